	.target	sm_103a

	.elftype	@"ET_EXEC"


//--------------------- .note.nv.tkinfo           --------------------------
	.section	.note.nv.tkinfo,"",@"SHT_NOTE"
	.sectionflags	@"SHF_NOTE_NV_TKINFO"
	.tkinfo
        /*0018*/ 	.word	0x00000002
        /*0030*/ 	.string	""
        /*0030*/ 	.string	"ptxas"
        /*0030*/ 	.string	"Cuda compilation tools, release 13.0, V13.0.88"
        /*0030*/ 	.string	"Build cuda_13.0.r13.0/compiler.36424714_0"
        /*0030*/ 	.string	"-arch sm_103a -m 64 "



//--------------------- .note.nv.cuinfo           --------------------------
	.section	.note.nv.cuinfo,"",@"SHT_NOTE"
	.sectionflags	@"SHF_NOTE_NV_CUINFO"
        /*0018*/ 	.short	0x0002
        /*001a*/ 	.short	0x0067
        /*001c*/ 	.short	0x0082
	.zero		2


//--------------------- .nv.info                  --------------------------
	.section	.nv.info,"",@"SHT_CUDA_INFO"
	.align	4


	//----- nvinfo : EIATTR_REGCOUNT
	.align		4
        /*0000*/ 	.byte	0x04, 0x2f
        /*0002*/ 	.short	(.L_12 - .L_11)
	.align		4
.L_11:
        /*0004*/ 	.word	index@(_ZN5flash24flash_fwd_splitkv_kernelI23Flash_fwd_kernel_traitsILi96ELi64ELi64ELi4ELb0ELb0EN7cutlass10bfloat16_tE19Flash_kernel_traitsILi96ELi64ELi64ELi4ES3_EELb0ELb1ELb1ELb0ELb0ELb1ELb1ELb1EEEvNS_16Flash_fwd_paramsE)
        /*0008*/ 	.word	0x000000a8


	//----- nvinfo : EIATTR_FRAME_SIZE
	.align		4
.L_12:
        /*000c*/ 	.byte	0x04, 0x11
        /*000e*/ 	.short	(.L_14 - .L_13)
	.align		4
.L_13:
        /*0010*/ 	.word	index@($_ZN5flash24flash_fwd_splitkv_kernelI23Flash_fwd_kernel_traitsILi96ELi64ELi64ELi4ELb0ELb0EN7cutlass10bfloat16_tE19Flash_kernel_traitsILi96ELi64ELi64ELi4ES3_EELb0ELb1ELb1ELb0ELb0ELb1ELb1ELb1EEEvNS_16Flash_fwd_paramsE$_ZN5flash30compute_attn_1rowblock_splitkvI23Flash_fwd_kernel_traitsILi96ELi64ELi64ELi4ELb0ELb0EN7cutlass10bfloat16_tE19Flash_kernel_traitsILi96ELi64ELi64ELi4ES3_EELb0ELb1ELb1ELb0ELb0ELb1ELb1ELb1ENS_16Flash_fwd_paramsEEEvRKT8_iiiii)
        /*0014*/ 	.word	0x00000000


	//----- nvinfo : EIATTR_FRAME_SIZE
	.align		4
.L_14:
        /*0018*/ 	.byte	0x04, 0x11
        /*001a*/ 	.short	(.L_16 - .L_15)
	.align		4
.L_15:
        /*001c*/ 	.word	index@(_ZN5flash24flash_fwd_splitkv_kernelI23Flash_fwd_kernel_traitsILi96ELi64ELi64ELi4ELb0ELb0EN7cutlass10bfloat16_tE19Flash_kernel_traitsILi96ELi64ELi64ELi4ES3_EELb0ELb1ELb1ELb0ELb0ELb1ELb1ELb1EEEvNS_16Flash_fwd_paramsE)
        /*0020*/ 	.word	0x00000000


	//----- nvinfo : EIATTR_REGCOUNT
	.align		4
.L_16:
        /*0024*/ 	.byte	0x04, 0x2f
        /*0026*/ 	.short	(.L_18 - .L_17)
	.align		4
.L_17:
        /*0028*/ 	.word	index@(_ZN5flash24flash_fwd_splitkv_kernelI23Flash_fwd_kernel_traitsILi96ELi64ELi64ELi4ELb0ELb0EN7cutlass10bfloat16_tE19Flash_kernel_traitsILi96ELi64ELi64ELi4ES3_EELb0ELb1ELb1ELb0ELb0ELb0ELb1ELb1EEEvNS_16Flash_fwd_paramsE)
        /*002c*/ 	.word	0x000000a8


	//----- nvinfo : EIATTR_FRAME_SIZE
	.align		4
.L_18:
        /*0030*/ 	.byte	0x04, 0x11
        /*0032*/ 	.short	(.L_20 - .L_19)
	.align		4
.L_19:
        /*0034*/ 	.word	index@($_ZN5flash24flash_fwd_splitkv_kernelI23Flash_fwd_kernel_traitsILi96ELi64ELi64ELi4ELb0ELb0EN7cutlass10bfloat16_tE19Flash_kernel_traitsILi96ELi64ELi64ELi4ES3_EELb0ELb1ELb1ELb0ELb0ELb0ELb1ELb1EEEvNS_16Flash_fwd_paramsE$_ZN5flash30compute_attn_1rowblock_splitkvI23Flash_fwd_kernel_traitsILi96ELi64ELi64ELi4ELb0ELb0EN7cutlass10bfloat16_tE19Flash_kernel_traitsILi96ELi64ELi64ELi4ES3_EELb0ELb1ELb1ELb0ELb0ELb0ELb1ELb1ENS_16Flash_fwd_paramsEEEvRKT8_iiiii)
        /*0038*/ 	.word	0x00000000


	//----- nvinfo : EIATTR_FRAME_SIZE
	.align		4
.L_20:
        /*003c*/ 	.byte	0x04, 0x11
        /*003e*/ 	.short	(.L_22 - .L_21)
	.align		4
.L_21:
        /*0040*/ 	.word	index@(_ZN5flash24flash_fwd_splitkv_kernelI23Flash_fwd_kernel_traitsILi96ELi64ELi64ELi4ELb0ELb0EN7cutlass10bfloat16_tE19Flash_kernel_traitsILi96ELi64ELi64ELi4ES3_EELb0ELb1ELb1ELb0ELb0ELb0ELb1ELb1EEEvNS_16Flash_fwd_paramsE)
        /*0044*/ 	.word	0x00000000


	//----- nvinfo : EIATTR_REGCOUNT
	.align		4
.L_22:
        /*0048*/ 	.byte	0x04, 0x2f
        /*004a*/ 	.short	(.L_24 - .L_23)
	.align		4
.L_23:
        /*004c*/ 	.word	index@(_ZN5flash24flash_fwd_splitkv_kernelI23Flash_fwd_kernel_traitsILi96ELi64ELi64ELi4ELb0ELb0EN7cutlass10bfloat16_tE19Flash_kernel_traitsILi96ELi64ELi64ELi4ES3_EELb0ELb1ELb0ELb0ELb1ELb1ELb1ELb1EEEvNS_16Flash_fwd_paramsE)
        /*0050*/ 	.word	0x000000a8


	//----- nvinfo : EIATTR_FRAME_SIZE
	.align		4
.L_24:
        /*0054*/ 	.byte	0x04, 0x11
        /*0056*/ 	.short	(.L_26 - .L_25)
	.align		4
.L_25:
        /*0058*/ 	.word	index@($_ZN5flash24flash_fwd_splitkv_kernelI23Flash_fwd_kernel_traitsILi96ELi64ELi64ELi4ELb0ELb0EN7cutlass10bfloat16_tE19Flash_kernel_traitsILi96ELi64ELi64ELi4ES3_EELb0ELb1ELb0ELb0ELb1ELb1ELb1ELb1EEEvNS_16Flash_fwd_paramsE$_ZN5flash30compute_attn_1rowblock_splitkvI23Flash_fwd_kernel_traitsILi96ELi64ELi64ELi4ELb0ELb0EN7cutlass10bfloat16_tE19Flash_kernel_traitsILi96ELi64ELi64ELi4ES3_EELb0ELb1ELb0ELb0ELb1ELb1ELb1ELb1ENS_16Flash_fwd_paramsEEEvRKT8_iiiii)
        /*005c*/ 	.word	0x00000000


	//----- nvinfo : EIATTR_FRAME_SIZE
	.align		4
.L_26:
        /*0060*/ 	.byte	0x04, 0x11
        /*0062*/ 	.short	(.L_28 - .L_27)
	.align		4
.L_27:
        /*0064*/ 	.word	index@(_ZN5flash24flash_fwd_splitkv_kernelI23Flash_fwd_kernel_traitsILi96ELi64ELi64ELi4ELb0ELb0EN7cutlass10bfloat16_tE19Flash_kernel_traitsILi96ELi64ELi64ELi4ES3_EELb0ELb1ELb0ELb0ELb1ELb1ELb1ELb1EEEvNS_16Flash_fwd_paramsE)
        /*0068*/ 	.word	0x00000000


	//----- nvinfo : EIATTR_REGCOUNT
	.align		4
.L_28:
        /*006c*/ 	.byte	0x04, 0x2f
        /*006e*/ 	.short	(.L_30 - .L_29)
	.align		4
.L_29:
        /*0070*/ 	.word	index@(_ZN5flash24flash_fwd_splitkv_kernelI23Flash_fwd_kernel_traitsILi96ELi64ELi64ELi4ELb0ELb0EN7cutlass10bfloat16_tE19Flash_kernel_traitsILi96ELi64ELi64ELi4ES3_EELb0ELb1ELb0ELb0ELb1ELb0ELb1ELb1EEEvNS_16Flash_fwd_paramsE)
        /*0074*/ 	.word	0x000000b6


	//----- nvinfo : EIATTR_FRAME_SIZE
	.align		4
.L_30:
        /*0078*/ 	.byte	0x04, 0x11
        /*007a*/ 	.short	(.L_32 - .L_31)
	.align		4
.L_31:
        /*007c*/ 	.word	index@($_ZN5flash24flash_fwd_splitkv_kernelI23Flash_fwd_kernel_traitsILi96ELi64ELi64ELi4ELb0ELb0EN7cutlass10bfloat16_tE19Flash_kernel_traitsILi96ELi64ELi64ELi4ES3_EELb0ELb1ELb0ELb0ELb1ELb0ELb1ELb1EEEvNS_16Flash_fwd_paramsE$_ZN5flash30compute_attn_1rowblock_splitkvI23Flash_fwd_kernel_traitsILi96ELi64ELi64ELi4ELb0ELb0EN7cutlass10bfloat16_tE19Flash_kernel_traitsILi96ELi64ELi64ELi4ES3_EELb0ELb1ELb0ELb0ELb1ELb0ELb1ELb1ENS_16Flash_fwd_paramsEEEvRKT8_iiiii)
        /*0080*/ 	.word	0x00000000


	//----- nvinfo : EIATTR_FRAME_SIZE
	.align		4
.L_32:
        /*0084*/ 	.byte	0x04, 0x11
        /*0086*/ 	.short	(.L_34 - .L_33)
	.align		4
.L_33:
        /*0088*/ 	.word	index@(_ZN5flash24flash_fwd_splitkv_kernelI23Flash_fwd_kernel_traitsILi96ELi64ELi64ELi4ELb0ELb0EN7cutlass10bfloat16_tE19Flash_kernel_traitsILi96ELi64ELi64ELi4ES3_EELb0ELb1ELb0ELb0ELb1ELb0ELb1ELb1EEEvNS_16Flash_fwd_paramsE)
        /*008c*/ 	.word	0x00000000


	//----- nvinfo : EIATTR_REGCOUNT
	.align		4
.L_34:
        /*0090*/ 	.byte	0x04, 0x2f
        /*0092*/ 	.short	(.L_36 - .L_35)
	.align		4
.L_35:
        /*0094*/ 	.word	index@(_ZN5flash24flash_fwd_splitkv_kernelI23Flash_fwd_kernel_traitsILi96ELi64ELi64ELi4ELb0ELb0EN7cutlass10bfloat16_tE19Flash_kernel_traitsILi96ELi64ELi64ELi4ES3_EELb0ELb1ELb1ELb0ELb0ELb1ELb1ELb0EEEvNS_16Flash_fwd_paramsE)
        /*0098*/ 	.word	0x000000d8


	//----- nvinfo : EIATTR_FRAME_SIZE
	.align		4
.L_36:
        /*009c*/ 	.byte	0x04, 0x11
        /*009e*/ 	.short	(.L_38 - .L_37)
	.align		4
.L_37:
        /*00a0*/ 	.word	index@($_ZN5flash24flash_fwd_splitkv_kernelI23Flash_fwd_kernel_traitsILi96ELi64ELi64ELi4ELb0ELb0EN7cutlass10bfloat16_tE19Flash_kernel_traitsILi96ELi64ELi64ELi4ES3_EELb0ELb1ELb1ELb0ELb0ELb1ELb1ELb0EEEvNS_16Flash_fwd_paramsE$_ZN5flash30compute_attn_1rowblock_splitkvI23Flash_fwd_kernel_traitsILi96ELi64ELi64ELi4ELb0ELb0EN7cutlass10bfloat16_tE19Flash_kernel_traitsILi96ELi64ELi64ELi4ES3_EELb0ELb1ELb1ELb0ELb0ELb1ELb1ELb0ENS_16Flash_fwd_paramsEEEvRKT8_iiiii)
        /*00a4*/ 	.word	0x00000000


	//----- nvinfo : EIATTR_FRAME_SIZE
	.align		4
.L_38:
        /*00a8*/ 	.byte	0x04, 0x11
        /*00aa*/ 	.short	(.L_40 - .L_39)
	.align		4
.L_39:
        /*00ac*/ 	.word	index@(_ZN5flash24flash_fwd_splitkv_kernelI23Flash_fwd_kernel_traitsILi96ELi64ELi64ELi4ELb0ELb0EN7cutlass10bfloat16_tE19Flash_kernel_traitsILi96ELi64ELi64ELi4ES3_EELb0ELb1ELb1ELb0ELb0ELb1ELb1ELb0EEEvNS_16Flash_fwd_paramsE)
        /*00b0*/ 	.word	0x00000000


	//----- nvinfo : EIATTR_REGCOUNT
	.align		4
.L_40:
        /*00b4*/ 	.byte	0x04, 0x2f
        /*00b6*/ 	.short	(.L_42 - .L_41)
	.align		4
.L_41:
        /*00b8*/ 	.word	index@(_ZN5flash24flash_fwd_splitkv_kernelI23Flash_fwd_kernel_traitsILi96ELi64ELi64ELi4ELb0ELb0EN7cutlass10bfloat16_tE19Flash_kernel_traitsILi96ELi64ELi64ELi4ES3_EELb0ELb1ELb1ELb0ELb0ELb0ELb1ELb0EEEvNS_16Flash_fwd_paramsE)
        /*00bc*/ 	.word	0x000000ac


	//----- nvinfo : EIATTR_FRAME_SIZE
	.align		4
.L_42:
        /*00c0*/ 	.byte	0x04, 0x11
        /*00c2*/ 	.short	(.L_44 - .L_43)
	.align		4
.L_43:
        /*00c4*/ 	.word	index@($_ZN5flash24flash_fwd_splitkv_kernelI23Flash_fwd_kernel_traitsILi96ELi64ELi64ELi4ELb0ELb0EN7cutlass10bfloat16_tE19Flash_kernel_traitsILi96ELi64ELi64ELi4ES3_EELb0ELb1ELb1ELb0ELb0ELb0ELb1ELb0EEEvNS_16Flash_fwd_paramsE$_ZN5flash30compute_attn_1rowblock_splitkvI23Flash_fwd_kernel_traitsILi96ELi64ELi64ELi4ELb0ELb0EN7cutlass10bfloat16_tE19Flash_kernel_traitsILi96ELi64ELi64ELi4ES3_EELb0ELb1ELb1ELb0ELb0ELb0ELb1ELb0ENS_16Flash_fwd_paramsEEEvRKT8_iiiii)
        /*00c8*/ 	.word	0x00000000


	//----- nvinfo : EIATTR_FRAME_SIZE
	.align		4
.L_44:
        /*00cc*/ 	.byte	0x04, 0x11
        /*00ce*/ 	.short	(.L_46 - .L_45)
	.align		4
.L_45:
        /*00d0*/ 	.word	index@(_ZN5flash24flash_fwd_splitkv_kernelI23Flash_fwd_kernel_traitsILi96ELi64ELi64ELi4ELb0ELb0EN7cutlass10bfloat16_tE19Flash_kernel_traitsILi96ELi64ELi64ELi4ES3_EELb0ELb1ELb1ELb0ELb0ELb0ELb1ELb0EEEvNS_16Flash_fwd_paramsE)
        /*00d4*/ 	.word	0x00000000


	//----- nvinfo : EIATTR_REGCOUNT
	.align		4
.L_46:
        /*00d8*/ 	.byte	0x04, 0x2f
        /*00da*/ 	.short	(.L_48 - .L_47)
	.align		4
.L_47:
        /*00dc*/ 	.word	index@(_ZN5flash24flash_fwd_splitkv_kernelI23Flash_fwd_kernel_traitsILi96ELi64ELi64ELi4ELb0ELb0EN7cutlass10bfloat16_tE19Flash_kernel_traitsILi96ELi64ELi64ELi4ES3_EELb0ELb1ELb0ELb0ELb1ELb1ELb1ELb0EEEvNS_16Flash_fwd_paramsE)
        /*00e0*/ 	.word	0x000000c8


	//----- nvinfo : EIATTR_FRAME_SIZE
	.align		4
.L_48:
        /*00e4*/ 	.byte	0x04, 0x11
        /*00e6*/ 	.short	(.L_50 - .L_49)
	.align		4
.L_49:
        /*00e8*/ 	.word	index@($_ZN5flash24flash_fwd_splitkv_kernelI23Flash_fwd_kernel_traitsILi96ELi64ELi64ELi4ELb0ELb0EN7cutlass10bfloat16_tE19Flash_kernel_traitsILi96ELi64ELi64ELi4ES3_EELb0ELb1ELb0ELb0ELb1ELb1ELb1ELb0EEEvNS_16Flash_fwd_paramsE$_ZN5flash30compute_attn_1rowblock_splitkvI23Flash_fwd_kernel_traitsILi96ELi64ELi64ELi4ELb0ELb0EN7cutlass10bfloat16_tE19Flash_kernel_traitsILi96ELi64ELi64ELi4ES3_EELb0ELb1ELb0ELb0ELb1ELb1ELb1ELb0ENS_16Flash_fwd_paramsEEEvRKT8_iiiii)
        /*00ec*/ 	.word	0x00000000


	//----- nvinfo : EIATTR_FRAME_SIZE
	.align		4
.L_50:
        /*00f0*/ 	.byte	0x04, 0x11
        /*00f2*/ 	.short	(.L_52 - .L_51)
	.align		4
.L_51:
        /*00f4*/ 	.word	index@(_ZN5flash24flash_fwd_splitkv_kernelI23Flash_fwd_kernel_traitsILi96ELi64ELi64ELi4ELb0ELb0EN7cutlass10bfloat16_tE19Flash_kernel_traitsILi96ELi64ELi64ELi4ES3_EELb0ELb1ELb0ELb0ELb1ELb1ELb1ELb0EEEvNS_16Flash_fwd_paramsE)
        /*00f8*/ 	.word	0x00000000


	//----- nvinfo : EIATTR_REGCOUNT
	.align		4
.L_52:
        /*00fc*/ 	.byte	0x04, 0x2f
        /*00fe*/ 	.short	(.L_54 - .L_53)
	.align		4
.L_53:
        /*0100*/ 	.word	index@(_ZN5flash24flash_fwd_splitkv_kernelI23Flash_fwd_kernel_traitsILi96ELi64ELi64ELi4ELb0ELb0EN7cutlass10bfloat16_tE19Flash_kernel_traitsILi96ELi64ELi64ELi4ES3_EELb0ELb1ELb0ELb0ELb1ELb0ELb1ELb0EEEvNS_16Flash_fwd_paramsE)
        /*0104*/ 	.word	0x000000c0


	//----- nvinfo : EIATTR_FRAME_SIZE
	.align		4
.L_54:
        /*0108*/ 	.byte	0x04, 0x11
        /*010a*/ 	.short	(.L_56 - .L_55)
	.align		4
.L_55:
        /*010c*/ 	.word	index@($_ZN5flash24flash_fwd_splitkv_kernelI23Flash_fwd_kernel_traitsILi96ELi64ELi64ELi4ELb0ELb0EN7cutlass10bfloat16_tE19Flash_kernel_traitsILi96ELi64ELi64ELi4ES3_EELb0ELb1ELb0ELb0ELb1ELb0ELb1ELb0EEEvNS_16Flash_fwd_paramsE$_ZN5flash30compute_attn_1rowblock_splitkvI23Flash_fwd_kernel_traitsILi96ELi64ELi64ELi4ELb0ELb0EN7cutlass10bfloat16_tE19Flash_kernel_traitsILi96ELi64ELi64ELi4ES3_EELb0ELb1ELb0ELb0ELb1ELb0ELb1ELb0ENS_16Flash_fwd_paramsEEEvRKT8_iiiii)
        /*0110*/ 	.word	0x00000000


	//----- nvinfo : EIATTR_FRAME_SIZE
	.align		4
.L_56:
        /*0114*/ 	.byte	0x04, 0x11
        /*0116*/ 	.short	(.L_58 - .L_57)
	.align		4
.L_57:
        /*0118*/ 	.word	index@(_ZN5flash24flash_fwd_splitkv_kernelI23Flash_fwd_kernel_traitsILi96ELi64ELi64ELi4ELb0ELb0EN7cutlass10bfloat16_tE19Flash_kernel_traitsILi96ELi64ELi64ELi4ES3_EELb0ELb1ELb0ELb0ELb1ELb0ELb1ELb0EEEvNS_16Flash_fwd_paramsE)
        /*011c*/ 	.word	0x00000000


	//----- nvinfo : EIATTR_REGCOUNT
	.align		4
.L_58:
        /*0120*/ 	.byte	0x04, 0x2f
        /*0122*/ 	.short	(.L_60 - .L_59)
	.align		4
.L_59:
        /*0124*/ 	.word	index@(_ZN5flash24flash_fwd_splitkv_kernelI23Flash_fwd_kernel_traitsILi96ELi64ELi64ELi4ELb0ELb0EN7cutlass10bfloat16_tE19Flash_kernel_traitsILi96ELi64ELi64ELi4ES3_EELb0ELb1ELb1ELb0ELb0ELb1ELb0ELb1EEEvNS_16Flash_fwd_paramsE)
        /*0128*/ 	.word	0x000000a8


	//----- nvinfo : EIATTR_FRAME_SIZE
	.align		4
.L_60:
        /*012c*/ 	.byte	0x04, 0x11
        /*012e*/ 	.short	(.L_62 - .L_61)
	.align		4
.L_61:
        /*0130*/ 	.word	index@($_ZN5flash24flash_fwd_splitkv_kernelI23Flash_fwd_kernel_traitsILi96ELi64ELi64ELi4ELb0ELb0EN7cutlass10bfloat16_tE19Flash_kernel_traitsILi96ELi64ELi64ELi4ES3_EELb0ELb1ELb1ELb0ELb0ELb1ELb0ELb1EEEvNS_16Flash_fwd_paramsE$_ZN5flash30compute_attn_1rowblock_splitkvI23Flash_fwd_kernel_traitsILi96ELi64ELi64ELi4ELb0ELb0EN7cutlass10bfloat16_tE19Flash_kernel_traitsILi96ELi64ELi64ELi4ES3_EELb0ELb1ELb1ELb0ELb0ELb1ELb0ELb1ENS_16Flash_fwd_paramsEEEvRKT8_iiiii)
        /*0134*/ 	.word	0x00000000


	//----- nvinfo : EIATTR_FRAME_SIZE
	.align		4
.L_62:
        /*0138*/ 	.byte	0x04, 0x11
        /*013a*/ 	.short	(.L_64 - .L_63)
	.align		4
.L_63:
        /*013c*/ 	.word	index@(_ZN5flash24flash_fwd_splitkv_kernelI23Flash_fwd_kernel_traitsILi96ELi64ELi64ELi4ELb0ELb0EN7cutlass10bfloat16_tE19Flash_kernel_traitsILi96ELi64ELi64ELi4ES3_EELb0ELb1ELb1ELb0ELb0ELb1ELb0ELb1EEEvNS_16Flash_fwd_paramsE)
        /*0140*/ 	.word	0x00000000


	//----- nvinfo : EIATTR_REGCOUNT
	.align		4
.L_64:
        /*0144*/ 	.byte	0x04, 0x2f
        /*0146*/ 	.short	(.L_66 - .L_65)
	.align		4
.L_65:
        /*0148*/ 	.word	index@(_ZN5flash24flash_fwd_splitkv_kernelI23Flash_fwd_kernel_traitsILi96ELi64ELi64ELi4ELb0ELb0EN7cutlass10bfloat16_tE19Flash_kernel_traitsILi96ELi64ELi64ELi4ES3_EELb0ELb1ELb1ELb0ELb0ELb0ELb0ELb1EEEvNS_16Flash_fwd_paramsE)
        /*014c*/ 	.word	0x000000a8


	//----- nvinfo : EIATTR_FRAME_SIZE
	.align		4
.L_66:
        /*0150*/ 	.byte	0x04, 0x11
        /*0152*/ 	.short	(.L_68 - .L_67)
	.align		4
.L_67:
        /*0154*/ 	.word	index@($_ZN5flash24flash_fwd_splitkv_kernelI23Flash_fwd_kernel_traitsILi96ELi64ELi64ELi4ELb0ELb0EN7cutlass10bfloat16_tE19Flash_kernel_traitsILi96ELi64ELi64ELi4ES3_EELb0ELb1ELb1ELb0ELb0ELb0ELb0ELb1EEEvNS_16Flash_fwd_paramsE$_ZN5flash30compute_attn_1rowblock_splitkvI23Flash_fwd_kernel_traitsILi96ELi64ELi64ELi4ELb0ELb0EN7cutlass10bfloat16_tE19Flash_kernel_traitsILi96ELi64ELi64ELi4ES3_EELb0ELb1ELb1ELb0ELb0ELb0ELb0ELb1ENS_16Flash_fwd_paramsEEEvRKT8_iiiii)
        /*0158*/ 	.word	0x00000000


	//----- nvinfo : EIATTR_FRAME_SIZE
	.align		4
.L_68:
        /*015c*/ 	.byte	0x04, 0x11
        /*015e*/ 	.short	(.L_70 - .L_69)
	.align		4
.L_69:
        /*0160*/ 	.word	index@(_ZN5flash24flash_fwd_splitkv_kernelI23Flash_fwd_kernel_traitsILi96ELi64ELi64ELi4ELb0ELb0EN7cutlass10bfloat16_tE19Flash_kernel_traitsILi96ELi64ELi64ELi4ES3_EELb0ELb1ELb1ELb0ELb0ELb0ELb0ELb1EEEvNS_16Flash_fwd_paramsE)
        /*0164*/ 	.word	0x00000000


	//----- nvinfo : EIATTR_REGCOUNT
	.align		4
.L_70:
        /*0168*/ 	.byte	0x04, 0x2f
        /*016a*/ 	.short	(.L_72 - .L_71)
	.align		4
.L_71:
        /*016c*/ 	.word	index@(_ZN5flash24flash_fwd_splitkv_kernelI23Flash_fwd_kernel_traitsILi96ELi64ELi64ELi4ELb0ELb0EN7cutlass10bfloat16_tE19Flash_kernel_traitsILi96ELi64ELi64ELi4ES3_EELb0ELb1ELb0ELb0ELb1ELb1ELb0ELb1EEEvNS_16Flash_fwd_paramsE)
        /*0170*/ 	.word	0x000000a8


	//----- nvinfo : EIATTR_FRAME_SIZE
	.align		4
.L_72:
        /*0174*/ 	.byte	0x04, 0x11
        /*0176*/ 	.short	(.L_74 - .L_73)
	.align		4
.L_73:
        /*0178*/ 	.word	index@($_ZN5flash24flash_fwd_splitkv_kernelI23Flash_fwd_kernel_traitsILi96ELi64ELi64ELi4ELb0ELb0EN7cutlass10bfloat16_tE19Flash_kernel_traitsILi96ELi64ELi64ELi4ES3_EELb0ELb1ELb0ELb0ELb1ELb1ELb0ELb1EEEvNS_16Flash_fwd_paramsE$_ZN5flash30compute_attn_1rowblock_splitkvI23Flash_fwd_kernel_traitsILi96ELi64ELi64ELi4ELb0ELb0EN7cutlass10bfloat16_tE19Flash_kernel_traitsILi96ELi64ELi64ELi4ES3_EELb0ELb1ELb0ELb0ELb1ELb1ELb0ELb1ENS_16Flash_fwd_paramsEEEvRKT8_iiiii)
        /*017c*/ 	.word	0x00000000


	//----- nvinfo : EIATTR_FRAME_SIZE
	.align		4
.L_74:
        /*0180*/ 	.byte	0x04, 0x11
        /*0182*/ 	.short	(.L_76 - .L_75)
	.align		4
.L_75:
        /*0184*/ 	.word	index@(_ZN5flash24flash_fwd_splitkv_kernelI23Flash_fwd_kernel_traitsILi96ELi64ELi64ELi4ELb0ELb0EN7cutlass10bfloat16_tE19Flash_kernel_traitsILi96ELi64ELi64ELi4ES3_EELb0ELb1ELb0ELb0ELb1ELb1ELb0ELb1EEEvNS_16Flash_fwd_paramsE)
        /*0188*/ 	.word	0x00000000


	//----- nvinfo : EIATTR_REGCOUNT
	.align		4
.L_76:
        /*018c*/ 	.byte	0x04, 0x2f
        /*018e*/ 	.short	(.L_78 - .L_77)
	.align		4
.L_77:
        /*0190*/ 	.word	index@(_ZN5flash24flash_fwd_splitkv_kernelI23Flash_fwd_kernel_traitsILi96ELi64ELi64ELi4ELb0ELb0EN7cutlass10bfloat16_tE19Flash_kernel_traitsILi96ELi64ELi64ELi4ES3_EELb0ELb1ELb0ELb0ELb1ELb0ELb0ELb1EEEvNS_16Flash_fwd_paramsE)
        /*0194*/ 	.word	0x000000a8


	//----- nvinfo : EIATTR_FRAME_SIZE
	.align		4
.L_78:
        /*0198*/ 	.byte	0x04, 0x11
        /*019a*/ 	.short	(.L_80 - .L_79)
	.align		4
.L_79:
        /*019c*/ 	.word	index@($_ZN5flash24flash_fwd_splitkv_kernelI23Flash_fwd_kernel_traitsILi96ELi64ELi64ELi4ELb0ELb0EN7cutlass10bfloat16_tE19Flash_kernel_traitsILi96ELi64ELi64ELi4ES3_EELb0ELb1ELb0ELb0ELb1ELb0ELb0ELb1EEEvNS_16Flash_fwd_paramsE$_ZN5flash30compute_attn_1rowblock_splitkvI23Flash_fwd_kernel_traitsILi96ELi64ELi64ELi4ELb0ELb0EN7cutlass10bfloat16_tE19Flash_kernel_traitsILi96ELi64ELi64ELi4ES3_EELb0ELb1ELb0ELb0ELb1ELb0ELb0ELb1ENS_16Flash_fwd_paramsEEEvRKT8_iiiii)
        /*01a0*/ 	.word	0x00000000


	//----- nvinfo : EIATTR_FRAME_SIZE
	.align		4
.L_80:
        /*01a4*/ 	.byte	0x04, 0x11
        /*01a6*/ 	.short	(.L_82 - .L_81)
	.align		4
.L_81:
        /*01a8*/ 	.word	index@(_ZN5flash24flash_fwd_splitkv_kernelI23Flash_fwd_kernel_traitsILi96ELi64ELi64ELi4ELb0ELb0EN7cutlass10bfloat16_tE19Flash_kernel_traitsILi96ELi64ELi64ELi4ES3_EELb0ELb1ELb0ELb0ELb1ELb0ELb0ELb1EEEvNS_16Flash_fwd_paramsE)
        /*01ac*/ 	.word	0x00000000


	//----- nvinfo : EIATTR_REGCOUNT
	.align		4
.L_82:
        /*01b0*/ 	.byte	0x04, 0x2f
        /*01b2*/ 	.short	(.L_84 - .L_83)
	.align		4
.L_83:
        /*01b4*/ 	.word	index@(_ZN5flash24flash_fwd_splitkv_kernelI23Flash_fwd_kernel_traitsILi96ELi64ELi64ELi4ELb0ELb0EN7cutlass10bfloat16_tE19Flash_kernel_traitsILi96ELi64ELi64ELi4ES3_EELb0ELb1ELb1ELb0ELb0ELb1ELb0ELb0EEEvNS_16Flash_fwd_paramsE)
        /*01b8*/ 	.word	0x000000d4


	//----- nvinfo : EIATTR_FRAME_SIZE
	.align		4
.L_84:
        /*01bc*/ 	.byte	0x04, 0x11
        /*01be*/ 	.short	(.L_86 - .L_85)
	.align		4
.L_85:
        /*01c0*/ 	.word	index@($_ZN5flash24flash_fwd_splitkv_kernelI23Flash_fwd_kernel_traitsILi96ELi64ELi64ELi4ELb0ELb0EN7cutlass10bfloat16_tE19Flash_kernel_traitsILi96ELi64ELi64ELi4ES3_EELb0ELb1ELb1ELb0ELb0ELb1ELb0ELb0EEEvNS_16Flash_fwd_paramsE$_ZN5flash30compute_attn_1rowblock_splitkvI23Flash_fwd_kernel_traitsILi96ELi64ELi64ELi4ELb0ELb0EN7cutlass10bfloat16_tE19Flash_kernel_traitsILi96ELi64ELi64ELi4ES3_EELb0ELb1ELb1ELb0ELb0ELb1ELb0ELb0ENS_16Flash_fwd_paramsEEEvRKT8_iiiii)
        /*01c4*/ 	.word	0x00000000


	//----- nvinfo : EIATTR_FRAME_SIZE
	.align		4
.L_86:
        /*01c8*/ 	.byte	0x04, 0x11
        /*01ca*/ 	.short	(.L_88 - .L_87)
	.align		4
.L_87:
        /*01cc*/ 	.word	index@(_ZN5flash24flash_fwd_splitkv_kernelI23Flash_fwd_kernel_traitsILi96ELi64ELi64ELi4ELb0ELb0EN7cutlass10bfloat16_tE19Flash_kernel_traitsILi96ELi64ELi64ELi4ES3_EELb0ELb1ELb1ELb0ELb0ELb1ELb0ELb0EEEvNS_16Flash_fwd_paramsE)
        /*01d0*/ 	.word	0x00000000


	//----- nvinfo : EIATTR_REGCOUNT
	.align		4
.L_88:
        /*01d4*/ 	.byte	0x04, 0x2f
        /*01d6*/ 	.short	(.L_90 - .L_89)
	.align		4
.L_89:
        /*01d8*/ 	.word	index@(_ZN5flash24flash_fwd_splitkv_kernelI23Flash_fwd_kernel_traitsILi96ELi64ELi64ELi4ELb0ELb0EN7cutlass10bfloat16_tE19Flash_kernel_traitsILi96ELi64ELi64ELi4ES3_EELb0ELb1ELb1ELb0ELb0ELb0ELb0ELb0EEEvNS_16Flash_fwd_paramsE)
        /*01dc*/ 	.word	0x000000bf


	//----- nvinfo : EIATTR_FRAME_SIZE
	.align		4
.L_90:
        /*01e0*/ 	.byte	0x04, 0x11
        /*01e2*/ 	.short	(.L_92 - .L_91)
	.align		4
.L_91:
        /*01e4*/ 	.word	index@($_ZN5flash24flash_fwd_splitkv_kernelI23Flash_fwd_kernel_traitsILi96ELi64ELi64ELi4ELb0ELb0EN7cutlass10bfloat16_tE19Flash_kernel_traitsILi96ELi64ELi64ELi4ES3_EELb0ELb1ELb1ELb0ELb0ELb0ELb0ELb0EEEvNS_16Flash_fwd_paramsE$_ZN5flash30compute_attn_1rowblock_splitkvI23Flash_fwd_kernel_traitsILi96ELi64ELi64ELi4ELb0ELb0EN7cutlass10bfloat16_tE19Flash_kernel_traitsILi96ELi64ELi64ELi4ES3_EELb0ELb1ELb1ELb0ELb0ELb0ELb0ELb0ENS_16Flash_fwd_paramsEEEvRKT8_iiiii)
        /*01e8*/ 	.word	0x00000000


	//----- nvinfo : EIATTR_FRAME_SIZE
	.align		4
.L_92:
        /*01ec*/ 	.byte	0x04, 0x11
        /*01ee*/ 	.short	(.L_94 - .L_93)
	.align		4
.L_93:
        /*01f0*/ 	.word	index@(_ZN5flash24flash_fwd_splitkv_kernelI23Flash_fwd_kernel_traitsILi96ELi64ELi64ELi4ELb0ELb0EN7cutlass10bfloat16_tE19Flash_kernel_traitsILi96ELi64ELi64ELi4ES3_EELb0ELb1ELb1ELb0ELb0ELb0ELb0ELb0EEEvNS_16Flash_fwd_paramsE)
        /*01f4*/ 	.word	0x00000000


	//----- nvinfo : EIATTR_REGCOUNT
	.align		4
.L_94:
        /*01f8*/ 	.byte	0x04, 0x2f
        /*01fa*/ 	.short	(.L_96 - .L_95)
	.align		4
.L_95:
        /*01fc*/ 	.word	index@(_ZN5flash24flash_fwd_splitkv_kernelI23Flash_fwd_kernel_traitsILi96ELi64ELi64ELi4ELb0ELb0EN7cutlass10bfloat16_tE19Flash_kernel_traitsILi96ELi64ELi64ELi4ES3_EELb0ELb1ELb0ELb0ELb1ELb1ELb0ELb0EEEvNS_16Flash_fwd_paramsE)
        /*0200*/ 	.word	0x000000ca


	//----- nvinfo : EIATTR_FRAME_SIZE
	.align		4
.L_96:
        /*0204*/ 	.byte	0x04, 0x11
        /*0206*/ 	.short	(.L_98 - .L_97)
	.align		4
.L_97:
        /*0208*/ 	.word	index@($_ZN5flash24flash_fwd_splitkv_kernelI23Flash_fwd_kernel_traitsILi96ELi64ELi64ELi4ELb0ELb0EN7cutlass10bfloat16_tE19Flash_kernel_traitsILi96ELi64ELi64ELi4ES3_EELb0ELb1ELb0ELb0ELb1ELb1ELb0ELb0EEEvNS_16Flash_fwd_paramsE$_ZN5flash30compute_attn_1rowblock_splitkvI23Flash_fwd_kernel_traitsILi96ELi64ELi64ELi4ELb0ELb0EN7cutlass10bfloat16_tE19Flash_kernel_traitsILi96ELi64ELi64ELi4ES3_EELb0ELb1ELb0ELb0ELb1ELb1ELb0ELb0ENS_16Flash_fwd_paramsEEEvRKT8_iiiii)
        /*020c*/ 	.word	0x00000000


	//----- nvinfo : EIATTR_FRAME_SIZE
	.align		4
.L_98:
        /*0210*/ 	.byte	0x04, 0x11
        /*0212*/ 	.short	(.L_100 - .L_99)
	.align		4
.L_99:
        /*0214*/ 	.word	index@(_ZN5flash24flash_fwd_splitkv_kernelI23Flash_fwd_kernel_traitsILi96ELi64ELi64ELi4ELb0ELb0EN7cutlass10bfloat16_tE19Flash_kernel_traitsILi96ELi64ELi64ELi4ES3_EELb0ELb1ELb0ELb0ELb1ELb1ELb0ELb0EEEvNS_16Flash_fwd_paramsE)
        /*0218*/ 	.word	0x00000000


	//----- nvinfo : EIATTR_REGCOUNT
	.align		4
.L_100:
        /*021c*/ 	.byte	0x04, 0x2f
        /*021e*/ 	.short	(.L_102 - .L_101)
	.align		4
.L_101:
        /*0220*/ 	.word	index@(_ZN5flash24flash_fwd_splitkv_kernelI23Flash_fwd_kernel_traitsILi96ELi64ELi64ELi4ELb0ELb0EN7cutlass10bfloat16_tE19Flash_kernel_traitsILi96ELi64ELi64ELi4ES3_EELb0ELb1ELb0ELb0ELb1ELb0ELb0ELb0EEEvNS_16Flash_fwd_paramsE)
        /*0224*/ 	.word	0x000000a8


	//----- nvinfo : EIATTR_FRAME_SIZE
	.align		4
.L_102:
        /*0228*/ 	.byte	0x04, 0x11
        /*022a*/ 	.short	(.L_104 - .L_103)
	.align		4
.L_103:
        /*022c*/ 	.word	index@($_ZN5flash24flash_fwd_splitkv_kernelI23Flash_fwd_kernel_traitsILi96ELi64ELi64ELi4ELb0ELb0EN7cutlass10bfloat16_tE19Flash_kernel_traitsILi96ELi64ELi64ELi4ES3_EELb0ELb1ELb0ELb0ELb1ELb0ELb0ELb0EEEvNS_16Flash_fwd_paramsE$_ZN5flash30compute_attn_1rowblock_splitkvI23Flash_fwd_kernel_traitsILi96ELi64ELi64ELi4ELb0ELb0EN7cutlass10bfloat16_tE19Flash_kernel_traitsILi96ELi64ELi64ELi4ES3_EELb0ELb1ELb0ELb0ELb1ELb0ELb0ELb0ENS_16Flash_fwd_paramsEEEvRKT8_iiiii)
        /*0230*/ 	.word	0x00000000


	//----- nvinfo : EIATTR_FRAME_SIZE
	.align		4
.L_104:
        /*0234*/ 	.byte	0x04, 0x11
        /*0236*/ 	.short	(.L_106 - .L_105)
	.align		4
.L_105:
        /*0238*/ 	.word	index@(_ZN5flash24flash_fwd_splitkv_kernelI23Flash_fwd_kernel_traitsILi96ELi64ELi64ELi4ELb0ELb0EN7cutlass10bfloat16_tE19Flash_kernel_traitsILi96ELi64ELi64ELi4ES3_EELb0ELb1ELb0ELb0ELb1ELb0ELb0ELb0EEEvNS_16Flash_fwd_paramsE)
        /*023c*/ 	.word	0x00000000


	//----- nvinfo : EIATTR_REGCOUNT
	.align		4
.L_106:
        /*0240*/ 	.byte	0x04, 0x2f
        /*0242*/ 	.short	(.L_108 - .L_107)
	.align		4
.L_107:
        /*0244*/ 	.word	index@(_ZN5flash24flash_fwd_splitkv_kernelI23Flash_fwd_kernel_traitsILi96ELi64ELi64ELi4ELb0ELb0EN7cutlass10bfloat16_tE19Flash_kernel_traitsILi96ELi64ELi64ELi4ES3_EELb0ELb0ELb1ELb0ELb0ELb1ELb1ELb1EEEvNS_16Flash_fwd_paramsE)
        /*0248*/ 	.word	0x000000a6


	//----- nvinfo : EIATTR_FRAME_SIZE
	.align		4
.L_108:
        /*024c*/ 	.byte	0x04, 0x11
        /*024e*/ 	.short	(.L_110 - .L_109)
	.align		4
.L_109:
        /*0250*/ 	.word	index@($_ZN5flash24flash_fwd_splitkv_kernelI23Flash_fwd_kernel_traitsILi96ELi64ELi64ELi4ELb0ELb0EN7cutlass10bfloat16_tE19Flash_kernel_traitsILi96ELi64ELi64ELi4ES3_EELb0ELb0ELb1ELb0ELb0ELb1ELb1ELb1EEEvNS_16Flash_fwd_paramsE$_ZN5flash30compute_attn_1rowblock_splitkvI23Flash_fwd_kernel_traitsILi96ELi64ELi64ELi4ELb0ELb0EN7cutlass10bfloat16_tE19Flash_kernel_traitsILi96ELi64ELi64ELi4ES3_EELb0ELb0ELb1ELb0ELb0ELb1ELb1ELb1ENS_16Flash_fwd_paramsEEEvRKT8_iiiii)
        /*0254*/ 	.word	0x00000000


	//----- nvinfo : EIATTR_FRAME_SIZE
	.align		4
.L_110:
        /*0258*/ 	.byte	0x04, 0x11
        /*025a*/ 	.short	(.L_112 - .L_111)
	.align		4
.L_111:
        /*025c*/ 	.word	index@(_ZN5flash24flash_fwd_splitkv_kernelI23Flash_fwd_kernel_traitsILi96ELi64ELi64ELi4ELb0ELb0EN7cutlass10bfloat16_tE19Flash_kernel_traitsILi96ELi64ELi64ELi4ES3_EELb0ELb0ELb1ELb0ELb0ELb1ELb1ELb1EEEvNS_16Flash_fwd_paramsE)
        /*0260*/ 	.word	0x00000000


	//----- nvinfo : EIATTR_REGCOUNT
	.align		4
.L_112:
        /*0264*/ 	.byte	0x04, 0x2f
        /*0266*/ 	.short	(.L_114 - .L_113)
	.align		4
.L_113:
        /*0268*/ 	.word	index@(_ZN5flash24flash_fwd_splitkv_kernelI23Flash_fwd_kernel_traitsILi96ELi64ELi64ELi4ELb0ELb0EN7cutlass10bfloat16_tE19Flash_kernel_traitsILi96ELi64ELi64ELi4ES3_EELb0ELb0ELb1ELb0ELb0ELb0ELb1ELb1EEEvNS_16Flash_fwd_paramsE)
        /*026c*/ 	.word	0x000000a7


	//----- nvinfo : EIATTR_FRAME_SIZE
	.align		4
.L_114:
        /*0270*/ 	.byte	0x04, 0x11
        /*0272*/ 	.short	(.L_116 - .L_115)
	.align		4
.L_115:
        /*0274*/ 	.word	index@($_ZN5flash24flash_fwd_splitkv_kernelI23Flash_fwd_kernel_traitsILi96ELi64ELi64ELi4ELb0ELb0EN7cutlass10bfloat16_tE19Flash_kernel_traitsILi96ELi64ELi64ELi4ES3_EELb0ELb0ELb1ELb0ELb0ELb0ELb1ELb1EEEvNS_16Flash_fwd_paramsE$_ZN5flash30compute_attn_1rowblock_splitkvI23Flash_fwd_kernel_traitsILi96ELi64ELi64ELi4ELb0ELb0EN7cutlass10bfloat16_tE19Flash_kernel_traitsILi96ELi64ELi64ELi4ES3_EELb0ELb0ELb1ELb0ELb0ELb0ELb1ELb1ENS_16Flash_fwd_paramsEEEvRKT8_iiiii)
        /*0278*/ 	.word	0x00000000


	//----- nvinfo : EIATTR_FRAME_SIZE
	.align		4
.L_116:
        /*027c*/ 	.byte	0x04, 0x11
        /*027e*/ 	.short	(.L_118 - .L_117)
	.align		4
.L_117:
        /*0280*/ 	.word	index@(_ZN5flash24flash_fwd_splitkv_kernelI23Flash_fwd_kernel_traitsILi96ELi64ELi64ELi4ELb0ELb0EN7cutlass10bfloat16_tE19Flash_kernel_traitsILi96ELi64ELi64ELi4ES3_EELb0ELb0ELb1ELb0ELb0ELb0ELb1ELb1EEEvNS_16Flash_fwd_paramsE)
        /*0284*/ 	.word	0x00000000


	//----- nvinfo : EIATTR_REGCOUNT
	.align		4
.L_118:
        /*0288*/ 	.byte	0x04, 0x2f
        /*028a*/ 	.short	(.L_120 - .L_119)
	.align		4
.L_119:
        /*028c*/ 	.word	index@(_ZN5flash24flash_fwd_splitkv_kernelI23Flash_fwd_kernel_traitsILi96ELi64ELi64ELi4ELb0ELb0EN7cutlass10bfloat16_tE19Flash_kernel_traitsILi96ELi64ELi64ELi4ES3_EELb0ELb0ELb0ELb0ELb1ELb1ELb1ELb1EEEvNS_16Flash_fwd_paramsE)
        /*0290*/ 	.word	0x0000009d


	//----- nvinfo : EIATTR_FRAME_SIZE
	.align		4
.L_120:
        /*0294*/ 	.byte	0x04, 0x11
        /*0296*/ 	.short	(.L_122 - .L_121)
	.align		4
.L_121:
        /*0298*/ 	.word	index@($_ZN5flash24flash_fwd_splitkv_kernelI23Flash_fwd_kernel_traitsILi96ELi64ELi64ELi4ELb0ELb0EN7cutlass10bfloat16_tE19Flash_kernel_traitsILi96ELi64ELi64ELi4ES3_EELb0ELb0ELb0ELb0ELb1ELb1ELb1ELb1EEEvNS_16Flash_fwd_paramsE$_ZN5flash30compute_attn_1rowblock_splitkvI23Flash_fwd_kernel_traitsILi96ELi64ELi64ELi4ELb0ELb0EN7cutlass10bfloat16_tE19Flash_kernel_traitsILi96ELi64ELi64ELi4ES3_EELb0ELb0ELb0ELb0ELb1ELb1ELb1ELb1ENS_16Flash_fwd_paramsEEEvRKT8_iiiii)
        /*029c*/ 	.word	0x00000000


	//----- nvinfo : EIATTR_FRAME_SIZE
	.align		4
.L_122:
        /*02a0*/ 	.byte	0x04, 0x11
        /*02a2*/ 	.short	(.L_124 - .L_123)
	.align		4
.L_123:
        /*02a4*/ 	.word	index@(_ZN5flash24flash_fwd_splitkv_kernelI23Flash_fwd_kernel_traitsILi96ELi64ELi64ELi4ELb0ELb0EN7cutlass10bfloat16_tE19Flash_kernel_traitsILi96ELi64ELi64ELi4ES3_EELb0ELb0ELb0ELb0ELb1ELb1ELb1ELb1EEEvNS_16Flash_fwd_paramsE)
        /*02a8*/ 	.word	0x00000000


	//----- nvinfo : EIATTR_REGCOUNT
	.align		4
.L_124:
        /*02ac*/ 	.byte	0x04, 0x2f
        /*02ae*/ 	.short	(.L_126 - .L_125)
	.align		4
.L_125:
        /*02b0*/ 	.word	index@(_ZN5flash24flash_fwd_splitkv_kernelI23Flash_fwd_kernel_traitsILi96ELi64ELi64ELi4ELb0ELb0EN7cutlass10bfloat16_tE19Flash_kernel_traitsILi96ELi64ELi64ELi4ES3_EELb0ELb0ELb0ELb0ELb1ELb0ELb1ELb1EEEvNS_16Flash_fwd_paramsE)
        /*02b4*/ 	.word	0x0000009c


	//----- nvinfo : EIATTR_FRAME_SIZE
	.align		4
.L_126:
        /*02b8*/ 	.byte	0x04, 0x11
        /*02ba*/ 	.short	(.L_128 - .L_127)
	.align		4
.L_127:
        /*02bc*/ 	.word	index@($_ZN5flash24flash_fwd_splitkv_kernelI23Flash_fwd_kernel_traitsILi96ELi64ELi64ELi4ELb0ELb0EN7cutlass10bfloat16_tE19Flash_kernel_traitsILi96ELi64ELi64ELi4ES3_EELb0ELb0ELb0ELb0ELb1ELb0ELb1ELb1EEEvNS_16Flash_fwd_paramsE$_ZN5flash30compute_attn_1rowblock_splitkvI23Flash_fwd_kernel_traitsILi96ELi64ELi64ELi4ELb0ELb0EN7cutlass10bfloat16_tE19Flash_kernel_traitsILi96ELi64ELi64ELi4ES3_EELb0ELb0ELb0ELb0ELb1ELb0ELb1ELb1ENS_16Flash_fwd_paramsEEEvRKT8_iiiii)
        /*02c0*/ 	.word	0x00000000


	//----- nvinfo : EIATTR_FRAME_SIZE
	.align		4
.L_128:
        /*02c4*/ 	.byte	0x04, 0x11
        /*02c6*/ 	.short	(.L_130 - .L_129)
	.align		4
.L_129:
        /*02c8*/ 	.word	index@(_ZN5flash24flash_fwd_splitkv_kernelI23Flash_fwd_kernel_traitsILi96ELi64ELi64ELi4ELb0ELb0EN7cutlass10bfloat16_tE19Flash_kernel_traitsILi96ELi64ELi64ELi4ES3_EELb0ELb0ELb0ELb0ELb1ELb0ELb1ELb1EEEvNS_16Flash_fwd_paramsE)
        /*02cc*/ 	.word	0x00000000


	//----- nvinfo : EIATTR_REGCOUNT
	.align		4
.L_130:
        /*02d0*/ 	.byte	0x04, 0x2f
        /*02d2*/ 	.short	(.L_132 - .L_131)
	.align		4
.L_131:
        /*02d4*/ 	.word	index@(_ZN5flash24flash_fwd_splitkv_kernelI23Flash_fwd_kernel_traitsILi96ELi64ELi64ELi4ELb0ELb0EN7cutlass10bfloat16_tE19Flash_kernel_traitsILi96ELi64ELi64ELi4ES3_EELb0ELb0ELb1ELb0ELb0ELb1ELb1ELb0EEEvNS_16Flash_fwd_paramsE)
        /*02d8*/ 	.word	0x000000a7


	//----- nvinfo : EIATTR_FRAME_SIZE
	.align		4
.L_132:
        /*02dc*/ 	.byte	0x04, 0x11
        /*02de*/ 	.short	(.L_134 - .L_133)
	.align		4
.L_133:
        /*02e0*/ 	.word	index@($_ZN5flash24flash_fwd_splitkv_kernelI23Flash_fwd_kernel_traitsILi96ELi64ELi64ELi4ELb0ELb0EN7cutlass10bfloat16_tE19Flash_kernel_traitsILi96ELi64ELi64ELi4ES3_EELb0ELb0ELb1ELb0ELb0ELb1ELb1ELb0EEEvNS_16Flash_fwd_paramsE$_ZN5flash30compute_attn_1rowblock_splitkvI23Flash_fwd_kernel_traitsILi96ELi64ELi64ELi4ELb0ELb0EN7cutlass10bfloat16_tE19Flash_kernel_traitsILi96ELi64ELi64ELi4ES3_EELb0ELb0ELb1ELb0ELb0ELb1ELb1ELb0ENS_16Flash_fwd_paramsEEEvRKT8_iiiii)
        /*02e4*/ 	.word	0x00000000


	//----- nvinfo : EIATTR_FRAME_SIZE
	.align		4
.L_134:
        /*02e8*/ 	.byte	0x04, 0x11
        /*02ea*/ 	.short	(.L_136 - .L_135)
	.align		4
.L_135:
        /*02ec*/ 	.word	index@(_ZN5flash24flash_fwd_splitkv_kernelI23Flash_fwd_kernel_traitsILi96ELi64ELi64ELi4ELb0ELb0EN7cutlass10bfloat16_tE19Flash_kernel_traitsILi96ELi64ELi64ELi4ES3_EELb0ELb0ELb1ELb0ELb0ELb1ELb1ELb0EEEvNS_16Flash_fwd_paramsE)
        /*02f0*/ 	.word	0x00000000


	//----- nvinfo : EIATTR_REGCOUNT
	.align		4
.L_136:
        /*02f4*/ 	.byte	0x04, 0x2f
        /*02f6*/ 	.short	(.L_138 - .L_137)
	.align		4
.L_137:
        /*02f8*/ 	.word	index@(_ZN5flash24flash_fwd_splitkv_kernelI23Flash_fwd_kernel_traitsILi96ELi64ELi64ELi4ELb0ELb0EN7cutlass10bfloat16_tE19Flash_kernel_traitsILi96ELi64ELi64ELi4ES3_EELb0ELb0ELb1ELb0ELb0ELb0ELb1ELb0EEEvNS_16Flash_fwd_paramsE)
        /*02fc*/ 	.word	0x000000a8


	//----- nvinfo : EIATTR_FRAME_SIZE
	.align		4
.L_138:
        /*0300*/ 	.byte	0x04, 0x11
        /*0302*/ 	.short	(.L_140 - .L_139)
	.align		4
.L_139:
        /*0304*/ 	.word	index@($_ZN5flash24flash_fwd_splitkv_kernelI23Flash_fwd_kernel_traitsILi96ELi64ELi64ELi4ELb0ELb0EN7cutlass10bfloat16_tE19Flash_kernel_traitsILi96ELi64ELi64ELi4ES3_EELb0ELb0ELb1ELb0ELb0ELb0ELb1ELb0EEEvNS_16Flash_fwd_paramsE$_ZN5flash30compute_attn_1rowblock_splitkvI23Flash_fwd_kernel_traitsILi96ELi64ELi64ELi4ELb0ELb0EN7cutlass10bfloat16_tE19Flash_kernel_traitsILi96ELi64ELi64ELi4ES3_EELb0ELb0ELb1ELb0ELb0ELb0ELb1ELb0ENS_16Flash_fwd_paramsEEEvRKT8_iiiii)
        /*0308*/ 	.word	0x00000000


	//----- nvinfo : EIATTR_FRAME_SIZE
	.align		4
.L_140:
        /*030c*/ 	.byte	0x04, 0x11
        /*030e*/ 	.short	(.L_142 - .L_141)
	.align		4
.L_141:
        /*0310*/ 	.word	index@(_ZN5flash24flash_fwd_splitkv_kernelI23Flash_fwd_kernel_traitsILi96ELi64ELi64ELi4ELb0ELb0EN7cutlass10bfloat16_tE19Flash_kernel_traitsILi96ELi64ELi64ELi4ES3_EELb0ELb0ELb1ELb0ELb0ELb0ELb1ELb0EEEvNS_16Flash_fwd_paramsE)
        /*0314*/ 	.word	0x00000000


	//----- nvinfo : EIATTR_REGCOUNT
	.align		4
.L_142:
        /*0318*/ 	.byte	0x04, 0x2f
        /*031a*/ 	.short	(.L_144 - .L_143)
	.align		4
.L_143:
        /*031c*/ 	.word	index@(_ZN5flash24flash_fwd_splitkv_kernelI23Flash_fwd_kernel_traitsILi96ELi64ELi64ELi4ELb0ELb0EN7cutlass10bfloat16_tE19Flash_kernel_traitsILi96ELi64ELi64ELi4ES3_EELb0ELb0ELb0ELb1ELb1ELb1ELb1ELb0EEEvNS_16Flash_fwd_paramsE)
        /*0320*/ 	.word	0x000000a6


	//----- nvinfo : EIATTR_FRAME_SIZE
	.align		4
.L_144:
        /*0324*/ 	.byte	0x04, 0x11
        /*0326*/ 	.short	(.L_146 - .L_145)
	.align		4
.L_145:
        /*0328*/ 	.word	index@($_ZN5flash24flash_fwd_splitkv_kernelI23Flash_fwd_kernel_traitsILi96ELi64ELi64ELi4ELb0ELb0EN7cutlass10bfloat16_tE19Flash_kernel_traitsILi96ELi64ELi64ELi4ES3_EELb0ELb0ELb0ELb1ELb1ELb1ELb1ELb0EEEvNS_16Flash_fwd_paramsE$_ZN5flash30compute_attn_1rowblock_splitkvI23Flash_fwd_kernel_traitsILi96ELi64ELi64ELi4ELb0ELb0EN7cutlass10bfloat16_tE19Flash_kernel_traitsILi96ELi64ELi64ELi4ES3_EELb0ELb0ELb0ELb1ELb1ELb1ELb1ELb0ENS_16Flash_fwd_paramsEEEvRKT8_iiiii)
        /*032c*/ 	.word	0x00000000


	//----- nvinfo : EIATTR_FRAME_SIZE
	.align		4
.L_146:
        /*0330*/ 	.byte	0x04, 0x11
        /*0332*/ 	.short	(.L_148 - .L_147)
	.align		4
.L_147:
        /*0334*/ 	.word	index@(_ZN5flash24flash_fwd_splitkv_kernelI23Flash_fwd_kernel_traitsILi96ELi64ELi64ELi4ELb0ELb0EN7cutlass10bfloat16_tE19Flash_kernel_traitsILi96ELi64ELi64ELi4ES3_EELb0ELb0ELb0ELb1ELb1ELb1ELb1ELb0EEEvNS_16Flash_fwd_paramsE)
        /*0338*/ 	.word	0x00000000


	//----- nvinfo : EIATTR_REGCOUNT
	.align		4
.L_148:
        /*033c*/ 	.byte	0x04, 0x2f
        /*033e*/ 	.short	(.L_150 - .L_149)
	.align		4
.L_149:
        /*0340*/ 	.word	index@(_ZN5flash24flash_fwd_splitkv_kernelI23Flash_fwd_kernel_traitsILi96ELi64ELi64ELi4ELb0ELb0EN7cutlass10bfloat16_tE19Flash_kernel_traitsILi96ELi64ELi64ELi4ES3_EELb0ELb0ELb0ELb1ELb1ELb0ELb1ELb0EEEvNS_16Flash_fwd_paramsE)
        /*0344*/ 	.word	0x000000b2


	//----- nvinfo : EIATTR_FRAME_SIZE
	.align		4
.L_150:
        /*0348*/ 	.byte	0x04, 0x11
        /*034a*/ 	.short	(.L_152 - .L_151)
	.align		4
.L_151:
        /*034c*/ 	.word	index@($_ZN5flash24flash_fwd_splitkv_kernelI23Flash_fwd_kernel_traitsILi96ELi64ELi64ELi4ELb0ELb0EN7cutlass10bfloat16_tE19Flash_kernel_traitsILi96ELi64ELi64ELi4ES3_EELb0ELb0ELb0ELb1ELb1ELb0ELb1ELb0EEEvNS_16Flash_fwd_paramsE$_ZN5flash30compute_attn_1rowblock_splitkvI23Flash_fwd_kernel_traitsILi96ELi64ELi64ELi4ELb0ELb0EN7cutlass10bfloat16_tE19Flash_kernel_traitsILi96ELi64ELi64ELi4ES3_EELb0ELb0ELb0ELb1ELb1ELb0ELb1ELb0ENS_16Flash_fwd_paramsEEEvRKT8_iiiii)
        /*0350*/ 	.word	0x00000000


	//----- nvinfo : EIATTR_FRAME_SIZE
	.align		4
.L_152:
        /*0354*/ 	.byte	0x04, 0x11
        /*0356*/ 	.short	(.L_154 - .L_153)
	.align		4
.L_153:
        /*0358*/ 	.word	index@(_ZN5flash24flash_fwd_splitkv_kernelI23Flash_fwd_kernel_traitsILi96ELi64ELi64ELi4ELb0ELb0EN7cutlass10bfloat16_tE19Flash_kernel_traitsILi96ELi64ELi64ELi4ES3_EELb0ELb0ELb0ELb1ELb1ELb0ELb1ELb0EEEvNS_16Flash_fwd_paramsE)
        /*035c*/ 	.word	0x00000000


	//----- nvinfo : EIATTR_REGCOUNT
	.align		4
.L_154:
        /*0360*/ 	.byte	0x04, 0x2f
        /*0362*/ 	.short	(.L_156 - .L_155)
	.align		4
.L_155:
        /*0364*/ 	.word	index@(_ZN5flash24flash_fwd_splitkv_kernelI23Flash_fwd_kernel_traitsILi96ELi64ELi64ELi4ELb0ELb0EN7cutlass10bfloat16_tE19Flash_kernel_traitsILi96ELi64ELi64ELi4ES3_EELb0ELb0ELb1ELb0ELb0ELb1ELb0ELb1EEEvNS_16Flash_fwd_paramsE)
        /*0368*/ 	.word	0x000000a6


	//----- nvinfo : EIATTR_FRAME_SIZE
	.align		4
.L_156:
        /*036c*/ 	.byte	0x04, 0x11
        /*036e*/ 	.short	(.L_158 - .L_157)
	.align		4
.L_157:
        /*0370*/ 	.word	index@($_ZN5flash24flash_fwd_splitkv_kernelI23Flash_fwd_kernel_traitsILi96ELi64ELi64ELi4ELb0ELb0EN7cutlass10bfloat16_tE19Flash_kernel_traitsILi96ELi64ELi64ELi4ES3_EELb0ELb0ELb1ELb0ELb0ELb1ELb0ELb1EEEvNS_16Flash_fwd_paramsE$_ZN5flash30compute_attn_1rowblock_splitkvI23Flash_fwd_kernel_traitsILi96ELi64ELi64ELi4ELb0ELb0EN7cutlass10bfloat16_tE19Flash_kernel_traitsILi96ELi64ELi64ELi4ES3_EELb0ELb0ELb1ELb0ELb0ELb1ELb0ELb1ENS_16Flash_fwd_paramsEEEvRKT8_iiiii)
        /*0374*/ 	.word	0x00000000


	//----- nvinfo : EIATTR_FRAME_SIZE
	.align		4
.L_158:
        /*0378*/ 	.byte	0x04, 0x11
        /*037a*/ 	.short	(.L_160 - .L_159)
	.align		4
.L_159:
        /*037c*/ 	.word	index@(_ZN5flash24flash_fwd_splitkv_kernelI23Flash_fwd_kernel_traitsILi96ELi64ELi64ELi4ELb0ELb0EN7cutlass10bfloat16_tE19Flash_kernel_traitsILi96ELi64ELi64ELi4ES3_EELb0ELb0ELb1ELb0ELb0ELb1ELb0ELb1EEEvNS_16Flash_fwd_paramsE)
        /*0380*/ 	.word	0x00000000


	//----- nvinfo : EIATTR_REGCOUNT
	.align		4
.L_160:
        /*0384*/ 	.byte	0x04, 0x2f
        /*0386*/ 	.short	(.L_162 - .L_161)
	.align		4
.L_161:
        /*0388*/ 	.word	index@(_ZN5flash24flash_fwd_splitkv_kernelI23Flash_fwd_kernel_traitsILi96ELi64ELi64ELi4ELb0ELb0EN7cutlass10bfloat16_tE19Flash_kernel_traitsILi96ELi64ELi64ELi4ES3_EELb0ELb0ELb1ELb0ELb0ELb0ELb0ELb1EEEvNS_16Flash_fwd_paramsE)
        /*038c*/ 	.word	0x000000a7


	//----- nvinfo : EIATTR_FRAME_SIZE
	.align		4
.L_162:
        /*0390*/ 	.byte	0x04, 0x11
        /*0392*/ 	.short	(.L_164 - .L_163)
	.align		4
.L_163:
        /*0394*/ 	.word	index@($_ZN5flash24flash_fwd_splitkv_kernelI23Flash_fwd_kernel_traitsILi96ELi64ELi64ELi4ELb0ELb0EN7cutlass10bfloat16_tE19Flash_kernel_traitsILi96ELi64ELi64ELi4ES3_EELb0ELb0ELb1ELb0ELb0ELb0ELb0ELb1EEEvNS_16Flash_fwd_paramsE$_ZN5flash30compute_attn_1rowblock_splitkvI23Flash_fwd_kernel_traitsILi96ELi64ELi64ELi4ELb0ELb0EN7cutlass10bfloat16_tE19Flash_kernel_traitsILi96ELi64ELi64ELi4ES3_EELb0ELb0ELb1ELb0ELb0ELb0ELb0ELb1ENS_16Flash_fwd_paramsEEEvRKT8_iiiii)
        /*0398*/ 	.word	0x00000000


	//----- nvinfo : EIATTR_FRAME_SIZE
	.align		4
.L_164:
        /*039c*/ 	.byte	0x04, 0x11
        /*039e*/ 	.short	(.L_166 - .L_165)
	.align		4
.L_165:
        /*03a0*/ 	.word	index@(_ZN5flash24flash_fwd_splitkv_kernelI23Flash_fwd_kernel_traitsILi96ELi64ELi64ELi4ELb0ELb0EN7cutlass10bfloat16_tE19Flash_kernel_traitsILi96ELi64ELi64ELi4ES3_EELb0ELb0ELb1ELb0ELb0ELb0ELb0ELb1EEEvNS_16Flash_fwd_paramsE)
        /*03a4*/ 	.word	0x00000000


	//----- nvinfo : EIATTR_REGCOUNT
	.align		4
.L_166:
        /*03a8*/ 	.byte	0x04, 0x2f
        /*03aa*/ 	.short	(.L_168 - .L_167)
	.align		4
.L_167:
        /*03ac*/ 	.word	index@(_ZN5flash24flash_fwd_splitkv_kernelI23Flash_fwd_kernel_traitsILi96ELi64ELi64ELi4ELb0ELb0EN7cutlass10bfloat16_tE19Flash_kernel_traitsILi96ELi64ELi64ELi4ES3_EELb0ELb0ELb0ELb0ELb1ELb1ELb0ELb1EEEvNS_16Flash_fwd_paramsE)
        /*03b0*/ 	.word	0x0000009e


	//----- nvinfo : EIATTR_FRAME_SIZE
	.align		4
.L_168:
        /*03b4*/ 	.byte	0x04, 0x11
        /*03b6*/ 	.short	(.L_170 - .L_169)
	.align		4
.L_169:
        /*03b8*/ 	.word	index@($_ZN5flash24flash_fwd_splitkv_kernelI23Flash_fwd_kernel_traitsILi96ELi64ELi64ELi4ELb0ELb0EN7cutlass10bfloat16_tE19Flash_kernel_traitsILi96ELi64ELi64ELi4ES3_EELb0ELb0ELb0ELb0ELb1ELb1ELb0ELb1EEEvNS_16Flash_fwd_paramsE$_ZN5flash30compute_attn_1rowblock_splitkvI23Flash_fwd_kernel_traitsILi96ELi64ELi64ELi4ELb0ELb0EN7cutlass10bfloat16_tE19Flash_kernel_traitsILi96ELi64ELi64ELi4ES3_EELb0ELb0ELb0ELb0ELb1ELb1ELb0ELb1ENS_16Flash_fwd_paramsEEEvRKT8_iiiii)
        /*03bc*/ 	.word	0x00000000


	//----- nvinfo : EIATTR_FRAME_SIZE
	.align		4
.L_170:
        /*03c0*/ 	.byte	0x04, 0x11
        /*03c2*/ 	.short	(.L_172 - .L_171)
	.align		4
.L_171:
        /*03c4*/ 	.word	index@(_ZN5flash24flash_fwd_splitkv_kernelI23Flash_fwd_kernel_traitsILi96ELi64ELi64ELi4ELb0ELb0EN7cutlass10bfloat16_tE19Flash_kernel_traitsILi96ELi64ELi64ELi4ES3_EELb0ELb0ELb0ELb0ELb1ELb1ELb0ELb1EEEvNS_16Flash_fwd_paramsE)
        /*03c8*/ 	.word	0x00000000


	//----- nvinfo : EIATTR_REGCOUNT
	.align		4
.L_172:
        /*03cc*/ 	.byte	0x04, 0x2f
        /*03ce*/ 	.short	(.L_174 - .L_173)
	.align		4
.L_173:
        /*03d0*/ 	.word	index@(_ZN5flash24flash_fwd_splitkv_kernelI23Flash_fwd_kernel_traitsILi96ELi64ELi64ELi4ELb0ELb0EN7cutlass10bfloat16_tE19Flash_kernel_traitsILi96ELi64ELi64ELi4ES3_EELb0ELb0ELb0ELb0ELb1ELb0ELb0ELb1EEEvNS_16Flash_fwd_paramsE)
        /*03d4*/ 	.word	0x00000094


	//----- nvinfo : EIATTR_FRAME_SIZE
	.align		4
.L_174:
        /*03d8*/ 	.byte	0x04, 0x11
        /*03da*/ 	.short	(.L_176 - .L_175)
	.align		4
.L_175:
        /*03dc*/ 	.word	index@($_ZN5flash24flash_fwd_splitkv_kernelI23Flash_fwd_kernel_traitsILi96ELi64ELi64ELi4ELb0ELb0EN7cutlass10bfloat16_tE19Flash_kernel_traitsILi96ELi64ELi64ELi4ES3_EELb0ELb0ELb0ELb0ELb1ELb0ELb0ELb1EEEvNS_16Flash_fwd_paramsE$_ZN5flash30compute_attn_1rowblock_splitkvI23Flash_fwd_kernel_traitsILi96ELi64ELi64ELi4ELb0ELb0EN7cutlass10bfloat16_tE19Flash_kernel_traitsILi96ELi64ELi64ELi4ES3_EELb0ELb0ELb0ELb0ELb1ELb0ELb0ELb1ENS_16Flash_fwd_paramsEEEvRKT8_iiiii)
        /*03e0*/ 	.word	0x00000000


	//----- nvinfo : EIATTR_FRAME_SIZE
	.align		4
.L_176:
        /*03e4*/ 	.byte	0x04, 0x11
        /*03e6*/ 	.short	(.L_178 - .L_177)
	.align		4
.L_177:
        /*03e8*/ 	.word	index@(_ZN5flash24flash_fwd_splitkv_kernelI23Flash_fwd_kernel_traitsILi96ELi64ELi64ELi4ELb0ELb0EN7cutlass10bfloat16_tE19Flash_kernel_traitsILi96ELi64ELi64ELi4ES3_EELb0ELb0ELb0ELb0ELb1ELb0ELb0ELb1EEEvNS_16Flash_fwd_paramsE)
        /*03ec*/ 	.word	0x00000000


	//----- nvinfo : EIATTR_REGCOUNT
	.align		4
.L_178:
        /*03f0*/ 	.byte	0x04, 0x2f
        /*03f2*/ 	.short	(.L_180 - .L_179)
	.align		4
.L_179:
        /*03f4*/ 	.word	index@(_ZN5flash24flash_fwd_splitkv_kernelI23Flash_fwd_kernel_traitsILi96ELi64ELi64ELi4ELb0ELb0EN7cutlass10bfloat16_tE19Flash_kernel_traitsILi96ELi64ELi64ELi4ES3_EELb0ELb0ELb1ELb0ELb0ELb1ELb0ELb0EEEvNS_16Flash_fwd_paramsE)
        /*03f8*/ 	.word	0x000000c4


	//----- nvinfo : EIATTR_FRAME_SIZE
	.align		4
.L_180:
        /*03fc*/ 	.byte	0x04, 0x11
        /*03fe*/ 	.short	(.L_182 - .L_181)
	.align		4
.L_181:
        /*0400*/ 	.word	index@($_ZN5flash24flash_fwd_splitkv_kernelI23Flash_fwd_kernel_traitsILi96ELi64ELi64ELi4ELb0ELb0EN7cutlass10bfloat16_tE19Flash_kernel_traitsILi96ELi64ELi64ELi4ES3_EELb0ELb0ELb1ELb0ELb0ELb1ELb0ELb0EEEvNS_16Flash_fwd_paramsE$_ZN5flash30compute_attn_1rowblock_splitkvI23Flash_fwd_kernel_traitsILi96ELi64ELi64ELi4ELb0ELb0EN7cutlass10bfloat16_tE19Flash_kernel_traitsILi96ELi64ELi64ELi4ES3_EELb0ELb0ELb1ELb0ELb0ELb1ELb0ELb0ENS_16Flash_fwd_paramsEEEvRKT8_iiiii)
        /*0404*/ 	.word	0x00000000


	//----- nvinfo : EIATTR_FRAME_SIZE
	.align		4
.L_182:
        /*0408*/ 	.byte	0x04, 0x11
        /*040a*/ 	.short	(.L_184 - .L_183)
	.align		4
.L_183:
        /*040c*/ 	.word	index@(_ZN5flash24flash_fwd_splitkv_kernelI23Flash_fwd_kernel_traitsILi96ELi64ELi64ELi4ELb0ELb0EN7cutlass10bfloat16_tE19Flash_kernel_traitsILi96ELi64ELi64ELi4ES3_EELb0ELb0ELb1ELb0ELb0ELb1ELb0ELb0EEEvNS_16Flash_fwd_paramsE)
        /*0410*/ 	.word	0x00000000


	//----- nvinfo : EIATTR_REGCOUNT
	.align		4
.L_184:
        /*0414*/ 	.byte	0x04, 0x2f
        /*0416*/ 	.short	(.L_186 - .L_185)
	.align		4
.L_185:
        /*0418*/ 	.word	index@(_ZN5flash24flash_fwd_splitkv_kernelI23Flash_fwd_kernel_traitsILi96ELi64ELi64ELi4ELb0ELb0EN7cutlass10bfloat16_tE19Flash_kernel_traitsILi96ELi64ELi64ELi4ES3_EELb0ELb0ELb1ELb0ELb0ELb0ELb0ELb0EEEvNS_16Flash_fwd_paramsE)
        /*041c*/ 	.word	0x000000a8


	//----- nvinfo : EIATTR_FRAME_SIZE
	.align		4
.L_186:
        /*0420*/ 	.byte	0x04, 0x11
        /*0422*/ 	.short	(.L_188 - .L_187)
	.align		4
.L_187:
        /*0424*/ 	.word	index@($_ZN5flash24flash_fwd_splitkv_kernelI23Flash_fwd_kernel_traitsILi96ELi64ELi64ELi4ELb0ELb0EN7cutlass10bfloat16_tE19Flash_kernel_traitsILi96ELi64ELi64ELi4ES3_EELb0ELb0ELb1ELb0ELb0ELb0ELb0ELb0EEEvNS_16Flash_fwd_paramsE$_ZN5flash30compute_attn_1rowblock_splitkvI23Flash_fwd_kernel_traitsILi96ELi64ELi64ELi4ELb0ELb0EN7cutlass10bfloat16_tE19Flash_kernel_traitsILi96ELi64ELi64ELi4ES3_EELb0ELb0ELb1ELb0ELb0ELb0ELb0ELb0ENS_16Flash_fwd_paramsEEEvRKT8_iiiii)
        /*0428*/ 	.word	0x00000000


	//----- nvinfo : EIATTR_FRAME_SIZE
	.align		4
.L_188:
        /*042c*/ 	.byte	0x04, 0x11
        /*042e*/ 	.short	(.L_190 - .L_189)
	.align		4
.L_189:
        /*0430*/ 	.word	index@(_ZN5flash24flash_fwd_splitkv_kernelI23Flash_fwd_kernel_traitsILi96ELi64ELi64ELi4ELb0ELb0EN7cutlass10bfloat16_tE19Flash_kernel_traitsILi96ELi64ELi64ELi4ES3_EELb0ELb0ELb1ELb0ELb0ELb0ELb0ELb0EEEvNS_16Flash_fwd_paramsE)
        /*0434*/ 	.word	0x00000000


	//----- nvinfo : EIATTR_REGCOUNT
	.align		4
.L_190:
        /*0438*/ 	.byte	0x04, 0x2f
        /*043a*/ 	.short	(.L_192 - .L_191)
	.align		4
.L_191:
        /*043c*/ 	.word	index@(_ZN5flash24flash_fwd_splitkv_kernelI23Flash_fwd_kernel_traitsILi96ELi64ELi64ELi4ELb0ELb0EN7cutlass10bfloat16_tE19Flash_kernel_traitsILi96ELi64ELi64ELi4ES3_EELb0ELb0ELb0ELb1ELb1ELb1ELb0ELb0EEEvNS_16Flash_fwd_paramsE)
        /*0440*/ 	.word	0x000000a6


	//----- nvinfo : EIATTR_FRAME_SIZE
	.align		4
.L_192:
        /*0444*/ 	.byte	0x04, 0x11
        /*0446*/ 	.short	(.L_194 - .L_193)
	.align		4
.L_193:
        /*0448*/ 	.word	index@($_ZN5flash24flash_fwd_splitkv_kernelI23Flash_fwd_kernel_traitsILi96ELi64ELi64ELi4ELb0ELb0EN7cutlass10bfloat16_tE19Flash_kernel_traitsILi96ELi64ELi64ELi4ES3_EELb0ELb0ELb0ELb1ELb1ELb1ELb0ELb0EEEvNS_16Flash_fwd_paramsE$_ZN5flash30compute_attn_1rowblock_splitkvI23Flash_fwd_kernel_traitsILi96ELi64ELi64ELi4ELb0ELb0EN7cutlass10bfloat16_tE19Flash_kernel_traitsILi96ELi64ELi64ELi4ES3_EELb0ELb0ELb0ELb1ELb1ELb1ELb0ELb0ENS_16Flash_fwd_paramsEEEvRKT8_iiiii)
        /*044c*/ 	.word	0x00000000


	//----- nvinfo : EIATTR_FRAME_SIZE
	.align		4
.L_194:
        /*0450*/ 	.byte	0x04, 0x11
        /*0452*/ 	.short	(.L_196 - .L_195)
	.align		4
.L_195:
        /*0454*/ 	.word	index@(_ZN5flash24flash_fwd_splitkv_kernelI23Flash_fwd_kernel_traitsILi96ELi64ELi64ELi4ELb0ELb0EN7cutlass10bfloat16_tE19Flash_kernel_traitsILi96ELi64ELi64ELi4ES3_EELb0ELb0ELb0ELb1ELb1ELb1ELb0ELb0EEEvNS_16Flash_fwd_paramsE)
        /*0458*/ 	.word	0x00000000


	//----- nvinfo : EIATTR_REGCOUNT
	.align		4
.L_196:
        /*045c*/ 	.byte	0x04, 0x2f
        /*045e*/ 	.short	(.L_198 - .L_197)
	.align		4
.L_197:
        /*0460*/ 	.word	index@(_ZN5flash24flash_fwd_splitkv_kernelI23Flash_fwd_kernel_traitsILi96ELi64ELi64ELi4ELb0ELb0EN7cutlass10bfloat16_tE19Flash_kernel_traitsILi96ELi64ELi64ELi4ES3_EELb0ELb0ELb0ELb1ELb1ELb0ELb0ELb0EEEvNS_16Flash_fwd_paramsE)
        /*0464*/ 	.word	0x000000b2


	//----- nvinfo : EIATTR_FRAME_SIZE
	.align		4
.L_198:
        /*0468*/ 	.byte	0x04, 0x11
        /*046a*/ 	.short	(.L_200 - .L_199)
	.align		4
.L_199:
        /*046c*/ 	.word	index@($_ZN5flash24flash_fwd_splitkv_kernelI23Flash_fwd_kernel_traitsILi96ELi64ELi64ELi4ELb0ELb0EN7cutlass10bfloat16_tE19Flash_kernel_traitsILi96ELi64ELi64ELi4ES3_EELb0ELb0ELb0ELb1ELb1ELb0ELb0ELb0EEEvNS_16Flash_fwd_paramsE$_ZN5flash30compute_attn_1rowblock_splitkvI23Flash_fwd_kernel_traitsILi96ELi64ELi64ELi4ELb0ELb0EN7cutlass10bfloat16_tE19Flash_kernel_traitsILi96ELi64ELi64ELi4ES3_EELb0ELb0ELb0ELb1ELb1ELb0ELb0ELb0ENS_16Flash_fwd_paramsEEEvRKT8_iiiii)
        /*0470*/ 	.word	0x00000000


	//----- nvinfo : EIATTR_FRAME_SIZE
	.align		4
.L_200:
        /*0474*/ 	.byte	0x04, 0x11
        /*0476*/ 	.short	(.L_202 - .L_201)
	.align		4
.L_201:
        /*0478*/ 	.word	index@(_ZN5flash24flash_fwd_splitkv_kernelI23Flash_fwd_kernel_traitsILi96ELi64ELi64ELi4ELb0ELb0EN7cutlass10bfloat16_tE19Flash_kernel_traitsILi96ELi64ELi64ELi4ES3_EELb0ELb0ELb0ELb1ELb1ELb0ELb0ELb0EEEvNS_16Flash_fwd_paramsE)
        /*047c*/ 	.word	0x00000000


	//----- nvinfo : EIATTR_REGCOUNT
	.align		4
.L_202:
        /*0480*/ 	.byte	0x04, 0x2f
        /*0482*/ 	.short	(.L_204 - .L_203)
	.align		4
.L_203:
        /*0484*/ 	.word	index@(_ZN5flash24flash_fwd_splitkv_kernelI23Flash_fwd_kernel_traitsILi96ELi64ELi64ELi4ELb0ELb0EN7cutlass10bfloat16_tE19Flash_kernel_traitsILi96ELi64ELi64ELi4ES3_EELb0ELb1ELb0ELb0ELb0ELb1ELb1ELb1EEEvNS_16Flash_fwd_paramsE)
        /*0488*/ 	.word	0x000000a8


	//----- nvinfo : EIATTR_FRAME_SIZE
	.align		4
.L_204:
        /*048c*/ 	.byte	0x04, 0x11
        /*048e*/ 	.short	(.L_206 - .L_205)
	.align		4
.L_205:
        /*0490*/ 	.word	index@($_ZN5flash24flash_fwd_splitkv_kernelI23Flash_fwd_kernel_traitsILi96ELi64ELi64ELi4ELb0ELb0EN7cutlass10bfloat16_tE19Flash_kernel_traitsILi96ELi64ELi64ELi4ES3_EELb0ELb1ELb0ELb0ELb0ELb1ELb1ELb1EEEvNS_16Flash_fwd_paramsE$_ZN5flash30compute_attn_1rowblock_splitkvI23Flash_fwd_kernel_traitsILi96ELi64ELi64ELi4ELb0ELb0EN7cutlass10bfloat16_tE19Flash_kernel_traitsILi96ELi64ELi64ELi4ES3_EELb0ELb1ELb0ELb0ELb0ELb1ELb1ELb1ENS_16Flash_fwd_paramsEEEvRKT8_iiiii)
        /*0494*/ 	.word	0x00000000


	//----- nvinfo : EIATTR_FRAME_SIZE
	.align		4
.L_206:
        /*0498*/ 	.byte	0x04, 0x11
        /*049a*/ 	.short	(.L_208 - .L_207)
	.align		4
.L_207:
        /*049c*/ 	.word	index@(_ZN5flash24flash_fwd_splitkv_kernelI23Flash_fwd_kernel_traitsILi96ELi64ELi64ELi4ELb0ELb0EN7cutlass10bfloat16_tE19Flash_kernel_traitsILi96ELi64ELi64ELi4ES3_EELb0ELb1ELb0ELb0ELb0ELb1ELb1ELb1EEEvNS_16Flash_fwd_paramsE)
        /*04a0*/ 	.word	0x00000000


	//----- nvinfo : EIATTR_REGCOUNT
	.align		4
.L_208:
        /*04a4*/ 	.byte	0x04, 0x2f
        /*04a6*/ 	.short	(.L_210 - .L_209)
	.align		4
.L_209:
        /*04a8*/ 	.word	index@(_ZN5flash24flash_fwd_splitkv_kernelI23Flash_fwd_kernel_traitsILi96ELi64ELi64ELi4ELb0ELb0EN7cutlass10bfloat16_tE19Flash_kernel_traitsILi96ELi64ELi64ELi4ES3_EELb0ELb1ELb0ELb0ELb0ELb0ELb1ELb1EEEvNS_16Flash_fwd_paramsE)
        /*04ac*/ 	.word	0x000000a6


	//----- nvinfo : EIATTR_FRAME_SIZE
	.align		4
.L_210:
        /*04b0*/ 	.byte	0x04, 0x11
        /*04b2*/ 	.short	(.L_212 - .L_211)
	.align		4
.L_211:
        /*04b4*/ 	.word	index@($_ZN5flash24flash_fwd_splitkv_kernelI23Flash_fwd_kernel_traitsILi96ELi64ELi64ELi4ELb0ELb0EN7cutlass10bfloat16_tE19Flash_kernel_traitsILi96ELi64ELi64ELi4ES3_EELb0ELb1ELb0ELb0ELb0ELb0ELb1ELb1EEEvNS_16Flash_fwd_paramsE$_ZN5flash30compute_attn_1rowblock_splitkvI23Flash_fwd_kernel_traitsILi96ELi64ELi64ELi4ELb0ELb0EN7cutlass10bfloat16_tE19Flash_kernel_traitsILi96ELi64ELi64ELi4ES3_EELb0ELb1ELb0ELb0ELb0ELb0ELb1ELb1ENS_16Flash_fwd_paramsEEEvRKT8_iiiii)
        /*04b8*/ 	.word	0x00000000


	//----- nvinfo : EIATTR_FRAME_SIZE
	.align		4
.L_212:
        /*04bc*/ 	.byte	0x04, 0x11
        /*04be*/ 	.short	(.L_214 - .L_213)
	.align		4
.L_213:
        /*04c0*/ 	.word	index@(_ZN5flash24flash_fwd_splitkv_kernelI23Flash_fwd_kernel_traitsILi96ELi64ELi64ELi4ELb0ELb0EN7cutlass10bfloat16_tE19Flash_kernel_traitsILi96ELi64ELi64ELi4ES3_EELb0ELb1ELb0ELb0ELb0ELb0ELb1ELb1EEEvNS_16Flash_fwd_paramsE)
        /*04c4*/ 	.word	0x00000000


	//----- nvinfo : EIATTR_REGCOUNT
	.align		4
.L_214:
        /*04c8*/ 	.byte	0x04, 0x2f
        /*04ca*/ 	.short	(.L_216 - .L_215)
	.align		4
.L_215:
        /*04cc*/ 	.word	index@(_ZN5flash24flash_fwd_splitkv_kernelI23Flash_fwd_kernel_traitsILi96ELi64ELi64ELi4ELb0ELb0EN7cutlass10bfloat16_tE19Flash_kernel_traitsILi96ELi64ELi64ELi4ES3_EELb0ELb1ELb0ELb0ELb0ELb1ELb1ELb0EEEvNS_16Flash_fwd_paramsE)
        /*04d0*/ 	.word	0x000000ca


	//----- nvinfo : EIATTR_FRAME_SIZE
	.align		4
.L_216:
        /*04d4*/ 	.byte	0x04, 0x11
        /*04d6*/ 	.short	(.L_218 - .L_217)
	.align		4
.L_217:
        /*04d8*/ 	.word	index@($_ZN5flash24flash_fwd_splitkv_kernelI23Flash_fwd_kernel_traitsILi96ELi64ELi64ELi4ELb0ELb0EN7cutlass10bfloat16_tE19Flash_kernel_traitsILi96ELi64ELi64ELi4ES3_EELb0ELb1ELb0ELb0ELb0ELb1ELb1ELb0EEEvNS_16Flash_fwd_paramsE$_ZN5flash30compute_attn_1rowblock_splitkvI23Flash_fwd_kernel_traitsILi96ELi64ELi64ELi4ELb0ELb0EN7cutlass10bfloat16_tE19Flash_kernel_traitsILi96ELi64ELi64ELi4ES3_EELb0ELb1ELb0ELb0ELb0ELb1ELb1ELb0ENS_16Flash_fwd_paramsEEEvRKT8_iiiii)
        /*04dc*/ 	.word	0x00000000


	//----- nvinfo : EIATTR_FRAME_SIZE
	.align		4
.L_218:
        /*04e0*/ 	.byte	0x04, 0x11
        /*04e2*/ 	.short	(.L_220 - .L_219)
	.align		4
.L_219:
        /*04e4*/ 	.word	index@(_ZN5flash24flash_fwd_splitkv_kernelI23Flash_fwd_kernel_traitsILi96ELi64ELi64ELi4ELb0ELb0EN7cutlass10bfloat16_tE19Flash_kernel_traitsILi96ELi64ELi64ELi4ES3_EELb0ELb1ELb0ELb0ELb0ELb1ELb1ELb0EEEvNS_16Flash_fwd_paramsE)
        /*04e8*/ 	.word	0x00000000


	//----- nvinfo : EIATTR_REGCOUNT
	.align		4
.L_220:
        /*04ec*/ 	.byte	0x04, 0x2f
        /*04ee*/ 	.short	(.L_222 - .L_221)
	.align		4
.L_221:
        /*04f0*/ 	.word	index@(_ZN5flash24flash_fwd_splitkv_kernelI23Flash_fwd_kernel_traitsILi96ELi64ELi64ELi4ELb0ELb0EN7cutlass10bfloat16_tE19Flash_kernel_traitsILi96ELi64ELi64ELi4ES3_EELb0ELb1ELb0ELb0ELb0ELb0ELb1ELb0EEEvNS_16Flash_fwd_paramsE)
        /*04f4*/ 	.word	0x000000bc


	//----- nvinfo : EIATTR_FRAME_SIZE
	.align		4
.L_222:
        /*04f8*/ 	.byte	0x04, 0x11
        /*04fa*/ 	.short	(.L_224 - .L_223)
	.align		4
.L_223:
        /*04fc*/ 	.word	index@($_ZN5flash24flash_fwd_splitkv_kernelI23Flash_fwd_kernel_traitsILi96ELi64ELi64ELi4ELb0ELb0EN7cutlass10bfloat16_tE19Flash_kernel_traitsILi96ELi64ELi64ELi4ES3_EELb0ELb1ELb0ELb0ELb0ELb0ELb1ELb0EEEvNS_16Flash_fwd_paramsE$_ZN5flash30compute_attn_1rowblock_splitkvI23Flash_fwd_kernel_traitsILi96ELi64ELi64ELi4ELb0ELb0EN7cutlass10bfloat16_tE19Flash_kernel_traitsILi96ELi64ELi64ELi4ES3_EELb0ELb1ELb0ELb0ELb0ELb0ELb1ELb0ENS_16Flash_fwd_paramsEEEvRKT8_iiiii)
        /*0500*/ 	.word	0x00000000


	//----- nvinfo : EIATTR_FRAME_SIZE
	.align		4
.L_224:
        /*0504*/ 	.byte	0x04, 0x11
        /*0506*/ 	.short	(.L_226 - .L_225)
	.align		4
.L_225:
        /*0508*/ 	.word	index@(_ZN5flash24flash_fwd_splitkv_kernelI23Flash_fwd_kernel_traitsILi96ELi64ELi64ELi4ELb0ELb0EN7cutlass10bfloat16_tE19Flash_kernel_traitsILi96ELi64ELi64ELi4ES3_EELb0ELb1ELb0ELb0ELb0ELb0ELb1ELb0EEEvNS_16Flash_fwd_paramsE)
        /*050c*/ 	.word	0x00000000


	//----- nvinfo : EIATTR_REGCOUNT
	.align		4
.L_226:
        /*0510*/ 	.byte	0x04, 0x2f
        /*0512*/ 	.short	(.L_228 - .L_227)
	.align		4
.L_227:
        /*0514*/ 	.word	index@(_ZN5flash24flash_fwd_splitkv_kernelI23Flash_fwd_kernel_traitsILi96ELi64ELi64ELi4ELb0ELb0EN7cutlass10bfloat16_tE19Flash_kernel_traitsILi96ELi64ELi64ELi4ES3_EELb0ELb1ELb0ELb0ELb0ELb1ELb0ELb1EEEvNS_16Flash_fwd_paramsE)
        /*0518*/ 	.word	0x000000a8


	//----- nvinfo : EIATTR_FRAME_SIZE
	.align		4
.L_228:
        /*051c*/ 	.byte	0x04, 0x11
        /*051e*/ 	.short	(.L_230 - .L_229)
	.align		4
.L_229:
        /*0520*/ 	.word	index@($_ZN5flash24flash_fwd_splitkv_kernelI23Flash_fwd_kernel_traitsILi96ELi64ELi64ELi4ELb0ELb0EN7cutlass10bfloat16_tE19Flash_kernel_traitsILi96ELi64ELi64ELi4ES3_EELb0ELb1ELb0ELb0ELb0ELb1ELb0ELb1EEEvNS_16Flash_fwd_paramsE$_ZN5flash30compute_attn_1rowblock_splitkvI23Flash_fwd_kernel_traitsILi96ELi64ELi64ELi4ELb0ELb0EN7cutlass10bfloat16_tE19Flash_kernel_traitsILi96ELi64ELi64ELi4ES3_EELb0ELb1ELb0ELb0ELb0ELb1ELb0ELb1ENS_16Flash_fwd_paramsEEEvRKT8_iiiii)
        /*0524*/ 	.word	0x00000000


	//----- nvinfo : EIATTR_FRAME_SIZE
	.align		4
.L_230:
        /*0528*/ 	.byte	0x04, 0x11
        /*052a*/ 	.short	(.L_232 - .L_231)
	.align		4
.L_231:
        /*052c*/ 	.word	index@(_ZN5flash24flash_fwd_splitkv_kernelI23Flash_fwd_kernel_traitsILi96ELi64ELi64ELi4ELb0ELb0EN7cutlass10bfloat16_tE19Flash_kernel_traitsILi96ELi64ELi64ELi4ES3_EELb0ELb1ELb0ELb0ELb0ELb1ELb0ELb1EEEvNS_16Flash_fwd_paramsE)
        /*0530*/ 	.word	0x00000000


	//----- nvinfo : EIATTR_REGCOUNT
	.align		4
.L_232:
        /*0534*/ 	.byte	0x04, 0x2f
        /*0536*/ 	.short	(.L_234 - .L_233)
	.align		4
.L_233:
        /*0538*/ 	.word	index@(_ZN5flash24flash_fwd_splitkv_kernelI23Flash_fwd_kernel_traitsILi96ELi64ELi64ELi4ELb0ELb0EN7cutlass10bfloat16_tE19Flash_kernel_traitsILi96ELi64ELi64ELi4ES3_EELb0ELb1ELb0ELb0ELb0ELb0ELb0ELb1EEEvNS_16Flash_fwd_paramsE)
        /*053c*/ 	.word	0x000000a6


	//----- nvinfo : EIATTR_FRAME_SIZE
	.align		4
.L_234:
        /*0540*/ 	.byte	0x04, 0x11
        /*0542*/ 	.short	(.L_236 - .L_235)
	.align		4
.L_235:
        /*0544*/ 	.word	index@($_ZN5flash24flash_fwd_splitkv_kernelI23Flash_fwd_kernel_traitsILi96ELi64ELi64ELi4ELb0ELb0EN7cutlass10bfloat16_tE19Flash_kernel_traitsILi96ELi64ELi64ELi4ES3_EELb0ELb1ELb0ELb0ELb0ELb0ELb0ELb1EEEvNS_16Flash_fwd_paramsE$_ZN5flash30compute_attn_1rowblock_splitkvI23Flash_fwd_kernel_traitsILi96ELi64ELi64ELi4ELb0ELb0EN7cutlass10bfloat16_tE19Flash_kernel_traitsILi96ELi64ELi64ELi4ES3_EELb0ELb1ELb0ELb0ELb0ELb0ELb0ELb1ENS_16Flash_fwd_paramsEEEvRKT8_iiiii)
        /*0548*/ 	.word	0x00000000


	//----- nvinfo : EIATTR_FRAME_SIZE
	.align		4
.L_236:
        /*054c*/ 	.byte	0x04, 0x11
        /*054e*/ 	.short	(.L_238 - .L_237)
	.align		4
.L_237:
        /*0550*/ 	.word	index@(_ZN5flash24flash_fwd_splitkv_kernelI23Flash_fwd_kernel_traitsILi96ELi64ELi64ELi4ELb0ELb0EN7cutlass10bfloat16_tE19Flash_kernel_traitsILi96ELi64ELi64ELi4ES3_EELb0ELb1ELb0ELb0ELb0ELb0ELb0ELb1EEEvNS_16Flash_fwd_paramsE)
        /*0554*/ 	.word	0x00000000


	//----- nvinfo : EIATTR_REGCOUNT
	.align		4
.L_238:
        /*0558*/ 	.byte	0x04, 0x2f
        /*055a*/ 	.short	(.L_240 - .L_239)
	.align		4
.L_239:
        /*055c*/ 	.word	index@(_ZN5flash24flash_fwd_splitkv_kernelI23Flash_fwd_kernel_traitsILi96ELi64ELi64ELi4ELb0ELb0EN7cutlass10bfloat16_tE19Flash_kernel_traitsILi96ELi64ELi64ELi4ES3_EELb0ELb1ELb0ELb0ELb0ELb1ELb0ELb0EEEvNS_16Flash_fwd_paramsE)
        /*0560*/ 	.word	0x000000ca


	//----- nvinfo : EIATTR_FRAME_SIZE
	.align		4
.L_240:
        /*0564*/ 	.byte	0x04, 0x11
        /*0566*/ 	.short	(.L_242 - .L_241)
	.align		4
.L_241:
        /*0568*/ 	.word	index@($_ZN5flash24flash_fwd_splitkv_kernelI23Flash_fwd_kernel_traitsILi96ELi64ELi64ELi4ELb0ELb0EN7cutlass10bfloat16_tE19Flash_kernel_traitsILi96ELi64ELi64ELi4ES3_EELb0ELb1ELb0ELb0ELb0ELb1ELb0ELb0EEEvNS_16Flash_fwd_paramsE$_ZN5flash30compute_attn_1rowblock_splitkvI23Flash_fwd_kernel_traitsILi96ELi64ELi64ELi4ELb0ELb0EN7cutlass10bfloat16_tE19Flash_kernel_traitsILi96ELi64ELi64ELi4ES3_EELb0ELb1ELb0ELb0ELb0ELb1ELb0ELb0ENS_16Flash_fwd_paramsEEEvRKT8_iiiii)
        /*056c*/ 	.word	0x00000000


	//----- nvinfo : EIATTR_FRAME_SIZE
	.align		4
.L_242:
        /*0570*/ 	.byte	0x04, 0x11
        /*0572*/ 	.short	(.L_244 - .L_243)
	.align		4
.L_243:
        /*0574*/ 	.word	index@(_ZN5flash24flash_fwd_splitkv_kernelI23Flash_fwd_kernel_traitsILi96ELi64ELi64ELi4ELb0ELb0EN7cutlass10bfloat16_tE19Flash_kernel_traitsILi96ELi64ELi64ELi4ES3_EELb0ELb1ELb0ELb0ELb0ELb1ELb0ELb0EEEvNS_16Flash_fwd_paramsE)
        /*0578*/ 	.word	0x00000000


	//----- nvinfo : EIATTR_REGCOUNT
	.align		4
.L_244:
        /*057c*/ 	.byte	0x04, 0x2f
        /*057e*/ 	.short	(.L_246 - .L_245)
	.align		4
.L_245:
        /*0580*/ 	.word	index@(_ZN5flash24flash_fwd_splitkv_kernelI23Flash_fwd_kernel_traitsILi96ELi64ELi64ELi4ELb0ELb0EN7cutlass10bfloat16_tE19Flash_kernel_traitsILi96ELi64ELi64ELi4ES3_EELb0ELb1ELb0ELb0ELb0ELb0ELb0ELb0EEEvNS_16Flash_fwd_paramsE)
        /*0584*/ 	.word	0x000000c0


	//----- nvinfo : EIATTR_FRAME_SIZE
	.align		4
.L_246:
        /*0588*/ 	.byte	0x04, 0x11
        /*058a*/ 	.short	(.L_248 - .L_247)
	.align		4
.L_247:
        /*058c*/ 	.word	index@($_ZN5flash24flash_fwd_splitkv_kernelI23Flash_fwd_kernel_traitsILi96ELi64ELi64ELi4ELb0ELb0EN7cutlass10bfloat16_tE19Flash_kernel_traitsILi96ELi64ELi64ELi4ES3_EELb0ELb1ELb0ELb0ELb0ELb0ELb0ELb0EEEvNS_16Flash_fwd_paramsE$_ZN5flash30compute_attn_1rowblock_splitkvI23Flash_fwd_kernel_traitsILi96ELi64ELi64ELi4ELb0ELb0EN7cutlass10bfloat16_tE19Flash_kernel_traitsILi96ELi64ELi64ELi4ES3_EELb0ELb1ELb0ELb0ELb0ELb0ELb0ELb0ENS_16Flash_fwd_paramsEEEvRKT8_iiiii)
        /*0590*/ 	.word	0x00000000


	//----- nvinfo : EIATTR_FRAME_SIZE
	.align		4
.L_248:
        /*0594*/ 	.byte	0x04, 0x11
        /*0596*/ 	.short	(.L_250 - .L_249)
	.align		4
.L_249:
        /*0598*/ 	.word	index@(_ZN5flash24flash_fwd_splitkv_kernelI23Flash_fwd_kernel_traitsILi96ELi64ELi64ELi4ELb0ELb0EN7cutlass10bfloat16_tE19Flash_kernel_traitsILi96ELi64ELi64ELi4ES3_EELb0ELb1ELb0ELb0ELb0ELb0ELb0ELb0EEEvNS_16Flash_fwd_paramsE)
        /*059c*/ 	.word	0x00000000


	//----- nvinfo : EIATTR_REGCOUNT
	.align		4
.L_250:
        /*05a0*/ 	.byte	0x04, 0x2f
        /*05a2*/ 	.short	(.L_252 - .L_251)
	.align		4
.L_251:
        /*05a4*/ 	.word	index@(_ZN5flash24flash_fwd_splitkv_kernelI23Flash_fwd_kernel_traitsILi96ELi64ELi64ELi4ELb0ELb0EN7cutlass10bfloat16_tE19Flash_kernel_traitsILi96ELi64ELi64ELi4ES3_EELb0ELb0ELb0ELb0ELb0ELb1ELb1ELb1EEEvNS_16Flash_fwd_paramsE)
        /*05a8*/ 	.word	0x000000a8


	//----- nvinfo : EIATTR_FRAME_SIZE
	.align		4
.L_252:
        /*05ac*/ 	.byte	0x04, 0x11
        /*05ae*/ 	.short	(.L_254 - .L_253)
	.align		4
.L_253:
        /*05b0*/ 	.word	index@($_ZN5flash24flash_fwd_splitkv_kernelI23Flash_fwd_kernel_traitsILi96ELi64ELi64ELi4ELb0ELb0EN7cutlass10bfloat16_tE19Flash_kernel_traitsILi96ELi64ELi64ELi4ES3_EELb0ELb0ELb0ELb0ELb0ELb1ELb1ELb1EEEvNS_16Flash_fwd_paramsE$_ZN5flash30compute_attn_1rowblock_splitkvI23Flash_fwd_kernel_traitsILi96ELi64ELi64ELi4ELb0ELb0EN7cutlass10bfloat16_tE19Flash_kernel_traitsILi96ELi64ELi64ELi4ES3_EELb0ELb0ELb0ELb0ELb0ELb1ELb1ELb1ENS_16Flash_fwd_paramsEEEvRKT8_iiiii)
        /*05b4*/ 	.word	0x00000000


	//----- nvinfo : EIATTR_FRAME_SIZE
	.align		4
.L_254:
        /*05b8*/ 	.byte	0x04, 0x11
        /*05ba*/ 	.short	(.L_256 - .L_255)
	.align		4
.L_255:
        /*05bc*/ 	.word	index@(_ZN5flash24flash_fwd_splitkv_kernelI23Flash_fwd_kernel_traitsILi96ELi64ELi64ELi4ELb0ELb0EN7cutlass10bfloat16_tE19Flash_kernel_traitsILi96ELi64ELi64ELi4ES3_EELb0ELb0ELb0ELb0ELb0ELb1ELb1ELb1EEEvNS_16Flash_fwd_paramsE)
        /*05c0*/ 	.word	0x00000000


	//----- nvinfo : EIATTR_REGCOUNT
	.align		4
.L_256:
        /*05c4*/ 	.byte	0x04, 0x2f
        /*05c6*/ 	.short	(.L_258 - .L_257)
	.align		4
.L_257:
        /*05c8*/ 	.word	index@(_ZN5flash24flash_fwd_splitkv_kernelI23Flash_fwd_kernel_traitsILi96ELi64ELi64ELi4ELb0ELb0EN7cutlass10bfloat16_tE19Flash_kernel_traitsILi96ELi64ELi64ELi4ES3_EELb0ELb0ELb0ELb0ELb0ELb0ELb1ELb1EEEvNS_16Flash_fwd_paramsE)
        /*05cc*/ 	.word	0x00000093


	//----- nvinfo : EIATTR_FRAME_SIZE
	.align		4
.L_258:
        /*05d0*/ 	.byte	0x04, 0x11
        /*05d2*/ 	.short	(.L_260 - .L_259)
	.align		4
.L_259:
        /*05d4*/ 	.word	index@($_ZN5flash24flash_fwd_splitkv_kernelI23Flash_fwd_kernel_traitsILi96ELi64ELi64ELi4ELb0ELb0EN7cutlass10bfloat16_tE19Flash_kernel_traitsILi96ELi64ELi64ELi4ES3_EELb0ELb0ELb0ELb0ELb0ELb0ELb1ELb1EEEvNS_16Flash_fwd_paramsE$_ZN5flash30compute_attn_1rowblock_splitkvI23Flash_fwd_kernel_traitsILi96ELi64ELi64ELi4ELb0ELb0EN7cutlass10bfloat16_tE19Flash_kernel_traitsILi96ELi64ELi64ELi4ES3_EELb0ELb0ELb0ELb0ELb0ELb0ELb1ELb1ENS_16Flash_fwd_paramsEEEvRKT8_iiiii)
        /*05d8*/ 	.word	0x00000000


	//----- nvinfo : EIATTR_FRAME_SIZE
	.align		4
.L_260:
        /*05dc*/ 	.byte	0x04, 0x11
        /*05de*/ 	.short	(.L_262 - .L_261)
	.align		4
.L_261:
        /*05e0*/ 	.word	index@(_ZN5flash24flash_fwd_splitkv_kernelI23Flash_fwd_kernel_traitsILi96ELi64ELi64ELi4ELb0ELb0EN7cutlass10bfloat16_tE19Flash_kernel_traitsILi96ELi64ELi64ELi4ES3_EELb0ELb0ELb0ELb0ELb0ELb0ELb1ELb1EEEvNS_16Flash_fwd_paramsE)
        /*05e4*/ 	.word	0x00000000


	//----- nvinfo : EIATTR_REGCOUNT
	.align		4
.L_262:
        /*05e8*/ 	.byte	0x04, 0x2f
        /*05ea*/ 	.short	(.L_264 - .L_263)
	.align		4
.L_263:
        /*05ec*/ 	.word	index@(_ZN5flash24flash_fwd_splitkv_kernelI23Flash_fwd_kernel_traitsILi96ELi64ELi64ELi4ELb0ELb0EN7cutlass10bfloat16_tE19Flash_kernel_traitsILi96ELi64ELi64ELi4ES3_EELb0ELb0ELb0ELb0ELb0ELb1ELb1ELb0EEEvNS_16Flash_fwd_paramsE)
        /*05f0*/ 	.word	0x000000a8


	//----- nvinfo : EIATTR_FRAME_SIZE
	.align		4
.L_264:
        /*05f4*/ 	.byte	0x04, 0x11
        /*05f6*/ 	.short	(.L_266 - .L_265)
	.align		4
.L_265:
        /*05f8*/ 	.word	index@($_ZN5flash24flash_fwd_splitkv_kernelI23Flash_fwd_kernel_traitsILi96ELi64ELi64ELi4ELb0ELb0EN7cutlass10bfloat16_tE19Flash_kernel_traitsILi96ELi64ELi64ELi4ES3_EELb0ELb0ELb0ELb0ELb0ELb1ELb1ELb0EEEvNS_16Flash_fwd_paramsE$_ZN5flash30compute_attn_1rowblock_splitkvI23Flash_fwd_kernel_traitsILi96ELi64ELi64ELi4ELb0ELb0EN7cutlass10bfloat16_tE19Flash_kernel_traitsILi96ELi64ELi64ELi4ES3_EELb0ELb0ELb0ELb0ELb0ELb1ELb1ELb0ENS_16Flash_fwd_paramsEEEvRKT8_iiiii)
        /*05fc*/ 	.word	0x00000000


	//----- nvinfo : EIATTR_FRAME_SIZE
	.align		4
.L_266:
        /*0600*/ 	.byte	0x04, 0x11
        /*0602*/ 	.short	(.L_268 - .L_267)
	.align		4
.L_267:
        /*0604*/ 	.word	index@(_ZN5flash24flash_fwd_splitkv_kernelI23Flash_fwd_kernel_traitsILi96ELi64ELi64ELi4ELb0ELb0EN7cutlass10bfloat16_tE19Flash_kernel_traitsILi96ELi64ELi64ELi4ES3_EELb0ELb0ELb0ELb0ELb0ELb1ELb1ELb0EEEvNS_16Flash_fwd_paramsE)
        /*0608*/ 	.word	0x00000000


	//----- nvinfo : EIATTR_REGCOUNT
	.align		4
.L_268:
        /*060c*/ 	.byte	0x04, 0x2f
        /*060e*/ 	.short	(.L_270 - .L_269)
	.align		4
.L_269:
        /*0610*/ 	.word	index@(_ZN5flash24flash_fwd_splitkv_kernelI23Flash_fwd_kernel_traitsILi96ELi64ELi64ELi4ELb0ELb0EN7cutlass10bfloat16_tE19Flash_kernel_traitsILi96ELi64ELi64ELi4ES3_EELb0ELb0ELb0ELb0ELb0ELb0ELb1ELb0EEEvNS_16Flash_fwd_paramsE)
        /*0614*/ 	.word	0x000000a8


	//----- nvinfo : EIATTR_FRAME_SIZE
	.align		4
.L_270:
        /*0618*/ 	.byte	0x04, 0x11
        /*061a*/ 	.short	(.L_272 - .L_271)
	.align		4
.L_271:
        /*061c*/ 	.word	index@($_ZN5flash24flash_fwd_splitkv_kernelI23Flash_fwd_kernel_traitsILi96ELi64ELi64ELi4ELb0ELb0EN7cutlass10bfloat16_tE19Flash_kernel_traitsILi96ELi64ELi64ELi4ES3_EELb0ELb0ELb0ELb0ELb0ELb0ELb1ELb0EEEvNS_16Flash_fwd_paramsE$_ZN5flash30compute_attn_1rowblock_splitkvI23Flash_fwd_kernel_traitsILi96ELi64ELi64ELi4ELb0ELb0EN7cutlass10bfloat16_tE19Flash_kernel_traitsILi96ELi64ELi64ELi4ES3_EELb0ELb0ELb0ELb0ELb0ELb0ELb1ELb0ENS_16Flash_fwd_paramsEEEvRKT8_iiiii)
        /*0620*/ 	.word	0x00000000


	//----- nvinfo : EIATTR_FRAME_SIZE
	.align		4
.L_272:
        /*0624*/ 	.byte	0x04, 0x11
        /*0626*/ 	.short	(.L_274 - .L_273)
	.align		4
.L_273:
        /*0628*/ 	.word	index@(_ZN5flash24flash_fwd_splitkv_kernelI23Flash_fwd_kernel_traitsILi96ELi64ELi64ELi4ELb0ELb0EN7cutlass10bfloat16_tE19Flash_kernel_traitsILi96ELi64ELi64ELi4ES3_EELb0ELb0ELb0ELb0ELb0ELb0ELb1ELb0EEEvNS_16Flash_fwd_paramsE)
        /*062c*/ 	.word	0x00000000


	//----- nvinfo : EIATTR_REGCOUNT
	.align		4
.L_274:
        /*0630*/ 	.byte	0x04, 0x2f
        /*0632*/ 	.short	(.L_276 - .L_275)
	.align		4
.L_275:
        /*0634*/ 	.word	index@(_ZN5flash24flash_fwd_splitkv_kernelI23Flash_fwd_kernel_traitsILi96ELi64ELi64ELi4ELb0ELb0EN7cutlass10bfloat16_tE19Flash_kernel_traitsILi96ELi64ELi64ELi4ES3_EELb0ELb0ELb0ELb0ELb0ELb1ELb0ELb1EEEvNS_16Flash_fwd_paramsE)
        /*0638*/ 	.word	0x000000a8


	//----- nvinfo : EIATTR_FRAME_SIZE
	.align		4
.L_276:
        /*063c*/ 	.byte	0x04, 0x11
        /*063e*/ 	.short	(.L_278 - .L_277)
	.align		4
.L_277:
        /*0640*/ 	.word	index@($_ZN5flash24flash_fwd_splitkv_kernelI23Flash_fwd_kernel_traitsILi96ELi64ELi64ELi4ELb0ELb0EN7cutlass10bfloat16_tE19Flash_kernel_traitsILi96ELi64ELi64ELi4ES3_EELb0ELb0ELb0ELb0ELb0ELb1ELb0ELb1EEEvNS_16Flash_fwd_paramsE$_ZN5flash30compute_attn_1rowblock_splitkvI23Flash_fwd_kernel_traitsILi96ELi64ELi64ELi4ELb0ELb0EN7cutlass10bfloat16_tE19Flash_kernel_traitsILi96ELi64ELi64ELi4ES3_EELb0ELb0ELb0ELb0ELb0ELb1ELb0ELb1ENS_16Flash_fwd_paramsEEEvRKT8_iiiii)
        /*0644*/ 	.word	0x00000000


	//----- nvinfo : EIATTR_FRAME_SIZE
	.align		4
.L_278:
        /*0648*/ 	.byte	0x04, 0x11
        /*064a*/ 	.short	(.L_280 - .L_279)
	.align		4
.L_279:
        /*064c*/ 	.word	index@(_ZN5flash24flash_fwd_splitkv_kernelI23Flash_fwd_kernel_traitsILi96ELi64ELi64ELi4ELb0ELb0EN7cutlass10bfloat16_tE19Flash_kernel_traitsILi96ELi64ELi64ELi4ES3_EELb0ELb0ELb0ELb0ELb0ELb1ELb0ELb1EEEvNS_16Flash_fwd_paramsE)
        /*0650*/ 	.word	0x00000000


	//----- nvinfo : EIATTR_REGCOUNT
	.align		4
.L_280:
        /*0654*/ 	.byte	0x04, 0x2f
        /*0656*/ 	.short	(.L_282 - .L_281)
	.align		4
.L_281:
        /*0658*/ 	.word	index@(_ZN5flash24flash_fwd_splitkv_kernelI23Flash_fwd_kernel_traitsILi96ELi64ELi64ELi4ELb0ELb0EN7cutlass10bfloat16_tE19Flash_kernel_traitsILi96ELi64ELi64ELi4ES3_EELb0ELb0ELb0ELb0ELb0ELb0ELb0ELb1EEEvNS_16Flash_fwd_paramsE)
        /*065c*/ 	.word	0x00000094


	//----- nvinfo : EIATTR_FRAME_SIZE
	.align		4
.L_282:
        /*0660*/ 	.byte	0x04, 0x11
        /*0662*/ 	.short	(.L_284 - .L_283)
	.align		4
.L_283:
        /*0664*/ 	.word	index@($_ZN5flash24flash_fwd_splitkv_kernelI23Flash_fwd_kernel_traitsILi96ELi64ELi64ELi4ELb0ELb0EN7cutlass10bfloat16_tE19Flash_kernel_traitsILi96ELi64ELi64ELi4ES3_EELb0ELb0ELb0ELb0ELb0ELb0ELb0ELb1EEEvNS_16Flash_fwd_paramsE$_ZN5flash30compute_attn_1rowblock_splitkvI23Flash_fwd_kernel_traitsILi96ELi64ELi64ELi4ELb0ELb0EN7cutlass10bfloat16_tE19Flash_kernel_traitsILi96ELi64ELi64ELi4ES3_EELb0ELb0ELb0ELb0ELb0ELb0ELb0ELb1ENS_16Flash_fwd_paramsEEEvRKT8_iiiii)
        /*0668*/ 	.word	0x00000000


	//----- nvinfo : EIATTR_FRAME_SIZE
	.align		4
.L_284:
        /*066c*/ 	.byte	0x04, 0x11
        /*066e*/ 	.short	(.L_286 - .L_285)
	.align		4
.L_285:
        /*0670*/ 	.word	index@(_ZN5flash24flash_fwd_splitkv_kernelI23Flash_fwd_kernel_traitsILi96ELi64ELi64ELi4ELb0ELb0EN7cutlass10bfloat16_tE19Flash_kernel_traitsILi96ELi64ELi64ELi4ES3_EELb0ELb0ELb0ELb0ELb0ELb0ELb0ELb1EEEvNS_16Flash_fwd_paramsE)
        /*0674*/ 	.word	0x00000000


	//----- nvinfo : EIATTR_REGCOUNT
	.align		4
.L_286:
        /*0678*/ 	.byte	0x04, 0x2f
        /*067a*/ 	.short	(.L_288 - .L_287)
	.align		4
.L_287:
        /*067c*/ 	.word	index@(_ZN5flash24flash_fwd_splitkv_kernelI23Flash_fwd_kernel_traitsILi96ELi64ELi64ELi4ELb0ELb0EN7cutlass10bfloat16_tE19Flash_kernel_traitsILi96ELi64ELi64ELi4ES3_EELb0ELb0ELb0ELb0ELb0ELb1ELb0ELb0EEEvNS_16Flash_fwd_paramsE)
        /*0680*/ 	.word	0x000000de


	//----- nvinfo : EIATTR_FRAME_SIZE
	.align		4
.L_288:
        /*0684*/ 	.byte	0x04, 0x11
        /*0686*/ 	.short	(.L_290 - .L_289)
	.align		4
.L_289:
        /*0688*/ 	.word	index@($_ZN5flash24flash_fwd_splitkv_kernelI23Flash_fwd_kernel_traitsILi96ELi64ELi64ELi4ELb0ELb0EN7cutlass10bfloat16_tE19Flash_kernel_traitsILi96ELi64ELi64ELi4ES3_EELb0ELb0ELb0ELb0ELb0ELb1ELb0ELb0EEEvNS_16Flash_fwd_paramsE$_ZN5flash30compute_attn_1rowblock_splitkvI23Flash_fwd_kernel_traitsILi96ELi64ELi64ELi4ELb0ELb0EN7cutlass10bfloat16_tE19Flash_kernel_traitsILi96ELi64ELi64ELi4ES3_EELb0ELb0ELb0ELb0ELb0ELb1ELb0ELb0ENS_16Flash_fwd_paramsEEEvRKT8_iiiii)
        /*068c*/ 	.word	0x00000000


	//----- nvinfo : EIATTR_FRAME_SIZE
	.align		4
.L_290:
        /*0690*/ 	.byte	0x04, 0x11
        /*0692*/ 	.short	(.L_292 - .L_291)
	.align		4
.L_291:
        /*0694*/ 	.word	index@(_ZN5flash24flash_fwd_splitkv_kernelI23Flash_fwd_kernel_traitsILi96ELi64ELi64ELi4ELb0ELb0EN7cutlass10bfloat16_tE19Flash_kernel_traitsILi96ELi64ELi64ELi4ES3_EELb0ELb0ELb0ELb0ELb0ELb1ELb0ELb0EEEvNS_16Flash_fwd_paramsE)
        /*0698*/ 	.word	0x00000000


	//----- nvinfo : EIATTR_REGCOUNT
	.align		4
.L_292:
        /*069c*/ 	.byte	0x04, 0x2f
        /*069e*/ 	.short	(.L_294 - .L_293)
	.align		4
.L_293:
        /*06a0*/ 	.word	index@(_ZN5flash24flash_fwd_splitkv_kernelI23Flash_fwd_kernel_traitsILi96ELi64ELi64ELi4ELb0ELb0EN7cutlass10bfloat16_tE19Flash_kernel_traitsILi96ELi64ELi64ELi4ES3_EELb0ELb0ELb0ELb0ELb0ELb0ELb0ELb0EEEvNS_16Flash_fwd_paramsE)
        /*06a4*/ 	.word	0x000000b9


	//----- nvinfo : EIATTR_FRAME_SIZE
	.align		4
.L_294:
        /*06a8*/ 	.byte	0x04, 0x11
        /*06aa*/ 	.short	(.L_296 - .L_295)
	.align		4
.L_295:
        /*06ac*/ 	.word	index@($_ZN5flash24flash_fwd_splitkv_kernelI23Flash_fwd_kernel_traitsILi96ELi64ELi64ELi4ELb0ELb0EN7cutlass10bfloat16_tE19Flash_kernel_traitsILi96ELi64ELi64ELi4ES3_EELb0ELb0ELb0ELb0ELb0ELb0ELb0ELb0EEEvNS_16Flash_fwd_paramsE$_ZN5flash30compute_attn_1rowblock_splitkvI23Flash_fwd_kernel_traitsILi96ELi64ELi64ELi4ELb0ELb0EN7cutlass10bfloat16_tE19Flash_kernel_traitsILi96ELi64ELi64ELi4ES3_EELb0ELb0ELb0ELb0ELb0ELb0ELb0ELb0ENS_16Flash_fwd_paramsEEEvRKT8_iiiii)
        /*06b0*/ 	.word	0x00000000


	//----- nvinfo : EIATTR_FRAME_SIZE
	.align		4
.L_296:
        /*06b4*/ 	.byte	0x04, 0x11
        /*06b6*/ 	.short	(.L_298 - .L_297)
	.align		4
.L_297:
        /*06b8*/ 	.word	index@(_ZN5flash24flash_fwd_splitkv_kernelI23Flash_fwd_kernel_traitsILi96ELi64ELi64ELi4ELb0ELb0EN7cutlass10bfloat16_tE19Flash_kernel_traitsILi96ELi64ELi64ELi4ES3_EELb0ELb0ELb0ELb0ELb0ELb0ELb0ELb0EEEvNS_16Flash_fwd_paramsE)
        /*06bc*/ 	.word	0x00000000


	//----- nvinfo : EIATTR_REGCOUNT
	.align		4
.L_298:
        /*06c0*/ 	.byte	0x04, 0x2f
        /*06c2*/ 	.short	(.L_300 - .L_299)
	.align		4
.L_299:
        /*06c4*/ 	.word	index@(_ZN5flash24flash_fwd_splitkv_kernelI23Flash_fwd_kernel_traitsILi96ELi64ELi64ELi4ELb0ELb0EN7cutlass10bfloat16_tE19Flash_kernel_traitsILi96ELi64ELi64ELi4ES3_EELb0ELb0ELb0ELb0ELb1ELb1ELb1ELb0EEEvNS_16Flash_fwd_paramsE)
        /*06c8*/ 	.word	0x000000a7


	//----- nvinfo : EIATTR_FRAME_SIZE
	.align		4
.L_300:
        /*06cc*/ 	.byte	0x04, 0x11
        /*06ce*/ 	.short	(.L_302 - .L_301)
	.align		4
.L_301:
        /*06d0*/ 	.word	index@($_ZN5flash24flash_fwd_splitkv_kernelI23Flash_fwd_kernel_traitsILi96ELi64ELi64ELi4ELb0ELb0EN7cutlass10bfloat16_tE19Flash_kernel_traitsILi96ELi64ELi64ELi4ES3_EELb0ELb0ELb0ELb0ELb1ELb1ELb1ELb0EEEvNS_16Flash_fwd_paramsE$_ZN5flash30compute_attn_1rowblock_splitkvI23Flash_fwd_kernel_traitsILi96ELi64ELi64ELi4ELb0ELb0EN7cutlass10bfloat16_tE19Flash_kernel_traitsILi96ELi64ELi64ELi4ES3_EELb0ELb0ELb0ELb0ELb1ELb1ELb1ELb0ENS_16Flash_fwd_paramsEEEvRKT8_iiiii)
        /*06d4*/ 	.word	0x00000000


	//----- nvinfo : EIATTR_FRAME_SIZE
	.align		4
.L_302:
        /*06d8*/ 	.byte	0x04, 0x11
        /*06da*/ 	.short	(.L_304 - .L_303)
	.align		4
.L_303:
        /*06dc*/ 	.word	index@(_ZN5flash24flash_fwd_splitkv_kernelI23Flash_fwd_kernel_traitsILi96ELi64ELi64ELi4ELb0ELb0EN7cutlass10bfloat16_tE19Flash_kernel_traitsILi96ELi64ELi64ELi4ES3_EELb0ELb0ELb0ELb0ELb1ELb1ELb1ELb0EEEvNS_16Flash_fwd_paramsE)
        /*06e0*/ 	.word	0x00000000


	//----- nvinfo : EIATTR_REGCOUNT
	.align		4
.L_304:
        /*06e4*/ 	.byte	0x04, 0x2f
        /*06e6*/ 	.short	(.L_306 - .L_305)
	.align		4
.L_305:
        /*06e8*/ 	.word	index@(_ZN5flash24flash_fwd_splitkv_kernelI23Flash_fwd_kernel_traitsILi96ELi64ELi64ELi4ELb0ELb0EN7cutlass10bfloat16_tE19Flash_kernel_traitsILi96ELi64ELi64ELi4ES3_EELb0ELb0ELb0ELb0ELb1ELb0ELb1ELb0EEEvNS_16Flash_fwd_paramsE)
        /*06ec*/ 	.word	0x000000a8


	//----- nvinfo : EIATTR_FRAME_SIZE
	.align		4
.L_306:
        /*06f0*/ 	.byte	0x04, 0x11
        /*06f2*/ 	.short	(.L_308 - .L_307)
	.align		4
.L_307:
        /*06f4*/ 	.word	index@($_ZN5flash24flash_fwd_splitkv_kernelI23Flash_fwd_kernel_traitsILi96ELi64ELi64ELi4ELb0ELb0EN7cutlass10bfloat16_tE19Flash_kernel_traitsILi96ELi64ELi64ELi4ES3_EELb0ELb0ELb0ELb0ELb1ELb0ELb1ELb0EEEvNS_16Flash_fwd_paramsE$_ZN5flash30compute_attn_1rowblock_splitkvI23Flash_fwd_kernel_traitsILi96ELi64ELi64ELi4ELb0ELb0EN7cutlass10bfloat16_tE19Flash_kernel_traitsILi96ELi64ELi64ELi4ES3_EELb0ELb0ELb0ELb0ELb1ELb0ELb1ELb0ENS_16Flash_fwd_paramsEEEvRKT8_iiiii)
        /*06f8*/ 	.word	0x00000000


	//----- nvinfo : EIATTR_FRAME_SIZE
	.align		4
.L_308:
        /*06fc*/ 	.byte	0x04, 0x11
        /*06fe*/ 	.short	(.L_310 - .L_309)
	.align		4
.L_309:
        /*0700*/ 	.word	index@(_ZN5flash24flash_fwd_splitkv_kernelI23Flash_fwd_kernel_traitsILi96ELi64ELi64ELi4ELb0ELb0EN7cutlass10bfloat16_tE19Flash_kernel_traitsILi96ELi64ELi64ELi4ES3_EELb0ELb0ELb0ELb0ELb1ELb0ELb1ELb0EEEvNS_16Flash_fwd_paramsE)
        /*0704*/ 	.word	0x00000000


	//----- nvinfo : EIATTR_REGCOUNT
	.align		4
.L_310:
        /*0708*/ 	.byte	0x04, 0x2f
        /*070a*/ 	.short	(.L_312 - .L_311)
	.align		4
.L_311:
        /*070c*/ 	.word	index@(_ZN5flash24flash_fwd_splitkv_kernelI23Flash_fwd_kernel_traitsILi96ELi64ELi64ELi4ELb0ELb0EN7cutlass10bfloat16_tE19Flash_kernel_traitsILi96ELi64ELi64ELi4ES3_EELb0ELb0ELb0ELb0ELb1ELb1ELb0ELb0EEEvNS_16Flash_fwd_paramsE)
        /*0710*/ 	.word	0x000000a7


	//----- nvinfo : EIATTR_FRAME_SIZE
	.align		4
.L_312:
        /*0714*/ 	.byte	0x04, 0x11
        /*0716*/ 	.short	(.L_314 - .L_313)
	.align		4
.L_313:
        /*0718*/ 	.word	index@($_ZN5flash24flash_fwd_splitkv_kernelI23Flash_fwd_kernel_traitsILi96ELi64ELi64ELi4ELb0ELb0EN7cutlass10bfloat16_tE19Flash_kernel_traitsILi96ELi64ELi64ELi4ES3_EELb0ELb0ELb0ELb0ELb1ELb1ELb0ELb0EEEvNS_16Flash_fwd_paramsE$_ZN5flash30compute_attn_1rowblock_splitkvI23Flash_fwd_kernel_traitsILi96ELi64ELi64ELi4ELb0ELb0EN7cutlass10bfloat16_tE19Flash_kernel_traitsILi96ELi64ELi64ELi4ES3_EELb0ELb0ELb0ELb0ELb1ELb1ELb0ELb0ENS_16Flash_fwd_paramsEEEvRKT8_iiiii)
        /*071c*/ 	.word	0x00000000


	//----- nvinfo : EIATTR_FRAME_SIZE
	.align		4
.L_314:
        /*0720*/ 	.byte	0x04, 0x11
        /*0722*/ 	.short	(.L_316 - .L_315)
	.align		4
.L_315:
        /*0724*/ 	.word	index@(_ZN5flash24flash_fwd_splitkv_kernelI23Flash_fwd_kernel_traitsILi96ELi64ELi64ELi4ELb0ELb0EN7cutlass10bfloat16_tE19Flash_kernel_traitsILi96ELi64ELi64ELi4ES3_EELb0ELb0ELb0ELb0ELb1ELb1ELb0ELb0EEEvNS_16Flash_fwd_paramsE)
        /*0728*/ 	.word	0x00000000


	//----- nvinfo : EIATTR_REGCOUNT
	.align		4
.L_316:
        /*072c*/ 	.byte	0x04, 0x2f
        /*072e*/ 	.short	(.L_318 - .L_317)
	.align		4
.L_317:
        /*0730*/ 	.word	index@(_ZN5flash24flash_fwd_splitkv_kernelI23Flash_fwd_kernel_traitsILi96ELi64ELi64ELi4ELb0ELb0EN7cutlass10bfloat16_tE19Flash_kernel_traitsILi96ELi64ELi64ELi4ES3_EELb0ELb0ELb0ELb0ELb1ELb0ELb0ELb0EEEvNS_16Flash_fwd_paramsE)
        /*0734*/ 	.word	0x000000a8


	//----- nvinfo : EIATTR_FRAME_SIZE
	.align		4
.L_318:
        /*0738*/ 	.byte	0x04, 0x11
        /*073a*/ 	.short	(.L_320 - .L_319)
	.align		4
.L_319:
        /*073c*/ 	.word	index@($_ZN5flash24flash_fwd_splitkv_kernelI23Flash_fwd_kernel_traitsILi96ELi64ELi64ELi4ELb0ELb0EN7cutlass10bfloat16_tE19Flash_kernel_traitsILi96ELi64ELi64ELi4ES3_EELb0ELb0ELb0ELb0ELb1ELb0ELb0ELb0EEEvNS_16Flash_fwd_paramsE$_ZN5flash30compute_attn_1rowblock_splitkvI23Flash_fwd_kernel_traitsILi96ELi64ELi64ELi4ELb0ELb0EN7cutlass10bfloat16_tE19Flash_kernel_traitsILi96ELi64ELi64ELi4ES3_EELb0ELb0ELb0ELb0ELb1ELb0ELb0ELb0ENS_16Flash_fwd_paramsEEEvRKT8_iiiii)
        /*0740*/ 	.word	0x00000000


	//----- nvinfo : EIATTR_FRAME_SIZE
	.align		4
.L_320:
        /*0744*/ 	.byte	0x04, 0x11
        /*0746*/ 	.short	(.L_322 - .L_321)
	.align		4
.L_321:
        /*0748*/ 	.word	index@(_ZN5flash24flash_fwd_splitkv_kernelI23Flash_fwd_kernel_traitsILi96ELi64ELi64ELi4ELb0ELb0EN7cutlass10bfloat16_tE19Flash_kernel_traitsILi96ELi64ELi64ELi4ES3_EELb0ELb0ELb0ELb0ELb1ELb0ELb0ELb0EEEvNS_16Flash_fwd_paramsE)
        /*074c*/ 	.word	0x00000000


	//----- nvinfo : EIATTR_REGCOUNT
	.align		4
.L_322:
        /*0750*/ 	.byte	0x04, 0x2f
        /*0752*/ 	.short	(.L_324 - .L_323)
	.align		4
.L_323:
        /*0754*/ 	.word	index@(_ZN5flash32flash_fwd_splitkv_combine_kernelI23Flash_fwd_kernel_traitsILi96ELi64ELi64ELi4ELb0ELb0EN7cutlass10bfloat16_tE19Flash_kernel_traitsILi96ELi64ELi64ELi4ES3_EELi16ELi1ELb1EEEvNS_16Flash_fwd_paramsE)
        /*0758*/ 	.word	0x0000002a


	//----- nvinfo : EIATTR_FRAME_SIZE
	.align		4
.L_324:
        /*075c*/ 	.byte	0x04, 0x11
        /*075e*/ 	.short	(.L_326 - .L_325)
	.align		4
.L_325:
        /*0760*/ 	.word	index@($__internal_27_$__cuda_sm20_div_s64)
        /*0764*/ 	.word	0x00000000


	//----- nvinfo : EIATTR_FRAME_SIZE
	.align		4
.L_326:
        /*0768*/ 	.byte	0x04, 0x11
        /*076a*/ 	.short	(.L_328 - .L_327)
	.align		4
.L_327:
        /*076c*/ 	.word	index@(_ZN5flash32flash_fwd_splitkv_combine_kernelI23Flash_fwd_kernel_traitsILi96ELi64ELi64ELi4ELb0ELb0EN7cutlass10bfloat16_tE19Flash_kernel_traitsILi96ELi64ELi64ELi4ES3_EELi16ELi1ELb1EEEvNS_16Flash_fwd_paramsE)
        /*0770*/ 	.word	0x00000000


	//----- nvinfo : EIATTR_REGCOUNT
	.align		4
.L_328:
        /*0774*/ 	.byte	0x04, 0x2f
        /*0776*/ 	.short	(.L_330 - .L_329)
	.align		4
.L_329:
        /*0778*/ 	.word	index@(_ZN5flash32flash_fwd_splitkv_combine_kernelI23Flash_fwd_kernel_traitsILi96ELi64ELi64ELi4ELb0ELb0EN7cutlass10bfloat16_tE19Flash_kernel_traitsILi96ELi64ELi64ELi4ES3_EELi16ELi2ELb1EEEvNS_16Flash_fwd_paramsE)
        /*077c*/ 	.word	0x0000002a


	//----- nvinfo : EIATTR_FRAME_SIZE
	.align		4
.L_330:
        /*0780*/ 	.byte	0x04, 0x11
        /*0782*/ 	.short	(.L_332 - .L_331)
	.align		4
.L_331:
        /*0784*/ 	.word	index@($__internal_26_$__cuda_sm20_div_s64)
        /*0788*/ 	.word	0x00000000


	//----- nvinfo : EIATTR_FRAME_SIZE
	.align		4
.L_332:
        /*078c*/ 	.byte	0x04, 0x11
        /*078e*/ 	.short	(.L_334 - .L_333)
	.align		4
.L_333:
        /*0790*/ 	.word	index@(_ZN5flash32flash_fwd_splitkv_combine_kernelI23Flash_fwd_kernel_traitsILi96ELi64ELi64ELi4ELb0ELb0EN7cutlass10bfloat16_tE19Flash_kernel_traitsILi96ELi64ELi64ELi4ES3_EELi16ELi2ELb1EEEvNS_16Flash_fwd_paramsE)
        /*0794*/ 	.word	0x00000000


	//----- nvinfo : EIATTR_REGCOUNT
	.align		4
.L_334:
        /*0798*/ 	.byte	0x04, 0x2f
        /*079a*/ 	.short	(.L_336 - .L_335)
	.align		4
.L_335:
        /*079c*/ 	.word	index@(_ZN5flash32flash_fwd_splitkv_combine_kernelI23Flash_fwd_kernel_traitsILi96ELi64ELi64ELi4ELb0ELb0EN7cutlass10bfloat16_tE19Flash_kernel_traitsILi96ELi64ELi64ELi4ES3_EELi16ELi3ELb1EEEvNS_16Flash_fwd_paramsE)
        /*07a0*/ 	.word	0x0000002a


	//----- nvinfo : EIATTR_FRAME_SIZE
	.align		4
.L_336:
        /*07a4*/ 	.byte	0x04, 0x11
        /*07a6*/ 	.short	(.L_338 - .L_337)
	.align		4
.L_337:
        /*07a8*/ 	.word	index@($__internal_25_$__cuda_sm20_div_s64)
        /*07ac*/ 	.word	0x00000000


	//----- nvinfo : EIATTR_FRAME_SIZE
	.align		4
.L_338:
        /*07b0*/ 	.byte	0x04, 0x11
        /*07b2*/ 	.short	(.L_340 - .L_339)
	.align		4
.L_339:
        /*07b4*/ 	.word	index@(_ZN5flash32flash_fwd_splitkv_combine_kernelI23Flash_fwd_kernel_traitsILi96ELi64ELi64ELi4ELb0ELb0EN7cutlass10bfloat16_tE19Flash_kernel_traitsILi96ELi64ELi64ELi4ES3_EELi16ELi3ELb1EEEvNS_16Flash_fwd_paramsE)
        /*07b8*/ 	.word	0x00000000


	//----- nvinfo : EIATTR_REGCOUNT
	.align		4
.L_340:
        /*07bc*/ 	.byte	0x04, 0x2f
        /*07be*/ 	.short	(.L_342 - .L_341)
	.align		4
.L_341:
        /*07c0*/ 	.word	index@(_ZN5flash32flash_fwd_splitkv_combine_kernelI23Flash_fwd_kernel_traitsILi96ELi64ELi64ELi4ELb0ELb0EN7cutlass10bfloat16_tE19Flash_kernel_traitsILi96ELi64ELi64ELi4ES3_EELi16ELi4ELb1EEEvNS_16Flash_fwd_paramsE)
        /*07c4*/ 	.word	0x0000002a


	//----- nvinfo : EIATTR_FRAME_SIZE
	.align		4
.L_342:
        /*07c8*/ 	.byte	0x04, 0x11
        /*07ca*/ 	.short	(.L_344 - .L_343)
	.align		4
.L_343:
        /*07cc*/ 	.word	index@($__internal_24_$__cuda_sm20_div_s64)
        /*07d0*/ 	.word	0x00000000


	//----- nvinfo : EIATTR_FRAME_SIZE
	.align		4
.L_344:
        /*07d4*/ 	.byte	0x04, 0x11
        /*07d6*/ 	.short	(.L_346 - .L_345)
	.align		4
.L_345:
        /*07d8*/ 	.word	index@(_ZN5flash32flash_fwd_splitkv_combine_kernelI23Flash_fwd_kernel_traitsILi96ELi64ELi64ELi4ELb0ELb0EN7cutlass10bfloat16_tE19Flash_kernel_traitsILi96ELi64ELi64ELi4ES3_EELi16ELi4ELb1EEEvNS_16Flash_fwd_paramsE)
        /*07dc*/ 	.word	0x00000000


	//----- nvinfo : EIATTR_REGCOUNT
	.align		4
.L_346:
        /*07e0*/ 	.byte	0x04, 0x2f
        /*07e2*/ 	.short	(.L_348 - .L_347)
	.align		4
.L_347:
        /*07e4*/ 	.word	index@(_ZN5flash32flash_fwd_splitkv_combine_kernelI23Flash_fwd_kernel_traitsILi96ELi64ELi64ELi4ELb0ELb0EN7cutlass10bfloat16_tE19Flash_kernel_traitsILi96ELi64ELi64ELi4ES3_EELi16ELi5ELb1EEEvNS_16Flash_fwd_paramsE)
        /*07e8*/ 	.word	0x00000034


	//----- nvinfo : EIATTR_FRAME_SIZE
	.align		4
.L_348:
        /*07ec*/ 	.byte	0x04, 0x11
        /*07ee*/ 	.short	(.L_350 - .L_349)
	.align		4
.L_349:
        /*07f0*/ 	.word	index@($__internal_23_$__cuda_sm20_div_s64)
        /*07f4*/ 	.word	0x00000000


	//----- nvinfo : EIATTR_FRAME_SIZE
	.align		4
.L_350:
        /*07f8*/ 	.byte	0x04, 0x11
        /*07fa*/ 	.short	(.L_352 - .L_351)
	.align		4
.L_351:
        /*07fc*/ 	.word	index@(_ZN5flash32flash_fwd_splitkv_combine_kernelI23Flash_fwd_kernel_traitsILi96ELi64ELi64ELi4ELb0ELb0EN7cutlass10bfloat16_tE19Flash_kernel_traitsILi96ELi64ELi64ELi4ES3_EELi16ELi5ELb1EEEvNS_16Flash_fwd_paramsE)
        /*0800*/ 	.word	0x00000000


	//----- nvinfo : EIATTR_REGCOUNT
	.align		4
.L_352:
        /*0804*/ 	.byte	0x04, 0x2f
        /*0806*/ 	.short	(.L_354 - .L_353)
	.align		4
.L_353:
        /*0808*/ 	.word	index@(_ZN5flash32flash_fwd_splitkv_combine_kernelI23Flash_fwd_kernel_traitsILi96ELi64ELi64ELi4ELb0ELb0EN7cutlass10bfloat16_tE19Flash_kernel_traitsILi96ELi64ELi64ELi4ES3_EELi16ELi6ELb1EEEvNS_16Flash_fwd_paramsE)
        /*080c*/ 	.word	0x00000038


	//----- nvinfo : EIATTR_FRAME_SIZE
	.align		4
.L_354:
        /*0810*/ 	.byte	0x04, 0x11
        /*0812*/ 	.short	(.L_356 - .L_355)
	.align		4
.L_355:
        /*0814*/ 	.word	index@($__internal_22_$__cuda_sm20_div_s64)
        /*0818*/ 	.word	0x00000000


	//----- nvinfo : EIATTR_FRAME_SIZE
	.align		4
.L_356:
        /*081c*/ 	.byte	0x04, 0x11
        /*081e*/ 	.short	(.L_358 - .L_357)
	.align		4
.L_357:
        /*0820*/ 	.word	index@(_ZN5flash32flash_fwd_splitkv_combine_kernelI23Flash_fwd_kernel_traitsILi96ELi64ELi64ELi4ELb0ELb0EN7cutlass10bfloat16_tE19Flash_kernel_traitsILi96ELi64ELi64ELi4ES3_EELi16ELi6ELb1EEEvNS_16Flash_fwd_paramsE)
        /*0824*/ 	.word	0x00000000


	//----- nvinfo : EIATTR_REGCOUNT
	.align		4
.L_358:
        /*0828*/ 	.byte	0x04, 0x2f
        /*082a*/ 	.short	(.L_360 - .L_359)
	.align		4
.L_359:
        /*082c*/ 	.word	index@(_ZN5flash32flash_fwd_splitkv_combine_kernelI23Flash_fwd_kernel_traitsILi96ELi64ELi64ELi4ELb0ELb0EN7cutlass10bfloat16_tE19Flash_kernel_traitsILi96ELi64ELi64ELi4ES3_EELi16ELi7ELb1EEEvNS_16Flash_fwd_paramsE)
        /*0830*/ 	.word	0x00000036


	//----- nvinfo : EIATTR_FRAME_SIZE
	.align		4
.L_360:
        /*0834*/ 	.byte	0x04, 0x11
        /*0836*/ 	.short	(.L_362 - .L_361)
	.align		4
.L_361:
        /*0838*/ 	.word	index@($__internal_21_$__cuda_sm20_div_s64)
        /*083c*/ 	.word	0x00000000


	//----- nvinfo : EIATTR_FRAME_SIZE
	.align		4
.L_362:
        /*0840*/ 	.byte	0x04, 0x11
        /*0842*/ 	.short	(.L_364 - .L_363)
	.align		4
.L_363:
        /*0844*/ 	.word	index@(_ZN5flash32flash_fwd_splitkv_combine_kernelI23Flash_fwd_kernel_traitsILi96ELi64ELi64ELi4ELb0ELb0EN7cutlass10bfloat16_tE19Flash_kernel_traitsILi96ELi64ELi64ELi4ES3_EELi16ELi7ELb1EEEvNS_16Flash_fwd_paramsE)
        /*0848*/ 	.word	0x00000000


	//----- nvinfo : EIATTR_REGCOUNT
	.align		4
.L_364:
        /*084c*/ 	.byte	0x04, 0x2f
        /*084e*/ 	.short	(.L_366 - .L_365)
	.align		4
.L_365:
        /*0850*/ 	.word	index@(_ZN5flash32flash_fwd_splitkv_combine_kernelI23Flash_fwd_kernel_traitsILi96ELi64ELi64ELi4ELb0ELb0EN7cutlass10bfloat16_tE19Flash_kernel_traitsILi96ELi64ELi64ELi4ES3_EELi16ELi1ELb0EEEvNS_16Flash_fwd_paramsE)
        /*0854*/ 	.word	0x0000002a


	//----- nvinfo : EIATTR_FRAME_SIZE
	.align		4
.L_366:
        /*0858*/ 	.byte	0x04, 0x11
        /*085a*/ 	.short	(.L_368 - .L_367)
	.align		4
.L_367:
        /*085c*/ 	.word	index@($__internal_20_$__cuda_sm20_div_s64)
        /*0860*/ 	.word	0x00000000


	//----- nvinfo : EIATTR_FRAME_SIZE
	.align		4
.L_368:
        /*0864*/ 	.byte	0x04, 0x11
        /*0866*/ 	.short	(.L_370 - .L_369)
	.align		4
.L_369:
        /*0868*/ 	.word	index@(_ZN5flash32flash_fwd_splitkv_combine_kernelI23Flash_fwd_kernel_traitsILi96ELi64ELi64ELi4ELb0ELb0EN7cutlass10bfloat16_tE19Flash_kernel_traitsILi96ELi64ELi64ELi4ES3_EELi16ELi1ELb0EEEvNS_16Flash_fwd_paramsE)
        /*086c*/ 	.word	0x00000000


	//----- nvinfo : EIATTR_REGCOUNT
	.align		4
.L_370:
        /*0870*/ 	.byte	0x04, 0x2f
        /*0872*/ 	.short	(.L_372 - .L_371)
	.align		4
.L_371:
        /*0874*/ 	.word	index@(_ZN5flash32flash_fwd_splitkv_combine_kernelI23Flash_fwd_kernel_traitsILi96ELi64ELi64ELi4ELb0ELb0EN7cutlass10bfloat16_tE19Flash_kernel_traitsILi96ELi64ELi64ELi4ES3_EELi16ELi2ELb0EEEvNS_16Flash_fwd_paramsE)
        /*0878*/ 	.word	0x0000002a


	//----- nvinfo : EIATTR_FRAME_SIZE
	.align		4
.L_372:
        /*087c*/ 	.byte	0x04, 0x11
        /*087e*/ 	.short	(.L_374 - .L_373)
	.align		4
.L_373:
        /*0880*/ 	.word	index@($__internal_19_$__cuda_sm20_div_s64)
        /*0884*/ 	.word	0x00000000


	//----- nvinfo : EIATTR_FRAME_SIZE
	.align		4
.L_374:
        /*0888*/ 	.byte	0x04, 0x11
        /*088a*/ 	.short	(.L_376 - .L_375)
	.align		4
.L_375:
        /*088c*/ 	.word	index@(_ZN5flash32flash_fwd_splitkv_combine_kernelI23Flash_fwd_kernel_traitsILi96ELi64ELi64ELi4ELb0ELb0EN7cutlass10bfloat16_tE19Flash_kernel_traitsILi96ELi64ELi64ELi4ES3_EELi16ELi2ELb0EEEvNS_16Flash_fwd_paramsE)
        /*0890*/ 	.word	0x00000000


	//----- nvinfo : EIATTR_REGCOUNT
	.align		4
.L_376:
        /*0894*/ 	.byte	0x04, 0x2f
        /*0896*/ 	.short	(.L_378 - .L_377)
	.align		4
.L_377:
        /*0898*/ 	.word	index@(_ZN5flash32flash_fwd_splitkv_combine_kernelI23Flash_fwd_kernel_traitsILi96ELi64ELi64ELi4ELb0ELb0EN7cutlass10bfloat16_tE19Flash_kernel_traitsILi96ELi64ELi64ELi4ES3_EELi16ELi3ELb0EEEvNS_16Flash_fwd_paramsE)
        /*089c*/ 	.word	0x0000002c


	//----- nvinfo : EIATTR_FRAME_SIZE
	.align		4
.L_378:
        /*08a0*/ 	.byte	0x04, 0x11
        /*08a2*/ 	.short	(.L_380 - .L_379)
	.align		4
.L_379:
        /*08a4*/ 	.word	index@($__internal_18_$__cuda_sm20_div_s64)
        /*08a8*/ 	.word	0x00000000


	//----- nvinfo : EIATTR_FRAME_SIZE
	.align		4
.L_380:
        /*08ac*/ 	.byte	0x04, 0x11
        /*08ae*/ 	.short	(.L_382 - .L_381)
	.align		4
.L_381:
        /*08b0*/ 	.word	index@(_ZN5flash32flash_fwd_splitkv_combine_kernelI23Flash_fwd_kernel_traitsILi96ELi64ELi64ELi4ELb0ELb0EN7cutlass10bfloat16_tE19Flash_kernel_traitsILi96ELi64ELi64ELi4ES3_EELi16ELi3ELb0EEEvNS_16Flash_fwd_paramsE)
        /*08b4*/ 	.word	0x00000000


	//----- nvinfo : EIATTR_REGCOUNT
	.align		4
.L_382:
        /*08b8*/ 	.byte	0x04, 0x2f
        /*08ba*/ 	.short	(.L_384 - .L_383)
	.align		4
.L_383:
        /*08bc*/ 	.word	index@(_ZN5flash32flash_fwd_splitkv_combine_kernelI23Flash_fwd_kernel_traitsILi96ELi64ELi64ELi4ELb0ELb0EN7cutlass10bfloat16_tE19Flash_kernel_traitsILi96ELi64ELi64ELi4ES3_EELi16ELi4ELb0EEEvNS_16Flash_fwd_paramsE)
        /*08c0*/ 	.word	0x0000002c


	//----- nvinfo : EIATTR_FRAME_SIZE
	.align		4
.L_384:
        /*08c4*/ 	.byte	0x04, 0x11
        /*08c6*/ 	.short	(.L_386 - .L_385)
	.align		4
.L_385:
        /*08c8*/ 	.word	index@($__internal_17_$__cuda_sm20_div_s64)
        /*08cc*/ 	.word	0x00000000


	//----- nvinfo : EIATTR_FRAME_SIZE
	.align		4
.L_386:
        /*08d0*/ 	.byte	0x04, 0x11
        /*08d2*/ 	.short	(.L_388 - .L_387)
	.align		4
.L_387:
        /*08d4*/ 	.word	index@(_ZN5flash32flash_fwd_splitkv_combine_kernelI23Flash_fwd_kernel_traitsILi96ELi64ELi64ELi4ELb0ELb0EN7cutlass10bfloat16_tE19Flash_kernel_traitsILi96ELi64ELi64ELi4ES3_EELi16ELi4ELb0EEEvNS_16Flash_fwd_paramsE)
        /*08d8*/ 	.word	0x00000000


	//----- nvinfo : EIATTR_REGCOUNT
	.align		4
.L_388:
        /*08dc*/ 	.byte	0x04, 0x2f
        /*08de*/ 	.short	(.L_390 - .L_389)
	.align		4
.L_389:
        /*08e0*/ 	.word	index@(_ZN5flash32flash_fwd_splitkv_combine_kernelI23Flash_fwd_kernel_traitsILi96ELi64ELi64ELi4ELb0ELb0EN7cutlass10bfloat16_tE19Flash_kernel_traitsILi96ELi64ELi64ELi4ES3_EELi16ELi5ELb0EEEvNS_16Flash_fwd_paramsE)
        /*08e4*/ 	.word	0x0000002e


	//----- nvinfo : EIATTR_FRAME_SIZE
	.align		4
.L_390:
        /*08e8*/ 	.byte	0x04, 0x11
        /*08ea*/ 	.short	(.L_392 - .L_391)
	.align		4
.L_391:
        /*08ec*/ 	.word	index@($__internal_16_$__cuda_sm20_div_s64)
        /*08f0*/ 	.word	0x00000000


	//----- nvinfo : EIATTR_FRAME_SIZE
	.align		4
.L_392:
        /*08f4*/ 	.byte	0x04, 0x11
        /*08f6*/ 	.short	(.L_394 - .L_393)
	.align		4
.L_393:
        /*08f8*/ 	.word	index@(_ZN5flash32flash_fwd_splitkv_combine_kernelI23Flash_fwd_kernel_traitsILi96ELi64ELi64ELi4ELb0ELb0EN7cutlass10bfloat16_tE19Flash_kernel_traitsILi96ELi64ELi64ELi4ES3_EELi16ELi5ELb0EEEvNS_16Flash_fwd_paramsE)
        /*08fc*/ 	.word	0x00000000


	//----- nvinfo : EIATTR_REGCOUNT
	.align		4
.L_394:
        /*0900*/ 	.byte	0x04, 0x2f
        /*0902*/ 	.short	(.L_396 - .L_395)
	.align		4
.L_395:
        /*0904*/ 	.word	index@(_ZN5flash32flash_fwd_splitkv_combine_kernelI23Flash_fwd_kernel_traitsILi96ELi64ELi64ELi4ELb0ELb0EN7cutlass10bfloat16_tE19Flash_kernel_traitsILi96ELi64ELi64ELi4ES3_EELi16ELi6ELb0EEEvNS_16Flash_fwd_paramsE)
        /*0908*/ 	.word	0x00000030


	//----- nvinfo : EIATTR_FRAME_SIZE
	.align		4
.L_396:
        /*090c*/ 	.byte	0x04, 0x11
        /*090e*/ 	.short	(.L_398 - .L_397)
	.align		4
.L_397:
        /*0910*/ 	.word	index@($__internal_15_$__cuda_sm20_div_s64)
        /*0914*/ 	.word	0x00000000


	//----- nvinfo : EIATTR_FRAME_SIZE
	.align		4
.L_398:
        /*0918*/ 	.byte	0x04, 0x11
        /*091a*/ 	.short	(.L_400 - .L_399)
	.align		4
.L_399:
        /*091c*/ 	.word	index@(_ZN5flash32flash_fwd_splitkv_combine_kernelI23Flash_fwd_kernel_traitsILi96ELi64ELi64ELi4ELb0ELb0EN7cutlass10bfloat16_tE19Flash_kernel_traitsILi96ELi64ELi64ELi4ES3_EELi16ELi6ELb0EEEvNS_16Flash_fwd_paramsE)
        /*0920*/ 	.word	0x00000000


	//----- nvinfo : EIATTR_REGCOUNT
	.align		4
.L_400:
        /*0924*/ 	.byte	0x04, 0x2f
        /*0926*/ 	.short	(.L_402 - .L_401)
	.align		4
.L_401:
        /*0928*/ 	.word	index@(_ZN5flash32flash_fwd_splitkv_combine_kernelI23Flash_fwd_kernel_traitsILi96ELi64ELi64ELi4ELb0ELb0EN7cutlass10bfloat16_tE19Flash_kernel_traitsILi96ELi64ELi64ELi4ES3_EELi16ELi7ELb0EEEvNS_16Flash_fwd_paramsE)
        /*092c*/ 	.word	0x00000036


	//----- nvinfo : EIATTR_FRAME_SIZE
	.align		4
.L_402:
        /*0930*/ 	.byte	0x04, 0x11
        /*0932*/ 	.short	(.L_404 - .L_403)
	.align		4
.L_403:
        /*0934*/ 	.word	index@($__internal_14_$__cuda_sm20_div_s64)
        /*0938*/ 	.word	0x00000000


	//----- nvinfo : EIATTR_FRAME_SIZE
	.align		4
.L_404:
        /*093c*/ 	.byte	0x04, 0x11
        /*093e*/ 	.short	(.L_406 - .L_405)
	.align		4
.L_405:
        /*0940*/ 	.word	index@(_ZN5flash32flash_fwd_splitkv_combine_kernelI23Flash_fwd_kernel_traitsILi96ELi64ELi64ELi4ELb0ELb0EN7cutlass10bfloat16_tE19Flash_kernel_traitsILi96ELi64ELi64ELi4ES3_EELi16ELi7ELb0EEEvNS_16Flash_fwd_paramsE)
        /*0944*/ 	.word	0x00000000


	//----- nvinfo : EIATTR_REGCOUNT
	.align		4
.L_406:
        /*0948*/ 	.byte	0x04, 0x2f
        /*094a*/ 	.short	(.L_408 - .L_407)
	.align		4
.L_407:
        /*094c*/ 	.word	index@(_ZN5flash24flash_fwd_splitkv_kernelI23Flash_fwd_kernel_traitsILi96ELi64ELi128ELi4ELb0ELb0EN7cutlass10bfloat16_tE19Flash_kernel_traitsILi96ELi64ELi128ELi4ES3_EELb0ELb1ELb1ELb0ELb0ELb1ELb1ELb1EEEvNS_16Flash_fwd_paramsE)
        /*0950*/ 	.word	0x000000f0


	//----- nvinfo : EIATTR_FRAME_SIZE
	.align		4
.L_408:
        /*0954*/ 	.byte	0x04, 0x11
        /*0956*/ 	.short	(.L_410 - .L_409)
	.align		4
.L_409:
        /*0958*/ 	.word	index@($_ZN5flash24flash_fwd_splitkv_kernelI23Flash_fwd_kernel_traitsILi96ELi64ELi128ELi4ELb0ELb0EN7cutlass10bfloat16_tE19Flash_kernel_traitsILi96ELi64ELi128ELi4ES3_EELb0ELb1ELb1ELb0ELb0ELb1ELb1ELb1EEEvNS_16Flash_fwd_paramsE$_ZN5flash30compute_attn_1rowblock_splitkvI23Flash_fwd_kernel_traitsILi96ELi64ELi128ELi4ELb0ELb0EN7cutlass10bfloat16_tE19Flash_kernel_traitsILi96ELi64ELi128ELi4ES3_EELb0ELb1ELb1ELb0ELb0ELb1ELb1ELb1ENS_16Flash_fwd_paramsEEEvRKT8_iiiii)
        /*095c*/ 	.word	0x00000000


	//----- nvinfo : EIATTR_FRAME_SIZE
	.align		4
.L_410:
        /*0960*/ 	.byte	0x04, 0x11
        /*0962*/ 	.short	(.L_412 - .L_411)
	.align		4
.L_411:
        /*0964*/ 	.word	index@(_ZN5flash24flash_fwd_splitkv_kernelI23Flash_fwd_kernel_traitsILi96ELi64ELi128ELi4ELb0ELb0EN7cutlass10bfloat16_tE19Flash_kernel_traitsILi96ELi64ELi128ELi4ES3_EELb0ELb1ELb1ELb0ELb0ELb1ELb1ELb1EEEvNS_16Flash_fwd_paramsE)
        /*0968*/ 	.word	0x00000000


	//----- nvinfo : EIATTR_REGCOUNT
	.align		4
.L_412:
        /*096c*/ 	.byte	0x04, 0x2f
        /*096e*/ 	.short	(.L_414 - .L_413)
	.align		4
.L_413:
        /*0970*/ 	.word	index@(_ZN5flash24flash_fwd_splitkv_kernelI23Flash_fwd_kernel_traitsILi96ELi64ELi128ELi4ELb0ELb0EN7cutlass10bfloat16_tE19Flash_kernel_traitsILi96ELi64ELi128ELi4ES3_EELb0ELb1ELb1ELb0ELb0ELb0ELb1ELb1EEEvNS_16Flash_fwd_paramsE)
        /*0974*/ 	.word	0x000000f0


	//----- nvinfo : EIATTR_FRAME_SIZE
	.align		4
.L_414:
        /*0978*/ 	.byte	0x04, 0x11
        /*097a*/ 	.short	(.L_416 - .L_415)
	.align		4
.L_415:
        /*097c*/ 	.word	index@($_ZN5flash24flash_fwd_splitkv_kernelI23Flash_fwd_kernel_traitsILi96ELi64ELi128ELi4ELb0ELb0EN7cutlass10bfloat16_tE19Flash_kernel_traitsILi96ELi64ELi128ELi4ES3_EELb0ELb1ELb1ELb0ELb0ELb0ELb1ELb1EEEvNS_16Flash_fwd_paramsE$_ZN5flash30compute_attn_1rowblock_splitkvI23Flash_fwd_kernel_traitsILi96ELi64ELi128ELi4ELb0ELb0EN7cutlass10bfloat16_tE19Flash_kernel_traitsILi96ELi64ELi128ELi4ES3_EELb0ELb1ELb1ELb0ELb0ELb0ELb1ELb1ENS_16Flash_fwd_paramsEEEvRKT8_iiiii)
        /*0980*/ 	.word	0x00000000


	//----- nvinfo : EIATTR_FRAME_SIZE
	.align		4
.L_416:
        /*0984*/ 	.byte	0x04, 0x11
        /*0986*/ 	.short	(.L_418 - .L_417)
	.align		4
.L_417:
        /*0988*/ 	.word	index@(_ZN5flash24flash_fwd_splitkv_kernelI23Flash_fwd_kernel_traitsILi96ELi64ELi128ELi4ELb0ELb0EN7cutlass10bfloat16_tE19Flash_kernel_traitsILi96ELi64ELi128ELi4ES3_EELb0ELb1ELb1ELb0ELb0ELb0ELb1ELb1EEEvNS_16Flash_fwd_paramsE)
        /*098c*/ 	.word	0x00000000


	//----- nvinfo : EIATTR_REGCOUNT
	.align		4
.L_418:
        /*0990*/ 	.byte	0x04, 0x2f
        /*0992*/ 	.short	(.L_420 - .L_419)
	.align		4
.L_419:
        /*0994*/ 	.word	index@(_ZN5flash24flash_fwd_splitkv_kernelI23Flash_fwd_kernel_traitsILi96ELi64ELi128ELi4ELb0ELb0EN7cutlass10bfloat16_tE19Flash_kernel_traitsILi96ELi64ELi128ELi4ES3_EELb0ELb1ELb0ELb0ELb1ELb1ELb1ELb1EEEvNS_16Flash_fwd_paramsE)
        /*0998*/ 	.word	0x000000fa


	//----- nvinfo : EIATTR_FRAME_SIZE
	.align		4
.L_420:
        /*099c*/ 	.byte	0x04, 0x11
        /*099e*/ 	.short	(.L_422 - .L_421)
	.align		4
.L_421:
        /*09a0*/ 	.word	index@($_ZN5flash24flash_fwd_splitkv_kernelI23Flash_fwd_kernel_traitsILi96ELi64ELi128ELi4ELb0ELb0EN7cutlass10bfloat16_tE19Flash_kernel_traitsILi96ELi64ELi128ELi4ES3_EELb0ELb1ELb0ELb0ELb1ELb1ELb1ELb1EEEvNS_16Flash_fwd_paramsE$_ZN5flash30compute_attn_1rowblock_splitkvI23Flash_fwd_kernel_traitsILi96ELi64ELi128ELi4ELb0ELb0EN7cutlass10bfloat16_tE19Flash_kernel_traitsILi96ELi64ELi128ELi4ES3_EELb0ELb1ELb0ELb0ELb1ELb1ELb1ELb1ENS_16Flash_fwd_paramsEEEvRKT8_iiiii)
        /*09a4*/ 	.word	0x00000000


	//----- nvinfo : EIATTR_FRAME_SIZE
	.align		4
.L_422:
        /*09a8*/ 	.byte	0x04, 0x11
        /*09aa*/ 	.short	(.L_424 - .L_423)
	.align		4
.L_423:
        /*09ac*/ 	.word	index@(_ZN5flash24flash_fwd_splitkv_kernelI23Flash_fwd_kernel_traitsILi96ELi64ELi128ELi4ELb0ELb0EN7cutlass10bfloat16_tE19Flash_kernel_traitsILi96ELi64ELi128ELi4ES3_EELb0ELb1ELb0ELb0ELb1ELb1ELb1ELb1EEEvNS_16Flash_fwd_paramsE)
        /*09b0*/ 	.word	0x00000000


	//----- nvinfo : EIATTR_REGCOUNT
	.align		4
.L_424:
        /*09b4*/ 	.byte	0x04, 0x2f
        /*09b6*/ 	.short	(.L_426 - .L_425)
	.align		4
.L_425:
        /*09b8*/ 	.word	index@(_ZN5flash24flash_fwd_splitkv_kernelI23Flash_fwd_kernel_traitsILi96ELi64ELi128ELi4ELb0ELb0EN7cutlass10bfloat16_tE19Flash_kernel_traitsILi96ELi64ELi128ELi4ES3_EELb0ELb1ELb0ELb0ELb1ELb0ELb1ELb1EEEvNS_16Flash_fwd_paramsE)
        /*09bc*/ 	.word	0x000000fe


	//----- nvinfo : EIATTR_FRAME_SIZE
	.align		4
.L_426:
        /*09c0*/ 	.byte	0x04, 0x11
        /*09c2*/ 	.short	(.L_428 - .L_427)
	.align		4
.L_427:
        /*09c4*/ 	.word	index@($_ZN5flash24flash_fwd_splitkv_kernelI23Flash_fwd_kernel_traitsILi96ELi64ELi128ELi4ELb0ELb0EN7cutlass10bfloat16_tE19Flash_kernel_traitsILi96ELi64ELi128ELi4ES3_EELb0ELb1ELb0ELb0ELb1ELb0ELb1ELb1EEEvNS_16Flash_fwd_paramsE$_ZN5flash30compute_attn_1rowblock_splitkvI23Flash_fwd_kernel_traitsILi96ELi64ELi128ELi4ELb0ELb0EN7cutlass10bfloat16_tE19Flash_kernel_traitsILi96ELi64ELi128ELi4ES3_EELb0ELb1ELb0ELb0ELb1ELb0ELb1ELb1ENS_16Flash_fwd_paramsEEEvRKT8_iiiii)
        /*09c8*/ 	.word	0x00000000


	//----- nvinfo : EIATTR_FRAME_SIZE
	.align		4
.L_428:
        /*09cc*/ 	.byte	0x04, 0x11
        /*09ce*/ 	.short	(.L_430 - .L_429)
	.align		4
.L_429:
        /*09d0*/ 	.word	index@(_ZN5flash24flash_fwd_splitkv_kernelI23Flash_fwd_kernel_traitsILi96ELi64ELi128ELi4ELb0ELb0EN7cutlass10bfloat16_tE19Flash_kernel_traitsILi96ELi64ELi128ELi4ES3_EELb0ELb1ELb0ELb0ELb1ELb0ELb1ELb1EEEvNS_16Flash_fwd_paramsE)
        /*09d4*/ 	.word	0x00000000


	//----- nvinfo : EIATTR_REGCOUNT
	.align		4
.L_430:
        /*09d8*/ 	.byte	0x04, 0x2f
        /*09da*/ 	.short	(.L_432 - .L_431)
	.align		4
.L_431:
        /*09dc*/ 	.word	index@(_ZN5flash24flash_fwd_splitkv_kernelI23Flash_fwd_kernel_traitsILi96ELi64ELi128ELi4ELb0ELb0EN7cutlass10bfloat16_tE19Flash_kernel_traitsILi96ELi64ELi128ELi4ES3_EELb0ELb1ELb1ELb0ELb0ELb1ELb1ELb0EEEvNS_16Flash_fwd_paramsE)
        /*09e0*/ 	.word	0x000000ff


	//----- nvinfo : EIATTR_FRAME_SIZE
	.align		4
.L_432:
        /*09e4*/ 	.byte	0x04, 0x11
        /*09e6*/ 	.short	(.L_434 - .L_433)
	.align		4
.L_433:
        /*09e8*/ 	.word	index@($_ZN5flash24flash_fwd_splitkv_kernelI23Flash_fwd_kernel_traitsILi96ELi64ELi128ELi4ELb0ELb0EN7cutlass10bfloat16_tE19Flash_kernel_traitsILi96ELi64ELi128ELi4ES3_EELb0ELb1ELb1ELb0ELb0ELb1ELb1ELb0EEEvNS_16Flash_fwd_paramsE$_ZN5flash30compute_attn_1rowblock_splitkvI23Flash_fwd_kernel_traitsILi96ELi64ELi128ELi4ELb0ELb0EN7cutlass10bfloat16_tE19Flash_kernel_traitsILi96ELi64ELi128ELi4ES3_EELb0ELb1ELb1ELb0ELb0ELb1ELb1ELb0ENS_16Flash_fwd_paramsEEEvRKT8_iiiii)
        /*09ec*/ 	.word	0x00000000


	//----- nvinfo : EIATTR_FRAME_SIZE
	.align		4
.L_434:
        /*09f0*/ 	.byte	0x04, 0x11
        /*09f2*/ 	.short	(.L_436 - .L_435)
	.align		4
.L_435:
        /*09f4*/ 	.word	index@(_ZN5flash24flash_fwd_splitkv_kernelI23Flash_fwd_kernel_traitsILi96ELi64ELi128ELi4ELb0ELb0EN7cutlass10bfloat16_tE19Flash_kernel_traitsILi96ELi64ELi128ELi4ES3_EELb0ELb1ELb1ELb0ELb0ELb1ELb1ELb0EEEvNS_16Flash_fwd_paramsE)
        /*09f8*/ 	.word	0x00000000


	//----- nvinfo : EIATTR_REGCOUNT
	.align		4
.L_436:
        /*09fc*/ 	.byte	0x04, 0x2f
        /*09fe*/ 	.short	(.L_438 - .L_437)
	.align		4
.L_437:
        /*0a00*/ 	.word	index@(_ZN5flash24flash_fwd_splitkv_kernelI23Flash_fwd_kernel_traitsILi96ELi64ELi128ELi4ELb0ELb0EN7cutlass10bfloat16_tE19Flash_kernel_traitsILi96ELi64ELi128ELi4ES3_EELb0ELb1ELb1ELb0ELb0ELb0ELb1ELb0EEEvNS_16Flash_fwd_paramsE)
        /*0a04*/ 	.word	0x000000fe


	//----- nvinfo : EIATTR_FRAME_SIZE
	.align		4
.L_438:
        /*0a08*/ 	.byte	0x04, 0x11
        /*0a0a*/ 	.short	(.L_440 - .L_439)
	.align		4
.L_439:
        /*0a0c*/ 	.word	index@($_ZN5flash24flash_fwd_splitkv_kernelI23Flash_fwd_kernel_traitsILi96ELi64ELi128ELi4ELb0ELb0EN7cutlass10bfloat16_tE19Flash_kernel_traitsILi96ELi64ELi128ELi4ES3_EELb0ELb1ELb1ELb0ELb0ELb0ELb1ELb0EEEvNS_16Flash_fwd_paramsE$_ZN5flash30compute_attn_1rowblock_splitkvI23Flash_fwd_kernel_traitsILi96ELi64ELi128ELi4ELb0ELb0EN7cutlass10bfloat16_tE19Flash_kernel_traitsILi96ELi64ELi128ELi4ES3_EELb0ELb1ELb1ELb0ELb0ELb0ELb1ELb0ENS_16Flash_fwd_paramsEEEvRKT8_iiiii)
        /*0a10*/ 	.word	0x00000000


	//----- nvinfo : EIATTR_FRAME_SIZE
	.align		4
.L_440:
        /*0a14*/ 	.byte	0x04, 0x11
        /*0a16*/ 	.short	(.L_442 - .L_441)
	.align		4
.L_441:
        /*0a18*/ 	.word	index@(_ZN5flash24flash_fwd_splitkv_kernelI23Flash_fwd_kernel_traitsILi96ELi64ELi128ELi4ELb0ELb0EN7cutlass10bfloat16_tE19Flash_kernel_traitsILi96ELi64ELi128ELi4ES3_EELb0ELb1ELb1ELb0ELb0ELb0ELb1ELb0EEEvNS_16Flash_fwd_paramsE)
        /*0a1c*/ 	.word	0x00000000


	//----- nvinfo : EIATTR_REGCOUNT
	.align		4
.L_442:
        /*0a20*/ 	.byte	0x04, 0x2f
        /*0a22*/ 	.short	(.L_444 - .L_443)
	.align		4
.L_443:
        /*0a24*/ 	.word	index@(_ZN5flash24flash_fwd_splitkv_kernelI23Flash_fwd_kernel_traitsILi96ELi64ELi128ELi4ELb0ELb0EN7cutlass10bfloat16_tE19Flash_kernel_traitsILi96ELi64ELi128ELi4ES3_EELb0ELb1ELb0ELb0ELb1ELb1ELb1ELb0EEEvNS_16Flash_fwd_paramsE)
        /*0a28*/ 	.word	0x000000ff


	//----- nvinfo : EIATTR_FRAME_SIZE
	.align		4
.L_444:
        /*0a2c*/ 	.byte	0x04, 0x11
        /*0a2e*/ 	.short	(.L_446 - .L_445)
	.align		4
.L_445:
        /*0a30*/ 	.word	index@($_ZN5flash24flash_fwd_splitkv_kernelI23Flash_fwd_kernel_traitsILi96ELi64ELi128ELi4ELb0ELb0EN7cutlass10bfloat16_tE19Flash_kernel_traitsILi96ELi64ELi128ELi4ES3_EELb0ELb1ELb0ELb0ELb1ELb1ELb1ELb0EEEvNS_16Flash_fwd_paramsE$_ZN5flash30compute_attn_1rowblock_splitkvI23Flash_fwd_kernel_traitsILi96ELi64ELi128ELi4ELb0ELb0EN7cutlass10bfloat16_tE19Flash_kernel_traitsILi96ELi64ELi128ELi4ES3_EELb0ELb1ELb0ELb0ELb1ELb1ELb1ELb0ENS_16Flash_fwd_paramsEEEvRKT8_iiiii)
        /*0a34*/ 	.word	0x00000000


	//----- nvinfo : EIATTR_FRAME_SIZE
	.align		4
.L_446:
        /*0a38*/ 	.byte	0x04, 0x11
        /*0a3a*/ 	.short	(.L_448 - .L_447)
	.align		4
.L_447:
        /*0a3c*/ 	.word	index@(_ZN5flash24flash_fwd_splitkv_kernelI23Flash_fwd_kernel_traitsILi96ELi64ELi128ELi4ELb0ELb0EN7cutlass10bfloat16_tE19Flash_kernel_traitsILi96ELi64ELi128ELi4ES3_EELb0ELb1ELb0ELb0ELb1ELb1ELb1ELb0EEEvNS_16Flash_fwd_paramsE)
        /*0a40*/ 	.word	0x00000000


	//----- nvinfo : EIATTR_REGCOUNT
	.align		4
.L_448:
        /*0a44*/ 	.byte	0x04, 0x2f
        /*0a46*/ 	.short	(.L_450 - .L_449)
	.align		4
.L_449:
        /*0a48*/ 	.word	index@(_ZN5flash24flash_fwd_splitkv_kernelI23Flash_fwd_kernel_traitsILi96ELi64ELi128ELi4ELb0ELb0EN7cutlass10bfloat16_tE19Flash_kernel_traitsILi96ELi64ELi128ELi4ES3_EELb0ELb1ELb0ELb0ELb1ELb0ELb1ELb0EEEvNS_16Flash_fwd_paramsE)
        /*0a4c*/ 	.word	0x000000ff


	//----- nvinfo : EIATTR_FRAME_SIZE
	.align		4
.L_450:
        /*0a50*/ 	.byte	0x04, 0x11
        /*0a52*/ 	.short	(.L_452 - .L_451)
	.align		4
.L_451:
        /*0a54*/ 	.word	index@($_ZN5flash24flash_fwd_splitkv_kernelI23Flash_fwd_kernel_traitsILi96ELi64ELi128ELi4ELb0ELb0EN7cutlass10bfloat16_tE19Flash_kernel_traitsILi96ELi64ELi128ELi4ES3_EELb0ELb1ELb0ELb0ELb1ELb0ELb1ELb0EEEvNS_16Flash_fwd_paramsE$_ZN5flash30compute_attn_1rowblock_splitkvI23Flash_fwd_kernel_traitsILi96ELi64ELi128ELi4ELb0ELb0EN7cutlass10bfloat16_tE19Flash_kernel_traitsILi96ELi64ELi128ELi4ES3_EELb0ELb1ELb0ELb0ELb1ELb0ELb1ELb0ENS_16Flash_fwd_paramsEEEvRKT8_iiiii)
        /*0a58*/ 	.word	0x00000000


	//----- nvinfo : EIATTR_FRAME_SIZE
	.align		4
.L_452:
        /*0a5c*/ 	.byte	0x04, 0x11
        /*0a5e*/ 	.short	(.L_454 - .L_453)
	.align		4
.L_453:
        /*0a60*/ 	.word	index@(_ZN5flash24flash_fwd_splitkv_kernelI23Flash_fwd_kernel_traitsILi96ELi64ELi128ELi4ELb0ELb0EN7cutlass10bfloat16_tE19Flash_kernel_traitsILi96ELi64ELi128ELi4ES3_EELb0ELb1ELb0ELb0ELb1ELb0ELb1ELb0EEEvNS_16Flash_fwd_paramsE)
        /*0a64*/ 	.word	0x00000000


	//----- nvinfo : EIATTR_REGCOUNT
	.align		4
.L_454:
        /*0a68*/ 	.byte	0x04, 0x2f
        /*0a6a*/ 	.short	(.L_456 - .L_455)
	.align		4
.L_455:
        /*0a6c*/ 	.word	index@(_ZN5flash24flash_fwd_splitkv_kernelI23Flash_fwd_kernel_traitsILi96ELi64ELi128ELi4ELb0ELb0EN7cutlass10bfloat16_tE19Flash_kernel_traitsILi96ELi64ELi128ELi4ES3_EELb0ELb1ELb1ELb0ELb0ELb1ELb0ELb1EEEvNS_16Flash_fwd_paramsE)
        /*0a70*/ 	.word	0x000000fc


	//----- nvinfo : EIATTR_FRAME_SIZE
	.align		4
.L_456:
        /*0a74*/ 	.byte	0x04, 0x11
        /*0a76*/ 	.short	(.L_458 - .L_457)
	.align		4
.L_457:
        /*0a78*/ 	.word	index@($_ZN5flash24flash_fwd_splitkv_kernelI23Flash_fwd_kernel_traitsILi96ELi64ELi128ELi4ELb0ELb0EN7cutlass10bfloat16_tE19Flash_kernel_traitsILi96ELi64ELi128ELi4ES3_EELb0ELb1ELb1ELb0ELb0ELb1ELb0ELb1EEEvNS_16Flash_fwd_paramsE$_ZN5flash30compute_attn_1rowblock_splitkvI23Flash_fwd_kernel_traitsILi96ELi64ELi128ELi4ELb0ELb0EN7cutlass10bfloat16_tE19Flash_kernel_traitsILi96ELi64ELi128ELi4ES3_EELb0ELb1ELb1ELb0ELb0ELb1ELb0ELb1ENS_16Flash_fwd_paramsEEEvRKT8_iiiii)
        /*0a7c*/ 	.word	0x00000000


	//----- nvinfo : EIATTR_FRAME_SIZE
	.align		4
.L_458:
        /*0a80*/ 	.byte	0x04, 0x11
        /*0a82*/ 	.short	(.L_460 - .L_459)
	.align		4
.L_459:
        /*0a84*/ 	.word	index@(_ZN5flash24flash_fwd_splitkv_kernelI23Flash_fwd_kernel_traitsILi96ELi64ELi128ELi4ELb0ELb0EN7cutlass10bfloat16_tE19Flash_kernel_traitsILi96ELi64ELi128ELi4ES3_EELb0ELb1ELb1ELb0ELb0ELb1ELb0ELb1EEEvNS_16Flash_fwd_paramsE)
        /*0a88*/ 	.word	0x00000000


	//----- nvinfo : EIATTR_REGCOUNT
	.align		4
.L_460:
        /*0a8c*/ 	.byte	0x04, 0x2f
        /*0a8e*/ 	.short	(.L_462 - .L_461)
	.align		4
.L_461:
        /*0a90*/ 	.word	index@(_ZN5flash24flash_fwd_splitkv_kernelI23Flash_fwd_kernel_traitsILi96ELi64ELi128ELi4ELb0ELb0EN7cutlass10bfloat16_tE19Flash_kernel_traitsILi96ELi64ELi128ELi4ES3_EELb0ELb1ELb1ELb0ELb0ELb0ELb0ELb1EEEvNS_16Flash_fwd_paramsE)
        /*0a94*/ 	.word	0x000000fa


	//----- nvinfo : EIATTR_FRAME_SIZE
	.align		4
.L_462:
        /*0a98*/ 	.byte	0x04, 0x11
        /*0a9a*/ 	.short	(.L_464 - .L_463)
	.align		4
.L_463:
        /*0a9c*/ 	.word	index@($_ZN5flash24flash_fwd_splitkv_kernelI23Flash_fwd_kernel_traitsILi96ELi64ELi128ELi4ELb0ELb0EN7cutlass10bfloat16_tE19Flash_kernel_traitsILi96ELi64ELi128ELi4ES3_EELb0ELb1ELb1ELb0ELb0ELb0ELb0ELb1EEEvNS_16Flash_fwd_paramsE$_ZN5flash30compute_attn_1rowblock_splitkvI23Flash_fwd_kernel_traitsILi96ELi64ELi128ELi4ELb0ELb0EN7cutlass10bfloat16_tE19Flash_kernel_traitsILi96ELi64ELi128ELi4ES3_EELb0ELb1ELb1ELb0ELb0ELb0ELb0ELb1ENS_16Flash_fwd_paramsEEEvRKT8_iiiii)
        /*0aa0*/ 	.word	0x00000000


	//----- nvinfo : EIATTR_FRAME_SIZE
	.align		4
.L_464:
        /*0aa4*/ 	.byte	0x04, 0x11
        /*0aa6*/ 	.short	(.L_466 - .L_465)
	.align		4
.L_465:
        /*0aa8*/ 	.word	index@(_ZN5flash24flash_fwd_splitkv_kernelI23Flash_fwd_kernel_traitsILi96ELi64ELi128ELi4ELb0ELb0EN7cutlass10bfloat16_tE19Flash_kernel_traitsILi96ELi64ELi128ELi4ES3_EELb0ELb1ELb1ELb0ELb0ELb0ELb0ELb1EEEvNS_16Flash_fwd_paramsE)
        /*0aac*/ 	.word	0x00000000


	//----- nvinfo : EIATTR_REGCOUNT
	.align		4
.L_466:
        /*0ab0*/ 	.byte	0x04, 0x2f
        /*0ab2*/ 	.short	(.L_468 - .L_467)
	.align		4
.L_467:
        /*0ab4*/ 	.word	index@(_ZN5flash24flash_fwd_splitkv_kernelI23Flash_fwd_kernel_traitsILi96ELi64ELi128ELi4ELb0ELb0EN7cutlass10bfloat16_tE19Flash_kernel_traitsILi96ELi64ELi128ELi4ES3_EELb0ELb1ELb0ELb0ELb1ELb1ELb0ELb1EEEvNS_16Flash_fwd_paramsE)
        /*0ab8*/ 	.word	0x000000fc


	//----- nvinfo : EIATTR_FRAME_SIZE
	.align		4
.L_468:
        /*0abc*/ 	.byte	0x04, 0x11
        /*0abe*/ 	.short	(.L_470 - .L_469)
	.align		4
.L_469:
        /*0ac0*/ 	.word	index@($_ZN5flash24flash_fwd_splitkv_kernelI23Flash_fwd_kernel_traitsILi96ELi64ELi128ELi4ELb0ELb0EN7cutlass10bfloat16_tE19Flash_kernel_traitsILi96ELi64ELi128ELi4ES3_EELb0ELb1ELb0ELb0ELb1ELb1ELb0ELb1EEEvNS_16Flash_fwd_paramsE$_ZN5flash30compute_attn_1rowblock_splitkvI23Flash_fwd_kernel_traitsILi96ELi64ELi128ELi4ELb0ELb0EN7cutlass10bfloat16_tE19Flash_kernel_traitsILi96ELi64ELi128ELi4ES3_EELb0ELb1ELb0ELb0ELb1ELb1ELb0ELb1ENS_16Flash_fwd_paramsEEEvRKT8_iiiii)
        /*0ac4*/ 	.word	0x00000000


	//----- nvinfo : EIATTR_FRAME_SIZE
	.align		4
.L_470:
        /*0ac8*/ 	.byte	0x04, 0x11
        /*0aca*/ 	.short	(.L_472 - .L_471)
	.align		4
.L_471:
        /*0acc*/ 	.word	index@(_ZN5flash24flash_fwd_splitkv_kernelI23Flash_fwd_kernel_traitsILi96ELi64ELi128ELi4ELb0ELb0EN7cutlass10bfloat16_tE19Flash_kernel_traitsILi96ELi64ELi128ELi4ES3_EELb0ELb1ELb0ELb0ELb1ELb1ELb0ELb1EEEvNS_16Flash_fwd_paramsE)
        /*0ad0*/ 	.word	0x00000000


	//----- nvinfo : EIATTR_REGCOUNT
	.align		4
.L_472:
        /*0ad4*/ 	.byte	0x04, 0x2f
        /*0ad6*/ 	.short	(.L_474 - .L_473)
	.align		4
.L_473:
        /*0ad8*/ 	.word	index@(_ZN5flash24flash_fwd_splitkv_kernelI23Flash_fwd_kernel_traitsILi96ELi64ELi128ELi4ELb0ELb0EN7cutlass10bfloat16_tE19Flash_kernel_traitsILi96ELi64ELi128ELi4ES3_EELb0ELb1ELb0ELb0ELb1ELb0ELb0ELb1EEEvNS_16Flash_fwd_paramsE)
        /*0adc*/ 	.word	0x000000fe


	//----- nvinfo : EIATTR_FRAME_SIZE
	.align		4
.L_474:
        /*0ae0*/ 	.byte	0x04, 0x11
        /*0ae2*/ 	.short	(.L_476 - .L_475)
	.align		4
.L_475:
        /*0ae4*/ 	.word	index@($_ZN5flash24flash_fwd_splitkv_kernelI23Flash_fwd_kernel_traitsILi96ELi64ELi128ELi4ELb0ELb0EN7cutlass10bfloat16_tE19Flash_kernel_traitsILi96ELi64ELi128ELi4ES3_EELb0ELb1ELb0ELb0ELb1ELb0ELb0ELb1EEEvNS_16Flash_fwd_paramsE$_ZN5flash30compute_attn_1rowblock_splitkvI23Flash_fwd_kernel_traitsILi96ELi64ELi128ELi4ELb0ELb0EN7cutlass10bfloat16_tE19Flash_kernel_traitsILi96ELi64ELi128ELi4ES3_EELb0ELb1ELb0ELb0ELb1ELb0ELb0ELb1ENS_16Flash_fwd_paramsEEEvRKT8_iiiii)
        /*0ae8*/ 	.word	0x00000000


	//----- nvinfo : EIATTR_FRAME_SIZE
	.align		4
.L_476:
        /*0aec*/ 	.byte	0x04, 0x11
        /*0aee*/ 	.short	(.L_478 - .L_477)
	.align		4
.L_477:
        /*0af0*/ 	.word	index@(_ZN5flash24flash_fwd_splitkv_kernelI23Flash_fwd_kernel_traitsILi96ELi64ELi128ELi4ELb0ELb0EN7cutlass10bfloat16_tE19Flash_kernel_traitsILi96ELi64ELi128ELi4ES3_EELb0ELb1ELb0ELb0ELb1ELb0ELb0ELb1EEEvNS_16Flash_fwd_paramsE)
        /*0af4*/ 	.word	0x00000000


	//----- nvinfo : EIATTR_REGCOUNT
	.align		4
.L_478:
        /*0af8*/ 	.byte	0x04, 0x2f
        /*0afa*/ 	.short	(.L_480 - .L_479)
	.align		4
.L_479:
        /*0afc*/ 	.word	index@(_ZN5flash24flash_fwd_splitkv_kernelI23Flash_fwd_kernel_traitsILi96ELi64ELi128ELi4ELb0ELb0EN7cutlass10bfloat16_tE19Flash_kernel_traitsILi96ELi64ELi128ELi4ES3_EELb0ELb1ELb1ELb0ELb0ELb1ELb0ELb0EEEvNS_16Flash_fwd_paramsE)
        /*0b00*/ 	.word	0x000000fe


	//----- nvinfo : EIATTR_FRAME_SIZE
	.align		4
.L_480:
        /*0b04*/ 	.byte	0x04, 0x11
        /*0b06*/ 	.short	(.L_482 - .L_481)
	.align		4
.L_481:
        /*0b08*/ 	.word	index@($_ZN5flash24flash_fwd_splitkv_kernelI23Flash_fwd_kernel_traitsILi96ELi64ELi128ELi4ELb0ELb0EN7cutlass10bfloat16_tE19Flash_kernel_traitsILi96ELi64ELi128ELi4ES3_EELb0ELb1ELb1ELb0ELb0ELb1ELb0ELb0EEEvNS_16Flash_fwd_paramsE$_ZN5flash30compute_attn_1rowblock_splitkvI23Flash_fwd_kernel_traitsILi96ELi64ELi128ELi4ELb0ELb0EN7cutlass10bfloat16_tE19Flash_kernel_traitsILi96ELi64ELi128ELi4ES3_EELb0ELb1ELb1ELb0ELb0ELb1ELb0ELb0ENS_16Flash_fwd_paramsEEEvRKT8_iiiii)
        /*0b0c*/ 	.word	0x00000000


	//----- nvinfo : EIATTR_FRAME_SIZE
	.align		4
.L_482:
        /*0b10*/ 	.byte	0x04, 0x11
        /*0b12*/ 	.short	(.L_484 - .L_483)
	.align		4
.L_483:
        /*0b14*/ 	.word	index@(_ZN5flash24flash_fwd_splitkv_kernelI23Flash_fwd_kernel_traitsILi96ELi64ELi128ELi4ELb0ELb0EN7cutlass10bfloat16_tE19Flash_kernel_traitsILi96ELi64ELi128ELi4ES3_EELb0ELb1ELb1ELb0ELb0ELb1ELb0ELb0EEEvNS_16Flash_fwd_paramsE)
        /*0b18*/ 	.word	0x00000000


	//----- nvinfo : EIATTR_REGCOUNT
	.align		4
.L_484:
        /*0b1c*/ 	.byte	0x04, 0x2f
        /*0b1e*/ 	.short	(.L_486 - .L_485)
	.align		4
.L_485:
        /*0b20*/ 	.word	index@(_ZN5flash24flash_fwd_splitkv_kernelI23Flash_fwd_kernel_traitsILi96ELi64ELi128ELi4ELb0ELb0EN7cutlass10bfloat16_tE19Flash_kernel_traitsILi96ELi64ELi128ELi4ES3_EELb0ELb1ELb1ELb0ELb0ELb0ELb0ELb0EEEvNS_16Flash_fwd_paramsE)
        /*0b24*/ 	.word	0x000000ff


	//----- nvinfo : EIATTR_FRAME_SIZE
	.align		4
.L_486:
        /*0b28*/ 	.byte	0x04, 0x11
        /*0b2a*/ 	.short	(.L_488 - .L_487)
	.align		4
.L_487:
        /*0b2c*/ 	.word	index@($_ZN5flash24flash_fwd_splitkv_kernelI23Flash_fwd_kernel_traitsILi96ELi64ELi128ELi4ELb0ELb0EN7cutlass10bfloat16_tE19Flash_kernel_traitsILi96ELi64ELi128ELi4ES3_EELb0ELb1ELb1ELb0ELb0ELb0ELb0ELb0EEEvNS_16Flash_fwd_paramsE$_ZN5flash30compute_attn_1rowblock_splitkvI23Flash_fwd_kernel_traitsILi96ELi64ELi128ELi4ELb0ELb0EN7cutlass10bfloat16_tE19Flash_kernel_traitsILi96ELi64ELi128ELi4ES3_EELb0ELb1ELb1ELb0ELb0ELb0ELb0ELb0ENS_16Flash_fwd_paramsEEEvRKT8_iiiii)
        /*0b30*/ 	.word	0x00000000


	//----- nvinfo : EIATTR_FRAME_SIZE
	.align		4
.L_488:
        /*0b34*/ 	.byte	0x04, 0x11
        /*0b36*/ 	.short	(.L_490 - .L_489)
	.align		4
.L_489:
        /*0b38*/ 	.word	index@(_ZN5flash24flash_fwd_splitkv_kernelI23Flash_fwd_kernel_traitsILi96ELi64ELi128ELi4ELb0ELb0EN7cutlass10bfloat16_tE19Flash_kernel_traitsILi96ELi64ELi128ELi4ES3_EELb0ELb1ELb1ELb0ELb0ELb0ELb0ELb0EEEvNS_16Flash_fwd_paramsE)
        /*0b3c*/ 	.word	0x00000000


	//----- nvinfo : EIATTR_REGCOUNT
	.align		4
.L_490:
        /*0b40*/ 	.byte	0x04, 0x2f
        /*0b42*/ 	.short	(.L_492 - .L_491)
	.align		4
.L_491:
        /*0b44*/ 	.word	index@(_ZN5flash24flash_fwd_splitkv_kernelI23Flash_fwd_kernel_traitsILi96ELi64ELi128ELi4ELb0ELb0EN7cutlass10bfloat16_tE19Flash_kernel_traitsILi96ELi64ELi128ELi4ES3_EELb0ELb1ELb0ELb0ELb1ELb1ELb0ELb0EEEvNS_16Flash_fwd_paramsE)
        /*0b48*/ 	.word	0x000000ff


	//----- nvinfo : EIATTR_FRAME_SIZE
	.align		4
.L_492:
        /*0b4c*/ 	.byte	0x04, 0x11
        /*0b4e*/ 	.short	(.L_494 - .L_493)
	.align		4
.L_493:
        /*0b50*/ 	.word	index@($_ZN5flash24flash_fwd_splitkv_kernelI23Flash_fwd_kernel_traitsILi96ELi64ELi128ELi4ELb0ELb0EN7cutlass10bfloat16_tE19Flash_kernel_traitsILi96ELi64ELi128ELi4ES3_EELb0ELb1ELb0ELb0ELb1ELb1ELb0ELb0EEEvNS_16Flash_fwd_paramsE$_ZN5flash30compute_attn_1rowblock_splitkvI23Flash_fwd_kernel_traitsILi96ELi64ELi128ELi4ELb0ELb0EN7cutlass10bfloat16_tE19Flash_kernel_traitsILi96ELi64ELi128ELi4ES3_EELb0ELb1ELb0ELb0ELb1ELb1ELb0ELb0ENS_16Flash_fwd_paramsEEEvRKT8_iiiii)
        /*0b54*/ 	.word	0x00000000


	//----- nvinfo : EIATTR_FRAME_SIZE
	.align		4
.L_494:
        /*0b58*/ 	.byte	0x04, 0x11
        /*0b5a*/ 	.short	(.L_496 - .L_495)
	.align		4
.L_495:
        /*0b5c*/ 	.word	index@(_ZN5flash24flash_fwd_splitkv_kernelI23Flash_fwd_kernel_traitsILi96ELi64ELi128ELi4ELb0ELb0EN7cutlass10bfloat16_tE19Flash_kernel_traitsILi96ELi64ELi128ELi4ES3_EELb0ELb1ELb0ELb0ELb1ELb1ELb0ELb0EEEvNS_16Flash_fwd_paramsE)
        /*0b60*/ 	.word	0x00000000


	//----- nvinfo : EIATTR_REGCOUNT
	.align		4
.L_496:
        /*0b64*/ 	.byte	0x04, 0x2f
        /*0b66*/ 	.short	(.L_498 - .L_497)
	.align		4
.L_497:
        /*0b68*/ 	.word	index@(_ZN5flash24flash_fwd_splitkv_kernelI23Flash_fwd_kernel_traitsILi96ELi64ELi128ELi4ELb0ELb0EN7cutlass10bfloat16_tE19Flash_kernel_traitsILi96ELi64ELi128ELi4ES3_EELb0ELb1ELb0ELb0ELb1ELb0ELb0ELb0EEEvNS_16Flash_fwd_paramsE)
        /*0b6c*/ 	.word	0x000000fc


	//----- nvinfo : EIATTR_FRAME_SIZE
	.align		4
.L_498:
        /*0b70*/ 	.byte	0x04, 0x11
        /*0b72*/ 	.short	(.L_500 - .L_499)
	.align		4
.L_499:
        /*0b74*/ 	.word	index@($_ZN5flash24flash_fwd_splitkv_kernelI23Flash_fwd_kernel_traitsILi96ELi64ELi128ELi4ELb0ELb0EN7cutlass10bfloat16_tE19Flash_kernel_traitsILi96ELi64ELi128ELi4ES3_EELb0ELb1ELb0ELb0ELb1ELb0ELb0ELb0EEEvNS_16Flash_fwd_paramsE$_ZN5flash30compute_attn_1rowblock_splitkvI23Flash_fwd_kernel_traitsILi96ELi64ELi128ELi4ELb0ELb0EN7cutlass10bfloat16_tE19Flash_kernel_traitsILi96ELi64ELi128ELi4ES3_EELb0ELb1ELb0ELb0ELb1ELb0ELb0ELb0ENS_16Flash_fwd_paramsEEEvRKT8_iiiii)
        /*0b78*/ 	.word	0x00000000


	//----- nvinfo : EIATTR_FRAME_SIZE
	.align		4
.L_500:
        /*0b7c*/ 	.byte	0x04, 0x11
        /*0b7e*/ 	.short	(.L_502 - .L_501)
	.align		4
.L_501:
        /*0b80*/ 	.word	index@(_ZN5flash24flash_fwd_splitkv_kernelI23Flash_fwd_kernel_traitsILi96ELi64ELi128ELi4ELb0ELb0EN7cutlass10bfloat16_tE19Flash_kernel_traitsILi96ELi64ELi128ELi4ES3_EELb0ELb1ELb0ELb0ELb1ELb0ELb0ELb0EEEvNS_16Flash_fwd_paramsE)
        /*0b84*/ 	.word	0x00000000


	//----- nvinfo : EIATTR_REGCOUNT
	.align		4
.L_502:
        /*0b88*/ 	.byte	0x04, 0x2f
        /*0b8a*/ 	.short	(.L_504 - .L_503)
	.align		4
.L_503:
        /*0b8c*/ 	.word	index@(_ZN5flash24flash_fwd_splitkv_kernelI23Flash_fwd_kernel_traitsILi96ELi64ELi128ELi4ELb0ELb0EN7cutlass10bfloat16_tE19Flash_kernel_traitsILi96ELi64ELi128ELi4ES3_EELb0ELb0ELb1ELb0ELb0ELb1ELb1ELb1EEEvNS_16Flash_fwd_paramsE)
        /*0b90*/ 	.word	0x000000fd


	//----- nvinfo : EIATTR_FRAME_SIZE
	.align		4
.L_504:
        /*0b94*/ 	.byte	0x04, 0x11
        /*0b96*/ 	.short	(.L_506 - .L_505)
	.align		4
.L_505:
        /*0b98*/ 	.word	index@($_ZN5flash24flash_fwd_splitkv_kernelI23Flash_fwd_kernel_traitsILi96ELi64ELi128ELi4ELb0ELb0EN7cutlass10bfloat16_tE19Flash_kernel_traitsILi96ELi64ELi128ELi4ES3_EELb0ELb0ELb1ELb0ELb0ELb1ELb1ELb1EEEvNS_16Flash_fwd_paramsE$_ZN5flash30compute_attn_1rowblock_splitkvI23Flash_fwd_kernel_traitsILi96ELi64ELi128ELi4ELb0ELb0EN7cutlass10bfloat16_tE19Flash_kernel_traitsILi96ELi64ELi128ELi4ES3_EELb0ELb0ELb1ELb0ELb0ELb1ELb1ELb1ENS_16Flash_fwd_paramsEEEvRKT8_iiiii)
        /*0b9c*/ 	.word	0x00000000


	//----- nvinfo : EIATTR_FRAME_SIZE
	.align		4
.L_506:
        /*0ba0*/ 	.byte	0x04, 0x11
        /*0ba2*/ 	.short	(.L_508 - .L_507)
	.align		4
.L_507:
        /*0ba4*/ 	.word	index@(_ZN5flash24flash_fwd_splitkv_kernelI23Flash_fwd_kernel_traitsILi96ELi64ELi128ELi4ELb0ELb0EN7cutlass10bfloat16_tE19Flash_kernel_traitsILi96ELi64ELi128ELi4ES3_EELb0ELb0ELb1ELb0ELb0ELb1ELb1ELb1EEEvNS_16Flash_fwd_paramsE)
        /*0ba8*/ 	.word	0x00000000


	//----- nvinfo : EIATTR_REGCOUNT
	.align		4
.L_508:
        /*0bac*/ 	.byte	0x04, 0x2f
        /*0bae*/ 	.short	(.L_510 - .L_509)
	.align		4
.L_509:
        /*0bb0*/ 	.word	index@(_ZN5flash24flash_fwd_splitkv_kernelI23Flash_fwd_kernel_traitsILi96ELi64ELi128ELi4ELb0ELb0EN7cutlass10bfloat16_tE19Flash_kernel_traitsILi96ELi64ELi128ELi4ES3_EELb0ELb0ELb1ELb0ELb0ELb0ELb1ELb1EEEvNS_16Flash_fwd_paramsE)
        /*0bb4*/ 	.word	0x000000bd


	//----- nvinfo : EIATTR_FRAME_SIZE
	.align		4
.L_510:
        /*0bb8*/ 	.byte	0x04, 0x11
        /*0bba*/ 	.short	(.L_512 - .L_511)
	.align		4
.L_511:
        /*0bbc*/ 	.word	index@($_ZN5flash24flash_fwd_splitkv_kernelI23Flash_fwd_kernel_traitsILi96ELi64ELi128ELi4ELb0ELb0EN7cutlass10bfloat16_tE19Flash_kernel_traitsILi96ELi64ELi128ELi4ES3_EELb0ELb0ELb1ELb0ELb0ELb0ELb1ELb1EEEvNS_16Flash_fwd_paramsE$_ZN5flash30compute_attn_1rowblock_splitkvI23Flash_fwd_kernel_traitsILi96ELi64ELi128ELi4ELb0ELb0EN7cutlass10bfloat16_tE19Flash_kernel_traitsILi96ELi64ELi128ELi4ES3_EELb0ELb0ELb1ELb0ELb0ELb0ELb1ELb1ENS_16Flash_fwd_paramsEEEvRKT8_iiiii)
        /*0bc0*/ 	.word	0x00000000


	//----- nvinfo : EIATTR_FRAME_SIZE
	.align		4
.L_512:
        /*0bc4*/ 	.byte	0x04, 0x11
        /*0bc6*/ 	.short	(.L_514 - .L_513)
	.align		4
.L_513:
        /*0bc8*/ 	.word	index@(_ZN5flash24flash_fwd_splitkv_kernelI23Flash_fwd_kernel_traitsILi96ELi64ELi128ELi4ELb0ELb0EN7cutlass10bfloat16_tE19Flash_kernel_traitsILi96ELi64ELi128ELi4ES3_EELb0ELb0ELb1ELb0ELb0ELb0ELb1ELb1EEEvNS_16Flash_fwd_paramsE)
        /*0bcc*/ 	.word	0x00000000


	//----- nvinfo : EIATTR_REGCOUNT
	.align		4
.L_514:
        /*0bd0*/ 	.byte	0x04, 0x2f
        /*0bd2*/ 	.short	(.L_516 - .L_515)
	.align		4
.L_515:
        /*0bd4*/ 	.word	index@(_ZN5flash24flash_fwd_splitkv_kernelI23Flash_fwd_kernel_traitsILi96ELi64ELi128ELi4ELb0ELb0EN7cutlass10bfloat16_tE19Flash_kernel_traitsILi96ELi64ELi128ELi4ES3_EELb0ELb0ELb0ELb0ELb1ELb1ELb1ELb1EEEvNS_16Flash_fwd_paramsE)
        /*0bd8*/ 	.word	0x000000e8


	//----- nvinfo : EIATTR_FRAME_SIZE
	.align		4
.L_516:
        /*0bdc*/ 	.byte	0x04, 0x11
        /*0bde*/ 	.short	(.L_518 - .L_517)
	.align		4
.L_517:
        /*0be0*/ 	.word	index@($_ZN5flash24flash_fwd_splitkv_kernelI23Flash_fwd_kernel_traitsILi96ELi64ELi128ELi4ELb0ELb0EN7cutlass10bfloat16_tE19Flash_kernel_traitsILi96ELi64ELi128ELi4ES3_EELb0ELb0ELb0ELb0ELb1ELb1ELb1ELb1EEEvNS_16Flash_fwd_paramsE$_ZN5flash30compute_attn_1rowblock_splitkvI23Flash_fwd_kernel_traitsILi96ELi64ELi128ELi4ELb0ELb0EN7cutlass10bfloat16_tE19Flash_kernel_traitsILi96ELi64ELi128ELi4ES3_EELb0ELb0ELb0ELb0ELb1ELb1ELb1ELb1ENS_16Flash_fwd_paramsEEEvRKT8_iiiii)
        /*0be4*/ 	.word	0x00000000


	//----- nvinfo : EIATTR_FRAME_SIZE
	.align		4
.L_518:
        /*0be8*/ 	.byte	0x04, 0x11
        /*0bea*/ 	.short	(.L_520 - .L_519)
	.align		4
.L_519:
        /*0bec*/ 	.word	index@(_ZN5flash24flash_fwd_splitkv_kernelI23Flash_fwd_kernel_traitsILi96ELi64ELi128ELi4ELb0ELb0EN7cutlass10bfloat16_tE19Flash_kernel_traitsILi96ELi64ELi128ELi4ES3_EELb0ELb0ELb0ELb0ELb1ELb1ELb1ELb1EEEvNS_16Flash_fwd_paramsE)
        /*0bf0*/ 	.word	0x00000000


	//----- nvinfo : EIATTR_REGCOUNT
	.align		4
.L_520:
        /*0bf4*/ 	.byte	0x04, 0x2f
        /*0bf6*/ 	.short	(.L_522 - .L_521)
	.align		4
.L_521:
        /*0bf8*/ 	.word	index@(_ZN5flash24flash_fwd_splitkv_kernelI23Flash_fwd_kernel_traitsILi96ELi64ELi128ELi4ELb0ELb0EN7cutlass10bfloat16_tE19Flash_kernel_traitsILi96ELi64ELi128ELi4ES3_EELb0ELb0ELb0ELb0ELb1ELb0ELb1ELb1EEEvNS_16Flash_fwd_paramsE)
        /*0bfc*/ 	.word	0x000000c6


	//----- nvinfo : EIATTR_FRAME_SIZE
	.align		4
.L_522:
        /*0c00*/ 	.byte	0x04, 0x11
        /*0c02*/ 	.short	(.L_524 - .L_523)
	.align		4
.L_523:
        /*0c04*/ 	.word	index@($_ZN5flash24flash_fwd_splitkv_kernelI23Flash_fwd_kernel_traitsILi96ELi64ELi128ELi4ELb0ELb0EN7cutlass10bfloat16_tE19Flash_kernel_traitsILi96ELi64ELi128ELi4ES3_EELb0ELb0ELb0ELb0ELb1ELb0ELb1ELb1EEEvNS_16Flash_fwd_paramsE$_ZN5flash30compute_attn_1rowblock_splitkvI23Flash_fwd_kernel_traitsILi96ELi64ELi128ELi4ELb0ELb0EN7cutlass10bfloat16_tE19Flash_kernel_traitsILi96ELi64ELi128ELi4ES3_EELb0ELb0ELb0ELb0ELb1ELb0ELb1ELb1ENS_16Flash_fwd_paramsEEEvRKT8_iiiii)
        /*0c08*/ 	.word	0x00000000


	//----- nvinfo : EIATTR_FRAME_SIZE
	.align		4
.L_524:
        /*0c0c*/ 	.byte	0x04, 0x11
        /*0c0e*/ 	.short	(.L_526 - .L_525)
	.align		4
.L_525:
        /*0c10*/ 	.word	index@(_ZN5flash24flash_fwd_splitkv_kernelI23Flash_fwd_kernel_traitsILi96ELi64ELi128ELi4ELb0ELb0EN7cutlass10bfloat16_tE19Flash_kernel_traitsILi96ELi64ELi128ELi4ES3_EELb0ELb0ELb0ELb0ELb1ELb0ELb1ELb1EEEvNS_16Flash_fwd_paramsE)
        /*0c14*/ 	.word	0x00000000


	//----- nvinfo : EIATTR_REGCOUNT
	.align		4
.L_526:
        /*0c18*/ 	.byte	0x04, 0x2f
        /*0c1a*/ 	.short	(.L_528 - .L_527)
	.align		4
.L_527:
        /*0c1c*/ 	.word	index@(_ZN5flash24flash_fwd_splitkv_kernelI23Flash_fwd_kernel_traitsILi96ELi64ELi128ELi4ELb0ELb0EN7cutlass10bfloat16_tE19Flash_kernel_traitsILi96ELi64ELi128ELi4ES3_EELb0ELb0ELb1ELb0ELb0ELb1ELb1ELb0EEEvNS_16Flash_fwd_paramsE)
        /*0c20*/ 	.word	0x000000f7


	//----- nvinfo : EIATTR_FRAME_SIZE
	.align		4
.L_528:
        /*0c24*/ 	.byte	0x04, 0x11
        /*0c26*/ 	.short	(.L_530 - .L_529)
	.align		4
.L_529:
        /*0c28*/ 	.word	index@($_ZN5flash24flash_fwd_splitkv_kernelI23Flash_fwd_kernel_traitsILi96ELi64ELi128ELi4ELb0ELb0EN7cutlass10bfloat16_tE19Flash_kernel_traitsILi96ELi64ELi128ELi4ES3_EELb0ELb0ELb1ELb0ELb0ELb1ELb1ELb0EEEvNS_16Flash_fwd_paramsE$_ZN5flash30compute_attn_1rowblock_splitkvI23Flash_fwd_kernel_traitsILi96ELi64ELi128ELi4ELb0ELb0EN7cutlass10bfloat16_tE19Flash_kernel_traitsILi96ELi64ELi128ELi4ES3_EELb0ELb0ELb1ELb0ELb0ELb1ELb1ELb0ENS_16Flash_fwd_paramsEEEvRKT8_iiiii)
        /*0c2c*/ 	.word	0x00000000


	//----- nvinfo : EIATTR_FRAME_SIZE
	.align		4
.L_530:
        /*0c30*/ 	.byte	0x04, 0x11
        /*0c32*/ 	.short	(.L_532 - .L_531)
	.align		4
.L_531:
        /*0c34*/ 	.word	index@(_ZN5flash24flash_fwd_splitkv_kernelI23Flash_fwd_kernel_traitsILi96ELi64ELi128ELi4ELb0ELb0EN7cutlass10bfloat16_tE19Flash_kernel_traitsILi96ELi64ELi128ELi4ES3_EELb0ELb0ELb1ELb0ELb0ELb1ELb1ELb0EEEvNS_16Flash_fwd_paramsE)
        /*0c38*/ 	.word	0x00000000


	//----- nvinfo : EIATTR_REGCOUNT
	.align		4
.L_532:
        /*0c3c*/ 	.byte	0x04, 0x2f
        /*0c3e*/ 	.short	(.L_534 - .L_533)
	.align		4
.L_533:
        /*0c40*/ 	.word	index@(_ZN5flash24flash_fwd_splitkv_kernelI23Flash_fwd_kernel_traitsILi96ELi64ELi128ELi4ELb0ELb0EN7cutlass10bfloat16_tE19Flash_kernel_traitsILi96ELi64ELi128ELi4ES3_EELb0ELb0ELb1ELb0ELb0ELb0ELb1ELb0EEEvNS_16Flash_fwd_paramsE)
        /*0c44*/ 	.word	0x000000d0


	//----- nvinfo : EIATTR_FRAME_SIZE
	.align		4
.L_534:
        /*0c48*/ 	.byte	0x04, 0x11
        /*0c4a*/ 	.short	(.L_536 - .L_535)
	.align		4
.L_535:
        /*0c4c*/ 	.word	index@($_ZN5flash24flash_fwd_splitkv_kernelI23Flash_fwd_kernel_traitsILi96ELi64ELi128ELi4ELb0ELb0EN7cutlass10bfloat16_tE19Flash_kernel_traitsILi96ELi64ELi128ELi4ES3_EELb0ELb0ELb1ELb0ELb0ELb0ELb1ELb0EEEvNS_16Flash_fwd_paramsE$_ZN5flash30compute_attn_1rowblock_splitkvI23Flash_fwd_kernel_traitsILi96ELi64ELi128ELi4ELb0ELb0EN7cutlass10bfloat16_tE19Flash_kernel_traitsILi96ELi64ELi128ELi4ES3_EELb0ELb0ELb1ELb0ELb0ELb0ELb1ELb0ENS_16Flash_fwd_paramsEEEvRKT8_iiiii)
        /*0c50*/ 	.word	0x00000000


	//----- nvinfo : EIATTR_FRAME_SIZE
	.align		4
.L_536:
        /*0c54*/ 	.byte	0x04, 0x11
        /*0c56*/ 	.short	(.L_538 - .L_537)
	.align		4
.L_537:
        /*0c58*/ 	.word	index@(_ZN5flash24flash_fwd_splitkv_kernelI23Flash_fwd_kernel_traitsILi96ELi64ELi128ELi4ELb0ELb0EN7cutlass10bfloat16_tE19Flash_kernel_traitsILi96ELi64ELi128ELi4ES3_EELb0ELb0ELb1ELb0ELb0ELb0ELb1ELb0EEEvNS_16Flash_fwd_paramsE)
        /*0c5c*/ 	.word	0x00000000


	//----- nvinfo : EIATTR_REGCOUNT
	.align		4
.L_538:
        /*0c60*/ 	.byte	0x04, 0x2f
        /*0c62*/ 	.short	(.L_540 - .L_539)
	.align		4
.L_539:
        /*0c64*/ 	.word	index@(_ZN5flash24flash_fwd_splitkv_kernelI23Flash_fwd_kernel_traitsILi96ELi64ELi128ELi4ELb0ELb0EN7cutlass10bfloat16_tE19Flash_kernel_traitsILi96ELi64ELi128ELi4ES3_EELb0ELb0ELb0ELb1ELb1ELb1ELb1ELb0EEEvNS_16Flash_fwd_paramsE)
        /*0c68*/ 	.word	0x000000fe


	//----- nvinfo : EIATTR_FRAME_SIZE
	.align		4
.L_540:
        /*0c6c*/ 	.byte	0x04, 0x11
        /*0c6e*/ 	.short	(.L_542 - .L_541)
	.align		4
.L_541:
        /*0c70*/ 	.word	index@($_ZN5flash24flash_fwd_splitkv_kernelI23Flash_fwd_kernel_traitsILi96ELi64ELi128ELi4ELb0ELb0EN7cutlass10bfloat16_tE19Flash_kernel_traitsILi96ELi64ELi128ELi4ES3_EELb0ELb0ELb0ELb1ELb1ELb1ELb1ELb0EEEvNS_16Flash_fwd_paramsE$_ZN5flash30compute_attn_1rowblock_splitkvI23Flash_fwd_kernel_traitsILi96ELi64ELi128ELi4ELb0ELb0EN7cutlass10bfloat16_tE19Flash_kernel_traitsILi96ELi64ELi128ELi4ES3_EELb0ELb0ELb0ELb1ELb1ELb1ELb1ELb0ENS_16Flash_fwd_paramsEEEvRKT8_iiiii)
        /*0c74*/ 	.word	0x00000000


	//----- nvinfo : EIATTR_FRAME_SIZE
	.align		4
.L_542:
        /*0c78*/ 	.byte	0x04, 0x11
        /*0c7a*/ 	.short	(.L_544 - .L_543)
	.align		4
.L_543:
        /*0c7c*/ 	.word	index@(_ZN5flash24flash_fwd_splitkv_kernelI23Flash_fwd_kernel_traitsILi96ELi64ELi128ELi4ELb0ELb0EN7cutlass10bfloat16_tE19Flash_kernel_traitsILi96ELi64ELi128ELi4ES3_EELb0ELb0ELb0ELb1ELb1ELb1ELb1ELb0EEEvNS_16Flash_fwd_paramsE)
        /*0c80*/ 	.word	0x00000000


	//----- nvinfo : EIATTR_REGCOUNT
	.align		4
.L_544:
        /*0c84*/ 	.byte	0x04, 0x2f
        /*0c86*/ 	.short	(.L_546 - .L_545)
	.align		4
.L_545:
        /*0c88*/ 	.word	index@(_ZN5flash24flash_fwd_splitkv_kernelI23Flash_fwd_kernel_traitsILi96ELi64ELi128ELi4ELb0ELb0EN7cutlass10bfloat16_tE19Flash_kernel_traitsILi96ELi64ELi128ELi4ES3_EELb0ELb0ELb0ELb1ELb1ELb0ELb1ELb0EEEvNS_16Flash_fwd_paramsE)
        /*0c8c*/ 	.word	0x000000cc


	//----- nvinfo : EIATTR_FRAME_SIZE
	.align		4
.L_546:
        /*0c90*/ 	.byte	0x04, 0x11
        /*0c92*/ 	.short	(.L_548 - .L_547)
	.align		4
.L_547:
        /*0c94*/ 	.word	index@($_ZN5flash24flash_fwd_splitkv_kernelI23Flash_fwd_kernel_traitsILi96ELi64ELi128ELi4ELb0ELb0EN7cutlass10bfloat16_tE19Flash_kernel_traitsILi96ELi64ELi128ELi4ES3_EELb0ELb0ELb0ELb1ELb1ELb0ELb1ELb0EEEvNS_16Flash_fwd_paramsE$_ZN5flash30compute_attn_1rowblock_splitkvI23Flash_fwd_kernel_traitsILi96ELi64ELi128ELi4ELb0ELb0EN7cutlass10bfloat16_tE19Flash_kernel_traitsILi96ELi64ELi128ELi4ES3_EELb0ELb0ELb0ELb1ELb1ELb0ELb1ELb0ENS_16Flash_fwd_paramsEEEvRKT8_iiiii)
        /*0c98*/ 	.word	0x00000000


	//----- nvinfo : EIATTR_FRAME_SIZE
	.align		4
.L_548:
        /*0c9c*/ 	.byte	0x04, 0x11
        /*0c9e*/ 	.short	(.L_550 - .L_549)
	.align		4
.L_549:
        /*0ca0*/ 	.word	index@(_ZN5flash24flash_fwd_splitkv_kernelI23Flash_fwd_kernel_traitsILi96ELi64ELi128ELi4ELb0ELb0EN7cutlass10bfloat16_tE19Flash_kernel_traitsILi96ELi64ELi128ELi4ES3_EELb0ELb0ELb0ELb1ELb1ELb0ELb1ELb0EEEvNS_16Flash_fwd_paramsE)
        /*0ca4*/ 	.word	0x00000000


	//----- nvinfo : EIATTR_REGCOUNT
	.align		4
.L_550:
        /*0ca8*/ 	.byte	0x04, 0x2f
        /*0caa*/ 	.short	(.L_552 - .L_551)
	.align		4
.L_551:
        /*0cac*/ 	.word	index@(_ZN5flash24flash_fwd_splitkv_kernelI23Flash_fwd_kernel_traitsILi96ELi64ELi128ELi4ELb0ELb0EN7cutlass10bfloat16_tE19Flash_kernel_traitsILi96ELi64ELi128ELi4ES3_EELb0ELb0ELb1ELb0ELb0ELb1ELb0ELb1EEEvNS_16Flash_fwd_paramsE)
        /*0cb0*/ 	.word	0x000000fb


	//----- nvinfo : EIATTR_FRAME_SIZE
	.align		4
.L_552:
        /*0cb4*/ 	.byte	0x04, 0x11
        /*0cb6*/ 	.short	(.L_554 - .L_553)
	.align		4
.L_553:
        /*0cb8*/ 	.word	index@($_ZN5flash24flash_fwd_splitkv_kernelI23Flash_fwd_kernel_traitsILi96ELi64ELi128ELi4ELb0ELb0EN7cutlass10bfloat16_tE19Flash_kernel_traitsILi96ELi64ELi128ELi4ES3_EELb0ELb0ELb1ELb0ELb0ELb1ELb0ELb1EEEvNS_16Flash_fwd_paramsE$_ZN5flash30compute_attn_1rowblock_splitkvI23Flash_fwd_kernel_traitsILi96ELi64ELi128ELi4ELb0ELb0EN7cutlass10bfloat16_tE19Flash_kernel_traitsILi96ELi64ELi128ELi4ES3_EELb0ELb0ELb1ELb0ELb0ELb1ELb0ELb1ENS_16Flash_fwd_paramsEEEvRKT8_iiiii)
        /*0cbc*/ 	.word	0x00000000


	//----- nvinfo : EIATTR_FRAME_SIZE
	.align		4
.L_554:
        /*0cc0*/ 	.byte	0x04, 0x11
        /*0cc2*/ 	.short	(.L_556 - .L_555)
	.align		4
.L_555:
        /*0cc4*/ 	.word	index@(_ZN5flash24flash_fwd_splitkv_kernelI23Flash_fwd_kernel_traitsILi96ELi64ELi128ELi4ELb0ELb0EN7cutlass10bfloat16_tE19Flash_kernel_traitsILi96ELi64ELi128ELi4ES3_EELb0ELb0ELb1ELb0ELb0ELb1ELb0ELb1EEEvNS_16Flash_fwd_paramsE)
        /*0cc8*/ 	.word	0x00000000


	//----- nvinfo : EIATTR_REGCOUNT
	.align		4
.L_556:
        /*0ccc*/ 	.byte	0x04, 0x2f
        /*0cce*/ 	.short	(.L_558 - .L_557)
	.align		4
.L_557:
        /*0cd0*/ 	.word	index@(_ZN5flash24flash_fwd_splitkv_kernelI23Flash_fwd_kernel_traitsILi96ELi64ELi128ELi4ELb0ELb0EN7cutlass10bfloat16_tE19Flash_kernel_traitsILi96ELi64ELi128ELi4ES3_EELb0ELb0ELb1ELb0ELb0ELb0ELb0ELb1EEEvNS_16Flash_fwd_paramsE)
        /*0cd4*/ 	.word	0x000000bc


	//----- nvinfo : EIATTR_FRAME_SIZE
	.align		4
.L_558:
        /*0cd8*/ 	.byte	0x04, 0x11
        /*0cda*/ 	.short	(.L_560 - .L_559)
	.align		4
.L_559:
        /*0cdc*/ 	.word	index@($_ZN5flash24flash_fwd_splitkv_kernelI23Flash_fwd_kernel_traitsILi96ELi64ELi128ELi4ELb0ELb0EN7cutlass10bfloat16_tE19Flash_kernel_traitsILi96ELi64ELi128ELi4ES3_EELb0ELb0ELb1ELb0ELb0ELb0ELb0ELb1EEEvNS_16Flash_fwd_paramsE$_ZN5flash30compute_attn_1rowblock_splitkvI23Flash_fwd_kernel_traitsILi96ELi64ELi128ELi4ELb0ELb0EN7cutlass10bfloat16_tE19Flash_kernel_traitsILi96ELi64ELi128ELi4ES3_EELb0ELb0ELb1ELb0ELb0ELb0ELb0ELb1ENS_16Flash_fwd_paramsEEEvRKT8_iiiii)
        /*0ce0*/ 	.word	0x00000000


	//----- nvinfo : EIATTR_FRAME_SIZE
	.align		4
.L_560:
        /*0ce4*/ 	.byte	0x04, 0x11
        /*0ce6*/ 	.short	(.L_562 - .L_561)
	.align		4
.L_561:
        /*0ce8*/ 	.word	index@(_ZN5flash24flash_fwd_splitkv_kernelI23Flash_fwd_kernel_traitsILi96ELi64ELi128ELi4ELb0ELb0EN7cutlass10bfloat16_tE19Flash_kernel_traitsILi96ELi64ELi128ELi4ES3_EELb0ELb0ELb1ELb0ELb0ELb0ELb0ELb1EEEvNS_16Flash_fwd_paramsE)
        /*0cec*/ 	.word	0x00000000


	//----- nvinfo : EIATTR_REGCOUNT
	.align		4
.L_562:
        /*0cf0*/ 	.byte	0x04, 0x2f
        /*0cf2*/ 	.short	(.L_564 - .L_563)
	.align		4
.L_563:
        /*0cf4*/ 	.word	index@(_ZN5flash24flash_fwd_splitkv_kernelI23Flash_fwd_kernel_traitsILi96ELi64ELi128ELi4ELb0ELb0EN7cutlass10bfloat16_tE19Flash_kernel_traitsILi96ELi64ELi128ELi4ES3_EELb0ELb0ELb0ELb0ELb1ELb1ELb0ELb1EEEvNS_16Flash_fwd_paramsE)
        /*0cf8*/ 	.word	0x000000e8


	//----- nvinfo : EIATTR_FRAME_SIZE
	.align		4
.L_564:
        /*0cfc*/ 	.byte	0x04, 0x11
        /*0cfe*/ 	.short	(.L_566 - .L_565)
	.align		4
.L_565:
        /*0d00*/ 	.word	index@($_ZN5flash24flash_fwd_splitkv_kernelI23Flash_fwd_kernel_traitsILi96ELi64ELi128ELi4ELb0ELb0EN7cutlass10bfloat16_tE19Flash_kernel_traitsILi96ELi64ELi128ELi4ES3_EELb0ELb0ELb0ELb0ELb1ELb1ELb0ELb1EEEvNS_16Flash_fwd_paramsE$_ZN5flash30compute_attn_1rowblock_splitkvI23Flash_fwd_kernel_traitsILi96ELi64ELi128ELi4ELb0ELb0EN7cutlass10bfloat16_tE19Flash_kernel_traitsILi96ELi64ELi128ELi4ES3_EELb0ELb0ELb0ELb0ELb1ELb1ELb0ELb1ENS_16Flash_fwd_paramsEEEvRKT8_iiiii)
        /*0d04*/ 	.word	0x00000000


	//----- nvinfo : EIATTR_FRAME_SIZE
	.align		4
.L_566:
        /*0d08*/ 	.byte	0x04, 0x11
        /*0d0a*/ 	.short	(.L_568 - .L_567)
	.align		4
.L_567:
        /*0d0c*/ 	.word	index@(_ZN5flash24flash_fwd_splitkv_kernelI23Flash_fwd_kernel_traitsILi96ELi64ELi128ELi4ELb0ELb0EN7cutlass10bfloat16_tE19Flash_kernel_traitsILi96ELi64ELi128ELi4ES3_EELb0ELb0ELb0ELb0ELb1ELb1ELb0ELb1EEEvNS_16Flash_fwd_paramsE)
        /*0d10*/ 	.word	0x00000000


	//----- nvinfo : EIATTR_REGCOUNT
	.align		4
.L_568:
        /*0d14*/ 	.byte	0x04, 0x2f
        /*0d16*/ 	.short	(.L_570 - .L_569)
	.align		4
.L_569:
        /*0d18*/ 	.word	index@(_ZN5flash24flash_fwd_splitkv_kernelI23Flash_fwd_kernel_traitsILi96ELi64ELi128ELi4ELb0ELb0EN7cutlass10bfloat16_tE19Flash_kernel_traitsILi96ELi64ELi128ELi4ES3_EELb0ELb0ELb0ELb0ELb1ELb0ELb0ELb1EEEvNS_16Flash_fwd_paramsE)
        /*0d1c*/ 	.word	0x000000cc


	//----- nvinfo : EIATTR_FRAME_SIZE
	.align		4
.L_570:
        /*0d20*/ 	.byte	0x04, 0x11
        /*0d22*/ 	.short	(.L_572 - .L_571)
	.align		4
.L_571:
        /*0d24*/ 	.word	index@($_ZN5flash24flash_fwd_splitkv_kernelI23Flash_fwd_kernel_traitsILi96ELi64ELi128ELi4ELb0ELb0EN7cutlass10bfloat16_tE19Flash_kernel_traitsILi96ELi64ELi128ELi4ES3_EELb0ELb0ELb0ELb0ELb1ELb0ELb0ELb1EEEvNS_16Flash_fwd_paramsE$_ZN5flash30compute_attn_1rowblock_splitkvI23Flash_fwd_kernel_traitsILi96ELi64ELi128ELi4ELb0ELb0EN7cutlass10bfloat16_tE19Flash_kernel_traitsILi96ELi64ELi128ELi4ES3_EELb0ELb0ELb0ELb0ELb1ELb0ELb0ELb1ENS_16Flash_fwd_paramsEEEvRKT8_iiiii)
        /*0d28*/ 	.word	0x00000000


	//----- nvinfo : EIATTR_FRAME_SIZE
	.align		4
.L_572:
        /*0d2c*/ 	.byte	0x04, 0x11
        /*0d2e*/ 	.short	(.L_574 - .L_573)
	.align		4
.L_573:
        /*0d30*/ 	.word	index@(_ZN5flash24flash_fwd_splitkv_kernelI23Flash_fwd_kernel_traitsILi96ELi64ELi128ELi4ELb0ELb0EN7cutlass10bfloat16_tE19Flash_kernel_traitsILi96ELi64ELi128ELi4ES3_EELb0ELb0ELb0ELb0ELb1ELb0ELb0ELb1EEEvNS_16Flash_fwd_paramsE)
        /*0d34*/ 	.word	0x00000000


	//----- nvinfo : EIATTR_REGCOUNT
	.align		4
.L_574:
        /*0d38*/ 	.byte	0x04, 0x2f
        /*0d3a*/ 	.short	(.L_576 - .L_575)
	.align		4
.L_575:
        /*0d3c*/ 	.word	index@(_ZN5flash24flash_fwd_splitkv_kernelI23Flash_fwd_kernel_traitsILi96ELi64ELi128ELi4ELb0ELb0EN7cutlass10bfloat16_tE19Flash_kernel_traitsILi96ELi64ELi128ELi4ES3_EELb0ELb0ELb1ELb0ELb0ELb1ELb0ELb0EEEvNS_16Flash_fwd_paramsE)
        /*0d40*/ 	.word	0x000000fb


	//----- nvinfo : EIATTR_FRAME_SIZE
	.align		4
.L_576:
        /*0d44*/ 	.byte	0x04, 0x11
        /*0d46*/ 	.short	(.L_578 - .L_577)
	.align		4
.L_577:
        /*0d48*/ 	.word	index@($_ZN5flash24flash_fwd_splitkv_kernelI23Flash_fwd_kernel_traitsILi96ELi64ELi128ELi4ELb0ELb0EN7cutlass10bfloat16_tE19Flash_kernel_traitsILi96ELi64ELi128ELi4ES3_EELb0ELb0ELb1ELb0ELb0ELb1ELb0ELb0EEEvNS_16Flash_fwd_paramsE$_ZN5flash30compute_attn_1rowblock_splitkvI23Flash_fwd_kernel_traitsILi96ELi64ELi128ELi4ELb0ELb0EN7cutlass10bfloat16_tE19Flash_kernel_traitsILi96ELi64ELi128ELi4ES3_EELb0ELb0ELb1ELb0ELb0ELb1ELb0ELb0ENS_16Flash_fwd_paramsEEEvRKT8_iiiii)
        /*0d4c*/ 	.word	0x00000000


	//----- nvinfo : EIATTR_FRAME_SIZE
	.align		4
.L_578:
        /*0d50*/ 	.byte	0x04, 0x11
        /*0d52*/ 	.short	(.L_580 - .L_579)
	.align		4
.L_579:
        /*0d54*/ 	.word	index@(_ZN5flash24flash_fwd_splitkv_kernelI23Flash_fwd_kernel_traitsILi96ELi64ELi128ELi4ELb0ELb0EN7cutlass10bfloat16_tE19Flash_kernel_traitsILi96ELi64ELi128ELi4ES3_EELb0ELb0ELb1ELb0ELb0ELb1ELb0ELb0EEEvNS_16Flash_fwd_paramsE)
        /*0d58*/ 	.word	0x00000000


	//----- nvinfo : EIATTR_REGCOUNT
	.align		4
.L_580:
        /*0d5c*/ 	.byte	0x04, 0x2f
        /*0d5e*/ 	.short	(.L_582 - .L_581)
	.align		4
.L_581:
        /*0d60*/ 	.word	index@(_ZN5flash24flash_fwd_splitkv_kernelI23Flash_fwd_kernel_traitsILi96ELi64ELi128ELi4ELb0ELb0EN7cutlass10bfloat16_tE19Flash_kernel_traitsILi96ELi64ELi128ELi4ES3_EELb0ELb0ELb1ELb0ELb0ELb0ELb0ELb0EEEvNS_16Flash_fwd_paramsE)
        /*0d64*/ 	.word	0x000000ce


	//----- nvinfo : EIATTR_FRAME_SIZE
	.align		4
.L_582:
        /*0d68*/ 	.byte	0x04, 0x11
        /*0d6a*/ 	.short	(.L_584 - .L_583)
	.align		4
.L_583:
        /*0d6c*/ 	.word	index@($_ZN5flash24flash_fwd_splitkv_kernelI23Flash_fwd_kernel_traitsILi96ELi64ELi128ELi4ELb0ELb0EN7cutlass10bfloat16_tE19Flash_kernel_traitsILi96ELi64ELi128ELi4ES3_EELb0ELb0ELb1ELb0ELb0ELb0ELb0ELb0EEEvNS_16Flash_fwd_paramsE$_ZN5flash30compute_attn_1rowblock_splitkvI23Flash_fwd_kernel_traitsILi96ELi64ELi128ELi4ELb0ELb0EN7cutlass10bfloat16_tE19Flash_kernel_traitsILi96ELi64ELi128ELi4ES3_EELb0ELb0ELb1ELb0ELb0ELb0ELb0ELb0ENS_16Flash_fwd_paramsEEEvRKT8_iiiii)
        /*0d70*/ 	.word	0x00000000


	//----- nvinfo : EIATTR_FRAME_SIZE
	.align		4
.L_584:
        /*0d74*/ 	.byte	0x04, 0x11
        /*0d76*/ 	.short	(.L_586 - .L_585)
	.align		4
.L_585:
        /*0d78*/ 	.word	index@(_ZN5flash24flash_fwd_splitkv_kernelI23Flash_fwd_kernel_traitsILi96ELi64ELi128ELi4ELb0ELb0EN7cutlass10bfloat16_tE19Flash_kernel_traitsILi96ELi64ELi128ELi4ES3_EELb0ELb0ELb1ELb0ELb0ELb0ELb0ELb0EEEvNS_16Flash_fwd_paramsE)
        /*0d7c*/ 	.word	0x00000000


	//----- nvinfo : EIATTR_REGCOUNT
	.align		4
.L_586:
        /*0d80*/ 	.byte	0x04, 0x2f
        /*0d82*/ 	.short	(.L_588 - .L_587)
	.align		4
.L_587:
        /*0d84*/ 	.word	index@(_ZN5flash24flash_fwd_splitkv_kernelI23Flash_fwd_kernel_traitsILi96ELi64ELi128ELi4ELb0ELb0EN7cutlass10bfloat16_tE19Flash_kernel_traitsILi96ELi64ELi128ELi4ES3_EELb0ELb0ELb0ELb1ELb1ELb1ELb0ELb0EEEvNS_16Flash_fwd_paramsE)
        /*0d88*/ 	.word	0x000000fe


	//----- nvinfo : EIATTR_FRAME_SIZE
	.align		4
.L_588:
        /*0d8c*/ 	.byte	0x04, 0x11
        /*0d8e*/ 	.short	(.L_590 - .L_589)
	.align		4
.L_589:
        /*0d90*/ 	.word	index@($_ZN5flash24flash_fwd_splitkv_kernelI23Flash_fwd_kernel_traitsILi96ELi64ELi128ELi4ELb0ELb0EN7cutlass10bfloat16_tE19Flash_kernel_traitsILi96ELi64ELi128ELi4ES3_EELb0ELb0ELb0ELb1ELb1ELb1ELb0ELb0EEEvNS_16Flash_fwd_paramsE$_ZN5flash30compute_attn_1rowblock_splitkvI23Flash_fwd_kernel_traitsILi96ELi64ELi128ELi4ELb0ELb0EN7cutlass10bfloat16_tE19Flash_kernel_traitsILi96ELi64ELi128ELi4ES3_EELb0ELb0ELb0ELb1ELb1ELb1ELb0ELb0ENS_16Flash_fwd_paramsEEEvRKT8_iiiii)
        /*0d94*/ 	.word	0x00000000


	//----- nvinfo : EIATTR_FRAME_SIZE
	.align		4
.L_590:
        /*0d98*/ 	.byte	0x04, 0x11
        /*0d9a*/ 	.short	(.L_592 - .L_591)
	.align		4
.L_591:
        /*0d9c*/ 	.word	index@(_ZN5flash24flash_fwd_splitkv_kernelI23Flash_fwd_kernel_traitsILi96ELi64ELi128ELi4ELb0ELb0EN7cutlass10bfloat16_tE19Flash_kernel_traitsILi96ELi64ELi128ELi4ES3_EELb0ELb0ELb0ELb1ELb1ELb1ELb0ELb0EEEvNS_16Flash_fwd_paramsE)
        /*0da0*/ 	.word	0x00000000


	//----- nvinfo : EIATTR_REGCOUNT
	.align		4
.L_592:
        /*0da4*/ 	.byte	0x04, 0x2f
        /*0da6*/ 	.short	(.L_594 - .L_593)
	.align		4
.L_593:
        /*0da8*/ 	.word	index@(_ZN5flash24flash_fwd_splitkv_kernelI23Flash_fwd_kernel_traitsILi96ELi64ELi128ELi4ELb0ELb0EN7cutlass10bfloat16_tE19Flash_kernel_traitsILi96ELi64ELi128ELi4ES3_EELb0ELb0ELb0ELb1ELb1ELb0ELb0ELb0EEEvNS_16Flash_fwd_paramsE)
        /*0dac*/ 	.word	0x000000c6


	//----- nvinfo : EIATTR_FRAME_SIZE
	.align		4
.L_594:
        /*0db0*/ 	.byte	0x04, 0x11
        /*0db2*/ 	.short	(.L_596 - .L_595)
	.align		4
.L_595:
        /*0db4*/ 	.word	index@($_ZN5flash24flash_fwd_splitkv_kernelI23Flash_fwd_kernel_traitsILi96ELi64ELi128ELi4ELb0ELb0EN7cutlass10bfloat16_tE19Flash_kernel_traitsILi96ELi64ELi128ELi4ES3_EELb0ELb0ELb0ELb1ELb1ELb0ELb0ELb0EEEvNS_16Flash_fwd_paramsE$_ZN5flash30compute_attn_1rowblock_splitkvI23Flash_fwd_kernel_traitsILi96ELi64ELi128ELi4ELb0ELb0EN7cutlass10bfloat16_tE19Flash_kernel_traitsILi96ELi64ELi128ELi4ES3_EELb0ELb0ELb0ELb1ELb1ELb0ELb0ELb0ENS_16Flash_fwd_paramsEEEvRKT8_iiiii)
        /*0db8*/ 	.word	0x00000000


	//----- nvinfo : EIATTR_FRAME_SIZE
	.align		4
.L_596:
        /*0dbc*/ 	.byte	0x04, 0x11
        /*0dbe*/ 	.short	(.L_598 - .L_597)
	.align		4
.L_597:
        /*0dc0*/ 	.word	index@(_ZN5flash24flash_fwd_splitkv_kernelI23Flash_fwd_kernel_traitsILi96ELi64ELi128ELi4ELb0ELb0EN7cutlass10bfloat16_tE19Flash_kernel_traitsILi96ELi64ELi128ELi4ES3_EELb0ELb0ELb0ELb1ELb1ELb0ELb0ELb0EEEvNS_16Flash_fwd_paramsE)
        /*0dc4*/ 	.word	0x00000000


	//----- nvinfo : EIATTR_REGCOUNT
	.align		4
.L_598:
        /*0dc8*/ 	.byte	0x04, 0x2f
        /*0dca*/ 	.short	(.L_600 - .L_599)
	.align		4
.L_599:
        /*0dcc*/ 	.word	index@(_ZN5flash24flash_fwd_splitkv_kernelI23Flash_fwd_kernel_traitsILi96ELi64ELi128ELi4ELb0ELb0EN7cutlass10bfloat16_tE19Flash_kernel_traitsILi96ELi64ELi128ELi4ES3_EELb0ELb1ELb0ELb0ELb0ELb1ELb1ELb1EEEvNS_16Flash_fwd_paramsE)
        /*0dd0*/ 	.word	0x000000fe


	//----- nvinfo : EIATTR_FRAME_SIZE
	.align		4
.L_600:
        /*0dd4*/ 	.byte	0x04, 0x11
        /*0dd6*/ 	.short	(.L_602 - .L_601)
	.align		4
.L_601:
        /*0dd8*/ 	.word	index@($_ZN5flash24flash_fwd_splitkv_kernelI23Flash_fwd_kernel_traitsILi96ELi64ELi128ELi4ELb0ELb0EN7cutlass10bfloat16_tE19Flash_kernel_traitsILi96ELi64ELi128ELi4ES3_EELb0ELb1ELb0ELb0ELb0ELb1ELb1ELb1EEEvNS_16Flash_fwd_paramsE$_ZN5flash30compute_attn_1rowblock_splitkvI23Flash_fwd_kernel_traitsILi96ELi64ELi128ELi4ELb0ELb0EN7cutlass10bfloat16_tE19Flash_kernel_traitsILi96ELi64ELi128ELi4ES3_EELb0ELb1ELb0ELb0ELb0ELb1ELb1ELb1ENS_16Flash_fwd_paramsEEEvRKT8_iiiii)
        /*0ddc*/ 	.word	0x00000000


	//----- nvinfo : EIATTR_FRAME_SIZE
	.align		4
.L_602:
        /*0de0*/ 	.byte	0x04, 0x11
        /*0de2*/ 	.short	(.L_604 - .L_603)
	.align		4
.L_603:
        /*0de4*/ 	.word	index@(_ZN5flash24flash_fwd_splitkv_kernelI23Flash_fwd_kernel_traitsILi96ELi64ELi128ELi4ELb0ELb0EN7cutlass10bfloat16_tE19Flash_kernel_traitsILi96ELi64ELi128ELi4ES3_EELb0ELb1ELb0ELb0ELb0ELb1ELb1ELb1EEEvNS_16Flash_fwd_paramsE)
        /*0de8*/ 	.word	0x00000000


	//----- nvinfo : EIATTR_REGCOUNT
	.align		4
.L_604:
        /*0dec*/ 	.byte	0x04, 0x2f
        /*0dee*/ 	.short	(.L_606 - .L_605)
	.align		4
.L_605:
        /*0df0*/ 	.word	index@(_ZN5flash24flash_fwd_splitkv_kernelI23Flash_fwd_kernel_traitsILi96ELi64ELi128ELi4ELb0ELb0EN7cutlass10bfloat16_tE19Flash_kernel_traitsILi96ELi64ELi128ELi4ES3_EELb0ELb1ELb0ELb0ELb0ELb0ELb1ELb1EEEvNS_16Flash_fwd_paramsE)
        /*0df4*/ 	.word	0x000000fe


	//----- nvinfo : EIATTR_FRAME_SIZE
	.align		4
.L_606:
        /*0df8*/ 	.byte	0x04, 0x11
        /*0dfa*/ 	.short	(.L_608 - .L_607)
	.align		4
.L_607:
        /*0dfc*/ 	.word	index@($_ZN5flash24flash_fwd_splitkv_kernelI23Flash_fwd_kernel_traitsILi96ELi64ELi128ELi4ELb0ELb0EN7cutlass10bfloat16_tE19Flash_kernel_traitsILi96ELi64ELi128ELi4ES3_EELb0ELb1ELb0ELb0ELb0ELb0ELb1ELb1EEEvNS_16Flash_fwd_paramsE$_ZN5flash30compute_attn_1rowblock_splitkvI23Flash_fwd_kernel_traitsILi96ELi64ELi128ELi4ELb0ELb0EN7cutlass10bfloat16_tE19Flash_kernel_traitsILi96ELi64ELi128ELi4ES3_EELb0ELb1ELb0ELb0ELb0ELb0ELb1ELb1ENS_16Flash_fwd_paramsEEEvRKT8_iiiii)
        /*0e00*/ 	.word	0x00000000


	//----- nvinfo : EIATTR_FRAME_SIZE
	.align		4
.L_608:
        /*0e04*/ 	.byte	0x04, 0x11
        /*0e06*/ 	.short	(.L_610 - .L_609)
	.align		4
.L_609:
        /*0e08*/ 	.word	index@(_ZN5flash24flash_fwd_splitkv_kernelI23Flash_fwd_kernel_traitsILi96ELi64ELi128ELi4ELb0ELb0EN7cutlass10bfloat16_tE19Flash_kernel_traitsILi96ELi64ELi128ELi4ES3_EELb0ELb1ELb0ELb0ELb0ELb0ELb1ELb1EEEvNS_16Flash_fwd_paramsE)
        /*0e0c*/ 	.word	0x00000000


	//----- nvinfo : EIATTR_REGCOUNT
	.align		4
.L_610:
        /*0e10*/ 	.byte	0x04, 0x2f
        /*0e12*/ 	.short	(.L_612 - .L_611)
	.align		4
.L_611:
        /*0e14*/ 	.word	index@(_ZN5flash24flash_fwd_splitkv_kernelI23Flash_fwd_kernel_traitsILi96ELi64ELi128ELi4ELb0ELb0EN7cutlass10bfloat16_tE19Flash_kernel_traitsILi96ELi64ELi128ELi4ES3_EELb0ELb1ELb0ELb0ELb0ELb1ELb1ELb0EEEvNS_16Flash_fwd_paramsE)
        /*0e18*/ 	.word	0x000000ff


	//----- nvinfo : EIATTR_FRAME_SIZE
	.align		4
.L_612:
        /*0e1c*/ 	.byte	0x04, 0x11
        /*0e1e*/ 	.short	(.L_614 - .L_613)
	.align		4
.L_613:
        /*0e20*/ 	.word	index@($_ZN5flash24flash_fwd_splitkv_kernelI23Flash_fwd_kernel_traitsILi96ELi64ELi128ELi4ELb0ELb0EN7cutlass10bfloat16_tE19Flash_kernel_traitsILi96ELi64ELi128ELi4ES3_EELb0ELb1ELb0ELb0ELb0ELb1ELb1ELb0EEEvNS_16Flash_fwd_paramsE$_ZN5flash30compute_attn_1rowblock_splitkvI23Flash_fwd_kernel_traitsILi96ELi64ELi128ELi4ELb0ELb0EN7cutlass10bfloat16_tE19Flash_kernel_traitsILi96ELi64ELi128ELi4ES3_EELb0ELb1ELb0ELb0ELb0ELb1ELb1ELb0ENS_16Flash_fwd_paramsEEEvRKT8_iiiii)
        /*0e24*/ 	.word	0x00000000


	//----- nvinfo : EIATTR_FRAME_SIZE
	.align		4
.L_614:
        /*0e28*/ 	.byte	0x04, 0x11
        /*0e2a*/ 	.short	(.L_616 - .L_615)
	.align		4
.L_615:
        /*0e2c*/ 	.word	index@(_ZN5flash24flash_fwd_splitkv_kernelI23Flash_fwd_kernel_traitsILi96ELi64ELi128ELi4ELb0ELb0EN7cutlass10bfloat16_tE19Flash_kernel_traitsILi96ELi64ELi128ELi4ES3_EELb0ELb1ELb0ELb0ELb0ELb1ELb1ELb0EEEvNS_16Flash_fwd_paramsE)
        /*0e30*/ 	.word	0x00000000


	//----- nvinfo : EIATTR_REGCOUNT
	.align		4
.L_616:
        /*0e34*/ 	.byte	0x04, 0x2f
        /*0e36*/ 	.short	(.L_618 - .L_617)
	.align		4
.L_617:
        /*0e38*/ 	.word	index@(_ZN5flash24flash_fwd_splitkv_kernelI23Flash_fwd_kernel_traitsILi96ELi64ELi128ELi4ELb0ELb0EN7cutlass10bfloat16_tE19Flash_kernel_traitsILi96ELi64ELi128ELi4ES3_EELb0ELb1ELb0ELb0ELb0ELb0ELb1ELb0EEEvNS_16Flash_fwd_paramsE)
        /*0e3c*/ 	.word	0x000000ff


	//----- nvinfo : EIATTR_FRAME_SIZE
	.align		4
.L_618:
        /*0e40*/ 	.byte	0x04, 0x11
        /*0e42*/ 	.short	(.L_620 - .L_619)
	.align		4
.L_619:
        /*0e44*/ 	.word	index@($_ZN5flash24flash_fwd_splitkv_kernelI23Flash_fwd_kernel_traitsILi96ELi64ELi128ELi4ELb0ELb0EN7cutlass10bfloat16_tE19Flash_kernel_traitsILi96ELi64ELi128ELi4ES3_EELb0ELb1ELb0ELb0ELb0ELb0ELb1ELb0EEEvNS_16Flash_fwd_paramsE$_ZN5flash30compute_attn_1rowblock_splitkvI23Flash_fwd_kernel_traitsILi96ELi64ELi128ELi4ELb0ELb0EN7cutlass10bfloat16_tE19Flash_kernel_traitsILi96ELi64ELi128ELi4ES3_EELb0ELb1ELb0ELb0ELb0ELb0ELb1ELb0ENS_16Flash_fwd_paramsEEEvRKT8_iiiii)
        /*0e48*/ 	.word	0x00000000


	//----- nvinfo : EIATTR_FRAME_SIZE
	.align		4
.L_620:
        /*0e4c*/ 	.byte	0x04, 0x11
        /*0e4e*/ 	.short	(.L_622 - .L_621)
	.align		4
.L_621:
        /*0e50*/ 	.word	index@(_ZN5flash24flash_fwd_splitkv_kernelI23Flash_fwd_kernel_traitsILi96ELi64ELi128ELi4ELb0ELb0EN7cutlass10bfloat16_tE19Flash_kernel_traitsILi96ELi64ELi128ELi4ES3_EELb0ELb1ELb0ELb0ELb0ELb0ELb1ELb0EEEvNS_16Flash_fwd_paramsE)
        /*0e54*/ 	.word	0x00000000


	//----- nvinfo : EIATTR_REGCOUNT
	.align		4
.L_622:
        /*0e58*/ 	.byte	0x04, 0x2f
        /*0e5a*/ 	.short	(.L_624 - .L_623)
	.align		4
.L_623:
        /*0e5c*/ 	.word	index@(_ZN5flash24flash_fwd_splitkv_kernelI23Flash_fwd_kernel_traitsILi96ELi64ELi128ELi4ELb0ELb0EN7cutlass10bfloat16_tE19Flash_kernel_traitsILi96ELi64ELi128ELi4ES3_EELb0ELb1ELb0ELb0ELb0ELb1ELb0ELb1EEEvNS_16Flash_fwd_paramsE)
        /*0e60*/ 	.word	0x000000fe


	//----- nvinfo : EIATTR_FRAME_SIZE
	.align		4
.L_624:
        /*0e64*/ 	.byte	0x04, 0x11
        /*0e66*/ 	.short	(.L_626 - .L_625)
	.align		4
.L_625:
        /*0e68*/ 	.word	index@($_ZN5flash24flash_fwd_splitkv_kernelI23Flash_fwd_kernel_traitsILi96ELi64ELi128ELi4ELb0ELb0EN7cutlass10bfloat16_tE19Flash_kernel_traitsILi96ELi64ELi128ELi4ES3_EELb0ELb1ELb0ELb0ELb0ELb1ELb0ELb1EEEvNS_16Flash_fwd_paramsE$_ZN5flash30compute_attn_1rowblock_splitkvI23Flash_fwd_kernel_traitsILi96ELi64ELi128ELi4ELb0ELb0EN7cutlass10bfloat16_tE19Flash_kernel_traitsILi96ELi64ELi128ELi4ES3_EELb0ELb1ELb0ELb0ELb0ELb1ELb0ELb1ENS_16Flash_fwd_paramsEEEvRKT8_iiiii)
        /*0e6c*/ 	.word	0x00000000


	//----- nvinfo : EIATTR_FRAME_SIZE
	.align		4
.L_626:
        /*0e70*/ 	.byte	0x04, 0x11
        /*0e72*/ 	.short	(.L_628 - .L_627)
	.align		4
.L_627:
        /*0e74*/ 	.word	index@(_ZN5flash24flash_fwd_splitkv_kernelI23Flash_fwd_kernel_traitsILi96ELi64ELi128ELi4ELb0ELb0EN7cutlass10bfloat16_tE19Flash_kernel_traitsILi96ELi64ELi128ELi4ES3_EELb0ELb1ELb0ELb0ELb0ELb1ELb0ELb1EEEvNS_16Flash_fwd_paramsE)
        /*0e78*/ 	.word	0x00000000


	//----- nvinfo : EIATTR_REGCOUNT
	.align		4
.L_628:
        /*0e7c*/ 	.byte	0x04, 0x2f
        /*0e7e*/ 	.short	(.L_630 - .L_629)
	.align		4
.L_629:
        /*0e80*/ 	.word	index@(_ZN5flash24flash_fwd_splitkv_kernelI23Flash_fwd_kernel_traitsILi96ELi64ELi128ELi4ELb0ELb0EN7cutlass10bfloat16_tE19Flash_kernel_traitsILi96ELi64ELi128ELi4ES3_EELb0ELb1ELb0ELb0ELb0ELb0ELb0ELb1EEEvNS_16Flash_fwd_paramsE)
        /*0e84*/ 	.word	0x000000fe


	//----- nvinfo : EIATTR_FRAME_SIZE
	.align		4
.L_630:
        /*0e88*/ 	.byte	0x04, 0x11
        /*0e8a*/ 	.short	(.L_632 - .L_631)
	.align		4
.L_631:
        /*0e8c*/ 	.word	index@($_ZN5flash24flash_fwd_splitkv_kernelI23Flash_fwd_kernel_traitsILi96ELi64ELi128ELi4ELb0ELb0EN7cutlass10bfloat16_tE19Flash_kernel_traitsILi96ELi64ELi128ELi4ES3_EELb0ELb1ELb0ELb0ELb0ELb0ELb0ELb1EEEvNS_16Flash_fwd_paramsE$_ZN5flash30compute_attn_1rowblock_splitkvI23Flash_fwd_kernel_traitsILi96ELi64ELi128ELi4ELb0ELb0EN7cutlass10bfloat16_tE19Flash_kernel_traitsILi96ELi64ELi128ELi4ES3_EELb0ELb1ELb0ELb0ELb0ELb0ELb0ELb1ENS_16Flash_fwd_paramsEEEvRKT8_iiiii)
        /*0e90*/ 	.word	0x00000000


	//----- nvinfo : EIATTR_FRAME_SIZE
	.align		4
.L_632:
        /*0e94*/ 	.byte	0x04, 0x11
        /*0e96*/ 	.short	(.L_634 - .L_633)
	.align		4
.L_633:
        /*0e98*/ 	.word	index@(_ZN5flash24flash_fwd_splitkv_kernelI23Flash_fwd_kernel_traitsILi96ELi64ELi128ELi4ELb0ELb0EN7cutlass10bfloat16_tE19Flash_kernel_traitsILi96ELi64ELi128ELi4ES3_EELb0ELb1ELb0ELb0ELb0ELb0ELb0ELb1EEEvNS_16Flash_fwd_paramsE)
        /*0e9c*/ 	.word	0x00000000


	//----- nvinfo : EIATTR_REGCOUNT
	.align		4
.L_634:
        /*0ea0*/ 	.byte	0x04, 0x2f
        /*0ea2*/ 	.short	(.L_636 - .L_635)
	.align		4
.L_635:
        /*0ea4*/ 	.word	index@(_ZN5flash24flash_fwd_splitkv_kernelI23Flash_fwd_kernel_traitsILi96ELi64ELi128ELi4ELb0ELb0EN7cutlass10bfloat16_tE19Flash_kernel_traitsILi96ELi64ELi128ELi4ES3_EELb0ELb1ELb0ELb0ELb0ELb1ELb0ELb0EEEvNS_16Flash_fwd_paramsE)
        /*0ea8*/ 	.word	0x000000ff


	//----- nvinfo : EIATTR_FRAME_SIZE
	.align		4
.L_636:
        /*0eac*/ 	.byte	0x04, 0x11
        /*0eae*/ 	.short	(.L_638 - .L_637)
	.align		4
.L_637:
        /*0eb0*/ 	.word	index@($_ZN5flash24flash_fwd_splitkv_kernelI23Flash_fwd_kernel_traitsILi96ELi64ELi128ELi4ELb0ELb0EN7cutlass10bfloat16_tE19Flash_kernel_traitsILi96ELi64ELi128ELi4ES3_EELb0ELb1ELb0ELb0ELb0ELb1ELb0ELb0EEEvNS_16Flash_fwd_paramsE$_ZN5flash30compute_attn_1rowblock_splitkvI23Flash_fwd_kernel_traitsILi96ELi64ELi128ELi4ELb0ELb0EN7cutlass10bfloat16_tE19Flash_kernel_traitsILi96ELi64ELi128ELi4ES3_EELb0ELb1ELb0ELb0ELb0ELb1ELb0ELb0ENS_16Flash_fwd_paramsEEEvRKT8_iiiii)
        /*0eb4*/ 	.word	0x00000000


	//----- nvinfo : EIATTR_FRAME_SIZE
	.align		4
.L_638:
        /*0eb8*/ 	.byte	0x04, 0x11
        /*0eba*/ 	.short	(.L_640 - .L_639)
	.align		4
.L_639:
        /*0ebc*/ 	.word	index@(_ZN5flash24flash_fwd_splitkv_kernelI23Flash_fwd_kernel_traitsILi96ELi64ELi128ELi4ELb0ELb0EN7cutlass10bfloat16_tE19Flash_kernel_traitsILi96ELi64ELi128ELi4ES3_EELb0ELb1ELb0ELb0ELb0ELb1ELb0ELb0EEEvNS_16Flash_fwd_paramsE)
        /*0ec0*/ 	.word	0x00000000


	//----- nvinfo : EIATTR_REGCOUNT
	.align		4
.L_640:
        /*0ec4*/ 	.byte	0x04, 0x2f
        /*0ec6*/ 	.short	(.L_642 - .L_641)
	.align		4
.L_641:
        /*0ec8*/ 	.word	index@(_ZN5flash24flash_fwd_splitkv_kernelI23Flash_fwd_kernel_traitsILi96ELi64ELi128ELi4ELb0ELb0EN7cutlass10bfloat16_tE19Flash_kernel_traitsILi96ELi64ELi128ELi4ES3_EELb0ELb1ELb0ELb0ELb0ELb0ELb0ELb0EEEvNS_16Flash_fwd_paramsE)
        /*0ecc*/ 	.word	0x000000ff


	//----- nvinfo : EIATTR_FRAME_SIZE
	.align		4
.L_642:
        /*0ed0*/ 	.byte	0x04, 0x11
        /*0ed2*/ 	.short	(.L_644 - .L_643)
	.align		4
.L_643:
        /*0ed4*/ 	.word	index@($_ZN5flash24flash_fwd_splitkv_kernelI23Flash_fwd_kernel_traitsILi96ELi64ELi128ELi4ELb0ELb0EN7cutlass10bfloat16_tE19Flash_kernel_traitsILi96ELi64ELi128ELi4ES3_EELb0ELb1ELb0ELb0ELb0ELb0ELb0ELb0EEEvNS_16Flash_fwd_paramsE$_ZN5flash30compute_attn_1rowblock_splitkvI23Flash_fwd_kernel_traitsILi96ELi64ELi128ELi4ELb0ELb0EN7cutlass10bfloat16_tE19Flash_kernel_traitsILi96ELi64ELi128ELi4ES3_EELb0ELb1ELb0ELb0ELb0ELb0ELb0ELb0ENS_16Flash_fwd_paramsEEEvRKT8_iiiii)
        /*0ed8*/ 	.word	0x00000000


	//----- nvinfo : EIATTR_FRAME_SIZE
	.align		4
.L_644:
        /*0edc*/ 	.byte	0x04, 0x11
        /*0ede*/ 	.short	(.L_646 - .L_645)
	.align		4
.L_645:
        /*0ee0*/ 	.word	index@(_ZN5flash24flash_fwd_splitkv_kernelI23Flash_fwd_kernel_traitsILi96ELi64ELi128ELi4ELb0ELb0EN7cutlass10bfloat16_tE19Flash_kernel_traitsILi96ELi64ELi128ELi4ES3_EELb0ELb1ELb0ELb0ELb0ELb0ELb0ELb0EEEvNS_16Flash_fwd_paramsE)
        /*0ee4*/ 	.word	0x00000000


	//----- nvinfo : EIATTR_REGCOUNT
	.align		4
.L_646:
        /*0ee8*/ 	.byte	0x04, 0x2f
        /*0eea*/ 	.short	(.L_648 - .L_647)
	.align		4
.L_647:
        /*0eec*/ 	.word	index@(_ZN5flash24flash_fwd_splitkv_kernelI23Flash_fwd_kernel_traitsILi96ELi64ELi128ELi4ELb0ELb0EN7cutlass10bfloat16_tE19Flash_kernel_traitsILi96ELi64ELi128ELi4ES3_EELb0ELb0ELb0ELb0ELb0ELb1ELb1ELb1EEEvNS_16Flash_fwd_paramsE)
        /*0ef0*/ 	.word	0x000000e9


	//----- nvinfo : EIATTR_FRAME_SIZE
	.align		4
.L_648:
        /*0ef4*/ 	.byte	0x04, 0x11
        /*0ef6*/ 	.short	(.L_650 - .L_649)
	.align		4
.L_649:
        /*0ef8*/ 	.word	index@($_ZN5flash24flash_fwd_splitkv_kernelI23Flash_fwd_kernel_traitsILi96ELi64ELi128ELi4ELb0ELb0EN7cutlass10bfloat16_tE19Flash_kernel_traitsILi96ELi64ELi128ELi4ES3_EELb0ELb0ELb0ELb0ELb0ELb1ELb1ELb1EEEvNS_16Flash_fwd_paramsE$_ZN5flash30compute_attn_1rowblock_splitkvI23Flash_fwd_kernel_traitsILi96ELi64ELi128ELi4ELb0ELb0EN7cutlass10bfloat16_tE19Flash_kernel_traitsILi96ELi64ELi128ELi4ES3_EELb0ELb0ELb0ELb0ELb0ELb1ELb1ELb1ENS_16Flash_fwd_paramsEEEvRKT8_iiiii)
        /*0efc*/ 	.word	0x00000000


	//----- nvinfo : EIATTR_FRAME_SIZE
	.align		4
.L_650:
        /*0f00*/ 	.byte	0x04, 0x11
        /*0f02*/ 	.short	(.L_652 - .L_651)
	.align		4
.L_651:
        /*0f04*/ 	.word	index@(_ZN5flash24flash_fwd_splitkv_kernelI23Flash_fwd_kernel_traitsILi96ELi64ELi128ELi4ELb0ELb0EN7cutlass10bfloat16_tE19Flash_kernel_traitsILi96ELi64ELi128ELi4ES3_EELb0ELb0ELb0ELb0ELb0ELb1ELb1ELb1EEEvNS_16Flash_fwd_paramsE)
        /*0f08*/ 	.word	0x00000000


	//----- nvinfo : EIATTR_REGCOUNT
	.align		4
.L_652:
        /*0f0c*/ 	.byte	0x04, 0x2f
        /*0f0e*/ 	.short	(.L_654 - .L_653)
	.align		4
.L_653:
        /*0f10*/ 	.word	index@(_ZN5flash24flash_fwd_splitkv_kernelI23Flash_fwd_kernel_traitsILi96ELi64ELi128ELi4ELb0ELb0EN7cutlass10bfloat16_tE19Flash_kernel_traitsILi96ELi64ELi128ELi4ES3_EELb0ELb0ELb0ELb0ELb0ELb0ELb1ELb1EEEvNS_16Flash_fwd_paramsE)
        /*0f14*/ 	.word	0x000000d2


	//----- nvinfo : EIATTR_FRAME_SIZE
	.align		4
.L_654:
        /*0f18*/ 	.byte	0x04, 0x11
        /*0f1a*/ 	.short	(.L_656 - .L_655)
	.align		4
.L_655:
        /*0f1c*/ 	.word	index@($_ZN5flash24flash_fwd_splitkv_kernelI23Flash_fwd_kernel_traitsILi96ELi64ELi128ELi4ELb0ELb0EN7cutlass10bfloat16_tE19Flash_kernel_traitsILi96ELi64ELi128ELi4ES3_EELb0ELb0ELb0ELb0ELb0ELb0ELb1ELb1EEEvNS_16Flash_fwd_paramsE$_ZN5flash30compute_attn_1rowblock_splitkvI23Flash_fwd_kernel_traitsILi96ELi64ELi128ELi4ELb0ELb0EN7cutlass10bfloat16_tE19Flash_kernel_traitsILi96ELi64ELi128ELi4ES3_EELb0ELb0ELb0ELb0ELb0ELb0ELb1ELb1ENS_16Flash_fwd_paramsEEEvRKT8_iiiii)
        /*0f20*/ 	.word	0x00000000


	//----- nvinfo : EIATTR_FRAME_SIZE
	.align		4
.L_656:
        /*0f24*/ 	.byte	0x04, 0x11
        /*0f26*/ 	.short	(.L_658 - .L_657)
	.align		4
.L_657:
        /*0f28*/ 	.word	index@(_ZN5flash24flash_fwd_splitkv_kernelI23Flash_fwd_kernel_traitsILi96ELi64ELi128ELi4ELb0ELb0EN7cutlass10bfloat16_tE19Flash_kernel_traitsILi96ELi64ELi128ELi4ES3_EELb0ELb0ELb0ELb0ELb0ELb0ELb1ELb1EEEvNS_16Flash_fwd_paramsE)
        /*0f2c*/ 	.word	0x00000000


	//----- nvinfo : EIATTR_REGCOUNT
	.align		4
.L_658:
        /*0f30*/ 	.byte	0x04, 0x2f
        /*0f32*/ 	.short	(.L_660 - .L_659)
	.align		4
.L_659:
        /*0f34*/ 	.word	index@(_ZN5flash24flash_fwd_splitkv_kernelI23Flash_fwd_kernel_traitsILi96ELi64ELi128ELi4ELb0ELb0EN7cutlass10bfloat16_tE19Flash_kernel_traitsILi96ELi64ELi128ELi4ES3_EELb0ELb0ELb0ELb0ELb0ELb1ELb1ELb0EEEvNS_16Flash_fwd_paramsE)
        /*0f38*/ 	.word	0x000000fe


	//----- nvinfo : EIATTR_FRAME_SIZE
	.align		4
.L_660:
        /*0f3c*/ 	.byte	0x04, 0x11
        /*0f3e*/ 	.short	(.L_662 - .L_661)
	.align		4
.L_661:
        /*0f40*/ 	.word	index@($_ZN5flash24flash_fwd_splitkv_kernelI23Flash_fwd_kernel_traitsILi96ELi64ELi128ELi4ELb0ELb0EN7cutlass10bfloat16_tE19Flash_kernel_traitsILi96ELi64ELi128ELi4ES3_EELb0ELb0ELb0ELb0ELb0ELb1ELb1ELb0EEEvNS_16Flash_fwd_paramsE$_ZN5flash30compute_attn_1rowblock_splitkvI23Flash_fwd_kernel_traitsILi96ELi64ELi128ELi4ELb0ELb0EN7cutlass10bfloat16_tE19Flash_kernel_traitsILi96ELi64ELi128ELi4ES3_EELb0ELb0ELb0ELb0ELb0ELb1ELb1ELb0ENS_16Flash_fwd_paramsEEEvRKT8_iiiii)
        /*0f44*/ 	.word	0x00000000


	//----- nvinfo : EIATTR_FRAME_SIZE
	.align		4
.L_662:
        /*0f48*/ 	.byte	0x04, 0x11
        /*0f4a*/ 	.short	(.L_664 - .L_663)
	.align		4
.L_663:
        /*0f4c*/ 	.word	index@(_ZN5flash24flash_fwd_splitkv_kernelI23Flash_fwd_kernel_traitsILi96ELi64ELi128ELi4ELb0ELb0EN7cutlass10bfloat16_tE19Flash_kernel_traitsILi96ELi64ELi128ELi4ES3_EELb0ELb0ELb0ELb0ELb0ELb1ELb1ELb0EEEvNS_16Flash_fwd_paramsE)
        /*0f50*/ 	.word	0x00000000


	//----- nvinfo : EIATTR_REGCOUNT
	.align		4
.L_664:
        /*0f54*/ 	.byte	0x04, 0x2f
        /*0f56*/ 	.short	(.L_666 - .L_665)
	.align		4
.L_665:
        /*0f58*/ 	.word	index@(_ZN5flash24flash_fwd_splitkv_kernelI23Flash_fwd_kernel_traitsILi96ELi64ELi128ELi4ELb0ELb0EN7cutlass10bfloat16_tE19Flash_kernel_traitsILi96ELi64ELi128ELi4ES3_EELb0ELb0ELb0ELb0ELb0ELb0ELb1ELb0EEEvNS_16Flash_fwd_paramsE)
        /*0f5c*/ 	.word	0x000000d0


	//----- nvinfo : EIATTR_FRAME_SIZE
	.align		4
.L_666:
        /*0f60*/ 	.byte	0x04, 0x11
        /*0f62*/ 	.short	(.L_668 - .L_667)
	.align		4
.L_667:
        /*0f64*/ 	.word	index@($_ZN5flash24flash_fwd_splitkv_kernelI23Flash_fwd_kernel_traitsILi96ELi64ELi128ELi4ELb0ELb0EN7cutlass10bfloat16_tE19Flash_kernel_traitsILi96ELi64ELi128ELi4ES3_EELb0ELb0ELb0ELb0ELb0ELb0ELb1ELb0EEEvNS_16Flash_fwd_paramsE$_ZN5flash30compute_attn_1rowblock_splitkvI23Flash_fwd_kernel_traitsILi96ELi64ELi128ELi4ELb0ELb0EN7cutlass10bfloat16_tE19Flash_kernel_traitsILi96ELi64ELi128ELi4ES3_EELb0ELb0ELb0ELb0ELb0ELb0ELb1ELb0ENS_16Flash_fwd_paramsEEEvRKT8_iiiii)
        /*0f68*/ 	.word	0x00000000


	//----- nvinfo : EIATTR_FRAME_SIZE
	.align		4
.L_668:
        /*0f6c*/ 	.byte	0x04, 0x11
        /*0f6e*/ 	.short	(.L_670 - .L_669)
	.align		4
.L_669:
        /*0f70*/ 	.word	index@(_ZN5flash24flash_fwd_splitkv_kernelI23Flash_fwd_kernel_traitsILi96ELi64ELi128ELi4ELb0ELb0EN7cutlass10bfloat16_tE19Flash_kernel_traitsILi96ELi64ELi128ELi4ES3_EELb0ELb0ELb0ELb0ELb0ELb0ELb1ELb0EEEvNS_16Flash_fwd_paramsE)
        /*0f74*/ 	.word	0x00000000


	//----- nvinfo : EIATTR_REGCOUNT
	.align		4
.L_670:
        /*0f78*/ 	.byte	0x04, 0x2f
        /*0f7a*/ 	.short	(.L_672 - .L_671)
	.align		4
.L_671:
        /*0f7c*/ 	.word	index@(_ZN5flash24flash_fwd_splitkv_kernelI23Flash_fwd_kernel_traitsILi96ELi64ELi128ELi4ELb0ELb0EN7cutlass10bfloat16_tE19Flash_kernel_traitsILi96ELi64ELi128ELi4ES3_EELb0ELb0ELb0ELb0ELb0ELb1ELb0ELb1EEEvNS_16Flash_fwd_paramsE)
        /*0f80*/ 	.word	0x000000fe


	//----- nvinfo : EIATTR_FRAME_SIZE
	.align		4
.L_672:
        /*0f84*/ 	.byte	0x04, 0x11
        /*0f86*/ 	.short	(.L_674 - .L_673)
	.align		4
.L_673:
        /*0f88*/ 	.word	index@($_ZN5flash24flash_fwd_splitkv_kernelI23Flash_fwd_kernel_traitsILi96ELi64ELi128ELi4ELb0ELb0EN7cutlass10bfloat16_tE19Flash_kernel_traitsILi96ELi64ELi128ELi4ES3_EELb0ELb0ELb0ELb0ELb0ELb1ELb0ELb1EEEvNS_16Flash_fwd_paramsE$_ZN5flash30compute_attn_1rowblock_splitkvI23Flash_fwd_kernel_traitsILi96ELi64ELi128ELi4ELb0ELb0EN7cutlass10bfloat16_tE19Flash_kernel_traitsILi96ELi64ELi128ELi4ES3_EELb0ELb0ELb0ELb0ELb0ELb1ELb0ELb1ENS_16Flash_fwd_paramsEEEvRKT8_iiiii)
        /*0f8c*/ 	.word	0x00000000


	//----- nvinfo : EIATTR_FRAME_SIZE
	.align		4
.L_674:
        /*0f90*/ 	.byte	0x04, 0x11
        /*0f92*/ 	.short	(.L_676 - .L_675)
	.align		4
.L_675:
        /*0f94*/ 	.word	index@(_ZN5flash24flash_fwd_splitkv_kernelI23Flash_fwd_kernel_traitsILi96ELi64ELi128ELi4ELb0ELb0EN7cutlass10bfloat16_tE19Flash_kernel_traitsILi96ELi64ELi128ELi4ES3_EELb0ELb0ELb0ELb0ELb0ELb1ELb0ELb1EEEvNS_16Flash_fwd_paramsE)
        /*0f98*/ 	.word	0x00000000


	//----- nvinfo : EIATTR_REGCOUNT
	.align		4
.L_676:
        /*0f9c*/ 	.byte	0x04, 0x2f
        /*0f9e*/ 	.short	(.L_678 - .L_677)
	.align		4
.L_677:
        /*0fa0*/ 	.word	index@(_ZN5flash24flash_fwd_splitkv_kernelI23Flash_fwd_kernel_traitsILi96ELi64ELi128ELi4ELb0ELb0EN7cutlass10bfloat16_tE19Flash_kernel_traitsILi96ELi64ELi128ELi4ES3_EELb0ELb0ELb0ELb0ELb0ELb0ELb0ELb1EEEvNS_16Flash_fwd_paramsE)
        /*0fa4*/ 	.word	0x000000ca


	//----- nvinfo : EIATTR_FRAME_SIZE
	.align		4
.L_678:
        /*0fa8*/ 	.byte	0x04, 0x11
        /*0faa*/ 	.short	(.L_680 - .L_679)
	.align		4
.L_679:
        /*0fac*/ 	.word	index@($_ZN5flash24flash_fwd_splitkv_kernelI23Flash_fwd_kernel_traitsILi96ELi64ELi128ELi4ELb0ELb0EN7cutlass10bfloat16_tE19Flash_kernel_traitsILi96ELi64ELi128ELi4ES3_EELb0ELb0ELb0ELb0ELb0ELb0ELb0ELb1EEEvNS_16Flash_fwd_paramsE$_ZN5flash30compute_attn_1rowblock_splitkvI23Flash_fwd_kernel_traitsILi96ELi64ELi128ELi4ELb0ELb0EN7cutlass10bfloat16_tE19Flash_kernel_traitsILi96ELi64ELi128ELi4ES3_EELb0ELb0ELb0ELb0ELb0ELb0ELb0ELb1ENS_16Flash_fwd_paramsEEEvRKT8_iiiii)
        /*0fb0*/ 	.word	0x00000000


	//----- nvinfo : EIATTR_FRAME_SIZE
	.align		4
.L_680:
        /*0fb4*/ 	.byte	0x04, 0x11
        /*0fb6*/ 	.short	(.L_682 - .L_681)
	.align		4
.L_681:
        /*0fb8*/ 	.word	index@(_ZN5flash24flash_fwd_splitkv_kernelI23Flash_fwd_kernel_traitsILi96ELi64ELi128ELi4ELb0ELb0EN7cutlass10bfloat16_tE19Flash_kernel_traitsILi96ELi64ELi128ELi4ES3_EELb0ELb0ELb0ELb0ELb0ELb0ELb0ELb1EEEvNS_16Flash_fwd_paramsE)
        /*0fbc*/ 	.word	0x00000000


	//----- nvinfo : EIATTR_REGCOUNT
	.align		4
.L_682:
        /*0fc0*/ 	.byte	0x04, 0x2f
        /*0fc2*/ 	.short	(.L_684 - .L_683)
	.align		4
.L_683:
        /*0fc4*/ 	.word	index@(_ZN5flash24flash_fwd_splitkv_kernelI23Flash_fwd_kernel_traitsILi96ELi64ELi128ELi4ELb0ELb0EN7cutlass10bfloat16_tE19Flash_kernel_traitsILi96ELi64ELi128ELi4ES3_EELb0ELb0ELb0ELb0ELb0ELb1ELb0ELb0EEEvNS_16Flash_fwd_paramsE)
        /*0fc8*/ 	.word	0x000000ff


	//----- nvinfo : EIATTR_FRAME_SIZE
	.align		4
.L_684:
        /*0fcc*/ 	.byte	0x04, 0x11
        /*0fce*/ 	.short	(.L_686 - .L_685)
	.align		4
.L_685:
        /*0fd0*/ 	.word	index@($_ZN5flash24flash_fwd_splitkv_kernelI23Flash_fwd_kernel_traitsILi96ELi64ELi128ELi4ELb0ELb0EN7cutlass10bfloat16_tE19Flash_kernel_traitsILi96ELi64ELi128ELi4ES3_EELb0ELb0ELb0ELb0ELb0ELb1ELb0ELb0EEEvNS_16Flash_fwd_paramsE$_ZN5flash30compute_attn_1rowblock_splitkvI23Flash_fwd_kernel_traitsILi96ELi64ELi128ELi4ELb0ELb0EN7cutlass10bfloat16_tE19Flash_kernel_traitsILi96ELi64ELi128ELi4ES3_EELb0ELb0ELb0ELb0ELb0ELb1ELb0ELb0ENS_16Flash_fwd_paramsEEEvRKT8_iiiii)
        /*0fd4*/ 	.word	0x00000000


	//----- nvinfo : EIATTR_FRAME_SIZE
	.align		4
.L_686:
        /*0fd8*/ 	.byte	0x04, 0x11
        /*0fda*/ 	.short	(.L_688 - .L_687)
	.align		4
.L_687:
        /*0fdc*/ 	.word	index@(_ZN5flash24flash_fwd_splitkv_kernelI23Flash_fwd_kernel_traitsILi96ELi64ELi128ELi4ELb0ELb0EN7cutlass10bfloat16_tE19Flash_kernel_traitsILi96ELi64ELi128ELi4ES3_EELb0ELb0ELb0ELb0ELb0ELb1ELb0ELb0EEEvNS_16Flash_fwd_paramsE)
        /*0fe0*/ 	.word	0x00000000


	//----- nvinfo : EIATTR_REGCOUNT
	.align		4
.L_688:
        /*0fe4*/ 	.byte	0x04, 0x2f
        /*0fe6*/ 	.short	(.L_690 - .L_689)
	.align		4
.L_689:
        /*0fe8*/ 	.word	index@(_ZN5flash24flash_fwd_splitkv_kernelI23Flash_fwd_kernel_traitsILi96ELi64ELi128ELi4ELb0ELb0EN7cutlass10bfloat16_tE19Flash_kernel_traitsILi96ELi64ELi128ELi4ES3_EELb0ELb0ELb0ELb0ELb0ELb0ELb0ELb0EEEvNS_16Flash_fwd_paramsE)
        /*0fec*/ 	.word	0x000000d0


	//----- nvinfo : EIATTR_FRAME_SIZE
	.align		4
.L_690:
        /*0ff0*/ 	.byte	0x04, 0x11
        /*0ff2*/ 	.short	(.L_692 - .L_691)
	.align		4
.L_691:
        /*0ff4*/ 	.word	index@($_ZN5flash24flash_fwd_splitkv_kernelI23Flash_fwd_kernel_traitsILi96ELi64ELi128ELi4ELb0ELb0EN7cutlass10bfloat16_tE19Flash_kernel_traitsILi96ELi64ELi128ELi4ES3_EELb0ELb0ELb0ELb0ELb0ELb0ELb0ELb0EEEvNS_16Flash_fwd_paramsE$_ZN5flash30compute_attn_1rowblock_splitkvI23Flash_fwd_kernel_traitsILi96ELi64ELi128ELi4ELb0ELb0EN7cutlass10bfloat16_tE19Flash_kernel_traitsILi96ELi64ELi128ELi4ES3_EELb0ELb0ELb0ELb0ELb0ELb0ELb0ELb0ENS_16Flash_fwd_paramsEEEvRKT8_iiiii)
        /*0ff8*/ 	.word	0x00000000


	//----- nvinfo : EIATTR_FRAME_SIZE
	.align		4
.L_692:
        /*0ffc*/ 	.byte	0x04, 0x11
        /*0ffe*/ 	.short	(.L_694 - .L_693)
	.align		4
.L_693:
        /*1000*/ 	.word	index@(_ZN5flash24flash_fwd_splitkv_kernelI23Flash_fwd_kernel_traitsILi96ELi64ELi128ELi4ELb0ELb0EN7cutlass10bfloat16_tE19Flash_kernel_traitsILi96ELi64ELi128ELi4ES3_EELb0ELb0ELb0ELb0ELb0ELb0ELb0ELb0EEEvNS_16Flash_fwd_paramsE)
        /*1004*/ 	.word	0x00000000


	//----- nvinfo : EIATTR_REGCOUNT
	.align		4
.L_694:
        /*1008*/ 	.byte	0x04, 0x2f
        /*100a*/ 	.short	(.L_696 - .L_695)
	.align		4
.L_695:
        /*100c*/ 	.word	index@(_ZN5flash24flash_fwd_splitkv_kernelI23Flash_fwd_kernel_traitsILi96ELi64ELi128ELi4ELb0ELb0EN7cutlass10bfloat16_tE19Flash_kernel_traitsILi96ELi64ELi128ELi4ES3_EELb0ELb0ELb0ELb0ELb1ELb1ELb1ELb0EEEvNS_16Flash_fwd_paramsE)
        /*1010*/ 	.word	0x000000fe


	//----- nvinfo : EIATTR_FRAME_SIZE
	.align		4
.L_696:
        /*1014*/ 	.byte	0x04, 0x11
        /*1016*/ 	.short	(.L_698 - .L_697)
	.align		4
.L_697:
        /*1018*/ 	.word	index@($_ZN5flash24flash_fwd_splitkv_kernelI23Flash_fwd_kernel_traitsILi96ELi64ELi128ELi4ELb0ELb0EN7cutlass10bfloat16_tE19Flash_kernel_traitsILi96ELi64ELi128ELi4ES3_EELb0ELb0ELb0ELb0ELb1ELb1ELb1ELb0EEEvNS_16Flash_fwd_paramsE$_ZN5flash30compute_attn_1rowblock_splitkvI23Flash_fwd_kernel_traitsILi96ELi64ELi128ELi4ELb0ELb0EN7cutlass10bfloat16_tE19Flash_kernel_traitsILi96ELi64ELi128ELi4ES3_EELb0ELb0ELb0ELb0ELb1ELb1ELb1ELb0ENS_16Flash_fwd_paramsEEEvRKT8_iiiii)
        /*101c*/ 	.word	0x00000000


	//----- nvinfo : EIATTR_FRAME_SIZE
	.align		4
.L_698:
        /*1020*/ 	.byte	0x04, 0x11
        /*1022*/ 	.short	(.L_700 - .L_699)
	.align		4
.L_699:
        /*1024*/ 	.word	index@(_ZN5flash24flash_fwd_splitkv_kernelI23Flash_fwd_kernel_traitsILi96ELi64ELi128ELi4ELb0ELb0EN7cutlass10bfloat16_tE19Flash_kernel_traitsILi96ELi64ELi128ELi4ES3_EELb0ELb0ELb0ELb0ELb1ELb1ELb1ELb0EEEvNS_16Flash_fwd_paramsE)
        /*1028*/ 	.word	0x00000000


	//----- nvinfo : EIATTR_REGCOUNT
	.align		4
.L_700:
        /*102c*/ 	.byte	0x04, 0x2f
        /*102e*/ 	.short	(.L_702 - .L_701)
	.align		4
.L_701:
        /*1030*/ 	.word	index@(_ZN5flash24flash_fwd_splitkv_kernelI23Flash_fwd_kernel_traitsILi96ELi64ELi128ELi4ELb0ELb0EN7cutlass10bfloat16_tE19Flash_kernel_traitsILi96ELi64ELi128ELi4ES3_EELb0ELb0ELb0ELb0ELb1ELb0ELb1ELb0EEEvNS_16Flash_fwd_paramsE)
        /*1034*/ 	.word	0x000000d0


	//----- nvinfo : EIATTR_FRAME_SIZE
	.align		4
.L_702:
        /*1038*/ 	.byte	0x04, 0x11
        /*103a*/ 	.short	(.L_704 - .L_703)
	.align		4
.L_703:
        /*103c*/ 	.word	index@($_ZN5flash24flash_fwd_splitkv_kernelI23Flash_fwd_kernel_traitsILi96ELi64ELi128ELi4ELb0ELb0EN7cutlass10bfloat16_tE19Flash_kernel_traitsILi96ELi64ELi128ELi4ES3_EELb0ELb0ELb0ELb0ELb1ELb0ELb1ELb0EEEvNS_16Flash_fwd_paramsE$_ZN5flash30compute_attn_1rowblock_splitkvI23Flash_fwd_kernel_traitsILi96ELi64ELi128ELi4ELb0ELb0EN7cutlass10bfloat16_tE19Flash_kernel_traitsILi96ELi64ELi128ELi4ES3_EELb0ELb0ELb0ELb0ELb1ELb0ELb1ELb0ENS_16Flash_fwd_paramsEEEvRKT8_iiiii)
        /*1040*/ 	.word	0x00000000


	//----- nvinfo : EIATTR_FRAME_SIZE
	.align		4
.L_704:
        /*1044*/ 	.byte	0x04, 0x11
        /*1046*/ 	.short	(.L_706 - .L_705)
	.align		4
.L_705:
        /*1048*/ 	.word	index@(_ZN5flash24flash_fwd_splitkv_kernelI23Flash_fwd_kernel_traitsILi96ELi64ELi128ELi4ELb0ELb0EN7cutlass10bfloat16_tE19Flash_kernel_traitsILi96ELi64ELi128ELi4ES3_EELb0ELb0ELb0ELb0ELb1ELb0ELb1ELb0EEEvNS_16Flash_fwd_paramsE)
        /*104c*/ 	.word	0x00000000


	//----- nvinfo : EIATTR_REGCOUNT
	.align		4
.L_706:
        /*1050*/ 	.byte	0x04, 0x2f
        /*1052*/ 	.short	(.L_708 - .L_707)
	.align		4
.L_707:
        /*1054*/ 	.word	index@(_ZN5flash24flash_fwd_splitkv_kernelI23Flash_fwd_kernel_traitsILi96ELi64ELi128ELi4ELb0ELb0EN7cutlass10bfloat16_tE19Flash_kernel_traitsILi96ELi64ELi128ELi4ES3_EELb0ELb0ELb0ELb0ELb1ELb1ELb0ELb0EEEvNS_16Flash_fwd_paramsE)
        /*1058*/ 	.word	0x000000fe


	//----- nvinfo : EIATTR_FRAME_SIZE
	.align		4
.L_708:
        /*105c*/ 	.byte	0x04, 0x11
        /*105e*/ 	.short	(.L_710 - .L_709)
	.align		4
.L_709:
        /*1060*/ 	.word	index@($_ZN5flash24flash_fwd_splitkv_kernelI23Flash_fwd_kernel_traitsILi96ELi64ELi128ELi4ELb0ELb0EN7cutlass10bfloat16_tE19Flash_kernel_traitsILi96ELi64ELi128ELi4ES3_EELb0ELb0ELb0ELb0ELb1ELb1ELb0ELb0EEEvNS_16Flash_fwd_paramsE$_ZN5flash30compute_attn_1rowblock_splitkvI23Flash_fwd_kernel_traitsILi96ELi64ELi128ELi4ELb0ELb0EN7cutlass10bfloat16_tE19Flash_kernel_traitsILi96ELi64ELi128ELi4ES3_EELb0ELb0ELb0ELb0ELb1ELb1ELb0ELb0ENS_16Flash_fwd_paramsEEEvRKT8_iiiii)
        /*1064*/ 	.word	0x00000000


	//----- nvinfo : EIATTR_FRAME_SIZE
	.align		4
.L_710:
        /*1068*/ 	.byte	0x04, 0x11
        /*106a*/ 	.short	(.L_712 - .L_711)
	.align		4
.L_711:
        /*106c*/ 	.word	index@(_ZN5flash24flash_fwd_splitkv_kernelI23Flash_fwd_kernel_traitsILi96ELi64ELi128ELi4ELb0ELb0EN7cutlass10bfloat16_tE19Flash_kernel_traitsILi96ELi64ELi128ELi4ES3_EELb0ELb0ELb0ELb0ELb1ELb1ELb0ELb0EEEvNS_16Flash_fwd_paramsE)
        /*1070*/ 	.word	0x00000000


	//----- nvinfo : EIATTR_REGCOUNT
	.align		4
.L_712:
        /*1074*/ 	.byte	0x04, 0x2f
        /*1076*/ 	.short	(.L_714 - .L_713)
	.align		4
.L_713:
        /*1078*/ 	.word	index@(_ZN5flash24flash_fwd_splitkv_kernelI23Flash_fwd_kernel_traitsILi96ELi64ELi128ELi4ELb0ELb0EN7cutlass10bfloat16_tE19Flash_kernel_traitsILi96ELi64ELi128ELi4ES3_EELb0ELb0ELb0ELb0ELb1ELb0ELb0ELb0EEEvNS_16Flash_fwd_paramsE)
        /*107c*/ 	.word	0x000000d0


	//----- nvinfo : EIATTR_FRAME_SIZE
	.align		4
.L_714:
        /*1080*/ 	.byte	0x04, 0x11
        /*1082*/ 	.short	(.L_716 - .L_715)
	.align		4
.L_715:
        /*1084*/ 	.word	index@($_ZN5flash24flash_fwd_splitkv_kernelI23Flash_fwd_kernel_traitsILi96ELi64ELi128ELi4ELb0ELb0EN7cutlass10bfloat16_tE19Flash_kernel_traitsILi96ELi64ELi128ELi4ES3_EELb0ELb0ELb0ELb0ELb1ELb0ELb0ELb0EEEvNS_16Flash_fwd_paramsE$_ZN5flash30compute_attn_1rowblock_splitkvI23Flash_fwd_kernel_traitsILi96ELi64ELi128ELi4ELb0ELb0EN7cutlass10bfloat16_tE19Flash_kernel_traitsILi96ELi64ELi128ELi4ES3_EELb0ELb0ELb0ELb0ELb1ELb0ELb0ELb0ENS_16Flash_fwd_paramsEEEvRKT8_iiiii)
        /*1088*/ 	.word	0x00000000


	//----- nvinfo : EIATTR_FRAME_SIZE
	.align		4
.L_716:
        /*108c*/ 	.byte	0x04, 0x11
        /*108e*/ 	.short	(.L_718 - .L_717)
	.align		4
.L_717:
        /*1090*/ 	.word	index@(_ZN5flash24flash_fwd_splitkv_kernelI23Flash_fwd_kernel_traitsILi96ELi64ELi128ELi4ELb0ELb0EN7cutlass10bfloat16_tE19Flash_kernel_traitsILi96ELi64ELi128ELi4ES3_EELb0ELb0ELb0ELb0ELb1ELb0ELb0ELb0EEEvNS_16Flash_fwd_paramsE)
        /*1094*/ 	.word	0x00000000


	//----- nvinfo : EIATTR_REGCOUNT
	.align		4
.L_718:
        /*1098*/ 	.byte	0x04, 0x2f
        /*109a*/ 	.short	(.L_720 - .L_719)
	.align		4
.L_719:
        /*109c*/ 	.word	index@(_ZN5flash32flash_fwd_splitkv_combine_kernelI23Flash_fwd_kernel_traitsILi96ELi64ELi128ELi4ELb0ELb0EN7cutlass10bfloat16_tE19Flash_kernel_traitsILi96ELi64ELi128ELi4ES3_EELi16ELi1ELb1EEEvNS_16Flash_fwd_paramsE)
        /*10a0*/ 	.word	0x0000002a


	//----- nvinfo : EIATTR_FRAME_SIZE
	.align		4
.L_720:
        /*10a4*/ 	.byte	0x04, 0x11
        /*10a6*/ 	.short	(.L_722 - .L_721)
	.align		4
.L_721:
        /*10a8*/ 	.word	index@($__internal_13_$__cuda_sm20_div_s64)
        /*10ac*/ 	.word	0x00000000


	//----- nvinfo : EIATTR_FRAME_SIZE
	.align		4
.L_722:
        /*10b0*/ 	.byte	0x04, 0x11
        /*10b2*/ 	.short	(.L_724 - .L_723)
	.align		4
.L_723:
        /*10b4*/ 	.word	index@(_ZN5flash32flash_fwd_splitkv_combine_kernelI23Flash_fwd_kernel_traitsILi96ELi64ELi128ELi4ELb0ELb0EN7cutlass10bfloat16_tE19Flash_kernel_traitsILi96ELi64ELi128ELi4ES3_EELi16ELi1ELb1EEEvNS_16Flash_fwd_paramsE)
        /*10b8*/ 	.word	0x00000000


	//----- nvinfo : EIATTR_REGCOUNT
	.align		4
.L_724:
        /*10bc*/ 	.byte	0x04, 0x2f
        /*10be*/ 	.short	(.L_726 - .L_725)
	.align		4
.L_725:
        /*10c0*/ 	.word	index@(_ZN5flash32flash_fwd_splitkv_combine_kernelI23Flash_fwd_kernel_traitsILi96ELi64ELi128ELi4ELb0ELb0EN7cutlass10bfloat16_tE19Flash_kernel_traitsILi96ELi64ELi128ELi4ES3_EELi16ELi2ELb1EEEvNS_16Flash_fwd_paramsE)
        /*10c4*/ 	.word	0x0000002a


	//----- nvinfo : EIATTR_FRAME_SIZE
	.align		4
.L_726:
        /*10c8*/ 	.byte	0x04, 0x11
        /*10ca*/ 	.short	(.L_728 - .L_727)
	.align		4
.L_727:
        /*10cc*/ 	.word	index@($__internal_12_$__cuda_sm20_div_s64)
        /*10d0*/ 	.word	0x00000000


	//----- nvinfo : EIATTR_FRAME_SIZE
	.align		4
.L_728:
        /*10d4*/ 	.byte	0x04, 0x11
        /*10d6*/ 	.short	(.L_730 - .L_729)
	.align		4
.L_729:
        /*10d8*/ 	.word	index@(_ZN5flash32flash_fwd_splitkv_combine_kernelI23Flash_fwd_kernel_traitsILi96ELi64ELi128ELi4ELb0ELb0EN7cutlass10bfloat16_tE19Flash_kernel_traitsILi96ELi64ELi128ELi4ES3_EELi16ELi2ELb1EEEvNS_16Flash_fwd_paramsE)
        /*10dc*/ 	.word	0x00000000


	//----- nvinfo : EIATTR_REGCOUNT
	.align		4
.L_730:
        /*10e0*/ 	.byte	0x04, 0x2f
        /*10e2*/ 	.short	(.L_732 - .L_731)
	.align		4
.L_731:
        /*10e4*/ 	.word	index@(_ZN5flash32flash_fwd_splitkv_combine_kernelI23Flash_fwd_kernel_traitsILi96ELi64ELi128ELi4ELb0ELb0EN7cutlass10bfloat16_tE19Flash_kernel_traitsILi96ELi64ELi128ELi4ES3_EELi16ELi3ELb1EEEvNS_16Flash_fwd_paramsE)
        /*10e8*/ 	.word	0x0000002a


	//----- nvinfo : EIATTR_FRAME_SIZE
	.align		4
.L_732:
        /*10ec*/ 	.byte	0x04, 0x11
        /*10ee*/ 	.short	(.L_734 - .L_733)
	.align		4
.L_733:
        /*10f0*/ 	.word	index@($__internal_11_$__cuda_sm20_div_s64)
        /*10f4*/ 	.word	0x00000000


	//----- nvinfo : EIATTR_FRAME_SIZE
	.align		4
.L_734:
        /*10f8*/ 	.byte	0x04, 0x11
        /*10fa*/ 	.short	(.L_736 - .L_735)
	.align		4
.L_735:
        /*10fc*/ 	.word	index@(_ZN5flash32flash_fwd_splitkv_combine_kernelI23Flash_fwd_kernel_traitsILi96ELi64ELi128ELi4ELb0ELb0EN7cutlass10bfloat16_tE19Flash_kernel_traitsILi96ELi64ELi128ELi4ES3_EELi16ELi3ELb1EEEvNS_16Flash_fwd_paramsE)
        /*1100*/ 	.word	0x00000000


	//----- nvinfo : EIATTR_REGCOUNT
	.align		4
.L_736:
        /*1104*/ 	.byte	0x04, 0x2f
        /*1106*/ 	.short	(.L_738 - .L_737)
	.align		4
.L_737:
        /*1108*/ 	.word	index@(_ZN5flash32flash_fwd_splitkv_combine_kernelI23Flash_fwd_kernel_traitsILi96ELi64ELi128ELi4ELb0ELb0EN7cutlass10bfloat16_tE19Flash_kernel_traitsILi96ELi64ELi128ELi4ES3_EELi16ELi4ELb1EEEvNS_16Flash_fwd_paramsE)
        /*110c*/ 	.word	0x0000002a


	//----- nvinfo : EIATTR_FRAME_SIZE
	.align		4
.L_738:
        /*1110*/ 	.byte	0x04, 0x11
        /*1112*/ 	.short	(.L_740 - .L_739)
	.align		4
.L_739:
        /*1114*/ 	.word	index@($__internal_10_$__cuda_sm20_div_s64)
        /*1118*/ 	.word	0x00000000


	//----- nvinfo : EIATTR_FRAME_SIZE
	.align		4
.L_740:
        /*111c*/ 	.byte	0x04, 0x11
        /*111e*/ 	.short	(.L_742 - .L_741)
	.align		4
.L_741:
        /*1120*/ 	.word	index@(_ZN5flash32flash_fwd_splitkv_combine_kernelI23Flash_fwd_kernel_traitsILi96ELi64ELi128ELi4ELb0ELb0EN7cutlass10bfloat16_tE19Flash_kernel_traitsILi96ELi64ELi128ELi4ES3_EELi16ELi4ELb1EEEvNS_16Flash_fwd_paramsE)
        /*1124*/ 	.word	0x00000000


	//----- nvinfo : EIATTR_REGCOUNT
	.align		4
.L_742:
        /*1128*/ 	.byte	0x04, 0x2f
        /*112a*/ 	.short	(.L_744 - .L_743)
	.align		4
.L_743:
        /*112c*/ 	.word	index@(_ZN5flash32flash_fwd_splitkv_combine_kernelI23Flash_fwd_kernel_traitsILi96ELi64ELi128ELi4ELb0ELb0EN7cutlass10bfloat16_tE19Flash_kernel_traitsILi96ELi64ELi128ELi4ES3_EELi16ELi5ELb1EEEvNS_16Flash_fwd_paramsE)
        /*1130*/ 	.word	0x00000034


	//----- nvinfo : EIATTR_FRAME_SIZE
	.align		4
.L_744:
        /*1134*/ 	.byte	0x04, 0x11
        /*1136*/ 	.short	(.L_746 - .L_745)
	.align		4
.L_745:
        /*1138*/ 	.word	index@($__internal_9_$__cuda_sm20_div_s64)
        /*113c*/ 	.word	0x00000000


	//----- nvinfo : EIATTR_FRAME_SIZE
	.align		4
.L_746:
        /*1140*/ 	.byte	0x04, 0x11
        /*1142*/ 	.short	(.L_748 - .L_747)
	.align		4
.L_747:
        /*1144*/ 	.word	index@(_ZN5flash32flash_fwd_splitkv_combine_kernelI23Flash_fwd_kernel_traitsILi96ELi64ELi128ELi4ELb0ELb0EN7cutlass10bfloat16_tE19Flash_kernel_traitsILi96ELi64ELi128ELi4ES3_EELi16ELi5ELb1EEEvNS_16Flash_fwd_paramsE)
        /*1148*/ 	.word	0x00000000


	//----- nvinfo : EIATTR_REGCOUNT
	.align		4
.L_748:
        /*114c*/ 	.byte	0x04, 0x2f
        /*114e*/ 	.short	(.L_750 - .L_749)
	.align		4
.L_749:
        /*1150*/ 	.word	index@(_ZN5flash32flash_fwd_splitkv_combine_kernelI23Flash_fwd_kernel_traitsILi96ELi64ELi128ELi4ELb0ELb0EN7cutlass10bfloat16_tE19Flash_kernel_traitsILi96ELi64ELi128ELi4ES3_EELi16ELi6ELb1EEEvNS_16Flash_fwd_paramsE)
        /*1154*/ 	.word	0x00000038


	//----- nvinfo : EIATTR_FRAME_SIZE
	.align		4
.L_750:
        /*1158*/ 	.byte	0x04, 0x11
        /*115a*/ 	.short	(.L_752 - .L_751)
	.align		4
.L_751:
        /*115c*/ 	.word	index@($__internal_8_$__cuda_sm20_div_s64)
        /*1160*/ 	.word	0x00000000


	//----- nvinfo : EIATTR_FRAME_SIZE
	.align		4
.L_752:
        /*1164*/ 	.byte	0x04, 0x11
        /*1166*/ 	.short	(.L_754 - .L_753)
	.align		4
.L_753:
        /*1168*/ 	.word	index@(_ZN5flash32flash_fwd_splitkv_combine_kernelI23Flash_fwd_kernel_traitsILi96ELi64ELi128ELi4ELb0ELb0EN7cutlass10bfloat16_tE19Flash_kernel_traitsILi96ELi64ELi128ELi4ES3_EELi16ELi6ELb1EEEvNS_16Flash_fwd_paramsE)
        /*116c*/ 	.word	0x00000000


	//----- nvinfo : EIATTR_REGCOUNT
	.align		4
.L_754:
        /*1170*/ 	.byte	0x04, 0x2f
        /*1172*/ 	.short	(.L_756 - .L_755)
	.align		4
.L_755:
        /*1174*/ 	.word	index@(_ZN5flash32flash_fwd_splitkv_combine_kernelI23Flash_fwd_kernel_traitsILi96ELi64ELi128ELi4ELb0ELb0EN7cutlass10bfloat16_tE19Flash_kernel_traitsILi96ELi64ELi128ELi4ES3_EELi16ELi7ELb1EEEvNS_16Flash_fwd_paramsE)
        /*1178*/ 	.word	0x00000036


	//----- nvinfo : EIATTR_FRAME_SIZE
	.align		4
.L_756:
        /*117c*/ 	.byte	0x04, 0x11
        /*117e*/ 	.short	(.L_758 - .L_757)
	.align		4
.L_757:
        /*1180*/ 	.word	index@($__internal_7_$__cuda_sm20_div_s64)
        /*1184*/ 	.word	0x00000000


	//----- nvinfo : EIATTR_FRAME_SIZE
	.align		4
.L_758:
        /*1188*/ 	.byte	0x04, 0x11
        /*118a*/ 	.short	(.L_760 - .L_759)
	.align		4
.L_759:
        /*118c*/ 	.word	index@(_ZN5flash32flash_fwd_splitkv_combine_kernelI23Flash_fwd_kernel_traitsILi96ELi64ELi128ELi4ELb0ELb0EN7cutlass10bfloat16_tE19Flash_kernel_traitsILi96ELi64ELi128ELi4ES3_EELi16ELi7ELb1EEEvNS_16Flash_fwd_paramsE)
        /*1190*/ 	.word	0x00000000


	//----- nvinfo : EIATTR_REGCOUNT
	.align		4
.L_760:
        /*1194*/ 	.byte	0x04, 0x2f
        /*1196*/ 	.short	(.L_762 - .L_761)
	.align		4
.L_761:
        /*1198*/ 	.word	index@(_ZN5flash32flash_fwd_splitkv_combine_kernelI23Flash_fwd_kernel_traitsILi96ELi64ELi128ELi4ELb0ELb0EN7cutlass10bfloat16_tE19Flash_kernel_traitsILi96ELi64ELi128ELi4ES3_EELi16ELi1ELb0EEEvNS_16Flash_fwd_paramsE)
        /*119c*/ 	.word	0x0000002a


	//----- nvinfo : EIATTR_FRAME_SIZE
	.align		4
.L_762:
        /*11a0*/ 	.byte	0x04, 0x11
        /*11a2*/ 	.short	(.L_764 - .L_763)
	.align		4
.L_763:
        /*11a4*/ 	.word	index@($__internal_6_$__cuda_sm20_div_s64)
        /*11a8*/ 	.word	0x00000000


	//----- nvinfo : EIATTR_FRAME_SIZE
	.align		4
.L_764:
        /*11ac*/ 	.byte	0x04, 0x11
        /*11ae*/ 	.short	(.L_766 - .L_765)
	.align		4
.L_765:
        /*11b0*/ 	.word	index@(_ZN5flash32flash_fwd_splitkv_combine_kernelI23Flash_fwd_kernel_traitsILi96ELi64ELi128ELi4ELb0ELb0EN7cutlass10bfloat16_tE19Flash_kernel_traitsILi96ELi64ELi128ELi4ES3_EELi16ELi1ELb0EEEvNS_16Flash_fwd_paramsE)
        /*11b4*/ 	.word	0x00000000


	//----- nvinfo : EIATTR_REGCOUNT
	.align		4
.L_766:
        /*11b8*/ 	.byte	0x04, 0x2f
        /*11ba*/ 	.short	(.L_768 - .L_767)
	.align		4
.L_767:
        /*11bc*/ 	.word	index@(_ZN5flash32flash_fwd_splitkv_combine_kernelI23Flash_fwd_kernel_traitsILi96ELi64ELi128ELi4ELb0ELb0EN7cutlass10bfloat16_tE19Flash_kernel_traitsILi96ELi64ELi128ELi4ES3_EELi16ELi2ELb0EEEvNS_16Flash_fwd_paramsE)
        /*11c0*/ 	.word	0x0000002a


	//----- nvinfo : EIATTR_FRAME_SIZE
	.align		4
.L_768:
        /*11c4*/ 	.byte	0x04, 0x11
        /*11c6*/ 	.short	(.L_770 - .L_769)
	.align		4
.L_769:
        /*11c8*/ 	.word	index@($__internal_5_$__cuda_sm20_div_s64)
        /*11cc*/ 	.word	0x00000000


	//----- nvinfo : EIATTR_FRAME_SIZE
	.align		4
.L_770:
        /*11d0*/ 	.byte	0x04, 0x11
        /*11d2*/ 	.short	(.L_772 - .L_771)
	.align		4
.L_771:
        /*11d4*/ 	.word	index@(_ZN5flash32flash_fwd_splitkv_combine_kernelI23Flash_fwd_kernel_traitsILi96ELi64ELi128ELi4ELb0ELb0EN7cutlass10bfloat16_tE19Flash_kernel_traitsILi96ELi64ELi128ELi4ES3_EELi16ELi2ELb0EEEvNS_16Flash_fwd_paramsE)
        /*11d8*/ 	.word	0x00000000


	//----- nvinfo : EIATTR_REGCOUNT
	.align		4
.L_772:
        /*11dc*/ 	.byte	0x04, 0x2f
        /*11de*/ 	.short	(.L_774 - .L_773)
	.align		4
.L_773:
        /*11e0*/ 	.word	index@(_ZN5flash32flash_fwd_splitkv_combine_kernelI23Flash_fwd_kernel_traitsILi96ELi64ELi128ELi4ELb0ELb0EN7cutlass10bfloat16_tE19Flash_kernel_traitsILi96ELi64ELi128ELi4ES3_EELi16ELi3ELb0EEEvNS_16Flash_fwd_paramsE)
        /*11e4*/ 	.word	0x0000002c


	//----- nvinfo : EIATTR_FRAME_SIZE
	.align		4
.L_774:
        /*11e8*/ 	.byte	0x04, 0x11
        /*11ea*/ 	.short	(.L_776 - .L_775)
	.align		4
.L_775:
        /*11ec*/ 	.word	index@($__internal_4_$__cuda_sm20_div_s64)
        /*11f0*/ 	.word	0x00000000


	//----- nvinfo : EIATTR_FRAME_SIZE
	.align		4
.L_776:
        /*11f4*/ 	.byte	0x04, 0x11
        /*11f6*/ 	.short	(.L_778 - .L_777)
	.align		4
.L_777:
        /*11f8*/ 	.word	index@(_ZN5flash32flash_fwd_splitkv_combine_kernelI23Flash_fwd_kernel_traitsILi96ELi64ELi128ELi4ELb0ELb0EN7cutlass10bfloat16_tE19Flash_kernel_traitsILi96ELi64ELi128ELi4ES3_EELi16ELi3ELb0EEEvNS_16Flash_fwd_paramsE)
        /*11fc*/ 	.word	0x00000000


	//----- nvinfo : EIATTR_REGCOUNT
	.align		4
.L_778:
        /*1200*/ 	.byte	0x04, 0x2f
        /*1202*/ 	.short	(.L_780 - .L_779)
	.align		4
.L_779:
        /*1204*/ 	.word	index@(_ZN5flash32flash_fwd_splitkv_combine_kernelI23Flash_fwd_kernel_traitsILi96ELi64ELi128ELi4ELb0ELb0EN7cutlass10bfloat16_tE19Flash_kernel_traitsILi96ELi64ELi128ELi4ES3_EELi16ELi4ELb0EEEvNS_16Flash_fwd_paramsE)
        /*1208*/ 	.word	0x0000002c


	//----- nvinfo : EIATTR_FRAME_SIZE
	.align		4
.L_780:
        /*120c*/ 	.byte	0x04, 0x11
        /*120e*/ 	.short	(.L_782 - .L_781)
	.align		4
.L_781:
        /*1210*/ 	.word	index@($__internal_3_$__cuda_sm20_div_s64)
        /*1214*/ 	.word	0x00000000


	//----- nvinfo : EIATTR_FRAME_SIZE
	.align		4
.L_782:
        /*1218*/ 	.byte	0x04, 0x11
        /*121a*/ 	.short	(.L_784 - .L_783)
	.align		4
.L_783:
        /*121c*/ 	.word	index@(_ZN5flash32flash_fwd_splitkv_combine_kernelI23Flash_fwd_kernel_traitsILi96ELi64ELi128ELi4ELb0ELb0EN7cutlass10bfloat16_tE19Flash_kernel_traitsILi96ELi64ELi128ELi4ES3_EELi16ELi4ELb0EEEvNS_16Flash_fwd_paramsE)
        /*1220*/ 	.word	0x00000000


	//----- nvinfo : EIATTR_REGCOUNT
	.align		4
.L_784:
        /*1224*/ 	.byte	0x04, 0x2f
        /*1226*/ 	.short	(.L_786 - .L_785)
	.align		4
.L_785:
        /*1228*/ 	.word	index@(_ZN5flash32flash_fwd_splitkv_combine_kernelI23Flash_fwd_kernel_traitsILi96ELi64ELi128ELi4ELb0ELb0EN7cutlass10bfloat16_tE19Flash_kernel_traitsILi96ELi64ELi128ELi4ES3_EELi16ELi5ELb0EEEvNS_16Flash_fwd_paramsE)
        /*122c*/ 	.word	0x0000002e


	//----- nvinfo : EIATTR_FRAME_SIZE
	.align		4
.L_786:
        /*1230*/ 	.byte	0x04, 0x11
        /*1232*/ 	.short	(.L_788 - .L_787)
	.align		4
.L_787:
        /*1234*/ 	.word	index@($__internal_2_$__cuda_sm20_div_s64)
        /*1238*/ 	.word	0x00000000


	//----- nvinfo : EIATTR_FRAME_SIZE
	.align		4
.L_788:
        /*123c*/ 	.byte	0x04, 0x11
        /*123e*/ 	.short	(.L_790 - .L_789)
	.align		4
.L_789:
        /*1240*/ 	.word	index@(_ZN5flash32flash_fwd_splitkv_combine_kernelI23Flash_fwd_kernel_traitsILi96ELi64ELi128ELi4ELb0ELb0EN7cutlass10bfloat16_tE19Flash_kernel_traitsILi96ELi64ELi128ELi4ES3_EELi16ELi5ELb0EEEvNS_16Flash_fwd_paramsE)
        /*1244*/ 	.word	0x00000000


	//----- nvinfo : EIATTR_REGCOUNT
	.align		4
.L_790:
        /*1248*/ 	.byte	0x04, 0x2f
        /*124a*/ 	.short	(.L_792 - .L_791)
	.align		4
.L_791:
        /*124c*/ 	.word	index@(_ZN5flash32flash_fwd_splitkv_combine_kernelI23Flash_fwd_kernel_traitsILi96ELi64ELi128ELi4ELb0ELb0EN7cutlass10bfloat16_tE19Flash_kernel_traitsILi96ELi64ELi128ELi4ES3_EELi16ELi6ELb0EEEvNS_16Flash_fwd_paramsE)
        /*1250*/ 	.word	0x00000030


	//----- nvinfo : EIATTR_FRAME_SIZE
	.align		4
.L_792:
        /*1254*/ 	.byte	0x04, 0x11
        /*1256*/ 	.short	(.L_794 - .L_793)
	.align		4
.L_793:
        /*1258*/ 	.word	index@($__internal_1_$__cuda_sm20_div_s64)
        /*125c*/ 	.word	0x00000000


	//----- nvinfo : EIATTR_FRAME_SIZE
	.align		4
.L_794:
        /*1260*/ 	.byte	0x04, 0x11
        /*1262*/ 	.short	(.L_796 - .L_795)
	.align		4
.L_795:
        /*1264*/ 	.word	index@(_ZN5flash32flash_fwd_splitkv_combine_kernelI23Flash_fwd_kernel_traitsILi96ELi64ELi128ELi4ELb0ELb0EN7cutlass10bfloat16_tE19Flash_kernel_traitsILi96ELi64ELi128ELi4ES3_EELi16ELi6ELb0EEEvNS_16Flash_fwd_paramsE)
        /*1268*/ 	.word	0x00000000


	//----- nvinfo : EIATTR_REGCOUNT
	.align		4
.L_796:
        /*126c*/ 	.byte	0x04, 0x2f
        /*126e*/ 	.short	(.L_798 - .L_797)
	.align		4
.L_797:
        /*1270*/ 	.word	index@(_ZN5flash32flash_fwd_splitkv_combine_kernelI23Flash_fwd_kernel_traitsILi96ELi64ELi128ELi4ELb0ELb0EN7cutlass10bfloat16_tE19Flash_kernel_traitsILi96ELi64ELi128ELi4ES3_EELi16ELi7ELb0EEEvNS_16Flash_fwd_paramsE)
        /*1274*/ 	.word	0x00000036


	//----- nvinfo : EIATTR_FRAME_SIZE
	.align		4
.L_798:
        /*1278*/ 	.byte	0x04, 0x11
        /*127a*/ 	.short	(.L_800 - .L_799)
	.align		4
.L_799:
        /*127c*/ 	.word	index@($__internal_0_$__cuda_sm20_div_s64)
        /*1280*/ 	.word	0x00000000


	//----- nvinfo : EIATTR_FRAME_SIZE
	.align		4
.L_800:
        /*1284*/ 	.byte	0x04, 0x11
        /*1286*/ 	.short	(.L_802 - .L_801)
	.align		4
.L_801:
        /*1288*/ 	.word	index@(_ZN5flash32flash_fwd_splitkv_combine_kernelI23Flash_fwd_kernel_traitsILi96ELi64ELi128ELi4ELb0ELb0EN7cutlass10bfloat16_tE19Flash_kernel_traitsILi96ELi64ELi128ELi4ES3_EELi16ELi7ELb0EEEvNS_16Flash_fwd_paramsE)
        /*128c*/ 	.word	0x00000000


	//----- nvinfo : EIATTR_MIN_STACK_SIZE
	.align		4
.L_802:
        /*1290*/ 	.byte	0x04, 0x12
        /*1292*/ 	.short	(.L_804 - .L_803)
	.align		4
.L_803:
        /*1294*/ 	.word	index@(_ZN5flash32flash_fwd_splitkv_combine_kernelI23Flash_fwd_kernel_traitsILi96ELi64ELi128ELi4ELb0ELb0EN7cutlass10bfloat16_tE19Flash_kernel_traitsILi96ELi64ELi128ELi4ES3_EELi16ELi7ELb0EEEvNS_16Flash_fwd_paramsE)
        /*1298*/ 	.word	0x00000000


	//----- nvinfo : EIATTR_MIN_STACK_SIZE
	.align		4
.L_804:
        /*129c*/ 	.byte	0x04, 0x12
        /*129e*/ 	.short	(.L_806 - .L_805)
	.align		4
.L_805:
        /*12a0*/ 	.word	index@(_ZN5flash32flash_fwd_splitkv_combine_kernelI23Flash_fwd_kernel_traitsILi96ELi64ELi128ELi4ELb0ELb0EN7cutlass10bfloat16_tE19Flash_kernel_traitsILi96ELi64ELi128ELi4ES3_EELi16ELi6ELb0EEEvNS_16Flash_fwd_paramsE)
        /*12a4*/ 	.word	0x00000000


	//----- nvinfo : EIATTR_MIN_STACK_SIZE
	.align		4
.L_806:
        /*12a8*/ 	.byte	0x04, 0x12
        /*12aa*/ 	.short	(.L_808 - .L_807)
	.align		4
.L_807:
        /*12ac*/ 	.word	index@(_ZN5flash32flash_fwd_splitkv_combine_kernelI23Flash_fwd_kernel_traitsILi96ELi64ELi128ELi4ELb0ELb0EN7cutlass10bfloat16_tE19Flash_kernel_traitsILi96ELi64ELi128ELi4ES3_EELi16ELi5ELb0EEEvNS_16Flash_fwd_paramsE)
        /*12b0*/ 	.word	0x00000000


	//----- nvinfo : EIATTR_MIN_STACK_SIZE
	.align		4
.L_808:
        /*12b4*/ 	.byte	0x04, 0x12
        /*12b6*/ 	.short	(.L_810 - .L_809)
	.align		4
.L_809:
        /*12b8*/ 	.word	index@(_ZN5flash32flash_fwd_splitkv_combine_kernelI23Flash_fwd_kernel_traitsILi96ELi64ELi128ELi4ELb0ELb0EN7cutlass10bfloat16_tE19Flash_kernel_traitsILi96ELi64ELi128ELi4ES3_EELi16ELi4ELb0EEEvNS_16Flash_fwd_paramsE)
        /*12bc*/ 	.word	0x00000000


	//----- nvinfo : EIATTR_MIN_STACK_SIZE
	.align		4
.L_810:
        /*12c0*/ 	.byte	0x04, 0x12
        /*12c2*/ 	.short	(.L_812 - .L_811)
	.align		4
.L_811:
        /*12c4*/ 	.word	index@(_ZN5flash32flash_fwd_splitkv_combine_kernelI23Flash_fwd_kernel_traitsILi96ELi64ELi128ELi4ELb0ELb0EN7cutlass10bfloat16_tE19Flash_kernel_traitsILi96ELi64ELi128ELi4ES3_EELi16ELi3ELb0EEEvNS_16Flash_fwd_paramsE)
        /*12c8*/ 	.word	0x00000000


	//----- nvinfo : EIATTR_MIN_STACK_SIZE
	.align		4
.L_812:
        /*12cc*/ 	.byte	0x04, 0x12
        /*12ce*/ 	.short	(.L_814 - .L_813)
	.align		4
.L_813:
        /*12d0*/ 	.word	index@(_ZN5flash32flash_fwd_splitkv_combine_kernelI23Flash_fwd_kernel_traitsILi96ELi64ELi128ELi4ELb0ELb0EN7cutlass10bfloat16_tE19Flash_kernel_traitsILi96ELi64ELi128ELi4ES3_EELi16ELi2ELb0EEEvNS_16Flash_fwd_paramsE)
        /*12d4*/ 	.word	0x00000000


	//----- nvinfo : EIATTR_MIN_STACK_SIZE
	.align		4
.L_814:
        /*12d8*/ 	.byte	0x04, 0x12
        /*12da*/ 	.short	(.L_816 - .L_815)
	.align		4
.L_815:
        /*12dc*/ 	.word	index@(_ZN5flash32flash_fwd_splitkv_combine_kernelI23Flash_fwd_kernel_traitsILi96ELi64ELi128ELi4ELb0ELb0EN7cutlass10bfloat16_tE19Flash_kernel_traitsILi96ELi64ELi128ELi4ES3_EELi16ELi1ELb0EEEvNS_16Flash_fwd_paramsE)
        /*12e0*/ 	.word	0x00000000


	//----- nvinfo : EIATTR_MIN_STACK_SIZE
	.align		4
.L_816:
        /*12e4*/ 	.byte	0x04, 0x12
        /*12e6*/ 	.short	(.L_818 - .L_817)
	.align		4
.L_817:
        /*12e8*/ 	.word	index@(_ZN5flash32flash_fwd_splitkv_combine_kernelI23Flash_fwd_kernel_traitsILi96ELi64ELi128ELi4ELb0ELb0EN7cutlass10bfloat16_tE19Flash_kernel_traitsILi96ELi64ELi128ELi4ES3_EELi16ELi7ELb1EEEvNS_16Flash_fwd_paramsE)
        /*12ec*/ 	.word	0x00000000


	//----- nvinfo : EIATTR_MIN_STACK_SIZE
	.align		4
.L_818:
        /*12f0*/ 	.byte	0x04, 0x12
        /*12f2*/ 	.short	(.L_820 - .L_819)
	.align		4
.L_819:
        /*12f4*/ 	.word	index@(_ZN5flash32flash_fwd_splitkv_combine_kernelI23Flash_fwd_kernel_traitsILi96ELi64ELi128ELi4ELb0ELb0EN7cutlass10bfloat16_tE19Flash_kernel_traitsILi96ELi64ELi128ELi4ES3_EELi16ELi6ELb1EEEvNS_16Flash_fwd_paramsE)
        /*12f8*/ 	.word	0x00000000


	//----- nvinfo : EIATTR_MIN_STACK_SIZE
	.align		4
.L_820:
        /*12fc*/ 	.byte	0x04, 0x12
        /*12fe*/ 	.short	(.L_822 - .L_821)
	.align		4
.L_821:
        /*1300*/ 	.word	index@(_ZN5flash32flash_fwd_splitkv_combine_kernelI23Flash_fwd_kernel_traitsILi96ELi64ELi128ELi4ELb0ELb0EN7cutlass10bfloat16_tE19Flash_kernel_traitsILi96ELi64ELi128ELi4ES3_EELi16ELi5ELb1EEEvNS_16Flash_fwd_paramsE)
        /*1304*/ 	.word	0x00000000


	//----- nvinfo : EIATTR_MIN_STACK_SIZE
	.align		4
.L_822:
        /*1308*/ 	.byte	0x04, 0x12
        /*130a*/ 	.short	(.L_824 - .L_823)
	.align		4
.L_823:
        /*130c*/ 	.word	index@(_ZN5flash32flash_fwd_splitkv_combine_kernelI23Flash_fwd_kernel_traitsILi96ELi64ELi128ELi4ELb0ELb0EN7cutlass10bfloat16_tE19Flash_kernel_traitsILi96ELi64ELi128ELi4ES3_EELi16ELi4ELb1EEEvNS_16Flash_fwd_paramsE)
        /*1310*/ 	.word	0x00000000


	//----- nvinfo : EIATTR_MIN_STACK_SIZE
	.align		4
.L_824:
        /*1314*/ 	.byte	0x04, 0x12
        /*1316*/ 	.short	(.L_826 - .L_825)
	.align		4
.L_825:
        /*1318*/ 	.word	index@(_ZN5flash32flash_fwd_splitkv_combine_kernelI23Flash_fwd_kernel_traitsILi96ELi64ELi128ELi4ELb0ELb0EN7cutlass10bfloat16_tE19Flash_kernel_traitsILi96ELi64ELi128ELi4ES3_EELi16ELi3ELb1EEEvNS_16Flash_fwd_paramsE)
        /*131c*/ 	.word	0x00000000


	//----- nvinfo : EIATTR_MIN_STACK_SIZE
	.align		4
.L_826:
        /*1320*/ 	.byte	0x04, 0x12
        /*1322*/ 	.short	(.L_828 - .L_827)
	.align		4
.L_827:
        /*1324*/ 	.word	index@(_ZN5flash32flash_fwd_splitkv_combine_kernelI23Flash_fwd_kernel_traitsILi96ELi64ELi128ELi4ELb0ELb0EN7cutlass10bfloat16_tE19Flash_kernel_traitsILi96ELi64ELi128ELi4ES3_EELi16ELi2ELb1EEEvNS_16Flash_fwd_paramsE)
        /*1328*/ 	.word	0x00000000


	//----- nvinfo : EIATTR_MIN_STACK_SIZE
	.align		4
.L_828:
        /*132c*/ 	.byte	0x04, 0x12
        /*132e*/ 	.short	(.L_830 - .L_829)
	.align		4
.L_829:
        /*1330*/ 	.word	index@(_ZN5flash32flash_fwd_splitkv_combine_kernelI23Flash_fwd_kernel_traitsILi96ELi64ELi128ELi4ELb0ELb0EN7cutlass10bfloat16_tE19Flash_kernel_traitsILi96ELi64ELi128ELi4ES3_EELi16ELi1ELb1EEEvNS_16Flash_fwd_paramsE)
        /*1334*/ 	.word	0x00000000


	//----- nvinfo : EIATTR_MIN_STACK_SIZE
	.align		4
.L_830:
        /*1338*/ 	.byte	0x04, 0x12
        /*133a*/ 	.short	(.L_832 - .L_831)
	.align		4
.L_831:
        /*133c*/ 	.word	index@(_ZN5flash24flash_fwd_splitkv_kernelI23Flash_fwd_kernel_traitsILi96ELi64ELi128ELi4ELb0ELb0EN7cutlass10bfloat16_tE19Flash_kernel_traitsILi96ELi64ELi128ELi4ES3_EELb0ELb0ELb0ELb0ELb1ELb0ELb0ELb0EEEvNS_16Flash_fwd_paramsE)
        /*1340*/ 	.word	0x00000000


	//----- nvinfo : EIATTR_MIN_STACK_SIZE
	.align		4
.L_832:
        /*1344*/ 	.byte	0x04, 0x12
        /*1346*/ 	.short	(.L_834 - .L_833)
	.align		4
.L_833:
        /*1348*/ 	.word	index@(_ZN5flash24flash_fwd_splitkv_kernelI23Flash_fwd_kernel_traitsILi96ELi64ELi128ELi4ELb0ELb0EN7cutlass10bfloat16_tE19Flash_kernel_traitsILi96ELi64ELi128ELi4ES3_EELb0ELb0ELb0ELb0ELb1ELb1ELb0ELb0EEEvNS_16Flash_fwd_paramsE)
        /*134c*/ 	.word	0x00000000


	//----- nvinfo : EIATTR_MIN_STACK_SIZE
	.align		4
.L_834:
        /*1350*/ 	.byte	0x04, 0x12
        /*1352*/ 	.short	(.L_836 - .L_835)
	.align		4
.L_835:
        /*1354*/ 	.word	index@(_ZN5flash24flash_fwd_splitkv_kernelI23Flash_fwd_kernel_traitsILi96ELi64ELi128ELi4ELb0ELb0EN7cutlass10bfloat16_tE19Flash_kernel_traitsILi96ELi64ELi128ELi4ES3_EELb0ELb0ELb0ELb0ELb1ELb0ELb1ELb0EEEvNS_16Flash_fwd_paramsE)
        /*1358*/ 	.word	0x00000000


	//----- nvinfo : EIATTR_MIN_STACK_SIZE
	.align		4
.L_836:
        /*135c*/ 	.byte	0x04, 0x12
        /*135e*/ 	.short	(.L_838 - .L_837)
	.align		4
.L_837:
        /*1360*/ 	.word	index@(_ZN5flash24flash_fwd_splitkv_kernelI23Flash_fwd_kernel_traitsILi96ELi64ELi128ELi4ELb0ELb0EN7cutlass10bfloat16_tE19Flash_kernel_traitsILi96ELi64ELi128ELi4ES3_EELb0ELb0ELb0ELb0ELb1ELb1ELb1ELb0EEEvNS_16Flash_fwd_paramsE)
        /*1364*/ 	.word	0x00000000


	//----- nvinfo : EIATTR_MIN_STACK_SIZE
	.align		4
.L_838:
        /*1368*/ 	.byte	0x04, 0x12
        /*136a*/ 	.short	(.L_840 - .L_839)
	.align		4
.L_839:
        /*136c*/ 	.word	index@(_ZN5flash24flash_fwd_splitkv_kernelI23Flash_fwd_kernel_traitsILi96ELi64ELi128ELi4ELb0ELb0EN7cutlass10bfloat16_tE19Flash_kernel_traitsILi96ELi64ELi128ELi4ES3_EELb0ELb0ELb0ELb0ELb0ELb0ELb0ELb0EEEvNS_16Flash_fwd_paramsE)
        /*1370*/ 	.word	0x00000000


	//----- nvinfo : EIATTR_MIN_STACK_SIZE
	.align		4
.L_840:
        /*1374*/ 	.byte	0x04, 0x12
        /*1376*/ 	.short	(.L_842 - .L_841)
	.align		4
.L_841:
        /*1378*/ 	.word	index@(_ZN5flash24flash_fwd_splitkv_kernelI23Flash_fwd_kernel_traitsILi96ELi64ELi128ELi4ELb0ELb0EN7cutlass10bfloat16_tE19Flash_kernel_traitsILi96ELi64ELi128ELi4ES3_EELb0ELb0ELb0ELb0ELb0ELb1ELb0ELb0EEEvNS_16Flash_fwd_paramsE)
        /*137c*/ 	.word	0x00000000


	//----- nvinfo : EIATTR_MIN_STACK_SIZE
	.align		4
.L_842:
        /*1380*/ 	.byte	0x04, 0x12
        /*1382*/ 	.short	(.L_844 - .L_843)
	.align		4
.L_843:
        /*1384*/ 	.word	index@(_ZN5flash24flash_fwd_splitkv_kernelI23Flash_fwd_kernel_traitsILi96ELi64ELi128ELi4ELb0ELb0EN7cutlass10bfloat16_tE19Flash_kernel_traitsILi96ELi64ELi128ELi4ES3_EELb0ELb0ELb0ELb0ELb0ELb0ELb0ELb1EEEvNS_16Flash_fwd_paramsE)
        /*1388*/ 	.word	0x00000000


	//----- nvinfo : EIATTR_MIN_STACK_SIZE
	.align		4
.L_844:
        /*138c*/ 	.byte	0x04, 0x12
        /*138e*/ 	.short	(.L_846 - .L_845)
	.align		4
.L_845:
        /*1390*/ 	.word	index@(_ZN5flash24flash_fwd_splitkv_kernelI23Flash_fwd_kernel_traitsILi96ELi64ELi128ELi4ELb0ELb0EN7cutlass10bfloat16_tE19Flash_kernel_traitsILi96ELi64ELi128ELi4ES3_EELb0ELb0ELb0ELb0ELb0ELb1ELb0ELb1EEEvNS_16Flash_fwd_paramsE)
        /*1394*/ 	.word	0x00000000


	//----- nvinfo : EIATTR_MIN_STACK_SIZE
	.align		4
.L_846:
        /*1398*/ 	.byte	0x04, 0x12
        /*139a*/ 	.short	(.L_848 - .L_847)
	.align		4
.L_847:
        /*139c*/ 	.word	index@(_ZN5flash24flash_fwd_splitkv_kernelI23Flash_fwd_kernel_traitsILi96ELi64ELi128ELi4ELb0ELb0EN7cutlass10bfloat16_tE19Flash_kernel_traitsILi96ELi64ELi128ELi4ES3_EELb0ELb0ELb0ELb0ELb0ELb0ELb1ELb0EEEvNS_16Flash_fwd_paramsE)
        /*13a0*/ 	.word	0x00000000


	//----- nvinfo : EIATTR_MIN_STACK_SIZE
	.align		4
.L_848:
        /*13a4*/ 	.byte	0x04, 0x12
        /*13a6*/ 	.short	(.L_850 - .L_849)
	.align		4
.L_849:
        /*13a8*/ 	.word	index@(_ZN5flash24flash_fwd_splitkv_kernelI23Flash_fwd_kernel_traitsILi96ELi64ELi128ELi4ELb0ELb0EN7cutlass10bfloat16_tE19Flash_kernel_traitsILi96ELi64ELi128ELi4ES3_EELb0ELb0ELb0ELb0ELb0ELb1ELb1ELb0EEEvNS_16Flash_fwd_paramsE)
        /*13ac*/ 	.word	0x00000000


	//----- nvinfo : EIATTR_MIN_STACK_SIZE
	.align		4
.L_850:
        /*13b0*/ 	.byte	0x04, 0x12
        /*13b2*/ 	.short	(.L_852 - .L_851)
	.align		4
.L_851:
        /*13b4*/ 	.word	index@(_ZN5flash24flash_fwd_splitkv_kernelI23Flash_fwd_kernel_traitsILi96ELi64ELi128ELi4ELb0ELb0EN7cutlass10bfloat16_tE19Flash_kernel_traitsILi96ELi64ELi128ELi4ES3_EELb0ELb0ELb0ELb0ELb0ELb0ELb1ELb1EEEvNS_16Flash_fwd_paramsE)
        /*13b8*/ 	.word	0x00000000


	//----- nvinfo : EIATTR_MIN_STACK_SIZE
	.align		4
.L_852:
        /*13bc*/ 	.byte	0x04, 0x12
        /*13be*/ 	.short	(.L_854 - .L_853)
	.align		4
.L_853:
        /*13c0*/ 	.word	index@(_ZN5flash24flash_fwd_splitkv_kernelI23Flash_fwd_kernel_traitsILi96ELi64ELi128ELi4ELb0ELb0EN7cutlass10bfloat16_tE19Flash_kernel_traitsILi96ELi64ELi128ELi4ES3_EELb0ELb0ELb0ELb0ELb0ELb1ELb1ELb1EEEvNS_16Flash_fwd_paramsE)
        /*13c4*/ 	.word	0x00000000


	//----- nvinfo : EIATTR_MIN_STACK_SIZE
	.align		4
.L_854:
        /*13c8*/ 	.byte	0x04, 0x12
        /*13ca*/ 	.short	(.L_856 - .L_855)
	.align		4
.L_855:
        /*13cc*/ 	.word	index@(_ZN5flash24flash_fwd_splitkv_kernelI23Flash_fwd_kernel_traitsILi96ELi64ELi128ELi4ELb0ELb0EN7cutlass10bfloat16_tE19Flash_kernel_traitsILi96ELi64ELi128ELi4ES3_EELb0ELb1ELb0ELb0ELb0ELb0ELb0ELb0EEEvNS_16Flash_fwd_paramsE)
        /*13d0*/ 	.word	0x00000000


	//----- nvinfo : EIATTR_MIN_STACK_SIZE
	.align		4
.L_856:
        /*13d4*/ 	.byte	0x04, 0x12
        /*13d6*/ 	.short	(.L_858 - .L_857)
	.align		4
.L_857:
        /*13d8*/ 	.word	index@(_ZN5flash24flash_fwd_splitkv_kernelI23Flash_fwd_kernel_traitsILi96ELi64ELi128ELi4ELb0ELb0EN7cutlass10bfloat16_tE19Flash_kernel_traitsILi96ELi64ELi128ELi4ES3_EELb0ELb1ELb0ELb0ELb0ELb1ELb0ELb0EEEvNS_16Flash_fwd_paramsE)
        /*13dc*/ 	.word	0x00000000


	//----- nvinfo : EIATTR_MIN_STACK_SIZE
	.align		4
.L_858:
        /*13e0*/ 	.byte	0x04, 0x12
        /*13e2*/ 	.short	(.L_860 - .L_859)
	.align		4
.L_859:
        /*13e4*/ 	.word	index@(_ZN5flash24flash_fwd_splitkv_kernelI23Flash_fwd_kernel_traitsILi96ELi64ELi128ELi4ELb0ELb0EN7cutlass10bfloat16_tE19Flash_kernel_traitsILi96ELi64ELi128ELi4ES3_EELb0ELb1ELb0ELb0ELb0ELb0ELb0ELb1EEEvNS_16Flash_fwd_paramsE)
        /*13e8*/ 	.word	0x00000000


	//----- nvinfo : EIATTR_MIN_STACK_SIZE
	.align		4
.L_860:
        /*13ec*/ 	.byte	0x04, 0x12
        /*13ee*/ 	.short	(.L_862 - .L_861)
	.align		4
.L_861:
        /*13f0*/ 	.word	index@(_ZN5flash24flash_fwd_splitkv_kernelI23Flash_fwd_kernel_traitsILi96ELi64ELi128ELi4ELb0ELb0EN7cutlass10bfloat16_tE19Flash_kernel_traitsILi96ELi64ELi128ELi4ES3_EELb0ELb1ELb0ELb0ELb0ELb1ELb0ELb1EEEvNS_16Flash_fwd_paramsE)
        /*13f4*/ 	.word	0x00000000


	//----- nvinfo : EIATTR_MIN_STACK_SIZE
	.align		4
.L_862:
        /*13f8*/ 	.byte	0x04, 0x12
        /*13fa*/ 	.short	(.L_864 - .L_863)
	.align		4
.L_863:
        /*13fc*/ 	.word	index@(_ZN5flash24flash_fwd_splitkv_kernelI23Flash_fwd_kernel_traitsILi96ELi64ELi128ELi4ELb0ELb0EN7cutlass10bfloat16_tE19Flash_kernel_traitsILi96ELi64ELi128ELi4ES3_EELb0ELb1ELb0ELb0ELb0ELb0ELb1ELb0EEEvNS_16Flash_fwd_paramsE)
        /*1400*/ 	.word	0x00000000


	//----- nvinfo : EIATTR_MIN_STACK_SIZE
	.align		4
.L_864:
        /*1404*/ 	.byte	0x04, 0x12
        /*1406*/ 	.short	(.L_866 - .L_865)
	.align		4
.L_865:
        /*1408*/ 	.word	index@(_ZN5flash24flash_fwd_splitkv_kernelI23Flash_fwd_kernel_traitsILi96ELi64ELi128ELi4ELb0ELb0EN7cutlass10bfloat16_tE19Flash_kernel_traitsILi96ELi64ELi128ELi4ES3_EELb0ELb1ELb0ELb0ELb0ELb1ELb1ELb0EEEvNS_16Flash_fwd_paramsE)
        /*140c*/ 	.word	0x00000000


	//----- nvinfo : EIATTR_MIN_STACK_SIZE
	.align		4
.L_866:
        /*1410*/ 	.byte	0x04, 0x12
        /*1412*/ 	.short	(.L_868 - .L_867)
	.align		4
.L_867:
        /*1414*/ 	.word	index@(_ZN5flash24flash_fwd_splitkv_kernelI23Flash_fwd_kernel_traitsILi96ELi64ELi128ELi4ELb0ELb0EN7cutlass10bfloat16_tE19Flash_kernel_traitsILi96ELi64ELi128ELi4ES3_EELb0ELb1ELb0ELb0ELb0ELb0ELb1ELb1EEEvNS_16Flash_fwd_paramsE)
        /*1418*/ 	.word	0x00000000


	//----- nvinfo : EIATTR_MIN_STACK_SIZE
	.align		4
.L_868:
        /*141c*/ 	.byte	0x04, 0x12
        /*141e*/ 	.short	(.L_870 - .L_869)
	.align		4
.L_869:
        /*1420*/ 	.word	index@(_ZN5flash24flash_fwd_splitkv_kernelI23Flash_fwd_kernel_traitsILi96ELi64ELi128ELi4ELb0ELb0EN7cutlass10bfloat16_tE19Flash_kernel_traitsILi96ELi64ELi128ELi4ES3_EELb0ELb1ELb0ELb0ELb0ELb1ELb1ELb1EEEvNS_16Flash_fwd_paramsE)
        /*1424*/ 	.word	0x00000000


	//----- nvinfo : EIATTR_MIN_STACK_SIZE
	.align		4
.L_870:
        /*1428*/ 	.byte	0x04, 0x12
        /*142a*/ 	.short	(.L_872 - .L_871)
	.align		4
.L_871:
        /*142c*/ 	.word	index@(_ZN5flash24flash_fwd_splitkv_kernelI23Flash_fwd_kernel_traitsILi96ELi64ELi128ELi4ELb0ELb0EN7cutlass10bfloat16_tE19Flash_kernel_traitsILi96ELi64ELi128ELi4ES3_EELb0ELb0ELb0ELb1ELb1ELb0ELb0ELb0EEEvNS_16Flash_fwd_paramsE)
        /*1430*/ 	.word	0x00000000


	//----- nvinfo : EIATTR_MIN_STACK_SIZE
	.align		4
.L_872:
        /*1434*/ 	.byte	0x04, 0x12
        /*1436*/ 	.short	(.L_874 - .L_873)
	.align		4
.L_873:
        /*1438*/ 	.word	index@(_ZN5flash24flash_fwd_splitkv_kernelI23Flash_fwd_kernel_traitsILi96ELi64ELi128ELi4ELb0ELb0EN7cutlass10bfloat16_tE19Flash_kernel_traitsILi96ELi64ELi128ELi4ES3_EELb0ELb0ELb0ELb1ELb1ELb1ELb0ELb0EEEvNS_16Flash_fwd_paramsE)
        /*143c*/ 	.word	0x00000000


	//----- nvinfo : EIATTR_MIN_STACK_SIZE
	.align		4
.L_874:
        /*1440*/ 	.byte	0x04, 0x12
        /*1442*/ 	.short	(.L_876 - .L_875)
	.align		4
.L_875:
        /*1444*/ 	.word	index@(_ZN5flash24flash_fwd_splitkv_kernelI23Flash_fwd_kernel_traitsILi96ELi64ELi128ELi4ELb0ELb0EN7cutlass10bfloat16_tE19Flash_kernel_traitsILi96ELi64ELi128ELi4ES3_EELb0ELb0ELb1ELb0ELb0ELb0ELb0ELb0EEEvNS_16Flash_fwd_paramsE)
        /*1448*/ 	.word	0x00000000


	//----- nvinfo : EIATTR_MIN_STACK_SIZE
	.align		4
.L_876:
        /*144c*/ 	.byte	0x04, 0x12
        /*144e*/ 	.short	(.L_878 - .L_877)
	.align		4
.L_877:
        /*1450*/ 	.word	index@(_ZN5flash24flash_fwd_splitkv_kernelI23Flash_fwd_kernel_traitsILi96ELi64ELi128ELi4ELb0ELb0EN7cutlass10bfloat16_tE19Flash_kernel_traitsILi96ELi64ELi128ELi4ES3_EELb0ELb0ELb1ELb0ELb0ELb1ELb0ELb0EEEvNS_16Flash_fwd_paramsE)
        /*1454*/ 	.word	0x00000000


	//----- nvinfo : EIATTR_MIN_STACK_SIZE
	.align		4
.L_878:
        /*1458*/ 	.byte	0x04, 0x12
        /*145a*/ 	.short	(.L_880 - .L_879)
	.align		4
.L_879:
        /*145c*/ 	.word	index@(_ZN5flash24flash_fwd_splitkv_kernelI23Flash_fwd_kernel_traitsILi96ELi64ELi128ELi4ELb0ELb0EN7cutlass10bfloat16_tE19Flash_kernel_traitsILi96ELi64ELi128ELi4ES3_EELb0ELb0ELb0ELb0ELb1ELb0ELb0ELb1EEEvNS_16Flash_fwd_paramsE)
        /*1460*/ 	.word	0x00000000


	//----- nvinfo : EIATTR_MIN_STACK_SIZE
	.align		4
.L_880:
        /*1464*/ 	.byte	0x04, 0x12
        /*1466*/ 	.short	(.L_882 - .L_881)
	.align		4
.L_881:
        /*1468*/ 	.word	index@(_ZN5flash24flash_fwd_splitkv_kernelI23Flash_fwd_kernel_traitsILi96ELi64ELi128ELi4ELb0ELb0EN7cutlass10bfloat16_tE19Flash_kernel_traitsILi96ELi64ELi128ELi4ES3_EELb0ELb0ELb0ELb0ELb1ELb1ELb0ELb1EEEvNS_16Flash_fwd_paramsE)
        /*146c*/ 	.word	0x00000000


	//----- nvinfo : EIATTR_MIN_STACK_SIZE
	.align		4
.L_882:
        /*1470*/ 	.byte	0x04, 0x12
        /*1472*/ 	.short	(.L_884 - .L_883)
	.align		4
.L_883:
        /*1474*/ 	.word	index@(_ZN5flash24flash_fwd_splitkv_kernelI23Flash_fwd_kernel_traitsILi96ELi64ELi128ELi4ELb0ELb0EN7cutlass10bfloat16_tE19Flash_kernel_traitsILi96ELi64ELi128ELi4ES3_EELb0ELb0ELb1ELb0ELb0ELb0ELb0ELb1EEEvNS_16Flash_fwd_paramsE)
        /*1478*/ 	.word	0x00000000


	//----- nvinfo : EIATTR_MIN_STACK_SIZE
	.align		4
.L_884:
        /*147c*/ 	.byte	0x04, 0x12
        /*147e*/ 	.short	(.L_886 - .L_885)
	.align		4
.L_885:
        /*1480*/ 	.word	index@(_ZN5flash24flash_fwd_splitkv_kernelI23Flash_fwd_kernel_traitsILi96ELi64ELi128ELi4ELb0ELb0EN7cutlass10bfloat16_tE19Flash_kernel_traitsILi96ELi64ELi128ELi4ES3_EELb0ELb0ELb1ELb0ELb0ELb1ELb0ELb1EEEvNS_16Flash_fwd_paramsE)
        /*1484*/ 	.word	0x00000000


	//----- nvinfo : EIATTR_MIN_STACK_SIZE
	.align		4
.L_886:
        /*1488*/ 	.byte	0x04, 0x12
        /*148a*/ 	.short	(.L_888 - .L_887)
	.align		4
.L_887:
        /*148c*/ 	.word	index@(_ZN5flash24flash_fwd_splitkv_kernelI23Flash_fwd_kernel_traitsILi96ELi64ELi128ELi4ELb0ELb0EN7cutlass10bfloat16_tE19Flash_kernel_traitsILi96ELi64ELi128ELi4ES3_EELb0ELb0ELb0ELb1ELb1ELb0ELb1ELb0EEEvNS_16Flash_fwd_paramsE)
        /*1490*/ 	.word	0x00000000


	//----- nvinfo : EIATTR_MIN_STACK_SIZE
	.align		4
.L_888:
        /*1494*/ 	.byte	0x04, 0x12
        /*1496*/ 	.short	(.L_890 - .L_889)
	.align		4
.L_889:
        /*1498*/ 	.word	index@(_ZN5flash24flash_fwd_splitkv_kernelI23Flash_fwd_kernel_traitsILi96ELi64ELi128ELi4ELb0ELb0EN7cutlass10bfloat16_tE19Flash_kernel_traitsILi96ELi64ELi128ELi4ES3_EELb0ELb0ELb0ELb1ELb1ELb1ELb1ELb0EEEvNS_16Flash_fwd_paramsE)
        /*149c*/ 	.word	0x00000000


	//----- nvinfo : EIATTR_MIN_STACK_SIZE
	.align		4
.L_890:
        /*14a0*/ 	.byte	0x04, 0x12
        /*14a2*/ 	.short	(.L_892 - .L_891)
	.align		4
.L_891:
        /*14a4*/ 	.word	index@(_ZN5flash24flash_fwd_splitkv_kernelI23Flash_fwd_kernel_traitsILi96ELi64ELi128ELi4ELb0ELb0EN7cutlass10bfloat16_tE19Flash_kernel_traitsILi96ELi64ELi128ELi4ES3_EELb0ELb0ELb1ELb0ELb0ELb0ELb1ELb0EEEvNS_16Flash_fwd_paramsE)
        /*14a8*/ 	.word	0x00000000


	//----- nvinfo : EIATTR_MIN_STACK_SIZE
	.align		4
.L_892:
        /*14ac*/ 	.byte	0x04, 0x12
        /*14ae*/ 	.short	(.L_894 - .L_893)
	.align		4
.L_893:
        /*14b0*/ 	.word	index@(_ZN5flash24flash_fwd_splitkv_kernelI23Flash_fwd_kernel_traitsILi96ELi64ELi128ELi4ELb0ELb0EN7cutlass10bfloat16_tE19Flash_kernel_traitsILi96ELi64ELi128ELi4ES3_EELb0ELb0ELb1ELb0ELb0ELb1ELb1ELb0EEEvNS_16Flash_fwd_paramsE)
        /*14b4*/ 	.word	0x00000000


	//----- nvinfo : EIATTR_MIN_STACK_SIZE
	.align		4
.L_894:
        /*14b8*/ 	.byte	0x04, 0x12
        /*14ba*/ 	.short	(.L_896 - .L_895)
	.align		4
.L_895:
        /*14bc*/ 	.word	index@(_ZN5flash24flash_fwd_splitkv_kernelI23Flash_fwd_kernel_traitsILi96ELi64ELi128ELi4ELb0ELb0EN7cutlass10bfloat16_tE19Flash_kernel_traitsILi96ELi64ELi128ELi4ES3_EELb0ELb0ELb0ELb0ELb1ELb0ELb1ELb1EEEvNS_16Flash_fwd_paramsE)
        /*14c0*/ 	.word	0x00000000


	//----- nvinfo : EIATTR_MIN_STACK_SIZE
	.align		4
.L_896:
        /*14c4*/ 	.byte	0x04, 0x12
        /*14c6*/ 	.short	(.L_898 - .L_897)
	.align		4
.L_897:
        /*14c8*/ 	.word	index@(_ZN5flash24flash_fwd_splitkv_kernelI23Flash_fwd_kernel_traitsILi96ELi64ELi128ELi4ELb0ELb0EN7cutlass10bfloat16_tE19Flash_kernel_traitsILi96ELi64ELi128ELi4ES3_EELb0ELb0ELb0ELb0ELb1ELb1ELb1ELb1EEEvNS_16Flash_fwd_paramsE)
        /*14cc*/ 	.word	0x00000000


	//----- nvinfo : EIATTR_MIN_STACK_SIZE
	.align		4
.L_898:
        /*14d0*/ 	.byte	0x04, 0x12
        /*14d2*/ 	.short	(.L_900 - .L_899)
	.align		4
.L_899:
        /*14d4*/ 	.word	index@(_ZN5flash24flash_fwd_splitkv_kernelI23Flash_fwd_kernel_traitsILi96ELi64ELi128ELi4ELb0ELb0EN7cutlass10bfloat16_tE19Flash_kernel_traitsILi96ELi64ELi128ELi4ES3_EELb0ELb0ELb1ELb0ELb0ELb0ELb1ELb1EEEvNS_16Flash_fwd_paramsE)
        /*14d8*/ 	.word	0x00000000


	//----- nvinfo : EIATTR_MIN_STACK_SIZE
	.align		4
.L_900:
        /*14dc*/ 	.byte	0x04, 0x12
        /*14de*/ 	.short	(.L_902 - .L_901)
	.align		4
.L_901:
        /*14e0*/ 	.word	index@(_ZN5flash24flash_fwd_splitkv_kernelI23Flash_fwd_kernel_traitsILi96ELi64ELi128ELi4ELb0ELb0EN7cutlass10bfloat16_tE19Flash_kernel_traitsILi96ELi64ELi128ELi4ES3_EELb0ELb0ELb1ELb0ELb0ELb1ELb1ELb1EEEvNS_16Flash_fwd_paramsE)
        /*14e4*/ 	.word	0x00000000


	//----- nvinfo : EIATTR_MIN_STACK_SIZE
	.align		4
.L_902:
        /*14e8*/ 	.byte	0x04, 0x12
        /*14ea*/ 	.short	(.L_904 - .L_903)
	.align		4
.L_903:
        /*14ec*/ 	.word	index@(_ZN5flash24flash_fwd_splitkv_kernelI23Flash_fwd_kernel_traitsILi96ELi64ELi128ELi4ELb0ELb0EN7cutlass10bfloat16_tE19Flash_kernel_traitsILi96ELi64ELi128ELi4ES3_EELb0ELb1ELb0ELb0ELb1ELb0ELb0ELb0EEEvNS_16Flash_fwd_paramsE)
        /*14f0*/ 	.word	0x00000000


	//----- nvinfo : EIATTR_MIN_STACK_SIZE
	.align		4
.L_904:
        /*14f4*/ 	.byte	0x04, 0x12
        /*14f6*/ 	.short	(.L_906 - .L_905)
	.align		4
.L_905:
        /*14f8*/ 	.word	index@(_ZN5flash24flash_fwd_splitkv_kernelI23Flash_fwd_kernel_traitsILi96ELi64ELi128ELi4ELb0ELb0EN7cutlass10bfloat16_tE19Flash_kernel_traitsILi96ELi64ELi128ELi4ES3_EELb0ELb1ELb0ELb0ELb1ELb1ELb0ELb0EEEvNS_16Flash_fwd_paramsE)
        /*14fc*/ 	.word	0x00000000


	//----- nvinfo : EIATTR_MIN_STACK_SIZE
	.align		4
.L_906:
        /*1500*/ 	.byte	0x04, 0x12
        /*1502*/ 	.short	(.L_908 - .L_907)
	.align		4
.L_907:
        /*1504*/ 	.word	index@(_ZN5flash24flash_fwd_splitkv_kernelI23Flash_fwd_kernel_traitsILi96ELi64ELi128ELi4ELb0ELb0EN7cutlass10bfloat16_tE19Flash_kernel_traitsILi96ELi64ELi128ELi4ES3_EELb0ELb1ELb1ELb0ELb0ELb0ELb0ELb0EEEvNS_16Flash_fwd_paramsE)
        /*1508*/ 	.word	0x00000000


	//----- nvinfo : EIATTR_MIN_STACK_SIZE
	.align		4
.L_908:
        /*150c*/ 	.byte	0x04, 0x12
        /*150e*/ 	.short	(.L_910 - .L_909)
	.align		4
.L_909:
        /*1510*/ 	.word	index@(_ZN5flash24flash_fwd_splitkv_kernelI23Flash_fwd_kernel_traitsILi96ELi64ELi128ELi4ELb0ELb0EN7cutlass10bfloat16_tE19Flash_kernel_traitsILi96ELi64ELi128ELi4ES3_EELb0ELb1ELb1ELb0ELb0ELb1ELb0ELb0EEEvNS_16Flash_fwd_paramsE)
        /*1514*/ 	.word	0x00000000


	//----- nvinfo : EIATTR_MIN_STACK_SIZE
	.align		4
.L_910:
        /*1518*/ 	.byte	0x04, 0x12
        /*151a*/ 	.short	(.L_912 - .L_911)
	.align		4
.L_911:
        /*151c*/ 	.word	index@(_ZN5flash24flash_fwd_splitkv_kernelI23Flash_fwd_kernel_traitsILi96ELi64ELi128ELi4ELb0ELb0EN7cutlass10bfloat16_tE19Flash_kernel_traitsILi96ELi64ELi128ELi4ES3_EELb0ELb1ELb0ELb0ELb1ELb0ELb0ELb1EEEvNS_16Flash_fwd_paramsE)
        /*1520*/ 	.word	0x00000000


	//----- nvinfo : EIATTR_MIN_STACK_SIZE
	.align		4
.L_912:
        /*1524*/ 	.byte	0x04, 0x12
        /*1526*/ 	.short	(.L_914 - .L_913)
	.align		4
.L_913:
        /*1528*/ 	.word	index@(_ZN5flash24flash_fwd_splitkv_kernelI23Flash_fwd_kernel_traitsILi96ELi64ELi128ELi4ELb0ELb0EN7cutlass10bfloat16_tE19Flash_kernel_traitsILi96ELi64ELi128ELi4ES3_EELb0ELb1ELb0ELb0ELb1ELb1ELb0ELb1EEEvNS_16Flash_fwd_paramsE)
        /*152c*/ 	.word	0x00000000


	//----- nvinfo : EIATTR_MIN_STACK_SIZE
	.align		4
.L_914:
        /*1530*/ 	.byte	0x04, 0x12
        /*1532*/ 	.short	(.L_916 - .L_915)
	.align		4
.L_915:
        /*1534*/ 	.word	index@(_ZN5flash24flash_fwd_splitkv_kernelI23Flash_fwd_kernel_traitsILi96ELi64ELi128ELi4ELb0ELb0EN7cutlass10bfloat16_tE19Flash_kernel_traitsILi96ELi64ELi128ELi4ES3_EELb0ELb1ELb1ELb0ELb0ELb0ELb0ELb1EEEvNS_16Flash_fwd_paramsE)
        /*1538*/ 	.word	0x00000000


	//----- nvinfo : EIATTR_MIN_STACK_SIZE
	.align		4
.L_916:
        /*153c*/ 	.byte	0x04, 0x12
        /*153e*/ 	.short	(.L_918 - .L_917)
	.align		4
.L_917:
        /*1540*/ 	.word	index@(_ZN5flash24flash_fwd_splitkv_kernelI23Flash_fwd_kernel_traitsILi96ELi64ELi128ELi4ELb0ELb0EN7cutlass10bfloat16_tE19Flash_kernel_traitsILi96ELi64ELi128ELi4ES3_EELb0ELb1ELb1ELb0ELb0ELb1ELb0ELb1EEEvNS_16Flash_fwd_paramsE)
        /*1544*/ 	.word	0x00000000


	//----- nvinfo : EIATTR_MIN_STACK_SIZE
	.align		4
.L_918:
        /*1548*/ 	.byte	0x04, 0x12
        /*154a*/ 	.short	(.L_920 - .L_919)
	.align		4
.L_919:
        /*154c*/ 	.word	index@(_ZN5flash24flash_fwd_splitkv_kernelI23Flash_fwd_kernel_traitsILi96ELi64ELi128ELi4ELb0ELb0EN7cutlass10bfloat16_tE19Flash_kernel_traitsILi96ELi64ELi128ELi4ES3_EELb0ELb1ELb0ELb0ELb1ELb0ELb1ELb0EEEvNS_16Flash_fwd_paramsE)
        /*1550*/ 	.word	0x00000000


	//----- nvinfo : EIATTR_MIN_STACK_SIZE
	.align		4
.L_920:
        /*1554*/ 	.byte	0x04, 0x12
        /*1556*/ 	.short	(.L_922 - .L_921)
	.align		4
.L_921:
        /*1558*/ 	.word	index@(_ZN5flash24flash_fwd_splitkv_kernelI23Flash_fwd_kernel_traitsILi96ELi64ELi128ELi4ELb0ELb0EN7cutlass10bfloat16_tE19Flash_kernel_traitsILi96ELi64ELi128ELi4ES3_EELb0ELb1ELb0ELb0ELb1ELb1ELb1ELb0EEEvNS_16Flash_fwd_paramsE)
        /*155c*/ 	.word	0x00000000


	//----- nvinfo : EIATTR_MIN_STACK_SIZE
	.align		4
.L_922:
        /*1560*/ 	.byte	0x04, 0x12
        /*1562*/ 	.short	(.L_924 - .L_923)
	.align		4
.L_923:
        /*1564*/ 	.word	index@(_ZN5flash24flash_fwd_splitkv_kernelI23Flash_fwd_kernel_traitsILi96ELi64ELi128ELi4ELb0ELb0EN7cutlass10bfloat16_tE19Flash_kernel_traitsILi96ELi64ELi128ELi4ES3_EELb0ELb1ELb1ELb0ELb0ELb0ELb1ELb0EEEvNS_16Flash_fwd_paramsE)
        /*1568*/ 	.word	0x00000000


	//----- nvinfo : EIATTR_MIN_STACK_SIZE
	.align		4
.L_924:
        /*156c*/ 	.byte	0x04, 0x12
        /*156e*/ 	.short	(.L_926 - .L_925)
	.align		4
.L_925:
        /*1570*/ 	.word	index@(_ZN5flash24flash_fwd_splitkv_kernelI23Flash_fwd_kernel_traitsILi96ELi64ELi128ELi4ELb0ELb0EN7cutlass10bfloat16_tE19Flash_kernel_traitsILi96ELi64ELi128ELi4ES3_EELb0ELb1ELb1ELb0ELb0ELb1ELb1ELb0EEEvNS_16Flash_fwd_paramsE)
        /*1574*/ 	.word	0x00000000


	//----- nvinfo : EIATTR_MIN_STACK_SIZE
	.align		4
.L_926:
        /*1578*/ 	.byte	0x04, 0x12
        /*157a*/ 	.short	(.L_928 - .L_927)
	.align		4
.L_927:
        /*157c*/ 	.word	index@(_ZN5flash24flash_fwd_splitkv_kernelI23Flash_fwd_kernel_traitsILi96ELi64ELi128ELi4ELb0ELb0EN7cutlass10bfloat16_tE19Flash_kernel_traitsILi96ELi64ELi128ELi4ES3_EELb0ELb1ELb0ELb0ELb1ELb0ELb1ELb1EEEvNS_16Flash_fwd_paramsE)
        /*1580*/ 	.word	0x00000000


	//----- nvinfo : EIATTR_MIN_STACK_SIZE
	.align		4
.L_928:
        /*1584*/ 	.byte	0x04, 0x12
        /*1586*/ 	.short	(.L_930 - .L_929)
	.align		4
.L_929:
        /*1588*/ 	.word	index@(_ZN5flash24flash_fwd_splitkv_kernelI23Flash_fwd_kernel_traitsILi96ELi64ELi128ELi4ELb0ELb0EN7cutlass10bfloat16_tE19Flash_kernel_traitsILi96ELi64ELi128ELi4ES3_EELb0ELb1ELb0ELb0ELb1ELb1ELb1ELb1EEEvNS_16Flash_fwd_paramsE)
        /*158c*/ 	.word	0x00000000


	//----- nvinfo : EIATTR_MIN_STACK_SIZE
	.align		4
.L_930:
        /*1590*/ 	.byte	0x04, 0x12
        /*1592*/ 	.short	(.L_932 - .L_931)
	.align		4
.L_931:
        /*1594*/ 	.word	index@(_ZN5flash24flash_fwd_splitkv_kernelI23Flash_fwd_kernel_traitsILi96ELi64ELi128ELi4ELb0ELb0EN7cutlass10bfloat16_tE19Flash_kernel_traitsILi96ELi64ELi128ELi4ES3_EELb0ELb1ELb1ELb0ELb0ELb0ELb1ELb1EEEvNS_16Flash_fwd_paramsE)
        /*1598*/ 	.word	0x00000000


	//----- nvinfo : EIATTR_MIN_STACK_SIZE
	.align		4
.L_932:
        /*159c*/ 	.byte	0x04, 0x12
        /*159e*/ 	.short	(.L_934 - .L_933)
	.align		4
.L_933:
        /*15a0*/ 	.word	index@(_ZN5flash24flash_fwd_splitkv_kernelI23Flash_fwd_kernel_traitsILi96ELi64ELi128ELi4ELb0ELb0EN7cutlass10bfloat16_tE19Flash_kernel_traitsILi96ELi64ELi128ELi4ES3_EELb0ELb1ELb1ELb0ELb0ELb1ELb1ELb1EEEvNS_16Flash_fwd_paramsE)
        /*15a4*/ 	.word	0x00000000


	//----- nvinfo : EIATTR_MIN_STACK_SIZE
	.align		4
.L_934:
        /*15a8*/ 	.byte	0x04, 0x12
        /*15aa*/ 	.short	(.L_936 - .L_935)
	.align		4
.L_935:
        /*15ac*/ 	.word	index@(_ZN5flash32flash_fwd_splitkv_combine_kernelI23Flash_fwd_kernel_traitsILi96ELi64ELi64ELi4ELb0ELb0EN7cutlass10bfloat16_tE19Flash_kernel_traitsILi96ELi64ELi64ELi4ES3_EELi16ELi7ELb0EEEvNS_16Flash_fwd_paramsE)
        /*15b0*/ 	.word	0x00000000


	//----- nvinfo : EIATTR_MIN_STACK_SIZE
	.align		4
.L_936:
        /*15b4*/ 	.byte	0x04, 0x12
        /*15b6*/ 	.short	(.L_938 - .L_937)
	.align		4
.L_937:
        /*15b8*/ 	.word	index@(_ZN5flash32flash_fwd_splitkv_combine_kernelI23Flash_fwd_kernel_traitsILi96ELi64ELi64ELi4ELb0ELb0EN7cutlass10bfloat16_tE19Flash_kernel_traitsILi96ELi64ELi64ELi4ES3_EELi16ELi6ELb0EEEvNS_16Flash_fwd_paramsE)
        /*15bc*/ 	.word	0x00000000


	//----- nvinfo : EIATTR_MIN_STACK_SIZE
	.align		4
.L_938:
        /*15c0*/ 	.byte	0x04, 0x12
        /*15c2*/ 	.short	(.L_940 - .L_939)
	.align		4
.L_939:
        /*15c4*/ 	.word	index@(_ZN5flash32flash_fwd_splitkv_combine_kernelI23Flash_fwd_kernel_traitsILi96ELi64ELi64ELi4ELb0ELb0EN7cutlass10bfloat16_tE19Flash_kernel_traitsILi96ELi64ELi64ELi4ES3_EELi16ELi5ELb0EEEvNS_16Flash_fwd_paramsE)
        /*15c8*/ 	.word	0x00000000


	//----- nvinfo : EIATTR_MIN_STACK_SIZE
	.align		4
.L_940:
        /*15cc*/ 	.byte	0x04, 0x12
        /*15ce*/ 	.short	(.L_942 - .L_941)
	.align		4
.L_941:
        /*15d0*/ 	.word	index@(_ZN5flash32flash_fwd_splitkv_combine_kernelI23Flash_fwd_kernel_traitsILi96ELi64ELi64ELi4ELb0ELb0EN7cutlass10bfloat16_tE19Flash_kernel_traitsILi96ELi64ELi64ELi4ES3_EELi16ELi4ELb0EEEvNS_16Flash_fwd_paramsE)
        /*15d4*/ 	.word	0x00000000


	//----- nvinfo : EIATTR_MIN_STACK_SIZE
	.align		4
.L_942:
        /*15d8*/ 	.byte	0x04, 0x12
        /*15da*/ 	.short	(.L_944 - .L_943)
	.align		4
.L_943:
        /*15dc*/ 	.word	index@(_ZN5flash32flash_fwd_splitkv_combine_kernelI23Flash_fwd_kernel_traitsILi96ELi64ELi64ELi4ELb0ELb0EN7cutlass10bfloat16_tE19Flash_kernel_traitsILi96ELi64ELi64ELi4ES3_EELi16ELi3ELb0EEEvNS_16Flash_fwd_paramsE)
        /*15e0*/ 	.word	0x00000000


	//----- nvinfo : EIATTR_MIN_STACK_SIZE
	.align		4
.L_944:
        /*15e4*/ 	.byte	0x04, 0x12
        /*15e6*/ 	.short	(.L_946 - .L_945)
	.align		4
.L_945:
        /*15e8*/ 	.word	index@(_ZN5flash32flash_fwd_splitkv_combine_kernelI23Flash_fwd_kernel_traitsILi96ELi64ELi64ELi4ELb0ELb0EN7cutlass10bfloat16_tE19Flash_kernel_traitsILi96ELi64ELi64ELi4ES3_EELi16ELi2ELb0EEEvNS_16Flash_fwd_paramsE)
        /*15ec*/ 	.word	0x00000000


	//----- nvinfo : EIATTR_MIN_STACK_SIZE
	.align		4
.L_946:
        /*15f0*/ 	.byte	0x04, 0x12
        /*15f2*/ 	.short	(.L_948 - .L_947)
	.align		4
.L_947:
        /*15f4*/ 	.word	index@(_ZN5flash32flash_fwd_splitkv_combine_kernelI23Flash_fwd_kernel_traitsILi96ELi64ELi64ELi4ELb0ELb0EN7cutlass10bfloat16_tE19Flash_kernel_traitsILi96ELi64ELi64ELi4ES3_EELi16ELi1ELb0EEEvNS_16Flash_fwd_paramsE)
        /*15f8*/ 	.word	0x00000000


	//----- nvinfo : EIATTR_MIN_STACK_SIZE
	.align		4
.L_948:
        /*15fc*/ 	.byte	0x04, 0x12
        /*15fe*/ 	.short	(.L_950 - .L_949)
	.align		4
.L_949:
        /*1600*/ 	.word	index@(_ZN5flash32flash_fwd_splitkv_combine_kernelI23Flash_fwd_kernel_traitsILi96ELi64ELi64ELi4ELb0ELb0EN7cutlass10bfloat16_tE19Flash_kernel_traitsILi96ELi64ELi64ELi4ES3_EELi16ELi7ELb1EEEvNS_16Flash_fwd_paramsE)
        /*1604*/ 	.word	0x00000000


	//----- nvinfo : EIATTR_MIN_STACK_SIZE
	.align		4
.L_950:
        /*1608*/ 	.byte	0x04, 0x12
        /*160a*/ 	.short	(.L_952 - .L_951)
	.align		4
.L_951:
        /*160c*/ 	.word	index@(_ZN5flash32flash_fwd_splitkv_combine_kernelI23Flash_fwd_kernel_traitsILi96ELi64ELi64ELi4ELb0ELb0EN7cutlass10bfloat16_tE19Flash_kernel_traitsILi96ELi64ELi64ELi4ES3_EELi16ELi6ELb1EEEvNS_16Flash_fwd_paramsE)
        /*1610*/ 	.word	0x00000000


	//----- nvinfo : EIATTR_MIN_STACK_SIZE
	.align		4
.L_952:
        /*1614*/ 	.byte	0x04, 0x12
        /*1616*/ 	.short	(.L_954 - .L_953)
	.align		4
.L_953:
        /*1618*/ 	.word	index@(_ZN5flash32flash_fwd_splitkv_combine_kernelI23Flash_fwd_kernel_traitsILi96ELi64ELi64ELi4ELb0ELb0EN7cutlass10bfloat16_tE19Flash_kernel_traitsILi96ELi64ELi64ELi4ES3_EELi16ELi5ELb1EEEvNS_16Flash_fwd_paramsE)
        /*161c*/ 	.word	0x00000000


	//----- nvinfo : EIATTR_MIN_STACK_SIZE
	.align		4
.L_954:
        /*1620*/ 	.byte	0x04, 0x12
        /*1622*/ 	.short	(.L_956 - .L_955)
	.align		4
.L_955:
        /*1624*/ 	.word	index@(_ZN5flash32flash_fwd_splitkv_combine_kernelI23Flash_fwd_kernel_traitsILi96ELi64ELi64ELi4ELb0ELb0EN7cutlass10bfloat16_tE19Flash_kernel_traitsILi96ELi64ELi64ELi4ES3_EELi16ELi4ELb1EEEvNS_16Flash_fwd_paramsE)
        /*1628*/ 	.word	0x00000000


	//----- nvinfo : EIATTR_MIN_STACK_SIZE
	.align		4
.L_956:
        /*162c*/ 	.byte	0x04, 0x12
        /*162e*/ 	.short	(.L_958 - .L_957)
	.align		4
.L_957:
        /*1630*/ 	.word	index@(_ZN5flash32flash_fwd_splitkv_combine_kernelI23Flash_fwd_kernel_traitsILi96ELi64ELi64ELi4ELb0ELb0EN7cutlass10bfloat16_tE19Flash_kernel_traitsILi96ELi64ELi64ELi4ES3_EELi16ELi3ELb1EEEvNS_16Flash_fwd_paramsE)
        /*1634*/ 	.word	0x00000000


	//----- nvinfo : EIATTR_MIN_STACK_SIZE
	.align		4
.L_958:
        /*1638*/ 	.byte	0x04, 0x12
        /*163a*/ 	.short	(.L_960 - .L_959)
	.align		4
.L_959:
        /*163c*/ 	.word	index@(_ZN5flash32flash_fwd_splitkv_combine_kernelI23Flash_fwd_kernel_traitsILi96ELi64ELi64ELi4ELb0ELb0EN7cutlass10bfloat16_tE19Flash_kernel_traitsILi96ELi64ELi64ELi4ES3_EELi16ELi2ELb1EEEvNS_16Flash_fwd_paramsE)
        /*1640*/ 	.word	0x00000000


	//----- nvinfo : EIATTR_MIN_STACK_SIZE
	.align		4
.L_960:
        /*1644*/ 	.byte	0x04, 0x12
        /*1646*/ 	.short	(.L_962 - .L_961)
	.align		4
.L_961:
        /*1648*/ 	.word	index@(_ZN5flash32flash_fwd_splitkv_combine_kernelI23Flash_fwd_kernel_traitsILi96ELi64ELi64ELi4ELb0ELb0EN7cutlass10bfloat16_tE19Flash_kernel_traitsILi96ELi64ELi64ELi4ES3_EELi16ELi1ELb1EEEvNS_16Flash_fwd_paramsE)
        /*164c*/ 	.word	0x00000000


	//----- nvinfo : EIATTR_MIN_STACK_SIZE
	.align		4
.L_962:
        /*1650*/ 	.byte	0x04, 0x12
        /*1652*/ 	.short	(.L_964 - .L_963)
	.align		4
.L_963:
        /*1654*/ 	.word	index@(_ZN5flash24flash_fwd_splitkv_kernelI23Flash_fwd_kernel_traitsILi96ELi64ELi64ELi4ELb0ELb0EN7cutlass10bfloat16_tE19Flash_kernel_traitsILi96ELi64ELi64ELi4ES3_EELb0ELb0ELb0ELb0ELb1ELb0ELb0ELb0EEEvNS_16Flash_fwd_paramsE)
        /*1658*/ 	.word	0x00000000


	//----- nvinfo : EIATTR_MIN_STACK_SIZE
	.align		4
.L_964:
        /*165c*/ 	.byte	0x04, 0x12
        /*165e*/ 	.short	(.L_966 - .L_965)
	.align		4
.L_965:
        /*1660*/ 	.word	index@(_ZN5flash24flash_fwd_splitkv_kernelI23Flash_fwd_kernel_traitsILi96ELi64ELi64ELi4ELb0ELb0EN7cutlass10bfloat16_tE19Flash_kernel_traitsILi96ELi64ELi64ELi4ES3_EELb0ELb0ELb0ELb0ELb1ELb1ELb0ELb0EEEvNS_16Flash_fwd_paramsE)
        /*1664*/ 	.word	0x00000000


	//----- nvinfo : EIATTR_MIN_STACK_SIZE
	.align		4
.L_966:
        /*1668*/ 	.byte	0x04, 0x12
        /*166a*/ 	.short	(.L_968 - .L_967)
	.align		4
.L_967:
        /*166c*/ 	.word	index@(_ZN5flash24flash_fwd_splitkv_kernelI23Flash_fwd_kernel_traitsILi96ELi64ELi64ELi4ELb0ELb0EN7cutlass10bfloat16_tE19Flash_kernel_traitsILi96ELi64ELi64ELi4ES3_EELb0ELb0ELb0ELb0ELb1ELb0ELb1ELb0EEEvNS_16Flash_fwd_paramsE)
        /*1670*/ 	.word	0x00000000


	//----- nvinfo : EIATTR_MIN_STACK_SIZE
	.align		4
.L_968:
        /*1674*/ 	.byte	0x04, 0x12
        /*1676*/ 	.short	(.L_970 - .L_969)
	.align		4
.L_969:
        /*1678*/ 	.word	index@(_ZN5flash24flash_fwd_splitkv_kernelI23Flash_fwd_kernel_traitsILi96ELi64ELi64ELi4ELb0ELb0EN7cutlass10bfloat16_tE19Flash_kernel_traitsILi96ELi64ELi64ELi4ES3_EELb0ELb0ELb0ELb0ELb1ELb1ELb1ELb0EEEvNS_16Flash_fwd_paramsE)
        /*167c*/ 	.word	0x00000000


	//----- nvinfo : EIATTR_MIN_STACK_SIZE
	.align		4
.L_970:
        /*1680*/ 	.byte	0x04, 0x12
        /*1682*/ 	.short	(.L_972 - .L_971)
	.align		4
.L_971:
        /*1684*/ 	.word	index@(_ZN5flash24flash_fwd_splitkv_kernelI23Flash_fwd_kernel_traitsILi96ELi64ELi64ELi4ELb0ELb0EN7cutlass10bfloat16_tE19Flash_kernel_traitsILi96ELi64ELi64ELi4ES3_EELb0ELb0ELb0ELb0ELb0ELb0ELb0ELb0EEEvNS_16Flash_fwd_paramsE)
        /*1688*/ 	.word	0x00000000


	//----- nvinfo : EIATTR_MIN_STACK_SIZE
	.align		4
.L_972:
        /*168c*/ 	.byte	0x04, 0x12
        /*168e*/ 	.short	(.L_974 - .L_973)
	.align		4
.L_973:
        /*1690*/ 	.word	index@(_ZN5flash24flash_fwd_splitkv_kernelI23Flash_fwd_kernel_traitsILi96ELi64ELi64ELi4ELb0ELb0EN7cutlass10bfloat16_tE19Flash_kernel_traitsILi96ELi64ELi64ELi4ES3_EELb0ELb0ELb0ELb0ELb0ELb1ELb0ELb0EEEvNS_16Flash_fwd_paramsE)
        /*1694*/ 	.word	0x00000000


	//----- nvinfo : EIATTR_MIN_STACK_SIZE
	.align		4
.L_974:
        /*1698*/ 	.byte	0x04, 0x12
        /*169a*/ 	.short	(.L_976 - .L_975)
	.align		4
.L_975:
        /*169c*/ 	.word	index@(_ZN5flash24flash_fwd_splitkv_kernelI23Flash_fwd_kernel_traitsILi96ELi64ELi64ELi4ELb0ELb0EN7cutlass10bfloat16_tE19Flash_kernel_traitsILi96ELi64ELi64ELi4ES3_EELb0ELb0ELb0ELb0ELb0ELb0ELb0ELb1EEEvNS_16Flash_fwd_paramsE)
        /*16a0*/ 	.word	0x00000000


	//----- nvinfo : EIATTR_MIN_STACK_SIZE
	.align		4
.L_976:
        /*16a4*/ 	.byte	0x04, 0x12
        /*16a6*/ 	.short	(.L_978 - .L_977)
	.align		4
.L_977:
        /*16a8*/ 	.word	index@(_ZN5flash24flash_fwd_splitkv_kernelI23Flash_fwd_kernel_traitsILi96ELi64ELi64ELi4ELb0ELb0EN7cutlass10bfloat16_tE19Flash_kernel_traitsILi96ELi64ELi64ELi4ES3_EELb0ELb0ELb0ELb0ELb0ELb1ELb0ELb1EEEvNS_16Flash_fwd_paramsE)
        /*16ac*/ 	.word	0x00000000


	//----- nvinfo : EIATTR_MIN_STACK_SIZE
	.align		4
.L_978:
        /*16b0*/ 	.byte	0x04, 0x12
        /*16b2*/ 	.short	(.L_980 - .L_979)
	.align		4
.L_979:
        /*16b4*/ 	.word	index@(_ZN5flash24flash_fwd_splitkv_kernelI23Flash_fwd_kernel_traitsILi96ELi64ELi64ELi4ELb0ELb0EN7cutlass10bfloat16_tE19Flash_kernel_traitsILi96ELi64ELi64ELi4ES3_EELb0ELb0ELb0ELb0ELb0ELb0ELb1ELb0EEEvNS_16Flash_fwd_paramsE)
        /*16b8*/ 	.word	0x00000000


	//----- nvinfo : EIATTR_MIN_STACK_SIZE
	.align		4
.L_980:
        /*16bc*/ 	.byte	0x04, 0x12
        /*16be*/ 	.short	(.L_982 - .L_981)
	.align		4
.L_981:
        /*16c0*/ 	.word	index@(_ZN5flash24flash_fwd_splitkv_kernelI23Flash_fwd_kernel_traitsILi96ELi64ELi64ELi4ELb0ELb0EN7cutlass10bfloat16_tE19Flash_kernel_traitsILi96ELi64ELi64ELi4ES3_EELb0ELb0ELb0ELb0ELb0ELb1ELb1ELb0EEEvNS_16Flash_fwd_paramsE)
        /*16c4*/ 	.word	0x00000000


	//----- nvinfo : EIATTR_MIN_STACK_SIZE
	.align		4
.L_982:
        /*16c8*/ 	.byte	0x04, 0x12
        /*16ca*/ 	.short	(.L_984 - .L_983)
	.align		4
.L_983:
        /*16cc*/ 	.word	index@(_ZN5flash24flash_fwd_splitkv_kernelI23Flash_fwd_kernel_traitsILi96ELi64ELi64ELi4ELb0ELb0EN7cutlass10bfloat16_tE19Flash_kernel_traitsILi96ELi64ELi64ELi4ES3_EELb0ELb0ELb0ELb0ELb0ELb0ELb1ELb1EEEvNS_16Flash_fwd_paramsE)
        /*16d0*/ 	.word	0x00000000


	//----- nvinfo : EIATTR_MIN_STACK_SIZE
	.align		4
.L_984:
        /*16d4*/ 	.byte	0x04, 0x12
        /*16d6*/ 	.short	(.L_986 - .L_985)
	.align		4
.L_985:
        /*16d8*/ 	.word	index@(_ZN5flash24flash_fwd_splitkv_kernelI23Flash_fwd_kernel_traitsILi96ELi64ELi64ELi4ELb0ELb0EN7cutlass10bfloat16_tE19Flash_kernel_traitsILi96ELi64ELi64ELi4ES3_EELb0ELb0ELb0ELb0ELb0ELb1ELb1ELb1EEEvNS_16Flash_fwd_paramsE)
        /*16dc*/ 	.word	0x00000000


	//----- nvinfo : EIATTR_MIN_STACK_SIZE
	.align		4
.L_986:
        /*16e0*/ 	.byte	0x04, 0x12
        /*16e2*/ 	.short	(.L_988 - .L_987)
	.align		4
.L_987:
        /*16e4*/ 	.word	index@(_ZN5flash24flash_fwd_splitkv_kernelI23Flash_fwd_kernel_traitsILi96ELi64ELi64ELi4ELb0ELb0EN7cutlass10bfloat16_tE19Flash_kernel_traitsILi96ELi64ELi64ELi4ES3_EELb0ELb1ELb0ELb0ELb0ELb0ELb0ELb0EEEvNS_16Flash_fwd_paramsE)
        /*16e8*/ 	.word	0x00000000


	//----- nvinfo : EIATTR_MIN_STACK_SIZE
	.align		4
.L_988:
        /*16ec*/ 	.byte	0x04, 0x12
        /*16ee*/ 	.short	(.L_990 - .L_989)
	.align		4
.L_989:
        /*16f0*/ 	.word	index@(_ZN5flash24flash_fwd_splitkv_kernelI23Flash_fwd_kernel_traitsILi96ELi64ELi64ELi4ELb0ELb0EN7cutlass10bfloat16_tE19Flash_kernel_traitsILi96ELi64ELi64ELi4ES3_EELb0ELb1ELb0ELb0ELb0ELb1ELb0ELb0EEEvNS_16Flash_fwd_paramsE)
        /*16f4*/ 	.word	0x00000000


	//----- nvinfo : EIATTR_MIN_STACK_SIZE
	.align		4
.L_990:
        /*16f8*/ 	.byte	0x04, 0x12
        /*16fa*/ 	.short	(.L_992 - .L_991)
	.align		4
.L_991:
        /*16fc*/ 	.word	index@(_ZN5flash24flash_fwd_splitkv_kernelI23Flash_fwd_kernel_traitsILi96ELi64ELi64ELi4ELb0ELb0EN7cutlass10bfloat16_tE19Flash_kernel_traitsILi96ELi64ELi64ELi4ES3_EELb0ELb1ELb0ELb0ELb0ELb0ELb0ELb1EEEvNS_16Flash_fwd_paramsE)
        /*1700*/ 	.word	0x00000000


	//----- nvinfo : EIATTR_MIN_STACK_SIZE
	.align		4
.L_992:
        /*1704*/ 	.byte	0x04, 0x12
        /*1706*/ 	.short	(.L_994 - .L_993)
	.align		4
.L_993:
        /*1708*/ 	.word	index@(_ZN5flash24flash_fwd_splitkv_kernelI23Flash_fwd_kernel_traitsILi96ELi64ELi64ELi4ELb0ELb0EN7cutlass10bfloat16_tE19Flash_kernel_traitsILi96ELi64ELi64ELi4ES3_EELb0ELb1ELb0ELb0ELb0ELb1ELb0ELb1EEEvNS_16Flash_fwd_paramsE)
        /*170c*/ 	.word	0x00000000


	//----- nvinfo : EIATTR_MIN_STACK_SIZE
	.align		4
.L_994:
        /*1710*/ 	.byte	0x04, 0x12
        /*1712*/ 	.short	(.L_996 - .L_995)
	.align		4
.L_995:
        /*1714*/ 	.word	index@(_ZN5flash24flash_fwd_splitkv_kernelI23Flash_fwd_kernel_traitsILi96ELi64ELi64ELi4ELb0ELb0EN7cutlass10bfloat16_tE19Flash_kernel_traitsILi96ELi64ELi64ELi4ES3_EELb0ELb1ELb0ELb0ELb0ELb0ELb1ELb0EEEvNS_16Flash_fwd_paramsE)
        /*1718*/ 	.word	0x00000000


	//----- nvinfo : EIATTR_MIN_STACK_SIZE
	.align		4
.L_996:
        /*171c*/ 	.byte	0x04, 0x12
        /*171e*/ 	.short	(.L_998 - .L_997)
	.align		4
.L_997:
        /*1720*/ 	.word	index@(_ZN5flash24flash_fwd_splitkv_kernelI23Flash_fwd_kernel_traitsILi96ELi64ELi64ELi4ELb0ELb0EN7cutlass10bfloat16_tE19Flash_kernel_traitsILi96ELi64ELi64ELi4ES3_EELb0ELb1ELb0ELb0ELb0ELb1ELb1ELb0EEEvNS_16Flash_fwd_paramsE)
        /*1724*/ 	.word	0x00000000


	//----- nvinfo : EIATTR_MIN_STACK_SIZE
	.align		4
.L_998:
        /*1728*/ 	.byte	0x04, 0x12
        /*172a*/ 	.short	(.L_1000 - .L_999)
	.align		4
.L_999:
        /*172c*/ 	.word	index@(_ZN5flash24flash_fwd_splitkv_kernelI23Flash_fwd_kernel_traitsILi96ELi64ELi64ELi4ELb0ELb0EN7cutlass10bfloat16_tE19Flash_kernel_traitsILi96ELi64ELi64ELi4ES3_EELb0ELb1ELb0ELb0ELb0ELb0ELb1ELb1EEEvNS_16Flash_fwd_paramsE)
        /*1730*/ 	.word	0x00000000


	//----- nvinfo : EIATTR_MIN_STACK_SIZE
	.align		4
.L_1000:
        /*1734*/ 	.byte	0x04, 0x12
        /*1736*/ 	.short	(.L_1002 - .L_1001)
	.align		4
.L_1001:
        /*1738*/ 	.word	index@(_ZN5flash24flash_fwd_splitkv_kernelI23Flash_fwd_kernel_traitsILi96ELi64ELi64ELi4ELb0ELb0EN7cutlass10bfloat16_tE19Flash_kernel_traitsILi96ELi64ELi64ELi4ES3_EELb0ELb1ELb0ELb0ELb0ELb1ELb1ELb1EEEvNS_16Flash_fwd_paramsE)
        /*173c*/ 	.word	0x00000000


	//----- nvinfo : EIATTR_MIN_STACK_SIZE
	.align		4
.L_1002:
        /*1740*/ 	.byte	0x04, 0x12
        /*1742*/ 	.short	(.L_1004 - .L_1003)
	.align		4
.L_1003:
        /*1744*/ 	.word	index@(_ZN5flash24flash_fwd_splitkv_kernelI23Flash_fwd_kernel_traitsILi96ELi64ELi64ELi4ELb0ELb0EN7cutlass10bfloat16_tE19Flash_kernel_traitsILi96ELi64ELi64ELi4ES3_EELb0ELb0ELb0ELb1ELb1ELb0ELb0ELb0EEEvNS_16Flash_fwd_paramsE)
        /*1748*/ 	.word	0x00000000


	//----- nvinfo : EIATTR_MIN_STACK_SIZE
	.align		4
.L_1004:
        /*174c*/ 	.byte	0x04, 0x12
        /*174e*/ 	.short	(.L_1006 - .L_1005)
	.align		4
.L_1005:
        /*1750*/ 	.word	index@(_ZN5flash24flash_fwd_splitkv_kernelI23Flash_fwd_kernel_traitsILi96ELi64ELi64ELi4ELb0ELb0EN7cutlass10bfloat16_tE19Flash_kernel_traitsILi96ELi64ELi64ELi4ES3_EELb0ELb0ELb0ELb1ELb1ELb1ELb0ELb0EEEvNS_16Flash_fwd_paramsE)
        /*1754*/ 	.word	0x00000000


	//----- nvinfo : EIATTR_MIN_STACK_SIZE
	.align		4
.L_1006:
        /*1758*/ 	.byte	0x04, 0x12
        /*175a*/ 	.short	(.L_1008 - .L_1007)
	.align		4
.L_1007:
        /*175c*/ 	.word	index@(_ZN5flash24flash_fwd_splitkv_kernelI23Flash_fwd_kernel_traitsILi96ELi64ELi64ELi4ELb0ELb0EN7cutlass10bfloat16_tE19Flash_kernel_traitsILi96ELi64ELi64ELi4ES3_EELb0ELb0ELb1ELb0ELb0ELb0ELb0ELb0EEEvNS_16Flash_fwd_paramsE)
        /*1760*/ 	.word	0x00000000


	//----- nvinfo : EIATTR_MIN_STACK_SIZE
	.align		4
.L_1008:
        /*1764*/ 	.byte	0x04, 0x12
        /*1766*/ 	.short	(.L_1010 - .L_1009)
	.align		4
.L_1009:
        /*1768*/ 	.word	index@(_ZN5flash24flash_fwd_splitkv_kernelI23Flash_fwd_kernel_traitsILi96ELi64ELi64ELi4ELb0ELb0EN7cutlass10bfloat16_tE19Flash_kernel_traitsILi96ELi64ELi64ELi4ES3_EELb0ELb0ELb1ELb0ELb0ELb1ELb0ELb0EEEvNS_16Flash_fwd_paramsE)
        /*176c*/ 	.word	0x00000000


	//----- nvinfo : EIATTR_MIN_STACK_SIZE
	.align		4
.L_1010:
        /*1770*/ 	.byte	0x04, 0x12
        /*1772*/ 	.short	(.L_1012 - .L_1011)
	.align		4
.L_1011:
        /*1774*/ 	.word	index@(_ZN5flash24flash_fwd_splitkv_kernelI23Flash_fwd_kernel_traitsILi96ELi64ELi64ELi4ELb0ELb0EN7cutlass10bfloat16_tE19Flash_kernel_traitsILi96ELi64ELi64ELi4ES3_EELb0ELb0ELb0ELb0ELb1ELb0ELb0ELb1EEEvNS_16Flash_fwd_paramsE)
        /*1778*/ 	.word	0x00000000


	//----- nvinfo : EIATTR_MIN_STACK_SIZE
	.align		4
.L_1012:
        /*177c*/ 	.byte	0x04, 0x12
        /*177e*/ 	.short	(.L_1014 - .L_1013)
	.align		4
.L_1013:
        /*1780*/ 	.word	index@(_ZN5flash24flash_fwd_splitkv_kernelI23Flash_fwd_kernel_traitsILi96ELi64ELi64ELi4ELb0ELb0EN7cutlass10bfloat16_tE19Flash_kernel_traitsILi96ELi64ELi64ELi4ES3_EELb0ELb0ELb0ELb0ELb1ELb1ELb0ELb1EEEvNS_16Flash_fwd_paramsE)
        /*1784*/ 	.word	0x00000000


	//----- nvinfo : EIATTR_MIN_STACK_SIZE
	.align		4
.L_1014:
        /*1788*/ 	.byte	0x04, 0x12
        /*178a*/ 	.short	(.L_1016 - .L_1015)
	.align		4
.L_1015:
        /*178c*/ 	.word	index@(_ZN5flash24flash_fwd_splitkv_kernelI23Flash_fwd_kernel_traitsILi96ELi64ELi64ELi4ELb0ELb0EN7cutlass10bfloat16_tE19Flash_kernel_traitsILi96ELi64ELi64ELi4ES3_EELb0ELb0ELb1ELb0ELb0ELb0ELb0ELb1EEEvNS_16Flash_fwd_paramsE)
        /*1790*/ 	.word	0x00000000


	//----- nvinfo : EIATTR_MIN_STACK_SIZE
	.align		4
.L_1016:
        /*1794*/ 	.byte	0x04, 0x12
        /*1796*/ 	.short	(.L_1018 - .L_1017)
	.align		4
.L_1017:
        /*1798*/ 	.word	index@(_ZN5flash24flash_fwd_splitkv_kernelI23Flash_fwd_kernel_traitsILi96ELi64ELi64ELi4ELb0ELb0EN7cutlass10bfloat16_tE19Flash_kernel_traitsILi96ELi64ELi64ELi4ES3_EELb0ELb0ELb1ELb0ELb0ELb1ELb0ELb1EEEvNS_16Flash_fwd_paramsE)
        /*179c*/ 	.word	0x00000000


	//----- nvinfo : EIATTR_MIN_STACK_SIZE
	.align		4
.L_1018:
        /*17a0*/ 	.byte	0x04, 0x12
        /*17a2*/ 	.short	(.L_1020 - .L_1019)
	.align		4
.L_1019:
        /*17a4*/ 	.word	index@(_ZN5flash24flash_fwd_splitkv_kernelI23Flash_fwd_kernel_traitsILi96ELi64ELi64ELi4ELb0ELb0EN7cutlass10bfloat16_tE19Flash_kernel_traitsILi96ELi64ELi64ELi4ES3_EELb0ELb0ELb0ELb1ELb1ELb0ELb1ELb0EEEvNS_16Flash_fwd_paramsE)
        /*17a8*/ 	.word	0x00000000


	//----- nvinfo : EIATTR_MIN_STACK_SIZE
	.align		4
.L_1020:
        /*17ac*/ 	.byte	0x04, 0x12
        /*17ae*/ 	.short	(.L_1022 - .L_1021)
	.align		4
.L_1021:
        /*17b0*/ 	.word	index@(_ZN5flash24flash_fwd_splitkv_kernelI23Flash_fwd_kernel_traitsILi96ELi64ELi64ELi4ELb0ELb0EN7cutlass10bfloat16_tE19Flash_kernel_traitsILi96ELi64ELi64ELi4ES3_EELb0ELb0ELb0ELb1ELb1ELb1ELb1ELb0EEEvNS_16Flash_fwd_paramsE)
        /*17b4*/ 	.word	0x00000000


	//----- nvinfo : EIATTR_MIN_STACK_SIZE
	.align		4
.L_1022:
        /*17b8*/ 	.byte	0x04, 0x12
        /*17ba*/ 	.short	(.L_1024 - .L_1023)
	.align		4
.L_1023:
        /*17bc*/ 	.word	index@(_ZN5flash24flash_fwd_splitkv_kernelI23Flash_fwd_kernel_traitsILi96ELi64ELi64ELi4ELb0ELb0EN7cutlass10bfloat16_tE19Flash_kernel_traitsILi96ELi64ELi64ELi4ES3_EELb0ELb0ELb1ELb0ELb0ELb0ELb1ELb0EEEvNS_16Flash_fwd_paramsE)
        /*17c0*/ 	.word	0x00000000


	//----- nvinfo : EIATTR_MIN_STACK_SIZE
	.align		4
.L_1024:
        /*17c4*/ 	.byte	0x04, 0x12
        /*17c6*/ 	.short	(.L_1026 - .L_1025)
	.align		4
.L_1025:
        /*17c8*/ 	.word	index@(_ZN5flash24flash_fwd_splitkv_kernelI23Flash_fwd_kernel_traitsILi96ELi64ELi64ELi4ELb0ELb0EN7cutlass10bfloat16_tE19Flash_kernel_traitsILi96ELi64ELi64ELi4ES3_EELb0ELb0ELb1ELb0ELb0ELb1ELb1ELb0EEEvNS_16Flash_fwd_paramsE)
        /*17cc*/ 	.word	0x00000000


	//----- nvinfo : EIATTR_MIN_STACK_SIZE
	.align		4
.L_1026:
        /*17d0*/ 	.byte	0x04, 0x12
        /*17d2*/ 	.short	(.L_1028 - .L_1027)
	.align		4
.L_1027:
        /*17d4*/ 	.word	index@(_ZN5flash24flash_fwd_splitkv_kernelI23Flash_fwd_kernel_traitsILi96ELi64ELi64ELi4ELb0ELb0EN7cutlass10bfloat16_tE19Flash_kernel_traitsILi96ELi64ELi64ELi4ES3_EELb0ELb0ELb0ELb0ELb1ELb0ELb1ELb1EEEvNS_16Flash_fwd_paramsE)
        /*17d8*/ 	.word	0x00000000


	//----- nvinfo : EIATTR_MIN_STACK_SIZE
	.align		4
.L_1028:
        /*17dc*/ 	.byte	0x04, 0x12
        /*17de*/ 	.short	(.L_1030 - .L_1029)
	.align		4
.L_1029:
        /*17e0*/ 	.word	index@(_ZN5flash24flash_fwd_splitkv_kernelI23Flash_fwd_kernel_traitsILi96ELi64ELi64ELi4ELb0ELb0EN7cutlass10bfloat16_tE19Flash_kernel_traitsILi96ELi64ELi64ELi4ES3_EELb0ELb0ELb0ELb0ELb1ELb1ELb1ELb1EEEvNS_16Flash_fwd_paramsE)
        /*17e4*/ 	.word	0x00000000


	//----- nvinfo : EIATTR_MIN_STACK_SIZE
	.align		4
.L_1030:
        /*17e8*/ 	.byte	0x04, 0x12
        /*17ea*/ 	.short	(.L_1032 - .L_1031)
	.align		4
.L_1031:
        /*17ec*/ 	.word	index@(_ZN5flash24flash_fwd_splitkv_kernelI23Flash_fwd_kernel_traitsILi96ELi64ELi64ELi4ELb0ELb0EN7cutlass10bfloat16_tE19Flash_kernel_traitsILi96ELi64ELi64ELi4ES3_EELb0ELb0ELb1ELb0ELb0ELb0ELb1ELb1EEEvNS_16Flash_fwd_paramsE)
        /*17f0*/ 	.word	0x00000000


	//----- nvinfo : EIATTR_MIN_STACK_SIZE
	.align		4
.L_1032:
        /*17f4*/ 	.byte	0x04, 0x12
        /*17f6*/ 	.short	(.L_1034 - .L_1033)
	.align		4
.L_1033:
        /*17f8*/ 	.word	index@(_ZN5flash24flash_fwd_splitkv_kernelI23Flash_fwd_kernel_traitsILi96ELi64ELi64ELi4ELb0ELb0EN7cutlass10bfloat16_tE19Flash_kernel_traitsILi96ELi64ELi64ELi4ES3_EELb0ELb0ELb1ELb0ELb0ELb1ELb1ELb1EEEvNS_16Flash_fwd_paramsE)
        /*17fc*/ 	.word	0x00000000


	//----- nvinfo : EIATTR_MIN_STACK_SIZE
	.align		4
.L_1034:
        /*1800*/ 	.byte	0x04, 0x12
        /*1802*/ 	.short	(.L_1036 - .L_1035)
	.align		4
.L_1035:
        /*1804*/ 	.word	index@(_ZN5flash24flash_fwd_splitkv_kernelI23Flash_fwd_kernel_traitsILi96ELi64ELi64ELi4ELb0ELb0EN7cutlass10bfloat16_tE19Flash_kernel_traitsILi96ELi64ELi64ELi4ES3_EELb0ELb1ELb0ELb0ELb1ELb0ELb0ELb0EEEvNS_16Flash_fwd_paramsE)
        /*1808*/ 	.word	0x00000000


	//----- nvinfo : EIATTR_MIN_STACK_SIZE
	.align		4
.L_1036:
        /*180c*/ 	.byte	0x04, 0x12
        /*180e*/ 	.short	(.L_1038 - .L_1037)
	.align		4
.L_1037:
        /*1810*/ 	.word	index@(_ZN5flash24flash_fwd_splitkv_kernelI23Flash_fwd_kernel_traitsILi96ELi64ELi64ELi4ELb0ELb0EN7cutlass10bfloat16_tE19Flash_kernel_traitsILi96ELi64ELi64ELi4ES3_EELb0ELb1ELb0ELb0ELb1ELb1ELb0ELb0EEEvNS_16Flash_fwd_paramsE)
        /*1814*/ 	.word	0x00000000


	//----- nvinfo : EIATTR_MIN_STACK_SIZE
	.align		4
.L_1038:
        /*1818*/ 	.byte	0x04, 0x12
        /*181a*/ 	.short	(.L_1040 - .L_1039)
	.align		4
.L_1039:
        /*181c*/ 	.word	index@(_ZN5flash24flash_fwd_splitkv_kernelI23Flash_fwd_kernel_traitsILi96ELi64ELi64ELi4ELb0ELb0EN7cutlass10bfloat16_tE19Flash_kernel_traitsILi96ELi64ELi64ELi4ES3_EELb0ELb1ELb1ELb0ELb0ELb0ELb0ELb0EEEvNS_16Flash_fwd_paramsE)
        /*1820*/ 	.word	0x00000000


	//----- nvinfo : EIATTR_MIN_STACK_SIZE
	.align		4
.L_1040:
        /*1824*/ 	.byte	0x04, 0x12
        /*1826*/ 	.short	(.L_1042 - .L_1041)
	.align		4
.L_1041:
        /*1828*/ 	.word	index@(_ZN5flash24flash_fwd_splitkv_kernelI23Flash_fwd_kernel_traitsILi96ELi64ELi64ELi4ELb0ELb0EN7cutlass10bfloat16_tE19Flash_kernel_traitsILi96ELi64ELi64ELi4ES3_EELb0ELb1ELb1ELb0ELb0ELb1ELb0ELb0EEEvNS_16Flash_fwd_paramsE)
        /*182c*/ 	.word	0x00000000


	//----- nvinfo : EIATTR_MIN_STACK_SIZE
	.align		4
.L_1042:
        /*1830*/ 	.byte	0x04, 0x12
        /*1832*/ 	.short	(.L_1044 - .L_1043)
	.align		4
.L_1043:
        /*1834*/ 	.word	index@(_ZN5flash24flash_fwd_splitkv_kernelI23Flash_fwd_kernel_traitsILi96ELi64ELi64ELi4ELb0ELb0EN7cutlass10bfloat16_tE19Flash_kernel_traitsILi96ELi64ELi64ELi4ES3_EELb0ELb1ELb0ELb0ELb1ELb0ELb0ELb1EEEvNS_16Flash_fwd_paramsE)
        /*1838*/ 	.word	0x00000000


	//----- nvinfo : EIATTR_MIN_STACK_SIZE
	.align		4
.L_1044:
        /*183c*/ 	.byte	0x04, 0x12
        /*183e*/ 	.short	(.L_1046 - .L_1045)
	.align		4
.L_1045:
        /*1840*/ 	.word	index@(_ZN5flash24flash_fwd_splitkv_kernelI23Flash_fwd_kernel_traitsILi96ELi64ELi64ELi4ELb0ELb0EN7cutlass10bfloat16_tE19Flash_kernel_traitsILi96ELi64ELi64ELi4ES3_EELb0ELb1ELb0ELb0ELb1ELb1ELb0ELb1EEEvNS_16Flash_fwd_paramsE)
        /*1844*/ 	.word	0x00000000


	//----- nvinfo : EIATTR_MIN_STACK_SIZE
	.align		4
.L_1046:
        /*1848*/ 	.byte	0x04, 0x12
        /*184a*/ 	.short	(.L_1048 - .L_1047)
	.align		4
.L_1047:
        /*184c*/ 	.word	index@(_ZN5flash24flash_fwd_splitkv_kernelI23Flash_fwd_kernel_traitsILi96ELi64ELi64ELi4ELb0ELb0EN7cutlass10bfloat16_tE19Flash_kernel_traitsILi96ELi64ELi64ELi4ES3_EELb0ELb1ELb1ELb0ELb0ELb0ELb0ELb1EEEvNS_16Flash_fwd_paramsE)
        /*1850*/ 	.word	0x00000000


	//----- nvinfo : EIATTR_MIN_STACK_SIZE
	.align		4
.L_1048:
        /*1854*/ 	.byte	0x04, 0x12
        /*1856*/ 	.short	(.L_1050 - .L_1049)
	.align		4
.L_1049:
        /*1858*/ 	.word	index@(_ZN5flash24flash_fwd_splitkv_kernelI23Flash_fwd_kernel_traitsILi96ELi64ELi64ELi4ELb0ELb0EN7cutlass10bfloat16_tE19Flash_kernel_traitsILi96ELi64ELi64ELi4ES3_EELb0ELb1ELb1ELb0ELb0ELb1ELb0ELb1EEEvNS_16Flash_fwd_paramsE)
        /*185c*/ 	.word	0x00000000


	//----- nvinfo : EIATTR_MIN_STACK_SIZE
	.align		4
.L_1050:
        /*1860*/ 	.byte	0x04, 0x12
        /*1862*/ 	.short	(.L_1052 - .L_1051)
	.align		4
.L_1051:
        /*1864*/ 	.word	index@(_ZN5flash24flash_fwd_splitkv_kernelI23Flash_fwd_kernel_traitsILi96ELi64ELi64ELi4ELb0ELb0EN7cutlass10bfloat16_tE19Flash_kernel_traitsILi96ELi64ELi64ELi4ES3_EELb0ELb1ELb0ELb0ELb1ELb0ELb1ELb0EEEvNS_16Flash_fwd_paramsE)
        /*1868*/ 	.word	0x00000000


	//----- nvinfo : EIATTR_MIN_STACK_SIZE
	.align		4
.L_1052:
        /*186c*/ 	.byte	0x04, 0x12
        /*186e*/ 	.short	(.L_1054 - .L_1053)
	.align		4
.L_1053:
        /*1870*/ 	.word	index@(_ZN5flash24flash_fwd_splitkv_kernelI23Flash_fwd_kernel_traitsILi96ELi64ELi64ELi4ELb0ELb0EN7cutlass10bfloat16_tE19Flash_kernel_traitsILi96ELi64ELi64ELi4ES3_EELb0ELb1ELb0ELb0ELb1ELb1ELb1ELb0EEEvNS_16Flash_fwd_paramsE)
        /*1874*/ 	.word	0x00000000


	//----- nvinfo : EIATTR_MIN_STACK_SIZE
	.align		4
.L_1054:
        /*1878*/ 	.byte	0x04, 0x12
        /*187a*/ 	.short	(.L_1056 - .L_1055)
	.align		4
.L_1055:
        /*187c*/ 	.word	index@(_ZN5flash24flash_fwd_splitkv_kernelI23Flash_fwd_kernel_traitsILi96ELi64ELi64ELi4ELb0ELb0EN7cutlass10bfloat16_tE19Flash_kernel_traitsILi96ELi64ELi64ELi4ES3_EELb0ELb1ELb1ELb0ELb0ELb0ELb1ELb0EEEvNS_16Flash_fwd_paramsE)
        /*1880*/ 	.word	0x00000000


	//----- nvinfo : EIATTR_MIN_STACK_SIZE
	.align		4
.L_1056:
        /*1884*/ 	.byte	0x04, 0x12
        /*1886*/ 	.short	(.L_1058 - .L_1057)
	.align		4
.L_1057:
        /*1888*/ 	.word	index@(_ZN5flash24flash_fwd_splitkv_kernelI23Flash_fwd_kernel_traitsILi96ELi64ELi64ELi4ELb0ELb0EN7cutlass10bfloat16_tE19Flash_kernel_traitsILi96ELi64ELi64ELi4ES3_EELb0ELb1ELb1ELb0ELb0ELb1ELb1ELb0EEEvNS_16Flash_fwd_paramsE)
        /*188c*/ 	.word	0x00000000


	//----- nvinfo : EIATTR_MIN_STACK_SIZE
	.align		4
.L_1058:
        /*1890*/ 	.byte	0x04, 0x12
        /*1892*/ 	.short	(.L_1060 - .L_1059)
	.align		4
.L_1059:
        /*1894*/ 	.word	index@(_ZN5flash24flash_fwd_splitkv_kernelI23Flash_fwd_kernel_traitsILi96ELi64ELi64ELi4ELb0ELb0EN7cutlass10bfloat16_tE19Flash_kernel_traitsILi96ELi64ELi64ELi4ES3_EELb0ELb1ELb0ELb0ELb1ELb0ELb1ELb1EEEvNS_16Flash_fwd_paramsE)
        /*1898*/ 	.word	0x00000000


	//----- nvinfo : EIATTR_MIN_STACK_SIZE
	.align		4
.L_1060:
        /*189c*/ 	.byte	0x04, 0x12
        /*189e*/ 	.short	(.L_1062 - .L_1061)
	.align		4
.L_1061:
        /*18a0*/ 	.word	index@(_ZN5flash24flash_fwd_splitkv_kernelI23Flash_fwd_kernel_traitsILi96ELi64ELi64ELi4ELb0ELb0EN7cutlass10bfloat16_tE19Flash_kernel_traitsILi96ELi64ELi64ELi4ES3_EELb0ELb1ELb0ELb0ELb1ELb1ELb1ELb1EEEvNS_16Flash_fwd_paramsE)
        /*18a4*/ 	.word	0x00000000


	//----- nvinfo : EIATTR_MIN_STACK_SIZE
	.align		4
.L_1062:
        /*18a8*/ 	.byte	0x04, 0x12
        /*18aa*/ 	.short	(.L_1064 - .L_1063)
	.align		4
.L_1063:
        /*18ac*/ 	.word	index@(_ZN5flash24flash_fwd_splitkv_kernelI23Flash_fwd_kernel_traitsILi96ELi64ELi64ELi4ELb0ELb0EN7cutlass10bfloat16_tE19Flash_kernel_traitsILi96ELi64ELi64ELi4ES3_EELb0ELb1ELb1ELb0ELb0ELb0ELb1ELb1EEEvNS_16Flash_fwd_paramsE)
        /*18b0*/ 	.word	0x00000000


	//----- nvinfo : EIATTR_MIN_STACK_SIZE
	.align		4
.L_1064:
        /*18b4*/ 	.byte	0x04, 0x12
        /*18b6*/ 	.short	(.L_1066 - .L_1065)
	.align		4
.L_1065:
        /*18b8*/ 	.word	index@(_ZN5flash24flash_fwd_splitkv_kernelI23Flash_fwd_kernel_traitsILi96ELi64ELi64ELi4ELb0ELb0EN7cutlass10bfloat16_tE19Flash_kernel_traitsILi96ELi64ELi64ELi4ES3_EELb0ELb1ELb1ELb0ELb0ELb1ELb1ELb1EEEvNS_16Flash_fwd_paramsE)
        /*18bc*/ 	.word	0x00000000
.L_1066:


//--------------------- .nv.compat                --------------------------
	.section	.nv.compat,"",@"SHT_CUDA_COMPAT_INFO"
	.align	4
        /*0000*/ 	.byte	0x02, 0x09, 0x01, 0x00, 0x02, 0x02, 0x01, 0x00, 0x02, 0x05, 0x05, 0x00, 0x03, 0x07, 0x01, 0x01
        /*0010*/ 	.byte	0x02, 0x03, 0x00, 0x00, 0x02, 0x06, 0x01, 0x00, 0x04, 0x0b, 0x08, 0x00, 0x00, 0x00, 0x00, 0x00
        /*0020*/ 	.byte	0x00, 0x00, 0x00, 0x00


//--------------------- .nv.info._ZN5flash32flash_fwd_splitkv_combine_kernelI23Flash_fwd_kernel_traitsILi96ELi64ELi128ELi4ELb0ELb0EN7cutlass10bfloat16_tE19Flash_kernel_traitsILi96ELi64ELi128ELi4ES3_EELi16ELi7ELb0EEEvNS_16Flash_fwd_paramsE --------------------------
	.section	.nv.info._ZN5flash32flash_fwd_splitkv_combine_kernelI23Flash_fwd_kernel_traitsILi96ELi64ELi128ELi4ELb0ELb0EN7cutlass10bfloat16_tE19Flash_kernel_traitsILi96ELi64ELi128ELi4ES3_EELi16ELi7ELb0EEEvNS_16Flash_fwd_paramsE,"",@"SHT_CUDA_INFO"
	.sectionflags	@""
	.align	4


	//----- nvinfo : EIATTR_CUDA_API_VERSION
	.align		4
        /*0000*/ 	.byte	0x04, 0x37
        /*0002*/ 	.short	(.L_1068 - .L_1067)
.L_1067:
        /*0004*/ 	.word	0x00000082


	//----- nvinfo : EIATTR_KPARAM_INFO
	.align		4
.L_1068:
        /*0008*/ 	.byte	0x04, 0x17
        /*000a*/ 	.short	(.L_1070 - .L_1069)
.L_1069:
        /*000c*/ 	.word	0x00000000
        /*0010*/ 	.short	0x0000
        /*0012*/ 	.short	0x0000
        /*0014*/ 	.byte	0x00, 0xf0, 0x41, 0x07


	//----- nvinfo : EIATTR_SPARSE_MMA_MASK
	.align		4
.L_1070:
        /*0018*/ 	.byte	0x03, 0x50
        /*001a*/ 	.short	0x0000


	//----- nvinfo : EIATTR_MAXREG_COUNT
	.align		4
        /*001c*/ 	.byte	0x03, 0x1b
        /*001e*/ 	.short	0x00ff


	//----- nvinfo : EIATTR_NUM_BARRIERS
	.align		4
        /*0020*/ 	.byte	0x02, 0x4c
        /*0022*/ 	.byte	0x01
	.zero		1


	//----- nvinfo : EIATTR_MERCURY_ISA_VERSION
	.align		4
        /*0024*/ 	.byte	0x03, 0x5f
        /*0026*/ 	.short	0x0101


	//----- nvinfo : EIATTR_COOP_GROUP_MASK_REGIDS
	.align		4
        /*0028*/ 	.byte	0x04, 0x29
        /*002a*/ 	.short	(.L_1072 - .L_1071)


	//   ....[0]....
.L_1071:
        /*002c*/ 	.word	0xffffffff


	//   ....[1]....
        /*0030*/ 	.word	0xffffffff


	//   ....[2]....
        /*0034*/ 	.word	0xffffffff


	//   ....[3]....
        /*0038*/ 	.word	0xffffffff


	//   ....[4]....
        /*003c*/ 	.word	0xffffffff


	//   ....[5]....
        /*0040*/ 	.word	0xffffffff


	//----- nvinfo : EIATTR_COOP_GROUP_INSTR_OFFSETS
	.align		4
.L_1072:
        /*0044*/ 	.byte	0x04, 0x28
        /*0046*/ 	.short	(.L_1074 - .L_1073)


	//   ....[0]....
.L_1073:
        /*0048*/ 	.word	0x000025d0


	//   ....[1]....
        /*004c*/ 	.word	0x00002610


	//   ....[2]....
        /*0050*/ 	.word	0x00002650


	//   ....[3]....
        /*0054*/ 	.word	0x00002c80


	//   ....[4]....
        /*0058*/ 	.word	0x00002d00


	//   ....[5]....
        /*005c*/ 	.word	0x00002df0


	//----- nvinfo : EIATTR_VRC_CTA_INIT_COUNT
	.align		4
.L_1074:
        /*0060*/ 	.byte	0x02, 0x4a
	.zero		1
	.zero		1


	//----- nvinfo : EIATTR_EXIT_INSTR_OFFSETS
	.align		4
        /*0064*/ 	.byte	0x04, 0x1c
        /*0066*/ 	.short	(.L_1076 - .L_1075)


	//   ....[0]....
.L_1075:
        /*0068*/ 	.word	0x00005480


	//   ....[1]....
        /*006c*/ 	.word	0x00005a30


	//   ....[2]....
        /*0070*/ 	.word	0x00005a50


	//----- nvinfo : EIATTR_CRS_STACK_SIZE
	.align		4
.L_1076:
        /*0074*/ 	.byte	0x04, 0x1e
        /*0076*/ 	.short	(.L_1078 - .L_1077)
.L_1077:
        /*0078*/ 	.word	0x00000000


	//----- nvinfo : EIATTR_CBANK_PARAM_SIZE
	.align		4
.L_1078:
        /*007c*/ 	.byte	0x03, 0x19
        /*007e*/ 	.short	0x01d0


	//----- nvinfo : EIATTR_PARAM_CBANK
	.align		4
        /*0080*/ 	.byte	0x04, 0x0a
        /*0082*/ 	.short	(.L_1080 - .L_1079)
	.align		4
.L_1079:
        /*0084*/ 	.word	index@(.nv.constant0._ZN5flash32flash_fwd_splitkv_combine_kernelI23Flash_fwd_kernel_traitsILi96ELi64ELi128ELi4ELb0ELb0EN7cutlass10bfloat16_tE19Flash_kernel_traitsILi96ELi64ELi128ELi4ES3_EELi16ELi7ELb0EEEvNS_16Flash_fwd_paramsE)
        /*0088*/ 	.short	0x0380
        /*008a*/ 	.short	0x01d0


	//----- nvinfo : EIATTR_SW_WAR
	.align		4
.L_1080:
        /*008c*/ 	.byte	0x04, 0x36
        /*008e*/ 	.short	(.L_1082 - .L_1081)
.L_1081:
        /*0090*/ 	.word	0x00000008
.L_1082:


//--------------------- .nv.info._ZN5flash32flash_fwd_splitkv_combine_kernelI23Flash_fwd_kernel_traitsILi96ELi64ELi128ELi4ELb0ELb0EN7cutlass10bfloat16_tE19Flash_kernel_traitsILi96ELi64ELi128ELi4ES3_EELi16ELi6ELb0EEEvNS_16Flash_fwd_paramsE --------------------------
	.section	.nv.info._ZN5flash32flash_fwd_splitkv_combine_kernelI23Flash_fwd_kernel_traitsILi96ELi64ELi128ELi4ELb0ELb0EN7cutlass10bfloat16_tE19Flash_kernel_traitsILi96ELi64ELi128ELi4ES3_EELi16ELi6ELb0EEEvNS_16Flash_fwd_paramsE,"",@"SHT_CUDA_INFO"
	.sectionflags	@""
	.align	4


	//----- nvinfo : EIATTR_CUDA_API_VERSION
	.align		4
        /*0000*/ 	.byte	0x04, 0x37
        /*0002*/ 	.short	(.L_1084 - .L_1083)
.L_1083:
        /*0004*/ 	.word	0x00000082


	//----- nvinfo : EIATTR_KPARAM_INFO
	.align		4
.L_1084:
        /*0008*/ 	.byte	0x04, 0x17
        /*000a*/ 	.short	(.L_1086 - .L_1085)
.L_1085:
        /*000c*/ 	.word	0x00000000
        /*0010*/ 	.short	0x0000
        /*0012*/ 	.short	0x0000
        /*0014*/ 	.byte	0x00, 0xf0, 0x41, 0x07


	//----- nvinfo : EIATTR_SPARSE_MMA_MASK
	.align		4
.L_1086:
        /*0018*/ 	.byte	0x03, 0x50
        /*001a*/ 	.short	0x0000


	//----- nvinfo : EIATTR_MAXREG_COUNT
	.align		4
        /*001c*/ 	.byte	0x03, 0x1b
        /*001e*/ 	.short	0x00ff


	//----- nvinfo : EIATTR_NUM_BARRIERS
	.align		4
        /*0020*/ 	.byte	0x02, 0x4c
        /*0022*/ 	.byte	0x01
	.zero		1


	//----- nvinfo : EIATTR_MERCURY_ISA_VERSION
	.align		4
        /*0024*/ 	.byte	0x03, 0x5f
        /*0026*/ 	.short	0x0101


	//----- nvinfo : EIATTR_COOP_GROUP_MASK_REGIDS
	.align		4
        /*0028*/ 	.byte	0x04, 0x29
        /*002a*/ 	.short	(.L_1088 - .L_1087)


	//   ....[0]....
.L_1087:
        /*002c*/ 	.word	0xffffffff


	//   ....[1]....
        /*0030*/ 	.word	0xffffffff


	//   ....[2]....
        /*0034*/ 	.word	0xffffffff


	//   ....[3]....
        /*0038*/ 	.word	0xffffffff


	//   ....[4]....
        /*003c*/ 	.word	0xffffffff


	//   ....[5]....
        /*0040*/ 	.word	0xffffffff


	//----- nvinfo : EIATTR_COOP_GROUP_INSTR_OFFSETS
	.align		4
.L_1088:
        /*0044*/ 	.byte	0x04, 0x28
        /*0046*/ 	.short	(.L_1090 - .L_1089)


	//   ....[0]....
.L_1089:
        /*0048*/ 	.word	0x00001f20


	//   ....[1]....
        /*004c*/ 	.word	0x00001fc0


	//   ....[2]....
        /*0050*/ 	.word	0x00002010


	//   ....[3]....
        /*0054*/ 	.word	0x00002350


	//   ....[4]....
        /*0058*/ 	.word	0x000023b0


	//   ....[5]....
        /*005c*/ 	.word	0x000024f0


	//----- nvinfo : EIATTR_VRC_CTA_INIT_COUNT
	.align		4
.L_1090:
        /*0060*/ 	.byte	0x02, 0x4a
	.zero		1
	.zero		1


	//----- nvinfo : EIATTR_EXIT_INSTR_OFFSETS
	.align		4
        /*0064*/ 	.byte	0x04, 0x1c
        /*0066*/ 	.short	(.L_1092 - .L_1091)


	//   ....[0]....
.L_1091:
        /*0068*/ 	.word	0x00004740


	//   ....[1]....
        /*006c*/ 	.word	0x00004d10


	//   ....[2]....
        /*0070*/ 	.word	0x00004d30


	//----- nvinfo : EIATTR_CRS_STACK_SIZE
	.align		4
.L_1092:
        /*0074*/ 	.byte	0x04, 0x1e
        /*0076*/ 	.short	(.L_1094 - .L_1093)
.L_1093:
        /*0078*/ 	.word	0x00000000


	//----- nvinfo : EIATTR_CBANK_PARAM_SIZE
	.align		4
.L_1094:
        /*007c*/ 	.byte	0x03, 0x19
        /*007e*/ 	.short	0x01d0


	//----- nvinfo : EIATTR_PARAM_CBANK
	.align		4
        /*0080*/ 	.byte	0x04, 0x0a
        /*0082*/ 	.short	(.L_1096 - .L_1095)
	.align		4
.L_1095:
        /*0084*/ 	.word	index@(.nv.constant0._ZN5flash32flash_fwd_splitkv_combine_kernelI23Flash_fwd_kernel_traitsILi96ELi64ELi128ELi4ELb0ELb0EN7cutlass10bfloat16_tE19Flash_kernel_traitsILi96ELi64ELi128ELi4ES3_EELi16ELi6ELb0EEEvNS_16Flash_fwd_paramsE)
        /*0088*/ 	.short	0x0380
        /*008a*/ 	.short	0x01d0


	//----- nvinfo : EIATTR_SW_WAR
	.align		4
.L_1096:
        /*008c*/ 	.byte	0x04, 0x36
        /*008e*/ 	.short	(.L_1098 - .L_1097)
.L_1097:
        /*0090*/ 	.word	0x00000008
.L_1098:


//--------------------- .nv.info._ZN5flash32flash_fwd_splitkv_combine_kernelI23Flash_fwd_kernel_traitsILi96ELi64ELi128ELi4ELb0ELb0EN7cutlass10bfloat16_tE19Flash_kernel_traitsILi96ELi64ELi128ELi4ES3_EELi16ELi5ELb0EEEvNS_16Flash_fwd_paramsE --------------------------
	.section	.nv.info._ZN5flash32flash_fwd_splitkv_combine_kernelI23Flash_fwd_kernel_traitsILi96ELi64ELi128ELi4ELb0ELb0EN7cutlass10bfloat16_tE19Flash_kernel_traitsILi96ELi64ELi128ELi4ES3_EELi16ELi5ELb0EEEvNS_16Flash_fwd_paramsE,"",@"SHT_CUDA_INFO"
	.sectionflags	@""
	.align	4


	//----- nvinfo : EIATTR_CUDA_API_VERSION
	.align		4
        /*0000*/ 	.byte	0x04, 0x37
        /*0002*/ 	.short	(.L_1100 - .L_1099)
.L_1099:
        /*0004*/ 	.word	0x00000082


	//----- nvinfo : EIATTR_KPARAM_INFO
	.align		4
.L_1100:
        /*0008*/ 	.byte	0x04, 0x17
        /*000a*/ 	.short	(.L_1102 - .L_1101)
.L_1101:
        /*000c*/ 	.word	0x00000000
        /*0010*/ 	.short	0x0000
        /*0012*/ 	.short	0x0000
        /*0014*/ 	.byte	0x00, 0xf0, 0x41, 0x07


	//----- nvinfo : EIATTR_SPARSE_MMA_MASK
	.align		4
.L_1102:
        /*0018*/ 	.byte	0x03, 0x50
        /*001a*/ 	.short	0x0000


	//----- nvinfo : EIATTR_MAXREG_COUNT
	.align		4
        /*001c*/ 	.byte	0x03, 0x1b
        /*001e*/ 	.short	0x00ff


	//----- nvinfo : EIATTR_NUM_BARRIERS
	.align		4
        /*0020*/ 	.byte	0x02, 0x4c
        /*0022*/ 	.byte	0x01
	.zero		1


	//----- nvinfo : EIATTR_MERCURY_ISA_VERSION
	.align		4
        /*0024*/ 	.byte	0x03, 0x5f
        /*0026*/ 	.short	0x0101


	//----- nvinfo : EIATTR_COOP_GROUP_MASK_REGIDS
	.align		4
        /*0028*/ 	.byte	0x04, 0x29
        /*002a*/ 	.short	(.L_1104 - .L_1103)


	//   ....[0]....
.L_1103:
        /*002c*/ 	.word	0xffffffff


	//   ....[1]....
        /*0030*/ 	.word	0xffffffff


	//   ....[2]....
        /*0034*/ 	.word	0xffffffff


	//   ....[3]....
        /*0038*/ 	.word	0xffffffff


	//   ....[4]....
        /*003c*/ 	.word	0xffffffff


	//   ....[5]....
        /*0040*/ 	.word	0xffffffff


	//----- nvinfo : EIATTR_COOP_GROUP_INSTR_OFFSETS
	.align		4
.L_1104:
        /*0044*/ 	.byte	0x04, 0x28
        /*0046*/ 	.short	(.L_1106 - .L_1105)


	//   ....[0]....
.L_1105:
        /*0048*/ 	.word	0x00001b30


	//   ....[1]....
        /*004c*/ 	.word	0x00001bb0


	//   ....[2]....
        /*0050*/ 	.word	0x00001c40


	//   ....[3]....
        /*0054*/ 	.word	0x00001e50


	//   ....[4]....
        /*0058*/ 	.word	0x00001f20


	//   ....[5]....
        /*005c*/ 	.word	0x00001fe0


	//----- nvinfo : EIATTR_VRC_CTA_INIT_COUNT
	.align		4
.L_1106:
        /*0060*/ 	.byte	0x02, 0x4a
	.zero		1
	.zero		1


	//----- nvinfo : EIATTR_EXIT_INSTR_OFFSETS
	.align		4
        /*0064*/ 	.byte	0x04, 0x1c
        /*0066*/ 	.short	(.L_1108 - .L_1107)


	//   ....[0]....
.L_1107:
        /*0068*/ 	.word	0x00003fb0


	//   ....[1]....
        /*006c*/ 	.word	0x00004510


	//   ....[2]....
        /*0070*/ 	.word	0x00004530


	//----- nvinfo : EIATTR_CRS_STACK_SIZE
	.align		4
.L_1108:
        /*0074*/ 	.byte	0x04, 0x1e
        /*0076*/ 	.short	(.L_1110 - .L_1109)
.L_1109:
        /*0078*/ 	.word	0x00000000


	//----- nvinfo : EIATTR_CBANK_PARAM_SIZE
	.align		4
.L_1110:
        /*007c*/ 	.byte	0x03, 0x19
        /*007e*/ 	.short	0x01d0


	//----- nvinfo : EIATTR_PARAM_CBANK
	.align		4
        /*0080*/ 	.byte	0x04, 0x0a
        /*0082*/ 	.short	(.L_1112 - .L_1111)
	.align		4
.L_1111:
        /*0084*/ 	.word	index@(.nv.constant0._ZN5flash32flash_fwd_splitkv_combine_kernelI23Flash_fwd_kernel_traitsILi96ELi64ELi128ELi4ELb0ELb0EN7cutlass10bfloat16_tE19Flash_kernel_traitsILi96ELi64ELi128ELi4ES3_EELi16ELi5ELb0EEEvNS_16Flash_fwd_paramsE)
        /*0088*/ 	.short	0x0380
        /*008a*/ 	.short	0x01d0


	//----- nvinfo : EIATTR_SW_WAR
	.align		4
.L_1112:
        /*008c*/ 	.byte	0x04, 0x36
        /*008e*/ 	.short	(.L_1114 - .L_1113)
.L_1113:
        /*0090*/ 	.word	0x00000008
.L_1114:


//--------------------- .nv.info._ZN5flash32flash_fwd_splitkv_combine_kernelI23Flash_fwd_kernel_traitsILi96ELi64ELi128ELi4ELb0ELb0EN7cutlass10bfloat16_tE19Flash_kernel_traitsILi96ELi64ELi128ELi4ES3_EELi16ELi4ELb0EEEvNS_16Flash_fwd_paramsE --------------------------
	.section	.nv.info._ZN5flash32flash_fwd_splitkv_combine_kernelI23Flash_fwd_kernel_traitsILi96ELi64ELi128ELi4ELb0ELb0EN7cutlass10bfloat16_tE19Flash_kernel_traitsILi96ELi64ELi128ELi4ES3_EELi16ELi4ELb0EEEvNS_16Flash_fwd_paramsE,"",@"SHT_CUDA_INFO"
	.sectionflags	@""
	.align	4


	//----- nvinfo : EIATTR_CUDA_API_VERSION
	.align		4
        /*0000*/ 	.byte	0x04, 0x37
        /*0002*/ 	.short	(.L_1116 - .L_1115)
.L_1115:
        /*0004*/ 	.word	0x00000082


	//----- nvinfo : EIATTR_KPARAM_INFO
	.align		4
.L_1116:
        /*0008*/ 	.byte	0x04, 0x17
        /*000a*/ 	.short	(.L_1118 - .L_1117)
.L_1117:
        /*000c*/ 	.word	0x00000000
        /*0010*/ 	.short	0x0000
        /*0012*/ 	.short	0x0000
        /*0014*/ 	.byte	0x00, 0xf0, 0x41, 0x07


	//----- nvinfo : EIATTR_SPARSE_MMA_MASK
	.align		4
.L_1118:
        /*0018*/ 	.byte	0x03, 0x50
        /*001a*/ 	.short	0x0000


	//----- nvinfo : EIATTR_MAXREG_COUNT
	.align		4
        /*001c*/ 	.byte	0x03, 0x1b
        /*001e*/ 	.short	0x00ff


	//----- nvinfo : EIATTR_NUM_BARRIERS
	.align		4
        /*0020*/ 	.byte	0x02, 0x4c
        /*0022*/ 	.byte	0x01
	.zero		1


	//----- nvinfo : EIATTR_MERCURY_ISA_VERSION
	.align		4
        /*0024*/ 	.byte	0x03, 0x5f
        /*0026*/ 	.short	0x0101


	//----- nvinfo : EIATTR_COOP_GROUP_MASK_REGIDS
	.align		4
        /*0028*/ 	.byte	0x04, 0x29
        /*002a*/ 	.short	(.L_1120 - .L_1119)


	//   ....[0]....
.L_1119:
        /*002c*/ 	.word	0xffffffff


	//   ....[1]....
        /*0030*/ 	.word	0xffffffff


	//   ....[2]....
        /*0034*/ 	.word	0xffffffff


	//   ....[3]....
        /*0038*/ 	.word	0xffffffff


	//   ....[4]....
        /*003c*/ 	.word	0xffffffff


	//   ....[5]....
        /*0040*/ 	.word	0xffffffff


	//----- nvinfo : EIATTR_COOP_GROUP_INSTR_OFFSETS
	.align		4
.L_1120:
        /*0044*/ 	.byte	0x04, 0x28
        /*0046*/ 	.short	(.L_1122 - .L_1121)


	//   ....[0]....
.L_1121:
        /*0048*/ 	.word	0x00001910


	//   ....[1]....
        /*004c*/ 	.word	0x00001980


	//   ....[2]....
        /*0050*/ 	.word	0x000019e0


	//   ....[3]....
        /*0054*/ 	.word	0x00001b60


	//   ....[4]....
        /*0058*/ 	.word	0x00001bd0


	//   ....[5]....
        /*005c*/ 	.word	0x00001ce0


	//----- nvinfo : EIATTR_VRC_CTA_INIT_COUNT
	.align		4
.L_1122:
        /*0060*/ 	.byte	0x02, 0x4a
	.zero		1
	.zero		1


	//----- nvinfo : EIATTR_EXIT_INSTR_OFFSETS
	.align		4
        /*0064*/ 	.byte	0x04, 0x1c
        /*0066*/ 	.short	(.L_1124 - .L_1123)


	//   ....[0]....
.L_1123:
        /*0068*/ 	.word	0x00003c70


	//   ....[1]....
        /*006c*/ 	.word	0x000041d0


	//   ....[2]....
        /*0070*/ 	.word	0x000041f0


	//----- nvinfo : EIATTR_CRS_STACK_SIZE
	.align		4
.L_1124:
        /*0074*/ 	.byte	0x04, 0x1e
        /*0076*/ 	.short	(.L_1126 - .L_1125)
.L_1125:
        /*0078*/ 	.word	0x00000000


	//----- nvinfo : EIATTR_CBANK_PARAM_SIZE
	.align		4
.L_1126:
        /*007c*/ 	.byte	0x03, 0x19
        /*007e*/ 	.short	0x01d0


	//----- nvinfo : EIATTR_PARAM_CBANK
	.align		4
        /*0080*/ 	.byte	0x04, 0x0a
        /*0082*/ 	.short	(.L_1128 - .L_1127)
	.align		4
.L_1127:
        /*0084*/ 	.word	index@(.nv.constant0._ZN5flash32flash_fwd_splitkv_combine_kernelI23Flash_fwd_kernel_traitsILi96ELi64ELi128ELi4ELb0ELb0EN7cutlass10bfloat16_tE19Flash_kernel_traitsILi96ELi64ELi128ELi4ES3_EELi16ELi4ELb0EEEvNS_16Flash_fwd_paramsE)
        /*0088*/ 	.short	0x0380
        /*008a*/ 	.short	0x01d0


	//----- nvinfo : EIATTR_SW_WAR
	.align		4
.L_1128:
        /*008c*/ 	.byte	0x04, 0x36
        /*008e*/ 	.short	(.L_1130 - .L_1129)
.L_1129:
        /*0090*/ 	.word	0x00000008
.L_1130:


//--------------------- .nv.info._ZN5flash32flash_fwd_splitkv_combine_kernelI23Flash_fwd_kernel_traitsILi96ELi64ELi128ELi4ELb0ELb0EN7cutlass10bfloat16_tE19Flash_kernel_traitsILi96ELi64ELi128ELi4ES3_EELi16ELi3ELb0EEEvNS_16Flash_fwd_paramsE --------------------------
	.section	.nv.info._ZN5flash32flash_fwd_splitkv_combine_kernelI23Flash_fwd_kernel_traitsILi96ELi64ELi128ELi4ELb0ELb0EN7cutlass10bfloat16_tE19Flash_kernel_traitsILi96ELi64ELi128ELi4ES3_EELi16ELi3ELb0EEEvNS_16Flash_fwd_paramsE,"",@"SHT_CUDA_INFO"
	.sectionflags	@""
	.align	4


	//----- nvinfo : EIATTR_CUDA_API_VERSION
	.align		4
        /*0000*/ 	.byte	0x04, 0x37
        /*0002*/ 	.short	(.L_1132 - .L_1131)
.L_1131:
        /*0004*/ 	.word	0x00000082


	//----- nvinfo : EIATTR_KPARAM_INFO
	.align		4
.L_1132:
        /*0008*/ 	.byte	0x04, 0x17
        /*000a*/ 	.short	(.L_1134 - .L_1133)
.L_1133:
        /*000c*/ 	.word	0x00000000
        /*0010*/ 	.short	0x0000
        /*0012*/ 	.short	0x0000
        /*0014*/ 	.byte	0x00, 0xf0, 0x41, 0x07


	//----- nvinfo : EIATTR_SPARSE_MMA_MASK
	.align		4
.L_1134:
        /*0018*/ 	.byte	0x03, 0x50
        /*001a*/ 	.short	0x0000


	//----- nvinfo : EIATTR_MAXREG_COUNT
	.align		4
        /*001c*/ 	.byte	0x03, 0x1b
        /*001e*/ 	.short	0x00ff


	//----- nvinfo : EIATTR_NUM_BARRIERS
	.align		4
        /*0020*/ 	.byte	0x02, 0x4c
        /*0022*/ 	.byte	0x01
	.zero		1


	//----- nvinfo : EIATTR_MERCURY_ISA_VERSION
	.align		4
        /*0024*/ 	.byte	0x03, 0x5f
        /*0026*/ 	.short	0x0101


	//----- nvinfo : EIATTR_COOP_GROUP_MASK_REGIDS
	.align		4
        /*0028*/ 	.byte	0x04, 0x29
        /*002a*/ 	.short	(.L_1136 - .L_1135)


	//   ....[0]....
.L_1135:
        /*002c*/ 	.word	0xffffffff


	//   ....[1]....
        /*0030*/ 	.word	0xffffffff


	//   ....[2]....
        /*0034*/ 	.word	0xffffffff


	//   ....[3]....
        /*0038*/ 	.word	0xffffffff


	//   ....[4]....
        /*003c*/ 	.word	0xffffffff


	//   ....[5]....
        /*0040*/ 	.word	0xffffffff


	//----- nvinfo : EIATTR_COOP_GROUP_INSTR_OFFSETS
	.align		4
.L_1136:
        /*0044*/ 	.byte	0x04, 0x28
        /*0046*/ 	.short	(.L_1138 - .L_1137)


	//   ....[0]....
.L_1137:
        /*0048*/ 	.word	0x00001a00


	//   ....[1]....
        /*004c*/ 	.word	0x00001a90


	//   ....[2]....
        /*0050*/ 	.word	0x00001ac0


	//   ....[3]....
        /*0054*/ 	.word	0x00001b30


	//   ....[4]....
        /*0058*/ 	.word	0x00001b70


	//   ....[5]....
        /*005c*/ 	.word	0x00001c50


	//----- nvinfo : EIATTR_VRC_CTA_INIT_COUNT
	.align		4
.L_1138:
        /*0060*/ 	.byte	0x02, 0x4a
	.zero		1
	.zero		1


	//----- nvinfo : EIATTR_EXIT_INSTR_OFFSETS
	.align		4
        /*0064*/ 	.byte	0x04, 0x1c
        /*0066*/ 	.short	(.L_1140 - .L_1139)


	//   ....[0]....
.L_1139:
        /*0068*/ 	.word	0x00003b50


	//   ....[1]....
        /*006c*/ 	.word	0x000040b0


	//   ....[2]....
        /*0070*/ 	.word	0x000040d0


	//----- nvinfo : EIATTR_CRS_STACK_SIZE
	.align		4
.L_1140:
        /*0074*/ 	.byte	0x04, 0x1e
        /*0076*/ 	.short	(.L_1142 - .L_1141)
.L_1141:
        /*0078*/ 	.word	0x00000000


	//----- nvinfo : EIATTR_CBANK_PARAM_SIZE
	.align		4
.L_1142:
        /*007c*/ 	.byte	0x03, 0x19
        /*007e*/ 	.short	0x01d0


	//----- nvinfo : EIATTR_PARAM_CBANK
	.align		4
        /*0080*/ 	.byte	0x04, 0x0a
        /*0082*/ 	.short	(.L_1144 - .L_1143)
	.align		4
.L_1143:
        /*0084*/ 	.word	index@(.nv.constant0._ZN5flash32flash_fwd_splitkv_combine_kernelI23Flash_fwd_kernel_traitsILi96ELi64ELi128ELi4ELb0ELb0EN7cutlass10bfloat16_tE19Flash_kernel_traitsILi96ELi64ELi128ELi4ES3_EELi16ELi3ELb0EEEvNS_16Flash_fwd_paramsE)
        /*0088*/ 	.short	0x0380
        /*008a*/ 	.short	0x01d0


	//----- nvinfo : EIATTR_SW_WAR
	.align		4
.L_1144:
        /*008c*/ 	.byte	0x04, 0x36
        /*008e*/ 	.short	(.L_1146 - .L_1145)
.L_1145:
        /*0090*/ 	.word	0x00000008
.L_1146:


//--------------------- .nv.info._ZN5flash32flash_fwd_splitkv_combine_kernelI23Flash_fwd_kernel_traitsILi96ELi64ELi128ELi4ELb0ELb0EN7cutlass10bfloat16_tE19Flash_kernel_traitsILi96ELi64ELi128ELi4ES3_EELi16ELi2ELb0EEEvNS_16Flash_fwd_paramsE --------------------------
	.section	.nv.info._ZN5flash32flash_fwd_splitkv_combine_kernelI23Flash_fwd_kernel_traitsILi96ELi64ELi128ELi4ELb0ELb0EN7cutlass10bfloat16_tE19Flash_kernel_traitsILi96ELi64ELi128ELi4ES3_EELi16ELi2ELb0EEEvNS_16Flash_fwd_paramsE,"",@"SHT_CUDA_INFO"
	.sectionflags	@""
	.align	4


	//----- nvinfo : EIATTR_CUDA_API_VERSION
	.align		4
        /*0000*/ 	.byte	0x04, 0x37
        /*0002*/ 	.short	(.L_1148 - .L_1147)
.L_1147:
        /*0004*/ 	.word	0x00000082


	//----- nvinfo : EIATTR_KPARAM_INFO
	.align		4
.L_1148:
        /*0008*/ 	.byte	0x04, 0x17
        /*000a*/ 	.short	(.L_1150 - .L_1149)
.L_1149:
        /*000c*/ 	.word	0x00000000
        /*0010*/ 	.short	0x0000
        /*0012*/ 	.short	0x0000
        /*0014*/ 	.byte	0x00, 0xf0, 0x41, 0x07


	//----- nvinfo : EIATTR_SPARSE_MMA_MASK
	.align		4
.L_1150:
        /*0018*/ 	.byte	0x03, 0x50
        /*001a*/ 	.short	0x0000


	//----- nvinfo : EIATTR_MAXREG_COUNT
	.align		4
        /*001c*/ 	.byte	0x03, 0x1b
        /*001e*/ 	.short	0x00ff


	//----- nvinfo : EIATTR_NUM_BARRIERS
	.align		4
        /*0020*/ 	.byte	0x02, 0x4c
        /*0022*/ 	.byte	0x01
	.zero		1


	//----- nvinfo : EIATTR_MERCURY_ISA_VERSION
	.align		4
        /*0024*/ 	.byte	0x03, 0x5f
        /*0026*/ 	.short	0x0101


	//----- nvinfo : EIATTR_COOP_GROUP_MASK_REGIDS
	.align		4
        /*0028*/ 	.byte	0x04, 0x29
        /*002a*/ 	.short	(.L_1152 - .L_1151)


	//   ....[0]....
.L_1151:
        /*002c*/ 	.word	0xffffffff


	//   ....[1]....
        /*0030*/ 	.word	0xffffffff


	//   ....[2]....
        /*0034*/ 	.word	0xffffffff


	//   ....[3]....
        /*0038*/ 	.word	0xffffffff


	//----- nvinfo : EIATTR_COOP_GROUP_INSTR_OFFSETS
	.align		4
.L_1152:
        /*003c*/ 	.byte	0x04, 0x28
        /*003e*/ 	.short	(.L_1154 - .L_1153)


	//   ....[0]....
.L_1153:
        /*0040*/ 	.word	0x00001a20


	//   ....[1]....
        /*0044*/ 	.word	0x00001a40


	//   ....[2]....
        /*0048*/ 	.word	0x00001ae0


	//   ....[3]....
        /*004c*/ 	.word	0x00001be0


	//----- nvinfo : EIATTR_VRC_CTA_INIT_COUNT
	.align		4
.L_1154:
        /*0050*/ 	.byte	0x02, 0x4a
	.zero		1
	.zero		1


	//----- nvinfo : EIATTR_EXIT_INSTR_OFFSETS
	.align		4
        /*0054*/ 	.byte	0x04, 0x1c
        /*0056*/ 	.short	(.L_1156 - .L_1155)


	//   ....[0]....
.L_1155:
        /*0058*/ 	.word	0x00003ae0


	//   ....[1]....
        /*005c*/ 	.word	0x00004040


	//   ....[2]....
        /*0060*/ 	.word	0x00004060


	//----- nvinfo : EIATTR_CRS_STACK_SIZE
	.align		4
.L_1156:
        /*0064*/ 	.byte	0x04, 0x1e
        /*0066*/ 	.short	(.L_1158 - .L_1157)
.L_1157:
        /*0068*/ 	.word	0x00000000


	//----- nvinfo : EIATTR_CBANK_PARAM_SIZE
	.align		4
.L_1158:
        /*006c*/ 	.byte	0x03, 0x19
        /*006e*/ 	.short	0x01d0


	//----- nvinfo : EIATTR_PARAM_CBANK
	.align		4
        /*0070*/ 	.byte	0x04, 0x0a
        /*0072*/ 	.short	(.L_1160 - .L_1159)
	.align		4
.L_1159:
        /*0074*/ 	.word	index@(.nv.constant0._ZN5flash32flash_fwd_splitkv_combine_kernelI23Flash_fwd_kernel_traitsILi96ELi64ELi128ELi4ELb0ELb0EN7cutlass10bfloat16_tE19Flash_kernel_traitsILi96ELi64ELi128ELi4ES3_EELi16ELi2ELb0EEEvNS_16Flash_fwd_paramsE)
        /*0078*/ 	.short	0x0380
        /*007a*/ 	.short	0x01d0


	//----- nvinfo : EIATTR_SW_WAR
	.align		4
.L_1160:
        /*007c*/ 	.byte	0x04, 0x36
        /*007e*/ 	.short	(.L_1162 - .L_1161)
.L_1161:
        /*0080*/ 	.word	0x00000008
.L_1162:


//--------------------- .nv.info._ZN5flash32flash_fwd_splitkv_combine_kernelI23Flash_fwd_kernel_traitsILi96ELi64ELi128ELi4ELb0ELb0EN7cutlass10bfloat16_tE19Flash_kernel_traitsILi96ELi64ELi128ELi4ES3_EELi16ELi1ELb0EEEvNS_16Flash_fwd_paramsE --------------------------
	.section	.nv.info._ZN5flash32flash_fwd_splitkv_combine_kernelI23Flash_fwd_kernel_traitsILi96ELi64ELi128ELi4ELb0ELb0EN7cutlass10bfloat16_tE19Flash_kernel_traitsILi96ELi64ELi128ELi4ES3_EELi16ELi1ELb0EEEvNS_16Flash_fwd_paramsE,"",@"SHT_CUDA_INFO"
	.sectionflags	@""
	.align	4


	//----- nvinfo : EIATTR_CUDA_API_VERSION
	.align		4
        /*0000*/ 	.byte	0x04, 0x37
        /*0002*/ 	.short	(.L_1164 - .L_1163)
.L_1163:
        /*0004*/ 	.word	0x00000082


	//----- nvinfo : EIATTR_KPARAM_INFO
	.align		4
.L_1164:
        /*0008*/ 	.byte	0x04, 0x17
        /*000a*/ 	.short	(.L_1166 - .L_1165)
.L_1165:
        /*000c*/ 	.word	0x00000000
        /*0010*/ 	.short	0x0000
        /*0012*/ 	.short	0x0000
        /*0014*/ 	.byte	0x00, 0xf0, 0x41, 0x07


	//----- nvinfo : EIATTR_SPARSE_MMA_MASK
	.align		4
.L_1166:
        /*0018*/ 	.byte	0x03, 0x50
        /*001a*/ 	.short	0x0000


	//----- nvinfo : EIATTR_MAXREG_COUNT
	.align		4
        /*001c*/ 	.byte	0x03, 0x1b
        /*001e*/ 	.short	0x00ff


	//----- nvinfo : EIATTR_NUM_BARRIERS
	.align		4
        /*0020*/ 	.byte	0x02, 0x4c
        /*0022*/ 	.byte	0x01
	.zero		1


	//----- nvinfo : EIATTR_MERCURY_ISA_VERSION
	.align		4
        /*0024*/ 	.byte	0x03, 0x5f
        /*0026*/ 	.short	0x0101


	//----- nvinfo : EIATTR_COOP_GROUP_MASK_REGIDS
	.align		4
        /*0028*/ 	.byte	0x04, 0x29
        /*002a*/ 	.short	(.L_1168 - .L_1167)


	//   ....[0]....
.L_1167:
        /*002c*/ 	.word	0xffffffff


	//   ....[1]....
        /*0030*/ 	.word	0xffffffff


	//----- nvinfo : EIATTR_COOP_GROUP_INSTR_OFFSETS
	.align		4
.L_1168:
        /*0034*/ 	.byte	0x04, 0x28
        /*0036*/ 	.short	(.L_1170 - .L_1169)


	//   ....[0]....
.L_1169:
        /*0038*/ 	.word	0x00001ab0


	//   ....[1]....
        /*003c*/ 	.word	0x00001cb0


	//----- nvinfo : EIATTR_VRC_CTA_INIT_COUNT
	.align		4
.L_1170:
        /*0040*/ 	.byte	0x02, 0x4a
	.zero		1
	.zero		1


	//----- nvinfo : EIATTR_EXIT_INSTR_OFFSETS
	.align		4
        /*0044*/ 	.byte	0x04, 0x1c
        /*0046*/ 	.short	(.L_1172 - .L_1171)


	//   ....[0]....
.L_1171:
        /*0048*/ 	.word	0x00003ab0


	//   ....[1]....
        /*004c*/ 	.word	0x00004010


	//   ....[2]....
        /*0050*/ 	.word	0x00004030


	//----- nvinfo : EIATTR_CRS_STACK_SIZE
	.align		4
.L_1172:
        /*0054*/ 	.byte	0x04, 0x1e
        /*0056*/ 	.short	(.L_1174 - .L_1173)
.L_1173:
        /*0058*/ 	.word	0x00000000


	//----- nvinfo : EIATTR_CBANK_PARAM_SIZE
	.align		4
.L_1174:
        /*005c*/ 	.byte	0x03, 0x19
        /*005e*/ 	.short	0x01d0


	//----- nvinfo : EIATTR_PARAM_CBANK
	.align		4
        /*0060*/ 	.byte	0x04, 0x0a
        /*0062*/ 	.short	(.L_1176 - .L_1175)
	.align		4
.L_1175:
        /*0064*/ 	.word	index@(.nv.constant0._ZN5flash32flash_fwd_splitkv_combine_kernelI23Flash_fwd_kernel_traitsILi96ELi64ELi128ELi4ELb0ELb0EN7cutlass10bfloat16_tE19Flash_kernel_traitsILi96ELi64ELi128ELi4ES3_EELi16ELi1ELb0EEEvNS_16Flash_fwd_paramsE)
        /*0068*/ 	.short	0x0380
        /*006a*/ 	.short	0x01d0


	//----- nvinfo : EIATTR_SW_WAR
	.align		4
.L_1176:
        /*006c*/ 	.byte	0x04, 0x36
        /*006e*/ 	.short	(.L_1178 - .L_1177)
.L_1177:
        /*0070*/ 	.word	0x00000008
.L_1178:


//--------------------- .nv.info._ZN5flash32flash_fwd_splitkv_combine_kernelI23Flash_fwd_kernel_traitsILi96ELi64ELi128ELi4ELb0ELb0EN7cutlass10bfloat16_tE19Flash_kernel_traitsILi96ELi64ELi128ELi4ES3_EELi16ELi7ELb1EEEvNS_16Flash_fwd_paramsE --------------------------
	.section	.nv.info._ZN5flash32flash_fwd_splitkv_combine_kernelI23Flash_fwd_kernel_traitsILi96ELi64ELi128ELi4ELb0ELb0EN7cutlass10bfloat16_tE19Flash_kernel_traitsILi96ELi64ELi128ELi4ES3_EELi16ELi7ELb1EEEvNS_16Flash_fwd_paramsE,"",@"SHT_CUDA_INFO"
	.sectionflags	@""
	.align	4


	//----- nvinfo : EIATTR_CUDA_API_VERSION
	.align		4
        /*0000*/ 	.byte	0x04, 0x37
        /*0002*/ 	.short	(.L_1180 - .L_1179)
.L_1179:
        /*0004*/ 	.word	0x00000082


	//----- nvinfo : EIATTR_KPARAM_INFO
	.align		4
.L_1180:
        /*0008*/ 	.byte	0x04, 0x17
        /*000a*/ 	.short	(.L_1182 - .L_1181)
.L_1181:
        /*000c*/ 	.word	0x00000000
        /*0010*/ 	.short	0x0000
        /*0012*/ 	.short	0x0000
        /*0014*/ 	.byte	0x00, 0xf0, 0x41, 0x07


	//----- nvinfo : EIATTR_SPARSE_MMA_MASK
	.align		4
.L_1182:
        /*0018*/ 	.byte	0x03, 0x50
        /*001a*/ 	.short	0x0000


	//----- nvinfo : EIATTR_MAXREG_COUNT
	.align		4
        /*001c*/ 	.byte	0x03, 0x1b
        /*001e*/ 	.short	0x00ff


	//----- nvinfo : EIATTR_NUM_BARRIERS
	.align		4
        /*0020*/ 	.byte	0x02, 0x4c
        /*0022*/ 	.byte	0x01
	.zero		1


	//----- nvinfo : EIATTR_MERCURY_ISA_VERSION
	.align		4
        /*0024*/ 	.byte	0x03, 0x5f
        /*0026*/ 	.short	0x0101


	//----- nvinfo : EIATTR_COOP_GROUP_MASK_REGIDS
	.align		4
        /*0028*/ 	.byte	0x04, 0x29
        /*002a*/ 	.short	(.L_1184 - .L_1183)


	//   ....[0]....
.L_1183:
        /*002c*/ 	.word	0xffffffff


	//   ....[1]....
        /*0030*/ 	.word	0xffffffff


	//   ....[2]....
        /*0034*/ 	.word	0xffffffff


	//   ....[3]....
        /*0038*/ 	.word	0xffffffff


	//   ....[4]....
        /*003c*/ 	.word	0xffffffff


	//   ....[5]....
        /*0040*/ 	.word	0xffffffff


	//----- nvinfo : EIATTR_COOP_GROUP_INSTR_OFFSETS
	.align		4
.L_1184:
        /*0044*/ 	.byte	0x04, 0x28
        /*0046*/ 	.short	(.L_1186 - .L_1185)


	//   ....[0]....
.L_1185:
        /*0048*/ 	.word	0x000025e0


	//   ....[1]....
        /*004c*/ 	.word	0x00002620


	//   ....[2]....
        /*0050*/ 	.word	0x00002660


	//   ....[3]....
        /*0054*/ 	.word	0x00002c90


	//   ....[4]....
        /*0058*/ 	.word	0x00002d40


	//   ....[5]....
        /*005c*/ 	.word	0x00002e20


	//----- nvinfo : EIATTR_VRC_CTA_INIT_COUNT
	.align		4
.L_1186:
        /*0060*/ 	.byte	0x02, 0x4a
	.zero		1
	.zero		1


	//----- nvinfo : EIATTR_EXIT_INSTR_OFFSETS
	.align		4
        /*0064*/ 	.byte	0x04, 0x1c
        /*0066*/ 	.short	(.L_1188 - .L_1187)


	//   ....[0]....
.L_1187:
        /*0068*/ 	.word	0x00005430


	//   ....[1]....
        /*006c*/ 	.word	0x00005990


	//----- nvinfo : EIATTR_CRS_STACK_SIZE
	.align		4
.L_1188:
        /*0070*/ 	.byte	0x04, 0x1e
        /*0072*/ 	.short	(.L_1190 - .L_1189)
.L_1189:
        /*0074*/ 	.word	0x00000000


	//----- nvinfo : EIATTR_CBANK_PARAM_SIZE
	.align		4
.L_1190:
        /*0078*/ 	.byte	0x03, 0x19
        /*007a*/ 	.short	0x01d0


	//----- nvinfo : EIATTR_PARAM_CBANK
	.align		4
        /*007c*/ 	.byte	0x04, 0x0a
        /*007e*/ 	.short	(.L_1192 - .L_1191)
	.align		4
.L_1191:
        /*0080*/ 	.word	index@(.nv.constant0._ZN5flash32flash_fwd_splitkv_combine_kernelI23Flash_fwd_kernel_traitsILi96ELi64ELi128ELi4ELb0ELb0EN7cutlass10bfloat16_tE19Flash_kernel_traitsILi96ELi64ELi128ELi4ES3_EELi16ELi7ELb1EEEvNS_16Flash_fwd_paramsE)
        /*0084*/ 	.short	0x0380
        /*0086*/ 	.short	0x01d0


	//----- nvinfo : EIATTR_SW_WAR
	.align		4
.L_1192:
        /*0088*/ 	.byte	0x04, 0x36
        /*008a*/ 	.short	(.L_1194 - .L_1193)
.L_1193:
        /*008c*/ 	.word	0x00000008
.L_1194:


//--------------------- .nv.info._ZN5flash32flash_fwd_splitkv_combine_kernelI23Flash_fwd_kernel_traitsILi96ELi64ELi128ELi4ELb0ELb0EN7cutlass10bfloat16_tE19Flash_kernel_traitsILi96ELi64ELi128ELi4ES3_EELi16ELi6ELb1EEEvNS_16Flash_fwd_paramsE --------------------------
	.section	.nv.info._ZN5flash32flash_fwd_splitkv_combine_kernelI23Flash_fwd_kernel_traitsILi96ELi64ELi128ELi4ELb0ELb0EN7cutlass10bfloat16_tE19Flash_kernel_traitsILi96ELi64ELi128ELi4ES3_EELi16ELi6ELb1EEEvNS_16Flash_fwd_paramsE,"",@"SHT_CUDA_INFO"
	.sectionflags	@""
	.align	4


	//----- nvinfo : EIATTR_CUDA_API_VERSION
	.align		4
        /*0000*/ 	.byte	0x04, 0x37
        /*0002*/ 	.short	(.L_1196 - .L_1195)
.L_1195:
        /*0004*/ 	.word	0x00000082


	//----- nvinfo : EIATTR_KPARAM_INFO
	.align		4
.L_1196:
        /*0008*/ 	.byte	0x04, 0x17
        /*000a*/ 	.short	(.L_1198 - .L_1197)
.L_1197:
        /*000c*/ 	.word	0x00000000
        /*0010*/ 	.short	0x0000
        /*0012*/ 	.short	0x0000
        /*0014*/ 	.byte	0x00, 0xf0, 0x41, 0x07


	//----- nvinfo : EIATTR_SPARSE_MMA_MASK
	.align		4
.L_1198:
        /*0018*/ 	.byte	0x03, 0x50
        /*001a*/ 	.short	0x0000


	//----- nvinfo : EIATTR_MAXREG_COUNT
	.align		4
        /*001c*/ 	.byte	0x03, 0x1b
        /*001e*/ 	.short	0x00ff


	//----- nvinfo : EIATTR_NUM_BARRIERS
	.align		4
        /*0020*/ 	.byte	0x02, 0x4c
        /*0022*/ 	.byte	0x01
	.zero		1


	//----- nvinfo : EIATTR_MERCURY_ISA_VERSION
	.align		4
        /*0024*/ 	.byte	0x03, 0x5f
        /*0026*/ 	.short	0x0101


	//----- nvinfo : EIATTR_COOP_GROUP_MASK_REGIDS
	.align		4
        /*0028*/ 	.byte	0x04, 0x29
        /*002a*/ 	.short	(.L_1200 - .L_1199)


	//   ....[0]....
.L_1199:
        /*002c*/ 	.word	0xffffffff


	//   ....[1]....
        /*0030*/ 	.word	0xffffffff


	//   ....[2]....
        /*0034*/ 	.word	0xffffffff


	//   ....[3]....
        /*0038*/ 	.word	0xffffffff


	//   ....[4]....
        /*003c*/ 	.word	0xffffffff


	//   ....[5]....
        /*0040*/ 	.word	0xffffffff


	//----- nvinfo : EIATTR_COOP_GROUP_INSTR_OFFSETS
	.align		4
.L_1200:
        /*0044*/ 	.byte	0x04, 0x28
        /*0046*/ 	.short	(.L_1202 - .L_1201)


	//   ....[0]....
.L_1201:
        /*0048*/ 	.word	0x00001ec0


	//   ....[1]....
        /*004c*/ 	.word	0x00001f70


	//   ....[2]....
        /*0050*/ 	.word	0x00001fe0


	//   ....[3]....
        /*0054*/ 	.word	0x00002330


	//   ....[4]....
        /*0058*/ 	.word	0x00002350


	//   ....[5]....
        /*005c*/ 	.word	0x00002390


	//----- nvinfo : EIATTR_VRC_CTA_INIT_COUNT
	.align		4
.L_1202:
        /*0060*/ 	.byte	0x02, 0x4a
	.zero		1
	.zero		1


	//----- nvinfo : EIATTR_EXIT_INSTR_OFFSETS
	.align		4
        /*0064*/ 	.byte	0x04, 0x1c
        /*0066*/ 	.short	(.L_1204 - .L_1203)


	//   ....[0]....
.L_1203:
        /*0068*/ 	.word	0x00004590


	//   ....[1]....
        /*006c*/ 	.word	0x00004af0


	//----- nvinfo : EIATTR_CRS_STACK_SIZE
	.align		4
.L_1204:
        /*0070*/ 	.byte	0x04, 0x1e
        /*0072*/ 	.short	(.L_1206 - .L_1205)
.L_1205:
        /*0074*/ 	.word	0x00000000


	//----- nvinfo : EIATTR_CBANK_PARAM_SIZE
	.align		4
.L_1206:
        /*0078*/ 	.byte	0x03, 0x19
        /*007a*/ 	.short	0x01d0


	//----- nvinfo : EIATTR_PARAM_CBANK
	.align		4
        /*007c*/ 	.byte	0x04, 0x0a
        /*007e*/ 	.short	(.L_1208 - .L_1207)
	.align		4
.L_1207:
        /*0080*/ 	.word	index@(.nv.constant0._ZN5flash32flash_fwd_splitkv_combine_kernelI23Flash_fwd_kernel_traitsILi96ELi64ELi128ELi4ELb0ELb0EN7cutlass10bfloat16_tE19Flash_kernel_traitsILi96ELi64ELi128ELi4ES3_EELi16ELi6ELb1EEEvNS_16Flash_fwd_paramsE)
        /*0084*/ 	.short	0x0380
        /*0086*/ 	.short	0x01d0


	//----- nvinfo : EIATTR_SW_WAR
	.align		4
.L_1208:
        /*0088*/ 	.byte	0x04, 0x36
        /*008a*/ 	.short	(.L_1210 - .L_1209)
.L_1209:
        /*008c*/ 	.word	0x00000008
.L_1210:


//--------------------- .nv.info._ZN5flash32flash_fwd_splitkv_combine_kernelI23Flash_fwd_kernel_traitsILi96ELi64ELi128ELi4ELb0ELb0EN7cutlass10bfloat16_tE19Flash_kernel_traitsILi96ELi64ELi128ELi4ES3_EELi16ELi5ELb1EEEvNS_16Flash_fwd_paramsE --------------------------
	.section	.nv.info._ZN5flash32flash_fwd_splitkv_combine_kernelI23Flash_fwd_kernel_traitsILi96ELi64ELi128ELi4ELb0ELb0EN7cutlass10bfloat16_tE19Flash_kernel_traitsILi96ELi64ELi128ELi4ES3_EELi16ELi5ELb1EEEvNS_16Flash_fwd_paramsE,"",@"SHT_CUDA_INFO"
	.sectionflags	@""
	.align	4


	//----- nvinfo : EIATTR_CUDA_API_VERSION
	.align		4
        /*0000*/ 	.byte	0x04, 0x37
        /*0002*/ 	.short	(.L_1212 - .L_1211)
.L_1211:
        /*0004*/ 	.word	0x00000082


	//----- nvinfo : EIATTR_KPARAM_INFO
	.align		4
.L_1212:
        /*0008*/ 	.byte	0x04, 0x17
        /*000a*/ 	.short	(.L_1214 - .L_1213)
.L_1213:
        /*000c*/ 	.word	0x00000000
        /*0010*/ 	.short	0x0000
        /*0012*/ 	.short	0x0000
        /*0014*/ 	.byte	0x00, 0xf0, 0x41, 0x07


	//----- nvinfo : EIATTR_SPARSE_MMA_MASK
	.align		4
.L_1214:
        /*0018*/ 	.byte	0x03, 0x50
        /*001a*/ 	.short	0x0000


	//----- nvinfo : EIATTR_MAXREG_COUNT
	.align		4
        /*001c*/ 	.byte	0x03, 0x1b
        /*001e*/ 	.short	0x00ff


	//----- nvinfo : EIATTR_NUM_BARRIERS
	.align		4
        /*0020*/ 	.byte	0x02, 0x4c
        /*0022*/ 	.byte	0x01
	.zero		1


	//----- nvinfo : EIATTR_MERCURY_ISA_VERSION
	.align		4
        /*0024*/ 	.byte	0x03, 0x5f
        /*0026*/ 	.short	0x0101


	//----- nvinfo : EIATTR_COOP_GROUP_MASK_REGIDS
	.align		4
        /*0028*/ 	.byte	0x04, 0x29
        /*002a*/ 	.short	(.L_1216 - .L_1215)


	//   ....[0]....
.L_1215:
        /*002c*/ 	.word	0xffffffff


	//   ....[1]....
        /*0030*/ 	.word	0xffffffff


	//   ....[2]....
        /*0034*/ 	.word	0xffffffff


	//   ....[3]....
        /*0038*/ 	.word	0xffffffff


	//   ....[4]....
        /*003c*/ 	.word	0xffffffff


	//   ....[5]....
        /*0040*/ 	.word	0xffffffff


	//----- nvinfo : EIATTR_COOP_GROUP_INSTR_OFFSETS
	.align		4
.L_1216:
        /*0044*/ 	.byte	0x04, 0x28
        /*0046*/ 	.short	(.L_1218 - .L_1217)


	//   ....[0]....
.L_1217:
        /*0048*/ 	.word	0x00001a00


	//   ....[1]....
        /*004c*/ 	.word	0x00001a90


	//   ....[2]....
        /*0050*/ 	.word	0x00001ae0


	//   ....[3]....
        /*0054*/ 	.word	0x00001d00


	//   ....[4]....
        /*0058*/ 	.word	0x00001d70


	//   ....[5]....
        /*005c*/ 	.word	0x00001e90


	//----- nvinfo : EIATTR_VRC_CTA_INIT_COUNT
	.align		4
.L_1218:
        /*0060*/ 	.byte	0x02, 0x4a
	.zero		1
	.zero		1


	//----- nvinfo : EIATTR_EXIT_INSTR_OFFSETS
	.align		4
        /*0064*/ 	.byte	0x04, 0x1c
        /*0066*/ 	.short	(.L_1220 - .L_1219)


	//   ....[0]....
.L_1219:
        /*0068*/ 	.word	0x00003ef0


	//   ....[1]....
        /*006c*/ 	.word	0x00004430


	//----- nvinfo : EIATTR_CRS_STACK_SIZE
	.align		4
.L_1220:
        /*0070*/ 	.byte	0x04, 0x1e
        /*0072*/ 	.short	(.L_1222 - .L_1221)
.L_1221:
        /*0074*/ 	.word	0x00000000


	//----- nvinfo : EIATTR_CBANK_PARAM_SIZE
	.align		4
.L_1222:
        /*0078*/ 	.byte	0x03, 0x19
        /*007a*/ 	.short	0x01d0


	//----- nvinfo : EIATTR_PARAM_CBANK
	.align		4
        /*007c*/ 	.byte	0x04, 0x0a
        /*007e*/ 	.short	(.L_1224 - .L_1223)
	.align		4
.L_1223:
        /*0080*/ 	.word	index@(.nv.constant0._ZN5flash32flash_fwd_splitkv_combine_kernelI23Flash_fwd_kernel_traitsILi96ELi64ELi128ELi4ELb0ELb0EN7cutlass10bfloat16_tE19Flash_kernel_traitsILi96ELi64ELi128ELi4ES3_EELi16ELi5ELb1EEEvNS_16Flash_fwd_paramsE)
        /*0084*/ 	.short	0x0380
        /*0086*/ 	.short	0x01d0


	//----- nvinfo : EIATTR_SW_WAR
	.align		4
.L_1224:
        /*0088*/ 	.byte	0x04, 0x36
        /*008a*/ 	.short	(.L_1226 - .L_1225)
.L_1225:
        /*008c*/ 	.word	0x00000008
.L_1226:


//--------------------- .nv.info._ZN5flash32flash_fwd_splitkv_combine_kernelI23Flash_fwd_kernel_traitsILi96ELi64ELi128ELi4ELb0ELb0EN7cutlass10bfloat16_tE19Flash_kernel_traitsILi96ELi64ELi128ELi4ES3_EELi16ELi4ELb1EEEvNS_16Flash_fwd_paramsE --------------------------
	.section	.nv.info._ZN5flash32flash_fwd_splitkv_combine_kernelI23Flash_fwd_kernel_traitsILi96ELi64ELi128ELi4ELb0ELb0EN7cutlass10bfloat16_tE19Flash_kernel_traitsILi96ELi64ELi128ELi4ES3_EELi16ELi4ELb1EEEvNS_16Flash_fwd_paramsE,"",@"SHT_CUDA_INFO"
	.sectionflags	@""
	.align	4


	//----- nvinfo : EIATTR_CUDA_API_VERSION
	.align		4
        /*0000*/ 	.byte	0x04, 0x37
        /*0002*/ 	.short	(.L_1228 - .L_1227)
.L_1227:
        /*0004*/ 	.word	0x00000082


	//----- nvinfo : EIATTR_KPARAM_INFO
	.align		4
.L_1228:
        /*0008*/ 	.byte	0x04, 0x17
        /*000a*/ 	.short	(.L_1230 - .L_1229)
.L_1229:
        /*000c*/ 	.word	0x00000000
        /*0010*/ 	.short	0x0000
        /*0012*/ 	.short	0x0000
        /*0014*/ 	.byte	0x00, 0xf0, 0x41, 0x07


	//----- nvinfo : EIATTR_SPARSE_MMA_MASK
	.align		4
.L_1230:
        /*0018*/ 	.byte	0x03, 0x50
        /*001a*/ 	.short	0x0000


	//----- nvinfo : EIATTR_MAXREG_COUNT
	.align		4
        /*001c*/ 	.byte	0x03, 0x1b
        /*001e*/ 	.short	0x00ff


	//----- nvinfo : EIATTR_NUM_BARRIERS
	.align		4
        /*0020*/ 	.byte	0x02, 0x4c
        /*0022*/ 	.byte	0x01
	.zero		1


	//----- nvinfo : EIATTR_MERCURY_ISA_VERSION
	.align		4
        /*0024*/ 	.byte	0x03, 0x5f
        /*0026*/ 	.short	0x0101


	//----- nvinfo : EIATTR_COOP_GROUP_MASK_REGIDS
	.align		4
        /*0028*/ 	.byte	0x04, 0x29
        /*002a*/ 	.short	(.L_1232 - .L_1231)


	//   ....[0]....
.L_1231:
        /*002c*/ 	.word	0xffffffff


	//   ....[1]....
        /*0030*/ 	.word	0xffffffff


	//   ....[2]....
        /*0034*/ 	.word	0xffffffff


	//   ....[3]....
        /*0038*/ 	.word	0xffffffff


	//   ....[4]....
        /*003c*/ 	.word	0xffffffff


	//   ....[5]....
        /*0040*/ 	.word	0xffffffff


	//----- nvinfo : EIATTR_COOP_GROUP_INSTR_OFFSETS
	.align		4
.L_1232:
        /*0044*/ 	.byte	0x04, 0x28
        /*0046*/ 	.short	(.L_1234 - .L_1233)


	//   ....[0]....
.L_1233:
        /*0048*/ 	.word	0x00001910


	//   ....[1]....
        /*004c*/ 	.word	0x00001980


	//   ....[2]....
        /*0050*/ 	.word	0x000019e0


	//   ....[3]....
        /*0054*/ 	.word	0x00001b60


	//   ....[4]....
        /*0058*/ 	.word	0x00001bd0


	//   ....[5]....
        /*005c*/ 	.word	0x00001ce0


	//----- nvinfo : EIATTR_VRC_CTA_INIT_COUNT
	.align		4
.L_1234:
        /*0060*/ 	.byte	0x02, 0x4a
	.zero		1
	.zero		1


	//----- nvinfo : EIATTR_EXIT_INSTR_OFFSETS
	.align		4
        /*0064*/ 	.byte	0x04, 0x1c
        /*0066*/ 	.short	(.L_1236 - .L_1235)


	//   ....[0]....
.L_1235:
        /*0068*/ 	.word	0x00003d20


	//   ....[1]....
        /*006c*/ 	.word	0x00004260


	//----- nvinfo : EIATTR_CRS_STACK_SIZE
	.align		4
.L_1236:
        /*0070*/ 	.byte	0x04, 0x1e
        /*0072*/ 	.short	(.L_1238 - .L_1237)
.L_1237:
        /*0074*/ 	.word	0x00000000


	//----- nvinfo : EIATTR_CBANK_PARAM_SIZE
	.align		4
.L_1238:
        /*0078*/ 	.byte	0x03, 0x19
        /*007a*/ 	.short	0x01d0


	//----- nvinfo : EIATTR_PARAM_CBANK
	.align		4
        /*007c*/ 	.byte	0x04, 0x0a
        /*007e*/ 	.short	(.L_1240 - .L_1239)
	.align		4
.L_1239:
        /*0080*/ 	.word	index@(.nv.constant0._ZN5flash32flash_fwd_splitkv_combine_kernelI23Flash_fwd_kernel_traitsILi96ELi64ELi128ELi4ELb0ELb0EN7cutlass10bfloat16_tE19Flash_kernel_traitsILi96ELi64ELi128ELi4ES3_EELi16ELi4ELb1EEEvNS_16Flash_fwd_paramsE)
        /*0084*/ 	.short	0x0380
        /*0086*/ 	.short	0x01d0


	//----- nvinfo : EIATTR_SW_WAR
	.align		4
.L_1240:
        /*0088*/ 	.byte	0x04, 0x36
        /*008a*/ 	.short	(.L_1242 - .L_1241)
.L_1241:
        /*008c*/ 	.word	0x00000008
.L_1242:


//--------------------- .nv.info._ZN5flash32flash_fwd_splitkv_combine_kernelI23Flash_fwd_kernel_traitsILi96ELi64ELi128ELi4ELb0ELb0EN7cutlass10bfloat16_tE19Flash_kernel_traitsILi96ELi64ELi128ELi4ES3_EELi16ELi3ELb1EEEvNS_16Flash_fwd_paramsE --------------------------
	.section	.nv.info._ZN5flash32flash_fwd_splitkv_combine_kernelI23Flash_fwd_kernel_traitsILi96ELi64ELi128ELi4ELb0ELb0EN7cutlass10bfloat16_tE19Flash_kernel_traitsILi96ELi64ELi128ELi4ES3_EELi16ELi3ELb1EEEvNS_16Flash_fwd_paramsE,"",@"SHT_CUDA_INFO"
	.sectionflags	@""
	.align	4


	//----- nvinfo : EIATTR_CUDA_API_VERSION
	.align		4
        /*0000*/ 	.byte	0x04, 0x37
        /*0002*/ 	.short	(.L_1244 - .L_1243)
.L_1243:
        /*0004*/ 	.word	0x00000082


	//----- nvinfo : EIATTR_KPARAM_INFO
	.align		4
.L_1244:
        /*0008*/ 	.byte	0x04, 0x17
        /*000a*/ 	.short	(.L_1246 - .L_1245)
.L_1245:
        /*000c*/ 	.word	0x00000000
        /*0010*/ 	.short	0x0000
        /*0012*/ 	.short	0x0000
        /*0014*/ 	.byte	0x00, 0xf0, 0x41, 0x07


	//----- nvinfo : EIATTR_SPARSE_MMA_MASK
	.align		4
.L_1246:
        /*0018*/ 	.byte	0x03, 0x50
        /*001a*/ 	.short	0x0000


	//----- nvinfo : EIATTR_MAXREG_COUNT
	.align		4
        /*001c*/ 	.byte	0x03, 0x1b
        /*001e*/ 	.short	0x00ff


	//----- nvinfo : EIATTR_NUM_BARRIERS
	.align		4
        /*0020*/ 	.byte	0x02, 0x4c
        /*0022*/ 	.byte	0x01
	.zero		1


	//----- nvinfo : EIATTR_MERCURY_ISA_VERSION
	.align		4
        /*0024*/ 	.byte	0x03, 0x5f
        /*0026*/ 	.short	0x0101


	//----- nvinfo : EIATTR_COOP_GROUP_MASK_REGIDS
	.align		4
        /*0028*/ 	.byte	0x04, 0x29
        /*002a*/ 	.short	(.L_1248 - .L_1247)


	//   ....[0]....
.L_1247:
        /*002c*/ 	.word	0xffffffff


	//   ....[1]....
        /*0030*/ 	.word	0xffffffff


	//   ....[2]....
        /*0034*/ 	.word	0xffffffff


	//   ....[3]....
        /*0038*/ 	.word	0xffffffff


	//   ....[4]....
        /*003c*/ 	.word	0xffffffff


	//   ....[5]....
        /*0040*/ 	.word	0xffffffff


	//----- nvinfo : EIATTR_COOP_GROUP_INSTR_OFFSETS
	.align		4
.L_1248:
        /*0044*/ 	.byte	0x04, 0x28
        /*0046*/ 	.short	(.L_1250 - .L_1249)


	//   ....[0]....
.L_1249:
        /*0048*/ 	.word	0x000019f0


	//   ....[1]....
        /*004c*/ 	.word	0x00001a40


	//   ....[2]....
        /*0050*/ 	.word	0x00001a70


	//   ....[3]....
        /*0054*/ 	.word	0x00001ba0


	//   ....[4]....
        /*0058*/ 	.word	0x00001bd0


	//   ....[5]....
        /*005c*/ 	.word	0x00001ca0


	//----- nvinfo : EIATTR_VRC_CTA_INIT_COUNT
	.align		4
.L_1250:
        /*0060*/ 	.byte	0x02, 0x4a
	.zero		1
	.zero		1


	//----- nvinfo : EIATTR_EXIT_INSTR_OFFSETS
	.align		4
        /*0064*/ 	.byte	0x04, 0x1c
        /*0066*/ 	.short	(.L_1252 - .L_1251)


	//   ....[0]....
.L_1251:
        /*0068*/ 	.word	0x00003b70


	//   ....[1]....
        /*006c*/ 	.word	0x000040b0


	//----- nvinfo : EIATTR_CRS_STACK_SIZE
	.align		4
.L_1252:
        /*0070*/ 	.byte	0x04, 0x1e
        /*0072*/ 	.short	(.L_1254 - .L_1253)
.L_1253:
        /*0074*/ 	.word	0x00000000


	//----- nvinfo : EIATTR_CBANK_PARAM_SIZE
	.align		4
.L_1254:
        /*0078*/ 	.byte	0x03, 0x19
        /*007a*/ 	.short	0x01d0


	//----- nvinfo : EIATTR_PARAM_CBANK
	.align		4
        /*007c*/ 	.byte	0x04, 0x0a
        /*007e*/ 	.short	(.L_1256 - .L_1255)
	.align		4
.L_1255:
        /*0080*/ 	.word	index@(.nv.constant0._ZN5flash32flash_fwd_splitkv_combine_kernelI23Flash_fwd_kernel_traitsILi96ELi64ELi128ELi4ELb0ELb0EN7cutlass10bfloat16_tE19Flash_kernel_traitsILi96ELi64ELi128ELi4ES3_EELi16ELi3ELb1EEEvNS_16Flash_fwd_paramsE)
        /*0084*/ 	.short	0x0380
        /*0086*/ 	.short	0x01d0


	//----- nvinfo : EIATTR_SW_WAR
	.align		4
.L_1256:
        /*0088*/ 	.byte	0x04, 0x36
        /*008a*/ 	.short	(.L_1258 - .L_1257)
.L_1257:
        /*008c*/ 	.word	0x00000008
.L_1258:


//--------------------- .nv.info._ZN5flash32flash_fwd_splitkv_combine_kernelI23Flash_fwd_kernel_traitsILi96ELi64ELi128ELi4ELb0ELb0EN7cutlass10bfloat16_tE19Flash_kernel_traitsILi96ELi64ELi128ELi4ES3_EELi16ELi2ELb1EEEvNS_16Flash_fwd_paramsE --------------------------
	.section	.nv.info._ZN5flash32flash_fwd_splitkv_combine_kernelI23Flash_fwd_kernel_traitsILi96ELi64ELi128ELi4ELb0ELb0EN7cutlass10bfloat16_tE19Flash_kernel_traitsILi96ELi64ELi128ELi4ES3_EELi16ELi2ELb1EEEvNS_16Flash_fwd_paramsE,"",@"SHT_CUDA_INFO"
	.sectionflags	@""
	.align	4


	//----- nvinfo : EIATTR_CUDA_API_VERSION
	.align		4
        /*0000*/ 	.byte	0x04, 0x37
        /*0002*/ 	.short	(.L_1260 - .L_1259)
.L_1259:
        /*0004*/ 	.word	0x00000082


	//----- nvinfo : EIATTR_KPARAM_INFO
	.align		4
.L_1260:
        /*0008*/ 	.byte	0x04, 0x17
        /*000a*/ 	.short	(.L_1262 - .L_1261)
.L_1261:
        /*000c*/ 	.word	0x00000000
        /*0010*/ 	.short	0x0000
        /*0012*/ 	.short	0x0000
        /*0014*/ 	.byte	0x00, 0xf0, 0x41, 0x07


	//----- nvinfo : EIATTR_SPARSE_MMA_MASK
	.align		4
.L_1262:
        /*0018*/ 	.byte	0x03, 0x50
        /*001a*/ 	.short	0x0000


	//----- nvinfo : EIATTR_MAXREG_COUNT
	.align		4
        /*001c*/ 	.byte	0x03, 0x1b
        /*001e*/ 	.short	0x00ff


	//----- nvinfo : EIATTR_NUM_BARRIERS
	.align		4
        /*0020*/ 	.byte	0x02, 0x4c
        /*0022*/ 	.byte	0x01
	.zero		1


	//----- nvinfo : EIATTR_MERCURY_ISA_VERSION
	.align		4
        /*0024*/ 	.byte	0x03, 0x5f
        /*0026*/ 	.short	0x0101


	//----- nvinfo : EIATTR_COOP_GROUP_MASK_REGIDS
	.align		4
        /*0028*/ 	.byte	0x04, 0x29
        /*002a*/ 	.short	(.L_1264 - .L_1263)


	//   ....[0]....
.L_1263:
        /*002c*/ 	.word	0xffffffff


	//   ....[1]....
        /*0030*/ 	.word	0xffffffff


	//   ....[2]....
        /*0034*/ 	.word	0xffffffff


	//   ....[3]....
        /*0038*/ 	.word	0xffffffff


	//----- nvinfo : EIATTR_COOP_GROUP_INSTR_OFFSETS
	.align		4
.L_1264:
        /*003c*/ 	.byte	0x04, 0x28
        /*003e*/ 	.short	(.L_1266 - .L_1265)


	//   ....[0]....
.L_1265:
        /*0040*/ 	.word	0x000019b0


	//   ....[1]....
        /*0044*/ 	.word	0x00001a00


	//   ....[2]....
        /*0048*/ 	.word	0x00001ac0


	//   ....[3]....
        /*004c*/ 	.word	0x00001bb0


	//----- nvinfo : EIATTR_VRC_CTA_INIT_COUNT
	.align		4
.L_1266:
        /*0050*/ 	.byte	0x02, 0x4a
	.zero		1
	.zero		1


	//----- nvinfo : EIATTR_EXIT_INSTR_OFFSETS
	.align		4
        /*0054*/ 	.byte	0x04, 0x1c
        /*0056*/ 	.short	(.L_1268 - .L_1267)


	//   ....[0]....
.L_1267:
        /*0058*/ 	.word	0x00003b30


	//   ....[1]....
        /*005c*/ 	.word	0x00004060


	//----- nvinfo : EIATTR_CRS_STACK_SIZE
	.align		4
.L_1268:
        /*0060*/ 	.byte	0x04, 0x1e
        /*0062*/ 	.short	(.L_1270 - .L_1269)
.L_1269:
        /*0064*/ 	.word	0x00000000


	//----- nvinfo : EIATTR_CBANK_PARAM_SIZE
	.align		4
.L_1270:
        /*0068*/ 	.byte	0x03, 0x19
        /*006a*/ 	.short	0x01d0


	//----- nvinfo : EIATTR_PARAM_CBANK
	.align		4
        /*006c*/ 	.byte	0x04, 0x0a
        /*006e*/ 	.short	(.L_1272 - .L_1271)
	.align		4
.L_1271:
        /*0070*/ 	.word	index@(.nv.constant0._ZN5flash32flash_fwd_splitkv_combine_kernelI23Flash_fwd_kernel_traitsILi96ELi64ELi128ELi4ELb0ELb0EN7cutlass10bfloat16_tE19Flash_kernel_traitsILi96ELi64ELi128ELi4ES3_EELi16ELi2ELb1EEEvNS_16Flash_fwd_paramsE)
        /*0074*/ 	.short	0x0380
        /*0076*/ 	.short	0x01d0


	//----- nvinfo : EIATTR_SW_WAR
	.align		4
.L_1272:
        /*0078*/ 	.byte	0x04, 0x36
        /*007a*/ 	.short	(.L_1274 - .L_1273)
.L_1273:
        /*007c*/ 	.word	0x00000008
.L_1274:


//--------------------- .nv.info._ZN5flash32flash_fwd_splitkv_combine_kernelI23Flash_fwd_kernel_traitsILi96ELi64ELi128ELi4ELb0ELb0EN7cutlass10bfloat16_tE19Flash_kernel_traitsILi96ELi64ELi128ELi4ES3_EELi16ELi1ELb1EEEvNS_16Flash_fwd_paramsE --------------------------
	.section	.nv.info._ZN5flash32flash_fwd_splitkv_combine_kernelI23Flash_fwd_kernel_traitsILi96ELi64ELi128ELi4ELb0ELb0EN7cutlass10bfloat16_tE19Flash_kernel_traitsILi96ELi64ELi128ELi4ES3_EELi16ELi1ELb1EEEvNS_16Flash_fwd_paramsE,"",@"SHT_CUDA_INFO"
	.sectionflags	@""
	.align	4


	//----- nvinfo : EIATTR_CUDA_API_VERSION
	.align		4
        /*0000*/ 	.byte	0x04, 0x37
        /*0002*/ 	.short	(.L_1276 - .L_1275)
.L_1275:
        /*0004*/ 	.word	0x00000082


	//----- nvinfo : EIATTR_KPARAM_INFO
	.align		4
.L_1276:
        /*0008*/ 	.byte	0x04, 0x17
        /*000a*/ 	.short	(.L_1278 - .L_1277)
.L_1277:
        /*000c*/ 	.word	0x00000000
        /*0010*/ 	.short	0x0000
        /*0012*/ 	.short	0x0000
        /*0014*/ 	.byte	0x00, 0xf0, 0x41, 0x07


	//----- nvinfo : EIATTR_SPARSE_MMA_MASK
	.align		4
.L_1278:
        /*0018*/ 	.byte	0x03, 0x50
        /*001a*/ 	.short	0x0000


	//----- nvinfo : EIATTR_MAXREG_COUNT
	.align		4
        /*001c*/ 	.byte	0x03, 0x1b
        /*001e*/ 	.short	0x00ff


	//----- nvinfo : EIATTR_NUM_BARRIERS
	.align		4
        /*0020*/ 	.byte	0x02, 0x4c
        /*0022*/ 	.byte	0x01
	.zero		1


	//----- nvinfo : EIATTR_MERCURY_ISA_VERSION
	.align		4
        /*0024*/ 	.byte	0x03, 0x5f
        /*0026*/ 	.short	0x0101


	//----- nvinfo : EIATTR_COOP_GROUP_MASK_REGIDS
	.align		4
        /*0028*/ 	.byte	0x04, 0x29
        /*002a*/ 	.short	(.L_1280 - .L_1279)


	//   ....[0]....
.L_1279:
        /*002c*/ 	.word	0xffffffff


	//   ....[1]....
        /*0030*/ 	.word	0xffffffff


	//----- nvinfo : EIATTR_COOP_GROUP_INSTR_OFFSETS
	.align		4
.L_1280:
        /*0034*/ 	.byte	0x04, 0x28
        /*0036*/ 	.short	(.L_1282 - .L_1281)


	//   ....[0]....
.L_1281:
        /*0038*/ 	.word	0x00001a60


	//   ....[1]....
        /*003c*/ 	.word	0x00001c50


	//----- nvinfo : EIATTR_VRC_CTA_INIT_COUNT
	.align		4
.L_1282:
        /*0040*/ 	.byte	0x02, 0x4a
	.zero		1
	.zero		1


	//----- nvinfo : EIATTR_EXIT_INSTR_OFFSETS
	.align		4
        /*0044*/ 	.byte	0x04, 0x1c
        /*0046*/ 	.short	(.L_1284 - .L_1283)


	//   ....[0]....
.L_1283:
        /*0048*/ 	.word	0x00003b00


	//   ....[1]....
        /*004c*/ 	.word	0x00004030


	//----- nvinfo : EIATTR_CRS_STACK_SIZE
	.align		4
.L_1284:
        /*0050*/ 	.byte	0x04, 0x1e
        /*0052*/ 	.short	(.L_1286 - .L_1285)
.L_1285:
        /*0054*/ 	.word	0x00000000


	//----- nvinfo : EIATTR_CBANK_PARAM_SIZE
	.align		4
.L_1286:
        /*0058*/ 	.byte	0x03, 0x19
        /*005a*/ 	.short	0x01d0


	//----- nvinfo : EIATTR_PARAM_CBANK
	.align		4
        /*005c*/ 	.byte	0x04, 0x0a
        /*005e*/ 	.short	(.L_1288 - .L_1287)
	.align		4
.L_1287:
        /*0060*/ 	.word	index@(.nv.constant0._ZN5flash32flash_fwd_splitkv_combine_kernelI23Flash_fwd_kernel_traitsILi96ELi64ELi128ELi4ELb0ELb0EN7cutlass10bfloat16_tE19Flash_kernel_traitsILi96ELi64ELi128ELi4ES3_EELi16ELi1ELb1EEEvNS_16Flash_fwd_paramsE)
        /*0064*/ 	.short	0x0380
        /*0066*/ 	.short	0x01d0


	//----- nvinfo : EIATTR_SW_WAR
	.align		4
.L_1288:
        /*0068*/ 	.byte	0x04, 0x36
        /*006a*/ 	.short	(.L_1290 - .L_1289)
.L_1289:
        /*006c*/ 	.word	0x00000008
.L_1290:


//--------------------- .nv.info._ZN5flash24flash_fwd_splitkv_kernelI23Flash_fwd_kernel_traitsILi96ELi64ELi128ELi4ELb0ELb0EN7cutlass10bfloat16_tE19Flash_kernel_traitsILi96ELi64ELi128ELi4ES3_EELb0ELb0ELb0ELb0ELb1ELb0ELb0ELb0EEEvNS_16Flash_fwd_paramsE --------------------------
	.section	.nv.info._ZN5flash24flash_fwd_splitkv_kernelI23Flash_fwd_kernel_traitsILi96ELi64ELi128ELi4ELb0ELb0EN7cutlass10bfloat16_tE19Flash_kernel_traitsILi96ELi64ELi128ELi4ES3_EELb0ELb0ELb0ELb0ELb1ELb0ELb0ELb0EEEvNS_16Flash_fwd_paramsE,"",@"SHT_CUDA_INFO"
	.sectionflags	@""
	.align	4


	//----- nvinfo : EIATTR_CUDA_API_VERSION
	.align		4
        /*0000*/ 	.byte	0x04, 0x37
        /*0002*/ 	.short	(.L_1292 - .L_1291)
.L_1291:
        /*0004*/ 	.word	0x00000082


	//----- nvinfo : EIATTR_KPARAM_INFO
	.align		4
.L_1292:
        /*0008*/ 	.byte	0x04, 0x17
        /*000a*/ 	.short	(.L_1294 - .L_1293)
.L_1293:
        /*000c*/ 	.word	0x00000000
        /*0010*/ 	.short	0x0000
        /*0012*/ 	.short	0x0000
        /*0014*/ 	.byte	0x00, 0xf0, 0x41, 0x07


	//----- nvinfo : EIATTR_SPARSE_MMA_MASK
	.align		4
.L_1294:
        /*0018*/ 	.byte	0x03, 0x50
        /*001a*/ 	.short	0x0000


	//----- nvinfo : EIATTR_MAXREG_COUNT
	.align		4
        /*001c*/ 	.byte	0x03, 0x1b
        /*001e*/ 	.short	0x00ff


	//----- nvinfo : EIATTR_NUM_BARRIERS
	.align		4
        /*0020*/ 	.byte	0x02, 0x4c
        /*0022*/ 	.byte	0x01
	.zero		1


	//----- nvinfo : EIATTR_MERCURY_ISA_VERSION
	.align		4
        /*0024*/ 	.byte	0x03, 0x5f
        /*0026*/ 	.short	0x0101


	//----- nvinfo : EIATTR_COOP_GROUP_MASK_REGIDS
	.align		4
        /*0028*/ 	.byte	0x04, 0x29
        /*002a*/ 	.short	(.L_1296 - .L_1295)


	//   ....[0]....
.L_1295:
        /*002c*/ 	.word	0xffffffff


	//   ....[1]....
        /*0030*/ 	.word	0xffffffff


	//   ....[2]....
        /*0034*/ 	.word	0xffffffff


	//   ....[3]....
        /*0038*/ 	.word	0xffffffff


	//   ....[4]....
        /*003c*/ 	.word	0xffffffff


	//   ....[5]....
        /*0040*/ 	.word	0xffffffff


	//   ....[6]....
        /*0044*/ 	.word	0xffffffff


	//   ....[7]....
        /*0048*/ 	.word	0xffffffff


	//   ....[8]....
        /*004c*/ 	.word	0xffffffff


	//   ....[9]....
        /*0050*/ 	.word	0xffffffff


	//   ....[10]....
        /*0054*/ 	.word	0xffffffff


	//   ....[11]....
        /*0058*/ 	.word	0xffffffff


	//   ....[12]....
        /*005c*/ 	.word	0x05000006


	//   ....[13]....
        /*0060*/ 	.word	0x05000006


	//   ....[14]....
        /*0064*/ 	.word	0x05000006


	//   ....[15]....
        /*0068*/ 	.word	0x05000006


	//----- nvinfo : EIATTR_COOP_GROUP_INSTR_OFFSETS
	.align		4
.L_1296:
        /*006c*/ 	.byte	0x04, 0x28
        /*006e*/ 	.short	(.L_1298 - .L_1297)


	//   ....[0]....
.L_1297:
        /*0070*/ 	.word	0x00003df0


	//   ....[1]....
        /*0074*/ 	.word	0x00003e10


	//   ....[2]....
        /*0078*/ 	.word	0x00003e90


	//   ....[3]....
        /*007c*/ 	.word	0x00003ea0


	//   ....[4]....
        /*0080*/ 	.word	0x00006ef0


	//   ....[5]....
        /*0084*/ 	.word	0x00006f10


	//   ....[6]....
        /*0088*/ 	.word	0x00006f40


	//   ....[7]....
        /*008c*/ 	.word	0x00006f50


	//   ....[8]....
        /*0090*/ 	.word	0x00008af0


	//   ....[9]....
        /*0094*/ 	.word	0x00008b00


	//   ....[10]....
        /*0098*/ 	.word	0x00008b30


	//   ....[11]....
        /*009c*/ 	.word	0x00008b40


	//   ....[12]....
        /*00a0*/ 	.word	0x00009960


	//   ....[13]....
        /*00a4*/ 	.word	0x000099d0


	//   ....[14]....
        /*00a8*/ 	.word	0x00009a30


	//   ....[15]....
        /*00ac*/ 	.word	0x00009aa0


	//----- nvinfo : EIATTR_VRC_CTA_INIT_COUNT
	.align		4
.L_1298:
        /*00b0*/ 	.byte	0x02, 0x4a
	.zero		1
	.zero		1


	//----- nvinfo : EIATTR_EXIT_INSTR_OFFSETS
	.align		4
        /*00b4*/ 	.byte	0x04, 0x1c
        /*00b6*/ 	.short	(.L_1300 - .L_1299)


	//   ....[0]....
.L_1299:
        /*00b8*/ 	.word	0x00000090


	//----- nvinfo : EIATTR_CRS_STACK_SIZE
	.align		4
.L_1300:
        /*00bc*/ 	.byte	0x04, 0x1e
        /*00be*/ 	.short	(.L_1302 - .L_1301)
.L_1301:
        /*00c0*/ 	.word	0x00000000


	//----- nvinfo : EIATTR_CBANK_PARAM_SIZE
	.align		4
.L_1302:
        /*00c4*/ 	.byte	0x03, 0x19
        /*00c6*/ 	.short	0x01d0


	//----- nvinfo : EIATTR_PARAM_CBANK
	.align		4
        /*00c8*/ 	.byte	0x04, 0x0a
        /*00ca*/ 	.short	(.L_1304 - .L_1303)
	.align		4
.L_1303:
        /*00cc*/ 	.word	index@(.nv.constant0._ZN5flash24flash_fwd_splitkv_kernelI23Flash_fwd_kernel_traitsILi96ELi64ELi128ELi4ELb0ELb0EN7cutlass10bfloat16_tE19Flash_kernel_traitsILi96ELi64ELi128ELi4ES3_EELb0ELb0ELb0ELb0ELb1ELb0ELb0ELb0EEEvNS_16Flash_fwd_paramsE)
        /*00d0*/ 	.short	0x0380
        /*00d2*/ 	.short	0x01d0


	//----- nvinfo : EIATTR_SW_WAR
	.align		4
.L_1304:
        /*00d4*/ 	.byte	0x04, 0x36
        /*00d6*/ 	.short	(.L_1306 - .L_1305)
.L_1305:
        /*00d8*/ 	.word	0x00000008
.L_1306:


//--------------------- .nv.info._ZN5flash24flash_fwd_splitkv_kernelI23Flash_fwd_kernel_traitsILi96ELi64ELi128ELi4ELb0ELb0EN7cutlass10bfloat16_tE19Flash_kernel_traitsILi96ELi64ELi128ELi4ES3_EELb0ELb0ELb0ELb0ELb1ELb1ELb0ELb0EEEvNS_16Flash_fwd_paramsE --------------------------
	.section	.nv.info._ZN5flash24flash_fwd_splitkv_kernelI23Flash_fwd_kernel_traitsILi96ELi64ELi128ELi4ELb0ELb0EN7cutlass10bfloat16_tE19Flash_kernel_traitsILi96ELi64ELi128ELi4ES3_EELb0ELb0ELb0ELb0ELb1ELb1ELb0ELb0EEEvNS_16Flash_fwd_paramsE,"",@"SHT_CUDA_INFO"
	.sectionflags	@""
	.align	4


	//----- nvinfo : EIATTR_CUDA_API_VERSION
	.align		4
        /*0000*/ 	.byte	0x04, 0x37
        /*0002*/ 	.short	(.L_1308 - .L_1307)
.L_1307:
        /*0004*/ 	.word	0x00000082


	//----- nvinfo : EIATTR_KPARAM_INFO
	.align		4
.L_1308:
        /*0008*/ 	.byte	0x04, 0x17
        /*000a*/ 	.short	(.L_1310 - .L_1309)
.L_1309:
        /*000c*/ 	.word	0x00000000
        /*0010*/ 	.short	0x0000
        /*0012*/ 	.short	0x0000
        /*0014*/ 	.byte	0x00, 0xf0, 0x41, 0x07


	//----- nvinfo : EIATTR_SPARSE_MMA_MASK
	.align		4
.L_1310:
        /*0018*/ 	.byte	0x03, 0x50
        /*001a*/ 	.short	0x0000


	//----- nvinfo : EIATTR_MAXREG_COUNT
	.align		4
        /*001c*/ 	.byte	0x03, 0x1b
        /*001e*/ 	.short	0x00ff


	//----- nvinfo : EIATTR_NUM_BARRIERS
	.align		4
        /*0020*/ 	.byte	0x02, 0x4c
        /*0022*/ 	.byte	0x01
	.zero		1


	//----- nvinfo : EIATTR_MERCURY_ISA_VERSION
	.align		4
        /*0024*/ 	.byte	0x03, 0x5f
        /*0026*/ 	.short	0x0101


	//----- nvinfo : EIATTR_COOP_GROUP_MASK_REGIDS
	.align		4
        /*0028*/ 	.byte	0x04, 0x29
        /*002a*/ 	.short	(.L_1312 - .L_1311)


	//   ....[0]....
.L_1311:
        /*002c*/ 	.word	0xffffffff


	//   ....[1]....
        /*0030*/ 	.word	0xffffffff


	//   ....[2]....
        /*0034*/ 	.word	0xffffffff


	//   ....[3]....
        /*0038*/ 	.word	0xffffffff


	//   ....[4]....
        /*003c*/ 	.word	0xffffffff


	//   ....[5]....
        /*0040*/ 	.word	0xffffffff


	//   ....[6]....
        /*0044*/ 	.word	0xffffffff


	//   ....[7]....
        /*0048*/ 	.word	0xffffffff


	//   ....[8]....
        /*004c*/ 	.word	0xffffffff


	//   ....[9]....
        /*0050*/ 	.word	0xffffffff


	//   ....[10]....
        /*0054*/ 	.word	0xffffffff


	//   ....[11]....
        /*0058*/ 	.word	0xffffffff


	//   ....[12]....
        /*005c*/ 	.word	0x05000006


	//   ....[13]....
        /*0060*/ 	.word	0x05000006


	//   ....[14]....
        /*0064*/ 	.word	0x05000006


	//   ....[15]....
        /*0068*/ 	.word	0x05000006


	//----- nvinfo : EIATTR_COOP_GROUP_INSTR_OFFSETS
	.align		4
.L_1312:
        /*006c*/ 	.byte	0x04, 0x28
        /*006e*/ 	.short	(.L_1314 - .L_1313)


	//   ....[0]....
.L_1313:
        /*0070*/ 	.word	0x000045b0


	//   ....[1]....
        /*0074*/ 	.word	0x000045d0


	//   ....[2]....
        /*0078*/ 	.word	0x00004650


	//   ....[3]....
        /*007c*/ 	.word	0x00004660


	//   ....[4]....
        /*0080*/ 	.word	0x00007f20


	//   ....[5]....
        /*0084*/ 	.word	0x00007f40


	//   ....[6]....
        /*0088*/ 	.word	0x00007f70


	//   ....[7]....
        /*008c*/ 	.word	0x00007f80


	//   ....[8]....
        /*0090*/ 	.word	0x00009ac0


	//   ....[9]....
        /*0094*/ 	.word	0x00009ad0


	//   ....[10]....
        /*0098*/ 	.word	0x00009b00


	//   ....[11]....
        /*009c*/ 	.word	0x00009b10


	//   ....[12]....
        /*00a0*/ 	.word	0x0000a930


	//   ....[13]....
        /*00a4*/ 	.word	0x0000a9a0


	//   ....[14]....
        /*00a8*/ 	.word	0x0000aa00


	//   ....[15]....
        /*00ac*/ 	.word	0x0000aa70


	//----- nvinfo : EIATTR_VRC_CTA_INIT_COUNT
	.align		4
.L_1314:
        /*00b0*/ 	.byte	0x02, 0x4a
	.zero		1
	.zero		1


	//----- nvinfo : EIATTR_EXIT_INSTR_OFFSETS
	.align		4
        /*00b4*/ 	.byte	0x04, 0x1c
        /*00b6*/ 	.short	(.L_1316 - .L_1315)


	//   ....[0]....
.L_1315:
        /*00b8*/ 	.word	0x00000090


	//----- nvinfo : EIATTR_CRS_STACK_SIZE
	.align		4
.L_1316:
        /*00bc*/ 	.byte	0x04, 0x1e
        /*00be*/ 	.short	(.L_1318 - .L_1317)
.L_1317:
        /*00c0*/ 	.word	0x00000000


	//----- nvinfo : EIATTR_CBANK_PARAM_SIZE
	.align		4
.L_1318:
        /*00c4*/ 	.byte	0x03, 0x19
        /*00c6*/ 	.short	0x01d0


	//----- nvinfo : EIATTR_PARAM_CBANK
	.align		4
        /*00c8*/ 	.byte	0x04, 0x0a
        /*00ca*/ 	.short	(.L_1320 - .L_1319)
	.align		4
.L_1319:
        /*00cc*/ 	.word	index@(.nv.constant0._ZN5flash24flash_fwd_splitkv_kernelI23Flash_fwd_kernel_traitsILi96ELi64ELi128ELi4ELb0ELb0EN7cutlass10bfloat16_tE19Flash_kernel_traitsILi96ELi64ELi128ELi4ES3_EELb0ELb0ELb0ELb0ELb1ELb1ELb0ELb0EEEvNS_16Flash_fwd_paramsE)
        /*00d0*/ 	.short	0x0380
        /*00d2*/ 	.short	0x01d0


	//----- nvinfo : EIATTR_SW_WAR
	.align		4
.L_1320:
        /*00d4*/ 	.byte	0x04, 0x36
        /*00d6*/ 	.short	(.L_1322 - .L_1321)
.L_1321:
        /*00d8*/ 	.word	0x00000008
.L_1322:


//--------------------- .nv.info._ZN5flash24flash_fwd_splitkv_kernelI23Flash_fwd_kernel_traitsILi96ELi64ELi128ELi4ELb0ELb0EN7cutlass10bfloat16_tE19Flash_kernel_traitsILi96ELi64ELi128ELi4ES3_EELb0ELb0ELb0ELb0ELb1ELb0ELb1ELb0EEEvNS_16Flash_fwd_paramsE --------------------------
	.section	.nv.info._ZN5flash24flash_fwd_splitkv_kernelI23Flash_fwd_kernel_traitsILi96ELi64ELi128ELi4ELb0ELb0EN7cutlass10bfloat16_tE19Flash_kernel_traitsILi96ELi64ELi128ELi4ES3_EELb0ELb0ELb0ELb0ELb1ELb0ELb1ELb0EEEvNS_16Flash_fwd_paramsE,"",@"SHT_CUDA_INFO"
	.sectionflags	@""
	.align	4


	//----- nvinfo : EIATTR_CUDA_API_VERSION
	.align		4
        /*0000*/ 	.byte	0x04, 0x37
        /*0002*/ 	.short	(.L_1324 - .L_1323)
.L_1323:
        /*0004*/ 	.word	0x00000082


	//----- nvinfo : EIATTR_KPARAM_INFO
	.align		4
.L_1324:
        /*0008*/ 	.byte	0x04, 0x17
        /*000a*/ 	.short	(.L_1326 - .L_1325)
.L_1325:
        /*000c*/ 	.word	0x00000000
        /*0010*/ 	.short	0x0000
        /*0012*/ 	.short	0x0000
        /*0014*/ 	.byte	0x00, 0xf0, 0x41, 0x07


	//----- nvinfo : EIATTR_SPARSE_MMA_MASK
	.align		4
.L_1326:
        /*0018*/ 	.byte	0x03, 0x50
        /*001a*/ 	.short	0x0000


	//----- nvinfo : EIATTR_MAXREG_COUNT
	.align		4
        /*001c*/ 	.byte	0x03, 0x1b
        /*001e*/ 	.short	0x00ff


	//----- nvinfo : EIATTR_NUM_BARRIERS
	.align		4
        /*0020*/ 	.byte	0x02, 0x4c
        /*0022*/ 	.byte	0x01
	.zero		1


	//----- nvinfo : EIATTR_MERCURY_ISA_VERSION
	.align		4
        /*0024*/ 	.byte	0x03, 0x5f
        /*0026*/ 	.short	0x0101


	//----- nvinfo : EIATTR_COOP_GROUP_MASK_REGIDS
	.align		4
        /*0028*/ 	.byte	0x04, 0x29
        /*002a*/ 	.short	(.L_1328 - .L_1327)


	//   ....[0]....
.L_1327:
        /*002c*/ 	.word	0xffffffff


	//   ....[1]....
        /*0030*/ 	.word	0xffffffff


	//   ....[2]....
        /*0034*/ 	.word	0xffffffff


	//   ....[3]....
        /*0038*/ 	.word	0xffffffff


	//   ....[4]....
        /*003c*/ 	.word	0xffffffff


	//   ....[5]....
        /*0040*/ 	.word	0xffffffff


	//   ....[6]....
        /*0044*/ 	.word	0xffffffff


	//   ....[7]....
        /*0048*/ 	.word	0xffffffff


	//   ....[8]....
        /*004c*/ 	.word	0xffffffff


	//   ....[9]....
        /*0050*/ 	.word	0xffffffff


	//   ....[10]....
        /*0054*/ 	.word	0xffffffff


	//   ....[11]....
        /*0058*/ 	.word	0xffffffff


	//   ....[12]....
        /*005c*/ 	.word	0x05000007


	//   ....[13]....
        /*0060*/ 	.word	0x05000007


	//   ....[14]....
        /*0064*/ 	.word	0x05000007


	//   ....[15]....
        /*0068*/ 	.word	0x05000007


	//----- nvinfo : EIATTR_COOP_GROUP_INSTR_OFFSETS
	.align		4
.L_1328:
        /*006c*/ 	.byte	0x04, 0x28
        /*006e*/ 	.short	(.L_1330 - .L_1329)


	//   ....[0]....
.L_1329:
        /*0070*/ 	.word	0x00003ff0


	//   ....[1]....
        /*0074*/ 	.word	0x00004020


	//   ....[2]....
        /*0078*/ 	.word	0x000040a0


	//   ....[3]....
        /*007c*/ 	.word	0x000040b0


	//   ....[4]....
        /*0080*/ 	.word	0x000071c0


	//   ....[5]....
        /*0084*/ 	.word	0x000071d0


	//   ....[6]....
        /*0088*/ 	.word	0x00007200


	//   ....[7]....
        /*008c*/ 	.word	0x00007210


	//   ....[8]....
        /*0090*/ 	.word	0x00008d80


	//   ....[9]....
        /*0094*/ 	.word	0x00008d90


	//   ....[10]....
        /*0098*/ 	.word	0x00008dc0


	//   ....[11]....
        /*009c*/ 	.word	0x00008dd0


	//   ....[12]....
        /*00a0*/ 	.word	0x00009940


	//   ....[13]....
        /*00a4*/ 	.word	0x000099b0


	//   ....[14]....
        /*00a8*/ 	.word	0x00009a10


	//   ....[15]....
        /*00ac*/ 	.word	0x00009a80


	//----- nvinfo : EIATTR_VRC_CTA_INIT_COUNT
	.align		4
.L_1330:
        /*00b0*/ 	.byte	0x02, 0x4a
	.zero		1
	.zero		1


	//----- nvinfo : EIATTR_EXIT_INSTR_OFFSETS
	.align		4
        /*00b4*/ 	.byte	0x04, 0x1c
        /*00b6*/ 	.short	(.L_1332 - .L_1331)


	//   ....[0]....
.L_1331:
        /*00b8*/ 	.word	0x000001f0


	//----- nvinfo : EIATTR_CRS_STACK_SIZE
	.align		4
.L_1332:
        /*00bc*/ 	.byte	0x04, 0x1e
        /*00be*/ 	.short	(.L_1334 - .L_1333)
.L_1333:
        /*00c0*/ 	.word	0x00000000


	//----- nvinfo : EIATTR_CBANK_PARAM_SIZE
	.align		4
.L_1334:
        /*00c4*/ 	.byte	0x03, 0x19
        /*00c6*/ 	.short	0x01d0


	//----- nvinfo : EIATTR_PARAM_CBANK
	.align		4
        /*00c8*/ 	.byte	0x04, 0x0a
        /*00ca*/ 	.short	(.L_1336 - .L_1335)
	.align		4
.L_1335:
        /*00cc*/ 	.word	index@(.nv.constant0._ZN5flash24flash_fwd_splitkv_kernelI23Flash_fwd_kernel_traitsILi96ELi64ELi128ELi4ELb0ELb0EN7cutlass10bfloat16_tE19Flash_kernel_traitsILi96ELi64ELi128ELi4ES3_EELb0ELb0ELb0ELb0ELb1ELb0ELb1ELb0EEEvNS_16Flash_fwd_paramsE)
        /*00d0*/ 	.short	0x0380
        /*00d2*/ 	.short	0x01d0


	//----- nvinfo : EIATTR_SW_WAR
	.align		4
.L_1336:
        /*00d4*/ 	.byte	0x04, 0x36
        /*00d6*/ 	.short	(.L_1338 - .L_1337)
.L_1337:
        /*00d8*/ 	.word	0x00000008
.L_1338:


//--------------------- .nv.info._ZN5flash24flash_fwd_splitkv_kernelI23Flash_fwd_kernel_traitsILi96ELi64ELi128ELi4ELb0ELb0EN7cutlass10bfloat16_tE19Flash_kernel_traitsILi96ELi64ELi128ELi4ES3_EELb0ELb0ELb0ELb0ELb1ELb1ELb1ELb0EEEvNS_16Flash_fwd_paramsE --------------------------
	.section	.nv.info._ZN5flash24flash_fwd_splitkv_kernelI23Flash_fwd_kernel_traitsILi96ELi64ELi128ELi4ELb0ELb0EN7cutlass10bfloat16_tE19Flash_kernel_traitsILi96ELi64ELi128ELi4ES3_EELb0ELb0ELb0ELb0ELb1ELb1ELb1ELb0EEEvNS_16Flash_fwd_paramsE,"",@"SHT_CUDA_INFO"
	.sectionflags	@""
	.align	4


	//----- nvinfo : EIATTR_CUDA_API_VERSION
	.align		4
        /*0000*/ 	.byte	0x04, 0x37
        /*0002*/ 	.short	(.L_1340 - .L_1339)
.L_1339:
        /*0004*/ 	.word	0x00000082


	//----- nvinfo : EIATTR_KPARAM_INFO
	.align		4
.L_1340:
        /*0008*/ 	.byte	0x04, 0x17
        /*000a*/ 	.short	(.L_1342 - .L_1341)
.L_1341:
        /*000c*/ 	.word	0x00000000
        /*0010*/ 	.short	0x0000
        /*0012*/ 	.short	0x0000
        /*0014*/ 	.byte	0x00, 0xf0, 0x41, 0x07


	//----- nvinfo : EIATTR_SPARSE_MMA_MASK
	.align		4
.L_1342:
        /*0018*/ 	.byte	0x03, 0x50
        /*001a*/ 	.short	0x0000


	//----- nvinfo : EIATTR_MAXREG_COUNT
	.align		4
        /*001c*/ 	.byte	0x03, 0x1b
        /*001e*/ 	.short	0x00ff


	//----- nvinfo : EIATTR_NUM_BARRIERS
	.align		4
        /*0020*/ 	.byte	0x02, 0x4c
        /*0022*/ 	.byte	0x01
	.zero		1


	//----- nvinfo : EIATTR_MERCURY_ISA_VERSION
	.align		4
        /*0024*/ 	.byte	0x03, 0x5f
        /*0026*/ 	.short	0x0101


	//----- nvinfo : EIATTR_COOP_GROUP_MASK_REGIDS
	.align		4
        /*0028*/ 	.byte	0x04, 0x29
        /*002a*/ 	.short	(.L_1344 - .L_1343)


	//   ....[0]....
.L_1343:
        /*002c*/ 	.word	0xffffffff


	//   ....[1]....
        /*0030*/ 	.word	0xffffffff


	//   ....[2]....
        /*0034*/ 	.word	0xffffffff


	//   ....[3]....
        /*0038*/ 	.word	0xffffffff


	//   ....[4]....
        /*003c*/ 	.word	0xffffffff


	//   ....[5]....
        /*0040*/ 	.word	0xffffffff


	//   ....[6]....
        /*0044*/ 	.word	0xffffffff


	//   ....[7]....
        /*0048*/ 	.word	0xffffffff


	//   ....[8]....
        /*004c*/ 	.word	0xffffffff


	//   ....[9]....
        /*0050*/ 	.word	0xffffffff


	//   ....[10]....
        /*0054*/ 	.word	0xffffffff


	//   ....[11]....
        /*0058*/ 	.word	0xffffffff


	//   ....[12]....
        /*005c*/ 	.word	0x05000007


	//   ....[13]....
        /*0060*/ 	.word	0x05000007


	//   ....[14]....
        /*0064*/ 	.word	0x05000007


	//   ....[15]....
        /*0068*/ 	.word	0x05000007


	//----- nvinfo : EIATTR_COOP_GROUP_INSTR_OFFSETS
	.align		4
.L_1344:
        /*006c*/ 	.byte	0x04, 0x28
        /*006e*/ 	.short	(.L_1346 - .L_1345)


	//   ....[0]....
.L_1345:
        /*0070*/ 	.word	0x00004830


	//   ....[1]....
        /*0074*/ 	.word	0x00004860


	//   ....[2]....
        /*0078*/ 	.word	0x000048e0


	//   ....[3]....
        /*007c*/ 	.word	0x000048f0


	//   ....[4]....
        /*0080*/ 	.word	0x00008270


	//   ....[5]....
        /*0084*/ 	.word	0x00008280


	//   ....[6]....
        /*0088*/ 	.word	0x000082b0


	//   ....[7]....
        /*008c*/ 	.word	0x000082c0


	//   ....[8]....
        /*0090*/ 	.word	0x00009dd0


	//   ....[9]....
        /*0094*/ 	.word	0x00009de0


	//   ....[10]....
        /*0098*/ 	.word	0x00009e10


	//   ....[11]....
        /*009c*/ 	.word	0x00009e20


	//   ....[12]....
        /*00a0*/ 	.word	0x0000a990


	//   ....[13]....
        /*00a4*/ 	.word	0x0000aa00


	//   ....[14]....
        /*00a8*/ 	.word	0x0000aa60


	//   ....[15]....
        /*00ac*/ 	.word	0x0000aad0


	//----- nvinfo : EIATTR_VRC_CTA_INIT_COUNT
	.align		4
.L_1346:
        /*00b0*/ 	.byte	0x02, 0x4a
	.zero		1
	.zero		1


	//----- nvinfo : EIATTR_EXIT_INSTR_OFFSETS
	.align		4
        /*00b4*/ 	.byte	0x04, 0x1c
        /*00b6*/ 	.short	(.L_1348 - .L_1347)


	//   ....[0]....
.L_1347:
        /*00b8*/ 	.word	0x000001f0


	//----- nvinfo : EIATTR_CRS_STACK_SIZE
	.align		4
.L_1348:
        /*00bc*/ 	.byte	0x04, 0x1e
        /*00be*/ 	.short	(.L_1350 - .L_1349)
.L_1349:
        /*00c0*/ 	.word	0x00000000


	//----- nvinfo : EIATTR_CBANK_PARAM_SIZE
	.align		4
.L_1350:
        /*00c4*/ 	.byte	0x03, 0x19
        /*00c6*/ 	.short	0x01d0


	//----- nvinfo : EIATTR_PARAM_CBANK
	.align		4
        /*00c8*/ 	.byte	0x04, 0x0a
        /*00ca*/ 	.short	(.L_1352 - .L_1351)
	.align		4
.L_1351:
        /*00cc*/ 	.word	index@(.nv.constant0._ZN5flash24flash_fwd_splitkv_kernelI23Flash_fwd_kernel_traitsILi96ELi64ELi128ELi4ELb0ELb0EN7cutlass10bfloat16_tE19Flash_kernel_traitsILi96ELi64ELi128ELi4ES3_EELb0ELb0ELb0ELb0ELb1ELb1ELb1ELb0EEEvNS_16Flash_fwd_paramsE)
        /*00d0*/ 	.short	0x0380
        /*00d2*/ 	.short	0x01d0


	//----- nvinfo : EIATTR_SW_WAR
	.align		4
.L_1352:
        /*00d4*/ 	.byte	0x04, 0x36
        /*00d6*/ 	.short	(.L_1354 - .L_1353)
.L_1353:
        /*00d8*/ 	.word	0x00000008
.L_1354:


//--------------------- .nv.info._ZN5flash24flash_fwd_splitkv_kernelI23Flash_fwd_kernel_traitsILi96ELi64ELi128ELi4ELb0ELb0EN7cutlass10bfloat16_tE19Flash_kernel_traitsILi96ELi64ELi128ELi4ES3_EELb0ELb0ELb0ELb0ELb0ELb0ELb0ELb0EEEvNS_16Flash_fwd_paramsE --------------------------
	.section	.nv.info._ZN5flash24flash_fwd_splitkv_kernelI23Flash_fwd_kernel_traitsILi96ELi64ELi128ELi4ELb0ELb0EN7cutlass10bfloat16_tE19Flash_kernel_traitsILi96ELi64ELi128ELi4ES3_EELb0ELb0ELb0ELb0ELb0ELb0ELb0ELb0EEEvNS_16Flash_fwd_paramsE,"",@"SHT_CUDA_INFO"
	.sectionflags	@""
	.align	4


	//----- nvinfo : EIATTR_CUDA_API_VERSION
	.align		4
        /*0000*/ 	.byte	0x04, 0x37
        /*0002*/ 	.short	(.L_1356 - .L_1355)
.L_1355:
        /*0004*/ 	.word	0x00000082


	//----- nvinfo : EIATTR_KPARAM_INFO
	.align		4
.L_1356:
        /*0008*/ 	.byte	0x04, 0x17
        /*000a*/ 	.short	(.L_1358 - .L_1357)
.L_1357:
        /*000c*/ 	.word	0x00000000
        /*0010*/ 	.short	0x0000
        /*0012*/ 	.short	0x0000
        /*0014*/ 	.byte	0x00, 0xf0, 0x41, 0x07


	//----- nvinfo : EIATTR_SPARSE_MMA_MASK
	.align		4
.L_1358:
        /*0018*/ 	.byte	0x03, 0x50
        /*001a*/ 	.short	0x0000


	//----- nvinfo : EIATTR_MAXREG_COUNT
	.align		4
        /*001c*/ 	.byte	0x03, 0x1b
        /*001e*/ 	.short	0x00ff


	//----- nvinfo : EIATTR_NUM_BARRIERS
	.align		4
        /*0020*/ 	.byte	0x02, 0x4c
        /*0022*/ 	.byte	0x01
	.zero		1


	//----- nvinfo : EIATTR_MERCURY_ISA_VERSION
	.align		4
        /*0024*/ 	.byte	0x03, 0x5f
        /*0026*/ 	.short	0x0101


	//----- nvinfo : EIATTR_COOP_GROUP_MASK_REGIDS
	.align		4
        /*0028*/ 	.byte	0x04, 0x29
        /*002a*/ 	.short	(.L_1360 - .L_1359)


	//   ....[0]....
.L_1359:
        /*002c*/ 	.word	0xffffffff


	//   ....[1]....
        /*0030*/ 	.word	0xffffffff


	//   ....[2]....
        /*0034*/ 	.word	0xffffffff


	//   ....[3]....
        /*0038*/ 	.word	0xffffffff


	//   ....[4]....
        /*003c*/ 	.word	0xffffffff


	//   ....[5]....
        /*0040*/ 	.word	0xffffffff


	//   ....[6]....
        /*0044*/ 	.word	0xffffffff


	//   ....[7]....
        /*0048*/ 	.word	0xffffffff


	//   ....[8]....
        /*004c*/ 	.word	0xffffffff


	//   ....[9]....
        /*0050*/ 	.word	0xffffffff


	//   ....[10]....
        /*0054*/ 	.word	0xffffffff


	//   ....[11]....
        /*0058*/ 	.word	0xffffffff


	//   ....[12]....
        /*005c*/ 	.word	0x05000006


	//   ....[13]....
        /*0060*/ 	.word	0x05000006


	//   ....[14]....
        /*0064*/ 	.word	0x05000006


	//   ....[15]....
        /*0068*/ 	.word	0x05000006


	//----- nvinfo : EIATTR_COOP_GROUP_INSTR_OFFSETS
	.align		4
.L_1360:
        /*006c*/ 	.byte	0x04, 0x28
        /*006e*/ 	.short	(.L_1362 - .L_1361)


	//   ....[0]....
.L_1361:
        /*0070*/ 	.word	0x00004d90


	//   ....[1]....
        /*0074*/ 	.word	0x00004db0


	//   ....[2]....
        /*0078*/ 	.word	0x00004e20


	//   ....[3]....
        /*007c*/ 	.word	0x00004e30


	//   ....[4]....
        /*0080*/ 	.word	0x00008490


	//   ....[5]....
        /*0084*/ 	.word	0x000084b0


	//   ....[6]....
        /*0088*/ 	.word	0x000084e0


	//   ....[7]....
        /*008c*/ 	.word	0x000084f0


	//   ....[8]....
        /*0090*/ 	.word	0x0000a070


	//   ....[9]....
        /*0094*/ 	.word	0x0000a080


	//   ....[10]....
        /*0098*/ 	.word	0x0000a0b0


	//   ....[11]....
        /*009c*/ 	.word	0x0000a0c0


	//   ....[12]....
        /*00a0*/ 	.word	0x0000af80


	//   ....[13]....
        /*00a4*/ 	.word	0x0000aff0


	//   ....[14]....
        /*00a8*/ 	.word	0x0000b050


	//   ....[15]....
        /*00ac*/ 	.word	0x0000b0c0


	//----- nvinfo : EIATTR_VRC_CTA_INIT_COUNT
	.align		4
.L_1362:
        /*00b0*/ 	.byte	0x02, 0x4a
	.zero		1
	.zero		1


	//----- nvinfo : EIATTR_EXIT_INSTR_OFFSETS
	.align		4
        /*00b4*/ 	.byte	0x04, 0x1c
        /*00b6*/ 	.short	(.L_1364 - .L_1363)


	//   ....[0]....
.L_1363:
        /*00b8*/ 	.word	0x00000090


	//----- nvinfo : EIATTR_CRS_STACK_SIZE
	.align		4
.L_1364:
        /*00bc*/ 	.byte	0x04, 0x1e
        /*00be*/ 	.short	(.L_1366 - .L_1365)
.L_1365:
        /*00c0*/ 	.word	0x00000000


	//----- nvinfo : EIATTR_CBANK_PARAM_SIZE
	.align		4
.L_1366:
        /*00c4*/ 	.byte	0x03, 0x19
        /*00c6*/ 	.short	0x01d0


	//----- nvinfo : EIATTR_PARAM_CBANK
	.align		4
        /*00c8*/ 	.byte	0x04, 0x0a
        /*00ca*/ 	.short	(.L_1368 - .L_1367)
	.align		4
.L_1367:
        /*00cc*/ 	.word	index@(.nv.constant0._ZN5flash24flash_fwd_splitkv_kernelI23Flash_fwd_kernel_traitsILi96ELi64ELi128ELi4ELb0ELb0EN7cutlass10bfloat16_tE19Flash_kernel_traitsILi96ELi64ELi128ELi4ES3_EELb0ELb0ELb0ELb0ELb0ELb0ELb0ELb0EEEvNS_16Flash_fwd_paramsE)
        /*00d0*/ 	.short	0x0380
        /*00d2*/ 	.short	0x01d0


	//----- nvinfo : EIATTR_SW_WAR
	.align		4
.L_1368:
        /*00d4*/ 	.byte	0x04, 0x36
        /*00d6*/ 	.short	(.L_1370 - .L_1369)
.L_1369:
        /*00d8*/ 	.word	0x00000008
.L_1370:


//--------------------- .nv.info._ZN5flash24flash_fwd_splitkv_kernelI23Flash_fwd_kernel_traitsILi96ELi64ELi128ELi4ELb0ELb0EN7cutlass10bfloat16_tE19Flash_kernel_traitsILi96ELi64ELi128ELi4ES3_EELb0ELb0ELb0ELb0ELb0ELb1ELb0ELb0EEEvNS_16Flash_fwd_paramsE --------------------------
	.section	.nv.info._ZN5flash24flash_fwd_splitkv_kernelI23Flash_fwd_kernel_traitsILi96ELi64ELi128ELi4ELb0ELb0EN7cutlass10bfloat16_tE19Flash_kernel_traitsILi96ELi64ELi128ELi4ES3_EELb0ELb0ELb0ELb0ELb0ELb1ELb0ELb0EEEvNS_16Flash_fwd_paramsE,"",@"SHT_CUDA_INFO"
	.sectionflags	@""
	.align	4


	//----- nvinfo : EIATTR_CUDA_API_VERSION
	.align		4
        /*0000*/ 	.byte	0x04, 0x37
        /*0002*/ 	.short	(.L_1372 - .L_1371)
.L_1371:
        /*0004*/ 	.word	0x00000082


	//----- nvinfo : EIATTR_KPARAM_INFO
	.align		4
.L_1372:
        /*0008*/ 	.byte	0x04, 0x17
        /*000a*/ 	.short	(.L_1374 - .L_1373)
.L_1373:
        /*000c*/ 	.word	0x00000000
        /*0010*/ 	.short	0x0000
        /*0012*/ 	.short	0x0000
        /*0014*/ 	.byte	0x00, 0xf0, 0x41, 0x07


	//----- nvinfo : EIATTR_SPARSE_MMA_MASK
	.align		4
.L_1374:
        /*0018*/ 	.byte	0x03, 0x50
        /*001a*/ 	.short	0x0000


	//----- nvinfo : EIATTR_MAXREG_COUNT
	.align		4
        /*001c*/ 	.byte	0x03, 0x1b
        /*001e*/ 	.short	0x00ff


	//----- nvinfo : EIATTR_NUM_BARRIERS
	.align		4
        /*0020*/ 	.byte	0x02, 0x4c
        /*0022*/ 	.byte	0x01
	.zero		1


	//----- nvinfo : EIATTR_MERCURY_ISA_VERSION
	.align		4
        /*0024*/ 	.byte	0x03, 0x5f
        /*0026*/ 	.short	0x0101


	//----- nvinfo : EIATTR_COOP_GROUP_MASK_REGIDS
	.align		4
        /*0028*/ 	.byte	0x04, 0x29
        /*002a*/ 	.short	(.L_1376 - .L_1375)


	//   ....[0]....
.L_1375:
        /*002c*/ 	.word	0xffffffff


	//   ....[1]....
        /*0030*/ 	.word	0xffffffff


	//   ....[2]....
        /*0034*/ 	.word	0xffffffff


	//   ....[3]....
        /*0038*/ 	.word	0xffffffff


	//   ....[4]....
        /*003c*/ 	.word	0xffffffff


	//   ....[5]....
        /*0040*/ 	.word	0xffffffff


	//   ....[6]....
        /*0044*/ 	.word	0xffffffff


	//   ....[7]....
        /*0048*/ 	.word	0xffffffff


	//   ....[8]....
        /*004c*/ 	.word	0xffffffff


	//   ....[9]....
        /*0050*/ 	.word	0xffffffff


	//   ....[10]....
        /*0054*/ 	.word	0xffffffff


	//   ....[11]....
        /*0058*/ 	.word	0xffffffff


	//   ....[12]....
        /*005c*/ 	.word	0x05000006


	//   ....[13]....
        /*0060*/ 	.word	0x05000006


	//   ....[14]....
        /*0064*/ 	.word	0x05000006


	//   ....[15]....
        /*0068*/ 	.word	0x05000006


	//----- nvinfo : EIATTR_COOP_GROUP_INSTR_OFFSETS
	.align		4
.L_1376:
        /*006c*/ 	.byte	0x04, 0x28
        /*006e*/ 	.short	(.L_1378 - .L_1377)


	//   ....[0]....
.L_1377:
        /*0070*/ 	.word	0x000055d0


	//   ....[1]....
        /*0074*/ 	.word	0x000055e0


	//   ....[2]....
        /*0078*/ 	.word	0x00005640


	//   ....[3]....
        /*007c*/ 	.word	0x00005650


	//   ....[4]....
        /*0080*/ 	.word	0x00009520


	//   ....[5]....
        /*0084*/ 	.word	0x00009540


	//   ....[6]....
        /*0088*/ 	.word	0x00009570


	//   ....[7]....
        /*008c*/ 	.word	0x00009580


	//   ....[8]....
        /*0090*/ 	.word	0x0000b0a0


	//   ....[9]....
        /*0094*/ 	.word	0x0000b0b0


	//   ....[10]....
        /*0098*/ 	.word	0x0000b0e0


	//   ....[11]....
        /*009c*/ 	.word	0x0000b0f0


	//   ....[12]....
        /*00a0*/ 	.word	0x0000bfb0


	//   ....[13]....
        /*00a4*/ 	.word	0x0000c020


	//   ....[14]....
        /*00a8*/ 	.word	0x0000c080


	//   ....[15]....
        /*00ac*/ 	.word	0x0000c0f0


	//----- nvinfo : EIATTR_VRC_CTA_INIT_COUNT
	.align		4
.L_1378:
        /*00b0*/ 	.byte	0x02, 0x4a
	.zero		1
	.zero		1


	//----- nvinfo : EIATTR_EXIT_INSTR_OFFSETS
	.align		4
        /*00b4*/ 	.byte	0x04, 0x1c
        /*00b6*/ 	.short	(.L_1380 - .L_1379)


	//   ....[0]....
.L_1379:
        /*00b8*/ 	.word	0x00000090


	//----- nvinfo : EIATTR_CRS_STACK_SIZE
	.align		4
.L_1380:
        /*00bc*/ 	.byte	0x04, 0x1e
        /*00be*/ 	.short	(.L_1382 - .L_1381)
.L_1381:
        /*00c0*/ 	.word	0x00000000


	//----- nvinfo : EIATTR_CBANK_PARAM_SIZE
	.align		4
.L_1382:
        /*00c4*/ 	.byte	0x03, 0x19
        /*00c6*/ 	.short	0x01d0


	//----- nvinfo : EIATTR_PARAM_CBANK
	.align		4
        /*00c8*/ 	.byte	0x04, 0x0a
        /*00ca*/ 	.short	(.L_1384 - .L_1383)
	.align		4
.L_1383:
        /*00cc*/ 	.word	index@(.nv.constant0._ZN5flash24flash_fwd_splitkv_kernelI23Flash_fwd_kernel_traitsILi96ELi64ELi128ELi4ELb0ELb0EN7cutlass10bfloat16_tE19Flash_kernel_traitsILi96ELi64ELi128ELi4ES3_EELb0ELb0ELb0ELb0ELb0ELb1ELb0ELb0EEEvNS_16Flash_fwd_paramsE)
        /*00d0*/ 	.short	0x0380
        /*00d2*/ 	.short	0x01d0


	//----- nvinfo : EIATTR_SW_WAR
	.align		4
.L_1384:
        /*00d4*/ 	.byte	0x04, 0x36
        /*00d6*/ 	.short	(.L_1386 - .L_1385)
.L_1385:
        /*00d8*/ 	.word	0x00000008
.L_1386:


//--------------------- .nv.info._ZN5flash24flash_fwd_splitkv_kernelI23Flash_fwd_kernel_traitsILi96ELi64ELi128ELi4ELb0ELb0EN7cutlass10bfloat16_tE19Flash_kernel_traitsILi96ELi64ELi128ELi4ES3_EELb0ELb0ELb0ELb0ELb0ELb0ELb0ELb1EEEvNS_16Flash_fwd_paramsE --------------------------
	.section	.nv.info._ZN5flash24flash_fwd_splitkv_kernelI23Flash_fwd_kernel_traitsILi96ELi64ELi128ELi4ELb0ELb0EN7cutlass10bfloat16_tE19Flash_kernel_traitsILi96ELi64ELi128ELi4ES3_EELb0ELb0ELb0ELb0ELb0ELb0ELb0ELb1EEEvNS_16Flash_fwd_paramsE,"",@"SHT_CUDA_INFO"
	.sectionflags	@""
	.align	4


	//----- nvinfo : EIATTR_CUDA_API_VERSION
	.align		4
        /*0000*/ 	.byte	0x04, 0x37
        /*0002*/ 	.short	(.L_1388 - .L_1387)
.L_1387:
        /*0004*/ 	.word	0x00000082


	//----- nvinfo : EIATTR_KPARAM_INFO
	.align		4
.L_1388:
        /*0008*/ 	.byte	0x04, 0x17
        /*000a*/ 	.short	(.L_1390 - .L_1389)
.L_1389:
        /*000c*/ 	.word	0x00000000
        /*0010*/ 	.short	0x0000
        /*0012*/ 	.short	0x0000
        /*0014*/ 	.byte	0x00, 0xf0, 0x41, 0x07


	//----- nvinfo : EIATTR_SPARSE_MMA_MASK
	.align		4
.L_1390:
        /*0018*/ 	.byte	0x03, 0x50
        /*001a*/ 	.short	0x0000


	//----- nvinfo : EIATTR_MAXREG_COUNT
	.align		4
        /*001c*/ 	.byte	0x03, 0x1b
        /*001e*/ 	.short	0x00ff


	//----- nvinfo : EIATTR_NUM_BARRIERS
	.align		4
        /*0020*/ 	.byte	0x02, 0x4c
        /*0022*/ 	.byte	0x01
	.zero		1


	//----- nvinfo : EIATTR_MERCURY_ISA_VERSION
	.align		4
        /*0024*/ 	.byte	0x03, 0x5f
        /*0026*/ 	.short	0x0101


	//----- nvinfo : EIATTR_COOP_GROUP_MASK_REGIDS
	.align		4
        /*0028*/ 	.byte	0x04, 0x29
        /*002a*/ 	.short	(.L_1392 - .L_1391)


	//   ....[0]....
.L_1391:
        /*002c*/ 	.word	0xffffffff


	//   ....[1]....
        /*0030*/ 	.word	0xffffffff


	//   ....[2]....
        /*0034*/ 	.word	0xffffffff


	//   ....[3]....
        /*0038*/ 	.word	0xffffffff


	//   ....[4]....
        /*003c*/ 	.word	0xffffffff


	//   ....[5]....
        /*0040*/ 	.word	0xffffffff


	//   ....[6]....
        /*0044*/ 	.word	0xffffffff


	//   ....[7]....
        /*0048*/ 	.word	0xffffffff


	//   ....[8]....
        /*004c*/ 	.word	0xffffffff


	//   ....[9]....
        /*0050*/ 	.word	0xffffffff


	//   ....[10]....
        /*0054*/ 	.word	0xffffffff


	//   ....[11]....
        /*0058*/ 	.word	0xffffffff


	//   ....[12]....
        /*005c*/ 	.word	0x05000008


	//   ....[13]....
        /*0060*/ 	.word	0x05000008


	//   ....[14]....
        /*0064*/ 	.word	0x05000008


	//   ....[15]....
        /*0068*/ 	.word	0x05000008


	//----- nvinfo : EIATTR_COOP_GROUP_INSTR_OFFSETS
	.align		4
.L_1392:
        /*006c*/ 	.byte	0x04, 0x28
        /*006e*/ 	.short	(.L_1394 - .L_1393)


	//   ....[0]....
.L_1393:
        /*0070*/ 	.word	0x00010780


	//   ....[1]....
        /*0074*/ 	.word	0x000107b0


	//   ....[2]....
        /*0078*/ 	.word	0x00010850


	//   ....[3]....
        /*007c*/ 	.word	0x00010860


	//   ....[4]....
        /*0080*/ 	.word	0x00013e90


	//   ....[5]....
        /*0084*/ 	.word	0x00013ea0


	//   ....[6]....
        /*0088*/ 	.word	0x00013ed0


	//   ....[7]....
        /*008c*/ 	.word	0x00013ee0


	//   ....[8]....
        /*0090*/ 	.word	0x00015a70


	//   ....[9]....
        /*0094*/ 	.word	0x00015a80


	//   ....[10]....
        /*0098*/ 	.word	0x00015ab0


	//   ....[11]....
        /*009c*/ 	.word	0x00015ac0


	//   ....[12]....
        /*00a0*/ 	.word	0x000169a0


	//   ....[13]....
        /*00a4*/ 	.word	0x00016a10


	//   ....[14]....
        /*00a8*/ 	.word	0x00016a70


	//   ....[15]....
        /*00ac*/ 	.word	0x00016ae0


	//----- nvinfo : EIATTR_VRC_CTA_INIT_COUNT
	.align		4
.L_1394:
        /*00b0*/ 	.byte	0x02, 0x4a
	.zero		1
	.zero		1


	//----- nvinfo : EIATTR_EXIT_INSTR_OFFSETS
	.align		4
        /*00b4*/ 	.byte	0x04, 0x1c
        /*00b6*/ 	.short	(.L_1396 - .L_1395)


	//   ....[0]....
.L_1395:
        /*00b8*/ 	.word	0x00000090


	//----- nvinfo : EIATTR_CRS_STACK_SIZE
	.align		4
.L_1396:
        /*00bc*/ 	.byte	0x04, 0x1e
        /*00be*/ 	.short	(.L_1398 - .L_1397)
.L_1397:
        /*00c0*/ 	.word	0x00000000


	//----- nvinfo : EIATTR_CBANK_PARAM_SIZE
	.align		4
.L_1398:
        /*00c4*/ 	.byte	0x03, 0x19
        /*00c6*/ 	.short	0x01d0


	//----- nvinfo : EIATTR_PARAM_CBANK
	.align		4
        /*00c8*/ 	.byte	0x04, 0x0a
        /*00ca*/ 	.short	(.L_1400 - .L_1399)
	.align		4
.L_1399:
        /*00cc*/ 	.word	index@(.nv.constant0._ZN5flash24flash_fwd_splitkv_kernelI23Flash_fwd_kernel_traitsILi96ELi64ELi128ELi4ELb0ELb0EN7cutlass10bfloat16_tE19Flash_kernel_traitsILi96ELi64ELi128ELi4ES3_EELb0ELb0ELb0ELb0ELb0ELb0ELb0ELb1EEEvNS_16Flash_fwd_paramsE)
        /*00d0*/ 	.short	0x0380
        /*00d2*/ 	.short	0x01d0


	//----- nvinfo : EIATTR_SW_WAR
	.align		4
.L_1400:
        /*00d4*/ 	.byte	0x04, 0x36
        /*00d6*/ 	.short	(.L_1402 - .L_1401)
.L_1401:
        /*00d8*/ 	.word	0x00000008
.L_1402:


//--------------------- .nv.info._ZN5flash24flash_fwd_splitkv_kernelI23Flash_fwd_kernel_traitsILi96ELi64ELi128ELi4ELb0ELb0EN7cutlass10bfloat16_tE19Flash_kernel_traitsILi96ELi64ELi128ELi4ES3_EELb0ELb0ELb0ELb0ELb0ELb1ELb0ELb1EEEvNS_16Flash_fwd_paramsE --------------------------
	.section	.nv.info._ZN5flash24flash_fwd_splitkv_kernelI23Flash_fwd_kernel_traitsILi96ELi64ELi128ELi4ELb0ELb0EN7cutlass10bfloat16_tE19Flash_kernel_traitsILi96ELi64ELi128ELi4ES3_EELb0ELb0ELb0ELb0ELb0ELb1ELb0ELb1EEEvNS_16Flash_fwd_paramsE,"",@"SHT_CUDA_INFO"
	.sectionflags	@""
	.align	4


	//----- nvinfo : EIATTR_CUDA_API_VERSION
	.align		4
        /*0000*/ 	.byte	0x04, 0x37
        /*0002*/ 	.short	(.L_1404 - .L_1403)
.L_1403:
        /*0004*/ 	.word	0x00000082


	//----- nvinfo : EIATTR_KPARAM_INFO
	.align		4
.L_1404:
        /*0008*/ 	.byte	0x04, 0x17
        /*000a*/ 	.short	(.L_1406 - .L_1405)
.L_1405:
        /*000c*/ 	.word	0x00000000
        /*0010*/ 	.short	0x0000
        /*0012*/ 	.short	0x0000
        /*0014*/ 	.byte	0x00, 0xf0, 0x41, 0x07


	//----- nvinfo : EIATTR_SPARSE_MMA_MASK
	.align		4
.L_1406:
        /*0018*/ 	.byte	0x03, 0x50
        /*001a*/ 	.short	0x0000


	//----- nvinfo : EIATTR_MAXREG_COUNT
	.align		4
        /*001c*/ 	.byte	0x03, 0x1b
        /*001e*/ 	.short	0x00ff


	//----- nvinfo : EIATTR_NUM_BARRIERS
	.align		4
        /*0020*/ 	.byte	0x02, 0x4c
        /*0022*/ 	.byte	0x01
	.zero		1


	//----- nvinfo : EIATTR_MERCURY_ISA_VERSION
	.align		4
        /*0024*/ 	.byte	0x03, 0x5f
        /*0026*/ 	.short	0x0101


	//----- nvinfo : EIATTR_COOP_GROUP_MASK_REGIDS
	.align		4
        /*0028*/ 	.byte	0x04, 0x29
        /*002a*/ 	.short	(.L_1408 - .L_1407)


	//   ....[0]....
.L_1407:
        /*002c*/ 	.word	0xffffffff


	//   ....[1]....
        /*0030*/ 	.word	0xffffffff


	//   ....[2]....
        /*0034*/ 	.word	0xffffffff


	//   ....[3]....
        /*0038*/ 	.word	0xffffffff


	//   ....[4]....
        /*003c*/ 	.word	0xffffffff


	//   ....[5]....
        /*0040*/ 	.word	0xffffffff


	//   ....[6]....
        /*0044*/ 	.word	0xffffffff


	//   ....[7]....
        /*0048*/ 	.word	0xffffffff


	//   ....[8]....
        /*004c*/ 	.word	0xffffffff


	//   ....[9]....
        /*0050*/ 	.word	0xffffffff


	//   ....[10]....
        /*0054*/ 	.word	0xffffffff


	//   ....[11]....
        /*0058*/ 	.word	0xffffffff


	//   ....[12]....
        /*005c*/ 	.word	0x05000008


	//   ....[13]....
        /*0060*/ 	.word	0x05000008


	//   ....[14]....
        /*0064*/ 	.word	0x05000008


	//   ....[15]....
        /*0068*/ 	.word	0x05000008


	//----- nvinfo : EIATTR_COOP_GROUP_INSTR_OFFSETS
	.align		4
.L_1408:
        /*006c*/ 	.byte	0x04, 0x28
        /*006e*/ 	.short	(.L_1410 - .L_1409)


	//   ....[0]....
.L_1409:
        /*0070*/ 	.word	0x00011040


	//   ....[1]....
        /*0074*/ 	.word	0x00011060


	//   ....[2]....
        /*0078*/ 	.word	0x000110e0


	//   ....[3]....
        /*007c*/ 	.word	0x000110f0


	//   ....[4]....
        /*0080*/ 	.word	0x00014f70


	//   ....[5]....
        /*0084*/ 	.word	0x00014f80


	//   ....[6]....
        /*0088*/ 	.word	0x00014fb0


	//   ....[7]....
        /*008c*/ 	.word	0x00014fc0


	//   ....[8]....
        /*0090*/ 	.word	0x00016b00


	//   ....[9]....
        /*0094*/ 	.word	0x00016b10


	//   ....[10]....
        /*0098*/ 	.word	0x00016b40


	//   ....[11]....
        /*009c*/ 	.word	0x00016b50


	//   ....[12]....
        /*00a0*/ 	.word	0x00017a30


	//   ....[13]....
        /*00a4*/ 	.word	0x00017aa0


	//   ....[14]....
        /*00a8*/ 	.word	0x00017b00


	//   ....[15]....
        /*00ac*/ 	.word	0x00017b70


	//----- nvinfo : EIATTR_VRC_CTA_INIT_COUNT
	.align		4
.L_1410:
        /*00b0*/ 	.byte	0x02, 0x4a
	.zero		1
	.zero		1


	//----- nvinfo : EIATTR_EXIT_INSTR_OFFSETS
	.align		4
        /*00b4*/ 	.byte	0x04, 0x1c
        /*00b6*/ 	.short	(.L_1412 - .L_1411)


	//   ....[0]....
.L_1411:
        /*00b8*/ 	.word	0x00000090


	//----- nvinfo : EIATTR_CRS_STACK_SIZE
	.align		4
.L_1412:
        /*00bc*/ 	.byte	0x04, 0x1e
        /*00be*/ 	.short	(.L_1414 - .L_1413)
.L_1413:
        /*00c0*/ 	.word	0x00000000


	//----- nvinfo : EIATTR_CBANK_PARAM_SIZE
	.align		4
.L_1414:
        /*00c4*/ 	.byte	0x03, 0x19
        /*00c6*/ 	.short	0x01d0


	//----- nvinfo : EIATTR_PARAM_CBANK
	.align		4
        /*00c8*/ 	.byte	0x04, 0x0a
        /*00ca*/ 	.short	(.L_1416 - .L_1415)
	.align		4
.L_1415:
        /*00cc*/ 	.word	index@(.nv.constant0._ZN5flash24flash_fwd_splitkv_kernelI23Flash_fwd_kernel_traitsILi96ELi64ELi128ELi4ELb0ELb0EN7cutlass10bfloat16_tE19Flash_kernel_traitsILi96ELi64ELi128ELi4ES3_EELb0ELb0ELb0ELb0ELb0ELb1ELb0ELb1EEEvNS_16Flash_fwd_paramsE)
        /*00d0*/ 	.short	0x0380
        /*00d2*/ 	.short	0x01d0


	//----- nvinfo : EIATTR_SW_WAR
	.align		4
.L_1416:
        /*00d4*/ 	.byte	0x04, 0x36
        /*00d6*/ 	.short	(.L_1418 - .L_1417)
.L_1417:
        /*00d8*/ 	.word	0x00000008
.L_1418:


//--------------------- .nv.info._ZN5flash24flash_fwd_splitkv_kernelI23Flash_fwd_kernel_traitsILi96ELi64ELi128ELi4ELb0ELb0EN7cutlass10bfloat16_tE19Flash_kernel_traitsILi96ELi64ELi128ELi4ES3_EELb0ELb0ELb0ELb0ELb0ELb0ELb1ELb0EEEvNS_16Flash_fwd_paramsE --------------------------
	.section	.nv.info._ZN5flash24flash_fwd_splitkv_kernelI23Flash_fwd_kernel_traitsILi96ELi64ELi128ELi4ELb0ELb0EN7cutlass10bfloat16_tE19Flash_kernel_traitsILi96ELi64ELi128ELi4ES3_EELb0ELb0ELb0ELb0ELb0ELb0ELb1ELb0EEEvNS_16Flash_fwd_paramsE,"",@"SHT_CUDA_INFO"
	.sectionflags	@""
	.align	4


	//----- nvinfo : EIATTR_CUDA_API_VERSION
	.align		4
        /*0000*/ 	.byte	0x04, 0x37
        /*0002*/ 	.short	(.L_1420 - .L_1419)
.L_1419:
        /*0004*/ 	.word	0x00000082


	//----- nvinfo : EIATTR_KPARAM_INFO
	.align		4
.L_1420:
        /*0008*/ 	.byte	0x04, 0x17
        /*000a*/ 	.short	(.L_1422 - .L_1421)
.L_1421:
        /*000c*/ 	.word	0x00000000
        /*0010*/ 	.short	0x0000
        /*0012*/ 	.short	0x0000
        /*0014*/ 	.byte	0x00, 0xf0, 0x41, 0x07


	//----- nvinfo : EIATTR_SPARSE_MMA_MASK
	.align		4
.L_1422:
        /*0018*/ 	.byte	0x03, 0x50
        /*001a*/ 	.short	0x0000


	//----- nvinfo : EIATTR_MAXREG_COUNT
	.align		4
        /*001c*/ 	.byte	0x03, 0x1b
        /*001e*/ 	.short	0x00ff


	//----- nvinfo : EIATTR_NUM_BARRIERS
	.align		4
        /*0020*/ 	.byte	0x02, 0x4c
        /*0022*/ 	.byte	0x01
	.zero		1


	//----- nvinfo : EIATTR_MERCURY_ISA_VERSION
	.align		4
        /*0024*/ 	.byte	0x03, 0x5f
        /*0026*/ 	.short	0x0101


	//----- nvinfo : EIATTR_COOP_GROUP_MASK_REGIDS
	.align		4
        /*0028*/ 	.byte	0x04, 0x29
        /*002a*/ 	.short	(.L_1424 - .L_1423)


	//   ....[0]....
.L_1423:
        /*002c*/ 	.word	0xffffffff


	//   ....[1]....
        /*0030*/ 	.word	0xffffffff


	//   ....[2]....
        /*0034*/ 	.word	0xffffffff


	//   ....[3]....
        /*0038*/ 	.word	0xffffffff


	//   ....[4]....
        /*003c*/ 	.word	0xffffffff


	//   ....[5]....
        /*0040*/ 	.word	0xffffffff


	//   ....[6]....
        /*0044*/ 	.word	0xffffffff


	//   ....[7]....
        /*0048*/ 	.word	0xffffffff


	//   ....[8]....
        /*004c*/ 	.word	0xffffffff


	//   ....[9]....
        /*0050*/ 	.word	0xffffffff


	//   ....[10]....
        /*0054*/ 	.word	0xffffffff


	//   ....[11]....
        /*0058*/ 	.word	0xffffffff


	//   ....[12]....
        /*005c*/ 	.word	0x0500000a


	//   ....[13]....
        /*0060*/ 	.word	0x0500000a


	//   ....[14]....
        /*0064*/ 	.word	0x0500000a


	//   ....[15]....
        /*0068*/ 	.word	0x0500000a


	//----- nvinfo : EIATTR_COOP_GROUP_INSTR_OFFSETS
	.align		4
.L_1424:
        /*006c*/ 	.byte	0x04, 0x28
        /*006e*/ 	.short	(.L_1426 - .L_1425)


	//   ....[0]....
.L_1425:
        /*0070*/ 	.word	0x000051a0


	//   ....[1]....
        /*0074*/ 	.word	0x000051d0


	//   ....[2]....
        /*0078*/ 	.word	0x00005250


	//   ....[3]....
        /*007c*/ 	.word	0x00005260


	//   ....[4]....
        /*0080*/ 	.word	0x00008870


	//   ....[5]....
        /*0084*/ 	.word	0x00008880


	//   ....[6]....
        /*0088*/ 	.word	0x000088b0


	//   ....[7]....
        /*008c*/ 	.word	0x000088c0


	//   ....[8]....
        /*0090*/ 	.word	0x0000a490


	//   ....[9]....
        /*0094*/ 	.word	0x0000a4a0


	//   ....[10]....
        /*0098*/ 	.word	0x0000a4d0


	//   ....[11]....
        /*009c*/ 	.word	0x0000a4e0


	//   ....[12]....
        /*00a0*/ 	.word	0x0000b350


	//   ....[13]....
        /*00a4*/ 	.word	0x0000b3c0


	//   ....[14]....
        /*00a8*/ 	.word	0x0000b420


	//   ....[15]....
        /*00ac*/ 	.word	0x0000b490


	//----- nvinfo : EIATTR_VRC_CTA_INIT_COUNT
	.align		4
.L_1426:
        /*00b0*/ 	.byte	0x02, 0x4a
	.zero		1
	.zero		1


	//----- nvinfo : EIATTR_EXIT_INSTR_OFFSETS
	.align		4
        /*00b4*/ 	.byte	0x04, 0x1c
        /*00b6*/ 	.short	(.L_1428 - .L_1427)


	//   ....[0]....
.L_1427:
        /*00b8*/ 	.word	0x000001f0


	//----- nvinfo : EIATTR_CRS_STACK_SIZE
	.align		4
.L_1428:
        /*00bc*/ 	.byte	0x04, 0x1e
        /*00be*/ 	.short	(.L_1430 - .L_1429)
.L_1429:
        /*00c0*/ 	.word	0x00000000


	//----- nvinfo : EIATTR_CBANK_PARAM_SIZE
	.align		4
.L_1430:
        /*00c4*/ 	.byte	0x03, 0x19
        /*00c6*/ 	.short	0x01d0


	//----- nvinfo : EIATTR_PARAM_CBANK
	.align		4
        /*00c8*/ 	.byte	0x04, 0x0a
        /*00ca*/ 	.short	(.L_1432 - .L_1431)
	.align		4
.L_1431:
        /*00cc*/ 	.word	index@(.nv.constant0._ZN5flash24flash_fwd_splitkv_kernelI23Flash_fwd_kernel_traitsILi96ELi64ELi128ELi4ELb0ELb0EN7cutlass10bfloat16_tE19Flash_kernel_traitsILi96ELi64ELi128ELi4ES3_EELb0ELb0ELb0ELb0ELb0ELb0ELb1ELb0EEEvNS_16Flash_fwd_paramsE)
        /*00d0*/ 	.short	0x0380
        /*00d2*/ 	.short	0x01d0


	//----- nvinfo : EIATTR_SW_WAR
	.align		4
.L_1432:
        /*00d4*/ 	.byte	0x04, 0x36
        /*00d6*/ 	.short	(.L_1434 - .L_1433)
.L_1433:
        /*00d8*/ 	.word	0x00000008
.L_1434:


//--------------------- .nv.info._ZN5flash24flash_fwd_splitkv_kernelI23Flash_fwd_kernel_traitsILi96ELi64ELi128ELi4ELb0ELb0EN7cutlass10bfloat16_tE19Flash_kernel_traitsILi96ELi64ELi128ELi4ES3_EELb0ELb0ELb0ELb0ELb0ELb1ELb1ELb0EEEvNS_16Flash_fwd_paramsE --------------------------
	.section	.nv.info._ZN5flash24flash_fwd_splitkv_kernelI23Flash_fwd_kernel_traitsILi96ELi64ELi128ELi4ELb0ELb0EN7cutlass10bfloat16_tE19Flash_kernel_traitsILi96ELi64ELi128ELi4ES3_EELb0ELb0ELb0ELb0ELb0ELb1ELb1ELb0EEEvNS_16Flash_fwd_paramsE,"",@"SHT_CUDA_INFO"
	.sectionflags	@""
	.align	4


	//----- nvinfo : EIATTR_CUDA_API_VERSION
	.align		4
        /*0000*/ 	.byte	0x04, 0x37
        /*0002*/ 	.short	(.L_1436 - .L_1435)
.L_1435:
        /*0004*/ 	.word	0x00000082


	//----- nvinfo : EIATTR_KPARAM_INFO
	.align		4
.L_1436:
        /*0008*/ 	.byte	0x04, 0x17
        /*000a*/ 	.short	(.L_1438 - .L_1437)
.L_1437:
        /*000c*/ 	.word	0x00000000
        /*0010*/ 	.short	0x0000
        /*0012*/ 	.short	0x0000
        /*0014*/ 	.byte	0x00, 0xf0, 0x41, 0x07


	//----- nvinfo : EIATTR_SPARSE_MMA_MASK
	.align		4
.L_1438:
        /*0018*/ 	.byte	0x03, 0x50
        /*001a*/ 	.short	0x0000


	//----- nvinfo : EIATTR_MAXREG_COUNT
	.align		4
        /*001c*/ 	.byte	0x03, 0x1b
        /*001e*/ 	.short	0x00ff


	//----- nvinfo : EIATTR_NUM_BARRIERS
	.align		4
        /*0020*/ 	.byte	0x02, 0x4c
        /*0022*/ 	.byte	0x01
	.zero		1


	//----- nvinfo : EIATTR_MERCURY_ISA_VERSION
	.align		4
        /*0024*/ 	.byte	0x03, 0x5f
        /*0026*/ 	.short	0x0101


	//----- nvinfo : EIATTR_COOP_GROUP_MASK_REGIDS
	.align		4
        /*0028*/ 	.byte	0x04, 0x29
        /*002a*/ 	.short	(.L_1440 - .L_1439)


	//   ....[0]....
.L_1439:
        /*002c*/ 	.word	0xffffffff


	//   ....[1]....
        /*0030*/ 	.word	0xffffffff


	//   ....[2]....
        /*0034*/ 	.word	0xffffffff


	//   ....[3]....
        /*0038*/ 	.word	0xffffffff


	//   ....[4]....
        /*003c*/ 	.word	0xffffffff


	//   ....[5]....
        /*0040*/ 	.word	0xffffffff


	//   ....[6]....
        /*0044*/ 	.word	0xffffffff


	//   ....[7]....
        /*0048*/ 	.word	0xffffffff


	//   ....[8]....
        /*004c*/ 	.word	0xffffffff


	//   ....[9]....
        /*0050*/ 	.word	0xffffffff


	//   ....[10]....
        /*0054*/ 	.word	0xffffffff


	//   ....[11]....
        /*0058*/ 	.word	0xffffffff


	//   ....[12]....
        /*005c*/ 	.word	0x0500000a


	//   ....[13]....
        /*0060*/ 	.word	0x0500000a


	//   ....[14]....
        /*0064*/ 	.word	0x0500000a


	//   ....[15]....
        /*0068*/ 	.word	0x0500000a


	//----- nvinfo : EIATTR_COOP_GROUP_INSTR_OFFSETS
	.align		4
.L_1440:
        /*006c*/ 	.byte	0x04, 0x28
        /*006e*/ 	.short	(.L_1442 - .L_1441)


	//   ....[0]....
.L_1441:
        /*0070*/ 	.word	0x00005a70


	//   ....[1]....
        /*0074*/ 	.word	0x00005a90


	//   ....[2]....
        /*0078*/ 	.word	0x00005b00


	//   ....[3]....
        /*007c*/ 	.word	0x00005b10


	//   ....[4]....
        /*0080*/ 	.word	0x000099f0


	//   ....[5]....
        /*0084*/ 	.word	0x00009a00


	//   ....[6]....
        /*0088*/ 	.word	0x00009a30


	//   ....[7]....
        /*008c*/ 	.word	0x00009a40


	//   ....[8]....
        /*0090*/ 	.word	0x0000b5b0


	//   ....[9]....
        /*0094*/ 	.word	0x0000b5c0


	//   ....[10]....
        /*0098*/ 	.word	0x0000b5f0


	//   ....[11]....
        /*009c*/ 	.word	0x0000b600


	//   ....[12]....
        /*00a0*/ 	.word	0x0000c470


	//   ....[13]....
        /*00a4*/ 	.word	0x0000c4e0


	//   ....[14]....
        /*00a8*/ 	.word	0x0000c540


	//   ....[15]....
        /*00ac*/ 	.word	0x0000c5b0


	//----- nvinfo : EIATTR_VRC_CTA_INIT_COUNT
	.align		4
.L_1442:
        /*00b0*/ 	.byte	0x02, 0x4a
	.zero		1
	.zero		1


	//----- nvinfo : EIATTR_EXIT_INSTR_OFFSETS
	.align		4
        /*00b4*/ 	.byte	0x04, 0x1c
        /*00b6*/ 	.short	(.L_1444 - .L_1443)


	//   ....[0]....
.L_1443:
        /*00b8*/ 	.word	0x000001f0


	//----- nvinfo : EIATTR_CRS_STACK_SIZE
	.align		4
.L_1444:
        /*00bc*/ 	.byte	0x04, 0x1e
        /*00be*/ 	.short	(.L_1446 - .L_1445)
.L_1445:
        /*00c0*/ 	.word	0x00000000


	//----- nvinfo : EIATTR_CBANK_PARAM_SIZE
	.align		4
.L_1446:
        /*00c4*/ 	.byte	0x03, 0x19
        /*00c6*/ 	.short	0x01d0


	//----- nvinfo : EIATTR_PARAM_CBANK
	.align		4
        /*00c8*/ 	.byte	0x04, 0x0a
        /*00ca*/ 	.short	(.L_1448 - .L_1447)
	.align		4
.L_1447:
        /*00cc*/ 	.word	index@(.nv.constant0._ZN5flash24flash_fwd_splitkv_kernelI23Flash_fwd_kernel_traitsILi96ELi64ELi128ELi4ELb0ELb0EN7cutlass10bfloat16_tE19Flash_kernel_traitsILi96ELi64ELi128ELi4ES3_EELb0ELb0ELb0ELb0ELb0ELb1ELb1ELb0EEEvNS_16Flash_fwd_paramsE)
        /*00d0*/ 	.short	0x0380
        /*00d2*/ 	.short	0x01d0


	//----- nvinfo : EIATTR_SW_WAR
	.align		4
.L_1448:
        /*00d4*/ 	.byte	0x04, 0x36
        /*00d6*/ 	.short	(.L_1450 - .L_1449)
.L_1449:
        /*00d8*/ 	.word	0x00000008
.L_1450:


//--------------------- .nv.info._ZN5flash24flash_fwd_splitkv_kernelI23Flash_fwd_kernel_traitsILi96ELi64ELi128ELi4ELb0ELb0EN7cutlass10bfloat16_tE19Flash_kernel_traitsILi96ELi64ELi128ELi4ES3_EELb0ELb0ELb0ELb0ELb0ELb0ELb1ELb1EEEvNS_16Flash_fwd_paramsE --------------------------
	.section	.nv.info._ZN5flash24flash_fwd_splitkv_kernelI23Flash_fwd_kernel_traitsILi96ELi64ELi128ELi4ELb0ELb0EN7cutlass10bfloat16_tE19Flash_kernel_traitsILi96ELi64ELi128ELi4ES3_EELb0ELb0ELb0ELb0ELb0ELb0ELb1ELb1EEEvNS_16Flash_fwd_paramsE,"",@"SHT_CUDA_INFO"
	.sectionflags	@""
	.align	4


	//----- nvinfo : EIATTR_CUDA_API_VERSION
	.align		4
        /*0000*/ 	.byte	0x04, 0x37
        /*0002*/ 	.short	(.L_1452 - .L_1451)
.L_1451:
        /*0004*/ 	.word	0x00000082


	//----- nvinfo : EIATTR_KPARAM_INFO
	.align		4
.L_1452:
        /*0008*/ 	.byte	0x04, 0x17
        /*000a*/ 	.short	(.L_1454 - .L_1453)
.L_1453:
        /*000c*/ 	.word	0x00000000
        /*0010*/ 	.short	0x0000
        /*0012*/ 	.short	0x0000
        /*0014*/ 	.byte	0x00, 0xf0, 0x41, 0x07


	//----- nvinfo : EIATTR_SPARSE_MMA_MASK
	.align		4
.L_1454:
        /*0018*/ 	.byte	0x03, 0x50
        /*001a*/ 	.short	0x0000


	//----- nvinfo : EIATTR_MAXREG_COUNT
	.align		4
        /*001c*/ 	.byte	0x03, 0x1b
        /*001e*/ 	.short	0x00ff


	//----- nvinfo : EIATTR_NUM_BARRIERS
	.align		4
        /*0020*/ 	.byte	0x02, 0x4c
        /*0022*/ 	.byte	0x01
	.zero		1


	//----- nvinfo : EIATTR_MERCURY_ISA_VERSION
	.align		4
        /*0024*/ 	.byte	0x03, 0x5f
        /*0026*/ 	.short	0x0101


	//----- nvinfo : EIATTR_COOP_GROUP_MASK_REGIDS
	.align		4
        /*0028*/ 	.byte	0x04, 0x29
        /*002a*/ 	.short	(.L_1456 - .L_1455)


	//   ....[0]....
.L_1455:
        /*002c*/ 	.word	0xffffffff


	//   ....[1]....
        /*0030*/ 	.word	0xffffffff


	//   ....[2]....
        /*0034*/ 	.word	0xffffffff


	//   ....[3]....
        /*0038*/ 	.word	0xffffffff


	//   ....[4]....
        /*003c*/ 	.word	0xffffffff


	//   ....[5]....
        /*0040*/ 	.word	0xffffffff


	//   ....[6]....
        /*0044*/ 	.word	0xffffffff


	//   ....[7]....
        /*0048*/ 	.word	0xffffffff


	//   ....[8]....
        /*004c*/ 	.word	0xffffffff


	//   ....[9]....
        /*0050*/ 	.word	0xffffffff


	//   ....[10]....
        /*0054*/ 	.word	0xffffffff


	//   ....[11]....
        /*0058*/ 	.word	0xffffffff


	//   ....[12]....
        /*005c*/ 	.word	0x05000008


	//   ....[13]....
        /*0060*/ 	.word	0x05000008


	//   ....[14]....
        /*0064*/ 	.word	0x05000008


	//   ....[15]....
        /*0068*/ 	.word	0x05000008


	//----- nvinfo : EIATTR_COOP_GROUP_INSTR_OFFSETS
	.align		4
.L_1456:
        /*006c*/ 	.byte	0x04, 0x28
        /*006e*/ 	.short	(.L_1458 - .L_1457)


	//   ....[0]....
.L_1457:
        /*0070*/ 	.word	0x00010ce0


	//   ....[1]....
        /*0074*/ 	.word	0x00010d10


	//   ....[2]....
        /*0078*/ 	.word	0x00010d90


	//   ....[3]....
        /*007c*/ 	.word	0x00010da0


	//   ....[4]....
        /*0080*/ 	.word	0x00014540


	//   ....[5]....
        /*0084*/ 	.word	0x00014550


	//   ....[6]....
        /*0088*/ 	.word	0x00014580


	//   ....[7]....
        /*008c*/ 	.word	0x00014590


	//   ....[8]....
        /*0090*/ 	.word	0x00016130


	//   ....[9]....
        /*0094*/ 	.word	0x00016140


	//   ....[10]....
        /*0098*/ 	.word	0x00016170


	//   ....[11]....
        /*009c*/ 	.word	0x00016180


	//   ....[12]....
        /*00a0*/ 	.word	0x00016ff0


	//   ....[13]....
        /*00a4*/ 	.word	0x00017060


	//   ....[14]....
        /*00a8*/ 	.word	0x000170c0


	//   ....[15]....
        /*00ac*/ 	.word	0x00017130


	//----- nvinfo : EIATTR_VRC_CTA_INIT_COUNT
	.align		4
.L_1458:
        /*00b0*/ 	.byte	0x02, 0x4a
	.zero		1
	.zero		1


	//----- nvinfo : EIATTR_EXIT_INSTR_OFFSETS
	.align		4
        /*00b4*/ 	.byte	0x04, 0x1c
        /*00b6*/ 	.short	(.L_1460 - .L_1459)


	//   ....[0]....
.L_1459:
        /*00b8*/ 	.word	0x000001f0


	//----- nvinfo : EIATTR_CRS_STACK_SIZE
	.align		4
.L_1460:
        /*00bc*/ 	.byte	0x04, 0x1e
        /*00be*/ 	.short	(.L_1462 - .L_1461)
.L_1461:
        /*00c0*/ 	.word	0x00000000


	//----- nvinfo : EIATTR_CBANK_PARAM_SIZE
	.align		4
.L_1462:
        /*00c4*/ 	.byte	0x03, 0x19
        /*00c6*/ 	.short	0x01d0


	//----- nvinfo : EIATTR_PARAM_CBANK
	.align		4
        /*00c8*/ 	.byte	0x04, 0x0a
        /*00ca*/ 	.short	(.L_1464 - .L_1463)
	.align		4
.L_1463:
        /*00cc*/ 	.word	index@(.nv.constant0._ZN5flash24flash_fwd_splitkv_kernelI23Flash_fwd_kernel_traitsILi96ELi64ELi128ELi4ELb0ELb0EN7cutlass10bfloat16_tE19Flash_kernel_traitsILi96ELi64ELi128ELi4ES3_EELb0ELb0ELb0ELb0ELb0ELb0ELb1ELb1EEEvNS_16Flash_fwd_paramsE)
        /*00d0*/ 	.short	0x0380
        /*00d2*/ 	.short	0x01d0


	//----- nvinfo : EIATTR_SW_WAR
	.align		4
.L_1464:
        /*00d4*/ 	.byte	0x04, 0x36
        /*00d6*/ 	.short	(.L_1466 - .L_1465)
.L_1465:
        /*00d8*/ 	.word	0x00000008
.L_1466:


//--------------------- .nv.info._ZN5flash24flash_fwd_splitkv_kernelI23Flash_fwd_kernel_traitsILi96ELi64ELi128ELi4ELb0ELb0EN7cutlass10bfloat16_tE19Flash_kernel_traitsILi96ELi64ELi128ELi4ES3_EELb0ELb0ELb0ELb0ELb0ELb1ELb1ELb1EEEvNS_16Flash_fwd_paramsE --------------------------
	.section	.nv.info._ZN5flash24flash_fwd_splitkv_kernelI23Flash_fwd_kernel_traitsILi96ELi64ELi128ELi4ELb0ELb0EN7cutlass10bfloat16_tE19Flash_kernel_traitsILi96ELi64ELi128ELi4ES3_EELb0ELb0ELb0ELb0ELb0ELb1ELb1ELb1EEEvNS_16Flash_fwd_paramsE,"",@"SHT_CUDA_INFO"
	.sectionflags	@""
	.align	4


	//----- nvinfo : EIATTR_CUDA_API_VERSION
	.align		4
        /*0000*/ 	.byte	0x04, 0x37
        /*0002*/ 	.short	(.L_1468 - .L_1467)
.L_1467:
        /*0004*/ 	.word	0x00000082


	//----- nvinfo : EIATTR_KPARAM_INFO
	.align		4
.L_1468:
        /*0008*/ 	.byte	0x04, 0x17
        /*000a*/ 	.short	(.L_1470 - .L_1469)
.L_1469:
        /*000c*/ 	.word	0x00000000
        /*0010*/ 	.short	0x0000
        /*0012*/ 	.short	0x0000
        /*0014*/ 	.byte	0x00, 0xf0, 0x41, 0x07


	//----- nvinfo : EIATTR_SPARSE_MMA_MASK
	.align		4
.L_1470:
        /*0018*/ 	.byte	0x03, 0x50
        /*001a*/ 	.short	0x0000


	//----- nvinfo : EIATTR_MAXREG_COUNT
	.align		4
        /*001c*/ 	.byte	0x03, 0x1b
        /*001e*/ 	.short	0x00ff


	//----- nvinfo : EIATTR_NUM_BARRIERS
	.align		4
        /*0020*/ 	.byte	0x02, 0x4c
        /*0022*/ 	.byte	0x01
	.zero		1


	//----- nvinfo : EIATTR_MERCURY_ISA_VERSION
	.align		4
        /*0024*/ 	.byte	0x03, 0x5f
        /*0026*/ 	.short	0x0101


	//----- nvinfo : EIATTR_COOP_GROUP_MASK_REGIDS
	.align		4
        /*0028*/ 	.byte	0x04, 0x29
        /*002a*/ 	.short	(.L_1472 - .L_1471)


	//   ....[0]....
.L_1471:
        /*002c*/ 	.word	0xffffffff


	//   ....[1]....
        /*0030*/ 	.word	0xffffffff


	//   ....[2]....
        /*0034*/ 	.word	0xffffffff


	//   ....[3]....
        /*0038*/ 	.word	0xffffffff


	//   ....[4]....
        /*003c*/ 	.word	0xffffffff


	//   ....[5]....
        /*0040*/ 	.word	0xffffffff


	//   ....[6]....
        /*0044*/ 	.word	0xffffffff


	//   ....[7]....
        /*0048*/ 	.word	0xffffffff


	//   ....[8]....
        /*004c*/ 	.word	0xffffffff


	//   ....[9]....
        /*0050*/ 	.word	0xffffffff


	//   ....[10]....
        /*0054*/ 	.word	0xffffffff


	//   ....[11]....
        /*0058*/ 	.word	0xffffffff


	//   ....[12]....
        /*005c*/ 	.word	0x05000008


	//   ....[13]....
        /*0060*/ 	.word	0x05000008


	//   ....[14]....
        /*0064*/ 	.word	0x05000008


	//   ....[15]....
        /*0068*/ 	.word	0x05000008


	//----- nvinfo : EIATTR_COOP_GROUP_INSTR_OFFSETS
	.align		4
.L_1472:
        /*006c*/ 	.byte	0x04, 0x28
        /*006e*/ 	.short	(.L_1474 - .L_1473)


	//   ....[0]....
.L_1473:
        /*0070*/ 	.word	0x00011420


	//   ....[1]....
        /*0074*/ 	.word	0x00011450


	//   ....[2]....
        /*0078*/ 	.word	0x000114d0


	//   ....[3]....
        /*007c*/ 	.word	0x000114e0


	//   ....[4]....
        /*0080*/ 	.word	0x000154b0


	//   ....[5]....
        /*0084*/ 	.word	0x000154c0


	//   ....[6]....
        /*0088*/ 	.word	0x000154f0


	//   ....[7]....
        /*008c*/ 	.word	0x00015500


	//   ....[8]....
        /*0090*/ 	.word	0x00017040


	//   ....[9]....
        /*0094*/ 	.word	0x00017050


	//   ....[10]....
        /*0098*/ 	.word	0x00017080


	//   ....[11]....
        /*009c*/ 	.word	0x00017090


	//   ....[12]....
        /*00a0*/ 	.word	0x00017f00


	//   ....[13]....
        /*00a4*/ 	.word	0x00017f70


	//   ....[14]....
        /*00a8*/ 	.word	0x00017fd0


	//   ....[15]....
        /*00ac*/ 	.word	0x00018040


	//----- nvinfo : EIATTR_VRC_CTA_INIT_COUNT
	.align		4
.L_1474:
        /*00b0*/ 	.byte	0x02, 0x4a
	.zero		1
	.zero		1


	//----- nvinfo : EIATTR_EXIT_INSTR_OFFSETS
	.align		4
        /*00b4*/ 	.byte	0x04, 0x1c
        /*00b6*/ 	.short	(.L_1476 - .L_1475)


	//   ....[0]....
.L_1475:
        /*00b8*/ 	.word	0x000001f0


	//----- nvinfo : EIATTR_CRS_STACK_SIZE
	.align		4
.L_1476:
        /*00bc*/ 	.byte	0x04, 0x1e
        /*00be*/ 	.short	(.L_1478 - .L_1477)
.L_1477:
        /*00c0*/ 	.word	0x00000000


	//----- nvinfo : EIATTR_CBANK_PARAM_SIZE
	.align		4
.L_1478:
        /*00c4*/ 	.byte	0x03, 0x19
        /*00c6*/ 	.short	0x01d0


	//----- nvinfo : EIATTR_PARAM_CBANK
	.align		4
        /*00c8*/ 	.byte	0x04, 0x0a
        /*00ca*/ 	.short	(.L_1480 - .L_1479)
	.align		4
.L_1479:
        /*00cc*/ 	.word	index@(.nv.constant0._ZN5flash24flash_fwd_splitkv_kernelI23Flash_fwd_kernel_traitsILi96ELi64ELi128ELi4ELb0ELb0EN7cutlass10bfloat16_tE19Flash_kernel_traitsILi96ELi64ELi128ELi4ES3_EELb0ELb0ELb0ELb0ELb0ELb1ELb1ELb1EEEvNS_16Flash_fwd_paramsE)
        /*00d0*/ 	.short	0x0380
        /*00d2*/ 	.short	0x01d0


	//----- nvinfo : EIATTR_SW_WAR
	.align		4
.L_1480:
        /*00d4*/ 	.byte	0x04, 0x36
        /*00d6*/ 	.short	(.L_1482 - .L_1481)
.L_1481:
        /*00d8*/ 	.word	0x00000008
.L_1482:


//--------------------- .nv.info._ZN5flash24flash_fwd_splitkv_kernelI23Flash_fwd_kernel_traitsILi96ELi64ELi128ELi4ELb0ELb0EN7cutlass10bfloat16_tE19Flash_kernel_traitsILi96ELi64ELi128ELi4ES3_EELb0ELb1ELb0ELb0ELb0ELb0ELb0ELb0EEEvNS_16Flash_fwd_paramsE --------------------------
	.section	.nv.info._ZN5flash24flash_fwd_splitkv_kernelI23Flash_fwd_kernel_traitsILi96ELi64ELi128ELi4ELb0ELb0EN7cutlass10bfloat16_tE19Flash_kernel_traitsILi96ELi64ELi128ELi4ES3_EELb0ELb1ELb0ELb0ELb0ELb0ELb0ELb0EEEvNS_16Flash_fwd_paramsE,"",@"SHT_CUDA_INFO"
	.sectionflags	@""
	.align	4


	//----- nvinfo : EIATTR_CUDA_API_VERSION
	.align		4
        /*0000*/ 	.byte	0x04, 0x37
        /*0002*/ 	.short	(.L_1484 - .L_1483)
.L_1483:
        /*0004*/ 	.word	0x00000082


	//----- nvinfo : EIATTR_KPARAM_INFO
	.align		4
.L_1484:
        /*0008*/ 	.byte	0x04, 0x17
        /*000a*/ 	.short	(.L_1486 - .L_1485)
.L_1485:
        /*000c*/ 	.word	0x00000000
        /*0010*/ 	.short	0x0000
        /*0012*/ 	.short	0x0000
        /*0014*/ 	.byte	0x00, 0xf0, 0x41, 0x07


	//----- nvinfo : EIATTR_SPARSE_MMA_MASK
	.align		4
.L_1486:
        /*0018*/ 	.byte	0x03, 0x50
        /*001a*/ 	.short	0x0000


	//----- nvinfo : EIATTR_MAXREG_COUNT
	.align		4
        /*001c*/ 	.byte	0x03, 0x1b
        /*001e*/ 	.short	0x00ff


	//----- nvinfo : EIATTR_NUM_BARRIERS
	.align		4
        /*0020*/ 	.byte	0x02, 0x4c
        /*0022*/ 	.byte	0x01
	.zero		1


	//----- nvinfo : EIATTR_MERCURY_ISA_VERSION
	.align		4
        /*0024*/ 	.byte	0x03, 0x5f
        /*0026*/ 	.short	0x0101


	//----- nvinfo : EIATTR_COOP_GROUP_MASK_REGIDS
	.align		4
        /*0028*/ 	.byte	0x04, 0x29
        /*002a*/ 	.short	(.L_1488 - .L_1487)


	//   ....[0]....
.L_1487:
        /*002c*/ 	.word	0xffffffff


	//   ....[1]....
        /*0030*/ 	.word	0xffffffff


	//   ....[2]....
        /*0034*/ 	.word	0xffffffff


	//   ....[3]....
        /*0038*/ 	.word	0xffffffff


	//   ....[4]....
        /*003c*/ 	.word	0xffffffff


	//   ....[5]....
        /*0040*/ 	.word	0xffffffff


	//   ....[6]....
        /*0044*/ 	.word	0xffffffff


	//   ....[7]....
        /*0048*/ 	.word	0xffffffff


	//   ....[8]....
        /*004c*/ 	.word	0xffffffff


	//   ....[9]....
        /*0050*/ 	.word	0xffffffff


	//   ....[10]....
        /*0054*/ 	.word	0xffffffff


	//   ....[11]....
        /*0058*/ 	.word	0xffffffff


	//   ....[12]....
        /*005c*/ 	.word	0xffffffff


	//   ....[13]....
        /*0060*/ 	.word	0xffffffff


	//   ....[14]....
        /*0064*/ 	.word	0xffffffff


	//   ....[15]....
        /*0068*/ 	.word	0xffffffff


	//   ....[16]....
        /*006c*/ 	.word	0x05000006


	//   ....[17]....
        /*0070*/ 	.word	0x05000006


	//   ....[18]....
        /*0074*/ 	.word	0x05000006


	//   ....[19]....
        /*0078*/ 	.word	0x05000006


	//----- nvinfo : EIATTR_COOP_GROUP_INSTR_OFFSETS
	.align		4
.L_1488:
        /*007c*/ 	.byte	0x04, 0x28
        /*007e*/ 	.short	(.L_1490 - .L_1489)


	//   ....[0]....
.L_1489:
        /*0080*/ 	.word	0x00005940


	//   ....[1]....
        /*0084*/ 	.word	0x00005960


	//   ....[2]....
        /*0088*/ 	.word	0x00005a00


	//   ....[3]....
        /*008c*/ 	.word	0x00005a10


	//   ....[4]....
        /*0090*/ 	.word	0x0000a270


	//   ....[5]....
        /*0094*/ 	.word	0x0000a290


	//   ....[6]....
        /*0098*/ 	.word	0x0000a2b0


	//   ....[7]....
        /*009c*/ 	.word	0x0000a2d0


	//   ....[8]....
        /*00a0*/ 	.word	0x0000f050


	//   ....[9]....
        /*00a4*/ 	.word	0x0000f060


	//   ....[10]....
        /*00a8*/ 	.word	0x0000f090


	//   ....[11]....
        /*00ac*/ 	.word	0x0000f0a0


	//   ....[12]....
        /*00b0*/ 	.word	0x00010be0


	//   ....[13]....
        /*00b4*/ 	.word	0x00010bf0


	//   ....[14]....
        /*00b8*/ 	.word	0x00010c20


	//   ....[15]....
        /*00bc*/ 	.word	0x00010c30


	//   ....[16]....
        /*00c0*/ 	.word	0x00011b20


	//   ....[17]....
        /*00c4*/ 	.word	0x00011b90


	//   ....[18]....
        /*00c8*/ 	.word	0x00011bf0


	//   ....[19]....
        /*00cc*/ 	.word	0x00011c60


	//----- nvinfo : EIATTR_VRC_CTA_INIT_COUNT
	.align		4
.L_1490:
        /*00d0*/ 	.byte	0x02, 0x4a
	.zero		1
	.zero		1


	//----- nvinfo : EIATTR_EXIT_INSTR_OFFSETS
	.align		4
        /*00d4*/ 	.byte	0x04, 0x1c
        /*00d6*/ 	.short	(.L_1492 - .L_1491)


	//   ....[0]....
.L_1491:
        /*00d8*/ 	.word	0x00000090


	//----- nvinfo : EIATTR_CRS_STACK_SIZE
	.align		4
.L_1492:
        /*00dc*/ 	.byte	0x04, 0x1e
        /*00de*/ 	.short	(.L_1494 - .L_1493)
.L_1493:
        /*00e0*/ 	.word	0x00000000


	//----- nvinfo : EIATTR_CBANK_PARAM_SIZE
	.align		4
.L_1494:
        /*00e4*/ 	.byte	0x03, 0x19
        /*00e6*/ 	.short	0x01d0


	//----- nvinfo : EIATTR_PARAM_CBANK
	.align		4
        /*00e8*/ 	.byte	0x04, 0x0a
        /*00ea*/ 	.short	(.L_1496 - .L_1495)
	.align		4
.L_1495:
        /*00ec*/ 	.word	index@(.nv.constant0._ZN5flash24flash_fwd_splitkv_kernelI23Flash_fwd_kernel_traitsILi96ELi64ELi128ELi4ELb0ELb0EN7cutlass10bfloat16_tE19Flash_kernel_traitsILi96ELi64ELi128ELi4ES3_EELb0ELb1ELb0ELb0ELb0ELb0ELb0ELb0EEEvNS_16Flash_fwd_paramsE)
        /*00f0*/ 	.short	0x0380
        /*00f2*/ 	.short	0x01d0


	//----- nvinfo : EIATTR_SW_WAR
	.align		4
.L_1496:
        /*00f4*/ 	.byte	0x04, 0x36
        /*00f6*/ 	.short	(.L_1498 - .L_1497)
.L_1497:
        /*00f8*/ 	.word	0x00000008
.L_1498:


//--------------------- .nv.info._ZN5flash24flash_fwd_splitkv_kernelI23Flash_fwd_kernel_traitsILi96ELi64ELi128ELi4ELb0ELb0EN7cutlass10bfloat16_tE19Flash_kernel_traitsILi96ELi64ELi128ELi4ES3_EELb0ELb1ELb0ELb0ELb0ELb1ELb0ELb0EEEvNS_16Flash_fwd_paramsE --------------------------
	.section	.nv.info._ZN5flash24flash_fwd_splitkv_kernelI23Flash_fwd_kernel_traitsILi96ELi64ELi128ELi4ELb0ELb0EN7cutlass10bfloat16_tE19Flash_kernel_traitsILi96ELi64ELi128ELi4ES3_EELb0ELb1ELb0ELb0ELb0ELb1ELb0ELb0EEEvNS_16Flash_fwd_paramsE,"",@"SHT_CUDA_INFO"
	.sectionflags	@""
	.align	4


	//----- nvinfo : EIATTR_CUDA_API_VERSION
	.align		4
        /*0000*/ 	.byte	0x04, 0x37
        /*0002*/ 	.short	(.L_1500 - .L_1499)
.L_1499:
        /*0004*/ 	.word	0x00000082


	//----- nvinfo : EIATTR_KPARAM_INFO
	.align		4
.L_1500:
        /*0008*/ 	.byte	0x04, 0x17
        /*000a*/ 	.short	(.L_1502 - .L_1501)
.L_1501:
        /*000c*/ 	.word	0x00000000
        /*0010*/ 	.short	0x0000
        /*0012*/ 	.short	0x0000
        /*0014*/ 	.byte	0x00, 0xf0, 0x41, 0x07


	//----- nvinfo : EIATTR_SPARSE_MMA_MASK
	.align		4
.L_1502:
        /*0018*/ 	.byte	0x03, 0x50
        /*001a*/ 	.short	0x0000


	//----- nvinfo : EIATTR_MAXREG_COUNT
	.align		4
        /*001c*/ 	.byte	0x03, 0x1b
        /*001e*/ 	.short	0x00ff


	//----- nvinfo : EIATTR_NUM_BARRIERS
	.align		4
        /*0020*/ 	.byte	0x02, 0x4c
        /*0022*/ 	.byte	0x01
	.zero		1


	//----- nvinfo : EIATTR_MERCURY_ISA_VERSION
	.align		4
        /*0024*/ 	.byte	0x03, 0x5f
        /*0026*/ 	.short	0x0101


	//----- nvinfo : EIATTR_COOP_GROUP_MASK_REGIDS
	.align		4
        /*0028*/ 	.byte	0x04, 0x29
        /*002a*/ 	.short	(.L_1504 - .L_1503)


	//   ....[0]....
.L_1503:
        /*002c*/ 	.word	0xffffffff


	//   ....[1]....
        /*0030*/ 	.word	0xffffffff


	//   ....[2]....
        /*0034*/ 	.word	0xffffffff


	//   ....[3]....
        /*0038*/ 	.word	0xffffffff


	//   ....[4]....
        /*003c*/ 	.word	0xffffffff


	//   ....[5]....
        /*0040*/ 	.word	0xffffffff


	//   ....[6]....
        /*0044*/ 	.word	0xffffffff


	//   ....[7]....
        /*0048*/ 	.word	0xffffffff


	//   ....[8]....
        /*004c*/ 	.word	0xffffffff


	//   ....[9]....
        /*0050*/ 	.word	0xffffffff


	//   ....[10]....
        /*0054*/ 	.word	0xffffffff


	//   ....[11]....
        /*0058*/ 	.word	0xffffffff


	//   ....[12]....
        /*005c*/ 	.word	0xffffffff


	//   ....[13]....
        /*0060*/ 	.word	0xffffffff


	//   ....[14]....
        /*0064*/ 	.word	0xffffffff


	//   ....[15]....
        /*0068*/ 	.word	0xffffffff


	//   ....[16]....
        /*006c*/ 	.word	0x05000006


	//   ....[17]....
        /*0070*/ 	.word	0x05000006


	//   ....[18]....
        /*0074*/ 	.word	0x05000006


	//   ....[19]....
        /*0078*/ 	.word	0x05000006


	//----- nvinfo : EIATTR_COOP_GROUP_INSTR_OFFSETS
	.align		4
.L_1504:
        /*007c*/ 	.byte	0x04, 0x28
        /*007e*/ 	.short	(.L_1506 - .L_1505)


	//   ....[0]....
.L_1505:
        /*0080*/ 	.word	0x000060f0


	//   ....[1]....
        /*0084*/ 	.word	0x00006110


	//   ....[2]....
        /*0088*/ 	.word	0x000061b0


	//   ....[3]....
        /*008c*/ 	.word	0x000061c0


	//   ....[4]....
        /*0090*/ 	.word	0x0000b1a0


	//   ....[5]....
        /*0094*/ 	.word	0x0000b1b0


	//   ....[6]....
        /*0098*/ 	.word	0x0000b1e0


	//   ....[7]....
        /*009c*/ 	.word	0x0000b1f0


	//   ....[8]....
        /*00a0*/ 	.word	0x00010730


	//   ....[9]....
        /*00a4*/ 	.word	0x00010740


	//   ....[10]....
        /*00a8*/ 	.word	0x00010770


	//   ....[11]....
        /*00ac*/ 	.word	0x00010780


	//   ....[12]....
        /*00b0*/ 	.word	0x000122c0


	//   ....[13]....
        /*00b4*/ 	.word	0x000122d0


	//   ....[14]....
        /*00b8*/ 	.word	0x00012300


	//   ....[15]....
        /*00bc*/ 	.word	0x00012310


	//   ....[16]....
        /*00c0*/ 	.word	0x000131e0


	//   ....[17]....
        /*00c4*/ 	.word	0x00013250


	//   ....[18]....
        /*00c8*/ 	.word	0x000132b0


	//   ....[19]....
        /*00cc*/ 	.word	0x00013320


	//----- nvinfo : EIATTR_VRC_CTA_INIT_COUNT
	.align		4
.L_1506:
        /*00d0*/ 	.byte	0x02, 0x4a
	.zero		1
	.zero		1


	//----- nvinfo : EIATTR_EXIT_INSTR_OFFSETS
	.align		4
        /*00d4*/ 	.byte	0x04, 0x1c
        /*00d6*/ 	.short	(.L_1508 - .L_1507)


	//   ....[0]....
.L_1507:
        /*00d8*/ 	.word	0x00000090


	//----- nvinfo : EIATTR_CRS_STACK_SIZE
	.align		4
.L_1508:
        /*00dc*/ 	.byte	0x04, 0x1e
        /*00de*/ 	.short	(.L_1510 - .L_1509)
.L_1509:
        /*00e0*/ 	.word	0x00000000


	//----- nvinfo : EIATTR_CBANK_PARAM_SIZE
	.align		4
.L_1510:
        /*00e4*/ 	.byte	0x03, 0x19
        /*00e6*/ 	.short	0x01d0


	//----- nvinfo : EIATTR_PARAM_CBANK
	.align		4
        /*00e8*/ 	.byte	0x04, 0x0a
        /*00ea*/ 	.short	(.L_1512 - .L_1511)
	.align		4
.L_1511:
        /*00ec*/ 	.word	index@(.nv.constant0._ZN5flash24flash_fwd_splitkv_kernelI23Flash_fwd_kernel_traitsILi96ELi64ELi128ELi4ELb0ELb0EN7cutlass10bfloat16_tE19Flash_kernel_traitsILi96ELi64ELi128ELi4ES3_EELb0ELb1ELb0ELb0ELb0ELb1ELb0ELb0EEEvNS_16Flash_fwd_paramsE)
        /*00f0*/ 	.short	0x0380
        /*00f2*/ 	.short	0x01d0


	//----- nvinfo : EIATTR_SW_WAR
	.align		4
.L_1512:
        /*00f4*/ 	.byte	0x04, 0x36
        /*00f6*/ 	.short	(.L_1514 - .L_1513)
.L_1513:
        /*00f8*/ 	.word	0x00000008
.L_1514:


//--------------------- .nv.info._ZN5flash24flash_fwd_splitkv_kernelI23Flash_fwd_kernel_traitsILi96ELi64ELi128ELi4ELb0ELb0EN7cutlass10bfloat16_tE19Flash_kernel_traitsILi96ELi64ELi128ELi4ES3_EELb0ELb1ELb0ELb0ELb0ELb0ELb0ELb1EEEvNS_16Flash_fwd_paramsE --------------------------
	.section	.nv.info._ZN5flash24flash_fwd_splitkv_kernelI23Flash_fwd_kernel_traitsILi96ELi64ELi128ELi4ELb0ELb0EN7cutlass10bfloat16_tE19Flash_kernel_traitsILi96ELi64ELi128ELi4ES3_EELb0ELb1ELb0ELb0ELb0ELb0ELb0ELb1EEEvNS_16Flash_fwd_paramsE,"",@"SHT_CUDA_INFO"
	.sectionflags	@""
	.align	4


	//----- nvinfo : EIATTR_CUDA_API_VERSION
	.align		4
        /*0000*/ 	.byte	0x04, 0x37
        /*0002*/ 	.short	(.L_1516 - .L_1515)
.L_1515:
        /*0004*/ 	.word	0x00000082


	//----- nvinfo : EIATTR_KPARAM_INFO
	.align		4
.L_1516:
        /*0008*/ 	.byte	0x04, 0x17
        /*000a*/ 	.short	(.L_1518 - .L_1517)
.L_1517:
        /*000c*/ 	.word	0x00000000
        /*0010*/ 	.short	0x0000
        /*0012*/ 	.short	0x0000
        /*0014*/ 	.byte	0x00, 0xf0, 0x41, 0x07


	//----- nvinfo : EIATTR_SPARSE_MMA_MASK
	.align		4
.L_1518:
        /*0018*/ 	.byte	0x03, 0x50
        /*001a*/ 	.short	0x0000


	//----- nvinfo : EIATTR_MAXREG_COUNT
	.align		4
        /*001c*/ 	.byte	0x03, 0x1b
        /*001e*/ 	.short	0x00ff


	//----- nvinfo : EIATTR_NUM_BARRIERS
	.align		4
        /*0020*/ 	.byte	0x02, 0x4c
        /*0022*/ 	.byte	0x01
	.zero		1


	//----- nvinfo : EIATTR_MERCURY_ISA_VERSION
	.align		4
        /*0024*/ 	.byte	0x03, 0x5f
        /*0026*/ 	.short	0x0101


	//----- nvinfo : EIATTR_COOP_GROUP_MASK_REGIDS
	.align		4
        /*0028*/ 	.byte	0x04, 0x29
        /*002a*/ 	.short	(.L_1520 - .L_1519)


	//   ....[0]....
.L_1519:
        /*002c*/ 	.word	0xffffffff


	//   ....[1]....
        /*0030*/ 	.word	0xffffffff


	//   ....[2]....
        /*0034*/ 	.word	0xffffffff


	//   ....[3]....
        /*0038*/ 	.word	0xffffffff


	//   ....[4]....
        /*003c*/ 	.word	0xffffffff


	//   ....[5]....
        /*0040*/ 	.word	0xffffffff


	//   ....[6]....
        /*0044*/ 	.word	0xffffffff


	//   ....[7]....
        /*0048*/ 	.word	0xffffffff


	//   ....[8]....
        /*004c*/ 	.word	0xffffffff


	//   ....[9]....
        /*0050*/ 	.word	0xffffffff


	//   ....[10]....
        /*0054*/ 	.word	0xffffffff


	//   ....[11]....
        /*0058*/ 	.word	0xffffffff


	//   ....[12]....
        /*005c*/ 	.word	0xffffffff


	//   ....[13]....
        /*0060*/ 	.word	0xffffffff


	//   ....[14]....
        /*0064*/ 	.word	0xffffffff


	//   ....[15]....
        /*0068*/ 	.word	0xffffffff


	//   ....[16]....
        /*006c*/ 	.word	0x05000005


	//   ....[17]....
        /*0070*/ 	.word	0x05000005


	//   ....[18]....
        /*0074*/ 	.word	0x05000005


	//   ....[19]....
        /*0078*/ 	.word	0x05000005


	//----- nvinfo : EIATTR_COOP_GROUP_INSTR_OFFSETS
	.align		4
.L_1520:
        /*007c*/ 	.byte	0x04, 0x28
        /*007e*/ 	.short	(.L_1522 - .L_1521)


	//   ....[0]....
.L_1521:
        /*0080*/ 	.word	0x00011500


	//   ....[1]....
        /*0084*/ 	.word	0x00011520


	//   ....[2]....
        /*0088*/ 	.word	0x00011560


	//   ....[3]....
        /*008c*/ 	.word	0x00011570


	//   ....[4]....
        /*0090*/ 	.word	0x00015f30


	//   ....[5]....
        /*0094*/ 	.word	0x00015f40


	//   ....[6]....
        /*0098*/ 	.word	0x00015f70


	//   ....[7]....
        /*009c*/ 	.word	0x00015f80


	//   ....[8]....
        /*00a0*/ 	.word	0x0001acc0


	//   ....[9]....
        /*00a4*/ 	.word	0x0001acd0


	//   ....[10]....
        /*00a8*/ 	.word	0x0001ad00


	//   ....[11]....
        /*00ac*/ 	.word	0x0001ad10


	//   ....[12]....
        /*00b0*/ 	.word	0x0001c890


	//   ....[13]....
        /*00b4*/ 	.word	0x0001c8a0


	//   ....[14]....
        /*00b8*/ 	.word	0x0001c8d0


	//   ....[15]....
        /*00bc*/ 	.word	0x0001c8e0


	//   ....[16]....
        /*00c0*/ 	.word	0x0001d800


	//   ....[17]....
        /*00c4*/ 	.word	0x0001d870


	//   ....[18]....
        /*00c8*/ 	.word	0x0001d8d0


	//   ....[19]....
        /*00cc*/ 	.word	0x0001d940


	//----- nvinfo : EIATTR_VRC_CTA_INIT_COUNT
	.align		4
.L_1522:
        /*00d0*/ 	.byte	0x02, 0x4a
	.zero		1
	.zero		1


	//----- nvinfo : EIATTR_EXIT_INSTR_OFFSETS
	.align		4
        /*00d4*/ 	.byte	0x04, 0x1c
        /*00d6*/ 	.short	(.L_1524 - .L_1523)


	//   ....[0]....
.L_1523:
        /*00d8*/ 	.word	0x00000090


	//----- nvinfo : EIATTR_CRS_STACK_SIZE
	.align		4
.L_1524:
        /*00dc*/ 	.byte	0x04, 0x1e
        /*00de*/ 	.short	(.L_1526 - .L_1525)
.L_1525:
        /*00e0*/ 	.word	0x00000000


	//----- nvinfo : EIATTR_CBANK_PARAM_SIZE
	.align		4
.L_1526:
        /*00e4*/ 	.byte	0x03, 0x19
        /*00e6*/ 	.short	0x01d0


	//----- nvinfo : EIATTR_PARAM_CBANK
	.align		4
        /*00e8*/ 	.byte	0x04, 0x0a
        /*00ea*/ 	.short	(.L_1528 - .L_1527)
	.align		4
.L_1527:
        /*00ec*/ 	.word	index@(.nv.constant0._ZN5flash24flash_fwd_splitkv_kernelI23Flash_fwd_kernel_traitsILi96ELi64ELi128ELi4ELb0ELb0EN7cutlass10bfloat16_tE19Flash_kernel_traitsILi96ELi64ELi128ELi4ES3_EELb0ELb1ELb0ELb0ELb0ELb0ELb0ELb1EEEvNS_16Flash_fwd_paramsE)
        /*00f0*/ 	.short	0x0380
        /*00f2*/ 	.short	0x01d0


	//----- nvinfo : EIATTR_SW_WAR
	.align		4
.L_1528:
        /*00f4*/ 	.byte	0x04, 0x36
        /*00f6*/ 	.short	(.L_1530 - .L_1529)
.L_1529:
        /*00f8*/ 	.word	0x00000008
.L_1530:


//--------------------- .nv.info._ZN5flash24flash_fwd_splitkv_kernelI23Flash_fwd_kernel_traitsILi96ELi64ELi128ELi4ELb0ELb0EN7cutlass10bfloat16_tE19Flash_kernel_traitsILi96ELi64ELi128ELi4ES3_EELb0ELb1ELb0ELb0ELb0ELb1ELb0ELb1EEEvNS_16Flash_fwd_paramsE --------------------------
	.section	.nv.info._ZN5flash24flash_fwd_splitkv_kernelI23Flash_fwd_kernel_traitsILi96ELi64ELi128ELi4ELb0ELb0EN7cutlass10bfloat16_tE19Flash_kernel_traitsILi96ELi64ELi128ELi4ES3_EELb0ELb1ELb0ELb0ELb0ELb1ELb0ELb1EEEvNS_16Flash_fwd_paramsE,"",@"SHT_CUDA_INFO"
	.sectionflags	@""
	.align	4


	//----- nvinfo : EIATTR_CUDA_API_VERSION
	.align		4
        /*0000*/ 	.byte	0x04, 0x37
        /*0002*/ 	.short	(.L_1532 - .L_1531)
.L_1531:
        /*0004*/ 	.word	0x00000082


	//----- nvinfo : EIATTR_KPARAM_INFO
	.align		4
.L_1532:
        /*0008*/ 	.byte	0x04, 0x17
        /*000a*/ 	.short	(.L_1534 - .L_1533)
.L_1533:
        /*000c*/ 	.word	0x00000000
        /*0010*/ 	.short	0x0000
        /*0012*/ 	.short	0x0000
        /*0014*/ 	.byte	0x00, 0xf0, 0x41, 0x07


	//----- nvinfo : EIATTR_SPARSE_MMA_MASK
	.align		4
.L_1534:
        /*0018*/ 	.byte	0x03, 0x50
        /*001a*/ 	.short	0x0000


	//----- nvinfo : EIATTR_MAXREG_COUNT
	.align		4
        /*001c*/ 	.byte	0x03, 0x1b
        /*001e*/ 	.short	0x00ff


	//----- nvinfo : EIATTR_NUM_BARRIERS
	.align		4
        /*0020*/ 	.byte	0x02, 0x4c
        /*0022*/ 	.byte	0x01
	.zero		1


	//----- nvinfo : EIATTR_MERCURY_ISA_VERSION
	.align		4
        /*0024*/ 	.byte	0x03, 0x5f
        /*0026*/ 	.short	0x0101


	//----- nvinfo : EIATTR_COOP_GROUP_MASK_REGIDS
	.align		4
        /*0028*/ 	.byte	0x04, 0x29
        /*002a*/ 	.short	(.L_1536 - .L_1535)


	//   ....[0]....
.L_1535:
        /*002c*/ 	.word	0xffffffff


	//   ....[1]....
        /*0030*/ 	.word	0xffffffff


	//   ....[2]....
        /*0034*/ 	.word	0xffffffff


	//   ....[3]....
        /*0038*/ 	.word	0xffffffff


	//   ....[4]....
        /*003c*/ 	.word	0xffffffff


	//   ....[5]....
        /*0040*/ 	.word	0xffffffff


	//   ....[6]....
        /*0044*/ 	.word	0xffffffff


	//   ....[7]....
        /*0048*/ 	.word	0xffffffff


	//   ....[8]....
        /*004c*/ 	.word	0xffffffff


	//   ....[9]....
        /*0050*/ 	.word	0xffffffff


	//   ....[10]....
        /*0054*/ 	.word	0xffffffff


	//   ....[11]....
        /*0058*/ 	.word	0xffffffff


	//   ....[12]....
        /*005c*/ 	.word	0xffffffff


	//   ....[13]....
        /*0060*/ 	.word	0xffffffff


	//   ....[14]....
        /*0064*/ 	.word	0xffffffff


	//   ....[15]....
        /*0068*/ 	.word	0xffffffff


	//   ....[16]....
        /*006c*/ 	.word	0x05000005


	//   ....[17]....
        /*0070*/ 	.word	0x05000005


	//   ....[18]....
        /*0074*/ 	.word	0x05000005


	//   ....[19]....
        /*0078*/ 	.word	0x05000005


	//----- nvinfo : EIATTR_COOP_GROUP_INSTR_OFFSETS
	.align		4
.L_1536:
        /*007c*/ 	.byte	0x04, 0x28
        /*007e*/ 	.short	(.L_1538 - .L_1537)


	//   ....[0]....
.L_1537:
        /*0080*/ 	.word	0x00011d10


	//   ....[1]....
        /*0084*/ 	.word	0x00011d30


	//   ....[2]....
        /*0088*/ 	.word	0x00011d70


	//   ....[3]....
        /*008c*/ 	.word	0x00011d80


	//   ....[4]....
        /*0090*/ 	.word	0x00016f10


	//   ....[5]....
        /*0094*/ 	.word	0x00016f20


	//   ....[6]....
        /*0098*/ 	.word	0x00016f50


	//   ....[7]....
        /*009c*/ 	.word	0x00016f60


	//   ....[8]....
        /*00a0*/ 	.word	0x0001c4e0


	//   ....[9]....
        /*00a4*/ 	.word	0x0001c4f0


	//   ....[10]....
        /*00a8*/ 	.word	0x0001c520


	//   ....[11]....
        /*00ac*/ 	.word	0x0001c530


	//   ....[12]....
        /*00b0*/ 	.word	0x0001e0b0


	//   ....[13]....
        /*00b4*/ 	.word	0x0001e0c0


	//   ....[14]....
        /*00b8*/ 	.word	0x0001e0f0


	//   ....[15]....
        /*00bc*/ 	.word	0x0001e100


	//   ....[16]....
        /*00c0*/ 	.word	0x0001f020


	//   ....[17]....
        /*00c4*/ 	.word	0x0001f090


	//   ....[18]....
        /*00c8*/ 	.word	0x0001f0f0


	//   ....[19]....
        /*00cc*/ 	.word	0x0001f160


	//----- nvinfo : EIATTR_VRC_CTA_INIT_COUNT
	.align		4
.L_1538:
        /*00d0*/ 	.byte	0x02, 0x4a
	.zero		1
	.zero		1


	//----- nvinfo : EIATTR_EXIT_INSTR_OFFSETS
	.align		4
        /*00d4*/ 	.byte	0x04, 0x1c
        /*00d6*/ 	.short	(.L_1540 - .L_1539)


	//   ....[0]....
.L_1539:
        /*00d8*/ 	.word	0x00000090


	//----- nvinfo : EIATTR_CRS_STACK_SIZE
	.align		4
.L_1540:
        /*00dc*/ 	.byte	0x04, 0x1e
        /*00de*/ 	.short	(.L_1542 - .L_1541)
.L_1541:
        /*00e0*/ 	.word	0x00000000


	//----- nvinfo : EIATTR_CBANK_PARAM_SIZE
	.align		4
.L_1542:
        /*00e4*/ 	.byte	0x03, 0x19
        /*00e6*/ 	.short	0x01d0


	//----- nvinfo : EIATTR_PARAM_CBANK
	.align		4
        /*00e8*/ 	.byte	0x04, 0x0a
        /*00ea*/ 	.short	(.L_1544 - .L_1543)
	.align		4
.L_1543:
        /*00ec*/ 	.word	index@(.nv.constant0._ZN5flash24flash_fwd_splitkv_kernelI23Flash_fwd_kernel_traitsILi96ELi64ELi128ELi4ELb0ELb0EN7cutlass10bfloat16_tE19Flash_kernel_traitsILi96ELi64ELi128ELi4ES3_EELb0ELb1ELb0ELb0ELb0ELb1ELb0ELb1EEEvNS_16Flash_fwd_paramsE)
        /*00f0*/ 	.short	0x0380
        /*00f2*/ 	.short	0x01d0


	//----- nvinfo : EIATTR_SW_WAR
	.align		4
.L_1544:
        /*00f4*/ 	.byte	0x04, 0x36
        /*00f6*/ 	.short	(.L_1546 - .L_1545)
.L_1545:
        /*00f8*/ 	.word	0x00000008
.L_1546:


//--------------------- .nv.info._ZN5flash24flash_fwd_splitkv_kernelI23Flash_fwd_kernel_traitsILi96ELi64ELi128ELi4ELb0ELb0EN7cutlass10bfloat16_tE19Flash_kernel_traitsILi96ELi64ELi128ELi4ES3_EELb0ELb1ELb0ELb0ELb0ELb0ELb1ELb0EEEvNS_16Flash_fwd_paramsE --------------------------
	.section	.nv.info._ZN5flash24flash_fwd_splitkv_kernelI23Flash_fwd_kernel_traitsILi96ELi64ELi128ELi4ELb0ELb0EN7cutlass10bfloat16_tE19Flash_kernel_traitsILi96ELi64ELi128ELi4ES3_EELb0ELb1ELb0ELb0ELb0ELb0ELb1ELb0EEEvNS_16Flash_fwd_paramsE,"",@"SHT_CUDA_INFO"
	.sectionflags	@""
	.align	4


	//----- nvinfo : EIATTR_CUDA_API_VERSION
	.align		4
        /*0000*/ 	.byte	0x04, 0x37
        /*0002*/ 	.short	(.L_1548 - .L_1547)
.L_1547:
        /*0004*/ 	.word	0x00000082


	//----- nvinfo : EIATTR_KPARAM_INFO
	.align		4
.L_1548:
        /*0008*/ 	.byte	0x04, 0x17
        /*000a*/ 	.short	(.L_1550 - .L_1549)
.L_1549:
        /*000c*/ 	.word	0x00000000
        /*0010*/ 	.short	0x0000
        /*0012*/ 	.short	0x0000
        /*0014*/ 	.byte	0x00, 0xf0, 0x41, 0x07


	//----- nvinfo : EIATTR_SPARSE_MMA_MASK
	.align		4
.L_1550:
        /*0018*/ 	.byte	0x03, 0x50
        /*001a*/ 	.short	0x0000


	//----- nvinfo : EIATTR_MAXREG_COUNT
	.align		4
        /*001c*/ 	.byte	0x03, 0x1b
        /*001e*/ 	.short	0x00ff


	//----- nvinfo : EIATTR_NUM_BARRIERS
	.align		4
        /*0020*/ 	.byte	0x02, 0x4c
        /*0022*/ 	.byte	0x01
	.zero		1


	//----- nvinfo : EIATTR_MERCURY_ISA_VERSION
	.align		4
        /*0024*/ 	.byte	0x03, 0x5f
        /*0026*/ 	.short	0x0101


	//----- nvinfo : EIATTR_COOP_GROUP_MASK_REGIDS
	.align		4
        /*0028*/ 	.byte	0x04, 0x29
        /*002a*/ 	.short	(.L_1552 - .L_1551)


	//   ....[0]....
.L_1551:
        /*002c*/ 	.word	0xffffffff


	//   ....[1]....
        /*0030*/ 	.word	0xffffffff


	//   ....[2]....
        /*0034*/ 	.word	0xffffffff


	//   ....[3]....
        /*0038*/ 	.word	0xffffffff


	//   ....[4]....
        /*003c*/ 	.word	0xffffffff


	//   ....[5]....
        /*0040*/ 	.word	0xffffffff


	//   ....[6]....
        /*0044*/ 	.word	0xffffffff


	//   ....[7]....
        /*0048*/ 	.word	0xffffffff


	//   ....[8]....
        /*004c*/ 	.word	0xffffffff


	//   ....[9]....
        /*0050*/ 	.word	0xffffffff


	//   ....[10]....
        /*0054*/ 	.word	0xffffffff


	//   ....[11]....
        /*0058*/ 	.word	0xffffffff


	//   ....[12]....
        /*005c*/ 	.word	0xffffffff


	//   ....[13]....
        /*0060*/ 	.word	0xffffffff


	//   ....[14]....
        /*0064*/ 	.word	0xffffffff


	//   ....[15]....
        /*0068*/ 	.word	0xffffffff


	//   ....[16]....
        /*006c*/ 	.word	0x05000008


	//   ....[17]....
        /*0070*/ 	.word	0x05000008


	//   ....[18]....
        /*0074*/ 	.word	0x05000008


	//   ....[19]....
        /*0078*/ 	.word	0x05000008


	//----- nvinfo : EIATTR_COOP_GROUP_INSTR_OFFSETS
	.align		4
.L_1552:
        /*007c*/ 	.byte	0x04, 0x28
        /*007e*/ 	.short	(.L_1554 - .L_1553)


	//   ....[0]....
.L_1553:
        /*0080*/ 	.word	0x00005db0


	//   ....[1]....
        /*0084*/ 	.word	0x00005dd0


	//   ....[2]....
        /*0088*/ 	.word	0x00005df0


	//   ....[3]....
        /*008c*/ 	.word	0x00005e10


	//   ....[4]....
        /*0090*/ 	.word	0x0000a6b0


	//   ....[5]....
        /*0094*/ 	.word	0x0000a6d0


	//   ....[6]....
        /*0098*/ 	.word	0x0000a6f0


	//   ....[7]....
        /*009c*/ 	.word	0x0000a710


	//   ....[8]....
        /*00a0*/ 	.word	0x0000f3f0


	//   ....[9]....
        /*00a4*/ 	.word	0x0000f430


	//   ....[10]....
        /*00a8*/ 	.word	0x0000f450


	//   ....[11]....
        /*00ac*/ 	.word	0x0000f470


	//   ....[12]....
        /*00b0*/ 	.word	0x00010fd0


	//   ....[13]....
        /*00b4*/ 	.word	0x00010fe0


	//   ....[14]....
        /*00b8*/ 	.word	0x00011010


	//   ....[15]....
        /*00bc*/ 	.word	0x00011020


	//   ....[16]....
        /*00c0*/ 	.word	0x00011eb0


	//   ....[17]....
        /*00c4*/ 	.word	0x00011f20


	//   ....[18]....
        /*00c8*/ 	.word	0x00011f80


	//   ....[19]....
        /*00cc*/ 	.word	0x00011ff0


	//----- nvinfo : EIATTR_VRC_CTA_INIT_COUNT
	.align		4
.L_1554:
        /*00d0*/ 	.byte	0x02, 0x4a
	.zero		1
	.zero		1


	//----- nvinfo : EIATTR_EXIT_INSTR_OFFSETS
	.align		4
        /*00d4*/ 	.byte	0x04, 0x1c
        /*00d6*/ 	.short	(.L_1556 - .L_1555)


	//   ....[0]....
.L_1555:
        /*00d8*/ 	.word	0x000001f0


	//----- nvinfo : EIATTR_CRS_STACK_SIZE
	.align		4
.L_1556:
        /*00dc*/ 	.byte	0x04, 0x1e
        /*00de*/ 	.short	(.L_1558 - .L_1557)
.L_1557:
        /*00e0*/ 	.word	0x00000000


	//----- nvinfo : EIATTR_CBANK_PARAM_SIZE
	.align		4
.L_1558:
        /*00e4*/ 	.byte	0x03, 0x19
        /*00e6*/ 	.short	0x01d0


	//----- nvinfo : EIATTR_PARAM_CBANK
	.align		4
        /*00e8*/ 	.byte	0x04, 0x0a
        /*00ea*/ 	.short	(.L_1560 - .L_1559)
	.align		4
.L_1559:
        /*00ec*/ 	.word	index@(.nv.constant0._ZN5flash24flash_fwd_splitkv_kernelI23Flash_fwd_kernel_traitsILi96ELi64ELi128ELi4ELb0ELb0EN7cutlass10bfloat16_tE19Flash_kernel_traitsILi96ELi64ELi128ELi4ES3_EELb0ELb1ELb0ELb0ELb0ELb0ELb1ELb0EEEvNS_16Flash_fwd_paramsE)
        /*00f0*/ 	.short	0x0380
        /*00f2*/ 	.short	0x01d0


	//----- nvinfo : EIATTR_SW_WAR
	.align		4
.L_1560:
        /*00f4*/ 	.byte	0x04, 0x36
        /*00f6*/ 	.short	(.L_1562 - .L_1561)
.L_1561:
        /*00f8*/ 	.word	0x00000008
.L_1562:


//--------------------- .nv.info._ZN5flash24flash_fwd_splitkv_kernelI23Flash_fwd_kernel_traitsILi96ELi64ELi128ELi4ELb0ELb0EN7cutlass10bfloat16_tE19Flash_kernel_traitsILi96ELi64ELi128ELi4ES3_EELb0ELb1ELb0ELb0ELb0ELb1ELb1ELb0EEEvNS_16Flash_fwd_paramsE --------------------------
	.section	.nv.info._ZN5flash24flash_fwd_splitkv_kernelI23Flash_fwd_kernel_traitsILi96ELi64ELi128ELi4ELb0ELb0EN7cutlass10bfloat16_tE19Flash_kernel_traitsILi96ELi64ELi128ELi4ES3_EELb0ELb1ELb0ELb0ELb0ELb1ELb1ELb0EEEvNS_16Flash_fwd_paramsE,"",@"SHT_CUDA_INFO"
	.sectionflags	@""
	.align	4


	//----- nvinfo : EIATTR_CUDA_API_VERSION
	.align		4
        /*0000*/ 	.byte	0x04, 0x37
        /*0002*/ 	.short	(.L_1564 - .L_1563)
.L_1563:
        /*0004*/ 	.word	0x00000082


	//----- nvinfo : EIATTR_KPARAM_INFO
	.align		4
.L_1564:
        /*0008*/ 	.byte	0x04, 0x17
        /*000a*/ 	.short	(.L_1566 - .L_1565)
.L_1565:
        /*000c*/ 	.word	0x00000000
        /*0010*/ 	.short	0x0000
        /*0012*/ 	.short	0x0000
        /*0014*/ 	.byte	0x00, 0xf0, 0x41, 0x07


	//----- nvinfo : EIATTR_SPARSE_MMA_MASK
	.align		4
.L_1566:
        /*0018*/ 	.byte	0x03, 0x50
        /*001a*/ 	.short	0x0000


	//----- nvinfo : EIATTR_MAXREG_COUNT
	.align		4
        /*001c*/ 	.byte	0x03, 0x1b
        /*001e*/ 	.short	0x00ff


	//----- nvinfo : EIATTR_NUM_BARRIERS
	.align		4
        /*0020*/ 	.byte	0x02, 0x4c
        /*0022*/ 	.byte	0x01
	.zero		1


	//----- nvinfo : EIATTR_MERCURY_ISA_VERSION
	.align		4
        /*0024*/ 	.byte	0x03, 0x5f
        /*0026*/ 	.short	0x0101


	//----- nvinfo : EIATTR_COOP_GROUP_MASK_REGIDS
	.align		4
        /*0028*/ 	.byte	0x04, 0x29
        /*002a*/ 	.short	(.L_1568 - .L_1567)


	//   ....[0]....
.L_1567:
        /*002c*/ 	.word	0xffffffff


	//   ....[1]....
        /*0030*/ 	.word	0xffffffff


	//   ....[2]....
        /*0034*/ 	.word	0xffffffff


	//   ....[3]....
        /*0038*/ 	.word	0xffffffff


	//   ....[4]....
        /*003c*/ 	.word	0xffffffff


	//   ....[5]....
        /*0040*/ 	.word	0xffffffff


	//   ....[6]....
        /*0044*/ 	.word	0xffffffff


	//   ....[7]....
        /*0048*/ 	.word	0xffffffff


	//   ....[8]....
        /*004c*/ 	.word	0xffffffff


	//   ....[9]....
        /*0050*/ 	.word	0xffffffff


	//   ....[10]....
        /*0054*/ 	.word	0xffffffff


	//   ....[11]....
        /*0058*/ 	.word	0xffffffff


	//   ....[12]....
        /*005c*/ 	.word	0xffffffff


	//   ....[13]....
        /*0060*/ 	.word	0xffffffff


	//   ....[14]....
        /*0064*/ 	.word	0xffffffff


	//   ....[15]....
        /*0068*/ 	.word	0xffffffff


	//   ....[16]....
        /*006c*/ 	.word	0x05000008


	//   ....[17]....
        /*0070*/ 	.word	0x05000008


	//   ....[18]....
        /*0074*/ 	.word	0x05000008


	//   ....[19]....
        /*0078*/ 	.word	0x05000008


	//----- nvinfo : EIATTR_COOP_GROUP_INSTR_OFFSETS
	.align		4
.L_1568:
        /*007c*/ 	.byte	0x04, 0x28
        /*007e*/ 	.short	(.L_1570 - .L_1569)


	//   ....[0]....
.L_1569:
        /*0080*/ 	.word	0x00006520


	//   ....[1]....
        /*0084*/ 	.word	0x000065e0


	//   ....[2]....
        /*0088*/ 	.word	0x00006600


	//   ....[3]....
        /*008c*/ 	.word	0x00006620


	//   ....[4]....
        /*0090*/ 	.word	0x0000b640


	//   ....[5]....
        /*0094*/ 	.word	0x0000b660


	//   ....[6]....
        /*0098*/ 	.word	0x0000b680


	//   ....[7]....
        /*009c*/ 	.word	0x0000b6a0


	//   ....[8]....
        /*00a0*/ 	.word	0x000118e0


	//   ....[9]....
        /*00a4*/ 	.word	0x00011a90


	//   ....[10]....
        /*00a8*/ 	.word	0x00011aa0


	//   ....[11]....
        /*00ac*/ 	.word	0x00011af0


	//   ....[12]....
        /*00b0*/ 	.word	0x00013640


	//   ....[13]....
        /*00b4*/ 	.word	0x00013650


	//   ....[14]....
        /*00b8*/ 	.word	0x00013680


	//   ....[15]....
        /*00bc*/ 	.word	0x00013690


	//   ....[16]....
        /*00c0*/ 	.word	0x00014520


	//   ....[17]....
        /*00c4*/ 	.word	0x00014590


	//   ....[18]....
        /*00c8*/ 	.word	0x000145f0


	//   ....[19]....
        /*00cc*/ 	.word	0x00014660


	//----- nvinfo : EIATTR_VRC_CTA_INIT_COUNT
	.align		4
.L_1570:
        /*00d0*/ 	.byte	0x02, 0x4a
	.zero		1
	.zero		1


	//----- nvinfo : EIATTR_EXIT_INSTR_OFFSETS
	.align		4
        /*00d4*/ 	.byte	0x04, 0x1c
        /*00d6*/ 	.short	(.L_1572 - .L_1571)


	//   ....[0]....
.L_1571:
        /*00d8*/ 	.word	0x000001f0


	//----- nvinfo : EIATTR_CRS_STACK_SIZE
	.align		4
.L_1572:
        /*00dc*/ 	.byte	0x04, 0x1e
        /*00de*/ 	.short	(.L_1574 - .L_1573)
.L_1573:
        /*00e0*/ 	.word	0x00000000


	//----- nvinfo : EIATTR_CBANK_PARAM_SIZE
	.align		4
.L_1574:
        /*00e4*/ 	.byte	0x03, 0x19
        /*00e6*/ 	.short	0x01d0


	//----- nvinfo : EIATTR_PARAM_CBANK
	.align		4
        /*00e8*/ 	.byte	0x04, 0x0a
        /*00ea*/ 	.short	(.L_1576 - .L_1575)
	.align		4
.L_1575:
        /*00ec*/ 	.word	index@(.nv.constant0._ZN5flash24flash_fwd_splitkv_kernelI23Flash_fwd_kernel_traitsILi96ELi64ELi128ELi4ELb0ELb0EN7cutlass10bfloat16_tE19Flash_kernel_traitsILi96ELi64ELi128ELi4ES3_EELb0ELb1ELb0ELb0ELb0ELb1ELb1ELb0EEEvNS_16Flash_fwd_paramsE)
        /*00f0*/ 	.short	0x0380
        /*00f2*/ 	.short	0x01d0


	//----- nvinfo : EIATTR_SW_WAR
	.align		4
.L_1576:
        /*00f4*/ 	.byte	0x04, 0x36
        /*00f6*/ 	.short	(.L_1578 - .L_1577)
.L_1577:
        /*00f8*/ 	.word	0x00000008
.L_1578:


//--------------------- .nv.info._ZN5flash24flash_fwd_splitkv_kernelI23Flash_fwd_kernel_traitsILi96ELi64ELi128ELi4ELb0ELb0EN7cutlass10bfloat16_tE19Flash_kernel_traitsILi96ELi64ELi128ELi4ES3_EELb0ELb1ELb0ELb0ELb0ELb0ELb1ELb1EEEvNS_16Flash_fwd_paramsE --------------------------
	.section	.nv.info._ZN5flash24flash_fwd_splitkv_kernelI23Flash_fwd_kernel_traitsILi96ELi64ELi128ELi4ELb0ELb0EN7cutlass10bfloat16_tE19Flash_kernel_traitsILi96ELi64ELi128ELi4ES3_EELb0ELb1ELb0ELb0ELb0ELb0ELb1ELb1EEEvNS_16Flash_fwd_paramsE,"",@"SHT_CUDA_INFO"
	.sectionflags	@""
	.align	4


	//----- nvinfo : EIATTR_CUDA_API_VERSION
	.align		4
        /*0000*/ 	.byte	0x04, 0x37
        /*0002*/ 	.short	(.L_1580 - .L_1579)
.L_1579:
        /*0004*/ 	.word	0x00000082


	//----- nvinfo : EIATTR_KPARAM_INFO
	.align		4
.L_1580:
        /*0008*/ 	.byte	0x04, 0x17
        /*000a*/ 	.short	(.L_1582 - .L_1581)
.L_1581:
        /*000c*/ 	.word	0x00000000
        /*0010*/ 	.short	0x0000
        /*0012*/ 	.short	0x0000
        /*0014*/ 	.byte	0x00, 0xf0, 0x41, 0x07


	//----- nvinfo : EIATTR_SPARSE_MMA_MASK
	.align		4
.L_1582:
        /*0018*/ 	.byte	0x03, 0x50
        /*001a*/ 	.short	0x0000


	//----- nvinfo : EIATTR_MAXREG_COUNT
	.align		4
        /*001c*/ 	.byte	0x03, 0x1b
        /*001e*/ 	.short	0x00ff


	//----- nvinfo : EIATTR_NUM_BARRIERS
	.align		4
        /*0020*/ 	.byte	0x02, 0x4c
        /*0022*/ 	.byte	0x01
	.zero		1


	//----- nvinfo : EIATTR_MERCURY_ISA_VERSION
	.align		4
        /*0024*/ 	.byte	0x03, 0x5f
        /*0026*/ 	.short	0x0101


	//----- nvinfo : EIATTR_COOP_GROUP_MASK_REGIDS
	.align		4
        /*0028*/ 	.byte	0x04, 0x29
        /*002a*/ 	.short	(.L_1584 - .L_1583)


	//   ....[0]....
.L_1583:
        /*002c*/ 	.word	0xffffffff


	//   ....[1]....
        /*0030*/ 	.word	0xffffffff


	//   ....[2]....
        /*0034*/ 	.word	0xffffffff


	//   ....[3]....
        /*0038*/ 	.word	0xffffffff


	//   ....[4]....
        /*003c*/ 	.word	0xffffffff


	//   ....[5]....
        /*0040*/ 	.word	0xffffffff


	//   ....[6]....
        /*0044*/ 	.word	0xffffffff


	//   ....[7]....
        /*0048*/ 	.word	0xffffffff


	//   ....[8]....
        /*004c*/ 	.word	0xffffffff


	//   ....[9]....
        /*0050*/ 	.word	0xffffffff


	//   ....[10]....
        /*0054*/ 	.word	0xffffffff


	//   ....[11]....
        /*0058*/ 	.word	0xffffffff


	//   ....[12]....
        /*005c*/ 	.word	0xffffffff


	//   ....[13]....
        /*0060*/ 	.word	0xffffffff


	//   ....[14]....
        /*0064*/ 	.word	0xffffffff


	//   ....[15]....
        /*0068*/ 	.word	0xffffffff


	//   ....[16]....
        /*006c*/ 	.word	0x05000008


	//   ....[17]....
        /*0070*/ 	.word	0x05000008


	//   ....[18]....
        /*0074*/ 	.word	0x05000008


	//   ....[19]....
        /*0078*/ 	.word	0x05000008


	//----- nvinfo : EIATTR_COOP_GROUP_INSTR_OFFSETS
	.align		4
.L_1584:
        /*007c*/ 	.byte	0x04, 0x28
        /*007e*/ 	.short	(.L_1586 - .L_1585)


	//   ....[0]....
.L_1585:
        /*0080*/ 	.word	0x00011960


	//   ....[1]....
        /*0084*/ 	.word	0x000119b0


	//   ....[2]....
        /*0088*/ 	.word	0x00011a10


	//   ....[3]....
        /*008c*/ 	.word	0x00011a40


	//   ....[4]....
        /*0090*/ 	.word	0x00016230


	//   ....[5]....
        /*0094*/ 	.word	0x00016240


	//   ....[6]....
        /*0098*/ 	.word	0x00016270


	//   ....[7]....
        /*009c*/ 	.word	0x00016280


	//   ....[8]....
        /*00a0*/ 	.word	0x0001b000


	//   ....[9]....
        /*00a4*/ 	.word	0x0001b020


	//   ....[10]....
        /*00a8*/ 	.word	0x0001b040


	//   ....[11]....
        /*00ac*/ 	.word	0x0001b060


	//   ....[12]....
        /*00b0*/ 	.word	0x0001cbc0


	//   ....[13]....
        /*00b4*/ 	.word	0x0001cbd0


	//   ....[14]....
        /*00b8*/ 	.word	0x0001cc00


	//   ....[15]....
        /*00bc*/ 	.word	0x0001cc10


	//   ....[16]....
        /*00c0*/ 	.word	0x0001da90


	//   ....[17]....
        /*00c4*/ 	.word	0x0001db00


	//   ....[18]....
        /*00c8*/ 	.word	0x0001db60


	//   ....[19]....
        /*00cc*/ 	.word	0x0001dbd0


	//----- nvinfo : EIATTR_VRC_CTA_INIT_COUNT
	.align		4
.L_1586:
        /*00d0*/ 	.byte	0x02, 0x4a
	.zero		1
	.zero		1


	//----- nvinfo : EIATTR_EXIT_INSTR_OFFSETS
	.align		4
        /*00d4*/ 	.byte	0x04, 0x1c
        /*00d6*/ 	.short	(.L_1588 - .L_1587)


	//   ....[0]....
.L_1587:
        /*00d8*/ 	.word	0x000001f0


	//----- nvinfo : EIATTR_CRS_STACK_SIZE
	.align		4
.L_1588:
        /*00dc*/ 	.byte	0x04, 0x1e
        /*00de*/ 	.short	(.L_1590 - .L_1589)
.L_1589:
        /*00e0*/ 	.word	0x00000000


	//----- nvinfo : EIATTR_CBANK_PARAM_SIZE
	.align		4
.L_1590:
        /*00e4*/ 	.byte	0x03, 0x19
        /*00e6*/ 	.short	0x01d0


	//----- nvinfo : EIATTR_PARAM_CBANK
	.align		4
        /*00e8*/ 	.byte	0x04, 0x0a
        /*00ea*/ 	.short	(.L_1592 - .L_1591)
	.align		4
.L_1591:
        /*00ec*/ 	.word	index@(.nv.constant0._ZN5flash24flash_fwd_splitkv_kernelI23Flash_fwd_kernel_traitsILi96ELi64ELi128ELi4ELb0ELb0EN7cutlass10bfloat16_tE19Flash_kernel_traitsILi96ELi64ELi128ELi4ES3_EELb0ELb1ELb0ELb0ELb0ELb0ELb1ELb1EEEvNS_16Flash_fwd_paramsE)
        /*00f0*/ 	.short	0x0380
        /*00f2*/ 	.short	0x01d0


	//----- nvinfo : EIATTR_SW_WAR
	.align		4
.L_1592:
        /*00f4*/ 	.byte	0x04, 0x36
        /*00f6*/ 	.short	(.L_1594 - .L_1593)
.L_1593:
        /*00f8*/ 	.word	0x00000008
.L_1594:


//--------------------- .nv.info._ZN5flash24flash_fwd_splitkv_kernelI23Flash_fwd_kernel_traitsILi96ELi64ELi128ELi4ELb0ELb0EN7cutlass10bfloat16_tE19Flash_kernel_traitsILi96ELi64ELi128ELi4ES3_EELb0ELb1ELb0ELb0ELb0ELb1ELb1ELb1EEEvNS_16Flash_fwd_paramsE --------------------------
	.section	.nv.info._ZN5flash24flash_fwd_splitkv_kernelI23Flash_fwd_kernel_traitsILi96ELi64ELi128ELi4ELb0ELb0EN7cutlass10bfloat16_tE19Flash_kernel_traitsILi96ELi64ELi128ELi4ES3_EELb0ELb1ELb0ELb0ELb0ELb1ELb1ELb1EEEvNS_16Flash_fwd_paramsE,"",@"SHT_CUDA_INFO"
	.sectionflags	@""
	.align	4


	//----- nvinfo : EIATTR_CUDA_API_VERSION
	.align		4
        /*0000*/ 	.byte	0x04, 0x37
        /*0002*/ 	.short	(.L_1596 - .L_1595)
.L_1595:
        /*0004*/ 	.word	0x00000082


	//----- nvinfo : EIATTR_KPARAM_INFO
	.align		4
.L_1596:
        /*0008*/ 	.byte	0x04, 0x17
        /*000a*/ 	.short	(.L_1598 - .L_1597)
.L_1597:
        /*000c*/ 	.word	0x00000000
        /*0010*/ 	.short	0x0000
        /*0012*/ 	.short	0x0000
        /*0014*/ 	.byte	0x00, 0xf0, 0x41, 0x07


	//----- nvinfo : EIATTR_SPARSE_MMA_MASK
	.align		4
.L_1598:
        /*0018*/ 	.byte	0x03, 0x50
        /*001a*/ 	.short	0x0000


	//----- nvinfo : EIATTR_MAXREG_COUNT
	.align		4
        /*001c*/ 	.byte	0x03, 0x1b
        /*001e*/ 	.short	0x00ff


	//----- nvinfo : EIATTR_NUM_BARRIERS
	.align		4
        /*0020*/ 	.byte	0x02, 0x4c
        /*0022*/ 	.byte	0x01
	.zero		1


	//----- nvinfo : EIATTR_MERCURY_ISA_VERSION
	.align		4
        /*0024*/ 	.byte	0x03, 0x5f
        /*0026*/ 	.short	0x0101


	//----- nvinfo : EIATTR_COOP_GROUP_MASK_REGIDS
	.align		4
        /*0028*/ 	.byte	0x04, 0x29
        /*002a*/ 	.short	(.L_1600 - .L_1599)


	//   ....[0]....
.L_1599:
        /*002c*/ 	.word	0xffffffff


	//   ....[1]....
        /*0030*/ 	.word	0xffffffff


	//   ....[2]....
        /*0034*/ 	.word	0xffffffff


	//   ....[3]....
        /*0038*/ 	.word	0xffffffff


	//   ....[4]....
        /*003c*/ 	.word	0xffffffff


	//   ....[5]....
        /*0040*/ 	.word	0xffffffff


	//   ....[6]....
        /*0044*/ 	.word	0xffffffff


	//   ....[7]....
        /*0048*/ 	.word	0xffffffff


	//   ....[8]....
        /*004c*/ 	.word	0xffffffff


	//   ....[9]....
        /*0050*/ 	.word	0xffffffff


	//   ....[10]....
        /*0054*/ 	.word	0xffffffff


	//   ....[11]....
        /*0058*/ 	.word	0xffffffff


	//   ....[12]....
        /*005c*/ 	.word	0xffffffff


	//   ....[13]....
        /*0060*/ 	.word	0xffffffff


	//   ....[14]....
        /*0064*/ 	.word	0xffffffff


	//   ....[15]....
        /*0068*/ 	.word	0xffffffff


	//   ....[16]....
        /*006c*/ 	.word	0x05000008


	//   ....[17]....
        /*0070*/ 	.word	0x05000008


	//   ....[18]....
        /*0074*/ 	.word	0x05000008


	//   ....[19]....
        /*0078*/ 	.word	0x05000008


	//----- nvinfo : EIATTR_COOP_GROUP_INSTR_OFFSETS
	.align		4
.L_1600:
        /*007c*/ 	.byte	0x04, 0x28
        /*007e*/ 	.short	(.L_1602 - .L_1601)


	//   ....[0]....
.L_1601:
        /*0080*/ 	.word	0x00012160


	//   ....[1]....
        /*0084*/ 	.word	0x00012180


	//   ....[2]....
        /*0088*/ 	.word	0x000121a0


	//   ....[3]....
        /*008c*/ 	.word	0x000121c0


	//   ....[4]....
        /*0090*/ 	.word	0x00017250


	//   ....[5]....
        /*0094*/ 	.word	0x00017260


	//   ....[6]....
        /*0098*/ 	.word	0x00017290


	//   ....[7]....
        /*009c*/ 	.word	0x000172a0


	//   ....[8]....
        /*00a0*/ 	.word	0x0001c840


	//   ....[9]....
        /*00a4*/ 	.word	0x0001c850


	//   ....[10]....
        /*00a8*/ 	.word	0x0001c880


	//   ....[11]....
        /*00ac*/ 	.word	0x0001c890


	//   ....[12]....
        /*00b0*/ 	.word	0x0001e3f0


	//   ....[13]....
        /*00b4*/ 	.word	0x0001e400


	//   ....[14]....
        /*00b8*/ 	.word	0x0001e430


	//   ....[15]....
        /*00bc*/ 	.word	0x0001e440


	//   ....[16]....
        /*00c0*/ 	.word	0x0001f2c0


	//   ....[17]....
        /*00c4*/ 	.word	0x0001f330


	//   ....[18]....
        /*00c8*/ 	.word	0x0001f390


	//   ....[19]....
        /*00cc*/ 	.word	0x0001f400


	//----- nvinfo : EIATTR_VRC_CTA_INIT_COUNT
	.align		4
.L_1602:
        /*00d0*/ 	.byte	0x02, 0x4a
	.zero		1
	.zero		1


	//----- nvinfo : EIATTR_EXIT_INSTR_OFFSETS
	.align		4
        /*00d4*/ 	.byte	0x04, 0x1c
        /*00d6*/ 	.short	(.L_1604 - .L_1603)


	//   ....[0]....
.L_1603:
        /*00d8*/ 	.word	0x000001f0


	//----- nvinfo : EIATTR_CRS_STACK_SIZE
	.align		4
.L_1604:
        /*00dc*/ 	.byte	0x04, 0x1e
        /*00de*/ 	.short	(.L_1606 - .L_1605)
.L_1605:
        /*00e0*/ 	.word	0x00000000


	//----- nvinfo : EIATTR_CBANK_PARAM_SIZE
	.align		4
.L_1606:
        /*00e4*/ 	.byte	0x03, 0x19
        /*00e6*/ 	.short	0x01d0


	//----- nvinfo : EIATTR_PARAM_CBANK
	.align		4
        /*00e8*/ 	.byte	0x04, 0x0a
        /*00ea*/ 	.short	(.L_1608 - .L_1607)
	.align		4
.L_1607:
        /*00ec*/ 	.word	index@(.nv.constant0._ZN5flash24flash_fwd_splitkv_kernelI23Flash_fwd_kernel_traitsILi96ELi64ELi128ELi4ELb0ELb0EN7cutlass10bfloat16_tE19Flash_kernel_traitsILi96ELi64ELi128ELi4ES3_EELb0ELb1ELb0ELb0ELb0ELb1ELb1ELb1EEEvNS_16Flash_fwd_paramsE)
        /*00f0*/ 	.short	0x0380
        /*00f2*/ 	.short	0x01d0


	//----- nvinfo : EIATTR_SW_WAR
	.align		4
.L_1608:
        /*00f4*/ 	.byte	0x04, 0x36
        /*00f6*/ 	.short	(.L_1610 - .L_1609)
.L_1609:
        /*00f8*/ 	.word	0x00000008
.L_1610:


//--------------------- .nv.info._ZN5flash24flash_fwd_splitkv_kernelI23Flash_fwd_kernel_traitsILi96ELi64ELi128ELi4ELb0ELb0EN7cutlass10bfloat16_tE19Flash_kernel_traitsILi96ELi64ELi128ELi4ES3_EELb0ELb0ELb0ELb1ELb1ELb0ELb0ELb0EEEvNS_16Flash_fwd_paramsE --------------------------
	.section	.nv.info._ZN5flash24flash_fwd_splitkv_kernelI23Flash_fwd_kernel_traitsILi96ELi64ELi128ELi4ELb0ELb0EN7cutlass10bfloat16_tE19Flash_kernel_traitsILi96ELi64ELi128ELi4ES3_EELb0ELb0ELb0ELb1ELb1ELb0ELb0ELb0EEEvNS_16Flash_fwd_paramsE,"",@"SHT_CUDA_INFO"
	.sectionflags	@""
	.align	4


	//----- nvinfo : EIATTR_CUDA_API_VERSION
	.align		4
        /*0000*/ 	.byte	0x04, 0x37
        /*0002*/ 	.short	(.L_1612 - .L_1611)
.L_1611:
        /*0004*/ 	.word	0x00000082


	//----- nvinfo : EIATTR_KPARAM_INFO
	.align		4
.L_1612:
        /*0008*/ 	.byte	0x04, 0x17
        /*000a*/ 	.short	(.L_1614 - .L_1613)
.L_1613:
        /*000c*/ 	.word	0x00000000
        /*0010*/ 	.short	0x0000
        /*0012*/ 	.short	0x0000
        /*0014*/ 	.byte	0x00, 0xf0, 0x41, 0x07


	//----- nvinfo : EIATTR_SPARSE_MMA_MASK
	.align		4
.L_1614:
        /*0018*/ 	.byte	0x03, 0x50
        /*001a*/ 	.short	0x0000


	//----- nvinfo : EIATTR_MAXREG_COUNT
	.align		4
        /*001c*/ 	.byte	0x03, 0x1b
        /*001e*/ 	.short	0x00ff


	//----- nvinfo : EIATTR_NUM_BARRIERS
	.align		4
        /*0020*/ 	.byte	0x02, 0x4c
        /*0022*/ 	.byte	0x01
	.zero		1


	//----- nvinfo : EIATTR_MERCURY_ISA_VERSION
	.align		4
        /*0024*/ 	.byte	0x03, 0x5f
        /*0026*/ 	.short	0x0101


	//----- nvinfo : EIATTR_COOP_GROUP_MASK_REGIDS
	.align		4
        /*0028*/ 	.byte	0x04, 0x29
        /*002a*/ 	.short	(.L_1616 - .L_1615)


	//   ....[0]....
.L_1615:
        /*002c*/ 	.word	0xffffffff


	//   ....[1]....
        /*0030*/ 	.word	0xffffffff


	//   ....[2]....
        /*0034*/ 	.word	0xffffffff


	//   ....[3]....
        /*0038*/ 	.word	0xffffffff


	//   ....[4]....
        /*003c*/ 	.word	0xffffffff


	//   ....[5]....
        /*0040*/ 	.word	0xffffffff


	//   ....[6]....
        /*0044*/ 	.word	0xffffffff


	//   ....[7]....
        /*0048*/ 	.word	0xffffffff


	//   ....[8]....
        /*004c*/ 	.word	0xffffffff


	//   ....[9]....
        /*0050*/ 	.word	0xffffffff


	//   ....[10]....
        /*0054*/ 	.word	0xffffffff


	//   ....[11]....
        /*0058*/ 	.word	0xffffffff


	//   ....[12]....
        /*005c*/ 	.word	0x05000006


	//   ....[13]....
        /*0060*/ 	.word	0x05000006


	//   ....[14]....
        /*0064*/ 	.word	0x05000006


	//   ....[15]....
        /*0068*/ 	.word	0x05000006


	//----- nvinfo : EIATTR_COOP_GROUP_INSTR_OFFSETS
	.align		4
.L_1616:
        /*006c*/ 	.byte	0x04, 0x28
        /*006e*/ 	.short	(.L_1618 - .L_1617)


	//   ....[0]....
.L_1617:
        /*0070*/ 	.word	0x00002de0


	//   ....[1]....
        /*0074*/ 	.word	0x00002e00


	//   ....[2]....
        /*0078*/ 	.word	0x00002e90


	//   ....[3]....
        /*007c*/ 	.word	0x00002ea0


	//   ....[4]....
        /*0080*/ 	.word	0x00005ef0


	//   ....[5]....
        /*0084*/ 	.word	0x00005f10


	//   ....[6]....
        /*0088*/ 	.word	0x00005f40


	//   ....[7]....
        /*008c*/ 	.word	0x00005f50


	//   ....[8]....
        /*0090*/ 	.word	0x00007b10


	//   ....[9]....
        /*0094*/ 	.word	0x00007b20


	//   ....[10]....
        /*0098*/ 	.word	0x00007b50


	//   ....[11]....
        /*009c*/ 	.word	0x00007b60


	//   ....[12]....
        /*00a0*/ 	.word	0x00008820


	//   ....[13]....
        /*00a4*/ 	.word	0x00008890


	//   ....[14]....
        /*00a8*/ 	.word	0x000088f0


	//   ....[15]....
        /*00ac*/ 	.word	0x00008960


	//----- nvinfo : EIATTR_VRC_CTA_INIT_COUNT
	.align		4
.L_1618:
        /*00b0*/ 	.byte	0x02, 0x4a
	.zero		1
	.zero		1


	//----- nvinfo : EIATTR_EXIT_INSTR_OFFSETS
	.align		4
        /*00b4*/ 	.byte	0x04, 0x1c
        /*00b6*/ 	.short	(.L_1620 - .L_1619)


	//   ....[0]....
.L_1619:
        /*00b8*/ 	.word	0x00000090


	//----- nvinfo : EIATTR_CRS_STACK_SIZE
	.align		4
.L_1620:
        /*00bc*/ 	.byte	0x04, 0x1e
        /*00be*/ 	.short	(.L_1622 - .L_1621)
.L_1621:
        /*00c0*/ 	.word	0x00000000


	//----- nvinfo : EIATTR_CBANK_PARAM_SIZE
	.align		4
.L_1622:
        /*00c4*/ 	.byte	0x03, 0x19
        /*00c6*/ 	.short	0x01d0


	//----- nvinfo : EIATTR_PARAM_CBANK
	.align		4
        /*00c8*/ 	.byte	0x04, 0x0a
        /*00ca*/ 	.short	(.L_1624 - .L_1623)
	.align		4
.L_1623:
        /*00cc*/ 	.word	index@(.nv.constant0._ZN5flash24flash_fwd_splitkv_kernelI23Flash_fwd_kernel_traitsILi96ELi64ELi128ELi4ELb0ELb0EN7cutlass10bfloat16_tE19Flash_kernel_traitsILi96ELi64ELi128ELi4ES3_EELb0ELb0ELb0ELb1ELb1ELb0ELb0ELb0EEEvNS_16Flash_fwd_paramsE)
        /*00d0*/ 	.short	0x0380
        /*00d2*/ 	.short	0x01d0


	//----- nvinfo : EIATTR_SW_WAR
	.align		4
.L_1624:
        /*00d4*/ 	.byte	0x04, 0x36
        /*00d6*/ 	.short	(.L_1626 - .L_1625)
.L_1625:
        /*00d8*/ 	.word	0x00000008
.L_1626:


//--------------------- .nv.info._ZN5flash24flash_fwd_splitkv_kernelI23Flash_fwd_kernel_traitsILi96ELi64ELi128ELi4ELb0ELb0EN7cutlass10bfloat16_tE19Flash_kernel_traitsILi96ELi64ELi128ELi4ES3_EELb0ELb0ELb0ELb1ELb1ELb1ELb0ELb0EEEvNS_16Flash_fwd_paramsE --------------------------
	.section	.nv.info._ZN5flash24flash_fwd_splitkv_kernelI23Flash_fwd_kernel_traitsILi96ELi64ELi128ELi4ELb0ELb0EN7cutlass10bfloat16_tE19Flash_kernel_traitsILi96ELi64ELi128ELi4ES3_EELb0ELb0ELb0ELb1ELb1ELb1ELb0ELb0EEEvNS_16Flash_fwd_paramsE,"",@"SHT_CUDA_INFO"
	.sectionflags	@""
	.align	4


	//----- nvinfo : EIATTR_CUDA_API_VERSION
	.align		4
        /*0000*/ 	.byte	0x04, 0x37
        /*0002*/ 	.short	(.L_1628 - .L_1627)
.L_1627:
        /*0004*/ 	.word	0x00000082


	//----- nvinfo : EIATTR_KPARAM_INFO
	.align		4
.L_1628:
        /*0008*/ 	.byte	0x04, 0x17
        /*000a*/ 	.short	(.L_1630 - .L_1629)
.L_1629:
        /*000c*/ 	.word	0x00000000
        /*0010*/ 	.short	0x0000
        /*0012*/ 	.short	0x0000
        /*0014*/ 	.byte	0x00, 0xf0, 0x41, 0x07


	//----- nvinfo : EIATTR_SPARSE_MMA_MASK
	.align		4
.L_1630:
        /*0018*/ 	.byte	0x03, 0x50
        /*001a*/ 	.short	0x0000


	//----- nvinfo : EIATTR_MAXREG_COUNT
	.align		4
        /*001c*/ 	.byte	0x03, 0x1b
        /*001e*/ 	.short	0x00ff


	//----- nvinfo : EIATTR_NUM_BARRIERS
	.align		4
        /*0020*/ 	.byte	0x02, 0x4c
        /*0022*/ 	.byte	0x01
	.zero		1


	//----- nvinfo : EIATTR_MERCURY_ISA_VERSION
	.align		4
        /*0024*/ 	.byte	0x03, 0x5f
        /*0026*/ 	.short	0x0101


	//----- nvinfo : EIATTR_COOP_GROUP_MASK_REGIDS
	.align		4
        /*0028*/ 	.byte	0x04, 0x29
        /*002a*/ 	.short	(.L_1632 - .L_1631)


	//   ....[0]....
.L_1631:
        /*002c*/ 	.word	0xffffffff


	//   ....[1]....
        /*0030*/ 	.word	0xffffffff


	//   ....[2]....
        /*0034*/ 	.word	0xffffffff


	//   ....[3]....
        /*0038*/ 	.word	0xffffffff


	//   ....[4]....
        /*003c*/ 	.word	0xffffffff


	//   ....[5]....
        /*0040*/ 	.word	0xffffffff


	//   ....[6]....
        /*0044*/ 	.word	0xffffffff


	//   ....[7]....
        /*0048*/ 	.word	0xffffffff


	//   ....[8]....
        /*004c*/ 	.word	0xffffffff


	//   ....[9]....
        /*0050*/ 	.word	0xffffffff


	//   ....[10]....
        /*0054*/ 	.word	0xffffffff


	//   ....[11]....
        /*0058*/ 	.word	0xffffffff


	//   ....[12]....
        /*005c*/ 	.word	0x05000006


	//   ....[13]....
        /*0060*/ 	.word	0x05000006


	//   ....[14]....
        /*0064*/ 	.word	0x05000006


	//   ....[15]....
        /*0068*/ 	.word	0x05000006


	//----- nvinfo : EIATTR_COOP_GROUP_INSTR_OFFSETS
	.align		4
.L_1632:
        /*006c*/ 	.byte	0x04, 0x28
        /*006e*/ 	.short	(.L_1634 - .L_1633)


	//   ....[0]....
.L_1633:
        /*0070*/ 	.word	0x000035b0


	//   ....[1]....
        /*0074*/ 	.word	0x000035d0


	//   ....[2]....
        /*0078*/ 	.word	0x00003660


	//   ....[3]....
        /*007c*/ 	.word	0x00003670


	//   ....[4]....
        /*0080*/ 	.word	0x00006ef0


	//   ....[5]....
        /*0084*/ 	.word	0x00006f10


	//   ....[6]....
        /*0088*/ 	.word	0x00006f40


	//   ....[7]....
        /*008c*/ 	.word	0x00006f50


	//   ....[8]....
        /*0090*/ 	.word	0x00008ab0


	//   ....[9]....
        /*0094*/ 	.word	0x00008ac0


	//   ....[10]....
        /*0098*/ 	.word	0x00008af0


	//   ....[11]....
        /*009c*/ 	.word	0x00008b00


	//   ....[12]....
        /*00a0*/ 	.word	0x000097c0


	//   ....[13]....
        /*00a4*/ 	.word	0x00009830


	//   ....[14]....
        /*00a8*/ 	.word	0x00009890


	//   ....[15]....
        /*00ac*/ 	.word	0x00009900


	//----- nvinfo : EIATTR_VRC_CTA_INIT_COUNT
	.align		4
.L_1634:
        /*00b0*/ 	.byte	0x02, 0x4a
	.zero		1
	.zero		1


	//----- nvinfo : EIATTR_EXIT_INSTR_OFFSETS
	.align		4
        /*00b4*/ 	.byte	0x04, 0x1c
        /*00b6*/ 	.short	(.L_1636 - .L_1635)


	//   ....[0]....
.L_1635:
        /*00b8*/ 	.word	0x00000090


	//----- nvinfo : EIATTR_CRS_STACK_SIZE
	.align		4
.L_1636:
        /*00bc*/ 	.byte	0x04, 0x1e
        /*00be*/ 	.short	(.L_1638 - .L_1637)
.L_1637:
        /*00c0*/ 	.word	0x00000000


	//----- nvinfo : EIATTR_CBANK_PARAM_SIZE
	.align		4
.L_1638:
        /*00c4*/ 	.byte	0x03, 0x19
        /*00c6*/ 	.short	0x01d0


	//----- nvinfo : EIATTR_PARAM_CBANK
	.align		4
        /*00c8*/ 	.byte	0x04, 0x0a
        /*00ca*/ 	.short	(.L_1640 - .L_1639)
	.align		4
.L_1639:
        /*00cc*/ 	.word	index@(.nv.constant0._ZN5flash24flash_fwd_splitkv_kernelI23Flash_fwd_kernel_traitsILi96ELi64ELi128ELi4ELb0ELb0EN7cutlass10bfloat16_tE19Flash_kernel_traitsILi96ELi64ELi128ELi4ES3_EELb0ELb0ELb0ELb1ELb1ELb1ELb0ELb0EEEvNS_16Flash_fwd_paramsE)
        /*00d0*/ 	.short	0x0380
        /*00d2*/ 	.short	0x01d0


	//----- nvinfo : EIATTR_SW_WAR
	.align		4
.L_1640:
        /*00d4*/ 	.byte	0x04, 0x36
        /*00d6*/ 	.short	(.L_1642 - .L_1641)
.L_1641:
        /*00d8*/ 	.word	0x00000008
.L_1642:


//--------------------- .nv.info._ZN5flash24flash_fwd_splitkv_kernelI23Flash_fwd_kernel_traitsILi96ELi64ELi128ELi4ELb0ELb0EN7cutlass10bfloat16_tE19Flash_kernel_traitsILi96ELi64ELi128ELi4ES3_EELb0ELb0ELb1ELb0ELb0ELb0ELb0ELb0EEEvNS_16Flash_fwd_paramsE --------------------------
	.section	.nv.info._ZN5flash24flash_fwd_splitkv_kernelI23Flash_fwd_kernel_traitsILi96ELi64ELi128ELi4ELb0ELb0EN7cutlass10bfloat16_tE19Flash_kernel_traitsILi96ELi64ELi128ELi4ES3_EELb0ELb0ELb1ELb0ELb0ELb0ELb0ELb0EEEvNS_16Flash_fwd_paramsE,"",@"SHT_CUDA_INFO"
	.sectionflags	@""
	.align	4


	//----- nvinfo : EIATTR_CUDA_API_VERSION
	.align		4
        /*0000*/ 	.byte	0x04, 0x37
        /*0002*/ 	.short	(.L_1644 - .L_1643)
.L_1643:
        /*0004*/ 	.word	0x00000082


	//----- nvinfo : EIATTR_KPARAM_INFO
	.align		4
.L_1644:
        /*0008*/ 	.byte	0x04, 0x17
        /*000a*/ 	.short	(.L_1646 - .L_1645)
.L_1645:
        /*000c*/ 	.word	0x00000000
        /*0010*/ 	.short	0x0000
        /*0012*/ 	.short	0x0000
        /*0014*/ 	.byte	0x00, 0xf0, 0x41, 0x07


	//----- nvinfo : EIATTR_SPARSE_MMA_MASK
	.align		4
.L_1646:
        /*0018*/ 	.byte	0x03, 0x50
        /*001a*/ 	.short	0x0000


	//----- nvinfo : EIATTR_MAXREG_COUNT
	.align		4
        /*001c*/ 	.byte	0x03, 0x1b
        /*001e*/ 	.short	0x00ff


	//----- nvinfo : EIATTR_NUM_BARRIERS
	.align		4
        /*0020*/ 	.byte	0x02, 0x4c
        /*0022*/ 	.byte	0x01
	.zero		1


	//----- nvinfo : EIATTR_MERCURY_ISA_VERSION
	.align		4
        /*0024*/ 	.byte	0x03, 0x5f
        /*0026*/ 	.short	0x0101


	//----- nvinfo : EIATTR_COOP_GROUP_MASK_REGIDS
	.align		4
        /*0028*/ 	.byte	0x04, 0x29
        /*002a*/ 	.short	(.L_1648 - .L_1647)


	//   ....[0]....
.L_1647:
        /*002c*/ 	.word	0xffffffff


	//   ....[1]....
        /*0030*/ 	.word	0xffffffff


	//   ....[2]....
        /*0034*/ 	.word	0xffffffff


	//   ....[3]....
        /*0038*/ 	.word	0xffffffff


	//   ....[4]....
        /*003c*/ 	.word	0xffffffff


	//   ....[5]....
        /*0040*/ 	.word	0xffffffff


	//   ....[6]....
        /*0044*/ 	.word	0xffffffff


	//   ....[7]....
        /*0048*/ 	.word	0xffffffff


	//   ....[8]....
        /*004c*/ 	.word	0xffffffff


	//   ....[9]....
        /*0050*/ 	.word	0xffffffff


	//   ....[10]....
        /*0054*/ 	.word	0xffffffff


	//   ....[11]....
        /*0058*/ 	.word	0xffffffff


	//   ....[12]....
        /*005c*/ 	.word	0x05000004


	//   ....[13]....
        /*0060*/ 	.word	0x05000004


	//   ....[14]....
        /*0064*/ 	.word	0x05000004


	//   ....[15]....
        /*0068*/ 	.word	0x05000004


	//----- nvinfo : EIATTR_COOP_GROUP_INSTR_OFFSETS
	.align		4
.L_1648:
        /*006c*/ 	.byte	0x04, 0x28
        /*006e*/ 	.short	(.L_1650 - .L_1649)


	//   ....[0]....
.L_1649:
        /*0070*/ 	.word	0x00005e60


	//   ....[1]....
        /*0074*/ 	.word	0x00005e80


	//   ....[2]....
        /*0078*/ 	.word	0x00005ea0


	//   ....[3]....
        /*007c*/ 	.word	0x00005ec0


	//   ....[4]....
        /*0080*/ 	.word	0x0000a0a0


	//   ....[5]....
        /*0084*/ 	.word	0x0000a0e0


	//   ....[6]....
        /*0088*/ 	.word	0x0000a110


	//   ....[7]....
        /*008c*/ 	.word	0x0000a120


	//   ....[8]....
        /*0090*/ 	.word	0x0000bca0


	//   ....[9]....
        /*0094*/ 	.word	0x0000bcb0


	//   ....[10]....
        /*0098*/ 	.word	0x0000bce0


	//   ....[11]....
        /*009c*/ 	.word	0x0000bcf0


	//   ....[12]....
        /*00a0*/ 	.word	0x0000cbe0


	//   ....[13]....
        /*00a4*/ 	.word	0x0000cc50


	//   ....[14]....
        /*00a8*/ 	.word	0x0000ccb0


	//   ....[15]....
        /*00ac*/ 	.word	0x0000cd20


	//----- nvinfo : EIATTR_VRC_CTA_INIT_COUNT
	.align		4
.L_1650:
        /*00b0*/ 	.byte	0x02, 0x4a
	.zero		1
	.zero		1


	//----- nvinfo : EIATTR_EXIT_INSTR_OFFSETS
	.align		4
        /*00b4*/ 	.byte	0x04, 0x1c
        /*00b6*/ 	.short	(.L_1652 - .L_1651)


	//   ....[0]....
.L_1651:
        /*00b8*/ 	.word	0x00000090


	//----- nvinfo : EIATTR_CRS_STACK_SIZE
	.align		4
.L_1652:
        /*00bc*/ 	.byte	0x04, 0x1e
        /*00be*/ 	.short	(.L_1654 - .L_1653)
.L_1653:
        /*00c0*/ 	.word	0x00000000


	//----- nvinfo : EIATTR_CBANK_PARAM_SIZE
	.align		4
.L_1654:
        /*00c4*/ 	.byte	0x03, 0x19
        /*00c6*/ 	.short	0x01d0


	//----- nvinfo : EIATTR_PARAM_CBANK
	.align		4
        /*00c8*/ 	.byte	0x04, 0x0a
        /*00ca*/ 	.short	(.L_1656 - .L_1655)
	.align		4
.L_1655:
        /*00cc*/ 	.word	index@(.nv.constant0._ZN5flash24flash_fwd_splitkv_kernelI23Flash_fwd_kernel_traitsILi96ELi64ELi128ELi4ELb0ELb0EN7cutlass10bfloat16_tE19Flash_kernel_traitsILi96ELi64ELi128ELi4ES3_EELb0ELb0ELb1ELb0ELb0ELb0ELb0ELb0EEEvNS_16Flash_fwd_paramsE)
        /*00d0*/ 	.short	0x0380
        /*00d2*/ 	.short	0x01d0


	//----- nvinfo : EIATTR_SW_WAR
	.align		4
.L_1656:
        /*00d4*/ 	.byte	0x04, 0x36
        /*00d6*/ 	.short	(.L_1658 - .L_1657)
.L_1657:
        /*00d8*/ 	.word	0x00000008
.L_1658:


//--------------------- .nv.info._ZN5flash24flash_fwd_splitkv_kernelI23Flash_fwd_kernel_traitsILi96ELi64ELi128ELi4ELb0ELb0EN7cutlass10bfloat16_tE19Flash_kernel_traitsILi96ELi64ELi128ELi4ES3_EELb0ELb0ELb1ELb0ELb0ELb1ELb0ELb0EEEvNS_16Flash_fwd_paramsE --------------------------
	.section	.nv.info._ZN5flash24flash_fwd_splitkv_kernelI23Flash_fwd_kernel_traitsILi96ELi64ELi128ELi4ELb0ELb0EN7cutlass10bfloat16_tE19Flash_kernel_traitsILi96ELi64ELi128ELi4ES3_EELb0ELb0ELb1ELb0ELb0ELb1ELb0ELb0EEEvNS_16Flash_fwd_paramsE,"",@"SHT_CUDA_INFO"
	.sectionflags	@""
	.align	4


	//----- nvinfo : EIATTR_CUDA_API_VERSION
	.align		4
        /*0000*/ 	.byte	0x04, 0x37
        /*0002*/ 	.short	(.L_1660 - .L_1659)
.L_1659:
        /*0004*/ 	.word	0x00000082


	//----- nvinfo : EIATTR_KPARAM_INFO
	.align		4
.L_1660:
        /*0008*/ 	.byte	0x04, 0x17
        /*000a*/ 	.short	(.L_1662 - .L_1661)
.L_1661:
        /*000c*/ 	.word	0x00000000
        /*0010*/ 	.short	0x0000
        /*0012*/ 	.short	0x0000
        /*0014*/ 	.byte	0x00, 0xf0, 0x41, 0x07


	//----- nvinfo : EIATTR_SPARSE_MMA_MASK
	.align		4
.L_1662:
        /*0018*/ 	.byte	0x03, 0x50
        /*001a*/ 	.short	0x0000


	//----- nvinfo : EIATTR_MAXREG_COUNT
	.align		4
        /*001c*/ 	.byte	0x03, 0x1b
        /*001e*/ 	.short	0x00ff


	//----- nvinfo : EIATTR_NUM_BARRIERS
	.align		4
        /*0020*/ 	.byte	0x02, 0x4c
        /*0022*/ 	.byte	0x01
	.zero		1


	//----- nvinfo : EIATTR_MERCURY_ISA_VERSION
	.align		4
        /*0024*/ 	.byte	0x03, 0x5f
        /*0026*/ 	.short	0x0101


	//----- nvinfo : EIATTR_COOP_GROUP_MASK_REGIDS
	.align		4
        /*0028*/ 	.byte	0x04, 0x29
        /*002a*/ 	.short	(.L_1664 - .L_1663)


	//   ....[0]....
.L_1663:
        /*002c*/ 	.word	0xffffffff


	//   ....[1]....
        /*0030*/ 	.word	0xffffffff


	//   ....[2]....
        /*0034*/ 	.word	0xffffffff


	//   ....[3]....
        /*0038*/ 	.word	0xffffffff


	//   ....[4]....
        /*003c*/ 	.word	0xffffffff


	//   ....[5]....
        /*0040*/ 	.word	0xffffffff


	//   ....[6]....
        /*0044*/ 	.word	0xffffffff


	//   ....[7]....
        /*0048*/ 	.word	0xffffffff


	//   ....[8]....
        /*004c*/ 	.word	0xffffffff


	//   ....[9]....
        /*0050*/ 	.word	0xffffffff


	//   ....[10]....
        /*0054*/ 	.word	0xffffffff


	//   ....[11]....
        /*0058*/ 	.word	0xffffffff


	//   ....[12]....
        /*005c*/ 	.word	0x05000004


	//   ....[13]....
        /*0060*/ 	.word	0x05000004


	//   ....[14]....
        /*0064*/ 	.word	0x05000004


	//   ....[15]....
        /*0068*/ 	.word	0x05000004


	//----- nvinfo : EIATTR_COOP_GROUP_INSTR_OFFSETS
	.align		4
.L_1664:
        /*006c*/ 	.byte	0x04, 0x28
        /*006e*/ 	.short	(.L_1666 - .L_1665)


	//   ....[0]....
.L_1665:
        /*0070*/ 	.word	0x000066a0


	//   ....[1]....
        /*0074*/ 	.word	0x000066c0


	//   ....[2]....
        /*0078*/ 	.word	0x000066e0


	//   ....[3]....
        /*007c*/ 	.word	0x00006700


	//   ....[4]....
        /*0080*/ 	.word	0x0000b100


	//   ....[5]....
        /*0084*/ 	.word	0x0000b130


	//   ....[6]....
        /*0088*/ 	.word	0x0000b160


	//   ....[7]....
        /*008c*/ 	.word	0x0000b170


	//   ....[8]....
        /*0090*/ 	.word	0x0000cce0


	//   ....[9]....
        /*0094*/ 	.word	0x0000ccf0


	//   ....[10]....
        /*0098*/ 	.word	0x0000cd20


	//   ....[11]....
        /*009c*/ 	.word	0x0000cd30


	//   ....[12]....
        /*00a0*/ 	.word	0x0000dc20


	//   ....[13]....
        /*00a4*/ 	.word	0x0000dc90


	//   ....[14]....
        /*00a8*/ 	.word	0x0000dcf0


	//   ....[15]....
        /*00ac*/ 	.word	0x0000dd60


	//----- nvinfo : EIATTR_VRC_CTA_INIT_COUNT
	.align		4
.L_1666:
        /*00b0*/ 	.byte	0x02, 0x4a
	.zero		1
	.zero		1


	//----- nvinfo : EIATTR_EXIT_INSTR_OFFSETS
	.align		4
        /*00b4*/ 	.byte	0x04, 0x1c
        /*00b6*/ 	.short	(.L_1668 - .L_1667)


	//   ....[0]....
.L_1667:
        /*00b8*/ 	.word	0x00000090


	//----- nvinfo : EIATTR_CRS_STACK_SIZE
	.align		4
.L_1668:
        /*00bc*/ 	.byte	0x04, 0x1e
        /*00be*/ 	.short	(.L_1670 - .L_1669)
.L_1669:
        /*00c0*/ 	.word	0x00000000


	//----- nvinfo : EIATTR_CBANK_PARAM_SIZE
	.align		4
.L_1670:
        /*00c4*/ 	.byte	0x03, 0x19
        /*00c6*/ 	.short	0x01d0


	//----- nvinfo : EIATTR_PARAM_CBANK
	.align		4
        /*00c8*/ 	.byte	0x04, 0x0a
        /*00ca*/ 	.short	(.L_1672 - .L_1671)
	.align		4
.L_1671:
        /*00cc*/ 	.word	index@(.nv.constant0._ZN5flash24flash_fwd_splitkv_kernelI23Flash_fwd_kernel_traitsILi96ELi64ELi128ELi4ELb0ELb0EN7cutlass10bfloat16_tE19Flash_kernel_traitsILi96ELi64ELi128ELi4ES3_EELb0ELb0ELb1ELb0ELb0ELb1ELb0ELb0EEEvNS_16Flash_fwd_paramsE)
        /*00d0*/ 	.short	0x0380
        /*00d2*/ 	.short	0x01d0


	//----- nvinfo : EIATTR_SW_WAR
	.align		4
.L_1672:
        /*00d4*/ 	.byte	0x04, 0x36
        /*00d6*/ 	.short	(.L_1674 - .L_1673)
.L_1673:
        /*00d8*/ 	.word	0x00000008
.L_1674:


//--------------------- .nv.info._ZN5flash24flash_fwd_splitkv_kernelI23Flash_fwd_kernel_traitsILi96ELi64ELi128ELi4ELb0ELb0EN7cutlass10bfloat16_tE19Flash_kernel_traitsILi96ELi64ELi128ELi4ES3_EELb0ELb0ELb0ELb0ELb1ELb0ELb0ELb1EEEvNS_16Flash_fwd_paramsE --------------------------
	.section	.nv.info._ZN5flash24flash_fwd_splitkv_kernelI23Flash_fwd_kernel_traitsILi96ELi64ELi128ELi4ELb0ELb0EN7cutlass10bfloat16_tE19Flash_kernel_traitsILi96ELi64ELi128ELi4ES3_EELb0ELb0ELb0ELb0ELb1ELb0ELb0ELb1EEEvNS_16Flash_fwd_paramsE,"",@"SHT_CUDA_INFO"
	.sectionflags	@""
	.align	4


	//----- nvinfo : EIATTR_CUDA_API_VERSION
	.align		4
        /*0000*/ 	.byte	0x04, 0x37
        /*0002*/ 	.short	(.L_1676 - .L_1675)
.L_1675:
        /*0004*/ 	.word	0x00000082


	//----- nvinfo : EIATTR_KPARAM_INFO
	.align		4
.L_1676:
        /*0008*/ 	.byte	0x04, 0x17
        /*000a*/ 	.short	(.L_1678 - .L_1677)
.L_1677:
        /*000c*/ 	.word	0x00000000
        /*0010*/ 	.short	0x0000
        /*0012*/ 	.short	0x0000
        /*0014*/ 	.byte	0x00, 0xf0, 0x41, 0x07


	//----- nvinfo : EIATTR_SPARSE_MMA_MASK
	.align		4
.L_1678:
        /*0018*/ 	.byte	0x03, 0x50
        /*001a*/ 	.short	0x0000


	//----- nvinfo : EIATTR_MAXREG_COUNT
	.align		4
        /*001c*/ 	.byte	0x03, 0x1b
        /*001e*/ 	.short	0x00ff


	//----- nvinfo : EIATTR_NUM_BARRIERS
	.align		4
        /*0020*/ 	.byte	0x02, 0x4c
        /*0022*/ 	.byte	0x01
	.zero		1


	//----- nvinfo : EIATTR_MERCURY_ISA_VERSION
	.align		4
        /*0024*/ 	.byte	0x03, 0x5f
        /*0026*/ 	.short	0x0101


	//----- nvinfo : EIATTR_COOP_GROUP_MASK_REGIDS
	.align		4
        /*0028*/ 	.byte	0x04, 0x29
        /*002a*/ 	.short	(.L_1680 - .L_1679)


	//   ....[0]....
.L_1679:
        /*002c*/ 	.word	0xffffffff


	//   ....[1]....
        /*0030*/ 	.word	0xffffffff


	//   ....[2]....
        /*0034*/ 	.word	0xffffffff


	//   ....[3]....
        /*0038*/ 	.word	0xffffffff


	//   ....[4]....
        /*003c*/ 	.word	0xffffffff


	//   ....[5]....
        /*0040*/ 	.word	0xffffffff


	//   ....[6]....
        /*0044*/ 	.word	0xffffffff


	//   ....[7]....
        /*0048*/ 	.word	0xffffffff


	//   ....[8]....
        /*004c*/ 	.word	0xffffffff


	//   ....[9]....
        /*0050*/ 	.word	0xffffffff


	//   ....[10]....
        /*0054*/ 	.word	0xffffffff


	//   ....[11]....
        /*0058*/ 	.word	0xffffffff


	//   ....[12]....
        /*005c*/ 	.word	0x05000005


	//   ....[13]....
        /*0060*/ 	.word	0x05000005


	//   ....[14]....
        /*0064*/ 	.word	0x05000005


	//   ....[15]....
        /*0068*/ 	.word	0x05000005


	//----- nvinfo : EIATTR_COOP_GROUP_INSTR_OFFSETS
	.align		4
.L_1680:
        /*006c*/ 	.byte	0x04, 0x28
        /*006e*/ 	.short	(.L_1682 - .L_1681)


	//   ....[0]....
.L_1681:
        /*0070*/ 	.word	0x0000eb30


	//   ....[1]....
        /*0074*/ 	.word	0x0000eb50


	//   ....[2]....
        /*0078*/ 	.word	0x0000ebd0


	//   ....[3]....
        /*007c*/ 	.word	0x0000ebe0


	//   ....[4]....
        /*0080*/ 	.word	0x00011c10


	//   ....[5]....
        /*0084*/ 	.word	0x00011c20


	//   ....[6]....
        /*0088*/ 	.word	0x00011c50


	//   ....[7]....
        /*008c*/ 	.word	0x00011c60


	//   ....[8]....
        /*0090*/ 	.word	0x00013820


	//   ....[9]....
        /*0094*/ 	.word	0x00013830


	//   ....[10]....
        /*0098*/ 	.word	0x00013860


	//   ....[11]....
        /*009c*/ 	.word	0x00013870


	//   ....[12]....
        /*00a0*/ 	.word	0x000146a0


	//   ....[13]....
        /*00a4*/ 	.word	0x00014710


	//   ....[14]....
        /*00a8*/ 	.word	0x00014770


	//   ....[15]....
        /*00ac*/ 	.word	0x000147e0


	//----- nvinfo : EIATTR_VRC_CTA_INIT_COUNT
	.align		4
.L_1682:
        /*00b0*/ 	.byte	0x02, 0x4a
	.zero		1
	.zero		1


	//----- nvinfo : EIATTR_EXIT_INSTR_OFFSETS
	.align		4
        /*00b4*/ 	.byte	0x04, 0x1c
        /*00b6*/ 	.short	(.L_1684 - .L_1683)


	//   ....[0]....
.L_1683:
        /*00b8*/ 	.word	0x00000090


	//----- nvinfo : EIATTR_CRS_STACK_SIZE
	.align		4
.L_1684:
        /*00bc*/ 	.byte	0x04, 0x1e
        /*00be*/ 	.short	(.L_1686 - .L_1685)
.L_1685:
        /*00c0*/ 	.word	0x00000000


	//----- nvinfo : EIATTR_CBANK_PARAM_SIZE
	.align		4
.L_1686:
        /*00c4*/ 	.byte	0x03, 0x19
        /*00c6*/ 	.short	0x01d0


	//----- nvinfo : EIATTR_PARAM_CBANK
	.align		4
        /*00c8*/ 	.byte	0x04, 0x0a
        /*00ca*/ 	.short	(.L_1688 - .L_1687)
	.align		4
.L_1687:
        /*00cc*/ 	.word	index@(.nv.constant0._ZN5flash24flash_fwd_splitkv_kernelI23Flash_fwd_kernel_traitsILi96ELi64ELi128ELi4ELb0ELb0EN7cutlass10bfloat16_tE19Flash_kernel_traitsILi96ELi64ELi128ELi4ES3_EELb0ELb0ELb0ELb0ELb1ELb0ELb0ELb1EEEvNS_16Flash_fwd_paramsE)
        /*00d0*/ 	.short	0x0380
        /*00d2*/ 	.short	0x01d0


	//----- nvinfo : EIATTR_SW_WAR
	.align		4
.L_1688:
        /*00d4*/ 	.byte	0x04, 0x36
        /*00d6*/ 	.short	(.L_1690 - .L_1689)
.L_1689:
        /*00d8*/ 	.word	0x00000008
.L_1690:


//--------------------- .nv.info._ZN5flash24flash_fwd_splitkv_kernelI23Flash_fwd_kernel_traitsILi96ELi64ELi128ELi4ELb0ELb0EN7cutlass10bfloat16_tE19Flash_kernel_traitsILi96ELi64ELi128ELi4ES3_EELb0ELb0ELb0ELb0ELb1ELb1ELb0ELb1EEEvNS_16Flash_fwd_paramsE --------------------------
	.section	.nv.info._ZN5flash24flash_fwd_splitkv_kernelI23Flash_fwd_kernel_traitsILi96ELi64ELi128ELi4ELb0ELb0EN7cutlass10bfloat16_tE19Flash_kernel_traitsILi96ELi64ELi128ELi4ES3_EELb0ELb0ELb0ELb0ELb1ELb1ELb0ELb1EEEvNS_16Flash_fwd_paramsE,"",@"SHT_CUDA_INFO"
	.sectionflags	@""
	.align	4


	//----- nvinfo : EIATTR_CUDA_API_VERSION
	.align		4
        /*0000*/ 	.byte	0x04, 0x37
        /*0002*/ 	.short	(.L_1692 - .L_1691)
.L_1691:
        /*0004*/ 	.word	0x00000082


	//----- nvinfo : EIATTR_KPARAM_INFO
	.align		4
.L_1692:
        /*0008*/ 	.byte	0x04, 0x17
        /*000a*/ 	.short	(.L_1694 - .L_1693)
.L_1693:
        /*000c*/ 	.word	0x00000000
        /*0010*/ 	.short	0x0000
        /*0012*/ 	.short	0x0000
        /*0014*/ 	.byte	0x00, 0xf0, 0x41, 0x07


	//----- nvinfo : EIATTR_SPARSE_MMA_MASK
	.align		4
.L_1694:
        /*0018*/ 	.byte	0x03, 0x50
        /*001a*/ 	.short	0x0000


	//----- nvinfo : EIATTR_MAXREG_COUNT
	.align		4
        /*001c*/ 	.byte	0x03, 0x1b
        /*001e*/ 	.short	0x00ff


	//----- nvinfo : EIATTR_NUM_BARRIERS
	.align		4
        /*0020*/ 	.byte	0x02, 0x4c
        /*0022*/ 	.byte	0x01
	.zero		1


	//----- nvinfo : EIATTR_MERCURY_ISA_VERSION
	.align		4
        /*0024*/ 	.byte	0x03, 0x5f
        /*0026*/ 	.short	0x0101


	//----- nvinfo : EIATTR_COOP_GROUP_MASK_REGIDS
	.align		4
        /*0028*/ 	.byte	0x04, 0x29
        /*002a*/ 	.short	(.L_1696 - .L_1695)


	//   ....[0]....
.L_1695:
        /*002c*/ 	.word	0xffffffff


	//   ....[1]....
        /*0030*/ 	.word	0xffffffff


	//   ....[2]....
        /*0034*/ 	.word	0xffffffff


	//   ....[3]....
        /*0038*/ 	.word	0xffffffff


	//   ....[4]....
        /*003c*/ 	.word	0xffffffff


	//   ....[5]....
        /*0040*/ 	.word	0xffffffff


	//   ....[6]....
        /*0044*/ 	.word	0xffffffff


	//   ....[7]....
        /*0048*/ 	.word	0xffffffff


	//   ....[8]....
        /*004c*/ 	.word	0xffffffff


	//   ....[9]....
        /*0050*/ 	.word	0xffffffff


	//   ....[10]....
        /*0054*/ 	.word	0xffffffff


	//   ....[11]....
        /*0058*/ 	.word	0xffffffff


	//   ....[12]....
        /*005c*/ 	.word	0x05000005


	//   ....[13]....
        /*0060*/ 	.word	0x05000005


	//   ....[14]....
        /*0064*/ 	.word	0x05000005


	//   ....[15]....
        /*0068*/ 	.word	0x05000005


	//----- nvinfo : EIATTR_COOP_GROUP_INSTR_OFFSETS
	.align		4
.L_1696:
        /*006c*/ 	.byte	0x04, 0x28
        /*006e*/ 	.short	(.L_1698 - .L_1697)


	//   ....[0]....
.L_1697:
        /*0070*/ 	.word	0x0000f3b0


	//   ....[1]....
        /*0074*/ 	.word	0x0000f3d0


	//   ....[2]....
        /*0078*/ 	.word	0x0000f450


	//   ....[3]....
        /*007c*/ 	.word	0x0000f460


	//   ....[4]....
        /*0080*/ 	.word	0x00012d00


	//   ....[5]....
        /*0084*/ 	.word	0x00012d10


	//   ....[6]....
        /*0088*/ 	.word	0x00012d40


	//   ....[7]....
        /*008c*/ 	.word	0x00012d50


	//   ....[8]....
        /*0090*/ 	.word	0x000148b0


	//   ....[9]....
        /*0094*/ 	.word	0x000148c0


	//   ....[10]....
        /*0098*/ 	.word	0x000148f0


	//   ....[11]....
        /*009c*/ 	.word	0x00014900


	//   ....[12]....
        /*00a0*/ 	.word	0x00015730


	//   ....[13]....
        /*00a4*/ 	.word	0x000157a0


	//   ....[14]....
        /*00a8*/ 	.word	0x00015800


	//   ....[15]....
        /*00ac*/ 	.word	0x00015870


	//----- nvinfo : EIATTR_VRC_CTA_INIT_COUNT
	.align		4
.L_1698:
        /*00b0*/ 	.byte	0x02, 0x4a
	.zero		1
	.zero		1


	//----- nvinfo : EIATTR_EXIT_INSTR_OFFSETS
	.align		4
        /*00b4*/ 	.byte	0x04, 0x1c
        /*00b6*/ 	.short	(.L_1700 - .L_1699)


	//   ....[0]....
.L_1699:
        /*00b8*/ 	.word	0x00000090


	//----- nvinfo : EIATTR_CRS_STACK_SIZE
	.align		4
.L_1700:
        /*00bc*/ 	.byte	0x04, 0x1e
        /*00be*/ 	.short	(.L_1702 - .L_1701)
.L_1701:
        /*00c0*/ 	.word	0x00000000


	//----- nvinfo : EIATTR_CBANK_PARAM_SIZE
	.align		4
.L_1702:
        /*00c4*/ 	.byte	0x03, 0x19
        /*00c6*/ 	.short	0x01d0


	//----- nvinfo : EIATTR_PARAM_CBANK
	.align		4
        /*00c8*/ 	.byte	0x04, 0x0a
        /*00ca*/ 	.short	(.L_1704 - .L_1703)
	.align		4
.L_1703:
        /*00cc*/ 	.word	index@(.nv.constant0._ZN5flash24flash_fwd_splitkv_kernelI23Flash_fwd_kernel_traitsILi96ELi64ELi128ELi4ELb0ELb0EN7cutlass10bfloat16_tE19Flash_kernel_traitsILi96ELi64ELi128ELi4ES3_EELb0ELb0ELb0ELb0ELb1ELb1ELb0ELb1EEEvNS_16Flash_fwd_paramsE)
        /*00d0*/ 	.short	0x0380
        /*00d2*/ 	.short	0x01d0


	//----- nvinfo : EIATTR_SW_WAR
	.align		4
.L_1704:
        /*00d4*/ 	.byte	0x04, 0x36
        /*00d6*/ 	.short	(.L_1706 - .L_1705)
.L_1705:
        /*00d8*/ 	.word	0x00000008
.L_1706:


//--------------------- .nv.info._ZN5flash24flash_fwd_splitkv_kernelI23Flash_fwd_kernel_traitsILi96ELi64ELi128ELi4ELb0ELb0EN7cutlass10bfloat16_tE19Flash_kernel_traitsILi96ELi64ELi128ELi4ES3_EELb0ELb0ELb1ELb0ELb0ELb0ELb0ELb1EEEvNS_16Flash_fwd_paramsE --------------------------
	.section	.nv.info._ZN5flash24flash_fwd_splitkv_kernelI23Flash_fwd_kernel_traitsILi96ELi64ELi128ELi4ELb0ELb0EN7cutlass10bfloat16_tE19Flash_kernel_traitsILi96ELi64ELi128ELi4ES3_EELb0ELb0ELb1ELb0ELb0ELb0ELb0ELb1EEEvNS_16Flash_fwd_paramsE,"",@"SHT_CUDA_INFO"
	.sectionflags	@""
	.align	4


	//----- nvinfo : EIATTR_CUDA_API_VERSION
	.align		4
        /*0000*/ 	.byte	0x04, 0x37
        /*0002*/ 	.short	(.L_1708 - .L_1707)
.L_1707:
        /*0004*/ 	.word	0x00000082


	//----- nvinfo : EIATTR_KPARAM_INFO
	.align		4
.L_1708:
        /*0008*/ 	.byte	0x04, 0x17
        /*000a*/ 	.short	(.L_1710 - .L_1709)
.L_1709:
        /*000c*/ 	.word	0x00000000
        /*0010*/ 	.short	0x0000
        /*0012*/ 	.short	0x0000
        /*0014*/ 	.byte	0x00, 0xf0, 0x41, 0x07


	//----- nvinfo : EIATTR_SPARSE_MMA_MASK
	.align		4
.L_1710:
        /*0018*/ 	.byte	0x03, 0x50
        /*001a*/ 	.short	0x0000


	//----- nvinfo : EIATTR_MAXREG_COUNT
	.align		4
        /*001c*/ 	.byte	0x03, 0x1b
        /*001e*/ 	.short	0x00ff


	//----- nvinfo : EIATTR_NUM_BARRIERS
	.align		4
        /*0020*/ 	.byte	0x02, 0x4c
        /*0022*/ 	.byte	0x01
	.zero		1


	//----- nvinfo : EIATTR_MERCURY_ISA_VERSION
	.align		4
        /*0024*/ 	.byte	0x03, 0x5f
        /*0026*/ 	.short	0x0101


	//----- nvinfo : EIATTR_COOP_GROUP_MASK_REGIDS
	.align		4
        /*0028*/ 	.byte	0x04, 0x29
        /*002a*/ 	.short	(.L_1712 - .L_1711)


	//   ....[0]....
.L_1711:
        /*002c*/ 	.word	0xffffffff


	//   ....[1]....
        /*0030*/ 	.word	0xffffffff


	//   ....[2]....
        /*0034*/ 	.word	0xffffffff


	//   ....[3]....
        /*0038*/ 	.word	0xffffffff


	//   ....[4]....
        /*003c*/ 	.word	0xffffffff


	//   ....[5]....
        /*0040*/ 	.word	0xffffffff


	//   ....[6]....
        /*0044*/ 	.word	0xffffffff


	//   ....[7]....
        /*0048*/ 	.word	0xffffffff


	//   ....[8]....
        /*004c*/ 	.word	0xffffffff


	//   ....[9]....
        /*0050*/ 	.word	0xffffffff


	//   ....[10]....
        /*0054*/ 	.word	0xffffffff


	//   ....[11]....
        /*0058*/ 	.word	0xffffffff


	//   ....[12]....
        /*005c*/ 	.word	0x05000005


	//   ....[13]....
        /*0060*/ 	.word	0x05000005


	//   ....[14]....
        /*0064*/ 	.word	0x05000005


	//   ....[15]....
        /*0068*/ 	.word	0x05000005


	//----- nvinfo : EIATTR_COOP_GROUP_INSTR_OFFSETS
	.align		4
.L_1712:
        /*006c*/ 	.byte	0x04, 0x28
        /*006e*/ 	.short	(.L_1714 - .L_1713)


	//   ....[0]....
.L_1713:
        /*0070*/ 	.word	0x000118c0


	//   ....[1]....
        /*0074*/ 	.word	0x000118e0


	//   ....[2]....
        /*0078*/ 	.word	0x00011910


	//   ....[3]....
        /*007c*/ 	.word	0x00011930


	//   ....[4]....
        /*0080*/ 	.word	0x00015b20


	//   ....[5]....
        /*0084*/ 	.word	0x00015b40


	//   ....[6]....
        /*0088*/ 	.word	0x00015b70


	//   ....[7]....
        /*008c*/ 	.word	0x00015b80


	//   ....[8]....
        /*0090*/ 	.word	0x00017700


	//   ....[9]....
        /*0094*/ 	.word	0x00017710


	//   ....[10]....
        /*0098*/ 	.word	0x00017740


	//   ....[11]....
        /*009c*/ 	.word	0x00017750


	//   ....[12]....
        /*00a0*/ 	.word	0x00018670


	//   ....[13]....
        /*00a4*/ 	.word	0x000186e0


	//   ....[14]....
        /*00a8*/ 	.word	0x00018740


	//   ....[15]....
        /*00ac*/ 	.word	0x000187b0


	//----- nvinfo : EIATTR_VRC_CTA_INIT_COUNT
	.align		4
.L_1714:
        /*00b0*/ 	.byte	0x02, 0x4a
	.zero		1
	.zero		1


	//----- nvinfo : EIATTR_EXIT_INSTR_OFFSETS
	.align		4
        /*00b4*/ 	.byte	0x04, 0x1c
        /*00b6*/ 	.short	(.L_1716 - .L_1715)


	//   ....[0]....
.L_1715:
        /*00b8*/ 	.word	0x00000090


	//----- nvinfo : EIATTR_CRS_STACK_SIZE
	.align		4
.L_1716:
        /*00bc*/ 	.byte	0x04, 0x1e
        /*00be*/ 	.short	(.L_1718 - .L_1717)
.L_1717:
        /*00c0*/ 	.word	0x00000000


	//----- nvinfo : EIATTR_CBANK_PARAM_SIZE
	.align		4
.L_1718:
        /*00c4*/ 	.byte	0x03, 0x19
        /*00c6*/ 	.short	0x01d0


	//----- nvinfo : EIATTR_PARAM_CBANK
	.align		4
        /*00c8*/ 	.byte	0x04, 0x0a
        /*00ca*/ 	.short	(.L_1720 - .L_1719)
	.align		4
.L_1719:
        /*00cc*/ 	.word	index@(.nv.constant0._ZN5flash24flash_fwd_splitkv_kernelI23Flash_fwd_kernel_traitsILi96ELi64ELi128ELi4ELb0ELb0EN7cutlass10bfloat16_tE19Flash_kernel_traitsILi96ELi64ELi128ELi4ES3_EELb0ELb0ELb1ELb0ELb0ELb0ELb0ELb1EEEvNS_16Flash_fwd_paramsE)
        /*00d0*/ 	.short	0x0380
        /*00d2*/ 	.short	0x01d0


	//----- nvinfo : EIATTR_SW_WAR
	.align		4
.L_1720:
        /*00d4*/ 	.byte	0x04, 0x36
        /*00d6*/ 	.short	(.L_1722 - .L_1721)
.L_1721:
        /*00d8*/ 	.word	0x00000008
.L_1722:


//--------------------- .nv.info._ZN5flash24flash_fwd_splitkv_kernelI23Flash_fwd_kernel_traitsILi96ELi64ELi128ELi4ELb0ELb0EN7cutlass10bfloat16_tE19Flash_kernel_traitsILi96ELi64ELi128ELi4ES3_EELb0ELb0ELb1ELb0ELb0ELb1ELb0ELb1EEEvNS_16Flash_fwd_paramsE --------------------------
	.section	.nv.info._ZN5flash24flash_fwd_splitkv_kernelI23Flash_fwd_kernel_traitsILi96ELi64ELi128ELi4ELb0ELb0EN7cutlass10bfloat16_tE19Flash_kernel_traitsILi96ELi64ELi128ELi4ES3_EELb0ELb0ELb1ELb0ELb0ELb1ELb0ELb1EEEvNS_16Flash_fwd_paramsE,"",@"SHT_CUDA_INFO"
	.sectionflags	@""
	.align	4


	//----- nvinfo : EIATTR_CUDA_API_VERSION
	.align		4
        /*0000*/ 	.byte	0x04, 0x37
        /*0002*/ 	.short	(.L_1724 - .L_1723)
.L_1723:
        /*0004*/ 	.word	0x00000082


	//----- nvinfo : EIATTR_KPARAM_INFO
	.align		4
.L_1724:
        /*0008*/ 	.byte	0x04, 0x17
        /*000a*/ 	.short	(.L_1726 - .L_1725)
.L_1725:
        /*000c*/ 	.word	0x00000000
        /*0010*/ 	.short	0x0000
        /*0012*/ 	.short	0x0000
        /*0014*/ 	.byte	0x00, 0xf0, 0x41, 0x07


	//----- nvinfo : EIATTR_SPARSE_MMA_MASK
	.align		4
.L_1726:
        /*0018*/ 	.byte	0x03, 0x50
        /*001a*/ 	.short	0x0000


	//----- nvinfo : EIATTR_MAXREG_COUNT
	.align		4
        /*001c*/ 	.byte	0x03, 0x1b
        /*001e*/ 	.short	0x00ff


	//----- nvinfo : EIATTR_NUM_BARRIERS
	.align		4
        /*0020*/ 	.byte	0x02, 0x4c
        /*0022*/ 	.byte	0x01
	.zero		1


	//----- nvinfo : EIATTR_MERCURY_ISA_VERSION
	.align		4
        /*0024*/ 	.byte	0x03, 0x5f
        /*0026*/ 	.short	0x0101


	//----- nvinfo : EIATTR_COOP_GROUP_MASK_REGIDS
	.align		4
        /*0028*/ 	.byte	0x04, 0x29
        /*002a*/ 	.short	(.L_1728 - .L_1727)


	//   ....[0]....
.L_1727:
        /*002c*/ 	.word	0xffffffff


	//   ....[1]....
        /*0030*/ 	.word	0xffffffff


	//   ....[2]....
        /*0034*/ 	.word	0xffffffff


	//   ....[3]....
        /*0038*/ 	.word	0xffffffff


	//   ....[4]....
        /*003c*/ 	.word	0xffffffff


	//   ....[5]....
        /*0040*/ 	.word	0xffffffff


	//   ....[6]....
        /*0044*/ 	.word	0xffffffff


	//   ....[7]....
        /*0048*/ 	.word	0xffffffff


	//   ....[8]....
        /*004c*/ 	.word	0xffffffff


	//   ....[9]....
        /*0050*/ 	.word	0xffffffff


	//   ....[10]....
        /*0054*/ 	.word	0xffffffff


	//   ....[11]....
        /*0058*/ 	.word	0xffffffff


	//   ....[12]....
        /*005c*/ 	.word	0x05000004


	//   ....[13]....
        /*0060*/ 	.word	0x05000004


	//   ....[14]....
        /*0064*/ 	.word	0x05000004


	//   ....[15]....
        /*0068*/ 	.word	0x05000004


	//----- nvinfo : EIATTR_COOP_GROUP_INSTR_OFFSETS
	.align		4
.L_1728:
        /*006c*/ 	.byte	0x04, 0x28
        /*006e*/ 	.short	(.L_1730 - .L_1729)


	//   ....[0]....
.L_1729:
        /*0070*/ 	.word	0x00012100


	//   ....[1]....
        /*0074*/ 	.word	0x00012120


	//   ....[2]....
        /*0078*/ 	.word	0x00012150


	//   ....[3]....
        /*007c*/ 	.word	0x00012170


	//   ....[4]....
        /*0080*/ 	.word	0x00016bb0


	//   ....[5]....
        /*0084*/ 	.word	0x00016be0


	//   ....[6]....
        /*0088*/ 	.word	0x00016c10


	//   ....[7]....
        /*008c*/ 	.word	0x00016c20


	//   ....[8]....
        /*0090*/ 	.word	0x00018740


	//   ....[9]....
        /*0094*/ 	.word	0x00018750


	//   ....[10]....
        /*0098*/ 	.word	0x00018780


	//   ....[11]....
        /*009c*/ 	.word	0x00018790


	//   ....[12]....
        /*00a0*/ 	.word	0x000196b0


	//   ....[13]....
        /*00a4*/ 	.word	0x00019720


	//   ....[14]....
        /*00a8*/ 	.word	0x00019780


	//   ....[15]....
        /*00ac*/ 	.word	0x000197f0


	//----- nvinfo : EIATTR_VRC_CTA_INIT_COUNT
	.align		4
.L_1730:
        /*00b0*/ 	.byte	0x02, 0x4a
	.zero		1
	.zero		1


	//----- nvinfo : EIATTR_EXIT_INSTR_OFFSETS
	.align		4
        /*00b4*/ 	.byte	0x04, 0x1c
        /*00b6*/ 	.short	(.L_1732 - .L_1731)


	//   ....[0]....
.L_1731:
        /*00b8*/ 	.word	0x00000090


	//----- nvinfo : EIATTR_CRS_STACK_SIZE
	.align		4
.L_1732:
        /*00bc*/ 	.byte	0x04, 0x1e
        /*00be*/ 	.short	(.L_1734 - .L_1733)
.L_1733:
        /*00c0*/ 	.word	0x00000000


	//----- nvinfo : EIATTR_CBANK_PARAM_SIZE
	.align		4
.L_1734:
        /*00c4*/ 	.byte	0x03, 0x19
        /*00c6*/ 	.short	0x01d0


	//----- nvinfo : EIATTR_PARAM_CBANK
	.align		4
        /*00c8*/ 	.byte	0x04, 0x0a
        /*00ca*/ 	.short	(.L_1736 - .L_1735)
	.align		4
.L_1735:
        /*00cc*/ 	.word	index@(.nv.constant0._ZN5flash24flash_fwd_splitkv_kernelI23Flash_fwd_kernel_traitsILi96ELi64ELi128ELi4ELb0ELb0EN7cutlass10bfloat16_tE19Flash_kernel_traitsILi96ELi64ELi128ELi4ES3_EELb0ELb0ELb1ELb0ELb0ELb1ELb0ELb1EEEvNS_16Flash_fwd_paramsE)
        /*00d0*/ 	.short	0x0380
        /*00d2*/ 	.short	0x01d0


	//----- nvinfo : EIATTR_SW_WAR
	.align		4
.L_1736:
        /*00d4*/ 	.byte	0x04, 0x36
        /*00d6*/ 	.short	(.L_1738 - .L_1737)
.L_1737:
        /*00d8*/ 	.word	0x00000008
.L_1738:


//--------------------- .nv.info._ZN5flash24flash_fwd_splitkv_kernelI23Flash_fwd_kernel_traitsILi96ELi64ELi128ELi4ELb0ELb0EN7cutlass10bfloat16_tE19Flash_kernel_traitsILi96ELi64ELi128ELi4ES3_EELb0ELb0ELb0ELb1ELb1ELb0ELb1ELb0EEEvNS_16Flash_fwd_paramsE --------------------------
	.section	.nv.info._ZN5flash24flash_fwd_splitkv_kernelI23Flash_fwd_kernel_traitsILi96ELi64ELi128ELi4ELb0ELb0EN7cutlass10bfloat16_tE19Flash_kernel_traitsILi96ELi64ELi128ELi4ES3_EELb0ELb0ELb0ELb1ELb1ELb0ELb1ELb0EEEvNS_16Flash_fwd_paramsE,"",@"SHT_CUDA_INFO"
	.sectionflags	@""
	.align	4


	//----- nvinfo : EIATTR_CUDA_API_VERSION
	.align		4
        /*0000*/ 	.byte	0x04, 0x37
        /*0002*/ 	.short	(.L_1740 - .L_1739)
.L_1739:
        /*0004*/ 	.word	0x00000082


	//----- nvinfo : EIATTR_KPARAM_INFO
	.align		4
.L_1740:
        /*0008*/ 	.byte	0x04, 0x17
        /*000a*/ 	.short	(.L_1742 - .L_1741)
.L_1741:
        /*000c*/ 	.word	0x00000000
        /*0010*/ 	.short	0x0000
        /*0012*/ 	.short	0x0000
        /*0014*/ 	.byte	0x00, 0xf0, 0x41, 0x07


	//----- nvinfo : EIATTR_SPARSE_MMA_MASK
	.align		4
.L_1742:
        /*0018*/ 	.byte	0x03, 0x50
        /*001a*/ 	.short	0x0000


	//----- nvinfo : EIATTR_MAXREG_COUNT
	.align		4
        /*001c*/ 	.byte	0x03, 0x1b
        /*001e*/ 	.short	0x00ff


	//----- nvinfo : EIATTR_NUM_BARRIERS
	.align		4
        /*0020*/ 	.byte	0x02, 0x4c
        /*0022*/ 	.byte	0x01
	.zero		1


	//----- nvinfo : EIATTR_MERCURY_ISA_VERSION
	.align		4
        /*0024*/ 	.byte	0x03, 0x5f
        /*0026*/ 	.short	0x0101


	//----- nvinfo : EIATTR_COOP_GROUP_MASK_REGIDS
	.align		4
        /*0028*/ 	.byte	0x04, 0x29
        /*002a*/ 	.short	(.L_1744 - .L_1743)


	//   ....[0]....
.L_1743:
        /*002c*/ 	.word	0xffffffff


	//   ....[1]....
        /*0030*/ 	.word	0xffffffff


	//   ....[2]....
        /*0034*/ 	.word	0xffffffff


	//   ....[3]....
        /*0038*/ 	.word	0xffffffff


	//   ....[4]....
        /*003c*/ 	.word	0xffffffff


	//   ....[5]....
        /*0040*/ 	.word	0xffffffff


	//   ....[6]....
        /*0044*/ 	.word	0xffffffff


	//   ....[7]....
        /*0048*/ 	.word	0xffffffff


	//   ....[8]....
        /*004c*/ 	.word	0xffffffff


	//   ....[9]....
        /*0050*/ 	.word	0xffffffff


	//   ....[10]....
        /*0054*/ 	.word	0xffffffff


	//   ....[11]....
        /*0058*/ 	.word	0xffffffff


	//   ....[12]....
        /*005c*/ 	.word	0x05000006


	//   ....[13]....
        /*0060*/ 	.word	0x05000006


	//   ....[14]....
        /*0064*/ 	.word	0x05000006


	//   ....[15]....
        /*0068*/ 	.word	0x05000006


	//----- nvinfo : EIATTR_COOP_GROUP_INSTR_OFFSETS
	.align		4
.L_1744:
        /*006c*/ 	.byte	0x04, 0x28
        /*006e*/ 	.short	(.L_1746 - .L_1745)


	//   ....[0]....
.L_1745:
        /*0070*/ 	.word	0x00003160


	//   ....[1]....
        /*0074*/ 	.word	0x00003190


	//   ....[2]....
        /*0078*/ 	.word	0x00003220


	//   ....[3]....
        /*007c*/ 	.word	0x00003230


	//   ....[4]....
        /*0080*/ 	.word	0x000063b0


	//   ....[5]....
        /*0084*/ 	.word	0x000063c0


	//   ....[6]....
        /*0088*/ 	.word	0x000063f0


	//   ....[7]....
        /*008c*/ 	.word	0x00006400


	//   ....[8]....
        /*0090*/ 	.word	0x00007f90


	//   ....[9]....
        /*0094*/ 	.word	0x00007fa0


	//   ....[10]....
        /*0098*/ 	.word	0x00007fd0


	//   ....[11]....
        /*009c*/ 	.word	0x00007fe0


	//   ....[12]....
        /*00a0*/ 	.word	0x00008ab0


	//   ....[13]....
        /*00a4*/ 	.word	0x00008b20


	//   ....[14]....
        /*00a8*/ 	.word	0x00008b80


	//   ....[15]....
        /*00ac*/ 	.word	0x00008bf0


	//----- nvinfo : EIATTR_VRC_CTA_INIT_COUNT
	.align		4
.L_1746:
        /*00b0*/ 	.byte	0x02, 0x4a
	.zero		1
	.zero		1


	//----- nvinfo : EIATTR_EXIT_INSTR_OFFSETS
	.align		4
        /*00b4*/ 	.byte	0x04, 0x1c
        /*00b6*/ 	.short	(.L_1748 - .L_1747)


	//   ....[0]....
.L_1747:
        /*00b8*/ 	.word	0x000001f0


	//----- nvinfo : EIATTR_CRS_STACK_SIZE
	.align		4
.L_1748:
        /*00bc*/ 	.byte	0x04, 0x1e
        /*00be*/ 	.short	(.L_1750 - .L_1749)
.L_1749:
        /*00c0*/ 	.word	0x00000000


	//----- nvinfo : EIATTR_CBANK_PARAM_SIZE
	.align		4
.L_1750:
        /*00c4*/ 	.byte	0x03, 0x19
        /*00c6*/ 	.short	0x01d0


	//----- nvinfo : EIATTR_PARAM_CBANK
	.align		4
        /*00c8*/ 	.byte	0x04, 0x0a
        /*00ca*/ 	.short	(.L_1752 - .L_1751)
	.align		4
.L_1751:
        /*00cc*/ 	.word	index@(.nv.constant0._ZN5flash24flash_fwd_splitkv_kernelI23Flash_fwd_kernel_traitsILi96ELi64ELi128ELi4ELb0ELb0EN7cutlass10bfloat16_tE19Flash_kernel_traitsILi96ELi64ELi128ELi4ES3_EELb0ELb0ELb0ELb1ELb1ELb0ELb1ELb0EEEvNS_16Flash_fwd_paramsE)
        /*00d0*/ 	.short	0x0380
        /*00d2*/ 	.short	0x01d0


	//----- nvinfo : EIATTR_SW_WAR
	.align		4
.L_1752:
        /*00d4*/ 	.byte	0x04, 0x36
        /*00d6*/ 	.short	(.L_1754 - .L_1753)
.L_1753:
        /*00d8*/ 	.word	0x00000008
.L_1754:


//--------------------- .nv.info._ZN5flash24flash_fwd_splitkv_kernelI23Flash_fwd_kernel_traitsILi96ELi64ELi128ELi4ELb0ELb0EN7cutlass10bfloat16_tE19Flash_kernel_traitsILi96ELi64ELi128ELi4ES3_EELb0ELb0ELb0ELb1ELb1ELb1ELb1ELb0EEEvNS_16Flash_fwd_paramsE --------------------------
	.section	.nv.info._ZN5flash24flash_fwd_splitkv_kernelI23Flash_fwd_kernel_traitsILi96ELi64ELi128ELi4ELb0ELb0EN7cutlass10bfloat16_tE19Flash_kernel_traitsILi96ELi64ELi128ELi4ES3_EELb0ELb0ELb0ELb1ELb1ELb1ELb1ELb0EEEvNS_16Flash_fwd_paramsE,"",@"SHT_CUDA_INFO"
	.sectionflags	@""
	.align	4


	//----- nvinfo : EIATTR_CUDA_API_VERSION
	.align		4
        /*0000*/ 	.byte	0x04, 0x37
        /*0002*/ 	.short	(.L_1756 - .L_1755)
.L_1755:
        /*0004*/ 	.word	0x00000082


	//----- nvinfo : EIATTR_KPARAM_INFO
	.align		4
.L_1756:
        /*0008*/ 	.byte	0x04, 0x17
        /*000a*/ 	.short	(.L_1758 - .L_1757)
.L_1757:
        /*000c*/ 	.word	0x00000000
        /*0010*/ 	.short	0x0000
        /*0012*/ 	.short	0x0000
        /*0014*/ 	.byte	0x00, 0xf0, 0x41, 0x07


	//----- nvinfo : EIATTR_SPARSE_MMA_MASK
	.align		4
.L_1758:
        /*0018*/ 	.byte	0x03, 0x50
        /*001a*/ 	.short	0x0000


	//----- nvinfo : EIATTR_MAXREG_COUNT
	.align		4
        /*001c*/ 	.byte	0x03, 0x1b
        /*001e*/ 	.short	0x00ff


	//----- nvinfo : EIATTR_NUM_BARRIERS
	.align		4
        /*0020*/ 	.byte	0x02, 0x4c
        /*0022*/ 	.byte	0x01
	.zero		1


	//----- nvinfo : EIATTR_MERCURY_ISA_VERSION
	.align		4
        /*0024*/ 	.byte	0x03, 0x5f
        /*0026*/ 	.short	0x0101


	//----- nvinfo : EIATTR_COOP_GROUP_MASK_REGIDS
	.align		4
        /*0028*/ 	.byte	0x04, 0x29
        /*002a*/ 	.short	(.L_1760 - .L_1759)


	//   ....[0]....
.L_1759:
        /*002c*/ 	.word	0xffffffff


	//   ....[1]....
        /*0030*/ 	.word	0xffffffff


	//   ....[2]....
        /*0034*/ 	.word	0xffffffff


	//   ....[3]....
        /*0038*/ 	.word	0xffffffff


	//   ....[4]....
        /*003c*/ 	.word	0xffffffff


	//   ....[5]....
        /*0040*/ 	.word	0xffffffff


	//   ....[6]....
        /*0044*/ 	.word	0xffffffff


	//   ....[7]....
        /*0048*/ 	.word	0xffffffff


	//   ....[8]....
        /*004c*/ 	.word	0xffffffff


	//   ....[9]....
        /*0050*/ 	.word	0xffffffff


	//   ....[10]....
        /*0054*/ 	.word	0xffffffff


	//   ....[11]....
        /*0058*/ 	.word	0xffffffff


	//   ....[12]....
        /*005c*/ 	.word	0x05000006


	//   ....[13]....
        /*0060*/ 	.word	0x05000006


	//   ....[14]....
        /*0064*/ 	.word	0x05000006


	//   ....[15]....
        /*0068*/ 	.word	0x05000006


	//----- nvinfo : EIATTR_COOP_GROUP_INSTR_OFFSETS
	.align		4
.L_1760:
        /*006c*/ 	.byte	0x04, 0x28
        /*006e*/ 	.short	(.L_1762 - .L_1761)


	//   ....[0]....
.L_1761:
        /*0070*/ 	.word	0x00003970


	//   ....[1]....
        /*0074*/ 	.word	0x000039a0


	//   ....[2]....
        /*0078*/ 	.word	0x00003a30


	//   ....[3]....
        /*007c*/ 	.word	0x00003a40


	//   ....[4]....
        /*0080*/ 	.word	0x000073e0


	//   ....[5]....
        /*0084*/ 	.word	0x000073f0


	//   ....[6]....
        /*0088*/ 	.word	0x00007420


	//   ....[7]....
        /*008c*/ 	.word	0x00007430


	//   ....[8]....
        /*0090*/ 	.word	0x00008fa0


	//   ....[9]....
        /*0094*/ 	.word	0x00008fb0


	//   ....[10]....
        /*0098*/ 	.word	0x00008fe0


	//   ....[11]....
        /*009c*/ 	.word	0x00008ff0


	//   ....[12]....
        /*00a0*/ 	.word	0x00009ac0


	//   ....[13]....
        /*00a4*/ 	.word	0x00009b30


	//   ....[14]....
        /*00a8*/ 	.word	0x00009b90


	//   ....[15]....
        /*00ac*/ 	.word	0x00009c00


	//----- nvinfo : EIATTR_VRC_CTA_INIT_COUNT
	.align		4
.L_1762:
        /*00b0*/ 	.byte	0x02, 0x4a
	.zero		1
	.zero		1


	//----- nvinfo : EIATTR_EXIT_INSTR_OFFSETS
	.align		4
        /*00b4*/ 	.byte	0x04, 0x1c
        /*00b6*/ 	.short	(.L_1764 - .L_1763)


	//   ....[0]....
.L_1763:
        /*00b8*/ 	.word	0x000001f0


	//----- nvinfo : EIATTR_CRS_STACK_SIZE
	.align		4
.L_1764:
        /*00bc*/ 	.byte	0x04, 0x1e
        /*00be*/ 	.short	(.L_1766 - .L_1765)
.L_1765:
        /*00c0*/ 	.word	0x00000000


	//----- nvinfo : EIATTR_CBANK_PARAM_SIZE
	.align		4
.L_1766:
        /*00c4*/ 	.byte	0x03, 0x19
        /*00c6*/ 	.short	0x01d0


	//----- nvinfo : EIATTR_PARAM_CBANK
	.align		4
        /*00c8*/ 	.byte	0x04, 0x0a
        /*00ca*/ 	.short	(.L_1768 - .L_1767)
	.align		4
.L_1767:
        /*00cc*/ 	.word	index@(.nv.constant0._ZN5flash24flash_fwd_splitkv_kernelI23Flash_fwd_kernel_traitsILi96ELi64ELi128ELi4ELb0ELb0EN7cutlass10bfloat16_tE19Flash_kernel_traitsILi96ELi64ELi128ELi4ES3_EELb0ELb0ELb0ELb1ELb1ELb1ELb1ELb0EEEvNS_16Flash_fwd_paramsE)
        /*00d0*/ 	.short	0x0380
        /*00d2*/ 	.short	0x01d0


	//----- nvinfo : EIATTR_SW_WAR
	.align		4
.L_1768:
        /*00d4*/ 	.byte	0x04, 0x36
        /*00d6*/ 	.short	(.L_1770 - .L_1769)
.L_1769:
        /*00d8*/ 	.word	0x00000008
.L_1770:


//--------------------- .nv.info._ZN5flash24flash_fwd_splitkv_kernelI23Flash_fwd_kernel_traitsILi96ELi64ELi128ELi4ELb0ELb0EN7cutlass10bfloat16_tE19Flash_kernel_traitsILi96ELi64ELi128ELi4ES3_EELb0ELb0ELb1ELb0ELb0ELb0ELb1ELb0EEEvNS_16Flash_fwd_paramsE --------------------------
	.section	.nv.info._ZN5flash24flash_fwd_splitkv_kernelI23Flash_fwd_kernel_traitsILi96ELi64ELi128ELi4ELb0ELb0EN7cutlass10bfloat16_tE19Flash_kernel_traitsILi96ELi64ELi128ELi4ES3_EELb0ELb0ELb1ELb0ELb0ELb0ELb1ELb0EEEvNS_16Flash_fwd_paramsE,"",@"SHT_CUDA_INFO"
	.sectionflags	@""
	.align	4


	//----- nvinfo : EIATTR_CUDA_API_VERSION
	.align		4
        /*0000*/ 	.byte	0x04, 0x37
        /*0002*/ 	.short	(.L_1772 - .L_1771)
.L_1771:
        /*0004*/ 	.word	0x00000082


	//----- nvinfo : EIATTR_KPARAM_INFO
	.align		4
.L_1772:
        /*0008*/ 	.byte	0x04, 0x17
        /*000a*/ 	.short	(.L_1774 - .L_1773)
.L_1773:
        /*000c*/ 	.word	0x00000000
        /*0010*/ 	.short	0x0000
        /*0012*/ 	.short	0x0000
        /*0014*/ 	.byte	0x00, 0xf0, 0x41, 0x07


	//----- nvinfo : EIATTR_SPARSE_MMA_MASK
	.align		4
.L_1774:
        /*0018*/ 	.byte	0x03, 0x50
        /*001a*/ 	.short	0x0000


	//----- nvinfo : EIATTR_MAXREG_COUNT
	.align		4
        /*001c*/ 	.byte	0x03, 0x1b
        /*001e*/ 	.short	0x00ff


	//----- nvinfo : EIATTR_NUM_BARRIERS
	.align		4
        /*0020*/ 	.byte	0x02, 0x4c
        /*0022*/ 	.byte	0x01
	.zero		1


	//----- nvinfo : EIATTR_MERCURY_ISA_VERSION
	.align		4
        /*0024*/ 	.byte	0x03, 0x5f
        /*0026*/ 	.short	0x0101


	//----- nvinfo : EIATTR_COOP_GROUP_MASK_REGIDS
	.align		4
        /*0028*/ 	.byte	0x04, 0x29
        /*002a*/ 	.short	(.L_1776 - .L_1775)


	//   ....[0]....
.L_1775:
        /*002c*/ 	.word	0xffffffff


	//   ....[1]....
        /*0030*/ 	.word	0xffffffff


	//   ....[2]....
        /*0034*/ 	.word	0xffffffff


	//   ....[3]....
        /*0038*/ 	.word	0xffffffff


	//   ....[4]....
        /*003c*/ 	.word	0xffffffff


	//   ....[5]....
        /*0040*/ 	.word	0xffffffff


	//   ....[6]....
        /*0044*/ 	.word	0xffffffff


	//   ....[7]....
        /*0048*/ 	.word	0xffffffff


	//   ....[8]....
        /*004c*/ 	.word	0xffffffff


	//   ....[9]....
        /*0050*/ 	.word	0xffffffff


	//   ....[10]....
        /*0054*/ 	.word	0xffffffff


	//   ....[11]....
        /*0058*/ 	.word	0xffffffff


	//   ....[12]....
        /*005c*/ 	.word	0x05000009


	//   ....[13]....
        /*0060*/ 	.word	0x05000009


	//   ....[14]....
        /*0064*/ 	.word	0x05000009


	//   ....[15]....
        /*0068*/ 	.word	0x05000009


	//----- nvinfo : EIATTR_COOP_GROUP_INSTR_OFFSETS
	.align		4
.L_1776:
        /*006c*/ 	.byte	0x04, 0x28
        /*006e*/ 	.short	(.L_1778 - .L_1777)


	//   ....[0]....
.L_1777:
        /*0070*/ 	.word	0x00006200


	//   ....[1]....
        /*0074*/ 	.word	0x00006280


	//   ....[2]....
        /*0078*/ 	.word	0x000062a0


	//   ....[3]....
        /*007c*/ 	.word	0x000062c0


	//   ....[4]....
        /*0080*/ 	.word	0x0000a3f0


	//   ....[5]....
        /*0084*/ 	.word	0x0000a410


	//   ....[6]....
        /*0088*/ 	.word	0x0000a440


	//   ....[7]....
        /*008c*/ 	.word	0x0000a450


	//   ....[8]....
        /*0090*/ 	.word	0x0000c010


	//   ....[9]....
        /*0094*/ 	.word	0x0000c020


	//   ....[10]....
        /*0098*/ 	.word	0x0000c050


	//   ....[11]....
        /*009c*/ 	.word	0x0000c060


	//   ....[12]....
        /*00a0*/ 	.word	0x0000ced0


	//   ....[13]....
        /*00a4*/ 	.word	0x0000cf40


	//   ....[14]....
        /*00a8*/ 	.word	0x0000cfa0


	//   ....[15]....
        /*00ac*/ 	.word	0x0000d010


	//----- nvinfo : EIATTR_VRC_CTA_INIT_COUNT
	.align		4
.L_1778:
        /*00b0*/ 	.byte	0x02, 0x4a
	.zero		1
	.zero		1


	//----- nvinfo : EIATTR_EXIT_INSTR_OFFSETS
	.align		4
        /*00b4*/ 	.byte	0x04, 0x1c
        /*00b6*/ 	.short	(.L_1780 - .L_1779)


	//   ....[0]....
.L_1779:
        /*00b8*/ 	.word	0x000001f0


	//----- nvinfo : EIATTR_CRS_STACK_SIZE
	.align		4
.L_1780:
        /*00bc*/ 	.byte	0x04, 0x1e
        /*00be*/ 	.short	(.L_1782 - .L_1781)
.L_1781:
        /*00c0*/ 	.word	0x00000000


	//----- nvinfo : EIATTR_CBANK_PARAM_SIZE
	.align		4
.L_1782:
        /*00c4*/ 	.byte	0x03, 0x19
        /*00c6*/ 	.short	0x01d0


	//----- nvinfo : EIATTR_PARAM_CBANK
	.align		4
        /*00c8*/ 	.byte	0x04, 0x0a
        /*00ca*/ 	.short	(.L_1784 - .L_1783)
	.align		4
.L_1783:
        /*00cc*/ 	.word	index@(.nv.constant0._ZN5flash24flash_fwd_splitkv_kernelI23Flash_fwd_kernel_traitsILi96ELi64ELi128ELi4ELb0ELb0EN7cutlass10bfloat16_tE19Flash_kernel_traitsILi96ELi64ELi128ELi4ES3_EELb0ELb0ELb1ELb0ELb0ELb0ELb1ELb0EEEvNS_16Flash_fwd_paramsE)
        /*00d0*/ 	.short	0x0380
        /*00d2*/ 	.short	0x01d0


	//----- nvinfo : EIATTR_SW_WAR
	.align		4
.L_1784:
        /*00d4*/ 	.byte	0x04, 0x36
        /*00d6*/ 	.short	(.L_1786 - .L_1785)
.L_1785:
        /*00d8*/ 	.word	0x00000008
.L_1786:


//--------------------- .nv.info._ZN5flash24flash_fwd_splitkv_kernelI23Flash_fwd_kernel_traitsILi96ELi64ELi128ELi4ELb0ELb0EN7cutlass10bfloat16_tE19Flash_kernel_traitsILi96ELi64ELi128ELi4ES3_EELb0ELb0ELb1ELb0ELb0ELb1ELb1ELb0EEEvNS_16Flash_fwd_paramsE --------------------------
	.section	.nv.info._ZN5flash24flash_fwd_splitkv_kernelI23Flash_fwd_kernel_traitsILi96ELi64ELi128ELi4ELb0ELb0EN7cutlass10bfloat16_tE19Flash_kernel_traitsILi96ELi64ELi128ELi4ES3_EELb0ELb0ELb1ELb0ELb0ELb1ELb1ELb0EEEvNS_16Flash_fwd_paramsE,"",@"SHT_CUDA_INFO"
	.sectionflags	@""
	.align	4


	//----- nvinfo : EIATTR_CUDA_API_VERSION
	.align		4
        /*0000*/ 	.byte	0x04, 0x37
        /*0002*/ 	.short	(.L_1788 - .L_1787)
.L_1787:
        /*0004*/ 	.word	0x00000082


	//----- nvinfo : EIATTR_KPARAM_INFO
	.align		4
.L_1788:
        /*0008*/ 	.byte	0x04, 0x17
        /*000a*/ 	.short	(.L_1790 - .L_1789)
.L_1789:
        /*000c*/ 	.word	0x00000000
        /*0010*/ 	.short	0x0000
        /*0012*/ 	.short	0x0000
        /*0014*/ 	.byte	0x00, 0xf0, 0x41, 0x07


	//----- nvinfo : EIATTR_SPARSE_MMA_MASK
	.align		4
.L_1790:
        /*0018*/ 	.byte	0x03, 0x50
        /*001a*/ 	.short	0x0000


	//----- nvinfo : EIATTR_MAXREG_COUNT
	.align		4
        /*001c*/ 	.byte	0x03, 0x1b
        /*001e*/ 	.short	0x00ff


	//----- nvinfo : EIATTR_NUM_BARRIERS
	.align		4
        /*0020*/ 	.byte	0x02, 0x4c
        /*0022*/ 	.byte	0x01
	.zero		1


	//----- nvinfo : EIATTR_MERCURY_ISA_VERSION
	.align		4
        /*0024*/ 	.byte	0x03, 0x5f
        /*0026*/ 	.short	0x0101


	//----- nvinfo : EIATTR_COOP_GROUP_MASK_REGIDS
	.align		4
        /*0028*/ 	.byte	0x04, 0x29
        /*002a*/ 	.short	(.L_1792 - .L_1791)


	//   ....[0]....
.L_1791:
        /*002c*/ 	.word	0xffffffff


	//   ....[1]....
        /*0030*/ 	.word	0xffffffff


	//   ....[2]....
        /*0034*/ 	.word	0xffffffff


	//   ....[3]....
        /*0038*/ 	.word	0xffffffff


	//   ....[4]....
        /*003c*/ 	.word	0xffffffff


	//   ....[5]....
        /*0040*/ 	.word	0xffffffff


	//   ....[6]....
        /*0044*/ 	.word	0xffffffff


	//   ....[7]....
        /*0048*/ 	.word	0xffffffff


	//   ....[8]....
        /*004c*/ 	.word	0xffffffff


	//   ....[9]....
        /*0050*/ 	.word	0xffffffff


	//   ....[10]....
        /*0054*/ 	.word	0xffffffff


	//   ....[11]....
        /*0058*/ 	.word	0xffffffff


	//   ....[12]....
        /*005c*/ 	.word	0x05000009


	//   ....[13]....
        /*0060*/ 	.word	0x05000009


	//   ....[14]....
        /*0064*/ 	.word	0x05000009


	//   ....[15]....
        /*0068*/ 	.word	0x05000009


	//----- nvinfo : EIATTR_COOP_GROUP_INSTR_OFFSETS
	.align		4
.L_1792:
        /*006c*/ 	.byte	0x04, 0x28
        /*006e*/ 	.short	(.L_1794 - .L_1793)


	//   ....[0]....
.L_1793:
        /*0070*/ 	.word	0x00006a70


	//   ....[1]....
        /*0074*/ 	.word	0x00006a90


	//   ....[2]....
        /*0078*/ 	.word	0x00006ab0


	//   ....[3]....
        /*007c*/ 	.word	0x00006ad0


	//   ....[4]....
        /*0080*/ 	.word	0x0000b440


	//   ....[5]....
        /*0084*/ 	.word	0x0000b470


	//   ....[6]....
        /*0088*/ 	.word	0x0000b4a0


	//   ....[7]....
        /*008c*/ 	.word	0x0000b4b0


	//   ....[8]....
        /*0090*/ 	.word	0x0000d030


	//   ....[9]....
        /*0094*/ 	.word	0x0000d040


	//   ....[10]....
        /*0098*/ 	.word	0x0000d070


	//   ....[11]....
        /*009c*/ 	.word	0x0000d080


	//   ....[12]....
        /*00a0*/ 	.word	0x0000def0


	//   ....[13]....
        /*00a4*/ 	.word	0x0000df60


	//   ....[14]....
        /*00a8*/ 	.word	0x0000dfc0


	//   ....[15]....
        /*00ac*/ 	.word	0x0000e030


	//----- nvinfo : EIATTR_VRC_CTA_INIT_COUNT
	.align		4
.L_1794:
        /*00b0*/ 	.byte	0x02, 0x4a
	.zero		1
	.zero		1


	//----- nvinfo : EIATTR_EXIT_INSTR_OFFSETS
	.align		4
        /*00b4*/ 	.byte	0x04, 0x1c
        /*00b6*/ 	.short	(.L_1796 - .L_1795)


	//   ....[0]....
.L_1795:
        /*00b8*/ 	.word	0x000001f0


	//----- nvinfo : EIATTR_CRS_STACK_SIZE
	.align		4
.L_1796:
        /*00bc*/ 	.byte	0x04, 0x1e
        /*00be*/ 	.short	(.L_1798 - .L_1797)
.L_1797:
        /*00c0*/ 	.word	0x00000000


	//----- nvinfo : EIATTR_CBANK_PARAM_SIZE
	.align		4
.L_1798:
        /*00c4*/ 	.byte	0x03, 0x19
        /*00c6*/ 	.short	0x01d0


	//----- nvinfo : EIATTR_PARAM_CBANK
	.align		4
        /*00c8*/ 	.byte	0x04, 0x0a
        /*00ca*/ 	.short	(.L_1800 - .L_1799)
	.align		4
.L_1799:
        /*00cc*/ 	.word	index@(.nv.constant0._ZN5flash24flash_fwd_splitkv_kernelI23Flash_fwd_kernel_traitsILi96ELi64ELi128ELi4ELb0ELb0EN7cutlass10bfloat16_tE19Flash_kernel_traitsILi96ELi64ELi128ELi4ES3_EELb0ELb0ELb1ELb0ELb0ELb1ELb1ELb0EEEvNS_16Flash_fwd_paramsE)
        /*00d0*/ 	.short	0x0380
        /*00d2*/ 	.short	0x01d0


	//----- nvinfo : EIATTR_SW_WAR
	.align		4
.L_1800:
        /*00d4*/ 	.byte	0x04, 0x36
        /*00d6*/ 	.short	(.L_1802 - .L_1801)
.L_1801:
        /*00d8*/ 	.word	0x00000008
.L_1802:


//--------------------- .nv.info._ZN5flash24flash_fwd_splitkv_kernelI23Flash_fwd_kernel_traitsILi96ELi64ELi128ELi4ELb0ELb0EN7cutlass10bfloat16_tE19Flash_kernel_traitsILi96ELi64ELi128ELi4ES3_EELb0ELb0ELb0ELb0ELb1ELb0ELb1ELb1EEEvNS_16Flash_fwd_paramsE --------------------------
	.section	.nv.info._ZN5flash24flash_fwd_splitkv_kernelI23Flash_fwd_kernel_traitsILi96ELi64ELi128ELi4ELb0ELb0EN7cutlass10bfloat16_tE19Flash_kernel_traitsILi96ELi64ELi128ELi4ES3_EELb0ELb0ELb0ELb0ELb1ELb0ELb1ELb1EEEvNS_16Flash_fwd_paramsE,"",@"SHT_CUDA_INFO"
	.sectionflags	@""
	.align	4


	//----- nvinfo : EIATTR_CUDA_API_VERSION
	.align		4
        /*0000*/ 	.byte	0x04, 0x37
        /*0002*/ 	.short	(.L_1804 - .L_1803)
.L_1803:
        /*0004*/ 	.word	0x00000082


	//----- nvinfo : EIATTR_KPARAM_INFO
	.align		4
.L_1804:
        /*0008*/ 	.byte	0x04, 0x17
        /*000a*/ 	.short	(.L_1806 - .L_1805)
.L_1805:
        /*000c*/ 	.word	0x00000000
        /*0010*/ 	.short	0x0000
        /*0012*/ 	.short	0x0000
        /*0014*/ 	.byte	0x00, 0xf0, 0x41, 0x07


	//----- nvinfo : EIATTR_SPARSE_MMA_MASK
	.align		4
.L_1806:
        /*0018*/ 	.byte	0x03, 0x50
        /*001a*/ 	.short	0x0000


	//----- nvinfo : EIATTR_MAXREG_COUNT
	.align		4
        /*001c*/ 	.byte	0x03, 0x1b
        /*001e*/ 	.short	0x00ff


	//----- nvinfo : EIATTR_NUM_BARRIERS
	.align		4
        /*0020*/ 	.byte	0x02, 0x4c
        /*0022*/ 	.byte	0x01
	.zero		1


	//----- nvinfo : EIATTR_MERCURY_ISA_VERSION
	.align		4
        /*0024*/ 	.byte	0x03, 0x5f
        /*0026*/ 	.short	0x0101


	//----- nvinfo : EIATTR_COOP_GROUP_MASK_REGIDS
	.align		4
        /*0028*/ 	.byte	0x04, 0x29
        /*002a*/ 	.short	(.L_1808 - .L_1807)


	//   ....[0]....
.L_1807:
        /*002c*/ 	.word	0xffffffff


	//   ....[1]....
        /*0030*/ 	.word	0xffffffff


	//   ....[2]....
        /*0034*/ 	.word	0xffffffff


	//   ....[3]....
        /*0038*/ 	.word	0xffffffff


	//   ....[4]....
        /*003c*/ 	.word	0xffffffff


	//   ....[5]....
        /*0040*/ 	.word	0xffffffff


	//   ....[6]....
        /*0044*/ 	.word	0xffffffff


	//   ....[7]....
        /*0048*/ 	.word	0xffffffff


	//   ....[8]....
        /*004c*/ 	.word	0xffffffff


	//   ....[9]....
        /*0050*/ 	.word	0xffffffff


	//   ....[10]....
        /*0054*/ 	.word	0xffffffff


	//   ....[11]....
        /*0058*/ 	.word	0xffffffff


	//   ....[12]....
        /*005c*/ 	.word	0x0500000a


	//   ....[13]....
        /*0060*/ 	.word	0x0500000a


	//   ....[14]....
        /*0064*/ 	.word	0x0500000a


	//   ....[15]....
        /*0068*/ 	.word	0x0500000a


	//----- nvinfo : EIATTR_COOP_GROUP_INSTR_OFFSETS
	.align		4
.L_1808:
        /*006c*/ 	.byte	0x04, 0x28
        /*006e*/ 	.short	(.L_1810 - .L_1809)


	//   ....[0]....
.L_1809:
        /*0070*/ 	.word	0x0000ee00


	//   ....[1]....
        /*0074*/ 	.word	0x0000ee30


	//   ....[2]....
        /*0078*/ 	.word	0x0000eeb0


	//   ....[3]....
        /*007c*/ 	.word	0x0000eec0


	//   ....[4]....
        /*0080*/ 	.word	0x00011f90


	//   ....[5]....
        /*0084*/ 	.word	0x00011fa0


	//   ....[6]....
        /*0088*/ 	.word	0x00011fd0


	//   ....[7]....
        /*008c*/ 	.word	0x00011fe0


	//   ....[8]....
        /*0090*/ 	.word	0x00013b90


	//   ....[9]....
        /*0094*/ 	.word	0x00013ba0


	//   ....[10]....
        /*0098*/ 	.word	0x00013bd0


	//   ....[11]....
        /*009c*/ 	.word	0x00013be0


	//   ....[12]....
        /*00a0*/ 	.word	0x00014760


	//   ....[13]....
        /*00a4*/ 	.word	0x000147d0


	//   ....[14]....
        /*00a8*/ 	.word	0x00014830


	//   ....[15]....
        /*00ac*/ 	.word	0x000148a0


	//----- nvinfo : EIATTR_VRC_CTA_INIT_COUNT
	.align		4
.L_1810:
        /*00b0*/ 	.byte	0x02, 0x4a
	.zero		1
	.zero		1


	//----- nvinfo : EIATTR_EXIT_INSTR_OFFSETS
	.align		4
        /*00b4*/ 	.byte	0x04, 0x1c
        /*00b6*/ 	.short	(.L_1812 - .L_1811)


	//   ....[0]....
.L_1811:
        /*00b8*/ 	.word	0x000001f0


	//----- nvinfo : EIATTR_CRS_STACK_SIZE
	.align		4
.L_1812:
        /*00bc*/ 	.byte	0x04, 0x1e
        /*00be*/ 	.short	(.L_1814 - .L_1813)
.L_1813:
        /*00c0*/ 	.word	0x00000000


	//----- nvinfo : EIATTR_CBANK_PARAM_SIZE
	.align		4
.L_1814:
        /*00c4*/ 	.byte	0x03, 0x19
        /*00c6*/ 	.short	0x01d0


	//----- nvinfo : EIATTR_PARAM_CBANK
	.align		4
        /*00c8*/ 	.byte	0x04, 0x0a
        /*00ca*/ 	.short	(.L_1816 - .L_1815)
	.align		4
.L_1815:
        /*00cc*/ 	.word	index@(.nv.constant0._ZN5flash24flash_fwd_splitkv_kernelI23Flash_fwd_kernel_traitsILi96ELi64ELi128ELi4ELb0ELb0EN7cutlass10bfloat16_tE19Flash_kernel_traitsILi96ELi64ELi128ELi4ES3_EELb0ELb0ELb0ELb0ELb1ELb0ELb1ELb1EEEvNS_16Flash_fwd_paramsE)
        /*00d0*/ 	.short	0x0380
        /*00d2*/ 	.short	0x01d0


	//----- nvinfo : EIATTR_SW_WAR
	.align		4
.L_1816:
        /*00d4*/ 	.byte	0x04, 0x36
        /*00d6*/ 	.short	(.L_1818 - .L_1817)
.L_1817:
        /*00d8*/ 	.word	0x00000008
.L_1818:


//--------------------- .nv.info._ZN5flash24flash_fwd_splitkv_kernelI23Flash_fwd_kernel_traitsILi96ELi64ELi128ELi4ELb0ELb0EN7cutlass10bfloat16_tE19Flash_kernel_traitsILi96ELi64ELi128ELi4ES3_EELb0ELb0ELb0ELb0ELb1ELb1ELb1ELb1EEEvNS_16Flash_fwd_paramsE --------------------------
	.section	.nv.info._ZN5flash24flash_fwd_splitkv_kernelI23Flash_fwd_kernel_traitsILi96ELi64ELi128ELi4ELb0ELb0EN7cutlass10bfloat16_tE19Flash_kernel_traitsILi96ELi64ELi128ELi4ES3_EELb0ELb0ELb0ELb0ELb1ELb1ELb1ELb1EEEvNS_16Flash_fwd_paramsE,"",@"SHT_CUDA_INFO"
	.sectionflags	@""
	.align	4


	//----- nvinfo : EIATTR_CUDA_API_VERSION
	.align		4
        /*0000*/ 	.byte	0x04, 0x37
        /*0002*/ 	.short	(.L_1820 - .L_1819)
.L_1819:
        /*0004*/ 	.word	0x00000082


	//----- nvinfo : EIATTR_KPARAM_INFO
	.align		4
.L_1820:
        /*0008*/ 	.byte	0x04, 0x17
        /*000a*/ 	.short	(.L_1822 - .L_1821)
.L_1821:
        /*000c*/ 	.word	0x00000000
        /*0010*/ 	.short	0x0000
        /*0012*/ 	.short	0x0000
        /*0014*/ 	.byte	0x00, 0xf0, 0x41, 0x07


	//----- nvinfo : EIATTR_SPARSE_MMA_MASK
	.align		4
.L_1822:
        /*0018*/ 	.byte	0x03, 0x50
        /*001a*/ 	.short	0x0000


	//----- nvinfo : EIATTR_MAXREG_COUNT
	.align		4
        /*001c*/ 	.byte	0x03, 0x1b
        /*001e*/ 	.short	0x00ff


	//----- nvinfo : EIATTR_NUM_BARRIERS
	.align		4
        /*0020*/ 	.byte	0x02, 0x4c
        /*0022*/ 	.byte	0x01
	.zero		1


	//----- nvinfo : EIATTR_MERCURY_ISA_VERSION
	.align		4
        /*0024*/ 	.byte	0x03, 0x5f
        /*0026*/ 	.short	0x0101


	//----- nvinfo : EIATTR_COOP_GROUP_MASK_REGIDS
	.align		4
        /*0028*/ 	.byte	0x04, 0x29
        /*002a*/ 	.short	(.L_1824 - .L_1823)


	//   ....[0]....
.L_1823:
        /*002c*/ 	.word	0xffffffff


	//   ....[1]....
        /*0030*/ 	.word	0xffffffff


	//   ....[2]....
        /*0034*/ 	.word	0xffffffff


	//   ....[3]....
        /*0038*/ 	.word	0xffffffff


	//   ....[4]....
        /*003c*/ 	.word	0xffffffff


	//   ....[5]....
        /*0040*/ 	.word	0xffffffff


	//   ....[6]....
        /*0044*/ 	.word	0xffffffff


	//   ....[7]....
        /*0048*/ 	.word	0xffffffff


	//   ....[8]....
        /*004c*/ 	.word	0xffffffff


	//   ....[9]....
        /*0050*/ 	.word	0xffffffff


	//   ....[10]....
        /*0054*/ 	.word	0xffffffff


	//   ....[11]....
        /*0058*/ 	.word	0xffffffff


	//   ....[12]....
        /*005c*/ 	.word	0x0500000a


	//   ....[13]....
        /*0060*/ 	.word	0x0500000a


	//   ....[14]....
        /*0064*/ 	.word	0x0500000a


	//   ....[15]....
        /*0068*/ 	.word	0x0500000a


	//----- nvinfo : EIATTR_COOP_GROUP_INSTR_OFFSETS
	.align		4
.L_1824:
        /*006c*/ 	.byte	0x04, 0x28
        /*006e*/ 	.short	(.L_1826 - .L_1825)


	//   ....[0]....
.L_1825:
        /*0070*/ 	.word	0x0000f590


	//   ....[1]....
        /*0074*/ 	.word	0x0000f5c0


	//   ....[2]....
        /*0078*/ 	.word	0x0000f640


	//   ....[3]....
        /*007c*/ 	.word	0x0000f650


	//   ....[4]....
        /*0080*/ 	.word	0x00012f80


	//   ....[5]....
        /*0084*/ 	.word	0x00012f90


	//   ....[6]....
        /*0088*/ 	.word	0x00012fc0


	//   ....[7]....
        /*008c*/ 	.word	0x00012fd0


	//   ....[8]....
        /*0090*/ 	.word	0x00014b30


	//   ....[9]....
        /*0094*/ 	.word	0x00014b40


	//   ....[10]....
        /*0098*/ 	.word	0x00014b70


	//   ....[11]....
        /*009c*/ 	.word	0x00014b80


	//   ....[12]....
        /*00a0*/ 	.word	0x00015700


	//   ....[13]....
        /*00a4*/ 	.word	0x00015770


	//   ....[14]....
        /*00a8*/ 	.word	0x000157d0


	//   ....[15]....
        /*00ac*/ 	.word	0x00015840


	//----- nvinfo : EIATTR_VRC_CTA_INIT_COUNT
	.align		4
.L_1826:
        /*00b0*/ 	.byte	0x02, 0x4a
	.zero		1
	.zero		1


	//----- nvinfo : EIATTR_EXIT_INSTR_OFFSETS
	.align		4
        /*00b4*/ 	.byte	0x04, 0x1c
        /*00b6*/ 	.short	(.L_1828 - .L_1827)


	//   ....[0]....
.L_1827:
        /*00b8*/ 	.word	0x000001f0


	//----- nvinfo : EIATTR_CRS_STACK_SIZE
	.align		4
.L_1828:
        /*00bc*/ 	.byte	0x04, 0x1e
        /*00be*/ 	.short	(.L_1830 - .L_1829)
.L_1829:
        /*00c0*/ 	.word	0x00000000


	//----- nvinfo : EIATTR_CBANK_PARAM_SIZE
	.align		4
.L_1830:
        /*00c4*/ 	.byte	0x03, 0x19
        /*00c6*/ 	.short	0x01d0


	//----- nvinfo : EIATTR_PARAM_CBANK
	.align		4
        /*00c8*/ 	.byte	0x04, 0x0a
        /*00ca*/ 	.short	(.L_1832 - .L_1831)
	.align		4
.L_1831:
        /*00cc*/ 	.word	index@(.nv.constant0._ZN5flash24flash_fwd_splitkv_kernelI23Flash_fwd_kernel_traitsILi96ELi64ELi128ELi4ELb0ELb0EN7cutlass10bfloat16_tE19Flash_kernel_traitsILi96ELi64ELi128ELi4ES3_EELb0ELb0ELb0ELb0ELb1ELb1ELb1ELb1EEEvNS_16Flash_fwd_paramsE)
        /*00d0*/ 	.short	0x0380
        /*00d2*/ 	.short	0x01d0


	//----- nvinfo : EIATTR_SW_WAR
	.align		4
.L_1832:
        /*00d4*/ 	.byte	0x04, 0x36
        /*00d6*/ 	.short	(.L_1834 - .L_1833)
.L_1833:
        /*00d8*/ 	.word	0x00000008
.L_1834:


//--------------------- .nv.info._ZN5flash24flash_fwd_splitkv_kernelI23Flash_fwd_kernel_traitsILi96ELi64ELi128ELi4ELb0ELb0EN7cutlass10bfloat16_tE19Flash_kernel_traitsILi96ELi64ELi128ELi4ES3_EELb0ELb0ELb1ELb0ELb0ELb0ELb1ELb1EEEvNS_16Flash_fwd_paramsE --------------------------
	.section	.nv.info._ZN5flash24flash_fwd_splitkv_kernelI23Flash_fwd_kernel_traitsILi96ELi64ELi128ELi4ELb0ELb0EN7cutlass10bfloat16_tE19Flash_kernel_traitsILi96ELi64ELi128ELi4ES3_EELb0ELb0ELb1ELb0ELb0ELb0ELb1ELb1EEEvNS_16Flash_fwd_paramsE,"",@"SHT_CUDA_INFO"
	.sectionflags	@""
	.align	4


	//----- nvinfo : EIATTR_CUDA_API_VERSION
	.align		4
        /*0000*/ 	.byte	0x04, 0x37
        /*0002*/ 	.short	(.L_1836 - .L_1835)
.L_1835:
        /*0004*/ 	.word	0x00000082


	//----- nvinfo : EIATTR_KPARAM_INFO
	.align		4
.L_1836:
        /*0008*/ 	.byte	0x04, 0x17
        /*000a*/ 	.short	(.L_1838 - .L_1837)
.L_1837:
        /*000c*/ 	.word	0x00000000
        /*0010*/ 	.short	0x0000
        /*0012*/ 	.short	0x0000
        /*0014*/ 	.byte	0x00, 0xf0, 0x41, 0x07


	//----- nvinfo : EIATTR_SPARSE_MMA_MASK
	.align		4
.L_1838:
        /*0018*/ 	.byte	0x03, 0x50
        /*001a*/ 	.short	0x0000


	//----- nvinfo : EIATTR_MAXREG_COUNT
	.align		4
        /*001c*/ 	.byte	0x03, 0x1b
        /*001e*/ 	.short	0x00ff


	//----- nvinfo : EIATTR_NUM_BARRIERS
	.align		4
        /*0020*/ 	.byte	0x02, 0x4c
        /*0022*/ 	.byte	0x01
	.zero		1


	//----- nvinfo : EIATTR_MERCURY_ISA_VERSION
	.align		4
        /*0024*/ 	.byte	0x03, 0x5f
        /*0026*/ 	.short	0x0101


	//----- nvinfo : EIATTR_COOP_GROUP_MASK_REGIDS
	.align		4
        /*0028*/ 	.byte	0x04, 0x29
        /*002a*/ 	.short	(.L_1840 - .L_1839)


	//   ....[0]....
.L_1839:
        /*002c*/ 	.word	0xffffffff


	//   ....[1]....
        /*0030*/ 	.word	0xffffffff


	//   ....[2]....
        /*0034*/ 	.word	0xffffffff


	//   ....[3]....
        /*0038*/ 	.word	0xffffffff


	//   ....[4]....
        /*003c*/ 	.word	0xffffffff


	//   ....[5]....
        /*0040*/ 	.word	0xffffffff


	//   ....[6]....
        /*0044*/ 	.word	0xffffffff


	//   ....[7]....
        /*0048*/ 	.word	0xffffffff


	//   ....[8]....
        /*004c*/ 	.word	0xffffffff


	//   ....[9]....
        /*0050*/ 	.word	0xffffffff


	//   ....[10]....
        /*0054*/ 	.word	0xffffffff


	//   ....[11]....
        /*0058*/ 	.word	0xffffffff


	//   ....[12]....
        /*005c*/ 	.word	0x05000007


	//   ....[13]....
        /*0060*/ 	.word	0x05000007


	//   ....[14]....
        /*0064*/ 	.word	0x05000007


	//   ....[15]....
        /*0068*/ 	.word	0x05000007


	//----- nvinfo : EIATTR_COOP_GROUP_INSTR_OFFSETS
	.align		4
.L_1840:
        /*006c*/ 	.byte	0x04, 0x28
        /*006e*/ 	.short	(.L_1842 - .L_1841)


	//   ....[0]....
.L_1841:
        /*0070*/ 	.word	0x00011d80


	//   ....[1]....
        /*0074*/ 	.word	0x00011da0


	//   ....[2]....
        /*0078*/ 	.word	0x00011dd0


	//   ....[3]....
        /*007c*/ 	.word	0x00011e00


	//   ....[4]....
        /*0080*/ 	.word	0x000160a0


	//   ....[5]....
        /*0084*/ 	.word	0x000160c0


	//   ....[6]....
        /*0088*/ 	.word	0x000160f0


	//   ....[7]....
        /*008c*/ 	.word	0x00016100


	//   ....[8]....
        /*0090*/ 	.word	0x00017c90


	//   ....[9]....
        /*0094*/ 	.word	0x00017ca0


	//   ....[10]....
        /*0098*/ 	.word	0x00017cd0


	//   ....[11]....
        /*009c*/ 	.word	0x00017ce0


	//   ....[12]....
        /*00a0*/ 	.word	0x00018b60


	//   ....[13]....
        /*00a4*/ 	.word	0x00018bd0


	//   ....[14]....
        /*00a8*/ 	.word	0x00018c30


	//   ....[15]....
        /*00ac*/ 	.word	0x00018ca0


	//----- nvinfo : EIATTR_VRC_CTA_INIT_COUNT
	.align		4
.L_1842:
        /*00b0*/ 	.byte	0x02, 0x4a
	.zero		1
	.zero		1


	//----- nvinfo : EIATTR_EXIT_INSTR_OFFSETS
	.align		4
        /*00b4*/ 	.byte	0x04, 0x1c
        /*00b6*/ 	.short	(.L_1844 - .L_1843)


	//   ....[0]....
.L_1843:
        /*00b8*/ 	.word	0x000001f0


	//----- nvinfo : EIATTR_CRS_STACK_SIZE
	.align		4
.L_1844:
        /*00bc*/ 	.byte	0x04, 0x1e
        /*00be*/ 	.short	(.L_1846 - .L_1845)
.L_1845:
        /*00c0*/ 	.word	0x00000000


	//----- nvinfo : EIATTR_CBANK_PARAM_SIZE
	.align		4
.L_1846:
        /*00c4*/ 	.byte	0x03, 0x19
        /*00c6*/ 	.short	0x01d0


	//----- nvinfo : EIATTR_PARAM_CBANK
	.align		4
        /*00c8*/ 	.byte	0x04, 0x0a
        /*00ca*/ 	.short	(.L_1848 - .L_1847)
	.align		4
.L_1847:
        /*00cc*/ 	.word	index@(.nv.constant0._ZN5flash24flash_fwd_splitkv_kernelI23Flash_fwd_kernel_traitsILi96ELi64ELi128ELi4ELb0ELb0EN7cutlass10bfloat16_tE19Flash_kernel_traitsILi96ELi64ELi128ELi4ES3_EELb0ELb0ELb1ELb0ELb0ELb0ELb1ELb1EEEvNS_16Flash_fwd_paramsE)
        /*00d0*/ 	.short	0x0380
        /*00d2*/ 	.short	0x01d0


	//----- nvinfo : EIATTR_SW_WAR
	.align		4
.L_1848:
        /*00d4*/ 	.byte	0x04, 0x36
        /*00d6*/ 	.short	(.L_1850 - .L_1849)
.L_1849:
        /*00d8*/ 	.word	0x00000008
.L_1850:


//--------------------- .nv.info._ZN5flash24flash_fwd_splitkv_kernelI23Flash_fwd_kernel_traitsILi96ELi64ELi128ELi4ELb0ELb0EN7cutlass10bfloat16_tE19Flash_kernel_traitsILi96ELi64ELi128ELi4ES3_EELb0ELb0ELb1ELb0ELb0ELb1ELb1ELb1EEEvNS_16Flash_fwd_paramsE --------------------------
	.section	.nv.info._ZN5flash24flash_fwd_splitkv_kernelI23Flash_fwd_kernel_traitsILi96ELi64ELi128ELi4ELb0ELb0EN7cutlass10bfloat16_tE19Flash_kernel_traitsILi96ELi64ELi128ELi4ES3_EELb0ELb0ELb1ELb0ELb0ELb1ELb1ELb1EEEvNS_16Flash_fwd_paramsE,"",@"SHT_CUDA_INFO"
	.sectionflags	@""
	.align	4


	//----- nvinfo : EIATTR_CUDA_API_VERSION
	.align		4
        /*0000*/ 	.byte	0x04, 0x37
        /*0002*/ 	.short	(.L_1852 - .L_1851)
.L_1851:
        /*0004*/ 	.word	0x00000082


	//----- nvinfo : EIATTR_KPARAM_INFO
	.align		4
.L_1852:
        /*0008*/ 	.byte	0x04, 0x17
        /*000a*/ 	.short	(.L_1854 - .L_1853)
.L_1853:
        /*000c*/ 	.word	0x00000000
        /*0010*/ 	.short	0x0000
        /*0012*/ 	.short	0x0000
        /*0014*/ 	.byte	0x00, 0xf0, 0x41, 0x07


	//----- nvinfo : EIATTR_SPARSE_MMA_MASK
	.align		4
.L_1854:
        /*0018*/ 	.byte	0x03, 0x50
        /*001a*/ 	.short	0x0000


	//----- nvinfo : EIATTR_MAXREG_COUNT
	.align		4
        /*001c*/ 	.byte	0x03, 0x1b
        /*001e*/ 	.short	0x00ff


	//----- nvinfo : EIATTR_NUM_BARRIERS
	.align		4
        /*0020*/ 	.byte	0x02, 0x4c
        /*0022*/ 	.byte	0x01
	.zero		1


	//----- nvinfo : EIATTR_MERCURY_ISA_VERSION
	.align		4
        /*0024*/ 	.byte	0x03, 0x5f
        /*0026*/ 	.short	0x0101


	//----- nvinfo : EIATTR_COOP_GROUP_MASK_REGIDS
	.align		4
        /*0028*/ 	.byte	0x04, 0x29
        /*002a*/ 	.short	(.L_1856 - .L_1855)


	//   ....[0]....
.L_1855:
        /*002c*/ 	.word	0xffffffff


	//   ....[1]....
        /*0030*/ 	.word	0xffffffff


	//   ....[2]....
        /*0034*/ 	.word	0xffffffff


	//   ....[3]....
        /*0038*/ 	.word	0xffffffff


	//   ....[4]....
        /*003c*/ 	.word	0xffffffff


	//   ....[5]....
        /*0040*/ 	.word	0xffffffff


	//   ....[6]....
        /*0044*/ 	.word	0xffffffff


	//   ....[7]....
        /*0048*/ 	.word	0xffffffff


	//   ....[8]....
        /*004c*/ 	.word	0xffffffff


	//   ....[9]....
        /*0050*/ 	.word	0xffffffff


	//   ....[10]....
        /*0054*/ 	.word	0xffffffff


	//   ....[11]....
        /*0058*/ 	.word	0xffffffff


	//   ....[12]....
        /*005c*/ 	.word	0x05000007


	//   ....[13]....
        /*0060*/ 	.word	0x05000007


	//   ....[14]....
        /*0064*/ 	.word	0x05000007


	//   ....[15]....
        /*0068*/ 	.word	0x05000007


	//----- nvinfo : EIATTR_COOP_GROUP_INSTR_OFFSETS
	.align		4
.L_1856:
        /*006c*/ 	.byte	0x04, 0x28
        /*006e*/ 	.short	(.L_1858 - .L_1857)


	//   ....[0]....
.L_1857:
        /*0070*/ 	.word	0x000124e0


	//   ....[1]....
        /*0074*/ 	.word	0x00012500


	//   ....[2]....
        /*0078*/ 	.word	0x00012530


	//   ....[3]....
        /*007c*/ 	.word	0x00012560


	//   ....[4]....
        /*0080*/ 	.word	0x00017030


	//   ....[5]....
        /*0084*/ 	.word	0x00017060


	//   ....[6]....
        /*0088*/ 	.word	0x00017090


	//   ....[7]....
        /*008c*/ 	.word	0x000170a0


	//   ....[8]....
        /*0090*/ 	.word	0x00018bd0


	//   ....[9]....
        /*0094*/ 	.word	0x00018be0


	//   ....[10]....
        /*0098*/ 	.word	0x00018c10


	//   ....[11]....
        /*009c*/ 	.word	0x00018c20


	//   ....[12]....
        /*00a0*/ 	.word	0x00019aa0


	//   ....[13]....
        /*00a4*/ 	.word	0x00019b10


	//   ....[14]....
        /*00a8*/ 	.word	0x00019b70


	//   ....[15]....
        /*00ac*/ 	.word	0x00019be0


	//----- nvinfo : EIATTR_VRC_CTA_INIT_COUNT
	.align		4
.L_1858:
        /*00b0*/ 	.byte	0x02, 0x4a
	.zero		1
	.zero		1


	//----- nvinfo : EIATTR_EXIT_INSTR_OFFSETS
	.align		4
        /*00b4*/ 	.byte	0x04, 0x1c
        /*00b6*/ 	.short	(.L_1860 - .L_1859)


	//   ....[0]....
.L_1859:
        /*00b8*/ 	.word	0x000001f0


	//----- nvinfo : EIATTR_CRS_STACK_SIZE
	.align		4
.L_1860:
        /*00bc*/ 	.byte	0x04, 0x1e
        /*00be*/ 	.short	(.L_1862 - .L_1861)
.L_1861:
        /*00c0*/ 	.word	0x00000000


	//----- nvinfo : EIATTR_CBANK_PARAM_SIZE
	.align		4
.L_1862:
        /*00c4*/ 	.byte	0x03, 0x19
        /*00c6*/ 	.short	0x01d0


	//----- nvinfo : EIATTR_PARAM_CBANK
	.align		4
        /*00c8*/ 	.byte	0x04, 0x0a
        /*00ca*/ 	.short	(.L_1864 - .L_1863)
	.align		4
.L_1863:
        /*00cc*/ 	.word	index@(.nv.constant0._ZN5flash24flash_fwd_splitkv_kernelI23Flash_fwd_kernel_traitsILi96ELi64ELi128ELi4ELb0ELb0EN7cutlass10bfloat16_tE19Flash_kernel_traitsILi96ELi64ELi128ELi4ES3_EELb0ELb0ELb1ELb0ELb0ELb1ELb1ELb1EEEvNS_16Flash_fwd_paramsE)
        /*00d0*/ 	.short	0x0380
        /*00d2*/ 	.short	0x01d0


	//----- nvinfo : EIATTR_SW_WAR
	.align		4
.L_1864:
        /*00d4*/ 	.byte	0x04, 0x36
        /*00d6*/ 	.short	(.L_1866 - .L_1865)
.L_1865:
        /*00d8*/ 	.word	0x00000008
.L_1866:


//--------------------- .nv.info._ZN5flash24flash_fwd_splitkv_kernelI23Flash_fwd_kernel_traitsILi96ELi64ELi128ELi4ELb0ELb0EN7cutlass10bfloat16_tE19Flash_kernel_traitsILi96ELi64ELi128ELi4ES3_EELb0ELb1ELb0ELb0ELb1ELb0ELb0ELb0EEEvNS_16Flash_fwd_paramsE --------------------------
	.section	.nv.info._ZN5flash24flash_fwd_splitkv_kernelI23Flash_fwd_kernel_traitsILi96ELi64ELi128ELi4ELb0ELb0EN7cutlass10bfloat16_tE19Flash_kernel_traitsILi96ELi64ELi128ELi4ES3_EELb0ELb1ELb0ELb0ELb1ELb0ELb0ELb0EEEvNS_16Flash_fwd_paramsE,"",@"SHT_CUDA_INFO"
	.sectionflags	@""
	.align	4


	//----- nvinfo : EIATTR_CUDA_API_VERSION
	.align		4
        /*0000*/ 	.byte	0x04, 0x37
        /*0002*/ 	.short	(.L_1868 - .L_1867)
.L_1867:
        /*0004*/ 	.word	0x00000082


	//----- nvinfo : EIATTR_KPARAM_INFO
	.align		4
.L_1868:
        /*0008*/ 	.byte	0x04, 0x17
        /*000a*/ 	.short	(.L_1870 - .L_1869)
.L_1869:
        /*000c*/ 	.word	0x00000000
        /*0010*/ 	.short	0x0000
        /*0012*/ 	.short	0x0000
        /*0014*/ 	.byte	0x00, 0xf0, 0x41, 0x07


	//----- nvinfo : EIATTR_SPARSE_MMA_MASK
	.align		4
.L_1870:
        /*0018*/ 	.byte	0x03, 0x50
        /*001a*/ 	.short	0x0000


	//----- nvinfo : EIATTR_MAXREG_COUNT
	.align		4
        /*001c*/ 	.byte	0x03, 0x1b
        /*001e*/ 	.short	0x00ff


	//----- nvinfo : EIATTR_NUM_BARRIERS
	.align		4
        /*0020*/ 	.byte	0x02, 0x4c
        /*0022*/ 	.byte	0x01
	.zero		1


	//----- nvinfo : EIATTR_MERCURY_ISA_VERSION
	.align		4
        /*0024*/ 	.byte	0x03, 0x5f
        /*0026*/ 	.short	0x0101


	//----- nvinfo : EIATTR_COOP_GROUP_MASK_REGIDS
	.align		4
        /*0028*/ 	.byte	0x04, 0x29
        /*002a*/ 	.short	(.L_1872 - .L_1871)


	//   ....[0]....
.L_1871:
        /*002c*/ 	.word	0xffffffff


	//   ....[1]....
        /*0030*/ 	.word	0xffffffff


	//   ....[2]....
        /*0034*/ 	.word	0xffffffff


	//   ....[3]....
        /*0038*/ 	.word	0xffffffff


	//   ....[4]....
        /*003c*/ 	.word	0xffffffff


	//   ....[5]....
        /*0040*/ 	.word	0xffffffff


	//   ....[6]....
        /*0044*/ 	.word	0xffffffff


	//   ....[7]....
        /*0048*/ 	.word	0xffffffff


	//   ....[8]....
        /*004c*/ 	.word	0xffffffff


	//   ....[9]....
        /*0050*/ 	.word	0xffffffff


	//   ....[10]....
        /*0054*/ 	.word	0xffffffff


	//   ....[11]....
        /*0058*/ 	.word	0xffffffff


	//   ....[12]....
        /*005c*/ 	.word	0xffffffff


	//   ....[13]....
        /*0060*/ 	.word	0xffffffff


	//   ....[14]....
        /*0064*/ 	.word	0xffffffff


	//   ....[15]....
        /*0068*/ 	.word	0xffffffff


	//   ....[16]....
        /*006c*/ 	.word	0x05000006


	//   ....[17]....
        /*0070*/ 	.word	0x05000006


	//   ....[18]....
        /*0074*/ 	.word	0x05000006


	//   ....[19]....
        /*0078*/ 	.word	0x05000006


	//----- nvinfo : EIATTR_COOP_GROUP_INSTR_OFFSETS
	.align		4
.L_1872:
        /*007c*/ 	.byte	0x04, 0x28
        /*007e*/ 	.short	(.L_1874 - .L_1873)


	//   ....[0]....
.L_1873:
        /*0080*/ 	.word	0x00004910


	//   ....[1]....
        /*0084*/ 	.word	0x00004930


	//   ....[2]....
        /*0088*/ 	.word	0x00004950


	//   ....[3]....
        /*008c*/ 	.word	0x00004970


	//   ....[4]....
        /*0090*/ 	.word	0x00008bb0


	//   ....[5]....
        /*0094*/ 	.word	0x00008bc0


	//   ....[6]....
        /*0098*/ 	.word	0x00008bf0


	//   ....[7]....
        /*009c*/ 	.word	0x00008c00


	//   ....[8]....
        /*00a0*/ 	.word	0x0000dd80


	//   ....[9]....
        /*00a4*/ 	.word	0x0000def0


	//   ....[10]....
        /*00a8*/ 	.word	0x0000df10


	//   ....[11]....
        /*00ac*/ 	.word	0x0000df30


	//   ....[12]....
        /*00b0*/ 	.word	0x0000fab0


	//   ....[13]....
        /*00b4*/ 	.word	0x0000fac0


	//   ....[14]....
        /*00b8*/ 	.word	0x0000faf0


	//   ....[15]....
        /*00bc*/ 	.word	0x0000fb00


	//   ....[16]....
        /*00c0*/ 	.word	0x00010920


	//   ....[17]....
        /*00c4*/ 	.word	0x00010990


	//   ....[18]....
        /*00c8*/ 	.word	0x000109f0


	//   ....[19]....
        /*00cc*/ 	.word	0x00010a60


	//----- nvinfo : EIATTR_VRC_CTA_INIT_COUNT
	.align		4
.L_1874:
        /*00d0*/ 	.byte	0x02, 0x4a
	.zero		1
	.zero		1


	//----- nvinfo : EIATTR_EXIT_INSTR_OFFSETS
	.align		4
        /*00d4*/ 	.byte	0x04, 0x1c
        /*00d6*/ 	.short	(.L_1876 - .L_1875)


	//   ....[0]....
.L_1875:
        /*00d8*/ 	.word	0x00000090


	//----- nvinfo : EIATTR_CRS_STACK_SIZE
	.align		4
.L_1876:
        /*00dc*/ 	.byte	0x04, 0x1e
        /*00de*/ 	.short	(.L_1878 - .L_1877)
.L_1877:
        /*00e0*/ 	.word	0x00000000


	//----- nvinfo : EIATTR_CBANK_PARAM_SIZE
	.align		4
.L_1878:
        /*00e4*/ 	.byte	0x03, 0x19
        /*00e6*/ 	.short	0x01d0


	//----- nvinfo : EIATTR_PARAM_CBANK
	.align		4
        /*00e8*/ 	.byte	0x04, 0x0a
        /*00ea*/ 	.short	(.L_1880 - .L_1879)
	.align		4
.L_1879:
        /*00ec*/ 	.word	index@(.nv.constant0._ZN5flash24flash_fwd_splitkv_kernelI23Flash_fwd_kernel_traitsILi96ELi64ELi128ELi4ELb0ELb0EN7cutlass10bfloat16_tE19Flash_kernel_traitsILi96ELi64ELi128ELi4ES3_EELb0ELb1ELb0ELb0ELb1ELb0ELb0ELb0EEEvNS_16Flash_fwd_paramsE)
        /*00f0*/ 	.short	0x0380
        /*00f2*/ 	.short	0x01d0


	//----- nvinfo : EIATTR_SW_WAR
	.align		4
.L_1880:
        /*00f4*/ 	.byte	0x04, 0x36
        /*00f6*/ 	.short	(.L_1882 - .L_1881)
.L_1881:
        /*00f8*/ 	.word	0x00000008
.L_1882:


//--------------------- .nv.info._ZN5flash24flash_fwd_splitkv_kernelI23Flash_fwd_kernel_traitsILi96ELi64ELi128ELi4ELb0ELb0EN7cutlass10bfloat16_tE19Flash_kernel_traitsILi96ELi64ELi128ELi4ES3_EELb0ELb1ELb0ELb0ELb1ELb1ELb0ELb0EEEvNS_16Flash_fwd_paramsE --------------------------
	.section	.nv.info._ZN5flash24flash_fwd_splitkv_kernelI23Flash_fwd_kernel_traitsILi96ELi64ELi128ELi4ELb0ELb0EN7cutlass10bfloat16_tE19Flash_kernel_traitsILi96ELi64ELi128ELi4ES3_EELb0ELb1ELb0ELb0ELb1ELb1ELb0ELb0EEEvNS_16Flash_fwd_paramsE,"",@"SHT_CUDA_INFO"
	.sectionflags	@""
	.align	4


	//----- nvinfo : EIATTR_CUDA_API_VERSION
	.align		4
        /*0000*/ 	.byte	0x04, 0x37
        /*0002*/ 	.short	(.L_1884 - .L_1883)
.L_1883:
        /*0004*/ 	.word	0x00000082


	//----- nvinfo : EIATTR_KPARAM_INFO
	.align		4
.L_1884:
        /*0008*/ 	.byte	0x04, 0x17
        /*000a*/ 	.short	(.L_1886 - .L_1885)
.L_1885:
        /*000c*/ 	.word	0x00000000
        /*0010*/ 	.short	0x0000
        /*0012*/ 	.short	0x0000
        /*0014*/ 	.byte	0x00, 0xf0, 0x41, 0x07


	//----- nvinfo : EIATTR_SPARSE_MMA_MASK
	.align		4
.L_1886:
        /*0018*/ 	.byte	0x03, 0x50
        /*001a*/ 	.short	0x0000


	//----- nvinfo : EIATTR_MAXREG_COUNT
	.align		4
        /*001c*/ 	.byte	0x03, 0x1b
        /*001e*/ 	.short	0x00ff


	//----- nvinfo : EIATTR_NUM_BARRIERS
	.align		4
        /*0020*/ 	.byte	0x02, 0x4c
        /*0022*/ 	.byte	0x01
	.zero		1


	//----- nvinfo : EIATTR_MERCURY_ISA_VERSION
	.align		4
        /*0024*/ 	.byte	0x03, 0x5f
        /*0026*/ 	.short	0x0101


	//----- nvinfo : EIATTR_COOP_GROUP_MASK_REGIDS
	.align		4
        /*0028*/ 	.byte	0x04, 0x29
        /*002a*/ 	.short	(.L_1888 - .L_1887)


	//   ....[0]....
.L_1887:
        /*002c*/ 	.word	0xffffffff


	//   ....[1]....
        /*0030*/ 	.word	0xffffffff


	//   ....[2]....
        /*0034*/ 	.word	0xffffffff


	//   ....[3]....
        /*0038*/ 	.word	0xffffffff


	//   ....[4]....
        /*003c*/ 	.word	0xffffffff


	//   ....[5]....
        /*0040*/ 	.word	0xffffffff


	//   ....[6]....
        /*0044*/ 	.word	0xffffffff


	//   ....[7]....
        /*0048*/ 	.word	0xffffffff


	//   ....[8]....
        /*004c*/ 	.word	0xffffffff


	//   ....[9]....
        /*0050*/ 	.word	0xffffffff


	//   ....[10]....
        /*0054*/ 	.word	0xffffffff


	//   ....[11]....
        /*0058*/ 	.word	0xffffffff


	//   ....[12]....
        /*005c*/ 	.word	0xffffffff


	//   ....[13]....
        /*0060*/ 	.word	0xffffffff


	//   ....[14]....
        /*0064*/ 	.word	0xffffffff


	//   ....[15]....
        /*0068*/ 	.word	0xffffffff


	//   ....[16]....
        /*006c*/ 	.word	0x05000006


	//   ....[17]....
        /*0070*/ 	.word	0x05000006


	//   ....[18]....
        /*0074*/ 	.word	0x05000006


	//   ....[19]....
        /*0078*/ 	.word	0x05000006


	//----- nvinfo : EIATTR_COOP_GROUP_INSTR_OFFSETS
	.align		4
.L_1888:
        /*007c*/ 	.byte	0x04, 0x28
        /*007e*/ 	.short	(.L_1890 - .L_1889)


	//   ....[0]....
.L_1889:
        /*0080*/ 	.word	0x00005130


	//   ....[1]....
        /*0084*/ 	.word	0x00005150


	//   ....[2]....
        /*0088*/ 	.word	0x00005170


	//   ....[3]....
        /*008c*/ 	.word	0x00005190


	//   ....[4]....
        /*0090*/ 	.word	0x00009be0


	//   ....[5]....
        /*0094*/ 	.word	0x00009bf0


	//   ....[6]....
        /*0098*/ 	.word	0x00009c20


	//   ....[7]....
        /*009c*/ 	.word	0x00009c30


	//   ....[8]....
        /*00a0*/ 	.word	0x0000f640


	//   ....[9]....
        /*00a4*/ 	.word	0x0000f790


	//   ....[10]....
        /*00a8*/ 	.word	0x0000f7a0


	//   ....[11]....
        /*00ac*/ 	.word	0x0000f7f0


	//   ....[12]....
        /*00b0*/ 	.word	0x00011340


	//   ....[13]....
        /*00b4*/ 	.word	0x00011350


	//   ....[14]....
        /*00b8*/ 	.word	0x00011380


	//   ....[15]....
        /*00bc*/ 	.word	0x00011390


	//   ....[16]....
        /*00c0*/ 	.word	0x000121b0


	//   ....[17]....
        /*00c4*/ 	.word	0x00012220


	//   ....[18]....
        /*00c8*/ 	.word	0x00012280


	//   ....[19]....
        /*00cc*/ 	.word	0x000122f0


	//----- nvinfo : EIATTR_VRC_CTA_INIT_COUNT
	.align		4
.L_1890:
        /*00d0*/ 	.byte	0x02, 0x4a
	.zero		1
	.zero		1


	//----- nvinfo : EIATTR_EXIT_INSTR_OFFSETS
	.align		4
        /*00d4*/ 	.byte	0x04, 0x1c
        /*00d6*/ 	.short	(.L_1892 - .L_1891)


	//   ....[0]....
.L_1891:
        /*00d8*/ 	.word	0x00000090


	//----- nvinfo : EIATTR_CRS_STACK_SIZE
	.align		4
.L_1892:
        /*00dc*/ 	.byte	0x04, 0x1e
        /*00de*/ 	.short	(.L_1894 - .L_1893)
.L_1893:
        /*00e0*/ 	.word	0x00000000


	//----- nvinfo : EIATTR_CBANK_PARAM_SIZE
	.align		4
.L_1894:
        /*00e4*/ 	.byte	0x03, 0x19
        /*00e6*/ 	.short	0x01d0


	//----- nvinfo : EIATTR_PARAM_CBANK
	.align		4
        /*00e8*/ 	.byte	0x04, 0x0a
        /*00ea*/ 	.short	(.L_1896 - .L_1895)
	.align		4
.L_1895:
        /*00ec*/ 	.word	index@(.nv.constant0._ZN5flash24flash_fwd_splitkv_kernelI23Flash_fwd_kernel_traitsILi96ELi64ELi128ELi4ELb0ELb0EN7cutlass10bfloat16_tE19Flash_kernel_traitsILi96ELi64ELi128ELi4ES3_EELb0ELb1ELb0ELb0ELb1ELb1ELb0ELb0EEEvNS_16Flash_fwd_paramsE)
        /*00f0*/ 	.short	0x0380
        /*00f2*/ 	.short	0x01d0


	//----- nvinfo : EIATTR_SW_WAR
	.align		4
.L_1896:
        /*00f4*/ 	.byte	0x04, 0x36
        /*00f6*/ 	.short	(.L_1898 - .L_1897)
.L_1897:
        /*00f8*/ 	.word	0x00000008
.L_1898:


//--------------------- .nv.info._ZN5flash24flash_fwd_splitkv_kernelI23Flash_fwd_kernel_traitsILi96ELi64ELi128ELi4ELb0ELb0EN7cutlass10bfloat16_tE19Flash_kernel_traitsILi96ELi64ELi128ELi4ES3_EELb0ELb1ELb1ELb0ELb0ELb0ELb0ELb0EEEvNS_16Flash_fwd_paramsE --------------------------
	.section	.nv.info._ZN5flash24flash_fwd_splitkv_kernelI23Flash_fwd_kernel_traitsILi96ELi64ELi128ELi4ELb0ELb0EN7cutlass10bfloat16_tE19Flash_kernel_traitsILi96ELi64ELi128ELi4ES3_EELb0ELb1ELb1ELb0ELb0ELb0ELb0ELb0EEEvNS_16Flash_fwd_paramsE,"",@"SHT_CUDA_INFO"
	.sectionflags	@""
	.align	4


	//----- nvinfo : EIATTR_CUDA_API_VERSION
	.align		4
        /*0000*/ 	.byte	0x04, 0x37
        /*0002*/ 	.short	(.L_1900 - .L_1899)
.L_1899:
        /*0004*/ 	.word	0x00000082


	//----- nvinfo : EIATTR_KPARAM_INFO
	.align		4
.L_1900:
        /*0008*/ 	.byte	0x04, 0x17
        /*000a*/ 	.short	(.L_1902 - .L_1901)
.L_1901:
        /*000c*/ 	.word	0x00000000
        /*0010*/ 	.short	0x0000
        /*0012*/ 	.short	0x0000
        /*0014*/ 	.byte	0x00, 0xf0, 0x41, 0x07


	//----- nvinfo : EIATTR_SPARSE_MMA_MASK
	.align		4
.L_1902:
        /*0018*/ 	.byte	0x03, 0x50
        /*001a*/ 	.short	0x0000


	//----- nvinfo : EIATTR_MAXREG_COUNT
	.align		4
        /*001c*/ 	.byte	0x03, 0x1b
        /*001e*/ 	.short	0x00ff


	//----- nvinfo : EIATTR_NUM_BARRIERS
	.align		4
        /*0020*/ 	.byte	0x02, 0x4c
        /*0022*/ 	.byte	0x01
	.zero		1


	//----- nvinfo : EIATTR_MERCURY_ISA_VERSION
	.align		4
        /*0024*/ 	.byte	0x03, 0x5f
        /*0026*/ 	.short	0x0101


	//----- nvinfo : EIATTR_COOP_GROUP_MASK_REGIDS
	.align		4
        /*0028*/ 	.byte	0x04, 0x29
        /*002a*/ 	.short	(.L_1904 - .L_1903)


	//   ....[0]....
.L_1903:
        /*002c*/ 	.word	0xffffffff


	//   ....[1]....
        /*0030*/ 	.word	0xffffffff


	//   ....[2]....
        /*0034*/ 	.word	0xffffffff


	//   ....[3]....
        /*0038*/ 	.word	0xffffffff


	//   ....[4]....
        /*003c*/ 	.word	0xffffffff


	//   ....[5]....
        /*0040*/ 	.word	0xffffffff


	//   ....[6]....
        /*0044*/ 	.word	0xffffffff


	//   ....[7]....
        /*0048*/ 	.word	0xffffffff


	//   ....[8]....
        /*004c*/ 	.word	0xffffffff


	//   ....[9]....
        /*0050*/ 	.word	0xffffffff


	//   ....[10]....
        /*0054*/ 	.word	0xffffffff


	//   ....[11]....
        /*0058*/ 	.word	0xffffffff


	//   ....[12]....
        /*005c*/ 	.word	0xffffffff


	//   ....[13]....
        /*0060*/ 	.word	0xffffffff


	//   ....[14]....
        /*0064*/ 	.word	0xffffffff


	//   ....[15]....
        /*0068*/ 	.word	0xffffffff


	//   ....[16]....
        /*006c*/ 	.word	0x05000006


	//   ....[17]....
        /*0070*/ 	.word	0x05000006


	//   ....[18]....
        /*0074*/ 	.word	0x05000006


	//   ....[19]....
        /*0078*/ 	.word	0x05000006


	//----- nvinfo : EIATTR_COOP_GROUP_INSTR_OFFSETS
	.align		4
.L_1904:
        /*007c*/ 	.byte	0x04, 0x28
        /*007e*/ 	.short	(.L_1906 - .L_1905)


	//   ....[0]....
.L_1905:
        /*0080*/ 	.word	0x00006a60


	//   ....[1]....
        /*0084*/ 	.word	0x00006a80


	//   ....[2]....
        /*0088*/ 	.word	0x00006b10


	//   ....[3]....
        /*008c*/ 	.word	0x00006b20


	//   ....[4]....
        /*0090*/ 	.word	0x0000c460


	//   ....[5]....
        /*0094*/ 	.word	0x0000c490


	//   ....[6]....
        /*0098*/ 	.word	0x0000c4b0


	//   ....[7]....
        /*009c*/ 	.word	0x0000c4d0


	//   ....[8]....
        /*00a0*/ 	.word	0x00011e50


	//   ....[9]....
        /*00a4*/ 	.word	0x00011e60


	//   ....[10]....
        /*00a8*/ 	.word	0x00011e90


	//   ....[11]....
        /*00ac*/ 	.word	0x00011ea0


	//   ....[12]....
        /*00b0*/ 	.word	0x00013a20


	//   ....[13]....
        /*00b4*/ 	.word	0x00013a30


	//   ....[14]....
        /*00b8*/ 	.word	0x00013a60


	//   ....[15]....
        /*00bc*/ 	.word	0x00013a70


	//   ....[16]....
        /*00c0*/ 	.word	0x000148e0


	//   ....[17]....
        /*00c4*/ 	.word	0x00014950


	//   ....[18]....
        /*00c8*/ 	.word	0x000149b0


	//   ....[19]....
        /*00cc*/ 	.word	0x00014a20


	//----- nvinfo : EIATTR_VRC_CTA_INIT_COUNT
	.align		4
.L_1906:
        /*00d0*/ 	.byte	0x02, 0x4a
	.zero		1
	.zero		1


	//----- nvinfo : EIATTR_EXIT_INSTR_OFFSETS
	.align		4
        /*00d4*/ 	.byte	0x04, 0x1c
        /*00d6*/ 	.short	(.L_1908 - .L_1907)


	//   ....[0]....
.L_1907:
        /*00d8*/ 	.word	0x00000090


	//----- nvinfo : EIATTR_CRS_STACK_SIZE
	.align		4
.L_1908:
        /*00dc*/ 	.byte	0x04, 0x1e
        /*00de*/ 	.short	(.L_1910 - .L_1909)
.L_1909:
        /*00e0*/ 	.word	0x00000000


	//----- nvinfo : EIATTR_CBANK_PARAM_SIZE
	.align		4
.L_1910:
        /*00e4*/ 	.byte	0x03, 0x19
        /*00e6*/ 	.short	0x01d0


	//----- nvinfo : EIATTR_PARAM_CBANK
	.align		4
        /*00e8*/ 	.byte	0x04, 0x0a
        /*00ea*/ 	.short	(.L_1912 - .L_1911)
	.align		4
.L_1911:
        /*00ec*/ 	.word	index@(.nv.constant0._ZN5flash24flash_fwd_splitkv_kernelI23Flash_fwd_kernel_traitsILi96ELi64ELi128ELi4ELb0ELb0EN7cutlass10bfloat16_tE19Flash_kernel_traitsILi96ELi64ELi128ELi4ES3_EELb0ELb1ELb1ELb0ELb0ELb0ELb0ELb0EEEvNS_16Flash_fwd_paramsE)
        /*00f0*/ 	.short	0x0380
        /*00f2*/ 	.short	0x01d0


	//----- nvinfo : EIATTR_SW_WAR
	.align		4
.L_1912:
        /*00f4*/ 	.byte	0x04, 0x36
        /*00f6*/ 	.short	(.L_1914 - .L_1913)
.L_1913:
        /*00f8*/ 	.word	0x00000008
.L_1914:


//--------------------- .nv.info._ZN5flash24flash_fwd_splitkv_kernelI23Flash_fwd_kernel_traitsILi96ELi64ELi128ELi4ELb0ELb0EN7cutlass10bfloat16_tE19Flash_kernel_traitsILi96ELi64ELi128ELi4ES3_EELb0ELb1ELb1ELb0ELb0ELb1ELb0ELb0EEEvNS_16Flash_fwd_paramsE --------------------------
	.section	.nv.info._ZN5flash24flash_fwd_splitkv_kernelI23Flash_fwd_kernel_traitsILi96ELi64ELi128ELi4ELb0ELb0EN7cutlass10bfloat16_tE19Flash_kernel_traitsILi96ELi64ELi128ELi4ES3_EELb0ELb1ELb1ELb0ELb0ELb1ELb0ELb0EEEvNS_16Flash_fwd_paramsE,"",@"SHT_CUDA_INFO"
	.sectionflags	@""
	.align	4


	//----- nvinfo : EIATTR_CUDA_API_VERSION
	.align		4
        /*0000*/ 	.byte	0x04, 0x37
        /*0002*/ 	.short	(.L_1916 - .L_1915)
.L_1915:
        /*0004*/ 	.word	0x00000082


	//----- nvinfo : EIATTR_KPARAM_INFO
	.align		4
.L_1916:
        /*0008*/ 	.byte	0x04, 0x17
        /*000a*/ 	.short	(.L_1918 - .L_1917)
.L_1917:
        /*000c*/ 	.word	0x00000000
        /*0010*/ 	.short	0x0000
        /*0012*/ 	.short	0x0000
        /*0014*/ 	.byte	0x00, 0xf0, 0x41, 0x07


	//----- nvinfo : EIATTR_SPARSE_MMA_MASK
	.align		4
.L_1918:
        /*0018*/ 	.byte	0x03, 0x50
        /*001a*/ 	.short	0x0000


	//----- nvinfo : EIATTR_MAXREG_COUNT
	.align		4
        /*001c*/ 	.byte	0x03, 0x1b
        /*001e*/ 	.short	0x00ff


	//----- nvinfo : EIATTR_NUM_BARRIERS
	.align		4
        /*0020*/ 	.byte	0x02, 0x4c
        /*0022*/ 	.byte	0x01
	.zero		1


	//----- nvinfo : EIATTR_MERCURY_ISA_VERSION
	.align		4
        /*0024*/ 	.byte	0x03, 0x5f
        /*0026*/ 	.short	0x0101


	//----- nvinfo : EIATTR_COOP_GROUP_MASK_REGIDS
	.align		4
        /*0028*/ 	.byte	0x04, 0x29
        /*002a*/ 	.short	(.L_1920 - .L_1919)


	//   ....[0]....
.L_1919:
        /*002c*/ 	.word	0xffffffff


	//   ....[1]....
        /*0030*/ 	.word	0xffffffff


	//   ....[2]....
        /*0034*/ 	.word	0xffffffff


	//   ....[3]....
        /*0038*/ 	.word	0xffffffff


	//   ....[4]....
        /*003c*/ 	.word	0xffffffff


	//   ....[5]....
        /*0040*/ 	.word	0xffffffff


	//   ....[6]....
        /*0044*/ 	.word	0xffffffff


	//   ....[7]....
        /*0048*/ 	.word	0xffffffff


	//   ....[8]....
        /*004c*/ 	.word	0xffffffff


	//   ....[9]....
        /*0050*/ 	.word	0xffffffff


	//   ....[10]....
        /*0054*/ 	.word	0xffffffff


	//   ....[11]....
        /*0058*/ 	.word	0xffffffff


	//   ....[12]....
        /*005c*/ 	.word	0xffffffff


	//   ....[13]....
        /*0060*/ 	.word	0xffffffff


	//   ....[14]....
        /*0064*/ 	.word	0xffffffff


	//   ....[15]....
        /*0068*/ 	.word	0xffffffff


	//   ....[16]....
        /*006c*/ 	.word	0x05000006


	//   ....[17]....
        /*0070*/ 	.word	0x05000006


	//   ....[18]....
        /*0074*/ 	.word	0x05000006


	//   ....[19]....
        /*0078*/ 	.word	0x05000006


	//----- nvinfo : EIATTR_COOP_GROUP_INSTR_OFFSETS
	.align		4
.L_1920:
        /*007c*/ 	.byte	0x04, 0x28
        /*007e*/ 	.short	(.L_1922 - .L_1921)


	//   ....[0]....
.L_1921:
        /*0080*/ 	.word	0x000072b0


	//   ....[1]....
        /*0084*/ 	.word	0x000072d0


	//   ....[2]....
        /*0088*/ 	.word	0x00007360


	//   ....[3]....
        /*008c*/ 	.word	0x00007370


	//   ....[4]....
        /*0090*/ 	.word	0x0000d4a0


	//   ....[5]....
        /*0094*/ 	.word	0x0000d4d0


	//   ....[6]....
        /*0098*/ 	.word	0x0000d520


	//   ....[7]....
        /*009c*/ 	.word	0x0000d530


	//   ....[8]....
        /*00a0*/ 	.word	0x000136f0


	//   ....[9]....
        /*00a4*/ 	.word	0x00013700


	//   ....[10]....
        /*00a8*/ 	.word	0x00013740


	//   ....[11]....
        /*00ac*/ 	.word	0x00013760


	//   ....[12]....
        /*00b0*/ 	.word	0x000152c0


	//   ....[13]....
        /*00b4*/ 	.word	0x000152d0


	//   ....[14]....
        /*00b8*/ 	.word	0x00015300


	//   ....[15]....
        /*00bc*/ 	.word	0x00015310


	//   ....[16]....
        /*00c0*/ 	.word	0x00016180


	//   ....[17]....
        /*00c4*/ 	.word	0x000161f0


	//   ....[18]....
        /*00c8*/ 	.word	0x00016250


	//   ....[19]....
        /*00cc*/ 	.word	0x000162c0


	//----- nvinfo : EIATTR_VRC_CTA_INIT_COUNT
	.align		4
.L_1922:
        /*00d0*/ 	.byte	0x02, 0x4a
	.zero		1
	.zero		1


	//----- nvinfo : EIATTR_EXIT_INSTR_OFFSETS
	.align		4
        /*00d4*/ 	.byte	0x04, 0x1c
        /*00d6*/ 	.short	(.L_1924 - .L_1923)


	//   ....[0]....
.L_1923:
        /*00d8*/ 	.word	0x00000090


	//----- nvinfo : EIATTR_CRS_STACK_SIZE
	.align		4
.L_1924:
        /*00dc*/ 	.byte	0x04, 0x1e
        /*00de*/ 	.short	(.L_1926 - .L_1925)
.L_1925:
        /*00e0*/ 	.word	0x00000000


	//----- nvinfo : EIATTR_CBANK_PARAM_SIZE
	.align		4
.L_1926:
        /*00e4*/ 	.byte	0x03, 0x19
        /*00e6*/ 	.short	0x01d0


	//----- nvinfo : EIATTR_PARAM_CBANK
	.align		4
        /*00e8*/ 	.byte	0x04, 0x0a
        /*00ea*/ 	.short	(.L_1928 - .L_1927)
	.align		4
.L_1927:
        /*00ec*/ 	.word	index@(.nv.constant0._ZN5flash24flash_fwd_splitkv_kernelI23Flash_fwd_kernel_traitsILi96ELi64ELi128ELi4ELb0ELb0EN7cutlass10bfloat16_tE19Flash_kernel_traitsILi96ELi64ELi128ELi4ES3_EELb0ELb1ELb1ELb0ELb0ELb1ELb0ELb0EEEvNS_16Flash_fwd_paramsE)
        /*00f0*/ 	.short	0x0380
        /*00f2*/ 	.short	0x01d0


	//----- nvinfo : EIATTR_SW_WAR
	.align		4
.L_1928:
        /*00f4*/ 	.byte	0x04, 0x36
        /*00f6*/ 	.short	(.L_1930 - .L_1929)
.L_1929:
        /*00f8*/ 	.word	0x00000008
.L_1930:


//--------------------- .nv.info._ZN5flash24flash_fwd_splitkv_kernelI23Flash_fwd_kernel_traitsILi96ELi64ELi128ELi4ELb0ELb0EN7cutlass10bfloat16_tE19Flash_kernel_traitsILi96ELi64ELi128ELi4ES3_EELb0ELb1ELb0ELb0ELb1ELb0ELb0ELb1EEEvNS_16Flash_fwd_paramsE --------------------------
	.section	.nv.info._ZN5flash24flash_fwd_splitkv_kernelI23Flash_fwd_kernel_traitsILi96ELi64ELi128ELi4ELb0ELb0EN7cutlass10bfloat16_tE19Flash_kernel_traitsILi96ELi64ELi128ELi4ES3_EELb0ELb1ELb0ELb0ELb1ELb0ELb0ELb1EEEvNS_16Flash_fwd_paramsE,"",@"SHT_CUDA_INFO"
	.sectionflags	@""
	.align	4


	//----- nvinfo : EIATTR_CUDA_API_VERSION
	.align		4
        /*0000*/ 	.byte	0x04, 0x37
        /*0002*/ 	.short	(.L_1932 - .L_1931)
.L_1931:
        /*0004*/ 	.word	0x00000082


	//----- nvinfo : EIATTR_KPARAM_INFO
	.align		4
.L_1932:
        /*0008*/ 	.byte	0x04, 0x17
        /*000a*/ 	.short	(.L_1934 - .L_1933)
.L_1933:
        /*000c*/ 	.word	0x00000000
        /*0010*/ 	.short	0x0000
        /*0012*/ 	.short	0x0000
        /*0014*/ 	.byte	0x00, 0xf0, 0x41, 0x07


	//----- nvinfo : EIATTR_SPARSE_MMA_MASK
	.align		4
.L_1934:
        /*0018*/ 	.byte	0x03, 0x50
        /*001a*/ 	.short	0x0000


	//----- nvinfo : EIATTR_MAXREG_COUNT
	.align		4
        /*001c*/ 	.byte	0x03, 0x1b
        /*001e*/ 	.short	0x00ff


	//----- nvinfo : EIATTR_NUM_BARRIERS
	.align		4
        /*0020*/ 	.byte	0x02, 0x4c
        /*0022*/ 	.byte	0x01
	.zero		1


	//----- nvinfo : EIATTR_MERCURY_ISA_VERSION
	.align		4
        /*0024*/ 	.byte	0x03, 0x5f
        /*0026*/ 	.short	0x0101


	//----- nvinfo : EIATTR_COOP_GROUP_MASK_REGIDS
	.align		4
        /*0028*/ 	.byte	0x04, 0x29
        /*002a*/ 	.short	(.L_1936 - .L_1935)


	//   ....[0]....
.L_1935:
        /*002c*/ 	.word	0xffffffff


	//   ....[1]....
        /*0030*/ 	.word	0xffffffff


	//   ....[2]....
        /*0034*/ 	.word	0xffffffff


	//   ....[3]....
        /*0038*/ 	.word	0xffffffff


	//   ....[4]....
        /*003c*/ 	.word	0xffffffff


	//   ....[5]....
        /*0040*/ 	.word	0xffffffff


	//   ....[6]....
        /*0044*/ 	.word	0xffffffff


	//   ....[7]....
        /*0048*/ 	.word	0xffffffff


	//   ....[8]....
        /*004c*/ 	.word	0xffffffff


	//   ....[9]....
        /*0050*/ 	.word	0xffffffff


	//   ....[10]....
        /*0054*/ 	.word	0xffffffff


	//   ....[11]....
        /*0058*/ 	.word	0xffffffff


	//   ....[12]....
        /*005c*/ 	.word	0xffffffff


	//   ....[13]....
        /*0060*/ 	.word	0xffffffff


	//   ....[14]....
        /*0064*/ 	.word	0xffffffff


	//   ....[15]....
        /*0068*/ 	.word	0xffffffff


	//   ....[16]....
        /*006c*/ 	.word	0x05000005


	//   ....[17]....
        /*0070*/ 	.word	0x05000005


	//   ....[18]....
        /*0074*/ 	.word	0x05000005


	//   ....[19]....
        /*0078*/ 	.word	0x05000005


	//----- nvinfo : EIATTR_COOP_GROUP_INSTR_OFFSETS
	.align		4
.L_1936:
        /*007c*/ 	.byte	0x04, 0x28
        /*007e*/ 	.short	(.L_1938 - .L_1937)


	//   ....[0]....
.L_1937:
        /*0080*/ 	.word	0x0000f940


	//   ....[1]....
        /*0084*/ 	.word	0x0000f960


	//   ....[2]....
        /*0088*/ 	.word	0x0000fa00


	//   ....[3]....
        /*008c*/ 	.word	0x0000fa10


	//   ....[4]....
        /*0090*/ 	.word	0x00013ca0


	//   ....[5]....
        /*0094*/ 	.word	0x00013cc0


	//   ....[6]....
        /*0098*/ 	.word	0x00013ce0


	//   ....[7]....
        /*009c*/ 	.word	0x00013d00


	//   ....[8]....
        /*00a0*/ 	.word	0x000183f0


	//   ....[9]....
        /*00a4*/ 	.word	0x00018420


	//   ....[10]....
        /*00a8*/ 	.word	0x00018450


	//   ....[11]....
        /*00ac*/ 	.word	0x00018460


	//   ....[12]....
        /*00b0*/ 	.word	0x00019fa0


	//   ....[13]....
        /*00b4*/ 	.word	0x00019fb0


	//   ....[14]....
        /*00b8*/ 	.word	0x00019fe0


	//   ....[15]....
        /*00bc*/ 	.word	0x00019ff0


	//   ....[16]....
        /*00c0*/ 	.word	0x0001ae70


	//   ....[17]....
        /*00c4*/ 	.word	0x0001aee0


	//   ....[18]....
        /*00c8*/ 	.word	0x0001af40


	//   ....[19]....
        /*00cc*/ 	.word	0x0001afb0


	//----- nvinfo : EIATTR_VRC_CTA_INIT_COUNT
	.align		4
.L_1938:
        /*00d0*/ 	.byte	0x02, 0x4a
	.zero		1
	.zero		1


	//----- nvinfo : EIATTR_EXIT_INSTR_OFFSETS
	.align		4
        /*00d4*/ 	.byte	0x04, 0x1c
        /*00d6*/ 	.short	(.L_1940 - .L_1939)


	//   ....[0]....
.L_1939:
        /*00d8*/ 	.word	0x00000090


	//----- nvinfo : EIATTR_CRS_STACK_SIZE
	.align		4
.L_1940:
        /*00dc*/ 	.byte	0x04, 0x1e
        /*00de*/ 	.short	(.L_1942 - .L_1941)
.L_1941:
        /*00e0*/ 	.word	0x00000000


	//----- nvinfo : EIATTR_CBANK_PARAM_SIZE
	.align		4
.L_1942:
        /*00e4*/ 	.byte	0x03, 0x19
        /*00e6*/ 	.short	0x01d0


	//----- nvinfo : EIATTR_PARAM_CBANK
	.align		4
        /*00e8*/ 	.byte	0x04, 0x0a
        /*00ea*/ 	.short	(.L_1944 - .L_1943)
	.align		4
.L_1943:
        /*00ec*/ 	.word	index@(.nv.constant0._ZN5flash24flash_fwd_splitkv_kernelI23Flash_fwd_kernel_traitsILi96ELi64ELi128ELi4ELb0ELb0EN7cutlass10bfloat16_tE19Flash_kernel_traitsILi96ELi64ELi128ELi4ES3_EELb0ELb1ELb0ELb0ELb1ELb0ELb0ELb1EEEvNS_16Flash_fwd_paramsE)
        /*00f0*/ 	.short	0x0380
        /*00f2*/ 	.short	0x01d0


	//----- nvinfo : EIATTR_SW_WAR
	.align		4
.L_1944:
        /*00f4*/ 	.byte	0x04, 0x36
        /*00f6*/ 	.short	(.L_1946 - .L_1945)
.L_1945:
        /*00f8*/ 	.word	0x00000008
.L_1946:


//--------------------- .nv.info._ZN5flash24flash_fwd_splitkv_kernelI23Flash_fwd_kernel_traitsILi96ELi64ELi128ELi4ELb0ELb0EN7cutlass10bfloat16_tE19Flash_kernel_traitsILi96ELi64ELi128ELi4ES3_EELb0ELb1ELb0ELb0ELb1ELb1ELb0ELb1EEEvNS_16Flash_fwd_paramsE --------------------------
	.section	.nv.info._ZN5flash24flash_fwd_splitkv_kernelI23Flash_fwd_kernel_traitsILi96ELi64ELi128ELi4ELb0ELb0EN7cutlass10bfloat16_tE19Flash_kernel_traitsILi96ELi64ELi128ELi4ES3_EELb0ELb1ELb0ELb0ELb1ELb1ELb0ELb1EEEvNS_16Flash_fwd_paramsE,"",@"SHT_CUDA_INFO"
	.sectionflags	@""
	.align	4


	//----- nvinfo : EIATTR_CUDA_API_VERSION
	.align		4
        /*0000*/ 	.byte	0x04, 0x37
        /*0002*/ 	.short	(.L_1948 - .L_1947)
.L_1947:
        /*0004*/ 	.word	0x00000082


	//----- nvinfo : EIATTR_KPARAM_INFO
	.align		4
.L_1948:
        /*0008*/ 	.byte	0x04, 0x17
        /*000a*/ 	.short	(.L_1950 - .L_1949)
.L_1949:
        /*000c*/ 	.word	0x00000000
        /*0010*/ 	.short	0x0000
        /*0012*/ 	.short	0x0000
        /*0014*/ 	.byte	0x00, 0xf0, 0x41, 0x07


	//----- nvinfo : EIATTR_SPARSE_MMA_MASK
	.align		4
.L_1950:
        /*0018*/ 	.byte	0x03, 0x50
        /*001a*/ 	.short	0x0000


	//----- nvinfo : EIATTR_MAXREG_COUNT
	.align		4
        /*001c*/ 	.byte	0x03, 0x1b
        /*001e*/ 	.short	0x00ff


	//----- nvinfo : EIATTR_NUM_BARRIERS
	.align		4
        /*0020*/ 	.byte	0x02, 0x4c
        /*0022*/ 	.byte	0x01
	.zero		1


	//----- nvinfo : EIATTR_MERCURY_ISA_VERSION
	.align		4
        /*0024*/ 	.byte	0x03, 0x5f
        /*0026*/ 	.short	0x0101


	//----- nvinfo : EIATTR_COOP_GROUP_MASK_REGIDS
	.align		4
        /*0028*/ 	.byte	0x04, 0x29
        /*002a*/ 	.short	(.L_1952 - .L_1951)


	//   ....[0]....
.L_1951:
        /*002c*/ 	.word	0xffffffff


	//   ....[1]....
        /*0030*/ 	.word	0xffffffff


	//   ....[2]....
        /*0034*/ 	.word	0xffffffff


	//   ....[3]....
        /*0038*/ 	.word	0xffffffff


	//   ....[4]....
        /*003c*/ 	.word	0xffffffff


	//   ....[5]....
        /*0040*/ 	.word	0xffffffff


	//   ....[6]....
        /*0044*/ 	.word	0xffffffff


	//   ....[7]....
        /*0048*/ 	.word	0xffffffff


	//   ....[8]....
        /*004c*/ 	.word	0xffffffff


	//   ....[9]....
        /*0050*/ 	.word	0xffffffff


	//   ....[10]....
        /*0054*/ 	.word	0xffffffff


	//   ....[11]....
        /*0058*/ 	.word	0xffffffff


	//   ....[12]....
        /*005c*/ 	.word	0xffffffff


	//   ....[13]....
        /*0060*/ 	.word	0xffffffff


	//   ....[14]....
        /*0064*/ 	.word	0xffffffff


	//   ....[15]....
        /*0068*/ 	.word	0xffffffff


	//   ....[16]....
        /*006c*/ 	.word	0x05000005


	//   ....[17]....
        /*0070*/ 	.word	0x05000005


	//   ....[18]....
        /*0074*/ 	.word	0x05000005


	//   ....[19]....
        /*0078*/ 	.word	0x05000005


	//----- nvinfo : EIATTR_COOP_GROUP_INSTR_OFFSETS
	.align		4
.L_1952:
        /*007c*/ 	.byte	0x04, 0x28
        /*007e*/ 	.short	(.L_1954 - .L_1953)


	//   ....[0]....
.L_1953:
        /*0080*/ 	.word	0x00010150


	//   ....[1]....
        /*0084*/ 	.word	0x00010170


	//   ....[2]....
        /*0088*/ 	.word	0x00010210


	//   ....[3]....
        /*008c*/ 	.word	0x00010220


	//   ....[4]....
        /*0090*/ 	.word	0x00014cd0


	//   ....[5]....
        /*0094*/ 	.word	0x00014ce0


	//   ....[6]....
        /*0098*/ 	.word	0x00014d10


	//   ....[7]....
        /*009c*/ 	.word	0x00014d20


	//   ....[8]....
        /*00a0*/ 	.word	0x00019c00


	//   ....[9]....
        /*00a4*/ 	.word	0x00019c40


	//   ....[10]....
        /*00a8*/ 	.word	0x00019c60


	//   ....[11]....
        /*00ac*/ 	.word	0x00019c80


	//   ....[12]....
        /*00b0*/ 	.word	0x0001b7c0


	//   ....[13]....
        /*00b4*/ 	.word	0x0001b7d0


	//   ....[14]....
        /*00b8*/ 	.word	0x0001b800


	//   ....[15]....
        /*00bc*/ 	.word	0x0001b810


	//   ....[16]....
        /*00c0*/ 	.word	0x0001c690


	//   ....[17]....
        /*00c4*/ 	.word	0x0001c700


	//   ....[18]....
        /*00c8*/ 	.word	0x0001c760


	//   ....[19]....
        /*00cc*/ 	.word	0x0001c7d0


	//----- nvinfo : EIATTR_VRC_CTA_INIT_COUNT
	.align		4
.L_1954:
        /*00d0*/ 	.byte	0x02, 0x4a
	.zero		1
	.zero		1


	//----- nvinfo : EIATTR_EXIT_INSTR_OFFSETS
	.align		4
        /*00d4*/ 	.byte	0x04, 0x1c
        /*00d6*/ 	.short	(.L_1956 - .L_1955)


	//   ....[0]....
.L_1955:
        /*00d8*/ 	.word	0x00000090


	//----- nvinfo : EIATTR_CRS_STACK_SIZE
	.align		4
.L_1956:
        /*00dc*/ 	.byte	0x04, 0x1e
        /*00de*/ 	.short	(.L_1958 - .L_1957)
.L_1957:
        /*00e0*/ 	.word	0x00000000


	//----- nvinfo : EIATTR_CBANK_PARAM_SIZE
	.align		4
.L_1958:
        /*00e4*/ 	.byte	0x03, 0x19
        /*00e6*/ 	.short	0x01d0


	//----- nvinfo : EIATTR_PARAM_CBANK
	.align		4
        /*00e8*/ 	.byte	0x04, 0x0a
        /*00ea*/ 	.short	(.L_1960 - .L_1959)
	.align		4
.L_1959:
        /*00ec*/ 	.word	index@(.nv.constant0._ZN5flash24flash_fwd_splitkv_kernelI23Flash_fwd_kernel_traitsILi96ELi64ELi128ELi4ELb0ELb0EN7cutlass10bfloat16_tE19Flash_kernel_traitsILi96ELi64ELi128ELi4ES3_EELb0ELb1ELb0ELb0ELb1ELb1ELb0ELb1EEEvNS_16Flash_fwd_paramsE)
        /*00f0*/ 	.short	0x0380
        /*00f2*/ 	.short	0x01d0


	//----- nvinfo : EIATTR_SW_WAR
	.align		4
.L_1960:
        /*00f4*/ 	.byte	0x04, 0x36
        /*00f6*/ 	.short	(.L_1962 - .L_1961)
.L_1961:
        /*00f8*/ 	.word	0x00000008
.L_1962:


//--------------------- .nv.info._ZN5flash24flash_fwd_splitkv_kernelI23Flash_fwd_kernel_traitsILi96ELi64ELi128ELi4ELb0ELb0EN7cutlass10bfloat16_tE19Flash_kernel_traitsILi96ELi64ELi128ELi4ES3_EELb0ELb1ELb1ELb0ELb0ELb0ELb0ELb1EEEvNS_16Flash_fwd_paramsE --------------------------
	.section	.nv.info._ZN5flash24flash_fwd_splitkv_kernelI23Flash_fwd_kernel_traitsILi96ELi64ELi128ELi4ELb0ELb0EN7cutlass10bfloat16_tE19Flash_kernel_traitsILi96ELi64ELi128ELi4ES3_EELb0ELb1ELb1ELb0ELb0ELb0ELb0ELb1EEEvNS_16Flash_fwd_paramsE,"",@"SHT_CUDA_INFO"
	.sectionflags	@""
	.align	4


	//----- nvinfo : EIATTR_CUDA_API_VERSION
	.align		4
        /*0000*/ 	.byte	0x04, 0x37
        /*0002*/ 	.short	(.L_1964 - .L_1963)
.L_1963:
        /*0004*/ 	.word	0x00000082


	//----- nvinfo : EIATTR_KPARAM_INFO
	.align		4
.L_1964:
        /*0008*/ 	.byte	0x04, 0x17
        /*000a*/ 	.short	(.L_1966 - .L_1965)
.L_1965:
        /*000c*/ 	.word	0x00000000
        /*0010*/ 	.short	0x0000
        /*0012*/ 	.short	0x0000
        /*0014*/ 	.byte	0x00, 0xf0, 0x41, 0x07


	//----- nvinfo : EIATTR_SPARSE_MMA_MASK
	.align		4
.L_1966:
        /*0018*/ 	.byte	0x03, 0x50
        /*001a*/ 	.short	0x0000


	//----- nvinfo : EIATTR_MAXREG_COUNT
	.align		4
        /*001c*/ 	.byte	0x03, 0x1b
        /*001e*/ 	.short	0x00ff


	//----- nvinfo : EIATTR_NUM_BARRIERS
	.align		4
        /*0020*/ 	.byte	0x02, 0x4c
        /*0022*/ 	.byte	0x01
	.zero		1


	//----- nvinfo : EIATTR_MERCURY_ISA_VERSION
	.align		4
        /*0024*/ 	.byte	0x03, 0x5f
        /*0026*/ 	.short	0x0101


	//----- nvinfo : EIATTR_COOP_GROUP_MASK_REGIDS
	.align		4
        /*0028*/ 	.byte	0x04, 0x29
        /*002a*/ 	.short	(.L_1968 - .L_1967)


	//   ....[0]....
.L_1967:
        /*002c*/ 	.word	0xffffffff


	//   ....[1]....
        /*0030*/ 	.word	0xffffffff


	//   ....[2]....
        /*0034*/ 	.word	0xffffffff


	//   ....[3]....
        /*0038*/ 	.word	0xffffffff


	//   ....[4]....
        /*003c*/ 	.word	0xffffffff


	//   ....[5]....
        /*0040*/ 	.word	0xffffffff


	//   ....[6]....
        /*0044*/ 	.word	0xffffffff


	//   ....[7]....
        /*0048*/ 	.word	0xffffffff


	//   ....[8]....
        /*004c*/ 	.word	0xffffffff


	//   ....[9]....
        /*0050*/ 	.word	0xffffffff


	//   ....[10]....
        /*0054*/ 	.word	0xffffffff


	//   ....[11]....
        /*0058*/ 	.word	0xffffffff


	//   ....[12]....
        /*005c*/ 	.word	0xffffffff


	//   ....[13]....
        /*0060*/ 	.word	0xffffffff


	//   ....[14]....
        /*0064*/ 	.word	0xffffffff


	//   ....[15]....
        /*0068*/ 	.word	0xffffffff


	//   ....[16]....
        /*006c*/ 	.word	0x05000005


	//   ....[17]....
        /*0070*/ 	.word	0x05000005


	//   ....[18]....
        /*0074*/ 	.word	0x05000005


	//   ....[19]....
        /*0078*/ 	.word	0x05000005


	//----- nvinfo : EIATTR_COOP_GROUP_INSTR_OFFSETS
	.align		4
.L_1968:
        /*007c*/ 	.byte	0x04, 0x28
        /*007e*/ 	.short	(.L_1970 - .L_1969)


	//   ....[0]....
.L_1969:
        /*0080*/ 	.word	0x00012650


	//   ....[1]....
        /*0084*/ 	.word	0x00012680


	//   ....[2]....
        /*0088*/ 	.word	0x000126d0


	//   ....[3]....
        /*008c*/ 	.word	0x000126e0


	//   ....[4]....
        /*0090*/ 	.word	0x00017fc0


	//   ....[5]....
        /*0094*/ 	.word	0x00018050


	//   ....[6]....
        /*0098*/ 	.word	0x00018070


	//   ....[7]....
        /*009c*/ 	.word	0x000180c0


	//   ....[8]....
        /*00a0*/ 	.word	0x0001e470


	//   ....[9]....
        /*00a4*/ 	.word	0x0001e570


	//   ....[10]....
        /*00a8*/ 	.word	0x0001e590


	//   ....[11]....
        /*00ac*/ 	.word	0x0001e5b0


	//   ....[12]....
        /*00b0*/ 	.word	0x00020180


	//   ....[13]....
        /*00b4*/ 	.word	0x00020190


	//   ....[14]....
        /*00b8*/ 	.word	0x000201c0


	//   ....[15]....
        /*00bc*/ 	.word	0x000201d0


	//   ....[16]....
        /*00c0*/ 	.word	0x000210d0


	//   ....[17]....
        /*00c4*/ 	.word	0x00021140


	//   ....[18]....
        /*00c8*/ 	.word	0x000211a0


	//   ....[19]....
        /*00cc*/ 	.word	0x00021210


	//----- nvinfo : EIATTR_VRC_CTA_INIT_COUNT
	.align		4
.L_1970:
        /*00d0*/ 	.byte	0x02, 0x4a
	.zero		1
	.zero		1


	//----- nvinfo : EIATTR_EXIT_INSTR_OFFSETS
	.align		4
        /*00d4*/ 	.byte	0x04, 0x1c
        /*00d6*/ 	.short	(.L_1972 - .L_1971)


	//   ....[0]....
.L_1971:
        /*00d8*/ 	.word	0x00000090


	//----- nvinfo : EIATTR_CRS_STACK_SIZE
	.align		4
.L_1972:
        /*00dc*/ 	.byte	0x04, 0x1e
        /*00de*/ 	.short	(.L_1974 - .L_1973)
.L_1973:
        /*00e0*/ 	.word	0x00000000


	//----- nvinfo : EIATTR_CBANK_PARAM_SIZE
	.align		4
.L_1974:
        /*00e4*/ 	.byte	0x03, 0x19
        /*00e6*/ 	.short	0x01d0


	//----- nvinfo : EIATTR_PARAM_CBANK
	.align		4
        /*00e8*/ 	.byte	0x04, 0x0a
        /*00ea*/ 	.short	(.L_1976 - .L_1975)
	.align		4
.L_1975:
        /*00ec*/ 	.word	index@(.nv.constant0._ZN5flash24flash_fwd_splitkv_kernelI23Flash_fwd_kernel_traitsILi96ELi64ELi128ELi4ELb0ELb0EN7cutlass10bfloat16_tE19Flash_kernel_traitsILi96ELi64ELi128ELi4ES3_EELb0ELb1ELb1ELb0ELb0ELb0ELb0ELb1EEEvNS_16Flash_fwd_paramsE)
        /*00f0*/ 	.short	0x0380
        /*00f2*/ 	.short	0x01d0


	//----- nvinfo : EIATTR_SW_WAR
	.align		4
.L_1976:
        /*00f4*/ 	.byte	0x04, 0x36
        /*00f6*/ 	.short	(.L_1978 - .L_1977)
.L_1977:
        /*00f8*/ 	.word	0x00000008
.L_1978:


//--------------------- .nv.info._ZN5flash24flash_fwd_splitkv_kernelI23Flash_fwd_kernel_traitsILi96ELi64ELi128ELi4ELb0ELb0EN7cutlass10bfloat16_tE19Flash_kernel_traitsILi96ELi64ELi128ELi4ES3_EELb0ELb1ELb1ELb0ELb0ELb1ELb0ELb1EEEvNS_16Flash_fwd_paramsE --------------------------
	.section	.nv.info._ZN5flash24flash_fwd_splitkv_kernelI23Flash_fwd_kernel_traitsILi96ELi64ELi128ELi4ELb0ELb0EN7cutlass10bfloat16_tE19Flash_kernel_traitsILi96ELi64ELi128ELi4ES3_EELb0ELb1ELb1ELb0ELb0ELb1ELb0ELb1EEEvNS_16Flash_fwd_paramsE,"",@"SHT_CUDA_INFO"
	.sectionflags	@""
	.align	4


	//----- nvinfo : EIATTR_CUDA_API_VERSION
	.align		4
        /*0000*/ 	.byte	0x04, 0x37
        /*0002*/ 	.short	(.L_1980 - .L_1979)
.L_1979:
        /*0004*/ 	.word	0x00000082


	//----- nvinfo : EIATTR_KPARAM_INFO
	.align		4
.L_1980:
        /*0008*/ 	.byte	0x04, 0x17
        /*000a*/ 	.short	(.L_1982 - .L_1981)
.L_1981:
        /*000c*/ 	.word	0x00000000
        /*0010*/ 	.short	0x0000
        /*0012*/ 	.short	0x0000
        /*0014*/ 	.byte	0x00, 0xf0, 0x41, 0x07


	//----- nvinfo : EIATTR_SPARSE_MMA_MASK
	.align		4
.L_1982:
        /*0018*/ 	.byte	0x03, 0x50
        /*001a*/ 	.short	0x0000


	//----- nvinfo : EIATTR_MAXREG_COUNT
	.align		4
        /*001c*/ 	.byte	0x03, 0x1b
        /*001e*/ 	.short	0x00ff


	//----- nvinfo : EIATTR_NUM_BARRIERS
	.align		4
        /*0020*/ 	.byte	0x02, 0x4c
        /*0022*/ 	.byte	0x01
	.zero		1


	//----- nvinfo : EIATTR_MERCURY_ISA_VERSION
	.align		4
        /*0024*/ 	.byte	0x03, 0x5f
        /*0026*/ 	.short	0x0101


	//----- nvinfo : EIATTR_COOP_GROUP_MASK_REGIDS
	.align		4
        /*0028*/ 	.byte	0x04, 0x29
        /*002a*/ 	.short	(.L_1984 - .L_1983)


	//   ....[0]....
.L_1983:
        /*002c*/ 	.word	0xffffffff


	//   ....[1]....
        /*0030*/ 	.word	0xffffffff


	//   ....[2]....
        /*0034*/ 	.word	0xffffffff


	//   ....[3]....
        /*0038*/ 	.word	0xffffffff


	//   ....[4]....
        /*003c*/ 	.word	0xffffffff


	//   ....[5]....
        /*0040*/ 	.word	0xffffffff


	//   ....[6]....
        /*0044*/ 	.word	0xffffffff


	//   ....[7]....
        /*0048*/ 	.word	0xffffffff


	//   ....[8]....
        /*004c*/ 	.word	0xffffffff


	//   ....[9]....
        /*0050*/ 	.word	0xffffffff


	//   ....[10]....
        /*0054*/ 	.word	0xffffffff


	//   ....[11]....
        /*0058*/ 	.word	0xffffffff


	//   ....[12]....
        /*005c*/ 	.word	0xffffffff


	//   ....[13]....
        /*0060*/ 	.word	0xffffffff


	//   ....[14]....
        /*0064*/ 	.word	0xffffffff


	//   ....[15]....
        /*0068*/ 	.word	0xffffffff


	//   ....[16]....
        /*006c*/ 	.word	0x05000005


	//   ....[17]....
        /*0070*/ 	.word	0x05000005


	//   ....[18]....
        /*0074*/ 	.word	0x05000005


	//   ....[19]....
        /*0078*/ 	.word	0x05000005


	//----- nvinfo : EIATTR_COOP_GROUP_INSTR_OFFSETS
	.align		4
.L_1984:
        /*007c*/ 	.byte	0x04, 0x28
        /*007e*/ 	.short	(.L_1986 - .L_1985)


	//   ....[0]....
.L_1985:
        /*0080*/ 	.word	0x00012e90


	//   ....[1]....
        /*0084*/ 	.word	0x00012eb0


	//   ....[2]....
        /*0088*/ 	.word	0x00012f00


	//   ....[3]....
        /*008c*/ 	.word	0x00012f20


	//   ....[4]....
        /*0090*/ 	.word	0x00019010


	//   ....[5]....
        /*0094*/ 	.word	0x000190b0


	//   ....[6]....
        /*0098*/ 	.word	0x000190d0


	//   ....[7]....
        /*009c*/ 	.word	0x00019130


	//   ....[8]....
        /*00a0*/ 	.word	0x0001fd30


	//   ....[9]....
        /*00a4*/ 	.word	0x0001fe20


	//   ....[10]....
        /*00a8*/ 	.word	0x0001fe40


	//   ....[11]....
        /*00ac*/ 	.word	0x0001fe60


	//   ....[12]....
        /*00b0*/ 	.word	0x00021a30


	//   ....[13]....
        /*00b4*/ 	.word	0x00021a40


	//   ....[14]....
        /*00b8*/ 	.word	0x00021a70


	//   ....[15]....
        /*00bc*/ 	.word	0x00021a80


	//   ....[16]....
        /*00c0*/ 	.word	0x00022980


	//   ....[17]....
        /*00c4*/ 	.word	0x000229f0


	//   ....[18]....
        /*00c8*/ 	.word	0x00022a50


	//   ....[19]....
        /*00cc*/ 	.word	0x00022ac0


	//----- nvinfo : EIATTR_VRC_CTA_INIT_COUNT
	.align		4
.L_1986:
        /*00d0*/ 	.byte	0x02, 0x4a
	.zero		1
	.zero		1


	//----- nvinfo : EIATTR_EXIT_INSTR_OFFSETS
	.align		4
        /*00d4*/ 	.byte	0x04, 0x1c
        /*00d6*/ 	.short	(.L_1988 - .L_1987)


	//   ....[0]....
.L_1987:
        /*00d8*/ 	.word	0x00000090


	//----- nvinfo : EIATTR_CRS_STACK_SIZE
	.align		4
.L_1988:
        /*00dc*/ 	.byte	0x04, 0x1e
        /*00de*/ 	.short	(.L_1990 - .L_1989)
.L_1989:
        /*00e0*/ 	.word	0x00000000


	//----- nvinfo : EIATTR_CBANK_PARAM_SIZE
	.align		4
.L_1990:
        /*00e4*/ 	.byte	0x03, 0x19
        /*00e6*/ 	.short	0x01d0


	//----- nvinfo : EIATTR_PARAM_CBANK
	.align		4
        /*00e8*/ 	.byte	0x04, 0x0a
        /*00ea*/ 	.short	(.L_1992 - .L_1991)
	.align		4
.L_1991:
        /*00ec*/ 	.word	index@(.nv.constant0._ZN5flash24flash_fwd_splitkv_kernelI23Flash_fwd_kernel_traitsILi96ELi64ELi128ELi4ELb0ELb0EN7cutlass10bfloat16_tE19Flash_kernel_traitsILi96ELi64ELi128ELi4ES3_EELb0ELb1ELb1ELb0ELb0ELb1ELb0ELb1EEEvNS_16Flash_fwd_paramsE)
        /*00f0*/ 	.short	0x0380
        /*00f2*/ 	.short	0x01d0


	//----- nvinfo : EIATTR_SW_WAR
	.align		4
.L_1992:
        /*00f4*/ 	.byte	0x04, 0x36
        /*00f6*/ 	.short	(.L_1994 - .L_1993)
.L_1993:
        /*00f8*/ 	.word	0x00000008
.L_1994:


//--------------------- .nv.info._ZN5flash24flash_fwd_splitkv_kernelI23Flash_fwd_kernel_traitsILi96ELi64ELi128ELi4ELb0ELb0EN7cutlass10bfloat16_tE19Flash_kernel_traitsILi96ELi64ELi128ELi4ES3_EELb0ELb1ELb0ELb0ELb1ELb0ELb1ELb0EEEvNS_16Flash_fwd_paramsE --------------------------
	.section	.nv.info._ZN5flash24flash_fwd_splitkv_kernelI23Flash_fwd_kernel_traitsILi96ELi64ELi128ELi4ELb0ELb0EN7cutlass10bfloat16_tE19Flash_kernel_traitsILi96ELi64ELi128ELi4ES3_EELb0ELb1ELb0ELb0ELb1ELb0ELb1ELb0EEEvNS_16Flash_fwd_paramsE,"",@"SHT_CUDA_INFO"
	.sectionflags	@""
	.align	4


	//----- nvinfo : EIATTR_CUDA_API_VERSION
	.align		4
        /*0000*/ 	.byte	0x04, 0x37
        /*0002*/ 	.short	(.L_1996 - .L_1995)
.L_1995:
        /*0004*/ 	.word	0x00000082


	//----- nvinfo : EIATTR_KPARAM_INFO
	.align		4
.L_1996:
        /*0008*/ 	.byte	0x04, 0x17
        /*000a*/ 	.short	(.L_1998 - .L_1997)
.L_1997:
        /*000c*/ 	.word	0x00000000
        /*0010*/ 	.short	0x0000
        /*0012*/ 	.short	0x0000
        /*0014*/ 	.byte	0x00, 0xf0, 0x41, 0x07


	//----- nvinfo : EIATTR_SPARSE_MMA_MASK
	.align		4
.L_1998:
        /*0018*/ 	.byte	0x03, 0x50
        /*001a*/ 	.short	0x0000


	//----- nvinfo : EIATTR_MAXREG_COUNT
	.align		4
        /*001c*/ 	.byte	0x03, 0x1b
        /*001e*/ 	.short	0x00ff


	//----- nvinfo : EIATTR_NUM_BARRIERS
	.align		4
        /*0020*/ 	.byte	0x02, 0x4c
        /*0022*/ 	.byte	0x01
	.zero		1


	//----- nvinfo : EIATTR_MERCURY_ISA_VERSION
	.align		4
        /*0024*/ 	.byte	0x03, 0x5f
        /*0026*/ 	.short	0x0101


	//----- nvinfo : EIATTR_COOP_GROUP_MASK_REGIDS
	.align		4
        /*0028*/ 	.byte	0x04, 0x29
        /*002a*/ 	.short	(.L_2000 - .L_1999)


	//   ....[0]....
.L_1999:
        /*002c*/ 	.word	0xffffffff


	//   ....[1]....
        /*0030*/ 	.word	0xffffffff


	//   ....[2]....
        /*0034*/ 	.word	0xffffffff


	//   ....[3]....
        /*0038*/ 	.word	0xffffffff


	//   ....[4]....
        /*003c*/ 	.word	0xffffffff


	//   ....[5]....
        /*0040*/ 	.word	0xffffffff


	//   ....[6]....
        /*0044*/ 	.word	0xffffffff


	//   ....[7]....
        /*0048*/ 	.word	0xffffffff


	//   ....[8]....
        /*004c*/ 	.word	0xffffffff


	//   ....[9]....
        /*0050*/ 	.word	0xffffffff


	//   ....[10]....
        /*0054*/ 	.word	0xffffffff


	//   ....[11]....
        /*0058*/ 	.word	0xffffffff


	//   ....[12]....
        /*005c*/ 	.word	0xffffffff


	//   ....[13]....
        /*0060*/ 	.word	0xffffffff


	//   ....[14]....
        /*0064*/ 	.word	0xffffffff


	//   ....[15]....
        /*0068*/ 	.word	0xffffffff


	//   ....[16]....
        /*006c*/ 	.word	0x05000007


	//   ....[17]....
        /*0070*/ 	.word	0x05000007


	//   ....[18]....
        /*0074*/ 	.word	0x05000007


	//   ....[19]....
        /*0078*/ 	.word	0x05000007


	//----- nvinfo : EIATTR_COOP_GROUP_INSTR_OFFSETS
	.align		4
.L_2000:
        /*007c*/ 	.byte	0x04, 0x28
        /*007e*/ 	.short	(.L_2002 - .L_2001)


	//   ....[0]....
.L_2001:
        /*0080*/ 	.word	0x00004be0


	//   ....[1]....
        /*0084*/ 	.word	0x00004c00


	//   ....[2]....
        /*0088*/ 	.word	0x00004c20


	//   ....[3]....
        /*008c*/ 	.word	0x00004c40


	//   ....[4]....
        /*0090*/ 	.word	0x00008e90


	//   ....[5]....
        /*0094*/ 	.word	0x00008eb0


	//   ....[6]....
        /*0098*/ 	.word	0x00008ed0


	//   ....[7]....
        /*009c*/ 	.word	0x00008ef0


	//   ....[8]....
        /*00a0*/ 	.word	0x0000d680


	//   ....[9]....
        /*00a4*/ 	.word	0x0000d6c0


	//   ....[10]....
        /*00a8*/ 	.word	0x0000d6e0


	//   ....[11]....
        /*00ac*/ 	.word	0x0000d700


	//   ....[12]....
        /*00b0*/ 	.word	0x0000f240


	//   ....[13]....
        /*00b4*/ 	.word	0x0000f250


	//   ....[14]....
        /*00b8*/ 	.word	0x0000f280


	//   ....[15]....
        /*00bc*/ 	.word	0x0000f290


	//   ....[16]....
        /*00c0*/ 	.word	0x0000fe00


	//   ....[17]....
        /*00c4*/ 	.word	0x0000fe70


	//   ....[18]....
        /*00c8*/ 	.word	0x0000fed0


	//   ....[19]....
        /*00cc*/ 	.word	0x0000ff40


	//----- nvinfo : EIATTR_VRC_CTA_INIT_COUNT
	.align		4
.L_2002:
        /*00d0*/ 	.byte	0x02, 0x4a
	.zero		1
	.zero		1


	//----- nvinfo : EIATTR_EXIT_INSTR_OFFSETS
	.align		4
        /*00d4*/ 	.byte	0x04, 0x1c
        /*00d6*/ 	.short	(.L_2004 - .L_2003)


	//   ....[0]....
.L_2003:
        /*00d8*/ 	.word	0x000001f0


	//----- nvinfo : EIATTR_CRS_STACK_SIZE
	.align		4
.L_2004:
        /*00dc*/ 	.byte	0x04, 0x1e
        /*00de*/ 	.short	(.L_2006 - .L_2005)
.L_2005:
        /*00e0*/ 	.word	0x00000000


	//----- nvinfo : EIATTR_CBANK_PARAM_SIZE
	.align		4
.L_2006:
        /*00e4*/ 	.byte	0x03, 0x19
        /*00e6*/ 	.short	0x01d0


	//----- nvinfo : EIATTR_PARAM_CBANK
	.align		4
        /*00e8*/ 	.byte	0x04, 0x0a
        /*00ea*/ 	.short	(.L_2008 - .L_2007)
	.align		4
.L_2007:
        /*00ec*/ 	.word	index@(.nv.constant0._ZN5flash24flash_fwd_splitkv_kernelI23Flash_fwd_kernel_traitsILi96ELi64ELi128ELi4ELb0ELb0EN7cutlass10bfloat16_tE19Flash_kernel_traitsILi96ELi64ELi128ELi4ES3_EELb0ELb1ELb0ELb0ELb1ELb0ELb1ELb0EEEvNS_16Flash_fwd_paramsE)
        /*00f0*/ 	.short	0x0380
        /*00f2*/ 	.short	0x01d0


	//----- nvinfo : EIATTR_SW_WAR
	.align		4
.L_2008:
        /*00f4*/ 	.byte	0x04, 0x36
        /*00f6*/ 	.short	(.L_2010 - .L_2009)
.L_2009:
        /*00f8*/ 	.word	0x00000008
.L_2010:


//--------------------- .nv.info._ZN5flash24flash_fwd_splitkv_kernelI23Flash_fwd_kernel_traitsILi96ELi64ELi128ELi4ELb0ELb0EN7cutlass10bfloat16_tE19Flash_kernel_traitsILi96ELi64ELi128ELi4ES3_EELb0ELb1ELb0ELb0ELb1ELb1ELb1ELb0EEEvNS_16Flash_fwd_paramsE --------------------------
	.section	.nv.info._ZN5flash24flash_fwd_splitkv_kernelI23Flash_fwd_kernel_traitsILi96ELi64ELi128ELi4ELb0ELb0EN7cutlass10bfloat16_tE19Flash_kernel_traitsILi96ELi64ELi128ELi4ES3_EELb0ELb1ELb0ELb0ELb1ELb1ELb1ELb0EEEvNS_16Flash_fwd_paramsE,"",@"SHT_CUDA_INFO"
	.sectionflags	@""
	.align	4


	//----- nvinfo : EIATTR_CUDA_API_VERSION
	.align		4
        /*0000*/ 	.byte	0x04, 0x37
        /*0002*/ 	.short	(.L_2012 - .L_2011)
.L_2011:
        /*0004*/ 	.word	0x00000082


	//----- nvinfo : EIATTR_KPARAM_INFO
	.align		4
.L_2012:
        /*0008*/ 	.byte	0x04, 0x17
        /*000a*/ 	.short	(.L_2014 - .L_2013)
.L_2013:
        /*000c*/ 	.word	0x00000000
        /*0010*/ 	.short	0x0000
        /*0012*/ 	.short	0x0000
        /*0014*/ 	.byte	0x00, 0xf0, 0x41, 0x07


	//----- nvinfo : EIATTR_SPARSE_MMA_MASK
	.align		4
.L_2014:
        /*0018*/ 	.byte	0x03, 0x50
        /*001a*/ 	.short	0x0000


	//----- nvinfo : EIATTR_MAXREG_COUNT
	.align		4
        /*001c*/ 	.byte	0x03, 0x1b
        /*001e*/ 	.short	0x00ff


	//----- nvinfo : EIATTR_NUM_BARRIERS
	.align		4
        /*0020*/ 	.byte	0x02, 0x4c
        /*0022*/ 	.byte	0x01
	.zero		1


	//----- nvinfo : EIATTR_MERCURY_ISA_VERSION
	.align		4
        /*0024*/ 	.byte	0x03, 0x5f
        /*0026*/ 	.short	0x0101


	//----- nvinfo : EIATTR_COOP_GROUP_MASK_REGIDS
	.align		4
        /*0028*/ 	.byte	0x04, 0x29
        /*002a*/ 	.short	(.L_2016 - .L_2015)


	//   ....[0]....
.L_2015:
        /*002c*/ 	.word	0xffffffff


	//   ....[1]....
        /*0030*/ 	.word	0xffffffff


	//   ....[2]....
        /*0034*/ 	.word	0xffffffff


	//   ....[3]....
        /*0038*/ 	.word	0xffffffff


	//   ....[4]....
        /*003c*/ 	.word	0xffffffff


	//   ....[5]....
        /*0040*/ 	.word	0xffffffff


	//   ....[6]....
        /*0044*/ 	.word	0xffffffff


	//   ....[7]....
        /*0048*/ 	.word	0xffffffff


	//   ....[8]....
        /*004c*/ 	.word	0xffffffff


	//   ....[9]....
        /*0050*/ 	.word	0xffffffff


	//   ....[10]....
        /*0054*/ 	.word	0xffffffff


	//   ....[11]....
        /*0058*/ 	.word	0xffffffff


	//   ....[12]....
        /*005c*/ 	.word	0xffffffff


	//   ....[13]....
        /*0060*/ 	.word	0xffffffff


	//   ....[14]....
        /*0064*/ 	.word	0xffffffff


	//   ....[15]....
        /*0068*/ 	.word	0xffffffff


	//   ....[16]....
        /*006c*/ 	.word	0x05000007


	//   ....[17]....
        /*0070*/ 	.word	0x05000007


	//   ....[18]....
        /*0074*/ 	.word	0x05000007


	//   ....[19]....
        /*0078*/ 	.word	0x05000007


	//----- nvinfo : EIATTR_COOP_GROUP_INSTR_OFFSETS
	.align		4
.L_2016:
        /*007c*/ 	.byte	0x04, 0x28
        /*007e*/ 	.short	(.L_2018 - .L_2017)


	//   ....[0]....
.L_2017:
        /*0080*/ 	.word	0x000053a0


	//   ....[1]....
        /*0084*/ 	.word	0x000053c0


	//   ....[2]....
        /*0088*/ 	.word	0x000053e0


	//   ....[3]....
        /*008c*/ 	.word	0x00005400


	//   ....[4]....
        /*0090*/ 	.word	0x00009e50


	//   ....[5]....
        /*0094*/ 	.word	0x00009e60


	//   ....[6]....
        /*0098*/ 	.word	0x00009e90


	//   ....[7]....
        /*009c*/ 	.word	0x00009ea0


	//   ....[8]....
        /*00a0*/ 	.word	0x0000ee30


	//   ....[9]....
        /*00a4*/ 	.word	0x0000ee60


	//   ....[10]....
        /*00a8*/ 	.word	0x0000ee90


	//   ....[11]....
        /*00ac*/ 	.word	0x0000eea0


	//   ....[12]....
        /*00b0*/ 	.word	0x000109e0


	//   ....[13]....
        /*00b4*/ 	.word	0x000109f0


	//   ....[14]....
        /*00b8*/ 	.word	0x00010a20


	//   ....[15]....
        /*00bc*/ 	.word	0x00010a30


	//   ....[16]....
        /*00c0*/ 	.word	0x000115a0


	//   ....[17]....
        /*00c4*/ 	.word	0x00011610


	//   ....[18]....
        /*00c8*/ 	.word	0x00011670


	//   ....[19]....
        /*00cc*/ 	.word	0x000116e0


	//----- nvinfo : EIATTR_VRC_CTA_INIT_COUNT
	.align		4
.L_2018:
        /*00d0*/ 	.byte	0x02, 0x4a
	.zero		1
	.zero		1


	//----- nvinfo : EIATTR_EXIT_INSTR_OFFSETS
	.align		4
        /*00d4*/ 	.byte	0x04, 0x1c
        /*00d6*/ 	.short	(.L_2020 - .L_2019)


	//   ....[0]....
.L_2019:
        /*00d8*/ 	.word	0x000001f0


	//----- nvinfo : EIATTR_CRS_STACK_SIZE
	.align		4
.L_2020:
        /*00dc*/ 	.byte	0x04, 0x1e
        /*00de*/ 	.short	(.L_2022 - .L_2021)
.L_2021:
        /*00e0*/ 	.word	0x00000000


	//----- nvinfo : EIATTR_CBANK_PARAM_SIZE
	.align		4
.L_2022:
        /*00e4*/ 	.byte	0x03, 0x19
        /*00e6*/ 	.short	0x01d0


	//----- nvinfo : EIATTR_PARAM_CBANK
	.align		4
        /*00e8*/ 	.byte	0x04, 0x0a
        /*00ea*/ 	.short	(.L_2024 - .L_2023)
	.align		4
.L_2023:
        /*00ec*/ 	.word	index@(.nv.constant0._ZN5flash24flash_fwd_splitkv_kernelI23Flash_fwd_kernel_traitsILi96ELi64ELi128ELi4ELb0ELb0EN7cutlass10bfloat16_tE19Flash_kernel_traitsILi96ELi64ELi128ELi4ES3_EELb0ELb1ELb0ELb0ELb1ELb1ELb1ELb0EEEvNS_16Flash_fwd_paramsE)
        /*00f0*/ 	.short	0x0380
        /*00f2*/ 	.short	0x01d0


	//----- nvinfo : EIATTR_SW_WAR
	.align		4
.L_2024:
        /*00f4*/ 	.byte	0x04, 0x36
        /*00f6*/ 	.short	(.L_2026 - .L_2025)
.L_2025:
        /*00f8*/ 	.word	0x00000008
.L_2026:


//--------------------- .nv.info._ZN5flash24flash_fwd_splitkv_kernelI23Flash_fwd_kernel_traitsILi96ELi64ELi128ELi4ELb0ELb0EN7cutlass10bfloat16_tE19Flash_kernel_traitsILi96ELi64ELi128ELi4ES3_EELb0ELb1ELb1ELb0ELb0ELb0ELb1ELb0EEEvNS_16Flash_fwd_paramsE --------------------------
	.section	.nv.info._ZN5flash24flash_fwd_splitkv_kernelI23Flash_fwd_kernel_traitsILi96ELi64ELi128ELi4ELb0ELb0EN7cutlass10bfloat16_tE19Flash_kernel_traitsILi96ELi64ELi128ELi4ES3_EELb0ELb1ELb1ELb0ELb0ELb0ELb1ELb0EEEvNS_16Flash_fwd_paramsE,"",@"SHT_CUDA_INFO"
	.sectionflags	@""
	.align	4


	//----- nvinfo : EIATTR_CUDA_API_VERSION
	.align		4
        /*0000*/ 	.byte	0x04, 0x37
        /*0002*/ 	.short	(.L_2028 - .L_2027)
.L_2027:
        /*0004*/ 	.word	0x00000082


	//----- nvinfo : EIATTR_KPARAM_INFO
	.align		4
.L_2028:
        /*0008*/ 	.byte	0x04, 0x17
        /*000a*/ 	.short	(.L_2030 - .L_2029)
.L_2029:
        /*000c*/ 	.word	0x00000000
        /*0010*/ 	.short	0x0000
        /*0012*/ 	.short	0x0000
        /*0014*/ 	.byte	0x00, 0xf0, 0x41, 0x07


	//----- nvinfo : EIATTR_SPARSE_MMA_MASK
	.align		4
.L_2030:
        /*0018*/ 	.byte	0x03, 0x50
        /*001a*/ 	.short	0x0000


	//----- nvinfo : EIATTR_MAXREG_COUNT
	.align		4
        /*001c*/ 	.byte	0x03, 0x1b
        /*001e*/ 	.short	0x00ff


	//----- nvinfo : EIATTR_NUM_BARRIERS
	.align		4
        /*0020*/ 	.byte	0x02, 0x4c
        /*0022*/ 	.byte	0x01
	.zero		1


	//----- nvinfo : EIATTR_MERCURY_ISA_VERSION
	.align		4
        /*0024*/ 	.byte	0x03, 0x5f
        /*0026*/ 	.short	0x0101


	//----- nvinfo : EIATTR_COOP_GROUP_MASK_REGIDS
	.align		4
        /*0028*/ 	.byte	0x04, 0x29
        /*002a*/ 	.short	(.L_2032 - .L_2031)


	//   ....[0]....
.L_2031:
        /*002c*/ 	.word	0xffffffff


	//   ....[1]....
        /*0030*/ 	.word	0xffffffff


	//   ....[2]....
        /*0034*/ 	.word	0xffffffff


	//   ....[3]....
        /*0038*/ 	.word	0xffffffff


	//   ....[4]....
        /*003c*/ 	.word	0xffffffff


	//   ....[5]....
        /*0040*/ 	.word	0xffffffff


	//   ....[6]....
        /*0044*/ 	.word	0xffffffff


	//   ....[7]....
        /*0048*/ 	.word	0xffffffff


	//   ....[8]....
        /*004c*/ 	.word	0xffffffff


	//   ....[9]....
        /*0050*/ 	.word	0xffffffff


	//   ....[10]....
        /*0054*/ 	.word	0xffffffff


	//   ....[11]....
        /*0058*/ 	.word	0xffffffff


	//   ....[12]....
        /*005c*/ 	.word	0xffffffff


	//   ....[13]....
        /*0060*/ 	.word	0xffffffff


	//   ....[14]....
        /*0064*/ 	.word	0xffffffff


	//   ....[15]....
        /*0068*/ 	.word	0xffffffff


	//   ....[16]....
        /*006c*/ 	.word	0x05000006


	//   ....[17]....
        /*0070*/ 	.word	0x05000006


	//   ....[18]....
        /*0074*/ 	.word	0x05000006


	//   ....[19]....
        /*0078*/ 	.word	0x05000006


	//----- nvinfo : EIATTR_COOP_GROUP_INSTR_OFFSETS
	.align		4
.L_2032:
        /*007c*/ 	.byte	0x04, 0x28
        /*007e*/ 	.short	(.L_2034 - .L_2033)


	//   ....[0]....
.L_2033:
        /*0080*/ 	.word	0x00006f00


	//   ....[1]....
        /*0084*/ 	.word	0x00006f20


	//   ....[2]....
        /*0088*/ 	.word	0x00006f40


	//   ....[3]....
        /*008c*/ 	.word	0x00006f60


	//   ....[4]....
        /*0090*/ 	.word	0x0000c980


	//   ....[5]....
        /*0094*/ 	.word	0x0000c9c0


	//   ....[6]....
        /*0098*/ 	.word	0x0000ca40


	//   ....[7]....
        /*009c*/ 	.word	0x0000ca70


	//   ....[8]....
        /*00a0*/ 	.word	0x00012410


	//   ....[9]....
        /*00a4*/ 	.word	0x00012420


	//   ....[10]....
        /*00a8*/ 	.word	0x00012450


	//   ....[11]....
        /*00ac*/ 	.word	0x00012460


	//   ....[12]....
        /*00b0*/ 	.word	0x00013fe0


	//   ....[13]....
        /*00b4*/ 	.word	0x00013ff0


	//   ....[14]....
        /*00b8*/ 	.word	0x00014020


	//   ....[15]....
        /*00bc*/ 	.word	0x00014030


	//   ....[16]....
        /*00c0*/ 	.word	0x00014e40


	//   ....[17]....
        /*00c4*/ 	.word	0x00014eb0


	//   ....[18]....
        /*00c8*/ 	.word	0x00014f10


	//   ....[19]....
        /*00cc*/ 	.word	0x00014f80


	//----- nvinfo : EIATTR_VRC_CTA_INIT_COUNT
	.align		4
.L_2034:
        /*00d0*/ 	.byte	0x02, 0x4a
	.zero		1
	.zero		1


	//----- nvinfo : EIATTR_EXIT_INSTR_OFFSETS
	.align		4
        /*00d4*/ 	.byte	0x04, 0x1c
        /*00d6*/ 	.short	(.L_2036 - .L_2035)


	//   ....[0]....
.L_2035:
        /*00d8*/ 	.word	0x000001f0


	//----- nvinfo : EIATTR_CRS_STACK_SIZE
	.align		4
.L_2036:
        /*00dc*/ 	.byte	0x04, 0x1e
        /*00de*/ 	.short	(.L_2038 - .L_2037)
.L_2037:
        /*00e0*/ 	.word	0x00000000


	//----- nvinfo : EIATTR_CBANK_PARAM_SIZE
	.align		4
.L_2038:
        /*00e4*/ 	.byte	0x03, 0x19
        /*00e6*/ 	.short	0x01d0


	//----- nvinfo : EIATTR_PARAM_CBANK
	.align		4
        /*00e8*/ 	.byte	0x04, 0x0a
        /*00ea*/ 	.short	(.L_2040 - .L_2039)
	.align		4
.L_2039:
        /*00ec*/ 	.word	index@(.nv.constant0._ZN5flash24flash_fwd_splitkv_kernelI23Flash_fwd_kernel_traitsILi96ELi64ELi128ELi4ELb0ELb0EN7cutlass10bfloat16_tE19Flash_kernel_traitsILi96ELi64ELi128ELi4ES3_EELb0ELb1ELb1ELb0ELb0ELb0ELb1ELb0EEEvNS_16Flash_fwd_paramsE)
        /*00f0*/ 	.short	0x0380
        /*00f2*/ 	.short	0x01d0


	//----- nvinfo : EIATTR_SW_WAR
	.align		4
.L_2040:
        /*00f4*/ 	.byte	0x04, 0x36
        /*00f6*/ 	.short	(.L_2042 - .L_2041)
.L_2041:
        /*00f8*/ 	.word	0x00000008
.L_2042:


//--------------------- .nv.info._ZN5flash24flash_fwd_splitkv_kernelI23Flash_fwd_kernel_traitsILi96ELi64ELi128ELi4ELb0ELb0EN7cutlass10bfloat16_tE19Flash_kernel_traitsILi96ELi64ELi128ELi4ES3_EELb0ELb1ELb1ELb0ELb0ELb1ELb1ELb0EEEvNS_16Flash_fwd_paramsE --------------------------
	.section	.nv.info._ZN5flash24flash_fwd_splitkv_kernelI23Flash_fwd_kernel_traitsILi96ELi64ELi128ELi4ELb0ELb0EN7cutlass10bfloat16_tE19Flash_kernel_traitsILi96ELi64ELi128ELi4ES3_EELb0ELb1ELb1ELb0ELb0ELb1ELb1ELb0EEEvNS_16Flash_fwd_paramsE,"",@"SHT_CUDA_INFO"
	.sectionflags	@""
	.align	4


	//----- nvinfo : EIATTR_CUDA_API_VERSION
	.align		4
        /*0000*/ 	.byte	0x04, 0x37
        /*0002*/ 	.short	(.L_2044 - .L_2043)
.L_2043:
        /*0004*/ 	.word	0x00000082


	//----- nvinfo : EIATTR_KPARAM_INFO
	.align		4
.L_2044:
        /*0008*/ 	.byte	0x04, 0x17
        /*000a*/ 	.short	(.L_2046 - .L_2045)
.L_2045:
        /*000c*/ 	.word	0x00000000
        /*0010*/ 	.short	0x0000
        /*0012*/ 	.short	0x0000
        /*0014*/ 	.byte	0x00, 0xf0, 0x41, 0x07


	//----- nvinfo : EIATTR_SPARSE_MMA_MASK
	.align		4
.L_2046:
        /*0018*/ 	.byte	0x03, 0x50
        /*001a*/ 	.short	0x0000


	//----- nvinfo : EIATTR_MAXREG_COUNT
	.align		4
        /*001c*/ 	.byte	0x03, 0x1b
        /*001e*/ 	.short	0x00ff


	//----- nvinfo : EIATTR_NUM_BARRIERS
	.align		4
        /*0020*/ 	.byte	0x02, 0x4c
        /*0022*/ 	.byte	0x01
	.zero		1


	//----- nvinfo : EIATTR_MERCURY_ISA_VERSION
	.align		4
        /*0024*/ 	.byte	0x03, 0x5f
        /*0026*/ 	.short	0x0101


	//----- nvinfo : EIATTR_COOP_GROUP_MASK_REGIDS
	.align		4
        /*0028*/ 	.byte	0x04, 0x29
        /*002a*/ 	.short	(.L_2048 - .L_2047)


	//   ....[0]....
.L_2047:
        /*002c*/ 	.word	0xffffffff


	//   ....[1]....
        /*0030*/ 	.word	0xffffffff


	//   ....[2]....
        /*0034*/ 	.word	0xffffffff


	//   ....[3]....
        /*0038*/ 	.word	0xffffffff


	//   ....[4]....
        /*003c*/ 	.word	0xffffffff


	//   ....[5]....
        /*0040*/ 	.word	0xffffffff


	//   ....[6]....
        /*0044*/ 	.word	0xffffffff


	//   ....[7]....
        /*0048*/ 	.word	0xffffffff


	//   ....[8]....
        /*004c*/ 	.word	0xffffffff


	//   ....[9]....
        /*0050*/ 	.word	0xffffffff


	//   ....[10]....
        /*0054*/ 	.word	0xffffffff


	//   ....[11]....
        /*0058*/ 	.word	0xffffffff


	//   ....[12]....
        /*005c*/ 	.word	0xffffffff


	//   ....[13]....
        /*0060*/ 	.word	0xffffffff


	//   ....[14]....
        /*0064*/ 	.word	0xffffffff


	//   ....[15]....
        /*0068*/ 	.word	0xffffffff


	//   ....[16]....
        /*006c*/ 	.word	0x05000006


	//   ....[17]....
        /*0070*/ 	.word	0x05000006


	//   ....[18]....
        /*0074*/ 	.word	0x05000006


	//   ....[19]....
        /*0078*/ 	.word	0x05000006


	//----- nvinfo : EIATTR_COOP_GROUP_INSTR_OFFSETS
	.align		4
.L_2048:
        /*007c*/ 	.byte	0x04, 0x28
        /*007e*/ 	.short	(.L_2050 - .L_2049)


	//   ....[0]....
.L_2049:
        /*0080*/ 	.word	0x000076a0


	//   ....[1]....
        /*0084*/ 	.word	0x000076c0


	//   ....[2]....
        /*0088*/ 	.word	0x000076e0


	//   ....[3]....
        /*008c*/ 	.word	0x00007700


	//   ....[4]....
        /*0090*/ 	.word	0x0000d8a0


	//   ....[5]....
        /*0094*/ 	.word	0x0000d8d0


	//   ....[6]....
        /*0098*/ 	.word	0x0000d990


	//   ....[7]....
        /*009c*/ 	.word	0x0000d9a0


	//   ....[8]....
        /*00a0*/ 	.word	0x00013b10


	//   ....[9]....
        /*00a4*/ 	.word	0x00013b20


	//   ....[10]....
        /*00a8*/ 	.word	0x00013b60


	//   ....[11]....
        /*00ac*/ 	.word	0x00013b80


	//   ....[12]....
        /*00b0*/ 	.word	0x000156e0


	//   ....[13]....
        /*00b4*/ 	.word	0x000156f0


	//   ....[14]....
        /*00b8*/ 	.word	0x00015720


	//   ....[15]....
        /*00bc*/ 	.word	0x00015730


	//   ....[16]....
        /*00c0*/ 	.word	0x00016540


	//   ....[17]....
        /*00c4*/ 	.word	0x000165b0


	//   ....[18]....
        /*00c8*/ 	.word	0x00016610


	//   ....[19]....
        /*00cc*/ 	.word	0x00016680


	//----- nvinfo : EIATTR_VRC_CTA_INIT_COUNT
	.align		4
.L_2050:
        /*00d0*/ 	.byte	0x02, 0x4a
	.zero		1
	.zero		1


	//----- nvinfo : EIATTR_EXIT_INSTR_OFFSETS
	.align		4
        /*00d4*/ 	.byte	0x04, 0x1c
        /*00d6*/ 	.short	(.L_2052 - .L_2051)


	//   ....[0]....
.L_2051:
        /*00d8*/ 	.word	0x000001f0


	//----- nvinfo : EIATTR_CRS_STACK_SIZE
	.align		4
.L_2052:
        /*00dc*/ 	.byte	0x04, 0x1e
        /*00de*/ 	.short	(.L_2054 - .L_2053)
.L_2053:
        /*00e0*/ 	.word	0x00000000


	//----- nvinfo : EIATTR_CBANK_PARAM_SIZE
	.align		4
.L_2054:
        /*00e4*/ 	.byte	0x03, 0x19
        /*00e6*/ 	.short	0x01d0


	//----- nvinfo : EIATTR_PARAM_CBANK
	.align		4
        /*00e8*/ 	.byte	0x04, 0x0a
        /*00ea*/ 	.short	(.L_2056 - .L_2055)
	.align		4
.L_2055:
        /*00ec*/ 	.word	index@(.nv.constant0._ZN5flash24flash_fwd_splitkv_kernelI23Flash_fwd_kernel_traitsILi96ELi64ELi128ELi4ELb0ELb0EN7cutlass10bfloat16_tE19Flash_kernel_traitsILi96ELi64ELi128ELi4ES3_EELb0ELb1ELb1ELb0ELb0ELb1ELb1ELb0EEEvNS_16Flash_fwd_paramsE)
        /*00f0*/ 	.short	0x0380
        /*00f2*/ 	.short	0x01d0


	//----- nvinfo : EIATTR_SW_WAR
	.align		4
.L_2056:
        /*00f4*/ 	.byte	0x04, 0x36
        /*00f6*/ 	.short	(.L_2058 - .L_2057)
.L_2057:
        /*00f8*/ 	.word	0x00000008
.L_2058:


//--------------------- .nv.info._ZN5flash24flash_fwd_splitkv_kernelI23Flash_fwd_kernel_traitsILi96ELi64ELi128ELi4ELb0ELb0EN7cutlass10bfloat16_tE19Flash_kernel_traitsILi96ELi64ELi128ELi4ES3_EELb0ELb1ELb0ELb0ELb1ELb0ELb1ELb1EEEvNS_16Flash_fwd_paramsE --------------------------
	.section	.nv.info._ZN5flash24flash_fwd_splitkv_kernelI23Flash_fwd_kernel_traitsILi96ELi64ELi128ELi4ELb0ELb0EN7cutlass10bfloat16_tE19Flash_kernel_traitsILi96ELi64ELi128ELi4ES3_EELb0ELb1ELb0ELb0ELb1ELb0ELb1ELb1EEEvNS_16Flash_fwd_paramsE,"",@"SHT_CUDA_INFO"
	.sectionflags	@""
	.align	4


	//----- nvinfo : EIATTR_CUDA_API_VERSION
	.align		4
        /*0000*/ 	.byte	0x04, 0x37
        /*0002*/ 	.short	(.L_2060 - .L_2059)
.L_2059:
        /*0004*/ 	.word	0x00000082


	//----- nvinfo : EIATTR_KPARAM_INFO
	.align		4
.L_2060:
        /*0008*/ 	.byte	0x04, 0x17
        /*000a*/ 	.short	(.L_2062 - .L_2061)
.L_2061:
        /*000c*/ 	.word	0x00000000
        /*0010*/ 	.short	0x0000
        /*0012*/ 	.short	0x0000
        /*0014*/ 	.byte	0x00, 0xf0, 0x41, 0x07


	//----- nvinfo : EIATTR_SPARSE_MMA_MASK
	.align		4
.L_2062:
        /*0018*/ 	.byte	0x03, 0x50
        /*001a*/ 	.short	0x0000


	//----- nvinfo : EIATTR_MAXREG_COUNT
	.align		4
        /*001c*/ 	.byte	0x03, 0x1b
        /*001e*/ 	.short	0x00ff


	//----- nvinfo : EIATTR_NUM_BARRIERS
	.align		4
        /*0020*/ 	.byte	0x02, 0x4c
        /*0022*/ 	.byte	0x01
	.zero		1


	//----- nvinfo : EIATTR_MERCURY_ISA_VERSION
	.align		4
        /*0024*/ 	.byte	0x03, 0x5f
        /*0026*/ 	.short	0x0101


	//----- nvinfo : EIATTR_COOP_GROUP_MASK_REGIDS
	.align		4
        /*0028*/ 	.byte	0x04, 0x29
        /*002a*/ 	.short	(.L_2064 - .L_2063)


	//   ....[0]....
.L_2063:
        /*002c*/ 	.word	0xffffffff


	//   ....[1]....
        /*0030*/ 	.word	0xffffffff


	//   ....[2]....
        /*0034*/ 	.word	0xffffffff


	//   ....[3]....
        /*0038*/ 	.word	0xffffffff


	//   ....[4]....
        /*003c*/ 	.word	0xffffffff


	//   ....[5]....
        /*0040*/ 	.word	0xffffffff


	//   ....[6]....
        /*0044*/ 	.word	0xffffffff


	//   ....[7]....
        /*0048*/ 	.word	0xffffffff


	//   ....[8]....
        /*004c*/ 	.word	0xffffffff


	//   ....[9]....
        /*0050*/ 	.word	0xffffffff


	//   ....[10]....
        /*0054*/ 	.word	0xffffffff


	//   ....[11]....
        /*0058*/ 	.word	0xffffffff


	//   ....[12]....
        /*005c*/ 	.word	0xffffffff


	//   ....[13]....
        /*0060*/ 	.word	0xffffffff


	//   ....[14]....
        /*0064*/ 	.word	0xffffffff


	//   ....[15]....
        /*0068*/ 	.word	0xffffffff


	//   ....[16]....
        /*006c*/ 	.word	0x05000008


	//   ....[17]....
        /*0070*/ 	.word	0x05000008


	//   ....[18]....
        /*0074*/ 	.word	0x05000008


	//   ....[19]....
        /*0078*/ 	.word	0x05000008


	//----- nvinfo : EIATTR_COOP_GROUP_INSTR_OFFSETS
	.align		4
.L_2064:
        /*007c*/ 	.byte	0x04, 0x28
        /*007e*/ 	.short	(.L_2066 - .L_2065)


	//   ....[0]....
.L_2065:
        /*0080*/ 	.word	0x0000fb90


	//   ....[1]....
        /*0084*/ 	.word	0x0000fbb0


	//   ....[2]....
        /*0088*/ 	.word	0x0000fbd0


	//   ....[3]....
        /*008c*/ 	.word	0x0000fbf0


	//   ....[4]....
        /*0090*/ 	.word	0x00013eb0


	//   ....[5]....
        /*0094*/ 	.word	0x00013ed0


	//   ....[6]....
        /*0098*/ 	.word	0x00013ef0


	//   ....[7]....
        /*009c*/ 	.word	0x00013f10


	//   ....[8]....
        /*00a0*/ 	.word	0x000186c0


	//   ....[9]....
        /*00a4*/ 	.word	0x000186f0


	//   ....[10]....
        /*00a8*/ 	.word	0x00018720


	//   ....[11]....
        /*00ac*/ 	.word	0x00018730


	//   ....[12]....
        /*00b0*/ 	.word	0x0001a2a0


	//   ....[13]....
        /*00b4*/ 	.word	0x0001a2b0


	//   ....[14]....
        /*00b8*/ 	.word	0x0001a2e0


	//   ....[15]....
        /*00bc*/ 	.word	0x0001a2f0


	//   ....[16]....
        /*00c0*/ 	.word	0x0001aeb0


	//   ....[17]....
        /*00c4*/ 	.word	0x0001af20


	//   ....[18]....
        /*00c8*/ 	.word	0x0001af80


	//   ....[19]....
        /*00cc*/ 	.word	0x0001aff0


	//----- nvinfo : EIATTR_VRC_CTA_INIT_COUNT
	.align		4
.L_2066:
        /*00d0*/ 	.byte	0x02, 0x4a
	.zero		1
	.zero		1


	//----- nvinfo : EIATTR_EXIT_INSTR_OFFSETS
	.align		4
        /*00d4*/ 	.byte	0x04, 0x1c
        /*00d6*/ 	.short	(.L_2068 - .L_2067)


	//   ....[0]....
.L_2067:
        /*00d8*/ 	.word	0x000001f0


	//----- nvinfo : EIATTR_CRS_STACK_SIZE
	.align		4
.L_2068:
        /*00dc*/ 	.byte	0x04, 0x1e
        /*00de*/ 	.short	(.L_2070 - .L_2069)
.L_2069:
        /*00e0*/ 	.word	0x00000000


	//----- nvinfo : EIATTR_CBANK_PARAM_SIZE
	.align		4
.L_2070:
        /*00e4*/ 	.byte	0x03, 0x19
        /*00e6*/ 	.short	0x01d0


	//----- nvinfo : EIATTR_PARAM_CBANK
	.align		4
        /*00e8*/ 	.byte	0x04, 0x0a
        /*00ea*/ 	.short	(.L_2072 - .L_2071)
	.align		4
.L_2071:
        /*00ec*/ 	.word	index@(.nv.constant0._ZN5flash24flash_fwd_splitkv_kernelI23Flash_fwd_kernel_traitsILi96ELi64ELi128ELi4ELb0ELb0EN7cutlass10bfloat16_tE19Flash_kernel_traitsILi96ELi64ELi128ELi4ES3_EELb0ELb1ELb0ELb0ELb1ELb0ELb1ELb1EEEvNS_16Flash_fwd_paramsE)
        /*00f0*/ 	.short	0x0380
        /*00f2*/ 	.short	0x01d0


	//----- nvinfo : EIATTR_SW_WAR
	.align		4
.L_2072:
        /*00f4*/ 	.byte	0x04, 0x36
        /*00f6*/ 	.short	(.L_2074 - .L_2073)
.L_2073:
        /*00f8*/ 	.word	0x00000008
.L_2074:


//--------------------- .nv.info._ZN5flash24flash_fwd_splitkv_kernelI23Flash_fwd_kernel_traitsILi96ELi64ELi128ELi4ELb0ELb0EN7cutlass10bfloat16_tE19Flash_kernel_traitsILi96ELi64ELi128ELi4ES3_EELb0ELb1ELb0ELb0ELb1ELb1ELb1ELb1EEEvNS_16Flash_fwd_paramsE --------------------------
	.section	.nv.info._ZN5flash24flash_fwd_splitkv_kernelI23Flash_fwd_kernel_traitsILi96ELi64ELi128ELi4ELb0ELb0EN7cutlass10bfloat16_tE19Flash_kernel_traitsILi96ELi64ELi128ELi4ES3_EELb0ELb1ELb0ELb0ELb1ELb1ELb1ELb1EEEvNS_16Flash_fwd_paramsE,"",@"SHT_CUDA_INFO"
	.sectionflags	@""
	.align	4


	//----- nvinfo : EIATTR_CUDA_API_VERSION
	.align		4
        /*0000*/ 	.byte	0x04, 0x37
        /*0002*/ 	.short	(.L_2076 - .L_2075)
.L_2075:
        /*0004*/ 	.word	0x00000082


	//----- nvinfo : EIATTR_KPARAM_INFO
	.align		4
.L_2076:
        /*0008*/ 	.byte	0x04, 0x17
        /*000a*/ 	.short	(.L_2078 - .L_2077)
.L_2077:
        /*000c*/ 	.word	0x00000000
        /*0010*/ 	.short	0x0000
        /*0012*/ 	.short	0x0000
        /*0014*/ 	.byte	0x00, 0xf0, 0x41, 0x07


	//----- nvinfo : EIATTR_SPARSE_MMA_MASK
	.align		4
.L_2078:
        /*0018*/ 	.byte	0x03, 0x50
        /*001a*/ 	.short	0x0000


	//----- nvinfo : EIATTR_MAXREG_COUNT
	.align		4
        /*001c*/ 	.byte	0x03, 0x1b
        /*001e*/ 	.short	0x00ff


	//----- nvinfo : EIATTR_NUM_BARRIERS
	.align		4
        /*0020*/ 	.byte	0x02, 0x4c
        /*0022*/ 	.byte	0x01
	.zero		1


	//----- nvinfo : EIATTR_MERCURY_ISA_VERSION
	.align		4
        /*0024*/ 	.byte	0x03, 0x5f
        /*0026*/ 	.short	0x0101


	//----- nvinfo : EIATTR_COOP_GROUP_MASK_REGIDS
	.align		4
        /*0028*/ 	.byte	0x04, 0x29
        /*002a*/ 	.short	(.L_2080 - .L_2079)


	//   ....[0]....
.L_2079:
        /*002c*/ 	.word	0xffffffff


	//   ....[1]....
        /*0030*/ 	.word	0xffffffff


	//   ....[2]....
        /*0034*/ 	.word	0xffffffff


	//   ....[3]....
        /*0038*/ 	.word	0xffffffff


	//   ....[4]....
        /*003c*/ 	.word	0xffffffff


	//   ....[5]....
        /*0040*/ 	.word	0xffffffff


	//   ....[6]....
        /*0044*/ 	.word	0xffffffff


	//   ....[7]....
        /*0048*/ 	.word	0xffffffff


	//   ....[8]....
        /*004c*/ 	.word	0xffffffff


	//   ....[9]....
        /*0050*/ 	.word	0xffffffff


	//   ....[10]....
        /*0054*/ 	.word	0xffffffff


	//   ....[11]....
        /*0058*/ 	.word	0xffffffff


	//   ....[12]....
        /*005c*/ 	.word	0xffffffff


	//   ....[13]....
        /*0060*/ 	.word	0xffffffff


	//   ....[14]....
        /*0064*/ 	.word	0xffffffff


	//   ....[15]....
        /*0068*/ 	.word	0xffffffff


	//   ....[16]....
        /*006c*/ 	.word	0x05000008


	//   ....[17]....
        /*0070*/ 	.word	0x05000008


	//   ....[18]....
        /*0074*/ 	.word	0x05000008


	//   ....[19]....
        /*0078*/ 	.word	0x05000008


	//----- nvinfo : EIATTR_COOP_GROUP_INSTR_OFFSETS
	.align		4
.L_2080:
        /*007c*/ 	.byte	0x04, 0x28
        /*007e*/ 	.short	(.L_2082 - .L_2081)


	//   ....[0]....
.L_2081:
        /*0080*/ 	.word	0x00010390


	//   ....[1]....
        /*0084*/ 	.word	0x000103b0


	//   ....[2]....
        /*0088*/ 	.word	0x000103d0


	//   ....[3]....
        /*008c*/ 	.word	0x000103f0


	//   ....[4]....
        /*0090*/ 	.word	0x00014ec0


	//   ....[5]....
        /*0094*/ 	.word	0x00014ed0


	//   ....[6]....
        /*0098*/ 	.word	0x00014f00


	//   ....[7]....
        /*009c*/ 	.word	0x00014f10


	//   ....[8]....
        /*00a0*/ 	.word	0x00019ec0


	//   ....[9]....
        /*00a4*/ 	.word	0x00019f00


	//   ....[10]....
        /*00a8*/ 	.word	0x00019f20


	//   ....[11]....
        /*00ac*/ 	.word	0x00019f40


	//   ....[12]....
        /*00b0*/ 	.word	0x0001bab0


	//   ....[13]....
        /*00b4*/ 	.word	0x0001bac0


	//   ....[14]....
        /*00b8*/ 	.word	0x0001baf0


	//   ....[15]....
        /*00bc*/ 	.word	0x0001bb00


	//   ....[16]....
        /*00c0*/ 	.word	0x0001c6c0


	//   ....[17]....
        /*00c4*/ 	.word	0x0001c730


	//   ....[18]....
        /*00c8*/ 	.word	0x0001c790


	//   ....[19]....
        /*00cc*/ 	.word	0x0001c800


	//----- nvinfo : EIATTR_VRC_CTA_INIT_COUNT
	.align		4
.L_2082:
        /*00d0*/ 	.byte	0x02, 0x4a
	.zero		1
	.zero		1


	//----- nvinfo : EIATTR_EXIT_INSTR_OFFSETS
	.align		4
        /*00d4*/ 	.byte	0x04, 0x1c
        /*00d6*/ 	.short	(.L_2084 - .L_2083)


	//   ....[0]....
.L_2083:
        /*00d8*/ 	.word	0x000001f0


	//----- nvinfo : EIATTR_CRS_STACK_SIZE
	.align		4
.L_2084:
        /*00dc*/ 	.byte	0x04, 0x1e
        /*00de*/ 	.short	(.L_2086 - .L_2085)
.L_2085:
        /*00e0*/ 	.word	0x00000000


	//----- nvinfo : EIATTR_CBANK_PARAM_SIZE
	.align		4
.L_2086:
        /*00e4*/ 	.byte	0x03, 0x19
        /*00e6*/ 	.short	0x01d0


	//----- nvinfo : EIATTR_PARAM_CBANK
	.align		4
        /*00e8*/ 	.byte	0x04, 0x0a
        /*00ea*/ 	.short	(.L_2088 - .L_2087)
	.align		4
.L_2087:
        /*00ec*/ 	.word	index@(.nv.constant0._ZN5flash24flash_fwd_splitkv_kernelI23Flash_fwd_kernel_traitsILi96ELi64ELi128ELi4ELb0ELb0EN7cutlass10bfloat16_tE19Flash_kernel_traitsILi96ELi64ELi128ELi4ES3_EELb0ELb1ELb0ELb0ELb1ELb1ELb1ELb1EEEvNS_16Flash_fwd_paramsE)
        /*00f0*/ 	.short	0x0380
        /*00f2*/ 	.short	0x01d0


	//----- nvinfo : EIATTR_SW_WAR
	.align		4
.L_2088:
        /*00f4*/ 	.byte	0x04, 0x36
        /*00f6*/ 	.short	(.L_2090 - .L_2089)
.L_2089:
        /*00f8*/ 	.word	0x00000008
.L_2090:


//--------------------- .nv.info._ZN5flash24flash_fwd_splitkv_kernelI23Flash_fwd_kernel_traitsILi96ELi64ELi128ELi4ELb0ELb0EN7cutlass10bfloat16_tE19Flash_kernel_traitsILi96ELi64ELi128ELi4ES3_EELb0ELb1ELb1ELb0ELb0ELb0ELb1ELb1EEEvNS_16Flash_fwd_paramsE --------------------------
	.section	.nv.info._ZN5flash24flash_fwd_splitkv_kernelI23Flash_fwd_kernel_traitsILi96ELi64ELi128ELi4ELb0ELb0EN7cutlass10bfloat16_tE19Flash_kernel_traitsILi96ELi64ELi128ELi4ES3_EELb0ELb1ELb1ELb0ELb0ELb0ELb1ELb1EEEvNS_16Flash_fwd_paramsE,"",@"SHT_CUDA_INFO"
	.sectionflags	@""
	.align	4


	//----- nvinfo : EIATTR_CUDA_API_VERSION
	.align		4
        /*0000*/ 	.byte	0x04, 0x37
        /*0002*/ 	.short	(.L_2092 - .L_2091)
.L_2091:
        /*0004*/ 	.word	0x00000082


	//----- nvinfo : EIATTR_KPARAM_INFO
	.align		4
.L_2092:
        /*0008*/ 	.byte	0x04, 0x17
        /*000a*/ 	.short	(.L_2094 - .L_2093)
.L_2093:
        /*000c*/ 	.word	0x00000000
        /*0010*/ 	.short	0x0000
        /*0012*/ 	.short	0x0000
        /*0014*/ 	.byte	0x00, 0xf0, 0x41, 0x07


	//----- nvinfo : EIATTR_SPARSE_MMA_MASK
	.align		4
.L_2094:
        /*0018*/ 	.byte	0x03, 0x50
        /*001a*/ 	.short	0x0000


	//----- nvinfo : EIATTR_MAXREG_COUNT
	.align		4
        /*001c*/ 	.byte	0x03, 0x1b
        /*001e*/ 	.short	0x00ff


	//----- nvinfo : EIATTR_NUM_BARRIERS
	.align		4
        /*0020*/ 	.byte	0x02, 0x4c
        /*0022*/ 	.byte	0x01
	.zero		1


	//----- nvinfo : EIATTR_MERCURY_ISA_VERSION
	.align		4
        /*0024*/ 	.byte	0x03, 0x5f
        /*0026*/ 	.short	0x0101


	//----- nvinfo : EIATTR_COOP_GROUP_MASK_REGIDS
	.align		4
        /*0028*/ 	.byte	0x04, 0x29
        /*002a*/ 	.short	(.L_2096 - .L_2095)


	//   ....[0]....
.L_2095:
        /*002c*/ 	.word	0xffffffff


	//   ....[1]....
        /*0030*/ 	.word	0xffffffff


	//   ....[2]....
        /*0034*/ 	.word	0xffffffff


	//   ....[3]....
        /*0038*/ 	.word	0xffffffff


	//   ....[4]....
        /*003c*/ 	.word	0xffffffff


	//   ....[5]....
        /*0040*/ 	.word	0xffffffff


	//   ....[6]....
        /*0044*/ 	.word	0xffffffff


	//   ....[7]....
        /*0048*/ 	.word	0xffffffff


	//   ....[8]....
        /*004c*/ 	.word	0xffffffff


	//   ....[9]....
        /*0050*/ 	.word	0xffffffff


	//   ....[10]....
        /*0054*/ 	.word	0xffffffff


	//   ....[11]....
        /*0058*/ 	.word	0xffffffff


	//   ....[12]....
        /*005c*/ 	.word	0xffffffff


	//   ....[13]....
        /*0060*/ 	.word	0xffffffff


	//   ....[14]....
        /*0064*/ 	.word	0xffffffff


	//   ....[15]....
        /*0068*/ 	.word	0xffffffff


	//   ....[16]....
        /*006c*/ 	.word	0x05000006


	//   ....[17]....
        /*0070*/ 	.word	0x05000006


	//   ....[18]....
        /*0074*/ 	.word	0x05000006


	//   ....[19]....
        /*0078*/ 	.word	0x05000006


	//----- nvinfo : EIATTR_COOP_GROUP_INSTR_OFFSETS
	.align		4
.L_2096:
        /*007c*/ 	.byte	0x04, 0x28
        /*007e*/ 	.short	(.L_2098 - .L_2097)


	//   ....[0]....
.L_2097:
        /*0080*/ 	.word	0x000129f0


	//   ....[1]....
        /*0084*/ 	.word	0x00012a30


	//   ....[2]....
        /*0088*/ 	.word	0x00012a50


	//   ....[3]....
        /*008c*/ 	.word	0x00012a80


	//   ....[4]....
        /*0090*/ 	.word	0x00018420


	//   ....[5]....
        /*0094*/ 	.word	0x00018440


	//   ....[6]....
        /*0098*/ 	.word	0x00018470


	//   ....[7]....
        /*009c*/ 	.word	0x00018480


	//   ....[8]....
        /*00a0*/ 	.word	0x0001e830


	//   ....[9]....
        /*00a4*/ 	.word	0x0001e840


	//   ....[10]....
        /*00a8*/ 	.word	0x0001e890


	//   ....[11]....
        /*00ac*/ 	.word	0x0001e8a0


	//   ....[12]....
        /*00b0*/ 	.word	0x00020430


	//   ....[13]....
        /*00b4*/ 	.word	0x00020440


	//   ....[14]....
        /*00b8*/ 	.word	0x00020470


	//   ....[15]....
        /*00bc*/ 	.word	0x00020480


	//   ....[16]....
        /*00c0*/ 	.word	0x000212e0


	//   ....[17]....
        /*00c4*/ 	.word	0x00021350


	//   ....[18]....
        /*00c8*/ 	.word	0x000213b0


	//   ....[19]....
        /*00cc*/ 	.word	0x00021420


	//----- nvinfo : EIATTR_VRC_CTA_INIT_COUNT
	.align		4
.L_2098:
        /*00d0*/ 	.byte	0x02, 0x4a
	.zero		1
	.zero		1


	//----- nvinfo : EIATTR_EXIT_INSTR_OFFSETS
	.align		4
        /*00d4*/ 	.byte	0x04, 0x1c
        /*00d6*/ 	.short	(.L_2100 - .L_2099)


	//   ....[0]....
.L_2099:
        /*00d8*/ 	.word	0x000001f0


	//----- nvinfo : EIATTR_CRS_STACK_SIZE
	.align		4
.L_2100:
        /*00dc*/ 	.byte	0x04, 0x1e
        /*00de*/ 	.short	(.L_2102 - .L_2101)
.L_2101:
        /*00e0*/ 	.word	0x00000000


	//----- nvinfo : EIATTR_CBANK_PARAM_SIZE
	.align		4
.L_2102:
        /*00e4*/ 	.byte	0x03, 0x19
        /*00e6*/ 	.short	0x01d0


	//----- nvinfo : EIATTR_PARAM_CBANK
	.align		4
        /*00e8*/ 	.byte	0x04, 0x0a
        /*00ea*/ 	.short	(.L_2104 - .L_2103)
	.align		4
.L_2103:
        /*00ec*/ 	.word	index@(.nv.constant0._ZN5flash24flash_fwd_splitkv_kernelI23Flash_fwd_kernel_traitsILi96ELi64ELi128ELi4ELb0ELb0EN7cutlass10bfloat16_tE19Flash_kernel_traitsILi96ELi64ELi128ELi4ES3_EELb0ELb1ELb1ELb0ELb0ELb0ELb1ELb1EEEvNS_16Flash_fwd_paramsE)
        /*00f0*/ 	.short	0x0380
        /*00f2*/ 	.short	0x01d0


	//----- nvinfo : EIATTR_SW_WAR
	.align		4
.L_2104:
        /*00f4*/ 	.byte	0x04, 0x36
        /*00f6*/ 	.short	(.L_2106 - .L_2105)
.L_2105:
        /*00f8*/ 	.word	0x00000008
.L_2106:


//--------------------- .nv.info._ZN5flash24flash_fwd_splitkv_kernelI23Flash_fwd_kernel_traitsILi96ELi64ELi128ELi4ELb0ELb0EN7cutlass10bfloat16_tE19Flash_kernel_traitsILi96ELi64ELi128ELi4ES3_EELb0ELb1ELb1ELb0ELb0ELb1ELb1ELb1EEEvNS_16Flash_fwd_paramsE --------------------------
	.section	.nv.info._ZN5flash24flash_fwd_splitkv_kernelI23Flash_fwd_kernel_traitsILi96ELi64ELi128ELi4ELb0ELb0EN7cutlass10bfloat16_tE19Flash_kernel_traitsILi96ELi64ELi128ELi4ES3_EELb0ELb1ELb1ELb0ELb0ELb1ELb1ELb1EEEvNS_16Flash_fwd_paramsE,"",@"SHT_CUDA_INFO"
	.sectionflags	@""
	.align	4


	//----- nvinfo : EIATTR_CUDA_API_VERSION
	.align		4
        /*0000*/ 	.byte	0x04, 0x37
        /*0002*/ 	.short	(.L_2108 - .L_2107)
.L_2107:
        /*0004*/ 	.word	0x00000082


	//----- nvinfo : EIATTR_KPARAM_INFO
	.align		4
.L_2108:
        /*0008*/ 	.byte	0x04, 0x17
        /*000a*/ 	.short	(.L_2110 - .L_2109)
.L_2109:
        /*000c*/ 	.word	0x00000000
        /*0010*/ 	.short	0x0000
        /*0012*/ 	.short	0x0000
        /*0014*/ 	.byte	0x00, 0xf0, 0x41, 0x07


	//----- nvinfo : EIATTR_SPARSE_MMA_MASK
	.align		4
.L_2110:
        /*0018*/ 	.byte	0x03, 0x50
        /*001a*/ 	.short	0x0000


	//----- nvinfo : EIATTR_MAXREG_COUNT
	.align		4
        /*001c*/ 	.byte	0x03, 0x1b
        /*001e*/ 	.short	0x00ff


	//----- nvinfo : EIATTR_NUM_BARRIERS
	.align		4
        /*0020*/ 	.byte	0x02, 0x4c
        /*0022*/ 	.byte	0x01
	.zero		1


	//----- nvinfo : EIATTR_MERCURY_ISA_VERSION
	.align		4
        /*0024*/ 	.byte	0x03, 0x5f
        /*0026*/ 	.short	0x0101


	//----- nvinfo : EIATTR_COOP_GROUP_MASK_REGIDS
	.align		4
        /*0028*/ 	.byte	0x04, 0x29
        /*002a*/ 	.short	(.L_2112 - .L_2111)


	//   ....[0]....
.L_2111:
        /*002c*/ 	.word	0xffffffff


	//   ....[1]....
        /*0030*/ 	.word	0xffffffff


	//   ....[2]....
        /*0034*/ 	.word	0xffffffff


	//   ....[3]....
        /*0038*/ 	.word	0xffffffff


	//   ....[4]....
        /*003c*/ 	.word	0xffffffff


	//   ....[5]....
        /*0040*/ 	.word	0xffffffff


	//   ....[6]....
        /*0044*/ 	.word	0xffffffff


	//   ....[7]....
        /*0048*/ 	.word	0xffffffff


	//   ....[8]....
        /*004c*/ 	.word	0xffffffff


	//   ....[9]....
        /*0050*/ 	.word	0xffffffff


	//   ....[10]....
        /*0054*/ 	.word	0xffffffff


	//   ....[11]....
        /*0058*/ 	.word	0xffffffff


	//   ....[12]....
        /*005c*/ 	.word	0xffffffff


	//   ....[13]....
        /*0060*/ 	.word	0xffffffff


	//   ....[14]....
        /*0064*/ 	.word	0xffffffff


	//   ....[15]....
        /*0068*/ 	.word	0xffffffff


	//   ....[16]....
        /*006c*/ 	.word	0x05000006


	//   ....[17]....
        /*0070*/ 	.word	0x05000006


	//   ....[18]....
        /*0074*/ 	.word	0x05000006


	//   ....[19]....
        /*0078*/ 	.word	0x05000006


	//----- nvinfo : EIATTR_COOP_GROUP_INSTR_OFFSETS
	.align		4
.L_2112:
        /*007c*/ 	.byte	0x04, 0x28
        /*007e*/ 	.short	(.L_2114 - .L_2113)


	//   ....[0]....
.L_2113:
        /*0080*/ 	.word	0x000131f0


	//   ....[1]....
        /*0084*/ 	.word	0x00013230


	//   ....[2]....
        /*0088*/ 	.word	0x00013250


	//   ....[3]....
        /*008c*/ 	.word	0x00013280


	//   ....[4]....
        /*0090*/ 	.word	0x00019430


	//   ....[5]....
        /*0094*/ 	.word	0x00019450


	//   ....[6]....
        /*0098*/ 	.word	0x00019480


	//   ....[7]....
        /*009c*/ 	.word	0x00019490


	//   ....[8]....
        /*00a0*/ 	.word	0x00020010


	//   ....[9]....
        /*00a4*/ 	.word	0x00020020


	//   ....[10]....
        /*00a8*/ 	.word	0x00020070


	//   ....[11]....
        /*00ac*/ 	.word	0x00020080


	//   ....[12]....
        /*00b0*/ 	.word	0x00021c10


	//   ....[13]....
        /*00b4*/ 	.word	0x00021c20


	//   ....[14]....
        /*00b8*/ 	.word	0x00021c50


	//   ....[15]....
        /*00bc*/ 	.word	0x00021c60


	//   ....[16]....
        /*00c0*/ 	.word	0x00022ac0


	//   ....[17]....
        /*00c4*/ 	.word	0x00022b30


	//   ....[18]....
        /*00c8*/ 	.word	0x00022b90


	//   ....[19]....
        /*00cc*/ 	.word	0x00022c00


	//----- nvinfo : EIATTR_VRC_CTA_INIT_COUNT
	.align		4
.L_2114:
        /*00d0*/ 	.byte	0x02, 0x4a
	.zero		1
	.zero		1


	//----- nvinfo : EIATTR_EXIT_INSTR_OFFSETS
	.align		4
        /*00d4*/ 	.byte	0x04, 0x1c
        /*00d6*/ 	.short	(.L_2116 - .L_2115)


	//   ....[0]....
.L_2115:
        /*00d8*/ 	.word	0x000001f0


	//----- nvinfo : EIATTR_CRS_STACK_SIZE
	.align		4
.L_2116:
        /*00dc*/ 	.byte	0x04, 0x1e
        /*00de*/ 	.short	(.L_2118 - .L_2117)
.L_2117:
        /*00e0*/ 	.word	0x00000000


	//----- nvinfo : EIATTR_CBANK_PARAM_SIZE
	.align		4
.L_2118:
        /*00e4*/ 	.byte	0x03, 0x19
        /*00e6*/ 	.short	0x01d0


	//----- nvinfo : EIATTR_PARAM_CBANK
	.align		4
        /*00e8*/ 	.byte	0x04, 0x0a
        /*00ea*/ 	.short	(.L_2120 - .L_2119)
	.align		4
.L_2119:
        /*00ec*/ 	.word	index@(.nv.constant0._ZN5flash24flash_fwd_splitkv_kernelI23Flash_fwd_kernel_traitsILi96ELi64ELi128ELi4ELb0ELb0EN7cutlass10bfloat16_tE19Flash_kernel_traitsILi96ELi64ELi128ELi4ES3_EELb0ELb1ELb1ELb0ELb0ELb1ELb1ELb1EEEvNS_16Flash_fwd_paramsE)
        /*00f0*/ 	.short	0x0380
        /*00f2*/ 	.short	0x01d0


	//----- nvinfo : EIATTR_SW_WAR
	.align		4
.L_2120:
        /*00f4*/ 	.byte	0x04, 0x36
        /*00f6*/ 	.short	(.L_2122 - .L_2121)
.L_2121:
        /*00f8*/ 	.word	0x00000008
.L_2122:


//--------------------- .nv.info._ZN5flash32flash_fwd_splitkv_combine_kernelI23Flash_fwd_kernel_traitsILi96ELi64ELi64ELi4ELb0ELb0EN7cutlass10bfloat16_tE19Flash_kernel_traitsILi96ELi64ELi64ELi4ES3_EELi16ELi7ELb0EEEvNS_16Flash_fwd_paramsE --------------------------
	.section	.nv.info._ZN5flash32flash_fwd_splitkv_combine_kernelI23Flash_fwd_kernel_traitsILi96ELi64ELi64ELi4ELb0ELb0EN7cutlass10bfloat16_tE19Flash_kernel_traitsILi96ELi64ELi64ELi4ES3_EELi16ELi7ELb0EEEvNS_16Flash_fwd_paramsE,"",@"SHT_CUDA_INFO"
	.sectionflags	@""
	.align	4


	//----- nvinfo : EIATTR_CUDA_API_VERSION
	.align		4
        /*0000*/ 	.byte	0x04, 0x37
        /*0002*/ 	.short	(.L_2124 - .L_2123)
.L_2123:
        /*0004*/ 	.word	0x00000082


	//----- nvinfo : EIATTR_KPARAM_INFO
	.align		4
.L_2124:
        /*0008*/ 	.byte	0x04, 0x17
        /*000a*/ 	.short	(.L_2126 - .L_2125)
.L_2125:
        /*000c*/ 	.word	0x00000000
        /*0010*/ 	.short	0x0000
        /*0012*/ 	.short	0x0000
        /*0014*/ 	.byte	0x00, 0xf0, 0x41, 0x07


	//----- nvinfo : EIATTR_SPARSE_MMA_MASK
	.align		4
.L_2126:
        /*0018*/ 	.byte	0x03, 0x50
        /*001a*/ 	.short	0x0000


	//----- nvinfo : EIATTR_MAXREG_COUNT
	.align		4
        /*001c*/ 	.byte	0x03, 0x1b
        /*001e*/ 	.short	0x00ff


	//----- nvinfo : EIATTR_NUM_BARRIERS
	.align		4
        /*0020*/ 	.byte	0x02, 0x4c
        /*0022*/ 	.byte	0x01
	.zero		1


	//----- nvinfo : EIATTR_MERCURY_ISA_VERSION
	.align		4
        /*0024*/ 	.byte	0x03, 0x5f
        /*0026*/ 	.short	0x0101


	//----- nvinfo : EIATTR_COOP_GROUP_MASK_REGIDS
	.align		4
        /*0028*/ 	.byte	0x04, 0x29
        /*002a*/ 	.short	(.L_2128 - .L_2127)


	//   ....[0]....
.L_2127:
        /*002c*/ 	.word	0xffffffff


	//   ....[1]....
        /*0030*/ 	.word	0xffffffff


	//   ....[2]....
        /*0034*/ 	.word	0xffffffff


	//   ....[3]....
        /*0038*/ 	.word	0xffffffff


	//   ....[4]....
        /*003c*/ 	.word	0xffffffff


	//   ....[5]....
        /*0040*/ 	.word	0xffffffff


	//----- nvinfo : EIATTR_COOP_GROUP_INSTR_OFFSETS
	.align		4
.L_2128:
        /*0044*/ 	.byte	0x04, 0x28
        /*0046*/ 	.short	(.L_2130 - .L_2129)


	//   ....[0]....
.L_2129:
        /*0048*/ 	.word	0x000025d0


	//   ....[1]....
        /*004c*/ 	.word	0x00002610


	//   ....[2]....
        /*0050*/ 	.word	0x00002650


	//   ....[3]....
        /*0054*/ 	.word	0x00002c80


	//   ....[4]....
        /*0058*/ 	.word	0x00002d00


	//   ....[5]....
        /*005c*/ 	.word	0x00002df0


	//----- nvinfo : EIATTR_VRC_CTA_INIT_COUNT
	.align		4
.L_2130:
        /*0060*/ 	.byte	0x02, 0x4a
	.zero		1
	.zero		1


	//----- nvinfo : EIATTR_EXIT_INSTR_OFFSETS
	.align		4
        /*0064*/ 	.byte	0x04, 0x1c
        /*0066*/ 	.short	(.L_2132 - .L_2131)


	//   ....[0]....
.L_2131:
        /*0068*/ 	.word	0x00005480


	//   ....[1]....
        /*006c*/ 	.word	0x00005a30


	//   ....[2]....
        /*0070*/ 	.word	0x00005a50


	//----- nvinfo : EIATTR_CRS_STACK_SIZE
	.align		4
.L_2132:
        /*0074*/ 	.byte	0x04, 0x1e
        /*0076*/ 	.short	(.L_2134 - .L_2133)
.L_2133:
        /*0078*/ 	.word	0x00000000


	//----- nvinfo : EIATTR_CBANK_PARAM_SIZE
	.align		4
.L_2134:
        /*007c*/ 	.byte	0x03, 0x19
        /*007e*/ 	.short	0x01d0


	//----- nvinfo : EIATTR_PARAM_CBANK
	.align		4
        /*0080*/ 	.byte	0x04, 0x0a
        /*0082*/ 	.short	(.L_2136 - .L_2135)
	.align		4
.L_2135:
        /*0084*/ 	.word	index@(.nv.constant0._ZN5flash32flash_fwd_splitkv_combine_kernelI23Flash_fwd_kernel_traitsILi96ELi64ELi64ELi4ELb0ELb0EN7cutlass10bfloat16_tE19Flash_kernel_traitsILi96ELi64ELi64ELi4ES3_EELi16ELi7ELb0EEEvNS_16Flash_fwd_paramsE)
        /*0088*/ 	.short	0x0380
        /*008a*/ 	.short	0x01d0


	//----- nvinfo : EIATTR_SW_WAR
	.align		4
.L_2136:
        /*008c*/ 	.byte	0x04, 0x36
        /*008e*/ 	.short	(.L_2138 - .L_2137)
.L_2137:
        /*0090*/ 	.word	0x00000008
.L_2138:


//--------------------- .nv.info._ZN5flash32flash_fwd_splitkv_combine_kernelI23Flash_fwd_kernel_traitsILi96ELi64ELi64ELi4ELb0ELb0EN7cutlass10bfloat16_tE19Flash_kernel_traitsILi96ELi64ELi64ELi4ES3_EELi16ELi6ELb0EEEvNS_16Flash_fwd_paramsE --------------------------
	.section	.nv.info._ZN5flash32flash_fwd_splitkv_combine_kernelI23Flash_fwd_kernel_traitsILi96ELi64ELi64ELi4ELb0ELb0EN7cutlass10bfloat16_tE19Flash_kernel_traitsILi96ELi64ELi64ELi4ES3_EELi16ELi6ELb0EEEvNS_16Flash_fwd_paramsE,"",@"SHT_CUDA_INFO"
	.sectionflags	@""
	.align	4


	//----- nvinfo : EIATTR_CUDA_API_VERSION
	.align		4
        /*0000*/ 	.byte	0x04, 0x37
        /*0002*/ 	.short	(.L_2140 - .L_2139)
.L_2139:
        /*0004*/ 	.word	0x00000082


	//----- nvinfo : EIATTR_KPARAM_INFO
	.align		4
.L_2140:
        /*0008*/ 	.byte	0x04, 0x17
        /*000a*/ 	.short	(.L_2142 - .L_2141)
.L_2141:
        /*000c*/ 	.word	0x00000000
        /*0010*/ 	.short	0x0000
        /*0012*/ 	.short	0x0000
        /*0014*/ 	.byte	0x00, 0xf0, 0x41, 0x07


	//----- nvinfo : EIATTR_SPARSE_MMA_MASK
	.align		4
.L_2142:
        /*0018*/ 	.byte	0x03, 0x50
        /*001a*/ 	.short	0x0000


	//----- nvinfo : EIATTR_MAXREG_COUNT
	.align		4
        /*001c*/ 	.byte	0x03, 0x1b
        /*001e*/ 	.short	0x00ff


	//----- nvinfo : EIATTR_NUM_BARRIERS
	.align		4
        /*0020*/ 	.byte	0x02, 0x4c
        /*0022*/ 	.byte	0x01
	.zero		1


	//----- nvinfo : EIATTR_MERCURY_ISA_VERSION
	.align		4
        /*0024*/ 	.byte	0x03, 0x5f
        /*0026*/ 	.short	0x0101


	//----- nvinfo : EIATTR_COOP_GROUP_MASK_REGIDS
	.align		4
        /*0028*/ 	.byte	0x04, 0x29
        /*002a*/ 	.short	(.L_2144 - .L_2143)


	//   ....[0]....
.L_2143:
        /*002c*/ 	.word	0xffffffff


	//   ....[1]....
        /*0030*/ 	.word	0xffffffff


	//   ....[2]....
        /*0034*/ 	.word	0xffffffff


	//   ....[3]....
        /*0038*/ 	.word	0xffffffff


	//   ....[4]....
        /*003c*/ 	.word	0xffffffff


	//   ....[5]....
        /*0040*/ 	.word	0xffffffff


	//----- nvinfo : EIATTR_COOP_GROUP_INSTR_OFFSETS
	.align		4
.L_2144:
        /*0044*/ 	.byte	0x04, 0x28
        /*0046*/ 	.short	(.L_2146 - .L_2145)


	//   ....[0]....
.L_2145:
        /*0048*/ 	.word	0x00001f20


	//   ....[1]....
        /*004c*/ 	.word	0x00001fc0


	//   ....[2]....
        /*0050*/ 	.word	0x00002010


	//   ....[3]....
        /*0054*/ 	.word	0x00002350


	//   ....[4]....
        /*0058*/ 	.word	0x000023b0


	//   ....[5]....
        /*005c*/ 	.word	0x000024f0


	//----- nvinfo : EIATTR_VRC_CTA_INIT_COUNT
	.align		4
.L_2146:
        /*0060*/ 	.byte	0x02, 0x4a
	.zero		1
	.zero		1


	//----- nvinfo : EIATTR_EXIT_INSTR_OFFSETS
	.align		4
        /*0064*/ 	.byte	0x04, 0x1c
        /*0066*/ 	.short	(.L_2148 - .L_2147)


	//   ....[0]....
.L_2147:
        /*0068*/ 	.word	0x00004740


	//   ....[1]....
        /*006c*/ 	.word	0x00004d10


	//   ....[2]....
        /*0070*/ 	.word	0x00004d30


	//----- nvinfo : EIATTR_CRS_STACK_SIZE
	.align		4
.L_2148:
        /*0074*/ 	.byte	0x04, 0x1e
        /*0076*/ 	.short	(.L_2150 - .L_2149)
.L_2149:
        /*0078*/ 	.word	0x00000000


	//----- nvinfo : EIATTR_CBANK_PARAM_SIZE
	.align		4
.L_2150:
        /*007c*/ 	.byte	0x03, 0x19
        /*007e*/ 	.short	0x01d0


	//----- nvinfo : EIATTR_PARAM_CBANK
	.align		4
        /*0080*/ 	.byte	0x04, 0x0a
        /*0082*/ 	.short	(.L_2152 - .L_2151)
	.align		4
.L_2151:
        /*0084*/ 	.word	index@(.nv.constant0._ZN5flash32flash_fwd_splitkv_combine_kernelI23Flash_fwd_kernel_traitsILi96ELi64ELi64ELi4ELb0ELb0EN7cutlass10bfloat16_tE19Flash_kernel_traitsILi96ELi64ELi64ELi4ES3_EELi16ELi6ELb0EEEvNS_16Flash_fwd_paramsE)
        /*0088*/ 	.short	0x0380
        /*008a*/ 	.short	0x01d0


	//----- nvinfo : EIATTR_SW_WAR
	.align		4
.L_2152:
        /*008c*/ 	.byte	0x04, 0x36
        /*008e*/ 	.short	(.L_2154 - .L_2153)
.L_2153:
        /*0090*/ 	.word	0x00000008
.L_2154:


//--------------------- .nv.info._ZN5flash32flash_fwd_splitkv_combine_kernelI23Flash_fwd_kernel_traitsILi96ELi64ELi64ELi4ELb0ELb0EN7cutlass10bfloat16_tE19Flash_kernel_traitsILi96ELi64ELi64ELi4ES3_EELi16ELi5ELb0EEEvNS_16Flash_fwd_paramsE --------------------------
	.section	.nv.info._ZN5flash32flash_fwd_splitkv_combine_kernelI23Flash_fwd_kernel_traitsILi96ELi64ELi64ELi4ELb0ELb0EN7cutlass10bfloat16_tE19Flash_kernel_traitsILi96ELi64ELi64ELi4ES3_EELi16ELi5ELb0EEEvNS_16Flash_fwd_paramsE,"",@"SHT_CUDA_INFO"
	.sectionflags	@""
	.align	4


	//----- nvinfo : EIATTR_CUDA_API_VERSION
	.align		4
        /*0000*/ 	.byte	0x04, 0x37
        /*0002*/ 	.short	(.L_2156 - .L_2155)
.L_2155:
        /*0004*/ 	.word	0x00000082


	//----- nvinfo : EIATTR_KPARAM_INFO
	.align		4
.L_2156:
        /*0008*/ 	.byte	0x04, 0x17
        /*000a*/ 	.short	(.L_2158 - .L_2157)
.L_2157:
        /*000c*/ 	.word	0x00000000
        /*0010*/ 	.short	0x0000
        /*0012*/ 	.short	0x0000
        /*0014*/ 	.byte	0x00, 0xf0, 0x41, 0x07


	//----- nvinfo : EIATTR_SPARSE_MMA_MASK
	.align		4
.L_2158:
        /*0018*/ 	.byte	0x03, 0x50
        /*001a*/ 	.short	0x0000


	//----- nvinfo : EIATTR_MAXREG_COUNT
	.align		4
        /*001c*/ 	.byte	0x03, 0x1b
        /*001e*/ 	.short	0x00ff


	//----- nvinfo : EIATTR_NUM_BARRIERS
	.align		4
        /*0020*/ 	.byte	0x02, 0x4c
        /*0022*/ 	.byte	0x01
	.zero		1


	//----- nvinfo : EIATTR_MERCURY_ISA_VERSION
	.align		4
        /*0024*/ 	.byte	0x03, 0x5f
        /*0026*/ 	.short	0x0101


	//----- nvinfo : EIATTR_COOP_GROUP_MASK_REGIDS
	.align		4
        /*0028*/ 	.byte	0x04, 0x29
        /*002a*/ 	.short	(.L_2160 - .L_2159)


	//   ....[0]....
.L_2159:
        /*002c*/ 	.word	0xffffffff


	//   ....[1]....
        /*0030*/ 	.word	0xffffffff


	//   ....[2]....
        /*0034*/ 	.word	0xffffffff


	//   ....[3]....
        /*0038*/ 	.word	0xffffffff


	//   ....[4]....
        /*003c*/ 	.word	0xffffffff


	//   ....[5]....
        /*0040*/ 	.word	0xffffffff


	//----- nvinfo : EIATTR_COOP_GROUP_INSTR_OFFSETS
	.align		4
.L_2160:
        /*0044*/ 	.byte	0x04, 0x28
        /*0046*/ 	.short	(.L_2162 - .L_2161)


	//   ....[0]....
.L_2161:
        /*0048*/ 	.word	0x00001b30


	//   ....[1]....
        /*004c*/ 	.word	0x00001bb0


	//   ....[2]....
        /*0050*/ 	.word	0x00001c40


	//   ....[3]....
        /*0054*/ 	.word	0x00001e50


	//   ....[4]....
        /*0058*/ 	.word	0x00001f20


	//   ....[5]....
        /*005c*/ 	.word	0x00001fe0


	//----- nvinfo : EIATTR_VRC_CTA_INIT_COUNT
	.align		4
.L_2162:
        /*0060*/ 	.byte	0x02, 0x4a
	.zero		1
	.zero		1


	//----- nvinfo : EIATTR_EXIT_INSTR_OFFSETS
	.align		4
        /*0064*/ 	.byte	0x04, 0x1c
        /*0066*/ 	.short	(.L_2164 - .L_2163)


	//   ....[0]....
.L_2163:
        /*0068*/ 	.word	0x00003fb0


	//   ....[1]....
        /*006c*/ 	.word	0x00004510


	//   ....[2]....
        /*0070*/ 	.word	0x00004530


	//----- nvinfo : EIATTR_CRS_STACK_SIZE
	.align		4
.L_2164:
        /*0074*/ 	.byte	0x04, 0x1e
        /*0076*/ 	.short	(.L_2166 - .L_2165)
.L_2165:
        /*0078*/ 	.word	0x00000000


	//----- nvinfo : EIATTR_CBANK_PARAM_SIZE
	.align		4
.L_2166:
        /*007c*/ 	.byte	0x03, 0x19
        /*007e*/ 	.short	0x01d0


	//----- nvinfo : EIATTR_PARAM_CBANK
	.align		4
        /*0080*/ 	.byte	0x04, 0x0a
        /*0082*/ 	.short	(.L_2168 - .L_2167)
	.align		4
.L_2167:
        /*0084*/ 	.word	index@(.nv.constant0._ZN5flash32flash_fwd_splitkv_combine_kernelI23Flash_fwd_kernel_traitsILi96ELi64ELi64ELi4ELb0ELb0EN7cutlass10bfloat16_tE19Flash_kernel_traitsILi96ELi64ELi64ELi4ES3_EELi16ELi5ELb0EEEvNS_16Flash_fwd_paramsE)
        /*0088*/ 	.short	0x0380
        /*008a*/ 	.short	0x01d0


	//----- nvinfo : EIATTR_SW_WAR
	.align		4
.L_2168:
        /*008c*/ 	.byte	0x04, 0x36
        /*008e*/ 	.short	(.L_2170 - .L_2169)
.L_2169:
        /*0090*/ 	.word	0x00000008
.L_2170:


//--------------------- .nv.info._ZN5flash32flash_fwd_splitkv_combine_kernelI23Flash_fwd_kernel_traitsILi96ELi64ELi64ELi4ELb0ELb0EN7cutlass10bfloat16_tE19Flash_kernel_traitsILi96ELi64ELi64ELi4ES3_EELi16ELi4ELb0EEEvNS_16Flash_fwd_paramsE --------------------------
	.section	.nv.info._ZN5flash32flash_fwd_splitkv_combine_kernelI23Flash_fwd_kernel_traitsILi96ELi64ELi64ELi4ELb0ELb0EN7cutlass10bfloat16_tE19Flash_kernel_traitsILi96ELi64ELi64ELi4ES3_EELi16ELi4ELb0EEEvNS_16Flash_fwd_paramsE,"",@"SHT_CUDA_INFO"
	.sectionflags	@""
	.align	4


	//----- nvinfo : EIATTR_CUDA_API_VERSION
	.align		4
        /*0000*/ 	.byte	0x04, 0x37
        /*0002*/ 	.short	(.L_2172 - .L_2171)
.L_2171:
        /*0004*/ 	.word	0x00000082


	//----- nvinfo : EIATTR_KPARAM_INFO
	.align		4
.L_2172:
        /*0008*/ 	.byte	0x04, 0x17
        /*000a*/ 	.short	(.L_2174 - .L_2173)
.L_2173:
        /*000c*/ 	.word	0x00000000
        /*0010*/ 	.short	0x0000
        /*0012*/ 	.short	0x0000
        /*0014*/ 	.byte	0x00, 0xf0, 0x41, 0x07


	//----- nvinfo : EIATTR_SPARSE_MMA_MASK
	.align		4
.L_2174:
        /*0018*/ 	.byte	0x03, 0x50
        /*001a*/ 	.short	0x0000


	//----- nvinfo : EIATTR_MAXREG_COUNT
	.align		4
        /*001c*/ 	.byte	0x03, 0x1b
        /*001e*/ 	.short	0x00ff


	//----- nvinfo : EIATTR_NUM_BARRIERS
	.align		4
        /*0020*/ 	.byte	0x02, 0x4c
        /*0022*/ 	.byte	0x01
	.zero		1


	//----- nvinfo : EIATTR_MERCURY_ISA_VERSION
	.align		4
        /*0024*/ 	.byte	0x03, 0x5f
        /*0026*/ 	.short	0x0101


	//----- nvinfo : EIATTR_COOP_GROUP_MASK_REGIDS
	.align		4
        /*0028*/ 	.byte	0x04, 0x29
        /*002a*/ 	.short	(.L_2176 - .L_2175)


	//   ....[0]....
.L_2175:
        /*002c*/ 	.word	0xffffffff


	//   ....[1]....
        /*0030*/ 	.word	0xffffffff


	//   ....[2]....
        /*0034*/ 	.word	0xffffffff


	//   ....[3]....
        /*0038*/ 	.word	0xffffffff


	//   ....[4]....
        /*003c*/ 	.word	0xffffffff


	//   ....[5]....
        /*0040*/ 	.word	0xffffffff


	//----- nvinfo : EIATTR_COOP_GROUP_INSTR_OFFSETS
	.align		4
.L_2176:
        /*0044*/ 	.byte	0x04, 0x28
        /*0046*/ 	.short	(.L_2178 - .L_2177)


	//   ....[0]....
.L_2177:
        /*0048*/ 	.word	0x00001910


	//   ....[1]....
        /*004c*/ 	.word	0x00001980


	//   ....[2]....
        /*0050*/ 	.word	0x000019e0


	//   ....[3]....
        /*0054*/ 	.word	0x00001b60


	//   ....[4]....
        /*0058*/ 	.word	0x00001bd0


	//   ....[5]....
        /*005c*/ 	.word	0x00001ce0


	//----- nvinfo : EIATTR_VRC_CTA_INIT_COUNT
	.align		4
.L_2178:
        /*0060*/ 	.byte	0x02, 0x4a
	.zero		1
	.zero		1


	//----- nvinfo : EIATTR_EXIT_INSTR_OFFSETS
	.align		4
        /*0064*/ 	.byte	0x04, 0x1c
        /*0066*/ 	.short	(.L_2180 - .L_2179)


	//   ....[0]....
.L_2179:
        /*0068*/ 	.word	0x00003c70


	//   ....[1]....
        /*006c*/ 	.word	0x000041d0


	//   ....[2]....
        /*0070*/ 	.word	0x000041f0


	//----- nvinfo : EIATTR_CRS_STACK_SIZE
	.align		4
.L_2180:
        /*0074*/ 	.byte	0x04, 0x1e
        /*0076*/ 	.short	(.L_2182 - .L_2181)
.L_2181:
        /*0078*/ 	.word	0x00000000


	//----- nvinfo : EIATTR_CBANK_PARAM_SIZE
	.align		4
.L_2182:
        /*007c*/ 	.byte	0x03, 0x19
        /*007e*/ 	.short	0x01d0


	//----- nvinfo : EIATTR_PARAM_CBANK
	.align		4
        /*0080*/ 	.byte	0x04, 0x0a
        /*0082*/ 	.short	(.L_2184 - .L_2183)
	.align		4
.L_2183:
        /*0084*/ 	.word	index@(.nv.constant0._ZN5flash32flash_fwd_splitkv_combine_kernelI23Flash_fwd_kernel_traitsILi96ELi64ELi64ELi4ELb0ELb0EN7cutlass10bfloat16_tE19Flash_kernel_traitsILi96ELi64ELi64ELi4ES3_EELi16ELi4ELb0EEEvNS_16Flash_fwd_paramsE)
        /*0088*/ 	.short	0x0380
        /*008a*/ 	.short	0x01d0


	//----- nvinfo : EIATTR_SW_WAR
	.align		4
.L_2184:
        /*008c*/ 	.byte	0x04, 0x36
        /*008e*/ 	.short	(.L_2186 - .L_2185)
.L_2185:
        /*0090*/ 	.word	0x00000008
.L_2186:


//--------------------- .nv.info._ZN5flash32flash_fwd_splitkv_combine_kernelI23Flash_fwd_kernel_traitsILi96ELi64ELi64ELi4ELb0ELb0EN7cutlass10bfloat16_tE19Flash_kernel_traitsILi96ELi64ELi64ELi4ES3_EELi16ELi3ELb0EEEvNS_16Flash_fwd_paramsE --------------------------
	.section	.nv.info._ZN5flash32flash_fwd_splitkv_combine_kernelI23Flash_fwd_kernel_traitsILi96ELi64ELi64ELi4ELb0ELb0EN7cutlass10bfloat16_tE19Flash_kernel_traitsILi96ELi64ELi64ELi4ES3_EELi16ELi3ELb0EEEvNS_16Flash_fwd_paramsE,"",@"SHT_CUDA_INFO"
	.sectionflags	@""
	.align	4


	//----- nvinfo : EIATTR_CUDA_API_VERSION
	.align		4
        /*0000*/ 	.byte	0x04, 0x37
        /*0002*/ 	.short	(.L_2188 - .L_2187)
.L_2187:
        /*0004*/ 	.word	0x00000082


	//----- nvinfo : EIATTR_KPARAM_INFO
	.align		4
.L_2188:
        /*0008*/ 	.byte	0x04, 0x17
        /*000a*/ 	.short	(.L_2190 - .L_2189)
.L_2189:
        /*000c*/ 	.word	0x00000000
        /*0010*/ 	.short	0x0000
        /*0012*/ 	.short	0x0000
        /*0014*/ 	.byte	0x00, 0xf0, 0x41, 0x07


	//----- nvinfo : EIATTR_SPARSE_MMA_MASK
	.align		4
.L_2190:
        /*0018*/ 	.byte	0x03, 0x50
        /*001a*/ 	.short	0x0000


	//----- nvinfo : EIATTR_MAXREG_COUNT
	.align		4
        /*001c*/ 	.byte	0x03, 0x1b
        /*001e*/ 	.short	0x00ff


	//----- nvinfo : EIATTR_NUM_BARRIERS
	.align		4
        /*0020*/ 	.byte	0x02, 0x4c
        /*0022*/ 	.byte	0x01
	.zero		1


	//----- nvinfo : EIATTR_MERCURY_ISA_VERSION
	.align		4
        /*0024*/ 	.byte	0x03, 0x5f
        /*0026*/ 	.short	0x0101


	//----- nvinfo : EIATTR_COOP_GROUP_MASK_REGIDS
	.align		4
        /*0028*/ 	.byte	0x04, 0x29
        /*002a*/ 	.short	(.L_2192 - .L_2191)


	//   ....[0]....
.L_2191:
        /*002c*/ 	.word	0xffffffff


	//   ....[1]....
        /*0030*/ 	.word	0xffffffff


	//   ....[2]....
        /*0034*/ 	.word	0xffffffff


	//   ....[3]....
        /*0038*/ 	.word	0xffffffff


	//   ....[4]....
        /*003c*/ 	.word	0xffffffff


	//   ....[5]....
        /*0040*/ 	.word	0xffffffff


	//----- nvinfo : EIATTR_COOP_GROUP_INSTR_OFFSETS
	.align		4
.L_2192:
        /*0044*/ 	.byte	0x04, 0x28
        /*0046*/ 	.short	(.L_2194 - .L_2193)


	//   ....[0]....
.L_2193:
        /*0048*/ 	.word	0x00001a00


	//   ....[1]....
        /*004c*/ 	.word	0x00001a90


	//   ....[2]....
        /*0050*/ 	.word	0x00001ac0


	//   ....[3]....
        /*0054*/ 	.word	0x00001b30


	//   ....[4]....
        /*0058*/ 	.word	0x00001b70


	//   ....[5]....
        /*005c*/ 	.word	0x00001c50


	//----- nvinfo : EIATTR_VRC_CTA_INIT_COUNT
	.align		4
.L_2194:
        /*0060*/ 	.byte	0x02, 0x4a
	.zero		1
	.zero		1


	//----- nvinfo : EIATTR_EXIT_INSTR_OFFSETS
	.align		4
        /*0064*/ 	.byte	0x04, 0x1c
        /*0066*/ 	.short	(.L_2196 - .L_2195)


	//   ....[0]....
.L_2195:
        /*0068*/ 	.word	0x00003b50


	//   ....[1]....
        /*006c*/ 	.word	0x000040b0


	//   ....[2]....
        /*0070*/ 	.word	0x000040d0


	//----- nvinfo : EIATTR_CRS_STACK_SIZE
	.align		4
.L_2196:
        /*0074*/ 	.byte	0x04, 0x1e
        /*0076*/ 	.short	(.L_2198 - .L_2197)
.L_2197:
        /*0078*/ 	.word	0x00000000


	//----- nvinfo : EIATTR_CBANK_PARAM_SIZE
	.align		4
.L_2198:
        /*007c*/ 	.byte	0x03, 0x19
        /*007e*/ 	.short	0x01d0


	//----- nvinfo : EIATTR_PARAM_CBANK
	.align		4
        /*0080*/ 	.byte	0x04, 0x0a
        /*0082*/ 	.short	(.L_2200 - .L_2199)
	.align		4
.L_2199:
        /*0084*/ 	.word	index@(.nv.constant0._ZN5flash32flash_fwd_splitkv_combine_kernelI23Flash_fwd_kernel_traitsILi96ELi64ELi64ELi4ELb0ELb0EN7cutlass10bfloat16_tE19Flash_kernel_traitsILi96ELi64ELi64ELi4ES3_EELi16ELi3ELb0EEEvNS_16Flash_fwd_paramsE)
        /*0088*/ 	.short	0x0380
        /*008a*/ 	.short	0x01d0


	//----- nvinfo : EIATTR_SW_WAR
	.align		4
.L_2200:
        /*008c*/ 	.byte	0x04, 0x36
        /*008e*/ 	.short	(.L_2202 - .L_2201)
.L_2201:
        /*0090*/ 	.word	0x00000008
.L_2202:


//--------------------- .nv.info._ZN5flash32flash_fwd_splitkv_combine_kernelI23Flash_fwd_kernel_traitsILi96ELi64ELi64ELi4ELb0ELb0EN7cutlass10bfloat16_tE19Flash_kernel_traitsILi96ELi64ELi64ELi4ES3_EELi16ELi2ELb0EEEvNS_16Flash_fwd_paramsE --------------------------
	.section	.nv.info._ZN5flash32flash_fwd_splitkv_combine_kernelI23Flash_fwd_kernel_traitsILi96ELi64ELi64ELi4ELb0ELb0EN7cutlass10bfloat16_tE19Flash_kernel_traitsILi96ELi64ELi64ELi4ES3_EELi16ELi2ELb0EEEvNS_16Flash_fwd_paramsE,"",@"SHT_CUDA_INFO"
	.sectionflags	@""
	.align	4


	//----- nvinfo : EIATTR_CUDA_API_VERSION
	.align		4
        /*0000*/ 	.byte	0x04, 0x37
        /*0002*/ 	.short	(.L_2204 - .L_2203)
.L_2203:
        /*0004*/ 	.word	0x00000082


	//----- nvinfo : EIATTR_KPARAM_INFO
	.align		4
.L_2204:
        /*0008*/ 	.byte	0x04, 0x17
        /*000a*/ 	.short	(.L_2206 - .L_2205)
.L_2205:
        /*000c*/ 	.word	0x00000000
        /*0010*/ 	.short	0x0000
        /*0012*/ 	.short	0x0000
        /*0014*/ 	.byte	0x00, 0xf0, 0x41, 0x07


	//----- nvinfo : EIATTR_SPARSE_MMA_MASK
	.align		4
.L_2206:
        /*0018*/ 	.byte	0x03, 0x50
        /*001a*/ 	.short	0x0000


	//----- nvinfo : EIATTR_MAXREG_COUNT
	.align		4
        /*001c*/ 	.byte	0x03, 0x1b
        /*001e*/ 	.short	0x00ff


	//----- nvinfo : EIATTR_NUM_BARRIERS
	.align		4
        /*0020*/ 	.byte	0x02, 0x4c
        /*0022*/ 	.byte	0x01
	.zero		1


	//----- nvinfo : EIATTR_MERCURY_ISA_VERSION
	.align		4
        /*0024*/ 	.byte	0x03, 0x5f
        /*0026*/ 	.short	0x0101


	//----- nvinfo : EIATTR_COOP_GROUP_MASK_REGIDS
	.align		4
        /*0028*/ 	.byte	0x04, 0x29
        /*002a*/ 	.short	(.L_2208 - .L_2207)


	//   ....[0]....
.L_2207:
        /*002c*/ 	.word	0xffffffff


	//   ....[1]....
        /*0030*/ 	.word	0xffffffff


	//   ....[2]....
        /*0034*/ 	.word	0xffffffff


	//   ....[3]....
        /*0038*/ 	.word	0xffffffff


	//----- nvinfo : EIATTR_COOP_GROUP_INSTR_OFFSETS
	.align		4
.L_2208:
        /*003c*/ 	.byte	0x04, 0x28
        /*003e*/ 	.short	(.L_2210 - .L_2209)


	//   ....[0]....
.L_2209:
        /*0040*/ 	.word	0x00001a20


	//   ....[1]....
        /*0044*/ 	.word	0x00001a40


	//   ....[2]....
        /*0048*/ 	.word	0x00001ae0


	//   ....[3]....
        /*004c*/ 	.word	0x00001be0


	//----- nvinfo : EIATTR_VRC_CTA_INIT_COUNT
	.align		4
.L_2210:
        /*0050*/ 	.byte	0x02, 0x4a
	.zero		1
	.zero		1


	//----- nvinfo : EIATTR_EXIT_INSTR_OFFSETS
	.align		4
        /*0054*/ 	.byte	0x04, 0x1c
        /*0056*/ 	.short	(.L_2212 - .L_2211)


	//   ....[0]....
.L_2211:
        /*0058*/ 	.word	0x00003ae0


	//   ....[1]....
        /*005c*/ 	.word	0x00004040


	//   ....[2]....
        /*0060*/ 	.word	0x00004060


	//----- nvinfo : EIATTR_CRS_STACK_SIZE
	.align		4
.L_2212:
        /*0064*/ 	.byte	0x04, 0x1e
        /*0066*/ 	.short	(.L_2214 - .L_2213)
.L_2213:
        /*0068*/ 	.word	0x00000000


	//----- nvinfo : EIATTR_CBANK_PARAM_SIZE
	.align		4
.L_2214:
        /*006c*/ 	.byte	0x03, 0x19
        /*006e*/ 	.short	0x01d0


	//----- nvinfo : EIATTR_PARAM_CBANK
	.align		4
        /*0070*/ 	.byte	0x04, 0x0a
        /*0072*/ 	.short	(.L_2216 - .L_2215)
	.align		4
.L_2215:
        /*0074*/ 	.word	index@(.nv.constant0._ZN5flash32flash_fwd_splitkv_combine_kernelI23Flash_fwd_kernel_traitsILi96ELi64ELi64ELi4ELb0ELb0EN7cutlass10bfloat16_tE19Flash_kernel_traitsILi96ELi64ELi64ELi4ES3_EELi16ELi2ELb0EEEvNS_16Flash_fwd_paramsE)
        /*0078*/ 	.short	0x0380
        /*007a*/ 	.short	0x01d0


	//----- nvinfo : EIATTR_SW_WAR
	.align		4
.L_2216:
        /*007c*/ 	.byte	0x04, 0x36
        /*007e*/ 	.short	(.L_2218 - .L_2217)
.L_2217:
        /*0080*/ 	.word	0x00000008
.L_2218:


//--------------------- .nv.info._ZN5flash32flash_fwd_splitkv_combine_kernelI23Flash_fwd_kernel_traitsILi96ELi64ELi64ELi4ELb0ELb0EN7cutlass10bfloat16_tE19Flash_kernel_traitsILi96ELi64ELi64ELi4ES3_EELi16ELi1ELb0EEEvNS_16Flash_fwd_paramsE --------------------------
	.section	.nv.info._ZN5flash32flash_fwd_splitkv_combine_kernelI23Flash_fwd_kernel_traitsILi96ELi64ELi64ELi4ELb0ELb0EN7cutlass10bfloat16_tE19Flash_kernel_traitsILi96ELi64ELi64ELi4ES3_EELi16ELi1ELb0EEEvNS_16Flash_fwd_paramsE,"",@"SHT_CUDA_INFO"
	.sectionflags	@""
	.align	4


	//----- nvinfo : EIATTR_CUDA_API_VERSION
	.align		4
        /*0000*/ 	.byte	0x04, 0x37
        /*0002*/ 	.short	(.L_2220 - .L_2219)
.L_2219:
        /*0004*/ 	.word	0x00000082


	//----- nvinfo : EIATTR_KPARAM_INFO
	.align		4
.L_2220:
        /*0008*/ 	.byte	0x04, 0x17
        /*000a*/ 	.short	(.L_2222 - .L_2221)
.L_2221:
        /*000c*/ 	.word	0x00000000
        /*0010*/ 	.short	0x0000
        /*0012*/ 	.short	0x0000
        /*0014*/ 	.byte	0x00, 0xf0, 0x41, 0x07


	//----- nvinfo : EIATTR_SPARSE_MMA_MASK
	.align		4
.L_2222:
        /*0018*/ 	.byte	0x03, 0x50
        /*001a*/ 	.short	0x0000


	//----- nvinfo : EIATTR_MAXREG_COUNT
	.align		4
        /*001c*/ 	.byte	0x03, 0x1b
        /*001e*/ 	.short	0x00ff


	//----- nvinfo : EIATTR_NUM_BARRIERS
	.align		4
        /*0020*/ 	.byte	0x02, 0x4c
        /*0022*/ 	.byte	0x01
	.zero		1


	//----- nvinfo : EIATTR_MERCURY_ISA_VERSION
	.align		4
        /*0024*/ 	.byte	0x03, 0x5f
        /*0026*/ 	.short	0x0101


	//----- nvinfo : EIATTR_COOP_GROUP_MASK_REGIDS
	.align		4
        /*0028*/ 	.byte	0x04, 0x29
        /*002a*/ 	.short	(.L_2224 - .L_2223)


	//   ....[0]....
.L_2223:
        /*002c*/ 	.word	0xffffffff


	//   ....[1]....
        /*0030*/ 	.word	0xffffffff


	//----- nvinfo : EIATTR_COOP_GROUP_INSTR_OFFSETS
	.align		4
.L_2224:
        /*0034*/ 	.byte	0x04, 0x28
        /*0036*/ 	.short	(.L_2226 - .L_2225)


	//   ....[0]....
.L_2225:
        /*0038*/ 	.word	0x00001ab0


	//   ....[1]....
        /*003c*/ 	.word	0x00001cb0


	//----- nvinfo : EIATTR_VRC_CTA_INIT_COUNT
	.align		4
.L_2226:
        /*0040*/ 	.byte	0x02, 0x4a
	.zero		1
	.zero		1


	//----- nvinfo : EIATTR_EXIT_INSTR_OFFSETS
	.align		4
        /*0044*/ 	.byte	0x04, 0x1c
        /*0046*/ 	.short	(.L_2228 - .L_2227)


	//   ....[0]....
.L_2227:
        /*0048*/ 	.word	0x00003ab0


	//   ....[1]....
        /*004c*/ 	.word	0x00004010


	//   ....[2]....
        /*0050*/ 	.word	0x00004030


	//----- nvinfo : EIATTR_CRS_STACK_SIZE
	.align		4
.L_2228:
        /*0054*/ 	.byte	0x04, 0x1e
        /*0056*/ 	.short	(.L_2230 - .L_2229)
.L_2229:
        /*0058*/ 	.word	0x00000000


	//----- nvinfo : EIATTR_CBANK_PARAM_SIZE
	.align		4
.L_2230:
        /*005c*/ 	.byte	0x03, 0x19
        /*005e*/ 	.short	0x01d0


	//----- nvinfo : EIATTR_PARAM_CBANK
	.align		4
        /*0060*/ 	.byte	0x04, 0x0a
        /*0062*/ 	.short	(.L_2232 - .L_2231)
	.align		4
.L_2231:
        /*0064*/ 	.word	index@(.nv.constant0._ZN5flash32flash_fwd_splitkv_combine_kernelI23Flash_fwd_kernel_traitsILi96ELi64ELi64ELi4ELb0ELb0EN7cutlass10bfloat16_tE19Flash_kernel_traitsILi96ELi64ELi64ELi4ES3_EELi16ELi1ELb0EEEvNS_16Flash_fwd_paramsE)
        /*0068*/ 	.short	0x0380
        /*006a*/ 	.short	0x01d0


	//----- nvinfo : EIATTR_SW_WAR
	.align		4
.L_2232:
        /*006c*/ 	.byte	0x04, 0x36
        /*006e*/ 	.short	(.L_2234 - .L_2233)
.L_2233:
        /*0070*/ 	.word	0x00000008
.L_2234:


//--------------------- .nv.info._ZN5flash32flash_fwd_splitkv_combine_kernelI23Flash_fwd_kernel_traitsILi96ELi64ELi64ELi4ELb0ELb0EN7cutlass10bfloat16_tE19Flash_kernel_traitsILi96ELi64ELi64ELi4ES3_EELi16ELi7ELb1EEEvNS_16Flash_fwd_paramsE --------------------------
	.section	.nv.info._ZN5flash32flash_fwd_splitkv_combine_kernelI23Flash_fwd_kernel_traitsILi96ELi64ELi64ELi4ELb0ELb0EN7cutlass10bfloat16_tE19Flash_kernel_traitsILi96ELi64ELi64ELi4ES3_EELi16ELi7ELb1EEEvNS_16Flash_fwd_paramsE,"",@"SHT_CUDA_INFO"
	.sectionflags	@""
	.align	4


	//----- nvinfo : EIATTR_CUDA_API_VERSION
	.align		4
        /*0000*/ 	.byte	0x04, 0x37
        /*0002*/ 	.short	(.L_2236 - .L_2235)
.L_2235:
        /*0004*/ 	.word	0x00000082


	//----- nvinfo : EIATTR_KPARAM_INFO
	.align		4
.L_2236:
        /*0008*/ 	.byte	0x04, 0x17
        /*000a*/ 	.short	(.L_2238 - .L_2237)
.L_2237:
        /*000c*/ 	.word	0x00000000
        /*0010*/ 	.short	0x0000
        /*0012*/ 	.short	0x0000
        /*0014*/ 	.byte	0x00, 0xf0, 0x41, 0x07


	//----- nvinfo : EIATTR_SPARSE_MMA_MASK
	.align		4
.L_2238:
        /*0018*/ 	.byte	0x03, 0x50
        /*001a*/ 	.short	0x0000


	//----- nvinfo : EIATTR_MAXREG_COUNT
	.align		4
        /*001c*/ 	.byte	0x03, 0x1b
        /*001e*/ 	.short	0x00ff


	//----- nvinfo : EIATTR_NUM_BARRIERS
	.align		4
        /*0020*/ 	.byte	0x02, 0x4c
        /*0022*/ 	.byte	0x01
	.zero		1


	//----- nvinfo : EIATTR_MERCURY_ISA_VERSION
	.align		4
        /*0024*/ 	.byte	0x03, 0x5f
        /*0026*/ 	.short	0x0101


	//----- nvinfo : EIATTR_COOP_GROUP_MASK_REGIDS
	.align		4
        /*0028*/ 	.byte	0x04, 0x29
        /*002a*/ 	.short	(.L_2240 - .L_2239)


	//   ....[0]....
.L_2239:
        /*002c*/ 	.word	0xffffffff


	//   ....[1]....
        /*0030*/ 	.word	0xffffffff


	//   ....[2]....
        /*0034*/ 	.word	0xffffffff


	//   ....[3]....
        /*0038*/ 	.word	0xffffffff


	//   ....[4]....
        /*003c*/ 	.word	0xffffffff


	//   ....[5]....
        /*0040*/ 	.word	0xffffffff


	//----- nvinfo : EIATTR_COOP_GROUP_INSTR_OFFSETS
	.align		4
.L_2240:
        /*0044*/ 	.byte	0x04, 0x28
        /*0046*/ 	.short	(.L_2242 - .L_2241)


	//   ....[0]....
.L_2241:
        /*0048*/ 	.word	0x000025e0


	//   ....[1]....
        /*004c*/ 	.word	0x00002620


	//   ....[2]....
        /*0050*/ 	.word	0x00002660


	//   ....[3]....
        /*0054*/ 	.word	0x00002c90


	//   ....[4]....
        /*0058*/ 	.word	0x00002d40


	//   ....[5]....
        /*005c*/ 	.word	0x00002e20


	//----- nvinfo : EIATTR_VRC_CTA_INIT_COUNT
	.align		4
.L_2242:
        /*0060*/ 	.byte	0x02, 0x4a
	.zero		1
	.zero		1


	//----- nvinfo : EIATTR_EXIT_INSTR_OFFSETS
	.align		4
        /*0064*/ 	.byte	0x04, 0x1c
        /*0066*/ 	.short	(.L_2244 - .L_2243)


	//   ....[0]....
.L_2243:
        /*0068*/ 	.word	0x00005430


	//   ....[1]....
        /*006c*/ 	.word	0x00005990


	//----- nvinfo : EIATTR_CRS_STACK_SIZE
	.align		4
.L_2244:
        /*0070*/ 	.byte	0x04, 0x1e
        /*0072*/ 	.short	(.L_2246 - .L_2245)
.L_2245:
        /*0074*/ 	.word	0x00000000


	//----- nvinfo : EIATTR_CBANK_PARAM_SIZE
	.align		4
.L_2246:
        /*0078*/ 	.byte	0x03, 0x19
        /*007a*/ 	.short	0x01d0


	//----- nvinfo : EIATTR_PARAM_CBANK
	.align		4
        /*007c*/ 	.byte	0x04, 0x0a
        /*007e*/ 	.short	(.L_2248 - .L_2247)
	.align		4
.L_2247:
        /*0080*/ 	.word	index@(.nv.constant0._ZN5flash32flash_fwd_splitkv_combine_kernelI23Flash_fwd_kernel_traitsILi96ELi64ELi64ELi4ELb0ELb0EN7cutlass10bfloat16_tE19Flash_kernel_traitsILi96ELi64ELi64ELi4ES3_EELi16ELi7ELb1EEEvNS_16Flash_fwd_paramsE)
        /*0084*/ 	.short	0x0380
        /*0086*/ 	.short	0x01d0


	//----- nvinfo : EIATTR_SW_WAR
	.align		4
.L_2248:
        /*0088*/ 	.byte	0x04, 0x36
        /*008a*/ 	.short	(.L_2250 - .L_2249)
.L_2249:
        /*008c*/ 	.word	0x00000008
.L_2250:


//--------------------- .nv.info._ZN5flash32flash_fwd_splitkv_combine_kernelI23Flash_fwd_kernel_traitsILi96ELi64ELi64ELi4ELb0ELb0EN7cutlass10bfloat16_tE19Flash_kernel_traitsILi96ELi64ELi64ELi4ES3_EELi16ELi6ELb1EEEvNS_16Flash_fwd_paramsE --------------------------
	.section	.nv.info._ZN5flash32flash_fwd_splitkv_combine_kernelI23Flash_fwd_kernel_traitsILi96ELi64ELi64ELi4ELb0ELb0EN7cutlass10bfloat16_tE19Flash_kernel_traitsILi96ELi64ELi64ELi4ES3_EELi16ELi6ELb1EEEvNS_16Flash_fwd_paramsE,"",@"SHT_CUDA_INFO"
	.sectionflags	@""
	.align	4


	//----- nvinfo : EIATTR_CUDA_API_VERSION
	.align		4
        /*0000*/ 	.byte	0x04, 0x37
        /*0002*/ 	.short	(.L_2252 - .L_2251)
.L_2251:
        /*0004*/ 	.word	0x00000082


	//----- nvinfo : EIATTR_KPARAM_INFO
	.align		4
.L_2252:
        /*0008*/ 	.byte	0x04, 0x17
        /*000a*/ 	.short	(.L_2254 - .L_2253)
.L_2253:
        /*000c*/ 	.word	0x00000000
        /*0010*/ 	.short	0x0000
        /*0012*/ 	.short	0x0000
        /*0014*/ 	.byte	0x00, 0xf0, 0x41, 0x07


	//----- nvinfo : EIATTR_SPARSE_MMA_MASK
	.align		4
.L_2254:
        /*0018*/ 	.byte	0x03, 0x50
        /*001a*/ 	.short	0x0000


	//----- nvinfo : EIATTR_MAXREG_COUNT
	.align		4
        /*001c*/ 	.byte	0x03, 0x1b
        /*001e*/ 	.short	0x00ff


	//----- nvinfo : EIATTR_NUM_BARRIERS
	.align		4
        /*0020*/ 	.byte	0x02, 0x4c
        /*0022*/ 	.byte	0x01
	.zero		1


	//----- nvinfo : EIATTR_MERCURY_ISA_VERSION
	.align		4
        /*0024*/ 	.byte	0x03, 0x5f
        /*0026*/ 	.short	0x0101


	//----- nvinfo : EIATTR_COOP_GROUP_MASK_REGIDS
	.align		4
        /*0028*/ 	.byte	0x04, 0x29
        /*002a*/ 	.short	(.L_2256 - .L_2255)


	//   ....[0]....
.L_2255:
        /*002c*/ 	.word	0xffffffff


	//   ....[1]....
        /*0030*/ 	.word	0xffffffff


	//   ....[2]....
        /*0034*/ 	.word	0xffffffff


	//   ....[3]....
        /*0038*/ 	.word	0xffffffff


	//   ....[4]....
        /*003c*/ 	.word	0xffffffff


	//   ....[5]....
        /*0040*/ 	.word	0xffffffff


	//----- nvinfo : EIATTR_COOP_GROUP_INSTR_OFFSETS
	.align		4
.L_2256:
        /*0044*/ 	.byte	0x04, 0x28
        /*0046*/ 	.short	(.L_2258 - .L_2257)


	//   ....[0]....
.L_2257:
        /*0048*/ 	.word	0x00001ec0


	//   ....[1]....
        /*004c*/ 	.word	0x00001f70


	//   ....[2]....
        /*0050*/ 	.word	0x00001fe0


	//   ....[3]....
        /*0054*/ 	.word	0x00002330


	//   ....[4]....
        /*0058*/ 	.word	0x00002350


	//   ....[5]....
        /*005c*/ 	.word	0x00002390


	//----- nvinfo : EIATTR_VRC_CTA_INIT_COUNT
	.align		4
.L_2258:
        /*0060*/ 	.byte	0x02, 0x4a
	.zero		1
	.zero		1


	//----- nvinfo : EIATTR_EXIT_INSTR_OFFSETS
	.align		4
        /*0064*/ 	.byte	0x04, 0x1c
        /*0066*/ 	.short	(.L_2260 - .L_2259)


	//   ....[0]....
.L_2259:
        /*0068*/ 	.word	0x00004590


	//   ....[1]....
        /*006c*/ 	.word	0x00004af0


	//----- nvinfo : EIATTR_CRS_STACK_SIZE
	.align		4
.L_2260:
        /*0070*/ 	.byte	0x04, 0x1e
        /*0072*/ 	.short	(.L_2262 - .L_2261)
.L_2261:
        /*0074*/ 	.word	0x00000000


	//----- nvinfo : EIATTR_CBANK_PARAM_SIZE
	.align		4
.L_2262:
        /*0078*/ 	.byte	0x03, 0x19
        /*007a*/ 	.short	0x01d0


	//----- nvinfo : EIATTR_PARAM_CBANK
	.align		4
        /*007c*/ 	.byte	0x04, 0x0a
        /*007e*/ 	.short	(.L_2264 - .L_2263)
	.align		4
.L_2263:
        /*0080*/ 	.word	index@(.nv.constant0._ZN5flash32flash_fwd_splitkv_combine_kernelI23Flash_fwd_kernel_traitsILi96ELi64ELi64ELi4ELb0ELb0EN7cutlass10bfloat16_tE19Flash_kernel_traitsILi96ELi64ELi64ELi4ES3_EELi16ELi6ELb1EEEvNS_16Flash_fwd_paramsE)
        /*0084*/ 	.short	0x0380
        /*0086*/ 	.short	0x01d0


	//----- nvinfo : EIATTR_SW_WAR
	.align		4
.L_2264:
        /*0088*/ 	.byte	0x04, 0x36
        /*008a*/ 	.short	(.L_2266 - .L_2265)
.L_2265:
        /*008c*/ 	.word	0x00000008
.L_2266:


//--------------------- .nv.info._ZN5flash32flash_fwd_splitkv_combine_kernelI23Flash_fwd_kernel_traitsILi96ELi64ELi64ELi4ELb0ELb0EN7cutlass10bfloat16_tE19Flash_kernel_traitsILi96ELi64ELi64ELi4ES3_EELi16ELi5ELb1EEEvNS_16Flash_fwd_paramsE --------------------------
	.section	.nv.info._ZN5flash32flash_fwd_splitkv_combine_kernelI23Flash_fwd_kernel_traitsILi96ELi64ELi64ELi4ELb0ELb0EN7cutlass10bfloat16_tE19Flash_kernel_traitsILi96ELi64ELi64ELi4ES3_EELi16ELi5ELb1EEEvNS_16Flash_fwd_paramsE,"",@"SHT_CUDA_INFO"
	.sectionflags	@""
	.align	4


	//----- nvinfo : EIATTR_CUDA_API_VERSION
	.align		4
        /*0000*/ 	.byte	0x04, 0x37
        /*0002*/ 	.short	(.L_2268 - .L_2267)
.L_2267:
        /*0004*/ 	.word	0x00000082


	//----- nvinfo : EIATTR_KPARAM_INFO
	.align		4
.L_2268:
        /*0008*/ 	.byte	0x04, 0x17
        /*000a*/ 	.short	(.L_2270 - .L_2269)
.L_2269:
        /*000c*/ 	.word	0x00000000
        /*0010*/ 	.short	0x0000
        /*0012*/ 	.short	0x0000
        /*0014*/ 	.byte	0x00, 0xf0, 0x41, 0x07


	//----- nvinfo : EIATTR_SPARSE_MMA_MASK
	.align		4
.L_2270:
        /*0018*/ 	.byte	0x03, 0x50
        /*001a*/ 	.short	0x0000


	//----- nvinfo : EIATTR_MAXREG_COUNT
	.align		4
        /*001c*/ 	.byte	0x03, 0x1b
        /*001e*/ 	.short	0x00ff


	//----- nvinfo : EIATTR_NUM_BARRIERS
	.align		4
        /*0020*/ 	.byte	0x02, 0x4c
        /*0022*/ 	.byte	0x01
	.zero		1


	//----- nvinfo : EIATTR_MERCURY_ISA_VERSION
	.align		4
        /*0024*/ 	.byte	0x03, 0x5f
        /*0026*/ 	.short	0x0101


	//----- nvinfo : EIATTR_COOP_GROUP_MASK_REGIDS
	.align		4
        /*0028*/ 	.byte	0x04, 0x29
        /*002a*/ 	.short	(.L_2272 - .L_2271)


	//   ....[0]....
.L_2271:
        /*002c*/ 	.word	0xffffffff


	//   ....[1]....
        /*0030*/ 	.word	0xffffffff


	//   ....[2]....
        /*0034*/ 	.word	0xffffffff


	//   ....[3]....
        /*0038*/ 	.word	0xffffffff


	//   ....[4]....
        /*003c*/ 	.word	0xffffffff


	//   ....[5]....
        /*0040*/ 	.word	0xffffffff


	//----- nvinfo : EIATTR_COOP_GROUP_INSTR_OFFSETS
	.align		4
.L_2272:
        /*0044*/ 	.byte	0x04, 0x28
        /*0046*/ 	.short	(.L_2274 - .L_2273)


	//   ....[0]....
.L_2273:
        /*0048*/ 	.word	0x00001a00


	//   ....[1]....
        /*004c*/ 	.word	0x00001a90


	//   ....[2]....
        /*0050*/ 	.word	0x00001ae0


	//   ....[3]....
        /*0054*/ 	.word	0x00001d00


	//   ....[4]....
        /*0058*/ 	.word	0x00001d70


	//   ....[5]....
        /*005c*/ 	.word	0x00001e90


	//----- nvinfo : EIATTR_VRC_CTA_INIT_COUNT
	.align		4
.L_2274:
        /*0060*/ 	.byte	0x02, 0x4a
	.zero		1
	.zero		1


	//----- nvinfo : EIATTR_EXIT_INSTR_OFFSETS
	.align		4
        /*0064*/ 	.byte	0x04, 0x1c
        /*0066*/ 	.short	(.L_2276 - .L_2275)


	//   ....[0]....
.L_2275:
        /*0068*/ 	.word	0x00003ef0


	//   ....[1]....
        /*006c*/ 	.word	0x00004430


	//----- nvinfo : EIATTR_CRS_STACK_SIZE
	.align		4
.L_2276:
        /*0070*/ 	.byte	0x04, 0x1e
        /*0072*/ 	.short	(.L_2278 - .L_2277)
.L_2277:
        /*0074*/ 	.word	0x00000000


	//----- nvinfo : EIATTR_CBANK_PARAM_SIZE
	.align		4
.L_2278:
        /*0078*/ 	.byte	0x03, 0x19
        /*007a*/ 	.short	0x01d0


	//----- nvinfo : EIATTR_PARAM_CBANK
	.align		4
        /*007c*/ 	.byte	0x04, 0x0a
        /*007e*/ 	.short	(.L_2280 - .L_2279)
	.align		4
.L_2279:
        /*0080*/ 	.word	index@(.nv.constant0._ZN5flash32flash_fwd_splitkv_combine_kernelI23Flash_fwd_kernel_traitsILi96ELi64ELi64ELi4ELb0ELb0EN7cutlass10bfloat16_tE19Flash_kernel_traitsILi96ELi64ELi64ELi4ES3_EELi16ELi5ELb1EEEvNS_16Flash_fwd_paramsE)
        /*0084*/ 	.short	0x0380
        /*0086*/ 	.short	0x01d0


	//----- nvinfo : EIATTR_SW_WAR
	.align		4
.L_2280:
        /*0088*/ 	.byte	0x04, 0x36
        /*008a*/ 	.short	(.L_2282 - .L_2281)
.L_2281:
        /*008c*/ 	.word	0x00000008
.L_2282:


//--------------------- .nv.info._ZN5flash32flash_fwd_splitkv_combine_kernelI23Flash_fwd_kernel_traitsILi96ELi64ELi64ELi4ELb0ELb0EN7cutlass10bfloat16_tE19Flash_kernel_traitsILi96ELi64ELi64ELi4ES3_EELi16ELi4ELb1EEEvNS_16Flash_fwd_paramsE --------------------------
	.section	.nv.info._ZN5flash32flash_fwd_splitkv_combine_kernelI23Flash_fwd_kernel_traitsILi96ELi64ELi64ELi4ELb0ELb0EN7cutlass10bfloat16_tE19Flash_kernel_traitsILi96ELi64ELi64ELi4ES3_EELi16ELi4ELb1EEEvNS_16Flash_fwd_paramsE,"",@"SHT_CUDA_INFO"
	.sectionflags	@""
	.align	4


	//----- nvinfo : EIATTR_CUDA_API_VERSION
	.align		4
        /*0000*/ 	.byte	0x04, 0x37
        /*0002*/ 	.short	(.L_2284 - .L_2283)
.L_2283:
        /*0004*/ 	.word	0x00000082


	//----- nvinfo : EIATTR_KPARAM_INFO
	.align		4
.L_2284:
        /*0008*/ 	.byte	0x04, 0x17
        /*000a*/ 	.short	(.L_2286 - .L_2285)
.L_2285:
        /*000c*/ 	.word	0x00000000
        /*0010*/ 	.short	0x0000
        /*0012*/ 	.short	0x0000
        /*0014*/ 	.byte	0x00, 0xf0, 0x41, 0x07


	//----- nvinfo : EIATTR_SPARSE_MMA_MASK
	.align		4
.L_2286:
        /*0018*/ 	.byte	0x03, 0x50
        /*001a*/ 	.short	0x0000


	//----- nvinfo : EIATTR_MAXREG_COUNT
	.align		4
        /*001c*/ 	.byte	0x03, 0x1b
        /*001e*/ 	.short	0x00ff


	//----- nvinfo : EIATTR_NUM_BARRIERS
	.align		4
        /*0020*/ 	.byte	0x02, 0x4c
        /*0022*/ 	.byte	0x01
	.zero		1


	//----- nvinfo : EIATTR_MERCURY_ISA_VERSION
	.align		4
        /*0024*/ 	.byte	0x03, 0x5f
        /*0026*/ 	.short	0x0101


	//----- nvinfo : EIATTR_COOP_GROUP_MASK_REGIDS
	.align		4
        /*0028*/ 	.byte	0x04, 0x29
        /*002a*/ 	.short	(.L_2288 - .L_2287)


	//   ....[0]....
.L_2287:
        /*002c*/ 	.word	0xffffffff


	//   ....[1]....
        /*0030*/ 	.word	0xffffffff


	//   ....[2]....
        /*0034*/ 	.word	0xffffffff


	//   ....[3]....
        /*0038*/ 	.word	0xffffffff


	//   ....[4]....
        /*003c*/ 	.word	0xffffffff


	//   ....[5]....
        /*0040*/ 	.word	0xffffffff


	//----- nvinfo : EIATTR_COOP_GROUP_INSTR_OFFSETS
	.align		4
.L_2288:
        /*0044*/ 	.byte	0x04, 0x28
        /*0046*/ 	.short	(.L_2290 - .L_2289)


	//   ....[0]....
.L_2289:
        /*0048*/ 	.word	0x00001910


	//   ....[1]....
        /*004c*/ 	.word	0x00001980


	//   ....[2]....
        /*0050*/ 	.word	0x000019e0


	//   ....[3]....
        /*0054*/ 	.word	0x00001b60


	//   ....[4]....
        /*0058*/ 	.word	0x00001bd0


	//   ....[5]....
        /*005c*/ 	.word	0x00001ce0


	//----- nvinfo : EIATTR_VRC_CTA_INIT_COUNT
	.align		4
.L_2290:
        /*0060*/ 	.byte	0x02, 0x4a
	.zero		1
	.zero		1


	//----- nvinfo : EIATTR_EXIT_INSTR_OFFSETS
	.align		4
        /*0064*/ 	.byte	0x04, 0x1c
        /*0066*/ 	.short	(.L_2292 - .L_2291)


	//   ....[0]....
.L_2291:
        /*0068*/ 	.word	0x00003d20


	//   ....[1]....
        /*006c*/ 	.word	0x00004260


	//----- nvinfo : EIATTR_CRS_STACK_SIZE
	.align		4
.L_2292:
        /*0070*/ 	.byte	0x04, 0x1e
        /*0072*/ 	.short	(.L_2294 - .L_2293)
.L_2293:
        /*0074*/ 	.word	0x00000000


	//----- nvinfo : EIATTR_CBANK_PARAM_SIZE
	.align		4
.L_2294:
        /*0078*/ 	.byte	0x03, 0x19
        /*007a*/ 	.short	0x01d0


	//----- nvinfo : EIATTR_PARAM_CBANK
	.align		4
        /*007c*/ 	.byte	0x04, 0x0a
        /*007e*/ 	.short	(.L_2296 - .L_2295)
	.align		4
.L_2295:
        /*0080*/ 	.word	index@(.nv.constant0._ZN5flash32flash_fwd_splitkv_combine_kernelI23Flash_fwd_kernel_traitsILi96ELi64ELi64ELi4ELb0ELb0EN7cutlass10bfloat16_tE19Flash_kernel_traitsILi96ELi64ELi64ELi4ES3_EELi16ELi4ELb1EEEvNS_16Flash_fwd_paramsE)
        /*0084*/ 	.short	0x0380
        /*0086*/ 	.short	0x01d0


	//----- nvinfo : EIATTR_SW_WAR
	.align		4
.L_2296:
        /*0088*/ 	.byte	0x04, 0x36
        /*008a*/ 	.short	(.L_2298 - .L_2297)
.L_2297:
        /*008c*/ 	.word	0x00000008
.L_2298:


//--------------------- .nv.info._ZN5flash32flash_fwd_splitkv_combine_kernelI23Flash_fwd_kernel_traitsILi96ELi64ELi64ELi4ELb0ELb0EN7cutlass10bfloat16_tE19Flash_kernel_traitsILi96ELi64ELi64ELi4ES3_EELi16ELi3ELb1EEEvNS_16Flash_fwd_paramsE --------------------------
	.section	.nv.info._ZN5flash32flash_fwd_splitkv_combine_kernelI23Flash_fwd_kernel_traitsILi96ELi64ELi64ELi4ELb0ELb0EN7cutlass10bfloat16_tE19Flash_kernel_traitsILi96ELi64ELi64ELi4ES3_EELi16ELi3ELb1EEEvNS_16Flash_fwd_paramsE,"",@"SHT_CUDA_INFO"
	.sectionflags	@""
	.align	4


	//----- nvinfo : EIATTR_CUDA_API_VERSION
	.align		4
        /*0000*/ 	.byte	0x04, 0x37
        /*0002*/ 	.short	(.L_2300 - .L_2299)
.L_2299:
        /*0004*/ 	.word	0x00000082


	//----- nvinfo : EIATTR_KPARAM_INFO
	.align		4
.L_2300:
        /*0008*/ 	.byte	0x04, 0x17
        /*000a*/ 	.short	(.L_2302 - .L_2301)
.L_2301:
        /*000c*/ 	.word	0x00000000
        /*0010*/ 	.short	0x0000
        /*0012*/ 	.short	0x0000
        /*0014*/ 	.byte	0x00, 0xf0, 0x41, 0x07


	//----- nvinfo : EIATTR_SPARSE_MMA_MASK
	.align		4
.L_2302:
        /*0018*/ 	.byte	0x03, 0x50
        /*001a*/ 	.short	0x0000


	//----- nvinfo : EIATTR_MAXREG_COUNT
	.align		4
        /*001c*/ 	.byte	0x03, 0x1b
        /*001e*/ 	.short	0x00ff


	//----- nvinfo : EIATTR_NUM_BARRIERS
	.align		4
        /*0020*/ 	.byte	0x02, 0x4c
        /*0022*/ 	.byte	0x01
	.zero		1


	//----- nvinfo : EIATTR_MERCURY_ISA_VERSION
	.align		4
        /*0024*/ 	.byte	0x03, 0x5f
        /*0026*/ 	.short	0x0101


	//----- nvinfo : EIATTR_COOP_GROUP_MASK_REGIDS
	.align		4
        /*0028*/ 	.byte	0x04, 0x29
        /*002a*/ 	.short	(.L_2304 - .L_2303)


	//   ....[0]....
.L_2303:
        /*002c*/ 	.word	0xffffffff


	//   ....[1]....
        /*0030*/ 	.word	0xffffffff


	//   ....[2]....
        /*0034*/ 	.word	0xffffffff


	//   ....[3]....
        /*0038*/ 	.word	0xffffffff


	//   ....[4]....
        /*003c*/ 	.word	0xffffffff


	//   ....[5]....
        /*0040*/ 	.word	0xffffffff


	//----- nvinfo : EIATTR_COOP_GROUP_INSTR_OFFSETS
	.align		4
.L_2304:
        /*0044*/ 	.byte	0x04, 0x28
        /*0046*/ 	.short	(.L_2306 - .L_2305)


	//   ....[0]....
.L_2305:
        /*0048*/ 	.word	0x000019f0


	//   ....[1]....
        /*004c*/ 	.word	0x00001a40


	//   ....[2]....
        /*0050*/ 	.word	0x00001a70


	//   ....[3]....
        /*0054*/ 	.word	0x00001ba0


	//   ....[4]....
        /*0058*/ 	.word	0x00001bd0


	//   ....[5]....
        /*005c*/ 	.word	0x00001ca0


	//----- nvinfo : EIATTR_VRC_CTA_INIT_COUNT
	.align		4
.L_2306:
        /*0060*/ 	.byte	0x02, 0x4a
	.zero		1
	.zero		1


	//----- nvinfo : EIATTR_EXIT_INSTR_OFFSETS
	.align		4
        /*0064*/ 	.byte	0x04, 0x1c
        /*0066*/ 	.short	(.L_2308 - .L_2307)


	//   ....[0]....
.L_2307:
        /*0068*/ 	.word	0x00003b70


	//   ....[1]....
        /*006c*/ 	.word	0x000040b0


	//----- nvinfo : EIATTR_CRS_STACK_SIZE
	.align		4
.L_2308:
        /*0070*/ 	.byte	0x04, 0x1e
        /*0072*/ 	.short	(.L_2310 - .L_2309)
.L_2309:
        /*0074*/ 	.word	0x00000000


	//----- nvinfo : EIATTR_CBANK_PARAM_SIZE
	.align		4
.L_2310:
        /*0078*/ 	.byte	0x03, 0x19
        /*007a*/ 	.short	0x01d0


	//----- nvinfo : EIATTR_PARAM_CBANK
	.align		4
        /*007c*/ 	.byte	0x04, 0x0a
        /*007e*/ 	.short	(.L_2312 - .L_2311)
	.align		4
.L_2311:
        /*0080*/ 	.word	index@(.nv.constant0._ZN5flash32flash_fwd_splitkv_combine_kernelI23Flash_fwd_kernel_traitsILi96ELi64ELi64ELi4ELb0ELb0EN7cutlass10bfloat16_tE19Flash_kernel_traitsILi96ELi64ELi64ELi4ES3_EELi16ELi3ELb1EEEvNS_16Flash_fwd_paramsE)
        /*0084*/ 	.short	0x0380
        /*0086*/ 	.short	0x01d0


	//----- nvinfo : EIATTR_SW_WAR
	.align		4
.L_2312:
        /*0088*/ 	.byte	0x04, 0x36
        /*008a*/ 	.short	(.L_2314 - .L_2313)
.L_2313:
        /*008c*/ 	.word	0x00000008
.L_2314:


//--------------------- .nv.info._ZN5flash32flash_fwd_splitkv_combine_kernelI23Flash_fwd_kernel_traitsILi96ELi64ELi64ELi4ELb0ELb0EN7cutlass10bfloat16_tE19Flash_kernel_traitsILi96ELi64ELi64ELi4ES3_EELi16ELi2ELb1EEEvNS_16Flash_fwd_paramsE --------------------------
	.section	.nv.info._ZN5flash32flash_fwd_splitkv_combine_kernelI23Flash_fwd_kernel_traitsILi96ELi64ELi64ELi4ELb0ELb0EN7cutlass10bfloat16_tE19Flash_kernel_traitsILi96ELi64ELi64ELi4ES3_EELi16ELi2ELb1EEEvNS_16Flash_fwd_paramsE,"",@"SHT_CUDA_INFO"
	.sectionflags	@""
	.align	4


	//----- nvinfo : EIATTR_CUDA_API_VERSION
	.align		4
        /*0000*/ 	.byte	0x04, 0x37
        /*0002*/ 	.short	(.L_2316 - .L_2315)
.L_2315:
        /*0004*/ 	.word	0x00000082


	//----- nvinfo : EIATTR_KPARAM_INFO
	.align		4
.L_2316:
        /*0008*/ 	.byte	0x04, 0x17
        /*000a*/ 	.short	(.L_2318 - .L_2317)
.L_2317:
        /*000c*/ 	.word	0x00000000
        /*0010*/ 	.short	0x0000
        /*0012*/ 	.short	0x0000
        /*0014*/ 	.byte	0x00, 0xf0, 0x41, 0x07


	//----- nvinfo : EIATTR_SPARSE_MMA_MASK
	.align		4
.L_2318:
        /*0018*/ 	.byte	0x03, 0x50
        /*001a*/ 	.short	0x0000


	//----- nvinfo : EIATTR_MAXREG_COUNT
	.align		4
        /*001c*/ 	.byte	0x03, 0x1b
        /*001e*/ 	.short	0x00ff


	//----- nvinfo : EIATTR_NUM_BARRIERS
	.align		4
        /*0020*/ 	.byte	0x02, 0x4c
        /*0022*/ 	.byte	0x01
	.zero		1


	//----- nvinfo : EIATTR_MERCURY_ISA_VERSION
	.align		4
        /*0024*/ 	.byte	0x03, 0x5f
        /*0026*/ 	.short	0x0101


	//----- nvinfo : EIATTR_COOP_GROUP_MASK_REGIDS
	.align		4
        /*0028*/ 	.byte	0x04, 0x29
        /*002a*/ 	.short	(.L_2320 - .L_2319)


	//   ....[0]....
.L_2319:
        /*002c*/ 	.word	0xffffffff


	//   ....[1]....
        /*0030*/ 	.word	0xffffffff


	//   ....[2]....
        /*0034*/ 	.word	0xffffffff


	//   ....[3]....
        /*0038*/ 	.word	0xffffffff


	//----- nvinfo : EIATTR_COOP_GROUP_INSTR_OFFSETS
	.align		4
.L_2320:
        /*003c*/ 	.byte	0x04, 0x28
        /*003e*/ 	.short	(.L_2322 - .L_2321)


	//   ....[0]....
.L_2321:
        /*0040*/ 	.word	0x000019b0


	//   ....[1]....
        /*0044*/ 	.word	0x00001a00


	//   ....[2]....
        /*0048*/ 	.word	0x00001ac0


	//   ....[3]....
        /*004c*/ 	.word	0x00001bb0


	//----- nvinfo : EIATTR_VRC_CTA_INIT_COUNT
	.align		4
.L_2322:
        /*0050*/ 	.byte	0x02, 0x4a
	.zero		1
	.zero		1


	//----- nvinfo : EIATTR_EXIT_INSTR_OFFSETS
	.align		4
        /*0054*/ 	.byte	0x04, 0x1c
        /*0056*/ 	.short	(.L_2324 - .L_2323)


	//   ....[0]....
.L_2323:
        /*0058*/ 	.word	0x00003b30


	//   ....[1]....
        /*005c*/ 	.word	0x00004060


	//----- nvinfo : EIATTR_CRS_STACK_SIZE
	.align		4
.L_2324:
        /*0060*/ 	.byte	0x04, 0x1e
        /*0062*/ 	.short	(.L_2326 - .L_2325)
.L_2325:
        /*0064*/ 	.word	0x00000000


	//----- nvinfo : EIATTR_CBANK_PARAM_SIZE
	.align		4
.L_2326:
        /*0068*/ 	.byte	0x03, 0x19
        /*006a*/ 	.short	0x01d0


	//----- nvinfo : EIATTR_PARAM_CBANK
	.align		4
        /*006c*/ 	.byte	0x04, 0x0a
        /*006e*/ 	.short	(.L_2328 - .L_2327)
	.align		4
.L_2327:
        /*0070*/ 	.word	index@(.nv.constant0._ZN5flash32flash_fwd_splitkv_combine_kernelI23Flash_fwd_kernel_traitsILi96ELi64ELi64ELi4ELb0ELb0EN7cutlass10bfloat16_tE19Flash_kernel_traitsILi96ELi64ELi64ELi4ES3_EELi16ELi2ELb1EEEvNS_16Flash_fwd_paramsE)
        /*0074*/ 	.short	0x0380
        /*0076*/ 	.short	0x01d0


	//----- nvinfo : EIATTR_SW_WAR
	.align		4
.L_2328:
        /*0078*/ 	.byte	0x04, 0x36
        /*007a*/ 	.short	(.L_2330 - .L_2329)
.L_2329:
        /*007c*/ 	.word	0x00000008
.L_2330:


//--------------------- .nv.info._ZN5flash32flash_fwd_splitkv_combine_kernelI23Flash_fwd_kernel_traitsILi96ELi64ELi64ELi4ELb0ELb0EN7cutlass10bfloat16_tE19Flash_kernel_traitsILi96ELi64ELi64ELi4ES3_EELi16ELi1ELb1EEEvNS_16Flash_fwd_paramsE --------------------------
	.section	.nv.info._ZN5flash32flash_fwd_splitkv_combine_kernelI23Flash_fwd_kernel_traitsILi96ELi64ELi64ELi4ELb0ELb0EN7cutlass10bfloat16_tE19Flash_kernel_traitsILi96ELi64ELi64ELi4ES3_EELi16ELi1ELb1EEEvNS_16Flash_fwd_paramsE,"",@"SHT_CUDA_INFO"
	.sectionflags	@""
	.align	4


	//----- nvinfo : EIATTR_CUDA_API_VERSION
	.align		4
        /*0000*/ 	.byte	0x04, 0x37
        /*0002*/ 	.short	(.L_2332 - .L_2331)
.L_2331:
        /*0004*/ 	.word	0x00000082


	//----- nvinfo : EIATTR_KPARAM_INFO
	.align		4
.L_2332:
        /*0008*/ 	.byte	0x04, 0x17
        /*000a*/ 	.short	(.L_2334 - .L_2333)
.L_2333:
        /*000c*/ 	.word	0x00000000
        /*0010*/ 	.short	0x0000
        /*0012*/ 	.short	0x0000
        /*0014*/ 	.byte	0x00, 0xf0, 0x41, 0x07


	//----- nvinfo : EIATTR_SPARSE_MMA_MASK
	.align		4
.L_2334:
        /*0018*/ 	.byte	0x03, 0x50
        /*001a*/ 	.short	0x0000


	//----- nvinfo : EIATTR_MAXREG_COUNT
	.align		4
        /*001c*/ 	.byte	0x03, 0x1b
        /*001e*/ 	.short	0x00ff


	//----- nvinfo : EIATTR_NUM_BARRIERS
	.align		4
        /*0020*/ 	.byte	0x02, 0x4c
        /*0022*/ 	.byte	0x01
	.zero		1


	//----- nvinfo : EIATTR_MERCURY_ISA_VERSION
	.align		4
        /*0024*/ 	.byte	0x03, 0x5f
        /*0026*/ 	.short	0x0101


	//----- nvinfo : EIATTR_COOP_GROUP_MASK_REGIDS
	.align		4
        /*0028*/ 	.byte	0x04, 0x29
        /*002a*/ 	.short	(.L_2336 - .L_2335)


	//   ....[0]....
.L_2335:
        /*002c*/ 	.word	0xffffffff


	//   ....[1]....
        /*0030*/ 	.word	0xffffffff


	//----- nvinfo : EIATTR_COOP_GROUP_INSTR_OFFSETS
	.align		4
.L_2336:
        /*0034*/ 	.byte	0x04, 0x28
        /*0036*/ 	.short	(.L_2338 - .L_2337)


	//   ....[0]....
.L_2337:
        /*0038*/ 	.word	0x00001a60


	//   ....[1]....
        /*003c*/ 	.word	0x00001c50


	//----- nvinfo : EIATTR_VRC_CTA_INIT_COUNT
	.align		4
.L_2338:
        /*0040*/ 	.byte	0x02, 0x4a
	.zero		1
	.zero		1


	//----- nvinfo : EIATTR_EXIT_INSTR_OFFSETS
	.align		4
        /*0044*/ 	.byte	0x04, 0x1c
        /*0046*/ 	.short	(.L_2340 - .L_2339)


	//   ....[0]....
.L_2339:
        /*0048*/ 	.word	0x00003b00


	//   ....[1]....
        /*004c*/ 	.word	0x00004030


	//----- nvinfo : EIATTR_CRS_STACK_SIZE
	.align		4
.L_2340:
        /*0050*/ 	.byte	0x04, 0x1e
        /*0052*/ 	.short	(.L_2342 - .L_2341)
.L_2341:
        /*0054*/ 	.word	0x00000000


	//----- nvinfo : EIATTR_CBANK_PARAM_SIZE
	.align		4
.L_2342:
        /*0058*/ 	.byte	0x03, 0x19
        /*005a*/ 	.short	0x01d0


	//----- nvinfo : EIATTR_PARAM_CBANK
	.align		4
        /*005c*/ 	.byte	0x04, 0x0a
        /*005e*/ 	.short	(.L_2344 - .L_2343)
	.align		4
.L_2343:
        /*0060*/ 	.word	index@(.nv.constant0._ZN5flash32flash_fwd_splitkv_combine_kernelI23Flash_fwd_kernel_traitsILi96ELi64ELi64ELi4ELb0ELb0EN7cutlass10bfloat16_tE19Flash_kernel_traitsILi96ELi64ELi64ELi4ES3_EELi16ELi1ELb1EEEvNS_16Flash_fwd_paramsE)
        /*0064*/ 	.short	0x0380
        /*0066*/ 	.short	0x01d0


	//----- nvinfo : EIATTR_SW_WAR
	.align		4
.L_2344:
        /*0068*/ 	.byte	0x04, 0x36
        /*006a*/ 	.short	(.L_2346 - .L_2345)
.L_2345:
        /*006c*/ 	.word	0x00000008
.L_2346:


//--------------------- .nv.info._ZN5flash24flash_fwd_splitkv_kernelI23Flash_fwd_kernel_traitsILi96ELi64ELi64ELi4ELb0ELb0EN7cutlass10bfloat16_tE19Flash_kernel_traitsILi96ELi64ELi64ELi4ES3_EELb0ELb0ELb0ELb0ELb1ELb0ELb0ELb0EEEvNS_16Flash_fwd_paramsE --------------------------
	.section	.nv.info._ZN5flash24flash_fwd_splitkv_kernelI23Flash_fwd_kernel_traitsILi96ELi64ELi64ELi4ELb0ELb0EN7cutlass10bfloat16_tE19Flash_kernel_traitsILi96ELi64ELi64ELi4ES3_EELb0ELb0ELb0ELb0ELb1ELb0ELb0ELb0EEEvNS_16Flash_fwd_paramsE,"",@"SHT_CUDA_INFO"
	.sectionflags	@""
	.align	4


	//----- nvinfo : EIATTR_CUDA_API_VERSION
	.align		4
        /*0000*/ 	.byte	0x04, 0x37
        /*0002*/ 	.short	(.L_2348 - .L_2347)
.L_2347:
        /*0004*/ 	.word	0x00000082


	//----- nvinfo : EIATTR_KPARAM_INFO
	.align		4
.L_2348:
        /*0008*/ 	.byte	0x04, 0x17
        /*000a*/ 	.short	(.L_2350 - .L_2349)
.L_2349:
        /*000c*/ 	.word	0x00000000
        /*0010*/ 	.short	0x0000
        /*0012*/ 	.short	0x0000
        /*0014*/ 	.byte	0x00, 0xf0, 0x41, 0x07


	//----- nvinfo : EIATTR_SPARSE_MMA_MASK
	.align		4
.L_2350:
        /*0018*/ 	.byte	0x03, 0x50
        /*001a*/ 	.short	0x0000


	//----- nvinfo : EIATTR_MAXREG_COUNT
	.align		4
        /*001c*/ 	.byte	0x03, 0x1b
        /*001e*/ 	.short	0x00ff


	//----- nvinfo : EIATTR_NUM_BARRIERS
	.align		4
        /*0020*/ 	.byte	0x02, 0x4c
        /*0022*/ 	.byte	0x01
	.zero		1


	//----- nvinfo : EIATTR_MERCURY_ISA_VERSION
	.align		4
        /*0024*/ 	.byte	0x03, 0x5f
        /*0026*/ 	.short	0x0101


	//----- nvinfo : EIATTR_COOP_GROUP_MASK_REGIDS
	.align		4
        /*0028*/ 	.byte	0x04, 0x29
        /*002a*/ 	.short	(.L_2352 - .L_2351)


	//   ....[0]....
.L_2351:
        /*002c*/ 	.word	0xffffffff


	//   ....[1]....
        /*0030*/ 	.word	0xffffffff


	//   ....[2]....
        /*0034*/ 	.word	0xffffffff


	//   ....[3]....
        /*0038*/ 	.word	0xffffffff


	//   ....[4]....
        /*003c*/ 	.word	0xffffffff


	//   ....[5]....
        /*0040*/ 	.word	0xffffffff


	//   ....[6]....
        /*0044*/ 	.word	0xffffffff


	//   ....[7]....
        /*0048*/ 	.word	0xffffffff


	//   ....[8]....
        /*004c*/ 	.word	0xffffffff


	//   ....[9]....
        /*0050*/ 	.word	0xffffffff


	//   ....[10]....
        /*0054*/ 	.word	0xffffffff


	//   ....[11]....
        /*0058*/ 	.word	0xffffffff


	//   ....[12]....
        /*005c*/ 	.word	0x05000004


	//   ....[13]....
        /*0060*/ 	.word	0x05000004


	//   ....[14]....
        /*0064*/ 	.word	0x05000004


	//   ....[15]....
        /*0068*/ 	.word	0x05000004


	//----- nvinfo : EIATTR_COOP_GROUP_INSTR_OFFSETS
	.align		4
.L_2352:
        /*006c*/ 	.byte	0x04, 0x28
        /*006e*/ 	.short	(.L_2354 - .L_2353)


	//   ....[0]....
.L_2353:
        /*0070*/ 	.word	0x00003110


	//   ....[1]....
        /*0074*/ 	.word	0x00003130


	//   ....[2]....
        /*0078*/ 	.word	0x000031c0


	//   ....[3]....
        /*007c*/ 	.word	0x000031d0


	//   ....[4]....
        /*0080*/ 	.word	0x00005240


	//   ....[5]....
        /*0084*/ 	.word	0x00005260


	//   ....[6]....
        /*0088*/ 	.word	0x00005290


	//   ....[7]....
        /*008c*/ 	.word	0x000052a0


	//   ....[8]....
        /*0090*/ 	.word	0x000062d0


	//   ....[9]....
        /*0094*/ 	.word	0x000062e0


	//   ....[10]....
        /*0098*/ 	.word	0x00006310


	//   ....[11]....
        /*009c*/ 	.word	0x00006320


	//   ....[12]....
        /*00a0*/ 	.word	0x000070c0


	//   ....[13]....
        /*00a4*/ 	.word	0x00007130


	//   ....[14]....
        /*00a8*/ 	.word	0x00007190


	//   ....[15]....
        /*00ac*/ 	.word	0x00007200


	//----- nvinfo : EIATTR_VRC_CTA_INIT_COUNT
	.align		4
.L_2354:
        /*00b0*/ 	.byte	0x02, 0x4a
	.zero		1
	.zero		1


	//----- nvinfo : EIATTR_EXIT_INSTR_OFFSETS
	.align		4
        /*00b4*/ 	.byte	0x04, 0x1c
        /*00b6*/ 	.short	(.L_2356 - .L_2355)


	//   ....[0]....
.L_2355:
        /*00b8*/ 	.word	0x00000090


	//----- nvinfo : EIATTR_CRS_STACK_SIZE
	.align		4
.L_2356:
        /*00bc*/ 	.byte	0x04, 0x1e
        /*00be*/ 	.short	(.L_2358 - .L_2357)
.L_2357:
        /*00c0*/ 	.word	0x00000000


	//----- nvinfo : EIATTR_CBANK_PARAM_SIZE
	.align		4
.L_2358:
        /*00c4*/ 	.byte	0x03, 0x19
        /*00c6*/ 	.short	0x01d0


	//----- nvinfo : EIATTR_PARAM_CBANK
	.align		4
        /*00c8*/ 	.byte	0x04, 0x0a
        /*00ca*/ 	.short	(.L_2360 - .L_2359)
	.align		4
.L_2359:
        /*00cc*/ 	.word	index@(.nv.constant0._ZN5flash24flash_fwd_splitkv_kernelI23Flash_fwd_kernel_traitsILi96ELi64ELi64ELi4ELb0ELb0EN7cutlass10bfloat16_tE19Flash_kernel_traitsILi96ELi64ELi64ELi4ES3_EELb0ELb0ELb0ELb0ELb1ELb0ELb0ELb0EEEvNS_16Flash_fwd_paramsE)
        /*00d0*/ 	.short	0x0380
        /*00d2*/ 	.short	0x01d0


	//----- nvinfo : EIATTR_SW_WAR
	.align		4
.L_2360:
        /*00d4*/ 	.byte	0x04, 0x36
        /*00d6*/ 	.short	(.L_2362 - .L_2361)
.L_2361:
        /*00d8*/ 	.word	0x00000008
.L_2362:


//--------------------- .nv.info._ZN5flash24flash_fwd_splitkv_kernelI23Flash_fwd_kernel_traitsILi96ELi64ELi64ELi4ELb0ELb0EN7cutlass10bfloat16_tE19Flash_kernel_traitsILi96ELi64ELi64ELi4ES3_EELb0ELb0ELb0ELb0ELb1ELb1ELb0ELb0EEEvNS_16Flash_fwd_paramsE --------------------------
	.section	.nv.info._ZN5flash24flash_fwd_splitkv_kernelI23Flash_fwd_kernel_traitsILi96ELi64ELi64ELi4ELb0ELb0EN7cutlass10bfloat16_tE19Flash_kernel_traitsILi96ELi64ELi64ELi4ES3_EELb0ELb0ELb0ELb0ELb1ELb1ELb0ELb0EEEvNS_16Flash_fwd_paramsE,"",@"SHT_CUDA_INFO"
	.sectionflags	@""
	.align	4


	//----- nvinfo : EIATTR_CUDA_API_VERSION
	.align		4
        /*0000*/ 	.byte	0x04, 0x37
        /*0002*/ 	.short	(.L_2364 - .L_2363)
.L_2363:
        /*0004*/ 	.word	0x00000082


	//----- nvinfo : EIATTR_KPARAM_INFO
	.align		4
.L_2364:
        /*0008*/ 	.byte	0x04, 0x17
        /*000a*/ 	.short	(.L_2366 - .L_2365)
.L_2365:
        /*000c*/ 	.word	0x00000000
        /*0010*/ 	.short	0x0000
        /*0012*/ 	.short	0x0000
        /*0014*/ 	.byte	0x00, 0xf0, 0x41, 0x07


	//----- nvinfo : EIATTR_SPARSE_MMA_MASK
	.align		4
.L_2366:
        /*0018*/ 	.byte	0x03, 0x50
        /*001a*/ 	.short	0x0000


	//----- nvinfo : EIATTR_MAXREG_COUNT
	.align		4
        /*001c*/ 	.byte	0x03, 0x1b
        /*001e*/ 	.short	0x00ff


	//----- nvinfo : EIATTR_NUM_BARRIERS
	.align		4
        /*0020*/ 	.byte	0x02, 0x4c
        /*0022*/ 	.byte	0x01
	.zero		1


	//----- nvinfo : EIATTR_MERCURY_ISA_VERSION
	.align		4
        /*0024*/ 	.byte	0x03, 0x5f
        /*0026*/ 	.short	0x0101


	//----- nvinfo : EIATTR_COOP_GROUP_MASK_REGIDS
	.align		4
        /*0028*/ 	.byte	0x04, 0x29
        /*002a*/ 	.short	(.L_2368 - .L_2367)


	//   ....[0]....
.L_2367:
        /*002c*/ 	.word	0xffffffff


	//   ....[1]....
        /*0030*/ 	.word	0xffffffff


	//   ....[2]....
        /*0034*/ 	.word	0xffffffff


	//   ....[3]....
        /*0038*/ 	.word	0xffffffff


	//   ....[4]....
        /*003c*/ 	.word	0xffffffff


	//   ....[5]....
        /*0040*/ 	.word	0xffffffff


	//   ....[6]....
        /*0044*/ 	.word	0xffffffff


	//   ....[7]....
        /*0048*/ 	.word	0xffffffff


	//   ....[8]....
        /*004c*/ 	.word	0xffffffff


	//   ....[9]....
        /*0050*/ 	.word	0xffffffff


	//   ....[10]....
        /*0054*/ 	.word	0xffffffff


	//   ....[11]....
        /*0058*/ 	.word	0xffffffff


	//   ....[12]....
        /*005c*/ 	.word	0x05000005


	//   ....[13]....
        /*0060*/ 	.word	0x05000005


	//   ....[14]....
        /*0064*/ 	.word	0x05000005


	//   ....[15]....
        /*0068*/ 	.word	0x05000005


	//----- nvinfo : EIATTR_COOP_GROUP_INSTR_OFFSETS
	.align		4
.L_2368:
        /*006c*/ 	.byte	0x04, 0x28
        /*006e*/ 	.short	(.L_2370 - .L_2369)


	//   ....[0]....
.L_2369:
        /*0070*/ 	.word	0x000035c0


	//   ....[1]....
        /*0074*/ 	.word	0x000035e0


	//   ....[2]....
        /*0078*/ 	.word	0x00003670


	//   ....[3]....
        /*007c*/ 	.word	0x00003680


	//   ....[4]....
        /*0080*/ 	.word	0x00005b00


	//   ....[5]....
        /*0084*/ 	.word	0x00005b30


	//   ....[6]....
        /*0088*/ 	.word	0x00005b90


	//   ....[7]....
        /*008c*/ 	.word	0x00005ba0


	//   ....[8]....
        /*0090*/ 	.word	0x00006bb0


	//   ....[9]....
        /*0094*/ 	.word	0x00006bc0


	//   ....[10]....
        /*0098*/ 	.word	0x00006bf0


	//   ....[11]....
        /*009c*/ 	.word	0x00006c00


	//   ....[12]....
        /*00a0*/ 	.word	0x000079d0


	//   ....[13]....
        /*00a4*/ 	.word	0x00007a50


	//   ....[14]....
        /*00a8*/ 	.word	0x00007ad0


	//   ....[15]....
        /*00ac*/ 	.word	0x00007b40


	//----- nvinfo : EIATTR_VRC_CTA_INIT_COUNT
	.align		4
.L_2370:
        /*00b0*/ 	.byte	0x02, 0x4a
	.zero		1
	.zero		1


	//----- nvinfo : EIATTR_EXIT_INSTR_OFFSETS
	.align		4
        /*00b4*/ 	.byte	0x04, 0x1c
        /*00b6*/ 	.short	(.L_2372 - .L_2371)


	//   ....[0]....
.L_2371:
        /*00b8*/ 	.word	0x00000090


	//----- nvinfo : EIATTR_CRS_STACK_SIZE
	.align		4
.L_2372:
        /*00bc*/ 	.byte	0x04, 0x1e
        /*00be*/ 	.short	(.L_2374 - .L_2373)
.L_2373:
        /*00c0*/ 	.word	0x00000000


	//----- nvinfo : EIATTR_CBANK_PARAM_SIZE
	.align		4
.L_2374:
        /*00c4*/ 	.byte	0x03, 0x19
        /*00c6*/ 	.short	0x01d0


	//----- nvinfo : EIATTR_PARAM_CBANK
	.align		4
        /*00c8*/ 	.byte	0x04, 0x0a
        /*00ca*/ 	.short	(.L_2376 - .L_2375)
	.align		4
.L_2375:
        /*00cc*/ 	.word	index@(.nv.constant0._ZN5flash24flash_fwd_splitkv_kernelI23Flash_fwd_kernel_traitsILi96ELi64ELi64ELi4ELb0ELb0EN7cutlass10bfloat16_tE19Flash_kernel_traitsILi96ELi64ELi64ELi4ES3_EELb0ELb0ELb0ELb0ELb1ELb1ELb0ELb0EEEvNS_16Flash_fwd_paramsE)
        /*00d0*/ 	.short	0x0380
        /*00d2*/ 	.short	0x01d0


	//----- nvinfo : EIATTR_SW_WAR
	.align		4
.L_2376:
        /*00d4*/ 	.byte	0x04, 0x36
        /*00d6*/ 	.short	(.L_2378 - .L_2377)
.L_2377:
        /*00d8*/ 	.word	0x00000008
.L_2378:


//--------------------- .nv.info._ZN5flash24flash_fwd_splitkv_kernelI23Flash_fwd_kernel_traitsILi96ELi64ELi64ELi4ELb0ELb0EN7cutlass10bfloat16_tE19Flash_kernel_traitsILi96ELi64ELi64ELi4ES3_EELb0ELb0ELb0ELb0ELb1ELb0ELb1ELb0EEEvNS_16Flash_fwd_paramsE --------------------------
	.section	.nv.info._ZN5flash24flash_fwd_splitkv_kernelI23Flash_fwd_kernel_traitsILi96ELi64ELi64ELi4ELb0ELb0EN7cutlass10bfloat16_tE19Flash_kernel_traitsILi96ELi64ELi64ELi4ES3_EELb0ELb0ELb0ELb0ELb1ELb0ELb1ELb0EEEvNS_16Flash_fwd_paramsE,"",@"SHT_CUDA_INFO"
	.sectionflags	@""
	.align	4


	//----- nvinfo : EIATTR_CUDA_API_VERSION
	.align		4
        /*0000*/ 	.byte	0x04, 0x37
        /*0002*/ 	.short	(.L_2380 - .L_2379)
.L_2379:
        /*0004*/ 	.word	0x00000082


	//----- nvinfo : EIATTR_KPARAM_INFO
	.align		4
.L_2380:
        /*0008*/ 	.byte	0x04, 0x17
        /*000a*/ 	.short	(.L_2382 - .L_2381)
.L_2381:
        /*000c*/ 	.word	0x00000000
        /*0010*/ 	.short	0x0000
        /*0012*/ 	.short	0x0000
        /*0014*/ 	.byte	0x00, 0xf0, 0x41, 0x07


	//----- nvinfo : EIATTR_SPARSE_MMA_MASK
	.align		4
.L_2382:
        /*0018*/ 	.byte	0x03, 0x50
        /*001a*/ 	.short	0x0000


	//----- nvinfo : EIATTR_MAXREG_COUNT
	.align		4
        /*001c*/ 	.byte	0x03, 0x1b
        /*001e*/ 	.short	0x00ff


	//----- nvinfo : EIATTR_NUM_BARRIERS
	.align		4
        /*0020*/ 	.byte	0x02, 0x4c
        /*0022*/ 	.byte	0x01
	.zero		1


	//----- nvinfo : EIATTR_MERCURY_ISA_VERSION
	.align		4
        /*0024*/ 	.byte	0x03, 0x5f
        /*0026*/ 	.short	0x0101


	//----- nvinfo : EIATTR_COOP_GROUP_MASK_REGIDS
	.align		4
        /*0028*/ 	.byte	0x04, 0x29
        /*002a*/ 	.short	(.L_2384 - .L_2383)


	//   ....[0]....
.L_2383:
        /*002c*/ 	.word	0xffffffff


	//   ....[1]....
        /*0030*/ 	.word	0xffffffff


	//   ....[2]....
        /*0034*/ 	.word	0xffffffff


	//   ....[3]....
        /*0038*/ 	.word	0xffffffff


	//   ....[4]....
        /*003c*/ 	.word	0xffffffff


	//   ....[5]....
        /*0040*/ 	.word	0xffffffff


	//   ....[6]....
        /*0044*/ 	.word	0xffffffff


	//   ....[7]....
        /*0048*/ 	.word	0xffffffff


	//   ....[8]....
        /*004c*/ 	.word	0xffffffff


	//   ....[9]....
        /*0050*/ 	.word	0xffffffff


	//   ....[10]....
        /*0054*/ 	.word	0xffffffff


	//   ....[11]....
        /*0058*/ 	.word	0xffffffff


	//   ....[12]....
        /*005c*/ 	.word	0x05000007


	//   ....[13]....
        /*0060*/ 	.word	0x05000007


	//   ....[14]....
        /*0064*/ 	.word	0x05000007


	//   ....[15]....
        /*0068*/ 	.word	0x05000007


	//----- nvinfo : EIATTR_COOP_GROUP_INSTR_OFFSETS
	.align		4
.L_2384:
        /*006c*/ 	.byte	0x04, 0x28
        /*006e*/ 	.short	(.L_2386 - .L_2385)


	//   ....[0]....
.L_2385:
        /*0070*/ 	.word	0x00003380


	//   ....[1]....
        /*0074*/ 	.word	0x000033b0


	//   ....[2]....
        /*0078*/ 	.word	0x00003440


	//   ....[3]....
        /*007c*/ 	.word	0x00003450


	//   ....[4]....
        /*0080*/ 	.word	0x00005430


	//   ....[5]....
        /*0084*/ 	.word	0x00005460


	//   ....[6]....
        /*0088*/ 	.word	0x00005490


	//   ....[7]....
        /*008c*/ 	.word	0x000054b0


	//   ....[8]....
        /*0090*/ 	.word	0x000064f0


	//   ....[9]....
        /*0094*/ 	.word	0x00006500


	//   ....[10]....
        /*0098*/ 	.word	0x00006530


	//   ....[11]....
        /*009c*/ 	.word	0x00006540


	//   ....[12]....
        /*00a0*/ 	.word	0x00007070


	//   ....[13]....
        /*00a4*/ 	.word	0x000070e0


	//   ....[14]....
        /*00a8*/ 	.word	0x00007140


	//   ....[15]....
        /*00ac*/ 	.word	0x000071b0


	//----- nvinfo : EIATTR_VRC_CTA_INIT_COUNT
	.align		4
.L_2386:
        /*00b0*/ 	.byte	0x02, 0x4a
	.zero		1
	.zero		1


	//----- nvinfo : EIATTR_EXIT_INSTR_OFFSETS
	.align		4
        /*00b4*/ 	.byte	0x04, 0x1c
        /*00b6*/ 	.short	(.L_2388 - .L_2387)


	//   ....[0]....
.L_2387:
        /*00b8*/ 	.word	0x000001f0


	//----- nvinfo : EIATTR_CRS_STACK_SIZE
	.align		4
.L_2388:
        /*00bc*/ 	.byte	0x04, 0x1e
        /*00be*/ 	.short	(.L_2390 - .L_2389)
.L_2389:
        /*00c0*/ 	.word	0x00000000


	//----- nvinfo : EIATTR_CBANK_PARAM_SIZE
	.align		4
.L_2390:
        /*00c4*/ 	.byte	0x03, 0x19
        /*00c6*/ 	.short	0x01d0


	//----- nvinfo : EIATTR_PARAM_CBANK
	.align		4
        /*00c8*/ 	.byte	0x04, 0x0a
        /*00ca*/ 	.short	(.L_2392 - .L_2391)
	.align		4
.L_2391:
        /*00cc*/ 	.word	index@(.nv.constant0._ZN5flash24flash_fwd_splitkv_kernelI23Flash_fwd_kernel_traitsILi96ELi64ELi64ELi4ELb0ELb0EN7cutlass10bfloat16_tE19Flash_kernel_traitsILi96ELi64ELi64ELi4ES3_EELb0ELb0ELb0ELb0ELb1ELb0ELb1ELb0EEEvNS_16Flash_fwd_paramsE)
        /*00d0*/ 	.short	0x0380
        /*00d2*/ 	.short	0x01d0


	//----- nvinfo : EIATTR_SW_WAR
	.align		4
.L_2392:
        /*00d4*/ 	.byte	0x04, 0x36
        /*00d6*/ 	.short	(.L_2394 - .L_2393)
.L_2393:
        /*00d8*/ 	.word	0x00000008
.L_2394:


//--------------------- .nv.info._ZN5flash24flash_fwd_splitkv_kernelI23Flash_fwd_kernel_traitsILi96ELi64ELi64ELi4ELb0ELb0EN7cutlass10bfloat16_tE19Flash_kernel_traitsILi96ELi64ELi64ELi4ES3_EELb0ELb0ELb0ELb0ELb1ELb1ELb1ELb0EEEvNS_16Flash_fwd_paramsE --------------------------
	.section	.nv.info._ZN5flash24flash_fwd_splitkv_kernelI23Flash_fwd_kernel_traitsILi96ELi64ELi64ELi4ELb0ELb0EN7cutlass10bfloat16_tE19Flash_kernel_traitsILi96ELi64ELi64ELi4ES3_EELb0ELb0ELb0ELb0ELb1ELb1ELb1ELb0EEEvNS_16Flash_fwd_paramsE,"",@"SHT_CUDA_INFO"
	.sectionflags	@""
	.align	4


	//----- nvinfo : EIATTR_CUDA_API_VERSION
	.align		4
        /*0000*/ 	.byte	0x04, 0x37
        /*0002*/ 	.short	(.L_2396 - .L_2395)
.L_2395:
        /*0004*/ 	.word	0x00000082


	//----- nvinfo : EIATTR_KPARAM_INFO
	.align		4
.L_2396:
        /*0008*/ 	.byte	0x04, 0x17
        /*000a*/ 	.short	(.L_2398 - .L_2397)
.L_2397:
        /*000c*/ 	.word	0x00000000
        /*0010*/ 	.short	0x0000
        /*0012*/ 	.short	0x0000
        /*0014*/ 	.byte	0x00, 0xf0, 0x41, 0x07


	//----- nvinfo : EIATTR_SPARSE_MMA_MASK
	.align		4
.L_2398:
        /*0018*/ 	.byte	0x03, 0x50
        /*001a*/ 	.short	0x0000


	//----- nvinfo : EIATTR_MAXREG_COUNT
	.align		4
        /*001c*/ 	.byte	0x03, 0x1b
        /*001e*/ 	.short	0x00ff


	//----- nvinfo : EIATTR_NUM_BARRIERS
	.align		4
        /*0020*/ 	.byte	0x02, 0x4c
        /*0022*/ 	.byte	0x01
	.zero		1


	//----- nvinfo : EIATTR_MERCURY_ISA_VERSION
	.align		4
        /*0024*/ 	.byte	0x03, 0x5f
        /*0026*/ 	.short	0x0101


	//----- nvinfo : EIATTR_COOP_GROUP_MASK_REGIDS
	.align		4
        /*0028*/ 	.byte	0x04, 0x29
        /*002a*/ 	.short	(.L_2400 - .L_2399)


	//   ....[0]....
.L_2399:
        /*002c*/ 	.word	0xffffffff


	//   ....[1]....
        /*0030*/ 	.word	0xffffffff


	//   ....[2]....
        /*0034*/ 	.word	0xffffffff


	//   ....[3]....
        /*0038*/ 	.word	0xffffffff


	//   ....[4]....
        /*003c*/ 	.word	0xffffffff


	//   ....[5]....
        /*0040*/ 	.word	0xffffffff


	//   ....[6]....
        /*0044*/ 	.word	0xffffffff


	//   ....[7]....
        /*0048*/ 	.word	0xffffffff


	//   ....[8]....
        /*004c*/ 	.word	0xffffffff


	//   ....[9]....
        /*0050*/ 	.word	0xffffffff


	//   ....[10]....
        /*0054*/ 	.word	0xffffffff


	//   ....[11]....
        /*0058*/ 	.word	0xffffffff


	//   ....[12]....
        /*005c*/ 	.word	0x05000006


	//   ....[13]....
        /*0060*/ 	.word	0x05000006


	//   ....[14]....
        /*0064*/ 	.word	0x05000006


	//   ....[15]....
        /*0068*/ 	.word	0x05000006


	//----- nvinfo : EIATTR_COOP_GROUP_INSTR_OFFSETS
	.align		4
.L_2400:
        /*006c*/ 	.byte	0x04, 0x28
        /*006e*/ 	.short	(.L_2402 - .L_2401)


	//   ....[0]....
.L_2401:
        /*0070*/ 	.word	0x00003830


	//   ....[1]....
        /*0074*/ 	.word	0x00003860


	//   ....[2]....
        /*0078*/ 	.word	0x000038f0


	//   ....[3]....
        /*007c*/ 	.word	0x00003900


	//   ....[4]....
        /*0080*/ 	.word	0x00005cf0


	//   ....[5]....
        /*0084*/ 	.word	0x00005d20


	//   ....[6]....
        /*0088*/ 	.word	0x00005db0


	//   ....[7]....
        /*008c*/ 	.word	0x00005dc0


	//   ....[8]....
        /*0090*/ 	.word	0x00006dd0


	//   ....[9]....
        /*0094*/ 	.word	0x00006de0


	//   ....[10]....
        /*0098*/ 	.word	0x00006e10


	//   ....[11]....
        /*009c*/ 	.word	0x00006e20


	//   ....[12]....
        /*00a0*/ 	.word	0x00007970


	//   ....[13]....
        /*00a4*/ 	.word	0x000079f0


	//   ....[14]....
        /*00a8*/ 	.word	0x00007a60


	//   ....[15]....
        /*00ac*/ 	.word	0x00007ad0


	//----- nvinfo : EIATTR_VRC_CTA_INIT_COUNT
	.align		4
.L_2402:
        /*00b0*/ 	.byte	0x02, 0x4a
	.zero		1
	.zero		1


	//----- nvinfo : EIATTR_EXIT_INSTR_OFFSETS
	.align		4
        /*00b4*/ 	.byte	0x04, 0x1c
        /*00b6*/ 	.short	(.L_2404 - .L_2403)


	//   ....[0]....
.L_2403:
        /*00b8*/ 	.word	0x000001f0


	//----- nvinfo : EIATTR_CRS_STACK_SIZE
	.align		4
.L_2404:
        /*00bc*/ 	.byte	0x04, 0x1e
        /*00be*/ 	.short	(.L_2406 - .L_2405)
.L_2405:
        /*00c0*/ 	.word	0x00000000


	//----- nvinfo : EIATTR_CBANK_PARAM_SIZE
	.align		4
.L_2406:
        /*00c4*/ 	.byte	0x03, 0x19
        /*00c6*/ 	.short	0x01d0


	//----- nvinfo : EIATTR_PARAM_CBANK
	.align		4
        /*00c8*/ 	.byte	0x04, 0x0a
        /*00ca*/ 	.short	(.L_2408 - .L_2407)
	.align		4
.L_2407:
        /*00cc*/ 	.word	index@(.nv.constant0._ZN5flash24flash_fwd_splitkv_kernelI23Flash_fwd_kernel_traitsILi96ELi64ELi64ELi4ELb0ELb0EN7cutlass10bfloat16_tE19Flash_kernel_traitsILi96ELi64ELi64ELi4ES3_EELb0ELb0ELb0ELb0ELb1ELb1ELb1ELb0EEEvNS_16Flash_fwd_paramsE)
        /*00d0*/ 	.short	0x0380
        /*00d2*/ 	.short	0x01d0


	//----- nvinfo : EIATTR_SW_WAR
	.align		4
.L_2408:
        /*00d4*/ 	.byte	0x04, 0x36
        /*00d6*/ 	.short	(.L_2410 - .L_2409)
.L_2409:
        /*00d8*/ 	.word	0x00000008
.L_2410:


//--------------------- .nv.info._ZN5flash24flash_fwd_splitkv_kernelI23Flash_fwd_kernel_traitsILi96ELi64ELi64ELi4ELb0ELb0EN7cutlass10bfloat16_tE19Flash_kernel_traitsILi96ELi64ELi64ELi4ES3_EELb0ELb0ELb0ELb0ELb0ELb0ELb0ELb0EEEvNS_16Flash_fwd_paramsE --------------------------
	.section	.nv.info._ZN5flash24flash_fwd_splitkv_kernelI23Flash_fwd_kernel_traitsILi96ELi64ELi64ELi4ELb0ELb0EN7cutlass10bfloat16_tE19Flash_kernel_traitsILi96ELi64ELi64ELi4ES3_EELb0ELb0ELb0ELb0ELb0ELb0ELb0ELb0EEEvNS_16Flash_fwd_paramsE,"",@"SHT_CUDA_INFO"
	.sectionflags	@""
	.align	4


	//----- nvinfo : EIATTR_CUDA_API_VERSION
	.align		4
        /*0000*/ 	.byte	0x04, 0x37
        /*0002*/ 	.short	(.L_2412 - .L_2411)
.L_2411:
        /*0004*/ 	.word	0x00000082


	//----- nvinfo : EIATTR_KPARAM_INFO
	.align		4
.L_2412:
        /*0008*/ 	.byte	0x04, 0x17
        /*000a*/ 	.short	(.L_2414 - .L_2413)
.L_2413:
        /*000c*/ 	.word	0x00000000
        /*0010*/ 	.short	0x0000
        /*0012*/ 	.short	0x0000
        /*0014*/ 	.byte	0x00, 0xf0, 0x41, 0x07


	//----- nvinfo : EIATTR_SPARSE_MMA_MASK
	.align		4
.L_2414:
        /*0018*/ 	.byte	0x03, 0x50
        /*001a*/ 	.short	0x0000


	//----- nvinfo : EIATTR_MAXREG_COUNT
	.align		4
        /*001c*/ 	.byte	0x03, 0x1b
        /*001e*/ 	.short	0x00ff


	//----- nvinfo : EIATTR_NUM_BARRIERS
	.align		4
        /*0020*/ 	.byte	0x02, 0x4c
        /*0022*/ 	.byte	0x01
	.zero		1


	//----- nvinfo : EIATTR_MERCURY_ISA_VERSION
	.align		4
        /*0024*/ 	.byte	0x03, 0x5f
        /*0026*/ 	.short	0x0101


	//----- nvinfo : EIATTR_COOP_GROUP_MASK_REGIDS
	.align		4
        /*0028*/ 	.byte	0x04, 0x29
        /*002a*/ 	.short	(.L_2416 - .L_2415)


	//   ....[0]....
.L_2415:
        /*002c*/ 	.word	0xffffffff


	//   ....[1]....
        /*0030*/ 	.word	0xffffffff


	//   ....[2]....
        /*0034*/ 	.word	0xffffffff


	//   ....[3]....
        /*0038*/ 	.word	0xffffffff


	//   ....[4]....
        /*003c*/ 	.word	0xffffffff


	//   ....[5]....
        /*0040*/ 	.word	0xffffffff


	//   ....[6]....
        /*0044*/ 	.word	0xffffffff


	//   ....[7]....
        /*0048*/ 	.word	0xffffffff


	//   ....[8]....
        /*004c*/ 	.word	0xffffffff


	//   ....[9]....
        /*0050*/ 	.word	0xffffffff


	//   ....[10]....
        /*0054*/ 	.word	0xffffffff


	//   ....[11]....
        /*0058*/ 	.word	0xffffffff


	//   ....[12]....
        /*005c*/ 	.word	0x05000004


	//   ....[13]....
        /*0060*/ 	.word	0x05000004


	//   ....[14]....
        /*0064*/ 	.word	0x05000004


	//   ....[15]....
        /*0068*/ 	.word	0x05000004


	//----- nvinfo : EIATTR_COOP_GROUP_INSTR_OFFSETS
	.align		4
.L_2416:
        /*006c*/ 	.byte	0x04, 0x28
        /*006e*/ 	.short	(.L_2418 - .L_2417)


	//   ....[0]....
.L_2417:
        /*0070*/ 	.word	0x00003ad0


	//   ....[1]....
        /*0074*/ 	.word	0x00003af0


	//   ....[2]....
        /*0078*/ 	.word	0x00003b80


	//   ....[3]....
        /*007c*/ 	.word	0x00003b90


	//   ....[4]....
        /*0080*/ 	.word	0x00005f40


	//   ....[5]....
        /*0084*/ 	.word	0x00005f60


	//   ....[6]....
        /*0088*/ 	.word	0x00005f90


	//   ....[7]....
        /*008c*/ 	.word	0x00005fa0


	//   ....[8]....
        /*0090*/ 	.word	0x00006ff0


	//   ....[9]....
        /*0094*/ 	.word	0x00007000


	//   ....[10]....
        /*0098*/ 	.word	0x00007030


	//   ....[11]....
        /*009c*/ 	.word	0x00007040


	//   ....[12]....
        /*00a0*/ 	.word	0x00007ea0


	//   ....[13]....
        /*00a4*/ 	.word	0x00007f10


	//   ....[14]....
        /*00a8*/ 	.word	0x00007f70


	//   ....[15]....
        /*00ac*/ 	.word	0x00007fe0


	//----- nvinfo : EIATTR_VRC_CTA_INIT_COUNT
	.align		4
.L_2418:
        /*00b0*/ 	.byte	0x02, 0x4a
	.zero		1
	.zero		1


	//----- nvinfo : EIATTR_EXIT_INSTR_OFFSETS
	.align		4
        /*00b4*/ 	.byte	0x04, 0x1c
        /*00b6*/ 	.short	(.L_2420 - .L_2419)


	//   ....[0]....
.L_2419:
        /*00b8*/ 	.word	0x00000090


	//----- nvinfo : EIATTR_CRS_STACK_SIZE
	.align		4
.L_2420:
        /*00bc*/ 	.byte	0x04, 0x1e
        /*00be*/ 	.short	(.L_2422 - .L_2421)
.L_2421:
        /*00c0*/ 	.word	0x00000000


	//----- nvinfo : EIATTR_CBANK_PARAM_SIZE
	.align		4
.L_2422:
        /*00c4*/ 	.byte	0x03, 0x19
        /*00c6*/ 	.short	0x01d0


	//----- nvinfo : EIATTR_PARAM_CBANK
	.align		4
        /*00c8*/ 	.byte	0x04, 0x0a
        /*00ca*/ 	.short	(.L_2424 - .L_2423)
	.align		4
.L_2423:
        /*00cc*/ 	.word	index@(.nv.constant0._ZN5flash24flash_fwd_splitkv_kernelI23Flash_fwd_kernel_traitsILi96ELi64ELi64ELi4ELb0ELb0EN7cutlass10bfloat16_tE19Flash_kernel_traitsILi96ELi64ELi64ELi4ES3_EELb0ELb0ELb0ELb0ELb0ELb0ELb0ELb0EEEvNS_16Flash_fwd_paramsE)
        /*00d0*/ 	.short	0x0380
        /*00d2*/ 	.short	0x01d0


	//----- nvinfo : EIATTR_SW_WAR
	.align		4
.L_2424:
        /*00d4*/ 	.byte	0x04, 0x36
        /*00d6*/ 	.short	(.L_2426 - .L_2425)
.L_2425:
        /*00d8*/ 	.word	0x00000008
.L_2426:


//--------------------- .nv.info._ZN5flash24flash_fwd_splitkv_kernelI23Flash_fwd_kernel_traitsILi96ELi64ELi64ELi4ELb0ELb0EN7cutlass10bfloat16_tE19Flash_kernel_traitsILi96ELi64ELi64ELi4ES3_EELb0ELb0ELb0ELb0ELb0ELb1ELb0ELb0EEEvNS_16Flash_fwd_paramsE --------------------------
	.section	.nv.info._ZN5flash24flash_fwd_splitkv_kernelI23Flash_fwd_kernel_traitsILi96ELi64ELi64ELi4ELb0ELb0EN7cutlass10bfloat16_tE19Flash_kernel_traitsILi96ELi64ELi64ELi4ES3_EELb0ELb0ELb0ELb0ELb0ELb1ELb0ELb0EEEvNS_16Flash_fwd_paramsE,"",@"SHT_CUDA_INFO"
	.sectionflags	@""
	.align	4


	//----- nvinfo : EIATTR_CUDA_API_VERSION
	.align		4
        /*0000*/ 	.byte	0x04, 0x37
        /*0002*/ 	.short	(.L_2428 - .L_2427)
.L_2427:
        /*0004*/ 	.word	0x00000082


	//----- nvinfo : EIATTR_KPARAM_INFO
	.align		4
.L_2428:
        /*0008*/ 	.byte	0x04, 0x17
        /*000a*/ 	.short	(.L_2430 - .L_2429)
.L_2429:
        /*000c*/ 	.word	0x00000000
        /*0010*/ 	.short	0x0000
        /*0012*/ 	.short	0x0000
        /*0014*/ 	.byte	0x00, 0xf0, 0x41, 0x07


	//----- nvinfo : EIATTR_SPARSE_MMA_MASK
	.align		4
.L_2430:
        /*0018*/ 	.byte	0x03, 0x50
        /*001a*/ 	.short	0x0000


	//----- nvinfo : EIATTR_MAXREG_COUNT
	.align		4
        /*001c*/ 	.byte	0x03, 0x1b
        /*001e*/ 	.short	0x00ff


	//----- nvinfo : EIATTR_NUM_BARRIERS
	.align		4
        /*0020*/ 	.byte	0x02, 0x4c
        /*0022*/ 	.byte	0x01
	.zero		1


	//----- nvinfo : EIATTR_MERCURY_ISA_VERSION
	.align		4
        /*0024*/ 	.byte	0x03, 0x5f
        /*0026*/ 	.short	0x0101


	//----- nvinfo : EIATTR_COOP_GROUP_MASK_REGIDS
	.align		4
        /*0028*/ 	.byte	0x04, 0x29
        /*002a*/ 	.short	(.L_2432 - .L_2431)


	//   ....[0]....
.L_2431:
        /*002c*/ 	.word	0xffffffff


	//   ....[1]....
        /*0030*/ 	.word	0xffffffff


	//   ....[2]....
        /*0034*/ 	.word	0xffffffff


	//   ....[3]....
        /*0038*/ 	.word	0xffffffff


	//   ....[4]....
        /*003c*/ 	.word	0xffffffff


	//   ....[5]....
        /*0040*/ 	.word	0xffffffff


	//   ....[6]....
        /*0044*/ 	.word	0xffffffff


	//   ....[7]....
        /*0048*/ 	.word	0xffffffff


	//   ....[8]....
        /*004c*/ 	.word	0xffffffff


	//   ....[9]....
        /*0050*/ 	.word	0xffffffff


	//   ....[10]....
        /*0054*/ 	.word	0xffffffff


	//   ....[11]....
        /*0058*/ 	.word	0xffffffff


	//   ....[12]....
        /*005c*/ 	.word	0x05000004


	//   ....[13]....
        /*0060*/ 	.word	0x05000004


	//   ....[14]....
        /*0064*/ 	.word	0x05000004


	//   ....[15]....
        /*0068*/ 	.word	0x05000004


	//----- nvinfo : EIATTR_COOP_GROUP_INSTR_OFFSETS
	.align		4
.L_2432:
        /*006c*/ 	.byte	0x04, 0x28
        /*006e*/ 	.short	(.L_2434 - .L_2433)


	//   ....[0]....
.L_2433:
        /*0070*/ 	.word	0x00003ee0


	//   ....[1]....
        /*0074*/ 	.word	0x00003f00


	//   ....[2]....
        /*0078*/ 	.word	0x00003f90


	//   ....[3]....
        /*007c*/ 	.word	0x00003fa0


	//   ....[4]....
        /*0080*/ 	.word	0x00006750


	//   ....[5]....
        /*0084*/ 	.word	0x00006780


	//   ....[6]....
        /*0088*/ 	.word	0x000067f0


	//   ....[7]....
        /*008c*/ 	.word	0x00006800


	//   ....[8]....
        /*0090*/ 	.word	0x00007800


	//   ....[9]....
        /*0094*/ 	.word	0x00007810


	//   ....[10]....
        /*0098*/ 	.word	0x00007840


	//   ....[11]....
        /*009c*/ 	.word	0x00007850


	//   ....[12]....
        /*00a0*/ 	.word	0x000086b0


	//   ....[13]....
        /*00a4*/ 	.word	0x00008720


	//   ....[14]....
        /*00a8*/ 	.word	0x00008780


	//   ....[15]....
        /*00ac*/ 	.word	0x000087f0


	//----- nvinfo : EIATTR_VRC_CTA_INIT_COUNT
	.align		4
.L_2434:
        /*00b0*/ 	.byte	0x02, 0x4a
	.zero		1
	.zero		1


	//----- nvinfo : EIATTR_EXIT_INSTR_OFFSETS
	.align		4
        /*00b4*/ 	.byte	0x04, 0x1c
        /*00b6*/ 	.short	(.L_2436 - .L_2435)


	//   ....[0]....
.L_2435:
        /*00b8*/ 	.word	0x00000090


	//----- nvinfo : EIATTR_CRS_STACK_SIZE
	.align		4
.L_2436:
        /*00bc*/ 	.byte	0x04, 0x1e
        /*00be*/ 	.short	(.L_2438 - .L_2437)
.L_2437:
        /*00c0*/ 	.word	0x00000000


	//----- nvinfo : EIATTR_CBANK_PARAM_SIZE
	.align		4
.L_2438:
        /*00c4*/ 	.byte	0x03, 0x19
        /*00c6*/ 	.short	0x01d0


	//----- nvinfo : EIATTR_PARAM_CBANK
	.align		4
        /*00c8*/ 	.byte	0x04, 0x0a
        /*00ca*/ 	.short	(.L_2440 - .L_2439)
	.align		4
.L_2439:
        /*00cc*/ 	.word	index@(.nv.constant0._ZN5flash24flash_fwd_splitkv_kernelI23Flash_fwd_kernel_traitsILi96ELi64ELi64ELi4ELb0ELb0EN7cutlass10bfloat16_tE19Flash_kernel_traitsILi96ELi64ELi64ELi4ES3_EELb0ELb0ELb0ELb0ELb0ELb1ELb0ELb0EEEvNS_16Flash_fwd_paramsE)
        /*00d0*/ 	.short	0x0380
        /*00d2*/ 	.short	0x01d0


	//----- nvinfo : EIATTR_SW_WAR
	.align		4
.L_2440:
        /*00d4*/ 	.byte	0x04, 0x36
        /*00d6*/ 	.short	(.L_2442 - .L_2441)
.L_2441:
        /*00d8*/ 	.word	0x00000008
.L_2442:


//--------------------- .nv.info._ZN5flash24flash_fwd_splitkv_kernelI23Flash_fwd_kernel_traitsILi96ELi64ELi64ELi4ELb0ELb0EN7cutlass10bfloat16_tE19Flash_kernel_traitsILi96ELi64ELi64ELi4ES3_EELb0ELb0ELb0ELb0ELb0ELb0ELb0ELb1EEEvNS_16Flash_fwd_paramsE --------------------------
	.section	.nv.info._ZN5flash24flash_fwd_splitkv_kernelI23Flash_fwd_kernel_traitsILi96ELi64ELi64ELi4ELb0ELb0EN7cutlass10bfloat16_tE19Flash_kernel_traitsILi96ELi64ELi64ELi4ES3_EELb0ELb0ELb0ELb0ELb0ELb0ELb0ELb1EEEvNS_16Flash_fwd_paramsE,"",@"SHT_CUDA_INFO"
	.sectionflags	@""
	.align	4


	//----- nvinfo : EIATTR_CUDA_API_VERSION
	.align		4
        /*0000*/ 	.byte	0x04, 0x37
        /*0002*/ 	.short	(.L_2444 - .L_2443)
.L_2443:
        /*0004*/ 	.word	0x00000082


	//----- nvinfo : EIATTR_KPARAM_INFO
	.align		4
.L_2444:
        /*0008*/ 	.byte	0x04, 0x17
        /*000a*/ 	.short	(.L_2446 - .L_2445)
.L_2445:
        /*000c*/ 	.word	0x00000000
        /*0010*/ 	.short	0x0000
        /*0012*/ 	.short	0x0000
        /*0014*/ 	.byte	0x00, 0xf0, 0x41, 0x07


	//----- nvinfo : EIATTR_SPARSE_MMA_MASK
	.align		4
.L_2446:
        /*0018*/ 	.byte	0x03, 0x50
        /*001a*/ 	.short	0x0000


	//----- nvinfo : EIATTR_MAXREG_COUNT
	.align		4
        /*001c*/ 	.byte	0x03, 0x1b
        /*001e*/ 	.short	0x00ff


	//----- nvinfo : EIATTR_NUM_BARRIERS
	.align		4
        /*0020*/ 	.byte	0x02, 0x4c
        /*0022*/ 	.byte	0x01
	.zero		1


	//----- nvinfo : EIATTR_MERCURY_ISA_VERSION
	.align		4
        /*0024*/ 	.byte	0x03, 0x5f
        /*0026*/ 	.short	0x0101


	//----- nvinfo : EIATTR_COOP_GROUP_MASK_REGIDS
	.align		4
        /*0028*/ 	.byte	0x04, 0x29
        /*002a*/ 	.short	(.L_2448 - .L_2447)


	//   ....[0]....
.L_2447:
        /*002c*/ 	.word	0xffffffff


	//   ....[1]....
        /*0030*/ 	.word	0xffffffff


	//   ....[2]....
        /*0034*/ 	.word	0xffffffff


	//   ....[3]....
        /*0038*/ 	.word	0xffffffff


	//   ....[4]....
        /*003c*/ 	.word	0xffffffff


	//   ....[5]....
        /*0040*/ 	.word	0xffffffff


	//   ....[6]....
        /*0044*/ 	.word	0xffffffff


	//   ....[7]....
        /*0048*/ 	.word	0xffffffff


	//   ....[8]....
        /*004c*/ 	.word	0xffffffff


	//   ....[9]....
        /*0050*/ 	.word	0xffffffff


	//   ....[10]....
        /*0054*/ 	.word	0xffffffff


	//   ....[11]....
        /*0058*/ 	.word	0xffffffff


	//   ....[12]....
        /*005c*/ 	.word	0x05000005


	//   ....[13]....
        /*0060*/ 	.word	0x05000005


	//   ....[14]....
        /*0064*/ 	.word	0x05000005


	//   ....[15]....
        /*0068*/ 	.word	0x05000005


	//----- nvinfo : EIATTR_COOP_GROUP_INSTR_OFFSETS
	.align		4
.L_2448:
        /*006c*/ 	.byte	0x04, 0x28
        /*006e*/ 	.short	(.L_2450 - .L_2449)


	//   ....[0]....
.L_2449:
        /*0070*/ 	.word	0x0000b990


	//   ....[1]....
        /*0074*/ 	.word	0x0000b9b0


	//   ....[2]....
        /*0078*/ 	.word	0x0000ba30


	//   ....[3]....
        /*007c*/ 	.word	0x0000ba40


	//   ....[4]....
        /*0080*/ 	.word	0x0000dd70


	//   ....[5]....
        /*0084*/ 	.word	0x0000dda0


	//   ....[6]....
        /*0088*/ 	.word	0x0000ddd0


	//   ....[7]....
        /*008c*/ 	.word	0x0000dde0


	//   ....[8]....
        /*0090*/ 	.word	0x0000ee10


	//   ....[9]....
        /*0094*/ 	.word	0x0000ee20


	//   ....[10]....
        /*0098*/ 	.word	0x0000ee50


	//   ....[11]....
        /*009c*/ 	.word	0x0000ee60


	//   ....[12]....
        /*00a0*/ 	.word	0x0000fd80


	//   ....[13]....
        /*00a4*/ 	.word	0x0000fdf0


	//   ....[14]....
        /*00a8*/ 	.word	0x0000fe50


	//   ....[15]....
        /*00ac*/ 	.word	0x0000fec0


	//----- nvinfo : EIATTR_VRC_CTA_INIT_COUNT
	.align		4
.L_2450:
        /*00b0*/ 	.byte	0x02, 0x4a
	.zero		1
	.zero		1


	//----- nvinfo : EIATTR_EXIT_INSTR_OFFSETS
	.align		4
        /*00b4*/ 	.byte	0x04, 0x1c
        /*00b6*/ 	.short	(.L_2452 - .L_2451)


	//   ....[0]....
.L_2451:
        /*00b8*/ 	.word	0x00000090


	//----- nvinfo : EIATTR_CRS_STACK_SIZE
	.align		4
.L_2452:
        /*00bc*/ 	.byte	0x04, 0x1e
        /*00be*/ 	.short	(.L_2454 - .L_2453)
.L_2453:
        /*00c0*/ 	.word	0x00000000


	//----- nvinfo : EIATTR_CBANK_PARAM_SIZE
	.align		4
.L_2454:
        /*00c4*/ 	.byte	0x03, 0x19
        /*00c6*/ 	.short	0x01d0


	//----- nvinfo : EIATTR_PARAM_CBANK
	.align		4
        /*00c8*/ 	.byte	0x04, 0x0a
        /*00ca*/ 	.short	(.L_2456 - .L_2455)
	.align		4
.L_2455:
        /*00cc*/ 	.word	index@(.nv.constant0._ZN5flash24flash_fwd_splitkv_kernelI23Flash_fwd_kernel_traitsILi96ELi64ELi64ELi4ELb0ELb0EN7cutlass10bfloat16_tE19Flash_kernel_traitsILi96ELi64ELi64ELi4ES3_EELb0ELb0ELb0ELb0ELb0ELb0ELb0ELb1EEEvNS_16Flash_fwd_paramsE)
        /*00d0*/ 	.short	0x0380
        /*00d2*/ 	.short	0x01d0


	//----- nvinfo : EIATTR_SW_WAR
	.align		4
.L_2456:
        /*00d4*/ 	.byte	0x04, 0x36
        /*00d6*/ 	.short	(.L_2458 - .L_2457)
.L_2457:
        /*00d8*/ 	.word	0x00000008
.L_2458:


//--------------------- .nv.info._ZN5flash24flash_fwd_splitkv_kernelI23Flash_fwd_kernel_traitsILi96ELi64ELi64ELi4ELb0ELb0EN7cutlass10bfloat16_tE19Flash_kernel_traitsILi96ELi64ELi64ELi4ES3_EELb0ELb0ELb0ELb0ELb0ELb1ELb0ELb1EEEvNS_16Flash_fwd_paramsE --------------------------
	.section	.nv.info._ZN5flash24flash_fwd_splitkv_kernelI23Flash_fwd_kernel_traitsILi96ELi64ELi64ELi4ELb0ELb0EN7cutlass10bfloat16_tE19Flash_kernel_traitsILi96ELi64ELi64ELi4ES3_EELb0ELb0ELb0ELb0ELb0ELb1ELb0ELb1EEEvNS_16Flash_fwd_paramsE,"",@"SHT_CUDA_INFO"
	.sectionflags	@""
	.align	4


	//----- nvinfo : EIATTR_CUDA_API_VERSION
	.align		4
        /*0000*/ 	.byte	0x04, 0x37
        /*0002*/ 	.short	(.L_2460 - .L_2459)
.L_2459:
        /*0004*/ 	.word	0x00000082


	//----- nvinfo : EIATTR_KPARAM_INFO
	.align		4
.L_2460:
        /*0008*/ 	.byte	0x04, 0x17
        /*000a*/ 	.short	(.L_2462 - .L_2461)
.L_2461:
        /*000c*/ 	.word	0x00000000
        /*0010*/ 	.short	0x0000
        /*0012*/ 	.short	0x0000
        /*0014*/ 	.byte	0x00, 0xf0, 0x41, 0x07


	//----- nvinfo : EIATTR_SPARSE_MMA_MASK
	.align		4
.L_2462:
        /*0018*/ 	.byte	0x03, 0x50
        /*001a*/ 	.short	0x0000


	//----- nvinfo : EIATTR_MAXREG_COUNT
	.align		4
        /*001c*/ 	.byte	0x03, 0x1b
        /*001e*/ 	.short	0x00ff


	//----- nvinfo : EIATTR_NUM_BARRIERS
	.align		4
        /*0020*/ 	.byte	0x02, 0x4c
        /*0022*/ 	.byte	0x01
	.zero		1


	//----- nvinfo : EIATTR_MERCURY_ISA_VERSION
	.align		4
        /*0024*/ 	.byte	0x03, 0x5f
        /*0026*/ 	.short	0x0101


	//----- nvinfo : EIATTR_COOP_GROUP_MASK_REGIDS
	.align		4
        /*0028*/ 	.byte	0x04, 0x29
        /*002a*/ 	.short	(.L_2464 - .L_2463)


	//   ....[0]....
.L_2463:
        /*002c*/ 	.word	0xffffffff


	//   ....[1]....
        /*0030*/ 	.word	0xffffffff


	//   ....[2]....
        /*0034*/ 	.word	0xffffffff


	//   ....[3]....
        /*0038*/ 	.word	0xffffffff


	//   ....[4]....
        /*003c*/ 	.word	0xffffffff


	//   ....[5]....
        /*0040*/ 	.word	0xffffffff


	//   ....[6]....
        /*0044*/ 	.word	0xffffffff


	//   ....[7]....
        /*0048*/ 	.word	0xffffffff


	//   ....[8]....
        /*004c*/ 	.word	0xffffffff


	//   ....[9]....
        /*0050*/ 	.word	0xffffffff


	//   ....[10]....
        /*0054*/ 	.word	0xffffffff


	//   ....[11]....
        /*0058*/ 	.word	0xffffffff


	//   ....[12]....
        /*005c*/ 	.word	0x05000005


	//   ....[13]....
        /*0060*/ 	.word	0x05000005


	//   ....[14]....
        /*0064*/ 	.word	0x05000005


	//   ....[15]....
        /*0068*/ 	.word	0x05000005


	//----- nvinfo : EIATTR_COOP_GROUP_INSTR_OFFSETS
	.align		4
.L_2464:
        /*006c*/ 	.byte	0x04, 0x28
        /*006e*/ 	.short	(.L_2466 - .L_2465)


	//   ....[0]....
.L_2465:
        /*0070*/ 	.word	0x0000bdb0


	//   ....[1]....
        /*0074*/ 	.word	0x0000bdd0


	//   ....[2]....
        /*0078*/ 	.word	0x0000be40


	//   ....[3]....
        /*007c*/ 	.word	0x0000be50


	//   ....[4]....
        /*0080*/ 	.word	0x0000e5a0


	//   ....[5]....
        /*0084*/ 	.word	0x0000e5c0


	//   ....[6]....
        /*0088*/ 	.word	0x0000e5f0


	//   ....[7]....
        /*008c*/ 	.word	0x0000e600


	//   ....[8]....
        /*0090*/ 	.word	0x0000f640


	//   ....[9]....
        /*0094*/ 	.word	0x0000f650


	//   ....[10]....
        /*0098*/ 	.word	0x0000f680


	//   ....[11]....
        /*009c*/ 	.word	0x0000f690


	//   ....[12]....
        /*00a0*/ 	.word	0x000105b0


	//   ....[13]....
        /*00a4*/ 	.word	0x00010620


	//   ....[14]....
        /*00a8*/ 	.word	0x00010680


	//   ....[15]....
        /*00ac*/ 	.word	0x000106f0


	//----- nvinfo : EIATTR_VRC_CTA_INIT_COUNT
	.align		4
.L_2466:
        /*00b0*/ 	.byte	0x02, 0x4a
	.zero		1
	.zero		1


	//----- nvinfo : EIATTR_EXIT_INSTR_OFFSETS
	.align		4
        /*00b4*/ 	.byte	0x04, 0x1c
        /*00b6*/ 	.short	(.L_2468 - .L_2467)


	//   ....[0]....
.L_2467:
        /*00b8*/ 	.word	0x00000090


	//----- nvinfo : EIATTR_CRS_STACK_SIZE
	.align		4
.L_2468:
        /*00bc*/ 	.byte	0x04, 0x1e
        /*00be*/ 	.short	(.L_2470 - .L_2469)
.L_2469:
        /*00c0*/ 	.word	0x00000000


	//----- nvinfo : EIATTR_CBANK_PARAM_SIZE
	.align		4
.L_2470:
        /*00c4*/ 	.byte	0x03, 0x19
        /*00c6*/ 	.short	0x01d0


	//----- nvinfo : EIATTR_PARAM_CBANK
	.align		4
        /*00c8*/ 	.byte	0x04, 0x0a
        /*00ca*/ 	.short	(.L_2472 - .L_2471)
	.align		4
.L_2471:
        /*00cc*/ 	.word	index@(.nv.constant0._ZN5flash24flash_fwd_splitkv_kernelI23Flash_fwd_kernel_traitsILi96ELi64ELi64ELi4ELb0ELb0EN7cutlass10bfloat16_tE19Flash_kernel_traitsILi96ELi64ELi64ELi4ES3_EELb0ELb0ELb0ELb0ELb0ELb1ELb0ELb1EEEvNS_16Flash_fwd_paramsE)
        /*00d0*/ 	.short	0x0380
        /*00d2*/ 	.short	0x01d0


	//----- nvinfo : EIATTR_SW_WAR
	.align		4
.L_2472:
        /*00d4*/ 	.byte	0x04, 0x36
        /*00d6*/ 	.short	(.L_2474 - .L_2473)
.L_2473:
        /*00d8*/ 	.word	0x00000008
.L_2474:


//--------------------- .nv.info._ZN5flash24flash_fwd_splitkv_kernelI23Flash_fwd_kernel_traitsILi96ELi64ELi64ELi4ELb0ELb0EN7cutlass10bfloat16_tE19Flash_kernel_traitsILi96ELi64ELi64ELi4ES3_EELb0ELb0ELb0ELb0ELb0ELb0ELb1ELb0EEEvNS_16Flash_fwd_paramsE --------------------------
	.section	.nv.info._ZN5flash24flash_fwd_splitkv_kernelI23Flash_fwd_kernel_traitsILi96ELi64ELi64ELi4ELb0ELb0EN7cutlass10bfloat16_tE19Flash_kernel_traitsILi96ELi64ELi64ELi4ES3_EELb0ELb0ELb0ELb0ELb0ELb0ELb1ELb0EEEvNS_16Flash_fwd_paramsE,"",@"SHT_CUDA_INFO"
	.sectionflags	@""
	.align	4


	//----- nvinfo : EIATTR_CUDA_API_VERSION
	.align		4
        /*0000*/ 	.byte	0x04, 0x37
        /*0002*/ 	.short	(.L_2476 - .L_2475)
.L_2475:
        /*0004*/ 	.word	0x00000082


	//----- nvinfo : EIATTR_KPARAM_INFO
	.align		4
.L_2476:
        /*0008*/ 	.byte	0x04, 0x17
        /*000a*/ 	.short	(.L_2478 - .L_2477)
.L_2477:
        /*000c*/ 	.word	0x00000000
        /*0010*/ 	.short	0x0000
        /*0012*/ 	.short	0x0000
        /*0014*/ 	.byte	0x00, 0xf0, 0x41, 0x07


	//----- nvinfo : EIATTR_SPARSE_MMA_MASK
	.align		4
.L_2478:
        /*0018*/ 	.byte	0x03, 0x50
        /*001a*/ 	.short	0x0000


	//----- nvinfo : EIATTR_MAXREG_COUNT
	.align		4
        /*001c*/ 	.byte	0x03, 0x1b
        /*001e*/ 	.short	0x00ff


	//----- nvinfo : EIATTR_NUM_BARRIERS
	.align		4
        /*0020*/ 	.byte	0x02, 0x4c
        /*0022*/ 	.byte	0x01
	.zero		1


	//----- nvinfo : EIATTR_MERCURY_ISA_VERSION
	.align		4
        /*0024*/ 	.byte	0x03, 0x5f
        /*0026*/ 	.short	0x0101


	//----- nvinfo : EIATTR_COOP_GROUP_MASK_REGIDS
	.align		4
        /*0028*/ 	.byte	0x04, 0x29
        /*002a*/ 	.short	(.L_2480 - .L_2479)


	//   ....[0]....
.L_2479:
        /*002c*/ 	.word	0xffffffff


	//   ....[1]....
        /*0030*/ 	.word	0xffffffff


	//   ....[2]....
        /*0034*/ 	.word	0xffffffff


	//   ....[3]....
        /*0038*/ 	.word	0xffffffff


	//   ....[4]....
        /*003c*/ 	.word	0xffffffff


	//   ....[5]....
        /*0040*/ 	.word	0xffffffff


	//   ....[6]....
        /*0044*/ 	.word	0xffffffff


	//   ....[7]....
        /*0048*/ 	.word	0xffffffff


	//   ....[8]....
        /*004c*/ 	.word	0xffffffff


	//   ....[9]....
        /*0050*/ 	.word	0xffffffff


	//   ....[10]....
        /*0054*/ 	.word	0xffffffff


	//   ....[11]....
        /*0058*/ 	.word	0xffffffff


	//   ....[12]....
        /*005c*/ 	.word	0x05000006


	//   ....[13]....
        /*0060*/ 	.word	0x05000006


	//   ....[14]....
        /*0064*/ 	.word	0x05000006


	//   ....[15]....
        /*0068*/ 	.word	0x05000006


	//----- nvinfo : EIATTR_COOP_GROUP_INSTR_OFFSETS
	.align		4
.L_2480:
        /*006c*/ 	.byte	0x04, 0x28
        /*006e*/ 	.short	(.L_2482 - .L_2481)


	//   ....[0]....
.L_2481:
        /*0070*/ 	.word	0x00003ff0


	//   ....[1]....
        /*0074*/ 	.word	0x00004020


	//   ....[2]....
        /*0078*/ 	.word	0x000040b0


	//   ....[3]....
        /*007c*/ 	.word	0x000040c0


	//   ....[4]....
        /*0080*/ 	.word	0x00006470


	//   ....[5]....
        /*0084*/ 	.word	0x000064a0


	//   ....[6]....
        /*0088*/ 	.word	0x000064f0


	//   ....[7]....
        /*008c*/ 	.word	0x00006500


	//   ....[8]....
        /*0090*/ 	.word	0x00007510


	//   ....[9]....
        /*0094*/ 	.word	0x00007520


	//   ....[10]....
        /*0098*/ 	.word	0x00007550


	//   ....[11]....
        /*009c*/ 	.word	0x00007560


	//   ....[12]....
        /*00a0*/ 	.word	0x00008370


	//   ....[13]....
        /*00a4*/ 	.word	0x000083f0


	//   ....[14]....
        /*00a8*/ 	.word	0x00008460


	//   ....[15]....
        /*00ac*/ 	.word	0x000084d0


	//----- nvinfo : EIATTR_VRC_CTA_INIT_COUNT
	.align		4
.L_2482:
        /*00b0*/ 	.byte	0x02, 0x4a
	.zero		1
	.zero		1


	//----- nvinfo : EIATTR_EXIT_INSTR_OFFSETS
	.align		4
        /*00b4*/ 	.byte	0x04, 0x1c
        /*00b6*/ 	.short	(.L_2484 - .L_2483)


	//   ....[0]....
.L_2483:
        /*00b8*/ 	.word	0x000001f0


	//----- nvinfo : EIATTR_CRS_STACK_SIZE
	.align		4
.L_2484:
        /*00bc*/ 	.byte	0x04, 0x1e
        /*00be*/ 	.short	(.L_2486 - .L_2485)
.L_2485:
        /*00c0*/ 	.word	0x00000000


	//----- nvinfo : EIATTR_CBANK_PARAM_SIZE
	.align		4
.L_2486:
        /*00c4*/ 	.byte	0x03, 0x19
        /*00c6*/ 	.short	0x01d0


	//----- nvinfo : EIATTR_PARAM_CBANK
	.align		4
        /*00c8*/ 	.byte	0x04, 0x0a
        /*00ca*/ 	.short	(.L_2488 - .L_2487)
	.align		4
.L_2487:
        /*00cc*/ 	.word	index@(.nv.constant0._ZN5flash24flash_fwd_splitkv_kernelI23Flash_fwd_kernel_traitsILi96ELi64ELi64ELi4ELb0ELb0EN7cutlass10bfloat16_tE19Flash_kernel_traitsILi96ELi64ELi64ELi4ES3_EELb0ELb0ELb0ELb0ELb0ELb0ELb1ELb0EEEvNS_16Flash_fwd_paramsE)
        /*00d0*/ 	.short	0x0380
        /*00d2*/ 	.short	0x01d0


	//----- nvinfo : EIATTR_SW_WAR
	.align		4
.L_2488:
        /*00d4*/ 	.byte	0x04, 0x36
        /*00d6*/ 	.short	(.L_2490 - .L_2489)
.L_2489:
        /*00d8*/ 	.word	0x00000008
.L_2490:


//--------------------- .nv.info._ZN5flash24flash_fwd_splitkv_kernelI23Flash_fwd_kernel_traitsILi96ELi64ELi64ELi4ELb0ELb0EN7cutlass10bfloat16_tE19Flash_kernel_traitsILi96ELi64ELi64ELi4ES3_EELb0ELb0ELb0ELb0ELb0ELb1ELb1ELb0EEEvNS_16Flash_fwd_paramsE --------------------------
	.section	.nv.info._ZN5flash24flash_fwd_splitkv_kernelI23Flash_fwd_kernel_traitsILi96ELi64ELi64ELi4ELb0ELb0EN7cutlass10bfloat16_tE19Flash_kernel_traitsILi96ELi64ELi64ELi4ES3_EELb0ELb0ELb0ELb0ELb0ELb1ELb1ELb0EEEvNS_16Flash_fwd_paramsE,"",@"SHT_CUDA_INFO"
	.sectionflags	@""
	.align	4


	//----- nvinfo : EIATTR_CUDA_API_VERSION
	.align		4
        /*0000*/ 	.byte	0x04, 0x37
        /*0002*/ 	.short	(.L_2492 - .L_2491)
.L_2491:
        /*0004*/ 	.word	0x00000082


	//----- nvinfo : EIATTR_KPARAM_INFO
	.align		4
.L_2492:
        /*0008*/ 	.byte	0x04, 0x17
        /*000a*/ 	.short	(.L_2494 - .L_2493)
.L_2493:
        /*000c*/ 	.word	0x00000000
        /*0010*/ 	.short	0x0000
        /*0012*/ 	.short	0x0000
        /*0014*/ 	.byte	0x00, 0xf0, 0x41, 0x07


	//----- nvinfo : EIATTR_SPARSE_MMA_MASK
	.align		4
.L_2494:
        /*0018*/ 	.byte	0x03, 0x50
        /*001a*/ 	.short	0x0000


	//----- nvinfo : EIATTR_MAXREG_COUNT
	.align		4
        /*001c*/ 	.byte	0x03, 0x1b
        /*001e*/ 	.short	0x00ff


	//----- nvinfo : EIATTR_NUM_BARRIERS
	.align		4
        /*0020*/ 	.byte	0x02, 0x4c
        /*0022*/ 	.byte	0x01
	.zero		1


	//----- nvinfo : EIATTR_MERCURY_ISA_VERSION
	.align		4
        /*0024*/ 	.byte	0x03, 0x5f
        /*0026*/ 	.short	0x0101


	//----- nvinfo : EIATTR_COOP_GROUP_MASK_REGIDS
	.align		4
        /*0028*/ 	.byte	0x04, 0x29
        /*002a*/ 	.short	(.L_2496 - .L_2495)


	//   ....[0]....
.L_2495:
        /*002c*/ 	.word	0xffffffff


	//   ....[1]....
        /*0030*/ 	.word	0xffffffff


	//   ....[2]....
        /*0034*/ 	.word	0xffffffff


	//   ....[3]....
        /*0038*/ 	.word	0xffffffff


	//   ....[4]....
        /*003c*/ 	.word	0xffffffff


	//   ....[5]....
        /*0040*/ 	.word	0xffffffff


	//   ....[6]....
        /*0044*/ 	.word	0xffffffff


	//   ....[7]....
        /*0048*/ 	.word	0xffffffff


	//   ....[8]....
        /*004c*/ 	.word	0xffffffff


	//   ....[9]....
        /*0050*/ 	.word	0xffffffff


	//   ....[10]....
        /*0054*/ 	.word	0xffffffff


	//   ....[11]....
        /*0058*/ 	.word	0xffffffff


	//   ....[12]....
        /*005c*/ 	.word	0x05000006


	//   ....[13]....
        /*0060*/ 	.word	0x05000006


	//   ....[14]....
        /*0064*/ 	.word	0x05000006


	//   ....[15]....
        /*0068*/ 	.word	0x05000006


	//----- nvinfo : EIATTR_COOP_GROUP_INSTR_OFFSETS
	.align		4
.L_2496:
        /*006c*/ 	.byte	0x04, 0x28
        /*006e*/ 	.short	(.L_2498 - .L_2497)


	//   ....[0]....
.L_2497:
        /*0070*/ 	.word	0x00004400


	//   ....[1]....
        /*0074*/ 	.word	0x00004430


	//   ....[2]....
        /*0078*/ 	.word	0x000044c0


	//   ....[3]....
        /*007c*/ 	.word	0x000044d0


	//   ....[4]....
        /*0080*/ 	.word	0x00006c80


	//   ....[5]....
        /*0084*/ 	.word	0x00006cb0


	//   ....[6]....
        /*0088*/ 	.word	0x00006d00


	//   ....[7]....
        /*008c*/ 	.word	0x00006d10


	//   ....[8]....
        /*0090*/ 	.word	0x00007d20


	//   ....[9]....
        /*0094*/ 	.word	0x00007d30


	//   ....[10]....
        /*0098*/ 	.word	0x00007d60


	//   ....[11]....
        /*009c*/ 	.word	0x00007d70


	//   ....[12]....
        /*00a0*/ 	.word	0x00008b80


	//   ....[13]....
        /*00a4*/ 	.word	0x00008c00


	//   ....[14]....
        /*00a8*/ 	.word	0x00008c70


	//   ....[15]....
        /*00ac*/ 	.word	0x00008ce0


	//----- nvinfo : EIATTR_VRC_CTA_INIT_COUNT
	.align		4
.L_2498:
        /*00b0*/ 	.byte	0x02, 0x4a
	.zero		1
	.zero		1


	//----- nvinfo : EIATTR_EXIT_INSTR_OFFSETS
	.align		4
        /*00b4*/ 	.byte	0x04, 0x1c
        /*00b6*/ 	.short	(.L_2500 - .L_2499)


	//   ....[0]....
.L_2499:
        /*00b8*/ 	.word	0x000001f0


	//----- nvinfo : EIATTR_CRS_STACK_SIZE
	.align		4
.L_2500:
        /*00bc*/ 	.byte	0x04, 0x1e
        /*00be*/ 	.short	(.L_2502 - .L_2501)
.L_2501:
        /*00c0*/ 	.word	0x00000000


	//----- nvinfo : EIATTR_CBANK_PARAM_SIZE
	.align		4
.L_2502:
        /*00c4*/ 	.byte	0x03, 0x19
        /*00c6*/ 	.short	0x01d0


	//----- nvinfo : EIATTR_PARAM_CBANK
	.align		4
        /*00c8*/ 	.byte	0x04, 0x0a
        /*00ca*/ 	.short	(.L_2504 - .L_2503)
	.align		4
.L_2503:
        /*00cc*/ 	.word	index@(.nv.constant0._ZN5flash24flash_fwd_splitkv_kernelI23Flash_fwd_kernel_traitsILi96ELi64ELi64ELi4ELb0ELb0EN7cutlass10bfloat16_tE19Flash_kernel_traitsILi96ELi64ELi64ELi4ES3_EELb0ELb0ELb0ELb0ELb0ELb1ELb1ELb0EEEvNS_16Flash_fwd_paramsE)
        /*00d0*/ 	.short	0x0380
        /*00d2*/ 	.short	0x01d0


	//----- nvinfo : EIATTR_SW_WAR
	.align		4
.L_2504:
        /*00d4*/ 	.byte	0x04, 0x36
        /*00d6*/ 	.short	(.L_2506 - .L_2505)
.L_2505:
        /*00d8*/ 	.word	0x00000008
.L_2506:


//--------------------- .nv.info._ZN5flash24flash_fwd_splitkv_kernelI23Flash_fwd_kernel_traitsILi96ELi64ELi64ELi4ELb0ELb0EN7cutlass10bfloat16_tE19Flash_kernel_traitsILi96ELi64ELi64ELi4ES3_EELb0ELb0ELb0ELb0ELb0ELb0ELb1ELb1EEEvNS_16Flash_fwd_paramsE --------------------------
	.section	.nv.info._ZN5flash24flash_fwd_splitkv_kernelI23Flash_fwd_kernel_traitsILi96ELi64ELi64ELi4ELb0ELb0EN7cutlass10bfloat16_tE19Flash_kernel_traitsILi96ELi64ELi64ELi4ES3_EELb0ELb0ELb0ELb0ELb0ELb0ELb1ELb1EEEvNS_16Flash_fwd_paramsE,"",@"SHT_CUDA_INFO"
	.sectionflags	@""
	.align	4


	//----- nvinfo : EIATTR_CUDA_API_VERSION
	.align		4
        /*0000*/ 	.byte	0x04, 0x37
        /*0002*/ 	.short	(.L_2508 - .L_2507)
.L_2507:
        /*0004*/ 	.word	0x00000082


	//----- nvinfo : EIATTR_KPARAM_INFO
	.align		4
.L_2508:
        /*0008*/ 	.byte	0x04, 0x17
        /*000a*/ 	.short	(.L_2510 - .L_2509)
.L_2509:
        /*000c*/ 	.word	0x00000000
        /*0010*/ 	.short	0x0000
        /*0012*/ 	.short	0x0000
        /*0014*/ 	.byte	0x00, 0xf0, 0x41, 0x07


	//----- nvinfo : EIATTR_SPARSE_MMA_MASK
	.align		4
.L_2510:
        /*0018*/ 	.byte	0x03, 0x50
        /*001a*/ 	.short	0x0000


	//----- nvinfo : EIATTR_MAXREG_COUNT
	.align		4
        /*001c*/ 	.byte	0x03, 0x1b
        /*001e*/ 	.short	0x00ff


	//----- nvinfo : EIATTR_NUM_BARRIERS
	.align		4
        /*0020*/ 	.byte	0x02, 0x4c
        /*0022*/ 	.byte	0x01
	.zero		1


	//----- nvinfo : EIATTR_MERCURY_ISA_VERSION
	.align		4
        /*0024*/ 	.byte	0x03, 0x5f
        /*0026*/ 	.short	0x0101


	//----- nvinfo : EIATTR_COOP_GROUP_MASK_REGIDS
	.align		4
        /*0028*/ 	.byte	0x04, 0x29
        /*002a*/ 	.short	(.L_2512 - .L_2511)


	//   ....[0]....
.L_2511:
        /*002c*/ 	.word	0xffffffff


	//   ....[1]....
        /*0030*/ 	.word	0xffffffff


	//   ....[2]....
        /*0034*/ 	.word	0xffffffff


	//   ....[3]....
        /*0038*/ 	.word	0xffffffff


	//   ....[4]....
        /*003c*/ 	.word	0xffffffff


	//   ....[5]....
        /*0040*/ 	.word	0xffffffff


	//   ....[6]....
        /*0044*/ 	.word	0xffffffff


	//   ....[7]....
        /*0048*/ 	.word	0xffffffff


	//   ....[8]....
        /*004c*/ 	.word	0xffffffff


	//   ....[9]....
        /*0050*/ 	.word	0xffffffff


	//   ....[10]....
        /*0054*/ 	.word	0xffffffff


	//   ....[11]....
        /*0058*/ 	.word	0xffffffff


	//   ....[12]....
        /*005c*/ 	.word	0x05000006


	//   ....[13]....
        /*0060*/ 	.word	0x05000006


	//   ....[14]....
        /*0064*/ 	.word	0x05000006


	//   ....[15]....
        /*0068*/ 	.word	0x05000006


	//----- nvinfo : EIATTR_COOP_GROUP_INSTR_OFFSETS
	.align		4
.L_2512:
        /*006c*/ 	.byte	0x04, 0x28
        /*006e*/ 	.short	(.L_2514 - .L_2513)


	//   ....[0]....
.L_2513:
        /*0070*/ 	.word	0x0000bee0


	//   ....[1]....
        /*0074*/ 	.word	0x0000bf10


	//   ....[2]....
        /*0078*/ 	.word	0x0000bfa0


	//   ....[3]....
        /*007c*/ 	.word	0x0000bfb0


	//   ....[4]....
        /*0080*/ 	.word	0x0000e320


	//   ....[5]....
        /*0084*/ 	.word	0x0000e350


	//   ....[6]....
        /*0088*/ 	.word	0x0000e380


	//   ....[7]....
        /*008c*/ 	.word	0x0000e390


	//   ....[8]....
        /*0090*/ 	.word	0x0000f3c0


	//   ....[9]....
        /*0094*/ 	.word	0x0000f3d0


	//   ....[10]....
        /*0098*/ 	.word	0x0000f400


	//   ....[11]....
        /*009c*/ 	.word	0x0000f410


	//   ....[12]....
        /*00a0*/ 	.word	0x00010280


	//   ....[13]....
        /*00a4*/ 	.word	0x000102f0


	//   ....[14]....
        /*00a8*/ 	.word	0x00010350


	//   ....[15]....
        /*00ac*/ 	.word	0x000103c0


	//----- nvinfo : EIATTR_VRC_CTA_INIT_COUNT
	.align		4
.L_2514:
        /*00b0*/ 	.byte	0x02, 0x4a
	.zero		1
	.zero		1


	//----- nvinfo : EIATTR_EXIT_INSTR_OFFSETS
	.align		4
        /*00b4*/ 	.byte	0x04, 0x1c
        /*00b6*/ 	.short	(.L_2516 - .L_2515)


	//   ....[0]....
.L_2515:
        /*00b8*/ 	.word	0x000001f0


	//----- nvinfo : EIATTR_CRS_STACK_SIZE
	.align		4
.L_2516:
        /*00bc*/ 	.byte	0x04, 0x1e
        /*00be*/ 	.short	(.L_2518 - .L_2517)
.L_2517:
        /*00c0*/ 	.word	0x00000000


	//----- nvinfo : EIATTR_CBANK_PARAM_SIZE
	.align		4
.L_2518:
        /*00c4*/ 	.byte	0x03, 0x19
        /*00c6*/ 	.short	0x01d0


	//----- nvinfo : EIATTR_PARAM_CBANK
	.align		4
        /*00c8*/ 	.byte	0x04, 0x0a
        /*00ca*/ 	.short	(.L_2520 - .L_2519)
	.align		4
.L_2519:
        /*00cc*/ 	.word	index@(.nv.constant0._ZN5flash24flash_fwd_splitkv_kernelI23Flash_fwd_kernel_traitsILi96ELi64ELi64ELi4ELb0ELb0EN7cutlass10bfloat16_tE19Flash_kernel_traitsILi96ELi64ELi64ELi4ES3_EELb0ELb0ELb0ELb0ELb0ELb0ELb1ELb1EEEvNS_16Flash_fwd_paramsE)
        /*00d0*/ 	.short	0x0380
        /*00d2*/ 	.short	0x01d0


	//----- nvinfo : EIATTR_SW_WAR
	.align		4
.L_2520:
        /*00d4*/ 	.byte	0x04, 0x36
        /*00d6*/ 	.short	(.L_2522 - .L_2521)
.L_2521:
        /*00d8*/ 	.word	0x00000008
.L_2522:


//--------------------- .nv.info._ZN5flash24flash_fwd_splitkv_kernelI23Flash_fwd_kernel_traitsILi96ELi64ELi64ELi4ELb0ELb0EN7cutlass10bfloat16_tE19Flash_kernel_traitsILi96ELi64ELi64ELi4ES3_EELb0ELb0ELb0ELb0ELb0ELb1ELb1ELb1EEEvNS_16Flash_fwd_paramsE --------------------------
	.section	.nv.info._ZN5flash24flash_fwd_splitkv_kernelI23Flash_fwd_kernel_traitsILi96ELi64ELi64ELi4ELb0ELb0EN7cutlass10bfloat16_tE19Flash_kernel_traitsILi96ELi64ELi64ELi4ES3_EELb0ELb0ELb0ELb0ELb0ELb1ELb1ELb1EEEvNS_16Flash_fwd_paramsE,"",@"SHT_CUDA_INFO"
	.sectionflags	@""
	.align	4


	//----- nvinfo : EIATTR_CUDA_API_VERSION
	.align		4
        /*0000*/ 	.byte	0x04, 0x37
        /*0002*/ 	.short	(.L_2524 - .L_2523)
.L_2523:
        /*0004*/ 	.word	0x00000082


	//----- nvinfo : EIATTR_KPARAM_INFO
	.align		4
.L_2524:
        /*0008*/ 	.byte	0x04, 0x17
        /*000a*/ 	.short	(.L_2526 - .L_2525)
.L_2525:
        /*000c*/ 	.word	0x00000000
        /*0010*/ 	.short	0x0000
        /*0012*/ 	.short	0x0000
        /*0014*/ 	.byte	0x00, 0xf0, 0x41, 0x07


	//----- nvinfo : EIATTR_SPARSE_MMA_MASK
	.align		4
.L_2526:
        /*0018*/ 	.byte	0x03, 0x50
        /*001a*/ 	.short	0x0000


	//----- nvinfo : EIATTR_MAXREG_COUNT
	.align		4
        /*001c*/ 	.byte	0x03, 0x1b
        /*001e*/ 	.short	0x00ff


	//----- nvinfo : EIATTR_NUM_BARRIERS
	.align		4
        /*0020*/ 	.byte	0x02, 0x4c
        /*0022*/ 	.byte	0x01
	.zero		1


	//----- nvinfo : EIATTR_MERCURY_ISA_VERSION
	.align		4
        /*0024*/ 	.byte	0x03, 0x5f
        /*0026*/ 	.short	0x0101


	//----- nvinfo : EIATTR_COOP_GROUP_MASK_REGIDS
	.align		4
        /*0028*/ 	.byte	0x04, 0x29
        /*002a*/ 	.short	(.L_2528 - .L_2527)


	//   ....[0]....
.L_2527:
        /*002c*/ 	.word	0xffffffff


	//   ....[1]....
        /*0030*/ 	.word	0xffffffff


	//   ....[2]....
        /*0034*/ 	.word	0xffffffff


	//   ....[3]....
        /*0038*/ 	.word	0xffffffff


	//   ....[4]....
        /*003c*/ 	.word	0xffffffff


	//   ....[5]....
        /*0040*/ 	.word	0xffffffff


	//   ....[6]....
        /*0044*/ 	.word	0xffffffff


	//   ....[7]....
        /*0048*/ 	.word	0xffffffff


	//   ....[8]....
        /*004c*/ 	.word	0xffffffff


	//   ....[9]....
        /*0050*/ 	.word	0xffffffff


	//   ....[10]....
        /*0054*/ 	.word	0xffffffff


	//   ....[11]....
        /*0058*/ 	.word	0xffffffff


	//   ....[12]....
        /*005c*/ 	.word	0x05000006


	//   ....[13]....
        /*0060*/ 	.word	0x05000006


	//   ....[14]....
        /*0064*/ 	.word	0x05000006


	//   ....[15]....
        /*0068*/ 	.word	0x05000006


	//----- nvinfo : EIATTR_COOP_GROUP_INSTR_OFFSETS
	.align		4
.L_2528:
        /*006c*/ 	.byte	0x04, 0x28
        /*006e*/ 	.short	(.L_2530 - .L_2529)


	//   ....[0]....
.L_2529:
        /*0070*/ 	.word	0x0000c2d0


	//   ....[1]....
        /*0074*/ 	.word	0x0000c300


	//   ....[2]....
        /*0078*/ 	.word	0x0000c360


	//   ....[3]....
        /*007c*/ 	.word	0x0000c370


	//   ....[4]....
        /*0080*/ 	.word	0x0000eb00


	//   ....[5]....
        /*0084*/ 	.word	0x0000eb20


	//   ....[6]....
        /*0088*/ 	.word	0x0000eb50


	//   ....[7]....
        /*008c*/ 	.word	0x0000eb60


	//   ....[8]....
        /*0090*/ 	.word	0x0000fb90


	//   ....[9]....
        /*0094*/ 	.word	0x0000fba0


	//   ....[10]....
        /*0098*/ 	.word	0x0000fbd0


	//   ....[11]....
        /*009c*/ 	.word	0x0000fbe0


	//   ....[12]....
        /*00a0*/ 	.word	0x00010a50


	//   ....[13]....
        /*00a4*/ 	.word	0x00010ac0


	//   ....[14]....
        /*00a8*/ 	.word	0x00010b20


	//   ....[15]....
        /*00ac*/ 	.word	0x00010b90


	//----- nvinfo : EIATTR_VRC_CTA_INIT_COUNT
	.align		4
.L_2530:
        /*00b0*/ 	.byte	0x02, 0x4a
	.zero		1
	.zero		1


	//----- nvinfo : EIATTR_EXIT_INSTR_OFFSETS
	.align		4
        /*00b4*/ 	.byte	0x04, 0x1c
        /*00b6*/ 	.short	(.L_2532 - .L_2531)


	//   ....[0]....
.L_2531:
        /*00b8*/ 	.word	0x000001f0


	//----- nvinfo : EIATTR_CRS_STACK_SIZE
	.align		4
.L_2532:
        /*00bc*/ 	.byte	0x04, 0x1e
        /*00be*/ 	.short	(.L_2534 - .L_2533)
.L_2533:
        /*00c0*/ 	.word	0x00000000


	//----- nvinfo : EIATTR_CBANK_PARAM_SIZE
	.align		4
.L_2534:
        /*00c4*/ 	.byte	0x03, 0x19
        /*00c6*/ 	.short	0x01d0


	//----- nvinfo : EIATTR_PARAM_CBANK
	.align		4
        /*00c8*/ 	.byte	0x04, 0x0a
        /*00ca*/ 	.short	(.L_2536 - .L_2535)
	.align		4
.L_2535:
        /*00cc*/ 	.word	index@(.nv.constant0._ZN5flash24flash_fwd_splitkv_kernelI23Flash_fwd_kernel_traitsILi96ELi64ELi64ELi4ELb0ELb0EN7cutlass10bfloat16_tE19Flash_kernel_traitsILi96ELi64ELi64ELi4ES3_EELb0ELb0ELb0ELb0ELb0ELb1ELb1ELb1EEEvNS_16Flash_fwd_paramsE)
        /*00d0*/ 	.short	0x0380
        /*00d2*/ 	.short	0x01d0


	//----- nvinfo : EIATTR_SW_WAR
	.align		4
.L_2536:
        /*00d4*/ 	.byte	0x04, 0x36
        /*00d6*/ 	.short	(.L_2538 - .L_2537)
.L_2537:
        /*00d8*/ 	.word	0x00000008
.L_2538:


//--------------------- .nv.info._ZN5flash24flash_fwd_splitkv_kernelI23Flash_fwd_kernel_traitsILi96ELi64ELi64ELi4ELb0ELb0EN7cutlass10bfloat16_tE19Flash_kernel_traitsILi96ELi64ELi64ELi4ES3_EELb0ELb1ELb0ELb0ELb0ELb0ELb0ELb0EEEvNS_16Flash_fwd_paramsE --------------------------
	.section	.nv.info._ZN5flash24flash_fwd_splitkv_kernelI23Flash_fwd_kernel_traitsILi96ELi64ELi64ELi4ELb0ELb0EN7cutlass10bfloat16_tE19Flash_kernel_traitsILi96ELi64ELi64ELi4ES3_EELb0ELb1ELb0ELb0ELb0ELb0ELb0ELb0EEEvNS_16Flash_fwd_paramsE,"",@"SHT_CUDA_INFO"
	.sectionflags	@""
	.align	4


	//----- nvinfo : EIATTR_CUDA_API_VERSION
	.align		4
        /*0000*/ 	.byte	0x04, 0x37
        /*0002*/ 	.short	(.L_2540 - .L_2539)
.L_2539:
        /*0004*/ 	.word	0x00000082


	//----- nvinfo : EIATTR_KPARAM_INFO
	.align		4
.L_2540:
        /*0008*/ 	.byte	0x04, 0x17
        /*000a*/ 	.short	(.L_2542 - .L_2541)
.L_2541:
        /*000c*/ 	.word	0x00000000
        /*0010*/ 	.short	0x0000
        /*0012*/ 	.short	0x0000
        /*0014*/ 	.byte	0x00, 0xf0, 0x41, 0x07


	//----- nvinfo : EIATTR_SPARSE_MMA_MASK
	.align		4
.L_2542:
        /*0018*/ 	.byte	0x03, 0x50
        /*001a*/ 	.short	0x0000


	//----- nvinfo : EIATTR_MAXREG_COUNT
	.align		4
        /*001c*/ 	.byte	0x03, 0x1b
        /*001e*/ 	.short	0x00ff


	//----- nvinfo : EIATTR_NUM_BARRIERS
	.align		4
        /*0020*/ 	.byte	0x02, 0x4c
        /*0022*/ 	.byte	0x01
	.zero		1


	//----- nvinfo : EIATTR_MERCURY_ISA_VERSION
	.align		4
        /*0024*/ 	.byte	0x03, 0x5f
        /*0026*/ 	.short	0x0101


	//----- nvinfo : EIATTR_COOP_GROUP_MASK_REGIDS
	.align		4
        /*0028*/ 	.byte	0x04, 0x29
        /*002a*/ 	.short	(.L_2544 - .L_2543)


	//   ....[0]....
.L_2543:
        /*002c*/ 	.word	0xffffffff


	//   ....[1]....
        /*0030*/ 	.word	0xffffffff


	//   ....[2]....
        /*0034*/ 	.word	0xffffffff


	//   ....[3]....
        /*0038*/ 	.word	0xffffffff


	//   ....[4]....
        /*003c*/ 	.word	0xffffffff


	//   ....[5]....
        /*0040*/ 	.word	0xffffffff


	//   ....[6]....
        /*0044*/ 	.word	0xffffffff


	//   ....[7]....
        /*0048*/ 	.word	0xffffffff


	//   ....[8]....
        /*004c*/ 	.word	0xffffffff


	//   ....[9]....
        /*0050*/ 	.word	0xffffffff


	//   ....[10]....
        /*0054*/ 	.word	0xffffffff


	//   ....[11]....
        /*0058*/ 	.word	0xffffffff


	//   ....[12]....
        /*005c*/ 	.word	0xffffffff


	//   ....[13]....
        /*0060*/ 	.word	0xffffffff


	//   ....[14]....
        /*0064*/ 	.word	0xffffffff


	//   ....[15]....
        /*0068*/ 	.word	0xffffffff


	//   ....[16]....
        /*006c*/ 	.word	0x05000004


	//   ....[17]....
        /*0070*/ 	.word	0x05000004


	//   ....[18]....
        /*0074*/ 	.word	0x05000004


	//   ....[19]....
        /*0078*/ 	.word	0x05000004


	//----- nvinfo : EIATTR_COOP_GROUP_INSTR_OFFSETS
	.align		4
.L_2544:
        /*007c*/ 	.byte	0x04, 0x28
        /*007e*/ 	.short	(.L_2546 - .L_2545)


	//   ....[0]....
.L_2545:
        /*0080*/ 	.word	0x000041d0


	//   ....[1]....
        /*0084*/ 	.word	0x000041f0


	//   ....[2]....
        /*0088*/ 	.word	0x00004210


	//   ....[3]....
        /*008c*/ 	.word	0x00004230


	//   ....[4]....
        /*0090*/ 	.word	0x00006be0


	//   ....[5]....
        /*0094*/ 	.word	0x00006bf0


	//   ....[6]....
        /*0098*/ 	.word	0x00006c40


	//   ....[7]....
        /*009c*/ 	.word	0x00006c50


	//   ....[8]....
        /*00a0*/ 	.word	0x00009dc0


	//   ....[9]....
        /*00a4*/ 	.word	0x00009dd0


	//   ....[10]....
        /*00a8*/ 	.word	0x00009e00


	//   ....[11]....
        /*00ac*/ 	.word	0x00009e10


	//   ....[12]....
        /*00b0*/ 	.word	0x0000ae50


	//   ....[13]....
        /*00b4*/ 	.word	0x0000ae60


	//   ....[14]....
        /*00b8*/ 	.word	0x0000ae90


	//   ....[15]....
        /*00bc*/ 	.word	0x0000aea0


	//   ....[16]....
        /*00c0*/ 	.word	0x0000bd00


	//   ....[17]....
        /*00c4*/ 	.word	0x0000bd70


	//   ....[18]....
        /*00c8*/ 	.word	0x0000bdd0


	//   ....[19]....
        /*00cc*/ 	.word	0x0000be40


	//----- nvinfo : EIATTR_VRC_CTA_INIT_COUNT
	.align		4
.L_2546:
        /*00d0*/ 	.byte	0x02, 0x4a
	.zero		1
	.zero		1


	//----- nvinfo : EIATTR_EXIT_INSTR_OFFSETS
	.align		4
        /*00d4*/ 	.byte	0x04, 0x1c
        /*00d6*/ 	.short	(.L_2548 - .L_2547)


	//   ....[0]....
.L_2547:
        /*00d8*/ 	.word	0x00000090


	//----- nvinfo : EIATTR_CRS_STACK_SIZE
	.align		4
.L_2548:
        /*00dc*/ 	.byte	0x04, 0x1e
        /*00de*/ 	.short	(.L_2550 - .L_2549)
.L_2549:
        /*00e0*/ 	.word	0x00000000


	//----- nvinfo : EIATTR_CBANK_PARAM_SIZE
	.align		4
.L_2550:
        /*00e4*/ 	.byte	0x03, 0x19
        /*00e6*/ 	.short	0x01d0


	//----- nvinfo : EIATTR_PARAM_CBANK
	.align		4
        /*00e8*/ 	.byte	0x04, 0x0a
        /*00ea*/ 	.short	(.L_2552 - .L_2551)
	.align		4
.L_2551:
        /*00ec*/ 	.word	index@(.nv.constant0._ZN5flash24flash_fwd_splitkv_kernelI23Flash_fwd_kernel_traitsILi96ELi64ELi64ELi4ELb0ELb0EN7cutlass10bfloat16_tE19Flash_kernel_traitsILi96ELi64ELi64ELi4ES3_EELb0ELb1ELb0ELb0ELb0ELb0ELb0ELb0EEEvNS_16Flash_fwd_paramsE)
        /*00f0*/ 	.short	0x0380
        /*00f2*/ 	.short	0x01d0


	//----- nvinfo : EIATTR_SW_WAR
	.align		4
.L_2552:
        /*00f4*/ 	.byte	0x04, 0x36
        /*00f6*/ 	.short	(.L_2554 - .L_2553)
.L_2553:
        /*00f8*/ 	.word	0x00000008
.L_2554:


//--------------------- .nv.info._ZN5flash24flash_fwd_splitkv_kernelI23Flash_fwd_kernel_traitsILi96ELi64ELi64ELi4ELb0ELb0EN7cutlass10bfloat16_tE19Flash_kernel_traitsILi96ELi64ELi64ELi4ES3_EELb0ELb1ELb0ELb0ELb0ELb1ELb0ELb0EEEvNS_16Flash_fwd_paramsE --------------------------
	.section	.nv.info._ZN5flash24flash_fwd_splitkv_kernelI23Flash_fwd_kernel_traitsILi96ELi64ELi64ELi4ELb0ELb0EN7cutlass10bfloat16_tE19Flash_kernel_traitsILi96ELi64ELi64ELi4ES3_EELb0ELb1ELb0ELb0ELb0ELb1ELb0ELb0EEEvNS_16Flash_fwd_paramsE,"",@"SHT_CUDA_INFO"
	.sectionflags	@""
	.align	4


	//----- nvinfo : EIATTR_CUDA_API_VERSION
	.align		4
        /*0000*/ 	.byte	0x04, 0x37
        /*0002*/ 	.short	(.L_2556 - .L_2555)
.L_2555:
        /*0004*/ 	.word	0x00000082


	//----- nvinfo : EIATTR_KPARAM_INFO
	.align		4
.L_2556:
        /*0008*/ 	.byte	0x04, 0x17
        /*000a*/ 	.short	(.L_2558 - .L_2557)
.L_2557:
        /*000c*/ 	.word	0x00000000
        /*0010*/ 	.short	0x0000
        /*0012*/ 	.short	0x0000
        /*0014*/ 	.byte	0x00, 0xf0, 0x41, 0x07


	//----- nvinfo : EIATTR_SPARSE_MMA_MASK
	.align		4
.L_2558:
        /*0018*/ 	.byte	0x03, 0x50
        /*001a*/ 	.short	0x0000


	//----- nvinfo : EIATTR_MAXREG_COUNT
	.align		4
        /*001c*/ 	.byte	0x03, 0x1b
        /*001e*/ 	.short	0x00ff


	//----- nvinfo : EIATTR_NUM_BARRIERS
	.align		4
        /*0020*/ 	.byte	0x02, 0x4c
        /*0022*/ 	.byte	0x01
	.zero		1


	//----- nvinfo : EIATTR_MERCURY_ISA_VERSION
	.align		4
        /*0024*/ 	.byte	0x03, 0x5f
        /*0026*/ 	.short	0x0101


	//----- nvinfo : EIATTR_COOP_GROUP_MASK_REGIDS
	.align		4
        /*0028*/ 	.byte	0x04, 0x29
        /*002a*/ 	.short	(.L_2560 - .L_2559)


	//   ....[0]....
.L_2559:
        /*002c*/ 	.word	0xffffffff


	//   ....[1]....
        /*0030*/ 	.word	0xffffffff


	//   ....[2]....
        /*0034*/ 	.word	0xffffffff


	//   ....[3]....
        /*0038*/ 	.word	0xffffffff


	//   ....[4]....
        /*003c*/ 	.word	0xffffffff


	//   ....[5]....
        /*0040*/ 	.word	0xffffffff


	//   ....[6]....
        /*0044*/ 	.word	0xffffffff


	//   ....[7]....
        /*0048*/ 	.word	0xffffffff


	//   ....[8]....
        /*004c*/ 	.word	0xffffffff


	//   ....[9]....
        /*0050*/ 	.word	0xffffffff


	//   ....[10]....
        /*0054*/ 	.word	0xffffffff


	//   ....[11]....
        /*0058*/ 	.word	0xffffffff


	//   ....[12]....
        /*005c*/ 	.word	0xffffffff


	//   ....[13]....
        /*0060*/ 	.word	0xffffffff


	//   ....[14]....
        /*0064*/ 	.word	0xffffffff


	//   ....[15]....
        /*0068*/ 	.word	0xffffffff


	//   ....[16]....
        /*006c*/ 	.word	0x05000004


	//   ....[17]....
        /*0070*/ 	.word	0x05000004


	//   ....[18]....
        /*0074*/ 	.word	0x05000004


	//   ....[19]....
        /*0078*/ 	.word	0x05000004


	//----- nvinfo : EIATTR_COOP_GROUP_INSTR_OFFSETS
	.align		4
.L_2560:
        /*007c*/ 	.byte	0x04, 0x28
        /*007e*/ 	.short	(.L_2562 - .L_2561)


	//   ....[0]....
.L_2561:
        /*0080*/ 	.word	0x00004540


	//   ....[1]....
        /*0084*/ 	.word	0x000045d0


	//   ....[2]....
        /*0088*/ 	.word	0x000045f0


	//   ....[3]....
        /*008c*/ 	.word	0x00004610


	//   ....[4]....
        /*0090*/ 	.word	0x000073f0


	//   ....[5]....
        /*0094*/ 	.word	0x00007410


	//   ....[6]....
        /*0098*/ 	.word	0x00007450


	//   ....[7]....
        /*009c*/ 	.word	0x00007460


	//   ....[8]....
        /*00a0*/ 	.word	0x0000a9a0


	//   ....[9]....
        /*00a4*/ 	.word	0x0000a9f0


	//   ....[10]....
        /*00a8*/ 	.word	0x0000aa30


	//   ....[11]....
        /*00ac*/ 	.word	0x0000aa50


	//   ....[12]....
        /*00b0*/ 	.word	0x0000ba80


	//   ....[13]....
        /*00b4*/ 	.word	0x0000ba90


	//   ....[14]....
        /*00b8*/ 	.word	0x0000bac0


	//   ....[15]....
        /*00bc*/ 	.word	0x0000bad0


	//   ....[16]....
        /*00c0*/ 	.word	0x0000c930


	//   ....[17]....
        /*00c4*/ 	.word	0x0000c9a0


	//   ....[18]....
        /*00c8*/ 	.word	0x0000ca00


	//   ....[19]....
        /*00cc*/ 	.word	0x0000ca70


	//----- nvinfo : EIATTR_VRC_CTA_INIT_COUNT
	.align		4
.L_2562:
        /*00d0*/ 	.byte	0x02, 0x4a
	.zero		1
	.zero		1


	//----- nvinfo : EIATTR_EXIT_INSTR_OFFSETS
	.align		4
        /*00d4*/ 	.byte	0x04, 0x1c
        /*00d6*/ 	.short	(.L_2564 - .L_2563)


	//   ....[0]....
.L_2563:
        /*00d8*/ 	.word	0x00000090


	//----- nvinfo : EIATTR_CRS_STACK_SIZE
	.align		4
.L_2564:
        /*00dc*/ 	.byte	0x04, 0x1e
        /*00de*/ 	.short	(.L_2566 - .L_2565)
.L_2565:
        /*00e0*/ 	.word	0x00000000


	//----- nvinfo : EIATTR_CBANK_PARAM_SIZE
	.align		4
.L_2566:
        /*00e4*/ 	.byte	0x03, 0x19
        /*00e6*/ 	.short	0x01d0


	//----- nvinfo : EIATTR_PARAM_CBANK
	.align		4
        /*00e8*/ 	.byte	0x04, 0x0a
        /*00ea*/ 	.short	(.L_2568 - .L_2567)
	.align		4
.L_2567:
        /*00ec*/ 	.word	index@(.nv.constant0._ZN5flash24flash_fwd_splitkv_kernelI23Flash_fwd_kernel_traitsILi96ELi64ELi64ELi4ELb0ELb0EN7cutlass10bfloat16_tE19Flash_kernel_traitsILi96ELi64ELi64ELi4ES3_EELb0ELb1ELb0ELb0ELb0ELb1ELb0ELb0EEEvNS_16Flash_fwd_paramsE)
        /*00f0*/ 	.short	0x0380
        /*00f2*/ 	.short	0x01d0


	//----- nvinfo : EIATTR_SW_WAR
	.align		4
.L_2568:
        /*00f4*/ 	.byte	0x04, 0x36
        /*00f6*/ 	.short	(.L_2570 - .L_2569)
.L_2569:
        /*00f8*/ 	.word	0x00000008
.L_2570:


//--------------------- .nv.info._ZN5flash24flash_fwd_splitkv_kernelI23Flash_fwd_kernel_traitsILi96ELi64ELi64ELi4ELb0ELb0EN7cutlass10bfloat16_tE19Flash_kernel_traitsILi96ELi64ELi64ELi4ES3_EELb0ELb1ELb0ELb0ELb0ELb0ELb0ELb1EEEvNS_16Flash_fwd_paramsE --------------------------
	.section	.nv.info._ZN5flash24flash_fwd_splitkv_kernelI23Flash_fwd_kernel_traitsILi96ELi64ELi64ELi4ELb0ELb0EN7cutlass10bfloat16_tE19Flash_kernel_traitsILi96ELi64ELi64ELi4ES3_EELb0ELb1ELb0ELb0ELb0ELb0ELb0ELb1EEEvNS_16Flash_fwd_paramsE,"",@"SHT_CUDA_INFO"
	.sectionflags	@""
	.align	4


	//----- nvinfo : EIATTR_CUDA_API_VERSION
	.align		4
        /*0000*/ 	.byte	0x04, 0x37
        /*0002*/ 	.short	(.L_2572 - .L_2571)
.L_2571:
        /*0004*/ 	.word	0x00000082


	//----- nvinfo : EIATTR_KPARAM_INFO
	.align		4
.L_2572:
        /*0008*/ 	.byte	0x04, 0x17
        /*000a*/ 	.short	(.L_2574 - .L_2573)
.L_2573:
        /*000c*/ 	.word	0x00000000
        /*0010*/ 	.short	0x0000
        /*0012*/ 	.short	0x0000
        /*0014*/ 	.byte	0x00, 0xf0, 0x41, 0x07


	//----- nvinfo : EIATTR_SPARSE_MMA_MASK
	.align		4
.L_2574:
        /*0018*/ 	.byte	0x03, 0x50
        /*001a*/ 	.short	0x0000


	//----- nvinfo : EIATTR_MAXREG_COUNT
	.align		4
        /*001c*/ 	.byte	0x03, 0x1b
        /*001e*/ 	.short	0x00ff


	//----- nvinfo : EIATTR_NUM_BARRIERS
	.align		4
        /*0020*/ 	.byte	0x02, 0x4c
        /*0022*/ 	.byte	0x01
	.zero		1


	//----- nvinfo : EIATTR_MERCURY_ISA_VERSION
	.align		4
        /*0024*/ 	.byte	0x03, 0x5f
        /*0026*/ 	.short	0x0101


	//----- nvinfo : EIATTR_COOP_GROUP_MASK_REGIDS
	.align		4
        /*0028*/ 	.byte	0x04, 0x29
        /*002a*/ 	.short	(.L_2576 - .L_2575)


	//   ....[0]....
.L_2575:
        /*002c*/ 	.word	0xffffffff


	//   ....[1]....
        /*0030*/ 	.word	0xffffffff


	//   ....[2]....
        /*0034*/ 	.word	0xffffffff


	//   ....[3]....
        /*0038*/ 	.word	0xffffffff


	//   ....[4]....
        /*003c*/ 	.word	0xffffffff


	//   ....[5]....
        /*0040*/ 	.word	0xffffffff


	//   ....[6]....
        /*0044*/ 	.word	0xffffffff


	//   ....[7]....
        /*0048*/ 	.word	0xffffffff


	//   ....[8]....
        /*004c*/ 	.word	0xffffffff


	//   ....[9]....
        /*0050*/ 	.word	0xffffffff


	//   ....[10]....
        /*0054*/ 	.word	0xffffffff


	//   ....[11]....
        /*0058*/ 	.word	0xffffffff


	//   ....[12]....
        /*005c*/ 	.word	0xffffffff


	//   ....[13]....
        /*0060*/ 	.word	0xffffffff


	//   ....[14]....
        /*0064*/ 	.word	0xffffffff


	//   ....[15]....
        /*0068*/ 	.word	0xffffffff


	//   ....[16]....
        /*006c*/ 	.word	0x05000004


	//   ....[17]....
        /*0070*/ 	.word	0x05000004


	//   ....[18]....
        /*0074*/ 	.word	0x05000004


	//   ....[19]....
        /*0078*/ 	.word	0x05000004


	//----- nvinfo : EIATTR_COOP_GROUP_INSTR_OFFSETS
	.align		4
.L_2576:
        /*007c*/ 	.byte	0x04, 0x28
        /*007e*/ 	.short	(.L_2578 - .L_2577)


	//   ....[0]....
.L_2577:
        /*0080*/ 	.word	0x0000c720


	//   ....[1]....
        /*0084*/ 	.word	0x0000c740


	//   ....[2]....
        /*0088*/ 	.word	0x0000c7d0


	//   ....[3]....
        /*008c*/ 	.word	0x0000c7e0


	//   ....[4]....
        /*0090*/ 	.word	0x0000f3c0


	//   ....[5]....
        /*0094*/ 	.word	0x0000f460


	//   ....[6]....
        /*0098*/ 	.word	0x0000f480


	//   ....[7]....
        /*009c*/ 	.word	0x0000f4a0


	//   ....[8]....
        /*00a0*/ 	.word	0x00012740


	//   ....[9]....
        /*00a4*/ 	.word	0x00012770


	//   ....[10]....
        /*00a8*/ 	.word	0x000127a0


	//   ....[11]....
        /*00ac*/ 	.word	0x000127b0


	//   ....[12]....
        /*00b0*/ 	.word	0x00013840


	//   ....[13]....
        /*00b4*/ 	.word	0x00013850


	//   ....[14]....
        /*00b8*/ 	.word	0x00013880


	//   ....[15]....
        /*00bc*/ 	.word	0x00013890


	//   ....[16]....
        /*00c0*/ 	.word	0x00014820


	//   ....[17]....
        /*00c4*/ 	.word	0x000148a0


	//   ....[18]....
        /*00c8*/ 	.word	0x00014920


	//   ....[19]....
        /*00cc*/ 	.word	0x00014990


	//----- nvinfo : EIATTR_VRC_CTA_INIT_COUNT
	.align		4
.L_2578:
        /*00d0*/ 	.byte	0x02, 0x4a
	.zero		1
	.zero		1


	//----- nvinfo : EIATTR_EXIT_INSTR_OFFSETS
	.align		4
        /*00d4*/ 	.byte	0x04, 0x1c
        /*00d6*/ 	.short	(.L_2580 - .L_2579)


	//   ....[0]....
.L_2579:
        /*00d8*/ 	.word	0x00000090


	//----- nvinfo : EIATTR_CRS_STACK_SIZE
	.align		4
.L_2580:
        /*00dc*/ 	.byte	0x04, 0x1e
        /*00de*/ 	.short	(.L_2582 - .L_2581)
.L_2581:
        /*00e0*/ 	.word	0x00000000


	//----- nvinfo : EIATTR_CBANK_PARAM_SIZE
	.align		4
.L_2582:
        /*00e4*/ 	.byte	0x03, 0x19
        /*00e6*/ 	.short	0x01d0


	//----- nvinfo : EIATTR_PARAM_CBANK
	.align		4
        /*00e8*/ 	.byte	0x04, 0x0a
        /*00ea*/ 	.short	(.L_2584 - .L_2583)
	.align		4
.L_2583:
        /*00ec*/ 	.word	index@(.nv.constant0._ZN5flash24flash_fwd_splitkv_kernelI23Flash_fwd_kernel_traitsILi96ELi64ELi64ELi4ELb0ELb0EN7cutlass10bfloat16_tE19Flash_kernel_traitsILi96ELi64ELi64ELi4ES3_EELb0ELb1ELb0ELb0ELb0ELb0ELb0ELb1EEEvNS_16Flash_fwd_paramsE)
        /*00f0*/ 	.short	0x0380
        /*00f2*/ 	.short	0x01d0


	//----- nvinfo : EIATTR_SW_WAR
	.align		4
.L_2584:
        /*00f4*/ 	.byte	0x04, 0x36
        /*00f6*/ 	.short	(.L_2586 - .L_2585)
.L_2585:
        /*00f8*/ 	.word	0x00000008
.L_2586:


//--------------------- .nv.info._ZN5flash24flash_fwd_splitkv_kernelI23Flash_fwd_kernel_traitsILi96ELi64ELi64ELi4ELb0ELb0EN7cutlass10bfloat16_tE19Flash_kernel_traitsILi96ELi64ELi64ELi4ES3_EELb0ELb1ELb0ELb0ELb0ELb1ELb0ELb1EEEvNS_16Flash_fwd_paramsE --------------------------
	.section	.nv.info._ZN5flash24flash_fwd_splitkv_kernelI23Flash_fwd_kernel_traitsILi96ELi64ELi64ELi4ELb0ELb0EN7cutlass10bfloat16_tE19Flash_kernel_traitsILi96ELi64ELi64ELi4ES3_EELb0ELb1ELb0ELb0ELb0ELb1ELb0ELb1EEEvNS_16Flash_fwd_paramsE,"",@"SHT_CUDA_INFO"
	.sectionflags	@""
	.align	4


	//----- nvinfo : EIATTR_CUDA_API_VERSION
	.align		4
        /*0000*/ 	.byte	0x04, 0x37
        /*0002*/ 	.short	(.L_2588 - .L_2587)
.L_2587:
        /*0004*/ 	.word	0x00000082


	//----- nvinfo : EIATTR_KPARAM_INFO
	.align		4
.L_2588:
        /*0008*/ 	.byte	0x04, 0x17
        /*000a*/ 	.short	(.L_2590 - .L_2589)
.L_2589:
        /*000c*/ 	.word	0x00000000
        /*0010*/ 	.short	0x0000
        /*0012*/ 	.short	0x0000
        /*0014*/ 	.byte	0x00, 0xf0, 0x41, 0x07


	//----- nvinfo : EIATTR_SPARSE_MMA_MASK
	.align		4
.L_2590:
        /*0018*/ 	.byte	0x03, 0x50
        /*001a*/ 	.short	0x0000


	//----- nvinfo : EIATTR_MAXREG_COUNT
	.align		4
        /*001c*/ 	.byte	0x03, 0x1b
        /*001e*/ 	.short	0x00ff


	//----- nvinfo : EIATTR_NUM_BARRIERS
	.align		4
        /*0020*/ 	.byte	0x02, 0x4c
        /*0022*/ 	.byte	0x01
	.zero		1


	//----- nvinfo : EIATTR_MERCURY_ISA_VERSION
	.align		4
        /*0024*/ 	.byte	0x03, 0x5f
        /*0026*/ 	.short	0x0101


	//----- nvinfo : EIATTR_COOP_GROUP_MASK_REGIDS
	.align		4
        /*0028*/ 	.byte	0x04, 0x29
        /*002a*/ 	.short	(.L_2592 - .L_2591)


	//   ....[0]....
.L_2591:
        /*002c*/ 	.word	0xffffffff


	//   ....[1]....
        /*0030*/ 	.word	0xffffffff


	//   ....[2]....
        /*0034*/ 	.word	0xffffffff


	//   ....[3]....
        /*0038*/ 	.word	0xffffffff


	//   ....[4]....
        /*003c*/ 	.word	0xffffffff


	//   ....[5]....
        /*0040*/ 	.word	0xffffffff


	//   ....[6]....
        /*0044*/ 	.word	0xffffffff


	//   ....[7]....
        /*0048*/ 	.word	0xffffffff


	//   ....[8]....
        /*004c*/ 	.word	0xffffffff


	//   ....[9]....
        /*0050*/ 	.word	0xffffffff


	//   ....[10]....
        /*0054*/ 	.word	0xffffffff


	//   ....[11]....
        /*0058*/ 	.word	0xffffffff


	//   ....[12]....
        /*005c*/ 	.word	0xffffffff


	//   ....[13]....
        /*0060*/ 	.word	0xffffffff


	//   ....[14]....
        /*0064*/ 	.word	0xffffffff


	//   ....[15]....
        /*0068*/ 	.word	0xffffffff


	//   ....[16]....
        /*006c*/ 	.word	0x05000002


	//   ....[17]....
        /*0070*/ 	.word	0x05000002


	//   ....[18]....
        /*0074*/ 	.word	0x05000002


	//   ....[19]....
        /*0078*/ 	.word	0x05000002


	//----- nvinfo : EIATTR_COOP_GROUP_INSTR_OFFSETS
	.align		4
.L_2592:
        /*007c*/ 	.byte	0x04, 0x28
        /*007e*/ 	.short	(.L_2594 - .L_2593)


	//   ....[0]....
.L_2593:
        /*0080*/ 	.word	0x0000c5f0


	//   ....[1]....
        /*0084*/ 	.word	0x0000c620


	//   ....[2]....
        /*0088*/ 	.word	0x0000c670


	//   ....[3]....
        /*008c*/ 	.word	0x0000c690


	//   ....[4]....
        /*0090*/ 	.word	0x0000f600


	//   ....[5]....
        /*0094*/ 	.word	0x0000f640


	//   ....[6]....
        /*0098*/ 	.word	0x0000f670


	//   ....[7]....
        /*009c*/ 	.word	0x0000f690


	//   ....[8]....
        /*00a0*/ 	.word	0x00012c30


	//   ....[9]....
        /*00a4*/ 	.word	0x00012cb0


	//   ....[10]....
        /*00a8*/ 	.word	0x00012ce0


	//   ....[11]....
        /*00ac*/ 	.word	0x00012cf0


	//   ....[12]....
        /*00b0*/ 	.word	0x00013d60


	//   ....[13]....
        /*00b4*/ 	.word	0x00013d70


	//   ....[14]....
        /*00b8*/ 	.word	0x00013da0


	//   ....[15]....
        /*00bc*/ 	.word	0x00013db0


	//   ....[16]....
        /*00c0*/ 	.word	0x00014ce0


	//   ....[17]....
        /*00c4*/ 	.word	0x00014d50


	//   ....[18]....
        /*00c8*/ 	.word	0x00014db0


	//   ....[19]....
        /*00cc*/ 	.word	0x00014e20


	//----- nvinfo : EIATTR_VRC_CTA_INIT_COUNT
	.align		4
.L_2594:
        /*00d0*/ 	.byte	0x02, 0x4a
	.zero		1
	.zero		1


	//----- nvinfo : EIATTR_EXIT_INSTR_OFFSETS
	.align		4
        /*00d4*/ 	.byte	0x04, 0x1c
        /*00d6*/ 	.short	(.L_2596 - .L_2595)


	//   ....[0]....
.L_2595:
        /*00d8*/ 	.word	0x00000090


	//----- nvinfo : EIATTR_CRS_STACK_SIZE
	.align		4
.L_2596:
        /*00dc*/ 	.byte	0x04, 0x1e
        /*00de*/ 	.short	(.L_2598 - .L_2597)
.L_2597:
        /*00e0*/ 	.word	0x00000000


	//----- nvinfo : EIATTR_CBANK_PARAM_SIZE
	.align		4
.L_2598:
        /*00e4*/ 	.byte	0x03, 0x19
        /*00e6*/ 	.short	0x01d0


	//----- nvinfo : EIATTR_PARAM_CBANK
	.align		4
        /*00e8*/ 	.byte	0x04, 0x0a
        /*00ea*/ 	.short	(.L_2600 - .L_2599)
	.align		4
.L_2599:
        /*00ec*/ 	.word	index@(.nv.constant0._ZN5flash24flash_fwd_splitkv_kernelI23Flash_fwd_kernel_traitsILi96ELi64ELi64ELi4ELb0ELb0EN7cutlass10bfloat16_tE19Flash_kernel_traitsILi96ELi64ELi64ELi4ES3_EELb0ELb1ELb0ELb0ELb0ELb1ELb0ELb1EEEvNS_16Flash_fwd_paramsE)
        /*00f0*/ 	.short	0x0380
        /*00f2*/ 	.short	0x01d0


	//----- nvinfo : EIATTR_SW_WAR
	.align		4
.L_2600:
        /*00f4*/ 	.byte	0x04, 0x36
        /*00f6*/ 	.short	(.L_2602 - .L_2601)
.L_2601:
        /*00f8*/ 	.word	0x00000008
.L_2602:


//--------------------- .nv.info._ZN5flash24flash_fwd_splitkv_kernelI23Flash_fwd_kernel_traitsILi96ELi64ELi64ELi4ELb0ELb0EN7cutlass10bfloat16_tE19Flash_kernel_traitsILi96ELi64ELi64ELi4ES3_EELb0ELb1ELb0ELb0ELb0ELb0ELb1ELb0EEEvNS_16Flash_fwd_paramsE --------------------------
	.section	.nv.info._ZN5flash24flash_fwd_splitkv_kernelI23Flash_fwd_kernel_traitsILi96ELi64ELi64ELi4ELb0ELb0EN7cutlass10bfloat16_tE19Flash_kernel_traitsILi96ELi64ELi64ELi4ES3_EELb0ELb1ELb0ELb0ELb0ELb0ELb1ELb0EEEvNS_16Flash_fwd_paramsE,"",@"SHT_CUDA_INFO"
	.sectionflags	@""
	.align	4


	//----- nvinfo : EIATTR_CUDA_API_VERSION
	.align		4
        /*0000*/ 	.byte	0x04, 0x37
        /*0002*/ 	.short	(.L_2604 - .L_2603)
.L_2603:
        /*0004*/ 	.word	0x00000082


	//----- nvinfo : EIATTR_KPARAM_INFO
	.align		4
.L_2604:
        /*0008*/ 	.byte	0x04, 0x17
        /*000a*/ 	.short	(.L_2606 - .L_2605)
.L_2605:
        /*000c*/ 	.word	0x00000000
        /*0010*/ 	.short	0x0000
        /*0012*/ 	.short	0x0000
        /*0014*/ 	.byte	0x00, 0xf0, 0x41, 0x07


	//----- nvinfo : EIATTR_SPARSE_MMA_MASK
	.align		4
.L_2606:
        /*0018*/ 	.byte	0x03, 0x50
        /*001a*/ 	.short	0x0000


	//----- nvinfo : EIATTR_MAXREG_COUNT
	.align		4
        /*001c*/ 	.byte	0x03, 0x1b
        /*001e*/ 	.short	0x00ff


	//----- nvinfo : EIATTR_NUM_BARRIERS
	.align		4
        /*0020*/ 	.byte	0x02, 0x4c
        /*0022*/ 	.byte	0x01
	.zero		1


	//----- nvinfo : EIATTR_MERCURY_ISA_VERSION
	.align		4
        /*0024*/ 	.byte	0x03, 0x5f
        /*0026*/ 	.short	0x0101


	//----- nvinfo : EIATTR_COOP_GROUP_MASK_REGIDS
	.align		4
        /*0028*/ 	.byte	0x04, 0x29
        /*002a*/ 	.short	(.L_2608 - .L_2607)


	//   ....[0]....
.L_2607:
        /*002c*/ 	.word	0xffffffff


	//   ....[1]....
        /*0030*/ 	.word	0xffffffff


	//   ....[2]....
        /*0034*/ 	.word	0xffffffff


	//   ....[3]....
        /*0038*/ 	.word	0xffffffff


	//   ....[4]....
        /*003c*/ 	.word	0xffffffff


	//   ....[5]....
        /*0040*/ 	.word	0xffffffff


	//   ....[6]....
        /*0044*/ 	.word	0xffffffff


	//   ....[7]....
        /*0048*/ 	.word	0xffffffff


	//   ....[8]....
        /*004c*/ 	.word	0xffffffff


	//   ....[9]....
        /*0050*/ 	.word	0xffffffff


	//   ....[10]....
        /*0054*/ 	.word	0xffffffff


	//   ....[11]....
        /*0058*/ 	.word	0xffffffff


	//   ....[12]....
        /*005c*/ 	.word	0xffffffff


	//   ....[13]....
        /*0060*/ 	.word	0xffffffff


	//   ....[14]....
        /*0064*/ 	.word	0xffffffff


	//   ....[15]....
        /*0068*/ 	.word	0xffffffff


	//   ....[16]....
        /*006c*/ 	.word	0x05000006


	//   ....[17]....
        /*0070*/ 	.word	0x05000006


	//   ....[18]....
        /*0074*/ 	.word	0x05000006


	//   ....[19]....
        /*0078*/ 	.word	0x05000006


	//----- nvinfo : EIATTR_COOP_GROUP_INSTR_OFFSETS
	.align		4
.L_2608:
        /*007c*/ 	.byte	0x04, 0x28
        /*007e*/ 	.short	(.L_2610 - .L_2609)


	//   ....[0]....
.L_2609:
        /*0080*/ 	.word	0x00004660


	//   ....[1]....
        /*0084*/ 	.word	0x00004680


	//   ....[2]....
        /*0088*/ 	.word	0x000046a0


	//   ....[3]....
        /*008c*/ 	.word	0x000046c0


	//   ....[4]....
        /*0090*/ 	.word	0x00007060


	//   ....[5]....
        /*0094*/ 	.word	0x000070a0


	//   ....[6]....
        /*0098*/ 	.word	0x000070c0


	//   ....[7]....
        /*009c*/ 	.word	0x000070f0


	//   ....[8]....
        /*00a0*/ 	.word	0x0000a290


	//   ....[9]....
        /*00a4*/ 	.word	0x0000a2a0


	//   ....[10]....
        /*00a8*/ 	.word	0x0000a2d0


	//   ....[11]....
        /*00ac*/ 	.word	0x0000a2e0


	//   ....[12]....
        /*00b0*/ 	.word	0x0000b320


	//   ....[13]....
        /*00b4*/ 	.word	0x0000b330


	//   ....[14]....
        /*00b8*/ 	.word	0x0000b360


	//   ....[15]....
        /*00bc*/ 	.word	0x0000b370


	//   ....[16]....
        /*00c0*/ 	.word	0x0000c150


	//   ....[17]....
        /*00c4*/ 	.word	0x0000c1c0


	//   ....[18]....
        /*00c8*/ 	.word	0x0000c220


	//   ....[19]....
        /*00cc*/ 	.word	0x0000c290


	//----- nvinfo : EIATTR_VRC_CTA_INIT_COUNT
	.align		4
.L_2610:
        /*00d0*/ 	.byte	0x02, 0x4a
	.zero		1
	.zero		1


	//----- nvinfo : EIATTR_EXIT_INSTR_OFFSETS
	.align		4
        /*00d4*/ 	.byte	0x04, 0x1c
        /*00d6*/ 	.short	(.L_2612 - .L_2611)


	//   ....[0]....
.L_2611:
        /*00d8*/ 	.word	0x000001f0


	//----- nvinfo : EIATTR_CRS_STACK_SIZE
	.align		4
.L_2612:
        /*00dc*/ 	.byte	0x04, 0x1e
        /*00de*/ 	.short	(.L_2614 - .L_2613)
.L_2613:
        /*00e0*/ 	.word	0x00000000


	//----- nvinfo : EIATTR_CBANK_PARAM_SIZE
	.align		4
.L_2614:
        /*00e4*/ 	.byte	0x03, 0x19
        /*00e6*/ 	.short	0x01d0


	//----- nvinfo : EIATTR_PARAM_CBANK
	.align		4
        /*00e8*/ 	.byte	0x04, 0x0a
        /*00ea*/ 	.short	(.L_2616 - .L_2615)
	.align		4
.L_2615:
        /*00ec*/ 	.word	index@(.nv.constant0._ZN5flash24flash_fwd_splitkv_kernelI23Flash_fwd_kernel_traitsILi96ELi64ELi64ELi4ELb0ELb0EN7cutlass10bfloat16_tE19Flash_kernel_traitsILi96ELi64ELi64ELi4ES3_EELb0ELb1ELb0ELb0ELb0ELb0ELb1ELb0EEEvNS_16Flash_fwd_paramsE)
        /*00f0*/ 	.short	0x0380
        /*00f2*/ 	.short	0x01d0


	//----- nvinfo : EIATTR_SW_WAR
	.align		4
.L_2616:
        /*00f4*/ 	.byte	0x04, 0x36
        /*00f6*/ 	.short	(.L_2618 - .L_2617)
.L_2617:
        /*00f8*/ 	.word	0x00000008
.L_2618:


//--------------------- .nv.info._ZN5flash24flash_fwd_splitkv_kernelI23Flash_fwd_kernel_traitsILi96ELi64ELi64ELi4ELb0ELb0EN7cutlass10bfloat16_tE19Flash_kernel_traitsILi96ELi64ELi64ELi4ES3_EELb0ELb1ELb0ELb0ELb0ELb1ELb1ELb0EEEvNS_16Flash_fwd_paramsE --------------------------
	.section	.nv.info._ZN5flash24flash_fwd_splitkv_kernelI23Flash_fwd_kernel_traitsILi96ELi64ELi64ELi4ELb0ELb0EN7cutlass10bfloat16_tE19Flash_kernel_traitsILi96ELi64ELi64ELi4ES3_EELb0ELb1ELb0ELb0ELb0ELb1ELb1ELb0EEEvNS_16Flash_fwd_paramsE,"",@"SHT_CUDA_INFO"
	.sectionflags	@""
	.align	4


	//----- nvinfo : EIATTR_CUDA_API_VERSION
	.align		4
        /*0000*/ 	.byte	0x04, 0x37
        /*0002*/ 	.short	(.L_2620 - .L_2619)
.L_2619:
        /*0004*/ 	.word	0x00000082


	//----- nvinfo : EIATTR_KPARAM_INFO
	.align		4
.L_2620:
        /*0008*/ 	.byte	0x04, 0x17
        /*000a*/ 	.short	(.L_2622 - .L_2621)
.L_2621:
        /*000c*/ 	.word	0x00000000
        /*0010*/ 	.short	0x0000
        /*0012*/ 	.short	0x0000
        /*0014*/ 	.byte	0x00, 0xf0, 0x41, 0x07


	//----- nvinfo : EIATTR_SPARSE_MMA_MASK
	.align		4
.L_2622:
        /*0018*/ 	.byte	0x03, 0x50
        /*001a*/ 	.short	0x0000


	//----- nvinfo : EIATTR_MAXREG_COUNT
	.align		4
        /*001c*/ 	.byte	0x03, 0x1b
        /*001e*/ 	.short	0x00ff


	//----- nvinfo : EIATTR_NUM_BARRIERS
	.align		4
        /*0020*/ 	.byte	0x02, 0x4c
        /*0022*/ 	.byte	0x01
	.zero		1


	//----- nvinfo : EIATTR_MERCURY_ISA_VERSION
	.align		4
        /*0024*/ 	.byte	0x03, 0x5f
        /*0026*/ 	.short	0x0101


	//----- nvinfo : EIATTR_COOP_GROUP_MASK_REGIDS
	.align		4
        /*0028*/ 	.byte	0x04, 0x29
        /*002a*/ 	.short	(.L_2624 - .L_2623)


	//   ....[0]....
.L_2623:
        /*002c*/ 	.word	0xffffffff


	//   ....[1]....
        /*0030*/ 	.word	0xffffffff


	//   ....[2]....
        /*0034*/ 	.word	0xffffffff


	//   ....[3]....
        /*0038*/ 	.word	0xffffffff


	//   ....[4]....
        /*003c*/ 	.word	0xffffffff


	//   ....[5]....
        /*0040*/ 	.word	0xffffffff


	//   ....[6]....
        /*0044*/ 	.word	0xffffffff


	//   ....[7]....
        /*0048*/ 	.word	0xffffffff


	//   ....[8]....
        /*004c*/ 	.word	0xffffffff


	//   ....[9]....
        /*0050*/ 	.word	0xffffffff


	//   ....[10]....
        /*0054*/ 	.word	0xffffffff


	//   ....[11]....
        /*0058*/ 	.word	0xffffffff


	//   ....[12]....
        /*005c*/ 	.word	0xffffffff


	//   ....[13]....
        /*0060*/ 	.word	0xffffffff


	//   ....[14]....
        /*0064*/ 	.word	0xffffffff


	//   ....[15]....
        /*0068*/ 	.word	0xffffffff


	//   ....[16]....
        /*006c*/ 	.word	0x05000006


	//   ....[17]....
        /*0070*/ 	.word	0x05000006


	//   ....[18]....
        /*0074*/ 	.word	0x05000006


	//   ....[19]....
        /*0078*/ 	.word	0x05000006


	//----- nvinfo : EIATTR_COOP_GROUP_INSTR_OFFSETS
	.align		4
.L_2624:
        /*007c*/ 	.byte	0x04, 0x28
        /*007e*/ 	.short	(.L_2626 - .L_2625)


	//   ....[0]....
.L_2625:
        /*0080*/ 	.word	0x00004950


	//   ....[1]....
        /*0084*/ 	.word	0x00004a50


	//   ....[2]....
        /*0088*/ 	.word	0x00004a60


	//   ....[3]....
        /*008c*/ 	.word	0x00004ab0


	//   ....[4]....
        /*0090*/ 	.word	0x000077c0


	//   ....[5]....
        /*0094*/ 	.word	0x00007840


	//   ....[6]....
        /*0098*/ 	.word	0x00007880


	//   ....[7]....
        /*009c*/ 	.word	0x000078d0


	//   ....[8]....
        /*00a0*/ 	.word	0x0000ade0


	//   ....[9]....
        /*00a4*/ 	.word	0x0000ae30


	//   ....[10]....
        /*00a8*/ 	.word	0x0000ae70


	//   ....[11]....
        /*00ac*/ 	.word	0x0000ae90


	//   ....[12]....
        /*00b0*/ 	.word	0x0000beb0


	//   ....[13]....
        /*00b4*/ 	.word	0x0000bec0


	//   ....[14]....
        /*00b8*/ 	.word	0x0000bef0


	//   ....[15]....
        /*00bc*/ 	.word	0x0000bf00


	//   ....[16]....
        /*00c0*/ 	.word	0x0000cce0


	//   ....[17]....
        /*00c4*/ 	.word	0x0000cd50


	//   ....[18]....
        /*00c8*/ 	.word	0x0000cdb0


	//   ....[19]....
        /*00cc*/ 	.word	0x0000ce20


	//----- nvinfo : EIATTR_VRC_CTA_INIT_COUNT
	.align		4
.L_2626:
        /*00d0*/ 	.byte	0x02, 0x4a
	.zero		1
	.zero		1


	//----- nvinfo : EIATTR_EXIT_INSTR_OFFSETS
	.align		4
        /*00d4*/ 	.byte	0x04, 0x1c
        /*00d6*/ 	.short	(.L_2628 - .L_2627)


	//   ....[0]....
.L_2627:
        /*00d8*/ 	.word	0x000001f0


	//----- nvinfo : EIATTR_CRS_STACK_SIZE
	.align		4
.L_2628:
        /*00dc*/ 	.byte	0x04, 0x1e
        /*00de*/ 	.short	(.L_2630 - .L_2629)
.L_2629:
        /*00e0*/ 	.word	0x00000000


	//----- nvinfo : EIATTR_CBANK_PARAM_SIZE
	.align		4
.L_2630:
        /*00e4*/ 	.byte	0x03, 0x19
        /*00e6*/ 	.short	0x01d0


	//----- nvinfo : EIATTR_PARAM_CBANK
	.align		4
        /*00e8*/ 	.byte	0x04, 0x0a
        /*00ea*/ 	.short	(.L_2632 - .L_2631)
	.align		4
.L_2631:
        /*00ec*/ 	.word	index@(.nv.constant0._ZN5flash24flash_fwd_splitkv_kernelI23Flash_fwd_kernel_traitsILi96ELi64ELi64ELi4ELb0ELb0EN7cutlass10bfloat16_tE19Flash_kernel_traitsILi96ELi64ELi64ELi4ES3_EELb0ELb1ELb0ELb0ELb0ELb1ELb1ELb0EEEvNS_16Flash_fwd_paramsE)
        /*00f0*/ 	.short	0x0380
        /*00f2*/ 	.short	0x01d0


	//----- nvinfo : EIATTR_SW_WAR
	.align		4
.L_2632:
        /*00f4*/ 	.byte	0x04, 0x36
        /*00f6*/ 	.short	(.L_2634 - .L_2633)
.L_2633:
        /*00f8*/ 	.word	0x00000008
.L_2634:


//--------------------- .nv.info._ZN5flash24flash_fwd_splitkv_kernelI23Flash_fwd_kernel_traitsILi96ELi64ELi64ELi4ELb0ELb0EN7cutlass10bfloat16_tE19Flash_kernel_traitsILi96ELi64ELi64ELi4ES3_EELb0ELb1ELb0ELb0ELb0ELb0ELb1ELb1EEEvNS_16Flash_fwd_paramsE --------------------------
	.section	.nv.info._ZN5flash24flash_fwd_splitkv_kernelI23Flash_fwd_kernel_traitsILi96ELi64ELi64ELi4ELb0ELb0EN7cutlass10bfloat16_tE19Flash_kernel_traitsILi96ELi64ELi64ELi4ES3_EELb0ELb1ELb0ELb0ELb0ELb0ELb1ELb1EEEvNS_16Flash_fwd_paramsE,"",@"SHT_CUDA_INFO"
	.sectionflags	@""
	.align	4


	//----- nvinfo : EIATTR_CUDA_API_VERSION
	.align		4
        /*0000*/ 	.byte	0x04, 0x37
        /*0002*/ 	.short	(.L_2636 - .L_2635)
.L_2635:
        /*0004*/ 	.word	0x00000082


	//----- nvinfo : EIATTR_KPARAM_INFO
	.align		4
.L_2636:
        /*0008*/ 	.byte	0x04, 0x17
        /*000a*/ 	.short	(.L_2638 - .L_2637)
.L_2637:
        /*000c*/ 	.word	0x00000000
        /*0010*/ 	.short	0x0000
        /*0012*/ 	.short	0x0000
        /*0014*/ 	.byte	0x00, 0xf0, 0x41, 0x07


	//----- nvinfo : EIATTR_SPARSE_MMA_MASK
	.align		4
.L_2638:
        /*0018*/ 	.byte	0x03, 0x50
        /*001a*/ 	.short	0x0000


	//----- nvinfo : EIATTR_MAXREG_COUNT
	.align		4
        /*001c*/ 	.byte	0x03, 0x1b
        /*001e*/ 	.short	0x00ff


	//----- nvinfo : EIATTR_NUM_BARRIERS
	.align		4
        /*0020*/ 	.byte	0x02, 0x4c
        /*0022*/ 	.byte	0x01
	.zero		1


	//----- nvinfo : EIATTR_MERCURY_ISA_VERSION
	.align		4
        /*0024*/ 	.byte	0x03, 0x5f
        /*0026*/ 	.short	0x0101


	//----- nvinfo : EIATTR_COOP_GROUP_MASK_REGIDS
	.align		4
        /*0028*/ 	.byte	0x04, 0x29
        /*002a*/ 	.short	(.L_2640 - .L_2639)


	//   ....[0]....
.L_2639:
        /*002c*/ 	.word	0xffffffff


	//   ....[1]....
        /*0030*/ 	.word	0xffffffff


	//   ....[2]....
        /*0034*/ 	.word	0xffffffff


	//   ....[3]....
        /*0038*/ 	.word	0xffffffff


	//   ....[4]....
        /*003c*/ 	.word	0xffffffff


	//   ....[5]....
        /*0040*/ 	.word	0xffffffff


	//   ....[6]....
        /*0044*/ 	.word	0xffffffff


	//   ....[7]....
        /*0048*/ 	.word	0xffffffff


	//   ....[8]....
        /*004c*/ 	.word	0xffffffff


	//   ....[9]....
        /*0050*/ 	.word	0xffffffff


	//   ....[10]....
        /*0054*/ 	.word	0xffffffff


	//   ....[11]....
        /*0058*/ 	.word	0xffffffff


	//   ....[12]....
        /*005c*/ 	.word	0xffffffff


	//   ....[13]....
        /*0060*/ 	.word	0xffffffff


	//   ....[14]....
        /*0064*/ 	.word	0xffffffff


	//   ....[15]....
        /*0068*/ 	.word	0xffffffff


	//   ....[16]....
        /*006c*/ 	.word	0x05000005


	//   ....[17]....
        /*0070*/ 	.word	0x05000005


	//   ....[18]....
        /*0074*/ 	.word	0x05000005


	//   ....[19]....
        /*0078*/ 	.word	0x05000005


	//----- nvinfo : EIATTR_COOP_GROUP_INSTR_OFFSETS
	.align		4
.L_2640:
        /*007c*/ 	.byte	0x04, 0x28
        /*007e*/ 	.short	(.L_2642 - .L_2641)


	//   ....[0]....
.L_2641:
        /*0080*/ 	.word	0x0000cbf0


	//   ....[1]....
        /*0084*/ 	.word	0x0000cc10


	//   ....[2]....
        /*0088*/ 	.word	0x0000cc40


	//   ....[3]....
        /*008c*/ 	.word	0x0000cc60


	//   ....[4]....
        /*0090*/ 	.word	0x0000f890


	//   ....[5]....
        /*0094*/ 	.word	0x0000f8b0


	//   ....[6]....
        /*0098*/ 	.word	0x0000f8d0


	//   ....[7]....
        /*009c*/ 	.word	0x0000f8f0


	//   ....[8]....
        /*00a0*/ 	.word	0x00012b90


	//   ....[9]....
        /*00a4*/ 	.word	0x00012bc0


	//   ....[10]....
        /*00a8*/ 	.word	0x00012bf0


	//   ....[11]....
        /*00ac*/ 	.word	0x00012c00


	//   ....[12]....
        /*00b0*/ 	.word	0x00013c90


	//   ....[13]....
        /*00b4*/ 	.word	0x00013ca0


	//   ....[14]....
        /*00b8*/ 	.word	0x00013cd0


	//   ....[15]....
        /*00bc*/ 	.word	0x00013ce0


	//   ....[16]....
        /*00c0*/ 	.word	0x00014b90


	//   ....[17]....
        /*00c4*/ 	.word	0x00014c10


	//   ....[18]....
        /*00c8*/ 	.word	0x00014c90


	//   ....[19]....
        /*00cc*/ 	.word	0x00014d00


	//----- nvinfo : EIATTR_VRC_CTA_INIT_COUNT
	.align		4
.L_2642:
        /*00d0*/ 	.byte	0x02, 0x4a
	.zero		1
	.zero		1


	//----- nvinfo : EIATTR_EXIT_INSTR_OFFSETS
	.align		4
        /*00d4*/ 	.byte	0x04, 0x1c
        /*00d6*/ 	.short	(.L_2644 - .L_2643)


	//   ....[0]....
.L_2643:
        /*00d8*/ 	.word	0x000001f0


	//----- nvinfo : EIATTR_CRS_STACK_SIZE
	.align		4
.L_2644:
        /*00dc*/ 	.byte	0x04, 0x1e
        /*00de*/ 	.short	(.L_2646 - .L_2645)
.L_2645:
        /*00e0*/ 	.word	0x00000000


	//----- nvinfo : EIATTR_CBANK_PARAM_SIZE
	.align		4
.L_2646:
        /*00e4*/ 	.byte	0x03, 0x19
        /*00e6*/ 	.short	0x01d0


	//----- nvinfo : EIATTR_PARAM_CBANK
	.align		4
        /*00e8*/ 	.byte	0x04, 0x0a
        /*00ea*/ 	.short	(.L_2648 - .L_2647)
	.align		4
.L_2647:
        /*00ec*/ 	.word	index@(.nv.constant0._ZN5flash24flash_fwd_splitkv_kernelI23Flash_fwd_kernel_traitsILi96ELi64ELi64ELi4ELb0ELb0EN7cutlass10bfloat16_tE19Flash_kernel_traitsILi96ELi64ELi64ELi4ES3_EELb0ELb1ELb0ELb0ELb0ELb0ELb1ELb1EEEvNS_16Flash_fwd_paramsE)
        /*00f0*/ 	.short	0x0380
        /*00f2*/ 	.short	0x01d0


	//----- nvinfo : EIATTR_SW_WAR
	.align		4
.L_2648:
        /*00f4*/ 	.byte	0x04, 0x36
        /*00f6*/ 	.short	(.L_2650 - .L_2649)
.L_2649:
        /*00f8*/ 	.word	0x00000008
.L_2650:


//--------------------- .nv.info._ZN5flash24flash_fwd_splitkv_kernelI23Flash_fwd_kernel_traitsILi96ELi64ELi64ELi4ELb0ELb0EN7cutlass10bfloat16_tE19Flash_kernel_traitsILi96ELi64ELi64ELi4ES3_EELb0ELb1ELb0ELb0ELb0ELb1ELb1ELb1EEEvNS_16Flash_fwd_paramsE --------------------------
	.section	.nv.info._ZN5flash24flash_fwd_splitkv_kernelI23Flash_fwd_kernel_traitsILi96ELi64ELi64ELi4ELb0ELb0EN7cutlass10bfloat16_tE19Flash_kernel_traitsILi96ELi64ELi64ELi4ES3_EELb0ELb1ELb0ELb0ELb0ELb1ELb1ELb1EEEvNS_16Flash_fwd_paramsE,"",@"SHT_CUDA_INFO"
	.sectionflags	@""
	.align	4


	//----- nvinfo : EIATTR_CUDA_API_VERSION
	.align		4
        /*0000*/ 	.byte	0x04, 0x37
        /*0002*/ 	.short	(.L_2652 - .L_2651)
.L_2651:
        /*0004*/ 	.word	0x00000082


	//----- nvinfo : EIATTR_KPARAM_INFO
	.align		4
.L_2652:
        /*0008*/ 	.byte	0x04, 0x17
        /*000a*/ 	.short	(.L_2654 - .L_2653)
.L_2653:
        /*000c*/ 	.word	0x00000000
        /*0010*/ 	.short	0x0000
        /*0012*/ 	.short	0x0000
        /*0014*/ 	.byte	0x00, 0xf0, 0x41, 0x07


	//----- nvinfo : EIATTR_SPARSE_MMA_MASK
	.align		4
.L_2654:
        /*0018*/ 	.byte	0x03, 0x50
        /*001a*/ 	.short	0x0000


	//----- nvinfo : EIATTR_MAXREG_COUNT
	.align		4
        /*001c*/ 	.byte	0x03, 0x1b
        /*001e*/ 	.short	0x00ff


	//----- nvinfo : EIATTR_NUM_BARRIERS
	.align		4
        /*0020*/ 	.byte	0x02, 0x4c
        /*0022*/ 	.byte	0x01
	.zero		1


	//----- nvinfo : EIATTR_MERCURY_ISA_VERSION
	.align		4
        /*0024*/ 	.byte	0x03, 0x5f
        /*0026*/ 	.short	0x0101


	//----- nvinfo : EIATTR_COOP_GROUP_MASK_REGIDS
	.align		4
        /*0028*/ 	.byte	0x04, 0x29
        /*002a*/ 	.short	(.L_2656 - .L_2655)


	//   ....[0]....
.L_2655:
        /*002c*/ 	.word	0xffffffff


	//   ....[1]....
        /*0030*/ 	.word	0xffffffff


	//   ....[2]....
        /*0034*/ 	.word	0xffffffff


	//   ....[3]....
        /*0038*/ 	.word	0xffffffff


	//   ....[4]....
        /*003c*/ 	.word	0xffffffff


	//   ....[5]....
        /*0040*/ 	.word	0xffffffff


	//   ....[6]....
        /*0044*/ 	.word	0xffffffff


	//   ....[7]....
        /*0048*/ 	.word	0xffffffff


	//   ....[8]....
        /*004c*/ 	.word	0xffffffff


	//   ....[9]....
        /*0050*/ 	.word	0xffffffff


	//   ....[10]....
        /*0054*/ 	.word	0xffffffff


	//   ....[11]....
        /*0058*/ 	.word	0xffffffff


	//   ....[12]....
        /*005c*/ 	.word	0xffffffff


	//   ....[13]....
        /*0060*/ 	.word	0xffffffff


	//   ....[14]....
        /*0064*/ 	.word	0xffffffff


	//   ....[15]....
        /*0068*/ 	.word	0xffffffff


	//   ....[16]....
        /*006c*/ 	.word	0x05000002


	//   ....[17]....
        /*0070*/ 	.word	0x05000002


	//   ....[18]....
        /*0074*/ 	.word	0x05000002


	//   ....[19]....
        /*0078*/ 	.word	0x05000002


	//----- nvinfo : EIATTR_COOP_GROUP_INSTR_OFFSETS
	.align		4
.L_2656:
        /*007c*/ 	.byte	0x04, 0x28
        /*007e*/ 	.short	(.L_2658 - .L_2657)


	//   ....[0]....
.L_2657:
        /*0080*/ 	.word	0x0000cb50


	//   ....[1]....
        /*0084*/ 	.word	0x0000cb70


	//   ....[2]....
        /*0088*/ 	.word	0x0000cb90


	//   ....[3]....
        /*008c*/ 	.word	0x0000cbb0


	//   ....[4]....
        /*0090*/ 	.word	0x0000fb50


	//   ....[5]....
        /*0094*/ 	.word	0x0000fb80


	//   ....[6]....
        /*0098*/ 	.word	0x0000fba0


	//   ....[7]....
        /*009c*/ 	.word	0x0000fbc0


	//   ....[8]....
        /*00a0*/ 	.word	0x000131a0


	//   ....[9]....
        /*00a4*/ 	.word	0x00013220


	//   ....[10]....
        /*00a8*/ 	.word	0x00013250


	//   ....[11]....
        /*00ac*/ 	.word	0x00013260


	//   ....[12]....
        /*00b0*/ 	.word	0x000142f0


	//   ....[13]....
        /*00b4*/ 	.word	0x00014300


	//   ....[14]....
        /*00b8*/ 	.word	0x00014330


	//   ....[15]....
        /*00bc*/ 	.word	0x00014340


	//   ....[16]....
        /*00c0*/ 	.word	0x000151c0


	//   ....[17]....
        /*00c4*/ 	.word	0x00015230


	//   ....[18]....
        /*00c8*/ 	.word	0x00015290


	//   ....[19]....
        /*00cc*/ 	.word	0x00015300


	//----- nvinfo : EIATTR_VRC_CTA_INIT_COUNT
	.align		4
.L_2658:
        /*00d0*/ 	.byte	0x02, 0x4a
	.zero		1
	.zero		1


	//----- nvinfo : EIATTR_EXIT_INSTR_OFFSETS
	.align		4
        /*00d4*/ 	.byte	0x04, 0x1c
        /*00d6*/ 	.short	(.L_2660 - .L_2659)


	//   ....[0]....
.L_2659:
        /*00d8*/ 	.word	0x000001f0


	//----- nvinfo : EIATTR_CRS_STACK_SIZE
	.align		4
.L_2660:
        /*00dc*/ 	.byte	0x04, 0x1e
        /*00de*/ 	.short	(.L_2662 - .L_2661)
.L_2661:
        /*00e0*/ 	.word	0x00000000


	//----- nvinfo : EIATTR_CBANK_PARAM_SIZE
	.align		4
.L_2662:
        /*00e4*/ 	.byte	0x03, 0x19
        /*00e6*/ 	.short	0x01d0


	//----- nvinfo : EIATTR_PARAM_CBANK
	.align		4
        /*00e8*/ 	.byte	0x04, 0x0a
        /*00ea*/ 	.short	(.L_2664 - .L_2663)
	.align		4
.L_2663:
        /*00ec*/ 	.word	index@(.nv.constant0._ZN5flash24flash_fwd_splitkv_kernelI23Flash_fwd_kernel_traitsILi96ELi64ELi64ELi4ELb0ELb0EN7cutlass10bfloat16_tE19Flash_kernel_traitsILi96ELi64ELi64ELi4ES3_EELb0ELb1ELb0ELb0ELb0ELb1ELb1ELb1EEEvNS_16Flash_fwd_paramsE)
        /*00f0*/ 	.short	0x0380
        /*00f2*/ 	.short	0x01d0


	//----- nvinfo : EIATTR_SW_WAR
	.align		4
.L_2664:
        /*00f4*/ 	.byte	0x04, 0x36
        /*00f6*/ 	.short	(.L_2666 - .L_2665)
.L_2665:
        /*00f8*/ 	.word	0x00000008
.L_2666:


//--------------------- .nv.info._ZN5flash24flash_fwd_splitkv_kernelI23Flash_fwd_kernel_traitsILi96ELi64ELi64ELi4ELb0ELb0EN7cutlass10bfloat16_tE19Flash_kernel_traitsILi96ELi64ELi64ELi4ES3_EELb0ELb0ELb0ELb1ELb1ELb0ELb0ELb0EEEvNS_16Flash_fwd_paramsE --------------------------
	.section	.nv.info._ZN5flash24flash_fwd_splitkv_kernelI23Flash_fwd_kernel_traitsILi96ELi64ELi64ELi4ELb0ELb0EN7cutlass10bfloat16_tE19Flash_kernel_traitsILi96ELi64ELi64ELi4ES3_EELb0ELb0ELb0ELb1ELb1ELb0ELb0ELb0EEEvNS_16Flash_fwd_paramsE,"",@"SHT_CUDA_INFO"
	.sectionflags	@""
	.align	4


	//----- nvinfo : EIATTR_CUDA_API_VERSION
	.align		4
        /*0000*/ 	.byte	0x04, 0x37
        /*0002*/ 	.short	(.L_2668 - .L_2667)
.L_2667:
        /*0004*/ 	.word	0x00000082


	//----- nvinfo : EIATTR_KPARAM_INFO
	.align		4
.L_2668:
        /*0008*/ 	.byte	0x04, 0x17
        /*000a*/ 	.short	(.L_2670 - .L_2669)
.L_2669:
        /*000c*/ 	.word	0x00000000
        /*0010*/ 	.short	0x0000
        /*0012*/ 	.short	0x0000
        /*0014*/ 	.byte	0x00, 0xf0, 0x41, 0x07


	//----- nvinfo : EIATTR_SPARSE_MMA_MASK
	.align		4
.L_2670:
        /*0018*/ 	.byte	0x03, 0x50
        /*001a*/ 	.short	0x0000


	//----- nvinfo : EIATTR_MAXREG_COUNT
	.align		4
        /*001c*/ 	.byte	0x03, 0x1b
        /*001e*/ 	.short	0x00ff


	//----- nvinfo : EIATTR_NUM_BARRIERS
	.align		4
        /*0020*/ 	.byte	0x02, 0x4c
        /*0022*/ 	.byte	0x01
	.zero		1


	//----- nvinfo : EIATTR_MERCURY_ISA_VERSION
	.align		4
        /*0024*/ 	.byte	0x03, 0x5f
        /*0026*/ 	.short	0x0101


	//----- nvinfo : EIATTR_COOP_GROUP_MASK_REGIDS
	.align		4
        /*0028*/ 	.byte	0x04, 0x29
        /*002a*/ 	.short	(.L_2672 - .L_2671)


	//   ....[0]....
.L_2671:
        /*002c*/ 	.word	0xffffffff


	//   ....[1]....
        /*0030*/ 	.word	0xffffffff


	//   ....[2]....
        /*0034*/ 	.word	0xffffffff


	//   ....[3]....
        /*0038*/ 	.word	0xffffffff


	//   ....[4]....
        /*003c*/ 	.word	0xffffffff


	//   ....[5]....
        /*0040*/ 	.word	0xffffffff


	//   ....[6]....
        /*0044*/ 	.word	0xffffffff


	//   ....[7]....
        /*0048*/ 	.word	0xffffffff


	//   ....[8]....
        /*004c*/ 	.word	0xffffffff


	//   ....[9]....
        /*0050*/ 	.word	0xffffffff


	//   ....[10]....
        /*0054*/ 	.word	0xffffffff


	//   ....[11]....
        /*0058*/ 	.word	0xffffffff


	//   ....[12]....
        /*005c*/ 	.word	0x05000004


	//   ....[13]....
        /*0060*/ 	.word	0x05000004


	//   ....[14]....
        /*0064*/ 	.word	0x05000004


	//   ....[15]....
        /*0068*/ 	.word	0x05000004


	//----- nvinfo : EIATTR_COOP_GROUP_INSTR_OFFSETS
	.align		4
.L_2672:
        /*006c*/ 	.byte	0x04, 0x28
        /*006e*/ 	.short	(.L_2674 - .L_2673)


	//   ....[0]....
.L_2673:
        /*0070*/ 	.word	0x00002690


	//   ....[1]....
        /*0074*/ 	.word	0x000026b0


	//   ....[2]....
        /*0078*/ 	.word	0x00002740


	//   ....[3]....
        /*007c*/ 	.word	0x00002750


	//   ....[4]....
        /*0080*/ 	.word	0x00004770


	//   ....[5]....
        /*0084*/ 	.word	0x000047a0


	//   ....[6]....
        /*0088*/ 	.word	0x000047d0


	//   ....[7]....
        /*008c*/ 	.word	0x000047e0


	//   ....[8]....
        /*0090*/ 	.word	0x00005820


	//   ....[9]....
        /*0094*/ 	.word	0x00005830


	//   ....[10]....
        /*0098*/ 	.word	0x00005860


	//   ....[11]....
        /*009c*/ 	.word	0x00005870


	//   ....[12]....
        /*00a0*/ 	.word	0x000064b0


	//   ....[13]....
        /*00a4*/ 	.word	0x00006520


	//   ....[14]....
        /*00a8*/ 	.word	0x00006580


	//   ....[15]....
        /*00ac*/ 	.word	0x000065f0


	//----- nvinfo : EIATTR_VRC_CTA_INIT_COUNT
	.align		4
.L_2674:
        /*00b0*/ 	.byte	0x02, 0x4a
	.zero		1
	.zero		1


	//----- nvinfo : EIATTR_EXIT_INSTR_OFFSETS
	.align		4
        /*00b4*/ 	.byte	0x04, 0x1c
        /*00b6*/ 	.short	(.L_2676 - .L_2675)


	//   ....[0]....
.L_2675:
        /*00b8*/ 	.word	0x00000090


	//----- nvinfo : EIATTR_CRS_STACK_SIZE
	.align		4
.L_2676:
        /*00bc*/ 	.byte	0x04, 0x1e
        /*00be*/ 	.short	(.L_2678 - .L_2677)
.L_2677:
        /*00c0*/ 	.word	0x00000000


	//----- nvinfo : EIATTR_CBANK_PARAM_SIZE
	.align		4
.L_2678:
        /*00c4*/ 	.byte	0x03, 0x19
        /*00c6*/ 	.short	0x01d0


	//----- nvinfo : EIATTR_PARAM_CBANK
	.align		4
        /*00c8*/ 	.byte	0x04, 0x0a
        /*00ca*/ 	.short	(.L_2680 - .L_2679)
	.align		4
.L_2679:
        /*00cc*/ 	.word	index@(.nv.constant0._ZN5flash24flash_fwd_splitkv_kernelI23Flash_fwd_kernel_traitsILi96ELi64ELi64ELi4ELb0ELb0EN7cutlass10bfloat16_tE19Flash_kernel_traitsILi96ELi64ELi64ELi4ES3_EELb0ELb0ELb0ELb1ELb1ELb0ELb0ELb0EEEvNS_16Flash_fwd_paramsE)
        /*00d0*/ 	.short	0x0380
        /*00d2*/ 	.short	0x01d0


	//----- nvinfo : EIATTR_SW_WAR
	.align		4
.L_2680:
        /*00d4*/ 	.byte	0x04, 0x36
        /*00d6*/ 	.short	(.L_2682 - .L_2681)
.L_2681:
        /*00d8*/ 	.word	0x00000008
.L_2682:


//--------------------- .nv.info._ZN5flash24flash_fwd_splitkv_kernelI23Flash_fwd_kernel_traitsILi96ELi64ELi64ELi4ELb0ELb0EN7cutlass10bfloat16_tE19Flash_kernel_traitsILi96ELi64ELi64ELi4ES3_EELb0ELb0ELb0ELb1ELb1ELb1ELb0ELb0EEEvNS_16Flash_fwd_paramsE --------------------------
	.section	.nv.info._ZN5flash24flash_fwd_splitkv_kernelI23Flash_fwd_kernel_traitsILi96ELi64ELi64ELi4ELb0ELb0EN7cutlass10bfloat16_tE19Flash_kernel_traitsILi96ELi64ELi64ELi4ES3_EELb0ELb0ELb0ELb1ELb1ELb1ELb0ELb0EEEvNS_16Flash_fwd_paramsE,"",@"SHT_CUDA_INFO"
	.sectionflags	@""
	.align	4


	//----- nvinfo : EIATTR_CUDA_API_VERSION
	.align		4
        /*0000*/ 	.byte	0x04, 0x37
        /*0002*/ 	.short	(.L_2684 - .L_2683)
.L_2683:
        /*0004*/ 	.word	0x00000082


	//----- nvinfo : EIATTR_KPARAM_INFO
	.align		4
.L_2684:
        /*0008*/ 	.byte	0x04, 0x17
        /*000a*/ 	.short	(.L_2686 - .L_2685)
.L_2685:
        /*000c*/ 	.word	0x00000000
        /*0010*/ 	.short	0x0000
        /*0012*/ 	.short	0x0000
        /*0014*/ 	.byte	0x00, 0xf0, 0x41, 0x07


	//----- nvinfo : EIATTR_SPARSE_MMA_MASK
	.align		4
.L_2686:
        /*0018*/ 	.byte	0x03, 0x50
        /*001a*/ 	.short	0x0000


	//----- nvinfo : EIATTR_MAXREG_COUNT
	.align		4
        /*001c*/ 	.byte	0x03, 0x1b
        /*001e*/ 	.short	0x00ff


	//----- nvinfo : EIATTR_NUM_BARRIERS
	.align		4
        /*0020*/ 	.byte	0x02, 0x4c
        /*0022*/ 	.byte	0x01
	.zero		1


	//----- nvinfo : EIATTR_MERCURY_ISA_VERSION
	.align		4
        /*0024*/ 	.byte	0x03, 0x5f
        /*0026*/ 	.short	0x0101


	//----- nvinfo : EIATTR_COOP_GROUP_MASK_REGIDS
	.align		4
        /*0028*/ 	.byte	0x04, 0x29
        /*002a*/ 	.short	(.L_2688 - .L_2687)


	//   ....[0]....
.L_2687:
        /*002c*/ 	.word	0xffffffff


	//   ....[1]....
        /*0030*/ 	.word	0xffffffff


	//   ....[2]....
        /*0034*/ 	.word	0xffffffff


	//   ....[3]....
        /*0038*/ 	.word	0xffffffff


	//   ....[4]....
        /*003c*/ 	.word	0xffffffff


	//   ....[5]....
        /*0040*/ 	.word	0xffffffff


	//   ....[6]....
        /*0044*/ 	.word	0xffffffff


	//   ....[7]....
        /*0048*/ 	.word	0xffffffff


	//   ....[8]....
        /*004c*/ 	.word	0xffffffff


	//   ....[9]....
        /*0050*/ 	.word	0xffffffff


	//   ....[10]....
        /*0054*/ 	.word	0xffffffff


	//   ....[11]....
        /*0058*/ 	.word	0xffffffff


	//   ....[12]....
        /*005c*/ 	.word	0x05000005


	//   ....[13]....
        /*0060*/ 	.word	0x05000005


	//   ....[14]....
        /*0064*/ 	.word	0x05000005


	//   ....[15]....
        /*0068*/ 	.word	0x05000005


	//----- nvinfo : EIATTR_COOP_GROUP_INSTR_OFFSETS
	.align		4
.L_2688:
        /*006c*/ 	.byte	0x04, 0x28
        /*006e*/ 	.short	(.L_2690 - .L_2689)


	//   ....[0]....
.L_2689:
        /*0070*/ 	.word	0x00002b10


	//   ....[1]....
        /*0074*/ 	.word	0x00002b30


	//   ....[2]....
        /*0078*/ 	.word	0x00002bc0


	//   ....[3]....
        /*007c*/ 	.word	0x00002bd0


	//   ....[4]....
        /*0080*/ 	.word	0x00005030


	//   ....[5]....
        /*0084*/ 	.word	0x00005060


	//   ....[6]....
        /*0088*/ 	.word	0x000050c0


	//   ....[7]....
        /*008c*/ 	.word	0x000050d0


	//   ....[8]....
        /*0090*/ 	.word	0x000060e0


	//   ....[9]....
        /*0094*/ 	.word	0x000060f0


	//   ....[10]....
        /*0098*/ 	.word	0x00006120


	//   ....[11]....
        /*009c*/ 	.word	0x00006130


	//   ....[12]....
        /*00a0*/ 	.word	0x00006d90


	//   ....[13]....
        /*00a4*/ 	.word	0x00006e10


	//   ....[14]....
        /*00a8*/ 	.word	0x00006e90


	//   ....[15]....
        /*00ac*/ 	.word	0x00006f00


	//----- nvinfo : EIATTR_VRC_CTA_INIT_COUNT
	.align		4
.L_2690:
        /*00b0*/ 	.byte	0x02, 0x4a
	.zero		1
	.zero		1


	//----- nvinfo : EIATTR_EXIT_INSTR_OFFSETS
	.align		4
        /*00b4*/ 	.byte	0x04, 0x1c
        /*00b6*/ 	.short	(.L_2692 - .L_2691)


	//   ....[0]....
.L_2691:
        /*00b8*/ 	.word	0x00000090


	//----- nvinfo : EIATTR_CRS_STACK_SIZE
	.align		4
.L_2692:
        /*00bc*/ 	.byte	0x04, 0x1e
        /*00be*/ 	.short	(.L_2694 - .L_2693)
.L_2693:
        /*00c0*/ 	.word	0x00000000


	//----- nvinfo : EIATTR_CBANK_PARAM_SIZE
	.align		4
.L_2694:
        /*00c4*/ 	.byte	0x03, 0x19
        /*00c6*/ 	.short	0x01d0


	//----- nvinfo : EIATTR_PARAM_CBANK
	.align		4
        /*00c8*/ 	.byte	0x04, 0x0a
        /*00ca*/ 	.short	(.L_2696 - .L_2695)
	.align		4
.L_2695:
        /*00cc*/ 	.word	index@(.nv.constant0._ZN5flash24flash_fwd_splitkv_kernelI23Flash_fwd_kernel_traitsILi96ELi64ELi64ELi4ELb0ELb0EN7cutlass10bfloat16_tE19Flash_kernel_traitsILi96ELi64ELi64ELi4ES3_EELb0ELb0ELb0ELb1ELb1ELb1ELb0ELb0EEEvNS_16Flash_fwd_paramsE)
        /*00d0*/ 	.short	0x0380
        /*00d2*/ 	.short	0x01d0


	//----- nvinfo : EIATTR_SW_WAR
	.align		4
.L_2696:
        /*00d4*/ 	.byte	0x04, 0x36
        /*00d6*/ 	.short	(.L_2698 - .L_2697)
.L_2697:
        /*00d8*/ 	.word	0x00000008
.L_2698:


//--------------------- .nv.info._ZN5flash24flash_fwd_splitkv_kernelI23Flash_fwd_kernel_traitsILi96ELi64ELi64ELi4ELb0ELb0EN7cutlass10bfloat16_tE19Flash_kernel_traitsILi96ELi64ELi64ELi4ES3_EELb0ELb0ELb1ELb0ELb0ELb0ELb0ELb0EEEvNS_16Flash_fwd_paramsE --------------------------
	.section	.nv.info._ZN5flash24flash_fwd_splitkv_kernelI23Flash_fwd_kernel_traitsILi96ELi64ELi64ELi4ELb0ELb0EN7cutlass10bfloat16_tE19Flash_kernel_traitsILi96ELi64ELi64ELi4ES3_EELb0ELb0ELb1ELb0ELb0ELb0ELb0ELb0EEEvNS_16Flash_fwd_paramsE,"",@"SHT_CUDA_INFO"
	.sectionflags	@""
	.align	4


	//----- nvinfo : EIATTR_CUDA_API_VERSION
	.align		4
        /*0000*/ 	.byte	0x04, 0x37
        /*0002*/ 	.short	(.L_2700 - .L_2699)
.L_2699:
        /*0004*/ 	.word	0x00000082


	//----- nvinfo : EIATTR_KPARAM_INFO
	.align		4
.L_2700:
        /*0008*/ 	.byte	0x04, 0x17
        /*000a*/ 	.short	(.L_2702 - .L_2701)
.L_2701:
        /*000c*/ 	.word	0x00000000
        /*0010*/ 	.short	0x0000
        /*0012*/ 	.short	0x0000
        /*0014*/ 	.byte	0x00, 0xf0, 0x41, 0x07


	//----- nvinfo : EIATTR_SPARSE_MMA_MASK
	.align		4
.L_2702:
        /*0018*/ 	.byte	0x03, 0x50
        /*001a*/ 	.short	0x0000


	//----- nvinfo : EIATTR_MAXREG_COUNT
	.align		4
        /*001c*/ 	.byte	0x03, 0x1b
        /*001e*/ 	.short	0x00ff


	//----- nvinfo : EIATTR_NUM_BARRIERS
	.align		4
        /*0020*/ 	.byte	0x02, 0x4c
        /*0022*/ 	.byte	0x01
	.zero		1


	//----- nvinfo : EIATTR_MERCURY_ISA_VERSION
	.align		4
        /*0024*/ 	.byte	0x03, 0x5f
        /*0026*/ 	.short	0x0101


	//----- nvinfo : EIATTR_COOP_GROUP_MASK_REGIDS
	.align		4
        /*0028*/ 	.byte	0x04, 0x29
        /*002a*/ 	.short	(.L_2704 - .L_2703)


	//   ....[0]....
.L_2703:
        /*002c*/ 	.word	0xffffffff


	//   ....[1]....
        /*0030*/ 	.word	0xffffffff


	//   ....[2]....
        /*0034*/ 	.word	0xffffffff


	//   ....[3]....
        /*0038*/ 	.word	0xffffffff


	//   ....[4]....
        /*003c*/ 	.word	0xffffffff


	//   ....[5]....
        /*0040*/ 	.word	0xffffffff


	//   ....[6]....
        /*0044*/ 	.word	0xffffffff


	//   ....[7]....
        /*0048*/ 	.word	0xffffffff


	//   ....[8]....
        /*004c*/ 	.word	0xffffffff


	//   ....[9]....
        /*0050*/ 	.word	0xffffffff


	//   ....[10]....
        /*0054*/ 	.word	0xffffffff


	//   ....[11]....
        /*0058*/ 	.word	0xffffffff


	//   ....[12]....
        /*005c*/ 	.word	0x05000004


	//   ....[13]....
        /*0060*/ 	.word	0x05000004


	//   ....[14]....
        /*0064*/ 	.word	0x05000004


	//   ....[15]....
        /*0068*/ 	.word	0x05000004


	//----- nvinfo : EIATTR_COOP_GROUP_INSTR_OFFSETS
	.align		4
.L_2704:
        /*006c*/ 	.byte	0x04, 0x28
        /*006e*/ 	.short	(.L_2706 - .L_2705)


	//   ....[0]....
.L_2705:
        /*0070*/ 	.word	0x00004300


	//   ....[1]....
        /*0074*/ 	.word	0x00004360


	//   ....[2]....
        /*0078*/ 	.word	0x00004380


	//   ....[3]....
        /*007c*/ 	.word	0x000043a0


	//   ....[4]....
        /*0080*/ 	.word	0x00006d70


	//   ....[5]....
        /*0084*/ 	.word	0x00006db0


	//   ....[6]....
        /*0088*/ 	.word	0x00006de0


	//   ....[7]....
        /*008c*/ 	.word	0x00006e00


	//   ....[8]....
        /*0090*/ 	.word	0x00007e20


	//   ....[9]....
        /*0094*/ 	.word	0x00007e30


	//   ....[10]....
        /*0098*/ 	.word	0x00007e60


	//   ....[11]....
        /*009c*/ 	.word	0x00007e70


	//   ....[12]....
        /*00a0*/ 	.word	0x00008cc0


	//   ....[13]....
        /*00a4*/ 	.word	0x00008d30


	//   ....[14]....
        /*00a8*/ 	.word	0x00008d90


	//   ....[15]....
        /*00ac*/ 	.word	0x00008e00


	//----- nvinfo : EIATTR_VRC_CTA_INIT_COUNT
	.align		4
.L_2706:
        /*00b0*/ 	.byte	0x02, 0x4a
	.zero		1
	.zero		1


	//----- nvinfo : EIATTR_EXIT_INSTR_OFFSETS
	.align		4
        /*00b4*/ 	.byte	0x04, 0x1c
        /*00b6*/ 	.short	(.L_2708 - .L_2707)


	//   ....[0]....
.L_2707:
        /*00b8*/ 	.word	0x00000090


	//----- nvinfo : EIATTR_CRS_STACK_SIZE
	.align		4
.L_2708:
        /*00bc*/ 	.byte	0x04, 0x1e
        /*00be*/ 	.short	(.L_2710 - .L_2709)
.L_2709:
        /*00c0*/ 	.word	0x00000000


	//----- nvinfo : EIATTR_CBANK_PARAM_SIZE
	.align		4
.L_2710:
        /*00c4*/ 	.byte	0x03, 0x19
        /*00c6*/ 	.short	0x01d0


	//----- nvinfo : EIATTR_PARAM_CBANK
	.align		4
        /*00c8*/ 	.byte	0x04, 0x0a
        /*00ca*/ 	.short	(.L_2712 - .L_2711)
	.align		4
.L_2711:
        /*00cc*/ 	.word	index@(.nv.constant0._ZN5flash24flash_fwd_splitkv_kernelI23Flash_fwd_kernel_traitsILi96ELi64ELi64ELi4ELb0ELb0EN7cutlass10bfloat16_tE19Flash_kernel_traitsILi96ELi64ELi64ELi4ES3_EELb0ELb0ELb1ELb0ELb0ELb0ELb0ELb0EEEvNS_16Flash_fwd_paramsE)
        /*00d0*/ 	.short	0x0380
        /*00d2*/ 	.short	0x01d0


	//----- nvinfo : EIATTR_SW_WAR
	.align		4
.L_2712:
        /*00d4*/ 	.byte	0x04, 0x36
        /*00d6*/ 	.short	(.L_2714 - .L_2713)
.L_2713:
        /*00d8*/ 	.word	0x00000008
.L_2714:


//--------------------- .nv.info._ZN5flash24flash_fwd_splitkv_kernelI23Flash_fwd_kernel_traitsILi96ELi64ELi64ELi4ELb0ELb0EN7cutlass10bfloat16_tE19Flash_kernel_traitsILi96ELi64ELi64ELi4ES3_EELb0ELb0ELb1ELb0ELb0ELb1ELb0ELb0EEEvNS_16Flash_fwd_paramsE --------------------------
	.section	.nv.info._ZN5flash24flash_fwd_splitkv_kernelI23Flash_fwd_kernel_traitsILi96ELi64ELi64ELi4ELb0ELb0EN7cutlass10bfloat16_tE19Flash_kernel_traitsILi96ELi64ELi64ELi4ES3_EELb0ELb0ELb1ELb0ELb0ELb1ELb0ELb0EEEvNS_16Flash_fwd_paramsE,"",@"SHT_CUDA_INFO"
	.sectionflags	@""
	.align	4


	//----- nvinfo : EIATTR_CUDA_API_VERSION
	.align		4
        /*0000*/ 	.byte	0x04, 0x37
        /*0002*/ 	.short	(.L_2716 - .L_2715)
.L_2715:
        /*0004*/ 	.word	0x00000082


	//----- nvinfo : EIATTR_KPARAM_INFO
	.align		4
.L_2716:
        /*0008*/ 	.byte	0x04, 0x17
        /*000a*/ 	.short	(.L_2718 - .L_2717)
.L_2717:
        /*000c*/ 	.word	0x00000000
        /*0010*/ 	.short	0x0000
        /*0012*/ 	.short	0x0000
        /*0014*/ 	.byte	0x00, 0xf0, 0x41, 0x07


	//----- nvinfo : EIATTR_SPARSE_MMA_MASK
	.align		4
.L_2718:
        /*0018*/ 	.byte	0x03, 0x50
        /*001a*/ 	.short	0x0000


	//----- nvinfo : EIATTR_MAXREG_COUNT
	.align		4
        /*001c*/ 	.byte	0x03, 0x1b
        /*001e*/ 	.short	0x00ff


	//----- nvinfo : EIATTR_NUM_BARRIERS
	.align		4
        /*0020*/ 	.byte	0x02, 0x4c
        /*0022*/ 	.byte	0x01
	.zero		1


	//----- nvinfo : EIATTR_MERCURY_ISA_VERSION
	.align		4
        /*0024*/ 	.byte	0x03, 0x5f
        /*0026*/ 	.short	0x0101


	//----- nvinfo : EIATTR_COOP_GROUP_MASK_REGIDS
	.align		4
        /*0028*/ 	.byte	0x04, 0x29
        /*002a*/ 	.short	(.L_2720 - .L_2719)


	//   ....[0]....
.L_2719:
        /*002c*/ 	.word	0xffffffff


	//   ....[1]....
        /*0030*/ 	.word	0xffffffff


	//   ....[2]....
        /*0034*/ 	.word	0xffffffff


	//   ....[3]....
        /*0038*/ 	.word	0xffffffff


	//   ....[4]....
        /*003c*/ 	.word	0xffffffff


	//   ....[5]....
        /*0040*/ 	.word	0xffffffff


	//   ....[6]....
        /*0044*/ 	.word	0xffffffff


	//   ....[7]....
        /*0048*/ 	.word	0xffffffff


	//   ....[8]....
        /*004c*/ 	.word	0xffffffff


	//   ....[9]....
        /*0050*/ 	.word	0xffffffff


	//   ....[10]....
        /*0054*/ 	.word	0xffffffff


	//   ....[11]....
        /*0058*/ 	.word	0xffffffff


	//   ....[12]....
        /*005c*/ 	.word	0x05000004


	//   ....[13]....
        /*0060*/ 	.word	0x05000004


	//   ....[14]....
        /*0064*/ 	.word	0x05000004


	//   ....[15]....
        /*0068*/ 	.word	0x05000004


	//----- nvinfo : EIATTR_COOP_GROUP_INSTR_OFFSETS
	.align		4
.L_2720:
        /*006c*/ 	.byte	0x04, 0x28
        /*006e*/ 	.short	(.L_2722 - .L_2721)


	//   ....[0]....
.L_2721:
        /*0070*/ 	.word	0x00004760


	//   ....[1]....
        /*0074*/ 	.word	0x00004780


	//   ....[2]....
        /*0078*/ 	.word	0x000047a0


	//   ....[3]....
        /*007c*/ 	.word	0x000047c0


	//   ....[4]....
        /*0080*/ 	.word	0x00007580


	//   ....[5]....
        /*0084*/ 	.word	0x000075c0


	//   ....[6]....
        /*0088*/ 	.word	0x00007630


	//   ....[7]....
        /*008c*/ 	.word	0x00007660


	//   ....[8]....
        /*0090*/ 	.word	0x00008650


	//   ....[9]....
        /*0094*/ 	.word	0x00008660


	//   ....[10]....
        /*0098*/ 	.word	0x00008690


	//   ....[11]....
        /*009c*/ 	.word	0x000086a0


	//   ....[12]....
        /*00a0*/ 	.word	0x000094f0


	//   ....[13]....
        /*00a4*/ 	.word	0x00009560


	//   ....[14]....
        /*00a8*/ 	.word	0x000095c0


	//   ....[15]....
        /*00ac*/ 	.word	0x00009630


	//----- nvinfo : EIATTR_VRC_CTA_INIT_COUNT
	.align		4
.L_2722:
        /*00b0*/ 	.byte	0x02, 0x4a
	.zero		1
	.zero		1


	//----- nvinfo : EIATTR_EXIT_INSTR_OFFSETS
	.align		4
        /*00b4*/ 	.byte	0x04, 0x1c
        /*00b6*/ 	.short	(.L_2724 - .L_2723)


	//   ....[0]....
.L_2723:
        /*00b8*/ 	.word	0x00000090


	//----- nvinfo : EIATTR_CRS_STACK_SIZE
	.align		4
.L_2724:
        /*00bc*/ 	.byte	0x04, 0x1e
        /*00be*/ 	.short	(.L_2726 - .L_2725)
.L_2725:
        /*00c0*/ 	.word	0x00000000


	//----- nvinfo : EIATTR_CBANK_PARAM_SIZE
	.align		4
.L_2726:
        /*00c4*/ 	.byte	0x03, 0x19
        /*00c6*/ 	.short	0x01d0


	//----- nvinfo : EIATTR_PARAM_CBANK
	.align		4
        /*00c8*/ 	.byte	0x04, 0x0a
        /*00ca*/ 	.short	(.L_2728 - .L_2727)
	.align		4
.L_2727:
        /*00cc*/ 	.word	index@(.nv.constant0._ZN5flash24flash_fwd_splitkv_kernelI23Flash_fwd_kernel_traitsILi96ELi64ELi64ELi4ELb0ELb0EN7cutlass10bfloat16_tE19Flash_kernel_traitsILi96ELi64ELi64ELi4ES3_EELb0ELb0ELb1ELb0ELb0ELb1ELb0ELb0EEEvNS_16Flash_fwd_paramsE)
        /*00d0*/ 	.short	0x0380
        /*00d2*/ 	.short	0x01d0


	//----- nvinfo : EIATTR_SW_WAR
	.align		4
.L_2728:
        /*00d4*/ 	.byte	0x04, 0x36
        /*00d6*/ 	.short	(.L_2730 - .L_2729)
.L_2729:
        /*00d8*/ 	.word	0x00000008
.L_2730:


//--------------------- .nv.info._ZN5flash24flash_fwd_splitkv_kernelI23Flash_fwd_kernel_traitsILi96ELi64ELi64ELi4ELb0ELb0EN7cutlass10bfloat16_tE19Flash_kernel_traitsILi96ELi64ELi64ELi4ES3_EELb0ELb0ELb0ELb0ELb1ELb0ELb0ELb1EEEvNS_16Flash_fwd_paramsE --------------------------
	.section	.nv.info._ZN5flash24flash_fwd_splitkv_kernelI23Flash_fwd_kernel_traitsILi96ELi64ELi64ELi4ELb0ELb0EN7cutlass10bfloat16_tE19Flash_kernel_traitsILi96ELi64ELi64ELi4ES3_EELb0ELb0ELb0ELb0ELb1ELb0ELb0ELb1EEEvNS_16Flash_fwd_paramsE,"",@"SHT_CUDA_INFO"
	.sectionflags	@""
	.align	4


	//----- nvinfo : EIATTR_CUDA_API_VERSION
	.align		4
        /*0000*/ 	.byte	0x04, 0x37
        /*0002*/ 	.short	(.L_2732 - .L_2731)
.L_2731:
        /*0004*/ 	.word	0x00000082


	//----- nvinfo : EIATTR_KPARAM_INFO
	.align		4
.L_2732:
        /*0008*/ 	.byte	0x04, 0x17
        /*000a*/ 	.short	(.L_2734 - .L_2733)
.L_2733:
        /*000c*/ 	.word	0x00000000
        /*0010*/ 	.short	0x0000
        /*0012*/ 	.short	0x0000
        /*0014*/ 	.byte	0x00, 0xf0, 0x41, 0x07


	//----- nvinfo : EIATTR_SPARSE_MMA_MASK
	.align		4
.L_2734:
        /*0018*/ 	.byte	0x03, 0x50
        /*001a*/ 	.short	0x0000


	//----- nvinfo : EIATTR_MAXREG_COUNT
	.align		4
        /*001c*/ 	.byte	0x03, 0x1b
        /*001e*/ 	.short	0x00ff


	//----- nvinfo : EIATTR_NUM_BARRIERS
	.align		4
        /*0020*/ 	.byte	0x02, 0x4c
        /*0022*/ 	.byte	0x01
	.zero		1


	//----- nvinfo : EIATTR_MERCURY_ISA_VERSION
	.align		4
        /*0024*/ 	.byte	0x03, 0x5f
        /*0026*/ 	.short	0x0101


	//----- nvinfo : EIATTR_COOP_GROUP_MASK_REGIDS
	.align		4
        /*0028*/ 	.byte	0x04, 0x29
        /*002a*/ 	.short	(.L_2736 - .L_2735)


	//   ....[0]....
.L_2735:
        /*002c*/ 	.word	0xffffffff


	//   ....[1]....
        /*0030*/ 	.word	0xffffffff


	//   ....[2]....
        /*0034*/ 	.word	0xffffffff


	//   ....[3]....
        /*0038*/ 	.word	0xffffffff


	//   ....[4]....
        /*003c*/ 	.word	0xffffffff


	//   ....[5]....
        /*0040*/ 	.word	0xffffffff


	//   ....[6]....
        /*0044*/ 	.word	0xffffffff


	//   ....[7]....
        /*0048*/ 	.word	0xffffffff


	//   ....[8]....
        /*004c*/ 	.word	0xffffffff


	//   ....[9]....
        /*0050*/ 	.word	0xffffffff


	//   ....[10]....
        /*0054*/ 	.word	0xffffffff


	//   ....[11]....
        /*0058*/ 	.word	0xffffffff


	//   ....[12]....
        /*005c*/ 	.word	0x05000005


	//   ....[13]....
        /*0060*/ 	.word	0x05000005


	//   ....[14]....
        /*0064*/ 	.word	0x05000005


	//   ....[15]....
        /*0068*/ 	.word	0x05000005


	//----- nvinfo : EIATTR_COOP_GROUP_INSTR_OFFSETS
	.align		4
.L_2736:
        /*006c*/ 	.byte	0x04, 0x28
        /*006e*/ 	.short	(.L_2738 - .L_2737)


	//   ....[0]....
.L_2737:
        /*0070*/ 	.word	0x0000a930


	//   ....[1]....
        /*0074*/ 	.word	0x0000a950


	//   ....[2]....
        /*0078*/ 	.word	0x0000a9b0


	//   ....[3]....
        /*007c*/ 	.word	0x0000a9c0


	//   ....[4]....
        /*0080*/ 	.word	0x0000c9d0


	//   ....[5]....
        /*0084*/ 	.word	0x0000ca00


	//   ....[6]....
        /*0088*/ 	.word	0x0000ca30


	//   ....[7]....
        /*008c*/ 	.word	0x0000ca40


	//   ....[8]....
        /*0090*/ 	.word	0x0000da60


	//   ....[9]....
        /*0094*/ 	.word	0x0000da70


	//   ....[10]....
        /*0098*/ 	.word	0x0000daa0


	//   ....[11]....
        /*009c*/ 	.word	0x0000dab0


	//   ....[12]....
        /*00a0*/ 	.word	0x0000e8e0


	//   ....[13]....
        /*00a4*/ 	.word	0x0000e950


	//   ....[14]....
        /*00a8*/ 	.word	0x0000e9b0


	//   ....[15]....
        /*00ac*/ 	.word	0x0000ea20


	//----- nvinfo : EIATTR_VRC_CTA_INIT_COUNT
	.align		4
.L_2738:
        /*00b0*/ 	.byte	0x02, 0x4a
	.zero		1
	.zero		1


	//----- nvinfo : EIATTR_EXIT_INSTR_OFFSETS
	.align		4
        /*00b4*/ 	.byte	0x04, 0x1c
        /*00b6*/ 	.short	(.L_2740 - .L_2739)


	//   ....[0]....
.L_2739:
        /*00b8*/ 	.word	0x00000090


	//----- nvinfo : EIATTR_CRS_STACK_SIZE
	.align		4
.L_2740:
        /*00bc*/ 	.byte	0x04, 0x1e
        /*00be*/ 	.short	(.L_2742 - .L_2741)
.L_2741:
        /*00c0*/ 	.word	0x00000000


	//----- nvinfo : EIATTR_CBANK_PARAM_SIZE
	.align		4
.L_2742:
        /*00c4*/ 	.byte	0x03, 0x19
        /*00c6*/ 	.short	0x01d0


	//----- nvinfo : EIATTR_PARAM_CBANK
	.align		4
        /*00c8*/ 	.byte	0x04, 0x0a
        /*00ca*/ 	.short	(.L_2744 - .L_2743)
	.align		4
.L_2743:
        /*00cc*/ 	.word	index@(.nv.constant0._ZN5flash24flash_fwd_splitkv_kernelI23Flash_fwd_kernel_traitsILi96ELi64ELi64ELi4ELb0ELb0EN7cutlass10bfloat16_tE19Flash_kernel_traitsILi96ELi64ELi64ELi4ES3_EELb0ELb0ELb0ELb0ELb1ELb0ELb0ELb1EEEvNS_16Flash_fwd_paramsE)
        /*00d0*/ 	.short	0x0380
        /*00d2*/ 	.short	0x01d0


	//----- nvinfo : EIATTR_SW_WAR
	.align		4
.L_2744:
        /*00d4*/ 	.byte	0x04, 0x36
        /*00d6*/ 	.short	(.L_2746 - .L_2745)
.L_2745:
        /*00d8*/ 	.word	0x00000008
.L_2746:


//--------------------- .nv.info._ZN5flash24flash_fwd_splitkv_kernelI23Flash_fwd_kernel_traitsILi96ELi64ELi64ELi4ELb0ELb0EN7cutlass10bfloat16_tE19Flash_kernel_traitsILi96ELi64ELi64ELi4ES3_EELb0ELb0ELb0ELb0ELb1ELb1ELb0ELb1EEEvNS_16Flash_fwd_paramsE --------------------------
	.section	.nv.info._ZN5flash24flash_fwd_splitkv_kernelI23Flash_fwd_kernel_traitsILi96ELi64ELi64ELi4ELb0ELb0EN7cutlass10bfloat16_tE19Flash_kernel_traitsILi96ELi64ELi64ELi4ES3_EELb0ELb0ELb0ELb0ELb1ELb1ELb0ELb1EEEvNS_16Flash_fwd_paramsE,"",@"SHT_CUDA_INFO"
	.sectionflags	@""
	.align	4


	//----- nvinfo : EIATTR_CUDA_API_VERSION
	.align		4
        /*0000*/ 	.byte	0x04, 0x37
        /*0002*/ 	.short	(.L_2748 - .L_2747)
.L_2747:
        /*0004*/ 	.word	0x00000082


	//----- nvinfo : EIATTR_KPARAM_INFO
	.align		4
.L_2748:
        /*0008*/ 	.byte	0x04, 0x17
        /*000a*/ 	.short	(.L_2750 - .L_2749)
.L_2749:
        /*000c*/ 	.word	0x00000000
        /*0010*/ 	.short	0x0000
        /*0012*/ 	.short	0x0000
        /*0014*/ 	.byte	0x00, 0xf0, 0x41, 0x07


	//----- nvinfo : EIATTR_SPARSE_MMA_MASK
	.align		4
.L_2750:
        /*0018*/ 	.byte	0x03, 0x50
        /*001a*/ 	.short	0x0000


	//----- nvinfo : EIATTR_MAXREG_COUNT
	.align		4
        /*001c*/ 	.byte	0x03, 0x1b
        /*001e*/ 	.short	0x00ff


	//----- nvinfo : EIATTR_NUM_BARRIERS
	.align		4
        /*0020*/ 	.byte	0x02, 0x4c
        /*0022*/ 	.byte	0x01
	.zero		1


	//----- nvinfo : EIATTR_MERCURY_ISA_VERSION
	.align		4
        /*0024*/ 	.byte	0x03, 0x5f
        /*0026*/ 	.short	0x0101


	//----- nvinfo : EIATTR_COOP_GROUP_MASK_REGIDS
	.align		4
        /*0028*/ 	.byte	0x04, 0x29
        /*002a*/ 	.short	(.L_2752 - .L_2751)


	//   ....[0]....
.L_2751:
        /*002c*/ 	.word	0xffffffff


	//   ....[1]....
        /*0030*/ 	.word	0xffffffff


	//   ....[2]....
        /*0034*/ 	.word	0xffffffff


	//   ....[3]....
        /*0038*/ 	.word	0xffffffff


	//   ....[4]....
        /*003c*/ 	.word	0xffffffff


	//   ....[5]....
        /*0040*/ 	.word	0xffffffff


	//   ....[6]....
        /*0044*/ 	.word	0xffffffff


	//   ....[7]....
        /*0048*/ 	.word	0xffffffff


	//   ....[8]....
        /*004c*/ 	.word	0xffffffff


	//   ....[9]....
        /*0050*/ 	.word	0xffffffff


	//   ....[10]....
        /*0054*/ 	.word	0xffffffff


	//   ....[11]....
        /*0058*/ 	.word	0xffffffff


	//   ....[12]....
        /*005c*/ 	.word	0x05000005


	//   ....[13]....
        /*0060*/ 	.word	0x05000005


	//   ....[14]....
        /*0064*/ 	.word	0x05000005


	//   ....[15]....
        /*0068*/ 	.word	0x05000005


	//----- nvinfo : EIATTR_COOP_GROUP_INSTR_OFFSETS
	.align		4
.L_2752:
        /*006c*/ 	.byte	0x04, 0x28
        /*006e*/ 	.short	(.L_2754 - .L_2753)


	//   ....[0]....
.L_2753:
        /*0070*/ 	.word	0x0000ad50


	//   ....[1]....
        /*0074*/ 	.word	0x0000ad70


	//   ....[2]....
        /*0078*/ 	.word	0x0000adf0


	//   ....[3]....
        /*007c*/ 	.word	0x0000ae00


	//   ....[4]....
        /*0080*/ 	.word	0x0000d1f0


	//   ....[5]....
        /*0084*/ 	.word	0x0000d210


	//   ....[6]....
        /*0088*/ 	.word	0x0000d240


	//   ....[7]....
        /*008c*/ 	.word	0x0000d250


	//   ....[8]....
        /*0090*/ 	.word	0x0000e280


	//   ....[9]....
        /*0094*/ 	.word	0x0000e290


	//   ....[10]....
        /*0098*/ 	.word	0x0000e2c0


	//   ....[11]....
        /*009c*/ 	.word	0x0000e2d0


	//   ....[12]....
        /*00a0*/ 	.word	0x0000f100


	//   ....[13]....
        /*00a4*/ 	.word	0x0000f170


	//   ....[14]....
        /*00a8*/ 	.word	0x0000f1d0


	//   ....[15]....
        /*00ac*/ 	.word	0x0000f240


	//----- nvinfo : EIATTR_VRC_CTA_INIT_COUNT
	.align		4
.L_2754:
        /*00b0*/ 	.byte	0x02, 0x4a
	.zero		1
	.zero		1


	//----- nvinfo : EIATTR_EXIT_INSTR_OFFSETS
	.align		4
        /*00b4*/ 	.byte	0x04, 0x1c
        /*00b6*/ 	.short	(.L_2756 - .L_2755)


	//   ....[0]....
.L_2755:
        /*00b8*/ 	.word	0x00000090


	//----- nvinfo : EIATTR_CRS_STACK_SIZE
	.align		4
.L_2756:
        /*00bc*/ 	.byte	0x04, 0x1e
        /*00be*/ 	.short	(.L_2758 - .L_2757)
.L_2757:
        /*00c0*/ 	.word	0x00000000


	//----- nvinfo : EIATTR_CBANK_PARAM_SIZE
	.align		4
.L_2758:
        /*00c4*/ 	.byte	0x03, 0x19
        /*00c6*/ 	.short	0x01d0


	//----- nvinfo : EIATTR_PARAM_CBANK
	.align		4
        /*00c8*/ 	.byte	0x04, 0x0a
        /*00ca*/ 	.short	(.L_2760 - .L_2759)
	.align		4
.L_2759:
        /*00cc*/ 	.word	index@(.nv.constant0._ZN5flash24flash_fwd_splitkv_kernelI23Flash_fwd_kernel_traitsILi96ELi64ELi64ELi4ELb0ELb0EN7cutlass10bfloat16_tE19Flash_kernel_traitsILi96ELi64ELi64ELi4ES3_EELb0ELb0ELb0ELb0ELb1ELb1ELb0ELb1EEEvNS_16Flash_fwd_paramsE)
        /*00d0*/ 	.short	0x0380
        /*00d2*/ 	.short	0x01d0


	//----- nvinfo : EIATTR_SW_WAR
	.align		4
.L_2760:
        /*00d4*/ 	.byte	0x04, 0x36
        /*00d6*/ 	.short	(.L_2762 - .L_2761)
.L_2761:
        /*00d8*/ 	.word	0x00000008
.L_2762:


//--------------------- .nv.info._ZN5flash24flash_fwd_splitkv_kernelI23Flash_fwd_kernel_traitsILi96ELi64ELi64ELi4ELb0ELb0EN7cutlass10bfloat16_tE19Flash_kernel_traitsILi96ELi64ELi64ELi4ES3_EELb0ELb0ELb1ELb0ELb0ELb0ELb0ELb1EEEvNS_16Flash_fwd_paramsE --------------------------
	.section	.nv.info._ZN5flash24flash_fwd_splitkv_kernelI23Flash_fwd_kernel_traitsILi96ELi64ELi64ELi4ELb0ELb0EN7cutlass10bfloat16_tE19Flash_kernel_traitsILi96ELi64ELi64ELi4ES3_EELb0ELb0ELb1ELb0ELb0ELb0ELb0ELb1EEEvNS_16Flash_fwd_paramsE,"",@"SHT_CUDA_INFO"
	.sectionflags	@""
	.align	4


	//----- nvinfo : EIATTR_CUDA_API_VERSION
	.align		4
        /*0000*/ 	.byte	0x04, 0x37
        /*0002*/ 	.short	(.L_2764 - .L_2763)
.L_2763:
        /*0004*/ 	.word	0x00000082


	//----- nvinfo : EIATTR_KPARAM_INFO
	.align		4
.L_2764:
        /*0008*/ 	.byte	0x04, 0x17
        /*000a*/ 	.short	(.L_2766 - .L_2765)
.L_2765:
        /*000c*/ 	.word	0x00000000
        /*0010*/ 	.short	0x0000
        /*0012*/ 	.short	0x0000
        /*0014*/ 	.byte	0x00, 0xf0, 0x41, 0x07


	//----- nvinfo : EIATTR_SPARSE_MMA_MASK
	.align		4
.L_2766:
        /*0018*/ 	.byte	0x03, 0x50
        /*001a*/ 	.short	0x0000


	//----- nvinfo : EIATTR_MAXREG_COUNT
	.align		4
        /*001c*/ 	.byte	0x03, 0x1b
        /*001e*/ 	.short	0x00ff


	//----- nvinfo : EIATTR_NUM_BARRIERS
	.align		4
        /*0020*/ 	.byte	0x02, 0x4c
        /*0022*/ 	.byte	0x01
	.zero		1


	//----- nvinfo : EIATTR_MERCURY_ISA_VERSION
	.align		4
        /*0024*/ 	.byte	0x03, 0x5f
        /*0026*/ 	.short	0x0101


	//----- nvinfo : EIATTR_COOP_GROUP_MASK_REGIDS
	.align		4
        /*0028*/ 	.byte	0x04, 0x29
        /*002a*/ 	.short	(.L_2768 - .L_2767)


	//   ....[0]....
.L_2767:
        /*002c*/ 	.word	0xffffffff


	//   ....[1]....
        /*0030*/ 	.word	0xffffffff


	//   ....[2]....
        /*0034*/ 	.word	0xffffffff


	//   ....[3]....
        /*0038*/ 	.word	0xffffffff


	//   ....[4]....
        /*003c*/ 	.word	0xffffffff


	//   ....[5]....
        /*0040*/ 	.word	0xffffffff


	//   ....[6]....
        /*0044*/ 	.word	0xffffffff


	//   ....[7]....
        /*0048*/ 	.word	0xffffffff


	//   ....[8]....
        /*004c*/ 	.word	0xffffffff


	//   ....[9]....
        /*0050*/ 	.word	0xffffffff


	//   ....[10]....
        /*0054*/ 	.word	0xffffffff


	//   ....[11]....
        /*0058*/ 	.word	0xffffffff


	//   ....[12]....
        /*005c*/ 	.word	0x05000002


	//   ....[13]....
        /*0060*/ 	.word	0x05000002


	//   ....[14]....
        /*0064*/ 	.word	0x05000002


	//   ....[15]....
        /*0068*/ 	.word	0x05000002


	//----- nvinfo : EIATTR_COOP_GROUP_INSTR_OFFSETS
	.align		4
.L_2768:
        /*006c*/ 	.byte	0x04, 0x28
        /*006e*/ 	.short	(.L_2770 - .L_2769)


	//   ....[0]....
.L_2769:
        /*0070*/ 	.word	0x0000c290


	//   ....[1]....
        /*0074*/ 	.word	0x0000c2b0


	//   ....[2]....
        /*0078*/ 	.word	0x0000c2e0


	//   ....[3]....
        /*007c*/ 	.word	0x0000c300


	//   ....[4]....
        /*0080*/ 	.word	0x0000ecf0


	//   ....[5]....
        /*0084*/ 	.word	0x0000ed30


	//   ....[6]....
        /*0088*/ 	.word	0x0000ed80


	//   ....[7]....
        /*008c*/ 	.word	0x0000eda0


	//   ....[8]....
        /*0090*/ 	.word	0x0000fdc0


	//   ....[9]....
        /*0094*/ 	.word	0x0000fdd0


	//   ....[10]....
        /*0098*/ 	.word	0x0000fe00


	//   ....[11]....
        /*009c*/ 	.word	0x0000fe10


	//   ....[12]....
        /*00a0*/ 	.word	0x00010d20


	//   ....[13]....
        /*00a4*/ 	.word	0x00010d90


	//   ....[14]....
        /*00a8*/ 	.word	0x00010df0


	//   ....[15]....
        /*00ac*/ 	.word	0x00010e60


	//----- nvinfo : EIATTR_VRC_CTA_INIT_COUNT
	.align		4
.L_2770:
        /*00b0*/ 	.byte	0x02, 0x4a
	.zero		1
	.zero		1


	//----- nvinfo : EIATTR_EXIT_INSTR_OFFSETS
	.align		4
        /*00b4*/ 	.byte	0x04, 0x1c
        /*00b6*/ 	.short	(.L_2772 - .L_2771)


	//   ....[0]....
.L_2771:
        /*00b8*/ 	.word	0x00000090


	//----- nvinfo : EIATTR_CRS_STACK_SIZE
	.align		4
.L_2772:
        /*00bc*/ 	.byte	0x04, 0x1e
        /*00be*/ 	.short	(.L_2774 - .L_2773)
.L_2773:
        /*00c0*/ 	.word	0x00000000


	//----- nvinfo : EIATTR_CBANK_PARAM_SIZE
	.align		4
.L_2774:
        /*00c4*/ 	.byte	0x03, 0x19
        /*00c6*/ 	.short	0x01d0


	//----- nvinfo : EIATTR_PARAM_CBANK
	.align		4
        /*00c8*/ 	.byte	0x04, 0x0a
        /*00ca*/ 	.short	(.L_2776 - .L_2775)
	.align		4
.L_2775:
        /*00cc*/ 	.word	index@(.nv.constant0._ZN5flash24flash_fwd_splitkv_kernelI23Flash_fwd_kernel_traitsILi96ELi64ELi64ELi4ELb0ELb0EN7cutlass10bfloat16_tE19Flash_kernel_traitsILi96ELi64ELi64ELi4ES3_EELb0ELb0ELb1ELb0ELb0ELb0ELb0ELb1EEEvNS_16Flash_fwd_paramsE)
        /*00d0*/ 	.short	0x0380
        /*00d2*/ 	.short	0x01d0


	//----- nvinfo : EIATTR_SW_WAR
	.align		4
.L_2776:
        /*00d4*/ 	.byte	0x04, 0x36
        /*00d6*/ 	.short	(.L_2778 - .L_2777)
.L_2777:
        /*00d8*/ 	.word	0x00000008
.L_2778:


//--------------------- .nv.info._ZN5flash24flash_fwd_splitkv_kernelI23Flash_fwd_kernel_traitsILi96ELi64ELi64ELi4ELb0ELb0EN7cutlass10bfloat16_tE19Flash_kernel_traitsILi96ELi64ELi64ELi4ES3_EELb0ELb0ELb1ELb0ELb0ELb1ELb0ELb1EEEvNS_16Flash_fwd_paramsE --------------------------
	.section	.nv.info._ZN5flash24flash_fwd_splitkv_kernelI23Flash_fwd_kernel_traitsILi96ELi64ELi64ELi4ELb0ELb0EN7cutlass10bfloat16_tE19Flash_kernel_traitsILi96ELi64ELi64ELi4ES3_EELb0ELb0ELb1ELb0ELb0ELb1ELb0ELb1EEEvNS_16Flash_fwd_paramsE,"",@"SHT_CUDA_INFO"
	.sectionflags	@""
	.align	4


	//----- nvinfo : EIATTR_CUDA_API_VERSION
	.align		4
        /*0000*/ 	.byte	0x04, 0x37
        /*0002*/ 	.short	(.L_2780 - .L_2779)
.L_2779:
        /*0004*/ 	.word	0x00000082


	//----- nvinfo : EIATTR_KPARAM_INFO
	.align		4
.L_2780:
        /*0008*/ 	.byte	0x04, 0x17
        /*000a*/ 	.short	(.L_2782 - .L_2781)
.L_2781:
        /*000c*/ 	.word	0x00000000
        /*0010*/ 	.short	0x0000
        /*0012*/ 	.short	0x0000
        /*0014*/ 	.byte	0x00, 0xf0, 0x41, 0x07


	//----- nvinfo : EIATTR_SPARSE_MMA_MASK
	.align		4
.L_2782:
        /*0018*/ 	.byte	0x03, 0x50
        /*001a*/ 	.short	0x0000


	//----- nvinfo : EIATTR_MAXREG_COUNT
	.align		4
        /*001c*/ 	.byte	0x03, 0x1b
        /*001e*/ 	.short	0x00ff


	//----- nvinfo : EIATTR_NUM_BARRIERS
	.align		4
        /*0020*/ 	.byte	0x02, 0x4c
        /*0022*/ 	.byte	0x01
	.zero		1


	//----- nvinfo : EIATTR_MERCURY_ISA_VERSION
	.align		4
        /*0024*/ 	.byte	0x03, 0x5f
        /*0026*/ 	.short	0x0101


	//----- nvinfo : EIATTR_COOP_GROUP_MASK_REGIDS
	.align		4
        /*0028*/ 	.byte	0x04, 0x29
        /*002a*/ 	.short	(.L_2784 - .L_2783)


	//   ....[0]....
.L_2783:
        /*002c*/ 	.word	0xffffffff


	//   ....[1]....
        /*0030*/ 	.word	0xffffffff


	//   ....[2]....
        /*0034*/ 	.word	0xffffffff


	//   ....[3]....
        /*0038*/ 	.word	0xffffffff


	//   ....[4]....
        /*003c*/ 	.word	0xffffffff


	//   ....[5]....
        /*0040*/ 	.word	0xffffffff


	//   ....[6]....
        /*0044*/ 	.word	0xffffffff


	//   ....[7]....
        /*0048*/ 	.word	0xffffffff


	//   ....[8]....
        /*004c*/ 	.word	0xffffffff


	//   ....[9]....
        /*0050*/ 	.word	0xffffffff


	//   ....[10]....
        /*0054*/ 	.word	0xffffffff


	//   ....[11]....
        /*0058*/ 	.word	0xffffffff


	//   ....[12]....
        /*005c*/ 	.word	0x05000003


	//   ....[13]....
        /*0060*/ 	.word	0x05000003


	//   ....[14]....
        /*0064*/ 	.word	0x05000003


	//   ....[15]....
        /*0068*/ 	.word	0x05000003


	//----- nvinfo : EIATTR_COOP_GROUP_INSTR_OFFSETS
	.align		4
.L_2784:
        /*006c*/ 	.byte	0x04, 0x28
        /*006e*/ 	.short	(.L_2786 - .L_2785)


	//   ....[0]....
.L_2785:
        /*0070*/ 	.word	0x0000cac0


	//   ....[1]....
        /*0074*/ 	.word	0x0000cae0


	//   ....[2]....
        /*0078*/ 	.word	0x0000cb10


	//   ....[3]....
        /*007c*/ 	.word	0x0000cb30


	//   ....[4]....
        /*0080*/ 	.word	0x0000f970


	//   ....[5]....
        /*0084*/ 	.word	0x0000f9a0


	//   ....[6]....
        /*0088*/ 	.word	0x0000fa00


	//   ....[7]....
        /*008c*/ 	.word	0x0000fa10


	//   ....[8]....
        /*0090*/ 	.word	0x00010a30


	//   ....[9]....
        /*0094*/ 	.word	0x00010a40


	//   ....[10]....
        /*0098*/ 	.word	0x00010a70


	//   ....[11]....
        /*009c*/ 	.word	0x00010a80


	//   ....[12]....
        /*00a0*/ 	.word	0x000119c0


	//   ....[13]....
        /*00a4*/ 	.word	0x00011a40


	//   ....[14]....
        /*00a8*/ 	.word	0x00011ac0


	//   ....[15]....
        /*00ac*/ 	.word	0x00011b30


	//----- nvinfo : EIATTR_VRC_CTA_INIT_COUNT
	.align		4
.L_2786:
        /*00b0*/ 	.byte	0x02, 0x4a
	.zero		1
	.zero		1


	//----- nvinfo : EIATTR_EXIT_INSTR_OFFSETS
	.align		4
        /*00b4*/ 	.byte	0x04, 0x1c
        /*00b6*/ 	.short	(.L_2788 - .L_2787)


	//   ....[0]....
.L_2787:
        /*00b8*/ 	.word	0x00000090


	//----- nvinfo : EIATTR_CRS_STACK_SIZE
	.align		4
.L_2788:
        /*00bc*/ 	.byte	0x04, 0x1e
        /*00be*/ 	.short	(.L_2790 - .L_2789)
.L_2789:
        /*00c0*/ 	.word	0x00000000


	//----- nvinfo : EIATTR_CBANK_PARAM_SIZE
	.align		4
.L_2790:
        /*00c4*/ 	.byte	0x03, 0x19
        /*00c6*/ 	.short	0x01d0


	//----- nvinfo : EIATTR_PARAM_CBANK
	.align		4
        /*00c8*/ 	.byte	0x04, 0x0a
        /*00ca*/ 	.short	(.L_2792 - .L_2791)
	.align		4
.L_2791:
        /*00cc*/ 	.word	index@(.nv.constant0._ZN5flash24flash_fwd_splitkv_kernelI23Flash_fwd_kernel_traitsILi96ELi64ELi64ELi4ELb0ELb0EN7cutlass10bfloat16_tE19Flash_kernel_traitsILi96ELi64ELi64ELi4ES3_EELb0ELb0ELb1ELb0ELb0ELb1ELb0ELb1EEEvNS_16Flash_fwd_paramsE)
        /*00d0*/ 	.short	0x0380
        /*00d2*/ 	.short	0x01d0


	//----- nvinfo : EIATTR_SW_WAR
	.align		4
.L_2792:
        /*00d4*/ 	.byte	0x04, 0x36
        /*00d6*/ 	.short	(.L_2794 - .L_2793)
.L_2793:
        /*00d8*/ 	.word	0x00000008
.L_2794:


//--------------------- .nv.info._ZN5flash24flash_fwd_splitkv_kernelI23Flash_fwd_kernel_traitsILi96ELi64ELi64ELi4ELb0ELb0EN7cutlass10bfloat16_tE19Flash_kernel_traitsILi96ELi64ELi64ELi4ES3_EELb0ELb0ELb0ELb1ELb1ELb0ELb1ELb0EEEvNS_16Flash_fwd_paramsE --------------------------
	.section	.nv.info._ZN5flash24flash_fwd_splitkv_kernelI23Flash_fwd_kernel_traitsILi96ELi64ELi64ELi4ELb0ELb0EN7cutlass10bfloat16_tE19Flash_kernel_traitsILi96ELi64ELi64ELi4ES3_EELb0ELb0ELb0ELb1ELb1ELb0ELb1ELb0EEEvNS_16Flash_fwd_paramsE,"",@"SHT_CUDA_INFO"
	.sectionflags	@""
	.align	4


	//----- nvinfo : EIATTR_CUDA_API_VERSION
	.align		4
        /*0000*/ 	.byte	0x04, 0x37
        /*0002*/ 	.short	(.L_2796 - .L_2795)
.L_2795:
        /*0004*/ 	.word	0x00000082


	//----- nvinfo : EIATTR_KPARAM_INFO
	.align		4
.L_2796:
        /*0008*/ 	.byte	0x04, 0x17
        /*000a*/ 	.short	(.L_2798 - .L_2797)
.L_2797:
        /*000c*/ 	.word	0x00000000
        /*0010*/ 	.short	0x0000
        /*0012*/ 	.short	0x0000
        /*0014*/ 	.byte	0x00, 0xf0, 0x41, 0x07


	//----- nvinfo : EIATTR_SPARSE_MMA_MASK
	.align		4
.L_2798:
        /*0018*/ 	.byte	0x03, 0x50
        /*001a*/ 	.short	0x0000


	//----- nvinfo : EIATTR_MAXREG_COUNT
	.align		4
        /*001c*/ 	.byte	0x03, 0x1b
        /*001e*/ 	.short	0x00ff


	//----- nvinfo : EIATTR_NUM_BARRIERS
	.align		4
        /*0020*/ 	.byte	0x02, 0x4c
        /*0022*/ 	.byte	0x01
	.zero		1


	//----- nvinfo : EIATTR_MERCURY_ISA_VERSION
	.align		4
        /*0024*/ 	.byte	0x03, 0x5f
        /*0026*/ 	.short	0x0101


	//----- nvinfo : EIATTR_COOP_GROUP_MASK_REGIDS
	.align		4
        /*0028*/ 	.byte	0x04, 0x29
        /*002a*/ 	.short	(.L_2800 - .L_2799)


	//   ....[0]....
.L_2799:
        /*002c*/ 	.word	0xffffffff


	//   ....[1]....
        /*0030*/ 	.word	0xffffffff


	//   ....[2]....
        /*0034*/ 	.word	0xffffffff


	//   ....[3]....
        /*0038*/ 	.word	0xffffffff


	//   ....[4]....
        /*003c*/ 	.word	0xffffffff


	//   ....[5]....
        /*0040*/ 	.word	0xffffffff


	//   ....[6]....
        /*0044*/ 	.word	0xffffffff


	//   ....[7]....
        /*0048*/ 	.word	0xffffffff


	//   ....[8]....
        /*004c*/ 	.word	0xffffffff


	//   ....[9]....
        /*0050*/ 	.word	0xffffffff


	//   ....[10]....
        /*0054*/ 	.word	0xffffffff


	//   ....[11]....
        /*0058*/ 	.word	0xffffffff


	//   ....[12]....
        /*005c*/ 	.word	0x05000006


	//   ....[13]....
        /*0060*/ 	.word	0x05000006


	//   ....[14]....
        /*0064*/ 	.word	0x05000006


	//   ....[15]....
        /*0068*/ 	.word	0x05000006


	//----- nvinfo : EIATTR_COOP_GROUP_INSTR_OFFSETS
	.align		4
.L_2800:
        /*006c*/ 	.byte	0x04, 0x28
        /*006e*/ 	.short	(.L_2802 - .L_2801)


	//   ....[0]....
.L_2801:
        /*0070*/ 	.word	0x000029f0


	//   ....[1]....
        /*0074*/ 	.word	0x00002a20


	//   ....[2]....
        /*0078*/ 	.word	0x00002ab0


	//   ....[3]....
        /*007c*/ 	.word	0x00002ac0


	//   ....[4]....
        /*0080*/ 	.word	0x00004b10


	//   ....[5]....
        /*0084*/ 	.word	0x00004b20


	//   ....[6]....
        /*0088*/ 	.word	0x00004b50


	//   ....[7]....
        /*008c*/ 	.word	0x00004b60


	//   ....[8]....
        /*0090*/ 	.word	0x00005b50


	//   ....[9]....
        /*0094*/ 	.word	0x00005b60


	//   ....[10]....
        /*0098*/ 	.word	0x00005b90


	//   ....[11]....
        /*009c*/ 	.word	0x00005ba0


	//   ....[12]....
        /*00a0*/ 	.word	0x00006640


	//   ....[13]....
        /*00a4*/ 	.word	0x000066b0


	//   ....[14]....
        /*00a8*/ 	.word	0x00006720


	//   ....[15]....
        /*00ac*/ 	.word	0x00006780


	//----- nvinfo : EIATTR_VRC_CTA_INIT_COUNT
	.align		4
.L_2802:
        /*00b0*/ 	.byte	0x02, 0x4a
	.zero		1
	.zero		1


	//----- nvinfo : EIATTR_EXIT_INSTR_OFFSETS
	.align		4
        /*00b4*/ 	.byte	0x04, 0x1c
        /*00b6*/ 	.short	(.L_2804 - .L_2803)


	//   ....[0]....
.L_2803:
        /*00b8*/ 	.word	0x000001f0


	//----- nvinfo : EIATTR_CRS_STACK_SIZE
	.align		4
.L_2804:
        /*00bc*/ 	.byte	0x04, 0x1e
        /*00be*/ 	.short	(.L_2806 - .L_2805)
.L_2805:
        /*00c0*/ 	.word	0x00000000


	//----- nvinfo : EIATTR_CBANK_PARAM_SIZE
	.align		4
.L_2806:
        /*00c4*/ 	.byte	0x03, 0x19
        /*00c6*/ 	.short	0x01d0


	//----- nvinfo : EIATTR_PARAM_CBANK
	.align		4
        /*00c8*/ 	.byte	0x04, 0x0a
        /*00ca*/ 	.short	(.L_2808 - .L_2807)
	.align		4
.L_2807:
        /*00cc*/ 	.word	index@(.nv.constant0._ZN5flash24flash_fwd_splitkv_kernelI23Flash_fwd_kernel_traitsILi96ELi64ELi64ELi4ELb0ELb0EN7cutlass10bfloat16_tE19Flash_kernel_traitsILi96ELi64ELi64ELi4ES3_EELb0ELb0ELb0ELb1ELb1ELb0ELb1ELb0EEEvNS_16Flash_fwd_paramsE)
        /*00d0*/ 	.short	0x0380
        /*00d2*/ 	.short	0x01d0


	//----- nvinfo : EIATTR_SW_WAR
	.align		4
.L_2808:
        /*00d4*/ 	.byte	0x04, 0x36
        /*00d6*/ 	.short	(.L_2810 - .L_2809)
.L_2809:
        /*00d8*/ 	.word	0x00000008
.L_2810:


//--------------------- .nv.info._ZN5flash24flash_fwd_splitkv_kernelI23Flash_fwd_kernel_traitsILi96ELi64ELi64ELi4ELb0ELb0EN7cutlass10bfloat16_tE19Flash_kernel_traitsILi96ELi64ELi64ELi4ES3_EELb0ELb0ELb0ELb1ELb1ELb1ELb1ELb0EEEvNS_16Flash_fwd_paramsE --------------------------
	.section	.nv.info._ZN5flash24flash_fwd_splitkv_kernelI23Flash_fwd_kernel_traitsILi96ELi64ELi64ELi4ELb0ELb0EN7cutlass10bfloat16_tE19Flash_kernel_traitsILi96ELi64ELi64ELi4ES3_EELb0ELb0ELb0ELb1ELb1ELb1ELb1ELb0EEEvNS_16Flash_fwd_paramsE,"",@"SHT_CUDA_INFO"
	.sectionflags	@""
	.align	4


	//----- nvinfo : EIATTR_CUDA_API_VERSION
	.align		4
        /*0000*/ 	.byte	0x04, 0x37
        /*0002*/ 	.short	(.L_2812 - .L_2811)
.L_2811:
        /*0004*/ 	.word	0x00000082


	//----- nvinfo : EIATTR_KPARAM_INFO
	.align		4
.L_2812:
        /*0008*/ 	.byte	0x04, 0x17
        /*000a*/ 	.short	(.L_2814 - .L_2813)
.L_2813:
        /*000c*/ 	.word	0x00000000
        /*0010*/ 	.short	0x0000
        /*0012*/ 	.short	0x0000
        /*0014*/ 	.byte	0x00, 0xf0, 0x41, 0x07


	//----- nvinfo : EIATTR_SPARSE_MMA_MASK
	.align		4
.L_2814:
        /*0018*/ 	.byte	0x03, 0x50
        /*001a*/ 	.short	0x0000


	//----- nvinfo : EIATTR_MAXREG_COUNT
	.align		4
        /*001c*/ 	.byte	0x03, 0x1b
        /*001e*/ 	.short	0x00ff


	//----- nvinfo : EIATTR_NUM_BARRIERS
	.align		4
        /*0020*/ 	.byte	0x02, 0x4c
        /*0022*/ 	.byte	0x01
	.zero		1


	//----- nvinfo : EIATTR_MERCURY_ISA_VERSION
	.align		4
        /*0024*/ 	.byte	0x03, 0x5f
        /*0026*/ 	.short	0x0101


	//----- nvinfo : EIATTR_COOP_GROUP_MASK_REGIDS
	.align		4
        /*0028*/ 	.byte	0x04, 0x29
        /*002a*/ 	.short	(.L_2816 - .L_2815)


	//   ....[0]....
.L_2815:
        /*002c*/ 	.word	0xffffffff


	//   ....[1]....
        /*0030*/ 	.word	0xffffffff


	//   ....[2]....
        /*0034*/ 	.word	0xffffffff


	//   ....[3]....
        /*0038*/ 	.word	0xffffffff


	//   ....[4]....
        /*003c*/ 	.word	0xffffffff


	//   ....[5]....
        /*0040*/ 	.word	0xffffffff


	//   ....[6]....
        /*0044*/ 	.word	0xffffffff


	//   ....[7]....
        /*0048*/ 	.word	0xffffffff


	//   ....[8]....
        /*004c*/ 	.word	0xffffffff


	//   ....[9]....
        /*0050*/ 	.word	0xffffffff


	//   ....[10]....
        /*0054*/ 	.word	0xffffffff


	//   ....[11]....
        /*0058*/ 	.word	0xffffffff


	//   ....[12]....
        /*005c*/ 	.word	0x05000006


	//   ....[13]....
        /*0060*/ 	.word	0x05000006


	//   ....[14]....
        /*0064*/ 	.word	0x05000006


	//   ....[15]....
        /*0068*/ 	.word	0x05000006


	//----- nvinfo : EIATTR_COOP_GROUP_INSTR_OFFSETS
	.align		4
.L_2816:
        /*006c*/ 	.byte	0x04, 0x28
        /*006e*/ 	.short	(.L_2818 - .L_2817)


	//   ....[0]....
.L_2817:
        /*0070*/ 	.word	0x00002ea0


	//   ....[1]....
        /*0074*/ 	.word	0x00002ed0


	//   ....[2]....
        /*0078*/ 	.word	0x00002f60


	//   ....[3]....
        /*007c*/ 	.word	0x00002f70


	//   ....[4]....
        /*0080*/ 	.word	0x000053f0


	//   ....[5]....
        /*0084*/ 	.word	0x00005400


	//   ....[6]....
        /*0088*/ 	.word	0x00005430


	//   ....[7]....
        /*008c*/ 	.word	0x00005440


	//   ....[8]....
        /*0090*/ 	.word	0x00006440


	//   ....[9]....
        /*0094*/ 	.word	0x00006450


	//   ....[10]....
        /*0098*/ 	.word	0x00006480


	//   ....[11]....
        /*009c*/ 	.word	0x00006490


	//   ....[12]....
        /*00a0*/ 	.word	0x00006f40


	//   ....[13]....
        /*00a4*/ 	.word	0x00006fc0


	//   ....[14]....
        /*00a8*/ 	.word	0x00007040


	//   ....[15]....
        /*00ac*/ 	.word	0x000070b0


	//----- nvinfo : EIATTR_VRC_CTA_INIT_COUNT
	.align		4
.L_2818:
        /*00b0*/ 	.byte	0x02, 0x4a
	.zero		1
	.zero		1


	//----- nvinfo : EIATTR_EXIT_INSTR_OFFSETS
	.align		4
        /*00b4*/ 	.byte	0x04, 0x1c
        /*00b6*/ 	.short	(.L_2820 - .L_2819)


	//   ....[0]....
.L_2819:
        /*00b8*/ 	.word	0x000001f0


	//----- nvinfo : EIATTR_CRS_STACK_SIZE
	.align		4
.L_2820:
        /*00bc*/ 	.byte	0x04, 0x1e
        /*00be*/ 	.short	(.L_2822 - .L_2821)
.L_2821:
        /*00c0*/ 	.word	0x00000000


	//----- nvinfo : EIATTR_CBANK_PARAM_SIZE
	.align		4
.L_2822:
        /*00c4*/ 	.byte	0x03, 0x19
        /*00c6*/ 	.short	0x01d0


	//----- nvinfo : EIATTR_PARAM_CBANK
	.align		4
        /*00c8*/ 	.byte	0x04, 0x0a
        /*00ca*/ 	.short	(.L_2824 - .L_2823)
	.align		4
.L_2823:
        /*00cc*/ 	.word	index@(.nv.constant0._ZN5flash24flash_fwd_splitkv_kernelI23Flash_fwd_kernel_traitsILi96ELi64ELi64ELi4ELb0ELb0EN7cutlass10bfloat16_tE19Flash_kernel_traitsILi96ELi64ELi64ELi4ES3_EELb0ELb0ELb0ELb1ELb1ELb1ELb1ELb0EEEvNS_16Flash_fwd_paramsE)
        /*00d0*/ 	.short	0x0380
        /*00d2*/ 	.short	0x01d0


	//----- nvinfo : EIATTR_SW_WAR
	.align		4
.L_2824:
        /*00d4*/ 	.byte	0x04, 0x36
        /*00d6*/ 	.short	(.L_2826 - .L_2825)
.L_2825:
        /*00d8*/ 	.word	0x00000008
.L_2826:


//--------------------- .nv.info._ZN5flash24flash_fwd_splitkv_kernelI23Flash_fwd_kernel_traitsILi96ELi64ELi64ELi4ELb0ELb0EN7cutlass10bfloat16_tE19Flash_kernel_traitsILi96ELi64ELi64ELi4ES3_EELb0ELb0ELb1ELb0ELb0ELb0ELb1ELb0EEEvNS_16Flash_fwd_paramsE --------------------------
	.section	.nv.info._ZN5flash24flash_fwd_splitkv_kernelI23Flash_fwd_kernel_traitsILi96ELi64ELi64ELi4ELb0ELb0EN7cutlass10bfloat16_tE19Flash_kernel_traitsILi96ELi64ELi64ELi4ES3_EELb0ELb0ELb1ELb0ELb0ELb0ELb1ELb0EEEvNS_16Flash_fwd_paramsE,"",@"SHT_CUDA_INFO"
	.sectionflags	@""
	.align	4


	//----- nvinfo : EIATTR_CUDA_API_VERSION
	.align		4
        /*0000*/ 	.byte	0x04, 0x37
        /*0002*/ 	.short	(.L_2828 - .L_2827)
.L_2827:
        /*0004*/ 	.word	0x00000082


	//----- nvinfo : EIATTR_KPARAM_INFO
	.align		4
.L_2828:
        /*0008*/ 	.byte	0x04, 0x17
        /*000a*/ 	.short	(.L_2830 - .L_2829)
.L_2829:
        /*000c*/ 	.word	0x00000000
        /*0010*/ 	.short	0x0000
        /*0012*/ 	.short	0x0000
        /*0014*/ 	.byte	0x00, 0xf0, 0x41, 0x07


	//----- nvinfo : EIATTR_SPARSE_MMA_MASK
	.align		4
.L_2830:
        /*0018*/ 	.byte	0x03, 0x50
        /*001a*/ 	.short	0x0000


	//----- nvinfo : EIATTR_MAXREG_COUNT
	.align		4
        /*001c*/ 	.byte	0x03, 0x1b
        /*001e*/ 	.short	0x00ff


	//----- nvinfo : EIATTR_NUM_BARRIERS
	.align		4
        /*0020*/ 	.byte	0x02, 0x4c
        /*0022*/ 	.byte	0x01
	.zero		1


	//----- nvinfo : EIATTR_MERCURY_ISA_VERSION
	.align		4
        /*0024*/ 	.byte	0x03, 0x5f
        /*0026*/ 	.short	0x0101


	//----- nvinfo : EIATTR_COOP_GROUP_MASK_REGIDS
	.align		4
        /*0028*/ 	.byte	0x04, 0x29
        /*002a*/ 	.short	(.L_2832 - .L_2831)


	//   ....[0]....
.L_2831:
        /*002c*/ 	.word	0xffffffff


	//   ....[1]....
        /*0030*/ 	.word	0xffffffff


	//   ....[2]....
        /*0034*/ 	.word	0xffffffff


	//   ....[3]....
        /*0038*/ 	.word	0xffffffff


	//   ....[4]....
        /*003c*/ 	.word	0xffffffff


	//   ....[5]....
        /*0040*/ 	.word	0xffffffff


	//   ....[6]....
        /*0044*/ 	.word	0xffffffff


	//   ....[7]....
        /*0048*/ 	.word	0xffffffff


	//   ....[8]....
        /*004c*/ 	.word	0xffffffff


	//   ....[9]....
        /*0050*/ 	.word	0xffffffff


	//   ....[10]....
        /*0054*/ 	.word	0xffffffff


	//   ....[11]....
        /*0058*/ 	.word	0xffffffff


	//   ....[12]....
        /*005c*/ 	.word	0x05000004


	//   ....[13]....
        /*0060*/ 	.word	0x05000004


	//   ....[14]....
        /*0064*/ 	.word	0x05000004


	//   ....[15]....
        /*0068*/ 	.word	0x05000004


	//----- nvinfo : EIATTR_COOP_GROUP_INSTR_OFFSETS
	.align		4
.L_2832:
        /*006c*/ 	.byte	0x04, 0x28
        /*006e*/ 	.short	(.L_2834 - .L_2833)


	//   ....[0]....
.L_2833:
        /*0070*/ 	.word	0x00004850


	//   ....[1]....
        /*0074*/ 	.word	0x00004870


	//   ....[2]....
        /*0078*/ 	.word	0x00004890


	//   ....[3]....
        /*007c*/ 	.word	0x000048b0


	//   ....[4]....
        /*0080*/ 	.word	0x00007290


	//   ....[5]....
        /*0084*/ 	.word	0x000072f0


	//   ....[6]....
        /*0088*/ 	.word	0x00007310


	//   ....[7]....
        /*008c*/ 	.word	0x00007330


	//   ....[8]....
        /*0090*/ 	.word	0x00008350


	//   ....[9]....
        /*0094*/ 	.word	0x00008360


	//   ....[10]....
        /*0098*/ 	.word	0x00008390


	//   ....[11]....
        /*009c*/ 	.word	0x000083a0


	//   ....[12]....
        /*00a0*/ 	.word	0x00009180


	//   ....[13]....
        /*00a4*/ 	.word	0x000091f0


	//   ....[14]....
        /*00a8*/ 	.word	0x00009250


	//   ....[15]....
        /*00ac*/ 	.word	0x000092c0


	//----- nvinfo : EIATTR_VRC_CTA_INIT_COUNT
	.align		4
.L_2834:
        /*00b0*/ 	.byte	0x02, 0x4a
	.zero		1
	.zero		1


	//----- nvinfo : EIATTR_EXIT_INSTR_OFFSETS
	.align		4
        /*00b4*/ 	.byte	0x04, 0x1c
        /*00b6*/ 	.short	(.L_2836 - .L_2835)


	//   ....[0]....
.L_2835:
        /*00b8*/ 	.word	0x000001f0


	//----- nvinfo : EIATTR_CRS_STACK_SIZE
	.align		4
.L_2836:
        /*00bc*/ 	.byte	0x04, 0x1e
        /*00be*/ 	.short	(.L_2838 - .L_2837)
.L_2837:
        /*00c0*/ 	.word	0x00000000


	//----- nvinfo : EIATTR_CBANK_PARAM_SIZE
	.align		4
.L_2838:
        /*00c4*/ 	.byte	0x03, 0x19
        /*00c6*/ 	.short	0x01d0


	//----- nvinfo : EIATTR_PARAM_CBANK
	.align		4
        /*00c8*/ 	.byte	0x04, 0x0a
        /*00ca*/ 	.short	(.L_2840 - .L_2839)
	.align		4
.L_2839:
        /*00cc*/ 	.word	index@(.nv.constant0._ZN5flash24flash_fwd_splitkv_kernelI23Flash_fwd_kernel_traitsILi96ELi64ELi64ELi4ELb0ELb0EN7cutlass10bfloat16_tE19Flash_kernel_traitsILi96ELi64ELi64ELi4ES3_EELb0ELb0ELb1ELb0ELb0ELb0ELb1ELb0EEEvNS_16Flash_fwd_paramsE)
        /*00d0*/ 	.short	0x0380
        /*00d2*/ 	.short	0x01d0


	//----- nvinfo : EIATTR_SW_WAR
	.align		4
.L_2840:
        /*00d4*/ 	.byte	0x04, 0x36
        /*00d6*/ 	.short	(.L_2842 - .L_2841)
.L_2841:
        /*00d8*/ 	.word	0x00000008
.L_2842:


//--------------------- .nv.info._ZN5flash24flash_fwd_splitkv_kernelI23Flash_fwd_kernel_traitsILi96ELi64ELi64ELi4ELb0ELb0EN7cutlass10bfloat16_tE19Flash_kernel_traitsILi96ELi64ELi64ELi4ES3_EELb0ELb0ELb1ELb0ELb0ELb1ELb1ELb0EEEvNS_16Flash_fwd_paramsE --------------------------
	.section	.nv.info._ZN5flash24flash_fwd_splitkv_kernelI23Flash_fwd_kernel_traitsILi96ELi64ELi64ELi4ELb0ELb0EN7cutlass10bfloat16_tE19Flash_kernel_traitsILi96ELi64ELi64ELi4ES3_EELb0ELb0ELb1ELb0ELb0ELb1ELb1ELb0EEEvNS_16Flash_fwd_paramsE,"",@"SHT_CUDA_INFO"
	.sectionflags	@""
	.align	4


	//----- nvinfo : EIATTR_CUDA_API_VERSION
	.align		4
        /*0000*/ 	.byte	0x04, 0x37
        /*0002*/ 	.short	(.L_2844 - .L_2843)
.L_2843:
        /*0004*/ 	.word	0x00000082


	//----- nvinfo : EIATTR_KPARAM_INFO
	.align		4
.L_2844:
        /*0008*/ 	.byte	0x04, 0x17
        /*000a*/ 	.short	(.L_2846 - .L_2845)
.L_2845:
        /*000c*/ 	.word	0x00000000
        /*0010*/ 	.short	0x0000
        /*0012*/ 	.short	0x0000
        /*0014*/ 	.byte	0x00, 0xf0, 0x41, 0x07


	//----- nvinfo : EIATTR_SPARSE_MMA_MASK
	.align		4
.L_2846:
        /*0018*/ 	.byte	0x03, 0x50
        /*001a*/ 	.short	0x0000


	//----- nvinfo : EIATTR_MAXREG_COUNT
	.align		4
        /*001c*/ 	.byte	0x03, 0x1b
        /*001e*/ 	.short	0x00ff


	//----- nvinfo : EIATTR_NUM_BARRIERS
	.align		4
        /*0020*/ 	.byte	0x02, 0x4c
        /*0022*/ 	.byte	0x01
	.zero		1


	//----- nvinfo : EIATTR_MERCURY_ISA_VERSION
	.align		4
        /*0024*/ 	.byte	0x03, 0x5f
        /*0026*/ 	.short	0x0101


	//----- nvinfo : EIATTR_COOP_GROUP_MASK_REGIDS
	.align		4
        /*0028*/ 	.byte	0x04, 0x29
        /*002a*/ 	.short	(.L_2848 - .L_2847)


	//   ....[0]....
.L_2847:
        /*002c*/ 	.word	0xffffffff


	//   ....[1]....
        /*0030*/ 	.word	0xffffffff


	//   ....[2]....
        /*0034*/ 	.word	0xffffffff


	//   ....[3]....
        /*0038*/ 	.word	0xffffffff


	//   ....[4]....
        /*003c*/ 	.word	0xffffffff


	//   ....[5]....
        /*0040*/ 	.word	0xffffffff


	//   ....[6]....
        /*0044*/ 	.word	0xffffffff


	//   ....[7]....
        /*0048*/ 	.word	0xffffffff


	//   ....[8]....
        /*004c*/ 	.word	0xffffffff


	//   ....[9]....
        /*0050*/ 	.word	0xffffffff


	//   ....[10]....
        /*0054*/ 	.word	0xffffffff


	//   ....[11]....
        /*0058*/ 	.word	0xffffffff


	//   ....[12]....
        /*005c*/ 	.word	0x05000006


	//   ....[13]....
        /*0060*/ 	.word	0x05000006


	//   ....[14]....
        /*0064*/ 	.word	0x05000006


	//   ....[15]....
        /*0068*/ 	.word	0x05000006


	//----- nvinfo : EIATTR_COOP_GROUP_INSTR_OFFSETS
	.align		4
.L_2848:
        /*006c*/ 	.byte	0x04, 0x28
        /*006e*/ 	.short	(.L_2850 - .L_2849)


	//   ....[0]....
.L_2849:
        /*0070*/ 	.word	0x00004d30


	//   ....[1]....
        /*0074*/ 	.word	0x00004d50


	//   ....[2]....
        /*0078*/ 	.word	0x00004d70


	//   ....[3]....
        /*007c*/ 	.word	0x00004d90


	//   ....[4]....
        /*0080*/ 	.word	0x00007bd0


	//   ....[5]....
        /*0084*/ 	.word	0x00007c00


	//   ....[6]....
        /*0088*/ 	.word	0x00007c60


	//   ....[7]....
        /*008c*/ 	.word	0x00007c70


	//   ....[8]....
        /*0090*/ 	.word	0x00008c80


	//   ....[9]....
        /*0094*/ 	.word	0x00008c90


	//   ....[10]....
        /*0098*/ 	.word	0x00008cc0


	//   ....[11]....
        /*009c*/ 	.word	0x00008cd0


	//   ....[12]....
        /*00a0*/ 	.word	0x00009ae0


	//   ....[13]....
        /*00a4*/ 	.word	0x00009b60


	//   ....[14]....
        /*00a8*/ 	.word	0x00009bd0


	//   ....[15]....
        /*00ac*/ 	.word	0x00009c40


	//----- nvinfo : EIATTR_VRC_CTA_INIT_COUNT
	.align		4
.L_2850:
        /*00b0*/ 	.byte	0x02, 0x4a
	.zero		1
	.zero		1


	//----- nvinfo : EIATTR_EXIT_INSTR_OFFSETS
	.align		4
        /*00b4*/ 	.byte	0x04, 0x1c
        /*00b6*/ 	.short	(.L_2852 - .L_2851)


	//   ....[0]....
.L_2851:
        /*00b8*/ 	.word	0x000001f0


	//----- nvinfo : EIATTR_CRS_STACK_SIZE
	.align		4
.L_2852:
        /*00bc*/ 	.byte	0x04, 0x1e
        /*00be*/ 	.short	(.L_2854 - .L_2853)
.L_2853:
        /*00c0*/ 	.word	0x00000000


	//----- nvinfo : EIATTR_CBANK_PARAM_SIZE
	.align		4
.L_2854:
        /*00c4*/ 	.byte	0x03, 0x19
        /*00c6*/ 	.short	0x01d0


	//----- nvinfo : EIATTR_PARAM_CBANK
	.align		4
        /*00c8*/ 	.byte	0x04, 0x0a
        /*00ca*/ 	.short	(.L_2856 - .L_2855)
	.align		4
.L_2855:
        /*00cc*/ 	.word	index@(.nv.constant0._ZN5flash24flash_fwd_splitkv_kernelI23Flash_fwd_kernel_traitsILi96ELi64ELi64ELi4ELb0ELb0EN7cutlass10bfloat16_tE19Flash_kernel_traitsILi96ELi64ELi64ELi4ES3_EELb0ELb0ELb1ELb0ELb0ELb1ELb1ELb0EEEvNS_16Flash_fwd_paramsE)
        /*00d0*/ 	.short	0x0380
        /*00d2*/ 	.short	0x01d0


	//----- nvinfo : EIATTR_SW_WAR
	.align		4
.L_2856:
        /*00d4*/ 	.byte	0x04, 0x36
        /*00d6*/ 	.short	(.L_2858 - .L_2857)
.L_2857:
        /*00d8*/ 	.word	0x00000008
.L_2858:


//--------------------- .nv.info._ZN5flash24flash_fwd_splitkv_kernelI23Flash_fwd_kernel_traitsILi96ELi64ELi64ELi4ELb0ELb0EN7cutlass10bfloat16_tE19Flash_kernel_traitsILi96ELi64ELi64ELi4ES3_EELb0ELb0ELb0ELb0ELb1ELb0ELb1ELb1EEEvNS_16Flash_fwd_paramsE --------------------------
	.section	.nv.info._ZN5flash24flash_fwd_splitkv_kernelI23Flash_fwd_kernel_traitsILi96ELi64ELi64ELi4ELb0ELb0EN7cutlass10bfloat16_tE19Flash_kernel_traitsILi96ELi64ELi64ELi4ES3_EELb0ELb0ELb0ELb0ELb1ELb0ELb1ELb1EEEvNS_16Flash_fwd_paramsE,"",@"SHT_CUDA_INFO"
	.sectionflags	@""
	.align	4


	//----- nvinfo : EIATTR_CUDA_API_VERSION
	.align		4
        /*0000*/ 	.byte	0x04, 0x37
        /*0002*/ 	.short	(.L_2860 - .L_2859)
.L_2859:
        /*0004*/ 	.word	0x00000082


	//----- nvinfo : EIATTR_KPARAM_INFO
	.align		4
.L_2860:
        /*0008*/ 	.byte	0x04, 0x17
        /*000a*/ 	.short	(.L_2862 - .L_2861)
.L_2861:
        /*000c*/ 	.word	0x00000000
        /*0010*/ 	.short	0x0000
        /*0012*/ 	.short	0x0000
        /*0014*/ 	.byte	0x00, 0xf0, 0x41, 0x07


	//----- nvinfo : EIATTR_SPARSE_MMA_MASK
	.align		4
.L_2862:
        /*0018*/ 	.byte	0x03, 0x50
        /*001a*/ 	.short	0x0000


	//----- nvinfo : EIATTR_MAXREG_COUNT
	.align		4
        /*001c*/ 	.byte	0x03, 0x1b
        /*001e*/ 	.short	0x00ff


	//----- nvinfo : EIATTR_NUM_BARRIERS
	.align		4
        /*0020*/ 	.byte	0x02, 0x4c
        /*0022*/ 	.byte	0x01
	.zero		1


	//----- nvinfo : EIATTR_MERCURY_ISA_VERSION
	.align		4
        /*0024*/ 	.byte	0x03, 0x5f
        /*0026*/ 	.short	0x0101


	//----- nvinfo : EIATTR_COOP_GROUP_MASK_REGIDS
	.align		4
        /*0028*/ 	.byte	0x04, 0x29
        /*002a*/ 	.short	(.L_2864 - .L_2863)


	//   ....[0]....
.L_2863:
        /*002c*/ 	.word	0xffffffff


	//   ....[1]....
        /*0030*/ 	.word	0xffffffff


	//   ....[2]....
        /*0034*/ 	.word	0xffffffff


	//   ....[3]....
        /*0038*/ 	.word	0xffffffff


	//   ....[4]....
        /*003c*/ 	.word	0xffffffff


	//   ....[5]....
        /*0040*/ 	.word	0xffffffff


	//   ....[6]....
        /*0044*/ 	.word	0xffffffff


	//   ....[7]....
        /*0048*/ 	.word	0xffffffff


	//   ....[8]....
        /*004c*/ 	.word	0xffffffff


	//   ....[9]....
        /*0050*/ 	.word	0xffffffff


	//   ....[10]....
        /*0054*/ 	.word	0xffffffff


	//   ....[11]....
        /*0058*/ 	.word	0xffffffff


	//   ....[12]....
        /*005c*/ 	.word	0x05000006


	//   ....[13]....
        /*0060*/ 	.word	0x05000006


	//   ....[14]....
        /*0064*/ 	.word	0x05000006


	//   ....[15]....
        /*0068*/ 	.word	0x05000006


	//----- nvinfo : EIATTR_COOP_GROUP_INSTR_OFFSETS
	.align		4
.L_2864:
        /*006c*/ 	.byte	0x04, 0x28
        /*006e*/ 	.short	(.L_2866 - .L_2865)


	//   ....[0]....
.L_2865:
        /*0070*/ 	.word	0x0000aad0


	//   ....[1]....
        /*0074*/ 	.word	0x0000ab00


	//   ....[2]....
        /*0078*/ 	.word	0x0000ab80


	//   ....[3]....
        /*007c*/ 	.word	0x0000ab90


	//   ....[4]....
        /*0080*/ 	.word	0x0000cb30


	//   ....[5]....
        /*0084*/ 	.word	0x0000cb50


	//   ....[6]....
        /*0088*/ 	.word	0x0000cb90


	//   ....[7]....
        /*008c*/ 	.word	0x0000cbc0


	//   ....[8]....
        /*0090*/ 	.word	0x0000dc00


	//   ....[9]....
        /*0094*/ 	.word	0x0000dc10


	//   ....[10]....
        /*0098*/ 	.word	0x0000dc40


	//   ....[11]....
        /*009c*/ 	.word	0x0000dc50


	//   ....[12]....
        /*00a0*/ 	.word	0x0000e810


	//   ....[13]....
        /*00a4*/ 	.word	0x0000e880


	//   ....[14]....
        /*00a8*/ 	.word	0x0000e8e0


	//   ....[15]....
        /*00ac*/ 	.word	0x0000e950


	//----- nvinfo : EIATTR_VRC_CTA_INIT_COUNT
	.align		4
.L_2866:
        /*00b0*/ 	.byte	0x02, 0x4a
	.zero		1
	.zero		1


	//----- nvinfo : EIATTR_EXIT_INSTR_OFFSETS
	.align		4
        /*00b4*/ 	.byte	0x04, 0x1c
        /*00b6*/ 	.short	(.L_2868 - .L_2867)


	//   ....[0]....
.L_2867:
        /*00b8*/ 	.word	0x000001f0


	//----- nvinfo : EIATTR_CRS_STACK_SIZE
	.align		4
.L_2868:
        /*00bc*/ 	.byte	0x04, 0x1e
        /*00be*/ 	.short	(.L_2870 - .L_2869)
.L_2869:
        /*00c0*/ 	.word	0x00000000


	//----- nvinfo : EIATTR_CBANK_PARAM_SIZE
	.align		4
.L_2870:
        /*00c4*/ 	.byte	0x03, 0x19
        /*00c6*/ 	.short	0x01d0


	//----- nvinfo : EIATTR_PARAM_CBANK
	.align		4
        /*00c8*/ 	.byte	0x04, 0x0a
        /*00ca*/ 	.short	(.L_2872 - .L_2871)
	.align		4
.L_2871:
        /*00cc*/ 	.word	index@(.nv.constant0._ZN5flash24flash_fwd_splitkv_kernelI23Flash_fwd_kernel_traitsILi96ELi64ELi64ELi4ELb0ELb0EN7cutlass10bfloat16_tE19Flash_kernel_traitsILi96ELi64ELi64ELi4ES3_EELb0ELb0ELb0ELb0ELb1ELb0ELb1ELb1EEEvNS_16Flash_fwd_paramsE)
        /*00d0*/ 	.short	0x0380
        /*00d2*/ 	.short	0x01d0


	//----- nvinfo : EIATTR_SW_WAR
	.align		4
.L_2872:
        /*00d4*/ 	.byte	0x04, 0x36
        /*00d6*/ 	.short	(.L_2874 - .L_2873)
.L_2873:
        /*00d8*/ 	.word	0x00000008
.L_2874:


//--------------------- .nv.info._ZN5flash24flash_fwd_splitkv_kernelI23Flash_fwd_kernel_traitsILi96ELi64ELi64ELi4ELb0ELb0EN7cutlass10bfloat16_tE19Flash_kernel_traitsILi96ELi64ELi64ELi4ES3_EELb0ELb0ELb0ELb0ELb1ELb1ELb1ELb1EEEvNS_16Flash_fwd_paramsE --------------------------
	.section	.nv.info._ZN5flash24flash_fwd_splitkv_kernelI23Flash_fwd_kernel_traitsILi96ELi64ELi64ELi4ELb0ELb0EN7cutlass10bfloat16_tE19Flash_kernel_traitsILi96ELi64ELi64ELi4ES3_EELb0ELb0ELb0ELb0ELb1ELb1ELb1ELb1EEEvNS_16Flash_fwd_paramsE,"",@"SHT_CUDA_INFO"
	.sectionflags	@""
	.align	4


	//----- nvinfo : EIATTR_CUDA_API_VERSION
	.align		4
        /*0000*/ 	.byte	0x04, 0x37
        /*0002*/ 	.short	(.L_2876 - .L_2875)
.L_2875:
        /*0004*/ 	.word	0x00000082


	//----- nvinfo : EIATTR_KPARAM_INFO
	.align		4
.L_2876:
        /*0008*/ 	.byte	0x04, 0x17
        /*000a*/ 	.short	(.L_2878 - .L_2877)
.L_2877:
        /*000c*/ 	.word	0x00000000
        /*0010*/ 	.short	0x0000
        /*0012*/ 	.short	0x0000
        /*0014*/ 	.byte	0x00, 0xf0, 0x41, 0x07


	//----- nvinfo : EIATTR_SPARSE_MMA_MASK
	.align		4
.L_2878:
        /*0018*/ 	.byte	0x03, 0x50
        /*001a*/ 	.short	0x0000


	//----- nvinfo : EIATTR_MAXREG_COUNT
	.align		4
        /*001c*/ 	.byte	0x03, 0x1b
        /*001e*/ 	.short	0x00ff


	//----- nvinfo : EIATTR_NUM_BARRIERS
	.align		4
        /*0020*/ 	.byte	0x02, 0x4c
        /*0022*/ 	.byte	0x01
	.zero		1


	//----- nvinfo : EIATTR_MERCURY_ISA_VERSION
	.align		4
        /*0024*/ 	.byte	0x03, 0x5f
        /*0026*/ 	.short	0x0101


	//----- nvinfo : EIATTR_COOP_GROUP_MASK_REGIDS
	.align		4
        /*0028*/ 	.byte	0x04, 0x29
        /*002a*/ 	.short	(.L_2880 - .L_2879)


	//   ....[0]....
.L_2879:
        /*002c*/ 	.word	0xffffffff


	//   ....[1]....
        /*0030*/ 	.word	0xffffffff


	//   ....[2]....
        /*0034*/ 	.word	0xffffffff


	//   ....[3]....
        /*0038*/ 	.word	0xffffffff


	//   ....[4]....
        /*003c*/ 	.word	0xffffffff


	//   ....[5]....
        /*0040*/ 	.word	0xffffffff


	//   ....[6]....
        /*0044*/ 	.word	0xffffffff


	//   ....[7]....
        /*0048*/ 	.word	0xffffffff


	//   ....[8]....
        /*004c*/ 	.word	0xffffffff


	//   ....[9]....
        /*0050*/ 	.word	0xffffffff


	//   ....[10]....
        /*0054*/ 	.word	0xffffffff


	//   ....[11]....
        /*0058*/ 	.word	0xffffffff


	//   ....[12]....
        /*005c*/ 	.word	0x05000006


	//   ....[13]....
        /*0060*/ 	.word	0x05000006


	//   ....[14]....
        /*0064*/ 	.word	0x05000006


	//   ....[15]....
        /*0068*/ 	.word	0x05000006


	//----- nvinfo : EIATTR_COOP_GROUP_INSTR_OFFSETS
	.align		4
.L_2880:
        /*006c*/ 	.byte	0x04, 0x28
        /*006e*/ 	.short	(.L_2882 - .L_2881)


	//   ....[0]....
.L_2881:
        /*0070*/ 	.word	0x0000af00


	//   ....[1]....
        /*0074*/ 	.word	0x0000af30


	//   ....[2]....
        /*0078*/ 	.word	0x0000afb0


	//   ....[3]....
        /*007c*/ 	.word	0x0000afc0


	//   ....[4]....
        /*0080*/ 	.word	0x0000d360


	//   ....[5]....
        /*0084*/ 	.word	0x0000d380


	//   ....[6]....
        /*0088*/ 	.word	0x0000d3b0


	//   ....[7]....
        /*008c*/ 	.word	0x0000d3d0


	//   ....[8]....
        /*0090*/ 	.word	0x0000e430


	//   ....[9]....
        /*0094*/ 	.word	0x0000e440


	//   ....[10]....
        /*0098*/ 	.word	0x0000e470


	//   ....[11]....
        /*009c*/ 	.word	0x0000e480


	//   ....[12]....
        /*00a0*/ 	.word	0x0000f040


	//   ....[13]....
        /*00a4*/ 	.word	0x0000f0b0


	//   ....[14]....
        /*00a8*/ 	.word	0x0000f110


	//   ....[15]....
        /*00ac*/ 	.word	0x0000f180


	//----- nvinfo : EIATTR_VRC_CTA_INIT_COUNT
	.align		4
.L_2882:
        /*00b0*/ 	.byte	0x02, 0x4a
	.zero		1
	.zero		1


	//----- nvinfo : EIATTR_EXIT_INSTR_OFFSETS
	.align		4
        /*00b4*/ 	.byte	0x04, 0x1c
        /*00b6*/ 	.short	(.L_2884 - .L_2883)


	//   ....[0]....
.L_2883:
        /*00b8*/ 	.word	0x000001f0


	//----- nvinfo : EIATTR_CRS_STACK_SIZE
	.align		4
.L_2884:
        /*00bc*/ 	.byte	0x04, 0x1e
        /*00be*/ 	.short	(.L_2886 - .L_2885)
.L_2885:
        /*00c0*/ 	.word	0x00000000


	//----- nvinfo : EIATTR_CBANK_PARAM_SIZE
	.align		4
.L_2886:
        /*00c4*/ 	.byte	0x03, 0x19
        /*00c6*/ 	.short	0x01d0


	//----- nvinfo : EIATTR_PARAM_CBANK
	.align		4
        /*00c8*/ 	.byte	0x04, 0x0a
        /*00ca*/ 	.short	(.L_2888 - .L_2887)
	.align		4
.L_2887:
        /*00cc*/ 	.word	index@(.nv.constant0._ZN5flash24flash_fwd_splitkv_kernelI23Flash_fwd_kernel_traitsILi96ELi64ELi64ELi4ELb0ELb0EN7cutlass10bfloat16_tE19Flash_kernel_traitsILi96ELi64ELi64ELi4ES3_EELb0ELb0ELb0ELb0ELb1ELb1ELb1ELb1EEEvNS_16Flash_fwd_paramsE)
        /*00d0*/ 	.short	0x0380
        /*00d2*/ 	.short	0x01d0


	//----- nvinfo : EIATTR_SW_WAR
	.align		4
.L_2888:
        /*00d4*/ 	.byte	0x04, 0x36
        /*00d6*/ 	.short	(.L_2890 - .L_2889)
.L_2889:
        /*00d8*/ 	.word	0x00000008
.L_2890:


//--------------------- .nv.info._ZN5flash24flash_fwd_splitkv_kernelI23Flash_fwd_kernel_traitsILi96ELi64ELi64ELi4ELb0ELb0EN7cutlass10bfloat16_tE19Flash_kernel_traitsILi96ELi64ELi64ELi4ES3_EELb0ELb0ELb1ELb0ELb0ELb0ELb1ELb1EEEvNS_16Flash_fwd_paramsE --------------------------
	.section	.nv.info._ZN5flash24flash_fwd_splitkv_kernelI23Flash_fwd_kernel_traitsILi96ELi64ELi64ELi4ELb0ELb0EN7cutlass10bfloat16_tE19Flash_kernel_traitsILi96ELi64ELi64ELi4ES3_EELb0ELb0ELb1ELb0ELb0ELb0ELb1ELb1EEEvNS_16Flash_fwd_paramsE,"",@"SHT_CUDA_INFO"
	.sectionflags	@""
	.align	4


	//----- nvinfo : EIATTR_CUDA_API_VERSION
	.align		4
        /*0000*/ 	.byte	0x04, 0x37
        /*0002*/ 	.short	(.L_2892 - .L_2891)
.L_2891:
        /*0004*/ 	.word	0x00000082


	//----- nvinfo : EIATTR_KPARAM_INFO
	.align		4
.L_2892:
        /*0008*/ 	.byte	0x04, 0x17
        /*000a*/ 	.short	(.L_2894 - .L_2893)
.L_2893:
        /*000c*/ 	.word	0x00000000
        /*0010*/ 	.short	0x0000
        /*0012*/ 	.short	0x0000
        /*0014*/ 	.byte	0x00, 0xf0, 0x41, 0x07


	//----- nvinfo : EIATTR_SPARSE_MMA_MASK
	.align		4
.L_2894:
        /*0018*/ 	.byte	0x03, 0x50
        /*001a*/ 	.short	0x0000


	//----- nvinfo : EIATTR_MAXREG_COUNT
	.align		4
        /*001c*/ 	.byte	0x03, 0x1b
        /*001e*/ 	.short	0x00ff


	//----- nvinfo : EIATTR_NUM_BARRIERS
	.align		4
        /*0020*/ 	.byte	0x02, 0x4c
        /*0022*/ 	.byte	0x01
	.zero		1


	//----- nvinfo : EIATTR_MERCURY_ISA_VERSION
	.align		4
        /*0024*/ 	.byte	0x03, 0x5f
        /*0026*/ 	.short	0x0101


	//----- nvinfo : EIATTR_COOP_GROUP_MASK_REGIDS
	.align		4
        /*0028*/ 	.byte	0x04, 0x29
        /*002a*/ 	.short	(.L_2896 - .L_2895)


	//   ....[0]....
.L_2895:
        /*002c*/ 	.word	0xffffffff


	//   ....[1]....
        /*0030*/ 	.word	0xffffffff


	//   ....[2]....
        /*0034*/ 	.word	0xffffffff


	//   ....[3]....
        /*0038*/ 	.word	0xffffffff


	//   ....[4]....
        /*003c*/ 	.word	0xffffffff


	//   ....[5]....
        /*0040*/ 	.word	0xffffffff


	//   ....[6]....
        /*0044*/ 	.word	0xffffffff


	//   ....[7]....
        /*0048*/ 	.word	0xffffffff


	//   ....[8]....
        /*004c*/ 	.word	0xffffffff


	//   ....[9]....
        /*0050*/ 	.word	0xffffffff


	//   ....[10]....
        /*0054*/ 	.word	0xffffffff


	//   ....[11]....
        /*0058*/ 	.word	0xffffffff


	//   ....[12]....
        /*005c*/ 	.word	0x05000004


	//   ....[13]....
        /*0060*/ 	.word	0x05000004


	//   ....[14]....
        /*0064*/ 	.word	0x05000004


	//   ....[15]....
        /*0068*/ 	.word	0x05000004


	//----- nvinfo : EIATTR_COOP_GROUP_INSTR_OFFSETS
	.align		4
.L_2896:
        /*006c*/ 	.byte	0x04, 0x28
        /*006e*/ 	.short	(.L_2898 - .L_2897)


	//   ....[0]....
.L_2897:
        /*0070*/ 	.word	0x0000c7c0


	//   ....[1]....
        /*0074*/ 	.word	0x0000c7e0


	//   ....[2]....
        /*0078*/ 	.word	0x0000c810


	//   ....[3]....
        /*007c*/ 	.word	0x0000c830


	//   ....[4]....
        /*0080*/ 	.word	0x0000f280


	//   ....[5]....
        /*0084*/ 	.word	0x0000f2c0


	//   ....[6]....
        /*0088*/ 	.word	0x0000f310


	//   ....[7]....
        /*008c*/ 	.word	0x0000f330


	//   ....[8]....
        /*0090*/ 	.word	0x00010340


	//   ....[9]....
        /*0094*/ 	.word	0x00010350


	//   ....[10]....
        /*0098*/ 	.word	0x00010380


	//   ....[11]....
        /*009c*/ 	.word	0x00010390


	//   ....[12]....
        /*00a0*/ 	.word	0x000111c0


	//   ....[13]....
        /*00a4*/ 	.word	0x00011230


	//   ....[14]....
        /*00a8*/ 	.word	0x000112a0


	//   ....[15]....
        /*00ac*/ 	.word	0x00011300


	//----- nvinfo : EIATTR_VRC_CTA_INIT_COUNT
	.align		4
.L_2898:
        /*00b0*/ 	.byte	0x02, 0x4a
	.zero		1
	.zero		1


	//----- nvinfo : EIATTR_EXIT_INSTR_OFFSETS
	.align		4
        /*00b4*/ 	.byte	0x04, 0x1c
        /*00b6*/ 	.short	(.L_2900 - .L_2899)


	//   ....[0]....
.L_2899:
        /*00b8*/ 	.word	0x000001f0


	//----- nvinfo : EIATTR_CRS_STACK_SIZE
	.align		4
.L_2900:
        /*00bc*/ 	.byte	0x04, 0x1e
        /*00be*/ 	.short	(.L_2902 - .L_2901)
.L_2901:
        /*00c0*/ 	.word	0x00000000


	//----- nvinfo : EIATTR_CBANK_PARAM_SIZE
	.align		4
.L_2902:
        /*00c4*/ 	.byte	0x03, 0x19
        /*00c6*/ 	.short	0x01d0


	//----- nvinfo : EIATTR_PARAM_CBANK
	.align		4
        /*00c8*/ 	.byte	0x04, 0x0a
        /*00ca*/ 	.short	(.L_2904 - .L_2903)
	.align		4
.L_2903:
        /*00cc*/ 	.word	index@(.nv.constant0._ZN5flash24flash_fwd_splitkv_kernelI23Flash_fwd_kernel_traitsILi96ELi64ELi64ELi4ELb0ELb0EN7cutlass10bfloat16_tE19Flash_kernel_traitsILi96ELi64ELi64ELi4ES3_EELb0ELb0ELb1ELb0ELb0ELb0ELb1ELb1EEEvNS_16Flash_fwd_paramsE)
        /*00d0*/ 	.short	0x0380
        /*00d2*/ 	.short	0x01d0


	//----- nvinfo : EIATTR_SW_WAR
	.align		4
.L_2904:
        /*00d4*/ 	.byte	0x04, 0x36
        /*00d6*/ 	.short	(.L_2906 - .L_2905)
.L_2905:
        /*00d8*/ 	.word	0x00000008
.L_2906:


//--------------------- .nv.info._ZN5flash24flash_fwd_splitkv_kernelI23Flash_fwd_kernel_traitsILi96ELi64ELi64ELi4ELb0ELb0EN7cutlass10bfloat16_tE19Flash_kernel_traitsILi96ELi64ELi64ELi4ES3_EELb0ELb0ELb1ELb0ELb0ELb1ELb1ELb1EEEvNS_16Flash_fwd_paramsE --------------------------
	.section	.nv.info._ZN5flash24flash_fwd_splitkv_kernelI23Flash_fwd_kernel_traitsILi96ELi64ELi64ELi4ELb0ELb0EN7cutlass10bfloat16_tE19Flash_kernel_traitsILi96ELi64ELi64ELi4ES3_EELb0ELb0ELb1ELb0ELb0ELb1ELb1ELb1EEEvNS_16Flash_fwd_paramsE,"",@"SHT_CUDA_INFO"
	.sectionflags	@""
	.align	4


	//----- nvinfo : EIATTR_CUDA_API_VERSION
	.align		4
        /*0000*/ 	.byte	0x04, 0x37
        /*0002*/ 	.short	(.L_2908 - .L_2907)
.L_2907:
        /*0004*/ 	.word	0x00000082


	//----- nvinfo : EIATTR_KPARAM_INFO
	.align		4
.L_2908:
        /*0008*/ 	.byte	0x04, 0x17
        /*000a*/ 	.short	(.L_2910 - .L_2909)
.L_2909:
        /*000c*/ 	.word	0x00000000
        /*0010*/ 	.short	0x0000
        /*0012*/ 	.short	0x0000
        /*0014*/ 	.byte	0x00, 0xf0, 0x41, 0x07


	//----- nvinfo : EIATTR_SPARSE_MMA_MASK
	.align		4
.L_2910:
        /*0018*/ 	.byte	0x03, 0x50
        /*001a*/ 	.short	0x0000


	//----- nvinfo : EIATTR_MAXREG_COUNT
	.align		4
        /*001c*/ 	.byte	0x03, 0x1b
        /*001e*/ 	.short	0x00ff


	//----- nvinfo : EIATTR_NUM_BARRIERS
	.align		4
        /*0020*/ 	.byte	0x02, 0x4c
        /*0022*/ 	.byte	0x01
	.zero		1


	//----- nvinfo : EIATTR_MERCURY_ISA_VERSION
	.align		4
        /*0024*/ 	.byte	0x03, 0x5f
        /*0026*/ 	.short	0x0101


	//----- nvinfo : EIATTR_COOP_GROUP_MASK_REGIDS
	.align		4
        /*0028*/ 	.byte	0x04, 0x29
        /*002a*/ 	.short	(.L_2912 - .L_2911)


	//   ....[0]....
.L_2911:
        /*002c*/ 	.word	0xffffffff


	//   ....[1]....
        /*0030*/ 	.word	0xffffffff


	//   ....[2]....
        /*0034*/ 	.word	0xffffffff


	//   ....[3]....
        /*0038*/ 	.word	0xffffffff


	//   ....[4]....
        /*003c*/ 	.word	0xffffffff


	//   ....[5]....
        /*0040*/ 	.word	0xffffffff


	//   ....[6]....
        /*0044*/ 	.word	0xffffffff


	//   ....[7]....
        /*0048*/ 	.word	0xffffffff


	//   ....[8]....
        /*004c*/ 	.word	0xffffffff


	//   ....[9]....
        /*0050*/ 	.word	0xffffffff


	//   ....[10]....
        /*0054*/ 	.word	0xffffffff


	//   ....[11]....
        /*0058*/ 	.word	0xffffffff


	//   ....[12]....
        /*005c*/ 	.word	0x05000004


	//   ....[13]....
        /*0060*/ 	.word	0x05000004


	//   ....[14]....
        /*0064*/ 	.word	0x05000004


	//   ....[15]....
        /*0068*/ 	.word	0x05000004


	//----- nvinfo : EIATTR_COOP_GROUP_INSTR_OFFSETS
	.align		4
.L_2912:
        /*006c*/ 	.byte	0x04, 0x28
        /*006e*/ 	.short	(.L_2914 - .L_2913)


	//   ....[0]....
.L_2913:
        /*0070*/ 	.word	0x0000d0a0


	//   ....[1]....
        /*0074*/ 	.word	0x0000d0c0


	//   ....[2]....
        /*0078*/ 	.word	0x0000d0f0


	//   ....[3]....
        /*007c*/ 	.word	0x0000d110


	//   ....[4]....
        /*0080*/ 	.word	0x0000ffb0


	//   ....[5]....
        /*0084*/ 	.word	0x0000ffe0


	//   ....[6]....
        /*0088*/ 	.word	0x00010040


	//   ....[7]....
        /*008c*/ 	.word	0x00010050


	//   ....[8]....
        /*0090*/ 	.word	0x00011060


	//   ....[9]....
        /*0094*/ 	.word	0x00011070


	//   ....[10]....
        /*0098*/ 	.word	0x000110a0


	//   ....[11]....
        /*009c*/ 	.word	0x000110b0


	//   ....[12]....
        /*00a0*/ 	.word	0x00011f10


	//   ....[13]....
        /*00a4*/ 	.word	0x00011f90


	//   ....[14]....
        /*00a8*/ 	.word	0x00012010


	//   ....[15]....
        /*00ac*/ 	.word	0x00012080


	//----- nvinfo : EIATTR_VRC_CTA_INIT_COUNT
	.align		4
.L_2914:
        /*00b0*/ 	.byte	0x02, 0x4a
	.zero		1
	.zero		1


	//----- nvinfo : EIATTR_EXIT_INSTR_OFFSETS
	.align		4
        /*00b4*/ 	.byte	0x04, 0x1c
        /*00b6*/ 	.short	(.L_2916 - .L_2915)


	//   ....[0]....
.L_2915:
        /*00b8*/ 	.word	0x000001f0


	//----- nvinfo : EIATTR_CRS_STACK_SIZE
	.align		4
.L_2916:
        /*00bc*/ 	.byte	0x04, 0x1e
        /*00be*/ 	.short	(.L_2918 - .L_2917)
.L_2917:
        /*00c0*/ 	.word	0x00000000


	//----- nvinfo : EIATTR_CBANK_PARAM_SIZE
	.align		4
.L_2918:
        /*00c4*/ 	.byte	0x03, 0x19
        /*00c6*/ 	.short	0x01d0


	//----- nvinfo : EIATTR_PARAM_CBANK
	.align		4
        /*00c8*/ 	.byte	0x04, 0x0a
        /*00ca*/ 	.short	(.L_2920 - .L_2919)
	.align		4
.L_2919:
        /*00cc*/ 	.word	index@(.nv.constant0._ZN5flash24flash_fwd_splitkv_kernelI23Flash_fwd_kernel_traitsILi96ELi64ELi64ELi4ELb0ELb0EN7cutlass10bfloat16_tE19Flash_kernel_traitsILi96ELi64ELi64ELi4ES3_EELb0ELb0ELb1ELb0ELb0ELb1ELb1ELb1EEEvNS_16Flash_fwd_paramsE)
        /*00d0*/ 	.short	0x0380
        /*00d2*/ 	.short	0x01d0


	//----- nvinfo : EIATTR_SW_WAR
	.align		4
.L_2920:
        /*00d4*/ 	.byte	0x04, 0x36
        /*00d6*/ 	.short	(.L_2922 - .L_2921)
.L_2921:
        /*00d8*/ 	.word	0x00000008
.L_2922:


//--------------------- .nv.info._ZN5flash24flash_fwd_splitkv_kernelI23Flash_fwd_kernel_traitsILi96ELi64ELi64ELi4ELb0ELb0EN7cutlass10bfloat16_tE19Flash_kernel_traitsILi96ELi64ELi64ELi4ES3_EELb0ELb1ELb0ELb0ELb1ELb0ELb0ELb0EEEvNS_16Flash_fwd_paramsE --------------------------
	.section	.nv.info._ZN5flash24flash_fwd_splitkv_kernelI23Flash_fwd_kernel_traitsILi96ELi64ELi64ELi4ELb0ELb0EN7cutlass10bfloat16_tE19Flash_kernel_traitsILi96ELi64ELi64ELi4ES3_EELb0ELb1ELb0ELb0ELb1ELb0ELb0ELb0EEEvNS_16Flash_fwd_paramsE,"",@"SHT_CUDA_INFO"
	.sectionflags	@""
	.align	4


	//----- nvinfo : EIATTR_CUDA_API_VERSION
	.align		4
        /*0000*/ 	.byte	0x04, 0x37
        /*0002*/ 	.short	(.L_2924 - .L_2923)
.L_2923:
        /*0004*/ 	.word	0x00000082


	//----- nvinfo : EIATTR_KPARAM_INFO
	.align		4
.L_2924:
        /*0008*/ 	.byte	0x04, 0x17
        /*000a*/ 	.short	(.L_2926 - .L_2925)
.L_2925:
        /*000c*/ 	.word	0x00000000
        /*0010*/ 	.short	0x0000
        /*0012*/ 	.short	0x0000
        /*0014*/ 	.byte	0x00, 0xf0, 0x41, 0x07


	//----- nvinfo : EIATTR_SPARSE_MMA_MASK
	.align		4
.L_2926:
        /*0018*/ 	.byte	0x03, 0x50
        /*001a*/ 	.short	0x0000


	//----- nvinfo : EIATTR_MAXREG_COUNT
	.align		4
        /*001c*/ 	.byte	0x03, 0x1b
        /*001e*/ 	.short	0x00ff


	//----- nvinfo : EIATTR_NUM_BARRIERS
	.align		4
        /*0020*/ 	.byte	0x02, 0x4c
        /*0022*/ 	.byte	0x01
	.zero		1


	//----- nvinfo : EIATTR_MERCURY_ISA_VERSION
	.align		4
        /*0024*/ 	.byte	0x03, 0x5f
        /*0026*/ 	.short	0x0101


	//----- nvinfo : EIATTR_COOP_GROUP_MASK_REGIDS
	.align		4
        /*0028*/ 	.byte	0x04, 0x29
        /*002a*/ 	.short	(.L_2928 - .L_2927)


	//   ....[0]....
.L_2927:
        /*002c*/ 	.word	0xffffffff


	//   ....[1]....
        /*0030*/ 	.word	0xffffffff


	//   ....[2]....
        /*0034*/ 	.word	0xffffffff


	//   ....[3]....
        /*0038*/ 	.word	0xffffffff


	//   ....[4]....
        /*003c*/ 	.word	0xffffffff


	//   ....[5]....
        /*0040*/ 	.word	0xffffffff


	//   ....[6]....
        /*0044*/ 	.word	0xffffffff


	//   ....[7]....
        /*0048*/ 	.word	0xffffffff


	//   ....[8]....
        /*004c*/ 	.word	0xffffffff


	//   ....[9]....
        /*0050*/ 	.word	0xffffffff


	//   ....[10]....
        /*0054*/ 	.word	0xffffffff


	//   ....[11]....
        /*0058*/ 	.word	0xffffffff


	//   ....[12]....
        /*005c*/ 	.word	0xffffffff


	//   ....[13]....
        /*0060*/ 	.word	0xffffffff


	//   ....[14]....
        /*0064*/ 	.word	0xffffffff


	//   ....[15]....
        /*0068*/ 	.word	0xffffffff


	//   ....[16]....
        /*006c*/ 	.word	0x05000004


	//   ....[17]....
        /*0070*/ 	.word	0x05000004


	//   ....[18]....
        /*0074*/ 	.word	0x05000004


	//   ....[19]....
        /*0078*/ 	.word	0x05000004


	//----- nvinfo : EIATTR_COOP_GROUP_INSTR_OFFSETS
	.align		4
.L_2928:
        /*007c*/ 	.byte	0x04, 0x28
        /*007e*/ 	.short	(.L_2930 - .L_2929)


	//   ....[0]....
.L_2929:
        /*0080*/ 	.word	0x000038a0


	//   ....[1]....
        /*0084*/ 	.word	0x000038c0


	//   ....[2]....
        /*0088*/ 	.word	0x000038e0


	//   ....[3]....
        /*008c*/ 	.word	0x00003900


	//   ....[4]....
        /*0090*/ 	.word	0x00005fa0


	//   ....[5]....
        /*0094*/ 	.word	0x00005fd0


	//   ....[6]....
        /*0098*/ 	.word	0x00005ff0


	//   ....[7]....
        /*009c*/ 	.word	0x00006010


	//   ....[8]....
        /*00a0*/ 	.word	0x00008e20


	//   ....[9]....
        /*00a4*/ 	.word	0x00008e50


	//   ....[10]....
        /*00a8*/ 	.word	0x00008e80


	//   ....[11]....
        /*00ac*/ 	.word	0x00008e90


	//   ....[12]....
        /*00b0*/ 	.word	0x00009ec0


	//   ....[13]....
        /*00b4*/ 	.word	0x00009ed0


	//   ....[14]....
        /*00b8*/ 	.word	0x00009f00


	//   ....[15]....
        /*00bc*/ 	.word	0x00009f10


	//   ....[16]....
        /*00c0*/ 	.word	0x0000acb0


	//   ....[17]....
        /*00c4*/ 	.word	0x0000ad20


	//   ....[18]....
        /*00c8*/ 	.word	0x0000ad80


	//   ....[19]....
        /*00cc*/ 	.word	0x0000adf0


	//----- nvinfo : EIATTR_VRC_CTA_INIT_COUNT
	.align		4
.L_2930:
        /*00d0*/ 	.byte	0x02, 0x4a
	.zero		1
	.zero		1


	//----- nvinfo : EIATTR_EXIT_INSTR_OFFSETS
	.align		4
        /*00d4*/ 	.byte	0x04, 0x1c
        /*00d6*/ 	.short	(.L_2932 - .L_2931)


	//   ....[0]....
.L_2931:
        /*00d8*/ 	.word	0x00000090


	//----- nvinfo : EIATTR_CRS_STACK_SIZE
	.align		4
.L_2932:
        /*00dc*/ 	.byte	0x04, 0x1e
        /*00de*/ 	.short	(.L_2934 - .L_2933)
.L_2933:
        /*00e0*/ 	.word	0x00000000


	//----- nvinfo : EIATTR_CBANK_PARAM_SIZE
	.align		4
.L_2934:
        /*00e4*/ 	.byte	0x03, 0x19
        /*00e6*/ 	.short	0x01d0


	//----- nvinfo : EIATTR_PARAM_CBANK
	.align		4
        /*00e8*/ 	.byte	0x04, 0x0a
        /*00ea*/ 	.short	(.L_2936 - .L_2935)
	.align		4
.L_2935:
        /*00ec*/ 	.word	index@(.nv.constant0._ZN5flash24flash_fwd_splitkv_kernelI23Flash_fwd_kernel_traitsILi96ELi64ELi64ELi4ELb0ELb0EN7cutlass10bfloat16_tE19Flash_kernel_traitsILi96ELi64ELi64ELi4ES3_EELb0ELb1ELb0ELb0ELb1ELb0ELb0ELb0EEEvNS_16Flash_fwd_paramsE)
        /*00f0*/ 	.short	0x0380
        /*00f2*/ 	.short	0x01d0


	//----- nvinfo : EIATTR_SW_WAR
	.align		4
.L_2936:
        /*00f4*/ 	.byte	0x04, 0x36
        /*00f6*/ 	.short	(.L_2938 - .L_2937)
.L_2937:
        /*00f8*/ 	.word	0x00000008
.L_2938:


//--------------------- .nv.info._ZN5flash24flash_fwd_splitkv_kernelI23Flash_fwd_kernel_traitsILi96ELi64ELi64ELi4ELb0ELb0EN7cutlass10bfloat16_tE19Flash_kernel_traitsILi96ELi64ELi64ELi4ES3_EELb0ELb1ELb0ELb0ELb1ELb1ELb0ELb0EEEvNS_16Flash_fwd_paramsE --------------------------
	.section	.nv.info._ZN5flash24flash_fwd_splitkv_kernelI23Flash_fwd_kernel_traitsILi96ELi64ELi64ELi4ELb0ELb0EN7cutlass10bfloat16_tE19Flash_kernel_traitsILi96ELi64ELi64ELi4ES3_EELb0ELb1ELb0ELb0ELb1ELb1ELb0ELb0EEEvNS_16Flash_fwd_paramsE,"",@"SHT_CUDA_INFO"
	.sectionflags	@""
	.align	4


	//----- nvinfo : EIATTR_CUDA_API_VERSION
	.align		4
        /*0000*/ 	.byte	0x04, 0x37
        /*0002*/ 	.short	(.L_2940 - .L_2939)
.L_2939:
        /*0004*/ 	.word	0x00000082


	//----- nvinfo : EIATTR_KPARAM_INFO
	.align		4
.L_2940:
        /*0008*/ 	.byte	0x04, 0x17
        /*000a*/ 	.short	(.L_2942 - .L_2941)
.L_2941:
        /*000c*/ 	.word	0x00000000
        /*0010*/ 	.short	0x0000
        /*0012*/ 	.short	0x0000
        /*0014*/ 	.byte	0x00, 0xf0, 0x41, 0x07


	//----- nvinfo : EIATTR_SPARSE_MMA_MASK
	.align		4
.L_2942:
        /*0018*/ 	.byte	0x03, 0x50
        /*001a*/ 	.short	0x0000


	//----- nvinfo : EIATTR_MAXREG_COUNT
	.align		4
        /*001c*/ 	.byte	0x03, 0x1b
        /*001e*/ 	.short	0x00ff


	//----- nvinfo : EIATTR_NUM_BARRIERS
	.align		4
        /*0020*/ 	.byte	0x02, 0x4c
        /*0022*/ 	.byte	0x01
	.zero		1


	//----- nvinfo : EIATTR_MERCURY_ISA_VERSION
	.align		4
        /*0024*/ 	.byte	0x03, 0x5f
        /*0026*/ 	.short	0x0101


	//----- nvinfo : EIATTR_COOP_GROUP_MASK_REGIDS
	.align		4
        /*0028*/ 	.byte	0x04, 0x29
        /*002a*/ 	.short	(.L_2944 - .L_2943)


	//   ....[0]....
.L_2943:
        /*002c*/ 	.word	0xffffffff


	//   ....[1]....
        /*0030*/ 	.word	0xffffffff


	//   ....[2]....
        /*0034*/ 	.word	0xffffffff


	//   ....[3]....
        /*0038*/ 	.word	0xffffffff


	//   ....[4]....
        /*003c*/ 	.word	0xffffffff


	//   ....[5]....
        /*0040*/ 	.word	0xffffffff


	//   ....[6]....
        /*0044*/ 	.word	0xffffffff


	//   ....[7]....
        /*0048*/ 	.word	0xffffffff


	//   ....[8]....
        /*004c*/ 	.word	0xffffffff


	//   ....[9]....
        /*0050*/ 	.word	0xffffffff


	//   ....[10]....
        /*0054*/ 	.word	0xffffffff


	//   ....[11]....
        /*0058*/ 	.word	0xffffffff


	//   ....[12]....
        /*005c*/ 	.word	0xffffffff


	//   ....[13]....
        /*0060*/ 	.word	0xffffffff


	//   ....[14]....
        /*0064*/ 	.word	0xffffffff


	//   ....[15]....
        /*0068*/ 	.word	0xffffffff


	//   ....[16]....
        /*006c*/ 	.word	0x05000004


	//   ....[17]....
        /*0070*/ 	.word	0x05000004


	//   ....[18]....
        /*0074*/ 	.word	0x05000004


	//   ....[19]....
        /*0078*/ 	.word	0x05000004


	//----- nvinfo : EIATTR_COOP_GROUP_INSTR_OFFSETS
	.align		4
.L_2944:
        /*007c*/ 	.byte	0x04, 0x28
        /*007e*/ 	.short	(.L_2946 - .L_2945)


	//   ....[0]....
.L_2945:
        /*0080*/ 	.word	0x00003bd0


	//   ....[1]....
        /*0084*/ 	.word	0x00003cc0


	//   ....[2]....
        /*0088*/ 	.word	0x00003cd0


	//   ....[3]....
        /*008c*/ 	.word	0x00003d20


	//   ....[4]....
        /*0090*/ 	.word	0x00006780


	//   ....[5]....
        /*0094*/ 	.word	0x000067b0


	//   ....[6]....
        /*0098*/ 	.word	0x000067f0


	//   ....[7]....
        /*009c*/ 	.word	0x00006800


	//   ....[8]....
        /*00a0*/ 	.word	0x00009a10


	//   ....[9]....
        /*00a4*/ 	.word	0x00009a60


	//   ....[10]....
        /*00a8*/ 	.word	0x00009aa0


	//   ....[11]....
        /*00ac*/ 	.word	0x00009ac0


	//   ....[12]....
        /*00b0*/ 	.word	0x0000aae0


	//   ....[13]....
        /*00b4*/ 	.word	0x0000aaf0


	//   ....[14]....
        /*00b8*/ 	.word	0x0000ab20


	//   ....[15]....
        /*00bc*/ 	.word	0x0000ab30


	//   ....[16]....
        /*00c0*/ 	.word	0x0000b8d0


	//   ....[17]....
        /*00c4*/ 	.word	0x0000b940


	//   ....[18]....
        /*00c8*/ 	.word	0x0000b9a0


	//   ....[19]....
        /*00cc*/ 	.word	0x0000ba10


	//----- nvinfo : EIATTR_VRC_CTA_INIT_COUNT
	.align		4
.L_2946:
        /*00d0*/ 	.byte	0x02, 0x4a
	.zero		1
	.zero		1


	//----- nvinfo : EIATTR_EXIT_INSTR_OFFSETS
	.align		4
        /*00d4*/ 	.byte	0x04, 0x1c
        /*00d6*/ 	.short	(.L_2948 - .L_2947)


	//   ....[0]....
.L_2947:
        /*00d8*/ 	.word	0x00000090


	//----- nvinfo : EIATTR_CRS_STACK_SIZE
	.align		4
.L_2948:
        /*00dc*/ 	.byte	0x04, 0x1e
        /*00de*/ 	.short	(.L_2950 - .L_2949)
.L_2949:
        /*00e0*/ 	.word	0x00000000


	//----- nvinfo : EIATTR_CBANK_PARAM_SIZE
	.align		4
.L_2950:
        /*00e4*/ 	.byte	0x03, 0x19
        /*00e6*/ 	.short	0x01d0


	//----- nvinfo : EIATTR_PARAM_CBANK
	.align		4
        /*00e8*/ 	.byte	0x04, 0x0a
        /*00ea*/ 	.short	(.L_2952 - .L_2951)
	.align		4
.L_2951:
        /*00ec*/ 	.word	index@(.nv.constant0._ZN5flash24flash_fwd_splitkv_kernelI23Flash_fwd_kernel_traitsILi96ELi64ELi64ELi4ELb0ELb0EN7cutlass10bfloat16_tE19Flash_kernel_traitsILi96ELi64ELi64ELi4ES3_EELb0ELb1ELb0ELb0ELb1ELb1ELb0ELb0EEEvNS_16Flash_fwd_paramsE)
        /*00f0*/ 	.short	0x0380
        /*00f2*/ 	.short	0x01d0


	//----- nvinfo : EIATTR_SW_WAR
	.align		4
.L_2952:
        /*00f4*/ 	.byte	0x04, 0x36
        /*00f6*/ 	.short	(.L_2954 - .L_2953)
.L_2953:
        /*00f8*/ 	.word	0x00000008
.L_2954:


//--------------------- .nv.info._ZN5flash24flash_fwd_splitkv_kernelI23Flash_fwd_kernel_traitsILi96ELi64ELi64ELi4ELb0ELb0EN7cutlass10bfloat16_tE19Flash_kernel_traitsILi96ELi64ELi64ELi4ES3_EELb0ELb1ELb1ELb0ELb0ELb0ELb0ELb0EEEvNS_16Flash_fwd_paramsE --------------------------
	.section	.nv.info._ZN5flash24flash_fwd_splitkv_kernelI23Flash_fwd_kernel_traitsILi96ELi64ELi64ELi4ELb0ELb0EN7cutlass10bfloat16_tE19Flash_kernel_traitsILi96ELi64ELi64ELi4ES3_EELb0ELb1ELb1ELb0ELb0ELb0ELb0ELb0EEEvNS_16Flash_fwd_paramsE,"",@"SHT_CUDA_INFO"
	.sectionflags	@""
	.align	4


	//----- nvinfo : EIATTR_CUDA_API_VERSION
	.align		4
        /*0000*/ 	.byte	0x04, 0x37
        /*0002*/ 	.short	(.L_2956 - .L_2955)
.L_2955:
        /*0004*/ 	.word	0x00000082


	//----- nvinfo : EIATTR_KPARAM_INFO
	.align		4
.L_2956:
        /*0008*/ 	.byte	0x04, 0x17
        /*000a*/ 	.short	(.L_2958 - .L_2957)
.L_2957:
        /*000c*/ 	.word	0x00000000
        /*0010*/ 	.short	0x0000
        /*0012*/ 	.short	0x0000
        /*0014*/ 	.byte	0x00, 0xf0, 0x41, 0x07


	//----- nvinfo : EIATTR_SPARSE_MMA_MASK
	.align		4
.L_2958:
        /*0018*/ 	.byte	0x03, 0x50
        /*001a*/ 	.short	0x0000


	//----- nvinfo : EIATTR_MAXREG_COUNT
	.align		4
        /*001c*/ 	.byte	0x03, 0x1b
        /*001e*/ 	.short	0x00ff


	//----- nvinfo : EIATTR_NUM_BARRIERS
	.align		4
        /*0020*/ 	.byte	0x02, 0x4c
        /*0022*/ 	.byte	0x01
	.zero		1


	//----- nvinfo : EIATTR_MERCURY_ISA_VERSION
	.align		4
        /*0024*/ 	.byte	0x03, 0x5f
        /*0026*/ 	.short	0x0101


	//----- nvinfo : EIATTR_COOP_GROUP_MASK_REGIDS
	.align		4
        /*0028*/ 	.byte	0x04, 0x29
        /*002a*/ 	.short	(.L_2960 - .L_2959)


	//   ....[0]....
.L_2959:
        /*002c*/ 	.word	0xffffffff


	//   ....[1]....
        /*0030*/ 	.word	0xffffffff


	//   ....[2]....
        /*0034*/ 	.word	0xffffffff


	//   ....[3]....
        /*0038*/ 	.word	0xffffffff


	//   ....[4]....
        /*003c*/ 	.word	0xffffffff


	//   ....[5]....
        /*0040*/ 	.word	0xffffffff


	//   ....[6]....
        /*0044*/ 	.word	0xffffffff


	//   ....[7]....
        /*0048*/ 	.word	0xffffffff


	//   ....[8]....
        /*004c*/ 	.word	0xffffffff


	//   ....[9]....
        /*0050*/ 	.word	0xffffffff


	//   ....[10]....
        /*0054*/ 	.word	0xffffffff


	//   ....[11]....
        /*0058*/ 	.word	0xffffffff


	//   ....[12]....
        /*005c*/ 	.word	0xffffffff


	//   ....[13]....
        /*0060*/ 	.word	0xffffffff


	//   ....[14]....
        /*0064*/ 	.word	0xffffffff


	//   ....[15]....
        /*0068*/ 	.word	0xffffffff


	//   ....[16]....
        /*006c*/ 	.word	0x05000004


	//   ....[17]....
        /*0070*/ 	.word	0x05000004


	//   ....[18]....
        /*0074*/ 	.word	0x05000004


	//   ....[19]....
        /*0078*/ 	.word	0x05000004


	//----- nvinfo : EIATTR_COOP_GROUP_INSTR_OFFSETS
	.align		4
.L_2960:
        /*007c*/ 	.byte	0x04, 0x28
        /*007e*/ 	.short	(.L_2962 - .L_2961)


	//   ....[0]....
.L_2961:
        /*0080*/ 	.word	0x00004a20


	//   ....[1]....
        /*0084*/ 	.word	0x00004a40


	//   ....[2]....
        /*0088*/ 	.word	0x00004a60


	//   ....[3]....
        /*008c*/ 	.word	0x00004a80


	//   ....[4]....
        /*0090*/ 	.word	0x00007cf0


	//   ....[5]....
        /*0094*/ 	.word	0x00007d20


	//   ....[6]....
        /*0098*/ 	.word	0x00007d60


	//   ....[7]....
        /*009c*/ 	.word	0x00007d70


	//   ....[8]....
        /*00a0*/ 	.word	0x0000b450


	//   ....[9]....
        /*00a4*/ 	.word	0x0000b480


	//   ....[10]....
        /*00a8*/ 	.word	0x0000b4c0


	//   ....[11]....
        /*00ac*/ 	.word	0x0000b4d0


	//   ....[12]....
        /*00b0*/ 	.word	0x0000c510


	//   ....[13]....
        /*00b4*/ 	.word	0x0000c520


	//   ....[14]....
        /*00b8*/ 	.word	0x0000c550


	//   ....[15]....
        /*00bc*/ 	.word	0x0000c560


	//   ....[16]....
        /*00c0*/ 	.word	0x0000d3c0


	//   ....[17]....
        /*00c4*/ 	.word	0x0000d430


	//   ....[18]....
        /*00c8*/ 	.word	0x0000d490


	//   ....[19]....
        /*00cc*/ 	.word	0x0000d500


	//----- nvinfo : EIATTR_VRC_CTA_INIT_COUNT
	.align		4
.L_2962:
        /*00d0*/ 	.byte	0x02, 0x4a
	.zero		1
	.zero		1


	//----- nvinfo : EIATTR_EXIT_INSTR_OFFSETS
	.align		4
        /*00d4*/ 	.byte	0x04, 0x1c
        /*00d6*/ 	.short	(.L_2964 - .L_2963)


	//   ....[0]....
.L_2963:
        /*00d8*/ 	.word	0x00000090


	//----- nvinfo : EIATTR_CRS_STACK_SIZE
	.align		4
.L_2964:
        /*00dc*/ 	.byte	0x04, 0x1e
        /*00de*/ 	.short	(.L_2966 - .L_2965)
.L_2965:
        /*00e0*/ 	.word	0x00000000


	//----- nvinfo : EIATTR_CBANK_PARAM_SIZE
	.align		4
.L_2966:
        /*00e4*/ 	.byte	0x03, 0x19
        /*00e6*/ 	.short	0x01d0


	//----- nvinfo : EIATTR_PARAM_CBANK
	.align		4
        /*00e8*/ 	.byte	0x04, 0x0a
        /*00ea*/ 	.short	(.L_2968 - .L_2967)
	.align		4
.L_2967:
        /*00ec*/ 	.word	index@(.nv.constant0._ZN5flash24flash_fwd_splitkv_kernelI23Flash_fwd_kernel_traitsILi96ELi64ELi64ELi4ELb0ELb0EN7cutlass10bfloat16_tE19Flash_kernel_traitsILi96ELi64ELi64ELi4ES3_EELb0ELb1ELb1ELb0ELb0ELb0ELb0ELb0EEEvNS_16Flash_fwd_paramsE)
        /*00f0*/ 	.short	0x0380
        /*00f2*/ 	.short	0x01d0


	//----- nvinfo : EIATTR_SW_WAR
	.align		4
.L_2968:
        /*00f4*/ 	.byte	0x04, 0x36
        /*00f6*/ 	.short	(.L_2970 - .L_2969)
.L_2969:
        /*00f8*/ 	.word	0x00000008
.L_2970:


//--------------------- .nv.info._ZN5flash24flash_fwd_splitkv_kernelI23Flash_fwd_kernel_traitsILi96ELi64ELi64ELi4ELb0ELb0EN7cutlass10bfloat16_tE19Flash_kernel_traitsILi96ELi64ELi64ELi4ES3_EELb0ELb1ELb1ELb0ELb0ELb1ELb0ELb0EEEvNS_16Flash_fwd_paramsE --------------------------
	.section	.nv.info._ZN5flash24flash_fwd_splitkv_kernelI23Flash_fwd_kernel_traitsILi96ELi64ELi64ELi4ELb0ELb0EN7cutlass10bfloat16_tE19Flash_kernel_traitsILi96ELi64ELi64ELi4ES3_EELb0ELb1ELb1ELb0ELb0ELb1ELb0ELb0EEEvNS_16Flash_fwd_paramsE,"",@"SHT_CUDA_INFO"
	.sectionflags	@""
	.align	4


	//----- nvinfo : EIATTR_CUDA_API_VERSION
	.align		4
        /*0000*/ 	.byte	0x04, 0x37
        /*0002*/ 	.short	(.L_2972 - .L_2971)
.L_2971:
        /*0004*/ 	.word	0x00000082


	//----- nvinfo : EIATTR_KPARAM_INFO
	.align		4
.L_2972:
        /*0008*/ 	.byte	0x04, 0x17
        /*000a*/ 	.short	(.L_2974 - .L_2973)
.L_2973:
        /*000c*/ 	.word	0x00000000
        /*0010*/ 	.short	0x0000
        /*0012*/ 	.short	0x0000
        /*0014*/ 	.byte	0x00, 0xf0, 0x41, 0x07


	//----- nvinfo : EIATTR_SPARSE_MMA_MASK
	.align		4
.L_2974:
        /*0018*/ 	.byte	0x03, 0x50
        /*001a*/ 	.short	0x0000


	//----- nvinfo : EIATTR_MAXREG_COUNT
	.align		4
        /*001c*/ 	.byte	0x03, 0x1b
        /*001e*/ 	.short	0x00ff


	//----- nvinfo : EIATTR_NUM_BARRIERS
	.align		4
        /*0020*/ 	.byte	0x02, 0x4c
        /*0022*/ 	.byte	0x01
	.zero		1


	//----- nvinfo : EIATTR_MERCURY_ISA_VERSION
	.align		4
        /*0024*/ 	.byte	0x03, 0x5f
        /*0026*/ 	.short	0x0101


	//----- nvinfo : EIATTR_COOP_GROUP_MASK_REGIDS
	.align		4
        /*0028*/ 	.byte	0x04, 0x29
        /*002a*/ 	.short	(.L_2976 - .L_2975)


	//   ....[0]....
.L_2975:
        /*002c*/ 	.word	0xffffffff


	//   ....[1]....
        /*0030*/ 	.word	0xffffffff


	//   ....[2]....
        /*0034*/ 	.word	0xffffffff


	//   ....[3]....
        /*0038*/ 	.word	0xffffffff


	//   ....[4]....
        /*003c*/ 	.word	0xffffffff


	//   ....[5]....
        /*0040*/ 	.word	0xffffffff


	//   ....[6]....
        /*0044*/ 	.word	0xffffffff


	//   ....[7]....
        /*0048*/ 	.word	0xffffffff


	//   ....[8]....
        /*004c*/ 	.word	0xffffffff


	//   ....[9]....
        /*0050*/ 	.word	0xffffffff


	//   ....[10]....
        /*0054*/ 	.word	0xffffffff


	//   ....[11]....
        /*0058*/ 	.word	0xffffffff


	//   ....[12]....
        /*005c*/ 	.word	0xffffffff


	//   ....[13]....
        /*0060*/ 	.word	0xffffffff


	//   ....[14]....
        /*0064*/ 	.word	0xffffffff


	//   ....[15]....
        /*0068*/ 	.word	0xffffffff


	//   ....[16]....
        /*006c*/ 	.word	0x05000004


	//   ....[17]....
        /*0070*/ 	.word	0x05000004


	//   ....[18]....
        /*0074*/ 	.word	0x05000004


	//   ....[19]....
        /*0078*/ 	.word	0x05000004


	//----- nvinfo : EIATTR_COOP_GROUP_INSTR_OFFSETS
	.align		4
.L_2976:
        /*007c*/ 	.byte	0x04, 0x28
        /*007e*/ 	.short	(.L_2978 - .L_2977)


	//   ....[0]....
.L_2977:
        /*0080*/ 	.word	0x00004e30


	//   ....[1]....
        /*0084*/ 	.word	0x00004e50


	//   ....[2]....
        /*0088*/ 	.word	0x00004e70


	//   ....[3]....
        /*008c*/ 	.word	0x00004e90


	//   ....[4]....
        /*0090*/ 	.word	0x000084f0


	//   ....[5]....
        /*0094*/ 	.word	0x00008510


	//   ....[6]....
        /*0098*/ 	.word	0x00008550


	//   ....[7]....
        /*009c*/ 	.word	0x00008560


	//   ....[8]....
        /*00a0*/ 	.word	0x0000c090


	//   ....[9]....
        /*00a4*/ 	.word	0x0000c0c0


	//   ....[10]....
        /*00a8*/ 	.word	0x0000c0f0


	//   ....[11]....
        /*00ac*/ 	.word	0x0000c100


	//   ....[12]....
        /*00b0*/ 	.word	0x0000d130


	//   ....[13]....
        /*00b4*/ 	.word	0x0000d140


	//   ....[14]....
        /*00b8*/ 	.word	0x0000d170


	//   ....[15]....
        /*00bc*/ 	.word	0x0000d180


	//   ....[16]....
        /*00c0*/ 	.word	0x0000dfe0


	//   ....[17]....
        /*00c4*/ 	.word	0x0000e050


	//   ....[18]....
        /*00c8*/ 	.word	0x0000e0b0


	//   ....[19]....
        /*00cc*/ 	.word	0x0000e120


	//----- nvinfo : EIATTR_VRC_CTA_INIT_COUNT
	.align		4
.L_2978:
        /*00d0*/ 	.byte	0x02, 0x4a
	.zero		1
	.zero		1


	//----- nvinfo : EIATTR_EXIT_INSTR_OFFSETS
	.align		4
        /*00d4*/ 	.byte	0x04, 0x1c
        /*00d6*/ 	.short	(.L_2980 - .L_2979)


	//   ....[0]....
.L_2979:
        /*00d8*/ 	.word	0x00000090


	//----- nvinfo : EIATTR_CRS_STACK_SIZE
	.align		4
.L_2980:
        /*00dc*/ 	.byte	0x04, 0x1e
        /*00de*/ 	.short	(.L_2982 - .L_2981)
.L_2981:
        /*00e0*/ 	.word	0x00000000


	//----- nvinfo : EIATTR_CBANK_PARAM_SIZE
	.align		4
.L_2982:
        /*00e4*/ 	.byte	0x03, 0x19
        /*00e6*/ 	.short	0x01d0


	//----- nvinfo : EIATTR_PARAM_CBANK
	.align		4
        /*00e8*/ 	.byte	0x04, 0x0a
        /*00ea*/ 	.short	(.L_2984 - .L_2983)
	.align		4
.L_2983:
        /*00ec*/ 	.word	index@(.nv.constant0._ZN5flash24flash_fwd_splitkv_kernelI23Flash_fwd_kernel_traitsILi96ELi64ELi64ELi4ELb0ELb0EN7cutlass10bfloat16_tE19Flash_kernel_traitsILi96ELi64ELi64ELi4ES3_EELb0ELb1ELb1ELb0ELb0ELb1ELb0ELb0EEEvNS_16Flash_fwd_paramsE)
        /*00f0*/ 	.short	0x0380
        /*00f2*/ 	.short	0x01d0


	//----- nvinfo : EIATTR_SW_WAR
	.align		4
.L_2984:
        /*00f4*/ 	.byte	0x04, 0x36
        /*00f6*/ 	.short	(.L_2986 - .L_2985)
.L_2985:
        /*00f8*/ 	.word	0x00000008
.L_2986:


//--------------------- .nv.info._ZN5flash24flash_fwd_splitkv_kernelI23Flash_fwd_kernel_traitsILi96ELi64ELi64ELi4ELb0ELb0EN7cutlass10bfloat16_tE19Flash_kernel_traitsILi96ELi64ELi64ELi4ES3_EELb0ELb1ELb0ELb0ELb1ELb0ELb0ELb1EEEvNS_16Flash_fwd_paramsE --------------------------
	.section	.nv.info._ZN5flash24flash_fwd_splitkv_kernelI23Flash_fwd_kernel_traitsILi96ELi64ELi64ELi4ELb0ELb0EN7cutlass10bfloat16_tE19Flash_kernel_traitsILi96ELi64ELi64ELi4ES3_EELb0ELb1ELb0ELb0ELb1ELb0ELb0ELb1EEEvNS_16Flash_fwd_paramsE,"",@"SHT_CUDA_INFO"
	.sectionflags	@""
	.align	4


	//----- nvinfo : EIATTR_CUDA_API_VERSION
	.align		4
        /*0000*/ 	.byte	0x04, 0x37
        /*0002*/ 	.short	(.L_2988 - .L_2987)
.L_2987:
        /*0004*/ 	.word	0x00000082


	//----- nvinfo : EIATTR_KPARAM_INFO
	.align		4
.L_2988:
        /*0008*/ 	.byte	0x04, 0x17
        /*000a*/ 	.short	(.L_2990 - .L_2989)
.L_2989:
        /*000c*/ 	.word	0x00000000
        /*0010*/ 	.short	0x0000
        /*0012*/ 	.short	0x0000
        /*0014*/ 	.byte	0x00, 0xf0, 0x41, 0x07


	//----- nvinfo : EIATTR_SPARSE_MMA_MASK
	.align		4
.L_2990:
        /*0018*/ 	.byte	0x03, 0x50
        /*001a*/ 	.short	0x0000


	//----- nvinfo : EIATTR_MAXREG_COUNT
	.align		4
        /*001c*/ 	.byte	0x03, 0x1b
        /*001e*/ 	.short	0x00ff


	//----- nvinfo : EIATTR_NUM_BARRIERS
	.align		4
        /*0020*/ 	.byte	0x02, 0x4c
        /*0022*/ 	.byte	0x01
	.zero		1


	//----- nvinfo : EIATTR_MERCURY_ISA_VERSION
	.align		4
        /*0024*/ 	.byte	0x03, 0x5f
        /*0026*/ 	.short	0x0101


	//----- nvinfo : EIATTR_COOP_GROUP_MASK_REGIDS
	.align		4
        /*0028*/ 	.byte	0x04, 0x29
        /*002a*/ 	.short	(.L_2992 - .L_2991)


	//   ....[0]....
.L_2991:
        /*002c*/ 	.word	0xffffffff


	//   ....[1]....
        /*0030*/ 	.word	0xffffffff


	//   ....[2]....
        /*0034*/ 	.word	0xffffffff


	//   ....[3]....
        /*0038*/ 	.word	0xffffffff


	//   ....[4]....
        /*003c*/ 	.word	0xffffffff


	//   ....[5]....
        /*0040*/ 	.word	0xffffffff


	//   ....[6]....
        /*0044*/ 	.word	0xffffffff


	//   ....[7]....
        /*0048*/ 	.word	0xffffffff


	//   ....[8]....
        /*004c*/ 	.word	0xffffffff


	//   ....[9]....
        /*0050*/ 	.word	0xffffffff


	//   ....[10]....
        /*0054*/ 	.word	0xffffffff


	//   ....[11]....
        /*0058*/ 	.word	0xffffffff


	//   ....[12]....
        /*005c*/ 	.word	0xffffffff


	//   ....[13]....
        /*0060*/ 	.word	0xffffffff


	//   ....[14]....
        /*0064*/ 	.word	0xffffffff


	//   ....[15]....
        /*0068*/ 	.word	0xffffffff


	//   ....[16]....
        /*006c*/ 	.word	0x05000002


	//   ....[17]....
        /*0070*/ 	.word	0x05000002


	//   ....[18]....
        /*0074*/ 	.word	0x05000002


	//   ....[19]....
        /*0078*/ 	.word	0x05000002


	//----- nvinfo : EIATTR_COOP_GROUP_INSTR_OFFSETS
	.align		4
.L_2992:
        /*007c*/ 	.byte	0x04, 0x28
        /*007e*/ 	.short	(.L_2994 - .L_2993)


	//   ....[0]....
.L_2993:
        /*0080*/ 	.word	0x0000b1a0


	//   ....[1]....
        /*0084*/ 	.word	0x0000b1c0


	//   ....[2]....
        /*0088*/ 	.word	0x0000b250


	//   ....[3]....
        /*008c*/ 	.word	0x0000b260


	//   ....[4]....
        /*0090*/ 	.word	0x0000d970


	//   ....[5]....
        /*0094*/ 	.word	0x0000d980


	//   ....[6]....
        /*0098*/ 	.word	0x0000d9b0


	//   ....[7]....
        /*009c*/ 	.word	0x0000d9c0


	//   ....[8]....
        /*00a0*/ 	.word	0x000107a0


	//   ....[9]....
        /*00a4*/ 	.word	0x00010800


	//   ....[10]....
        /*00a8*/ 	.word	0x00010820


	//   ....[11]....
        /*00ac*/ 	.word	0x00010840


	//   ....[12]....
        /*00b0*/ 	.word	0x00011860


	//   ....[13]....
        /*00b4*/ 	.word	0x00011870


	//   ....[14]....
        /*00b8*/ 	.word	0x000118a0


	//   ....[15]....
        /*00bc*/ 	.word	0x000118b0


	//   ....[16]....
        /*00c0*/ 	.word	0x00012740


	//   ....[17]....
        /*00c4*/ 	.word	0x000127b0


	//   ....[18]....
        /*00c8*/ 	.word	0x00012810


	//   ....[19]....
        /*00cc*/ 	.word	0x00012880


	//----- nvinfo : EIATTR_VRC_CTA_INIT_COUNT
	.align		4
.L_2994:
        /*00d0*/ 	.byte	0x02, 0x4a
	.zero		1
	.zero		1


	//----- nvinfo : EIATTR_EXIT_INSTR_OFFSETS
	.align		4
        /*00d4*/ 	.byte	0x04, 0x1c
        /*00d6*/ 	.short	(.L_2996 - .L_2995)


	//   ....[0]....
.L_2995:
        /*00d8*/ 	.word	0x00000090


	//----- nvinfo : EIATTR_CRS_STACK_SIZE
	.align		4
.L_2996:
        /*00dc*/ 	.byte	0x04, 0x1e
        /*00de*/ 	.short	(.L_2998 - .L_2997)
.L_2997:
        /*00e0*/ 	.word	0x00000000


	//----- nvinfo : EIATTR_CBANK_PARAM_SIZE
	.align		4
.L_2998:
        /*00e4*/ 	.byte	0x03, 0x19
        /*00e6*/ 	.short	0x01d0


	//----- nvinfo : EIATTR_PARAM_CBANK
	.align		4
        /*00e8*/ 	.byte	0x04, 0x0a
        /*00ea*/ 	.short	(.L_3000 - .L_2999)
	.align		4
.L_2999:
        /*00ec*/ 	.word	index@(.nv.constant0._ZN5flash24flash_fwd_splitkv_kernelI23Flash_fwd_kernel_traitsILi96ELi64ELi64ELi4ELb0ELb0EN7cutlass10bfloat16_tE19Flash_kernel_traitsILi96ELi64ELi64ELi4ES3_EELb0ELb1ELb0ELb0ELb1ELb0ELb0ELb1EEEvNS_16Flash_fwd_paramsE)
        /*00f0*/ 	.short	0x0380
        /*00f2*/ 	.short	0x01d0


	//----- nvinfo : EIATTR_SW_WAR
	.align		4
.L_3000:
        /*00f4*/ 	.byte	0x04, 0x36
        /*00f6*/ 	.short	(.L_3002 - .L_3001)
.L_3001:
        /*00f8*/ 	.word	0x00000008
.L_3002:


//--------------------- .nv.info._ZN5flash24flash_fwd_splitkv_kernelI23Flash_fwd_kernel_traitsILi96ELi64ELi64ELi4ELb0ELb0EN7cutlass10bfloat16_tE19Flash_kernel_traitsILi96ELi64ELi64ELi4ES3_EELb0ELb1ELb0ELb0ELb1ELb1ELb0ELb1EEEvNS_16Flash_fwd_paramsE --------------------------
	.section	.nv.info._ZN5flash24flash_fwd_splitkv_kernelI23Flash_fwd_kernel_traitsILi96ELi64ELi64ELi4ELb0ELb0EN7cutlass10bfloat16_tE19Flash_kernel_traitsILi96ELi64ELi64ELi4ES3_EELb0ELb1ELb0ELb0ELb1ELb1ELb0ELb1EEEvNS_16Flash_fwd_paramsE,"",@"SHT_CUDA_INFO"
	.sectionflags	@""
	.align	4


	//----- nvinfo : EIATTR_CUDA_API_VERSION
	.align		4
        /*0000*/ 	.byte	0x04, 0x37
        /*0002*/ 	.short	(.L_3004 - .L_3003)
.L_3003:
        /*0004*/ 	.word	0x00000082


	//----- nvinfo : EIATTR_KPARAM_INFO
	.align		4
.L_3004:
        /*0008*/ 	.byte	0x04, 0x17
        /*000a*/ 	.short	(.L_3006 - .L_3005)
.L_3005:
        /*000c*/ 	.word	0x00000000
        /*0010*/ 	.short	0x0000
        /*0012*/ 	.short	0x0000
        /*0014*/ 	.byte	0x00, 0xf0, 0x41, 0x07


	//----- nvinfo : EIATTR_SPARSE_MMA_MASK
	.align		4
.L_3006:
        /*0018*/ 	.byte	0x03, 0x50
        /*001a*/ 	.short	0x0000


	//----- nvinfo : EIATTR_MAXREG_COUNT
	.align		4
        /*001c*/ 	.byte	0x03, 0x1b
        /*001e*/ 	.short	0x00ff


	//----- nvinfo : EIATTR_NUM_BARRIERS
	.align		4
        /*0020*/ 	.byte	0x02, 0x4c
        /*0022*/ 	.byte	0x01
	.zero		1


	//----- nvinfo : EIATTR_MERCURY_ISA_VERSION
	.align		4
        /*0024*/ 	.byte	0x03, 0x5f
        /*0026*/ 	.short	0x0101


	//----- nvinfo : EIATTR_COOP_GROUP_MASK_REGIDS
	.align		4
        /*0028*/ 	.byte	0x04, 0x29
        /*002a*/ 	.short	(.L_3008 - .L_3007)


	//   ....[0]....
.L_3007:
        /*002c*/ 	.word	0xffffffff


	//   ....[1]....
        /*0030*/ 	.word	0xffffffff


	//   ....[2]....
        /*0034*/ 	.word	0xffffffff


	//   ....[3]....
        /*0038*/ 	.word	0xffffffff


	//   ....[4]....
        /*003c*/ 	.word	0xffffffff


	//   ....[5]....
        /*0040*/ 	.word	0xffffffff


	//   ....[6]....
        /*0044*/ 	.word	0xffffffff


	//   ....[7]....
        /*0048*/ 	.word	0xffffffff


	//   ....[8]....
        /*004c*/ 	.word	0xffffffff


	//   ....[9]....
        /*0050*/ 	.word	0xffffffff


	//   ....[10]....
        /*0054*/ 	.word	0xffffffff


	//   ....[11]....
        /*0058*/ 	.word	0xffffffff


	//   ....[12]....
        /*005c*/ 	.word	0xffffffff


	//   ....[13]....
        /*0060*/ 	.word	0xffffffff


	//   ....[14]....
        /*0064*/ 	.word	0xffffffff


	//   ....[15]....
        /*0068*/ 	.word	0xffffffff


	//   ....[16]....
        /*006c*/ 	.word	0x05000002


	//   ....[17]....
        /*0070*/ 	.word	0x05000002


	//   ....[18]....
        /*0074*/ 	.word	0x05000002


	//   ....[19]....
        /*0078*/ 	.word	0x05000002


	//----- nvinfo : EIATTR_COOP_GROUP_INSTR_OFFSETS
	.align		4
.L_3008:
        /*007c*/ 	.byte	0x04, 0x28
        /*007e*/ 	.short	(.L_3010 - .L_3009)


	//   ....[0]....
.L_3009:
        /*0080*/ 	.word	0x0000b5b0


	//   ....[1]....
        /*0084*/ 	.word	0x0000b5d0


	//   ....[2]....
        /*0088*/ 	.word	0x0000b660


	//   ....[3]....
        /*008c*/ 	.word	0x0000b670


	//   ....[4]....
        /*0090*/ 	.word	0x0000e160


	//   ....[5]....
        /*0094*/ 	.word	0x0000e1a0


	//   ....[6]....
        /*0098*/ 	.word	0x0000e1c0


	//   ....[7]....
        /*009c*/ 	.word	0x0000e1e0


	//   ....[8]....
        /*00a0*/ 	.word	0x000113a0


	//   ....[9]....
        /*00a4*/ 	.word	0x000113f0


	//   ....[10]....
        /*00a8*/ 	.word	0x00011430


	//   ....[11]....
        /*00ac*/ 	.word	0x00011450


	//   ....[12]....
        /*00b0*/ 	.word	0x00012470


	//   ....[13]....
        /*00b4*/ 	.word	0x00012480


	//   ....[14]....
        /*00b8*/ 	.word	0x000124b0


	//   ....[15]....
        /*00bc*/ 	.word	0x000124c0


	//   ....[16]....
        /*00c0*/ 	.word	0x00013350


	//   ....[17]....
        /*00c4*/ 	.word	0x000133c0


	//   ....[18]....
        /*00c8*/ 	.word	0x00013420


	//   ....[19]....
        /*00cc*/ 	.word	0x00013490


	//----- nvinfo : EIATTR_VRC_CTA_INIT_COUNT
	.align		4
.L_3010:
        /*00d0*/ 	.byte	0x02, 0x4a
	.zero		1
	.zero		1


	//----- nvinfo : EIATTR_EXIT_INSTR_OFFSETS
	.align		4
        /*00d4*/ 	.byte	0x04, 0x1c
        /*00d6*/ 	.short	(.L_3012 - .L_3011)


	//   ....[0]....
.L_3011:
        /*00d8*/ 	.word	0x00000090


	//----- nvinfo : EIATTR_CRS_STACK_SIZE
	.align		4
.L_3012:
        /*00dc*/ 	.byte	0x04, 0x1e
        /*00de*/ 	.short	(.L_3014 - .L_3013)
.L_3013:
        /*00e0*/ 	.word	0x00000000


	//----- nvinfo : EIATTR_CBANK_PARAM_SIZE
	.align		4
.L_3014:
        /*00e4*/ 	.byte	0x03, 0x19
        /*00e6*/ 	.short	0x01d0


	//----- nvinfo : EIATTR_PARAM_CBANK
	.align		4
        /*00e8*/ 	.byte	0x04, 0x0a
        /*00ea*/ 	.short	(.L_3016 - .L_3015)
	.align		4
.L_3015:
        /*00ec*/ 	.word	index@(.nv.constant0._ZN5flash24flash_fwd_splitkv_kernelI23Flash_fwd_kernel_traitsILi96ELi64ELi64ELi4ELb0ELb0EN7cutlass10bfloat16_tE19Flash_kernel_traitsILi96ELi64ELi64ELi4ES3_EELb0ELb1ELb0ELb0ELb1ELb1ELb0ELb1EEEvNS_16Flash_fwd_paramsE)
        /*00f0*/ 	.short	0x0380
        /*00f2*/ 	.short	0x01d0


	//----- nvinfo : EIATTR_SW_WAR
	.align		4
.L_3016:
        /*00f4*/ 	.byte	0x04, 0x36
        /*00f6*/ 	.short	(.L_3018 - .L_3017)
.L_3017:
        /*00f8*/ 	.word	0x00000008
.L_3018:


//--------------------- .nv.info._ZN5flash24flash_fwd_splitkv_kernelI23Flash_fwd_kernel_traitsILi96ELi64ELi64ELi4ELb0ELb0EN7cutlass10bfloat16_tE19Flash_kernel_traitsILi96ELi64ELi64ELi4ES3_EELb0ELb1ELb1ELb0ELb0ELb0ELb0ELb1EEEvNS_16Flash_fwd_paramsE --------------------------
	.section	.nv.info._ZN5flash24flash_fwd_splitkv_kernelI23Flash_fwd_kernel_traitsILi96ELi64ELi64ELi4ELb0ELb0EN7cutlass10bfloat16_tE19Flash_kernel_traitsILi96ELi64ELi64ELi4ES3_EELb0ELb1ELb1ELb0ELb0ELb0ELb0ELb1EEEvNS_16Flash_fwd_paramsE,"",@"SHT_CUDA_INFO"
	.sectionflags	@""
	.align	4


	//----- nvinfo : EIATTR_CUDA_API_VERSION
	.align		4
        /*0000*/ 	.byte	0x04, 0x37
        /*0002*/ 	.short	(.L_3020 - .L_3019)
.L_3019:
        /*0004*/ 	.word	0x00000082


	//----- nvinfo : EIATTR_KPARAM_INFO
	.align		4
.L_3020:
        /*0008*/ 	.byte	0x04, 0x17
        /*000a*/ 	.short	(.L_3022 - .L_3021)
.L_3021:
        /*000c*/ 	.word	0x00000000
        /*0010*/ 	.short	0x0000
        /*0012*/ 	.short	0x0000
        /*0014*/ 	.byte	0x00, 0xf0, 0x41, 0x07


	//----- nvinfo : EIATTR_SPARSE_MMA_MASK
	.align		4
.L_3022:
        /*0018*/ 	.byte	0x03, 0x50
        /*001a*/ 	.short	0x0000


	//----- nvinfo : EIATTR_MAXREG_COUNT
	.align		4
        /*001c*/ 	.byte	0x03, 0x1b
        /*001e*/ 	.short	0x00ff


	//----- nvinfo : EIATTR_NUM_BARRIERS
	.align		4
        /*0020*/ 	.byte	0x02, 0x4c
        /*0022*/ 	.byte	0x01
	.zero		1


	//----- nvinfo : EIATTR_MERCURY_ISA_VERSION
	.align		4
        /*0024*/ 	.byte	0x03, 0x5f
        /*0026*/ 	.short	0x0101


	//----- nvinfo : EIATTR_COOP_GROUP_MASK_REGIDS
	.align		4
        /*0028*/ 	.byte	0x04, 0x29
        /*002a*/ 	.short	(.L_3024 - .L_3023)


	//   ....[0]....
.L_3023:
        /*002c*/ 	.word	0xffffffff


	//   ....[1]....
        /*0030*/ 	.word	0xffffffff


	//   ....[2]....
        /*0034*/ 	.word	0xffffffff


	//   ....[3]....
        /*0038*/ 	.word	0xffffffff


	//   ....[4]....
        /*003c*/ 	.word	0xffffffff


	//   ....[5]....
        /*0040*/ 	.word	0xffffffff


	//   ....[6]....
        /*0044*/ 	.word	0xffffffff


	//   ....[7]....
        /*0048*/ 	.word	0xffffffff


	//   ....[8]....
        /*004c*/ 	.word	0xffffffff


	//   ....[9]....
        /*0050*/ 	.word	0xffffffff


	//   ....[10]....
        /*0054*/ 	.word	0xffffffff


	//   ....[11]....
        /*0058*/ 	.word	0xffffffff


	//   ....[12]....
        /*005c*/ 	.word	0xffffffff


	//   ....[13]....
        /*0060*/ 	.word	0xffffffff


	//   ....[14]....
        /*0064*/ 	.word	0xffffffff


	//   ....[15]....
        /*0068*/ 	.word	0xffffffff


	//   ....[16]....
        /*006c*/ 	.word	0x05000002


	//   ....[17]....
        /*0070*/ 	.word	0x05000002


	//   ....[18]....
        /*0074*/ 	.word	0x05000002


	//   ....[19]....
        /*0078*/ 	.word	0x05000002


	//----- nvinfo : EIATTR_COOP_GROUP_INSTR_OFFSETS
	.align		4
.L_3024:
        /*007c*/ 	.byte	0x04, 0x28
        /*007e*/ 	.short	(.L_3026 - .L_3025)


	//   ....[0]....
.L_3025:
        /*0080*/ 	.word	0x0000cac0


	//   ....[1]....
        /*0084*/ 	.word	0x0000cae0


	//   ....[2]....
        /*0088*/ 	.word	0x0000cb70


	//   ....[3]....
        /*008c*/ 	.word	0x0000cb80


	//   ....[4]....
        /*0090*/ 	.word	0x0000fde0


	//   ....[5]....
        /*0094*/ 	.word	0x0000fe00


	//   ....[6]....
        /*0098*/ 	.word	0x0000fe20


	//   ....[7]....
        /*009c*/ 	.word	0x0000fe50


	//   ....[8]....
        /*00a0*/ 	.word	0x00013510


	//   ....[9]....
        /*00a4*/ 	.word	0x00013530


	//   ....[10]....
        /*00a8*/ 	.word	0x00013560


	//   ....[11]....
        /*00ac*/ 	.word	0x00013570


	//   ....[12]....
        /*00b0*/ 	.word	0x000145a0


	//   ....[13]....
        /*00b4*/ 	.word	0x000145b0


	//   ....[14]....
        /*00b8*/ 	.word	0x000145e0


	//   ....[15]....
        /*00bc*/ 	.word	0x000145f0


	//   ....[16]....
        /*00c0*/ 	.word	0x00015520


	//   ....[17]....
        /*00c4*/ 	.word	0x00015590


	//   ....[18]....
        /*00c8*/ 	.word	0x000155f0


	//   ....[19]....
        /*00cc*/ 	.word	0x00015660


	//----- nvinfo : EIATTR_VRC_CTA_INIT_COUNT
	.align		4
.L_3026:
        /*00d0*/ 	.byte	0x02, 0x4a
	.zero		1
	.zero		1


	//----- nvinfo : EIATTR_EXIT_INSTR_OFFSETS
	.align		4
        /*00d4*/ 	.byte	0x04, 0x1c
        /*00d6*/ 	.short	(.L_3028 - .L_3027)


	//   ....[0]....
.L_3027:
        /*00d8*/ 	.word	0x00000090


	//----- nvinfo : EIATTR_CRS_STACK_SIZE
	.align		4
.L_3028:
        /*00dc*/ 	.byte	0x04, 0x1e
        /*00de*/ 	.short	(.L_3030 - .L_3029)
.L_3029:
        /*00e0*/ 	.word	0x00000000


	//----- nvinfo : EIATTR_CBANK_PARAM_SIZE
	.align		4
.L_3030:
        /*00e4*/ 	.byte	0x03, 0x19
        /*00e6*/ 	.short	0x01d0


	//----- nvinfo : EIATTR_PARAM_CBANK
	.align		4
        /*00e8*/ 	.byte	0x04, 0x0a
        /*00ea*/ 	.short	(.L_3032 - .L_3031)
	.align		4
.L_3031:
        /*00ec*/ 	.word	index@(.nv.constant0._ZN5flash24flash_fwd_splitkv_kernelI23Flash_fwd_kernel_traitsILi96ELi64ELi64ELi4ELb0ELb0EN7cutlass10bfloat16_tE19Flash_kernel_traitsILi96ELi64ELi64ELi4ES3_EELb0ELb1ELb1ELb0ELb0ELb0ELb0ELb1EEEvNS_16Flash_fwd_paramsE)
        /*00f0*/ 	.short	0x0380
        /*00f2*/ 	.short	0x01d0


	//----- nvinfo : EIATTR_SW_WAR
	.align		4
.L_3032:
        /*00f4*/ 	.byte	0x04, 0x36
        /*00f6*/ 	.short	(.L_3034 - .L_3033)
.L_3033:
        /*00f8*/ 	.word	0x00000008
.L_3034:


//--------------------- .nv.info._ZN5flash24flash_fwd_splitkv_kernelI23Flash_fwd_kernel_traitsILi96ELi64ELi64ELi4ELb0ELb0EN7cutlass10bfloat16_tE19Flash_kernel_traitsILi96ELi64ELi64ELi4ES3_EELb0ELb1ELb1ELb0ELb0ELb1ELb0ELb1EEEvNS_16Flash_fwd_paramsE --------------------------
	.section	.nv.info._ZN5flash24flash_fwd_splitkv_kernelI23Flash_fwd_kernel_traitsILi96ELi64ELi64ELi4ELb0ELb0EN7cutlass10bfloat16_tE19Flash_kernel_traitsILi96ELi64ELi64ELi4ES3_EELb0ELb1ELb1ELb0ELb0ELb1ELb0ELb1EEEvNS_16Flash_fwd_paramsE,"",@"SHT_CUDA_INFO"
	.sectionflags	@""
	.align	4


	//----- nvinfo : EIATTR_CUDA_API_VERSION
	.align		4
        /*0000*/ 	.byte	0x04, 0x37
        /*0002*/ 	.short	(.L_3036 - .L_3035)
.L_3035:
        /*0004*/ 	.word	0x00000082


	//----- nvinfo : EIATTR_KPARAM_INFO
	.align		4
.L_3036:
        /*0008*/ 	.byte	0x04, 0x17
        /*000a*/ 	.short	(.L_3038 - .L_3037)
.L_3037:
        /*000c*/ 	.word	0x00000000
        /*0010*/ 	.short	0x0000
        /*0012*/ 	.short	0x0000
        /*0014*/ 	.byte	0x00, 0xf0, 0x41, 0x07


	//----- nvinfo : EIATTR_SPARSE_MMA_MASK
	.align		4
.L_3038:
        /*0018*/ 	.byte	0x03, 0x50
        /*001a*/ 	.short	0x0000


	//----- nvinfo : EIATTR_MAXREG_COUNT
	.align		4
        /*001c*/ 	.byte	0x03, 0x1b
        /*001e*/ 	.short	0x00ff


	//----- nvinfo : EIATTR_NUM_BARRIERS
	.align		4
        /*0020*/ 	.byte	0x02, 0x4c
        /*0022*/ 	.byte	0x01
	.zero		1


	//----- nvinfo : EIATTR_MERCURY_ISA_VERSION
	.align		4
        /*0024*/ 	.byte	0x03, 0x5f
        /*0026*/ 	.short	0x0101


	//----- nvinfo : EIATTR_COOP_GROUP_MASK_REGIDS
	.align		4
        /*0028*/ 	.byte	0x04, 0x29
        /*002a*/ 	.short	(.L_3040 - .L_3039)


	//   ....[0]....
.L_3039:
        /*002c*/ 	.word	0xffffffff


	//   ....[1]....
        /*0030*/ 	.word	0xffffffff


	//   ....[2]....
        /*0034*/ 	.word	0xffffffff


	//   ....[3]....
        /*0038*/ 	.word	0xffffffff


	//   ....[4]....
        /*003c*/ 	.word	0xffffffff


	//   ....[5]....
        /*0040*/ 	.word	0xffffffff


	//   ....[6]....
        /*0044*/ 	.word	0xffffffff


	//   ....[7]....
        /*0048*/ 	.word	0xffffffff


	//   ....[8]....
        /*004c*/ 	.word	0xffffffff


	//   ....[9]....
        /*0050*/ 	.word	0xffffffff


	//   ....[10]....
        /*0054*/ 	.word	0xffffffff


	//   ....[11]....
        /*0058*/ 	.word	0xffffffff


	//   ....[12]....
        /*005c*/ 	.word	0xffffffff


	//   ....[13]....
        /*0060*/ 	.word	0xffffffff


	//   ....[14]....
        /*0064*/ 	.word	0xffffffff


	//   ....[15]....
        /*0068*/ 	.word	0xffffffff


	//   ....[16]....
        /*006c*/ 	.word	0x05000002


	//   ....[17]....
        /*0070*/ 	.word	0x05000002


	//   ....[18]....
        /*0074*/ 	.word	0x05000002


	//   ....[19]....
        /*0078*/ 	.word	0x05000002


	//----- nvinfo : EIATTR_COOP_GROUP_INSTR_OFFSETS
	.align		4
.L_3040:
        /*007c*/ 	.byte	0x04, 0x28
        /*007e*/ 	.short	(.L_3042 - .L_3041)


	//   ....[0]....
.L_3041:
        /*0080*/ 	.word	0x0000cee0


	//   ....[1]....
        /*0084*/ 	.word	0x0000cf00


	//   ....[2]....
        /*0088*/ 	.word	0x0000cf90


	//   ....[3]....
        /*008c*/ 	.word	0x0000cfa0


	//   ....[4]....
        /*0090*/ 	.word	0x00010630


	//   ....[5]....
        /*0094*/ 	.word	0x00010650


	//   ....[6]....
        /*0098*/ 	.word	0x00010670


	//   ....[7]....
        /*009c*/ 	.word	0x000106a0


	//   ....[8]....
        /*00a0*/ 	.word	0x00014180


	//   ....[9]....
        /*00a4*/ 	.word	0x000141b0


	//   ....[10]....
        /*00a8*/ 	.word	0x000141e0


	//   ....[11]....
        /*00ac*/ 	.word	0x000141f0


	//   ....[12]....
        /*00b0*/ 	.word	0x00015220


	//   ....[13]....
        /*00b4*/ 	.word	0x00015230


	//   ....[14]....
        /*00b8*/ 	.word	0x00015260


	//   ....[15]....
        /*00bc*/ 	.word	0x00015270


	//   ....[16]....
        /*00c0*/ 	.word	0x000161a0


	//   ....[17]....
        /*00c4*/ 	.word	0x00016210


	//   ....[18]....
        /*00c8*/ 	.word	0x00016270


	//   ....[19]....
        /*00cc*/ 	.word	0x000162e0


	//----- nvinfo : EIATTR_VRC_CTA_INIT_COUNT
	.align		4
.L_3042:
        /*00d0*/ 	.byte	0x02, 0x4a
	.zero		1
	.zero		1


	//----- nvinfo : EIATTR_EXIT_INSTR_OFFSETS
	.align		4
        /*00d4*/ 	.byte	0x04, 0x1c
        /*00d6*/ 	.short	(.L_3044 - .L_3043)


	//   ....[0]....
.L_3043:
        /*00d8*/ 	.word	0x00000090


	//----- nvinfo : EIATTR_CRS_STACK_SIZE
	.align		4
.L_3044:
        /*00dc*/ 	.byte	0x04, 0x1e
        /*00de*/ 	.short	(.L_3046 - .L_3045)
.L_3045:
        /*00e0*/ 	.word	0x00000000


	//----- nvinfo : EIATTR_CBANK_PARAM_SIZE
	.align		4
.L_3046:
        /*00e4*/ 	.byte	0x03, 0x19
        /*00e6*/ 	.short	0x01d0


	//----- nvinfo : EIATTR_PARAM_CBANK
	.align		4
        /*00e8*/ 	.byte	0x04, 0x0a
        /*00ea*/ 	.short	(.L_3048 - .L_3047)
	.align		4
.L_3047:
        /*00ec*/ 	.word	index@(.nv.constant0._ZN5flash24flash_fwd_splitkv_kernelI23Flash_fwd_kernel_traitsILi96ELi64ELi64ELi4ELb0ELb0EN7cutlass10bfloat16_tE19Flash_kernel_traitsILi96ELi64ELi64ELi4ES3_EELb0ELb1ELb1ELb0ELb0ELb1ELb0ELb1EEEvNS_16Flash_fwd_paramsE)
        /*00f0*/ 	.short	0x0380
        /*00f2*/ 	.short	0x01d0


	//----- nvinfo : EIATTR_SW_WAR
	.align		4
.L_3048:
        /*00f4*/ 	.byte	0x04, 0x36
        /*00f6*/ 	.short	(.L_3050 - .L_3049)
.L_3049:
        /*00f8*/ 	.word	0x00000008
.L_3050:


//--------------------- .nv.info._ZN5flash24flash_fwd_splitkv_kernelI23Flash_fwd_kernel_traitsILi96ELi64ELi64ELi4ELb0ELb0EN7cutlass10bfloat16_tE19Flash_kernel_traitsILi96ELi64ELi64ELi4ES3_EELb0ELb1ELb0ELb0ELb1ELb0ELb1ELb0EEEvNS_16Flash_fwd_paramsE --------------------------
	.section	.nv.info._ZN5flash24flash_fwd_splitkv_kernelI23Flash_fwd_kernel_traitsILi96ELi64ELi64ELi4ELb0ELb0EN7cutlass10bfloat16_tE19Flash_kernel_traitsILi96ELi64ELi64ELi4ES3_EELb0ELb1ELb0ELb0ELb1ELb0ELb1ELb0EEEvNS_16Flash_fwd_paramsE,"",@"SHT_CUDA_INFO"
	.sectionflags	@""
	.align	4


	//----- nvinfo : EIATTR_CUDA_API_VERSION
	.align		4
        /*0000*/ 	.byte	0x04, 0x37
        /*0002*/ 	.short	(.L_3052 - .L_3051)
.L_3051:
        /*0004*/ 	.word	0x00000082


	//----- nvinfo : EIATTR_KPARAM_INFO
	.align		4
.L_3052:
        /*0008*/ 	.byte	0x04, 0x17
        /*000a*/ 	.short	(.L_3054 - .L_3053)
.L_3053:
        /*000c*/ 	.word	0x00000000
        /*0010*/ 	.short	0x0000
        /*0012*/ 	.short	0x0000
        /*0014*/ 	.byte	0x00, 0xf0, 0x41, 0x07


	//----- nvinfo : EIATTR_SPARSE_MMA_MASK
	.align		4
.L_3054:
        /*0018*/ 	.byte	0x03, 0x50
        /*001a*/ 	.short	0x0000


	//----- nvinfo : EIATTR_MAXREG_COUNT
	.align		4
        /*001c*/ 	.byte	0x03, 0x1b
        /*001e*/ 	.short	0x00ff


	//----- nvinfo : EIATTR_NUM_BARRIERS
	.align		4
        /*0020*/ 	.byte	0x02, 0x4c
        /*0022*/ 	.byte	0x01
	.zero		1


	//----- nvinfo : EIATTR_MERCURY_ISA_VERSION
	.align		4
        /*0024*/ 	.byte	0x03, 0x5f
        /*0026*/ 	.short	0x0101


	//----- nvinfo : EIATTR_COOP_GROUP_MASK_REGIDS
	.align		4
        /*0028*/ 	.byte	0x04, 0x29
        /*002a*/ 	.short	(.L_3056 - .L_3055)


	//   ....[0]....
.L_3055:
        /*002c*/ 	.word	0xffffffff


	//   ....[1]....
        /*0030*/ 	.word	0xffffffff


	//   ....[2]....
        /*0034*/ 	.word	0xffffffff


	//   ....[3]....
        /*0038*/ 	.word	0xffffffff


	//   ....[4]....
        /*003c*/ 	.word	0xffffffff


	//   ....[5]....
        /*0040*/ 	.word	0xffffffff


	//   ....[6]....
        /*0044*/ 	.word	0xffffffff


	//   ....[7]....
        /*0048*/ 	.word	0xffffffff


	//   ....[8]....
        /*004c*/ 	.word	0xffffffff


	//   ....[9]....
        /*0050*/ 	.word	0xffffffff


	//   ....[10]....
        /*0054*/ 	.word	0xffffffff


	//   ....[11]....
        /*0058*/ 	.word	0xffffffff


	//   ....[12]....
        /*005c*/ 	.word	0xffffffff


	//   ....[13]....
        /*0060*/ 	.word	0xffffffff


	//   ....[14]....
        /*0064*/ 	.word	0xffffffff


	//   ....[15]....
        /*0068*/ 	.word	0xffffffff


	//   ....[16]....
        /*006c*/ 	.word	0x05000007


	//   ....[17]....
        /*0070*/ 	.word	0x05000007


	//   ....[18]....
        /*0074*/ 	.word	0x05000007


	//   ....[19]....
        /*0078*/ 	.word	0x05000007


	//----- nvinfo : EIATTR_COOP_GROUP_INSTR_OFFSETS
	.align		4
.L_3056:
        /*007c*/ 	.byte	0x04, 0x28
        /*007e*/ 	.short	(.L_3058 - .L_3057)


	//   ....[0]....
.L_3057:
        /*0080*/ 	.word	0x00003a20


	//   ....[1]....
        /*0084*/ 	.word	0x00003a50


	//   ....[2]....
        /*0088*/ 	.word	0x00003a70


	//   ....[3]....
        /*008c*/ 	.word	0x00003a90


	//   ....[4]....
        /*0090*/ 	.word	0x000060f0


	//   ....[5]....
        /*0094*/ 	.word	0x00006130


	//   ....[6]....
        /*0098*/ 	.word	0x00006150


	//   ....[7]....
        /*009c*/ 	.word	0x00006180


	//   ....[8]....
        /*00a0*/ 	.word	0x00008f10


	//   ....[9]....
        /*00a4*/ 	.word	0x00008f50


	//   ....[10]....
        /*00a8*/ 	.word	0x00008f90


	//   ....[11]....
        /*00ac*/ 	.word	0x00008fb0


	//   ....[12]....
        /*00b0*/ 	.word	0x0000a020


	//   ....[13]....
        /*00b4*/ 	.word	0x0000a030


	//   ....[14]....
        /*00b8*/ 	.word	0x0000a060


	//   ....[15]....
        /*00bc*/ 	.word	0x0000a070


	//   ....[16]....
        /*00c0*/ 	.word	0x0000aba0


	//   ....[17]....
        /*00c4*/ 	.word	0x0000ac10


	//   ....[18]....
        /*00c8*/ 	.word	0x0000ac70


	//   ....[19]....
        /*00cc*/ 	.word	0x0000ace0


	//----- nvinfo : EIATTR_VRC_CTA_INIT_COUNT
	.align		4
.L_3058:
        /*00d0*/ 	.byte	0x02, 0x4a
	.zero		1
	.zero		1


	//----- nvinfo : EIATTR_EXIT_INSTR_OFFSETS
	.align		4
        /*00d4*/ 	.byte	0x04, 0x1c
        /*00d6*/ 	.short	(.L_3060 - .L_3059)


	//   ....[0]....
.L_3059:
        /*00d8*/ 	.word	0x000001f0


	//----- nvinfo : EIATTR_CRS_STACK_SIZE
	.align		4
.L_3060:
        /*00dc*/ 	.byte	0x04, 0x1e
        /*00de*/ 	.short	(.L_3062 - .L_3061)
.L_3061:
        /*00e0*/ 	.word	0x00000000


	//----- nvinfo : EIATTR_CBANK_PARAM_SIZE
	.align		4
.L_3062:
        /*00e4*/ 	.byte	0x03, 0x19
        /*00e6*/ 	.short	0x01d0


	//----- nvinfo : EIATTR_PARAM_CBANK
	.align		4
        /*00e8*/ 	.byte	0x04, 0x0a
        /*00ea*/ 	.short	(.L_3064 - .L_3063)
	.align		4
.L_3063:
        /*00ec*/ 	.word	index@(.nv.constant0._ZN5flash24flash_fwd_splitkv_kernelI23Flash_fwd_kernel_traitsILi96ELi64ELi64ELi4ELb0ELb0EN7cutlass10bfloat16_tE19Flash_kernel_traitsILi96ELi64ELi64ELi4ES3_EELb0ELb1ELb0ELb0ELb1ELb0ELb1ELb0EEEvNS_16Flash_fwd_paramsE)
        /*00f0*/ 	.short	0x0380
        /*00f2*/ 	.short	0x01d0


	//----- nvinfo : EIATTR_SW_WAR
	.align		4
.L_3064:
        /*00f4*/ 	.byte	0x04, 0x36
        /*00f6*/ 	.short	(.L_3066 - .L_3065)
.L_3065:
        /*00f8*/ 	.word	0x00000008
.L_3066:


//--------------------- .nv.info._ZN5flash24flash_fwd_splitkv_kernelI23Flash_fwd_kernel_traitsILi96ELi64ELi64ELi4ELb0ELb0EN7cutlass10bfloat16_tE19Flash_kernel_traitsILi96ELi64ELi64ELi4ES3_EELb0ELb1ELb0ELb0ELb1ELb1ELb1ELb0EEEvNS_16Flash_fwd_paramsE --------------------------
	.section	.nv.info._ZN5flash24flash_fwd_splitkv_kernelI23Flash_fwd_kernel_traitsILi96ELi64ELi64ELi4ELb0ELb0EN7cutlass10bfloat16_tE19Flash_kernel_traitsILi96ELi64ELi64ELi4ES3_EELb0ELb1ELb0ELb0ELb1ELb1ELb1ELb0EEEvNS_16Flash_fwd_paramsE,"",@"SHT_CUDA_INFO"
	.sectionflags	@""
	.align	4


	//----- nvinfo : EIATTR_CUDA_API_VERSION
	.align		4
        /*0000*/ 	.byte	0x04, 0x37
        /*0002*/ 	.short	(.L_3068 - .L_3067)
.L_3067:
        /*0004*/ 	.word	0x00000082


	//----- nvinfo : EIATTR_KPARAM_INFO
	.align		4
.L_3068:
        /*0008*/ 	.byte	0x04, 0x17
        /*000a*/ 	.short	(.L_3070 - .L_3069)
.L_3069:
        /*000c*/ 	.word	0x00000000
        /*0010*/ 	.short	0x0000
        /*0012*/ 	.short	0x0000
        /*0014*/ 	.byte	0x00, 0xf0, 0x41, 0x07


	//----- nvinfo : EIATTR_SPARSE_MMA_MASK
	.align		4
.L_3070:
        /*0018*/ 	.byte	0x03, 0x50
        /*001a*/ 	.short	0x0000


	//----- nvinfo : EIATTR_MAXREG_COUNT
	.align		4
        /*001c*/ 	.byte	0x03, 0x1b
        /*001e*/ 	.short	0x00ff


	//----- nvinfo : EIATTR_NUM_BARRIERS
	.align		4
        /*0020*/ 	.byte	0x02, 0x4c
        /*0022*/ 	.byte	0x01
	.zero		1


	//----- nvinfo : EIATTR_MERCURY_ISA_VERSION
	.align		4
        /*0024*/ 	.byte	0x03, 0x5f
        /*0026*/ 	.short	0x0101


	//----- nvinfo : EIATTR_COOP_GROUP_MASK_REGIDS
	.align		4
        /*0028*/ 	.byte	0x04, 0x29
        /*002a*/ 	.short	(.L_3072 - .L_3071)


	//   ....[0]....
.L_3071:
        /*002c*/ 	.word	0xffffffff


	//   ....[1]....
        /*0030*/ 	.word	0xffffffff


	//   ....[2]....
        /*0034*/ 	.word	0xffffffff


	//   ....[3]....
        /*0038*/ 	.word	0xffffffff


	//   ....[4]....
        /*003c*/ 	.word	0xffffffff


	//   ....[5]....
        /*0040*/ 	.word	0xffffffff


	//   ....[6]....
        /*0044*/ 	.word	0xffffffff


	//   ....[7]....
        /*0048*/ 	.word	0xffffffff


	//   ....[8]....
        /*004c*/ 	.word	0xffffffff


	//   ....[9]....
        /*0050*/ 	.word	0xffffffff


	//   ....[10]....
        /*0054*/ 	.word	0xffffffff


	//   ....[11]....
        /*0058*/ 	.word	0xffffffff


	//   ....[12]....
        /*005c*/ 	.word	0xffffffff


	//   ....[13]....
        /*0060*/ 	.word	0xffffffff


	//   ....[14]....
        /*0064*/ 	.word	0xffffffff


	//   ....[15]....
        /*0068*/ 	.word	0xffffffff


	//   ....[16]....
        /*006c*/ 	.word	0x05000007


	//   ....[17]....
        /*0070*/ 	.word	0x05000007


	//   ....[18]....
        /*0074*/ 	.word	0x05000007


	//   ....[19]....
        /*0078*/ 	.word	0x05000007


	//----- nvinfo : EIATTR_COOP_GROUP_INSTR_OFFSETS
	.align		4
.L_3072:
        /*007c*/ 	.byte	0x04, 0x28
        /*007e*/ 	.short	(.L_3074 - .L_3073)


	//   ....[0]....
.L_3073:
        /*0080*/ 	.word	0x00003e20


	//   ....[1]....
        /*0084*/ 	.word	0x00003e50


	//   ....[2]....
        /*0088*/ 	.word	0x00003e70


	//   ....[3]....
        /*008c*/ 	.word	0x00003e90


	//   ....[4]....
        /*0090*/ 	.word	0x00006900


	//   ....[5]....
        /*0094*/ 	.word	0x00006950


	//   ....[6]....
        /*0098*/ 	.word	0x000069a0


	//   ....[7]....
        /*009c*/ 	.word	0x000069c0


	//   ....[8]....
        /*00a0*/ 	.word	0x00009b30


	//   ....[9]....
        /*00a4*/ 	.word	0x00009b70


	//   ....[10]....
        /*00a8*/ 	.word	0x00009bb0


	//   ....[11]....
        /*00ac*/ 	.word	0x00009bd0


	//   ....[12]....
        /*00b0*/ 	.word	0x0000ac50


	//   ....[13]....
        /*00b4*/ 	.word	0x0000ac60


	//   ....[14]....
        /*00b8*/ 	.word	0x0000ac90


	//   ....[15]....
        /*00bc*/ 	.word	0x0000aca0


	//   ....[16]....
        /*00c0*/ 	.word	0x0000b7d0


	//   ....[17]....
        /*00c4*/ 	.word	0x0000b840


	//   ....[18]....
        /*00c8*/ 	.word	0x0000b8a0


	//   ....[19]....
        /*00cc*/ 	.word	0x0000b910


	//----- nvinfo : EIATTR_VRC_CTA_INIT_COUNT
	.align		4
.L_3074:
        /*00d0*/ 	.byte	0x02, 0x4a
	.zero		1
	.zero		1


	//----- nvinfo : EIATTR_EXIT_INSTR_OFFSETS
	.align		4
        /*00d4*/ 	.byte	0x04, 0x1c
        /*00d6*/ 	.short	(.L_3076 - .L_3075)


	//   ....[0]....
.L_3075:
        /*00d8*/ 	.word	0x000001f0


	//----- nvinfo : EIATTR_CRS_STACK_SIZE
	.align		4
.L_3076:
        /*00dc*/ 	.byte	0x04, 0x1e
        /*00de*/ 	.short	(.L_3078 - .L_3077)
.L_3077:
        /*00e0*/ 	.word	0x00000000


	//----- nvinfo : EIATTR_CBANK_PARAM_SIZE
	.align		4
.L_3078:
        /*00e4*/ 	.byte	0x03, 0x19
        /*00e6*/ 	.short	0x01d0


	//----- nvinfo : EIATTR_PARAM_CBANK
	.align		4
        /*00e8*/ 	.byte	0x04, 0x0a
        /*00ea*/ 	.short	(.L_3080 - .L_3079)
	.align		4
.L_3079:
        /*00ec*/ 	.word	index@(.nv.constant0._ZN5flash24flash_fwd_splitkv_kernelI23Flash_fwd_kernel_traitsILi96ELi64ELi64ELi4ELb0ELb0EN7cutlass10bfloat16_tE19Flash_kernel_traitsILi96ELi64ELi64ELi4ES3_EELb0ELb1ELb0ELb0ELb1ELb1ELb1ELb0EEEvNS_16Flash_fwd_paramsE)
        /*00f0*/ 	.short	0x0380
        /*00f2*/ 	.short	0x01d0


	//----- nvinfo : EIATTR_SW_WAR
	.align		4
.L_3080:
        /*00f4*/ 	.byte	0x04, 0x36
        /*00f6*/ 	.short	(.L_3082 - .L_3081)
.L_3081:
        /*00f8*/ 	.word	0x00000008
.L_3082:


//--------------------- .nv.info._ZN5flash24flash_fwd_splitkv_kernelI23Flash_fwd_kernel_traitsILi96ELi64ELi64ELi4ELb0ELb0EN7cutlass10bfloat16_tE19Flash_kernel_traitsILi96ELi64ELi64ELi4ES3_EELb0ELb1ELb1ELb0ELb0ELb0ELb1ELb0EEEvNS_16Flash_fwd_paramsE --------------------------
	.section	.nv.info._ZN5flash24flash_fwd_splitkv_kernelI23Flash_fwd_kernel_traitsILi96ELi64ELi64ELi4ELb0ELb0EN7cutlass10bfloat16_tE19Flash_kernel_traitsILi96ELi64ELi64ELi4ES3_EELb0ELb1ELb1ELb0ELb0ELb0ELb1ELb0EEEvNS_16Flash_fwd_paramsE,"",@"SHT_CUDA_INFO"
	.sectionflags	@""
	.align	4


	//----- nvinfo : EIATTR_CUDA_API_VERSION
	.align		4
        /*0000*/ 	.byte	0x04, 0x37
        /*0002*/ 	.short	(.L_3084 - .L_3083)
.L_3083:
        /*0004*/ 	.word	0x00000082


	//----- nvinfo : EIATTR_KPARAM_INFO
	.align		4
.L_3084:
        /*0008*/ 	.byte	0x04, 0x17
        /*000a*/ 	.short	(.L_3086 - .L_3085)
.L_3085:
        /*000c*/ 	.word	0x00000000
        /*0010*/ 	.short	0x0000
        /*0012*/ 	.short	0x0000
        /*0014*/ 	.byte	0x00, 0xf0, 0x41, 0x07


	//----- nvinfo : EIATTR_SPARSE_MMA_MASK
	.align		4
.L_3086:
        /*0018*/ 	.byte	0x03, 0x50
        /*001a*/ 	.short	0x0000


	//----- nvinfo : EIATTR_MAXREG_COUNT
	.align		4
        /*001c*/ 	.byte	0x03, 0x1b
        /*001e*/ 	.short	0x00ff


	//----- nvinfo : EIATTR_NUM_BARRIERS
	.align		4
        /*0020*/ 	.byte	0x02, 0x4c
        /*0022*/ 	.byte	0x01
	.zero		1


	//----- nvinfo : EIATTR_MERCURY_ISA_VERSION
	.align		4
        /*0024*/ 	.byte	0x03, 0x5f
        /*0026*/ 	.short	0x0101


	//----- nvinfo : EIATTR_COOP_GROUP_MASK_REGIDS
	.align		4
        /*0028*/ 	.byte	0x04, 0x29
        /*002a*/ 	.short	(.L_3088 - .L_3087)


	//   ....[0]....
.L_3087:
        /*002c*/ 	.word	0xffffffff


	//   ....[1]....
        /*0030*/ 	.word	0xffffffff


	//   ....[2]....
        /*0034*/ 	.word	0xffffffff


	//   ....[3]....
        /*0038*/ 	.word	0xffffffff


	//   ....[4]....
        /*003c*/ 	.word	0xffffffff


	//   ....[5]....
        /*0040*/ 	.word	0xffffffff


	//   ....[6]....
        /*0044*/ 	.word	0xffffffff


	//   ....[7]....
        /*0048*/ 	.word	0xffffffff


	//   ....[8]....
        /*004c*/ 	.word	0xffffffff


	//   ....[9]....
        /*0050*/ 	.word	0xffffffff


	//   ....[10]....
        /*0054*/ 	.word	0xffffffff


	//   ....[11]....
        /*0058*/ 	.word	0xffffffff


	//   ....[12]....
        /*005c*/ 	.word	0xffffffff


	//   ....[13]....
        /*0060*/ 	.word	0xffffffff


	//   ....[14]....
        /*0064*/ 	.word	0xffffffff


	//   ....[15]....
        /*0068*/ 	.word	0xffffffff


	//   ....[16]....
        /*006c*/ 	.word	0x05000006


	//   ....[17]....
        /*0070*/ 	.word	0x05000006


	//   ....[18]....
        /*0074*/ 	.word	0x05000006


	//   ....[19]....
        /*0078*/ 	.word	0x05000006


	//----- nvinfo : EIATTR_COOP_GROUP_INSTR_OFFSETS
	.align		4
.L_3088:
        /*007c*/ 	.byte	0x04, 0x28
        /*007e*/ 	.short	(.L_3090 - .L_3089)


	//   ....[0]....
.L_3089:
        /*0080*/ 	.word	0x00004e70


	//   ....[1]....
        /*0084*/ 	.word	0x00004e90


	//   ....[2]....
        /*0088*/ 	.word	0x00004eb0


	//   ....[3]....
        /*008c*/ 	.word	0x00004ed0


	//   ....[4]....
        /*0090*/ 	.word	0x00008130


	//   ....[5]....
        /*0094*/ 	.word	0x00008150


	//   ....[6]....
        /*0098*/ 	.word	0x00008180


	//   ....[7]....
        /*009c*/ 	.word	0x00008190


	//   ....[8]....
        /*00a0*/ 	.word	0x0000b890


	//   ....[9]....
        /*00a4*/ 	.word	0x0000b8a0


	//   ....[10]....
        /*00a8*/ 	.word	0x0000b8e0


	//   ....[11]....
        /*00ac*/ 	.word	0x0000b8f0


	//   ....[12]....
        /*00b0*/ 	.word	0x0000c930


	//   ....[13]....
        /*00b4*/ 	.word	0x0000c940


	//   ....[14]....
        /*00b8*/ 	.word	0x0000c970


	//   ....[15]....
        /*00bc*/ 	.word	0x0000c980


	//   ....[16]....
        /*00c0*/ 	.word	0x0000d760


	//   ....[17]....
        /*00c4*/ 	.word	0x0000d7d0


	//   ....[18]....
        /*00c8*/ 	.word	0x0000d830


	//   ....[19]....
        /*00cc*/ 	.word	0x0000d8a0


	//----- nvinfo : EIATTR_VRC_CTA_INIT_COUNT
	.align		4
.L_3090:
        /*00d0*/ 	.byte	0x02, 0x4a
	.zero		1
	.zero		1


	//----- nvinfo : EIATTR_EXIT_INSTR_OFFSETS
	.align		4
        /*00d4*/ 	.byte	0x04, 0x1c
        /*00d6*/ 	.short	(.L_3092 - .L_3091)


	//   ....[0]....
.L_3091:
        /*00d8*/ 	.word	0x000001f0


	//----- nvinfo : EIATTR_CRS_STACK_SIZE
	.align		4
.L_3092:
        /*00dc*/ 	.byte	0x04, 0x1e
        /*00de*/ 	.short	(.L_3094 - .L_3093)
.L_3093:
        /*00e0*/ 	.word	0x00000000


	//----- nvinfo : EIATTR_CBANK_PARAM_SIZE
	.align		4
.L_3094:
        /*00e4*/ 	.byte	0x03, 0x19
        /*00e6*/ 	.short	0x01d0


	//----- nvinfo : EIATTR_PARAM_CBANK
	.align		4
        /*00e8*/ 	.byte	0x04, 0x0a
        /*00ea*/ 	.short	(.L_3096 - .L_3095)
	.align		4
.L_3095:
        /*00ec*/ 	.word	index@(.nv.constant0._ZN5flash24flash_fwd_splitkv_kernelI23Flash_fwd_kernel_traitsILi96ELi64ELi64ELi4ELb0ELb0EN7cutlass10bfloat16_tE19Flash_kernel_traitsILi96ELi64ELi64ELi4ES3_EELb0ELb1ELb1ELb0ELb0ELb0ELb1ELb0EEEvNS_16Flash_fwd_paramsE)
        /*00f0*/ 	.short	0x0380
        /*00f2*/ 	.short	0x01d0


	//----- nvinfo : EIATTR_SW_WAR
	.align		4
.L_3096:
        /*00f4*/ 	.byte	0x04, 0x36
        /*00f6*/ 	.short	(.L_3098 - .L_3097)
.L_3097:
        /*00f8*/ 	.word	0x00000008
.L_3098:


//--------------------- .nv.info._ZN5flash24flash_fwd_splitkv_kernelI23Flash_fwd_kernel_traitsILi96ELi64ELi64ELi4ELb0ELb0EN7cutlass10bfloat16_tE19Flash_kernel_traitsILi96ELi64ELi64ELi4ES3_EELb0ELb1ELb1ELb0ELb0ELb1ELb1ELb0EEEvNS_16Flash_fwd_paramsE --------------------------
	.section	.nv.info._ZN5flash24flash_fwd_splitkv_kernelI23Flash_fwd_kernel_traitsILi96ELi64ELi64ELi4ELb0ELb0EN7cutlass10bfloat16_tE19Flash_kernel_traitsILi96ELi64ELi64ELi4ES3_EELb0ELb1ELb1ELb0ELb0ELb1ELb1ELb0EEEvNS_16Flash_fwd_paramsE,"",@"SHT_CUDA_INFO"
	.sectionflags	@""
	.align	4


	//----- nvinfo : EIATTR_CUDA_API_VERSION
	.align		4
        /*0000*/ 	.byte	0x04, 0x37
        /*0002*/ 	.short	(.L_3100 - .L_3099)
.L_3099:
        /*0004*/ 	.word	0x00000082


	//----- nvinfo : EIATTR_KPARAM_INFO
	.align		4
.L_3100:
        /*0008*/ 	.byte	0x04, 0x17
        /*000a*/ 	.short	(.L_3102 - .L_3101)
.L_3101:
        /*000c*/ 	.word	0x00000000
        /*0010*/ 	.short	0x0000
        /*0012*/ 	.short	0x0000
        /*0014*/ 	.byte	0x00, 0xf0, 0x41, 0x07


	//----- nvinfo : EIATTR_SPARSE_MMA_MASK
	.align		4
.L_3102:
        /*0018*/ 	.byte	0x03, 0x50
        /*001a*/ 	.short	0x0000


	//----- nvinfo : EIATTR_MAXREG_COUNT
	.align		4
        /*001c*/ 	.byte	0x03, 0x1b
        /*001e*/ 	.short	0x00ff


	//----- nvinfo : EIATTR_NUM_BARRIERS
	.align		4
        /*0020*/ 	.byte	0x02, 0x4c
        /*0022*/ 	.byte	0x01
	.zero		1


	//----- nvinfo : EIATTR_MERCURY_ISA_VERSION
	.align		4
        /*0024*/ 	.byte	0x03, 0x5f
        /*0026*/ 	.short	0x0101


	//----- nvinfo : EIATTR_COOP_GROUP_MASK_REGIDS
	.align		4
        /*0028*/ 	.byte	0x04, 0x29
        /*002a*/ 	.short	(.L_3104 - .L_3103)


	//   ....[0]....
.L_3103:
        /*002c*/ 	.word	0xffffffff


	//   ....[1]....
        /*0030*/ 	.word	0xffffffff


	//   ....[2]....
        /*0034*/ 	.word	0xffffffff


	//   ....[3]....
        /*0038*/ 	.word	0xffffffff


	//   ....[4]....
        /*003c*/ 	.word	0xffffffff


	//   ....[5]....
        /*0040*/ 	.word	0xffffffff


	//   ....[6]....
        /*0044*/ 	.word	0xffffffff


	//   ....[7]....
        /*0048*/ 	.word	0xffffffff


	//   ....[8]....
        /*004c*/ 	.word	0xffffffff


	//   ....[9]....
        /*0050*/ 	.word	0xffffffff


	//   ....[10]....
        /*0054*/ 	.word	0xffffffff


	//   ....[11]....
        /*0058*/ 	.word	0xffffffff


	//   ....[12]....
        /*005c*/ 	.word	0xffffffff


	//   ....[13]....
        /*0060*/ 	.word	0xffffffff


	//   ....[14]....
        /*0064*/ 	.word	0xffffffff


	//   ....[15]....
        /*0068*/ 	.word	0xffffffff


	//   ....[16]....
        /*006c*/ 	.word	0x05000006


	//   ....[17]....
        /*0070*/ 	.word	0x05000006


	//   ....[18]....
        /*0074*/ 	.word	0x05000006


	//   ....[19]....
        /*0078*/ 	.word	0x05000006


	//----- nvinfo : EIATTR_COOP_GROUP_INSTR_OFFSETS
	.align		4
.L_3104:
        /*007c*/ 	.byte	0x04, 0x28
        /*007e*/ 	.short	(.L_3106 - .L_3105)


	//   ....[0]....
.L_3105:
        /*0080*/ 	.word	0x00005270


	//   ....[1]....
        /*0084*/ 	.word	0x00005290


	//   ....[2]....
        /*0088*/ 	.word	0x000052b0


	//   ....[3]....
        /*008c*/ 	.word	0x000052d0


	//   ....[4]....
        /*0090*/ 	.word	0x00008940


	//   ....[5]....
        /*0094*/ 	.word	0x00008970


	//   ....[6]....
        /*0098*/ 	.word	0x000089b0


	//   ....[7]....
        /*009c*/ 	.word	0x000089c0


	//   ....[8]....
        /*00a0*/ 	.word	0x0000c4b0


	//   ....[9]....
        /*00a4*/ 	.word	0x0000c4e0


	//   ....[10]....
        /*00a8*/ 	.word	0x0000c510


	//   ....[11]....
        /*00ac*/ 	.word	0x0000c520


	//   ....[12]....
        /*00b0*/ 	.word	0x0000d550


	//   ....[13]....
        /*00b4*/ 	.word	0x0000d560


	//   ....[14]....
        /*00b8*/ 	.word	0x0000d590


	//   ....[15]....
        /*00bc*/ 	.word	0x0000d5a0


	//   ....[16]....
        /*00c0*/ 	.word	0x0000e380


	//   ....[17]....
        /*00c4*/ 	.word	0x0000e3f0


	//   ....[18]....
        /*00c8*/ 	.word	0x0000e450


	//   ....[19]....
        /*00cc*/ 	.word	0x0000e4c0


	//----- nvinfo : EIATTR_VRC_CTA_INIT_COUNT
	.align		4
.L_3106:
        /*00d0*/ 	.byte	0x02, 0x4a
	.zero		1
	.zero		1


	//----- nvinfo : EIATTR_EXIT_INSTR_OFFSETS
	.align		4
        /*00d4*/ 	.byte	0x04, 0x1c
        /*00d6*/ 	.short	(.L_3108 - .L_3107)


	//   ....[0]....
.L_3107:
        /*00d8*/ 	.word	0x000001f0


	//----- nvinfo : EIATTR_CRS_STACK_SIZE
	.align		4
.L_3108:
        /*00dc*/ 	.byte	0x04, 0x1e
        /*00de*/ 	.short	(.L_3110 - .L_3109)
.L_3109:
        /*00e0*/ 	.word	0x00000000


	//----- nvinfo : EIATTR_CBANK_PARAM_SIZE
	.align		4
.L_3110:
        /*00e4*/ 	.byte	0x03, 0x19
        /*00e6*/ 	.short	0x01d0


	//----- nvinfo : EIATTR_PARAM_CBANK
	.align		4
        /*00e8*/ 	.byte	0x04, 0x0a
        /*00ea*/ 	.short	(.L_3112 - .L_3111)
	.align		4
.L_3111:
        /*00ec*/ 	.word	index@(.nv.constant0._ZN5flash24flash_fwd_splitkv_kernelI23Flash_fwd_kernel_traitsILi96ELi64ELi64ELi4ELb0ELb0EN7cutlass10bfloat16_tE19Flash_kernel_traitsILi96ELi64ELi64ELi4ES3_EELb0ELb1ELb1ELb0ELb0ELb1ELb1ELb0EEEvNS_16Flash_fwd_paramsE)
        /*00f0*/ 	.short	0x0380
        /*00f2*/ 	.short	0x01d0


	//----- nvinfo : EIATTR_SW_WAR
	.align		4
.L_3112:
        /*00f4*/ 	.byte	0x04, 0x36
        /*00f6*/ 	.short	(.L_3114 - .L_3113)
.L_3113:
        /*00f8*/ 	.word	0x00000008
.L_3114:


//--------------------- .nv.info._ZN5flash24flash_fwd_splitkv_kernelI23Flash_fwd_kernel_traitsILi96ELi64ELi64ELi4ELb0ELb0EN7cutlass10bfloat16_tE19Flash_kernel_traitsILi96ELi64ELi64ELi4ES3_EELb0ELb1ELb0ELb0ELb1ELb0ELb1ELb1EEEvNS_16Flash_fwd_paramsE --------------------------
	.section	.nv.info._ZN5flash24flash_fwd_splitkv_kernelI23Flash_fwd_kernel_traitsILi96ELi64ELi64ELi4ELb0ELb0EN7cutlass10bfloat16_tE19Flash_kernel_traitsILi96ELi64ELi64ELi4ES3_EELb0ELb1ELb0ELb0ELb1ELb0ELb1ELb1EEEvNS_16Flash_fwd_paramsE,"",@"SHT_CUDA_INFO"
	.sectionflags	@""
	.align	4


	//----- nvinfo : EIATTR_CUDA_API_VERSION
	.align		4
        /*0000*/ 	.byte	0x04, 0x37
        /*0002*/ 	.short	(.L_3116 - .L_3115)
.L_3115:
        /*0004*/ 	.word	0x00000082


	//----- nvinfo : EIATTR_KPARAM_INFO
	.align		4
.L_3116:
        /*0008*/ 	.byte	0x04, 0x17
        /*000a*/ 	.short	(.L_3118 - .L_3117)
.L_3117:
        /*000c*/ 	.word	0x00000000
        /*0010*/ 	.short	0x0000
        /*0012*/ 	.short	0x0000
        /*0014*/ 	.byte	0x00, 0xf0, 0x41, 0x07


	//----- nvinfo : EIATTR_SPARSE_MMA_MASK
	.align		4
.L_3118:
        /*0018*/ 	.byte	0x03, 0x50
        /*001a*/ 	.short	0x0000


	//----- nvinfo : EIATTR_MAXREG_COUNT
	.align		4
        /*001c*/ 	.byte	0x03, 0x1b
        /*001e*/ 	.short	0x00ff


	//----- nvinfo : EIATTR_NUM_BARRIERS
	.align		4
        /*0020*/ 	.byte	0x02, 0x4c
        /*0022*/ 	.byte	0x01
	.zero		1


	//----- nvinfo : EIATTR_MERCURY_ISA_VERSION
	.align		4
        /*0024*/ 	.byte	0x03, 0x5f
        /*0026*/ 	.short	0x0101


	//----- nvinfo : EIATTR_COOP_GROUP_MASK_REGIDS
	.align		4
        /*0028*/ 	.byte	0x04, 0x29
        /*002a*/ 	.short	(.L_3120 - .L_3119)


	//   ....[0]....
.L_3119:
        /*002c*/ 	.word	0xffffffff


	//   ....[1]....
        /*0030*/ 	.word	0xffffffff


	//   ....[2]....
        /*0034*/ 	.word	0xffffffff


	//   ....[3]....
        /*0038*/ 	.word	0xffffffff


	//   ....[4]....
        /*003c*/ 	.word	0xffffffff


	//   ....[5]....
        /*0040*/ 	.word	0xffffffff


	//   ....[6]....
        /*0044*/ 	.word	0xffffffff


	//   ....[7]....
        /*0048*/ 	.word	0xffffffff


	//   ....[8]....
        /*004c*/ 	.word	0xffffffff


	//   ....[9]....
        /*0050*/ 	.word	0xffffffff


	//   ....[10]....
        /*0054*/ 	.word	0xffffffff


	//   ....[11]....
        /*0058*/ 	.word	0xffffffff


	//   ....[12]....
        /*005c*/ 	.word	0xffffffff


	//   ....[13]....
        /*0060*/ 	.word	0xffffffff


	//   ....[14]....
        /*0064*/ 	.word	0xffffffff


	//   ....[15]....
        /*0068*/ 	.word	0xffffffff


	//   ....[16]....
        /*006c*/ 	.word	0x05000002


	//   ....[17]....
        /*0070*/ 	.word	0x05000002


	//   ....[18]....
        /*0074*/ 	.word	0x05000002


	//   ....[19]....
        /*0078*/ 	.word	0x05000002


	//----- nvinfo : EIATTR_COOP_GROUP_INSTR_OFFSETS
	.align		4
.L_3120:
        /*007c*/ 	.byte	0x04, 0x28
        /*007e*/ 	.short	(.L_3122 - .L_3121)


	//   ....[0]....
.L_3121:
        /*0080*/ 	.word	0x0000b400


	//   ....[1]....
        /*0084*/ 	.word	0x0000b430


	//   ....[2]....
        /*0088*/ 	.word	0x0000b450


	//   ....[3]....
        /*008c*/ 	.word	0x0000b470


	//   ....[4]....
        /*0090*/ 	.word	0x0000daf0


	//   ....[5]....
        /*0094*/ 	.word	0x0000db80


	//   ....[6]....
        /*0098*/ 	.word	0x0000dba0


	//   ....[7]....
        /*009c*/ 	.word	0x0000dbc0


	//   ....[8]....
        /*00a0*/ 	.word	0x00010900


	//   ....[9]....
        /*00a4*/ 	.word	0x00010930


	//   ....[10]....
        /*00a8*/ 	.word	0x00010970


	//   ....[11]....
        /*00ac*/ 	.word	0x00010980


	//   ....[12]....
        /*00b0*/ 	.word	0x00011a10


	//   ....[13]....
        /*00b4*/ 	.word	0x00011a20


	//   ....[14]....
        /*00b8*/ 	.word	0x00011a50


	//   ....[15]....
        /*00bc*/ 	.word	0x00011a60


	//   ....[16]....
        /*00c0*/ 	.word	0x00012630


	//   ....[17]....
        /*00c4*/ 	.word	0x000126a0


	//   ....[18]....
        /*00c8*/ 	.word	0x00012700


	//   ....[19]....
        /*00cc*/ 	.word	0x00012770


	//----- nvinfo : EIATTR_VRC_CTA_INIT_COUNT
	.align		4
.L_3122:
        /*00d0*/ 	.byte	0x02, 0x4a
	.zero		1
	.zero		1


	//----- nvinfo : EIATTR_EXIT_INSTR_OFFSETS
	.align		4
        /*00d4*/ 	.byte	0x04, 0x1c
        /*00d6*/ 	.short	(.L_3124 - .L_3123)


	//   ....[0]....
.L_3123:
        /*00d8*/ 	.word	0x000001f0


	//----- nvinfo : EIATTR_CRS_STACK_SIZE
	.align		4
.L_3124:
        /*00dc*/ 	.byte	0x04, 0x1e
        /*00de*/ 	.short	(.L_3126 - .L_3125)
.L_3125:
        /*00e0*/ 	.word	0x00000000


	//----- nvinfo : EIATTR_CBANK_PARAM_SIZE
	.align		4
.L_3126:
        /*00e4*/ 	.byte	0x03, 0x19
        /*00e6*/ 	.short	0x01d0


	//----- nvinfo : EIATTR_PARAM_CBANK
	.align		4
        /*00e8*/ 	.byte	0x04, 0x0a
        /*00ea*/ 	.short	(.L_3128 - .L_3127)
	.align		4
.L_3127:
        /*00ec*/ 	.word	index@(.nv.constant0._ZN5flash24flash_fwd_splitkv_kernelI23Flash_fwd_kernel_traitsILi96ELi64ELi64ELi4ELb0ELb0EN7cutlass10bfloat16_tE19Flash_kernel_traitsILi96ELi64ELi64ELi4ES3_EELb0ELb1ELb0ELb0ELb1ELb0ELb1ELb1EEEvNS_16Flash_fwd_paramsE)
        /*00f0*/ 	.short	0x0380
        /*00f2*/ 	.short	0x01d0


	//----- nvinfo : EIATTR_SW_WAR
	.align		4
.L_3128:
        /*00f4*/ 	.byte	0x04, 0x36
        /*00f6*/ 	.short	(.L_3130 - .L_3129)
.L_3129:
        /*00f8*/ 	.word	0x00000008
.L_3130:


//--------------------- .nv.info._ZN5flash24flash_fwd_splitkv_kernelI23Flash_fwd_kernel_traitsILi96ELi64ELi64ELi4ELb0ELb0EN7cutlass10bfloat16_tE19Flash_kernel_traitsILi96ELi64ELi64ELi4ES3_EELb0ELb1ELb0ELb0ELb1ELb1ELb1ELb1EEEvNS_16Flash_fwd_paramsE --------------------------
	.section	.nv.info._ZN5flash24flash_fwd_splitkv_kernelI23Flash_fwd_kernel_traitsILi96ELi64ELi64ELi4ELb0ELb0EN7cutlass10bfloat16_tE19Flash_kernel_traitsILi96ELi64ELi64ELi4ES3_EELb0ELb1ELb0ELb0ELb1ELb1ELb1ELb1EEEvNS_16Flash_fwd_paramsE,"",@"SHT_CUDA_INFO"
	.sectionflags	@""
	.align	4


	//----- nvinfo : EIATTR_CUDA_API_VERSION
	.align		4
        /*0000*/ 	.byte	0x04, 0x37
        /*0002*/ 	.short	(.L_3132 - .L_3131)
.L_3131:
        /*0004*/ 	.word	0x00000082


	//----- nvinfo : EIATTR_KPARAM_INFO
	.align		4
.L_3132:
        /*0008*/ 	.byte	0x04, 0x17
        /*000a*/ 	.short	(.L_3134 - .L_3133)
.L_3133:
        /*000c*/ 	.word	0x00000000
        /*0010*/ 	.short	0x0000
        /*0012*/ 	.short	0x0000
        /*0014*/ 	.byte	0x00, 0xf0, 0x41, 0x07


	//----- nvinfo : EIATTR_SPARSE_MMA_MASK
	.align		4
.L_3134:
        /*0018*/ 	.byte	0x03, 0x50
        /*001a*/ 	.short	0x0000


	//----- nvinfo : EIATTR_MAXREG_COUNT
	.align		4
        /*001c*/ 	.byte	0x03, 0x1b
        /*001e*/ 	.short	0x00ff


	//----- nvinfo : EIATTR_NUM_BARRIERS
	.align		4
        /*0020*/ 	.byte	0x02, 0x4c
        /*0022*/ 	.byte	0x01
	.zero		1


	//----- nvinfo : EIATTR_MERCURY_ISA_VERSION
	.align		4
        /*0024*/ 	.byte	0x03, 0x5f
        /*0026*/ 	.short	0x0101


	//----- nvinfo : EIATTR_COOP_GROUP_MASK_REGIDS
	.align		4
        /*0028*/ 	.byte	0x04, 0x29
        /*002a*/ 	.short	(.L_3136 - .L_3135)


	//   ....[0]....
.L_3135:
        /*002c*/ 	.word	0xffffffff


	//   ....[1]....
        /*0030*/ 	.word	0xffffffff


	//   ....[2]....
        /*0034*/ 	.word	0xffffffff


	//   ....[3]....
        /*0038*/ 	.word	0xffffffff


	//   ....[4]....
        /*003c*/ 	.word	0xffffffff


	//   ....[5]....
        /*0040*/ 	.word	0xffffffff


	//   ....[6]....
        /*0044*/ 	.word	0xffffffff


	//   ....[7]....
        /*0048*/ 	.word	0xffffffff


	//   ....[8]....
        /*004c*/ 	.word	0xffffffff


	//   ....[9]....
        /*0050*/ 	.word	0xffffffff


	//   ....[10]....
        /*0054*/ 	.word	0xffffffff


	//   ....[11]....
        /*0058*/ 	.word	0xffffffff


	//   ....[12]....
        /*005c*/ 	.word	0xffffffff


	//   ....[13]....
        /*0060*/ 	.word	0xffffffff


	//   ....[14]....
        /*0064*/ 	.word	0xffffffff


	//   ....[15]....
        /*0068*/ 	.word	0xffffffff


	//   ....[16]....
        /*006c*/ 	.word	0x05000002


	//   ....[17]....
        /*0070*/ 	.word	0x05000002


	//   ....[18]....
        /*0074*/ 	.word	0x05000002


	//   ....[19]....
        /*0078*/ 	.word	0x05000002


	//----- nvinfo : EIATTR_COOP_GROUP_INSTR_OFFSETS
	.align		4
.L_3136:
        /*007c*/ 	.byte	0x04, 0x28
        /*007e*/ 	.short	(.L_3138 - .L_3137)


	//   ....[0]....
.L_3137:
        /*0080*/ 	.word	0x0000b800


	//   ....[1]....
        /*0084*/ 	.word	0x0000b820


	//   ....[2]....
        /*0088*/ 	.word	0x0000b840


	//   ....[3]....
        /*008c*/ 	.word	0x0000b860


	//   ....[4]....
        /*0090*/ 	.word	0x0000e380


	//   ....[5]....
        /*0094*/ 	.word	0x0000e3b0


	//   ....[6]....
        /*0098*/ 	.word	0x0000e3d0


	//   ....[7]....
        /*009c*/ 	.word	0x0000e3f0


	//   ....[8]....
        /*00a0*/ 	.word	0x00011500


	//   ....[9]....
        /*00a4*/ 	.word	0x00011540


	//   ....[10]....
        /*00a8*/ 	.word	0x00011580


	//   ....[11]....
        /*00ac*/ 	.word	0x00011590


	//   ....[12]....
        /*00b0*/ 	.word	0x00012620


	//   ....[13]....
        /*00b4*/ 	.word	0x00012630


	//   ....[14]....
        /*00b8*/ 	.word	0x00012660


	//   ....[15]....
        /*00bc*/ 	.word	0x00012670


	//   ....[16]....
        /*00c0*/ 	.word	0x00013240


	//   ....[17]....
        /*00c4*/ 	.word	0x000132b0


	//   ....[18]....
        /*00c8*/ 	.word	0x00013310


	//   ....[19]....
        /*00cc*/ 	.word	0x00013380


	//----- nvinfo : EIATTR_VRC_CTA_INIT_COUNT
	.align		4
.L_3138:
        /*00d0*/ 	.byte	0x02, 0x4a
	.zero		1
	.zero		1


	//----- nvinfo : EIATTR_EXIT_INSTR_OFFSETS
	.align		4
        /*00d4*/ 	.byte	0x04, 0x1c
        /*00d6*/ 	.short	(.L_3140 - .L_3139)


	//   ....[0]....
.L_3139:
        /*00d8*/ 	.word	0x000001f0


	//----- nvinfo : EIATTR_CRS_STACK_SIZE
	.align		4
.L_3140:
        /*00dc*/ 	.byte	0x04, 0x1e
        /*00de*/ 	.short	(.L_3142 - .L_3141)
.L_3141:
        /*00e0*/ 	.word	0x00000000


	//----- nvinfo : EIATTR_CBANK_PARAM_SIZE
	.align		4
.L_3142:
        /*00e4*/ 	.byte	0x03, 0x19
        /*00e6*/ 	.short	0x01d0


	//----- nvinfo : EIATTR_PARAM_CBANK
	.align		4
        /*00e8*/ 	.byte	0x04, 0x0a
        /*00ea*/ 	.short	(.L_3144 - .L_3143)
	.align		4
.L_3143:
        /*00ec*/ 	.word	index@(.nv.constant0._ZN5flash24flash_fwd_splitkv_kernelI23Flash_fwd_kernel_traitsILi96ELi64ELi64ELi4ELb0ELb0EN7cutlass10bfloat16_tE19Flash_kernel_traitsILi96ELi64ELi64ELi4ES3_EELb0ELb1ELb0ELb0ELb1ELb1ELb1ELb1EEEvNS_16Flash_fwd_paramsE)
        /*00f0*/ 	.short	0x0380
        /*00f2*/ 	.short	0x01d0


	//----- nvinfo : EIATTR_SW_WAR
	.align		4
.L_3144:
        /*00f4*/ 	.byte	0x04, 0x36
        /*00f6*/ 	.short	(.L_3146 - .L_3145)
.L_3145:
        /*00f8*/ 	.word	0x00000008
.L_3146:


//--------------------- .nv.info._ZN5flash24flash_fwd_splitkv_kernelI23Flash_fwd_kernel_traitsILi96ELi64ELi64ELi4ELb0ELb0EN7cutlass10bfloat16_tE19Flash_kernel_traitsILi96ELi64ELi64ELi4ES3_EELb0ELb1ELb1ELb0ELb0ELb0ELb1ELb1EEEvNS_16Flash_fwd_paramsE --------------------------
	.section	.nv.info._ZN5flash24flash_fwd_splitkv_kernelI23Flash_fwd_kernel_traitsILi96ELi64ELi64ELi4ELb0ELb0EN7cutlass10bfloat16_tE19Flash_kernel_traitsILi96ELi64ELi64ELi4ES3_EELb0ELb1ELb1ELb0ELb0ELb0ELb1ELb1EEEvNS_16Flash_fwd_paramsE,"",@"SHT_CUDA_INFO"
	.sectionflags	@""
	.align	4


	//----- nvinfo : EIATTR_CUDA_API_VERSION
	.align		4
        /*0000*/ 	.byte	0x04, 0x37
        /*0002*/ 	.short	(.L_3148 - .L_3147)
.L_3147:
        /*0004*/ 	.word	0x00000082


	//----- nvinfo : EIATTR_KPARAM_INFO
	.align		4
.L_3148:
        /*0008*/ 	.byte	0x04, 0x17
        /*000a*/ 	.short	(.L_3150 - .L_3149)
.L_3149:
        /*000c*/ 	.word	0x00000000
        /*0010*/ 	.short	0x0000
        /*0012*/ 	.short	0x0000
        /*0014*/ 	.byte	0x00, 0xf0, 0x41, 0x07


	//----- nvinfo : EIATTR_SPARSE_MMA_MASK
	.align		4
.L_3150:
        /*0018*/ 	.byte	0x03, 0x50
        /*001a*/ 	.short	0x0000


	//----- nvinfo : EIATTR_MAXREG_COUNT
	.align		4
        /*001c*/ 	.byte	0x03, 0x1b
        /*001e*/ 	.short	0x00ff


	//----- nvinfo : EIATTR_NUM_BARRIERS
	.align		4
        /*0020*/ 	.byte	0x02, 0x4c
        /*0022*/ 	.byte	0x01
	.zero		1


	//----- nvinfo : EIATTR_MERCURY_ISA_VERSION
	.align		4
        /*0024*/ 	.byte	0x03, 0x5f
        /*0026*/ 	.short	0x0101


	//----- nvinfo : EIATTR_COOP_GROUP_MASK_REGIDS
	.align		4
        /*0028*/ 	.byte	0x04, 0x29
        /*002a*/ 	.short	(.L_3152 - .L_3151)


	//   ....[0]....
.L_3151:
        /*002c*/ 	.word	0xffffffff


	//   ....[1]....
        /*0030*/ 	.word	0xffffffff


	//   ....[2]....
        /*0034*/ 	.word	0xffffffff


	//   ....[3]....
        /*0038*/ 	.word	0xffffffff


	//   ....[4]....
        /*003c*/ 	.word	0xffffffff


	//   ....[5]....
        /*0040*/ 	.word	0xffffffff


	//   ....[6]....
        /*0044*/ 	.word	0xffffffff


	//   ....[7]....
        /*0048*/ 	.word	0xffffffff


	//   ....[8]....
        /*004c*/ 	.word	0xffffffff


	//   ....[9]....
        /*0050*/ 	.word	0xffffffff


	//   ....[10]....
        /*0054*/ 	.word	0xffffffff


	//   ....[11]....
        /*0058*/ 	.word	0xffffffff


	//   ....[12]....
        /*005c*/ 	.word	0xffffffff


	//   ....[13]....
        /*0060*/ 	.word	0xffffffff


	//   ....[14]....
        /*0064*/ 	.word	0xffffffff


	//   ....[15]....
        /*0068*/ 	.word	0xffffffff


	//   ....[16]....
        /*006c*/ 	.word	0x05000002


	//   ....[17]....
        /*0070*/ 	.word	0x05000002


	//   ....[18]....
        /*0074*/ 	.word	0x05000002


	//   ....[19]....
        /*0078*/ 	.word	0x05000002


	//----- nvinfo : EIATTR_COOP_GROUP_INSTR_OFFSETS
	.align		4
.L_3152:
        /*007c*/ 	.byte	0x04, 0x28
        /*007e*/ 	.short	(.L_3154 - .L_3153)


	//   ....[0]....
.L_3153:
        /*0080*/ 	.word	0x0000cf10


	//   ....[1]....
        /*0084*/ 	.word	0x0000cf70


	//   ....[2]....
        /*0088*/ 	.word	0x0000cf90


	//   ....[3]....
        /*008c*/ 	.word	0x0000cfb0


	//   ....[4]....
        /*0090*/ 	.word	0x000102b0


	//   ....[5]....
        /*0094*/ 	.word	0x000102d0


	//   ....[6]....
        /*0098*/ 	.word	0x000102f0


	//   ....[7]....
        /*009c*/ 	.word	0x00010310


	//   ....[8]....
        /*00a0*/ 	.word	0x000139d0


	//   ....[9]....
        /*00a4*/ 	.word	0x000139f0


	//   ....[10]....
        /*00a8*/ 	.word	0x00013a20


	//   ....[11]....
        /*00ac*/ 	.word	0x00013a30


	//   ....[12]....
        /*00b0*/ 	.word	0x00014a60


	//   ....[13]....
        /*00b4*/ 	.word	0x00014a70


	//   ....[14]....
        /*00b8*/ 	.word	0x00014aa0


	//   ....[15]....
        /*00bc*/ 	.word	0x00014ab0


	//   ....[16]....
        /*00c0*/ 	.word	0x00015930


	//   ....[17]....
        /*00c4*/ 	.word	0x000159a0


	//   ....[18]....
        /*00c8*/ 	.word	0x00015a00


	//   ....[19]....
        /*00cc*/ 	.word	0x00015a70


	//----- nvinfo : EIATTR_VRC_CTA_INIT_COUNT
	.align		4
.L_3154:
        /*00d0*/ 	.byte	0x02, 0x4a
	.zero		1
	.zero		1


	//----- nvinfo : EIATTR_EXIT_INSTR_OFFSETS
	.align		4
        /*00d4*/ 	.byte	0x04, 0x1c
        /*00d6*/ 	.short	(.L_3156 - .L_3155)


	//   ....[0]....
.L_3155:
        /*00d8*/ 	.word	0x000001f0


	//----- nvinfo : EIATTR_CRS_STACK_SIZE
	.align		4
.L_3156:
        /*00dc*/ 	.byte	0x04, 0x1e
        /*00de*/ 	.short	(.L_3158 - .L_3157)
.L_3157:
        /*00e0*/ 	.word	0x00000000


	//----- nvinfo : EIATTR_CBANK_PARAM_SIZE
	.align		4
.L_3158:
        /*00e4*/ 	.byte	0x03, 0x19
        /*00e6*/ 	.short	0x01d0


	//----- nvinfo : EIATTR_PARAM_CBANK
	.align		4
        /*00e8*/ 	.byte	0x04, 0x0a
        /*00ea*/ 	.short	(.L_3160 - .L_3159)
	.align		4
.L_3159:
        /*00ec*/ 	.word	index@(.nv.constant0._ZN5flash24flash_fwd_splitkv_kernelI23Flash_fwd_kernel_traitsILi96ELi64ELi64ELi4ELb0ELb0EN7cutlass10bfloat16_tE19Flash_kernel_traitsILi96ELi64ELi64ELi4ES3_EELb0ELb1ELb1ELb0ELb0ELb0ELb1ELb1EEEvNS_16Flash_fwd_paramsE)
        /*00f0*/ 	.short	0x0380
        /*00f2*/ 	.short	0x01d0


	//----- nvinfo : EIATTR_SW_WAR
	.align		4
.L_3160:
        /*00f4*/ 	.byte	0x04, 0x36
        /*00f6*/ 	.short	(.L_3162 - .L_3161)
.L_3161:
        /*00f8*/ 	.word	0x00000008
.L_3162:


//--------------------- .nv.info._ZN5flash24flash_fwd_splitkv_kernelI23Flash_fwd_kernel_traitsILi96ELi64ELi64ELi4ELb0ELb0EN7cutlass10bfloat16_tE19Flash_kernel_traitsILi96ELi64ELi64ELi4ES3_EELb0ELb1ELb1ELb0ELb0ELb1ELb1ELb1EEEvNS_16Flash_fwd_paramsE --------------------------
	.section	.nv.info._ZN5flash24flash_fwd_splitkv_kernelI23Flash_fwd_kernel_traitsILi96ELi64ELi64ELi4ELb0ELb0EN7cutlass10bfloat16_tE19Flash_kernel_traitsILi96ELi64ELi64ELi4ES3_EELb0ELb1ELb1ELb0ELb0ELb1ELb1ELb1EEEvNS_16Flash_fwd_paramsE,"",@"SHT_CUDA_INFO"
	.sectionflags	@""
	.align	4


	//----- nvinfo : EIATTR_CUDA_API_VERSION
	.align		4
        /*0000*/ 	.byte	0x04, 0x37
        /*0002*/ 	.short	(.L_3164 - .L_3163)
.L_3163:
        /*0004*/ 	.word	0x00000082


	//----- nvinfo : EIATTR_KPARAM_INFO
	.align		4
.L_3164:
        /*0008*/ 	.byte	0x04, 0x17
        /*000a*/ 	.short	(.L_3166 - .L_3165)
.L_3165:
        /*000c*/ 	.word	0x00000000
        /*0010*/ 	.short	0x0000
        /*0012*/ 	.short	0x0000
        /*0014*/ 	.byte	0x00, 0xf0, 0x41, 0x07


	//----- nvinfo : EIATTR_SPARSE_MMA_MASK
	.align		4
.L_3166:
        /*0018*/ 	.byte	0x03, 0x50
        /*001a*/ 	.short	0x0000


	//----- nvinfo : EIATTR_MAXREG_COUNT
	.align		4
        /*001c*/ 	.byte	0x03, 0x1b
        /*001e*/ 	.short	0x00ff


	//----- nvinfo : EIATTR_NUM_BARRIERS
	.align		4
        /*0020*/ 	.byte	0x02, 0x4c
        /*0022*/ 	.byte	0x01
	.zero		1


	//----- nvinfo : EIATTR_MERCURY_ISA_VERSION
	.align		4
        /*0024*/ 	.byte	0x03, 0x5f
        /*0026*/ 	.short	0x0101


	//----- nvinfo : EIATTR_COOP_GROUP_MASK_REGIDS
	.align		4
        /*0028*/ 	.byte	0x04, 0x29
        /*002a*/ 	.short	(.L_3168 - .L_3167)


	//   ....[0]....
.L_3167:
        /*002c*/ 	.word	0xffffffff


	//   ....[1]....
        /*0030*/ 	.word	0xffffffff


	//   ....[2]....
        /*0034*/ 	.word	0xffffffff


	//   ....[3]....
        /*0038*/ 	.word	0xffffffff


	//   ....[4]....
        /*003c*/ 	.word	0xffffffff


	//   ....[5]....
        /*0040*/ 	.word	0xffffffff


	//   ....[6]....
        /*0044*/ 	.word	0xffffffff


	//   ....[7]....
        /*0048*/ 	.word	0xffffffff


	//   ....[8]....
        /*004c*/ 	.word	0xffffffff


	//   ....[9]....
        /*0050*/ 	.word	0xffffffff


	//   ....[10]....
        /*0054*/ 	.word	0xffffffff


	//   ....[11]....
        /*0058*/ 	.word	0xffffffff


	//   ....[12]....
        /*005c*/ 	.word	0xffffffff


	//   ....[13]....
        /*0060*/ 	.word	0xffffffff


	//   ....[14]....
        /*0064*/ 	.word	0xffffffff


	//   ....[15]....
        /*0068*/ 	.word	0xffffffff


	//   ....[16]....
        /*006c*/ 	.word	0x05000002


	//   ....[17]....
        /*0070*/ 	.word	0x05000002


	//   ....[18]....
        /*0074*/ 	.word	0x05000002


	//   ....[19]....
        /*0078*/ 	.word	0x05000002


	//----- nvinfo : EIATTR_COOP_GROUP_INSTR_OFFSETS
	.align		4
.L_3168:
        /*007c*/ 	.byte	0x04, 0x28
        /*007e*/ 	.short	(.L_3170 - .L_3169)


	//   ....[0]....
.L_3169:
        /*0080*/ 	.word	0x0000d360


	//   ....[1]....
        /*0084*/ 	.word	0x0000d380


	//   ....[2]....
        /*0088*/ 	.word	0x0000d3a0


	//   ....[3]....
        /*008c*/ 	.word	0x0000d3c0


	//   ....[4]....
        /*0090*/ 	.word	0x00010b10


	//   ....[5]....
        /*0094*/ 	.word	0x00010b20


	//   ....[6]....
        /*0098*/ 	.word	0x00010b50


	//   ....[7]....
        /*009c*/ 	.word	0x00010b60


	//   ....[8]....
        /*00a0*/ 	.word	0x00014630


	//   ....[9]....
        /*00a4*/ 	.word	0x00014660


	//   ....[10]....
        /*00a8*/ 	.word	0x00014690


	//   ....[11]....
        /*00ac*/ 	.word	0x000146a0


	//   ....[12]....
        /*00b0*/ 	.word	0x000156d0


	//   ....[13]....
        /*00b4*/ 	.word	0x000156e0


	//   ....[14]....
        /*00b8*/ 	.word	0x00015710


	//   ....[15]....
        /*00bc*/ 	.word	0x00015720


	//   ....[16]....
        /*00c0*/ 	.word	0x000165a0


	//   ....[17]....
        /*00c4*/ 	.word	0x00016610


	//   ....[18]....
        /*00c8*/ 	.word	0x00016670


	//   ....[19]....
        /*00cc*/ 	.word	0x000166e0


	//----- nvinfo : EIATTR_VRC_CTA_INIT_COUNT
	.align		4
.L_3170:
        /*00d0*/ 	.byte	0x02, 0x4a
	.zero		1
	.zero		1


	//----- nvinfo : EIATTR_EXIT_INSTR_OFFSETS
	.align		4
        /*00d4*/ 	.byte	0x04, 0x1c
        /*00d6*/ 	.short	(.L_3172 - .L_3171)


	//   ....[0]....
.L_3171:
        /*00d8*/ 	.word	0x000001f0


	//----- nvinfo : EIATTR_CRS_STACK_SIZE
	.align		4
.L_3172:
        /*00dc*/ 	.byte	0x04, 0x1e
        /*00de*/ 	.short	(.L_3174 - .L_3173)
.L_3173:
        /*00e0*/ 	.word	0x00000000


	//----- nvinfo : EIATTR_CBANK_PARAM_SIZE
	.align		4
.L_3174:
        /*00e4*/ 	.byte	0x03, 0x19
        /*00e6*/ 	.short	0x01d0


	//----- nvinfo : EIATTR_PARAM_CBANK
	.align		4
        /*00e8*/ 	.byte	0x04, 0x0a
        /*00ea*/ 	.short	(.L_3176 - .L_3175)
	.align		4
.L_3175:
        /*00ec*/ 	.word	index@(.nv.constant0._ZN5flash24flash_fwd_splitkv_kernelI23Flash_fwd_kernel_traitsILi96ELi64ELi64ELi4ELb0ELb0EN7cutlass10bfloat16_tE19Flash_kernel_traitsILi96ELi64ELi64ELi4ES3_EELb0ELb1ELb1ELb0ELb0ELb1ELb1ELb1EEEvNS_16Flash_fwd_paramsE)
        /*00f0*/ 	.short	0x0380
        /*00f2*/ 	.short	0x01d0


	//----- nvinfo : EIATTR_SW_WAR
	.align		4
.L_3176:
        /*00f4*/ 	.byte	0x04, 0x36
        /*00f6*/ 	.short	(.L_3178 - .L_3177)
.L_3177:
        /*00f8*/ 	.word	0x00000008
.L_3178:


//--------------------- .nv.callgraph             --------------------------
	.section	.nv.callgraph,"",@"SHT_CUDA_CALLGRAPH"
	.align	4
	.sectionentsize	8
	.align		4
        /*0000*/ 	.word	0x00000000
	.align		4
        /*0004*/ 	.word	0xffffffff
	.align		4
        /*0008*/ 	.word	0x00000000
	.align		4
        /*000c*/ 	.word	0xfffffffe
	.align		4
        /*0010*/ 	.word	0x00000000
	.align		4
        /*0014*/ 	.word	0xfffffffd
	.align		4
        /*0018*/ 	.word	0x00000000
	.align		4
        /*001c*/ 	.word	0xfffffffc


//--------------------- .nv.constant4             --------------------------
	.section	.nv.constant4,"a",@progbits
	.align	8
	.align		8
.nv.constant4:
        /*0000*/ 	.dword	_ZN71_INTERNAL_2e22a633_35_flash_fwd_split_hdim96_bf16_sm80_cu_6987f922_28484cuda3std3__45__cpo5beginE
	.align		8
        /*0008*/ 	.dword	_ZN71_INTERNAL_2e22a633_35_flash_fwd_split_hdim96_bf16_sm80_cu_6987f922_28484cuda3std3__45__cpo3endE
	.align		8
        /*0010*/ 	.dword	_ZN71_INTERNAL_2e22a633_35_flash_fwd_split_hdim96_bf16_sm80_cu_6987f922_28484cuda3std3__45__cpo6cbeginE
	.align		8
        /*0018*/ 	.dword	_ZN71_INTERNAL_2e22a633_35_flash_fwd_split_hdim96_bf16_sm80_cu_6987f922_28484cuda3std3__45__cpo4cendE
	.align		8
        /*0020*/ 	.dword	_ZN71_INTERNAL_2e22a633_35_flash_fwd_split_hdim96_bf16_sm80_cu_6987f922_28484cuda3std3__473_GLOBAL__N__2e22a633_35_flash_fwd_split_hdim96_bf16_sm80_cu_6987f922_28486ignoreE
	.align		8
        /*0028*/ 	.dword	_ZN71_INTERNAL_2e22a633_35_flash_fwd_split_hdim96_bf16_sm80_cu_6987f922_28484cuda3std3__419piecewise_constructE
	.align		8
        /*0030*/ 	.dword	_ZN71_INTERNAL_2e22a633_35_flash_fwd_split_hdim96_bf16_sm80_cu_6987f922_28484cuda3std3__48in_placeE
	.align		8
        /*0038*/ 	.dword	_ZN71_INTERNAL_2e22a633_35_flash_fwd_split_hdim96_bf16_sm80_cu_6987f922_28484cuda3std6ranges3__45__cpo4swapE
	.align		8
        /*0040*/ 	.dword	_ZN71_INTERNAL_2e22a633_35_flash_fwd_split_hdim96_bf16_sm80_cu_6987f922_28484cuda3std6ranges3__45__cpo9iter_moveE
	.align		8
        /*0048*/ 	.dword	_ZN71_INTERNAL_2e22a633_35_flash_fwd_split_hdim96_bf16_sm80_cu_6987f922_28484cute7productE
	.align		8
        /*0050*/ 	.dword	_ZN71_INTERNAL_2e22a633_35_flash_fwd_split_hdim96_bf16_sm80_cu_6987f922_28484cute1_E


//--------------------- .text._ZN5flash32flash_fwd_splitkv_combine_kernelI23Flash_fwd_kernel_traitsILi96ELi64ELi128ELi4ELb0ELb0EN7cutlass10bfloat16_tE19Flash_kernel_traitsILi96ELi64ELi128ELi4ES3_EELi16ELi7ELb0EEEvNS_16Flash_fwd_paramsE --------------------------
	.section	.text._ZN5flash32flash_fwd_splitkv_combine_kernelI23Flash_fwd_kernel_traitsILi96ELi64ELi128ELi4ELb0ELb0EN7cutlass10bfloat16_tE19Flash_kernel_traitsILi96ELi64ELi128ELi4ES3_EELi16ELi7ELb0EEEvNS_16Flash_fwd_paramsE,"ax",@progbits
	.align	128
        .global         _ZN5flash32flash_fwd_splitkv_combine_kernelI23Flash_fwd_kernel_traitsILi96ELi64ELi128ELi4ELb0ELb0EN7cutlass10bfloat16_tE19Flash_kernel_traitsILi96ELi64ELi128ELi4ES3_EELi16ELi7ELb0EEEvNS_16Flash_fwd_paramsE
        .type           _ZN5flash32flash_fwd_splitkv_combine_kernelI23Flash_fwd_kernel_traitsILi96ELi64ELi128ELi4ELb0ELb0EN7cutlass10bfloat16_tE19Flash_kernel_traitsILi96ELi64ELi128ELi4ES3_EELi16ELi7ELb0EEEvNS_16Flash_fwd_paramsE,@function
        .size           _ZN5flash32flash_fwd_splitkv_combine_kernelI23Flash_fwd_kernel_traitsILi96ELi64ELi128ELi4ELb0ELb0EN7cutlass10bfloat16_tE19Flash_kernel_traitsILi96ELi64ELi128ELi4ES3_EELi16ELi7ELb0EEEvNS_16Flash_fwd_paramsE,(.L_x_11578 - _ZN5flash32flash_fwd_splitkv_combine_kernelI23Flash_fwd_kernel_traitsILi96ELi64ELi128ELi4ELb0ELb0EN7cutlass10bfloat16_tE19Flash_kernel_traitsILi96ELi64ELi128ELi4ES3_EELi16ELi7ELb0EEEvNS_16Flash_fwd_paramsE)
        .other          _ZN5flash32flash_fwd_splitkv_combine_kernelI23Flash_fwd_kernel_traitsILi96ELi64ELi128ELi4ELb0ELb0EN7cutlass10bfloat16_tE19Flash_kernel_traitsILi96ELi64ELi128ELi4ES3_EELi16ELi7ELb0EEEvNS_16Flash_fwd_paramsE,@"STO_CUDA_ENTRY STV_DEFAULT"
_ZN5flash32flash_fwd_splitkv_combine_kernelI23Flash_fwd_kernel_traitsILi96ELi64ELi128ELi4ELb0ELb0EN7cutlass10bfloat16_tE19Flash_kernel_traitsILi96ELi64ELi128ELi4ES3_EELi16ELi7ELb0EEEvNS_16Flash_fwd_paramsE:
.text._ZN5flash32flash_fwd_splitkv_combine_kernelI23Flash_fwd_kernel_traitsILi96ELi64ELi128ELi4ELb0ELb0EN7cutlass10bfloat16_tE19Flash_kernel_traitsILi96ELi64ELi128ELi4ES3_EELi16ELi7ELb0EEEvNS_16Flash_fwd_paramsE:
[----:B------:R-:W-:Y:S01]  /*0000*/  LDC R1, c[0x0][0x37c] ;  /* 0x0000df00ff017b82 */ /* 0x000fe20000000800 */
[----:B------:R-:W0:Y:S07]  /*0010*/  LDCU UR21, c[0x0][0x3e0] ;  /* 0x00007c00ff1577ac */ /* 0x000e2e0008000800 */
[----:B------:R-:W1:Y:S01]  /*0020*/  S2UR UR19, SR_CTAID.X ;  /* 0x00000000001379c3 */ /* 0x000e620000002500 */
[----:B------:R-:W0:Y:S02]  /*0030*/  LDCU.64 UR4, c[0x0][0x430] ;  /* 0x00008600ff0477ac */ /* 0x000e240008000a00 */
[----:B0-----:R-:W-:-:S02]  /*0040*/  UIMAD UR21, UR21, UR5, URZ ;  /* 0x00000005151572a4 */ /* 0x001fc4000f8e02ff */
[----:B-1----:R-:W-:Y:S02]  /*0050*/  USHF.L.U32 UR19, UR19, 0x4, URZ ;  /* 0x0000000413137899 */ /* 0x002fe400080006ff */
[----:B------:R-:W-:-:S04]  /*0060*/  UIMAD UR20, UR21, UR4, URZ ;  /* 0x00000004151472a4 */ /* 0x000fc8000f8e02ff */
[----:B------:R-:W-:Y:S02]  /*0070*/  UISETP.LT.AND UP0, UPT, UR20, UR5, UPT ;  /* 0x000000051400728c */ /* 0x000fe4000bf01270 */
[----:B------:R-:W-:Y:S02]  /*0080*/  USHF.R.S32.HI UR14, URZ, 0x1f, UR20 ;  /* 0x0000001fff0e7899 */ /* 0x000fe40008011414 */
[----:B------:R-:W-:-:S04]  /*0090*/  USEL UR18, UR20, UR5, UP0 ;  /* 0x0000000514127287 */ /* 0x000fc80008000000 */
[----:B------:R-:W-:-:S04]  /*00a0*/  USHF.R.S32.HI UR5, URZ, 0x1f, UR18 ;  /* 0x0000001fff057899 */ /* 0x000fc80008011412 */
[----:B------:R-:W-:-:S04]  /*00b0*/  ULOP3.LUT UR4, UR14, UR5, URZ, 0xfc, !UPT ;  /* 0x000000050e047292 */ /* 0x000fc8000f8efcff */
[----:B------:R-:W-:-:S09]  /*00c0*/  UISETP.NE.U32.AND UP0, UPT, UR4, URZ, UPT ;  /* 0x000000ff0400728c */ /* 0x000fd2000bf05070 */
[----:B------:R-:W-:Y:S05]  /*00d0*/  BRA.U UP0, `(.L_x_0) ;  /* 0x0000000100607547 */ /* 0x000fea000b800000 */
[----:B------:R-:W0:Y:S01]  /*00e0*/  I2F.U32.RP R2, UR18 ;  /* 0x0000001200027d06 */ /* 0x000e220008209000 */
[----:B------:R-:W-:Y:S02]  /*00f0*/  UIADD3 UR4, UPT, UPT, URZ, -UR18, URZ ;  /* 0x80000012ff047290 */ /* 0x000fe4000fffe0ff */
[----:B------:R-:W-:-:S05]  /*0100*/  UISETP.NE.U32.AND UP0, UPT, UR18, URZ, UPT ;  /* 0x000000ff1200728c */ /* 0x000fca000bf05070 */
[----:B0-----:R-:W0:Y:S02]  /*0110*/  MUFU.RCP R0, R2 ;  /* 0x0000000200007308 */ /* 0x001e240000001000 */
[----:B0-----:R-:W-:-:S06]  /*0120*/  VIADD R0, R0, 0xffffffe ;  /* 0x0ffffffe00007836 */ /* 0x001fcc0000000000 */
[----:B------:R-:W0:Y:S02]  /*0130*/  F2I.FTZ.U32.TRUNC.NTZ R0, R0 ;  /* 0x0000000000007305 */ /* 0x000e24000021f000 */
[----:B0-----:R-:W-:-:S13]  /*0140*/  R2UR UR5, R0 ;  /* 0x00000000000572ca */ /* 0x001fda00000e0000 */
[----:B------:R-:W-:-:S03]  /*0150*/  UIMAD UR6, UR4, UR5, URZ ;  /* 0x00000005040672a4 */ /* 0x000fc6000f8e02ff */
[----:B------:R-:W-:Y:S02]  /*0160*/  UMOV UR4, URZ ;  /* 0x000000ff00047c82 */ /* 0x000fe40008000000 */
[----:B------:R-:W-:-:S04]  /*0170*/  UIMAD.WIDE.U32 UR6, UR5, UR6, UR4 ;  /* 0x00000006050672a5 */ /* 0x000fc8000f8e0004 */
[----:B------:R-:W-:-:S04]  /*0180*/  UIMAD.WIDE.U32 UR4, UR7, UR20, URZ ;  /* 0x00000014070472a5 */ /* 0x000fc8000f8e00ff */
[----:B------:R-:W-:-:S04]  /*0190*/  UIADD3 UR4, UPT, UPT, -UR5, URZ, URZ ;  /* 0x000000ff05047290 */ /* 0x000fc8000fffe1ff */
[----:B------:R-:W-:-:S04]  /*01a0*/  UIMAD UR4, UR18, UR4, UR20 ;  /* 0x00000004120472a4 */ /* 0x000fc8000f8e0214 */
[----:B------:R-:W-:-:S11]  /*01b0*/  UISETP.GE.U32.AND UP2, UPT, UR4, UR18, UPT ;  /* 0x000000120400728c */ /* 0x000fd6000bf46070 */
[----:B------:R-:W-:Y:S02]  /*01c0*/  @UP2 UIADD3 UR4, UPT, UPT, -UR18, UR4, URZ ;  /* 0x0000000412042290 */ /* 0x000fe4000fffe1ff */
[----:B------:R-:W-:Y:S02]  /*01d0*/  @UP2 UIADD3 UR5, UPT, UPT, UR5, 0x1, URZ ;  /* 0x0000000105052890 */ /* 0x000fe4000fffe0ff */
[----:B------:R-:W-:-:S11]  /*01e0*/  UISETP.GE.U32.AND UP1, UPT, UR4, UR18, UPT ;  /* 0x000000120400728c */ /* 0x000fd6000bf26070 */
[----:B------:R-:W-:Y:S02]  /*01f0*/  @UP1 UIADD3 UR5, UPT, UPT, UR5, 0x1, URZ ;  /* 0x0000000105051890 */ /* 0x000fe4000fffe0ff */
[----:B------:R-:W-:-:S07]  /*0200*/  @!UP0 ULOP3.LUT UR5, URZ, UR18, URZ, 0x33, !UPT ;  /* 0x00000012ff058292 */ /* 0x000fce000f8e33ff */
[----:B------:R-:W-:Y:S01]  /*0210*/  UMOV UR4, UR5 ;  /* 0x0000000500047c82 */ /* 0x000fe20008000000 */
[----:B------:R-:W-:Y:S01]  /*0220*/  UMOV UR5, URZ ;  /* 0x000000ff00057c82 */ /* 0x000fe20008000000 */
[----:B------:R-:W-:Y:S01]  /*0230*/  MOV R16, UR4 ;  /* 0x0000000400107c02 */ /* 0x000fe20008000f00 */
[----:B------:R-:W-:Y:S01]  /*0240*/  IMAD.U32 R17, RZ, RZ, UR5 ;  /* 0x00000005ff117e24 */ /* 0x000fe2000f8e00ff */
[----:B------:R-:W-:Y:S06]  /*0250*/  BRA `(.L_x_1) ;  /* 0x00000000001c7947 */ /* 0x000fec0003800000 */
.L_x_0:
[----:B------:R-:W-:Y:S01]  /*0260*/  IMAD.U32 R42, RZ, RZ, UR20 ;  /* 0x00000014ff2a7e24 */ /* 0x000fe2000f8e00ff */
[----:B------:R-:W-:Y:S01]  /*0270*/  MOV R32, UR18 ;  /* 0x0000001200207c02 */ /* 0x000fe20008000f00 */
[----:B------:R-:W-:Y:S01]  /*0280*/  IMAD.U32 R33, RZ, RZ, UR14 ;  /* 0x0000000eff217e24 */ /* 0x000fe2000f8e00ff */
[----:B------:R-:W-:Y:S02]  /*0290*/  MOV R31, UR5 ;  /* 0x00000005001f7c02 */ /* 0x000fe40008000f00 */
[----:B------:R-:W-:Y:S02]  /*02a0*/  MOV R30, 0x2c0 ;  /* 0x000002c0001e7802 */ /* 0x000fe40000000f00 */
[----:B------:R-:W-:Y:S05]  /*02b0*/  CALL.REL.NOINC `($__internal_0_$__cuda_sm20_div_s64) ;  /* 0x0000005400e87944 */ /* 0x000fea0003c00000 */
[----:B------:R-:W-:-:S07]  /*02c0*/  MOV R17, R33 ;  /* 0x0000002100117202 */ /* 0x000fce0000000f00 */
.L_x_1:
[----:B------:R-:W0:Y:S01]  /*02d0*/  LDCU UR4, c[0x0][0x3e0] ;  /* 0x00007c00ff0477ac */ /* 0x000e220008000800 */
[----:B------:R-:W-:Y:S01]  /*02e0*/  BSSY.RECONVERGENT B0, `(.L_x_2) ;  /* 0x0000023000007945 */ /* 0x000fe20003800200 */
[----:B0-----:R-:W-:Y:S01]  /*02f0*/  USHF.R.S32.HI UR5, URZ, 0x1f, UR4 ;  /* 0x0000001fff057899 */ /* 0x001fe20008011404 */
[----:B------:R-:W-:-:S05]  /*0300*/  ISETP.LT.U32.AND P0, PT, R16, UR4, PT ;  /* 0x0000000410007c0c */ /* 0x000fca000bf01070 */
[----:B------:R-:W-:-:S04]  /*0310*/  ISETP.LT.AND.EX P0, PT, R17, UR5, PT, P0 ;  /* 0x0000000511007c0c */ /* 0x000fc8000bf01300 */
[C---:B------:R-:W-:Y:S02]  /*0320*/  SEL R31, R17.reuse, UR5, P0 ;  /* 0x00000005111f7c07 */ /* 0x040fe40008000000 */
[----:B------:R-:W-:Y:S02]  /*0330*/  SEL R32, R16, UR4, P0 ;  /* 0x0000000410207c07 */ /* 0x000fe40008000000 */
[----:B------:R-:W-:-:S04]  /*0340*/  LOP3.LUT R0, R17, R31, RZ, 0xfc, !PT ;  /* 0x0000001f11007212 */ /* 0x000fc800078efcff */
[----:B------:R-:W-:-:S13]  /*0350*/  ISETP.NE.U32.AND P1, PT, R0, RZ, PT ;  /* 0x000000ff0000720c */ /* 0x000fda0003f25070 */
[----:B------:R-:W-:Y:S05]  /*0360*/  @P1 BRA `(.L_x_3) ;  /* 0x0000000000501947 */ /* 0x000fea0003800000 */
[----:B------:R-:W0:Y:S01]  /*0370*/  I2F.U32.RP R6, R32 ;  /* 0x0000002000067306 */ /* 0x000e220000209000 */
[----:B------:R-:W-:-:S07]  /*0380*/  ISETP.NE.U32.AND P0, PT, R32, RZ, PT ;  /* 0x000000ff2000720c */ /* 0x000fce0003f05070 */
[----:B0-----:R-:W0:Y:S02]  /*0390*/  MUFU.RCP R2, R6 ;  /* 0x0000000600027308 */ /* 0x001e240000001000 */
[----:B0-----:R-:W-:-:S06]  /*03a0*/  VIADD R2, R2, 0xffffffe ;  /* 0x0ffffffe02027836 */ /* 0x001fcc0000000000 */
[----:B------:R-:W0:Y:S02]  /*03b0*/  F2I.FTZ.U32.TRUNC.NTZ R3, R2 ;  /* 0x0000000200037305 */ /* 0x000e24000021f000 */
[----:B0-----:R-:W-:Y:S02]  /*03c0*/  IMAD.MOV R0, RZ, RZ, -R3 ;  /* 0x000000ffff007224 */ /* 0x001fe400078e0a03 */
[----:B------:R-:W-:Y:S02]  /*03d0*/  HFMA2 R2, -RZ, RZ, 0, 0 ;  /* 0x00000000ff027431 */ /* 0x000fe400000001ff */
[----:B------:R-:W-:-:S04]  /*03e0*/  IMAD R5, R0, R32, RZ ;  /* 0x0000002000057224 */ /* 0x000fc800078e02ff */
[----:B------:R-:W-:-:S06]  /*03f0*/  IMAD.HI.U32 R5, R3, R5, R2 ;  /* 0x0000000503057227 */ /* 0x000fcc00078e0002 */
[----:B------:R-:W-:Y:S01]  /*0400*/  IMAD.HI.U32 R4, R5, R16, RZ ;  /* 0x0000001005047227 */ /* 0x000fe200078e00ff */
[----:B------:R-:W-:-:S03]  /*0410*/  MOV R5, RZ ;  /* 0x000000ff00057202 */ /* 0x000fc60000000f00 */
[----:B------:R-:W-:-:S04]  /*0420*/  IMAD.MOV R3, RZ, RZ, -R4 ;  /* 0x000000ffff037224 */ /* 0x000fc800078e0a04 */
[----:B------:R-:W-:-:S05]  /*0430*/  IMAD R3, R32, R3, R16 ;  /* 0x0000000320037224 */ /* 0x000fca00078e0210 */
[----:B------:R-:W-:-:S13]  /*0440*/  ISETP.GE.U32.AND P2, PT, R3, R32, PT ;  /* 0x000000200300720c */ /* 0x000fda0003f46070 */
[----:B------:R-:W-:Y:S01]  /*0450*/  @P2 IADD3 R3, PT, PT, R3, -R32, RZ ;  /* 0x8000002003032210 */ /* 0x000fe20007ffe0ff */
[----:B------:R-:W-:-:S03]  /*0460*/  @P2 VIADD R4, R4, 0x1 ;  /* 0x0000000104042836 */ /* 0x000fc60000000000 */
[----:B------:R-:W-:-:S13]  /*0470*/  ISETP.GE.U32.AND P1, PT, R3, R32, PT ;  /* 0x000000200300720c */ /* 0x000fda0003f26070 */
[----:B------:R-:W-:Y:S02]  /*0480*/  @P1 IADD3 R4, PT, PT, R4, 0x1, RZ ;  /* 0x0000000104041810 */ /* 0x000fe40007ffe0ff */
[----:B------:R-:W-:Y:S01]  /*0490*/  @!P0 LOP3.LUT R4, RZ, R32, RZ, 0x33, !PT ;  /* 0x00000020ff048212 */ /* 0x000fe200078e33ff */
[----:B------:R-:W-:Y:S05]  /*04a0*/  BRA `(.L_x_4) ;  /* 0x0000000000187947 */ /* 0x000fea0003800000 */
.L_x_3:
[----:B------:R-:W-:Y:S01]  /*04b0*/  IMAD.MOV.U32 R42, RZ, RZ, R16 ;  /* 0x000000ffff2a7224 */ /* 0x000fe200078e0010 */
[----:B------:R-:W-:Y:S02]  /*04c0*/  MOV R33, R17 ;  /* 0x0000001100217202 */ /* 0x000fe40000000f00 */
[----:B------:R-:W-:Y:S02]  /*04d0*/  MOV R30, 0x4f0 ;  /* 0x000004f0001e7802 */ /* 0x000fe40000000f00 */
[----:B------:R-:W-:Y:S05]  /*04e0*/  CALL.REL.NOINC `($__internal_0_$__cuda_sm20_div_s64) ;  /* 0x00000054005c7944 */ /* 0x000fea0003c00000 */
[----:B------:R-:W-:Y:S02]  /*04f0*/  MOV R4, R16 ;  /* 0x0000001000047202 */ /* 0x000fe40000000f00 */
[----:B------:R-:W-:Y:S02]  /*0500*/  MOV R5, R33 ;  /* 0x0000002100057202 */ /* 0x000fe40000000f00 */
.L_x_4:
[----:B------:R-:W-:Y:S05]  /*0510*/  BSYNC.RECONVERGENT B0 ;  /* 0x0000000000007941 */ /* 0x000fea0003800200 */
.L_x_2:
[----:B------:R-:W0:Y:S01]  /*0520*/  LDCU UR4, c[0x0][0x434] ;  /* 0x00008680ff0477ac */ /* 0x000e220008000800 */
[----:B------:R-:W-:Y:S01]  /*0530*/  BSSY.RECONVERGENT B0, `(.L_x_5) ;  /* 0x0000041000007945 */ /* 0x000fe20003800200 */
[----:B0-----:R-:W-:-:S05]  /*0540*/  IMAD.U32 R0, RZ, RZ, UR4 ;  /* 0x00000004ff007e24 */ /* 0x001fca000f8e00ff */
[----:B------:R-:W-:-:S04]  /*0550*/  IABS R0, R0 ;  /* 0x0000000000007213 */ /* 0x000fc80000000000 */
[----:B------:R-:W-:-:S13]  /*0560*/  R2UR UR5, R0 ;  /* 0x00000000000572ca */ /* 0x000fda00000e0000 */
[----:B------:R-:W0:Y:S01]  /*0570*/  I2F.RP R8, UR5 ;  /* 0x0000000500087d06 */ /* 0x000e220008209400 */
[----:B------:R-:W-:-:S04]  /*0580*/  UIADD3 UR8, UPT, UPT, UR4, -0x1, UR5 ;  /* 0xffffffff04087890 */ /* 0x000fc8000fffe005 */
[----:B------:R-:W-:-:S06]  /*0590*/  ULOP3.LUT UR6, UR8, UR5, URZ, 0x3c, !UPT ;  /* 0x0000000508067292 */ /* 0x000fcc000f8e3cff */
[----:B------:R-:W-:Y:S01]  /*05a0*/  ISETP.LE.AND P0, PT, RZ, UR6, PT ;  /* 0x00000006ff007c0c */ /* 0x000fe2000bf03270 */
[----:B0-----:R-:W0:Y:S02]  /*05b0*/  MUFU.RCP R6, R8 ;  /* 0x0000000800067308 */ /* 0x001e240000001000 */
[----:B0-----:R-:W-:-:S06]  /*05c0*/  VIADD R6, R6, 0xffffffe ;  /* 0x0ffffffe06067836 */ /* 0x001fcc0000000000 */
[----:B------:R-:W0:Y:S02]  /*05d0*/  F2I.FTZ.U32.TRUNC.NTZ R7, R6 ;  /* 0x0000000600077305 */ /* 0x000e24000021f000 */
[----:B0-----:R-:W-:Y:S02]  /*05e0*/  IMAD.MOV R0, RZ, RZ, -R7 ;  /* 0x000000ffff007224 */ /* 0x001fe400078e0a07 */
[----:B------:R-:W-:Y:S02]  /*05f0*/  IMAD.MOV.U32 R6, RZ, RZ, RZ ;  /* 0x000000ffff067224 */ /* 0x000fe400078e00ff */
[----:B------:R-:W-:Y:S01]  /*0600*/  IMAD R2, R0, UR5, RZ ;  /* 0x0000000500027c24 */ /* 0x000fe2000f8e02ff */
[----:B------:R-:W-:-:S03]  /*0610*/  IABS R0, UR8 ;  /* 0x0000000800007c13 */ /* 0x000fc60008000000 */
[----:B------:R-:W-:-:S04]  /*0620*/  IMAD.HI.U32 R2, R7, R2, R6 ;  /* 0x0000000207027227 */ /* 0x000fc800078e0006 */
[----:B------:R-:W-:-:S04]  /*0630*/  IMAD.MOV.U32 R3, RZ, RZ, R0 ;  /* 0x000000ffff037224 */ /* 0x000fc800078e0000 */
[----:B------:R-:W-:-:S04]  /*0640*/  IMAD.HI.U32 R2, R2, R3, RZ ;  /* 0x0000000302027227 */ /* 0x000fc800078e00ff */
[----:B------:R-:W-:-:S04]  /*0650*/  IMAD.MOV R0, RZ, RZ, -R2 ;  /* 0x000000ffff007224 */ /* 0x000fc800078e0a02 */
[----:B------:R-:W-:-:S05]  /*0660*/  IMAD R0, R0, UR5, R3 ;  /* 0x0000000500007c24 */ /* 0x000fca000f8e0203 */
[----:B------:R-:W-:-:S13]  /*0670*/  ISETP.LT.U32.AND P1, PT, R0, UR5, PT ;  /* 0x0000000500007c0c */ /* 0x000fda000bf21070 */
[----:B------:R-:W-:Y:S02]  /*0680*/  @!P1 VIADD R0, R0, -UR5 ;  /* 0x8000000500009c36 */ /* 0x000fe40008000000 */
[----:B------:R-:W-:Y:S01]  /*0690*/  @!P1 VIADD R2, R2, 0x1 ;  /* 0x0000000102029836 */ /* 0x000fe20000000000 */
[----:B------:R-:W-:Y:S02]  /*06a0*/  ISETP.NE.AND P1, PT, RZ, UR4, PT ;  /* 0x00000004ff007c0c */ /* 0x000fe4000bf25270 */
[----:B------:R-:W-:-:S13]  /*06b0*/  ISETP.GE.U32.AND P2, PT, R0, UR5, PT ;  /* 0x0000000500007c0c */ /* 0x000fda000bf46070 */
[----:B------:R-:W-:-:S04]  /*06c0*/  @P2 VIADD R2, R2, 0x1 ;  /* 0x0000000102022836 */ /* 0x000fc80000000000 */
[----:B------:R-:W-:-:S04]  /*06d0*/  IMAD.MOV.U32 R3, RZ, RZ, R2 ;  /* 0x000000ffff037224 */ /* 0x000fc800078e0002 */
[----:B------:R-:W-:Y:S01]  /*06e0*/  @!P0 IMAD.MOV R3, RZ, RZ, -R3 ;  /* 0x000000ffff038224 */ /* 0x000fe200078e0a03 */
[----:B------:R-:W-:-:S04]  /*06f0*/  @!P1 LOP3.LUT R3, RZ, UR5, RZ, 0x33, !PT ;  /* 0x00000005ff039c12 */ /* 0x000fc8000f8e33ff */
[----:B------:R-:W-:Y:S02]  /*0700*/  ISETP.LT.U32.AND P0, PT, R32, R3, PT ;  /* 0x000000032000720c */ /* 0x000fe40003f01070 */
[----:B------:R-:W-:-:S04]  /*0710*/  SHF.R.S32.HI R18, RZ, 0x1f, R3 ;  /* 0x0000001fff127819 */ /* 0x000fc80000011403 */
[----:B------:R-:W-:-:S04]  /*0720*/  ISETP.LT.AND.EX P0, PT, R31, R18, PT, P0 ;  /* 0x000000121f00720c */ /* 0x000fc80003f01300 */
[C---:B------:R-:W-:Y:S02]  /*0730*/  SEL R18, R31.reuse, R18, P0 ;  /* 0x000000121f127207 */ /* 0x040fe40000000000 */
[----:B------:R-:W-:Y:S02]  /*0740*/  SEL R26, R32, R3, P0 ;  /* 0x00000003201a7207 */ /* 0x000fe40000000000 */
[----:B------:R-:W-:-:S04]  /*0750*/  LOP3.LUT R0, R31, R18, RZ, 0xfc, !PT ;  /* 0x000000121f007212 */ /* 0x000fc800078efcff */
[----:B------:R-:W-:-:S13]  /*0760*/  ISETP.NE.U32.AND P1, PT, R0, RZ, PT ;  /* 0x000000ff0000720c */ /* 0x000fda0003f25070 */
[----:B------:R-:W-:Y:S05]  /*0770*/  @P1 BRA `(.L_x_6) ;  /* 0x0000000000541947 */ /* 0x000fea0003800000 */
[----:B------:R-:W0:Y:S01]  /*0780*/  I2F.U32.RP R6, R26 ;  /* 0x0000001a00067306 */ /* 0x000e220000209000 */
[----:B------:R-:W-:Y:S01]  /*0790*/  ISETP.NE.U32.AND P0, PT, R26, RZ, PT ;  /* 0x000000ff1a00720c */ /* 0x000fe20003f05070 */
[----:B------:R-:W-:-:S06]  /*07a0*/  IMAD.MOV.U32 R33, RZ, RZ, RZ ;  /* 0x000000ffff217224 */ /* 0x000fcc00078e00ff */
[----:B0-----:R-:W0:Y:S02]  /*07b0*/  MUFU.RCP R2, R6 ;  /* 0x0000000600027308 */ /* 0x001e240000001000 */
[----:B0-----:R-:W-:-:S06]  /*07c0*/  IADD3 R2, PT, PT, R2, 0xffffffe, RZ ;  /* 0x0ffffffe02027810 */ /* 0x001fcc0007ffe0ff */
[----:B------:R-:W0:Y:S02]  /*07d0*/  F2I.FTZ.U32.TRUNC.NTZ R3, R2 ;  /* 0x0000000200037305 */ /* 0x000e24000021f000 */
[----:B0-----:R-:W-:Y:S01]  /*07e0*/  IADD3 R0, PT, PT, RZ, -R3, RZ ;  /* 0x80000003ff007210 */ /* 0x001fe20007ffe0ff */
[----:B------:R-:W-:-:S04]  /*07f0*/  IMAD.MOV.U32 R2, RZ, RZ, RZ ;  /* 0x000000ffff027224 */ /* 0x000fc800078e00ff */
[----:B------:R-:W-:-:S04]  /*0800*/  IMAD R7, R0, R26, RZ ;  /* 0x0000001a00077224 */ /* 0x000fc800078e02ff */
[----:B------:R-:W-:-:S06]  /*0810*/  IMAD.HI.U32 R7, R3, R7, R2 ;  /* 0x0000000703077227 */ /* 0x000fcc00078e0002 */
[----:B------:R-:W-:-:S05]  /*0820*/  IMAD.HI.U32 R0, R7, R32, RZ ;  /* 0x0000002007007227 */ /* 0x000fca00078e00ff */
[----:B------:R-:W-:-:S05]  /*0830*/  IADD3 R3, PT, PT, -R0, RZ, RZ ;  /* 0x000000ff00037210 */ /* 0x000fca0007ffe1ff */
[----:B------:R-:W-:-:S05]  /*0840*/  IMAD R3, R26, R3, R32 ;  /* 0x000000031a037224 */ /* 0x000fca00078e0220 */
[----:B------:R-:W-:-:S13]  /*0850*/  ISETP.GE.U32.AND P2, PT, R3, R26, PT ;  /* 0x0000001a0300720c */ /* 0x000fda0003f46070 */
[----:B------:R-:W-:Y:S01]  /*0860*/  @P2 IMAD.IADD R3, R3, 0x1, -R26 ;  /* 0x0000000103032824 */ /* 0x000fe200078e0a1a */
[----:B------:R-:W-:-:S04]  /*0870*/  @P2 IADD3 R0, PT, PT, R0, 0x1, RZ ;  /* 0x0000000100002810 */ /* 0x000fc80007ffe0ff */
[----:B------:R-:W-:-:S13]  /*0880*/  ISETP.GE.U32.AND P1, PT, R3, R26, PT ;  /* 0x0000001a0300720c */ /* 0x000fda0003f26070 */
[----:B------:R-:W-:Y:S01]  /*0890*/  @P1 VIADD R0, R0, 0x1 ;  /* 0x0000000100001836 */ /* 0x000fe20000000000 */
[----:B------:R-:W-:-:S04]  /*08a0*/  @!P0 LOP3.LUT R0, RZ, R26, RZ, 0x33, !PT ;  /* 0x0000001aff008212 */ /* 0x000fc800078e33ff */
[----:B------:R-:W-:Y:S01]  /*08b0*/  MOV R32, R0 ;  /* 0x0000000000207202 */ /* 0x000fe20000000f00 */
[----:B------:R-:W-:Y:S05]  /*08c0*/  BRA `(.L_x_7) ;  /* 0x00000000001c7947 */ /* 0x000fea0003800000 */
.L_x_6:
[----:B------:R-:W-:Y:S01]  /*08d0*/  IMAD.MOV.U32 R42, RZ, RZ, R32 ;  /* 0x000000ffff2a7224 */ /* 0x000fe200078e0020 */
[----:B------:R-:W-:Y:S01]  /*08e0*/  MOV R32, R26 ;  /* 0x0000001a00207202 */ /* 0x000fe20000000f00 */
[----:B------:R-:W-:Y:S01]  /*08f0*/  IMAD.MOV.U32 R33, RZ, RZ, R31 ;  /* 0x000000ffff217224 */ /* 0x000fe200078e001f */
[----:B------:R-:W-:Y:S02]  /*0900*/  MOV R31, R18 ;  /* 0x00000012001f7202 */ /* 0x000fe40000000f00 */
[----:B------:R-:W-:Y:S02]  /*0910*/  MOV R30, 0x930 ;  /* 0x00000930001e7802 */ /* 0x000fe40000000f00 */
[----:B------:R-:W-:Y:S05]  /*0920*/  CALL.REL.NOINC `($__internal_0_$__cuda_sm20_div_s64) ;  /* 0x00000050004c7944 */ /* 0x000fea0003c00000 */
[----:B------:R-:W-:Y:S02]  /*0930*/  MOV R32, R16 ;  /* 0x0000001000207202 */ /* 0x000fe40000000f00 */
.L_x_7:
[----:B------:R-:W-:Y:S05]  /*0940*/  BSYNC.RECONVERGENT B0 ;  /* 0x0000000000007941 */ /* 0x000fea0003800200 */
.L_x_5:
[----:B------:R-:W0:Y:S01]  /*0950*/  LDCU UR5, c[0x0][0x434] ;  /* 0x00008680ff0577ac */ /* 0x000e220008000800 */
[----:B------:R-:W-:Y:S01]  /*0960*/  BSSY.RECONVERGENT B0, `(.L_x_8) ;  /* 0x0000083000007945 */ /* 0x000fe20003800200 */
[----:B------:R-:W-:Y:S01]  /*0970*/  UMOV UR10, URZ ;  /* 0x000000ff000a7c82 */ /* 0x000fe20008000000 */
[----:B------:R-:W-:Y:S01]  /*0980*/  UMOV UR22, URZ ;  /* 0x000000ff00167c82 */ /* 0x000fe20008000000 */
[----:B0-----:R-:W-:-:S05]  /*0990*/  IMAD.U32 R0, RZ, RZ, UR5 ;  /* 0x00000005ff007e24 */ /* 0x001fca000f8e00ff */
[----:B------:R-:W-:-:S04]  /*09a0*/  IABS R0, R0 ;  /* 0x0000000000007213 */ /* 0x000fc80000000000 */
[----:B------:R-:W-:-:S13]  /*09b0*/  R2UR UR7, R0 ;  /* 0x00000000000772ca */ /* 0x000fda00000e0000 */
[----:B------:R-:W0:Y:S08]  /*09c0*/  I2F.RP R3, UR7 ;  /* 0x0000000700037d06 */ /* 0x000e300008209400 */
[----:B0-----:R-:W0:Y:S02]  /*09d0*/  MUFU.RCP R2, R3 ;  /* 0x0000000300027308 */ /* 0x001e240000001000 */
[----:B0-----:R-:W-:-:S06]  /*09e0*/  VIADD R2, R2, 0xffffffe ;  /* 0x0ffffffe02027836 */ /* 0x001fcc0000000000 */
[----:B------:R-:W0:Y:S02]  /*09f0*/  F2I.FTZ.U32.TRUNC.NTZ R0, R2 ;  /* 0x0000000200007305 */ /* 0x000e24000021f000 */
[----:B0-----:R-:W-:Y:S02]  /*0a00*/  R2UR UR11, R0 ;  /* 0x00000000000b72ca */ /* 0x001fe400000e0000 */
[----:B------:R-:W-:Y:S01]  /*0a10*/  IABS R0, UR8 ;  /* 0x0000000800007c13 */ /* 0x000fe20008000000 */
[----:B------:R-:W-:-:S03]  /*0a20*/  ULOP3.LUT UR8, UR8, UR5, URZ, 0x3c, !UPT ;  /* 0x0000000508087292 */ /* 0x000fc6000f8e3cff */
[----:B------:R-:W-:-:S07]  /*0a30*/  R2UR UR6, R0 ;  /* 0x00000000000672ca */ /* 0x000fce00000e0000 */
[----:B------:R-:W-:-:S04]  /*0a40*/  UIADD3 UR4, UPT, UPT, URZ, -UR11, URZ ;  /* 0x8000000bff047290 */ /* 0x000fc8000fffe0ff */
[----:B------:R-:W-:-:S04]  /*0a50*/  UIMAD UR4, UR4, UR7, URZ ;  /* 0x00000007040472a4 */ /* 0x000fc8000f8e02ff */
[----:B------:R-:W-:-:S04]  /*0a60*/  UIMAD.WIDE.U32 UR10, UR11, UR4, UR10 ;  /* 0x000000040b0a72a5 */ /* 0x000fc8000f8e000a */
[----:B------:R-:W-:-:S07]  /*0a70*/  UIMAD.WIDE.U32 UR10, UR11, UR6, URZ ;  /* 0x000000060b0a72a5 */ /* 0x000fce000f8e00ff */
[----:B------:R-:W-:Y:S02]  /*0a80*/  UMOV UR9, UR11 ;  /* 0x0000000b00097c82 */ /* 0x000fe40008000000 */
[----:B------:R-:W-:-:S04]  /*0a90*/  UIADD3 UR4, UPT, UPT, -UR9, URZ, URZ ;  /* 0x000000ff09047290 */ /* 0x000fc8000fffe1ff */
[----:B------:R-:W-:Y:S02]  /*0aa0*/  UIMAD UR4, UR7, UR4, UR6 ;  /* 0x00000004070472a4 */ /* 0x000fe4000f8e0206 */
[----:B------:R-:W-:Y:S02]  /*0ab0*/  USHF.R.S32.HI UR6, URZ, 0x1f, UR5 ;  /* 0x0000001fff067899 */ /* 0x000fe40008011405 */
[----:B------:R-:W-:Y:S02]  /*0ac0*/  UISETP.GT.U32.AND UP1, UPT, UR7, UR4, UPT ;  /* 0x000000040700728c */ /* 0x000fe4000bf24070 */
[----:B------:R-:W-:-:S09]  /*0ad0*/  ULOP3.LUT UR6, UR6, 0x1, URZ, 0xfc, !UPT ;  /* 0x0000000106067892 */ /* 0x000fd2000f8efcff */
[----:B------:R-:W-:Y:S02]  /*0ae0*/  @!UP1 UIADD3 UR4, UPT, UPT, UR4, -UR7, URZ ;  /* 0x8000000704049290 */ /* 0x000fe4000fffe0ff */
[----:B------:R-:W-:Y:S02]  /*0af0*/  @!UP1 UIADD3 UR9, UPT, UPT, UR9, 0x1, URZ ;  /* 0x0000000109099890 */ /* 0x000fe4000fffe0ff */
[----:B------:R-:W-:Y:S02]  /*0b00*/  UISETP.GE.U32.AND UP0, UPT, UR4, UR7, UPT ;  /* 0x000000070400728c */ /* 0x000fe4000bf06070 */
[----:B------:R-:W-:-:S05]  /*0b10*/  UISETP.GE.AND UP1, UPT, UR8, URZ, UPT ;  /* 0x000000ff0800728c */ /* 0x000fca000bf26270 */
[----:B------:R-:W0:Y:S04]  /*0b20*/  LDCU UR4, c[0x0][0x3e0] ;  /* 0x00007c00ff0477ac */ /* 0x000e280008000800 */
[----:B------:R-:W-:Y:S02]  /*0b30*/  @UP0 UIADD3 UR9, UPT, UPT, UR9, 0x1, URZ ;  /* 0x0000000109090890 */ /* 0x000fe4000fffe0ff */
[----:B------:R-:W-:-:S05]  /*0b40*/  UISETP.NE.AND UP0, UPT, UR5, URZ, UPT ;  /* 0x000000ff0500728c */ /* 0x000fca000bf05270 */
[----:B------:R-:W-:Y:S02]  /*0b50*/  UMOV UR8, UR9 ;  /* 0x0000000900087c82 */ /* 0x000fe40008000000 */
[----:B------:R-:W-:-:S04]  /*0b60*/  @!UP1 UIADD3 UR8, UPT, UPT, -UR8, URZ, URZ ;  /* 0x000000ff08089290 */ /* 0x000fc8000fffe1ff */
[----:B------:R-:W-:Y:S01]  /*0b70*/  @!UP0 ULOP3.LUT UR8, URZ, UR5, URZ, 0x33, !UPT ;  /* 0x00000005ff088292 */ /* 0x000fe2000f8e33ff */
[----:B0-----:R-:W-:Y:S01]  /*0b80*/  IMAD.U32 R0, RZ, RZ, UR4 ;  /* 0x00000004ff007e24 */ /* 0x001fe2000f8e00ff */
[----:B------:R-:W-:Y:S02]  /*0b90*/  UIADD3 UR17, UPT, UPT, UR4, -0x1, URZ ;  /* 0xffffffff04117890 */ /* 0x000fe4000fffe0ff */
[----:B------:R-:W-:Y:S02]  /*0ba0*/  UIMAD UR7, UR8, UR6, URZ ;  /* 0x00000006080772a4 */ /* 0x000fe4000f8e02ff */
[----:B------:R-:W-:Y:S01]  /*0bb0*/  IABS R0, R0 ;  /* 0x0000000000007213 */ /* 0x000fe20000000000 */
[----:B------:R-:W-:-:S03]  /*0bc0*/  UISETP.NE.AND UP2, UPT, UR4, URZ, UPT ;  /* 0x000000ff0400728c */ /* 0x000fc6000bf45270 */
[----:B------:R-:W-:Y:S02]  /*0bd0*/  IABS R2, UR7 ;  /* 0x0000000700027c13 */ /* 0x000fe40008000000 */
[----:B------:R-:W-:Y:S02]  /*0be0*/  R2UR UR11, R0 ;  /* 0x00000000000b72ca */ /* 0x000fe400000e0000 */
[----:B------:R-:W-:-:S11]  /*0bf0*/  R2UR UR13, R2 ;  /* 0x00000000020d72ca */ /* 0x000fd600000e0000 */
[----:B------:R-:W0:Y:S02]  /*0c00*/  I2F.RP R8, UR11 ;  /* 0x0000000b00087d06 */ /* 0x000e240008209400 */
[----:B------:R-:W-:-:S04]  /*0c10*/  UIADD3 UR6, UPT, UPT, UR17, UR13, URZ ;  /* 0x0000000d11067290 */ /* 0x000fc8000fffe0ff */
[----:B------:R-:W-:Y:S02]  /*0c20*/  ULOP3.LUT UR16, UR6, UR13, URZ, 0x3c, !UPT ;  /* 0x0000000d06107292 */ /* 0x000fe4000f8e3cff */
[----:B------:R-:W1:Y:S01]  /*0c30*/  I2F.RP R9, UR13 ;  /* 0x0000000d00097d06 */ /* 0x000e620008209400 */
[----:B------:R-:W-:Y:S01]  /*0c40*/  IMAD.U32 R2, RZ, RZ, UR6 ;  /* 0x00000006ff027e24 */ /* 0x000fe2000f8e00ff */
[----:B------:R-:W-:Y:S02]  /*0c50*/  ULOP3.LUT UR6, UR6, UR4, URZ, 0x3c, !UPT ;  /* 0x0000000406067292 */ /* 0x000fe4000f8e3cff */
[----:B------:R-:W-:Y:S02]  /*0c60*/  ISETP.LE.AND P0, PT, RZ, UR16, PT ;  /* 0x00000010ff007c0c */ /* 0x000fe4000bf03270 */
[----:B------:R-:W-:Y:S02]  /*0c70*/  IABS R2, R2 ;  /* 0x0000000200027213 */ /* 0x000fe40000000000 */
[----:B0-----:R-:W0:Y:S02]  /*0c80*/  MUFU.RCP R6, R8 ;  /* 0x0000000800067308 */ /* 0x001e240000001000 */
[----:B------:R-:W-:-:S06]  /*0c90*/  R2UR UR12, R2 ;  /* 0x00000000020c72ca */ /* 0x000fcc00000e0000 */
[----:B-1----:R-:W1:Y:S01]  /*0ca0*/  MUFU.RCP R0, R9 ;  /* 0x0000000900007308 */ /* 0x002e620000001000 */
[----:B0-----:R-:W-:Y:S02]  /*0cb0*/  VIADD R6, R6, 0xffffffe ;  /* 0x0ffffffe06067836 */ /* 0x001fe40000000000 */
[----:B-1----:R-:W-:-:S05]  /*0cc0*/  VIADD R7, R0, 0xffffffe ;  /* 0x0ffffffe00077836 */ /* 0x002fca0000000000 */
[----:B------:R0:W1:Y:S08]  /*0cd0*/  F2I.FTZ.U32.TRUNC.NTZ R0, R6 ;  /* 0x0000000600007305 */ /* 0x000070000021f000 */
[----:B------:R-:W2:Y:S01]  /*0ce0*/  F2I.FTZ.U32.TRUNC.NTZ R7, R7 ;  /* 0x0000000700077305 */ /* 0x000ea2000021f000 */
[----:B0-----:R-:W-:Y:S01]  /*0cf0*/  IMAD.MOV.U32 R6, RZ, RZ, RZ ;  /* 0x000000ffff067224 */ /* 0x001fe200078e00ff */
[----:B-1----:R-:W-:-:S02]  /*0d00*/  R2UR UR23, R0 ;  /* 0x00000000001772ca */ /* 0x002fc400000e0000 */
[----:B------:R-:W-:Y:S01]  /*0d10*/  IABS R0, UR7 ;  /* 0x0000000700007c13 */ /* 0x000fe20008000000 */
[----:B--2---:R-:W-:-:S04]  /*0d20*/  IMAD.MOV R3, RZ, RZ, -R7 ;  /* 0x000000ffff037224 */ /* 0x004fc800078e0a07 */
[----:B------:R-:W-:Y:S02]  /*0d30*/  IMAD.MOV R0, RZ, RZ, -R0 ;  /* 0x000000ffff007224 */ /* 0x000fe400078e0a00 */
[----:B------:R-:W-:-:S04]  /*0d40*/  IMAD R3, R3, UR13, RZ ;  /* 0x0000000d03037c24 */ /* 0x000fc8000f8e02ff */
[----:B------:R-:W-:Y:S01]  /*0d50*/  UIADD3 UR9, UPT, UPT, URZ, -UR23, URZ ;  /* 0x80000017ff097290 */ /* 0x000fe2000fffe0ff */
[----:B------:R-:W-:-:S03]  /*0d60*/  IMAD.HI.U32 R3, R7, R3, R6 ;  /* 0x0000000307037227 */ /* 0x000fc600078e0006 */
[----:B------:R-:W-:-:S03]  /*0d70*/  UIMAD UR9, UR9, UR11, URZ ;  /* 0x0000000b090972a4 */ /* 0x000fc6000f8e02ff */
[----:B------:R-:W-:Y:S01]  /*0d80*/  IMAD.HI.U32 R25, R3, UR12, RZ ;  /* 0x0000000c03197c27 */ /* 0x000fe2000f8e00ff */
[----:B------:R-:W-:-:S03]  /*0d90*/  UIMAD.WIDE.U32 UR22, UR23, UR9, UR22 ;  /* 0x00000009171672a5 */ /* 0x000fc6000f8e0016 */
[----:B------:R-:W-:Y:S01]  /*0da0*/  IMAD R0, R25, R0, UR12 ;  /* 0x0000000c19007e24 */ /* 0x000fe2000f8e0200 */
[----:B------:R-:W-:-:S03]  /*0db0*/  UIMAD.WIDE.U32 UR22, UR23, UR12, URZ ;  /* 0x0000000c171672a5 */ /* 0x000fc6000f8e00ff */
[----:B------:R-:W0:Y:S01]  /*0dc0*/  LDCU.U8 UR9, c[0x0][0x549] ;  /* 0x0000a920ff0977ac */ /* 0x000e220008000000 */
[----:B------:R-:W-:-:S03]  /*0dd0*/  ISETP.LT.U32.AND P1, PT, R0, UR13, PT ;  /* 0x0000000d00007c0c */ /* 0x000fc6000bf21070 */
[----:B------:R-:W-:Y:S02]  /*0de0*/  UMOV UR15, UR23 ;  /* 0x00000017000f7c82 */ /* 0x000fe40008000000 */
[----:B------:R-:W-:-:S04]  /*0df0*/  UIADD3 UR10, UPT, UPT, -UR15, URZ, URZ ;  /* 0x000000ff0f0a7290 */ /* 0x000fc8000fffe1ff */
[----:B------:R-:W-:-:S04]  /*0e00*/  UIMAD UR10, UR11, UR10, UR12 ;  /* 0x0000000a0b0a72a4 */ /* 0x000fc8000f8e020c */
[----:B------:R-:W-:Y:S01]  /*0e10*/  @!P1 VIADD R0, R0, -UR13 ;  /* 0x8000000d00009c36 */ /* 0x000fe20008000000 */
[----:B------:R-:W-:Y:S01]  /*0e20*/  UISETP.GT.U32.AND UP1, UPT, UR11, UR10, UPT ;  /* 0x0000000a0b00728c */ /* 0x000fe2000bf24070 */
[----:B------:R-:W-:Y:S01]  /*0e30*/  @!P1 VIADD R25, R25, 0x1 ;  /* 0x0000000119199836 */ /* 0x000fe20000000000 */
[----:B------:R-:W-:Y:S01]  /*0e40*/  ISETP.NE.AND P1, PT, RZ, UR7, PT ;  /* 0x00000007ff007c0c */ /* 0x000fe2000bf25270 */
[----:B0-----:R-:W-:Y:S01]  /*0e50*/  UISETP.NE.AND UP0, UPT, UR9, URZ, UPT ;  /* 0x000000ff0900728c */ /* 0x001fe2000bf05270 */
[----:B------:R-:W-:-:S03]  /*0e60*/  ISETP.GE.U32.AND P2, PT, R0, UR13, PT ;  /* 0x0000000d00007c0c */ /* 0x000fc6000bf46070 */
[----:B------:R-:W-:Y:S02]  /*0e70*/  USEL UR5, UR5, 0x1, !UP0 ;  /* 0x0000000105057887 */ /* 0x000fe4000c000000 */
[----:B------:R-:W-:Y:S02]  /*0e80*/  UISETP.GE.AND UP0, UPT, UR6, URZ, UPT ;  /* 0x000000ff0600728c */ /* 0x000fe4000bf06270 */
[----:B------:R-:W-:Y:S02]  /*0e90*/  @!UP1 UIADD3 UR10, UPT, UPT, UR10, -UR11, URZ ;  /* 0x8000000b0a0a9290 */ /* 0x000fe4000fffe0ff */
[----:B------:R-:W-:Y:S02]  /*0ea0*/  @!UP1 UIADD3 UR15, UPT, UPT, UR15, 0x1, URZ ;  /* 0x000000010f0f9890 */ /* 0x000fe4000fffe0ff */
[----:B------:R-:W-:Y:S02]  /*0eb0*/  UISETP.GE.U32.AND UP3, UPT, UR10, UR11, UPT ;  /* 0x0000000b0a00728c */ /* 0x000fe4000bf66070 */
[----:B------:R-:W-:Y:S01]  /*0ec0*/  @P2 VIADD R25, R25, 0x1 ;  /* 0x0000000119192836 */ /* 0x000fe20000000000 */
[----:B------:R-:W-:-:S02]  /*0ed0*/  UISETP.NE.AND UP1, UPT, UR8, URZ, UPT ;  /* 0x000000ff0800728c */ /* 0x000fc4000bf25270 */
[----:B------:R-:W-:Y:S01]  /*0ee0*/  USHF.R.S32.HI UR8, URZ, 0x1f, UR7 ;  /* 0x0000001fff087899 */ /* 0x000fe20008011407 */
[----:B------:R-:W-:Y:S01]  /*0ef0*/  @!P0 IMAD.MOV R25, RZ, RZ, -R25 ;  /* 0x000000ffff198224 */ /* 0x000fe200078e0a19 */
[----:B------:R-:W-:Y:S01]  /*0f00*/  @!P1 LOP3.LUT R25, RZ, UR13, RZ, 0x33, !PT ;  /* 0x0000000dff199c12 */ /* 0x000fe2000f8e33ff */
[----:B------:R-:W-:-:S03]  /*0f10*/  USEL UR6, URZ, 0x1, !UP1 ;  /* 0x00000001ff067887 */ /* 0x000fc6000c800000 */
[----:B------:R-:W-:Y:S01]  /*0f20*/  ISETP.LT.U32.AND P0, PT, R32, R25, PT ;  /* 0x000000192000720c */ /* 0x000fe20003f01070 */
[----:B------:R-:W-:Y:S01]  /*0f30*/  @UP3 UIADD3 UR15, UPT, UPT, UR15, 0x1, URZ ;  /* 0x000000010f0f3890 */ /* 0x000fe2000fffe0ff */
[----:B------:R-:W-:Y:S01]  /*0f40*/  SHF.R.S32.HI R41, RZ, 0x1f, R25 ;  /* 0x0000001fff297819 */ /* 0x000fe20000011419 */
[----:B------:R-:W-:Y:S02]  /*0f50*/  ULOP3.LUT UR6, UR8, UR6, URZ, 0xfc, !UPT ;  /* 0x0000000608067292 */ /* 0x000fe4000f8efcff */
[----:B------:R-:W-:Y:S01]  /*0f60*/  @!UP0 UIADD3 UR15, UPT, UPT, -UR15, URZ, URZ ;  /* 0x000000ff0f0f8290 */ /* 0x000fe2000fffe1ff */
[----:B------:R-:W-:Y:S01]  /*0f70*/  ISETP.LT.AND.EX P0, PT, R33, R41, PT, P0 ;  /* 0x000000292100720c */ /* 0x000fe20003f01300 */
[----:B------:R-:W-:-:S03]  /*0f80*/  @!UP2 ULOP3.LUT UR15, URZ, UR4, URZ, 0x33, !UPT ;  /* 0x00000004ff0fa292 */ /* 0x000fc6000f8e33ff */
[C---:B------:R-:W-:Y:S02]  /*0f90*/  SEL R41, R33.reuse, R41, P0 ;  /* 0x0000002921297207 */ /* 0x040fe40000000000 */
[----:B------:R-:W-:Y:S02]  /*0fa0*/  SEL R25, R32, R25, P0 ;  /* 0x0000001920197207 */ /* 0x000fe40000000000 */
[----:B------:R-:W-:-:S04]  /*0fb0*/  LOP3.LUT R0, R33, R41, RZ, 0xfc, !PT ;  /* 0x0000002921007212 */ /* 0x000fc800078efcff */
[----:B------:R-:W-:-:S13]  /*0fc0*/  ISETP.NE.U32.AND P1, PT, R0, RZ, PT ;  /* 0x000000ff0000720c */ /* 0x000fda0003f25070 */
[----:B------:R-:W-:Y:S05]  /*0fd0*/  @P1 BRA `(.L_x_9) ;  /* 0x0000000000501947 */ /* 0x000fea0003800000 */
[----:B------:R-:W0:Y:S01]  /*0fe0*/  I2F.U32.RP R6, R25 ;  /* 0x0000001900067306 */ /* 0x000e220000209000 */
[----:B------:R-:W-:Y:S02]  /*0ff0*/  ISETP.NE.U32.AND P0, PT, R25, RZ, PT ;  /* 0x000000ff1900720c */ /* 0x000fe40003f05070 */
[----:B------:R-:W-:-:S05]  /*1000*/  MOV R49, RZ ;  /* 0x000000ff00317202 */ /* 0x000fca0000000f00 */
[----:B0-----:R-:W0:Y:S02]  /*1010*/  MUFU.RCP R2, R6 ;  /* 0x0000000600027308 */ /* 0x001e240000001000 */
[----:B0-----:R-:W-:-:S06]  /*1020*/  VIADD R2, R2, 0xffffffe ;  /* 0x0ffffffe02027836 */ /* 0x001fcc0000000000 */
[----:B------:R-:W0:Y:S02]  /*1030*/  F2I.FTZ.U32.TRUNC.NTZ R3, R2 ;  /* 0x0000000200037305 */ /* 0x000e24000021f000 */
[----:B0-----:R-:W-:Y:S02]  /*1040*/  IMAD.MOV R0, RZ, RZ, -R3 ;  /* 0x000000ffff007224 */ /* 0x001fe400078e0a03 */
[----:B------:R-:W-:Y:S02]  /*1050*/  HFMA2 R2, -RZ, RZ, 0, 0 ;  /* 0x00000000ff027431 */ /* 0x000fe400000001ff */
[----:B------:R-:W-:-:S04]  /*1060*/  IMAD R0, R0, R25, RZ ;  /* 0x0000001900007224 */ /* 0x000fc800078e02ff */
[----:B------:R-:W-:-:S06]  /*1070*/  IMAD.HI.U32 R3, R3, R0, R2 ;  /* 0x0000000003037227 */ /* 0x000fcc00078e0002 */
[----:B------:R-:W-:-:S04]  /*1080*/  IMAD.HI.U32 R48, R3, R32, RZ ;  /* 0x0000002003307227 */ /* 0x000fc800078e00ff */
        /* <DEDUP_REMOVED lines=9> */
.L_x_9:
[----:B------:R-:W-:Y:S01]  /*1120*/  IMAD.MOV.U32 R42, RZ, RZ, R32 ;  /* 0x000000ffff2a7224 */ /* 0x000fe200078e0020 */
[----:B------:R-:W-:Y:S01]  /*1130*/  MOV R32, R25 ;  /* 0x0000001900207202 */ /* 0x000fe20000000f00 */
[----:B------:R-:W-:Y:S01]  /*1140*/  IMAD.MOV.U32 R31, RZ, RZ, R41 ;  /* 0x000000ffff1f7224 */ /* 0x000fe200078e0029 */
[----:B------:R-:W-:Y:S02]  /*1150*/  MOV R30, 0x1170 ;  /* 0x00001170001e7802 */ /* 0x000fe40000000f00 */
[----:B------:R-:W-:Y:S05]  /*1160*/  CALL.REL.NOINC `($__internal_0_$__cuda_sm20_div_s64) ;  /* 0x00000048003c7944 */ /* 0x000fea0003c00000 */
[----:B------:R-:W-:Y:S02]  /*1170*/  MOV R48, R16 ;  /* 0x0000001000307202 */ /* 0x000fe40000000f00 */
[----:B------:R-:W-:Y:S02]  /*1180*/  MOV R49, R33 ;  /* 0x0000002100317202 */ /* 0x000fe40000000f00 */
.L_x_10:
[----:B------:R-:W-:Y:S05]  /*1190*/  BSYNC.RECONVERGENT B0 ;  /* 0x0000000000007941 */ /* 0x000fea0003800200 */
.L_x_8:
[----:B------:R-:W-:Y:S01]  /*11a0*/  IABS R7, UR21 ;  /* 0x0000001500077c13 */ /* 0x000fe20008000000 */
[----:B------:R-:W0:Y:S01]  /*11b0*/  LDC R2, c[0x0][0x434] ;  /* 0x00010d00ff027b82 */ /* 0x000e220000000800 */
[----:B------:R-:W-:Y:S01]  /*11c0*/  IABS R0, UR21 ;  /* 0x0000001500007c13 */ /* 0x000fe20008000000 */
[----:B------:R-:W-:Y:S01]  /*11d0*/  UIMAD UR15, UR15, UR5, URZ ;  /* 0x000000050f0f72a4 */ /* 0x000fe2000f8e02ff */
[----:B------:R-:W1:Y:S01]  /*11e0*/  I2F.RP R10, R7 ;  /* 0x00000007000a7306 */ /* 0x000e620000209400 */
[----:B------:R-:W-:Y:S02]  /*11f0*/  BSSY.RECONVERGENT B0, `(.L_x_11) ;  /* 0x000003a000007945 */ /* 0x000fe40003800200 */
[----:B------:R-:W-:Y:S01]  /*1200*/  IMAD.MOV R0, RZ, RZ, -R0 ;  /* 0x000000ffff007224 */ /* 0x000fe200078e0a00 */
[----:B------:R-:W-:-:S04]  /*1210*/  UIMAD UR6, UR6, UR15, URZ ;  /* 0x0000000f060672a4 */ /* 0x000fc8000f8e02ff */
[----:B-1----:R-:W1:Y:S01]  /*1220*/  MUFU.RCP R8, R10 ;  /* 0x0000000a00087308 */ /* 0x002e620000001000 */
[----:B0-----:R-:W-:-:S04]  /*1230*/  IADD3 R2, PT, PT, R2, -0x1, R7 ;  /* 0xffffffff02027810 */ /* 0x001fc80007ffe007 */
[----:B------:R-:W-:Y:S01]  /*1240*/  IABS R3, R2 ;  /* 0x0000000200037213 */ /* 0x000fe20000000000 */
[----:B-1----:R-:W-:-:S04]  /*1250*/  VIADD R8, R8, 0xffffffe ;  /* 0x0ffffffe08087836 */ /* 0x002fc80000000000 */
[----:B------:R-:W0:Y:S02]  /*1260*/  F2I.FTZ.U32.TRUNC.NTZ R9, R8 ;  /* 0x0000000800097305 */ /* 0x000e24000021f000 */
[----:B0-----:R-:W-:Y:S02]  /*1270*/  IMAD.MOV R6, RZ, RZ, -R9 ;  /* 0x000000ffff067224 */ /* 0x001fe400078e0a09 */
[----:B------:R-:W-:Y:S02]  /*1280*/  IMAD.MOV.U32 R8, RZ, RZ, RZ ;  /* 0x000000ffff087224 */ /* 0x000fe400078e00ff */
[----:B------:R-:W-:-:S04]  /*1290*/  IMAD R6, R6, R7, RZ ;  /* 0x0000000706067224 */ /* 0x000fc800078e02ff */
[----:B------:R-:W-:-:S06]  /*12a0*/  IMAD.HI.U32 R6, R9, R6, R8 ;  /* 0x0000000609067227 */ /* 0x000fcc00078e0008 */
[----:B------:R-:W-:-:S04]  /*12b0*/  IMAD.HI.U32 R6, R6, R3, RZ ;  /* 0x0000000306067227 */ /* 0x000fc800078e00ff */
[----:B------:R-:W-:-:S05]  /*12c0*/  IMAD R0, R6, R0, R3 ;  /* 0x0000000006007224 */ /* 0x000fca00078e0203 */
[----:B------:R-:W-:-:S13]  /*12d0*/  ISETP.GT.U32.AND P1, PT, R7, R0, PT ;  /* 0x000000000700720c */ /* 0x000fda0003f24070 */
[----:B------:R-:W-:Y:S02]  /*12e0*/  @!P1 IMAD.IADD R0, R0, 0x1, -R7 ;  /* 0x0000000100009824 */ /* 0x000fe400078e0a07 */
[----:B------:R-:W-:Y:S01]  /*12f0*/  @!P1 VIADD R6, R6, 0x1 ;  /* 0x0000000106069836 */ /* 0x000fe20000000000 */
[----:B------:R-:W-:Y:S02]  /*1300*/  ISETP.NE.AND P1, PT, RZ, UR21, PT ;  /* 0x00000015ff007c0c */ /* 0x000fe4000bf25270 */
[-C--:B------:R-:W-:Y:S02]  /*1310*/  ISETP.GE.U32.AND P2, PT, R0, R7.reuse, PT ;  /* 0x000000070000720c */ /* 0x080fe40003f46070 */
[----:B------:R-:W-:-:S04]  /*1320*/  LOP3.LUT R0, R2, R7, RZ, 0x3c, !PT ;  /* 0x0000000702007212 */ /* 0x000fc800078e3cff */
[----:B------:R-:W-:-:S07]  /*1330*/  ISETP.GE.AND P0, PT, R0, RZ, PT ;  /* 0x000000ff0000720c */ /* 0x000fce0003f06270 */
[----:B------:R-:W-:-:S06]  /*1340*/  @P2 VIADD R6, R6, 0x1 ;  /* 0x0000000106062836 */ /* 0x000fcc0000000000 */
[----:B------:R-:W-:Y:S01]  /*1350*/  @!P0 IMAD.MOV R6, RZ, RZ, -R6 ;  /* 0x000000ffff068224 */ /* 0x000fe200078e0a06 */
[----:B------:R-:W-:-:S04]  /*1360*/  @!P1 LOP3.LUT R6, RZ, R7, RZ, 0x33, !PT ;  /* 0x00000007ff069212 */ /* 0x000fc800078e33ff */
        /* <DEDUP_REMOVED lines=28> */
.L_x_12:
[----:B------:R-:W-:Y:S01]  /*1530*/  IMAD.MOV.U32 R42, RZ, RZ, R4 ;  /* 0x000000ffff2a7224 */ /* 0x000fe200078e0004 */
[----:B------:R-:W-:Y:S01]  /*1540*/  MOV R33, R5 ;  /* 0x0000000500217202 */ /* 0x000fe20000000f00 */
[----:B------:R-:W-:Y:S01]  /*1550*/  IMAD.MOV.U32 R32, RZ, RZ, R24 ;  /* 0x000000ffff207224 */ /* 0x000fe200078e0018 */
[----:B------:R-:W-:Y:S02]  /*1560*/  MOV R30, 0x1580 ;  /* 0x00001580001e7802 */ /* 0x000fe40000000f00 */
[----:B------:R-:W-:Y:S05]  /*1570*/  CALL.REL.NOINC `($__internal_0_$__cuda_sm20_div_s64) ;  /* 0x0000004400387944 */ /* 0x000fea0003c00000 */
[----:B------:R-:W-:Y:S02]  /*1580*/  MOV R32, R16 ;  /* 0x0000001000207202 */ /* 0x000fe40000000f00 */
.L_x_13:
[----:B------:R-:W-:Y:S05]  /*1590*/  BSYNC.RECONVERGENT B0 ;  /* 0x0000000000007941 */ /* 0x000fea0003800200 */
.L_x_11:
[----:B------:R-:W0:Y:S01]  /*15a0*/  S2R R0, SR_TID.X ;  /* 0x0000000000007919 */ /* 0x000e220000002100 */
[----:B------:R-:W-:Y:S01]  /*15b0*/  UIADD3 UR9, UP0, UPT, UR20, -UR19, URZ ;  /* 0x8000001314097290 */ /* 0x000fe2000ff1e0ff */
[----:B------:R-:W-:Y:S01]  /*15c0*/  MOV R11, 0xff800000 ;  /* 0xff800000000b7802 */ /* 0x000fe20000000f00 */
[----:B------:R-:W1:Y:S02]  /*15d0*/  LDCU UR4, c[0x0][0x534] ;  /* 0x0000a680ff0477ac */ /* 0x000e640008000800 */
[----:B------:R-:W-:Y:S01]  /*15e0*/  UIADD3.X UR8, UPT, UPT, UR14, -0x1, URZ, UP0, !UPT ;  /* 0xffffffff0e087890 */ /* 0x000fe200087fe4ff */
[----:B------:R-:W2:Y:S05]  /*15f0*/  LDCU.64 UR10, c[0x0][0x358] ;  /* 0x00006b00ff0a77ac */ /* 0x000eaa0008000a00 */
[----:B------:R-:W-:Y:S01]  /*1600*/  IMAD.U32 R3, RZ, RZ, UR8 ;  /* 0x00000008ff037e24 */ /* 0x000fe2000f8e00ff */
[----:B0-----:R-:W-:-:S02]  /*1610*/  LOP3.LUT R12, R0, 0xf, RZ, 0xc0, !PT ;  /* 0x0000000f000c7812 */ /* 0x001fc400078ec0ff */
[----:B------:R-:W-:Y:S02]  /*1620*/  SHF.R.U32.HI R13, RZ, 0x4, R0 ;  /* 0x00000004ff0d7819 */ /* 0x000fe40000011600 */
[C---:B------:R-:W-:Y:S02]  /*1630*/  ISETP.LT.U32.AND P1, PT, R12.reuse, UR9, PT ;  /* 0x000000090c007c0c */ /* 0x040fe4000bf21070 */
[----:B------:R-:W-:Y:S01]  /*1640*/  IADD3 R14, P0, PT, R12, UR19, RZ ;  /* 0x000000130c0e7c10 */ /* 0x000fe2000ff1e0ff */
[----:B------:R-:W-:Y:S01]  /*1650*/  VIADD R10, R13, 0x8 ;  /* 0x000000080d0a7836 */ /* 0x000fe20000000000 */
[----:B------:R-:W-:Y:S01]  /*1660*/  ISETP.GT.AND.EX P1, PT, R3, RZ, PT, P1 ;  /* 0x000000ff0300720c */ /* 0x000fe20003f24310 */
[C---:B------:R-:W-:Y:S01]  /*1670*/  VIADD R16, R13.reuse, 0x18 ;  /* 0x000000180d107836 */ /* 0x040fe20000000000 */
[C---:B------:R-:W-:Y:S01]  /*1680*/  IADD3 R3, PT, PT, R13.reuse, 0x10, RZ ;  /* 0x000000100d037810 */ /* 0x040fe20007ffe0ff */
[----:B------:R-:W-:Y:S01]  /*1690*/  IMAD.X R15, RZ, RZ, RZ, P0 ;  /* 0x000000ffff0f7224 */ /* 0x000fe200000e06ff */
[----:B-1----:R-:W-:-:S02]  /*16a0*/  ISETP.GE.OR P6, PT, R13, UR4, !P1 ;  /* 0x000000040d007c0c */ /* 0x002fc4000cfc6670 */
[----:B------:R-:W-:Y:S02]  /*16b0*/  ISETP.GE.OR P5, PT, R10, UR4, !P1 ;  /* 0x000000040a007c0c */ /* 0x000fe4000cfa6670 */
[----:B------:R-:W-:Y:S02]  /*16c0*/  ISETP.GE.OR P2, PT, R3, UR4, !P1 ;  /* 0x0000000403007c0c */ /* 0x000fe4000cf46670 */
[----:B------:R-:W-:Y:S02]  /*16d0*/  ISETP.GE.OR P3, PT, R16, UR4, !P1 ;  /* 0x0000000410007c0c */ /* 0x000fe4000cf66670 */
[----:B------:R-:W-:-:S05]  /*16e0*/  IADD3 R17, PT, PT, R13, 0x20, RZ ;  /* 0x000000200d117810 */ /* 0x000fca0007ffe0ff */
[----:B------:R-:W0:Y:S01]  /*16f0*/  @!P6 LDC.64 R4, c[0x0][0x428] ;  /* 0x00010a00ff04eb82 */ /* 0x000e220000000a00 */
[----:B------:R-:W-:-:S04]  /*1700*/  @!P6 IMAD.WIDE.U32 R28, R13, UR20, R14 ;  /* 0x000000140d1cec25 */ /* 0x000fc8000f8e000e */
[----:B------:R-:W-:Y:S02]  /*1710*/  @!P6 IMAD R22, R13, UR14, R29 ;  /* 0x0000000e0d16ec24 */ /* 0x000fe4000f8e021d */
[----:B------:R-:W-:Y:S01]  /*1720*/  @!P5 IMAD.MOV.U32 R20, RZ, RZ, R14 ;  /* 0x000000ffff14d224 */ /* 0x000fe200078e000e */
[----:B------:R-:W1:Y:S01]  /*1730*/  @!P5 LDC.64 R8, c[0x0][0x428] ;  /* 0x00010a00ff08db82 */ /* 0x000e620000000a00 */
[----:B------:R-:W-:Y:S02]  /*1740*/  @!P5 IMAD.MOV.U32 R21, RZ, RZ, R15 ;  /* 0x000000ffff15d224 */ /* 0x000fe400078e000f */
[----:B------:R-:W-:-:S05]  /*1750*/  @!P5 IMAD.WIDE.U32 R20, R10, UR20, R20 ;  /* 0x000000140a14dc25 */ /* 0x000fca000f8e0014 */
[----:B------:R-:W3:Y:S01]  /*1760*/  @!P2 LDC.64 R6, c[0x0][0x428] ;  /* 0x00010a00ff06ab82 */ /* 0x000ee20000000a00 */
[----:B------:R-:W-:Y:S01]  /*1770*/  @!P5 IMAD R10, R10, UR14, R21 ;  /* 0x0000000e0a0adc24 */ /* 0x000fe2000f8e0215 */
[----:B0-----:R-:W-:-:S04]  /*1780*/  @!P6 LEA R36, P0, R28, R4, 0x2 ;  /* 0x000000041c24e211 */ /* 0x001fc800078010ff */
[----:B------:R-:W-:Y:S02]  /*1790*/  @!P6 LEA.HI.X R37, R28, R5, R22, 0x2, P0 ;  /* 0x000000051c25e211 */ /* 0x000fe400000f1416 */
[----:B------:R-:W-:Y:S01]  /*17a0*/  ISETP.GE.OR P0, PT, R17, UR4, !P1 ;  /* 0x0000000411007c0c */ /* 0x000fe2000cf06670 */
[----:B------:R-:W0:Y:S01]  /*17b0*/  @!P3 LDC.64 R4, c[0x0][0x428] ;  /* 0x00010a00ff04bb82 */ /* 0x000e220000000a00 */
[C---:B-1----:R-:W-:Y:S01]  /*17c0*/  @!P5 LEA R30, P4, R20.reuse, R8, 0x2 ;  /* 0x00000008141ed211 */ /* 0x042fe200078810ff */
[----:B------:R-:W-:Y:S01]  /*17d0*/  @!P2 IMAD.MOV.U32 R28, RZ, RZ, R14 ;  /* 0x000000ffff1ca224 */ /* 0x000fe200078e000e */
[----:B------:R-:W-:Y:S01]  /*17e0*/  @!P2 MOV R29, R15 ;  /* 0x0000000f001da202 */ /* 0x000fe20000000f00 */
[----:B--2---:R0:W2:Y:S01]  /*17f0*/  @!P6 LDG.E R11, desc[UR10][R36.64] ;  /* 0x0000000a240be981 */ /* 0x0040a2000c1e1900 */
[----:B------:R-:W-:Y:S01]  /*1800*/  @!P5 LEA.HI.X R31, R20, R9, R10, 0x2, P4 ;  /* 0x00000009141fd211 */ /* 0x000fe200020f140a */
[----:B------:R-:W-:Y:S02]  /*1810*/  VIADD R20, R13, 0x28 ;  /* 0x000000280d147836 */ /* 0x000fe40000000000 */
[----:B------:R-:W-:-:S03]  /*1820*/  @!P2 IMAD.WIDE.U32 R28, R3, UR20, R28 ;  /* 0x00000014031cac25 */ /* 0x000fc6000f8e001c */
[----:B------:R-:W-:Y:S01]  /*1830*/  ISETP.GE.OR P6, PT, R20, UR4, !P1 ;  /* 0x0000000414007c0c */ /* 0x000fe2000cfc6670 */
[----:B------:R-:W1:Y:S01]  /*1840*/  @!P0 LDC.64 R8, c[0x0][0x428] ;  /* 0x00010a00ff088b82 */ /* 0x000e620000000a00 */
[----:B------:R-:W-:Y:S01]  /*1850*/  @!P2 IMAD R22, R3, UR14, R29 ;  /* 0x0000000e0316ac24 */ /* 0x000fe2000f8e021d */
[C---:B---3--:R-:W-:Y:S01]  /*1860*/  @!P2 LEA R34, P4, R28.reuse, R6, 0x2 ;  /* 0x000000061c22a211 */ /* 0x048fe200078810ff */
[----:B------:R-:W-:Y:S02]  /*1870*/  IMAD.MOV.U32 R10, RZ, RZ, -0x800000 ;  /* 0xff800000ff0a7424 */ /* 0x000fe400078e00ff */
[----:B------:R-:W-:Y:S01]  /*1880*/  VIADD R21, R13, 0x30 ;  /* 0x000000300d157836 */ /* 0x000fe20000000000 */
[----:B------:R-:W-:Y:S01]  /*1890*/  @!P2 LEA.HI.X R35, R28, R7, R22, 0x2, P4 ;  /* 0x000000071c23a211 */ /* 0x000fe200020f1416 */
[----:B------:R-:W-:Y:S02]  /*18a0*/  @!P3 IMAD.MOV.U32 R28, RZ, RZ, R14 ;  /* 0x000000ffff1cb224 */ /* 0x000fe400078e000e */
[----:B------:R-:W-:Y:S01]  /*18b0*/  @!P3 IMAD.MOV.U32 R29, RZ, RZ, R15 ;  /* 0x000000ffff1db224 */ /* 0x000fe200078e000f */
[----:B------:R3:W4:Y:S01]  /*18c0*/  @!P5 LDG.E R10, desc[UR10][R30.64] ;  /* 0x0000000a1e0ad981 */ /* 0x000722000c1e1900 */
[----:B------:R-:W-:Y:S01]  /*18d0*/  MOV R3, 0xff800000 ;  /* 0xff80000000037802 */ /* 0x000fe20000000f00 */
[----:B------:R-:W5:Y:S01]  /*18e0*/  @!P6 LDC.64 R6, c[0x0][0x428] ;  /* 0x00010a00ff06eb82 */ /* 0x000f620000000a00 */
[----:B------:R-:W-:Y:S01]  /*18f0*/  ISETP.GE.OR P5, PT, R21, UR4, !P1 ;  /* 0x0000000415007c0c */ /* 0x000fe2000cfa6670 */
[----:B------:R-:W-:Y:S01]  /*1900*/  @!P3 IMAD.WIDE.U32 R28, R16, UR20, R28 ;  /* 0x00000014101cbc25 */ /* 0x000fe2000f8e001c */
[----:B------:R-:W-:-:S02]  /*1910*/  IADD3 R22, PT, PT, R13, 0x38, RZ ;  /* 0x000000380d167810 */ /* 0x000fc40007ffe0ff */
[----:B------:R1:W4:Y:S01]  /*1920*/  @!P2 LDG.E R3, desc[UR10][R34.64] ;  /* 0x0000000a2203a981 */ /* 0x000322000c1e1900 */
[----:B------:R-:W-:Y:S01]  /*1930*/  @!P3 IMAD R16, R16, UR14, R29 ;  /* 0x0000000e1010bc24 */ /* 0x000fe2000f8e021d */
[----:B0-----:R-:W-:Y:S01]  /*1940*/  @!P3 LEA R36, P2, R28, R4, 0x2 ;  /* 0x000000041c24b211 */ /* 0x001fe200078410ff */
[----:B------:R-:W-:Y:S01]  /*1950*/  VIADD R23, R13, 0x40 ;  /* 0x000000400d177836 */ /* 0x000fe20000000000 */
[----:B------:R-:W-:Y:S02]  /*1960*/  ISETP.GE.OR P4, PT, R22, UR4, !P1 ;  /* 0x0000000416007c0c */ /* 0x000fe4000cf86670 */
[----:B------:R-:W-:Y:S02]  /*1970*/  @!P3 LEA.HI.X R37, R28, R5, R16, 0x2, P2 ;  /* 0x000000051c25b211 */ /* 0x000fe400010f1410 */
[----:B------:R-:W-:Y:S01]  /*1980*/  MOV R16, 0xff800000 ;  /* 0xff80000000107802 */ /* 0x000fe20000000f00 */
[----:B------:R-:W0:Y:S01]  /*1990*/  @!P5 LDC.64 R4, c[0x0][0x428] ;  /* 0x00010a00ff04db82 */ /* 0x000e220000000a00 */
[----:B---3--:R-:W-:-:S04]  /*19a0*/  @!P0 IMAD.MOV.U32 R30, RZ, RZ, R14 ;  /* 0x000000ffff1e8224 */ /* 0x008fc800078e000e */
[----:B------:R0:W3:Y:S01]  /*19b0*/  @!P3 LDG.E R16, desc[UR10][R36.64] ;  /* 0x0000000a2410b981 */ /* 0x0000e2000c1e1900 */
[----:B------:R-:W-:Y:S02]  /*19c0*/  @!P0 IMAD.MOV.U32 R31, RZ, RZ, R15 ;  /* 0x000000ffff1f8224 */ /* 0x000fe400078e000f */
[----:B------:R-:W-:-:S04]  /*19d0*/  @!P0 IMAD.WIDE.U32 R30, R17, UR20, R30 ;  /* 0x00000014111e8c25 */ /* 0x000fc8000f8e001e */
[----:B------:R-:W-:Y:S01]  /*19e0*/  @!P0 IMAD R28, R17, UR14, R31 ;  /* 0x0000000e111c8c24 */ /* 0x000fe2000f8e021f */
[----:B-1----:R-:W-:Y:S01]  /*19f0*/  @!P0 LEA R34, P2, R30, R8, 0x2 ;  /* 0x000000081e228211 */ /* 0x002fe200078410ff */
[----:B------:R-:W-:-:S03]  /*1a00*/  @!P6 IMAD.MOV.U32 R29, RZ, RZ, R15 ;  /* 0x000000ffff1de224 */ /* 0x000fc600078e000f */
[----:B------:R-:W-:Y:S02]  /*1a10*/  @!P0 LEA.HI.X R35, R30, R9, R28, 0x2, P2 ;  /* 0x000000091e238211 */ /* 0x000fe400010f141c */
[----:B------:R-:W-:Y:S01]  /*1a20*/  @!P6 MOV R28, R14 ;  /* 0x0000000e001ce202 */ /* 0x000fe20000000f00 */
[----:B------:R-:W1:Y:S01]  /*1a30*/  @!P4 LDC.64 R8, c[0x0][0x428] ;  /* 0x00010a00ff08cb82 */ /* 0x000e620000000a00 */
[----:B------:R-:W-:Y:S01]  /*1a40*/  ISETP.GE.OR P3, PT, R23, UR4, !P1 ;  /* 0x0000000417007c0c */ /* 0x000fe2000cf66670 */
[----:B------:R-:W-:Y:S02]  /*1a50*/  IMAD.MOV.U32 R17, RZ, RZ, -0x800000 ;  /* 0xff800000ff117424 */ /* 0x000fe400078e00ff */
[C---:B------:R-:W-:Y:S01]  /*1a60*/  @!P6 IMAD.WIDE.U32 R28, R20.reuse, UR20, R28 ;  /* 0x00000014141cec25 */ /* 0x040fe2000f8e001c */
[----:B------:R-:W-:Y:S02]  /*1a70*/  @!P5 MOV R31, R15 ;  /* 0x0000000f001fd202 */ /* 0x000fe40000000f00 */
[----:B------:R-:W-:Y:S01]  /*1a80*/  IADD3 R19, PT, PT, R13, 0x48, RZ ;  /* 0x000000480d137810 */ /* 0x000fe20007ffe0ff */
[----:B------:R0:W3:Y:S01]  /*1a90*/  @!P0 LDG.E R17, desc[UR10][R34.64] ;  /* 0x0000000a22118981 */ /* 0x0000e2000c1e1900 */
[----:B------:R-:W-:Y:S01]  /*1aa0*/  @!P6 IMAD R20, R20, UR14, R29 ;  /* 0x0000000e1414ec24 */ /* 0x000fe2000f8e021d */
[----:B-----5:R-:W-:Y:S01]  /*1ab0*/  @!P6 LEA R38, P0, R28, R6, 0x2 ;  /* 0x000000061c26e211 */ /* 0x020fe200078010ff */
[----:B------:R-:W-:Y:S01]  /*1ac0*/  @!P5 IMAD.MOV.U32 R30, RZ, RZ, R14 ;  /* 0x000000ffff1ed224 */ /* 0x000fe200078e000e */
[----:B------:R-:W-:-:S02]  /*1ad0*/  ISETP.GE.OR P2, PT, R19, UR4, !P1 ;  /* 0x0000000413007c0c */ /* 0x000fc4000cf46670 */
[----:B------:R-:W-:Y:S01]  /*1ae0*/  @!P6 LEA.HI.X R39, R28, R7, R20, 0x2, P0 ;  /* 0x000000071c27e211 */ /* 0x000fe200000f1414 */
[C---:B------:R-:W-:Y:S01]  /*1af0*/  @!P5 IMAD.WIDE.U32 R30, R21.reuse, UR20, R30 ;  /* 0x00000014151edc25 */ /* 0x040fe2000f8e001e */
[----:B------:R-:W5:Y:S03]  /*1b00*/  @!P3 LDC.64 R6, c[0x0][0x428] ;  /* 0x00010a00ff06bb82 */ /* 0x000f660000000a00 */
[----:B------:R-:W-:Y:S01]  /*1b10*/  @!P5 IMAD R28, R21, UR14, R31 ;  /* 0x0000000e151cdc24 */ /* 0x000fe2000f8e021f */
[----:B0-----:R-:W-:Y:S01]  /*1b20*/  @!P5 LEA R36, P0, R30, R4, 0x2 ;  /* 0x000000041e24d211 */ /* 0x001fe200078010ff */
[----:B------:R-:W-:-:S03]  /*1b30*/  IMAD.MOV.U32 R20, RZ, RZ, -0x800000 ;  /* 0xff800000ff147424 */ /* 0x000fc600078e00ff */
[----:B------:R-:W-:Y:S01]  /*1b40*/  @!P5 LEA.HI.X R37, R30, R5, R28, 0x2, P0 ;  /* 0x000000051e25d211 */ /* 0x000fe200000f141c */
[C---:B------:R-:W-:Y:S01]  /*1b50*/  VIADD R30, R13.reuse, 0x50 ;  /* 0x000000500d1e7836 */ /* 0x040fe20000000000 */
[----:B------:R-:W0:Y:S01]  /*1b60*/  @!P2 LDC.64 R4, c[0x0][0x428] ;  /* 0x00010a00ff04ab82 */ /* 0x000e220000000a00 */
[----:B------:R-:W-:Y:S01]  /*1b70*/  @!P4 MOV R35, R15 ;  /* 0x0000000f0023c202 */ /* 0x000fe20000000f00 */
[----:B------:R-:W-:Y:S01]  /*1b80*/  @!P4 IMAD.MOV.U32 R34, RZ, RZ, R14 ;  /* 0x000000ffff22c224 */ /* 0x000fe200078e000e */
[----:B------:R-:W-:Y:S01]  /*1b90*/  IADD3 R29, PT, PT, R13, 0x58, RZ ;  /* 0x000000580d1d7810 */ /* 0x000fe20007ffe0ff */
[----:B------:R5:W3:Y:S02]  /*1ba0*/  @!P6 LDG.E R20, desc[UR10][R38.64] ;  /* 0x0000000a2614e981 */ /* 0x000ae4000c1e1900 */
[----:B------:R-:W-:-:S04]  /*1bb0*/  @!P4 IMAD.WIDE.U32 R34, R22, UR20, R34 ;  /* 0x000000141622cc25 */ /* 0x000fc8000f8e0022 */
[----:B------:R-:W-:Y:S01]  /*1bc0*/  @!P4 IMAD R22, R22, UR14, R35 ;  /* 0x0000000e1616cc24 */ /* 0x000fe2000f8e0223 */
[----:B-1----:R-:W-:Y:S01]  /*1bd0*/  @!P4 LEA R44, P0, R34, R8, 0x2 ;  /* 0x00000008222cc211 */ /* 0x002fe200078010ff */
[----:B------:R-:W-:Y:S01]  /*1be0*/  @!P3 IMAD.MOV.U32 R43, RZ, RZ, R15 ;  /* 0x000000ffff2bb224 */ /* 0x000fe200078e000f */
[----:B------:R-:W-:Y:S02]  /*1bf0*/  ISETP.GE.OR P6, PT, R30, UR4, !P1 ;  /* 0x000000041e007c0c */ /* 0x000fe4000cfc6670 */
[----:B------:R-:W-:Y:S02]  /*1c00*/  @!P3 MOV R42, R14 ;  /* 0x0000000e002ab202 */ /* 0x000fe40000000f00 */
[----:B------:R-:W-:Y:S01]  /*1c10*/  @!P4 LEA.HI.X R45, R34, R9, R22, 0x2, P0 ;  /* 0x00000009222dc211 */ /* 0x000fe200000f1416 */
[----:B------:R-:W-:Y:S01]  /*1c20*/  IMAD.MOV.U32 R22, RZ, RZ, -0x800000 ;  /* 0xff800000ff167424 */ /* 0x000fe200078e00ff */
[----:B------:R-:W-:Y:S01]  /*1c30*/  ISETP.GE.OR P0, PT, R29, UR4, !P1 ;  /* 0x000000041d007c0c */ /* 0x000fe2000cf06670 */
[----:B------:R-:W-:Y:S01]  /*1c40*/  @!P3 IMAD.WIDE.U32 R42, R23, UR20, R42 ;  /* 0x00000014172abc25 */ /* 0x000fe2000f8e002a */
[----:B------:R-:W-:-:S03]  /*1c50*/  MOV R21, 0xff800000 ;  /* 0xff80000000157802 */ /* 0x000fc60000000f00 */
[----:B------:R-:W3:Y:S01]  /*1c60*/  @!P4 LDG.E R22, desc[UR10][R44.64] ;  /* 0x0000000a2c16c981 */ /* 0x000ee2000c1e1900 */
[----:B------:R-:W-:Y:S01]  /*1c70*/  @!P3 IMAD R34, R23, UR14, R43 ;  /* 0x0000000e1722bc24 */ /* 0x000fe2000f8e022b */
[----:B------:R-:W-:Y:S01]  /*1c80*/  IADD3 R28, PT, PT, R13, 0x60, RZ ;  /* 0x000000600d1c7810 */ /* 0x000fe20007ffe0ff */
[----:B------:R-:W1:Y:S01]  /*1c90*/  @!P6 LDC.64 R8, c[0x0][0x428] ;  /* 0x00010a00ff08eb82 */ /* 0x000e620000000a00 */
[----:B------:R0:W3:Y:S01]  /*1ca0*/  @!P5 LDG.E R21, desc[UR10][R36.64] ;  /* 0x0000000a2415d981 */ /* 0x0000e2000c1e1900 */
[----:B-----5:R-:W-:-:S04]  /*1cb0*/  @!P3 LEA R38, P4, R42, R6, 0x2 ;  /* 0x000000062a26b211 */ /* 0x020fc800078810ff */
[----:B------:R-:W-:Y:S02]  /*1cc0*/  @!P3 LEA.HI.X R39, R42, R7, R34, 0x2, P4 ;  /* 0x000000072a27b211 */ /* 0x000fe400020f1422 */
[----:B------:R-:W5:Y:S01]  /*1cd0*/  @!P0 LDC.64 R6, c[0x0][0x428] ;  /* 0x00010a00ff068b82 */ /* 0x000f620000000a00 */
[----:B------:R-:W-:Y:S01]  /*1ce0*/  ISETP.GE.OR P5, PT, R28, UR4, !P1 ;  /* 0x000000041c007c0c */ /* 0x000fe2000cfa6670 */
[----:B------:R-:W-:Y:S01]  /*1cf0*/  VIADD R27, R13, 0x68 ;  /* 0x000000680d1b7836 */ /* 0x000fe20000000000 */
[----:B0-----:R-:W-:Y:S01]  /*1d00*/  @!P2 MOV R37, R15 ;  /* 0x0000000f0025a202 */ /* 0x001fe20000000f00 */
[----:B------:R-:W-:-:S04]  /*1d10*/  @!P2 IMAD.MOV.U32 R36, RZ, RZ, R14 ;  /* 0x000000ffff24a224 */ /* 0x000fc800078e000e */
[----:B------:R-:W-:-:S04]  /*1d20*/  @!P2 IMAD.WIDE.U32 R36, R19, UR20, R36 ;  /* 0x000000141324ac25 */ /* 0x000fc8000f8e0024 */
[----:B------:R-:W-:Y:S01]  /*1d30*/  @!P2 IMAD R34, R19, UR14, R37 ;  /* 0x0000000e1322ac24 */ /* 0x000fe2000f8e0225 */
[----:B------:R-:W-:Y:S01]  /*1d40*/  @!P2 LEA R44, P4, R36, R4, 0x2 ;  /* 0x00000004242ca211 */ /* 0x000fe200078810ff */
[----:B------:R-:W-:-:S03]  /*1d50*/  @!P6 IMAD.MOV.U32 R35, RZ, RZ, R15 ;  /* 0x000000ffff23e224 */ /* 0x000fc600078e000f */
[----:B------:R-:W-:Y:S02]  /*1d60*/  @!P2 LEA.HI.X R45, R36, R5, R34, 0x2, P4 ;  /* 0x00000005242da211 */ /* 0x000fe400020f1422 */
[-C--:B------:R-:W-:Y:S01]  /*1d70*/  @!P6 MOV R34, R14.reuse ;  /* 0x0000000e0022e202 */ /* 0x080fe20000000f00 */
[----:B------:R-:W-:Y:S01]  /*1d80*/  IMAD.MOV.U32 R23, RZ, RZ, -0x800000 ;  /* 0xff800000ff177424 */ /* 0x000fe200078e00ff */
[----:B------:R-:W-:Y:S01]  /*1d90*/  @!P0 MOV R42, R14 ;  /* 0x0000000e002a8202 */ /* 0x000fe20000000f00 */
[----:B------:R-:W0:Y:S01]  /*1da0*/  @!P5 LDC.64 R4, c[0x0][0x428] ;  /* 0x00010a00ff04db82 */ /* 0x000e220000000a00 */
[----:B------:R-:W-:Y:S01]  /*1db0*/  @!P0 IMAD.MOV.U32 R43, RZ, RZ, R15 ;  /* 0x000000ffff2b8224 */ /* 0x000fe200078e000f */
[----:B------:R-:W-:Y:S01]  /*1dc0*/  MOV R19, 0xff800000 ;  /* 0xff80000000137802 */ /* 0x000fe20000000f00 */
[----:B------:R-:W-:Y:S01]  /*1dd0*/  @!P6 IMAD.WIDE.U32 R34, R30, UR20, R34 ;  /* 0x000000141e22ec25 */ /* 0x000fe2000f8e0022 */
[----:B------:R-:W-:Y:S01]  /*1de0*/  ISETP.GE.OR P4, PT, R27, UR4, !P1 ;  /* 0x000000041b007c0c */ /* 0x000fe2000cf86670 */
[----:B------:R5:W3:Y:S02]  /*1df0*/  @!P3 LDG.E R23, desc[UR10][R38.64] ;  /* 0x0000000a2617b981 */ /* 0x000ae4000c1e1900 */
[----:B------:R-:W-:Y:S01]  /*1e00*/  @!P0 IMAD.WIDE.U32 R42, R29, UR20, R42 ;  /* 0x000000141d2a8c25 */ /* 0x000fe2000f8e002a */
[----:B-1----:R-:W-:Y:S01]  /*1e10*/  @!P6 LEA R36, P3, R34, R8, 0x2 ;  /* 0x000000082224e211 */ /* 0x002fe200078610ff */
[----:B------:R1:W3:Y:S02]  /*1e20*/  @!P2 LDG.E R19, desc[UR10][R44.64] ;  /* 0x0000000a2c13a981 */ /* 0x0002e4000c1e1900 */
[----:B------:R-:W-:-:S02]  /*1e30*/  @!P6 IMAD R30, R30, UR14, R35 ;  /* 0x0000000e1e1eec24 */ /* 0x000fc4000f8e0223 */
[----:B------:R-:W-:-:S03]  /*1e40*/  @!P0 IMAD R8, R29, UR14, R43 ;  /* 0x0000000e1d088c24 */ /* 0x000fc6000f8e022b */
[----:B------:R-:W-:Y:S01]  /*1e50*/  @!P6 LEA.HI.X R37, R34, R9, R30, 0x2, P3 ;  /* 0x000000092225e211 */ /* 0x000fe200018f141e */
[C---:B------:R-:W-:Y:S01]  /*1e60*/  VIADD R31, R13.reuse, 0x78 ;  /* 0x000000780d1f7836 */ /* 0x040fe20000000000 */
[----:B------:R-:W-:Y:S02]  /*1e70*/  IADD3 R34, PT, PT, R13, 0x70, RZ ;  /* 0x000000700d227810 */ /* 0x000fe40007ffe0ff */
[----:B-----5:R-:W-:Y:S01]  /*1e80*/  @!P0 LEA R38, P2, R42, R6, 0x2 ;  /* 0x000000062a268211 */ /* 0x020fe200078410ff */
[----:B------:R-:W-:-:S03]  /*1e90*/  @!P5 IMAD.MOV.U32 R6, RZ, RZ, R14 ;  /* 0x000000ffff06d224 */ /* 0x000fc600078e000e */
[----:B------:R-:W-:Y:S02]  /*1ea0*/  @!P0 LEA.HI.X R39, R42, R7, R8, 0x2, P2 ;  /* 0x000000072a278211 */ /* 0x000fe400010f1408 */
[----:B------:R-:W-:Y:S01]  /*1eb0*/  @!P5 MOV R7, R15 ;  /* 0x0000000f0007d202 */ /* 0x000fe20000000f00 */
[----:B------:R-:W5:Y:S01]  /*1ec0*/  @!P4 LDC.64 R8, c[0x0][0x428] ;  /* 0x00010a00ff08cb82 */ /* 0x000f620000000a00 */
[----:B------:R-:W-:Y:S02]  /*1ed0*/  ISETP.GE.OR P2, PT, R34, UR4, !P1 ;  /* 0x0000000422007c0c */ /* 0x000fe4000cf46670 */
[----:B------:R-:W-:Y:S01]  /*1ee0*/  ISETP.GE.OR P1, PT, R31, UR4, !P1 ;  /* 0x000000041f007c0c */ /* 0x000fe2000cf26670 */
[----:B------:R-:W-:-:S04]  /*1ef0*/  @!P5 IMAD.WIDE.U32 R6, R28, UR20, R6 ;  /* 0x000000141c06dc25 */ /* 0x000fc8000f8e0006 */
[----:B------:R-:W-:Y:S01]  /*1f00*/  @!P5 IMAD R28, R28, UR14, R7 ;  /* 0x0000000e1c1cdc24 */ /* 0x000fe2000f8e0207 */
[C---:B0-----:R-:W-:Y:S01]  /*1f10*/  @!P5 LEA R42, P3, R6.reuse, R4, 0x2 ;  /* 0x00000004062ad211 */ /* 0x041fe200078610ff */
[----:B-1----:R-:W-:Y:S01]  /*1f20*/  @!P4 IMAD.MOV.U32 R44, RZ, RZ, R14 ;  /* 0x000000ffff2cc224 */ /* 0x002fe200078e000e */
[----:B------:R-:W-:Y:S02]  /*1f30*/  @!P4 MOV R45, R15 ;  /* 0x0000000f002dc202 */ /* 0x000fe40000000f00 */
[----:B------:R-:W-:Y:S02]  /*1f40*/  @!P5 LEA.HI.X R43, R6, R5, R28, 0x2, P3 ;  /* 0x00000005062bd211 */ /* 0x000fe400018f141c */
[----:B------:R-:W0:Y:S01]  /*1f50*/  @!P2 LDC.64 R6, c[0x0][0x428] ;  /* 0x00010a00ff06ab82 */ /* 0x000e220000000a00 */
[----:B------:R-:W-:Y:S01]  /*1f60*/  MOV R30, 0xff800000 ;  /* 0xff800000001e7802 */ /* 0x000fe20000000f00 */
[----:B------:R-:W-:Y:S02]  /*1f70*/  IMAD.MOV.U32 R29, RZ, RZ, -0x800000 ;  /* 0xff800000ff1d7424 */ /* 0x000fe400078e00ff */
[----:B------:R-:W-:-:S03]  /*1f80*/  @!P4 IMAD.WIDE.U32 R44, R27, UR20, R44 ;  /* 0x000000141b2ccc25 */ /* 0x000fc6000f8e002c */
[----:B------:R1:W3:Y:S01]  /*1f90*/  @!P6 LDG.E R30, desc[UR10][R36.64] ;  /* 0x0000000a241ee981 */ /* 0x0002e2000c1e1900 */
[----:B------:R-:W0:Y:S03]  /*1fa0*/  @!P1 LDC.64 R4, c[0x0][0x428] ;  /* 0x00010a00ff049b82 */ /* 0x000e260000000a00 */
[----:B------:R-:W3:Y:S01]  /*1fb0*/  @!P0 LDG.E R29, desc[UR10][R38.64] ;  /* 0x0000000a261d8981 */ /* 0x000ee2000c1e1900 */
[----:B-----5:R-:W-:Y:S02]  /*1fc0*/  @!P4 LEA R8, P0, R44, R8, 0x2 ;  /* 0x000000082c08c211 */ /* 0x020fe400078010ff */
[----:B------:R-:W-:-:S06]  /*1fd0*/  MOV R28, 0xff800000 ;  /* 0xff800000001c7802 */ /* 0x000fcc0000000f00 */
[----:B------:R0:W5:Y:S01]  /*1fe0*/  @!P5 LDG.E R28, desc[UR10][R42.64] ;  /* 0x0000000a2a1cd981 */ /* 0x000162000c1e1900 */
[----:B-1----:R-:W-:Y:S01]  /*1ff0*/  @!P4 IMAD R36, R27, UR14, R45 ;  /* 0x0000000e1b24cc24 */ /* 0x002fe2000f8e022d */
[----:B------:R-:W-:-:S04]  /*2000*/  @!P2 MOV R37, R15 ;  /* 0x0000000f0025a202 */ /* 0x000fc80000000f00 */
[----:B------:R-:W-:Y:S01]  /*2010*/  @!P4 LEA.HI.X R9, R44, R9, R36, 0x2, P0 ;  /* 0x000000092c09c211 */ /* 0x000fe200000f1424 */
[--C-:B------:R-:W-:Y:S02]  /*2020*/  @!P2 IMAD.MOV.U32 R36, RZ, RZ, R14.reuse ;  /* 0x000000ffff24a224 */ /* 0x100fe400078e000e */
[----:B------:R-:W-:-:S04]  /*2030*/  @!P1 IMAD.WIDE.U32 R14, R31, UR20, R14 ;  /* 0x000000141f0e9c25 */ /* 0x000fc8000f8e000e */
[----:B------:R-:W-:Y:S01]  /*2040*/  @!P2 IMAD.WIDE.U32 R36, R34, UR20, R36 ;  /* 0x000000142224ac25 */ /* 0x000fe2000f8e0024 */
[----:B0-----:R-:W-:Y:S02]  /*2050*/  @!P1 LEA R42, P0, R14, R4, 0x2 ;  /* 0x000000040e2a9211 */ /* 0x001fe400078010ff */
[----:B------:R-:W-:Y:S01]  /*2060*/  @!P2 LEA R38, P3, R36, R6, 0x2 ;  /* 0x000000062426a211 */ /* 0x000fe200078610ff */
[----:B------:R-:W-:Y:S02]  /*2070*/  @!P1 IMAD R6, R31, UR14, R15 ;  /* 0x0000000e1f069c24 */ /* 0x000fe4000f8e020f */
[----:B------:R-:W-:Y:S02]  /*2080*/  @!P2 IMAD R34, R34, UR14, R37 ;  /* 0x0000000e2222ac24 */ /* 0x000fe4000f8e0225 */
[----:B------:R-:W-:Y:S01]  /*2090*/  IMAD.MOV.U32 R4, RZ, RZ, -0x800000 ;  /* 0xff800000ff047424 */ /* 0x000fe200078e00ff */
[----:B------:R-:W-:Y:S01]  /*20a0*/  @!P1 LEA.HI.X R43, R14, R5, R6, 0x2, P0 ;  /* 0x000000050e2b9211 */ /* 0x000fe200000f1406 */
[----:B------:R-:W-:Y:S01]  /*20b0*/  IMAD.MOV.U32 R5, RZ, RZ, -0x800000 ;  /* 0xff800000ff057424 */ /* 0x000fe200078e00ff */
[----:B------:R-:W-:-:S02]  /*20c0*/  MOV R6, 0xff800000 ;  /* 0xff80000000067802 */ /* 0x000fc40000000f00 */
[----:B------:R-:W-:Y:S01]  /*20d0*/  @!P2 LEA.HI.X R39, R36, R7, R34, 0x2, P3 ;  /* 0x000000072427a211 */ /* 0x000fe200018f1422 */
[----:B------:R0:W5:Y:S04]  /*20e0*/  @!P4 LDG.E R4, desc[UR10][R8.64] ;  /* 0x0000000a0804c981 */ /* 0x000168000c1e1900 */
[----:B------:R-:W5:Y:S04]  /*20f0*/  @!P2 LDG.E R6, desc[UR10][R38.64] ;  /* 0x0000000a2606a981 */ /* 0x000f68000c1e1900 */
[----:B------:R-:W5:Y:S01]  /*2100*/  @!P1 LDG.E R5, desc[UR10][R42.64] ;  /* 0x0000000a2a059981 */ /* 0x000f62000c1e1900 */
[----:B------:R-:W1:Y:S01]  /*2110*/  S2UR UR4, SR_CgaCtaId ;  /* 0x00000000000479c3 */ /* 0x000e620000008800 */
[----:B------:R-:W-:Y:S01]  /*2120*/  UMOV UR8, 0x400 ;  /* 0x0000040000087882 */ /* 0x000fe20000000000 */
[----:B------:R-:W-:-:S02]  /*2130*/  ISETP.GT.U32.AND P3, PT, R0, 0x37f, PT ;  /* 0x0000037f0000780c */ /* 0x000fc40003f64070 */
[C---:B------:R-:W-:Y:S02]  /*2140*/  ISETP.GT.U32.AND P2, PT, R0.reuse, 0x2ff, PT ;  /* 0x000002ff0000780c */ /* 0x040fe40003f44070 */
[----:B------:R-:W-:Y:S01]  /*2150*/  ISETP.GT.U32.AND P1, PT, R0, 0x27f, PT ;  /* 0x0000027f0000780c */ /* 0x000fe20003f24070 */
[----:B-1----:R-:W-:-:S06]  /*2160*/  ULEA UR4, UR4, UR8, 0x18 ;  /* 0x0000000804047291 */ /* 0x002fcc000f8ec0ff */
[----:B------:R-:W-:-:S05]  /*2170*/  LEA R12, R12, UR4, 0x2 ;  /* 0x000000040c0c7c11 */ /* 0x000fca000f8e10ff */
[----:B------:R-:W-:Y:S01]  /*2180*/  IMAD R13, R13, 0x44, R12 ;  /* 0x000000440d0d7824 */ /* 0x000fe200078e020c */
[----:B------:R-:W-:-:S04]  /*2190*/  ISETP.GT.U32.AND P4, PT, R0, 0x1ff, PT ;  /* 0x000001ff0000780c */ /* 0x000fc80003f84070 */
[----:B--2---:R-:W-:Y:S04]  /*21a0*/  STS [R13], R11 ;  /* 0x0000000b0d007388 */ /* 0x004fe80000000800 */
[----:B----4-:R-:W-:Y:S04]  /*21b0*/  STS [R13+0x220], R10 ;  /* 0x0002200a0d007388 */ /* 0x010fe80000000800 */
[----:B------:R-:W-:Y:S01]  /*21c0*/  STS [R13+0x440], R3 ;  /* 0x000440030d007388 */ /* 0x000fe20000000800 */
[----:B------:R-:W-:-:S03]  /*21d0*/  LOP3.LUT P5, R7, R0, 0x380, RZ, 0xc0, !PT ;  /* 0x0000038000077812 */ /* 0x000fc600078ac0ff */
[----:B---3--:R-:W-:Y:S01]  /*21e0*/  STS [R13+0x660], R16 ;  /* 0x000660100d007388 */ /* 0x008fe20000000800 */
[----:B------:R-:W-:Y:S02]  /*21f0*/  SHF.R.U32.HI R15, RZ, 0x3, R0 ;  /* 0x00000003ff0f7819 */ /* 0x000fe40000011600 */
[----:B------:R-:W-:Y:S02]  /*2200*/  ISETP.NE.AND P0, PT, R7, RZ, PT ;  /* 0x000000ff0700720c */ /* 0x000fe40003f05270 */
[----:B0-----:R-:W-:Y:S02]  /*2210*/  LOP3.LUT R8, R0, 0x7, RZ, 0xc0, !PT ;  /* 0x0000000700087812 */ /* 0x001fe400078ec0ff */
[----:B------:R-:W-:Y:S01]  /*2220*/  LEA R27, R15, UR4, 0x2 ;  /* 0x000000040f1b7c11 */ /* 0x000fe2000f8e10ff */
[----:B------:R0:W-:Y:S01]  /*2230*/  STS [R13+0x880], R17 ;  /* 0x000880110d007388 */ /* 0x0001e20000000800 */
[----:B------:R-:W-:Y:S01]  /*2240*/  MOV R37, 0xff800000 ;  /* 0xff80000000257802 */ /* 0x000fe20000000f00 */
[----:B------:R-:W-:-:S02]  /*2250*/  IMAD.MOV.U32 R36, RZ, RZ, -0x800000 ;  /* 0xff800000ff247424 */ /* 0x000fc400078e00ff */
[----:B------:R-:W-:Y:S01]  /*2260*/  IMAD R27, R8, 0x44, R27 ;  /* 0x00000044081b7824 */ /* 0x000fe200078e021b */
[----:B------:R-:W-:Y:S04]  /*2270*/  STS [R13+0xaa0], R20 ;  /* 0x000aa0140d007388 */ /* 0x000fe80000000800 */
[----:B------:R-:W-:Y:S04]  /*2280*/  STS [R13+0xee0], R22 ;  /* 0x000ee0160d007388 */ /* 0x000fe80000000800 */
[----:B------:R-:W-:Y:S01]  /*2290*/  STS [R13+0xcc0], R21 ;  /* 0x000cc0150d007388 */ /* 0x000fe20000000800 */
[----:B------:R-:W-:Y:S01]  /*22a0*/  IMAD.MOV.U32 R14, RZ, RZ, -0x800000 ;  /* 0xff800000ff0e7424 */ /* 0x000fe200078e00ff */
[----:B0-----:R-:W-:Y:S01]  /*22b0*/  MOV R17, 0xff800000 ;  /* 0xff80000000117802 */ /* 0x001fe20000000f00 */
[----:B------:R-:W-:Y:S01]  /*22c0*/  IMAD.MOV.U32 R12, RZ, RZ, -0x800000 ;  /* 0xff800000ff0c7424 */ /* 0x000fe200078e00ff */
[----:B------:R-:W-:Y:S01]  /*22d0*/  MOV R11, 0xff800000 ;  /* 0xff800000000b7802 */ /* 0x000fe20000000f00 */
[----:B------:R-:W-:Y:S01]  /*22e0*/  IMAD.MOV.U32 R10, RZ, RZ, -0x800000 ;  /* 0xff800000ff0a7424 */ /* 0x000fe200078e00ff */
[----:B------:R0:W-:Y:S01]  /*22f0*/  @!P3 STS [R13+0x1320], R19 ;  /* 0x001320130d00b388 */ /* 0x0001e20000000800 */
[----:B------:R-:W-:-:S03]  /*2300*/  ISETP.GT.U32.AND P3, PT, R0, 0x17f, PT ;  /* 0x0000017f0000780c */ /* 0x000fc60003f64070 */
[----:B------:R-:W-:Y:S04]  /*2310*/  STS [R13+0x1100], R23 ;  /* 0x001100170d007388 */ /* 0x000fe80000000800 */
[----:B------:R-:W-:Y:S01]  /*2320*/  @!P2 STS [R13+0x1540], R30 ;  /* 0x0015401e0d00a388 */ /* 0x000fe20000000800 */
[----:B------:R-:W-:-:S03]  /*2330*/  ISETP.GT.U32.AND P2, PT, R0, 0xff, PT ;  /* 0x000000ff0000780c */ /* 0x000fc60003f44070 */
[----:B------:R-:W-:Y:S01]  /*2340*/  @!P1 STS [R13+0x1760], R29 ;  /* 0x0017601d0d009388 */ /* 0x000fe20000000800 */
[----:B------:R-:W-:-:S03]  /*2350*/  ISETP.GT.U32.AND P1, PT, R0, 0x7f, PT ;  /* 0x0000007f0000780c */ /* 0x000fc60003f24070 */
[----:B-----5:R-:W-:Y:S01]  /*2360*/  @!P4 STS [R13+0x1980], R28 ;  /* 0x0019801c0d00c388 */ /* 0x020fe20000000800 */
[----:B0-----:R-:W-:Y:S01]  /*2370*/  MOV R19, 0xff800000 ;  /* 0xff80000000137802 */ /* 0x001fe20000000f00 */
[----:B------:R-:W-:Y:S01]  /*2380*/  IMAD.MOV.U32 R8, RZ, RZ, -0x800000 ;  /* 0xff800000ff087424 */ /* 0x000fe200078e00ff */
[----:B------:R-:W-:Y:S01]  /*2390*/  MOV R9, 0xff800000 ;  /* 0xff80000000097802 */ /* 0x000fe20000000f00 */
[----:B------:R-:W-:Y:S01]  /*23a0*/  IMAD.MOV.U32 R3, RZ, RZ, -0x800000 ;  /* 0xff800000ff037424 */ /* 0x000fe200078e00ff */
[----:B------:R-:W-:Y:S01]  /*23b0*/  MOV R7, 0xff800000 ;  /* 0xff80000000077802 */ /* 0x000fe20000000f00 */
[----:B------:R-:W0:Y:S01]  /*23c0*/  LDC R21, c[0x0][0x434] ;  /* 0x00010d00ff157b82 */ /* 0x000e220000000800 */
[----:B------:R-:W-:Y:S04]  /*23d0*/  @!P3 STS [R13+0x1ba0], R4 ;  /* 0x001ba0040d00b388 */ /* 0x000fe80000000800 */
[----:B------:R-:W-:Y:S04]  /*23e0*/  @!P2 STS [R13+0x1dc0], R6 ;  /* 0x001dc0060d00a388 */ /* 0x000fe80000000800 */
[----:B------:R1:W-:Y:S01]  /*23f0*/  @!P1 STS [R13+0x1fe0], R5 ;  /* 0x001fe0050d009388 */ /* 0x0003e20000000800 */
[----:B------:R-:W-:Y:S01]  /*2400*/  BAR.SYNC.DEFER_BLOCKING 0x0 ;  /* 0x0000000000007b1d */ /* 0x000fe20000010000 */
[----:B-1----:R-:W-:-:S05]  /*2410*/  MOV R13, 0xff800000 ;  /* 0xff800000000d7802 */ /* 0x002fca0000000f00 */
[----:B------:R-:W-:Y:S04]  /*2420*/  @!P5 LDS R37, [R27] ;  /* 0x000000001b25d984 */ /* 0x000fe80000000800 */
[----:B------:R-:W-:Y:S04]  /*2430*/  @!P5 LDS R36, [R27+0x220] ;  /* 0x000220001b24d984 */ /* 0x000fe80000000800 */
[----:B------:R-:W1:Y:S04]  /*2440*/  @!P0 LDS R19, [R27+0x440] ;  /* 0x000440001b138984 */ /* 0x000e680000000800 */
[----:B------:R-:W-:Y:S04]  /*2450*/  @!P0 LDS R14, [R27+0x660] ;  /* 0x000660001b0e8984 */ /* 0x000fe80000000800 */
[----:B------:R-:W2:Y:S04]  /*2460*/  @!P0 LDS R17, [R27+0x880] ;  /* 0x000880001b118984 */ /* 0x000ea80000000800 */
[----:B------:R-:W-:Y:S04]  /*2470*/  @!P0 LDS R12, [R27+0xaa0] ;  /* 0x000aa0001b0c8984 */ /* 0x000fe80000000800 */
[----:B------:R-:W3:Y:S01]  /*2480*/  @!P0 LDS R13, [R27+0xcc0] ;  /* 0x000cc0001b0d8984 */ /* 0x000ee20000000800 */
[----:B------:R-:W-:-:S03]  /*2490*/  IMAD.MOV.U32 R6, RZ, RZ, -0x800000 ;  /* 0xff800000ff067424 */ /* 0x000fc600078e00ff */
[----:B------:R-:W-:Y:S04]  /*24a0*/  @!P0 LDS R10, [R27+0xee0] ;  /* 0x000ee0001b0a8984 */ /* 0x000fe80000000800 */
[----:B------:R-:W4:Y:S01]  /*24b0*/  @!P0 LDS R11, [R27+0x1100] ;  /* 0x001100001b0b8984 */ /* 0x000f220000000800 */
[----:B------:R-:W-:Y:S01]  /*24c0*/  IMAD.MOV.U32 R4, RZ, RZ, -0x800000 ;  /* 0xff800000ff047424 */ /* 0x000fe200078e00ff */
[----:B------:R-:W-:Y:S02]  /*24d0*/  MOV R5, 0xff800000 ;  /* 0xff80000000057802 */ /* 0x000fe40000000f00 */
[----:B------:R-:W-:Y:S04]  /*24e0*/  @!P0 LDS R8, [R27+0x1320] ;  /* 0x001320001b088984 */ /* 0x000fe80000000800 */
[----:B------:R-:W5:Y:S04]  /*24f0*/  @!P0 LDS R9, [R27+0x1540] ;  /* 0x001540001b098984 */ /* 0x000f680000000800 */
[----:B------:R-:W-:Y:S04]  /*2500*/  @!P0 LDS R6, [R27+0x1760] ;  /* 0x001760001b068984 */ /* 0x000fe80000000800 */
[----:B------:R-:W0:Y:S04]  /*2510*/  @!P0 LDS R7, [R27+0x1980] ;  /* 0x001980001b078984 */ /* 0x000e280000000800 */
[----:B------:R-:W-:Y:S04]  /*2520*/  @!P0 LDS R4, [R27+0x1ba0] ;  /* 0x001ba0001b048984 */ /* 0x000fe80000000800 */
[----:B------:R-:W0:Y:S04]  /*2530*/  @!P0 LDS R5, [R27+0x1dc0] ;  /* 0x001dc0001b058984 */ /* 0x000e280000000800 */
[----:B------:R-:W0:Y:S01]  /*2540*/  @!P0 LDS R3, [R27+0x1fe0] ;  /* 0x001fe0001b038984 */ /* 0x000e220000000800 */
[----:B-1----:R-:W-:-:S04]  /*2550*/  FMNMX3.FTZ R16, R37, R36, R19, !PT ;  /* 0x0000002425107276 */ /* 0x002fc80007810013 */
[----:B--2---:R-:W-:-:S04]  /*2560*/  FMNMX3.FTZ R16, R16, R14, R17, !PT ;  /* 0x0000000e10107276 */ /* 0x004fc80007810011 */
[----:B---3--:R-:W-:-:S04]  /*2570*/  FMNMX3.FTZ R16, R16, R12, R13, !PT ;  /* 0x0000000c10107276 */ /* 0x008fc8000781000d */
[----:B----4-:R-:W-:-:S04]  /*2580*/  FMNMX3.FTZ R16, R16, R10, R11, !PT ;  /* 0x0000000a10107276 */ /* 0x010fc8000781000b */
[----:B-----5:R-:W-:-:S04]  /*2590*/  FMNMX3.FTZ R16, R16, R8, R9, !PT ;  /* 0x0000000810107276 */ /* 0x020fc80007810009 */
[----:B0-----:R-:W-:-:S04]  /*25a0*/  FMNMX3.FTZ R16, R16, R6, R7, !PT ;  /* 0x0000000610107276 */ /* 0x001fc80007810007 */
[----:B------:R-:W-:-:S04]  /*25b0*/  FMNMX3.FTZ R16, R16, R4, R5, !PT ;  /* 0x0000000410107276 */ /* 0x000fc80007810005 */
[----:B------:R-:W-:-:S05]  /*25c0*/  FMNMX.FTZ R29, R16, R3, !PT ;  /* 0x00000003101d7209 */ /* 0x000fca0007810000 */
[----:B------:R-:W0:Y:S01]  /*25d0*/  SHFL.BFLY PT, R34, R29, 0x4, 0x1f ;  /* 0x0c801f001d227f89 */ /* 0x000e2200000e0000 */
[----:B------:R-:W-:-:S04]  /*25e0*/  IABS R28, R21 ;  /* 0x00000015001c7213 */ /* 0x000fc80000000000 */
[----:B------:R-:W1:Y:S01]  /*25f0*/  I2F.RP R23, R28 ;  /* 0x0000001c00177306 */ /* 0x000e620000209400 */
[----:B0-----:R-:W-:-:S05]  /*2600*/  FMNMX.FTZ R34, R29, R34, !PT ;  /* 0x000000221d227209 */ /* 0x001fca0007810000 */
[----:B------:R-:W0:Y:S02]  /*2610*/  SHFL.BFLY PT, R27, R34, 0x2, 0x1f ;  /* 0x0c401f00221b7f89 */ /* 0x000e2400000e0000 */
[----:B-1----:R-:W1:Y:S01]  /*2620*/  MUFU.RCP R30, R23 ;  /* 0x00000017001e7308 */ /* 0x002e620000001000 */
[----:B0-----:R-:W-:Y:S02]  /*2630*/  FMNMX.FTZ R27, R34, R27, !PT ;  /* 0x0000001b221b7209 */ /* 0x001fe40007810000 */
[----:B-1----:R-:W-:-:S03]  /*2640*/  IADD3 R30, PT, PT, R30, 0xffffffe, RZ ;  /* 0x0ffffffe1e1e7810 */ /* 0x002fc60007ffe0ff */
[----:B------:R-:W0:Y:S02]  /*2650*/  SHFL.BFLY PT, R22, R27, 0x1, 0x1f ;  /* 0x0c201f001b167f89 */ /* 0x000e2400000e0000 */
[----:B------:R-:W1:Y:S02]  /*2660*/  F2I.FTZ.U32.TRUNC.NTZ R31, R30 ;  /* 0x0000001e001f7305 */ /* 0x000e64000021f000 */
[--C-:B-1----:R-:W-:Y:S02]  /*2670*/  IMAD.MOV R16, RZ, RZ, -R31.reuse ;  /* 0x000000ffff107224 */ /* 0x102fe400078e0a1f */
[----:B------:R-:W-:Y:S02]  /*2680*/  HFMA2 R30, -RZ, RZ, 0, 0 ;  /* 0x00000000ff1e7431 */ /* 0x000fe400000001ff */
[----:B------:R-:W-:Y:S01]  /*2690*/  IMAD R20, R16, R28, RZ ;  /* 0x0000001c10147224 */ /* 0x000fe200078e02ff */
[----:B------:R-:W-:Y:S02]  /*26a0*/  IABS R16, R2 ;  /* 0x0000000200107213 */ /* 0x000fe40000000000 */
[----:B0-----:R-:W-:Y:S01]  /*26b0*/  FMNMX.FTZ R22, R27, R22, !PT ;  /* 0x000000161b167209 */ /* 0x001fe20007810000 */
[----:B------:R-:W-:-:S03]  /*26c0*/  IMAD.HI.U32 R20, R31, R20, R30 ;  /* 0x000000141f147227 */ /* 0x000fc600078e001e */
[----:B------:R-:W-:Y:S01]  /*26d0*/  FSETP.NEU.FTZ.AND P0, PT, R22, -INF , PT ;  /* 0xff8000001600780b */ /* 0x000fe20003f1d000 */
[----:B------:R-:W-:-:S03]  /*26e0*/  IMAD.MOV.U32 R31, RZ, RZ, R16 ;  /* 0x000000ffff1f7224 */ /* 0x000fc600078e0010 */
[----:B------:R-:W-:Y:S01]  /*26f0*/  FSEL R16, R22, RZ, P0 ;  /* 0x000000ff16107208 */ /* 0x000fe20000000000 */
[----:B------:R-:W-:-:S04]  /*2700*/  IMAD.HI.U32 R23, R20, R31, RZ ;  /* 0x0000001f14177227 */ /* 0x000fc800078e00ff */
[C---:B------:R-:W-:Y:S01]  /*2710*/  FADD.FTZ R38, -R16.reuse, R37 ;  /* 0x0000002510267221 */ /* 0x040fe20000010100 */
[C---:B------:R-:W-:Y:S01]  /*2720*/  FADD.FTZ R35, -R16.reuse, R36 ;  /* 0x0000002410237221 */ /* 0x040fe20000010100 */
[----:B------:R-:W-:Y:S01]  /*2730*/  IADD3 R20, PT, PT, -R23, RZ, RZ ;  /* 0x000000ff17147210 */ /* 0x000fe20007ffe1ff */
[----:B------:R-:W-:Y:S01]  /*2740*/  FADD.FTZ R34, -R16, R19 ;  /* 0x0000001310227221 */ /* 0x000fe20000010100 */
[----:B------:R-:W-:Y:S01]  /*2750*/  FMUL.FTZ R38, R38, 1.4426950216293334961 ;  /* 0x3fb8aa3b26267820 */ /* 0x000fe20000410000 */
[----:B------:R-:W-:Y:S02]  /*2760*/  FMUL.FTZ R35, R35, 1.4426950216293334961 ;  /* 0x3fb8aa3b23237820 */ /* 0x000fe40000410000 */
[----:B------:R-:W-:Y:S01]  /*2770*/  IMAD R31, R28, R20, R31 ;  /* 0x000000141c1f7224 */ /* 0x000fe200078e021f */
[----:B------:R-:W-:Y:S01]  /*2780*/  MUFU.EX2 R30, R38 ;  /* 0x00000026001e7308 */ /* 0x000fe20000000800 */
[----:B------:R-:W-:-:S03]  /*2790*/  FMUL.FTZ R34, R34, 1.4426950216293334961 ;  /* 0x3fb8aa3b22227820 */ /* 0x000fc60000410000 */
[----:B------:R-:W0:Y:S01]  /*27a0*/  MUFU.EX2 R29, R35 ;  /* 0x00000023001d7308 */ /* 0x000e220000000800 */
[----:B------:R-:W-:-:S03]  /*27b0*/  ISETP.GT.U32.AND P2, PT, R28, R31, PT ;  /* 0x0000001f1c00720c */ /* 0x000fc60003f44070 */
[----:B------:R-:W1:Y:S01]  /*27c0*/  MUFU.EX2 R27, R34 ;  /* 0x00000022001b7308 */ /* 0x000e620000000800 */
[C---:B------:R-:W-:Y:S01]  /*27d0*/  FADD.FTZ R22, -R16.reuse, R14 ;  /* 0x0000000e10167221 */ /* 0x040fe20000010100 */
[----:B------:R-:W-:-:S03]  /*27e0*/  FADD.FTZ R20, -R16, R17 ;  /* 0x0000001110147221 */ /* 0x000fc60000010100 */
[----:B------:R-:W-:Y:S01]  /*27f0*/  FMUL.FTZ R22, R22, 1.4426950216293334961 ;  /* 0x3fb8aa3b16167820 */ /* 0x000fe20000410000 */
[----:B0-----:R-:W-:-:S04]  /*2800*/  FADD.FTZ R30, R30, R29 ;  /* 0x0000001d1e1e7221 */ /* 0x001fc80000010000 */
[----:B------:R-:W-:Y:S01]  /*2810*/  @!P2 IMAD.IADD R31, R31, 0x1, -R28 ;  /* 0x000000011f1fa824 */ /* 0x000fe200078e0a1c */
[----:B------:R-:W0:Y:S01]  /*2820*/  MUFU.EX2 R22, R22 ;  /* 0x0000001600167308 */ /* 0x000e220000000800 */
[----:B------:R-:W-:Y:S01]  /*2830*/  FMUL.FTZ R20, R20, 1.4426950216293334961 ;  /* 0x3fb8aa3b14147820 */ /* 0x000fe20000410000 */
[----:B-1----:R-:W-:Y:S01]  /*2840*/  FADD.FTZ R35, R30, R27 ;  /* 0x0000001b1e237221 */ /* 0x002fe20000010000 */
[C---:B------:R-:W-:Y:S01]  /*2850*/  FADD.FTZ R27, -R16.reuse, R12 ;  /* 0x0000000c101b7221 */ /* 0x040fe20000010100 */
[----:B------:R-:W-:Y:S01]  /*2860*/  ISETP.GE.U32.AND P3, PT, R31, R28, PT ;  /* 0x0000001c1f00720c */ /* 0x000fe20003f66070 */
[----:B------:R-:W-:Y:S01]  /*2870*/  FADD.FTZ R34, -R16, R13 ;  /* 0x0000000d10227221 */ /* 0x000fe20000010100 */
[----:B------:R-:W-:Y:S01]  /*2880*/  LOP3.LUT R28, R2, R21, RZ, 0x3c, !PT ;  /* 0x00000015021c7212 */ /* 0x000fe200078e3cff */
[----:B------:R-:W-:Y:S01]  /*2890*/  FMUL.FTZ R27, R27, 1.4426950216293334961 ;  /* 0x3fb8aa3b1b1b7820 */ /* 0x000fe20000410000 */
[----:B------:R-:W1:Y:S01]  /*28a0*/  MUFU.EX2 R2, R20 ;  /* 0x0000001400027308 */ /* 0x000e620000000800 */
[----:B------:R-:W-:Y:S01]  /*28b0*/  FADD.FTZ R31, -R16, R10 ;  /* 0x0000000a101f7221 */ /* 0x000fe20000010100 */
[----:B------:R-:W-:Y:S01]  /*28c0*/  FMUL.FTZ R34, R34, 1.4426950216293334961 ;  /* 0x3fb8aa3b22227820 */ /* 0x000fe20000410000 */
[----:B------:R-:W-:Y:S01]  /*28d0*/  FADD.FTZ R30, -R16, R11 ;  /* 0x0000000b101e7221 */ /* 0x000fe20000010100 */
[----:B------:R-:W-:Y:S01]  /*28e0*/  ISETP.NE.AND P0, PT, R21, RZ, PT ;  /* 0x000000ff1500720c */ /* 0x000fe20003f05270 */
[----:B------:R-:W2:Y:S01]  /*28f0*/  MUFU.EX2 R27, R27 ;  /* 0x0000001b001b7308 */ /* 0x000ea20000000800 */
[----:B------:R-:W-:Y:S01]  /*2900*/  FMUL.FTZ R31, R31, 1.4426950216293334961 ;  /* 0x3fb8aa3b1f1f7820 */ /* 0x000fe20000410000 */
[----:B------:R-:W-:Y:S01]  /*2910*/  ISETP.GE.AND P1, PT, R28, RZ, PT ;  /* 0x000000ff1c00720c */ /* 0x000fe20003f26270 */
[----:B------:R-:W3:Y:S01]  /*2920*/  LDC R29, c[0x0][0x3e0] ;  /* 0x0000f800ff1d7b82 */ /* 0x000ee20000000800 */
[----:B------:R-:W4:Y:S01]  /*2930*/  MUFU.EX2 R34, R34 ;  /* 0x0000002200227308 */ /* 0x000f220000000800 */
[----:B0-----:R-:W-:Y:S01]  /*2940*/  FADD.FTZ R35, R35, R22 ;  /* 0x0000001623237221 */ /* 0x001fe20000010000 */
[----:B------:R-:W-:Y:S01]  /*2950*/  FMUL.FTZ R30, R30, 1.4426950216293334961 ;  /* 0x3fb8aa3b1e1e7820 */ /* 0x000fe20000410000 */
[----:B------:R-:W-:Y:S01]  /*2960*/  FADD.FTZ R28, -R16, R8 ;  /* 0x00000008101c7221 */ /* 0x000fe20000010100 */
[----:B------:R-:W0:Y:S01]  /*2970*/  MUFU.EX2 R31, R31 ;  /* 0x0000001f001f7308 */ /* 0x000e220000000800 */
[----:B-1----:R-:W-:-:S02]  /*2980*/  FADD.FTZ R22, R35, R2 ;  /* 0x0000000223167221 */ /* 0x002fc40000010000 */
[----:B------:R-:W-:Y:S01]  /*2990*/  FMUL.FTZ R28, R28, 1.4426950216293334961 ;  /* 0x3fb8aa3b1c1c7820 */ /* 0x000fe20000410000 */
[----:B------:R-:W1:Y:S01]  /*29a0*/  MUFU.EX2 R30, R30 ;  /* 0x0000001e001e7308 */ /* 0x000e620000000800 */
[----:B------:R-:W-:Y:S01]  /*29b0*/  FADD.FTZ R35, -R16, R9 ;  /* 0x0000000910237221 */ /* 0x000fe20000010100 */
[----:B------:R-:W-:Y:S01]  /*29c0*/  @!P2 IADD3 R23, PT, PT, R23, 0x1, RZ ;  /* 0x000000011717a810 */ /* 0x000fe20007ffe0ff */
[----:B--2---:R-:W-:Y:S02]  /*29d0*/  FADD.FTZ R27, R22, R27 ;  /* 0x0000001b161b7221 */ /* 0x004fe40000010000 */
[----:B------:R-:W-:Y:S01]  /*29e0*/  FMUL.FTZ R35, R35, 1.4426950216293334961 ;  /* 0x3fb8aa3b23237820 */ /* 0x000fe20000410000 */
[----:B------:R-:W2:Y:S01]  /*29f0*/  MUFU.EX2 R28, R28 ;  /* 0x0000001c001c7308 */ /* 0x000ea20000000800 */
[----:B------:R-:W-:Y:S02]  /*2a00*/  @P3 VIADD R23, R23, 0x1 ;  /* 0x0000000117173836 */ /* 0x000fe40000000000 */
[----:B----4-:R-:W-:Y:S01]  /*2a10*/  FADD.FTZ R34, R27, R34 ;  /* 0x000000221b227221 */ /* 0x010fe20000010000 */
[----:B------:R-:W-:Y:S01]  /*2a20*/  USHF.R.S32.HI UR4, URZ, 0x1f, UR21 ;  /* 0x0000001fff047899 */ /* 0x000fe20008011415 */
[----:B------:R-:W4:Y:S02]  /*2a30*/  MUFU.EX2 R38, R35 ;  /* 0x0000002300267308 */ /* 0x000f240000000800 */
[----:B0-----:R-:W-:Y:S01]  /*2a40*/  FADD.FTZ R31, R34, R31 ;  /* 0x0000001f221f7221 */ /* 0x001fe20000010000 */
[----:B------:R-:W-:Y:S01]  /*2a50*/  @!P1 IADD3 R23, PT, PT, -R23, RZ, RZ ;  /* 0x000000ff17179210 */ /* 0x000fe20007ffe1ff */
[----:B------:R-:W-:Y:S01]  /*2a60*/  ULOP3.LUT UR4, UR4, 0x1, URZ, 0xfc, !UPT ;  /* 0x0000000104047892 */ /* 0x000fe2000f8efcff */
[----:B------:R-:W-:Y:S01]  /*2a70*/  @!P0 LOP3.LUT R23, RZ, R21, RZ, 0x33, !PT ;  /* 0x00000015ff178212 */ /* 0x000fe200078e33ff */
[----:B-1----:R-:W-:Y:S01]  /*2a80*/  FADD.FTZ R31, R31, R30 ;  /* 0x0000001e1f1f7221 */ /* 0x002fe20000010000 */
[----:B------:R-:W-:-:S03]  /*2a90*/  FADD.FTZ R42, -R16, R6 ;  /* 0x00000006102a7221 */ /* 0x000fc60000010100 */
[----:B------:R-:W-:Y:S02]  /*2aa0*/  IMAD R22, R23, UR4, RZ ;  /* 0x0000000417167c24 */ /* 0x000fe4000f8e02ff */
[----:B--2---:R-:W-:Y:S01]  /*2ab0*/  FADD.FTZ R31, R31, R28 ;  /* 0x0000001c1f1f7221 */ /* 0x004fe20000010000 */
[----:B------:R-:W-:Y:S01]  /*2ac0*/  FADD.FTZ R40, -R16, R7 ;  /* 0x0000000710287221 */ /* 0x000fe20000010100 */
[----:B------:R-:W-:Y:S01]  /*2ad0*/  FMUL.FTZ R42, R42, 1.4426950216293334961 ;  /* 0x3fb8aa3b2a2a7820 */ /* 0x000fe20000410000 */
[----:B------:R-:W-:Y:S01]  /*2ae0*/  IABS R27, R22 ;  /* 0x00000016001b7213 */ /* 0x000fe20000000000 */
[----:B----4-:R-:W-:Y:S01]  /*2af0*/  FADD.FTZ R38, R31, R38 ;  /* 0x000000261f267221 */ /* 0x010fe20000010000 */
[----:B------:R-:W-:Y:S01]  /*2b00*/  FADD.FTZ R31, -R16, R4 ;  /* 0x00000004101f7221 */ /* 0x000fe20000010100 */
[----:B------:R-:W-:Y:S01]  /*2b10*/  FMUL.FTZ R40, R40, 1.4426950216293334961 ;  /* 0x3fb8aa3b28287820 */ /* 0x000fe20000410000 */
[----:B------:R-:W0:Y:S01]  /*2b20*/  MUFU.EX2 R35, R42 ;  /* 0x0000002a00237308 */ /* 0x000e220000000800 */
[----:B---3--:R-:W-:Y:S01]  /*2b30*/  IABS R20, R29 ;  /* 0x0000001d00147213 */ /* 0x008fe20000000000 */
[----:B------:R-:W-:Y:S01]  /*2b40*/  FMUL.FTZ R31, R31, 1.4426950216293334961 ;  /* 0x3fb8aa3b1f1f7820 */ /* 0x000fe20000410000 */
[C---:B------:R-:W-:Y:S01]  /*2b50*/  FADD.FTZ R30, -R16.reuse, R5 ;  /* 0x00000005101e7221 */ /* 0x040fe20000010100 */
[----:B------:R-:W1:Y:S01]  /*2b60*/  I2F.RP R39, R27 ;  /* 0x0000001b00277306 */ /* 0x000e620000209400 */
[----:B------:R-:W-:Y:S01]  /*2b70*/  FADD.FTZ R28, -R16, R3 ;  /* 0x00000003101c7221 */ /* 0x000fe20000010100 */
[----:B------:R-:W2:Y:S01]  /*2b80*/  LDCU UR4, c[0x0][0x430] ;  /* 0x00008600ff0477ac */ /* 0x000ea20008000800 */
[----:B------:R-:W-:-:S05]  /*2b90*/  FMUL.FTZ R30, R30, 1.4426950216293334961 ;  /* 0x3fb8aa3b1e1e7820 */ /* 0x000fca0000410000 */
[----:B------:R-:W3:Y:S04]  /*2ba0*/  MUFU.EX2 R34, R40 ;  /* 0x0000002800227308 */ /* 0x000ee80000000800 */
[----:B------:R-:W4:Y:S01]  /*2bb0*/  I2F.RP R2, R20 ;  /* 0x0000001400027306 */ /* 0x000f220000209400 */
[----:B------:R-:W-:Y:S01]  /*2bc0*/  FMUL.FTZ R28, R28, 1.4426950216293334961 ;  /* 0x3fb8aa3b1c1c7820 */ /* 0x000fe20000410000 */
[----:B0-----:R-:W-:-:S06]  /*2bd0*/  FADD.FTZ R35, R38, R35 ;  /* 0x0000002326237221 */ /* 0x001fcc0000010000 */
[----:B------:R-:W0:Y:S04]  /*2be0*/  MUFU.EX2 R31, R31 ;  /* 0x0000001f001f7308 */ /* 0x000e280000000800 */
[----:B------:R-:W5:Y:S01]  /*2bf0*/  MUFU.EX2 R30, R30 ;  /* 0x0000001e001e7308 */ /* 0x000f620000000800 */
[----:B---3--:R-:W-:-:S03]  /*2c00*/  FADD.FTZ R34, R35, R34 ;  /* 0x0000002223227221 */ /* 0x008fc60000010000 */
[----:B-1----:R-:W1:Y:S08]  /*2c10*/  MUFU.RCP R39, R39 ;  /* 0x0000002700277308 */ /* 0x002e700000001000 */
[----:B------:R-:W3:Y:S01]  /*2c20*/  MUFU.EX2 R28, R28 ;  /* 0x0000001c001c7308 */ /* 0x000ee20000000800 */
[----:B0-----:R-:W-:-:S03]  /*2c30*/  FADD.FTZ R43, R34, R31 ;  /* 0x0000001f222b7221 */ /* 0x001fc60000010000 */
[----:B----4-:R-:W0:Y:S01]  /*2c40*/  MUFU.RCP R2, R2 ;  /* 0x0000000200027308 */ /* 0x010e220000001000 */
[----:B-----5:R-:W-:Y:S01]  /*2c50*/  FADD.FTZ R43, R43, R30 ;  /* 0x0000001e2b2b7221 */ /* 0x020fe20000010000 */
[----:B-1----:R-:W-:-:S03]  /*2c60*/  IADD3 R42, PT, PT, R39, 0xffffffe, RZ ;  /* 0x0ffffffe272a7810 */ /* 0x002fc60007ffe0ff */
[----:B---3--:R-:W-:-:S05]  /*2c70*/  FADD.FTZ R40, R43, R28 ;  /* 0x0000001c2b287221 */ /* 0x008fca0000010000 */
[----:B------:R-:W1:Y:S01]  /*2c80*/  SHFL.BFLY PT, R39, R40, 0x4, 0x1f ;  /* 0x0c801f0028277f89 */ /* 0x000e6200000e0000 */
[----:B0-----:R-:W-:-:S04]  /*2c90*/  VIADD R2, R2, 0xffffffe ;  /* 0x0ffffffe02027836 */ /* 0x001fc80000000000 */
[----:B------:R-:W0:Y:S08]  /*2ca0*/  F2I.FTZ.U32.TRUNC.NTZ R35, R2 ;  /* 0x0000000200237305 */ /* 0x000e30000021f000 */
[----:B------:R-:W3:Y:S01]  /*2cb0*/  F2I.FTZ.U32.TRUNC.NTZ R43, R42 ;  /* 0x0000002a002b7305 */ /* 0x000ee2000021f000 */
[----:B0-----:R-:W-:Y:S02]  /*2cc0*/  IMAD.MOV R30, RZ, RZ, -R35 ;  /* 0x000000ffff1e7224 */ /* 0x001fe400078e0a23 */
[----:B-1----:R-:W-:-:S02]  /*2cd0*/  FADD.FTZ R39, R40, R39 ;  /* 0x0000002728277221 */ /* 0x002fc40000010000 */
[----:B------:R-:W-:Y:S01]  /*2ce0*/  IMAD R31, R30, R20, RZ ;  /* 0x000000141e1f7224 */ /* 0x000fe200078e02ff */
[----:B------:R-:W-:Y:S02]  /*2cf0*/  MOV R34, RZ ;  /* 0x000000ff00227202 */ /* 0x000fe40000000f00 */
[----:B------:R-:W0:Y:S01]  /*2d00*/  SHFL.BFLY PT, R30, R39, 0x2, 0x1f ;  /* 0x0c401f00271e7f89 */ /* 0x000e2200000e0000 */
[----:B---3--:R-:W-:Y:S02]  /*2d10*/  IMAD.MOV R2, RZ, RZ, -R43 ;  /* 0x000000ffff027224 */ /* 0x008fe400078e0a2b */
[----:B------:R-:W-:Y:S02]  /*2d20*/  HFMA2 R42, -RZ, RZ, 0, 0 ;  /* 0x00000000ff2a7431 */ /* 0x000fe400000001ff */
[----:B------:R-:W-:-:S04]  /*2d30*/  IMAD.HI.U32 R34, R35, R31, R34 ;  /* 0x0000001f23227227 */ /* 0x000fc800078e0022 */
[----:B------:R-:W-:Y:S02]  /*2d40*/  IMAD R31, R2, R27, RZ ;  /* 0x0000001b021f7224 */ /* 0x000fe400078e02ff */
[----:B------:R-:W-:Y:S01]  /*2d50*/  VIADD R2, R27, UR17 ;  /* 0x000000111b027c36 */ /* 0x000fe20008000000 */
[----:B------:R-:W-:Y:S01]  /*2d60*/  IABS R28, R22 ;  /* 0x00000016001c7213 */ /* 0x000fe20000000000 */
[----:B------:R-:W-:-:S03]  /*2d70*/  IMAD.HI.U32 R38, R43, R31, R42 ;  /* 0x0000001f2b267227 */ /* 0x000fc600078e002a */
[----:B------:R-:W-:Y:S02]  /*2d80*/  IABS R35, R2 ;  /* 0x0000000200237213 */ /* 0x000fe40000000000 */
[----:B------:R-:W-:-:S03]  /*2d90*/  IADD3 R28, PT, PT, RZ, -R28, RZ ;  /* 0x8000001cff1c7210 */ /* 0x000fc60007ffe0ff */
[----:B------:R-:W-:-:S04]  /*2da0*/  IMAD.HI.U32 R38, R38, R35, RZ ;  /* 0x0000002326267227 */ /* 0x000fc800078e00ff */
[----:B------:R-:W-:-:S04]  /*2db0*/  IMAD.HI.U32 R34, R34, R35, RZ ;  /* 0x0000002322227227 */ /* 0x000fc800078e00ff */
[----:B0-----:R-:W-:Y:S01]  /*2dc0*/  FADD.FTZ R39, R39, R30 ;  /* 0x0000001e27277221 */ /* 0x001fe20000010000 */
[--C-:B------:R-:W-:Y:S02]  /*2dd0*/  IMAD R28, R38, R28, R35.reuse ;  /* 0x0000001c261c7224 */ /* 0x100fe400078e0223 */
[----:B------:R-:W-:Y:S02]  /*2de0*/  IMAD.MOV R31, RZ, RZ, -R34 ;  /* 0x000000ffff1f7224 */ /* 0x000fe400078e0a22 */
[----:B------:R-:W0:Y:S01]  /*2df0*/  SHFL.BFLY PT, R30, R39, 0x1, 0x1f ;  /* 0x0c201f00271e7f89 */ /* 0x000e2200000e0000 */
[----:B------:R-:W-:Y:S01]  /*2e00*/  ISETP.GT.U32.AND P2, PT, R27, R28, PT ;  /* 0x0000001c1b00720c */ /* 0x000fe20003f44070 */
[----:B------:R-:W-:-:S05]  /*2e10*/  IMAD R31, R20, R31, R35 ;  /* 0x0000001f141f7224 */ /* 0x000fca00078e0223 */
[----:B------:R-:W-:-:S07]  /*2e20*/  ISETP.GT.U32.AND P0, PT, R20, R31, PT ;  /* 0x0000001f1400720c */ /* 0x000fce0003f04070 */
[----:B------:R-:W-:-:S04]  /*2e30*/  @!P2 IADD3 R28, PT, PT, R28, -R27, RZ ;  /* 0x8000001b1c1ca210 */ /* 0x000fc80007ffe0ff */
[----:B------:R-:W-:Y:S02]  /*2e40*/  ISETP.GE.U32.AND P1, PT, R28, R27, PT ;  /* 0x0000001b1c00720c */ /* 0x000fe40003f26070 */
[----:B------:R-:W-:Y:S01]  /*2e50*/  @!P0 IMAD.IADD R31, R31, 0x1, -R20 ;  /* 0x000000011f1f8824 */ /* 0x000fe200078e0a14 */
[----:B------:R-:W-:Y:S01]  /*2e60*/  @!P2 IADD3 R38, PT, PT, R38, 0x1, RZ ;  /* 0x000000012626a810 */ /* 0x000fe20007ffe0ff */
[----:B0-----:R-:W-:-:S03]  /*2e70*/  FADD.FTZ R30, R39, R30 ;  /* 0x0000001e271e7221 */ /* 0x001fc60000010000 */
[----:B------:R-:W-:Y:S02]  /*2e80*/  ISETP.GE.U32.AND P4, PT, R31, R20, PT ;  /* 0x000000141f00720c */ /* 0x000fe40003f86070 */
[C---:B------:R-:W-:Y:S02]  /*2e90*/  LOP3.LUT R20, R2.reuse, R27, RZ, 0x3c, !PT ;  /* 0x0000001b02147212 */ /* 0x040fe400078e3cff */
[----:B------:R-:W-:Y:S02]  /*2ea0*/  LOP3.LUT R2, R2, R29, RZ, 0x3c, !PT ;  /* 0x0000001d02027212 */ /* 0x000fe400078e3cff */
[----:B------:R-:W-:Y:S01]  /*2eb0*/  ISETP.GE.AND P3, PT, R20, RZ, PT ;  /* 0x000000ff1400720c */ /* 0x000fe20003f66270 */
[----:B------:R-:W-:Y:S01]  /*2ec0*/  @P1 VIADD R38, R38, 0x1 ;  /* 0x0000000126261836 */ /* 0x000fe20000000000 */
[----:B------:R-:W-:Y:S02]  /*2ed0*/  ISETP.NE.AND P5, PT, R22, RZ, PT ;  /* 0x000000ff1600720c */ /* 0x000fe40003fa5270 */
[----:B------:R-:W-:-:S02]  /*2ee0*/  FSETP.NE.FTZ.AND P1, PT, R30, RZ, PT ;  /* 0x000000ff1e00720b */ /* 0x000fc40003f35000 */
[----:B------:R-:W-:Y:S02]  /*2ef0*/  ISETP.GE.AND P2, PT, R2, RZ, PT ;  /* 0x000000ff0200720c */ /* 0x000fe40003f46270 */
[----:B------:R-:W-:Y:S02]  /*2f00*/  @!P0 IADD3 R34, PT, PT, R34, 0x1, RZ ;  /* 0x0000000122228810 */ /* 0x000fe40007ffe0ff */
[----:B------:R-:W-:Y:S02]  /*2f10*/  ISETP.NE.AND P0, PT, R29, RZ, PT ;  /* 0x000000ff1d00720c */ /* 0x000fe40003f05270 */
[----:B------:R-:W-:Y:S01]  /*2f20*/  @P4 IADD3 R34, PT, PT, R34, 0x1, RZ ;  /* 0x0000000122224810 */ /* 0x000fe20007ffe0ff */
[----:B------:R-:W-:Y:S02]  /*2f30*/  @!P3 IMAD.MOV R38, RZ, RZ, -R38 ;  /* 0x000000ffff26b224 */ /* 0x000fe400078e0a26 */
[----:B------:R-:W-:Y:S02]  /*2f40*/  @!P5 LOP3.LUT R38, RZ, R27, RZ, 0x33, !PT ;  /* 0x0000001bff26d212 */ /* 0x000fe400078e33ff */
[----:B------:R-:W0:Y:S02]  /*2f50*/  @P1 MUFU.LG2 R27, R30 ;  /* 0x0000001e001b1308 */ /* 0x000e240000000c00 */
[----:B------:R-:W-:Y:S01]  /*2f60*/  @!P2 IMAD.MOV R34, RZ, RZ, -R34 ;  /* 0x000000ffff22a224 */ /* 0x000fe200078e0a22 */
[----:B------:R-:W-:-:S03]  /*2f70*/  ISETP.NE.AND P3, PT, R23, RZ, PT ;  /* 0x000000ff1700720c */ /* 0x000fc60003f65270 */
[----:B------:R-:W-:Y:S02]  /*2f80*/  @!P0 LOP3.LUT R34, RZ, R29, RZ, 0x33, !PT ;  /* 0x0000001dff228212 */ /* 0x000fe400078e33ff */
[----:B------:R-:W-:Y:S02]  /*2f90*/  LOP3.LUT P0, RZ, R0, 0x387, RZ, 0xc0, !PT ;  /* 0x0000038700ff7812 */ /* 0x000fe4000780c0ff */
[----:B------:R-:W-:Y:S02]  /*2fa0*/  ISETP.LT.U32.AND P2, PT, R32, R38, PT ;  /* 0x000000262000720c */ /* 0x000fe40003f41070 */
[----:B------:R-:W-:Y:S02]  /*2fb0*/  SHF.R.S32.HI R23, RZ, 0x1f, R38 ;  /* 0x0000001fff177819 */ /* 0x000fe40000011426 */
[----:B------:R-:W-:Y:S02]  /*2fc0*/  SEL R20, RZ, 0x1, !P3 ;  /* 0x00000001ff147807 */ /* 0x000fe40005800000 */
[----:B------:R-:W-:-:S02]  /*2fd0*/  SHF.R.S32.HI R31, RZ, 0x1f, R22 ;  /* 0x0000001fff1f7819 */ /* 0x000fc40000011416 */
[----:B------:R-:W-:Y:S01]  /*2fe0*/  ISETP.LT.AND.EX P2, PT, R33, R23, PT, P2 ;  /* 0x000000172100720c */ /* 0x000fe20003f41320 */
[----:B--2---:R-:W-:Y:S01]  /*2ff0*/  IMAD R23, R21, UR4, RZ ;  /* 0x0000000415177c24 */ /* 0x004fe2000f8e02ff */
[----:B------:R-:W-:Y:S01]  /*3000*/  LOP3.LUT R20, R31, R20, RZ, 0xfc, !PT ;  /* 0x000000141f147212 */ /* 0x000fe200078efcff */
[----:B------:R-:W-:Y:S01]  /*3010*/  IMAD R21, R34, UR5, RZ ;  /* 0x0000000522157c24 */ /* 0x000fe2000f8e02ff */
[----:B------:R-:W-:Y:S01]  /*3020*/  BSSY.RECONVERGENT B1, `(.L_x_14) ;  /* 0x000012f000017945 */ /* 0x000fe20003800200 */
[----:B------:R-:W-:Y:S01]  /*3030*/  MOV R2, 0x7f800000 ;  /* 0x7f80000000027802 */ /* 0x000fe20000000f00 */
[----:B------:R-:W-:Y:S01]  /*3040*/  IMAD R22, R22, R23, RZ ;  /* 0x0000001716167224 */ /* 0x000fe200078e02ff */
[----:B------:R-:W-:Y:S01]  /*3050*/  SEL R23, R32, R38, P2 ;  /* 0x0000002620177207 */ /* 0x000fe20001000000 */
[----:B------:R-:W-:Y:S02]  /*3060*/  IMAD R21, R20, R21, RZ ;  /* 0x0000001514157224 */ /* 0x000fe400078e02ff */
[----:B0-----:R-:W-:Y:S01]  /*3070*/  @P1 FFMA.FTZ R2, R27, 0.69314718246459960938, R16 ;  /* 0x3f3172181b021823 */ /* 0x001fe20000010010 */
[----:B------:R-:W-:Y:S06]  /*3080*/  @P0 BRA `(.L_x_15) ;  /* 0x0000001000a00947 */ /* 0x000fec0003800000 */
[----:B------:R-:W0:Y:S02]  /*3090*/  LDCU.U8 UR4, c[0x0][0x548] ;  /* 0x0000a900ff0477ac */ /* 0x000e240008000000 */
[----:B0-----:R-:W-:-:S09]  /*30a0*/  UISETP.NE.AND UP0, UPT, UR4, URZ, UPT ;  /* 0x000000ff0400728c */ /* 0x001fd2000bf05270 */
[----:B------:R-:W-:Y:S05]  /*30b0*/  BRA.U !UP0, `(.L_x_16) ;  /* 0x0000001108847547 */ /* 0x000fea000b800000 */
[----:B------:R-:W-:Y:S01]  /*30c0*/  VIADD R27, R15, UR19 ;  /* 0x000000130f1b7c36 */ /* 0x000fe20008000000 */
[----:B------:R-:W-:Y:S02]  /*30d0*/  ISETP.LT.U32.AND P0, PT, R29, 0x1, PT ;  /* 0x000000011d00780c */ /* 0x000fe40003f01070 */
[----:B------:R-:W-:Y:S02]  /*30e0*/  SHF.R.S32.HI R16, RZ, 0x1f, R29 ;  /* 0x0000001fff107819 */ /* 0x000fe4000001141d */
[----:B------:R-:W-:Y:S02]  /*30f0*/  ISETP.GE.AND P1, PT, R27, UR20, PT ;  /* 0x000000141b007c0c */ /* 0x000fe4000bf26270 */
[----:B------:R-:W-:-:S04]  /*3100*/  ISETP.LT.AND.EX P0, PT, R16, RZ, PT, P0 ;  /* 0x000000ff1000720c */ /* 0x000fc80003f01300 */
[----:B------:R-:W-:Y:S02]  /*3110*/  SEL R29, R29, 0x1, P0 ;  /* 0x000000011d1d7807 */ /* 0x000fe40000000000 */
[----:B------:R-:W-:-:S05]  /*3120*/  SEL R16, R16, RZ, P0 ;  /* 0x000000ff10107207 */ /* 0x000fca0000000000 */
[----:B------:R-:W-:Y:S05]  /*3130*/  @P1 BRA `(.L_x_15) ;  /* 0x0000001000741947 */ /* 0x000fea0003800000 */
[C---:B------:R-:W-:Y:S01]  /*3140*/  IADD3 R20, P1, PT, R29.reuse, 0x1, RZ ;  /* 0x000000011d147810 */ /* 0x040fe20007f3e0ff */
[----:B------:R-:W-:Y:S01]  /*3150*/  USHF.R.S32.HI UR4, URZ, 0x1f, UR18 ;  /* 0x0000001fff047899 */ /* 0x000fe20008011412 */
[----:B------:R-:W-:Y:S02]  /*3160*/  IMAD R28, R16, UR18, RZ ;  /* 0x00000012101c7c24 */ /* 0x000fe4000f8e02ff */
[----:B------:R-:W-:Y:S01]  /*3170*/  ISETP.GE.U32.AND P0, PT, R20, 0x3, PT ;  /* 0x000000031400780c */ /* 0x000fe20003f06070 */
[----:B------:R-:W-:Y:S01]  /*3180*/  IMAD.WIDE.U32 R30, R29, UR18, RZ ;  /* 0x000000121d1e7c25 */ /* 0x000fe2000f8e00ff */
[----:B------:R-:W-:-:S03]  /*3190*/  IADD3.X R20, PT, PT, RZ, R16, RZ, P1, !PT ;  /* 0x00000010ff147210 */ /* 0x000fc60000ffe4ff */
[----:B------:R-:W-:Y:S01]  /*31a0*/  IMAD R33, R29, UR4, R28 ;  /* 0x000000041d217c24 */ /* 0x000fe2000f8e021c */
[----:B------:R-:W-:-:S04]  /*31b0*/  ISETP.GE.U32.AND.EX P0, PT, R20, RZ, PT, P0 ;  /* 0x000000ff1400720c */ /* 0x000fc80003f06100 */
[----:B------:R-:W-:Y:S02]  /*31c0*/  IADD3 R33, PT, PT, R31, R33, RZ ;  /* 0x000000211f217210 */ /* 0x000fe40007ffe0ff */
[----:B------:R-:W-:Y:S02]  /*31d0*/  SEL R20, R29, RZ, !P0 ;  /* 0x000000ff1d147207 */ /* 0x000fe40004000000 */
[----:B------:R-:W-:-:S03]  /*31e0*/  SEL R31, R16, RZ, !P0 ;  /* 0x000000ff101f7207 */ /* 0x000fc60004000000 */
[-C--:B------:R-:W-:Y:S02]  /*31f0*/  IMAD R16, R33, R20.reuse, RZ ;  /* 0x0000001421107224 */ /* 0x080fe400078e02ff */
[----:B------:R-:W-:-:S04]  /*3200*/  IMAD.WIDE.U32 R44, R30, R20, RZ ;  /* 0x000000141e2c7225 */ /* 0x000fc800078e00ff */
[----:B------:R-:W-:-:S05]  /*3210*/  IMAD R31, R31, R30, R16 ;  /* 0x0000001e1f1f7224 */ /* 0x000fca00078e0210 */
[----:B------:R-:W-:-:S04]  /*3220*/  IADD3 R31, PT, PT, R45, R31, RZ ;  /* 0x0000001f2d1f7210 */ /* 0x000fc80007ffe0ff */
[----:B------:R-:W-:-:S13]  /*3230*/  ISETP.NE.U32.AND P0, PT, R31, RZ, PT ;  /* 0x000000ff1f00720c */ /* 0x000fda0003f05070 */
[----:B------:R-:W-:Y:S05]  /*3240*/  @P0 BRA `(.L_x_17) ;  /* 0x0000000000600947 */ /* 0x000fea0003800000 */
[----:B------:R-:W-:Y:S02]  /*3250*/  IMAD R31, R29, UR18, RZ ;  /* 0x000000121d1f7c24 */ /* 0x000fe4000f8e02ff */
[----:B------:R-:W-:Y:S02]  /*3260*/  HFMA2 R45, -RZ, RZ, 0, 0 ;  /* 0x00000000ff2d7431 */ /* 0x000fe400000001ff */
[----:B------:R-:W-:Y:S02]  /*3270*/  IMAD.MOV.U32 R30, RZ, RZ, RZ ;  /* 0x000000ffff1e7224 */ /* 0x000fe400078e00ff */
[----:B------:R-:W-:-:S04]  /*3280*/  IMAD R20, R31, R20, RZ ;  /* 0x000000141f147224 */ /* 0x000fc800078e02ff */
[----:B------:R-:W0:Y:S01]  /*3290*/  I2F.U32.RP R32, R20 ;  /* 0x0000001400207306 */ /* 0x000e220000209000 */
[----:B------:R-:W-:Y:S02]  /*32a0*/  IADD3 R16, PT, PT, RZ, -R20, RZ ;  /* 0x80000014ff107210 */ /* 0x000fe40007ffe0ff */
[----:B------:R-:W-:-:S05]  /*32b0*/  ISETP.NE.U32.AND P0, PT, R20, RZ, PT ;  /* 0x000000ff1400720c */ /* 0x000fca0003f05070 */
[----:B0-----:R-:W0:Y:S02]  /*32c0*/  MUFU.RCP R28, R32 ;  /* 0x00000020001c7308 */ /* 0x001e240000001000 */
[----:B0-----:R-:W-:-:S06]  /*32d0*/  IADD3 R28, PT, PT, R28, 0xffffffe, RZ ;  /* 0x0ffffffe1c1c7810 */ /* 0x001fcc0007ffe0ff */
[----:B------:R-:W0:Y:S02]  /*32e0*/  F2I.FTZ.U32.TRUNC.NTZ R31, R28 ;  /* 0x0000001c001f7305 */ /* 0x000e24000021f000 */
[----:B0-----:R-:W-:-:S04]  /*32f0*/  IMAD R33, R16, R31, RZ ;  /* 0x0000001f10217224 */ /* 0x001fc800078e02ff */
        /* <DEDUP_REMOVED lines=10> */
[----:B------:R-:W-:-:S05]  /*33a0*/  IADD3 R16, PT, PT, -R44, RZ, RZ ;  /* 0x000000ff2c107210 */ /* 0x000fca0007ffe1ff */
[----:B------:R-:W-:Y:S01]  /*33b0*/  IMAD R27, R20, R16, R27 ;  /* 0x00000010141b7224 */ /* 0x000fe200078e021b */
[----:B------:R-:W-:Y:S06]  /*33c0*/  BRA `(.L_x_18) ;  /* 0x00000000002c7947 */ /* 0x000fec0003800000 */
.L_x_17:
[----:B------:R-:W0:Y:S01]  /*33d0*/  S2R R20, SR_CTAID.X ;  /* 0x0000000000147919 */ /* 0x000e220000002500 */
[----:B------:R-:W-:Y:S01]  /*33e0*/  IMAD.MOV.U32 R33, RZ, RZ, RZ ;  /* 0x000000ffff217224 */ /* 0x000fe200078e00ff */
[----:B------:R-:W-:Y:S02]  /*33f0*/  MOV R32, R44 ;  /* 0x0000002c00207202 */ /* 0x000fe40000000f00 */
[----:B------:R-:W-:Y:S01]  /*3400*/  MOV R30, 0x3440 ;  /* 0x00003440001e7802 */ /* 0x000fe20000000f00 */
[----:B0-----:R-:W-:-:S05]  /*3410*/  IMAD R20, R20, 0x10, R15 ;  /* 0x0000001014147824 */ /* 0x001fca00078e020f */
[----:B------:R-:W-:Y:S02]  /*3420*/  MOV R42, R20 ;  /* 0x00000014002a7202 */ /* 0x000fe40000000f00 */
[----:B------:R-:W-:Y:S05]  /*3430*/  CALL.REL.NOINC `($__internal_0_$__cuda_sm20_div_s64) ;  /* 0x0000002400887944 */ /* 0x000fea0003c00000 */
[----:B------:R-:W-:Y:S02]  /*3440*/  IADD3 R27, PT, PT, -R16, RZ, RZ ;  /* 0x000000ff101b7210 */ /* 0x000fe40007ffe1ff */
[----:B------:R-:W-:-:S03]  /*3450*/  MOV R45, R33 ;  /* 0x00000021002d7202 */ /* 0x000fc60000000f00 */
[----:B------:R-:W-:Y:S01]  /*3460*/  IMAD R27, R44, R27, R20 ;  /* 0x0000001b2c1b7224 */ /* 0x000fe200078e0214 */
[----:B------:R-:W-:-:S07]  /*3470*/  MOV R44, R16 ;  /* 0x00000010002c7202 */ /* 0x000fce0000000f00 */
.L_x_18:
[----:B------:R-:W-:Y:S01]  /*3480*/  IABS R28, UR18 ;  /* 0x00000012001c7c13 */ /* 0x000fe20008000000 */
[----:B------:R-:W-:Y:S01]  /*3490*/  IMAD R41, R41, R26, RZ ;  /* 0x0000001a29297224 */ /* 0x000fe200078e02ff */
[----:B------:R-:W-:Y:S01]  /*34a0*/  IABS R31, UR18 ;  /* 0x00000012001f7c13 */ /* 0x000fe20008000000 */
[----:B------:R-:W-:Y:S01]  /*34b0*/  BSSY.RECONVERGENT B0, `(.L_x_19) ;  /* 0x000003f000007945 */ /* 0x000fe20003800200 */
[----:B------:R-:W0:Y:S01]  /*34c0*/  I2F.RP R20, R28 ;  /* 0x0000001c00147306 */ /* 0x000e220000209400 */
[----:B------:R-:W-:Y:S01]  /*34d0*/  IMAD R41, R25, R18, R41 ;  /* 0x0000001219297224 */ /* 0x000fe200078e0229 */
[----:B------:R-:W-:-:S06]  /*34e0*/  IADD3 R31, PT, PT, RZ, -R31, RZ ;  /* 0x8000001fff1f7210 */ /* 0x000fcc0007ffe0ff */
[----:B0-----:R-:W0:Y:S02]  /*34f0*/  MUFU.RCP R34, R20 ;  /* 0x0000001400227308 */ /* 0x001e240000001000 */
[----:B0-----:R-:W-:-:S06]  /*3500*/  IADD3 R34, PT, PT, R34, 0xffffffe, RZ ;  /* 0x0ffffffe22227810 */ /* 0x001fcc0007ffe0ff */
[----:B------:R-:W0:Y:S02]  /*3510*/  F2I.FTZ.U32.TRUNC.NTZ R35, R34 ;  /* 0x0000002200237305 */ /* 0x000e24000021f000 */
[----:B0-----:R-:W-:Y:S01]  /*3520*/  IADD3 R16, PT, PT, RZ, -R35, RZ ;  /* 0x80000023ff107210 */ /* 0x001fe20007ffe0ff */
[----:B------:R-:W-:-:S04]  /*3530*/  IMAD.MOV.U32 R34, RZ, RZ, RZ ;  /* 0x000000ffff227224 */ /* 0x000fc800078e00ff */
[----:B------:R-:W-:Y:S01]  /*3540*/  IMAD R33, R16, R28, RZ ;  /* 0x0000001c10217224 */ /* 0x000fe200078e02ff */
[----:B------:R-:W-:-:S03]  /*3550*/  IABS R16, R27 ;  /* 0x0000001b00107213 */ /* 0x000fc60000000000 */
[----:B------:R-:W-:-:S06]  /*3560*/  IMAD.HI.U32 R33, R35, R33, R34 ;  /* 0x0000002123217227 */ /* 0x000fcc00078e0022 */
[----:B------:R-:W-:-:S04]  /*3570*/  IMAD.HI.U32 R20, R33, R16, RZ ;  /* 0x0000001021147227 */ /* 0x000fc800078e00ff */
[----:B------:R-:W-:Y:S01]  /*3580*/  IMAD R31, R20, R31, R16 ;  /* 0x0000001f141f7224 */ /* 0x000fe200078e0210 */
[----:B------:R-:W-:Y:S01]  /*3590*/  LOP3.LUT R16, R27, UR18, RZ, 0x3c, !PT ;  /* 0x000000121b107c12 */ /* 0x000fe2000f8e3cff */
[----:B------:R-:W-:-:S03]  /*35a0*/  IMAD.WIDE.U32 R32, R25, R26, RZ ;  /* 0x0000001a19207225 */ /* 0x000fc600078e00ff */
[----:B------:R-:W-:Y:S02]  /*35b0*/  ISETP.GT.U32.AND P1, PT, R28, R31, PT ;  /* 0x0000001f1c00720c */ /* 0x000fe40003f24070 */
[----:B------:R-:W-:-:S11]  /*35c0*/  ISETP.GE.AND P0, PT, R16, RZ, PT ;  /* 0x000000ff1000720c */ /* 0x000fd60003f06270 */
[----:B------:R-:W-:Y:S02]  /*35d0*/  @!P1 IMAD.IADD R31, R31, 0x1, -R28 ;  /* 0x000000011f1f9824 */ /* 0x000fe400078e0a1c */
[----:B------:R-:W-:Y:S01]  /*35e0*/  @!P1 VIADD R20, R20, 0x1 ;  /* 0x0000000114149836 */ /* 0x000fe20000000000 */
[----:B------:R-:W-:Y:S02]  /*35f0*/  ISETP.NE.AND P1, PT, RZ, UR18, PT ;  /* 0x00000012ff007c0c */ /* 0x000fe4000bf25270 */
[----:B------:R-:W-:Y:S02]  /*3600*/  ISETP.GE.U32.AND P2, PT, R31, R28, PT ;  /* 0x0000001c1f00720c */ /* 0x000fe40003f46070 */
[----:B------:R-:W-:Y:S01]  /*3610*/  IADD3 R31, PT, PT, R33, R41, RZ ;  /* 0x00000029211f7210 */ /* 0x000fe20007ffe0ff */
[----:B------:R-:W-:-:S04]  /*3620*/  IMAD.WIDE.U32 R40, R32, R48, RZ ;  /* 0x0000003020287225 */ /* 0x000fc800078e00ff */
[----:B------:R-:W-:-:S04]  /*3630*/  IMAD R31, R31, R48, RZ ;  /* 0x000000301f1f7224 */ /* 0x000fc800078e02ff */
[----:B------:R-:W-:Y:S02]  /*3640*/  IMAD R31, R49, R32, R31 ;  /* 0x00000020311f7224 */ /* 0x000fe400078e021f */
[----:B------:R-:W-:Y:S02]  /*3650*/  @P2 IADD3 R20, PT, PT, R20, 0x1, RZ ;  /* 0x0000000114142810 */ /* 0x000fe40007ffe0ff */
[----:B------:R-:W-:Y:S02]  /*3660*/  IMAD.IADD R31, R41, 0x1, R31 ;  /* 0x00000001291f7824 */ /* 0x000fe400078e021f */
[----:B------:R-:W-:Y:S02]  /*3670*/  @!P0 IADD3 R20, PT, PT, -R20, RZ, RZ ;  /* 0x000000ff14148210 */ /* 0x000fe40007ffe1ff */
[----:B------:R-:W-:Y:S02]  /*3680*/  @!P1 LOP3.LUT R20, RZ, UR18, RZ, 0x33, !PT ;  /* 0x00000012ff149c12 */ /* 0x000fe4000f8e33ff */
[----:B------:R-:W-:-:S03]  /*3690*/  LOP3.LUT R16, R45, R31, RZ, 0xfc, !PT ;  /* 0x0000001f2d107212 */ /* 0x000fc600078efcff */
[----:B------:R-:W-:Y:S01]  /*36a0*/  IMAD.MOV R18, RZ, RZ, -R20 ;  /* 0x000000ffff127224 */ /* 0x000fe200078e0a14 */
[----:B------:R-:W-:-:S03]  /*36b0*/  ISETP.NE.U32.AND P0, PT, R16, RZ, PT ;  /* 0x000000ff1000720c */ /* 0x000fc60003f05070 */
[----:B------:R-:W-:-:S10]  /*36c0*/  IMAD R18, R18, UR18, R27 ;  /* 0x0000001212127c24 */ /* 0x000fd4000f8e021b */
[----:B------:R-:W-:Y:S05]  /*36d0*/  @P0 BRA `(.L_x_20) ;  /* 0x0000000000540947 */ /* 0x000fea0003800000 */
[----:B------:R-:W0:Y:S01]  /*36e0*/  I2F.U32.RP R28, R40 ;  /* 0x00000028001c7306 */ /* 0x000e220000209000 */
[----:B------:R-:W-:-:S07]  /*36f0*/  ISETP.NE.U32.AND P0, PT, R40, RZ, PT ;  /* 0x000000ff2800720c */ /* 0x000fce0003f05070 */
[----:B0-----:R-:W0:Y:S02]  /*3700*/  MUFU.RCP R30, R28 ;  /* 0x0000001c001e7308 */ /* 0x001e240000001000 */
[----:B0-----:R-:W-:-:S06]  /*3710*/  IADD3 R30, PT, PT, R30, 0xffffffe, RZ ;  /* 0x0ffffffe1e1e7810 */ /* 0x001fcc0007ffe0ff */
        /* <DEDUP_REMOVED lines=13> */
[----:B------:R-:W-:-:S04]  /*37f0*/  @!P0 LOP3.LUT R16, RZ, R40, RZ, 0x33, !PT ;  /* 0x00000028ff108212 */ /* 0x000fc800078e33ff */
[----:B------:R-:W-:-:S05]  /*3800*/  IADD3 R41, PT, PT, -R16, RZ, RZ ;  /* 0x000000ff10297210 */ /* 0x000fca0007ffe1ff */
[----:B------:R-:W-:Y:S01]  /*3810*/  IMAD R41, R40, R41, R44 ;  /* 0x0000002928297224 */ /* 0x000fe200078e022c */
[----:B------:R-:W-:Y:S05]  /*3820*/  BRA `(.L_x_21) ;  /* 0x00000000001c7947 */ /* 0x000fea0003800000 */
.L_x_20:
[----:B------:R-:W-:Y:S01]  /*3830*/  IMAD.MOV.U32 R42, RZ, RZ, R44 ;  /* 0x000000ffff2a7224 */ /* 0x000fe200078e002c */
[----:B------:R-:W-:Y:S01]  /*3840*/  MOV R33, R45 ;  /* 0x0000002d00217202 */ /* 0x000fe20000000f00 */
[----:B------:R-:W-:Y:S01]  /*3850*/  IMAD.MOV.U32 R32, RZ, RZ, R40 ;  /* 0x000000ffff207224 */ /* 0x000fe200078e0028 */
[----:B------:R-:W-:Y:S02]  /*3860*/  MOV R30, 0x3880 ;  /* 0x00003880001e7802 */ /* 0x000fe40000000f00 */
[----:B------:R-:W-:Y:S05]  /*3870*/  CALL.REL.NOINC `($__internal_0_$__cuda_sm20_div_s64) ;  /* 0x0000002000787944 */ /* 0x000fea0003c00000 */
[----:B------:R-:W-:-:S05]  /*3880*/  IADD3 R41, PT, PT, -R16, RZ, RZ ;  /* 0x000000ff10297210 */ /* 0x000fca0007ffe1ff */
[----:B------:R-:W-:Y:S02]  /*3890*/  IMAD R41, R41, R40, R44 ;  /* 0x0000002829297224 */ /* 0x000fe400078e022c */
.L_x_21:
[----:B------:R-:W-:Y:S05]  /*38a0*/  BSYNC.RECONVERGENT B0 ;  /* 0x0000000000007941 */ /* 0x000fea0003800200 */
.L_x_19:
[----:B------:R-:W-:Y:S01]  /*38b0*/  IABS R27, R26 ;  /* 0x0000001a001b7213 */ /* 0x000fe20000000000 */
[----:B------:R-:W0:Y:S01]  /*38c0*/  LDCU.U8 UR8, c[0x0][0x549] ;  /* 0x0000a920ff0877ac */ /* 0x000e220008000000 */
[----:B------:R-:W-:Y:S02]  /*38d0*/  IABS R32, R25 ;  /* 0x0000001900207213 */ /* 0x000fe40000000000 */
[----:B------:R-:W1:Y:S01]  /*38e0*/  I2F.U32.RP R30, R27 ;  /* 0x0000001b001e7306 */ /* 0x000e620000209000 */
[----:B------:R-:W-:Y:S01]  /*38f0*/  IABS R28, R24 ;  /* 0x00000018001c7213 */ /* 0x000fe20000000000 */
[----:B------:R-:W2:Y:S01]  /*3900*/  LDCU.64 UR4, c[0x0][0x430] ;  /* 0x00008600ff0477ac */ /* 0x000ea20008000a00 */
[----:B------:R-:W-:Y:S02]  /*3910*/  IABS R31, R23 ;  /* 0x00000017001f7213 */ /* 0x000fe40000000000 */
[----:B------:R-:W-:Y:S02]  /*3920*/  IABS R40, R16 ;  /* 0x0000001000287213 */ /* 0x000fe40000000000 */
[----:B------:R-:W-:Y:S01]  /*3930*/  ISETP.NE.AND P4, PT, R26, RZ, PT ;  /* 0x000000ff1a00720c */ /* 0x000fe20003f85270 */
[----:B------:R-:W3:Y:S01]  /*3940*/  I2F.U32.RP R38, R32 ;  /* 0x0000002000267306 */ /* 0x000ee20000209000 */
[----:B------:R-:W-:Y:S01]  /*3950*/  ISETP.NE.AND P5, PT, R25, RZ, PT ;  /* 0x000000ff1900720c */ /* 0x000fe20003fa5270 */
[----:B0-----:R-:W-:-:S06]  /*3960*/  UISETP.NE.AND UP0, UPT, UR8, URZ, UPT ;  /* 0x000000ff0800728c */ /* 0x001fcc000bf05270 */
[----:B-1----:R-:W0:Y:S01]  /*3970*/  MUFU.RCP R30, R30 ;  /* 0x0000001e001e7308 */ /* 0x002e220000001000 */
[----:B--2---:R-:W-:Y:S02]  /*3980*/  USEL UR8, UR5, 0x1, !UP0 ;  /* 0x0000000105087887 */ /* 0x004fe4000c000000 */
[----:B------:R-:W-:-:S05]  /*3990*/  USEL UR9, UR4, 0x1, UP0 ;  /* 0x0000000104097887 */ /* 0x000fca0008000000 */
[----:B------:R-:W1:Y:S01]  /*39a0*/  I2F.U32.RP R33, R28 ;  /* 0x0000001c00217306 */ /* 0x000e620000209000 */
[----:B------:R-:W-:Y:S02]  /*39b0*/  UIMAD UR4, UR5, UR4, URZ ;  /* 0x00000004050472a4 */ /* 0x000fe4000f8e02ff */
[----:B------:R-:W-:-:S05]  /*39c0*/  UIMAD UR5, UR9, UR5, URZ ;  /* 0x00000005090572a4 */ /* 0x000fca000f8e02ff */
[----:B---3--:R-:W2:Y:S01]  /*39d0*/  MUFU.RCP R34, R38 ;  /* 0x0000002600227308 */ /* 0x008ea20000001000 */
[----:B0-----:R-:W-:-:S07]  /*39e0*/  VIADD R42, R30, 0xffffffe ;  /* 0x0ffffffe1e2a7836 */ /* 0x001fce0000000000 */
[----:B------:R-:W0:Y:S08]  /*39f0*/  F2I.FTZ.U32.TRUNC.NTZ R43, R42 ;  /* 0x0000002a002b7305 */ /* 0x000e30000021f000 */
[----:B-1----:R-:W1:Y:S01]  /*3a00*/  MUFU.RCP R33, R33 ;  /* 0x0000002100217308 */ /* 0x002e620000001000 */
[----:B--2---:R-:W-:Y:S01]  /*3a10*/  VIADD R34, R34, 0xffffffe ;  /* 0x0ffffffe22227836 */ /* 0x004fe20000000000 */
[----:B------:R-:W-:Y:S01]  /*3a20*/  IABS R38, R41 ;  /* 0x0000002900267213 */ /* 0x000fe20000000000 */
[----:B0-----:R-:W-:-:S02]  /*3a30*/  IMAD.MOV R30, RZ, RZ, -R43 ;  /* 0x000000ffff1e7224 */ /* 0x001fc400078e0a2b */
[----:B------:R-:W-:-:S03]  /*3a40*/  HFMA2 R42, -RZ, RZ, 0, 0 ;  /* 0x00000000ff2a7431 */ /* 0x000fc600000001ff */
[----:B------:R-:W0:Y:S01]  /*3a50*/  F2I.FTZ.U32.TRUNC.NTZ R35, R34 ;  /* 0x0000002200237305 */ /* 0x000e22000021f000 */
[----:B------:R-:W-:-:S04]  /*3a60*/  IMAD R39, R30, R27, RZ ;  /* 0x0000001b1e277224 */ /* 0x000fc800078e02ff */
[----:B------:R-:W-:-:S03]  /*3a70*/  IMAD.HI.U32 R39, R43, R39, R42 ;  /* 0x000000272b277227 */ /* 0x000fc600078e002a */
[----:B------:R-:W2:Y:S01]  /*3a80*/  I2F.U32.RP R30, R31 ;  /* 0x0000001f001e7306 */ /* 0x000ea20000209000 */
[----:B-1----:R-:W-:Y:S02]  /*3a90*/  VIADD R42, R33, 0xffffffe ;  /* 0x0ffffffe212a7836 */ /* 0x002fe40000000000 */
[----:B0-----:R-:W-:-:S05]  /*3aa0*/  IMAD.MOV R33, RZ, RZ, -R35 ;  /* 0x000000ffff217224 */ /* 0x001fca00078e0a23 */
[----:B------:R-:W0:Y:S01]  /*3ab0*/  F2I.FTZ.U32.TRUNC.NTZ R43, R42 ;  /* 0x0000002a002b7305 */ /* 0x000e22000021f000 */
[----:B------:R-:W-:Y:S01]  /*3ac0*/  MOV R34, RZ ;  /* 0x000000ff00227202 */ /* 0x000fe20000000f00 */
[----:B------:R-:W-:-:S04]  /*3ad0*/  IMAD R33, R33, R32, RZ ;  /* 0x0000002021217224 */ /* 0x000fc800078e02ff */
[----:B------:R-:W-:Y:S02]  /*3ae0*/  IMAD.HI.U32 R34, R35, R33, R34 ;  /* 0x0000002123227227 */ /* 0x000fe400078e0022 */
[----:B--2---:R-:W1:Y:S02]  /*3af0*/  MUFU.RCP R30, R30 ;  /* 0x0000001e001e7308 */ /* 0x004e640000001000 */
[----:B0-----:R-:W-:Y:S02]  /*3b00*/  IMAD.MOV R33, RZ, RZ, -R43 ;  /* 0x000000ffff217224 */ /* 0x001fe400078e0a2b */
[----:B------:R-:W-:Y:S02]  /*3b10*/  IMAD.MOV.U32 R42, RZ, RZ, RZ ;  /* 0x000000ffff2a7224 */ /* 0x000fe400078e00ff */
[----:B------:R-:W-:-:S04]  /*3b20*/  IMAD R33, R33, R28, RZ ;  /* 0x0000001c21217224 */ /* 0x000fc800078e02ff */
[----:B------:R-:W-:Y:S01]  /*3b30*/  IMAD.HI.U32 R35, R43, R33, R42 ;  /* 0x000000212b237227 */ /* 0x000fe200078e002a */
[----:B------:R-:W-:Y:S02]  /*3b40*/  IABS R33, R26 ;  /* 0x0000001a00217213 */ /* 0x000fe40000000000 */
[----:B-1----:R-:W-:Y:S01]  /*3b50*/  IADD3 R42, PT, PT, R30, 0xffffffe, RZ ;  /* 0x0ffffffe1e2a7810 */ /* 0x002fe20007ffe0ff */
[----:B------:R-:W-:-:S03]  /*3b60*/  IMAD.HI.U32 R30, R39, R38, RZ ;  /* 0x00000026271e7227 */ /* 0x000fc600078e00ff */
[----:B------:R-:W0:Y:S01]  /*3b70*/  F2I.FTZ.U32.TRUNC.NTZ R43, R42 ;  /* 0x0000002a002b7305 */ /* 0x000e22000021f000 */
[----:B------:R-:W-:Y:S02]  /*3b80*/  IMAD.MOV R33, RZ, RZ, -R33 ;  /* 0x000000ffff217224 */ /* 0x000fe400078e0a21 */
[----:B------:R-:W-:-:S04]  /*3b90*/  IMAD.HI.U32 R35, R35, R40, RZ ;  /* 0x0000002823237227 */ /* 0x000fc800078e00ff */
[----:B------:R-:W-:-:S05]  /*3ba0*/  IMAD R38, R30, R33, R38 ;  /* 0x000000211e267224 */ /* 0x000fca00078e0226 */
[----:B------:R-:W-:Y:S01]  /*3bb0*/  ISETP.GT.U32.AND P3, PT, R27, R38, PT ;  /* 0x000000261b00720c */ /* 0x000fe20003f64070 */
[----:B0-----:R-:W-:Y:S02]  /*3bc0*/  IMAD.MOV R33, RZ, RZ, -R43 ;  /* 0x000000ffff217224 */ /* 0x001fe400078e0a2b */
[----:B------:R-:W-:Y:S02]  /*3bd0*/  HFMA2 R42, -RZ, RZ, 0, 0 ;  /* 0x00000000ff2a7431 */ /* 0x000fe400000001ff */
[----:B------:R-:W-:-:S04]  /*3be0*/  IMAD R33, R33, R31, RZ ;  /* 0x0000001f21217224 */ /* 0x000fc800078e02ff */
[----:B------:R-:W-:-:S04]  /*3bf0*/  IMAD.HI.U32 R33, R43, R33, R42 ;  /* 0x000000212b217227 */ /* 0x000fc800078e002a */
[----:B------:R-:W-:Y:S02]  /*3c00*/  @!P3 IMAD.IADD R38, R38, 0x1, -R27 ;  /* 0x000000012626b824 */ /* 0x000fe400078e0a1b */
[----:B------:R-:W-:-:S03]  /*3c10*/  @!P3 VIADD R30, R30, 0x1 ;  /* 0x000000011e1eb836 */ /* 0x000fc60000000000 */
[----:B------:R-:W-:Y:S02]  /*3c20*/  ISETP.GE.U32.AND P0, PT, R38, R27, PT ;  /* 0x0000001b2600720c */ /* 0x000fe40003f06070 */
[----:B------:R-:W-:Y:S02]  /*3c30*/  IABS R38, R24 ;  /* 0x0000001800267213 */ /* 0x000fe40000000000 */
[----:B------:R-:W-:-:S03]  /*3c40*/  IABS R27, R29 ;  /* 0x0000001d001b7213 */ /* 0x000fc60000000000 */
[----:B------:R-:W-:-:S04]  /*3c50*/  IMAD.MOV R38, RZ, RZ, -R38 ;  /* 0x000000ffff267224 */ /* 0x000fc800078e0a26 */
[----:B------:R-:W-:Y:S01]  /*3c60*/  IMAD R39, R35, R38, R40 ;  /* 0x0000002623277224 */ /* 0x000fe200078e0228 */
[----:B------:R-:W-:Y:S01]  /*3c70*/  LOP3.LUT R40, R41, R26, RZ, 0x3c, !PT ;  /* 0x0000001a29287212 */ /* 0x000fe200078e3cff */
[----:B------:R-:W0:Y:S01]  /*3c80*/  I2F.U32.RP R38, R27 ;  /* 0x0000001b00267306 */ /* 0x000e220000209000 */
[----:B------:R-:W-:Y:S02]  /*3c90*/  @P0 VIADD R30, R30, 0x1 ;  /* 0x000000011e1e0836 */ /* 0x000fe40000000000 */
[----:B------:R-:W-:Y:S02]  /*3ca0*/  ISETP.GT.U32.AND P1, PT, R28, R39, PT ;  /* 0x000000271c00720c */ /* 0x000fe40003f24070 */
[----:B------:R-:W-:Y:S02]  /*3cb0*/  ISETP.GE.AND P2, PT, R40, RZ, PT ;  /* 0x000000ff2800720c */ /* 0x000fe40003f46270 */
[----:B------:R-:W-:-:S05]  /*3cc0*/  IABS R40, R25 ;  /* 0x0000001900287213 */ /* 0x000fca0000000000 */
[----:B------:R-:W-:Y:S01]  /*3cd0*/  IMAD.MOV R40, RZ, RZ, -R40 ;  /* 0x000000ffff287224 */ /* 0x000fe200078e0a28 */
[----:B0-----:R-:W0:Y:S03]  /*3ce0*/  MUFU.RCP R38, R38 ;  /* 0x0000002600267308 */ /* 0x001e260000001000 */
[-C--:B------:R-:W-:Y:S02]  /*3cf0*/  @!P1 IADD3 R39, PT, PT, R39, -R28.reuse, RZ ;  /* 0x8000001c27279210 */ /* 0x080fe40007ffe0ff */
[----:B------:R-:W-:Y:S01]  /*3d00*/  @!P1 IADD3 R35, PT, PT, R35, 0x1, RZ ;  /* 0x0000000123239810 */ /* 0x000fe20007ffe0ff */
[----:B------:R-:W-:Y:S01]  /*3d10*/  @!P2 IMAD.MOV R30, RZ, RZ, -R30 ;  /* 0x000000ffff1ea224 */ /* 0x000fe200078e0a1e */
[----:B------:R-:W-:Y:S02]  /*3d20*/  ISETP.GE.U32.AND P3, PT, R39, R28, PT ;  /* 0x0000001c2700720c */ /* 0x000fe40003f66070 */
[----:B------:R-:W-:-:S02]  /*3d30*/  LOP3.LUT R28, R16, R24, RZ, 0x3c, !PT ;  /* 0x00000018101c7212 */ /* 0x000fc400078e3cff */
[----:B------:R-:W-:Y:S02]  /*3d40*/  ISETP.NE.AND P1, PT, R24, RZ, PT ;  /* 0x000000ff1800720c */ /* 0x000fe40003f25270 */
[----:B------:R-:W-:Y:S02]  /*3d50*/  ISETP.GE.AND P0, PT, R28, RZ, PT ;  /* 0x000000ff1c00720c */ /* 0x000fe40003f06270 */
[----:B------:R-:W-:-:S05]  /*3d60*/  @!P4 LOP3.LUT R30, RZ, R26, RZ, 0x33, !PT ;  /* 0x0000001aff1ec212 */ /* 0x000fca00078e33ff */
[----:B------:R-:W-:Y:S01]  /*3d70*/  @P3 VIADD R35, R35, 0x1 ;  /* 0x0000000123233836 */ /* 0x000fe20000000000 */
[----:B0-----:R-:W-:Y:S01]  /*3d80*/  IADD3 R43, PT, PT, R38, 0xffffffe, RZ ;  /* 0x0ffffffe262b7810 */ /* 0x001fe20007ffe0ff */
[----:B------:R-:W-:Y:S01]  /*3d90*/  IMAD.MOV R42, RZ, RZ, -R30 ;  /* 0x000000ffff2a7224 */ /* 0x000fe200078e0a1e */
[----:B------:R-:W-:Y:S01]  /*3da0*/  IABS R38, R23 ;  /* 0x0000001700267213 */ /* 0x000fe20000000000 */
[----:B------:R-:W-:Y:S02]  /*3db0*/  IMAD.MOV.U32 R28, RZ, RZ, R35 ;  /* 0x000000ffff1c7224 */ /* 0x000fe400078e0023 */
[----:B------:R-:W0:Y:S01]  /*3dc0*/  F2I.FTZ.U32.TRUNC.NTZ R35, R43 ;  /* 0x0000002b00237305 */ /* 0x000e22000021f000 */
[----:B------:R-:W-:Y:S01]  /*3dd0*/  IMAD R42, R26, R42, R41 ;  /* 0x0000002a1a2a7224 */ /* 0x000fe200078e0229 */
[----:B------:R-:W-:Y:S01]  /*3de0*/  IABS R41, R30 ;  /* 0x0000001e00297213 */ /* 0x000fe20000000000 */
[----:B------:R-:W-:Y:S01]  /*3df0*/  IMAD.MOV R38, RZ, RZ, -R38 ;  /* 0x000000ffff267224 */ /* 0x000fe200078e0a26 */
[----:B------:R-:W-:-:S02]  /*3e00*/  @!P0 IADD3 R28, PT, PT, -R28, RZ, RZ ;  /* 0x000000ff1c1c8210 */ /* 0x000fc40007ffe1ff */
[----:B------:R-:W-:-:S04]  /*3e10*/  @!P1 LOP3.LUT R28, RZ, R24, RZ, 0x33, !PT ;  /* 0x00000018ff1c9212 */ /* 0x000fc800078e33ff */
[----:B------:R-:W-:Y:S02]  /*3e20*/  IABS R39, R28 ;  /* 0x0000001c00277213 */ /* 0x000fe40000000000 */
[----:B0-----:R-:W-:-:S03]  /*3e30*/  IADD3 R26, PT, PT, RZ, -R35, RZ ;  /* 0x80000023ff1a7210 */ /* 0x001fc60007ffe0ff */
[----:B------:R-:W-:-:S04]  /*3e40*/  IMAD.HI.U32 R33, R33, R39, RZ ;  /* 0x0000002721217227 */ /* 0x000fc800078e00ff */
[----:B------:R-:W-:-:S04]  /*3e50*/  IMAD.HI.U32 R43, R34, R41, RZ ;  /* 0x00000029222b7227 */ /* 0x000fc800078e00ff */
[----:B------:R-:W-:Y:S02]  /*3e60*/  IMAD R38, R33, R38, R39 ;  /* 0x0000002621267224 */ /* 0x000fe400078e0227 */
[----:B------:R-:W-:Y:S01]  /*3e70*/  IMAD R39, R26, R27, RZ ;  /* 0x0000001b1a277224 */ /* 0x000fe200078e02ff */
[----:B------:R-:W-:Y:S01]  /*3e80*/  IABS R26, R29 ;  /* 0x0000001d001a7213 */ /* 0x000fe20000000000 */
[----:B------:R-:W-:Y:S01]  /*3e90*/  IMAD.MOV.U32 R34, RZ, RZ, RZ ;  /* 0x000000ffff227224 */ /* 0x000fe200078e00ff */
[----:B------:R-:W-:Y:S01]  /*3ea0*/  ISETP.GT.U32.AND P1, PT, R31, R38, PT ;  /* 0x000000261f00720c */ /* 0x000fe20003f24070 */
[----:B------:R-:W-:Y:S02]  /*3eb0*/  IMAD R41, R43, R40, R41 ;  /* 0x000000282b297224 */ /* 0x000fe400078e0229 */
[----:B------:R-:W-:Y:S01]  /*3ec0*/  IMAD.HI.U32 R35, R35, R39, R34 ;  /* 0x0000002723237227 */ /* 0x000fe200078e0022 */
[----:B------:R-:W-:Y:S02]  /*3ed0*/  IABS R34, R20 ;  /* 0x0000001400227213 */ /* 0x000fe40000000000 */
[----:B------:R-:W-:Y:S01]  /*3ee0*/  ISETP.GT.U32.AND P3, PT, R32, R41, PT ;  /* 0x000000292000720c */ /* 0x000fe20003f64070 */
[----:B------:R-:W-:-:S02]  /*3ef0*/  IMAD.MOV R26, RZ, RZ, -R26 ;  /* 0x000000ffff1a7224 */ /* 0x000fc400078e0a1a */
[----:B------:R-:W-:-:S04]  /*3f00*/  IMAD.HI.U32 R35, R35, R34, RZ ;  /* 0x0000002223237227 */ /* 0x000fc800078e00ff */
[----:B------:R-:W-:Y:S02]  /*3f10*/  IMAD R26, R35, R26, R34 ;  /* 0x0000001a231a7224 */ /* 0x000fe400078e0222 */
[----:B------:R-:W-:Y:S02]  /*3f20*/  @!P1 IMAD.IADD R38, R38, 0x1, -R31 ;  /* 0x0000000126269824 */ /* 0x000fe400078e0a1f */
[----:B------:R-:W-:Y:S01]  /*3f30*/  @!P1 VIADD R33, R33, 0x1 ;  /* 0x0000000121219836 */ /* 0x000fe20000000000 */
[----:B------:R-:W-:Y:S01]  /*3f40*/  ISETP.GT.U32.AND P0, PT, R27, R26, PT ;  /* 0x0000001a1b00720c */ /* 0x000fe20003f04070 */
[----:B------:R-:W-:Y:S01]  /*3f50*/  @!P3 VIADD R43, R43, 0x1 ;  /* 0x000000012b2bb836 */ /* 0x000fe20000000000 */
[-C--:B------:R-:W-:Y:S02]  /*3f60*/  @!P3 IADD3 R41, PT, PT, R41, -R32.reuse, RZ ;  /* 0x800000202929b210 */ /* 0x080fe40007ffe0ff */
[----:B------:R-:W-:Y:S02]  /*3f70*/  ISETP.NE.AND P1, PT, R23, RZ, PT ;  /* 0x000000ff1700720c */ /* 0x000fe40003f25270 */
[----:B------:R-:W-:-:S07]  /*3f80*/  ISETP.GE.U32.AND P6, PT, R41, R32, PT ;  /* 0x000000202900720c */ /* 0x000fce0003fc6070 */
[-C--:B------:R-:W-:Y:S01]  /*3f90*/  @!P0 IADD3 R26, PT, PT, R26, -R27.reuse, RZ ;  /* 0x8000001b1a1a8210 */ /* 0x080fe20007ffe0ff */
[----:B------:R-:W-:Y:S01]  /*3fa0*/  @!P0 VIADD R35, R35, 0x1 ;  /* 0x0000000123238836 */ /* 0x000fe20000000000 */
[----:B------:R-:W-:Y:S02]  /*3fb0*/  ISETP.NE.AND P0, PT, R29, RZ, PT ;  /* 0x000000ff1d00720c */ /* 0x000fe40003f05270 */
[----:B------:R-:W-:Y:S02]  /*3fc0*/  ISETP.GE.U32.AND P4, PT, R26, R27, PT ;  /* 0x0000001b1a00720c */ /* 0x000fe40003f86070 */
[----:B------:R-:W-:Y:S02]  /*3fd0*/  LOP3.LUT R26, R20, R29, RZ, 0x3c, !PT ;  /* 0x0000001d141a7212 */ /* 0x000fe400078e3cff */
[----:B------:R-:W-:Y:S02]  /*3fe0*/  LOP3.LUT R27, R30, R25, RZ, 0x3c, !PT ;  /* 0x000000191e1b7212 */ /* 0x000fe400078e3cff */
[----:B------:R-:W-:-:S02]  /*3ff0*/  ISETP.GE.AND P2, PT, R26, RZ, PT ;  /* 0x000000ff1a00720c */ /* 0x000fc40003f46270 */
[----:B------:R-:W-:Y:S02]  /*4000*/  LOP3.LUT R26, R28, R23, RZ, 0x3c, !PT ;  /* 0x000000171c1a7212 */ /* 0x000fe400078e3cff */
[----:B------:R-:W-:-:S03]  /*4010*/  @P6 IADD3 R43, PT, PT, R43, 0x1, RZ ;  /* 0x000000012b2b6810 */ /* 0x000fc60007ffe0ff */
[----:B------:R-:W-:Y:S01]  /*4020*/  @P4 VIADD R35, R35, 0x1 ;  /* 0x0000000123234836 */ /* 0x000fe20000000000 */
[----:B------:R-:W-:-:S05]  /*4030*/  ISETP.GE.U32.AND P4, PT, R38, R31, PT ;  /* 0x0000001f2600720c */ /* 0x000fca0003f86070 */
[----:B------:R-:W-:Y:S01]  /*4040*/  @!P2 IMAD.MOV R35, RZ, RZ, -R35 ;  /* 0x000000ffff23a224 */ /* 0x000fe200078e0a23 */
[----:B------:R-:W-:Y:S01]  /*4050*/  ISETP.GE.AND P2, PT, R27, RZ, PT ;  /* 0x000000ff1b00720c */ /* 0x000fe20003f46270 */
[----:B------:R-:W-:Y:S01]  /*4060*/  IMAD.MOV R27, RZ, RZ, -R28 ;  /* 0x000000ffff1b7224 */ /* 0x000fe200078e0a1c */
[----:B------:R-:W-:Y:S02]  /*4070*/  @!P0 LOP3.LUT R35, RZ, R29, RZ, 0x33, !PT ;  /* 0x0000001dff238212 */ /* 0x000fe400078e33ff */
[----:B------:R-:W-:Y:S01]  /*4080*/  ISETP.GE.AND P0, PT, R26, RZ, PT ;  /* 0x000000ff1a00720c */ /* 0x000fe20003f06270 */
[----:B------:R-:W-:Y:S02]  /*4090*/  IMAD R27, R24, R27, R16 ;  /* 0x0000001b181b7224 */ /* 0x000fe400078e0210 */
[C---:B------:R-:W-:Y:S01]  /*40a0*/  IMAD.WIDE R38, R35.reuse, UR8, RZ ;  /* 0x0000000823267c25 */ /* 0x040fe2000f8e02ff */
[----:B------:R-:W-:Y:S01]  /*40b0*/  USHF.R.S32.HI UR8, URZ, 0x1f, UR9 ;  /* 0x0000001fff087899 */ /* 0x000fe20008011409 */
[----:B------:R-:W-:-:S02]  /*40c0*/  IADD3 R35, PT, PT, -R35, RZ, RZ ;  /* 0x000000ff23237210 */ /* 0x000fc40007ffe1ff */
[----:B------:R-:W-:Y:S02]  /*40d0*/  @P4 VIADD R33, R33, 0x1 ;  /* 0x0000000121214836 */ /* 0x000fe40000000000 */
[----:B------:R-:W-:Y:S01]  /*40e0*/  IMAD.WIDE.U32 R38, R18, UR9, R38 ;  /* 0x0000000912267c25 */ /* 0x000fe2000f8e0026 */
[----:B------:R-:W-:-:S03]  /*40f0*/  UIMAD UR9, UR21, UR9, URZ ;  /* 0x00000009150972a4 */ /* 0x000fc6000f8e02ff */
[----:B------:R-:W-:Y:S01]  /*4100*/  @!P2 IMAD.MOV R43, RZ, RZ, -R43 ;  /* 0x000000ffff2ba224 */ /* 0x000fe200078e0a2b */
[----:B------:R-:W-:Y:S01]  /*4110*/  @!P5 LOP3.LUT R43, RZ, R25, RZ, 0x33, !PT ;  /* 0x00000019ff2bd212 */ /* 0x000fe200078e33ff */
[----:B------:R-:W-:Y:S01]  /*4120*/  IMAD R39, R18, UR8, R39 ;  /* 0x0000000812277c24 */ /* 0x000fe2000f8e0227 */
[----:B------:R-:W-:Y:S01]  /*4130*/  @!P0 IADD3 R33, PT, PT, -R33, RZ, RZ ;  /* 0x000000ff21218210 */ /* 0x000fe20007ffe1ff */
[----:B------:R-:W-:Y:S01]  /*4140*/  IMAD R35, R29, R35, R20 ;  /* 0x000000231d237224 */ /* 0x000fe200078e0214 */
[----:B------:R-:W-:Y:S01]  /*4150*/  @!P1 LOP3.LUT R33, RZ, R23, RZ, 0x33, !PT ;  /* 0x00000017ff219212 */ /* 0x000fe200078e33ff */
[----:B------:R-:W-:Y:S01]  /*4160*/  IMAD.MOV R20, RZ, RZ, -R43 ;  /* 0x000000ffff147224 */ /* 0x000fe200078e0a2b */
[----:B------:R-:W-:Y:S01]  /*4170*/  UIMAD UR8, UR7, UR4, URZ ;  /* 0x00000004070872a4 */ /* 0x000fe2000f8e02ff */
[----:B------:R-:W-:Y:S01]  /*4180*/  IMAD.WIDE R38, R35, UR4, R38 ;  /* 0x0000000423267c25 */ /* 0x000fe2000f8e0226 */
[----:B------:R-:W-:-:S03]  /*4190*/  IADD3 R18, PT, PT, -R33, RZ, RZ ;  /* 0x000000ff21127210 */ /* 0x000fc60007ffe1ff */
[----:B------:R-:W-:Y:S01]  /*41a0*/  IMAD.WIDE R34, R42, UR5, RZ ;  /* 0x000000052a227c25 */ /* 0x000fe2000f8e02ff */
[----:B------:R-:W0:Y:S03]  /*41b0*/  LDCU.64 UR4, c[0x0][0x420] ;  /* 0x00008400ff0477ac */ /* 0x000e260008000a00 */
[----:B------:R-:W-:-:S04]  /*41c0*/  IMAD.WIDE R40, R43, UR6, RZ ;  /* 0x000000062b287c25 */ /* 0x000fc8000f8e02ff */
[----:B------:R-:W-:Y:S01]  /*41d0*/  IMAD R20, R25, R20, R30 ;  /* 0x0000001419147224 */ /* 0x000fe200078e021e */
[----:B------:R-:W-:Y:S01]  /*41e0*/  IADD3 R16, P1, P0, R40, R38, R34 ;  /* 0x0000002628107210 */ /* 0x000fe2000783e022 */
[----:B------:R-:W-:-:S03]  /*41f0*/  IMAD.WIDE R24, R27, UR9, RZ ;  /* 0x000000091b187c25 */ /* 0x000fc6000f8e02ff */
[----:B------:R-:W-:Y:S01]  /*4200*/  IADD3.X R35, PT, PT, R41, R39, R35, P1, P0 ;  /* 0x0000002729237210 */ /* 0x000fe20000fe0423 */
[----:B------:R-:W-:Y:S02]  /*4210*/  IMAD R23, R23, R18, R28 ;  /* 0x0000001217177224 */ /* 0x000fe400078e021c */
[----:B------:R-:W-:-:S04]  /*4220*/  IMAD.WIDE R26, R20, UR8, RZ ;  /* 0x00000008141a7c25 */ /* 0x000fc8000f8e02ff */
[----:B------:R-:W-:Y:S01]  /*4230*/  IMAD.WIDE R28, R23, R22, RZ ;  /* 0x00000016171c7225 */ /* 0x000fe200078e02ff */
[----:B------:R-:W-:-:S03]  /*4240*/  IADD3 R23, P1, P0, R24, R16, R26 ;  /* 0x0000001018177210 */ /* 0x000fc6000783e01a */
[----:B------:R-:W-:Y:S01]  /*4250*/  IMAD.WIDE R20, R33, R21, RZ ;  /* 0x0000001521147225 */ /* 0x000fe200078e02ff */
[----:B------:R-:W-:Y:S02]  /*4260*/  IADD3.X R35, PT, PT, R25, R35, R27, P1, P0 ;  /* 0x0000002319237210 */ /* 0x000fe40000fe041b */
[----:B------:R-:W-:-:S04]  /*4270*/  IADD3 R23, P1, P0, R28, R23, R20 ;  /* 0x000000171c177210 */ /* 0x000fc8000783e014 */
[----:B------:R-:W-:Y:S02]  /*4280*/  IADD3.X R20, PT, PT, R29, R35, R21, P1, P0 ;  /* 0x000000231d147210 */ /* 0x000fe40000fe0415 */
[----:B0-----:R-:W-:-:S04]  /*4290*/  LEA R22, P0, R23, UR4, 0x2 ;  /* 0x0000000417167c11 */ /* 0x001fc8000f8010ff */
[----:B------:R-:W-:-:S05]  /*42a0*/  LEA.HI.X R23, R23, UR5, R20, 0x2, P0 ;  /* 0x0000000517177c11 */ /* 0x000fca00080f1414 */
[----:B------:R0:W-:Y:S01]  /*42b0*/  STG.E desc[UR10][R22.64], R2 ;  /* 0x0000000216007986 */ /* 0x0001e2000c10190a */
[----:B------:R-:W-:Y:S05]  /*42c0*/  BRA `(.L_x_15) ;  /* 0x0000000000107947 */ /* 0x000fea0003800000 */
.L_x_16:
[----:B------:R-:W0:Y:S01]  /*42d0*/  LDC.64 R20, c[0x0][0x420] ;  /* 0x00010800ff147b82 */ /* 0x000e220000000a00 */
[----:B------:R-:W-:-:S05]  /*42e0*/  IADD3 R16, PT, PT, R15, UR19, RZ ;  /* 0x000000130f107c10 */ /* 0x000fca000fffe0ff */
[----:B0-----:R-:W-:-:S05]  /*42f0*/  IMAD.WIDE.U32 R20, R16, 0x4, R20 ;  /* 0x0000000410147825 */ /* 0x001fca00078e0014 */
[----:B------:R1:W-:Y:S02]  /*4300*/  STG.E desc[UR10][R20.64], R2 ;  /* 0x0000000214007986 */ /* 0x0003e4000c10190a */
.L_x_15:
[----:B------:R-:W-:Y:S05]  /*4310*/  BSYNC.RECONVERGENT B1 ;  /* 0x0000000000017941 */ /* 0x000fea0003800200 */
.L_x_14:
[----:B------:R-:W2:Y:S01]  /*4320*/  LDCU UR9, c[0x0][0x534] ;  /* 0x0000a680ff0977ac */ /* 0x000ea20008000800 */
[C---:B------:R-:W-:Y:S01]  /*4330*/  LOP3.LUT R16, R0.reuse, 0x7, RZ, 0xc0, !PT ;  /* 0x0000000700107812 */ /* 0x040fe200078ec0ff */
[----:B------:R-:W3:Y:S01]  /*4340*/  S2UR UR4, SR_CgaCtaId ;  /* 0x00000000000479c3 */ /* 0x000ee20000008800 */
[----:B------:R-:W-:Y:S01]  /*4350*/  IMAD.SHL.U32 R29, R0, 0x4, RZ ;  /* 0x00000004001d7824 */ /* 0x000fe200078e00ff */
[----:B------:R-:W-:Y:S01]  /*4360*/  UMOV UR5, 0x400 ;  /* 0x0000040000057882 */ /* 0x000fe20000000000 */
[C---:B-1----:R-:W-:Y:S02]  /*4370*/  LOP3.LUT R20, R16.reuse, 0x8, RZ, 0xfc, !PT ;  /* 0x0000000810147812 */ /* 0x042fe400078efcff */
[----:B------:R-:W-:Y:S02]  /*4380*/  LOP3.LUT R18, R16, 0x10, RZ, 0xfc, !PT ;  /* 0x0000001010127812 */ /* 0x000fe400078efcff */
[----:B------:R-:W-:Y:S01]  /*4390*/  LOP3.LUT R29, R29, 0x1c, RZ, 0xc0, !PT ;  /* 0x0000001c1d1d7812 */ /* 0x000fe200078ec0ff */
[----:B------:R-:W1:Y:S01]  /*43a0*/  S2UR UR6, SR_CTAID.X ;  /* 0x00000000000679c3 */ /* 0x000e620000002500 */
[----:B--2---:R-:W-:-:S07]  /*43b0*/  ISETP.GE.AND P0, PT, R20, UR9, PT ;  /* 0x0000000914007c0c */ /* 0x004fce000bf06270 */
[----:B------:R-:W2:Y:S01]  /*43c0*/  LDC R30, c[0x0][0x44c] ;  /* 0x00011300ff1e7b82 */ /* 0x000ea20000000800 */
[----:B------:R-:W-:Y:S01]  /*43d0*/  ISETP.GE.AND P1, PT, R16, UR9, PT ;  /* 0x0000000910007c0c */ /* 0x000fe2000bf26270 */
[----:B------:R-:W-:Y:S01]  /*43e0*/  UISETP.GE.AND UP0, UPT, UR9, 0x1, UPT ;  /* 0x000000010900788c */ /* 0x000fe2000bf06270 */
[C---:B------:R-:W-:Y:S02]  /*43f0*/  ISETP.GT.U32.OR P0, PT, R0.reuse, 0x7f, P0 ;  /* 0x0000007f0000780c */ /* 0x040fe40000704470 */
[----:B------:R-:W-:Y:S02]  /*4400*/  ISETP.GT.U32.OR P1, PT, R0, 0x7f, P1 ;  /* 0x0000007f0000780c */ /* 0x000fe40000f24470 */
[----:B------:R-:W-:Y:S01]  /*4410*/  ISETP.GE.AND P6, PT, R18, UR9, PT ;  /* 0x0000000912007c0c */ /* 0x000fe2000bfc6270 */
[----:B---3--:R-:W-:Y:S01]  /*4420*/  ULEA UR4, UR4, UR5, 0x18 ;  /* 0x0000000504047291 */ /* 0x008fe2000f8ec0ff */
[----:B------:R-:W-:Y:S02]  /*4430*/  LOP3.LUT R18, R16, 0x18, RZ, 0xfc, !PT ;  /* 0x0000001810127812 */ /* 0x000fe400078efcff */
[----:B------:R-:W-:-:S02]  /*4440*/  ISETP.GT.U32.OR P6, PT, R0, 0x7f, P6 ;  /* 0x0000007f0000780c */ /* 0x000fc400037c4470 */
[----:B------:R-:W-:Y:S02]  /*4450*/  ISETP.GE.AND P5, PT, R18, UR9, PT ;  /* 0x0000000912007c0c */ /* 0x000fe4000bfa6270 */
[----:B------:R-:W-:Y:S01]  /*4460*/  LOP3.LUT R20, R16, 0x20, RZ, 0xfc, !PT ;  /* 0x0000002010147812 */ /* 0x000fe200078efcff */
[----:B------:R-:W-:Y:S01]  /*4470*/  @!P0 FADD.FTZ R21, -R2, R36 ;  /* 0x0000002402158221 */ /* 0x000fe20000010100 */
[----:B------:R-:W-:Y:S01]  /*4480*/  ISETP.GT.U32.OR P5, PT, R0, 0x7f, P5 ;  /* 0x0000007f0000780c */ /* 0x000fe20002fa4470 */
[----:B0-----:R-:W-:Y:S01]  /*4490*/  @!P1 FADD.FTZ R23, -R2, R37 ;  /* 0x0000002502179221 */ /* 0x001fe20000010100 */
[----:B------:R-:W-:Y:S01]  /*44a0*/  LOP3.LUT R18, R16, 0x28, RZ, 0xfc, !PT ;  /* 0x0000002810127812 */ /* 0x000fe200078efcff */
[----:B------:R-:W-:Y:S01]  /*44b0*/  @!P0 FMUL.FTZ R21, R21, 1.4426950216293334961 ;  /* 0x3fb8aa3b15158820 */ /* 0x000fe20000410000 */
[----:B------:R-:W-:Y:S01]  /*44c0*/  LEA R28, R15, UR4, 0x2 ;  /* 0x000000040f1c7c11 */ /* 0x000fe2000f8e10ff */
[----:B------:R-:W-:Y:S01]  /*44d0*/  @!P1 FMUL.FTZ R23, R23, 1.4426950216293334961 ;  /* 0x3fb8aa3b17179820 */ /* 0x000fe20000410000 */
[----:B------:R-:W-:Y:S01]  /*44e0*/  ISETP.GE.AND P4, PT, R20, UR9, PT ;  /* 0x0000000914007c0c */ /* 0x000fe2000bf86270 */
[----:B------:R-:W-:Y:S01]  /*44f0*/  @!P6 FADD.FTZ R24, -R2, R19 ;  /* 0x000000130218e221 */ /* 0x000fe20000010100 */
[----:B------:R-:W-:Y:S01]  /*4500*/  LOP3.LUT R19, R16, 0x30, RZ, 0xfc, !PT ;  /* 0x0000003010137812 */ /* 0x000fe200078efcff */
[----:B------:R-:W0:Y:S01]  /*4510*/  @!P0 MUFU.EX2 R21, R21 ;  /* 0x0000001500158308 */ /* 0x000e220000000800 */
[----:B------:R-:W-:Y:S01]  /*4520*/  ISETP.GE.AND P3, PT, R18, UR9, PT ;  /* 0x0000000912007c0c */ /* 0x000fe2000bf66270 */
[----:B------:R-:W-:Y:S01]  /*4530*/  IMAD R18, R16, 0x44, R28 ;  /* 0x0000004410127824 */ /* 0x000fe200078e021c */
[----:B------:R-:W-:Y:S01]  /*4540*/  ISETP.GT.U32.OR P4, PT, R0, 0x7f, P4 ;  /* 0x0000007f0000780c */ /* 0x000fe20002784470 */
[----:B------:R-:W3:Y:S01]  /*4550*/  @!P1 MUFU.EX2 R23, R23 ;  /* 0x0000001700179308 */ /* 0x000ee20000000800 */
[----:B------:R-:W-:Y:S01]  /*4560*/  ISETP.GE.AND P2, PT, R19, UR9, PT ;  /* 0x0000000913007c0c */ /* 0x000fe2000bf46270 */
[----:B------:R-:W-:Y:S01]  /*4570*/  @!P5 FADD.FTZ R22, -R2, R14 ;  /* 0x0000000e0216d221 */ /* 0x000fe20000010100 */
[----:B------:R-:W-:Y:S01]  /*4580*/  LOP3.LUT R14, R16, 0x40, RZ, 0xfc, !PT ;  /* 0x00000040100e7812 */ /* 0x000fe200078efcff */
[----:B------:R-:W-:Y:S01]  /*4590*/  @!P6 FMUL.FTZ R24, R24, 1.4426950216293334961 ;  /* 0x3fb8aa3b1818e820 */ /* 0x000fe20000410000 */
[----:B------:R-:W-:Y:S01]  /*45a0*/  LOP3.LUT R20, R16, 0x38, RZ, 0xfc, !PT ;  /* 0x0000003810147812 */ /* 0x000fe200078efcff */
[----:B------:R-:W-:Y:S01]  /*45b0*/  @!P5 FMUL.FTZ R22, R22, 1.4426950216293334961 ;  /* 0x3fb8aa3b1616d820 */ /* 0x000fe20000410000 */
[C---:B------:R-:W-:Y:S01]  /*45c0*/  ISETP.GT.U32.OR P2, PT, R0.reuse, 0x7f, P2 ;  /* 0x0000007f0000780c */ /* 0x040fe20001744470 */
[----:B------:R-:W4:Y:S01]  /*45d0*/  @!P6 MUFU.EX2 R19, R24 ;  /* 0x000000180013e308 */ /* 0x000f220000000800 */
[----:B------:R-:W-:Y:S01]  /*45e0*/  ISETP.GT.U32.OR P3, PT, R0, 0x7f, P3 ;  /* 0x0000007f0000780c */ /* 0x000fe20001f64470 */
[----:B0-----:R0:W-:Y:S01]  /*45f0*/  @!P0 STS [R18+0x220], R21 ;  /* 0x0002201512008388 */ /* 0x0011e20000000800 */
[----:B------:R-:W-:Y:S01]  /*4600*/  ISETP.GE.AND P0, PT, R14, UR9, PT ;  /* 0x000000090e007c0c */ /* 0x000fe2000bf06270 */
[----:B------:R-:W-:Y:S01]  /*4610*/  @!P4 FADD.FTZ R17, -R2, R17 ;  /* 0x000000110211c221 */ /* 0x000fe20000010100 */
[----:B------:R-:W5:Y:S01]  /*4620*/  @!P5 MUFU.EX2 R25, R22 ;  /* 0x000000160019d308 */ /* 0x000f620000000800 */
[----:B---3--:R-:W-:Y:S01]  /*4630*/  @!P1 STS [R18], R23 ;  /* 0x0000001712009388 */ /* 0x008fe20000000800 */
[----:B------:R-:W-:Y:S01]  /*4640*/  ISETP.GE.AND P1, PT, R20, UR9, PT ;  /* 0x0000000914007c0c */ /* 0x000fe2000bf26270 */
[----:B------:R-:W-:Y:S01]  /*4650*/  @!P4 FMUL.FTZ R17, R17, 1.4426950216293334961 ;  /* 0x3fb8aa3b1111c820 */ /* 0x000fe20000410000 */
[C---:B------:R-:W-:Y:S01]  /*4660*/  ISETP.GT.U32.OR P0, PT, R0.reuse, 0x7f, P0 ;  /* 0x0000007f0000780c */ /* 0x040fe20000704470 */
[----:B-1----:R-:W-:Y:S01]  /*4670*/  USHF.L.U32 UR6, UR6, 0x4, URZ ;  /* 0x0000000406067899 */ /* 0x002fe200080006ff */
[----:B------:R-:W-:Y:S01]  /*4680*/  ISETP.GT.U32.OR P1, PT, R0, 0x7f, P1 ;  /* 0x0000007f0000780c */ /* 0x000fe20000f24470 */
[----:B------:R-:W-:Y:S01]  /*4690*/  @!P2 FADD.FTZ R13, -R2, R13 ;  /* 0x0000000d020da221 */ /* 0x000fe20000010100 */
[----:B------:R-:W-:Y:S01]  /*46a0*/  LOP3.LUT R14, R16, 0x48, RZ, 0xfc, !PT ;  /* 0x00000048100e7812 */ /* 0x000fe200078efcff */
[----:B------:R-:W-:Y:S01]  /*46b0*/  @!P3 FADD.FTZ R12, -R2, R12 ;  /* 0x0000000c020cb221 */ /* 0x000fe20000010100 */
[----:B----4-:R1:W-:Y:S01]  /*46c0*/  @!P6 STS [R18+0x440], R19 ;  /* 0x000440131200e388 */ /* 0x0103e20000000800 */
[----:B------:R-:W-:Y:S01]  /*46d0*/  @!P2 FMUL.FTZ R13, R13, 1.4426950216293334961 ;  /* 0x3fb8aa3b0d0da820 */ /* 0x000fe20000410000 */
[----:B------:R-:W3:Y:S01]  /*46e0*/  @!P4 MUFU.EX2 R17, R17 ;  /* 0x000000110011c308 */ /* 0x000ee20000000800 */
[----:B------:R-:W-:Y:S01]  /*46f0*/  @!P3 FMUL.FTZ R12, R12, 1.4426950216293334961 ;  /* 0x3fb8aa3b0c0cb820 */ /* 0x000fe20000410000 */
[----:B------:R-:W-:Y:S01]  /*4700*/  ISETP.GE.AND P6, PT, R14, UR9, PT ;  /* 0x000000090e007c0c */ /* 0x000fe2000bfc6270 */
[----:B-----5:R-:W-:Y:S02]  /*4710*/  @!P5 STS [R18+0x660], R25 ;  /* 0x000660191200d388 */ /* 0x020fe40000000800 */
[C---:B------:R-:W-:Y:S01]  /*4720*/  @!P0 FADD.FTZ R11, -R2.reuse, R11 ;  /* 0x0000000b020b8221 */ /* 0x040fe20000010100 */
[----:B------:R-:W4:Y:S01]  /*4730*/  @!P2 MUFU.EX2 R13, R13 ;  /* 0x0000000d000da308 */ /* 0x000f220000000800 */
[----:B------:R-:W-:Y:S01]  /*4740*/  @!P1 FADD.FTZ R14, -R2, R10 ;  /* 0x0000000a020e9221 */ /* 0x000fe20000010100 */
[----:B------:R-:W-:Y:S01]  /*4750*/  LOP3.LUT R10, R16, 0x50, RZ, 0xfc, !PT ;  /* 0x00000050100a7812 */ /* 0x000fe200078efcff */
[----:B------:R-:W-:Y:S01]  /*4760*/  @!P0 FMUL.FTZ R11, R11, 1.4426950216293334961 ;  /* 0x3fb8aa3b0b0b8820 */ /* 0x000fe20000410000 */
[----:B------:R-:W-:Y:S01]  /*4770*/  ISETP.GT.U32.OR P6, PT, R0, 0x7f, P6 ;  /* 0x0000007f0000780c */ /* 0x000fe200037c4470 */
[----:B------:R-:W-:Y:S01]  /*4780*/  @!P1 FMUL.FTZ R14, R14, 1.4426950216293334961 ;  /* 0x3fb8aa3b0e0e9820 */ /* 0x000fe20000410000 */
[----:B------:R-:W-:-:S02]  /*4790*/  ISETP.GE.AND P5, PT, R10, UR9, PT ;  /* 0x000000090a007c0c */ /* 0x000fc4000bfa6270 */
[----:B------:R-:W-:Y:S01]  /*47a0*/  LOP3.LUT R10, R16, 0x58, RZ, 0xfc, !PT ;  /* 0x00000058100a7812 */ /* 0x000fe200078efcff */
[----:B0-----:R-:W0:Y:S01]  /*47b0*/  @!P1 MUFU.EX2 R21, R14 ;  /* 0x0000000e00159308 */ /* 0x001e220000000800 */
[----:B---3--:R-:W-:Y:S01]  /*47c0*/  @!P4 STS [R18+0x880], R17 ;  /* 0x000880111200c388 */ /* 0x008fe20000000800 */
[----:B------:R-:W-:Y:S02]  /*47d0*/  ISETP.GT.U32.OR P5, PT, R0, 0x7f, P5 ;  /* 0x0000007f0000780c */ /* 0x000fe40002fa4470 */
[----:B------:R-:W3:Y:S01]  /*47e0*/  @!P0 MUFU.EX2 R11, R11 ;  /* 0x0000000b000b8308 */ /* 0x000ee20000000800 */
[----:B------:R-:W-:Y:S01]  /*47f0*/  ISETP.GE.AND P4, PT, R10, UR9, PT ;  /* 0x000000090a007c0c */ /* 0x000fe2000bf86270 */
[----:B----4-:R4:W-:Y:S01]  /*4800*/  @!P2 STS [R18+0xcc0], R13 ;  /* 0x000cc00d1200a388 */ /* 0x0109e20000000800 */
[----:B------:R-:W-:Y:S01]  /*4810*/  LOP3.LUT R10, R16, 0x68, RZ, 0xfc, !PT ;  /* 0x00000068100a7812 */ /* 0x000fe200078efcff */
[----:B-1----:R1:W5:Y:S01]  /*4820*/  @!P3 MUFU.EX2 R19, R12 ;  /* 0x0000000c0013b308 */ /* 0x0023620000000800 */
[----:B------:R-:W-:Y:S01]  /*4830*/  ISETP.GT.U32.OR P4, PT, R0, 0x7f, P4 ;  /* 0x0000007f0000780c */ /* 0x000fe20002784470 */
[----:B------:R-:W-:Y:S01]  /*4840*/  @!P6 FADD.FTZ R8, -R2, R8 ;  /* 0x000000080208e221 */ /* 0x000fe20000010100 */
[----:B------:R-:W-:-:S02]  /*4850*/  ISETP.GE.AND P2, PT, R10, UR9, PT ;  /* 0x000000090a007c0c */ /* 0x000fc4000bf46270 */
[----:B------:R-:W-:Y:S01]  /*4860*/  LOP3.LUT R10, R16, 0x78, RZ, 0xfc, !PT ;  /* 0x00000078100a7812 */ /* 0x000fe200078efcff */
[----:B0-----:R-:W-:Y:S01]  /*4870*/  @!P1 STS [R18+0xee0], R21 ;  /* 0x000ee01512009388 */ /* 0x001fe20000000800 */
[----:B------:R-:W-:Y:S01]  /*4880*/  ISETP.GT.U32.OR P2, PT, R0, 0x7f, P2 ;  /* 0x0000007f0000780c */ /* 0x000fe20001744470 */
[----:B------:R-:W-:Y:S01]  /*4890*/  @!P5 FADD.FTZ R9, -R2, R9 ;  /* 0x000000090209d221 */ /* 0x000fe20000010100 */
[----:B------:R-:W-:Y:S01]  /*48a0*/  @!P6 FMUL.FTZ R8, R8, 1.4426950216293334961 ;  /* 0x3fb8aa3b0808e820 */ /* 0x000fe20000410000 */
[----:B---3--:R0:W-:Y:S01]  /*48b0*/  @!P0 STS [R18+0x1100], R11 ;  /* 0x0011000b12008388 */ /* 0x0081e20000000800 */
[----:B------:R-:W-:Y:S01]  /*48c0*/  ISETP.GE.AND P0, PT, R10, UR9, PT ;  /* 0x000000090a007c0c */ /* 0x000fe2000bf06270 */
[----:B------:R-:W-:Y:S01]  /*48d0*/  @!P5 FMUL.FTZ R9, R9, 1.4426950216293334961 ;  /* 0x3fb8aa3b0909d820 */ /* 0x000fe20000410000 */
[----:B-1----:R-:W-:Y:S01]  /*48e0*/  LOP3.LUT R12, R16, 0x60, RZ, 0xfc, !PT ;  /* 0x00000060100c7812 */ /* 0x002fe200078efcff */
[----:B-----5:R1:W-:Y:S01]  /*48f0*/  @!P3 STS [R18+0xaa0], R19 ;  /* 0x000aa0131200b388 */ /* 0x0203e20000000800 */
[----:B------:R-:W-:Y:S01]  /*4900*/  ISETP.GT.U32.OR P0, PT, R0, 0x7f, P0 ;  /* 0x0000007f0000780c */ /* 0x000fe20000704470 */
[----:B------:R-:W-:Y:S01]  /*4910*/  @!P4 FADD.FTZ R6, -R2, R6 ;  /* 0x000000060206c221 */ /* 0x000fe20000010100 */
[----:B------:R-:W-:Y:S01]  /*4920*/  ISETP.GE.AND P3, PT, R12, UR9, PT ;  /* 0x000000090c007c0c */ /* 0x000fe2000bf66270 */
[----:B------:R-:W3:Y:S01]  /*4930*/  @!P5 MUFU.EX2 R9, R9 ;  /* 0x000000090009d308 */ /* 0x000ee20000000800 */
[----:B------:R-:W-:Y:S01]  /*4940*/  LOP3.LUT R12, R16, 0x70, RZ, 0xfc, !PT ;  /* 0x00000070100c7812 */ /* 0x000fe200078efcff */
[----:B------:R-:W-:Y:S01]  /*4950*/  @!P2 FADD.FTZ R4, -R2, R4 ;  /* 0x000000040204a221 */ /* 0x000fe20000010100 */
[----:B------:R-:W-:Y:S01]  /*4960*/  ISETP.GT.U32.OR P3, PT, R0, 0x7f, P3 ;  /* 0x0000007f0000780c */ /* 0x000fe20001f64470 */
[----:B------:R-:W-:Y:S01]  /*4970*/  @!P4 FMUL.FTZ R6, R6, 1.4426950216293334961 ;  /* 0x3fb8aa3b0606c820 */ /* 0x000fe20000410000 */
[----:B------:R-:W-:Y:S01]  /*4980*/  ISETP.GE.AND P1, PT, R12, UR9, PT ;  /* 0x000000090c007c0c */ /* 0x000fe2000bf26270 */
[----:B------:R-:W-:Y:S01]  /*4990*/  @!P2 FMUL.FTZ R4, R4, 1.4426950216293334961 ;  /* 0x3fb8aa3b0404a820 */ /* 0x000fe20000410000 */
[----:B----4-:R-:W4:Y:S01]  /*49a0*/  @!P6 MUFU.EX2 R13, R8 ;  /* 0x00000008000de308 */ /* 0x010f220000000800 */
[----:B--2---:R-:W-:Y:S01]  /*49b0*/  IMAD R12, R30, UR6, RZ ;  /* 0x000000061e0c7c24 */ /* 0x004fe2000f8e02ff */
[----:B------:R-:W-:Y:S01]  /*49c0*/  ISETP.GT.U32.OR P1, PT, R0, 0x7f, P1 ;  /* 0x0000007f0000780c */ /* 0x000fe20000f24470 */
[----:B------:R-:W-:Y:S01]  /*49d0*/  IMAD.MOV.U32 R0, RZ, RZ, RZ ;  /* 0x000000ffff007224 */ /* 0x000fe200078e00ff */
[----:B------:R-:W2:Y:S01]  /*49e0*/  @!P2 MUFU.EX2 R17, R4 ;  /* 0x000000040011a308 */ /* 0x000ea20000000800 */
[----:B---3--:R3:W-:Y:S04]  /*49f0*/  @!P5 STS [R18+0x1540], R9 ;  /* 0x001540091200d388 */ /* 0x0087e80000000800 */
[C---:B------:R-:W-:Y:S01]  /*4a00*/  @!P3 FADD.FTZ R7, -R2.reuse, R7 ;  /* 0x000000070207b221 */ /* 0x040fe20000010100 */
[----:B0-----:R-:W0:Y:S03]  /*4a10*/  @!P4 MUFU.EX2 R11, R6 ;  /* 0x00000006000bc308 */ /* 0x001e260000000800 */
[----:B------:R-:W-:Y:S01]  /*4a20*/  @!P3 FMUL.FTZ R7, R7, 1.4426950216293334961 ;  /* 0x3fb8aa3b0707b820 */ /* 0x000fe20000410000 */
[----:B----4-:R4:W-:Y:S01]  /*4a30*/  @!P6 STS [R18+0x1320], R13 ;  /* 0x0013200d1200e388 */ /* 0x0109e20000000800 */
[C---:B------:R-:W-:Y:S01]  /*4a40*/  @!P1 FADD.FTZ R5, -R2.reuse, R5 ;  /* 0x0000000502059221 */ /* 0x040fe20000010100 */
[----:B------:R-:W-:-:S02]  /*4a50*/  @!P0 FADD.FTZ R2, -R2, R3 ;  /* 0x0000000302028221 */ /* 0x000fc40000010100 */
[----:B--2---:R-:W-:Y:S01]  /*4a60*/  @!P2 STS [R18+0x1ba0], R17 ;  /* 0x001ba0111200a388 */ /* 0x004fe20000000800 */
[----:B------:R-:W-:Y:S01]  /*4a70*/  @!P1 FMUL.FTZ R5, R5, 1.4426950216293334961 ;  /* 0x3fb8aa3b05059820 */ /* 0x000fe20000410000 */
[----:B------:R-:W-:Y:S01]  /*4a80*/  @!P0 FMUL.FTZ R2, R2, 1.4426950216293334961 ;  /* 0x3fb8aa3b02028820 */ /* 0x000fe20000410000 */
[----:B------:R-:W2:Y:S01]  /*4a90*/  @!P3 MUFU.EX2 R7, R7 ;  /* 0x000000070007b308 */ /* 0x000ea20000000800 */
[----:B0-----:R0:W-:Y:S03]  /*4aa0*/  @!P4 STS [R18+0x1760], R11 ;  /* 0x0017600b1200c388 */ /* 0x0011e60000000800 */
[----:B-1----:R-:W1:Y:S04]  /*4ab0*/  @!P1 MUFU.EX2 R19, R5 ;  /* 0x0000000500139308 */ /* 0x002e680000000800 */
[----:B------:R-:W5:Y:S01]  /*4ac0*/  @!P0 MUFU.EX2 R21, R2 ;  /* 0x0000000200158308 */ /* 0x000f620000000800 */
[----:B---3--:R-:W-:Y:S01]  /*4ad0*/  CS2R R8, SRZ ;  /* 0x0000000000087805 */ /* 0x008fe2000001ff00 */
[----:B--2---:R2:W-:Y:S04]  /*4ae0*/  @!P3 STS [R18+0x1980], R7 ;  /* 0x001980071200b388 */ /* 0x0045e80000000800 */
[----:B-1----:R1:W-:Y:S01]  /*4af0*/  @!P1 STS [R18+0x1dc0], R19 ;  /* 0x001dc01312009388 */ /* 0x0023e20000000800 */
[----:B------:R-:W-:Y:S01]  /*4b00*/  CS2R R4, SRZ ;  /* 0x0000000000047805 */ /* 0x000fe2000001ff00 */
[----:B----4-:R-:W-:-:S02]  /*4b10*/  IMAD.MOV.U32 R13, RZ, RZ, RZ ;  /* 0x000000ffff0d7224 */ /* 0x010fc400078e00ff */
[----:B-----5:R1:W-:Y:S01]  /*4b20*/  @!P0 STS [R18+0x1fe0], R21 ;  /* 0x001fe01512008388 */ /* 0x0203e20000000800 */
[----:B------:R-:W-:Y:S01]  /*4b30*/  CS2R R2, SRZ ;  /* 0x0000000000027805 */ /* 0x000fe2000001ff00 */
[----:B0-----:R-:W-:Y:S01]  /*4b40*/  IMAD R11, R15, 0x18, R16 ;  /* 0x000000180f0b7824 */ /* 0x001fe200078e0210 */
[----:B------:R-:W-:Y:S04]  /*4b50*/  BAR.SYNC.DEFER_BLOCKING 0x0 ;  /* 0x0000000000007b1d */ /* 0x000fe80000010000 */
[----:B------:R-:W-:Y:S02]  /*4b60*/  LEA R32, P0, R11, R12, 0x2 ;  /* 0x0000000c0b207211 */ /* 0x000fe400078010ff */
[----:B------:R-:W-:Y:S02]  /*4b70*/  CS2R R10, SRZ ;  /* 0x00000000000a7805 */ /* 0x000fe4000001ff00 */
[----:B------:R-:W-:-:S02]  /*4b80*/  LEA.HI.X.SX32 R33, R12, RZ, 0x1, P0 ;  /* 0x000000ff0c217211 */ /* 0x000fc400000f0eff */
[----:B--2---:R-:W-:Y:S01]  /*4b90*/  CS2R R6, SRZ ;  /* 0x0000000000067805 */ /* 0x004fe2000001ff00 */
[----:B------:R-:W-:Y:S06]  /*4ba0*/  BRA.U !UP0, `(.L_x_22) ;  /* 0x00000009082c7547 */ /* 0x000fec000b800000 */
[----:B------:R-:W0:Y:S01]  /*4bb0*/  LDCU.64 UR4, c[0x0][0x3f8] ;  /* 0x00007f00ff0477ac */ /* 0x000e220008000a00 */
[----:B------:R-:W-:Y:S01]  /*4bc0*/  SHF.L.U64.HI R33, R32, 0x2, R33 ;  /* 0x0000000220217819 */ /* 0x000fe20000010221 */
[----:B------:R-:W-:Y:S01]  /*4bd0*/  IMAD.MOV.U32 R31, RZ, RZ, RZ ;  /* 0x000000ffff1f7224 */ /* 0x000fe200078e00ff */
[----:B------:R-:W-:Y:S01]  /*4be0*/  CS2R R26, SRZ ;  /* 0x00000000001a7805 */ /* 0x000fe2000001ff00 */
[----:B------:R-:W-:Y:S01]  /*4bf0*/  UISETP.NE.AND UP0, UPT, UR9, 0x1, UPT ;  /* 0x000000010900788c */ /* 0x000fe2000bf05270 */
[----:B------:R-:W-:Y:S01]  /*4c00*/  IMAD.MOV.U32 R0, RZ, RZ, RZ ;  /* 0x000000ffff007224 */ /* 0x000fe200078e00ff */
[----:B------:R-:W-:Y:S02]  /*4c10*/  CS2R R24, SRZ ;  /* 0x0000000000187805 */ /* 0x000fe4000001ff00 */
[----:B------:R-:W-:Y:S02]  /*4c20*/  CS2R R22, SRZ ;  /* 0x0000000000167805 */ /* 0x000fe4000001ff00 */
[----:B-1----:R-:W-:-:S02]  /*4c30*/  CS2R R20, SRZ ;  /* 0x0000000000147805 */ /* 0x002fc4000001ff00 */
[----:B------:R-:W-:Y:S02]  /*4c40*/  CS2R R18, SRZ ;  /* 0x0000000000127805 */ /* 0x000fe4000001ff00 */
[----:B------:R-:W-:Y:S02]  /*4c50*/  CS2R R16, SRZ ;  /* 0x0000000000107805 */ /* 0x000fe4000001ff00 */
[----:B0-----:R-:W-:-:S04]  /*4c60*/  LEA R32, P0, R32, UR4, 0x2 ;  /* 0x0000000420207c11 */ /* 0x001fc8000f8010ff */
[----:B------:R-:W-:Y:S01]  /*4c70*/  IADD3.X R33, PT, PT, R33, UR5, RZ, P0, !PT ;  /* 0x0000000521217c10 */ /* 0x000fe200087fe4ff */
[----:B------:R-:W-:Y:S08]  /*4c80*/  BRA.U !UP0, `(.L_x_23) ;  /* 0x00000005085c7547 */ /* 0x000ff0000b800000 */
[----:B------:R-:W0:Y:S01]  /*4c90*/  LDCU UR4, c[0x0][0x44c] ;  /* 0x00008980ff0477ac */ /* 0x000e220008000800 */
[----:B------:R-:W-:Y:S01]  /*4ca0*/  IMAD R30, R30, UR20, RZ ;  /* 0x000000141e1e7c24 */ /* 0x000fe2000f8e02ff */
[----:B------:R-:W-:Y:S01]  /*4cb0*/  CS2R R2, SRZ ;  /* 0x0000000000027805 */ /* 0x000fe2000001ff00 */
[----:B------:R-:W-:Y:S01]  /*4cc0*/  IMAD.MOV.U32 R0, RZ, RZ, RZ ;  /* 0x000000ffff007224 */ /* 0x000fe200078e00ff */
[----:B------:R-:W-:Y:S01]  /*4cd0*/  ULOP3.LUT UR9, UR9, 0x7ffffffe, URZ, 0xc0, !UPT ;  /* 0x7ffffffe09097892 */ /* 0x000fe2000f8ec0ff */
[----:B------:R-:W-:Y:S01]  /*4ce0*/  IMAD.MOV.U32 R14, RZ, RZ, R28 ;  /* 0x000000ffff0e7224 */ /* 0x000fe200078e001c */
[----:B------:R-:W-:Y:S01]  /*4cf0*/  UIADD3 UR7, UPT, UPT, UR20, -UR6, URZ ;  /* 0x8000000614077290 */ /* 0x000fe2000fffe0ff */
[----:B------:R-:W-:Y:S02]  /*4d00*/  CS2R R4, SRZ ;  /* 0x0000000000047805 */ /* 0x000fe4000001ff00 */
[----:B------:R-:W-:Y:S02]  /*4d10*/  CS2R R6, SRZ ;  /* 0x0000000000067805 */ /* 0x000fe4000001ff00 */
[----:B------:R-:W-:-:S02]  /*4d20*/  CS2R R8, SRZ ;  /* 0x0000000000087805 */ /* 0x000fc4000001ff00 */
[----:B------:R-:W-:Y:S01]  /*4d30*/  CS2R R10, SRZ ;  /* 0x00000000000a7805 */ /* 0x000fe2000001ff00 */
[----:B------:R-:W-:Y:S01]  /*4d40*/  IMAD.MOV.U32 R13, RZ, RZ, RZ ;  /* 0x000000ffff0d7224 */ /* 0x000fe200078e00ff */
[----:B------:R-:W-:Y:S01]  /*4d50*/  ISETP.GE.AND P4, PT, R15, UR7, PT ;  /* 0x000000070f007c0c */ /* 0x000fe2000bf86270 */
[----:B------:R-:W-:Y:S01]  /*4d60*/  IMAD.U32 R31, RZ, RZ, UR9 ;  /* 0x00000009ff1f7e24 */ /* 0x000fe2000f8e00ff */
[----:B------:R-:W1:Y:S01]  /*4d70*/  LDCU UR5, c[0x0][0x440] ;  /* 0x00008800ff0577ac */ /* 0x000e620008000800 */
[----:B------:R-:W-:Y:S02]  /*4d80*/  UIADD3 UR8, UPT, UPT, -UR9, URZ, URZ ;  /* 0x000000ff09087290 */ /* 0x000fe4000fffe1ff */
[----:B0-----:R-:W-:-:S12]  /*4d90*/  UIMAD UR4, UR20, UR4, URZ ;  /* 0x00000004140472a4 */ /* 0x001fd8000f8e02ff */
.L_x_28:
[----:B------:R-:W-:Y:S04]  /*4da0*/  BSSY.RECONVERGENT B0, `(.L_x_24) ;  /* 0x0000010000007945 */ /* 0x000fe80003800200 */
[----:B-1----:R-:W-:Y:S05]  /*4db0*/  @P4 BRA `(.L_x_25) ;  /* 0x0000000000384947 */ /* 0x002fea0003800000 */
[C---:B------:R-:W-:Y:S02]  /*4dc0*/  LOP3.LUT R34, R29.reuse, 0x20, RZ, 0xfc, !PT ;  /* 0x000000201d227812 */ /* 0x040fe400078efcff */
[----:B------:R-:W-:Y:S02]  /*4dd0*/  CS2R R18, SRZ ;  /* 0x0000000000127805 */ /* 0x000fe4000001ff00 */
[C---:B------:R-:W-:Y:S02]  /*4de0*/  LOP3.LUT R12, R29.reuse, 0x40, RZ, 0xfc, !PT ;  /* 0x000000401d0c7812 */ /* 0x040fe400078efcff */
[----:B------:R-:W-:Y:S02]  /*4df0*/  CS2R R16, SRZ ;  /* 0x0000000000107805 */ /* 0x000fe4000001ff00 */
[----:B-1----:R-:W-:Y:S02]  /*4e00*/  ISETP.GE.AND P2, PT, R29, UR5, PT ;  /* 0x000000051d007c0c */ /* 0x002fe4000bf46270 */
[----:B------:R-:W-:Y:S02]  /*4e10*/  CS2R R22, SRZ ;  /* 0x0000000000167805 */ /* 0x000fe4000001ff00 */
[----:B------:R-:W-:Y:S02]  /*4e20*/  ISETP.GE.AND P1, PT, R34, UR5, PT ;  /* 0x0000000522007c0c */ /* 0x000fe4000bf26270 */
[----:B------:R-:W-:Y:S02]  /*4e30*/  CS2R R20, SRZ ;  /* 0x0000000000147805 */ /* 0x000fe4000001ff00 */
[----:B------:R-:W-:Y:S02]  /*4e40*/  ISETP.GE.AND P0, PT, R12, UR5, PT ;  /* 0x000000050c007c0c */ /* 0x000fe4000bf06270 */
[----:B------:R-:W-:Y:S02]  /*4e50*/  CS2R R26, SRZ ;  /* 0x00000000001a7805 */ /* 0x000fe4000001ff00 */
[----:B------:R-:W-:Y:S01]  /*4e60*/  CS2R R24, SRZ ;  /* 0x0000000000187805 */ /* 0x000fe2000001ff00 */
[----:B------:R0:W5:Y:S04]  /*4e70*/  @!P2 LDG.E.128 R16, desc[UR10][R32.64] ;  /* 0x0000000a2010a981 */ /* 0x000168000c1e1d00 */
[----:B------:R0:W5:Y:S04]  /*4e80*/  @!P1 LDG.E.128 R20, desc[UR10][R32.64+0x80] ;  /* 0x0000800a20149981 */ /* 0x000168000c1e1d00 */
[----:B------:R0:W5:Y:S02]  /*4e90*/  @!P0 LDG.E.128 R24, desc[UR10][R32.64+0x100] ;  /* 0x0001000a20188981 */ /* 0x000164000c1e1d00 */
.L_x_25:
[----:B-1----:R-:W-:Y:S05]  /*4ea0*/  BSYNC.RECONVERGENT B0 ;  /* 0x0000000000007941 */ /* 0x002fea0003800200 */
.L_x_24:
[----:B------:R-:W1:Y:S01]  /*4eb0*/  LDS R12, [R14] ;  /* 0x000000000e0c7984 */ /* 0x000e620000000800 */
[----:B------:R-:W-:Y:S01]  /*4ec0*/  ISETP.GE.AND P4, PT, R15, UR7, PT ;  /* 0x000000070f007c0c */ /* 0x000fe2000bf86270 */
[----:B------:R-:W-:Y:S01]  /*4ed0*/  BSSY.RECONVERGENT B0, `(.L_x_26) ;  /* 0x000001f000007945 */ /* 0x000fe20003800200 */
[C---:B-1---5:R-:W-:Y:S01]  /*4ee0*/  FFMA.FTZ R13, R12.reuse, R16, R13 ;  /* 0x000000100c0d7223 */ /* 0x062fe2000001000d */
[C---:B------:R-:W-:Y:S01]  /*4ef0*/  FFMA.FTZ R10, R12.reuse, R17, R10 ;  /* 0x000000110c0a7223 */ /* 0x040fe2000001000a */
        /* <DEDUP_REMOVED lines=9> */
[----:B------:R-:W-:Y:S01]  /*4f90*/  FFMA.FTZ R0, R12, R27, R0 ;  /* 0x0000001b0c007223 */ /* 0x000fe20000010000 */
[----:B------:R-:W-:Y:S06]  /*4fa0*/  @P4 BRA `(.L_x_27) ;  /* 0x0000000000444947 */ /* 0x000fec0003800000 */
[C---:B------:R-:W-:Y:S02]  /*4fb0*/  LOP3.LUT R30, R29.reuse, 0x20, RZ, 0xfc, !PT ;  /* 0x000000201d1e7812 */ /* 0x040fe400078efcff */
[----:B------:R-:W-:Y:S02]  /*4fc0*/  CS2R R18, SRZ ;  /* 0x0000000000127805 */ /* 0x000fe4000001ff00 */
[C---:B------:R-:W-:Y:S02]  /*4fd0*/  LOP3.LUT R12, R29.reuse, 0x40, RZ, 0xfc, !PT ;  /* 0x000000401d0c7812 */ /* 0x040fe400078efcff */
[----:B------:R-:W-:Y:S02]  /*4fe0*/  CS2R R16, SRZ ;  /* 0x0000000000107805 */ /* 0x000fe4000001ff00 */
[----:B------:R-:W-:Y:S01]  /*4ff0*/  ISETP.GE.AND P2, PT, R30, UR5, PT ;  /* 0x000000051e007c0c */ /* 0x000fe2000bf46270 */
[----:B------:R-:W-:Y:S01]  /*5000*/  IMAD.U32 R30, RZ, RZ, UR4 ;  /* 0x00000004ff1e7e24 */ /* 0x000fe2000f8e00ff */
[----:B------:R-:W-:Y:S02]  /*5010*/  ISETP.GE.AND P3, PT, R29, UR5, PT ;  /* 0x000000051d007c0c */ /* 0x000fe4000bf66270 */
[----:B------:R-:W-:Y:S02]  /*5020*/  CS2R R22, SRZ ;  /* 0x0000000000167805 */ /* 0x000fe4000001ff00 */
[----:B------:R-:W-:Y:S02]  /*5030*/  ISETP.GE.AND P1, PT, R12, UR5, PT ;  /* 0x000000050c007c0c */ /* 0x000fe4000bf26270 */
[----:B------:R-:W-:Y:S02]  /*5040*/  CS2R R20, SRZ ;  /* 0x0000000000147805 */ /* 0x000fe4000001ff00 */
[C---:B------:R-:W-:Y:S02]  /*5050*/  LEA R34, P0, R30.reuse, R32, 0x2 ;  /* 0x000000201e227211 */ /* 0x040fe400078010ff */
[----:B------:R-:W-:Y:S02]  /*5060*/  CS2R R26, SRZ ;  /* 0x00000000001a7805 */ /* 0x000fe4000001ff00 */
[----:B------:R-:W-:Y:S02]  /*5070*/  CS2R R24, SRZ ;  /* 0x0000000000187805 */ /* 0x000fe4000001ff00 */
[----:B------:R-:W-:Y:S05]  /*5080*/  LEA.HI.X.SX32 R35, R30, R33, 0x2, P0 ;  /* 0x000000211e237211 */ /* 0x000fea00000f16ff */
[----:B------:R1:W5:Y:S05]  /*5090*/  @!P3 LDG.E.128 R16, desc[UR10][R34.64] ;  /* 0x0000000a2210b981 */ /* 0x00036a000c1e1d00 */
[----:B------:R1:W5:Y:S05]  /*50a0*/  @!P2 LDG.E.128 R20, desc[UR10][R34.64+0x80] ;  /* 0x0000800a2214a981 */ /* 0x00036a000c1e1d00 */
[----:B------:R1:W5:Y:S02]  /*50b0*/  @!P1 LDG.E.128 R24, desc[UR10][R34.64+0x100] ;  /* 0x0001000a22189981 */ /* 0x000364000c1e1d00 */
.L_x_27:
[----:B------:R-:W-:Y:S05]  /*50c0*/  BSYNC.RECONVERGENT B0 ;  /* 0x0000000000007941 */ /* 0x000fea0003800200 */
.L_x_26:
[----:B------:R2:W3:Y:S01]  /*50d0*/  LDS R12, [R14+0x44] ;  /* 0x000044000e0c7984 */ /* 0x0004e20000000800 */
[----:B------:R-:W-:Y:S01]  /*50e0*/  UIADD3 UR8, UPT, UPT, UR8, 0x2, URZ ;  /* 0x0000000208087890 */ /* 0x000fe2000fffe0ff */
[C---:B0-----:R-:W-:Y:S03]  /*50f0*/  LEA R32, P0, R30.reuse, R32, 0x3 ;  /* 0x000000201e207211 */ /* 0x041fe600078018ff */
[----:B------:R-:W-:Y:S01]  /*5100*/  UISETP.NE.AND UP0, UPT, UR8, URZ, UPT ;  /* 0x000000ff0800728c */ /* 0x000fe2000bf05270 */
[----:B------:R-:W-:Y:S02]  /*5110*/  LEA.HI.X.SX32 R33, R30, R33, 0x3, P0 ;  /* 0x000000211e217211 */ /* 0x000fe400000f1eff */
[----:B--2---:R-:W-:Y:S01]  /*5120*/  IADD3 R14, PT, PT, R14, 0x88, RZ ;  /* 0x000000880e0e7810 */ /* 0x004fe20007ffe0ff */
[C---:B---3-5:R-:W-:Y:S01]  /*5130*/  FFMA.FTZ R13, R12.reuse, R16, R13 ;  /* 0x000000100c0d7223 */ /* 0x068fe2000001000d */
        /* <DEDUP_REMOVED lines=11> */
[----:B------:R-:W-:Y:S06]  /*51f0*/  BRA.U UP0, `(.L_x_28) ;  /* 0xfffffff900e87547 */ /* 0x000fec000b83ffff */
.L_x_23:
[----:B------:R-:W0:Y:S02]  /*5200*/  LDCU UR4, c[0x0][0x534] ;  /* 0x0000a680ff0477ac */ /* 0x000e240008000800 */
[----:B0-----:R-:W-:-:S04]  /*5210*/  ULOP3.LUT UR4, UR4, 0x1, URZ, 0xc0, !UPT ;  /* 0x0000000104047892 */ /* 0x001fc8000f8ec0ff */
[----:B------:R-:W-:-:S09]  /*5220*/  UISETP.NE.U32.AND UP0, UPT, UR4, 0x1, UPT ;  /* 0x000000010400788c */ /* 0x000fd2000bf05070 */
[----:B------:R-:W-:Y:S05]  /*5230*/  BRA.U UP0, `(.L_x_22) ;  /* 0x0000000100887547 */ /* 0x000fea000b800000 */
[----:B------:R-:W-:Y:S01]  /*5240*/  IMAD R12, R31, 0x44, R28 ;  /* 0x000000441f0c7824 */ /* 0x000fe200078e021c */
[----:B------:R-:W-:Y:S01]  /*5250*/  UIADD3 UR4, UPT, UPT, UR20, -UR6, URZ ;  /* 0x8000000614047290 */ /* 0x000fe2000fffe0ff */
[----:B------:R-:W-:Y:S04]  /*5260*/  BSSY.RECONVERGENT B0, `(.L_x_29) ;  /* 0x0000013000007945 */ /* 0x000fe80003800200 */
[----:B------:R-:W0:Y:S01]  /*5270*/  LDS R12, [R12] ;  /* 0x000000000c0c7984 */ /* 0x000e220000000800 */
[----:B------:R-:W-:-:S13]  /*5280*/  ISETP.GE.AND P0, PT, R15, UR4, PT ;  /* 0x000000040f007c0c */ /* 0x000fda000bf06270 */
[----:B------:R-:W-:Y:S05]  /*5290*/  @P0 BRA `(.L_x_30) ;  /* 0x00000000003c0947 */ /* 0x000fea0003800000 */
[----:B------:R-:W2:Y:S01]  /*52a0*/  LDCU UR4, c[0x0][0x440] ;  /* 0x00008800ff0477ac */ /* 0x000ea20008000800 */
[C---:B------:R-:W-:Y:S02]  /*52b0*/  LOP3.LUT R16, R29.reuse, 0x20, RZ, 0xfc, !PT ;  /* 0x000000201d107812 */ /* 0x040fe400078efcff */
[----:B------:R-:W-:Y:S02]  /*52c0*/  CS2R R18, SRZ ;  /* 0x0000000000127805 */ /* 0x000fe4000001ff00 */
[----:B------:R-:W-:Y:S02]  /*52d0*/  LOP3.LUT R14, R29, 0x40, RZ, 0xfc, !PT ;  /* 0x000000401d0e7812 */ /* 0x000fe400078efcff */
[----:B------:R-:W-:Y:S02]  /*52e0*/  CS2R R22, SRZ ;  /* 0x0000000000167805 */ /* 0x000fe4000001ff00 */
[----:B------:R-:W-:Y:S02]  /*52f0*/  CS2R R20, SRZ ;  /* 0x0000000000147805 */ /* 0x000fe4000001ff00 */
[----:B------:R-:W-:-:S02]  /*5300*/  CS2R R26, SRZ ;  /* 0x00000000001a7805 */ /* 0x000fc4000001ff00 */
[----:B------:R-:W-:Y:S02]  /*5310*/  CS2R R24, SRZ ;  /* 0x0000000000187805 */ /* 0x000fe4000001ff00 */
[----:B--2---:R-:W-:Y:S02]  /*5320*/  ISETP.GE.AND P1, PT, R16, UR4, PT ;  /* 0x0000000410007c0c */ /* 0x004fe4000bf26270 */
[----:B------:R-:W-:Y:S02]  /*5330*/  CS2R R16, SRZ ;  /* 0x0000000000107805 */ /* 0x000fe4000001ff00 */
[----:B------:R-:W-:Y:S02]  /*5340*/  ISETP.GE.AND P0, PT, R14, UR4, PT ;  /* 0x000000040e007c0c */ /* 0x000fe4000bf06270 */
[----:B------:R-:W-:-:S07]  /*5350*/  ISETP.GE.AND P2, PT, R29, UR4, PT ;  /* 0x000000041d007c0c */ /* 0x000fce000bf46270 */
[----:B------:R2:W5:Y:S06]  /*5360*/  @!P1 LDG.E.128 R20, desc[UR10][R32.64+0x80] ;  /* 0x0000800a20149981 */ /* 0x00056c000c1e1d00 */
[----:B------:R2:W5:Y:S04]  /*5370*/  @!P2 LDG.E.128 R16, desc[UR10][R32.64] ;  /* 0x0000000a2010a981 */ /* 0x000568000c1e1d00 */
[----:B------:R2:W5:Y:S02]  /*5380*/  @!P0 LDG.E.128 R24, desc[UR10][R32.64+0x100] ;  /* 0x0001000a20188981 */ /* 0x000564000c1e1d00 */
.L_x_30:
[----:B------:R-:W-:Y:S05]  /*5390*/  BSYNC.RECONVERGENT B0 ;  /* 0x0000000000007941 */ /* 0x000fea0003800200 */
.L_x_29:
[C---:B0----5:R-:W-:Y:S01]  /*53a0*/  FFMA.FTZ R13, R12.reuse, R16, R13 ;  /* 0x000000100c0d7223 */ /* 0x061fe2000001000d */
        /* <DEDUP_REMOVED lines=10> */
[----:B------:R-:W-:-:S07]  /*5450*/  FFMA.FTZ R0, R12, R27, R0 ;  /* 0x0000001b0c007223 */ /* 0x000fce0000010000 */
.L_x_22:
[----:B------:R-:W-:-:S04]  /*5460*/  IADD3 R17, PT, PT, R15, UR6, RZ ;  /* 0x000000060f117c10 */ /* 0x000fc8000fffe0ff */
[----:B------:R-:W-:-:S13]  /*5470*/  ISETP.GE.AND P0, PT, R17, UR20, PT ;  /* 0x0000001411007c0c */ /* 0x000fda000bf06270 */
[----:B------:R-:W-:Y:S05]  /*5480*/  @P0 EXIT ;  /* 0x000000000000094d */ /* 0x000fea0003800000 */
[----:B-1----:R-:W-:Y:S01]  /*5490*/  IABS R18, UR21 ;  /* 0x0000001500127c13 */ /* 0x002fe20008000000 */
[----:B------:R-:W0:Y:S01]  /*54a0*/  LDC R16, c[0x0][0x434] ;  /* 0x00010d00ff107b82 */ /* 0x000e220000000800 */
[----:B------:R-:W-:Y:S01]  /*54b0*/  IABS R20, R17 ;  /* 0x0000001100147213 */ /* 0x000fe20000000000 */
[----:B------:R-:W1:Y:S01]  /*54c0*/  LDCU.128 UR4, c[0x0][0x400] ;  /* 0x00008000ff0477ac */ /* 0x000e620008000c00 */
[----:B------:R-:W3:Y:S01]  /*54d0*/  I2F.RP R15, R18 ;  /* 0x00000012000f7306 */ /* 0x000ee20000209400 */
[----:B------:R-:W-:Y:S01]  /*54e0*/  IABS R14, UR21 ;  /* 0x00000015000e7c13 */ /* 0x000fe20008000000 */
[----:B------:R-:W4:Y:S01]  /*54f0*/  LDCU.64 UR8, c[0x0][0x410] ;  /* 0x00008200ff0877ac */ /* 0x000f220008000a00 */
[----:B------:R-:W-:-:S03]  /*5500*/  F2FP.BF16.F32.PACK_AB R10, R10, R13 ;  /* 0x0000000d0a0a723e */ /* 0x000fc600000010ff */
[----:B------:R-:W-:Y:S01]  /*5510*/  IMAD.MOV R14, RZ, RZ, -R14 ;  /* 0x000000ffff0e7224 */ /* 0x000fe200078e0a0e */
[----:B------:R-:W-:Y:S02]  /*5520*/  F2FP.BF16.F32.PACK_AB R11, R8, R11 ;  /* 0x0000000b080b723e */ /* 0x000fe400000010ff */
[----:B------:R-:W-:Y:S02]  /*5530*/  F2FP.BF16.F32.PACK_AB R6, R6, R9 ;  /* 0x000000090606723e */ /* 0x000fe400000010ff */
[----:B------:R-:W-:Y:S02]  /*5540*/  F2FP.BF16.F32.PACK_AB R7, R4, R7 ;  /* 0x000000070407723e */ /* 0x000fe400000010ff */
[----:B------:R-:W-:Y:S01]  /*5550*/  F2FP.BF16.F32.PACK_AB R2, R2, R5 ;  /* 0x000000050202723e */ /* 0x000fe200000010ff */
[----:B---3--:R-:W3:Y:S01]  /*5560*/  MUFU.RCP R22, R15 ;  /* 0x0000000f00167308 */ /* 0x008ee20000001000 */
[----:B------:R-:W-:Y:S01]  /*5570*/  F2FP.BF16.F32.PACK_AB R3, R0, R3 ;  /* 0x000000030003723e */ /* 0x000fe200000010ff */
[----:B---3--:R-:W-:Y:S01]  /*5580*/  VIADD R22, R22, 0xffffffe ;  /* 0x0ffffffe16167836 */ /* 0x008fe20000000000 */
[----:B0-----:R-:W-:-:S05]  /*5590*/  IABS R15, R16 ;  /* 0x00000010000f7213 */ /* 0x001fca0000000000 */
[----:B------:R-:W0:Y:S02]  /*55a0*/  F2I.FTZ.U32.TRUNC.NTZ R23, R22 ;  /* 0x0000001600177305 */ /* 0x000e24000021f000 */
[--C-:B0-----:R-:W-:Y:S02]  /*55b0*/  IMAD.MOV R12, RZ, RZ, -R23.reuse ;  /* 0x000000ffff0c7224 */ /* 0x101fe400078e0a17 */
[----:B------:R-:W-:Y:S02]  /*55c0*/  IMAD.MOV.U32 R22, RZ, RZ, RZ ;  /* 0x000000ffff167224 */ /* 0x000fe400078e00ff */
[----:B------:R-:W-:Y:S02]  /*55d0*/  IMAD R19, R12, R18, RZ ;  /* 0x000000120c137224 */ /* 0x000fe400078e02ff */
[----:B------:R-:W0:Y:S02]  /*55e0*/  I2F.RP R12, R15 ;  /* 0x0000000f000c7306 */ /* 0x000e240000209400 */
[----:B------:R-:W-:-:S06]  /*55f0*/  IMAD.HI.U32 R19, R23, R19, R22 ;  /* 0x0000001317137227 */ /* 0x000fcc00078e0016 */
[----:B------:R-:W-:-:S04]  /*5600*/  IMAD.HI.U32 R19, R19, R20, RZ ;  /* 0x0000001413137227 */ /* 0x000fc800078e00ff */
[----:B------:R-:W-:Y:S01]  /*5610*/  IMAD R21, R19, R14, R20 ;  /* 0x0000000e13157224 */ /* 0x000fe200078e0214 */
[----:B------:R-:W-:Y:S01]  /*5620*/  LOP3.LUT R14, R17, UR21, RZ, 0x3c, !PT ;  /* 0x00000015110e7c12 */ /* 0x000fe2000f8e3cff */
[----:B0-----:R-:W0:Y:S03]  /*5630*/  MUFU.RCP R12, R12 ;  /* 0x0000000c000c7308 */ /* 0x001e260000001000 */
[----:B------:R-:W-:Y:S02]  /*5640*/  ISETP.GT.U32.AND P1, PT, R18, R21, PT ;  /* 0x000000151200720c */ /* 0x000fe40003f24070 */
[----:B------:R-:W-:-:S11]  /*5650*/  ISETP.GE.AND P0, PT, R14, RZ, PT ;  /* 0x000000ff0e00720c */ /* 0x000fd60003f06270 */
[----:B------:R-:W-:Y:S01]  /*5660*/  @!P1 IMAD.IADD R21, R21, 0x1, -R18 ;  /* 0x0000000115159824 */ /* 0x000fe200078e0a12 */
[----:B------:R-:W-:Y:S01]  /*5670*/  @!P1 IADD3 R19, PT, PT, R19, 0x1, RZ ;  /* 0x0000000113139810 */ /* 0x000fe20007ffe0ff */
[----:B0-----:R-:W-:Y:S01]  /*5680*/  VIADD R22, R12, 0xffffffe ;  /* 0x0ffffffe0c167836 */ /* 0x001fe20000000000 */
[----:B------:R-:W-:Y:S02]  /*5690*/  ISETP.NE.AND P1, PT, RZ, UR21, PT ;  /* 0x00000015ff007c0c */ /* 0x000fe4000bf25270 */
[----:B------:R-:W-:Y:S01]  /*56a0*/  ISETP.GE.U32.AND P2, PT, R21, R18, PT ;  /* 0x000000121500720c */ /* 0x000fe20003f46070 */
[----:B------:R-:W0:-:S12]  /*56b0*/  F2I.FTZ.U32.TRUNC.NTZ R23, R22 ;  /* 0x0000001600177305 */ /* 0x000e18000021f000 */
[----:B------:R-:W-:Y:S02]  /*56c0*/  @P2 VIADD R19, R19, 0x1 ;  /* 0x0000000113132836 */ /* 0x000fe40000000000 */
[----:B0-----:R-:W-:Y:S02]  /*56d0*/  IMAD.MOV R14, RZ, RZ, -R23 ;  /* 0x000000ffff0e7224 */ /* 0x001fe400078e0a17 */
[----:B------:R-:W-:Y:S01]  /*56e0*/  @!P0 IMAD.MOV R19, RZ, RZ, -R19 ;  /* 0x000000ffff138224 */ /* 0x000fe200078e0a13 */
[----:B------:R-:W-:Y:S01]  /*56f0*/  @!P1 LOP3.LUT R19, RZ, UR21, RZ, 0x33, !PT ;  /* 0x00000015ff139c12 */ /* 0x000fe2000f8e33ff */
[----:B------:R-:W-:Y:S02]  /*5700*/  IMAD R14, R14, R15, RZ ;  /* 0x0000000f0e0e7224 */ /* 0x000fe400078e02ff */
[----:B------:R-:W-:Y:S02]  /*5710*/  IMAD.MOV.U32 R22, RZ, RZ, RZ ;  /* 0x000000ffff167224 */ /* 0x000fe400078e00ff */
[----:B------:R-:W-:-:S02]  /*5720*/  IMAD R18, R19, UR21, RZ ;  /* 0x0000001513127c24 */ /* 0x000fc4000f8e02ff */
[----:B------:R-:W-:-:S03]  /*5730*/  IMAD.HI.U32 R14, R23, R14, R22 ;  /* 0x0000000e170e7227 */ /* 0x000fc600078e0016 */
[----:B------:R-:W-:Y:S01]  /*5740*/  IADD3 R21, PT, PT, R17, -R18, RZ ;  /* 0x8000001211157210 */ /* 0x000fe20007ffe0ff */
[----:B-1----:R-:W-:-:S03]  /*5750*/  IMAD.WIDE.U32 R22, R19, UR4, RZ ;  /* 0x0000000413167c25 */ /* 0x002fc6000f8e00ff */
[----:B------:R-:W-:Y:S02]  /*5760*/  IABS R12, R21 ;  /* 0x00000015000c7213 */ /* 0x000fe40000000000 */
[----:B------:R-:W-:-:S03]  /*5770*/  LOP3.LUT R21, R21, R16, RZ, 0x3c, !PT ;  /* 0x0000001015157212 */ /* 0x000fc600078e3cff */
[----:B------:R-:W-:Y:S01]  /*5780*/  IMAD.HI.U32 R20, R14, R12, RZ ;  /* 0x0000000c0e147227 */ /* 0x000fe200078e00ff */
[----:B------:R-:W-:-:S03]  /*5790*/  ISETP.GE.AND P1, PT, R21, RZ, PT ;  /* 0x000000ff1500720c */ /* 0x000fc60003f26270 */
[----:B------:R-:W-:-:S04]  /*57a0*/  IMAD.MOV R14, RZ, RZ, -R20 ;  /* 0x000000ffff0e7224 */ /* 0x000fc800078e0a14 */
[----:B------:R-:W-:Y:S01]  /*57b0*/  IMAD R12, R15, R14, R12 ;  /* 0x0000000e0f0c7224 */ /* 0x000fe200078e020c */
[----:B------:R-:W-:-:S04]  /*57c0*/  SHF.R.S32.HI R14, RZ, 0x1f, R19 ;  /* 0x0000001fff0e7819 */ /* 0x000fc80000011413 */
[----:B------:R-:W-:Y:S01]  /*57d0*/  ISETP.GT.U32.AND P0, PT, R15, R12, PT ;  /* 0x0000000c0f00720c */ /* 0x000fe20003f04070 */
[----:B------:R-:W-:-:S04]  /*57e0*/  IMAD R14, R14, UR4, RZ ;  /* 0x000000040e0e7c24 */ /* 0x000fc8000f8e02ff */
[----:B------:R-:W-:Y:S01]  /*57f0*/  IMAD R14, R19, UR5, R14 ;  /* 0x00000005130e7c24 */ /* 0x000fe2000f8e020e */
[----:B------:R-:W0:Y:S03]  /*5800*/  LDCU.64 UR4, c[0x0][0x3f0] ;  /* 0x00007e00ff0477ac */ /* 0x000e260008000a00 */
[----:B------:R-:W-:-:S04]  /*5810*/  IMAD.IADD R23, R23, 0x1, R14 ;  /* 0x0000000117177824 */ /* 0x000fc800078e020e */
[----:B------:R-:W-:Y:S02]  /*5820*/  @!P0 IMAD.IADD R12, R12, 0x1, -R15 ;  /* 0x000000010c0c8824 */ /* 0x000fe400078e0a0f */
[----:B------:R-:W-:Y:S01]  /*5830*/  @!P0 VIADD R20, R20, 0x1 ;  /* 0x0000000114148836 */ /* 0x000fe20000000000 */
[----:B------:R-:W-:Y:S02]  /*5840*/  ISETP.NE.AND P0, PT, R16, RZ, PT ;  /* 0x000000ff1000720c */ /* 0x000fe40003f05270 */
[----:B------:R-:W-:Y:S02]  /*5850*/  ISETP.GE.U32.AND P2, PT, R12, R15, PT ;  /* 0x0000000f0c00720c */ /* 0x000fe40003f46070 */
[----:B------:R-:W1:Y:S11]  /*5860*/  S2R R12, SR_TID.X ;  /* 0x00000000000c7919 */ /* 0x000e760000002100 */
[----:B------:R-:W-:-:S05]  /*5870*/  @P2 IADD3 R20, PT, PT, R20, 0x1, RZ ;  /* 0x0000000114142810 */ /* 0x000fca0007ffe0ff */
[----:B------:R-:W-:Y:S01]  /*5880*/  @!P1 IMAD.MOV R20, RZ, RZ, -R20 ;  /* 0x000000ffff149224 */ /* 0x000fe200078e0a14 */
[----:B------:R-:W-:-:S04]  /*5890*/  @!P0 LOP3.LUT R20, RZ, R16, RZ, 0x33, !PT ;  /* 0x00000010ff148212 */ /* 0x000fc800078e33ff */
[----:B------:R-:W-:Y:S01]  /*58a0*/  SHF.R.S32.HI R15, RZ, 0x1f, R20 ;  /* 0x0000001fff0f7819 */ /* 0x000fe20000011414 */
[C---:B------:R-:W-:Y:S02]  /*58b0*/  IMAD R16, R20.reuse, R16, R18 ;  /* 0x0000001014107224 */ /* 0x040fe400078e0212 */
[----:B----4-:R-:W-:-:S04]  /*58c0*/  IMAD.WIDE.U32 R22, R20, UR8, R22 ;  /* 0x0000000814167c25 */ /* 0x010fc8000f8e0016 */
[----:B------:R-:W-:Y:S01]  /*58d0*/  IMAD R15, R15, UR8, RZ ;  /* 0x000000080f0f7c24 */ /* 0x000fe2000f8e02ff */
[----:B------:R-:W3:Y:S01]  /*58e0*/  LDCU UR8, c[0x0][0x440] ;  /* 0x00008800ff0877ac */ /* 0x000ee20008000800 */
[----:B------:R-:W-:Y:S02]  /*58f0*/  IMAD.IADD R16, R17, 0x1, -R16 ;  /* 0x0000000111107824 */ /* 0x000fe400078e0a10 */
[----:B------:R-:W-:Y:S02]  /*5900*/  IMAD R15, R20, UR9, R15 ;  /* 0x00000009140f7c24 */ /* 0x000fe4000f8e020f */
[----:B-1----:R-:W-:Y:S01]  /*5910*/  IMAD.SHL.U32 R12, R12, 0x4, RZ ;  /* 0x000000040c0c7824 */ /* 0x002fe200078e00ff */
[----:B------:R-:W-:Y:S02]  /*5920*/  SHF.R.S32.HI R14, RZ, 0x1f, R16 ;  /* 0x0000001fff0e7819 */ /* 0x000fe40000011410 */
[----:B------:R-:W-:Y:S02]  /*5930*/  IADD3 R23, PT, PT, R23, R15, RZ ;  /* 0x0000000f17177210 */ /* 0x000fe40007ffe0ff */
[----:B------:R-:W-:Y:S01]  /*5940*/  LOP3.LUT R12, R12, 0x1c, RZ, 0xc0, !PT ;  /* 0x0000001c0c0c7812 */ /* 0x000fe200078ec0ff */
[----:B------:R-:W-:-:S02]  /*5950*/  IMAD R15, R14, UR6, RZ ;  /* 0x000000060e0f7c24 */ /* 0x000fc4000f8e02ff */
[----:B------:R-:W-:Y:S01]  /*5960*/  IMAD.WIDE.U32 R22, R16, UR6, R22 ;  /* 0x0000000610167c25 */ /* 0x000fe2000f8e0016 */
[C---:B------:R-:W-:Y:S02]  /*5970*/  LOP3.LUT R14, R12.reuse, 0x20, RZ, 0xfc, !PT ;  /* 0x000000200c0e7812 */ /* 0x040fe400078efcff */
[----:B------:R-:W-:Y:S01]  /*5980*/  LOP3.LUT R12, R12, 0x40, RZ, 0xfc, !PT ;  /* 0x000000400c0c7812 */ /* 0x000fe200078efcff */
[----:B------:R-:W-:Y:S01]  /*5990*/  IMAD R15, R16, UR7, R15 ;  /* 0x00000007100f7c24 */ /* 0x000fe2000f8e020f */
[C---:B------:R-:W-:Y:S02]  /*59a0*/  IADD3 R16, P0, PT, R29.reuse, R22, RZ ;  /* 0x000000161d107210 */ /* 0x040fe40007f1e0ff */
[----:B---3--:R-:W-:Y:S02]  /*59b0*/  ISETP.GE.AND P1, PT, R14, UR8, PT ;  /* 0x000000080e007c0c */ /* 0x008fe4000bf26270 */
[----:B------:R-:W-:Y:S01]  /*59c0*/  ISETP.GE.AND P2, PT, R29, UR8, PT ;  /* 0x000000081d007c0c */ /* 0x000fe2000bf46270 */
[----:B------:R-:W-:Y:S01]  /*59d0*/  IMAD.X R15, R23, 0x1, R15, P0 ;  /* 0x00000001170f7824 */ /* 0x000fe200000e060f */
[----:B0-----:R-:W-:-:S04]  /*59e0*/  LEA R14, P0, R16, UR4, 0x1 ;  /* 0x00000004100e7c11 */ /* 0x001fc8000f8008ff */
[----:B------:R-:W-:Y:S02]  /*59f0*/  LEA.HI.X R15, R16, UR5, R15, 0x1, P0 ;  /* 0x00000005100f7c11 */ /* 0x000fe400080f0c0f */
[----:B------:R-:W-:-:S03]  /*5a00*/  ISETP.GE.AND P0, PT, R12, UR8, PT ;  /* 0x000000080c007c0c */ /* 0x000fc6000bf06270 */
[----:B------:R0:W-:Y:S04]  /*5a10*/  @!P1 STG.E.64 desc[UR10][R14.64+0x40], R6 ;  /* 0x000040060e009986 */ /* 0x0001e8000c101b0a */
[----:B------:R0:W-:Y:S06]  /*5a20*/  @!P2 STG.E.64 desc[UR10][R14.64], R10 ;  /* 0x0000000a0e00a986 */ /* 0x0001ec000c101b0a */
[----:B------:R-:W-:Y:S05]  /*5a30*/  @P0 EXIT ;  /* 0x000000000000094d */ /* 0x000fea0003800000 */
[----:B------:R-:W-:Y:S01]  /*5a40*/  STG.E.64 desc[UR10][R14.64+0x80], R2 ;  /* 0x000080020e007986 */ /* 0x000fe2000c101b0a */
[----:B------:R-:W-:Y:S05]  /*5a50*/  EXIT ;  /* 0x000000000000794d */ /* 0x000fea0003800000 */
        .weak           $__internal_0_$__cuda_sm20_div_s64
        .type           $__internal_0_$__cuda_sm20_div_s64,@function
        .size           $__internal_0_$__cuda_sm20_div_s64,(.L_x_11578 - $__internal_0_$__cuda_sm20_div_s64)
$__internal_0_$__cuda_sm20_div_s64:
[----:B------:R-:W-:Y:S02]  /*5a60*/  IADD3 R39, P0, PT, RZ, -R32, RZ ;  /* 0x80000020ff277210 */ /* 0x000fe40007f1e0ff */
[----:B------:R-:W-:-:S03]  /*5a70*/  ISETP.GE.AND P1, PT, R31, RZ, PT ;  /* 0x000000ff1f00720c */ /* 0x000fc60003f26270 */
[----:B------:R-:W-:Y:S01]  /*5a80*/  IMAD.X R16, RZ, RZ, ~R31, P0 ;  /* 0x000000ffff107224 */ /* 0x000fe200000e0e1f */
[----:B------:R-:W-:-:S04]  /*5a90*/  SEL R38, R39, R32, !P1 ;  /* 0x0000002027267207 */ /* 0x000fc80004800000 */
[----:B------:R-:W-:-:S04]  /*5aa0*/  SEL R39, R16, R31, !P1 ;  /* 0x0000001f10277207 */ /* 0x000fc80004800000 */
[----:B------:R-:W0:Y:S02]  /*5ab0*/  I2F.U64.RP R28, R38 ;  /* 0x00000026001c7312 */ /* 0x000e240000309000 */
[----:B0-----:R-:W0:Y:S02]  /*5ac0*/  MUFU.RCP R46, R28 ;  /* 0x0000001c002e7308 */ /* 0x001e240000001000 */
[----:B0-----:R-:W-:-:S15]  /*5ad0*/  VIADD R46, R46, 0x1ffffffe ;  /* 0x1ffffffe2e2e7836 */ /* 0x001fde0000000000 */
[----:B------:R-:W-:-:S15]  /*5ae0*/  NOP ;  /* 0x0000000000007918 */ /* 0x000fde0000000000 */
[----:B------:R-:W-:-:S15]  /*5af0*/  NOP ;  /* 0x0000000000007918 */ /* 0x000fde0000000000 */
[----:B------:R-:W-:-:S15]  /*5b00*/  NOP ;  /* 0x0000000000007918 */ /* 0x000fde0000000000 */
[----:B------:R-:W0:Y:S02]  /*5b10*/  F2I.U64.TRUNC R46, R46 ;  /* 0x0000002e002e7311 */ /* 0x000e24000020d800 */
[----:B0-----:R-:W-:-:S04]  /*5b20*/  IMAD.WIDE.U32 R34, R46, R38, RZ ;  /* 0x000000262e227225 */ /* 0x001fc800078e00ff */
[----:B------:R-:W-:Y:S01]  /*5b30*/  IMAD R35, R46, R39, R35 ;  /* 0x000000272e237224 */ /* 0x000fe200078e0223 */
[----:B------:R-:W-:-:S03]  /*5b40*/  IADD3 R27, P0, PT, RZ, -R34, RZ ;  /* 0x80000022ff1b7210 */ /* 0x000fc60007f1e0ff */
[----:B------:R-:W-:Y:S02]  /*5b50*/  IMAD R16, R47, R38, R35 ;  /* 0x000000262f107224 */ /* 0x000fe400078e0223 */
[----:B------:R-:W-:-:S04]  /*5b60*/  IMAD.HI.U32 R34, R46, R27, RZ ;  /* 0x0000001b2e227227 */ /* 0x000fc800078e00ff */
[----:B------:R-:W-:Y:S02]  /*5b70*/  IMAD.X R16, RZ, RZ, ~R16, P0 ;  /* 0x000000ffff107224 */ /* 0x000fe400000e0e10 */
[----:B------:R-:W-:Y:S02]  /*5b80*/  IMAD.MOV.U32 R35, RZ, RZ, R46 ;  /* 0x000000ffff237224 */ /* 0x000fe400078e002e */
[----:B------:R-:W-:-:S04]  /*5b90*/  IMAD.WIDE.U32 R34, P0, R46, R16, R34 ;  /* 0x000000102e227225 */ /* 0x000fc80007800022 */
[----:B------:R-:W-:-:S04]  /*5ba0*/  IMAD.HI.U32 R27, P1, R47, R27, R34 ;  /* 0x0000001b2f1b7227 */ /* 0x000fc80007820022 */
[----:B------:R-:W-:-:S04]  /*5bb0*/  IMAD.HI.U32 R34, R47, R16, RZ ;  /* 0x000000102f227227 */ /* 0x000fc800078e00ff */
[----:B------:R-:W-:Y:S02]  /*5bc0*/  IMAD R16, R47, R16, RZ ;  /* 0x000000102f107224 */ /* 0x000fe400078e02ff */
[----:B------:R-:W-:-:S03]  /*5bd0*/  IMAD.X R34, R34, 0x1, R47, P0 ;  /* 0x0000000122227824 */ /* 0x000fc600000e062f */
[----:B------:R-:W-:-:S04]  /*5be0*/  IADD3 R47, P0, PT, R16, R27, RZ ;  /* 0x0000001b102f7210 */ /* 0x000fc80007f1e0ff */
[----:B------:R-:W-:Y:S01]  /*5bf0*/  IADD3.X R34, PT, PT, RZ, RZ, R34, P0, P1 ;  /* 0x000000ffff227210 */ /* 0x000fe200007e2422 */
[----:B------:R-:W-:Y:S01]  /*5c00*/  IMAD.WIDE.U32 R50, R47, R38, RZ ;  /* 0x000000262f327225 */ /* 0x000fe200078e00ff */
[----:B------:R-:W-:-:S03]  /*5c10*/  ISETP.GE.AND P1, PT, R33, RZ, PT ;  /* 0x000000ff2100720c */ /* 0x000fc60003f26270 */
[----:B------:R-:W-:Y:S01]  /*5c20*/  IMAD R27, R47, R39, R51 ;  /* 0x000000272f1b7224 */ /* 0x000fe200078e0233 */
[----:B------:R-:W-:-:S03]  /*5c30*/  IADD3 R35, P0, PT, RZ, -R50, RZ ;  /* 0x80000032ff237210 */ /* 0x000fc60007f1e0ff */
[----:B------:R-:W-:Y:S02]  /*5c40*/  IMAD R27, R34, R38, R27 ;  /* 0x00000026221b7224 */ /* 0x000fe400078e021b */
[----:B------:R-:W-:-:S04]  /*5c50*/  IMAD.HI.U32 R46, R47, R35, RZ ;  /* 0x000000232f2e7227 */ /* 0x000fc800078e00ff */
[----:B------:R-:W-:-:S04]  /*5c60*/  IMAD.X R27, RZ, RZ, ~R27, P0 ;  /* 0x000000ffff1b7224 */ /* 0x000fc800000e0e1b */
[----:B------:R-:W-:-:S04]  /*5c70*/  IMAD.WIDE.U32 R46, P0, R47, R27, R46 ;  /* 0x0000001b2f2e7225 */ /* 0x000fc8000780002e */
[----:B------:R-:W-:-:S04]  /*5c80*/  IMAD.HI.U32 R28, P3, R34, R35, R46 ;  /* 0x00000023221c7227 */ /* 0x000fc8000786002e */
[----:B------:R-:W-:-:S04]  /*5c90*/  IMAD.HI.U32 R35, R34, R27, RZ ;  /* 0x0000001b22237227 */ /* 0x000fc800078e00ff */
[----:B------:R-:W-:Y:S01]  /*5ca0*/  IMAD R27, R34, R27, RZ ;  /* 0x0000001b221b7224 */ /* 0x000fe200078e02ff */
[----:B------:R-:W-:Y:S01]  /*5cb0*/  IADD3.X R16, PT, PT, R35, R34, RZ, P0, !PT ;  /* 0x0000002223107210 */ /* 0x000fe200007fe4ff */
[----:B------:R-:W-:Y:S01]  /*5cc0*/  IMAD.MOV.U32 R35, RZ, RZ, RZ ;  /* 0x000000ffff237224 */ /* 0x000fe200078e00ff */
[----:B------:R-:W-:Y:S02]  /*5cd0*/  IADD3 R43, P0, PT, RZ, -R42, RZ ;  /* 0x8000002aff2b7210 */ /* 0x000fe40007f1e0ff */
[----:B------:R-:W-:Y:S02]  /*5ce0*/  IADD3 R28, P2, PT, R27, R28, RZ ;  /* 0x0000001c1b1c7210 */ /* 0x000fe40007f5e0ff */
[----:B------:R-:W-:Y:S01]  /*5cf0*/  SEL R43, R43, R42, !P1 ;  /* 0x0000002a2b2b7207 */ /* 0x000fe20004800000 */
[----:B------:R-:W-:Y:S01]  /*5d00*/  IMAD.X R34, RZ, RZ, ~R33, P0 ;  /* 0x000000ffff227224 */ /* 0x000fe200000e0e21 */
[----:B------:R-:W-:-:S04]  /*5d10*/  IADD3.X R16, PT, PT, RZ, RZ, R16, P2, P3 ;  /* 0x000000ffff107210 */ /* 0x000fc800017e6410 */
[----:B------:R-:W-:Y:S01]  /*5d20*/  SEL R27, R34, R33, !P1 ;  /* 0x00000021221b7207 */ /* 0x000fe20004800000 */
[----:B------:R-:W-:Y:S01]  /*5d30*/  IMAD.HI.U32 R34, R28, R43, RZ ;  /* 0x0000002b1c227227 */ /* 0x000fe200078e00ff */
[----:B------:R-:W-:-:S03]  /*5d40*/  LOP3.LUT R33, R31, R33, RZ, 0x3c, !PT ;  /* 0x000000211f217212 */ /* 0x000fc600078e3cff */
[----:B------:R-:W-:-:S04]  /*5d50*/  IMAD.WIDE.U32 R34, R28, R27, R34 ;  /* 0x0000001b1c227225 */ /* 0x000fc800078e0022 */
[----:B------:R-:W-:-:S04]  /*5d60*/  IMAD.HI.U32 R28, P2, R16, R43, R34 ;  /* 0x0000002b101c7227 */ /* 0x000fc80007840022 */
[CC--:B------:R-:W-:Y:S02]  /*5d70*/  IMAD R35, R16.reuse, R27.reuse, RZ ;  /* 0x0000001b10237224 */ /* 0x0c0fe400078e02ff */
[----:B------:R-:W-:-:S03]  /*5d80*/  IMAD.HI.U32 R16, R16, R27, RZ ;  /* 0x0000001b10107227 */ /* 0x000fc600078e00ff */
[----:B------:R-:W-:Y:S01]  /*5d90*/  IADD3 R35, P1, PT, R35, R28, RZ ;  /* 0x0000001c23237210 */ /* 0x000fe20007f3e0ff */
[----:B------:R-:W-:-:S04]  /*5da0*/  IMAD.X R16, RZ, RZ, R16, P2 ;  /* 0x000000ffff107224 */ /* 0x000fc800010e0610 */
[----:B------:R-:W-:-:S04]  /*5db0*/  IMAD.WIDE.U32 R46, R35, R38, RZ ;  /* 0x00000026232e7225 */ /* 0x000fc800078e00ff */
[----:B------:R-:W-:Y:S01]  /*5dc0*/  IMAD R34, R35, R39, R47 ;  /* 0x0000002723227224 */ /* 0x000fe200078e022f */
[----:B------:R-:W-:Y:S01]  /*5dd0*/  IADD3 R28, P0, PT, -R46, R43, RZ ;  /* 0x0000002b2e1c7210 */ /* 0x000fe20007f1e1ff */
[----:B------:R-:W-:-:S03]  /*5de0*/  IMAD.X R43, RZ, RZ, R16, P1 ;  /* 0x000000ffff2b7224 */ /* 0x000fc600008e0610 */
[-C--:B------:R-:W-:Y:S01]  /*5df0*/  ISETP.GE.U32.AND P2, PT, R28, R38.reuse, PT ;  /* 0x000000261c00720c */ /* 0x080fe20003f46070 */
[----:B------:R-:W-:-:S05]  /*5e00*/  IMAD R34, R43, R38, R34 ;  /* 0x000000262b227224 */ /* 0x000fca00078e0222 */
[----:B------:R-:W-:Y:S01]  /*5e10*/  IADD3.X R27, PT, PT, ~R34, R27, RZ, P0, !PT ;  /* 0x0000001b221b7210 */ /* 0x000fe200007fe5ff */
[----:B------:R-:W-:Y:S01]  /*5e20*/  IMAD.MOV.U32 R34, RZ, RZ, R30 ;  /* 0x000000ffff227224 */ /* 0x000fe200078e001e */
[----:B------:R-:W-:Y:S02]  /*5e30*/  IADD3 R47, P0, PT, R28, -R38, RZ ;  /* 0x800000261c2f7210 */ /* 0x000fe40007f1e0ff */
[----:B------:R-:W-:-:S03]  /*5e40*/  ISETP.GE.U32.AND.EX P2, PT, R27, R39, PT, P2 ;  /* 0x000000271b00720c */ /* 0x000fc60003f46120 */
[----:B------:R-:W-:Y:S01]  /*5e50*/  IMAD.X R16, R27, 0x1, ~R39, P0 ;  /* 0x000000011b107824 */ /* 0x000fe200000e0e27 */
[----:B------:R-:W-:-:S04]  /*5e60*/  SEL R47, R47, R28, P2 ;  /* 0x0000001c2f2f7207 */ /* 0x000fc80001000000 */
[----:B------:R-:W-:Y:S02]  /*5e70*/  SEL R27, R16, R27, P2 ;  /* 0x0000001b101b7207 */ /* 0x000fe40001000000 */
[----:B------:R-:W-:Y:S02]  /*5e80*/  IADD3 R16, P0, PT, R35, 0x1, RZ ;  /* 0x0000000123107810 */ /* 0x000fe40007f1e0ff */
[----:B------:R-:W-:Y:S02]  /*5e90*/  ISETP.GE.U32.AND P1, PT, R47, R38, PT ;  /* 0x000000262f00720c */ /* 0x000fe40003f26070 */
[----:B------:R-:W-:Y:S01]  /*5ea0*/  SEL R35, R16, R35, P2 ;  /* 0x0000002310237207 */ /* 0x000fe20001000000 */
[----:B------:R-:W-:Y:S01]  /*5eb0*/  IMAD.X R16, RZ, RZ, R43, P0 ;  /* 0x000000ffff107224 */ /* 0x000fe200000e062b */
[----:B------:R-:W-:Y:S02]  /*5ec0*/  ISETP.GE.U32.AND.EX P1, PT, R27, R39, PT, P1 ;  /* 0x000000271b00720c */ /* 0x000fe40003f26110 */
[----:B------:R-:W-:-:S02]  /*5ed0*/  IADD3 R28, P0, PT, R35, 0x1, RZ ;  /* 0x00000001231c7810 */ /* 0x000fc40007f1e0ff */
[----:B------:R-:W-:Y:S02]  /*5ee0*/  SEL R16, R16, R43, P2 ;  /* 0x0000002b10107207 */ /* 0x000fe40001000000 */
[----:B------:R-:W-:Y:S01]  /*5ef0*/  SEL R28, R28, R35, P1 ;  /* 0x000000231c1c7207 */ /* 0x000fe20000800000 */
[----:B------:R-:W-:Y:S01]  /*5f00*/  IMAD.MOV.U32 R35, RZ, RZ, 0x0 ;  /* 0x00000000ff237424 */ /* 0x000fe200078e00ff */
[----:B------:R-:W-:Y:S01]  /*5f10*/  ISETP.GE.AND P2, PT, R33, RZ, PT ;  /* 0x000000ff2100720c */ /* 0x000fe20003f46270 */
[----:B------:R-:W-:Y:S01]  /*5f20*/  IMAD.X R27, RZ, RZ, R16, P0 ;  /* 0x000000ffff1b7224 */ /* 0x000fe200000e0610 */
[----:B------:R-:W-:-:S04]  /*5f30*/  ISETP.NE.U32.AND P0, PT, R32, RZ, PT ;  /* 0x000000ff2000720c */ /* 0x000fc80003f05070 */
[----:B------:R-:W-:Y:S02]  /*5f40*/  SEL R16, R27, R16, P1 ;  /* 0x000000101b107207 */ /* 0x000fe40000800000 */
[----:B------:R-:W-:Y:S02]  /*5f50*/  IADD3 R27, P1, PT, RZ, -R28, RZ ;  /* 0x8000001cff1b7210 */ /* 0x000fe40007f3e0ff */
[----:B------:R-:W-:Y:S02]  /*5f60*/  ISETP.NE.AND.EX P0, PT, R31, RZ, PT, P0 ;  /* 0x000000ff1f00720c */ /* 0x000fe40003f05300 */
[----:B------:R-:W-:Y:S02]  /*5f70*/  IADD3.X R33, PT, PT, RZ, ~R16, RZ, P1, !PT ;  /* 0x80000010ff217210 */ /* 0x000fe40000ffe4ff */
[----:B------:R-:W-:Y:S02]  /*5f80*/  SEL R27, R27, R28, !P2 ;  /* 0x0000001c1b1b7207 */ /* 0x000fe40005000000 */
[----:B------:R-:W-:-:S02]  /*5f90*/  SEL R33, R33, R16, !P2 ;  /* 0x0000001021217207 */ /* 0x000fc40005000000 */
[----:B------:R-:W-:Y:S02]  /*5fa0*/  SEL R16, R27, 0xffffffff, P0 ;  /* 0xffffffff1b107807 */ /* 0x000fe40000000000 */
[----:B------:R-:W-:Y:S01]  /*5fb0*/  SEL R33, R33, 0xffffffff, P0 ;  /* 0xffffffff21217807 */ /* 0x000fe20000000000 */
[----:B------:R-:W-:Y:S06]  /*5fc0*/  RET.REL.NODEC R34 `(_ZN5flash32flash_fwd_splitkv_combine_kernelI23Flash_fwd_kernel_traitsILi96ELi64ELi128ELi4ELb0ELb0EN7cutlass10bfloat16_tE19Flash_kernel_traitsILi96ELi64ELi128ELi4ES3_EELi16ELi7ELb0EEEvNS_16Flash_fwd_paramsE) ;  /* 0xffffffa0220c7950 */ /* 0x000fec0003c3ffff */
.L_x_31:
[----:B------:R-:W-:-:S00]  /*5fd0*/  BRA `(.L_x_31) ;  /* 0xfffffffc00fc7947 */ /* 0x000fc0000383ffff */
[----:B------:R-:W-:-:S00]  /*5fe0*/  NOP ;  /* 0x0000000000007918 */ /* 0x000fc00000000000 */
        /* <DEDUP_REMOVED lines=9> */
.L_x_11578:


//--------------------- .text._ZN5flash32flash_fwd_splitkv_combine_kernelI23Flash_fwd_kernel_traitsILi96ELi64ELi128ELi4ELb0ELb0EN7cutlass10bfloat16_tE19Flash_kernel_traitsILi96ELi64ELi128ELi4ES3_EELi16ELi6ELb0EEEvNS_16Flash_fwd_paramsE --------------------------
	.section	.text._ZN5flash32flash_fwd_splitkv_combine_kernelI23Flash_fwd_kernel_traitsILi96ELi64ELi128ELi4ELb0ELb0EN7cutlass10bfloat16_tE19Flash_kernel_traitsILi96ELi64ELi128ELi4ES3_EELi16ELi6ELb0EEEvNS_16Flash_fwd_paramsE,"ax",@progbits
	.align	128
        .global         _ZN5flash32flash_fwd_splitkv_combine_kernelI23Flash_fwd_kernel_traitsILi96ELi64ELi128ELi4ELb0ELb0EN7cutlass10bfloat16_tE19Flash_kernel_traitsILi96ELi64ELi128ELi4ES3_EELi16ELi6ELb0EEEvNS_16Flash_fwd_paramsE
        .type           _ZN5flash32flash_fwd_splitkv_combine_kernelI23Flash_fwd_kernel_traitsILi96ELi64ELi128ELi4ELb0ELb0EN7cutlass10bfloat16_tE19Flash_kernel_traitsILi96ELi64ELi128ELi4ES3_EELi16ELi6ELb0EEEvNS_16Flash_fwd_paramsE,@function
        .size           _ZN5flash32flash_fwd_splitkv_combine_kernelI23Flash_fwd_kernel_traitsILi96ELi64ELi128ELi4ELb0ELb0EN7cutlass10bfloat16_tE19Flash_kernel_traitsILi96ELi64ELi128ELi4ES3_EELi16ELi6ELb0EEEvNS_16Flash_fwd_paramsE,(.L_x_11579 - _ZN5flash32flash_fwd_splitkv_combine_kernelI23Flash_fwd_kernel_traitsILi96ELi64ELi128ELi4ELb0ELb0EN7cutlass10bfloat16_tE19Flash_kernel_traitsILi96ELi64ELi128ELi4ES3_EELi16ELi6ELb0EEEvNS_16Flash_fwd_paramsE)
        .other          _ZN5flash32flash_fwd_splitkv_combine_kernelI23Flash_fwd_kernel_traitsILi96ELi64ELi128ELi4ELb0ELb0EN7cutlass10bfloat16_tE19Flash_kernel_traitsILi96ELi64ELi128ELi4ES3_EELi16ELi6ELb0EEEvNS_16Flash_fwd_paramsE,@"STO_CUDA_ENTRY STV_DEFAULT"
_ZN5flash32flash_fwd_splitkv_combine_kernelI23Flash_fwd_kernel_traitsILi96ELi64ELi128ELi4ELb0ELb0EN7cutlass10bfloat16_tE19Flash_kernel_traitsILi96ELi64ELi128ELi4ES3_EELi16ELi6ELb0EEEvNS_16Flash_fwd_paramsE:
.text._ZN5flash32flash_fwd_splitkv_combine_kernelI23Flash_fwd_kernel_traitsILi96ELi64ELi128ELi4ELb0ELb0EN7cutlass10bfloat16_tE19Flash_kernel_traitsILi96ELi64ELi128ELi4ES3_EELi16ELi6ELb0EEEvNS_16Flash_fwd_paramsE:
        /* <DEDUP_REMOVED lines=38> */
.L_x_32:
[----:B------:R-:W-:Y:S01]  /*0260*/  IMAD.U32 R21, RZ, RZ, UR21 ;  /* 0x00000015ff157e24 */ /* 0x000fe2000f8e00ff */
[----:B------:R-:W-:Y:S01]  /*0270*/  MOV R18, UR19 ;  /* 0x0000001300127c02 */ /* 0x000fe20008000f00 */
[----:B------:R-:W-:Y:S01]  /*0280*/  IMAD.U32 R19, RZ, RZ, UR15 ;  /* 0x0000000fff137e24 */ /* 0x000fe2000f8e00ff */
[----:B------:R-:W-:Y:S02]  /*0290*/  MOV R17, UR14 ;  /* 0x0000000e00117c02 */ /* 0x000fe40008000f00 */
[----:B------:R-:W-:Y:S02]  /*02a0*/  MOV R16, 0x2c0 ;  /* 0x000002c000107802 */ /* 0x000fe40000000f00 */
[----:B------:R-:W-:Y:S05]  /*02b0*/  CALL.REL.NOINC `($__internal_1_$__cuda_sm20_div_s64) ;  /* 0x0000004800a07944 */ /* 0x000fea0003c00000 */
[----:B------:R-:W-:Y:S02]  /*02c0*/  MOV R13, R12 ;  /* 0x0000000c000d7202 */ /* 0x000fe40000000f00 */
[----:B------:R-:W-:-:S07]  /*02d0*/  MOV R12, R9 ;  /* 0x00000009000c7202 */ /* 0x000fce0000000f00 */
.L_x_33:
        /* <DEDUP_REMOVED lines=18> */
[----:B------:R-:W-:Y:S01]  /*0400*/  IMAD.HI.U32 R2, R5, R2, R4 ;  /* 0x0000000205027227 */ /* 0x000fe200078e0004 */
[----:B------:R-:W-:-:S05]  /*0410*/  MOV R5, RZ ;  /* 0x000000ff00057202 */ /* 0x000fca0000000f00 */
        /* <DEDUP_REMOVED lines=10> */
.L_x_35:
[----:B------:R-:W-:Y:S01]  /*04c0*/  IMAD.MOV.U32 R21, RZ, RZ, R12 ;  /* 0x000000ffff157224 */ /* 0x000fe200078e000c */
[----:B------:R-:W-:Y:S01]  /*04d0*/  MOV R18, R3 ;  /* 0x0000000300127202 */ /* 0x000fe20000000f00 */
[----:B------:R-:W-:Y:S01]  /*04e0*/  IMAD.MOV.U32 R19, RZ, RZ, R13 ;  /* 0x000000ffff137224 */ /* 0x000fe200078e000d */
[----:B------:R-:W-:Y:S02]  /*04f0*/  MOV R17, R0 ;  /* 0x0000000000117202 */ /* 0x000fe40000000f00 */
[----:B------:R-:W-:Y:S02]  /*0500*/  MOV R16, 0x520 ;  /* 0x0000052000107802 */ /* 0x000fe40000000f00 */
[----:B------:R-:W-:Y:S05]  /*0510*/  CALL.REL.NOINC `($__internal_1_$__cuda_sm20_div_s64) ;  /* 0x0000004800087944 */ /* 0x000fea0003c00000 */
[----:B------:R-:W-:Y:S02]  /*0520*/  MOV R4, R9 ;  /* 0x0000000900047202 */ /* 0x000fe40000000f00 */
[----:B------:R-:W-:Y:S02]  /*0530*/  MOV R5, R12 ;  /* 0x0000000c00057202 */ /* 0x000fe40000000f00 */
.L_x_36:
[----:B------:R-:W-:Y:S05]  /*0540*/  BSYNC.RECONVERGENT B0 ;  /* 0x0000000000007941 */ /* 0x000fea0003800200 */
.L_x_34:
        /* <DEDUP_REMOVED lines=57> */
.L_x_38:
        /* <DEDUP_REMOVED lines=8> */
.L_x_39:
[----:B------:R-:W-:Y:S05]  /*0960*/  BSYNC.RECONVERGENT B0 ;  /* 0x0000000000007941 */ /* 0x000fea0003800200 */
.L_x_37:
        /* <DEDUP_REMOVED lines=44> */
[----:B------:R-:W-:-:S06]  /*0c30*/  UIADD3 UR6, UPT, UPT, UR18, UR13, URZ ;  /* 0x0000000d12067290 */ /* 0x000fcc000fffe0ff */
[----:B------:R-:W1:Y:S08]  /*0c40*/  I2F.RP R3, UR13 ;  /* 0x0000000d00037d06 */ /* 0x000e700008209400 */
[----:B0-----:R-:W0:Y:S08]  /*0c50*/  MUFU.RCP R0, R0 ;  /* 0x0000000000007308 */ /* 0x001e300000001000 */
[----:B-1----:R-:W1:Y:S01]  /*0c60*/  MUFU.RCP R3, R3 ;  /* 0x0000000300037308 */ /* 0x002e620000001000 */
[----:B0-----:R-:W-:-:S07]  /*0c70*/  VIADD R0, R0, 0xffffffe ;  /* 0x0ffffffe00007836 */ /* 0x001fce0000000000 */
[----:B------:R-:W0:Y:S01]  /*0c80*/  F2I.FTZ.U32.TRUNC.NTZ R0, R0 ;  /* 0x0000000000007305 */ /* 0x000e22000021f000 */
[----:B-1----:R-:W-:-:S07]  /*0c90*/  VIADD R3, R3, 0xffffffe ;  /* 0x0ffffffe03037836 */ /* 0x002fce0000000000 */
[----:B------:R1:W2:Y:S01]  /*0ca0*/  F2I.FTZ.U32.TRUNC.NTZ R7, R3 ;  /* 0x0000000300077305 */ /* 0x0002a2000021f000 */
[----:B0-----:R-:W-:Y:S02]  /*0cb0*/  R2UR UR17, R0 ;  /* 0x00000000001172ca */ /* 0x001fe400000e0000 */
[----:B------:R-:W-:-:S05]  /*0cc0*/  IABS R0, UR7 ;  /* 0x0000000700007c13 */ /* 0x000fca0008000000 */
[----:B------:R-:W-:Y:S02]  /*0cd0*/  IMAD.MOV R0, RZ, RZ, -R0 ;  /* 0x000000ffff007224 */ /* 0x000fe400078e0a00 */
[----:B-1----:R-:W-:Y:S02]  /*0ce0*/  IMAD.U32 R3, RZ, RZ, UR6 ;  /* 0x00000006ff037e24 */ /* 0x002fe4000f8e00ff */
[----:B--2---:R-:W-:Y:S02]  /*0cf0*/  IMAD.MOV R6, RZ, RZ, -R7 ;  /* 0x000000ffff067224 */ /* 0x004fe400078e0a07 */
[----:B------:R-:W-:Y:S01]  /*0d00*/  UIADD3 UR9, UPT, UPT, URZ, -UR17, URZ ;  /* 0x80000011ff097290 */ /* 0x000fe2000fffe0ff */
[----:B------:R-:W-:-:S03]  /*0d10*/  IABS R3, R3 ;  /* 0x0000000300037213 */ /* 0x000fc60000000000 */
[----:B------:R-:W-:Y:S01]  /*0d20*/  UIMAD UR9, UR9, UR11, URZ ;  /* 0x0000000b090972a4 */ /* 0x000fe2000f8e02ff */
[----:B------:R-:W-:Y:S01]  /*0d30*/  R2UR UR12, R3 ;  /* 0x00000000030c72ca */ /* 0x000fe200000e0000 */
[----:B------:R-:W-:Y:S02]  /*0d40*/  IMAD R3, R6, UR13, RZ ;  /* 0x0000000d06037c24 */ /* 0x000fe4000f8e02ff */
[----:B------:R-:W-:Y:S01]  /*0d50*/  IMAD.MOV.U32 R6, RZ, RZ, RZ ;  /* 0x000000ffff067224 */ /* 0x000fe200078e00ff */
[----:B------:R-:W-:-:S03]  /*0d60*/  UIMAD.WIDE.U32 UR16, UR17, UR9, UR16 ;  /* 0x00000009111072a5 */ /* 0x000fc6000f8e0010 */
[----:B------:R-:W-:-:S03]  /*0d70*/  IMAD.HI.U32 R3, R7, R3, R6 ;  /* 0x0000000307037227 */ /* 0x000fc600078e0006 */
[----:B------:R-:W0:Y:S03]  /*0d80*/  LDCU.U8 UR9, c[0x0][0x549] ;  /* 0x0000a920ff0977ac */ /* 0x000e260008000000 */
[----:B------:R-:W-:Y:S01]  /*0d90*/  IMAD.HI.U32 R3, R3, UR12, RZ ;  /* 0x0000000c03037c27 */ /* 0x000fe2000f8e00ff */
[----:B------:R-:W-:Y:S02]  /*0da0*/  UIMAD.WIDE.U32 UR16, UR17, UR12, URZ ;  /* 0x0000000c111072a5 */ /* 0x000fe4000f8e00ff */
[----:B------:R-:W-:Y:S01]  /*0db0*/  ULOP3.LUT UR16, UR6, UR13, URZ, 0x3c, !UPT ;  /* 0x0000000d06107292 */ /* 0x000fe2000f8e3cff */
[----:B------:R-:W-:Y:S01]  /*0dc0*/  IMAD R0, R3, R0, UR12 ;  /* 0x0000000c03007e24 */ /* 0x000fe2000f8e0200 */
[----:B------:R-:W-:Y:S02]  /*0dd0*/  UIADD3 UR10, UPT, UPT, -UR17, URZ, URZ ;  /* 0x000000ff110a7290 */ /* 0x000fe4000fffe1ff */
[----:B------:R-:W-:-:S02]  /*0de0*/  ULOP3.LUT UR6, UR6, UR4, URZ, 0x3c, !UPT ;  /* 0x0000000406067292 */ /* 0x000fc4000f8e3cff */
[----:B------:R-:W-:Y:S01]  /*0df0*/  ISETP.LT.U32.AND P1, PT, R0, UR13, PT ;  /* 0x0000000d00007c0c */ /* 0x000fe2000bf21070 */
[----:B------:R-:W-:Y:S01]  /*0e00*/  UIMAD UR10, UR11, UR10, UR12 ;  /* 0x0000000a0b0a72a4 */ /* 0x000fe2000f8e020c */
[----:B------:R-:W-:-:S03]  /*0e10*/  ISETP.LE.AND P0, PT, RZ, UR16, PT ;  /* 0x00000010ff007c0c */ /* 0x000fc6000bf03270 */
[----:B------:R-:W-:Y:S02]  /*0e20*/  UISETP.GT.U32.AND UP1, UPT, UR11, UR10, UPT ;  /* 0x0000000a0b00728c */ /* 0x000fe4000bf24070 */
[----:B0-----:R-:W-:-:S04]  /*0e30*/  UISETP.NE.AND UP0, UPT, UR9, URZ, UPT ;  /* 0x000000ff0900728c */ /* 0x001fc8000bf05270 */
[----:B------:R-:W-:Y:S02]  /*0e40*/  USEL UR5, UR5, 0x1, !UP0 ;  /* 0x0000000105057887 */ /* 0x000fe4000c000000 */
[----:B------:R-:W-:Y:S01]  /*0e50*/  @!P1 VIADD R0, R0, -UR13 ;  /* 0x8000000d00009c36 */ /* 0x000fe20008000000 */
[----:B------:R-:W-:Y:S01]  /*0e60*/  UISETP.GE.AND UP0, UPT, UR6, URZ, UPT ;  /* 0x000000ff0600728c */ /* 0x000fe2000bf06270 */
[----:B------:R-:W-:Y:S01]  /*0e70*/  @!P1 VIADD R3, R3, 0x1 ;  /* 0x0000000103039836 */ /* 0x000fe20000000000 */
[----:B------:R-:W-:Y:S01]  /*0e80*/  ISETP.NE.AND P1, PT, RZ, UR7, PT ;  /* 0x00000007ff007c0c */ /* 0x000fe2000bf25270 */
[----:B------:R-:W-:Y:S01]  /*0e90*/  @!UP1 UIADD3 UR10, UPT, UPT, UR10, -UR11, URZ ;  /* 0x8000000b0a0a9290 */ /* 0x000fe2000fffe0ff */
[----:B------:R-:W-:Y:S01]  /*0ea0*/  ISETP.GE.U32.AND P2, PT, R0, UR13, PT ;  /* 0x0000000d00007c0c */ /* 0x000fe2000bf46070 */
[----:B------:R-:W-:Y:S02]  /*0eb0*/  @!UP1 UIADD3 UR17, UPT, UPT, UR17, 0x1, URZ ;  /* 0x0000000111119890 */ /* 0x000fe4000fffe0ff */
[----:B------:R-:W-:-:S02]  /*0ec0*/  UISETP.GE.U32.AND UP3, UPT, UR10, UR11, UPT ;  /* 0x0000000b0a00728c */ /* 0x000fc4000bf66070 */
[----:B------:R-:W-:Y:S02]  /*0ed0*/  UISETP.NE.AND UP1, UPT, UR8, URZ, UPT ;  /* 0x000000ff0800728c */ /* 0x000fe4000bf25270 */
[----:B------:R-:W-:Y:S02]  /*0ee0*/  USHF.R.S32.HI UR8, URZ, 0x1f, UR7 ;  /* 0x0000001fff087899 */ /* 0x000fe40008011407 */
[----:B------:R-:W-:-:S04]  /*0ef0*/  USEL UR6, URZ, 0x1, !UP1 ;  /* 0x00000001ff067887 */ /* 0x000fc8000c800000 */
[----:B------:R-:W-:Y:S01]  /*0f00*/  @P2 VIADD R3, R3, 0x1 ;  /* 0x0000000103032836 */ /* 0x000fe20000000000 */
[----:B------:R-:W-:Y:S02]  /*0f10*/  @UP3 UIADD3 UR17, UPT, UPT, UR17, 0x1, URZ ;  /* 0x0000000111113890 */ /* 0x000fe4000fffe0ff */
[----:B------:R-:W-:Y:S01]  /*0f20*/  ULOP3.LUT UR6, UR8, UR6, URZ, 0xfc, !UPT ;  /* 0x0000000608067292 */ /* 0x000fe2000f8efcff */
[----:B------:R-:W-:Y:S01]  /*0f30*/  IMAD.MOV.U32 R7, RZ, RZ, R3 ;  /* 0x000000ffff077224 */ /* 0x000fe200078e0003 */
[----:B------:R-:W-:Y:S02]  /*0f40*/  @!UP0 UIADD3 UR17, UPT, UPT, -UR17, URZ, URZ ;  /* 0x000000ff11118290 */ /* 0x000fe4000fffe1ff */
[----:B------:R-:W-:Y:S01]  /*0f50*/  @!UP2 ULOP3.LUT UR17, URZ, UR4, URZ, 0x33, !UPT ;  /* 0x00000004ff11a292 */ /* 0x000fe2000f8e33ff */
        /* <DEDUP_REMOVED lines=30> */
.L_x_41:
        /* <DEDUP_REMOVED lines=8> */
.L_x_42:
[----:B------:R-:W-:Y:S05]  /*11c0*/  BSYNC.RECONVERGENT B0 ;  /* 0x0000000000007941 */ /* 0x000fea0003800200 */
.L_x_40:
        /* <DEDUP_REMOVED lines=26> */
[----:B------:R-:W-:-:S04]  /*1370*/  @P2 VIADD R10, R10, 0x1 ;  /* 0x000000010a0a2836 */ /* 0x000fc80000000000 */
[----:B------:R-:W-:-:S04]  /*1380*/  IMAD.MOV.U32 R6, RZ, RZ, R10 ;  /* 0x000000ffff067224 */ /* 0x000fc800078e000a */
        /* <DEDUP_REMOVED lines=30> */
.L_x_44:
[----:B------:R-:W-:Y:S01]  /*1570*/  IMAD.MOV.U32 R21, RZ, RZ, R4 ;  /* 0x000000ffff157224 */ /* 0x000fe200078e0004 */
[----:B------:R-:W-:Y:S01]  /*1580*/  MOV R19, R5 ;  /* 0x0000000500137202 */ /* 0x000fe20000000f00 */
[----:B------:R-:W-:Y:S01]  /*1590*/  IMAD.MOV.U32 R18, RZ, RZ, R6 ;  /* 0x000000ffff127224 */ /* 0x000fe200078e0006 */
[----:B------:R-:W-:Y:S02]  /*15a0*/  MOV R16, 0x15c0 ;  /* 0x000015c000107802 */ /* 0x000fe40000000f00 */
[----:B------:R-:W-:Y:S05]  /*15b0*/  CALL.REL.NOINC `($__internal_1_$__cuda_sm20_div_s64) ;  /* 0x0000003400e07944 */ /* 0x000fea0003c00000 */
[----:B------:R-:W-:Y:S02]  /*15c0*/  MOV R16, R9 ;  /* 0x0000000900107202 */ /* 0x000fe40000000f00 */
[----:B------:R-:W-:Y:S02]  /*15d0*/  MOV R17, R12 ;  /* 0x0000000c00117202 */ /* 0x000fe40000000f00 */
.L_x_45:
[----:B------:R-:W-:Y:S05]  /*15e0*/  BSYNC.RECONVERGENT B0 ;  /* 0x0000000000007941 */ /* 0x000fea0003800200 */
.L_x_43:
[----:B------:R-:W0:Y:S01]  /*15f0*/  S2R R20, SR_TID.X ;  /* 0x0000000000147919 */ /* 0x000e220000002100 */
[----:B------:R-:W-:Y:S01]  /*1600*/  UIADD3 UR9, UP0, UPT, UR21, -UR20, URZ ;  /* 0x8000001415097290 */ /* 0x000fe2000ff1e0ff */
[----:B------:R-:W-:Y:S01]  /*1610*/  IMAD.MOV.U32 R19, RZ, RZ, -0x800000 ;  /* 0xff800000ff137424 */ /* 0x000fe200078e00ff */
[----:B------:R-:W1:Y:S02]  /*1620*/  LDCU UR4, c[0x0][0x534] ;  /* 0x0000a680ff0477ac */ /* 0x000e640008000800 */
[----:B------:R-:W-:-:S06]  /*1630*/  UIADD3.X UR8, UPT, UPT, UR15, -0x1, URZ, UP0, !UPT ;  /* 0xffffffff0f087890 */ /* 0x000fcc00087fe4ff */
[----:B------:R-:W-:Y:S01]  /*1640*/  IMAD.U32 R4, RZ, RZ, UR8 ;  /* 0x00000008ff047e24 */ /* 0x000fe2000f8e00ff */
[----:B0-----:R-:W-:Y:S02]  /*1650*/  LOP3.LUT R9, R20, 0xf, RZ, 0xc0, !PT ;  /* 0x0000000f14097812 */ /* 0x001fe400078ec0ff */
[----:B------:R-:W-:Y:S02]  /*1660*/  SHF.R.U32.HI R18, RZ, 0x4, R20 ;  /* 0x00000004ff127819 */ /* 0x000fe40000011614 */
[C---:B------:R-:W-:Y:S01]  /*1670*/  ISETP.LT.U32.AND P1, PT, R9.reuse, UR9, PT ;  /* 0x0000000909007c0c */ /* 0x040fe2000bf21070 */
[----:B------:R-:W0:Y:S01]  /*1680*/  LDCU.64 UR8, c[0x0][0x358] ;  /* 0x00006b00ff0877ac */ /* 0x000e220008000a00 */
[C---:B------:R-:W-:Y:S01]  /*1690*/  IADD3 R28, PT, PT, R18.reuse, 0x10, RZ ;  /* 0x00000010121c7810 */ /* 0x040fe20007ffe0ff */
[----:B------:R-:W-:Y:S01]  /*16a0*/  VIADD R14, R18, 0x8 ;  /* 0x00000008120e7836 */ /* 0x000fe20000000000 */
[----:B------:R-:W-:Y:S01]  /*16b0*/  ISETP.GT.AND.EX P1, PT, R4, RZ, PT, P1 ;  /* 0x000000ff0400720c */ /* 0x000fe20003f24310 */
[----:B------:R-:W-:Y:S01]  /*16c0*/  VIADD R22, R18, 0x18 ;  /* 0x0000001812167836 */ /* 0x000fe20000000000 */
[----:B------:R-:W-:-:S02]  /*16d0*/  IADD3 R24, P3, PT, R9, UR20, RZ ;  /* 0x0000001409187c10 */ /* 0x000fc4000ff7e0ff */
[----:B-1----:R-:W-:Y:S02]  /*16e0*/  ISETP.GE.OR P2, PT, R18, UR4, !P1 ;  /* 0x0000000412007c0c */ /* 0x002fe4000cf46670 */
[----:B------:R-:W-:Y:S01]  /*16f0*/  ISETP.GE.OR P0, PT, R14, UR4, !P1 ;  /* 0x000000040e007c0c */ /* 0x000fe2000cf06670 */
[----:B------:R-:W-:Y:S01]  /*1700*/  IMAD.X R25, RZ, RZ, RZ, P3 ;  /* 0x000000ffff197224 */ /* 0x000fe200018e06ff */
[----:B------:R-:W-:Y:S02]  /*1710*/  ISETP.GE.OR P6, PT, R28, UR4, !P1 ;  /* 0x000000041c007c0c */ /* 0x000fe4000cfc6670 */
[----:B------:R-:W-:Y:S02]  /*1720*/  ISETP.GE.OR P5, PT, R22, UR4, !P1 ;  /* 0x0000000416007c0c */ /* 0x000fe4000cfa6670 */
[----:B------:R-:W-:-:S04]  /*1730*/  IADD3 R21, PT, PT, R18, 0x20, RZ ;  /* 0x0000002012157810 */ /* 0x000fc80007ffe0ff */
[----:B------:R-:W-:Y:S01]  /*1740*/  ISETP.GE.OR P4, PT, R21, UR4, !P1 ;  /* 0x0000000415007c0c */ /* 0x000fe2000cf86670 */
[----:B------:R-:W1:Y:S01]  /*1750*/  @!P2 LDC.64 R4, c[0x0][0x428] ;  /* 0x00010a00ff04ab82 */ /* 0x000e620000000a00 */
[----:B------:R-:W-:Y:S01]  /*1760*/  @!P2 IMAD.WIDE.U32 R26, R18, UR21, R24 ;  /* 0x00000015121aac25 */ /* 0x000fe2000f8e0018 */
[----:B------:R-:W-:-:S03]  /*1770*/  @!P0 MOV R31, R25 ;  /* 0x00000019001f8202 */ /* 0x000fc60000000f00 */
[----:B------:R-:W-:Y:S02]  /*1780*/  @!P2 IMAD R15, R18, UR15, R27 ;  /* 0x0000000f120fac24 */ /* 0x000fe4000f8e021b */
[----:B------:R-:W-:Y:S01]  /*1790*/  @!P0 IMAD.MOV.U32 R30, RZ, RZ, R24 ;  /* 0x000000ffff1e8224 */ /* 0x000fe200078e0018 */
[----:B------:R-:W2:Y:S03]  /*17a0*/  @!P0 LDC.64 R12, c[0x0][0x428] ;  /* 0x00010a00ff0c8b82 */ /* 0x000ea60000000a00 */
[----:B------:R-:W-:-:S05]  /*17b0*/  @!P0 IMAD.WIDE.U32 R30, R14, UR21, R30 ;  /* 0x000000150e1e8c25 */ /* 0x000fca000f8e001e */
[----:B------:R-:W3:Y:S01]  /*17c0*/  @!P6 LDC.64 R10, c[0x0][0x428] ;  /* 0x00010a00ff0aeb82 */ /* 0x000ee20000000a00 */
[----:B-1----:R-:W-:-:S04]  /*17d0*/  @!P2 LEA R4, P3, R26, R4, 0x2 ;  /* 0x000000041a04a211 */ /* 0x002fc800078610ff */
[----:B------:R-:W-:Y:S01]  /*17e0*/  @!P2 LEA.HI.X R5, R26, R5, R15, 0x2, P3 ;  /* 0x000000051a05a211 */ /* 0x000fe200018f140f */
[----:B------:R-:W-:-:S04]  /*17f0*/  @!P0 IMAD R14, R14, UR15, R31 ;  /* 0x0000000f0e0e8c24 */ /* 0x000fc8000f8e021f */
[----:B0-----:R0:W4:Y:S01]  /*1800*/  @!P2 LDG.E R19, desc[UR8][R4.64] ;  /* 0x000000080413a981 */ /* 0x001122000c1e1900 */
[C---:B--2---:R-:W-:Y:S01]  /*1810*/  @!P0 LEA R12, P2, R30.reuse, R12, 0x2 ;  /* 0x0000000c1e0c8211 */ /* 0x044fe200078410ff */
[----:B------:R-:W-:Y:S01]  /*1820*/  @!P6 IMAD.MOV.U32 R32, RZ, RZ, R24 ;  /* 0x000000ffff20e224 */ /* 0x000fe200078e0018 */
[----:B------:R-:W-:Y:S01]  /*1830*/  MOV R27, 0xff800000 ;  /* 0xff800000001b7802 */ /* 0x000fe20000000f00 */
[----:B------:R-:W-:Y:S01]  /*1840*/  @!P6 IMAD.MOV.U32 R33, RZ, RZ, R25 ;  /* 0x000000ffff21e224 */ /* 0x000fe200078e0019 */
[----:B------:R-:W-:Y:S01]  /*1850*/  @!P0 LEA.HI.X R13, R30, R13, R14, 0x2, P2 ;  /* 0x0000000d1e0d8211 */ /* 0x000fe200010f140e */
[----:B------:R-:W-:Y:S01]  /*1860*/  VIADD R23, R18, 0x30 ;  /* 0x0000003012177836 */ /* 0x000fe20000000000 */
[----:B------:R-:W1:Y:S01]  /*1870*/  @!P4 LDC.64 R14, c[0x0][0x428] ;  /* 0x00010a00ff0ecb82 */ /* 0x000e620000000a00 */
[----:B------:R-:W-:Y:S02]  /*1880*/  @!P6 IMAD.WIDE.U32 R32, R28, UR21, R32 ;  /* 0x000000151c20ec25 */ /* 0x000fe4000f8e0020 */
[----:B------:R2:W5:Y:S01]  /*1890*/  @!P0 LDG.E R27, desc[UR8][R12.64] ;  /* 0x000000080c1b8981 */ /* 0x000562000c1e1900 */
[----:B------:R-:W-:Y:S01]  /*18a0*/  ISETP.GE.OR P2, PT, R23, UR4, !P1 ;  /* 0x0000000417007c0c */ /* 0x000fe2000cf46670 */
[----:B------:R-:W-:-:S03]  /*18b0*/  VIADD R26, R18, 0x28 ;  /* 0x00000028121a7836 */ /* 0x000fc60000000000 */
[----:B0-----:R-:W0:Y:S02]  /*18c0*/  @!P5 LDC.64 R4, c[0x0][0x428] ;  /* 0x00010a00ff04db82 */ /* 0x001e240000000a00 */
[----:B------:R-:W-:Y:S01]  /*18d0*/  ISETP.GE.OR P3, PT, R26, UR4, !P1 ;  /* 0x000000041a007c0c */ /* 0x000fe2000cf66670 */
[----:B------:R-:W-:Y:S01]  /*18e0*/  @!P5 IMAD.MOV.U32 R34, RZ, RZ, R24 ;  /* 0x000000ffff22d224 */ /* 0x000fe200078e0018 */
[----:B---3--:R-:W-:Y:S01]  /*18f0*/  @!P6 LEA R30, P0, R32, R10, 0x2 ;  /* 0x0000000a201ee211 */ /* 0x008fe200078010ff */
[----:B------:R-:W-:Y:S02]  /*1900*/  @!P5 IMAD.MOV.U32 R35, RZ, RZ, R25 ;  /* 0x000000ffff23d224 */ /* 0x000fe400078e0019 */
[----:B--2---:R-:W-:Y:S01]  /*1910*/  @!P6 IMAD R12, R28, UR15, R33 ;  /* 0x0000000f1c0cec24 */ /* 0x004fe2000f8e0221 */
[----:B------:R-:W-:Y:S01]  /*1920*/  IADD3 R28, PT, PT, R18, 0x38, RZ ;  /* 0x00000038121c7810 */ /* 0x000fe20007ffe0ff */
[----:B------:R-:W-:Y:S01]  /*1930*/  @!P5 IMAD.WIDE.U32 R34, R22, UR21, R34 ;  /* 0x000000151622dc25 */ /* 0x000fe2000f8e0022 */
[----:B------:R-:W-:-:S02]  /*1940*/  MOV R29, 0xff800000 ;  /* 0xff800000001d7802 */ /* 0x000fc40000000f00 */
[----:B------:R-:W-:Y:S02]  /*1950*/  ISETP.GE.OR P1, PT, R28, UR4, !P1 ;  /* 0x000000041c007c0c */ /* 0x000fe4000cf26670 */
[----:B------:R-:W-:Y:S01]  /*1960*/  @!P6 LEA.HI.X R31, R32, R11, R12, 0x2, P0 ;  /* 0x0000000b201fe211 */ /* 0x000fe200000f140c */
[----:B------:R-:W-:Y:S01]  /*1970*/  @!P5 IMAD R22, R22, UR15, R35 ;  /* 0x0000000f1616dc24 */ /* 0x000fe2000f8e0223 */
[----:B------:R-:W2:Y:S03]  /*1980*/  @!P2 LDC.64 R10, c[0x0][0x428] ;  /* 0x00010a00ff0aab82 */ /* 0x000ea60000000a00 */
[----:B------:R3:W4:Y:S01]  /*1990*/  @!P6 LDG.E R29, desc[UR8][R30.64] ;  /* 0x000000081e1de981 */ /* 0x000722000c1e1900 */
[----:B0-----:R-:W-:-:S04]  /*19a0*/  @!P5 LEA R32, P0, R34, R4, 0x2 ;  /* 0x000000042220d211 */ /* 0x001fc800078010ff */
[----:B------:R-:W0:Y:S01]  /*19b0*/  @!P3 LDC.64 R12, c[0x0][0x428] ;  /* 0x00010a00ff0cbb82 */ /* 0x000e220000000a00 */
[----:B------:R-:W-:-:S07]  /*19c0*/  @!P5 LEA.HI.X R33, R34, R5, R22, 0x2, P0 ;  /* 0x000000052221d211 */ /* 0x000fce00000f1416 */
[----:B------:R-:W0:Y:S01]  /*19d0*/  @!P1 LDC.64 R4, c[0x0][0x428] ;  /* 0x00010a00ff049b82 */ /* 0x000e220000000a00 */
[----:B---3--:R-:W-:Y:S02]  /*19e0*/  @!P4 IMAD.MOV.U32 R30, RZ, RZ, R24 ;  /* 0x000000ffff1ec224 */ /* 0x008fe400078e0018 */
[----:B------:R-:W-:Y:S02]  /*19f0*/  @!P4 IMAD.MOV.U32 R31, RZ, RZ, R25 ;  /* 0x000000ffff1fc224 */ /* 0x000fe400078e0019 */
[----:B------:R-:W-:-:S04]  /*1a00*/  @!P4 IMAD.WIDE.U32 R30, R21, UR21, R30 ;  /* 0x00000015151ecc25 */ /* 0x000fc8000f8e001e */
[----:B------:R-:W-:Y:S01]  /*1a10*/  @!P4 IMAD R21, R21, UR15, R31 ;  /* 0x0000000f1515cc24 */ /* 0x000fe2000f8e021f */
[C---:B-1----:R-:W-:Y:S01]  /*1a20*/  @!P4 LEA R34, P0, R30.reuse, R14, 0x2 ;  /* 0x0000000e1e22c211 */ /* 0x042fe200078010ff */
[----:B------:R-:W-:Y:S01]  /*1a30*/  @!P2 IMAD.MOV.U32 R31, RZ, RZ, R25 ;  /* 0x000000ffff1fa224 */ /* 0x000fe200078e0019 */
[----:B------:R-:W-:Y:S02]  /*1a40*/  MOV R22, 0xff800000 ;  /* 0xff80000000167802 */ /* 0x000fe40000000f00 */
[----:B------:R-:W-:Y:S01]  /*1a50*/  @!P4 LEA.HI.X R35, R30, R15, R21, 0x2, P0 ;  /* 0x0000000f1e23c211 */ /* 0x000fe200000f1415 */
[----:B------:R-:W-:-:S03]  /*1a60*/  @!P2 IMAD.MOV.U32 R30, RZ, RZ, R24 ;  /* 0x000000ffff1ea224 */ /* 0x000fc600078e0018 */
[----:B------:R1:W3:Y:S01]  /*1a70*/  @!P5 LDG.E R22, desc[UR8][R32.64] ;  /* 0x000000082016d981 */ /* 0x0002e2000c1e1900 */
[----:B------:R-:W-:-:S04]  /*1a80*/  @!P2 IMAD.WIDE.U32 R30, R23, UR21, R30 ;  /* 0x00000015171eac25 */ /* 0x000fc8000f8e001e */
[----:B------:R-:W-:Y:S01]  /*1a90*/  @!P2 IMAD R23, R23, UR15, R31 ;  /* 0x0000000f1717ac24 */ /* 0x000fe2000f8e021f */
[----:B--2---:R-:W-:Y:S01]  /*1aa0*/  @!P2 LEA R10, P0, R30, R10, 0x2 ;  /* 0x0000000a1e0aa211 */ /* 0x004fe200078010ff */
[----:B------:R-:W-:-:S03]  /*1ab0*/  IMAD.MOV.U32 R14, RZ, RZ, -0x800000 ;  /* 0xff800000ff0e7424 */ /* 0x000fc600078e00ff */
[----:B------:R-:W-:-:S03]  /*1ac0*/  @!P2 LEA.HI.X R11, R30, R11, R23, 0x2, P0 ;  /* 0x0000000b1e0ba211 */ /* 0x000fc600000f1417 */
[----:B------:R2:W3:Y:S01]  /*1ad0*/  @!P4 LDG.E R14, desc[UR8][R34.64] ;  /* 0x00000008220ec981 */ /* 0x0004e2000c1e1900 */
[----:B-1----:R-:W-:Y:S01]  /*1ae0*/  @!P3 MOV R33, R25 ;  /* 0x000000190021b202 */ /* 0x002fe20000000f00 */
[--C-:B------:R-:W-:Y:S02]  /*1af0*/  @!P3 IMAD.MOV.U32 R32, RZ, RZ, R24.reuse ;  /* 0x000000ffff20b224 */ /* 0x100fe400078e0018 */
[----:B------:R-:W-:-:S04]  /*1b00*/  @!P1 IMAD.WIDE.U32 R24, R28, UR21, R24 ;  /* 0x000000151c189c25 */ /* 0x000fc8000f8e0018 */
[----:B------:R-:W-:Y:S01]  /*1b10*/  @!P3 IMAD.WIDE.U32 R32, R26, UR21, R32 ;  /* 0x000000151a20bc25 */ /* 0x000fe2000f8e0020 */
[----:B0-----:R-:W-:Y:S02]  /*1b20*/  @!P1 LEA R30, P0, R24, R4, 0x2 ;  /* 0x00000004181e9211 */ /* 0x001fe400078010ff */
[----:B------:R-:W-:Y:S01]  /*1b30*/  MOV R15, 0xff800000 ;  /* 0xff800000000f7802 */ /* 0x000fe20000000f00 */
[----:B------:R-:W-:Y:S01]  /*1b40*/  @!P1 IMAD R28, R28, UR15, R25 ;  /* 0x0000000f1c1c9c24 */ /* 0x000fe2000f8e0219 */
[----:B------:R-:W-:Y:S01]  /*1b50*/  @!P3 LEA R12, P4, R32, R12, 0x2 ;  /* 0x0000000c200cb211 */ /* 0x000fe200078810ff */
[----:B------:R-:W-:Y:S02]  /*1b60*/  @!P3 IMAD R26, R26, UR15, R33 ;  /* 0x0000000f1a1abc24 */ /* 0x000fe4000f8e0221 */
[----:B------:R-:W-:Y:S01]  /*1b70*/  IMAD.MOV.U32 R21, RZ, RZ, -0x800000 ;  /* 0xff800000ff157424 */ /* 0x000fe200078e00ff */
[----:B------:R-:W-:Y:S01]  /*1b80*/  @!P1 LEA.HI.X R31, R24, R5, R28, 0x2, P0 ;  /* 0x00000005181f9211 */ /* 0x000fe200000f141c */
[----:B------:R-:W-:Y:S01]  /*1b90*/  IMAD.MOV.U32 R5, RZ, RZ, -0x800000 ;  /* 0xff800000ff057424 */ /* 0x000fe200078e00ff */
[----:B------:R-:W-:Y:S01]  /*1ba0*/  @!P3 LEA.HI.X R13, R32, R13, R26, 0x2, P4 ;  /* 0x0000000d200db211 */ /* 0x000fe200020f141a */
[----:B------:R-:W0:Y:S02]  /*1bb0*/  S2UR UR4, SR_CgaCtaId ;  /* 0x00000000000479c3 */ /* 0x000e240000008800 */
[----:B------:R-:W3:Y:S04]  /*1bc0*/  @!P2 LDG.E R21, desc[UR8][R10.64] ;  /* 0x000000080a15a981 */ /* 0x000ee8000c1e1900 */
[----:B------:R-:W3:Y:S01]  /*1bd0*/  @!P3 LDG.E R15, desc[UR8][R12.64] ;  /* 0x000000080c0fb981 */ /* 0x000ee2000c1e1900 */
[----:B------:R-:W-:Y:S01]  /*1be0*/  UMOV UR10, 0x400 ;  /* 0x00000400000a7882 */ /* 0x000fe20000000000 */
[C---:B------:R-:W-:Y:S01]  /*1bf0*/  ISETP.GT.U32.AND P5, PT, R20.reuse, 0x2ff, PT ;  /* 0x000002ff1400780c */ /* 0x040fe20003fa4070 */
[----:B------:R-:W1:Y:S01]  /*1c00*/  LDC R4, c[0x0][0x434] ;  /* 0x00010d00ff047b82 */ /* 0x000e620000000800 */
[----:B------:R2:W3:Y:S01]  /*1c10*/  @!P1 LDG.E R5, desc[UR8][R30.64] ;  /* 0x000000081e059981 */ /* 0x0004e2000c1e1900 */
[----:B------:R-:W-:Y:S01]  /*1c20*/  ISETP.GT.U32.AND P0, PT, R20, 0x37f, PT ;  /* 0x0000037f1400780c */ /* 0x000fe20003f04070 */
[----:B0-----:R-:W-:-:S06]  /*1c30*/  ULEA UR4, UR4, UR10, 0x18 ;  /* 0x0000000a04047291 */ /* 0x001fcc000f8ec0ff */
[----:B------:R-:W-:-:S05]  /*1c40*/  LEA R9, R9, UR4, 0x2 ;  /* 0x0000000409097c11 */ /* 0x000fca000f8e10ff */
[----:B------:R-:W-:Y:S01]  /*1c50*/  IMAD R18, R18, 0x44, R9 ;  /* 0x0000004412127824 */ /* 0x000fe200078e0209 */
[C---:B------:R-:W-:Y:S02]  /*1c60*/  ISETP.GT.U32.AND P4, PT, R20.reuse, 0x27f, PT ;  /* 0x0000027f1400780c */ /* 0x040fe40003f84070 */
[C---:B------:R-:W-:Y:S02]  /*1c70*/  ISETP.GT.U32.AND P3, PT, R20.reuse, 0x1ff, PT ;  /* 0x000001ff1400780c */ /* 0x040fe40003f64070 */
[C---:B------:R-:W-:Y:S02]  /*1c80*/  ISETP.GT.U32.AND P2, PT, R20.reuse, 0x17f, PT ;  /* 0x0000017f1400780c */ /* 0x040fe40003f44070 */
[C---:B------:R-:W-:Y:S02]  /*1c90*/  ISETP.GT.U32.AND P1, PT, R20.reuse, 0xff, PT ;  /* 0x000000ff1400780c */ /* 0x040fe40003f24070 */
[C---:B--2---:R-:W-:Y:S01]  /*1ca0*/  LOP3.LUT R34, R20.reuse, 0x7, RZ, 0xc0, !PT ;  /* 0x0000000714227812 */ /* 0x044fe200078ec0ff */
[----:B------:R-:W-:Y:S01]  /*1cb0*/  IMAD.MOV.U32 R31, RZ, RZ, -0x800000 ;  /* 0xff800000ff1f7424 */ /* 0x000fe200078e00ff */
[----:B------:R-:W-:Y:S01]  /*1cc0*/  MOV R32, 0xff800000 ;  /* 0xff80000000207802 */ /* 0x000fe20000000f00 */
[----:B------:R-:W-:Y:S01]  /*1cd0*/  IMAD.MOV.U32 R30, RZ, RZ, -0x800000 ;  /* 0xff800000ff1e7424 */ /* 0x000fe200078e00ff */
[----:B------:R-:W-:Y:S01]  /*1ce0*/  MOV R25, 0xff800000 ;  /* 0xff80000000197802 */ /* 0x000fe20000000f00 */
[----:B------:R-:W-:Y:S01]  /*1cf0*/  IMAD.MOV.U32 R26, RZ, RZ, -0x800000 ;  /* 0xff800000ff1a7424 */ /* 0x000fe200078e00ff */
[----:B-1----:R-:W-:Y:S01]  /*1d00*/  IABS R9, R4 ;  /* 0x0000000400097213 */ /* 0x002fe20000000000 */
[----:B------:R-:W-:Y:S01]  /*1d10*/  IMAD.MOV.U32 R24, RZ, RZ, -0x800000 ;  /* 0xff800000ff187424 */ /* 0x000fe200078e00ff */
[----:B-----5:R0:W-:Y:S01]  /*1d20*/  @!P0 STS [R18+0x220], R27 ;  /* 0x0002201b12008388 */ /* 0x0201e20000000800 */
[----:B------:R-:W-:-:S03]  /*1d30*/  ISETP.GT.U32.AND P0, PT, R20, 0x7f, PT ;  /* 0x0000007f1400780c */ /* 0x000fc60003f04070 */
[----:B----4-:R-:W-:Y:S04]  /*1d40*/  STS [R18], R19 ;  /* 0x0000001312007388 */ /* 0x010fe80000000800 */
[----:B------:R1:W-:Y:S01]  /*1d50*/  @!P5 STS [R18+0x440], R29 ;  /* 0x0004401d1200d388 */ /* 0x0003e20000000800 */
[----:B0-----:R-:W-:-:S03]  /*1d60*/  IMAD.MOV.U32 R27, RZ, RZ, -0x800000 ;  /* 0xff800000ff1b7424 */ /* 0x001fc600078e00ff */
[----:B---3--:R-:W-:Y:S04]  /*1d70*/  @!P4 STS [R18+0x660], R22 ;  /* 0x000660161200c388 */ /* 0x008fe80000000800 */
[----:B------:R0:W-:Y:S01]  /*1d80*/  @!P3 STS [R18+0x880], R14 ;  /* 0x0008800e1200b388 */ /* 0x0001e20000000800 */
[----:B-1----:R-:W-:Y:S01]  /*1d90*/  MOV R29, 0xff800000 ;  /* 0xff800000001d7802 */ /* 0x002fe20000000f00 */
[----:B0-----:R-:W0:Y:S02]  /*1da0*/  LDC R14, c[0x0][0x3e0] ;  /* 0x0000f800ff0e7b82 */ /* 0x001e240000000800 */
[----:B------:R-:W-:Y:S04]  /*1db0*/  @!P1 STS [R18+0xcc0], R21 ;  /* 0x000cc01512009388 */ /* 0x000fe80000000800 */
[----:B------:R1:W-:Y:S04]  /*1dc0*/  @!P2 STS [R18+0xaa0], R15 ;  /* 0x000aa00f1200a388 */ /* 0x0003e80000000800 */
[----:B------:R2:W-:Y:S01]  /*1dd0*/  @!P0 STS [R18+0xee0], R5 ;  /* 0x000ee00512008388 */ /* 0x0005e20000000800 */
[----:B-1----:R-:W-:-:S04]  /*1de0*/  SHF.R.U32.HI R15, RZ, 0x3, R20 ;  /* 0x00000003ff0f7819 */ /* 0x002fc80000011614 */
[----:B------:R-:W-:-:S05]  /*1df0*/  LEA R28, R15, UR4, 0x2 ;  /* 0x000000040f1c7c11 */ /* 0x000fca000f8e10ff */
[----:B------:R-:W-:Y:S01]  /*1e00*/  IMAD R33, R34, 0x44, R28 ;  /* 0x0000004422217824 */ /* 0x000fe200078e021c */
[----:B------:R-:W-:Y:S06]  /*1e10*/  BAR.SYNC.DEFER_BLOCKING 0x0 ;  /* 0x0000000000007b1d */ /* 0x000fec0000010000 */
[----:B--2---:R-:W1:Y:S01]  /*1e20*/  I2F.RP R18, R9 ;  /* 0x0000000900127306 */ /* 0x004e620000209400 */
[----:B------:R-:W-:Y:S04]  /*1e30*/  @!P0 LDS R32, [R33] ;  /* 0x0000000021208984 */ /* 0x000fe80000000800 */
[----:B------:R-:W-:Y:S04]  /*1e40*/  @!P0 LDS R31, [R33+0x220] ;  /* 0x00022000211f8984 */ /* 0x000fe80000000800 */
[----:B------:R-:W2:Y:S04]  /*1e50*/  @!P0 LDS R30, [R33+0x440] ;  /* 0x00044000211e8984 */ /* 0x000ea80000000800 */
[----:B------:R-:W-:Y:S04]  /*1e60*/  @!P0 LDS R29, [R33+0x660] ;  /* 0x00066000211d8984 */ /* 0x000fe80000000800 */
[----:B------:R-:W3:Y:S04]  /*1e70*/  @!P0 LDS R27, [R33+0x880] ;  /* 0x00088000211b8984 */ /* 0x000ee80000000800 */
[----:B------:R-:W-:Y:S04]  /*1e80*/  @!P0 LDS R26, [R33+0xaa0] ;  /* 0x000aa000211a8984 */ /* 0x000fe80000000800 */
[----:B------:R-:W4:Y:S04]  /*1e90*/  @!P0 LDS R25, [R33+0xcc0] ;  /* 0x000cc00021198984 */ /* 0x000f280000000800 */
[----:B------:R-:W5:Y:S01]  /*1ea0*/  @!P0 LDS R24, [R33+0xee0] ;  /* 0x000ee00021188984 */ /* 0x000f620000000800 */
[----:B-1----:R-:W1:Y:S01]  /*1eb0*/  MUFU.RCP R18, R18 ;  /* 0x0000001200127308 */ /* 0x002e620000001000 */
[----:B--2---:R-:W-:Y:S01]  /*1ec0*/  FMNMX3.FTZ R13, R32, R31, R30, !PT ;  /* 0x0000001f200d7276 */ /* 0x004fe2000781001e */
[----:B-1----:R-:W-:-:S06]  /*1ed0*/  VIADD R18, R18, 0xffffffe ;  /* 0x0ffffffe12127836 */ /* 0x002fcc0000000000 */
[----:B------:R-:W1:Y:S01]  /*1ee0*/  F2I.FTZ.U32.TRUNC.NTZ R19, R18 ;  /* 0x0000001200137305 */ /* 0x000e62000021f000 */
[----:B---3--:R-:W-:-:S04]  /*1ef0*/  FMNMX3.FTZ R13, R13, R29, R27, !PT ;  /* 0x0000001d0d0d7276 */ /* 0x008fc8000781001b */
[----:B----4-:R-:W-:-:S04]  /*1f00*/  FMNMX3.FTZ R13, R13, R26, R25, !PT ;  /* 0x0000001a0d0d7276 */ /* 0x010fc80007810019 */
[----:B-----5:R-:W-:-:S05]  /*1f10*/  FMNMX.FTZ R13, R13, R24, !PT ;  /* 0x000000180d0d7209 */ /* 0x020fca0007810000 */
[----:B------:R-:W2:Y:S01]  /*1f20*/  SHFL.BFLY PT, R12, R13, 0x4, 0x1f ;  /* 0x0c801f000d0c7f89 */ /* 0x000ea200000e0000 */
[----:B-1----:R-:W-:Y:S01]  /*1f30*/  IADD3 R11, PT, PT, RZ, -R19, RZ ;  /* 0x80000013ff0b7210 */ /* 0x002fe20007ffe0ff */
[----:B------:R-:W-:-:S04]  /*1f40*/  IMAD.MOV.U32 R18, RZ, RZ, RZ ;  /* 0x000000ffff127224 */ /* 0x000fc800078e00ff */
[----:B------:R-:W-:Y:S01]  /*1f50*/  IMAD R11, R11, R9, RZ ;  /* 0x000000090b0b7224 */ /* 0x000fe200078e02ff */
[----:B------:R-:W-:-:S03]  /*1f60*/  IABS R5, R3 ;  /* 0x0000000300057213 */ /* 0x000fc60000000000 */
[----:B------:R-:W-:-:S06]  /*1f70*/  IMAD.HI.U32 R11, R19, R11, R18 ;  /* 0x0000000b130b7227 */ /* 0x000fcc00078e0012 */
[----:B------:R-:W-:-:S04]  /*1f80*/  IMAD.HI.U32 R11, R11, R5, RZ ;  /* 0x000000050b0b7227 */ /* 0x000fc800078e00ff */
[----:B------:R-:W-:Y:S01]  /*1f90*/  IMAD.MOV R10, RZ, RZ, -R11 ;  /* 0x000000ffff0a7224 */ /* 0x000fe200078e0a0b */
[----:B--2---:R-:W-:-:S03]  /*1fa0*/  FMNMX.FTZ R12, R13, R12, !PT ;  /* 0x0000000c0d0c7209 */ /* 0x004fc60007810000 */
[C---:B------:R-:W-:Y:S02]  /*1fb0*/  IMAD R5, R9.reuse, R10, R5 ;  /* 0x0000000a09057224 */ /* 0x040fe400078e0205 */
[----:B------:R-:W1:Y:S03]  /*1fc0*/  SHFL.BFLY PT, R10, R12, 0x2, 0x1f ;  /* 0x0c401f000c0a7f89 */ /* 0x000e6600000e0000 */
[----:B------:R-:W-:-:S13]  /*1fd0*/  ISETP.GT.U32.AND P0, PT, R9, R5, PT ;  /* 0x000000050900720c */ /* 0x000fda0003f04070 */
[----:B------:R-:W-:-:S04]  /*1fe0*/  @!P0 IADD3 R5, PT, PT, R5, -R9, RZ ;  /* 0x8000000905058210 */ /* 0x000fc80007ffe0ff */
[----:B------:R-:W-:Y:S02]  /*1ff0*/  ISETP.GE.U32.AND P2, PT, R5, R9, PT ;  /* 0x000000090500720c */ /* 0x000fe40003f46070 */
[----:B-1----:R-:W-:-:S05]  /*2000*/  FMNMX.FTZ R5, R12, R10, !PT ;  /* 0x0000000a0c057209 */ /* 0x002fca0007810000 */
[----:B------:R-:W1:Y:S01]  /*2010*/  SHFL.BFLY PT, R9, R5, 0x1, 0x1f ;  /* 0x0c201f0005097f89 */ /* 0x000e6200000e0000 */
[----:B------:R-:W-:Y:S01]  /*2020*/  LOP3.LUT R3, R3, R4, RZ, 0x3c, !PT ;  /* 0x0000000403037212 */ /* 0x000fe200078e3cff */
[----:B------:R-:W-:Y:S01]  /*2030*/  @!P0 VIADD R11, R11, 0x1 ;  /* 0x000000010b0b8836 */ /* 0x000fe20000000000 */
[----:B------:R-:W-:Y:S02]  /*2040*/  ISETP.NE.AND P0, PT, R4, RZ, PT ;  /* 0x000000ff0400720c */ /* 0x000fe40003f05270 */
[----:B------:R-:W-:Y:S01]  /*2050*/  ISETP.GE.AND P1, PT, R3, RZ, PT ;  /* 0x000000ff0300720c */ /* 0x000fe20003f26270 */
[----:B------:R-:W-:-:S12]  /*2060*/  @P2 VIADD R11, R11, 0x1 ;  /* 0x000000010b0b2836 */ /* 0x000fd80000000000 */
[----:B------:R-:W-:Y:S02]  /*2070*/  @!P1 IADD3 R11, PT, PT, -R11, RZ, RZ ;  /* 0x000000ff0b0b9210 */ /* 0x000fe40007ffe1ff */
[----:B------:R-:W-:Y:S02]  /*2080*/  @!P0 LOP3.LUT R11, RZ, R4, RZ, 0x33, !PT ;  /* 0x00000004ff0b8212 */ /* 0x000fe400078e33ff */
[----:B-1----:R-:W-:-:S04]  /*2090*/  FMNMX.FTZ R9, R5, R9, !PT ;  /* 0x0000000905097209 */ /* 0x002fc80007810000 */
[----:B------:R-:W-:-:S04]  /*20a0*/  FSETP.NEU.FTZ.AND P0, PT, R9, -INF , PT ;  /* 0xff8000000900780b */ /* 0x000fc80003f1d000 */
[----:B------:R-:W-:-:S05]  /*20b0*/  FSEL R9, R9, RZ, P0 ;  /* 0x000000ff09097208 */ /* 0x000fca0000000000 */
[C---:B------:R-:W-:Y:S01]  /*20c0*/  FADD.FTZ R13, -R9.reuse, R32 ;  /* 0x00000020090d7221 */ /* 0x040fe20000010100 */
[C---:B------:R-:W-:Y:S01]  /*20d0*/  FADD.FTZ R35, -R9.reuse, R31 ;  /* 0x0000001f09237221 */ /* 0x040fe20000010100 */
[----:B------:R-:W-:Y:S02]  /*20e0*/  FADD.FTZ R23, -R9, R30 ;  /* 0x0000001e09177221 */ /* 0x000fe40000010100 */
[----:B------:R-:W-:Y:S01]  /*20f0*/  FMUL.FTZ R13, R13, 1.4426950216293334961 ;  /* 0x3fb8aa3b0d0d7820 */ /* 0x000fe20000410000 */
[----:B------:R-:W-:Y:S01]  /*2100*/  FMUL.FTZ R35, R35, 1.4426950216293334961 ;  /* 0x3fb8aa3b23237820 */ /* 0x000fe20000410000 */
[----:B------:R-:W-:Y:S01]  /*2110*/  FADD.FTZ R22, -R9, R29 ;  /* 0x0000001d09167221 */ /* 0x000fe20000010100 */
[----:B------:R-:W-:-:S03]  /*2120*/  FMUL.FTZ R23, R23, 1.4426950216293334961 ;  /* 0x3fb8aa3b17177820 */ /* 0x000fc60000410000 */
[----:B------:R-:W-:Y:S01]  /*2130*/  MUFU.EX2 R13, R13 ;  /* 0x0000000d000d7308 */ /* 0x000fe20000000800 */
[----:B------:R-:W-:-:S03]  /*2140*/  FADD.FTZ R21, -R9, R27 ;  /* 0x0000001b09157221 */ /* 0x000fc60000010100 */
[----:B------:R-:W1:Y:S01]  /*2150*/  MUFU.EX2 R35, R35 ;  /* 0x0000002300237308 */ /* 0x000e620000000800 */
[----:B------:R-:W-:Y:S01]  /*2160*/  FMUL.FTZ R22, R22, 1.4426950216293334961 ;  /* 0x3fb8aa3b16167820 */ /* 0x000fe20000410000 */
[----:B------:R-:W-:Y:S02]  /*2170*/  USHF.R.S32.HI UR4, URZ, 0x1f, UR22 ;  /* 0x0000001fff047899 */ /* 0x000fe40008011416 */
[----:B------:R-:W2:Y:S01]  /*2180*/  MUFU.EX2 R23, R23 ;  /* 0x0000001700177308 */ /* 0x000ea20000000800 */
[----:B------:R-:W-:Y:S01]  /*2190*/  FADD.FTZ R19, -R9, R26 ;  /* 0x0000001a09137221 */ /* 0x000fe20000010100 */
[----:B------:R-:W-:Y:S02]  /*21a0*/  FMUL.FTZ R21, R21, 1.4426950216293334961 ;  /* 0x3fb8aa3b15157820 */ /* 0x000fe40000410000 */
[----:B------:R-:W3:Y:S01]  /*21b0*/  MUFU.EX2 R22, R22 ;  /* 0x0000001600167308 */ /* 0x000ee20000000800 */
[----:B------:R-:W-:Y:S01]  /*21c0*/  ULOP3.LUT UR4, UR4, 0x1, URZ, 0xfc, !UPT ;  /* 0x0000000104047892 */ /* 0x000fe2000f8efcff */
[----:B------:R-:W-:Y:S01]  /*21d0*/  FADD.FTZ R18, -R9, R25 ;  /* 0x0000001909127221 */ /* 0x000fe20000010100 */
[----:B------:R-:W-:Y:S01]  /*21e0*/  FMUL.FTZ R19, R19, 1.4426950216293334961 ;  /* 0x3fb8aa3b13137820 */ /* 0x000fe20000410000 */
[----:B------:R-:W4:Y:S01]  /*21f0*/  MUFU.EX2 R21, R21 ;  /* 0x0000001500157308 */ /* 0x000f220000000800 */
[----:B0-----:R-:W-:Y:S01]  /*2200*/  IABS R10, R14 ;  /* 0x0000000e000a7213 */ /* 0x001fe20000000000 */
[----:B-1----:R-:W-:Y:S01]  /*2210*/  FADD.FTZ R35, R13, R35 ;  /* 0x000000230d237221 */ /* 0x002fe20000010000 */
[----:B------:R-:W-:Y:S01]  /*2220*/  FADD.FTZ R13, -R9, R24 ;  /* 0x00000018090d7221 */ /* 0x000fe20000010100 */
[----:B------:R-:W-:Y:S01]  /*2230*/  FMUL.FTZ R18, R18, 1.4426950216293334961 ;  /* 0x3fb8aa3b12127820 */ /* 0x000fe20000410000 */
[----:B------:R-:W-:Y:S01]  /*2240*/  IMAD R3, R11, UR4, RZ ;  /* 0x000000040b037c24 */ /* 0x000fe2000f8e02ff */
[----:B------:R-:W0:Y:S01]  /*2250*/  MUFU.EX2 R19, R19 ;  /* 0x0000001300137308 */ /* 0x000e220000000800 */
[----:B--2---:R-:W-:Y:S01]  /*2260*/  FADD.FTZ R23, R35, R23 ;  /* 0x0000001723177221 */ /* 0x004fe20000010000 */
[----:B------:R-:W-:Y:S01]  /*2270*/  FMUL.FTZ R13, R13, 1.4426950216293334961 ;  /* 0x3fb8aa3b0d0d7820 */ /* 0x000fe20000410000 */
[----:B------:R-:W1:Y:S01]  /*2280*/  LDCU UR4, c[0x0][0x430] ;  /* 0x00008600ff0477ac */ /* 0x000e620008000800 */
[----:B------:R-:W2:Y:S01]  /*2290*/  I2F.RP R5, R10 ;  /* 0x0000000a00057306 */ /* 0x000ea20000209400 */
[----:B------:R-:W-:Y:S01]  /*22a0*/  IABS R12, R3 ;  /* 0x00000003000c7213 */ /* 0x000fe20000000000 */
[----:B---3--:R-:W-:-:S06]  /*22b0*/  FADD.FTZ R22, R23, R22 ;  /* 0x0000001617167221 */ /* 0x008fcc0000010000 */
[----:B------:R-:W3:Y:S01]  /*22c0*/  MUFU.EX2 R18, R18 ;  /* 0x0000001200127308 */ /* 0x000ee20000000800 */
[----:B----4-:R-:W-:-:S03]  /*22d0*/  FADD.FTZ R21, R22, R21 ;  /* 0x0000001516157221 */ /* 0x010fc60000010000 */
[----:B------:R-:W4:Y:S04]  /*22e0*/  MUFU.EX2 R13, R13 ;  /* 0x0000000d000d7308 */ /* 0x000f280000000800 */
[----:B------:R-:W5:Y:S01]  /*22f0*/  I2F.RP R36, R12 ;  /* 0x0000000c00247306 */ /* 0x000f620000209400 */
[----:B0-----:R-:W-:-:S07]  /*2300*/  FADD.FTZ R19, R21, R19 ;  /* 0x0000001315137221 */ /* 0x001fce0000010000 */
[----:B--2---:R3:W-:Y:S08]  /*2310*/  MUFU.RCP R21, R5 ;  /* 0x0000000500157308 */ /* 0x0047f00000001000 */
[----:B-----5:R-:W0:Y:S01]  /*2320*/  MUFU.RCP R36, R36 ;  /* 0x0000002400247308 */ /* 0x020e220000001000 */
[----:B---3--:R-:W-:-:S04]  /*2330*/  FADD.FTZ R5, R19, R18 ;  /* 0x0000001213057221 */ /* 0x008fc80000010000 */
[----:B----4-:R-:W-:-:S05]  /*2340*/  FADD.FTZ R5, R5, R13 ;  /* 0x0000000d05057221 */ /* 0x010fca0000010000 */
[----:B------:R-:W2:Y:S01]  /*2350*/  SHFL.BFLY PT, R13, R5, 0x4, 0x1f ;  /* 0x0c801f00050d7f89 */ /* 0x000ea200000e0000 */
[----:B0-----:R-:W-:Y:S02]  /*2360*/  VIADD R36, R36, 0xffffffe ;  /* 0x0ffffffe24247836 */ /* 0x001fe40000000000 */
[----:B------:R-:W-:Y:S02]  /*2370*/  VIADD R21, R21, 0xffffffe ;  /* 0x0ffffffe15157836 */ /* 0x000fe40000000000 */
[----:B------:R-:W0:Y:S08]  /*2380*/  F2I.FTZ.U32.TRUNC.NTZ R19, R36 ;  /* 0x0000002400137305 */ /* 0x000e30000021f000 */
[----:B------:R3:W4:Y:S01]  /*2390*/  F2I.FTZ.U32.TRUNC.NTZ R37, R21 ;  /* 0x0000001500257305 */ /* 0x000722000021f000 */
[----:B--2---:R-:W-:-:S05]  /*23a0*/  FADD.FTZ R13, R5, R13 ;  /* 0x0000000d050d7221 */ /* 0x004fca0000010000 */
[----:B---3--:R-:W2:Y:S01]  /*23b0*/  SHFL.BFLY PT, R21, R13, 0x2, 0x1f ;  /* 0x0c401f000d157f89 */ /* 0x008ea200000e0000 */
[----:B0-----:R-:W-:Y:S01]  /*23c0*/  IADD3 R35, PT, PT, RZ, -R19, RZ ;  /* 0x80000013ff237210 */ /* 0x001fe20007ffe0ff */
[----:B----4-:R-:W-:Y:S02]  /*23d0*/  IMAD.MOV R22, RZ, RZ, -R37 ;  /* 0x000000ffff167224 */ /* 0x010fe400078e0a25 */
[----:B------:R-:W-:Y:S02]  /*23e0*/  HFMA2 R18, -RZ, RZ, 0, 0 ;  /* 0x00000000ff127431 */ /* 0x000fe400000001ff */
[----:B------:R-:W-:Y:S02]  /*23f0*/  VIADD R5, R12, UR18 ;  /* 0x000000120c057c36 */ /* 0x000fe40008000000 */
[----:B------:R-:W-:Y:S02]  /*2400*/  IMAD R35, R35, R12, RZ ;  /* 0x0000000c23237224 */ /* 0x000fe400078e02ff */
[----:B------:R-:W-:-:S02]  /*2410*/  IMAD R22, R22, R10, RZ ;  /* 0x0000000a16167224 */ /* 0x000fc400078e02ff */
[----:B------:R-:W-:Y:S01]  /*2420*/  IMAD.MOV.U32 R36, RZ, RZ, RZ ;  /* 0x000000ffff247224 */ /* 0x000fe200078e00ff */
[----:B------:R-:W-:Y:S01]  /*2430*/  IABS R23, R3 ;  /* 0x0000000300177213 */ /* 0x000fe20000000000 */
[----:B------:R-:W-:Y:S01]  /*2440*/  IMAD.HI.U32 R35, R19, R35, R18 ;  /* 0x0000002313237227 */ /* 0x000fe200078e0012 */
[----:B------:R-:W-:-:S03]  /*2450*/  IABS R18, R5 ;  /* 0x0000000500127213 */ /* 0x000fc60000000000 */
[----:B------:R-:W-:-:S04]  /*2460*/  IMAD.HI.U32 R22, R37, R22, R36 ;  /* 0x0000001625167227 */ /* 0x000fc800078e0024 */
[----:B------:R-:W-:Y:S02]  /*2470*/  IMAD.MOV R23, RZ, RZ, -R23 ;  /* 0x000000ffff177224 */ /* 0x000fe400078e0a17 */
[----:B------:R-:W-:-:S04]  /*2480*/  IMAD.HI.U32 R35, R35, R18, RZ ;  /* 0x0000001223237227 */ /* 0x000fc800078e00ff */
[----:B------:R-:W-:-:S04]  /*2490*/  IMAD.HI.U32 R22, R22, R18, RZ ;  /* 0x0000001216167227 */ /* 0x000fc800078e00ff */
[----:B--2---:R-:W-:Y:S01]  /*24a0*/  FADD.FTZ R21, R13, R21 ;  /* 0x000000150d157221 */ /* 0x004fe20000010000 */
[----:B------:R-:W-:Y:S01]  /*24b0*/  IMAD R23, R35, R23, R18 ;  /* 0x0000001723177224 */ /* 0x000fe200078e0212 */
[----:B------:R-:W-:-:S04]  /*24c0*/  IADD3 R13, PT, PT, -R22, RZ, RZ ;  /* 0x000000ff160d7210 */ /* 0x000fc80007ffe1ff */
[----:B------:R-:W-:Y:S01]  /*24d0*/  ISETP.GT.U32.AND P2, PT, R12, R23, PT ;  /* 0x000000170c00720c */ /* 0x000fe20003f44070 */
[C---:B------:R-:W-:Y:S01]  /*24e0*/  IMAD R13, R10.reuse, R13, R18 ;  /* 0x0000000d0a0d7224 */ /* 0x040fe200078e0212 */
[----:B------:R-:W0:Y:S04]  /*24f0*/  SHFL.BFLY PT, R19, R21, 0x1, 0x1f ;  /* 0x0c201f0015137f89 */ /* 0x000e2800000e0000 */
[----:B------:R-:W-:-:S07]  /*2500*/  ISETP.GT.U32.AND P0, PT, R10, R13, PT ;  /* 0x0000000d0a00720c */ /* 0x000fce0003f04070 */
[----:B------:R-:W-:-:S05]  /*2510*/  @!P2 IMAD.IADD R23, R23, 0x1, -R12 ;  /* 0x000000011717a824 */ /* 0x000fca00078e0a0c */
[-C--:B------:R-:W-:Y:S01]  /*2520*/  ISETP.GE.U32.AND P1, PT, R23, R12.reuse, PT ;  /* 0x0000000c1700720c */ /* 0x080fe20003f26070 */
[----:B------:R-:W-:Y:S01]  /*2530*/  @!P0 IMAD.IADD R13, R13, 0x1, -R10 ;  /* 0x000000010d0d8824 */ /* 0x000fe200078e0a0a */
[----:B------:R-:W-:Y:S02]  /*2540*/  LOP3.LUT R18, R5, R12, RZ, 0x3c, !PT ;  /* 0x0000000c05127212 */ /* 0x000fe400078e3cff */
[----:B------:R-:W-:Y:S02]  /*2550*/  @!P2 IADD3 R35, PT, PT, R35, 0x1, RZ ;  /* 0x000000012323a810 */ /* 0x000fe40007ffe0ff */
[----:B------:R-:W-:Y:S02]  /*2560*/  ISETP.GE.U32.AND P4, PT, R13, R10, PT ;  /* 0x0000000a0d00720c */ /* 0x000fe40003f86070 */
[----:B------:R-:W-:Y:S01]  /*2570*/  ISETP.GE.AND P3, PT, R18, RZ, PT ;  /* 0x000000ff1200720c */ /* 0x000fe20003f66270 */
[----:B0-----:R-:W-:Y:S01]  /*2580*/  FADD.FTZ R19, R21, R19 ;  /* 0x0000001315137221 */ /* 0x001fe20000010000 */
[----:B------:R-:W-:Y:S01]  /*2590*/  LOP3.LUT R5, R5, R14, RZ, 0x3c, !PT ;  /* 0x0000000e05057212 */ /* 0x000fe200078e3cff */
[----:B------:R-:W-:-:S02]  /*25a0*/  @!P0 VIADD R22, R22, 0x1 ;  /* 0x0000000116168836 */ /* 0x000fc40000000000 */
[----:B------:R-:W-:Y:S01]  /*25b0*/  @P1 VIADD R35, R35, 0x1 ;  /* 0x0000000123231836 */ /* 0x000fe20000000000 */
[----:B------:R-:W-:Y:S02]  /*25c0*/  FSETP.NE.FTZ.AND P1, PT, R19, RZ, PT ;  /* 0x000000ff1300720b */ /* 0x000fe40003f35000 */
[----:B------:R-:W-:Y:S02]  /*25d0*/  ISETP.GE.AND P2, PT, R5, RZ, PT ;  /* 0x000000ff0500720c */ /* 0x000fe40003f46270 */
[----:B------:R-:W-:Y:S01]  /*25e0*/  ISETP.NE.AND P0, PT, R14, RZ, PT ;  /* 0x000000ff0e00720c */ /* 0x000fe20003f05270 */
[----:B------:R-:W-:Y:S01]  /*25f0*/  @P4 VIADD R22, R22, 0x1 ;  /* 0x0000000116164836 */ /* 0x000fe20000000000 */
[----:B------:R-:W-:Y:S02]  /*2600*/  MOV R5, R35 ;  /* 0x0000002300057202 */ /* 0x000fe40000000f00 */
[----:B------:R-:W-:Y:S02]  /*2610*/  ISETP.NE.AND P5, PT, R3, RZ, PT ;  /* 0x000000ff0300720c */ /* 0x000fe40003fa5270 */
[----:B------:R-:W-:-:S02]  /*2620*/  @!P3 IADD3 R5, PT, PT, -R5, RZ, RZ ;  /* 0x000000ff0505b210 */ /* 0x000fc40007ffe1ff */
[----:B------:R-:W-:Y:S02]  /*2630*/  ISETP.NE.AND P3, PT, R11, RZ, PT ;  /* 0x000000ff0b00720c */ /* 0x000fe40003f65270 */
[----:B------:R-:W-:Y:S01]  /*2640*/  MOV R11, R22 ;  /* 0x00000016000b7202 */ /* 0x000fe20000000f00 */
[----:B------:R-:W0:Y:S04]  /*2650*/  @P1 MUFU.LG2 R19, R19 ;  /* 0x0000001300131308 */ /* 0x000e280000000c00 */
[----:B------:R-:W-:Y:S01]  /*2660*/  @!P2 IMAD.MOV R11, RZ, RZ, -R11 ;  /* 0x000000ffff0ba224 */ /* 0x000fe200078e0a0b */
[----:B------:R-:W-:Y:S02]  /*2670*/  @!P0 LOP3.LUT R11, RZ, R14, RZ, 0x33, !PT ;  /* 0x0000000eff0b8212 */ /* 0x000fe400078e33ff */
[----:B------:R-:W-:-:S02]  /*2680*/  LOP3.LUT P0, RZ, R20, 0x387, RZ, 0xc0, !PT ;  /* 0x0000038714ff7812 */ /* 0x000fc4000780c0ff */
[----:B------:R-:W-:Y:S02]  /*2690*/  @!P5 LOP3.LUT R5, RZ, R12, RZ, 0x33, !PT ;  /* 0x0000000cff05d212 */ /* 0x000fe400078e33ff */
[----:B------:R-:W-:Y:S02]  /*26a0*/  SEL R10, RZ, 0x1, !P3 ;  /* 0x00000001ff0a7807 */ /* 0x000fe40005800000 */
[----:B------:R-:W-:Y:S02]  /*26b0*/  SHF.R.S32.HI R13, RZ, 0x1f, R3 ;  /* 0x0000001fff0d7819 */ /* 0x000fe40000011403 */
[-C--:B------:R-:W-:Y:S02]  /*26c0*/  ISETP.LT.U32.AND P2, PT, R16, R5.reuse, PT ;  /* 0x000000051000720c */ /* 0x080fe40003f41070 */
[----:B------:R-:W-:Y:S01]  /*26d0*/  SHF.R.S32.HI R12, RZ, 0x1f, R5 ;  /* 0x0000001fff0c7819 */ /* 0x000fe20000011405 */
[----:B-1----:R-:W-:Y:S01]  /*26e0*/  IMAD R4, R4, UR4, RZ ;  /* 0x0000000404047c24 */ /* 0x002fe2000f8e02ff */
[----:B------:R-:W-:Y:S01]  /*26f0*/  LOP3.LUT R10, R13, R10, RZ, 0xfc, !PT ;  /* 0x0000000a0d0a7212 */ /* 0x000fe200078efcff */
[----:B------:R-:W-:Y:S01]  /*2700*/  IMAD R11, R11, UR5, RZ ;  /* 0x000000050b0b7c24 */ /* 0x000fe2000f8e02ff */
[----:B------:R-:W-:Y:S01]  /*2710*/  ISETP.LT.AND.EX P2, PT, R17, R12, PT, P2 ;  /* 0x0000000c1100720c */ /* 0x000fe20003f41320 */
[----:B------:R-:W-:Y:S01]  /*2720*/  BSSY.RECONVERGENT B1, `(.L_x_46) ;  /* 0x000012b000017945 */ /* 0x000fe20003800200 */
[----:B------:R-:W-:Y:S01]  /*2730*/  MOV R23, 0x7f800000 ;  /* 0x7f80000000177802 */ /* 0x000fe20000000f00 */
[----:B------:R-:W-:Y:S01]  /*2740*/  IMAD R4, R3, R4, RZ ;  /* 0x0000000403047224 */ /* 0x000fe200078e02ff */
[----:B------:R-:W-:Y:S01]  /*2750*/  SEL R5, R16, R5, P2 ;  /* 0x0000000510057207 */ /* 0x000fe20001000000 */
[----:B------:R-:W-:-:S02]  /*2760*/  IMAD R3, R10, R11, RZ ;  /* 0x0000000b0a037224 */ /* 0x000fc400078e02ff */
        /* <DEDUP_REMOVED lines=13> */
[----:B------:R-:W-:Y:S01]  /*2840*/  IADD3 R11, P1, PT, R14, 0x1, RZ ;  /* 0x000000010e0b7810 */ /* 0x000fe20007f3e0ff */
[----:B------:R-:W-:Y:S02]  /*2850*/  IMAD R9, R10, UR19, RZ ;  /* 0x000000130a097c24 */ /* 0x000fe4000f8e02ff */
[C---:B------:R-:W-:Y:S01]  /*2860*/  IMAD.WIDE.U32 R12, R14.reuse, UR19, RZ ;  /* 0x000000130e0c7c25 */ /* 0x040fe2000f8e00ff */
[----:B------:R-:W-:Y:S02]  /*2870*/  ISETP.GE.U32.AND P0, PT, R11, 0x3, PT ;  /* 0x000000030b00780c */ /* 0x000fe40003f06070 */
[----:B------:R-:W-:Y:S01]  /*2880*/  IADD3.X R11, PT, PT, RZ, R10, RZ, P1, !PT ;  /* 0x0000000aff0b7210 */ /* 0x000fe20000ffe4ff */
[----:B------:R-:W-:-:S03]  /*2890*/  IMAD R9, R14, UR14, R9 ;  /* 0x0000000e0e097c24 */ /* 0x000fc6000f8e0209 */
[----:B------:R-:W-:Y:S02]  /*28a0*/  ISETP.GE.U32.AND.EX P0, PT, R11, RZ, PT, P0 ;  /* 0x000000ff0b00720c */ /* 0x000fe40003f06100 */
        /* <DEDUP_REMOVED lines=26> */
[----:B------:R-:W-:-:S05]  /*2a50*/  @!P0 LOP3.LUT R39, RZ, R38, RZ, 0x33, !PT ;  /* 0x00000026ff278212 */ /* 0x000fca00078e33ff */
[----:B------:R-:W-:-:S04]  /*2a60*/  IMAD.MOV R9, RZ, RZ, -R39 ;  /* 0x000000ffff097224 */ /* 0x000fc800078e0a27 */
[----:B------:R-:W-:Y:S01]  /*2a70*/  IMAD R35, R38, R9, R35 ;  /* 0x0000000926237224 */ /* 0x000fe200078e0223 */
[----:B------:R-:W-:Y:S01]  /*2a80*/  MOV R38, R39 ;  /* 0x0000002700267202 */ /* 0x000fe20000000f00 */
[----:B------:R-:W-:Y:S01]  /*2a90*/  HFMA2 R39, -RZ, RZ, 0, 0 ;  /* 0x00000000ff277431 */ /* 0x000fe200000001ff */
[----:B------:R-:W-:Y:S06]  /*2aa0*/  BRA `(.L_x_50) ;  /* 0x0000000000287947 */ /* 0x000fec0003800000 */
.L_x_49:
[----:B------:R-:W-:Y:S01]  /*2ab0*/  IMAD.MOV.U32 R17, RZ, RZ, R9 ;  /* 0x000000ffff117224 */ /* 0x000fe200078e0009 */
[----:B------:R-:W-:Y:S01]  /*2ac0*/  MOV R19, RZ ;  /* 0x000000ff00137202 */ /* 0x000fe20000000f00 */
[----:B------:R-:W-:Y:S01]  /*2ad0*/  IMAD.MOV.U32 R21, RZ, RZ, R35 ;  /* 0x000000ffff157224 */ /* 0x000fe200078e0023 */
[----:B------:R-:W-:Y:S02]  /*2ae0*/  MOV R18, R38 ;  /* 0x0000002600127202 */ /* 0x000fe40000000f00 */
[----:B------:R-:W-:Y:S02]  /*2af0*/  MOV R16, 0x2b10 ;  /* 0x00002b1000107802 */ /* 0x000fe40000000f00 */
[----:B------:R-:W-:Y:S05]  /*2b00*/  CALL.REL.NOINC `($__internal_1_$__cuda_sm20_div_s64) ;  /* 0x00000020008c7944 */ /* 0x000fea0003c00000 */
[----:B------:R-:W-:Y:S02]  /*2b10*/  IADD3 R10, PT, PT, -R9, RZ, RZ ;  /* 0x000000ff090a7210 */ /* 0x000fe40007ffe1ff */
[----:B------:R-:W-:-:S03]  /*2b20*/  MOV R39, R12 ;  /* 0x0000000c00277202 */ /* 0x000fc60000000f00 */
[----:B------:R-:W-:Y:S01]  /*2b30*/  IMAD R35, R38, R10, R35 ;  /* 0x0000000a26237224 */ /* 0x000fe200078e0223 */
[----:B------:R-:W-:-:S07]  /*2b40*/  MOV R38, R9 ;  /* 0x0000000900267202 */ /* 0x000fce0000000f00 */
.L_x_50:
[----:B------:R-:W-:Y:S01]  /*2b50*/  IABS R12, UR19 ;  /* 0x00000013000c7c13 */ /* 0x000fe20008000000 */
[----:B------:R-:W-:Y:S01]  /*2b60*/  IMAD R0, R0, R8, RZ ;  /* 0x0000000800007224 */ /* 0x000fe200078e02ff */
[----:B------:R-:W-:Y:S01]  /*2b70*/  IABS R9, UR19 ;  /* 0x0000001300097c13 */ /* 0x000fe20008000000 */
[----:B------:R-:W-:Y:S01]  /*2b80*/  BSSY.RECONVERGENT B0, `(.L_x_51) ;  /* 0x0000041000007945 */ /* 0x000fe20003800200 */
[----:B------:R-:W0:Y:S01]  /*2b90*/  I2F.U32.RP R16, R12 ;  /* 0x0000000c00107306 */ /* 0x000e220000209000 */
[----:B------:R-:W-:Y:S01]  /*2ba0*/  IABS R10, R35 ;  /* 0x00000023000a7213 */ /* 0x000fe20000000000 */
[----:B------:R-:W-:Y:S01]  /*2bb0*/  IMAD R0, R7, R2, R0 ;  /* 0x0000000207007224 */ /* 0x000fe200078e0200 */
[----:B------:R-:W-:Y:S02]  /*2bc0*/  IADD3 R9, PT, PT, RZ, -R9, RZ ;  /* 0x80000009ff097210 */ /* 0x000fe40007ffe0ff */
[----:B------:R-:W-:-:S04]  /*2bd0*/  LOP3.LUT R2, R35, UR19, RZ, 0x3c, !PT ;  /* 0x0000001323027c12 */ /* 0x000fc8000f8e3cff */
[----:B------:R-:W-:Y:S01]  /*2be0*/  ISETP.GE.AND P0, PT, R2, RZ, PT ;  /* 0x000000ff0200720c */ /* 0x000fe20003f06270 */
[----:B0-----:R-:W0:Y:S02]  /*2bf0*/  MUFU.RCP R16, R16 ;  /* 0x0000001000107308 */ /* 0x001e240000001000 */
[----:B0-----:R-:W-:-:S06]  /*2c00*/  IADD3 R16, PT, PT, R16, 0xffffffe, RZ ;  /* 0x0ffffffe10107810 */ /* 0x001fcc0007ffe0ff */
[----:B------:R-:W0:Y:S02]  /*2c10*/  F2I.FTZ.U32.TRUNC.NTZ R17, R16 ;  /* 0x0000001000117305 */ /* 0x000e24000021f000 */
[----:B0-----:R-:W-:Y:S01]  /*2c20*/  IADD3 R11, PT, PT, RZ, -R17, RZ ;  /* 0x80000011ff0b7210 */ /* 0x001fe20007ffe0ff */
[----:B------:R-:W-:-:S04]  /*2c30*/  IMAD.MOV.U32 R16, RZ, RZ, RZ ;  /* 0x000000ffff107224 */ /* 0x000fc800078e00ff */
[----:B------:R-:W-:-:S04]  /*2c40*/  IMAD R11, R11, R12, RZ ;  /* 0x0000000c0b0b7224 */ /* 0x000fc800078e02ff */
[----:B------:R-:W-:-:S04]  /*2c50*/  IMAD.HI.U32 R16, R17, R11, R16 ;  /* 0x0000000b11107227 */ /* 0x000fc800078e0010 */
[----:B------:R-:W-:Y:S02]  /*2c60*/  IMAD.MOV.U32 R11, RZ, RZ, R9 ;  /* 0x000000ffff0b7224 */ /* 0x000fe400078e0009 */
[----:B------:R-:W-:-:S04]  /*2c70*/  IMAD.HI.U32 R9, R16, R10, RZ ;  /* 0x0000000a10097227 */ /* 0x000fc800078e00ff */
[----:B------:R-:W-:Y:S02]  /*2c80*/  IMAD R10, R9, R11, R10 ;  /* 0x0000000b090a7224 */ /* 0x000fe400078e020a */
[----:B------:R-:W-:-:S03]  /*2c90*/  IMAD.WIDE.U32 R16, R7, R8, RZ ;  /* 0x0000000807107225 */ /* 0x000fc600078e00ff */
[----:B------:R-:W-:Y:S01]  /*2ca0*/  ISETP.GT.U32.AND P1, PT, R12, R10, PT ;  /* 0x0000000a0c00720c */ /* 0x000fe20003f24070 */
[----:B------:R-:W-:Y:S02]  /*2cb0*/  IMAD.IADD R0, R17, 0x1, R0 ;  /* 0x0000000111007824 */ /* 0x000fe400078e0200 */
[----:B------:R-:W-:-:S04]  /*2cc0*/  IMAD.WIDE.U32 R42, R16, R40, RZ ;  /* 0x00000028102a7225 */ /* 0x000fc800078e00ff */
[----:B------:R-:W-:-:S04]  /*2cd0*/  IMAD R0, R0, R40, RZ ;  /* 0x0000002800007224 */ /* 0x000fc800078e02ff */
[----:B------:R-:W-:Y:S02]  /*2ce0*/  IMAD R17, R41, R16, R0 ;  /* 0x0000001029117224 */ /* 0x000fe400078e0200 */
[-C--:B------:R-:W-:Y:S02]  /*2cf0*/  @!P1 IADD3 R10, PT, PT, R10, -R12.reuse, RZ ;  /* 0x8000000c0a0a9210 */ /* 0x080fe40007ffe0ff */
[----:B------:R-:W-:Y:S01]  /*2d00*/  @!P1 IADD3 R9, PT, PT, R9, 0x1, RZ ;  /* 0x0000000109099810 */ /* 0x000fe20007ffe0ff */
[----:B------:R-:W-:Y:S01]  /*2d10*/  IMAD.IADD R17, R43, 0x1, R17 ;  /* 0x000000012b117824 */ /* 0x000fe200078e0211 */
[----:B------:R-:W-:Y:S02]  /*2d20*/  ISETP.GE.U32.AND P2, PT, R10, R12, PT ;  /* 0x0000000c0a00720c */ /* 0x000fe40003f46070 */
[----:B------:R-:W-:Y:S02]  /*2d30*/  ISETP.NE.AND P1, PT, RZ, UR19, PT ;  /* 0x00000013ff007c0c */ /* 0x000fe4000bf25270 */
[----:B------:R-:W-:-:S09]  /*2d40*/  LOP3.LUT R0, R39, R17, RZ, 0xfc, !PT ;  /* 0x0000001127007212 */ /* 0x000fd200078efcff */
[----:B------:R-:W-:-:S05]  /*2d50*/  @P2 VIADD R9, R9, 0x1 ;  /* 0x0000000109092836 */ /* 0x000fca0000000000 */
[----:B------:R-:W-:-:S04]  /*2d60*/  MOV R2, R9 ;  /* 0x0000000900027202 */ /* 0x000fc80000000f00 */
[----:B------:R-:W-:Y:S02]  /*2d70*/  @!P0 IADD3 R2, PT, PT, -R2, RZ, RZ ;  /* 0x000000ff02028210 */ /* 0x000fe40007ffe1ff */
[----:B------:R-:W-:Y:S02]  /*2d80*/  ISETP.NE.U32.AND P0, PT, R0, RZ, PT ;  /* 0x000000ff0000720c */ /* 0x000fe40003f05070 */
[----:B------:R-:W-:-:S05]  /*2d90*/  @!P1 LOP3.LUT R2, RZ, UR19, RZ, 0x33, !PT ;  /* 0x00000013ff029c12 */ /* 0x000fca000f8e33ff */
[----:B------:R-:W-:-:S04]  /*2da0*/  IMAD.MOV R0, RZ, RZ, -R2 ;  /* 0x000000ffff007224 */ /* 0x000fc800078e0a02 */
[----:B------:R-:W-:Y:S02]  /*2db0*/  IMAD R0, R0, UR19, R35 ;  /* 0x0000001300007c24 */ /* 0x000fe4000f8e0223 */
        /* <DEDUP_REMOVED lines=22> */
.L_x_52:
[----:B------:R-:W-:Y:S01]  /*2f20*/  IMAD.MOV.U32 R21, RZ, RZ, R38 ;  /* 0x000000ffff157224 */ /* 0x000fe200078e0026 */
[----:B------:R-:W-:Y:S01]  /*2f30*/  MOV R19, R39 ;  /* 0x0000002700137202 */ /* 0x000fe20000000f00 */
[----:B------:R-:W-:Y:S01]  /*2f40*/  IMAD.MOV.U32 R18, RZ, RZ, R42 ;  /* 0x000000ffff127224 */ /* 0x000fe200078e002a */
[----:B------:R-:W-:Y:S02]  /*2f50*/  MOV R16, 0x2f70 ;  /* 0x00002f7000107802 */ /* 0x000fe40000000f00 */
[----:B------:R-:W-:Y:S05]  /*2f60*/  CALL.REL.NOINC `($__internal_1_$__cuda_sm20_div_s64) ;  /* 0x0000001c00747944 */ /* 0x000fea0003c00000 */
[----:B------:R-:W-:-:S05]  /*2f70*/  IADD3 R10, PT, PT, -R9, RZ, RZ ;  /* 0x000000ff090a7210 */ /* 0x000fca0007ffe1ff */
[----:B------:R-:W-:Y:S02]  /*2f80*/  IMAD R38, R10, R42, R38 ;  /* 0x0000002a0a267224 */ /* 0x000fe400078e0226 */
.L_x_53:
[----:B------:R-:W-:Y:S05]  /*2f90*/  BSYNC.RECONVERGENT B0 ;  /* 0x0000000000007941 */ /* 0x000fea0003800200 */
.L_x_51:
[----:B------:R-:W-:Y:S01]  /*2fa0*/  IABS R18, R8 ;  /* 0x0000000800127213 */ /* 0x000fe20000000000 */
[----:B------:R-:W-:Y:S01]  /*2fb0*/  IMAD.MOV.U32 R44, RZ, RZ, RZ ;  /* 0x000000ffff2c7224 */ /* 0x000fe200078e00ff */
[----:B------:R-:W-:Y:S01]  /*2fc0*/  IABS R16, R6 ;  /* 0x0000000600107213 */ /* 0x000fe20000000000 */
[----:B------:R-:W0:Y:S01]  /*2fd0*/  LDCU.U8 UR10, c[0x0][0x549] ;  /* 0x0000a920ff0a77ac */ /* 0x000e220008000000 */
[----:B------:R-:W1:Y:S01]  /*2fe0*/  I2F.U32.RP R10, R18 ;  /* 0x00000012000a7306 */ /* 0x000e620000209000 */
[----:B------:R-:W-:Y:S02]  /*2ff0*/  IABS R12, R14 ;  /* 0x0000000e000c7213 */ /* 0x000fe40000000000 */
[----:B------:R-:W-:Y:S01]  /*3000*/  IABS R17, R7 ;  /* 0x0000000700117213 */ /* 0x000fe20000000000 */
[----:B------:R-:W2:Y:S01]  /*3010*/  LDCU.64 UR4, c[0x0][0x430] ;  /* 0x00008600ff0477ac */ /* 0x000ea20008000a00 */
[----:B------:R-:W-:Y:S02]  /*3020*/  IABS R13, R5 ;  /* 0x00000005000d7213 */ /* 0x000fe40000000000 */
[----:B------:R-:W-:Y:S01]  /*3030*/  IABS R11, R38 ;  /* 0x00000026000b7213 */ /* 0x000fe20000000000 */
[----:B------:R-:W3:Y:S01]  /*3040*/  I2F.U32.RP R42, R16 ;  /* 0x00000010002a7306 */ /* 0x000ee20000209000 */
[----:B------:R-:W-:-:S02]  /*3050*/  IABS R36, R8 ;  /* 0x0000000800247213 */ /* 0x000fc40000000000 */
[----:B------:R-:W-:Y:S02]  /*3060*/  IABS R35, R9 ;  /* 0x0000000900237213 */ /* 0x000fe40000000000 */
[----:B------:R-:W-:Y:S01]  /*3070*/  IABS R21, R6 ;  /* 0x0000000600157213 */ /* 0x000fe20000000000 */
[----:B------:R-:W-:Y:S01]  /*3080*/  IMAD.MOV R36, RZ, RZ, -R36 ;  /* 0x000000ffff247224 */ /* 0x000fe200078e0a24 */
[----:B------:R-:W-:Y:S01]  /*3090*/  ISETP.NE.AND P5, PT, R8, RZ, PT ;  /* 0x000000ff0800720c */ /* 0x000fe20003fa5270 */
[----:B-1----:R-:W1:Y:S01]  /*30a0*/  MUFU.RCP R10, R10 ;  /* 0x0000000a000a7308 */ /* 0x002e620000001000 */
[----:B0-----:R-:W-:Y:S01]  /*30b0*/  UISETP.NE.AND UP0, UPT, UR10, URZ, UPT ;  /* 0x000000ff0a00728c */ /* 0x001fe2000bf05270 */
[----:B------:R-:W-:-:S03]  /*30c0*/  IMAD.MOV R21, RZ, RZ, -R21 ;  /* 0x000000ffff157224 */ /* 0x000fc600078e0a15 */
[----:B--2---:R-:W-:-:S03]  /*30d0*/  USEL UR10, UR5, 0x1, !UP0 ;  /* 0x00000001050a7887 */ /* 0x004fc6000c000000 */
[----:B---3--:R-:W0:Y:S01]  /*30e0*/  MUFU.RCP R42, R42 ;  /* 0x0000002a002a7308 */ /* 0x008e220000001000 */
[----:B------:R-:W-:Y:S02]  /*30f0*/  USEL UR11, UR4, 0x1, UP0 ;  /* 0x00000001040b7887 */ /* 0x000fe40008000000 */
[----:B------:R-:W-:Y:S02]  /*3100*/  UIMAD UR4, UR5, UR4, URZ ;  /* 0x00000004050472a4 */ /* 0x000fe4000f8e02ff */
[----:B------:R-:W-:-:S03]  /*3110*/  UIMAD UR5, UR11, UR5, URZ ;  /* 0x000000050b0572a4 */ /* 0x000fc6000f8e02ff */
[----:B------:R-:W-:Y:S01]  /*3120*/  I2F.U32.RP R40, R12 ;  /* 0x0000000c00287306 */ /* 0x000fe20000209000 */
[----:B-1----:R-:W-:-:S07]  /*3130*/  VIADD R10, R10, 0xffffffe ;  /* 0x0ffffffe0a0a7836 */ /* 0x002fce0000000000 */
[----:B------:R-:W1:Y:S01]  /*3140*/  F2I.FTZ.U32.TRUNC.NTZ R45, R10 ;  /* 0x0000000a002d7305 */ /* 0x000e62000021f000 */
[----:B0-----:R-:W-:-:S07]  /*3150*/  VIADD R42, R42, 0xffffffe ;  /* 0x0ffffffe2a2a7836 */ /* 0x001fce0000000000 */
[----:B------:R-:W0:Y:S01]  /*3160*/  F2I.FTZ.U32.TRUNC.NTZ R43, R42 ;  /* 0x0000002a002b7305 */ /* 0x000e22000021f000 */
[----:B-1----:R-:W-:-:S07]  /*3170*/  IMAD.MOV R37, RZ, RZ, -R45 ;  /* 0x000000ffff257224 */ /* 0x002fce00078e0a2d */
[----:B------:R-:W-:Y:S01]  /*3180*/  MUFU.RCP R40, R40 ;  /* 0x0000002800287308 */ /* 0x000fe20000001000 */
[----:B------:R-:W-:Y:S01]  /*3190*/  IMAD R37, R37, R18, RZ ;  /* 0x0000001225257224 */ /* 0x000fe200078e02ff */
[----:B0-----:R-:W-:-:S06]  /*31a0*/  IADD3 R22, PT, PT, RZ, -R43, RZ ;  /* 0x8000002bff167210 */ /* 0x001fcc0007ffe0ff */
[----:B------:R-:W0:Y:S01]  /*31b0*/  I2F.U32.RP R19, R17 ;  /* 0x0000001100137306 */ /* 0x000e220000209000 */
[----:B------:R-:W-:Y:S02]  /*31c0*/  HFMA2 R42, -RZ, RZ, 0, 0 ;  /* 0x00000000ff2a7431 */ /* 0x000fe400000001ff */
[----:B------:R-:W-:-:S04]  /*31d0*/  IMAD.HI.U32 R37, R45, R37, R44 ;  /* 0x000000252d257227 */ /* 0x000fc800078e002c */
[----:B------:R-:W-:Y:S01]  /*31e0*/  IMAD R22, R22, R16, RZ ;  /* 0x0000001016167224 */ /* 0x000fe200078e02ff */
[----:B------:R-:W1:Y:S01]  /*31f0*/  I2F.U32.RP R10, R13 ;  /* 0x0000000d000a7306 */ /* 0x000e620000209000 */
[----:B------:R-:W-:-:S04]  /*3200*/  IMAD.HI.U32 R37, R37, R11, RZ ;  /* 0x0000000b25257227 */ /* 0x000fc800078e00ff */
[----:B------:R-:W-:-:S03]  /*3210*/  IMAD.HI.U32 R22, R43, R22, R42 ;  /* 0x000000162b167227 */ /* 0x000fc600078e002a */
[----:B0-----:R-:W0:Y:S01]  /*3220*/  MUFU.RCP R19, R19 ;  /* 0x0000001300137308 */ /* 0x001e220000001000 */
[----:B------:R-:W-:Y:S02]  /*3230*/  VIADD R40, R40, 0xffffffe ;  /* 0x0ffffffe28287836 */ /* 0x000fe40000000000 */
[----:B------:R-:W-:-:S04]  /*3240*/  IMAD.HI.U32 R22, R22, R35, RZ ;  /* 0x0000002316167227 */ /* 0x000fc800078e00ff */
[----:B------:R-:W-:Y:S01]  /*3250*/  IMAD R36, R37, R36, R11 ;  /* 0x0000002425247224 */ /* 0x000fe200078e020b */
[----:B------:R-:W2:Y:S01]  /*3260*/  F2I.FTZ.U32.TRUNC.NTZ R41, R40 ;  /* 0x0000002800297305 */ /* 0x000ea2000021f000 */
[----:B------:R-:W-:Y:S01]  /*3270*/  IMAD R21, R22, R21, R35 ;  /* 0x0000001516157224 */ /* 0x000fe200078e0223 */
[----:B------:R-:W-:Y:S02]  /*3280*/  LOP3.LUT R35, R38, R8, RZ, 0x3c, !PT ;  /* 0x0000000826237212 */ /* 0x000fe400078e3cff */
[----:B------:R-:W-:Y:S02]  /*3290*/  ISETP.GT.U32.AND P3, PT, R18, R36, PT ;  /* 0x000000241200720c */ /* 0x000fe40003f64070 */
[----:B------:R-:W-:Y:S02]  /*32a0*/  ISETP.GT.U32.AND P1, PT, R16, R21, PT ;  /* 0x000000151000720c */ /* 0x000fe40003f24070 */
[----:B-1----:R-:W1:Y:S01]  /*32b0*/  MUFU.RCP R10, R10 ;  /* 0x0000000a000a7308 */ /* 0x002e620000001000 */
[----:B------:R-:W-:Y:S01]  /*32c0*/  ISETP.GE.AND P2, PT, R35, RZ, PT ;  /* 0x000000ff2300720c */ /* 0x000fe20003f46270 */
[----:B0-----:R-:W-:Y:S01]  /*32d0*/  VIADD R19, R19, 0xffffffe ;  /* 0x0ffffffe13137836 */ /* 0x001fe20000000000 */
[----:B--2---:R-:W-:Y:S01]  /*32e0*/  IADD3 R11, PT, PT, RZ, -R41, RZ ;  /* 0x80000029ff0b7210 */ /* 0x004fe20007ffe0ff */
[----:B------:R-:W-:-:S04]  /*32f0*/  IMAD.MOV.U32 R40, RZ, RZ, RZ ;  /* 0x000000ffff287224 */ /* 0x000fc800078e00ff */
[----:B------:R0:W2:Y:S01]  /*3300*/  F2I.FTZ.U32.TRUNC.NTZ R43, R19 ;  /* 0x00000013002b7305 */ /* 0x0000a2000021f000 */
[----:B------:R-:W-:Y:S02]  /*3310*/  @!P3 IMAD.IADD R36, R36, 0x1, -R18 ;  /* 0x000000012424b824 */ /* 0x000fe400078e0a12 */
[----:B------:R-:W-:Y:S01]  /*3320*/  @!P1 IADD3 R21, PT, PT, R21, -R16, RZ ;  /* 0x8000001015159210 */ /* 0x000fe20007ffe0ff */
[----:B------:R-:W-:Y:S01]  /*3330*/  IMAD R11, R11, R12, RZ ;  /* 0x0000000c0b0b7224 */ /* 0x000fe200078e02ff */
[----:B------:R-:W-:Y:S01]  /*3340*/  @!P3 IADD3 R37, PT, PT, R37, 0x1, RZ ;  /* 0x000000012525b810 */ /* 0x000fe20007ffe0ff */
[----:B------:R-:W-:Y:S01]  /*3350*/  @!P1 VIADD R22, R22, 0x1 ;  /* 0x0000000116169836 */ /* 0x000fe20000000000 */
[----:B------:R-:W-:Y:S02]  /*3360*/  ISETP.GE.U32.AND P6, PT, R36, R18, PT ;  /* 0x000000122400720c */ /* 0x000fe40003fc6070 */
[----:B------:R-:W-:Y:S02]  /*3370*/  ISETP.GE.U32.AND P4, PT, R21, R16, PT ;  /* 0x000000101500720c */ /* 0x000fe40003f86070 */
[----:B-1----:R-:W-:-:S02]  /*3380*/  IADD3 R10, PT, PT, R10, 0xffffffe, RZ ;  /* 0x0ffffffe0a0a7810 */ /* 0x002fc40007ffe0ff */
[----:B------:R-:W-:Y:S02]  /*3390*/  LOP3.LUT R18, R9, R6, RZ, 0x3c, !PT ;  /* 0x0000000609127212 */ /* 0x000fe400078e3cff */
[----:B------:R-:W-:Y:S01]  /*33a0*/  ISETP.NE.AND P3, PT, R6, RZ, PT ;  /* 0x000000ff0600720c */ /* 0x000fe20003f65270 */
[----:B0-----:R-:W-:Y:S01]  /*33b0*/  IMAD.HI.U32 R19, R41, R11, R40 ;  /* 0x0000000b29137227 */ /* 0x001fe200078e0028 */
[----:B------:R-:W-:Y:S01]  /*33c0*/  IABS R11, R2 ;  /* 0x00000002000b7213 */ /* 0x000fe20000000000 */
[----:B------:R0:W1:Y:S01]  /*33d0*/  F2I.FTZ.U32.TRUNC.NTZ R41, R10 ;  /* 0x0000000a00297305 */ /* 0x000062000021f000 */
[----:B------:R-:W-:Y:S01]  /*33e0*/  ISETP.GE.AND P0, PT, R18, RZ, PT ;  /* 0x000000ff1200720c */ /* 0x000fe20003f06270 */
[----:B--2---:R-:W-:Y:S01]  /*33f0*/  IMAD.MOV R16, RZ, RZ, -R43 ;  /* 0x000000ffff107224 */ /* 0x004fe200078e0a2b */
[----:B------:R-:W-:Y:S01]  /*3400*/  IABS R21, R7 ;  /* 0x0000000700157213 */ /* 0x000fe20000000000 */
[----:B------:R-:W-:Y:S01]  /*3410*/  IMAD.HI.U32 R19, R19, R11, RZ ;  /* 0x0000000b13137227 */ /* 0x000fe200078e00ff */
[----:B------:R-:W-:-:S02]  /*3420*/  @P4 IADD3 R22, PT, PT, R22, 0x1, RZ ;  /* 0x0000000116164810 */ /* 0x000fc40007ffe0ff */
[----:B------:R-:W-:Y:S01]  /*3430*/  IADD3 R21, PT, PT, RZ, -R21, RZ ;  /* 0x80000015ff157210 */ /* 0x000fe20007ffe0ff */
[----:B------:R-:W-:Y:S02]  /*3440*/  @P6 VIADD R37, R37, 0x1 ;  /* 0x0000000125256836 */ /* 0x000fe40000000000 */
[----:B------:R-:W-:Y:S02]  /*3450*/  IMAD R16, R16, R17, RZ ;  /* 0x0000001110107224 */ /* 0x000fe400078e02ff */
[----:B------:R-:W-:Y:S01]  /*3460*/  @!P2 IMAD.MOV R37, RZ, RZ, -R37 ;  /* 0x000000ffff25a224 */ /* 0x000fe200078e0a25 */
[----:B------:R-:W-:Y:S01]  /*3470*/  @!P5 LOP3.LUT R37, RZ, R8, RZ, 0x33, !PT ;  /* 0x00000008ff25d212 */ /* 0x000fe200078e33ff */
[----:B------:R-:W-:Y:S01]  /*3480*/  @!P0 IMAD.MOV R22, RZ, RZ, -R22 ;  /* 0x000000ffff168224 */ /* 0x000fe200078e0a16 */
[----:B0-----:R-:W-:Y:S01]  /*3490*/  IABS R10, R14 ;  /* 0x0000000e000a7213 */ /* 0x001fe20000000000 */
[----:B------:R-:W-:Y:S01]  /*34a0*/  IMAD.HI.U32 R16, R43, R16, R42 ;  /* 0x000000102b107227 */ /* 0x000fe200078e002a */
[----:B------:R-:W-:-:S02]  /*34b0*/  @!P3 LOP3.LUT R22, RZ, R6, RZ, 0x33, !PT ;  /* 0x00000006ff16b212 */ /* 0x000fc400078e33ff */
[----:B------:R-:W-:Y:S01]  /*34c0*/  IABS R35, R37 ;  /* 0x0000002500237213 */ /* 0x000fe20000000000 */
[----:B------:R-:W-:Y:S01]  /*34d0*/  IMAD.MOV R10, RZ, RZ, -R10 ;  /* 0x000000ffff0a7224 */ /* 0x000fe200078e0a0a */
[----:B------:R-:W-:Y:S02]  /*34e0*/  IABS R18, R22 ;  /* 0x0000001600127213 */ /* 0x000fe40000000000 */
[----:B------:R-:W-:Y:S01]  /*34f0*/  ISETP.NE.AND P2, PT, R14, RZ, PT ;  /* 0x000000ff0e00720c */ /* 0x000fe20003f45270 */
[----:B------:R-:W-:Y:S01]  /*3500*/  IMAD R11, R19, R10, R11 ;  /* 0x0000000a130b7224 */ /* 0x000fe200078e020b */
[----:B------:R-:W-:Y:S01]  /*3510*/  ISETP.NE.AND P5, PT, R7, RZ, PT ;  /* 0x000000ff0700720c */ /* 0x000fe20003fa5270 */
[----:B-1----:R-:W-:Y:S02]  /*3520*/  IMAD.MOV R10, RZ, RZ, -R41 ;  /* 0x000000ffff0a7224 */ /* 0x002fe400078e0a29 */
[----:B------:R-:W-:Y:S01]  /*3530*/  IMAD.HI.U32 R16, R16, R35, RZ ;  /* 0x0000002310107227 */ /* 0x000fe200078e00ff */
[----:B------:R-:W-:-:S03]  /*3540*/  ISETP.GT.U32.AND P1, PT, R12, R11, PT ;  /* 0x0000000b0c00720c */ /* 0x000fc60003f24070 */
[----:B------:R-:W-:Y:S02]  /*3550*/  IMAD R10, R10, R13, RZ ;  /* 0x0000000d0a0a7224 */ /* 0x000fe400078e02ff */
[----:B------:R-:W-:Y:S02]  /*3560*/  IMAD R21, R16, R21, R35 ;  /* 0x0000001510157224 */ /* 0x000fe400078e0223 */
[----:B------:R-:W-:Y:S01]  /*3570*/  IMAD.HI.U32 R40, R41, R10, R40 ;  /* 0x0000000a29287227 */ /* 0x000fe200078e0028 */
[----:B------:R-:W-:Y:S02]  /*3580*/  IABS R10, R5 ;  /* 0x00000005000a7213 */ /* 0x000fe40000000000 */
[----:B------:R-:W-:-:S03]  /*3590*/  ISETP.GT.U32.AND P3, PT, R17, R21, PT ;  /* 0x000000151100720c */ /* 0x000fc60003f64070 */
[----:B------:R-:W-:Y:S01]  /*35a0*/  IMAD.MOV R10, RZ, RZ, -R10 ;  /* 0x000000ffff0a7224 */ /* 0x000fe200078e0a0a */
[----:B------:R-:W-:Y:S01]  /*35b0*/  @!P1 IADD3 R19, PT, PT, R19, 0x1, RZ ;  /* 0x0000000113139810 */ /* 0x000fe20007ffe0ff */
[----:B------:R-:W-:-:S04]  /*35c0*/  IMAD.HI.U32 R40, R40, R18, RZ ;  /* 0x0000001228287227 */ /* 0x000fc800078e00ff */
[----:B------:R-:W-:Y:S02]  /*35d0*/  IMAD R10, R40, R10, R18 ;  /* 0x0000000a280a7224 */ /* 0x000fe400078e0212 */
[----:B------:R-:W-:Y:S02]  /*35e0*/  @!P1 IMAD.IADD R11, R11, 0x1, -R12 ;  /* 0x000000010b0b9824 */ /* 0x000fe400078e0a0c */
[----:B------:R-:W-:Y:S01]  /*35f0*/  @!P3 IADD3 R21, PT, PT, R21, -R17, RZ ;  /* 0x800000111515b210 */ /* 0x000fe20007ffe0ff */
[----:B------:R-:W-:Y:S01]  /*3600*/  @!P3 VIADD R16, R16, 0x1 ;  /* 0x000000011010b836 */ /* 0x000fe20000000000 */
[----:B------:R-:W-:Y:S02]  /*3610*/  ISETP.GT.U32.AND P1, PT, R13, R10, PT ;  /* 0x0000000a0d00720c */ /* 0x000fe40003f24070 */
[----:B------:R-:W-:Y:S02]  /*3620*/  ISETP.GE.U32.AND P4, PT, R11, R12, PT ;  /* 0x0000000c0b00720c */ /* 0x000fe40003f86070 */
[----:B------:R-:W-:-:S02]  /*3630*/  LOP3.LUT R11, R2, R14, RZ, 0x3c, !PT ;  /* 0x0000000e020b7212 */ /* 0x000fc400078e3cff */
[----:B------:R-:W-:Y:S02]  /*3640*/  ISETP.GE.U32.AND P6, PT, R21, R17, PT ;  /* 0x000000111500720c */ /* 0x000fe40003fc6070 */
[----:B------:R-:W-:Y:S01]  /*3650*/  ISETP.GE.AND P0, PT, R11, RZ, PT ;  /* 0x000000ff0b00720c */ /* 0x000fe20003f06270 */
[----:B------:R-:W-:-:S04]  /*3660*/  IMAD.MOV R11, RZ, RZ, -R37 ;  /* 0x000000ffff0b7224 */ /* 0x000fc800078e0a25 */
[----:B------:R-:W-:Y:S02]  /*3670*/  @!P1 IMAD.IADD R10, R10, 0x1, -R13 ;  /* 0x000000010a0a9824 */ /* 0x000fe400078e0a0d */
[----:B------:R-:W-:Y:S02]  /*3680*/  @P4 VIADD R19, R19, 0x1 ;  /* 0x0000000113134836 */ /* 0x000fe40000000000 */
[----:B------:R-:W-:Y:S01]  /*3690*/  IMAD R11, R8, R11, R38 ;  /* 0x0000000b080b7224 */ /* 0x000fe200078e0226 */
[----:B------:R-:W-:Y:S01]  /*36a0*/  ISETP.GE.U32.AND P4, PT, R10, R13, PT ;  /* 0x0000000d0a00720c */ /* 0x000fe20003f86070 */
[----:B------:R-:W-:Y:S01]  /*36b0*/  @!P1 VIADD R40, R40, 0x1 ;  /* 0x0000000128289836 */ /* 0x000fe20000000000 */
[----:B------:R-:W-:Y:S01]  /*36c0*/  LOP3.LUT R10, R37, R7, RZ, 0x3c, !PT ;  /* 0x00000007250a7212 */ /* 0x000fe200078e3cff */
[----:B------:R-:W-:Y:S01]  /*36d0*/  @!P0 IMAD.MOV R19, RZ, RZ, -R19 ;  /* 0x000000ffff138224 */ /* 0x000fe200078e0a13 */
[----:B------:R-:W-:Y:S02]  /*36e0*/  @!P2 LOP3.LUT R19, RZ, R14, RZ, 0x33, !PT ;  /* 0x0000000eff13a212 */ /* 0x000fe400078e33ff */
[----:B------:R-:W-:-:S02]  /*36f0*/  LOP3.LUT R8, R22, R5, RZ, 0x3c, !PT ;  /* 0x0000000516087212 */ /* 0x000fc400078e3cff */
[----:B------:R-:W-:Y:S01]  /*3700*/  ISETP.GE.AND P2, PT, R10, RZ, PT ;  /* 0x000000ff0a00720c */ /* 0x000fe20003f46270 */
[----:B------:R-:W-:Y:S01]  /*3710*/  IMAD.WIDE R12, R19, UR10, RZ ;  /* 0x0000000a130c7c25 */ /* 0x000fe2000f8e02ff */
[----:B------:R-:W-:Y:S01]  /*3720*/  ISETP.GE.AND P0, PT, R8, RZ, PT ;  /* 0x000000ff0800720c */ /* 0x000fe20003f06270 */
[----:B------:R-:W-:Y:S01]  /*3730*/  USHF.R.S32.HI UR10, URZ, 0x1f, UR11 ;  /* 0x0000001fff0a7899 */ /* 0x000fe2000801140b */
[----:B------:R-:W-:Y:S01]  /*3740*/  ISETP.NE.AND P1, PT, R5, RZ, PT ;  /* 0x000000ff0500720c */ /* 0x000fe20003f25270 */
[----:B------:R-:W-:Y:S01]  /*3750*/  @P4 VIADD R40, R40, 0x1 ;  /* 0x0000000128284836 */ /* 0x000fe20000000000 */
[----:B------:R-:W-:Y:S01]  /*3760*/  @P6 IADD3 R16, PT, PT, R16, 0x1, RZ ;  /* 0x0000000110106810 */ /* 0x000fe20007ffe0ff */
[C---:B------:R-:W-:Y:S01]  /*3770*/  IMAD.WIDE.U32 R12, R0.reuse, UR11, R12 ;  /* 0x0000000b000c7c25 */ /* 0x040fe2000f8e000c */
[----:B------:R-:W-:Y:S01]  /*3780*/  IADD3 R19, PT, PT, -R19, RZ, RZ ;  /* 0x000000ff13137210 */ /* 0x000fe20007ffe1ff */
[----:B------:R-:W-:Y:S02]  /*3790*/  UIMAD UR11, UR22, UR11, URZ ;  /* 0x0000000b160b72a4 */ /* 0x000fe4000f8e02ff */
[----:B------:R-:W-:Y:S01]  /*37a0*/  IMAD R13, R0, UR10, R13 ;  /* 0x0000000a000d7c24 */ /* 0x000fe2000f8e020d */
[----:B------:R-:W-:Y:S01]  /*37b0*/  UIMAD UR10, UR7, UR4, URZ ;  /* 0x00000004070a72a4 */ /* 0x000fe2000f8e02ff */
[----:B------:R-:W-:Y:S01]  /*37c0*/  @!P2 IMAD.MOV R16, RZ, RZ, -R16 ;  /* 0x000000ffff10a224 */ /* 0x000fe200078e0a10 */
[----:B------:R-:W-:Y:S01]  /*37d0*/  @!P5 LOP3.LUT R16, RZ, R7, RZ, 0x33, !PT ;  /* 0x00000007ff10d212 */ /* 0x000fe200078e33ff */
[----:B------:R-:W-:Y:S01]  /*37e0*/  IMAD R19, R14, R19, R2 ;  /* 0x000000130e137224 */ /* 0x000fe200078e0202 */
[----:B------:R-:W-:Y:S01]  /*37f0*/  @!P0 IADD3 R40, PT, PT, -R40, RZ, RZ ;  /* 0x000000ff28288210 */ /* 0x000fe20007ffe1ff */
[----:B------:R-:W-:Y:S01]  /*3800*/  IMAD.MOV R2, RZ, RZ, -R22 ;  /* 0x000000ffff027224 */ /* 0x000fe200078e0a16 */
[----:B------:R-:W-:Y:S01]  /*3810*/  @!P1 LOP3.LUT R40, RZ, R5, RZ, 0x33, !PT ;  /* 0x00000005ff289212 */ /* 0x000fe200078e33ff */
[----:B------:R-:W-:-:S02]  /*3820*/  IMAD.MOV R8, RZ, RZ, -R16 ;  /* 0x000000ffff087224 */ /* 0x000fc400078e0a10 */
[----:B------:R-:W-:Y:S01]  /*3830*/  IMAD.WIDE R12, R19, UR4, R12 ;  /* 0x00000004130c7c25 */ /* 0x000fe2000f8e020c */
[----:B------:R-:W-:-:S03]  /*3840*/  IADD3 R0, PT, PT, -R40, RZ, RZ ;  /* 0x000000ff28007210 */ /* 0x000fc60007ffe1ff */
[----:B------:R-:W-:Y:S01]  /*3850*/  IMAD.WIDE R10, R11, UR5, RZ ;  /* 0x000000050b0a7c25 */ /* 0x000fe2000f8e02ff */
[----:B------:R-:W0:Y:S03]  /*3860*/  LDCU.64 UR4, c[0x0][0x420] ;  /* 0x00008400ff0477ac */ /* 0x000e260008000a00 */
[----:B------:R-:W-:-:S04]  /*3870*/  IMAD.WIDE R16, R16, UR6, RZ ;  /* 0x0000000610107c25 */ /* 0x000fc8000f8e02ff */
[----:B------:R-:W-:Y:S02]  /*3880*/  IMAD R2, R6, R2, R9 ;  /* 0x0000000206027224 */ /* 0x000fe400078e0209 */
[----:B------:R-:W-:Y:S02]  /*3890*/  IMAD R8, R7, R8, R37 ;  /* 0x0000000807087224 */ /* 0x000fe400078e0225 */
[----:B------:R-:W-:Y:S01]  /*38a0*/  IMAD R5, R5, R0, R22 ;  /* 0x0000000005057224 */ /* 0x000fe200078e0216 */
[----:B------:R-:W-:Y:S01]  /*38b0*/  IADD3 R0, P1, P0, R16, R12, R10 ;  /* 0x0000000c10007210 */ /* 0x000fe2000783e00a */
[----:B------:R-:W-:-:S03]  /*38c0*/  IMAD.WIDE R6, R2, UR11, RZ ;  /* 0x0000000b02067c25 */ /* 0x000fc6000f8e02ff */
[----:B------:R-:W-:Y:S01]  /*38d0*/  IADD3.X R10, PT, PT, R17, R13, R11, P1, P0 ;  /* 0x0000000d110a7210 */ /* 0x000fe20000fe040b */
        /* <DEDUP_REMOVED lines=11> */
.L_x_48:
[----:B------:R-:W0:Y:S01]  /*3990*/  LDC.64 R2, c[0x0][0x420] ;  /* 0x00010800ff027b82 */ /* 0x000e220000000a00 */
[----:B------:R-:W-:-:S05]  /*39a0*/  IADD3 R0, PT, PT, R15, UR20, RZ ;  /* 0x000000140f007c10 */ /* 0x000fca000fffe0ff */
[----:B0-----:R-:W-:-:S05]  /*39b0*/  IMAD.WIDE.U32 R2, R0, 0x4, R2 ;  /* 0x0000000400027825 */ /* 0x001fca00078e0002 */
[----:B------:R1:W-:Y:S02]  /*39c0*/  STG.E desc[UR8][R2.64], R23 ;  /* 0x0000001702007986 */ /* 0x0003e4000c101908 */
.L_x_47:
[----:B------:R-:W-:Y:S05]  /*39d0*/  BSYNC.RECONVERGENT B1 ;  /* 0x0000000000017941 */ /* 0x000fea0003800200 */
.L_x_46:
[----:B------:R-:W2:Y:S01]  /*39e0*/  LDCU UR10, c[0x0][0x534] ;  /* 0x0000a680ff0a77ac */ /* 0x000ea20008000800 */
[C---:B------:R-:W-:Y:S02]  /*39f0*/  LOP3.LUT R0, R34.reuse, 0x18, RZ, 0xfc, !PT ;  /* 0x0000001822007812 */ /* 0x040fe400078efcff */
[----:B------:R-:W-:Y:S02]  /*3a00*/  CS2R R6, SRZ ;  /* 0x0000000000067805 */ /* 0x000fe4000001ff00 */
[C---:B01----:R-:W-:Y:S02]  /*3a10*/  LOP3.LUT R3, R34.reuse, 0x8, RZ, 0xfc, !PT ;  /* 0x0000000822037812 */ /* 0x043fe400078efcff */
[----:B------:R-:W-:Y:S02]  /*3a20*/  CS2R R8, SRZ ;  /* 0x0000000000087805 */ /* 0x000fe4000001ff00 */
[C---:B------:R-:W-:Y:S02]  /*3a30*/  LOP3.LUT R2, R34.reuse, 0x10, RZ, 0xfc, !PT ;  /* 0x0000001022027812 */ /* 0x040fe400078efcff */
[----:B------:R-:W-:Y:S01]  /*3a40*/  CS2R R10, SRZ ;  /* 0x00000000000a7805 */ /* 0x000fe2000001ff00 */
[----:B------:R-:W-:Y:S01]  /*3a50*/  IMAD.MOV.U32 R12, RZ, RZ, RZ ;  /* 0x000000ffff0c7224 */ /* 0x000fe200078e00ff */
[----:B--2---:R-:W-:Y:S01]  /*3a60*/  ISETP.GE.AND P0, PT, R34, UR10, PT ;  /* 0x0000000a22007c0c */ /* 0x004fe2000bf06270 */
[----:B------:R-:W-:Y:S01]  /*3a70*/  UISETP.GE.AND UP0, UPT, UR10, 0x1, UPT ;  /* 0x000000010a00788c */ /* 0x000fe2000bf06270 */
[----:B------:R-:W-:-:S02]  /*3a80*/  ISETP.GE.AND P4, PT, R0, UR10, PT ;  /* 0x0000000a00007c0c */ /* 0x000fc4000bf86270 */
[----:B------:R-:W-:Y:S02]  /*3a90*/  ISETP.GT.U32.OR P0, PT, R20, 0x7f, P0 ;  /* 0x0000007f1400780c */ /* 0x000fe40000704470 */
[----:B------:R-:W-:Y:S02]  /*3aa0*/  LOP3.LUT R0, R34, 0x30, RZ, 0xfc, !PT ;  /* 0x0000003022007812 */ /* 0x000fe400078efcff */
[----:B------:R-:W-:Y:S02]  /*3ab0*/  ISETP.GE.AND P6, PT, R3, UR10, PT ;  /* 0x0000000a03007c0c */ /* 0x000fe4000bfc6270 */
[----:B------:R-:W-:Y:S02]  /*3ac0*/  ISETP.GE.AND P5, PT, R2, UR10, PT ;  /* 0x0000000a02007c0c */ /* 0x000fe4000bfa6270 */
[C---:B------:R-:W-:Y:S02]  /*3ad0*/  LOP3.LUT R3, R34.reuse, 0x20, RZ, 0xfc, !PT ;  /* 0x0000002022037812 */ /* 0x040fe400078efcff */
[----:B------:R-:W-:-:S02]  /*3ae0*/  LOP3.LUT R2, R34, 0x28, RZ, 0xfc, !PT ;  /* 0x0000002822027812 */ /* 0x000fc400078efcff */
[----:B------:R-:W-:Y:S01]  /*3af0*/  ISETP.GE.AND P1, PT, R0, UR10, PT ;  /* 0x0000000a00007c0c */ /* 0x000fe2000bf26270 */
[----:B------:R-:W-:Y:S01]  /*3b00*/  @!P0 FADD.FTZ R4, -R23, R32 ;  /* 0x0000002017048221 */ /* 0x000fe20000010100 */
[----:B------:R-:W-:Y:S01]  /*3b10*/  LOP3.LUT R0, R34, 0x38, RZ, 0xfc, !PT ;  /* 0x0000003822007812 */ /* 0x000fe200078efcff */
[----:B------:R-:W-:Y:S01]  /*3b20*/  IMAD R34, R15, 0x18, R34 ;  /* 0x000000180f227824 */ /* 0x000fe200078e0222 */
[----:B------:R-:W-:Y:S01]  /*3b30*/  ISETP.GE.AND P3, PT, R3, UR10, PT ;  /* 0x0000000a03007c0c */ /* 0x000fe2000bf66270 */
[----:B------:R-:W-:Y:S01]  /*3b40*/  @!P0 FMUL.FTZ R4, R4, 1.4426950216293334961 ;  /* 0x3fb8aa3b04048820 */ /* 0x000fe20000410000 */
[----:B------:R-:W-:Y:S02]  /*3b50*/  ISETP.GE.AND P2, PT, R2, UR10, PT ;  /* 0x0000000a02007c0c */ /* 0x000fe4000bf46270 */
[----:B------:R-:W-:Y:S02]  /*3b60*/  CS2R R2, SRZ ;  /* 0x0000000000027805 */ /* 0x000fe4000001ff00 */
[----:B------:R-:W-:-:S02]  /*3b70*/  ISETP.GT.U32.OR P6, PT, R20, 0x7f, P6 ;  /* 0x0000007f1400780c */ /* 0x000fc400037c4470 */
[C---:B------:R-:W-:Y:S01]  /*3b80*/  ISETP.GT.U32.OR P5, PT, R20.reuse, 0x7f, P5 ;  /* 0x0000007f1400780c */ /* 0x040fe20002fa4470 */
[----:B------:R-:W0:Y:S01]  /*3b90*/  @!P0 MUFU.EX2 R4, R4 ;  /* 0x0000000400048308 */ /* 0x000e220000000800 */
[C---:B------:R-:W-:Y:S02]  /*3ba0*/  ISETP.GT.U32.OR P4, PT, R20.reuse, 0x7f, P4 ;  /* 0x0000007f1400780c */ /* 0x040fe40002784470 */
[C---:B------:R-:W-:Y:S02]  /*3bb0*/  ISETP.GT.U32.OR P3, PT, R20.reuse, 0x7f, P3 ;  /* 0x0000007f1400780c */ /* 0x040fe40001f64470 */
[C---:B------:R-:W-:Y:S02]  /*3bc0*/  ISETP.GT.U32.OR P2, PT, R20.reuse, 0x7f, P2 ;  /* 0x0000007f1400780c */ /* 0x040fe40001744470 */
[----:B------:R-:W-:-:S03]  /*3bd0*/  ISETP.GT.U32.OR P1, PT, R20, 0x7f, P1 ;  /* 0x0000007f1400780c */ /* 0x000fc60000f24470 */
[C---:B------:R-:W-:Y:S02]  /*3be0*/  @!P6 FADD.FTZ R31, -R23.reuse, R31 ;  /* 0x0000001f171fe221 */ /* 0x040fe40000010100 */
[C---:B------:R-:W-:Y:S01]  /*3bf0*/  @!P5 FADD.FTZ R30, -R23.reuse, R30 ;  /* 0x0000001e171ed221 */ /* 0x040fe20000010100 */
[----:B0-----:R0:W-:Y:S01]  /*3c00*/  @!P0 STS [R33], R4 ;  /* 0x0000000421008388 */ /* 0x0011e20000000800 */
[----:B------:R-:W-:Y:S01]  /*3c10*/  ISETP.GE.AND P0, PT, R0, UR10, PT ;  /* 0x0000000a00007c0c */ /* 0x000fe2000bf06270 */
[C---:B------:R-:W-:Y:S01]  /*3c20*/  @!P4 FADD.FTZ R29, -R23.reuse, R29 ;  /* 0x0000001d171dc221 */ /* 0x040fe20000010100 */
[C---:B------:R-:W-:Y:S02]  /*3c30*/  @!P3 FADD.FTZ R27, -R23.reuse, R27 ;  /* 0x0000001b171bb221 */ /* 0x040fe40000010100 */
[C---:B------:R-:W-:Y:S01]  /*3c40*/  @!P2 FADD.FTZ R26, -R23.reuse, R26 ;  /* 0x0000001a171aa221 */ /* 0x040fe20000010100 */
[----:B------:R-:W-:Y:S01]  /*3c50*/  ISETP.GT.U32.OR P0, PT, R20, 0x7f, P0 ;  /* 0x0000007f1400780c */ /* 0x000fe20000704470 */
[----:B------:R-:W-:Y:S01]  /*3c60*/  @!P1 FADD.FTZ R25, -R23, R25 ;  /* 0x0000001917199221 */ /* 0x000fe20000010100 */
[----:B------:R-:W-:Y:S01]  /*3c70*/  @!P5 FMUL.FTZ R30, R30, 1.4426950216293334961 ;  /* 0x3fb8aa3b1e1ed820 */ /* 0x000fe20000410000 */
[----:B------:R-:W-:Y:S01]  /*3c80*/  @!P4 FMUL.FTZ R29, R29, 1.4426950216293334961 ;  /* 0x3fb8aa3b1d1dc820 */ /* 0x000fe20000410000 */
[----:B------:R-:W-:Y:S01]  /*3c90*/  @!P3 FMUL.FTZ R27, R27, 1.4426950216293334961 ;  /* 0x3fb8aa3b1b1bb820 */ /* 0x000fe20000410000 */
[----:B------:R-:W-:Y:S01]  /*3ca0*/  @!P2 FMUL.FTZ R26, R26, 1.4426950216293334961 ;  /* 0x3fb8aa3b1a1aa820 */ /* 0x000fe20000410000 */
[----:B------:R-:W-:Y:S01]  /*3cb0*/  @!P1 FMUL.FTZ R25, R25, 1.4426950216293334961 ;  /* 0x3fb8aa3b19199820 */ /* 0x000fe20000410000 */
[----:B------:R-:W-:Y:S01]  /*3cc0*/  @!P6 FMUL.FTZ R31, R31, 1.4426950216293334961 ;  /* 0x3fb8aa3b1f1fe820 */ /* 0x000fe20000410000 */
[----:B------:R-:W1:Y:S04]  /*3cd0*/  @!P5 MUFU.EX2 R30, R30 ;  /* 0x0000001e001ed308 */ /* 0x000e680000000800 */
[----:B------:R2:W3:Y:S01]  /*3ce0*/  @!P6 MUFU.EX2 R0, R31 ;  /* 0x0000001f0000e308 */ /* 0x0004e20000000800 */
[----:B------:R-:W-:-:S03]  /*3cf0*/  @!P0 FADD.FTZ R23, -R23, R24 ;  /* 0x0000001817178221 */ /* 0x000fc60000010100 */
[----:B------:R-:W4:Y:S01]  /*3d00*/  @!P4 MUFU.EX2 R29, R29 ;  /* 0x0000001d001dc308 */ /* 0x000f220000000800 */
[----:B------:R-:W-:-:S03]  /*3d10*/  @!P0 FMUL.FTZ R23, R23, 1.4426950216293334961 ;  /* 0x3fb8aa3b17178820 */ /* 0x000fc60000410000 */
[----:B------:R-:W5:Y:S01]  /*3d20*/  @!P3 MUFU.EX2 R27, R27 ;  /* 0x0000001b001bb308 */ /* 0x000f620000000800 */
[----:B0-----:R-:W-:Y:S01]  /*3d30*/  CS2R R4, SRZ ;  /* 0x0000000000047805 */ /* 0x001fe2000001ff00 */
[----:B-1----:R-:W-:Y:S02]  /*3d40*/  @!P5 STS [R33+0x440], R30 ;  /* 0x0004401e2100d388 */ /* 0x002fe40000000800 */
[----:B------:R-:W0:Y:S01]  /*3d50*/  @!P2 MUFU.EX2 R26, R26 ;  /* 0x0000001a001aa308 */ /* 0x000e220000000800 */
[----:B--2---:R-:W1:Y:S01]  /*3d60*/  LDC R31, c[0x0][0x44c] ;  /* 0x00011300ff1f7b82 */ /* 0x004e620000000800 */
[----:B---3--:R2:W-:Y:S02]  /*3d70*/  @!P6 STS [R33+0x220], R0 ;  /* 0x000220002100e388 */ /* 0x0085e40000000800 */
[----:B------:R-:W3:Y:S02]  /*3d80*/  @!P1 MUFU.EX2 R25, R25 ;  /* 0x0000001900199308 */ /* 0x000ee40000000800 */
[----:B----4-:R4:W-:Y:S02]  /*3d90*/  @!P4 STS [R33+0x660], R29 ;  /* 0x0006601d2100c388 */ /* 0x0109e40000000800 */
[----:B------:R-:W3:Y:S02]  /*3da0*/  @!P0 MUFU.EX2 R23, R23 ;  /* 0x0000001700178308 */ /* 0x000ee40000000800 */
[----:B-----5:R1:W-:Y:S04]  /*3db0*/  @!P3 STS [R33+0x880], R27 ;  /* 0x0008801b2100b388 */ /* 0x0203e80000000800 */
[----:B0-----:R0:W-:Y:S04]  /*3dc0*/  @!P2 STS [R33+0xaa0], R26 ;  /* 0x000aa01a2100a388 */ /* 0x0011e80000000800 */
[----:B---3--:R0:W-:Y:S04]  /*3dd0*/  @!P1 STS [R33+0xcc0], R25 ;  /* 0x000cc01921009388 */ /* 0x0081e80000000800 */
[----:B------:R0:W-:Y:S01]  /*3de0*/  @!P0 STS [R33+0xee0], R23 ;  /* 0x000ee01721008388 */ /* 0x0001e20000000800 */
[----:B-1----:R-:W-:-:S02]  /*3df0*/  IMAD R35, R31, UR20, RZ ;  /* 0x000000141f237c24 */ /* 0x002fc4000f8e02ff */
[----:B--2---:R-:W-:Y:S01]  /*3e00*/  IMAD.MOV.U32 R0, RZ, RZ, RZ ;  /* 0x000000ffff007224 */ /* 0x004fe200078e00ff */
[----:B------:R-:W-:Y:S02]  /*3e10*/  BAR.SYNC.DEFER_BLOCKING 0x0 ;  /* 0x0000000000007b1d */ /* 0x000fe40000010000 */
[----:B------:R-:W-:Y:S01]  /*3e20*/  LEA R34, P0, R34, R35, 0x2 ;  /* 0x0000002322227211 */ /* 0x000fe200078010ff */
[----:B----4-:R-:W-:-:S03]  /*3e30*/  IMAD.SHL.U32 R29, R20, 0x4, RZ ;  /* 0x00000004141d7824 */ /* 0x010fc600078e00ff */
[----:B------:R-:W-:Y:S02]  /*3e40*/  LEA.HI.X.SX32 R35, R35, RZ, 0x1, P0 ;  /* 0x000000ff23237211 */ /* 0x000fe400000f0eff */
[----:B------:R-:W-:Y:S01]  /*3e50*/  LOP3.LUT R29, R29, 0x1c, RZ, 0xc0, !PT ;  /* 0x0000001c1d1d7812 */ /* 0x000fe200078ec0ff */
[----:B0-----:R-:W-:Y:S06]  /*3e60*/  BRA.U !UP0, `(.L_x_54) ;  /* 0x00000009082c7547 */ /* 0x001fec000b800000 */
        /* <DEDUP_REMOVED lines=8> */
[----:B------:R-:W-:-:S02]  /*3ef0*/  CS2R R20, SRZ ;  /* 0x0000000000147805 */ /* 0x000fc4000001ff00 */
[----:B------:R-:W-:Y:S02]  /*3f00*/  CS2R R18, SRZ ;  /* 0x0000000000127805 */ /* 0x000fe4000001ff00 */
[----:B------:R-:W-:Y:S02]  /*3f10*/  CS2R R16, SRZ ;  /* 0x0000000000107805 */ /* 0x000fe4000001ff00 */
[----:B0-----:R-:W-:-:S04]  /*3f20*/  LEA R34, P0, R34, UR4, 0x2 ;  /* 0x0000000422227c11 */ /* 0x001fc8000f8010ff */
[----:B------:R-:W-:Y:S01]  /*3f30*/  IADD3.X R35, PT, PT, R35, UR5, RZ, P0, !PT ;  /* 0x0000000523237c10 */ /* 0x000fe200087fe4ff */
[----:B------:R-:W-:Y:S08]  /*3f40*/  BRA.U !UP0, `(.L_x_55) ;  /* 0x00000005085c7547 */ /* 0x000ff0000b800000 */
[----:B------:R-:W0:Y:S01]  /*3f50*/  LDCU UR5, c[0x0][0x440] ;  /* 0x00008800ff0577ac */ /* 0x000e220008000800 */
[----:B------:R-:W-:Y:S01]  /*3f60*/  LOP3.LUT R0, R29, 0x40, RZ, 0xfc, !PT ;  /* 0x000000401d007812 */ /* 0x000fe200078efcff */
[----:B------:R-:W-:Y:S01]  /*3f70*/  IMAD R31, R31, UR21, RZ ;  /* 0x000000151f1f7c24 */ /* 0x000fe2000f8e02ff */
[----:B------:R-:W-:Y:S01]  /*3f80*/  LOP3.LUT R32, R29, 0x20, RZ, 0xfc, !PT ;  /* 0x000000201d207812 */ /* 0x000fe200078efcff */
[----:B------:R-:W1:Y:S01]  /*3f90*/  LDCU UR4, c[0x0][0x44c] ;  /* 0x00008980ff0477ac */ /* 0x000e620008000800 */
[----:B------:R-:W-:Y:S01]  /*3fa0*/  IMAD.MOV.U32 R14, RZ, RZ, R28 ;  /* 0x000000ffff0e7224 */ /* 0x000fe200078e001c */
[----:B------:R-:W-:Y:S02]  /*3fb0*/  CS2R R2, SRZ ;  /* 0x0000000000027805 */ /* 0x000fe4000001ff00 */
[----:B------:R-:W-:Y:S01]  /*3fc0*/  CS2R R4, SRZ ;  /* 0x0000000000047805 */ /* 0x000fe2000001ff00 */
[----:B------:R-:W-:Y:S01]  /*3fd0*/  ULOP3.LUT UR10, UR10, 0x7ffffffe, URZ, 0xc0, !UPT ;  /* 0x7ffffffe0a0a7892 */ /* 0x000fe2000f8ec0ff */
[----:B------:R-:W-:Y:S01]  /*3fe0*/  CS2R R6, SRZ ;  /* 0x0000000000067805 */ /* 0x000fe2000001ff00 */
[----:B------:R-:W-:Y:S01]  /*3ff0*/  UIADD3 UR7, UPT, UPT, UR21, -UR20, URZ ;  /* 0x8000001415077290 */ /* 0x000fe2000fffe0ff */
[----:B------:R-:W-:-:S02]  /*4000*/  CS2R R8, SRZ ;  /* 0x0000000000087805 */ /* 0x000fc4000001ff00 */
[----:B------:R-:W-:Y:S01]  /*4010*/  CS2R R10, SRZ ;  /* 0x00000000000a7805 */ /* 0x000fe2000001ff00 */
[----:B------:R-:W-:Y:S01]  /*4020*/  IMAD.MOV.U32 R12, RZ, RZ, RZ ;  /* 0x000000ffff0c7224 */ /* 0x000fe200078e00ff */
[----:B------:R-:W-:Y:S01]  /*4030*/  UIADD3 UR6, UPT, UPT, -UR10, URZ, URZ ;  /* 0x000000ff0a067290 */ /* 0x000fe2000fffe1ff */
[----:B------:R-:W-:Y:S01]  /*4040*/  IMAD.U32 R30, RZ, RZ, UR10 ;  /* 0x0000000aff1e7e24 */ /* 0x000fe2000f8e00ff */
[----:B------:R-:W-:Y:S02]  /*4050*/  ISETP.GE.AND P4, PT, R15, UR7, PT ;  /* 0x000000070f007c0c */ /* 0x000fe4000bf86270 */
[----:B0-----:R-:W-:Y:S01]  /*4060*/  ISETP.GE.AND P3, PT, R0, UR5, PT ;  /* 0x0000000500007c0c */ /* 0x001fe2000bf66270 */
[----:B------:R-:W-:Y:S01]  /*4070*/  IMAD.MOV.U32 R0, RZ, RZ, RZ ;  /* 0x000000ffff007224 */ /* 0x000fe200078e00ff */
[----:B------:R-:W0:Y:S01]  /*4080*/  LDCU UR5, c[0x0][0x440] ;  /* 0x00008800ff0577ac */ /* 0x000e220008000800 */
[----:B-1----:R-:W-:-:S12]  /*4090*/  UIMAD UR4, UR21, UR4, URZ ;  /* 0x00000004150472a4 */ /* 0x002fd8000f8e02ff */
.L_x_60:
[----:B------:R-:W-:Y:S04]  /*40a0*/  BSSY.RECONVERGENT B0, `(.L_x_56) ;  /* 0x000000f000007945 */ /* 0x000fe80003800200 */
[----:B0-----:R-:W-:Y:S05]  /*40b0*/  @P4 BRA `(.L_x_57) ;  /* 0x0000000000344947 */ /* 0x001fea0003800000 */
[C---:B------:R-:W-:Y:S02]  /*40c0*/  LOP3.LUT R13, R29.reuse, 0x40, RZ, 0xfc, !PT ;  /* 0x000000401d0d7812 */ /* 0x040fe400078efcff */
[----:B------:R-:W-:Y:S02]  /*40d0*/  CS2R R18, SRZ ;  /* 0x0000000000127805 */ /* 0x000fe4000001ff00 */
[----:B0-----:R-:W-:Y:S02]  /*40e0*/  ISETP.GE.AND P1, PT, R29, UR5, PT ;  /* 0x000000051d007c0c */ /* 0x001fe4000bf26270 */
[----:B------:R-:W-:Y:S02]  /*40f0*/  CS2R R16, SRZ ;  /* 0x0000000000107805 */ /* 0x000fe4000001ff00 */
[----:B------:R-:W-:Y:S02]  /*4100*/  ISETP.GE.AND P0, PT, R32, UR5, PT ;  /* 0x0000000520007c0c */ /* 0x000fe4000bf06270 */
[----:B------:R-:W-:Y:S02]  /*4110*/  CS2R R22, SRZ ;  /* 0x0000000000167805 */ /* 0x000fe4000001ff00 */
[----:B------:R-:W-:Y:S02]  /*4120*/  ISETP.GE.AND P3, PT, R13, UR5, PT ;  /* 0x000000050d007c0c */ /* 0x000fe4000bf66270 */
[----:B------:R-:W-:Y:S02]  /*4130*/  CS2R R20, SRZ ;  /* 0x0000000000147805 */ /* 0x000fe4000001ff00 */
[----:B------:R-:W-:Y:S02]  /*4140*/  CS2R R26, SRZ ;  /* 0x00000000001a7805 */ /* 0x000fe4000001ff00 */
[----:B------:R-:W-:Y:S01]  /*4150*/  CS2R R24, SRZ ;  /* 0x0000000000187805 */ /* 0x000fe2000001ff00 */
[----:B------:R1:W5:Y:S04]  /*4160*/  @!P1 LDG.E.128 R16, desc[UR8][R34.64] ;  /* 0x0000000822109981 */ /* 0x000368000c1e1d00 */
[----:B------:R1:W5:Y:S04]  /*4170*/  @!P0 LDG.E.128 R20, desc[UR8][R34.64+0x80] ;  /* 0x0000800822148981 */ /* 0x000368000c1e1d00 */
[----:B------:R1:W5:Y:S02]  /*4180*/  @!P3 LDG.E.128 R24, desc[UR8][R34.64+0x100] ;  /* 0x000100082218b981 */ /* 0x000364000c1e1d00 */
.L_x_57:
[----:B0-----:R-:W-:Y:S05]  /*4190*/  BSYNC.RECONVERGENT B0 ;  /* 0x0000000000007941 */ /* 0x001fea0003800200 */
.L_x_56:
[----:B------:R-:W0:Y:S01]  /*41a0*/  LDS R13, [R14] ;  /* 0x000000000e0d7984 */ /* 0x000e220000000800 */
[----:B------:R-:W-:Y:S01]  /*41b0*/  ISETP.GE.AND P4, PT, R15, UR7, PT ;  /* 0x000000070f007c0c */ /* 0x000fe2000bf86270 */
[----:B------:R-:W-:Y:S01]  /*41c0*/  BSSY.RECONVERGENT B0, `(.L_x_58) ;  /* 0x000001c000007945 */ /* 0x000fe20003800200 */
        /* <DEDUP_REMOVED lines=21> */
[----:B------:R-:W-:Y:S02]  /*4320*/  CS2R R26, SRZ ;  /* 0x00000000001a7805 */ /* 0x000fe4000001ff00 */
[----:B------:R-:W-:Y:S02]  /*4330*/  CS2R R24, SRZ ;  /* 0x0000000000187805 */ /* 0x000fe4000001ff00 */
[----:B------:R-:W-:Y:S05]  /*4340*/  LEA.HI.X.SX32 R37, R31, R35, 0x2, P0 ;  /* 0x000000231f257211 */ /* 0x000fea00000f16ff */
[----:B------:R0:W5:Y:S04]  /*4350*/  @!P2 LDG.E.128 R16, desc[UR8][R36.64] ;  /* 0x000000082410a981 */ /* 0x000168000c1e1d00 */
[----:B------:R0:W5:Y:S04]  /*4360*/  @!P1 LDG.E.128 R20, desc[UR8][R36.64+0x80] ;  /* 0x0000800824149981 */ /* 0x000168000c1e1d00 */
[----:B------:R0:W5:Y:S02]  /*4370*/  @!P3 LDG.E.128 R24, desc[UR8][R36.64+0x100] ;  /* 0x000100082418b981 */ /* 0x000164000c1e1d00 */
.L_x_59:
[----:B------:R-:W-:Y:S05]  /*4380*/  BSYNC.RECONVERGENT B0 ;  /* 0x0000000000007941 */ /* 0x000fea0003800200 */
.L_x_58:
[----:B------:R2:W3:Y:S01]  /*4390*/  LDS R13, [R14+0x44] ;  /* 0x000044000e0d7984 */ /* 0x0004e20000000800 */
[----:B------:R-:W-:Y:S01]  /*43a0*/  UIADD3 UR6, UPT, UPT, UR6, 0x2, URZ ;  /* 0x0000000206067890 */ /* 0x000fe2000fffe0ff */
[C---:B-1----:R-:W-:Y:S03]  /*43b0*/  LEA R34, P0, R31.reuse, R34, 0x3 ;  /* 0x000000221f227211 */ /* 0x042fe600078018ff */
        /* <DEDUP_REMOVED lines=16> */
.L_x_55:
[----:B------:R-:W1:Y:S02]  /*44c0*/  LDCU UR4, c[0x0][0x534] ;  /* 0x0000a680ff0477ac */ /* 0x000e640008000800 */
[----:B-1----:R-:W-:-:S04]  /*44d0*/  ULOP3.LUT UR4, UR4, 0x1, URZ, 0xc0, !UPT ;  /* 0x0000000104047892 */ /* 0x002fc8000f8ec0ff */
[----:B------:R-:W-:-:S09]  /*44e0*/  UISETP.NE.U32.AND UP0, UPT, UR4, 0x1, UPT ;  /* 0x000000010400788c */ /* 0x000fd2000bf05070 */
[----:B------:R-:W-:Y:S05]  /*44f0*/  BRA.U UP0, `(.L_x_54) ;  /* 0x0000000100887547 */ /* 0x000fea000b800000 */
[----:B------:R-:W-:Y:S01]  /*4500*/  IMAD R13, R30, 0x44, R28 ;  /* 0x000000441e0d7824 */ /* 0x000fe200078e021c */
[----:B------:R-:W-:Y:S01]  /*4510*/  UIADD3 UR4, UPT, UPT, UR21, -UR20, URZ ;  /* 0x8000001415047290 */ /* 0x000fe2000fffe0ff */
[----:B------:R-:W-:Y:S04]  /*4520*/  BSSY.RECONVERGENT B0, `(.L_x_61) ;  /* 0x0000013000007945 */ /* 0x000fe80003800200 */
[----:B------:R-:W1:Y:S01]  /*4530*/  LDS R13, [R13] ;  /* 0x000000000d0d7984 */ /* 0x000e620000000800 */
        /* <DEDUP_REMOVED lines=17> */
.L_x_62:
[----:B------:R-:W-:Y:S05]  /*4650*/  BSYNC.RECONVERGENT B0 ;  /* 0x0000000000007941 */ /* 0x000fea0003800200 */
.L_x_61:
        /* <DEDUP_REMOVED lines=12> */
.L_x_54:
[----:B------:R-:W-:-:S04]  /*4720*/  IADD3 R17, PT, PT, R15, UR20, RZ ;  /* 0x000000140f117c10 */ /* 0x000fc8000fffe0ff */
[----:B------:R-:W-:-:S13]  /*4730*/  ISETP.GE.AND P0, PT, R17, UR21, PT ;  /* 0x0000001511007c0c */ /* 0x000fda000bf06270 */
[----:B------:R-:W-:Y:S05]  /*4740*/  @P0 EXIT ;  /* 0x000000000000094d */ /* 0x000fea0003800000 */
[----:B------:R-:W-:Y:S01]  /*4750*/  IABS R18, UR22 ;  /* 0x0000001600127c13 */ /* 0x000fe20008000000 */
[----:B------:R-:W1:Y:S01]  /*4760*/  LDC R16, c[0x0][0x434] ;  /* 0x00010d00ff107b82 */ /* 0x000e620000000800 */
[----:B------:R-:W-:Y:S01]  /*4770*/  IABS R20, R17 ;  /* 0x0000001100147213 */ /* 0x000fe20000000000 */
[----:B------:R-:W3:Y:S01]  /*4780*/  LDCU.128 UR4, c[0x0][0x400] ;  /* 0x00008000ff0477ac */ /* 0x000ee20008000c00 */
[----:B------:R-:W4:Y:S01]  /*4790*/  I2F.RP R22, R18 ;  /* 0x0000001200167306 */ /* 0x000f220000209400 */
[----:B------:R-:W-:Y:S01]  /*47a0*/  IABS R14, UR22 ;  /* 0x00000016000e7c13 */ /* 0x000fe20008000000 */
[----:B------:R-:W5:Y:S01]  /*47b0*/  LDCU.64 UR10, c[0x0][0x410] ;  /* 0x00008200ff0a77ac */ /* 0x000f620008000a00 */
[----:B------:R-:W-:-:S03]  /*47c0*/  F2FP.BF16.F32.PACK_AB R7, R7, R8 ;  /* 0x000000080707723e */ /* 0x000fc600000010ff */
[----:B------:R-:W-:Y:S01]  /*47d0*/  IMAD.MOV R14, RZ, RZ, -R14 ;  /* 0x000000ffff0e7224 */ /* 0x000fe200078e0a0e */
[----:B------:R-:W-:Y:S02]  /*47e0*/  F2FP.BF16.F32.PACK_AB R5, R5, R6 ;  /* 0x000000060505723e */ /* 0x000fe400000010ff */
[----:B------:R-:W-:Y:S01]  /*47f0*/  F2FP.BF16.F32.PACK_AB R11, R11, R12 ;  /* 0x0000000c0b0b723e */ /* 0x000fe200000010ff */
[----:B------:R-:W-:Y:S01]  /*4800*/  IMAD.MOV.U32 R6, RZ, RZ, R7 ;  /* 0x000000ffff067224 */ /* 0x000fe200078e0007 */
[----:B------:R-:W-:Y:S01]  /*4810*/  F2FP.BF16.F32.PACK_AB R9, R9, R10 ;  /* 0x0000000a0909723e */ /* 0x000fe200000010ff */
[----:B------:R-:W-:Y:S01]  /*4820*/  IMAD.MOV.U32 R7, RZ, RZ, R5 ;  /* 0x000000ffff077224 */ /* 0x000fe200078e0005 */
[----:B------:R-:W-:Y:S01]  /*4830*/  MOV R8, R11 ;  /* 0x0000000b00087202 */ /* 0x000fe20000000f00 */
[----:B----4-:R-:W4:Y:S01]  /*4840*/  MUFU.RCP R22, R22 ;  /* 0x0000001600167308 */ /* 0x010f220000001000 */
[----:B------:R-:W-:Y:S02]  /*4850*/  F2FP.BF16.F32.PACK_AB R4, R3, R4 ;  /* 0x000000040304723e */ /* 0x000fe400000010ff */
[----:B------:R-:W-:-:S02]  /*4860*/  F2FP.BF16.F32.PACK_AB R5, R0, R2 ;  /* 0x000000020005723e */ /* 0x000fc400000010ff */
[----:B-1----:R-:W-:Y:S01]  /*4870*/  IABS R15, R16 ;  /* 0x00000010000f7213 */ /* 0x002fe20000000000 */
[----:B----4-:R-:W-:-:S04]  /*4880*/  VIADD R22, R22, 0xffffffe ;  /* 0x0ffffffe16167836 */ /* 0x010fc80000000000 */
[----:B------:R-:W1:Y:S02]  /*4890*/  F2I.FTZ.U32.TRUNC.NTZ R23, R22 ;  /* 0x0000001600177305 */ /* 0x000e64000021f000 */
[--C-:B-1----:R-:W-:Y:S02]  /*48a0*/  IMAD.MOV R13, RZ, RZ, -R23.reuse ;  /* 0x000000ffff0d7224 */ /* 0x102fe400078e0a17 */
[----:B------:R-:W-:Y:S02]  /*48b0*/  IMAD.MOV.U32 R22, RZ, RZ, RZ ;  /* 0x000000ffff167224 */ /* 0x000fe400078e00ff */
[----:B------:R-:W-:Y:S02]  /*48c0*/  IMAD R19, R13, R18, RZ ;  /* 0x000000120d137224 */ /* 0x000fe400078e02ff */
[----:B------:R-:W1:Y:S02]  /*48d0*/  I2F.RP R13, R15 ;  /* 0x0000000f000d7306 */ /* 0x000e640000209400 */
[----:B------:R-:W-:-:S06]  /*48e0*/  IMAD.HI.U32 R19, R23, R19, R22 ;  /* 0x0000001317137227 */ /* 0x000fcc00078e0016 */
[----:B------:R-:W-:-:S04]  /*48f0*/  IMAD.HI.U32 R19, R19, R20, RZ ;  /* 0x0000001413137227 */ /* 0x000fc800078e00ff */
[----:B------:R-:W-:Y:S01]  /*4900*/  IMAD R14, R19, R14, R20 ;  /* 0x0000000e130e7224 */ /* 0x000fe200078e0214 */
[----:B-1----:R-:W1:Y:S04]  /*4910*/  MUFU.RCP R13, R13 ;  /* 0x0000000d000d7308 */ /* 0x002e680000001000 */
[----:B------:R-:W-:-:S13]  /*4920*/  ISETP.GT.U32.AND P1, PT, R18, R14, PT ;  /* 0x0000000e1200720c */ /* 0x000fda0003f24070 */
[-C--:B------:R-:W-:Y:S01]  /*4930*/  @!P1 IADD3 R14, PT, PT, R14, -R18.reuse, RZ ;  /* 0x800000120e0e9210 */ /* 0x080fe20007ffe0ff */
[----:B------:R-:W-:Y:S01]  /*4940*/  @!P1 VIADD R19, R19, 0x1 ;  /* 0x0000000113139836 */ /* 0x000fe20000000000 */
[----:B------:R-:W-:Y:S01]  /*4950*/  ISETP.NE.AND P1, PT, RZ, UR22, PT ;  /* 0x00000016ff007c0c */ /* 0x000fe2000bf25270 */
[----:B-1----:R-:W-:Y:S01]  /*4960*/  VIADD R13, R13, 0xffffffe ;  /* 0x0ffffffe0d0d7836 */ /* 0x002fe20000000000 */
[----:B------:R-:W-:Y:S02]  /*4970*/  ISETP.GE.U32.AND P2, PT, R14, R18, PT ;  /* 0x000000120e00720c */ /* 0x000fe40003f46070 */
[----:B------:R-:W-:Y:S01]  /*4980*/  LOP3.LUT R14, R17, UR22, RZ, 0x3c, !PT ;  /* 0x00000016110e7c12 */ /* 0x000fe2000f8e3cff */
[----:B------:R-:W1:Y:S03]  /*4990*/  F2I.FTZ.U32.TRUNC.NTZ R23, R13 ;  /* 0x0000000d00177305 */ /* 0x000e66000021f000 */
[----:B------:R-:W-:-:S07]  /*49a0*/  ISETP.GE.AND P0, PT, R14, RZ, PT ;  /* 0x000000ff0e00720c */ /* 0x000fce0003f06270 */
[----:B------:R-:W-:Y:S01]  /*49b0*/  @P2 VIADD R19, R19, 0x1 ;  /* 0x0000000113132836 */ /* 0x000fe20000000000 */
[----:B-1----:R-:W-:-:S05]  /*49c0*/  IADD3 R14, PT, PT, RZ, -R23, RZ ;  /* 0x80000017ff0e7210 */ /* 0x002fca0007ffe0ff */
[----:B------:R-:W-:Y:S01]  /*49d0*/  @!P0 IMAD.MOV R19, RZ, RZ, -R19 ;  /* 0x000000ffff138224 */ /* 0x000fe200078e0a13 */
[----:B------:R-:W-:Y:S01]  /*49e0*/  @!P1 LOP3.LUT R19, RZ, UR22, RZ, 0x33, !PT ;  /* 0x00000016ff139c12 */ /* 0x000fe2000f8e33ff */
[----:B------:R-:W-:-:S04]  /*49f0*/  IMAD R14, R14, R15, RZ ;  /* 0x0000000f0e0e7224 */ /* 0x000fc800078e02ff */
[----:B------:R-:W-:Y:S02]  /*4a00*/  IMAD R18, R19, UR22, RZ ;  /* 0x0000001613127c24 */ /* 0x000fe4000f8e02ff */
[----:B------:R-:W-:-:S04]  /*4a10*/  IMAD.HI.U32 R14, R23, R14, R22 ;  /* 0x0000000e170e7227 */ /* 0x000fc800078e0016 */
[----:B------:R-:W-:Y:S02]  /*4a20*/  IMAD.IADD R20, R17, 0x1, -R18 ;  /* 0x0000000111147824 */ /* 0x000fe400078e0a12 */
[----:B---3--:R-:W-:-:S03]  /*4a30*/  IMAD.WIDE.U32 R22, R19, UR4, RZ ;  /* 0x0000000413167c25 */ /* 0x008fc6000f8e00ff */
        /* <DEDUP_REMOVED lines=10> */
[----:B------:R-:W1:Y:S03]  /*4ae0*/  LDCU.64 UR4, c[0x0][0x3f0] ;  /* 0x00007e00ff0477ac */ /* 0x000e660008000a00 */
[----:B------:R-:W-:-:S04]  /*4af0*/  IMAD.IADD R23, R23, 0x1, R14 ;  /* 0x0000000117177824 */ /* 0x000fc800078e020e */
[----:B------:R-:W-:Y:S01]  /*4b00*/  @!P0 IMAD.IADD R13, R13, 0x1, -R15 ;  /* 0x000000010d0d8824 */ /* 0x000fe200078e0a0f */
[----:B------:R-:W-:Y:S02]  /*4b10*/  @!P0 IADD3 R21, PT, PT, R21, 0x1, RZ ;  /* 0x0000000115158810 */ /* 0x000fe40007ffe0ff */
[----:B------:R-:W-:Y:S02]  /*4b20*/  ISETP.NE.AND P0, PT, R16, RZ, PT ;  /* 0x000000ff1000720c */ /* 0x000fe40003f05270 */
[----:B------:R-:W-:Y:S02]  /*4b30*/  ISETP.GE.U32.AND P2, PT, R13, R15, PT ;  /* 0x0000000f0d00720c */ /* 0x000fe40003f46070 */
[----:B------:R-:W3:Y:S11]  /*4b40*/  S2R R13, SR_TID.X ;  /* 0x00000000000d7919 */ /* 0x000ef60000002100 */
[----:B------:R-:W-:-:S04]  /*4b50*/  @P2 VIADD R21, R21, 0x1 ;  /* 0x0000000115152836 */ /* 0x000fc80000000000 */
[----:B------:R-:W-:Y:S01]  /*4b60*/  @!P1 IMAD.MOV R21, RZ, RZ, -R21 ;  /* 0x000000ffff159224 */ /* 0x000fe200078e0a15 */
[----:B------:R-:W-:-:S04]  /*4b70*/  @!P0 LOP3.LUT R21, RZ, R16, RZ, 0x33, !PT ;  /* 0x00000010ff158212 */ /* 0x000fc800078e33ff */
[----:B------:R-:W-:Y:S01]  /*4b80*/  SHF.R.S32.HI R15, RZ, 0x1f, R21 ;  /* 0x0000001fff0f7819 */ /* 0x000fe20000011415 */
[C---:B------:R-:W-:Y:S02]  /*4b90*/  IMAD R16, R21.reuse, R16, R18 ;  /* 0x0000001015107224 */ /* 0x040fe400078e0212 */
[----:B-----5:R-:W-:-:S03]  /*4ba0*/  IMAD.WIDE.U32 R22, R21, UR10, R22 ;  /* 0x0000000a15167c25 */ /* 0x020fc6000f8e0016 */
[----:B------:R-:W-:Y:S01]  /*4bb0*/  IADD3 R16, PT, PT, R17, -R16, RZ ;  /* 0x8000001011107210 */ /* 0x000fe20007ffe0ff */
[----:B------:R-:W-:Y:S01]  /*4bc0*/  IMAD R15, R15, UR10, RZ ;  /* 0x0000000a0f0f7c24 */ /* 0x000fe2000f8e02ff */
[----:B------:R-:W4:Y:S02]  /*4bd0*/  LDCU UR10, c[0x0][0x440] ;  /* 0x00008800ff0a77ac */ /* 0x000f240008000800 */
[----:B------:R-:W-:Y:S01]  /*4be0*/  SHF.R.S32.HI R14, RZ, 0x1f, R16 ;  /* 0x0000001fff0e7819 */ /* 0x000fe20000011410 */
[----:B------:R-:W-:Y:S02]  /*4bf0*/  IMAD R15, R21, UR11, R15 ;  /* 0x0000000b150f7c24 */ /* 0x000fe4000f8e020f */
[----:B---3--:R-:W-:Y:S02]  /*4c00*/  IMAD.SHL.U32 R13, R13, 0x4, RZ ;  /* 0x000000040d0d7824 */ /* 0x008fe400078e00ff */
[----:B------:R-:W-:Y:S02]  /*4c10*/  IMAD.IADD R23, R23, 0x1, R15 ;  /* 0x0000000117177824 */ /* 0x000fe400078e020f */
[----:B------:R-:W-:Y:S01]  /*4c20*/  IMAD R14, R14, UR6, RZ ;  /* 0x000000060e0e7c24 */ /* 0x000fe2000f8e02ff */
[----:B------:R-:W-:Y:S01]  /*4c30*/  LOP3.LUT R13, R13, 0x1c, RZ, 0xc0, !PT ;  /* 0x0000001c0d0d7812 */ /* 0x000fe200078ec0ff */
[----:B------:R-:W-:-:S04]  /*4c40*/  IMAD.WIDE.U32 R22, R16, UR6, R22 ;  /* 0x0000000610167c25 */ /* 0x000fc8000f8e0016 */
[----:B------:R-:W-:Y:S01]  /*4c50*/  IMAD R16, R16, UR7, R14 ;  /* 0x0000000710107c24 */ /* 0x000fe2000f8e020e */
[----:B------:R-:W-:Y:S02]  /*4c60*/  IADD3 R15, P0, PT, R29, R22, RZ ;  /* 0x000000161d0f7210 */ /* 0x000fe40007f1e0ff */
[C---:B------:R-:W-:Y:S02]  /*4c70*/  LOP3.LUT R14, R13.reuse, 0x20, RZ, 0xfc, !PT ;  /* 0x000000200d0e7812 */ /* 0x040fe400078efcff */
[----:B------:R-:W-:Y:S01]  /*4c80*/  LOP3.LUT R13, R13, 0x40, RZ, 0xfc, !PT ;  /* 0x000000400d0d7812 */ /* 0x000fe200078efcff */
[----:B------:R-:W-:Y:S01]  /*4c90*/  IMAD.X R16, R23, 0x1, R16, P0 ;  /* 0x0000000117107824 */ /* 0x000fe200000e0610 */
[----:B----4-:R-:W-:Y:S02]  /*4ca0*/  ISETP.GE.AND P1, PT, R14, UR10, PT ;  /* 0x0000000a0e007c0c */ /* 0x010fe4000bf26270 */
[----:B-1----:R-:W-:Y:S02]  /*4cb0*/  LEA R14, P0, R15, UR4, 0x1 ;  /* 0x000000040f0e7c11 */ /* 0x002fe4000f8008ff */
[----:B------:R-:W-:-:S02]  /*4cc0*/  ISETP.GE.AND P2, PT, R29, UR10, PT ;  /* 0x0000000a1d007c0c */ /* 0x000fc4000bf46270 */
[----:B------:R-:W-:Y:S02]  /*4cd0*/  LEA.HI.X R15, R15, UR5, R16, 0x1, P0 ;  /* 0x000000050f0f7c11 */ /* 0x000fe400080f0c10 */
[----:B------:R-:W-:-:S05]  /*4ce0*/  ISETP.GE.AND P0, PT, R13, UR10, PT ;  /* 0x0000000a0d007c0c */ /* 0x000fca000bf06270 */
[----:B------:R1:W-:Y:S04]  /*4cf0*/  @!P1 STG.E.64 desc[UR8][R14.64+0x40], R6 ;  /* 0x000040060e009986 */ /* 0x0003e8000c101b08 */
[----:B------:R1:W-:Y:S04]  /*4d00*/  @!P2 STG.E.64 desc[UR8][R14.64], R8 ;  /* 0x000000080e00a986 */ /* 0x0003e8000c101b08 */
[----:B------:R-:W-:Y:S05]  /*4d10*/  @P0 EXIT ;  /* 0x000000000000094d */ /* 0x000fea0003800000 */
[----:B------:R-:W-:Y:S01]  /*4d20*/  STG.E.64 desc[UR8][R14.64+0x80], R4 ;  /* 0x000080040e007986 */ /* 0x000fe2000c101b08 */
[----:B------:R-:W-:Y:S05]  /*4d30*/  EXIT ;  /* 0x000000000000794d */ /* 0x000fea0003800000 */
        .weak           $__internal_1_$__cuda_sm20_div_s64
        .type           $__internal_1_$__cuda_sm20_div_s64,@function
        .size           $__internal_1_$__cuda_sm20_div_s64,(.L_x_11579 - $__internal_1_$__cuda_sm20_div_s64)
$__internal_1_$__cuda_sm20_div_s64:
        /* <DEDUP_REMOVED lines=13> */
[C---:B------:R-:W-:Y:S01]  /*4e10*/  IMAD R10, R12.reuse, R37, R45 ;  /* 0x000000250c0a7224 */ /* 0x040fe200078e022d */
[----:B------:R-:W-:Y:S01]  /*4e20*/  IADD3 R11, P0, PT, RZ, -R44, RZ ;  /* 0x8000002cff0b7210 */ /* 0x000fe20007f1e0ff */
[----:B------:R-:W-:Y:S02]  /*4e30*/  IMAD.MOV.U32 R45, RZ, RZ, R12 ;  /* 0x000000ffff2d7224 */ /* 0x000fe400078e000c */
[----:B------:R-:W-:Y:S02]  /*4e40*/  IMAD R10, R13, R36, R10 ;  /* 0x000000240d0a7224 */ /* 0x000fe400078e020a */
[----:B------:R-:W-:-:S04]  /*4e50*/  IMAD.HI.U32 R44, R12, R11, RZ ;  /* 0x0000000b0c2c7227 */ /* 0x000fc800078e00ff */
[----:B------:R-:W-:-:S04]  /*4e60*/  IMAD.X R10, RZ, RZ, ~R10, P0 ;  /* 0x000000ffff0a7224 */ /* 0x000fc800000e0e0a */
[----:B------:R-:W-:-:S04]  /*4e70*/  IMAD.WIDE.U32 R44, P2, R12, R10, R44 ;  /* 0x0000000a0c2c7225 */ /* 0x000fc8000784002c */
[C---:B------:R-:W-:Y:S02]  /*4e80*/  IMAD R9, R13.reuse, R10, RZ ;  /* 0x0000000a0d097224 */ /* 0x040fe400078e02ff */
[----:B------:R-:W-:-:S04]  /*4e90*/  IMAD.HI.U32 R11, P1, R13, R11, R44 ;  /* 0x0000000b0d0b7227 */ /* 0x000fc8000782002c */
[----:B------:R-:W-:Y:S01]  /*4ea0*/  IMAD.HI.U32 R10, R13, R10, RZ ;  /* 0x0000000a0d0a7227 */ /* 0x000fe200078e00ff */
[----:B------:R-:W-:-:S03]  /*4eb0*/  IADD3 R45, P0, PT, R9, R11, RZ ;  /* 0x0000000b092d7210 */ /* 0x000fc60007f1e0ff */
[----:B------:R-:W-:Y:S02]  /*4ec0*/  IMAD.X R10, R10, 0x1, R13, P2 ;  /* 0x000000010a0a7824 */ /* 0x000fe400010e060d */
[----:B------:R-:W-:-:S03]  /*4ed0*/  IMAD.WIDE.U32 R12, R45, R36, RZ ;  /* 0x000000242d0c7225 */ /* 0x000fc600078e00ff */
[----:B------:R-:W-:Y:S01]  /*4ee0*/  IADD3.X R11, PT, PT, RZ, RZ, R10, P0, P1 ;  /* 0x000000ffff0b7210 */ /* 0x000fe200007e240a */
[----:B------:R-:W-:Y:S01]  /*4ef0*/  IMAD R9, R45, R37, R13 ;  /* 0x000000252d097224 */ /* 0x000fe200078e020d */
[----:B------:R-:W-:Y:S02]  /*4f00*/  IADD3 R13, P0, PT, RZ, -R12, RZ ;  /* 0x8000000cff0d7210 */ /* 0x000fe40007f1e0ff */
[----:B------:R-:W-:Y:S01]  /*4f10*/  ISETP.GE.AND P1, PT, R19, RZ, PT ;  /* 0x000000ff1300720c */ /* 0x000fe20003f26270 */
[----:B------:R-:W-:Y:S02]  /*4f20*/  IMAD R9, R11, R36, R9 ;  /* 0x000000240b097224 */ /* 0x000fe400078e0209 */
[----:B------:R-:W-:-:S03]  /*4f30*/  IMAD.HI.U32 R44, R45, R13, RZ ;  /* 0x0000000d2d2c7227 */ /* 0x000fc600078e00ff */
[----:B------:R-:W-:Y:S02]  /*4f40*/  IADD3.X R9, PT, PT, RZ, ~R9, RZ, P0, !PT ;  /* 0x80000009ff097210 */ /* 0x000fe400007fe4ff */
[----:B------:R-:W-:-:S03]  /*4f50*/  IADD3 R10, P0, PT, RZ, -R21, RZ ;  /* 0x80000015ff0a7210 */ /* 0x000fc60007f1e0ff */
[----:B------:R-:W-:Y:S01]  /*4f60*/  IMAD.WIDE.U32 R44, P4, R45, R9, R44 ;  /* 0x000000092d2c7225 */ /* 0x000fe2000788002c */
[----:B------:R-:W-:-:S03]  /*4f70*/  SEL R10, R10, R21, !P1 ;  /* 0x000000150a0a7207 */ /* 0x000fc60004800000 */
[C---:B------:R-:W-:Y:S02]  /*4f80*/  IMAD R12, R11.reuse, R9, RZ ;  /* 0x000000090b0c7224 */ /* 0x040fe400078e02ff */
[----:B------:R-:W-:-:S04]  /*4f90*/  IMAD.HI.U32 R13, P3, R11, R13, R44 ;  /* 0x0000000d0b0d7227 */ /* 0x000fc8000786002c */
[----:B------:R-:W-:Y:S01]  /*4fa0*/  IMAD.HI.U32 R9, R11, R9, RZ ;  /* 0x000000090b097227 */ /* 0x000fe200078e00ff */
[----:B------:R-:W-:-:S03]  /*4fb0*/  IADD3 R12, P2, PT, R12, R13, RZ ;  /* 0x0000000d0c0c7210 */ /* 0x000fc60007f5e0ff */
[----:B------:R-:W-:Y:S02]  /*4fc0*/  IMAD.X R13, RZ, RZ, ~R19, P0 ;  /* 0x000000ffff0d7224 */ /* 0x000fe400000e0e13 */
[----:B------:R-:W-:Y:S02]  /*4fd0*/  IMAD.X R11, R9, 0x1, R11, P4 ;  /* 0x00000001090b7824 */ /* 0x000fe400020e060b */
[C---:B------:R-:W-:Y:S01]  /*4fe0*/  IMAD.HI.U32 R44, R12.reuse, R10, RZ ;  /* 0x0000000a0c2c7227 */ /* 0x040fe200078e00ff */
[----:B------:R-:W-:Y:S02]  /*4ff0*/  SEL R9, R13, R19, !P1 ;  /* 0x000000130d097207 */ /* 0x000fe40004800000 */
[----:B------:R-:W-:Y:S01]  /*5000*/  IADD3.X R11, PT, PT, RZ, RZ, R11, P2, P3 ;  /* 0x000000ffff0b7210 */ /* 0x000fe200017e640b */
[----:B------:R-:W-:Y:S02]  /*5010*/  IMAD.MOV.U32 R45, RZ, RZ, RZ ;  /* 0x000000ffff2d7224 */ /* 0x000fe400078e00ff */
[----:B------:R-:W-:-:S04]  /*5020*/  IMAD.WIDE.U32 R12, R12, R9, R44 ;  /* 0x000000090c0c7225 */ /* 0x000fc800078e002c */
[C---:B------:R-:W-:Y:S02]  /*5030*/  IMAD R22, R11.reuse, R9, RZ ;  /* 0x000000090b167224 */ /* 0x040fe400078e02ff */
[----:B------:R-:W-:-:S04]  /*5040*/  IMAD.HI.U32 R12, P1, R11, R10, R12 ;  /* 0x0000000a0b0c7227 */ /* 0x000fc8000782000c */
[----:B------:R-:W-:Y:S01]  /*5050*/  IMAD.HI.U32 R11, R11, R9, RZ ;  /* 0x000000090b0b7227 */ /* 0x000fe200078e00ff */
[----:B------:R-:W-:-:S03]  /*5060*/  IADD3 R22, P0, PT, R22, R12, RZ ;  /* 0x0000000c16167210 */ /* 0x000fc60007f1e0ff */
[----:B------:R-:W-:Y:S02]  /*5070*/  IMAD.X R11, RZ, RZ, R11, P1 ;  /* 0x000000ffff0b7224 */ /* 0x000fe400008e060b */
[----:B------:R-:W-:-:S03]  /*5080*/  IMAD.WIDE.U32 R12, R22, R36, RZ ;  /* 0x00000024160c7225 */ /* 0x000fc600078e00ff */
[----:B------:R-:W-:Y:S01]  /*5090*/  IADD3.X R21, PT, PT, RZ, R11, RZ, P0, !PT ;  /* 0x0000000bff157210 */ /* 0x000fe200007fe4ff */
[----:B------:R-:W-:Y:S01]  /*50a0*/  IMAD R11, R22, R37, R13 ;  /* 0x00000025160b7224 */ /* 0x000fe200078e020d */
[----:B------:R-:W-:-:S03]  /*50b0*/  IADD3 R10, P1, PT, -R12, R10, RZ ;  /* 0x0000000a0c0a7210 */ /* 0x000fc60007f3e1ff */
[-C--:B------:R-:W-:Y:S01]  /*50c0*/  IMAD R11, R21, R36.reuse, R11 ;  /* 0x00000024150b7224 */ /* 0x080fe200078e020b */
[----:B------:R-:W-:-:S03]  /*50d0*/  ISETP.GE.U32.AND P0, PT, R10, R36, PT ;  /* 0x000000240a00720c */ /* 0x000fc60003f06070 */
[----:B------:R-:W-:Y:S01]  /*50e0*/  IMAD.X R9, R9, 0x1, ~R11, P1 ;  /* 0x0000000109097824 */ /* 0x000fe200008e0e0b */
[----:B------:R-:W-:-:S04]  /*50f0*/  IADD3 R12, P1, PT, R10, -R36, RZ ;  /* 0x800000240a0c7210 */ /* 0x000fc80007f3e0ff */
[C---:B------:R-:W-:Y:S01]  /*5100*/  ISETP.GE.U32.AND.EX P0, PT, R9.reuse, R37, PT, P0 ;  /* 0x000000250900720c */ /* 0x040fe20003f06100 */
[----:B------:R-:W-:Y:S01]  /*5110*/  IMAD.X R11, R9, 0x1, ~R37, P1 ;  /* 0x00000001090b7824 */ /* 0x000fe200008e0e25 */
[----:B------:R-:W-:Y:S02]  /*5120*/  IADD3 R13, P1, PT, R22, 0x1, RZ ;  /* 0x00000001160d7810 */ /* 0x000fe40007f3e0ff */
[----:B------:R-:W-:Y:S02]  /*5130*/  SEL R12, R12, R10, P0 ;  /* 0x0000000a0c0c7207 */ /* 0x000fe40000000000 */
[----:B------:R-:W-:Y:S01]  /*5140*/  SEL R11, R11, R9, P0 ;  /* 0x000000090b0b7207 */ /* 0x000fe20000000000 */
[----:B------:R-:W-:Y:S01]  /*5150*/  IMAD.X R9, RZ, RZ, R21, P1 ;  /* 0x000000ffff097224 */ /* 0x000fe200008e0615 */
[----:B------:R-:W-:Y:S02]  /*5160*/  SEL R13, R13, R22, P0 ;  /* 0x000000160d0d7207 */ /* 0x000fe40000000000 */
[----:B------:R-:W-:-:S02]  /*5170*/  ISETP.GE.U32.AND P1, PT, R12, R36, PT ;  /* 0x000000240c00720c */ /* 0x000fc40003f26070 */
[----:B------:R-:W-:Y:S02]  /*5180*/  SEL R9, R9, R21, P0 ;  /* 0x0000001509097207 */ /* 0x000fe40000000000 */
[----:B------:R-:W-:Y:S02]  /*5190*/  IADD3 R10, P0, PT, R13, 0x1, RZ ;  /* 0x000000010d0a7810 */ /* 0x000fe40007f1e0ff */
[----:B------:R-:W-:Y:S02]  /*51a0*/  ISETP.GE.U32.AND.EX P1, PT, R11, R37, PT, P1 ;  /* 0x000000250b00720c */ /* 0x000fe40003f26110 */
[----:B------:R-:W-:Y:S02]  /*51b0*/  IADD3.X R11, PT, PT, RZ, R9, RZ, P0, !PT ;  /* 0x00000009ff0b7210 */ /* 0x000fe400007fe4ff */
[----:B------:R-:W-:Y:S02]  /*51c0*/  SEL R10, R10, R13, P1 ;  /* 0x0000000d0a0a7207 */ /* 0x000fe40000800000 */
[----:B------:R-:W-:-:S02]  /*51d0*/  SEL R11, R11, R9, P1 ;  /* 0x000000090b0b7207 */ /* 0x000fc40000800000 */
[C---:B------:R-:W-:Y:S02]  /*51e0*/  LOP3.LUT R12, R17.reuse, R19, RZ, 0x3c, !PT ;  /* 0x00000013110c7212 */ /* 0x040fe400078e3cff */
[-C--:B------:R-:W-:Y:S02]  /*51f0*/  IADD3 R9, P1, PT, RZ, -R10.reuse, RZ ;  /* 0x8000000aff097210 */ /* 0x080fe40007f3e0ff */
[----:B------:R-:W-:Y:S02]  /*5200*/  ISETP.NE.U32.AND P0, PT, R18, RZ, PT ;  /* 0x000000ff1200720c */ /* 0x000fe40003f05070 */
[----:B------:R-:W-:Y:S01]  /*5210*/  ISETP.GE.AND P2, PT, R12, RZ, PT ;  /* 0x000000ff0c00720c */ /* 0x000fe20003f46270 */
[----:B------:R-:W-:Y:S01]  /*5220*/  IMAD.X R12, RZ, RZ, ~R11, P1 ;  /* 0x000000ffff0c7224 */ /* 0x000fe200008e0e0b */
[----:B------:R-:W-:Y:S01]  /*5230*/  ISETP.NE.AND.EX P0, PT, R17, RZ, PT, P0 ;  /* 0x000000ff1100720c */ /* 0x000fe20003f05300 */
[----:B------:R-:W-:Y:S01]  /*5240*/  IMAD.MOV.U32 R17, RZ, RZ, 0x0 ;  /* 0x00000000ff117424 */ /* 0x000fe200078e00ff */
[----:B------:R-:W-:-:S02]  /*5250*/  SEL R9, R9, R10, !P2 ;  /* 0x0000000a09097207 */ /* 0x000fc40005000000 */
[----:B------:R-:W-:Y:S02]  /*5260*/  SEL R12, R12, R11, !P2 ;  /* 0x0000000b0c0c7207 */ /* 0x000fe40005000000 */
[----:B------:R-:W-:Y:S02]  /*5270*/  SEL R9, R9, 0xffffffff, P0 ;  /* 0xffffffff09097807 */ /* 0x000fe40000000000 */
[----:B------:R-:W-:Y:S01]  /*5280*/  SEL R12, R12, 0xffffffff, P0 ;  /* 0xffffffff0c0c7807 */ /* 0x000fe20000000000 */
[----:B------:R-:W-:Y:S06]  /*5290*/  RET.REL.NODEC R16 `(_ZN5flash32flash_fwd_splitkv_combine_kernelI23Flash_fwd_kernel_traitsILi96ELi64ELi128ELi4ELb0ELb0EN7cutlass10bfloat16_tE19Flash_kernel_traitsILi96ELi64ELi128ELi4ES3_EELi16ELi6ELb0EEEvNS_16Flash_fwd_paramsE) ;  /* 0xffffffac10587950 */ /* 0x000fec0003c3ffff */
.L_x_63:
        /* <DEDUP_REMOVED lines=14> */
.L_x_11579:


//--------------------- .text._ZN5flash32flash_fwd_splitkv_combine_kernelI23Flash_fwd_kernel_traitsILi96ELi64ELi128ELi4ELb0ELb0EN7cutlass10bfloat16_tE19Flash_kernel_traitsILi96ELi64ELi128ELi4ES3_EELi16ELi5ELb0EEEvNS_16Flash_fwd_paramsE --------------------------
	.section	.text._ZN5flash32flash_fwd_splitkv_combine_kernelI23Flash_fwd_kernel_traitsILi96ELi64ELi128ELi4ELb0ELb0EN7cutlass10bfloat16_tE19Flash_kernel_traitsILi96ELi64ELi128ELi4ES3_EELi16ELi5ELb0EEEvNS_16Flash_fwd_paramsE,"ax",@progbits
	.align	128
        .global         _ZN5flash32flash_fwd_splitkv_combine_kernelI23Flash_fwd_kernel_traitsILi96ELi64ELi128ELi4ELb0ELb0EN7cutlass10bfloat16_tE19Flash_kernel_traitsILi96ELi64ELi128ELi4ES3_EELi16ELi5ELb0EEEvNS_16Flash_fwd_paramsE
        .type           _ZN5flash32flash_fwd_splitkv_combine_kernelI23Flash_fwd_kernel_traitsILi96ELi64ELi128ELi4ELb0ELb0EN7cutlass10bfloat16_tE19Flash_kernel_traitsILi96ELi64ELi128ELi4ES3_EELi16ELi5ELb0EEEvNS_16Flash_fwd_paramsE,@function
        .size           _ZN5flash32flash_fwd_splitkv_combine_kernelI23Flash_fwd_kernel_traitsILi96ELi64ELi128ELi4ELb0ELb0EN7cutlass10bfloat16_tE19Flash_kernel_traitsILi96ELi64ELi128ELi4ES3_EELi16ELi5ELb0EEEvNS_16Flash_fwd_paramsE,(.L_x_11580 - _ZN5flash32flash_fwd_splitkv_combine_kernelI23Flash_fwd_kernel_traitsILi96ELi64ELi128ELi4ELb0ELb0EN7cutlass10bfloat16_tE19Flash_kernel_traitsILi96ELi64ELi128ELi4ES3_EELi16ELi5ELb0EEEvNS_16Flash_fwd_paramsE)
        .other          _ZN5flash32flash_fwd_splitkv_combine_kernelI23Flash_fwd_kernel_traitsILi96ELi64ELi128ELi4ELb0ELb0EN7cutlass10bfloat16_tE19Flash_kernel_traitsILi96ELi64ELi128ELi4ES3_EELi16ELi5ELb0EEEvNS_16Flash_fwd_paramsE,@"STO_CUDA_ENTRY STV_DEFAULT"
_ZN5flash32flash_fwd_splitkv_combine_kernelI23Flash_fwd_kernel_traitsILi96ELi64ELi128ELi4ELb0ELb0EN7cutlass10bfloat16_tE19Flash_kernel_traitsILi96ELi64ELi128ELi4ES3_EELi16ELi5ELb0EEEvNS_16Flash_fwd_paramsE:
.text._ZN5flash32flash_fwd_splitkv_combine_kernelI23Flash_fwd_kernel_traitsILi96ELi64ELi128ELi4ELb0ELb0EN7cutlass10bfloat16_tE19Flash_kernel_traitsILi96ELi64ELi128ELi4ES3_EELi16ELi5ELb0EEEvNS_16Flash_fwd_paramsE:
        /* <DEDUP_REMOVED lines=15> */
[----:B------:R-:W-:Y:S01]  /*00f0*/  UIADD3 UR5, UPT, UPT, URZ, -UR14, URZ ;  /* 0x8000000eff057290 */ /* 0x000fe2000fffe0ff */
[----:B------:R-:W-:Y:S01]  /*0100*/  UMOV UR12, URZ ;  /* 0x000000ff000c7c82 */ /* 0x000fe20008000000 */
[----:B------:R-:W-:-:S05]  /*0110*/  UISETP.NE.U32.AND UP0, UPT, UR14, URZ, UPT ;  /* 0x000000ff0e00728c */ /* 0x000fca000bf05070 */
[----:B0-----:R-:W0:Y:S02]  /*0120*/  MUFU.RCP R0, R2 ;  /* 0x0000000200007308 */ /* 0x001e240000001000 */
[----:B0-----:R-:W-:-:S06]  /*0130*/  VIADD R0, R0, 0xffffffe ;  /* 0x0ffffffe00007836 */ /* 0x001fcc0000000000 */
[----:B------:R-:W0:Y:S02]  /*0140*/  F2I.FTZ.U32.TRUNC.NTZ R0, R0 ;  /* 0x0000000000007305 */ /* 0x000e24000021f000 */
[----:B0-----:R-:W-:-:S13]  /*0150*/  R2UR UR13, R0 ;  /* 0x00000000000d72ca */ /* 0x001fda00000e0000 */
[----:B------:R-:W-:-:S04]  /*0160*/  UIMAD UR5, UR5, UR13, URZ ;  /* 0x0000000d050572a4 */ /* 0x000fc8000f8e02ff */
[----:B------:R-:W-:-:S04]  /*0170*/  UIMAD.WIDE.U32 UR12, UR13, UR5, UR12 ;  /* 0x000000050d0c72a5 */ /* 0x000fc8000f8e000c */
[----:B------:R-:W-:-:S07]  /*0180*/  UIMAD.WIDE.U32 UR12, UR13, UR7, URZ ;  /* 0x000000070d0c72a5 */ /* 0x000fce000f8e00ff */
[----:B------:R-:W-:Y:S01]  /*0190*/  UMOV UR9, UR13 ;  /* 0x0000000d00097c82 */ /* 0x000fe20008000000 */
[----:B------:R-:W-:Y:S01]  /*01a0*/  UMOV UR13, URZ ;  /* 0x000000ff000d7c82 */ /* 0x000fe20008000000 */
[----:B------:R-:W-:Y:S01]  /*01b0*/  UIADD3 UR5, UPT, UPT, -UR9, URZ, URZ ;  /* 0x000000ff09057290 */ /* 0x000fe2000fffe1ff */
[----:B------:R-:W-:-:S03]  /*01c0*/  IMAD.U32 R15, RZ, RZ, UR13 ;  /* 0x0000000dff0f7e24 */ /* 0x000fc6000f8e00ff */
[----:B------:R-:W-:-:S04]  /*01d0*/  UIMAD UR5, UR14, UR5, UR7 ;  /* 0x000000050e0572a4 */ /* 0x000fc8000f8e0207 */
[----:B------:R-:W-:-:S11]  /*01e0*/  UISETP.GE.U32.AND UP2, UPT, UR5, UR14, UPT ;  /* 0x0000000e0500728c */ /* 0x000fd6000bf46070 */
[----:B------:R-:W-:Y:S02]  /*01f0*/  @UP2 UIADD3 UR5, UPT, UPT, -UR14, UR5, URZ ;  /* 0x000000050e052290 */ /* 0x000fe4000fffe1ff */
[----:B------:R-:W-:Y:S02]  /*0200*/  @UP2 UIADD3 UR9, UPT, UPT, UR9, 0x1, URZ ;  /* 0x0000000109092890 */ /* 0x000fe4000fffe0ff */
[----:B------:R-:W-:-:S11]  /*0210*/  UISETP.GE.U32.AND UP1, UPT, UR5, UR14, UPT ;  /* 0x0000000e0500728c */ /* 0x000fd6000bf26070 */
[----:B------:R-:W-:Y:S02]  /*0220*/  @UP1 UIADD3 UR9, UPT, UPT, UR9, 0x1, URZ ;  /* 0x0000000109091890 */ /* 0x000fe4000fffe0ff */
[----:B------:R-:W-:-:S07]  /*0230*/  @!UP0 ULOP3.LUT UR9, URZ, UR14, URZ, 0x33, !UPT ;  /* 0x0000000eff098292 */ /* 0x000fce000f8e33ff */
[----:B------:R-:W-:Y:S02]  /*0240*/  UMOV UR12, UR9 ;  /* 0x00000009000c7c82 */ /* 0x000fe40008000000 */
[----:B------:R-:W-:Y:S01]  /*0250*/  MOV R14, UR12 ;  /* 0x0000000c000e7c02 */ /* 0x000fe20008000f00 */
[----:B------:R-:W-:Y:S06]  /*0260*/  BRA `(.L_x_65) ;  /* 0x00000000001c7947 */ /* 0x000fec0003800000 */
.L_x_64:
[----:B------:R-:W-:Y:S01]  /*0270*/  IMAD.U32 R33, RZ, RZ, UR7 ;  /* 0x00000007ff217e24 */ /* 0x000fe2000f8e00ff */
[----:B------:R-:W-:Y:S01]  /*0280*/  MOV R20, UR14 ;  /* 0x0000000e00147c02 */ /* 0x000fe20008000f00 */
[----:B------:R-:W-:Y:S01]  /*0290*/  IMAD.U32 R21, RZ, RZ, UR4 ;  /* 0x00000004ff157e24 */ /* 0x000fe2000f8e00ff */
[----:B------:R-:W-:Y:S02]  /*02a0*/  MOV R19, UR8 ;  /* 0x0000000800137c02 */ /* 0x000fe40008000f00 */
[----:B------:R-:W-:Y:S02]  /*02b0*/  MOV R18, 0x2d0 ;  /* 0x000002d000127802 */ /* 0x000fe40000000f00 */
[----:B------:R-:W-:Y:S05]  /*02c0*/  CALL.REL.NOINC `($__internal_2_$__cuda_sm20_div_s64) ;  /* 0x00000040009c7944 */ /* 0x000fea0003c00000 */
[----:B------:R-:W-:-:S07]  /*02d0*/  MOV R15, R13 ;  /* 0x0000000d000f7202 */ /* 0x000fce0000000f00 */
.L_x_65:
        /* <DEDUP_REMOVED lines=30> */
.L_x_67:
[----:B------:R-:W-:Y:S01]  /*04c0*/  IMAD.MOV.U32 R33, RZ, RZ, R14 ;  /* 0x000000ffff217224 */ /* 0x000fe200078e000e */
[----:B------:R-:W-:Y:S02]  /*04d0*/  MOV R21, R15 ;  /* 0x0000000f00157202 */ /* 0x000fe40000000f00 */
[----:B------:R-:W-:Y:S02]  /*04e0*/  MOV R18, 0x500 ;  /* 0x0000050000127802 */ /* 0x000fe40000000f00 */
[----:B------:R-:W-:Y:S05]  /*04f0*/  CALL.REL.NOINC `($__internal_2_$__cuda_sm20_div_s64) ;  /* 0x0000004000107944 */ /* 0x000fea0003c00000 */
[----:B------:R-:W-:Y:S02]  /*0500*/  MOV R26, R14 ;  /* 0x0000000e001a7202 */ /* 0x000fe40000000f00 */
[----:B------:R-:W-:Y:S02]  /*0510*/  MOV R27, R13 ;  /* 0x0000000d001b7202 */ /* 0x000fe40000000f00 */
.L_x_68:
[----:B------:R-:W-:Y:S05]  /*0520*/  BSYNC.RECONVERGENT B0 ;  /* 0x0000000000007941 */ /* 0x000fea0003800200 */
.L_x_66:
[----:B------:R-:W0:Y:S01]  /*0530*/  LDC R3, c[0x0][0x434] ;  /* 0x00010d00ff037b82 */ /* 0x000e220000000800 */
[----:B------:R-:W-:Y:S01]  /*0540*/  IMAD.MOV.U32 R6, RZ, RZ, RZ ;  /* 0x000000ffff067224 */ /* 0x000fe200078e00ff */
[----:B------:R-:W-:Y:S01]  /*0550*/  BSSY.RECONVERGENT B0, `(.L_x_69) ;  /* 0x000003c000007945 */ /* 0x000fe20003800200 */
[----:B0-----:R-:W-:-:S04]  /*0560*/  IABS R5, R3 ;  /* 0x0000000300057213 */ /* 0x001fc80000000000 */
[----:B------:R-:W0:Y:S01]  /*0570*/  I2F.RP R9, R5 ;  /* 0x0000000500097306 */ /* 0x000e220000209400 */
[----:B------:R-:W-:-:S04]  /*0580*/  IADD3 R0, PT, PT, R3, -0x1, R5 ;  /* 0xffffffff03007810 */ /* 0x000fc80007ffe005 */
[----:B------:R-:W-:-:S03]  /*0590*/  IABS R2, R0 ;  /* 0x0000000000027213 */ /* 0x000fc60000000000 */
[----:B0-----:R-:W0:Y:S02]  /*05a0*/  MUFU.RCP R8, R9 ;  /* 0x0000000900087308 */ /* 0x001e240000001000 */
[----:B0-----:R-:W-:-:S06]  /*05b0*/  VIADD R8, R8, 0xffffffe ;  /* 0x0ffffffe08087836 */ /* 0x001fcc0000000000 */
[----:B------:R-:W0:Y:S02]  /*05c0*/  F2I.FTZ.U32.TRUNC.NTZ R7, R8 ;  /* 0x0000000800077305 */ /* 0x000e24000021f000 */
[----:B0-----:R-:W-:-:S04]  /*05d0*/  IMAD.MOV R4, RZ, RZ, -R7 ;  /* 0x000000ffff047224 */ /* 0x001fc800078e0a07 */
[----:B------:R-:W-:-:S04]  /*05e0*/  IMAD R4, R4, R5, RZ ;  /* 0x0000000504047224 */ /* 0x000fc800078e02ff */
[----:B------:R-:W-:-:S04]  /*05f0*/  IMAD.HI.U32 R7, R7, R4, R6 ;  /* 0x0000000407077227 */ /* 0x000fc800078e0006 */
[----:B------:R-:W-:-:S04]  /*0600*/  IMAD.MOV.U32 R4, RZ, RZ, R2 ;  /* 0x000000ffff047224 */ /* 0x000fc800078e0002 */
[----:B------:R-:W-:-:S04]  /*0610*/  IMAD.HI.U32 R6, R7, R4, RZ ;  /* 0x0000000407067227 */ /* 0x000fc800078e00ff */
[----:B------:R-:W-:-:S04]  /*0620*/  IMAD.MOV R2, RZ, RZ, -R6 ;  /* 0x000000ffff027224 */ /* 0x000fc800078e0a06 */
[----:B------:R-:W-:-:S05]  /*0630*/  IMAD R2, R5, R2, R4 ;  /* 0x0000000205027224 */ /* 0x000fca00078e0204 */
[----:B------:R-:W-:-:S13]  /*0640*/  ISETP.GT.U32.AND P1, PT, R5, R2, PT ;  /* 0x000000020500720c */ /* 0x000fda0003f24070 */
[----:B------:R-:W-:Y:S02]  /*0650*/  @!P1 IMAD.IADD R2, R2, 0x1, -R5 ;  /* 0x0000000102029824 */ /* 0x000fe400078e0a05 */
[----:B------:R-:W-:Y:S01]  /*0660*/  @!P1 VIADD R6, R6, 0x1 ;  /* 0x0000000106069836 */ /* 0x000fe20000000000 */
[----:B------:R-:W-:Y:S02]  /*0670*/  ISETP.NE.AND P1, PT, R3, RZ, PT ;  /* 0x000000ff0300720c */ /* 0x000fe40003f25270 */
        /* <DEDUP_REMOVED lines=34> */
.L_x_70:
[----:B------:R-:W-:Y:S01]  /*08a0*/  IMAD.MOV.U32 R33, RZ, RZ, R20 ;  /* 0x000000ffff217224 */ /* 0x000fe200078e0014 */
[----:B------:R-:W-:Y:S01]  /*08b0*/  MOV R20, R12 ;  /* 0x0000000c00147202 */ /* 0x000fe20000000f00 */
[----:B------:R-:W-:Y:S01]  /*08c0*/  IMAD.MOV.U32 R21, RZ, RZ, R19 ;  /* 0x000000ffff157224 */ /* 0x000fe200078e0013 */
[----:B------:R-:W-:Y:S02]  /*08d0*/  MOV R19, R2 ;  /* 0x0000000200137202 */ /* 0x000fe40000000f00 */
[----:B------:R-:W-:Y:S02]  /*08e0*/  MOV R18, 0x900 ;  /* 0x0000090000127802 */ /* 0x000fe40000000f00 */
[----:B------:R-:W-:Y:S05]  /*08f0*/  CALL.REL.NOINC `($__internal_2_$__cuda_sm20_div_s64) ;  /* 0x0000003c00107944 */ /* 0x000fea0003c00000 */
[----:B------:R-:W-:Y:S02]  /*0900*/  MOV R15, R13 ;  /* 0x0000000d000f7202 */ /* 0x000fe40000000f00 */
.L_x_71:
[----:B------:R-:W-:Y:S05]  /*0910*/  BSYNC.RECONVERGENT B0 ;  /* 0x0000000000007941 */ /* 0x000fea0003800200 */
.L_x_69:
[----:B------:R-:W0:Y:S01]  /*0920*/  LDCU UR11, c[0x0][0x434] ;  /* 0x00008680ff0b77ac */ /* 0x000e220008000800 */
[----:B------:R-:W-:Y:S01]  /*0930*/  IMAD.MOV.U32 R6, RZ, RZ, RZ ;  /* 0x000000ffff067224 */ /* 0x000fe200078e00ff */
[----:B------:R-:W-:Y:S01]  /*0940*/  BSSY.RECONVERGENT B0, `(.L_x_72) ;  /* 0x000007a000007945 */ /* 0x000fe20003800200 */
[----:B0-----:R-:W-:Y:S01]  /*0950*/  IMAD.U32 R5, RZ, RZ, UR11 ;  /* 0x0000000bff057e24 */ /* 0x001fe2000f8e00ff */
[----:B------:R-:W-:-:S04]  /*0960*/  USHF.R.S32.HI UR5, URZ, 0x1f, UR11 ;  /* 0x0000001fff057899 */ /* 0x000fc8000801140b */
[----:B------:R-:W-:Y:S01]  /*0970*/  IABS R5, R5 ;  /* 0x0000000500057213 */ /* 0x000fe20000000000 */
[----:B------:R-:W-:-:S03]  /*0980*/  ULOP3.LUT UR5, UR5, 0x1, URZ, 0xfc, !UPT ;  /* 0x0000000105057892 */ /* 0x000fc6000f8efcff */
[----:B------:R-:W0:Y:S08]  /*0990*/  I2F.RP R9, R5 ;  /* 0x0000000500097306 */ /* 0x000e300000209400 */
[----:B0-----:R-:W0:Y:S02]  /*09a0*/  MUFU.RCP R8, R9 ;  /* 0x0000000900087308 */ /* 0x001e240000001000 */
[----:B0-----:R-:W-:-:S06]  /*09b0*/  VIADD R8, R8, 0xffffffe ;  /* 0x0ffffffe08087836 */ /* 0x001fcc0000000000 */
[----:B------:R-:W0:Y:S02]  /*09c0*/  F2I.FTZ.U32.TRUNC.NTZ R7, R8 ;  /* 0x0000000800077305 */ /* 0x000e24000021f000 */
[----:B0-----:R-:W-:-:S04]  /*09d0*/  IMAD.MOV R3, RZ, RZ, -R7 ;  /* 0x000000ffff037224 */ /* 0x001fc800078e0a07 */
[----:B------:R-:W-:Y:S01]  /*09e0*/  IMAD R4, R3, R5, RZ ;  /* 0x0000000503047224 */ /* 0x000fe200078e02ff */
[----:B------:R-:W-:Y:S02]  /*09f0*/  IABS R3, R0 ;  /* 0x0000000000037213 */ /* 0x000fe40000000000 */
[----:B------:R-:W-:Y:S01]  /*0a00*/  LOP3.LUT R0, R0, UR11, RZ, 0x3c, !PT ;  /* 0x0000000b00007c12 */ /* 0x000fe2000f8e3cff */
[----:B------:R-:W-:-:S03]  /*0a10*/  IMAD.HI.U32 R7, R7, R4, R6 ;  /* 0x0000000407077227 */ /* 0x000fc600078e0006 */
[----:B------:R-:W-:Y:S01]  /*0a20*/  ISETP.GE.AND P2, PT, R0, RZ, PT ;  /* 0x000000ff0000720c */ /* 0x000fe20003f46270 */
[----:B------:R-:W-:Y:S01]  /*0a30*/  IMAD.MOV.U32 R6, RZ, RZ, R3 ;  /* 0x000000ffff067224 */ /* 0x000fe200078e0003 */
[----:B------:R-:W0:Y:S03]  /*0a40*/  LDC R0, c[0x0][0x3e0] ;  /* 0x0000f800ff007b82 */ /* 0x000e260000000800 */
[----:B------:R-:W-:-:S04]  /*0a50*/  IMAD.HI.U32 R3, R7, R6, RZ ;  /* 0x0000000607037227 */ /* 0x000fc800078e00ff */
[----:B------:R-:W-:-:S04]  /*0a60*/  IMAD.MOV R4, RZ, RZ, -R3 ;  /* 0x000000ffff047224 */ /* 0x000fc800078e0a03 */
[----:B------:R-:W-:-:S05]  /*0a70*/  IMAD R4, R5, R4, R6 ;  /* 0x0000000405047224 */ /* 0x000fca00078e0206 */
[----:B------:R-:W-:Y:S02]  /*0a80*/  ISETP.GT.U32.AND P1, PT, R5, R4, PT ;  /* 0x000000040500720c */ /* 0x000fe40003f24070 */
[----:B0-----:R-:W-:Y:S02]  /*0a90*/  IABS R6, R0 ;  /* 0x0000000000067213 */ /* 0x001fe40000000000 */
[----:B------:R-:W-:Y:S02]  /*0aa0*/  ISETP.NE.AND P4, PT, R0, RZ, PT ;  /* 0x000000ff0000720c */ /* 0x000fe40003f85270 */
[----:B------:R-:W0:Y:S07]  /*0ab0*/  I2F.RP R9, R6 ;  /* 0x0000000600097306 */ /* 0x000e2e0000209400 */
[----:B------:R-:W-:Y:S01]  /*0ac0*/  @!P1 IADD3 R4, PT, PT, R4, -R5, RZ ;  /* 0x8000000504049210 */ /* 0x000fe20007ffe0ff */
[----:B------:R-:W-:Y:S01]  /*0ad0*/  @!P1 VIADD R3, R3, 0x1 ;  /* 0x0000000103039836 */ /* 0x000fe20000000000 */
[----:B------:R-:W-:-:S02]  /*0ae0*/  ISETP.NE.AND P1, PT, RZ, UR11, PT ;  /* 0x0000000bff007c0c */ /* 0x000fc4000bf25270 */
[----:B------:R-:W-:Y:S01]  /*0af0*/  ISETP.GE.U32.AND P0, PT, R4, R5, PT ;  /* 0x000000050400720c */ /* 0x000fe20003f06070 */
[----:B------:R-:W-:Y:S01]  /*0b00*/  VIADD R4, R0, 0xffffffff ;  /* 0xffffffff00047836 */ /* 0x000fe20000000000 */
[----:B0-----:R-:W0:Y:S11]  /*0b10*/  MUFU.RCP R18, R9 ;  /* 0x0000000900127308 */ /* 0x001e360000001000 */
[----:B------:R-:W-:-:S04]  /*0b20*/  @P0 VIADD R3, R3, 0x1 ;  /* 0x0000000103030836 */ /* 0x000fc80000000000 */
[----:B------:R-:W-:-:S04]  /*0b30*/  IMAD.MOV.U32 R5, RZ, RZ, R3 ;  /* 0x000000ffff057224 */ /* 0x000fc800078e0003 */
[----:B------:R-:W-:Y:S01]  /*0b40*/  @!P2 IMAD.MOV R5, RZ, RZ, -R5 ;  /* 0x000000ffff05a224 */ /* 0x000fe200078e0a05 */
[----:B------:R-:W-:-:S05]  /*0b50*/  @!P1 LOP3.LUT R5, RZ, UR11, RZ, 0x33, !PT ;  /* 0x0000000bff059c12 */ /* 0x000fca000f8e33ff */
[----:B------:R-:W-:Y:S01]  /*0b60*/  IMAD R10, R5, UR5, RZ ;  /* 0x00000005050a7c24 */ /* 0x000fe2000f8e02ff */
[----:B------:R-:W1:Y:S01]  /*0b70*/  LDCU.U8 UR5, c[0x0][0x549] ;  /* 0x0000a920ff0577ac */ /* 0x000e620008000000 */
[----:B0-----:R-:W-:-:S03]  /*0b80*/  VIADD R18, R18, 0xffffffe ;  /* 0x0ffffffe12127836 */ /* 0x001fc60000000000 */
[-C--:B------:R-:W-:Y:S01]  /*0b90*/  IABS R8, R10.reuse ;  /* 0x0000000a00087213 */ /* 0x080fe20000000000 */
[----:B------:R0:W-:Y:S01]  /*0ba0*/  F2I.FTZ.U32.TRUNC.NTZ R19, R18 ;  /* 0x0000001200137305 */ /* 0x0001e2000021f000 */
[----:B------:R-:W-:-:S05]  /*0bb0*/  IABS R11, R10 ;  /* 0x0000000a000b7213 */ /* 0x000fca0000000000 */
[----:B------:R-:W-:Y:S02]  /*0bc0*/  IMAD.MOV R11, RZ, RZ, -R11 ;  /* 0x000000ffff0b7224 */ /* 0x000fe400078e0a0b */
[----:B------:R-:W2:Y:S01]  /*0bd0*/  I2F.RP R7, R8 ;  /* 0x0000000800077306 */ /* 0x000ea20000209400 */
[----:B-1----:R-:W-:Y:S01]  /*0be0*/  UISETP.NE.AND UP1, UPT, UR5, URZ, UPT ;  /* 0x000000ff0500728c */ /* 0x002fe2000bf25270 */
[----:B0-----:R-:W-:-:S03]  /*0bf0*/  IMAD.MOV.U32 R18, RZ, RZ, RZ ;  /* 0x000000ffff127224 */ /* 0x001fc600078e00ff */
[----:B------:R-:W-:-:S03]  /*0c00*/  USEL UR11, UR11, 0x1, !UP1 ;  /* 0x000000010b0b7887 */ /* 0x000fc6000c800000 */
[----:B--2---:R-:W0:Y:S02]  /*0c10*/  MUFU.RCP R3, R7 ;  /* 0x0000000700037308 */ /* 0x004e240000001000 */
[----:B0-----:R-:W-:Y:S01]  /*0c20*/  IADD3 R20, PT, PT, R3, 0xffffffe, RZ ;  /* 0x0ffffffe03147810 */ /* 0x001fe20007ffe0ff */
[----:B------:R-:W-:-:S05]  /*0c30*/  IMAD.IADD R7, R4, 0x1, R8 ;  /* 0x0000000104077824 */ /* 0x000fca00078e0208 */
[----:B------:R-:W0:Y:S01]  /*0c40*/  F2I.FTZ.U32.TRUNC.NTZ R21, R20 ;  /* 0x0000001400157305 */ /* 0x000e22000021f000 */
[----:B------:R-:W-:Y:S01]  /*0c50*/  IABS R9, R7 ;  /* 0x0000000700097213 */ /* 0x000fe20000000000 */
[----:B0-----:R-:W-:Y:S02]  /*0c60*/  IMAD.MOV R3, RZ, RZ, -R21 ;  /* 0x000000ffff037224 */ /* 0x001fe400078e0a15 */
[----:B------:R-:W-:Y:S02]  /*0c70*/  HFMA2 R20, -RZ, RZ, 0, 0 ;  /* 0x00000000ff147431 */ /* 0x000fe400000001ff */
[----:B------:R-:W-:Y:S02]  /*0c80*/  IMAD R16, R3, R8, RZ ;  /* 0x0000000803107224 */ /* 0x000fe400078e02ff */
[----:B------:R-:W-:Y:S02]  /*0c90*/  IMAD.MOV R3, RZ, RZ, -R19 ;  /* 0x000000ffff037224 */ /* 0x000fe400078e0a13 */
[----:B------:R-:W-:-:S04]  /*0ca0*/  IMAD.HI.U32 R16, R21, R16, R20 ;  /* 0x0000001015107227 */ /* 0x000fc800078e0014 */
[----:B------:R-:W-:Y:S02]  /*0cb0*/  IMAD R3, R3, R6, RZ ;  /* 0x0000000603037224 */ /* 0x000fe400078e02ff */
[----:B------:R-:W-:-:S04]  /*0cc0*/  IMAD.HI.U32 R16, R16, R9, RZ ;  /* 0x0000000910107227 */ /* 0x000fc800078e00ff */
[----:B------:R-:W-:Y:S02]  /*0cd0*/  IMAD R11, R16, R11, R9 ;  /* 0x0000000b100b7224 */ /* 0x000fe400078e0209 */
[----:B------:R-:W-:-:S03]  /*0ce0*/  IMAD.HI.U32 R18, R19, R3, R18 ;  /* 0x0000000313127227 */ /* 0x000fc600078e0012 */
[----:B------:R-:W-:-:S03]  /*0cf0*/  ISETP.GT.U32.AND P1, PT, R8, R11, PT ;  /* 0x0000000b0800720c */ /* 0x000fc60003f24070 */
[----:B------:R-:W-:-:S05]  /*0d00*/  IMAD.HI.U32 R13, R18, R9, RZ ;  /* 0x00000009120d7227 */ /* 0x000fca00078e00ff */
[----:B------:R-:W-:-:S05]  /*0d10*/  IADD3 R3, PT, PT, -R13, RZ, RZ ;  /* 0x000000ff0d037210 */ /* 0x000fca0007ffe1ff */
[----:B------:R-:W-:Y:S02]  /*0d20*/  @!P1 IMAD.IADD R11, R11, 0x1, -R8 ;  /* 0x000000010b0b9824 */ /* 0x000fe400078e0a08 */
[----:B------:R-:W-:Y:S02]  /*0d30*/  IMAD R3, R6, R3, R9 ;  /* 0x0000000306037224 */ /* 0x000fe400078e0209 */
[----:B------:R-:W-:Y:S01]  /*0d40*/  @!P1 VIADD R16, R16, 0x1 ;  /* 0x0000000110109836 */ /* 0x000fe20000000000 */
[-C--:B------:R-:W-:Y:S02]  /*0d50*/  ISETP.GE.U32.AND P2, PT, R11, R8.reuse, PT ;  /* 0x000000080b00720c */ /* 0x080fe40003f46070 */
[----:B------:R-:W-:Y:S02]  /*0d60*/  LOP3.LUT R11, R7, R8, RZ, 0x3c, !PT ;  /* 0x00000008070b7212 */ /* 0x000fe400078e3cff */
[----:B------:R-:W-:Y:S02]  /*0d70*/  ISETP.GT.U32.AND P3, PT, R6, R3, PT ;  /* 0x000000030600720c */ /* 0x000fe40003f64070 */
[----:B------:R-:W-:-:S02]  /*0d80*/  ISETP.GE.AND P0, PT, R11, RZ, PT ;  /* 0x000000ff0b00720c */ /* 0x000fc40003f06270 */
[----:B------:R-:W-:Y:S02]  /*0d90*/  ISETP.NE.AND P1, PT, R10, RZ, PT ;  /* 0x000000ff0a00720c */ /* 0x000fe40003f25270 */
[----:B------:R-:W-:-:S03]  /*0da0*/  LOP3.LUT R7, R7, R0, RZ, 0x3c, !PT ;  /* 0x0000000007077212 */ /* 0x000fc600078e3cff */
[----:B------:R-:W-:Y:S01]  /*0db0*/  @P2 VIADD R16, R16, 0x1 ;  /* 0x0000000110102836 */ /* 0x000fe20000000000 */
[----:B------:R-:W-:Y:S02]  /*0dc0*/  ISETP.GE.AND P2, PT, R7, RZ, PT ;  /* 0x000000ff0700720c */ /* 0x000fe40003f46270 */
[----:B------:R-:W-:Y:S01]  /*0dd0*/  SHF.R.S32.HI R7, RZ, 0x1f, R10 ;  /* 0x0000001fff077819 */ /* 0x000fe2000001140a */
[----:B------:R-:W-:Y:S01]  /*0de0*/  @!P3 IMAD.IADD R3, R3, 0x1, -R6 ;  /* 0x000000010303b824 */ /* 0x000fe200078e0a06 */
[----:B------:R-:W-:Y:S01]  /*0df0*/  @!P3 IADD3 R13, PT, PT, R13, 0x1, RZ ;  /* 0x000000010d0db810 */ /* 0x000fe20007ffe0ff */
[----:B------:R-:W-:Y:S01]  /*0e00*/  @!P0 IMAD.MOV R16, RZ, RZ, -R16 ;  /* 0x000000ffff108224 */ /* 0x000fe200078e0a10 */
[----:B------:R-:W-:Y:S02]  /*0e10*/  ISETP.NE.AND P3, PT, R5, RZ, PT ;  /* 0x000000ff0500720c */ /* 0x000fe40003f65270 */
[----:B------:R-:W-:Y:S02]  /*0e20*/  @!P1 LOP3.LUT R16, RZ, R8, RZ, 0x33, !PT ;  /* 0x00000008ff109212 */ /* 0x000fe400078e33ff */
[----:B------:R-:W-:-:S02]  /*0e30*/  ISETP.GE.U32.AND P1, PT, R3, R6, PT ;  /* 0x000000060300720c */ /* 0x000fc40003f26070 */
[C---:B------:R-:W-:Y:S02]  /*0e40*/  ISETP.LT.U32.AND P0, PT, R14.reuse, R16, PT ;  /* 0x000000100e00720c */ /* 0x040fe40003f01070 */
[----:B------:R-:W-:Y:S02]  /*0e50*/  SHF.R.S32.HI R3, RZ, 0x1f, R16 ;  /* 0x0000001fff037819 */ /* 0x000fe40000011410 */
[----:B------:R-:W-:Y:S02]  /*0e60*/  SEL R8, RZ, 0x1, !P3 ;  /* 0x00000001ff087807 */ /* 0x000fe40005800000 */
[-C--:B------:R-:W-:Y:S02]  /*0e70*/  ISETP.LT.AND.EX P0, PT, R15, R3.reuse, PT, P0 ;  /* 0x000000030f00720c */ /* 0x080fe40003f01300 */
[----:B------:R-:W-:Y:S02]  /*0e80*/  LOP3.LUT R8, R7, R8, RZ, 0xfc, !PT ;  /* 0x0000000807087212 */ /* 0x000fe400078efcff */
[----:B------:R-:W-:Y:S01]  /*0e90*/  SEL R3, R15, R3, P0 ;  /* 0x000000030f037207 */ /* 0x000fe20000000000 */
[----:B------:R-:W-:Y:S01]  /*0ea0*/  @P1 VIADD R13, R13, 0x1 ;  /* 0x000000010d0d1836 */ /* 0x000fe20000000000 */
[----:B------:R-:W-:-:S02]  /*0eb0*/  SEL R9, R14, R16, P0 ;  /* 0x000000100e097207 */ /* 0x000fc40000000000 */
[----:B------:R-:W-:Y:S01]  /*0ec0*/  LOP3.LUT R6, R15, R3, RZ, 0xfc, !PT ;  /* 0x000000030f067212 */ /* 0x000fe200078efcff */
[----:B------:R-:W-:-:S03]  /*0ed0*/  IMAD.MOV.U32 R5, RZ, RZ, R13 ;  /* 0x000000ffff057224 */ /* 0x000fc600078e000d */
[----:B------:R-:W-:Y:S01]  /*0ee0*/  ISETP.NE.U32.AND P1, PT, R6, RZ, PT ;  /* 0x000000ff0600720c */ /* 0x000fe20003f25070 */
[----:B------:R-:W-:Y:S01]  /*0ef0*/  @!P2 IMAD.MOV R5, RZ, RZ, -R5 ;  /* 0x000000ffff05a224 */ /* 0x000fe200078e0a05 */
[----:B------:R-:W-:-:S11]  /*0f00*/  @!P4 LOP3.LUT R5, RZ, R0, RZ, 0x33, !PT ;  /* 0x00000000ff05c212 */ /* 0x000fd600078e33ff */
[----:B------:R-:W-:Y:S05]  /*0f10*/  @P1 BRA `(.L_x_73) ;  /* 0x0000000000501947 */ /* 0x000fea0003800000 */
[----:B------:R-:W0:Y:S01]  /*0f20*/  I2F.U32.RP R11, R9 ;  /* 0x00000009000b7306 */ /* 0x000e220000209000 */
[----:B------:R-:W-:Y:S02]  /*0f30*/  ISETP.NE.U32.AND P0, PT, R9, RZ, PT ;  /* 0x000000ff0900720c */ /* 0x000fe40003f05070 */
[----:B------:R-:W-:-:S05]  /*0f40*/  MOV R39, RZ ;  /* 0x000000ff00277202 */ /* 0x000fca0000000f00 */
[----:B0-----:R-:W0:Y:S02]  /*0f50*/  MUFU.RCP R6, R11 ;  /* 0x0000000b00067308 */ /* 0x001e240000001000 */
[----:B0-----:R-:W-:-:S06]  /*0f60*/  VIADD R6, R6, 0xffffffe ;  /* 0x0ffffffe06067836 */ /* 0x001fcc0000000000 */
[----:B------:R-:W0:Y:S02]  /*0f70*/  F2I.FTZ.U32.TRUNC.NTZ R7, R6 ;  /* 0x0000000600077305 */ /* 0x000e24000021f000 */
[----:B0-----:R-:W-:Y:S01]  /*0f80*/  IMAD.MOV R0, RZ, RZ, -R7 ;  /* 0x000000ffff007224 */ /* 0x001fe200078e0a07 */
[----:B------:R-:W-:-:S03]  /*0f90*/  MOV R6, RZ ;  /* 0x000000ff00067202 */ /* 0x000fc60000000f00 */
        /* <DEDUP_REMOVED lines=12> */
.L_x_73:
[----:B------:R-:W-:Y:S01]  /*1060*/  IMAD.MOV.U32 R33, RZ, RZ, R14 ;  /* 0x000000ffff217224 */ /* 0x000fe200078e000e */
[----:B------:R-:W-:Y:S01]  /*1070*/  MOV R20, R9 ;  /* 0x0000000900147202 */ /* 0x000fe20000000f00 */
[----:B------:R-:W-:Y:S01]  /*1080*/  IMAD.MOV.U32 R21, RZ, RZ, R15 ;  /* 0x000000ffff157224 */ /* 0x000fe200078e000f */
[----:B------:R-:W-:Y:S02]  /*1090*/  MOV R19, R3 ;  /* 0x0000000300137202 */ /* 0x000fe40000000f00 */
[----:B------:R-:W-:Y:S02]  /*10a0*/  MOV R18, 0x10c0 ;  /* 0x000010c000127802 */ /* 0x000fe40000000f00 */
[----:B------:R-:W-:Y:S05]  /*10b0*/  CALL.REL.NOINC `($__internal_2_$__cuda_sm20_div_s64) ;  /* 0x0000003400207944 */ /* 0x000fea0003c00000 */
[----:B------:R-:W-:Y:S02]  /*10c0*/  MOV R38, R14 ;  /* 0x0000000e00267202 */ /* 0x000fe40000000f00 */
[----:B------:R-:W-:Y:S02]  /*10d0*/  MOV R39, R13 ;  /* 0x0000000d00277202 */ /* 0x000fe40000000f00 */
.L_x_74:
[----:B------:R-:W-:Y:S05]  /*10e0*/  BSYNC.RECONVERGENT B0 ;  /* 0x0000000000007941 */ /* 0x000fea0003800200 */
.L_x_72:
[----:B------:R-:W-:Y:S01]  /*10f0*/  IABS R13, UR10 ;  /* 0x0000000a000d7c13 */ /* 0x000fe20008000000 */
[----:B------:R-:W0:Y:S01]  /*1100*/  LDC R0, c[0x0][0x434] ;  /* 0x00010d00ff007b82 */ /* 0x000e220000000800 */
[----:B------:R-:W-:Y:S01]  /*1110*/  IABS R6, UR10 ;  /* 0x0000000a00067c13 */ /* 0x000fe20008000000 */
[----:B------:R-:W-:Y:S01]  /*1120*/  IMAD R5, R5, UR11, RZ ;  /* 0x0000000b05057c24 */ /* 0x000fe2000f8e02ff */
[----:B------:R-:W1:Y:S01]  /*1130*/  I2F.RP R16, R13 ;  /* 0x0000000d00107306 */ /* 0x000e620000209400 */
[----:B------:R-:W-:Y:S02]  /*1140*/  BSSY.RECONVERGENT B0, `(.L_x_75) ;  /* 0x000003c000007945 */ /* 0x000fe40003800200 */
[----:B------:R-:W-:Y:S02]  /*1150*/  IMAD.MOV R6, RZ, RZ, -R6 ;  /* 0x000000ffff067224 */ /* 0x000fe400078e0a06 */
[----:B------:R-:W-:-:S03]  /*1160*/  IMAD R8, R8, R5, RZ ;  /* 0x0000000508087224 */ /* 0x000fc600078e02ff */
[----:B-1----:R-:W1:Y:S01]  /*1170*/  MUFU.RCP R15, R16 ;  /* 0x00000010000f7308 */ /* 0x002e620000001000 */
[----:B0-----:R-:W-:-:S04]  /*1180*/  IADD3 R0, PT, PT, R0, -0x1, R13 ;  /* 0xffffffff00007810 */ /* 0x001fc80007ffe00d */
[----:B------:R-:W-:Y:S01]  /*1190*/  IABS R7, R0 ;  /* 0x0000000000077213 */ /* 0x000fe20000000000 */
[----:B-1----:R-:W-:-:S06]  /*11a0*/  VIADD R15, R15, 0xffffffe ;  /* 0x0ffffffe0f0f7836 */ /* 0x002fcc0000000000 */
[----:B------:R-:W0:Y:S02]  /*11b0*/  F2I.FTZ.U32.TRUNC.NTZ R15, R15 ;  /* 0x0000000f000f7305 */ /* 0x000e24000021f000 */
[----:B0-----:R-:W-:-:S04]  /*11c0*/  IMAD.MOV R14, RZ, RZ, -R15 ;  /* 0x000000ffff0e7224 */ /* 0x001fc800078e0a0f */
[----:B------:R-:W-:Y:S02]  /*11d0*/  IMAD R11, R14, R13, RZ ;  /* 0x0000000d0e0b7224 */ /* 0x000fe400078e02ff */
[----:B------:R-:W-:-:S04]  /*11e0*/  IMAD.MOV.U32 R14, RZ, RZ, RZ ;  /* 0x000000ffff0e7224 */ /* 0x000fc800078e00ff */
        /* <DEDUP_REMOVED lines=42> */
.L_x_76:
[----:B------:R-:W-:Y:S01]  /*1490*/  IMAD.MOV.U32 R33, RZ, RZ, R26 ;  /* 0x000000ffff217224 */ /* 0x000fe200078e001a */
[----:B------:R-:W-:Y:S01]  /*14a0*/  MOV R21, R27 ;  /* 0x0000001b00157202 */ /* 0x000fe20000000f00 */
[----:B------:R-:W-:Y:S01]  /*14b0*/  IMAD.MOV.U32 R20, RZ, RZ, R7 ;  /* 0x000000ffff147224 */ /* 0x000fe200078e0007 */
[----:B------:R-:W-:Y:S02]  /*14c0*/  MOV R18, 0x14e0 ;  /* 0x000014e000127802 */ /* 0x000fe40000000f00 */
[----:B------:R-:W-:Y:S05]  /*14d0*/  CALL.REL.NOINC `($__internal_2_$__cuda_sm20_div_s64) ;  /* 0x0000003000187944 */ /* 0x000fea0003c00000 */
[----:B------:R-:W-:Y:S02]  /*14e0*/  MOV R24, R14 ;  /* 0x0000000e00187202 */ /* 0x000fe40000000f00 */
[----:B------:R-:W-:Y:S02]  /*14f0*/  MOV R25, R13 ;  /* 0x0000000d00197202 */ /* 0x000fe40000000f00 */
.L_x_77:
[----:B------:R-:W-:Y:S05]  /*1500*/  BSYNC.RECONVERGENT B0 ;  /* 0x0000000000007941 */ /* 0x000fea0003800200 */
.L_x_75:
[----:B------:R-:W0:Y:S01]  /*1510*/  S2R R22, SR_TID.X ;  /* 0x0000000000167919 */ /* 0x000e220000002100 */
[----:B------:R-:W-:Y:S01]  /*1520*/  UIADD3 UR12, UP0, UPT, UR7, -UR6, URZ ;  /* 0x80000006070c7290 */ /* 0x000fe2000ff1e0ff */
[----:B------:R-:W1:Y:S03]  /*1530*/  LDCU UR5, c[0x0][0x534] ;  /* 0x0000a680ff0577ac */ /* 0x000e660008000800 */
[----:B------:R-:W-:-:S06]  /*1540*/  UIADD3.X UR9, UPT, UPT, UR4, -0x1, URZ, UP0, !UPT ;  /* 0xffffffff04097890 */ /* 0x000fcc00087fe4ff */
[----:B------:R-:W-:-:S05]  /*1550*/  IMAD.U32 R5, RZ, RZ, UR9 ;  /* 0x00000009ff057e24 */ /* 0x000fca000f8e00ff */
[----:B------:R-:W2:Y:S01]  /*1560*/  LDCU UR9, c[0x0][0x434] ;  /* 0x00008680ff0977ac */ /* 0x000ea20008000800 */
[----:B0-----:R-:W-:Y:S02]  /*1570*/  LOP3.LUT R23, R22, 0xf, RZ, 0xc0, !PT ;  /* 0x0000000f16177812 */ /* 0x001fe400078ec0ff */
[----:B------:R-:W-:Y:S02]  /*1580*/  SHF.R.U32.HI R26, RZ, 0x4, R22 ;  /* 0x00000004ff1a7819 */ /* 0x000fe40000011616 */
[C---:B------:R-:W-:Y:S01]  /*1590*/  ISETP.LT.U32.AND P3, PT, R23.reuse, UR12, PT ;  /* 0x0000000c17007c0c */ /* 0x040fe2000bf61070 */
[----:B------:R-:W0:Y:S01]  /*15a0*/  LDCU.64 UR12, c[0x0][0x358] ;  /* 0x00006b00ff0c77ac */ /* 0x000e220008000a00 */
[----:B------:R-:W-:Y:S01]  /*15b0*/  IADD3 R28, P0, PT, R23, UR6, RZ ;  /* 0x00000006171c7c10 */ /* 0x000fe2000ff1e0ff */
[C---:B------:R-:W-:Y:S01]  /*15c0*/  VIADD R13, R26.reuse, 0x8 ;  /* 0x000000081a0d7836 */ /* 0x040fe20000000000 */
[----:B------:R-:W-:Y:S01]  /*15d0*/  ISETP.GT.AND.EX P3, PT, R5, RZ, PT, P3 ;  /* 0x000000ff0500720c */ /* 0x000fe20003f64330 */
[C---:B------:R-:W-:Y:S01]  /*15e0*/  VIADD R11, R26.reuse, 0x10 ;  /* 0x000000101a0b7836 */ /* 0x040fe20000000000 */
[----:B------:R-:W-:Y:S01]  /*15f0*/  IADD3.X R29, PT, PT, RZ, RZ, RZ, P0, !PT ;  /* 0x000000ffff1d7210 */ /* 0x000fe200007fe4ff */
[C---:B------:R-:W-:Y:S01]  /*1600*/  VIADD R5, R26.reuse, 0x18 ;  /* 0x000000181a057836 */ /* 0x040fe20000000000 */
[----:B-1----:R-:W-:-:S02]  /*1610*/  ISETP.GE.OR P1, PT, R26, UR5, !P3 ;  /* 0x000000051a007c0c */ /* 0x002fc4000df26670 */
[----:B------:R-:W-:Y:S02]  /*1620*/  ISETP.GE.OR P5, PT, R13, UR5, !P3 ;  /* 0x000000050d007c0c */ /* 0x000fe4000dfa6670 */
[----:B------:R-:W-:Y:S02]  /*1630*/  ISETP.GE.OR P4, PT, R11, UR5, !P3 ;  /* 0x000000050b007c0c */ /* 0x000fe4000df86670 */
[----:B------:R-:W-:-:S07]  /*1640*/  ISETP.GE.OR P3, PT, R5, UR5, !P3 ;  /* 0x0000000505007c0c */ /* 0x000fce000df66670 */
[----:B------:R-:W1:Y:S01]  /*1650*/  @!P1 LDC.64 R20, c[0x0][0x428] ;  /* 0x00010a00ff149b82 */ /* 0x000e620000000a00 */
[----:B------:R-:W-:-:S04]  /*1660*/  @!P1 IMAD.WIDE.U32 R30, R26, UR7, R28 ;  /* 0x000000071a1e9c25 */ /* 0x000fc8000f8e001c */
[----:B------:R-:W-:-:S03]  /*1670*/  @!P1 IMAD R6, R26, UR4, R31 ;  /* 0x000000041a069c24 */ /* 0x000fc6000f8e021f */
[----:B------:R-:W3:Y:S08]  /*1680*/  @!P4 LDC.64 R16, c[0x0][0x428] ;  /* 0x00010a00ff10cb82 */ /* 0x000ef00000000a00 */
[----:B------:R-:W4:Y:S08]  /*1690*/  @!P3 LDC.64 R14, c[0x0][0x428] ;  /* 0x00010a00ff0ebb82 */ /* 0x000f300000000a00 */
[----:B------:R-:W5:Y:S01]  /*16a0*/  @!P5 LDC.64 R18, c[0x0][0x428] ;  /* 0x00010a00ff12db82 */ /* 0x000f620000000a00 */
[----:B-1----:R-:W-:-:S02]  /*16b0*/  @!P1 LEA R34, P0, R30, R20, 0x2 ;  /* 0x000000141e229211 */ /* 0x002fc400078010ff */
[----:B------:R-:W-:Y:S02]  /*16c0*/  @!P4 MOV R31, R29 ;  /* 0x0000001d001fc202 */ /* 0x000fe40000000f00 */
[----:B------:R-:W-:Y:S01]  /*16d0*/  @!P1 LEA.HI.X R35, R30, R21, R6, 0x2, P0 ;  /* 0x000000151e239211 */ /* 0x000fe200000f1406 */
[--C-:B------:R-:W-:Y:S02]  /*16e0*/  @!P4 IMAD.MOV.U32 R30, RZ, RZ, R28.reuse ;  /* 0x000000ffff1ec224 */ /* 0x100fe400078e001c */
[----:B------:R-:W-:Y:S02]  /*16f0*/  IMAD.MOV.U32 R6, RZ, RZ, -0x800000 ;  /* 0xff800000ff067424 */ /* 0x000fe400078e00ff */
[----:B------:R-:W-:Y:S02]  /*1700*/  @!P5 IMAD.MOV.U32 R32, RZ, RZ, R28 ;  /* 0x000000ffff20d224 */ /* 0x000fe400078e001c */
[----:B------:R-:W-:Y:S02]  /*1710*/  @!P5 IMAD.MOV.U32 R33, RZ, RZ, R29 ;  /* 0x000000ffff21d224 */ /* 0x000fe400078e001d */
[----:B------:R-:W-:Y:S01]  /*1720*/  @!P4 IMAD.WIDE.U32 R30, R11, UR7, R30 ;  /* 0x000000070b1ecc25 */ /* 0x000fe2000f8e001e */
[----:B0-----:R-:W2:Y:S03]  /*1730*/  @!P1 LDG.E R6, desc[UR12][R34.64] ;  /* 0x0000000c22069981 */ /* 0x001ea6000c1e1900 */
[----:B------:R-:W-:Y:S01]  /*1740*/  @!P3 IMAD.WIDE.U32 R28, R5, UR7, R28 ;  /* 0x00000007051cbc25 */ /* 0x000fe2000f8e001c */
[----:B---3--:R-:W-:-:S03]  /*1750*/  @!P4 LEA R16, P1, R30, R16, 0x2 ;  /* 0x000000101e10c211 */ /* 0x008fc600078210ff */
[----:B------:R-:W-:Y:S01]  /*1760*/  @!P5 IMAD.WIDE.U32 R32, R13, UR7, R32 ;  /* 0x000000070d20dc25 */ /* 0x000fe2000f8e0020 */
[----:B----4-:R-:W-:-:S03]  /*1770*/  @!P3 LEA R14, P0, R28, R14, 0x2 ;  /* 0x0000000e1c0eb211 */ /* 0x010fc600078010ff */
[----:B------:R-:W-:Y:S01]  /*1780*/  @!P4 IMAD R11, R11, UR4, R31 ;  /* 0x000000040b0bcc24 */ /* 0x000fe2000f8e021f */
[----:B-----5:R-:W-:Y:S01]  /*1790*/  @!P5 LEA R18, P2, R32, R18, 0x2 ;  /* 0x000000122012d211 */ /* 0x020fe200078410ff */
[----:B------:R-:W-:Y:S02]  /*17a0*/  @!P3 IMAD R5, R5, UR4, R29 ;  /* 0x000000040505bc24 */ /* 0x000fe4000f8e021d */
[----:B------:R-:W-:Y:S01]  /*17b0*/  @!P5 IMAD R20, R13, UR4, R33 ;  /* 0x000000040d14dc24 */ /* 0x000fe2000f8e0221 */
[----:B------:R-:W-:Y:S01]  /*17c0*/  @!P4 LEA.HI.X R17, R30, R17, R11, 0x2, P1 ;  /* 0x000000111e11c211 */ /* 0x000fe200008f140b */
[----:B------:R-:W-:Y:S01]  /*17d0*/  IMAD.MOV.U32 R11, RZ, RZ, -0x800000 ;  /* 0xff800000ff0b7424 */ /* 0x000fe200078e00ff */
[----:B------:R-:W-:Y:S01]  /*17e0*/  @!P3 LEA.HI.X R15, R28, R15, R5, 0x2, P0 ;  /* 0x0000000f1c0fb211 */ /* 0x000fe200000f1405 */
[----:B------:R-:W-:Y:S01]  /*17f0*/  IMAD.MOV.U32 R13, RZ, RZ, -0x800000 ;  /* 0xff800000ff0d7424 */ /* 0x000fe200078e00ff */
[----:B------:R-:W-:Y:S01]  /*1800*/  @!P5 LEA.HI.X R19, R32, R19, R20, 0x2, P2 ;  /* 0x000000132013d211 */ /* 0x000fe200010f1414 */
[----:B------:R-:W-:-:S04]  /*1810*/  IMAD.MOV.U32 R5, RZ, RZ, -0x800000 ;  /* 0xff800000ff057424 */ /* 0x000fc800078e00ff */
[----:B------:R-:W3:Y:S04]  /*1820*/  @!P5 LDG.E R11, desc[UR12][R18.64] ;  /* 0x0000000c120bd981 */ /* 0x000ee8000c1e1900 */
[----:B------:R-:W4:Y:S04]  /*1830*/  @!P4 LDG.E R13, desc[UR12][R16.64] ;  /* 0x0000000c100dc981 */ /* 0x000f28000c1e1900 */
[----:B------:R0:W5:Y:S01]  /*1840*/  @!P3 LDG.E R5, desc[UR12][R14.64] ;  /* 0x0000000c0e05b981 */ /* 0x000162000c1e1900 */
[----:B------:R-:W1:Y:S01]  /*1850*/  S2UR UR4, SR_CgaCtaId ;  /* 0x00000000000479c3 */ /* 0x000e620000008800 */
[----:B------:R-:W-:Y:S01]  /*1860*/  UMOV UR5, 0x400 ;  /* 0x0000040000057882 */ /* 0x000fe20000000000 */
[C---:B------:R-:W-:Y:S01]  /*1870*/  ISETP.GT.U32.AND P3, PT, R22.reuse, 0x1ff, PT ;  /* 0x000001ff1600780c */ /* 0x040fe20003f64070 */
[----:B------:R-:W-:Y:S01]  /*1880*/  IMAD.MOV.U32 R32, RZ, RZ, -0x800000 ;  /* 0xff800000ff207424 */ /* 0x000fe200078e00ff */
[C---:B------:R-:W-:Y:S01]  /*1890*/  ISETP.GT.U32.AND P2, PT, R22.reuse, 0x17f, PT ;  /* 0x0000017f1600780c */ /* 0x040fe20003f44070 */
[----:B------:R-:W-:Y:S01]  /*18a0*/  IMAD.MOV.U32 R27, RZ, RZ, -0x800000 ;  /* 0xff800000ff1b7424 */ /* 0x000fe200078e00ff */
[C---:B------:R-:W-:Y:S01]  /*18b0*/  ISETP.GT.U32.AND P1, PT, R22.reuse, 0xff, PT ;  /* 0x000000ff1600780c */ /* 0x040fe20003f24070 */
[----:B------:R-:W-:Y:S01]  /*18c0*/  IMAD.MOV.U32 R30, RZ, RZ, -0x800000 ;  /* 0xff800000ff1e7424 */ /* 0x000fe200078e00ff */
[C---:B------:R-:W-:Y:S01]  /*18d0*/  ISETP.GT.U32.AND P0, PT, R22.reuse, 0x7f, PT ;  /* 0x0000007f1600780c */ /* 0x040fe20003f04070 */
[----:B------:R-:W-:Y:S01]  /*18e0*/  BSSY.RECONVERGENT B1, `(.L_x_78) ;  /* 0x00001b4000017945 */ /* 0x000fe20003800200 */
[----:B------:R-:W-:-:S02]  /*18f0*/  LOP3.LUT R31, R22, 0x7, RZ, 0xc0, !PT ;  /* 0x00000007161f7812 */ /* 0x000fc400078ec0ff */
[----:B--2---:R-:W-:Y:S01]  /*1900*/  MOV R20, UR9 ;  /* 0x0000000900147c02 */ /* 0x004fe20008000f00 */
[----:B-1----:R-:W-:Y:S01]  /*1910*/  ULEA UR4, UR4, UR5, 0x18 ;  /* 0x0000000504047291 */ /* 0x002fe2000f8ec0ff */
[----:B0-----:R-:W-:Y:S02]  /*1920*/  SHF.R.U32.HI R15, RZ, 0x3, R22 ;  /* 0x00000003ff0f7819 */ /* 0x001fe40000011616 */
[----:B------:R-:W-:-:S03]  /*1930*/  IABS R14, R20 ;  /* 0x00000014000e7213 */ /* 0x000fc60000000000 */
[----:B------:R-:W-:Y:S01]  /*1940*/  LEA R23, R23, UR4, 0x2 ;  /* 0x0000000417177c11 */ /* 0x000fe2000f8e10ff */
[----:B------:R-:W0:Y:S01]  /*1950*/  I2F.RP R17, R14 ;  /* 0x0000000e00117306 */ /* 0x000e220000209400 */
[----:B------:R-:W-:Y:S01]  /*1960*/  LEA R28, R15, UR4, 0x2 ;  /* 0x000000040f1c7c11 */ /* 0x000fe2000f8e10ff */
[----:B------:R-:W-:Y:S02]  /*1970*/  USHF.R.S32.HI UR4, URZ, 0x1f, UR10 ;  /* 0x0000001fff047899 */ /* 0x000fe4000801140a */
[----:B------:R-:W-:Y:S01]  /*1980*/  IMAD R16, R26, 0x44, R23 ;  /* 0x000000441a107824 */ /* 0x000fe200078e0217 */
[----:B------:R-:W-:Y:S01]  /*1990*/  MOV R26, 0xff800000 ;  /* 0xff800000001a7802 */ /* 0x000fe20000000f00 */
[----:B------:R-:W-:Y:S01]  /*19a0*/  IMAD R29, R31, 0x44, R28 ;  /* 0x000000441f1d7824 */ /* 0x000fe200078e021c */
[----:B------:R-:W-:Y:S01]  /*19b0*/  ULOP3.LUT UR4, UR4, 0x1, URZ, 0xfc, !UPT ;  /* 0x0000000104047892 */ /* 0x000fe2000f8efcff */
[----:B0-----:R-:W0:Y:S02]  /*19c0*/  MUFU.RCP R17, R17 ;  /* 0x0000001100117308 */ /* 0x001e240000001000 */
[----:B0-----:R-:W-:-:S06]  /*19d0*/  VIADD R18, R17, 0xffffffe ;  /* 0x0ffffffe11127836 */ /* 0x001fcc0000000000 */
[----:B------:R0:W1:Y:S02]  /*19e0*/  F2I.FTZ.U32.TRUNC.NTZ R19, R18 ;  /* 0x0000001200137305 */ /* 0x000064000021f000 */
[----:B0-----:R-:W-:Y:S01]  /*19f0*/  IMAD.MOV.U32 R18, RZ, RZ, RZ ;  /* 0x000000ffff127224 */ /* 0x001fe200078e00ff */
[----:B------:R-:W-:Y:S04]  /*1a00*/  @!P3 STS [R16], R6 ;  /* 0x000000061000b388 */ /* 0x000fe80000000800 */
[----:B---3--:R-:W-:Y:S04]  /*1a10*/  @!P2 STS [R16+0x220], R11 ;  /* 0x0002200b1000a388 */ /* 0x008fe80000000800 */
[----:B----4-:R-:W-:Y:S04]  /*1a20*/  @!P1 STS [R16+0x440], R13 ;  /* 0x0004400d10009388 */ /* 0x010fe80000000800 */
[----:B-----5:R1:W-:Y:S01]  /*1a30*/  @!P0 STS [R16+0x660], R5 ;  /* 0x0006600510008388 */ /* 0x0203e20000000800 */
[----:B------:R-:W-:Y:S01]  /*1a40*/  BAR.SYNC.DEFER_BLOCKING 0x0 ;  /* 0x0000000000007b1d */ /* 0x000fe20000010000 */
[----:B-1----:R-:W-:-:S05]  /*1a50*/  IMAD.MOV R5, RZ, RZ, -R19 ;  /* 0x000000ffff057224 */ /* 0x002fca00078e0a13 */
[----:B------:R-:W-:Y:S01]  /*1a60*/  @!P0 LDS R32, [R29] ;  /* 0x000000001d208984 */ /* 0x000fe20000000800 */
[----:B------:R-:W-:Y:S01]  /*1a70*/  IMAD R6, R5, R14, RZ ;  /* 0x0000000e05067224 */ /* 0x000fe200078e02ff */
[----:B------:R-:W-:Y:S02]  /*1a80*/  IABS R5, R0 ;  /* 0x0000000000057213 */ /* 0x000fe40000000000 */
[----:B------:R-:W-:Y:S01]  /*1a90*/  @!P0 LDS R27, [R29+0x220] ;  /* 0x000220001d1b8984 */ /* 0x000fe20000000800 */
[----:B------:R-:W-:Y:S01]  /*1aa0*/  IMAD.HI.U32 R6, R19, R6, R18 ;  /* 0x0000000613067227 */ /* 0x000fe200078e0012 */
[----:B------:R-:W-:Y:S02]  /*1ab0*/  LOP3.LUT R0, R0, UR9, RZ, 0x3c, !PT ;  /* 0x0000000900007c12 */ /* 0x000fe4000f8e3cff */
[----:B------:R-:W0:Y:S02]  /*1ac0*/  @!P0 LDS R30, [R29+0x440] ;  /* 0x000440001d1e8984 */ /* 0x000e240000000800 */
[----:B------:R-:W-:Y:S01]  /*1ad0*/  ISETP.GE.AND P1, PT, R0, RZ, PT ;  /* 0x000000ff0000720c */ /* 0x000fe20003f26270 */
[----:B------:R-:W-:Y:S01]  /*1ae0*/  IMAD.HI.U32 R6, R6, R5, RZ ;  /* 0x0000000506067227 */ /* 0x000fe200078e00ff */
[----:B------:R-:W1:Y:S01]  /*1af0*/  @!P0 LDS R26, [R29+0x660] ;  /* 0x000660001d1a8984 */ /* 0x000e620000000800 */
[----:B0-----:R-:W-:-:S04]  /*1b00*/  FMNMX3.FTZ R11, R32, R27, R30, !PT ;  /* 0x0000001b200b7276 */ /* 0x001fc8000781001e */
[----:B-1----:R-:W-:Y:S02]  /*1b10*/  FMNMX.FTZ R16, R11, R26, !PT ;  /* 0x0000001a0b107209 */ /* 0x002fe40007810000 */
[----:B------:R-:W-:-:S03]  /*1b20*/  IADD3 R11, PT, PT, -R6, RZ, RZ ;  /* 0x000000ff060b7210 */ /* 0x000fc60007ffe1ff */
[----:B------:R-:W0:Y:S02]  /*1b30*/  SHFL.BFLY PT, R13, R16, 0x4, 0x1f ;  /* 0x0c801f00100d7f89 */ /* 0x000e2400000e0000 */
[----:B------:R-:W-:-:S05]  /*1b40*/  IMAD R5, R14, R11, R5 ;  /* 0x0000000b0e057224 */ /* 0x000fca00078e0205 */
[----:B------:R-:W-:-:S13]  /*1b50*/  ISETP.GT.U32.AND P0, PT, R14, R5, PT ;  /* 0x000000050e00720c */ /* 0x000fda0003f04070 */
[----:B------:R-:W-:Y:S02]  /*1b60*/  @!P0 IMAD.IADD R5, R5, 0x1, -R14 ;  /* 0x0000000105058824 */ /* 0x000fe400078e0a0e */
[----:B------:R-:W-:Y:S01]  /*1b70*/  @!P0 VIADD R6, R6, 0x1 ;  /* 0x0000000106068836 */ /* 0x000fe20000000000 */
[----:B------:R-:W-:Y:S02]  /*1b80*/  ISETP.NE.AND P0, PT, RZ, UR9, PT ;  /* 0x00000009ff007c0c */ /* 0x000fe4000bf05270 */
[----:B0-----:R-:W-:Y:S02]  /*1b90*/  FMNMX.FTZ R18, R16, R13, !PT ;  /* 0x0000000d10127209 */ /* 0x001fe40007810000 */
[----:B------:R-:W-:-:S03]  /*1ba0*/  ISETP.GE.U32.AND P2, PT, R5, R14, PT ;  /* 0x0000000e0500720c */ /* 0x000fc60003f46070 */
[----:B------:R-:W0:Y:S10]  /*1bb0*/  SHFL.BFLY PT, R11, R18, 0x2, 0x1f ;  /* 0x0c401f00120b7f89 */ /* 0x000e3400000e0000 */
[----:B------:R-:W-:-:S05]  /*1bc0*/  @P2 VIADD R6, R6, 0x1 ;  /* 0x0000000106062836 */ /* 0x000fca0000000000 */
[----:B------:R-:W-:Y:S02]  /*1bd0*/  @!P1 IADD3 R6, PT, PT, -R6, RZ, RZ ;  /* 0x000000ff06069210 */ /* 0x000fe40007ffe1ff */
[----:B------:R-:W-:-:S05]  /*1be0*/  @!P0 LOP3.LUT R6, RZ, UR9, RZ, 0x33, !PT ;  /* 0x00000009ff068c12 */ /* 0x000fca000f8e33ff */
[----:B------:R-:W-:Y:S01]  /*1bf0*/  IMAD R5, R6, UR4, RZ ;  /* 0x0000000406057c24 */ /* 0x000fe2000f8e02ff */
[----:B------:R-:W1:Y:S01]  /*1c00*/  LDCU UR4, c[0x0][0x430] ;  /* 0x00008600ff0477ac */ /* 0x000e620008000800 */
[----:B0-----:R-:W-:Y:S02]  /*1c10*/  FMNMX.FTZ R0, R18, R11, !PT ;  /* 0x0000000b12007209 */ /* 0x001fe40007810000 */
[----:B------:R-:W0:Y:S01]  /*1c20*/  LDC R11, c[0x0][0x3e0] ;  /* 0x0000f800ff0b7b82 */ /* 0x000e220000000800 */
[----:B------:R-:W-:Y:S02]  /*1c30*/  IABS R17, R5 ;  /* 0x0000000500117213 */ /* 0x000fe40000000000 */
[----:B------:R-:W2:Y:S01]  /*1c40*/  SHFL.BFLY PT, R13, R0, 0x1, 0x1f ;  /* 0x0c201f00000d7f89 */ /* 0x000ea200000e0000 */
[----:B------:R-:W-:Y:S01]  /*1c50*/  ISETP.NE.AND P5, PT, R5, RZ, PT ;  /* 0x000000ff0500720c */ /* 0x000fe20003fa5270 */
[----:B------:R-:W3:Y:S01]  /*1c60*/  I2F.RP R16, R17 ;  /* 0x0000001100107306 */ /* 0x000ee20000209400 */
[----:B-1----:R-:W-:-:S07]  /*1c70*/  UIMAD UR9, UR9, UR4, URZ ;  /* 0x00000004090972a4 */ /* 0x002fce000f8e02ff */
[----:B---3--:R-:W1:Y:S01]  /*1c80*/  MUFU.RCP R16, R16 ;  /* 0x0000001000107308 */ /* 0x008e620000001000 */
[----:B--2---:R-:W-:Y:S02]  /*1c90*/  FMNMX.FTZ R13, R0, R13, !PT ;  /* 0x0000000d000d7209 */ /* 0x004fe40007810000 */
[----:B0-----:R-:W-:Y:S02]  /*1ca0*/  IABS R0, R11 ;  /* 0x0000000b00007213 */ /* 0x001fe40000000000 */
[----:B------:R-:W-:-:S03]  /*1cb0*/  FSETP.NEU.FTZ.AND P0, PT, R13, -INF , PT ;  /* 0xff8000000d00780b */ /* 0x000fc60003f1d000 */
[----:B------:R-:W0:Y:S01]  /*1cc0*/  I2F.RP R14, R0 ;  /* 0x00000000000e7306 */ /* 0x000e220000209400 */
[----:B------:R-:W-:Y:S01]  /*1cd0*/  FSEL R13, R13, RZ, P0 ;  /* 0x000000ff0d0d7208 */ /* 0x000fe20000000000 */
[----:B-1----:R-:W-:-:S04]  /*1ce0*/  VIADD R36, R16, 0xffffffe ;  /* 0x0ffffffe10247836 */ /* 0x002fc80000000000 */
[C---:B------:R-:W-:Y:S01]  /*1cf0*/  FADD.FTZ R21, -R13.reuse, R32 ;  /* 0x000000200d157221 */ /* 0x040fe20000010100 */
[C---:B------:R-:W-:Y:S01]  /*1d00*/  FADD.FTZ R20, -R13.reuse, R27 ;  /* 0x0000001b0d147221 */ /* 0x040fe20000010100 */
[C---:B------:R-:W-:Y:S01]  /*1d10*/  FADD.FTZ R33, -R13.reuse, R30 ;  /* 0x0000001e0d217221 */ /* 0x040fe20000010100 */
[----:B------:R-:W-:Y:S01]  /*1d20*/  FADD.FTZ R23, -R13, R26 ;  /* 0x0000001a0d177221 */ /* 0x000fe20000010100 */
[----:B------:R-:W-:Y:S01]  /*1d30*/  FMUL.FTZ R21, R21, 1.4426950216293334961 ;  /* 0x3fb8aa3b15157820 */ /* 0x000fe20000410000 */
[----:B------:R-:W-:Y:S01]  /*1d40*/  FMUL.FTZ R20, R20, 1.4426950216293334961 ;  /* 0x3fb8aa3b14147820 */ /* 0x000fe20000410000 */
[----:B------:R-:W-:Y:S01]  /*1d50*/  FMUL.FTZ R33, R33, 1.4426950216293334961 ;  /* 0x3fb8aa3b21217820 */ /* 0x000fe20000410000 */
[----:B------:R-:W-:Y:S01]  /*1d60*/  FMUL.FTZ R23, R23, 1.4426950216293334961 ;  /* 0x3fb8aa3b17177820 */ /* 0x000fe20000410000 */
[----:B0-----:R-:W0:Y:S08]  /*1d70*/  MUFU.RCP R14, R14 ;  /* 0x0000000e000e7308 */ /* 0x001e300000001000 */
[----:B------:R-:W-:Y:S04]  /*1d80*/  MUFU.EX2 R21, R21 ;  /* 0x0000001500157308 */ /* 0x000fe80000000800 */
[----:B------:R-:W1:Y:S04]  /*1d90*/  MUFU.EX2 R20, R20 ;  /* 0x0000001400147308 */ /* 0x000e680000000800 */
[----:B------:R-:W2:Y:S04]  /*1da0*/  MUFU.EX2 R19, R33 ;  /* 0x0000002100137308 */ /* 0x000ea80000000800 */
[----:B------:R-:W3:Y:S04]  /*1db0*/  MUFU.EX2 R18, R23 ;  /* 0x0000001700127308 */ /* 0x000ee80000000800 */
[----:B------:R-:W4:Y:S01]  /*1dc0*/  F2I.FTZ.U32.TRUNC.NTZ R37, R36 ;  /* 0x0000002400257305 */ /* 0x000f22000021f000 */
[----:B-1----:R-:W-:Y:S01]  /*1dd0*/  FADD.FTZ R34, R21, R20 ;  /* 0x0000001415227221 */ /* 0x002fe20000010000 */
[----:B------:R-:W-:Y:S01]  /*1de0*/  IMAD.IADD R20, R4, 0x1, R17 ;  /* 0x0000000104147824 */ /* 0x000fe200078e0211 */
[----:B------:R-:W-:-:S02]  /*1df0*/  IABS R4, R5 ;  /* 0x0000000500047213 */ /* 0x000fc40000000000 */
[----:B--2---:R-:W-:Y:S01]  /*1e00*/  FADD.FTZ R19, R34, R19 ;  /* 0x0000001322137221 */ /* 0x004fe20000010000 */
[----:B0-----:R-:W-:Y:S01]  /*1e10*/  VIADD R34, R14, 0xffffffe ;  /* 0x0ffffffe0e227836 */ /* 0x001fe20000000000 */
[----:B------:R-:W-:Y:S02]  /*1e20*/  IADD3 R4, PT, PT, RZ, -R4, RZ ;  /* 0x80000004ff047210 */ /* 0x000fe40007ffe0ff */
[----:B---3--:R-:W-:Y:S01]  /*1e30*/  FADD.FTZ R18, R19, R18 ;  /* 0x0000001213127221 */ /* 0x008fe20000010000 */
[----:B------:R-:W0:Y:S04]  /*1e40*/  F2I.FTZ.U32.TRUNC.NTZ R35, R34 ;  /* 0x0000002200237305 */ /* 0x000e28000021f000 */
[----:B------:R-:W1:Y:S01]  /*1e50*/  SHFL.BFLY PT, R19, R18, 0x4, 0x1f ;  /* 0x0c801f0012137f89 */ /* 0x000e6200000e0000 */
[----:B----4-:R-:W-:-:S02]  /*1e60*/  IMAD.MOV R16, RZ, RZ, -R37 ;  /* 0x000000ffff107224 */ /* 0x010fc400078e0a25 */
[----:B------:R-:W-:Y:S02]  /*1e70*/  IMAD.MOV.U32 R36, RZ, RZ, RZ ;  /* 0x000000ffff247224 */ /* 0x000fe400078e00ff */
[----:B------:R-:W-:Y:S01]  /*1e80*/  IMAD R21, R16, R17, RZ ;  /* 0x0000001110157224 */ /* 0x000fe200078e02ff */
[----:B------:R-:W-:-:S03]  /*1e90*/  IABS R16, R20 ;  /* 0x0000001400107213 */ /* 0x000fc60000000000 */
[----:B------:R-:W-:Y:S01]  /*1ea0*/  IMAD.HI.U32 R21, R37, R21, R36 ;  /* 0x0000001525157227 */ /* 0x000fe200078e0024 */
[----:B0-----:R-:W-:-:S03]  /*1eb0*/  IADD3 R23, PT, PT, RZ, -R35, RZ ;  /* 0x80000023ff177210 */ /* 0x001fc60007ffe0ff */
[----:B------:R-:W-:Y:S02]  /*1ec0*/  IMAD.MOV.U32 R34, RZ, RZ, RZ ;  /* 0x000000ffff227224 */ /* 0x000fe400078e00ff */
[----:B------:R-:W-:-:S04]  /*1ed0*/  IMAD.HI.U32 R21, R21, R16, RZ ;  /* 0x0000001015157227 */ /* 0x000fc800078e00ff */
[----:B------:R-:W-:Y:S02]  /*1ee0*/  IMAD R4, R21, R4, R16 ;  /* 0x0000000415047224 */ /* 0x000fe400078e0210 */
[----:B-1----:R-:W-:Y:S01]  /*1ef0*/  FADD.FTZ R19, R18, R19 ;  /* 0x0000001312137221 */ /* 0x002fe20000010000 */
[----:B------:R-:W-:Y:S02]  /*1f00*/  IMAD R18, R23, R0, RZ ;  /* 0x0000000017127224 */ /* 0x000fe400078e02ff */
[----:B------:R-:W-:Y:S02]  /*1f10*/  ISETP.GT.U32.AND P2, PT, R17, R4, PT ;  /* 0x000000041100720c */ /* 0x000fe40003f44070 */
[----:B------:R-:W0:Y:S01]  /*1f20*/  SHFL.BFLY PT, R14, R19, 0x2, 0x1f ;  /* 0x0c401f00130e7f89 */ /* 0x000e2200000e0000 */
[----:B------:R-:W-:-:S06]  /*1f30*/  IMAD.HI.U32 R18, R35, R18, R34 ;  /* 0x0000001223127227 */ /* 0x000fcc00078e0022 */
[----:B------:R-:W-:-:S04]  /*1f40*/  IMAD.HI.U32 R18, R18, R16, RZ ;  /* 0x0000001012127227 */ /* 0x000fc800078e00ff */
[----:B------:R-:W-:Y:S01]  /*1f50*/  @!P2 IADD3 R21, PT, PT, R21, 0x1, RZ ;  /* 0x000000011515a810 */ /* 0x000fe20007ffe0ff */
[----:B------:R-:W-:-:S05]  /*1f60*/  @!P2 IMAD.IADD R4, R4, 0x1, -R17 ;  /* 0x000000010404a824 */ /* 0x000fca00078e0a11 */
[-C--:B------:R-:W-:Y:S02]  /*1f70*/  ISETP.GE.U32.AND P1, PT, R4, R17.reuse, PT ;  /* 0x000000110400720c */ /* 0x080fe40003f26070 */
[C---:B------:R-:W-:Y:S02]  /*1f80*/  LOP3.LUT R4, R20.reuse, R17, RZ, 0x3c, !PT ;  /* 0x0000001114047212 */ /* 0x040fe400078e3cff */
[----:B------:R-:W-:Y:S02]  /*1f90*/  LOP3.LUT R20, R20, R11, RZ, 0x3c, !PT ;  /* 0x0000000b14147212 */ /* 0x000fe400078e3cff */
[----:B------:R-:W-:Y:S01]  /*1fa0*/  ISETP.GE.AND P3, PT, R4, RZ, PT ;  /* 0x000000ff0400720c */ /* 0x000fe20003f66270 */
[----:B0-----:R-:W-:Y:S01]  /*1fb0*/  FADD.FTZ R23, R19, R14 ;  /* 0x0000000e13177221 */ /* 0x001fe20000010000 */
[----:B------:R-:W-:Y:S01]  /*1fc0*/  IMAD.MOV R19, RZ, RZ, -R18 ;  /* 0x000000ffff137224 */ /* 0x000fe200078e0a12 */
[----:B------:R-:W-:-:S03]  /*1fd0*/  ISETP.GE.AND P2, PT, R20, RZ, PT ;  /* 0x000000ff1400720c */ /* 0x000fc60003f46270 */
[----:B------:R-:W0:Y:S01]  /*1fe0*/  SHFL.BFLY PT, R14, R23, 0x1, 0x1f ;  /* 0x0c201f00170e7f89 */ /* 0x000e2200000e0000 */
[----:B------:R-:W-:Y:S02]  /*1ff0*/  IMAD R19, R0, R19, R16 ;  /* 0x0000001300137224 */ /* 0x000fe400078e0210 */
[----:B------:R-:W-:-:S03]  /*2000*/  @P1 VIADD R21, R21, 0x1 ;  /* 0x0000000115151836 */ /* 0x000fc60000000000 */
[----:B------:R-:W-:Y:S01]  /*2010*/  ISETP.GT.U32.AND P0, PT, R0, R19, PT ;  /* 0x000000130000720c */ /* 0x000fe20003f04070 */
[----:B------:R-:W-:Y:S01]  /*2020*/  @!P3 IMAD.MOV R21, RZ, RZ, -R21 ;  /* 0x000000ffff15b224 */ /* 0x000fe200078e0a15 */
[----:B------:R-:W-:Y:S02]  /*2030*/  ISETP.NE.AND P3, PT, R6, RZ, PT ;  /* 0x000000ff0600720c */ /* 0x000fe40003f65270 */
[----:B------:R-:W-:Y:S02]  /*2040*/  @!P5 LOP3.LUT R21, RZ, R17, RZ, 0x33, !PT ;  /* 0x00000011ff15d212 */ /* 0x000fe400078e33ff */
[----:B------:R-:W-:-:S07]  /*2050*/  SEL R17, RZ, 0x1, !P3 ;  /* 0x00000001ff117807 */ /* 0x000fce0005800000 */
[----:B------:R-:W-:Y:S02]  /*2060*/  @!P0 IMAD.IADD R19, R19, 0x1, -R0 ;  /* 0x0000000113138824 */ /* 0x000fe400078e0a00 */
[----:B------:R-:W-:Y:S01]  /*2070*/  @!P0 VIADD R18, R18, 0x1 ;  /* 0x0000000112128836 */ /* 0x000fe20000000000 */
[----:B------:R-:W-:Y:S01]  /*2080*/  ISETP.NE.AND P0, PT, R11, RZ, PT ;  /* 0x000000ff0b00720c */ /* 0x000fe20003f05270 */
[----:B0-----:R-:W-:Y:S01]  /*2090*/  FADD.FTZ R14, R23, R14 ;  /* 0x0000000e170e7221 */ /* 0x001fe20000010000 */
[----:B------:R-:W-:Y:S02]  /*20a0*/  ISETP.GE.U32.AND P4, PT, R19, R0, PT ;  /* 0x000000001300720c */ /* 0x000fe40003f86070 */
[----:B------:R-:W-:Y:S02]  /*20b0*/  SHF.R.S32.HI R0, RZ, 0x1f, R5 ;  /* 0x0000001fff007819 */ /* 0x000fe40000011405 */
[----:B------:R-:W-:Y:S02]  /*20c0*/  FSETP.NE.FTZ.AND P1, PT, R14, RZ, PT ;  /* 0x000000ff0e00720b */ /* 0x000fe40003f35000 */
[----:B------:R-:W-:-:S02]  /*20d0*/  SHF.R.S32.HI R19, RZ, 0x1f, R21 ;  /* 0x0000001fff137819 */ /* 0x000fc40000011415 */
[----:B------:R-:W-:-:S05]  /*20e0*/  LOP3.LUT R17, R0, R17, RZ, 0xfc, !PT ;  /* 0x0000001100117212 */ /* 0x000fca00078efcff */
[----:B------:R-:W-:-:S04]  /*20f0*/  @P4 IADD3 R18, PT, PT, R18, 0x1, RZ ;  /* 0x0000000112124810 */ /* 0x000fc80007ffe0ff */
[----:B------:R-:W0:Y:S01]  /*2100*/  @P1 MUFU.LG2 R14, R14 ;  /* 0x0000000e000e1308 */ /* 0x000e220000000c00 */
[----:B------:R-:W-:Y:S01]  /*2110*/  @!P2 IMAD.MOV R18, RZ, RZ, -R18 ;  /* 0x000000ffff12a224 */ /* 0x000fe200078e0a12 */
[----:B------:R-:W-:Y:S02]  /*2120*/  @!P0 LOP3.LUT R18, RZ, R11, RZ, 0x33, !PT ;  /* 0x0000000bff128212 */ /* 0x000fe400078e33ff */
[----:B------:R-:W-:Y:S02]  /*2130*/  LOP3.LUT P0, RZ, R22, 0x387, RZ, 0xc0, !PT ;  /* 0x0000038716ff7812 */ /* 0x000fe4000780c0ff */
[----:B------:R-:W-:Y:S01]  /*2140*/  ISETP.LT.U32.AND P2, PT, R24, R21, PT ;  /* 0x000000151800720c */ /* 0x000fe20003f41070 */
[----:B------:R-:W-:-:S03]  /*2150*/  IMAD R4, R18, UR11, RZ ;  /* 0x0000000b12047c24 */ /* 0x000fc6000f8e02ff */
[----:B------:R-:W-:Y:S01]  /*2160*/  ISETP.LT.AND.EX P2, PT, R25, R19, PT, P2 ;  /* 0x000000131900720c */ /* 0x000fe20003f41320 */
[----:B------:R-:W-:Y:S02]  /*2170*/  IMAD.MOV.U32 R25, RZ, RZ, 0x7f800000 ;  /* 0x7f800000ff197424 */ /* 0x000fe400078e00ff */
[----:B------:R-:W-:Y:S01]  /*2180*/  IMAD R4, R17, R4, RZ ;  /* 0x0000000411047224 */ /* 0x000fe200078e02ff */
[----:B------:R-:W-:Y:S01]  /*2190*/  SEL R6, R24, R21, P2 ;  /* 0x0000001518067207 */ /* 0x000fe20001000000 */
[----:B0-----:R-:W-:Y:S02]  /*21a0*/  @P1 FFMA.FTZ R25, R14, 0.69314718246459960938, R13 ;  /* 0x3f3172180e191823 */ /* 0x001fe4000001000d */
        /* <DEDUP_REMOVED lines=17> */
[----:B------:R-:W-:Y:S02]  /*22c0*/  IMAD R11, R36, UR8, R11 ;  /* 0x00000008240b7c24 */ /* 0x000fe4000f8e020b */
[----:B------:R-:W-:Y:S01]  /*22d0*/  IMAD R5, R5, UR9, RZ ;  /* 0x0000000905057c24 */ /* 0x000fe2000f8e02ff */
[----:B------:R-:W-:-:S02]  /*22e0*/  ISETP.GE.U32.AND.EX P0, PT, R13, RZ, PT, P0 ;  /* 0x000000ff0d00720c */ /* 0x000fc40003f06100 */
        /* <DEDUP_REMOVED lines=10> */
[----:B------:R-:W-:Y:S01]  /*2390*/  HFMA2 R16, -RZ, RZ, 0, 0 ;  /* 0x00000000ff107431 */ /* 0x000fe200000001ff */
[----:B------:R-:W-:Y:S01]  /*23a0*/  ISETP.NE.U32.AND P0, PT, R36, RZ, PT ;  /* 0x000000ff2400720c */ /* 0x000fe20003f05070 */
[----:B------:R-:W-:-:S05]  /*23b0*/  HFMA2 R37, -RZ, RZ, 0, 0 ;  /* 0x00000000ff257431 */ /* 0x000fca00000001ff */
[----:B0-----:R-:W0:Y:S02]  /*23c0*/  MUFU.RCP R17, R14 ;  /* 0x0000000e00117308 */ /* 0x001e240000001000 */
[----:B0-----:R-:W-:-:S06]  /*23d0*/  IADD3 R17, PT, PT, R17, 0xffffffe, RZ ;  /* 0x0ffffffe11117810 */ /* 0x001fcc0007ffe0ff */
[----:B------:R-:W0:Y:S02]  /*23e0*/  F2I.FTZ.U32.TRUNC.NTZ R17, R17 ;  /* 0x0000001100117305 */ /* 0x000e24000021f000 */
[----:B0-----:R-:W-:-:S04]  /*23f0*/  IMAD.MOV R11, RZ, RZ, -R17 ;  /* 0x000000ffff0b7224 */ /* 0x001fc800078e0a11 */
        /* <DEDUP_REMOVED lines=14> */
[----:B------:R-:W-:Y:S06]  /*24e0*/  BRA `(.L_x_82) ;  /* 0x0000000000207947 */ /* 0x000fec0003800000 */
.L_x_81:
[----:B------:R-:W-:Y:S01]  /*24f0*/  IMAD.MOV.U32 R21, RZ, RZ, RZ ;  /* 0x000000ffff157224 */ /* 0x000fe200078e00ff */
[----:B------:R-:W-:Y:S02]  /*2500*/  MOV R20, R36 ;  /* 0x0000002400147202 */ /* 0x000fe40000000f00 */
[----:B------:R-:W-:Y:S02]  /*2510*/  MOV R18, 0x2530 ;  /* 0x0000253000127802 */ /* 0x000fe40000000f00 */
[----:B------:R-:W-:Y:S05]  /*2520*/  CALL.REL.NOINC `($__internal_2_$__cuda_sm20_div_s64) ;  /* 0x0000002000047944 */ /* 0x000fea0003c00000 */
[----:B------:R-:W-:Y:S02]  /*2530*/  IADD3 R11, PT, PT, -R14, RZ, RZ ;  /* 0x000000ff0e0b7210 */ /* 0x000fe40007ffe1ff */
[----:B------:R-:W-:-:S03]  /*2540*/  MOV R37, R13 ;  /* 0x0000000d00257202 */ /* 0x000fc60000000f00 */
[----:B------:R-:W-:Y:S01]  /*2550*/  IMAD R33, R36, R11, R33 ;  /* 0x0000000b24217224 */ /* 0x000fe200078e0221 */
[----:B------:R-:W-:-:S07]  /*2560*/  MOV R36, R14 ;  /* 0x0000000e00247202 */ /* 0x000fce0000000f00 */
.L_x_82:
[----:B------:R-:W-:Y:S01]  /*2570*/  IABS R16, UR14 ;  /* 0x0000000e00107c13 */ /* 0x000fe20008000000 */
[----:B------:R-:W-:Y:S01]  /*2580*/  IMAD R3, R3, R12, RZ ;  /* 0x0000000c03037224 */ /* 0x000fe200078e02ff */
[----:B------:R-:W-:Y:S01]  /*2590*/  IABS R13, R33 ;  /* 0x00000021000d7213 */ /* 0x000fe20000000000 */
[----:B------:R-:W-:Y:S01]  /*25a0*/  BSSY.RECONVERGENT B0, `(.L_x_83) ;  /* 0x0000040000007945 */ /* 0x000fe20003800200 */
[----:B------:R-:W0:Y:S01]  /*25b0*/  I2F.U32.RP R17, R16 ;  /* 0x0000001000117306 */ /* 0x000e220000209000 */
[----:B------:R-:W-:Y:S01]  /*25c0*/  IMAD R3, R9, R2, R3 ;  /* 0x0000000209037224 */ /* 0x000fe200078e0203 */
[----:B------:R-:W-:-:S04]  /*25d0*/  LOP3.LUT R2, R33, UR14, RZ, 0x3c, !PT ;  /* 0x0000000e21027c12 */ /* 0x000fc8000f8e3cff */
[----:B------:R-:W-:Y:S02]  /*25e0*/  ISETP.GE.AND P0, PT, R2, RZ, PT ;  /* 0x000000ff0200720c */ /* 0x000fe40003f06270 */
[----:B0-----:R-:W0:Y:S02]  /*25f0*/  MUFU.RCP R18, R17 ;  /* 0x0000001100127308 */ /* 0x001e240000001000 */
[----:B0-----:R-:W-:-:S06]  /*2600*/  VIADD R18, R18, 0xffffffe ;  /* 0x0ffffffe12127836 */ /* 0x001fcc0000000000 */
[----:B------:R-:W0:Y:S02]  /*2610*/  F2I.FTZ.U32.TRUNC.NTZ R19, R18 ;  /* 0x0000001200137305 */ /* 0x000e24000021f000 */
[----:B0-----:R-:W-:Y:S01]  /*2620*/  IMAD.MOV R11, RZ, RZ, -R19 ;  /* 0x000000ffff0b7224 */ /* 0x001fe200078e0a13 */
[----:B------:R-:W-:-:S03]  /*2630*/  MOV R18, RZ ;  /* 0x000000ff00127202 */ /* 0x000fc60000000f00 */
[----:B------:R-:W-:Y:S01]  /*2640*/  IMAD R14, R11, R16, RZ ;  /* 0x000000100b0e7224 */ /* 0x000fe200078e02ff */
[----:B------:R-:W-:-:S03]  /*2650*/  IABS R11, UR14 ;  /* 0x0000000e000b7c13 */ /* 0x000fc60008000000 */
[----:B------:R-:W-:-:S04]  /*2660*/  IMAD.HI.U32 R14, R19, R14, R18 ;  /* 0x0000000e130e7227 */ /* 0x000fc800078e0012 */
[----:B------:R-:W-:Y:S02]  /*2670*/  IMAD.MOV R11, RZ, RZ, -R11 ;  /* 0x000000ffff0b7224 */ /* 0x000fe400078e0a0b */
        /* <DEDUP_REMOVED lines=18> */
[----:B------:R-:W-:-:S04]  /*27a0*/  @!P1 LOP3.LUT R3, RZ, UR14, RZ, 0x33, !PT ;  /* 0x0000000eff039c12 */ /* 0x000fc8000f8e33ff */
[----:B------:R-:W-:-:S05]  /*27b0*/  IADD3 R2, PT, PT, -R3, RZ, RZ ;  /* 0x000000ff03027210 */ /* 0x000fca0007ffe1ff */
        /* <DEDUP_REMOVED lines=23> */
.L_x_84:
[----:B------:R-:W-:Y:S01]  /*2930*/  IMAD.MOV.U32 R33, RZ, RZ, R36 ;  /* 0x000000ffff217224 */ /* 0x000fe200078e0024 */
[----:B------:R-:W-:Y:S01]  /*2940*/  MOV R21, R37 ;  /* 0x0000002500157202 */ /* 0x000fe20000000f00 */
[----:B------:R-:W-:Y:S01]  /*2950*/  IMAD.MOV.U32 R20, RZ, RZ, R40 ;  /* 0x000000ffff147224 */ /* 0x000fe200078e0028 */
[----:B------:R-:W-:Y:S02]  /*2960*/  MOV R18, 0x2980 ;  /* 0x0000298000127802 */ /* 0x000fe40000000f00 */
[----:B------:R-:W-:Y:S05]  /*2970*/  CALL.REL.NOINC `($__internal_2_$__cuda_sm20_div_s64) ;  /* 0x0000001800f07944 */ /* 0x000fea0003c00000 */
[----:B------:R-:W-:-:S05]  /*2980*/  IADD3 R37, PT, PT, -R14, RZ, RZ ;  /* 0x000000ff0e257210 */ /* 0x000fca0007ffe1ff */
[----:B------:R-:W-:Y:S02]  /*2990*/  IMAD R37, R37, R40, R36 ;  /* 0x0000002825257224 */ /* 0x000fe400078e0224 */
.L_x_85:
[----:B------:R-:W-:Y:S05]  /*29a0*/  BSYNC.RECONVERGENT B0 ;  /* 0x0000000000007941 */ /* 0x000fea0003800200 */
.L_x_83:
[-C--:B------:R-:W-:Y:S01]  /*29b0*/  IABS R11, R7.reuse ;  /* 0x00000007000b7213 */ /* 0x080fe20000000000 */
[----:B------:R-:W0:Y:S01]  /*29c0*/  LDC R16, c[0x0][0x3e0] ;  /* 0x0000f800ff107b82 */ /* 0x000e220000000800 */
[----:B------:R-:W-:Y:S01]  /*29d0*/  IABS R13, R12 ;  /* 0x0000000c000d7213 */ /* 0x000fe20000000000 */
[----:B------:R-:W1:Y:S01]  /*29e0*/  LDCU UR15, c[0x0][0x430] ;  /* 0x00008600ff0f77ac */ /* 0x000e620008000800 */
[----:B------:R-:W2:Y:S01]  /*29f0*/  I2F.U32.RP R18, R11 ;  /* 0x0000000b00127306 */ /* 0x000ea20000209000 */
[----:B------:R-:W-:Y:S02]  /*2a00*/  IABS R21, R7 ;  /* 0x0000000700157213 */ /* 0x000fe40000000000 */
[----:B------:R-:W-:Y:S01]  /*2a10*/  IABS R33, R37 ;  /* 0x0000002500217213 */ /* 0x000fe20000000000 */
[----:B------:R-:W3:Y:S02]  /*2a20*/  LDCU UR4, c[0x0][0x434] ;  /* 0x00008680ff0477ac */ /* 0x000ee40008000800 */
[----:B------:R-:W-:-:S02]  /*2a30*/  IMAD.MOV R21, RZ, RZ, -R21 ;  /* 0x000000ffff157224 */ /* 0x000fc400078e0a15 */
[----:B------:R-:W4:Y:S08]  /*2a40*/  I2F.U32.RP R19, R13 ;  /* 0x0000000d00137306 */ /* 0x000f300000209000 */
[----:B--2---:R-:W2:Y:S01]  /*2a50*/  MUFU.RCP R40, R18 ;  /* 0x0000001200287308 */ /* 0x004ea20000001000 */
[----:B-1----:R-:W-:Y:S01]  /*2a60*/  USEL UR15, UR15, 0x1, UP1 ;  /* 0x000000010f0f7887 */ /* 0x002fe20008800000 */
[----:B0-----:R-:W-:-:S03]  /*2a70*/  ISETP.LT.U32.AND P0, PT, R16, 0x1, PT ;  /* 0x000000011000780c */ /* 0x001fc60003f01070 */
[----:B------:R-:W-:-:S03]  /*2a80*/  USHF.R.S32.HI UR5, URZ, 0x1f, UR15 ;  /* 0x0000001fff057899 */ /* 0x000fc6000801140f */
[----:B----4-:R-:W0:Y:S01]  /*2a90*/  MUFU.RCP R17, R19 ;  /* 0x0000001300117308 */ /* 0x010e220000001000 */
[----:B------:R-:W-:Y:S01]  /*2aa0*/  ISETP.LT.AND.EX P0, PT, R0, RZ, PT, P0 ;  /* 0x000000ff0000720c */ /* 0x000fe20003f01300 */
[----:B---3--:R-:W-:-:S03]  /*2ab0*/  UIMAD UR4, UR15, UR4, URZ ;  /* 0x000000040f0472a4 */ /* 0x008fc6000f8e02ff */
[----:B------:R-:W-:Y:S01]  /*2ac0*/  SEL R16, R16, 0x1, P0 ;  /* 0x0000000110107807 */ /* 0x000fe20000000000 */
[----:B--2---:R-:W-:Y:S01]  /*2ad0*/  VIADD R40, R40, 0xffffffe ;  /* 0x0ffffffe28287836 */ /* 0x004fe20000000000 */
[----:B------:R-:W-:-:S03]  /*2ae0*/  IABS R18, R6 ;  /* 0x0000000600127213 */ /* 0x000fc60000000000 */
[----:B------:R-:W1:Y:S01]  /*2af0*/  F2I.FTZ.U32.TRUNC.NTZ R41, R40 ;  /* 0x0000002800297305 */ /* 0x000e62000021f000 */
[----:B0-----:R-:W-:Y:S01]  /*2b00*/  VIADD R34, R17, 0xffffffe ;  /* 0x0ffffffe11227836 */ /* 0x001fe20000000000 */
[----:B------:R-:W-:Y:S02]  /*2b10*/  IABS R17, R16 ;  /* 0x0000001000117213 */ /* 0x000fe40000000000 */
[----:B------:R-:W-:-:S04]  /*2b20*/  IABS R19, R9 ;  /* 0x0000000900137213 */ /* 0x000fc80000000000 */
[----:B------:R-:W0:Y:S01]  /*2b30*/  F2I.FTZ.U32.TRUNC.NTZ R35, R34 ;  /* 0x0000002200237305 */ /* 0x000e22000021f000 */
[----:B-1----:R-:W-:-:S07]  /*2b40*/  IADD3 R24, PT, PT, RZ, -R41, RZ ;  /* 0x80000029ff187210 */ /* 0x002fce0007ffe0ff */
[----:B------:R-:W1:Y:S01]  /*2b50*/  I2F.U32.RP R38, R17 ;  /* 0x0000001100267306 */ /* 0x000e620000209000 */
[----:B------:R-:W-:Y:S02]  /*2b60*/  IMAD.MOV.U32 R40, RZ, RZ, RZ ;  /* 0x000000ffff287224 */ /* 0x000fe400078e00ff */
[----:B------:R-:W-:Y:S01]  /*2b70*/  IMAD R23, R24, R11, RZ ;  /* 0x0000000b18177224 */ /* 0x000fe200078e02ff */
[----:B------:R-:W-:Y:S01]  /*2b80*/  IABS R24, R14 ;  /* 0x0000000e00187213 */ /* 0x000fe20000000000 */
[----:B0-----:R-:W-:-:S03]  /*2b90*/  IMAD.MOV R36, RZ, RZ, -R35 ;  /* 0x000000ffff247224 */ /* 0x001fc600078e0a23 */
[----:B------:R-:W0:Y:S01]  /*2ba0*/  I2F.U32.RP R0, R19 ;  /* 0x0000001300007306 */ /* 0x000e220000209000 */
[----:B------:R-:W-:Y:S02]  /*2bb0*/  IMAD.MOV.U32 R34, RZ, RZ, RZ ;  /* 0x000000ffff227224 */ /* 0x000fe400078e00ff */
[----:B------:R-:W-:Y:S02]  /*2bc0*/  IMAD R36, R36, R13, RZ ;  /* 0x0000000d24247224 */ /* 0x000fe400078e02ff */
[----:B------:R-:W-:-:S03]  /*2bd0*/  IMAD.HI.U32 R23, R41, R23, R40 ;  /* 0x0000001729177227 */ /* 0x000fc600078e0028 */
[----:B-1----:R-:W1:Y:S01]  /*2be0*/  MUFU.RCP R38, R38 ;  /* 0x0000002600267308 */ /* 0x002e620000001000 */
[----:B------:R-:W-:Y:S01]  /*2bf0*/  IMAD.HI.U32 R36, R35, R36, R34 ;  /* 0x0000002423247227 */ /* 0x000fe200078e0022 */
[----:B------:R-:W-:-:S03]  /*2c00*/  IABS R34, R12 ;  /* 0x0000000c00227213 */ /* 0x000fc60000000000 */
[----:B------:R-:W-:Y:S01]  /*2c10*/  IMAD.HI.U32 R23, R23, R24, RZ ;  /* 0x0000001817177227 */ /* 0x000fe200078e00ff */
[----:B------:R-:W-:Y:S02]  /*2c20*/  IADD3 R34, PT, PT, RZ, -R34, RZ ;  /* 0x80000022ff227210 */ /* 0x000fe40007ffe0ff */
[----:B------:R-:W2:Y:S01]  /*2c30*/  I2F.U32.RP R20, R18 ;  /* 0x0000001200147306 */ /* 0x000ea20000209000 */
[----:B------:R-:W-:-:S04]  /*2c40*/  IMAD.HI.U32 R35, R36, R33, RZ ;  /* 0x0000002124237227 */ /* 0x000fc800078e00ff */
[----:B------:R-:W-:Y:S01]  /*2c50*/  IMAD R24, R23, R21, R24 ;  /* 0x0000001517187224 */ /* 0x000fe200078e0218 */
[----:B------:R-:W-:Y:S01]  /*2c60*/  LOP3.LUT R21, R14, R7, RZ, 0x3c, !PT ;  /* 0x000000070e157212 */ /* 0x000fe200078e3cff */
[----:B------:R-:W-:Y:S01]  /*2c70*/  IMAD R34, R35, R34, R33 ;  /* 0x0000002223227224 */ /* 0x000fe200078e0221 */
[----:B0-----:R-:W0:Y:S01]  /*2c80*/  MUFU.RCP R0, R0 ;  /* 0x0000000000007308 */ /* 0x001e220000001000 */
[----:B------:R-:W-:Y:S01]  /*2c90*/  LOP3.LUT R33, R37, R12, RZ, 0x3c, !PT ;  /* 0x0000000c25217212 */ /* 0x000fe200078e3cff */
[----:B-1----:R-:W-:Y:S01]  /*2ca0*/  VIADD R38, R38, 0xffffffe ;  /* 0x0ffffffe26267836 */ /* 0x002fe20000000000 */
[----:B------:R-:W-:Y:S02]  /*2cb0*/  ISETP.GT.U32.AND P1, PT, R11, R24, PT ;  /* 0x000000180b00720c */ /* 0x000fe40003f24070 */
[----:B------:R-:W-:Y:S02]  /*2cc0*/  ISETP.GT.U32.AND P3, PT, R13, R34, PT ;  /* 0x000000220d00720c */ /* 0x000fe40003f64070 */
[----:B------:R-:W-:Y:S01]  /*2cd0*/  ISETP.GE.AND P0, PT, R21, RZ, PT ;  /* 0x000000ff1500720c */ /* 0x000fe20003f06270 */
[----:B--2---:R-:W1:Y:S01]  /*2ce0*/  MUFU.RCP R20, R20 ;  /* 0x0000001400147308 */ /* 0x004e620000001000 */
[----:B------:R-:W-:-:S07]  /*2cf0*/  ISETP.GE.AND P2, PT, R33, RZ, PT ;  /* 0x000000ff2100720c */ /* 0x000fce0003f46270 */
[----:B------:R-:W2:Y:S01]  /*2d00*/  F2I.FTZ.U32.TRUNC.NTZ R39, R38 ;  /* 0x0000002600277305 */ /* 0x000ea2000021f000 */
[----:B------:R-:W-:Y:S01]  /*2d10*/  @!P1 IMAD.IADD R24, R24, 0x1, -R11 ;  /* 0x0000000118189824 */ /* 0x000fe200078e0a0b */
[----:B------:R-:W-:Y:S01]  /*2d20*/  @!P3 IADD3 R34, PT, PT, R34, -R13, RZ ;  /* 0x8000000d2222b210 */ /* 0x000fe20007ffe0ff */
[----:B0-----:R-:W-:Y:S02]  /*2d30*/  VIADD R40, R0, 0xffffffe ;  /* 0x0ffffffe00287836 */ /* 0x001fe40000000000 */
[----:B------:R-:W-:Y:S01]  /*2d40*/  @!P3 VIADD R35, R35, 0x1 ;  /* 0x000000012323b836 */ /* 0x000fe20000000000 */
[----:B------:R-:W-:Y:S01]  /*2d50*/  ISETP.GE.U32.AND P4, PT, R24, R11, PT ;  /* 0x0000000b1800720c */ /* 0x000fe20003f86070 */
[----:B------:R-:W-:Y:S01]  /*2d60*/  @!P1 VIADD R23, R23, 0x1 ;  /* 0x0000000117179836 */ /* 0x000fe20000000000 */
[----:B------:R0:W3:Y:S01]  /*2d70*/  F2I.FTZ.U32.TRUNC.NTZ R41, R40 ;  /* 0x0000002800297305 */ /* 0x0000e2000021f000 */
[----:B------:R-:W-:Y:S02]  /*2d80*/  ISETP.GE.U32.AND P5, PT, R34, R13, PT ;  /* 0x0000000d2200720c */ /* 0x000fe40003fa6070 */
[----:B-1----:R-:W-:-:S02]  /*2d90*/  IADD3 R21, PT, PT, R20, 0xffffffe, RZ ;  /* 0x0ffffffe14157810 */ /* 0x002fc40007ffe0ff */
[----:B------:R-:W-:Y:S01]  /*2da0*/  ISETP.NE.AND P3, PT, R12, RZ, PT ;  /* 0x000000ff0c00720c */ /* 0x000fe20003f65270 */
[----:B--2---:R-:W-:Y:S01]  /*2db0*/  IMAD.MOV R0, RZ, RZ, -R39 ;  /* 0x000000ffff007224 */ /* 0x004fe200078e0a27 */
[----:B------:R-:W-:Y:S02]  /*2dc0*/  IABS R20, R16 ;  /* 0x0000001000147213 */ /* 0x000fe40000000000 */
[----:B------:R-:W1:Y:S01]  /*2dd0*/  F2I.FTZ.U32.TRUNC.NTZ R21, R21 ;  /* 0x0000001500157305 */ /* 0x000e62000021f000 */
[----:B------:R-:W-:Y:S01]  /*2de0*/  IMAD.MOV.U32 R38, RZ, RZ, RZ ;  /* 0x000000ffff267224 */ /* 0x000fe200078e00ff */
[----:B------:R-:W-:Y:S01]  /*2df0*/  ISETP.NE.AND P1, PT, R7, RZ, PT ;  /* 0x000000ff0700720c */ /* 0x000fe20003f25270 */
[----:B------:R-:W-:Y:S01]  /*2e00*/  IMAD R33, R0, R17, RZ ;  /* 0x0000001100217224 */ /* 0x000fe200078e02ff */
[----:B------:R-:W-:Y:S01]  /*2e10*/  IABS R0, R3 ;  /* 0x0000000300007213 */ /* 0x000fe20000000000 */
[----:B------:R-:W-:Y:S02]  /*2e20*/  IMAD.MOV R20, RZ, RZ, -R20 ;  /* 0x000000ffff147224 */ /* 0x000fe400078e0a14 */
[----:B0-----:R-:W-:-:S02]  /*2e30*/  HFMA2 R40, -RZ, RZ, 0, 0 ;  /* 0x00000000ff287431 */ /* 0x001fc400000001ff */
[----:B------:R-:W-:Y:S01]  /*2e40*/  IMAD.HI.U32 R33, R39, R33, R38 ;  /* 0x0000002127217227 */ /* 0x000fe200078e0026 */
[----:B------:R-:W-:Y:S02]  /*2e50*/  @P5 IADD3 R35, PT, PT, R35, 0x1, RZ ;  /* 0x0000000123235810 */ /* 0x000fe40007ffe0ff */
[----:B------:R-:W-:Y:S01]  /*2e60*/  IABS R11, R6 ;  /* 0x00000006000b7213 */ /* 0x000fe20000000000 */
[----:B---3--:R-:W-:Y:S02]  /*2e70*/  IMAD.MOV R13, RZ, RZ, -R41 ;  /* 0x000000ffff0d7224 */ /* 0x008fe400078e0a29 */
[----:B------:R-:W-:-:S04]  /*2e80*/  IMAD.HI.U32 R33, R33, R0, RZ ;  /* 0x0000000021217227 */ /* 0x000fc800078e00ff */
[----:B------:R-:W-:Y:S02]  /*2e90*/  IMAD R13, R13, R19, RZ ;  /* 0x000000130d0d7224 */ /* 0x000fe400078e02ff */
[----:B------:R-:W-:Y:S02]  /*2ea0*/  @P4 VIADD R23, R23, 0x1 ;  /* 0x0000000117174836 */ /* 0x000fe40000000000 */
[----:B------:R-:W-:Y:S01]  /*2eb0*/  IMAD.HI.U32 R40, R41, R13, R40 ;  /* 0x0000000d29287227 */ /* 0x000fe200078e0028 */
[----:B-1----:R-:W-:Y:S02]  /*2ec0*/  IADD3 R41, PT, PT, RZ, -R21, RZ ;  /* 0x80000015ff297210 */ /* 0x002fe40007ffe0ff */
[----:B------:R-:W-:Y:S01]  /*2ed0*/  IABS R13, R9 ;  /* 0x00000009000d7213 */ /* 0x000fe20000000000 */
[----:B------:R-:W-:Y:S02]  /*2ee0*/  IMAD R0, R33, R20, R0 ;  /* 0x0000001421007224 */ /* 0x000fe400078e0200 */
[----:B------:R-:W-:-:S02]  /*2ef0*/  IMAD.MOV.U32 R39, RZ, RZ, R23 ;  /* 0x000000ffff277224 */ /* 0x000fc400078e0017 */
[----:B------:R-:W-:Y:S01]  /*2f00*/  @!P2 IMAD.MOV R35, RZ, RZ, -R35 ;  /* 0x000000ffff23a224 */ /* 0x000fe200078e0a23 */
[----:B------:R-:W-:Y:S01]  /*2f10*/  @!P3 LOP3.LUT R35, RZ, R12, RZ, 0x33, !PT ;  /* 0x0000000cff23b212 */ /* 0x000fe200078e33ff */
[----:B------:R-:W-:Y:S01]  /*2f20*/  IMAD R41, R41, R18, RZ ;  /* 0x0000001229297224 */ /* 0x000fe200078e02ff */
[----:B------:R-:W-:Y:S01]  /*2f30*/  @!P0 IADD3 R39, PT, PT, -R39, RZ, RZ ;  /* 0x000000ff27278210 */ /* 0x000fe20007ffe1ff */
[----:B------:R-:W-:Y:S01]  /*2f40*/  IMAD.MOV.U32 R20, RZ, RZ, RZ ;  /* 0x000000ffff147224 */ /* 0x000fe200078e00ff */
[----:B------:R-:W-:Y:S01]  /*2f50*/  ISETP.GT.U32.AND P4, PT, R17, R0, PT ;  /* 0x000000001100720c */ /* 0x000fe20003f84070 */
[----:B------:R-:W-:Y:S01]  /*2f60*/  IMAD.MOV R23, RZ, RZ, -R13 ;  /* 0x000000ffff177224 */ /* 0x000fe200078e0a0d */
[----:B------:R-:W-:Y:S01]  /*2f70*/  @!P1 LOP3.LUT R39, RZ, R7, RZ, 0x33, !PT ;  /* 0x00000007ff279212 */ /* 0x000fe200078e33ff */
[----:B------:R-:W-:Y:S01]  /*2f80*/  IMAD.HI.U32 R41, R21, R41, R20 ;  /* 0x0000002915297227 */ /* 0x000fe200078e0014 */
[----:B------:R-:W-:Y:S02]  /*2f90*/  IABS R24, R35 ;  /* 0x0000002300187213 */ /* 0x000fe40000000000 */
[----:B------:R-:W-:Y:S01]  /*2fa0*/  IABS R13, R39 ;  /* 0x00000027000d7213 */ /* 0x000fe20000000000 */
[----:B------:R-:W-:-:S02]  /*2fb0*/  IMAD.MOV R11, RZ, RZ, -R11 ;  /* 0x000000ffff0b7224 */ /* 0x000fc400078e0a0b */
[----:B------:R-:W-:-:S04]  /*2fc0*/  IMAD.HI.U32 R40, R40, R24, RZ ;  /* 0x0000001828287227 */ /* 0x000fc800078e00ff */
[----:B------:R-:W-:Y:S01]  /*2fd0*/  IMAD.HI.U32 R20, R41, R13, RZ ;  /* 0x0000000d29147227 */ /* 0x000fe200078e00ff */
[----:B------:R-:W-:-:S03]  /*2fe0*/  @!P4 IADD3 R0, PT, PT, R0, -R17, RZ ;  /* 0x800000110000c210 */ /* 0x000fc60007ffe0ff */
[----:B------:R-:W-:Y:S01]  /*2ff0*/  IMAD R24, R40, R23, R24 ;  /* 0x0000001728187224 */ /* 0x000fe200078e0218 */
[----:B------:R-:W-:Y:S01]  /*3000*/  ISETP.GE.U32.AND P2, PT, R0, R17, PT ;  /* 0x000000110000720c */ /* 0x000fe20003f46070 */
[----:B------:R-:W-:Y:S01]  /*3010*/  IMAD R11, R20, R11, R13 ;  /* 0x0000000b140b7224 */ /* 0x000fe200078e020d */
[----:B------:R-:W-:Y:S01]  /*3020*/  LOP3.LUT R0, R3, R16, RZ, 0x3c, !PT ;  /* 0x0000001003007212 */ /* 0x000fe200078e3cff */
[----:B------:R-:W-:Y:S01]  /*3030*/  @!P4 VIADD R33, R33, 0x1 ;  /* 0x000000012121c836 */ /* 0x000fe20000000000 */
[----:B------:R-:W-:Y:S02]  /*3040*/  ISETP.GT.U32.AND P3, PT, R19, R24, PT ;  /* 0x000000181300720c */ /* 0x000fe40003f64070 */
[----:B------:R-:W-:Y:S02]  /*3050*/  ISETP.GT.U32.AND P1, PT, R18, R11, PT ;  /* 0x0000000b1200720c */ /* 0x000fe40003f24070 */
[----:B------:R-:W-:Y:S01]  /*3060*/  ISETP.GE.AND P0, PT, R0, RZ, PT ;  /* 0x000000ff0000720c */ /* 0x000fe20003f06270 */
[----:B------:R-:W-:Y:S01]  /*3070*/  IMAD.MOV R0, RZ, RZ, -R35 ;  /* 0x000000ffff007224 */ /* 0x000fe200078e0a23 */
[----:B------:R-:W-:-:S02]  /*3080*/  ISETP.NE.AND P4, PT, R16, RZ, PT ;  /* 0x000000ff1000720c */ /* 0x000fc40003f85270 */
[----:B------:R-:W-:Y:S01]  /*3090*/  LOP3.LUT R13, R35, R9, RZ, 0x3c, !PT ;  /* 0x00000009230d7212 */ /* 0x000fe200078e3cff */
[----:B------:R-:W-:Y:S01]  /*30a0*/  IMAD R0, R12, R0, R37 ;  /* 0x000000000c007224 */ /* 0x000fe200078e0225 */
[----:B------:R-:W-:Y:S02]  /*30b0*/  @P2 IADD3 R33, PT, PT, R33, 0x1, RZ ;  /* 0x0000000121212810 */ /* 0x000fe40007ffe0ff */
[----:B------:R-:W-:Y:S01]  /*30c0*/  LOP3.LUT R12, R39, R6, RZ, 0x3c, !PT ;  /* 0x00000006270c7212 */ /* 0x000fe200078e3cff */
[----:B------:R-:W-:Y:S01]  /*30d0*/  @!P3 IMAD.IADD R24, R24, 0x1, -R19 ;  /* 0x000000011818b824 */ /* 0x000fe200078e0a13 */
[----:B------:R-:W-:Y:S01]  /*30e0*/  ISETP.GE.AND P2, PT, R13, RZ, PT ;  /* 0x000000ff0d00720c */ /* 0x000fe20003f46270 */
[----:B------:R-:W-:Y:S02]  /*30f0*/  @!P1 IMAD.IADD R11, R11, 0x1, -R18 ;  /* 0x000000010b0b9824 */ /* 0x000fe400078e0a12 */
[----:B------:R-:W-:Y:S01]  /*3100*/  @!P0 IADD3 R33, PT, PT, -R33, RZ, RZ ;  /* 0x000000ff21218210 */ /* 0x000fe20007ffe1ff */
[----:B------:R-:W-:Y:S01]  /*3110*/  @!P3 VIADD R40, R40, 0x1 ;  /* 0x000000012828b836 */ /* 0x000fe20000000000 */
[----:B------:R-:W-:Y:S01]  /*3120*/  ISETP.GE.U32.AND P6, PT, R24, R19, PT ;  /* 0x000000131800720c */ /* 0x000fe20003fc6070 */
[----:B------:R-:W-:Y:S01]  /*3130*/  @!P1 VIADD R20, R20, 0x1 ;  /* 0x0000000114149836 */ /* 0x000fe20000000000 */
[----:B------:R-:W-:-:S02]  /*3140*/  @!P4 LOP3.LUT R33, RZ, R16, RZ, 0x33, !PT ;  /* 0x00000010ff21c212 */ /* 0x000fc400078e33ff */
[----:B------:R-:W-:Y:S01]  /*3150*/  ISETP.GE.U32.AND P5, PT, R11, R18, PT ;  /* 0x000000120b00720c */ /* 0x000fe20003fa6070 */
[----:B------:R-:W-:Y:S01]  /*3160*/  IMAD.WIDE R18, R0, UR4, RZ ;  /* 0x0000000400127c25 */ /* 0x000fe2000f8e02ff */
[----:B------:R-:W-:Y:S02]  /*3170*/  ISETP.NE.AND P4, PT, R9, RZ, PT ;  /* 0x000000ff0900720c */ /* 0x000fe40003f85270 */
[----:B------:R-:W-:Y:S01]  /*3180*/  ISETP.GE.AND P0, PT, R12, RZ, PT ;  /* 0x000000ff0c00720c */ /* 0x000fe20003f06270 */
[C---:B------:R-:W-:Y:S01]  /*3190*/  IMAD.WIDE R12, R33.reuse, UR11, RZ ;  /* 0x0000000b210c7c25 */ /* 0x040fe2000f8e02ff */
[----:B------:R-:W-:Y:S02]  /*31a0*/  ISETP.NE.AND P3, PT, R6, RZ, PT ;  /* 0x000000ff0600720c */ /* 0x000fe40003f65270 */
[----:B------:R-:W-:Y:S01]  /*31b0*/  IADD3 R33, PT, PT, -R33, RZ, RZ ;  /* 0x000000ff21217210 */ /* 0x000fe20007ffe1ff */
[----:B------:R-:W-:Y:S01]  /*31c0*/  @P6 VIADD R40, R40, 0x1 ;  /* 0x0000000128286836 */ /* 0x000fe20000000000 */
[----:B------:R-:W-:Y:S01]  /*31d0*/  IADD3 R11, PT, PT, -R39, RZ, RZ ;  /* 0x000000ff270b7210 */ /* 0x000fe20007ffe1ff */
[----:B------:R-:W-:Y:S01]  /*31e0*/  IMAD.WIDE.U32 R12, R2, UR15, R12 ;  /* 0x0000000f020c7c25 */ /* 0x000fe2000f8e000c */
[----:B------:R-:W-:-:S03]  /*31f0*/  UIMAD UR15, UR10, UR15, URZ ;  /* 0x0000000f0a0f72a4 */ /* 0x000fc6000f8e02ff */
[----:B------:R-:W-:Y:S02]  /*3200*/  @P5 VIADD R20, R20, 0x1 ;  /* 0x0000000114145836 */ /* 0x000fe40000000000 */
[----:B------:R-:W-:Y:S01]  /*3210*/  IMAD R13, R2, UR5, R13 ;  /* 0x00000005020d7c24 */ /* 0x000fe2000f8e020d */
[----:B------:R-:W0:Y:S01]  /*3220*/  LDCU.64 UR4, c[0x0][0x420] ;  /* 0x00008400ff0477ac */ /* 0x000e220008000a00 */
[----:B------:R-:W-:Y:S01]  /*3230*/  @!P2 IMAD.MOV R40, RZ, RZ, -R40 ;  /* 0x000000ffff28a224 */ /* 0x000fe200078e0a28 */
[----:B------:R-:W-:Y:S01]  /*3240*/  @!P4 LOP3.LUT R40, RZ, R9, RZ, 0x33, !PT ;  /* 0x00000009ff28c212 */ /* 0x000fe200078e33ff */
[----:B------:R-:W-:Y:S02]  /*3250*/  IMAD R33, R16, R33, R3 ;  /* 0x0000002110217224 */ /* 0x000fe400078e0203 */
[----:B------:R-:W-:Y:S01]  /*3260*/  @!P0 IMAD.MOV R20, RZ, RZ, -R20 ;  /* 0x000000ffff148224 */ /* 0x000fe200078e0a14 */
[----:B------:R-:W-:Y:S01]  /*3270*/  @!P3 LOP3.LUT R20, RZ, R6, RZ, 0x33, !PT ;  /* 0x00000006ff14b212 */ /* 0x000fe200078e33ff */
[----:B------:R-:W-:Y:S01]  /*3280*/  IMAD.WIDE R16, R33, UR9, R12 ;  /* 0x0000000921107c25 */ /* 0x000fe2000f8e020c */
[----:B------:R-:W-:-:S03]  /*3290*/  IADD3 R12, PT, PT, -R40, RZ, RZ ;  /* 0x000000ff280c7210 */ /* 0x000fc60007ffe1ff */
[----:B------:R-:W-:Y:S02]  /*32a0*/  IMAD.MOV R2, RZ, RZ, -R20 ;  /* 0x000000ffff027224 */ /* 0x000fe400078e0a14 */
[----:B------:R-:W-:-:S04]  /*32b0*/  IMAD.WIDE R40, R40, R8, RZ ;  /* 0x0000000828287225 */ /* 0x000fc800078e02ff */
[----:B------:R-:W-:Y:S01]  /*32c0*/  IMAD R11, R7, R11, R14 ;  /* 0x0000000b070b7224 */ /* 0x000fe200078e020e */
[----:B------:R-:W-:Y:S01]  /*32d0*/  IADD3 R0, P1, P0, R40, R16, R18 ;  /* 0x0000001028007210 */ /* 0x000fe2000783e012 */
[----:B------:R-:W-:Y:S02]  /*32e0*/  IMAD R12, R9, R12, R35 ;  /* 0x0000000c090c7224 */ /* 0x000fe400078e0223 */
[----:B------:R-:W-:Y:S01]  /*32f0*/  IMAD R3, R10, UR9, RZ ;  /* 0x000000090a037c24 */ /* 0x000fe2000f8e02ff */
[----:B------:R-:W-:Y:S01]  /*3300*/  IADD3.X R17, PT, PT, R41, R17, R19, P1, P0 ;  /* 0x0000001129117210 */ /* 0x000fe20000fe0413 */
[----:B------:R-:W-:Y:S02]  /*3310*/  IMAD R2, R6, R2, R39 ;  /* 0x0000000206027224 */ /* 0x000fe400078e0227 */
[----:B------:R-:W-:-:S04]  /*3320*/  IMAD.WIDE R6, R11, UR15, RZ ;  /* 0x0000000f0b067c25 */ /* 0x000fc8000f8e02ff */
[----:B------:R-:W-:-:S04]  /*3330*/  IMAD.WIDE R12, R12, R3, RZ ;  /* 0x000000030c0c7225 */ /* 0x000fc800078e02ff */
        /* <DEDUP_REMOVED lines=10> */
.L_x_80:
[----:B------:R-:W0:Y:S01]  /*33e0*/  LDC.64 R2, c[0x0][0x420] ;  /* 0x00010800ff027b82 */ /* 0x000e220000000a00 */
[----:B------:R-:W-:-:S05]  /*33f0*/  IADD3 R0, PT, PT, R15, UR6, RZ ;  /* 0x000000060f007c10 */ /* 0x000fca000fffe0ff */
[----:B0-----:R-:W-:-:S05]  /*3400*/  IMAD.WIDE.U32 R2, R0, 0x4, R2 ;  /* 0x0000000400027825 */ /* 0x001fca00078e0002 */
[----:B------:R1:W-:Y:S02]  /*3410*/  STG.E desc[UR12][R2.64], R25 ;  /* 0x0000001902007986 */ /* 0x0003e4000c10190c */
.L_x_79:
[----:B------:R-:W-:Y:S05]  /*3420*/  BSYNC.RECONVERGENT B1 ;  /* 0x0000000000017941 */ /* 0x000fea0003800200 */
.L_x_78:
[----:B------:R-:W2:Y:S01]  /*3430*/  LDCU UR9, c[0x0][0x534] ;  /* 0x0000a680ff0977ac */ /* 0x000ea20008000800 */
[----:B------:R-:W-:Y:S01]  /*3440*/  LOP3.LUT R0, R31, 0x8, RZ, 0xfc, !PT ;  /* 0x000000081f007812 */ /* 0x000fe200078efcff */
[----:B------:R-:W-:Y:S01]  /*3450*/  IMAD R34, R15, 0x18, R31 ;  /* 0x000000180f227824 */ /* 0x000fe200078e021f */
[C---:B01----:R-:W-:Y:S01]  /*3460*/  LOP3.LUT R2, R31.reuse, 0x10, RZ, 0xfc, !PT ;  /* 0x000000101f027812 */ /* 0x043fe200078efcff */
[----:B------:R-:W0:Y:S01]  /*3470*/  LDCU UR8, c[0x0][0x44c] ;  /* 0x00008980ff0877ac */ /* 0x000e220008000800 */
[----:B------:R-:W-:Y:S02]  /*3480*/  CS2R R4, SRZ ;  /* 0x0000000000047805 */ /* 0x000fe4000001ff00 */
[----:B------:R-:W-:Y:S01]  /*3490*/  CS2R R10, SRZ ;  /* 0x00000000000a7805 */ /* 0x000fe2000001ff00 */
[----:B------:R-:W-:Y:S01]  /*34a0*/  IMAD.MOV.U32 R13, RZ, RZ, RZ ;  /* 0x000000ffff0d7224 */ /* 0x000fe200078e00ff */
[----:B--2---:R-:W-:Y:S01]  /*34b0*/  ISETP.GE.AND P2, PT, R0, UR9, PT ;  /* 0x0000000900007c0c */ /* 0x004fe2000bf46270 */
[----:B------:R-:W-:Y:S01]  /*34c0*/  UISETP.GE.AND UP0, UPT, UR9, 0x1, UPT ;  /* 0x000000010900788c */ /* 0x000fe2000bf06270 */
[----:B------:R-:W-:-:S02]  /*34d0*/  LOP3.LUT R0, R31, 0x18, RZ, 0xfc, !PT ;  /* 0x000000181f007812 */ /* 0x000fc400078efcff */
[----:B------:R-:W-:Y:S01]  /*34e0*/  ISETP.GE.AND P3, PT, R31, UR9, PT ;  /* 0x000000091f007c0c */ /* 0x000fe2000bf66270 */
[----:B0-----:R-:W-:Y:S01]  /*34f0*/  UIMAD UR4, UR6, UR8, URZ ;  /* 0x00000008060472a4 */ /* 0x001fe2000f8e02ff */
[----:B------:R-:W-:Y:S01]  /*3500*/  ISETP.GE.AND P1, PT, R2, UR9, PT ;  /* 0x0000000902007c0c */ /* 0x000fe2000bf26270 */
[----:B------:R-:W-:Y:S01]  /*3510*/  IMAD.SHL.U32 R31, R22, 0x4, RZ ;  /* 0x00000004161f7824 */ /* 0x000fe200078e00ff */
[----:B------:R-:W-:Y:S01]  /*3520*/  ISETP.GE.AND P0, PT, R0, UR9, PT ;  /* 0x0000000900007c0c */ /* 0x000fe2000bf06270 */
[----:B------:R-:W-:Y:S01]  /*3530*/  IMAD.MOV.U32 R0, RZ, RZ, RZ ;  /* 0x000000ffff007224 */ /* 0x000fe200078e00ff */
[C---:B------:R-:W-:Y:S01]  /*3540*/  ISETP.GT.U32.OR P3, PT, R22.reuse, 0x7f, P3 ;  /* 0x0000007f1600780c */ /* 0x040fe20001f64470 */
[----:B------:R-:W-:Y:S01]  /*3550*/  IMAD.U32 R12, RZ, RZ, UR4 ;  /* 0x00000004ff0c7e24 */ /* 0x000fe2000f8e00ff */
[----:B------:R-:W-:Y:S02]  /*3560*/  ISETP.GT.U32.OR P1, PT, R22, 0x7f, P1 ;  /* 0x0000007f1600780c */ /* 0x000fe40000f24470 */
[----:B------:R-:W-:-:S02]  /*3570*/  CS2R R2, SRZ ;  /* 0x0000000000027805 */ /* 0x000fc4000001ff00 */
[C---:B------:R-:W-:Y:S02]  /*3580*/  ISETP.GT.U32.OR P2, PT, R22.reuse, 0x7f, P2 ;  /* 0x0000007f1600780c */ /* 0x040fe40001744470 */
[----:B------:R-:W-:Y:S02]  /*3590*/  ISETP.GT.U32.OR P0, PT, R22, 0x7f, P0 ;  /* 0x0000007f1600780c */ /* 0x000fe40000704470 */
[----:B------:R-:W-:-:S03]  /*35a0*/  LOP3.LUT R31, R31, 0x1c, RZ, 0xc0, !PT ;  /* 0x0000001c1f1f7812 */ /* 0x000fc600078ec0ff */
[C---:B------:R-:W-:Y:S02]  /*35b0*/  @!P3 FADD.FTZ R32, -R25.reuse, R32 ;  /* 0x000000201920b221 */ /* 0x040fe40000010100 */
[----:B------:R-:W-:-:S04]  /*35c0*/  @!P1 FADD.FTZ R30, -R25, R30 ;  /* 0x0000001e191e9221 */ /* 0x000fc80000010100 */
[C---:B------:R-:W-:Y:S01]  /*35d0*/  @!P2 FADD.FTZ R27, -R25.reuse, R27 ;  /* 0x0000001b191ba221 */ /* 0x040fe20000010100 */
[----:B------:R-:W-:Y:S01]  /*35e0*/  @!P3 FMUL.FTZ R32, R32, 1.4426950216293334961 ;  /* 0x3fb8aa3b2020b820 */ /* 0x000fe20000410000 */
[----:B------:R-:W-:Y:S01]  /*35f0*/  @!P0 FADD.FTZ R25, -R25, R26 ;  /* 0x0000001a19198221 */ /* 0x000fe20000010100 */
[----:B------:R-:W-:Y:S01]  /*3600*/  @!P1 FMUL.FTZ R30, R30, 1.4426950216293334961 ;  /* 0x3fb8aa3b1e1e9820 */ /* 0x000fe20000410000 */
[----:B------:R-:W-:Y:S02]  /*3610*/  @!P2 FMUL.FTZ R27, R27, 1.4426950216293334961 ;  /* 0x3fb8aa3b1b1ba820 */ /* 0x000fe40000410000 */
[----:B------:R-:W-:Y:S01]  /*3620*/  @!P0 FMUL.FTZ R25, R25, 1.4426950216293334961 ;  /* 0x3fb8aa3b19198820 */ /* 0x000fe20000410000 */
[----:B------:R-:W0:Y:S04]  /*3630*/  @!P3 MUFU.EX2 R32, R32 ;  /* 0x000000200020b308 */ /* 0x000e280000000800 */
[----:B------:R-:W1:Y:S04]  /*3640*/  @!P2 MUFU.EX2 R6, R27 ;  /* 0x0000001b0006a308 */ /* 0x000e680000000800 */
[----:B------:R-:W2:Y:S04]  /*3650*/  @!P1 MUFU.EX2 R30, R30 ;  /* 0x0000001e001e9308 */ /* 0x000ea80000000800 */
[----:B------:R-:W3:Y:S01]  /*3660*/  @!P0 MUFU.EX2 R8, R25 ;  /* 0x0000001900088308 */ /* 0x000ee20000000800 */
[----:B0-----:R-:W-:Y:S04]  /*3670*/  @!P3 STS [R29], R32 ;  /* 0x000000201d00b388 */ /* 0x001fe80000000800 */
[----:B-1----:R0:W-:Y:S04]  /*3680*/  @!P2 STS [R29+0x220], R6 ;  /* 0x000220061d00a388 */ /* 0x0021e80000000800 */
[----:B--2---:R1:W-:Y:S04]  /*3690*/  @!P1 STS [R29+0x440], R30 ;  /* 0x0004401e1d009388 */ /* 0x0043e80000000800 */
[----:B---3--:R2:W-:Y:S01]  /*36a0*/  @!P0 STS [R29+0x660], R8 ;  /* 0x000660081d008388 */ /* 0x0085e20000000800 */
[----:B------:R-:W-:Y:S01]  /*36b0*/  BAR.SYNC.DEFER_BLOCKING 0x0 ;  /* 0x0000000000007b1d */ /* 0x000fe20000010000 */
[----:B------:R-:W-:-:S04]  /*36c0*/  LEA R34, P0, R34, UR4, 0x2 ;  /* 0x0000000422227c11 */ /* 0x000fc8000f8010ff */
[----:B------:R-:W-:Y:S02]  /*36d0*/  LEA.HI.X.SX32 R35, R12, RZ, 0x1, P0 ;  /* 0x000000ff0c237211 */ /* 0x000fe400000f0eff */
[----:B0-----:R-:W-:Y:S02]  /*36e0*/  CS2R R6, SRZ ;  /* 0x0000000000067805 */ /* 0x001fe4000001ff00 */
[C---:B-1----:R-:W-:Y:S02]  /*36f0*/  LOP3.LUT R30, R31.reuse, 0x20, RZ, 0xfc, !PT ;  /* 0x000000201f1e7812 */ /* 0x042fe400078efcff */
[----:B--2---:R-:W-:Y:S02]  /*3700*/  CS2R R8, SRZ ;  /* 0x0000000000087805 */ /* 0x004fe4000001ff00 */
[----:B------:R-:W-:Y:S01]  /*3710*/  LOP3.LUT R29, R31, 0x40, RZ, 0xfc, !PT ;  /* 0x000000401f1d7812 */ /* 0x000fe200078efcff */
        /* <DEDUP_REMOVED lines=16> */
[----:B------:R-:W-:Y:S01]  /*3820*/  IMAD.MOV.U32 R0, RZ, RZ, RZ ;  /* 0x000000ffff007224 */ /* 0x000fe200078e00ff */
[----:B------:R-:W-:Y:S01]  /*3830*/  CS2R R2, SRZ ;  /* 0x0000000000027805 */ /* 0x000fe2000001ff00 */
[----:B------:R-:W-:Y:S01]  /*3840*/  IMAD.MOV.U32 R14, RZ, RZ, R28 ;  /* 0x000000ffff0e7224 */ /* 0x000fe200078e001c */
[----:B------:R-:W-:Y:S01]  /*3850*/  ULOP3.LUT UR9, UR9, 0x7ffffffe, URZ, 0xc0, !UPT ;  /* 0x7ffffffe09097892 */ /* 0x000fe2000f8ec0ff */
[----:B------:R-:W-:Y:S01]  /*3860*/  CS2R R4, SRZ ;  /* 0x0000000000047805 */ /* 0x000fe2000001ff00 */
[----:B------:R-:W-:Y:S01]  /*3870*/  UIADD3 UR5, UPT, UPT, UR7, -UR6, URZ ;  /* 0x8000000607057290 */ /* 0x000fe2000fffe0ff */
[----:B------:R-:W-:Y:S01]  /*3880*/  CS2R R6, SRZ ;  /* 0x0000000000067805 */ /* 0x000fe2000001ff00 */
[----:B------:R-:W-:Y:S01]  /*3890*/  UIMAD UR14, UR7, UR8, URZ ;  /* 0x00000008070e72a4 */ /* 0x000fe2000f8e02ff */
[----:B------:R-:W-:Y:S02]  /*38a0*/  CS2R R8, SRZ ;  /* 0x0000000000087805 */ /* 0x000fe4000001ff00 */
[----:B------:R-:W-:Y:S01]  /*38b0*/  CS2R R10, SRZ ;  /* 0x00000000000a7805 */ /* 0x000fe2000001ff00 */
[----:B------:R-:W-:Y:S01]  /*38c0*/  IMAD.MOV.U32 R13, RZ, RZ, RZ ;  /* 0x000000ffff0d7224 */ /* 0x000fe200078e00ff */
[----:B------:R-:W-:Y:S01]  /*38d0*/  ISETP.GE.AND P4, PT, R15, UR5, PT ;  /* 0x000000050f007c0c */ /* 0x000fe2000bf86270 */
[----:B------:R-:W-:Y:S01]  /*38e0*/  IMAD.U32 R33, RZ, RZ, UR9 ;  /* 0x00000009ff217e24 */ /* 0x000fe2000f8e00ff */
[----:B------:R-:W1:Y:S01]  /*38f0*/  LDCU UR8, c[0x0][0x440] ;  /* 0x00008800ff0877ac */ /* 0x000e620008000800 */
[----:B------:R-:W-:-:S02]  /*3900*/  UIMAD.WIDE UR14, UR14, 0x8, URZ ;  /* 0x000000080e0e78a5 */ /* 0x000fc4000f8e02ff */
[----:B------:R-:W-:Y:S02]  /*3910*/  UIADD3 UR11, UPT, UPT, -UR9, URZ, URZ ;  /* 0x000000ff090b7290 */ /* 0x000fe4000fffe1ff */
[----:B0-----:R-:W-:-:S12]  /*3920*/  UIMAD UR4, UR7, UR4, URZ ;  /* 0x00000004070472a4 */ /* 0x001fd8000f8e02ff */
.L_x_92:
[----:B------:R-:W-:Y:S04]  /*3930*/  BSSY.RECONVERGENT B0, `(.L_x_88) ;  /* 0x000000e000007945 */ /* 0x000fe80003800200 */
[----:B-1----:R-:W-:Y:S05]  /*3940*/  @P4 BRA `(.L_x_89) ;  /* 0x0000000000304947 */ /* 0x002fea0003800000 */
[----:B-1----:R-:W-:Y:S02]  /*3950*/  ISETP.GE.AND P2, PT, R31, UR8, PT ;  /* 0x000000081f007c0c */ /* 0x002fe4000bf46270 */
[----:B------:R-:W-:Y:S02]  /*3960*/  CS2R R18, SRZ ;  /* 0x0000000000127805 */ /* 0x000fe4000001ff00 */
[----:B------:R-:W-:Y:S02]  /*3970*/  ISETP.GE.AND P1, PT, R30, UR8, PT ;  /* 0x000000081e007c0c */ /* 0x000fe4000bf26270 */
[----:B------:R-:W-:Y:S02]  /*3980*/  CS2R R16, SRZ ;  /* 0x0000000000107805 */ /* 0x000fe4000001ff00 */
[----:B------:R-:W-:Y:S02]  /*3990*/  ISETP.GE.AND P0, PT, R29, UR8, PT ;  /* 0x000000081d007c0c */ /* 0x000fe4000bf06270 */
[----:B------:R-:W-:Y:S02]  /*39a0*/  CS2R R22, SRZ ;  /* 0x0000000000167805 */ /* 0x000fe4000001ff00 */
[----:B------:R-:W-:Y:S02]  /*39b0*/  CS2R R20, SRZ ;  /* 0x0000000000147805 */ /* 0x000fe4000001ff00 */
[----:B------:R-:W-:Y:S02]  /*39c0*/  CS2R R26, SRZ ;  /* 0x00000000001a7805 */ /* 0x000fe4000001ff00 */
[----:B------:R-:W-:Y:S01]  /*39d0*/  CS2R R24, SRZ ;  /* 0x0000000000187805 */ /* 0x000fe2000001ff00 */
[----:B------:R0:W5:Y:S04]  /*39e0*/  @!P2 LDG.E.128 R16, desc[UR12][R34.64] ;  /* 0x0000000c2210a981 */ /* 0x000168000c1e1d00 */
[----:B------:R0:W5:Y:S04]  /*39f0*/  @!P1 LDG.E.128 R20, desc[UR12][R34.64+0x80] ;  /* 0x0000800c22149981 */ /* 0x000168000c1e1d00 */
[----:B------:R0:W5:Y:S02]  /*3a00*/  @!P0 LDG.E.128 R24, desc[UR12][R34.64+0x100] ;  /* 0x0001000c22188981 */ /* 0x000164000c1e1d00 */
.L_x_89:
[----:B-1----:R-:W-:Y:S05]  /*3a10*/  BSYNC.RECONVERGENT B0 ;  /* 0x0000000000007941 */ /* 0x002fea0003800200 */
.L_x_88:
        /* <DEDUP_REMOVED lines=27> */
[----:B------:R-:W-:Y:S05]  /*3bd0*/  LEA.HI.X.SX32 R37, R37, R35, 0x2, P0 ;  /* 0x0000002325257211 */ /* 0x000fea00000f16ff */
[----:B------:R1:W5:Y:S04]  /*3be0*/  @!P3 LDG.E.128 R16, desc[UR12][R36.64] ;  /* 0x0000000c2410b981 */ /* 0x000368000c1e1d00 */
[----:B------:R1:W5:Y:S04]  /*3bf0*/  @!P2 LDG.E.128 R20, desc[UR12][R36.64+0x80] ;  /* 0x0000800c2414a981 */ /* 0x000368000c1e1d00 */
[----:B------:R1:W5:Y:S02]  /*3c00*/  @!P1 LDG.E.128 R24, desc[UR12][R36.64+0x100] ;  /* 0x0001000c24189981 */ /* 0x000364000c1e1d00 */
.L_x_91:
[----:B------:R-:W-:Y:S05]  /*3c10*/  BSYNC.RECONVERGENT B0 ;  /* 0x0000000000007941 */ /* 0x000fea0003800200 */
.L_x_90:
[----:B------:R2:W3:Y:S01]  /*3c20*/  LDS R12, [R14+0x44] ;  /* 0x000044000e0c7984 */ /* 0x0004e20000000800 */
[----:B------:R-:W-:Y:S01]  /*3c30*/  UIADD3 UR11, UPT, UPT, UR11, 0x2, URZ ;  /* 0x000000020b0b7890 */ /* 0x000fe2000fffe0ff */
[----:B0-----:R-:W-:Y:S03]  /*3c40*/  IADD3 R34, P0, PT, R34, UR14, RZ ;  /* 0x0000000e22227c10 */ /* 0x001fe6000ff1e0ff */
[----:B------:R-:W-:Y:S01]  /*3c50*/  UISETP.NE.AND UP0, UPT, UR11, URZ, UPT ;  /* 0x000000ff0b00728c */ /* 0x000fe2000bf05270 */
[----:B------:R-:W-:Y:S02]  /*3c60*/  IADD3.X R35, PT, PT, R35, UR15, RZ, P0, !PT ;  /* 0x0000000f23237c10 */ /* 0x000fe400087fe4ff */
        /* <DEDUP_REMOVED lines=14> */
.L_x_87:
        /* <DEDUP_REMOVED lines=11> */
[----:B------:R-:W-:Y:S02]  /*3e00*/  CS2R R18, SRZ ;  /* 0x0000000000127805 */ /* 0x000fe4000001ff00 */
[----:B------:R-:W-:Y:S02]  /*3e10*/  CS2R R16, SRZ ;  /* 0x0000000000107805 */ /* 0x000fe4000001ff00 */
[----:B------:R-:W-:Y:S02]  /*3e20*/  CS2R R22, SRZ ;  /* 0x0000000000167805 */ /* 0x000fe4000001ff00 */
[----:B------:R-:W-:Y:S02]  /*3e30*/  CS2R R20, SRZ ;  /* 0x0000000000147805 */ /* 0x000fe4000001ff00 */
[----:B------:R-:W-:Y:S02]  /*3e40*/  CS2R R26, SRZ ;  /* 0x00000000001a7805 */ /* 0x000fe4000001ff00 */
[----:B------:R-:W-:-:S02]  /*3e50*/  CS2R R24, SRZ ;  /* 0x0000000000187805 */ /* 0x000fc4000001ff00 */
[----:B--2---:R-:W-:Y:S02]  /*3e60*/  ISETP.GE.AND P2, PT, R31, UR4, PT ;  /* 0x000000041f007c0c */ /* 0x004fe4000bf46270 */
[----:B------:R-:W-:Y:S02]  /*3e70*/  ISETP.GE.AND P1, PT, R30, UR4, PT ;  /* 0x000000041e007c0c */ /* 0x000fe4000bf26270 */
[----:B------:R-:W-:-:S09]  /*3e80*/  ISETP.GE.AND P0, PT, R29, UR4, PT ;  /* 0x000000041d007c0c */ /* 0x000fd2000bf06270 */
[----:B------:R2:W5:Y:S04]  /*3e90*/  @!P2 LDG.E.128 R16, desc[UR12][R34.64] ;  /* 0x0000000c2210a981 */ /* 0x000568000c1e1d00 */
[----:B------:R2:W5:Y:S04]  /*3ea0*/  @!P1 LDG.E.128 R20, desc[UR12][R34.64+0x80] ;  /* 0x0000800c22149981 */ /* 0x000568000c1e1d00 */
[----:B------:R2:W5:Y:S02]  /*3eb0*/  @!P0 LDG.E.128 R24, desc[UR12][R34.64+0x100] ;  /* 0x0001000c22188981 */ /* 0x000564000c1e1d00 */
.L_x_94:
[----:B------:R-:W-:Y:S05]  /*3ec0*/  BSYNC.RECONVERGENT B0 ;  /* 0x0000000000007941 */ /* 0x000fea0003800200 */
.L_x_93:
        /* <DEDUP_REMOVED lines=12> */
.L_x_86:
[----:B------:R-:W-:-:S04]  /*3f90*/  IADD3 R17, PT, PT, R15, UR6, RZ ;  /* 0x000000060f117c10 */ /* 0x000fc8000fffe0ff */
[----:B------:R-:W-:-:S13]  /*3fa0*/  ISETP.GE.AND P0, PT, R17, UR7, PT ;  /* 0x0000000711007c0c */ /* 0x000fda000bf06270 */
[----:B------:R-:W-:Y:S05]  /*3fb0*/  @P0 EXIT ;  /* 0x000000000000094d */ /* 0x000fea0003800000 */
[----:B------:R-:W-:Y:S01]  /*3fc0*/  IABS R18, UR10 ;  /* 0x0000000a00127c13 */ /* 0x000fe20008000000 */
[----:B------:R-:W0:Y:S01]  /*3fd0*/  LDC R16, c[0x0][0x434] ;  /* 0x00010d00ff107b82 */ /* 0x000e220000000800 */
        /* <DEDUP_REMOVED lines=8> */
[----:B------:R-:W-:Y:S02]  /*4060*/  F2FP.BF16.F32.PACK_AB R6, R6, R9 ;  /* 0x000000090606723e */ /* 0x000fe400000010ff */
[----:B------:R-:W-:Y:S02]  /*4070*/  F2FP.BF16.F32.PACK_AB R7, R4, R7 ;  /* 0x000000070407723e */ /* 0x000fe400000010ff */
[----:B------:R-:W-:Y:S01]  /*4080*/  F2FP.BF16.F32.PACK_AB R2, R2, R5 ;  /* 0x000000050202723e */ /* 0x000fe200000010ff */
[----:B----4-:R-:W4:Y:S01]  /*4090*/  MUFU.RCP R22, R15 ;  /* 0x0000000f00167308 */ /* 0x010f220000001000 */
[----:B------:R-:W-:Y:S01]  /*40a0*/  F2FP.BF16.F32.PACK_AB R3, R0, R3 ;  /* 0x000000030003723e */ /* 0x000fe200000010ff */
[----:B----4-:R-:W-:Y:S01]  /*40b0*/  VIADD R22, R22, 0xffffffe ;  /* 0x0ffffffe16167836 */ /* 0x010fe20000000000 */
        /* <DEDUP_REMOVED lines=13> */
[-C--:B------:R-:W-:Y:S01]  /*4190*/  @!P1 IADD3 R21, PT, PT, R21, -R18.reuse, RZ ;  /* 0x8000001215159210 */ /* 0x080fe20007ffe0ff */
[----:B------:R-:W-:Y:S01]  /*41a0*/  @!P1 VIADD R19, R19, 0x1 ;  /* 0x0000000113139836 */ /* 0x000fe20000000000 */
[----:B------:R-:W-:Y:S01]  /*41b0*/  ISETP.NE.AND P1, PT, RZ, UR10, PT ;  /* 0x0000000aff007c0c */ /* 0x000fe2000bf25270 */
[----:B0-----:R-:W-:Y:S01]  /*41c0*/  VIADD R22, R12, 0xffffffe ;  /* 0x0ffffffe0c167836 */ /* 0x001fe20000000000 */
[----:B------:R-:W-:-:S03]  /*41d0*/  ISETP.GE.U32.AND P2, PT, R21, R18, PT ;  /* 0x000000121500720c */ /* 0x000fc60003f46070 */
[----:B------:R-:W0:Y:S10]  /*41e0*/  F2I.FTZ.U32.TRUNC.NTZ R23, R22 ;  /* 0x0000001600177305 */ /* 0x000e34000021f000 */
[----:B------:R-:W-:-:S05]  /*41f0*/  @P2 VIADD R19, R19, 0x1 ;  /* 0x0000000113132836 */ /* 0x000fca0000000000 */
[----:B------:R-:W-:Y:S01]  /*4200*/  @!P0 IADD3 R19, PT, PT, -R19, RZ, RZ ;  /* 0x000000ff13138210 */ /* 0x000fe20007ffe1ff */
[--C-:B0-----:R-:W-:Y:S01]  /*4210*/  IMAD.MOV R14, RZ, RZ, -R23.reuse ;  /* 0x000000ffff0e7224 */ /* 0x101fe200078e0a17 */
[----:B------:R-:W-:Y:S01]  /*4220*/  @!P1 LOP3.LUT R19, RZ, UR10, RZ, 0x33, !PT ;  /* 0x0000000aff139c12 */ /* 0x000fe2000f8e33ff */
[----:B------:R-:W-:Y:S02]  /*4230*/  IMAD.MOV.U32 R22, RZ, RZ, RZ ;  /* 0x000000ffff167224 */ /* 0x000fe400078e00ff */
[----:B------:R-:W-:Y:S02]  /*4240*/  IMAD R14, R14, R15, RZ ;  /* 0x0000000f0e0e7224 */ /* 0x000fe400078e02ff */
[----:B------:R-:W-:Y:S02]  /*4250*/  IMAD R18, R19, UR10, RZ ;  /* 0x0000000a13127c24 */ /* 0x000fe4000f8e02ff */
[----:B------:R-:W-:-:S04]  /*4260*/  IMAD.HI.U32 R14, R23, R14, R22 ;  /* 0x0000000e170e7227 */ /* 0x000fc800078e0016 */
[----:B------:R-:W-:Y:S02]  /*4270*/  IMAD.IADD R21, R17, 0x1, -R18 ;  /* 0x0000000111157824 */ /* 0x000fe400078e0a12 */
[----:B---3--:R-:W-:-:S03]  /*4280*/  IMAD.WIDE.U32 R22, R19, UR4, RZ ;  /* 0x0000000413167c25 */ /* 0x008fc6000f8e00ff */
[----:B------:R-:W-:Y:S02]  /*4290*/  IABS R12, R21 ;  /* 0x00000015000c7213 */ /* 0x000fe40000000000 */
[----:B------:R-:W-:-:S03]  /*42a0*/  LOP3.LUT R21, R21, R16, RZ, 0x3c, !PT ;  /* 0x0000001015157212 */ /* 0x000fc600078e3cff */
[----:B------:R-:W-:Y:S01]  /*42b0*/  IMAD.HI.U32 R20, R14, R12, RZ ;  /* 0x0000000c0e147227 */ /* 0x000fe200078e00ff */
[----:B------:R-:W-:-:S04]  /*42c0*/  ISETP.GE.AND P1, PT, R21, RZ, PT ;  /* 0x000000ff1500720c */ /* 0x000fc80003f26270 */
[----:B------:R-:W-:-:S05]  /*42d0*/  IADD3 R14, PT, PT, -R20, RZ, RZ ;  /* 0x000000ff140e7210 */ /* 0x000fca0007ffe1ff */
[----:B------:R-:W-:-:S05]  /*42e0*/  IMAD R12, R15, R14, R12 ;  /* 0x0000000e0f0c7224 */ /* 0x000fca00078e020c */
[----:B------:R-:W-:-:S13]  /*42f0*/  ISETP.GT.U32.AND P0, PT, R15, R12, PT ;  /* 0x0000000c0f00720c */ /* 0x000fda0003f04070 */
[----:B------:R-:W-:Y:S02]  /*4300*/  @!P0 IMAD.IADD R12, R12, 0x1, -R15 ;  /* 0x000000010c0c8824 */ /* 0x000fe400078e0a0f */
[----:B------:R-:W-:Y:S01]  /*4310*/  @!P0 VIADD R20, R20, 0x1 ;  /* 0x0000000114148836 */ /* 0x000fe20000000000 */
[----:B------:R-:W-:Y:S02]  /*4320*/  ISETP.NE.AND P0, PT, R16, RZ, PT ;  /* 0x000000ff1000720c */ /* 0x000fe40003f05270 */
[----:B------:R-:W-:Y:S02]  /*4330*/  ISETP.GE.U32.AND P2, PT, R12, R15, PT ;  /* 0x0000000f0c00720c */ /* 0x000fe40003f46070 */
[----:B------:R-:W-:-:S05]  /*4340*/  SHF.R.S32.HI R12, RZ, 0x1f, R19 ;  /* 0x0000001fff0c7819 */ /* 0x000fca0000011413 */
[----:B------:R-:W-:-:S04]  /*4350*/  IMAD R12, R12, UR4, RZ ;  /* 0x000000040c0c7c24 */ /* 0x000fc8000f8e02ff */
[----:B------:R-:W-:Y:S01]  /*4360*/  IMAD R12, R19, UR5, R12 ;  /* 0x00000005130c7c24 */ /* 0x000fe2000f8e020c */
[----:B------:R-:W0:Y:S01]  /*4370*/  LDCU.64 UR4, c[0x0][0x3f0] ;  /* 0x00007e00ff0477ac */ /* 0x000e220008000a00 */
[----:B------:R-:W-:Y:S02]  /*4380*/  @P2 VIADD R20, R20, 0x1 ;  /* 0x0000000114142836 */ /* 0x000fe40000000000 */
[----:B------:R-:W-:-:S03]  /*4390*/  IMAD.IADD R23, R23, 0x1, R12 ;  /* 0x0000000117177824 */ /* 0x000fc600078e020c */
[----:B------:R-:W-:Y:S02]  /*43a0*/  @!P1 IADD3 R20, PT, PT, -R20, RZ, RZ ;  /* 0x000000ff14149210 */ /* 0x000fe40007ffe1ff */
[----:B------:R-:W-:-:S04]  /*43b0*/  @!P0 LOP3.LUT R20, RZ, R16, RZ, 0x33, !PT ;  /* 0x00000010ff148212 */ /* 0x000fc800078e33ff */
[----:B------:R-:W-:Y:S01]  /*43c0*/  SHF.R.S32.HI R14, RZ, 0x1f, R20 ;  /* 0x0000001fff0e7819 */ /* 0x000fe20000011414 */
[C---:B------:R-:W-:Y:S02]  /*43d0*/  IMAD R16, R20.reuse, R16, R18 ;  /* 0x0000001014107224 */ /* 0x040fe400078e0212 */
[----:B-----5:R-:W-:-:S04]  /*43e0*/  IMAD.WIDE.U32 R22, R20, UR8, R22 ;  /* 0x0000000814167c25 */ /* 0x020fc8000f8e0016 */
[----:B------:R-:W-:Y:S01]  /*43f0*/  IMAD R15, R14, UR8, RZ ;  /* 0x000000080e0f7c24 */ /* 0x000fe2000f8e02ff */
[----:B------:R-:W3:Y:S01]  /*4400*/  LDCU UR8, c[0x0][0x440] ;  /* 0x00008800ff0877ac */ /* 0x000ee20008000800 */
[----:B------:R-:W-:Y:S02]  /*4410*/  IMAD.IADD R16, R17, 0x1, -R16 ;  /* 0x0000000111107824 */ /* 0x000fe400078e0a10 */
[----:B------:R-:W-:-:S03]  /*4420*/  IMAD R15, R20, UR9, R15 ;  /* 0x00000009140f7c24 */ /* 0x000fc6000f8e020f */
[----:B------:R-:W-:Y:S02]  /*4430*/  SHF.R.S32.HI R12, RZ, 0x1f, R16 ;  /* 0x0000001fff0c7819 */ /* 0x000fe40000011410 */
[----:B------:R-:W-:-:S03]  /*4440*/  IADD3 R23, PT, PT, R23, R15, RZ ;  /* 0x0000000f17177210 */ /* 0x000fc60007ffe0ff */
[----:B------:R-:W-:Y:S02]  /*4450*/  IMAD R15, R12, UR6, RZ ;  /* 0x000000060c0f7c24 */ /* 0x000fe4000f8e02ff */
[----:B------:R-:W-:-:S04]  /*4460*/  IMAD.WIDE.U32 R22, R16, UR6, R22 ;  /* 0x0000000610167c25 */ /* 0x000fc8000f8e0016 */
        /* <DEDUP_REMOVED lines=13> */
        .weak           $__internal_2_$__cuda_sm20_div_s64
        .type           $__internal_2_$__cuda_sm20_div_s64,@function
        .size           $__internal_2_$__cuda_sm20_div_s64,(.L_x_11580 - $__internal_2_$__cuda_sm20_div_s64)
$__internal_2_$__cuda_sm20_div_s64:
        /* <DEDUP_REMOVED lines=31> */
[----:B------:R-:W-:-:S04]  /*4730*/  IMAD.HI.U32 R42, R43, R17, RZ ;  /* 0x000000112b2a7227 */ /* 0x000fc800078e00ff */
[----:B------:R-:W-:Y:S01]  /*4740*/  IMAD.X R11, RZ, RZ, ~R11, P0 ;  /* 0x000000ffff0b7224 */ /* 0x000fe200000e0e0b */
[----:B------:R-:W-:-:S03]  /*4750*/  IADD3 R13, P0, PT, RZ, -R33, RZ ;  /* 0x80000021ff0d7210 */ /* 0x000fc60007f1e0ff */
[----:B------:R-:W-:Y:S01]  /*4760*/  IMAD.WIDE.U32 R42, P4, R43, R11, R42 ;  /* 0x0000000b2b2a7225 */ /* 0x000fe2000788002a */
[----:B------:R-:W-:Y:S02]  /*4770*/  SEL R13, R13, R33, !P1 ;  /* 0x000000210d0d7207 */ /* 0x000fe40004800000 */
[----:B------:R-:W-:Y:S01]  /*4780*/  IADD3.X R24, PT, PT, RZ, ~R21, RZ, P0, !PT ;  /* 0x80000015ff187210 */ /* 0x000fe200007fe4ff */
[C---:B------:R-:W-:Y:S02]  /*4790*/  IMAD R16, R14.reuse, R11, RZ ;  /* 0x0000000b0e107224 */ /* 0x040fe400078e02ff */
[----:B------:R-:W-:-:S04]  /*47a0*/  IMAD.HI.U32 R17, P3, R14, R17, R42 ;  /* 0x000000110e117227 */ /* 0x000fc8000786002a */
[----:B------:R-:W-:Y:S01]  /*47b0*/  IMAD.HI.U32 R11, R14, R11, RZ ;  /* 0x0000000b0e0b7227 */ /* 0x000fe200078e00ff */
[----:B------:R-:W-:-:S03]  /*47c0*/  IADD3 R16, P2, PT, R16, R17, RZ ;  /* 0x0000001110107210 */ /* 0x000fc60007f5e0ff */
[----:B------:R-:W-:Y:S01]  /*47d0*/  IMAD.X R14, R11, 0x1, R14, P4 ;  /* 0x000000010b0e7824 */ /* 0x000fe200020e060e */
[----:B------:R-:W-:Y:S01]  /*47e0*/  SEL R11, R24, R21, !P1 ;  /* 0x00000015180b7207 */ /* 0x000fe20004800000 */
[----:B------:R-:W-:-:S03]  /*47f0*/  IMAD.HI.U32 R42, R16, R13, RZ ;  /* 0x0000000d102a7227 */ /* 0x000fc600078e00ff */
        /* <DEDUP_REMOVED lines=8> */
[----:B------:R-:W-:-:S04]  /*4880*/  IMAD.WIDE.U32 R16, R24, R34, RZ ;  /* 0x0000002218107225 */ /* 0x000fc800078e00ff */
[----:B------:R-:W-:Y:S01]  /*4890*/  IMAD.X R23, RZ, RZ, R14, P0 ;  /* 0x000000ffff177224 */ /* 0x000fe200000e060e */
[----:B------:R-:W-:Y:S01]  /*48a0*/  IADD3 R13, P0, PT, -R16, R13, RZ ;  /* 0x0000000d100d7210 */ /* 0x000fe20007f1e1ff */
[----:B------:R-:W-:-:S03]  /*48b0*/  IMAD R14, R24, R35, R17 ;  /* 0x00000023180e7224 */ /* 0x000fc600078e0211 */
[-C--:B------:R-:W-:Y:S01]  /*48c0*/  ISETP.GE.U32.AND P2, PT, R13, R34.reuse, PT ;  /* 0x000000220d00720c */ /* 0x080fe20003f46070 */
[-C--:B------:R-:W-:Y:S01]  /*48d0*/  IMAD R14, R23, R34.reuse, R14 ;  /* 0x00000022170e7224 */ /* 0x080fe200078e020e */
[----:B------:R-:W-:-:S04]  /*48e0*/  IADD3 R16, P1, PT, R13, -R34, RZ ;  /* 0x800000220d107210 */ /* 0x000fc80007f3e0ff */
[----:B------:R-:W-:Y:S02]  /*48f0*/  IADD3.X R11, PT, PT, ~R14, R11, RZ, P0, !PT ;  /* 0x0000000b0e0b7210 */ /* 0x000fe400007fe5ff */
[----:B------:R-:W-:Y:S02]  /*4900*/  IADD3 R17, P0, PT, R24, 0x1, RZ ;  /* 0x0000000118117810 */ /* 0x000fe40007f1e0ff */
[C---:B------:R-:W-:Y:S01]  /*4910*/  ISETP.GE.U32.AND.EX P2, PT, R11.reuse, R35, PT, P2 ;  /* 0x000000230b00720c */ /* 0x040fe20003f46120 */
[----:B------:R-:W-:-:S03]  /*4920*/  IMAD.X R14, R11, 0x1, ~R35, P1 ;  /* 0x000000010b0e7824 */ /* 0x000fc600008e0e23 */
[----:B------:R-:W-:Y:S01]  /*4930*/  SEL R13, R16, R13, P2 ;  /* 0x0000000d100d7207 */ /* 0x000fe20001000000 */
[----:B------:R-:W-:Y:S01]  /*4940*/  IMAD.X R16, RZ, RZ, R23, P0 ;  /* 0x000000ffff107224 */ /* 0x000fe200000e0617 */
[----:B------:R-:W-:Y:S02]  /*4950*/  SEL R17, R17, R24, P2 ;  /* 0x0000001811117207 */ /* 0x000fe40001000000 */
[----:B------:R-:W-:Y:S02]  /*4960*/  SEL R11, R14, R11, P2 ;  /* 0x0000000b0e0b7207 */ /* 0x000fe40001000000 */
[----:B------:R-:W-:Y:S02]  /*4970*/  ISETP.GE.U32.AND P0, PT, R13, R34, PT ;  /* 0x000000220d00720c */ /* 0x000fe40003f06070 */
[----:B------:R-:W-:Y:S02]  /*4980*/  SEL R16, R16, R23, P2 ;  /* 0x0000001710107207 */ /* 0x000fe40001000000 */
[----:B------:R-:W-:-:S02]  /*4990*/  IADD3 R14, P1, PT, R17, 0x1, RZ ;  /* 0x00000001110e7810 */ /* 0x000fc40007f3e0ff */
[----:B------:R-:W-:Y:S02]  /*49a0*/  ISETP.GE.U32.AND.EX P0, PT, R11, R35, PT, P0 ;  /* 0x000000230b00720c */ /* 0x000fe40003f06100 */
[----:B------:R-:W-:Y:S01]  /*49b0*/  LOP3.LUT R13, R19, R21, RZ, 0x3c, !PT ;  /* 0x00000015130d7212 */ /* 0x000fe200078e3cff */
[----:B------:R-:W-:Y:S01]  /*49c0*/  IMAD.X R11, RZ, RZ, R16, P1 ;  /* 0x000000ffff0b7224 */ /* 0x000fe200008e0610 */
[----:B------:R-:W-:Y:S01]  /*49d0*/  SEL R14, R14, R17, P0 ;  /* 0x000000110e0e7207 */ /* 0x000fe20000000000 */
[----:B------:R-:W-:Y:S01]  /*49e0*/  IMAD.MOV.U32 R17, RZ, RZ, 0x0 ;  /* 0x00000000ff117424 */ /* 0x000fe200078e00ff */
[----:B------:R-:W-:Y:S02]  /*49f0*/  ISETP.GE.AND P2, PT, R13, RZ, PT ;  /* 0x000000ff0d00720c */ /* 0x000fe40003f46270 */
[----:B------:R-:W-:Y:S02]  /*4a00*/  SEL R16, R11, R16, P0 ;  /* 0x000000100b107207 */ /* 0x000fe40000000000 */
[----:B------:R-:W-:-:S02]  /*4a10*/  IADD3 R11, P1, PT, RZ, -R14, RZ ;  /* 0x8000000eff0b7210 */ /* 0x000fc40007f3e0ff */
[----:B------:R-:W-:Y:S02]  /*4a20*/  ISETP.NE.U32.AND P0, PT, R20, RZ, PT ;  /* 0x000000ff1400720c */ /* 0x000fe40003f05070 */
[-C--:B------:R-:W-:Y:S02]  /*4a30*/  IADD3.X R13, PT, PT, RZ, ~R16.reuse, RZ, P1, !PT ;  /* 0x80000010ff0d7210 */ /* 0x080fe40000ffe4ff */
[----:B------:R-:W-:Y:S02]  /*4a40*/  ISETP.NE.AND.EX P0, PT, R19, RZ, PT, P0 ;  /* 0x000000ff1300720c */ /* 0x000fe40003f05300 */
[----:B------:R-:W-:Y:S01]  /*4a50*/  SEL R13, R13, R16, !P2 ;  /* 0x000000100d0d7207 */ /* 0x000fe20005000000 */
[----:B------:R-:W-:Y:S01]  /*4a60*/  IMAD.MOV.U32 R16, RZ, RZ, R18 ;  /* 0x000000ffff107224 */ /* 0x000fe200078e0012 */
[----:B------:R-:W-:Y:S02]  /*4a70*/  SEL R11, R11, R14, !P2 ;  /* 0x0000000e0b0b7207 */ /* 0x000fe40005000000 */
[----:B------:R-:W-:-:S02]  /*4a80*/  SEL R13, R13, 0xffffffff, P0 ;  /* 0xffffffff0d0d7807 */ /* 0x000fc40000000000 */
[----:B------:R-:W-:Y:S01]  /*4a90*/  SEL R14, R11, 0xffffffff, P0 ;  /* 0xffffffff0b0e7807 */ /* 0x000fe20000000000 */
[----:B------:R-:W-:Y:S06]  /*4aa0*/  RET.REL.NODEC R16 `(_ZN5flash32flash_fwd_splitkv_combine_kernelI23Flash_fwd_kernel_traitsILi96ELi64ELi128ELi4ELb0ELb0EN7cutlass10bfloat16_tE19Flash_kernel_traitsILi96ELi64ELi128ELi4ES3_EELi16ELi5ELb0EEEvNS_16Flash_fwd_paramsE) ;  /* 0xffffffb410547950 */ /* 0x000fec0003c3ffff */
.L_x_95:
        /* <DEDUP_REMOVED lines=13> */
.L_x_11580:


//--------------------- .text._ZN5flash32flash_fwd_splitkv_combine_kernelI23Flash_fwd_kernel_traitsILi96ELi64ELi128ELi4ELb0ELb0EN7cutlass10bfloat16_tE19Flash_kernel_traitsILi96ELi64ELi128ELi4ES3_EELi16ELi4ELb0EEEvNS_16Flash_fwd_paramsE --------------------------
	.section	.text._ZN5flash32flash_fwd_splitkv_combine_kernelI23Flash_fwd_kernel_traitsILi96ELi64ELi128ELi4ELb0ELb0EN7cutlass10bfloat16_tE19Flash_kernel_traitsILi96ELi64ELi128ELi4ES3_EELi16ELi4ELb0EEEvNS_16Flash_fwd_paramsE,"ax",@progbits
	.align	128
        .global         _ZN5flash32flash_fwd_splitkv_combine_kernelI23Flash_fwd_kernel_traitsILi96ELi64ELi128ELi4ELb0ELb0EN7cutlass10bfloat16_tE19Flash_kernel_traitsILi96ELi64ELi128ELi4ES3_EELi16ELi4ELb0EEEvNS_16Flash_fwd_paramsE
        .type           _ZN5flash32flash_fwd_splitkv_combine_kernelI23Flash_fwd_kernel_traitsILi96ELi64ELi128ELi4ELb0ELb0EN7cutlass10bfloat16_tE19Flash_kernel_traitsILi96ELi64ELi128ELi4ES3_EELi16ELi4ELb0EEEvNS_16Flash_fwd_paramsE,@function
        .size           _ZN5flash32flash_fwd_splitkv_combine_kernelI23Flash_fwd_kernel_traitsILi96ELi64ELi128ELi4ELb0ELb0EN7cutlass10bfloat16_tE19Flash_kernel_traitsILi96ELi64ELi128ELi4ES3_EELi16ELi4ELb0EEEvNS_16Flash_fwd_paramsE,(.L_x_11581 - _ZN5flash32flash_fwd_splitkv_combine_kernelI23Flash_fwd_kernel_traitsILi96ELi64ELi128ELi4ELb0ELb0EN7cutlass10bfloat16_tE19Flash_kernel_traitsILi96ELi64ELi128ELi4ES3_EELi16ELi4ELb0EEEvNS_16Flash_fwd_paramsE)
        .other          _ZN5flash32flash_fwd_splitkv_combine_kernelI23Flash_fwd_kernel_traitsILi96ELi64ELi128ELi4ELb0ELb0EN7cutlass10bfloat16_tE19Flash_kernel_traitsILi96ELi64ELi128ELi4ES3_EELi16ELi4ELb0EEEvNS_16Flash_fwd_paramsE,@"STO_CUDA_ENTRY STV_DEFAULT"
_ZN5flash32flash_fwd_splitkv_combine_kernelI23Flash_fwd_kernel_traitsILi96ELi64ELi128ELi4ELb0ELb0EN7cutlass10bfloat16_tE19Flash_kernel_traitsILi96ELi64ELi128ELi4ES3_EELi16ELi4ELb0EEEvNS_16Flash_fwd_paramsE:
.text._ZN5flash32flash_fwd_splitkv_combine_kernelI23Flash_fwd_kernel_traitsILi96ELi64ELi128ELi4ELb0ELb0EN7cutlass10bfloat16_tE19Flash_kernel_traitsILi96ELi64ELi128ELi4ES3_EELi16ELi4ELb0EEEvNS_16Flash_fwd_paramsE:
        /* <DEDUP_REMOVED lines=39> */
.L_x_96:
[----:B------:R-:W-:Y:S01]  /*0270*/  IMAD.U32 R25, RZ, RZ, UR7 ;  /* 0x00000007ff197e24 */ /* 0x000fe2000f8e00ff */
[----:B------:R-:W-:Y:S01]  /*0280*/  MOV R18, UR14 ;  /* 0x0000000e00127c02 */ /* 0x000fe20008000f00 */
[----:B------:R-:W-:Y:S01]  /*0290*/  IMAD.U32 R17, RZ, RZ, UR4 ;  /* 0x00000004ff117e24 */ /* 0x000fe2000f8e00ff */
[----:B------:R-:W-:Y:S02]  /*02a0*/  MOV R15, UR8 ;  /* 0x00000008000f7c02 */ /* 0x000fe40008000f00 */
[----:B------:R-:W-:Y:S02]  /*02b0*/  MOV R16, 0x2d0 ;  /* 0x000002d000107802 */ /* 0x000fe40000000f00 */
[----:B------:R-:W-:Y:S05]  /*02c0*/  CALL.REL.NOINC `($__internal_3_$__cuda_sm20_div_s64) ;  /* 0x0000003c00cc7944 */ /* 0x000fea0003c00000 */
[----:B------:R-:W-:-:S07]  /*02d0*/  MOV R10, R14 ;  /* 0x0000000e000a7202 */ /* 0x000fce0000000f00 */
.L_x_97:
        /* <DEDUP_REMOVED lines=30> */
.L_x_99:
[----:B------:R-:W-:Y:S01]  /*04c0*/  IMAD.MOV.U32 R25, RZ, RZ, R10 ;  /* 0x000000ffff197224 */ /* 0x000fe200078e000a */
[----:B------:R-:W-:Y:S02]  /*04d0*/  MOV R17, R11 ;  /* 0x0000000b00117202 */ /* 0x000fe40000000f00 */
[----:B------:R-:W-:Y:S02]  /*04e0*/  MOV R16, 0x500 ;  /* 0x0000050000107802 */ /* 0x000fe40000000f00 */
[----:B------:R-:W-:Y:S05]  /*04f0*/  CALL.REL.NOINC `($__internal_3_$__cuda_sm20_div_s64) ;  /* 0x0000003c00407944 */ /* 0x000fea0003c00000 */
[----:B------:R-:W-:Y:S02]  /*0500*/  MOV R22, R14 ;  /* 0x0000000e00167202 */ /* 0x000fe40000000f00 */
[----:B------:R-:W-:Y:S02]  /*0510*/  MOV R23, R11 ;  /* 0x0000000b00177202 */ /* 0x000fe40000000f00 */
.L_x_100:
[----:B------:R-:W-:Y:S05]  /*0520*/  BSYNC.RECONVERGENT B0 ;  /* 0x0000000000007941 */ /* 0x000fea0003800200 */
.L_x_98:
        /* <DEDUP_REMOVED lines=55> */
.L_x_102:
[----:B------:R-:W-:Y:S01]  /*08a0*/  IMAD.MOV.U32 R25, RZ, RZ, R18 ;  /* 0x000000ffff197224 */ /* 0x000fe200078e0012 */
[----:B------:R-:W-:Y:S01]  /*08b0*/  MOV R18, R12 ;  /* 0x0000000c00127202 */ /* 0x000fe20000000f00 */
[----:B------:R-:W-:Y:S01]  /*08c0*/  IMAD.MOV.U32 R17, RZ, RZ, R15 ;  /* 0x000000ffff117224 */ /* 0x000fe200078e000f */
[----:B------:R-:W-:Y:S02]  /*08d0*/  MOV R15, R2 ;  /* 0x00000002000f7202 */ /* 0x000fe40000000f00 */
[----:B------:R-:W-:Y:S02]  /*08e0*/  MOV R16, 0x900 ;  /* 0x0000090000107802 */ /* 0x000fe40000000f00 */
[----:B------:R-:W-:Y:S05]  /*08f0*/  CALL.REL.NOINC `($__internal_3_$__cuda_sm20_div_s64) ;  /* 0x0000003800407944 */ /* 0x000fea0003c00000 */
[----:B------:R-:W-:Y:S02]  /*0900*/  MOV R15, R11 ;  /* 0x0000000b000f7202 */ /* 0x000fe40000000f00 */
.L_x_103:
[----:B------:R-:W-:Y:S05]  /*0910*/  BSYNC.RECONVERGENT B0 ;  /* 0x0000000000007941 */ /* 0x000fea0003800200 */
.L_x_101:
        /* <DEDUP_REMOVED lines=116> */
.L_x_105:
[----:B------:R-:W-:Y:S01]  /*1060*/  IMAD.MOV.U32 R17, RZ, RZ, R15 ;  /* 0x000000ffff117224 */ /* 0x000fe200078e000f */
[----:B------:R-:W-:Y:S01]  /*1070*/  MOV R18, R9 ;  /* 0x0000000900127202 */ /* 0x000fe20000000f00 */
[----:B------:R-:W-:Y:S01]  /*1080*/  IMAD.MOV.U32 R25, RZ, RZ, R14 ;  /* 0x000000ffff197224 */ /* 0x000fe200078e000e */
[----:B------:R-:W-:Y:S02]  /*1090*/  MOV R15, R3 ;  /* 0x00000003000f7202 */ /* 0x000fe40000000f00 */
[----:B------:R-:W-:Y:S02]  /*10a0*/  MOV R16, 0x10c0 ;  /* 0x000010c000107802 */ /* 0x000fe40000000f00 */
[----:B------:R-:W-:Y:S05]  /*10b0*/  CALL.REL.NOINC `($__internal_3_$__cuda_sm20_div_s64) ;  /* 0x0000003000507944 */ /* 0x000fea0003c00000 */
[----:B------:R-:W-:Y:S02]  /*10c0*/  MOV R36, R14 ;  /* 0x0000000e00247202 */ /* 0x000fe40000000f00 */
[----:B------:R-:W-:Y:S02]  /*10d0*/  MOV R37, R11 ;  /* 0x0000000b00257202 */ /* 0x000fe40000000f00 */
.L_x_106:
[----:B------:R-:W-:Y:S05]  /*10e0*/  BSYNC.RECONVERGENT B0 ;  /* 0x0000000000007941 */ /* 0x000fea0003800200 */
.L_x_104:
        /* <DEDUP_REMOVED lines=58> */
.L_x_108:
[----:B------:R-:W-:Y:S01]  /*1490*/  IMAD.MOV.U32 R25, RZ, RZ, R22 ;  /* 0x000000ffff197224 */ /* 0x000fe200078e0016 */
[----:B------:R-:W-:Y:S01]  /*14a0*/  MOV R17, R23 ;  /* 0x0000001700117202 */ /* 0x000fe20000000f00 */
[----:B------:R-:W-:Y:S01]  /*14b0*/  IMAD.MOV.U32 R18, RZ, RZ, R7 ;  /* 0x000000ffff127224 */ /* 0x000fe200078e0007 */
[----:B------:R-:W-:Y:S02]  /*14c0*/  MOV R16, 0x14e0 ;  /* 0x000014e000107802 */ /* 0x000fe40000000f00 */
[----:B------:R-:W-:Y:S05]  /*14d0*/  CALL.REL.NOINC `($__internal_3_$__cuda_sm20_div_s64) ;  /* 0x0000002c00487944 */ /* 0x000fea0003c00000 */
[----:B------:R-:W-:Y:S02]  /*14e0*/  MOV R20, R14 ;  /* 0x0000000e00147202 */ /* 0x000fe40000000f00 */
[----:B------:R-:W-:Y:S02]  /*14f0*/  MOV R21, R11 ;  /* 0x0000000b00157202 */ /* 0x000fe40000000f00 */
.L_x_109:
[----:B------:R-:W-:Y:S05]  /*1500*/  BSYNC.RECONVERGENT B0 ;  /* 0x0000000000007941 */ /* 0x000fea0003800200 */
.L_x_107:
[----:B------:R-:W0:Y:S01]  /*1510*/  S2R R19, SR_TID.X ;  /* 0x0000000000137919 */ /* 0x000e220000002100 */
[----:B------:R-:W-:Y:S01]  /*1520*/  UIADD3 UR12, UP0, UPT, UR7, -UR6, URZ ;  /* 0x80000006070c7290 */ /* 0x000fe2000ff1e0ff */
[----:B------:R-:W-:Y:S01]  /*1530*/  IMAD.MOV.U32 R13, RZ, RZ, -0x800000 ;  /* 0xff800000ff0d7424 */ /* 0x000fe200078e00ff */
[----:B------:R-:W1:Y:S02]  /*1540*/  LDCU UR5, c[0x0][0x534] ;  /* 0x0000a680ff0577ac */ /* 0x000e640008000800 */
        /* <DEDUP_REMOVED lines=8> */
[----:B------:R-:W-:Y:S01]  /*15d0*/  VIADD R22, R5, 0x8 ;  /* 0x0000000805167836 */ /* 0x000fe20000000000 */
[----:B------:R-:W-:Y:S02]  /*15e0*/  ISETP.GT.AND.EX P2, PT, R11, RZ, PT, P2 ;  /* 0x000000ff0b00720c */ /* 0x000fe40003f44320 */
[----:B------:R-:W-:Y:S01]  /*15f0*/  MOV R11, 0xff800000 ;  /* 0xff800000000b7802 */ /* 0x000fe20000000f00 */
[----:B------:R-:W-:Y:S01]  /*1600*/  IMAD.X R27, RZ, RZ, RZ, P0 ;  /* 0x000000ffff1b7224 */ /* 0x000fe200000e06ff */
[----:B-1----:R-:W-:-:S02]  /*1610*/  ISETP.GE.OR P3, PT, R5, UR5, !P2 ;  /* 0x0000000505007c0c */ /* 0x002fc4000d766670 */
[----:B------:R-:W-:-:S11]  /*1620*/  ISETP.GE.OR P2, PT, R22, UR5, !P2 ;  /* 0x0000000516007c0c */ /* 0x000fd6000d746670 */
[----:B------:R-:W1:Y:S02]  /*1630*/  @!P3 LDC.64 R16, c[0x0][0x428] ;  /* 0x00010a00ff10bb82 */ /* 0x000e640000000a00 */
[--C-:B------:R-:W-:Y:S02]  /*1640*/  @!P2 IMAD.MOV.U32 R24, RZ, RZ, R26.reuse ;  /* 0x000000ffff18a224 */ /* 0x100fe400078e001a */
[--C-:B------:R-:W-:Y:S02]  /*1650*/  @!P2 IMAD.MOV.U32 R25, RZ, RZ, R27.reuse ;  /* 0x000000ffff19a224 */ /* 0x100fe400078e001b */
[----:B------:R-:W-:Y:S02]  /*1660*/  @!P3 IMAD.WIDE.U32 R26, R5, UR7, R26 ;  /* 0x00000007051abc25 */ /* 0x000fe4000f8e001a */
[----:B------:R-:W3:Y:S02]  /*1670*/  @!P2 LDC.64 R14, c[0x0][0x428] ;  /* 0x00010a00ff0eab82 */ /* 0x000ee40000000a00 */
[----:B------:R-:W-:-:S04]  /*1680*/  @!P2 IMAD.WIDE.U32 R24, R22, UR7, R24 ;  /* 0x000000071618ac25 */ /* 0x000fc8000f8e0018 */
[----:B------:R-:W-:Y:S02]  /*1690*/  @!P2 IMAD R22, R22, UR4, R25 ;  /* 0x000000041616ac24 */ /* 0x000fe4000f8e0219 */
[----:B------:R-:W-:Y:S01]  /*16a0*/  @!P3 IMAD R18, R5, UR4, R27 ;  /* 0x000000040512bc24 */ /* 0x000fe2000f8e021b */
[----:B-1----:R-:W-:-:S04]  /*16b0*/  @!P3 LEA R16, P1, R26, R16, 0x2 ;  /* 0x000000101a10b211 */ /* 0x002fc800078210ff */
[----:B------:R-:W-:Y:S02]  /*16c0*/  @!P3 LEA.HI.X R17, R26, R17, R18, 0x2, P1 ;  /* 0x000000111a11b211 */ /* 0x000fe400008f1412 */
[----:B---3--:R-:W-:-:S03]  /*16d0*/  @!P2 LEA R14, P0, R24, R14, 0x2 ;  /* 0x0000000e180ea211 */ /* 0x008fc600078010ff */
[----:B0-----:R0:W3:Y:S01]  /*16e0*/  @!P3 LDG.E R13, desc[UR12][R16.64] ;  /* 0x0000000c100db981 */ /* 0x0010e2000c1e1900 */
[----:B------:R-:W-:-:S05]  /*16f0*/  @!P2 LEA.HI.X R15, R24, R15, R22, 0x2, P0 ;  /* 0x0000000f180fa211 */ /* 0x000fca00000f1416 */
[----:B------:R1:W4:Y:S01]  /*1700*/  @!P2 LDG.E R11, desc[UR12][R14.64] ;  /* 0x0000000c0e0ba981 */ /* 0x000322000c1e1900 */
[----:B------:R-:W5:Y:S01]  /*1710*/  S2UR UR4, SR_CgaCtaId ;  /* 0x00000000000479c3 */ /* 0x000f620000008800 */
[----:B------:R-:W-:Y:S01]  /*1720*/  UMOV UR5, 0x400 ;  /* 0x0000040000057882 */ /* 0x000fe20000000000 */
[C---:B------:R-:W-:Y:S02]  /*1730*/  ISETP.GT.U32.AND P0, PT, R19.reuse, 0x7f, PT ;  /* 0x0000007f1300780c */ /* 0x040fe40003f04070 */
[----:B------:R-:W-:Y:S01]  /*1740*/  ISETP.GT.U32.AND P1, PT, R19, 0xff, PT ;  /* 0x000000ff1300780c */ /* 0x000fe20003f24070 */
[----:B-----5:R-:W-:-:S06]  /*1750*/  ULEA UR4, UR4, UR5, 0x18 ;  /* 0x0000000504047291 */ /* 0x020fcc000f8ec0ff */
[----:B0-----:R-:W-:-:S05]  /*1760*/  LEA R16, R6, UR4, 0x2 ;  /* 0x0000000406107c11 */ /* 0x001fca000f8e10ff */
[----:B------:R-:W-:Y:S01]  /*1770*/  IMAD R16, R5, 0x44, R16 ;  /* 0x0000004405107824 */ /* 0x000fe200078e0210 */
[----:B------:R-:W-:Y:S02]  /*1780*/  SHF.R.U32.HI R30, RZ, 0x3, R19 ;  /* 0x00000003ff1e7819 */ /* 0x000fe40000011613 */
[----:B-1----:R-:W-:Y:S02]  /*1790*/  @!P0 LOP3.LUT R15, R19, 0x7, RZ, 0xc0, !PT ;  /* 0x00000007130f8812 */ /* 0x002fe400078ec0ff */
[----:B------:R-:W-:Y:S01]  /*17a0*/  LEA R34, R30, UR4, 0x2 ;  /* 0x000000041e227c11 */ /* 0x000fe2000f8e10ff */
[----:B------:R-:W-:Y:S02]  /*17b0*/  IMAD.MOV.U32 R24, RZ, RZ, -0x800000 ;  /* 0xff800000ff187424 */ /* 0x000fe400078e00ff */
[----:B------:R-:W-:Y:S02]  /*17c0*/  IMAD.MOV.U32 R23, RZ, RZ, -0x800000 ;  /* 0xff800000ff177424 */ /* 0x000fe400078e00ff */
[----:B------:R-:W-:-:S02]  /*17d0*/  @!P0 IMAD R5, R15, 0x44, R34 ;  /* 0x000000440f058824 */ /* 0x000fc400078e0222 */
[----:B--2---:R-:W-:-:S05]  /*17e0*/  IMAD.U32 R18, RZ, RZ, UR9 ;  /* 0x00000009ff127e24 */ /* 0x004fca000f8e00ff */
[----:B------:R-:W-:-:S04]  /*17f0*/  IABS R18, R18 ;  /* 0x0000001200127213 */ /* 0x000fc80000000000 */
[----:B------:R-:W0:Y:S08]  /*1800*/  I2F.RP R6, R18 ;  /* 0x0000001200067306 */ /* 0x000e300000209400 */
[----:B0-----:R-:W0:Y:S02]  /*1810*/  MUFU.RCP R6, R6 ;  /* 0x0000000600067308 */ /* 0x001e240000001000 */
[----:B0-----:R-:W-:-:S06]  /*1820*/  VIADD R26, R6, 0xffffffe ;  /* 0x0ffffffe061a7836 */ /* 0x001fcc0000000000 */
[----:B------:R-:W0:Y:S02]  /*1830*/  F2I.FTZ.U32.TRUNC.NTZ R27, R26 ;  /* 0x0000001a001b7305 */ /* 0x000e24000021f000 */
[----:B0-----:R-:W-:Y:S02]  /*1840*/  IMAD.MOV R17, RZ, RZ, -R27 ;  /* 0x000000ffff117224 */ /* 0x001fe400078e0a1b */
[----:B------:R-:W-:Y:S01]  /*1850*/  HFMA2 R26, -RZ, RZ, 0, 0 ;  /* 0x00000000ff1a7431 */ /* 0x000fe200000001ff */
[----:B------:R-:W-:-:S04]  /*1860*/  USHF.R.S32.HI UR4, URZ, 0x1f, UR10 ;  /* 0x0000001fff047899 */ /* 0x000fc8000801140a */
[----:B------:R-:W-:Y:S01]  /*1870*/  ULOP3.LUT UR4, UR4, 0x1, URZ, 0xfc, !UPT ;  /* 0x0000000104047892 */ /* 0x000fe2000f8efcff */
[----:B---3--:R-:W-:Y:S04]  /*1880*/  @!P1 STS [R16], R13 ;  /* 0x0000000d10009388 */ /* 0x008fe80000000800 */
[----:B----4-:R0:W-:Y:S01]  /*1890*/  @!P0 STS [R16+0x220], R11 ;  /* 0x0002200b10008388 */ /* 0x0101e20000000800 */
[----:B------:R-:W-:Y:S06]  /*18a0*/  BAR.SYNC.DEFER_BLOCKING 0x0 ;  /* 0x0000000000007b1d */ /* 0x000fec0000010000 */
[----:B------:R-:W-:Y:S04]  /*18b0*/  @!P0 LDS R24, [R5] ;  /* 0x0000000005188984 */ /* 0x000fe80000000800 */
[----:B------:R-:W1:Y:S01]  /*18c0*/  @!P0 LDS R23, [R5+0x220] ;  /* 0x0002200005178984 */ /* 0x000e620000000800 */
[----:B0-----:R-:W-:Y:S01]  /*18d0*/  IMAD R16, R17, R18, RZ ;  /* 0x0000001211107224 */ /* 0x001fe200078e02ff */
[----:B------:R-:W-:-:S03]  /*18e0*/  IABS R11, R0 ;  /* 0x00000000000b7213 */ /* 0x000fc60000000000 */
[----:B------:R-:W-:Y:S01]  /*18f0*/  IMAD.HI.U32 R16, R27, R16, R26 ;  /* 0x000000101b107227 */ /* 0x000fe200078e001a */
[----:B-1----:R-:W-:-:S05]  /*1900*/  FMNMX.FTZ R15, R23, R24, !PT ;  /* 0x00000018170f7209 */ /* 0x002fca0007810000 */
[----:B------:R-:W0:Y:S01]  /*1910*/  SHFL.BFLY PT, R14, R15, 0x4, 0x1f ;  /* 0x0c801f000f0e7f89 */ /* 0x000e2200000e0000 */
[----:B------:R-:W-:Y:S01]  /*1920*/  IMAD.MOV.U32 R5, RZ, RZ, R11 ;  /* 0x000000ffff057224 */ /* 0x000fe200078e000b */
[----:B------:R-:W-:Y:S01]  /*1930*/  LOP3.LUT R0, R0, UR9, RZ, 0x3c, !PT ;  /* 0x0000000900007c12 */ /* 0x000fe2000f8e3cff */
[----:B------:R-:W1:Y:S02]  /*1940*/  LDC R11, c[0x0][0x3e0] ;  /* 0x0000f800ff0b7b82 */ /* 0x000e640000000800 */
[----:B------:R-:W-:-:S04]  /*1950*/  IMAD.HI.U32 R13, R16, R5, RZ ;  /* 0x00000005100d7227 */ /* 0x000fc800078e00ff */
[----:B------:R-:W-:Y:S01]  /*1960*/  IMAD.MOV R6, RZ, RZ, -R13 ;  /* 0x000000ffff067224 */ /* 0x000fe200078e0a0d */
[----:B0-----:R-:W-:-:S05]  /*1970*/  FMNMX.FTZ R14, R15, R14, !PT ;  /* 0x0000000e0f0e7209 */ /* 0x001fca0007810000 */
[----:B------:R-:W0:Y:S01]  /*1980*/  SHFL.BFLY PT, R17, R14, 0x2, 0x1f ;  /* 0x0c401f000e117f89 */ /* 0x000e2200000e0000 */
[----:B------:R-:W-:-:S05]  /*1990*/  IMAD R5, R18, R6, R5 ;  /* 0x0000000612057224 */ /* 0x000fca00078e0205 */
[----:B------:R-:W-:Y:S02]  /*19a0*/  ISETP.GT.U32.AND P0, PT, R18, R5, PT ;  /* 0x000000051200720c */ /* 0x000fe40003f04070 */
[----:B------:R-:W-:Y:S02]  /*19b0*/  ISETP.GE.AND P1, PT, R0, RZ, PT ;  /* 0x000000ff0000720c */ /* 0x000fe40003f26270 */
[----:B0-----:R-:W-:-:S09]  /*19c0*/  FMNMX.FTZ R17, R14, R17, !PT ;  /* 0x000000110e117209 */ /* 0x001fd20007810000 */
[----:B------:R-:W-:Y:S01]  /*19d0*/  @!P0 IMAD.IADD R5, R5, 0x1, -R18 ;  /* 0x0000000105058824 */ /* 0x000fe200078e0a12 */
[----:B------:R-:W0:Y:S04]  /*19e0*/  SHFL.BFLY PT, R0, R17, 0x1, 0x1f ;  /* 0x0c201f0011007f89 */ /* 0x000e2800000e0000 */
[----:B------:R-:W-:Y:S01]  /*19f0*/  ISETP.GE.U32.AND P2, PT, R5, R18, PT ;  /* 0x000000120500720c */ /* 0x000fe20003f46070 */
[----:B------:R-:W-:Y:S01]  /*1a00*/  @!P0 VIADD R13, R13, 0x1 ;  /* 0x000000010d0d8836 */ /* 0x000fe20000000000 */
[----:B------:R-:W-:-:S11]  /*1a10*/  ISETP.NE.AND P0, PT, RZ, UR9, PT ;  /* 0x00000009ff007c0c */ /* 0x000fd6000bf05270 */
[----:B------:R-:W-:-:S05]  /*1a20*/  @P2 VIADD R13, R13, 0x1 ;  /* 0x000000010d0d2836 */ /* 0x000fca0000000000 */
[----:B------:R-:W-:Y:S02]  /*1a30*/  @!P1 IADD3 R13, PT, PT, -R13, RZ, RZ ;  /* 0x000000ff0d0d9210 */ /* 0x000fe40007ffe1ff */
[----:B------:R-:W-:Y:S02]  /*1a40*/  @!P0 LOP3.LUT R13, RZ, UR9, RZ, 0x33, !PT ;  /* 0x00000009ff0d8c12 */ /* 0x000fe4000f8e33ff */
[----:B0-----:R-:W-:-:S04]  /*1a50*/  FMNMX.FTZ R0, R17, R0, !PT ;  /* 0x0000000011007209 */ /* 0x001fc80007810000 */
[----:B------:R-:W-:-:S04]  /*1a60*/  FSETP.NEU.FTZ.AND P0, PT, R0, -INF , PT ;  /* 0xff8000000000780b */ /* 0x000fc80003f1d000 */
[----:B------:R-:W-:Y:S01]  /*1a70*/  FSEL R0, R0, RZ, P0 ;  /* 0x000000ff00007208 */ /* 0x000fe20000000000 */
[----:B------:R-:W-:Y:S01]  /*1a80*/  IMAD R5, R13, UR4, RZ ;  /* 0x000000040d057c24 */ /* 0x000fe2000f8e02ff */
[----:B-1----:R-:W-:Y:S01]  /*1a90*/  IABS R6, R11 ;  /* 0x0000000b00067213 */ /* 0x002fe20000000000 */
[----:B------:R-:W0:Y:S02]  /*1aa0*/  LDCU UR4, c[0x0][0x430] ;  /* 0x00008600ff0477ac */ /* 0x000e240008000800 */
[C---:B------:R-:W-:Y:S01]  /*1ab0*/  FADD.FTZ R26, -R0.reuse, R24 ;  /* 0x00000018001a7221 */ /* 0x040fe20000010100 */
[----:B------:R-:W-:Y:S01]  /*1ac0*/  FADD.FTZ R25, -R0, R23 ;  /* 0x0000001700197221 */ /* 0x000fe20000010100 */
[----:B------:R-:W-:Y:S02]  /*1ad0*/  IABS R15, R5 ;  /* 0x00000005000f7213 */ /* 0x000fe40000000000 */
[----:B------:R-:W-:Y:S01]  /*1ae0*/  FMUL.FTZ R26, R26, 1.4426950216293334961 ;  /* 0x3fb8aa3b1a1a7820 */ /* 0x000fe20000410000 */
[----:B------:R-:W-:Y:S01]  /*1af0*/  FMUL.FTZ R25, R25, 1.4426950216293334961 ;  /* 0x3fb8aa3b19197820 */ /* 0x000fe20000410000 */
[----:B------:R-:W1:Y:S08]  /*1b00*/  I2F.RP R14, R15 ;  /* 0x0000000f000e7306 */ /* 0x000e700000209400 */
[----:B------:R-:W-:Y:S04]  /*1b10*/  MUFU.EX2 R17, R26 ;  /* 0x0000001a00117308 */ /* 0x000fe80000000800 */
[----:B------:R-:W2:Y:S04]  /*1b20*/  MUFU.EX2 R18, R25 ;  /* 0x0000001900127308 */ /* 0x000ea80000000800 */
[----:B------:R-:W3:Y:S08]  /*1b30*/  I2F.RP R22, R6 ;  /* 0x0000000600167306 */ /* 0x000ef00000209400 */
[----:B-1----:R-:W1:Y:S01]  /*1b40*/  MUFU.RCP R14, R14 ;  /* 0x0000000e000e7308 */ /* 0x002e620000001000 */
[----:B--2---:R-:W-:-:S05]  /*1b50*/  FADD.FTZ R18, R17, R18 ;  /* 0x0000001211127221 */ /* 0x004fca0000010000 */
[----:B------:R-:W2:Y:S02]  /*1b60*/  SHFL.BFLY PT, R17, R18, 0x4, 0x1f ;  /* 0x0c801f0012117f89 */ /* 0x000ea400000e0000 */
[----:B---3--:R-:W3:Y:S01]  /*1b70*/  MUFU.RCP R28, R22 ;  /* 0x00000016001c7308 */ /* 0x008ee20000001000 */
[----:B-1----:R-:W-:-:S07]  /*1b80*/  VIADD R32, R14, 0xffffffe ;  /* 0x0ffffffe0e207836 */ /* 0x002fce0000000000 */
[----:B------:R-:W1:Y:S01]  /*1b90*/  F2I.FTZ.U32.TRUNC.NTZ R33, R32 ;  /* 0x0000002000217305 */ /* 0x000e62000021f000 */
[----:B---3--:R-:W-:-:S07]  /*1ba0*/  VIADD R28, R28, 0xffffffe ;  /* 0x0ffffffe1c1c7836 */ /* 0x008fce0000000000 */
[----:B------:R-:W3:Y:S01]  /*1bb0*/  F2I.FTZ.U32.TRUNC.NTZ R29, R28 ;  /* 0x0000001c001d7305 */ /* 0x000ee2000021f000 */
[----:B--2---:R-:W-:-:S05]  /*1bc0*/  FADD.FTZ R17, R18, R17 ;  /* 0x0000001112117221 */ /* 0x004fca0000010000 */
[----:B------:R-:W2:Y:S01]  /*1bd0*/  SHFL.BFLY PT, R14, R17, 0x2, 0x1f ;  /* 0x0c401f00110e7f89 */ /* 0x000ea200000e0000 */
[----:B-1----:R-:W-:Y:S01]  /*1be0*/  IMAD.MOV R16, RZ, RZ, -R33 ;  /* 0x000000ffff107224 */ /* 0x002fe200078e0a21 */
[-C--:B------:R-:W-:Y:S01]  /*1bf0*/  IADD3 R22, PT, PT, R4, R15.reuse, RZ ;  /* 0x0000000f04167210 */ /* 0x080fe20007ffe0ff */
[----:B------:R-:W-:Y:S02]  /*1c00*/  IMAD.MOV.U32 R32, RZ, RZ, RZ ;  /* 0x000000ffff207224 */ /* 0x000fe400078e00ff */
[----:B------:R-:W-:Y:S01]  /*1c10*/  IMAD R25, R16, R15, RZ ;  /* 0x0000000f10197224 */ /* 0x000fe200078e02ff */
[----:B------:R-:W-:Y:S01]  /*1c20*/  IABS R4, R5 ;  /* 0x0000000500047213 */ /* 0x000fe20000000000 */
[----:B---3--:R-:W-:Y:S01]  /*1c30*/  IMAD.MOV R27, RZ, RZ, -R29 ;  /* 0x000000ffff1b7224 */ /* 0x008fe200078e0a1d */
[----:B------:R-:W-:Y:S01]  /*1c40*/  IABS R16, R22 ;  /* 0x0000001600107213 */ /* 0x000fe20000000000 */
[----:B------:R-:W-:-:S04]  /*1c50*/  IMAD.HI.U32 R25, R33, R25, R32 ;  /* 0x0000001921197227 */ /* 0x000fc800078e0020 */
[----:B------:R-:W-:Y:S02]  /*1c60*/  IMAD R18, R27, R6, RZ ;  /* 0x000000061b127224 */ /* 0x000fe400078e02ff */
[----:B------:R-:W-:Y:S02]  /*1c70*/  IMAD.MOV.U32 R28, RZ, RZ, RZ ;  /* 0x000000ffff1c7224 */ /* 0x000fe400078e00ff */
[----:B------:R-:W-:Y:S02]  /*1c80*/  IMAD.MOV R4, RZ, RZ, -R4 ;  /* 0x000000ffff047224 */ /* 0x000fe400078e0a04 */
[----:B------:R-:W-:-:S04]  /*1c90*/  IMAD.HI.U32 R18, R29, R18, R28 ;  /* 0x000000121d127227 */ /* 0x000fc800078e001c */
[----:B------:R-:W-:-:S04]  /*1ca0*/  IMAD.HI.U32 R25, R25, R16, RZ ;  /* 0x0000001019197227 */ /* 0x000fc800078e00ff */
[----:B--2---:R-:W-:Y:S01]  /*1cb0*/  FADD.FTZ R27, R17, R14 ;  /* 0x0000000e111b7221 */ /* 0x004fe20000010000 */
[----:B------:R-:W-:Y:S02]  /*1cc0*/  IMAD R4, R25, R4, R16 ;  /* 0x0000000419047224 */ /* 0x000fe400078e0210 */
[----:B------:R-:W-:Y:S02]  /*1cd0*/  IMAD.HI.U32 R18, R18, R16, RZ ;  /* 0x0000001012127227 */ /* 0x000fe400078e00ff */
[----:B------:R-:W1:Y:S01]  /*1ce0*/  SHFL.BFLY PT, R14, R27, 0x1, 0x1f ;  /* 0x0c201f001b0e7f89 */ /* 0x000e6200000e0000 */
[----:B------:R-:W-:Y:S01]  /*1cf0*/  ISETP.GT.U32.AND P2, PT, R15, R4, PT ;  /* 0x000000040f00720c */ /* 0x000fe20003f44070 */
[----:B------:R-:W-:-:S04]  /*1d00*/  IMAD.MOV R17, RZ, RZ, -R18 ;  /* 0x000000ffff117224 */ /* 0x000fc800078e0a12 */
[----:B------:R-:W-:-:S05]  /*1d10*/  IMAD R17, R6, R17, R16 ;  /* 0x0000001106117224 */ /* 0x000fca00078e0210 */
[----:B------:R-:W-:-:S03]  /*1d20*/  ISETP.GT.U32.AND P0, PT, R6, R17, PT ;  /* 0x000000110600720c */ /* 0x000fc60003f04070 */
[----:B------:R-:W-:-:S04]  /*1d30*/  @!P2 IADD3 R4, PT, PT, R4, -R15, RZ ;  /* 0x8000000f0404a210 */ /* 0x000fc80007ffe0ff */
[-C--:B------:R-:W-:Y:S01]  /*1d40*/  ISETP.GE.U32.AND P1, PT, R4, R15.reuse, PT ;  /* 0x0000000f0400720c */ /* 0x080fe20003f26070 */
[----:B------:R-:W-:Y:S01]  /*1d50*/  @!P2 VIADD R25, R25, 0x1 ;  /* 0x000000011919a836 */ /* 0x000fe20000000000 */
[----:B------:R-:W-:-:S04]  /*1d60*/  LOP3.LUT R4, R22, R15, RZ, 0x3c, !PT ;  /* 0x0000000f16047212 */ /* 0x000fc800078e3cff */
[----:B------:R-:W-:Y:S02]  /*1d70*/  @!P0 IMAD.IADD R17, R17, 0x1, -R6 ;  /* 0x0000000111118824 */ /* 0x000fe400078e0a06 */
[----:B-1----:R-:W-:Y:S01]  /*1d80*/  FADD.FTZ R14, R27, R14 ;  /* 0x0000000e1b0e7221 */ /* 0x002fe20000010000 */
[----:B------:R-:W-:Y:S02]  /*1d90*/  LOP3.LUT R22, R22, R11, RZ, 0x3c, !PT ;  /* 0x0000000b16167212 */ /* 0x000fe400078e3cff */
[----:B------:R-:W-:Y:S02]  /*1da0*/  ISETP.GE.AND P3, PT, R4, RZ, PT ;  /* 0x000000ff0400720c */ /* 0x000fe40003f66270 */
[----:B------:R-:W-:Y:S01]  /*1db0*/  ISETP.GE.U32.AND P4, PT, R17, R6, PT ;  /* 0x000000061100720c */ /* 0x000fe20003f86070 */
[----:B------:R-:W-:Y:S01]  /*1dc0*/  @P1 VIADD R25, R25, 0x1 ;  /* 0x0000000119191836 */ /* 0x000fe20000000000 */
[----:B------:R-:W-:Y:S01]  /*1dd0*/  FSETP.NE.FTZ.AND P1, PT, R14, RZ, PT ;  /* 0x000000ff0e00720b */ /* 0x000fe20003f35000 */
[----:B------:R-:W-:Y:S01]  /*1de0*/  @!P0 VIADD R18, R18, 0x1 ;  /* 0x0000000112128836 */ /* 0x000fe20000000000 */
[----:B------:R-:W-:-:S02]  /*1df0*/  ISETP.GE.AND P2, PT, R22, RZ, PT ;  /* 0x000000ff1600720c */ /* 0x000fc40003f46270 */
[----:B------:R-:W-:Y:S02]  /*1e00*/  ISETP.NE.AND P0, PT, R11, RZ, PT ;  /* 0x000000ff0b00720c */ /* 0x000fe40003f05270 */
[----:B------:R-:W-:-:S03]  /*1e10*/  ISETP.NE.AND P5, PT, R5, RZ, PT ;  /* 0x000000ff0500720c */ /* 0x000fc60003fa5270 */
[----:B------:R-:W-:Y:S02]  /*1e20*/  @!P3 IADD3 R25, PT, PT, -R25, RZ, RZ ;  /* 0x000000ff1919b210 */ /* 0x000fe40007ffe1ff */
[----:B------:R-:W-:Y:S01]  /*1e30*/  @P4 VIADD R18, R18, 0x1 ;  /* 0x0000000112124836 */ /* 0x000fe20000000000 */
[----:B------:R-:W-:Y:S02]  /*1e40*/  ISETP.NE.AND P3, PT, R13, RZ, PT ;  /* 0x000000ff0d00720c */ /* 0x000fe40003f65270 */
[----:B------:R-:W1:Y:S01]  /*1e50*/  @P1 MUFU.LG2 R13, R14 ;  /* 0x0000000e000d1308 */ /* 0x000e620000000c00 */
[----:B------:R-:W-:Y:S02]  /*1e60*/  @!P2 IMAD.MOV R18, RZ, RZ, -R18 ;  /* 0x000000ffff12a224 */ /* 0x000fe400078e0a12 */
[----:B------:R-:W-:Y:S02]  /*1e70*/  @!P0 LOP3.LUT R18, RZ, R11, RZ, 0x33, !PT ;  /* 0x0000000bff128212 */ /* 0x000fe400078e33ff */
[----:B------:R-:W-:-:S02]  /*1e80*/  LOP3.LUT P0, RZ, R19, 0x387, RZ, 0xc0, !PT ;  /* 0x0000038713ff7812 */ /* 0x000fc4000780c0ff */
[----:B------:R-:W-:Y:S02]  /*1e90*/  @!P5 LOP3.LUT R25, RZ, R15, RZ, 0x33, !PT ;  /* 0x0000000fff19d212 */ /* 0x000fe400078e33ff */
[----:B------:R-:W-:Y:S02]  /*1ea0*/  SEL R15, RZ, 0x1, !P3 ;  /* 0x00000001ff0f7807 */ /* 0x000fe40005800000 */
[----:B------:R-:W-:Y:S02]  /*1eb0*/  SHF.R.S32.HI R4, RZ, 0x1f, R5 ;  /* 0x0000001fff047819 */ /* 0x000fe40000011405 */
[----:B------:R-:W-:Y:S02]  /*1ec0*/  ISETP.LT.U32.AND P2, PT, R20, R25, PT ;  /* 0x000000191400720c */ /* 0x000fe40003f41070 */
[----:B------:R-:W-:Y:S02]  /*1ed0*/  SHF.R.S32.HI R17, RZ, 0x1f, R25 ;  /* 0x0000001fff117819 */ /* 0x000fe40000011419 */
[----:B------:R-:W-:Y:S01]  /*1ee0*/  LOP3.LUT R15, R4, R15, RZ, 0xfc, !PT ;  /* 0x0000000f040f7212 */ /* 0x000fe200078efcff */
[----:B------:R-:W-:Y:S01]  /*1ef0*/  IMAD R4, R18, UR11, RZ ;  /* 0x0000000b12047c24 */ /* 0x000fe2000f8e02ff */
[----:B------:R-:W-:Y:S01]  /*1f00*/  ISETP.LT.AND.EX P2, PT, R21, R17, PT, P2 ;  /* 0x000000111500720c */ /* 0x000fe20003f41320 */
[----:B0-----:R-:W-:Y:S01]  /*1f10*/  UIMAD UR9, UR9, UR4, URZ ;  /* 0x00000004090972a4 */ /* 0x001fe2000f8e02ff */
[----:B------:R-:W-:Y:S01]  /*1f20*/  BSSY.RECONVERGENT B1, `(.L_x_110) ;  /* 0x000012a000017945 */ /* 0x000fe20003800200 */
[----:B------:R-:W-:Y:S01]  /*1f30*/  IMAD.MOV.U32 R22, RZ, RZ, 0x7f800000 ;  /* 0x7f800000ff167424 */ /* 0x000fe200078e00ff */
[----:B------:R-:W-:Y:S01]  /*1f40*/  SEL R6, R20, R25, P2 ;  /* 0x0000001914067207 */ /* 0x000fe20001000000 */
[----:B------:R-:W-:-:S02]  /*1f50*/  IMAD R4, R15, R4, RZ ;  /* 0x000000040f047224 */ /* 0x000fc400078e02ff */
[----:B-1----:R-:W-:Y:S01]  /*1f60*/  @P1 FFMA.FTZ R22, R13, 0.69314718246459960938, R0 ;  /* 0x3f3172180d161823 */ /* 0x002fe20000010000 */
        /* <DEDUP_REMOVED lines=30> */
[----:B------:R-:W-:Y:S01]  /*2150*/  MOV R14, RZ ;  /* 0x000000ff000e7202 */ /* 0x000fe20000000f00 */
[----:B------:R-:W-:Y:S01]  /*2160*/  HFMA2 R33, -RZ, RZ, 0, 0 ;  /* 0x00000000ff217431 */ /* 0x000fe200000001ff */
[----:B------:R-:W-:-:S05]  /*2170*/  ISETP.NE.U32.AND P0, PT, R32, RZ, PT ;  /* 0x000000ff2000720c */ /* 0x000fca0003f05070 */
        /* <DEDUP_REMOVED lines=19> */
.L_x_113:
[----:B------:R-:W-:Y:S01]  /*22b0*/  IMAD.MOV.U32 R17, RZ, RZ, RZ ;  /* 0x000000ffff117224 */ /* 0x000fe200078e00ff */
[----:B------:R-:W-:Y:S02]  /*22c0*/  MOV R18, R32 ;  /* 0x0000002000127202 */ /* 0x000fe40000000f00 */
[----:B------:R-:W-:Y:S02]  /*22d0*/  MOV R16, 0x22f0 ;  /* 0x000022f000107802 */ /* 0x000fe40000000f00 */
[----:B------:R-:W-:Y:S05]  /*22e0*/  CALL.REL.NOINC `($__internal_3_$__cuda_sm20_div_s64) ;  /* 0x0000001c00c47944 */ /* 0x000fea0003c00000 */
[----:B------:R-:W-:Y:S02]  /*22f0*/  IADD3 R13, PT, PT, -R14, RZ, RZ ;  /* 0x000000ff0e0d7210 */ /* 0x000fe40007ffe1ff */
[----:B------:R-:W-:-:S03]  /*2300*/  MOV R33, R11 ;  /* 0x0000000b00217202 */ /* 0x000fc60000000f00 */
[----:B------:R-:W-:Y:S01]  /*2310*/  IMAD R25, R32, R13, R25 ;  /* 0x0000000d20197224 */ /* 0x000fe200078e0219 */
[----:B------:R-:W-:-:S07]  /*2320*/  MOV R32, R14 ;  /* 0x0000000e00207202 */ /* 0x000fce0000000f00 */
.L_x_114:
[----:B------:R-:W-:Y:S01]  /*2330*/  IABS R15, UR14 ;  /* 0x0000000e000f7c13 */ /* 0x000fe20008000000 */
[-C--:B------:R-:W-:Y:S01]  /*2340*/  IMAD R3, R3, R12.reuse, RZ ;  /* 0x0000000c03037224 */ /* 0x080fe200078e02ff */
[----:B------:R-:W-:Y:S01]  /*2350*/  IABS R13, R25 ;  /* 0x00000019000d7213 */ /* 0x000fe20000000000 */
[C---:B------:R-:W-:Y:S01]  /*2360*/  IMAD.WIDE.U32 R20, R9.reuse, R12, RZ ;  /* 0x0000000c09147225 */ /* 0x040fe200078e00ff */
[----:B------:R-:W0:Y:S01]  /*2370*/  I2F.U32.RP R18, R15 ;  /* 0x0000000f00127306 */ /* 0x000e220000209000 */
[----:B------:R-:W-:Y:S01]  /*2380*/  IABS R11, UR14 ;  /* 0x0000000e000b7c13 */ /* 0x000fe20008000000 */
[----:B------:R-:W-:Y:S01]  /*2390*/  BSSY.RECONVERGENT B0, `(.L_x_115) ;  /* 0x000003d000007945 */ /* 0x000fe20003800200 */
[----:B------:R-:W-:Y:S01]  /*23a0*/  IMAD R3, R9, R2, R3 ;  /* 0x0000000209037224 */ /* 0x000fe200078e0203 */
[----:B------:R-:W-:Y:S01]  /*23b0*/  LOP3.LUT R2, R25, UR14, RZ, 0x3c, !PT ;  /* 0x0000000e19027c12 */ /* 0x000fe2000f8e3cff */
[----:B------:R-:W-:-:S03]  /*23c0*/  IMAD.WIDE.U32 R38, R20, R36, RZ ;  /* 0x0000002414267225 */ /* 0x000fc600078e00ff */
[----:B------:R-:W-:Y:S01]  /*23d0*/  ISETP.GE.AND P0, PT, R2, RZ, PT ;  /* 0x000000ff0200720c */ /* 0x000fe20003f06270 */
[----:B------:R-:W-:Y:S02]  /*23e0*/  IMAD.MOV R11, RZ, RZ, -R11 ;  /* 0x000000ffff0b7224 */ /* 0x000fe400078e0a0b */
[----:B------:R-:W-:Y:S01]  /*23f0*/  IMAD.IADD R3, R21, 0x1, R3 ;  /* 0x0000000115037824 */ /* 0x000fe200078e0203 */
[----:B0-----:R-:W0:Y:S03]  /*2400*/  MUFU.RCP R16, R18 ;  /* 0x0000001200107308 */ /* 0x001e260000001000 */
[----:B------:R-:W-:Y:S02]  /*2410*/  IMAD R3, R3, R36, RZ ;  /* 0x0000002403037224 */ /* 0x000fe400078e02ff */
[----:B0-----:R-:W-:-:S04]  /*2420*/  VIADD R16, R16, 0xffffffe ;  /* 0x0ffffffe10107836 */ /* 0x001fc80000000000 */
[----:B------:R-:W0:Y:S02]  /*2430*/  F2I.FTZ.U32.TRUNC.NTZ R17, R16 ;  /* 0x0000001000117305 */ /* 0x000e24000021f000 */
[----:B0-----:R-:W-:Y:S01]  /*2440*/  IMAD.MOV R14, RZ, RZ, -R17 ;  /* 0x000000ffff0e7224 */ /* 0x001fe200078e0a11 */
[----:B------:R-:W-:-:S03]  /*2450*/  MOV R16, RZ ;  /* 0x000000ff00107202 */ /* 0x000fc60000000f00 */
[----:B------:R-:W-:-:S04]  /*2460*/  IMAD R14, R14, R15, RZ ;  /* 0x0000000f0e0e7224 */ /* 0x000fc800078e02ff */
[----:B------:R-:W-:-:S06]  /*2470*/  IMAD.HI.U32 R14, R17, R14, R16 ;  /* 0x0000000e110e7227 */ /* 0x000fcc00078e0010 */
[----:B------:R-:W-:-:S04]  /*2480*/  IMAD.HI.U32 R14, R14, R13, RZ ;  /* 0x0000000d0e0e7227 */ /* 0x000fc800078e00ff */
[----:B------:R-:W-:-:S05]  /*2490*/  IMAD R16, R14, R11, R13 ;  /* 0x0000000b0e107224 */ /* 0x000fca00078e020d */
[----:B------:R-:W-:-:S13]  /*24a0*/  ISETP.GT.U32.AND P1, PT, R15, R16, PT ;  /* 0x000000100f00720c */ /* 0x000fda0003f24070 */
[-C--:B------:R-:W-:Y:S02]  /*24b0*/  @!P1 IADD3 R16, PT, PT, R16, -R15.reuse, RZ ;  /* 0x8000000f10109210 */ /* 0x080fe40007ffe0ff */
[----:B------:R-:W-:Y:S02]  /*24c0*/  @!P1 IADD3 R14, PT, PT, R14, 0x1, RZ ;  /* 0x000000010e0e9810 */ /* 0x000fe40007ffe0ff */
[----:B------:R-:W-:Y:S01]  /*24d0*/  ISETP.GE.U32.AND P2, PT, R16, R15, PT ;  /* 0x0000000f1000720c */ /* 0x000fe20003f46070 */
[----:B------:R-:W-:Y:S01]  /*24e0*/  IMAD R15, R37, R20, R3 ;  /* 0x00000014250f7224 */ /* 0x000fe200078e0203 */
[----:B------:R-:W-:-:S03]  /*24f0*/  ISETP.NE.AND P1, PT, RZ, UR14, PT ;  /* 0x0000000eff007c0c */ /* 0x000fc6000bf25270 */
[----:B------:R-:W-:-:S05]  /*2500*/  IMAD.IADD R15, R39, 0x1, R15 ;  /* 0x00000001270f7824 */ /* 0x000fca00078e020f */
[----:B------:R-:W-:-:S03]  /*2510*/  LOP3.LUT R2, R33, R15, RZ, 0xfc, !PT ;  /* 0x0000000f21027212 */ /* 0x000fc600078efcff */
        /* <DEDUP_REMOVED lines=9> */
[----:B------:R-:W-:Y:S01]  /*25b0*/  HFMA2 R14, -RZ, RZ, 0, 0 ;  /* 0x00000000ff0e7431 */ /* 0x000fe200000001ff */
[----:B------:R-:W-:-:S06]  /*25c0*/  ISETP.NE.U32.AND P0, PT, R38, RZ, PT ;  /* 0x000000ff2600720c */ /* 0x000fcc0003f05070 */
        /* <DEDUP_REMOVED lines=18> */
.L_x_116:
[----:B------:R-:W-:Y:S01]  /*26f0*/  IMAD.MOV.U32 R25, RZ, RZ, R32 ;  /* 0x000000ffff197224 */ /* 0x000fe200078e0020 */
[----:B------:R-:W-:Y:S01]  /*2700*/  MOV R17, R33 ;  /* 0x0000002100117202 */ /* 0x000fe20000000f00 */
[----:B------:R-:W-:Y:S01]  /*2710*/  IMAD.MOV.U32 R18, RZ, RZ, R38 ;  /* 0x000000ffff127224 */ /* 0x000fe200078e0026 */
[----:B------:R-:W-:Y:S02]  /*2720*/  MOV R16, 0x2740 ;  /* 0x0000274000107802 */ /* 0x000fe40000000f00 */
[----:B------:R-:W-:Y:S05]  /*2730*/  CALL.REL.NOINC `($__internal_3_$__cuda_sm20_div_s64) ;  /* 0x0000001800b07944 */ /* 0x000fea0003c00000 */
[----:B------:R-:W-:-:S05]  /*2740*/  IADD3 R33, PT, PT, -R14, RZ, RZ ;  /* 0x000000ff0e217210 */ /* 0x000fca0007ffe1ff */
[----:B------:R-:W-:Y:S02]  /*2750*/  IMAD R33, R33, R38, R32 ;  /* 0x0000002621217224 */ /* 0x000fe400078e0220 */
.L_x_117:
[----:B------:R-:W-:Y:S05]  /*2760*/  BSYNC.RECONVERGENT B0 ;  /* 0x0000000000007941 */ /* 0x000fea0003800200 */
.L_x_115:
[----:B------:R-:W-:Y:S01]  /*2770*/  IABS R15, R12 ;  /* 0x0000000c000f7213 */ /* 0x000fe20000000000 */
[----:B------:R-:W0:Y:S01]  /*2780*/  LDC R18, c[0x0][0x3e0] ;  /* 0x0000f800ff127b82 */ /* 0x000e220000000800 */
[----:B------:R-:W-:Y:S01]  /*2790*/  IABS R11, R7 ;  /* 0x00000007000b7213 */ /* 0x000fe20000000000 */
[----:B------:R-:W1:Y:S01]  /*27a0*/  LDCU UR15, c[0x0][0x430] ;  /* 0x00008600ff0f77ac */ /* 0x000e620008000800 */
[----:B------:R-:W2:Y:S01]  /*27b0*/  I2F.U32.RP R25, R15 ;  /* 0x0000000f00197306 */ /* 0x000ea20000209000 */
[----:B------:R-:W-:Y:S01]  /*27c0*/  IABS R13, R9 ;  /* 0x00000009000d7213 */ /* 0x000fe20000000000 */
[----:B------:R-:W-:Y:S01]  /*27d0*/  IMAD R10, R10, UR9, RZ ;  /* 0x000000090a0a7c24 */ /* 0x000fe2000f8e02ff */
[----:B------:R-:W-:Y:S01]  /*27e0*/  ISETP.NE.AND P5, PT, R12, RZ, PT ;  /* 0x000000ff0c00720c */ /* 0x000fe20003fa5270 */
[----:B------:R-:W3:Y:S04]  /*27f0*/  LDCU UR4, c[0x0][0x434] ;  /* 0x00008680ff0477ac */ /* 0x000ee80008000800 */
        /* <DEDUP_REMOVED lines=8> */
[----:B------:R-:W-:-:S03]  /*2880*/  SEL R18, R18, 0x1, P0 ;  /* 0x0000000112127807 */ /* 0x000fc60000000000 */
[----:B------:R-:W-:Y:S01]  /*2890*/  I2F.U32.RP R29, R13 ;  /* 0x0000000d001d7306 */ /* 0x000fe20000209000 */
[----:B------:R-:W-:Y:S01]  /*28a0*/  IABS R20, R18 ;  /* 0x0000001200147213 */ /* 0x000fe20000000000 */
[----:B--2---:R-:W-:Y:S01]  /*28b0*/  VIADD R36, R17, 0xffffffe ;  /* 0x0ffffffe11247836 */ /* 0x004fe20000000000 */
[----:B------:R-:W-:-:S05]  /*28c0*/  IABS R25, R33 ;  /* 0x0000002100197213 */ /* 0x000fca0000000000 */
[----:B------:R-:W1:Y:S01]  /*28d0*/  F2I.FTZ.U32.TRUNC.NTZ R37, R36 ;  /* 0x0000002400257305 */ /* 0x000e62000021f000 */
[----:B0-----:R-:W-:-:S07]  /*28e0*/  VIADD R16, R16, 0xffffffe ;  /* 0x0ffffffe10107836 */ /* 0x001fce0000000000 */
[----:B------:R-:W0:Y:S01]  /*28f0*/  F2I.FTZ.U32.TRUNC.NTZ R17, R16 ;  /* 0x0000001000117305 */ /* 0x000e22000021f000 */
[----:B-1----:R-:W-:-:S07]  /*2900*/  IMAD.MOV R0, RZ, RZ, -R37 ;  /* 0x000000ffff007224 */ /* 0x002fce00078e0a25 */
[----:B------:R-:W1:Y:S01]  /*2910*/  I2F.U32.RP R26, R20 ;  /* 0x00000014001a7306 */ /* 0x000e620000209000 */
[----:B------:R-:W-:Y:S02]  /*2920*/  IMAD.MOV.U32 R36, RZ, RZ, RZ ;  /* 0x000000ffff247224 */ /* 0x000fe400078e00ff */
[----:B------:R-:W-:Y:S01]  /*2930*/  IMAD R21, R0, R15, RZ ;  /* 0x0000000f00157224 */ /* 0x000fe200078e02ff */
[----:B------:R-:W-:-:S03]  /*2940*/  IABS R0, R7 ;  /* 0x0000000700007213 */ /* 0x000fc60000000000 */
[----:B------:R-:W-:Y:S01]  /*2950*/  IMAD.HI.U32 R32, R37, R21, R36 ;  /* 0x0000001525207227 */ /* 0x000fe200078e0024 */
[----:B------:R-:W2:Y:S01]  /*2960*/  MUFU.RCP R29, R29 ;  /* 0x0000001d001d7308 */ /* 0x000ea20000001000 */
[----:B------:R-:W-:Y:S02]  /*2970*/  IABS R21, R6 ;  /* 0x0000000600157213 */ /* 0x000fe40000000000 */
[----:B0-----:R-:W-:Y:S02]  /*2980*/  IMAD.MOV R28, RZ, RZ, -R17 ;  /* 0x000000ffff1c7224 */ /* 0x001fe400078e0a11 */
[----:B------:R-:W-:Y:S02]  /*2990*/  IMAD.MOV.U32 R16, RZ, RZ, RZ ;  /* 0x000000ffff107224 */ /* 0x000fe400078e00ff */
[----:B------:R-:W-:Y:S01]  /*29a0*/  IMAD R28, R28, R11, RZ ;  /* 0x0000000b1c1c7224 */ /* 0x000fe200078e02ff */
[----:B------:R-:W0:Y:S01]  /*29b0*/  I2F.U32.RP R27, R21 ;  /* 0x00000015001b7306 */ /* 0x000e220000209000 */
[----:B------:R-:W-:-:S04]  /*29c0*/  IMAD.HI.U32 R32, R32, R25, RZ ;  /* 0x0000001920207227 */ /* 0x000fc800078e00ff */
[----:B------:R-:W-:Y:S01]  /*29d0*/  IMAD.HI.U32 R28, R17, R28, R16 ;  /* 0x0000001c111c7227 */ /* 0x000fe200078e0010 */
[----:B------:R-:W-:Y:S02]  /*29e0*/  IABS R17, R12 ;  /* 0x0000000c00117213 */ /* 0x000fe40000000000 */
[----:B-1----:R-:W1:Y:S01]  /*29f0*/  MUFU.RCP R26, R26 ;  /* 0x0000001a001a7308 */ /* 0x002e620000001000 */
[----:B------:R-:W-:Y:S01]  /*2a00*/  IABS R16, R14 ;  /* 0x0000000e00107213 */ /* 0x000fe20000000000 */
[----:B------:R-:W-:Y:S01]  /*2a10*/  IMAD.MOV R0, RZ, RZ, -R0 ;  /* 0x000000ffff007224 */ /* 0x000fe200078e0a00 */
[----:B--2---:R-:W-:Y:S02]  /*2a20*/  IADD3 R29, PT, PT, R29, 0xffffffe, RZ ;  /* 0x0ffffffe1d1d7810 */ /* 0x004fe40007ffe0ff */
[----:B------:R-:W-:Y:S01]  /*2a30*/  IADD3 R17, PT, PT, RZ, -R17, RZ ;  /* 0x80000011ff117210 */ /* 0x000fe20007ffe0ff */
[----:B------:R-:W-:-:S04]  /*2a40*/  IMAD.HI.U32 R31, R28, R16, RZ ;  /* 0x000000101c1f7227 */ /* 0x000fc800078e00ff */
[----:B------:R-:W-:Y:S01]  /*2a50*/  HFMA2 R28, -RZ, RZ, 0, 0 ;  /* 0x00000000ff1c7431 */ /* 0x000fe200000001ff */
[----:B0-----:R-:W0:Y:S01]  /*2a60*/  MUFU.RCP R27, R27 ;  /* 0x0000001b001b7308 */ /* 0x001e220000001000 */
[----:B------:R-:W-:Y:S01]  /*2a70*/  IMAD R36, R32, R17, R25 ;  /* 0x0000001120247224 */ /* 0x000fe200078e0219 */
[----:B------:R-:W-:Y:S01]  /*2a80*/  LOP3.LUT R25, R33, R12, RZ, 0x3c, !PT ;  /* 0x0000000c21197212 */ /* 0x000fe200078e3cff */
[----:B------:R-:W-:-:S03]  /*2a90*/  IMAD R0, R31, R0, R16 ;  /* 0x000000001f007224 */ /* 0x000fc600078e0210 */
[----:B------:R-:W-:Y:S02]  /*2aa0*/  ISETP.GT.U32.AND P3, PT, R15, R36, PT ;  /* 0x000000240f00720c */ /* 0x000fe40003f64070 */
[----:B------:R-:W2:Y:S01]  /*2ab0*/  F2I.FTZ.U32.TRUNC.NTZ R29, R29 ;  /* 0x0000001d001d7305 */ /* 0x000ea2000021f000 */
[----:B------:R-:W-:Y:S01]  /*2ac0*/  ISETP.GT.U32.AND P1, PT, R11, R0, PT ;  /* 0x000000000b00720c */ /* 0x000fe20003f24070 */
[----:B-1----:R-:W-:Y:S01]  /*2ad0*/  VIADD R26, R26, 0xffffffe ;  /* 0x0ffffffe1a1a7836 */ /* 0x002fe20000000000 */
[----:B------:R-:W-:-:S05]  /*2ae0*/  ISETP.GE.AND P2, PT, R25, RZ, PT ;  /* 0x000000ff1900720c */ /* 0x000fca0003f46270 */
[----:B------:R-:W1:Y:S01]  /*2af0*/  F2I.FTZ.U32.TRUNC.NTZ R37, R26 ;  /* 0x0000001a00257305 */ /* 0x000e62000021f000 */
[----:B0-----:R-:W-:Y:S02]  /*2b00*/  VIADD R27, R27, 0xffffffe ;  /* 0x0ffffffe1b1b7836 */ /* 0x001fe40000000000 */
[----:B------:R-:W-:-:S03]  /*2b10*/  @!P3 IMAD.IADD R36, R36, 0x1, -R15 ;  /* 0x000000012424b824 */ /* 0x000fc600078e0a0f */
[----:B------:R-:W-:Y:S01]  /*2b20*/  @!P1 IADD3 R0, PT, PT, R0, -R11, RZ ;  /* 0x8000000b00009210 */ /* 0x000fe20007ffe0ff */
[--C-:B--2---:R-:W-:Y:S01]  /*2b30*/  IMAD.MOV R16, RZ, RZ, -R29.reuse ;  /* 0x000000ffff107224 */ /* 0x104fe200078e0a1d */
[----:B------:R-:W-:Y:S01]  /*2b40*/  ISETP.GE.U32.AND P6, PT, R36, R15, PT ;  /* 0x0000000f2400720c */ /* 0x000fe20003fc6070 */
[----:B------:R-:W-:Y:S01]  /*2b50*/  IMAD.MOV.U32 R36, RZ, RZ, RZ ;  /* 0x000000ffff247224 */ /* 0x000fe200078e00ff */
[----:B------:R-:W-:Y:S01]  /*2b60*/  ISETP.GE.U32.AND P4, PT, R0, R11, PT ;  /* 0x0000000b0000720c */ /* 0x000fe20003f86070 */
[----:B------:R-:W-:Y:S01]  /*2b70*/  IMAD R17, R16, R13, RZ ;  /* 0x0000000d10117224 */ /* 0x000fe200078e02ff */
[----:B------:R-:W-:Y:S01]  /*2b80*/  LOP3.LUT R16, R14, R7, RZ, 0x3c, !PT ;  /* 0x000000070e107212 */ /* 0x000fe200078e3cff */
[----:B------:R-:W-:Y:S01]  /*2b90*/  @!P1 VIADD R31, R31, 0x1 ;  /* 0x000000011f1f9836 */ /* 0x000fe20000000000 */
[----:B------:R-:W-:Y:S01]  /*2ba0*/  ISETP.NE.AND P1, PT, R7, RZ, PT ;  /* 0x000000ff0700720c */ /* 0x000fe20003f25270 */
[----:B------:R-:W-:Y:S01]  /*2bb0*/  IMAD.HI.U32 R17, R29, R17, R28 ;  /* 0x000000111d117227 */ /* 0x000fe200078e001c */
[----:B------:R-:W-:Y:S01]  /*2bc0*/  ISETP.GE.AND P0, PT, R16, RZ, PT ;  /* 0x000000ff1000720c */ /* 0x000fe20003f06270 */
[----:B------:R-:W0:Y:S01]  /*2bd0*/  F2I.FTZ.U32.TRUNC.NTZ R29, R27 ;  /* 0x0000001b001d7305 */ /* 0x000e22000021f000 */
[----:B------:R-:W-:Y:S01]  /*2be0*/  IABS R0, R18 ;  /* 0x0000001200007213 */ /* 0x000fe20000000000 */
[----:B-1----:R-:W-:Y:S01]  /*2bf0*/  IMAD.MOV R15, RZ, RZ, -R37 ;  /* 0x000000ffff0f7224 */ /* 0x002fe200078e0a25 */
[----:B------:R-:W-:Y:S01]  /*2c00*/  IABS R11, R3 ;  /* 0x00000003000b7213 */ /* 0x000fe20000000000 */
[----:B------:R-:W-:-:S02]  /*2c10*/  @!P3 VIADD R32, R32, 0x1 ;  /* 0x000000012020b836 */ /* 0x000fc40000000000 */
[----:B------:R-:W-:Y:S02]  /*2c20*/  IMAD R15, R15, R20, RZ ;  /* 0x000000140f0f7224 */ /* 0x000fe400078e02ff */
[----:B------:R-:W-:Y:S01]  /*2c30*/  IMAD.MOV R0, RZ, RZ, -R0 ;  /* 0x000000ffff007224 */ /* 0x000fe200078e0a00 */
[----:B------:R-:W-:Y:S01]  /*2c40*/  @P6 IADD3 R32, PT, PT, R32, 0x1, RZ ;  /* 0x0000000120206810 */ /* 0x000fe20007ffe0ff */
[----:B------:R-:W-:-:S04]  /*2c50*/  IMAD.HI.U32 R15, R37, R15, R36 ;  /* 0x0000000f250f7227 */ /* 0x000fc800078e0024 */
[----:B------:R-:W-:Y:S01]  /*2c60*/  @P4 VIADD R31, R31, 0x1 ;  /* 0x000000011f1f4836 */ /* 0x000fe20000000000 */
[----:B0-----:R-:W-:Y:S01]  /*2c70*/  IADD3 R16, PT, PT, RZ, -R29, RZ ;  /* 0x8000001dff107210 */ /* 0x001fe20007ffe0ff */
[----:B------:R-:W-:-:S03]  /*2c80*/  IMAD.HI.U32 R15, R15, R11, RZ ;  /* 0x0000000b0f0f7227 */ /* 0x000fc600078e00ff */
[----:B------:R-:W-:Y:S01]  /*2c90*/  @!P0 IADD3 R31, PT, PT, -R31, RZ, RZ ;  /* 0x000000ff1f1f8210 */ /* 0x000fe20007ffe1ff */
[----:B------:R-:W-:Y:S01]  /*2ca0*/  IMAD R25, R16, R21, RZ ;  /* 0x0000001510197224 */ /* 0x000fe200078e02ff */
[----:B------:R-:W-:Y:S01]  /*2cb0*/  @!P1 LOP3.LUT R31, RZ, R7, RZ, 0x33, !PT ;  /* 0x00000007ff1f9212 */ /* 0x000fe200078e33ff */
[----:B------:R-:W-:Y:S01]  /*2cc0*/  @!P2 IMAD.MOV R32, RZ, RZ, -R32 ;  /* 0x000000ffff20a224 */ /* 0x000fe200078e0a20 */
[----:B------:R-:W-:Y:S01]  /*2cd0*/  @!P5 LOP3.LUT R32, RZ, R12, RZ, 0x33, !PT ;  /* 0x0000000cff20d212 */ /* 0x000fe200078e33ff */
[----:B------:R-:W-:Y:S01]  /*2ce0*/  IMAD R11, R15, R0, R11 ;  /* 0x000000000f0b7224 */ /* 0x000fe200078e020b */
[----:B------:R-:W-:Y:S01]  /*2cf0*/  IABS R0, R6 ;  /* 0x0000000600007213 */ /* 0x000fe20000000000 */
[----:B------:R-:W-:Y:S01]  /*2d00*/  IMAD.HI.U32 R28, R29, R25, R28 ;  /* 0x000000191d1c7227 */ /* 0x000fe200078e001c */
[----:B------:R-:W-:Y:S02]  /*2d10*/  IABS R25, R9 ;  /* 0x0000000900197213 */ /* 0x000fe40000000000 */
[----:B------:R-:W-:Y:S01]  /*2d20*/  IABS R26, R32 ;  /* 0x00000020001a7213 */ /* 0x000fe20000000000 */
[----:B------:R-:W-:Y:S01]  /*2d30*/  IMAD.MOV R0, RZ, RZ, -R0 ;  /* 0x000000ffff007224 */ /* 0x000fe200078e0a00 */
[----:B------:R-:W-:Y:S01]  /*2d40*/  ISETP.GT.U32.AND P4, PT, R20, R11, PT ;  /* 0x0000000b1400720c */ /* 0x000fe20003f84070 */
[----:B------:R-:W-:Y:S01]  /*2d50*/  IMAD.MOV R25, RZ, RZ, -R25 ;  /* 0x000000ffff197224 */ /* 0x000fe200078e0a19 */
[----:B------:R-:W-:Y:S01]  /*2d60*/  IABS R16, R31 ;  /* 0x0000001f00107213 */ /* 0x000fe20000000000 */
[----:B------:R-:W-:-:S04]  /*2d70*/  IMAD.HI.U32 R17, R17, R26, RZ ;  /* 0x0000001a11117227 */ /* 0x000fc800078e00ff */
[----:B------:R-:W-:-:S04]  /*2d80*/  IMAD.HI.U32 R27, R28, R16, RZ ;  /* 0x000000101c1b7227 */ /* 0x000fc800078e00ff */
[----:B------:R-:W-:Y:S02]  /*2d90*/  IMAD R26, R17, R25, R26 ;  /* 0x00000019111a7224 */ /* 0x000fe400078e021a */
[----:B------:R-:W-:Y:S01]  /*2da0*/  IMAD R16, R27, R0, R16 ;  /* 0x000000001b107224 */ /* 0x000fe200078e0210 */
[----:B------:R-:W-:Y:S01]  /*2db0*/  @!P4 IADD3 R11, PT, PT, R11, -R20, RZ ;  /* 0x800000140b0bc210 */ /* 0x000fe20007ffe0ff */
[----:B------:R-:W-:Y:S01]  /*2dc0*/  @!P4 VIADD R15, R15, 0x1 ;  /* 0x000000010f0fc836 */ /* 0x000fe20000000000 */
[----:B------:R-:W-:Y:S02]  /*2dd0*/  ISETP.GT.U32.AND P3, PT, R13, R26, PT ;  /* 0x0000001a0d00720c */ /* 0x000fe40003f64070 */
[----:B------:R-:W-:Y:S02]  /*2de0*/  ISETP.GT.U32.AND P1, PT, R21, R16, PT ;  /* 0x000000101500720c */ /* 0x000fe40003f24070 */
[----:B------:R-:W-:Y:S02]  /*2df0*/  ISETP.GE.U32.AND P2, PT, R11, R20, PT ;  /* 0x000000140b00720c */ /* 0x000fe40003f46070 */
[----:B------:R-:W-:-:S02]  /*2e00*/  LOP3.LUT R0, R3, R18, RZ, 0x3c, !PT ;  /* 0x0000001203007212 */ /* 0x000fc400078e3cff */
[----:B------:R-:W-:Y:S02]  /*2e10*/  ISETP.NE.AND P4, PT, R18, RZ, PT ;  /* 0x000000ff1200720c */ /* 0x000fe40003f85270 */
[----:B------:R-:W-:Y:S01]  /*2e20*/  ISETP.GE.AND P0, PT, R0, RZ, PT ;  /* 0x000000ff0000720c */ /* 0x000fe20003f06270 */
[----:B------:R-:W-:Y:S01]  /*2e30*/  IMAD.MOV R0, RZ, RZ, -R32 ;  /* 0x000000ffff007224 */ /* 0x000fe200078e0a20 */
[----:B------:R-:W-:Y:S01]  /*2e40*/  LOP3.LUT R11, R32, R9, RZ, 0x3c, !PT ;  /* 0x00000009200b7212 */ /* 0x000fe200078e3cff */
[----:B------:R-:W-:Y:S02]  /*2e50*/  @!P3 IMAD.IADD R26, R26, 0x1, -R13 ;  /* 0x000000011a1ab824 */ /* 0x000fe400078e0a0d */
[----:B------:R-:W-:Y:S02]  /*2e60*/  @!P1 IMAD.IADD R16, R16, 0x1, -R21 ;  /* 0x0000000110109824 */ /* 0x000fe400078e0a15 */
[----:B------:R-:W-:Y:S01]  /*2e70*/  @P2 IADD3 R15, PT, PT, R15, 0x1, RZ ;  /* 0x000000010f0f2810 */ /* 0x000fe20007ffe0ff */
[----:B------:R-:W-:Y:S01]  /*2e80*/  @!P3 VIADD R17, R17, 0x1 ;  /* 0x000000011111b836 */ /* 0x000fe20000000000 */
[----:B------:R-:W-:Y:S01]  /*2e90*/  ISETP.GE.U32.AND P6, PT, R26, R13, PT ;  /* 0x0000000d1a00720c */ /* 0x000fe20003fc6070 */
[----:B------:R-:W-:Y:S01]  /*2ea0*/  IMAD R0, R12, R0, R33 ;  /* 0x000000000c007224 */ /* 0x000fe200078e0221 */
[----:B------:R-:W-:Y:S01]  /*2eb0*/  ISETP.GE.AND P2, PT, R11, RZ, PT ;  /* 0x000000ff0b00720c */ /* 0x000fe20003f46270 */
[----:B------:R-:W-:Y:S01]  /*2ec0*/  @!P1 VIADD R27, R27, 0x1 ;  /* 0x000000011b1b9836 */ /* 0x000fe20000000000 */
[----:B------:R-:W-:-:S02]  /*2ed0*/  LOP3.LUT R11, R31, R6, RZ, 0x3c, !PT ;  /* 0x000000061f0b7212 */ /* 0x000fc400078e3cff */
[----:B------:R-:W-:Y:S02]  /*2ee0*/  ISETP.GE.U32.AND P5, PT, R16, R21, PT ;  /* 0x000000151000720c */ /* 0x000fe40003fa6070 */
[----:B------:R-:W-:Y:S02]  /*2ef0*/  @!P0 IADD3 R15, PT, PT, -R15, RZ, RZ ;  /* 0x000000ff0f0f8210 */ /* 0x000fe40007ffe1ff */
[----:B------:R-:W-:Y:S02]  /*2f00*/  @!P4 LOP3.LUT R15, RZ, R18, RZ, 0x33, !PT ;  /* 0x00000012ff0fc212 */ /* 0x000fe400078e33ff */
[----:B------:R-:W-:Y:S01]  /*2f10*/  ISETP.NE.AND P4, PT, R9, RZ, PT ;  /* 0x000000ff0900720c */ /* 0x000fe20003f85270 */
[----:B------:R-:W-:Y:S01]  /*2f20*/  @P6 VIADD R17, R17, 0x1 ;  /* 0x0000000111116836 */ /* 0x000fe20000000000 */
[----:B------:R-:W-:Y:S01]  /*2f30*/  ISETP.GE.AND P0, PT, R11, RZ, PT ;  /* 0x000000ff0b00720c */ /* 0x000fe20003f06270 */
[----:B------:R-:W-:Y:S01]  /*2f40*/  IMAD.WIDE R12, R15, UR11, RZ ;  /* 0x0000000b0f0c7c25 */ /* 0x000fe2000f8e02ff */
[----:B------:R-:W-:-:S02]  /*2f50*/  ISETP.NE.AND P3, PT, R6, RZ, PT ;  /* 0x000000ff0600720c */ /* 0x000fc40003f65270 */
[----:B------:R-:W-:Y:S01]  /*2f60*/  IADD3 R15, PT, PT, -R15, RZ, RZ ;  /* 0x000000ff0f0f7210 */ /* 0x000fe20007ffe1ff */
[----:B------:R-:W-:Y:S01]  /*2f70*/  @P5 VIADD R27, R27, 0x1 ;  /* 0x000000011b1b5836 */ /* 0x000fe20000000000 */
[----:B------:R-:W-:Y:S01]  /*2f80*/  IADD3 R11, PT, PT, -R31, RZ, RZ ;  /* 0x000000ff1f0b7210 */ /* 0x000fe20007ffe1ff */
[----:B------:R-:W-:Y:S01]  /*2f90*/  IMAD.WIDE.U32 R12, R2, UR15, R12 ;  /* 0x0000000f020c7c25 */ /* 0x000fe2000f8e000c */
[----:B------:R-:W-:-:S03]  /*2fa0*/  UIMAD UR15, UR10, UR15, URZ ;  /* 0x0000000f0a0f72a4 */ /* 0x000fc6000f8e02ff */
[----:B------:R-:W-:Y:S01]  /*2fb0*/  @!P2 IMAD.MOV R17, RZ, RZ, -R17 ;  /* 0x000000ffff11a224 */ /* 0x000fe200078e0a11 */
[----:B------:R-:W-:Y:S01]  /*2fc0*/  @!P4 LOP3.LUT R17, RZ, R9, RZ, 0x33, !PT ;  /* 0x00000009ff11c212 */ /* 0x000fe200078e33ff */
[----:B------:R-:W-:Y:S02]  /*2fd0*/  @!P0 IMAD.MOV R27, RZ, RZ, -R27 ;  /* 0x000000ffff1b8224 */ /* 0x000fe400078e0a1b */
[----:B------:R-:W-:Y:S01]  /*2fe0*/  @!P3 LOP3.LUT R27, RZ, R6, RZ, 0x33, !PT ;  /* 0x00000006ff1bb212 */ /* 0x000fe200078e33ff */
[----:B------:R-:W-:Y:S02]  /*2ff0*/  IMAD R13, R2, UR5, R13 ;  /* 0x00000005020d7c24 */ /* 0x000fe4000f8e020d */
[----:B------:R-:W-:Y:S01]  /*3000*/  IMAD R15, R18, R15, R3 ;  /* 0x0000000f120f7224 */ /* 0x000fe200078e0203 */
[----:B------:R-:W-:Y:S01]  /*3010*/  IADD3 R3, PT, PT, -R17, RZ, RZ ;  /* 0x000000ff11037210 */ /* 0x000fe20007ffe1ff */
[----:B------:R-:W-:Y:S02]  /*3020*/  IMAD R11, R7, R11, R14 ;  /* 0x0000000b070b7224 */ /* 0x000fe400078e020e */
[----:B------:R-:W-:-:S04]  /*3030*/  IMAD.WIDE R12, R15, UR9, R12 ;  /* 0x000000090f0c7c25 */ /* 0x000fc8000f8e020c */
[----:B------:R-:W-:Y:S02]  /*3040*/  IMAD.MOV R2, RZ, RZ, -R27 ;  /* 0x000000ffff027224 */ /* 0x000fe400078e0a1b */
[----:B------:R-:W-:Y:S01]  /*3050*/  IMAD.WIDE R14, R0, UR4, RZ ;  /* 0x00000004000e7c25 */ /* 0x000fe2000f8e02ff */
[----:B------:R-:W0:Y:S03]  /*3060*/  LDCU.64 UR4, c[0x0][0x420] ;  /* 0x00008400ff0477ac */ /* 0x000e260008000a00 */
[----:B------:R-:W-:-:S04]  /*3070*/  IMAD.WIDE R16, R17, R8, RZ ;  /* 0x0000000811107225 */ /* 0x000fc800078e02ff */
[----:B------:R-:W-:Y:S01]  /*3080*/  IMAD R3, R9, R3, R32 ;  /* 0x0000000309037224 */ /* 0x000fe200078e0220 */
[----:B------:R-:W-:Y:S01]  /*3090*/  IADD3 R0, P1, P0, R16, R12, R14 ;  /* 0x0000000c10007210 */ /* 0x000fe2000783e00e */
[----:B------:R-:W-:Y:S02]  /*30a0*/  IMAD R2, R6, R2, R31 ;  /* 0x0000000206027224 */ /* 0x000fe400078e021f */
[----:B------:R-:W-:Y:S01]  /*30b0*/  IMAD.WIDE R6, R11, UR15, RZ ;  /* 0x0000000f0b067c25 */ /* 0x000fe2000f8e02ff */
[----:B------:R-:W-:-:S03]  /*30c0*/  IADD3.X R13, PT, PT, R17, R13, R15, P1, P0 ;  /* 0x0000000d110d7210 */ /* 0x000fc60000fe040f */
        /* <DEDUP_REMOVED lines=11> */
.L_x_112:
[----:B------:R-:W0:Y:S01]  /*3180*/  LDC.64 R2, c[0x0][0x420] ;  /* 0x00010800ff027b82 */ /* 0x000e220000000a00 */
[----:B------:R-:W-:-:S05]  /*3190*/  IADD3 R0, PT, PT, R30, UR6, RZ ;  /* 0x000000061e007c10 */ /* 0x000fca000fffe0ff */
[----:B0-----:R-:W-:-:S05]  /*31a0*/  IMAD.WIDE.U32 R2, R0, 0x4, R2 ;  /* 0x0000000400027825 */ /* 0x001fca00078e0002 */
[----:B------:R1:W-:Y:S02]  /*31b0*/  STG.E desc[UR12][R2.64], R22 ;  /* 0x0000001602007986 */ /* 0x0003e4000c10190c */
.L_x_111:
[----:B------:R-:W-:Y:S05]  /*31c0*/  BSYNC.RECONVERGENT B1 ;  /* 0x0000000000017941 */ /* 0x000fea0003800200 */
.L_x_110:
[----:B------:R-:W2:Y:S01]  /*31d0*/  LDCU UR11, c[0x0][0x534] ;  /* 0x0000a680ff0b77ac */ /* 0x000ea20008000800 */
[C---:B------:R-:W-:Y:S01]  /*31e0*/  LOP3.LUT R17, R19.reuse, 0x7, RZ, 0xc0, !PT ;  /* 0x0000000713117812 */ /* 0x040fe200078ec0ff */
[----:B------:R-:W3:Y:S01]  /*31f0*/  LDC R32, c[0x0][0x44c] ;  /* 0x00011300ff207b82 */ /* 0x000ee20000000800 */
[----:B------:R-:W-:Y:S01]  /*3200*/  IMAD.SHL.U32 R29, R19, 0x4, RZ ;  /* 0x00000004131d7824 */ /* 0x000fe200078e00ff */
[----:B01----:R-:W-:Y:S02]  /*3210*/  CS2R R2, SRZ ;  /* 0x0000000000027805 */ /* 0x003fe4000001ff00 */
[----:B------:R-:W-:Y:S02]  /*3220*/  LOP3.LUT R0, R17, 0x8, RZ, 0xfc, !PT ;  /* 0x0000000811007812 */ /* 0x000fe400078efcff */
[----:B------:R-:W-:Y:S02]  /*3230*/  CS2R R4, SRZ ;  /* 0x0000000000047805 */ /* 0x000fe4000001ff00 */
[----:B------:R-:W-:-:S02]  /*3240*/  CS2R R6, SRZ ;  /* 0x0000000000067805 */ /* 0x000fc4000001ff00 */
[----:B------:R-:W-:Y:S01]  /*3250*/  LOP3.LUT R29, R29, 0x1c, RZ, 0xc0, !PT ;  /* 0x0000001c1d1d7812 */ /* 0x000fe200078ec0ff */
[----:B------:R-:W-:-:S03]  /*3260*/  IMAD.MOV.U32 R13, RZ, RZ, RZ ;  /* 0x000000ffff0d7224 */ /* 0x000fc600078e00ff */
[C---:B------:R-:W-:Y:S02]  /*3270*/  LOP3.LUT R28, R29.reuse, 0x20, RZ, 0xfc, !PT ;  /* 0x000000201d1c7812 */ /* 0x040fe400078efcff */
[----:B------:R-:W-:Y:S02]  /*3280*/  LOP3.LUT R15, R29, 0x40, RZ, 0xfc, !PT ;  /* 0x000000401d0f7812 */ /* 0x000fe400078efcff */
[----:B--2---:R-:W-:Y:S01]  /*3290*/  ISETP.GE.AND P1, PT, R17, UR11, PT ;  /* 0x0000000b11007c0c */ /* 0x004fe2000bf26270 */
[----:B------:R-:W-:Y:S01]  /*32a0*/  UISETP.GE.AND UP0, UPT, UR11, 0x1, UPT ;  /* 0x000000010b00788c */ /* 0x000fe2000bf06270 */
[----:B------:R-:W-:Y:S01]  /*32b0*/  ISETP.GE.AND P0, PT, R0, UR11, PT ;  /* 0x0000000b00007c0c */ /* 0x000fe2000bf06270 */
[----:B------:R-:W-:Y:S01]  /*32c0*/  IMAD.MOV.U32 R0, RZ, RZ, RZ ;  /* 0x000000ffff007224 */ /* 0x000fe200078e00ff */
[C---:B------:R-:W-:Y:S02]  /*32d0*/  ISETP.GT.U32.OR P1, PT, R19.reuse, 0x7f, P1 ;  /* 0x0000007f1300780c */ /* 0x040fe40000f24470 */
[----:B------:R-:W-:Y:S01]  /*32e0*/  ISETP.GT.U32.OR P0, PT, R19, 0x7f, P0 ;  /* 0x0000007f1300780c */ /* 0x000fe20000704470 */
[----:B---3--:R-:W-:-:S10]  /*32f0*/  IMAD R12, R32, UR6, RZ ;  /* 0x00000006200c7c24 */ /* 0x008fd4000f8e02ff */
[C---:B------:R-:W-:Y:S01]  /*3300*/  @!P1 FADD.FTZ R11, -R22.reuse, R24 ;  /* 0x00000018160b9221 */ /* 0x040fe20000010100 */
[C-C-:B------:R-:W-:Y:S02]  /*3310*/  @!P1 IMAD R10, R17.reuse, 0x44, R34.reuse ;  /* 0x00000044110a9824 */ /* 0x140fe400078e0222 */
[----:B------:R-:W-:Y:S01]  /*3320*/  @!P0 FADD.FTZ R9, -R22, R23 ;  /* 0x0000001716098221 */ /* 0x000fe20000010100 */
[----:B------:R-:W-:Y:S02]  /*3330*/  @!P0 IMAD R8, R17, 0x44, R34 ;  /* 0x0000004411088824 */ /* 0x000fe400078e0222 */
[----:B------:R-:W-:Y:S01]  /*3340*/  @!P1 FMUL.FTZ R11, R11, 1.4426950216293334961 ;  /* 0x3fb8aa3b0b0b9820 */ /* 0x000fe20000410000 */
[----:B------:R-:W-:Y:S02]  /*3350*/  IMAD R17, R30, 0x18, R17 ;  /* 0x000000181e117824 */ /* 0x000fe400078e0211 */
[----:B------:R-:W-:-:S03]  /*3360*/  @!P0 FMUL.FTZ R9, R9, 1.4426950216293334961 ;  /* 0x3fb8aa3b09098820 */ /* 0x000fc60000410000 */
[----:B------:R-:W0:Y:S04]  /*3370*/  @!P1 MUFU.EX2 R11, R11 ;  /* 0x0000000b000b9308 */ /* 0x000e280000000800 */
[----:B------:R-:W1:Y:S01]  /*3380*/  @!P0 MUFU.EX2 R9, R9 ;  /* 0x0000000900098308 */ /* 0x000e620000000800 */
[----:B0-----:R0:W-:Y:S04]  /*3390*/  @!P1 STS [R10], R11 ;  /* 0x0000000b0a009388 */ /* 0x0011e80000000800 */
[----:B-1----:R1:W-:Y:S01]  /*33a0*/  @!P0 STS [R8+0x220], R9 ;  /* 0x0002200908008388 */ /* 0x0023e20000000800 */
[----:B------:R-:W-:Y:S01]  /*33b0*/  BAR.SYNC.DEFER_BLOCKING 0x0 ;  /* 0x0000000000007b1d */ /* 0x000fe20000010000 */
[----:B------:R-:W-:-:S04]  /*33c0*/  LEA R17, P0, R17, R12, 0x2 ;  /* 0x0000000c11117211 */ /* 0x000fc800078010ff */
[----:B------:R-:W-:Y:S02]  /*33d0*/  LEA.HI.X.SX32 R12, R12, RZ, 0x1, P0 ;  /* 0x000000ff0c0c7211 */ /* 0x000fe400000f0eff */
[----:B0-----:R-:W-:Y:S02]  /*33e0*/  CS2R R10, SRZ ;  /* 0x00000000000a7805 */ /* 0x001fe4000001ff00 */
[----:B-1----:R-:W-:Y:S01]  /*33f0*/  CS2R R8, SRZ ;  /* 0x0000000000087805 */ /* 0x002fe2000001ff00 */
        /* <DEDUP_REMOVED lines=11> */
[----:B0-----:R-:W-:Y:S02]  /*34b0*/  LEA R36, P0, R17, UR4, 0x2 ;  /* 0x0000000411247c11 */ /* 0x001fe4000f8010ff */
[----:B------:R-:W-:Y:S01]  /*34c0*/  CS2R R16, SRZ ;  /* 0x0000000000107805 */ /* 0x000fe2000001ff00 */
[----:B------:R-:W-:Y:S01]  /*34d0*/  UIADD3 UR4, UPT, UPT, UR7, -UR6, URZ ;  /* 0x8000000607047290 */ /* 0x000fe2000fffe0ff */
[----:B------:R-:W-:Y:S01]  /*34e0*/  IADD3.X R37, PT, PT, R12, UR5, RZ, P0, !PT ;  /* 0x000000050c257c10 */ /* 0x000fe200087fe4ff */
[----:B------:R-:W-:Y:S10]  /*34f0*/  BRA.U !UP0, `(.L_x_119) ;  /* 0x0000000508487547 */ /* 0x000ff4000b800000 */
[----:B------:R-:W0:Y:S01]  /*3500*/  LDCU UR5, c[0x0][0x44c] ;  /* 0x00008980ff0577ac */ /* 0x000e220008000800 */
[----:B------:R-:W-:Y:S01]  /*3510*/  ISETP.GE.AND P4, PT, R30, UR4, PT ;  /* 0x000000041e007c0c */ /* 0x000fe2000bf86270 */
[----:B------:R-:W-:Y:S01]  /*3520*/  IMAD R32, R32, UR7, RZ ;  /* 0x0000000720207c24 */ /* 0x000fe2000f8e02ff */
[----:B------:R-:W-:Y:S01]  /*3530*/  CS2R R2, SRZ ;  /* 0x0000000000027805 */ /* 0x000fe2000001ff00 */
[----:B------:R-:W-:Y:S01]  /*3540*/  ULOP3.LUT UR11, UR11, 0x7ffffffe, URZ, 0xc0, !UPT ;  /* 0x7ffffffe0b0b7892 */ /* 0x000fe2000f8ec0ff */
[----:B------:R-:W-:Y:S01]  /*3550*/  IMAD.MOV.U32 R0, RZ, RZ, RZ ;  /* 0x000000ffff007224 */ /* 0x000fe200078e00ff */
[----:B------:R-:W-:Y:S01]  /*3560*/  CS2R R4, SRZ ;  /* 0x0000000000047805 */ /* 0x000fe2000001ff00 */
[----:B------:R-:W-:Y:S01]  /*3570*/  IMAD.MOV.U32 R14, RZ, RZ, R34 ;  /* 0x000000ffff0e7224 */ /* 0x000fe200078e0022 */
[----:B------:R-:W-:Y:S02]  /*3580*/  CS2R R6, SRZ ;  /* 0x0000000000067805 */ /* 0x000fe4000001ff00 */
[----:B------:R-:W-:-:S02]  /*3590*/  CS2R R8, SRZ ;  /* 0x0000000000087805 */ /* 0x000fc4000001ff00 */
[----:B------:R-:W-:Y:S01]  /*35a0*/  CS2R R10, SRZ ;  /* 0x00000000000a7805 */ /* 0x000fe2000001ff00 */
[----:B------:R-:W-:Y:S01]  /*35b0*/  IMAD.MOV.U32 R13, RZ, RZ, RZ ;  /* 0x000000ffff0d7224 */ /* 0x000fe200078e00ff */
[----:B------:R-:W1:Y:S01]  /*35c0*/  LDCU UR8, c[0x0][0x440] ;  /* 0x00008800ff0877ac */ /* 0x000e620008000800 */
[----:B------:R-:W-:Y:S01]  /*35d0*/  IMAD.U32 R31, RZ, RZ, UR11 ;  /* 0x0000000bff1f7e24 */ /* 0x000fe2000f8e00ff */
[----:B------:R-:W-:Y:S02]  /*35e0*/  UIADD3 UR9, UPT, UPT, -UR11, URZ, URZ ;  /* 0x000000ff0b097290 */ /* 0x000fe4000fffe1ff */
[----:B0-----:R-:W-:-:S12]  /*35f0*/  UIMAD UR5, UR7, UR5, URZ ;  /* 0x00000005070572a4 */ /* 0x001fd8000f8e02ff */
.L_x_124:
        /* <DEDUP_REMOVED lines=14> */
.L_x_121:
[----:B-1----:R-:W-:Y:S05]  /*36e0*/  BSYNC.RECONVERGENT B0 ;  /* 0x0000000000007941 */ /* 0x002fea0003800200 */
.L_x_120:
        /* <DEDUP_REMOVED lines=31> */
.L_x_123:
[----:B------:R-:W-:Y:S05]  /*38e0*/  BSYNC.RECONVERGENT B0 ;  /* 0x0000000000007941 */ /* 0x000fea0003800200 */
.L_x_122:
        /* <DEDUP_REMOVED lines=19> */
.L_x_119:
[----:B------:R-:W0:Y:S02]  /*3a20*/  LDCU UR5, c[0x0][0x534] ;  /* 0x0000a680ff0577ac */ /* 0x000e240008000800 */
[----:B0-----:R-:W-:-:S04]  /*3a30*/  ULOP3.LUT UR5, UR5, 0x1, URZ, 0xc0, !UPT ;  /* 0x0000000105057892 */ /* 0x001fc8000f8ec0ff */
[----:B------:R-:W-:-:S09]  /*3a40*/  UISETP.NE.U32.AND UP0, UPT, UR5, 0x1, UPT ;  /* 0x000000010500788c */ /* 0x000fd2000bf05070 */
[----:B------:R-:W-:Y:S05]  /*3a50*/  BRA.U UP0, `(.L_x_118) ;  /* 0x00000001007c7547 */ /* 0x000fea000b800000 */
[----:B------:R-:W-:Y:S01]  /*3a60*/  IMAD R12, R31, 0x44, R34 ;  /* 0x000000441f0c7824 */ /* 0x000fe200078e0222 */
[----:B------:R-:W-:Y:S01]  /*3a70*/  ISETP.GE.AND P0, PT, R30, UR4, PT ;  /* 0x000000041e007c0c */ /* 0x000fe2000bf06270 */
[----:B------:R-:W-:Y:S04]  /*3a80*/  BSSY.RECONVERGENT B0, `(.L_x_125) ;  /* 0x0000010000007945 */ /* 0x000fe80003800200 */
[----:B------:R-:W0:Y:S08]  /*3a90*/  LDS R12, [R12] ;  /* 0x000000000c0c7984 */ /* 0x000e300000000800 */
        /* <DEDUP_REMOVED lines=14> */
.L_x_126:
[----:B------:R-:W-:Y:S05]  /*3b80*/  BSYNC.RECONVERGENT B0 ;  /* 0x0000000000007941 */ /* 0x000fea0003800200 */
.L_x_125:
        /* <DEDUP_REMOVED lines=12> */
.L_x_118:
        /* <DEDUP_REMOVED lines=46> */
[----:B------:R-:W-:-:S05]  /*3f30*/  IMAD.IADD R20, R30, 0x1, -R18 ;  /* 0x000000011e147824 */ /* 0x000fca00078e0a12 */
[----:B------:R-:W-:Y:S02]  /*3f40*/  IABS R12, R20 ;  /* 0x00000014000c7213 */ /* 0x000fe40000000000 */
[----:B------:R-:W-:-:S03]  /*3f50*/  LOP3.LUT R20, R20, R17, RZ, 0x3c, !PT ;  /* 0x0000001114147212 */ /* 0x000fc600078e3cff */
[----:B------:R-:W-:Y:S01]  /*3f60*/  IMAD.HI.U32 R14, R14, R12, RZ ;  /* 0x0000000c0e0e7227 */ /* 0x000fe200078e00ff */
[----:B------:R-:W-:-:S04]  /*3f70*/  ISETP.GE.AND P1, PT, R20, RZ, PT ;  /* 0x000000ff1400720c */ /* 0x000fc80003f26270 */
[----:B------:R-:W-:-:S05]  /*3f80*/  IADD3 R21, PT, PT, -R14, RZ, RZ ;  /* 0x000000ff0e157210 */ /* 0x000fca0007ffe1ff */
[----:B------:R-:W-:Y:S01]  /*3f90*/  IMAD R21, R16, R21, R12 ;  /* 0x0000001510157224 */ /* 0x000fe200078e020c */
[----:B------:R-:W-:-:S04]  /*3fa0*/  SHF.R.S32.HI R12, RZ, 0x1f, R19 ;  /* 0x0000001fff0c7819 */ /* 0x000fc80000011413 */
[----:B------:R-:W-:Y:S01]  /*3fb0*/  ISETP.GT.U32.AND P0, PT, R16, R21, PT ;  /* 0x000000151000720c */ /* 0x000fe20003f04070 */
[----:B---3--:R-:W-:-:S04]  /*3fc0*/  IMAD R12, R12, UR4, RZ ;  /* 0x000000040c0c7c24 */ /* 0x008fc8000f8e02ff */
[----:B------:R-:W-:-:S08]  /*3fd0*/  IMAD R12, R19, UR5, R12 ;  /* 0x00000005130c7c24 */ /* 0x000fd0000f8e020c */
[----:B------:R-:W-:Y:S02]  /*3fe0*/  @!P0 IMAD.IADD R21, R21, 0x1, -R16 ;  /* 0x0000000115158824 */ /* 0x000fe400078e0a10 */
[----:B------:R-:W-:Y:S01]  /*3ff0*/  @!P0 VIADD R14, R14, 0x1 ;  /* 0x000000010e0e8836 */ /* 0x000fe20000000000 */
[----:B------:R-:W-:Y:S02]  /*4000*/  ISETP.NE.AND P0, PT, R17, RZ, PT ;  /* 0x000000ff1100720c */ /* 0x000fe40003f05270 */
[----:B------:R-:W-:Y:S01]  /*4010*/  ISETP.GE.U32.AND P2, PT, R21, R16, PT ;  /* 0x000000101500720c */ /* 0x000fe20003f46070 */
[----:B------:R-:W-:Y:S01]  /*4020*/  IMAD.WIDE.U32 R20, R19, UR4, RZ ;  /* 0x0000000413147c25 */ /* 0x000fe2000f8e00ff */
[----:B------:R-:W0:Y:S03]  /*4030*/  LDCU.64 UR4, c[0x0][0x3f0] ;  /* 0x00007e00ff0477ac */ /* 0x000e260008000a00 */
[----:B------:R-:W-:-:S08]  /*4040*/  IMAD.IADD R21, R21, 0x1, R12 ;  /* 0x0000000115157824 */ /* 0x000fd000078e020c */
[----:B------:R-:W-:-:S05]  /*4050*/  @P2 VIADD R14, R14, 0x1 ;  /* 0x000000010e0e2836 */ /* 0x000fca0000000000 */
        /* <DEDUP_REMOVED lines=26> */
        .weak           $__internal_3_$__cuda_sm20_div_s64
        .type           $__internal_3_$__cuda_sm20_div_s64,@function
        .size           $__internal_3_$__cuda_sm20_div_s64,(.L_x_11581 - $__internal_3_$__cuda_sm20_div_s64)
$__internal_3_$__cuda_sm20_div_s64:
        /* <DEDUP_REMOVED lines=36> */
[----:B------:R-:W-:-:S04]  /*4440*/  IMAD.HI.U32 R11, P3, R21, R14, R28 ;  /* 0x0000000e150b7227 */ /* 0x000fc8000786001c */
[----:B------:R-:W-:Y:S02]  /*4450*/  IMAD R14, R21, R20, RZ ;  /* 0x00000014150e7224 */ /* 0x000fe400078e02ff */
[----:B------:R-:W-:-:S03]  /*4460*/  IMAD.MOV.U32 R29, RZ, RZ, RZ ;  /* 0x000000ffff1d7224 */ /* 0x000fc600078e00ff */
[----:B------:R-:W-:Y:S01]  /*4470*/  IADD3 R14, P2, PT, R14, R11, RZ ;  /* 0x0000000b0e0e7210 */ /* 0x000fe20007f5e0ff */
[----:B------:R-:W-:-:S04]  /*4480*/  IMAD.HI.U32 R11, R21, R20, RZ ;  /* 0x00000014150b7227 */ /* 0x000fc800078e00ff */
[----:B------:R-:W-:Y:S02]  /*4490*/  IMAD.X R20, RZ, RZ, ~R17, P0 ;  /* 0x000000ffff147224 */ /* 0x000fe400000e0e11 */
[----:B------:R-:W-:Y:S02]  /*44a0*/  IMAD.X R21, R11, 0x1, R21, P4 ;  /* 0x000000010b157824 */ /* 0x000fe400020e0615 */
[----:B------:R-:W-:Y:S01]  /*44b0*/  IMAD.HI.U32 R28, R14, R13, RZ ;  /* 0x0000000d0e1c7227 */ /* 0x000fe200078e00ff */
[----:B------:R-:W-:-:S05]  /*44c0*/  SEL R11, R20, R17, !P1 ;  /* 0x00000011140b7207 */ /* 0x000fca0004800000 */
[----:B------:R-:W-:Y:S01]  /*44d0*/  IMAD.WIDE.U32 R28, R14, R11, R28 ;  /* 0x0000000b0e1c7225 */ /* 0x000fe200078e001c */
[----:B------:R-:W-:-:S05]  /*44e0*/  IADD3.X R14, PT, PT, RZ, RZ, R21, P2, P3 ;  /* 0x000000ffff0e7210 */ /* 0x000fca00017e6415 */
[----:B------:R-:W-:-:S04]  /*44f0*/  IMAD.HI.U32 R20, P0, R14, R13, R28 ;  /* 0x0000000d0e147227 */ /* 0x000fc8000780001c */
[----:B------:R-:W-:-:S05]  /*4500*/  IMAD R21, R14, R11, RZ ;  /* 0x0000000b0e157224 */ /* 0x000fca00078e02ff */
[----:B------:R-:W-:Y:S01]  /*4510*/  IADD3 R21, P1, PT, R21, R20, RZ ;  /* 0x0000001415157210 */ /* 0x000fe20007f3e0ff */
[----:B------:R-:W-:-:S04]  /*4520*/  IMAD.HI.U32 R20, R14, R11, RZ ;  /* 0x0000000b0e147227 */ /* 0x000fc800078e00ff */
[----:B------:R-:W-:Y:S02]  /*4530*/  IMAD.X R20, RZ, RZ, R20, P0 ;  /* 0x000000ffff147224 */ /* 0x000fe400000e0614 */
[----:B------:R-:W-:-:S03]  /*4540*/  IMAD.WIDE.U32 R28, R21, R26, RZ ;  /* 0x0000001a151c7225 */ /* 0x000fc600078e00ff */
[----:B------:R-:W-:Y:S01]  /*4550*/  IADD3.X R20, PT, PT, RZ, R20, RZ, P1, !PT ;  /* 0x00000014ff147210 */ /* 0x000fe20000ffe4ff */
[C---:B------:R-:W-:Y:S01]  /*4560*/  IMAD R29, R21.reuse, R27, R29 ;  /* 0x0000001b151d7224 */ /* 0x040fe200078e021d */
[----:B------:R-:W-:Y:S02]  /*4570*/  IADD3 R13, P0, PT, -R28, R13, RZ ;  /* 0x0000000d1c0d7210 */ /* 0x000fe40007f1e1ff */
[----:B------:R-:W-:Y:S01]  /*4580*/  IADD3 R28, P1, PT, R21, 0x1, RZ ;  /* 0x00000001151c7810 */ /* 0x000fe20007f3e0ff */
[-C--:B------:R-:W-:Y:S01]  /*4590*/  IMAD R14, R20, R26.reuse, R29 ;  /* 0x0000001a140e7224 */ /* 0x080fe200078e021d */
[----:B------:R-:W-:-:S03]  /*45a0*/  ISETP.GE.U32.AND P3, PT, R13, R26, PT ;  /* 0x0000001a0d00720c */ /* 0x000fc60003f66070 */
[----:B------:R-:W-:Y:S01]  /*45b0*/  IMAD.X R11, R11, 0x1, ~R14, P0 ;  /* 0x000000010b0b7824 */ /* 0x000fe200000e0e0e */
[----:B------:R-:W-:-:S04]  /*45c0*/  IADD3 R14, P2, PT, R13, -R26, RZ ;  /* 0x8000001a0d0e7210 */ /* 0x000fc80007f5e0ff */
[----:B------:R-:W-:-:S04]  /*45d0*/  ISETP.GE.U32.AND.EX P3, PT, R11, R27, PT, P3 ;  /* 0x0000001b0b00720c */ /* 0x000fc80003f66130 */
[----:B------:R-:W-:Y:S01]  /*45e0*/  SEL R13, R14, R13, P3 ;  /* 0x0000000d0e0d7207 */ /* 0x000fe20001800000 */
[----:B------:R-:W-:Y:S01]  /*45f0*/  IMAD.X R14, R11, 0x1, ~R27, P2 ;  /* 0x000000010b0e7824 */ /* 0x000fe200010e0e1b */
[----:B------:R-:W-:Y:S02]  /*4600*/  SEL R28, R28, R21, P3 ;  /* 0x000000151c1c7207 */ /* 0x000fe40001800000 */
[----:B------:R-:W-:Y:S01]  /*4610*/  ISETP.GE.U32.AND P0, PT, R13, R26, PT ;  /* 0x0000001a0d00720c */ /* 0x000fe20003f06070 */
[----:B------:R-:W-:Y:S01]  /*4620*/  IMAD.X R13, RZ, RZ, R20, P1 ;  /* 0x000000ffff0d7224 */ /* 0x000fe200008e0614 */
[----:B------:R-:W-:Y:S02]  /*4630*/  SEL R11, R14, R11, P3 ;  /* 0x0000000b0e0b7207 */ /* 0x000fe40001800000 */
[----:B------:R-:W-:Y:S02]  /*4640*/  IADD3 R21, P1, PT, R28, 0x1, RZ ;  /* 0x000000011c157810 */ /* 0x000fe40007f3e0ff */
[----:B------:R-:W-:-:S02]  /*4650*/  SEL R13, R13, R20, P3 ;  /* 0x000000140d0d7207 */ /* 0x000fc40001800000 */
[----:B------:R-:W-:Y:S02]  /*4660*/  ISETP.GE.U32.AND.EX P0, PT, R11, R27, PT, P0 ;  /* 0x0000001b0b00720c */ /* 0x000fe40003f06100 */
[-C--:B------:R-:W-:Y:S02]  /*4670*/  IADD3.X R14, PT, PT, RZ, R13.reuse, RZ, P1, !PT ;  /* 0x0000000dff0e7210 */ /* 0x080fe40000ffe4ff */
[----:B------:R-:W-:Y:S02]  /*4680*/  SEL R21, R21, R28, P0 ;  /* 0x0000001c15157207 */ /* 0x000fe40000000000 */
[----:B------:R-:W-:Y:S02]  /*4690*/  SEL R13, R14, R13, P0 ;  /* 0x0000000d0e0d7207 */ /* 0x000fe40000000000 */
[----:B------:R-:W-:Y:S02]  /*46a0*/  IADD3 R14, P1, PT, RZ, -R21, RZ ;  /* 0x80000015ff0e7210 */ /* 0x000fe40007f3e0ff */
[----:B------:R-:W-:Y:S01]  /*46b0*/  LOP3.LUT R11, R15, R17, RZ, 0x3c, !PT ;  /* 0x000000110f0b7212 */ /* 0x000fe200078e3cff */
[----:B------:R-:W-:Y:S01]  /*46c0*/  IMAD.MOV.U32 R17, RZ, RZ, 0x0 ;  /* 0x00000000ff117424 */ /* 0x000fe200078e00ff */
[----:B------:R-:W-:Y:S01]  /*46d0*/  ISETP.NE.U32.AND P0, PT, R18, RZ, PT ;  /* 0x000000ff1200720c */ /* 0x000fe20003f05070 */
[----:B------:R-:W-:Y:S01]  /*46e0*/  IMAD.X R20, RZ, RZ, ~R13, P1 ;  /* 0x000000ffff147224 */ /* 0x000fe200008e0e0d */
[----:B------:R-:W-:-:S02]  /*46f0*/  ISETP.GE.AND P2, PT, R11, RZ, PT ;  /* 0x000000ff0b00720c */ /* 0x000fc40003f46270 */
[----:B------:R-:W-:Y:S02]  /*4700*/  ISETP.NE.AND.EX P0, PT, R15, RZ, PT, P0 ;  /* 0x000000ff0f00720c */ /* 0x000fe40003f05300 */
[----:B------:R-:W-:Y:S02]  /*4710*/  SEL R14, R14, R21, !P2 ;  /* 0x000000150e0e7207 */ /* 0x000fe40005000000 */
[----:B------:R-:W-:Y:S02]  /*4720*/  SEL R20, R20, R13, !P2 ;  /* 0x0000000d14147207 */ /* 0x000fe40005000000 */
[----:B------:R-:W-:Y:S02]  /*4730*/  SEL R14, R14, 0xffffffff, P0 ;  /* 0xffffffff0e0e7807 */ /* 0x000fe40000000000 */
[----:B------:R-:W-:Y:S01]  /*4740*/  SEL R11, R20, 0xffffffff, P0 ;  /* 0xffffffff140b7807 */ /* 0x000fe20000000000 */
[----:B------:R-:W-:Y:S06]  /*4750*/  RET.REL.NODEC R16 `(_ZN5flash32flash_fwd_splitkv_combine_kernelI23Flash_fwd_kernel_traitsILi96ELi64ELi128ELi4ELb0ELb0EN7cutlass10bfloat16_tE19Flash_kernel_traitsILi96ELi64ELi128ELi4ES3_EELi16ELi4ELb0EEEvNS_16Flash_fwd_paramsE) ;  /* 0xffffffb810287950 */ /* 0x000fec0003c3ffff */
.L_x_127:
        /* <DEDUP_REMOVED lines=10> */
.L_x_11581:


//--------------------- .text._ZN5flash32flash_fwd_splitkv_combine_kernelI23Flash_fwd_kernel_traitsILi96ELi64ELi128ELi4ELb0ELb0EN7cutlass10bfloat16_tE19Flash_kernel_traitsILi96ELi64ELi128ELi4ES3_EELi16ELi3ELb0EEEvNS_16Flash_fwd_paramsE --------------------------
	.section	.text._ZN5flash32flash_fwd_splitkv_combine_kernelI23Flash_fwd_kernel_traitsILi96ELi64ELi128ELi4ELb0ELb0EN7cutlass10bfloat16_tE19Flash_kernel_traitsILi96ELi64ELi128ELi4ES3_EELi16ELi3ELb0EEEvNS_16Flash_fwd_paramsE,"ax",@progbits
	.align	128
        .global         _ZN5flash32flash_fwd_splitkv_combine_kernelI23Flash_fwd_kernel_traitsILi96ELi64ELi128ELi4ELb0ELb0EN7cutlass10bfloat16_tE19Flash_kernel_traitsILi96ELi64ELi128ELi4ES3_EELi16ELi3ELb0EEEvNS_16Flash_fwd_paramsE
        .type           _ZN5flash32flash_fwd_splitkv_combine_kernelI23Flash_fwd_kernel_traitsILi96ELi64ELi128ELi4ELb0ELb0EN7cutlass10bfloat16_tE19Flash_kernel_traitsILi96ELi64ELi128ELi4ES3_EELi16ELi3ELb0EEEvNS_16Flash_fwd_paramsE,@function
        .size           _ZN5flash32flash_fwd_splitkv_combine_kernelI23Flash_fwd_kernel_traitsILi96ELi64ELi128ELi4ELb0ELb0EN7cutlass10bfloat16_tE19Flash_kernel_traitsILi96ELi64ELi128ELi4ES3_EELi16ELi3ELb0EEEvNS_16Flash_fwd_paramsE,(.L_x_11582 - _ZN5flash32flash_fwd_splitkv_combine_kernelI23Flash_fwd_kernel_traitsILi96ELi64ELi128ELi4ELb0ELb0EN7cutlass10bfloat16_tE19Flash_kernel_traitsILi96ELi64ELi128ELi4ES3_EELi16ELi3ELb0EEEvNS_16Flash_fwd_paramsE)
        .other          _ZN5flash32flash_fwd_splitkv_combine_kernelI23Flash_fwd_kernel_traitsILi96ELi64ELi128ELi4ELb0ELb0EN7cutlass10bfloat16_tE19Flash_kernel_traitsILi96ELi64ELi128ELi4ES3_EELi16ELi3ELb0EEEvNS_16Flash_fwd_paramsE,@"STO_CUDA_ENTRY STV_DEFAULT"
_ZN5flash32flash_fwd_splitkv_combine_kernelI23Flash_fwd_kernel_traitsILi96ELi64ELi128ELi4ELb0ELb0EN7cutlass10bfloat16_tE19Flash_kernel_traitsILi96ELi64ELi128ELi4ES3_EELi16ELi3ELb0EEEvNS_16Flash_fwd_paramsE:
.text._ZN5flash32flash_fwd_splitkv_combine_kernelI23Flash_fwd_kernel_traitsILi96ELi64ELi128ELi4ELb0ELb0EN7cutlass10bfloat16_tE19Flash_kernel_traitsILi96ELi64ELi128ELi4ES3_EELi16ELi3ELb0EEEvNS_16Flash_fwd_paramsE:
        /* <DEDUP_REMOVED lines=38> */
.L_x_128:
[----:B------:R-:W-:Y:S01]  /*0260*/  IMAD.U32 R36, RZ, RZ, UR7 ;  /* 0x00000007ff247e24 */ /* 0x000fe2000f8e00ff */
[----:B------:R-:W-:Y:S01]  /*0270*/  MOV R18, UR14 ;  /* 0x0000000e00127c02 */ /* 0x000fe20008000f00 */
[----:B------:R-:W-:Y:S01]  /*0280*/  IMAD.U32 R19, RZ, RZ, UR15 ;  /* 0x0000000fff137e24 */ /* 0x000fe2000f8e00ff */
[----:B------:R-:W-:Y:S02]  /*0290*/  MOV R17, UR8 ;  /* 0x0000000800117c02 */ /* 0x000fe40008000f00 */
[----:B------:R-:W-:Y:S02]  /*02a0*/  MOV R16, 0x2c0 ;  /* 0x000002c000107802 */ /* 0x000fe40000000f00 */
[----:B------:R-:W-:Y:S05]  /*02b0*/  CALL.REL.NOINC `($__internal_4_$__cuda_sm20_div_s64) ;  /* 0x0000003c00887944 */ /* 0x000fea0003c00000 */
[----:B------:R-:W-:-:S07]  /*02c0*/  MOV R15, R13 ;  /* 0x0000000d000f7202 */ /* 0x000fce0000000f00 */
.L_x_129:
        /* <DEDUP_REMOVED lines=30> */
.L_x_131:
[----:B------:R-:W-:Y:S01]  /*04b0*/  IMAD.MOV.U32 R36, RZ, RZ, R14 ;  /* 0x000000ffff247224 */ /* 0x000fe200078e000e */
[----:B------:R-:W-:Y:S02]  /*04c0*/  MOV R19, R15 ;  /* 0x0000000f00137202 */ /* 0x000fe40000000f00 */
[----:B------:R-:W-:Y:S02]  /*04d0*/  MOV R16, 0x4f0 ;  /* 0x000004f000107802 */ /* 0x000fe40000000f00 */
[----:B------:R-:W-:Y:S05]  /*04e0*/  CALL.REL.NOINC `($__internal_4_$__cuda_sm20_div_s64) ;  /* 0x0000003800fc7944 */ /* 0x000fea0003c00000 */
[----:B------:R-:W-:Y:S02]  /*04f0*/  MOV R24, R14 ;  /* 0x0000000e00187202 */ /* 0x000fe40000000f00 */
[----:B------:R-:W-:Y:S02]  /*0500*/  MOV R25, R13 ;  /* 0x0000000d00197202 */ /* 0x000fe40000000f00 */
.L_x_132:
[----:B------:R-:W-:Y:S05]  /*0510*/  BSYNC.RECONVERGENT B0 ;  /* 0x0000000000007941 */ /* 0x000fea0003800200 */
.L_x_130:
        /* <DEDUP_REMOVED lines=55> */
.L_x_134:
[----:B------:R-:W-:Y:S01]  /*0890*/  IMAD.MOV.U32 R36, RZ, RZ, R18 ;  /* 0x000000ffff247224 */ /* 0x000fe200078e0012 */
[----:B------:R-:W-:Y:S01]  /*08a0*/  MOV R18, R12 ;  /* 0x0000000c00127202 */ /* 0x000fe20000000f00 */
[----:B------:R-:W-:Y:S01]  /*08b0*/  IMAD.MOV.U32 R19, RZ, RZ, R17 ;  /* 0x000000ffff137224 */ /* 0x000fe200078e0011 */
[----:B------:R-:W-:Y:S02]  /*08c0*/  MOV R17, R2 ;  /* 0x0000000200117202 */ /* 0x000fe40000000f00 */
[----:B------:R-:W-:Y:S02]  /*08d0*/  MOV R16, 0x8f0 ;  /* 0x000008f000107802 */ /* 0x000fe40000000f00 */
[----:B------:R-:W-:Y:S05]  /*08e0*/  CALL.REL.NOINC `($__internal_4_$__cuda_sm20_div_s64) ;  /* 0x0000003400fc7944 */ /* 0x000fea0003c00000 */
[----:B------:R-:W-:Y:S02]  /*08f0*/  MOV R15, R13 ;  /* 0x0000000d000f7202 */ /* 0x000fe40000000f00 */
.L_x_135:
[----:B------:R-:W-:Y:S05]  /*0900*/  BSYNC.RECONVERGENT B0 ;  /* 0x0000000000007941 */ /* 0x000fea0003800200 */
.L_x_133:
        /* <DEDUP_REMOVED lines=17> */
[----:B------:R-:W-:-:S04]  /*0a20*/  IMAD.MOV.U32 R6, RZ, RZ, R3 ;  /* 0x000000ffff067224 */ /* 0x000fc800078e0003 */
[----:B------:R-:W-:-:S04]  /*0a30*/  IMAD.HI.U32 R3, R7, R6, RZ ;  /* 0x0000000607037227 */ /* 0x000fc800078e00ff */
[----:B------:R-:W-:-:S04]  /*0a40*/  IMAD.MOV R4, RZ, RZ, -R3 ;  /* 0x000000ffff047224 */ /* 0x000fc800078e0a03 */
[----:B------:R-:W-:-:S05]  /*0a50*/  IMAD R4, R5, R4, R6 ;  /* 0x0000000405047224 */ /* 0x000fca00078e0206 */
[----:B------:R-:W-:-:S13]  /*0a60*/  ISETP.GT.U32.AND P1, PT, R5, R4, PT ;  /* 0x000000040500720c */ /* 0x000fda0003f24070 */
[-C--:B------:R-:W-:Y:S01]  /*0a70*/  @!P1 IADD3 R4, PT, PT, R4, -R5.reuse, RZ ;  /* 0x8000000504049210 */ /* 0x080fe20007ffe0ff */
[----:B------:R-:W-:Y:S01]  /*0a80*/  @!P1 VIADD R3, R3, 0x1 ;  /* 0x0000000103039836 */ /* 0x000fe20000000000 */
[----:B------:R-:W-:Y:S02]  /*0a90*/  ISETP.NE.AND P1, PT, RZ, UR11, PT ;  /* 0x0000000bff007c0c */ /* 0x000fe4000bf25270 */
[----:B------:R-:W-:Y:S02]  /*0aa0*/  ISETP.GE.U32.AND P0, PT, R4, R5, PT ;  /* 0x000000050400720c */ /* 0x000fe40003f06070 */
[----:B------:R-:W0:Y:S11]  /*0ab0*/  LDC R4, c[0x0][0x3e0] ;  /* 0x0000f800ff047b82 */ /* 0x000e360000000800 */
[----:B------:R-:W-:-:S04]  /*0ac0*/  @P0 VIADD R3, R3, 0x1 ;  /* 0x0000000103030836 */ /* 0x000fc80000000000 */
[----:B------:R-:W-:-:S04]  /*0ad0*/  IMAD.MOV.U32 R5, RZ, RZ, R3 ;  /* 0x000000ffff057224 */ /* 0x000fc800078e0003 */
[----:B------:R-:W-:Y:S01]  /*0ae0*/  @!P2 IMAD.MOV R5, RZ, RZ, -R5 ;  /* 0x000000ffff05a224 */ /* 0x000fe200078e0a05 */
[----:B------:R-:W-:Y:S02]  /*0af0*/  @!P1 LOP3.LUT R5, RZ, UR11, RZ, 0x33, !PT ;  /* 0x0000000bff059c12 */ /* 0x000fe4000f8e33ff */
[----:B0-----:R-:W-:-:S03]  /*0b00*/  IABS R6, R4 ;  /* 0x0000000400067213 */ /* 0x001fc60000000000 */
[----:B------:R-:W-:Y:S01]  /*0b10*/  IMAD R10, R5, UR4, RZ ;  /* 0x00000004050a7c24 */ /* 0x000fe2000f8e02ff */
[----:B------:R-:W0:Y:S01]  /*0b20*/  LDCU.U8 UR4, c[0x0][0x549] ;  /* 0x0000a920ff0477ac */ /* 0x000e220008000000 */
[----:B------:R-:W-:Y:S01]  /*0b30*/  ISETP.NE.AND P4, PT, R4, RZ, PT ;  /* 0x000000ff0400720c */ /* 0x000fe20003f85270 */
[----:B------:R-:W1:Y:S02]  /*0b40*/  I2F.RP R9, R6 ;  /* 0x0000000600097306 */ /* 0x000e640000209400 */
[-C--:B------:R-:W-:Y:S02]  /*0b50*/  IABS R8, R10.reuse ;  /* 0x0000000a00087213 */ /* 0x080fe40000000000 */
[----:B------:R-:W-:-:S04]  /*0b60*/  IABS R11, R10 ;  /* 0x0000000a000b7213 */ /* 0x000fc80000000000 */
[----:B------:R-:W2:Y:S01]  /*0b70*/  I2F.RP R7, R8 ;  /* 0x0000000800077306 */ /* 0x000ea20000209400 */
[----:B------:R-:W-:-:S07]  /*0b80*/  IMAD.MOV R11, RZ, RZ, -R11 ;  /* 0x000000ffff0b7224 */ /* 0x000fce00078e0a0b */
[----:B-1----:R-:W1:Y:S01]  /*0b90*/  MUFU.RCP R18, R9 ;  /* 0x0000000900127308 */ /* 0x002e620000001000 */
[----:B0-----:R-:W-:-:S04]  /*0ba0*/  UISETP.NE.AND UP1, UPT, UR4, URZ, UPT ;  /* 0x000000ff0400728c */ /* 0x001fc8000bf25270 */
[----:B------:R-:W-:-:S03]  /*0bb0*/  USEL UR11, UR11, 0x1, !UP1 ;  /* 0x000000010b0b7887 */ /* 0x000fc6000c800000 */
[----:B--2---:R-:W0:Y:S01]  /*0bc0*/  MUFU.RCP R0, R7 ;  /* 0x0000000700007308 */ /* 0x004e220000001000 */
[----:B-1----:R-:W-:-:S07]  /*0bd0*/  VIADD R18, R18, 0xffffffe ;  /* 0x0ffffffe12127836 */ /* 0x002fce0000000000 */
[----:B------:R1:W-:Y:S01]  /*0be0*/  F2I.FTZ.U32.TRUNC.NTZ R19, R18 ;  /* 0x0000001200137305 */ /* 0x0003e2000021f000 */
[----:B0-----:R-:W-:Y:S01]  /*0bf0*/  IADD3 R20, PT, PT, R0, 0xffffffe, RZ ;  /* 0x0ffffffe00147810 */ /* 0x001fe20007ffe0ff */
[----:B------:R-:W-:-:S06]  /*0c00*/  VIADD R0, R4, 0xffffffff ;  /* 0xffffffff04007836 */ /* 0x000fcc0000000000 */
[----:B------:R-:W0:Y:S01]  /*0c10*/  F2I.FTZ.U32.TRUNC.NTZ R21, R20 ;  /* 0x0000001400157305 */ /* 0x000e22000021f000 */
[----:B------:R-:W-:-:S05]  /*0c20*/  IMAD.IADD R7, R0, 0x1, R8 ;  /* 0x0000000100077824 */ /* 0x000fca00078e0208 */
[----:B------:R-:W-:Y:S01]  /*0c30*/  IABS R9, R7 ;  /* 0x0000000700097213 */ /* 0x000fe20000000000 */
[----:B-1----:R-:W-:Y:S02]  /*0c40*/  IMAD.MOV.U32 R18, RZ, RZ, RZ ;  /* 0x000000ffff127224 */ /* 0x002fe400078e00ff */
        /* <DEDUP_REMOVED lines=64> */
.L_x_137:
[----:B------:R-:W-:Y:S01]  /*1050*/  IMAD.MOV.U32 R36, RZ, RZ, R14 ;  /* 0x000000ffff247224 */ /* 0x000fe200078e000e */
[----:B------:R-:W-:Y:S01]  /*1060*/  MOV R18, R9 ;  /* 0x0000000900127202 */ /* 0x000fe20000000f00 */
[----:B------:R-:W-:Y:S01]  /*1070*/  IMAD.MOV.U32 R19, RZ, RZ, R15 ;  /* 0x000000ffff137224 */ /* 0x000fe200078e000f */
[----:B------:R-:W-:Y:S02]  /*1080*/  MOV R17, R3 ;  /* 0x0000000300117202 */ /* 0x000fe40000000f00 */
[----:B------:R-:W-:Y:S02]  /*1090*/  MOV R16, 0x10b0 ;  /* 0x000010b000107802 */ /* 0x000fe40000000f00 */
[----:B------:R-:W-:Y:S05]  /*10a0*/  CALL.REL.NOINC `($__internal_4_$__cuda_sm20_div_s64) ;  /* 0x00000030000c7944 */ /* 0x000fea0003c00000 */
[----:B------:R-:W-:Y:S02]  /*10b0*/  MOV R32, R14 ;  /* 0x0000000e00207202 */ /* 0x000fe40000000f00 */
[----:B------:R-:W-:Y:S02]  /*10c0*/  MOV R33, R13 ;  /* 0x0000000d00217202 */ /* 0x000fe40000000f00 */
.L_x_138:
[----:B------:R-:W-:Y:S05]  /*10d0*/  BSYNC.RECONVERGENT B0 ;  /* 0x0000000000007941 */ /* 0x000fea0003800200 */
.L_x_136:
        /* <DEDUP_REMOVED lines=58> */
.L_x_140:
[----:B------:R-:W-:Y:S01]  /*1480*/  IMAD.MOV.U32 R36, RZ, RZ, R24 ;  /* 0x000000ffff247224 */ /* 0x000fe200078e0018 */
[----:B------:R-:W-:Y:S01]  /*1490*/  MOV R19, R25 ;  /* 0x0000001900137202 */ /* 0x000fe20000000f00 */
[----:B------:R-:W-:Y:S01]  /*14a0*/  IMAD.MOV.U32 R18, RZ, RZ, R7 ;  /* 0x000000ffff127224 */ /* 0x000fe200078e0007 */
[----:B------:R-:W-:Y:S02]  /*14b0*/  MOV R16, 0x14d0 ;  /* 0x000014d000107802 */ /* 0x000fe40000000f00 */
[----:B------:R-:W-:Y:S05]  /*14c0*/  CALL.REL.NOINC `($__internal_4_$__cuda_sm20_div_s64) ;  /* 0x0000002c00047944 */ /* 0x000fea0003c00000 */
[----:B------:R-:W-:Y:S02]  /*14d0*/  MOV R22, R14 ;  /* 0x0000000e00167202 */ /* 0x000fe40000000f00 */
[----:B------:R-:W-:Y:S02]  /*14e0*/  MOV R23, R13 ;  /* 0x0000000d00177202 */ /* 0x000fe40000000f00 */
.L_x_141:
[----:B------:R-:W-:Y:S05]  /*14f0*/  BSYNC.RECONVERGENT B0 ;  /* 0x0000000000007941 */ /* 0x000fea0003800200 */
.L_x_139:
[----:B------:R-:W0:Y:S01]  /*1500*/  LDCU UR5, c[0x0][0x434] ;  /* 0x00008680ff0577ac */ /* 0x000e220008000800 */
[----:B------:R-:W1:Y:S01]  /*1510*/  S2R R20, SR_TID.X ;  /* 0x0000000000147919 */ /* 0x000e620000002100 */
[----:B------:R-:W-:Y:S01]  /*1520*/  BSSY.RECONVERGENT B0, `(.L_x_142) ;  /* 0x000003f000007945 */ /* 0x000fe20003800200 */
[----:B------:R-:W-:Y:S01]  /*1530*/  IMAD.MOV.U32 R24, RZ, RZ, -0x800000 ;  /* 0xff800000ff187424 */ /* 0x000fe200078e00ff */
[----:B------:R-:W2:Y:S01]  /*1540*/  LDCU UR16, c[0x0][0x534] ;  /* 0x0000a680ff1077ac */ /* 0x000ea20008000800 */
[----:B------:R-:W3:Y:S01]  /*1550*/  S2R R13, SR_CgaCtaId ;  /* 0x00000000000d7919 */ /* 0x000ee20000008800 */
[----:B------:R-:W4:Y:S01]  /*1560*/  LDCU UR9, c[0x0][0x430] ;  /* 0x00008600ff0977ac */ /* 0x000f220008000800 */
[----:B------:R-:W-:Y:S01]  /*1570*/  USHF.R.S32.HI UR4, URZ, 0x1f, UR10 ;  /* 0x0000001fff047899 */ /* 0x000fe2000801140a */
[----:B------:R-:W1:Y:S01]  /*1580*/  LDCU.64 UR12, c[0x0][0x358] ;  /* 0x00006b00ff0c77ac */ /* 0x000e620008000a00 */
[----:B0-----:R-:W-:Y:S02]  /*1590*/  IMAD.U32 R14, RZ, RZ, UR5 ;  /* 0x00000005ff0e7e24 */ /* 0x001fe4000f8e00ff */
[----:B------:R-:W-:-:S03]  /*15a0*/  ULOP3.LUT UR4, UR4, 0x1, URZ, 0xfc, !UPT ;  /* 0x0000000104047892 */ /* 0x000fc6000f8efcff */
[----:B------:R-:W-:Y:S01]  /*15b0*/  IABS R14, R14 ;  /* 0x0000000e000e7213 */ /* 0x000fe20000000000 */
[----:B----4-:R-:W-:-:S03]  /*15c0*/  UIMAD UR9, UR5, UR9, URZ ;  /* 0x00000009050972a4 */ /* 0x010fc6000f8e02ff */
[----:B------:R-:W0:Y:S01]  /*15d0*/  I2F.RP R11, R14 ;  /* 0x0000000e000b7306 */ /* 0x000e220000209400 */
[C---:B-1----:R-:W-:Y:S02]  /*15e0*/  ISETP.GT.U32.AND P1, PT, R20.reuse, 0x7f, PT ;  /* 0x0000007f1400780c */ /* 0x042fe40003f24070 */
[----:B------:R-:W-:Y:S02]  /*15f0*/  LOP3.LUT R26, R20, 0x7, RZ, 0xc0, !PT ;  /* 0x00000007141a7812 */ /* 0x000fe400078ec0ff */
[----:B------:R-:W-:-:S03]  /*1600*/  SHF.R.U32.HI R15, RZ, 0x3, R20 ;  /* 0x00000003ff0f7819 */ /* 0x000fc60000011614 */
[----:B0-----:R-:W0:Y:S02]  /*1610*/  MUFU.RCP R16, R11 ;  /* 0x0000000b00107308 */ /* 0x001e240000001000 */
[----:B0-----:R-:W-:-:S06]  /*1620*/  VIADD R16, R16, 0xffffffe ;  /* 0x0ffffffe10107836 */ /* 0x001fcc0000000000 */
[----:B------:R-:W0:Y:S02]  /*1630*/  F2I.FTZ.U32.TRUNC.NTZ R17, R16 ;  /* 0x0000001000117305 */ /* 0x000e24000021f000 */
[----:B0-----:R-:W-:Y:S02]  /*1640*/  IMAD.MOV R5, RZ, RZ, -R17 ;  /* 0x000000ffff057224 */ /* 0x001fe400078e0a11 */
[----:B------:R-:W-:Y:S02]  /*1650*/  IMAD.MOV.U32 R16, RZ, RZ, RZ ;  /* 0x000000ffff107224 */ /* 0x000fe400078e00ff */
[----:B------:R-:W-:Y:S01]  /*1660*/  IMAD R6, R5, R14, RZ ;  /* 0x0000000e05067224 */ /* 0x000fe200078e02ff */
[----:B------:R-:W-:-:S03]  /*1670*/  IABS R5, R4 ;  /* 0x0000000400057213 */ /* 0x000fc60000000000 */
[----:B------:R-:W-:Y:S01]  /*1680*/  IMAD.HI.U32 R6, R17, R6, R16 ;  /* 0x0000000611067227 */ /* 0x000fe200078e0010 */
[----:B------:R-:W-:-:S05]  /*1690*/  MOV R17, 0xff800000 ;  /* 0xff80000000117802 */ /* 0x000fca0000000f00 */
[----:B------:R-:W-:-:S05]  /*16a0*/  IMAD.HI.U32 R6, R6, R5, RZ ;  /* 0x0000000506067227 */ /* 0x000fca00078e00ff */
[----:B------:R-:W-:-:S05]  /*16b0*/  IADD3 R11, PT, PT, -R6, RZ, RZ ;  /* 0x000000ff060b7210 */ /* 0x000fca0007ffe1ff */
[----:B------:R-:W-:Y:S01]  /*16c0*/  IMAD R5, R14, R11, R5 ;  /* 0x0000000b0e057224 */ /* 0x000fe200078e0205 */
[----:B------:R-:W-:-:S04]  /*16d0*/  SHF.R.U32.HI R11, RZ, 0x4, R20 ;  /* 0x00000004ff0b7819 */ /* 0x000fc80000011614 */
[----:B------:R-:W-:-:S13]  /*16e0*/  ISETP.GT.U32.AND P0, PT, R14, R5, PT ;  /* 0x000000050e00720c */ /* 0x000fda0003f04070 */
[----:B------:R-:W-:Y:S02]  /*16f0*/  @!P0 IMAD.IADD R5, R5, 0x1, -R14 ;  /* 0x0000000105058824 */ /* 0x000fe400078e0a0e */
[----:B------:R-:W-:Y:S01]  /*1700*/  @!P0 VIADD R6, R6, 0x1 ;  /* 0x0000000106068836 */ /* 0x000fe20000000000 */
[----:B------:R-:W-:Y:S02]  /*1710*/  ISETP.NE.AND P0, PT, RZ, UR5, PT ;  /* 0x00000005ff007c0c */ /* 0x000fe4000bf05270 */
[----:B------:R-:W-:Y:S02]  /*1720*/  ISETP.GE.U32.AND P3, PT, R5, R14, PT ;  /* 0x0000000e0500720c */ /* 0x000fe40003f66070 */
[----:B------:R-:W-:Y:S02]  /*1730*/  LOP3.LUT R5, R4, UR5, RZ, 0x3c, !PT ;  /* 0x0000000504057c12 */ /* 0x000fe4000f8e3cff */
[----:B------:R-:W-:Y:S02]  /*1740*/  MOV R14, 0x400 ;  /* 0x00000400000e7802 */ /* 0x000fe40000000f00 */
[----:B------:R-:W-:-:S02]  /*1750*/  ISETP.GE.AND P2, PT, R5, RZ, PT ;  /* 0x000000ff0500720c */ /* 0x000fc40003f46270 */
[----:B---3--:R-:W-:Y:S02]  /*1760*/  LEA R4, R13, R14, 0x18 ;  /* 0x0000000e0d047211 */ /* 0x008fe400078ec0ff */
[----:B------:R-:W-:-:S03]  /*1770*/  LOP3.LUT R5, R20, 0xf, RZ, 0xc0, !PT ;  /* 0x0000000f14057812 */ /* 0x000fc600078ec0ff */
[----:B------:R-:W-:Y:S02]  /*1780*/  @P3 VIADD R6, R6, 0x1 ;  /* 0x0000000106063836 */ /* 0x000fe40000000000 */
[C-C-:B------:R-:W-:Y:S02]  /*1790*/  @!P1 IMAD R14, R11.reuse, 0x44, R4.reuse ;  /* 0x000000440b0e9824 */ /* 0x140fe400078e0204 */
[----:B------:R-:W-:Y:S02]  /*17a0*/  IMAD R4, R26, 0x44, R4 ;  /* 0x000000441a047824 */ /* 0x000fe400078e0204 */
[----:B------:R-:W-:Y:S01]  /*17b0*/  @!P2 IMAD.MOV R6, RZ, RZ, -R6 ;  /* 0x000000ffff06a224 */ /* 0x000fe200078e0a06 */
[----:B--2---:R-:W-:Y:S01]  /*17c0*/  ISETP.GE.AND P2, PT, R11, UR16, PT ;  /* 0x000000100b007c0c */ /* 0x004fe2000bf46270 */
[----:B------:R-:W-:Y:S01]  /*17d0*/  IMAD R25, R15, 0x4, R4 ;  /* 0x000000040f197824 */ /* 0x000fe200078e0204 */
[----:B------:R-:W-:Y:S02]  /*17e0*/  @!P0 LOP3.LUT R6, RZ, UR5, RZ, 0x33, !PT ;  /* 0x00000005ff068c12 */ /* 0x000fe4000f8e33ff */
[----:B------:R-:W-:-:S03]  /*17f0*/  @!P1 LEA R14, R5, R14, 0x2 ;  /* 0x0000000e050e9211 */ /* 0x000fc600078e10ff */
[----:B------:R-:W-:-:S06]  /*1800*/  IMAD R13, R6, UR4, RZ ;  /* 0x00000004060d7c24 */ /* 0x000fcc000f8e02ff */
[----:B------:R-:W-:Y:S05]  /*1810*/  @P2 BRA `(.L_x_143) ;  /* 0x00000000003c2947 */ /* 0x000fea0003800000 */
[----:B------:R-:W-:-:S04]  /*1820*/  UIADD3 UR5, UP0, UPT, UR7, -UR6, URZ ;  /* 0x8000000607057290 */ /* 0x000fc8000ff1e0ff */
[----:B------:R-:W-:Y:S02]  /*1830*/  UIADD3.X UR4, UPT, UPT, UR15, -0x1, URZ, UP0, !UPT ;  /* 0xffffffff0f047890 */ /* 0x000fe400087fe4ff */
[----:B------:R-:W-:-:S04]  /*1840*/  ISETP.LT.U32.AND P0, PT, R5, UR5, PT ;  /* 0x0000000505007c0c */ /* 0x000fc8000bf01070 */
[----:B------:R-:W-:-:S05]  /*1850*/  IMAD.U32 R4, RZ, RZ, UR4 ;  /* 0x00000004ff047e24 */ /* 0x000fca000f8e00ff */
[----:B------:R-:W-:-:S13]  /*1860*/  ISETP.GT.AND.EX P0, PT, R4, RZ, PT, P0 ;  /* 0x000000ff0400720c */ /* 0x000fda0003f04300 */
[----:B------:R-:W-:Y:S05]  /*1870*/  @!P0 BRA `(.L_x_143) ;  /* 0x0000000000248947 */ /* 0x000fea0003800000 */
[----:B------:R-:W0:Y:S01]  /*1880*/  LDCU.64 UR4, c[0x0][0x428] ;  /* 0x00008500ff0477ac */ /* 0x000e220008000a00 */
[----:B------:R-:W-:Y:S01]  /*1890*/  IADD3 R16, P0, PT, R5, UR6, RZ ;  /* 0x0000000605107c10 */ /* 0x000fe2000ff1e0ff */
[----:B------:R-:W-:-:S04]  /*18a0*/  IMAD R4, R11, UR15, RZ ;  /* 0x0000000f0b047c24 */ /* 0x000fc8000f8e02ff */
[----:B------:R-:W-:Y:S02]  /*18b0*/  IMAD.X R17, RZ, RZ, RZ, P0 ;  /* 0x000000ffff117224 */ /* 0x000fe400000e06ff */
[----:B------:R-:W-:-:S05]  /*18c0*/  IMAD.WIDE.U32 R16, R11, UR7, R16 ;  /* 0x000000070b107c25 */ /* 0x000fca000f8e0010 */
[----:B------:R-:W-:Y:S02]  /*18d0*/  IADD3 R4, PT, PT, R17, R4, RZ ;  /* 0x0000000411047210 */ /* 0x000fe40007ffe0ff */
[----:B0-----:R-:W-:-:S04]  /*18e0*/  LEA R18, P0, R16, UR4, 0x2 ;  /* 0x0000000410127c11 */ /* 0x001fc8000f8010ff */
[----:B------:R-:W-:-:S05]  /*18f0*/  LEA.HI.X R19, R16, UR5, R4, 0x2, P0 ;  /* 0x0000000510137c11 */ /* 0x000fca00080f1404 */
[----:B------:R0:W5:Y:S04]  /*1900*/  LDG.E R17, desc[UR12][R18.64] ;  /* 0x0000000c12117981 */ /* 0x000168000c1e1900 */
.L_x_143:
[----:B------:R-:W-:Y:S05]  /*1910*/  BSYNC.RECONVERGENT B0 ;  /* 0x0000000000007941 */ /* 0x000fea0003800200 */
.L_x_142:
[----:B-----5:R1:W-:Y:S01]  /*1920*/  @!P1 STS [R14], R17 ;  /* 0x000000110e009388 */ /* 0x0203e20000000800 */
[----:B------:R-:W2:Y:S08]  /*1930*/  LDC R11, c[0x0][0x3e0] ;  /* 0x0000f800ff0b7b82 */ /* 0x000eb00000000800 */
[----:B------:R-:W-:Y:S01]  /*1940*/  BAR.SYNC.DEFER_BLOCKING 0x0 ;  /* 0x0000000000007b1d */ /* 0x000fe20000010000 */
[----:B------:R-:W-:-:S05]  /*1950*/  ISETP.NE.AND P5, PT, R13, RZ, PT ;  /* 0x000000ff0d00720c */ /* 0x000fca0003fa5270 */
[----:B------:R-:W-:Y:S01]  /*1960*/  BSSY.RECONVERGENT B1, `(.L_x_144) ;  /* 0x0000176000017945 */ /* 0x000fe20003800200 */
[----:B-1----:R-:W-:Y:S02]  /*1970*/  IABS R17, R13 ;  /* 0x0000000d00117213 */ /* 0x002fe40000000000 */
[----:B--2---:R-:W-:Y:S01]  /*1980*/  IABS R4, R11 ;  /* 0x0000000b00047213 */ /* 0x004fe20000000000 */
[----:B------:R-:W1:Y:S01]  /*1990*/  @!P1 LDS R24, [R25] ;  /* 0x0000000019189984 */ /* 0x000e620000000800 */
[----:B0-----:R-:W0:Y:S08]  /*19a0*/  I2F.RP R18, R17 ;  /* 0x0000001100127306 */ /* 0x001e300000209400 */
[----:B------:R-:W2:Y:S08]  /*19b0*/  I2F.RP R16, R4 ;  /* 0x0000000400107306 */ /* 0x000eb00000209400 */
[----:B0-----:R-:W0:Y:S08]  /*19c0*/  MUFU.RCP R30, R18 ;  /* 0x00000012001e7308 */ /* 0x001e300000001000 */
[----:B--2---:R-:W2:Y:S01]  /*19d0*/  MUFU.RCP R34, R16 ;  /* 0x0000001000227308 */ /* 0x004ea20000001000 */
[----:B0-----:R-:W-:-:S07]  /*19e0*/  VIADD R30, R30, 0xffffffe ;  /* 0x0ffffffe1e1e7836 */ /* 0x001fce0000000000 */
[----:B------:R-:W0:Y:S01]  /*19f0*/  F2I.FTZ.U32.TRUNC.NTZ R31, R30 ;  /* 0x0000001e001f7305 */ /* 0x000e22000021f000 */
[----:B-1----:R-:W1:Y:S01]  /*1a00*/  SHFL.BFLY PT, R19, R24, 0x4, 0x1f ;  /* 0x0c801f0018137f89 */ /* 0x002e6200000e0000 */
[----:B--2---:R-:W-:-:S06]  /*1a10*/  VIADD R34, R34, 0xffffffe ;  /* 0x0ffffffe22227836 */ /* 0x004fcc0000000000 */
[----:B------:R-:W2:Y:S01]  /*1a20*/  F2I.FTZ.U32.TRUNC.NTZ R35, R34 ;  /* 0x0000002200237305 */ /* 0x000ea2000021f000 */
[----:B0-----:R-:W-:Y:S02]  /*1a30*/  IMAD.MOV R16, RZ, RZ, -R31 ;  /* 0x000000ffff107224 */ /* 0x001fe400078e0a1f */
[----:B------:R-:W-:Y:S02]  /*1a40*/  IMAD.MOV.U32 R30, RZ, RZ, RZ ;  /* 0x000000ffff1e7224 */ /* 0x000fe400078e00ff */
[--C-:B--2---:R-:W-:Y:S01]  /*1a50*/  IMAD.MOV R21, RZ, RZ, -R35.reuse ;  /* 0x000000ffff157224 */ /* 0x104fe200078e0a23 */
[----:B-1----:R-:W-:Y:S01]  /*1a60*/  FMNMX.FTZ R19, R19, R24, !PT ;  /* 0x0000001813137209 */ /* 0x002fe20007810000 */
[----:B------:R-:W-:Y:S02]  /*1a70*/  IMAD.MOV.U32 R34, RZ, RZ, RZ ;  /* 0x000000ffff227224 */ /* 0x000fe400078e00ff */
[----:B------:R-:W-:Y:S02]  /*1a80*/  IMAD R18, R21, R4, RZ ;  /* 0x0000000415127224 */ /* 0x000fe400078e02ff */
[----:B------:R-:W0:Y:S02]  /*1a90*/  SHFL.BFLY PT, R28, R19, 0x2, 0x1f ;  /* 0x0c401f00131c7f89 */ /* 0x000e2400000e0000 */
[----:B------:R-:W-:Y:S01]  /*1aa0*/  IMAD.HI.U32 R18, R35, R18, R34 ;  /* 0x0000001223127227 */ /* 0x000fe200078e0022 */
[----:B0-----:R-:W-:-:S05]  /*1ab0*/  FMNMX.FTZ R28, R19, R28, !PT ;  /* 0x0000001c131c7209 */ /* 0x001fca0007810000 */
[----:B------:R-:W0:Y:S02]  /*1ac0*/  SHFL.BFLY PT, R5, R28, 0x1, 0x1f ;  /* 0x0c201f001c057f89 */ /* 0x000e2400000e0000 */
[----:B0-----:R-:W-:-:S04]  /*1ad0*/  FMNMX.FTZ R5, R28, R5, !PT ;  /* 0x000000051c057209 */ /* 0x001fc80007810000 */
[----:B------:R-:W-:-:S04]  /*1ae0*/  FSETP.NEU.FTZ.AND P0, PT, R5, -INF , PT ;  /* 0xff8000000500780b */ /* 0x000fc80003f1d000 */
[----:B------:R-:W-:-:S05]  /*1af0*/  FSEL R5, R5, RZ, P0 ;  /* 0x000000ff05057208 */ /* 0x000fca0000000000 */
[----:B------:R-:W-:-:S04]  /*1b00*/  FADD.FTZ R14, -R5, R24 ;  /* 0x00000018050e7221 */ /* 0x000fc80000010100 */
[----:B------:R-:W-:-:S06]  /*1b10*/  FMUL.FTZ R28, R14, 1.4426950216293334961 ;  /* 0x3fb8aa3b0e1c7820 */ /* 0x000fcc0000410000 */
[----:B------:R-:W0:Y:S02]  /*1b20*/  MUFU.EX2 R28, R28 ;  /* 0x0000001c001c7308 */ /* 0x000e240000000800 */
[----:B0-----:R-:W0:Y:S02]  /*1b30*/  SHFL.BFLY PT, R19, R28, 0x4, 0x1f ;  /* 0x0c801f001c137f89 */ /* 0x001e2400000e0000 */
[----:B0-----:R-:W-:Y:S01]  /*1b40*/  FADD.FTZ R19, R28, R19 ;  /* 0x000000131c137221 */ /* 0x001fe20000010000 */
[----:B------:R-:W-:Y:S01]  /*1b50*/  IADD3 R28, PT, PT, R0, R17, RZ ;  /* 0x00000011001c7210 */ /* 0x000fe20007ffe0ff */
[----:B------:R-:W-:-:S03]  /*1b60*/  IMAD.MOV.U32 R0, RZ, RZ, R16 ;  /* 0x000000ffff007224 */ /* 0x000fc600078e0010 */
[----:B------:R-:W0:Y:S01]  /*1b70*/  SHFL.BFLY PT, R14, R19, 0x2, 0x1f ;  /* 0x0c401f00130e7f89 */ /* 0x000e2200000e0000 */
[----:B------:R-:W-:Y:S01]  /*1b80*/  IMAD R21, R0, R17, RZ ;  /* 0x0000001100157224 */ /* 0x000fe200078e02ff */
[----:B------:R-:W-:Y:S02]  /*1b90*/  IABS R16, R28 ;  /* 0x0000001c00107213 */ /* 0x000fe40000000000 */
[----:B------:R-:W-:Y:S01]  /*1ba0*/  IABS R0, R13 ;  /* 0x0000000d00007213 */ /* 0x000fe20000000000 */
[----:B------:R-:W-:-:S03]  /*1bb0*/  IMAD.HI.U32 R21, R31, R21, R30 ;  /* 0x000000151f157227 */ /* 0x000fc600078e001e */
[----:B------:R-:W-:Y:S01]  /*1bc0*/  IADD3 R0, PT, PT, RZ, -R0, RZ ;  /* 0x80000000ff007210 */ /* 0x000fe20007ffe0ff */
[----:B------:R-:W-:-:S04]  /*1bd0*/  IMAD.HI.U32 R18, R18, R16, RZ ;  /* 0x0000001012127227 */ /* 0x000fc800078e00ff */
[----:B------:R-:W-:-:S04]  /*1be0*/  IMAD.HI.U32 R27, R21, R16, RZ ;  /* 0x00000010151b7227 */ /* 0x000fc800078e00ff */
[----:B------:R-:W-:Y:S02]  /*1bf0*/  IMAD R0, R27, R0, R16 ;  /* 0x000000001b007224 */ /* 0x000fe400078e0210 */
[----:B------:R-:W-:-:S03]  /*1c00*/  IMAD.MOV R21, RZ, RZ, -R18 ;  /* 0x000000ffff157224 */ /* 0x000fc600078e0a12 */
[----:B------:R-:W-:Y:S01]  /*1c10*/  ISETP.GT.U32.AND P1, PT, R17, R0, PT ;  /* 0x000000001100720c */ /* 0x000fe20003f24070 */
[----:B------:R-:W-:Y:S02]  /*1c20*/  IMAD R21, R4, R21, R16 ;  /* 0x0000001504157224 */ /* 0x000fe400078e0210 */
[----:B0-----:R-:W-:-:S03]  /*1c30*/  FADD.FTZ R14, R19, R14 ;  /* 0x0000000e130e7221 */ /* 0x001fc60000010000 */
[----:B------:R-:W-:Y:S02]  /*1c40*/  ISETP.GT.U32.AND P0, PT, R4, R21, PT ;  /* 0x000000150400720c */ /* 0x000fe40003f04070 */
[----:B------:R-:W0:Y:S05]  /*1c50*/  SHFL.BFLY PT, R19, R14, 0x1, 0x1f ;  /* 0x0c201f000e137f89 */ /* 0x000e2a00000e0000 */
[----:B------:R-:W-:Y:S01]  /*1c60*/  @!P1 IMAD.IADD R0, R0, 0x1, -R17 ;  /* 0x0000000100009824 */ /* 0x000fe200078e0a11 */
[----:B------:R-:W-:-:S04]  /*1c70*/  @!P1 IADD3 R27, PT, PT, R27, 0x1, RZ ;  /* 0x000000011b1b9810 */ /* 0x000fc80007ffe0ff */
[-C--:B------:R-:W-:Y:S01]  /*1c80*/  ISETP.GE.U32.AND P2, PT, R0, R17.reuse, PT ;  /* 0x000000110000720c */ /* 0x080fe20003f46070 */
[----:B------:R-:W-:Y:S01]  /*1c90*/  @!P0 IMAD.IADD R21, R21, 0x1, -R4 ;  /* 0x0000000115158824 */ /* 0x000fe200078e0a04 */
[----:B------:R-:W-:Y:S01]  /*1ca0*/  LOP3.LUT R0, R28, R17, RZ, 0x3c, !PT ;  /* 0x000000111c007212 */ /* 0x000fe200078e3cff */
[----:B------:R-:W-:Y:S01]  /*1cb0*/  @!P0 VIADD R18, R18, 0x1 ;  /* 0x0000000112128836 */ /* 0x000fe20000000000 */
[----:B------:R-:W-:Y:S02]  /*1cc0*/  LOP3.LUT R28, R28, R11, RZ, 0x3c, !PT ;  /* 0x0000000b1c1c7212 */ /* 0x000fe400078e3cff */
[----:B------:R-:W-:Y:S02]  /*1cd0*/  ISETP.GE.U32.AND P4, PT, R21, R4, PT ;  /* 0x000000041500720c */ /* 0x000fe40003f86070 */
[----:B------:R-:W-:Y:S02]  /*1ce0*/  ISETP.NE.AND P0, PT, R11, RZ, PT ;  /* 0x000000ff0b00720c */ /* 0x000fe40003f05270 */
[----:B------:R-:W-:-:S02]  /*1cf0*/  ISETP.GE.AND P3, PT, R0, RZ, PT ;  /* 0x000000ff0000720c */ /* 0x000fc40003f66270 */
[----:B------:R-:W-:Y:S01]  /*1d00*/  SHF.R.S32.HI R21, RZ, 0x1f, R13 ;  /* 0x0000001fff157819 */ /* 0x000fe2000001140d */
[----:B0-----:R-:W-:Y:S01]  /*1d10*/  FADD.FTZ R19, R14, R19 ;  /* 0x000000130e137221 */ /* 0x001fe20000010000 */
[----:B------:R-:W-:Y:S01]  /*1d20*/  @P2 VIADD R27, R27, 0x1 ;  /* 0x000000011b1b2836 */ /* 0x000fe20000000000 */
[----:B------:R-:W-:-:S03]  /*1d30*/  ISETP.GE.AND P2, PT, R28, RZ, PT ;  /* 0x000000ff1c00720c */ /* 0x000fc60003f46270 */
[----:B------:R-:W-:Y:S01]  /*1d40*/  FSETP.NE.FTZ.AND P1, PT, R19, RZ, PT ;  /* 0x000000ff1300720b */ /* 0x000fe20003f35000 */
[----:B------:R-:W-:-:S04]  /*1d50*/  @P4 VIADD R18, R18, 0x1 ;  /* 0x0000000112124836 */ /* 0x000fc80000000000 */
[----:B------:R-:W-:Y:S02]  /*1d60*/  @!P3 IADD3 R27, PT, PT, -R27, RZ, RZ ;  /* 0x000000ff1b1bb210 */ /* 0x000fe40007ffe1ff */
[----:B------:R-:W-:Y:S02]  /*1d70*/  ISETP.NE.AND P3, PT, R6, RZ, PT ;  /* 0x000000ff0600720c */ /* 0x000fe40003f65270 */
[----:B------:R-:W-:Y:S01]  /*1d80*/  @!P5 LOP3.LUT R27, RZ, R17, RZ, 0x33, !PT ;  /* 0x00000011ff1bd212 */ /* 0x000fe200078e33ff */
[----:B------:R-:W-:Y:S01]  /*1d90*/  @!P2 IMAD.MOV R18, RZ, RZ, -R18 ;  /* 0x000000ffff12a224 */ /* 0x000fe200078e0a12 */
[----:B------:R-:W-:Y:S02]  /*1da0*/  @!P0 LOP3.LUT R18, RZ, R11, RZ, 0x33, !PT ;  /* 0x0000000bff128212 */ /* 0x000fe400078e33ff */
[----:B------:R-:W0:Y:S01]  /*1db0*/  @P1 MUFU.LG2 R0, R19 ;  /* 0x0000001300001308 */ /* 0x000e220000000c00 */
[----:B------:R-:W-:Y:S02]  /*1dc0*/  LOP3.LUT P0, RZ, R20, 0x387, RZ, 0xc0, !PT ;  /* 0x0000038714ff7812 */ /* 0x000fe4000780c0ff */
[----:B------:R-:W-:-:S02]  /*1dd0*/  SEL R4, RZ, 0x1, !P3 ;  /* 0x00000001ff047807 */ /* 0x000fc40005800000 */
[----:B------:R-:W-:Y:S02]  /*1de0*/  ISETP.LT.U32.AND P2, PT, R22, R27, PT ;  /* 0x0000001b1600720c */ /* 0x000fe40003f41070 */
[----:B------:R-:W-:Y:S02]  /*1df0*/  SHF.R.S32.HI R17, RZ, 0x1f, R27 ;  /* 0x0000001fff117819 */ /* 0x000fe4000001141b */
[----:B------:R-:W-:Y:S02]  /*1e00*/  LOP3.LUT R4, R21, R4, RZ, 0xfc, !PT ;  /* 0x0000000415047212 */ /* 0x000fe400078efcff */
[----:B------:R-:W-:Y:S01]  /*1e10*/  ISETP.LT.AND.EX P2, PT, R23, R17, PT, P2 ;  /* 0x000000111700720c */ /* 0x000fe20003f41320 */
[----:B------:R-:W-:Y:S02]  /*1e20*/  IMAD R17, R18, UR11, RZ ;  /* 0x0000000b12117c24 */ /* 0x000fe4000f8e02ff */
[----:B------:R-:W-:Y:S01]  /*1e30*/  IMAD.MOV.U32 R23, RZ, RZ, 0x7f800000 ;  /* 0x7f800000ff177424 */ /* 0x000fe200078e00ff */
[----:B------:R-:W-:Y:S01]  /*1e40*/  SEL R6, R22, R27, P2 ;  /* 0x0000001b16067207 */ /* 0x000fe20001000000 */
[----:B------:R-:W-:-:S02]  /*1e50*/  IMAD R4, R4, R17, RZ ;  /* 0x0000001104047224 */ /* 0x000fc400078e02ff */
[----:B0-----:R-:W-:Y:S01]  /*1e60*/  @P1 FFMA.FTZ R23, R0, 0.69314718246459960938, R5 ;  /* 0x3f31721800171823 */ /* 0x001fe20000010005 */
[----:B------:R-:W-:Y:S01]  /*1e70*/  IMAD R5, R13, UR9, RZ ;  /* 0x000000090d057c24 */ /* 0x000fe2000f8e02ff */
[----:B------:R-:W-:Y:S05]  /*1e80*/  @P0 BRA `(.L_x_145) ;  /* 0x00000010008c0947 */ /* 0x000fea0003800000 */
        /* <DEDUP_REMOVED lines=28> */
[----:B------:R-:W-:Y:S01]  /*2050*/  ISETP.NE.U32.AND P0, PT, R34, RZ, PT ;  /* 0x000000ff2200720c */ /* 0x000fe20003f05070 */
[----:B------:R-:W-:-:S06]  /*2060*/  HFMA2 R31, -RZ, RZ, 0, 0 ;  /* 0x00000000ff1f7431 */ /* 0x000fcc00000001ff */
        /* <DEDUP_REMOVED lines=20> */
.L_x_147:
[----:B------:R-:W-:Y:S01]  /*21b0*/  IMAD.MOV.U32 R36, RZ, RZ, R30 ;  /* 0x000000ffff247224 */ /* 0x000fe200078e001e */
[----:B------:R-:W-:Y:S01]  /*21c0*/  MOV R19, RZ ;  /* 0x000000ff00137202 */ /* 0x000fe20000000f00 */
[----:B------:R-:W-:Y:S01]  /*21d0*/  IMAD.MOV.U32 R18, RZ, RZ, R34 ;  /* 0x000000ffff127224 */ /* 0x000fe200078e0022 */
[----:B------:R-:W-:Y:S02]  /*21e0*/  MOV R16, 0x2200 ;  /* 0x0000220000107802 */ /* 0x000fe40000000f00 */
[----:B------:R-:W-:Y:S05]  /*21f0*/  CALL.REL.NOINC `($__internal_4_$__cuda_sm20_div_s64) ;  /* 0x0000001c00b87944 */ /* 0x000fea0003c00000 */
[----:B------:R-:W-:Y:S02]  /*2200*/  IADD3 R11, PT, PT, -R14, RZ, RZ ;  /* 0x000000ff0e0b7210 */ /* 0x000fe40007ffe1ff */
[----:B------:R-:W-:-:S03]  /*2210*/  MOV R31, R13 ;  /* 0x0000000d001f7202 */ /* 0x000fc60000000f00 */
[----:B------:R-:W-:Y:S01]  /*2220*/  IMAD R11, R34, R11, R30 ;  /* 0x0000000b220b7224 */ /* 0x000fe200078e021e */
[----:B------:R-:W-:-:S07]  /*2230*/  MOV R30, R14 ;  /* 0x0000000e001e7202 */ /* 0x000fce0000000f00 */
.L_x_148:
[----:B------:R-:W-:Y:S01]  /*2240*/  IABS R17, UR14 ;  /* 0x0000000e00117c13 */ /* 0x000fe20008000000 */
[----:B------:R-:W-:Y:S01]  /*2250*/  IMAD R3, R3, R12, RZ ;  /* 0x0000000c03037224 */ /* 0x000fe200078e02ff */
[----:B------:R-:W-:Y:S01]  /*2260*/  IABS R13, UR14 ;  /* 0x0000000e000d7c13 */ /* 0x000fe20008000000 */
[----:B------:R-:W-:Y:S01]  /*2270*/  BSSY.RECONVERGENT B0, `(.L_x_149) ;  /* 0x0000040000007945 */ /* 0x000fe20003800200 */
[----:B------:R-:W0:Y:S01]  /*2280*/  I2F.U32.RP R21, R17 ;  /* 0x0000001100157306 */ /* 0x000e220000209000 */
[----:B------:R-:W-:Y:S01]  /*2290*/  IABS R14, R11 ;  /* 0x0000000b000e7213 */ /* 0x000fe20000000000 */
[----:B------:R-:W-:Y:S01]  /*22a0*/  IMAD R3, R9, R2, R3 ;  /* 0x0000000209037224 */ /* 0x000fe200078e0203 */
[----:B------:R-:W-:-:S04]  /*22b0*/  LOP3.LUT R2, R11, UR14, RZ, 0x3c, !PT ;  /* 0x0000000e0b027c12 */ /* 0x000fc8000f8e3cff */
[----:B------:R-:W-:Y:S01]  /*22c0*/  ISETP.GE.AND P0, PT, R2, RZ, PT ;  /* 0x000000ff0200720c */ /* 0x000fe20003f06270 */
[----:B0-----:R-:W0:Y:S02]  /*22d0*/  MUFU.RCP R18, R21 ;  /* 0x0000001500127308 */ /* 0x001e240000001000 */
[----:B0-----:R-:W-:-:S06]  /*22e0*/  VIADD R18, R18, 0xffffffe ;  /* 0x0ffffffe12127836 */ /* 0x001fcc0000000000 */
[----:B------:R-:W0:Y:S02]  /*22f0*/  F2I.FTZ.U32.TRUNC.NTZ R19, R18 ;  /* 0x0000001200137305 */ /* 0x000e24000021f000 */
[----:B0-----:R-:W-:Y:S01]  /*2300*/  IMAD.MOV R16, RZ, RZ, -R19 ;  /* 0x000000ffff107224 */ /* 0x001fe200078e0a13 */
[----:B------:R-:W-:-:S03]  /*2310*/  MOV R18, RZ ;  /* 0x000000ff00127202 */ /* 0x000fc60000000f00 */
[----:B------:R-:W-:-:S04]  /*2320*/  IMAD R16, R16, R17, RZ ;  /* 0x0000001110107224 */ /* 0x000fc800078e02ff */
        /* <DEDUP_REMOVED lines=8> */
[----:B------:R-:W-:-:S06]  /*23b0*/  IMAD R3, R3, R32, RZ ;  /* 0x0000002003037224 */ /* 0x000fcc00078e02ff */
        /* <DEDUP_REMOVED lines=36> */
.L_x_150:
[----:B------:R-:W-:Y:S01]  /*2600*/  IMAD.MOV.U32 R36, RZ, RZ, R30 ;  /* 0x000000ffff247224 */ /* 0x000fe200078e001e */
[----:B------:R-:W-:Y:S01]  /*2610*/  MOV R19, R31 ;  /* 0x0000001f00137202 */ /* 0x000fe20000000f00 */
[----:B------:R-:W-:Y:S01]  /*2620*/  IMAD.MOV.U32 R18, RZ, RZ, R34 ;  /* 0x000000ffff127224 */ /* 0x000fe200078e0022 */
[----:B------:R-:W-:Y:S02]  /*2630*/  MOV R16, 0x2650 ;  /* 0x0000265000107802 */ /* 0x000fe40000000f00 */
[----:B------:R-:W-:Y:S05]  /*2640*/  CALL.REL.NOINC `($__internal_4_$__cuda_sm20_div_s64) ;  /* 0x0000001800a47944 */ /* 0x000fea0003c00000 */
[----:B------:R-:W-:-:S05]  /*2650*/  IADD3 R31, PT, PT, -R14, RZ, RZ ;  /* 0x000000ff0e1f7210 */ /* 0x000fca0007ffe1ff */
[----:B------:R-:W-:Y:S02]  /*2660*/  IMAD R31, R31, R34, R30 ;  /* 0x000000221f1f7224 */ /* 0x000fe400078e021e */
.L_x_151:
[----:B------:R-:W-:Y:S05]  /*2670*/  BSYNC.RECONVERGENT B0 ;  /* 0x0000000000007941 */ /* 0x000fea0003800200 */
.L_x_149:
[----:B------:R-:W-:Y:S01]  /*2680*/  IABS R16, R12 ;  /* 0x0000000c00107213 */ /* 0x000fe20000000000 */
[----:B------:R-:W0:Y:S01]  /*2690*/  LDC R22, c[0x0][0x3e0] ;  /* 0x0000f800ff167b82 */ /* 0x000e220000000800 */
[----:B------:R-:W-:Y:S01]  /*26a0*/  IABS R11, R7 ;  /* 0x00000007000b7213 */ /* 0x000fe20000000000 */
[----:B------:R-:W1:Y:S01]  /*26b0*/  LDCU UR15, c[0x0][0x430] ;  /* 0x00008600ff0f77ac */ /* 0x000e620008000800 */
[----:B------:R-:W2:Y:S01]  /*26c0*/  I2F.U32.RP R17, R16 ;  /* 0x0000001000117306 */ /* 0x000ea20000209000 */
[----:B------:R-:W-:Y:S02]  /*26d0*/  IABS R13, R9 ;  /* 0x00000009000d7213 */ /* 0x000fe40000000000 */
[----:B------:R-:W-:Y:S01]  /*26e0*/  IABS R21, R6 ;  /* 0x0000000600157213 */ /* 0x000fe20000000000 */
[----:B------:R-:W3:Y:S01]  /*26f0*/  LDCU UR4, c[0x0][0x434] ;  /* 0x00008680ff0477ac */ /* 0x000ee20008000800 */
[----:B------:R-:W-:Y:S02]  /*2700*/  IABS R27, R31 ;  /* 0x0000001f001b7213 */ /* 0x000fe40000000000 */
[----:B------:R-:W-:Y:S01]  /*2710*/  ISETP.NE.AND P5, PT, R12, RZ, PT ;  /* 0x000000ff0c00720c */ /* 0x000fe20003fa5270 */
[----:B------:R-:W4:Y:S08]  /*2720*/  I2F.U32.RP R18, R11 ;  /* 0x0000000b00127306 */ /* 0x000f300000209000 */
[----:B--2---:R-:W2:Y:S01]  /*2730*/  MUFU.RCP R17, R17 ;  /* 0x0000001100117308 */ /* 0x004ea20000001000 */
[----:B-1----:R-:W-:Y:S01]  /*2740*/  USEL UR15, UR15, 0x1, UP1 ;  /* 0x000000010f0f7887 */ /* 0x002fe20008800000 */
[----:B0-----:R-:W-:-:S03]  /*2750*/  ISETP.LT.U32.AND P0, PT, R22, 0x1, PT ;  /* 0x000000011600780c */ /* 0x001fc60003f01070 */
[----:B------:R-:W-:-:S03]  /*2760*/  USHF.R.S32.HI UR5, URZ, 0x1f, UR15 ;  /* 0x0000001fff057899 */ /* 0x000fc6000801140f */
[----:B----4-:R-:W0:Y:S01]  /*2770*/  MUFU.RCP R34, R18 ;  /* 0x0000001200227308 */ /* 0x010e220000001000 */
[----:B------:R-:W-:Y:S01]  /*2780*/  ISETP.LT.AND.EX P0, PT, R0, RZ, PT, P0 ;  /* 0x000000ff0000720c */ /* 0x000fe20003f01300 */
[----:B---3--:R-:W-:Y:S01]  /*2790*/  UIMAD UR4, UR15, UR4, URZ ;  /* 0x000000040f0472a4 */ /* 0x008fe2000f8e02ff */
[----:B------:R-:W-:Y:S02]  /*27a0*/  IABS R0, R7 ;  /* 0x0000000700007213 */ /* 0x000fe40000000000 */
[----:B------:R-:W-:-:S03]  /*27b0*/  SEL R22, R22, 0x1, P0 ;  /* 0x0000000116167807 */ /* 0x000fc60000000000 */
[----:B------:R-:W-:Y:S01]  /*27c0*/  I2F.U32.RP R33, R13 ;  /* 0x0000000d00217306 */ /* 0x000fe20000209000 */
[----:B------:R-:W-:Y:S01]  /*27d0*/  IABS R19, R22 ;  /* 0x0000001600137213 */ /* 0x000fe20000000000 */
[----:B--2---:R-:W-:Y:S02]  /*27e0*/  VIADD R36, R17, 0xffffffe ;  /* 0x0ffffffe11247836 */ /* 0x004fe40000000000 */
[----:B------:R-:W-:-:S04]  /*27f0*/  IMAD.MOV R0, RZ, RZ, -R0 ;  /* 0x000000ffff007224 */ /* 0x000fc800078e0a00 */
[----:B------:R-:W1:Y:S01]  /*2800*/  F2I.FTZ.U32.TRUNC.NTZ R37, R36 ;  /* 0x0000002400257305 */ /* 0x000e62000021f000 */
[----:B0-----:R-:W-:Y:S01]  /*2810*/  VIADD R34, R34, 0xffffffe ;  /* 0x0ffffffe22227836 */ /* 0x001fe20000000000 */
[----:B------:R-:W-:-:S04]  /*2820*/  IABS R18, R12 ;  /* 0x0000000c00127213 */ /* 0x000fc80000000000 */
[----:B------:R-:W-:Y:S02]  /*2830*/  IADD3 R18, PT, PT, RZ, -R18, RZ ;  /* 0x80000012ff127210 */ /* 0x000fe40007ffe0ff */
[----:B------:R-:W0:Y:S01]  /*2840*/  F2I.FTZ.U32.TRUNC.NTZ R35, R34 ;  /* 0x0000002200237305 */ /* 0x000e22000021f000 */
[----:B-1----:R-:W-:-:S07]  /*2850*/  IMAD.MOV R17, RZ, RZ, -R37 ;  /* 0x000000ffff117224 */ /* 0x002fce00078e0a25 */
[----:B------:R-:W1:Y:S01]  /*2860*/  I2F.U32.RP R28, R19 ;  /* 0x00000013001c7306 */ /* 0x000e620000209000 */
[----:B------:R-:W-:Y:S02]  /*2870*/  IMAD.MOV.U32 R36, RZ, RZ, RZ ;  /* 0x000000ffff247224 */ /* 0x000fe400078e00ff */
[----:B------:R-:W-:Y:S02]  /*2880*/  IMAD R17, R17, R16, RZ ;  /* 0x0000001011117224 */ /* 0x000fe400078e02ff */
[----:B0-----:R-:W-:-:S03]  /*2890*/  IMAD.MOV R30, RZ, RZ, -R35 ;  /* 0x000000ffff1e7224 */ /* 0x001fc600078e0a23 */
[----:B------:R-:W0:Y:S01]  /*28a0*/  MUFU.RCP R33, R33 ;  /* 0x0000002100217308 */ /* 0x000e220000001000 */
[----:B------:R-:W-:Y:S02]  /*28b0*/  IMAD.MOV.U32 R34, RZ, RZ, RZ ;  /* 0x000000ffff227224 */ /* 0x000fe400078e00ff */
[----:B------:R-:W-:Y:S02]  /*28c0*/  IMAD R30, R30, R11, RZ ;  /* 0x0000000b1e1e7224 */ /* 0x000fe400078e02ff */
[----:B------:R-:W-:Y:S01]  /*28d0*/  IMAD.HI.U32 R32, R37, R17, R36 ;  /* 0x0000001125207227 */ /* 0x000fe200078e0024 */
[----:B------:R-:W-:Y:S02]  /*28e0*/  IABS R17, R14 ;  /* 0x0000000e00117213 */ /* 0x000fe40000000000 */
[----:B-1----:R-:W1:Y:S01]  /*28f0*/  MUFU.RCP R28, R28 ;  /* 0x0000001c001c7308 */ /* 0x002e620000001000 */
[----:B------:R-:W-:-:S04]  /*2900*/  IMAD.HI.U32 R30, R35, R30, R34 ;  /* 0x0000001e231e7227 */ /* 0x000fc800078e0022 */
[----:B------:R-:W-:-:S04]  /*2910*/  IMAD.HI.U32 R34, R32, R27, RZ ;  /* 0x0000001b20227227 */ /* 0x000fc800078e00ff */
[----:B------:R-:W-:Y:S01]  /*2920*/  HFMA2 R32, -RZ, RZ, 0, 0 ;  /* 0x00000000ff207431 */ /* 0x000fe200000001ff */
[----:B------:R-:W2:Y:S01]  /*2930*/  I2F.U32.RP R29, R21 ;  /* 0x00000015001d7306 */ /* 0x000ea20000209000 */
[----:B------:R-:W-:Y:S01]  /*2940*/  IMAD.HI.U32 R30, R30, R17, RZ ;  /* 0x000000111e1e7227 */ /* 0x000fe200078e00ff */
[----:B0-----:R-:W-:-:S03]  /*2950*/  IADD3 R33, PT, PT, R33, 0xffffffe, RZ ;  /* 0x0ffffffe21217810 */ /* 0x001fc60007ffe0ff */
[----:B------:R-:W-:Y:S01]  /*2960*/  IMAD R27, R34, R18, R27 ;  /* 0x00000012221b7224 */ /* 0x000fe200078e021b */
[----:B------:R-:W-:Y:S01]  /*2970*/  LOP3.LUT R18, R14, R7, RZ, 0x3c, !PT ;  /* 0x000000070e127212 */ /* 0x000fe200078e3cff */
[----:B------:R-:W-:Y:S01]  /*2980*/  IMAD R0, R30, R0, R17 ;  /* 0x000000001e007224 */ /* 0x000fe200078e0211 */
[----:B------:R-:W0:Y:S01]  /*2990*/  F2I.FTZ.U32.TRUNC.NTZ R33, R33 ;  /* 0x0000002100217305 */ /* 0x000e22000021f000 */
[----:B-1----:R-:W-:Y:S01]  /*29a0*/  VIADD R28, R28, 0xffffffe ;  /* 0x0ffffffe1c1c7836 */ /* 0x002fe20000000000 */
[----:B------:R-:W-:Y:S02]  /*29b0*/  ISETP.GT.U32.AND P3, PT, R16, R27, PT ;  /* 0x0000001b1000720c */ /* 0x000fe40003f64070 */
[----:B------:R-:W-:Y:S02]  /*29c0*/  ISETP.GT.U32.AND P1, PT, R11, R0, PT ;  /* 0x000000000b00720c */ /* 0x000fe40003f24070 */
[----:B------:R-:W-:Y:S02]  /*29d0*/  ISETP.GE.AND P0, PT, R18, RZ, PT ;  /* 0x000000ff1200720c */ /* 0x000fe40003f06270 */
[----:B--2---:R-:W1:Y:S01]  /*29e0*/  MUFU.RCP R29, R29 ;  /* 0x0000001d001d7308 */ /* 0x004e620000001000 */
[----:B------:R-:W-:-:S05]  /*29f0*/  IABS R18, R9 ;  /* 0x0000000900127213 */ /* 0x000fca0000000000 */
[----:B------:R-:W-:Y:S02]  /*2a00*/  IMAD.MOV R18, RZ, RZ, -R18 ;  /* 0x000000ffff127224 */ /* 0x000fe400078e0a12 */
[----:B------:R-:W2:Y:S01]  /*2a10*/  F2I.FTZ.U32.TRUNC.NTZ R37, R28 ;  /* 0x0000001c00257305 */ /* 0x000ea2000021f000 */
[----:B0-----:R-:W-:Y:S02]  /*2a20*/  IMAD.MOV R17, RZ, RZ, -R33 ;  /* 0x000000ffff117224 */ /* 0x001fe400078e0a21 */
[----:B------:R-:W-:Y:S02]  /*2a30*/  @!P3 IMAD.IADD R27, R27, 0x1, -R16 ;  /* 0x000000011b1bb824 */ /* 0x000fe400078e0a10 */
[----:B------:R-:W-:Y:S02]  /*2a40*/  IMAD R17, R17, R13, RZ ;  /* 0x0000000d11117224 */ /* 0x000fe400078e02ff */
[----:B------:R-:W-:Y:S01]  /*2a50*/  @!P1 IMAD.IADD R0, R0, 0x1, -R11 ;  /* 0x0000000100009824 */ /* 0x000fe200078e0a0b */
[----:B------:R-:W-:Y:S01]  /*2a60*/  ISETP.GE.U32.AND P6, PT, R27, R16, PT ;  /* 0x000000101b00720c */ /* 0x000fe20003fc6070 */
[----:B------:R-:W-:Y:S01]  /*2a70*/  IMAD.HI.U32 R17, R33, R17, R32 ;  /* 0x0000001121117227 */ /* 0x000fe200078e0020 */
[----:B------:R-:W-:-:S02]  /*2a80*/  LOP3.LUT R27, R31, R12, RZ, 0x3c, !PT ;  /* 0x0000000c1f1b7212 */ /* 0x000fc400078e3cff */
[----:B------:R-:W-:Y:S01]  /*2a90*/  ISETP.GE.U32.AND P4, PT, R0, R11, PT ;  /* 0x0000000b0000720c */ /* 0x000fe20003f86070 */
[----:B-1----:R-:W-:Y:S01]  /*2aa0*/  VIADD R29, R29, 0xffffffe ;  /* 0x0ffffffe1d1d7836 */ /* 0x002fe20000000000 */
[----:B------:R-:W-:Y:S01]  /*2ab0*/  ISETP.GE.AND P2, PT, R27, RZ, PT ;  /* 0x000000ff1b00720c */ /* 0x000fe20003f46270 */
[----:B------:R-:W-:Y:S01]  /*2ac0*/  @!P1 VIADD R30, R30, 0x1 ;  /* 0x000000011e1e9836 */ /* 0x000fe20000000000 */
[----:B--2---:R-:W-:Y:S01]  /*2ad0*/  IADD3 R16, PT, PT, RZ, -R37, RZ ;  /* 0x80000025ff107210 */ /* 0x004fe20007ffe0ff */
[----:B------:R-:W0:Y:S01]  /*2ae0*/  F2I.FTZ.U32.TRUNC.NTZ R33, R29 ;  /* 0x0000001d00217305 */ /* 0x000e22000021f000 */
[----:B------:R-:W-:Y:S01]  /*2af0*/  ISETP.NE.AND P1, PT, R7, RZ, PT ;  /* 0x000000ff0700720c */ /* 0x000fe20003f25270 */
[----:B------:R-:W-:Y:S01]  /*2b00*/  @!P3 VIADD R34, R34, 0x1 ;  /* 0x000000012222b836 */ /* 0x000fe20000000000 */
[----:B------:R-:W-:Y:S01]  /*2b10*/  IABS R0, R22 ;  /* 0x0000001600007213 */ /* 0x000fe20000000000 */
[----:B------:R-:W-:Y:S01]  /*2b20*/  IMAD R27, R16, R19, RZ ;  /* 0x00000013101b7224 */ /* 0x000fe200078e02ff */
[----:B------:R-:W-:-:S02]  /*2b30*/  IABS R11, R3 ;  /* 0x00000003000b7213 */ /* 0x000fc40000000000 */
[----:B------:R-:W-:Y:S01]  /*2b40*/  @P6 IADD3 R34, PT, PT, R34, 0x1, RZ ;  /* 0x0000000122226810 */ /* 0x000fe20007ffe0ff */
[----:B------:R-:W-:-:S04]  /*2b50*/  IMAD.HI.U32 R27, R37, R27, R36 ;  /* 0x0000001b251b7227 */ /* 0x000fc800078e0024 */
[----:B------:R-:W-:Y:S02]  /*2b60*/  IMAD.MOV R0, RZ, RZ, -R0 ;  /* 0x000000ffff007224 */ /* 0x000fe400078e0a00 */
[----:B------:R-:W-:Y:S01]  /*2b70*/  IMAD.HI.U32 R27, R27, R11, RZ ;  /* 0x0000000b1b1b7227 */ /* 0x000fe200078e00ff */
[----:B0-----:R-:W-:-:S03]  /*2b80*/  IADD3 R16, PT, PT, RZ, -R33, RZ ;  /* 0x80000021ff107210 */ /* 0x001fc60007ffe0ff */
[----:B------:R-:W-:Y:S02]  /*2b90*/  @P4 VIADD R30, R30, 0x1 ;  /* 0x000000011e1e4836 */ /* 0x000fe40000000000 */
[----:B------:R-:W-:Y:S02]  /*2ba0*/  IMAD R0, R27, R0, R11 ;  /* 0x000000001b007224 */ /* 0x000fe400078e020b */
[----:B------:R-:W-:Y:S01]  /*2bb0*/  IMAD R11, R16, R21, RZ ;  /* 0x00000015100b7224 */ /* 0x000fe200078e02ff */
[----:B------:R-:W-:Y:S01]  /*2bc0*/  @!P0 IADD3 R30, PT, PT, -R30, RZ, RZ ;  /* 0x000000ff1e1e8210 */ /* 0x000fe20007ffe1ff */
[----:B------:R-:W-:Y:S01]  /*2bd0*/  @!P2 IMAD.MOV R34, RZ, RZ, -R34 ;  /* 0x000000ffff22a224 */ /* 0x000fe200078e0a22 */
[----:B------:R-:W-:Y:S01]  /*2be0*/  @!P1 LOP3.LUT R30, RZ, R7, RZ, 0x33, !PT ;  /* 0x00000007ff1e9212 */ /* 0x000fe200078e33ff */
[----:B------:R-:W-:Y:S01]  /*2bf0*/  IMAD.HI.U32 R32, R33, R11, R32 ;  /* 0x0000000b21207227 */ /* 0x000fe200078e0020 */
[----:B------:R-:W-:Y:S02]  /*2c00*/  @!P5 LOP3.LUT R34, RZ, R12, RZ, 0x33, !PT ;  /* 0x0000000cff22d212 */ /* 0x000fe400078e33ff */
[----:B------:R-:W-:-:S02]  /*2c10*/  ISETP.GT.U32.AND P4, PT, R19, R0, PT ;  /* 0x000000001300720c */ /* 0x000fc40003f84070 */
[----:B------:R-:W-:Y:S02]  /*2c20*/  IABS R11, R6 ;  /* 0x00000006000b7213 */ /* 0x000fe40000000000 */
[----:B------:R-:W-:Y:S02]  /*2c30*/  IABS R16, R30 ;  /* 0x0000001e00107213 */ /* 0x000fe40000000000 */
[----:B------:R-:W-:Y:S01]  /*2c40*/  IABS R28, R34 ;  /* 0x00000022001c7213 */ /* 0x000fe20000000000 */
[----:B------:R-:W-:Y:S02]  /*2c50*/  IMAD.MOV R11, RZ, RZ, -R11 ;  /* 0x000000ffff0b7224 */ /* 0x000fe400078e0a0b */
        /* <DEDUP_REMOVED lines=16> */
[----:B------:R-:W-:Y:S01]  /*2d60*/  ISETP.GE.AND P2, PT, R11, RZ, PT ;  /* 0x000000ff0b00720c */ /* 0x000fe20003f46270 */
[----:B------:R-:W-:Y:S01]  /*2d70*/  @!P1 IMAD.IADD R16, R16, 0x1, -R21 ;  /* 0x0000000110109824 */ /* 0x000fe200078e0a15 */
[----:B------:R-:W-:Y:S01]  /*2d80*/  LOP3.LUT R11, R30, R6, RZ, 0x3c, !PT ;  /* 0x000000061e0b7212 */ /* 0x000fe200078e3cff */
[----:B------:R-:W-:Y:S02]  /*2d90*/  @!P3 IMAD.IADD R18, R18, 0x1, -R13 ;  /* 0x000000011212b824 */ /* 0x000fe400078e0a0d */
[----:B------:R-:W-:Y:S01]  /*2da0*/  @!P0 IADD3 R27, PT, PT, -R27, RZ, RZ ;  /* 0x000000ff1b1b8210 */ /* 0x000fe20007ffe1ff */
[----:B------:R-:W-:Y:S01]  /*2db0*/  @!P3 VIADD R17, R17, 0x1 ;  /* 0x000000011111b836 */ /* 0x000fe20000000000 */
[----:B------:R-:W-:Y:S01]  /*2dc0*/  ISETP.GE.U32.AND P5, PT, R16, R21, PT ;  /* 0x000000151000720c */ /* 0x000fe20003fa6070 */
[----:B------:R-:W-:Y:S01]  /*2dd0*/  @!P1 VIADD R32, R32, 0x1 ;  /* 0x0000000120209836 */ /* 0x000fe20000000000 */
[----:B------:R-:W-:Y:S01]  /*2de0*/  ISETP.GE.U32.AND P6, PT, R18, R13, PT ;  /* 0x0000000d1200720c */ /* 0x000fe20003fc6070 */
[----:B------:R-:W-:Y:S01]  /*2df0*/  IMAD.WIDE R18, R0, UR4, RZ ;  /* 0x0000000400127c25 */ /* 0x000fe2000f8e02ff */
[----:B------:R-:W-:-:S02]  /*2e00*/  ISETP.GE.AND P0, PT, R11, RZ, PT ;  /* 0x000000ff0b00720c */ /* 0x000fc40003f06270 */
[----:B------:R-:W-:Y:S02]  /*2e10*/  @!P4 LOP3.LUT R27, RZ, R22, RZ, 0x33, !PT ;  /* 0x00000016ff1bc212 */ /* 0x000fe400078e33ff */
[----:B------:R-:W-:Y:S02]  /*2e20*/  ISETP.NE.AND P3, PT, R6, RZ, PT ;  /* 0x000000ff0600720c */ /* 0x000fe40003f65270 */
[----:B------:R-:W-:Y:S01]  /*2e30*/  ISETP.NE.AND P4, PT, R9, RZ, PT ;  /* 0x000000ff0900720c */ /* 0x000fe20003f85270 */
[C---:B------:R-:W-:Y:S01]  /*2e40*/  IMAD.WIDE R12, R27.reuse, UR11, RZ ;  /* 0x0000000b1b0c7c25 */ /* 0x040fe2000f8e02ff */
[----:B------:R-:W-:Y:S02]  /*2e50*/  IADD3 R27, PT, PT, -R27, RZ, RZ ;  /* 0x000000ff1b1b7210 */ /* 0x000fe40007ffe1ff */
[----:B------:R-:W-:Y:S01]  /*2e60*/  IADD3 R11, PT, PT, -R30, RZ, RZ ;  /* 0x000000ff1e0b7210 */ /* 0x000fe20007ffe1ff */
[----:B------:R-:W-:Y:S02]  /*2e70*/  @P5 VIADD R32, R32, 0x1 ;  /* 0x0000000120205836 */ /* 0x000fe40000000000 */
[----:B------:R-:W-:-:S02]  /*2e80*/  @P6 VIADD R17, R17, 0x1 ;  /* 0x0000000111116836 */ /* 0x000fc40000000000 */
[----:B------:R-:W-:Y:S02]  /*2e90*/  @!P0 IMAD.MOV R32, RZ, RZ, -R32 ;  /* 0x000000ffff208224 */ /* 0x000fe400078e0a20 */
[C---:B------:R-:W-:Y:S01]  /*2ea0*/  IMAD.WIDE.U32 R12, R2.reuse, UR15, R12 ;  /* 0x0000000f020c7c25 */ /* 0x040fe2000f8e000c */
[----:B------:R-:W-:Y:S01]  /*2eb0*/  @!P3 LOP3.LUT R32, RZ, R6, RZ, 0x33, !PT ;  /* 0x00000006ff20b212 */ /* 0x000fe200078e33ff */
[----:B------:R-:W-:Y:S02]  /*2ec0*/  UIMAD UR15, UR10, UR15, URZ ;  /* 0x0000000f0a0f72a4 */ /* 0x000fe4000f8e02ff */
[----:B------:R-:W-:Y:S01]  /*2ed0*/  @!P2 IMAD.MOV R17, RZ, RZ, -R17 ;  /* 0x000000ffff11a224 */ /* 0x000fe200078e0a11 */
[----:B------:R-:W-:Y:S01]  /*2ee0*/  @!P4 LOP3.LUT R17, RZ, R9, RZ, 0x33, !PT ;  /* 0x00000009ff11c212 */ /* 0x000fe200078e33ff */
[----:B------:R-:W-:Y:S01]  /*2ef0*/  IMAD R13, R2, UR5, R13 ;  /* 0x00000005020d7c24 */ /* 0x000fe2000f8e020d */
[----:B------:R-:W0:Y:S01]  /*2f00*/  LDCU.64 UR4, c[0x0][0x420] ;  /* 0x00008400ff0477ac */ /* 0x000e220008000a00 */
[----:B------:R-:W-:Y:S01]  /*2f10*/  IMAD R27, R22, R27, R3 ;  /* 0x0000001b161b7224 */ /* 0x000fe200078e0203 */
[----:B------:R-:W-:Y:S01]  /*2f20*/  IADD3 R2, PT, PT, -R17, RZ, RZ ;  /* 0x000000ff11027210 */ /* 0x000fe20007ffe1ff */
[----:B------:R-:W-:-:S02]  /*2f30*/  IMAD.MOV R3, RZ, RZ, -R32 ;  /* 0x000000ffff037224 */ /* 0x000fc400078e0a20 */
[----:B------:R-:W-:-:S04]  /*2f40*/  IMAD.WIDE R12, R27, UR9, R12 ;  /* 0x000000091b0c7c25 */ /* 0x000fc8000f8e020c */
[----:B------:R-:W-:-:S04]  /*2f50*/  IMAD.WIDE R16, R17, R8, RZ ;  /* 0x0000000811107225 */ /* 0x000fc800078e02ff */
[----:B------:R-:W-:Y:S01]  /*2f60*/  IMAD R6, R6, R3, R30 ;  /* 0x0000000306067224 */ /* 0x000fe200078e021e */
[----:B------:R-:W-:Y:S01]  /*2f70*/  IADD3 R0, P1, P0, R16, R12, R18 ;  /* 0x0000000c10007210 */ /* 0x000fe2000783e012 */
[----:B------:R-:W-:Y:S02]  /*2f80*/  IMAD R11, R7, R11, R14 ;  /* 0x0000000b070b7224 */ /* 0x000fe400078e020e */
[----:B------:R-:W-:Y:S01]  /*2f90*/  IMAD R2, R9, R2, R34 ;  /* 0x0000000209027224 */ /* 0x000fe200078e0222 */
[----:B------:R-:W-:Y:S01]  /*2fa0*/  IADD3.X R13, PT, PT, R17, R13, R19, P1, P0 ;  /* 0x0000000d110d7210 */ /* 0x000fe20000fe0413 */
[----:B------:R-:W-:Y:S02]  /*2fb0*/  IMAD R3, R10, UR9, RZ ;  /* 0x000000090a037c24 */ /* 0x000fe4000f8e02ff */
        /* <DEDUP_REMOVED lines=12> */
.L_x_146:
[----:B------:R-:W0:Y:S01]  /*3080*/  LDC.64 R2, c[0x0][0x420] ;  /* 0x00010800ff027b82 */ /* 0x000e220000000a00 */
[----:B------:R-:W-:-:S05]  /*3090*/  IADD3 R0, PT, PT, R15, UR6, RZ ;  /* 0x000000060f007c10 */ /* 0x000fca000fffe0ff */
[----:B0-----:R-:W-:-:S05]  /*30a0*/  IMAD.WIDE.U32 R2, R0, 0x4, R2 ;  /* 0x0000000400027825 */ /* 0x001fca00078e0002 */
[----:B------:R1:W-:Y:S02]  /*30b0*/  STG.E desc[UR12][R2.64], R23 ;  /* 0x0000001702007986 */ /* 0x0003e4000c10190c */
.L_x_145:
[----:B------:R-:W-:Y:S05]  /*30c0*/  BSYNC.RECONVERGENT B1 ;  /* 0x0000000000017941 */ /* 0x000fea0003800200 */
.L_x_144:
[----:B------:R-:W2:Y:S01]  /*30d0*/  LDCU UR9, c[0x0][0x534] ;  /* 0x0000a680ff0977ac */ /* 0x000ea20008000800 */
[----:B------:R-:W-:Y:S01]  /*30e0*/  IMAD R32, R15, 0x18, R26 ;  /* 0x000000180f207824 */ /* 0x000fe200078e021a */
[----:B01----:R-:W-:Y:S01]  /*30f0*/  CS2R R2, SRZ ;  /* 0x0000000000027805 */ /* 0x003fe2000001ff00 */
[----:B------:R-:W-:Y:S01]  /*3100*/  IMAD.SHL.U32 R30, R20, 0x4, RZ ;  /* 0x00000004141e7824 */ /* 0x000fe200078e00ff */
[----:B------:R-:W0:Y:S01]  /*3110*/  LDCU UR11, c[0x0][0x44c] ;  /* 0x00008980ff0b77ac */ /* 0x000e220008000800 */
[----:B------:R-:W-:Y:S01]  /*3120*/  IMAD.MOV.U32 R0, RZ, RZ, RZ ;  /* 0x000000ffff007224 */ /* 0x000fe200078e00ff */
[----:B------:R-:W-:Y:S02]  /*3130*/  CS2R R4, SRZ ;  /* 0x0000000000047805 */ /* 0x000fe4000001ff00 */
[----:B------:R-:W-:Y:S02]  /*3140*/  CS2R R6, SRZ ;  /* 0x0000000000067805 */ /* 0x000fe4000001ff00 */
[----:B------:R-:W-:-:S02]  /*3150*/  LOP3.LUT R30, R30, 0x1c, RZ, 0xc0, !PT ;  /* 0x0000001c1e1e7812 */ /* 0x000fc400078ec0ff */
[----:B------:R-:W-:Y:S01]  /*3160*/  CS2R R10, SRZ ;  /* 0x00000000000a7805 */ /* 0x000fe2000001ff00 */
[----:B------:R-:W-:Y:S01]  /*3170*/  IMAD.MOV.U32 R13, RZ, RZ, RZ ;  /* 0x000000ffff0d7224 */ /* 0x000fe200078e00ff */
[C---:B------:R-:W-:Y:S02]  /*3180*/  LOP3.LUT R29, R30.reuse, 0x20, RZ, 0xfc, !PT ;  /* 0x000000201e1d7812 */ /* 0x040fe400078efcff */
[----:B------:R-:W-:Y:S02]  /*3190*/  LOP3.LUT R28, R30, 0x40, RZ, 0xfc, !PT ;  /* 0x000000401e1c7812 */ /* 0x000fe400078efcff */
[----:B--2---:R-:W-:Y:S01]  /*31a0*/  ISETP.GE.AND P0, PT, R26, UR9, PT ;  /* 0x000000091a007c0c */ /* 0x004fe2000bf06270 */
[----:B------:R-:W-:-:S03]  /*31b0*/  UISETP.GE.AND UP0, UPT, UR9, 0x1, UPT ;  /* 0x000000010900788c */ /* 0x000fc6000bf06270 */
[----:B------:R-:W-:Y:S01]  /*31c0*/  ISETP.GT.U32.OR P0, PT, R20, 0x7f, P0 ;  /* 0x0000007f1400780c */ /* 0x000fe20000704470 */
[----:B0-----:R-:W-:-:S06]  /*31d0*/  UIMAD UR4, UR6, UR11, URZ ;  /* 0x0000000b060472a4 */ /* 0x001fcc000f8e02ff */
[----:B------:R-:W-:-:S06]  /*31e0*/  IMAD.U32 R12, RZ, RZ, UR4 ;  /* 0x00000004ff0c7e24 */ /* 0x000fcc000f8e00ff */
[----:B------:R-:W-:-:S04]  /*31f0*/  @!P0 FADD.FTZ R8, -R23, R24 ;  /* 0x0000001817088221 */ /* 0x000fc80000010100 */
[----:B------:R-:W-:-:S06]  /*3200*/  @!P0 FMUL.FTZ R8, R8, 1.4426950216293334961 ;  /* 0x3fb8aa3b08088820 */ /* 0x000fcc0000410000 */
[----:B------:R-:W0:Y:S02]  /*3210*/  @!P0 MUFU.EX2 R8, R8 ;  /* 0x0000000800088308 */ /* 0x000e240000000800 */
[----:B0-----:R0:W-:Y:S01]  /*3220*/  @!P0 STS [R25], R8 ;  /* 0x0000000819008388 */ /* 0x0011e20000000800 */
[----:B------:R-:W-:Y:S01]  /*3230*/  BAR.SYNC.DEFER_BLOCKING 0x0 ;  /* 0x0000000000007b1d */ /* 0x000fe20000010000 */
[----:B------:R-:W-:-:S04]  /*3240*/  LEA R32, P0, R32, UR4, 0x2 ;  /* 0x0000000420207c11 */ /* 0x000fc8000f8010ff */
[----:B------:R-:W-:Y:S02]  /*3250*/  LEA.HI.X.SX32 R17, R12, RZ, 0x1, P0 ;  /* 0x000000ff0c117211 */ /* 0x000fe400000f0eff */
[----:B0-----:R-:W-:Y:S01]  /*3260*/  CS2R R8, SRZ ;  /* 0x0000000000087805 */ /* 0x001fe2000001ff00 */
[----:B------:R-:W-:Y:S06]  /*3270*/  BRA.U !UP0, `(.L_x_152) ;  /* 0x00000009082c7547 */ /* 0x000fec000b800000 */
[----:B------:R-:W0:Y:S01]  /*3280*/  S2UR UR8, SR_CgaCtaId ;  /* 0x00000000000879c3 */ /* 0x000e220000008800 */
[----:B------:R-:W1:Y:S01]  /*3290*/  LDCU.64 UR4, c[0x0][0x3f8] ;  /* 0x00007f00ff0477ac */ /* 0x000e620008000a00 */
        /* <DEDUP_REMOVED lines=8> */
[----:B------:R-:W-:Y:S01]  /*3320*/  CS2R R18, SRZ ;  /* 0x0000000000127805 */ /* 0x000fe2000001ff00 */
[----:B------:R-:W-:Y:S01]  /*3330*/  UIADD3 UR14, UPT, UPT, UR7, -UR6, URZ ;  /* 0x80000006070e7290 */ /* 0x000fe2000fffe0ff */
[----:B-1----:R-:W-:Y:S01]  /*3340*/  LEA R32, P0, R32, UR4, 0x2 ;  /* 0x0000000420207c11 */ /* 0x002fe2000f8010ff */
[----:B------:R-:W-:-:S03]  /*3350*/  UMOV UR4, 0x400 ;  /* 0x0000040000047882 */ /* 0x000fc60000000000 */
[----:B------:R-:W-:Y:S01]  /*3360*/  IADD3.X R33, PT, PT, R17, UR5, RZ, P0, !PT ;  /* 0x0000000511217c10 */ /* 0x000fe200087fe4ff */
[----:B0-----:R-:W-:Y:S01]  /*3370*/  ULEA UR4, UR8, UR4, 0x18 ;  /* 0x0000000408047291 */ /* 0x001fe2000f8ec0ff */
[----:B------:R-:W-:-:S05]  /*3380*/  CS2R R16, SRZ ;  /* 0x0000000000107805 */ /* 0x000fca000001ff00 */
[----:B------:R-:W-:Y:S01]  /*3390*/  LEA R14, R15, UR4, 0x2 ;  /* 0x000000040f0e7c11 */ /* 0x000fe2000f8e10ff */
[----:B------:R-:W-:Y:S06]  /*33a0*/  BRA.U !UP0, `(.L_x_153) ;  /* 0x0000000508447547 */ /* 0x000fec000b800000 */
[----:B------:R-:W-:Y:S01]  /*33b0*/  ULOP3.LUT UR9, UR9, 0x7ffffffe, URZ, 0xc0, !UPT ;  /* 0x7ffffffe09097892 */ /* 0x000fe2000f8ec0ff */
[----:B------:R-:W-:Y:S01]  /*33c0*/  ISETP.GE.AND P4, PT, R15, UR14, PT ;  /* 0x0000000e0f007c0c */ /* 0x000fe2000bf86270 */
[----:B------:R-:W-:Y:S01]  /*33d0*/  UIMAD UR11, UR7, UR11, URZ ;  /* 0x0000000b070b72a4 */ /* 0x000fe2000f8e02ff */
[----:B------:R-:W-:Y:S01]  /*33e0*/  IMAD.MOV.U32 R0, RZ, RZ, RZ ;  /* 0x000000ffff007224 */ /* 0x000fe200078e00ff */
[----:B------:R-:W-:Y:S02]  /*33f0*/  CS2R R2, SRZ ;  /* 0x0000000000027805 */ /* 0x000fe4000001ff00 */
[----:B------:R-:W-:Y:S02]  /*3400*/  CS2R R4, SRZ ;  /* 0x0000000000047805 */ /* 0x000fe4000001ff00 */
[----:B------:R-:W-:Y:S02]  /*3410*/  CS2R R6, SRZ ;  /* 0x0000000000067805 */ /* 0x000fe4000001ff00 */
[----:B------:R-:W-:-:S02]  /*3420*/  CS2R R8, SRZ ;  /* 0x0000000000087805 */ /* 0x000fc4000001ff00 */
[----:B------:R-:W-:Y:S01]  /*3430*/  CS2R R10, SRZ ;  /* 0x00000000000a7805 */ /* 0x000fe2000001ff00 */
[----:B------:R-:W-:Y:S01]  /*3440*/  IMAD.MOV.U32 R13, RZ, RZ, RZ ;  /* 0x000000ffff0d7224 */ /* 0x000fe200078e00ff */
[----:B------:R-:W0:Y:S01]  /*3450*/  LDCU UR4, c[0x0][0x440] ;  /* 0x00008800ff0477ac */ /* 0x000e220008000800 */
[----:B------:R-:W-:Y:S01]  /*3460*/  IMAD.U32 R31, RZ, RZ, UR9 ;  /* 0x00000009ff1f7e24 */ /* 0x000fe2000f8e00ff */
[----:B------:R-:W-:Y:S02]  /*3470*/  UIMAD.WIDE UR16, UR11, 0x4, URZ ;  /* 0x000000040b1078a5 */ /* 0x000fe4000f8e02ff */
[----:B------:R-:W-:-:S12]  /*3480*/  UIADD3 UR5, UPT, UPT, -UR9, URZ, URZ ;  /* 0x000000ff09057290 */ /* 0x000fd8000fffe1ff */
.L_x_158:
[----:B------:R-:W-:Y:S04]  /*3490*/  BSSY.RECONVERGENT B0, `(.L_x_154) ;  /* 0x000000e000007945 */ /* 0x000fe80003800200 */
[----:B------:R-:W-:Y:S05]  /*34a0*/  @P4 BRA `(.L_x_155) ;  /* 0x0000000000304947 */ /* 0x000fea0003800000 */
[----:B0-----:R-:W-:Y:S02]  /*34b0*/  ISETP.GE.AND P2, PT, R30, UR4, PT ;  /* 0x000000041e007c0c */ /* 0x001fe4000bf46270 */
        /* <DEDUP_REMOVED lines=11> */
.L_x_155:
[----:B0-----:R-:W-:Y:S05]  /*3570*/  BSYNC.RECONVERGENT B0 ;  /* 0x0000000000007941 */ /* 0x001fea0003800200 */
.L_x_154:
        /* <DEDUP_REMOVED lines=16> */
[----:B------:R-:W-:Y:S02]  /*3680*/  ISETP.GE.AND P2, PT, R30, UR4, PT ;  /* 0x000000041e007c0c */ /* 0x000fe4000bf46270 */
[----:B------:R-:W-:Y:S02]  /*3690*/  CS2R R18, SRZ ;  /* 0x0000000000127805 */ /* 0x000fe4000001ff00 */
[----:B------:R-:W-:Y:S02]  /*36a0*/  ISETP.GE.AND P1, PT, R29, UR4, PT ;  /* 0x000000041d007c0c */ /* 0x000fe4000bf26270 */
[----:B------:R-:W-:Y:S02]  /*36b0*/  CS2R R16, SRZ ;  /* 0x0000000000107805 */ /* 0x000fe4000001ff00 */
[----:B------:R-:W-:Y:S02]  /*36c0*/  ISETP.GE.AND P0, PT, R28, UR4, PT ;  /* 0x000000041c007c0c */ /* 0x000fe4000bf06270 */
[----:B------:R-:W-:Y:S02]  /*36d0*/  CS2R R22, SRZ ;  /* 0x0000000000167805 */ /* 0x000fe4000001ff00 */
[----:B------:R-:W-:Y:S02]  /*36e0*/  IADD3 R34, P3, PT, R32, UR16, RZ ;  /* 0x0000001020227c10 */ /* 0x000fe4000ff7e0ff */
[----:B------:R-:W-:Y:S02]  /*36f0*/  CS2R R20, SRZ ;  /* 0x0000000000147805 */ /* 0x000fe4000001ff00 */
[----:B------:R-:W-:Y:S02]  /*3700*/  CS2R R26, SRZ ;  /* 0x00000000001a7805 */ /* 0x000fe4000001ff00 */
[----:B------:R-:W-:Y:S02]  /*3710*/  CS2R R24, SRZ ;  /* 0x0000000000187805 */ /* 0x000fe4000001ff00 */
[----:B------:R-:W-:Y:S05]  /*3720*/  IADD3.X R35, PT, PT, R33, UR17, RZ, P3, !PT ;  /* 0x0000001121237c10 */ /* 0x000fea0009ffe4ff */
[----:B------:R0:W5:Y:S04]  /*3730*/  @!P2 LDG.E.128 R16, desc[UR12][R34.64] ;  /* 0x0000000c2210a981 */ /* 0x000168000c1e1d00 */
[----:B------:R0:W5:Y:S04]  /*3740*/  @!P1 LDG.E.128 R20, desc[UR12][R34.64+0x80] ;  /* 0x0000800c22149981 */ /* 0x000168000c1e1d00 */
[----:B------:R0:W5:Y:S02]  /*3750*/  @!P0 LDG.E.128 R24, desc[UR12][R34.64+0x100] ;  /* 0x0001000c22188981 */ /* 0x000164000c1e1d00 */
.L_x_157:
[----:B------:R-:W-:Y:S05]  /*3760*/  BSYNC.RECONVERGENT B0 ;  /* 0x0000000000007941 */ /* 0x000fea0003800200 */
.L_x_156:
[----:B------:R2:W3:Y:S01]  /*3770*/  LDS R12, [R14+0x44] ;  /* 0x000044000e0c7984 */ /* 0x0004e20000000800 */
[----:B------:R-:W-:Y:S01]  /*3780*/  UIADD3 UR5, UPT, UPT, UR5, 0x2, URZ ;  /* 0x0000000205057890 */ /* 0x000fe2000fffe0ff */
[----:B------:R-:W-:Y:S02]  /*3790*/  MOV R37, UR11 ;  /* 0x0000000b00257c02 */ /* 0x000fe40008000f00 */
[----:B0-----:R-:W-:Y:S01]  /*37a0*/  MOV R35, UR11 ;  /* 0x0000000b00237c02 */ /* 0x001fe20008000f00 */
[----:B------:R-:W-:Y:S01]  /*37b0*/  UISETP.NE.AND UP0, UPT, UR5, URZ, UPT ;  /* 0x000000ff0500728c */ /* 0x000fe2000bf05270 */
[----:B-1----:R-:W-:Y:S04]  /*37c0*/  LEA R32, P0, R37, R32, 0x3 ;  /* 0x0000002025207211 */ /* 0x002fe800078018ff */
        /* <DEDUP_REMOVED lines=15> */
.L_x_153:
[----:B------:R-:W0:Y:S02]  /*38c0*/  LDCU UR4, c[0x0][0x534] ;  /* 0x0000a680ff0477ac */ /* 0x000e240008000800 */
[----:B0-----:R-:W-:-:S04]  /*38d0*/  ULOP3.LUT UR4, UR4, 0x1, URZ, 0xc0, !UPT ;  /* 0x0000000104047892 */ /* 0x001fc8000f8ec0ff */
[----:B------:R-:W-:-:S09]  /*38e0*/  UISETP.NE.U32.AND UP0, UPT, UR4, 0x1, UPT ;  /* 0x000000010400788c */ /* 0x000fd2000bf05070 */
[----:B------:R-:W-:Y:S05]  /*38f0*/  BRA.U UP0, `(.L_x_152) ;  /* 0x00000001008c7547 */ /* 0x000fea000b800000 */
[----:B------:R-:W-:Y:S01]  /*3900*/  ISETP.GE.AND P0, PT, R15, UR14, PT ;  /* 0x0000000e0f007c0c */ /* 0x000fe2000bf06270 */
[----:B------:R-:W-:-:S12]  /*3910*/  BSSY.RECONVERGENT B0, `(.L_x_159) ;  /* 0x000000f000007945 */ /* 0x000fd80003800200 */
[----:B------:R-:W-:Y:S05]  /*3920*/  @P0 BRA `(.L_x_160) ;  /* 0x0000000000340947 */ /* 0x000fea0003800000 */
[----:B------:R-:W0:Y:S01]  /*3930*/  LDCU UR4, c[0x0][0x440] ;  /* 0x00008800ff0477ac */ /* 0x000e220008000800 */
[----:B------:R-:W-:Y:S02]  /*3940*/  CS2R R18, SRZ ;  /* 0x0000000000127805 */ /* 0x000fe4000001ff00 */
[----:B------:R-:W-:Y:S02]  /*3950*/  CS2R R16, SRZ ;  /* 0x0000000000107805 */ /* 0x000fe4000001ff00 */
[----:B------:R-:W-:Y:S02]  /*3960*/  CS2R R22, SRZ ;  /* 0x0000000000167805 */ /* 0x000fe4000001ff00 */
[----:B------:R-:W-:Y:S02]  /*3970*/  CS2R R20, SRZ ;  /* 0x0000000000147805 */ /* 0x000fe4000001ff00 */
[----:B------:R-:W-:Y:S02]  /*3980*/  CS2R R26, SRZ ;  /* 0x00000000001a7805 */ /* 0x000fe4000001ff00 */
[----:B------:R-:W-:-:S02]  /*3990*/  CS2R R24, SRZ ;  /* 0x0000000000187805 */ /* 0x000fc4000001ff00 */
[----:B0-----:R-:W-:Y:S02]  /*39a0*/  ISETP.GE.AND P2, PT, R30, UR4, PT ;  /* 0x000000041e007c0c */ /* 0x001fe4000bf46270 */
[----:B------:R-:W-:Y:S02]  /*39b0*/  ISETP.GE.AND P1, PT, R29, UR4, PT ;  /* 0x000000041d007c0c */ /* 0x000fe4000bf26270 */
[----:B------:R-:W-:-:S09]  /*39c0*/  ISETP.GE.AND P0, PT, R28, UR4, PT ;  /* 0x000000041c007c0c */ /* 0x000fd2000bf06270 */
[----:B------:R0:W5:Y:S04]  /*39d0*/  @!P2 LDG.E.128 R16, desc[UR12][R32.64] ;  /* 0x0000000c2010a981 */ /* 0x000168000c1e1d00 */
[----:B------:R0:W5:Y:S04]  /*39e0*/  @!P1 LDG.E.128 R20, desc[UR12][R32.64+0x80] ;  /* 0x0000800c20149981 */ /* 0x000168000c1e1d00 */
[----:B------:R0:W5:Y:S02]  /*39f0*/  @!P0 LDG.E.128 R24, desc[UR12][R32.64+0x100] ;  /* 0x0001000c20188981 */ /* 0x000164000c1e1d00 */
.L_x_160:
[----:B------:R-:W-:Y:S05]  /*3a00*/  BSYNC.RECONVERGENT B0 ;  /* 0x0000000000007941 */ /* 0x000fea0003800200 */
.L_x_159:
[----:B------:R-:W1:Y:S01]  /*3a10*/  S2UR UR4, SR_CgaCtaId ;  /* 0x00000000000479c3 */ /* 0x000e620000008800 */
[----:B------:R-:W-:Y:S02]  /*3a20*/  UMOV UR5, 0x400 ;  /* 0x0000040000057882 */ /* 0x000fe40000000000 */
[----:B-1----:R-:W-:-:S06]  /*3a30*/  ULEA UR4, UR4, UR5, 0x18 ;  /* 0x0000000504047291 */ /* 0x002fcc000f8ec0ff */
[----:B------:R-:W-:-:S05]  /*3a40*/  LEA R12, R15, UR4, 0x2 ;  /* 0x000000040f0c7c11 */ /* 0x000fca000f8e10ff */
[----:B------:R-:W-:-:S06]  /*3a50*/  IMAD R12, R31, 0x44, R12 ;  /* 0x000000441f0c7824 */ /* 0x000fcc00078e020c */
[----:B------:R-:W1:Y:S02]  /*3a60*/  LDS R12, [R12] ;  /* 0x000000000c0c7984 */ /* 0x000e640000000800 */
        /* <DEDUP_REMOVED lines=12> */
.L_x_152:
[----:B------:R-:W-:-:S04]  /*3b30*/  IADD3 R17, PT, PT, R15, UR6, RZ ;  /* 0x000000060f117c10 */ /* 0x000fc8000fffe0ff */
[----:B------:R-:W-:-:S13]  /*3b40*/  ISETP.GE.AND P0, PT, R17, UR7, PT ;  /* 0x0000000711007c0c */ /* 0x000fda000bf06270 */
[----:B------:R-:W-:Y:S05]  /*3b50*/  @P0 EXIT ;  /* 0x000000000000094d */ /* 0x000fea0003800000 */
[----:B------:R-:W-:Y:S01]  /*3b60*/  IABS R18, UR10 ;  /* 0x0000000a00127c13 */ /* 0x000fe20008000000 */
[----:B------:R-:W1:Y:S01]  /*3b70*/  LDC R16, c[0x0][0x434] ;  /* 0x00010d00ff107b82 */ /* 0x000e620000000800 */
[----:B------:R-:W-:Y:S01]  /*3b80*/  IABS R20, R17 ;  /* 0x0000001100147213 */ /* 0x000fe20000000000 */
[----:B------:R-:W2:Y:S01]  /*3b90*/  LDCU.128 UR4, c[0x0][0x400] ;  /* 0x00008000ff0477ac */ /* 0x000ea20008000c00 */
        /* <DEDUP_REMOVED lines=12> */
[----:B-1----:R-:W-:-:S05]  /*3c60*/  IABS R15, R16 ;  /* 0x00000010000f7213 */ /* 0x002fca0000000000 */
        /* <DEDUP_REMOVED lines=8> */
[----:B------:R-:W-:Y:S01]  /*3cf0*/  LOP3.LUT R14, R17, UR10, RZ, 0x3c, !PT ;  /* 0x0000000a110e7c12 */ /* 0x000fe2000f8e3cff */
[----:B-1----:R-:W1:Y:S03]  /*3d00*/  MUFU.RCP R12, R12 ;  /* 0x0000000c000c7308 */ /* 0x002e660000001000 */
[----:B------:R-:W-:Y:S02]  /*3d10*/  ISETP.GT.U32.AND P1, PT, R18, R21, PT ;  /* 0x000000151200720c */ /* 0x000fe40003f24070 */
[----:B------:R-:W-:-:S11]  /*3d20*/  ISETP.GE.AND P0, PT, R14, RZ, PT ;  /* 0x000000ff0e00720c */ /* 0x000fd60003f06270 */
[-C--:B------:R-:W-:Y:S01]  /*3d30*/  @!P1 IADD3 R21, PT, PT, R21, -R18.reuse, RZ ;  /* 0x8000001215159210 */ /* 0x080fe20007ffe0ff */
[----:B------:R-:W-:Y:S01]  /*3d40*/  @!P1 VIADD R19, R19, 0x1 ;  /* 0x0000000113139836 */ /* 0x000fe20000000000 */
[----:B------:R-:W-:Y:S01]  /*3d50*/  ISETP.NE.AND P1, PT, RZ, UR10, PT ;  /* 0x0000000aff007c0c */ /* 0x000fe2000bf25270 */
[----:B-1----:R-:W-:Y:S01]  /*3d60*/  VIADD R22, R12, 0xffffffe ;  /* 0x0ffffffe0c167836 */ /* 0x002fe20000000000 */
[----:B------:R-:W-:-:S03]  /*3d70*/  ISETP.GE.U32.AND P2, PT, R21, R18, PT ;  /* 0x000000121500720c */ /* 0x000fc60003f46070 */
[----:B------:R-:W1:Y:S10]  /*3d80*/  F2I.FTZ.U32.TRUNC.NTZ R23, R22 ;  /* 0x0000001600177305 */ /* 0x000e74000021f000 */
[----:B------:R-:W-:-:S05]  /*3d90*/  @P2 VIADD R19, R19, 0x1 ;  /* 0x0000000113132836 */ /* 0x000fca0000000000 */
[----:B------:R-:W-:Y:S01]  /*3da0*/  @!P0 IADD3 R19, PT, PT, -R19, RZ, RZ ;  /* 0x000000ff13138210 */ /* 0x000fe20007ffe1ff */
[--C-:B-1----:R-:W-:Y:S01]  /*3db0*/  IMAD.MOV R14, RZ, RZ, -R23.reuse ;  /* 0x000000ffff0e7224 */ /* 0x102fe200078e0a17 */
[----:B------:R-:W-:Y:S01]  /*3dc0*/  @!P1 LOP3.LUT R19, RZ, UR10, RZ, 0x33, !PT ;  /* 0x0000000aff139c12 */ /* 0x000fe2000f8e33ff */
[----:B------:R-:W-:Y:S02]  /*3dd0*/  IMAD.MOV.U32 R22, RZ, RZ, RZ ;  /* 0x000000ffff167224 */ /* 0x000fe400078e00ff */
[----:B------:R-:W-:Y:S02]  /*3de0*/  IMAD R14, R14, R15, RZ ;  /* 0x0000000f0e0e7224 */ /* 0x000fe400078e02ff */
[----:B------:R-:W-:Y:S02]  /*3df0*/  IMAD R18, R19, UR10, RZ ;  /* 0x0000000a13127c24 */ /* 0x000fe4000f8e02ff */
[----:B------:R-:W-:-:S04]  /*3e00*/  IMAD.HI.U32 R14, R23, R14, R22 ;  /* 0x0000000e170e7227 */ /* 0x000fc800078e0016 */
[----:B------:R-:W-:Y:S02]  /*3e10*/  IMAD.IADD R21, R17, 0x1, -R18 ;  /* 0x0000000111157824 */ /* 0x000fe400078e0a12 */
[----:B--2---:R-:W-:-:S03]  /*3e20*/  IMAD.WIDE.U32 R22, R19, UR4, RZ ;  /* 0x0000000413167c25 */ /* 0x004fc6000f8e00ff */
        /* <DEDUP_REMOVED lines=14> */
[----:B------:R-:W1:Y:S01]  /*3f10*/  LDCU.64 UR4, c[0x0][0x3f0] ;  /* 0x00007e00ff0477ac */ /* 0x000e620008000a00 */
[----:B------:R-:W-:Y:S02]  /*3f20*/  @P2 VIADD R20, R20, 0x1 ;  /* 0x0000000114142836 */ /* 0x000fe40000000000 */
[----:B------:R-:W-:-:S03]  /*3f30*/  IMAD.IADD R23, R23, 0x1, R12 ;  /* 0x0000000117177824 */ /* 0x000fc600078e020c */
[----:B------:R-:W-:Y:S02]  /*3f40*/  @!P1 IADD3 R20, PT, PT, -R20, RZ, RZ ;  /* 0x000000ff14149210 */ /* 0x000fe40007ffe1ff */
[----:B------:R-:W-:-:S04]  /*3f50*/  @!P0 LOP3.LUT R20, RZ, R16, RZ, 0x33, !PT ;  /* 0x00000010ff148212 */ /* 0x000fc800078e33ff */
[----:B------:R-:W-:Y:S01]  /*3f60*/  SHF.R.S32.HI R14, RZ, 0x1f, R20 ;  /* 0x0000001fff0e7819 */ /* 0x000fe20000011414 */
[C---:B------:R-:W-:Y:S02]  /*3f70*/  IMAD R16, R20.reuse, R16, R18 ;  /* 0x0000001014107224 */ /* 0x040fe400078e0212 */
[----:B----4-:R-:W-:-:S04]  /*3f80*/  IMAD.WIDE.U32 R22, R20, UR8, R22 ;  /* 0x0000000814167c25 */ /* 0x010fc8000f8e0016 */
[----:B------:R-:W-:Y:S01]  /*3f90*/  IMAD R15, R14, UR8, RZ ;  /* 0x000000080e0f7c24 */ /* 0x000fe2000f8e02ff */
[----:B------:R-:W2:Y:S01]  /*3fa0*/  LDCU UR8, c[0x0][0x440] ;  /* 0x00008800ff0877ac */ /* 0x000ea20008000800 */
        /* <DEDUP_REMOVED lines=8> */
[----:B--2---:R-:W-:Y:S02]  /*4030*/  ISETP.GE.AND P2, PT, R30, UR8, PT ;  /* 0x000000081e007c0c */ /* 0x004fe4000bf46270 */
[----:B------:R-:W-:Y:S01]  /*4040*/  ISETP.GE.AND P1, PT, R29, UR8, PT ;  /* 0x000000081d007c0c */ /* 0x000fe2000bf26270 */
[----:B------:R-:W-:Y:S01]  /*4050*/  IMAD.X R15, R23, 0x1, R15, P0 ;  /* 0x00000001170f7824 */ /* 0x000fe200000e060f */
[----:B-1----:R-:W-:-:S04]  /*4060*/  LEA R14, P0, R12, UR4, 0x1 ;  /* 0x000000040c0e7c11 */ /* 0x002fc8000f8008ff */
[----:B------:R-:W-:Y:S02]  /*4070*/  LEA.HI.X R15, R12, UR5, R15, 0x1, P0 ;  /* 0x000000050c0f7c11 */ /* 0x000fe400080f0c0f */
[----:B------:R-:W-:-:S03]  /*4080*/  ISETP.GE.AND P0, PT, R28, UR8, PT ;  /* 0x000000081c007c0c */ /* 0x000fc6000bf06270 */
[----:B------:R1:W-:Y:S04]  /*4090*/  @!P2 STG.E.64 desc[UR12][R14.64], R10 ;  /* 0x0000000a0e00a986 */ /* 0x0003e8000c101b0c */
[----:B------:R1:W-:Y:S06]  /*40a0*/  @!P1 STG.E.64 desc[UR12][R14.64+0x40], R6 ;  /* 0x000040060e009986 */ /* 0x0003ec000c101b0c */
[----:B------:R-:W-:Y:S05]  /*40b0*/  @P0 EXIT ;  /* 0x000000000000094d */ /* 0x000fea0003800000 */
[----:B------:R-:W-:Y:S01]  /*40c0*/  STG.E.64 desc[UR12][R14.64+0x80], R2 ;  /* 0x000080020e007986 */ /* 0x000fe2000c101b0c */
[----:B------:R-:W-:Y:S05]  /*40d0*/  EXIT ;  /* 0x000000000000794d */ /* 0x000fea0003800000 */
        .weak           $__internal_4_$__cuda_sm20_div_s64
        .type           $__internal_4_$__cuda_sm20_div_s64,@function
        .size           $__internal_4_$__cuda_sm20_div_s64,(.L_x_11582 - $__internal_4_$__cuda_sm20_div_s64)
$__internal_4_$__cuda_sm20_div_s64:
[----:B------:R-:W-:Y:S01]  /*40e0*/  IADD3 R29, P0, PT, RZ, -R18, RZ ;  /* 0x80000012ff1d7210 */ /* 0x000fe20007f1e0ff */
[----:B------:R-:W-:Y:S01]  /*40f0*/  IMAD.MOV.U32 R37, RZ, RZ, RZ ;  /* 0x000000ffff257224 */ /* 0x000fe200078e00ff */
        /* <DEDUP_REMOVED lines=34> */
[----:B------:R-:W-:-:S03]  /*4320*/  SEL R13, R13, R36, !P1 ;  /* 0x000000240d0d7207 */ /* 0x000fc60004800000 */
[----:B------:R-:W-:-:S04]  /*4330*/  IMAD.HI.U32 R11, P3, R21, R14, R38 ;  /* 0x0000000e150b7227 */ /* 0x000fc80007860026 */
[----:B------:R-:W-:-:S05]  /*4340*/  IMAD R14, R21, R22, RZ ;  /* 0x00000016150e7224 */ /* 0x000fca00078e02ff */
[----:B------:R-:W-:Y:S01]  /*4350*/  IADD3 R14, P2, PT, R14, R11, RZ ;  /* 0x0000000b0e0e7210 */ /* 0x000fe20007f5e0ff */
[----:B------:R-:W-:Y:S01]  /*4360*/  IMAD.HI.U32 R11, R21, R22, RZ ;  /* 0x00000016150b7227 */ /* 0x000fe200078e00ff */
[----:B------:R-:W-:-:S03]  /*4370*/  IADD3.X R22, PT, PT, RZ, ~R19, RZ, P0, !PT ;  /* 0x80000013ff167210 */ /* 0x000fc600007fe4ff */
[----:B------:R-:W-:Y:S01]  /*4380*/  IMAD.X R21, R11, 0x1, R21, P4 ;  /* 0x000000010b157824 */ /* 0x000fe200020e0615 */
[----:B------:R-:W-:Y:S01]  /*4390*/  SEL R11, R22, R19, !P1 ;  /* 0x00000013160b7207 */ /* 0x000fe20004800000 */
[----:B------:R-:W-:-:S04]  /*43a0*/  IMAD.HI.U32 R36, R14, R13, RZ ;  /* 0x0000000d0e247227 */ /* 0x000fc800078e00ff */
[----:B------:R-:W-:Y:S01]  /*43b0*/  IMAD.WIDE.U32 R36, R14, R11, R36 ;  /* 0x0000000b0e247225 */ /* 0x000fe200078e0024 */
[----:B------:R-:W-:-:S05]  /*43c0*/  IADD3.X R14, PT, PT, RZ, RZ, R21, P2, P3 ;  /* 0x000000ffff0e7210 */ /* 0x000fca00017e6415 */
[----:B------:R-:W-:-:S04]  /*43d0*/  IMAD.HI.U32 R21, P0, R14, R13, R36 ;  /* 0x0000000d0e157227 */ /* 0x000fc80007800024 */
[----:B------:R-:W-:-:S05]  /*43e0*/  IMAD R22, R14, R11, RZ ;  /* 0x0000000b0e167224 */ /* 0x000fca00078e02ff */
[----:B------:R-:W-:Y:S01]  /*43f0*/  IADD3 R22, P1, PT, R22, R21, RZ ;  /* 0x0000001516167210 */ /* 0x000fe20007f3e0ff */
[----:B------:R-:W-:-:S04]  /*4400*/  IMAD.HI.U32 R21, R14, R11, RZ ;  /* 0x0000000b0e157227 */ /* 0x000fc800078e00ff */
[----:B------:R-:W-:-:S04]  /*4410*/  IMAD.WIDE.U32 R36, R22, R28, RZ ;  /* 0x0000001c16247225 */ /* 0x000fc800078e00ff */
[----:B------:R-:W-:Y:S01]  /*4420*/  IMAD.X R21, RZ, RZ, R21, P0 ;  /* 0x000000ffff157224 */ /* 0x000fe200000e0615 */
[----:B------:R-:W-:Y:S01]  /*4430*/  IADD3 R13, P0, PT, -R36, R13, RZ ;  /* 0x0000000d240d7210 */ /* 0x000fe20007f1e1ff */
[----:B------:R-:W-:Y:S02]  /*4440*/  IMAD R14, R22, R29, R37 ;  /* 0x0000001d160e7224 */ /* 0x000fe400078e0225 */
[----:B------:R-:W-:Y:S01]  /*4450*/  IMAD.X R21, RZ, RZ, R21, P1 ;  /* 0x000000ffff157224 */ /* 0x000fe200008e0615 */
[----:B------:R-:W-:-:S03]  /*4460*/  ISETP.GE.U32.AND P3, PT, R13, R28, PT ;  /* 0x0000001c0d00720c */ /* 0x000fc60003f66070 */
[----:B------:R-:W-:-:S05]  /*4470*/  IMAD R14, R21, R28, R14 ;  /* 0x0000001c150e7224 */ /* 0x000fca00078e020e */
[----:B------:R-:W-:Y:S02]  /*4480*/  IADD3.X R11, PT, PT, ~R14, R11, RZ, P0, !PT ;  /* 0x0000000b0e0b7210 */ /* 0x000fe400007fe5ff */
[----:B------:R-:W-:Y:S02]  /*4490*/  IADD3 R14, P2, PT, R13, -R28, RZ ;  /* 0x8000001c0d0e7210 */ /* 0x000fe40007f5e0ff */
[----:B------:R-:W-:-:S04]  /*44a0*/  ISETP.GE.U32.AND.EX P3, PT, R11, R29, PT, P3 ;  /* 0x0000001d0b00720c */ /* 0x000fc80003f66130 */
[----:B------:R-:W-:Y:S01]  /*44b0*/  SEL R27, R14, R13, P3 ;  /* 0x0000000d0e1b7207 */ /* 0x000fe20001800000 */
[----:B------:R-:W-:Y:S01]  /*44c0*/  IMAD.X R14, R11, 0x1, ~R29, P2 ;  /* 0x000000010b0e7824 */ /* 0x000fe200010e0e1d */
[----:B------:R-:W-:Y:S02]  /*44d0*/  IADD3 R13, P1, PT, R22, 0x1, RZ ;  /* 0x00000001160d7810 */ /* 0x000fe40007f3e0ff */
[----:B------:R-:W-:Y:S01]  /*44e0*/  ISETP.GE.U32.AND P0, PT, R27, R28, PT ;  /* 0x0000001c1b00720c */ /* 0x000fe20003f06070 */
[----:B------:R-:W-:Y:S01]  /*44f0*/  IMAD.MOV.U32 R28, RZ, RZ, R16 ;  /* 0x000000ffff1c7224 */ /* 0x000fe200078e0010 */
[----:B------:R-:W-:Y:S01]  /*4500*/  SEL R13, R13, R22, P3 ;  /* 0x000000160d0d7207 */ /* 0x000fe20001800000 */
[----:B------:R-:W-:Y:S01]  /*4510*/  IMAD.X R22, RZ, RZ, R21, P1 ;  /* 0x000000ffff167224 */ /* 0x000fe200008e0615 */
[----:B------:R-:W-:Y:S02]  /*4520*/  SEL R11, R14, R11, P3 ;  /* 0x0000000b0e0b7207 */ /* 0x000fe40001800000 */
[----:B------:R-:W-:-:S02]  /*4530*/  IADD3 R14, P1, PT, R13, 0x1, RZ ;  /* 0x000000010d0e7810 */ /* 0x000fc40007f3e0ff */
[----:B------:R-:W-:Y:S02]  /*4540*/  SEL R22, R22, R21, P3 ;  /* 0x0000001516167207 */ /* 0x000fe40001800000 */
[----:B------:R-:W-:Y:S01]  /*4550*/  ISETP.GE.U32.AND.EX P0, PT, R11, R29, PT, P0 ;  /* 0x0000001d0b00720c */ /* 0x000fe20003f06100 */
[----:B------:R-:W-:Y:S02]  /*4560*/  IMAD.MOV.U32 R29, RZ, RZ, 0x0 ;  /* 0x00000000ff1d7424 */ /* 0x000fe400078e00ff */
[----:B------:R-:W-:Y:S01]  /*4570*/  IMAD.X R11, RZ, RZ, R22, P1 ;  /* 0x000000ffff0b7224 */ /* 0x000fe200008e0616 */
[----:B------:R-:W-:Y:S02]  /*4580*/  SEL R14, R14, R13, P0 ;  /* 0x0000000d0e0e7207 */ /* 0x000fe40000000000 */
[----:B------:R-:W-:Y:S02]  /*4590*/  LOP3.LUT R13, R17, R19, RZ, 0x3c, !PT ;  /* 0x00000013110d7212 */ /* 0x000fe400078e3cff */
[----:B------:R-:W-:-:S02]  /*45a0*/  SEL R22, R11, R22, P0 ;  /* 0x000000160b167207 */ /* 0x000fc40000000000 */
[----:B------:R-:W-:Y:S02]  /*45b0*/  IADD3 R11, P1, PT, RZ, -R14, RZ ;  /* 0x8000000eff0b7210 */ /* 0x000fe40007f3e0ff */
[----:B------:R-:W-:Y:S02]  /*45c0*/  ISETP.GE.AND P2, PT, R13, RZ, PT ;  /* 0x000000ff0d00720c */ /* 0x000fe40003f46270 */
[----:B------:R-:W-:Y:S02]  /*45d0*/  ISETP.NE.U32.AND P0, PT, R18, RZ, PT ;  /* 0x000000ff1200720c */ /* 0x000fe40003f05070 */
[----:B------:R-:W-:Y:S02]  /*45e0*/  IADD3.X R13, PT, PT, RZ, ~R22, RZ, P1, !PT ;  /* 0x80000016ff0d7210 */ /* 0x000fe40000ffe4ff */
[----:B------:R-:W-:Y:S02]  /*45f0*/  ISETP.NE.AND.EX P0, PT, R17, RZ, PT, P0 ;  /* 0x000000ff1100720c */ /* 0x000fe40003f05300 */
[----:B------:R-:W-:-:S02]  /*4600*/  SEL R11, R11, R14, !P2 ;  /* 0x0000000e0b0b7207 */ /* 0x000fc40005000000 */
[----:B------:R-:W-:Y:S02]  /*4610*/  SEL R13, R13, R22, !P2 ;  /* 0x000000160d0d7207 */ /* 0x000fe40005000000 */
[----:B------:R-:W-:Y:S02]  /*4620*/  SEL R14, R11, 0xffffffff, P0 ;  /* 0xffffffff0b0e7807 */ /* 0x000fe40000000000 */
[----:B------:R-:W-:Y:S01]  /*4630*/  SEL R13, R13, 0xffffffff, P0 ;  /* 0xffffffff0d0d7807 */ /* 0x000fe20000000000 */
[----:B------:R-:W-:Y:S06]  /*4640*/  RET.REL.NODEC R28 `(_ZN5flash32flash_fwd_splitkv_combine_kernelI23Flash_fwd_kernel_traitsILi96ELi64ELi128ELi4ELb0ELb0EN7cutlass10bfloat16_tE19Flash_kernel_traitsILi96ELi64ELi128ELi4ES3_EELi16ELi3ELb0EEEvNS_16Flash_fwd_paramsE) ;  /* 0xffffffb81c6c7950 */ /* 0x000fec0003c3ffff */
.L_x_161:
        /* <DEDUP_REMOVED lines=11> */
.L_x_11582:


//--------------------- .text._ZN5flash32flash_fwd_splitkv_combine_kernelI23Flash_fwd_kernel_traitsILi96ELi64ELi128ELi4ELb0ELb0EN7cutlass10bfloat16_tE19Flash_kernel_traitsILi96ELi64ELi128ELi4ES3_EELi16ELi2ELb0EEEvNS_16Flash_fwd_paramsE --------------------------
	.section	.text._ZN5flash32flash_fwd_splitkv_combine_kernelI23Flash_fwd_kernel_traitsILi96ELi64ELi128ELi4ELb0ELb0EN7cutlass10bfloat16_tE19Flash_kernel_traitsILi96ELi64ELi128ELi4ES3_EELi16ELi2ELb0EEEvNS_16Flash_fwd_paramsE,"ax",@progbits
	.align	128
        .global         _ZN5flash32flash_fwd_splitkv_combine_kernelI23Flash_fwd_kernel_traitsILi96ELi64ELi128ELi4ELb0ELb0EN7cutlass10bfloat16_tE19Flash_kernel_traitsILi96ELi64ELi128ELi4ES3_EELi16ELi2ELb0EEEvNS_16Flash_fwd_paramsE
        .type           _ZN5flash32flash_fwd_splitkv_combine_kernelI23Flash_fwd_kernel_traitsILi96ELi64ELi128ELi4ELb0ELb0EN7cutlass10bfloat16_tE19Flash_kernel_traitsILi96ELi64ELi128ELi4ES3_EELi16ELi2ELb0EEEvNS_16Flash_fwd_paramsE,@function
        .size           _ZN5flash32flash_fwd_splitkv_combine_kernelI23Flash_fwd_kernel_traitsILi96ELi64ELi128ELi4ELb0ELb0EN7cutlass10bfloat16_tE19Flash_kernel_traitsILi96ELi64ELi128ELi4ES3_EELi16ELi2ELb0EEEvNS_16Flash_fwd_paramsE,(.L_x_11583 - _ZN5flash32flash_fwd_splitkv_combine_kernelI23Flash_fwd_kernel_traitsILi96ELi64ELi128ELi4ELb0ELb0EN7cutlass10bfloat16_tE19Flash_kernel_traitsILi96ELi64ELi128ELi4ES3_EELi16ELi2ELb0EEEvNS_16Flash_fwd_paramsE)
        .other          _ZN5flash32flash_fwd_splitkv_combine_kernelI23Flash_fwd_kernel_traitsILi96ELi64ELi128ELi4ELb0ELb0EN7cutlass10bfloat16_tE19Flash_kernel_traitsILi96ELi64ELi128ELi4ES3_EELi16ELi2ELb0EEEvNS_16Flash_fwd_paramsE,@"STO_CUDA_ENTRY STV_DEFAULT"
_ZN5flash32flash_fwd_splitkv_combine_kernelI23Flash_fwd_kernel_traitsILi96ELi64ELi128ELi4ELb0ELb0EN7cutlass10bfloat16_tE19Flash_kernel_traitsILi96ELi64ELi128ELi4ES3_EELi16ELi2ELb0EEEvNS_16Flash_fwd_paramsE:
.text._ZN5flash32flash_fwd_splitkv_combine_kernelI23Flash_fwd_kernel_traitsILi96ELi64ELi128ELi4ELb0ELb0EN7cutlass10bfloat16_tE19Flash_kernel_traitsILi96ELi64ELi128ELi4ES3_EELi16ELi2ELb0EEEvNS_16Flash_fwd_paramsE:
[----:B------:R-:W-:Y:S01]  /*0000*/  LDC R1, c[0x0][0x37c] ;  /* 0x0000df00ff017b82 */ /* 0x000fe20000000800 */
[----:B------:R-:W0:Y:S07]  /*0010*/  LDCU UR10, c[0x0][0x3e0] ;  /* 0x00007c00ff0a77ac */ /* 0x000e2e0008000800 */
[----:B------:R-:W1:Y:S01]  /*0020*/  S2UR UR6, SR_CTAID.X ;  /* 0x00000000000679c3 */ /* 0x000e620000002500 */
[----:B------:R-:W2:Y:S01]  /*0030*/  S2R R0, SR_TID.X ;  /* 0x0000000000007919 */ /* 0x000ea20000002100 */
        /* <DEDUP_REMOVED lines=10> */
[----:B--2---:R-:W-:Y:S05]  /*00e0*/  BRA.U UP0, `(.L_x_162) ;  /* 0x0000000100607547 */ /* 0x004fea000b800000 */
        /* <DEDUP_REMOVED lines=24> */
.L_x_162:
[----:B------:R-:W-:Y:S01]  /*0270*/  IMAD.U32 R27, RZ, RZ, UR7 ;  /* 0x00000007ff1b7e24 */ /* 0x000fe2000f8e00ff */
[----:B------:R-:W-:Y:S01]  /*0280*/  MOV R20, UR15 ;  /* 0x0000000f00147c02 */ /* 0x000fe20008000f00 */
[----:B------:R-:W-:Y:S01]  /*0290*/  IMAD.U32 R21, RZ, RZ, UR14 ;  /* 0x0000000eff157e24 */ /* 0x000fe2000f8e00ff */
[----:B------:R-:W-:Y:S02]  /*02a0*/  MOV R19, UR8 ;  /* 0x0000000800137c02 */ /* 0x000fe40008000f00 */
[----:B------:R-:W-:Y:S02]  /*02b0*/  MOV R18, 0x2d0 ;  /* 0x000002d000127802 */ /* 0x000fe40000000f00 */
[----:B------:R-:W-:Y:S05]  /*02c0*/  CALL.REL.NOINC `($__internal_5_$__cuda_sm20_div_s64) ;  /* 0x0000003c00687944 */ /* 0x000fea0003c00000 */
.L_x_163:
        /* <DEDUP_REMOVED lines=16> */
[----:B0-----:R-:W-:-:S04]  /*03d0*/  IMAD.MOV R2, RZ, RZ, -R3 ;  /* 0x000000ffff027224 */ /* 0x001fc800078e0a03 */
[----:B------:R-:W-:Y:S02]  /*03e0*/  IMAD R5, R2, R20, RZ ;  /* 0x0000001402057224 */ /* 0x000fe400078e02ff */
[----:B------:R-:W-:-:S05]  /*03f0*/  HFMA2 R2, -RZ, RZ, 0, 0 ;  /* 0x00000000ff027431 */ /* 0x000fca00000001ff */
        /* <DEDUP_REMOVED lines=11> */
.L_x_165:
[----:B------:R-:W-:Y:S01]  /*04b0*/  IMAD.MOV.U32 R27, RZ, RZ, R16 ;  /* 0x000000ffff1b7224 */ /* 0x000fe200078e0010 */
[----:B------:R-:W-:Y:S02]  /*04c0*/  MOV R21, R17 ;  /* 0x0000001100157202 */ /* 0x000fe40000000f00 */
[----:B------:R-:W-:Y:S02]  /*04d0*/  MOV R18, 0x4f0 ;  /* 0x000004f000127802 */ /* 0x000fe40000000f00 */
[----:B------:R-:W-:Y:S05]  /*04e0*/  CALL.REL.NOINC `($__internal_5_$__cuda_sm20_div_s64) ;  /* 0x0000003800e07944 */ /* 0x000fea0003c00000 */
[----:B------:R-:W-:Y:S02]  /*04f0*/  MOV R30, R16 ;  /* 0x00000010001e7202 */ /* 0x000fe40000000f00 */
[----:B------:R-:W-:Y:S02]  /*0500*/  MOV R31, R17 ;  /* 0x00000011001f7202 */ /* 0x000fe40000000f00 */
.L_x_166:
[----:B------:R-:W-:Y:S05]  /*0510*/  BSYNC.RECONVERGENT B0 ;  /* 0x0000000000007941 */ /* 0x000fea0003800200 */
.L_x_164:
        /* <DEDUP_REMOVED lines=12> */
[----:B------:R-:W-:-:S06]  /*05e0*/  IMAD.HI.U32 R8, R9, R5, R8 ;  /* 0x0000000509087227 */ /* 0x000fcc00078e0008 */
[----:B------:R-:W-:-:S04]  /*05f0*/  IMAD.HI.U32 R5, R8, R3, RZ ;  /* 0x0000000308057227 */ /* 0x000fc800078e00ff */
[----:B------:R-:W-:-:S04]  /*0600*/  IMAD.MOV R6, RZ, RZ, -R5 ;  /* 0x000000ffff067224 */ /* 0x000fc800078e0a05 */
[----:B------:R-:W-:Y:S01]  /*0610*/  IMAD R6, R7, R6, R3 ;  /* 0x0000000607067224 */ /* 0x000fe200078e0203 */
[----:B------:R-:W-:-:S04]  /*0620*/  LOP3.LUT R3, R2, R7, RZ, 0x3c, !PT ;  /* 0x0000000702037212 */ /* 0x000fc800078e3cff */
[----:B------:R-:W-:Y:S02]  /*0630*/  ISETP.GT.U32.AND P1, PT, R7, R6, PT ;  /* 0x000000060700720c */ /* 0x000fe40003f24070 */
[----:B------:R-:W-:-:S11]  /*0640*/  ISETP.GE.AND P0, PT, R3, RZ, PT ;  /* 0x000000ff0300720c */ /* 0x000fd60003f06270 */
[----:B------:R-:W-:Y:S02]  /*0650*/  @!P1 IMAD.IADD R6, R6, 0x1, -R7 ;  /* 0x0000000106069824 */ /* 0x000fe400078e0a07 */
[----:B------:R-:W-:Y:S01]  /*0660*/  @!P1 VIADD R5, R5, 0x1 ;  /* 0x0000000105059836 */ /* 0x000fe20000000000 */
[----:B------:R-:W-:Y:S02]  /*0670*/  ISETP.NE.AND P1, PT, R4, RZ, PT ;  /* 0x000000ff0400720c */ /* 0x000fe40003f25270 */
[----:B------:R-:W-:-:S13]  /*0680*/  ISETP.GE.U32.AND P2, PT, R6, R7, PT ;  /* 0x000000070600720c */ /* 0x000fda0003f46070 */
[----:B------:R-:W-:-:S04]  /*0690*/  @P2 VIADD R5, R5, 0x1 ;  /* 0x0000000105052836 */ /* 0x000fc80000000000 */
        /* <DEDUP_REMOVED lines=30> */
.L_x_168:
[----:B------:R-:W-:Y:S01]  /*0880*/  IMAD.MOV.U32 R27, RZ, RZ, R20 ;  /* 0x000000ffff1b7224 */ /* 0x000fe200078e0014 */
[----:B------:R-:W-:Y:S01]  /*0890*/  MOV R20, R14 ;  /* 0x0000000e00147202 */ /* 0x000fe20000000f00 */
[----:B------:R-:W-:Y:S01]  /*08a0*/  IMAD.MOV.U32 R21, RZ, RZ, R19 ;  /* 0x000000ffff157224 */ /* 0x000fe200078e0013 */
[----:B------:R-:W-:Y:S02]  /*08b0*/  MOV R19, R4 ;  /* 0x0000000400137202 */ /* 0x000fe40000000f00 */
[----:B------:R-:W-:Y:S02]  /*08c0*/  MOV R18, 0x8e0 ;  /* 0x000008e000127802 */ /* 0x000fe40000000f00 */
[----:B------:R-:W-:Y:S05]  /*08d0*/  CALL.REL.NOINC `($__internal_5_$__cuda_sm20_div_s64) ;  /* 0x0000003400e47944 */ /* 0x000fea0003c00000 */
.L_x_169:
[----:B------:R-:W-:Y:S05]  /*08e0*/  BSYNC.RECONVERGENT B0 ;  /* 0x0000000000007941 */ /* 0x000fea0003800200 */
.L_x_167:
        /* <DEDUP_REMOVED lines=25> */
[----:B------:R-:W-:-:S13]  /*0a80*/  ISETP.GE.U32.AND P0, PT, R3, R6, PT ;  /* 0x000000060300720c */ /* 0x000fda0003f06070 */
[----:B------:R-:W-:-:S04]  /*0a90*/  @P0 VIADD R5, R5, 0x1 ;  /* 0x0000000105050836 */ /* 0x000fc80000000000 */
[----:B------:R-:W-:Y:S02]  /*0aa0*/  IMAD.MOV.U32 R6, RZ, RZ, R5 ;  /* 0x000000ffff067224 */ /* 0x000fe400078e0005 */
[----:B------:R-:W0:Y:S02]  /*0ab0*/  LDC R5, c[0x0][0x3e0] ;  /* 0x0000f800ff057b82 */ /* 0x000e240000000800 */
[----:B------:R-:W-:Y:S01]  /*0ac0*/  @!P2 IMAD.MOV R6, RZ, RZ, -R6 ;  /* 0x000000ffff06a224 */ /* 0x000fe200078e0a06 */
[----:B------:R-:W-:-:S05]  /*0ad0*/  @!P1 LOP3.LUT R6, RZ, UR11, RZ, 0x33, !PT ;  /* 0x0000000bff069c12 */ /* 0x000fca000f8e33ff */
[----:B------:R-:W-:Y:S01]  /*0ae0*/  IMAD R12, R6, UR4, RZ ;  /* 0x00000004060c7c24 */ /* 0x000fe2000f8e02ff */
[----:B------:R-:W1:Y:S04]  /*0af0*/  LDCU.U8 UR4, c[0x0][0x549] ;  /* 0x0000a920ff0477ac */ /* 0x000e680008000000 */
[-C--:B------:R-:W-:Y:S02]  /*0b00*/  IABS R9, R12.reuse ;  /* 0x0000000c00097213 */ /* 0x080fe40000000000 */
[----:B------:R-:W-:Y:S02]  /*0b10*/  IABS R18, R12 ;  /* 0x0000000c00127213 */ /* 0x000fe40000000000 */
[----:B------:R-:W2:Y:S03]  /*0b20*/  I2F.RP R8, R9 ;  /* 0x0000000900087306 */ /* 0x000ea60000209400 */
[----:B------:R-:W-:Y:S01]  /*0b30*/  IMAD.MOV R18, RZ, RZ, -R18 ;  /* 0x000000ffff127224 */ /* 0x000fe200078e0a12 */
[----:B0-----:R-:W-:-:S02]  /*0b40*/  IABS R7, R5 ;  /* 0x0000000500077213 */ /* 0x001fc40000000000 */
[----:B------:R-:W-:Y:S01]  /*0b50*/  ISETP.NE.AND P4, PT, R5, RZ, PT ;  /* 0x000000ff0500720c */ /* 0x000fe20003f85270 */
[----:B-1----:R-:W-:Y:S01]  /*0b60*/  UISETP.NE.AND UP1, UPT, UR4, URZ, UPT ;  /* 0x000000ff0400728c */ /* 0x002fe2000bf25270 */
[----:B------:R-:W0:Y:S03]  /*0b70*/  I2F.RP R3, R7 ;  /* 0x0000000700037306 */ /* 0x000e260000209400 */
[----:B------:R-:W-:-:S05]  /*0b80*/  USEL UR11, UR11, 0x1, !UP1 ;  /* 0x000000010b0b7887 */ /* 0x000fca000c800000 */
[----:B--2---:R-:W1:Y:S08]  /*0b90*/  MUFU.RCP R2, R8 ;  /* 0x0000000800027308 */ /* 0x004e700000001000 */
[----:B0-----:R-:W0:Y:S01]  /*0ba0*/  MUFU.RCP R20, R3 ;  /* 0x0000000300147308 */ /* 0x001e220000001000 */
[----:B-1----:R-:W-:Y:S01]  /*0bb0*/  IADD3 R22, PT, PT, R2, 0xffffffe, RZ ;  /* 0x0ffffffe02167810 */ /* 0x002fe20007ffe0ff */
[----:B------:R-:W-:-:S06]  /*0bc0*/  VIADD R2, R5, 0xffffffff ;  /* 0xffffffff05027836 */ /* 0x000fcc0000000000 */
[----:B------:R-:W1:Y:S01]  /*0bd0*/  F2I.FTZ.U32.TRUNC.NTZ R23, R22 ;  /* 0x0000001600177305 */ /* 0x000e62000021f000 */
[----:B------:R-:W-:Y:S02]  /*0be0*/  IMAD.IADD R8, R2, 0x1, R9 ;  /* 0x0000000102087824 */ /* 0x000fe400078e0209 */
[----:B0-----:R-:W-:-:S03]  /*0bf0*/  VIADD R20, R20, 0xffffffe ;  /* 0x0ffffffe14147836 */ /* 0x001fc60000000000 */
[-C--:B------:R-:W-:Y:S02]  /*0c00*/  LOP3.LUT R15, R8, R9.reuse, RZ, 0x3c, !PT ;  /* 0x00000009080f7212 */ /* 0x080fe400078e3cff */
[----:B------:R-:W0:Y:S02]  /*0c10*/  F2I.FTZ.U32.TRUNC.NTZ R21, R20 ;  /* 0x0000001400157305 */ /* 0x000e24000021f000 */
[----:B------:R-:W-:Y:S01]  /*0c20*/  ISETP.GE.AND P0, PT, R15, RZ, PT ;  /* 0x000000ff0f00720c */ /* 0x000fe20003f06270 */
[----:B-1----:R-:W-:Y:S02]  /*0c30*/  IMAD.MOV R10, RZ, RZ, -R23 ;  /* 0x000000ffff0a7224 */ /* 0x002fe400078e0a17 */
[----:B------:R-:W-:Y:S02]  /*0c40*/  HFMA2 R22, -RZ, RZ, 0, 0 ;  /* 0x00000000ff167431 */ /* 0x000fe400000001ff */
[----:B------:R-:W-:Y:S01]  /*0c50*/  IMAD R11, R10, R9, RZ ;  /* 0x000000090a0b7224 */ /* 0x000fe200078e02ff */
[----:B------:R-:W-:-:S02]  /*0c60*/  IABS R10, R8 ;  /* 0x00000008000a7213 */ /* 0x000fc40000000000 */
[----:B------:R-:W-:Y:S01]  /*0c70*/  LOP3.LUT R8, R8, R5, RZ, 0x3c, !PT ;  /* 0x0000000508087212 */ /* 0x000fe200078e3cff */
[----:B------:R-:W-:-:S04]  /*0c80*/  IMAD.HI.U32 R11, R23, R11, R22 ;  /* 0x0000000b170b7227 */ /* 0x000fc800078e0016 */
[----:B0-----:R-:W-:Y:S02]  /*0c90*/  IMAD.MOV R3, RZ, RZ, -R21 ;  /* 0x000000ffff037224 */ /* 0x001fe400078e0a15 */
[----:B------:R-:W-:-:S04]  /*0ca0*/  IMAD.HI.U32 R11, R11, R10, RZ ;  /* 0x0000000a0b0b7227 */ /* 0x000fc800078e00ff */
[----:B------:R-:W-:Y:S02]  /*0cb0*/  IMAD R18, R11, R18, R10 ;  /* 0x000000120b127224 */ /* 0x000fe400078e020a */
[----:B------:R-:W-:Y:S02]  /*0cc0*/  IMAD R3, R3, R7, RZ ;  /* 0x0000000703037224 */ /* 0x000fe400078e02ff */
[----:B------:R-:W-:Y:S01]  /*0cd0*/  IMAD.MOV.U32 R20, RZ, RZ, RZ ;  /* 0x000000ffff147224 */ /* 0x000fe200078e00ff */
[----:B------:R-:W-:-:S03]  /*0ce0*/  ISETP.GT.U32.AND P1, PT, R9, R18, PT ;  /* 0x000000120900720c */ /* 0x000fc60003f24070 */
[----:B------:R-:W-:-:S06]  /*0cf0*/  IMAD.HI.U32 R3, R21, R3, R20 ;  /* 0x0000000315037227 */ /* 0x000fcc00078e0014 */
[----:B------:R-:W-:-:S04]  /*0d00*/  IMAD.HI.U32 R13, R3, R10, RZ ;  /* 0x0000000a030d7227 */ /* 0x000fc800078e00ff */
[----:B------:R-:W-:Y:S01]  /*0d10*/  @!P1 IMAD.IADD R18, R18, 0x1, -R9 ;  /* 0x0000000112129824 */ /* 0x000fe200078e0a09 */
[----:B------:R-:W-:Y:S01]  /*0d20*/  IADD3 R3, PT, PT, -R13, RZ, RZ ;  /* 0x000000ff0d037210 */ /* 0x000fe20007ffe1ff */
[----:B------:R-:W-:Y:S01]  /*0d30*/  @!P1 VIADD R11, R11, 0x1 ;  /* 0x000000010b0b9836 */ /* 0x000fe20000000000 */
[----:B------:R-:W-:Y:S02]  /*0d40*/  ISETP.NE.AND P1, PT, R12, RZ, PT ;  /* 0x000000ff0c00720c */ /* 0x000fe40003f25270 */
[----:B------:R-:W-:Y:S01]  /*0d50*/  ISETP.GE.U32.AND P2, PT, R18, R9, PT ;  /* 0x000000091200720c */ /* 0x000fe20003f46070 */
[----:B------:R-:W-:-:S05]  /*0d60*/  IMAD R10, R7, R3, R10 ;  /* 0x00000003070a7224 */ /* 0x000fca00078e020a */
[----:B------:R-:W-:-:S07]  /*0d70*/  ISETP.GT.U32.AND P3, PT, R7, R10, PT ;  /* 0x0000000a0700720c */ /* 0x000fce0003f64070 */
[----:B------:R-:W-:Y:S01]  /*0d80*/  @P2 VIADD R11, R11, 0x1 ;  /* 0x000000010b0b2836 */ /* 0x000fe20000000000 */
[----:B------:R-:W-:-:S03]  /*0d90*/  ISETP.GE.AND P2, PT, R8, RZ, PT ;  /* 0x000000ff0800720c */ /* 0x000fc60003f46270 */
[----:B------:R-:W-:Y:S01]  /*0da0*/  @!P0 IMAD.MOV R11, RZ, RZ, -R11 ;  /* 0x000000ffff0b8224 */ /* 0x000fe200078e0a0b */
[----:B------:R-:W-:Y:S01]  /*0db0*/  @!P1 LOP3.LUT R11, RZ, R9, RZ, 0x33, !PT ;  /* 0x00000009ff0b9212 */ /* 0x000fe200078e33ff */
[----:B------:R-:W-:Y:S01]  /*0dc0*/  @!P3 IMAD.IADD R10, R10, 0x1, -R7 ;  /* 0x000000010a0ab824 */ /* 0x000fe200078e0a07 */
[----:B------:R-:W-:Y:S02]  /*0dd0*/  @!P3 IADD3 R13, PT, PT, R13, 0x1, RZ ;  /* 0x000000010d0db810 */ /* 0x000fe40007ffe0ff */
[----:B------:R-:W-:Y:S02]  /*0de0*/  ISETP.LT.U32.AND P0, PT, R16, R11, PT ;  /* 0x0000000b1000720c */ /* 0x000fe40003f01070 */
[----:B------:R-:W-:Y:S02]  /*0df0*/  SHF.R.S32.HI R3, RZ, 0x1f, R11 ;  /* 0x0000001fff037819 */ /* 0x000fe4000001140b */
[----:B------:R-:W-:Y:S02]  /*0e00*/  ISETP.GE.U32.AND P1, PT, R10, R7, PT ;  /* 0x000000070a00720c */ /* 0x000fe40003f26070 */
[----:B------:R-:W-:-:S02]  /*0e10*/  ISETP.LT.AND.EX P0, PT, R17, R3, PT, P0 ;  /* 0x000000031100720c */ /* 0x000fc40003f01300 */
[----:B------:R-:W-:Y:S02]  /*0e20*/  ISETP.NE.AND P3, PT, R6, RZ, PT ;  /* 0x000000ff0600720c */ /* 0x000fe40003f65270 */
[C---:B------:R-:W-:Y:S02]  /*0e30*/  SEL R3, R17.reuse, R3, P0 ;  /* 0x0000000311037207 */ /* 0x040fe40000000000 */
[----:B------:R-:W-:Y:S02]  /*0e40*/  SEL R10, RZ, 0x1, !P3 ;  /* 0x00000001ff0a7807 */ /* 0x000fe40005800000 */
[----:B------:R-:W-:Y:S02]  /*0e50*/  LOP3.LUT R7, R17, R3, RZ, 0xfc, !PT ;  /* 0x0000000311077212 */ /* 0x000fe400078efcff */
[----:B------:R-:W-:Y:S01]  /*0e60*/  SEL R11, R16, R11, P0 ;  /* 0x0000000b100b7207 */ /* 0x000fe20000000000 */
[----:B------:R-:W-:Y:S01]  /*0e70*/  @P1 VIADD R13, R13, 0x1 ;  /* 0x000000010d0d1836 */ /* 0x000fe20000000000 */
[----:B------:R-:W-:-:S02]  /*0e80*/  ISETP.NE.U32.AND P1, PT, R7, RZ, PT ;  /* 0x000000ff0700720c */ /* 0x000fc40003f25070 */
[----:B------:R-:W-:Y:S01]  /*0e90*/  SHF.R.S32.HI R7, RZ, 0x1f, R12 ;  /* 0x0000001fff077819 */ /* 0x000fe2000001140c */
[----:B------:R-:W-:-:S03]  /*0ea0*/  IMAD.MOV.U32 R6, RZ, RZ, R13 ;  /* 0x000000ffff067224 */ /* 0x000fc600078e000d */
[----:B------:R-:W-:Y:S01]  /*0eb0*/  LOP3.LUT R10, R7, R10, RZ, 0xfc, !PT ;  /* 0x0000000a070a7212 */ /* 0x000fe200078efcff */
[----:B------:R-:W-:Y:S01]  /*0ec0*/  @!P2 IMAD.MOV R6, RZ, RZ, -R6 ;  /* 0x000000ffff06a224 */ /* 0x000fe200078e0a06 */
[----:B------:R-:W-:-:S05]  /*0ed0*/  @!P4 LOP3.LUT R6, RZ, R5, RZ, 0x33, !PT ;  /* 0x00000005ff06c212 */ /* 0x000fca00078e33ff */
        /* <DEDUP_REMOVED lines=21> */
.L_x_171:
[----:B------:R-:W-:Y:S01]  /*1030*/  IMAD.MOV.U32 R27, RZ, RZ, R16 ;  /* 0x000000ffff1b7224 */ /* 0x000fe200078e0010 */
[----:B------:R-:W-:Y:S01]  /*1040*/  MOV R20, R11 ;  /* 0x0000000b00147202 */ /* 0x000fe20000000f00 */
[----:B------:R-:W-:Y:S01]  /*1050*/  IMAD.MOV.U32 R21, RZ, RZ, R17 ;  /* 0x000000ffff157224 */ /* 0x000fe200078e0011 */
[----:B------:R-:W-:Y:S02]  /*1060*/  MOV R19, R3 ;  /* 0x0000000300137202 */ /* 0x000fe40000000f00 */
[----:B------:R-:W-:Y:S02]  /*1070*/  MOV R18, 0x1090 ;  /* 0x0000109000127802 */ /* 0x000fe40000000f00 */
[----:B------:R-:W-:Y:S05]  /*1080*/  CALL.REL.NOINC `($__internal_5_$__cuda_sm20_div_s64) ;  /* 0x0000002c00f87944 */ /* 0x000fea0003c00000 */
[----:B------:R-:W-:Y:S02]  /*1090*/  MOV R32, R16 ;  /* 0x0000001000207202 */ /* 0x000fe40000000f00 */
[----:B------:R-:W-:Y:S02]  /*10a0*/  MOV R33, R17 ;  /* 0x0000001100217202 */ /* 0x000fe40000000f00 */
.L_x_172:
[----:B------:R-:W-:Y:S05]  /*10b0*/  BSYNC.RECONVERGENT B0 ;  /* 0x0000000000007941 */ /* 0x000fea0003800200 */
.L_x_170:
[----:B------:R-:W-:Y:S01]  /*10c0*/  IABS R16, UR10 ;  /* 0x0000000a00107c13 */ /* 0x000fe20008000000 */
[----:B------:R-:W0:Y:S01]  /*10d0*/  LDC R5, c[0x0][0x434] ;  /* 0x00010d00ff057b82 */ /* 0x000e220000000800 */
[----:B------:R-:W-:Y:S01]  /*10e0*/  IABS R7, UR10 ;  /* 0x0000000a00077c13 */ /* 0x000fe20008000000 */
[----:B------:R-:W-:Y:S01]  /*10f0*/  BSSY.RECONVERGENT B0, `(.L_x_173) ;  /* 0x000003d000007945 */ /* 0x000fe20003800200 */
[----:B------:R-:W1:Y:S03]  /*1100*/  I2F.RP R13, R16 ;  /* 0x00000010000d7306 */ /* 0x000e660000209400 */
[----:B------:R-:W-:-:S05]  /*1110*/  IMAD.MOV R7, RZ, RZ, -R7 ;  /* 0x000000ffff077224 */ /* 0x000fca00078e0a07 */
        /* <DEDUP_REMOVED lines=27> */
[----:B------:R-:W-:Y:S01]  /*12d0*/  ISETP.NE.U32.AND P1, PT, R7, RZ, PT ;  /* 0x000000ff0700720c */ /* 0x000fe20003f25070 */
[----:B------:R-:W-:-:S04]  /*12e0*/  IMAD R7, R6, UR11, RZ ;  /* 0x0000000b06077c24 */ /* 0x000fc8000f8e02ff */
[----:B------:R-:W-:-:S08]  /*12f0*/  IMAD R10, R10, R7, RZ ;  /* 0x000000070a0a7224 */ /* 0x000fd000078e02ff */
        /* <DEDUP_REMOVED lines=21> */
.L_x_174:
[----:B------:R-:W-:Y:S01]  /*1450*/  IMAD.MOV.U32 R27, RZ, RZ, R30 ;  /* 0x000000ffff1b7224 */ /* 0x000fe200078e001e */
[----:B------:R-:W-:Y:S01]  /*1460*/  MOV R21, R31 ;  /* 0x0000001f00157202 */ /* 0x000fe20000000f00 */
[----:B------:R-:W-:Y:S01]  /*1470*/  IMAD.MOV.U32 R20, RZ, RZ, R9 ;  /* 0x000000ffff147224 */ /* 0x000fe200078e0009 */
[----:B------:R-:W-:Y:S02]  /*1480*/  MOV R18, 0x14a0 ;  /* 0x000014a000127802 */ /* 0x000fe40000000f00 */
[----:B------:R-:W-:Y:S05]  /*1490*/  CALL.REL.NOINC `($__internal_5_$__cuda_sm20_div_s64) ;  /* 0x0000002800f47944 */ /* 0x000fea0003c00000 */
[----:B------:R-:W-:Y:S02]  /*14a0*/  MOV R22, R16 ;  /* 0x0000001000167202 */ /* 0x000fe40000000f00 */
[----:B------:R-:W-:Y:S02]  /*14b0*/  MOV R23, R17 ;  /* 0x0000001100177202 */ /* 0x000fe40000000f00 */
.L_x_175:
[----:B------:R-:W-:Y:S05]  /*14c0*/  BSYNC.RECONVERGENT B0 ;  /* 0x0000000000007941 */ /* 0x000fea0003800200 */
.L_x_173:
[----:B------:R-:W0:Y:S01]  /*14d0*/  LDCU UR5, c[0x0][0x434] ;  /* 0x00008680ff0577ac */ /* 0x000e220008000800 */
[----:B------:R-:W-:Y:S01]  /*14e0*/  SHF.R.U32.HI R18, RZ, 0x4, R0 ;  /* 0x00000004ff127819 */ /* 0x000fe20000011600 */
[----:B------:R-:W-:Y:S01]  /*14f0*/  BSSY.RECONVERGENT B0, `(.L_x_176) ;  /* 0x0000033000007945 */ /* 0x000fe20003800200 */
[----:B------:R-:W-:Y:S01]  /*1500*/  MOV R20, 0xff800000 ;  /* 0xff80000000147802 */ /* 0x000fe20000000f00 */
[----:B------:R-:W1:Y:S01]  /*1510*/  LDCU UR12, c[0x0][0x534] ;  /* 0x0000a680ff0c77ac */ /* 0x000e620008000800 */
[----:B------:R-:W2:Y:S01]  /*1520*/  LDCU UR9, c[0x0][0x430] ;  /* 0x00008600ff0977ac */ /* 0x000ea20008000800 */
[----:B------:R-:W-:-:S04]  /*1530*/  USHF.R.S32.HI UR4, URZ, 0x1f, UR10 ;  /* 0x0000001fff047899 */ /* 0x000fc8000801140a */
[----:B------:R-:W-:Y:S01]  /*1540*/  ULOP3.LUT UR4, UR4, 0x1, URZ, 0xfc, !UPT ;  /* 0x0000000104047892 */ /* 0x000fe2000f8efcff */
[----:B0-----:R-:W-:-:S05]  /*1550*/  IMAD.U32 R8, RZ, RZ, UR5 ;  /* 0x00000005ff087e24 */ /* 0x001fca000f8e00ff */
[----:B------:R-:W-:Y:S01]  /*1560*/  IABS R8, R8 ;  /* 0x0000000800087213 */ /* 0x000fe20000000000 */
[----:B--2---:R-:W-:-:S03]  /*1570*/  UIMAD UR9, UR5, UR9, URZ ;  /* 0x00000009050972a4 */ /* 0x004fc6000f8e02ff */
[----:B------:R-:W0:Y:S08]  /*1580*/  I2F.RP R13, R8 ;  /* 0x00000008000d7306 */ /* 0x000e300000209400 */
[----:B0-----:R-:W0:Y:S02]  /*1590*/  MUFU.RCP R16, R13 ;  /* 0x0000000d00107308 */ /* 0x001e240000001000 */
[----:B0-----:R-:W-:-:S06]  /*15a0*/  VIADD R16, R16, 0xffffffe ;  /* 0x0ffffffe10107836 */ /* 0x001fcc0000000000 */
[----:B------:R-:W0:Y:S02]  /*15b0*/  F2I.FTZ.U32.TRUNC.NTZ R17, R16 ;  /* 0x0000001000117305 */ /* 0x000e24000021f000 */
[--C-:B0-----:R-:W-:Y:S02]  /*15c0*/  IMAD.MOV R6, RZ, RZ, -R17.reuse ;  /* 0x000000ffff067224 */ /* 0x101fe400078e0a11 */
[----:B------:R-:W-:Y:S02]  /*15d0*/  HFMA2 R16, -RZ, RZ, 0, 0 ;  /* 0x00000000ff107431 */ /* 0x000fe400000001ff */
[----:B------:R-:W-:Y:S01]  /*15e0*/  IMAD R7, R6, R8, RZ ;  /* 0x0000000806077224 */ /* 0x000fe200078e02ff */
[----:B------:R-:W-:Y:S02]  /*15f0*/  IABS R6, R5 ;  /* 0x0000000500067213 */ /* 0x000fe40000000000 */
[----:B------:R-:W-:Y:S01]  /*1600*/  LOP3.LUT R5, R5, UR5, RZ, 0x3c, !PT ;  /* 0x0000000505057c12 */ /* 0x000fe2000f8e3cff */
[----:B------:R-:W-:Y:S01]  /*1610*/  IMAD.HI.U32 R7, R17, R7, R16 ;  /* 0x0000000711077227 */ /* 0x000fe200078e0010 */
[----:B------:R-:W-:-:S02]  /*1620*/  LOP3.LUT R16, R0, 0xf, RZ, 0xc0, !PT ;  /* 0x0000000f00107812 */ /* 0x000fc400078ec0ff */
[----:B------:R-:W-:-:S03]  /*1630*/  ISETP.GE.AND P1, PT, R5, RZ, PT ;  /* 0x000000ff0500720c */ /* 0x000fc60003f26270 */
[----:B------:R-:W-:-:S04]  /*1640*/  IMAD.HI.U32 R17, R7, R6, RZ ;  /* 0x0000000607117227 */ /* 0x000fc800078e00ff */
[----:B------:R-:W-:-:S04]  /*1650*/  IMAD.MOV R7, RZ, RZ, -R17 ;  /* 0x000000ffff077224 */ /* 0x000fc800078e0a11 */
[----:B------:R-:W-:-:S05]  /*1660*/  IMAD R7, R8, R7, R6 ;  /* 0x0000000708077224 */ /* 0x000fca00078e0206 */
[----:B------:R-:W-:-:S13]  /*1670*/  ISETP.GT.U32.AND P0, PT, R8, R7, PT ;  /* 0x000000070800720c */ /* 0x000fda0003f04070 */
[----:B------:R-:W-:Y:S01]  /*1680*/  @!P0 IMAD.IADD R7, R7, 0x1, -R8 ;  /* 0x0000000107078824 */ /* 0x000fe200078e0a08 */
[----:B------:R-:W-:Y:S02]  /*1690*/  @!P0 IADD3 R17, PT, PT, R17, 0x1, RZ ;  /* 0x0000000111118810 */ /* 0x000fe40007ffe0ff */
[----:B------:R-:W-:Y:S02]  /*16a0*/  ISETP.NE.AND P0, PT, RZ, UR5, PT ;  /* 0x00000005ff007c0c */ /* 0x000fe4000bf05270 */
[----:B------:R-:W-:-:S13]  /*16b0*/  ISETP.GE.U32.AND P2, PT, R7, R8, PT ;  /* 0x000000080700720c */ /* 0x000fda0003f46070 */
[----:B------:R-:W-:-:S04]  /*16c0*/  @P2 VIADD R17, R17, 0x1 ;  /* 0x0000000111112836 */ /* 0x000fc80000000000 */
[----:B------:R-:W-:Y:S01]  /*16d0*/  @!P1 IMAD.MOV R17, RZ, RZ, -R17 ;  /* 0x000000ffff119224 */ /* 0x000fe200078e0a11 */
[----:B-1----:R-:W-:Y:S01]  /*16e0*/  ISETP.GE.AND P1, PT, R18, UR12, PT ;  /* 0x0000000c12007c0c */ /* 0x002fe2000bf26270 */
[----:B------:R-:W0:Y:S01]  /*16f0*/  LDCU.64 UR12, c[0x0][0x358] ;  /* 0x00006b00ff0c77ac */ /* 0x000e220008000a00 */
[----:B------:R-:W-:-:S05]  /*1700*/  @!P0 LOP3.LUT R17, RZ, UR5, RZ, 0x33, !PT ;  /* 0x00000005ff118c12 */ /* 0x000fca000f8e33ff */
        /* <DEDUP_REMOVED lines=8> */
[----:B------:R-:W1:Y:S01]  /*1790*/  LDCU.64 UR4, c[0x0][0x428] ;  /* 0x00008500ff0477ac */ /* 0x000e620008000a00 */
[----:B------:R-:W-:Y:S01]  /*17a0*/  IADD3 R20, P0, PT, R16, UR6, RZ ;  /* 0x0000000610147c10 */ /* 0x000fe2000ff1e0ff */
[----:B------:R-:W-:-:S04]  /*17b0*/  IMAD R5, R18, UR14, RZ ;  /* 0x0000000e12057c24 */ /* 0x000fc8000f8e02ff */
[----:B------:R-:W-:Y:S02]  /*17c0*/  IMAD.X R21, RZ, RZ, RZ, P0 ;  /* 0x000000ffff157224 */ /* 0x000fe400000e06ff */
[----:B------:R-:W-:-:S05]  /*17d0*/  IMAD.WIDE.U32 R20, R18, UR7, R20 ;  /* 0x0000000712147c25 */ /* 0x000fca000f8e0014 */
[----:B------:R-:W-:Y:S02]  /*17e0*/  IADD3 R5, PT, PT, R21, R5, RZ ;  /* 0x0000000515057210 */ /* 0x000fe40007ffe0ff */
[----:B-1----:R-:W-:-:S04]  /*17f0*/  LEA R24, P0, R20, UR4, 0x2 ;  /* 0x0000000414187c11 */ /* 0x002fc8000f8010ff */
[----:B------:R-:W-:-:S05]  /*1800*/  LEA.HI.X R25, R20, UR5, R5, 0x2, P0 ;  /* 0x0000000514197c11 */ /* 0x000fca00080f1405 */
[----:B0-----:R1:W5:Y:S04]  /*1810*/  LDG.E R20, desc[UR12][R24.64] ;  /* 0x0000000c18147981 */ /* 0x001368000c1e1900 */
.L_x_177:
[----:B0-----:R-:W-:Y:S05]  /*1820*/  BSYNC.RECONVERGENT B0 ;  /* 0x0000000000007941 */ /* 0x001fea0003800200 */
.L_x_176:
[----:B------:R-:W0:Y:S01]  /*1830*/  S2UR UR14, SR_CgaCtaId ;  /* 0x00000000000e79c3 */ /* 0x000e220000008800 */
[C---:B------:R-:W-:Y:S01]  /*1840*/  ISETP.GT.U32.AND P0, PT, R0.reuse, 0x3f, PT ;  /* 0x0000003f0000780c */ /* 0x040fe20003f04070 */
[----:B------:R-:W-:Y:S01]  /*1850*/  UMOV UR4, 0x400 ;  /* 0x0000040000047882 */ /* 0x000fe20000000000 */
[----:B------:R-:W-:Y:S01]  /*1860*/  IMAD.MOV.U32 R15, RZ, RZ, 0x44 ;  /* 0x00000044ff0f7424 */ /* 0x000fe200078e00ff */
[----:B-1----:R-:W-:Y:S01]  /*1870*/  LOP3.LUT R25, R0, 0x3, RZ, 0xc0, !PT ;  /* 0x0000000300197812 */ /* 0x002fe200078ec0ff */
[----:B------:R-:W-:Y:S01]  /*1880*/  IMAD.MOV.U32 R8, RZ, RZ, 0x44 ;  /* 0x00000044ff087424 */ /* 0x000fe200078e00ff */
[----:B------:R-:W-:Y:S01]  /*1890*/  IABS R19, R6 ;  /* 0x0000000600137213 */ /* 0x000fe20000000000 */
[----:B------:R-:W-:Y:S01]  /*18a0*/  IMAD.MOV.U32 R26, RZ, RZ, -0x800000 ;  /* 0xff800000ff1a7424 */ /* 0x000fe200078e00ff */
[----:B------:R-:W1:Y:S01]  /*18b0*/  LDC R13, c[0x0][0x3e0] ;  /* 0x0000f800ff0d7b82 */ /* 0x000e620000000800 */
[----:B------:R-:W-:Y:S01]  /*18c0*/  ISETP.NE.AND P5, PT, R6, RZ, PT ;  /* 0x000000ff0600720c */ /* 0x000fe20003fa5270 */
[----:B------:R-:W-:Y:S01]  /*18d0*/  BSSY.RECONVERGENT B1, `(.L_x_178) ;  /* 0x000017a000017945 */ /* 0x000fe20003800200 */
[----:B------:R-:W-:Y:S01]  /*18e0*/  IMAD.IADD R2, R2, 0x1, R19 ;  /* 0x0000000102027824 */ /* 0x000fe200078e0213 */
[----:B0-----:R-:W-:-:S06]  /*18f0*/  ULEA UR14, UR14, UR4, 0x18 ;  /* 0x000000040e0e7291 */ /* 0x001fcc000f8ec0ff */
[----:B------:R-:W-:Y:S02]  /*1900*/  @!P0 IMAD R15, R18, R15, UR14 ;  /* 0x0000000e120f8e24 */ /* 0x000fe4000f8e020f */
[----:B------:R-:W-:Y:S01]  /*1910*/  IMAD R5, R25, R8, UR14 ;  /* 0x0000000e19057e24 */ /* 0x000fe2000f8e0208 */
[----:B------:R-:W-:Y:S01]  /*1920*/  LOP3.LUT R8, R0, 0x3fc, RZ, 0xc0, !PT ;  /* 0x000003fc00087812 */ /* 0x000fe200078ec0ff */
[----:B------:R-:W-:Y:S01]  /*1930*/  @!P0 IMAD R15, R16, 0x4, R15 ;  /* 0x00000004100f8824 */ /* 0x000fe200078e020f */
[----:B-1----:R-:W-:Y:S02]  /*1940*/  IABS R16, R13 ;  /* 0x0000000d00107213 */ /* 0x002fe40000000000 */
[----:B------:R-:W-:Y:S02]  /*1950*/  IADD3 R8, PT, PT, R5, R8, RZ ;  /* 0x0000000805087210 */ /* 0x000fe40007ffe0ff */
[----:B-----5:R0:W-:Y:S01]  /*1960*/  @!P0 STS [R15], R20 ;  /* 0x000000140f008388 */ /* 0x0201e20000000800 */
[----:B------:R-:W1:Y:S01]  /*1970*/  I2F.RP R7, R16 ;  /* 0x0000001000077306 */ /* 0x000e620000209400 */
[----:B------:R-:W-:Y:S07]  /*1980*/  BAR.SYNC.DEFER_BLOCKING 0x0 ;  /* 0x0000000000007b1d */ /* 0x000fee0000010000 */
[----:B-1----:R-:W1:Y:S08]  /*1990*/  MUFU.RCP R28, R7 ;  /* 0x00000007001c7308 */ /* 0x002e700000001000 */
[----:B0-----:R-:W-:Y:S01]  /*19a0*/  I2F.RP R20, R19 ;  /* 0x0000001300147306 */ /* 0x001fe20000209400 */
[----:B------:R-:W0:Y:S01]  /*19b0*/  @!P0 LDS R26, [R8] ;  /* 0x00000000081a8984 */ /* 0x000e220000000800 */
[----:B-1----:R-:W-:-:S06]  /*19c0*/  VIADD R28, R28, 0xffffffe ;  /* 0x0ffffffe1c1c7836 */ /* 0x002fcc0000000000 */
[----:B------:R-:W1:Y:S02]  /*19d0*/  F2I.FTZ.U32.TRUNC.NTZ R29, R28 ;  /* 0x0000001c001d7305 */ /* 0x000e64000021f000 */
[----:B-1----:R-:W-:Y:S02]  /*19e0*/  IMAD.MOV R7, RZ, RZ, -R29 ;  /* 0x000000ffff077224 */ /* 0x002fe400078e0a1d */
[----:B------:R-:W-:Y:S02]  /*19f0*/  IMAD.MOV.U32 R28, RZ, RZ, RZ ;  /* 0x000000ffff1c7224 */ /* 0x000fe400078e00ff */
[----:B------:R-:W-:-:S04]  /*1a00*/  IMAD R7, R7, R16, RZ ;  /* 0x0000001007077224 */ /* 0x000fc800078e02ff */
[----:B------:R-:W-:Y:S01]  /*1a10*/  IMAD.HI.U32 R7, R29, R7, R28 ;  /* 0x000000071d077227 */ /* 0x000fe200078e001c */
[----:B0-----:R-:W0:Y:S02]  /*1a20*/  SHFL.BFLY PT, R5, R26, 0x2, 0x1f ;  /* 0x0c401f001a057f89 */ /* 0x001e2400000e0000 */
[----:B0-----:R-:W-:-:S05]  /*1a30*/  FMNMX.FTZ R18, R5, R26, !PT ;  /* 0x0000001a05127209 */ /* 0x001fca0007810000 */
[----:B------:R-:W0:Y:S02]  /*1a40*/  SHFL.BFLY PT, R5, R18, 0x1, 0x1f ;  /* 0x0c201f0012057f89 */ /* 0x000e2400000e0000 */
[----:B0-----:R-:W-:Y:S02]  /*1a50*/  FMNMX.FTZ R15, R18, R5, !PT ;  /* 0x00000005120f7209 */ /* 0x001fe40007810000 */
[----:B------:R-:W0:Y:S02]  /*1a60*/  MUFU.RCP R5, R20 ;  /* 0x0000001400057308 */ /* 0x000e240000001000 */
[----:B------:R-:W-:-:S04]  /*1a70*/  FSETP.NEU.FTZ.AND P0, PT, R15, -INF , PT ;  /* 0xff8000000f00780b */ /* 0x000fc80003f1d000 */
[----:B------:R-:W-:-:S05]  /*1a80*/  FSEL R15, R15, RZ, P0 ;  /* 0x000000ff0f0f7208 */ /* 0x000fca0000000000 */
[----:B------:R-:W-:-:S04]  /*1a90*/  FADD.FTZ R21, -R15, R26 ;  /* 0x0000001a0f157221 */ /* 0x000fc80000010100 */
[----:B------:R-:W-:Y:S01]  /*1aa0*/  FMUL.FTZ R21, R21, 1.4426950216293334961 ;  /* 0x3fb8aa3b15157820 */ /* 0x000fe20000410000 */
[----:B0-----:R-:W-:-:S05]  /*1ab0*/  VIADD R30, R5, 0xffffffe ;  /* 0x0ffffffe051e7836 */ /* 0x001fca0000000000 */
[----:B------:R-:W0:Y:S04]  /*1ac0*/  MUFU.EX2 R21, R21 ;  /* 0x0000001500157308 */ /* 0x000e280000000800 */
[----:B------:R-:W1:Y:S01]  /*1ad0*/  F2I.FTZ.U32.TRUNC.NTZ R31, R30 ;  /* 0x0000001e001f7305 */ /* 0x000e62000021f000 */
[----:B0-----:R-:W0:Y:S01]  /*1ae0*/  SHFL.BFLY PT, R18, R21, 0x2, 0x1f ;  /* 0x0c401f0015127f89 */ /* 0x001e2200000e0000 */
[----:B-1----:R-:W-:Y:S01]  /*1af0*/  IADD3 R5, PT, PT, RZ, -R31, RZ ;  /* 0x8000001fff057210 */ /* 0x002fe20007ffe0ff */
[----:B------:R-:W-:-:S04]  /*1b00*/  HFMA2 R30, -RZ, RZ, 0, 0 ;  /* 0x00000000ff1e7431 */ /* 0x000fc800000001ff */
[----:B------:R-:W-:Y:S01]  /*1b10*/  IMAD.MOV.U32 R20, RZ, RZ, R5 ;  /* 0x000000ffff147224 */ /* 0x000fe200078e0005 */
[----:B------:R-:W-:-:S03]  /*1b20*/  IABS R5, R2 ;  /* 0x0000000200057213 */ /* 0x000fc60000000000 */
[----:B------:R-:W-:Y:S01]  /*1b30*/  IMAD R27, R20, R19, RZ ;  /* 0x00000013141b7224 */ /* 0x000fe200078e02ff */
[----:B------:R-:W-:Y:S01]  /*1b40*/  IABS R20, R6 ;  /* 0x0000000600147213 */ /* 0x000fe20000000000 */
[----:B------:R-:W-:-:S04]  /*1b50*/  IMAD.HI.U32 R7, R7, R5, RZ ;  /* 0x0000000507077227 */ /* 0x000fc800078e00ff */
[----:B------:R-:W-:-:S04]  /*1b60*/  IMAD.HI.U32 R30, R31, R27, R30 ;  /* 0x0000001b1f1e7227 */ /* 0x000fc800078e001e */
[----:B------:R-:W-:Y:S02]  /*1b70*/  IMAD.MOV R20, RZ, RZ, -R20 ;  /* 0x000000ffff147224 */ /* 0x000fe400078e0a14 */
[----:B0-----:R-:W-:Y:S01]  /*1b80*/  FADD.FTZ R18, R21, R18 ;  /* 0x0000001215127221 */ /* 0x001fe20000010000 */
[----:B------:R-:W-:-:S04]  /*1b90*/  IMAD.HI.U32 R30, R30, R5, RZ ;  /* 0x000000051e1e7227 */ /* 0x000fc800078e00ff */
[----:B------:R-:W-:Y:S02]  /*1ba0*/  IMAD R20, R30, R20, R5 ;  /* 0x000000141e147224 */ /* 0x000fe400078e0205 */
[----:B------:R-:W-:-:S03]  /*1bb0*/  IMAD.MOV R24, RZ, RZ, -R7 ;  /* 0x000000ffff187224 */ /* 0x000fc600078e0a07 */
[----:B------:R-:W-:Y:S01]  /*1bc0*/  ISETP.GT.U32.AND P1, PT, R19, R20, PT ;  /* 0x000000141300720c */ /* 0x000fe20003f24070 */
[C---:B------:R-:W-:Y:S02]  /*1bd0*/  IMAD R21, R16.reuse, R24, R5 ;  /* 0x0000001810157224 */ /* 0x040fe400078e0205 */
[----:B------:R-:W0:Y:S03]  /*1be0*/  SHFL.BFLY PT, R5, R18, 0x1, 0x1f ;  /* 0x0c201f0012057f89 */ /* 0x000e2600000e0000 */
[----:B------:R-:W-:-:S07]  /*1bf0*/  ISETP.GT.U32.AND P0, PT, R16, R21, PT ;  /* 0x000000151000720c */ /* 0x000fce0003f04070 */
[----:B------:R-:W-:Y:S02]  /*1c00*/  @!P1 IMAD.IADD R20, R20, 0x1, -R19 ;  /* 0x0000000114149824 */ /* 0x000fe400078e0a13 */
[----:B------:R-:W-:-:S03]  /*1c10*/  @!P1 VIADD R30, R30, 0x1 ;  /* 0x000000011e1e9836 */ /* 0x000fc60000000000 */
[-C--:B------:R-:W-:Y:S02]  /*1c20*/  ISETP.GE.U32.AND P2, PT, R20, R19.reuse, PT ;  /* 0x000000131400720c */ /* 0x080fe40003f46070 */
[-C--:B------:R-:W-:Y:S02]  /*1c30*/  @!P0 IADD3 R21, PT, PT, R21, -R16.reuse, RZ ;  /* 0x8000001015158210 */ /* 0x080fe40007ffe0ff */
[C---:B------:R-:W-:Y:S02]  /*1c40*/  LOP3.LUT R20, R2.reuse, R19, RZ, 0x3c, !PT ;  /* 0x0000001302147212 */ /* 0x040fe400078e3cff */
[----:B------:R-:W-:Y:S02]  /*1c50*/  ISETP.GE.U32.AND P4, PT, R21, R16, PT ;  /* 0x000000101500720c */ /* 0x000fe40003f86070 */
[----:B------:R-:W-:Y:S01]  /*1c60*/  LOP3.LUT R2, R2, R13, RZ, 0x3c, !PT ;  /* 0x0000000d02027212 */ /* 0x000fe200078e3cff */
[----:B0-----:R-:W-:Y:S01]  /*1c70*/  FADD.FTZ R5, R18, R5 ;  /* 0x0000000512057221 */ /* 0x001fe20000010000 */
[----:B------:R-:W-:-:S02]  /*1c80*/  @!P0 IADD3 R7, PT, PT, R7, 0x1, RZ ;  /* 0x0000000107078810 */ /* 0x000fc40007ffe0ff */
[----:B------:R-:W-:Y:S01]  /*1c90*/  ISETP.NE.AND P0, PT, R13, RZ, PT ;  /* 0x000000ff0d00720c */ /* 0x000fe20003f05270 */
[----:B------:R-:W-:Y:S01]  /*1ca0*/  @P2 VIADD R30, R30, 0x1 ;  /* 0x000000011e1e2836 */ /* 0x000fe20000000000 */
[----:B------:R-:W-:Y:S02]  /*1cb0*/  FSETP.NE.FTZ.AND P1, PT, R5, RZ, PT ;  /* 0x000000ff0500720b */ /* 0x000fe40003f35000 */
[----:B------:R-:W-:Y:S02]  /*1cc0*/  ISETP.GE.AND P2, PT, R2, RZ, PT ;  /* 0x000000ff0200720c */ /* 0x000fe40003f46270 */
[----:B------:R-:W-:Y:S01]  /*1cd0*/  ISETP.GE.AND P3, PT, R20, RZ, PT ;  /* 0x000000ff1400720c */ /* 0x000fe20003f66270 */
[----:B------:R-:W-:-:S08]  /*1ce0*/  @P4 VIADD R7, R7, 0x1 ;  /* 0x0000000107074836 */ /* 0x000fd00000000000 */
[----:B------:R0:W1:Y:S02]  /*1cf0*/  @P1 MUFU.LG2 R2, R5 ;  /* 0x0000000500021308 */ /* 0x0000640000000c00 */
[----:B------:R-:W-:Y:S02]  /*1d00*/  @!P2 IADD3 R7, PT, PT, -R7, RZ, RZ ;  /* 0x000000ff0707a210 */ /* 0x000fe40007ffe1ff */
[----:B------:R-:W-:Y:S01]  /*1d10*/  @!P0 LOP3.LUT R7, RZ, R13, RZ, 0x33, !PT ;  /* 0x0000000dff078212 */ /* 0x000fe200078e33ff */
[----:B------:R-:W-:Y:S01]  /*1d20*/  @!P3 IMAD.MOV R30, RZ, RZ, -R30 ;  /* 0x000000ffff1eb224 */ /* 0x000fe200078e0a1e */
[----:B------:R-:W-:Y:S02]  /*1d30*/  LOP3.LUT P0, RZ, R0, 0x3c3, RZ, 0xc0, !PT ;  /* 0x000003c300ff7812 */ /* 0x000fe4000780c0ff */
[----:B------:R-:W-:Y:S02]  /*1d40*/  ISETP.NE.AND P3, PT, R17, RZ, PT ;  /* 0x000000ff1100720c */ /* 0x000fe40003f65270 */
[----:B------:R-:W-:-:S02]  /*1d50*/  @!P5 LOP3.LUT R30, RZ, R19, RZ, 0x33, !PT ;  /* 0x00000013ff1ed212 */ /* 0x000fc400078e33ff */
[----:B------:R-:W-:Y:S02]  /*1d60*/  SEL R16, RZ, 0x1, !P3 ;  /* 0x00000001ff107807 */ /* 0x000fe40005800000 */
[----:B------:R-:W-:Y:S01]  /*1d70*/  SHF.R.S32.HI R19, RZ, 0x1f, R6 ;  /* 0x0000001fff137819 */ /* 0x000fe20000011406 */
[----:B------:R-:W-:Y:S01]  /*1d80*/  IMAD R6, R6, UR9, RZ ;  /* 0x0000000906067c24 */ /* 0x000fe2000f8e02ff */
[----:B------:R-:W-:Y:S02]  /*1d90*/  ISETP.LT.U32.AND P2, PT, R22, R30, PT ;  /* 0x0000001e1600720c */ /* 0x000fe40003f41070 */
[----:B------:R-:W-:Y:S01]  /*1da0*/  SHF.R.S32.HI R17, RZ, 0x1f, R30 ;  /* 0x0000001fff117819 */ /* 0x000fe2000001141e */
[----:B0-----:R-:W-:Y:S01]  /*1db0*/  IMAD R5, R7, UR11, RZ ;  /* 0x0000000b07057c24 */ /* 0x001fe2000f8e02ff */
[----:B------:R-:W-:Y:S02]  /*1dc0*/  LOP3.LUT R16, R19, R16, RZ, 0xfc, !PT ;  /* 0x0000001013107212 */ /* 0x000fe400078efcff */
[----:B------:R-:W-:Y:S01]  /*1dd0*/  ISETP.LT.AND.EX P2, PT, R23, R17, PT, P2 ;  /* 0x000000111700720c */ /* 0x000fe20003f41320 */
[----:B------:R-:W-:-:S02]  /*1de0*/  IMAD.MOV.U32 R23, RZ, RZ, 0x7f800000 ;  /* 0x7f800000ff177424 */ /* 0x000fc400078e00ff */
[----:B-1----:R-:W-:Y:S01]  /*1df0*/  @P1 FFMA.FTZ R23, R2, 0.69314718246459960938, R15 ;  /* 0x3f31721802171823 */ /* 0x002fe2000001000f */
[----:B------:R-:W-:Y:S01]  /*1e00*/  IMAD R5, R16, R5, RZ ;  /* 0x0000000510057224 */ /* 0x000fe200078e02ff */
[----:B------:R-:W-:Y:S01]  /*1e10*/  SEL R7, R22, R30, P2 ;  /* 0x0000001e16077207 */ /* 0x000fe20001000000 */
[----:B------:R-:W-:Y:S07]  /*1e20*/  @P0 BRA `(.L_x_179) ;  /* 0x0000001000900947 */ /* 0x000fee0003800000 */
[----:B------:R-:W0:Y:S02]  /*1e30*/  LDCU.U8 UR4, c[0x0][0x548] ;  /* 0x0000a900ff0477ac */ /* 0x000e240008000000 */
[----:B0-----:R-:W-:-:S09]  /*1e40*/  UISETP.NE.AND UP0, UPT, UR4, URZ, UPT ;  /* 0x000000ff0400728c */ /* 0x001fd2000bf05270 */
[----:B------:R-:W-:Y:S05]  /*1e50*/  BRA.U !UP0, `(.L_x_180) ;  /* 0x0000001108747547 */ /* 0x000fea000b800000 */
[----:B------:R-:W-:Y:S02]  /*1e60*/  LEA.HI R27, R0, UR6, RZ, 0x1e ;  /* 0x00000006001b7c11 */ /* 0x000fe4000f8ff0ff */
[----:B------:R-:W-:Y:S02]  /*1e70*/  ISETP.LT.U32.AND P0, PT, R13, 0x1, PT ;  /* 0x000000010d00780c */ /* 0x000fe40003f01070 */
[----:B------:R-:W-:Y:S02]  /*1e80*/  ISETP.GE.AND P1, PT, R27, UR7, PT ;  /* 0x000000071b007c0c */ /* 0x000fe4000bf26270 */
[----:B------:R-:W-:-:S04]  /*1e90*/  SHF.R.S32.HI R2, RZ, 0x1f, R13 ;  /* 0x0000001fff027819 */ /* 0x000fc8000001140d */
[----:B------:R-:W-:-:S04]  /*1ea0*/  ISETP.LT.AND.EX P0, PT, R2, RZ, PT, P0 ;  /* 0x000000ff0200720c */ /* 0x000fc80003f01300 */
[----:B------:R-:W-:Y:S02]  /*1eb0*/  SEL R30, R13, 0x1, P0 ;  /* 0x000000010d1e7807 */ /* 0x000fe40000000000 */
[----:B------:R-:W-:Y:S01]  /*1ec0*/  SEL R16, R2, RZ, P0 ;  /* 0x000000ff02107207 */ /* 0x000fe20000000000 */
[----:B------:R-:W-:Y:S06]  /*1ed0*/  @P1 BRA `(.L_x_179) ;  /* 0x0000001000641947 */ /* 0x000fec0003800000 */
        /* <DEDUP_REMOVED lines=39> */
.L_x_181:
[----:B------:R-:W-:Y:S01]  /*2150*/  IMAD.MOV.U32 R21, RZ, RZ, RZ ;  /* 0x000000ffff157224 */ /* 0x000fe200078e00ff */
[----:B------:R-:W-:Y:S02]  /*2160*/  MOV R20, R30 ;  /* 0x0000001e00147202 */ /* 0x000fe40000000f00 */
[----:B------:R-:W-:Y:S02]  /*2170*/  MOV R18, 0x2190 ;  /* 0x0000219000127802 */ /* 0x000fe40000000f00 */
[----:B------:R-:W-:Y:S05]  /*2180*/  CALL.REL.NOINC `($__internal_5_$__cuda_sm20_div_s64) ;  /* 0x0000001c00b87944 */ /* 0x000fea0003c00000 */
[----:B------:R-:W-:Y:S02]  /*2190*/  IADD3 R13, PT, PT, -R16, RZ, RZ ;  /* 0x000000ff100d7210 */ /* 0x000fe40007ffe1ff */
[----:B------:R-:W-:-:S03]  /*21a0*/  MOV R31, R17 ;  /* 0x00000011001f7202 */ /* 0x000fc60000000f00 */
[----:B------:R-:W-:Y:S01]  /*21b0*/  IMAD R27, R30, R13, R27 ;  /* 0x0000000d1e1b7224 */ /* 0x000fe200078e021b */
[----:B------:R-:W-:-:S07]  /*21c0*/  MOV R30, R16 ;  /* 0x00000010001e7202 */ /* 0x000fce0000000f00 */
.L_x_182:
[----:B------:R-:W-:Y:S01]  /*21d0*/  IABS R17, UR15 ;  /* 0x0000000f00117c13 */ /* 0x000fe20008000000 */
[----:B------:R-:W-:Y:S01]  /*21e0*/  IMAD R3, R3, R14, RZ ;  /* 0x0000000e03037224 */ /* 0x000fe200078e02ff */
[----:B------:R-:W-:Y:S01]  /*21f0*/  IABS R15, R27 ;  /* 0x0000001b000f7213 */ /* 0x000fe20000000000 */
[----:B------:R-:W-:Y:S01]  /*2200*/  BSSY.RECONVERGENT B0, `(.L_x_183) ;  /* 0x0000040000007945 */ /* 0x000fe20003800200 */
[----:B------:R-:W0:Y:S01]  /*2210*/  I2F.U32.RP R20, R17 ;  /* 0x0000001100147306 */ /* 0x000e220000209000 */
[----:B------:R-:W-:Y:S01]  /*2220*/  IABS R13, UR15 ;  /* 0x0000000f000d7c13 */ /* 0x000fe20008000000 */
[----:B------:R-:W-:Y:S01]  /*2230*/  IMAD R3, R11, R4, R3 ;  /* 0x000000040b037224 */ /* 0x000fe200078e0203 */
[----:B------:R-:W-:-:S03]  /*2240*/  LOP3.LUT R4, R27, UR15, RZ, 0x3c, !PT ;  /* 0x0000000f1b047c12 */ /* 0x000fc6000f8e3cff */
[----:B------:R-:W-:Y:S01]  /*2250*/  IMAD.MOV R13, RZ, RZ, -R13 ;  /* 0x000000ffff0d7224 */ /* 0x000fe200078e0a0d */
[----:B------:R-:W-:Y:S01]  /*2260*/  ISETP.GE.AND P0, PT, R4, RZ, PT ;  /* 0x000000ff0400720c */ /* 0x000fe20003f06270 */
[----:B0-----:R-:W0:Y:S02]  /*2270*/  MUFU.RCP R18, R20 ;  /* 0x0000001400127308 */ /* 0x001e240000001000 */
[----:B0-----:R-:W-:Y:S02]  /*2280*/  VIADD R18, R18, 0xffffffe ;  /* 0x0ffffffe12127836 */ /* 0x001fe40000000000 */
[----:B------:R-:W-:-:S04]  /*2290*/  IMAD.WIDE.U32 R20, R11, R14, RZ ;  /* 0x0000000e0b147225 */ /* 0x000fc800078e00ff */
[----:B------:R-:W0:Y:S01]  /*22a0*/  F2I.FTZ.U32.TRUNC.NTZ R19, R18 ;  /* 0x0000001200137305 */ /* 0x000e22000021f000 */
[----:B------:R-:W-:Y:S02]  /*22b0*/  IMAD.IADD R3, R21, 0x1, R3 ;  /* 0x0000000115037824 */ /* 0x000fe400078e0203 */
[----:B------:R-:W-:-:S04]  /*22c0*/  IMAD.WIDE.U32 R34, R20, R32, RZ ;  /* 0x0000002014227225 */ /* 0x000fc800078e00ff */
[----:B------:R-:W-:-:S04]  /*22d0*/  IMAD R3, R3, R32, RZ ;  /* 0x0000002003037224 */ /* 0x000fc800078e02ff */
[----:B------:R-:W-:Y:S02]  /*22e0*/  IMAD R3, R33, R20, R3 ;  /* 0x0000001421037224 */ /* 0x000fe400078e0203 */
[----:B0-----:R-:W-:Y:S01]  /*22f0*/  IMAD.MOV R16, RZ, RZ, -R19 ;  /* 0x000000ffff107224 */ /* 0x001fe200078e0a13 */
[----:B------:R-:W-:-:S03]  /*2300*/  MOV R18, RZ ;  /* 0x000000ff00127202 */ /* 0x000fc60000000f00 */
[----:B------:R-:W-:-:S04]  /*2310*/  IMAD R16, R16, R17, RZ ;  /* 0x0000001110107224 */ /* 0x000fc800078e02ff */
[----:B------:R-:W-:-:S04]  /*2320*/  IMAD.HI.U32 R16, R19, R16, R18 ;  /* 0x0000001013107227 */ /* 0x000fc800078e0012 */
[----:B------:R-:W-:Y:S02]  /*2330*/  IMAD.IADD R19, R35, 0x1, R3 ;  /* 0x0000000123137824 */ /* 0x000fe400078e0203 */
[----:B------:R-:W-:-:S03]  /*2340*/  IMAD.HI.U32 R16, R16, R15, RZ ;  /* 0x0000000f10107227 */ /* 0x000fc600078e00ff */
[----:B------:R-:W-:Y:S01]  /*2350*/  LOP3.LUT R3, R31, R19, RZ, 0xfc, !PT ;  /* 0x000000131f037212 */ /* 0x000fe200078efcff */
[----:B------:R-:W-:-:S05]  /*2360*/  IMAD R18, R16, R13, R15 ;  /* 0x0000000d10127224 */ /* 0x000fca00078e020f */
[----:B------:R-:W-:-:S13]  /*2370*/  ISETP.GT.U32.AND P1, PT, R17, R18, PT ;  /* 0x000000121100720c */ /* 0x000fda0003f24070 */
[-C--:B------:R-:W-:Y:S02]  /*2380*/  @!P1 IADD3 R18, PT, PT, R18, -R17.reuse, RZ ;  /* 0x8000001112129210 */ /* 0x080fe40007ffe0ff */
[----:B------:R-:W-:Y:S02]  /*2390*/  @!P1 IADD3 R16, PT, PT, R16, 0x1, RZ ;  /* 0x0000000110109810 */ /* 0x000fe40007ffe0ff */
[----:B------:R-:W-:Y:S02]  /*23a0*/  ISETP.GE.U32.AND P2, PT, R18, R17, PT ;  /* 0x000000111200720c */ /* 0x000fe40003f46070 */
[----:B------:R-:W-:-:S11]  /*23b0*/  ISETP.NE.AND P1, PT, RZ, UR15, PT ;  /* 0x0000000fff007c0c */ /* 0x000fd6000bf25270 */
        /* <DEDUP_REMOVED lines=29> */
.L_x_184:
[----:B------:R-:W-:Y:S01]  /*2590*/  IMAD.MOV.U32 R27, RZ, RZ, R30 ;  /* 0x000000ffff1b7224 */ /* 0x000fe200078e001e */
[----:B------:R-:W-:Y:S01]  /*25a0*/  MOV R21, R31 ;  /* 0x0000001f00157202 */ /* 0x000fe20000000f00 */
[----:B------:R-:W-:Y:S01]  /*25b0*/  IMAD.MOV.U32 R20, RZ, RZ, R34 ;  /* 0x000000ffff147224 */ /* 0x000fe200078e0022 */
[----:B------:R-:W-:Y:S02]  /*25c0*/  MOV R18, 0x25e0 ;  /* 0x000025e000127802 */ /* 0x000fe40000000f00 */
[----:B------:R-:W-:Y:S05]  /*25d0*/  CALL.REL.NOINC `($__internal_5_$__cuda_sm20_div_s64) ;  /* 0x0000001800a47944 */ /* 0x000fea0003c00000 */
[----:B------:R-:W-:-:S05]  /*25e0*/  IADD3 R31, PT, PT, -R16, RZ, RZ ;  /* 0x000000ff101f7210 */ /* 0x000fca0007ffe1ff */
[----:B------:R-:W-:Y:S02]  /*25f0*/  IMAD R31, R31, R34, R30 ;  /* 0x000000221f1f7224 */ /* 0x000fe400078e021e */
.L_x_185:
[----:B------:R-:W-:Y:S05]  /*2600*/  BSYNC.RECONVERGENT B0 ;  /* 0x0000000000007941 */ /* 0x000fea0003800200 */
.L_x_183:
[-C--:B------:R-:W-:Y:S01]  /*2610*/  IABS R17, R14.reuse ;  /* 0x0000000e00117213 */ /* 0x080fe20000000000 */
[----:B------:R-:W0:Y:S01]  /*2620*/  LDC R19, c[0x0][0x3e0] ;  /* 0x0000f800ff137b82 */ /* 0x000e220000000800 */
[----:B------:R-:W-:Y:S01]  /*2630*/  IABS R13, R9 ;  /* 0x00000009000d7213 */ /* 0x000fe20000000000 */
[----:B------:R-:W-:Y:S01]  /*2640*/  IMAD.MOV.U32 R36, RZ, RZ, RZ ;  /* 0x000000ffff247224 */ /* 0x000fe200078e00ff */
[----:B------:R-:W1:Y:S01]  /*2650*/  I2F.U32.RP R21, R17 ;  /* 0x0000001100157306 */ /* 0x000e620000209000 */
[----:B------:R-:W-:Y:S01]  /*2660*/  IABS R15, R11 ;  /* 0x0000000b000f7213 */ /* 0x000fe20000000000 */
[----:B------:R-:W2:Y:S01]  /*2670*/  LDCU UR16, c[0x0][0x430] ;  /* 0x00008600ff1077ac */ /* 0x000ea20008000800 */
[----:B------:R-:W-:Y:S02]  /*2680*/  IABS R28, R14 ;  /* 0x0000000e001c7213 */ /* 0x000fe40000000000 */
[----:B------:R-:W-:Y:S01]  /*2690*/  ISETP.NE.AND P5, PT, R14, RZ, PT ;  /* 0x000000ff0e00720c */ /* 0x000fe20003fa5270 */
[----:B------:R-:W3:Y:S02]  /*26a0*/  LDCU UR4, c[0x0][0x434] ;  /* 0x00008680ff0477ac */ /* 0x000ee40008000800 */
[----:B------:R-:W4:Y:S01]  /*26b0*/  I2F.U32.RP R18, R13 ;  /* 0x0000000d00127306 */ /* 0x000f220000209000 */
[----:B------:R-:W-:-:S07]  /*26c0*/  IMAD.MOV R28, RZ, RZ, -R28 ;  /* 0x000000ffff1c7224 */ /* 0x000fce00078e0a1c */
[----:B------:R-:W5:Y:S01]  /*26d0*/  I2F.U32.RP R22, R15 ;  /* 0x0000000f00167306 */ /* 0x000f620000209000 */
[----:B--2---:R-:W-:Y:S01]  /*26e0*/  USEL UR16, UR16, 0x1, UP1 ;  /* 0x0000000110107887 */ /* 0x004fe20008800000 */
[----:B0-----:R-:W-:-:S06]  /*26f0*/  ISETP.LT.U32.AND P0, PT, R19, 0x1, PT ;  /* 0x000000011300780c */ /* 0x001fcc0003f01070 */
[----:B-1----:R-:W0:Y:S01]  /*2700*/  MUFU.RCP R20, R21 ;  /* 0x0000001500147308 */ /* 0x002e220000001000 */
[----:B------:R-:W-:Y:S01]  /*2710*/  ISETP.LT.AND.EX P0, PT, R2, RZ, PT, P0 ;  /* 0x000000ff0200720c */ /* 0x000fe20003f01300 */
[----:B------:R-:W-:Y:S02]  /*2720*/  USHF.R.S32.HI UR5, URZ, 0x1f, UR16 ;  /* 0x0000001fff057899 */ /* 0x000fe40008011410 */
[----:B---3--:R-:W-:Y:S01]  /*2730*/  UIMAD UR4, UR16, UR4, URZ ;  /* 0x00000004100472a4 */ /* 0x008fe2000f8e02ff */
[----:B------:R-:W-:-:S03]  /*2740*/  SEL R19, R19, 0x1, P0 ;  /* 0x0000000113137807 */ /* 0x000fc60000000000 */
[----:B----4-:R-:W1:Y:S08]  /*2750*/  MUFU.RCP R18, R18 ;  /* 0x0000001200127308 */ /* 0x010e700000001000 */
[----:B-----5:R-:W2:Y:S01]  /*2760*/  MUFU.RCP R38, R22 ;  /* 0x0000001600267308 */ /* 0x020ea20000001000 */
[----:B0-----:R-:W-:Y:S01]  /*2770*/  VIADD R20, R20, 0xffffffe ;  /* 0x0ffffffe14147836 */ /* 0x001fe20000000000 */
[----:B------:R-:W-:-:S06]  /*2780*/  IABS R21, R19 ;  /* 0x0000001300157213 */ /* 0x000fcc0000000000 */
[----:B------:R-:W0:Y:S01]  /*2790*/  F2I.FTZ.U32.TRUNC.NTZ R37, R20 ;  /* 0x0000001400257305 */ /* 0x000e22000021f000 */
[----:B-1----:R-:W-:Y:S01]  /*27a0*/  VIADD R34, R18, 0xffffffe ;  /* 0x0ffffffe12227836 */ /* 0x002fe20000000000 */
[----:B------:R-:W-:-:S06]  /*27b0*/  IABS R18, R7 ;  /* 0x0000000700127213 */ /* 0x000fcc0000000000 */
[----:B------:R-:W1:Y:S01]  /*27c0*/  F2I.FTZ.U32.TRUNC.NTZ R35, R34 ;  /* 0x0000002200237305 */ /* 0x000e62000021f000 */
[----:B--2---:R-:W-:Y:S01]  /*27d0*/  VIADD R38, R38, 0xffffffe ;  /* 0x0ffffffe26267836 */ /* 0x004fe20000000000 */
[----:B0-----:R-:W-:-:S06]  /*27e0*/  IADD3 R2, PT, PT, RZ, -R37, RZ ;  /* 0x80000025ff027210 */ /* 0x001fcc0007ffe0ff */
[----:B------:R-:W0:Y:S01]  /*27f0*/  I2F.U32.RP R32, R21 ;  /* 0x0000001500207306 */ /* 0x000e220000209000 */
[----:B------:R-:W-:Y:S02]  /*2800*/  IMAD R29, R2, R17, RZ ;  /* 0x00000011021d7224 */ /* 0x000fe400078e02ff */
[----:B-1----:R-:W-:-:S05]  /*2810*/  IMAD.MOV R20, RZ, RZ, -R35 ;  /* 0x000000ffff147224 */ /* 0x002fca00078e0a23 */
[----:B------:R-:W1:Y:S01]  /*2820*/  F2I.FTZ.U32.TRUNC.NTZ R39, R38 ;  /* 0x0000002600277305 */ /* 0x000e62000021f000 */
[----:B------:R-:W-:-:S04]  /*2830*/  IMAD.HI.U32 R29, R37, R29, R36 ;  /* 0x0000001d251d7227 */ /* 0x000fc800078e0024 */
[----:B------:R-:W-:Y:S01]  /*2840*/  IMAD R37, R20, R13, RZ ;  /* 0x0000000d14257224 */ /* 0x000fe200078e02ff */
[----:B------:R-:W-:Y:S01]  /*2850*/  IABS R20, R31 ;  /* 0x0000001f00147213 */ /* 0x000fe20000000000 */
[----:B------:R-:W-:Y:S01]  /*2860*/  IMAD.MOV.U32 R34, RZ, RZ, RZ ;  /* 0x000000ffff227224 */ /* 0x000fe200078e00ff */
[----:B0-----:R-:W0:Y:S03]  /*2870*/  MUFU.RCP R32, R32 ;  /* 0x0000002000207308 */ /* 0x001e260000001000 */
[----:B------:R-:W-:Y:S01]  /*2880*/  IMAD.HI.U32 R37, R35, R37, R34 ;  /* 0x0000002523257227 */ /* 0x000fe200078e0022 */
[----:B------:R-:W-:-:S03]  /*2890*/  IABS R35, R9 ;  /* 0x0000000900237213 */ /* 0x000fc60000000000 */
[----:B-1----:R-:W-:Y:S01]  /*28a0*/  IMAD.MOV R22, RZ, RZ, -R39 ;  /* 0x000000ffff167224 */ /* 0x002fe200078e0a27 */
[----:B------:R-:W1:Y:S01]  /*28b0*/  I2F.U32.RP R2, R18 ;  /* 0x0000001200027306 */ /* 0x000e620000209000 */
[----:B------:R-:W-:Y:S01]  /*28c0*/  IADD3 R35, PT, PT, RZ, -R35, RZ ;  /* 0x80000023ff237210 */ /* 0x000fe20007ffe0ff */
[----:B------:R-:W-:-:S04]  /*28d0*/  IMAD.HI.U32 R29, R29, R20, RZ ;  /* 0x000000141d1d7227 */ /* 0x000fc800078e00ff */
[----:B------:R-:W-:Y:S02]  /*28e0*/  HFMA2 R38, -RZ, RZ, 0, 0 ;  /* 0x00000000ff267431 */ /* 0x000fe400000001ff */
[----:B------:R-:W-:Y:S01]  /*28f0*/  IMAD R27, R22, R15, RZ ;  /* 0x0000000f161b7224 */ /* 0x000fe200078e02ff */
[----:B------:R-:W-:Y:S01]  /*2900*/  IABS R22, R16 ;  /* 0x0000001000167213 */ /* 0x000fe20000000000 */
[----:B------:R-:W-:Y:S01]  /*2910*/  IMAD R28, R29, R28, R20 ;  /* 0x0000001c1d1c7224 */ /* 0x000fe200078e0214 */
[----:B------:R-:W-:Y:S01]  /*2920*/  LOP3.LUT R20, R31, R14, RZ, 0x3c, !PT ;  /* 0x0000000e1f147212 */ /* 0x000fe200078e3cff */
[----:B0-----:R-:W-:Y:S02]  /*2930*/  VIADD R32, R32, 0xffffffe ;  /* 0x0ffffffe20207836 */ /* 0x001fe40000000000 */
[----:B------:R-:W-:Y:S01]  /*2940*/  IMAD.HI.U32 R24, R37, R22, RZ ;  /* 0x0000001625187227 */ /* 0x000fe200078e00ff */
[----:B------:R-:W-:Y:S01]  /*2950*/  ISETP.GT.U32.AND P3, PT, R17, R28, PT ;  /* 0x0000001c1100720c */ /* 0x000fe20003f64070 */
[----:B------:R0:W-:Y:S01]  /*2960*/  F2I.FTZ.U32.TRUNC.NTZ R33, R32 ;  /* 0x0000002000217305 */ /* 0x0001e2000021f000 */
[----:B------:R-:W-:Y:S01]  /*2970*/  ISETP.GE.AND P2, PT, R20, RZ, PT ;  /* 0x000000ff1400720c */ /* 0x000fe20003f46270 */
[----:B------:R-:W-:Y:S01]  /*2980*/  IMAD R22, R24, R35, R22 ;  /* 0x0000002318167224 */ /* 0x000fe200078e0216 */
[----:B------:R-:W-:Y:S01]  /*2990*/  LOP3.LUT R20, R16, R9, RZ, 0x3c, !PT ;  /* 0x0000000910147212 */ /* 0x000fe200078e3cff */
[----:B------:R-:W-:-:S03]  /*29a0*/  IMAD.HI.U32 R27, R39, R27, R38 ;  /* 0x0000001b271b7227 */ /* 0x000fc600078e0026 */
[----:B------:R-:W-:Y:S01]  /*29b0*/  ISETP.GT.U32.AND P1, PT, R13, R22, PT ;  /* 0x000000160d00720c */ /* 0x000fe20003f24070 */
[----:B-1----:R-:W1:Y:S01]  /*29c0*/  MUFU.RCP R2, R2 ;  /* 0x0000000200027308 */ /* 0x002e620000001000 */
[----:B------:R-:W-:-:S03]  /*29d0*/  ISETP.GE.AND P0, PT, R20, RZ, PT ;  /* 0x000000ff1400720c */ /* 0x000fc60003f06270 */
[----:B------:R-:W-:Y:S01]  /*29e0*/  @!P3 IMAD.IADD R28, R28, 0x1, -R17 ;  /* 0x000000011c1cb824 */ /* 0x000fe200078e0a11 */
[----:B------:R-:W-:Y:S02]  /*29f0*/  @!P3 IADD3 R29, PT, PT, R29, 0x1, RZ ;  /* 0x000000011d1db810 */ /* 0x000fe40007ffe0ff */
[----:B0-----:R-:W-:Y:S02]  /*2a00*/  MOV R32, RZ ;  /* 0x000000ff00207202 */ /* 0x001fe40000000f00 */
[----:B------:R-:W-:-:S03]  /*2a10*/  ISETP.GE.U32.AND P6, PT, R28, R17, PT ;  /* 0x000000111c00720c */ /* 0x000fc60003fc6070 */
[----:B------:R-:W-:Y:S02]  /*2a20*/  @!P1 IMAD.IADD R22, R22, 0x1, -R13 ;  /* 0x0000000116169824 */ /* 0x000fe400078e0a0d */
[----:B------:R-:W-:Y:S01]  /*2a30*/  @!P1 VIADD R24, R24, 0x1 ;  /* 0x0000000118189836 */ /* 0x000fe20000000000 */
[----:B------:R-:W-:Y:S02]  /*2a40*/  ISETP.NE.AND P1, PT, R9, RZ, PT ;  /* 0x000000ff0900720c */ /* 0x000fe40003f25270 */
[----:B------:R-:W-:Y:S01]  /*2a50*/  ISETP.GE.U32.AND P4, PT, R22, R13, PT ;  /* 0x0000000d1600720c */ /* 0x000fe20003f86070 */
[----:B-1----:R-:W-:Y:S01]  /*2a60*/  VIADD R34, R2, 0xffffffe ;  /* 0x0ffffffe02227836 */ /* 0x002fe20000000000 */
[----:B------:R-:W-:Y:S02]  /*2a70*/  IADD3 R2, PT, PT, RZ, -R33, RZ ;  /* 0x80000021ff027210 */ /* 0x000fe40007ffe0ff */
[----:B------:R-:W-:Y:S01]  /*2a80*/  IABS R13, R4 ;  /* 0x00000004000d7213 */ /* 0x000fe20000000000 */
[----:B------:R-:W0:Y:S01]  /*2a90*/  F2I.FTZ.U32.TRUNC.NTZ R35, R34 ;  /* 0x0000002200237305 */ /* 0x000e22000021f000 */
[----:B------:R-:W-:Y:S01]  /*2aa0*/  @P6 VIADD R29, R29, 0x1 ;  /* 0x000000011d1d6836 */ /* 0x000fe20000000000 */
[----:B------:R-:W-:Y:S01]  /*2ab0*/  IABS R22, R11 ;  /* 0x0000000b00167213 */ /* 0x000fe20000000000 */
[----:B------:R-:W-:Y:S01]  /*2ac0*/  IMAD R17, R2, R21, RZ ;  /* 0x0000001502117224 */ /* 0x000fe200078e02ff */
[----:B------:R-:W-:Y:S01]  /*2ad0*/  IABS R2, R19 ;  /* 0x0000001300027213 */ /* 0x000fe20000000000 */
[----:B------:R-:W-:Y:S01]  /*2ae0*/  @!P2 IMAD.MOV R29, RZ, RZ, -R29 ;  /* 0x000000ffff1da224 */ /* 0x000fe200078e0a1d */
[----:B------:R-:W-:Y:S01]  /*2af0*/  @!P5 LOP3.LUT R29, RZ, R14, RZ, 0x33, !PT ;  /* 0x0000000eff1dd212 */ /* 0x000fe200078e33ff */
[----:B------:R-:W-:Y:S01]  /*2b00*/  IMAD.HI.U32 R17, R33, R17, R32 ;  /* 0x0000001121117227 */ /* 0x000fe200078e0020 */
[----:B------:R-:W-:-:S02]  /*2b10*/  @P4 IADD3 R24, PT, PT, R24, 0x1, RZ ;  /* 0x0000000118184810 */ /* 0x000fc40007ffe0ff */
[----:B------:R-:W-:Y:S01]  /*2b20*/  IABS R28, R29 ;  /* 0x0000001d001c7213 */ /* 0x000fe20000000000 */
[----:B------:R-:W-:Y:S01]  /*2b30*/  IMAD.MOV R2, RZ, RZ, -R2 ;  /* 0x000000ffff027224 */ /* 0x000fe200078e0a02 */
[----:B------:R-:W-:Y:S01]  /*2b40*/  @!P0 IADD3 R24, PT, PT, -R24, RZ, RZ ;  /* 0x000000ff18188210 */ /* 0x000fe20007ffe1ff */
[----:B------:R-:W-:Y:S01]  /*2b50*/  IMAD.HI.U32 R17, R17, R13, RZ ;  /* 0x0000000d11117227 */ /* 0x000fe200078e00ff */
[----:B------:R-:W-:-:S03]  /*2b60*/  @!P1 LOP3.LUT R24, RZ, R9, RZ, 0x33, !PT ;  /* 0x00000009ff189212 */ /* 0x000fc600078e33ff */
[----:B0-----:R-:W-:Y:S02]  /*2b70*/  IMAD.MOV R20, RZ, RZ, -R35 ;  /* 0x000000ffff147224 */ /* 0x001fe400078e0a23 */
[----:B------:R-:W-:Y:S02]  /*2b80*/  IMAD R2, R17, R2, R13 ;  /* 0x0000000211027224 */ /* 0x000fe400078e020d */
[----:B------:R-:W-:Y:S01]  /*2b90*/  IMAD R13, R20, R18, RZ ;  /* 0x00000012140d7224 */ /* 0x000fe200078e02ff */
[----:B------:R-:W-:Y:S01]  /*2ba0*/  IABS R20, R24 ;  /* 0x0000001800147213 */ /* 0x000fe20000000000 */
[----:B------:R-:W-:Y:S01]  /*2bb0*/  IMAD.MOV.U32 R34, RZ, RZ, RZ ;  /* 0x000000ffff227224 */ /* 0x000fe200078e00ff */
[----:B------:R-:W-:Y:S01]  /*2bc0*/  ISETP.GT.U32.AND P4, PT, R21, R2, PT ;  /* 0x000000021500720c */ /* 0x000fe20003f84070 */
[----:B------:R-:W-:Y:S02]  /*2bd0*/  IMAD.MOV R22, RZ, RZ, -R22 ;  /* 0x000000ffff167224 */ /* 0x000fe400078e0a16 */
[----:B------:R-:W-:Y:S01]  /*2be0*/  IMAD.HI.U32 R34, R35, R13, R34 ;  /* 0x0000000d23227227 */ /* 0x000fe200078e0022 */
[----:B------:R-:W-:-:S03]  /*2bf0*/  IABS R13, R7 ;  /* 0x00000007000d7213 */ /* 0x000fc60000000000 */
[----:B------:R-:W-:-:S04]  /*2c00*/  IMAD.HI.U32 R27, R27, R28, RZ ;  /* 0x0000001c1b1b7227 */ /* 0x000fc800078e00ff */
[----:B------:R-:W-:Y:S02]  /*2c10*/  IMAD.MOV R13, RZ, RZ, -R13 ;  /* 0x000000ffff0d7224 */ /* 0x000fe400078e0a0d */
        /* <DEDUP_REMOVED lines=23> */
[----:B------:R-:W-:-:S02]  /*2d90*/  ISETP.GE.U32.AND P6, PT, R22, R15, PT ;  /* 0x0000000f1600720c */ /* 0x000fc40003fc6070 */
[----:B------:R-:W-:Y:S02]  /*2da0*/  ISETP.GE.AND P0, PT, R14, RZ, PT ;  /* 0x000000ff0e00720c */ /* 0x000fe40003f06270 */
[----:B------:R-:W-:Y:S02]  /*2db0*/  @!P4 LOP3.LUT R17, RZ, R19, RZ, 0x33, !PT ;  /* 0x00000013ff11c212 */ /* 0x000fe400078e33ff */
[----:B------:R-:W-:Y:S02]  /*2dc0*/  ISETP.NE.AND P3, PT, R7, RZ, PT ;  /* 0x000000ff0700720c */ /* 0x000fe40003f65270 */
[----:B------:R-:W-:Y:S01]  /*2dd0*/  ISETP.NE.AND P4, PT, R11, RZ, PT ;  /* 0x000000ff0b00720c */ /* 0x000fe20003f85270 */
[C---:B------:R-:W-:Y:S01]  /*2de0*/  IMAD.WIDE R14, R17.reuse, UR11, RZ ;  /* 0x0000000b110e7c25 */ /* 0x040fe2000f8e02ff */
[----:B------:R-:W-:Y:S02]  /*2df0*/  IADD3 R17, PT, PT, -R17, RZ, RZ ;  /* 0x000000ff11117210 */ /* 0x000fe40007ffe1ff */
[----:B------:R-:W-:Y:S01]  /*2e00*/  IADD3 R13, PT, PT, -R24, RZ, RZ ;  /* 0x000000ff180d7210 */ /* 0x000fe20007ffe1ff */
[----:B------:R-:W-:-:S02]  /*2e10*/  @P5 VIADD R34, R34, 0x1 ;  /* 0x0000000122225836 */ /* 0x000fc40000000000 */
[----:B------:R-:W-:Y:S02]  /*2e20*/  @P6 VIADD R27, R27, 0x1 ;  /* 0x000000011b1b6836 */ /* 0x000fe40000000000 */
[----:B------:R-:W-:Y:S02]  /*2e30*/  @!P0 IMAD.MOV R34, RZ, RZ, -R34 ;  /* 0x000000ffff228224 */ /* 0x000fe400078e0a22 */
[C---:B------:R-:W-:Y:S01]  /*2e40*/  IMAD.WIDE.U32 R14, R3.reuse, UR16, R14 ;  /* 0x00000010030e7c25 */ /* 0x040fe2000f8e000e */
[----:B------:R-:W-:Y:S01]  /*2e50*/  @!P3 LOP3.LUT R34, RZ, R7, RZ, 0x33, !PT ;  /* 0x00000007ff22b212 */ /* 0x000fe200078e33ff */
[----:B------:R-:W-:Y:S02]  /*2e60*/  UIMAD UR16, UR10, UR16, URZ ;  /* 0x000000100a1072a4 */ /* 0x000fe4000f8e02ff */
[----:B------:R-:W-:Y:S01]  /*2e70*/  @!P2 IMAD.MOV R27, RZ, RZ, -R27 ;  /* 0x000000ffff1ba224 */ /* 0x000fe200078e0a1b */
[----:B------:R-:W-:Y:S01]  /*2e80*/  @!P4 LOP3.LUT R27, RZ, R11, RZ, 0x33, !PT ;  /* 0x0000000bff1bc212 */ /* 0x000fe200078e33ff */
[----:B------:R-:W-:-:S02]  /*2e90*/  IMAD R15, R3, UR5, R15 ;  /* 0x00000005030f7c24 */ /* 0x000fc4000f8e020f */
[----:B------:R-:W-:Y:S01]  /*2ea0*/  IMAD R17, R19, R17, R4 ;  /* 0x0000001113117224 */ /* 0x000fe200078e0204 */
[----:B------:R-:W-:Y:S01]  /*2eb0*/  IADD3 R4, PT, PT, -R27, RZ, RZ ;  /* 0x000000ff1b047210 */ /* 0x000fe20007ffe1ff */
[----:B------:R-:W-:Y:S02]  /*2ec0*/  IMAD.MOV R3, RZ, RZ, -R34 ;  /* 0x000000ffff037224 */ /* 0x000fe400078e0a22 */
[----:B------:R-:W-:Y:S02]  /*2ed0*/  IMAD R13, R9, R13, R16 ;  /* 0x0000000d090d7224 */ /* 0x000fe400078e0210 */
[----:B------:R-:W-:-:S04]  /*2ee0*/  IMAD.WIDE R14, R17, UR9, R14 ;  /* 0x00000009110e7c25 */ /* 0x000fc8000f8e020e */
[----:B------:R-:W-:Y:S01]  /*2ef0*/  IMAD.WIDE R16, R2, UR4, RZ ;  /* 0x0000000402107c25 */ /* 0x000fe2000f8e02ff */
[----:B------:R-:W0:Y:S03]  /*2f00*/  LDCU.64 UR4, c[0x0][0x420] ;  /* 0x00008400ff0477ac */ /* 0x000e260008000a00 */
[----:B------:R-:W-:-:S04]  /*2f10*/  IMAD.WIDE R18, R27, R10, RZ ;  /* 0x0000000a1b127225 */ /* 0x000fc800078e02ff */
[----:B------:R-:W-:Y:S01]  /*2f20*/  IMAD R3, R7, R3, R24 ;  /* 0x0000000307037224 */ /* 0x000fe200078e0218 */
[----:B------:R-:W-:Y:S01]  /*2f30*/  IADD3 R2, P1, P0, R18, R14, R16 ;  /* 0x0000000e12027210 */ /* 0x000fe2000783e010 */
[----:B------:R-:W-:Y:S02]  /*2f40*/  IMAD R4, R11, R4, R29 ;  /* 0x000000040b047224 */ /* 0x000fe400078e021d */
[----:B------:R-:W-:Y:S01]  /*2f50*/  IMAD R7, R12, UR9, RZ ;  /* 0x000000090c077c24 */ /* 0x000fe2000f8e02ff */
[----:B------:R-:W-:Y:S01]  /*2f60*/  IADD3.X R15, PT, PT, R19, R15, R17, P1, P0 ;  /* 0x0000000f130f7210 */ /* 0x000fe20000fe0411 */
        /* <DEDUP_REMOVED lines=12> */
.L_x_180:
[----:B------:R-:W0:Y:S01]  /*3030*/  LDC.64 R4, c[0x0][0x420] ;  /* 0x00010800ff047b82 */ /* 0x000e220000000a00 */
[----:B------:R-:W-:-:S05]  /*3040*/  LEA.HI R2, R0, UR6, RZ, 0x1e ;  /* 0x0000000600027c11 */ /* 0x000fca000f8ff0ff */
[----:B0-----:R-:W-:-:S05]  /*3050*/  IMAD.WIDE.U32 R2, R2, 0x4, R4 ;  /* 0x0000000402027825 */ /* 0x001fca00078e0004 */
[----:B------:R1:W-:Y:S02]  /*3060*/  STG.E desc[UR12][R2.64], R23 ;  /* 0x0000001702007986 */ /* 0x0003e4000c10190c */
.L_x_179:
[----:B------:R-:W-:Y:S05]  /*3070*/  BSYNC.RECONVERGENT B1 ;  /* 0x0000000000017941 */ /* 0x000fea0003800200 */
.L_x_178:
[----:B------:R-:W2:Y:S01]  /*3080*/  LDCU UR8, c[0x0][0x534] ;  /* 0x0000a680ff0877ac */ /* 0x000ea20008000800 */
[----:B------:R-:W-:Y:S01]  /*3090*/  IMAD.SHL.U32 R29, R0, 0x4, RZ ;  /* 0x00000004001d7824 */ /* 0x000fe200078e00ff */
[----:B------:R-:W-:Y:S02]  /*30a0*/  SHF.R.U32.HI R30, RZ, 0x3, R0 ;  /* 0x00000003ff1e7819 */ /* 0x000fe40000011600 */
[----:B01----:R-:W-:Y:S01]  /*30b0*/  CS2R R2, SRZ ;  /* 0x0000000000027805 */ /* 0x003fe2000001ff00 */
[----:B------:R-:W0:Y:S01]  /*30c0*/  LDCU UR9, c[0x0][0x44c] ;  /* 0x00008980ff0977ac */ /* 0x000e220008000800 */
[----:B------:R-:W-:Y:S02]  /*30d0*/  CS2R R4, SRZ ;  /* 0x0000000000047805 */ /* 0x000fe4000001ff00 */
[----:B------:R-:W-:Y:S02]  /*30e0*/  LOP3.LUT R29, R29, 0x1c, RZ, 0xc0, !PT ;  /* 0x0000001c1d1d7812 */ /* 0x000fe400078ec0ff */
[----:B------:R-:W-:-:S02]  /*30f0*/  CS2R R6, SRZ ;  /* 0x0000000000067805 */ /* 0x000fc4000001ff00 */
[----:B------:R-:W-:Y:S01]  /*3100*/  CS2R R10, SRZ ;  /* 0x00000000000a7805 */ /* 0x000fe2000001ff00 */
[----:B------:R-:W-:Y:S01]  /*3110*/  IMAD.MOV.U32 R13, RZ, RZ, RZ ;  /* 0x000000ffff0d7224 */ /* 0x000fe200078e00ff */
[C---:B------:R-:W-:Y:S01]  /*3120*/  LOP3.LUT R28, R29.reuse, 0x20, RZ, 0xfc, !PT ;  /* 0x000000201d1c7812 */ /* 0x040fe200078efcff */
[----:B------:R-:W-:Y:S01]  /*3130*/  IMAD R32, R30, 0x60, R29 ;  /* 0x000000601e207824 */ /* 0x000fe200078e021d */
[----:B------:R-:W-:Y:S02]  /*3140*/  LOP3.LUT R15, R29, 0x40, RZ, 0xfc, !PT ;  /* 0x000000401d0f7812 */ /* 0x000fe400078efcff */
[----:B--2---:R-:W-:Y:S01]  /*3150*/  ISETP.GE.AND P0, PT, R25, UR8, PT ;  /* 0x0000000819007c0c */ /* 0x004fe2000bf06270 */
[----:B------:R-:W-:-:S03]  /*3160*/  UISETP.GE.AND UP0, UPT, UR8, 0x1, UPT ;  /* 0x000000010800788c */ /* 0x000fc6000bf06270 */
[----:B------:R-:W-:Y:S01]  /*3170*/  ISETP.GT.U32.OR P0, PT, R0, 0x3f, P0 ;  /* 0x0000003f0000780c */ /* 0x000fe20000704470 */
[----:B0-----:R-:W-:Y:S01]  /*3180*/  UIMAD UR4, UR6, UR9, URZ ;  /* 0x00000009060472a4 */ /* 0x001fe2000f8e02ff */
[----:B------:R-:W-:-:S05]  /*3190*/  IMAD.MOV.U32 R0, RZ, RZ, RZ ;  /* 0x000000ffff007224 */ /* 0x000fca00078e00ff */
[----:B------:R-:W-:-:S06]  /*31a0*/  IMAD.U32 R12, RZ, RZ, UR4 ;  /* 0x00000004ff0c7e24 */ /* 0x000fcc000f8e00ff */
[----:B------:R-:W-:-:S04]  /*31b0*/  @!P0 FADD.FTZ R9, -R23, R26 ;  /* 0x0000001a17098221 */ /* 0x000fc80000010100 */
[----:B------:R-:W-:-:S06]  /*31c0*/  @!P0 FMUL.FTZ R9, R9, 1.4426950216293334961 ;  /* 0x3fb8aa3b09098820 */ /* 0x000fcc0000410000 */
[----:B------:R-:W0:Y:S02]  /*31d0*/  @!P0 MUFU.EX2 R9, R9 ;  /* 0x0000000900098308 */ /* 0x000e240000000800 */
[----:B0-----:R0:W-:Y:S01]  /*31e0*/  @!P0 STS [R8], R9 ;  /* 0x0000000908008388 */ /* 0x0011e20000000800 */
[----:B------:R-:W-:Y:S01]  /*31f0*/  BAR.SYNC.DEFER_BLOCKING 0x0 ;  /* 0x0000000000007b1d */ /* 0x000fe20000010000 */
[----:B------:R-:W-:-:S04]  /*3200*/  IADD3 R32, P0, PT, R32, UR4, RZ ;  /* 0x0000000420207c10 */ /* 0x000fc8000ff1e0ff */
[----:B------:R-:W-:Y:S02]  /*3210*/  LEA.HI.X.SX32 R17, R12, RZ, 0x1, P0 ;  /* 0x000000ff0c117211 */ /* 0x000fe400000f0eff */
[----:B0-----:R-:W-:Y:S01]  /*3220*/  CS2R R8, SRZ ;  /* 0x0000000000087805 */ /* 0x001fe2000001ff00 */
[----:B------:R-:W-:Y:S06]  /*3230*/  BRA.U !UP0, `(.L_x_186) ;  /* 0x0000000908207547 */ /* 0x000fec000b800000 */
[----:B------:R-:W0:Y:S01]  /*3240*/  LDCU.64 UR4, c[0x0][0x3f8] ;  /* 0x00007f00ff0477ac */ /* 0x000e220008000a00 */
[----:B------:R-:W-:Y:S01]  /*3250*/  SHF.L.U64.HI R17, R32, 0x2, R17 ;  /* 0x0000000220117819 */ /* 0x000fe20000010211 */
[----:B------:R-:W-:Y:S01]  /*3260*/  IMAD.MOV.U32 R31, RZ, RZ, RZ ;  /* 0x000000ffff1f7224 */ /* 0x000fe200078e00ff */
[----:B------:R-:W-:Y:S01]  /*3270*/  LEA R14, R30, UR14, 0x2 ;  /* 0x0000000e1e0e7c11 */ /* 0x000fe2000f8e10ff */
[----:B------:R-:W-:Y:S01]  /*3280*/  UISETP.NE.AND UP0, UPT, UR8, 0x1, UPT ;  /* 0x000000010800788c */ /* 0x000fe2000bf05270 */
[----:B------:R-:W-:Y:S01]  /*3290*/  IMAD.MOV.U32 R0, RZ, RZ, RZ ;  /* 0x000000ffff007224 */ /* 0x000fe200078e00ff */
[----:B------:R-:W-:Y:S02]  /*32a0*/  CS2R R26, SRZ ;  /* 0x00000000001a7805 */ /* 0x000fe4000001ff00 */
[----:B------:R-:W-:Y:S02]  /*32b0*/  CS2R R24, SRZ ;  /* 0x0000000000187805 */ /* 0x000fe4000001ff00 */
[----:B------:R-:W-:-:S02]  /*32c0*/  CS2R R22, SRZ ;  /* 0x0000000000167805 */ /* 0x000fc4000001ff00 */
[----:B------:R-:W-:Y:S02]  /*32d0*/  CS2R R20, SRZ ;  /* 0x0000000000147805 */ /* 0x000fe4000001ff00 */
[----:B------:R-:W-:Y:S02]  /*32e0*/  CS2R R18, SRZ ;  /* 0x0000000000127805 */ /* 0x000fe4000001ff00 */
[----:B0-----:R-:W-:Y:S01]  /*32f0*/  LEA R32, P0, R32, UR4, 0x2 ;  /* 0x0000000420207c11 */ /* 0x001fe2000f8010ff */
[----:B------:R-:W-:-:S03]  /*3300*/  UIADD3 UR4, UPT, UPT, UR7, -UR6, URZ ;  /* 0x8000000607047290 */ /* 0x000fc6000fffe0ff */
[----:B------:R-:W-:Y:S02]  /*3310*/  IADD3.X R33, PT, PT, R17, UR5, RZ, P0, !PT ;  /* 0x0000000511217c10 */ /* 0x000fe400087fe4ff */
[----:B------:R-:W-:Y:S01]  /*3320*/  CS2R R16, SRZ ;  /* 0x0000000000107805 */ /* 0x000fe2000001ff00 */
        /* <DEDUP_REMOVED lines=15> */
.L_x_192:
        /* <DEDUP_REMOVED lines=14> */
.L_x_189:
[----:B0-----:R-:W-:Y:S05]  /*3500*/  BSYNC.RECONVERGENT B0 ;  /* 0x0000000000007941 */ /* 0x001fea0003800200 */
.L_x_188:
        /* <DEDUP_REMOVED lines=30> */
.L_x_191:
[----:B------:R-:W-:Y:S05]  /*36f0*/  BSYNC.RECONVERGENT B0 ;  /* 0x0000000000007941 */ /* 0x000fea0003800200 */
.L_x_190:
        /* <DEDUP_REMOVED lines=21> */
.L_x_187:
        /* <DEDUP_REMOVED lines=20> */
.L_x_194:
[----:B------:R-:W-:Y:S05]  /*3990*/  BSYNC.RECONVERGENT B0 ;  /* 0x0000000000007941 */ /* 0x000fea0003800200 */
.L_x_193:
        /* <DEDUP_REMOVED lines=18> */
.L_x_186:
        /* <DEDUP_REMOVED lines=55> */
[----:B--2---:R-:W-:-:S04]  /*3e30*/  IMAD R12, R12, UR4, RZ ;  /* 0x000000040c0c7c24 */ /* 0x004fc8000f8e02ff */
[----:B------:R-:W-:-:S08]  /*3e40*/  IMAD R12, R19, UR5, R12 ;  /* 0x00000005130c7c24 */ /* 0x000fd0000f8e020c */
[----:B------:R-:W-:Y:S02]  /*3e50*/  @!P0 IMAD.IADD R23, R23, 0x1, -R16 ;  /* 0x0000000117178824 */ /* 0x000fe400078e0a10 */
[----:B------:R-:W-:Y:S01]  /*3e60*/  @!P0 VIADD R14, R14, 0x1 ;  /* 0x000000010e0e8836 */ /* 0x000fe20000000000 */
[----:B------:R-:W-:Y:S02]  /*3e70*/  ISETP.NE.AND P0, PT, R17, RZ, PT ;  /* 0x000000ff1100720c */ /* 0x000fe40003f05270 */
[----:B------:R-:W-:Y:S01]  /*3e80*/  ISETP.GE.U32.AND P2, PT, R23, R16, PT ;  /* 0x000000101700720c */ /* 0x000fe20003f46070 */
[----:B------:R-:W-:Y:S01]  /*3e90*/  IMAD.WIDE.U32 R22, R19, UR4, RZ ;  /* 0x0000000413167c25 */ /* 0x000fe2000f8e00ff */
[----:B------:R-:W1:Y:S03]  /*3ea0*/  LDCU.64 UR4, c[0x0][0x3f0] ;  /* 0x00007e00ff0477ac */ /* 0x000e660008000a00 */
[----:B------:R-:W-:-:S08]  /*3eb0*/  IMAD.IADD R23, R23, 0x1, R12 ;  /* 0x0000000117177824 */ /* 0x000fd000078e020c */
[----:B------:R-:W-:-:S05]  /*3ec0*/  @P2 VIADD R14, R14, 0x1 ;  /* 0x000000010e0e2836 */ /* 0x000fca0000000000 */
        /* <DEDUP_REMOVED lines=26> */
        .weak           $__internal_5_$__cuda_sm20_div_s64
        .type           $__internal_5_$__cuda_sm20_div_s64,@function
        .size           $__internal_5_$__cuda_sm20_div_s64,(.L_x_11583 - $__internal_5_$__cuda_sm20_div_s64)
$__internal_5_$__cuda_sm20_div_s64:
        /* <DEDUP_REMOVED lines=37> */
[----:B------:R-:W-:-:S04]  /*42c0*/  IMAD.HI.U32 R13, P3, R17, R22, R36 ;  /* 0x00000016110d7227 */ /* 0x000fc80007860024 */
[CC--:B------:R-:W-:Y:S02]  /*42d0*/  IMAD R22, R17.reuse, R16.reuse, RZ ;  /* 0x0000001011167224 */ /* 0x0c0fe400078e02ff */
[----:B------:R-:W-:-:S03]  /*42e0*/  IMAD.HI.U32 R16, R17, R16, RZ ;  /* 0x0000001011107227 */ /* 0x000fc600078e00ff */
[----:B------:R-:W-:Y:S01]  /*42f0*/  IADD3 R22, P2, PT, R22, R13, RZ ;  /* 0x0000000d16167210 */ /* 0x000fe20007f5e0ff */
[----:B------:R-:W-:Y:S01]  /*4300*/  IMAD.X R16, R16, 0x1, R17, P4 ;  /* 0x0000000110107824 */ /* 0x000fe200020e0611 */
[----:B------:R-:W-:Y:S01]  /*4310*/  SEL R13, R24, R21, !P1 ;  /* 0x00000015180d7207 */ /* 0x000fe20004800000 */
[----:B------:R-:W-:Y:S02]  /*4320*/  IMAD.MOV.U32 R37, RZ, RZ, RZ ;  /* 0x000000ffff257224 */ /* 0x000fe400078e00ff */
[----:B------:R-:W-:Y:S01]  /*4330*/  IMAD.HI.U32 R36, R22, R15, RZ ;  /* 0x0000000f16247227 */ /* 0x000fe200078e00ff */
[----:B------:R-:W-:-:S03]  /*4340*/  IADD3.X R16, PT, PT, RZ, RZ, R16, P2, P3 ;  /* 0x000000ffff107210 */ /* 0x000fc600017e6410 */
        /* <DEDUP_REMOVED lines=11> */
[----:B------:R-:W-:-:S05]  /*4400*/  IMAD R16, R22, R28, R17 ;  /* 0x0000001c16107224 */ /* 0x000fca00078e0211 */
[----:B------:R-:W-:Y:S02]  /*4410*/  IADD3.X R13, PT, PT, ~R16, R13, RZ, P0, !PT ;  /* 0x0000000d100d7210 */ /* 0x000fe400007fe5ff */
[----:B------:R-:W-:Y:S02]  /*4420*/  IADD3 R16, P1, PT, R15, -R28, RZ ;  /* 0x8000001c0f107210 */ /* 0x000fe40007f3e0ff */
[C---:B------:R-:W-:Y:S02]  /*4430*/  ISETP.GE.U32.AND.EX P2, PT, R13.reuse, R29, PT, P2 ;  /* 0x0000001d0d00720c */ /* 0x040fe40003f46120 */
[----:B------:R-:W-:Y:S02]  /*4440*/  IADD3 R17, P0, PT, R24, 0x1, RZ ;  /* 0x0000000118117810 */ /* 0x000fe40007f1e0ff */
[----:B------:R-:W-:Y:S01]  /*4450*/  SEL R15, R16, R15, P2 ;  /* 0x0000000f100f7207 */ /* 0x000fe20001000000 */
[----:B------:R-:W-:Y:S01]  /*4460*/  IMAD.X R16, R13, 0x1, ~R29, P1 ;  /* 0x000000010d107824 */ /* 0x000fe200008e0e1d */
[----:B------:R-:W-:Y:S01]  /*4470*/  SEL R24, R17, R24, P2 ;  /* 0x0000001811187207 */ /* 0x000fe20001000000 */
[----:B------:R-:W-:Y:S01]  /*4480*/  IMAD.X R17, RZ, RZ, R22, P0 ;  /* 0x000000ffff117224 */ /* 0x000fe200000e0616 */
[----:B------:R-:W-:Y:S01]  /*4490*/  ISETP.GE.U32.AND P0, PT, R15, R28, PT ;  /* 0x0000001c0f00720c */ /* 0x000fe20003f06070 */
[----:B------:R-:W-:Y:S01]  /*44a0*/  IMAD.MOV.U32 R28, RZ, RZ, R18 ;  /* 0x000000ffff1c7224 */ /* 0x000fe200078e0012 */
[----:B------:R-:W-:-:S02]  /*44b0*/  SEL R13, R16, R13, P2 ;  /* 0x0000000d100d7207 */ /* 0x000fc40001000000 */
[----:B------:R-:W-:Y:S02]  /*44c0*/  SEL R17, R17, R22, P2 ;  /* 0x0000001611117207 */ /* 0x000fe40001000000 */
[----:B------:R-:W-:Y:S02]  /*44d0*/  IADD3 R15, P1, PT, R24, 0x1, RZ ;  /* 0x00000001180f7810 */ /* 0x000fe40007f3e0ff */
[----:B------:R-:W-:Y:S01]  /*44e0*/  ISETP.GE.U32.AND.EX P0, PT, R13, R29, PT, P0 ;  /* 0x0000001d0d00720c */ /* 0x000fe20003f06100 */
[----:B------:R-:W-:Y:S01]  /*44f0*/  IMAD.MOV.U32 R29, RZ, RZ, 0x0 ;  /* 0x00000000ff1d7424 */ /* 0x000fe200078e00ff */
[----:B------:R-:W-:Y:S01]  /*4500*/  LOP3.LUT R13, R19, R21, RZ, 0x3c, !PT ;  /* 0x00000015130d7212 */ /* 0x000fe200078e3cff */
[----:B------:R-:W-:Y:S01]  /*4510*/  IMAD.X R16, RZ, RZ, R17, P1 ;  /* 0x000000ffff107224 */ /* 0x000fe200008e0611 */
[----:B------:R-:W-:Y:S02]  /*4520*/  SEL R15, R15, R24, P0 ;  /* 0x000000180f0f7207 */ /* 0x000fe40000000000 */
[----:B------:R-:W-:-:S02]  /*4530*/  ISETP.GE.AND P2, PT, R13, RZ, PT ;  /* 0x000000ff0d00720c */ /* 0x000fc40003f46270 */
[----:B------:R-:W-:Y:S02]  /*4540*/  SEL R17, R16, R17, P0 ;  /* 0x0000001110117207 */ /* 0x000fe40000000000 */
[----:B------:R-:W-:Y:S02]  /*4550*/  IADD3 R16, P1, PT, RZ, -R15, RZ ;  /* 0x8000000fff107210 */ /* 0x000fe40007f3e0ff */
[----:B------:R-:W-:Y:S02]  /*4560*/  ISETP.NE.U32.AND P0, PT, R20, RZ, PT ;  /* 0x000000ff1400720c */ /* 0x000fe40003f05070 */
[----:B------:R-:W-:Y:S02]  /*4570*/  IADD3.X R22, PT, PT, RZ, ~R17, RZ, P1, !PT ;  /* 0x80000011ff167210 */ /* 0x000fe40000ffe4ff */
[----:B------:R-:W-:Y:S02]  /*4580*/  ISETP.NE.AND.EX P0, PT, R19, RZ, PT, P0 ;  /* 0x000000ff1300720c */ /* 0x000fe40003f05300 */
[----:B------:R-:W-:-:S02]  /*4590*/  SEL R16, R16, R15, !P2 ;  /* 0x0000000f10107207 */ /* 0x000fc40005000000 */
[----:B------:R-:W-:Y:S02]  /*45a0*/  SEL R22, R22, R17, !P2 ;  /* 0x0000001116167207 */ /* 0x000fe40005000000 */
[----:B------:R-:W-:Y:S02]  /*45b0*/  SEL R16, R16, 0xffffffff, P0 ;  /* 0xffffffff10107807 */ /* 0x000fe40000000000 */
[----:B------:R-:W-:Y:S01]  /*45c0*/  SEL R17, R22, 0xffffffff, P0 ;  /* 0xffffffff16117807 */ /* 0x000fe20000000000 */
[----:B------:R-:W-:Y:S06]  /*45d0*/  RET.REL.NODEC R28 `(_ZN5flash32flash_fwd_splitkv_combine_kernelI23Flash_fwd_kernel_traitsILi96ELi64ELi128ELi4ELb0ELb0EN7cutlass10bfloat16_tE19Flash_kernel_traitsILi96ELi64ELi128ELi4ES3_EELi16ELi2ELb0EEEvNS_16Flash_fwd_paramsE) ;  /* 0xffffffb81c887950 */ /* 0x000fec0003c3ffff */
.L_x_195:
        /* <DEDUP_REMOVED lines=10> */
.L_x_11583:


//--------------------- .text._ZN5flash32flash_fwd_splitkv_combine_kernelI23Flash_fwd_kernel_traitsILi96ELi64ELi128ELi4ELb0ELb0EN7cutlass10bfloat16_tE19Flash_kernel_traitsILi96ELi64ELi128ELi4ES3_EELi16ELi1ELb0EEEvNS_16Flash_fwd_paramsE --------------------------
	.section	.text._ZN5flash32flash_fwd_splitkv_combine_kernelI23Flash_fwd_kernel_traitsILi96ELi64ELi128ELi4ELb0ELb0EN7cutlass10bfloat16_tE19Flash_kernel_traitsILi96ELi64ELi128ELi4ES3_EELi16ELi1ELb0EEEvNS_16Flash_fwd_paramsE,"ax",@progbits
	.align	128
        .global         _ZN5flash32flash_fwd_splitkv_combine_kernelI23Flash_fwd_kernel_traitsILi96ELi64ELi128ELi4ELb0ELb0EN7cutlass10bfloat16_tE19Flash_kernel_traitsILi96ELi64ELi128ELi4ES3_EELi16ELi1ELb0EEEvNS_16Flash_fwd_paramsE
        .type           _ZN5flash32flash_fwd_splitkv_combine_kernelI23Flash_fwd_kernel_traitsILi96ELi64ELi128ELi4ELb0ELb0EN7cutlass10bfloat16_tE19Flash_kernel_traitsILi96ELi64ELi128ELi4ES3_EELi16ELi1ELb0EEEvNS_16Flash_fwd_paramsE,@function
        .size           _ZN5flash32flash_fwd_splitkv_combine_kernelI23Flash_fwd_kernel_traitsILi96ELi64ELi128ELi4ELb0ELb0EN7cutlass10bfloat16_tE19Flash_kernel_traitsILi96ELi64ELi128ELi4ES3_EELi16ELi1ELb0EEEvNS_16Flash_fwd_paramsE,(.L_x_11584 - _ZN5flash32flash_fwd_splitkv_combine_kernelI23Flash_fwd_kernel_traitsILi96ELi64ELi128ELi4ELb0ELb0EN7cutlass10bfloat16_tE19Flash_kernel_traitsILi96ELi64ELi128ELi4ES3_EELi16ELi1ELb0EEEvNS_16Flash_fwd_paramsE)
        .other          _ZN5flash32flash_fwd_splitkv_combine_kernelI23Flash_fwd_kernel_traitsILi96ELi64ELi128ELi4ELb0ELb0EN7cutlass10bfloat16_tE19Flash_kernel_traitsILi96ELi64ELi128ELi4ES3_EELi16ELi1ELb0EEEvNS_16Flash_fwd_paramsE,@"STO_CUDA_ENTRY STV_DEFAULT"
_ZN5flash32flash_fwd_splitkv_combine_kernelI23Flash_fwd_kernel_traitsILi96ELi64ELi128ELi4ELb0ELb0EN7cutlass10bfloat16_tE19Flash_kernel_traitsILi96ELi64ELi128ELi4ES3_EELi16ELi1ELb0EEEvNS_16Flash_fwd_paramsE:
.text._ZN5flash32flash_fwd_splitkv_combine_kernelI23Flash_fwd_kernel_traitsILi96ELi64ELi128ELi4ELb0ELb0EN7cutlass10bfloat16_tE19Flash_kernel_traitsILi96ELi64ELi128ELi4ES3_EELi16ELi1ELb0EEEvNS_16Flash_fwd_paramsE:
        /* <DEDUP_REMOVED lines=38> */
.L_x_196:
[----:B------:R-:W-:Y:S01]  /*0260*/  IMAD.U32 R27, RZ, RZ, UR7 ;  /* 0x00000007ff1b7e24 */ /* 0x000fe2000f8e00ff */
[----:B------:R-:W-:Y:S01]  /*0270*/  MOV R20, UR15 ;  /* 0x0000000f00147c02 */ /* 0x000fe20008000f00 */
[----:B------:R-:W-:Y:S01]  /*0280*/  IMAD.U32 R21, RZ, RZ, UR14 ;  /* 0x0000000eff157e24 */ /* 0x000fe2000f8e00ff */
[----:B------:R-:W-:Y:S02]  /*0290*/  MOV R19, UR8 ;  /* 0x0000000800137c02 */ /* 0x000fe40008000f00 */
[----:B------:R-:W-:Y:S02]  /*02a0*/  MOV R18, 0x2c0 ;  /* 0x000002c000127802 */ /* 0x000fe40000000f00 */
[----:B------:R-:W-:Y:S05]  /*02b0*/  CALL.REL.NOINC `($__internal_6_$__cuda_sm20_div_s64) ;  /* 0x0000003c00607944 */ /* 0x000fea0003c00000 */
.L_x_197:
        /* <DEDUP_REMOVED lines=30> */
.L_x_199:
[----:B------:R-:W-:Y:S01]  /*04a0*/  IMAD.MOV.U32 R27, RZ, RZ, R16 ;  /* 0x000000ffff1b7224 */ /* 0x000fe200078e0010 */
[----:B------:R-:W-:Y:S02]  /*04b0*/  MOV R21, R17 ;  /* 0x0000001100157202 */ /* 0x000fe40000000f00 */
[----:B------:R-:W-:Y:S02]  /*04c0*/  MOV R18, 0x4e0 ;  /* 0x000004e000127802 */ /* 0x000fe40000000f00 */
[----:B------:R-:W-:Y:S05]  /*04d0*/  CALL.REL.NOINC `($__internal_6_$__cuda_sm20_div_s64) ;  /* 0x0000003800d87944 */ /* 0x000fea0003c00000 */
[----:B------:R-:W-:Y:S02]  /*04e0*/  MOV R6, R16 ;  /* 0x0000001000067202 */ /* 0x000fe40000000f00 */
[----:B------:R-:W-:Y:S02]  /*04f0*/  MOV R7, R17 ;  /* 0x0000001100077202 */ /* 0x000fe40000000f00 */
.L_x_200:
[----:B------:R-:W-:Y:S05]  /*0500*/  BSYNC.RECONVERGENT B0 ;  /* 0x0000000000007941 */ /* 0x000fea0003800200 */
.L_x_198:
        /* <DEDUP_REMOVED lines=55> */
.L_x_202:
[----:B------:R-:W-:Y:S01]  /*0880*/  IMAD.MOV.U32 R27, RZ, RZ, R20 ;  /* 0x000000ffff1b7224 */ /* 0x000fe200078e0014 */
[----:B------:R-:W-:Y:S01]  /*0890*/  MOV R20, R14 ;  /* 0x0000000e00147202 */ /* 0x000fe20000000f00 */
[----:B------:R-:W-:Y:S01]  /*08a0*/  IMAD.MOV.U32 R21, RZ, RZ, R19 ;  /* 0x000000ffff157224 */ /* 0x000fe200078e0013 */
[----:B------:R-:W-:Y:S02]  /*08b0*/  MOV R19, R4 ;  /* 0x0000000400137202 */ /* 0x000fe40000000f00 */
[----:B------:R-:W-:Y:S02]  /*08c0*/  MOV R18, 0x8e0 ;  /* 0x000008e000127802 */ /* 0x000fe40000000f00 */
[----:B------:R-:W-:Y:S05]  /*08d0*/  CALL.REL.NOINC `($__internal_6_$__cuda_sm20_div_s64) ;  /* 0x0000003400d87944 */ /* 0x000fea0003c00000 */
.L_x_203:
[----:B------:R-:W-:Y:S05]  /*08e0*/  BSYNC.RECONVERGENT B0 ;  /* 0x0000000000007941 */ /* 0x000fea0003800200 */
.L_x_201:
        /* <DEDUP_REMOVED lines=45> */
[----:B------:R-:W1:Y:S01]  /*0bc0*/  F2I.FTZ.U32.TRUNC.NTZ R21, R20 ;  /* 0x0000001400157305 */ /* 0x000e62000021f000 */
[----:B0-----:R-:W-:Y:S01]  /*0bd0*/  IADD3 R22, PT, PT, R2, 0xffffffe, RZ ;  /* 0x0ffffffe02167810 */ /* 0x001fe20007ffe0ff */
[----:B------:R-:W-:-:S06]  /*0be0*/  VIADD R2, R5, 0xffffffff ;  /* 0xffffffff05027836 */ /* 0x000fcc0000000000 */
[----:B------:R-:W0:Y:S01]  /*0bf0*/  F2I.FTZ.U32.TRUNC.NTZ R23, R22 ;  /* 0x0000001600177305 */ /* 0x000e22000021f000 */
[----:B------:R-:W-:Y:S02]  /*0c00*/  IMAD.IADD R8, R2, 0x1, R11 ;  /* 0x0000000102087824 */ /* 0x000fe400078e020b */
[----:B-1----:R-:W-:Y:S02]  /*0c10*/  IMAD.MOV R3, RZ, RZ, -R21 ;  /* 0x000000ffff037224 */ /* 0x002fe400078e0a15 */
[----:B------:R-:W-:Y:S02]  /*0c20*/  IMAD.MOV.U32 R20, RZ, RZ, RZ ;  /* 0x000000ffff147224 */ /* 0x000fe400078e00ff */
[----:B------:R-:W-:Y:S02]  /*0c30*/  IMAD R3, R3, R9, RZ ;  /* 0x0000000903037224 */ /* 0x000fe400078e02ff */
[----:B0-----:R-:W-:Y:S02]  /*0c40*/  IMAD.MOV R10, RZ, RZ, -R23 ;  /* 0x000000ffff0a7224 */ /* 0x001fe400078e0a17 */
[----:B------:R-:W-:-:S02]  /*0c50*/  HFMA2 R22, -RZ, RZ, 0, 0 ;  /* 0x00000000ff167431 */ /* 0x000fc400000001ff */
[----:B------:R-:W-:-:S04]  /*0c60*/  IMAD.HI.U32 R3, R21, R3, R20 ;  /* 0x0000000315037227 */ /* 0x000fc800078e0014 */
[----:B------:R-:W-:Y:S01]  /*0c70*/  IMAD R13, R10, R11, RZ ;  /* 0x0000000b0a0d7224 */ /* 0x000fe200078e02ff */
[----:B------:R-:W-:-:S03]  /*0c80*/  IABS R10, R8 ;  /* 0x00000008000a7213 */ /* 0x000fc60000000000 */
[----:B------:R-:W-:-:S04]  /*0c90*/  IMAD.HI.U32 R13, R23, R13, R22 ;  /* 0x0000000d170d7227 */ /* 0x000fc800078e0016 */
[----:B------:R-:W-:-:S04]  /*0ca0*/  IMAD.HI.U32 R15, R3, R10, RZ ;  /* 0x0000000a030f7227 */ /* 0x000fc800078e00ff */
[----:B------:R-:W-:Y:S01]  /*0cb0*/  IMAD.HI.U32 R13, R13, R10, RZ ;  /* 0x0000000a0d0d7227 */ /* 0x000fe200078e00ff */
[----:B------:R-:W-:-:S03]  /*0cc0*/  IADD3 R3, PT, PT, -R15, RZ, RZ ;  /* 0x000000ff0f037210 */ /* 0x000fc60007ffe1ff */
[--C-:B------:R-:W-:Y:S02]  /*0cd0*/  IMAD R18, R13, R18, R10.reuse ;  /* 0x000000120d127224 */ /* 0x100fe400078e020a */
[----:B------:R-:W-:-:S03]  /*0ce0*/  IMAD R10, R9, R3, R10 ;  /* 0x00000003090a7224 */ /* 0x000fc600078e020a */
[----:B------:R-:W-:Y:S02]  /*0cf0*/  ISETP.GT.U32.AND P1, PT, R11, R18, PT ;  /* 0x000000120b00720c */ /* 0x000fe40003f24070 */
[----:B------:R-:W-:-:S11]  /*0d00*/  ISETP.GT.U32.AND P3, PT, R9, R10, PT ;  /* 0x0000000a0900720c */ /* 0x000fd60003f64070 */
[----:B------:R-:W-:Y:S02]  /*0d10*/  @!P1 IMAD.IADD R18, R18, 0x1, -R11 ;  /* 0x0000000112129824 */ /* 0x000fe400078e0a0b */
[----:B------:R-:W-:Y:S01]  /*0d20*/  @!P1 VIADD R13, R13, 0x1 ;  /* 0x000000010d0d9836 */ /* 0x000fe20000000000 */
[----:B------:R-:W-:Y:S01]  /*0d30*/  ISETP.NE.AND P1, PT, R12, RZ, PT ;  /* 0x000000ff0c00720c */ /* 0x000fe20003f25270 */
[----:B------:R-:W-:Y:S01]  /*0d40*/  @!P3 IMAD.IADD R10, R10, 0x1, -R9 ;  /* 0x000000010a0ab824 */ /* 0x000fe200078e0a09 */
[-C--:B------:R-:W-:Y:S02]  /*0d50*/  ISETP.GE.U32.AND P2, PT, R18, R11.reuse, PT ;  /* 0x0000000b1200720c */ /* 0x080fe40003f46070 */
[C---:B------:R-:W-:Y:S02]  /*0d60*/  LOP3.LUT R18, R8.reuse, R11, RZ, 0x3c, !PT ;  /* 0x0000000b08127212 */ /* 0x040fe400078e3cff */
[----:B------:R-:W-:Y:S02]  /*0d70*/  LOP3.LUT R8, R8, R5, RZ, 0x3c, !PT ;  /* 0x0000000508087212 */ /* 0x000fe400078e3cff */
[----:B------:R-:W-:-:S02]  /*0d80*/  ISETP.GE.AND P0, PT, R18, RZ, PT ;  /* 0x000000ff1200720c */ /* 0x000fc40003f06270 */
[----:B------:R-:W-:Y:S02]  /*0d90*/  @!P3 IADD3 R15, PT, PT, R15, 0x1, RZ ;  /* 0x000000010f0fb810 */ /* 0x000fe40007ffe0ff */
[----:B------:R-:W-:-:S03]  /*0da0*/  ISETP.NE.AND P3, PT, R0, RZ, PT ;  /* 0x000000ff0000720c */ /* 0x000fc60003f65270 */
[----:B------:R-:W-:Y:S01]  /*0db0*/  @P2 VIADD R13, R13, 0x1 ;  /* 0x000000010d0d2836 */ /* 0x000fe20000000000 */
[----:B------:R-:W-:-:S05]  /*0dc0*/  ISETP.GE.AND P2, PT, R8, RZ, PT ;  /* 0x000000ff0800720c */ /* 0x000fca0003f46270 */
[----:B------:R-:W-:Y:S01]  /*0dd0*/  @!P0 IMAD.MOV R13, RZ, RZ, -R13 ;  /* 0x000000ffff0d8224 */ /* 0x000fe200078e0a0d */
[----:B------:R-:W-:Y:S02]  /*0de0*/  @!P1 LOP3.LUT R13, RZ, R11, RZ, 0x33, !PT ;  /* 0x0000000bff0d9212 */ /* 0x000fe400078e33ff */
[----:B------:R-:W-:Y:S02]  /*0df0*/  ISETP.GE.U32.AND P1, PT, R10, R9, PT ;  /* 0x000000090a00720c */ /* 0x000fe40003f26070 */
[----:B------:R-:W-:Y:S02]  /*0e00*/  ISETP.LT.U32.AND P0, PT, R16, R13, PT ;  /* 0x0000000d1000720c */ /* 0x000fe40003f01070 */
[----:B------:R-:W-:Y:S02]  /*0e10*/  SHF.R.S32.HI R3, RZ, 0x1f, R13 ;  /* 0x0000001fff037819 */ /* 0x000fe4000001140d */
[----:B------:R-:W-:Y:S02]  /*0e20*/  SEL R10, RZ, 0x1, !P3 ;  /* 0x00000001ff0a7807 */ /* 0x000fe40005800000 */
[----:B------:R-:W-:-:S02]  /*0e30*/  ISETP.LT.AND.EX P0, PT, R17, R3, PT, P0 ;  /* 0x000000031100720c */ /* 0x000fc40003f01300 */
[----:B------:R-:W-:Y:S02]  /*0e40*/  SHF.R.S32.HI R9, RZ, 0x1f, R12 ;  /* 0x0000001fff097819 */ /* 0x000fe4000001140c */
[----:B------:R-:W-:Y:S01]  /*0e50*/  SEL R3, R17, R3, P0 ;  /* 0x0000000311037207 */ /* 0x000fe20000000000 */
[----:B------:R-:W-:Y:S01]  /*0e60*/  @P1 VIADD R15, R15, 0x1 ;  /* 0x000000010f0f1836 */ /* 0x000fe20000000000 */
[----:B------:R-:W-:Y:S02]  /*0e70*/  LOP3.LUT R10, R9, R10, RZ, 0xfc, !PT ;  /* 0x0000000a090a7212 */ /* 0x000fe400078efcff */
[----:B------:R-:W-:Y:S01]  /*0e80*/  LOP3.LUT R8, R17, R3, RZ, 0xfc, !PT ;  /* 0x0000000311087212 */ /* 0x000fe200078efcff */
[----:B------:R-:W-:Y:S01]  /*0e90*/  IMAD.MOV.U32 R0, RZ, RZ, R15 ;  /* 0x000000ffff007224 */ /* 0x000fe200078e000f */
[----:B------:R-:W-:Y:S02]  /*0ea0*/  SEL R11, R16, R13, P0 ;  /* 0x0000000d100b7207 */ /* 0x000fe40000000000 */
        /* <DEDUP_REMOVED lines=24> */
.L_x_205:
[----:B------:R-:W-:Y:S01]  /*1030*/  IMAD.MOV.U32 R27, RZ, RZ, R16 ;  /* 0x000000ffff1b7224 */ /* 0x000fe200078e0010 */
[----:B------:R-:W-:Y:S01]  /*1040*/  MOV R20, R11 ;  /* 0x0000000b00147202 */ /* 0x000fe20000000f00 */
[----:B------:R-:W-:Y:S01]  /*1050*/  IMAD.MOV.U32 R21, RZ, RZ, R17 ;  /* 0x000000ffff157224 */ /* 0x000fe200078e0011 */
[----:B------:R-:W-:Y:S02]  /*1060*/  MOV R19, R3 ;  /* 0x0000000300137202 */ /* 0x000fe40000000f00 */
[----:B------:R-:W-:Y:S02]  /*1070*/  MOV R18, 0x1090 ;  /* 0x0000109000127802 */ /* 0x000fe40000000f00 */
[----:B------:R-:W-:Y:S05]  /*1080*/  CALL.REL.NOINC `($__internal_6_$__cuda_sm20_div_s64) ;  /* 0x0000002c00ec7944 */ /* 0x000fea0003c00000 */
[----:B------:R-:W-:Y:S02]  /*1090*/  MOV R32, R16 ;  /* 0x0000001000207202 */ /* 0x000fe40000000f00 */
[----:B------:R-:W-:Y:S02]  /*10a0*/  MOV R33, R17 ;  /* 0x0000001100217202 */ /* 0x000fe40000000f00 */
.L_x_206:
[----:B------:R-:W-:Y:S05]  /*10b0*/  BSYNC.RECONVERGENT B0 ;  /* 0x0000000000007941 */ /* 0x000fea0003800200 */
.L_x_204:
        /* <DEDUP_REMOVED lines=16> */
[----:B------:R-:W-:Y:S01]  /*11c0*/  IMAD R9, R13, R8, R9 ;  /* 0x000000080d097224 */ /* 0x000fe200078e0209 */
[----:B------:R-:W-:-:S04]  /*11d0*/  LOP3.LUT R8, R5, R16, RZ, 0x3c, !PT ;  /* 0x0000001005087212 */ /* 0x000fc800078e3cff */
[----:B------:R-:W-:Y:S02]  /*11e0*/  ISETP.GT.U32.AND P1, PT, R16, R9, PT ;  /* 0x000000091000720c */ /* 0x000fe40003f24070 */
[----:B------:R-:W-:-:S11]  /*11f0*/  ISETP.GE.AND P0, PT, R8, RZ, PT ;  /* 0x000000ff0800720c */ /* 0x000fd60003f06270 */
[----:B------:R-:W-:Y:S02]  /*1200*/  @!P1 IMAD.IADD R9, R9, 0x1, -R16 ;  /* 0x0000000109099824 */ /* 0x000fe400078e0a10 */
[----:B------:R-:W-:Y:S01]  /*1210*/  @!P1 VIADD R13, R13, 0x1 ;  /* 0x000000010d0d9836 */ /* 0x000fe20000000000 */
[----:B------:R-:W-:Y:S02]  /*1220*/  ISETP.NE.AND P1, PT, RZ, UR10, PT ;  /* 0x0000000aff007c0c */ /* 0x000fe4000bf25270 */
[----:B------:R-:W-:-:S13]  /*1230*/  ISETP.GE.U32.AND P2, PT, R9, R16, PT ;  /* 0x000000100900720c */ /* 0x000fda0003f46070 */
[----:B------:R-:W-:-:S04]  /*1240*/  @P2 VIADD R13, R13, 0x1 ;  /* 0x000000010d0d2836 */ /* 0x000fc80000000000 */
[----:B------:R-:W-:Y:S02]  /*1250*/  IMAD.MOV.U32 R9, RZ, RZ, R13 ;  /* 0x000000ffff097224 */ /* 0x000fe400078e000d */
[----:B------:R-:W-:Y:S02]  /*1260*/  IMAD R13, R0, UR11, RZ ;  /* 0x0000000b000d7c24 */ /* 0x000fe4000f8e02ff */
[----:B------:R-:W-:Y:S01]  /*1270*/  @!P0 IMAD.MOV R9, RZ, RZ, -R9 ;  /* 0x000000ffff098224 */ /* 0x000fe200078e0a09 */
[----:B------:R-:W-:Y:S01]  /*1280*/  @!P1 LOP3.LUT R9, RZ, R16, RZ, 0x33, !PT ;  /* 0x00000010ff099212 */ /* 0x000fe200078e33ff */
[----:B------:R-:W-:-:S03]  /*1290*/  IMAD R10, R10, R13, RZ ;  /* 0x0000000d0a0a7224 */ /* 0x000fc600078e02ff */
        /* <DEDUP_REMOVED lines=28> */
.L_x_208:
[----:B------:R-:W-:Y:S01]  /*1460*/  IMAD.MOV.U32 R27, RZ, RZ, R6 ;  /* 0x000000ffff1b7224 */ /* 0x000fe200078e0006 */
[----:B------:R-:W-:Y:S01]  /*1470*/  MOV R21, R7 ;  /* 0x0000000700157202 */ /* 0x000fe20000000f00 */
[----:B------:R-:W-:Y:S01]  /*1480*/  IMAD.MOV.U32 R20, RZ, RZ, R9 ;  /* 0x000000ffff147224 */ /* 0x000fe200078e0009 */
[----:B------:R-:W-:Y:S02]  /*1490*/  MOV R18, 0x14b0 ;  /* 0x000014b000127802 */ /* 0x000fe40000000f00 */
[----:B------:R-:W-:Y:S05]  /*14a0*/  CALL.REL.NOINC `($__internal_6_$__cuda_sm20_div_s64) ;  /* 0x0000002800e47944 */ /* 0x000fea0003c00000 */
[----:B------:R-:W-:Y:S02]  /*14b0*/  MOV R18, R16 ;  /* 0x0000001000127202 */ /* 0x000fe40000000f00 */
[----:B------:R-:W-:Y:S02]  /*14c0*/  MOV R19, R17 ;  /* 0x0000001100137202 */ /* 0x000fe40000000f00 */
.L_x_209:
[----:B------:R-:W-:Y:S05]  /*14d0*/  BSYNC.RECONVERGENT B0 ;  /* 0x0000000000007941 */ /* 0x000fea0003800200 */
.L_x_207:
[----:B------:R-:W0:Y:S01]  /*14e0*/  LDCU UR5, c[0x0][0x434] ;  /* 0x00008680ff0577ac */ /* 0x000e220008000800 */
[----:B------:R-:W-:Y:S01]  /*14f0*/  BSSY.RECONVERGENT B0, `(.L_x_210) ;  /* 0x0000035000007945 */ /* 0x000fe20003800200 */
        /* <DEDUP_REMOVED lines=17> */
[----:B------:R-:W-:-:S02]  /*1610*/  MOV R16, 0xff800000 ;  /* 0xff80000000107802 */ /* 0x000fc40000000f00 */
[----:B------:R-:W-:-:S03]  /*1620*/  ISETP.GE.AND P1, PT, R5, RZ, PT ;  /* 0x000000ff0500720c */ /* 0x000fc60003f26270 */
[----:B------:R-:W-:-:S04]  /*1630*/  IMAD.HI.U32 R7, R7, R0, RZ ;  /* 0x0000000007077227 */ /* 0x000fc800078e00ff */
[----:B------:R-:W-:-:S04]  /*1640*/  IMAD.MOV R13, RZ, RZ, -R7 ;  /* 0x000000ffff0d7224 */ /* 0x000fc800078e0a07 */
[C---:B------:R-:W-:Y:S02]  /*1650*/  IMAD R13, R6.reuse, R13, R0 ;  /* 0x0000000d060d7224 */ /* 0x040fe400078e0200 */
[----:B------:R-:W0:Y:S03]  /*1660*/  S2R R0, SR_TID.X ;  /* 0x0000000000007919 */ /* 0x000e260000002100 */
[----:B------:R-:W-:-:S13]  /*1670*/  ISETP.GT.U32.AND P0, PT, R6, R13, PT ;  /* 0x0000000d0600720c */ /* 0x000fda0003f04070 */
[----:B------:R-:W-:Y:S01]  /*1680*/  @!P0 IMAD.IADD R13, R13, 0x1, -R6 ;  /* 0x000000010d0d8824 */ /* 0x000fe200078e0a06 */
[----:B------:R-:W-:Y:S02]  /*1690*/  @!P0 IADD3 R7, PT, PT, R7, 0x1, RZ ;  /* 0x0000000107078810 */ /* 0x000fe40007ffe0ff */
[----:B------:R-:W-:Y:S02]  /*16a0*/  ISETP.NE.AND P0, PT, RZ, UR5, PT ;  /* 0x00000005ff007c0c */ /* 0x000fe4000bf05270 */
[----:B------:R-:W-:Y:S02]  /*16b0*/  ISETP.GE.U32.AND P2, PT, R13, R6, PT ;  /* 0x000000060d00720c */ /* 0x000fe40003f46070 */
[----:B0-----:R-:W-:-:S11]  /*16c0*/  SHF.R.U32.HI R22, RZ, 0x4, R0 ;  /* 0x00000004ff167819 */ /* 0x001fd60000011600 */
[----:B------:R-:W-:Y:S01]  /*16d0*/  @P2 VIADD R7, R7, 0x1 ;  /* 0x0000000107072836 */ /* 0x000fe20000000000 */
[----:B------:R-:W-:-:S03]  /*16e0*/  LOP3.LUT R20, R0, 0xf, RZ, 0xc0, !PT ;  /* 0x0000000f00147812 */ /* 0x000fc600078ec0ff */
        /* <DEDUP_REMOVED lines=21> */
.L_x_211:
[----:B0-----:R-:W-:Y:S05]  /*1840*/  BSYNC.RECONVERGENT B0 ;  /* 0x0000000000007941 */ /* 0x001fea0003800200 */
.L_x_210:
[----:B------:R-:W0:Y:S01]  /*1850*/  S2UR UR14, SR_CgaCtaId ;  /* 0x00000000000e79c3 */ /* 0x000e220000008800 */
[C---:B------:R-:W-:Y:S01]  /*1860*/  ISETP.GT.U32.AND P0, PT, R0.reuse, 0x1f, PT ;  /* 0x0000001f0000780c */ /* 0x040fe20003f04070 */
[----:B------:R-:W-:Y:S01]  /*1870*/  UMOV UR4, 0x400 ;  /* 0x0000040000047882 */ /* 0x000fe20000000000 */
[----:B------:R-:W-:Y:S01]  /*1880*/  IMAD.MOV.U32 R15, RZ, RZ, 0x44 ;  /* 0x00000044ff0f7424 */ /* 0x000fe200078e00ff */
[----:B-1----:R-:W-:Y:S01]  /*1890*/  LOP3.LUT R25, R0, 0x1, RZ, 0xc0, !PT ;  /* 0x0000000100197812 */ /* 0x002fe200078ec0ff */
[----:B------:R-:W-:Y:S01]  /*18a0*/  IMAD.MOV.U32 R8, RZ, RZ, 0x44 ;  /* 0x00000044ff087424 */ /* 0x000fe200078e00ff */
[----:B------:R-:W-:Y:S01]  /*18b0*/  SHF.R.U32.HI R27, RZ, 0x1, R0 ;  /* 0x00000001ff1b7819 */ /* 0x000fe20000011600 */
[----:B------:R-:W-:Y:S01]  /*18c0*/  IMAD.MOV.U32 R26, RZ, RZ, -0x800000 ;  /* 0xff800000ff1a7424 */ /* 0x000fe200078e00ff */
[----:B------:R-:W1:Y:S01]  /*18d0*/  LDC R13, c[0x0][0x3e0] ;  /* 0x0000f800ff0d7b82 */ /* 0x000e620000000800 */
[----:B------:R-:W-:Y:S01]  /*18e0*/  IABS R17, R6 ;  /* 0x0000000600117213 */ /* 0x000fe20000000000 */
[----:B------:R-:W-:Y:S01]  /*18f0*/  BSSY.RECONVERGENT B1, `(.L_x_212) ;  /* 0x0000175000017945 */ /* 0x000fe20003800200 */
[----:B------:R-:W-:Y:S01]  /*1900*/  ISETP.NE.AND P5, PT, R6, RZ, PT ;  /* 0x000000ff0600720c */ /* 0x000fe20003fa5270 */
[----:B0-----:R-:W-:-:S06]  /*1910*/  ULEA UR14, UR14, UR4, 0x18 ;  /* 0x000000040e0e7291 */ /* 0x001fcc000f8ec0ff */
[----:B------:R-:W-:Y:S02]  /*1920*/  @!P0 IMAD R15, R22, R15, UR14 ;  /* 0x0000000e160f8e24 */ /* 0x000fe4000f8e020f */
[----:B------:R-:W-:Y:S01]  /*1930*/  IMAD R8, R25, R8, UR14 ;  /* 0x0000000e19087e24 */ /* 0x000fe2000f8e0208 */
[----:B-1----:R-:W-:Y:S01]  /*1940*/  IABS R5, R13 ;  /* 0x0000000d00057213 */ /* 0x002fe20000000000 */
[----:B------:R-:W-:Y:S02]  /*1950*/  @!P0 IMAD R15, R20, 0x4, R15 ;  /* 0x00000004140f8824 */ /* 0x000fe400078e020f */
[----:B------:R-:W0:Y:S01]  /*1960*/  I2F.RP R20, R17 ;  /* 0x0000001100147306 */ /* 0x000e220000209400 */
[----:B------:R-:W-:Y:S01]  /*1970*/  LEA R8, R27, R8, 0x2 ;  /* 0x000000081b087211 */ /* 0x000fe200078e10ff */
[----:B------:R-:W-:Y:S01]  /*1980*/  IMAD.IADD R22, R2, 0x1, R17 ;  /* 0x0000000102167824 */ /* 0x000fe200078e0211 */
[----:B-----5:R1:W-:Y:S01]  /*1990*/  @!P0 STS [R15], R16 ;  /* 0x000000100f008388 */ /* 0x0203e20000000800 */
[----:B------:R-:W-:Y:S01]  /*19a0*/  IABS R2, R6 ;  /* 0x0000000600027213 */ /* 0x000fe20000000000 */
[----:B------:R-:W-:Y:S03]  /*19b0*/  BAR.SYNC.DEFER_BLOCKING 0x0 ;  /* 0x0000000000007b1d */ /* 0x000fe60000010000 */
[----:B------:R-:W-:-:S03]  /*19c0*/  IADD3 R2, PT, PT, RZ, -R2, RZ ;  /* 0x80000002ff027210 */ /* 0x000fc60007ffe0ff */
[----:B------:R-:W2:Y:S08]  /*19d0*/  I2F.RP R21, R5 ;  /* 0x0000000500157306 */ /* 0x000eb00000209400 */
[----:B0-----:R-:W0:Y:S08]  /*19e0*/  MUFU.RCP R28, R20 ;  /* 0x00000014001c7308 */ /* 0x001e300000001000 */
[----:B--2---:R-:W2:Y:S01]  /*19f0*/  MUFU.RCP R30, R21 ;  /* 0x00000015001e7308 */ /* 0x004ea20000001000 */
[----:B------:R-:W3:Y:S01]  /*1a00*/  @!P0 LDS R26, [R8] ;  /* 0x00000000081a8984 */ /* 0x000ee20000000800 */
[----:B0-----:R-:W-:-:S06]  /*1a10*/  VIADD R28, R28, 0xffffffe ;  /* 0x0ffffffe1c1c7836 */ /* 0x001fcc0000000000 */
[----:B------:R-:W0:Y:S01]  /*1a20*/  F2I.FTZ.U32.TRUNC.NTZ R29, R28 ;  /* 0x0000001c001d7305 */ /* 0x000e22000021f000 */
[----:B--2---:R-:W-:-:S07]  /*1a30*/  VIADD R30, R30, 0xffffffe ;  /* 0x0ffffffe1e1e7836 */ /* 0x004fce0000000000 */
[----:B------:R-:W1:Y:S01]  /*1a40*/  F2I.FTZ.U32.TRUNC.NTZ R31, R30 ;  /* 0x0000001e001f7305 */ /* 0x000e62000021f000 */
[----:B0-----:R-:W-:Y:S01]  /*1a50*/  IADD3 R20, PT, PT, RZ, -R29, RZ ;  /* 0x8000001dff147210 */ /* 0x001fe20007ffe0ff */
[----:B------:R-:W-:-:S04]  /*1a60*/  IMAD.MOV.U32 R28, RZ, RZ, RZ ;  /* 0x000000ffff1c7224 */ /* 0x000fc800078e00ff */
[----:B------:R-:W-:Y:S02]  /*1a70*/  IMAD R20, R20, R17, RZ ;  /* 0x0000001114147224 */ /* 0x000fe400078e02ff */
[----:B-1----:R-:W-:Y:S02]  /*1a80*/  IMAD.MOV R16, RZ, RZ, -R31 ;  /* 0x000000ffff107224 */ /* 0x002fe400078e0a1f */
[----:B------:R-:W-:Y:S02]  /*1a90*/  IMAD.MOV.U32 R30, RZ, RZ, RZ ;  /* 0x000000ffff1e7224 */ /* 0x000fe400078e00ff */
[----:B------:R-:W-:Y:S01]  /*1aa0*/  IMAD R21, R16, R5, RZ ;  /* 0x0000000510157224 */ /* 0x000fe200078e02ff */
[----:B---3--:R-:W0:Y:S01]  /*1ab0*/  SHFL.BFLY PT, R15, R26, 0x1, 0x1f ;  /* 0x0c201f001a0f7f89 */ /* 0x008e2200000e0000 */
[----:B------:R-:W-:Y:S01]  /*1ac0*/  IMAD.HI.U32 R29, R29, R20, R28 ;  /* 0x000000141d1d7227 */ /* 0x000fe200078e001c */
[----:B------:R-:W-:-:S03]  /*1ad0*/  IABS R16, R22 ;  /* 0x0000001600107213 */ /* 0x000fc60000000000 */
[----:B------:R-:W-:-:S04]  /*1ae0*/  IMAD.HI.U32 R21, R31, R21, R30 ;  /* 0x000000151f157227 */ /* 0x000fc800078e001e */
[----:B------:R-:W-:-:S04]  /*1af0*/  IMAD.HI.U32 R29, R29, R16, RZ ;  /* 0x000000101d1d7227 */ /* 0x000fc800078e00ff */
[----:B------:R-:W-:-:S04]  /*1b00*/  IMAD.HI.U32 R21, R21, R16, RZ ;  /* 0x0000001015157227 */ /* 0x000fc800078e00ff */
[----:B------:R-:W-:Y:S02]  /*1b10*/  IMAD R2, R29, R2, R16 ;  /* 0x000000021d027224 */ /* 0x000fe400078e0210 */
[----:B------:R-:W-:-:S03]  /*1b20*/  IMAD.MOV R20, RZ, RZ, -R21 ;  /* 0x000000ffff147224 */ /* 0x000fc600078e0a15 */
[----:B------:R-:W-:Y:S01]  /*1b30*/  ISETP.GT.U32.AND P1, PT, R17, R2, PT ;  /* 0x000000021100720c */ /* 0x000fe20003f24070 */
[----:B------:R-:W-:Y:S01]  /*1b40*/  IMAD R20, R5, R20, R16 ;  /* 0x0000001405147224 */ /* 0x000fe200078e0210 */
[----:B0-----:R-:W-:-:S04]  /*1b50*/  FMNMX.FTZ R15, R15, R26, !PT ;  /* 0x0000001a0f0f7209 */ /* 0x001fc80007810000 */
[----:B------:R-:W-:-:S04]  /*1b60*/  FSETP.NEU.FTZ.AND P0, PT, R15, -INF , PT ;  /* 0xff8000000f00780b */ /* 0x000fc80003f1d000 */
[----:B------:R-:W-:Y:S02]  /*1b70*/  FSEL R15, R15, RZ, P0 ;  /* 0x000000ff0f0f7208 */ /* 0x000fe40000000000 */
[----:B------:R-:W-:Y:S01]  /*1b80*/  ISETP.GT.U32.AND P0, PT, R5, R20, PT ;  /* 0x000000140500720c */ /* 0x000fe20003f04070 */
[----:B------:R-:W-:Y:S01]  /*1b90*/  @!P1 IMAD.IADD R2, R2, 0x1, -R17 ;  /* 0x0000000102029824 */ /* 0x000fe200078e0a11 */
[----:B------:R-:W-:Y:S01]  /*1ba0*/  @!P1 IADD3 R29, PT, PT, R29, 0x1, RZ ;  /* 0x000000011d1d9810 */ /* 0x000fe20007ffe0ff */
[----:B------:R-:W-:-:S03]  /*1bb0*/  FADD.FTZ R23, -R15, R26 ;  /* 0x0000001a0f177221 */ /* 0x000fc60000010100 */
[-C--:B------:R-:W-:Y:S01]  /*1bc0*/  ISETP.GE.U32.AND P2, PT, R2, R17.reuse, PT ;  /* 0x000000110200720c */ /* 0x080fe20003f46070 */
[----:B------:R-:W-:Y:S01]  /*1bd0*/  FMUL.FTZ R23, R23, 1.4426950216293334961 ;  /* 0x3fb8aa3b17177820 */ /* 0x000fe20000410000 */
[C---:B------:R-:W-:Y:S02]  /*1be0*/  LOP3.LUT R2, R22.reuse, R17, RZ, 0x3c, !PT ;  /* 0x0000001116027212 */ /* 0x040fe400078e3cff */
[----:B------:R-:W-:Y:S02]  /*1bf0*/  LOP3.LUT R22, R22, R13, RZ, 0x3c, !PT ;  /* 0x0000000d16167212 */ /* 0x000fe400078e3cff */
[----:B------:R-:W-:Y:S01]  /*1c00*/  ISETP.GE.AND P3, PT, R2, RZ, PT ;  /* 0x000000ff0200720c */ /* 0x000fe20003f66270 */
[----:B------:R-:W0:Y:S01]  /*1c10*/  MUFU.EX2 R23, R23 ;  /* 0x0000001700177308 */ /* 0x000e220000000800 */
[----:B------:R-:W-:Y:S01]  /*1c20*/  @!P0 IMAD.IADD R20, R20, 0x1, -R5 ;  /* 0x0000000114148824 */ /* 0x000fe200078e0a05 */
[----:B------:R-:W-:Y:S01]  /*1c30*/  SHF.R.S32.HI R2, RZ, 0x1f, R6 ;  /* 0x0000001fff027819 */ /* 0x000fe20000011406 */
[----:B------:R-:W-:Y:S01]  /*1c40*/  @!P0 VIADD R21, R21, 0x1 ;  /* 0x0000000115158836 */ /* 0x000fe20000000000 */
[----:B------:R-:W-:Y:S01]  /*1c50*/  ISETP.NE.AND P0, PT, R13, RZ, PT ;  /* 0x000000ff0d00720c */ /* 0x000fe20003f05270 */
[----:B------:R-:W-:Y:S01]  /*1c60*/  IMAD R6, R6, UR9, RZ ;  /* 0x0000000906067c24 */ /* 0x000fe2000f8e02ff */
[----:B------:R-:W-:Y:S01]  /*1c70*/  ISETP.GE.U32.AND P4, PT, R20, R5, PT ;  /* 0x000000051400720c */ /* 0x000fe20003f86070 */
[----:B------:R-:W-:Y:S01]  /*1c80*/  @P2 VIADD R29, R29, 0x1 ;  /* 0x000000011d1d2836 */ /* 0x000fe20000000000 */
[----:B------:R-:W-:-:S04]  /*1c90*/  ISETP.GE.AND P2, PT, R22, RZ, PT ;  /* 0x000000ff1600720c */ /* 0x000fc80003f46270 */
[----:B------:R-:W-:Y:S01]  /*1ca0*/  @!P3 IADD3 R29, PT, PT, -R29, RZ, RZ ;  /* 0x000000ff1d1db210 */ /* 0x000fe20007ffe1ff */
[----:B0-----:R-:W0:Y:S01]  /*1cb0*/  SHFL.BFLY PT, R16, R23, 0x1, 0x1f ;  /* 0x0c201f0017107f89 */ /* 0x001e2200000e0000 */
[----:B------:R-:W-:Y:S02]  /*1cc0*/  ISETP.NE.AND P3, PT, R7, RZ, PT ;  /* 0x000000ff0700720c */ /* 0x000fe40003f65270 */
[----:B------:R-:W-:-:S03]  /*1cd0*/  @!P5 LOP3.LUT R29, RZ, R17, RZ, 0x33, !PT ;  /* 0x00000011ff1dd212 */ /* 0x000fc600078e33ff */
[----:B------:R-:W-:Y:S01]  /*1ce0*/  @P4 VIADD R21, R21, 0x1 ;  /* 0x0000000115154836 */ /* 0x000fe20000000000 */
[----:B------:R-:W-:Y:S02]  /*1cf0*/  SEL R5, RZ, 0x1, !P3 ;  /* 0x00000001ff057807 */ /* 0x000fe40005800000 */
[----:B------:R-:W-:Y:S01]  /*1d00*/  SHF.R.S32.HI R7, RZ, 0x1f, R29 ;  /* 0x0000001fff077819 */ /* 0x000fe2000001141d */
[----:B------:R-:W-:Y:S01]  /*1d10*/  @!P2 IMAD.MOV R21, RZ, RZ, -R21 ;  /* 0x000000ffff15a224 */ /* 0x000fe200078e0a15 */
[----:B------:R-:W-:Y:S02]  /*1d20*/  @!P0 LOP3.LUT R21, RZ, R13, RZ, 0x33, !PT ;  /* 0x0000000dff158212 */ /* 0x000fe400078e33ff */
[----:B------:R-:W-:Y:S02]  /*1d30*/  LOP3.LUT P0, RZ, R0, 0x3e1, RZ, 0xc0, !PT ;  /* 0x000003e100ff7812 */ /* 0x000fe4000780c0ff */
[----:B------:R-:W-:Y:S02]  /*1d40*/  ISETP.LT.U32.AND P2, PT, R18, R29, PT ;  /* 0x0000001d1200720c */ /* 0x000fe40003f41070 */
[----:B------:R-:W-:Y:S01]  /*1d50*/  LOP3.LUT R5, R2, R5, RZ, 0xfc, !PT ;  /* 0x0000000502057212 */ /* 0x000fe200078efcff */
[----:B------:R-:W-:Y:S01]  /*1d60*/  IMAD R2, R21, UR11, RZ ;  /* 0x0000000b15027c24 */ /* 0x000fe2000f8e02ff */
[----:B------:R-:W-:-:S03]  /*1d70*/  ISETP.LT.AND.EX P2, PT, R19, R7, PT, P2 ;  /* 0x000000071300720c */ /* 0x000fc60003f41320 */
[----:B------:R-:W-:Y:S01]  /*1d80*/  IMAD R5, R5, R2, RZ ;  /* 0x0000000205057224 */ /* 0x000fe200078e02ff */
[----:B------:R-:W-:Y:S01]  /*1d90*/  SEL R7, R18, R29, P2 ;  /* 0x0000001d12077207 */ /* 0x000fe20001000000 */
[----:B0-----:R-:W-:Y:S01]  /*1da0*/  FADD.FTZ R16, R23, R16 ;  /* 0x0000001017107221 */ /* 0x001fe20000010000 */
[----:B------:R-:W-:-:S04]  /*1db0*/  IMAD.MOV.U32 R23, RZ, RZ, 0x7f800000 ;  /* 0x7f800000ff177424 */ /* 0x000fc800078e00ff */
[----:B------:R-:W-:-:S13]  /*1dc0*/  FSETP.NE.FTZ.AND P1, PT, R16, RZ, PT ;  /* 0x000000ff1000720b */ /* 0x000fda0003f35000 */
[----:B------:R-:W0:Y:S02]  /*1dd0*/  @P1 MUFU.LG2 R16, R16 ;  /* 0x0000001000101308 */ /* 0x000e240000000c00 */
        /* <DEDUP_REMOVED lines=52> */
.L_x_215:
[----:B------:R-:W-:Y:S01]  /*2120*/  IMAD.MOV.U32 R21, RZ, RZ, RZ ;  /* 0x000000ffff157224 */ /* 0x000fe200078e00ff */
[----:B------:R-:W-:Y:S02]  /*2130*/  MOV R20, R30 ;  /* 0x0000001e00147202 */ /* 0x000fe40000000f00 */
[----:B------:R-:W-:Y:S02]  /*2140*/  MOV R18, 0x2160 ;  /* 0x0000216000127802 */ /* 0x000fe40000000f00 */
[----:B------:R-:W-:Y:S05]  /*2150*/  CALL.REL.NOINC `($__internal_6_$__cuda_sm20_div_s64) ;  /* 0x0000001c00b87944 */ /* 0x000fea0003c00000 */
[----:B------:R-:W-:Y:S02]  /*2160*/  IADD3 R13, PT, PT, -R16, RZ, RZ ;  /* 0x000000ff100d7210 */ /* 0x000fe40007ffe1ff */
[----:B------:R-:W-:-:S03]  /*2170*/  MOV R31, R17 ;  /* 0x00000011001f7202 */ /* 0x000fc60000000f00 */
[----:B------:R-:W-:Y:S01]  /*2180*/  IMAD R27, R30, R13, R27 ;  /* 0x0000000d1e1b7224 */ /* 0x000fe200078e021b */
[----:B------:R-:W-:-:S07]  /*2190*/  MOV R30, R16 ;  /* 0x00000010001e7202 */ /* 0x000fce0000000f00 */
.L_x_216:
        /* <DEDUP_REMOVED lines=60> */
.L_x_218:
[----:B------:R-:W-:Y:S01]  /*2560*/  IMAD.MOV.U32 R27, RZ, RZ, R30 ;  /* 0x000000ffff1b7224 */ /* 0x000fe200078e001e */
[----:B------:R-:W-:Y:S01]  /*2570*/  MOV R21, R31 ;  /* 0x0000001f00157202 */ /* 0x000fe20000000f00 */
[----:B------:R-:W-:Y:S01]  /*2580*/  IMAD.MOV.U32 R20, RZ, RZ, R34 ;  /* 0x000000ffff147224 */ /* 0x000fe200078e0022 */
[----:B------:R-:W-:Y:S02]  /*2590*/  MOV R18, 0x25b0 ;  /* 0x000025b000127802 */ /* 0x000fe40000000f00 */
[----:B------:R-:W-:Y:S05]  /*25a0*/  CALL.REL.NOINC `($__internal_6_$__cuda_sm20_div_s64) ;  /* 0x0000001800a47944 */ /* 0x000fea0003c00000 */
[----:B------:R-:W-:-:S05]  /*25b0*/  IADD3 R31, PT, PT, -R16, RZ, RZ ;  /* 0x000000ff101f7210 */ /* 0x000fca0007ffe1ff */
[----:B------:R-:W-:Y:S02]  /*25c0*/  IMAD R31, R31, R34, R30 ;  /* 0x000000221f1f7224 */ /* 0x000fe400078e021e */
.L_x_219:
[----:B------:R-:W-:Y:S05]  /*25d0*/  BSYNC.RECONVERGENT B0 ;  /* 0x0000000000007941 */ /* 0x000fea0003800200 */
.L_x_217:
        /* <DEDUP_REMOVED lines=162> */
.L_x_214:
[----:B------:R-:W0:Y:S01]  /*3000*/  LDC.64 R2, c[0x0][0x420] ;  /* 0x00010800ff027b82 */ /* 0x000e220000000a00 */
[----:B------:R-:W-:-:S05]  /*3010*/  IADD3 R27, PT, PT, R27, UR6, RZ ;  /* 0x000000061b1b7c10 */ /* 0x000fca000fffe0ff */
[----:B0-----:R-:W-:-:S05]  /*3020*/  IMAD.WIDE.U32 R2, R27, 0x4, R2 ;  /* 0x000000041b027825 */ /* 0x001fca00078e0002 */
[----:B------:R1:W-:Y:S02]  /*3030*/  STG.E desc[UR12][R2.64], R23 ;  /* 0x0000001702007986 */ /* 0x0003e4000c10190c */
.L_x_213:
[----:B------:R-:W-:Y:S05]  /*3040*/  BSYNC.RECONVERGENT B1 ;  /* 0x0000000000017941 */ /* 0x000fea0003800200 */
.L_x_212:
        /* <DEDUP_REMOVED lines=58> */
.L_x_226:
        /* <DEDUP_REMOVED lines=14> */
.L_x_223:
[----:B0-----:R-:W-:Y:S05]  /*34d0*/  BSYNC.RECONVERGENT B0 ;  /* 0x0000000000007941 */ /* 0x001fea0003800200 */
.L_x_222:
        /* <DEDUP_REMOVED lines=30> */
.L_x_225:
[----:B------:R-:W-:Y:S05]  /*36c0*/  BSYNC.RECONVERGENT B0 ;  /* 0x0000000000007941 */ /* 0x000fea0003800200 */
.L_x_224:
        /* <DEDUP_REMOVED lines=21> */
.L_x_221:
        /* <DEDUP_REMOVED lines=20> */
.L_x_228:
[----:B------:R-:W-:Y:S05]  /*3960*/  BSYNC.RECONVERGENT B0 ;  /* 0x0000000000007941 */ /* 0x000fea0003800200 */
.L_x_227:
        /* <DEDUP_REMOVED lines=18> */
.L_x_220:
        /* <DEDUP_REMOVED lines=91> */
        .weak           $__internal_6_$__cuda_sm20_div_s64
        .type           $__internal_6_$__cuda_sm20_div_s64,@function
        .size           $__internal_6_$__cuda_sm20_div_s64,(.L_x_11584 - $__internal_6_$__cuda_sm20_div_s64)
$__internal_6_$__cuda_sm20_div_s64:
        /* <DEDUP_REMOVED lines=86> */
[----:B------:R-:W-:Y:S06]  /*45a0*/  RET.REL.NODEC R28 `(_ZN5flash32flash_fwd_splitkv_combine_kernelI23Flash_fwd_kernel_traitsILi96ELi64ELi128ELi4ELb0ELb0EN7cutlass10bfloat16_tE19Flash_kernel_traitsILi96ELi64ELi128ELi4ES3_EELi16ELi1ELb0EEEvNS_16Flash_fwd_paramsE) ;  /* 0xffffffb81c947950 */ /* 0x000fec0003c3ffff */
.L_x_229:
        /* <DEDUP_REMOVED lines=13> */
.L_x_11584:


//--------------------- .text._ZN5flash32flash_fwd_splitkv_combine_kernelI23Flash_fwd_kernel_traitsILi96ELi64ELi128ELi4ELb0ELb0EN7cutlass10bfloat16_tE19Flash_kernel_traitsILi96ELi64ELi128ELi4ES3_EELi16ELi7ELb1EEEvNS_16Flash_fwd_paramsE --------------------------
	.section	.text._ZN5flash32flash_fwd_splitkv_combine_kernelI23Flash_fwd_kernel_traitsILi96ELi64ELi128ELi4ELb0ELb0EN7cutlass10bfloat16_tE19Flash_kernel_traitsILi96ELi64ELi128ELi4ES3_EELi16ELi7ELb1EEEvNS_16Flash_fwd_paramsE,"ax",@progbits
	.align	128
        .global         _ZN5flash32flash_fwd_splitkv_combine_kernelI23Flash_fwd_kernel_traitsILi96ELi64ELi128ELi4ELb0ELb0EN7cutlass10bfloat16_tE19Flash_kernel_traitsILi96ELi64ELi128ELi4ES3_EELi16ELi7ELb1EEEvNS_16Flash_fwd_paramsE
        .type           _ZN5flash32flash_fwd_splitkv_combine_kernelI23Flash_fwd_kernel_traitsILi96ELi64ELi128ELi4ELb0ELb0EN7cutlass10bfloat16_tE19Flash_kernel_traitsILi96ELi64ELi128ELi4ES3_EELi16ELi7ELb1EEEvNS_16Flash_fwd_paramsE,@function
        .size           _ZN5flash32flash_fwd_splitkv_combine_kernelI23Flash_fwd_kernel_traitsILi96ELi64ELi128ELi4ELb0ELb0EN7cutlass10bfloat16_tE19Flash_kernel_traitsILi96ELi64ELi128ELi4ES3_EELi16ELi7ELb1EEEvNS_16Flash_fwd_paramsE,(.L_x_11585 - _ZN5flash32flash_fwd_splitkv_combine_kernelI23Flash_fwd_kernel_traitsILi96ELi64ELi128ELi4ELb0ELb0EN7cutlass10bfloat16_tE19Flash_kernel_traitsILi96ELi64ELi128ELi4ES3_EELi16ELi7ELb1EEEvNS_16Flash_fwd_paramsE)
        .other          _ZN5flash32flash_fwd_splitkv_combine_kernelI23Flash_fwd_kernel_traitsILi96ELi64ELi128ELi4ELb0ELb0EN7cutlass10bfloat16_tE19Flash_kernel_traitsILi96ELi64ELi128ELi4ES3_EELi16ELi7ELb1EEEvNS_16Flash_fwd_paramsE,@"STO_CUDA_ENTRY STV_DEFAULT"
_ZN5flash32flash_fwd_splitkv_combine_kernelI23Flash_fwd_kernel_traitsILi96ELi64ELi128ELi4ELb0ELb0EN7cutlass10bfloat16_tE19Flash_kernel_traitsILi96ELi64ELi128ELi4ES3_EELi16ELi7ELb1EEEvNS_16Flash_fwd_paramsE:
.text._ZN5flash32flash_fwd_splitkv_combine_kernelI23Flash_fwd_kernel_traitsILi96ELi64ELi128ELi4ELb0ELb0EN7cutlass10bfloat16_tE19Flash_kernel_traitsILi96ELi64ELi128ELi4ES3_EELi16ELi7ELb1EEEvNS_16Flash_fwd_paramsE:
        /* <DEDUP_REMOVED lines=38> */
.L_x_230:
[----:B------:R-:W-:Y:S01]  /*0260*/  IMAD.U32 R40, RZ, RZ, UR20 ;  /* 0x00000014ff287e24 */ /* 0x000fe2000f8e00ff */
[----:B------:R-:W-:Y:S01]  /*0270*/  MOV R34, UR18 ;  /* 0x0000001200227c02 */ /* 0x000fe20008000f00 */
[----:B------:R-:W-:Y:S01]  /*0280*/  IMAD.U32 R33, RZ, RZ, UR14 ;  /* 0x0000000eff217e24 */ /* 0x000fe2000f8e00ff */
[----:B------:R-:W-:Y:S02]  /*0290*/  MOV R31, UR5 ;  /* 0x00000005001f7c02 */ /* 0x000fe40008000f00 */
[----:B------:R-:W-:Y:S02]  /*02a0*/  MOV R32, 0x2c0 ;  /* 0x000002c000207802 */ /* 0x000fe40000000f00 */
[----:B------:R-:W-:Y:S05]  /*02b0*/  CALL.REL.NOINC `($__internal_7_$__cuda_sm20_div_s64) ;  /* 0x0000005400b87944 */ /* 0x000fea0003c00000 */
[----:B------:R-:W-:-:S07]  /*02c0*/  MOV R19, R29 ;  /* 0x0000001d00137202 */ /* 0x000fce0000000f00 */
.L_x_231:
        /* <DEDUP_REMOVED lines=30> */
.L_x_233:
[----:B------:R-:W-:Y:S01]  /*04b0*/  IMAD.MOV.U32 R40, RZ, RZ, R18 ;  /* 0x000000ffff287224 */ /* 0x000fe200078e0012 */
[----:B------:R-:W-:Y:S02]  /*04c0*/  MOV R33, R19 ;  /* 0x0000001300217202 */ /* 0x000fe40000000f00 */
[----:B------:R-:W-:Y:S02]  /*04d0*/  MOV R32, 0x4f0 ;  /* 0x000004f000207802 */ /* 0x000fe40000000f00 */
[----:B------:R-:W-:Y:S05]  /*04e0*/  CALL.REL.NOINC `($__internal_7_$__cuda_sm20_div_s64) ;  /* 0x00000054002c7944 */ /* 0x000fea0003c00000 */
[----:B------:R-:W-:Y:S02]  /*04f0*/  MOV R4, R18 ;  /* 0x0000001200047202 */ /* 0x000fe40000000f00 */
[----:B------:R-:W-:Y:S02]  /*0500*/  MOV R5, R29 ;  /* 0x0000001d00057202 */ /* 0x000fe40000000f00 */
.L_x_234:
[----:B------:R-:W-:Y:S05]  /*0510*/  BSYNC.RECONVERGENT B0 ;  /* 0x0000000000007941 */ /* 0x000fea0003800200 */
.L_x_232:
        /* <DEDUP_REMOVED lines=57> */
.L_x_236:
[----:B------:R-:W-:Y:S01]  /*08b0*/  IMAD.MOV.U32 R40, RZ, RZ, R34 ;  /* 0x000000ffff287224 */ /* 0x000fe200078e0022 */
[----:B------:R-:W-:Y:S01]  /*08c0*/  MOV R34, R27 ;  /* 0x0000001b00227202 */ /* 0x000fe20000000f00 */
[----:B------:R-:W-:Y:S01]  /*08d0*/  IMAD.MOV.U32 R33, RZ, RZ, R31 ;  /* 0x000000ffff217224 */ /* 0x000fe200078e001f */
[----:B------:R-:W-:Y:S02]  /*08e0*/  MOV R31, R21 ;  /* 0x00000015001f7202 */ /* 0x000fe40000000f00 */
[----:B------:R-:W-:Y:S02]  /*08f0*/  MOV R32, 0x910 ;  /* 0x0000091000207802 */ /* 0x000fe40000000f00 */
[----:B------:R-:W-:Y:S05]  /*0900*/  CALL.REL.NOINC `($__internal_7_$__cuda_sm20_div_s64) ;  /* 0x0000005000247944 */ /* 0x000fea0003c00000 */
[----:B------:R-:W-:Y:S02]  /*0910*/  MOV R19, R29 ;  /* 0x0000001d00137202 */ /* 0x000fe40000000f00 */
.L_x_237:
[----:B------:R-:W-:Y:S05]  /*0920*/  BSYNC.RECONVERGENT B0 ;  /* 0x0000000000007941 */ /* 0x000fea0003800200 */
.L_x_235:
        /* <DEDUP_REMOVED lines=125> */
.L_x_239:
[----:B------:R-:W-:Y:S01]  /*1100*/  IMAD.MOV.U32 R40, RZ, RZ, R18 ;  /* 0x000000ffff287224 */ /* 0x000fe200078e0012 */
[----:B------:R-:W-:Y:S01]  /*1110*/  MOV R34, R26 ;  /* 0x0000001a00227202 */ /* 0x000fe20000000f00 */
[----:B------:R-:W-:Y:S01]  /*1120*/  IMAD.MOV.U32 R33, RZ, RZ, R19 ;  /* 0x000000ffff217224 */ /* 0x000fe200078e0013 */
[----:B------:R-:W-:Y:S02]  /*1130*/  MOV R31, R20 ;  /* 0x00000014001f7202 */ /* 0x000fe40000000f00 */
[----:B------:R-:W-:Y:S02]  /*1140*/  MOV R32, 0x1160 ;  /* 0x0000116000207802 */ /* 0x000fe40000000f00 */
[----:B------:R-:W-:Y:S05]  /*1150*/  CALL.REL.NOINC `($__internal_7_$__cuda_sm20_div_s64) ;  /* 0x0000004800107944 */ /* 0x000fea0003c00000 */
[----:B------:R-:W-:Y:S02]  /*1160*/  MOV R44, R18 ;  /* 0x00000012002c7202 */ /* 0x000fe40000000f00 */
[----:B------:R-:W-:Y:S02]  /*1170*/  MOV R45, R29 ;  /* 0x0000001d002d7202 */ /* 0x000fe40000000f00 */
.L_x_240:
[----:B------:R-:W-:Y:S05]  /*1180*/  BSYNC.RECONVERGENT B0 ;  /* 0x0000000000007941 */ /* 0x000fea0003800200 */
.L_x_238:
        /* <DEDUP_REMOVED lines=57> */
.L_x_242:
[----:B------:R-:W-:Y:S01]  /*1520*/  IMAD.MOV.U32 R40, RZ, RZ, R4 ;  /* 0x000000ffff287224 */ /* 0x000fe200078e0004 */
[----:B------:R-:W-:Y:S01]  /*1530*/  MOV R33, R5 ;  /* 0x0000000500217202 */ /* 0x000fe20000000f00 */
[----:B------:R-:W-:Y:S01]  /*1540*/  IMAD.MOV.U32 R34, RZ, RZ, R25 ;  /* 0x000000ffff227224 */ /* 0x000fe200078e0019 */
[----:B------:R-:W-:Y:S02]  /*1550*/  MOV R32, 0x1570 ;  /* 0x0000157000207802 */ /* 0x000fe40000000f00 */
[----:B------:R-:W-:Y:S05]  /*1560*/  CALL.REL.NOINC `($__internal_7_$__cuda_sm20_div_s64) ;  /* 0x00000044000c7944 */ /* 0x000fea0003c00000 */
[----:B------:R-:W-:Y:S02]  /*1570*/  MOV R28, R18 ;  /* 0x00000012001c7202 */ /* 0x000fe40000000f00 */
.L_x_243:
[----:B------:R-:W-:Y:S05]  /*1580*/  BSYNC.RECONVERGENT B0 ;  /* 0x0000000000007941 */ /* 0x000fea0003800200 */
.L_x_241:
        /* <DEDUP_REMOVED lines=43> */
[----:B------:R-:W-:Y:S01]  /*1840*/  IMAD.MOV.U32 R10, RZ, RZ, -0x800000 ;  /* 0xff800000ff0a7424 */ /* 0x000fe200078e00ff */
[C---:B---3--:R-:W-:Y:S01]  /*1850*/  @!P2 LEA R36, P4, R30.reuse, R6, 0x2 ;  /* 0x000000061e24a211 */ /* 0x048fe200078810ff */
[----:B------:R-:W-:Y:S02]  /*1860*/  @!P2 IMAD R24, R3, UR14, R31 ;  /* 0x0000000e0318ac24 */ /* 0x000fe4000f8e021f */
[C---:B------:R-:W-:Y:S02]  /*1870*/  VIADD R22, R13.reuse, 0x30 ;  /* 0x000000300d167836 */ /* 0x040fe40000000000 */
[----:B------:R3:W4:Y:S01]  /*1880*/  @!P5 LDG.E R10, desc[UR10][R32.64] ;  /* 0x0000000a200ad981 */ /* 0x000722000c1e1900 */
[----:B------:R-:W-:Y:S01]  /*1890*/  @!P2 LEA.HI.X R37, R30, R7, R24, 0x2, P4 ;  /* 0x000000071e25a211 */ /* 0x000fe200020f1418 */
[----:B------:R-:W-:Y:S01]  /*18a0*/  @!P3 IMAD.MOV.U32 R30, RZ, RZ, R14 ;  /* 0x000000ffff1eb224 */ /* 0x000fe200078e000e */
[----:B------:R-:W-:Y:S01]  /*18b0*/  ISETP.GE.OR P5, PT, R22, UR4, !P1 ;  /* 0x0000000416007c0c */ /* 0x000fe2000cfa6670 */
[----:B------:R-:W-:Y:S01]  /*18c0*/  @!P3 IMAD.MOV.U32 R31, RZ, RZ, R15 ;  /* 0x000000ffff1fb224 */ /* 0x000fe200078e000f */
[----:B------:R-:W-:Y:S01]  /*18d0*/  MOV R3, 0xff800000 ;  /* 0xff80000000037802 */ /* 0x000fe20000000f00 */
[----:B------:R-:W5:Y:S01]  /*18e0*/  @!P6 LDC.64 R6, c[0x0][0x428] ;  /* 0x00010a00ff06eb82 */ /* 0x000f620000000a00 */
[----:B------:R-:W-:Y:S01]  /*18f0*/  IADD3 R23, PT, PT, R13, 0x38, RZ ;  /* 0x000000380d177810 */ /* 0x000fe20007ffe0ff */
[----:B------:R-:W-:-:S03]  /*1900*/  @!P3 IMAD.WIDE.U32 R30, R16, UR20, R30 ;  /* 0x00000014101ebc25 */ /* 0x000fc6000f8e001e */
[----:B------:R-:W-:Y:S01]  /*1910*/  ISETP.GE.OR P4, PT, R23, UR4, !P1 ;  /* 0x0000000417007c0c */ /* 0x000fe2000cf86670 */
[----:B------:R1:W4:Y:S01]  /*1920*/  @!P2 LDG.E R3, desc[UR10][R36.64] ;  /* 0x0000000a2403a981 */ /* 0x000322000c1e1900 */
[----:B------:R-:W-:Y:S01]  /*1930*/  @!P3 IMAD R16, R16, UR14, R31 ;  /* 0x0000000e1010bc24 */ /* 0x000fe2000f8e021f */
[----:B0-----:R-:W-:Y:S01]  /*1940*/  @!P3 LEA R34, P2, R30, R4, 0x2 ;  /* 0x000000041e22b211 */ /* 0x001fe200078410ff */
[----:B------:R-:W-:-:S03]  /*1950*/  VIADD R24, R13, 0x40 ;  /* 0x000000400d187836 */ /* 0x000fc60000000000 */
[----:B------:R-:W-:Y:S02]  /*1960*/  @!P3 LEA.HI.X R35, R30, R5, R16, 0x2, P2 ;  /* 0x000000051e23b211 */ /* 0x000fe400010f1410 */
[----:B------:R-:W0:Y:S01]  /*1970*/  @!P5 LDC.64 R4, c[0x0][0x428] ;  /* 0x00010a00ff04db82 */ /* 0x000e220000000a00 */
[----:B------:R-:W-:Y:S01]  /*1980*/  MOV R16, 0xff800000 ;  /* 0xff80000000107802 */ /* 0x000fe20000000f00 */
[----:B---3--:R-:W-:Y:S02]  /*1990*/  @!P0 IMAD.MOV.U32 R32, RZ, RZ, R14 ;  /* 0x000000ffff208224 */ /* 0x008fe400078e000e */
[----:B------:R-:W-:-:S03]  /*19a0*/  @!P0 IMAD.MOV.U32 R33, RZ, RZ, R15 ;  /* 0x000000ffff218224 */ /* 0x000fc600078e000f */
[----:B------:R0:W3:Y:S01]  /*19b0*/  @!P3 LDG.E R16, desc[UR10][R34.64] ;  /* 0x0000000a2210b981 */ /* 0x0000e2000c1e1900 */
        /* <DEDUP_REMOVED lines=9> */
[----:B------:R-:W-:Y:S01]  /*1a50*/  @!P6 IMAD.WIDE.U32 R32, R18, UR20, R32 ;  /* 0x000000141220ec25 */ /* 0x000fe2000f8e0020 */
[----:B------:R-:W-:-:S03]  /*1a60*/  @!P5 MOV R31, R15 ;  /* 0x0000000f001fd202 */ /* 0x000fc60000000f00 */
[----:B------:R0:W3:Y:S01]  /*1a70*/  @!P0 LDG.E R17, desc[UR10][R36.64] ;  /* 0x0000000a24118981 */ /* 0x0000e2000c1e1900 */
[----:B------:R-:W-:Y:S01]  /*1a80*/  @!P6 IMAD R18, R18, UR14, R33 ;  /* 0x0000000e1212ec24 */ /* 0x000fe2000f8e0221 */
[C---:B-----5:R-:W-:Y:S01]  /*1a90*/  @!P6 LEA R38, P0, R32.reuse, R6, 0x2 ;  /* 0x000000062026e211 */ /* 0x060fe200078010ff */
[----:B------:R-:W-:Y:S01]  /*1aa0*/  @!P5 IMAD.MOV.U32 R30, RZ, RZ, R14 ;  /* 0x000000ffff1ed224 */ /* 0x000fe200078e000e */
[----:B------:R-:W-:Y:S02]  /*1ab0*/  IADD3 R19, PT, PT, R13, 0x48, RZ ;  /* 0x000000480d137810 */ /* 0x000fe40007ffe0ff */
[----:B------:R-:W-:Y:S01]  /*1ac0*/  @!P6 LEA.HI.X R39, R32, R7, R18, 0x2, P0 ;  /* 0x000000072027e211 */ /* 0x000fe200000f1412 */
[C---:B------:R-:W-:Y:S01]  /*1ad0*/  @!P5 IMAD.WIDE.U32 R30, R22.reuse, UR20, R30 ;  /* 0x00000014161edc25 */ /* 0x040fe2000f8e001e */
[----:B------:R-:W-:Y:S01]  /*1ae0*/  ISETP.GE.OR P2, PT, R19, UR4, !P1 ;  /* 0x0000000413007c0c */ /* 0x000fe2000cf46670 */
[----:B------:R-:W5:Y:S02]  /*1af0*/  @!P3 LDC.64 R6, c[0x0][0x428] ;  /* 0x00010a00ff06bb82 */ /* 0x000f640000000a00 */
[----:B------:R-:W-:Y:S01]  /*1b00*/  @!P5 IMAD R22, R22, UR14, R31 ;  /* 0x0000000e1616dc24 */ /* 0x000fe2000f8e021f */
[----:B0-----:R-:W-:Y:S01]  /*1b10*/  @!P5 LEA R34, P0, R30, R4, 0x2 ;  /* 0x000000041e22d211 */ /* 0x001fe200078010ff */
[----:B------:R-:W-:-:S02]  /*1b20*/  IMAD.MOV.U32 R18, RZ, RZ, -0x800000 ;  /* 0xff800000ff127424 */ /* 0x000fc400078e00ff */
[C---:B------:R-:W-:Y:S01]  /*1b30*/  VIADD R33, R13.reuse, 0x50 ;  /* 0x000000500d217836 */ /* 0x040fe20000000000 */
[----:B------:R-:W-:Y:S02]  /*1b40*/  @!P5 LEA.HI.X R35, R30, R5, R22, 0x2, P0 ;  /* 0x000000051e23d211 */ /* 0x000fe400000f1416 */
[----:B------:R-:W-:Y:S01]  /*1b50*/  @!P4 MOV R37, R15 ;  /* 0x0000000f0025c202 */ /* 0x000fe20000000f00 */
[----:B------:R-:W-:Y:S01]  /*1b60*/  @!P4 IMAD.MOV.U32 R36, RZ, RZ, R14 ;  /* 0x000000ffff24c224 */ /* 0x000fe200078e000e */
[----:B------:R5:W3:Y:S01]  /*1b70*/  @!P6 LDG.E R18, desc[UR10][R38.64] ;  /* 0x0000000a2612e981 */ /* 0x000ae2000c1e1900 */
[----:B------:R-:W-:Y:S01]  /*1b80*/  IADD3 R32, PT, PT, R13, 0x58, RZ ;  /* 0x000000580d207810 */ /* 0x000fe20007ffe0ff */
[----:B------:R-:W0:Y:S01]  /*1b90*/  @!P2 LDC.64 R4, c[0x0][0x428] ;  /* 0x00010a00ff04ab82 */ /* 0x000e220000000a00 */
[----:B------:R-:W-:-:S04]  /*1ba0*/  @!P4 IMAD.WIDE.U32 R36, R23, UR20, R36 ;  /* 0x000000141724cc25 */ /* 0x000fc8000f8e0024 */
[----:B------:R-:W-:Y:S01]  /*1bb0*/  @!P4 IMAD R30, R23, UR14, R37 ;  /* 0x0000000e171ecc24 */ /* 0x000fe2000f8e0225 */
[C---:B-1----:R-:W-:Y:S02]  /*1bc0*/  @!P4 LEA R40, P0, R36.reuse, R8, 0x2 ;  /* 0x000000082428c211 */ /* 0x042fe400078010ff */
[----:B------:R-:W-:Y:S02]  /*1bd0*/  ISETP.GE.OR P6, PT, R33, UR4, !P1 ;  /* 0x0000000421007c0c */ /* 0x000fe4000cfc6670 */
[----:B------:R-:W-:Y:S01]  /*1be0*/  @!P4 LEA.HI.X R41, R36, R9, R30, 0x2, P0 ;  /* 0x000000092429c211 */ /* 0x000fe200000f141e */
[----:B------:R-:W-:Y:S01]  /*1bf0*/  @!P3 IMAD.MOV.U32 R37, RZ, RZ, R15 ;  /* 0x000000ffff25b224 */ /* 0x000fe200078e000f */
[----:B------:R-:W-:Y:S01]  /*1c00*/  @!P3 MOV R36, R14 ;  /* 0x0000000e0024b202 */ /* 0x000fe20000000f00 */
[----:B------:R-:W-:Y:S01]  /*1c10*/  IMAD.MOV.U32 R23, RZ, RZ, -0x800000 ;  /* 0xff800000ff177424 */ /* 0x000fe200078e00ff */
[----:B------:R-:W-:Y:S02]  /*1c20*/  ISETP.GE.OR P0, PT, R32, UR4, !P1 ;  /* 0x0000000420007c0c */ /* 0x000fe4000cf06670 */
[----:B------:R-:W-:Y:S01]  /*1c30*/  MOV R22, 0xff800000 ;  /* 0xff80000000167802 */ /* 0x000fe20000000f00 */
[----:B------:R-:W-:-:S02]  /*1c40*/  @!P3 IMAD.WIDE.U32 R36, R24, UR20, R36 ;  /* 0x000000141824bc25 */ /* 0x000fc4000f8e0024 */
[----:B------:R-:W3:Y:S02]  /*1c50*/  @!P4 LDG.E R23, desc[UR10][R40.64] ;  /* 0x0000000a2817c981 */ /* 0x000ee4000c1e1900 */
[----:B------:R-:W-:Y:S01]  /*1c60*/  @!P3 IMAD R24, R24, UR14, R37 ;  /* 0x0000000e1818bc24 */ /* 0x000fe2000f8e0225 */
[----:B------:R-:W1:Y:S01]  /*1c70*/  @!P6 LDC.64 R8, c[0x0][0x428] ;  /* 0x00010a00ff08eb82 */ /* 0x000e620000000a00 */
[C---:B-----5:R-:W-:Y:S01]  /*1c80*/  @!P3 LEA R38, P4, R36.reuse, R6, 0x2 ;  /* 0x000000062426b211 */ /* 0x060fe200078810ff */
[----:B------:R5:W3:Y:S01]  /*1c90*/  @!P5 LDG.E R22, desc[UR10][R34.64] ;  /* 0x0000000a2216d981 */ /* 0x000ae2000c1e1900 */
[----:B------:R-:W-:Y:S02]  /*1ca0*/  IADD3 R31, PT, PT, R13, 0x60, RZ ;  /* 0x000000600d1f7810 */ /* 0x000fe40007ffe0ff */
[----:B------:R-:W-:Y:S02]  /*1cb0*/  @!P3 LEA.HI.X R39, R36, R7, R24, 0x2, P4 ;  /* 0x000000072427b211 */ /* 0x000fe400020f1418 */
[----:B------:R-:W-:Y:S01]  /*1cc0*/  ISETP.GE.OR P5, PT, R31, UR4, !P1 ;  /* 0x000000041f007c0c */ /* 0x000fe2000cfa6670 */
[----:B------:R-:W1:Y:S01]  /*1cd0*/  @!P0 LDC.64 R6, c[0x0][0x428] ;  /* 0x00010a00ff068b82 */ /* 0x000e620000000a00 */
[----:B------:R-:W-:Y:S01]  /*1ce0*/  @!P6 MOV R42, R14 ;  /* 0x0000000e002ae202 */ /* 0x000fe20000000f00 */
[----:B------:R-:W-:-:S02]  /*1cf0*/  @!P6 IMAD.MOV.U32 R43, RZ, RZ, R15 ;  /* 0x000000ffff2be224 */ /* 0x000fc400078e000f */
[----:B------:R-:W-:Y:S01]  /*1d00*/  IMAD.MOV.U32 R24, RZ, RZ, -0x800000 ;  /* 0xff800000ff187424 */ /* 0x000fe200078e00ff */
[----:B-----5:R-:W-:Y:S01]  /*1d10*/  @!P2 MOV R35, R15 ;  /* 0x0000000f0023a202 */ /* 0x020fe20000000f00 */
[----:B------:R-:W-:Y:S01]  /*1d20*/  @!P2 IMAD.MOV.U32 R34, RZ, RZ, R14 ;  /* 0x000000ffff22a224 */ /* 0x000fe200078e000e */
[----:B------:R-:W-:Y:S01]  /*1d30*/  @!P0 MOV R40, R14 ;  /* 0x0000000e00288202 */ /* 0x000fe20000000f00 */
[----:B------:R-:W-:Y:S02]  /*1d40*/  @!P6 IMAD.WIDE.U32 R42, R33, UR20, R42 ;  /* 0x00000014212aec25 */ /* 0x000fe4000f8e002a */
[----:B------:R5:W3:Y:S02]  /*1d50*/  @!P3 LDG.E R24, desc[UR10][R38.64] ;  /* 0x0000000a2618b981 */ /* 0x000ae4000c1e1900 */
[----:B------:R-:W-:-:S04]  /*1d60*/  @!P2 IMAD.WIDE.U32 R34, R19, UR20, R34 ;  /* 0x000000141322ac25 */ /* 0x000fc8000f8e0022 */
[----:B------:R-:W-:Y:S01]  /*1d70*/  @!P2 IMAD R30, R19, UR14, R35 ;  /* 0x0000000e131eac24 */ /* 0x000fe2000f8e0223 */
[----:B0-----:R-:W-:Y:S01]  /*1d80*/  @!P2 LEA R46, P4, R34, R4, 0x2 ;  /* 0x00000004222ea211 */ /* 0x001fe200078810ff */
[----:B------:R-:W-:-:S03]  /*1d90*/  @!P0 IMAD.MOV.U32 R41, RZ, RZ, R15 ;  /* 0x000000ffff298224 */ /* 0x000fc600078e000f */
[----:B------:R-:W-:Y:S01]  /*1da0*/  @!P2 LEA.HI.X R47, R34, R5, R30, 0x2, P4 ;  /* 0x00000005222fa211 */ /* 0x000fe200020f141e */
[----:B------:R-:W-:Y:S01]  /*1db0*/  VIADD R30, R13, 0x68 ;  /* 0x000000680d1e7836 */ /* 0x000fe20000000000 */
[----:B------:R-:W0:Y:S01]  /*1dc0*/  @!P5 LDC.64 R4, c[0x0][0x428] ;  /* 0x00010a00ff04db82 */ /* 0x000e220000000a00 */
[----:B------:R-:W-:Y:S01]  /*1dd0*/  MOV R19, 0xff800000 ;  /* 0xff80000000137802 */ /* 0x000fe20000000f00 */
[----:B------:R-:W-:Y:S02]  /*1de0*/  @!P0 IMAD.WIDE.U32 R40, R32, UR20, R40 ;  /* 0x0000001420288c25 */ /* 0x000fe4000f8e0028 */
[----:B------:R-:W-:Y:S02]  /*1df0*/  ISETP.GE.OR P4, PT, R30, UR4, !P1 ;  /* 0x000000041e007c0c */ /* 0x000fe4000cf86670 */
[----:B------:R-:W-:Y:S01]  /*1e00*/  @!P6 IMAD R34, R33, UR14, R43 ;  /* 0x0000000e2122ec24 */ /* 0x000fe2000f8e022b */
[----:B-1----:R-:W-:Y:S01]  /*1e10*/  @!P6 LEA R36, P3, R42, R8, 0x2 ;  /* 0x000000082a24e211 */ /* 0x002fe200078610ff */
[----:B------:R-:W3:Y:S01]  /*1e20*/  @!P2 LDG.E R19, desc[UR10][R46.64] ;  /* 0x0000000a2e13a981 */ /* 0x000ee2000c1e1900 */
[----:B------:R-:W-:Y:S01]  /*1e30*/  @!P0 IMAD R32, R32, UR14, R41 ;  /* 0x0000000e20208c24 */ /* 0x000fe2000f8e0229 */
[----:B------:R-:W-:-:S02]  /*1e40*/  IADD3 R35, PT, PT, R13, 0x70, RZ ;  /* 0x000000700d237810 */ /* 0x000fc40007ffe0ff */
[----:B-----5:R-:W-:Y:S02]  /*1e50*/  @!P0 LEA R38, P2, R40, R6, 0x2 ;  /* 0x0000000628268211 */ /* 0x020fe400078410ff */
[----:B------:R-:W-:Y:S01]  /*1e60*/  @!P6 LEA.HI.X R37, R42, R9, R34, 0x2, P3 ;  /* 0x000000092a25e211 */ /* 0x000fe200018f1422 */
[----:B------:R-:W-:Y:S01]  /*1e70*/  VIADD R34, R13, 0x78 ;  /* 0x000000780d227836 */ /* 0x000fe20000000000 */
[----:B------:R-:W-:Y:S01]  /*1e80*/  @!P0 LEA.HI.X R39, R40, R7, R32, 0x2, P2 ;  /* 0x0000000728278211 */ /* 0x000fe200010f1420 */
[----:B------:R-:W-:Y:S01]  /*1e90*/  @!P5 IMAD.MOV.U32 R42, RZ, RZ, R14 ;  /* 0x000000ffff2ad224 */ /* 0x000fe200078e000e */
[----:B------:R-:W-:Y:S01]  /*1ea0*/  @!P5 MOV R43, R15 ;  /* 0x0000000f002bd202 */ /* 0x000fe20000000f00 */
[----:B------:R-:W1:Y:S01]  /*1eb0*/  @!P4 LDC.64 R8, c[0x0][0x428] ;  /* 0x00010a00ff08cb82 */ /* 0x000e620000000a00 */
[----:B------:R-:W-:Y:S02]  /*1ec0*/  ISETP.GE.OR P2, PT, R35, UR4, !P1 ;  /* 0x0000000423007c0c */ /* 0x000fe4000cf46670 */
[----:B------:R-:W-:Y:S01]  /*1ed0*/  ISETP.GE.OR P1, PT, R34, UR4, !P1 ;  /* 0x0000000422007c0c */ /* 0x000fe2000cf26670 */
[----:B------:R-:W-:Y:S01]  /*1ee0*/  @!P5 IMAD.WIDE.U32 R42, R31, UR20, R42 ;  /* 0x000000141f2adc25 */ /* 0x000fe2000f8e002a */
[----:B------:R-:W-:-:S03]  /*1ef0*/  MOV R33, 0xff800000 ;  /* 0xff80000000217802 */ /* 0x000fc60000000f00 */
[----:B------:R-:W-:Y:S01]  /*1f00*/  @!P5 IMAD R6, R31, UR14, R43 ;  /* 0x0000000e1f06dc24 */ /* 0x000fe2000f8e022b */
[C---:B0-----:R-:W-:Y:S02]  /*1f10*/  @!P5 LEA R40, P3, R42.reuse, R4, 0x2 ;  /* 0x000000042a28d211 */ /* 0x041fe400078610ff */
[----:B------:R0:W5:Y:S02]  /*1f20*/  @!P6 LDG.E R33, desc[UR10][R36.64] ;  /* 0x0000000a2421e981 */ /* 0x000164000c1e1900 */
[----:B------:R-:W-:Y:S02]  /*1f30*/  @!P5 LEA.HI.X R41, R42, R5, R6, 0x2, P3 ;  /* 0x000000052a29d211 */ /* 0x000fe400018f1406 */
[----:B------:R-:W1:Y:S01]  /*1f40*/  @!P2 LDC.64 R6, c[0x0][0x428] ;  /* 0x00010a00ff06ab82 */ /* 0x000e620000000a00 */
[----:B------:R-:W-:-:S06]  /*1f50*/  IMAD.MOV.U32 R32, RZ, RZ, -0x800000 ;  /* 0xff800000ff207424 */ /* 0x000fcc00078e00ff */
[----:B------:R1:W5:Y:S01]  /*1f60*/  @!P0 LDG.E R32, desc[UR10][R38.64] ;  /* 0x0000000a26208981 */ /* 0x000362000c1e1900 */
[----:B------:R-:W2:Y:S01]  /*1f70*/  @!P1 LDC.64 R4, c[0x0][0x428] ;  /* 0x00010a00ff049b82 */ /* 0x000ea20000000a00 */
[----:B0-----:R-:W-:Y:S01]  /*1f80*/  @!P4 MOV R37, R15 ;  /* 0x0000000f0025c202 */ /* 0x001fe20000000f00 */
[----:B------:R-:W-:-:S04]  /*1f90*/  @!P4 IMAD.MOV.U32 R36, RZ, RZ, R14 ;  /* 0x000000ffff24c224 */ /* 0x000fc800078e000e */
[----:B------:R-:W-:-:S04]  /*1fa0*/  @!P4 IMAD.WIDE.U32 R36, R30, UR20, R36 ;  /* 0x000000141e24cc25 */ /* 0x000fc8000f8e0024 */
[----:B------:R-:W-:Y:S01]  /*1fb0*/  @!P4 IMAD R30, R30, UR14, R37 ;  /* 0x0000000e1e1ecc24 */ /* 0x000fe2000f8e0225 */
[C---:B-1----:R-:W-:Y:S01]  /*1fc0*/  @!P4 LEA R8, P0, R36.reuse, R8, 0x2 ;  /* 0x000000082408c211 */ /* 0x042fe200078010ff */
[----:B------:R-:W-:Y:S01]  /*1fd0*/  @!P1 IMAD.MOV.U32 R38, RZ, RZ, R14 ;  /* 0x000000ffff269224 */ /* 0x000fe200078e000e */
[----:B------:R-:W-:Y:S02]  /*1fe0*/  @!P1 MOV R39, R15 ;  /* 0x0000000f00279202 */ /* 0x000fe40000000f00 */
[----:B------:R-:W-:Y:S01]  /*1ff0*/  @!P4 LEA.HI.X R9, R36, R9, R30, 0x2, P0 ;  /* 0x000000092409c211 */ /* 0x000fe200000f141e */
[----:B------:R-:W-:Y:S01]  /*2000*/  @!P2 IMAD.MOV.U32 R36, RZ, RZ, R14 ;  /* 0x000000ffff24a224 */ /* 0x000fe200078e000e */
[----:B------:R-:W-:Y:S02]  /*2010*/  @!P2 MOV R37, R15 ;  /* 0x0000000f0025a202 */ /* 0x000fe40000000f00 */
[----:B------:R-:W-:Y:S01]  /*2020*/  MOV R31, 0xff800000 ;  /* 0xff800000001f7802 */ /* 0x000fe20000000f00 */
[----:B------:R-:W-:-:S04]  /*2030*/  @!P1 IMAD.WIDE.U32 R38, R34, UR20, R38 ;  /* 0x0000001422269c25 */ /* 0x000fc8000f8e0026 */
[C---:B------:R-:W-:Y:S01]  /*2040*/  @!P2 IMAD.WIDE.U32 R36, R35.reuse, UR20, R36 ;  /* 0x000000142324ac25 */ /* 0x040fe2000f8e0024 */
[----:B------:R2:W5:Y:S03]  /*2050*/  @!P5 LDG.E R31, desc[UR10][R40.64] ;  /* 0x0000000a281fd981 */ /* 0x000566000c1e1900 */
[----:B------:R-:W-:Y:S01]  /*2060*/  @!P1 IMAD R34, R34, UR14, R39 ;  /* 0x0000000e22229c24 */ /* 0x000fe2000f8e0227 */
[----:B------:R-:W-:Y:S01]  /*2070*/  @!P2 LEA R6, P3, R36, R6, 0x2 ;  /* 0x000000062406a211 */ /* 0x000fe200078610ff */
[----:B------:R-:W-:-:S05]  /*2080*/  @!P2 IMAD R14, R35, UR14, R37 ;  /* 0x0000000e230eac24 */ /* 0x000fca000f8e0225 */
[----:B------:R-:W-:Y:S02]  /*2090*/  @!P2 LEA.HI.X R7, R36, R7, R14, 0x2, P3 ;  /* 0x000000072407a211 */ /* 0x000fe400018f140e */
[----:B--2---:R-:W-:Y:S01]  /*20a0*/  @!P1 LEA R40, P0, R38, R4, 0x2 ;  /* 0x0000000426289211 */ /* 0x004fe200078010ff */
[----:B------:R-:W-:-:S03]  /*20b0*/  IMAD.MOV.U32 R4, RZ, RZ, -0x800000 ;  /* 0xff800000ff047424 */ /* 0x000fc600078e00ff */
[----:B------:R-:W-:Y:S01]  /*20c0*/  @!P1 LEA.HI.X R41, R38, R5, R34, 0x2, P0 ;  /* 0x0000000526299211 */ /* 0x000fe200000f1422 */
[----:B------:R-:W-:Y:S01]  /*20d0*/  IMAD.MOV.U32 R5, RZ, RZ, -0x800000 ;  /* 0xff800000ff057424 */ /* 0x000fe200078e00ff */
[----:B------:R-:W-:Y:S01]  /*20e0*/  MOV R34, 0xff800000 ;  /* 0xff80000000227802 */ /* 0x000fe20000000f00 */
[----:B------:R-:W2:Y:S04]  /*20f0*/  @!P4 LDG.E R4, desc[UR10][R8.64] ;  /* 0x0000000a0804c981 */ /* 0x000ea8000c1e1900 */
[----:B------:R-:W2:Y:S04]  /*2100*/  @!P1 LDG.E R5, desc[UR10][R40.64] ;  /* 0x0000000a28059981 */ /* 0x000ea8000c1e1900 */
[----:B------:R0:W2:Y:S01]  /*2110*/  @!P2 LDG.E R34, desc[UR10][R6.64] ;  /* 0x0000000a0622a981 */ /* 0x0000a2000c1e1900 */
        /* <DEDUP_REMOVED lines=9> */
[----:B------:R-:W-:Y:S04]  /*21b0*/  STS [R13], R11 ;  /* 0x0000000b0d007388 */ /* 0x000fe80000000800 */
[----:B----4-:R-:W-:Y:S04]  /*21c0*/  STS [R13+0x220], R10 ;  /* 0x0002200a0d007388 */ /* 0x010fe80000000800 */
[----:B------:R-:W-:Y:S01]  /*21d0*/  STS [R13+0x440], R3 ;  /* 0x000440030d007388 */ /* 0x000fe20000000800 */
[----:B0-----:R-:W-:-:S03]  /*21e0*/  LOP3.LUT P5, R6, R0, 0x380, RZ, 0xc0, !PT ;  /* 0x0000038000067812 */ /* 0x001fc600078ac0ff */
[----:B---3--:R0:W-:Y:S01]  /*21f0*/  STS [R13+0x660], R16 ;  /* 0x000660100d007388 */ /* 0x0081e20000000800 */
[----:B------:R-:W-:Y:S02]  /*2200*/  SHF.R.U32.HI R15, RZ, 0x3, R0 ;  /* 0x00000003ff0f7819 */ /* 0x000fe40000011600 */
[----:B------:R-:W-:Y:S02]  /*2210*/  ISETP.NE.AND P0, PT, R6, RZ, PT ;  /* 0x000000ff0600720c */ /* 0x000fe40003f05270 */
[----:B------:R-:W-:Y:S02]  /*2220*/  LOP3.LUT R9, R0, 0x7, RZ, 0xc0, !PT ;  /* 0x0000000700097812 */ /* 0x000fe400078ec0ff */
[----:B------:R-:W-:Y:S01]  /*2230*/  LEA R30, R15, UR4, 0x2 ;  /* 0x000000040f1e7c11 */ /* 0x000fe2000f8e10ff */
[----:B------:R1:W-:Y:S01]  /*2240*/  STS [R13+0x880], R17 ;  /* 0x000880110d007388 */ /* 0x0003e20000000800 */
[----:B------:R-:W-:Y:S01]  /*2250*/  MOV R37, 0xff800000 ;  /* 0xff80000000257802 */ /* 0x000fe20000000f00 */
[----:B0-----:R-:W-:-:S02]  /*2260*/  IMAD.MOV.U32 R16, RZ, RZ, -0x800000 ;  /* 0xff800000ff107424 */ /* 0x001fc400078e00ff */
[----:B------:R-:W-:Y:S01]  /*2270*/  IMAD R30, R9, 0x44, R30 ;  /* 0x00000044091e7824 */ /* 0x000fe200078e021e */
[----:B------:R-:W-:Y:S04]  /*2280*/  STS [R13+0xaa0], R18 ;  /* 0x000aa0120d007388 */ /* 0x000fe80000000800 */
[----:B------:R-:W-:Y:S04]  /*2290*/  STS [R13+0xee0], R23 ;  /* 0x000ee0170d007388 */ /* 0x000fe80000000800 */
[----:B------:R-:W-:Y:S01]  /*22a0*/  STS [R13+0xcc0], R22 ;  /* 0x000cc0160d007388 */ /* 0x000fe20000000800 */
[----:B------:R-:W-:Y:S01]  /*22b0*/  IMAD.MOV.U32 R14, RZ, RZ, -0x800000 ;  /* 0xff800000ff0e7424 */ /* 0x000fe200078e00ff */
[----:B-1----:R-:W-:-:S02]  /*22c0*/  MOV R17, 0xff800000 ;  /* 0xff80000000117802 */ /* 0x002fc40000000f00 */
[----:B------:R-:W-:Y:S04]  /*22d0*/  STS [R13+0x1100], R24 ;  /* 0x001100180d007388 */ /* 0x000fe80000000800 */
[----:B------:R0:W-:Y:S01]  /*22e0*/  @!P3 STS [R13+0x1320], R19 ;  /* 0x001320130d00b388 */ /* 0x0001e20000000800 */
[----:B------:R-:W-:-:S03]  /*22f0*/  ISETP.GT.U32.AND P3, PT, R0, 0x17f, PT ;  /* 0x0000017f0000780c */ /* 0x000fc60003f64070 */
[----:B-----5:R-:W-:Y:S01]  /*2300*/  @!P2 STS [R13+0x1540], R33 ;  /* 0x001540210d00a388 */ /* 0x020fe20000000800 */
[----:B------:R-:W-:-:S03]  /*2310*/  ISETP.GT.U32.AND P2, PT, R0, 0xff, PT ;  /* 0x000000ff0000780c */ /* 0x000fc60003f44070 */
[----:B------:R-:W-:Y:S01]  /*2320*/  @!P1 STS [R13+0x1760], R32 ;  /* 0x001760200d009388 */ /* 0x000fe20000000800 */
[----:B------:R-:W-:Y:S01]  /*2330*/  ISETP.GT.U32.AND P1, PT, R0, 0x7f, PT ;  /* 0x0000007f0000780c */ /* 0x000fe20003f24070 */
[----:B------:R-:W-:Y:S01]  /*2340*/  IMAD.MOV.U32 R12, RZ, RZ, -0x800000 ;  /* 0xff800000ff0c7424 */ /* 0x000fe200078e00ff */
[----:B0-----:R-:W-:Y:S01]  /*2350*/  MOV R19, 0xff800000 ;  /* 0xff80000000137802 */ /* 0x001fe20000000f00 */
[----:B------:R-:W-:Y:S01]  /*2360*/  IMAD.MOV.U32 R10, RZ, RZ, -0x800000 ;  /* 0xff800000ff0a7424 */ /* 0x000fe200078e00ff */
[----:B------:R-:W-:Y:S01]  /*2370*/  MOV R11, 0xff800000 ;  /* 0xff800000000b7802 */ /* 0x000fe20000000f00 */
[----:B------:R-:W-:Y:S01]  /*2380*/  @!P4 STS [R13+0x1980], R31 ;  /* 0x0019801f0d00c388 */ /* 0x000fe20000000800 */
[----:B------:R-:W-:Y:S01]  /*2390*/  IMAD.MOV.U32 R8, RZ, RZ, -0x800000 ;  /* 0xff800000ff087424 */ /* 0x000fe200078e00ff */
[----:B------:R-:W-:Y:S01]  /*23a0*/  MOV R9, 0xff800000 ;  /* 0xff80000000097802 */ /* 0x000fe20000000f00 */
[----:B------:R-:W-:Y:S01]  /*23b0*/  IMAD.MOV.U32 R6, RZ, RZ, -0x800000 ;  /* 0xff800000ff067424 */ /* 0x000fe200078e00ff */
[----:B------:R-:W-:Y:S01]  /*23c0*/  MOV R7, 0xff800000 ;  /* 0xff80000000077802 */ /* 0x000fe20000000f00 */
[----:B------:R-:W-:Y:S01]  /*23d0*/  IMAD.MOV.U32 R3, RZ, RZ, -0x800000 ;  /* 0xff800000ff037424 */ /* 0x000fe200078e00ff */
[----:B------:R-:W0:Y:S01]  /*23e0*/  LDC R23, c[0x0][0x434] ;  /* 0x00010d00ff177b82 */ /* 0x000e220000000800 */
[----:B--2---:R-:W-:Y:S04]  /*23f0*/  @!P3 STS [R13+0x1ba0], R4 ;  /* 0x001ba0040d00b388 */ /* 0x004fe80000000800 */
        /* <DEDUP_REMOVED lines=10> */
[----:B------:R-:W3:Y:S04]  /*24a0*/  @!P0 LDS R13, [R30+0xcc0] ;  /* 0x000cc0001e0d8984 */ /* 0x000ee80000000800 */
[----:B------:R-:W-:Y:S04]  /*24b0*/  @!P0 LDS R10, [R30+0xee0] ;  /* 0x000ee0001e0a8984 */ /* 0x000fe80000000800 */
[----:B------:R-:W4:Y:S01]  /*24c0*/  @!P0 LDS R11, [R30+0x1100] ;  /* 0x001100001e0b8984 */ /* 0x000f220000000800 */
[----:B------:R-:W-:Y:S01]  /*24d0*/  IMAD.MOV.U32 R4, RZ, RZ, -0x800000 ;  /* 0xff800000ff047424 */ /* 0x000fe200078e00ff */
[----:B------:R-:W-:-:S02]  /*24e0*/  MOV R5, 0xff800000 ;  /* 0xff80000000057802 */ /* 0x000fc40000000f00 */
        /* <DEDUP_REMOVED lines=36> */
[----:B------:R-:W-:Y:S01]  /*2730*/  FADD.FTZ R38, -R18, R16 ;  /* 0x0000001012267221 */ /* 0x000fe20000010100 */
[----:B------:R-:W-:Y:S02]  /*2740*/  IADD3 R22, PT, PT, -R31, RZ, RZ ;  /* 0x000000ff1f167210 */ /* 0x000fe40007ffe1ff */
[----:B------:R-:W-:Y:S01]  /*2750*/  FMUL.FTZ R34, R34, 1.4426950216293334961 ;  /* 0x3fb8aa3b22227820 */ /* 0x000fe20000410000 */
[----:B------:R-:W-:Y:S01]  /*2760*/  FADD.FTZ R36, -R18, R19 ;  /* 0x0000001312247221 */ /* 0x000fe20000010100 */
[----:B------:R-:W-:Y:S01]  /*2770*/  FMUL.FTZ R38, R38, 1.4426950216293334961 ;  /* 0x3fb8aa3b26267820 */ /* 0x000fe20000410000 */
[----:B------:R-:W-:Y:S02]  /*2780*/  IMAD R35, R30, R22, R35 ;  /* 0x000000161e237224 */ /* 0x000fe400078e0223 */
[----:B------:R-:W-:Y:S01]  /*2790*/  FMUL.FTZ R36, R36, 1.4426950216293334961 ;  /* 0x3fb8aa3b24247820 */ /* 0x000fe20000410000 */
[----:B------:R-:W-:Y:S04]  /*27a0*/  MUFU.EX2 R34, R34 ;  /* 0x0000002200227308 */ /* 0x000fe80000000800 */
[----:B------:R-:W0:Y:S01]  /*27b0*/  MUFU.EX2 R33, R38 ;  /* 0x0000002600217308 */ /* 0x000e220000000800 */
[----:B------:R-:W-:Y:S01]  /*27c0*/  FADD.FTZ R24, -R18, R14 ;  /* 0x0000000e12187221 */ /* 0x000fe20000010100 */
[----:B------:R-:W-:-:S02]  /*27d0*/  ISETP.GT.U32.AND P2, PT, R30, R35, PT ;  /* 0x000000231e00720c */ /* 0x000fc40003f44070 */
[----:B------:R-:W1:Y:S01]  /*27e0*/  MUFU.EX2 R32, R36 ;  /* 0x0000002400207308 */ /* 0x000e620000000800 */
[----:B------:R-:W-:Y:S01]  /*27f0*/  FMUL.FTZ R24, R24, 1.4426950216293334961 ;  /* 0x3fb8aa3b18187820 */ /* 0x000fe20000410000 */
[----:B------:R-:W-:-:S04]  /*2800*/  FADD.FTZ R22, -R18, R17 ;  /* 0x0000001112167221 */ /* 0x000fc80000010100 */
[----:B------:R-:W-:Y:S01]  /*2810*/  FMUL.FTZ R22, R22, 1.4426950216293334961 ;  /* 0x3fb8aa3b16167820 */ /* 0x000fe20000410000 */
[----:B------:R-:W2:Y:S01]  /*2820*/  MUFU.EX2 R24, R24 ;  /* 0x0000001800187308 */ /* 0x000ea20000000800 */
[----:B0-----:R-:W-:-:S03]  /*2830*/  FADD.FTZ R33, R34, R33 ;  /* 0x0000002122217221 */ /* 0x001fc60000010000 */
[----:B------:R-:W-:Y:S01]  /*2840*/  @!P2 IMAD.IADD R35, R35, 0x1, -R30 ;  /* 0x000000012323a824 */ /* 0x000fe200078e0a1e */
[----:B------:R-:W0:Y:S01]  /*2850*/  MUFU.EX2 R22, R22 ;  /* 0x0000001600167308 */ /* 0x000e220000000800 */
[----:B-1----:R-:W-:Y:S01]  /*2860*/  FADD.FTZ R33, R33, R32 ;  /* 0x0000002021217221 */ /* 0x002fe20000010000 */
[C---:B------:R-:W-:Y:S01]  /*2870*/  FADD.FTZ R32, -R18.reuse, R12 ;  /* 0x0000000c12207221 */ /* 0x040fe20000010100 */
[----:B------:R-:W-:Y:S01]  /*2880*/  FADD.FTZ R36, -R18, R13 ;  /* 0x0000000d12247221 */ /* 0x000fe20000010100 */
[----:B------:R-:W-:Y:S02]  /*2890*/  ISETP.GE.U32.AND P3, PT, R35, R30, PT ;  /* 0x0000001e2300720c */ /* 0x000fe40003f66070 */
[----:B------:R-:W-:Y:S01]  /*28a0*/  FMUL.FTZ R32, R32, 1.4426950216293334961 ;  /* 0x3fb8aa3b20207820 */ /* 0x000fe20000410000 */
[-C--:B------:R-:W-:Y:S01]  /*28b0*/  LOP3.LUT R2, R2, R23.reuse, RZ, 0x3c, !PT ;  /* 0x0000001702027212 */ /* 0x080fe200078e3cff */
[----:B------:R-:W-:Y:S01]  /*28c0*/  FADD.FTZ R35, -R18, R10 ;  /* 0x0000000a12237221 */ /* 0x000fe20000010100 */
[----:B------:R-:W-:Y:S01]  /*28d0*/  FMUL.FTZ R36, R36, 1.4426950216293334961 ;  /* 0x3fb8aa3b24247820 */ /* 0x000fe20000410000 */
[----:B------:R-:W1:Y:S01]  /*28e0*/  MUFU.EX2 R39, R32 ;  /* 0x0000002000277308 */ /* 0x000e620000000800 */
[----:B------:R-:W-:Y:S01]  /*28f0*/  ISETP.GE.AND P1, PT, R2, RZ, PT ;  /* 0x000000ff0200720c */ /* 0x000fe20003f26270 */
[----:B--2---:R-:W-:Y:S01]  /*2900*/  FADD.FTZ R33, R33, R24 ;  /* 0x0000001821217221 */ /* 0x004fe20000010000 */
[----:B------:R-:W-:Y:S01]  /*2910*/  ISETP.NE.AND P0, PT, R23, RZ, PT ;  /* 0x000000ff1700720c */ /* 0x000fe20003f05270 */
[----:B------:R-:W-:Y:S01]  /*2920*/  FADD.FTZ R34, -R18, R11 ;  /* 0x0000000b12227221 */ /* 0x000fe20000010100 */
[----:B------:R-:W-:Y:S01]  /*2930*/  FMUL.FTZ R35, R35, 1.4426950216293334961 ;  /* 0x3fb8aa3b23237820 */ /* 0x000fe20000410000 */
[----:B------:R-:W-:Y:S01]  /*2940*/  @!P2 IADD3 R31, PT, PT, R31, 0x1, RZ ;  /* 0x000000011f1fa810 */ /* 0x000fe20007ffe0ff */
[----:B------:R-:W2:Y:S01]  /*2950*/  MUFU.EX2 R36, R36 ;  /* 0x0000002400247308 */ /* 0x000ea20000000800 */
[----:B0-----:R-:W-:Y:S01]  /*2960*/  FADD.FTZ R22, R33, R22 ;  /* 0x0000001621167221 */ /* 0x001fe20000010000 */
[----:B------:R-:W-:Y:S01]  /*2970*/  FMUL.FTZ R34, R34, 1.4426950216293334961 ;  /* 0x3fb8aa3b22227820 */ /* 0x000fe20000410000 */
[C---:B------:R-:W-:Y:S01]  /*2980*/  FADD.FTZ R33, -R18.reuse, R8 ;  /* 0x0000000812217221 */ /* 0x040fe20000010100 */
[----:B------:R-:W0:Y:S01]  /*2990*/  MUFU.EX2 R35, R35 ;  /* 0x0000002300237308 */ /* 0x000e220000000800 */
[----:B------:R-:W3:Y:S01]  /*29a0*/  LDC R30, c[0x0][0x3e0] ;  /* 0x0000f800ff1e7b82 */ /* 0x000ee20000000800 */
[----:B------:R-:W-:Y:S01]  /*29b0*/  @P3 VIADD R31, R31, 0x1 ;  /* 0x000000011f1f3836 */ /* 0x000fe20000000000 */
[----:B------:R-:W-:Y:S01]  /*29c0*/  USHF.R.S32.HI UR4, URZ, 0x1f, UR21 ;  /* 0x0000001fff047899 */ /* 0x000fe20008011415 */
[----:B------:R-:W-:Y:S01]  /*29d0*/  FMUL.FTZ R33, R33, 1.4426950216293334961 ;  /* 0x3fb8aa3b21217820 */ /* 0x000fe20000410000 */
[----:B------:R-:W4:Y:S01]  /*29e0*/  MUFU.EX2 R34, R34 ;  /* 0x0000002200227308 */ /* 0x000f220000000800 */
[----:B------:R-:W-:Y:S01]  /*29f0*/  FADD.FTZ R42, -R18, R9 ;  /* 0x00000009122a7221 */ /* 0x000fe20000010100 */
[----:B------:R-:W-:Y:S01]  /*2a00*/  @!P1 IADD3 R31, PT, PT, -R31, RZ, RZ ;  /* 0x000000ff1f1f9210 */ /* 0x000fe20007ffe1ff */
[----:B------:R-:W-:Y:S01]  /*2a10*/  ULOP3.LUT UR4, UR4, 0x1, URZ, 0xfc, !UPT ;  /* 0x0000000104047892 */ /* 0x000fe2000f8efcff */
[----:B-1----:R-:W-:Y:S01]  /*2a20*/  FADD.FTZ R39, R22, R39 ;  /* 0x0000002716277221 */ /* 0x002fe20000010000 */
[----:B------:R-:W-:Y:S01]  /*2a30*/  @!P0 LOP3.LUT R31, RZ, R23, RZ, 0x33, !PT ;  /* 0x00000017ff1f8212 */ /* 0x000fe200078e33ff */
[----:B------:R-:W-:Y:S01]  /*2a40*/  FMUL.FTZ R42, R42, 1.4426950216293334961 ;  /* 0x3fb8aa3b2a2a7820 */ /* 0x000fe20000410000 */
[----:B------:R-:W1:Y:S01]  /*2a50*/  MUFU.EX2 R33, R33 ;  /* 0x0000002100217308 */ /* 0x000e620000000800 */
[----:B--2---:R-:W-:-:S02]  /*2a60*/  FADD.FTZ R36, R39, R36 ;  /* 0x0000002427247221 */ /* 0x004fc40000010000 */
[----:B------:R-:W-:Y:S01]  /*2a70*/  IMAD R22, R31, UR4, RZ ;  /* 0x000000041f167c24 */ /* 0x000fe2000f8e02ff */
[----:B------:R-:W2:Y:S01]  /*2a80*/  MUFU.EX2 R39, R42 ;  /* 0x0000002a00277308 */ /* 0x000ea20000000800 */
[----:B0-----:R-:W-:Y:S01]  /*2a90*/  FADD.FTZ R35, R36, R35 ;  /* 0x0000002324237221 */ /* 0x001fe20000010000 */
[C---:B------:R-:W-:Y:S01]  /*2aa0*/  FADD.FTZ R38, -R18.reuse, R6 ;  /* 0x0000000612267221 */ /* 0x040fe20000010100 */
[----:B------:R-:W-:Y:S01]  /*2ab0*/  FADD.FTZ R41, -R18, R7 ;  /* 0x0000000712297221 */ /* 0x000fe20000010100 */
[----:B------:R-:W-:Y:S01]  /*2ac0*/  IABS R32, R22 ;  /* 0x0000001600207213 */ /* 0x000fe20000000000 */
[----:B----4-:R-:W-:Y:S01]  /*2ad0*/  FADD.FTZ R34, R35, R34 ;  /* 0x0000002223227221 */ /* 0x010fe20000010000 */
[----:B------:R-:W-:Y:S01]  /*2ae0*/  FMUL.FTZ R38, R38, 1.4426950216293334961 ;  /* 0x3fb8aa3b26267820 */ /* 0x000fe20000410000 */
[----:B------:R-:W0:Y:S01]  /*2af0*/  LDCU UR4, c[0x0][0x430] ;  /* 0x00008600ff0477ac */ /* 0x000e220008000800 */
[----:B------:R-:W4:Y:S01]  /*2b00*/  I2F.RP R40, R32 ;  /* 0x0000002000287306 */ /* 0x000f220000209400 */
[----:B------:R-:W-:Y:S01]  /*2b10*/  FADD.FTZ R35, -R18, R4 ;  /* 0x0000000412237221 */ /* 0x000fe20000010100 */
[----:B-1----:R-:W-:Y:S01]  /*2b20*/  FADD.FTZ R34, R34, R33 ;  /* 0x0000002122227221 */ /* 0x002fe20000010000 */
[----:B---3--:R-:W-:Y:S01]  /*2b30*/  IABS R24, R30 ;  /* 0x0000001e00187213 */ /* 0x008fe20000000000 */
[----:B------:R-:W-:Y:S01]  /*2b40*/  FMUL.FTZ R41, R41, 1.4426950216293334961 ;  /* 0x3fb8aa3b29297820 */ /* 0x000fe20000410000 */
[----:B------:R-:W-:Y:S01]  /*2b50*/  FMUL.FTZ R35, R35, 1.4426950216293334961 ;  /* 0x3fb8aa3b23237820 */ /* 0x000fe20000410000 */
[----:B--2---:R-:W-:-:S02]  /*2b60*/  FADD.FTZ R39, R34, R39 ;  /* 0x0000002722277221 */ /* 0x004fc40000010000 */
[----:B------:R-:W1:Y:S01]  /*2b70*/  MUFU.EX2 R38, R38 ;  /* 0x0000002600267308 */ /* 0x000e620000000800 */
[C---:B------:R-:W-:Y:S01]  /*2b80*/  FADD.FTZ R34, -R18.reuse, R5 ;  /* 0x0000000512227221 */ /* 0x040fe20000010100 */
[----:B------:R-:W-:Y:S02]  /*2b90*/  FADD.FTZ R33, -R18, R3 ;  /* 0x0000000312217221 */ /* 0x000fe40000010100 */
[----:B------:R-:W2:Y:S01]  /*2ba0*/  I2F.RP R2, R24 ;  /* 0x0000001800027306 */ /* 0x000ea20000209400 */
[----:B------:R-:W-:Y:S01]  /*2bb0*/  FMUL.FTZ R34, R34, 1.4426950216293334961 ;  /* 0x3fb8aa3b22227820 */ /* 0x000fe20000410000 */
[----:B------:R-:W-:-:S06]  /*2bc0*/  FMUL.FTZ R33, R33, 1.4426950216293334961 ;  /* 0x3fb8aa3b21217820 */ /* 0x000fcc0000410000 */
[----:B------:R-:W3:Y:S04]  /*2bd0*/  MUFU.EX2 R36, R41 ;  /* 0x0000002900247308 */ /* 0x000ee80000000800 */
[----:B------:R-:W5:Y:S01]  /*2be0*/  MUFU.EX2 R35, R35 ;  /* 0x0000002300237308 */ /* 0x000f620000000800 */
[----:B-1----:R-:W-:-:S03]  /*2bf0*/  FADD.FTZ R39, R39, R38 ;  /* 0x0000002627277221 */ /* 0x002fc60000010000 */
[----:B----4-:R-:W1:Y:S08]  /*2c00*/  MUFU.RCP R40, R40 ;  /* 0x0000002800287308 */ /* 0x010e700000001000 */
[----:B------:R-:W4:Y:S01]  /*2c10*/  MUFU.EX2 R34, R34 ;  /* 0x0000002200227308 */ /* 0x000f220000000800 */
[----:B---3--:R-:W-:-:S03]  /*2c20*/  FADD.FTZ R36, R39, R36 ;  /* 0x0000002427247221 */ /* 0x008fc60000010000 */
[----:B------:R-:W3:Y:S01]  /*2c30*/  MUFU.EX2 R33, R33 ;  /* 0x0000002100217308 */ /* 0x000ee20000000800 */
[----:B-----5:R-:W-:-:S03]  /*2c40*/  FADD.FTZ R41, R36, R35 ;  /* 0x0000002324297221 */ /* 0x020fc60000010000 */
[----:B--2---:R-:W2:Y:S01]  /*2c50*/  MUFU.RCP R2, R2 ;  /* 0x0000000200027308 */ /* 0x004ea20000001000 */
[----:B-1----:R-:W-:Y:S01]  /*2c60*/  IADD3 R42, PT, PT, R40, 0xffffffe, RZ ;  /* 0x0ffffffe282a7810 */ /* 0x002fe20007ffe0ff */
[----:B----4-:R-:W-:-:S04]  /*2c70*/  FADD.FTZ R36, R41, R34 ;  /* 0x0000002229247221 */ /* 0x010fc80000010000 */
[----:B---3--:R-:W-:-:S05]  /*2c80*/  FADD.FTZ R40, R36, R33 ;  /* 0x0000002124287221 */ /* 0x008fca0000010000 */
[----:B------:R-:W1:Y:S01]  /*2c90*/  SHFL.BFLY PT, R41, R40, 0x4, 0x1f ;  /* 0x0c801f0028297f89 */ /* 0x000e6200000e0000 */
[----:B--2---:R-:W-:-:S04]  /*2ca0*/  VIADD R2, R2, 0xffffffe ;  /* 0x0ffffffe02027836 */ /* 0x004fc80000000000 */
[----:B------:R-:W2:Y:S08]  /*2cb0*/  F2I.FTZ.U32.TRUNC.NTZ R39, R2 ;  /* 0x0000000200277305 */ /* 0x000eb0000021f000 */
[----:B------:R-:W3:Y:S01]  /*2cc0*/  F2I.FTZ.U32.TRUNC.NTZ R43, R42 ;  /* 0x0000002a002b7305 */ /* 0x000ee2000021f000 */
[----:B------:R-:W-:Y:S01]  /*2cd0*/  MOV R38, RZ ;  /* 0x000000ff00267202 */ /* 0x000fe20000000f00 */
[----:B--2---:R-:W-:-:S02]  /*2ce0*/  IMAD.MOV R34, RZ, RZ, -R39 ;  /* 0x000000ffff227224 */ /* 0x004fc400078e0a27 */
[----:B-1----:R-:W-:Y:S02]  /*2cf0*/  FADD.FTZ R41, R40, R41 ;  /* 0x0000002928297221 */ /* 0x002fe40000010000 */
[----:B------:R-:W-:Y:S02]  /*2d00*/  IMAD R33, R34, R24, RZ ;  /* 0x0000001822217224 */ /* 0x000fe400078e02ff */
[----:B---3--:R-:W-:Y:S02]  /*2d10*/  IMAD.MOV R2, RZ, RZ, -R43 ;  /* 0x000000ffff027224 */ /* 0x008fe400078e0a2b */
[----:B------:R-:W-:Y:S02]  /*2d20*/  HFMA2 R42, -RZ, RZ, 0, 0 ;  /* 0x00000000ff2a7431 */ /* 0x000fe400000001ff */
[----:B------:R-:W-:Y:S01]  /*2d30*/  IMAD.HI.U32 R36, R39, R33, R38 ;  /* 0x0000002127247227 */ /* 0x000fe200078e0026 */
[----:B------:R-:W1:Y:S03]  /*2d40*/  SHFL.BFLY PT, R34, R41, 0x2, 0x1f ;  /* 0x0c401f0029227f89 */ /* 0x000e6600000e0000 */
[----:B------:R-:W-:-:S04]  /*2d50*/  IMAD R33, R2, R32, RZ ;  /* 0x0000002002217224 */ /* 0x000fc800078e02ff */
[----:B------:R-:W-:-:S04]  /*2d60*/  IMAD.HI.U32 R38, R43, R33, R42 ;  /* 0x000000212b267227 */ /* 0x000fc800078e002a */
[----:B------:R-:W-:Y:S01]  /*2d70*/  VIADD R33, R32, UR17 ;  /* 0x0000001120217c36 */ /* 0x000fe20008000000 */
[----:B------:R-:W-:-:S04]  /*2d80*/  IABS R2, R22 ;  /* 0x0000001600027213 */ /* 0x000fc80000000000 */
[----:B------:R-:W-:Y:S02]  /*2d90*/  IABS R39, R33 ;  /* 0x0000002100277213 */ /* 0x000fe40000000000 */
[----:B------:R-:W-:-:S03]  /*2da0*/  IADD3 R2, PT, PT, RZ, -R2, RZ ;  /* 0x80000002ff027210 */ /* 0x000fc60007ffe0ff */
[----:B------:R-:W-:-:S04]  /*2db0*/  IMAD.HI.U32 R36, R36, R39, RZ ;  /* 0x0000002724247227 */ /* 0x000fc800078e00ff */
[----:B------:R-:W-:-:S04]  /*2dc0*/  IMAD.HI.U32 R38, R38, R39, RZ ;  /* 0x0000002726267227 */ /* 0x000fc800078e00ff */
[----:B------:R-:W-:Y:S02]  /*2dd0*/  IMAD.MOV R35, RZ, RZ, -R36 ;  /* 0x000000ffff237224 */ /* 0x000fe400078e0a24 */
[--C-:B------:R-:W-:Y:S02]  /*2de0*/  IMAD R43, R38, R2, R39.reuse ;  /* 0x00000002262b7224 */ /* 0x100fe400078e0227 */
[----:B-1----:R-:W-:Y:S01]  /*2df0*/  FADD.FTZ R41, R41, R34 ;  /* 0x0000002229297221 */ /* 0x002fe20000010000 */
[----:B------:R-:W-:Y:S02]  /*2e00*/  IMAD R35, R24, R35, R39 ;  /* 0x0000002318237224 */ /* 0x000fe400078e0227 */
[----:B------:R-:W-:Y:S02]  /*2e10*/  ISETP.GT.U32.AND P2, PT, R32, R43, PT ;  /* 0x0000002b2000720c */ /* 0x000fe40003f44070 */
[----:B------:R-:W1:Y:S01]  /*2e20*/  SHFL.BFLY PT, R2, R41, 0x1, 0x1f ;  /* 0x0c201f0029027f89 */ /* 0x000e6200000e0000 */
[----:B------:R-:W-:-:S10]  /*2e30*/  ISETP.GT.U32.AND P0, PT, R24, R35, PT ;  /* 0x000000231800720c */ /* 0x000fd40003f04070 */
[----:B------:R-:W-:-:S03]  /*2e40*/  @!P2 IADD3 R43, PT, PT, R43, -R32, RZ ;  /* 0x800000202b2ba210 */ /* 0x000fc60007ffe0ff */
[----:B------:R-:W-:Y:S01]  /*2e50*/  @!P0 IMAD.IADD R35, R35, 0x1, -R24 ;  /* 0x0000000123238824 */ /* 0x000fe200078e0a18 */
[----:B------:R-:W-:-:S04]  /*2e60*/  ISETP.GE.U32.AND P1, PT, R43, R32, PT ;  /* 0x000000202b00720c */ /* 0x000fc80003f26070 */
[----:B------:R-:W-:Y:S02]  /*2e70*/  ISETP.GE.U32.AND P4, PT, R35, R24, PT ;  /* 0x000000182300720c */ /* 0x000fe40003f86070 */
[----:B------:R-:W-:Y:S02]  /*2e80*/  LOP3.LUT R24, R33, R32, RZ, 0x3c, !PT ;  /* 0x0000002021187212 */ /* 0x000fe400078e3cff */
[----:B------:R-:W-:Y:S02]  /*2e90*/  @!P2 IADD3 R38, PT, PT, R38, 0x1, RZ ;  /* 0x000000012626a810 */ /* 0x000fe40007ffe0ff */
[----:B------:R-:W-:Y:S01]  /*2ea0*/  ISETP.GE.AND P3, PT, R24, RZ, PT ;  /* 0x000000ff1800720c */ /* 0x000fe20003f66270 */
[----:B-1----:R-:W-:Y:S01]  /*2eb0*/  FADD.FTZ R24, R41, R2 ;  /* 0x0000000229187221 */ /* 0x002fe20000010000 */
[----:B------:R-:W-:Y:S01]  /*2ec0*/  LOP3.LUT R33, R33, R30, RZ, 0x3c, !PT ;  /* 0x0000001e21217212 */ /* 0x000fe200078e3cff */
[----:B------:R-:W-:Y:S01]  /*2ed0*/  @P1 VIADD R38, R38, 0x1 ;  /* 0x0000000126261836 */ /* 0x000fe20000000000 */
[----:B------:R-:W-:-:S02]  /*2ee0*/  @!P0 IADD3 R36, PT, PT, R36, 0x1, RZ ;  /* 0x0000000124248810 */ /* 0x000fc40007ffe0ff */
[----:B------:R-:W-:Y:S02]  /*2ef0*/  FSETP.NE.FTZ.AND P1, PT, R24, RZ, PT ;  /* 0x000000ff1800720b */ /* 0x000fe40003f35000 */
[----:B------:R-:W-:Y:S02]  /*2f00*/  ISETP.GE.AND P2, PT, R33, RZ, PT ;  /* 0x000000ff2100720c */ /* 0x000fe40003f46270 */
[----:B------:R-:W-:Y:S02]  /*2f10*/  ISETP.NE.AND P0, PT, R30, RZ, PT ;  /* 0x000000ff1e00720c */ /* 0x000fe40003f05270 */
[----:B------:R-:W-:Y:S02]  /*2f20*/  ISETP.NE.AND P5, PT, R22, RZ, PT ;  /* 0x000000ff1600720c */ /* 0x000fe40003fa5270 */
[----:B------:R-:W-:Y:S01]  /*2f30*/  @P4 IADD3 R36, PT, PT, R36, 0x1, RZ ;  /* 0x0000000124244810 */ /* 0x000fe20007ffe0ff */
[----:B------:R-:W-:Y:S01]  /*2f40*/  @!P3 IMAD.MOV R38, RZ, RZ, -R38 ;  /* 0x000000ffff26b224 */ /* 0x000fe200078e0a26 */
[----:B------:R-:W-:-:S03]  /*2f50*/  ISETP.NE.AND P3, PT, R31, RZ, PT ;  /* 0x000000ff1f00720c */ /* 0x000fc60003f65270 */
[----:B------:R1:W2:Y:S02]  /*2f60*/  @P1 MUFU.LG2 R31, R24 ;  /* 0x00000018001f1308 */ /* 0x0002a40000000c00 */
[----:B------:R-:W-:Y:S02]  /*2f70*/  @!P2 IMAD.MOV R36, RZ, RZ, -R36 ;  /* 0x000000ffff24a224 */ /* 0x000fe400078e0a24 */
[----:B------:R-:W-:Y:S02]  /*2f80*/  @!P0 LOP3.LUT R36, RZ, R30, RZ, 0x33, !PT ;  /* 0x0000001eff248212 */ /* 0x000fe400078e33ff */
[----:B------:R-:W-:Y:S02]  /*2f90*/  LOP3.LUT P0, RZ, R0, 0x387, RZ, 0xc0, !PT ;  /* 0x0000038700ff7812 */ /* 0x000fe4000780c0ff */
[----:B------:R-:W-:Y:S02]  /*2fa0*/  @!P5 LOP3.LUT R38, RZ, R32, RZ, 0x33, !PT ;  /* 0x00000020ff26d212 */ /* 0x000fe400078e33ff */
[----:B------:R-:W-:-:S02]  /*2fb0*/  SEL R32, RZ, 0x1, !P3 ;  /* 0x00000001ff207807 */ /* 0x000fc40005800000 */
[----:B------:R-:W-:Y:S02]  /*2fc0*/  SHF.R.S32.HI R35, RZ, 0x1f, R22 ;  /* 0x0000001fff237819 */ /* 0x000fe40000011416 */
[----:B------:R-:W-:Y:S02]  /*2fd0*/  ISETP.LT.U32.AND P2, PT, R28, R38, PT ;  /* 0x000000261c00720c */ /* 0x000fe40003f41070 */
[----:B------:R-:W-:Y:S01]  /*2fe0*/  SHF.R.S32.HI R33, RZ, 0x1f, R38 ;  /* 0x0000001fff217819 */ /* 0x000fe20000011426 */
[----:B0-----:R-:W-:Y:S01]  /*2ff0*/  IMAD R23, R23, UR4, RZ ;  /* 0x0000000417177c24 */ /* 0x001fe2000f8e02ff */
[----:B------:R-:W-:Y:S02]  /*3000*/  LOP3.LUT R32, R35, R32, RZ, 0xfc, !PT ;  /* 0x0000002023207212 */ /* 0x000fe400078efcff */
[----:B------:R-:W-:Y:S01]  /*3010*/  ISETP.LT.AND.EX P2, PT, R29, R33, PT, P2 ;  /* 0x000000211d00720c */ /* 0x000fe20003f41320 */
[----:B------:R-:W-:Y:S01]  /*3020*/  IMAD R29, R36, UR5, RZ ;  /* 0x00000005241d7c24 */ /* 0x000fe2000f8e02ff */
[----:B------:R-:W-:Y:S01]  /*3030*/  BSSY.RECONVERGENT B1, `(.L_x_244) ;  /* 0x000012f000017945 */ /* 0x000fe20003800200 */
[----:B------:R-:W-:Y:S01]  /*3040*/  MOV R2, 0x7f800000 ;  /* 0x7f80000000027802 */ /* 0x000fe20000000f00 */
[----:B------:R-:W-:Y:S01]  /*3050*/  IMAD R23, R22, R23, RZ ;  /* 0x0000001716177224 */ /* 0x000fe200078e02ff */
[----:B-1----:R-:W-:Y:S01]  /*3060*/  SEL R24, R28, R38, P2 ;  /* 0x000000261c187207 */ /* 0x002fe20001000000 */
[----:B------:R-:W-:-:S02]  /*3070*/  IMAD R22, R32, R29, RZ ;  /* 0x0000001d20167224 */ /* 0x000fc400078e02ff */
[----:B--2---:R-:W-:Y:S01]  /*3080*/  @P1 FFMA.FTZ R2, R31, 0.69314718246459960938, R18 ;  /* 0x3f3172181f021823 */ /* 0x004fe20000010012 */
        /* <DEDUP_REMOVED lines=31> */
[----:B------:R-:W-:-:S04]  /*3280*/  IMAD R29, R29, R28, RZ ;  /* 0x0000001c1d1d7224 */ /* 0x000fc800078e02ff */
[----:B------:R-:W0:Y:S01]  /*3290*/  I2F.U32.RP R28, R29 ;  /* 0x0000001d001c7306 */ /* 0x000e220000209000 */
[----:B------:R-:W-:Y:S02]  /*32a0*/  IADD3 R18, PT, PT, RZ, -R29, RZ ;  /* 0x8000001dff127210 */ /* 0x000fe40007ffe0ff */
[----:B------:R-:W-:-:S05]  /*32b0*/  ISETP.NE.U32.AND P0, PT, R29, RZ, PT ;  /* 0x000000ff1d00720c */ /* 0x000fca0003f05070 */
[----:B0-----:R-:W0:Y:S02]  /*32c0*/  MUFU.RCP R32, R28 ;  /* 0x0000001c00207308 */ /* 0x001e240000001000 */
[----:B0-----:R-:W-:-:S06]  /*32d0*/  IADD3 R32, PT, PT, R32, 0xffffffe, RZ ;  /* 0x0ffffffe20207810 */ /* 0x001fcc0007ffe0ff */
[----:B------:R-:W0:Y:S02]  /*32e0*/  F2I.FTZ.U32.TRUNC.NTZ R33, R32 ;  /* 0x0000002000217305 */ /* 0x000e24000021f000 */
[----:B0-----:R-:W-:Y:S02]  /*32f0*/  IMAD R31, R18, R33, RZ ;  /* 0x00000021121f7224 */ /* 0x001fe400078e02ff */
[----:B------:R-:W-:-:S04]  /*3300*/  IMAD.MOV.U32 R32, RZ, RZ, RZ ;  /* 0x000000ffff207224 */ /* 0x000fc800078e00ff */
        /* <DEDUP_REMOVED lines=13> */
.L_x_247:
[----:B------:R-:W0:Y:S01]  /*33e0*/  S2R R40, SR_CTAID.X ;  /* 0x0000000000287919 */ /* 0x000e220000002500 */
[----:B------:R-:W-:Y:S01]  /*33f0*/  MOV R33, RZ ;  /* 0x000000ff00217202 */ /* 0x000fe20000000f00 */
[----:B------:R-:W-:Y:S01]  /*3400*/  IMAD.MOV.U32 R34, RZ, RZ, R42 ;  /* 0x000000ffff227224 */ /* 0x000fe200078e002a */
[----:B------:R-:W-:Y:S01]  /*3410*/  MOV R32, 0x3440 ;  /* 0x0000344000207802 */ /* 0x000fe20000000f00 */
[----:B0-----:R-:W-:Y:S02]  /*3420*/  IMAD R40, R40, 0x10, R15 ;  /* 0x0000001028287824 */ /* 0x001fe400078e020f */
[----:B------:R-:W-:Y:S05]  /*3430*/  CALL.REL.NOINC `($__internal_7_$__cuda_sm20_div_s64) ;  /* 0x0000002400587944 */ /* 0x000fea0003c00000 */
[----:B------:R-:W-:Y:S02]  /*3440*/  IADD3 R31, PT, PT, -R18, RZ, RZ ;  /* 0x000000ff121f7210 */ /* 0x000fe40007ffe1ff */
[----:B------:R-:W-:-:S03]  /*3450*/  MOV R43, R29 ;  /* 0x0000001d002b7202 */ /* 0x000fc60000000f00 */
[----:B------:R-:W-:Y:S01]  /*3460*/  IMAD R40, R42, R31, R40 ;  /* 0x0000001f2a287224 */ /* 0x000fe200078e0228 */
[----:B------:R-:W-:-:S07]  /*3470*/  MOV R42, R18 ;  /* 0x00000012002a7202 */ /* 0x000fce0000000f00 */
.L_x_248:
[----:B------:R-:W-:Y:S01]  /*3480*/  IABS R31, UR18 ;  /* 0x00000012001f7c13 */ /* 0x000fe20008000000 */
[----:B------:R-:W-:Y:S01]  /*3490*/  IMAD R20, R20, R27, RZ ;  /* 0x0000001b14147224 */ /* 0x000fe200078e02ff */
[----:B------:R-:W-:Y:S01]  /*34a0*/  IABS R28, R40 ;  /* 0x00000028001c7213 */ /* 0x000fe20000000000 */
[----:B------:R-:W-:Y:S01]  /*34b0*/  BSSY.RECONVERGENT B0, `(.L_x_249) ;  /* 0x0000040000007945 */ /* 0x000fe20003800200 */
[----:B------:R-:W0:Y:S01]  /*34c0*/  I2F.RP R32, R31 ;  /* 0x0000001f00207306 */ /* 0x000e220000209400 */
[----:B------:R-:W-:Y:S01]  /*34d0*/  IABS R29, UR18 ;  /* 0x00000012001d7c13 */ /* 0x000fe20008000000 */
[----:B------:R-:W-:Y:S01]  /*34e0*/  IMAD R21, R26, R21, R20 ;  /* 0x000000151a157224 */ /* 0x000fe200078e0214 */
[----:B------:R-:W-:-:S03]  /*34f0*/  LOP3.LUT R20, R40, UR18, RZ, 0x3c, !PT ;  /* 0x0000001228147c12 */ /* 0x000fc6000f8e3cff */
[----:B------:R-:W-:Y:S01]  /*3500*/  IMAD.MOV R29, RZ, RZ, -R29 ;  /* 0x000000ffff1d7224 */ /* 0x000fe200078e0a1d */
[----:B------:R-:W-:Y:S01]  /*3510*/  ISETP.GE.AND P0, PT, R20, RZ, PT ;  /* 0x000000ff1400720c */ /* 0x000fe20003f06270 */
        /* <DEDUP_REMOVED lines=19> */
[----:B------:R-:W-:-:S08]  /*3650*/  IMAD.IADD R31, R47, 0x1, R31 ;  /* 0x000000012f1f7824 */ /* 0x000fd000078e021f */
[----:B------:R-:W-:-:S05]  /*3660*/  @P2 VIADD R18, R18, 0x1 ;  /* 0x0000000112122836 */ /* 0x000fca0000000000 */
[----:B------:R-:W-:Y:S02]  /*3670*/  MOV R21, R18 ;  /* 0x0000001200157202 */ /* 0x000fe40000000f00 */
[----:B------:R-:W-:Y:S02]  /*3680*/  LOP3.LUT R18, R43, R31, RZ, 0xfc, !PT ;  /* 0x0000001f2b127212 */ /* 0x000fe400078efcff */
        /* <DEDUP_REMOVED lines=27> */
.L_x_250:
[----:B------:R-:W-:Y:S01]  /*3840*/  IMAD.MOV.U32 R40, RZ, RZ, R42 ;  /* 0x000000ffff287224 */ /* 0x000fe200078e002a */
[----:B------:R-:W-:Y:S01]  /*3850*/  MOV R33, R43 ;  /* 0x0000002b00217202 */ /* 0x000fe20000000f00 */
[----:B------:R-:W-:Y:S01]  /*3860*/  IMAD.MOV.U32 R34, RZ, RZ, R46 ;  /* 0x000000ffff227224 */ /* 0x000fe200078e002e */
[----:B------:R-:W-:Y:S02]  /*3870*/  MOV R32, 0x3890 ;  /* 0x0000389000207802 */ /* 0x000fe40000000f00 */
[----:B------:R-:W-:Y:S05]  /*3880*/  CALL.REL.NOINC `($__internal_7_$__cuda_sm20_div_s64) ;  /* 0x0000002000447944 */ /* 0x000fea0003c00000 */
[----:B------:R-:W-:-:S05]  /*3890*/  IADD3 R29, PT, PT, -R18, RZ, RZ ;  /* 0x000000ff121d7210 */ /* 0x000fca0007ffe1ff */
[----:B------:R-:W-:Y:S02]  /*38a0*/  IMAD R42, R29, R46, R42 ;  /* 0x0000002e1d2a7224 */ /* 0x000fe400078e022a */
.L_x_251:
[----:B------:R-:W-:Y:S05]  /*38b0*/  BSYNC.RECONVERGENT B0 ;  /* 0x0000000000007941 */ /* 0x000fea0003800200 */
.L_x_249:
[----:B------:R-:W-:Y:S01]  /*38c0*/  IABS R28, R27 ;  /* 0x0000001b001c7213 */ /* 0x000fe20000000000 */
[----:B------:R-:W0:Y:S01]  /*38d0*/  LDCU.U8 UR8, c[0x0][0x549] ;  /* 0x0000a920ff0877ac */ /* 0x000e220008000000 */
[----:B------:R-:W-:Y:S02]  /*38e0*/  IABS R33, R26 ;  /* 0x0000001a00217213 */ /* 0x000fe40000000000 */
[----:B------:R-:W1:Y:S01]  /*38f0*/  I2F.U32.RP R31, R28 ;  /* 0x0000001c001f7306 */ /* 0x000e620000209000 */
[----:B------:R-:W-:Y:S01]  /*3900*/  IABS R29, R25 ;  /* 0x00000019001d7213 */ /* 0x000fe20000000000 */
[----:B------:R-:W2:Y:S01]  /*3910*/  LDCU.64 UR4, c[0x0][0x430] ;  /* 0x00008600ff0477ac */ /* 0x000ea20008000a00 */
[----:B------:R-:W-:Y:S02]  /*3920*/  IABS R32, R24 ;  /* 0x0000001800207213 */ /* 0x000fe40000000000 */
[----:B------:R-:W-:Y:S02]  /*3930*/  ISETP.NE.AND P4, PT, R27, RZ, PT ;  /* 0x000000ff1b00720c */ /* 0x000fe40003f85270 */
[----:B------:R-:W-:Y:S01]  /*3940*/  ISETP.NE.AND P5, PT, R26, RZ, PT ;  /* 0x000000ff1a00720c */ /* 0x000fe20003fa5270 */
[----:B------:R-:W3:Y:S01]  /*3950*/  I2F.U32.RP R39, R33 ;  /* 0x0000002100277306 */ /* 0x000ee20000209000 */
[----:B0-----:R-:W-:-:S07]  /*3960*/  UISETP.NE.AND UP0, UPT, UR8, URZ, UPT ;  /* 0x000000ff0800728c */ /* 0x001fce000bf05270 */
        /* <DEDUP_REMOVED lines=10> */
[----:B--2---:R-:W-:Y:S02]  /*3a10*/  VIADD R35, R35, 0xffffffe ;  /* 0x0ffffffe23237836 */ /* 0x004fe40000000000 */
[----:B0-----:R-:W-:-:S05]  /*3a20*/  IMAD.MOV R31, RZ, RZ, -R41 ;  /* 0x000000ffff1f7224 */ /* 0x001fca00078e0a29 */
[----:B------:R-:W0:Y:S01]  /*3a30*/  F2I.FTZ.U32.TRUNC.NTZ R35, R35 ;  /* 0x0000002300237305 */ /* 0x000e22000021f000 */
[----:B------:R-:W-:Y:S02]  /*3a40*/  HFMA2 R40, -RZ, RZ, 0, 0 ;  /* 0x00000000ff287431 */ /* 0x000fe400000001ff */
[----:B------:R-:W-:-:S04]  /*3a50*/  IMAD R38, R31, R28, RZ ;  /* 0x0000001c1f267224 */ /* 0x000fc800078e02ff */
[----:B------:R-:W-:Y:S01]  /*3a60*/  IMAD.HI.U32 R38, R41, R38, R40 ;  /* 0x0000002629267227 */ /* 0x000fe200078e0028 */
[----:B------:R-:W2:Y:S03]  /*3a70*/  I2F.U32.RP R31, R32 ;  /* 0x00000020001f7306 */ /* 0x000ea60000209000 */
[----:B-1----:R-:W-:Y:S02]  /*3a80*/  VIADD R40, R34, 0xffffffe ;  /* 0x0ffffffe22287836 */ /* 0x002fe40000000000 */
[----:B0-----:R-:W-:-:S03]  /*3a90*/  IMAD.MOV R34, RZ, RZ, -R35 ;  /* 0x000000ffff227224 */ /* 0x001fc600078e0a23 */
[----:B------:R-:W0:Y:S01]  /*3aa0*/  F2I.FTZ.U32.TRUNC.NTZ R41, R40 ;  /* 0x0000002800297305 */ /* 0x000e22000021f000 */
[----:B------:R-:W-:Y:S01]  /*3ab0*/  IMAD R39, R34, R33, RZ ;  /* 0x0000002122277224 */ /* 0x000fe200078e02ff */
[----:B------:R-:W-:-:S06]  /*3ac0*/  MOV R34, RZ ;  /* 0x000000ff00227202 */ /* 0x000fcc0000000f00 */
[----:B--2---:R-:W1:Y:S01]  /*3ad0*/  MUFU.RCP R31, R31 ;  /* 0x0000001f001f7308 */ /* 0x004e620000001000 */
[----:B------:R-:W-:-:S04]  /*3ae0*/  IMAD.HI.U32 R35, R35, R39, R34 ;  /* 0x0000002723237227 */ /* 0x000fc800078e0022 */
[----:B0-----:R-:W-:Y:S02]  /*3af0*/  IMAD.MOV R34, RZ, RZ, -R41 ;  /* 0x000000ffff227224 */ /* 0x001fe400078e0a29 */
[----:B------:R-:W-:Y:S02]  /*3b00*/  IMAD.MOV.U32 R40, RZ, RZ, RZ ;  /* 0x000000ffff287224 */ /* 0x000fe400078e00ff */
[----:B------:R-:W-:Y:S01]  /*3b10*/  IMAD R39, R34, R29, RZ ;  /* 0x0000001d22277224 */ /* 0x000fe200078e02ff */
[----:B------:R-:W-:-:S03]  /*3b20*/  IABS R34, R27 ;  /* 0x0000001b00227213 */ /* 0x000fc60000000000 */
[----:B------:R-:W-:Y:S01]  /*3b30*/  IMAD.HI.U32 R36, R41, R39, R40 ;  /* 0x0000002729247227 */ /* 0x000fe200078e0028 */
[----:B------:R-:W-:Y:S02]  /*3b40*/  IABS R39, R42 ;  /* 0x0000002a00277213 */ /* 0x000fe40000000000 */
[----:B-1----:R-:W-:Y:S01]  /*3b50*/  IADD3 R40, PT, PT, R31, 0xffffffe, RZ ;  /* 0x0ffffffe1f287810 */ /* 0x002fe20007ffe0ff */
[----:B------:R-:W-:Y:S02]  /*3b60*/  IMAD.MOV R34, RZ, RZ, -R34 ;  /* 0x000000ffff227224 */ /* 0x000fe400078e0a22 */
[----:B------:R-:W-:Y:S01]  /*3b70*/  IMAD.HI.U32 R31, R38, R39, RZ ;  /* 0x00000027261f7227 */ /* 0x000fe200078e00ff */
[----:B------:R-:W0:Y:S03]  /*3b80*/  F2I.FTZ.U32.TRUNC.NTZ R41, R40 ;  /* 0x0000002800297305 */ /* 0x000e26000021f000 */
[----:B------:R-:W-:-:S05]  /*3b90*/  IMAD R39, R31, R34, R39 ;  /* 0x000000221f277224 */ /* 0x000fca00078e0227 */
[----:B------:R-:W-:Y:S01]  /*3ba0*/  ISETP.GT.U32.AND P3, PT, R28, R39, PT ;  /* 0x000000271c00720c */ /* 0x000fe20003f64070 */
[----:B0-----:R-:W-:Y:S02]  /*3bb0*/  IMAD.MOV R34, RZ, RZ, -R41 ;  /* 0x000000ffff227224 */ /* 0x001fe400078e0a29 */
[----:B------:R-:W-:Y:S02]  /*3bc0*/  HFMA2 R40, -RZ, RZ, 0, 0 ;  /* 0x00000000ff287431 */ /* 0x000fe400000001ff */
[----:B------:R-:W-:-:S08]  /*3bd0*/  IMAD R43, R34, R32, RZ ;  /* 0x00000020222b7224 */ /* 0x000fd000078e02ff */
[----:B------:R-:W-:Y:S02]  /*3be0*/  @!P3 IMAD.IADD R39, R39, 0x1, -R28 ;  /* 0x000000012727b824 */ /* 0x000fe400078e0a1c */
[----:B------:R-:W-:Y:S01]  /*3bf0*/  IMAD.HI.U32 R34, R41, R43, R40 ;  /* 0x0000002b29227227 */ /* 0x000fe200078e0028 */
[----:B------:R-:W-:Y:S02]  /*3c00*/  IABS R41, R18 ;  /* 0x0000001200297213 */ /* 0x000fe40000000000 */
[----:B------:R-:W-:Y:S01]  /*3c10*/  ISETP.GE.U32.AND P0, PT, R39, R28, PT ;  /* 0x0000001c2700720c */ /* 0x000fe20003f06070 */
[----:B------:R-:W-:Y:S01]  /*3c20*/  @!P3 VIADD R31, R31, 0x1 ;  /* 0x000000011f1fb836 */ /* 0x000fe20000000000 */
[----:B------:R-:W-:Y:S01]  /*3c30*/  IABS R39, R25 ;  /* 0x0000001900277213 */ /* 0x000fe20000000000 */
[----:B------:R-:W-:Y:S01]  /*3c40*/  IMAD.HI.U32 R36, R36, R41, RZ ;  /* 0x0000002924247227 */ /* 0x000fe200078e00ff */
[----:B------:R-:W-:-:S03]  /*3c50*/  IABS R28, R30 ;  /* 0x0000001e001c7213 */ /* 0x000fc60000000000 */
[----:B------:R-:W-:Y:S01]  /*3c60*/  IMAD.MOV R39, RZ, RZ, -R39 ;  /* 0x000000ffff277224 */ /* 0x000fe200078e0a27 */
[----:B------:R-:W0:Y:S03]  /*3c70*/  I2F.U32.RP R38, R28 ;  /* 0x0000001c00267306 */ /* 0x000e260000209000 */
[----:B------:R-:W-:Y:S01]  /*3c80*/  IMAD R40, R36, R39, R41 ;  /* 0x0000002724287224 */ /* 0x000fe200078e0229 */
[----:B------:R-:W-:Y:S01]  /*3c90*/  LOP3.LUT R39, R42, R27, RZ, 0x3c, !PT ;  /* 0x0000001b2a277212 */ /* 0x000fe200078e3cff */
[----:B------:R-:W-:-:S03]  /*3ca0*/  @P0 VIADD R31, R31, 0x1 ;  /* 0x000000011f1f0836 */ /* 0x000fc60000000000 */
[----:B------:R-:W-:Y:S02]  /*3cb0*/  ISETP.GT.U32.AND P1, PT, R29, R40, PT ;  /* 0x000000281d00720c */ /* 0x000fe40003f24070 */
[----:B------:R-:W-:Y:S01]  /*3cc0*/  ISETP.GE.AND P2, PT, R39, RZ, PT ;  /* 0x000000ff2700720c */ /* 0x000fe20003f46270 */
[----:B0-----:R-:W0:Y:S10]  /*3cd0*/  MUFU.RCP R38, R38 ;  /* 0x0000002600267308 */ /* 0x001e340000001000 */
[----:B------:R-:W-:-:S02]  /*3ce0*/  @!P1 IADD3 R40, PT, PT, R40, -R29, RZ ;  /* 0x8000001d28289210 */ /* 0x000fc40007ffe0ff */
[----:B------:R-:W-:Y:S01]  /*3cf0*/  @!P1 IADD3 R36, PT, PT, R36, 0x1, RZ ;  /* 0x0000000124249810 */ /* 0x000fe20007ffe0ff */
[----:B------:R-:W-:Y:S01]  /*3d00*/  @!P2 IMAD.MOV R31, RZ, RZ, -R31 ;  /* 0x000000ffff1fa224 */ /* 0x000fe200078e0a1f */
[----:B------:R-:W-:Y:S02]  /*3d10*/  ISETP.GE.U32.AND P3, PT, R40, R29, PT ;  /* 0x0000001d2800720c */ /* 0x000fe40003f66070 */
[----:B------:R-:W-:Y:S02]  /*3d20*/  LOP3.LUT R29, R18, R25, RZ, 0x3c, !PT ;  /* 0x00000019121d7212 */ /* 0x000fe400078e3cff */
[----:B------:R-:W-:Y:S02]  /*3d30*/  ISETP.NE.AND P1, PT, R25, RZ, PT ;  /* 0x000000ff1900720c */ /* 0x000fe40003f25270 */
[----:B------:R-:W-:Y:S02]  /*3d40*/  ISETP.GE.AND P0, PT, R29, RZ, PT ;  /* 0x000000ff1d00720c */ /* 0x000fe40003f06270 */
[----:B0-----:R-:W-:-:S02]  /*3d50*/  IADD3 R39, PT, PT, R38, 0xffffffe, RZ ;  /* 0x0ffffffe26277810 */ /* 0x001fc40007ffe0ff */
[----:B------:R-:W-:Y:S02]  /*3d60*/  @!P4 LOP3.LUT R31, RZ, R27, RZ, 0x33, !PT ;  /* 0x0000001bff1fc212 */ /* 0x000fe400078e33ff */
[----:B------:R-:W-:Y:S01]  /*3d70*/  IABS R38, R26 ;  /* 0x0000001a00267213 */ /* 0x000fe20000000000 */
[----:B------:R-:W-:Y:S01]  /*3d80*/  @P3 VIADD R36, R36, 0x1 ;  /* 0x0000000124243836 */ /* 0x000fe20000000000 */
[----:B------:R-:W0:Y:S01]  /*3d90*/  F2I.FTZ.U32.TRUNC.NTZ R39, R39 ;  /* 0x0000002700277305 */ /* 0x000e22000021f000 */
[----:B------:R-:W-:Y:S02]  /*3da0*/  IABS R40, R31 ;  /* 0x0000001f00287213 */ /* 0x000fe40000000000 */
[----:B------:R-:W-:Y:S02]  /*3db0*/  IMAD.MOV.U32 R29, RZ, RZ, R36 ;  /* 0x000000ffff1d7224 */ /* 0x000fe400078e0024 */
[----:B------:R-:W-:Y:S02]  /*3dc0*/  IMAD.MOV R36, RZ, RZ, -R31 ;  /* 0x000000ffff247224 */ /* 0x000fe400078e0a1f */
[----:B------:R-:W-:Y:S01]  /*3dd0*/  IMAD.MOV R38, RZ, RZ, -R38 ;  /* 0x000000ffff267224 */ /* 0x000fe200078e0a26 */
[----:B------:R-:W-:Y:S01]  /*3de0*/  @!P0 IADD3 R29, PT, PT, -R29, RZ, RZ ;  /* 0x000000ff1d1d8210 */ /* 0x000fe20007ffe1ff */
[----:B------:R-:W-:Y:S01]  /*3df0*/  IMAD R42, R27, R36, R42 ;  /* 0x000000241b2a7224 */ /* 0x000fe200078e022a */
[----:B------:R-:W-:Y:S01]  /*3e00*/  @!P1 LOP3.LUT R29, RZ, R25, RZ, 0x33, !PT ;  /* 0x00000019ff1d9212 */ /* 0x000fe200078e33ff */
[----:B------:R-:W-:Y:S01]  /*3e10*/  IMAD.HI.U32 R35, R35, R40, RZ ;  /* 0x0000002823237227 */ /* 0x000fe200078e00ff */
[----:B------:R-:W-:-:S02]  /*3e20*/  IABS R36, R24 ;  /* 0x0000001800247213 */ /* 0x000fc40000000000 */
[----:B------:R-:W-:Y:S01]  /*3e30*/  IABS R41, R29 ;  /* 0x0000001d00297213 */ /* 0x000fe20000000000 */
[----:B------:R-:W-:Y:S01]  /*3e40*/  IMAD R40, R35, R38, R40 ;  /* 0x0000002623287224 */ /* 0x000fe200078e0228 */
[----:B0-----:R-:W-:Y:S01]  /*3e50*/  IADD3 R27, PT, PT, RZ, -R39, RZ ;  /* 0x80000027ff1b7210 */ /* 0x001fe20007ffe0ff */
[----:B------:R-:W-:Y:S02]  /*3e60*/  IMAD.MOV R36, RZ, RZ, -R36 ;  /* 0x000000ffff247224 */ /* 0x000fe400078e0a24 */
[----:B------:R-:W-:Y:S01]  /*3e70*/  IMAD.HI.U32 R34, R34, R41, RZ ;  /* 0x0000002922227227 */ /* 0x000fe200078e00ff */
[----:B------:R-:W-:-:S03]  /*3e80*/  ISETP.GT.U32.AND P3, PT, R33, R40, PT ;  /* 0x000000282100720c */ /* 0x000fc60003f64070 */
[----:B------:R-:W-:Y:S02]  /*3e90*/  IMAD R27, R27, R28, RZ ;  /* 0x0000001c1b1b7224 */ /* 0x000fe400078e02ff */
[----:B------:R-:W-:Y:S02]  /*3ea0*/  IMAD.MOV.U32 R38, RZ, RZ, RZ ;  /* 0x000000ffff267224 */ /* 0x000fe400078e00ff */
[----:B------:R-:W-:Y:S01]  /*3eb0*/  IMAD R41, R34, R36, R41 ;  /* 0x0000002422297224 */ /* 0x000fe200078e0229 */
[----:B------:R-:W-:Y:S01]  /*3ec0*/  IABS R36, R21 ;  /* 0x0000001500247213 */ /* 0x000fe20000000000 */
[----:B------:R-:W-:Y:S01]  /*3ed0*/  IMAD.HI.U32 R39, R39, R27, R38 ;  /* 0x0000001b27277227 */ /* 0x000fe200078e0026 */
[----:B------:R-:W-:Y:S02]  /*3ee0*/  IABS R27, R30 ;  /* 0x0000001e001b7213 */ /* 0x000fe40000000000 */
[----:B------:R-:W-:Y:S01]  /*3ef0*/  ISETP.GT.U32.AND P1, PT, R32, R41, PT ;  /* 0x000000292000720c */ /* 0x000fe20003f24070 */
[----:B------:R-:W-:Y:S01]  /*3f00*/  @!P3 VIADD R35, R35, 0x1 ;  /* 0x000000012323b836 */ /* 0x000fe20000000000 */
[----:B------:R-:W-:Y:S01]  /*3f10*/  @!P3 IADD3 R40, PT, PT, R40, -R33, RZ ;  /* 0x800000212828b210 */ /* 0x000fe20007ffe0ff */
[----:B------:R-:W-:-:S02]  /*3f20*/  IMAD.MOV R27, RZ, RZ, -R27 ;  /* 0x000000ffff1b7224 */ /* 0x000fc400078e0a1b */
[----:B------:R-:W-:Y:S01]  /*3f30*/  IMAD.HI.U32 R39, R39, R36, RZ ;  /* 0x0000002427277227 */ /* 0x000fe200078e00ff */
[----:B------:R-:W-:-:S03]  /*3f40*/  ISETP.GE.U32.AND P6, PT, R40, R33, PT ;  /* 0x000000212800720c */ /* 0x000fc60003fc6070 */
[----:B------:R-:W-:Y:S02]  /*3f50*/  IMAD R27, R39, R27, R36 ;  /* 0x0000001b271b7224 */ /* 0x000fe400078e0224 */
[----:B------:R-:W-:-:S03]  /*3f60*/  IMAD.WIDE R42, R42, UR5, RZ ;  /* 0x000000052a2a7c25 */ /* 0x000fc6000f8e02ff */
[----:B------:R-:W-:Y:S01]  /*3f70*/  ISETP.GT.U32.AND P0, PT, R28, R27, PT ;  /* 0x0000001b1c00720c */ /* 0x000fe20003f04070 */
[----:B------:R-:W-:Y:S02]  /*3f80*/  @!P1 IMAD.IADD R41, R41, 0x1, -R32 ;  /* 0x0000000129299824 */ /* 0x000fe400078e0a20 */
[----:B------:R-:W-:Y:S01]  /*3f90*/  @!P1 VIADD R34, R34, 0x1 ;  /* 0x0000000122229836 */ /* 0x000fe20000000000 */
[----:B------:R-:W-:Y:S02]  /*3fa0*/  ISETP.NE.AND P1, PT, R24, RZ, PT ;  /* 0x000000ff1800720c */ /* 0x000fe40003f25270 */
[----:B------:R-:W-:-:S07]  /*3fb0*/  @P6 IADD3 R35, PT, PT, R35, 0x1, RZ ;  /* 0x0000000123236810 */ /* 0x000fce0007ffe0ff */
[-C--:B------:R-:W-:Y:S01]  /*3fc0*/  @!P0 IADD3 R27, PT, PT, R27, -R28.reuse, RZ ;  /* 0x8000001c1b1b8210 */ /* 0x080fe20007ffe0ff */
[----:B------:R-:W-:Y:S01]  /*3fd0*/  @!P0 VIADD R39, R39, 0x1 ;  /* 0x0000000127278836 */ /* 0x000fe20000000000 */
[----:B------:R-:W-:Y:S02]  /*3fe0*/  ISETP.NE.AND P0, PT, R30, RZ, PT ;  /* 0x000000ff1e00720c */ /* 0x000fe40003f05270 */
[----:B------:R-:W-:Y:S02]  /*3ff0*/  ISETP.GE.U32.AND P4, PT, R27, R28, PT ;  /* 0x0000001c1b00720c */ /* 0x000fe40003f86070 */
[----:B------:R-:W-:Y:S02]  /*4000*/  LOP3.LUT R27, R21, R30, RZ, 0x3c, !PT ;  /* 0x0000001e151b7212 */ /* 0x000fe400078e3cff */
[----:B------:R-:W-:Y:S02]  /*4010*/  LOP3.LUT R28, R31, R26, RZ, 0x3c, !PT ;  /* 0x0000001a1f1c7212 */ /* 0x000fe400078e3cff */
[----:B------:R-:W-:-:S02]  /*4020*/  ISETP.GE.AND P2, PT, R27, RZ, PT ;  /* 0x000000ff1b00720c */ /* 0x000fc40003f46270 */
[----:B------:R-:W-:-:S05]  /*4030*/  LOP3.LUT R27, R29, R24, RZ, 0x3c, !PT ;  /* 0x000000181d1b7212 */ /* 0x000fca00078e3cff */
[----:B------:R-:W-:Y:S01]  /*4040*/  @P4 VIADD R39, R39, 0x1 ;  /* 0x0000000127274836 */ /* 0x000fe20000000000 */
[----:B------:R-:W-:-:S05]  /*4050*/  ISETP.GE.U32.AND P4, PT, R41, R32, PT ;  /* 0x000000202900720c */ /* 0x000fca0003f86070 */
[----:B------:R-:W-:Y:S01]  /*4060*/  @!P2 IMAD.MOV R39, RZ, RZ, -R39 ;  /* 0x000000ffff27a224 */ /* 0x000fe200078e0a27 */
[----:B------:R-:W-:Y:S02]  /*4070*/  ISETP.GE.AND P2, PT, R28, RZ, PT ;  /* 0x000000ff1c00720c */ /* 0x000fe40003f46270 */
[----:B------:R-:W-:Y:S02]  /*4080*/  @!P0 LOP3.LUT R39, RZ, R30, RZ, 0x33, !PT ;  /* 0x0000001eff278212 */ /* 0x000fe400078e33ff */
[----:B------:R-:W-:-:S03]  /*4090*/  ISETP.GE.AND P0, PT, R27, RZ, PT ;  /* 0x000000ff1b00720c */ /* 0x000fc60003f06270 */
[C---:B------:R-:W-:Y:S01]  /*40a0*/  IMAD.WIDE R32, R39.reuse, UR8, RZ ;  /* 0x0000000827207c25 */ /* 0x040fe2000f8e02ff */
[----:B------:R-:W-:Y:S01]  /*40b0*/  USHF.R.S32.HI UR8, URZ, 0x1f, UR9 ;  /* 0x0000001fff087899 */ /* 0x000fe20008011409 */
[----:B------:R-:W-:Y:S02]  /*40c0*/  IADD3 R39, PT, PT, -R39, RZ, RZ ;  /* 0x000000ff27277210 */ /* 0x000fe40007ffe1ff */
        /* <DEDUP_REMOVED lines=11> */
[----:B------:R-:W-:Y:S01]  /*4180*/  IMAD.MOV R27, RZ, RZ, -R35 ;  /* 0x000000ffff1b7224 */ /* 0x000fe200078e0a23 */
[----:B------:R-:W-:Y:S01]  /*4190*/  IADD3 R20, PT, PT, -R34, RZ, RZ ;  /* 0x000000ff22147210 */ /* 0x000fe20007ffe1ff */
[----:B------:R-:W-:Y:S01]  /*41a0*/  IMAD.WIDE R32, R39, UR4, R32 ;  /* 0x0000000427207c25 */ /* 0x000fe2000f8e0220 */
[----:B------:R-:W0:Y:S03]  /*41b0*/  LDCU.64 UR4, c[0x0][0x420] ;  /* 0x00008400ff0477ac */ /* 0x000e260008000a00 */
[----:B------:R-:W-:-:S04]  /*41c0*/  IMAD.WIDE R38, R35, UR6, RZ ;  /* 0x0000000623267c25 */ /* 0x000fc8000f8e02ff */
[----:B------:R-:W-:Y:S01]  /*41d0*/  IMAD R21, R25, R21, R18 ;  /* 0x0000001519157224 */ /* 0x000fe200078e0212 */
[----:B------:R-:W-:Y:S01]  /*41e0*/  IADD3 R18, P1, P0, R38, R32, R42 ;  /* 0x0000002026127210 */ /* 0x000fe2000783e02a */
[----:B------:R-:W-:Y:S02]  /*41f0*/  IMAD R27, R26, R27, R31 ;  /* 0x0000001b1a1b7224 */ /* 0x000fe400078e021f */
[----:B------:R-:W-:Y:S01]  /*4200*/  IMAD R20, R24, R20, R29 ;  /* 0x0000001418147224 */ /* 0x000fe200078e021d */
[----:B------:R-:W-:Y:S01]  /*4210*/  IADD3.X R33, PT, PT, R39, R33, R43, P1, P0 ;  /* 0x0000002127217210 */ /* 0x000fe20000fe042b */
[----:B------:R-:W-:-:S04]  /*4220*/  IMAD.WIDE R24, R21, UR9, RZ ;  /* 0x0000000915187c25 */ /* 0x000fc8000f8e02ff */
        /* <DEDUP_REMOVED lines=11> */
.L_x_246:
[----:B------:R-:W0:Y:S01]  /*42e0*/  LDC.64 R20, c[0x0][0x420] ;  /* 0x00010800ff147b82 */ /* 0x000e220000000a00 */
[----:B------:R-:W-:-:S05]  /*42f0*/  IADD3 R18, PT, PT, R15, UR19, RZ ;  /* 0x000000130f127c10 */ /* 0x000fca000fffe0ff */
[----:B0-----:R-:W-:-:S05]  /*4300*/  IMAD.WIDE.U32 R20, R18, 0x4, R20 ;  /* 0x0000000412147825 */ /* 0x001fca00078e0014 */
[----:B------:R1:W-:Y:S02]  /*4310*/  STG.E desc[UR10][R20.64], R2 ;  /* 0x0000000214007986 */ /* 0x0003e4000c10190a */
.L_x_245:
[----:B------:R-:W-:Y:S05]  /*4320*/  BSYNC.RECONVERGENT B1 ;  /* 0x0000000000017941 */ /* 0x000fea0003800200 */
.L_x_244:
[----:B------:R-:W2:Y:S01]  /*4330*/  LDCU UR7, c[0x0][0x534] ;  /* 0x0000a680ff0777ac */ /* 0x000ea20008000800 */
[----:B------:R-:W-:Y:S01]  /*4340*/  LOP3.LUT R18, R0, 0x7, RZ, 0xc0, !PT ;  /* 0x0000000700127812 */ /* 0x000fe200078ec0ff */
[----:B------:R-:W3:Y:S01]  /*4350*/  S2UR UR8, SR_CgaCtaId ;  /* 0x00000000000879c3 */ /* 0x000ee20000008800 */
[----:B------:R-:W-:Y:S01]  /*4360*/  IMAD.SHL.U32 R31, R15, 0x4, RZ ;  /* 0x000000040f1f7824 */ /* 0x000fe200078e00ff */
[----:B------:R-:W-:Y:S01]  /*4370*/  UMOV UR4, 0x400 ;  /* 0x0000040000047882 */ /* 0x000fe20000000000 */
[C---:B01----:R-:W-:Y:S02]  /*4380*/  LOP3.LUT R21, R18.reuse, 0x8, RZ, 0xfc, !PT ;  /* 0x0000000812157812 */ /* 0x043fe400078efcff */
[C---:B------:R-:W-:Y:S02]  /*4390*/  LOP3.LUT R20, R18.reuse, 0x10, RZ, 0xfc, !PT ;  /* 0x0000001012147812 */ /* 0x040fe400078efcff */
[C---:B------:R-:W-:Y:S01]  /*43a0*/  LOP3.LUT R22, R18.reuse, 0x38, RZ, 0xfc, !PT ;  /* 0x0000003812167812 */ /* 0x040fe200078efcff */
[----:B------:R-:W0:Y:S01]  /*43b0*/  S2UR UR6, SR_CTAID.X ;  /* 0x00000000000679c3 */ /* 0x000e220000002500 */
[----:B--2---:R-:W-:-:S07]  /*43c0*/  ISETP.GE.AND P1, PT, R18, UR7, PT ;  /* 0x0000000712007c0c */ /* 0x004fce000bf26270 */
[----:B------:R-:W1:Y:S01]  /*43d0*/  LDC R29, c[0x0][0x44c] ;  /* 0x00011300ff1d7b82 */ /* 0x000e620000000800 */
[----:B------:R-:W-:Y:S01]  /*43e0*/  ISETP.GE.AND P0, PT, R21, UR7, PT ;  /* 0x0000000715007c0c */ /* 0x000fe2000bf06270 */
[----:B------:R-:W-:Y:S01]  /*43f0*/  UISETP.GE.AND UP0, UPT, UR7, 0x1, UPT ;  /* 0x000000010700788c */ /* 0x000fe2000bf06270 */
[C---:B------:R-:W-:Y:S02]  /*4400*/  ISETP.GT.U32.OR P1, PT, R0.reuse, 0x7f, P1 ;  /* 0x0000007f0000780c */ /* 0x040fe40000f24470 */
[----:B------:R-:W-:Y:S02]  /*4410*/  ISETP.GT.U32.OR P0, PT, R0, 0x7f, P0 ;  /* 0x0000007f0000780c */ /* 0x000fe40000704470 */
[----:B------:R-:W-:Y:S01]  /*4420*/  LOP3.LUT R21, R18, 0x18, RZ, 0xfc, !PT ;  /* 0x0000001812157812 */ /* 0x000fe200078efcff */
[----:B---3--:R-:W-:Y:S01]  /*4430*/  ULEA UR8, UR8, UR4, 0x18 ;  /* 0x0000000408087291 */ /* 0x008fe2000f8ec0ff */
[----:B------:R-:W-:Y:S02]  /*4440*/  ISETP.GE.AND P6, PT, R20, UR7, PT ;  /* 0x0000000714007c0c */ /* 0x000fe4000bfc6270 */
[----:B------:R-:W-:-:S02]  /*4450*/  LOP3.LUT R20, R18, 0x20, RZ, 0xfc, !PT ;  /* 0x0000002012147812 */ /* 0x000fc400078efcff */
[----:B------:R-:W-:Y:S01]  /*4460*/  ISETP.GE.AND P5, PT, R21, UR7, PT ;  /* 0x0000000715007c0c */ /* 0x000fe2000bfa6270 */
[----:B------:R-:W-:Y:S01]  /*4470*/  VIADD R23, R31, UR8 ;  /* 0x000000081f177c36 */ /* 0x000fe20008000000 */
[----:B------:R-:W-:Y:S01]  /*4480*/  ISETP.GE.AND P4, PT, R20, UR7, PT ;  /* 0x0000000714007c0c */ /* 0x000fe2000bf86270 */
[----:B------:R-:W-:Y:S01]  /*4490*/  @!P1 FADD.FTZ R21, -R2, R37 ;  /* 0x0000002502159221 */ /* 0x000fe20000010100 */
[----:B------:R-:W-:Y:S01]  /*44a0*/  ISETP.GT.U32.OR P6, PT, R0, 0x7f, P6 ;  /* 0x0000007f0000780c */ /* 0x000fe200037c4470 */
[----:B------:R-:W-:Y:S01]  /*44b0*/  @!P0 FADD.FTZ R20, -R2, R16 ;  /* 0x0000001002148221 */ /* 0x000fe20000010100 */
[----:B------:R-:W-:Y:S01]  /*44c0*/  ISETP.GT.U32.OR P5, PT, R0, 0x7f, P5 ;  /* 0x0000007f0000780c */ /* 0x000fe20002fa4470 */
[----:B------:R-:W-:Y:S01]  /*44d0*/  @!P1 FMUL.FTZ R21, R21, 1.4426950216293334961 ;  /* 0x3fb8aa3b15159820 */ /* 0x000fe20000410000 */
[----:B------:R-:W-:Y:S01]  /*44e0*/  LOP3.LUT R16, R18, 0x28, RZ, 0xfc, !PT ;  /* 0x0000002812107812 */ /* 0x000fe200078efcff */
[----:B------:R-:W-:Y:S01]  /*44f0*/  @!P0 FMUL.FTZ R20, R20, 1.4426950216293334961 ;  /* 0x3fb8aa3b14148820 */ /* 0x000fe20000410000 */
[----:B------:R-:W-:Y:S01]  /*4500*/  ISETP.GT.U32.OR P4, PT, R0, 0x7f, P4 ;  /* 0x0000007f0000780c */ /* 0x000fe20002784470 */
[----:B------:R-:W-:Y:S01]  /*4510*/  IMAD R23, R18, 0x44, R23 ;  /* 0x0000004412177824 */ /* 0x000fe200078e0217 */
[----:B------:R-:W-:Y:S01]  /*4520*/  ISETP.GE.AND P3, PT, R16, UR7, PT ;  /* 0x0000000710007c0c */ /* 0x000fe2000bf66270 */
[----:B------:R-:W2:Y:S01]  /*4530*/  @!P1 MUFU.EX2 R21, R21 ;  /* 0x0000001500159308 */ /* 0x000ea20000000800 */
[----:B------:R-:W-:Y:S01]  /*4540*/  LOP3.LUT R16, R18, 0x30, RZ, 0xfc, !PT ;  /* 0x0000003012107812 */ /* 0x000fe200078efcff */
[----:B0-----:R-:W-:Y:S01]  /*4550*/  USHF.L.U32 UR6, UR6, 0x4, URZ ;  /* 0x0000000406067899 */ /* 0x001fe200080006ff */
[----:B------:R-:W-:Y:S01]  /*4560*/  ISETP.GT.U32.OR P3, PT, R0, 0x7f, P3 ;  /* 0x0000007f0000780c */ /* 0x000fe20001f64470 */
[----:B------:R-:W0:Y:S01]  /*4570*/  @!P0 MUFU.EX2 R20, R20 ;  /* 0x0000001400148308 */ /* 0x000e220000000800 */
[C---:B------:R-:W-:Y:S01]  /*4580*/  @!P6 FADD.FTZ R19, -R2.reuse, R19 ;  /* 0x000000130213e221 */ /* 0x040fe20000010100 */
[----:B------:R-:W-:Y:S01]  /*4590*/  @!P5 FADD.FTZ R24, -R2, R14 ;  /* 0x0000000e0218d221 */ /* 0x000fe20000010100 */
[----:B------:R-:W-:-:S02]  /*45a0*/  ISETP.GE.AND P2, PT, R16, UR7, PT ;  /* 0x0000000710007c0c */ /* 0x000fc4000bf46270 */
[----:B------:R-:W-:Y:S01]  /*45b0*/  @!P6 FMUL.FTZ R19, R19, 1.4426950216293334961 ;  /* 0x3fb8aa3b1313e820 */ /* 0x000fe20000410000 */
[----:B------:R-:W-:Y:S01]  /*45c0*/  LOP3.LUT R14, R18, 0x40, RZ, 0xfc, !PT ;  /* 0x00000040120e7812 */ /* 0x000fe200078efcff */
[----:B------:R-:W-:Y:S01]  /*45d0*/  @!P5 FMUL.FTZ R24, R24, 1.4426950216293334961 ;  /* 0x3fb8aa3b1818d820 */ /* 0x000fe20000410000 */
[----:B------:R-:W-:Y:S01]  /*45e0*/  @!P4 FADD.FTZ R17, -R2, R17 ;  /* 0x000000110211c221 */ /* 0x000fe20000010100 */
[----:B------:R-:W3:Y:S01]  /*45f0*/  @!P6 MUFU.EX2 R16, R19 ;  /* 0x000000130010e308 */ /* 0x000ee20000000800 */
[----:B--2---:R-:W-:Y:S01]  /*4600*/  @!P1 STS [R23], R21 ;  /* 0x0000001517009388 */ /* 0x004fe20000000800 */
[----:B------:R-:W-:Y:S01]  /*4610*/  ISETP.GE.AND P1, PT, R22, UR7, PT ;  /* 0x0000000716007c0c */ /* 0x000fe2000bf26270 */
[----:B------:R-:W-:Y:S01]  /*4620*/  @!P4 FMUL.FTZ R17, R17, 1.4426950216293334961 ;  /* 0x3fb8aa3b1111c820 */ /* 0x000fe20000410000 */
[----:B------:R-:W-:Y:S01]  /*4630*/  ISETP.GT.U32.OR P2, PT, R0, 0x7f, P2 ;  /* 0x0000007f0000780c */ /* 0x000fe20001744470 */
[----:B0-----:R0:W-:Y:S01]  /*4640*/  @!P0 STS [R23+0x220], R20 ;  /* 0x0002201417008388 */ /* 0x0011e20000000800 */
[----:B------:R-:W-:Y:S01]  /*4650*/  ISETP.GE.AND P0, PT, R14, UR7, PT ;  /* 0x000000070e007c0c */ /* 0x000fe2000bf06270 */
[----:B------:R-:W2:Y:S01]  /*4660*/  @!P5 MUFU.EX2 R24, R24 ;  /* 0x000000180018d308 */ /* 0x000ea20000000800 */
[----:B------:R-:W-:Y:S01]  /*4670*/  ISETP.GT.U32.OR P1, PT, R0, 0x7f, P1 ;  /* 0x0000007f0000780c */ /* 0x000fe20000f24470 */
[----:B------:R-:W-:Y:S01]  /*4680*/  @!P3 FADD.FTZ R12, -R2, R12 ;  /* 0x0000000c020cb221 */ /* 0x000fe20000010100 */
[----:B------:R-:W-:-:S02]  /*4690*/  ISETP.GT.U32.OR P0, PT, R0, 0x7f, P0 ;  /* 0x0000007f0000780c */ /* 0x000fc40000704470 */
[----:B------:R-:W-:Y:S01]  /*46a0*/  LOP3.LUT R14, R18, 0x48, RZ, 0xfc, !PT ;  /* 0x00000048120e7812 */ /* 0x000fe200078efcff */
[----:B------:R-:W-:Y:S01]  /*46b0*/  @!P3 FMUL.FTZ R12, R12, 1.4426950216293334961 ;  /* 0x3fb8aa3b0c0cb820 */ /* 0x000fe20000410000 */
[----:B---3--:R3:W-:Y:S02]  /*46c0*/  @!P6 STS [R23+0x440], R16 ;  /* 0x000440101700e388 */ /* 0x0087e40000000800 */
[----:B------:R-:W-:Y:S01]  /*46d0*/  ISETP.GE.AND P6, PT, R14, UR7, PT ;  /* 0x000000070e007c0c */ /* 0x000fe2000bfc6270 */
[----:B------:R-:W-:Y:S02]  /*46e0*/  @!P2 FADD.FTZ R13, -R2, R13 ;  /* 0x0000000d020da221 */ /* 0x000fe40000010100 */
[----:B------:R-:W4:Y:S01]  /*46f0*/  @!P3 MUFU.EX2 R12, R12 ;  /* 0x0000000c000cb308 */ /* 0x000f220000000800 */
[----:B------:R-:W-:Y:S01]  /*4700*/  ISETP.GT.U32.OR P6, PT, R0, 0x7f, P6 ;  /* 0x0000007f0000780c */ /* 0x000fe200037c4470 */
[----:B------:R-:W-:Y:S01]  /*4710*/  @!P1 FADD.FTZ R14, -R2, R10 ;  /* 0x0000000a020e9221 */ /* 0x000fe20000010100 */
[----:B------:R-:W-:Y:S01]  /*4720*/  LOP3.LUT R10, R18, 0x50, RZ, 0xfc, !PT ;  /* 0x00000050120a7812 */ /* 0x000fe200078efcff */
[----:B--2---:R-:W-:Y:S01]  /*4730*/  @!P5 STS [R23+0x660], R24 ;  /* 0x000660181700d388 */ /* 0x004fe20000000800 */
[----:B------:R-:W-:Y:S01]  /*4740*/  @!P0 FADD.FTZ R11, -R2, R11 ;  /* 0x0000000b020b8221 */ /* 0x000fe20000010100 */
[----:B------:R-:W-:Y:S01]  /*4750*/  @!P1 FMUL.FTZ R14, R14, 1.4426950216293334961 ;  /* 0x3fb8aa3b0e0e9820 */ /* 0x000fe20000410000 */
[----:B------:R-:W-:Y:S01]  /*4760*/  ISETP.GE.AND P5, PT, R10, UR7, PT ;  /* 0x000000070a007c0c */ /* 0x000fe2000bfa6270 */
[----:B------:R-:W-:Y:S01]  /*4770*/  @!P2 FMUL.FTZ R13, R13, 1.4426950216293334961 ;  /* 0x3fb8aa3b0d0da820 */ /* 0x000fe20000410000 */
[----:B------:R-:W-:Y:S01]  /*4780*/  LOP3.LUT R10, R18, 0x58, RZ, 0xfc, !PT ;  /* 0x00000058120a7812 */ /* 0x000fe200078efcff */
[----:B------:R-:W-:Y:S01]  /*4790*/  @!P0 FMUL.FTZ R11, R11, 1.4426950216293334961 ;  /* 0x3fb8aa3b0b0b8820 */ /* 0x000fe20000410000 */
[----:B0-----:R-:W0:Y:S01]  /*47a0*/  @!P4 MUFU.EX2 R20, R17 ;  /* 0x000000110014c308 */ /* 0x001e220000000800 */
[----:B------:R-:W-:Y:S01]  /*47b0*/  ISETP.GT.U32.OR P5, PT, R0, 0x7f, P5 ;  /* 0x0000007f0000780c */ /* 0x000fe20002fa4470 */
[----:B----4-:R-:W-:Y:S02]  /*47c0*/  @!P3 STS [R23+0xaa0], R12 ;  /* 0x000aa00c1700b388 */ /* 0x010fe40000000800 */
[----:B------:R-:W2:Y:S01]  /*47d0*/  @!P1 MUFU.EX2 R14, R14 ;  /* 0x0000000e000e9308 */ /* 0x000ea20000000800 */
[----:B------:R-:W-:-:S03]  /*47e0*/  @!P6 FADD.FTZ R8, -R2, R8 ;  /* 0x000000080208e221 */ /* 0x000fc60000010100 */
[----:B---3--:R-:W3:Y:S01]  /*47f0*/  @!P2 MUFU.EX2 R16, R13 ;  /* 0x0000000d0010a308 */ /* 0x008ee20000000800 */
[----:B------:R-:W-:Y:S01]  /*4800*/  @!P6 FMUL.FTZ R8, R8, 1.4426950216293334961 ;  /* 0x3fb8aa3b0808e820 */ /* 0x000fe20000410000 */
[----:B0-----:R-:W-:Y:S01]  /*4810*/  @!P4 STS [R23+0x880], R20 ;  /* 0x000880141700c388 */ /* 0x001fe20000000800 */
[----:B------:R-:W-:-:S03]  /*4820*/  ISETP.GE.AND P4, PT, R10, UR7, PT ;  /* 0x000000070a007c0c */ /* 0x000fc6000bf86270 */
[----:B------:R-:W-:Y:S01]  /*4830*/  @!P5 FADD.FTZ R9, -R2, R9 ;  /* 0x000000090209d221 */ /* 0x000fe20000010100 */
[----:B------:R-:W0:Y:S01]  /*4840*/  @!P0 MUFU.EX2 R10, R11 ;  /* 0x0000000b000a8308 */ /* 0x000e220000000800 */
[----:B------:R-:W-:Y:S01]  /*4850*/  LOP3.LUT R17, R18, 0x60, RZ, 0xfc, !PT ;  /* 0x0000006012117812 */ /* 0x000fe200078efcff */
[----:B--2---:R-:W-:Y:S01]  /*4860*/  @!P1 STS [R23+0xee0], R14 ;  /* 0x000ee00e17009388 */ /* 0x004fe20000000800 */
[----:B------:R-:W-:Y:S01]  /*4870*/  ISETP.GT.U32.OR P4, PT, R0, 0x7f, P4 ;  /* 0x0000007f0000780c */ /* 0x000fe20002784470 */
[----:B------:R-:W-:Y:S01]  /*4880*/  @!P5 FMUL.FTZ R9, R9, 1.4426950216293334961 ;  /* 0x3fb8aa3b0909d820 */ /* 0x000fe20000410000 */
[----:B------:R-:W-:Y:S01]  /*4890*/  ISETP.GE.AND P3, PT, R17, UR7, PT ;  /* 0x0000000711007c0c */ /* 0x000fe2000bf66270 */
[----:B---3--:R-:W-:Y:S01]  /*48a0*/  @!P2 STS [R23+0xcc0], R16 ;  /* 0x000cc0101700a388 */ /* 0x008fe20000000800 */
[C---:B------:R-:W-:Y:S01]  /*48b0*/  LOP3.LUT R13, R18.reuse, 0x68, RZ, 0xfc, !PT ;  /* 0x00000068120d7812 */ /* 0x040fe200078efcff */
[----:B------:R-:W2:Y:S01]  /*48c0*/  @!P6 MUFU.EX2 R8, R8 ;  /* 0x000000080008e308 */ /* 0x000ea20000000800 */
[----:B------:R-:W-:-:S02]  /*48d0*/  LOP3.LUT R17, R18, 0x70, RZ, 0xfc, !PT ;  /* 0x0000007012117812 */ /* 0x000fc400078efcff */
[----:B------:R-:W-:Y:S01]  /*48e0*/  ISETP.GE.AND P2, PT, R13, UR7, PT ;  /* 0x000000070d007c0c */ /* 0x000fe2000bf46270 */
[----:B------:R-:W-:Y:S01]  /*48f0*/  IMAD.MOV.U32 R13, RZ, RZ, RZ ;  /* 0x000000ffff0d7224 */ /* 0x000fe200078e00ff */
[----:B------:R-:W-:Y:S01]  /*4900*/  ISETP.GE.AND P1, PT, R17, UR7, PT ;  /* 0x0000000711007c0c */ /* 0x000fe2000bf26270 */
[----:B0-----:R0:W-:Y:S01]  /*4910*/  @!P0 STS [R23+0x1100], R10 ;  /* 0x0011000a17008388 */ /* 0x0011e20000000800 */
[----:B------:R-:W-:Y:S01]  /*4920*/  LOP3.LUT R11, R18, 0x78, RZ, 0xfc, !PT ;  /* 0x00000078120b7812 */ /* 0x000fe200078efcff */
[----:B------:R-:W-:Y:S01]  /*4930*/  @!P4 FADD.FTZ R6, -R2, R6 ;  /* 0x000000060206c221 */ /* 0x000fe20000010100 */
[----:B------:R-:W-:Y:S01]  /*4940*/  ISETP.GT.U32.OR P2, PT, R0, 0x7f, P2 ;  /* 0x0000007f0000780c */ /* 0x000fe20001744470 */
[----:B------:R-:W-:Y:S01]  /*4950*/  IMAD R17, R15, 0x18, R18 ;  /* 0x000000180f117824 */ /* 0x000fe200078e0212 */
[----:B------:R-:W-:Y:S01]  /*4960*/  ISETP.GE.AND P0, PT, R11, UR7, PT ;  /* 0x000000070b007c0c */ /* 0x000fe2000bf06270 */
[----:B------:R-:W-:Y:S01]  /*4970*/  @!P4 FMUL.FTZ R6, R6, 1.4426950216293334961 ;  /* 0x3fb8aa3b0606c820 */ /* 0x000fe20000410000 */
[C---:B------:R-:W-:Y:S01]  /*4980*/  ISETP.GT.U32.OR P3, PT, R0.reuse, 0x7f, P3 ;  /* 0x0000007f0000780c */ /* 0x040fe20001f64470 */
[----:B--2---:R2:W-:Y:S01]  /*4990*/  @!P6 STS [R23+0x1320], R8 ;  /* 0x001320081700e388 */ /* 0x0045e20000000800 */
[----:B------:R-:W-:-:S02]  /*49a0*/  ISETP.GT.U32.OR P1, PT, R0, 0x7f, P1 ;  /* 0x0000007f0000780c */ /* 0x000fc40000f24470 */
[----:B------:R-:W-:Y:S01]  /*49b0*/  ISETP.GT.U32.OR P0, PT, R0, 0x7f, P0 ;  /* 0x0000007f0000780c */ /* 0x000fe20000704470 */
[----:B------:R-:W3:Y:S01]  /*49c0*/  @!P4 MUFU.EX2 R6, R6 ;  /* 0x000000060006c308 */ /* 0x000ee20000000800 */
[----:B------:R-:W-:-:S03]  /*49d0*/  IMAD.MOV.U32 R0, RZ, RZ, RZ ;  /* 0x000000ffff007224 */ /* 0x000fc600078e00ff */
[----:B------:R-:W-:-:S04]  /*49e0*/  @!P2 FADD.FTZ R4, -R2, R4 ;  /* 0x000000040204a221 */ /* 0x000fc80000010100 */
[----:B------:R-:W-:Y:S01]  /*49f0*/  @!P3 FADD.FTZ R7, -R2, R7 ;  /* 0x000000070207b221 */ /* 0x000fe20000010100 */
[----:B------:R-:W-:Y:S01]  /*4a00*/  @!P2 FMUL.FTZ R4, R4, 1.4426950216293334961 ;  /* 0x3fb8aa3b0404a820 */ /* 0x000fe20000410000 */
[C---:B------:R-:W-:Y:S02]  /*4a10*/  @!P1 FADD.FTZ R5, -R2.reuse, R5 ;  /* 0x0000000502059221 */ /* 0x040fe40000010100 */
[----:B------:R-:W-:Y:S01]  /*4a20*/  @!P0 FADD.FTZ R2, -R2, R3 ;  /* 0x0000000302028221 */ /* 0x000fe20000010100 */
[----:B------:R-:W-:Y:S01]  /*4a30*/  @!P3 FMUL.FTZ R7, R7, 1.4426950216293334961 ;  /* 0x3fb8aa3b0707b820 */ /* 0x000fe20000410000 */
[----:B------:R-:W-:Y:S01]  /*4a40*/  @!P1 FMUL.FTZ R5, R5, 1.4426950216293334961 ;  /* 0x3fb8aa3b05059820 */ /* 0x000fe20000410000 */
[----:B0-----:R-:W0:Y:S01]  /*4a50*/  @!P5 MUFU.EX2 R10, R9 ;  /* 0x00000009000ad308 */ /* 0x001e220000000800 */
[----:B------:R-:W-:Y:S01]  /*4a60*/  @!P0 FMUL.FTZ R2, R2, 1.4426950216293334961 ;  /* 0x3fb8aa3b02028820 */ /* 0x000fe20000410000 */
[----:B---3--:R3:W-:Y:S02]  /*4a70*/  @!P4 STS [R23+0x1760], R6 ;  /* 0x001760061700c388 */ /* 0x0087e40000000800 */
[----:B------:R-:W4:Y:S04]  /*4a80*/  @!P3 MUFU.EX2 R12, R7 ;  /* 0x00000007000cb308 */ /* 0x000f280000000800 */
[----:B------:R-:W5:Y:S04]  /*4a90*/  @!P2 MUFU.EX2 R4, R4 ;  /* 0x000000040004a308 */ /* 0x000f680000000800 */
[----:B------:R-:W1:Y:S01]  /*4aa0*/  @!P1 MUFU.EX2 R14, R5 ;  /* 0x00000005000e9308 */ /* 0x000e620000000800 */
[----:B0-----:R0:W-:Y:S01]  /*4ab0*/  @!P5 STS [R23+0x1540], R10 ;  /* 0x0015400a1700d388 */ /* 0x0011e20000000800 */
[----:B--2---:R-:W-:-:S02]  /*4ac0*/  CS2R R8, SRZ ;  /* 0x0000000000087805 */ /* 0x004fc4000001ff00 */
[----:B------:R-:W2:Y:S01]  /*4ad0*/  @!P0 MUFU.EX2 R16, R2 ;  /* 0x0000000200108308 */ /* 0x000ea20000000800 */
[----:B----4-:R4:W-:Y:S04]  /*4ae0*/  @!P3 STS [R23+0x1980], R12 ;  /* 0x0019800c1700b388 */ /* 0x0109e80000000800 */
[----:B-----5:R5:W-:Y:S04]  /*4af0*/  @!P2 STS [R23+0x1ba0], R4 ;  /* 0x001ba0041700a388 */ /* 0x020be80000000800 */
[----:B-1----:R1:W-:Y:S01]  /*4b00*/  @!P1 STS [R23+0x1dc0], R14 ;  /* 0x001dc00e17009388 */ /* 0x0023e20000000800 */
[----:B---3--:R-:W-:-:S03]  /*4b10*/  CS2R R6, SRZ ;  /* 0x0000000000067805 */ /* 0x008fc6000001ff00 */
[----:B--2---:R1:W-:Y:S01]  /*4b20*/  @!P0 STS [R23+0x1fe0], R16 ;  /* 0x001fe01017008388 */ /* 0x0043e20000000800 */
[----:B------:R-:W-:Y:S02]  /*4b30*/  CS2R R2, SRZ ;  /* 0x0000000000027805 */ /* 0x000fe4000001ff00 */
[----:B0-----:R-:W-:Y:S01]  /*4b40*/  CS2R R10, SRZ ;  /* 0x00000000000a7805 */ /* 0x001fe2000001ff00 */
[----:B----4-:R-:W-:Y:S01]  /*4b50*/  IMAD R12, R29, UR6, RZ ;  /* 0x000000061d0c7c24 */ /* 0x010fe2000f8e02ff */
[----:B-----5:R-:W-:Y:S01]  /*4b60*/  CS2R R4, SRZ ;  /* 0x0000000000047805 */ /* 0x020fe2000001ff00 */
[----:B------:R-:W-:Y:S03]  /*4b70*/  BAR.SYNC.DEFER_BLOCKING 0x0 ;  /* 0x0000000000007b1d */ /* 0x000fe60000010000 */
[----:B------:R-:W-:-:S04]  /*4b80*/  LEA R17, P0, R17, R12, 0x2 ;  /* 0x0000000c11117211 */ /* 0x000fc800078010ff */
[----:B------:R-:W-:Y:S01]  /*4b90*/  LEA.HI.X.SX32 R12, R12, RZ, 0x1, P0 ;  /* 0x000000ff0c0c7211 */ /* 0x000fe200000f0eff */
[----:B------:R-:W-:Y:S08]  /*4ba0*/  BRA.U !UP0, `(.L_x_252) ;  /* 0x0000000908187547 */ /* 0x000ff0000b800000 */
[----:B------:R-:W0:Y:S01]  /*4bb0*/  LDCU.64 UR4, c[0x0][0x3f8] ;  /* 0x00007f00ff0477ac */ /* 0x000e220008000a00 */
[----:B------:R-:W-:Y:S01]  /*4bc0*/  SHF.L.U64.HI R12, R17, 0x2, R12 ;  /* 0x00000002110c7819 */ /* 0x000fe2000001020c */
[----:B------:R-:W-:Y:S01]  /*4bd0*/  IMAD R29, R29, UR20, RZ ;  /* 0x000000141d1d7c24 */ /* 0x000fe2000f8e02ff */
[----:B------:R-:W-:Y:S01]  /*4be0*/  CS2R R26, SRZ ;  /* 0x00000000001a7805 */ /* 0x000fe2000001ff00 */
[----:B------:R-:W-:Y:S01]  /*4bf0*/  UISETP.GE.U32.AND UP1, UPT, UR7, 0x4, UPT ;  /* 0x000000040700788c */ /* 0x000fe2000bf26070 */
[----:B------:R-:W-:Y:S01]  /*4c00*/  IMAD.MOV.U32 R28, RZ, RZ, RZ ;  /* 0x000000ffff1c7224 */ /* 0x000fe200078e00ff */
[----:B------:R-:W-:Y:S01]  /*4c10*/  CS2R R24, SRZ ;  /* 0x0000000000187805 */ /* 0x000fe2000001ff00 */
[----:B------:R-:W-:Y:S01]  /*4c20*/  IMAD.MOV.U32 R0, RZ, RZ, RZ ;  /* 0x000000ffff007224 */ /* 0x000fe200078e00ff */
[----:B-1----:R-:W-:Y:S02]  /*4c30*/  CS2R R22, SRZ ;  /* 0x0000000000167805 */ /* 0x002fe4000001ff00 */
[----:B------:R-:W-:-:S02]  /*4c40*/  CS2R R20, SRZ ;  /* 0x0000000000147805 */ /* 0x000fc4000001ff00 */
[----:B------:R-:W-:Y:S01]  /*4c50*/  CS2R R18, SRZ ;  /* 0x0000000000127805 */ /* 0x000fe2000001ff00 */
[----:B------:R-:W-:Y:S01]  /*4c60*/  UIADD3 UR9, UPT, UPT, UR20, -UR6, URZ ;  /* 0x8000000614097290 */ /* 0x000fe2000fffe0ff */
[----:B0-----:R-:W-:Y:S01]  /*4c70*/  LEA R32, P0, R17, UR4, 0x2 ;  /* 0x0000000411207c11 */ /* 0x001fe2000f8010ff */
[----:B------:R-:W-:Y:S01]  /*4c80*/  ULOP3.LUT UR4, UR7, 0x3, URZ, 0xc0, !UPT ;  /* 0x0000000307047892 */ /* 0x000fe2000f8ec0ff */
[----:B------:R-:W-:Y:S02]  /*4c90*/  CS2R R16, SRZ ;  /* 0x0000000000107805 */ /* 0x000fe4000001ff00 */
[----:B------:R-:W-:Y:S01]  /*4ca0*/  IADD3.X R33, PT, PT, R12, UR5, RZ, P0, !PT ;  /* 0x000000050c217c10 */ /* 0x000fe200087fe4ff */
[----:B------:R-:W-:Y:S01]  /*4cb0*/  UISETP.NE.AND UP0, UPT, UR4, URZ, UPT ;  /* 0x000000ff0400728c */ /* 0x000fe2000bf05270 */
[----:B------:R-:W-:Y:S10]  /*4cc0*/  BRA.U !UP1, `(.L_x_253) ;  /* 0x0000000509587547 */ /* 0x000ff4000b800000 */
[----:B------:R-:W-:Y:S01]  /*4cd0*/  ULOP3.LUT UR7, UR7, 0x7ffffffc, URZ, 0xc0, !UPT ;  /* 0x7ffffffc07077892 */ /* 0x000fe2000f8ec0ff */
[----:B------:R-:W-:Y:S01]  /*4ce0*/  IMAD.U32 R14, RZ, RZ, UR8 ;  /* 0x00000008ff0e7e24 */ /* 0x000fe2000f8e00ff */
[----:B------:R-:W-:Y:S01]  /*4cf0*/  ISETP.GE.AND P1, PT, R15, UR9, PT ;  /* 0x000000090f007c0c */ /* 0x000fe2000bf26270 */
[----:B------:R-:W-:Y:S01]  /*4d00*/  IMAD.MOV.U32 R0, RZ, RZ, RZ ;  /* 0x000000ffff007224 */ /* 0x000fe200078e00ff */
[----:B------:R-:W-:Y:S02]  /*4d10*/  CS2R R2, SRZ ;  /* 0x0000000000027805 */ /* 0x000fe4000001ff00 */
[----:B------:R-:W-:Y:S02]  /*4d20*/  CS2R R4, SRZ ;  /* 0x0000000000047805 */ /* 0x000fe4000001ff00 */
[----:B------:R-:W-:Y:S02]  /*4d30*/  CS2R R6, SRZ ;  /* 0x0000000000067805 */ /* 0x000fe4000001ff00 */
[----:B------:R-:W-:-:S02]  /*4d40*/  CS2R R8, SRZ ;  /* 0x0000000000087805 */ /* 0x000fc4000001ff00 */
[----:B------:R-:W-:Y:S01]  /*4d50*/  CS2R R10, SRZ ;  /* 0x00000000000a7805 */ /* 0x000fe2000001ff00 */
[----:B------:R-:W-:Y:S01]  /*4d60*/  IMAD.MOV.U32 R13, RZ, RZ, RZ ;  /* 0x000000ffff0d7224 */ /* 0x000fe200078e00ff */
[----:B------:R-:W-:Y:S01]  /*4d70*/  IADD3 R14, PT, PT, R31, 0x88, R14 ;  /* 0x000000881f0e7810 */ /* 0x000fe20007ffe00e */
[----:B------:R-:W-:Y:S01]  /*4d80*/  IMAD.U32 R28, RZ, RZ, UR7 ;  /* 0x00000007ff1c7e24 */ /* 0x000fe2000f8e00ff */
[----:B------:R-:W-:-:S12]  /*4d90*/  UIADD3 UR5, UPT, UPT, -UR7, URZ, URZ ;  /* 0x000000ff07057290 */ /* 0x000fd8000fffe1ff */
.L_x_254:
[----:B------:R-:W2:Y:S01]  /*4da0*/  @!P1 LDG.E.128 R16, desc[UR10][R32.64] ;  /* 0x0000000a20109981 */ /* 0x000ea2000c1e1d00 */
[C-C-:B------:R-:W-:Y:S01]  /*4db0*/  @!P1 IMAD.WIDE R34, R29.reuse, 0x4, R32.reuse ;  /* 0x000000041d229825 */ /* 0x140fe200078e0220 */
[----:B------:R-:W-:Y:S02]  /*4dc0*/  UIADD3 UR5, UPT, UPT, UR5, 0x4, URZ ;  /* 0x0000000405057890 */ /* 0x000fe4000fffe0ff */
[----:B------:R-:W2:Y:S01]  /*4dd0*/  LDS R12, [R14+-0x88] ;  /* 0xffff78000e0c7984 */ /* 0x000ea20000000800 */
[C---:B------:R-:W-:Y:S01]  /*4de0*/  @!P1 IMAD.WIDE R36, R29.reuse, 0x8, R32 ;  /* 0x000000081d249825 */ /* 0x040fe200078e0220 */
[----:B------:R-:W-:Y:S02]  /*4df0*/  UISETP.NE.AND UP1, UPT, UR5, URZ, UPT ;  /* 0x000000ff0500728c */ /* 0x000fe4000bf25270 */
[----:B------:R-:W3:Y:S04]  /*4e00*/  @!P1 LDG.E.128 R20, desc[UR10][R32.64+0x80] ;  /* 0x0000800a20149981 */ /* 0x000ee8000c1e1d00 */
[----:B------:R-:W4:Y:S01]  /*4e10*/  @!P1 LDG.E.128 R24, desc[UR10][R32.64+0x100] ;  /* 0x0001000a20189981 */ /* 0x000f22000c1e1d00 */
[C---:B--2---:R-:W-:Y:S01]  /*4e20*/  FFMA.FTZ R13, R12.reuse, R16, R13 ;  /* 0x000000100c0d7223 */ /* 0x044fe2000001000d */
[C---:B------:R-:W-:Y:S01]  /*4e30*/  FFMA.FTZ R10, R12.reuse, R17, R10 ;  /* 0x000000110c0a7223 */ /* 0x040fe2000001000a */
[C---:B------:R-:W-:Y:S01]  /*4e40*/  FFMA.FTZ R11, R12.reuse, R18, R11 ;  /* 0x000000120c0b7223 */ /* 0x040fe2000001000b */
[C---:B------:R-:W-:Y:S02]  /*4e50*/  FFMA.FTZ R8, R12.reuse, R19, R8 ;  /* 0x000000130c087223 */ /* 0x040fe40000010008 */
[----:B------:R-:W2:Y:S01]  /*4e60*/  @!P1 LDG.E.128 R16, desc[UR10][R34.64] ;  /* 0x0000000a22109981 */ /* 0x000ea2000c1e1d00 */
[C---:B---3--:R-:W-:Y:S01]  /*4e70*/  FFMA.FTZ R9, R12.reuse, R20, R9 ;  /* 0x000000140c097223 */ /* 0x048fe20000010009 */
[C---:B------:R-:W-:Y:S01]  /*4e80*/  FFMA.FTZ R6, R12.reuse, R21, R6 ;  /* 0x000000150c067223 */ /* 0x040fe20000010006 */
[C---:B------:R-:W-:Y:S01]  /*4e90*/  FFMA.FTZ R7, R12.reuse, R22, R7 ;  /* 0x000000160c077223 */ /* 0x040fe20000010007 */
[C---:B------:R-:W-:Y:S01]  /*4ea0*/  FFMA.FTZ R4, R12.reuse, R23, R4 ;  /* 0x000000170c047223 */ /* 0x040fe20000010004 */
[C---:B----4-:R-:W-:Y:S01]  /*4eb0*/  FFMA.FTZ R5, R12.reuse, R24, R5 ;  /* 0x000000180c057223 */ /* 0x050fe20000010005 */
[----:B------:R-:W3:Y:S01]  /*4ec0*/  @!P1 LDG.E.128 R20, desc[UR10][R34.64+0x80] ;  /* 0x0000800a22149981 */ /* 0x000ee2000c1e1d00 */
[C---:B------:R-:W-:Y:S01]  /*4ed0*/  FFMA.FTZ R2, R12.reuse, R25, R2 ;  /* 0x000000190c027223 */ /* 0x040fe20000010002 */
[C---:B------:R-:W-:Y:S01]  /*4ee0*/  FFMA.FTZ R3, R12.reuse, R26, R3 ;  /* 0x0000001a0c037223 */ /* 0x040fe20000010003 */
[----:B------:R-:W-:Y:S02]  /*4ef0*/  FFMA.FTZ R0, R12, R27, R0 ;  /* 0x0000001b0c007223 */ /* 0x000fe40000010000 */
[----:B------:R-:W2:Y:S04]  /*4f00*/  LDS R12, [R14+-0x44] ;  /* 0xffffbc000e0c7984 */ /* 0x000ea80000000800 */
[----:B------:R0:W4:Y:S02]  /*4f10*/  @!P1 LDG.E.128 R24, desc[UR10][R34.64+0x100] ;  /* 0x0001000a22189981 */ /* 0x000124000c1e1d00 */
[C---:B0-----:R-:W-:Y:S01]  /*4f20*/  @!P1 IMAD.WIDE R34, R29.reuse, 0xc, R32 ;  /* 0x0000000c1d229825 */ /* 0x041fe200078e0220 */
[C---:B------:R-:W-:Y:S04]  /*4f30*/  LEA R32, P0, R29.reuse, R32, 0x4 ;  /* 0x000000201d207211 */ /* 0x040fe800078020ff */
[----:B------:R-:W-:Y:S01]  /*4f40*/  LEA.HI.X.SX32 R33, R29, R33, 0x4, P0 ;  /* 0x000000211d217211 */ /* 0x000fe200000f26ff */
        /* <DEDUP_REMOVED lines=8> */
[C---:B------:R-:W-:Y:S02]  /*4fd0*/  FFMA.FTZ R4, R12.reuse, R23, R4 ;  /* 0x000000170c047223 */ /* 0x040fe40000010004 */
[----:B------:R-:W3:Y:S01]  /*4fe0*/  @!P1 LDG.E.128 R20, desc[UR10][R36.64+0x80] ;  /* 0x0000800a24149981 */ /* 0x000ee2000c1e1d00 */
[C---:B----4-:R-:W-:Y:S01]  /*4ff0*/  FFMA.FTZ R5, R12.reuse, R24, R5 ;  /* 0x000000180c057223 */ /* 0x050fe20000010005 */
[C---:B------:R-:W-:Y:S01]  /*5000*/  FFMA.FTZ R2, R12.reuse, R25, R2 ;  /* 0x000000190c027223 */ /* 0x040fe20000010002 */
[C---:B------:R-:W-:Y:S01]  /*5010*/  FFMA.FTZ R3, R12.reuse, R26, R3 ;  /* 0x0000001a0c037223 */ /* 0x040fe20000010003 */
[----:B------:R-:W-:Y:S02]  /*5020*/  FFMA.FTZ R0, R12, R27, R0 ;  /* 0x0000001b0c007223 */ /* 0x000fe40000010000 */
[----:B------:R-:W4:Y:S04]  /*5030*/  @!P1 LDG.E.128 R24, desc[UR10][R36.64+0x100] ;  /* 0x0001000a24189981 */ /* 0x000f28000c1e1d00 */
[----:B------:R-:W2:Y:S02]  /*5040*/  LDS R12, [R14] ;  /* 0x000000000e0c7984 */ /* 0x000ea40000000800 */
        /* <DEDUP_REMOVED lines=15> */
[----:B------:R0:W2:Y:S02]  /*5140*/  LDS R12, [R14+0x44] ;  /* 0x000044000e0c7984 */ /* 0x0000a40000000800 */
[----:B0-----:R-:W-:Y:S01]  /*5150*/  IADD3 R14, PT, PT, R14, 0x110, RZ ;  /* 0x000001100e0e7810 */ /* 0x001fe20007ffe0ff */
[C---:B--2---:R-:W-:Y:S01]  /*5160*/  FFMA.FTZ R13, R12.reuse, R16, R13 ;  /* 0x000000100c0d7223 */ /* 0x044fe2000001000d */
[C---:B------:R-:W-:Y:S01]  /*5170*/  FFMA.FTZ R10, R12.reuse, R17, R10 ;  /* 0x000000110c0a7223 */ /* 0x040fe2000001000a */
[C---:B------:R-:W-:Y:S01]  /*5180*/  FFMA.FTZ R11, R12.reuse, R18, R11 ;  /* 0x000000120c0b7223 */ /* 0x040fe2000001000b */
[C---:B------:R-:W-:Y:S01]  /*5190*/  FFMA.FTZ R8, R12.reuse, R19, R8 ;  /* 0x000000130c087223 */ /* 0x040fe20000010008 */
[C---:B---3--:R-:W-:Y:S01]  /*51a0*/  FFMA.FTZ R9, R12.reuse, R20, R9 ;  /* 0x000000140c097223 */ /* 0x048fe20000010009 */
[C---:B------:R-:W-:Y:S01]  /*51b0*/  FFMA.FTZ R6, R12.reuse, R21, R6 ;  /* 0x000000150c067223 */ /* 0x040fe20000010006 */
[C---:B------:R-:W-:Y:S01]  /*51c0*/  FFMA.FTZ R7, R12.reuse, R22, R7 ;  /* 0x000000160c077223 */ /* 0x040fe20000010007 */
[C---:B------:R-:W-:Y:S01]  /*51d0*/  FFMA.FTZ R4, R12.reuse, R23, R4 ;  /* 0x000000170c047223 */ /* 0x040fe20000010004 */
[C---:B----4-:R-:W-:Y:S01]  /*51e0*/  FFMA.FTZ R5, R12.reuse, R24, R5 ;  /* 0x000000180c057223 */ /* 0x050fe20000010005 */
[C---:B------:R-:W-:Y:S01]  /*51f0*/  FFMA.FTZ R2, R12.reuse, R25, R2 ;  /* 0x000000190c027223 */ /* 0x040fe20000010002 */
[C---:B------:R-:W-:Y:S01]  /*5200*/  FFMA.FTZ R3, R12.reuse, R26, R3 ;  /* 0x0000001a0c037223 */ /* 0x040fe20000010003 */
[----:B------:R-:W-:Y:S01]  /*5210*/  FFMA.FTZ R0, R12, R27, R0 ;  /* 0x0000001b0c007223 */ /* 0x000fe20000010000 */
[----:B------:R-:W-:Y:S09]  /*5220*/  BRA.U UP1, `(.L_x_254) ;  /* 0xfffffff901dc7547 */ /* 0x000ff2000b83ffff */
.L_x_253:
[----:B------:R-:W-:Y:S05]  /*5230*/  BRA.U !UP0, `(.L_x_252) ;  /* 0x0000000108747547 */ /* 0x000fea000b800000 */
[----:B------:R-:W-:Y:S01]  /*5240*/  IMAD R28, R28, 0x44, R31 ;  /* 0x000000441c1c7824 */ /* 0x000fe200078e021f */
[----:B------:R-:W-:Y:S01]  /*5250*/  IADD3 R32, P1, PT, R32, 0x100, RZ ;  /* 0x0000010020207810 */ /* 0x000fe20007f3e0ff */
[----:B------:R-:W-:Y:S01]  /*5260*/  IMAD.WIDE R30, R29, 0x4, RZ ;  /* 0x000000041d1e7825 */ /* 0x000fe200078e02ff */
[----:B------:R-:W-:Y:S01]  /*5270*/  ISETP.GE.AND P0, PT, R15, UR9, PT ;  /* 0x000000090f007c0c */ /* 0x000fe2000bf06270 */
[----:B------:R-:W-:Y:S01]  /*5280*/  UIADD3 UR4, UPT, UPT, -UR4, URZ, URZ ;  /* 0x000000ff04047290 */ /* 0x000fe2000fffe1ff */
[----:B------:R-:W-:Y:S02]  /*5290*/  IADD3 R14, PT, PT, R28, UR8, RZ ;  /* 0x000000081c0e7c10 */ /* 0x000fe4000fffe0ff */
[----:B------:R-:W-:-:S09]  /*52a0*/  IADD3.X R33, PT, PT, RZ, R33, RZ, P1, !PT ;  /* 0x00000021ff217210 */ /* 0x000fd20000ffe4ff */
.L_x_255:
[----:B------:R-:W2:Y:S01]  /*52b0*/  @!P0 LDG.E.128 R16, desc[UR10][R32.64+-0x100] ;  /* 0xffff000a20108981 */ /* 0x000ea2000c1e1d00 */
[----:B------:R-:W-:Y:S03]  /*52c0*/  UIADD3 UR4, UPT, UPT, UR4, 0x1, URZ ;  /* 0x0000000104047890 */ /* 0x000fe6000fffe0ff */
[----:B------:R-:W3:Y:S01]  /*52d0*/  @!P0 LDG.E.128 R20, desc[UR10][R32.64+-0x80] ;  /* 0xffff800a20148981 */ /* 0x000ee2000c1e1d00 */
[----:B------:R-:W-:Y:S03]  /*52e0*/  UISETP.NE.AND UP0, UPT, UR4, URZ, UPT ;  /* 0x000000ff0400728c */ /* 0x000fe6000bf05270 */
[----:B------:R0:W4:Y:S04]  /*52f0*/  @!P0 LDG.E.128 R24, desc[UR10][R32.64] ;  /* 0x0000000a20188981 */ /* 0x000128000c1e1d00 */
[----:B------:R1:W2:Y:S01]  /*5300*/  LDS R12, [R14] ;  /* 0x000000000e0c7984 */ /* 0x0002a20000000800 */
[----:B0-----:R-:W-:Y:S02]  /*5310*/  IADD3 R32, P1, PT, R30, R32, RZ ;  /* 0x000000201e207210 */ /* 0x001fe40007f3e0ff */
[----:B-1----:R-:W-:Y:S02]  /*5320*/  IADD3 R14, PT, PT, R14, 0x44, RZ ;  /* 0x000000440e0e7810 */ /* 0x002fe40007ffe0ff */
[----:B------:R-:W-:Y:S01]  /*5330*/  IADD3.X R33, PT, PT, R31, R33, RZ, P1, !PT ;  /* 0x000000211f217210 */ /* 0x000fe20000ffe4ff */
        /* <DEDUP_REMOVED lines=13> */
.L_x_252:
[----:B------:R-:W-:-:S04]  /*5410*/  IADD3 R17, PT, PT, R15, UR6, RZ ;  /* 0x000000060f117c10 */ /* 0x000fc8000fffe0ff */
[----:B------:R-:W-:-:S13]  /*5420*/  ISETP.GE.AND P0, PT, R17, UR20, PT ;  /* 0x0000001411007c0c */ /* 0x000fda000bf06270 */
[----:B------:R-:W-:Y:S05]  /*5430*/  @P0 EXIT ;  /* 0x000000000000094d */ /* 0x000fea0003800000 */
[----:B------:R-:W-:Y:S01]  /*5440*/  IABS R18, UR21 ;  /* 0x0000001500127c13 */ /* 0x000fe20008000000 */
[----:B-1----:R-:W0:Y:S01]  /*5450*/  LDC R16, c[0x0][0x434] ;  /* 0x00010d00ff107b82 */ /* 0x002e220000000800 */
[----:B------:R-:W-:Y:S01]  /*5460*/  IABS R20, R17 ;  /* 0x0000001100147213 */ /* 0x000fe20000000000 */
[----:B------:R-:W1:Y:S01]  /*5470*/  LDCU.128 UR4, c[0x0][0x400] ;  /* 0x00008000ff0477ac */ /* 0x000e620008000c00 */
[----:B------:R-:W2:Y:S01]  /*5480*/  I2F.RP R15, R18 ;  /* 0x00000012000f7306 */ /* 0x000ea20000209400 */
[----:B------:R-:W-:Y:S01]  /*5490*/  IABS R14, UR21 ;  /* 0x00000015000e7c13 */ /* 0x000fe20008000000 */
[----:B------:R-:W3:Y:S01]  /*54a0*/  LDCU.64 UR8, c[0x0][0x410] ;  /* 0x00008200ff0877ac */ /* 0x000ee20008000a00 */
[----:B------:R-:W-:Y:S02]  /*54b0*/  F2FP.BF16.F32.PACK_AB R10, R10, R13 ;  /* 0x0000000d0a0a723e */ /* 0x000fe400000010ff */
[----:B------:R-:W-:Y:S02]  /*54c0*/  IADD3 R14, PT, PT, RZ, -R14, RZ ;  /* 0x8000000eff0e7210 */ /* 0x000fe40007ffe0ff */
[----:B------:R-:W-:-:S02]  /*54d0*/  F2FP.BF16.F32.PACK_AB R11, R8, R11 ;  /* 0x0000000b080b723e */ /* 0x000fc400000010ff */
[----:B------:R-:W-:Y:S02]  /*54e0*/  F2FP.BF16.F32.PACK_AB R6, R6, R9 ;  /* 0x000000090606723e */ /* 0x000fe400000010ff */
[----:B------:R-:W-:Y:S02]  /*54f0*/  F2FP.BF16.F32.PACK_AB R7, R4, R7 ;  /* 0x000000070407723e */ /* 0x000fe400000010ff */
[----:B------:R-:W-:Y:S01]  /*5500*/  F2FP.BF16.F32.PACK_AB R2, R2, R5 ;  /* 0x000000050202723e */ /* 0x000fe200000010ff */
[----:B--2---:R-:W2:Y:S01]  /*5510*/  MUFU.RCP R22, R15 ;  /* 0x0000000f00167308 */ /* 0x004ea20000001000 */
[----:B------:R-:W-:Y:S01]  /*5520*/  F2FP.BF16.F32.PACK_AB R3, R0, R3 ;  /* 0x000000030003723e */ /* 0x000fe200000010ff */
[----:B--2---:R-:W-:Y:S01]  /*5530*/  VIADD R22, R22, 0xffffffe ;  /* 0x0ffffffe16167836 */ /* 0x004fe20000000000 */
        /* <DEDUP_REMOVED lines=13> */
[----:B------:R-:W-:Y:S02]  /*5610*/  @!P1 IMAD.IADD R21, R21, 0x1, -R18 ;  /* 0x0000000115159824 */ /* 0x000fe400078e0a12 */
[----:B------:R-:W-:Y:S01]  /*5620*/  @!P1 VIADD R19, R19, 0x1 ;  /* 0x0000000113139836 */ /* 0x000fe20000000000 */
[----:B0-----:R-:W-:Y:S02]  /*5630*/  IADD3 R22, PT, PT, R12, 0xffffffe, RZ ;  /* 0x0ffffffe0c167810 */ /* 0x001fe40007ffe0ff */
[----:B------:R-:W-:Y:S02]  /*5640*/  ISETP.GE.U32.AND P2, PT, R21, R18, PT ;  /* 0x000000121500720c */ /* 0x000fe40003f46070 */
[----:B------:R-:W-:Y:S01]  /*5650*/  ISETP.NE.AND P1, PT, RZ, UR21, PT ;  /* 0x00000015ff007c0c */ /* 0x000fe2000bf25270 */
[----:B------:R0:W2:Y:S10]  /*5660*/  F2I.FTZ.U32.TRUNC.NTZ R23, R22 ;  /* 0x0000001600177305 */ /* 0x0000b4000021f000 */
[----:B------:R-:W-:-:S04]  /*5670*/  @P2 VIADD R19, R19, 0x1 ;  /* 0x0000000113132836 */ /* 0x000fc80000000000 */
[----:B------:R-:W-:Y:S01]  /*5680*/  @!P0 IMAD.MOV R19, RZ, RZ, -R19 ;  /* 0x000000ffff138224 */ /* 0x000fe200078e0a13 */
[----:B------:R-:W-:Y:S01]  /*5690*/  @!P1 LOP3.LUT R19, RZ, UR21, RZ, 0x33, !PT ;  /* 0x00000015ff139c12 */ /* 0x000fe2000f8e33ff */
[----:B0-----:R-:W-:Y:S01]  /*56a0*/  IMAD.MOV.U32 R22, RZ, RZ, RZ ;  /* 0x000000ffff167224 */ /* 0x001fe200078e00ff */
[----:B--2---:R-:W-:-:S03]  /*56b0*/  IADD3 R14, PT, PT, RZ, -R23, RZ ;  /* 0x80000017ff0e7210 */ /* 0x004fc60007ffe0ff */
[----:B------:R-:W-:Y:S02]  /*56c0*/  IMAD R18, R19, UR21, RZ ;  /* 0x0000001513127c24 */ /* 0x000fe4000f8e02ff */
[----:B------:R-:W-:Y:S02]  /*56d0*/  IMAD R14, R14, R15, RZ ;  /* 0x0000000f0e0e7224 */ /* 0x000fe400078e02ff */
[----:B------:R-:W-:Y:S02]  /*56e0*/  IMAD.IADD R21, R17, 0x1, -R18 ;  /* 0x0000000111157824 */ /* 0x000fe400078e0a12 */
[----:B------:R-:W-:-:S03]  /*56f0*/  IMAD.HI.U32 R14, R23, R14, R22 ;  /* 0x0000000e170e7227 */ /* 0x000fc600078e0016 */
[----:B------:R-:W-:Y:S01]  /*5700*/  IABS R12, R21 ;  /* 0x00000015000c7213 */ /* 0x000fe20000000000 */
[----:B-1----:R-:W-:Y:S01]  /*5710*/  IMAD.WIDE.U32 R22, R19, UR4, RZ ;  /* 0x0000000413167c25 */ /* 0x002fe2000f8e00ff */
[----:B------:R-:W-:-:S03]  /*5720*/  LOP3.LUT R21, R21, R16, RZ, 0x3c, !PT ;  /* 0x0000001015157212 */ /* 0x000fc600078e3cff */
[----:B------:R-:W-:Y:S01]  /*5730*/  IMAD.HI.U32 R20, R14, R12, RZ ;  /* 0x0000000c0e147227 */ /* 0x000fe200078e00ff */
[----:B------:R-:W-:-:S04]  /*5740*/  ISETP.GE.AND P1, PT, R21, RZ, PT ;  /* 0x000000ff1500720c */ /* 0x000fc80003f26270 */
[----:B------:R-:W-:-:S05]  /*5750*/  IADD3 R14, PT, PT, -R20, RZ, RZ ;  /* 0x000000ff140e7210 */ /* 0x000fca0007ffe1ff */
        /* <DEDUP_REMOVED lines=17> */
[----:B---3--:R-:W-:-:S03]  /*5870*/  IMAD.WIDE.U32 R22, R20, UR8, R22 ;  /* 0x0000000814167c25 */ /* 0x008fc6000f8e0016 */
[----:B------:R-:W-:Y:S01]  /*5880*/  IADD3 R16, PT, PT, R17, -R16, RZ ;  /* 0x8000001011107210 */ /* 0x000fe20007ffe0ff */
[----:B------:R-:W-:-:S03]  /*5890*/  IMAD R15, R15, UR8, RZ ;  /* 0x000000080f0f7c24 */ /* 0x000fc6000f8e02ff */
[----:B------:R-:W-:Y:S01]  /*58a0*/  SHF.R.S32.HI R14, RZ, 0x1f, R16 ;  /* 0x0000001fff0e7819 */ /* 0x000fe20000011410 */
[----:B------:R-:W-:Y:S02]  /*58b0*/  IMAD R15, R20, UR9, R15 ;  /* 0x00000009140f7c24 */ /* 0x000fe4000f8e020f */
[----:B-1----:R-:W-:Y:S02]  /*58c0*/  IMAD.SHL.U32 R12, R12, 0x4, RZ ;  /* 0x000000040c0c7824 */ /* 0x002fe400078e00ff */
[----:B------:R-:W-:Y:S02]  /*58d0*/  IMAD.IADD R23, R23, 0x1, R15 ;  /* 0x0000000117177824 */ /* 0x000fe400078e020f */
[----:B------:R-:W-:Y:S01]  /*58e0*/  IMAD R15, R14, UR6, RZ ;  /* 0x000000060e0f7c24 */ /* 0x000fe2000f8e02ff */
[----:B------:R-:W-:Y:S01]  /*58f0*/  LOP3.LUT R17, R12, 0x1c, RZ, 0xc0, !PT ;  /* 0x0000001c0c117812 */ /* 0x000fe200078ec0ff */
[----:B------:R-:W-:-:S04]  /*5900*/  IMAD.WIDE.U32 R22, R16, UR6, R22 ;  /* 0x0000000610167c25 */ /* 0x000fc8000f8e0016 */
[----:B------:R-:W-:Y:S01]  /*5910*/  IMAD R19, R16, UR7, R15 ;  /* 0x0000000710137c24 */ /* 0x000fe2000f8e020f */
[----:B------:R-:W-:-:S04]  /*5920*/  IADD3 R15, P0, PT, R17, R22, RZ ;  /* 0x00000016110f7210 */ /* 0x000fc80007f1e0ff */
[----:B------:R-:W-:Y:S02]  /*5930*/  IADD3.X R14, PT, PT, R23, R19, RZ, P0, !PT ;  /* 0x00000013170e7210 */ /* 0x000fe400007fe4ff */
[----:B0-----:R-:W-:-:S04]  /*5940*/  LEA R12, P0, R15, UR4, 0x1 ;  /* 0x000000040f0c7c11 */ /* 0x001fc8000f8008ff */
[----:B------:R-:W-:-:S05]  /*5950*/  LEA.HI.X R13, R15, UR5, R14, 0x1, P0 ;  /* 0x000000050f0d7c11 */ /* 0x000fca00080f0c0e */
[----:B------:R-:W-:Y:S04]  /*5960*/  STG.E.64 desc[UR10][R12.64], R10 ;  /* 0x0000000a0c007986 */ /* 0x000fe8000c101b0a */
[----:B------:R-:W-:Y:S04]  /*5970*/  STG.E.64 desc[UR10][R12.64+0x40], R6 ;  /* 0x000040060c007986 */ /* 0x000fe8000c101b0a */
[----:B------:R-:W-:Y:S01]  /*5980*/  STG.E.64 desc[UR10][R12.64+0x80], R2 ;  /* 0x000080020c007986 */ /* 0x000fe2000c101b0a */
[----:B------:R-:W-:Y:S05]  /*5990*/  EXIT ;  /* 0x000000000000794d */ /* 0x000fea0003800000 */
        .weak           $__internal_7_$__cuda_sm20_div_s64
        .type           $__internal_7_$__cuda_sm20_div_s64,@function
        .size           $__internal_7_$__cuda_sm20_div_s64,(.L_x_11585 - $__internal_7_$__cuda_sm20_div_s64)
$__internal_7_$__cuda_sm20_div_s64:
        /* <DEDUP_REMOVED lines=20> */
[----:B------:R-:W-:-:S04]  /*5ae0*/  IMAD.HI.U32 R28, R49, R18, RZ ;  /* 0x00000012311c7227 */ /* 0x000fc800078e00ff */
[----:B------:R-:W-:-:S04]  /*5af0*/  IMAD.HI.U32 R29, P1, R49, R29, R50 ;  /* 0x0000001d311d7227 */ /* 0x000fc80007820032 */
        /* <DEDUP_REMOVED lines=9> */
[----:B------:R-:W-:-:S03]  /*5b90*/  IMAD.HI.U32 R48, R49, R28, RZ ;  /* 0x0000001c31307227 */ /* 0x000fc600078e00ff */
[----:B------:R-:W-:-:S05]  /*5ba0*/  IADD3.X R18, PT, PT, RZ, ~R18, RZ, P0, !PT ;  /* 0x80000012ff127210 */ /* 0x000fca00007fe4ff */
[----:B------:R-:W-:-:S04]  /*5bb0*/  IMAD.WIDE.U32 R48, P0, R49, R18, R48 ;  /* 0x0000001231307225 */ /* 0x000fc80007800030 */
[----:B------:R-:W-:-:S04]  /*5bc0*/  IMAD.HI.U32 R36, R29, R18, RZ ;  /* 0x000000121d247227 */ /* 0x000fc800078e00ff */
[----:B------:R-:W-:-:S04]  /*5bd0*/  IMAD.HI.U32 R28, P3, R29, R28, R48 ;  /* 0x0000001c1d1c7227 */ /* 0x000fc80007860030 */
[----:B------:R-:W-:Y:S01]  /*5be0*/  IMAD.X R41, R36, 0x1, R29, P0 ;  /* 0x0000000124297824 */ /* 0x000fe200000e061d */
[----:B------:R-:W-:Y:S01]  /*5bf0*/  IADD3 R35, P0, PT, RZ, -R40, RZ ;  /* 0x80000028ff237210 */ /* 0x000fe20007f1e0ff */
[----:B------:R-:W-:Y:S02]  /*5c00*/  IMAD R29, R29, R18, RZ ;  /* 0x000000121d1d7224 */ /* 0x000fe400078e02ff */
[----:B------:R-:W-:Y:S01]  /*5c10*/  IMAD.MOV.U32 R49, RZ, RZ, RZ ;  /* 0x000000ffff317224 */ /* 0x000fe200078e00ff */
[----:B------:R-:W-:Y:S02]  /*5c20*/  SEL R18, R35, R40, !P1 ;  /* 0x0000002823127207 */ /* 0x000fe40004800000 */
[----:B------:R-:W-:Y:S01]  /*5c30*/  IADD3 R29, P2, PT, R29, R28, RZ ;  /* 0x0000001c1d1d7210 */ /* 0x000fe20007f5e0ff */
[----:B------:R-:W-:-:S03]  /*5c40*/  IMAD.X R28, RZ, RZ, ~R33, P0 ;  /* 0x000000ffff1c7224 */ /* 0x000fc600000e0e21 */
[----:B------:R-:W-:Y:S01]  /*5c50*/  IADD3.X R41, PT, PT, RZ, RZ, R41, P2, P3 ;  /* 0x000000ffff297210 */ /* 0x000fe200017e6429 */
[----:B------:R-:W-:Y:S01]  /*5c60*/  IMAD.HI.U32 R48, R29, R18, RZ ;  /* 0x000000121d307227 */ /* 0x000fe200078e00ff */
[----:B------:R-:W-:-:S05]  /*5c70*/  SEL R28, R28, R33, !P1 ;  /* 0x000000211c1c7207 */ /* 0x000fca0004800000 */
[----:B------:R-:W-:-:S04]  /*5c80*/  IMAD.WIDE.U32 R48, R29, R28, R48 ;  /* 0x0000001c1d307225 */ /* 0x000fc800078e0030 */
[C---:B------:R-:W-:Y:S02]  /*5c90*/  IMAD R36, R41.reuse, R28, RZ ;  /* 0x0000001c29247224 */ /* 0x040fe400078e02ff */
[----:B------:R-:W-:-:S05]  /*5ca0*/  IMAD.HI.U32 R29, P2, R41, R18, R48 ;  /* 0x00000012291d7227 */ /* 0x000fca0007840030 */
[----:B------:R-:W-:-:S05]  /*5cb0*/  IADD3 R36, P1, PT, R36, R29, RZ ;  /* 0x0000001d24247210 */ /* 0x000fca0007f3e0ff */
[----:B------:R-:W-:-:S04]  /*5cc0*/  IMAD.WIDE.U32 R48, R36, R38, RZ ;  /* 0x0000002624307225 */ /* 0x000fc800078e00ff */
[----:B------:R-:W-:Y:S01]  /*5cd0*/  IMAD R35, R36, R39, R49 ;  /* 0x0000002724237224 */ /* 0x000fe200078e0231 */
[----:B------:R-:W-:Y:S01]  /*5ce0*/  IADD3 R29, P0, PT, -R48, R18, RZ ;  /* 0x00000012301d7210 */ /* 0x000fe20007f1e1ff */
[----:B------:R-:W-:-:S04]  /*5cf0*/  IMAD.HI.U32 R18, R41, R28, RZ ;  /* 0x0000001c29127227 */ /* 0x000fc800078e00ff */
[----:B------:R-:W-:Y:S01]  /*5d00*/  IMAD.X R18, RZ, RZ, R18, P2 ;  /* 0x000000ffff127224 */ /* 0x000fe200010e0612 */
[----:B------:R-:W-:-:S04]  /*5d10*/  ISETP.GE.U32.AND P2, PT, R29, R38, PT ;  /* 0x000000261d00720c */ /* 0x000fc80003f46070 */
[----:B------:R-:W-:-:S05]  /*5d20*/  IADD3.X R18, PT, PT, RZ, R18, RZ, P1, !PT ;  /* 0x00000012ff127210 */ /* 0x000fca0000ffe4ff */
[----:B------:R-:W-:-:S04]  /*5d30*/  IMAD R35, R18, R38, R35 ;  /* 0x0000002612237224 */ /* 0x000fc800078e0223 */
[----:B------:R-:W-:Y:S01]  /*5d40*/  IMAD.X R35, R28, 0x1, ~R35, P0 ;  /* 0x000000011c237824 */ /* 0x000fe200000e0e23 */
[----:B------:R-:W-:-:S04]  /*5d50*/  IADD3 R28, P0, PT, R29, -R38, RZ ;  /* 0x800000261d1c7210 */ /* 0x000fc80007f1e0ff */
[----:B------:R-:W-:-:S04]  /*5d60*/  ISETP.GE.U32.AND.EX P2, PT, R35, R39, PT, P2 ;  /* 0x000000272300720c */ /* 0x000fc80003f46120 */
[----:B------:R-:W-:Y:S01]  /*5d70*/  SEL R29, R28, R29, P2 ;  /* 0x0000001d1c1d7207 */ /* 0x000fe20001000000 */
[----:B------:R-:W-:-:S03]  /*5d80*/  IMAD.X R28, R35, 0x1, ~R39, P0 ;  /* 0x00000001231c7824 */ /* 0x000fc600000e0e27 */
[----:B------:R-:W-:Y:S02]  /*5d90*/  ISETP.GE.U32.AND P1, PT, R29, R38, PT ;  /* 0x000000261d00720c */ /* 0x000fe40003f26070 */
[----:B------:R-:W-:Y:S02]  /*5da0*/  IADD3 R29, P0, PT, R36, 0x1, RZ ;  /* 0x00000001241d7810 */ /* 0x000fe40007f1e0ff */
[----:B------:R-:W-:Y:S02]  /*5db0*/  SEL R35, R28, R35, P2 ;  /* 0x000000231c237207 */ /* 0x000fe40001000000 */
[----:B------:R-:W-:Y:S01]  /*5dc0*/  SEL R36, R29, R36, P2 ;  /* 0x000000241d247207 */ /* 0x000fe20001000000 */
[----:B------:R-:W-:Y:S01]  /*5dd0*/  IMAD.X R29, RZ, RZ, R18, P0 ;  /* 0x000000ffff1d7224 */ /* 0x000fe200000e0612 */
[----:B------:R-:W-:Y:S02]  /*5de0*/  ISETP.GE.U32.AND.EX P1, PT, R35, R39, PT, P1 ;  /* 0x000000272300720c */ /* 0x000fe40003f26110 */
[----:B------:R-:W-:-:S02]  /*5df0*/  IADD3 R35, P0, PT, R36, 0x1, RZ ;  /* 0x0000000124237810 */ /* 0x000fc40007f1e0ff */
[----:B------:R-:W-:Y:S02]  /*5e00*/  SEL R29, R29, R18, P2 ;  /* 0x000000121d1d7207 */ /* 0x000fe40001000000 */
[----:B------:R-:W-:Y:S02]  /*5e10*/  SEL R35, R35, R36, P1 ;  /* 0x0000002423237207 */ /* 0x000fe40000800000 */
[----:B------:R-:W-:Y:S02]  /*5e20*/  IADD3.X R18, PT, PT, RZ, R29, RZ, P0, !PT ;  /* 0x0000001dff127210 */ /* 0x000fe400007fe4ff */
[----:B------:R-:W-:Y:S01]  /*5e30*/  LOP3.LUT R28, R31, R33, RZ, 0x3c, !PT ;  /* 0x000000211f1c7212 */ /* 0x000fe200078e3cff */
[----:B------:R-:W-:Y:S01]  /*5e40*/  IMAD.MOV.U32 R33, RZ, RZ, 0x0 ;  /* 0x00000000ff217424 */ /* 0x000fe200078e00ff */
[----:B------:R-:W-:Y:S02]  /*5e50*/  SEL R29, R18, R29, P1 ;  /* 0x0000001d121d7207 */ /* 0x000fe40000800000 */
[----:B------:R-:W-:-:S02]  /*5e60*/  IADD3 R18, P1, PT, RZ, -R35, RZ ;  /* 0x80000023ff127210 */ /* 0x000fc40007f3e0ff */
[----:B------:R-:W-:Y:S02]  /*5e70*/  ISETP.GE.AND P2, PT, R28, RZ, PT ;  /* 0x000000ff1c00720c */ /* 0x000fe40003f46270 */
[----:B------:R-:W-:Y:S01]  /*5e80*/  ISETP.NE.U32.AND P0, PT, R34, RZ, PT ;  /* 0x000000ff2200720c */ /* 0x000fe20003f05070 */
[----:B------:R-:W-:Y:S01]  /*5e90*/  IMAD.X R28, RZ, RZ, ~R29, P1 ;  /* 0x000000ffff1c7224 */ /* 0x000fe200008e0e1d */
[----:B------:R-:W-:Y:S02]  /*5ea0*/  SEL R18, R18, R35, !P2 ;  /* 0x0000002312127207 */ /* 0x000fe40005000000 */
[----:B------:R-:W-:Y:S02]  /*5eb0*/  ISETP.NE.AND.EX P0, PT, R31, RZ, PT, P0 ;  /* 0x000000ff1f00720c */ /* 0x000fe40003f05300 */
[----:B------:R-:W-:Y:S02]  /*5ec0*/  SEL R28, R28, R29, !P2 ;  /* 0x0000001d1c1c7207 */ /* 0x000fe40005000000 */
[----:B------:R-:W-:-:S02]  /*5ed0*/  SEL R18, R18, 0xffffffff, P0 ;  /* 0xffffffff12127807 */ /* 0x000fc40000000000 */
[----:B------:R-:W-:Y:S01]  /*5ee0*/  SEL R29, R28, 0xffffffff, P0 ;  /* 0xffffffff1c1d7807 */ /* 0x000fe20000000000 */
[----:B------:R-:W-:Y:S06]  /*5ef0*/  RET.REL.NODEC R32 `(_ZN5flash32flash_fwd_splitkv_combine_kernelI23Flash_fwd_kernel_traitsILi96ELi64ELi128ELi4ELb0ELb0EN7cutlass10bfloat16_tE19Flash_kernel_traitsILi96ELi64ELi128ELi4ES3_EELi16ELi7ELb1EEEvNS_16Flash_fwd_paramsE) ;  /* 0xffffffa020407950 */ /* 0x000fec0003c3ffff */
.L_x_256:
        /* <DEDUP_REMOVED lines=16> */
.L_x_11585:


//--------------------- .text._ZN5flash32flash_fwd_splitkv_combine_kernelI23Flash_fwd_kernel_traitsILi96ELi64ELi128ELi4ELb0ELb0EN7cutlass10bfloat16_tE19Flash_kernel_traitsILi96ELi64ELi128ELi4ES3_EELi16ELi6ELb1EEEvNS_16Flash_fwd_paramsE --------------------------
	.section	.text._ZN5flash32flash_fwd_splitkv_combine_kernelI23Flash_fwd_kernel_traitsILi96ELi64ELi128ELi4ELb0ELb0EN7cutlass10bfloat16_tE19Flash_kernel_traitsILi96ELi64ELi128ELi4ES3_EELi16ELi6ELb1EEEvNS_16Flash_fwd_paramsE,"ax",@progbits
	.align	128
        .global         _ZN5flash32flash_fwd_splitkv_combine_kernelI23Flash_fwd_kernel_traitsILi96ELi64ELi128ELi4ELb0ELb0EN7cutlass10bfloat16_tE19Flash_kernel_traitsILi96ELi64ELi128ELi4ES3_EELi16ELi6ELb1EEEvNS_16Flash_fwd_paramsE
        .type           _ZN5flash32flash_fwd_splitkv_combine_kernelI23Flash_fwd_kernel_traitsILi96ELi64ELi128ELi4ELb0ELb0EN7cutlass10bfloat16_tE19Flash_kernel_traitsILi96ELi64ELi128ELi4ES3_EELi16ELi6ELb1EEEvNS_16Flash_fwd_paramsE,@function
        .size           _ZN5flash32flash_fwd_splitkv_combine_kernelI23Flash_fwd_kernel_traitsILi96ELi64ELi128ELi4ELb0ELb0EN7cutlass10bfloat16_tE19Flash_kernel_traitsILi96ELi64ELi128ELi4ES3_EELi16ELi6ELb1EEEvNS_16Flash_fwd_paramsE,(.L_x_11586 - _ZN5flash32flash_fwd_splitkv_combine_kernelI23Flash_fwd_kernel_traitsILi96ELi64ELi128ELi4ELb0ELb0EN7cutlass10bfloat16_tE19Flash_kernel_traitsILi96ELi64ELi128ELi4ES3_EELi16ELi6ELb1EEEvNS_16Flash_fwd_paramsE)
        .other          _ZN5flash32flash_fwd_splitkv_combine_kernelI23Flash_fwd_kernel_traitsILi96ELi64ELi128ELi4ELb0ELb0EN7cutlass10bfloat16_tE19Flash_kernel_traitsILi96ELi64ELi128ELi4ES3_EELi16ELi6ELb1EEEvNS_16Flash_fwd_paramsE,@"STO_CUDA_ENTRY STV_DEFAULT"
_ZN5flash32flash_fwd_splitkv_combine_kernelI23Flash_fwd_kernel_traitsILi96ELi64ELi128ELi4ELb0ELb0EN7cutlass10bfloat16_tE19Flash_kernel_traitsILi96ELi64ELi128ELi4ES3_EELi16ELi6ELb1EEEvNS_16Flash_fwd_paramsE:
.text._ZN5flash32flash_fwd_splitkv_combine_kernelI23Flash_fwd_kernel_traitsILi96ELi64ELi128ELi4ELb0ELb0EN7cutlass10bfloat16_tE19Flash_kernel_traitsILi96ELi64ELi128ELi4ES3_EELi16ELi6ELb1EEEvNS_16Flash_fwd_paramsE:
[----:B------:R-:W-:Y:S08]  /*0000*/  LDC R1, c[0x0][0x37c] ;  /* 0x0000df00ff017b82 */ /* 0x000ff00000000800 */
[----:B------:R-:W0:Y:S01]  /*0010*/  LDC.64 R38, c[0x0][0x430] ;  /* 0x00010c00ff267b82 */ /* 0x000e220000000a00 */
[----:B------:R-:W0:Y:S07]  /*0020*/  LDCU UR4, c[0x0][0x3e0] ;  /* 0x00007c00ff0477ac */ /* 0x000e2e0008000800 */
[----:B------:R-:W1:Y:S01]  /*0030*/  S2UR UR6, SR_CTAID.X ;  /* 0x00000000000679c3 */ /* 0x000e620000002500 */
[----:B0-----:R-:W-:-:S04]  /*0040*/  IMAD R29, R39, UR4, RZ ;  /* 0x00000004271d7c24 */ /* 0x001fc8000f8e02ff */
[----:B------:R-:W-:Y:S01]  /*0050*/  IMAD R28, R29, R38, RZ ;  /* 0x000000261d1c7224 */ /* 0x000fe200078e02ff */
[----:B-1----:R-:W-:-:S04]  /*0060*/  USHF.L.U32 UR6, UR6, 0x4, URZ ;  /* 0x0000000406067899 */ /* 0x002fc800080006ff */
[----:B------:R-:W-:Y:S02]  /*0070*/  VIMNMX R39, PT, PT, R28, R39, PT ;  /* 0x000000271c277248 */ /* 0x000fe40003fe0100 */
[----:B------:R-:W-:Y:S02]  /*0080*/  SHF.R.S32.HI R4, RZ, 0x1f, R28 ;  /* 0x0000001fff047819 */ /* 0x000fe4000001141c */
[----:B------:R-:W-:-:S04]  /*0090*/  SHF.R.S32.HI R17, RZ, 0x1f, R39 ;  /* 0x0000001fff117819 */ /* 0x000fc80000011427 */
[----:B------:R-:W-:-:S04]  /*00a0*/  LOP3.LUT R0, R4, R17, RZ, 0xfc, !PT ;  /* 0x0000001104007212 */ /* 0x000fc800078efcff */
[----:B------:R-:W-:-:S13]  /*00b0*/  ISETP.NE.U32.AND P0, PT, R0, RZ, PT ;  /* 0x000000ff0000720c */ /* 0x000fda0003f05070 */
[----:B------:R-:W-:Y:S05]  /*00c0*/  @P0 BRA `(.L_x_257) ;  /* 0x0000000000500947 */ /* 0x000fea0003800000 */
[----:B------:R-:W0:Y:S01]  /*00d0*/  I2F.U32.RP R6, R39 ;  /* 0x0000002700067306 */ /* 0x000e220000209000 */
[----:B------:R-:W-:Y:S01]  /*00e0*/  IMAD.MOV R0, RZ, RZ, -R39 ;  /* 0x000000ffff007224 */ /* 0x000fe200078e0a27 */
[----:B------:R-:W-:Y:S02]  /*00f0*/  ISETP.NE.U32.AND P0, PT, R39, RZ, PT ;  /* 0x000000ff2700720c */ /* 0x000fe40003f05070 */
[----:B------:R-:W-:-:S04]  /*0100*/  MOV R13, RZ ;  /* 0x000000ff000d7202 */ /* 0x000fc80000000f00 */
[----:B0-----:R-:W0:Y:S02]  /*0110*/  MUFU.RCP R2, R6 ;  /* 0x0000000600027308 */ /* 0x001e240000001000 */
[----:B0-----:R-:W-:-:S06]  /*0120*/  VIADD R2, R2, 0xffffffe ;  /* 0x0ffffffe02027836 */ /* 0x001fcc0000000000 */
[----:B------:R0:W1:Y:S02]  /*0130*/  F2I.FTZ.U32.TRUNC.NTZ R3, R2 ;  /* 0x0000000200037305 */ /* 0x000064000021f000 */
[----:B0-----:R-:W-:Y:S02]  /*0140*/  HFMA2 R2, -RZ, RZ, 0, 0 ;  /* 0x00000000ff027431 */ /* 0x001fe400000001ff */
[----:B-1----:R-:W-:-:S04]  /*0150*/  IMAD R5, R0, R3, RZ ;  /* 0x0000000300057224 */ /* 0x002fc800078e02ff */
[----:B------:R-:W-:-:S06]  /*0160*/  IMAD.HI.U32 R5, R3, R5, R2 ;  /* 0x0000000503057227 */ /* 0x000fcc00078e0002 */
[----:B------:R-:W-:-:S04]  /*0170*/  IMAD.HI.U32 R12, R5, R28, RZ ;  /* 0x0000001c050c7227 */ /* 0x000fc800078e00ff */
[----:B------:R-:W-:-:S04]  /*0180*/  IMAD.MOV R0, RZ, RZ, -R12 ;  /* 0x000000ffff007224 */ /* 0x000fc800078e0a0c */
[----:B------:R-:W-:-:S05]  /*0190*/  IMAD R0, R39, R0, R28 ;  /* 0x0000000027007224 */ /* 0x000fca00078e021c */
[----:B------:R-:W-:-:S13]  /*01a0*/  ISETP.GE.U32.AND P2, PT, R0, R39, PT ;  /* 0x000000270000720c */ /* 0x000fda0003f46070 */
[----:B------:R-:W-:Y:S01]  /*01b0*/  @P2 IADD3 R0, PT, PT, -R39, R0, RZ ;  /* 0x0000000027002210 */ /* 0x000fe20007ffe1ff */
[----:B------:R-:W-:-:S03]  /*01c0*/  @P2 VIADD R12, R12, 0x1 ;  /* 0x000000010c0c2836 */ /* 0x000fc60000000000 */
[----:B------:R-:W-:-:S13]  /*01d0*/  ISETP.GE.U32.AND P1, PT, R0, R39, PT ;  /* 0x000000270000720c */ /* 0x000fda0003f26070 */
[----:B------:R-:W-:Y:S02]  /*01e0*/  @P1 IADD3 R12, PT, PT, R12, 0x1, RZ ;  /* 0x000000010c0c1810 */ /* 0x000fe40007ffe0ff */
[----:B------:R-:W-:Y:S01]  /*01f0*/  @!P0 LOP3.LUT R12, RZ, R39, RZ, 0x33, !PT ;  /* 0x00000027ff0c8212 */ /* 0x000fe200078e33ff */
[----:B------:R-:W-:Y:S06]  /*0200*/  BRA `(.L_x_258) ;  /* 0x00000000001c7947 */ /* 0x000fec0003800000 */
.L_x_257:
[----:B------:R-:W-:Y:S01]  /*0210*/  IMAD.MOV.U32 R25, RZ, RZ, R28 ;  /* 0x000000ffff197224 */ /* 0x000fe200078e001c */
[----:B------:R-:W-:Y:S01]  /*0220*/  MOV R20, R39 ;  /* 0x0000002700147202 */ /* 0x000fe20000000f00 */
[----:B------:R-:W-:Y:S01]  /*0230*/  IMAD.MOV.U32 R19, RZ, RZ, R4 ;  /* 0x000000ffff137224 */ /* 0x000fe200078e0004 */
[----:B------:R-:W-:Y:S02]  /*0240*/  MOV R18, R17 ;  /* 0x0000001100127202 */ /* 0x000fe40000000f00 */
[----:B------:R-:W-:Y:S02]  /*0250*/  MOV R16, 0x270 ;  /* 0x0000027000107802 */ /* 0x000fe40000000f00 */
[----:B------:R-:W-:Y:S05]  /*0260*/  CALL.REL.NOINC `($__internal_8_$__cuda_sm20_div_s64) ;  /* 0x0000004800247944 */ /* 0x000fea0003c00000 */
[----:B------:R-:W-:-:S07]  /*0270*/  MOV R12, R0 ;  /* 0x00000000000c7202 */ /* 0x000fce0000000f00 */
.L_x_258:
        /* <DEDUP_REMOVED lines=30> */
.L_x_260:
[----:B------:R-:W-:Y:S01]  /*0460*/  IMAD.MOV.U32 R25, RZ, RZ, R12 ;  /* 0x000000ffff197224 */ /* 0x000fe200078e000c */
[----:B------:R-:W-:Y:S02]  /*0470*/  MOV R19, R13 ;  /* 0x0000000d00137202 */ /* 0x000fe40000000f00 */
[----:B------:R-:W-:Y:S02]  /*0480*/  MOV R16, 0x4a0 ;  /* 0x000004a000107802 */ /* 0x000fe40000000f00 */
[----:B------:R-:W-:Y:S05]  /*0490*/  CALL.REL.NOINC `($__internal_8_$__cuda_sm20_div_s64) ;  /* 0x0000004400987944 */ /* 0x000fea0003c00000 */
[----:B------:R-:W-:Y:S02]  /*04a0*/  MOV R14, R0 ;  /* 0x00000000000e7202 */ /* 0x000fe40000000f00 */
[----:B------:R-:W-:Y:S02]  /*04b0*/  MOV R15, R13 ;  /* 0x0000000d000f7202 */ /* 0x000fe40000000f00 */
.L_x_261:
[----:B------:R-:W-:Y:S05]  /*04c0*/  BSYNC.RECONVERGENT B0 ;  /* 0x0000000000007941 */ /* 0x000fea0003800200 */
.L_x_259:
[----:B------:R-:W0:Y:S01]  /*04d0*/  LDC R3, c[0x0][0x434] ;  /* 0x00010d00ff037b82 */ /* 0x000e220000000800 */
        /* <DEDUP_REMOVED lines=8> */
[----:B0-----:R-:W-:Y:S02]  /*0560*/  IMAD.MOV R5, RZ, RZ, -R9 ;  /* 0x000000ffff057224 */ /* 0x001fe400078e0a09 */
[----:B------:R-:W-:Y:S02]  /*0570*/  IMAD.MOV.U32 R8, RZ, RZ, RZ ;  /* 0x000000ffff087224 */ /* 0x000fe400078e00ff */
        /* <DEDUP_REMOVED lines=18> */
[----:B------:R-:W-:Y:S02]  /*06a0*/  SEL R11, R18, R11, P0 ;  /* 0x0000000b120b7207 */ /* 0x000fe40000000000 */
        /* <DEDUP_REMOVED lines=24> */
.L_x_263:
[----:B------:R-:W-:Y:S01]  /*0830*/  IMAD.MOV.U32 R25, RZ, RZ, R20 ;  /* 0x000000ffff197224 */ /* 0x000fe200078e0014 */
[----:B------:R-:W-:Y:S01]  /*0840*/  MOV R20, R10 ;  /* 0x0000000a00147202 */ /* 0x000fe20000000f00 */
[----:B------:R-:W-:Y:S01]  /*0850*/  IMAD.MOV.U32 R19, RZ, RZ, R18 ;  /* 0x000000ffff137224 */ /* 0x000fe200078e0012 */
[----:B------:R-:W-:Y:S02]  /*0860*/  MOV R18, R11 ;  /* 0x0000000b00127202 */ /* 0x000fe40000000f00 */
[----:B------:R-:W-:Y:S02]  /*0870*/  MOV R16, 0x890 ;  /* 0x0000089000107802 */ /* 0x000fe40000000f00 */
[----:B------:R-:W-:Y:S05]  /*0880*/  CALL.REL.NOINC `($__internal_8_$__cuda_sm20_div_s64) ;  /* 0x00000040009c7944 */ /* 0x000fea0003c00000 */
[----:B------:R-:W-:Y:S02]  /*0890*/  MOV R12, R0 ;  /* 0x00000000000c7202 */ /* 0x000fe40000000f00 */
.L_x_264:
[----:B------:R-:W-:Y:S05]  /*08a0*/  BSYNC.RECONVERGENT B0 ;  /* 0x0000000000007941 */ /* 0x000fea0003800200 */
.L_x_262:
[----:B------:R-:W0:Y:S01]  /*08b0*/  LDC R19, c[0x0][0x434] ;  /* 0x00010d00ff137b82 */ /* 0x000e220000000800 */
[----:B------:R-:W-:Y:S01]  /*08c0*/  IMAD.MOV.U32 R6, RZ, RZ, RZ ;  /* 0x000000ffff067224 */ /* 0x000fe200078e00ff */
[----:B------:R-:W-:Y:S01]  /*08d0*/  BSSY.RECONVERGENT B0, `(.L_x_265) ;  /* 0x0000078000007945 */ /* 0x000fe20003800200 */
[----:B0-----:R-:W-:Y:S02]  /*08e0*/  IABS R5, R19 ;  /* 0x0000001300057213 */ /* 0x001fe40000000000 */
[----:B------:R-:W-:Y:S02]  /*08f0*/  SHF.R.S32.HI R9, RZ, 0x1f, R19 ;  /* 0x0000001fff097819 */ /* 0x000fe40000011413 */
[----:B------:R-:W0:Y:S02]  /*0900*/  I2F.RP R8, R5 ;  /* 0x0000000500087306 */ /* 0x000e240000209400 */
[----:B------:R-:W-:-:S06]  /*0910*/  LOP3.LUT R9, R9, 0x1, RZ, 0xfc, !PT ;  /* 0x0000000109097812 */ /* 0x000fcc00078efcff */
[----:B0-----:R-:W0:Y:S02]  /*0920*/  MUFU.RCP R7, R8 ;  /* 0x0000000800077308 */ /* 0x001e240000001000 */
[----:B0-----:R-:W-:-:S06]  /*0930*/  VIADD R7, R7, 0xffffffe ;  /* 0x0ffffffe07077836 */ /* 0x001fcc0000000000 */
[----:B------:R-:W0:Y:S02]  /*0940*/  F2I.FTZ.U32.TRUNC.NTZ R7, R7 ;  /* 0x0000000700077305 */ /* 0x000e24000021f000 */
[----:B0-----:R-:W-:-:S04]  /*0950*/  IMAD.MOV R0, RZ, RZ, -R7 ;  /* 0x000000ffff007224 */ /* 0x001fc800078e0a07 */
[----:B------:R-:W-:Y:S01]  /*0960*/  IMAD R3, R0, R5, RZ ;  /* 0x0000000500037224 */ /* 0x000fe200078e02ff */
[----:B------:R-:W-:Y:S02]  /*0970*/  IABS R0, R2 ;  /* 0x0000000200007213 */ /* 0x000fe40000000000 */
[----:B------:R-:W-:Y:S01]  /*0980*/  LOP3.LUT R2, R2, R19, RZ, 0x3c, !PT ;  /* 0x0000001302027212 */ /* 0x000fe200078e3cff */
[----:B------:R-:W-:-:S03]  /*0990*/  IMAD.HI.U32 R3, R7, R3, R6 ;  /* 0x0000000307037227 */ /* 0x000fc600078e0006 */
[----:B------:R-:W-:Y:S01]  /*09a0*/  ISETP.GE.AND P2, PT, R2, RZ, PT ;  /* 0x000000ff0200720c */ /* 0x000fe20003f46270 */
        /* <DEDUP_REMOVED lines=8> */
[----:B------:R-:W-:Y:S02]  /*0a30*/  ISETP.GE.U32.AND P0, PT, R0, R5, PT ;  /* 0x000000050000720c */ /* 0x000fe40003f06070 */
[----:B------:R-:W0:Y:S11]  /*0a40*/  LDC R0, c[0x0][0x3e0] ;  /* 0x0000f800ff007b82 */ /* 0x000e360000000800 */
[----:B------:R-:W-:-:S04]  /*0a50*/  @P0 VIADD R3, R3, 0x1 ;  /* 0x0000000103030836 */ /* 0x000fc80000000000 */
[----:B------:R-:W-:-:S04]  /*0a60*/  IMAD.MOV.U32 R2, RZ, RZ, R3 ;  /* 0x000000ffff027224 */ /* 0x000fc800078e0003 */
[----:B------:R-:W-:Y:S01]  /*0a70*/  @!P2 IMAD.MOV R2, RZ, RZ, -R2 ;  /* 0x000000ffff02a224 */ /* 0x000fe200078e0a02 */
[----:B------:R-:W-:Y:S02]  /*0a80*/  @!P1 LOP3.LUT R2, RZ, R19, RZ, 0x33, !PT ;  /* 0x00000013ff029212 */ /* 0x000fe400078e33ff */
[----:B0-----:R-:W-:-:S03]  /*0a90*/  IABS R6, R0 ;  /* 0x0000000000067213 */ /* 0x001fc60000000000 */
[----:B------:R-:W-:Y:S01]  /*0aa0*/  IMAD R9, R2, R9, RZ ;  /* 0x0000000902097224 */ /* 0x000fe200078e02ff */
[----:B------:R-:W-:Y:S01]  /*0ab0*/  ISETP.NE.AND P5, PT, R0, RZ, PT ;  /* 0x000000ff0000720c */ /* 0x000fe20003fa5270 */
[----:B------:R-:W0:Y:S01]  /*0ac0*/  I2F.RP R18, R6 ;  /* 0x0000000600127306 */ /* 0x000e220000209400 */
[----:B------:R-:W-:Y:S02]  /*0ad0*/  ISETP.NE.AND P4, PT, R2, RZ, PT ;  /* 0x000000ff0200720c */ /* 0x000fe40003f85270 */
[-C--:B------:R-:W-:Y:S02]  /*0ae0*/  IABS R8, R9.reuse ;  /* 0x0000000900087213 */ /* 0x080fe40000000000 */
[----:B------:R-:W-:-:S03]  /*0af0*/  IABS R23, R9 ;  /* 0x0000000900177213 */ /* 0x000fc60000000000 */
[----:B------:R-:W1:Y:S02]  /*0b00*/  I2F.RP R7, R8 ;  /* 0x0000000800077306 */ /* 0x000e640000209400 */
[----:B------:R-:W-:-:S06]  /*0b10*/  IMAD.MOV R23, RZ, RZ, -R23 ;  /* 0x000000ffff177224 */ /* 0x000fcc00078e0a17 */
[----:B0-----:R-:W0:Y:S08]  /*0b20*/  MUFU.RCP R24, R18 ;  /* 0x0000001200187308 */ /* 0x001e300000001000 */
[----:B-1----:R-:W1:Y:S01]  /*0b30*/  MUFU.RCP R3, R7 ;  /* 0x0000000700037308 */ /* 0x002e620000001000 */
[----:B0-----:R-:W-:-:S07]  /*0b40*/  VIADD R24, R24, 0xffffffe ;  /* 0x0ffffffe18187836 */ /* 0x001fce0000000000 */
[----:B------:R0:W-:Y:S01]  /*0b50*/  F2I.FTZ.U32.TRUNC.NTZ R25, R24 ;  /* 0x0000001800197305 */ /* 0x0001e2000021f000 */
[----:B-1----:R-:W-:Y:S02]  /*0b60*/  VIADD R26, R3, 0xffffffe ;  /* 0x0ffffffe031a7836 */ /* 0x002fe40000000000 */
[----:B------:R-:W-:-:S05]  /*0b70*/  VIADD R3, R0, 0xffffffff ;  /* 0xffffffff00037836 */ /* 0x000fca0000000000 */
[----:B------:R-:W1:Y:S01]  /*0b80*/  F2I.FTZ.U32.TRUNC.NTZ R27, R26 ;  /* 0x0000001a001b7305 */ /* 0x000e62000021f000 */
[----:B------:R-:W-:-:S04]  /*0b90*/  IADD3 R7, PT, PT, R3, R8, RZ ;  /* 0x0000000803077210 */ /* 0x000fc80007ffe0ff */
[----:B------:R-:W-:Y:S01]  /*0ba0*/  IABS R21, R7 ;  /* 0x0000000700157213 */ /* 0x000fe20000000000 */
[----:B0-----:R-:W-:Y:S01]  /*0bb0*/  IMAD.MOV.U32 R24, RZ, RZ, RZ ;  /* 0x000000ffff187224 */ /* 0x001fe200078e00ff */
[C---:B------:R-:W-:Y:S02]  /*0bc0*/  LOP3.LUT R18, R7.reuse, R8, RZ, 0x3c, !PT ;  /* 0x0000000807127212 */ /* 0x040fe400078e3cff */
[----:B------:R-:W-:Y:S02]  /*0bd0*/  LOP3.LUT R7, R7, R0, RZ, 0x3c, !PT ;  /* 0x0000000007077212 */ /* 0x000fe400078e3cff */
[----:B------:R-:W-:Y:S01]  /*0be0*/  ISETP.GE.AND P0, PT, R18, RZ, PT ;  /* 0x000000ff1200720c */ /* 0x000fe20003f06270 */
[----:B-1----:R-:W-:Y:S01]  /*0bf0*/  IMAD.MOV R5, RZ, RZ, -R27 ;  /* 0x000000ffff057224 */ /* 0x002fe200078e0a1b */
[----:B------:R-:W0:Y:S01]  /*0c00*/  LDC.U8 R18, c[0x0][0x549] ;  /* 0x00015240ff127b82 */ /* 0x000e220000000000 */
[----:B------:R-:W-:Y:S02]  /*0c10*/  IMAD.MOV.U32 R26, RZ, RZ, RZ ;  /* 0x000000ffff1a7224 */ /* 0x000fe400078e00ff */
[----:B------:R-:W-:-:S02]  /*0c20*/  IMAD R16, R5, R8, RZ ;  /* 0x0000000805107224 */ /* 0x000fc400078e02ff */
[----:B------:R-:W-:Y:S02]  /*0c30*/  IMAD.MOV R5, RZ, RZ, -R25 ;  /* 0x000000ffff057224 */ /* 0x000fe400078e0a19 */
[----:B------:R-:W-:-:S04]  /*0c40*/  IMAD.HI.U32 R16, R27, R16, R26 ;  /* 0x000000101b107227 */ /* 0x000fc800078e001a */
[----:B------:R-:W-:Y:S02]  /*0c50*/  IMAD R5, R5, R6, RZ ;  /* 0x0000000605057224 */ /* 0x000fe400078e02ff */
[----:B------:R-:W-:-:S04]  /*0c60*/  IMAD.HI.U32 R16, R16, R21, RZ ;  /* 0x0000001510107227 */ /* 0x000fc800078e00ff */
[----:B------:R-:W-:Y:S02]  /*0c70*/  IMAD R23, R16, R23, R21 ;  /* 0x0000001710177224 */ /* 0x000fe400078e0215 */
[----:B------:R-:W-:-:S03]  /*0c80*/  IMAD.HI.U32 R24, R25, R5, R24 ;  /* 0x0000000519187227 */ /* 0x000fc600078e0018 */
[----:B------:R-:W-:-:S03]  /*0c90*/  ISETP.GT.U32.AND P1, PT, R8, R23, PT ;  /* 0x000000170800720c */ /* 0x000fc60003f24070 */
[----:B------:R-:W-:-:S04]  /*0ca0*/  IMAD.HI.U32 R5, R24, R21, RZ ;  /* 0x0000001518057227 */ /* 0x000fc800078e00ff */
[----:B------:R-:W-:-:S04]  /*0cb0*/  IMAD.MOV R20, RZ, RZ, -R5 ;  /* 0x000000ffff147224 */ /* 0x000fc800078e0a05 */
[----:B------:R-:W-:Y:S02]  /*0cc0*/  IMAD R21, R6, R20, R21 ;  /* 0x0000001406157224 */ /* 0x000fe400078e0215 */
[----:B------:R-:W-:Y:S02]  /*0cd0*/  @!P1 IMAD.IADD R23, R23, 0x1, -R8 ;  /* 0x0000000117179824 */ /* 0x000fe400078e0a08 */
[----:B------:R-:W-:Y:S01]  /*0ce0*/  @!P1 VIADD R16, R16, 0x1 ;  /* 0x0000000110109836 */ /* 0x000fe20000000000 */
[----:B------:R-:W-:Y:S02]  /*0cf0*/  ISETP.GT.U32.AND P2, PT, R6, R21, PT ;  /* 0x000000150600720c */ /* 0x000fe40003f44070 */
[----:B------:R-:W-:Y:S02]  /*0d00*/  ISETP.GE.U32.AND P3, PT, R23, R8, PT ;  /* 0x000000081700720c */ /* 0x000fe40003f66070 */
[----:B------:R-:W-:-:S09]  /*0d10*/  ISETP.NE.AND P1, PT, R9, RZ, PT ;  /* 0x000000ff0900720c */ /* 0x000fd20003f25270 */
[----:B------:R-:W-:Y:S02]  /*0d20*/  @!P2 IMAD.IADD R21, R21, 0x1, -R6 ;  /* 0x000000011515a824 */ /* 0x000fe400078e0a06 */
[----:B------:R-:W-:Y:S01]  /*0d30*/  @P3 IADD3 R16, PT, PT, R16, 0x1, RZ ;  /* 0x0000000110103810 */ /* 0x000fe20007ffe0ff */
[----:B------:R-:W-:Y:S01]  /*0d40*/  @!P2 VIADD R5, R5, 0x1 ;  /* 0x000000010505a836 */ /* 0x000fe20000000000 */
[----:B------:R-:W-:Y:S02]  /*0d50*/  ISETP.GE.AND P3, PT, R7, RZ, PT ;  /* 0x000000ff0700720c */ /* 0x000fe40003f66270 */
[----:B0-----:R-:W-:Y:S01]  /*0d60*/  ISETP.NE.AND P2, PT, R18, RZ, PT ;  /* 0x000000ff1200720c */ /* 0x001fe20003f45270 */
[----:B------:R-:W-:Y:S01]  /*0d70*/  @!P0 IMAD.MOV R16, RZ, RZ, -R16 ;  /* 0x000000ffff108224 */ /* 0x000fe200078e0a10 */
[----:B------:R-:W-:Y:S02]  /*0d80*/  @!P1 LOP3.LUT R16, RZ, R8, RZ, 0x33, !PT ;  /* 0x00000008ff109212 */ /* 0x000fe400078e33ff */
[----:B------:R-:W-:-:S02]  /*0d90*/  ISETP.GE.U32.AND P1, PT, R21, R6, PT ;  /* 0x000000061500720c */ /* 0x000fc40003f26070 */
[----:B------:R-:W-:Y:S02]  /*0da0*/  ISETP.LT.U32.AND P0, PT, R12, R16, PT ;  /* 0x000000100c00720c */ /* 0x000fe40003f01070 */
[----:B------:R-:W-:Y:S02]  /*0db0*/  SHF.R.S32.HI R21, RZ, 0x1f, R16 ;  /* 0x0000001fff157819 */ /* 0x000fe40000011410 */
[----:B------:R-:W-:Y:S02]  /*0dc0*/  SEL R22, R19, 0x1, !P2 ;  /* 0x0000000113167807 */ /* 0x000fe40005000000 */
[----:B------:R-:W-:-:S04]  /*0dd0*/  ISETP.LT.AND.EX P0, PT, R13, R21, PT, P0 ;  /* 0x000000150d00720c */ /* 0x000fc80003f01300 */
[----:B------:R-:W-:Y:S01]  /*0de0*/  SEL R7, R13, R21, P0 ;  /* 0x000000150d077207 */ /* 0x000fe20000000000 */
[----:B------:R-:W-:Y:S01]  /*0df0*/  @P1 VIADD R5, R5, 0x1 ;  /* 0x0000000105051836 */ /* 0x000fe20000000000 */
[----:B------:R-:W-:Y:S02]  /*0e00*/  SHF.R.S32.HI R21, RZ, 0x1f, R9 ;  /* 0x0000001fff157819 */ /* 0x000fe40000011409 */
[----:B------:R-:W-:Y:S01]  /*0e10*/  LOP3.LUT R6, R13, R7, RZ, 0xfc, !PT ;  /* 0x000000070d067212 */ /* 0x000fe200078efcff */
[----:B------:R-:W-:Y:S01]  /*0e20*/  @!P3 IMAD.MOV R5, RZ, RZ, -R5 ;  /* 0x000000ffff05b224 */ /* 0x000fe200078e0a05 */
[----:B------:R-:W-:Y:S02]  /*0e30*/  @!P5 LOP3.LUT R5, RZ, R0, RZ, 0x33, !PT ;  /* 0x00000000ff05d212 */ /* 0x000fe400078e33ff */
[----:B------:R-:W-:Y:S02]  /*0e40*/  ISETP.NE.U32.AND P1, PT, R6, RZ, PT ;  /* 0x000000ff0600720c */ /* 0x000fe40003f25070 */
[----:B------:R-:W-:-:S02]  /*0e50*/  SEL R6, RZ, 0x1, !P4 ;  /* 0x00000001ff067807 */ /* 0x000fc40006000000 */
[----:B------:R-:W-:Y:S02]  /*0e60*/  SEL R8, R12, R16, P0 ;  /* 0x000000100c087207 */ /* 0x000fe40000000000 */
[----:B------:R-:W-:-:S07]  /*0e70*/  LOP3.LUT R6, R21, R6, RZ, 0xfc, !PT ;  /* 0x0000000615067212 */ /* 0x000fce00078efcff */
        /* <DEDUP_REMOVED lines=21> */
.L_x_266:
[----:B------:R-:W-:Y:S01]  /*0fd0*/  IMAD.MOV.U32 R25, RZ, RZ, R12 ;  /* 0x000000ffff197224 */ /* 0x000fe200078e000c */
[----:B------:R-:W-:Y:S01]  /*0fe0*/  MOV R20, R8 ;  /* 0x0000000800147202 */ /* 0x000fe20000000f00 */
[----:B------:R-:W-:Y:S01]  /*0ff0*/  IMAD.MOV.U32 R19, RZ, RZ, R13 ;  /* 0x000000ffff137224 */ /* 0x000fe200078e000d */
[----:B------:R-:W-:Y:S02]  /*1000*/  MOV R18, R7 ;  /* 0x0000000700127202 */ /* 0x000fe40000000f00 */
[----:B------:R-:W-:Y:S02]  /*1010*/  MOV R16, 0x1030 ;  /* 0x0000103000107802 */ /* 0x000fe40000000f00 */
[----:B------:R-:W-:Y:S05]  /*1020*/  CALL.REL.NOINC `($__internal_8_$__cuda_sm20_div_s64) ;  /* 0x0000003800b47944 */ /* 0x000fea0003c00000 */
[----:B------:R-:W-:Y:S02]  /*1030*/  MOV R44, R0 ;  /* 0x00000000002c7202 */ /* 0x000fe40000000f00 */
[----:B------:R-:W-:Y:S02]  /*1040*/  MOV R45, R13 ;  /* 0x0000000d002d7202 */ /* 0x000fe40000000f00 */
.L_x_267:
[----:B------:R-:W-:Y:S05]  /*1050*/  BSYNC.RECONVERGENT B0 ;  /* 0x0000000000007941 */ /* 0x000fea0003800200 */
.L_x_265:
[-C--:B------:R-:W-:Y:S01]  /*1060*/  IABS R19, R29.reuse ;  /* 0x0000001d00137213 */ /* 0x080fe20000000000 */
[----:B------:R-:W0:Y:S01]  /*1070*/  LDC R2, c[0x0][0x434] ;  /* 0x00010d00ff027b82 */ /* 0x000e220000000800 */
[----:B------:R-:W-:Y:S01]  /*1080*/  IABS R0, R29 ;  /* 0x0000001d00007213 */ /* 0x000fe20000000000 */
[----:B------:R-:W-:Y:S01]  /*1090*/  IMAD R5, R5, R22, RZ ;  /* 0x0000001605057224 */ /* 0x000fe200078e02ff */
[----:B------:R-:W1:Y:S01]  /*10a0*/  I2F.RP R16, R19 ;  /* 0x0000001300107306 */ /* 0x000e620000209400 */
[----:B------:R-:W-:Y:S02]  /*10b0*/  BSSY.RECONVERGENT B0, `(.L_x_268) ;  /* 0x000003b000007945 */ /* 0x000fe40003800200 */
[----:B------:R-:W-:Y:S02]  /*10c0*/  IMAD.MOV R0, RZ, RZ, -R0 ;  /* 0x000000ffff007224 */ /* 0x000fe400078e0a00 */
[----:B------:R-:W-:-:S03]  /*10d0*/  IMAD R6, R6, R5, RZ ;  /* 0x0000000506067224 */ /* 0x000fc600078e02ff */
[----:B-1----:R-:W1:Y:S01]  /*10e0*/  MUFU.RCP R20, R16 ;  /* 0x0000001000147308 */ /* 0x002e620000001000 */
[----:B0-----:R-:W-:Y:S01]  /*10f0*/  IADD3 R2, PT, PT, R2, -0x1, R19 ;  /* 0xffffffff02027810 */ /* 0x001fe20007ffe013 */
[----:B-1----:R-:W-:-:S06]  /*1100*/  VIADD R20, R20, 0xffffffe ;  /* 0x0ffffffe14147836 */ /* 0x002fcc0000000000 */
[----:B------:R-:W0:Y:S02]  /*1110*/  F2I.FTZ.U32.TRUNC.NTZ R21, R20 ;  /* 0x0000001400157305 */ /* 0x000e24000021f000 */
[----:B0-----:R-:W-:Y:S02]  /*1120*/  IMAD.MOV R12, RZ, RZ, -R21 ;  /* 0x000000ffff0c7224 */ /* 0x001fe400078e0a15 */
[----:B------:R-:W-:Y:S02]  /*1130*/  IMAD.MOV.U32 R20, RZ, RZ, RZ ;  /* 0x000000ffff147224 */ /* 0x000fe400078e00ff */
[----:B------:R-:W-:Y:S01]  /*1140*/  IMAD R13, R12, R19, RZ ;  /* 0x000000130c0d7224 */ /* 0x000fe200078e02ff */
[----:B------:R-:W-:-:S03]  /*1150*/  IABS R12, R2 ;  /* 0x00000002000c7213 */ /* 0x000fc60000000000 */
[----:B------:R-:W-:-:S06]  /*1160*/  IMAD.HI.U32 R13, R21, R13, R20 ;  /* 0x0000000d150d7227 */ /* 0x000fcc00078e0014 */
[----:B------:R-:W-:-:S04]  /*1170*/  IMAD.HI.U32 R13, R13, R12, RZ ;  /* 0x0000000c0d0d7227 */ /* 0x000fc800078e00ff */
        /* <DEDUP_REMOVED lines=39> */
.L_x_269:
[----:B------:R-:W-:Y:S01]  /*13f0*/  IMAD.MOV.U32 R25, RZ, RZ, R14 ;  /* 0x000000ffff197224 */ /* 0x000fe200078e000e */
[----:B------:R-:W-:Y:S01]  /*1400*/  MOV R19, R15 ;  /* 0x0000000f00137202 */ /* 0x000fe20000000f00 */
[----:B------:R-:W-:Y:S01]  /*1410*/  IMAD.MOV.U32 R20, RZ, RZ, R5 ;  /* 0x000000ffff147224 */ /* 0x000fe200078e0005 */
[----:B------:R-:W-:Y:S02]  /*1420*/  MOV R16, 0x1440 ;  /* 0x0000144000107802 */ /* 0x000fe40000000f00 */
[----:B------:R-:W-:Y:S05]  /*1430*/  CALL.REL.NOINC `($__internal_8_$__cuda_sm20_div_s64) ;  /* 0x0000003400b07944 */ /* 0x000fea0003c00000 */
[----:B------:R-:W-:Y:S02]  /*1440*/  MOV R24, R0 ;  /* 0x0000000000187202 */ /* 0x000fe40000000f00 */
[----:B------:R-:W-:Y:S02]  /*1450*/  MOV R25, R13 ;  /* 0x0000000d00197202 */ /* 0x000fe40000000f00 */
.L_x_270:
[----:B------:R-:W-:Y:S05]  /*1460*/  BSYNC.RECONVERGENT B0 ;  /* 0x0000000000007941 */ /* 0x000fea0003800200 */
.L_x_268:
[----:B------:R-:W0:Y:S01]  /*1470*/  S2R R21, SR_TID.X ;  /* 0x0000000000157919 */ /* 0x000e220000002100 */
[----:B------:R-:W1:Y:S01]  /*1480*/  LDCU UR4, c[0x0][0x534] ;  /* 0x0000a680ff0477ac */ /* 0x000e620008000800 */
[----:B------:R-:W-:Y:S01]  /*1490*/  IADD3 R13, P0, PT, R28, -UR6, RZ ;  /* 0x800000061c0d7c10 */ /* 0x000fe2000ff1e0ff */
[----:B------:R-:W2:Y:S03]  /*14a0*/  LDCU.64 UR10, c[0x0][0x358] ;  /* 0x00006b00ff0a77ac */ /* 0x000ea60008000a00 */
[----:B------:R-:W-:Y:S02]  /*14b0*/  IADD3.X R12, PT, PT, R4, -0x1, RZ, P0, !PT ;  /* 0xffffffff040c7810 */ /* 0x000fe400007fe4ff */
[----:B0-----:R-:W-:Y:S02]  /*14c0*/  LOP3.LUT R0, R21, 0xf, RZ, 0xc0, !PT ;  /* 0x0000000f15007812 */ /* 0x001fe400078ec0ff */
[----:B------:R-:W-:-:S02]  /*14d0*/  SHF.R.U32.HI R23, RZ, 0x4, R21 ;  /* 0x00000004ff177819 */ /* 0x000fc40000011615 */
[----:B------:R-:W-:Y:S02]  /*14e0*/  ISETP.GT.U32.AND P1, PT, R13, R0, PT ;  /* 0x000000000d00720c */ /* 0x000fe40003f24070 */
[----:B------:R-:W-:Y:S01]  /*14f0*/  IADD3 R26, P2, PT, R0, UR6, RZ ;  /* 0x00000006001a7c10 */ /* 0x000fe2000ff5e0ff */
[C---:B------:R-:W-:Y:S01]  /*1500*/  VIADD R37, R23.reuse, 0x8 ;  /* 0x0000000817257836 */ /* 0x040fe20000000000 */
[----:B------:R-:W-:Y:S01]  /*1510*/  ISETP.GT.AND.EX P1, PT, R12, RZ, PT, P1 ;  /* 0x000000ff0c00720c */ /* 0x000fe20003f24310 */
[C---:B------:R-:W-:Y:S01]  /*1520*/  VIADD R35, R23.reuse, 0x10 ;  /* 0x0000001017237836 */ /* 0x040fe20000000000 */
[----:B------:R-:W-:Y:S01]  /*1530*/  IADD3.X R27, PT, PT, RZ, RZ, RZ, P2, !PT ;  /* 0x000000ffff1b7210 */ /* 0x000fe200017fe4ff */
[C---:B------:R-:W-:Y:S01]  /*1540*/  VIADD R33, R23.reuse, 0x18 ;  /* 0x0000001817217836 */ /* 0x040fe20000000000 */
[----:B-1----:R-:W-:Y:S02]  /*1550*/  ISETP.GE.OR P0, PT, R23, UR4, !P1 ;  /* 0x0000000417007c0c */ /* 0x002fe4000cf06670 */
[----:B------:R-:W-:-:S02]  /*1560*/  ISETP.GE.OR P6, PT, R37, UR4, !P1 ;  /* 0x0000000425007c0c */ /* 0x000fc4000cfc6670 */
[----:B------:R-:W-:Y:S02]  /*1570*/  ISETP.GE.OR P5, PT, R35, UR4, !P1 ;  /* 0x0000000423007c0c */ /* 0x000fe4000cfa6670 */
[----:B------:R-:W-:-:S07]  /*1580*/  ISETP.GE.OR P4, PT, R33, UR4, !P1 ;  /* 0x0000000421007c0c */ /* 0x000fce000cf86670 */
[----:B------:R-:W0:Y:S01]  /*1590*/  @!P0 LDC.64 R14, c[0x0][0x428] ;  /* 0x00010a00ff0e8b82 */ /* 0x000e220000000a00 */
[----:B------:R-:W-:Y:S01]  /*15a0*/  @!P0 IMAD.WIDE.U32 R30, R28, R23, R26 ;  /* 0x000000171c1e8225 */ /* 0x000fe200078e001a */
[----:B------:R-:W-:-:S03]  /*15b0*/  @!P6 MOV R42, R26 ;  /* 0x0000001a002ae202 */ /* 0x000fc60000000f00 */
[C---:B------:R-:W-:Y:S02]  /*15c0*/  @!P0 IMAD R16, R23.reuse, R4, R31 ;  /* 0x0000000417108224 */ /* 0x040fe400078e021f */
[----:B------:R-:W-:Y:S01]  /*15d0*/  VIADD R31, R23, 0x20 ;  /* 0x00000020171f7836 */ /* 0x000fe20000000000 */
[----:B------:R-:W1:Y:S01]  /*15e0*/  @!P6 LDC.64 R12, c[0x0][0x428] ;  /* 0x00010a00ff0ceb82 */ /* 0x000e620000000a00 */
[----:B------:R-:W-:-:S03]  /*15f0*/  @!P6 IMAD.MOV.U32 R43, RZ, RZ, R27 ;  /* 0x000000ffff2be224 */ /* 0x000fc600078e001b */
[----:B------:R-:W-:Y:S01]  /*1600*/  ISETP.GE.OR P3, PT, R31, UR4, !P1 ;  /* 0x000000041f007c0c */ /* 0x000fe2000cf66670 */
[----:B------:R-:W-:-:S03]  /*1610*/  @!P6 IMAD.WIDE.U32 R42, R28, R37, R42 ;  /* 0x000000251c2ae225 */ /* 0x000fc600078e002a */
[----:B------:R-:W3:Y:S01]  /*1620*/  @!P5 LDC.64 R18, c[0x0][0x428] ;  /* 0x00010a00ff12db82 */ /* 0x000ee20000000a00 */
[----:B0-----:R-:W-:-:S04]  /*1630*/  @!P0 LEA R46, P2, R30, R14, 0x2 ;  /* 0x0000000e1e2e8211 */ /* 0x001fc800078410ff */
[----:B------:R-:W-:Y:S01]  /*1640*/  @!P0 LEA.HI.X R47, R30, R15, R16, 0x2, P2 ;  /* 0x0000000f1e2f8211 */ /* 0x000fe200010f1410 */
[----:B------:R-:W-:Y:S02]  /*1650*/  IMAD.MOV.U32 R16, RZ, RZ, -0x800000 ;  /* 0xff800000ff107424 */ /* 0x000fe400078e00ff */
[----:B------:R-:W0:Y:S01]  /*1660*/  @!P4 LDC.64 R14, c[0x0][0x428] ;  /* 0x00010a00ff0ecb82 */ /* 0x000e220000000a00 */
[----:B------:R-:W-:Y:S01]  /*1670*/  @!P5 MOV R41, R27 ;  /* 0x0000001b0029d202 */ /* 0x000fe20000000f00 */
[----:B------:R-:W-:Y:S02]  /*1680*/  @!P5 IMAD.MOV.U32 R40, RZ, RZ, R26 ;  /* 0x000000ffff28d224 */ /* 0x000fe400078e001a */
[----:B------:R-:W-:Y:S01]  /*1690*/  @!P6 IMAD R20, R37, R4, R43 ;  /* 0x000000042514e224 */ /* 0x000fe200078e022b */
[----:B--2---:R2:W4:Y:S01]  /*16a0*/  @!P0 LDG.E R16, desc[UR10][R46.64] ;  /* 0x0000000a2e108981 */ /* 0x004522000c1e1900 */
[----:B-1----:R-:W-:Y:S01]  /*16b0*/  @!P6 LEA R36, P0, R42, R12, 0x2 ;  /* 0x0000000c2a24e211 */ /* 0x002fe200078010ff */
[----:B------:R-:W-:Y:S01]  /*16c0*/  @!P5 IMAD.WIDE.U32 R40, R28, R35, R40 ;  /* 0x000000231c28d225 */ /* 0x000fe200078e0028 */
[----:B------:R-:W-:-:S02]  /*16d0*/  @!P4 MOV R43, R27 ;  /* 0x0000001b002bc202 */ /* 0x000fc40000000f00 */
[----:B------:R-:W-:Y:S01]  /*16e0*/  @!P6 LEA.HI.X R37, R42, R13, R20, 0x2, P0 ;  /* 0x0000000d2a25e211 */ /* 0x000fe200000f1414 */
[----:B------:R-:W-:Y:S01]  /*16f0*/  @!P5 IMAD R20, R35, R4, R41 ;  /* 0x000000042314d224 */ /* 0x000fe200078e0229 */
[----:B------:R-:W1:Y:S01]  /*1700*/  @!P3 LDC.64 R12, c[0x0][0x428] ;  /* 0x00010a00ff0cbb82 */ /* 0x000e620000000a00 */
[----:B------:R-:W-:Y:S01]  /*1710*/  VIADD R35, R23, 0x28 ;  /* 0x0000002817237836 */ /* 0x000fe20000000000 */
[----:B---3--:R-:W-:Y:S01]  /*1720*/  @!P5 LEA R18, P0, R40, R18, 0x2 ;  /* 0x000000122812d211 */ /* 0x008fe200078010ff */
[--C-:B------:R-:W-:Y:S02]  /*1730*/  @!P4 IMAD.MOV.U32 R42, RZ, RZ, R26.reuse ;  /* 0x000000ffff2ac224 */ /* 0x100fe400078e001a */
[----:B------:R-:W-:Y:S01]  /*1740*/  @!P3 IMAD.MOV.U32 R32, RZ, RZ, R26 ;  /* 0x000000ffff20b224 */ /* 0x000fe200078e001a */
[----:B------:R-:W-:Y:S01]  /*1750*/  ISETP.GE.OR P2, PT, R35, UR4, !P1 ;  /* 0x0000000423007c0c */ /* 0x000fe2000cf46670 */
[----:B------:R-:W-:Y:S01]  /*1760*/  @!P4 IMAD.WIDE.U32 R42, R28, R33, R42 ;  /* 0x000000211c2ac225 */ /* 0x000fe200078e002a */
[----:B------:R-:W-:-:S03]  /*1770*/  @!P5 LEA.HI.X R19, R40, R19, R20, 0x2, P0 ;  /* 0x000000132813d211 */ /* 0x000fc600000f1414 */
[----:B------:R-:W-:Y:S01]  /*1780*/  @!P4 IMAD R20, R33, R4, R43 ;  /* 0x000000042114c224 */ /* 0x000fe200078e022b */
[----:B0-----:R-:W-:Y:S01]  /*1790*/  @!P4 LEA R40, P0, R42, R14, 0x2 ;  /* 0x0000000e2a28c211 */ /* 0x001fe200078010ff */
[----:B------:R-:W-:-:S03]  /*17a0*/  @!P3 IMAD.MOV.U32 R33, RZ, RZ, R27 ;  /* 0x000000ffff21b224 */ /* 0x000fc600078e001b */
[----:B------:R-:W-:Y:S01]  /*17b0*/  @!P4 LEA.HI.X R41, R42, R15, R20, 0x2, P0 ;  /* 0x0000000f2a29c211 */ /* 0x000fe200000f1414 */
[----:B------:R-:W-:Y:S02]  /*17c0*/  @!P3 IMAD.WIDE.U32 R32, R28, R31, R32 ;  /* 0x0000001f1c20b225 */ /* 0x000fe400078e0020 */
[----:B------:R-:W0:Y:S02]  /*17d0*/  @!P2 LDC.64 R14, c[0x0][0x428] ;  /* 0x00010a00ff0eab82 */ /* 0x000e240000000a00 */
[----:B------:R-:W-:Y:S02]  /*17e0*/  @!P3 IMAD R20, R31, R4, R33 ;  /* 0x000000041f14b224 */ /* 0x000fe400078e0221 */
[C---:B------:R-:W-:Y:S01]  /*17f0*/  VIADD R33, R23.reuse, 0x30 ;  /* 0x0000003017217836 */ /* 0x040fe20000000000 */
[----:B-1----:R-:W-:Y:S01]  /*1800*/  @!P3 LEA R42, P0, R32, R12, 0x2 ;  /* 0x0000000c202ab211 */ /* 0x002fe200078010ff */
[----:B------:R-:W-:-:S03]  /*1810*/  VIADD R31, R23, 0x38 ;  /* 0x00000038171f7836 */ /* 0x000fc60000000000 */
[----:B------:R-:W-:Y:S02]  /*1820*/  @!P3 LEA.HI.X R43, R32, R13, R20, 0x2, P0 ;  /* 0x0000000d202bb211 */ /* 0x000fe400000f1414 */
[----:B------:R-:W-:Y:S01]  /*1830*/  MOV R20, 0xff800000 ;  /* 0xff80000000147802 */ /* 0x000fe20000000f00 */
[----:B--2---:R-:W-:Y:S01]  /*1840*/  @!P2 IMAD.MOV.U32 R47, RZ, RZ, R27 ;  /* 0x000000ffff2fa224 */ /* 0x004fe200078e001b */
[----:B------:R-:W-:Y:S02]  /*1850*/  @!P2 MOV R46, R26 ;  /* 0x0000001a002ea202 */ /* 0x000fe40000000f00 */
[----:B------:R-:W-:Y:S02]  /*1860*/  ISETP.GE.OR P0, PT, R33, UR4, !P1 ;  /* 0x0000000421007c0c */ /* 0x000fe4000cf06670 */
[----:B------:R1:W2:Y:S01]  /*1870*/  @!P6 LDG.E R20, desc[UR10][R36.64] ;  /* 0x0000000a2414e981 */ /* 0x0002a2000c1e1900 */
[----:B------:R-:W-:Y:S01]  /*1880*/  ISETP.GE.OR P6, PT, R31, UR4, !P1 ;  /* 0x000000041f007c0c */ /* 0x000fe2000cfc6670 */
[----:B------:R-:W-:-:S04]  /*1890*/  @!P2 IMAD.WIDE.U32 R46, R28, R35, R46 ;  /* 0x000000231c2ea225 */ /* 0x000fc800078e002e */
[----:B------:R-:W-:Y:S01]  /*18a0*/  @!P2 IMAD R12, R35, R4, R47 ;  /* 0x00000004230ca224 */ /* 0x000fe200078e022f */
[----:B0-----:R-:W-:Y:S01]  /*18b0*/  @!P2 LEA R34, P1, R46, R14, 0x2 ;  /* 0x0000000e2e22a211 */ /* 0x001fe200078210ff */
[----:B------:R-:W-:-:S03]  /*18c0*/  IMAD.MOV.U32 R30, RZ, RZ, -0x800000 ;  /* 0xff800000ff1e7424 */ /* 0x000fc600078e00ff */
[----:B------:R-:W-:Y:S02]  /*18d0*/  @!P2 LEA.HI.X R35, R46, R15, R12, 0x2, P1 ;  /* 0x0000000f2e23a211 */ /* 0x000fe400008f140c */
[----:B------:R-:W0:Y:S01]  /*18e0*/  @!P0 LDC.64 R14, c[0x0][0x428] ;  /* 0x00010a00ff0e8b82 */ /* 0x000e220000000a00 */
[----:B------:R-:W-:Y:S01]  /*18f0*/  @!P0 MOV R51, R27 ;  /* 0x0000001b00338202 */ /* 0x000fe20000000f00 */
[----:B------:R-:W-:Y:S01]  /*1900*/  @!P0 IMAD.MOV.U32 R50, RZ, RZ, R26 ;  /* 0x000000ffff328224 */ /* 0x000fe200078e001a */
[----:B------:R3:W5:Y:S01]  /*1910*/  @!P5 LDG.E R30, desc[UR10][R18.64] ;  /* 0x0000000a121ed981 */ /* 0x000762000c1e1900 */
[----:B------:R-:W-:-:S04]  /*1920*/  MOV R32, 0xff800000 ;  /* 0xff80000000207802 */ /* 0x000fc80000000f00 */
[----:B------:R-:W3:Y:S01]  /*1930*/  @!P6 LDC.64 R12, c[0x0][0x428] ;  /* 0x00010a00ff0ceb82 */ /* 0x000ee20000000a00 */
[----:B------:R-:W-:Y:S01]  /*1940*/  IMAD.MOV.U32 R46, RZ, RZ, -0x800000 ;  /* 0xff800000ff2e7424 */ /* 0x000fe200078e00ff */
[----:B------:R-:W5:Y:S01]  /*1950*/  @!P4 LDG.E R32, desc[UR10][R40.64] ;  /* 0x0000000a2820c981 */ /* 0x000f62000c1e1900 */
[----:B-1----:R-:W-:Y:S02]  /*1960*/  @!P6 IMAD.MOV.U32 R36, RZ, RZ, R26 ;  /* 0x000000ffff24e224 */ /* 0x002fe400078e001a */
[----:B------:R-:W-:Y:S02]  /*1970*/  @!P6 IMAD.MOV.U32 R37, RZ, RZ, R27 ;  /* 0x000000ffff25e224 */ /* 0x000fe400078e001b */
[----:B------:R-:W5:Y:S01]  /*1980*/  @!P3 LDG.E R46, desc[UR10][R42.64] ;  /* 0x0000000a2a2eb981 */ /* 0x000f62000c1e1900 */
[----:B------:R-:W-:-:S04]  /*1990*/  @!P0 IMAD.WIDE.U32 R50, R28, R33, R50 ;  /* 0x000000211c328225 */ /* 0x000fc800078e0032 */
[----:B------:R-:W-:-:S04]  /*19a0*/  @!P6 IMAD.WIDE.U32 R36, R28, R31, R36 ;  /* 0x0000001f1c24e225 */ /* 0x000fc800078e0024 */
[----:B------:R-:W-:Y:S01]  /*19b0*/  @!P0 IMAD R26, R33, R4, R51 ;  /* 0x00000004211a8224 */ /* 0x000fe200078e0233 */
[C---:B0-----:R-:W-:Y:S01]  /*19c0*/  @!P0 LEA R48, P3, R50.reuse, R14, 0x2 ;  /* 0x0000000e32308211 */ /* 0x041fe200078610ff */
[----:B------:R-:W-:Y:S02]  /*19d0*/  @!P6 IMAD R4, R31, R4, R37 ;  /* 0x000000041f04e224 */ /* 0x000fe400078e0225 */
[----:B---3--:R-:W-:Y:S01]  /*19e0*/  IMAD.MOV.U32 R18, RZ, RZ, -0x800000 ;  /* 0xff800000ff127424 */ /* 0x008fe200078e00ff */
[----:B------:R-:W-:Y:S01]  /*19f0*/  @!P0 LEA.HI.X R49, R50, R15, R26, 0x2, P3 ;  /* 0x0000000f32318211 */ /* 0x000fe200018f141a */
[----:B------:R-:W-:Y:S01]  /*1a00*/  IMAD.MOV.U32 R14, RZ, RZ, -0x800000 ;  /* 0xff800000ff0e7424 */ /* 0x000fe200078e00ff */
[----:B------:R-:W-:Y:S02]  /*1a10*/  MOV R26, 0xff800000 ;  /* 0xff800000001a7802 */ /* 0x000fe40000000f00 */
[C---:B------:R-:W-:Y:S01]  /*1a20*/  @!P6 LEA R52, P1, R36.reuse, R12, 0x2 ;  /* 0x0000000c2434e211 */ /* 0x040fe200078210ff */
[----:B------:R-:W3:Y:S03]  /*1a30*/  @!P0 LDG.E R18, desc[UR10][R48.64] ;  /* 0x0000000a30128981 */ /* 0x000ee6000c1e1900 */
[----:B------:R-:W-:Y:S01]  /*1a40*/  @!P6 LEA.HI.X R53, R36, R13, R4, 0x2, P1 ;  /* 0x0000000d2435e211 */ /* 0x000fe200008f1404 */
[----:B------:R0:W3:Y:S01]  /*1a50*/  @!P2 LDG.E R26, desc[UR10][R34.64] ;  /* 0x0000000a221aa981 */ /* 0x0000e2000c1e1900 */
[----:B------:R-:W1:Y:S03]  /*1a60*/  LDC R13, c[0x0][0x434] ;  /* 0x00010d00ff0d7b82 */ /* 0x000e660000000800 */
[----:B------:R-:W3:Y:S05]  /*1a70*/  @!P6 LDG.E R14, desc[UR10][R52.64] ;  /* 0x0000000a340ee981 */ /* 0x000eea000c1e1900 */
[----:B------:R-:W0:Y:S01]  /*1a80*/  S2UR UR4, SR_CgaCtaId ;  /* 0x00000000000479c3 */ /* 0x000e220000008800 */
[----:B-1----:R-:W-:-:S04]  /*1a90*/  IABS R4, R13 ;  /* 0x0000000d00047213 */ /* 0x002fc80000000000 */
[----:B------:R-:W1:Y:S01]  /*1aa0*/  I2F.RP R27, R4 ;  /* 0x00000004001b7306 */ /* 0x000e620000209400 */
[----:B------:R-:W-:Y:S02]  /*1ab0*/  UMOV UR5, 0x400 ;  /* 0x0000040000057882 */ /* 0x000fe40000000000 */
[----:B0-----:R-:W-:Y:S01]  /*1ac0*/  ULEA UR4, UR4, UR5, 0x18 ;  /* 0x0000000504047291 */ /* 0x001fe2000f8ec0ff */
[----:B------:R-:W-:-:S04]  /*1ad0*/  ISETP.GT.U32.AND P0, PT, R21, 0x37f, PT ;  /* 0x0000037f1500780c */ /* 0x000fc80003f04070 */
[----:B-1----:R-:W0:Y:S01]  /*1ae0*/  MUFU.RCP R36, R27 ;  /* 0x0000001b00247308 */ /* 0x002e220000001000 */
[----:B------:R-:W-:-:S05]  /*1af0*/  LEA R0, R0, UR4, 0x2 ;  /* 0x0000000400007c11 */ /* 0x000fca000f8e10ff */
[----:B------:R-:W-:Y:S01]  /*1b00*/  IMAD R23, R23, 0x44, R0 ;  /* 0x0000004417177824 */ /* 0x000fe200078e0200 */
[C---:B------:R-:W-:Y:S02]  /*1b10*/  ISETP.GT.U32.AND P5, PT, R21.reuse, 0x2ff, PT ;  /* 0x000002ff1500780c */ /* 0x040fe40003fa4070 */
[C---:B------:R-:W-:Y:S02]  /*1b20*/  ISETP.GT.U32.AND P4, PT, R21.reuse, 0x27f, PT ;  /* 0x0000027f1500780c */ /* 0x040fe40003f84070 */
[C---:B------:R-:W-:Y:S02]  /*1b30*/  ISETP.GT.U32.AND P3, PT, R21.reuse, 0x1ff, PT ;  /* 0x000001ff1500780c */ /* 0x040fe40003f64070 */
[C---:B------:R-:W-:Y:S02]  /*1b40*/  ISETP.GT.U32.AND P2, PT, R21.reuse, 0x17f, PT ;  /* 0x0000017f1500780c */ /* 0x040fe40003f44070 */
[----:B------:R-:W-:Y:S02]  /*1b50*/  ISETP.GT.U32.AND P1, PT, R21, 0xff, PT ;  /* 0x000000ff1500780c */ /* 0x000fe40003f24070 */
[----:B0-----:R-:W-:-:S04]  /*1b60*/  IADD3 R36, PT, PT, R36, 0xffffffe, RZ ;  /* 0x0ffffffe24247810 */ /* 0x001fc80007ffe0ff */
[----:B------:R-:W0:Y:S01]  /*1b70*/  F2I.FTZ.U32.TRUNC.NTZ R37, R36 ;  /* 0x0000002400257305 */ /* 0x000e22000021f000 */
[----:B------:R-:W-:Y:S01]  /*1b80*/  LOP3.LUT R38, R21, 0x7, RZ, 0xc0, !PT ;  /* 0x0000000715267812 */ /* 0x000fe200078ec0ff */
[----:B------:R-:W-:Y:S02]  /*1b90*/  IMAD.MOV.U32 R34, RZ, RZ, -0x800000 ;  /* 0xff800000ff227424 */ /* 0x000fe400078e00ff */
[----:B0-----:R-:W-:-:S04]  /*1ba0*/  IMAD.MOV R15, RZ, RZ, -R37 ;  /* 0x000000ffff0f7224 */ /* 0x001fc800078e0a25 */
[----:B------:R-:W-:Y:S01]  /*1bb0*/  IMAD R12, R15, R4, RZ ;  /* 0x000000040f0c7224 */ /* 0x000fe200078e02ff */
[----:B------:R-:W-:Y:S01]  /*1bc0*/  SHF.R.U32.HI R15, RZ, 0x3, R21 ;  /* 0x00000003ff0f7819 */ /* 0x000fe20000011615 */
[----:B------:R-:W-:-:S03]  /*1bd0*/  IMAD.MOV.U32 R36, RZ, RZ, RZ ;  /* 0x000000ffff247224 */ /* 0x000fc600078e00ff */
[----:B------:R-:W-:Y:S01]  /*1be0*/  LEA R27, R15, UR4, 0x2 ;  /* 0x000000040f1b7c11 */ /* 0x000fe2000f8e10ff */
[----:B------:R-:W-:Y:S01]  /*1bf0*/  IMAD.HI.U32 R12, R37, R12, R36 ;  /* 0x0000000c250c7227 */ /* 0x000fe200078e0024 */
[----:B------:R-:W-:Y:S01]  /*1c00*/  MOV R35, 0xff800000 ;  /* 0xff80000000237802 */ /* 0x000fe20000000f00 */
[----:B------:R-:W0:Y:S02]  /*1c10*/  LDCU UR4, c[0x0][0x430] ;  /* 0x00008600ff0477ac */ /* 0x000e240008000800 */
[----:B------:R-:W-:Y:S02]  /*1c20*/  IMAD.MOV.U32 R37, RZ, RZ, -0x800000 ;  /* 0xff800000ff257424 */ /* 0x000fe400078e00ff */
[----:B------:R-:W-:Y:S02]  /*1c30*/  IMAD R36, R38, 0x44, R27 ;  /* 0x0000004426247824 */ /* 0x000fe400078e021b */
[----:B------:R-:W-:Y:S02]  /*1c40*/  IMAD.MOV.U32 R33, RZ, RZ, -0x800000 ;  /* 0xff800000ff217424 */ /* 0x000fe400078e00ff */
[----:B------:R-:W-:-:S02]  /*1c50*/  IMAD.MOV.U32 R31, RZ, RZ, -0x800000 ;  /* 0xff800000ff1f7424 */ /* 0x000fc400078e00ff */
[----:B------:R-:W-:Y:S01]  /*1c60*/  IMAD.MOV.U32 R27, RZ, RZ, -0x800000 ;  /* 0xff800000ff1b7424 */ /* 0x000fe200078e00ff */
[----:B------:R-:W-:-:S05]  /*1c70*/  IABS R19, R2 ;  /* 0x0000000200137213 */ /* 0x000fca0000000000 */
[----:B------:R-:W-:-:S05]  /*1c80*/  IMAD.HI.U32 R12, R12, R19, RZ ;  /* 0x000000130c0c7227 */ /* 0x000fca00078e00ff */
[----:B------:R-:W-:-:S05]  /*1c90*/  IADD3 R0, PT, PT, -R12, RZ, RZ ;  /* 0x000000ff0c007210 */ /* 0x000fca0007ffe1ff */
[----:B------:R-:W-:Y:S01]  /*1ca0*/  IMAD R19, R4, R0, R19 ;  /* 0x0000000004137224 */ /* 0x000fe200078e0213 */
[----:B------:R-:W-:Y:S01]  /*1cb0*/  LOP3.LUT R2, R2, R13, RZ, 0x3c, !PT ;  /* 0x0000000d02027212 */ /* 0x000fe200078e3cff */
[----:B----4-:R-:W-:Y:S04]  /*1cc0*/  STS [R23], R16 ;  /* 0x0000001017007388 */ /* 0x010fe80000000800 */
[----:B--2---:R-:W-:Y:S01]  /*1cd0*/  @!P0 STS [R23+0x220], R20 ;  /* 0x0002201417008388 */ /* 0x004fe20000000800 */
[----:B------:R-:W-:-:S03]  /*1ce0*/  ISETP.GT.U32.AND P0, PT, R21, 0x7f, PT ;  /* 0x0000007f1500780c */ /* 0x000fc60003f04070 */
[----:B-----5:R-:W-:Y:S04]  /*1cf0*/  @!P5 STS [R23+0x440], R30 ;  /* 0x0004401e1700d388 */ /* 0x020fe80000000800 */
[----:B------:R1:W-:Y:S04]  /*1d00*/  @!P4 STS [R23+0x660], R32 ;  /* 0x000660201700c388 */ /* 0x0003e80000000800 */
[----:B------:R-:W-:Y:S04]  /*1d10*/  @!P3 STS [R23+0x880], R46 ;  /* 0x0008802e1700b388 */ /* 0x000fe80000000800 */
[----:B---3--:R-:W-:Y:S04]  /*1d20*/  @!P1 STS [R23+0xcc0], R18 ;  /* 0x000cc01217009388 */ /* 0x008fe80000000800 */
[----:B------:R-:W-:Y:S04]  /*1d30*/  @!P2 STS [R23+0xaa0], R26 ;  /* 0x000aa01a1700a388 */ /* 0x000fe80000000800 */
[----:B------:R2:W-:Y:S01]  /*1d40*/  @!P0 STS [R23+0xee0], R14 ;  /* 0x000ee00e17008388 */ /* 0x0005e20000000800 */
[----:B------:R-:W-:Y:S01]  /*1d50*/  BAR.SYNC.DEFER_BLOCKING 0x0 ;  /* 0x0000000000007b1d */ /* 0x000fe20000010000 */
[----:B-1----:R-:W-:Y:S01]  /*1d60*/  IMAD.MOV.U32 R32, RZ, RZ, -0x800000 ;  /* 0xff800000ff207424 */ /* 0x002fe200078e00ff */
[----:B------:R-:W-:-:S02]  /*1d70*/  MOV R30, 0xff800000 ;  /* 0xff800000001e7802 */ /* 0x000fc40000000f00 */
[----:B------:R-:W-:-:S04]  /*1d80*/  ISETP.GT.U32.AND P1, PT, R4, R19, PT ;  /* 0x000000130400720c */ /* 0x000fc80003f24070 */
[----:B--2---:R-:W1:Y:S01]  /*1d90*/  LDC R14, c[0x0][0x3e0] ;  /* 0x0000f800ff0e7b82 */ /* 0x004e620000000800 */
        /* <DEDUP_REMOVED lines=8> */
[----:B------:R-:W-:-:S04]  /*1e20*/  @!P1 IADD3 R19, PT, PT, R19, -R4, RZ ;  /* 0x8000000413139210 */ /* 0x000fc80007ffe0ff */
[----:B------:R-:W-:Y:S01]  /*1e30*/  ISETP.GE.U32.AND P2, PT, R19, R4, PT ;  /* 0x000000041300720c */ /* 0x000fe20003f46070 */
[----:B------:R-:W-:Y:S01]  /*1e40*/  @!P1 VIADD R12, R12, 0x1 ;  /* 0x000000010c0c9836 */ /* 0x000fe20000000000 */
[----:B------:R-:W-:Y:S02]  /*1e50*/  ISETP.GE.AND P0, PT, R2, RZ, PT ;  /* 0x000000ff0200720c */ /* 0x000fe40003f06270 */
[----:B--2---:R-:W-:-:S04]  /*1e60*/  FMNMX3.FTZ R0, R37, R34, R35, !PT ;  /* 0x0000002225007276 */ /* 0x004fc80007810023 */
[----:B---3--:R-:W-:Y:S02]  /*1e70*/  FMNMX3.FTZ R0, R0, R32, R33, !PT ;  /* 0x0000002000007276 */ /* 0x008fe40007810021 */
[----:B------:R-:W-:Y:S02]  /*1e80*/  ISETP.NE.AND P1, PT, R13, RZ, PT ;  /* 0x000000ff0d00720c */ /* 0x000fe40003f25270 */
[----:B----4-:R-:W-:-:S04]  /*1e90*/  FMNMX3.FTZ R0, R0, R30, R31, !PT ;  /* 0x0000001e00007276 */ /* 0x010fc8000781001f */
[----:B-----5:R-:W-:Y:S01]  /*1ea0*/  FMNMX.FTZ R47, R0, R27, !PT ;  /* 0x0000001b002f7209 */ /* 0x020fe20007810000 */
[----:B------:R-:W-:-:S04]  /*1eb0*/  @P2 VIADD R12, R12, 0x1 ;  /* 0x000000010c0c2836 */ /* 0x000fc80000000000 */
[----:B------:R-:W2:Y:S01]  /*1ec0*/  SHFL.BFLY PT, R26, R47, 0x4, 0x1f ;  /* 0x0c801f002f1a7f89 */ /* 0x000ea200000e0000 */
[----:B------:R-:W-:Y:S02]  /*1ed0*/  SHF.R.S32.HI R19, RZ, 0x1f, R29 ;  /* 0x0000001fff137819 */ /* 0x000fe4000001141d */
[----:B------:R-:W-:Y:S02]  /*1ee0*/  @!P0 IADD3 R12, PT, PT, -R12, RZ, RZ ;  /* 0x000000ff0c0c8210 */ /* 0x000fe40007ffe1ff */
[----:B------:R-:W-:Y:S02]  /*1ef0*/  LOP3.LUT R19, R19, 0x1, RZ, 0xfc, !PT ;  /* 0x0000000113137812 */ /* 0x000fe400078efcff */
[----:B------:R-:W-:Y:S02]  /*1f00*/  @!P1 LOP3.LUT R12, RZ, R13, RZ, 0x33, !PT ;  /* 0x0000000dff0c9212 */ /* 0x000fe400078e33ff */
[----:B-1----:R-:W-:-:S03]  /*1f10*/  IABS R4, R14 ;  /* 0x0000000e00047213 */ /* 0x002fc60000000000 */
[----:B------:R-:W-:Y:S01]  /*1f20*/  IMAD R2, R12, R19, RZ ;  /* 0x000000130c027224 */ /* 0x000fe200078e02ff */
[----:B------:R-:W1:Y:S04]  /*1f30*/  I2F.RP R18, R4 ;  /* 0x0000000400127306 */ /* 0x000e680000209400 */
[----:B------:R-:W-:-:S04]  /*1f40*/  IABS R16, R2 ;  /* 0x0000000200107213 */ /* 0x000fc80000000000 */
[----:B------:R-:W3:Y:S01]  /*1f50*/  I2F.RP R0, R16 ;  /* 0x0000001000007306 */ /* 0x000ee20000209400 */
[----:B--2---:R-:W-:-:S05]  /*1f60*/  FMNMX.FTZ R26, R47, R26, !PT ;  /* 0x0000001a2f1a7209 */ /* 0x004fca0007810000 */
[----:B------:R-:W2:Y:S02]  /*1f70*/  SHFL.BFLY PT, R23, R26, 0x2, 0x1f ;  /* 0x0c401f001a177f89 */ /* 0x000ea400000e0000 */
[----:B-1----:R-:W1:Y:S08]  /*1f80*/  MUFU.RCP R42, R18 ;  /* 0x00000012002a7308 */ /* 0x002e700000001000 */
[----:B---3--:R-:W3:Y:S01]  /*1f90*/  MUFU.RCP R19, R0 ;  /* 0x0000000000137308 */ /* 0x008ee20000001000 */
[----:B-1----:R-:W-:Y:S01]  /*1fa0*/  VIADD R42, R42, 0xffffffe ;  /* 0x0ffffffe2a2a7836 */ /* 0x002fe20000000000 */
[----:B--2---:R-:W-:-:S06]  /*1fb0*/  FMNMX.FTZ R23, R26, R23, !PT ;  /* 0x000000171a177209 */ /* 0x004fcc0007810000 */
[----:B------:R-:W1:Y:S01]  /*1fc0*/  F2I.FTZ.U32.TRUNC.NTZ R43, R42 ;  /* 0x0000002a002b7305 */ /* 0x000e62000021f000 */
[----:B---3--:R-:W-:Y:S01]  /*1fd0*/  VIADD R19, R19, 0xffffffe ;  /* 0x0ffffffe13137836 */ /* 0x008fe20000000000 */
[----:B------:R-:W2:Y:S06]  /*1fe0*/  SHFL.BFLY PT, R0, R23, 0x1, 0x1f ;  /* 0x0c201f0017007f89 */ /* 0x000eac00000e0000 */
[----:B------:R-:W3:Y:S01]  /*1ff0*/  F2I.FTZ.U32.TRUNC.NTZ R19, R19 ;  /* 0x0000001300137305 */ /* 0x000ee2000021f000 */
[----:B-1----:R-:W-:Y:S01]  /*2000*/  IADD3 R41, PT, PT, RZ, -R43, RZ ;  /* 0x8000002bff297210 */ /* 0x002fe20007ffe0ff */
[----:B------:R-:W-:-:S04]  /*2010*/  IMAD.MOV.U32 R42, RZ, RZ, RZ ;  /* 0x000000ffff2a7224 */ /* 0x000fc800078e00ff */
[----:B------:R-:W-:Y:S02]  /*2020*/  IMAD R41, R41, R4, RZ ;  /* 0x0000000429297224 */ /* 0x000fe400078e02ff */
[----:B---3--:R-:W-:Y:S02]  /*2030*/  IMAD.MOV R18, RZ, RZ, -R19 ;  /* 0x000000ffff127224 */ /* 0x008fe400078e0a13 */
[----:B------:R-:W-:-:S04]  /*2040*/  IMAD.HI.U32 R20, R43, R41, R42 ;  /* 0x000000292b147227 */ /* 0x000fc800078e002a */
[----:B------:R-:W-:Y:S02]  /*2050*/  IMAD R41, R18, R16, RZ ;  /* 0x0000001012297224 */ /* 0x000fe400078e02ff */
[----:B------:R-:W-:Y:S02]  /*2060*/  HFMA2 R18, -RZ, RZ, 0, 0 ;  /* 0x00000000ff127431 */ /* 0x000fe400000001ff */
[----:B------:R-:W-:Y:S01]  /*2070*/  IMAD.IADD R3, R3, 0x1, R16 ;  /* 0x0000000103037824 */ /* 0x000fe200078e0210 */
[----:B--2---:R-:W-:Y:S02]  /*2080*/  FMNMX.FTZ R0, R23, R0, !PT ;  /* 0x0000000017007209 */ /* 0x004fe40007810000 */
[----:B------:R-:W-:Y:S02]  /*2090*/  IMAD.HI.U32 R26, R19, R41, R18 ;  /* 0x00000029131a7227 */ /* 0x000fe400078e0012 */
[----:B------:R-:W-:Y:S02]  /*20a0*/  FSETP.NEU.FTZ.AND P0, PT, R0, -INF , PT ;  /* 0xff8000000000780b */ /* 0x000fe40003f1d000 */
[----:B------:R-:W-:-:S02]  /*20b0*/  IABS R19, R3 ;  /* 0x0000000300137213 */ /* 0x000fc40000000000 */
[----:B------:R-:W-:Y:S02]  /*20c0*/  FSEL R0, R0, RZ, P0 ;  /* 0x000000ff00007208 */ /* 0x000fe40000000000 */
[----:B------:R-:W-:Y:S01]  /*20d0*/  IABS R41, R2 ;  /* 0x0000000200297213 */ /* 0x000fe20000000000 */
[----:B------:R-:W-:-:S04]  /*20e0*/  IMAD.HI.U32 R20, R20, R19, RZ ;  /* 0x0000001314147227 */ /* 0x000fc800078e00ff */
[C---:B------:R-:W-:Y:S01]  /*20f0*/  FADD.FTZ R40, -R0.reuse, R37 ;  /* 0x0000002500287221 */ /* 0x040fe20000010100 */
[----:B------:R-:W-:Y:S01]  /*2100*/  FADD.FTZ R46, -R0, R34 ;  /* 0x00000022002e7221 */ /* 0x000fe20000010100 */
[----:B------:R-:W-:Y:S01]  /*2110*/  IMAD.MOV R41, RZ, RZ, -R41 ;  /* 0x000000ffff297224 */ /* 0x000fe200078e0a29 */
[----:B------:R-:W-:Y:S01]  /*2120*/  IADD3 R23, PT, PT, -R20, RZ, RZ ;  /* 0x000000ff14177210 */ /* 0x000fe20007ffe1ff */
[----:B------:R-:W-:-:S04]  /*2130*/  IMAD.HI.U32 R26, R26, R19, RZ ;  /* 0x000000131a1a7227 */ /* 0x000fc800078e00ff */
[----:B------:R-:W-:Y:S01]  /*2140*/  FMUL.FTZ R40, R40, 1.4426950216293334961 ;  /* 0x3fb8aa3b28287820 */ /* 0x000fe20000410000 */
[----:B------:R-:W-:Y:S01]  /*2150*/  FMUL.FTZ R46, R46, 1.4426950216293334961 ;  /* 0x3fb8aa3b2e2e7820 */ /* 0x000fe20000410000 */
[--C-:B------:R-:W-:Y:S02]  /*2160*/  IMAD R41, R26, R41, R19.reuse ;  /* 0x000000291a297224 */ /* 0x100fe400078e0213 */
[----:B------:R-:W-:Y:S01]  /*2170*/  MUFU.EX2 R18, R40 ;  /* 0x0000002800127308 */ /* 0x000fe20000000800 */
[----:B------:R-:W-:-:S03]  /*2180*/  IMAD R23, R4, R23, R19 ;  /* 0x0000001704177224 */ /* 0x000fc600078e0213 */
[----:B------:R-:W1:Y:S01]  /*2190*/  MUFU.EX2 R19, R46 ;  /* 0x0000002e00137308 */ /* 0x000e620000000800 */
[----:B------:R-:W-:-:S04]  /*21a0*/  FADD.FTZ R43, -R0, R35 ;  /* 0x00000023002b7221 */ /* 0x000fc80000010100 */
[----:B------:R-:W-:Y:S01]  /*21b0*/  FMUL.FTZ R43, R43, 1.4426950216293334961 ;  /* 0x3fb8aa3b2b2b7820 */ /* 0x000fe20000410000 */
[----:B------:R-:W-:Y:S01]  /*21c0*/  FADD.FTZ R42, -R0, R32 ;  /* 0x00000020002a7221 */ /* 0x000fe20000010100 */
[----:B-1----:R-:W-:Y:S02]  /*21d0*/  FADD.FTZ R19, R18, R19 ;  /* 0x0000001312137221 */ /* 0x002fe40000010000 */
[----:B------:R-:W1:Y:S01]  /*21e0*/  MUFU.EX2 R18, R43 ;  /* 0x0000002b00127308 */ /* 0x000e620000000800 */
[----:B------:R-:W-:Y:S01]  /*21f0*/  FMUL.FTZ R42, R42, 1.4426950216293334961 ;  /* 0x3fb8aa3b2a2a7820 */ /* 0x000fe20000410000 */
[----:B------:R-:W-:Y:S01]  /*2200*/  FADD.FTZ R40, -R0, R33 ;  /* 0x0000002100287221 */ /* 0x000fe20000010100 */
[----:B-1----:R-:W-:Y:S02]  /*2210*/  FADD.FTZ R18, R19, R18 ;  /* 0x0000001213127221 */ /* 0x002fe40000010000 */
[----:B------:R-:W1:Y:S01]  /*2220*/  MUFU.EX2 R19, R42 ;  /* 0x0000002a00137308 */ /* 0x000e620000000800 */
[----:B------:R-:W-:Y:S01]  /*2230*/  FMUL.FTZ R40, R40, 1.4426950216293334961 ;  /* 0x3fb8aa3b28287820 */ /* 0x000fe20000410000 */
[----:B------:R-:W-:Y:S01]  /*2240*/  FADD.FTZ R47, -R0, R30 ;  /* 0x0000001e002f7221 */ /* 0x000fe20000010100 */
[----:B-1----:R-:W-:-:S02]  /*2250*/  FADD.FTZ R19, R18, R19 ;  /* 0x0000001312137221 */ /* 0x002fc40000010000 */
[----:B------:R-:W1:Y:S01]  /*2260*/  MUFU.EX2 R18, R40 ;  /* 0x0000002800127308 */ /* 0x000e620000000800 */
[----:B------:R-:W-:Y:S01]  /*2270*/  FMUL.FTZ R47, R47, 1.4426950216293334961 ;  /* 0x3fb8aa3b2f2f7820 */ /* 0x000fe20000410000 */
[----:B------:R-:W-:Y:S01]  /*2280*/  FADD.FTZ R46, -R0, R31 ;  /* 0x0000001f002e7221 */ /* 0x000fe20000010100 */
[----:B-1----:R-:W-:Y:S02]  /*2290*/  FADD.FTZ R18, R19, R18 ;  /* 0x0000001213127221 */ /* 0x002fe40000010000 */
[----:B------:R-:W1:Y:S01]  /*22a0*/  MUFU.EX2 R19, R47 ;  /* 0x0000002f00137308 */ /* 0x000e620000000800 */
[----:B------:R-:W-:Y:S01]  /*22b0*/  FMUL.FTZ R46, R46, 1.4426950216293334961 ;  /* 0x3fb8aa3b2e2e7820 */ /* 0x000fe20000410000 */
[----:B------:R-:W-:-:S04]  /*22c0*/  FADD.FTZ R42, -R0, R27 ;  /* 0x0000001b002a7221 */ /* 0x000fc80000010100 */
[----:B------:R-:W-:Y:S01]  /*22d0*/  FMUL.FTZ R42, R42, 1.4426950216293334961 ;  /* 0x3fb8aa3b2a2a7820 */ /* 0x000fe20000410000 */
[----:B-1----:R-:W-:Y:S02]  /*22e0*/  FADD.FTZ R19, R18, R19 ;  /* 0x0000001312137221 */ /* 0x002fe40000010000 */
[----:B------:R-:W1:Y:S04]  /*22f0*/  MUFU.EX2 R18, R46 ;  /* 0x0000002e00127308 */ /* 0x000e680000000800 */
[----:B------:R-:W2:Y:S01]  /*2300*/  MUFU.EX2 R43, R42 ;  /* 0x0000002a002b7308 */ /* 0x000ea20000000800 */
[----:B-1----:R-:W-:-:S04]  /*2310*/  FADD.FTZ R18, R19, R18 ;  /* 0x0000001213127221 */ /* 0x002fc80000010000 */
[----:B--2---:R-:W-:-:S05]  /*2320*/  FADD.FTZ R43, R18, R43 ;  /* 0x0000002b122b7221 */ /* 0x004fca0000010000 */
[----:B------:R-:W1:Y:S02]  /*2330*/  SHFL.BFLY PT, R40, R43, 0x4, 0x1f ;  /* 0x0c801f002b287f89 */ /* 0x000e6400000e0000 */
[----:B-1----:R-:W-:-:S05]  /*2340*/  FADD.FTZ R40, R43, R40 ;  /* 0x000000282b287221 */ /* 0x002fca0000010000 */
[----:B------:R-:W1:Y:S01]  /*2350*/  SHFL.BFLY PT, R19, R40, 0x2, 0x1f ;  /* 0x0c401f0028137f89 */ /* 0x000e6200000e0000 */
[----:B------:R-:W-:Y:S02]  /*2360*/  ISETP.GT.U32.AND P2, PT, R16, R41, PT ;  /* 0x000000291000720c */ /* 0x000fe40003f44070 */
[----:B------:R-:W-:Y:S01]  /*2370*/  ISETP.GT.U32.AND P0, PT, R4, R23, PT ;  /* 0x000000170400720c */ /* 0x000fe20003f04070 */
[----:B-1----:R-:W-:-:S05]  /*2380*/  FADD.FTZ R19, R40, R19 ;  /* 0x0000001328137221 */ /* 0x002fca0000010000 */
[----:B------:R-:W1:Y:S05]  /*2390*/  SHFL.BFLY PT, R18, R19, 0x1, 0x1f ;  /* 0x0c201f0013127f89 */ /* 0x000e6a00000e0000 */
[----:B------:R-:W-:-:S05]  /*23a0*/  @!P2 IMAD.IADD R41, R41, 0x1, -R16 ;  /* 0x000000012929a824 */ /* 0x000fca00078e0a10 */
[----:B------:R-:W-:Y:S01]  /*23b0*/  ISETP.GE.U32.AND P1, PT, R41, R16, PT ;  /* 0x000000102900720c */ /* 0x000fe20003f26070 */
[----:B------:R-:W-:Y:S01]  /*23c0*/  @!P0 IMAD.IADD R23, R23, 0x1, -R4 ;  /* 0x0000000117178824 */ /* 0x000fe200078e0a04 */
[----:B------:R-:W-:-:S04]  /*23d0*/  @!P2 IADD3 R26, PT, PT, R26, 0x1, RZ ;  /* 0x000000011a1aa810 */ /* 0x000fc80007ffe0ff */
[----:B------:R-:W-:Y:S02]  /*23e0*/  ISETP.GE.U32.AND P4, PT, R23, R4, PT ;  /* 0x000000041700720c */ /* 0x000fe40003f86070 */
[C---:B------:R-:W-:Y:S02]  /*23f0*/  LOP3.LUT R4, R3.reuse, R16, RZ, 0x3c, !PT ;  /* 0x0000001003047212 */ /* 0x040fe400078e3cff */
[----:B------:R-:W-:-:S03]  /*2400*/  LOP3.LUT R3, R3, R14, RZ, 0x3c, !PT ;  /* 0x0000000e03037212 */ /* 0x000fc600078e3cff */
[----:B------:R-:W-:Y:S02]  /*2410*/  @P1 VIADD R26, R26, 0x1 ;  /* 0x000000011a1a1836 */ /* 0x000fe40000000000 */
[----:B-1----:R-:W-:Y:S01]  /*2420*/  FADD.FTZ R18, R19, R18 ;  /* 0x0000001213127221 */ /* 0x002fe20000010000 */
[----:B------:R-:W-:Y:S02]  /*2430*/  ISETP.GE.AND P2, PT, R3, RZ, PT ;  /* 0x000000ff0300720c */ /* 0x000fe40003f46270 */
[----:B------:R-:W-:Y:S02]  /*2440*/  @!P0 IADD3 R20, PT, PT, R20, 0x1, RZ ;  /* 0x0000000114148810 */ /* 0x000fe40007ffe0ff */
[----:B------:R-:W-:Y:S02]  /*2450*/  FSETP.NE.FTZ.AND P1, PT, R18, RZ, PT ;  /* 0x000000ff1200720b */ /* 0x000fe40003f35000 */
[----:B------:R-:W-:Y:S02]  /*2460*/  ISETP.NE.AND P0, PT, R14, RZ, PT ;  /* 0x000000ff0e00720c */ /* 0x000fe40003f05270 */
[----:B------:R-:W-:-:S02]  /*2470*/  ISETP.GE.AND P3, PT, R4, RZ, PT ;  /* 0x000000ff0400720c */ /* 0x000fc40003f66270 */
[----:B------:R-:W-:Y:S01]  /*2480*/  ISETP.NE.AND P5, PT, R2, RZ, PT ;  /* 0x000000ff0200720c */ /* 0x000fe20003fa5270 */
[----:B------:R-:W-:Y:S02]  /*2490*/  @P4 VIADD R20, R20, 0x1 ;  /* 0x0000000114144836 */ /* 0x000fe40000000000 */
[----:B------:R-:W-:-:S03]  /*24a0*/  IMAD.MOV.U32 R19, RZ, RZ, R26 ;  /* 0x000000ffff137224 */ /* 0x000fc600078e001a */
[----:B------:R-:W-:Y:S01]  /*24b0*/  @!P2 IADD3 R20, PT, PT, -R20, RZ, RZ ;  /* 0x000000ff1414a210 */ /* 0x000fe20007ffe1ff */
[----:B------:R-:W1:Y:S02]  /*24c0*/  @P1 MUFU.LG2 R23, R18 ;  /* 0x0000001200171308 */ /* 0x000e640000000c00 */
[----:B------:R-:W-:Y:S02]  /*24d0*/  @!P0 LOP3.LUT R20, RZ, R14, RZ, 0x33, !PT ;  /* 0x0000000eff148212 */ /* 0x000fe400078e33ff */
[----:B------:R-:W-:Y:S01]  /*24e0*/  @!P3 IMAD.MOV R19, RZ, RZ, -R19 ;  /* 0x000000ffff13b224 */ /* 0x000fe200078e0a13 */
[----:B------:R-:W-:Y:S02]  /*24f0*/  LOP3.LUT P0, RZ, R21, 0x387, RZ, 0xc0, !PT ;  /* 0x0000038715ff7812 */ /* 0x000fe4000780c0ff */
[----:B------:R-:W-:Y:S02]  /*2500*/  @!P5 LOP3.LUT R19, RZ, R16, RZ, 0x33, !PT ;  /* 0x00000010ff13d212 */ /* 0x000fe400078e33ff */
[----:B------:R-:W-:-:S02]  /*2510*/  ISETP.NE.AND P3, PT, R12, RZ, PT ;  /* 0x000000ff0c00720c */ /* 0x000fc40003f65270 */
[----:B------:R-:W-:Y:S02]  /*2520*/  ISETP.LT.U32.AND P2, PT, R24, R19, PT ;  /* 0x000000131800720c */ /* 0x000fe40003f41070 */
[----:B------:R-:W-:Y:S02]  /*2530*/  SHF.R.S32.HI R3, RZ, 0x1f, R19 ;  /* 0x0000001fff037819 */ /* 0x000fe40000011413 */
[----:B------:R-:W-:Y:S02]  /*2540*/  SEL R12, RZ, 0x1, !P3 ;  /* 0x00000001ff0c7807 */ /* 0x000fe40005800000 */
[----:B------:R-:W-:Y:S02]  /*2550*/  SHF.R.S32.HI R41, RZ, 0x1f, R2 ;  /* 0x0000001fff297819 */ /* 0x000fe40000011402 */
[----:B------:R-:W-:Y:S01]  /*2560*/  ISETP.LT.AND.EX P2, PT, R25, R3, PT, P2 ;  /* 0x000000031900720c */ /* 0x000fe20003f41320 */
[----:B0-----:R-:W-:Y:S01]  /*2570*/  IMAD R3, R13, UR4, RZ ;  /* 0x000000040d037c24 */ /* 0x001fe2000f8e02ff */
[----:B------:R-:W-:Y:S01]  /*2580*/  LOP3.LUT R12, R41, R12, RZ, 0xfc, !PT ;  /* 0x0000000c290c7212 */ /* 0x000fe200078efcff */
[----:B------:R-:W-:Y:S01]  /*2590*/  IMAD R13, R20, R22, RZ ;  /* 0x00000016140d7224 */ /* 0x000fe200078e02ff */
[----:B------:R-:W-:Y:S01]  /*25a0*/  BSSY.RECONVERGENT B1, `(.L_x_271) ;  /* 0x0000129000017945 */ /* 0x000fe20003800200 */
[----:B------:R-:W-:Y:S01]  /*25b0*/  IMAD.MOV.U32 R26, RZ, RZ, 0x7f800000 ;  /* 0x7f800000ff1a7424 */ /* 0x000fe200078e00ff */
[----:B------:R-:W-:Y:S01]  /*25c0*/  SEL R4, R24, R19, P2 ;  /* 0x0000001318047207 */ /* 0x000fe20001000000 */
[----:B------:R-:W-:-:S02]  /*25d0*/  IMAD R3, R2, R3, RZ ;  /* 0x0000000302037224 */ /* 0x000fc400078e02ff */
[----:B-1----:R-:W-:Y:S01]  /*25e0*/  @P1 FFMA.FTZ R26, R23, 0.69314718246459960938, R0 ;  /* 0x3f317218171a1823 */ /* 0x002fe20000010000 */
[----:B------:R-:W-:Y:S01]  /*25f0*/  IMAD R2, R12, R13, RZ ;  /* 0x0000000d0c027224 */ /* 0x000fe200078e02ff */
[----:B------:R-:W-:Y:S06]  /*2600*/  @P0 BRA `(.L_x_272) ;  /* 0x0000001000880947 */ /* 0x000fec0003800000 */
[----:B------:R-:W0:Y:S02]  /*2610*/  LDCU.U8 UR4, c[0x0][0x548] ;  /* 0x0000a900ff0477ac */ /* 0x000e240008000000 */
[----:B0-----:R-:W-:-:S09]  /*2620*/  UISETP.NE.AND UP0, UPT, UR4, URZ, UPT ;  /* 0x000000ff0400728c */ /* 0x001fd2000bf05270 */
[----:B------:R-:W-:Y:S05]  /*2630*/  BRA.U !UP0, `(.L_x_273) ;  /* 0x00000011086c7547 */ /* 0x000fea000b800000 */
[----:B------:R-:W-:Y:S01]  /*2640*/  VIADD R25, R15, UR6 ;  /* 0x000000060f197c36 */ /* 0x000fe20008000000 */
[----:B------:R-:W-:Y:S02]  /*2650*/  ISETP.LT.U32.AND P0, PT, R14, 0x1, PT ;  /* 0x000000010e00780c */ /* 0x000fe40003f01070 */
[----:B------:R-:W-:Y:S02]  /*2660*/  SHF.R.S32.HI R0, RZ, 0x1f, R14 ;  /* 0x0000001fff007819 */ /* 0x000fe4000001140e */
[----:B------:R-:W-:Y:S02]  /*2670*/  ISETP.GE.AND P1, PT, R25, R28, PT ;  /* 0x0000001c1900720c */ /* 0x000fe40003f26270 */
[----:B------:R-:W-:-:S04]  /*2680*/  ISETP.LT.AND.EX P0, PT, R0, RZ, PT, P0 ;  /* 0x000000ff0000720c */ /* 0x000fc80003f01300 */
[----:B------:R-:W-:Y:S02]  /*2690*/  SEL R14, R14, 0x1, P0 ;  /* 0x000000010e0e7807 */ /* 0x000fe40000000000 */
[----:B------:R-:W-:-:S05]  /*26a0*/  SEL R0, R0, RZ, P0 ;  /* 0x000000ff00007207 */ /* 0x000fca0000000000 */
[----:B------:R-:W-:Y:S05]  /*26b0*/  @P1 BRA `(.L_x_272) ;  /* 0x00000010005c1947 */ /* 0x000fea0003800000 */
[----:B------:R-:W-:Y:S01]  /*26c0*/  IADD3 R13, P1, PT, R14, 0x1, RZ ;  /* 0x000000010e0d7810 */ /* 0x000fe20007f3e0ff */
[----:B------:R-:W-:-:S03]  /*26d0*/  IMAD R12, R0, R39, RZ ;  /* 0x00000027000c7224 */ /* 0x000fc600078e02ff */
[----:B------:R-:W-:Y:S01]  /*26e0*/  ISETP.GE.U32.AND P0, PT, R13, 0x3, PT ;  /* 0x000000030d00780c */ /* 0x000fe20003f06070 */
[----:B------:R-:W-:Y:S01]  /*26f0*/  IMAD R17, R17, R14, R12 ;  /* 0x0000000e11117224 */ /* 0x000fe200078e020c */
[----:B------:R-:W-:Y:S01]  /*2700*/  IADD3.X R16, PT, PT, RZ, R0, RZ, P1, !PT ;  /* 0x00000000ff107210 */ /* 0x000fe20000ffe4ff */
[----:B------:R-:W-:-:S03]  /*2710*/  IMAD.WIDE.U32 R12, R14, R39, RZ ;  /* 0x000000270e0c7225 */ /* 0x000fc600078e00ff */
        /* <DEDUP_REMOVED lines=33> */
.L_x_274:
[----:B------:R-:W-:Y:S01]  /*2930*/  IMAD.MOV.U32 R19, RZ, RZ, RZ ;  /* 0x000000ffff137224 */ /* 0x000fe200078e00ff */
[----:B------:R-:W-:Y:S02]  /*2940*/  MOV R20, R46 ;  /* 0x0000002e00147202 */ /* 0x000fe40000000f00 */
[----:B------:R-:W-:Y:S02]  /*2950*/  MOV R16, 0x2970 ;  /* 0x0000297000107802 */ /* 0x000fe40000000f00 */
[----:B------:R-:W-:Y:S05]  /*2960*/  CALL.REL.NOINC `($__internal_8_$__cuda_sm20_div_s64) ;  /* 0x0000002000647944 */ /* 0x000fea0003c00000 */
[----:B------:R-:W-:Y:S02]  /*2970*/  IADD3 R12, PT, PT, -R0, RZ, RZ ;  /* 0x000000ff000c7210 */ /* 0x000fe40007ffe1ff */
[----:B------:R-:W-:-:S03]  /*2980*/  MOV R47, R13 ;  /* 0x0000000d002f7202 */ /* 0x000fc60000000f00 */
[----:B------:R-:W-:Y:S01]  /*2990*/  IMAD R12, R46, R12, R25 ;  /* 0x0000000c2e0c7224 */ /* 0x000fe200078e0219 */
[----:B------:R-:W-:-:S07]  /*29a0*/  MOV R46, R0 ;  /* 0x00000000002e7202 */ /* 0x000fce0000000f00 */
.L_x_275:
[-C--:B------:R-:W-:Y:S01]  /*29b0*/  IABS R17, R39.reuse ;  /* 0x0000002700117213 */ /* 0x080fe20000000000 */
[----:B------:R-:W-:Y:S01]  /*29c0*/  IMAD R7, R7, R10, RZ ;  /* 0x0000000a07077224 */ /* 0x000fe200078e02ff */
[----:B------:R-:W-:Y:S01]  /*29d0*/  IABS R16, R12 ;  /* 0x0000000c00107213 */ /* 0x000fe20000000000 */
[----:B------:R-:W-:Y:S01]  /*29e0*/  BSSY.RECONVERGENT B0, `(.L_x_276) ;  /* 0x0000040000007945 */ /* 0x000fe20003800200 */
[----:B------:R-:W0:Y:S01]  /*29f0*/  I2F.U32.RP R18, R17 ;  /* 0x0000001100127306 */ /* 0x000e220000209000 */
[----:B------:R-:W-:Y:S01]  /*2a00*/  IABS R13, R39 ;  /* 0x00000027000d7213 */ /* 0x000fe20000000000 */
[----:B------:R-:W-:Y:S01]  /*2a10*/  IMAD R7, R8, R11, R7 ;  /* 0x0000000b08077224 */ /* 0x000fe200078e0207 */
[----:B------:R-:W-:-:S03]  /*2a20*/  LOP3.LUT R11, R12, R39, RZ, 0x3c, !PT ;  /* 0x000000270c0b7212 */ /* 0x000fc600078e3cff */
        /* <DEDUP_REMOVED lines=21> */
[----:B------:R-:W-:-:S11]  /*2b80*/  ISETP.NE.AND P1, PT, R39, RZ, PT ;  /* 0x000000ff2700720c */ /* 0x000fd60003f25270 */
[----:B------:R-:W-:-:S05]  /*2b90*/  @P2 VIADD R0, R0, 0x1 ;  /* 0x0000000100002836 */ /* 0x000fca0000000000 */
[----:B------:R-:W-:Y:S02]  /*2ba0*/  MOV R7, R0 ;  /* 0x0000000000077202 */ /* 0x000fe40000000f00 */
[----:B------:R-:W-:Y:S02]  /*2bb0*/  LOP3.LUT R0, R47, R18, RZ, 0xfc, !PT ;  /* 0x000000122f007212 */ /* 0x000fe400078efcff */
[----:B------:R-:W-:Y:S02]  /*2bc0*/  @!P0 IADD3 R7, PT, PT, -R7, RZ, RZ ;  /* 0x000000ff07078210 */ /* 0x000fe40007ffe1ff */
[----:B------:R-:W-:Y:S02]  /*2bd0*/  ISETP.NE.U32.AND P0, PT, R0, RZ, PT ;  /* 0x000000ff0000720c */ /* 0x000fe40003f05070 */
[----:B------:R-:W-:-:S04]  /*2be0*/  @!P1 LOP3.LUT R7, RZ, R39, RZ, 0x33, !PT ;  /* 0x00000027ff079212 */ /* 0x000fc800078e33ff */
[----:B------:R-:W-:-:S05]  /*2bf0*/  IADD3 R0, PT, PT, -R7, RZ, RZ ;  /* 0x000000ff07007210 */ /* 0x000fca0007ffe1ff */
[----:B------:R-:W-:Y:S02]  /*2c00*/  IMAD R39, R39, R0, R12 ;  /* 0x0000000027277224 */ /* 0x000fe400078e020c */
        /* <DEDUP_REMOVED lines=22> */
.L_x_277:
[----:B------:R-:W-:Y:S01]  /*2d70*/  IMAD.MOV.U32 R25, RZ, RZ, R46 ;  /* 0x000000ffff197224 */ /* 0x000fe200078e002e */
[----:B------:R-:W-:Y:S01]  /*2d80*/  MOV R19, R47 ;  /* 0x0000002f00137202 */ /* 0x000fe20000000f00 */
[----:B------:R-:W-:Y:S01]  /*2d90*/  IMAD.MOV.U32 R20, RZ, RZ, R48 ;  /* 0x000000ffff147224 */ /* 0x000fe200078e0030 */
[----:B------:R-:W-:Y:S02]  /*2da0*/  MOV R16, 0x2dc0 ;  /* 0x00002dc000107802 */ /* 0x000fe40000000f00 */
[----:B------:R-:W-:Y:S05]  /*2db0*/  CALL.REL.NOINC `($__internal_8_$__cuda_sm20_div_s64) ;  /* 0x0000001c00507944 */ /* 0x000fea0003c00000 */
[----:B------:R-:W-:-:S05]  /*2dc0*/  IADD3 R47, PT, PT, -R0, RZ, RZ ;  /* 0x000000ff002f7210 */ /* 0x000fca0007ffe1ff */
[----:B------:R-:W-:Y:S02]  /*2dd0*/  IMAD R47, R47, R48, R46 ;  /* 0x000000302f2f7224 */ /* 0x000fe400078e022e */
.L_x_278:
[----:B------:R-:W-:Y:S05]  /*2de0*/  BSYNC.RECONVERGENT B0 ;  /* 0x0000000000007941 */ /* 0x000fea0003800200 */
.L_x_276:
[----:B------:R-:W-:Y:S01]  /*2df0*/  IABS R17, R8 ;  /* 0x0000000800117213 */ /* 0x000fe20000000000 */
[----:B------:R-:W0:Y:S01]  /*2e00*/  LDCU.U8 UR7, c[0x0][0x549] ;  /* 0x0000a920ff0777ac */ /* 0x000e220008000000 */
[----:B------:R-:W-:Y:S02]  /*2e10*/  IABS R16, R5 ;  /* 0x0000000500107213 */ /* 0x000fe40000000000 */
[----:B------:R-:W1:Y:S01]  /*2e20*/  I2F.U32.RP R44, R17 ;  /* 0x00000011002c7306 */ /* 0x000e620000209000 */
[----:B------:R-:W-:Y:S01]  /*2e30*/  IABS R18, R10 ;  /* 0x0000000a00127213 */ /* 0x000fe20000000000 */
[----:B------:R-:W2:Y:S01]  /*2e40*/  LDCU.64 UR4, c[0x0][0x430] ;  /* 0x00008600ff0477ac */ /* 0x000ea20008000a00 */
[----:B------:R-:W-:Y:S02]  /*2e50*/  IABS R13, R4 ;  /* 0x00000004000d7213 */ /* 0x000fe40000000000 */
[----:B------:R-:W-:-:S03]  /*2e60*/  ISETP.NE.AND P2, PT, R10, RZ, PT ;  /* 0x000000ff0a00720c */ /* 0x000fc60003f45270 */
[----:B------:R-:W3:Y:S01]  /*2e70*/  I2F.U32.RP R23, R16 ;  /* 0x0000001000177306 */ /* 0x000ee20000209000 */
[----:B0-----:R-:W-:-:S07]  /*2e80*/  UISETP.NE.AND UP0, UPT, UR7, URZ, UPT ;  /* 0x000000ff0700728c */ /* 0x001fce000bf05270 */
[----:B------:R-:W-:Y:S01]  /*2e90*/  I2F.U32.RP R11, R18 ;  /* 0x00000012000b7306 */ /* 0x000fe20000209000 */
[----:B--2---:R-:W-:Y:S02]  /*2ea0*/  USEL UR8, UR4, 0x1, UP0 ;  /* 0x0000000104087887 */ /* 0x004fe40008000000 */
[----:B------:R-:W-:-:S05]  /*2eb0*/  UIMAD UR7, UR5, UR4, URZ ;  /* 0x00000004050772a4 */ /* 0x000fca000f8e02ff */
[----:B-1----:R-:W0:Y:S01]  /*2ec0*/  MUFU.RCP R40, R44 ;  /* 0x0000002c00287308 */ /* 0x002e220000001000 */
[----:B------:R-:W-:Y:S02]  /*2ed0*/  USHF.R.S32.HI UR4, URZ, 0x1f, UR8 ;  /* 0x0000001fff047899 */ /* 0x000fe40008011408 */
[----:B------:R-:W-:-:S05]  /*2ee0*/  UIMAD UR5, UR8, UR5, URZ ;  /* 0x00000005080572a4 */ /* 0x000fca000f8e02ff */
[----:B------:R-:W1:Y:S08]  /*2ef0*/  I2F.U32.RP R20, R13 ;  /* 0x0000000d00147306 */ /* 0x000e700000209000 */
[----:B---3--:R-:W2:Y:S01]  /*2f00*/  MUFU.RCP R24, R23 ;  /* 0x0000001700187308 */ /* 0x008ea20000001000 */
[----:B0-----:R-:W-:Y:S02]  /*2f10*/  VIADD R40, R40, 0xffffffe ;  /* 0x0ffffffe28287836 */ /* 0x001fe40000000000 */
[----:B------:R-:W-:-:S05]  /*2f20*/  HFMA2 R44, -RZ, RZ, 0, 0 ;  /* 0x00000000ff2c7431 */ /* 0x000fca00000001ff */
[----:B------:R-:W0:Y:S08]  /*2f30*/  MUFU.RCP R11, R11 ;  /* 0x0000000b000b7308 */ /* 0x000e300000001000 */
[----:B-1----:R-:W1:Y:S01]  /*2f40*/  MUFU.RCP R19, R20 ;  /* 0x0000001400137308 */ /* 0x002e620000001000 */
[----:B--2---:R-:W-:-:S07]  /*2f50*/  IADD3 R24, PT, PT, R24, 0xffffffe, RZ ;  /* 0x0ffffffe18187810 */ /* 0x004fce0007ffe0ff */
[----:B------:R-:W2:Y:S01]  /*2f60*/  F2I.FTZ.U32.TRUNC.NTZ R41, R40 ;  /* 0x0000002800297305 */ /* 0x000ea2000021f000 */
[----:B0-----:R-:W-:-:S07]  /*2f70*/  VIADD R42, R11, 0xffffffe ;  /* 0x0ffffffe0b2a7836 */ /* 0x001fce0000000000 */
[----:B------:R0:W3:Y:S01]  /*2f80*/  F2I.FTZ.U32.TRUNC.NTZ R25, R24 ;  /* 0x0000001800197305 */ /* 0x0000e2000021f000 */
[----:B-1----:R-:W-:Y:S01]  /*2f90*/  VIADD R19, R19, 0xffffffe ;  /* 0x0ffffffe13137836 */ /* 0x002fe20000000000 */
[----:B------:R-:W-:Y:S02]  /*2fa0*/  IABS R20, R47 ;  /* 0x0000002f00147213 */ /* 0x000fe40000000000 */
[----:B--2---:R-:W-:-:S04]  /*2fb0*/  IADD3 R11, PT, PT, RZ, -R41, RZ ;  /* 0x80000029ff0b7210 */ /* 0x004fc80007ffe0ff */
[----:B------:R-:W1:Y:S01]  /*2fc0*/  F2I.FTZ.U32.TRUNC.NTZ R43, R42 ;  /* 0x0000002a002b7305 */ /* 0x000e62000021f000 */
[----:B------:R-:W-:Y:S02]  /*2fd0*/  IMAD.MOV.U32 R40, RZ, RZ, RZ ;  /* 0x000000ffff287224 */ /* 0x000fe400078e00ff */
[----:B------:R-:W-:Y:S02]  /*2fe0*/  IMAD R11, R11, R17, RZ ;  /* 0x000000110b0b7224 */ /* 0x000fe400078e02ff */
[----:B0-----:R-:W-:-:S03]  /*2ff0*/  IMAD.MOV.U32 R24, RZ, RZ, RZ ;  /* 0x000000ffff187224 */ /* 0x001fc600078e00ff */
[----:B------:R-:W0:Y:S01]  /*3000*/  F2I.FTZ.U32.TRUNC.NTZ R45, R19 ;  /* 0x00000013002d7305 */ /* 0x000e22000021f000 */
[----:B------:R-:W-:Y:S01]  /*3010*/  IMAD.HI.U32 R40, R41, R11, R40 ;  /* 0x0000000b29287227 */ /* 0x000fe200078e0028 */
[----:B---3--:R-:W-:Y:S02]  /*3020*/  IADD3 R11, PT, PT, RZ, -R25, RZ ;  /* 0x80000019ff0b7210 */ /* 0x008fe40007ffe0ff */
[----:B------:R-:W-:Y:S01]  /*3030*/  IABS R41, R0 ;  /* 0x0000000000297213 */ /* 0x000fe20000000000 */
[----:B-1----:R-:W-:Y:S02]  /*3040*/  IMAD.MOV R12, RZ, RZ, -R43 ;  /* 0x000000ffff0c7224 */ /* 0x002fe400078e0a2b */
[----:B------:R-:W-:Y:S02]  /*3050*/  IMAD R11, R11, R16, RZ ;  /* 0x000000100b0b7224 */ /* 0x000fe400078e02ff */
[----:B------:R-:W-:Y:S02]  /*3060*/  IMAD R23, R12, R18, RZ ;  /* 0x000000120c177224 */ /* 0x000fe400078e02ff */
[----:B------:R-:W-:-:S02]  /*3070*/  IMAD.MOV.U32 R42, RZ, RZ, RZ ;  /* 0x000000ffff2a7224 */ /* 0x000fc400078e00ff */
[----:B0-----:R-:W-:Y:S02]  /*3080*/  IMAD.MOV R12, RZ, RZ, -R45 ;  /* 0x000000ffff0c7224 */ /* 0x001fe400078e0a2d */
[----:B------:R-:W-:-:S04]  /*3090*/  IMAD.HI.U32 R24, R25, R11, R24 ;  /* 0x0000000b19187227 */ /* 0x000fc800078e0018 */
[----:B------:R-:W-:-:S04]  /*30a0*/  IMAD.HI.U32 R23, R43, R23, R42 ;  /* 0x000000172b177227 */ /* 0x000fc800078e002a */
[----:B------:R-:W-:Y:S01]  /*30b0*/  IMAD R11, R12, R13, RZ ;  /* 0x0000000d0c0b7224 */ /* 0x000fe200078e02ff */
[----:B------:R-:W-:Y:S01]  /*30c0*/  IABS R12, R10 ;  /* 0x0000000a000c7213 */ /* 0x000fe20000000000 */
[----:B------:R-:W-:-:S04]  /*30d0*/  IMAD.HI.U32 R23, R23, R20, RZ ;  /* 0x0000001417177227 */ /* 0x000fc800078e00ff */
[----:B------:R-:W-:Y:S02]  /*30e0*/  IMAD.MOV R12, RZ, RZ, -R12 ;  /* 0x000000ffff0c7224 */ /* 0x000fe400078e0a0c */
[----:B------:R-:W-:Y:S01]  /*30f0*/  IMAD.HI.U32 R44, R45, R11, R44 ;  /* 0x0000000b2d2c7227 */ /* 0x000fe200078e002c */
[----:B------:R-:W-:-:S03]  /*3100*/  IABS R11, R14 ;  /* 0x0000000e000b7213 */ /* 0x000fc60000000000 */
[----:B------:R-:W-:Y:S01]  /*3110*/  IMAD R25, R23, R12, R20 ;  /* 0x0000000c17197224 */ /* 0x000fe200078e0214 */
[----:B------:R-:W0:Y:S01]  /*3120*/  I2F.U32.RP R42, R11 ;  /* 0x0000000b002a7306 */ /* 0x000e220000209000 */
[----:B------:R-:W-:-:S03]  /*3130*/  IMAD.HI.U32 R24, R24, R41, RZ ;  /* 0x0000002918187227 */ /* 0x000fc600078e00ff */
[----:B------:R-:W-:-:S04]  /*3140*/  ISETP.GT.U32.AND P1, PT, R18, R25, PT ;  /* 0x000000191200720c */ /* 0x000fc80003f24070 */
[----:B0-----:R-:W0:Y:S09]  /*3150*/  MUFU.RCP R19, R42 ;  /* 0x0000002a00137308 */ /* 0x001e320000001000 */
[----:B------:R-:W-:Y:S02]  /*3160*/  @!P1 IMAD.IADD R25, R25, 0x1, -R18 ;  /* 0x0000000119199824 */ /* 0x000fe400078e0a12 */
[----:B------:R-:W-:-:S03]  /*3170*/  @!P1 VIADD R23, R23, 0x1 ;  /* 0x0000000117179836 */ /* 0x000fc60000000000 */
[----:B------:R-:W-:Y:S02]  /*3180*/  ISETP.GE.U32.AND P3, PT, R25, R18, PT ;  /* 0x000000121900720c */ /* 0x000fe40003f66070 */
[----:B------:R-:W-:Y:S02]  /*3190*/  IABS R25, R5 ;  /* 0x0000000500197213 */ /* 0x000fe40000000000 */
[----:B------:R-:W-:-:S03]  /*31a0*/  LOP3.LUT R18, R47, R10, RZ, 0x3c, !PT ;  /* 0x0000000a2f127212 */ /* 0x000fc600078e3cff */
[----:B------:R-:W-:Y:S01]  /*31b0*/  IMAD.MOV R25, RZ, RZ, -R25 ;  /* 0x000000ffff197224 */ /* 0x000fe200078e0a19 */
[----:B------:R-:W-:Y:S02]  /*31c0*/  ISETP.GE.AND P0, PT, R18, RZ, PT ;  /* 0x000000ff1200720c */ /* 0x000fe40003f06270 */
[----:B------:R-:W-:Y:S01]  /*31d0*/  MOV R18, RZ ;  /* 0x000000ff00127202 */ /* 0x000fe20000000f00 */
[----:B------:R-:W-:Y:S01]  /*31e0*/  IMAD R25, R24, R25, R41 ;  /* 0x0000001918197224 */ /* 0x000fe200078e0229 */
[----:B0-----:R-:W-:Y:S01]  /*31f0*/  IADD3 R19, PT, PT, R19, 0xffffffe, RZ ;  /* 0x0ffffffe13137810 */ /* 0x001fe20007ffe0ff */
[----:B------:R-:W-:-:S03]  /*3200*/  @P3 VIADD R23, R23, 0x1 ;  /* 0x0000000117173836 */ /* 0x000fc60000000000 */
[----:B------:R-:W-:Y:S02]  /*3210*/  ISETP.GT.U32.AND P1, PT, R16, R25, PT ;  /* 0x000000191000720c */ /* 0x000fe40003f24070 */
[----:B------:R-:W0:Y:S03]  /*3220*/  F2I.FTZ.U32.TRUNC.NTZ R19, R19 ;  /* 0x0000001300137305 */ /* 0x000e26000021f000 */
[----:B------:R-:W-:Y:S02]  /*3230*/  @!P0 IADD3 R23, PT, PT, -R23, RZ, RZ ;  /* 0x000000ff17178210 */ /* 0x000fe40007ffe1ff */
[----:B------:R-:W-:Y:S02]  /*3240*/  @!P2 LOP3.LUT R23, RZ, R10, RZ, 0x33, !PT ;  /* 0x0000000aff17a212 */ /* 0x000fe400078e33ff */
[----:B------:R-:W-:-:S04]  /*3250*/  ISETP.NE.AND P2, PT, R5, RZ, PT ;  /* 0x000000ff0500720c */ /* 0x000fc80003f45270 */
[----:B------:R-:W-:Y:S01]  /*3260*/  @!P1 IMAD.IADD R25, R25, 0x1, -R16 ;  /* 0x0000000119199824 */ /* 0x000fe200078e0a10 */
[----:B------:R-:W-:Y:S01]  /*3270*/  @!P1 IADD3 R24, PT, PT, R24, 0x1, RZ ;  /* 0x0000000118189810 */ /* 0x000fe20007ffe0ff */
[----:B0-----:R-:W-:-:S03]  /*3280*/  IMAD.MOV R12, RZ, RZ, -R19 ;  /* 0x000000ffff0c7224 */ /* 0x001fc600078e0a13 */
[----:B------:R-:W-:Y:S02]  /*3290*/  ISETP.GE.U32.AND P3, PT, R25, R16, PT ;  /* 0x000000101900720c */ /* 0x000fe40003f66070 */
[----:B------:R-:W-:Y:S01]  /*32a0*/  LOP3.LUT R16, R0, R5, RZ, 0x3c, !PT ;  /* 0x0000000500107212 */ /* 0x000fe200078e3cff */
[----:B------:R-:W-:Y:S02]  /*32b0*/  IMAD R41, R12, R11, RZ ;  /* 0x0000000b0c297224 */ /* 0x000fe400078e02ff */
[----:B------:R-:W-:Y:S01]  /*32c0*/  IMAD.MOV R12, RZ, RZ, -R23 ;  /* 0x000000ffff0c7224 */ /* 0x000fe200078e0a17 */
[----:B------:R-:W-:Y:S01]  /*32d0*/  ISETP.GE.AND P0, PT, R16, RZ, PT ;  /* 0x000000ff1000720c */ /* 0x000fe20003f06270 */
[----:B------:R-:W-:Y:S01]  /*32e0*/  IMAD.HI.U32 R41, R19, R41, R18 ;  /* 0x0000002913297227 */ /* 0x000fe200078e0012 */
[----:B------:R-:W-:Y:S02]  /*32f0*/  IABS R18, R7 ;  /* 0x0000000700127213 */ /* 0x000fe40000000000 */
[----:B------:R-:W-:Y:S01]  /*3300*/  IABS R16, R23 ;  /* 0x0000001700107213 */ /* 0x000fe20000000000 */
[----:B------:R-:W-:Y:S01]  /*3310*/  IMAD R47, R10, R12, R47 ;  /* 0x0000000c0a2f7224 */ /* 0x000fe200078e022f */
[----:B------:R-:W-:Y:S01]  /*3320*/  IABS R10, R14 ;  /* 0x0000000e000a7213 */ /* 0x000fe20000000000 */
[----:B------:R-:W-:Y:S01]  /*3330*/  IMAD.HI.U32 R41, R41, R18, RZ ;  /* 0x0000001229297227 */ /* 0x000fe200078e00ff */
[----:B------:R-:W-:-:S02]  /*3340*/  IABS R12, R8 ;  /* 0x00000008000c7213 */ /* 0x000fc40000000000 */
[----:B------:R-:W-:Y:S01]  /*3350*/  @P3 IADD3 R24, PT, PT, R24, 0x1, RZ ;  /* 0x0000000118183810 */ /* 0x000fe20007ffe0ff */
[----:B------:R-:W-:Y:S02]  /*3360*/  IMAD.MOV R10, RZ, RZ, -R10 ;  /* 0x000000ffff0a7224 */ /* 0x000fe400078e0a0a */
[----:B------:R-:W-:Y:S02]  /*3370*/  IMAD.MOV R12, RZ, RZ, -R12 ;  /* 0x000000ffff0c7224 */ /* 0x000fe400078e0a0c */
[----:B------:R-:W-:Y:S01]  /*3380*/  @!P0 IMAD.MOV R24, RZ, RZ, -R24 ;  /* 0x000000ffff188224 */ /* 0x000fe200078e0a18 */
[----:B------:R-:W-:Y:S01]  /*3390*/  @!P2 LOP3.LUT R24, RZ, R5, RZ, 0x33, !PT ;  /* 0x00000005ff18a212 */ /* 0x000fe200078e33ff */
[----:B------:R-:W-:-:S04]  /*33a0*/  IMAD.HI.U32 R19, R40, R16, RZ ;  /* 0x0000001028137227 */ /* 0x000fc800078e00ff */
[----:B------:R-:W-:Y:S02]  /*33b0*/  IMAD R10, R41, R10, R18 ;  /* 0x0000000a290a7224 */ /* 0x000fe400078e0212 */
[----:B------:R-:W-:Y:S01]  /*33c0*/  IMAD R18, R19, R12, R16 ;  /* 0x0000000c13127224 */ /* 0x000fe200078e0210 */
[----:B------:R-:W-:Y:S02]  /*33d0*/  IABS R12, R4 ;  /* 0x00000004000c7213 */ /* 0x000fe40000000000 */
[----:B------:R-:W-:Y:S02]  /*33e0*/  IABS R16, R24 ;  /* 0x0000001800107213 */ /* 0x000fe40000000000 */
[----:B------:R-:W-:Y:S01]  /*33f0*/  ISETP.GT.U32.AND P4, PT, R11, R10, PT ;  /* 0x0000000a0b00720c */ /* 0x000fe20003f84070 */
[----:B------:R-:W-:Y:S01]  /*3400*/  IMAD.MOV R12, RZ, RZ, -R12 ;  /* 0x000000ffff0c7224 */ /* 0x000fe200078e0a0c */
[----:B------:R-:W-:Y:S01]  /*3410*/  ISETP.GT.U32.AND P3, PT, R17, R18, PT ;  /* 0x000000121100720c */ /* 0x000fe20003f64070 */
[----:B------:R-:W-:-:S04]  /*3420*/  IMAD.HI.U32 R25, R44, R16, RZ ;  /* 0x000000102c197227 */ /* 0x000fc800078e00ff */
[----:B------:R-:W-:-:S05]  /*3430*/  IMAD R12, R25, R12, R16 ;  /* 0x0000000c190c7224 */ /* 0x000fca00078e0210 */
[----:B------:R-:W-:Y:S01]  /*3440*/  ISETP.GT.U32.AND P1, PT, R13, R12, PT ;  /* 0x0000000c0d00720c */ /* 0x000fe20003f24070 */
[----:B------:R-:W-:Y:S01]  /*3450*/  @!P4 VIADD R41, R41, 0x1 ;  /* 0x000000012929c836 */ /* 0x000fe20000000000 */
[-C--:B------:R-:W-:Y:S02]  /*3460*/  @!P4 IADD3 R10, PT, PT, R10, -R11.reuse, RZ ;  /* 0x8000000b0a0ac210 */ /* 0x080fe40007ffe0ff */
[----:B------:R-:W-:Y:S02]  /*3470*/  ISETP.NE.AND P4, PT, R14, RZ, PT ;  /* 0x000000ff0e00720c */ /* 0x000fe40003f85270 */
[----:B------:R-:W-:Y:S02]  /*3480*/  ISETP.GE.U32.AND P2, PT, R10, R11, PT ;  /* 0x0000000b0a00720c */ /* 0x000fe40003f46070 */
[----:B------:R-:W-:Y:S02]  /*3490*/  LOP3.LUT R10, R7, R14, RZ, 0x3c, !PT ;  /* 0x0000000e070a7212 */ /* 0x000fe400078e3cff */
[----:B------:R-:W-:-:S02]  /*34a0*/  @!P3 IADD3 R18, PT, PT, R18, -R17, RZ ;  /* 0x800000111212b210 */ /* 0x000fc40007ffe0ff */
[----:B------:R-:W-:Y:S01]  /*34b0*/  ISETP.GE.AND P0, PT, R10, RZ, PT ;  /* 0x000000ff0a00720c */ /* 0x000fe20003f06270 */
[----:B------:R-:W-:Y:S01]  /*34c0*/  @!P1 IMAD.IADD R12, R12, 0x1, -R13 ;  /* 0x000000010c0c9824 */ /* 0x000fe200078e0a0d */
[----:B------:R-:W-:Y:S01]  /*34d0*/  LOP3.LUT R10, R23, R8, RZ, 0x3c, !PT ;  /* 0x00000008170a7212 */ /* 0x000fe200078e3cff */
[----:B------:R-:W-:Y:S01]  /*34e0*/  @!P1 VIADD R25, R25, 0x1 ;  /* 0x0000000119199836 */ /* 0x000fe20000000000 */
[----:B------:R-:W-:Y:S01]  /*34f0*/  ISETP.GE.U32.AND P6, PT, R18, R17, PT ;  /* 0x000000111200720c */ /* 0x000fe20003fc6070 */
[----:B------:R-:W-:Y:S01]  /*3500*/  IMAD.WIDE R16, R47, UR5, RZ ;  /* 0x000000052f107c25 */ /* 0x000fe2000f8e02ff */
[----:B------:R-:W-:Y:S02]  /*3510*/  ISETP.GE.U32.AND P5, PT, R12, R13, PT ;  /* 0x0000000d0c00720c */ /* 0x000fe40003fa6070 */
[----:B------:R-:W-:Y:S01]  /*3520*/  @!P3 IADD3 R19, PT, PT, R19, 0x1, RZ ;  /* 0x000000011313b810 */ /* 0x000fe20007ffe0ff */
[----:B------:R-:W-:Y:S01]  /*3530*/  @P2 VIADD R41, R41, 0x1 ;  /* 0x0000000129292836 */ /* 0x000fe20000000000 */
[----:B------:R-:W-:-:S02]  /*3540*/  ISETP.GE.AND P2, PT, R10, RZ, PT ;  /* 0x000000ff0a00720c */ /* 0x000fc40003f46270 */
[----:B------:R-:W-:Y:S01]  /*3550*/  LOP3.LUT R10, R24, R4, RZ, 0x3c, !PT ;  /* 0x00000004180a7212 */ /* 0x000fe200078e3cff */
[----:B------:R-:W-:Y:S01]  /*3560*/  @!P0 IMAD.MOV R41, RZ, RZ, -R41 ;  /* 0x000000ffff298224 */ /* 0x000fe200078e0a29 */
[----:B------:R-:W-:Y:S02]  /*3570*/  ISETP.NE.AND P3, PT, R8, RZ, PT ;  /* 0x000000ff0800720c */ /* 0x000fe40003f65270 */
[----:B------:R-:W-:Y:S02]  /*3580*/  ISETP.GE.AND P0, PT, R10, RZ, PT ;  /* 0x000000ff0a00720c */ /* 0x000fe40003f06270 */
[----:B------:R-:W-:Y:S01]  /*3590*/  @!P4 LOP3.LUT R41, RZ, R14, RZ, 0x33, !PT ;  /* 0x0000000eff29c212 */ /* 0x000fe200078e33ff */
[----:B------:R-:W-:Y:S01]  /*35a0*/  @P5 VIADD R25, R25, 0x1 ;  /* 0x0000000119195836 */ /* 0x000fe20000000000 */
[----:B------:R-:W-:Y:S02]  /*35b0*/  ISETP.NE.AND P4, PT, R4, RZ, PT ;  /* 0x000000ff0400720c */ /* 0x000fe40003f85270 */
[----:B------:R-:W-:Y:S01]  /*35c0*/  @P6 IADD3 R19, PT, PT, R19, 0x1, RZ ;  /* 0x0000000113136810 */ /* 0x000fe20007ffe0ff */
[----:B------:R-:W-:-:S03]  /*35d0*/  IMAD.WIDE R12, R41, R22, RZ ;  /* 0x00000016290c7225 */ /* 0x000fc600078e02ff */
[----:B------:R-:W-:Y:S01]  /*35e0*/  @!P2 IADD3 R19, PT, PT, -R19, RZ, RZ ;  /* 0x000000ff1313a210 */ /* 0x000fe20007ffe1ff */
[----:B------:R-:W-:Y:S01]  /*35f0*/  IMAD.MOV R10, RZ, RZ, -R41 ;  /* 0x000000ffff0a7224 */ /* 0x000fe200078e0a29 */
[----:B------:R-:W-:Y:S01]  /*3600*/  @!P3 LOP3.LUT R19, RZ, R8, RZ, 0x33, !PT ;  /* 0x00000008ff13b212 */ /* 0x000fe200078e33ff */
[----:B------:R-:W-:Y:S01]  /*3610*/  IMAD.WIDE.U32 R12, R39, UR8, R12 ;  /* 0x00000008270c7c25 */ /* 0x000fe2000f8e000c */
[----:B------:R-:W-:-:S03]  /*3620*/  @!P0 IADD3 R25, PT, PT, -R25, RZ, RZ ;  /* 0x000000ff19198210 */ /* 0x000fc60007ffe1ff */
[----:B------:R-:W-:Y:S01]  /*3630*/  IMAD R10, R14, R10, R7 ;  /* 0x0000000a0e0a7224 */ /* 0x000fe200078e0207 */
[----:B------:R-:W-:Y:S01]  /*3640*/  @!P4 LOP3.LUT R25, RZ, R4, RZ, 0x33, !PT ;  /* 0x00000004ff19c212 */ /* 0x000fe200078e33ff */
[----:B------:R-:W-:Y:S02]  /*3650*/  IMAD.MOV R7, RZ, RZ, -R24 ;  /* 0x000000ffff077224 */ /* 0x000fe400078e0a18 */
[----:B------:R-:W-:Y:S01]  /*3660*/  IMAD R13, R39, UR4, R13 ;  /* 0x00000004270d7c24 */ /* 0x000fe2000f8e020d */
[----:B------:R-:W0:Y:S01]  /*3670*/  LDCU.64 UR4, c[0x0][0x420] ;  /* 0x00008400ff0477ac */ /* 0x000e220008000a00 */
[----:B------:R-:W-:Y:S02]  /*3680*/  IMAD.MOV R11, RZ, RZ, -R19 ;  /* 0x000000ffff0b7224 */ /* 0x000fe400078e0a13 */
[----:B------:R-:W-:Y:S01]  /*3690*/  IMAD R7, R5, R7, R0 ;  /* 0x0000000705077224 */ /* 0x000fe200078e0200 */
[----:B------:R-:W-:Y:S01]  /*36a0*/  IADD3 R5, PT, PT, -R25, RZ, RZ ;  /* 0x000000ff19057210 */ /* 0x000fe20007ffe1ff */
[----:B------:R-:W-:-:S04]  /*36b0*/  IMAD.WIDE R12, R10, UR7, R12 ;  /* 0x000000070a0c7c25 */ /* 0x000fc8000f8e020c */
[----:B------:R-:W-:-:S04]  /*36c0*/  IMAD.WIDE R18, R19, R6, RZ ;  /* 0x0000000613127225 */ /* 0x000fc800078e02ff */
[----:B------:R-:W-:Y:S02]  /*36d0*/  IMAD R0, R29, UR8, RZ ;  /* 0x000000081d007c24 */ /* 0x000fe4000f8e02ff */
[----:B------:R-:W-:Y:S02]  /*36e0*/  IMAD R11, R8, R11, R23 ;  /* 0x0000000b080b7224 */ /* 0x000fe400078e0217 */
[----:B------:R-:W-:Y:S02]  /*36f0*/  IMAD R6, R9, UR7, RZ ;  /* 0x0000000709067c24 */ /* 0x000fe4000f8e02ff */
[----:B------:R-:W-:Y:S01]  /*3700*/  IMAD R4, R4, R5, R24 ;  /* 0x0000000504047224 */ /* 0x000fe200078e0218 */
[----:B------:R-:W-:Y:S01]  /*3710*/  IADD3 R5, P1, P0, R18, R12, R16 ;  /* 0x0000000c12057210 */ /* 0x000fe2000783e010 */
[----:B------:R-:W-:-:S03]  /*3720*/  IMAD.WIDE R8, R7, R0, RZ ;  /* 0x0000000007087225 */ /* 0x000fc600078e02ff */
[----:B------:R-:W-:Y:S01]  /*3730*/  IADD3.X R13, PT, PT, R19, R13, R17, P1, P0 ;  /* 0x0000000d130d7210 */ /* 0x000fe20000fe0411 */
        /* <DEDUP_REMOVED lines=11> */
.L_x_273:
[----:B------:R-:W0:Y:S01]  /*37f0*/  LDC.64 R2, c[0x0][0x420] ;  /* 0x00010800ff027b82 */ /* 0x000e220000000a00 */
[----:B------:R-:W-:-:S05]  /*3800*/  IADD3 R0, PT, PT, R15, UR6, RZ ;  /* 0x000000060f007c10 */ /* 0x000fca000fffe0ff */
[----:B0-----:R-:W-:-:S05]  /*3810*/  IMAD.WIDE.U32 R2, R0, 0x4, R2 ;  /* 0x0000000400027825 */ /* 0x001fca00078e0002 */
[----:B------:R1:W-:Y:S02]  /*3820*/  STG.E desc[UR10][R2.64], R26 ;  /* 0x0000001a02007986 */ /* 0x0003e4000c10190a */
.L_x_272:
[----:B------:R-:W-:Y:S05]  /*3830*/  BSYNC.RECONVERGENT B1 ;  /* 0x0000000000017941 */ /* 0x000fea0003800200 */
.L_x_271:
[----:B------:R-:W2:Y:S01]  /*3840*/  LDCU UR7, c[0x0][0x534] ;  /* 0x0000a680ff0777ac */ /* 0x000ea20008000800 */
[C---:B------:R-:W-:Y:S02]  /*3850*/  LOP3.LUT R0, R38.reuse, 0x18, RZ, 0xfc, !PT ;  /* 0x0000001826007812 */ /* 0x040fe400078efcff */
[C---:B-1----:R-:W-:Y:S02]  /*3860*/  LOP3.LUT R3, R38.reuse, 0x8, RZ, 0xfc, !PT ;  /* 0x0000000826037812 */ /* 0x042fe400078efcff */
[C---:B------:R-:W-:Y:S02]  /*3870*/  LOP3.LUT R2, R38.reuse, 0x10, RZ, 0xfc, !PT ;  /* 0x0000001026027812 */ /* 0x040fe400078efcff */
[----:B--2---:R-:W-:Y:S01]  /*3880*/  ISETP.GE.AND P0, PT, R38, UR7, PT ;  /* 0x0000000726007c0c */ /* 0x004fe2000bf06270 */
[----:B------:R-:W-:Y:S01]  /*3890*/  UISETP.GE.AND UP0, UPT, UR7, 0x1, UPT ;  /* 0x000000010700788c */ /* 0x000fe2000bf06270 */
[----:B------:R-:W-:Y:S02]  /*38a0*/  ISETP.GE.AND P4, PT, R0, UR7, PT ;  /* 0x0000000700007c0c */ /* 0x000fe4000bf86270 */
[----:B------:R-:W-:-:S02]  /*38b0*/  ISETP.GT.U32.OR P0, PT, R21, 0x7f, P0 ;  /* 0x0000007f1500780c */ /* 0x000fc40000704470 */
[----:B------:R-:W-:Y:S02]  /*38c0*/  LOP3.LUT R0, R38, 0x30, RZ, 0xfc, !PT ;  /* 0x0000003026007812 */ /* 0x000fe400078efcff */
[----:B------:R-:W-:Y:S02]  /*38d0*/  ISETP.GE.AND P6, PT, R3, UR7, PT ;  /* 0x0000000703007c0c */ /* 0x000fe4000bfc6270 */
[----:B------:R-:W-:Y:S02]  /*38e0*/  ISETP.GE.AND P5, PT, R2, UR7, PT ;  /* 0x0000000702007c0c */ /* 0x000fe4000bfa6270 */
[C---:B------:R-:W-:Y:S02]  /*38f0*/  LOP3.LUT R3, R38.reuse, 0x20, RZ, 0xfc, !PT ;  /* 0x0000002026037812 */ /* 0x040fe400078efcff */
[----:B------:R-:W-:Y:S02]  /*3900*/  LOP3.LUT R2, R38, 0x28, RZ, 0xfc, !PT ;  /* 0x0000002826027812 */ /* 0x000fe400078efcff */
[----:B------:R-:W-:Y:S01]  /*3910*/  ISETP.GE.AND P1, PT, R0, UR7, PT ;  /* 0x0000000700007c0c */ /* 0x000fe2000bf26270 */
[----:B0-----:R-:W-:Y:S01]  /*3920*/  @!P0 FADD.FTZ R5, -R26, R37 ;  /* 0x000000251a058221 */ /* 0x001fe20000010100 */
[----:B------:R-:W-:-:S02]  /*3930*/  LOP3.LUT R0, R38, 0x38, RZ, 0xfc, !PT ;  /* 0x0000003826007812 */ /* 0x000fc400078efcff */
[----:B------:R-:W-:Y:S01]  /*3940*/  ISETP.GE.AND P3, PT, R3, UR7, PT ;  /* 0x0000000703007c0c */ /* 0x000fe2000bf66270 */
[----:B------:R-:W-:Y:S01]  /*3950*/  @!P0 FMUL.FTZ R5, R5, 1.4426950216293334961 ;  /* 0x3fb8aa3b05058820 */ /* 0x000fe20000410000 */
[----:B------:R-:W-:Y:S02]  /*3960*/  ISETP.GE.AND P2, PT, R2, UR7, PT ;  /* 0x0000000702007c0c */ /* 0x000fe4000bf46270 */
[----:B------:R-:W-:Y:S02]  /*3970*/  CS2R R2, SRZ ;  /* 0x0000000000027805 */ /* 0x000fe4000001ff00 */
[C---:B------:R-:W-:Y:S02]  /*3980*/  ISETP.GT.U32.OR P5, PT, R21.reuse, 0x7f, P5 ;  /* 0x0000007f1500780c */ /* 0x040fe40002fa4470 */
[C---:B------:R-:W-:Y:S01]  /*3990*/  ISETP.GT.U32.OR P3, PT, R21.reuse, 0x7f, P3 ;  /* 0x0000007f1500780c */ /* 0x040fe20001f64470 */
[----:B------:R-:W0:Y:S01]  /*39a0*/  @!P0 MUFU.EX2 R5, R5 ;  /* 0x0000000500058308 */ /* 0x000e220000000800 */
[----:B------:R-:W-:-:S02]  /*39b0*/  ISETP.GT.U32.OR P6, PT, R21, 0x7f, P6 ;  /* 0x0000007f1500780c */ /* 0x000fc400037c4470 */
[C---:B------:R-:W-:Y:S02]  /*39c0*/  ISETP.GT.U32.OR P4, PT, R21.reuse, 0x7f, P4 ;  /* 0x0000007f1500780c */ /* 0x040fe40002784470 */
[C---:B------:R-:W-:Y:S02]  /*39d0*/  ISETP.GT.U32.OR P2, PT, R21.reuse, 0x7f, P2 ;  /* 0x0000007f1500780c */ /* 0x040fe40001744470 */
[----:B------:R-:W-:-:S03]  /*39e0*/  ISETP.GT.U32.OR P1, PT, R21, 0x7f, P1 ;  /* 0x0000007f1500780c */ /* 0x000fc60000f24470 */
[C---:B------:R-:W-:Y:S02]  /*39f0*/  @!P5 FADD.FTZ R35, -R26.reuse, R35 ;  /* 0x000000231a23d221 */ /* 0x040fe40000010100 */
[----:B------:R-:W-:Y:S01]  /*3a00*/  @!P3 FADD.FTZ R33, -R26, R33 ;  /* 0x000000211a21b221 */ /* 0x000fe20000010100 */
        /* <DEDUP_REMOVED lines=13> */
[----:B------:R-:W1:Y:S01]  /*3ae0*/  @!P6 MUFU.EX2 R7, R34 ;  /* 0x000000220007e308 */ /* 0x000e620000000800 */
[----:B------:R-:W2:Y:S03]  /*3af0*/  LDC R31, c[0x0][0x44c] ;  /* 0x00011300ff1f7b82 */ /* 0x000ea60000000800 */
[----:B------:R-:W3:Y:S01]  /*3b00*/  @!P5 MUFU.EX2 R35, R35 ;  /* 0x000000230023d308 */ /* 0x000ee20000000800 */
[----:B------:R-:W-:-:S03]  /*3b10*/  @!P0 FADD.FTZ R26, -R26, R27 ;  /* 0x0000001b1a1a8221 */ /* 0x000fc60000010100 */
[----:B------:R-:W4:Y:S01]  /*3b20*/  @!P4 MUFU.EX2 R9, R32 ;  /* 0x000000200009c308 */ /* 0x000f220000000800 */
[----:B------:R-:W-:-:S03]  /*3b30*/  @!P0 FMUL.FTZ R26, R26, 1.4426950216293334961 ;  /* 0x3fb8aa3b1a1a8820 */ /* 0x000fc60000410000 */
[----:B------:R-:W5:Y:S01]  /*3b40*/  @!P3 MUFU.EX2 R33, R33 ;  /* 0x000000210021b308 */ /* 0x000f620000000800 */
[----:B0-----:R-:W-:Y:S01]  /*3b50*/  CS2R R4, SRZ ;  /* 0x0000000000047805 */ /* 0x001fe2000001ff00 */
[----:B-1----:R0:W-:Y:S01]  /*3b60*/  @!P6 STS [R36+0x220], R7 ;  /* 0x000220072400e388 */ /* 0x0021e20000000800 */
[----:B------:R-:W-:Y:S01]  /*3b70*/  IMAD R34, R15, 0x18, R38 ;  /* 0x000000180f227824 */ /* 0x000fe200078e0226 */
[----:B------:R-:W1:Y:S02]  /*3b80*/  @!P2 MUFU.EX2 R11, R30 ;  /* 0x0000001e000ba308 */ /* 0x000e640000000800 */
[----:B---3--:R2:W-:Y:S02]  /*3b90*/  @!P5 STS [R36+0x440], R35 ;  /* 0x000440232400d388 */ /* 0x0085e40000000800 */
[----:B------:R-:W3:Y:S02]  /*3ba0*/  @!P1 MUFU.EX2 R13, R0 ;  /* 0x00000000000d9308 */ /* 0x000ee40000000800 */
[----:B----4-:R4:W-:Y:S02]  /*3bb0*/  @!P4 STS [R36+0x660], R9 ;  /* 0x000660092400c388 */ /* 0x0109e40000000800 */
[----:B------:R-:W0:Y:S02]  /*3bc0*/  @!P0 MUFU.EX2 R17, R26 ;  /* 0x0000001a00118308 */ /* 0x000e240000000800 */
[----:B-----5:R-:W-:Y:S04]  /*3bd0*/  @!P3 STS [R36+0x880], R33 ;  /* 0x000880212400b388 */ /* 0x020fe80000000800 */
[----:B-1----:R1:W-:Y:S04]  /*3be0*/  @!P2 STS [R36+0xaa0], R11 ;  /* 0x000aa00b2400a388 */ /* 0x0023e80000000800 */
[----:B---3--:R3:W-:Y:S01]  /*3bf0*/  @!P1 STS [R36+0xcc0], R13 ;  /* 0x000cc00d24009388 */ /* 0x0087e20000000800 */
[----:B------:R-:W-:-:S03]  /*3c00*/  IMAD.MOV.U32 R0, RZ, RZ, RZ ;  /* 0x000000ffff007224 */ /* 0x000fc600078e00ff */
[----:B0-----:R0:W-:Y:S01]  /*3c10*/  @!P0 STS [R36+0xee0], R17 ;  /* 0x000ee01124008388 */ /* 0x0011e20000000800 */
[----:B------:R-:W-:Y:S01]  /*3c20*/  CS2R R6, SRZ ;  /* 0x0000000000067805 */ /* 0x000fe2000001ff00 */
[----:B--2---:R-:W-:Y:S01]  /*3c30*/  IMAD R35, R31, UR6, RZ ;  /* 0x000000061f237c24 */ /* 0x004fe2000f8e02ff */
[----:B----4-:R-:W-:Y:S01]  /*3c40*/  CS2R R8, SRZ ;  /* 0x0000000000087805 */ /* 0x010fe2000001ff00 */
[----:B------:R-:W-:Y:S03]  /*3c50*/  BAR.SYNC.DEFER_BLOCKING 0x0 ;  /* 0x0000000000007b1d */ /* 0x000fe60000010000 */
[----:B------:R-:W-:-:S04]  /*3c60*/  LEA R34, P0, R34, R35, 0x2 ;  /* 0x0000002322227211 */ /* 0x000fc800078010ff */
[----:B------:R-:W-:Y:S02]  /*3c70*/  LEA.HI.X.SX32 R35, R35, RZ, 0x1, P0 ;  /* 0x000000ff23237211 */ /* 0x000fe400000f0eff */
[----:B-1----:R-:W-:Y:S01]  /*3c80*/  CS2R R10, SRZ ;  /* 0x00000000000a7805 */ /* 0x002fe2000001ff00 */
[----:B---3--:R-:W-:Y:S01]  /*3c90*/  IMAD.MOV.U32 R13, RZ, RZ, RZ ;  /* 0x000000ffff0d7224 */ /* 0x008fe200078e00ff */
[----:B------:R-:W-:Y:S06]  /*3ca0*/  BRA.U !UP0, `(.L_x_279) ;  /* 0x0000000908307547 */ /* 0x000fec000b800000 */
[----:B------:R-:W1:Y:S01]  /*3cb0*/  LDCU.64 UR4, c[0x0][0x3f8] ;  /* 0x00007f00ff0477ac */ /* 0x000e620008000a00 */
[----:B------:R-:W-:Y:S01]  /*3cc0*/  SHF.L.U64.HI R35, R34, 0x2, R35 ;  /* 0x0000000222237819 */ /* 0x000fe20000010223 */
[C---:B------:R-:W-:Y:S01]  /*3cd0*/  IMAD R31, R28.reuse, R31, RZ ;  /* 0x0000001f1c1f7224 */ /* 0x040fe200078e02ff */
[----:B------:R-:W-:Y:S01]  /*3ce0*/  CS2R R26, SRZ ;  /* 0x00000000001a7805 */ /* 0x000fe2000001ff00 */
[----:B------:R-:W-:Y:S01]  /*3cf0*/  UISETP.GE.U32.AND UP1, UPT, UR7, 0x4, UPT ;  /* 0x000000040700788c */ /* 0x000fe2000bf26070 */
[----:B------:R-:W-:Y:S01]  /*3d00*/  VIADD R32, R28, -UR6 ;  /* 0x800000061c207c36 */ /* 0x000fe20008000000 */
[----:B------:R-:W-:Y:S01]  /*3d10*/  CS2R R24, SRZ ;  /* 0x0000000000187805 */ /* 0x000fe2000001ff00 */
[----:B------:R-:W-:Y:S01]  /*3d20*/  IMAD.MOV.U32 R30, RZ, RZ, RZ ;  /* 0x000000ffff1e7224 */ /* 0x000fe200078e00ff */
[----:B------:R-:W-:Y:S01]  /*3d30*/  CS2R R22, SRZ ;  /* 0x0000000000167805 */ /* 0x000fe2000001ff00 */
[----:B------:R-:W-:Y:S01]  /*3d40*/  IMAD.MOV.U32 R0, RZ, RZ, RZ ;  /* 0x000000ffff007224 */ /* 0x000fe200078e00ff */
[----:B------:R-:W-:-:S02]  /*3d50*/  CS2R R20, SRZ ;  /* 0x0000000000147805 */ /* 0x000fc4000001ff00 */
[----:B------:R-:W-:Y:S02]  /*3d60*/  CS2R R18, SRZ ;  /* 0x0000000000127805 */ /* 0x000fe4000001ff00 */
[----:B0-----:R-:W-:Y:S02]  /*3d70*/  CS2R R16, SRZ ;  /* 0x0000000000107805 */ /* 0x001fe4000001ff00 */
[----:B-1----:R-:W-:Y:S01]  /*3d80*/  LEA R34, P0, R34, UR4, 0x2 ;  /* 0x0000000422227c11 */ /* 0x002fe2000f8010ff */
[----:B------:R-:W-:-:S03]  /*3d90*/  ULOP3.LUT UR4, UR7, 0x3, URZ, 0xc0, !UPT ;  /* 0x0000000307047892 */ /* 0x000fc6000f8ec0ff */
[----:B------:R-:W-:Y:S01]  /*3da0*/  IADD3.X R35, PT, PT, R35, UR5, RZ, P0, !PT ;  /* 0x0000000523237c10 */ /* 0x000fe200087fe4ff */
[----:B------:R-:W-:Y:S01]  /*3db0*/  UISETP.NE.AND UP0, UPT, UR4, URZ, UPT ;  /* 0x000000ff0400728c */ /* 0x000fe2000bf05270 */
[----:B------:R-:W-:Y:S10]  /*3dc0*/  BRA.U !UP1, `(.L_x_280) ;  /* 0x0000000509647547 */ /* 0x000ff4000b800000 */
[----:B------:R-:W0:Y:S01]  /*3dd0*/  S2UR UR5, SR_CgaCtaId ;  /* 0x00000000000579c3 */ /* 0x000e220000008800 */
[----:B------:R-:W-:Y:S01]  /*3de0*/  ULOP3.LUT UR8, UR7, 0x7ffffffc, URZ, 0xc0, !UPT ;  /* 0x7ffffffc07087892 */ /* 0x000fe2000f8ec0ff */
[----:B------:R-:W-:Y:S01]  /*3df0*/  ISETP.GE.AND P1, PT, R15, R32, PT ;  /* 0x000000200f00720c */ /* 0x000fe20003f26270 */
[----:B------:R-:W-:Y:S01]  /*3e00*/  IMAD.MOV.U32 R0, RZ, RZ, RZ ;  /* 0x000000ffff007224 */ /* 0x000fe200078e00ff */
[----:B------:R-:W-:Y:S01]  /*3e10*/  UMOV UR7, 0x400 ;  /* 0x0000040000077882 */ /* 0x000fe20000000000 */
[----:B------:R-:W-:Y:S02]  /*3e20*/  CS2R R2, SRZ ;  /* 0x0000000000027805 */ /* 0x000fe4000001ff00 */
[----:B------:R-:W-:Y:S02]  /*3e30*/  CS2R R4, SRZ ;  /* 0x0000000000047805 */ /* 0x000fe4000001ff00 */
[----:B------:R-:W-:Y:S02]  /*3e40*/  CS2R R6, SRZ ;  /* 0x0000000000067805 */ /* 0x000fe4000001ff00 */
[----:B------:R-:W-:-:S02]  /*3e50*/  CS2R R8, SRZ ;  /* 0x0000000000087805 */ /* 0x000fc4000001ff00 */
[----:B------:R-:W-:Y:S01]  /*3e60*/  CS2R R10, SRZ ;  /* 0x00000000000a7805 */ /* 0x000fe2000001ff00 */
[----:B------:R-:W-:Y:S02]  /*3e70*/  IMAD.MOV.U32 R13, RZ, RZ, RZ ;  /* 0x000000ffff0d7224 */ /* 0x000fe400078e00ff */
[----:B------:R-:W-:Y:S01]  /*3e80*/  IMAD.U32 R30, RZ, RZ, UR8 ;  /* 0x00000008ff1e7e24 */ /* 0x000fe2000f8e00ff */
[----:B0-----:R-:W-:Y:S02]  /*3e90*/  ULEA UR5, UR5, UR7, 0x18 ;  /* 0x0000000705057291 */ /* 0x001fe4000f8ec0ff */
[----:B------:R-:W-:-:S04]  /*3ea0*/  UIADD3 UR7, UPT, UPT, -UR8, URZ, URZ ;  /* 0x000000ff08077290 */ /* 0x000fc8000fffe1ff */
[----:B------:R-:W-:-:S05]  /*3eb0*/  LEA R14, R15, UR5, 0x2 ;  /* 0x000000050f0e7c11 */ /* 0x000fca000f8e10ff */
[----:B------:R-:W-:-:S07]  /*3ec0*/  VIADD R14, R14, 0x88 ;  /* 0x000000880e0e7836 */ /* 0x000fce0000000000 */
.L_x_281:
        /* <DEDUP_REMOVED lines=73> */
.L_x_280:
[----:B------:R-:W-:Y:S05]  /*4360*/  BRA.U !UP0, `(.L_x_279) ;  /* 0x0000000108807547 */ /* 0x000fea000b800000 */
[----:B------:R-:W0:Y:S01]  /*4370*/  S2UR UR5, SR_CgaCtaId ;  /* 0x00000000000579c3 */ /* 0x000e220000008800 */
[----:B------:R-:W-:Y:S01]  /*4380*/  UMOV UR7, 0x400 ;  /* 0x0000040000077882 */ /* 0x000fe20000000000 */
[----:B------:R-:W-:Y:S01]  /*4390*/  IMAD R30, R30, 0x11, R15 ;  /* 0x000000111e1e7824 */ /* 0x000fe200078e020f */
[----:B------:R-:W-:Y:S01]  /*43a0*/  IADD3 R34, P1, PT, R34, 0x100, RZ ;  /* 0x0000010022227810 */ /* 0x000fe20007f3e0ff */
[----:B------:R-:W-:Y:S01]  /*43b0*/  UIADD3 UR4, UPT, UPT, -UR4, URZ, URZ ;  /* 0x000000ff04047290 */ /* 0x000fe2000fffe1ff */
[----:B------:R-:W-:Y:S01]  /*43c0*/  ISETP.GE.AND P0, PT, R15, R32, PT ;  /* 0x000000200f00720c */ /* 0x000fe20003f06270 */
[----:B------:R-:W-:Y:S01]  /*43d0*/  IMAD.WIDE R32, R31, 0x4, RZ ;  /* 0x000000041f207825 */ /* 0x000fe200078e02ff */
[----:B------:R-:W-:Y:S01]  /*43e0*/  IADD3.X R35, PT, PT, RZ, R35, RZ, P1, !PT ;  /* 0x00000023ff237210 */ /* 0x000fe20000ffe4ff */
[----:B0-----:R-:W-:-:S06]  /*43f0*/  ULEA UR5, UR5, UR7, 0x18 ;  /* 0x0000000705057291 */ /* 0x001fcc000f8ec0ff */
[----:B------:R-:W-:-:S07]  /*4400*/  LEA R14, R30, UR5, 0x2 ;  /* 0x000000051e0e7c11 */ /* 0x000fce000f8e10ff */
.L_x_282:
        /* <DEDUP_REMOVED lines=22> */
.L_x_279:
[----:B------:R-:W-:-:S04]  /*4570*/  IADD3 R15, PT, PT, R15, UR6, RZ ;  /* 0x000000060f0f7c10 */ /* 0x000fc8000fffe0ff */
[----:B------:R-:W-:-:S13]  /*4580*/  ISETP.GE.AND P0, PT, R15, R28, PT ;  /* 0x0000001c0f00720c */ /* 0x000fda0003f06270 */
[----:B------:R-:W-:Y:S05]  /*4590*/  @P0 EXIT ;  /* 0x000000000000094d */ /* 0x000fea0003800000 */
[----:B------:R-:W-:Y:S01]  /*45a0*/  IABS R18, R29 ;  /* 0x0000001d00127213 */ /* 0x000fe20000000000 */
[----:B------:R-:W1:Y:S01]  /*45b0*/  LDC R14, c[0x0][0x434] ;  /* 0x00010d00ff0e7b82 */ /* 0x000e620000000800 */
[----:B------:R-:W-:Y:S01]  /*45c0*/  IABS R20, R15 ;  /* 0x0000000f00147213 */ /* 0x000fe20000000000 */
[----:B------:R-:W2:Y:S01]  /*45d0*/  LDCU.128 UR4, c[0x0][0x400] ;  /* 0x00008000ff0477ac */ /* 0x000ea20008000c00 */
[----:B------:R-:W3:Y:S01]  /*45e0*/  I2F.RP R16, R18 ;  /* 0x0000001200107306 */ /* 0x000ee20000209400 */
[----:B------:R-:W-:Y:S01]  /*45f0*/  IABS R19, R29 ;  /* 0x0000001d00137213 */ /* 0x000fe20000000000 */
[----:B------:R-:W4:Y:S01]  /*4600*/  LDCU.64 UR8, c[0x0][0x410] ;  /* 0x00008200ff0877ac */ /* 0x000f220008000a00 */
[----:B------:R-:W-:Y:S02]  /*4610*/  F2FP.BF16.F32.PACK_AB R10, R10, R13 ;  /* 0x0000000d0a0a723e */ /* 0x000fe400000010ff */
[----:B------:R-:W-:Y:S02]  /*4620*/  IADD3 R19, PT, PT, RZ, -R19, RZ ;  /* 0x80000013ff137210 */ /* 0x000fe40007ffe0ff */
[----:B------:R-:W-:-:S02]  /*4630*/  F2FP.BF16.F32.PACK_AB R11, R8, R11 ;  /* 0x0000000b080b723e */ /* 0x000fc400000010ff */
[----:B------:R-:W-:Y:S02]  /*4640*/  F2FP.BF16.F32.PACK_AB R6, R6, R9 ;  /* 0x000000090606723e */ /* 0x000fe400000010ff */
[----:B------:R-:W-:Y:S02]  /*4650*/  F2FP.BF16.F32.PACK_AB R7, R4, R7 ;  /* 0x000000070407723e */ /* 0x000fe400000010ff */
[----:B------:R-:W-:Y:S01]  /*4660*/  F2FP.BF16.F32.PACK_AB R2, R2, R5 ;  /* 0x000000050202723e */ /* 0x000fe200000010ff */
[----:B---3--:R-:W3:Y:S01]  /*4670*/  MUFU.RCP R22, R16 ;  /* 0x0000001000167308 */ /* 0x008ee20000001000 */
[----:B------:R-:W-:Y:S01]  /*4680*/  F2FP.BF16.F32.PACK_AB R3, R0, R3 ;  /* 0x000000030003723e */ /* 0x000fe200000010ff */
[----:B---3--:R-:W-:-:S06]  /*4690*/  VIADD R22, R22, 0xffffffe ;  /* 0x0ffffffe16167836 */ /* 0x008fcc0000000000 */
[----:B------:R-:W3:Y:S02]  /*46a0*/  F2I.FTZ.U32.TRUNC.NTZ R23, R22 ;  /* 0x0000001600177305 */ /* 0x000ee4000021f000 */
[----:B---3--:R-:W-:Y:S02]  /*46b0*/  IMAD.MOV R12, RZ, RZ, -R23 ;  /* 0x000000ffff0c7224 */ /* 0x008fe400078e0a17 */
[----:B------:R-:W-:Y:S02]  /*46c0*/  IMAD.MOV.U32 R22, RZ, RZ, RZ ;  /* 0x000000ffff167224 */ /* 0x000fe400078e00ff */
[----:B0-----:R-:W-:Y:S01]  /*46d0*/  IMAD R17, R12, R18, RZ ;  /* 0x000000120c117224 */ /* 0x001fe200078e02ff */
[----:B-1----:R-:W-:-:S03]  /*46e0*/  IABS R12, R14 ;  /* 0x0000000e000c7213 */ /* 0x002fc60000000000 */
[----:B------:R-:W-:-:S06]  /*46f0*/  IMAD.HI.U32 R17, R23, R17, R22 ;  /* 0x0000001117117227 */ /* 0x000fcc00078e0016 */
[----:B------:R-:W-:Y:S02]  /*4700*/  IMAD.HI.U32 R16, R17, R20, RZ ;  /* 0x0000001411107227 */ /* 0x000fe400078e00ff */
[----:B------:R-:W0:Y:S02]  /*4710*/  I2F.RP R17, R12 ;  /* 0x0000000c00117306 */ /* 0x000e240000209400 */
[----:B------:R-:W-:-:S05]  /*4720*/  IMAD R19, R16, R19, R20 ;  /* 0x0000001310137224 */ /* 0x000fca00078e0214 */
[----:B------:R-:W-:Y:S01]  /*4730*/  ISETP.GT.U32.AND P1, PT, R18, R19, PT ;  /* 0x000000131200720c */ /* 0x000fe20003f24070 */
[----:B0-----:R-:W0:-:S12]  /*4740*/  MUFU.RCP R17, R17 ;  /* 0x0000001100117308 */ /* 0x001e180000001000 */
[----:B------:R-:W-:Y:S02]  /*4750*/  @!P1 IMAD.IADD R19, R19, 0x1, -R18 ;  /* 0x0000000113139824 */ /* 0x000fe400078e0a12 */
[----:B------:R-:W-:Y:S01]  /*4760*/  @!P1 VIADD R16, R16, 0x1 ;  /* 0x0000000110109836 */ /* 0x000fe20000000000 */
[----:B------:R-:W-:Y:S02]  /*4770*/  ISETP.NE.AND P1, PT, R29, RZ, PT ;  /* 0x000000ff1d00720c */ /* 0x000fe40003f25270 */
[----:B------:R-:W-:Y:S02]  /*4780*/  ISETP.GE.U32.AND P2, PT, R19, R18, PT ;  /* 0x000000121300720c */ /* 0x000fe40003f46070 */
[----:B------:R-:W-:-:S04]  /*4790*/  LOP3.LUT R18, R15, R29, RZ, 0x3c, !PT ;  /* 0x0000001d0f127212 */ /* 0x000fc800078e3cff */
[----:B------:R-:W-:Y:S02]  /*47a0*/  ISETP.GE.AND P0, PT, R18, RZ, PT ;  /* 0x000000ff1200720c */ /* 0x000fe40003f06270 */
[----:B0-----:R-:W-:-:S04]  /*47b0*/  IADD3 R18, PT, PT, R17, 0xffffffe, RZ ;  /* 0x0ffffffe11127810 */ /* 0x001fc80007ffe0ff */
[----:B------:R-:W0:Y:S01]  /*47c0*/  F2I.FTZ.U32.TRUNC.NTZ R19, R18 ;  /* 0x0000001200137305 */ /* 0x000e22000021f000 */
[----:B------:R-:W-:-:S06]  /*47d0*/  @P2 VIADD R16, R16, 0x1 ;  /* 0x0000000110102836 */ /* 0x000fcc0000000000 */
[----:B------:R-:W-:Y:S01]  /*47e0*/  @!P0 IMAD.MOV R16, RZ, RZ, -R16 ;  /* 0x000000ffff108224 */ /* 0x000fe200078e0a10 */
[----:B------:R-:W-:-:S05]  /*47f0*/  @!P1 LOP3.LUT R16, RZ, R29, RZ, 0x33, !PT ;  /* 0x0000001dff109212 */ /* 0x000fca00078e33ff */
[----:B------:R-:W-:Y:S01]  /*4800*/  IMAD R29, R29, R16, RZ ;  /* 0x000000101d1d7224 */ /* 0x000fe200078e02ff */
[----:B0-----:R-:W-:Y:S01]  /*4810*/  IADD3 R17, PT, PT, RZ, -R19, RZ ;  /* 0x80000013ff117210 */ /* 0x001fe20007ffe0ff */
[----:B------:R-:W-:Y:S02]  /*4820*/  IMAD.MOV.U32 R18, RZ, RZ, RZ ;  /* 0x000000ffff127224 */ /* 0x000fe400078e00ff */
[----:B------:R-:W-:Y:S02]  /*4830*/  IMAD.IADD R23, R15, 0x1, -R29 ;  /* 0x000000010f177824 */ /* 0x000fe400078e0a1d */
[----:B------:R-:W-:-:S03]  /*4840*/  IMAD R21, R17, R12, RZ ;  /* 0x0000000c11157224 */ /* 0x000fc600078e02ff */
[----:B------:R-:W-:Y:S01]  /*4850*/  IABS R17, R23 ;  /* 0x0000001700117213 */ /* 0x000fe20000000000 */
[----:B------:R-:W-:Y:S01]  /*4860*/  IMAD.HI.U32 R21, R19, R21, R18 ;  /* 0x0000001513157227 */ /* 0x000fe200078e0012 */
[----:B------:R-:W-:-:S04]  /*4870*/  LOP3.LUT R23, R23, R14, RZ, 0x3c, !PT ;  /* 0x0000000e17177212 */ /* 0x000fc800078e3cff */
[----:B------:R-:W-:Y:S01]  /*4880*/  ISETP.GE.AND P1, PT, R23, RZ, PT ;  /* 0x000000ff1700720c */ /* 0x000fe20003f26270 */
[----:B------:R-:W-:-:S05]  /*4890*/  IMAD.HI.U32 R21, R21, R17, RZ ;  /* 0x0000001115157227 */ /* 0x000fca00078e00ff */
[----:B------:R-:W-:-:S05]  /*48a0*/  IADD3 R18, PT, PT, -R21, RZ, RZ ;  /* 0x000000ff15127210 */ /* 0x000fca0007ffe1ff */
[----:B------:R-:W-:Y:S02]  /*48b0*/  IMAD R17, R12, R18, R17 ;  /* 0x000000120c117224 */ /* 0x000fe400078e0211 */
[----:B--2---:R-:W-:-:S03]  /*48c0*/  IMAD.WIDE.U32 R18, R16, UR4, RZ ;  /* 0x0000000410127c25 */ /* 0x004fc6000f8e00ff */
[----:B------:R-:W-:-:S13]  /*48d0*/  ISETP.GT.U32.AND P0, PT, R12, R17, PT ;  /* 0x000000110c00720c */ /* 0x000fda0003f04070 */
[----:B------:R-:W-:Y:S02]  /*48e0*/  @!P0 IMAD.IADD R17, R17, 0x1, -R12 ;  /* 0x0000000111118824 */ /* 0x000fe400078e0a0c */
[----:B------:R-:W-:Y:S01]  /*48f0*/  @!P0 VIADD R21, R21, 0x1 ;  /* 0x0000000115158836 */ /* 0x000fe20000000000 */
[----:B------:R-:W-:Y:S02]  /*4900*/  ISETP.NE.AND P0, PT, R14, RZ, PT ;  /* 0x000000ff0e00720c */ /* 0x000fe40003f05270 */
[----:B------:R-:W-:Y:S02]  /*4910*/  ISETP.GE.U32.AND P2, PT, R17, R12, PT ;  /* 0x0000000c1100720c */ /* 0x000fe40003f46070 */
[----:B------:R-:W0:Y:S01]  /*4920*/  S2R R12, SR_TID.X ;  /* 0x00000000000c7919 */ /* 0x000e220000002100 */
[----:B------:R-:W-:-:S05]  /*4930*/  SHF.R.S32.HI R17, RZ, 0x1f, R16 ;  /* 0x0000001fff117819 */ /* 0x000fca0000011410 */
[----:B------:R-:W-:-:S04]  /*4940*/  IMAD R17, R17, UR4, RZ ;  /* 0x0000000411117c24 */ /* 0x000fc8000f8e02ff */
[----:B------:R-:W-:Y:S01]  /*4950*/  IMAD R17, R16, UR5, R17 ;  /* 0x0000000510117c24 */ /* 0x000fe2000f8e0211 */
[----:B------:R-:W-:Y:S01]  /*4960*/  @P2 IADD3 R21, PT, PT, R21, 0x1, RZ ;  /* 0x0000000115152810 */ /* 0x000fe20007ffe0ff */
[----:B------:R-:W1:Y:S02]  /*4970*/  LDCU.64 UR4, c[0x0][0x3f0] ;  /* 0x00007e00ff0477ac */ /* 0x000e640008000a00 */
[----:B------:R-:W-:Y:S02]  /*4980*/  IMAD.IADD R19, R19, 0x1, R17 ;  /* 0x0000000113137824 */ /* 0x000fe400078e0211 */
[----:B------:R-:W-:Y:S01]  /*4990*/  @!P1 IMAD.MOV R21, RZ, RZ, -R21 ;  /* 0x000000ffff159224 */ /* 0x000fe200078e0a15 */
[----:B------:R-:W-:-:S04]  /*49a0*/  @!P0 LOP3.LUT R21, RZ, R14, RZ, 0x33, !PT ;  /* 0x0000000eff158212 */ /* 0x000fc800078e33ff */
[----:B------:R-:W-:Y:S01]  /*49b0*/  SHF.R.S32.HI R16, RZ, 0x1f, R21 ;  /* 0x0000001fff107819 */ /* 0x000fe20000011415 */
[C---:B------:R-:W-:Y:S02]  /*49c0*/  IMAD R14, R21.reuse, R14, R29 ;  /* 0x0000000e150e7224 */ /* 0x040fe400078e021d */
[----:B----4-:R-:W-:-:S03]  /*49d0*/  IMAD.WIDE.U32 R18, R21, UR8, R18 ;  /* 0x0000000815127c25 */ /* 0x010fc6000f8e0012 */
[----:B------:R-:W-:Y:S01]  /*49e0*/  IADD3 R14, PT, PT, R15, -R14, RZ ;  /* 0x8000000e0f0e7210 */ /* 0x000fe20007ffe0ff */
[----:B------:R-:W-:-:S03]  /*49f0*/  IMAD R16, R16, UR8, RZ ;  /* 0x0000000810107c24 */ /* 0x000fc6000f8e02ff */
[----:B------:R-:W-:Y:S01]  /*4a00*/  SHF.R.S32.HI R15, RZ, 0x1f, R14 ;  /* 0x0000001fff0f7819 */ /* 0x000fe2000001140e */
[----:B------:R-:W-:Y:S02]  /*4a10*/  IMAD R21, R21, UR9, R16 ;  /* 0x0000000915157c24 */ /* 0x000fe4000f8e0210 */
[----:B0-----:R-:W-:Y:S02]  /*4a20*/  IMAD.SHL.U32 R12, R12, 0x4, RZ ;  /* 0x000000040c0c7824 */ /* 0x001fe400078e00ff */
[----:B------:R-:W-:Y:S02]  /*4a30*/  IMAD.IADD R19, R19, 0x1, R21 ;  /* 0x0000000113137824 */ /* 0x000fe400078e0215 */
[----:B------:R-:W-:Y:S01]  /*4a40*/  IMAD R15, R15, UR6, RZ ;  /* 0x000000060f0f7c24 */ /* 0x000fe2000f8e02ff */
[----:B------:R-:W-:Y:S01]  /*4a50*/  LOP3.LUT R17, R12, 0x1c, RZ, 0xc0, !PT ;  /* 0x0000001c0c117812 */ /* 0x000fe200078ec0ff */
[----:B------:R-:W-:-:S04]  /*4a60*/  IMAD.WIDE.U32 R18, R14, UR6, R18 ;  /* 0x000000060e127c25 */ /* 0x000fc8000f8e0012 */
[----:B------:R-:W-:Y:S01]  /*4a70*/  IMAD R21, R14, UR7, R15 ;  /* 0x000000070e157c24 */ /* 0x000fe2000f8e020f */
[----:B------:R-:W-:-:S04]  /*4a80*/  IADD3 R15, P0, PT, R17, R18, RZ ;  /* 0x00000012110f7210 */ /* 0x000fc80007f1e0ff */
[----:B------:R-:W-:Y:S02]  /*4a90*/  IADD3.X R14, PT, PT, R19, R21, RZ, P0, !PT ;  /* 0x00000015130e7210 */ /* 0x000fe400007fe4ff */
[----:B-1----:R-:W-:-:S04]  /*4aa0*/  LEA R12, P0, R15, UR4, 0x1 ;  /* 0x000000040f0c7c11 */ /* 0x002fc8000f8008ff */
[----:B------:R-:W-:-:S05]  /*4ab0*/  LEA.HI.X R13, R15, UR5, R14, 0x1, P0 ;  /* 0x000000050f0d7c11 */ /* 0x000fca00080f0c0e */
[----:B------:R-:W-:Y:S04]  /*4ac0*/  STG.E.64 desc[UR10][R12.64], R10 ;  /* 0x0000000a0c007986 */ /* 0x000fe8000c101b0a */
[----:B------:R-:W-:Y:S04]  /*4ad0*/  STG.E.64 desc[UR10][R12.64+0x40], R6 ;  /* 0x000040060c007986 */ /* 0x000fe8000c101b0a */
[----:B------:R-:W-:Y:S01]  /*4ae0*/  STG.E.64 desc[UR10][R12.64+0x80], R2 ;  /* 0x000080020c007986 */ /* 0x000fe2000c101b0a */
[----:B------:R-:W-:Y:S05]  /*4af0*/  EXIT ;  /* 0x000000000000794d */ /* 0x000fea0003800000 */
        .weak           $__internal_8_$__cuda_sm20_div_s64
        .type           $__internal_8_$__cuda_sm20_div_s64,@function
        .size           $__internal_8_$__cuda_sm20_div_s64,(.L_x_11586 - $__internal_8_$__cuda_sm20_div_s64)
$__internal_8_$__cuda_sm20_div_s64:
        /* <DEDUP_REMOVED lines=29> */
[----:B------:R-:W-:Y:S01]  /*4cd0*/  IADD3 R12, P0, PT, RZ, -R50, RZ ;  /* 0x80000032ff0c7210 */ /* 0x000fe20007f1e0ff */
[----:B------:R-:W-:Y:S02]  /*4ce0*/  IMAD.MOV.U32 R51, RZ, RZ, RZ ;  /* 0x000000ffff337224 */ /* 0x000fe400078e00ff */
[----:B------:R-:W-:Y:S02]  /*4cf0*/  IMAD R0, R13, R40, R0 ;  /* 0x000000280d007224 */ /* 0x000fe400078e0200 */
[----:B------:R-:W-:-:S04]  /*4d00*/  IMAD.HI.U32 R42, R43, R12, RZ ;  /* 0x0000000c2b2a7227 */ /* 0x000fc800078e00ff */
[----:B------:R-:W-:-:S04]  /*4d10*/  IMAD.X R0, RZ, RZ, ~R0, P0 ;  /* 0x000000ffff007224 */ /* 0x000fc800000e0e00 */
[----:B------:R-:W-:-:S04]  /*4d20*/  IMAD.WIDE.U32 R42, P0, R43, R0, R42 ;  /* 0x000000002b2a7225 */ /* 0x000fc8000780002a */
[----:B------:R-:W-:-:S04]  /*4d30*/  IMAD.HI.U32 R24, R13, R0, RZ ;  /* 0x000000000d187227 */ /* 0x000fc800078e00ff */
[----:B------:R-:W-:Y:S01]  /*4d40*/  IMAD.HI.U32 R12, P3, R13, R12, R42 ;  /* 0x0000000c0d0c7227 */ /* 0x000fe2000786002a */
[----:B------:R-:W-:-:S03]  /*4d50*/  IADD3.X R43, PT, PT, R24, R13, RZ, P0, !PT ;  /* 0x0000000d182b7210 */ /* 0x000fc600007fe4ff */
[----:B------:R-:W-:Y:S01]  /*4d60*/  IMAD R13, R13, R0, RZ ;  /* 0x000000000d0d7224 */ /* 0x000fe200078e02ff */
[----:B------:R-:W-:-:S04]  /*4d70*/  IADD3 R0, P0, PT, RZ, -R25, RZ ;  /* 0x80000019ff007210 */ /* 0x000fc80007f1e0ff */
[----:B------:R-:W-:Y:S01]  /*4d80*/  IADD3 R13, P2, PT, R13, R12, RZ ;  /* 0x0000000c0d0d7210 */ /* 0x000fe20007f5e0ff */
[----:B------:R-:W-:Y:S01]  /*4d90*/  IMAD.X R12, RZ, RZ, ~R19, P0 ;  /* 0x000000ffff0c7224 */ /* 0x000fe200000e0e13 */
[----:B------:R-:W-:Y:S02]  /*4da0*/  SEL R0, R0, R25, !P1 ;  /* 0x0000001900007207 */ /* 0x000fe40004800000 */
[----:B------:R-:W-:Y:S02]  /*4db0*/  IADD3.X R43, PT, PT, RZ, RZ, R43, P2, P3 ;  /* 0x000000ffff2b7210 */ /* 0x000fe400017e642b */
[----:B------:R-:W-:Y:S01]  /*4dc0*/  SEL R12, R12, R19, !P1 ;  /* 0x000000130c0c7207 */ /* 0x000fe20004800000 */
[----:B------:R-:W-:-:S04]  /*4dd0*/  IMAD.HI.U32 R50, R13, R0, RZ ;  /* 0x000000000d327227 */ /* 0x000fc800078e00ff */
[-C--:B------:R-:W-:Y:S02]  /*4de0*/  IMAD R24, R43, R12.reuse, RZ ;  /* 0x0000000c2b187224 */ /* 0x080fe400078e02ff */
[----:B------:R-:W-:-:S04]  /*4df0*/  IMAD.WIDE.U32 R50, R13, R12, R50 ;  /* 0x0000000c0d327225 */ /* 0x000fc800078e0032 */
[----:B------:R-:W-:-:S05]  /*4e00*/  IMAD.HI.U32 R13, P2, R43, R0, R50 ;  /* 0x000000002b0d7227 */ /* 0x000fca0007840032 */
[----:B------:R-:W-:-:S05]  /*4e10*/  IADD3 R24, P1, PT, R24, R13, RZ ;  /* 0x0000000d18187210 */ /* 0x000fca0007f3e0ff */
[----:B------:R-:W-:-:S04]  /*4e20*/  IMAD.WIDE.U32 R50, R24, R40, RZ ;  /* 0x0000002818327225 */ /* 0x000fc800078e00ff */
[----:B------:R-:W-:Y:S01]  /*4e30*/  IMAD R23, R24, R41, R51 ;  /* 0x0000002918177224 */ /* 0x000fe200078e0233 */
[----:B------:R-:W-:Y:S01]  /*4e40*/  IADD3 R13, P0, PT, -R50, R0, RZ ;  /* 0x00000000320d7210 */ /* 0x000fe20007f1e1ff */
[----:B------:R-:W-:-:S04]  /*4e50*/  IMAD.HI.U32 R0, R43, R12, RZ ;  /* 0x0000000c2b007227 */ /* 0x000fc800078e00ff */
[----:B------:R-:W-:Y:S01]  /*4e60*/  IMAD.X R0, RZ, RZ, R0, P2 ;  /* 0x000000ffff007224 */ /* 0x000fe200010e0600 */
[----:B------:R-:W-:-:S03]  /*4e70*/  ISETP.GE.U32.AND P2, PT, R13, R40, PT ;  /* 0x000000280d00720c */ /* 0x000fc60003f46070 */
[----:B------:R-:W-:-:S04]  /*4e80*/  IMAD.X R0, RZ, RZ, R0, P1 ;  /* 0x000000ffff007224 */ /* 0x000fc800008e0600 */
[----:B------:R-:W-:-:S05]  /*4e90*/  IMAD R23, R0, R40, R23 ;  /* 0x0000002800177224 */ /* 0x000fca00078e0217 */
[----:B------:R-:W-:Y:S02]  /*4ea0*/  IADD3.X R23, PT, PT, ~R23, R12, RZ, P0, !PT ;  /* 0x0000000c17177210 */ /* 0x000fe400007fe5ff */
[----:B------:R-:W-:Y:S02]  /*4eb0*/  IADD3 R12, P0, PT, R13, -R40, RZ ;  /* 0x800000280d0c7210 */ /* 0x000fe40007f1e0ff */
[----:B------:R-:W-:-:S04]  /*4ec0*/  ISETP.GE.U32.AND.EX P2, PT, R23, R41, PT, P2 ;  /* 0x000000291700720c */ /* 0x000fc80003f46120 */
[----:B------:R-:W-:Y:S01]  /*4ed0*/  SEL R13, R12, R13, P2 ;  /* 0x0000000d0c0d7207 */ /* 0x000fe20001000000 */
[----:B------:R-:W-:-:S03]  /*4ee0*/  IMAD.X R12, R23, 0x1, ~R41, P0 ;  /* 0x00000001170c7824 */ /* 0x000fc600000e0e29 */
[----:B------:R-:W-:Y:S01]  /*4ef0*/  ISETP.GE.U32.AND P1, PT, R13, R40, PT ;  /* 0x000000280d00720c */ /* 0x000fe20003f26070 */
[----:B------:R-:W-:Y:S01]  /*4f00*/  IMAD.MOV.U32 R40, RZ, RZ, R16 ;  /* 0x000000ffff287224 */ /* 0x000fe200078e0010 */
[----:B------:R-:W-:Y:S02]  /*4f10*/  IADD3 R13, P0, PT, R24, 0x1, RZ ;  /* 0x00000001180d7810 */ /* 0x000fe40007f1e0ff */
[----:B------:R-:W-:Y:S02]  /*4f20*/  SEL R23, R12, R23, P2 ;  /* 0x000000170c177207 */ /* 0x000fe40001000000 */
[----:B------:R-:W-:Y:S01]  /*4f30*/  SEL R24, R13, R24, P2 ;  /* 0x000000180d187207 */ /* 0x000fe20001000000 */
[----:B------:R-:W-:Y:S01]  /*4f40*/  IMAD.X R13, RZ, RZ, R0, P0 ;  /* 0x000000ffff0d7224 */ /* 0x000fe200000e0600 */
[----:B------:R-:W-:Y:S01]  /*4f50*/  ISETP.GE.U32.AND.EX P1, PT, R23, R41, PT, P1 ;  /* 0x000000291700720c */ /* 0x000fe20003f26110 */
[----:B------:R-:W-:Y:S01]  /*4f60*/  IMAD.MOV.U32 R41, RZ, RZ, 0x0 ;  /* 0x00000000ff297424 */ /* 0x000fe200078e00ff */
[----:B------:R-:W-:-:S02]  /*4f70*/  IADD3 R23, P0, PT, R24, 0x1, RZ ;  /* 0x0000000118177810 */ /* 0x000fc40007f1e0ff */
[----:B------:R-:W-:Y:S02]  /*4f80*/  SEL R13, R13, R0, P2 ;  /* 0x000000000d0d7207 */ /* 0x000fe40001000000 */
[----:B------:R-:W-:Y:S02]  /*4f90*/  SEL R23, R23, R24, P1 ;  /* 0x0000001817177207 */ /* 0x000fe40000800000 */
[----:B------:R-:W-:Y:S01]  /*4fa0*/  LOP3.LUT R12, R18, R19, RZ, 0x3c, !PT ;  /* 0x00000013120c7212 */ /* 0x000fe200078e3cff */
[----:B------:R-:W-:Y:S01]  /*4fb0*/  IMAD.X R0, RZ, RZ, R13, P0 ;  /* 0x000000ffff007224 */ /* 0x000fe200000e060d */
[----:B------:R-:W-:Y:S02]  /*4fc0*/  ISETP.NE.U32.AND P0, PT, R20, RZ, PT ;  /* 0x000000ff1400720c */ /* 0x000fe40003f05070 */
[----:B------:R-:W-:Y:S02]  /*4fd0*/  ISETP.GE.AND P2, PT, R12, RZ, PT ;  /* 0x000000ff0c00720c */ /* 0x000fe40003f46270 */
[----:B------:R-:W-:-:S02]  /*4fe0*/  SEL R13, R0, R13, P1 ;  /* 0x0000000d000d7207 */ /* 0x000fc40000800000 */
[----:B------:R-:W-:Y:S02]  /*4ff0*/  IADD3 R0, P1, PT, RZ, -R23, RZ ;  /* 0x80000017ff007210 */ /* 0x000fe40007f3e0ff */
[----:B------:R-:W-:Y:S02]  /*5000*/  ISETP.NE.AND.EX P0, PT, R18, RZ, PT, P0 ;  /* 0x000000ff1200720c */ /* 0x000fe40003f05300 */
[----:B------:R-:W-:Y:S02]  /*5010*/  IADD3.X R12, PT, PT, RZ, ~R13, RZ, P1, !PT ;  /* 0x8000000dff0c7210 */ /* 0x000fe40000ffe4ff */
[----:B------:R-:W-:Y:S02]  /*5020*/  SEL R0, R0, R23, !P2 ;  /* 0x0000001700007207 */ /* 0x000fe40005000000 */
[----:B------:R-:W-:Y:S02]  /*5030*/  SEL R12, R12, R13, !P2 ;  /* 0x0000000d0c0c7207 */ /* 0x000fe40005000000 */
[----:B------:R-:W-:-:S02]  /*5040*/  SEL R0, R0, 0xffffffff, P0 ;  /* 0xffffffff00007807 */ /* 0x000fc40000000000 */
[----:B------:R-:W-:Y:S01]  /*5050*/  SEL R13, R12, 0xffffffff, P0 ;  /* 0xffffffff0c0d7807 */ /* 0x000fe20000000000 */
[----:B------:R-:W-:Y:S06]  /*5060*/  RET.REL.NODEC R40 `(_ZN5flash32flash_fwd_splitkv_combine_kernelI23Flash_fwd_kernel_traitsILi96ELi64ELi128ELi4ELb0ELb0EN7cutlass10bfloat16_tE19Flash_kernel_traitsILi96ELi64ELi128ELi4ES3_EELi16ELi6ELb1EEEvNS_16Flash_fwd_paramsE) ;  /* 0xffffffac28e47950 */ /* 0x000fec0003c3ffff */
.L_x_283:
        /* <DEDUP_REMOVED lines=9> */
.L_x_11586:


//--------------------- .text._ZN5flash32flash_fwd_splitkv_combine_kernelI23Flash_fwd_kernel_traitsILi96ELi64ELi128ELi4ELb0ELb0EN7cutlass10bfloat16_tE19Flash_kernel_traitsILi96ELi64ELi128ELi4ES3_EELi16ELi5ELb1EEEvNS_16Flash_fwd_paramsE --------------------------
	.section	.text._ZN5flash32flash_fwd_splitkv_combine_kernelI23Flash_fwd_kernel_traitsILi96ELi64ELi128ELi4ELb0ELb0EN7cutlass10bfloat16_tE19Flash_kernel_traitsILi96ELi64ELi128ELi4ES3_EELi16ELi5ELb1EEEvNS_16Flash_fwd_paramsE,"ax",@progbits
	.align	128
        .global         _ZN5flash32flash_fwd_splitkv_combine_kernelI23Flash_fwd_kernel_traitsILi96ELi64ELi128ELi4ELb0ELb0EN7cutlass10bfloat16_tE19Flash_kernel_traitsILi96ELi64ELi128ELi4ES3_EELi16ELi5ELb1EEEvNS_16Flash_fwd_paramsE
        .type           _ZN5flash32flash_fwd_splitkv_combine_kernelI23Flash_fwd_kernel_traitsILi96ELi64ELi128ELi4ELb0ELb0EN7cutlass10bfloat16_tE19Flash_kernel_traitsILi96ELi64ELi128ELi4ES3_EELi16ELi5ELb1EEEvNS_16Flash_fwd_paramsE,@function
        .size           _ZN5flash32flash_fwd_splitkv_combine_kernelI23Flash_fwd_kernel_traitsILi96ELi64ELi128ELi4ELb0ELb0EN7cutlass10bfloat16_tE19Flash_kernel_traitsILi96ELi64ELi128ELi4ES3_EELi16ELi5ELb1EEEvNS_16Flash_fwd_paramsE,(.L_x_11587 - _ZN5flash32flash_fwd_splitkv_combine_kernelI23Flash_fwd_kernel_traitsILi96ELi64ELi128ELi4ELb0ELb0EN7cutlass10bfloat16_tE19Flash_kernel_traitsILi96ELi64ELi128ELi4ES3_EELi16ELi5ELb1EEEvNS_16Flash_fwd_paramsE)
        .other          _ZN5flash32flash_fwd_splitkv_combine_kernelI23Flash_fwd_kernel_traitsILi96ELi64ELi128ELi4ELb0ELb0EN7cutlass10bfloat16_tE19Flash_kernel_traitsILi96ELi64ELi128ELi4ES3_EELi16ELi5ELb1EEEvNS_16Flash_fwd_paramsE,@"STO_CUDA_ENTRY STV_DEFAULT"
_ZN5flash32flash_fwd_splitkv_combine_kernelI23Flash_fwd_kernel_traitsILi96ELi64ELi128ELi4ELb0ELb0EN7cutlass10bfloat16_tE19Flash_kernel_traitsILi96ELi64ELi128ELi4ES3_EELi16ELi5ELb1EEEvNS_16Flash_fwd_paramsE:
.text._ZN5flash32flash_fwd_splitkv_combine_kernelI23Flash_fwd_kernel_traitsILi96ELi64ELi128ELi4ELb0ELb0EN7cutlass10bfloat16_tE19Flash_kernel_traitsILi96ELi64ELi128ELi4ES3_EELi16ELi5ELb1EEEvNS_16Flash_fwd_paramsE:
        /* <DEDUP_REMOVED lines=33> */
.L_x_284:
[----:B------:R-:W-:Y:S01]  /*0210*/  IMAD.MOV.U32 R25, RZ, RZ, R30 ;  /* 0x000000ffff197224 */ /* 0x000fe200078e001e */
[----:B------:R-:W-:Y:S01]  /*0220*/  MOV R18, R37 ;  /* 0x0000002500127202 */ /* 0x000fe20000000f00 */
[----:B------:R-:W-:Y:S01]  /*0230*/  IMAD.MOV.U32 R17, RZ, RZ, R4 ;  /* 0x000000ffff117224 */ /* 0x000fe200078e0004 */
[----:B------:R-:W-:Y:S02]  /*0240*/  MOV R15, R3 ;  /* 0x00000003000f7202 */ /* 0x000fe40000000f00 */
[----:B------:R-:W-:Y:S02]  /*0250*/  MOV R16, 0x270 ;  /* 0x0000027000107802 */ /* 0x000fe40000000f00 */
[----:B------:R-:W-:Y:S05]  /*0260*/  CALL.REL.NOINC `($__internal_9_$__cuda_sm20_div_s64) ;  /* 0x0000004000747944 */ /* 0x000fea0003c00000 */
.L_x_285:
        /* <DEDUP_REMOVED lines=30> */
.L_x_287:
[----:B------:R-:W-:Y:S01]  /*0450*/  IMAD.MOV.U32 R25, RZ, RZ, R12 ;  /* 0x000000ffff197224 */ /* 0x000fe200078e000c */
[----:B------:R-:W-:Y:S02]  /*0460*/  MOV R17, R13 ;  /* 0x0000000d00117202 */ /* 0x000fe40000000f00 */
[----:B------:R-:W-:Y:S02]  /*0470*/  MOV R16, 0x490 ;  /* 0x0000049000107802 */ /* 0x000fe40000000f00 */
[----:B------:R-:W-:Y:S05]  /*0480*/  CALL.REL.NOINC `($__internal_9_$__cuda_sm20_div_s64) ;  /* 0x0000003c00ec7944 */ /* 0x000fea0003c00000 */
[----:B------:R-:W-:Y:S02]  /*0490*/  MOV R26, R12 ;  /* 0x0000000c001a7202 */ /* 0x000fe40000000f00 */
[----:B------:R-:W-:Y:S02]  /*04a0*/  MOV R27, R13 ;  /* 0x0000000d001b7202 */ /* 0x000fe40000000f00 */
.L_x_288:
[----:B------:R-:W-:Y:S05]  /*04b0*/  BSYNC.RECONVERGENT B0 ;  /* 0x0000000000007941 */ /* 0x000fea0003800200 */
.L_x_286:
        /* <DEDUP_REMOVED lines=55> */
.L_x_290:
[----:B------:R-:W-:Y:S01]  /*0830*/  IMAD.MOV.U32 R25, RZ, RZ, R18 ;  /* 0x000000ffff197224 */ /* 0x000fe200078e0012 */
[----:B------:R-:W-:Y:S01]  /*0840*/  MOV R18, R10 ;  /* 0x0000000a00127202 */ /* 0x000fe20000000f00 */
[----:B------:R-:W-:Y:S01]  /*0850*/  IMAD.MOV.U32 R17, RZ, RZ, R15 ;  /* 0x000000ffff117224 */ /* 0x000fe200078e000f */
[----:B------:R-:W-:Y:S02]  /*0860*/  MOV R15, R11 ;  /* 0x0000000b000f7202 */ /* 0x000fe40000000f00 */
[----:B------:R-:W-:Y:S02]  /*0870*/  MOV R16, 0x890 ;  /* 0x0000089000107802 */ /* 0x000fe40000000f00 */
[----:B------:R-:W-:Y:S05]  /*0880*/  CALL.REL.NOINC `($__internal_9_$__cuda_sm20_div_s64) ;  /* 0x0000003800ec7944 */ /* 0x000fea0003c00000 */
.L_x_291:
[----:B------:R-:W-:Y:S05]  /*0890*/  BSYNC.RECONVERGENT B0 ;  /* 0x0000000000007941 */ /* 0x000fea0003800200 */
.L_x_289:
[----:B------:R-:W0:Y:S01]  /*08a0*/  LDC R21, c[0x0][0x434] ;  /* 0x00010d00ff157b82 */ /* 0x000e220000000800 */
[----:B------:R-:W-:Y:S01]  /*08b0*/  IMAD.MOV.U32 R8, RZ, RZ, RZ ;  /* 0x000000ffff087224 */ /* 0x000fe200078e00ff */
[----:B------:R-:W-:Y:S01]  /*08c0*/  BSSY.RECONVERGENT B0, `(.L_x_292) ;  /* 0x0000078000007945 */ /* 0x000fe20003800200 */
[----:B0-----:R-:W-:-:S04]  /*08d0*/  IABS R6, R21 ;  /* 0x0000001500067213 */ /* 0x001fc80000000000 */
[----:B------:R-:W0:Y:S08]  /*08e0*/  I2F.RP R14, R6 ;  /* 0x00000006000e7306 */ /* 0x000e300000209400 */
        /* <DEDUP_REMOVED lines=9> */
[----:B------:R-:W-:Y:S01]  /*0980*/  IMAD.MOV.U32 R7, RZ, RZ, R2 ;  /* 0x000000ffff077224 */ /* 0x000fe200078e0002 */
[----:B------:R-:W-:-:S03]  /*0990*/  SHF.R.S32.HI R0, RZ, 0x1f, R21 ;  /* 0x0000001fff007819 */ /* 0x000fc60000011415 */
[----:B------:R-:W-:Y:S01]  /*09a0*/  IMAD.HI.U32 R2, R8, R7, RZ ;  /* 0x0000000708027227 */ /* 0x000fe200078e00ff */
[----:B------:R-:W-:-:S03]  /*09b0*/  LOP3.LUT R0, R0, 0x1, RZ, 0xfc, !PT ;  /* 0x0000000100007812 */ /* 0x000fc600078efcff */
[----:B------:R-:W-:-:S04]  /*09c0*/  IMAD.MOV R5, RZ, RZ, -R2 ;  /* 0x000000ffff057224 */ /* 0x000fc800078e0a02 */
[----:B------:R-:W-:-:S05]  /*09d0*/  IMAD R5, R6, R5, R7 ;  /* 0x0000000506057224 */ /* 0x000fca00078e0207 */
[----:B------:R-:W-:-:S13]  /*09e0*/  ISETP.GT.U32.AND P1, PT, R6, R5, PT ;  /* 0x000000050600720c */ /* 0x000fda0003f24070 */
[----:B------:R-:W-:Y:S02]  /*09f0*/  @!P1 IMAD.IADD R5, R5, 0x1, -R6 ;  /* 0x0000000105059824 */ /* 0x000fe400078e0a06 */
[----:B------:R-:W-:Y:S01]  /*0a00*/  @!P1 VIADD R2, R2, 0x1 ;  /* 0x0000000102029836 */ /* 0x000fe20000000000 */
[----:B------:R-:W-:Y:S02]  /*0a10*/  ISETP.NE.AND P1, PT, R21, RZ, PT ;  /* 0x000000ff1500720c */ /* 0x000fe40003f25270 */
[----:B------:R-:W-:-:S13]  /*0a20*/  ISETP.GE.U32.AND P0, PT, R5, R6, PT ;  /* 0x000000060500720c */ /* 0x000fda0003f06070 */
[----:B------:R-:W-:-:S04]  /*0a30*/  @P0 VIADD R2, R2, 0x1 ;  /* 0x0000000102020836 */ /* 0x000fc80000000000 */
[----:B------:R-:W-:-:S04]  /*0a40*/  IMAD.MOV.U32 R5, RZ, RZ, R2 ;  /* 0x000000ffff057224 */ /* 0x000fc800078e0002 */
[----:B------:R-:W-:Y:S01]  /*0a50*/  @!P2 IMAD.MOV R5, RZ, RZ, -R5 ;  /* 0x000000ffff05a224 */ /* 0x000fe200078e0a05 */
[----:B------:R-:W-:-:S05]  /*0a60*/  @!P1 LOP3.LUT R5, RZ, R21, RZ, 0x33, !PT ;  /* 0x00000015ff059212 */ /* 0x000fca00078e33ff */
[----:B------:R-:W-:Y:S02]  /*0a70*/  IMAD R9, R5, R0, RZ ;  /* 0x0000000005097224 */ /* 0x000fe400078e02ff */
[----:B------:R-:W0:Y:S03]  /*0a80*/  LDC R0, c[0x0][0x3e0] ;  /* 0x0000f800ff007b82 */ /* 0x000e260000000800 */
[-C--:B------:R-:W-:Y:S02]  /*0a90*/  IABS R14, R9.reuse ;  /* 0x00000009000e7213 */ /* 0x080fe40000000000 */
[----:B------:R-:W-:Y:S02]  /*0aa0*/  IABS R17, R9 ;  /* 0x0000000900117213 */ /* 0x000fe40000000000 */
[----:B------:R-:W1:Y:S03]  /*0ab0*/  I2F.RP R7, R14 ;  /* 0x0000000e00077306 */ /* 0x000e660000209400 */
[----:B------:R-:W-:-:S05]  /*0ac0*/  IMAD.MOV R17, RZ, RZ, -R17 ;  /* 0x000000ffff117224 */ /* 0x000fca00078e0a11 */
[----:B-1----:R-:W1:Y:S01]  /*0ad0*/  MUFU.RCP R2, R7 ;  /* 0x0000000700027308 */ /* 0x002e620000001000 */
[----:B0-----:R-:W-:Y:S02]  /*0ae0*/  IABS R8, R0 ;  /* 0x0000000000087213 */ /* 0x001fe40000000000 */
[----:B------:R-:W-:-:S05]  /*0af0*/  ISETP.NE.AND P5, PT, R0, RZ, PT ;  /* 0x000000ff0000720c */ /* 0x000fca0003fa5270 */
[----:B------:R-:W0:Y:S01]  /*0b00*/  I2F.RP R6, R8 ;  /* 0x0000000800067306 */ /* 0x000e220000209400 */
[----:B-1----:R-:W-:Y:S02]  /*0b10*/  VIADD R22, R2, 0xffffffe ;  /* 0x0ffffffe02167836 */ /* 0x002fe40000000000 */
[----:B------:R-:W-:-:S05]  /*0b20*/  VIADD R2, R0, 0xffffffff ;  /* 0xffffffff00027836 */ /* 0x000fca0000000000 */
[----:B------:R-:W1:Y:S01]  /*0b30*/  F2I.FTZ.U32.TRUNC.NTZ R23, R22 ;  /* 0x0000001600177305 */ /* 0x000e62000021f000 */
[----:B------:R-:W-:-:S07]  /*0b40*/  IADD3 R7, PT, PT, R2, R14, RZ ;  /* 0x0000000e02077210 */ /* 0x000fce0007ffe0ff */
[----:B0-----:R-:W0:Y:S01]  /*0b50*/  MUFU.RCP R18, R6 ;  /* 0x0000000600127308 */ /* 0x001e220000001000 */
[----:B-1----:R-:W-:Y:S02]  /*0b60*/  IMAD.MOV R15, RZ, RZ, -R23 ;  /* 0x000000ffff0f7224 */ /* 0x002fe400078e0a17 */
[----:B------:R-:W-:Y:S02]  /*0b70*/  IMAD.MOV.U32 R22, RZ, RZ, RZ ;  /* 0x000000ffff167224 */ /* 0x000fe400078e00ff */
[----:B------:R-:W-:Y:S01]  /*0b80*/  IMAD R16, R15, R14, RZ ;  /* 0x0000000e0f107224 */ /* 0x000fe200078e02ff */
[----:B------:R-:W-:-:S03]  /*0b90*/  IABS R15, R7 ;  /* 0x00000007000f7213 */ /* 0x000fc60000000000 */
[----:B------:R-:W-:-:S04]  /*0ba0*/  IMAD.HI.U32 R16, R23, R16, R22 ;  /* 0x0000001017107227 */ /* 0x000fc800078e0016 */
[----:B0-----:R-:W-:Y:S02]  /*0bb0*/  VIADD R18, R18, 0xffffffe ;  /* 0x0ffffffe12127836 */ /* 0x001fe40000000000 */
[----:B------:R-:W-:Y:S02]  /*0bc0*/  IMAD.HI.U32 R16, R16, R15, RZ ;  /* 0x0000000f10107227 */ /* 0x000fe400078e00ff */
[----:B------:R-:W0:Y:S02]  /*0bd0*/  F2I.FTZ.U32.TRUNC.NTZ R19, R18 ;  /* 0x0000001200137305 */ /* 0x000e24000021f000 */
[----:B------:R-:W-:-:S05]  /*0be0*/  IMAD R17, R16, R17, R15 ;  /* 0x0000001110117224 */ /* 0x000fca00078e020f */
[----:B------:R-:W-:Y:S01]  /*0bf0*/  ISETP.GT.U32.AND P1, PT, R14, R17, PT ;  /* 0x000000110e00720c */ /* 0x000fe20003f24070 */
[----:B0-----:R-:W-:Y:S02]  /*0c00*/  IMAD.MOV R6, RZ, RZ, -R19 ;  /* 0x000000ffff067224 */ /* 0x001fe400078e0a13 */
[----:B------:R-:W-:Y:S02]  /*0c10*/  IMAD.MOV.U32 R18, RZ, RZ, RZ ;  /* 0x000000ffff127224 */ /* 0x000fe400078e00ff */
[----:B------:R-:W-:-:S08]  /*0c20*/  IMAD R6, R6, R8, RZ ;  /* 0x0000000806067224 */ /* 0x000fd000078e02ff */
[----:B------:R-:W-:Y:S02]  /*0c30*/  @!P1 IMAD.IADD R17, R17, 0x1, -R14 ;  /* 0x0000000111119824 */ /* 0x000fe400078e0a0e */
[----:B------:R-:W-:-:S03]  /*0c40*/  IMAD.HI.U32 R6, R19, R6, R18 ;  /* 0x0000000613067227 */ /* 0x000fc600078e0012 */
[-C--:B------:R-:W-:Y:S01]  /*0c50*/  ISETP.GE.U32.AND P2, PT, R17, R14.reuse, PT ;  /* 0x0000000e1100720c */ /* 0x080fe20003f46070 */
[----:B------:R-:W-:Y:S01]  /*0c60*/  @!P1 VIADD R16, R16, 0x1 ;  /* 0x0000000110109836 */ /* 0x000fe20000000000 */
[----:B------:R-:W-:Y:S01]  /*0c70*/  ISETP.NE.AND P1, PT, R9, RZ, PT ;  /* 0x000000ff0900720c */ /* 0x000fe20003f25270 */
[----:B------:R-:W-:Y:S01]  /*0c80*/  IMAD.HI.U32 R20, R6, R15, RZ ;  /* 0x0000000f06147227 */ /* 0x000fe200078e00ff */
[C---:B------:R-:W-:Y:S02]  /*0c90*/  LOP3.LUT R6, R7.reuse, R14, RZ, 0x3c, !PT ;  /* 0x0000000e07067212 */ /* 0x040fe400078e3cff */
[----:B------:R-:W-:Y:S01]  /*0ca0*/  LOP3.LUT R7, R7, R0, RZ, 0x3c, !PT ;  /* 0x0000000007077212 */ /* 0x000fe200078e3cff */
[----:B------:R-:W-:Y:S01]  /*0cb0*/  IMAD.MOV R17, RZ, RZ, -R20 ;  /* 0x000000ffff117224 */ /* 0x000fe200078e0a14 */
[----:B------:R-:W-:Y:S02]  /*0cc0*/  ISETP.GE.AND P0, PT, R6, RZ, PT ;  /* 0x000000ff0600720c */ /* 0x000fe40003f06270 */
[----:B------:R-:W0:Y:S01]  /*0cd0*/  LDC.U8 R6, c[0x0][0x549] ;  /* 0x00015240ff067b82 */ /* 0x000e220000000000 */
[----:B------:R-:W-:-:S02]  /*0ce0*/  IMAD R15, R8, R17, R15 ;  /* 0x00000011080f7224 */ /* 0x000fc400078e020f */
[----:B------:R-:W-:Y:S02]  /*0cf0*/  @P2 IADD3 R16, PT, PT, R16, 0x1, RZ ;  /* 0x0000000110102810 */ /* 0x000fe40007ffe0ff */
[----:B------:R-:W-:Y:S02]  /*0d00*/  ISETP.GE.AND P2, PT, R7, RZ, PT ;  /* 0x000000ff0700720c */ /* 0x000fe40003f46270 */
[----:B------:R-:W-:-:S04]  /*0d10*/  ISETP.GT.U32.AND P3, PT, R8, R15, PT ;  /* 0x0000000f0800720c */ /* 0x000fc80003f64070 */
[----:B------:R-:W-:Y:S01]  /*0d20*/  @!P0 IMAD.MOV R16, RZ, RZ, -R16 ;  /* 0x000000ffff108224 */ /* 0x000fe200078e0a10 */
[----:B------:R-:W-:-:S04]  /*0d30*/  @!P1 LOP3.LUT R16, RZ, R14, RZ, 0x33, !PT ;  /* 0x0000000eff109212 */ /* 0x000fc800078e33ff */
[----:B------:R-:W-:-:S04]  /*0d40*/  ISETP.LT.U32.AND P0, PT, R12, R16, PT ;  /* 0x000000100c00720c */ /* 0x000fc80003f01070 */
[----:B------:R-:W-:Y:S02]  /*0d50*/  @!P3 IMAD.IADD R15, R15, 0x1, -R8 ;  /* 0x000000010f0fb824 */ /* 0x000fe400078e0a08 */
[----:B------:R-:W-:Y:S01]  /*0d60*/  @!P3 VIADD R20, R20, 0x1 ;  /* 0x000000011414b836 */ /* 0x000fe20000000000 */
[----:B------:R-:W-:Y:S02]  /*0d70*/  ISETP.NE.AND P3, PT, R5, RZ, PT ;  /* 0x000000ff0500720c */ /* 0x000fe40003f65270 */
[----:B------:R-:W-:Y:S02]  /*0d80*/  ISETP.GE.U32.AND P1, PT, R15, R8, PT ;  /* 0x000000080f00720c */ /* 0x000fe40003f26070 */
[----:B------:R-:W-:Y:S02]  /*0d90*/  SHF.R.S32.HI R15, RZ, 0x1f, R16 ;  /* 0x0000001fff0f7819 */ /* 0x000fe40000011410 */
[----:B0-----:R-:W-:Y:S02]  /*0da0*/  ISETP.NE.AND P4, PT, R6, RZ, PT ;  /* 0x000000ff0600720c */ /* 0x001fe40003f85270 */
[----:B------:R-:W-:-:S02]  /*0db0*/  ISETP.LT.AND.EX P0, PT, R13, R15, PT, P0 ;  /* 0x0000000f0d00720c */ /* 0x000fc40003f01300 */
[----:B------:R-:W-:Y:S02]  /*0dc0*/  SEL R6, RZ, 0x1, !P3 ;  /* 0x00000001ff067807 */ /* 0x000fe40005800000 */
[C---:B------:R-:W-:Y:S02]  /*0dd0*/  SEL R7, R13.reuse, R15, P0 ;  /* 0x0000000f0d077207 */ /* 0x040fe40000000000 */
[----:B------:R-:W-:Y:S01]  /*0de0*/  SHF.R.S32.HI R5, RZ, 0x1f, R9 ;  /* 0x0000001fff057819 */ /* 0x000fe20000011409 */
[----:B------:R-:W-:Y:S01]  /*0df0*/  @P1 VIADD R20, R20, 0x1 ;  /* 0x0000000114141836 */ /* 0x000fe20000000000 */
[----:B------:R-:W-:Y:S02]  /*0e00*/  LOP3.LUT R8, R13, R7, RZ, 0xfc, !PT ;  /* 0x000000070d087212 */ /* 0x000fe400078efcff */
[----:B------:R-:W-:Y:S01]  /*0e10*/  LOP3.LUT R6, R5, R6, RZ, 0xfc, !PT ;  /* 0x0000000605067212 */ /* 0x000fe200078efcff */
[----:B------:R-:W-:Y:S01]  /*0e20*/  @!P2 IMAD.MOV R20, RZ, RZ, -R20 ;  /* 0x000000ffff14a224 */ /* 0x000fe200078e0a14 */
[----:B------:R-:W-:-:S02]  /*0e30*/  ISETP.NE.U32.AND P1, PT, R8, RZ, PT ;  /* 0x000000ff0800720c */ /* 0x000fc40003f25070 */
[----:B------:R-:W-:Y:S02]  /*0e40*/  @!P5 LOP3.LUT R20, RZ, R0, RZ, 0x33, !PT ;  /* 0x00000000ff14d212 */ /* 0x000fe400078e33ff */
[----:B------:R-:W-:Y:S02]  /*0e50*/  SEL R21, R21, 0x1, !P4 ;  /* 0x0000000115157807 */ /* 0x000fe40006000000 */
[----:B------:R-:W-:-:S07]  /*0e60*/  SEL R8, R12, R16, P0 ;  /* 0x000000100c087207 */ /* 0x000fce0000000000 */
        /* <DEDUP_REMOVED lines=21> */
.L_x_293:
[----:B------:R-:W-:Y:S01]  /*0fc0*/  IMAD.MOV.U32 R25, RZ, RZ, R12 ;  /* 0x000000ffff197224 */ /* 0x000fe200078e000c */
[----:B------:R-:W-:Y:S01]  /*0fd0*/  MOV R18, R8 ;  /* 0x0000000800127202 */ /* 0x000fe20000000f00 */
[----:B------:R-:W-:Y:S01]  /*0fe0*/  IMAD.MOV.U32 R17, RZ, RZ, R13 ;  /* 0x000000ffff117224 */ /* 0x000fe200078e000d */
[----:B------:R-:W-:Y:S02]  /*0ff0*/  MOV R15, R7 ;  /* 0x00000007000f7202 */ /* 0x000fe40000000f00 */
[----:B------:R-:W-:Y:S02]  /*1000*/  MOV R16, 0x1020 ;  /* 0x0000102000107802 */ /* 0x000fe40000000f00 */
[----:B------:R-:W-:Y:S05]  /*1010*/  CALL.REL.NOINC `($__internal_9_$__cuda_sm20_div_s64) ;  /* 0x0000003400087944 */ /* 0x000fea0003c00000 */
[----:B------:R-:W-:Y:S02]  /*1020*/  MOV R40, R12 ;  /* 0x0000000c00287202 */ /* 0x000fe40000000f00 */
[----:B------:R-:W-:Y:S02]  /*1030*/  MOV R41, R13 ;  /* 0x0000000d00297202 */ /* 0x000fe40000000f00 */
.L_x_294:
[----:B------:R-:W-:Y:S05]  /*1040*/  BSYNC.RECONVERGENT B0 ;  /* 0x0000000000007941 */ /* 0x000fea0003800200 */
.L_x_292:
[-C--:B------:R-:W-:Y:S01]  /*1050*/  IABS R15, R29.reuse ;  /* 0x0000001d000f7213 */ /* 0x080fe20000000000 */
[----:B------:R-:W0:Y:S01]  /*1060*/  LDC R0, c[0x0][0x434] ;  /* 0x00010d00ff007b82 */ /* 0x000e220000000800 */
[----:B------:R-:W-:Y:S01]  /*1070*/  IABS R5, R29 ;  /* 0x0000001d00057213 */ /* 0x000fe20000000000 */
[----:B------:R-:W-:Y:S01]  /*1080*/  BSSY.RECONVERGENT B0, `(.L_x_295) ;  /* 0x000003e000007945 */ /* 0x000fe20003800200 */
[----:B------:R-:W1:Y:S03]  /*1090*/  I2F.RP R14, R15 ;  /* 0x0000000f000e7306 */ /* 0x000e660000209400 */
[----:B------:R-:W-:-:S05]  /*10a0*/  IMAD.MOV R5, RZ, RZ, -R5 ;  /* 0x000000ffff057224 */ /* 0x000fca00078e0a05 */
        /* <DEDUP_REMOVED lines=19> */
[----:B------:R-:W-:Y:S02]  /*11e0*/  IMAD.MOV.U32 R5, RZ, RZ, R13 ;  /* 0x000000ffff057224 */ /* 0x000fe400078e000d */
[----:B------:R-:W-:Y:S02]  /*11f0*/  IMAD R13, R20, R21, RZ ;  /* 0x00000015140d7224 */ /* 0x000fe400078e02ff */
        /* <DEDUP_REMOVED lines=31> */
.L_x_296:
[----:B------:R-:W-:Y:S01]  /*13f0*/  IMAD.MOV.U32 R25, RZ, RZ, R26 ;  /* 0x000000ffff197224 */ /* 0x000fe200078e001a */
[----:B------:R-:W-:Y:S01]  /*1400*/  MOV R17, R27 ;  /* 0x0000001b00117202 */ /* 0x000fe20000000f00 */
[----:B------:R-:W-:Y:S01]  /*1410*/  IMAD.MOV.U32 R18, RZ, RZ, R5 ;  /* 0x000000ffff127224 */ /* 0x000fe200078e0005 */
[----:B------:R-:W-:Y:S02]  /*1420*/  MOV R16, 0x1440 ;  /* 0x0000144000107802 */ /* 0x000fe40000000f00 */
[----:B------:R-:W-:Y:S05]  /*1430*/  CALL.REL.NOINC `($__internal_9_$__cuda_sm20_div_s64) ;  /* 0x0000003000007944 */ /* 0x000fea0003c00000 */
[----:B------:R-:W-:Y:S02]  /*1440*/  MOV R38, R12 ;  /* 0x0000000c00267202 */ /* 0x000fe40000000f00 */
[----:B------:R-:W-:Y:S02]  /*1450*/  MOV R39, R13 ;  /* 0x0000000d00277202 */ /* 0x000fe40000000f00 */
.L_x_297:
[----:B------:R-:W-:Y:S05]  /*1460*/  BSYNC.RECONVERGENT B0 ;  /* 0x0000000000007941 */ /* 0x000fea0003800200 */
.L_x_295:
        /* <DEDUP_REMOVED lines=11> */
[C---:B------:R-:W-:Y:S02]  /*1520*/  VIADD R31, R25.reuse, 0x10 ;  /* 0x00000010191f7836 */ /* 0x040fe40000000000 */
[C---:B------:R-:W-:Y:S01]  /*1530*/  VIADD R27, R25.reuse, 0x18 ;  /* 0x00000018191b7836 */ /* 0x040fe20000000000 */
[----:B-1----:R-:W-:Y:S01]  /*1540*/  ISETP.GE.OR P0, PT, R25, UR4, !P3 ;  /* 0x0000000419007c0c */ /* 0x002fe2000df06670 */
[----:B------:R-:W-:Y:S01]  /*1550*/  IMAD.X R35, RZ, RZ, RZ, P1 ;  /* 0x000000ffff237224 */ /* 0x000fe200008e06ff */
[----:B------:R-:W-:-:S02]  /*1560*/  ISETP.GE.OR P6, PT, R33, UR4, !P3 ;  /* 0x0000000421007c0c */ /* 0x000fc4000dfc6670 */
[----:B------:R-:W-:Y:S02]  /*1570*/  ISETP.GE.OR P5, PT, R31, UR4, !P3 ;  /* 0x000000041f007c0c */ /* 0x000fe4000dfa6670 */
[----:B------:R-:W-:-:S07]  /*1580*/  ISETP.GE.OR P3, PT, R27, UR4, !P3 ;  /* 0x000000041b007c0c */ /* 0x000fce000df66670 */
[----:B------:R-:W0:Y:S01]  /*1590*/  @!P0 LDC.64 R22, c[0x0][0x428] ;  /* 0x00010a00ff168b82 */ /* 0x000e220000000a00 */
[----:B------:R-:W-:Y:S01]  /*15a0*/  @!P0 IMAD.WIDE.U32 R42, R30, R25, R34 ;  /* 0x000000191e2a8225 */ /* 0x000fe200078e0022 */
[----:B------:R-:W-:-:S03]  /*15b0*/  @!P6 MOV R45, R35 ;  /* 0x00000023002de202 */ /* 0x000fc60000000f00 */
[----:B------:R-:W-:Y:S02]  /*15c0*/  @!P0 IMAD R20, R25, R4, R43 ;  /* 0x0000000419148224 */ /* 0x000fe400078e022b */
[----:B------:R-:W-:Y:S01]  /*15d0*/  @!P6 IMAD.MOV.U32 R44, RZ, RZ, R34 ;  /* 0x000000ffff2ce224 */ /* 0x000fe200078e0022 */
[----:B------:R-:W1:Y:S01]  /*15e0*/  @!P3 LDC.64 R12, c[0x0][0x428] ;  /* 0x00010a00ff0cbb82 */ /* 0x000e620000000a00 */
[----:B------:R-:W-:Y:S02]  /*15f0*/  @!P5 IMAD.MOV.U32 R43, RZ, RZ, R35 ;  /* 0x000000ffff2bd224 */ /* 0x000fe400078e0023 */
[----:B------:R-:W-:-:S05]  /*1600*/  @!P6 IMAD.WIDE.U32 R44, R30, R33, R44 ;  /* 0x000000211e2ce225 */ /* 0x000fca00078e002c */
[----:B------:R-:W3:Y:S08]  /*1610*/  @!P6 LDC.64 R16, c[0x0][0x428] ;  /* 0x00010a00ff10eb82 */ /* 0x000ef00000000a00 */
[----:B------:R-:W4:Y:S01]  /*1620*/  @!P5 LDC.64 R14, c[0x0][0x428] ;  /* 0x00010a00ff0edb82 */ /* 0x000f220000000a00 */
[----:B0-----:R-:W-:-:S04]  /*1630*/  @!P0 LEA R22, P1, R42, R22, 0x2 ;  /* 0x000000162a168211 */ /* 0x001fc800078210ff */
[----:B------:R-:W-:Y:S01]  /*1640*/  @!P0 LEA.HI.X R23, R42, R23, R20, 0x2, P1 ;  /* 0x000000172a178211 */ /* 0x000fe200008f1414 */
[--C-:B------:R-:W-:Y:S02]  /*1650*/  @!P5 IMAD.MOV.U32 R42, RZ, RZ, R34.reuse ;  /* 0x000000ffff2ad224 */ /* 0x100fe400078e0022 */
[----:B------:R-:W-:-:S04]  /*1660*/  @!P3 IMAD.WIDE.U32 R34, R30, R27, R34 ;  /* 0x0000001b1e22b225 */ /* 0x000fc800078e0022 */
[----:B------:R-:W-:-:S04]  /*1670*/  @!P5 IMAD.WIDE.U32 R42, R30, R31, R42 ;  /* 0x0000001f1e2ad225 */ /* 0x000fc800078e002a */
[----:B------:R-:W-:Y:S01]  /*1680*/  @!P6 IMAD R20, R33, R4, R45 ;  /* 0x000000042114e224 */ /* 0x000fe200078e022d */
[----:B---3--:R-:W-:Y:S01]  /*1690*/  @!P6 LEA R16, P2, R44, R16, 0x2 ;  /* 0x000000102c10e211 */ /* 0x008fe200078410ff */
[-C--:B------:R-:W-:Y:S02]  /*16a0*/  @!P5 IMAD R24, R31, R4.reuse, R43 ;  /* 0x000000041f18d224 */ /* 0x080fe400078e022b */
[----:B------:R-:W-:Y:S02]  /*16b0*/  @!P3 IMAD R27, R27, R4, R35 ;  /* 0x000000041b1bb224 */ /* 0x000fe400078e0223 */
[----:B------:R-:W-:Y:S01]  /*16c0*/  IMAD.MOV.U32 R4, RZ, RZ, -0x800000 ;  /* 0xff800000ff047424 */ /* 0x000fe200078e00ff */
[----:B----4-:R-:W-:-:S05]  /*16d0*/  @!P5 LEA R32, P1, R42, R14, 0x2 ;  /* 0x0000000e2a20d211 */ /* 0x010fca00078210ff */
[----:B--2---:R-:W2:Y:S01]  /*16e0*/  @!P0 LDG.E R4, desc[UR10][R22.64] ;  /* 0x0000000a16048981 */ /* 0x004ea2000c1e1900 */
[C---:B-1----:R-:W-:Y:S01]  /*16f0*/  @!P3 LEA R26, P0, R34.reuse, R12, 0x2 ;  /* 0x0000000c221ab211 */ /* 0x042fe200078010ff */
[----:B------:R-:W-:Y:S01]  /*1700*/  IMAD.MOV.U32 R12, RZ, RZ, -0x800000 ;  /* 0xff800000ff0c7424 */ /* 0x000fe200078e00ff */
[----:B------:R-:W-:Y:S02]  /*1710*/  MOV R14, 0xff800000 ;  /* 0xff800000000e7802 */ /* 0x000fe40000000f00 */
[----:B------:R-:W-:Y:S01]  /*1720*/  @!P3 LEA.HI.X R27, R34, R13, R27, 0x2, P0 ;  /* 0x0000000d221bb211 */ /* 0x000fe200000f141b */
[----:B------:R-:W-:Y:S01]  /*1730*/  IMAD.MOV.U32 R13, RZ, RZ, -0x800000 ;  /* 0xff800000ff0d7424 */ /* 0x000fe200078e00ff */
[----:B------:R-:W-:Y:S02]  /*1740*/  @!P6 LEA.HI.X R17, R44, R17, R20, 0x2, P2 ;  /* 0x000000112c11e211 */ /* 0x000fe400010f1414 */
[----:B------:R-:W-:-:S03]  /*1750*/  @!P5 LEA.HI.X R33, R42, R15, R24, 0x2, P1 ;  /* 0x0000000f2a21d211 */ /* 0x000fc600008f1418 */
[----:B------:R-:W3:Y:S01]  /*1760*/  @!P3 LDG.E R13, desc[UR10][R26.64] ;  /* 0x0000000a1a0db981 */ /* 0x000ee2000c1e1900 */
[----:B------:R-:W0:Y:S03]  /*1770*/  S2UR UR4, SR_CgaCtaId ;  /* 0x00000000000479c3 */ /* 0x000e260000008800 */
[----:B------:R-:W4:Y:S04]  /*1780*/  @!P6 LDG.E R12, desc[UR10][R16.64] ;  /* 0x0000000a100ce981 */ /* 0x000f28000c1e1900 */
[----:B------:R1:W5:Y:S01]  /*1790*/  @!P5 LDG.E R14, desc[UR10][R32.64] ;  /* 0x0000000a200ed981 */ /* 0x000362000c1e1900 */
[----:B------:R-:W-:Y:S01]  /*17a0*/  UMOV UR5, 0x400 ;  /* 0x0000040000057882 */ /* 0x000fe20000000000 */
[C---:B------:R-:W-:Y:S01]  /*17b0*/  ISETP.GT.U32.AND P3, PT, R19.reuse, 0x1ff, PT ;  /* 0x000001ff1300780c */ /* 0x040fe20003f64070 */
[----:B------:R-:W1:Y:S01]  /*17c0*/  LDC R15, c[0x0][0x434] ;  /* 0x00010d00ff0f7b82 */ /* 0x000e620000000800 */
[----:B------:R-:W-:-:S02]  /*17d0*/  ISETP.GT.U32.AND P2, PT, R19, 0x17f, PT ;  /* 0x0000017f1300780c */ /* 0x000fc40003f44070 */
[C---:B------:R-:W-:Y:S02]  /*17e0*/  ISETP.GT.U32.AND P1, PT, R19.reuse, 0xff, PT ;  /* 0x000000ff1300780c */ /* 0x040fe40003f24070 */
[----:B------:R-:W-:Y:S01]  /*17f0*/  ISETP.GT.U32.AND P0, PT, R19, 0x7f, PT ;  /* 0x0000007f1300780c */ /* 0x000fe20003f04070 */
[----:B0-----:R-:W-:-:S06]  /*1800*/  ULEA UR4, UR4, UR5, 0x18 ;  /* 0x0000000504047291 */ /* 0x001fcc000f8ec0ff */
[----:B------:R-:W-:-:S05]  /*1810*/  LEA R18, R18, UR4, 0x2 ;  /* 0x0000000412127c11 */ /* 0x000fca000f8e10ff */
[----:B------:R-:W-:Y:S01]  /*1820*/  IMAD R25, R25, 0x44, R18 ;  /* 0x0000004419197824 */ /* 0x000fe200078e0212 */
[----:B------:R-:W-:Y:S02]  /*1830*/  SHF.R.U32.HI R28, RZ, 0x3, R19 ;  /* 0x00000003ff1c7819 */ /* 0x000fe40000011613 */
[----:B------:R-:W-:Y:S02]  /*1840*/  LOP3.LUT R35, R19, 0x7, RZ, 0xc0, !PT ;  /* 0x0000000713237812 */ /* 0x000fe400078ec0ff */
[----:B-1----:R-:W-:Y:S01]  /*1850*/  LEA R32, R28, UR4, 0x2 ;  /* 0x000000041c207c11 */ /* 0x002fe2000f8e10ff */
[----:B------:R-:W-:Y:S01]  /*1860*/  IMAD.MOV.U32 R33, RZ, RZ, -0x800000 ;  /* 0xff800000ff217424 */ /* 0x000fe200078e00ff */
[----:B------:R-:W-:Y:S01]  /*1870*/  IABS R16, R15 ;  /* 0x0000000f00107213 */ /* 0x000fe20000000000 */
[----:B------:R-:W-:Y:S02]  /*1880*/  IMAD.MOV.U32 R26, RZ, RZ, -0x800000 ;  /* 0xff800000ff1a7424 */ /* 0x000fe400078e00ff */
[----:B------:R-:W-:Y:S01]  /*1890*/  IMAD.MOV.U32 R31, RZ, RZ, -0x800000 ;  /* 0xff800000ff1f7424 */ /* 0x000fe200078e00ff */
[----:B------:R-:W-:Y:S01]  /*18a0*/  MOV R27, 0xff800000 ;  /* 0xff800000001b7802 */ /* 0x000fe20000000f00 */
[----:B------:R-:W-:Y:S01]  /*18b0*/  IMAD R32, R35, 0x44, R32 ;  /* 0x0000004423207824 */ /* 0x000fe200078e0220 */
[----:B------:R-:W0:Y:S01]  /*18c0*/  I2F.RP R17, R16 ;  /* 0x0000001000117306 */ /* 0x000e220000209400 */
[----:B------:R-:W-:Y:S01]  /*18d0*/  IMAD.MOV.U32 R44, RZ, RZ, RZ ;  /* 0x000000ffff2c7224 */ /* 0x000fe200078e00ff */
[----:B------:R-:W1:Y:S06]  /*18e0*/  LDCU UR4, c[0x0][0x430] ;  /* 0x00008600ff0477ac */ /* 0x000e6c0008000800 */
[----:B0-----:R-:W0:Y:S02]  /*18f0*/  MUFU.RCP R17, R17 ;  /* 0x0000001100117308 */ /* 0x001e240000001000 */
[----:B0-----:R-:W-:Y:S01]  /*1900*/  VIADD R24, R17, 0xffffffe ;  /* 0x0ffffffe11187836 */ /* 0x001fe20000000000 */
[----:B--2---:R-:W-:Y:S04]  /*1910*/  @!P3 STS [R25], R4 ;  /* 0x000000041900b388 */ /* 0x004fe80000000800 */
[----:B---3--:R-:W-:Y:S04]  /*1920*/  @!P0 STS [R25+0x660], R13 ;  /* 0x0006600d19008388 */ /* 0x008fe80000000800 */
[----:B----4-:R-:W-:Y:S04]  /*1930*/  @!P2 STS [R25+0x220], R12 ;  /* 0x0002200c1900a388 */ /* 0x010fe80000000800 */
[----:B-----5:R0:W-:Y:S01]  /*1940*/  @!P1 STS [R25+0x440], R14 ;  /* 0x0004400e19009388 */ /* 0x0201e20000000800 */
[----:B------:R-:W-:Y:S06]  /*1950*/  BAR.SYNC.DEFER_BLOCKING 0x0 ;  /* 0x0000000000007b1d */ /* 0x000fec0000010000 */
[----:B------:R-:W-:Y:S04]  /*1960*/  @!P0 LDS R33, [R32] ;  /* 0x0000000020218984 */ /* 0x000fe80000000800 */
[----:B------:R-:W-:Y:S04]  /*1970*/  @!P0 LDS R26, [R32+0x220] ;  /* 0x00022000201a8984 */ /* 0x000fe80000000800 */
[----:B------:R-:W2:Y:S04]  /*1980*/  @!P0 LDS R31, [R32+0x440] ;  /* 0x00044000201f8984 */ /* 0x000ea80000000800 */
[----:B------:R-:W3:Y:S01]  /*1990*/  @!P0 LDS R27, [R32+0x660] ;  /* 0x00066000201b8984 */ /* 0x000ee20000000800 */
[----:B0-----:R-:W0:Y:S02]  /*19a0*/  F2I.FTZ.U32.TRUNC.NTZ R25, R24 ;  /* 0x0000001800197305 */ /* 0x001e24000021f000 */
[----:B0-----:R-:W-:-:S02]  /*19b0*/  IMAD.MOV R13, RZ, RZ, -R25 ;  /* 0x000000ffff0d7224 */ /* 0x001fc400078e0a19 */
[----:B------:R-:W-:Y:S02]  /*19c0*/  IMAD.MOV.U32 R24, RZ, RZ, RZ ;  /* 0x000000ffff187224 */ /* 0x000fe400078e00ff */
[----:B------:R-:W-:Y:S01]  /*19d0*/  IMAD R4, R13, R16, RZ ;  /* 0x000000100d047224 */ /* 0x000fe200078e02ff */
[----:B--2---:R-:W-:-:S04]  /*19e0*/  FMNMX3.FTZ R12, R33, R26, R31, !PT ;  /* 0x0000001a210c7276 */ /* 0x004fc8000781001f */
[----:B---3--:R-:W-:-:S05]  /*19f0*/  FMNMX.FTZ R23, R12, R27, !PT ;  /* 0x0000001b0c177209 */ /* 0x008fca0007810000 */
[----:B------:R-:W0:Y:S01]  /*1a00*/  SHFL.BFLY PT, R12, R23, 0x4, 0x1f ;  /* 0x0c801f00170c7f89 */ /* 0x000e2200000e0000 */
[----:B------:R-:W-:Y:S01]  /*1a10*/  IMAD.HI.U32 R4, R25, R4, R24 ;  /* 0x0000000419047227 */ /* 0x000fe200078e0018 */
[----:B------:R-:W-:-:S05]  /*1a20*/  IABS R13, R0 ;  /* 0x00000000000d7213 */ /* 0x000fca0000000000 */
[----:B------:R-:W-:-:S04]  /*1a30*/  IMAD.HI.U32 R17, R4, R13, RZ ;  /* 0x0000000d04117227 */ /* 0x000fc800078e00ff */
[----:B------:R-:W-:-:S04]  /*1a40*/  IMAD.MOV R4, RZ, RZ, -R17 ;  /* 0x000000ffff047224 */ /* 0x000fc800078e0a11 */
[----:B------:R-:W-:Y:S01]  /*1a50*/  IMAD R13, R16, R4, R13 ;  /* 0x00000004100d7224 */ /* 0x000fe200078e020d */
[----:B0-----:R-:W-:-:S04]  /*1a60*/  FMNMX.FTZ R4, R23, R12, !PT ;  /* 0x0000000c17047209 */ /* 0x001fc80007810000 */
[----:B------:R-:W-:Y:S01]  /*1a70*/  ISETP.GT.U32.AND P0, PT, R16, R13, PT ;  /* 0x0000000d1000720c */ /* 0x000fe20003f04070 */
[----:B------:R-:W0:Y:S01]  /*1a80*/  LDC R12, c[0x0][0x3e0] ;  /* 0x0000f800ff0c7b82 */ /* 0x000e220000000800 */
[----:B------:R-:W2:Y:S01]  /*1a90*/  SHFL.BFLY PT, R25, R4, 0x2, 0x1f ;  /* 0x0c401f0004197f89 */ /* 0x000ea200000e0000 */
[----:B------:R-:W-:-:S04]  /*1aa0*/  LOP3.LUT R0, R0, R15, RZ, 0x3c, !PT ;  /* 0x0000000f00007212 */ /* 0x000fc800078e3cff */
[----:B------:R-:W-:-:S06]  /*1ab0*/  ISETP.GE.AND P1, PT, R0, RZ, PT ;  /* 0x000000ff0000720c */ /* 0x000fcc0003f26270 */
[----:B------:R-:W-:Y:S02]  /*1ac0*/  @!P0 IADD3 R13, PT, PT, R13, -R16, RZ ;  /* 0x800000100d0d8210 */ /* 0x000fe40007ffe0ff */
[----:B--2---:R-:W-:-:S05]  /*1ad0*/  FMNMX.FTZ R25, R4, R25, !PT ;  /* 0x0000001904197209 */ /* 0x004fca0007810000 */
[----:B------:R-:W2:Y:S01]  /*1ae0*/  SHFL.BFLY PT, R0, R25, 0x1, 0x1f ;  /* 0x0c201f0019007f89 */ /* 0x000ea200000e0000 */
[----:B------:R-:W-:Y:S01]  /*1af0*/  ISETP.GE.U32.AND P2, PT, R13, R16, PT ;  /* 0x000000100d00720c */ /* 0x000fe20003f46070 */
[----:B------:R-:W-:Y:S01]  /*1b00*/  @!P0 VIADD R17, R17, 0x1 ;  /* 0x0000000111118836 */ /* 0x000fe20000000000 */
[----:B------:R-:W-:Y:S02]  /*1b10*/  ISETP.NE.AND P0, PT, R15, RZ, PT ;  /* 0x000000ff0f00720c */ /* 0x000fe40003f05270 */
[----:B------:R-:W-:-:S09]  /*1b20*/  SHF.R.S32.HI R4, RZ, 0x1f, R29 ;  /* 0x0000001fff047819 */ /* 0x000fd2000001141d */
[----:B------:R-:W-:-:S04]  /*1b30*/  @P2 VIADD R17, R17, 0x1 ;  /* 0x0000000111112836 */ /* 0x000fc80000000000 */
[----:B------:R-:W-:Y:S01]  /*1b40*/  @!P1 IMAD.MOV R17, RZ, RZ, -R17 ;  /* 0x000000ffff119224 */ /* 0x000fe200078e0a11 */
[----:B------:R-:W-:Y:S02]  /*1b50*/  @!P0 LOP3.LUT R17, RZ, R15, RZ, 0x33, !PT ;  /* 0x0000000fff118212 */ /* 0x000fe400078e33ff */
[----:B--2---:R-:W-:-:S04]  /*1b60*/  FMNMX.FTZ R0, R25, R0, !PT ;  /* 0x0000000019007209 */ /* 0x004fc80007810000 */
[----:B------:R-:W-:Y:S02]  /*1b70*/  FSETP.NEU.FTZ.AND P0, PT, R0, -INF , PT ;  /* 0xff8000000000780b */ /* 0x000fe40003f1d000 */
[----:B------:R-:W-:Y:S02]  /*1b80*/  LOP3.LUT R4, R4, 0x1, RZ, 0xfc, !PT ;  /* 0x0000000104047812 */ /* 0x000fe400078efcff */
[----:B------:R-:W-:-:S03]  /*1b90*/  FSEL R0, R0, RZ, P0 ;  /* 0x000000ff00007208 */ /* 0x000fc60000000000 */
[----:B------:R-:W-:Y:S02]  /*1ba0*/  IMAD R13, R17, R4, RZ ;  /* 0x00000004110d7224 */ /* 0x000fe400078e02ff */
[C---:B------:R-:W-:Y:S01]  /*1bb0*/  FADD.FTZ R34, -R0.reuse, R33 ;  /* 0x0000002100227221 */ /* 0x040fe20000010100 */
[C---:B------:R-:W-:Y:S01]  /*1bc0*/  FADD.FTZ R24, -R0.reuse, R26 ;  /* 0x0000001a00187221 */ /* 0x040fe20000010100 */
[----:B------:R-:W-:Y:S02]  /*1bd0*/  FADD.FTZ R14, -R0, R31 ;  /* 0x0000001f000e7221 */ /* 0x000fe40000010100 */
[----:B------:R-:W-:Y:S01]  /*1be0*/  FMUL.FTZ R34, R34, 1.4426950216293334961 ;  /* 0x3fb8aa3b22227820 */ /* 0x000fe20000410000 */
[----:B------:R-:W-:Y:S01]  /*1bf0*/  FMUL.FTZ R24, R24, 1.4426950216293334961 ;  /* 0x3fb8aa3b18187820 */ /* 0x000fe20000410000 */
[----:B------:R-:W-:Y:S01]  /*1c00*/  IABS R23, R13 ;  /* 0x0000000d00177213 */ /* 0x000fe20000000000 */
[----:B------:R-:W-:Y:S01]  /*1c10*/  FMUL.FTZ R14, R14, 1.4426950216293334961 ;  /* 0x3fb8aa3b0e0e7820 */ /* 0x000fe20000410000 */
[----:B------:R-:W-:Y:S01]  /*1c20*/  MUFU.EX2 R43, R34 ;  /* 0x00000022002b7308 */ /* 0x000fe20000000800 */
[----:B------:R-:W-:-:S03]  /*1c30*/  FADD.FTZ R22, -R0, R27 ;  /* 0x0000001b00167221 */ /* 0x000fc60000010100 */
[----:B------:R-:W2:Y:S01]  /*1c40*/  MUFU.EX2 R18, R24 ;  /* 0x0000001800127308 */ /* 0x000ea20000000800 */
[----:B0-----:R-:W-:Y:S01]  /*1c50*/  IABS R16, R12 ;  /* 0x0000000c00107213 */ /* 0x001fe20000000000 */
[----:B------:R-:W-:Y:S02]  /*1c60*/  FMUL.FTZ R22, R22, 1.4426950216293334961 ;  /* 0x3fb8aa3b16167820 */ /* 0x000fe40000410000 */
[----:B------:R-:W0:Y:S08]  /*1c70*/  I2F.RP R20, R23 ;  /* 0x0000001700147306 */ /* 0x000e300000209400 */
[----:B------:R-:W3:Y:S04]  /*1c80*/  MUFU.EX2 R14, R14 ;  /* 0x0000000e000e7308 */ /* 0x000ee80000000800 */
[----:B------:R-:W4:Y:S01]  /*1c90*/  I2F.RP R4, R16 ;  /* 0x0000001000047306 */ /* 0x000f220000209400 */
[----:B--2---:R-:W-:-:S07]  /*1ca0*/  FADD.FTZ R43, R43, R18 ;  /* 0x000000122b2b7221 */ /* 0x004fce0000010000 */
[----:B------:R-:W2:Y:S01]  /*1cb0*/  MUFU.EX2 R25, R22 ;  /* 0x0000001600197308 */ /* 0x000ea20000000800 */
[----:B---3--:R-:W-:-:S03]  /*1cc0*/  FADD.FTZ R18, R43, R14 ;  /* 0x0000000e2b127221 */ /* 0x008fc60000010000 */
[----:B0-----:R-:W0:Y:S08]  /*1cd0*/  MUFU.RCP R20, R20 ;  /* 0x0000001400147308 */ /* 0x001e300000001000 */
[----:B----4-:R-:W3:Y:S01]  /*1ce0*/  MUFU.RCP R4, R4 ;  /* 0x0000000400047308 */ /* 0x010ee20000001000 */
[----:B--2---:R-:W-:-:S05]  /*1cf0*/  FADD.FTZ R25, R18, R25 ;  /* 0x0000001912197221 */ /* 0x004fca0000010000 */
[----:B------:R-:W2:Y:S01]  /*1d00*/  SHFL.BFLY PT, R18, R25, 0x4, 0x1f ;  /* 0x0c801f0019127f89 */ /* 0x000ea200000e0000 */
[----:B0-----:R-:W-:-:S04]  /*1d10*/  VIADD R20, R20, 0xffffffe ;  /* 0x0ffffffe14147836 */ /* 0x001fc80000000000 */
[----:B------:R-:W0:Y:S01]  /*1d20*/  F2I.FTZ.U32.TRUNC.NTZ R45, R20 ;  /* 0x00000014002d7305 */ /* 0x000e22000021f000 */
[----:B---3--:R-:W-:-:S07]  /*1d30*/  IADD3 R42, PT, PT, R4, 0xffffffe, RZ ;  /* 0x0ffffffe042a7810 */ /* 0x008fce0007ffe0ff */
[----:B------:R-:W3:Y:S01]  /*1d40*/  F2I.FTZ.U32.TRUNC.NTZ R43, R42 ;  /* 0x0000002a002b7305 */ /* 0x000ee2000021f000 */
[----:B--2---:R-:W-:Y:S01]  /*1d50*/  FADD.FTZ R18, R25, R18 ;  /* 0x0000001219127221 */ /* 0x004fe20000010000 */
[----:B0-----:R-:W-:-:S04]  /*1d60*/  IMAD.MOV R14, RZ, RZ, -R45 ;  /* 0x000000ffff0e7224 */ /* 0x001fc800078e0a2d */
[----:B------:R-:W0:Y:S01]  /*1d70*/  SHFL.BFLY PT, R25, R18, 0x2, 0x1f ;  /* 0x0c401f0012197f89 */ /* 0x000e2200000e0000 */
[----:B------:R-:W-:Y:S02]  /*1d80*/  IMAD R14, R14, R23, RZ ;  /* 0x000000170e0e7224 */ /* 0x000fe400078e02ff */
[----:B---3--:R-:W-:Y:S02]  /*1d90*/  IMAD.MOV R4, RZ, RZ, -R43 ;  /* 0x000000ffff047224 */ /* 0x008fe400078e0a2b */
[----:B------:R-:W-:Y:S02]  /*1da0*/  HFMA2 R42, -RZ, RZ, 0, 0 ;  /* 0x00000000ff2a7431 */ /* 0x000fe400000001ff */
[----:B------:R-:W-:-:S04]  /*1db0*/  IMAD.HI.U32 R14, R45, R14, R44 ;  /* 0x0000000e2d0e7227 */ /* 0x000fc800078e002c */
[----:B------:R-:W-:Y:S02]  /*1dc0*/  IMAD R45, R4, R16, RZ ;  /* 0x00000010042d7224 */ /* 0x000fe400078e02ff */
[----:B------:R-:W-:Y:S01]  /*1dd0*/  IMAD.IADD R2, R2, 0x1, R23 ;  /* 0x0000000102027824 */ /* 0x000fe200078e0217 */
[----:B------:R-:W-:Y:S01]  /*1de0*/  IABS R4, R13 ;  /* 0x0000000d00047213 */ /* 0x000fe20000000000 */
[----:B------:R-:W-:-:S03]  /*1df0*/  IMAD.HI.U32 R45, R43, R45, R42 ;  /* 0x0000002d2b2d7227 */ /* 0x000fc600078e002a */
[----:B------:R-:W-:Y:S01]  /*1e00*/  IABS R43, R2 ;  /* 0x00000002002b7213 */ /* 0x000fe20000000000 */
[----:B------:R-:W-:-:S04]  /*1e10*/  IMAD.MOV R4, RZ, RZ, -R4 ;  /* 0x000000ffff047224 */ /* 0x000fc800078e0a04 */
[----:B------:R-:W-:-:S04]  /*1e20*/  IMAD.HI.U32 R14, R14, R43, RZ ;  /* 0x0000002b0e0e7227 */ /* 0x000fc800078e00ff */
[----:B------:R-:W-:-:S04]  /*1e30*/  IMAD.HI.U32 R45, R45, R43, RZ ;  /* 0x0000002b2d2d7227 */ /* 0x000fc800078e00ff */
[----:B0-----:R-:W-:Y:S01]  /*1e40*/  FADD.FTZ R25, R18, R25 ;  /* 0x0000001912197221 */ /* 0x001fe20000010000 */
[----:B------:R-:W-:Y:S02]  /*1e50*/  IMAD R20, R14, R4, R43 ;  /* 0x000000040e147224 */ /* 0x000fe400078e022b */
[----:B------:R-:W-:-:S03]  /*1e60*/  IMAD.MOV R4, RZ, RZ, -R45 ;  /* 0x000000ffff047224 */ /* 0x000fc600078e0a2d */
[----:B------:R-:W-:Y:S01]  /*1e70*/  ISETP.GT.U32.AND P1, PT, R23, R20, PT ;  /* 0x000000141700720c */ /* 0x000fe20003f24070 */
[C---:B------:R-:W-:Y:S02]  /*1e80*/  IMAD R43, R16.reuse, R4, R43 ;  /* 0x00000004102b7224 */ /* 0x040fe400078e022b */
[----:B------:R-:W0:Y:S03]  /*1e90*/  SHFL.BFLY PT, R4, R25, 0x1, 0x1f ;  /* 0x0c201f0019047f89 */ /* 0x000e2600000e0000 */
[----:B------:R-:W-:-:S07]  /*1ea0*/  ISETP.GT.U32.AND P2, PT, R16, R43, PT ;  /* 0x0000002b1000720c */ /* 0x000fce0003f44070 */
[----:B------:R-:W-:-:S05]  /*1eb0*/  @!P1 IMAD.IADD R20, R20, 0x1, -R23 ;  /* 0x0000000114149824 */ /* 0x000fca00078e0a17 */
[-C--:B------:R-:W-:Y:S01]  /*1ec0*/  ISETP.GE.U32.AND P0, PT, R20, R23.reuse, PT ;  /* 0x000000171400720c */ /* 0x080fe20003f06070 */
[----:B------:R-:W-:Y:S01]  /*1ed0*/  @!P2 IMAD.IADD R43, R43, 0x1, -R16 ;  /* 0x000000012b2ba824 */ /* 0x000fe200078e0a10 */
[----:B------:R-:W-:Y:S02]  /*1ee0*/  LOP3.LUT R18, R2, R23, RZ, 0x3c, !PT ;  /* 0x0000001702127212 */ /* 0x000fe400078e3cff */
[----:B------:R-:W-:Y:S02]  /*1ef0*/  @!P1 IADD3 R14, PT, PT, R14, 0x1, RZ ;  /* 0x000000010e0e9810 */ /* 0x000fe40007ffe0ff */
[----:B------:R-:W-:Y:S01]  /*1f00*/  ISETP.GE.U32.AND P5, PT, R43, R16, PT ;  /* 0x000000102b00720c */ /* 0x000fe20003fa6070 */
[----:B0-----:R-:W-:Y:S01]  /*1f10*/  FADD.FTZ R4, R25, R4 ;  /* 0x0000000419047221 */ /* 0x001fe20000010000 */
[----:B------:R-:W-:Y:S02]  /*1f20*/  LOP3.LUT R2, R2, R12, RZ, 0x3c, !PT ;  /* 0x0000000c02027212 */ /* 0x000fe400078e3cff */
[----:B------:R-:W-:-:S03]  /*1f30*/  ISETP.GE.AND P3, PT, R18, RZ, PT ;  /* 0x000000ff1200720c */ /* 0x000fc60003f66270 */
[----:B------:R-:W-:Y:S01]  /*1f40*/  @P0 VIADD R14, R14, 0x1 ;  /* 0x000000010e0e0836 */ /* 0x000fe20000000000 */
[----:B------:R-:W-:Y:S01]  /*1f50*/  FSETP.NE.FTZ.AND P0, PT, R4, RZ, PT ;  /* 0x000000ff0400720b */ /* 0x000fe20003f15000 */
[----:B------:R-:W-:Y:S01]  /*1f60*/  @!P2 VIADD R45, R45, 0x1 ;  /* 0x000000012d2da836 */ /* 0x000fe20000000000 */
        /* <DEDUP_REMOVED lines=13> */
[-C--:B------:R-:W-:Y:S02]  /*2040*/  ISETP.LT.U32.AND P1, PT, R38, R14.reuse, PT ;  /* 0x0000000e2600720c */ /* 0x080fe40003f21070 */
[----:B------:R-:W-:Y:S02]  /*2050*/  SHF.R.S32.HI R25, RZ, 0x1f, R14 ;  /* 0x0000001fff197819 */ /* 0x000fe4000001140e */
[----:B------:R-:W-:Y:S01]  /*2060*/  LOP3.LUT R23, R2, R23, RZ, 0xfc, !PT ;  /* 0x0000001702177212 */ /* 0x000fe200078efcff */
[----:B------:R-:W-:Y:S01]  /*2070*/  IMAD R2, R45, R21, RZ ;  /* 0x000000152d027224 */ /* 0x000fe200078e02ff */
[----:B------:R-:W-:Y:S01]  /*2080*/  ISETP.LT.AND.EX P1, PT, R39, R25, PT, P1 ;  /* 0x000000192700720c */ /* 0x000fe20003f21310 */
[----:B-1----:R-:W-:Y:S01]  /*2090*/  IMAD R20, R15, UR4, RZ ;  /* 0x000000040f147c24 */ /* 0x002fe2000f8e02ff */
[----:B------:R-:W-:Y:S01]  /*20a0*/  BSSY.RECONVERGENT B1, `(.L_x_298) ;  /* 0x000012a000017945 */ /* 0x000fe20003800200 */
[----:B------:R-:W-:Y:S01]  /*20b0*/  IMAD.MOV.U32 R24, RZ, RZ, 0x7f800000 ;  /* 0x7f800000ff187424 */ /* 0x000fe200078e00ff */
[----:B0-----:R-:W-:Y:S01]  /*20c0*/  SEL R4, R38, R14, P1 ;  /* 0x0000000e26047207 */ /* 0x001fe20000800000 */
        /* <DEDUP_REMOVED lines=26> */
[----:B------:R-:W-:Y:S02]  /*2270*/  IMAD R15, R12, R14, R3 ;  /* 0x0000000e0c0f7224 */ /* 0x000fe400078e0203 */
[----:B------:R-:W-:-:S03]  /*2280*/  IMAD R3, R13, R20, RZ ;  /* 0x000000140d037224 */ /* 0x000fc600078e02ff */
        /* <DEDUP_REMOVED lines=26> */
.L_x_301:
[----:B------:R-:W-:Y:S01]  /*2430*/  IMAD.MOV.U32 R17, RZ, RZ, RZ ;  /* 0x000000ffff117224 */ /* 0x000fe200078e00ff */
[----:B------:R-:W-:Y:S02]  /*2440*/  MOV R18, R42 ;  /* 0x0000002a00127202 */ /* 0x000fe40000000f00 */
[----:B------:R-:W-:Y:S02]  /*2450*/  MOV R16, 0x2470 ;  /* 0x0000247000107802 */ /* 0x000fe40000000f00 */
[----:B------:R-:W-:Y:S05]  /*2460*/  CALL.REL.NOINC `($__internal_9_$__cuda_sm20_div_s64) ;  /* 0x0000001c00f47944 */ /* 0x000fea0003c00000 */
[----:B------:R-:W-:Y:S02]  /*2470*/  IADD3 R14, PT, PT, -R12, RZ, RZ ;  /* 0x000000ff0c0e7210 */ /* 0x000fe40007ffe1ff */
[----:B------:R-:W-:-:S03]  /*2480*/  MOV R43, R13 ;  /* 0x0000000d002b7202 */ /* 0x000fc60000000f00 */
[----:B------:R-:W-:Y:S01]  /*2490*/  IMAD R14, R42, R14, R25 ;  /* 0x0000000e2a0e7224 */ /* 0x000fe200078e0219 */
[----:B------:R-:W-:-:S07]  /*24a0*/  MOV R42, R12 ;  /* 0x0000000c002a7202 */ /* 0x000fce0000000f00 */
.L_x_302:
[-C--:B------:R-:W-:Y:S01]  /*24b0*/  IABS R16, R37.reuse ;  /* 0x0000002500107213 */ /* 0x080fe20000000000 */
[----:B------:R-:W-:Y:S01]  /*24c0*/  IMAD R7, R7, R10, RZ ;  /* 0x0000000a07077224 */ /* 0x000fe200078e02ff */
[----:B------:R-:W-:Y:S01]  /*24d0*/  MOV R22, RZ ;  /* 0x000000ff00167202 */ /* 0x000fe20000000f00 */
[----:B------:R-:W-:Y:S01]  /*24e0*/  BSSY.RECONVERGENT B0, `(.L_x_303) ;  /* 0x0000040000007945 */ /* 0x000fe20003800200 */
[----:B------:R-:W0:Y:S01]  /*24f0*/  I2F.U32.RP R17, R16 ;  /* 0x0000001000117306 */ /* 0x000e220000209000 */
[----:B------:R-:W-:Y:S01]  /*2500*/  IABS R12, R37 ;  /* 0x00000025000c7213 */ /* 0x000fe20000000000 */
[----:B------:R-:W-:Y:S01]  /*2510*/  IMAD R7, R8, R11, R7 ;  /* 0x0000000b08077224 */ /* 0x000fe200078e0207 */
[----:B------:R-:W-:Y:S02]  /*2520*/  IABS R13, R14 ;  /* 0x0000000e000d7213 */ /* 0x000fe40000000000 */
[----:B------:R-:W-:-:S04]  /*2530*/  LOP3.LUT R11, R14, R37, RZ, 0x3c, !PT ;  /* 0x000000250e0b7212 */ /* 0x000fc800078e3cff */
[----:B------:R-:W-:Y:S01]  /*2540*/  ISETP.GE.AND P0, PT, R11, RZ, PT ;  /* 0x000000ff0b00720c */ /* 0x000fe20003f06270 */
[----:B0-----:R-:W0:Y:S02]  /*2550*/  MUFU.RCP R23, R17 ;  /* 0x0000001100177308 */ /* 0x001e240000001000 */
[----:B0-----:R-:W-:-:S06]  /*2560*/  VIADD R23, R23, 0xffffffe ;  /* 0x0ffffffe17177836 */ /* 0x001fcc0000000000 */
[----:B------:R-:W0:Y:S02]  /*2570*/  F2I.FTZ.U32.TRUNC.NTZ R23, R23 ;  /* 0x0000001700177305 */ /* 0x000e24000021f000 */
[----:B0-----:R-:W-:-:S04]  /*2580*/  IMAD.MOV R15, RZ, RZ, -R23 ;  /* 0x000000ffff0f7224 */ /* 0x001fc800078e0a17 */
        /* <DEDUP_REMOVED lines=15> */
[----:B------:R-:W-:Y:S02]  /*2680*/  ISETP.NE.AND P1, PT, R37, RZ, PT ;  /* 0x000000ff2500720c */ /* 0x000fe40003f25270 */
[----:B------:R-:W-:-:S09]  /*2690*/  LOP3.LUT R11, R43, R15, RZ, 0xfc, !PT ;  /* 0x0000000f2b0b7212 */ /* 0x000fd200078efcff */
[----:B------:R-:W-:-:S05]  /*26a0*/  @P2 VIADD R12, R12, 0x1 ;  /* 0x000000010c0c2836 */ /* 0x000fca0000000000 */
[----:B------:R-:W-:-:S04]  /*26b0*/  MOV R7, R12 ;  /* 0x0000000c00077202 */ /* 0x000fc80000000f00 */
[----:B------:R-:W-:Y:S02]  /*26c0*/  @!P0 IADD3 R7, PT, PT, -R7, RZ, RZ ;  /* 0x000000ff07078210 */ /* 0x000fe40007ffe1ff */
[----:B------:R-:W-:Y:S02]  /*26d0*/  ISETP.NE.U32.AND P0, PT, R11, RZ, PT ;  /* 0x000000ff0b00720c */ /* 0x000fe40003f05070 */
[----:B------:R-:W-:-:S04]  /*26e0*/  @!P1 LOP3.LUT R7, RZ, R37, RZ, 0x33, !PT ;  /* 0x00000025ff079212 */ /* 0x000fc800078e33ff */
[----:B------:R-:W-:-:S05]  /*26f0*/  IADD3 R11, PT, PT, -R7, RZ, RZ ;  /* 0x000000ff070b7210 */ /* 0x000fca0007ffe1ff */
[----:B------:R-:W-:Y:S02]  /*2700*/  IMAD R37, R37, R11, R14 ;  /* 0x0000000b25257224 */ /* 0x000fe400078e020e */
        /* <DEDUP_REMOVED lines=22> */
.L_x_304:
[----:B------:R-:W-:Y:S01]  /*2870*/  IMAD.MOV.U32 R25, RZ, RZ, R42 ;  /* 0x000000ffff197224 */ /* 0x000fe200078e002a */
[----:B------:R-:W-:Y:S01]  /*2880*/  MOV R17, R43 ;  /* 0x0000002b00117202 */ /* 0x000fe20000000f00 */
[----:B------:R-:W-:Y:S01]  /*2890*/  IMAD.MOV.U32 R18, RZ, RZ, R46 ;  /* 0x000000ffff127224 */ /* 0x000fe200078e002e */
[----:B------:R-:W-:Y:S02]  /*28a0*/  MOV R16, 0x28c0 ;  /* 0x000028c000107802 */ /* 0x000fe40000000f00 */
[----:B------:R-:W-:Y:S05]  /*28b0*/  CALL.REL.NOINC `($__internal_9_$__cuda_sm20_div_s64) ;  /* 0x0000001800e07944 */ /* 0x000fea0003c00000 */
[----:B------:R-:W-:-:S05]  /*28c0*/  IADD3 R43, PT, PT, -R12, RZ, RZ ;  /* 0x000000ff0c2b7210 */ /* 0x000fca0007ffe1ff */
[----:B------:R-:W-:Y:S02]  /*28d0*/  IMAD R43, R43, R46, R42 ;  /* 0x0000002e2b2b7224 */ /* 0x000fe400078e022a */
.L_x_305:
[----:B------:R-:W-:Y:S05]  /*28e0*/  BSYNC.RECONVERGENT B0 ;  /* 0x0000000000007941 */ /* 0x000fea0003800200 */
.L_x_303:
[----:B------:R-:W-:Y:S01]  /*28f0*/  IABS R14, R10 ;  /* 0x0000000a000e7213 */ /* 0x000fe20000000000 */
[----:B------:R-:W0:Y:S01]  /*2900*/  LDC R16, c[0x0][0x3e0] ;  /* 0x0000f800ff107b82 */ /* 0x000e220000000800 */
[----:B------:R-:W-:Y:S01]  /*2910*/  IABS R11, R5 ;  /* 0x00000005000b7213 */ /* 0x000fe20000000000 */
[----:B------:R-:W-:Y:S01]  /*2920*/  IMAD.MOV.U32 R46, RZ, RZ, RZ ;  /* 0x000000ffff2e7224 */ /* 0x000fe200078e00ff */
[----:B------:R-:W1:Y:S01]  /*2930*/  I2F.U32.RP R22, R14 ;  /* 0x0000000e00167306 */ /* 0x000e620000209000 */
[----:B------:R-:W-:Y:S01]  /*2940*/  IABS R13, R8 ;  /* 0x00000008000d7213 */ /* 0x000fe20000000000 */
[----:B------:R-:W2:Y:S01]  /*2950*/  LDCU UR4, c[0x0][0x434] ;  /* 0x00008680ff0477ac */ /* 0x000ea20008000800 */
[----:B------:R-:W-:Y:S01]  /*2960*/  IABS R18, R4 ;  /* 0x0000000400127213 */ /* 0x000fe20000000000 */
[----:B------:R-:W-:-:S04]  /*2970*/  IMAD R9, R9, R20, RZ ;  /* 0x0000001409097224 */ /* 0x000fc800078e02ff */
[----:B------:R-:W3:Y:S08]  /*2980*/  I2F.U32.RP R17, R11 ;  /* 0x0000000b00117306 */ /* 0x000ef00000209000 */
[----:B-1----:R-:W1:Y:S01]  /*2990*/  MUFU.RCP R15, R22 ;  /* 0x00000016000f7308 */ /* 0x002e620000001000 */
[----:B0-----:R-:W-:-:S07]  /*29a0*/  ISETP.LT.U32.AND P0, PT, R16, 0x1, PT ;  /* 0x000000011000780c */ /* 0x001fce0003f01070 */
[----:B---3--:R0:W3:Y:S01]  /*29b0*/  MUFU.RCP R40, R17 ;  /* 0x0000001100287308 */ /* 0x0080e20000001000 */
[----:B------:R-:W-:-:S04]  /*29c0*/  ISETP.LT.AND.EX P0, PT, R0, RZ, PT, P0 ;  /* 0x000000ff0000720c */ /* 0x000fc80003f01300 */
[----:B------:R-:W-:-:S03]  /*29d0*/  SEL R16, R16, 0x1, P0 ;  /* 0x0000000110107807 */ /* 0x000fc60000000000 */
[----:B------:R-:W-:Y:S01]  /*29e0*/  I2F.U32.RP R44, R13 ;  /* 0x0000000d002c7306 */ /* 0x000fe20000209000 */
[----:B-1----:R-:W-:Y:S01]  /*29f0*/  VIADD R15, R15, 0xffffffe ;  /* 0x0ffffffe0f0f7836 */ /* 0x002fe20000000000 */
[----:B------:R-:W-:-:S06]  /*2a00*/  IABS R22, R12 ;  /* 0x0000000c00167213 */ /* 0x000fcc0000000000 */
[----:B------:R-:W1:Y:S01]  /*2a10*/  F2I.FTZ.U32.TRUNC.NTZ R47, R15 ;  /* 0x0000000f002f7305 */ /* 0x000e62000021f000 */
[----:B0-----:R-:W-:Y:S01]  /*2a20*/  IABS R17, R16 ;  /* 0x0000001000117213 */ /* 0x001fe20000000000 */
[----:B---3--:R-:W-:-:S06]  /*2a30*/  VIADD R40, R40, 0xffffffe ;  /* 0x0ffffffe28287836 */ /* 0x008fcc0000000000 */
[----:B------:R-:W-:Y:S01]  /*2a40*/  I2F.U32.RP R23, R17 ;  /* 0x0000001100177306 */ /* 0x000fe20000209000 */
[----:B-1----:R-:W-:-:S07]  /*2a50*/  IMAD.MOV R15, RZ, RZ, -R47 ;  /* 0x000000ffff0f7224 */ /* 0x002fce00078e0a2f */
[----:B------:R-:W0:Y:S01]  /*2a60*/  F2I.FTZ.U32.TRUNC.NTZ R41, R40 ;  /* 0x0000002800297305 */ /* 0x000e22000021f000 */
[----:B------:R-:W-:Y:S01]  /*2a70*/  IMAD R34, R15, R14, RZ ;  /* 0x0000000e0f227224 */ /* 0x000fe200078e02ff */
[----:B------:R-:W-:-:S03]  /*2a80*/  IABS R15, R43 ;  /* 0x0000002b000f7213 */ /* 0x000fc60000000000 */
[----:B------:R-:W-:-:S03]  /*2a90*/  IMAD.HI.U32 R34, R47, R34, R46 ;  /* 0x000000222f227227 */ /* 0x000fc600078e002e */
[----:B------:R-:W1:Y:S03]  /*2aa0*/  MUFU.RCP R44, R44 ;  /* 0x0000002c002c7308 */ /* 0x000e660000001000 */
[----:B------:R-:W-:Y:S01]  /*2ab0*/  IMAD.HI.U32 R34, R34, R15, RZ ;  /* 0x0000000f22227227 */ /* 0x000fe200078e00ff */
[----:B0-----:R-:W-:-:S04]  /*2ac0*/  IADD3 R0, PT, PT, RZ, -R41, RZ ;  /* 0x80000029ff007210 */ /* 0x001fc80007ffe0ff */
[----:B------:R-:W0:Y:S01]  /*2ad0*/  MUFU.RCP R23, R23 ;  /* 0x0000001700177308 */ /* 0x000e220000001000 */
[----:B------:R-:W-:Y:S02]  /*2ae0*/  IMAD.MOV.U32 R40, RZ, RZ, RZ ;  /* 0x000000ffff287224 */ /* 0x000fe400078e00ff */
[----:B------:R-:W-:Y:S01]  /*2af0*/  IMAD R39, R0, R11, RZ ;  /* 0x0000000b00277224 */ /* 0x000fe200078e02ff */
[----:B------:R-:W-:-:S03]  /*2b00*/  IABS R0, R10 ;  /* 0x0000000a00007213 */ /* 0x000fc60000000000 */
[----:B------:R-:W-:Y:S01]  /*2b10*/  IMAD.HI.U32 R39, R41, R39, R40 ;  /* 0x0000002729277227 */ /* 0x000fe200078e0028 */
[----:B------:R-:W-:Y:S01]  /*2b20*/  IADD3 R41, PT, PT, RZ, -R0, RZ ;  /* 0x80000000ff297210 */ /* 0x000fe20007ffe0ff */
[----:B------:R-:W3:Y:S01]  /*2b30*/  I2F.U32.RP R25, R18 ;  /* 0x0000001200197306 */ /* 0x000ee20000209000 */
[----:B------:R-:W-:Y:S01]  /*2b40*/  IABS R0, R5 ;  /* 0x0000000500007213 */ /* 0x000fe20000000000 */
[----:B-1----:R-:W-:Y:S02]  /*2b50*/  VIADD R44, R44, 0xffffffe ;  /* 0x0ffffffe2c2c7836 */ /* 0x002fe40000000000 */
[----:B------:R-:W-:-:S04]  /*2b60*/  IMAD.HI.U32 R39, R39, R22, RZ ;  /* 0x0000001627277227 */ /* 0x000fc800078e00ff */
[----:B------:R-:W1:Y:S01]  /*2b70*/  F2I.FTZ.U32.TRUNC.NTZ R45, R44 ;  /* 0x0000002c002d7305 */ /* 0x000e62000021f000 */
[----:B------:R-:W-:Y:S02]  /*2b80*/  IMAD.MOV R0, RZ, RZ, -R0 ;  /* 0x000000ffff007224 */ /* 0x000fe400078e0a00 */
[----:B0-----:R-:W-:Y:S02]  /*2b90*/  VIADD R23, R23, 0xffffffe ;  /* 0x0ffffffe17177836 */ /* 0x001fe40000000000 */
[----:B------:R-:W-:Y:S02]  /*2ba0*/  IMAD R41, R34, R41, R15 ;  /* 0x0000002922297224 */ /* 0x000fe400078e020f */
[----:B------:R-:W-:Y:S01]  /*2bb0*/  IMAD R0, R39, R0, R22 ;  /* 0x0000000027007224 */ /* 0x000fe200078e0216 */
[----:B---3--:R-:W0:Y:S01]  /*2bc0*/  MUFU.RCP R25, R25 ;  /* 0x0000001900197308 */ /* 0x008e220000001000 */
[----:B------:R-:W-:Y:S02]  /*2bd0*/  LOP3.LUT R22, R12, R5, RZ, 0x3c, !PT ;  /* 0x000000050c167212 */ /* 0x000fe400078e3cff */
[----:B------:R-:W-:-:S02]  /*2be0*/  ISETP.GT.U32.AND P2, PT, R14, R41, PT ;  /* 0x000000290e00720c */ /* 0x000fc40003f44070 */
[----:B------:R-:W-:Y:S01]  /*2bf0*/  ISETP.GT.U32.AND P3, PT, R11, R0, PT ;  /* 0x000000000b00720c */ /* 0x000fe20003f64070 */
[--C-:B-1----:R-:W-:Y:S02]  /*2c00*/  IMAD.MOV R15, RZ, RZ, -R45.reuse ;  /* 0x000000ffff0f7224 */ /* 0x102fe400078e0a2d */
[----:B------:R-:W1:Y:S01]  /*2c10*/  F2I.FTZ.U32.TRUNC.NTZ R23, R23 ;  /* 0x0000001700177305 */ /* 0x000e62000021f000 */
[----:B------:R-:W-:Y:S01]  /*2c20*/  HFMA2 R44, -RZ, RZ, 0, 0 ;  /* 0x00000000ff2c7431 */ /* 0x000fe200000001ff */
[----:B------:R-:W-:Y:S01]  /*2c30*/  ISETP.GE.AND P0, PT, R22, RZ, PT ;  /* 0x000000ff1600720c */ /* 0x000fe20003f06270 */
[----:B------:R-:W-:Y:S02]  /*2c40*/  IMAD R15, R15, R13, RZ ;  /* 0x0000000d0f0f7224 */ /* 0x000fe400078e02ff */
[----:B------:R-:W-:Y:S02]  /*2c50*/  IMAD.MOV.U32 R22, RZ, RZ, RZ ;  /* 0x000000ffff167224 */ /* 0x000fe400078e00ff */
[----:B------:R-:W-:-:S03]  /*2c60*/  IMAD.HI.U32 R44, R45, R15, R44 ;  /* 0x0000000f2d2c7227 */ /* 0x000fc600078e002c */
[-C--:B------:R-:W-:Y:S01]  /*2c70*/  @!P3 IADD3 R0, PT, PT, R0, -R11.reuse, RZ ;  /* 0x8000000b0000b210 */ /* 0x080fe20007ffe0ff */
[----:B------:R-:W-:Y:S01]  /*2c80*/  @!P2 IMAD.IADD R41, R41, 0x1, -R14 ;  /* 0x000000012929a824 */ /* 0x000fe200078e0a0e */
[----:B------:R-:W-:Y:S01]  /*2c90*/  @!P3 IADD3 R39, PT, PT, R39, 0x1, RZ ;  /* 0x000000012727b810 */ /* 0x000fe20007ffe0ff */
[----:B0-----:R-:W-:Y:S01]  /*2ca0*/  VIADD R25, R25, 0xffffffe ;  /* 0x0ffffffe19197836 */ /* 0x001fe20000000000 */
[----:B------:R-:W-:Y:S01]  /*2cb0*/  ISETP.GE.U32.AND P6, PT, R0, R11, PT ;  /* 0x0000000b0000720c */ /* 0x000fe20003fc6070 */
[--C-:B-1----:R-:W-:Y:S01]  /*2cc0*/  IMAD.MOV R15, RZ, RZ, -R23.reuse ;  /* 0x000000ffff0f7224 */ /* 0x102fe200078e0a17 */
[----:B------:R-:W-:Y:S01]  /*2cd0*/  ISETP.GE.U32.AND P1, PT, R41, R14, PT ;  /* 0x0000000e2900720c */ /* 0x000fe20003f26070 */
[----:B------:R-:W-:Y:S01]  /*2ce0*/  @!P2 VIADD R34, R34, 0x1 ;  /* 0x000000012222a836 */ /* 0x000fe20000000000 */
[----:B------:R-:W-:Y:S01]  /*2cf0*/  LOP3.LUT R14, R43, R10, RZ, 0x3c, !PT ;  /* 0x0000000a2b0e7212 */ /* 0x000fe200078e3cff */
[----:B------:R-:W-:Y:S01]  /*2d00*/  IMAD R15, R15, R17, RZ ;  /* 0x000000110f0f7224 */ /* 0x000fe200078e02ff */
[----:B------:R-:W-:Y:S01]  /*2d10*/  IABS R0, R16 ;  /* 0x0000001000007213 */ /* 0x000fe20000000000 */
[----:B------:R-:W0:Y:S01]  /*2d20*/  F2I.FTZ.U32.TRUNC.NTZ R41, R25 ;  /* 0x0000001900297305 */ /* 0x000e22000021f000 */
[----:B------:R-:W-:Y:S01]  /*2d30*/  ISETP.GE.AND P5, PT, R14, RZ, PT ;  /* 0x000000ff0e00720c */ /* 0x000fe20003fa6270 */
[----:B------:R-:W-:Y:S01]  /*2d40*/  IMAD.HI.U32 R11, R23, R15, R22 ;  /* 0x0000000f170b7227 */ /* 0x000fe200078e0016 */
[----:B------:R-:W-:-:S02]  /*2d50*/  IABS R14, R7 ;  /* 0x00000007000e7213 */ /* 0x000fc40000000000 */
[----:B------:R-:W-:Y:S01]  /*2d60*/  ISETP.NE.AND P2, PT, R10, RZ, PT ;  /* 0x000000ff0a00720c */ /* 0x000fe20003f45270 */
[----:B------:R-:W-:Y:S01]  /*2d70*/  @P6 VIADD R39, R39, 0x1 ;  /* 0x0000000127276836 */ /* 0x000fe20000000000 */
[----:B------:R-:W-:Y:S01]  /*2d80*/  IADD3 R0, PT, PT, RZ, -R0, RZ ;  /* 0x80000000ff007210 */ /* 0x000fe20007ffe0ff */
[----:B------:R-:W-:Y:S01]  /*2d90*/  IMAD.HI.U32 R11, R11, R14, RZ ;  /* 0x0000000e0b0b7227 */ /* 0x000fe200078e00ff */
[----:B------:R-:W-:Y:S02]  /*2da0*/  IABS R22, R8 ;  /* 0x0000000800167213 */ /* 0x000fe40000000000 */
[----:B------:R-:W-:Y:S01]  /*2db0*/  @!P0 IADD3 R39, PT, PT, -R39, RZ, RZ ;  /* 0x000000ff27278210 */ /* 0x000fe20007ffe1ff */
[----:B------:R-:W-:Y:S01]  /*2dc0*/  @P1 VIADD R34, R34, 0x1 ;  /* 0x0000000122221836 */ /* 0x000fe20000000000 */
[----:B------:R-:W-:Y:S01]  /*2dd0*/  ISETP.NE.AND P1, PT, R5, RZ, PT ;  /* 0x000000ff0500720c */ /* 0x000fe20003f25270 */
[----:B------:R-:W-:Y:S01]  /*2de0*/  IMAD R0, R11, R0, R14 ;  /* 0x000000000b007224 */ /* 0x000fe200078e020e */
[----:B------:R-:W-:Y:S01]  /*2df0*/  IABS R14, R4 ;  /* 0x00000004000e7213 */ /* 0x000fe20000000000 */
[----:B0-----:R-:W-:-:S02]  /*2e00*/  IMAD.MOV R15, RZ, RZ, -R41 ;  /* 0x000000ffff0f7224 */ /* 0x001fc400078e0a29 */
[----:B------:R-:W-:Y:S01]  /*2e10*/  @!P5 IMAD.MOV R34, RZ, RZ, -R34 ;  /* 0x000000ffff22d224 */ /* 0x000fe200078e0a22 */
[----:B------:R-:W-:Y:S01]  /*2e20*/  ISETP.GT.U32.AND P0, PT, R17, R0, PT ;  /* 0x000000001100720c */ /* 0x000fe20003f04070 */
[----:B------:R-:W-:Y:S01]  /*2e30*/  IMAD R15, R15, R18, RZ ;  /* 0x000000120f0f7224 */ /* 0x000fe200078e02ff */
[----:B------:R-:W-:Y:S01]  /*2e40*/  @!P2 LOP3.LUT R34, RZ, R10, RZ, 0x33, !PT ;  /* 0x0000000aff22a212 */ /* 0x000fe200078e33ff */
[----:B------:R-:W-:Y:S02]  /*2e50*/  IMAD.MOV R22, RZ, RZ, -R22 ;  /* 0x000000ffff167224 */ /* 0x000fe400078e0a16 */
[----:B------:R-:W-:Y:S01]  /*2e60*/  IMAD.HI.U32 R40, R41, R15, R40 ;  /* 0x0000000f29287227 */ /* 0x000fe200078e0028 */
[----:B------:R-:W-:Y:S02]  /*2e70*/  IABS R23, R34 ;  /* 0x0000002200177213 */ /* 0x000fe40000000000 */
[----:B------:R-:W-:Y:S01]  /*2e80*/  @!P1 LOP3.LUT R39, RZ, R5, RZ, 0x33, !PT ;  /* 0x00000005ff279212 */ /* 0x000fe200078e33ff */
[----:B------:R-:W-:-:S02]  /*2e90*/  IMAD.MOV R14, RZ, RZ, -R14 ;  /* 0x000000ffff0e7224 */ /* 0x000fc400078e0a0e */
[----:B------:R-:W-:Y:S01]  /*2ea0*/  IMAD.HI.U32 R44, R44, R23, RZ ;  /* 0x000000172c2c7227 */ /* 0x000fe200078e00ff */
[----:B------:R-:W-:Y:S02]  /*2eb0*/  IABS R15, R39 ;  /* 0x00000027000f7213 */ /* 0x000fe40000000000 */
[----:B------:R-:W-:Y:S01]  /*2ec0*/  @!P0 IADD3 R0, PT, PT, R0, -R17, RZ ;  /* 0x8000001100008210 */ /* 0x000fe20007ffe0ff */
[----:B------:R-:W-:Y:S02]  /*2ed0*/  IMAD R22, R44, R22, R23 ;  /* 0x000000162c167224 */ /* 0x000fe400078e0217 */
[----:B------:R-:W-:Y:S01]  /*2ee0*/  IMAD.HI.U32 R40, R40, R15, RZ ;  /* 0x0000000f28287227 */ /* 0x000fe200078e00ff */
[----:B------:R-:W-:Y:S02]  /*2ef0*/  ISETP.GE.U32.AND P2, PT, R0, R17, PT ;  /* 0x000000110000720c */ /* 0x000fe40003f46070 */
[----:B------:R-:W0:Y:S01]  /*2f00*/  LDC R0, c[0x0][0x430] ;  /* 0x00010c00ff007b82 */ /* 0x000e220000000800 */
[----:B------:R-:W-:Y:S01]  /*2f10*/  IMAD R15, R40, R14, R15 ;  /* 0x0000000e280f7224 */ /* 0x000fe200078e020f */
[----:B------:R-:W-:Y:S01]  /*2f20*/  ISETP.GT.U32.AND P3, PT, R13, R22, PT ;  /* 0x000000160d00720c */ /* 0x000fe20003f64070 */
[----:B------:R-:W-:Y:S01]  /*2f30*/  @!P0 VIADD R11, R11, 0x1 ;  /* 0x000000010b0b8836 */ /* 0x000fe20000000000 */
[----:B------:R-:W-:-:S02]  /*2f40*/  LOP3.LUT R14, R7, R16, RZ, 0x3c, !PT ;  /* 0x00000010070e7212 */ /* 0x000fc400078e3cff */
[----:B------:R-:W-:Y:S02]  /*2f50*/  ISETP.GT.U32.AND P1, PT, R18, R15, PT ;  /* 0x0000000f1200720c */ /* 0x000fe40003f24070 */
[----:B------:R-:W-:Y:S01]  /*2f60*/  ISETP.GE.AND P5, PT, R14, RZ, PT ;  /* 0x000000ff0e00720c */ /* 0x000fe20003fa6270 */
[----:B------:R-:W-:Y:S01]  /*2f70*/  IMAD.MOV R14, RZ, RZ, -R34 ;  /* 0x000000ffff0e7224 */ /* 0x000fe200078e0a22 */
[----:B------:R-:W-:Y:S02]  /*2f80*/  ISETP.NE.AND P0, PT, R16, RZ, PT ;  /* 0x000000ff1000720c */ /* 0x000fe40003f05270 */
[----:B------:R-:W-:Y:S01]  /*2f90*/  @P2 IADD3 R11, PT, PT, R11, 0x1, RZ ;  /* 0x000000010b0b2810 */ /* 0x000fe20007ffe0ff */
[----:B------:R-:W-:Y:S01]  /*2fa0*/  IMAD R14, R10, R14, R43 ;  /* 0x0000000e0a0e7224 */ /* 0x000fe200078e022b */
[----:B------:R-:W-:Y:S01]  /*2fb0*/  LOP3.LUT R17, R34, R8, RZ, 0x3c, !PT ;  /* 0x0000000822117212 */ /* 0x000fe200078e3cff */
[----:B------:R-:W-:Y:S01]  /*2fc0*/  @!P3 IMAD.IADD R22, R22, 0x1, -R13 ;  /* 0x000000011616b824 */ /* 0x000fe200078e0a0d */
[----:B------:R-:W-:Y:S01]  /*2fd0*/  LOP3.LUT R10, R39, R4, RZ, 0x3c, !PT ;  /* 0x00000004270a7212 */ /* 0x000fe200078e3cff */
[----:B------:R-:W-:Y:S01]  /*2fe0*/  @!P3 VIADD R44, R44, 0x1 ;  /* 0x000000012c2cb836 */ /* 0x000fe20000000000 */
[----:B------:R-:W-:Y:S01]  /*2ff0*/  ISETP.GE.AND P2, PT, R17, RZ, PT ;  /* 0x000000ff1100720c */ /* 0x000fe20003f46270 */
[----:B------:R-:W-:Y:S01]  /*3000*/  @!P1 IMAD.IADD R15, R15, 0x1, -R18 ;  /* 0x000000010f0f9824 */ /* 0x000fe200078e0a12 */
[----:B------:R-:W-:Y:S01]  /*3010*/  ISETP.GE.U32.AND P6, PT, R22, R13, PT ;  /* 0x0000000d1600720c */ /* 0x000fe20003fc6070 */
[----:B------:R-:W-:Y:S01]  /*3020*/  @!P1 VIADD R40, R40, 0x1 ;  /* 0x0000000128289836 */ /* 0x000fe20000000000 */
[----:B------:R-:W-:-:S02]  /*3030*/  @!P5 IADD3 R11, PT, PT, -R11, RZ, RZ ;  /* 0x000000ff0b0bd210 */ /* 0x000fc40007ffe1ff */
[----:B------:R-:W-:Y:S02]  /*3040*/  ISETP.GE.U32.AND P5, PT, R15, R18, PT ;  /* 0x000000120f00720c */ /* 0x000fe40003fa6070 */
[----:B0-----:R-:W-:Y:S02]  /*3050*/  SEL R0, R0, 0x1, P4 ;  /* 0x0000000100007807 */ /* 0x001fe40002000000 */
[----:B------:R-:W-:Y:S02]  /*3060*/  ISETP.NE.AND P4, PT, R8, RZ, PT ;  /* 0x000000ff0800720c */ /* 0x000fe40003f85270 */
[----:B------:R-:W-:Y:S02]  /*3070*/  @!P0 LOP3.LUT R11, RZ, R16, RZ, 0x33, !PT ;  /* 0x00000010ff0b8212 */ /* 0x000fe400078e33ff */
[----:B------:R-:W-:Y:S01]  /*3080*/  ISETP.GE.AND P0, PT, R10, RZ, PT ;  /* 0x000000ff0a00720c */ /* 0x000fe20003f06270 */
[----:B------:R-:W-:Y:S01]  /*3090*/  @P6 VIADD R44, R44, 0x1 ;  /* 0x000000012c2c6836 */ /* 0x000fe20000000000 */
[----:B------:R-:W-:Y:S01]  /*30a0*/  ISETP.NE.AND P3, PT, R4, RZ, PT ;  /* 0x000000ff0400720c */ /* 0x000fe20003f65270 */
[----:B------:R-:W-:Y:S01]  /*30b0*/  IMAD.WIDE R22, R11, R21, RZ ;  /* 0x000000150b167225 */ /* 0x000fe200078e02ff */
[----:B------:R-:W-:-:S02]  /*30c0*/  IADD3 R10, PT, PT, -R39, RZ, RZ ;  /* 0x000000ff270a7210 */ /* 0x000fc40007ffe1ff */
[----:B------:R-:W-:Y:S01]  /*30d0*/  IADD3 R11, PT, PT, -R11, RZ, RZ ;  /* 0x000000ff0b0b7210 */ /* 0x000fe20007ffe1ff */
[----:B------:R-:W-:Y:S01]  /*30e0*/  @P5 VIADD R40, R40, 0x1 ;  /* 0x0000000128285836 */ /* 0x000fe20000000000 */
[----:B------:R-:W-:Y:S01]  /*30f0*/  SHF.R.S32.HI R18, RZ, 0x1f, R0 ;  /* 0x0000001fff127819 */ /* 0x000fe20000011400 */
[----:B------:R-:W-:Y:S01]  /*3100*/  @!P2 IMAD.MOV R44, RZ, RZ, -R44 ;  /* 0x000000ffff2ca224 */ /* 0x000fe200078e0a2c */
[----:B------:R-:W-:Y:S01]  /*3110*/  @!P4 LOP3.LUT R44, RZ, R8, RZ, 0x33, !PT ;  /* 0x00000008ff2cc212 */ /* 0x000fe200078e33ff */
[----:B------:R-:W-:-:S04]  /*3120*/  IMAD.WIDE.U32 R22, R37, R0, R22 ;  /* 0x0000000025167225 */ /* 0x000fc800078e0016 */
[----:B------:R-:W-:Y:S01]  /*3130*/  IMAD R10, R5, R10, R12 ;  /* 0x0000000a050a7224 */ /* 0x000fe200078e020c */
[----:B------:R-:W-:Y:S01]  /*3140*/  IADD3 R5, PT, PT, -R44, RZ, RZ ;  /* 0x000000ff2c057210 */ /* 0x000fe20007ffe1ff */
[----:B------:R-:W-:Y:S02]  /*3150*/  IMAD R11, R16, R11, R7 ;  /* 0x0000000b100b7224 */ /* 0x000fe400078e0207 */
[----:B------:R-:W-:Y:S01]  /*3160*/  @!P0 IMAD.MOV R40, RZ, RZ, -R40 ;  /* 0x000000ffff288224 */ /* 0x000fe200078e0a28 */
[----:B------:R-:W-:Y:S01]  /*3170*/  @!P3 LOP3.LUT R40, RZ, R4, RZ, 0x33, !PT ;  /* 0x00000004ff28b212 */ /* 0x000fe200078e33ff */
[----:B------:R-:W-:Y:S02]  /*3180*/  IMAD R23, R37, R18, R23 ;  /* 0x0000001225177224 */ /* 0x000fe400078e0217 */
[----:B--2---:R-:W-:Y:S01]  /*3190*/  IMAD R7, R0, UR4, RZ ;  /* 0x0000000400077c24 */ /* 0x004fe2000f8e02ff */
[----:B------:R-:W0:Y:S01]  /*31a0*/  LDCU.64 UR4, c[0x0][0x420] ;  /* 0x00008400ff0477ac */ /* 0x000e220008000a00 */
[----:B------:R-:W-:-:S04]  /*31b0*/  IMAD.WIDE R20, R11, R20, R22 ;  /* 0x000000140b147225 */ /* 0x000fc800078e0216 */
[----:B------:R-:W-:-:S04]  /*31c0*/  IMAD.WIDE R14, R14, R7, RZ ;  /* 0x000000070e0e7225 */ /* 0x000fc800078e02ff */
[----:B------:R-:W-:Y:S02]  /*31d0*/  IMAD.MOV R11, RZ, RZ, -R40 ;  /* 0x000000ffff0b7224 */ /* 0x000fe400078e0a28 */
[----:B------:R-:W-:-:S04]  /*31e0*/  IMAD.WIDE R6, R44, R6, RZ ;  /* 0x000000062c067225 */ /* 0x000fc800078e02ff */
[----:B------:R-:W-:Y:S02]  /*31f0*/  IMAD R8, R8, R5, R34 ;  /* 0x0000000508087224 */ /* 0x000fe400078e0222 */
[----:B------:R-:W-:Y:S01]  /*3200*/  IMAD R5, R29, R0, RZ ;  /* 0x000000001d057224 */ /* 0x000fe200078e02ff */
[----:B------:R-:W-:Y:S01]  /*3210*/  IADD3 R0, P1, P0, R6, R20, R14 ;  /* 0x0000001406007210 */ /* 0x000fe2000783e00e */
[----:B------:R-:W-:Y:S02]  /*3220*/  IMAD R4, R4, R11, R39 ;  /* 0x0000000b04047224 */ /* 0x000fe400078e0227 */
[----:B------:R-:W-:Y:S01]  /*3230*/  IMAD.WIDE R10, R10, R5, RZ ;  /* 0x000000050a0a7225 */ /* 0x000fe200078e02ff */
        /* <DEDUP_REMOVED lines=12> */
.L_x_300:
[----:B------:R-:W0:Y:S01]  /*3300*/  LDC.64 R2, c[0x0][0x420] ;  /* 0x00010800ff027b82 */ /* 0x000e220000000a00 */
[----:B------:R-:W-:-:S05]  /*3310*/  IADD3 R0, PT, PT, R28, UR6, RZ ;  /* 0x000000061c007c10 */ /* 0x000fca000fffe0ff */
[----:B0-----:R-:W-:-:S05]  /*3320*/  IMAD.WIDE.U32 R2, R0, 0x4, R2 ;  /* 0x0000000400027825 */ /* 0x001fca00078e0002 */
[----:B------:R0:W-:Y:S02]  /*3330*/  STG.E desc[UR10][R2.64], R24 ;  /* 0x0000001802007986 */ /* 0x0001e4000c10190a */
.L_x_299:
[----:B------:R-:W-:Y:S05]  /*3340*/  BSYNC.RECONVERGENT B1 ;  /* 0x0000000000017941 */ /* 0x000fea0003800200 */
.L_x_298:
[----:B------:R-:W2:Y:S01]  /*3350*/  LDCU UR7, c[0x0][0x534] ;  /* 0x0000a680ff0777ac */ /* 0x000ea20008000800 */
[C---:B------:R-:W-:Y:S01]  /*3360*/  LOP3.LUT R0, R35.reuse, 0x8, RZ, 0xfc, !PT ;  /* 0x0000000823007812 */ /* 0x040fe200078efcff */
[----:B------:R-:W3:Y:S01]  /*3370*/  LDC R17, c[0x0][0x44c] ;  /* 0x00011300ff117b82 */ /* 0x000ee20000000800 */
[----:B01----:R-:W-:Y:S01]  /*3380*/  LOP3.LUT R2, R35, 0x10, RZ, 0xfc, !PT ;  /* 0x0000001023027812 */ /* 0x003fe200078efcff */
[----:B------:R-:W-:Y:S01]  /*3390*/  IMAD R34, R28, 0x18, R35 ;  /* 0x000000181c227824 */ /* 0x000fe200078e0223 */
[----:B------:R-:W-:Y:S01]  /*33a0*/  CS2R R4, SRZ ;  /* 0x0000000000047805 */ /* 0x000fe2000001ff00 */
[----:B------:R-:W-:Y:S02]  /*33b0*/  IMAD.SHL.U32 R15, R19, 0x4, RZ ;  /* 0x00000004130f7824 */ /* 0x000fe400078e00ff */
[----:B------:R-:W-:Y:S01]  /*33c0*/  IMAD.MOV.U32 R13, RZ, RZ, RZ ;  /* 0x000000ffff0d7224 */ /* 0x000fe200078e00ff */
[----:B--2---:R-:W-:Y:S01]  /*33d0*/  ISETP.GE.AND P2, PT, R0, UR7, PT ;  /* 0x0000000700007c0c */ /* 0x004fe2000bf46270 */
[----:B------:R-:W-:Y:S01]  /*33e0*/  UISETP.GE.AND UP0, UPT, UR7, 0x1, UPT ;  /* 0x000000010700788c */ /* 0x000fe2000bf06270 */
[----:B------:R-:W-:-:S02]  /*33f0*/  LOP3.LUT R0, R35, 0x18, RZ, 0xfc, !PT ;  /* 0x0000001823007812 */ /* 0x000fc400078efcff */
[----:B------:R-:W-:Y:S02]  /*3400*/  ISETP.GE.AND P1, PT, R2, UR7, PT ;  /* 0x0000000702007c0c */ /* 0x000fe4000bf26270 */
[----:B------:R-:W-:Y:S02]  /*3410*/  CS2R R2, SRZ ;  /* 0x0000000000027805 */ /* 0x000fe4000001ff00 */
[----:B------:R-:W-:Y:S02]  /*3420*/  ISETP.GE.AND P3, PT, R35, UR7, PT ;  /* 0x0000000723007c0c */ /* 0x000fe4000bf66270 */
[----:B------:R-:W-:Y:S01]  /*3430*/  ISETP.GE.AND P0, PT, R0, UR7, PT ;  /* 0x0000000700007c0c */ /* 0x000fe2000bf06270 */
[----:B---3--:R-:W-:Y:S01]  /*3440*/  IMAD R35, R17, UR6, RZ ;  /* 0x0000000611237c24 */ /* 0x008fe2000f8e02ff */
[C---:B------:R-:W-:Y:S02]  /*3450*/  ISETP.GT.U32.OR P1, PT, R19.reuse, 0x7f, P1 ;  /* 0x0000007f1300780c */ /* 0x040fe40000f24470 */
[----:B------:R-:W-:-:S02]  /*3460*/  ISETP.GT.U32.OR P3, PT, R19, 0x7f, P3 ;  /* 0x0000007f1300780c */ /* 0x000fc40001f64470 */
[C---:B------:R-:W-:Y:S02]  /*3470*/  ISETP.GT.U32.OR P2, PT, R19.reuse, 0x7f, P2 ;  /* 0x0000007f1300780c */ /* 0x040fe40001744470 */
[----:B------:R-:W-:-:S07]  /*3480*/  ISETP.GT.U32.OR P0, PT, R19, 0x7f, P0 ;  /* 0x0000007f1300780c */ /* 0x000fce0000704470 */
[C---:B------:R-:W-:Y:S02]  /*3490*/  @!P1 FADD.FTZ R31, -R24.reuse, R31 ;  /* 0x0000001f181f9221 */ /* 0x040fe40000010100 */
[C---:B------:R-:W-:Y:S02]  /*34a0*/  @!P3 FADD.FTZ R0, -R24.reuse, R33 ;  /* 0x000000211800b221 */ /* 0x040fe40000010100 */
        /* <DEDUP_REMOVED lines=10> */
[----:B0-----:R0:W-:Y:S01]  /*3550*/  @!P3 STS [R32], R7 ;  /* 0x000000072000b388 */ /* 0x0011e20000000800 */
[----:B------:R-:W-:-:S03]  /*3560*/  IMAD.MOV.U32 R0, RZ, RZ, RZ ;  /* 0x000000ffff007224 */ /* 0x000fc600078e00ff */
[----:B-1----:R1:W-:Y:S04]  /*3570*/  @!P2 STS [R32+0x220], R9 ;  /* 0x000220092000a388 */ /* 0x0023e80000000800 */
[----:B--2---:R-:W-:Y:S04]  /*3580*/  @!P1 STS [R32+0x440], R31 ;  /* 0x0004401f20009388 */ /* 0x004fe80000000800 */
[----:B---3--:R2:W-:Y:S01]  /*3590*/  @!P0 STS [R32+0x660], R11 ;  /* 0x0006600b20008388 */ /* 0x0085e20000000800 */
[----:B------:R-:W-:Y:S01]  /*35a0*/  BAR.SYNC.DEFER_BLOCKING 0x0 ;  /* 0x0000000000007b1d */ /* 0x000fe20000010000 */
[----:B------:R-:W-:-:S04]  /*35b0*/  LEA R34, P0, R34, R35, 0x2 ;  /* 0x0000002322227211 */ /* 0x000fc800078010ff */
[----:B------:R-:W-:Y:S02]  /*35c0*/  LEA.HI.X.SX32 R35, R35, RZ, 0x1, P0 ;  /* 0x000000ff23237211 */ /* 0x000fe400000f0eff */
[----:B0-----:R-:W-:Y:S02]  /*35d0*/  CS2R R6, SRZ ;  /* 0x0000000000067805 */ /* 0x001fe4000001ff00 */
[----:B-1----:R-:W-:Y:S02]  /*35e0*/  CS2R R8, SRZ ;  /* 0x0000000000087805 */ /* 0x002fe4000001ff00 */
[----:B--2---:R-:W-:Y:S01]  /*35f0*/  CS2R R10, SRZ ;  /* 0x00000000000a7805 */ /* 0x004fe2000001ff00 */
[----:B------:R-:W-:Y:S06]  /*3600*/  BRA.U !UP0, `(.L_x_306) ;  /* 0x0000000908307547 */ /* 0x000fec000b800000 */
[----:B------:R-:W0:Y:S01]  /*3610*/  LDCU.64 UR4, c[0x0][0x3f8] ;  /* 0x00007f00ff0477ac */ /* 0x000e220008000a00 */
        /* <DEDUP_REMOVED lines=11> */
[----:B------:R-:W-:Y:S02]  /*36d0*/  CS2R R16, SRZ ;  /* 0x0000000000107805 */ /* 0x000fe4000001ff00 */
[----:B0-----:R-:W-:Y:S01]  /*36e0*/  LEA R34, P0, R34, UR4, 0x2 ;  /* 0x0000000422227c11 */ /* 0x001fe2000f8010ff */
        /* <DEDUP_REMOVED lines=20> */
.L_x_308:
[----:B------:R-:W2:Y:S01]  /*3830*/  @!P1 LDG.E.128 R16, desc[UR10][R34.64] ;  /* 0x0000000a22109981 */ /* 0x000ea2000c1e1d00 */
[C-C-:B------:R-:W-:Y:S01]  /*3840*/  @!P1 IMAD.WIDE R36, R32.reuse, 0x4, R34.reuse ;  /* 0x0000000420249825 */ /* 0x140fe200078e0222 */
[----:B------:R-:W-:Y:S02]  /*3850*/  UIADD3 UR7, UPT, UPT, UR7, 0x4, URZ ;  /* 0x0000000407077890 */ /* 0x000fe4000fffe0ff */
[----:B------:R-:W2:Y:S01]  /*3860*/  LDS R12, [R14+-0x88] ;  /* 0xffff78000e0c7984 */ /* 0x000ea20000000800 */
[----:B------:R-:W-:Y:S01]  /*3870*/  @!P1 IMAD.WIDE R38, R32, 0x8, R34 ;  /* 0x0000000820269825 */ /* 0x000fe200078e0222 */
        /* <DEDUP_REMOVED lines=68> */
.L_x_307:
        /* <DEDUP_REMOVED lines=11> */
.L_x_309:
        /* <DEDUP_REMOVED lines=22> */
.L_x_306:
[----:B------:R-:W-:-:S04]  /*3ed0*/  IADD3 R28, PT, PT, R28, UR6, RZ ;  /* 0x000000061c1c7c10 */ /* 0x000fc8000fffe0ff */
[----:B------:R-:W-:-:S13]  /*3ee0*/  ISETP.GE.AND P0, PT, R28, R30, PT ;  /* 0x0000001e1c00720c */ /* 0x000fda0003f06270 */
[----:B------:R-:W-:Y:S05]  /*3ef0*/  @P0 EXIT ;  /* 0x000000000000094d */ /* 0x000fea0003800000 */
[-C--:B------:R-:W-:Y:S01]  /*3f00*/  IABS R18, R29.reuse ;  /* 0x0000001d00127213 */ /* 0x080fe20000000000 */
[----:B------:R-:W0:Y:S01]  /*3f10*/  LDC R14, c[0x0][0x434] ;  /* 0x00010d00ff0e7b82 */ /* 0x000e220000000800 */
[----:B------:R-:W-:Y:S01]  /*3f20*/  IABS R20, R28 ;  /* 0x0000001c00147213 */ /* 0x000fe20000000000 */
[----:B------:R-:W1:Y:S01]  /*3f30*/  LDCU.128 UR4, c[0x0][0x400] ;  /* 0x00008000ff0477ac */ /* 0x000e620008000c00 */
[----:B------:R-:W2:Y:S01]  /*3f40*/  I2F.RP R16, R18 ;  /* 0x0000001200107306 */ /* 0x000ea20000209400 */
[----:B------:R-:W-:Y:S01]  /*3f50*/  IABS R19, R29 ;  /* 0x0000001d00137213 */ /* 0x000fe20000000000 */
[----:B------:R-:W3:Y:S01]  /*3f60*/  LDCU.64 UR8, c[0x0][0x410] ;  /* 0x00008200ff0877ac */ /* 0x000ee20008000a00 */
[----:B------:R-:W-:Y:S02]  /*3f70*/  LOP3.LUT R15, R15, 0x1c, RZ, 0xc0, !PT ;  /* 0x0000001c0f0f7812 */ /* 0x000fe400078ec0ff */
[----:B------:R-:W-:Y:S02]  /*3f80*/  IADD3 R19, PT, PT, RZ, -R19, RZ ;  /* 0x80000013ff137210 */ /* 0x000fe40007ffe0ff */
[----:B------:R-:W-:-:S02]  /*3f90*/  F2FP.BF16.F32.PACK_AB R10, R10, R13 ;  /* 0x0000000d0a0a723e */ /* 0x000fc400000010ff */
[----:B------:R-:W-:Y:S02]  /*3fa0*/  F2FP.BF16.F32.PACK_AB R11, R8, R11 ;  /* 0x0000000b080b723e */ /* 0x000fe400000010ff */
[----:B------:R-:W-:Y:S02]  /*3fb0*/  F2FP.BF16.F32.PACK_AB R6, R6, R9 ;  /* 0x000000090606723e */ /* 0x000fe400000010ff */
[----:B------:R-:W-:Y:S01]  /*3fc0*/  F2FP.BF16.F32.PACK_AB R7, R4, R7 ;  /* 0x000000070407723e */ /* 0x000fe200000010ff */
[----:B--2---:R-:W2:Y:S01]  /*3fd0*/  MUFU.RCP R22, R16 ;  /* 0x0000001000167308 */ /* 0x004ea20000001000 */
[----:B------:R-:W-:Y:S02]  /*3fe0*/  F2FP.BF16.F32.PACK_AB R2, R2, R5 ;  /* 0x000000050202723e */ /* 0x000fe400000010ff */
[----:B------:R-:W-:Y:S01]  /*3ff0*/  F2FP.BF16.F32.PACK_AB R3, R0, R3 ;  /* 0x000000030003723e */ /* 0x000fe200000010ff */
[----:B--2---:R-:W-:-:S04]  /*4000*/  VIADD R22, R22, 0xffffffe ;  /* 0x0ffffffe16167836 */ /* 0x004fc80000000000 */
[----:B------:R-:W2:Y:S02]  /*4010*/  F2I.FTZ.U32.TRUNC.NTZ R23, R22 ;  /* 0x0000001600177305 */ /* 0x000ea4000021f000 */
[----:B--2---:R-:W-:Y:S02]  /*4020*/  IMAD.MOV R12, RZ, RZ, -R23 ;  /* 0x000000ffff0c7224 */ /* 0x004fe400078e0a17 */
[----:B------:R-:W-:Y:S02]  /*4030*/  IMAD.MOV.U32 R22, RZ, RZ, RZ ;  /* 0x000000ffff167224 */ /* 0x000fe400078e00ff */
[----:B------:R-:W-:Y:S01]  /*4040*/  IMAD R17, R12, R18, RZ ;  /* 0x000000120c117224 */ /* 0x000fe200078e02ff */
[----:B0-----:R-:W-:-:S03]  /*4050*/  IABS R12, R14 ;  /* 0x0000000e000c7213 */ /* 0x001fc60000000000 */
        /* <DEDUP_REMOVED lines=11> */
[----:B------:R-:W-:Y:S01]  /*4110*/  ISETP.GE.AND P0, PT, R18, RZ, PT ;  /* 0x000000ff1200720c */ /* 0x000fe20003f06270 */
[----:B0-----:R-:W-:-:S04]  /*4120*/  VIADD R18, R17, 0xffffffe ;  /* 0x0ffffffe11127836 */ /* 0x001fc80000000000 */
[----:B------:R-:W0:Y:S02]  /*4130*/  F2I.FTZ.U32.TRUNC.NTZ R19, R18 ;  /* 0x0000001200137305 */ /* 0x000e24000021f000 */
[----:B------:R-:W-:-:S06]  /*4140*/  @P2 IADD3 R16, PT, PT, R16, 0x1, RZ ;  /* 0x0000000110102810 */ /* 0x000fcc0007ffe0ff */
[----:B------:R-:W-:Y:S01]  /*4150*/  @!P0 IMAD.MOV R16, RZ, RZ, -R16 ;  /* 0x000000ffff108224 */ /* 0x000fe200078e0a10 */
[----:B------:R-:W-:-:S05]  /*4160*/  @!P1 LOP3.LUT R16, RZ, R29, RZ, 0x33, !PT ;  /* 0x0000001dff109212 */ /* 0x000fca00078e33ff */
[----:B------:R-:W-:Y:S02]  /*4170*/  IMAD R29, R29, R16, RZ ;  /* 0x000000101d1d7224 */ /* 0x000fe400078e02ff */
[----:B0-----:R-:W-:Y:S02]  /*4180*/  IMAD.MOV R17, RZ, RZ, -R19 ;  /* 0x000000ffff117224 */ /* 0x001fe400078e0a13 */
[----:B------:R-:W-:Y:S01]  /*4190*/  IMAD.MOV.U32 R18, RZ, RZ, RZ ;  /* 0x000000ffff127224 */ /* 0x000fe200078e00ff */
[----:B------:R-:W-:Y:S01]  /*41a0*/  IADD3 R23, PT, PT, R28, -R29, RZ ;  /* 0x8000001d1c177210 */ /* 0x000fe20007ffe0ff */
[----:B------:R-:W-:-:S03]  /*41b0*/  IMAD R21, R17, R12, RZ ;  /* 0x0000000c11157224 */ /* 0x000fc600078e02ff */
[----:B------:R-:W-:Y:S01]  /*41c0*/  IABS R17, R23 ;  /* 0x0000001700117213 */ /* 0x000fe20000000000 */
[----:B------:R-:W-:Y:S01]  /*41d0*/  IMAD.HI.U32 R21, R19, R21, R18 ;  /* 0x0000001513157227 */ /* 0x000fe200078e0012 */
[----:B------:R-:W-:-:S04]  /*41e0*/  LOP3.LUT R23, R23, R14, RZ, 0x3c, !PT ;  /* 0x0000000e17177212 */ /* 0x000fc800078e3cff */
[----:B------:R-:W-:Y:S01]  /*41f0*/  ISETP.GE.AND P1, PT, R23, RZ, PT ;  /* 0x000000ff1700720c */ /* 0x000fe20003f26270 */
[----:B------:R-:W-:-:S04]  /*4200*/  IMAD.HI.U32 R21, R21, R17, RZ ;  /* 0x0000001115157227 */ /* 0x000fc800078e00ff */
[----:B------:R-:W-:-:S04]  /*4210*/  IMAD.MOV R18, RZ, RZ, -R21 ;  /* 0x000000ffff127224 */ /* 0x000fc800078e0a15 */
[----:B------:R-:W-:Y:S02]  /*4220*/  IMAD R17, R12, R18, R17 ;  /* 0x000000120c117224 */ /* 0x000fe400078e0211 */
[----:B-1----:R-:W-:-:S03]  /*4230*/  IMAD.WIDE.U32 R18, R16, UR4, RZ ;  /* 0x0000000410127c25 */ /* 0x002fc6000f8e00ff */
[----:B------:R-:W-:-:S13]  /*4240*/  ISETP.GT.U32.AND P0, PT, R12, R17, PT ;  /* 0x000000110c00720c */ /* 0x000fda0003f04070 */
[-C--:B------:R-:W-:Y:S01]  /*4250*/  @!P0 IADD3 R17, PT, PT, R17, -R12.reuse, RZ ;  /* 0x8000000c11118210 */ /* 0x080fe20007ffe0ff */
        /* <DEDUP_REMOVED lines=13> */
[----:B---3--:R-:W-:-:S04]  /*4330*/  IMAD.WIDE.U32 R18, R21, UR8, R18 ;  /* 0x0000000815127c25 */ /* 0x008fc8000f8e0012 */
[----:B------:R-:W-:Y:S02]  /*4340*/  IMAD R16, R16, UR8, RZ ;  /* 0x0000000810107c24 */ /* 0x000fe4000f8e02ff */
[----:B------:R-:W-:Y:S02]  /*4350*/  IMAD.IADD R29, R28, 0x1, -R29 ;  /* 0x000000011c1d7824 */ /* 0x000fe400078e0a1d */
[----:B------:R-:W-:-:S03]  /*4360*/  IMAD R21, R21, UR9, R16 ;  /* 0x0000000915157c24 */ /* 0x000fc6000f8e0210 */
[----:B------:R-:W-:Y:S02]  /*4370*/  SHF.R.S32.HI R12, RZ, 0x1f, R29 ;  /* 0x0000001fff0c7819 */ /* 0x000fe4000001141d */
[----:B------:R-:W-:-:S03]  /*4380*/  IADD3 R19, PT, PT, R19, R21, RZ ;  /* 0x0000001513137210 */ /* 0x000fc60007ffe0ff */
[----:B------:R-:W-:Y:S02]  /*4390*/  IMAD R12, R12, UR6, RZ ;  /* 0x000000060c0c7c24 */ /* 0x000fe4000f8e02ff */
[----:B------:R-:W-:-:S04]  /*43a0*/  IMAD.WIDE.U32 R18, R29, UR6, R18 ;  /* 0x000000061d127c25 */ /* 0x000fc8000f8e0012 */
[----:B------:R-:W-:Y:S01]  /*43b0*/  IMAD R29, R29, UR7, R12 ;  /* 0x000000071d1d7c24 */ /* 0x000fe2000f8e020c */
[----:B------:R-:W-:-:S05]  /*43c0*/  IADD3 R15, P0, PT, R15, R18, RZ ;  /* 0x000000120f0f7210 */ /* 0x000fca0007f1e0ff */
[----:B------:R-:W-:Y:S01]  /*43d0*/  IMAD.X R14, R19, 0x1, R29, P0 ;  /* 0x00000001130e7824 */ /* 0x000fe200000e061d */
[----:B0-----:R-:W-:-:S04]  /*43e0*/  LEA R12, P0, R15, UR4, 0x1 ;  /* 0x000000040f0c7c11 */ /* 0x001fc8000f8008ff */
[----:B------:R-:W-:-:S05]  /*43f0*/  LEA.HI.X R13, R15, UR5, R14, 0x1, P0 ;  /* 0x000000050f0d7c11 */ /* 0x000fca00080f0c0e */
[----:B------:R-:W-:Y:S04]  /*4400*/  STG.E.64 desc[UR10][R12.64], R10 ;  /* 0x0000000a0c007986 */ /* 0x000fe8000c101b0a */
[----:B------:R-:W-:Y:S04]  /*4410*/  STG.E.64 desc[UR10][R12.64+0x40], R6 ;  /* 0x000040060c007986 */ /* 0x000fe8000c101b0a */
[----:B------:R-:W-:Y:S01]  /*4420*/  STG.E.64 desc[UR10][R12.64+0x80], R2 ;  /* 0x000080020c007986 */ /* 0x000fe2000c101b0a */
[----:B------:R-:W-:Y:S05]  /*4430*/  EXIT ;  /* 0x000000000000794d */ /* 0x000fea0003800000 */
        .weak           $__internal_9_$__cuda_sm20_div_s64
        .type           $__internal_9_$__cuda_sm20_div_s64,@function
        .size           $__internal_9_$__cuda_sm20_div_s64,(.L_x_11587 - $__internal_9_$__cuda_sm20_div_s64)
$__internal_9_$__cuda_sm20_div_s64:
        /* <DEDUP_REMOVED lines=28> */
[----:B------:R-:W-:Y:S01]  /*4600*/  IADD3 R14, P0, PT, RZ, -R48, RZ ;  /* 0x80000030ff0e7210 */ /* 0x000fe20007f1e0ff */
[----:B------:R-:W-:Y:S01]  /*4610*/  IMAD.MOV.U32 R49, RZ, RZ, RZ ;  /* 0x000000ffff317224 */ /* 0x000fe200078e00ff */
[----:B------:R-:W-:Y:S01]  /*4620*/  ISETP.GE.AND P1, PT, R17, RZ, PT ;  /* 0x000000ff1100720c */ /* 0x000fe20003f26270 */
[----:B------:R-:W-:Y:S02]  /*4630*/  IMAD R12, R23, R38, R12 ;  /* 0x00000026170c7224 */ /* 0x000fe400078e020c */
[----:B------:R-:W-:-:S03]  /*4640*/  IMAD.HI.U32 R44, R45, R14, RZ ;  /* 0x0000000e2d2c7227 */ /* 0x000fc600078e00ff */
[----:B------:R-:W-:-:S05]  /*4650*/  IADD3.X R12, PT, PT, RZ, ~R12, RZ, P0, !PT ;  /* 0x8000000cff0c7210 */ /* 0x000fca00007fe4ff */
[----:B------:R-:W-:-:S04]  /*4660*/  IMAD.WIDE.U32 R44, P5, R45, R12, R44 ;  /* 0x0000000c2d2c7225 */ /* 0x000fc800078a002c */
[----:B------:R-:W-:-:S04]  /*4670*/  IMAD.HI.U32 R13, P3, R23, R14, R44 ;  /* 0x0000000e170d7227 */ /* 0x000fc8000786002c */
[CC--:B------:R-:W-:Y:S02]  /*4680*/  IMAD R14, R23.reuse, R12.reuse, RZ ;  /* 0x0000000c170e7224 */ /* 0x0c0fe400078e02ff */
[----:B------:R-:W-:-:S03]  /*4690*/  IMAD.HI.U32 R12, R23, R12, RZ ;  /* 0x0000000c170c7227 */ /* 0x000fc600078e00ff */
[----:B------:R-:W-:Y:S01]  /*46a0*/  IADD3 R14, P2, PT, R14, R13, RZ ;  /* 0x0000000d0e0e7210 */ /* 0x000fe20007f5e0ff */
[----:B------:R-:W-:Y:S01]  /*46b0*/  IMAD.X R45, R12, 0x1, R23, P5 ;  /* 0x000000010c2d7824 */ /* 0x000fe200028e0617 */
[----:B------:R-:W-:-:S04]  /*46c0*/  IADD3 R13, P0, PT, RZ, -R25, RZ ;  /* 0x80000019ff0d7210 */ /* 0x000fc80007f1e0ff */
[----:B------:R-:W-:Y:S01]  /*46d0*/  SEL R13, R13, R25, !P1 ;  /* 0x000000190d0d7207 */ /* 0x000fe20004800000 */
[----:B------:R-:W-:Y:S01]  /*46e0*/  IMAD.X R22, RZ, RZ, ~R17, P0 ;  /* 0x000000ffff167224 */ /* 0x000fe200000e0e11 */
[----:B------:R-:W-:-:S03]  /*46f0*/  IADD3.X R45, PT, PT, RZ, RZ, R45, P2, P3 ;  /* 0x000000ffff2d7210 */ /* 0x000fc600017e642d */
[----:B------:R-:W-:Y:S01]  /*4700*/  IMAD.HI.U32 R48, R14, R13, RZ ;  /* 0x0000000d0e307227 */ /* 0x000fe200078e00ff */
[----:B------:R-:W-:-:S05]  /*4710*/  SEL R12, R22, R17, !P1 ;  /* 0x00000011160c7207 */ /* 0x000fca0004800000 */
        /* <DEDUP_REMOVED lines=11> */
[CC--:B------:R-:W-:Y:S02]  /*47d0*/  ISETP.GE.U32.AND P3, PT, R13.reuse, R38.reuse, PT ;  /* 0x000000260d00720c */ /* 0x0c0fe40003f66070 */
[----:B------:R-:W-:Y:S01]  /*47e0*/  IADD3 R14, P2, PT, R13, -R38, RZ ;  /* 0x800000260d0e7210 */ /* 0x000fe20007f5e0ff */
[----:B------:R-:W-:-:S05]  /*47f0*/  IMAD.X R12, R12, 0x1, ~R45, P0 ;  /* 0x000000010c0c7824 */ /* 0x000fca00000e0e2d */
[----:B------:R-:W-:-:S04]  /*4800*/  ISETP.GE.U32.AND.EX P3, PT, R12, R39, PT, P3 ;  /* 0x000000270c00720c */ /* 0x000fc80003f66130 */
[----:B------:R-:W-:Y:S02]  /*4810*/  SEL R13, R14, R13, P3 ;  /* 0x0000000d0e0d7207 */ /* 0x000fe40001800000 */
[----:B------:R-:W-:Y:S02]  /*4820*/  IADD3 R14, P1, PT, R23, 0x1, RZ ;  /* 0x00000001170e7810 */ /* 0x000fe40007f3e0ff */
[----:B------:R-:W-:Y:S01]  /*4830*/  ISETP.GE.U32.AND P0, PT, R13, R38, PT ;  /* 0x000000260d00720c */ /* 0x000fe20003f06070 */
[----:B------:R-:W-:Y:S01]  /*4840*/  IMAD.X R13, R12, 0x1, ~R39, P2 ;  /* 0x000000010c0d7824 */ /* 0x000fe200010e0e27 */
[----:B------:R-:W-:Y:S01]  /*4850*/  SEL R14, R14, R23, P3 ;  /* 0x000000170e0e7207 */ /* 0x000fe20001800000 */
[----:B------:R-:W-:-:S03]  /*4860*/  IMAD.X R23, RZ, RZ, R22, P1 ;  /* 0x000000ffff177224 */ /* 0x000fc600008e0616 */
[----:B------:R-:W-:Y:S02]  /*4870*/  SEL R13, R13, R12, P3 ;  /* 0x0000000c0d0d7207 */ /* 0x000fe40001800000 */
[----:B------:R-:W-:Y:S02]  /*4880*/  SEL R23, R23, R22, P3 ;  /* 0x0000001617177207 */ /* 0x000fe40001800000 */
[----:B------:R-:W-:Y:S02]  /*4890*/  IADD3 R45, P1, PT, R14, 0x1, RZ ;  /* 0x000000010e2d7810 */ /* 0x000fe40007f3e0ff */
[----:B------:R-:W-:Y:S02]  /*48a0*/  ISETP.GE.U32.AND.EX P0, PT, R13, R39, PT, P0 ;  /* 0x000000270d00720c */ /* 0x000fe40003f06100 */
[----:B------:R-:W-:Y:S02]  /*48b0*/  IADD3.X R12, PT, PT, RZ, R23, RZ, P1, !PT ;  /* 0x00000017ff0c7210 */ /* 0x000fe40000ffe4ff */
[----:B------:R-:W-:-:S02]  /*48c0*/  SEL R45, R45, R14, P0 ;  /* 0x0000000e2d2d7207 */ /* 0x000fc40000000000 */
[----:B------:R-:W-:Y:S02]  /*48d0*/  SEL R23, R12, R23, P0 ;  /* 0x000000170c177207 */ /* 0x000fe40000000000 */
[----:B------:R-:W-:Y:S02]  /*48e0*/  IADD3 R12, P1, PT, RZ, -R45, RZ ;  /* 0x8000002dff0c7210 */ /* 0x000fe40007f3e0ff */
[----:B------:R-:W-:Y:S01]  /*48f0*/  LOP3.LUT R13, R15, R17, RZ, 0x3c, !PT ;  /* 0x000000110f0d7212 */ /* 0x000fe200078e3cff */
[----:B------:R-:W-:Y:S01]  /*4900*/  IMAD.MOV.U32 R17, RZ, RZ, 0x0 ;  /* 0x00000000ff117424 */ /* 0x000fe200078e00ff */
[----:B------:R-:W-:Y:S01]  /*4910*/  ISETP.NE.U32.AND P0, PT, R18, RZ, PT ;  /* 0x000000ff1200720c */ /* 0x000fe20003f05070 */
[----:B------:R-:W-:Y:S01]  /*4920*/  IMAD.X R14, RZ, RZ, ~R23, P1 ;  /* 0x000000ffff0e7224 */ /* 0x000fe200008e0e17 */
[----:B------:R-:W-:Y:S02]  /*4930*/  ISETP.GE.AND P2, PT, R13, RZ, PT ;  /* 0x000000ff0d00720c */ /* 0x000fe40003f46270 */
[----:B------:R-:W-:-:S02]  /*4940*/  ISETP.NE.AND.EX P0, PT, R15, RZ, PT, P0 ;  /* 0x000000ff0f00720c */ /* 0x000fc40003f05300 */
[----:B------:R-:W-:Y:S02]  /*4950*/  SEL R12, R12, R45, !P2 ;  /* 0x0000002d0c0c7207 */ /* 0x000fe40005000000 */
[----:B------:R-:W-:Y:S02]  /*4960*/  SEL R14, R14, R23, !P2 ;  /* 0x000000170e0e7207 */ /* 0x000fe40005000000 */
[----:B------:R-:W-:Y:S02]  /*4970*/  SEL R12, R12, 0xffffffff, P0 ;  /* 0xffffffff0c0c7807 */ /* 0x000fe40000000000 */
[----:B------:R-:W-:Y:S01]  /*4980*/  SEL R13, R14, 0xffffffff, P0 ;  /* 0xffffffff0e0d7807 */ /* 0x000fe20000000000 */
[----:B------:R-:W-:Y:S06]  /*4990*/  RET.REL.NODEC R16 `(_ZN5flash32flash_fwd_splitkv_combine_kernelI23Flash_fwd_kernel_traitsILi96ELi64ELi128ELi4ELb0ELb0EN7cutlass10bfloat16_tE19Flash_kernel_traitsILi96ELi64ELi128ELi4ES3_EELi16ELi5ELb1EEEvNS_16Flash_fwd_paramsE) ;  /* 0xffffffb410987950 */ /* 0x000fec0003c3ffff */
.L_x_310:
        /* <DEDUP_REMOVED lines=14> */
.L_x_11587:


//--------------------- .text._ZN5flash32flash_fwd_splitkv_combine_kernelI23Flash_fwd_kernel_traitsILi96ELi64ELi128ELi4ELb0ELb0EN7cutlass10bfloat16_tE19Flash_kernel_traitsILi96ELi64ELi128ELi4ES3_EELi16ELi4ELb1EEEvNS_16Flash_fwd_paramsE --------------------------
	.section	.text._ZN5flash32flash_fwd_splitkv_combine_kernelI23Flash_fwd_kernel_traitsILi96ELi64ELi128ELi4ELb0ELb0EN7cutlass10bfloat16_tE19Flash_kernel_traitsILi96ELi64ELi128ELi4ES3_EELi16ELi4ELb1EEEvNS_16Flash_fwd_paramsE,"ax",@progbits
	.align	128
        .global         _ZN5flash32flash_fwd_splitkv_combine_kernelI23Flash_fwd_kernel_traitsILi96ELi64ELi128ELi4ELb0ELb0EN7cutlass10bfloat16_tE19Flash_kernel_traitsILi96ELi64ELi128ELi4ES3_EELi16ELi4ELb1EEEvNS_16Flash_fwd_paramsE
        .type           _ZN5flash32flash_fwd_splitkv_combine_kernelI23Flash_fwd_kernel_traitsILi96ELi64ELi128ELi4ELb0ELb0EN7cutlass10bfloat16_tE19Flash_kernel_traitsILi96ELi64ELi128ELi4ES3_EELi16ELi4ELb1EEEvNS_16Flash_fwd_paramsE,@function
        .size           _ZN5flash32flash_fwd_splitkv_combine_kernelI23Flash_fwd_kernel_traitsILi96ELi64ELi128ELi4ELb0ELb0EN7cutlass10bfloat16_tE19Flash_kernel_traitsILi96ELi64ELi128ELi4ES3_EELi16ELi4ELb1EEEvNS_16Flash_fwd_paramsE,(.L_x_11588 - _ZN5flash32flash_fwd_splitkv_combine_kernelI23Flash_fwd_kernel_traitsILi96ELi64ELi128ELi4ELb0ELb0EN7cutlass10bfloat16_tE19Flash_kernel_traitsILi96ELi64ELi128ELi4ES3_EELi16ELi4ELb1EEEvNS_16Flash_fwd_paramsE)
        .other          _ZN5flash32flash_fwd_splitkv_combine_kernelI23Flash_fwd_kernel_traitsILi96ELi64ELi128ELi4ELb0ELb0EN7cutlass10bfloat16_tE19Flash_kernel_traitsILi96ELi64ELi128ELi4ES3_EELi16ELi4ELb1EEEvNS_16Flash_fwd_paramsE,@"STO_CUDA_ENTRY STV_DEFAULT"
_ZN5flash32flash_fwd_splitkv_combine_kernelI23Flash_fwd_kernel_traitsILi96ELi64ELi128ELi4ELb0ELb0EN7cutlass10bfloat16_tE19Flash_kernel_traitsILi96ELi64ELi128ELi4ES3_EELi16ELi4ELb1EEEvNS_16Flash_fwd_paramsE:
.text._ZN5flash32flash_fwd_splitkv_combine_kernelI23Flash_fwd_kernel_traitsILi96ELi64ELi128ELi4ELb0ELb0EN7cutlass10bfloat16_tE19Flash_kernel_traitsILi96ELi64ELi128ELi4ES3_EELi16ELi4ELb1EEEvNS_16Flash_fwd_paramsE:
        /* <DEDUP_REMOVED lines=39> */
.L_x_311:
[----:B------:R-:W-:Y:S01]  /*0270*/  IMAD.U32 R29, RZ, RZ, UR7 ;  /* 0x00000007ff1d7e24 */ /* 0x000fe2000f8e00ff */
[----:B------:R-:W-:Y:S01]  /*0280*/  MOV R18, UR14 ;  /* 0x0000000e00127c02 */ /* 0x000fe20008000f00 */
[----:B------:R-:W-:Y:S01]  /*0290*/  IMAD.U32 R17, RZ, RZ, UR4 ;  /* 0x00000004ff117e24 */ /* 0x000fe2000f8e00ff */
[----:B------:R-:W-:Y:S02]  /*02a0*/  MOV R15, UR8 ;  /* 0x00000008000f7c02 */ /* 0x000fe40008000f00 */
[----:B------:R-:W-:Y:S02]  /*02b0*/  MOV R16, 0x2d0 ;  /* 0x000002d000107802 */ /* 0x000fe40000000f00 */
[----:B------:R-:W-:Y:S05]  /*02c0*/  CALL.REL.NOINC `($__internal_10_$__cuda_sm20_div_s64) ;  /* 0x0000003c00e87944 */ /* 0x000fea0003c00000 */
[----:B------:R-:W-:-:S07]  /*02d0*/  MOV R10, R14 ;  /* 0x0000000e000a7202 */ /* 0x000fce0000000f00 */
.L_x_312:
        /* <DEDUP_REMOVED lines=30> */
.L_x_314:
[----:B------:R-:W-:Y:S01]  /*04c0*/  IMAD.MOV.U32 R29, RZ, RZ, R10 ;  /* 0x000000ffff1d7224 */ /* 0x000fe200078e000a */
[----:B------:R-:W-:Y:S02]  /*04d0*/  MOV R17, R11 ;  /* 0x0000000b00117202 */ /* 0x000fe40000000f00 */
[----:B------:R-:W-:Y:S02]  /*04e0*/  MOV R16, 0x500 ;  /* 0x0000050000107802 */ /* 0x000fe40000000f00 */
[----:B------:R-:W-:Y:S05]  /*04f0*/  CALL.REL.NOINC `($__internal_10_$__cuda_sm20_div_s64) ;  /* 0x0000003c005c7944 */ /* 0x000fea0003c00000 */
[----:B------:R-:W-:Y:S02]  /*0500*/  MOV R22, R14 ;  /* 0x0000000e00167202 */ /* 0x000fe40000000f00 */
[----:B------:R-:W-:Y:S02]  /*0510*/  MOV R23, R11 ;  /* 0x0000000b00177202 */ /* 0x000fe40000000f00 */
.L_x_315:
[----:B------:R-:W-:Y:S05]  /*0520*/  BSYNC.RECONVERGENT B0 ;  /* 0x0000000000007941 */ /* 0x000fea0003800200 */
.L_x_313:
        /* <DEDUP_REMOVED lines=55> */
.L_x_317:
[----:B------:R-:W-:Y:S01]  /*08a0*/  IMAD.MOV.U32 R29, RZ, RZ, R18 ;  /* 0x000000ffff1d7224 */ /* 0x000fe200078e0012 */
[----:B------:R-:W-:Y:S01]  /*08b0*/  MOV R18, R12 ;  /* 0x0000000c00127202 */ /* 0x000fe20000000f00 */
[----:B------:R-:W-:Y:S01]  /*08c0*/  IMAD.MOV.U32 R17, RZ, RZ, R15 ;  /* 0x000000ffff117224 */ /* 0x000fe200078e000f */
[----:B------:R-:W-:Y:S02]  /*08d0*/  MOV R15, R2 ;  /* 0x00000002000f7202 */ /* 0x000fe40000000f00 */
[----:B------:R-:W-:Y:S02]  /*08e0*/  MOV R16, 0x900 ;  /* 0x0000090000107802 */ /* 0x000fe40000000f00 */
[----:B------:R-:W-:Y:S05]  /*08f0*/  CALL.REL.NOINC `($__internal_10_$__cuda_sm20_div_s64) ;  /* 0x00000038005c7944 */ /* 0x000fea0003c00000 */
[----:B------:R-:W-:Y:S02]  /*0900*/  MOV R15, R11 ;  /* 0x0000000b000f7202 */ /* 0x000fe40000000f00 */
.L_x_318:
[----:B------:R-:W-:Y:S05]  /*0910*/  BSYNC.RECONVERGENT B0 ;  /* 0x0000000000007941 */ /* 0x000fea0003800200 */
.L_x_316:
        /* <DEDUP_REMOVED lines=116> */
.L_x_320:
[----:B------:R-:W-:Y:S01]  /*1060*/  IMAD.MOV.U32 R17, RZ, RZ, R15 ;  /* 0x000000ffff117224 */ /* 0x000fe200078e000f */
[----:B------:R-:W-:Y:S01]  /*1070*/  MOV R18, R9 ;  /* 0x0000000900127202 */ /* 0x000fe20000000f00 */
[----:B------:R-:W-:Y:S01]  /*1080*/  IMAD.MOV.U32 R29, RZ, RZ, R14 ;  /* 0x000000ffff1d7224 */ /* 0x000fe200078e000e */
[----:B------:R-:W-:Y:S02]  /*1090*/  MOV R15, R3 ;  /* 0x00000003000f7202 */ /* 0x000fe40000000f00 */
[----:B------:R-:W-:Y:S02]  /*10a0*/  MOV R16, 0x10c0 ;  /* 0x000010c000107802 */ /* 0x000fe40000000f00 */
[----:B------:R-:W-:Y:S05]  /*10b0*/  CALL.REL.NOINC `($__internal_10_$__cuda_sm20_div_s64) ;  /* 0x00000030006c7944 */ /* 0x000fea0003c00000 */
[----:B------:R-:W-:Y:S02]  /*10c0*/  MOV R34, R14 ;  /* 0x0000000e00227202 */ /* 0x000fe40000000f00 */
[----:B------:R-:W-:Y:S02]  /*10d0*/  MOV R35, R11 ;  /* 0x0000000b00237202 */ /* 0x000fe40000000f00 */
.L_x_321:
[----:B------:R-:W-:Y:S05]  /*10e0*/  BSYNC.RECONVERGENT B0 ;  /* 0x0000000000007941 */ /* 0x000fea0003800200 */
.L_x_319:
        /* <DEDUP_REMOVED lines=58> */
.L_x_323:
[----:B------:R-:W-:Y:S01]  /*1490*/  IMAD.MOV.U32 R29, RZ, RZ, R22 ;  /* 0x000000ffff1d7224 */ /* 0x000fe200078e0016 */
[----:B------:R-:W-:Y:S01]  /*14a0*/  MOV R17, R23 ;  /* 0x0000001700117202 */ /* 0x000fe20000000f00 */
[----:B------:R-:W-:Y:S01]  /*14b0*/  IMAD.MOV.U32 R18, RZ, RZ, R7 ;  /* 0x000000ffff127224 */ /* 0x000fe200078e0007 */
[----:B------:R-:W-:Y:S02]  /*14c0*/  MOV R16, 0x14e0 ;  /* 0x000014e000107802 */ /* 0x000fe40000000f00 */
[----:B------:R-:W-:Y:S05]  /*14d0*/  CALL.REL.NOINC `($__internal_10_$__cuda_sm20_div_s64) ;  /* 0x0000002c00647944 */ /* 0x000fea0003c00000 */
[----:B------:R-:W-:Y:S02]  /*14e0*/  MOV R20, R14 ;  /* 0x0000000e00147202 */ /* 0x000fe40000000f00 */
[----:B------:R-:W-:Y:S02]  /*14f0*/  MOV R21, R11 ;  /* 0x0000000b00157202 */ /* 0x000fe40000000f00 */
.L_x_324:
[----:B------:R-:W-:Y:S05]  /*1500*/  BSYNC.RECONVERGENT B0 ;  /* 0x0000000000007941 */ /* 0x000fea0003800200 */
.L_x_322:
        /* <DEDUP_REMOVED lines=218> */
.L_x_328:
[----:B------:R-:W-:Y:S01]  /*22b0*/  IMAD.MOV.U32 R17, RZ, RZ, RZ ;  /* 0x000000ffff117224 */ /* 0x000fe200078e00ff */
[----:B------:R-:W-:Y:S02]  /*22c0*/  MOV R18, R32 ;  /* 0x0000002000127202 */ /* 0x000fe40000000f00 */
[----:B------:R-:W-:Y:S02]  /*22d0*/  MOV R16, 0x22f0 ;  /* 0x000022f000107802 */ /* 0x000fe40000000f00 */
[----:B------:R-:W-:Y:S05]  /*22e0*/  CALL.REL.NOINC `($__internal_10_$__cuda_sm20_div_s64) ;  /* 0x0000001c00e07944 */ /* 0x000fea0003c00000 */
[----:B------:R-:W-:Y:S02]  /*22f0*/  IADD3 R13, PT, PT, -R14, RZ, RZ ;  /* 0x000000ff0e0d7210 */ /* 0x000fe40007ffe1ff */
[----:B------:R-:W-:-:S03]  /*2300*/  MOV R33, R11 ;  /* 0x0000000b00217202 */ /* 0x000fc60000000f00 */
[----:B------:R-:W-:Y:S01]  /*2310*/  IMAD R29, R32, R13, R29 ;  /* 0x0000000d201d7224 */ /* 0x000fe200078e021d */
[----:B------:R-:W-:-:S07]  /*2320*/  MOV R32, R14 ;  /* 0x0000000e00207202 */ /* 0x000fce0000000f00 */
.L_x_329:
        /* <DEDUP_REMOVED lines=60> */
.L_x_331:
[----:B------:R-:W-:Y:S01]  /*26f0*/  IMAD.MOV.U32 R29, RZ, RZ, R32 ;  /* 0x000000ffff1d7224 */ /* 0x000fe200078e0020 */
[----:B------:R-:W-:Y:S01]  /*2700*/  MOV R17, R33 ;  /* 0x0000002100117202 */ /* 0x000fe20000000f00 */
[----:B------:R-:W-:Y:S01]  /*2710*/  IMAD.MOV.U32 R18, RZ, RZ, R36 ;  /* 0x000000ffff127224 */ /* 0x000fe200078e0024 */
[----:B------:R-:W-:Y:S02]  /*2720*/  MOV R16, 0x2740 ;  /* 0x0000274000107802 */ /* 0x000fe40000000f00 */
[----:B------:R-:W-:Y:S05]  /*2730*/  CALL.REL.NOINC `($__internal_10_$__cuda_sm20_div_s64) ;  /* 0x0000001800cc7944 */ /* 0x000fea0003c00000 */
[----:B------:R-:W-:-:S05]  /*2740*/  IADD3 R33, PT, PT, -R14, RZ, RZ ;  /* 0x000000ff0e217210 */ /* 0x000fca0007ffe1ff */
[----:B------:R-:W-:Y:S02]  /*2750*/  IMAD R33, R33, R36, R32 ;  /* 0x0000002421217224 */ /* 0x000fe400078e0220 */
.L_x_332:
[----:B------:R-:W-:Y:S05]  /*2760*/  BSYNC.RECONVERGENT B0 ;  /* 0x0000000000007941 */ /* 0x000fea0003800200 */
.L_x_330:
[----:B------:R-:W-:Y:S01]  /*2770*/  IABS R15, R12 ;  /* 0x0000000c000f7213 */ /* 0x000fe20000000000 */
[----:B------:R-:W0:Y:S01]  /*2780*/  LDC R18, c[0x0][0x3e0] ;  /* 0x0000f800ff127b82 */ /* 0x000e220000000800 */
[----:B------:R-:W-:Y:S01]  /*2790*/  IABS R11, R7 ;  /* 0x00000007000b7213 */ /* 0x000fe20000000000 */
[----:B------:R-:W1:Y:S01]  /*27a0*/  LDCU UR15, c[0x0][0x430] ;  /* 0x00008600ff0f77ac */ /* 0x000e620008000800 */
[----:B------:R-:W2:Y:S01]  /*27b0*/  I2F.U32.RP R26, R15 ;  /* 0x0000000f001a7306 */ /* 0x000ea20000209000 */
[----:B------:R-:W-:Y:S02]  /*27c0*/  IABS R13, R9 ;  /* 0x00000009000d7213 */ /* 0x000fe40000000000 */
        /* <DEDUP_REMOVED lines=16> */
[----:B0-----:R-:W-:Y:S01]  /*28d0*/  VIADD R16, R16, 0xffffffe ;  /* 0x0ffffffe10107836 */ /* 0x001fe20000000000 */
[----:B------:R-:W-:-:S06]  /*28e0*/  IABS R21, R6 ;  /* 0x0000000600157213 */ /* 0x000fcc0000000000 */
[----:B------:R-:W0:Y:S01]  /*28f0*/  F2I.FTZ.U32.TRUNC.NTZ R17, R16 ;  /* 0x0000001000117305 */ /* 0x000e22000021f000 */
[----:B-1----:R-:W-:-:S07]  /*2900*/  IMAD.MOV R0, RZ, RZ, -R37 ;  /* 0x000000ffff007224 */ /* 0x002fce00078e0a25 */
[----:B------:R-:W1:Y:S01]  /*2910*/  I2F.U32.RP R27, R20 ;  /* 0x00000014001b7306 */ /* 0x000e620000209000 */
[----:B------:R-:W-:Y:S02]  /*2920*/  IMAD.MOV.U32 R36, RZ, RZ, RZ ;  /* 0x000000ffff247224 */ /* 0x000fe400078e00ff */
[----:B------:R-:W-:Y:S01]  /*2930*/  IMAD R31, R0, R15, RZ ;  /* 0x0000000f001f7224 */ /* 0x000fe200078e02ff */
[----:B------:R-:W-:Y:S01]  /*2940*/  IABS R0, R7 ;  /* 0x0000000700007213 */ /* 0x000fe20000000000 */
[----:B0-----:R-:W-:-:S03]  /*2950*/  IMAD.MOV R30, RZ, RZ, -R17 ;  /* 0x000000ffff1e7224 */ /* 0x001fc600078e0a11 */
[----:B------:R-:W0:Y:S01]  /*2960*/  MUFU.RCP R34, R34 ;  /* 0x0000002200227308 */ /* 0x000e220000001000 */
[----:B------:R-:W-:Y:S02]  /*2970*/  IMAD.MOV.U32 R16, RZ, RZ, RZ ;  /* 0x000000ffff107224 */ /* 0x000fe400078e00ff */
[----:B------:R-:W-:Y:S02]  /*2980*/  IMAD R30, R30, R11, RZ ;  /* 0x0000000b1e1e7224 */ /* 0x000fe400078e02ff */
[----:B------:R-:W-:-:S03]  /*2990*/  IMAD.HI.U32 R31, R37, R31, R36 ;  /* 0x0000001f251f7227 */ /* 0x000fc600078e0024 */
[----:B-1----:R-:W1:Y:S01]  /*29a0*/  MUFU.RCP R27, R27 ;  /* 0x0000001b001b7308 */ /* 0x002e620000001000 */
[----:B------:R-:W-:Y:S01]  /*29b0*/  IMAD.HI.U32 R30, R17, R30, R16 ;  /* 0x0000001e111e7227 */ /* 0x000fe200078e0010 */
[----:B------:R-:W-:Y:S02]  /*29c0*/  IABS R17, R12 ;  /* 0x0000000c00117213 */ /* 0x000fe40000000000 */
[----:B------:R-:W-:Y:S01]  /*29d0*/  IABS R16, R14 ;  /* 0x0000000e00107213 */ /* 0x000fe20000000000 */
[----:B------:R-:W-:Y:S01]  /*29e0*/  IMAD.HI.U32 R31, R31, R26, RZ ;  /* 0x0000001a1f1f7227 */ /* 0x000fe200078e00ff */
[----:B------:R-:W-:Y:S02]  /*29f0*/  IADD3 R17, PT, PT, RZ, -R17, RZ ;  /* 0x80000011ff117210 */ /* 0x000fe40007ffe0ff */
[----:B------:R-:W2:Y:S01]  /*2a00*/  I2F.U32.RP R29, R21 ;  /* 0x00000015001d7306 */ /* 0x000ea20000209000 */
[----:B------:R-:W-:Y:S01]  /*2a10*/  IMAD.MOV R0, RZ, RZ, -R0 ;  /* 0x000000ffff007224 */ /* 0x000fe200078e0a00 */
[----:B0-----:R-:W-:Y:S01]  /*2a20*/  IADD3 R34, PT, PT, R34, 0xffffffe, RZ ;  /* 0x0ffffffe22227810 */ /* 0x001fe20007ffe0ff */
[----:B------:R-:W-:-:S02]  /*2a30*/  IMAD R26, R31, R17, R26 ;  /* 0x000000111f1a7224 */ /* 0x000fc400078e021a */
[----:B------:R-:W-:-:S03]  /*2a40*/  IMAD.HI.U32 R37, R30, R16, RZ ;  /* 0x000000101e257227 */ /* 0x000fc600078e00ff */
[----:B------:R0:W3:Y:S01]  /*2a50*/  F2I.FTZ.U32.TRUNC.NTZ R35, R34 ;  /* 0x0000002200237305 */ /* 0x0000e2000021f000 */
[----:B------:R-:W-:Y:S01]  /*2a60*/  ISETP.GT.U32.AND P3, PT, R15, R26, PT ;  /* 0x0000001a0f00720c */ /* 0x000fe20003f64070 */
[----:B-1----:R-:W-:Y:S02]  /*2a70*/  VIADD R27, R27, 0xffffffe ;  /* 0x0ffffffe1b1b7836 */ /* 0x002fe40000000000 */
[----:B------:R-:W-:-:S04]  /*2a80*/  IMAD R0, R37, R0, R16 ;  /* 0x0000000025007224 */ /* 0x000fc800078e0210 */
[----:B--2---:R-:W1:Y:S01]  /*2a90*/  MUFU.RCP R29, R29 ;  /* 0x0000001d001d7308 */ /* 0x004e620000001000 */
[----:B------:R-:W-:-:S05]  /*2aa0*/  ISETP.GT.U32.AND P1, PT, R11, R0, PT ;  /* 0x000000000b00720c */ /* 0x000fca0003f24070 */
[----:B------:R-:W-:Y:S02]  /*2ab0*/  @!P3 IMAD.IADD R26, R26, 0x1, -R15 ;  /* 0x000000011a1ab824 */ /* 0x000fe400078e0a0f */
[----:B0-----:R-:W-:Y:S01]  /*2ac0*/  HFMA2 R34, -RZ, RZ, 0, 0 ;  /* 0x00000000ff227431 */ /* 0x001fe200000001ff */
[----:B------:R-:W0:Y:S01]  /*2ad0*/  F2I.FTZ.U32.TRUNC.NTZ R27, R27 ;  /* 0x0000001b001b7305 */ /* 0x000e22000021f000 */
[--C-:B---3--:R-:W-:Y:S01]  /*2ae0*/  IMAD.MOV R16, RZ, RZ, -R35.reuse ;  /* 0x000000ffff107224 */ /* 0x108fe200078e0a23 */
[----:B------:R-:W-:Y:S01]  /*2af0*/  ISETP.GE.U32.AND P6, PT, R26, R15, PT ;  /* 0x0000000f1a00720c */ /* 0x000fe20003fc6070 */
[----:B------:R-:W-:Y:S01]  /*2b00*/  @!P3 VIADD R31, R31, 0x1 ;  /* 0x000000011f1fb836 */ /* 0x000fe20000000000 */
[----:B------:R-:W-:Y:S01]  /*2b10*/  LOP3.LUT R26, R33, R12, RZ, 0x3c, !PT ;  /* 0x0000000c211a7212 */ /* 0x000fe200078e3cff */
[----:B------:R-:W-:Y:S01]  /*2b20*/  IMAD R17, R16, R13, RZ ;  /* 0x0000000d10117224 */ /* 0x000fe200078e02ff */
[-C--:B------:R-:W-:Y:S01]  /*2b30*/  @!P1 IADD3 R0, PT, PT, R0, -R11.reuse, RZ ;  /* 0x8000000b00009210 */ /* 0x080fe20007ffe0ff */
[----:B------:R-:W-:Y:S01]  /*2b40*/  @!P1 VIADD R37, R37, 0x1 ;  /* 0x0000000125259836 */ /* 0x000fe20000000000 */
[----:B------:R-:W-:Y:S01]  /*2b50*/  ISETP.GE.AND P2, PT, R26, RZ, PT ;  /* 0x000000ff1a00720c */ /* 0x000fe20003f46270 */
[----:B-1----:R-:W-:Y:S01]  /*2b60*/  VIADD R29, R29, 0xffffffe ;  /* 0x0ffffffe1d1d7836 */ /* 0x002fe20000000000 */
[----:B------:R-:W-:Y:S01]  /*2b70*/  ISETP.GE.U32.AND P4, PT, R0, R11, PT ;  /* 0x0000000b0000720c */ /* 0x000fe20003f86070 */
[----:B------:R-:W-:Y:S01]  /*2b80*/  IMAD.HI.U32 R17, R35, R17, R34 ;  /* 0x0000001123117227 */ /* 0x000fe200078e0022 */
[----:B------:R-:W-:Y:S01]  /*2b90*/  LOP3.LUT R16, R14, R7, RZ, 0x3c, !PT ;  /* 0x000000070e107212 */ /* 0x000fe200078e3cff */
[----:B------:R-:W1:Y:S01]  /*2ba0*/  F2I.FTZ.U32.TRUNC.NTZ R35, R29 ;  /* 0x0000001d00237305 */ /* 0x000e62000021f000 */
[----:B------:R-:W-:Y:S01]  /*2bb0*/  IABS R0, R18 ;  /* 0x0000001200007213 */ /* 0x000fe20000000000 */
[--C-:B0-----:R-:W-:Y:S01]  /*2bc0*/  IMAD.MOV R15, RZ, RZ, -R27.reuse ;  /* 0x000000ffff0f7224 */ /* 0x101fe200078e0a1b */
[----:B------:R-:W-:Y:S01]  /*2bd0*/  ISETP.GE.AND P0, PT, R16, RZ, PT ;  /* 0x000000ff1000720c */ /* 0x000fe20003f06270 */
[----:B------:R-:W-:Y:S01]  /*2be0*/  IMAD.MOV.U32 R26, RZ, RZ, RZ ;  /* 0x000000ffff1a7224 */ /* 0x000fe200078e00ff */
[----:B------:R-:W-:Y:S01]  /*2bf0*/  IABS R11, R3 ;  /* 0x00000003000b7213 */ /* 0x000fe20000000000 */
[----:B------:R-:W-:Y:S01]  /*2c00*/  IMAD R15, R15, R20, RZ ;  /* 0x000000140f0f7224 */ /* 0x000fe200078e02ff */
[----:B------:R-:W-:Y:S01]  /*2c10*/  ISETP.NE.AND P1, PT, R7, RZ, PT ;  /* 0x000000ff0700720c */ /* 0x000fe20003f25270 */
[----:B------:R-:W-:Y:S01]  /*2c20*/  IMAD.MOV R0, RZ, RZ, -R0 ;  /* 0x000000ffff007224 */ /* 0x000fe200078e0a00 */
[----:B------:R-:W-:Y:S01]  /*2c30*/  @P6 IADD3 R31, PT, PT, R31, 0x1, RZ ;  /* 0x000000011f1f6810 */ /* 0x000fe20007ffe0ff */
[----:B------:R-:W-:Y:S01]  /*2c40*/  IMAD.HI.U32 R15, R27, R15, R26 ;  /* 0x0000000f1b0f7227 */ /* 0x000fe200078e001a */
[----:B------:R-:W-:-:S03]  /*2c50*/  IABS R26, R9 ;  /* 0x00000009001a7213 */ /* 0x000fc60000000000 */
[----:B------:R-:W-:Y:S01]  /*2c60*/  @P4 VIADD R37, R37, 0x1 ;  /* 0x0000000125254836 */ /* 0x000fe20000000000 */
[----:B-1----:R-:W-:Y:S01]  /*2c70*/  IADD3 R16, PT, PT, RZ, -R35, RZ ;  /* 0x80000023ff107210 */ /* 0x002fe20007ffe0ff */
[----:B------:R-:W-:-:S03]  /*2c80*/  IMAD.HI.U32 R15, R15, R11, RZ ;  /* 0x0000000b0f0f7227 */ /* 0x000fc600078e00ff */
[----:B------:R-:W-:Y:S01]  /*2c90*/  @!P0 IADD3 R37, PT, PT, -R37, RZ, RZ ;  /* 0x000000ff25258210 */ /* 0x000fe20007ffe1ff */
[----:B------:R-:W-:Y:S01]  /*2ca0*/  IMAD R11, R15, R0, R11 ;  /* 0x000000000f0b7224 */ /* 0x000fe200078e020b */
[----:B------:R-:W-:Y:S01]  /*2cb0*/  @!P1 LOP3.LUT R37, RZ, R7, RZ, 0x33, !PT ;  /* 0x00000007ff259212 */ /* 0x000fe200078e33ff */
[----:B------:R-:W-:Y:S01]  /*2cc0*/  IMAD R27, R16, R21, RZ ;  /* 0x00000015101b7224 */ /* 0x000fe200078e02ff */
[----:B------:R-:W-:Y:S01]  /*2cd0*/  IABS R0, R6 ;  /* 0x0000000600007213 */ /* 0x000fe20000000000 */
[----:B------:R-:W-:Y:S01]  /*2ce0*/  @!P2 IMAD.MOV R31, RZ, RZ, -R31 ;  /* 0x000000ffff1fa224 */ /* 0x000fe200078e0a1f */
[----:B------:R-:W-:Y:S01]  /*2cf0*/  @!P5 LOP3.LUT R31, RZ, R12, RZ, 0x33, !PT ;  /* 0x0000000cff1fd212 */ /* 0x000fe200078e33ff */
[----:B------:R-:W-:Y:S01]  /*2d00*/  IMAD.HI.U32 R34, R35, R27, R34 ;  /* 0x0000001b23227227 */ /* 0x000fe200078e0022 */
[----:B------:R-:W-:Y:S02]  /*2d10*/  ISETP.GT.U32.AND P4, PT, R20, R11, PT ;  /* 0x0000000b1400720c */ /* 0x000fe40003f84070 */
[----:B------:R-:W-:Y:S01]  /*2d20*/  IABS R27, R31 ;  /* 0x0000001f001b7213 */ /* 0x000fe20000000000 */
[----:B------:R-:W-:Y:S01]  /*2d30*/  IMAD.MOV R26, RZ, RZ, -R26 ;  /* 0x000000ffff1a7224 */ /* 0x000fe200078e0a1a */
[----:B------:R-:W-:Y:S01]  /*2d40*/  IABS R16, R37 ;  /* 0x0000002500107213 */ /* 0x000fe20000000000 */
[----:B------:R-:W-:-:S02]  /*2d50*/  IMAD.MOV R0, RZ, RZ, -R0 ;  /* 0x000000ffff007224 */ /* 0x000fc400078e0a00 */
[----:B------:R-:W-:-:S04]  /*2d60*/  IMAD.HI.U32 R17, R17, R27, RZ ;  /* 0x0000001b11117227 */ /* 0x000fc800078e00ff */
[----:B------:R-:W-:Y:S02]  /*2d70*/  IMAD.HI.U32 R29, R34, R16, RZ ;  /* 0x00000010221d7227 */ /* 0x000fe400078e00ff */
[----:B------:R-:W-:Y:S02]  /*2d80*/  @!P4 IADD3 R11, PT, PT, R11, -R20, RZ ;  /* 0x800000140b0bc210 */ /* 0x000fe40007ffe0ff */
[----:B------:R-:W-:Y:S02]  /*2d90*/  IMAD R26, R17, R26, R27 ;  /* 0x0000001a111a7224 */ /* 0x000fe400078e021b */
[----:B------:R-:W-:Y:S01]  /*2da0*/  IMAD R16, R29, R0, R16 ;  /* 0x000000001d107224 */ /* 0x000fe200078e0210 */
[----:B------:R-:W-:Y:S01]  /*2db0*/  ISETP.GE.U32.AND P2, PT, R11, R20, PT ;  /* 0x000000140b00720c */ /* 0x000fe20003f46070 */
[----:B------:R-:W-:Y:S01]  /*2dc0*/  @!P4 VIADD R15, R15, 0x1 ;  /* 0x000000010f0fc836 */ /* 0x000fe20000000000 */
[----:B------:R-:W-:Y:S02]  /*2dd0*/  ISETP.GT.U32.AND P3, PT, R13, R26, PT ;  /* 0x0000001a0d00720c */ /* 0x000fe40003f64070 */
[----:B------:R-:W-:-:S02]  /*2de0*/  LOP3.LUT R0, R3, R18, RZ, 0x3c, !PT ;  /* 0x0000001203007212 */ /* 0x000fc400078e3cff */
[----:B------:R-:W-:Y:S02]  /*2df0*/  ISETP.GT.U32.AND P1, PT, R21, R16, PT ;  /* 0x000000101500720c */ /* 0x000fe40003f24070 */
[----:B------:R-:W-:Y:S01]  /*2e00*/  ISETP.GE.AND P0, PT, R0, RZ, PT ;  /* 0x000000ff0000720c */ /* 0x000fe20003f06270 */
[----:B------:R-:W-:Y:S01]  /*2e10*/  IMAD.MOV R0, RZ, RZ, -R31 ;  /* 0x000000ffff007224 */ /* 0x000fe200078e0a1f */
[----:B------:R-:W-:Y:S02]  /*2e20*/  ISETP.NE.AND P4, PT, R18, RZ, PT ;  /* 0x000000ff1200720c */ /* 0x000fe40003f85270 */
[----:B------:R-:W-:Y:S01]  /*2e30*/  LOP3.LUT R11, R31, R9, RZ, 0x3c, !PT ;  /* 0x000000091f0b7212 */ /* 0x000fe200078e3cff */
[----:B------:R-:W-:Y:S01]  /*2e40*/  IMAD R0, R12, R0, R33 ;  /* 0x000000000c007224 */ /* 0x000fe200078e0221 */
[----:B------:R-:W-:Y:S01]  /*2e50*/  @P2 IADD3 R15, PT, PT, R15, 0x1, RZ ;  /* 0x000000010f0f2810 */ /* 0x000fe20007ffe0ff */
[----:B------:R-:W-:Y:S01]  /*2e60*/  @!P3 IMAD.IADD R26, R26, 0x1, -R13 ;  /* 0x000000011a1ab824 */ /* 0x000fe200078e0a0d */
[----:B------:R-:W-:Y:S01]  /*2e70*/  ISETP.GE.AND P2, PT, R11, RZ, PT ;  /* 0x000000ff0b00720c */ /* 0x000fe20003f46270 */
[----:B------:R-:W-:Y:S01]  /*2e80*/  @!P3 VIADD R17, R17, 0x1 ;  /* 0x000000011111b836 */ /* 0x000fe20000000000 */
[----:B------:R-:W-:Y:S01]  /*2e90*/  LOP3.LUT R11, R37, R6, RZ, 0x3c, !PT ;  /* 0x00000006250b7212 */ /* 0x000fe200078e3cff */
[----:B------:R-:W-:Y:S01]  /*2ea0*/  @!P1 IMAD.IADD R16, R16, 0x1, -R21 ;  /* 0x0000000110109824 */ /* 0x000fe200078e0a15 */
[----:B------:R-:W-:Y:S01]  /*2eb0*/  ISETP.GE.U32.AND P6, PT, R26, R13, PT ;  /* 0x0000000d1a00720c */ /* 0x000fe20003fc6070 */
[----:B------:R-:W-:Y:S01]  /*2ec0*/  @!P1 VIADD R29, R29, 0x1 ;  /* 0x000000011d1d9836 */ /* 0x000fe20000000000 */
[----:B------:R-:W-:-:S02]  /*2ed0*/  @!P0 IADD3 R15, PT, PT, -R15, RZ, RZ ;  /* 0x000000ff0f0f8210 */ /* 0x000fc40007ffe1ff */
[----:B------:R-:W-:Y:S02]  /*2ee0*/  @!P4 LOP3.LUT R15, RZ, R18, RZ, 0x33, !PT ;  /* 0x00000012ff0fc212 */ /* 0x000fe400078e33ff */
        /* <DEDUP_REMOVED lines=26> */
[----:B------:R-:W-:Y:S02]  /*3090*/  IMAD R3, R10, UR9, RZ ;  /* 0x000000090a037c24 */ /* 0x000fe4000f8e02ff */
[----:B------:R-:W-:Y:S01]  /*30a0*/  IMAD R2, R6, R2, R37 ;  /* 0x0000000206027224 */ /* 0x000fe200078e0225 */
        /* <DEDUP_REMOVED lines=13> */
.L_x_327:
[----:B------:R-:W0:Y:S01]  /*3180*/  LDC.64 R2, c[0x0][0x420] ;  /* 0x00010800ff027b82 */ /* 0x000e220000000a00 */
[----:B------:R-:W-:-:S05]  /*3190*/  IADD3 R0, PT, PT, R28, UR6, RZ ;  /* 0x000000061c007c10 */ /* 0x000fca000fffe0ff */
[----:B0-----:R-:W-:-:S05]  /*31a0*/  IMAD.WIDE.U32 R2, R0, 0x4, R2 ;  /* 0x0000000400027825 */ /* 0x001fca00078e0002 */
[----:B------:R1:W-:Y:S02]  /*31b0*/  STG.E desc[UR12][R2.64], R22 ;  /* 0x0000001602007986 */ /* 0x0003e4000c10190c */
.L_x_326:
[----:B------:R-:W-:Y:S05]  /*31c0*/  BSYNC.RECONVERGENT B1 ;  /* 0x0000000000017941 */ /* 0x000fea0003800200 */
.L_x_325:
[----:B------:R-:W2:Y:S01]  /*31d0*/  LDCU UR14, c[0x0][0x534] ;  /* 0x0000a680ff0e77ac */ /* 0x000ea20008000800 */
[C---:B------:R-:W-:Y:S01]  /*31e0*/  LOP3.LUT R6, R19.reuse, 0x7, RZ, 0xc0, !PT ;  /* 0x0000000713067812 */ /* 0x040fe200078ec0ff */
[C---:B------:R-:W-:Y:S01]  /*31f0*/  IMAD.SHL.U32 R15, R19.reuse, 0x4, RZ ;  /* 0x00000004130f7824 */ /* 0x040fe200078e00ff */
[----:B01----:R-:W-:Y:S01]  /*3200*/  CS2R R2, SRZ ;  /* 0x0000000000027805 */ /* 0x003fe2000001ff00 */
[----:B------:R-:W0:Y:S01]  /*3210*/  LDCU UR9, c[0x0][0x44c] ;  /* 0x00008980ff0977ac */ /* 0x000e220008000800 */
[----:B------:R-:W-:Y:S01]  /*3220*/  LOP3.LUT R0, R6, 0x8, RZ, 0xfc, !PT ;  /* 0x0000000806007812 */ /* 0x000fe200078efcff */
[----:B------:R-:W-:Y:S01]  /*3230*/  IMAD R30, R28, 0x18, R6 ;  /* 0x000000181c1e7824 */ /* 0x000fe200078e0206 */
[----:B------:R-:W-:Y:S01]  /*3240*/  CS2R R4, SRZ ;  /* 0x0000000000047805 */ /* 0x000fe2000001ff00 */
[----:B------:R-:W-:Y:S01]  /*3250*/  IMAD.MOV.U32 R13, RZ, RZ, RZ ;  /* 0x000000ffff0d7224 */ /* 0x000fe200078e00ff */
[----:B--2---:R-:W-:Y:S01]  /*3260*/  ISETP.GE.AND P1, PT, R6, UR14, PT ;  /* 0x0000000e06007c0c */ /* 0x004fe2000bf26270 */
[----:B------:R-:W-:Y:S01]  /*3270*/  UISETP.GE.AND UP0, UPT, UR14, 0x1, UPT ;  /* 0x000000010e00788c */ /* 0x000fe2000bf06270 */
[----:B------:R-:W-:Y:S01]  /*3280*/  ISETP.GE.AND P0, PT, R0, UR14, PT ;  /* 0x0000000e00007c0c */ /* 0x000fe2000bf06270 */
[----:B------:R-:W-:Y:S01]  /*3290*/  IMAD.MOV.U32 R0, RZ, RZ, RZ ;  /* 0x000000ffff007224 */ /* 0x000fe200078e00ff */
[C---:B------:R-:W-:Y:S01]  /*32a0*/  ISETP.GT.U32.OR P1, PT, R19.reuse, 0x7f, P1 ;  /* 0x0000007f1300780c */ /* 0x040fe20000f24470 */
[----:B0-----:R-:W-:Y:S01]  /*32b0*/  UIMAD UR4, UR6, UR9, URZ ;  /* 0x00000009060472a4 */ /* 0x001fe2000f8e02ff */
[----:B------:R-:W-:-:S05]  /*32c0*/  ISETP.GT.U32.OR P0, PT, R19, 0x7f, P0 ;  /* 0x0000007f1300780c */ /* 0x000fca0000704470 */
[----:B------:R-:W-:-:S06]  /*32d0*/  IMAD.U32 R12, RZ, RZ, UR4 ;  /* 0x00000004ff0c7e24 */ /* 0x000fcc000f8e00ff */
[----:B------:R-:W-:Y:S01]  /*32e0*/  @!P1 FADD.FTZ R10, -R22, R24 ;  /* 0x00000018160a9221 */ /* 0x000fe20000010100 */
[----:B------:R-:W-:Y:S02]  /*32f0*/  @!P1 IMAD R7, R6, 0x44, R25 ;  /* 0x0000004406079824 */ /* 0x000fe400078e0219 */
[----:B------:R-:W-:Y:S01]  /*3300*/  @!P0 FADD.FTZ R22, -R22, R23 ;  /* 0x0000001716168221 */ /* 0x000fe20000010100 */
[----:B------:R-:W-:Y:S02]  /*3310*/  @!P0 IMAD R25, R6, 0x44, R25 ;  /* 0x0000004406198824 */ /* 0x000fe400078e0219 */
[----:B------:R-:W-:Y:S01]  /*3320*/  @!P1 FMUL.FTZ R10, R10, 1.4426950216293334961 ;  /* 0x3fb8aa3b0a0a9820 */ /* 0x000fe20000410000 */
[----:B------:R-:W-:-:S05]  /*3330*/  @!P0 FMUL.FTZ R8, R22, 1.4426950216293334961 ;  /* 0x3fb8aa3b16088820 */ /* 0x000fca0000410000 */
[----:B------:R-:W0:Y:S04]  /*3340*/  @!P1 MUFU.EX2 R10, R10 ;  /* 0x0000000a000a9308 */ /* 0x000e280000000800 */
[----:B------:R-:W1:Y:S01]  /*3350*/  @!P0 MUFU.EX2 R8, R8 ;  /* 0x0000000800088308 */ /* 0x000e620000000800 */
[----:B0-----:R0:W-:Y:S04]  /*3360*/  @!P1 STS [R7], R10 ;  /* 0x0000000a07009388 */ /* 0x0011e80000000800 */
[----:B-1----:R1:W-:Y:S01]  /*3370*/  @!P0 STS [R25+0x220], R8 ;  /* 0x0002200819008388 */ /* 0x0023e20000000800 */
[----:B------:R-:W-:Y:S01]  /*3380*/  BAR.SYNC.DEFER_BLOCKING 0x0 ;  /* 0x0000000000007b1d */ /* 0x000fe20000010000 */
[----:B------:R-:W-:-:S04]  /*3390*/  LEA R30, P0, R30, UR4, 0x2 ;  /* 0x000000041e1e7c11 */ /* 0x000fc8000f8010ff */
[----:B------:R-:W-:Y:S02]  /*33a0*/  LEA.HI.X.SX32 R17, R12, RZ, 0x1, P0 ;  /* 0x000000ff0c117211 */ /* 0x000fe400000f0eff */
[----:B0-----:R-:W-:Y:S02]  /*33b0*/  CS2R R6, SRZ ;  /* 0x0000000000067805 */ /* 0x001fe4000001ff00 */
[----:B------:R-:W-:Y:S02]  /*33c0*/  CS2R R10, SRZ ;  /* 0x00000000000a7805 */ /* 0x000fe4000001ff00 */
[----:B-1----:R-:W-:Y:S01]  /*33d0*/  CS2R R8, SRZ ;  /* 0x0000000000087805 */ /* 0x002fe2000001ff00 */
[----:B------:R-:W-:Y:S06]  /*33e0*/  BRA.U !UP0, `(.L_x_333) ;  /* 0x0000000908447547 */ /* 0x000fec000b800000 */
[----:B------:R-:W0:Y:S01]  /*33f0*/  LDCU.64 UR4, c[0x0][0x3f8] ;  /* 0x00007f00ff0477ac */ /* 0x000e220008000a00 */
[----:B------:R-:W-:Y:S01]  /*3400*/  SHF.L.U64.HI R17, R30, 0x2, R17 ;  /* 0x000000021e117819 */ /* 0x000fe20000010211 */
[----:B------:R-:W-:Y:S01]  /*3410*/  IMAD.MOV.U32 R29, RZ, RZ, RZ ;  /* 0x000000ffff1d7224 */ /* 0x000fe200078e00ff */
[----:B------:R-:W-:Y:S01]  /*3420*/  CS2R R26, SRZ ;  /* 0x00000000001a7805 */ /* 0x000fe2000001ff00 */
[----:B------:R-:W-:Y:S01]  /*3430*/  UISETP.GE.U32.AND UP1, UPT, UR14, 0x4, UPT ;  /* 0x000000040e00788c */ /* 0x000fe2000bf26070 */
[----:B------:R-:W-:Y:S01]  /*3440*/  IMAD.MOV.U32 R0, RZ, RZ, RZ ;  /* 0x000000ffff007224 */ /* 0x000fe200078e00ff */
[----:B------:R-:W-:Y:S02]  /*3450*/  CS2R R24, SRZ ;  /* 0x0000000000187805 */ /* 0x000fe4000001ff00 */
[----:B------:R-:W-:Y:S02]  /*3460*/  CS2R R22, SRZ ;  /* 0x0000000000167805 */ /* 0x000fe4000001ff00 */
[----:B------:R-:W-:-:S02]  /*3470*/  CS2R R20, SRZ ;  /* 0x0000000000147805 */ /* 0x000fc4000001ff00 */
[----:B------:R-:W-:Y:S01]  /*3480*/  CS2R R18, SRZ ;  /* 0x0000000000127805 */ /* 0x000fe2000001ff00 */
[----:B------:R-:W-:Y:S02]  /*3490*/  UIADD3 UR8, UPT, UPT, UR7, -UR6, URZ ;  /* 0x8000000607087290 */ /* 0x000fe4000fffe0ff */
[----:B------:R-:W-:Y:S01]  /*34a0*/  UIMAD UR9, UR7, UR9, URZ ;  /* 0x00000009070972a4 */ /* 0x000fe2000f8e02ff */
[----:B0-----:R-:W-:Y:S01]  /*34b0*/  LEA R30, P0, R30, UR4, 0x2 ;  /* 0x000000041e1e7c11 */ /* 0x001fe2000f8010ff */
[----:B------:R-:W-:-:S03]  /*34c0*/  ULOP3.LUT UR4, UR14, 0x3, URZ, 0xc0, !UPT ;  /* 0x000000030e047892 */ /* 0x000fc6000f8ec0ff */
[----:B------:R-:W-:Y:S02]  /*34d0*/  IADD3.X R31, PT, PT, R17, UR5, RZ, P0, !PT ;  /* 0x00000005111f7c10 */ /* 0x000fe400087fe4ff */
[----:B------:R-:W-:Y:S01]  /*34e0*/  CS2R R16, SRZ ;  /* 0x0000000000107805 */ /* 0x000fe2000001ff00 */
[----:B------:R-:W-:Y:S01]  /*34f0*/  UISETP.NE.AND UP0, UPT, UR4, URZ, UPT ;  /* 0x000000ff0400728c */ /* 0x000fe2000bf05270 */
[----:B------:R-:W-:Y:S10]  /*3500*/  BRA.U !UP1, `(.L_x_334) ;  /* 0x0000000509787547 */ /* 0x000ff4000b800000 */
[----:B------:R-:W0:Y:S01]  /*3510*/  S2UR UR5, SR_CgaCtaId ;  /* 0x00000000000579c3 */ /* 0x000e220000008800 */
[----:B------:R-:W-:Y:S01]  /*3520*/  UMOV UR11, 0x400 ;  /* 0x00000400000b7882 */ /* 0x000fe20000000000 */
[----:B------:R-:W-:Y:S01]  /*3530*/  ULOP3.LUT UR14, UR14, 0x7ffffffc, URZ, 0xc0, !UPT ;  /* 0x7ffffffc0e0e7892 */ /* 0x000fe2000f8ec0ff */
        /* <DEDUP_REMOVED lines=8> */
[----:B------:R-:W-:Y:S01]  /*35c0*/  UIMAD.WIDE UR16, UR9, 0xc, URZ ;  /* 0x0000000c091078a5 */ /* 0x000fe2000f8e02ff */
[----:B------:R-:W-:Y:S01]  /*35d0*/  IMAD.U32 R29, RZ, RZ, UR14 ;  /* 0x0000000eff1d7e24 */ /* 0x000fe2000f8e00ff */
[----:B0-----:R-:W-:Y:S02]  /*35e0*/  ULEA UR5, UR5, UR11, 0x18 ;  /* 0x0000000b05057291 */ /* 0x001fe4000f8ec0ff */
[----:B------:R-:W-:-:S04]  /*35f0*/  UIADD3 UR11, UPT, UPT, -UR14, URZ, URZ ;  /* 0x000000ff0e0b7290 */ /* 0x000fc8000fffe1ff */
[----:B------:R-:W-:-:S05]  /*3600*/  LEA R14, R28, UR5, 0x2 ;  /* 0x000000051c0e7c11 */ /* 0x000fca000f8e10ff */
[----:B------:R-:W-:-:S07]  /*3610*/  VIADD R14, R14, 0x88 ;  /* 0x000000880e0e7836 */ /* 0x000fce0000000000 */
.L_x_335:
[----:B------:R-:W2:Y:S01]  /*3620*/  @!P1 LDG.E.128 R16, desc[UR12][R30.64] ;  /* 0x0000000c1e109981 */ /* 0x000ea2000c1e1d00 */
[----:B------:R-:W-:Y:S01]  /*3630*/  MOV R35, UR9 ;  /* 0x0000000900237c02 */ /* 0x000fe20008000f00 */
[----:B------:R-:W-:Y:S01]  /*3640*/  UIADD3 UR11, UPT, UPT, UR11, 0x4, URZ ;  /* 0x000000040b0b7890 */ /* 0x000fe2000fffe0ff */
[----:B------:R-:W-:Y:S01]  /*3650*/  MOV R37, UR9 ;  /* 0x0000000900257c02 */ /* 0x000fe20008000f00 */
[----:B------:R-:W2:Y:S02]  /*3660*/  LDS R12, [R14+-0x88] ;  /* 0xffff78000e0c7984 */ /* 0x000ea40000000800 */
[--C-:B------:R-:W-:Y:S01]  /*3670*/  @!P1 IMAD.WIDE R32, R35, 0x4, R30.reuse ;  /* 0x0000000423209825 */ /* 0x100fe200078e021e */
[----:B------:R-:W-:Y:S01]  /*3680*/  UISETP.NE.AND UP1, UPT, UR11, URZ, UPT ;  /* 0x000000ff0b00728c */ /* 0x000fe2000bf25270 */
[----:B------:R-:W3:Y:S02]  /*3690*/  @!P1 LDG.E.128 R20, desc[UR12][R30.64+0x80] ;  /* 0x0000800c1e149981 */ /* 0x000ee4000c1e1d00 */
[----:B------:R-:W-:Y:S02]  /*36a0*/  @!P1 IMAD.WIDE R34, R37, 0x8, R30 ;  /* 0x0000000825229825 */ /* 0x000fe400078e021e */
[----:B------:R-:W4:Y:S02]  /*36b0*/  @!P1 LDG.E.128 R24, desc[UR12][R30.64+0x100] ;  /* 0x0001000c1e189981 */ /* 0x000f24000c1e1d00 */
        /* <DEDUP_REMOVED lines=16> */
[----:B0-----:R-:W-:Y:S04]  /*37c0*/  @!P1 IADD3 R32, P0, PT, R30, UR16, RZ ;  /* 0x000000101e209c10 */ /* 0x001fe8000ff1e0ff */
[----:B------:R-:W-:Y:S02]  /*37d0*/  @!P1 IADD3.X R33, PT, PT, R31, UR17, RZ, P0, !PT ;  /* 0x000000111f219c10 */ /* 0x000fe400087fe4ff */
[----:B------:R-:W-:Y:S01]  /*37e0*/  LEA R30, P0, R37, R30, 0x4 ;  /* 0x0000001e251e7211 */ /* 0x000fe200078020ff */
        /* <DEDUP_REMOVED lines=14> */
[----:B------:R0:W4:Y:S04]  /*38d0*/  @!P1 LDG.E.128 R24, desc[UR12][R34.64+0x100] ;  /* 0x0001000c22189981 */ /* 0x000128000c1e1d00 */
[----:B------:R-:W2:Y:S01]  /*38e0*/  LDS R12, [R14] ;  /* 0x000000000e0c7984 */ /* 0x000ea20000000800 */
[----:B0-----:R-:W-:Y:S04]  /*38f0*/  MOV R35, UR9 ;  /* 0x0000000900237c02 */ /* 0x001fe80008000f00 */
        /* <DEDUP_REMOVED lines=31> */
.L_x_334:
[----:B------:R-:W-:Y:S05]  /*3af0*/  BRA.U !UP0, `(.L_x_333) ;  /* 0x0000000108807547 */ /* 0x000fea000b800000 */
[----:B------:R-:W0:Y:S01]  /*3b00*/  S2UR UR5, SR_CgaCtaId ;  /* 0x00000000000579c3 */ /* 0x000e220000008800 */
[----:B------:R-:W-:Y:S01]  /*3b10*/  UMOV UR11, 0x400 ;  /* 0x00000400000b7882 */ /* 0x000fe20000000000 */
[----:B------:R-:W-:Y:S01]  /*3b20*/  IMAD R29, R29, 0x11, R28 ;  /* 0x000000111d1d7824 */ /* 0x000fe200078e021c */
[----:B------:R-:W-:Y:S01]  /*3b30*/  IADD3 R30, P1, PT, R30, 0x100, RZ ;  /* 0x000001001e1e7810 */ /* 0x000fe20007f3e0ff */
[----:B------:R-:W-:Y:S01]  /*3b40*/  UIMAD.WIDE UR14, UR9, 0x4, URZ ;  /* 0x00000004090e78a5 */ /* 0x000fe2000f8e02ff */
[----:B------:R-:W-:Y:S01]  /*3b50*/  ISETP.GE.AND P0, PT, R28, UR8, PT ;  /* 0x000000081c007c0c */ /* 0x000fe2000bf06270 */
[----:B------:R-:W-:Y:S02]  /*3b60*/  UIADD3 UR4, UPT, UPT, -UR4, URZ, URZ ;  /* 0x000000ff04047290 */ /* 0x000fe4000fffe1ff */
[----:B------:R-:W-:Y:S01]  /*3b70*/  IMAD.X R31, RZ, RZ, R31, P1 ;  /* 0x000000ffff1f7224 */ /* 0x000fe200008e061f */
[----:B0-----:R-:W-:-:S06]  /*3b80*/  ULEA UR5, UR5, UR11, 0x18 ;  /* 0x0000000b05057291 */ /* 0x001fcc000f8ec0ff */
[----:B------:R-:W-:-:S07]  /*3b90*/  LEA R14, R29, UR5, 0x2 ;  /* 0x000000051d0e7c11 */ /* 0x000fce000f8e10ff */
.L_x_336:
[----:B------:R-:W2:Y:S01]  /*3ba0*/  @!P0 LDG.E.128 R16, desc[UR12][R30.64+-0x100] ;  /* 0xffff000c1e108981 */ /* 0x000ea2000c1e1d00 */
[----:B------:R-:W-:Y:S03]  /*3bb0*/  UIADD3 UR4, UPT, UPT, UR4, 0x1, URZ ;  /* 0x0000000104047890 */ /* 0x000fe6000fffe0ff */
[----:B------:R-:W3:Y:S01]  /*3bc0*/  @!P0 LDG.E.128 R20, desc[UR12][R30.64+-0x80] ;  /* 0xffff800c1e148981 */ /* 0x000ee2000c1e1d00 */
[----:B------:R-:W-:Y:S03]  /*3bd0*/  UISETP.NE.AND UP0, UPT, UR4, URZ, UPT ;  /* 0x000000ff0400728c */ /* 0x000fe6000bf05270 */
[----:B------:R0:W4:Y:S04]  /*3be0*/  @!P0 LDG.E.128 R24, desc[UR12][R30.64] ;  /* 0x0000000c1e188981 */ /* 0x000128000c1e1d00 */
[----:B------:R1:W2:Y:S01]  /*3bf0*/  LDS R12, [R14] ;  /* 0x000000000e0c7984 */ /* 0x0002a20000000800 */
[----:B0-----:R-:W-:Y:S02]  /*3c00*/  IADD3 R30, P1, PT, R30, UR14, RZ ;  /* 0x0000000e1e1e7c10 */ /* 0x001fe4000ff3e0ff */
[----:B-1----:R-:W-:Y:S02]  /*3c10*/  IADD3 R14, PT, PT, R14, 0x44, RZ ;  /* 0x000000440e0e7810 */ /* 0x002fe40007ffe0ff */
[----:B------:R-:W-:Y:S01]  /*3c20*/  IADD3.X R31, PT, PT, R31, UR15, RZ, P1, !PT ;  /* 0x0000000f1f1f7c10 */ /* 0x000fe20008ffe4ff */
        /* <DEDUP_REMOVED lines=13> */
.L_x_333:
[----:B------:R-:W-:-:S04]  /*3d00*/  IADD3 R28, PT, PT, R28, UR6, RZ ;  /* 0x000000061c1c7c10 */ /* 0x000fc8000fffe0ff */
[----:B------:R-:W-:-:S13]  /*3d10*/  ISETP.GE.AND P0, PT, R28, UR7, PT ;  /* 0x000000071c007c0c */ /* 0x000fda000bf06270 */
[----:B------:R-:W-:Y:S05]  /*3d20*/  @P0 EXIT ;  /* 0x000000000000094d */ /* 0x000fea0003800000 */
[----:B------:R-:W-:Y:S01]  /*3d30*/  IABS R18, UR10 ;  /* 0x0000000a00127c13 */ /* 0x000fe20008000000 */
[----:B------:R-:W0:Y:S01]  /*3d40*/  LDC R17, c[0x0][0x434] ;  /* 0x00010d00ff117b82 */ /* 0x000e220000000800 */
[----:B------:R-:W-:Y:S01]  /*3d50*/  IABS R20, R28 ;  /* 0x0000001c00147213 */ /* 0x000fe20000000000 */
[----:B------:R-:W1:Y:S01]  /*3d60*/  LDCU.128 UR4, c[0x0][0x400] ;  /* 0x00008000ff0477ac */ /* 0x000e620008000c00 */
[----:B------:R-:W2:Y:S01]  /*3d70*/  I2F.RP R16, R18 ;  /* 0x0000001200107306 */ /* 0x000ea20000209400 */
[----:B------:R-:W-:Y:S01]  /*3d80*/  IABS R14, UR10 ;  /* 0x0000000a000e7c13 */ /* 0x000fe20008000000 */
        /* <DEDUP_REMOVED lines=10> */
[----:B--2---:R-:W-:Y:S01]  /*3e30*/  VIADD R22, R22, 0xffffffe ;  /* 0x0ffffffe16167836 */ /* 0x004fe20000000000 */
[----:B0-----:R-:W-:-:S03]  /*3e40*/  IABS R16, R17 ;  /* 0x0000001100107213 */ /* 0x001fc60000000000 */
        /* <DEDUP_REMOVED lines=14> */
[----:B------:R-:W-:Y:S01]  /*3f30*/  ISETP.NE.AND P1, PT, RZ, UR10, PT ;  /* 0x0000000aff007c0c */ /* 0x000fe2000bf25270 */
[----:B0-----:R-:W-:Y:S01]  /*3f40*/  VIADD R22, R12, 0xffffffe ;  /* 0x0ffffffe0c167836 */ /* 0x001fe20000000000 */
[----:B------:R-:W-:-:S03]  /*3f50*/  ISETP.GE.U32.AND P2, PT, R21, R18, PT ;  /* 0x000000121500720c */ /* 0x000fc60003f46070 */
[----:B------:R-:W0:Y:S10]  /*3f60*/  F2I.FTZ.U32.TRUNC.NTZ R23, R22 ;  /* 0x0000001600177305 */ /* 0x000e34000021f000 */
[----:B------:R-:W-:-:S05]  /*3f70*/  @P2 IADD3 R19, PT, PT, R19, 0x1, RZ ;  /* 0x0000000113132810 */ /* 0x000fca0007ffe0ff */
[----:B------:R-:W-:Y:S01]  /*3f80*/  @!P0 IMAD.MOV R19, RZ, RZ, -R19 ;  /* 0x000000ffff138224 */ /* 0x000fe200078e0a13 */
[----:B------:R-:W-:Y:S01]  /*3f90*/  @!P1 LOP3.LUT R19, RZ, UR10, RZ, 0x33, !PT ;  /* 0x0000000aff139c12 */ /* 0x000fe2000f8e33ff */
[----:B0-----:R-:W-:Y:S02]  /*3fa0*/  IMAD.MOV R21, RZ, RZ, -R23 ;  /* 0x000000ffff157224 */ /* 0x001fe400078e0a17 */
[----:B------:R-:W-:Y:S02]  /*3fb0*/  IMAD.MOV.U32 R22, RZ, RZ, RZ ;  /* 0x000000ffff167224 */ /* 0x000fe400078e00ff */
[----:B------:R-:W-:Y:S02]  /*3fc0*/  IMAD R18, R19, UR10, RZ ;  /* 0x0000000a13127c24 */ /* 0x000fe4000f8e02ff */
[----:B------:R-:W-:-:S03]  /*3fd0*/  IMAD R14, R21, R16, RZ ;  /* 0x00000010150e7224 */ /* 0x000fc600078e02ff */
[----:B------:R-:W-:Y:S01]  /*3fe0*/  IADD3 R20, PT, PT, R28, -R18, RZ ;  /* 0x800000121c147210 */ /* 0x000fe20007ffe0ff */
[----:B------:R-:W-:-:S03]  /*3ff0*/  IMAD.HI.U32 R14, R23, R14, R22 ;  /* 0x0000000e170e7227 */ /* 0x000fc600078e0016 */
        /* <DEDUP_REMOVED lines=8> */
[----:B-1----:R-:W-:-:S04]  /*4080*/  IMAD R12, R12, UR4, RZ ;  /* 0x000000040c0c7c24 */ /* 0x002fc8000f8e02ff */
[----:B------:R-:W-:-:S08]  /*4090*/  IMAD R12, R19, UR5, R12 ;  /* 0x00000005130c7c24 */ /* 0x000fd0000f8e020c */
[-C--:B------:R-:W-:Y:S01]  /*40a0*/  @!P0 IADD3 R21, PT, PT, R21, -R16.reuse, RZ ;  /* 0x8000001015158210 */ /* 0x080fe20007ffe0ff */
        /* <DEDUP_REMOVED lines=28> */
        .weak           $__internal_10_$__cuda_sm20_div_s64
        .type           $__internal_10_$__cuda_sm20_div_s64,@function
        .size           $__internal_10_$__cuda_sm20_div_s64,(.L_x_11588 - $__internal_10_$__cuda_sm20_div_s64)
$__internal_10_$__cuda_sm20_div_s64:
        /* <DEDUP_REMOVED lines=85> */
[----:B------:R-:W-:Y:S06]  /*47c0*/  RET.REL.NODEC R16 `(_ZN5flash32flash_fwd_splitkv_combine_kernelI23Flash_fwd_kernel_traitsILi96ELi64ELi128ELi4ELb0ELb0EN7cutlass10bfloat16_tE19Flash_kernel_traitsILi96ELi64ELi128ELi4ES3_EELi16ELi4ELb1EEEvNS_16Flash_fwd_paramsE) ;  /* 0xffffffb8100c7950 */ /* 0x000fec0003c3ffff */
.L_x_337:
        /* <DEDUP_REMOVED lines=11> */
.L_x_11588:


//--------------------- .text._ZN5flash32flash_fwd_splitkv_combine_kernelI23Flash_fwd_kernel_traitsILi96ELi64ELi128ELi4ELb0ELb0EN7cutlass10bfloat16_tE19Flash_kernel_traitsILi96ELi64ELi128ELi4ES3_EELi16ELi3ELb1EEEvNS_16Flash_fwd_paramsE --------------------------
	.section	.text._ZN5flash32flash_fwd_splitkv_combine_kernelI23Flash_fwd_kernel_traitsILi96ELi64ELi128ELi4ELb0ELb0EN7cutlass10bfloat16_tE19Flash_kernel_traitsILi96ELi64ELi128ELi4ES3_EELi16ELi3ELb1EEEvNS_16Flash_fwd_paramsE,"ax",@progbits
	.align	128
        .global         _ZN5flash32flash_fwd_splitkv_combine_kernelI23Flash_fwd_kernel_traitsILi96ELi64ELi128ELi4ELb0ELb0EN7cutlass10bfloat16_tE19Flash_kernel_traitsILi96ELi64ELi128ELi4ES3_EELi16ELi3ELb1EEEvNS_16Flash_fwd_paramsE
        .type           _ZN5flash32flash_fwd_splitkv_combine_kernelI23Flash_fwd_kernel_traitsILi96ELi64ELi128ELi4ELb0ELb0EN7cutlass10bfloat16_tE19Flash_kernel_traitsILi96ELi64ELi128ELi4ES3_EELi16ELi3ELb1EEEvNS_16Flash_fwd_paramsE,@function
        .size           _ZN5flash32flash_fwd_splitkv_combine_kernelI23Flash_fwd_kernel_traitsILi96ELi64ELi128ELi4ELb0ELb0EN7cutlass10bfloat16_tE19Flash_kernel_traitsILi96ELi64ELi128ELi4ES3_EELi16ELi3ELb1EEEvNS_16Flash_fwd_paramsE,(.L_x_11589 - _ZN5flash32flash_fwd_splitkv_combine_kernelI23Flash_fwd_kernel_traitsILi96ELi64ELi128ELi4ELb0ELb0EN7cutlass10bfloat16_tE19Flash_kernel_traitsILi96ELi64ELi128ELi4ES3_EELi16ELi3ELb1EEEvNS_16Flash_fwd_paramsE)
        .other          _ZN5flash32flash_fwd_splitkv_combine_kernelI23Flash_fwd_kernel_traitsILi96ELi64ELi128ELi4ELb0ELb0EN7cutlass10bfloat16_tE19Flash_kernel_traitsILi96ELi64ELi128ELi4ES3_EELi16ELi3ELb1EEEvNS_16Flash_fwd_paramsE,@"STO_CUDA_ENTRY STV_DEFAULT"
_ZN5flash32flash_fwd_splitkv_combine_kernelI23Flash_fwd_kernel_traitsILi96ELi64ELi128ELi4ELb0ELb0EN7cutlass10bfloat16_tE19Flash_kernel_traitsILi96ELi64ELi128ELi4ES3_EELi16ELi3ELb1EEEvNS_16Flash_fwd_paramsE:
.text._ZN5flash32flash_fwd_splitkv_combine_kernelI23Flash_fwd_kernel_traitsILi96ELi64ELi128ELi4ELb0ELb0EN7cutlass10bfloat16_tE19Flash_kernel_traitsILi96ELi64ELi128ELi4ES3_EELi16ELi3ELb1EEEvNS_16Flash_fwd_paramsE:
        /* <DEDUP_REMOVED lines=38> */
.L_x_338:
[----:B------:R-:W-:Y:S01]  /*0260*/  IMAD.U32 R29, RZ, RZ, UR7 ;  /* 0x00000007ff1d7e24 */ /* 0x000fe2000f8e00ff */
[----:B------:R-:W-:Y:S01]  /*0270*/  MOV R18, UR14 ;  /* 0x0000000e00127c02 */ /* 0x000fe20008000f00 */
[----:B------:R-:W-:Y:S01]  /*0280*/  IMAD.U32 R17, RZ, RZ, UR15 ;  /* 0x0000000fff117e24 */ /* 0x000fe2000f8e00ff */
[----:B------:R-:W-:Y:S02]  /*0290*/  MOV R15, UR8 ;  /* 0x00000008000f7c02 */ /* 0x000fe40008000f00 */
[----:B------:R-:W-:Y:S02]  /*02a0*/  MOV R16, 0x2c0 ;  /* 0x000002c000107802 */ /* 0x000fe40000000f00 */
[----:B------:R-:W-:Y:S05]  /*02b0*/  CALL.REL.NOINC `($__internal_11_$__cuda_sm20_div_s64) ;  /* 0x0000003c00807944 */ /* 0x000fea0003c00000 */
[----:B------:R-:W-:-:S07]  /*02c0*/  MOV R10, R14 ;  /* 0x0000000e000a7202 */ /* 0x000fce0000000f00 */
.L_x_339:
        /* <DEDUP_REMOVED lines=30> */
.L_x_341:
[----:B------:R-:W-:Y:S01]  /*04b0*/  IMAD.MOV.U32 R29, RZ, RZ, R10 ;  /* 0x000000ffff1d7224 */ /* 0x000fe200078e000a */
[----:B------:R-:W-:Y:S02]  /*04c0*/  MOV R17, R11 ;  /* 0x0000000b00117202 */ /* 0x000fe40000000f00 */
[----:B------:R-:W-:Y:S02]  /*04d0*/  MOV R16, 0x4f0 ;  /* 0x000004f000107802 */ /* 0x000fe40000000f00 */
[----:B------:R-:W-:Y:S05]  /*04e0*/  CALL.REL.NOINC `($__internal_11_$__cuda_sm20_div_s64) ;  /* 0x0000003800f47944 */ /* 0x000fea0003c00000 */
[----:B------:R-:W-:Y:S02]  /*04f0*/  MOV R22, R14 ;  /* 0x0000000e00167202 */ /* 0x000fe40000000f00 */
[----:B------:R-:W-:Y:S02]  /*0500*/  MOV R23, R11 ;  /* 0x0000000b00177202 */ /* 0x000fe40000000f00 */
.L_x_342:
[----:B------:R-:W-:Y:S05]  /*0510*/  BSYNC.RECONVERGENT B0 ;  /* 0x0000000000007941 */ /* 0x000fea0003800200 */
.L_x_340:
        /* <DEDUP_REMOVED lines=55> */
.L_x_344:
[----:B------:R-:W-:Y:S01]  /*0890*/  IMAD.MOV.U32 R29, RZ, RZ, R18 ;  /* 0x000000ffff1d7224 */ /* 0x000fe200078e0012 */
[----:B------:R-:W-:Y:S01]  /*08a0*/  MOV R18, R12 ;  /* 0x0000000c00127202 */ /* 0x000fe20000000f00 */
[----:B------:R-:W-:Y:S01]  /*08b0*/  IMAD.MOV.U32 R17, RZ, RZ, R15 ;  /* 0x000000ffff117224 */ /* 0x000fe200078e000f */
[----:B------:R-:W-:Y:S02]  /*08c0*/  MOV R15, R2 ;  /* 0x00000002000f7202 */ /* 0x000fe40000000f00 */
[----:B------:R-:W-:Y:S02]  /*08d0*/  MOV R16, 0x8f0 ;  /* 0x000008f000107802 */ /* 0x000fe40000000f00 */
[----:B------:R-:W-:Y:S05]  /*08e0*/  CALL.REL.NOINC `($__internal_11_$__cuda_sm20_div_s64) ;  /* 0x0000003400f47944 */ /* 0x000fea0003c00000 */
[----:B------:R-:W-:Y:S02]  /*08f0*/  MOV R15, R11 ;  /* 0x0000000b000f7202 */ /* 0x000fe40000000f00 */
.L_x_345:
[----:B------:R-:W-:Y:S05]  /*0900*/  BSYNC.RECONVERGENT B0 ;  /* 0x0000000000007941 */ /* 0x000fea0003800200 */
.L_x_343:
        /* <DEDUP_REMOVED lines=116> */
.L_x_347:
[----:B------:R-:W-:Y:S01]  /*1050*/  IMAD.MOV.U32 R17, RZ, RZ, R15 ;  /* 0x000000ffff117224 */ /* 0x000fe200078e000f */
[----:B------:R-:W-:Y:S01]  /*1060*/  MOV R18, R9 ;  /* 0x0000000900127202 */ /* 0x000fe20000000f00 */
[----:B------:R-:W-:Y:S01]  /*1070*/  IMAD.MOV.U32 R29, RZ, RZ, R14 ;  /* 0x000000ffff1d7224 */ /* 0x000fe200078e000e */
[----:B------:R-:W-:Y:S02]  /*1080*/  MOV R15, R3 ;  /* 0x00000003000f7202 */ /* 0x000fe40000000f00 */
[----:B------:R-:W-:Y:S02]  /*1090*/  MOV R16, 0x10b0 ;  /* 0x000010b000107802 */ /* 0x000fe40000000f00 */
[----:B------:R-:W-:Y:S05]  /*10a0*/  CALL.REL.NOINC `($__internal_11_$__cuda_sm20_div_s64) ;  /* 0x0000003000047944 */ /* 0x000fea0003c00000 */
[----:B------:R-:W-:Y:S02]  /*10b0*/  MOV R34, R14 ;  /* 0x0000000e00227202 */ /* 0x000fe40000000f00 */
[----:B------:R-:W-:Y:S02]  /*10c0*/  MOV R35, R11 ;  /* 0x0000000b00237202 */ /* 0x000fe40000000f00 */
.L_x_348:
[----:B------:R-:W-:Y:S05]  /*10d0*/  BSYNC.RECONVERGENT B0 ;  /* 0x0000000000007941 */ /* 0x000fea0003800200 */
.L_x_346:
        /* <DEDUP_REMOVED lines=58> */
.L_x_350:
[----:B------:R-:W-:Y:S01]  /*1480*/  IMAD.MOV.U32 R29, RZ, RZ, R22 ;  /* 0x000000ffff1d7224 */ /* 0x000fe200078e0016 */
[----:B------:R-:W-:Y:S01]  /*1490*/  MOV R17, R23 ;  /* 0x0000001700117202 */ /* 0x000fe20000000f00 */
[----:B------:R-:W-:Y:S01]  /*14a0*/  IMAD.MOV.U32 R18, RZ, RZ, R7 ;  /* 0x000000ffff127224 */ /* 0x000fe200078e0007 */
[----:B------:R-:W-:Y:S02]  /*14b0*/  MOV R16, 0x14d0 ;  /* 0x000014d000107802 */ /* 0x000fe40000000f00 */
[----:B------:R-:W-:Y:S05]  /*14c0*/  CALL.REL.NOINC `($__internal_11_$__cuda_sm20_div_s64) ;  /* 0x0000002800fc7944 */ /* 0x000fea0003c00000 */
[----:B------:R-:W-:Y:S02]  /*14d0*/  MOV R20, R14 ;  /* 0x0000000e00147202 */ /* 0x000fe40000000f00 */
[----:B------:R-:W-:Y:S02]  /*14e0*/  MOV R21, R11 ;  /* 0x0000000b00157202 */ /* 0x000fe40000000f00 */
.L_x_351:
[----:B------:R-:W-:Y:S05]  /*14f0*/  BSYNC.RECONVERGENT B0 ;  /* 0x0000000000007941 */ /* 0x000fea0003800200 */
.L_x_349:
        /* <DEDUP_REMOVED lines=20> */
[--C-:B0-----:R-:W-:Y:S02]  /*1640*/  IMAD.MOV R5, RZ, RZ, -R17.reuse ;  /* 0x000000ffff057224 */ /* 0x101fe400078e0a11 */
[----:B------:R-:W-:Y:S02]  /*1650*/  IMAD.MOV.U32 R16, RZ, RZ, RZ ;  /* 0x000000ffff107224 */ /* 0x000fe400078e00ff */
[----:B------:R-:W-:Y:S01]  /*1660*/  IMAD R6, R5, R14, RZ ;  /* 0x0000000e05067224 */ /* 0x000fe200078e02ff */
[----:B------:R-:W-:Y:S02]  /*1670*/  IABS R5, R4 ;  /* 0x0000000400057213 */ /* 0x000fe40000000000 */
[----:B------:R-:W-:Y:S01]  /*1680*/  LOP3.LUT R4, R4, UR5, RZ, 0x3c, !PT ;  /* 0x0000000504047c12 */ /* 0x000fe2000f8e3cff */
[----:B------:R-:W-:Y:S01]  /*1690*/  IMAD.HI.U32 R6, R17, R6, R16 ;  /* 0x0000000611067227 */ /* 0x000fe200078e0010 */
[----:B------:R-:W-:-:S02]  /*16a0*/  MOV R16, 0xff800000 ;  /* 0xff80000000107802 */ /* 0x000fc40000000f00 */
[----:B------:R-:W-:-:S03]  /*16b0*/  ISETP.GE.AND P2, PT, R4, RZ, PT ;  /* 0x000000ff0400720c */ /* 0x000fc60003f46270 */
[----:B------:R-:W-:-:S05]  /*16c0*/  IMAD.HI.U32 R6, R6, R5, RZ ;  /* 0x0000000506067227 */ /* 0x000fca00078e00ff */
[----:B------:R-:W-:-:S05]  /*16d0*/  IADD3 R11, PT, PT, -R6, RZ, RZ ;  /* 0x000000ff060b7210 */ /* 0x000fca0007ffe1ff */
[----:B------:R-:W-:Y:S01]  /*16e0*/  IMAD R5, R14, R11, R5 ;  /* 0x0000000b0e057224 */ /* 0x000fe200078e0205 */
[----:B------:R-:W-:-:S04]  /*16f0*/  LOP3.LUT R11, R19, 0xf, RZ, 0xc0, !PT ;  /* 0x0000000f130b7812 */ /* 0x000fc800078ec0ff */
[----:B------:R-:W-:-:S13]  /*1700*/  ISETP.GT.U32.AND P0, PT, R14, R5, PT ;  /* 0x000000050e00720c */ /* 0x000fda0003f04070 */
[----:B------:R-:W-:Y:S02]  /*1710*/  @!P0 IMAD.IADD R5, R5, 0x1, -R14 ;  /* 0x0000000105058824 */ /* 0x000fe400078e0a0e */
[----:B------:R-:W-:Y:S01]  /*1720*/  @!P0 VIADD R6, R6, 0x1 ;  /* 0x0000000106068836 */ /* 0x000fe20000000000 */
[----:B------:R-:W-:Y:S02]  /*1730*/  ISETP.NE.AND P0, PT, RZ, UR5, PT ;  /* 0x00000005ff007c0c */ /* 0x000fe4000bf05270 */
[----:B------:R-:W-:Y:S02]  /*1740*/  ISETP.GE.U32.AND P3, PT, R5, R14, PT ;  /* 0x0000000e0500720c */ /* 0x000fe40003f66070 */
[----:B------:R-:W-:-:S04]  /*1750*/  MOV R14, 0x400 ;  /* 0x00000400000e7802 */ /* 0x000fc80000000f00 */
[----:B---3--:R-:W-:Y:S02]  /*1760*/  LEA R5, R13, R14, 0x18 ;  /* 0x0000000e0d057211 */ /* 0x008fe400078ec0ff */
[----:B------:R-:W-:-:S05]  /*1770*/  SHF.R.U32.HI R14, RZ, 0x4, R19 ;  /* 0x00000004ff0e7819 */ /* 0x000fca0000011613 */
[----:B------:R-:W-:Y:S02]  /*1780*/  @P3 VIADD R6, R6, 0x1 ;  /* 0x0000000106063836 */ /* 0x000fe40000000000 */
[C-C-:B------:R-:W-:Y:S02]  /*1790*/  @!P1 IMAD R4, R14.reuse, 0x44, R5.reuse ;  /* 0x000000440e049824 */ /* 0x140fe400078e0205 */
[----:B------:R-:W-:Y:S01]  /*17a0*/  @!P2 IMAD.MOV R6, RZ, RZ, -R6 ;  /* 0x000000ffff06a224 */ /* 0x000fe200078e0a06 */
[----:B--2---:R-:W-:Y:S01]  /*17b0*/  ISETP.GE.AND P2, PT, R14, UR16, PT ;  /* 0x000000100e007c0c */ /* 0x004fe2000bf46270 */
[----:B------:R-:W-:Y:S01]  /*17c0*/  IMAD R5, R25, 0x44, R5 ;  /* 0x0000004419057824 */ /* 0x000fe200078e0205 */
[----:B------:R-:W-:Y:S02]  /*17d0*/  @!P0 LOP3.LUT R6, RZ, UR5, RZ, 0x33, !PT ;  /* 0x00000005ff068c12 */ /* 0x000fe4000f8e33ff */
[----:B------:R-:W-:Y:S01]  /*17e0*/  @!P1 LEA R13, R11, R4, 0x2 ;  /* 0x000000040b0d9211 */ /* 0x000fe200078e10ff */
[----:B------:R-:W-:-:S02]  /*17f0*/  IMAD R24, R28, 0x4, R5 ;  /* 0x000000041c187824 */ /* 0x000fc400078e0205 */
        /* <DEDUP_REMOVED lines=17> */
.L_x_353:
[----:B------:R-:W-:Y:S05]  /*1910*/  BSYNC.RECONVERGENT B0 ;  /* 0x0000000000007941 */ /* 0x000fea0003800200 */
.L_x_352:
[----:B-----5:R1:W-:Y:S01]  /*1920*/  @!P1 STS [R13], R16 ;  /* 0x000000100d009388 */ /* 0x0203e20000000800 */
[----:B------:R-:W2:Y:S08]  /*1930*/  LDC R11, c[0x0][0x3e0] ;  /* 0x0000f800ff0b7b82 */ /* 0x000eb00000000800 */
[----:B------:R-:W-:Y:S01]  /*1940*/  BAR.SYNC.DEFER_BLOCKING 0x0 ;  /* 0x0000000000007b1d */ /* 0x000fe20000010000 */
[----:B------:R-:W-:-:S05]  /*1950*/  ISETP.NE.AND P5, PT, R5, RZ, PT ;  /* 0x000000ff0500720c */ /* 0x000fca0003fa5270 */
[----:B------:R-:W-:Y:S01]  /*1960*/  BSSY.RECONVERGENT B1, `(.L_x_354) ;  /* 0x0000175000017945 */ /* 0x000fe20003800200 */
[----:B-1----:R-:W-:Y:S02]  /*1970*/  IABS R13, R5 ;  /* 0x00000005000d7213 */ /* 0x002fe40000000000 */
[----:B--2---:R-:W-:Y:S01]  /*1980*/  IABS R4, R11 ;  /* 0x0000000b00047213 */ /* 0x004fe20000000000 */
[----:B------:R-:W1:Y:S03]  /*1990*/  @!P1 LDS R23, [R24] ;  /* 0x0000000018179984 */ /* 0x000e660000000800 */
[----:B------:R-:W2:Y:S08]  /*19a0*/  I2F.RP R22, R4 ;  /* 0x0000000400167306 */ /* 0x000eb00000209400 */
[----:B--2---:R-:W2:Y:S02]  /*19b0*/  MUFU.RCP R32, R22 ;  /* 0x0000001600207308 */ /* 0x004ea40000001000 */
[----:B--2---:R-:W-:-:S02]  /*19c0*/  VIADD R32, R32, 0xffffffe ;  /* 0x0ffffffe20207836 */ /* 0x004fc40000000000 */
[----:B------:R-:W-:Y:S01]  /*19d0*/  IMAD.IADD R22, R0, 0x1, R13 ;  /* 0x0000000100167824 */ /* 0x000fe200078e020d */
[----:B------:R-:W-:Y:S01]  /*19e0*/  IABS R0, R5 ;  /* 0x0000000500007213 */ /* 0x000fe20000000000 */
[----:B-1----:R-:W1:Y:S02]  /*19f0*/  SHFL.BFLY PT, R18, R23, 0x4, 0x1f ;  /* 0x0c801f0017127f89 */ /* 0x002e6400000e0000 */
[----:B------:R2:W-:Y:S02]  /*1a00*/  F2I.FTZ.U32.TRUNC.NTZ R33, R32 ;  /* 0x0000002000217305 */ /* 0x0005e4000021f000 */
[----:B------:R-:W-:Y:S02]  /*1a10*/  IMAD.MOV R0, RZ, RZ, -R0 ;  /* 0x000000ffff007224 */ /* 0x000fe400078e0a00 */
[----:B--2---:R-:W-:Y:S01]  /*1a20*/  IMAD.MOV.U32 R32, RZ, RZ, RZ ;  /* 0x000000ffff207224 */ /* 0x004fe200078e00ff */
[----:B-1----:R-:W-:-:S05]  /*1a30*/  FMNMX.FTZ R18, R18, R23, !PT ;  /* 0x0000001712127209 */ /* 0x002fca0007810000 */
[----:B0-----:R-:W0:Y:S02]  /*1a40*/  SHFL.BFLY PT, R17, R18, 0x2, 0x1f ;  /* 0x0c401f0012117f89 */ /* 0x001e2400000e0000 */
[----:B0-----:R-:W-:Y:S02]  /*1a50*/  FMNMX.FTZ R17, R18, R17, !PT ;  /* 0x0000001112117209 */ /* 0x001fe40007810000 */
[----:B------:R-:W0:Y:S03]  /*1a60*/  I2F.RP R18, R13 ;  /* 0x0000000d00127306 */ /* 0x000e260000209400 */
[----:B------:R-:W1:Y:S05]  /*1a70*/  SHFL.BFLY PT, R14, R17, 0x1, 0x1f ;  /* 0x0c201f00110e7f89 */ /* 0x000e6a00000e0000 */
[----:B0-----:R-:W0:Y:S01]  /*1a80*/  MUFU.RCP R30, R18 ;  /* 0x00000012001e7308 */ /* 0x001e220000001000 */
[----:B-1----:R-:W-:Y:S01]  /*1a90*/  FMNMX.FTZ R14, R17, R14, !PT ;  /* 0x0000000e110e7209 */ /* 0x002fe20007810000 */
[----:B------:R-:W-:-:S03]  /*1aa0*/  IMAD.MOV R17, RZ, RZ, -R33 ;  /* 0x000000ffff117224 */ /* 0x000fc600078e0a21 */
[----:B------:R-:W-:Y:S01]  /*1ab0*/  FSETP.NEU.FTZ.AND P0, PT, R14, -INF , PT ;  /* 0xff8000000e00780b */ /* 0x000fe20003f1d000 */
[----:B0-----:R-:W-:-:S03]  /*1ac0*/  VIADD R30, R30, 0xffffffe ;  /* 0x0ffffffe1e1e7836 */ /* 0x001fc60000000000 */
[----:B------:R-:W-:Y:S01]  /*1ad0*/  FSEL R14, R14, RZ, P0 ;  /* 0x000000ff0e0e7208 */ /* 0x000fe20000000000 */
[----:B------:R-:W-:Y:S01]  /*1ae0*/  IMAD R18, R17, R4, RZ ;  /* 0x0000000411127224 */ /* 0x000fe200078e02ff */
[----:B------:R-:W0:Y:S01]  /*1af0*/  F2I.FTZ.U32.TRUNC.NTZ R31, R30 ;  /* 0x0000001e001f7305 */ /* 0x000e22000021f000 */
[----:B------:R-:W-:Y:S02]  /*1b00*/  IABS R17, R22 ;  /* 0x0000001600117213 */ /* 0x000fe40000000000 */
[----:B------:R-:W-:Y:S01]  /*1b10*/  FADD.FTZ R15, -R14, R23 ;  /* 0x000000170e0f7221 */ /* 0x000fe20000010100 */
[----:B------:R-:W-:-:S04]  /*1b20*/  IMAD.HI.U32 R18, R33, R18, R32 ;  /* 0x0000001221127227 */ /* 0x000fc800078e0020 */
[----:B------:R-:W-:Y:S02]  /*1b30*/  FMUL.FTZ R27, R15, 1.4426950216293334961 ;  /* 0x3fb8aa3b0f1b7820 */ /* 0x000fe40000410000 */
[----:B------:R-:W-:-:S04]  /*1b40*/  IMAD.HI.U32 R18, R18, R17, RZ ;  /* 0x0000001112127227 */ /* 0x000fc800078e00ff */
[----:B------:R-:W1:Y:S01]  /*1b50*/  MUFU.EX2 R27, R27 ;  /* 0x0000001b001b7308 */ /* 0x000e620000000800 */
[----:B0-----:R-:W-:Y:S02]  /*1b60*/  IMAD.MOV R26, RZ, RZ, -R31 ;  /* 0x000000ffff1a7224 */ /* 0x001fe400078e0a1f */
[----:B------:R-:W-:Y:S02]  /*1b70*/  HFMA2 R30, -RZ, RZ, 0, 0 ;  /* 0x00000000ff1e7431 */ /* 0x000fe400000001ff */
[----:B------:R-:W-:-:S04]  /*1b80*/  IMAD R26, R26, R13, RZ ;  /* 0x0000000d1a1a7224 */ /* 0x000fc800078e02ff */
[----:B------:R-:W-:Y:S01]  /*1b90*/  IMAD.HI.U32 R26, R31, R26, R30 ;  /* 0x0000001a1f1a7227 */ /* 0x000fe200078e001e */
[----:B-1----:R-:W0:Y:S03]  /*1ba0*/  SHFL.BFLY PT, R16, R27, 0x4, 0x1f ;  /* 0x0c801f001b107f89 */ /* 0x002e2600000e0000 */
[----:B0-----:R-:W-:Y:S02]  /*1bb0*/  FADD.FTZ R16, R27, R16 ;  /* 0x000000101b107221 */ /* 0x001fe40000010000 */
[----:B------:R-:W-:-:S03]  /*1bc0*/  IMAD.HI.U32 R27, R26, R17, RZ ;  /* 0x000000111a1b7227 */ /* 0x000fc600078e00ff */
[----:B------:R-:W0:Y:S01]  /*1bd0*/  SHFL.BFLY PT, R15, R16, 0x2, 0x1f ;  /* 0x0c401f00100f7f89 */ /* 0x000e2200000e0000 */
[----:B------:R-:W-:Y:S02]  /*1be0*/  IMAD R0, R27, R0, R17 ;  /* 0x000000001b007224 */ /* 0x000fe400078e0211 */
[----:B------:R-:W-:-:S03]  /*1bf0*/  IMAD.MOV R26, RZ, RZ, -R18 ;  /* 0x000000ffff1a7224 */ /* 0x000fc600078e0a12 */
[----:B------:R-:W-:Y:S01]  /*1c00*/  ISETP.GT.U32.AND P1, PT, R13, R0, PT ;  /* 0x000000000d00720c */ /* 0x000fe20003f24070 */
[----:B------:R-:W-:-:S05]  /*1c10*/  IMAD R17, R4, R26, R17 ;  /* 0x0000001a04117224 */ /* 0x000fca00078e0211 */
[----:B------:R-:W-:-:S07]  /*1c20*/  ISETP.GT.U32.AND P0, PT, R4, R17, PT ;  /* 0x000000110400720c */ /* 0x000fce0003f04070 */
[----:B------:R-:W-:Y:S01]  /*1c30*/  @!P1 IMAD.IADD R0, R0, 0x1, -R13 ;  /* 0x0000000100009824 */ /* 0x000fe200078e0a0d */
[----:B------:R-:W-:Y:S01]  /*1c40*/  @!P1 IADD3 R27, PT, PT, R27, 0x1, RZ ;  /* 0x000000011b1b9810 */ /* 0x000fe20007ffe0ff */
[----:B0-----:R-:W-:-:S03]  /*1c50*/  FADD.FTZ R15, R16, R15 ;  /* 0x0000000f100f7221 */ /* 0x001fc60000010000 */
[-C--:B------:R-:W-:Y:S01]  /*1c60*/  ISETP.GE.U32.AND P2, PT, R0, R13.reuse, PT ;  /* 0x0000000d0000720c */ /* 0x080fe20003f46070 */
[----:B------:R-:W-:Y:S01]  /*1c70*/  @!P0 IMAD.IADD R17, R17, 0x1, -R4 ;  /* 0x0000000111118824 */ /* 0x000fe200078e0a04 */
[----:B------:R-:W-:Y:S01]  /*1c80*/  LOP3.LUT R0, R22, R13, RZ, 0x3c, !PT ;  /* 0x0000000d16007212 */ /* 0x000fe200078e3cff */
[----:B------:R-:W-:Y:S01]  /*1c90*/  @!P0 VIADD R18, R18, 0x1 ;  /* 0x0000000112128836 */ /* 0x000fe20000000000 */
[----:B------:R-:W0:Y:S01]  /*1ca0*/  SHFL.BFLY PT, R16, R15, 0x1, 0x1f ;  /* 0x0c201f000f107f89 */ /* 0x000e2200000e0000 */
[----:B------:R-:W-:Y:S02]  /*1cb0*/  LOP3.LUT R22, R22, R11, RZ, 0x3c, !PT ;  /* 0x0000000b16167212 */ /* 0x000fe400078e3cff */
[----:B------:R-:W-:Y:S02]  /*1cc0*/  ISETP.GE.U32.AND P4, PT, R17, R4, PT ;  /* 0x000000041100720c */ /* 0x000fe40003f86070 */
[----:B------:R-:W-:Y:S02]  /*1cd0*/  ISETP.NE.AND P0, PT, R11, RZ, PT ;  /* 0x000000ff0b00720c */ /* 0x000fe40003f05270 */
[----:B------:R-:W-:-:S02]  /*1ce0*/  ISETP.GE.AND P3, PT, R0, RZ, PT ;  /* 0x000000ff0000720c */ /* 0x000fc40003f66270 */
[----:B------:R-:W-:Y:S01]  /*1cf0*/  @P2 VIADD R27, R27, 0x1 ;  /* 0x000000011b1b2836 */ /* 0x000fe20000000000 */
[----:B------:R-:W-:Y:S01]  /*1d00*/  ISETP.GE.AND P2, PT, R22, RZ, PT ;  /* 0x000000ff1600720c */ /* 0x000fe20003f46270 */
[----:B------:R-:W-:Y:S01]  /*1d10*/  IMAD.MOV.U32 R22, RZ, RZ, 0x7f800000 ;  /* 0x7f800000ff167424 */ /* 0x000fe200078e00ff */
[----:B------:R-:W-:Y:S01]  /*1d20*/  SHF.R.S32.HI R17, RZ, 0x1f, R5 ;  /* 0x0000001fff117819 */ /* 0x000fe20000011405 */
[----:B------:R-:W-:-:S03]  /*1d30*/  IMAD R5, R5, UR9, RZ ;  /* 0x0000000905057c24 */ /* 0x000fc6000f8e02ff */
[----:B------:R-:W-:-:S04]  /*1d40*/  @P4 VIADD R18, R18, 0x1 ;  /* 0x0000000112124836 */ /* 0x000fc80000000000 */
[----:B------:R-:W-:Y:S02]  /*1d50*/  @!P3 IADD3 R27, PT, PT, -R27, RZ, RZ ;  /* 0x000000ff1b1bb210 */ /* 0x000fe40007ffe1ff */
[----:B------:R-:W-:Y:S01]  /*1d60*/  ISETP.NE.AND P3, PT, R6, RZ, PT ;  /* 0x000000ff0600720c */ /* 0x000fe20003f65270 */
[----:B------:R-:W-:Y:S02]  /*1d70*/  @!P2 IMAD.MOV R18, RZ, RZ, -R18 ;  /* 0x000000ffff12a224 */ /* 0x000fe400078e0a12 */
[----:B0-----:R-:W-:Y:S01]  /*1d80*/  FADD.FTZ R16, R15, R16 ;  /* 0x000000100f107221 */ /* 0x001fe20000010000 */
[----:B------:R-:W-:Y:S02]  /*1d90*/  @!P0 LOP3.LUT R18, RZ, R11, RZ, 0x33, !PT ;  /* 0x0000000bff128212 */ /* 0x000fe400078e33ff */
[----:B------:R-:W-:Y:S02]  /*1da0*/  LOP3.LUT P0, RZ, R19, 0x387, RZ, 0xc0, !PT ;  /* 0x0000038713ff7812 */ /* 0x000fe4000780c0ff */
[----:B------:R-:W-:-:S02]  /*1db0*/  FSETP.NE.FTZ.AND P1, PT, R16, RZ, PT ;  /* 0x000000ff1000720b */ /* 0x000fc40003f35000 */
[----:B------:R-:W-:Y:S02]  /*1dc0*/  @!P5 LOP3.LUT R27, RZ, R13, RZ, 0x33, !PT ;  /* 0x0000000dff1bd212 */ /* 0x000fe400078e33ff */
[----:B------:R-:W-:Y:S02]  /*1dd0*/  SEL R4, RZ, 0x1, !P3 ;  /* 0x00000001ff047807 */ /* 0x000fe40005800000 */
[----:B------:R-:W-:Y:S02]  /*1de0*/  ISETP.LT.U32.AND P2, PT, R20, R27, PT ;  /* 0x0000001b1400720c */ /* 0x000fe40003f41070 */
[----:B------:R-:W-:Y:S02]  /*1df0*/  SHF.R.S32.HI R13, RZ, 0x1f, R27 ;  /* 0x0000001fff0d7819 */ /* 0x000fe4000001141b */
[----:B------:R-:W-:Y:S02]  /*1e00*/  LOP3.LUT R4, R17, R4, RZ, 0xfc, !PT ;  /* 0x0000000411047212 */ /* 0x000fe400078efcff */
[----:B------:R-:W-:Y:S01]  /*1e10*/  ISETP.LT.AND.EX P2, PT, R21, R13, PT, P2 ;  /* 0x0000000d1500720c */ /* 0x000fe20003f41320 */
[----:B------:R-:W0:Y:S01]  /*1e20*/  @P1 MUFU.LG2 R15, R16 ;  /* 0x00000010000f1308 */ /* 0x000e220000000c00 */
[----:B------:R-:W-:-:S02]  /*1e30*/  IMAD R13, R18, UR11, RZ ;  /* 0x0000000b120d7c24 */ /* 0x000fc4000f8e02ff */
[----:B------:R-:W-:Y:S02]  /*1e40*/  SEL R6, R20, R27, P2 ;  /* 0x0000001b14067207 */ /* 0x000fe40001000000 */
[----:B------:R-:W-:Y:S02]  /*1e50*/  IMAD R4, R4, R13, RZ ;  /* 0x0000000d04047224 */ /* 0x000fe400078e02ff */
[----:B0-----:R-:W-:Y:S01]  /*1e60*/  @P1 FFMA.FTZ R22, R15, 0.69314718246459960938, R14 ;  /* 0x3f3172180f161823 */ /* 0x001fe2000001000e */
        /* <DEDUP_REMOVED lines=51> */
.L_x_357:
[----:B------:R-:W-:Y:S01]  /*21a0*/  IMAD.MOV.U32 R17, RZ, RZ, RZ ;  /* 0x000000ffff117224 */ /* 0x000fe200078e00ff */
[----:B------:R-:W-:Y:S02]  /*21b0*/  MOV R18, R32 ;  /* 0x0000002000127202 */ /* 0x000fe40000000f00 */
[----:B------:R-:W-:Y:S02]  /*21c0*/  MOV R16, 0x21e0 ;  /* 0x000021e000107802 */ /* 0x000fe40000000f00 */
[----:B------:R-:W-:Y:S05]  /*21d0*/  CALL.REL.NOINC `($__internal_11_$__cuda_sm20_div_s64) ;  /* 0x0000001c00b87944 */ /* 0x000fea0003c00000 */
[----:B------:R-:W-:Y:S02]  /*21e0*/  IADD3 R13, PT, PT, -R14, RZ, RZ ;  /* 0x000000ff0e0d7210 */ /* 0x000fe40007ffe1ff */
[----:B------:R-:W-:-:S03]  /*21f0*/  MOV R33, R11 ;  /* 0x0000000b00217202 */ /* 0x000fc60000000f00 */
[----:B------:R-:W-:Y:S01]  /*2200*/  IMAD R29, R32, R13, R29 ;  /* 0x0000000d201d7224 */ /* 0x000fe200078e021d */
[----:B------:R-:W-:-:S07]  /*2210*/  MOV R32, R14 ;  /* 0x0000000e00207202 */ /* 0x000fce0000000f00 */
.L_x_358:
        /* <DEDUP_REMOVED lines=60> */
.L_x_360:
[----:B------:R-:W-:Y:S01]  /*25e0*/  IMAD.MOV.U32 R29, RZ, RZ, R32 ;  /* 0x000000ffff1d7224 */ /* 0x000fe200078e0020 */
[----:B------:R-:W-:Y:S01]  /*25f0*/  MOV R17, R33 ;  /* 0x0000002100117202 */ /* 0x000fe20000000f00 */
[----:B------:R-:W-:Y:S01]  /*2600*/  IMAD.MOV.U32 R18, RZ, RZ, R36 ;  /* 0x000000ffff127224 */ /* 0x000fe200078e0024 */
[----:B------:R-:W-:Y:S02]  /*2610*/  MOV R16, 0x2630 ;  /* 0x0000263000107802 */ /* 0x000fe40000000f00 */
[----:B------:R-:W-:Y:S05]  /*2620*/  CALL.REL.NOINC `($__internal_11_$__cuda_sm20_div_s64) ;  /* 0x0000001800a47944 */ /* 0x000fea0003c00000 */
[----:B------:R-:W-:-:S05]  /*2630*/  IADD3 R33, PT, PT, -R14, RZ, RZ ;  /* 0x000000ff0e217210 */ /* 0x000fca0007ffe1ff */
[----:B------:R-:W-:Y:S02]  /*2640*/  IMAD R33, R33, R36, R32 ;  /* 0x0000002421217224 */ /* 0x000fe400078e0220 */
.L_x_361:
[----:B------:R-:W-:Y:S05]  /*2650*/  BSYNC.RECONVERGENT B0 ;  /* 0x0000000000007941 */ /* 0x000fea0003800200 */
.L_x_359:
        /* <DEDUP_REMOVED lines=161> */
.L_x_356:
[----:B------:R-:W0:Y:S01]  /*3070*/  LDC.64 R2, c[0x0][0x420] ;  /* 0x00010800ff027b82 */ /* 0x000e220000000a00 */
[----:B------:R-:W-:-:S05]  /*3080*/  IADD3 R0, PT, PT, R28, UR6, RZ ;  /* 0x000000061c007c10 */ /* 0x000fca000fffe0ff */
[----:B0-----:R-:W-:-:S05]  /*3090*/  IMAD.WIDE.U32 R2, R0, 0x4, R2 ;  /* 0x0000000400027825 */ /* 0x001fca00078e0002 */
[----:B------:R1:W-:Y:S02]  /*30a0*/  STG.E desc[UR12][R2.64], R22 ;  /* 0x0000001602007986 */ /* 0x0003e4000c10190c */
.L_x_355:
[----:B------:R-:W-:Y:S05]  /*30b0*/  BSYNC.RECONVERGENT B1 ;  /* 0x0000000000017941 */ /* 0x000fea0003800200 */
.L_x_354:
        /* <DEDUP_REMOVED lines=8> */
[----:B------:R-:W-:Y:S01]  /*3140*/  CS2R R10, SRZ ;  /* 0x00000000000a7805 */ /* 0x000fe2000001ff00 */
[----:B------:R-:W-:Y:S01]  /*3150*/  IMAD.MOV.U32 R13, RZ, RZ, RZ ;  /* 0x000000ffff0d7224 */ /* 0x000fe200078e00ff */
        /* <DEDUP_REMOVED lines=49> */
.L_x_364:
        /* <DEDUP_REMOVED lines=77> */
.L_x_363:
        /* <DEDUP_REMOVED lines=11> */
.L_x_365:
        /* <DEDUP_REMOVED lines=22> */
.L_x_362:
        /* <DEDUP_REMOVED lines=87> */
        .weak           $__internal_11_$__cuda_sm20_div_s64
        .type           $__internal_11_$__cuda_sm20_div_s64,@function
        .size           $__internal_11_$__cuda_sm20_div_s64,(.L_x_11589 - $__internal_11_$__cuda_sm20_div_s64)
$__internal_11_$__cuda_sm20_div_s64:
        /* <DEDUP_REMOVED lines=85> */
[----:B------:R-:W-:Y:S06]  /*4610*/  RET.REL.NODEC R16 `(_ZN5flash32flash_fwd_splitkv_combine_kernelI23Flash_fwd_kernel_traitsILi96ELi64ELi128ELi4ELb0ELb0EN7cutlass10bfloat16_tE19Flash_kernel_traitsILi96ELi64ELi128ELi4ES3_EELi16ELi3ELb1EEEvNS_16Flash_fwd_paramsE) ;  /* 0xffffffb810787950 */ /* 0x000fec0003c3ffff */
.L_x_366:
        /* <DEDUP_REMOVED lines=14> */
.L_x_11589:


//--------------------- .text._ZN5flash32flash_fwd_splitkv_combine_kernelI23Flash_fwd_kernel_traitsILi96ELi64ELi128ELi4ELb0ELb0EN7cutlass10bfloat16_tE19Flash_kernel_traitsILi96ELi64ELi128ELi4ES3_EELi16ELi2ELb1EEEvNS_16Flash_fwd_paramsE --------------------------
	.section	.text._ZN5flash32flash_fwd_splitkv_combine_kernelI23Flash_fwd_kernel_traitsILi96ELi64ELi128ELi4ELb0ELb0EN7cutlass10bfloat16_tE19Flash_kernel_traitsILi96ELi64ELi128ELi4ES3_EELi16ELi2ELb1EEEvNS_16Flash_fwd_paramsE,"ax",@progbits
	.align	128
        .global         _ZN5flash32flash_fwd_splitkv_combine_kernelI23Flash_fwd_kernel_traitsILi96ELi64ELi128ELi4ELb0ELb0EN7cutlass10bfloat16_tE19Flash_kernel_traitsILi96ELi64ELi128ELi4ES3_EELi16ELi2ELb1EEEvNS_16Flash_fwd_paramsE
        .type           _ZN5flash32flash_fwd_splitkv_combine_kernelI23Flash_fwd_kernel_traitsILi96ELi64ELi128ELi4ELb0ELb0EN7cutlass10bfloat16_tE19Flash_kernel_traitsILi96ELi64ELi128ELi4ES3_EELi16ELi2ELb1EEEvNS_16Flash_fwd_paramsE,@function
        .size           _ZN5flash32flash_fwd_splitkv_combine_kernelI23Flash_fwd_kernel_traitsILi96ELi64ELi128ELi4ELb0ELb0EN7cutlass10bfloat16_tE19Flash_kernel_traitsILi96ELi64ELi128ELi4ES3_EELi16ELi2ELb1EEEvNS_16Flash_fwd_paramsE,(.L_x_11590 - _ZN5flash32flash_fwd_splitkv_combine_kernelI23Flash_fwd_kernel_traitsILi96ELi64ELi128ELi4ELb0ELb0EN7cutlass10bfloat16_tE19Flash_kernel_traitsILi96ELi64ELi128ELi4ES3_EELi16ELi2ELb1EEEvNS_16Flash_fwd_paramsE)
        .other          _ZN5flash32flash_fwd_splitkv_combine_kernelI23Flash_fwd_kernel_traitsILi96ELi64ELi128ELi4ELb0ELb0EN7cutlass10bfloat16_tE19Flash_kernel_traitsILi96ELi64ELi128ELi4ES3_EELi16ELi2ELb1EEEvNS_16Flash_fwd_paramsE,@"STO_CUDA_ENTRY STV_DEFAULT"
_ZN5flash32flash_fwd_splitkv_combine_kernelI23Flash_fwd_kernel_traitsILi96ELi64ELi128ELi4ELb0ELb0EN7cutlass10bfloat16_tE19Flash_kernel_traitsILi96ELi64ELi128ELi4ES3_EELi16ELi2ELb1EEEvNS_16Flash_fwd_paramsE:
.text._ZN5flash32flash_fwd_splitkv_combine_kernelI23Flash_fwd_kernel_traitsILi96ELi64ELi128ELi4ELb0ELb0EN7cutlass10bfloat16_tE19Flash_kernel_traitsILi96ELi64ELi128ELi4ES3_EELi16ELi2ELb1EEEvNS_16Flash_fwd_paramsE:
        /* <DEDUP_REMOVED lines=39> */
.L_x_367:
[----:B------:R-:W-:Y:S01]  /*0270*/  IMAD.U32 R27, RZ, RZ, UR7 ;  /* 0x00000007ff1b7e24 */ /* 0x000fe2000f8e00ff */
[----:B------:R-:W-:Y:S01]  /*0280*/  MOV R20, UR14 ;  /* 0x0000000e00147c02 */ /* 0x000fe20008000f00 */
[----:B------:R-:W-:Y:S01]  /*0290*/  IMAD.U32 R21, RZ, RZ, UR15 ;  /* 0x0000000fff157e24 */ /* 0x000fe2000f8e00ff */
[----:B------:R-:W-:Y:S02]  /*02a0*/  MOV R19, UR8 ;  /* 0x0000000800137c02 */ /* 0x000fe40008000f00 */
[----:B------:R-:W-:Y:S02]  /*02b0*/  MOV R18, 0x2d0 ;  /* 0x000002d000127802 */ /* 0x000fe40000000f00 */
[----:B------:R-:W-:Y:S05]  /*02c0*/  CALL.REL.NOINC `($__internal_12_$__cuda_sm20_div_s64) ;  /* 0x0000003c00687944 */ /* 0x000fea0003c00000 */
.L_x_368:
        /* <DEDUP_REMOVED lines=30> */
.L_x_370:
[----:B------:R-:W-:Y:S01]  /*04b0*/  IMAD.MOV.U32 R27, RZ, RZ, R16 ;  /* 0x000000ffff1b7224 */ /* 0x000fe200078e0010 */
[----:B------:R-:W-:Y:S02]  /*04c0*/  MOV R21, R17 ;  /* 0x0000001100157202 */ /* 0x000fe40000000f00 */
[----:B------:R-:W-:Y:S02]  /*04d0*/  MOV R18, 0x4f0 ;  /* 0x000004f000127802 */ /* 0x000fe40000000f00 */
[----:B------:R-:W-:Y:S05]  /*04e0*/  CALL.REL.NOINC `($__internal_12_$__cuda_sm20_div_s64) ;  /* 0x0000003800e07944 */ /* 0x000fea0003c00000 */
[----:B------:R-:W-:Y:S02]  /*04f0*/  MOV R30, R16 ;  /* 0x00000010001e7202 */ /* 0x000fe40000000f00 */
[----:B------:R-:W-:Y:S02]  /*0500*/  MOV R31, R17 ;  /* 0x00000011001f7202 */ /* 0x000fe40000000f00 */
.L_x_371:
[----:B------:R-:W-:Y:S05]  /*0510*/  BSYNC.RECONVERGENT B0 ;  /* 0x0000000000007941 */ /* 0x000fea0003800200 */
.L_x_369:
        /* <DEDUP_REMOVED lines=54> */
.L_x_373:
[----:B------:R-:W-:Y:S01]  /*0880*/  IMAD.MOV.U32 R27, RZ, RZ, R20 ;  /* 0x000000ffff1b7224 */ /* 0x000fe200078e0014 */
[----:B------:R-:W-:Y:S01]  /*0890*/  MOV R20, R14 ;  /* 0x0000000e00147202 */ /* 0x000fe20000000f00 */
[----:B------:R-:W-:Y:S01]  /*08a0*/  IMAD.MOV.U32 R21, RZ, RZ, R19 ;  /* 0x000000ffff157224 */ /* 0x000fe200078e0013 */
[----:B------:R-:W-:Y:S02]  /*08b0*/  MOV R19, R4 ;  /* 0x0000000400137202 */ /* 0x000fe40000000f00 */
[----:B------:R-:W-:Y:S02]  /*08c0*/  MOV R18, 0x8e0 ;  /* 0x000008e000127802 */ /* 0x000fe40000000f00 */
[----:B------:R-:W-:Y:S05]  /*08d0*/  CALL.REL.NOINC `($__internal_12_$__cuda_sm20_div_s64) ;  /* 0x0000003400e47944 */ /* 0x000fea0003c00000 */
.L_x_374:
[----:B------:R-:W-:Y:S05]  /*08e0*/  BSYNC.RECONVERGENT B0 ;  /* 0x0000000000007941 */ /* 0x000fea0003800200 */
.L_x_372:
        /* <DEDUP_REMOVED lines=116> */
.L_x_376:
[----:B------:R-:W-:Y:S01]  /*1030*/  IMAD.MOV.U32 R27, RZ, RZ, R16 ;  /* 0x000000ffff1b7224 */ /* 0x000fe200078e0010 */
[----:B------:R-:W-:Y:S01]  /*1040*/  MOV R20, R11 ;  /* 0x0000000b00147202 */ /* 0x000fe20000000f00 */
[----:B------:R-:W-:Y:S01]  /*1050*/  IMAD.MOV.U32 R21, RZ, RZ, R17 ;  /* 0x000000ffff157224 */ /* 0x000fe200078e0011 */
[----:B------:R-:W-:Y:S02]  /*1060*/  MOV R19, R3 ;  /* 0x0000000300137202 */ /* 0x000fe40000000f00 */
[----:B------:R-:W-:Y:S02]  /*1070*/  MOV R18, 0x1090 ;  /* 0x0000109000127802 */ /* 0x000fe40000000f00 */
[----:B------:R-:W-:Y:S05]  /*1080*/  CALL.REL.NOINC `($__internal_12_$__cuda_sm20_div_s64) ;  /* 0x0000002c00f87944 */ /* 0x000fea0003c00000 */
[----:B------:R-:W-:Y:S02]  /*1090*/  MOV R32, R16 ;  /* 0x0000001000207202 */ /* 0x000fe40000000f00 */
[----:B------:R-:W-:Y:S02]  /*10a0*/  MOV R33, R17 ;  /* 0x0000001100217202 */ /* 0x000fe40000000f00 */
.L_x_377:
[----:B------:R-:W-:Y:S05]  /*10b0*/  BSYNC.RECONVERGENT B0 ;  /* 0x0000000000007941 */ /* 0x000fea0003800200 */
.L_x_375:
        /* <DEDUP_REMOVED lines=57> */
.L_x_379:
[----:B------:R-:W-:Y:S01]  /*1450*/  IMAD.MOV.U32 R27, RZ, RZ, R30 ;  /* 0x000000ffff1b7224 */ /* 0x000fe200078e001e */
[----:B------:R-:W-:Y:S01]  /*1460*/  MOV R21, R31 ;  /* 0x0000001f00157202 */ /* 0x000fe20000000f00 */
[----:B------:R-:W-:Y:S01]  /*1470*/  IMAD.MOV.U32 R20, RZ, RZ, R9 ;  /* 0x000000ffff147224 */ /* 0x000fe200078e0009 */
[----:B------:R-:W-:Y:S02]  /*1480*/  MOV R18, 0x14a0 ;  /* 0x000014a000127802 */ /* 0x000fe40000000f00 */
[----:B------:R-:W-:Y:S05]  /*1490*/  CALL.REL.NOINC `($__internal_12_$__cuda_sm20_div_s64) ;  /* 0x0000002800f47944 */ /* 0x000fea0003c00000 */
[----:B------:R-:W-:Y:S02]  /*14a0*/  MOV R22, R16 ;  /* 0x0000001000167202 */ /* 0x000fe40000000f00 */
[----:B------:R-:W-:Y:S02]  /*14b0*/  MOV R23, R17 ;  /* 0x0000001100177202 */ /* 0x000fe40000000f00 */
.L_x_380:
[----:B------:R-:W-:Y:S05]  /*14c0*/  BSYNC.RECONVERGENT B0 ;  /* 0x0000000000007941 */ /* 0x000fea0003800200 */
.L_x_378:
[----:B------:R-:W0:Y:S01]  /*14d0*/  LDCU UR5, c[0x0][0x434] ;  /* 0x00008680ff0577ac */ /* 0x000e220008000800 */
[----:B------:R-:W-:Y:S01]  /*14e0*/  IMAD.MOV.U32 R16, RZ, RZ, RZ ;  /* 0x000000ffff107224 */ /* 0x000fe200078e00ff */
[C---:B------:R-:W-:Y:S01]  /*14f0*/  ISETP.GT.U32.AND P1, PT, R0.reuse, 0x3f, PT ;  /* 0x0000003f0000780c */ /* 0x040fe20003f24070 */
[----:B------:R-:W-:Y:S01]  /*1500*/  BSSY.RECONVERGENT B0, `(.L_x_381) ;  /* 0x000003d000007945 */ /* 0x000fe20003800200 */
[----:B------:R-:W1:Y:S01]  /*1510*/  LDCU UR4, c[0x0][0x534] ;  /* 0x0000a680ff0477ac */ /* 0x000e620008000800 */
[----:B------:R-:W-:Y:S01]  /*1520*/  LOP3.LUT R25, R0, 0x3, RZ, 0xc0, !PT ;  /* 0x0000000300197812 */ /* 0x000fe200078ec0ff */
[----:B------:R-:W-:Y:S01]  /*1530*/  IMAD.MOV.U32 R18, RZ, RZ, -0x800000 ;  /* 0xff800000ff127424 */ /* 0x000fe200078e00ff */
[----:B------:R-:W-:Y:S01]  /*1540*/  MOV R26, 0xff800000 ;  /* 0xff800000001a7802 */ /* 0x000fe20000000f00 */
[----:B------:R-:W2:Y:S01]  /*1550*/  LDCU UR9, c[0x0][0x430] ;  /* 0x00008600ff0977ac */ /* 0x000ea20008000800 */
[----:B------:R-:W-:Y:S01]  /*1560*/  USHF.R.S32.HI UR16, URZ, 0x1f, UR10 ;  /* 0x0000001fff107899 */ /* 0x000fe2000801140a */
[----:B------:R-:W3:Y:S01]  /*1570*/  LDCU.64 UR12, c[0x0][0x358] ;  /* 0x00006b00ff0c77ac */ /* 0x000ee20008000a00 */
[----:B0-----:R-:W-:-:S05]  /*1580*/  IMAD.U32 R7, RZ, RZ, UR5 ;  /* 0x00000005ff077e24 */ /* 0x001fca000f8e00ff */
[----:B------:R-:W-:Y:S01]  /*1590*/  IABS R7, R7 ;  /* 0x0000000700077213 */ /* 0x000fe20000000000 */
[----:B--2---:R-:W-:-:S03]  /*15a0*/  UIMAD UR9, UR5, UR9, URZ ;  /* 0x00000009050972a4 */ /* 0x004fc6000f8e02ff */
[----:B------:R-:W0:Y:S08]  /*15b0*/  I2F.RP R15, R7 ;  /* 0x00000007000f7306 */ /* 0x000e300000209400 */
[----:B0-----:R-:W0:Y:S02]  /*15c0*/  MUFU.RCP R13, R15 ;  /* 0x0000000f000d7308 */ /* 0x001e240000001000 */
[----:B0-----:R-:W-:-:S06]  /*15d0*/  VIADD R13, R13, 0xffffffe ;  /* 0x0ffffffe0d0d7836 */ /* 0x001fcc0000000000 */
[----:B------:R-:W0:Y:S02]  /*15e0*/  F2I.FTZ.U32.TRUNC.NTZ R17, R13 ;  /* 0x0000000d00117305 */ /* 0x000e24000021f000 */
[----:B0-----:R-:W-:Y:S01]  /*15f0*/  IMAD.MOV R6, RZ, RZ, -R17 ;  /* 0x000000ffff067224 */ /* 0x001fe200078e0a11 */
[----:B------:R-:W-:-:S03]  /*1600*/  MOV R13, 0x400 ;  /* 0x00000400000d7802 */ /* 0x000fc60000000f00 */
[----:B------:R-:W-:Y:S01]  /*1610*/  IMAD R8, R6, R7, RZ ;  /* 0x0000000706087224 */ /* 0x000fe200078e02ff */
[----:B------:R-:W-:Y:S02]  /*1620*/  IABS R6, R5 ;  /* 0x0000000500067213 */ /* 0x000fe40000000000 */
[----:B------:R-:W-:Y:S01]  /*1630*/  LOP3.LUT R5, R5, UR5, RZ, 0x3c, !PT ;  /* 0x0000000505057c12 */ /* 0x000fe2000f8e3cff */
[----:B------:R-:W-:Y:S02]  /*1640*/  IMAD.HI.U32 R17, R17, R8, R16 ;  /* 0x0000000811117227 */ /* 0x000fe400078e0010 */
[----:B------:R-:W0:Y:S01]  /*1650*/  S2R R16, SR_CgaCtaId ;  /* 0x0000000000107919 */ /* 0x000e220000008800 */
[----:B------:R-:W-:-:S03]  /*1660*/  ISETP.GE.AND P2, PT, R5, RZ, PT ;  /* 0x000000ff0500720c */ /* 0x000fc60003f46270 */
[----:B------:R-:W-:-:S05]  /*1670*/  IMAD.HI.U32 R17, R17, R6, RZ ;  /* 0x0000000611117227 */ /* 0x000fca00078e00ff */
[----:B------:R-:W-:-:S05]  /*1680*/  IADD3 R8, PT, PT, -R17, RZ, RZ ;  /* 0x000000ff11087210 */ /* 0x000fca0007ffe1ff */
[----:B------:R-:W-:Y:S01]  /*1690*/  IMAD R6, R7, R8, R6 ;  /* 0x0000000807067224 */ /* 0x000fe200078e0206 */
[----:B------:R-:W-:-:S04]  /*16a0*/  LOP3.LUT R8, R0, 0xf, RZ, 0xc0, !PT ;  /* 0x0000000f00087812 */ /* 0x000fc800078ec0ff */
[----:B------:R-:W-:-:S13]  /*16b0*/  ISETP.GT.U32.AND P0, PT, R7, R6, PT ;  /* 0x000000060700720c */ /* 0x000fda0003f04070 */
[----:B------:R-:W-:Y:S01]  /*16c0*/  @!P0 IMAD.IADD R6, R6, 0x1, -R7 ;  /* 0x0000000106068824 */ /* 0x000fe200078e0a07 */
[----:B0-----:R-:W-:Y:S01]  /*16d0*/  LEA R16, R16, R13, 0x18 ;  /* 0x0000000d10107211 */ /* 0x001fe200078ec0ff */
[----:B------:R-:W-:Y:S01]  /*16e0*/  @!P0 VIADD R17, R17, 0x1 ;  /* 0x0000000111118836 */ /* 0x000fe20000000000 */
[----:B------:R-:W-:Y:S02]  /*16f0*/  ISETP.NE.AND P0, PT, RZ, UR5, PT ;  /* 0x00000005ff007c0c */ /* 0x000fe4000bf05270 */
[----:B------:R-:W-:Y:S01]  /*1700*/  ISETP.GE.U32.AND P3, PT, R6, R7, PT ;  /* 0x000000070600720c */ /* 0x000fe20003f66070 */
[----:B------:R-:W-:Y:S01]  /*1710*/  IMAD R5, R25, 0x44, R16 ;  /* 0x0000004419057824 */ /* 0x000fe200078e0210 */
[----:B------:R-:W-:Y:S02]  /*1720*/  SHF.R.U32.HI R13, RZ, 0x4, R0 ;  /* 0x00000004ff0d7819 */ /* 0x000fe40000011600 */
[----:B------:R-:W-:-:S03]  /*1730*/  LOP3.LUT R6, R0, 0x3fc, RZ, 0xc0, !PT ;  /* 0x000003fc00067812 */ /* 0x000fc600078ec0ff */
[----:B------:R-:W-:Y:S01]  /*1740*/  @!P1 IMAD R7, R13, 0x44, R16 ;  /* 0x000000440d079824 */ /* 0x000fe200078e0210 */
[----:B------:R-:W-:-:S03]  /*1750*/  IADD3 R6, PT, PT, R5, R6, RZ ;  /* 0x0000000605067210 */ /* 0x000fc60007ffe0ff */
[----:B------:R-:W-:Y:S02]  /*1760*/  @!P1 IMAD R7, R8, 0x4, R7 ;  /* 0x0000000408079824 */ /* 0x000fe400078e0207 */
[----:B------:R-:W-:-:S04]  /*1770*/  @P3 VIADD R17, R17, 0x1 ;  /* 0x0000000111113836 */ /* 0x000fc80000000000 */
[----:B------:R-:W-:Y:S01]  /*1780*/  @!P2 IMAD.MOV R17, RZ, RZ, -R17 ;  /* 0x000000ffff11a224 */ /* 0x000fe200078e0a11 */
[----:B-1----:R-:W-:Y:S01]  /*1790*/  ISETP.GE.AND P2, PT, R13, UR4, PT ;  /* 0x000000040d007c0c */ /* 0x002fe2000bf46270 */
[----:B------:R-:W-:Y:S01]  /*17a0*/  ULOP3.LUT UR4, UR16, 0x1, URZ, 0xfc, !UPT ;  /* 0x0000000110047892 */ /* 0x000fe2000f8efcff */
[----:B------:R-:W-:-:S05]  /*17b0*/  @!P0 LOP3.LUT R17, RZ, UR5, RZ, 0x33, !PT ;  /* 0x00000005ff118c12 */ /* 0x000fca000f8e33ff */
[----:B------:R-:W-:-:S06]  /*17c0*/  IMAD R15, R17, UR4, RZ ;  /* 0x00000004110f7c24 */ /* 0x000fcc000f8e02ff */
[----:B---3--:R-:W-:Y:S05]  /*17d0*/  @P2 BRA `(.L_x_382) ;  /* 0x00000000003c2947 */ /* 0x008fea0003800000 */
        /* <DEDUP_REMOVED lines=15> */
.L_x_382:
[----:B------:R-:W-:Y:S05]  /*18d0*/  BSYNC.RECONVERGENT B0 ;  /* 0x0000000000007941 */ /* 0x000fea0003800200 */
.L_x_381:
[----:B-----5:R1:W-:Y:S01]  /*18e0*/  @!P1 STS [R7], R18 ;  /* 0x0000001207009388 */ /* 0x0203e20000000800 */
[----:B------:R-:W2:Y:S01]  /*18f0*/  LDC R13, c[0x0][0x3e0] ;  /* 0x0000f800ff0d7b82 */ /* 0x000ea20000000800 */
[----:B------:R-:W-:Y:S01]  /*1900*/  IABS R19, R15 ;  /* 0x0000000f00137213 */ /* 0x000fe20000000000 */
[----:B------:R-:W-:Y:S06]  /*1910*/  BSSY.RECONVERGENT B1, `(.L_x_383) ;  /* 0x0000174000017945 */ /* 0x000fec0003800200 */
[----:B------:R-:W-:Y:S01]  /*1920*/  BAR.SYNC.DEFER_BLOCKING 0x0 ;  /* 0x0000000000007b1d */ /* 0x000fe20000010000 */
[----:B------:R-:W-:-:S02]  /*1930*/  ISETP.NE.AND P5, PT, R15, RZ, PT ;  /* 0x000000ff0f00720c */ /* 0x000fc40003fa5270 */
[----:B------:R-:W-:Y:S02]  /*1940*/  IADD3 R2, PT, PT, R2, R19, RZ ;  /* 0x0000001302027210 */ /* 0x000fe40007ffe0ff */
[----:B--2---:R-:W-:Y:S01]  /*1950*/  IABS R16, R13 ;  /* 0x0000000d00107213 */ /* 0x004fe20000000000 */
[----:B-1----:R-:W-:Y:S01]  /*1960*/  I2F.RP R18, R19 ;  /* 0x0000001300127306 */ /* 0x002fe20000209400 */
[----:B------:R-:W1:Y:S07]  /*1970*/  @!P1 LDS R26, [R6] ;  /* 0x00000000061a9984 */ /* 0x000e6e0000000800 */
[----:B0-----:R-:W0:Y:S08]  /*1980*/  I2F.RP R20, R16 ;  /* 0x0000001000147306 */ /* 0x001e300000209400 */
[----:B0-----:R-:W0:Y:S02]  /*1990*/  MUFU.RCP R28, R20 ;  /* 0x00000014001c7308 */ /* 0x001e240000001000 */
[----:B0-----:R-:W-:Y:S01]  /*19a0*/  VIADD R28, R28, 0xffffffe ;  /* 0x0ffffffe1c1c7836 */ /* 0x001fe20000000000 */
[----:B-1----:R-:W0:Y:S05]  /*19b0*/  SHFL.BFLY PT, R5, R26, 0x2, 0x1f ;  /* 0x0c401f001a057f89 */ /* 0x002e2a00000e0000 */
[----:B------:R-:W1:Y:S02]  /*19c0*/  F2I.FTZ.U32.TRUNC.NTZ R29, R28 ;  /* 0x0000001c001d7305 */ /* 0x000e64000021f000 */
[----:B-1----:R-:W-:-:S02]  /*19d0*/  IMAD.MOV R27, RZ, RZ, -R29 ;  /* 0x000000ffff1b7224 */ /* 0x002fc400078e0a1d */
[----:B------:R-:W-:Y:S01]  /*19e0*/  IMAD.MOV.U32 R28, RZ, RZ, RZ ;  /* 0x000000ffff1c7224 */ /* 0x000fe200078e00ff */
[----:B0-----:R-:W-:-:S05]  /*19f0*/  FMNMX.FTZ R8, R5, R26, !PT ;  /* 0x0000001a05087209 */ /* 0x001fca0007810000 */
[----:B------:R-:W0:Y:S02]  /*1a00*/  SHFL.BFLY PT, R5, R8, 0x1, 0x1f ;  /* 0x0c201f0008057f89 */ /* 0x000e2400000e0000 */
[----:B0-----:R-:W-:Y:S01]  /*1a10*/  FMNMX.FTZ R7, R8, R5, !PT ;  /* 0x0000000508077209 */ /* 0x001fe20007810000 */
[----:B------:R-:W-:Y:S01]  /*1a20*/  IMAD R8, R27, R16, RZ ;  /* 0x000000101b087224 */ /* 0x000fe200078e02ff */
[----:B------:R-:W0:Y:S02]  /*1a30*/  MUFU.RCP R5, R18 ;  /* 0x0000001200057308 */ /* 0x000e240000001000 */
[----:B------:R-:W-:Y:S01]  /*1a40*/  FSETP.NEU.FTZ.AND P0, PT, R7, -INF , PT ;  /* 0xff8000000700780b */ /* 0x000fe20003f1d000 */
[----:B------:R-:W-:-:S03]  /*1a50*/  IMAD.HI.U32 R8, R29, R8, R28 ;  /* 0x000000081d087227 */ /* 0x000fc600078e001c */
[----:B------:R-:W-:-:S05]  /*1a60*/  FSEL R7, R7, RZ, P0 ;  /* 0x000000ff07077208 */ /* 0x000fca0000000000 */
[----:B------:R-:W-:-:S04]  /*1a70*/  FADD.FTZ R21, -R7, R26 ;  /* 0x0000001a07157221 */ /* 0x000fc80000010100 */
[----:B------:R-:W-:Y:S01]  /*1a80*/  FMUL.FTZ R21, R21, 1.4426950216293334961 ;  /* 0x3fb8aa3b15157820 */ /* 0x000fe20000410000 */
[----:B0-----:R-:W-:-:S05]  /*1a90*/  VIADD R30, R5, 0xffffffe ;  /* 0x0ffffffe051e7836 */ /* 0x001fca0000000000 */
[----:B------:R-:W0:Y:S04]  /*1aa0*/  MUFU.EX2 R21, R21 ;  /* 0x0000001500157308 */ /* 0x000e280000000800 */
[----:B------:R-:W1:Y:S01]  /*1ab0*/  F2I.FTZ.U32.TRUNC.NTZ R31, R30 ;  /* 0x0000001e001f7305 */ /* 0x000e62000021f000 */
[----:B0-----:R-:W0:Y:S01]  /*1ac0*/  SHFL.BFLY PT, R18, R21, 0x2, 0x1f ;  /* 0x0c401f0015127f89 */ /* 0x001e2200000e0000 */
[----:B-1----:R-:W-:Y:S02]  /*1ad0*/  IMAD.MOV R5, RZ, RZ, -R31 ;  /* 0x000000ffff057224 */ /* 0x002fe400078e0a1f */
[----:B------:R-:W-:Y:S02]  /*1ae0*/  IMAD.MOV.U32 R30, RZ, RZ, RZ ;  /* 0x000000ffff1e7224 */ /* 0x000fe400078e00ff */
[----:B------:R-:W-:Y:S01]  /*1af0*/  IMAD.MOV.U32 R20, RZ, RZ, R5 ;  /* 0x000000ffff147224 */ /* 0x000fe200078e0005 */
[----:B------:R-:W-:-:S03]  /*1b00*/  IABS R5, R2 ;  /* 0x0000000200057213 */ /* 0x000fc60000000000 */
[----:B------:R-:W-:Y:S01]  /*1b10*/  IMAD R27, R20, R19, RZ ;  /* 0x00000013141b7224 */ /* 0x000fe200078e02ff */
[----:B------:R-:W-:Y:S01]  /*1b20*/  IABS R20, R15 ;  /* 0x0000000f00147213 */ /* 0x000fe20000000000 */
[----:B------:R-:W-:-:S03]  /*1b30*/  IMAD.HI.U32 R8, R8, R5, RZ ;  /* 0x0000000508087227 */ /* 0x000fc600078e00ff */
[----:B------:R-:W-:Y:S01]  /*1b40*/  IADD3 R20, PT, PT, RZ, -R20, RZ ;  /* 0x80000014ff147210 */ /* 0x000fe20007ffe0ff */
[----:B------:R-:W-:-:S04]  /*1b50*/  IMAD.HI.U32 R30, R31, R27, R30 ;  /* 0x0000001b1f1e7227 */ /* 0x000fc800078e001e */
[----:B------:R-:W-:Y:S02]  /*1b60*/  IMAD.MOV R24, RZ, RZ, -R8 ;  /* 0x000000ffff187224 */ /* 0x000fe400078e0a08 */
[----:B0-----:R-:W-:Y:S01]  /*1b70*/  FADD.FTZ R18, R21, R18 ;  /* 0x0000001215127221 */ /* 0x001fe20000010000 */
[----:B------:R-:W-:-:S04]  /*1b80*/  IMAD.HI.U32 R30, R30, R5, RZ ;  /* 0x000000051e1e7227 */ /* 0x000fc800078e00ff */
[--C-:B------:R-:W-:Y:S02]  /*1b90*/  IMAD R20, R30, R20, R5.reuse ;  /* 0x000000141e147224 */ /* 0x100fe400078e0205 */
[C---:B------:R-:W-:Y:S02]  /*1ba0*/  IMAD R21, R16.reuse, R24, R5 ;  /* 0x0000001810157224 */ /* 0x040fe400078e0205 */
[----:B------:R-:W0:Y:S01]  /*1bb0*/  SHFL.BFLY PT, R5, R18, 0x1, 0x1f ;  /* 0x0c201f0012057f89 */ /* 0x000e2200000e0000 */
[----:B------:R-:W-:Y:S02]  /*1bc0*/  ISETP.GT.U32.AND P1, PT, R19, R20, PT ;  /* 0x000000141300720c */ /* 0x000fe40003f24070 */
[----:B------:R-:W-:-:S11]  /*1bd0*/  ISETP.GT.U32.AND P0, PT, R16, R21, PT ;  /* 0x000000151000720c */ /* 0x000fd60003f04070 */
[----:B------:R-:W-:Y:S01]  /*1be0*/  @!P1 IMAD.IADD R20, R20, 0x1, -R19 ;  /* 0x0000000114149824 */ /* 0x000fe200078e0a13 */
[----:B------:R-:W-:Y:S01]  /*1bf0*/  @!P1 IADD3 R30, PT, PT, R30, 0x1, RZ ;  /* 0x000000011e1e9810 */ /* 0x000fe20007ffe0ff */
[----:B------:R-:W-:Y:S02]  /*1c00*/  @!P0 IMAD.IADD R21, R21, 0x1, -R16 ;  /* 0x0000000115158824 */ /* 0x000fe400078e0a10 */
[----:B------:R-:W-:Y:S01]  /*1c10*/  @!P0 VIADD R8, R8, 0x1 ;  /* 0x0000000108088836 */ /* 0x000fe20000000000 */
[-C--:B------:R-:W-:Y:S02]  /*1c20*/  ISETP.GE.U32.AND P2, PT, R20, R19.reuse, PT ;  /* 0x000000131400720c */ /* 0x080fe40003f46070 */
[----:B------:R-:W-:Y:S02]  /*1c30*/  LOP3.LUT R20, R2, R19, RZ, 0x3c, !PT ;  /* 0x0000001302147212 */ /* 0x000fe400078e3cff */
[----:B------:R-:W-:Y:S01]  /*1c40*/  ISETP.GE.U32.AND P4, PT, R21, R16, PT ;  /* 0x000000101500720c */ /* 0x000fe20003f86070 */
[----:B0-----:R-:W-:Y:S01]  /*1c50*/  FADD.FTZ R5, R18, R5 ;  /* 0x0000000512057221 */ /* 0x001fe20000010000 */
[----:B------:R-:W-:-:S02]  /*1c60*/  LOP3.LUT R2, R2, R13, RZ, 0x3c, !PT ;  /* 0x0000000d02027212 */ /* 0x000fc400078e3cff */
[----:B------:R-:W-:Y:S02]  /*1c70*/  ISETP.NE.AND P0, PT, R13, RZ, PT ;  /* 0x000000ff0d00720c */ /* 0x000fe40003f05270 */
[----:B------:R-:W-:Y:S02]  /*1c80*/  FSETP.NE.FTZ.AND P1, PT, R5, RZ, PT ;  /* 0x000000ff0500720b */ /* 0x000fe40003f35000 */
[----:B------:R-:W-:Y:S01]  /*1c90*/  ISETP.GE.AND P3, PT, R20, RZ, PT ;  /* 0x000000ff1400720c */ /* 0x000fe20003f66270 */
[----:B------:R-:W-:Y:S01]  /*1ca0*/  @P2 VIADD R30, R30, 0x1 ;  /* 0x000000011e1e2836 */ /* 0x000fe20000000000 */
[----:B------:R-:W-:-:S03]  /*1cb0*/  ISETP.GE.AND P2, PT, R2, RZ, PT ;  /* 0x000000ff0200720c */ /* 0x000fc60003f46270 */
[----:B------:R-:W-:-:S06]  /*1cc0*/  @P4 VIADD R8, R8, 0x1 ;  /* 0x0000000108084836 */ /* 0x000fcc0000000000 */
[----:B------:R0:W1:Y:S02]  /*1cd0*/  @P1 MUFU.LG2 R2, R5 ;  /* 0x0000000500021308 */ /* 0x0000640000000c00 */
[----:B------:R-:W-:Y:S02]  /*1ce0*/  @!P3 IADD3 R30, PT, PT, -R30, RZ, RZ ;  /* 0x000000ff1e1eb210 */ /* 0x000fe40007ffe1ff */
[----:B------:R-:W-:Y:S01]  /*1cf0*/  @!P2 IMAD.MOV R8, RZ, RZ, -R8 ;  /* 0x000000ffff08a224 */ /* 0x000fe200078e0a08 */
[----:B------:R-:W-:Y:S02]  /*1d00*/  @!P0 LOP3.LUT R8, RZ, R13, RZ, 0x33, !PT ;  /* 0x0000000dff088212 */ /* 0x000fe400078e33ff */
[----:B------:R-:W-:Y:S02]  /*1d10*/  LOP3.LUT P0, RZ, R0, 0x3c3, RZ, 0xc0, !PT ;  /* 0x000003c300ff7812 */ /* 0x000fe4000780c0ff */
[----:B------:R-:W-:Y:S02]  /*1d20*/  ISETP.NE.AND P3, PT, R17, RZ, PT ;  /* 0x000000ff1100720c */ /* 0x000fe40003f65270 */
[----:B------:R-:W-:-:S02]  /*1d30*/  @!P5 LOP3.LUT R30, RZ, R19, RZ, 0x33, !PT ;  /* 0x00000013ff1ed212 */ /* 0x000fc400078e33ff */
[----:B------:R-:W-:Y:S02]  /*1d40*/  SEL R16, RZ, 0x1, !P3 ;  /* 0x00000001ff107807 */ /* 0x000fe40005800000 */
[----:B------:R-:W-:Y:S02]  /*1d50*/  SHF.R.S32.HI R19, RZ, 0x1f, R15 ;  /* 0x0000001fff137819 */ /* 0x000fe4000001140f */
[----:B------:R-:W-:Y:S01]  /*1d60*/  ISETP.LT.U32.AND P2, PT, R22, R30, PT ;  /* 0x0000001e1600720c */ /* 0x000fe20003f41070 */
[----:B0-----:R-:W-:Y:S01]  /*1d70*/  IMAD R5, R8, UR11, RZ ;  /* 0x0000000b08057c24 */ /* 0x001fe2000f8e02ff */
[----:B------:R-:W-:Y:S02]  /*1d80*/  SHF.R.S32.HI R17, RZ, 0x1f, R30 ;  /* 0x0000001fff117819 */ /* 0x000fe4000001141e */
[----:B------:R-:W-:Y:S02]  /*1d90*/  LOP3.LUT R16, R19, R16, RZ, 0xfc, !PT ;  /* 0x0000001013107212 */ /* 0x000fe400078efcff */
[----:B------:R-:W-:Y:S01]  /*1da0*/  ISETP.LT.AND.EX P2, PT, R23, R17, PT, P2 ;  /* 0x000000111700720c */ /* 0x000fe20003f41320 */
[----:B------:R-:W-:-:S02]  /*1db0*/  IMAD.MOV.U32 R23, RZ, RZ, 0x7f800000 ;  /* 0x7f800000ff177424 */ /* 0x000fc400078e00ff */
[----:B-1----:R-:W-:Y:S01]  /*1dc0*/  @P1 FFMA.FTZ R23, R2, 0.69314718246459960938, R7 ;  /* 0x3f31721802171823 */ /* 0x002fe20000010007 */
[----:B------:R-:W-:Y:S01]  /*1dd0*/  IMAD R5, R16, R5, RZ ;  /* 0x0000000510057224 */ /* 0x000fe200078e02ff */
[----:B------:R-:W-:Y:S01]  /*1de0*/  SEL R8, R22, R30, P2 ;  /* 0x0000001e16087207 */ /* 0x000fe20001000000 */
[----:B------:R-:W-:Y:S01]  /*1df0*/  IMAD R7, R15, UR9, RZ ;  /* 0x000000090f077c24 */ /* 0x000fe2000f8e02ff */
[----:B------:R-:W-:Y:S05]  /*1e00*/  @P0 BRA `(.L_x_384) ;  /* 0x0000001000900947 */ /* 0x000fea0003800000 */
        /* <DEDUP_REMOVED lines=50> */
.L_x_386:
[----:B------:R-:W-:Y:S01]  /*2130*/  IMAD.MOV.U32 R21, RZ, RZ, RZ ;  /* 0x000000ffff157224 */ /* 0x000fe200078e00ff */
[----:B------:R-:W-:Y:S02]  /*2140*/  MOV R20, R30 ;  /* 0x0000001e00147202 */ /* 0x000fe40000000f00 */
[----:B------:R-:W-:Y:S02]  /*2150*/  MOV R18, 0x2170 ;  /* 0x0000217000127802 */ /* 0x000fe40000000f00 */
[----:B------:R-:W-:Y:S05]  /*2160*/  CALL.REL.NOINC `($__internal_12_$__cuda_sm20_div_s64) ;  /* 0x0000001c00c07944 */ /* 0x000fea0003c00000 */
[----:B------:R-:W-:Y:S02]  /*2170*/  IADD3 R13, PT, PT, -R16, RZ, RZ ;  /* 0x000000ff100d7210 */ /* 0x000fe40007ffe1ff */
[----:B------:R-:W-:-:S03]  /*2180*/  MOV R31, R17 ;  /* 0x00000011001f7202 */ /* 0x000fc60000000f00 */
[----:B------:R-:W-:Y:S01]  /*2190*/  IMAD R27, R30, R13, R27 ;  /* 0x0000000d1e1b7224 */ /* 0x000fe200078e021b */
[----:B------:R-:W-:-:S07]  /*21a0*/  MOV R30, R16 ;  /* 0x00000010001e7202 */ /* 0x000fce0000000f00 */
.L_x_387:
        /* <DEDUP_REMOVED lines=60> */
.L_x_389:
[----:B------:R-:W-:Y:S01]  /*2570*/  IMAD.MOV.U32 R27, RZ, RZ, R30 ;  /* 0x000000ffff1b7224 */ /* 0x000fe200078e001e */
[----:B------:R-:W-:Y:S01]  /*2580*/  MOV R21, R31 ;  /* 0x0000001f00157202 */ /* 0x000fe20000000f00 */
[----:B------:R-:W-:Y:S01]  /*2590*/  IMAD.MOV.U32 R20, RZ, RZ, R34 ;  /* 0x000000ffff147224 */ /* 0x000fe200078e0022 */
[----:B------:R-:W-:Y:S02]  /*25a0*/  MOV R18, 0x25c0 ;  /* 0x000025c000127802 */ /* 0x000fe40000000f00 */
[----:B------:R-:W-:Y:S05]  /*25b0*/  CALL.REL.NOINC `($__internal_12_$__cuda_sm20_div_s64) ;  /* 0x0000001800ac7944 */ /* 0x000fea0003c00000 */
[----:B------:R-:W-:-:S05]  /*25c0*/  IADD3 R31, PT, PT, -R16, RZ, RZ ;  /* 0x000000ff101f7210 */ /* 0x000fca0007ffe1ff */
[----:B------:R-:W-:Y:S02]  /*25d0*/  IMAD R31, R31, R34, R30 ;  /* 0x000000221f1f7224 */ /* 0x000fe400078e021e */
.L_x_390:
[----:B------:R-:W-:Y:S05]  /*25e0*/  BSYNC.RECONVERGENT B0 ;  /* 0x0000000000007941 */ /* 0x000fea0003800200 */
.L_x_388:
        /* <DEDUP_REMOVED lines=162> */
.L_x_385:
[----:B------:R-:W0:Y:S01]  /*3010*/  LDC.64 R4, c[0x0][0x420] ;  /* 0x00010800ff047b82 */ /* 0x000e220000000a00 */
[----:B------:R-:W-:-:S05]  /*3020*/  LEA.HI R2, R0, UR6, RZ, 0x1e ;  /* 0x0000000600027c11 */ /* 0x000fca000f8ff0ff */
[----:B0-----:R-:W-:-:S05]  /*3030*/  IMAD.WIDE.U32 R2, R2, 0x4, R4 ;  /* 0x0000000402027825 */ /* 0x001fca00078e0004 */
[----:B------:R1:W-:Y:S02]  /*3040*/  STG.E desc[UR12][R2.64], R23 ;  /* 0x0000001702007986 */ /* 0x0003e4000c10190c */
.L_x_384:
[----:B------:R-:W-:Y:S05]  /*3050*/  BSYNC.RECONVERGENT B1 ;  /* 0x0000000000017941 */ /* 0x000fea0003800200 */
.L_x_383:
        /* <DEDUP_REMOVED lines=9> */
[----:B------:R-:W-:Y:S02]  /*30f0*/  IMAD.MOV.U32 R13, RZ, RZ, RZ ;  /* 0x000000ffff0d7224 */ /* 0x000fe400078e00ff */
[----:B------:R-:W-:Y:S01]  /*3100*/  IMAD R30, R28, 0x60, R15 ;  /* 0x000000601c1e7824 */ /* 0x000fe200078e020f */
        /* <DEDUP_REMOVED lines=50> */
.L_x_393:
        /* <DEDUP_REMOVED lines=77> */
.L_x_392:
        /* <DEDUP_REMOVED lines=11> */
.L_x_394:
        /* <DEDUP_REMOVED lines=22> */
.L_x_391:
        /* <DEDUP_REMOVED lines=55> */
[----:B-1----:R-:W-:-:S04]  /*3e80*/  IMAD R12, R12, UR4, RZ ;  /* 0x000000040c0c7c24 */ /* 0x002fc8000f8e02ff */
        /* <DEDUP_REMOVED lines=17> */
[----:B------:R-:W-:-:S04]  /*3fa0*/  IMAD R17, R14, UR9, R17 ;  /* 0x000000090e117c24 */ /* 0x000fc8000f8e0211 */
[----:B------:R-:W-:Y:S02]  /*3fb0*/  IMAD.IADD R23, R23, 0x1, R17 ;  /* 0x0000000117177824 */ /* 0x000fe400078e0211 */
[----:B------:R-:W-:Y:S02]  /*3fc0*/  IMAD R17, R12, UR6, RZ ;  /* 0x000000060c117c24 */ /* 0x000fe4000f8e02ff */
        /* <DEDUP_REMOVED lines=10> */
        .weak           $__internal_12_$__cuda_sm20_div_s64
        .type           $__internal_12_$__cuda_sm20_div_s64,@function
        .size           $__internal_12_$__cuda_sm20_div_s64,(.L_x_11590 - $__internal_12_$__cuda_sm20_div_s64)
$__internal_12_$__cuda_sm20_div_s64:
        /* <DEDUP_REMOVED lines=86> */
[----:B------:R-:W-:Y:S06]  /*45d0*/  RET.REL.NODEC R28 `(_ZN5flash32flash_fwd_splitkv_combine_kernelI23Flash_fwd_kernel_traitsILi96ELi64ELi128ELi4ELb0ELb0EN7cutlass10bfloat16_tE19Flash_kernel_traitsILi96ELi64ELi128ELi4ES3_EELi16ELi2ELb1EEEvNS_16Flash_fwd_paramsE) ;  /* 0xffffffb81c887950 */ /* 0x000fec0003c3ffff */
.L_x_395:
        /* <DEDUP_REMOVED lines=10> */
.L_x_11590:


//--------------------- .text._ZN5flash32flash_fwd_splitkv_combine_kernelI23Flash_fwd_kernel_traitsILi96ELi64ELi128ELi4ELb0ELb0EN7cutlass10bfloat16_tE19Flash_kernel_traitsILi96ELi64ELi128ELi4ES3_EELi16ELi1ELb1EEEvNS_16Flash_fwd_paramsE --------------------------
	.section	.text._ZN5flash32flash_fwd_splitkv_combine_kernelI23Flash_fwd_kernel_traitsILi96ELi64ELi128ELi4ELb0ELb0EN7cutlass10bfloat16_tE19Flash_kernel_traitsILi96ELi64ELi128ELi4ES3_EELi16ELi1ELb1EEEvNS_16Flash_fwd_paramsE,"ax",@progbits
	.align	128
        .global         _ZN5flash32flash_fwd_splitkv_combine_kernelI23Flash_fwd_kernel_traitsILi96ELi64ELi128ELi4ELb0ELb0EN7cutlass10bfloat16_tE19Flash_kernel_traitsILi96ELi64ELi128ELi4ES3_EELi16ELi1ELb1EEEvNS_16Flash_fwd_paramsE
        .type           _ZN5flash32flash_fwd_splitkv_combine_kernelI23Flash_fwd_kernel_traitsILi96ELi64ELi128ELi4ELb0ELb0EN7cutlass10bfloat16_tE19Flash_kernel_traitsILi96ELi64ELi128ELi4ES3_EELi16ELi1ELb1EEEvNS_16Flash_fwd_paramsE,@function
        .size           _ZN5flash32flash_fwd_splitkv_combine_kernelI23Flash_fwd_kernel_traitsILi96ELi64ELi128ELi4ELb0ELb0EN7cutlass10bfloat16_tE19Flash_kernel_traitsILi96ELi64ELi128ELi4ES3_EELi16ELi1ELb1EEEvNS_16Flash_fwd_paramsE,(.L_x_11591 - _ZN5flash32flash_fwd_splitkv_combine_kernelI23Flash_fwd_kernel_traitsILi96ELi64ELi128ELi4ELb0ELb0EN7cutlass10bfloat16_tE19Flash_kernel_traitsILi96ELi64ELi128ELi4ES3_EELi16ELi1ELb1EEEvNS_16Flash_fwd_paramsE)
        .other          _ZN5flash32flash_fwd_splitkv_combine_kernelI23Flash_fwd_kernel_traitsILi96ELi64ELi128ELi4ELb0ELb0EN7cutlass10bfloat16_tE19Flash_kernel_traitsILi96ELi64ELi128ELi4ES3_EELi16ELi1ELb1EEEvNS_16Flash_fwd_paramsE,@"STO_CUDA_ENTRY STV_DEFAULT"
_ZN5flash32flash_fwd_splitkv_combine_kernelI23Flash_fwd_kernel_traitsILi96ELi64ELi128ELi4ELb0ELb0EN7cutlass10bfloat16_tE19Flash_kernel_traitsILi96ELi64ELi128ELi4ES3_EELi16ELi1ELb1EEEvNS_16Flash_fwd_paramsE:
.text._ZN5flash32flash_fwd_splitkv_combine_kernelI23Flash_fwd_kernel_traitsILi96ELi64ELi128ELi4ELb0ELb0EN7cutlass10bfloat16_tE19Flash_kernel_traitsILi96ELi64ELi128ELi4ES3_EELi16ELi1ELb1EEEvNS_16Flash_fwd_paramsE:
        /* <DEDUP_REMOVED lines=38> */
.L_x_396:
[----:B------:R-:W-:Y:S01]  /*0260*/  IMAD.U32 R27, RZ, RZ, UR7 ;  /* 0x00000007ff1b7e24 */ /* 0x000fe2000f8e00ff */
[----:B------:R-:W-:Y:S01]  /*0270*/  MOV R20, UR14 ;  /* 0x0000000e00147c02 */ /* 0x000fe20008000f00 */
[----:B------:R-:W-:Y:S01]  /*0280*/  IMAD.U32 R21, RZ, RZ, UR15 ;  /* 0x0000000fff157e24 */ /* 0x000fe2000f8e00ff */
[----:B------:R-:W-:Y:S02]  /*0290*/  MOV R19, UR8 ;  /* 0x0000000800137c02 */ /* 0x000fe40008000f00 */
[----:B------:R-:W-:Y:S02]  /*02a0*/  MOV R18, 0x2c0 ;  /* 0x000002c000127802 */ /* 0x000fe40000000f00 */
[----:B------:R-:W-:Y:S05]  /*02b0*/  CALL.REL.NOINC `($__internal_13_$__cuda_sm20_div_s64) ;  /* 0x0000003c00607944 */ /* 0x000fea0003c00000 */
.L_x_397:
        /* <DEDUP_REMOVED lines=30> */
.L_x_399:
[----:B------:R-:W-:Y:S01]  /*04a0*/  IMAD.MOV.U32 R27, RZ, RZ, R16 ;  /* 0x000000ffff1b7224 */ /* 0x000fe200078e0010 */
[----:B------:R-:W-:Y:S02]  /*04b0*/  MOV R21, R17 ;  /* 0x0000001100157202 */ /* 0x000fe40000000f00 */
[----:B------:R-:W-:Y:S02]  /*04c0*/  MOV R18, 0x4e0 ;  /* 0x000004e000127802 */ /* 0x000fe40000000f00 */
[----:B------:R-:W-:Y:S05]  /*04d0*/  CALL.REL.NOINC `($__internal_13_$__cuda_sm20_div_s64) ;  /* 0x0000003800d87944 */ /* 0x000fea0003c00000 */
[----:B------:R-:W-:Y:S02]  /*04e0*/  MOV R6, R16 ;  /* 0x0000001000067202 */ /* 0x000fe40000000f00 */
[----:B------:R-:W-:Y:S02]  /*04f0*/  MOV R7, R17 ;  /* 0x0000001100077202 */ /* 0x000fe40000000f00 */
.L_x_400:
[----:B------:R-:W-:Y:S05]  /*0500*/  BSYNC.RECONVERGENT B0 ;  /* 0x0000000000007941 */ /* 0x000fea0003800200 */
.L_x_398:
        /* <DEDUP_REMOVED lines=55> */
.L_x_402:
[----:B------:R-:W-:Y:S01]  /*0880*/  IMAD.MOV.U32 R27, RZ, RZ, R20 ;  /* 0x000000ffff1b7224 */ /* 0x000fe200078e0014 */
[----:B------:R-:W-:Y:S01]  /*0890*/  MOV R20, R14 ;  /* 0x0000000e00147202 */ /* 0x000fe20000000f00 */
[----:B------:R-:W-:Y:S01]  /*08a0*/  IMAD.MOV.U32 R21, RZ, RZ, R19 ;  /* 0x000000ffff157224 */ /* 0x000fe200078e0013 */
[----:B------:R-:W-:Y:S02]  /*08b0*/  MOV R19, R4 ;  /* 0x0000000400137202 */ /* 0x000fe40000000f00 */
[----:B------:R-:W-:Y:S02]  /*08c0*/  MOV R18, 0x8e0 ;  /* 0x000008e000127802 */ /* 0x000fe40000000f00 */
[----:B------:R-:W-:Y:S05]  /*08d0*/  CALL.REL.NOINC `($__internal_13_$__cuda_sm20_div_s64) ;  /* 0x0000003400d87944 */ /* 0x000fea0003c00000 */
.L_x_403:
[----:B------:R-:W-:Y:S05]  /*08e0*/  BSYNC.RECONVERGENT B0 ;  /* 0x0000000000007941 */ /* 0x000fea0003800200 */
.L_x_401:
        /* <DEDUP_REMOVED lines=116> */
.L_x_405:
[----:B------:R-:W-:Y:S01]  /*1030*/  IMAD.MOV.U32 R27, RZ, RZ, R16 ;  /* 0x000000ffff1b7224 */ /* 0x000fe200078e0010 */
[----:B------:R-:W-:Y:S01]  /*1040*/  MOV R20, R11 ;  /* 0x0000000b00147202 */ /* 0x000fe20000000f00 */
[----:B------:R-:W-:Y:S01]  /*1050*/  IMAD.MOV.U32 R21, RZ, RZ, R17 ;  /* 0x000000ffff157224 */ /* 0x000fe200078e0011 */
[----:B------:R-:W-:Y:S02]  /*1060*/  MOV R19, R3 ;  /* 0x0000000300137202 */ /* 0x000fe40000000f00 */
[----:B------:R-:W-:Y:S02]  /*1070*/  MOV R18, 0x1090 ;  /* 0x0000109000127802 */ /* 0x000fe40000000f00 */
[----:B------:R-:W-:Y:S05]  /*1080*/  CALL.REL.NOINC `($__internal_13_$__cuda_sm20_div_s64) ;  /* 0x0000002c00ec7944 */ /* 0x000fea0003c00000 */
[----:B------:R-:W-:Y:S02]  /*1090*/  MOV R32, R16 ;  /* 0x0000001000207202 */ /* 0x000fe40000000f00 */
[----:B------:R-:W-:Y:S02]  /*10a0*/  MOV R33, R17 ;  /* 0x0000001100217202 */ /* 0x000fe40000000f00 */
.L_x_406:
[----:B------:R-:W-:Y:S05]  /*10b0*/  BSYNC.RECONVERGENT B0 ;  /* 0x0000000000007941 */ /* 0x000fea0003800200 */
.L_x_404:
        /* <DEDUP_REMOVED lines=58> */
.L_x_408:
[----:B------:R-:W-:Y:S01]  /*1460*/  IMAD.MOV.U32 R27, RZ, RZ, R6 ;  /* 0x000000ffff1b7224 */ /* 0x000fe200078e0006 */
[----:B------:R-:W-:Y:S01]  /*1470*/  MOV R21, R7 ;  /* 0x0000000700157202 */ /* 0x000fe20000000f00 */
[----:B------:R-:W-:Y:S01]  /*1480*/  IMAD.MOV.U32 R20, RZ, RZ, R9 ;  /* 0x000000ffff147224 */ /* 0x000fe200078e0009 */
[----:B------:R-:W-:Y:S02]  /*1490*/  MOV R18, 0x14b0 ;  /* 0x000014b000127802 */ /* 0x000fe40000000f00 */
[----:B------:R-:W-:Y:S05]  /*14a0*/  CALL.REL.NOINC `($__internal_13_$__cuda_sm20_div_s64) ;  /* 0x0000002800e47944 */ /* 0x000fea0003c00000 */
[----:B------:R-:W-:Y:S02]  /*14b0*/  MOV R18, R16 ;  /* 0x0000001000127202 */ /* 0x000fe40000000f00 */
[----:B------:R-:W-:Y:S02]  /*14c0*/  MOV R19, R17 ;  /* 0x0000001100137202 */ /* 0x000fe40000000f00 */
.L_x_409:
[----:B------:R-:W-:Y:S05]  /*14d0*/  BSYNC.RECONVERGENT B0 ;  /* 0x0000000000007941 */ /* 0x000fea0003800200 */
.L_x_407:
[----:B------:R-:W0:Y:S01]  /*14e0*/  LDCU UR5, c[0x0][0x434] ;  /* 0x00008680ff0577ac */ /* 0x000e220008000800 */
[----:B------:R-:W-:Y:S01]  /*14f0*/  IABS R6, R5 ;  /* 0x0000000500067213 */ /* 0x000fe20000000000 */
[----:B------:R-:W1:Y:S01]  /*1500*/  S2R R15, SR_CgaCtaId ;  /* 0x00000000000f7919 */ /* 0x000e620000008800 */
[----:B------:R-:W-:Y:S01]  /*1510*/  BSSY.RECONVERGENT B0, `(.L_x_410) ;  /* 0x000003f000007945 */ /* 0x000fe20003800200 */
[----:B------:R-:W2:Y:S01]  /*1520*/  LDCU UR16, c[0x0][0x534] ;  /* 0x0000a680ff1077ac */ /* 0x000ea20008000800 */
[----:B------:R-:W-:Y:S01]  /*1530*/  IMAD.MOV.U32 R26, RZ, RZ, -0x800000 ;  /* 0xff800000ff1a7424 */ /* 0x000fe200078e00ff */
[----:B------:R-:W3:Y:S01]  /*1540*/  LDCU UR9, c[0x0][0x430] ;  /* 0x00008600ff0977ac */ /* 0x000ee20008000800 */
[----:B------:R-:W-:Y:S01]  /*1550*/  USHF.R.S32.HI UR4, URZ, 0x1f, UR10 ;  /* 0x0000001fff047899 */ /* 0x000fe2000801140a */
[----:B------:R-:W4:Y:S01]  /*1560*/  LDCU.64 UR12, c[0x0][0x358] ;  /* 0x00006b00ff0c77ac */ /* 0x000f220008000a00 */
[----:B0-----:R-:W-:Y:S01]  /*1570*/  IMAD.U32 R7, RZ, RZ, UR5 ;  /* 0x00000005ff077e24 */ /* 0x001fe2000f8e00ff */
[----:B------:R-:W-:Y:S01]  /*1580*/  LOP3.LUT R5, R5, UR5, RZ, 0x3c, !PT ;  /* 0x0000000505057c12 */ /* 0x000fe2000f8e3cff */
[----:B------:R-:W-:-:S03]  /*1590*/  ULOP3.LUT UR4, UR4, 0x1, URZ, 0xfc, !UPT ;  /* 0x0000000104047892 */ /* 0x000fc6000f8efcff */
[----:B------:R-:W-:Y:S02]  /*15a0*/  IABS R7, R7 ;  /* 0x0000000700077213 */ /* 0x000fe40000000000 */
[----:B------:R-:W-:Y:S01]  /*15b0*/  ISETP.GE.AND P2, PT, R5, RZ, PT ;  /* 0x000000ff0500720c */ /* 0x000fe20003f46270 */
[----:B---3--:R-:W-:Y:S01]  /*15c0*/  UIMAD UR9, UR5, UR9, URZ ;  /* 0x00000009050972a4 */ /* 0x008fe2000f8e02ff */
[----:B------:R-:W0:Y:S08]  /*15d0*/  I2F.RP R13, R7 ;  /* 0x00000007000d7306 */ /* 0x000e300000209400 */
[----:B0-----:R-:W0:Y:S02]  /*15e0*/  MUFU.RCP R16, R13 ;  /* 0x0000000d00107308 */ /* 0x001e240000001000 */
[----:B0-----:R-:W-:-:S06]  /*15f0*/  VIADD R16, R16, 0xffffffe ;  /* 0x0ffffffe10107836 */ /* 0x001fcc0000000000 */
[----:B------:R-:W0:Y:S02]  /*1600*/  F2I.FTZ.U32.TRUNC.NTZ R17, R16 ;  /* 0x0000001000117305 */ /* 0x000e24000021f000 */
[----:B0-----:R-:W-:Y:S02]  /*1610*/  IMAD.MOV R0, RZ, RZ, -R17 ;  /* 0x000000ffff007224 */ /* 0x001fe400078e0a11 */
[----:B------:R-:W-:Y:S02]  /*1620*/  IMAD.MOV.U32 R16, RZ, RZ, RZ ;  /* 0x000000ffff107224 */ /* 0x000fe400078e00ff */
[----:B------:R-:W-:-:S04]  /*1630*/  IMAD R0, R0, R7, RZ ;  /* 0x0000000700007224 */ /* 0x000fc800078e02ff */
[----:B------:R-:W-:Y:S01]  /*1640*/  IMAD.HI.U32 R17, R17, R0, R16 ;  /* 0x0000000011117227 */ /* 0x000fe200078e0010 */
[----:B------:R-:W-:Y:S01]  /*1650*/  MOV R16, 0xff800000 ;  /* 0xff80000000107802 */ /* 0x000fe20000000f00 */
[----:B------:R-:W0:Y:S04]  /*1660*/  S2R R0, SR_TID.X ;  /* 0x0000000000007919 */ /* 0x000e280000002100 */
[----:B------:R-:W-:-:S05]  /*1670*/  IMAD.HI.U32 R8, R17, R6, RZ ;  /* 0x0000000611087227 */ /* 0x000fca00078e00ff */
[----:B------:R-:W-:-:S05]  /*1680*/  IADD3 R13, PT, PT, -R8, RZ, RZ ;  /* 0x000000ff080d7210 */ /* 0x000fca0007ffe1ff */
[C---:B------:R-:W-:Y:S02]  /*1690*/  IMAD R6, R7.reuse, R13, R6 ;  /* 0x0000000d07067224 */ /* 0x040fe400078e0206 */
[----:B------:R-:W3:Y:S03]  /*16a0*/  LDC R13, c[0x0][0x3e0] ;  /* 0x0000f800ff0d7b82 */ /* 0x000ee60000000800 */
[----:B------:R-:W-:-:S13]  /*16b0*/  ISETP.GT.U32.AND P0, PT, R7, R6, PT ;  /* 0x000000060700720c */ /* 0x000fda0003f04070 */
[----:B------:R-:W-:Y:S01]  /*16c0*/  @!P0 IMAD.IADD R6, R6, 0x1, -R7 ;  /* 0x0000000106068824 */ /* 0x000fe200078e0a07 */
[----:B0-----:R-:W-:Y:S01]  /*16d0*/  SHF.R.U32.HI R20, RZ, 0x4, R0 ;  /* 0x00000004ff147819 */ /* 0x001fe20000011600 */
[----:B------:R-:W-:Y:S01]  /*16e0*/  @!P0 VIADD R8, R8, 0x1 ;  /* 0x0000000108088836 */ /* 0x000fe20000000000 */
[----:B------:R-:W-:Y:S02]  /*16f0*/  ISETP.NE.AND P0, PT, RZ, UR5, PT ;  /* 0x00000005ff007c0c */ /* 0x000fe4000bf05270 */
[----:B------:R-:W-:Y:S02]  /*1700*/  ISETP.GE.U32.AND P3, PT, R6, R7, PT ;  /* 0x000000070600720c */ /* 0x000fe40003f66070 */
[C---:B------:R-:W-:Y:S02]  /*1710*/  ISETP.GT.U32.AND P1, PT, R0.reuse, 0x1f, PT ;  /* 0x0000001f0000780c */ /* 0x040fe40003f24070 */
[----:B------:R-:W-:Y:S02]  /*1720*/  MOV R6, 0x400 ;  /* 0x0000040000067802 */ /* 0x000fe40000000f00 */
[----:B------:R-:W-:-:S02]  /*1730*/  LOP3.LUT R25, R0, 0x1, RZ, 0xc0, !PT ;  /* 0x0000000100197812 */ /* 0x000fc400078ec0ff */
[----:B-1----:R-:W-:Y:S02]  /*1740*/  LEA R6, R15, R6, 0x18 ;  /* 0x000000060f067211 */ /* 0x002fe400078ec0ff */
[----:B------:R-:W-:Y:S02]  /*1750*/  SHF.R.U32.HI R27, RZ, 0x1, R0 ;  /* 0x00000001ff1b7819 */ /* 0x000fe40000011600 */
[----:B------:R-:W-:Y:S01]  /*1760*/  LOP3.LUT R17, R0, 0xf, RZ, 0xc0, !PT ;  /* 0x0000000f00117812 */ /* 0x000fe200078ec0ff */
[----:B------:R-:W-:Y:S02]  /*1770*/  @P3 VIADD R8, R8, 0x1 ;  /* 0x0000000108083836 */ /* 0x000fe40000000000 */
[C---:B------:R-:W-:Y:S02]  /*1780*/  @!P1 IMAD R22, R20.reuse, 0x44, R6 ;  /* 0x0000004414169824 */ /* 0x040fe400078e0206 */
[----:B------:R-:W-:Y:S01]  /*1790*/  @!P2 IMAD.MOV R8, RZ, RZ, -R8 ;  /* 0x000000ffff08a224 */ /* 0x000fe200078e0a08 */
[----:B--2---:R-:W-:Y:S01]  /*17a0*/  ISETP.GE.AND P2, PT, R20, UR16, PT ;  /* 0x0000001014007c0c */ /* 0x004fe2000bf46270 */
[----:B------:R-:W-:Y:S01]  /*17b0*/  IMAD R6, R25, 0x44, R6 ;  /* 0x0000004419067824 */ /* 0x000fe200078e0206 */
[----:B------:R-:W-:-:S02]  /*17c0*/  @!P0 LOP3.LUT R8, RZ, UR5, RZ, 0x33, !PT ;  /* 0x00000005ff088c12 */ /* 0x000fc4000f8e33ff */
[----:B------:R-:W-:Y:S01]  /*17d0*/  @!P1 LEA R7, R17, R22, 0x2 ;  /* 0x0000001611079211 */ /* 0x000fe200078e10ff */
[----:B------:R-:W-:Y:S02]  /*17e0*/  IMAD R6, R27, 0x4, R6 ;  /* 0x000000041b067824 */ /* 0x000fe400078e0206 */
[----:B------:R-:W-:-:S06]  /*17f0*/  IMAD R15, R8, UR4, RZ ;  /* 0x00000004080f7c24 */ /* 0x000fcc000f8e02ff */
[----:B---34-:R-:W-:Y:S05]  /*1800*/  @P2 BRA `(.L_x_411) ;  /* 0x00000000003c2947 */ /* 0x018fea0003800000 */
        /* <DEDUP_REMOVED lines=15> */
.L_x_411:
[----:B------:R-:W-:Y:S05]  /*1900*/  BSYNC.RECONVERGENT B0 ;  /* 0x0000000000007941 */ /* 0x000fea0003800200 */
.L_x_410:
[----:B-----5:R-:W-:Y:S01]  /*1910*/  @!P1 STS [R7], R16 ;  /* 0x0000001007009388 */ /* 0x020fe20000000800 */
[----:B0-----:R-:W-:Y:S01]  /*1920*/  IABS R17, R15 ;  /* 0x0000000f00117213 */ /* 0x001fe20000000000 */
[----:B------:R-:W-:Y:S01]  /*1930*/  BSSY.RECONVERGENT B1, `(.L_x_412) ;  /* 0x000016f000017945 */ /* 0x000fe20003800200 */
[----:B------:R-:W-:Y:S01]  /*1940*/  IABS R5, R13 ;  /* 0x0000000d00057213 */ /* 0x000fe20000000000 */
[----:B------:R-:W-:Y:S01]  /*1950*/  BAR.SYNC.DEFER_BLOCKING 0x0 ;  /* 0x0000000000007b1d */ /* 0x000fe20000010000 */
[----:B------:R-:W-:Y:S01]  /*1960*/  ISETP.NE.AND P5, PT, R15, RZ, PT ;  /* 0x000000ff0f00720c */ /* 0x000fe20003fa5270 */
[----:B------:R-:W-:Y:S01]  /*1970*/  IMAD.IADD R22, R2, 0x1, R17 ;  /* 0x0000000102167824 */ /* 0x000fe200078e0211 */
[----:B------:R-:W-:-:S03]  /*1980*/  IABS R2, R15 ;  /* 0x0000000f00027213 */ /* 0x000fc60000000000 */
[----:B------:R-:W0:Y:S02]  /*1990*/  I2F.RP R20, R17 ;  /* 0x0000001100147306 */ /* 0x000e240000209400 */
[----:B------:R-:W-:-:S06]  /*19a0*/  IMAD.MOV R2, RZ, RZ, -R2 ;  /* 0x000000ffff027224 */ /* 0x000fcc00078e0a02 */
[----:B------:R-:W1:Y:S08]  /*19b0*/  I2F.RP R21, R5 ;  /* 0x0000000500157306 */ /* 0x000e700000209400 */
[----:B0-----:R-:W0:Y:S01]  /*19c0*/  MUFU.RCP R28, R20 ;  /* 0x00000014001c7308 */ /* 0x001e220000001000 */
[----:B------:R-:W2:Y:S07]  /*19d0*/  @!P1 LDS R26, [R6] ;  /* 0x00000000061a9984 */ /* 0x000eae0000000800 */
[----:B-1----:R-:W1:Y:S01]  /*19e0*/  MUFU.RCP R30, R21 ;  /* 0x00000015001e7308 */ /* 0x002e620000001000 */
[----:B0-----:R-:W-:-:S07]  /*19f0*/  VIADD R28, R28, 0xffffffe ;  /* 0x0ffffffe1c1c7836 */ /* 0x001fce0000000000 */
[----:B------:R-:W0:Y:S01]  /*1a00*/  F2I.FTZ.U32.TRUNC.NTZ R29, R28 ;  /* 0x0000001c001d7305 */ /* 0x000e22000021f000 */
[----:B-1----:R-:W-:-:S07]  /*1a10*/  VIADD R30, R30, 0xffffffe ;  /* 0x0ffffffe1e1e7836 */ /* 0x002fce0000000000 */
[----:B------:R-:W1:Y:S01]  /*1a20*/  F2I.FTZ.U32.TRUNC.NTZ R31, R30 ;  /* 0x0000001e001f7305 */ /* 0x000e62000021f000 */
[----:B0-----:R-:W-:Y:S02]  /*1a30*/  IMAD.MOV R20, RZ, RZ, -R29 ;  /* 0x000000ffff147224 */ /* 0x001fe400078e0a1d */
[----:B------:R-:W-:Y:S02]  /*1a40*/  HFMA2 R28, -RZ, RZ, 0, 0 ;  /* 0x00000000ff1c7431 */ /* 0x000fe400000001ff */
[----:B------:R-:W-:Y:S01]  /*1a50*/  IMAD R20, R20, R17, RZ ;  /* 0x0000001114147224 */ /* 0x000fe200078e02ff */
[----:B--2---:R-:W0:Y:S01]  /*1a60*/  SHFL.BFLY PT, R7, R26, 0x1, 0x1f ;  /* 0x0c201f001a077f89 */ /* 0x004e2200000e0000 */
[----:B-1----:R-:W-:Y:S02]  /*1a70*/  IMAD.MOV R16, RZ, RZ, -R31 ;  /* 0x000000ffff107224 */ /* 0x002fe400078e0a1f */
[----:B------:R-:W-:Y:S02]  /*1a80*/  IMAD.MOV.U32 R30, RZ, RZ, RZ ;  /* 0x000000ffff1e7224 */ /* 0x000fe400078e00ff */
[----:B------:R-:W-:Y:S01]  /*1a90*/  IMAD R21, R16, R5, RZ ;  /* 0x0000000510157224 */ /* 0x000fe200078e02ff */
[----:B------:R-:W-:Y:S01]  /*1aa0*/  IABS R16, R22 ;  /* 0x0000001600107213 */ /* 0x000fe20000000000 */
[----:B------:R-:W-:-:S04]  /*1ab0*/  IMAD.HI.U32 R29, R29, R20, R28 ;  /* 0x000000141d1d7227 */ /* 0x000fc800078e001c */
[----:B------:R-:W-:-:S04]  /*1ac0*/  IMAD.HI.U32 R21, R31, R21, R30 ;  /* 0x000000151f157227 */ /* 0x000fc800078e001e */
[----:B------:R-:W-:-:S04]  /*1ad0*/  IMAD.HI.U32 R29, R29, R16, RZ ;  /* 0x000000101d1d7227 */ /* 0x000fc800078e00ff */
[----:B------:R-:W-:Y:S01]  /*1ae0*/  IMAD.HI.U32 R21, R21, R16, RZ ;  /* 0x0000001015157227 */ /* 0x000fe200078e00ff */
[----:B0-----:R-:W-:-:S03]  /*1af0*/  FMNMX.FTZ R7, R7, R26, !PT ;  /* 0x0000001a07077209 */ /* 0x001fc60007810000 */
[--C-:B------:R-:W-:Y:S02]  /*1b00*/  IMAD R2, R29, R2, R16.reuse ;  /* 0x000000021d027224 */ /* 0x100fe400078e0210 */
[----:B------:R-:W-:Y:S01]  /*1b10*/  IMAD.MOV R20, RZ, RZ, -R21 ;  /* 0x000000ffff147224 */ /* 0x000fe200078e0a15 */
[----:B------:R-:W-:Y:S02]  /*1b20*/  FSETP.NEU.FTZ.AND P0, PT, R7, -INF , PT ;  /* 0xff8000000700780b */ /* 0x000fe40003f1d000 */
[----:B------:R-:W-:Y:S01]  /*1b30*/  ISETP.GT.U32.AND P1, PT, R17, R2, PT ;  /* 0x000000021100720c */ /* 0x000fe20003f24070 */
[----:B------:R-:W-:Y:S01]  /*1b40*/  IMAD R20, R5, R20, R16 ;  /* 0x0000001405147224 */ /* 0x000fe200078e0210 */
[----:B------:R-:W-:-:S04]  /*1b50*/  FSEL R7, R7, RZ, P0 ;  /* 0x000000ff07077208 */ /* 0x000fc80000000000 */
[----:B------:R-:W-:Y:S01]  /*1b60*/  ISETP.GT.U32.AND P0, PT, R5, R20, PT ;  /* 0x000000140500720c */ /* 0x000fe20003f04070 */
[----:B------:R-:W-:-:S04]  /*1b70*/  FADD.FTZ R23, -R7, R26 ;  /* 0x0000001a07177221 */ /* 0x000fc80000010100 */
[----:B------:R-:W-:Y:S02]  /*1b80*/  FMUL.FTZ R23, R23, 1.4426950216293334961 ;  /* 0x3fb8aa3b17177820 */ /* 0x000fe40000410000 */
[----:B------:R-:W-:Y:S01]  /*1b90*/  @!P1 IMAD.IADD R2, R2, 0x1, -R17 ;  /* 0x0000000102029824 */ /* 0x000fe200078e0a11 */
[----:B------:R-:W-:-:S03]  /*1ba0*/  @!P1 IADD3 R29, PT, PT, R29, 0x1, RZ ;  /* 0x000000011d1d9810 */ /* 0x000fc60007ffe0ff */
[----:B------:R-:W0:Y:S01]  /*1bb0*/  MUFU.EX2 R23, R23 ;  /* 0x0000001700177308 */ /* 0x000e220000000800 */
[-C--:B------:R-:W-:Y:S01]  /*1bc0*/  ISETP.GE.U32.AND P2, PT, R2, R17.reuse, PT ;  /* 0x000000110200720c */ /* 0x080fe20003f46070 */
[----:B------:R-:W-:Y:S01]  /*1bd0*/  @!P0 IMAD.IADD R20, R20, 0x1, -R5 ;  /* 0x0000000114148824 */ /* 0x000fe200078e0a05 */
[C---:B------:R-:W-:Y:S01]  /*1be0*/  LOP3.LUT R2, R22.reuse, R17, RZ, 0x3c, !PT ;  /* 0x0000001116027212 */ /* 0x040fe200078e3cff */
[----:B------:R-:W-:Y:S01]  /*1bf0*/  @!P0 VIADD R21, R21, 0x1 ;  /* 0x0000000115158836 */ /* 0x000fe20000000000 */
[----:B------:R-:W-:Y:S02]  /*1c00*/  LOP3.LUT R22, R22, R13, RZ, 0x3c, !PT ;  /* 0x0000000d16167212 */ /* 0x000fe400078e3cff */
[----:B------:R-:W-:Y:S02]  /*1c10*/  ISETP.GE.U32.AND P4, PT, R20, R5, PT ;  /* 0x000000051400720c */ /* 0x000fe40003f86070 */
[----:B------:R-:W-:Y:S02]  /*1c20*/  ISETP.NE.AND P0, PT, R13, RZ, PT ;  /* 0x000000ff0d00720c */ /* 0x000fe40003f05270 */
[----:B------:R-:W-:-:S02]  /*1c30*/  ISETP.GE.AND P3, PT, R2, RZ, PT ;  /* 0x000000ff0200720c */ /* 0x000fc40003f66270 */
[----:B------:R-:W-:Y:S01]  /*1c40*/  SHF.R.S32.HI R2, RZ, 0x1f, R15 ;  /* 0x0000001fff027819 */ /* 0x000fe2000001140f */
[----:B0-----:R-:W0:Y:S01]  /*1c50*/  SHFL.BFLY PT, R16, R23, 0x1, 0x1f ;  /* 0x0c201f0017107f89 */ /* 0x001e2200000e0000 */
[----:B------:R-:W-:Y:S01]  /*1c60*/  @P2 VIADD R29, R29, 0x1 ;  /* 0x000000011d1d2836 */ /* 0x000fe20000000000 */
[----:B------:R-:W-:-:S04]  /*1c70*/  ISETP.GE.AND P2, PT, R22, RZ, PT ;  /* 0x000000ff1600720c */ /* 0x000fc80003f46270 */
[----:B------:R-:W-:-:S04]  /*1c80*/  @P4 VIADD R21, R21, 0x1 ;  /* 0x0000000115154836 */ /* 0x000fc80000000000 */
[----:B------:R-:W-:Y:S02]  /*1c90*/  @!P3 IADD3 R29, PT, PT, -R29, RZ, RZ ;  /* 0x000000ff1d1db210 */ /* 0x000fe40007ffe1ff */
[----:B------:R-:W-:Y:S02]  /*1ca0*/  ISETP.NE.AND P3, PT, R8, RZ, PT ;  /* 0x000000ff0800720c */ /* 0x000fe40003f65270 */
[----:B------:R-:W-:Y:S01]  /*1cb0*/  @!P5 LOP3.LUT R29, RZ, R17, RZ, 0x33, !PT ;  /* 0x00000011ff1dd212 */ /* 0x000fe200078e33ff */
[----:B------:R-:W-:Y:S01]  /*1cc0*/  @!P2 IMAD.MOV R21, RZ, RZ, -R21 ;  /* 0x000000ffff15a224 */ /* 0x000fe200078e0a15 */
[----:B------:R-:W-:Y:S02]  /*1cd0*/  @!P0 LOP3.LUT R21, RZ, R13, RZ, 0x33, !PT ;  /* 0x0000000dff158212 */ /* 0x000fe400078e33ff */
[----:B------:R-:W-:Y:S02]  /*1ce0*/  LOP3.LUT P0, RZ, R0, 0x3e1, RZ, 0xc0, !PT ;  /* 0x000003e100ff7812 */ /* 0x000fe4000780c0ff */
[----:B------:R-:W-:-:S02]  /*1cf0*/  SEL R5, RZ, 0x1, !P3 ;  /* 0x00000001ff057807 */ /* 0x000fc40005800000 */
[----:B------:R-:W-:Y:S01]  /*1d00*/  ISETP.LT.U32.AND P2, PT, R18, R29, PT ;  /* 0x0000001d1200720c */ /* 0x000fe20003f41070 */
[----:B0-----:R-:W-:Y:S01]  /*1d10*/  FADD.FTZ R16, R23, R16 ;  /* 0x0000001017107221 */ /* 0x001fe20000010000 */
[----:B------:R-:W-:Y:S01]  /*1d20*/  SHF.R.S32.HI R17, RZ, 0x1f, R29 ;  /* 0x0000001fff117819 */ /* 0x000fe2000001141d */
[----:B------:R-:W-:Y:S01]  /*1d30*/  IMAD.MOV.U32 R23, RZ, RZ, 0x7f800000 ;  /* 0x7f800000ff177424 */ /* 0x000fe200078e00ff */
[----:B------:R-:W-:Y:S01]  /*1d40*/  LOP3.LUT R5, R2, R5, RZ, 0xfc, !PT ;  /* 0x0000000502057212 */ /* 0x000fe200078efcff */
[----:B------:R-:W-:Y:S01]  /*1d50*/  IMAD R2, R21, UR11, RZ ;  /* 0x0000000b15027c24 */ /* 0x000fe2000f8e02ff */
[----:B------:R-:W-:Y:S02]  /*1d60*/  FSETP.NE.FTZ.AND P1, PT, R16, RZ, PT ;  /* 0x000000ff1000720b */ /* 0x000fe40003f35000 */
[----:B------:R-:W-:Y:S01]  /*1d70*/  ISETP.LT.AND.EX P2, PT, R19, R17, PT, P2 ;  /* 0x000000111300720c */ /* 0x000fe20003f41320 */
[----:B------:R-:W-:-:S03]  /*1d80*/  IMAD R5, R5, R2, RZ ;  /* 0x0000000205057224 */ /* 0x000fc600078e02ff */
[----:B------:R-:W-:-:S07]  /*1d90*/  SEL R8, R18, R29, P2 ;  /* 0x0000001d12087207 */ /* 0x000fce0001000000 */
[----:B------:R-:W0:Y:S02]  /*1da0*/  @P1 MUFU.LG2 R16, R16 ;  /* 0x0000001000101308 */ /* 0x000e240000000c00 */
        /* <DEDUP_REMOVED lines=53> */
.L_x_415:
[----:B------:R-:W-:Y:S01]  /*2100*/  IMAD.MOV.U32 R21, RZ, RZ, RZ ;  /* 0x000000ffff157224 */ /* 0x000fe200078e00ff */
[----:B------:R-:W-:Y:S02]  /*2110*/  MOV R20, R30 ;  /* 0x0000001e00147202 */ /* 0x000fe40000000f00 */
[----:B------:R-:W-:Y:S02]  /*2120*/  MOV R18, 0x2140 ;  /* 0x0000214000127802 */ /* 0x000fe40000000f00 */
[----:B------:R-:W-:Y:S05]  /*2130*/  CALL.REL.NOINC `($__internal_13_$__cuda_sm20_div_s64) ;  /* 0x0000001c00c07944 */ /* 0x000fea0003c00000 */
[----:B------:R-:W-:Y:S02]  /*2140*/  IADD3 R13, PT, PT, -R16, RZ, RZ ;  /* 0x000000ff100d7210 */ /* 0x000fe40007ffe1ff */
[----:B------:R-:W-:-:S03]  /*2150*/  MOV R31, R17 ;  /* 0x00000011001f7202 */ /* 0x000fc60000000f00 */
[----:B------:R-:W-:Y:S01]  /*2160*/  IMAD R27, R30, R13, R27 ;  /* 0x0000000d1e1b7224 */ /* 0x000fe200078e021b */
[----:B------:R-:W-:-:S07]  /*2170*/  MOV R30, R16 ;  /* 0x00000010001e7202 */ /* 0x000fce0000000f00 */
.L_x_416:
        /* <DEDUP_REMOVED lines=60> */
.L_x_418:
[----:B------:R-:W-:Y:S01]  /*2540*/  IMAD.MOV.U32 R27, RZ, RZ, R30 ;  /* 0x000000ffff1b7224 */ /* 0x000fe200078e001e */
[----:B------:R-:W-:Y:S01]  /*2550*/  MOV R21, R31 ;  /* 0x0000001f00157202 */ /* 0x000fe20000000f00 */
[----:B------:R-:W-:Y:S01]  /*2560*/  IMAD.MOV.U32 R20, RZ, RZ, R34 ;  /* 0x000000ffff147224 */ /* 0x000fe200078e0022 */
[----:B------:R-:W-:Y:S02]  /*2570*/  MOV R18, 0x2590 ;  /* 0x0000259000127802 */ /* 0x000fe40000000f00 */
[----:B------:R-:W-:Y:S05]  /*2580*/  CALL.REL.NOINC `($__internal_13_$__cuda_sm20_div_s64) ;  /* 0x0000001800ac7944 */ /* 0x000fea0003c00000 */
[----:B------:R-:W-:-:S05]  /*2590*/  IADD3 R31, PT, PT, -R16, RZ, RZ ;  /* 0x000000ff101f7210 */ /* 0x000fca0007ffe1ff */
[----:B------:R-:W-:Y:S02]  /*25a0*/  IMAD R31, R31, R34, R30 ;  /* 0x000000221f1f7224 */ /* 0x000fe400078e021e */
.L_x_419:
[----:B------:R-:W-:Y:S05]  /*25b0*/  BSYNC.RECONVERGENT B0 ;  /* 0x0000000000007941 */ /* 0x000fea0003800200 */
.L_x_417:
        /* <DEDUP_REMOVED lines=162> */
.L_x_414:
[----:B------:R-:W0:Y:S01]  /*2fe0*/  LDC.64 R2, c[0x0][0x420] ;  /* 0x00010800ff027b82 */ /* 0x000e220000000a00 */
[----:B------:R-:W-:-:S05]  /*2ff0*/  IADD3 R27, PT, PT, R27, UR6, RZ ;  /* 0x000000061b1b7c10 */ /* 0x000fca000fffe0ff */
[----:B0-----:R-:W-:-:S05]  /*3000*/  IMAD.WIDE.U32 R2, R27, 0x4, R2 ;  /* 0x000000041b027825 */ /* 0x001fca00078e0002 */
[----:B------:R1:W-:Y:S02]  /*3010*/  STG.E desc[UR12][R2.64], R23 ;  /* 0x0000001702007986 */ /* 0x0003e4000c10190c */
.L_x_413:
[----:B------:R-:W-:Y:S05]  /*3020*/  BSYNC.RECONVERGENT B1 ;  /* 0x0000000000017941 */ /* 0x000fea0003800200 */
.L_x_412:
        /* <DEDUP_REMOVED lines=61> */
.L_x_422:
        /* <DEDUP_REMOVED lines=77> */
.L_x_421:
        /* <DEDUP_REMOVED lines=11> */
.L_x_423:
        /* <DEDUP_REMOVED lines=22> */
.L_x_420:
        /* <DEDUP_REMOVED lines=86> */
        .weak           $__internal_13_$__cuda_sm20_div_s64
        .type           $__internal_13_$__cuda_sm20_div_s64,@function
        .size           $__internal_13_$__cuda_sm20_div_s64,(.L_x_11591 - $__internal_13_$__cuda_sm20_div_s64)
$__internal_13_$__cuda_sm20_div_s64:
        /* <DEDUP_REMOVED lines=86> */
[----:B------:R-:W-:Y:S06]  /*45a0*/  RET.REL.NODEC R28 `(_ZN5flash32flash_fwd_splitkv_combine_kernelI23Flash_fwd_kernel_traitsILi96ELi64ELi128ELi4ELb0ELb0EN7cutlass10bfloat16_tE19Flash_kernel_traitsILi96ELi64ELi128ELi4ES3_EELi16ELi1ELb1EEEvNS_16Flash_fwd_paramsE) ;  /* 0xffffffb81c947950 */ /* 0x000fec0003c3ffff */
.L_x_424:
        /* <DEDUP_REMOVED lines=13> */
.L_x_11591:


//--------------------- .text._ZN5flash24flash_fwd_splitkv_kernelI23Flash_fwd_kernel_traitsILi96ELi64ELi128ELi4ELb0ELb0EN7cutlass10bfloat16_tE19Flash_kernel_traitsILi96ELi64ELi128ELi4ES3_EELb0ELb0ELb0ELb0ELb1ELb0ELb0ELb0EEEvNS_16Flash_fwd_paramsE --------------------------
	.section	.text._ZN5flash24flash_fwd_splitkv_kernelI23Flash_fwd_kernel_traitsILi96ELi64ELi128ELi4ELb0ELb0EN7cutlass10bfloat16_tE19Flash_kernel_traitsILi96ELi64ELi128ELi4ES3_EELb0ELb0ELb0ELb0ELb1ELb0ELb0ELb0EEEvNS_16Flash_fwd_paramsE,"ax",@progbits
	.align	128
        .global         _ZN5flash24flash_fwd_splitkv_kernelI23Flash_fwd_kernel_traitsILi96ELi64ELi128ELi4ELb0ELb0EN7cutlass10bfloat16_tE19Flash_kernel_traitsILi96ELi64ELi128ELi4ES3_EELb0ELb0ELb0ELb0ELb1ELb0ELb0ELb0EEEvNS_16Flash_fwd_paramsE
        .type           _ZN5flash24flash_fwd_splitkv_kernelI23Flash_fwd_kernel_traitsILi96ELi64ELi128ELi4ELb0ELb0EN7cutlass10bfloat16_tE19Flash_kernel_traitsILi96ELi64ELi128ELi4ES3_EELb0ELb0ELb0ELb0ELb1ELb0ELb0ELb0EEEvNS_16Flash_fwd_paramsE,@function
        .size           _ZN5flash24flash_fwd_splitkv_kernelI23Flash_fwd_kernel_traitsILi96ELi64ELi128ELi4ELb0ELb0EN7cutlass10bfloat16_tE19Flash_kernel_traitsILi96ELi64ELi128ELi4ES3_EELb0ELb0ELb0ELb0ELb1ELb0ELb0ELb0EEEvNS_16Flash_fwd_paramsE,(.L_x_11592 - _ZN5flash24flash_fwd_splitkv_kernelI23Flash_fwd_kernel_traitsILi96ELi64ELi128ELi4ELb0ELb0EN7cutlass10bfloat16_tE19Flash_kernel_traitsILi96ELi64ELi128ELi4ES3_EELb0ELb0ELb0ELb0ELb1ELb0ELb0ELb0EEEvNS_16Flash_fwd_paramsE)
        .other          _ZN5flash24flash_fwd_splitkv_kernelI23Flash_fwd_kernel_traitsILi96ELi64ELi128ELi4ELb0ELb0EN7cutlass10bfloat16_tE19Flash_kernel_traitsILi96ELi64ELi128ELi4ES3_EELb0ELb0ELb0ELb0ELb1ELb0ELb0ELb0EEEvNS_16Flash_fwd_paramsE,@"STO_CUDA_ENTRY STV_DEFAULT"
_ZN5flash24flash_fwd_splitkv_kernelI23Flash_fwd_kernel_traitsILi96ELi64ELi128ELi4ELb0ELb0EN7cutlass10bfloat16_tE19Flash_kernel_traitsILi96ELi64ELi128ELi4ES3_EELb0ELb0ELb0ELb0ELb1ELb0ELb0ELb0EEEvNS_16Flash_fwd_paramsE:
.text._ZN5flash24flash_fwd_splitkv_kernelI23Flash_fwd_kernel_traitsILi96ELi64ELi128ELi4ELb0ELb0EN7cutlass10bfloat16_tE19Flash_kernel_traitsILi96ELi64ELi128ELi4ES3_EELb0ELb0ELb0ELb0ELb1ELb0ELb0ELb0EEEvNS_16Flash_fwd_paramsE:
[----:B------:R-:W-:Y:S01]  /*0000*/  LDC R1, c[0x0][0x37c] ;  /* 0x0000df00ff017b82 */ /* 0x000fe20000000800 */
[----:B------:R-:W1:Y:S07]  /*0010*/  S2R R23, SR_CTAID.X ;  /* 0x0000000000177919 */ /* 0x000e6e0000002500 */
[----:B------:R-:W2:Y:S01]  /*0020*/  LDC.64 R2, c[0x0][0x348] ;  /* 0x0000d200ff027b82 */ /* 0x000ea20000000a00 */
[----:B------:R-:W-:Y:S01]  /*0030*/  BSSY.RECONVERGENT B2, `(.L_x_425) ;  /* 0x0000005000027945 */ /* 0x000fe20003800200 */
[----:B------:R-:W-:Y:S01]  /*0040*/  MOV R182, 0x80 ;  /* 0x0000008000b67802 */ /* 0x000fe20000000f00 */
[----:B------:R-:W3:Y:S01]  /*0050*/  S2R R184, SR_CTAID.Y ;  /* 0x0000000000b87919 */ /* 0x000ee20000002600 */
[----:B------:R-:W4:Y:S05]  /*0060*/  S2R R183, SR_CTAID.Z ;  /* 0x0000000000b77919 */ /* 0x000f2a0000002700 */
[----:B-1234-:R-:W-:Y:S05]  /*0070*/  CALL.REL.NOINC `($_ZN5flash24flash_fwd_splitkv_kernelI23Flash_fwd_kernel_traitsILi96ELi64ELi128ELi4ELb0ELb0EN7cutlass10bfloat16_tE19Flash_kernel_traitsILi96ELi64ELi128ELi4ES3_EELb0ELb0ELb0ELb0ELb1ELb0ELb0ELb0EEEvNS_16Flash_fwd_paramsE$_ZN5flash30compute_attn_1rowblock_splitkvI23Flash_fwd_kernel_traitsILi96ELi64ELi128ELi4ELb0ELb0EN7cutlass10bfloat16_tE19Flash_kernel_traitsILi96ELi64ELi128ELi4ES3_EELb0ELb0ELb0ELb0ELb1ELb0ELb0ELb0ENS_16Flash_fwd_paramsEEEvRKT8_iiiii) ;  /* 0x0000000000087944 */ /* 0x01efea0003c00000 */
[----:B------:R-:W-:Y:S05]  /*0080*/  BSYNC.RECONVERGENT B2 ;  /* 0x0000000000027941 */ /* 0x000fea0003800200 */
.L_x_425:
[----:B------:R-:W-:Y:S05]  /*0090*/  EXIT ;  /* 0x000000000000794d */ /* 0x000fea0003800000 */
        .type           $_ZN5flash24flash_fwd_splitkv_kernelI23Flash_fwd_kernel_traitsILi96ELi64ELi128ELi4ELb0ELb0EN7cutlass10bfloat16_tE19Flash_kernel_traitsILi96ELi64ELi128ELi4ES3_EELb0ELb0ELb0ELb0ELb1ELb0ELb0ELb0EEEvNS_16Flash_fwd_paramsE$_ZN5flash30compute_attn_1rowblock_splitkvI23Flash_fwd_kernel_traitsILi96ELi64ELi128ELi4ELb0ELb0EN7cutlass10bfloat16_tE19Flash_kernel_traitsILi96ELi64ELi128ELi4ES3_EELb0ELb0ELb0ELb0ELb1ELb0ELb0ELb0ENS_16Flash_fwd_paramsEEEvRKT8_iiiii,@function
        .size           $_ZN5flash24flash_fwd_splitkv_kernelI23Flash_fwd_kernel_traitsILi96ELi64ELi128ELi4ELb0ELb0EN7cutlass10bfloat16_tE19Flash_kernel_traitsILi96ELi64ELi128ELi4ES3_EELb0ELb0ELb0ELb0ELb1ELb0ELb0ELb0EEEvNS_16Flash_fwd_paramsE$_ZN5flash30compute_attn_1rowblock_splitkvI23Flash_fwd_kernel_traitsILi96ELi64ELi128ELi4ELb0ELb0EN7cutlass10bfloat16_tE19Flash_kernel_traitsILi96ELi64ELi128ELi4ES3_EELb0ELb0ELb0ELb0ELb1ELb0ELb0ELb0ENS_16Flash_fwd_paramsEEEvRKT8_iiiii,(.L_x_11592 - $_ZN5flash24flash_fwd_splitkv_kernelI23Flash_fwd_kernel_traitsILi96ELi64ELi128ELi4ELb0ELb0EN7cutlass10bfloat16_tE19Flash_kernel_traitsILi96ELi64ELi128ELi4ES3_EELb0ELb0ELb0ELb0ELb1ELb0ELb0ELb0EEEvNS_16Flash_fwd_paramsE$_ZN5flash30compute_attn_1rowblock_splitkvI23Flash_fwd_kernel_traitsILi96ELi64ELi128ELi4ELb0ELb0EN7cutlass10bfloat16_tE19Flash_kernel_traitsILi96ELi64ELi128ELi4ES3_EELb0ELb0ELb0ELb0ELb1ELb0ELb0ELb0ENS_16Flash_fwd_paramsEEEvRKT8_iiiii)
$_ZN5flash24flash_fwd_splitkv_kernelI23Flash_fwd_kernel_traitsILi96ELi64ELi128ELi4ELb0ELb0EN7cutlass10bfloat16_tE19Flash_kernel_traitsILi96ELi64ELi128ELi4ES3_EELb0ELb0ELb0ELb0ELb1ELb0ELb0ELb0EEEvNS_16Flash_fwd_paramsE$_ZN5flash30compute_attn_1rowblock_splitkvI23Flash_fwd_kernel_traitsILi96ELi64ELi128ELi4ELb0ELb0EN7cutlass10bfloat16_tE19Flash_kernel_traitsILi96ELi64ELi128ELi4ES3_EELb0ELb0ELb0ELb0ELb1ELb0ELb0ELb0ENS_16Flash_fwd_paramsEEEvRKT8_iiiii:
[----:B------:R-:W1:Y:S02]  /*00a0*/  LDCU.64 UR4, c[0x0][0x358] ;  /* 0x00006b00ff0477ac */ /* 0x000e640008000a00 */
[----:B-1----:R-:W2:Y:S04]  /*00b0*/  LD.E.64 R6, desc[UR4][R2.64+0xf0] ;  /* 0x0000f00402067980 */ /* 0x002ea8000c101b00 */
[----:B------:R-:W3:Y:S04]  /*00c0*/  LD.E.64 R20, desc[UR4][R2.64+0xe0] ;  /* 0x0000e00402147980 */ /* 0x000ee8000c101b00 */
[----:B------:R-:W4:Y:S01]  /*00d0*/  LD.E.64 R12, desc[UR4][R2.64+0xe8] ;  /* 0x0000e804020c7980 */ /* 0x000f22000c101b00 */
[----:B------:R-:W-:Y:S01]  /*00e0*/  IMAD.SHL.U32 R5, R184, 0x4, RZ ;  /* 0x00000004b8057824 */ /* 0x000fe200078e00ff */
[----:B------:R-:W-:-:S02]  /*00f0*/  SHF.R.U32.HI R4, RZ, 0x1e, R184 ;  /* 0x0000001eff047819 */ /* 0x000fc400000116b8 */
[----:B------:R-:W4:Y:S01]  /*0100*/  LD.E.64 R10, desc[UR4][R2.64+0xf8] ;  /* 0x0000f804020a7980 */ /* 0x000f22000c101b00 */
[----:B--2---:R-:W-:-:S04]  /*0110*/  ISETP.NE.U32.AND P1, PT, R6, RZ, PT ;  /* 0x000000ff0600720c */ /* 0x004fc80003f25070 */
[----:B------:R-:W-:Y:S02]  /*0120*/  ISETP.NE.AND.EX P1, PT, R7, RZ, PT, P1 ;  /* 0x000000ff0700720c */ /* 0x000fe40003f25310 */
[----:B---3--:R-:W-:Y:S02]  /*0130*/  ISETP.NE.U32.AND P4, PT, R20, RZ, PT ;  /* 0x000000ff1400720c */ /* 0x008fe40003f85070 */
[----:B----4-:R-:W-:Y:S02]  /*0140*/  ISETP.NE.U32.AND P3, PT, R12, RZ, PT ;  /* 0x000000ff0c00720c */ /* 0x010fe40003f65070 */
[----:B------:R-:W-:Y:S02]  /*0150*/  ISETP.NE.AND.EX P4, PT, R21, RZ, PT, P4 ;  /* 0x000000ff1500720c */ /* 0x000fe40003f85340 */
[----:B------:R-:W-:Y:S02]  /*0160*/  ISETP.NE.AND.EX P3, PT, R13, RZ, PT, P3 ;  /* 0x000000ff0d00720c */ /* 0x000fe40003f65330 */
[----:B------:R-:W-:-:S03]  /*0170*/  ISETP.NE.U32.AND P2, PT, R20, RZ, PT ;  /* 0x000000ff1400720c */ /* 0x000fc60003f45070 */
[----:B------:R-:W-:Y:S02]  /*0180*/  @P1 IADD3 R16, P0, PT, R6, R5, RZ ;  /* 0x0000000506101210 */ /* 0x000fe40007f1e0ff */
[----:B------:R-:W-:Y:S01]  /*0190*/  ISETP.NE.AND.EX P2, PT, R21, RZ, PT, P2 ;  /* 0x000000ff1500720c */ /* 0x000fe20003f45320 */
[----:B------:R-:W-:-:S03]  /*01a0*/  IMAD.WIDE.U32 R20, R184, 0x4, R20 ;  /* 0x00000004b8147825 */ /* 0x000fc600078e0014 */
[----:B------:R1:W5:Y:S01]  /*01b0*/  @!P4 LD.E R19, desc[UR4][R2.64+0xb4] ;  /* 0x0000b4040213c980 */ /* 0x000362000c101900 */
[----:B------:R-:W-:-:S03]  /*01c0*/  @P1 IMAD.X R17, R7, 0x1, R4, P0 ;  /* 0x0000000107111824 */ /* 0x000fc600000e0604 */
[----:B------:R1:W5:Y:S04]  /*01d0*/  @P4 LD.E R9, desc[UR4][R20.64+0x4] ;  /* 0x0000040414094980 */ /* 0x000368000c101900 */
[----:B------:R1:W5:Y:S01]  /*01e0*/  @!P3 LD.E R7, desc[UR4][R2.64+0xb8] ;  /* 0x0000b8040207b980 */ /* 0x000362000c101900 */
[----:B------:R-:W-:Y:S01]  /*01f0*/  IMAD.MOV.U32 R188, RZ, RZ, -0x1 ;  /* 0xffffffffffbc7424 */ /* 0x000fe200078e00ff */
[----:B------:R-:W2:Y:S05]  /*0200*/  S2R R0, SR_TID.X ;  /* 0x0000000000007919 */ /* 0x000eaa0000002100 */
[----:B------:R1:W5:Y:S01]  /*0210*/  @P2 LD.E R188, desc[UR4][R20.64] ;  /* 0x0000000414bc2980 */ /* 0x000362000c101900 */
[----:B------:R-:W-:Y:S01]  /*0220*/  ISETP.NE.U32.AND P2, PT, R12, RZ, PT ;  /* 0x000000ff0c00720c */ /* 0x000fe20003f45070 */
[----:B------:R-:W-:-:S03]  /*0230*/  IMAD.MOV.U32 R14, RZ, RZ, RZ ;  /* 0x000000ffff0e7224 */ /* 0x000fc600078e00ff */
[----:B------:R-:W-:-:S03]  /*0240*/  ISETP.NE.AND.EX P2, PT, R13, RZ, PT, P2 ;  /* 0x000000ff0d00720c */ /* 0x000fc60003f45320 */
[----:B------:R1:W5:Y:S01]  /*0250*/  @P1 LD.E R14, desc[UR4][R16.64] ;  /* 0x00000004100e1980 */ /* 0x000362000c101900 */
[----:B------:R-:W-:Y:S01]  /*0260*/  IADD3 R12, P1, PT, R12, R5, RZ ;  /* 0x000000050c0c7210 */ /* 0x000fe20007f3e0ff */
[----:B------:R-:W-:Y:S01]  /*0270*/  BSSY.RECONVERGENT B0, `(.L_x_426) ;  /* 0x000000a000007945 */ /* 0x000fe20003800200 */
[----:B------:R-:W-:Y:S01]  /*0280*/  ISETP.NE.U32.AND P0, PT, R10, RZ, PT ;  /* 0x000000ff0a00720c */ /* 0x000fe20003f05070 */
[----:B------:R-:W-:Y:S02]  /*0290*/  IMAD.MOV.U32 R15, RZ, RZ, -0x1 ;  /* 0xffffffffff0f7424 */ /* 0x000fe400078e00ff */
[----:B------:R-:W-:Y:S01]  /*02a0*/  IMAD.X R13, R13, 0x1, R4, P1 ;  /* 0x000000010d0d7824 */ /* 0x000fe200008e0604 */
[----:B------:R-:W-:-:S03]  /*02b0*/  ISETP.NE.AND.EX P0, PT, R11, RZ, PT, P0 ;  /* 0x000000ff0b00720c */ /* 0x000fc60003f05300 */
[----:B------:R-:W-:Y:S10]  /*02c0*/  @!P2 BRA `(.L_x_427) ;  /* 0x000000000010a947 */ /* 0x000ff40003800000 */
[----:B------:R-:W3:Y:S02]  /*02d0*/  LD.E.U8 R6, desc[UR4][R2.64+0x1b2] ;  /* 0x0001b20402067980 */ /* 0x000ee4000c101100 */
[----:B---3--:R-:W-:-:S13]  /*02e0*/  ISETP.NE.AND P1, PT, R6, RZ, PT ;  /* 0x000000ff0600720c */ /* 0x008fda0003f25270 */
[----:B------:R-:W-:Y:S05]  /*02f0*/  @!P1 BRA `(.L_x_427) ;  /* 0x0000000000049947 */ /* 0x000fea0003800000 */
[----:B------:R3:W5:Y:S02]  /*0300*/  LD.E R15, desc[UR4][R12.64] ;  /* 0x000000040c0f7980 */ /* 0x000764000c101900 */
.L_x_427:
[----:B------:R-:W-:Y:S05]  /*0310*/  BSYNC.RECONVERGENT B0 ;  /* 0x0000000000007941 */ /* 0x000fea0003800200 */
.L_x_426:
[----:B------:R-:W-:Y:S04]  /*0320*/  BSSY.RECONVERGENT B0, `(.L_x_428) ;  /* 0x0000007000007945 */ /* 0x000fe80003800200 */
[----:B------:R-:W-:Y:S05]  /*0330*/  @!P3 BRA `(.L_x_429) ;  /* 0x000000000014b947 */ /* 0x000fea0003800000 */
[----:B------:R-:W4:Y:S02]  /*0340*/  LD.E.U8 R6, desc[UR4][R2.64+0x1b2] ;  /* 0x0001b20402067980 */ /* 0x000f24000c101100 */
[----:B----4-:R-:W-:-:S13]  /*0350*/  ISETP.NE.AND P1, PT, R6, RZ, PT ;  /* 0x000000ff0600720c */ /* 0x010fda0003f25270 */
[----:B------:R-:W4:Y:S02]  /*0360*/  @P1 LD.E R6, desc[UR4][R12.64+0x4] ;  /* 0x000004040c061980 */ /* 0x000f24000c101900 */
[----:B----45:R-:W-:-:S06]  /*0370*/  @P1 IADD3 R7, PT, PT, R6, -R15, RZ ;  /* 0x8000000f06071210 */ /* 0x030fcc0007ffe0ff */
[----:B------:R4:W5:Y:S02]  /*0380*/  @!P1 LD.E R7, desc[UR4][R12.64] ;  /* 0x000000040c079980 */ /* 0x000964000c101900 */
.L_x_429:
[----:B------:R-:W-:Y:S05]  /*0390*/  BSYNC.RECONVERGENT B0 ;  /* 0x0000000000007941 */ /* 0x000fea0003800200 */
.L_x_428:
[----:B------:R-:W-:Y:S01]  /*03a0*/  BSSY.RECONVERGENT B1, `(.L_x_430) ;  /* 0x0000011000017945 */ /* 0x000fe20003800200 */
[----:B-----5:R-:W-:-:S03]  /*03b0*/  @P4 IADD3 R19, PT, PT, -R188, R9, RZ ;  /* 0x00000009bc134210 */ /* 0x020fc60007ffe1ff */
[----:B------:R-:W-:Y:S05]  /*03c0*/  @!P0 BRA `(.L_x_431) ;  /* 0x0000000000148947 */ /* 0x000fea0003800000 */
[----:B------:R-:W-:-:S05]  /*03d0*/  IADD3 R6, P0, PT, R10, R5, RZ ;  /* 0x000000050a067210 */ /* 0x000fca0007f1e0ff */
[----:B------:R-:W-:-:S06]  /*03e0*/  IMAD.X R7, R11, 0x1, R4, P0 ;  /* 0x000000010b077824 */ /* 0x000fcc00000e0604 */
[----:B------:R-:W5:Y:S02]  /*03f0*/  LD.E R7, desc[UR4][R6.64] ;  /* 0x0000000406077980 */ /* 0x000f64000c101900 */
[----:B-----5:R-:W-:Y:S01]  /*0400*/  IADD3 R132, PT, PT, R7, -R14, RZ ;  /* 0x8000000e07847210 */ /* 0x020fe20007ffe0ff */
[----:B------:R-:W-:Y:S05]  /*0410*/  BRA `(.L_x_432) ;  /* 0x0000000000247947 */ /* 0x000fea0003800000 */
.L_x_431:
[----:B------:R-:W5:Y:S01]  /*0420*/  LD.E.64 R8, desc[UR4][R2.64+0x108] ;  /* 0x0001080402087980 */ /* 0x000f62000c101b00 */
[----:B------:R-:W-:Y:S01]  /*0430*/  BSSY.RECONVERGENT B0, `(.L_x_433) ;  /* 0x0000006000007945 */ /* 0x000fe20003800200 */
[----:B------:R-:W-:Y:S01]  /*0440*/  IMAD.MOV.U32 R132, RZ, RZ, RZ ;  /* 0x000000ffff847224 */ /* 0x000fe200078e00ff */
[----:B-----5:R-:W-:-:S04]  /*0450*/  ISETP.NE.U32.AND P0, PT, R8, RZ, PT ;  /* 0x000000ff0800720c */ /* 0x020fc80003f05070 */
[----:B------:R-:W-:-:S13]  /*0460*/  ISETP.NE.AND.EX P0, PT, R9, RZ, PT, P0 ;  /* 0x000000ff0900720c */ /* 0x000fda0003f05300 */
[----:B------:R-:W-:Y:S05]  /*0470*/  @!P0 BRA `(.L_x_434) ;  /* 0x0000000000048947 */ /* 0x000fea0003800000 */
[----:B------:R1:W5:Y:S02]  /*0480*/  LD.E R132, desc[UR4][R2.64+0xbc] ;  /* 0x0000bc0402847980 */ /* 0x000364000c101900 */
.L_x_434:
[----:B------:R-:W-:Y:S05]  /*0490*/  BSYNC.RECONVERGENT B0 ;  /* 0x0000000000007941 */ /* 0x000fea0003800200 */
.L_x_433:
[----:B-----5:R-:W-:Y:S02]  /*04a0*/  IADD3 R132, PT, PT, R132, R7, -R14 ;  /* 0x0000000784847210 */ /* 0x020fe40007ffe80e */
.L_x_432:
[----:B------:R-:W-:Y:S05]  /*04b0*/  BSYNC.RECONVERGENT B1 ;  /* 0x0000000000017941 */ /* 0x000fea0003800200 */
.L_x_430:
[----:B------:R-:W-:Y:S01]  /*04c0*/  IMAD.SHL.U32 R186, R23, 0x40, RZ ;  /* 0x0000004017ba7824 */ /* 0x000fe200078e00ff */
[----:B------:R-:W-:Y:S01]  /*04d0*/  MOV R6, R182 ;  /* 0x000000b600067202 */ /* 0x000fe20000000f00 */
[----:B------:R-:W-:-:S03]  /*04e0*/  IMAD.MOV.U32 R7, RZ, RZ, 0x0 ;  /* 0x00000000ff077424 */ /* 0x000fc600078e00ff */
[----:B------:R-:W-:-:S13]  /*04f0*/  ISETP.GT.AND P0, PT, R19, R186, PT ;  /* 0x000000ba1300720c */ /* 0x000fda0003f04270 */
[----:B-1234-:R-:W-:Y:S05]  /*0500*/  @!P0 RET.REL.NODEC R6 `(_ZN5flash24flash_fwd_splitkv_kernelI23Flash_fwd_kernel_traitsILi96ELi64ELi128ELi4ELb0ELb0EN7cutlass10bfloat16_tE19Flash_kernel_traitsILi96ELi64ELi128ELi4ES3_EELb0ELb0ELb0ELb0ELb1ELb0ELb0ELb0EEEvNS_16Flash_fwd_paramsE) ;  /* 0xfffffff806bc8950 */ /* 0x01efea0003c3ffff */
[----:B------:R-:W2:Y:S01]  /*0510*/  LD.E R9, desc[UR4][R2.64+0xb8] ;  /* 0x0000b80402097980 */ /* 0x000ea2000c101900 */
[----:B------:R-:W-:-:S05]  /*0520*/  VIADD R7, R132, 0x7f ;  /* 0x0000007f84077836 */ /* 0x000fca0000000000 */
[----:B------:R-:W-:-:S04]  /*0530*/  SHF.R.S32.HI R6, RZ, 0x1f, R7 ;  /* 0x0000001fff067819 */ /* 0x000fc80000011407 */
[----:B------:R-:W-:-:S04]  /*0540*/  LEA.HI R6, R6, R7, RZ, 0x7 ;  /* 0x0000000706067211 */ /* 0x000fc800078f38ff */
[----:B------:R-:W-:Y:S01]  /*0550*/  SHF.R.S32.HI R6, RZ, 0x7, R6 ;  /* 0x00000007ff067819 */ /* 0x000fe20000011406 */
[----:B--2---:R-:W-:-:S05]  /*0560*/  VIADD R9, R9, 0x7f ;  /* 0x0000007f09097836 */ /* 0x004fca0000000000 */
[----:B------:R-:W-:-:S04]  /*0570*/  SHF.R.S32.HI R8, RZ, 0x1f, R9 ;  /* 0x0000001fff087819 */ /* 0x000fc80000011409 */
[----:B------:R-:W-:-:S04]  /*0580*/  LEA.HI R8, R8, R9, RZ, 0x7 ;  /* 0x0000000908087211 */ /* 0x000fc800078f38ff */
[----:B------:R-:W-:-:S04]  /*0590*/  SHF.R.S32.HI R7, RZ, 0x7, R8 ;  /* 0x00000007ff077819 */ /* 0x000fc80000011408 */
[----:B------:R-:W-:-:S04]  /*05a0*/  VIMNMX R6, PT, PT, R7, R6, PT ;  /* 0x0000000607067248 */ /* 0x000fc80003fe0100 */
[----:B------:R-:W-:-:S13]  /*05b0*/  ISETP.GT.AND P0, PT, R6, RZ, PT ;  /* 0x000000ff0600720c */ /* 0x000fda0003f04270 */
[----:B------:R-:W-:Y:S05]  /*05c0*/  @P0 BRA `(.L_x_435) ;  /* 0x00000004002c0947 */ /* 0x000fea0003800000 */
[----:B------:R-:W-:Y:S01]  /*05d0*/  ISETP.NE.AND P0, PT, R188, -0x1, PT ;  /* 0xffffffffbc00780c */ /* 0x000fe20003f05270 */
[----:B------:R-:W2:Y:S04]  /*05e0*/  LD.E.64 R16, desc[UR4][R2.64+0x88] ;  /* 0x0000880402107980 */ /* 0x000ea8000c101b00 */
[----:B------:R-:W3:Y:S04]  /*05f0*/  LD.E R4, desc[UR4][R2.64+0x60] ;  /* 0x0000600402047980 */ /* 0x000ee8000c101900 */
[----:B------:R-:W4:Y:S04]  /*0600*/  LD.E R5, desc[UR4][R2.64+0xb4] ;  /* 0x0000b40402057980 */ /* 0x000f28000c101900 */
[----:B------:R-:W4:Y:S04]  /*0610*/  @!P0 LD.E.64 R22, desc[UR4][R2.64+0x80] ;  /* 0x0000800402168980 */ /* 0x000f28000c101b00 */
[----:B------:R-:W4:Y:S04]  /*0620*/  LD.E.64 R14, desc[UR4][R2.64+0x90] ;  /* 0x00009004020e7980 */ /* 0x000f28000c101b00 */
[----:B------:R-:W4:Y:S01]  /*0630*/  LD.E.64 R6, desc[UR4][R2.64+0xa0] ;  /* 0x0000a00402067980 */ /* 0x000f22000c101b00 */
[----:B------:R-:W-:-:S02]  /*0640*/  IMAD.SHL.U32 R11, R0, 0x8, RZ ;  /* 0x00000008000b7824 */ /* 0x000fc400078e00ff */
[----:B------:R-:W-:Y:S01]  /*0650*/  IMAD.MOV.U32 R25, RZ, RZ, RZ ;  /* 0x000000ffff197224 */ /* 0x000fe200078e00ff */
[----:B------:R1:W5:Y:S02]  /*0660*/  LD.E.64 R20, desc[UR4][R2.64+0x70] ;  /* 0x0000700402147980 */ /* 0x000364000c101b00 */
[----:B------:R-:W-:Y:S01]  /*0670*/  LOP3.LUT R24, R11, 0x18, RZ, 0xc0, !PT ;  /* 0x000000180b187812 */ /* 0x000fe200078ec0ff */
[----:B------:R-:W-:Y:S01]  /*0680*/  IMAD.IADD R19, R19, 0x1, -R186 ;  /* 0x0000000113137824 */ /* 0x000fe200078e0aba */
[----:B------:R-:W-:Y:S02]  /*0690*/  SHF.R.U32.HI R12, RZ, 0x2, R0 ;  /* 0x00000002ff0c7819 */ /* 0x000fe40000011600 */
[----:B------:R-:W-:Y:S02]  /*06a0*/  LOP3.LUT P4, R0, R0, 0x3, RZ, 0xc0, !PT ;  /* 0x0000000300007812 */ /* 0x000fe4000788c0ff */
[C---:B------:R-:W-:Y:S02]  /*06b0*/  ISETP.GE.AND P2, PT, R12.reuse, R19, PT ;  /* 0x000000130c00720c */ /* 0x040fe40003f46270 */
[----:B------:R-:W-:-:S02]  /*06c0*/  IADD3 R10, PT, PT, R12, 0x20, RZ ;  /* 0x000000200c0a7810 */ /* 0x000fc40007ffe0ff */
[-C--:B------:R-:W-:Y:S02]  /*06d0*/  ISETP.GE.OR P4, PT, R12, R19.reuse, P4 ;  /* 0x000000130c00720c */ /* 0x080fe40002786670 */
[----:B------:R-:W-:Y:S01]  /*06e0*/  ISETP.GE.AND P1, PT, R10, R19, PT ;  /* 0x000000130a00720c */ /* 0x000fe20003f26270 */
[----:B------:R-:W-:Y:S01]  /*06f0*/  BSSY.RECONVERGENT B0, `(.L_x_436) ;  /* 0x0000022000007945 */ /* 0x000fe20003800200 */
[-C--:B--2---:R-:W-:Y:S02]  /*0700*/  @P0 IMAD R8, R17, R188.reuse, RZ ;  /* 0x000000bc11080224 */ /* 0x084fe400078e02ff */
[----:B------:R-:W-:-:S04]  /*0710*/  @P0 IMAD.WIDE.U32 R188, R16, R188, RZ ;  /* 0x000000bc10bc0225 */ /* 0x000fc800078e00ff */
[----:B---3--:R-:W-:Y:S02]  /*0720*/  IMAD R4, R184, R4, R183 ;  /* 0x00000004b8047224 */ /* 0x008fe400078e02b7 */
[-C--:B----4-:R-:W-:Y:S02]  /*0730*/  @!P0 IMAD R9, R23, R184.reuse, RZ ;  /* 0x000000b817098224 */ /* 0x090fe400078e02ff */
[----:B------:R-:W-:-:S04]  /*0740*/  @!P0 IMAD.WIDE.U32 R22, R22, R184, RZ ;  /* 0x000000b816168225 */ /* 0x000fc800078e00ff */
[----:B-1----:R-:W-:Y:S01]  /*0750*/  @!P0 IMAD.MOV.U32 R2, RZ, RZ, R22 ;  /* 0x000000ffff028224 */ /* 0x002fe200078e0016 */
[----:B------:R-:W-:Y:S01]  /*0760*/  @P0 MOV R2, R188 ;  /* 0x000000bc00020202 */ /* 0x000fe20000000f00 */
[----:B------:R-:W-:-:S04]  /*0770*/  IMAD.WIDE.U32 R24, R186, R16, R24 ;  /* 0x00000010ba187225 */ /* 0x000fc800078e0018 */
[----:B------:R-:W-:Y:S01]  /*0780*/  @!P0 IMAD.IADD R9, R23, 0x1, R9 ;  /* 0x0000000117098824 */ /* 0x000fe200078e0209 */
[----:B------:R-:W-:Y:S01]  /*0790*/  @P0 IADD3 R9, PT, PT, R189, R8, RZ ;  /* 0x00000008bd090210 */ /* 0x000fe20007ffe0ff */
[----:B------:R-:W-:Y:S01]  /*07a0*/  IMAD R5, R5, R4, R186 ;  /* 0x0000000405057224 */ /* 0x000fe200078e02ba */
[----:B------:R-:W-:Y:S01]  /*07b0*/  IADD3 R8, P3, PT, R2, R24, RZ ;  /* 0x0000001802087210 */ /* 0x000fe20007f7e0ff */
[----:B------:R-:W-:-:S03]  /*07c0*/  IMAD R186, R17, R186, RZ ;  /* 0x000000ba11ba7224 */ /* 0x000fc600078e02ff */
[----:B------:R-:W-:Y:S02]  /*07d0*/  IADD3 R3, P0, PT, R5, R12, RZ ;  /* 0x0000000c05037210 */ /* 0x000fe40007f1e0ff */
[----:B------:R-:W-:Y:S02]  /*07e0*/  IADD3.X R9, PT, PT, R9, R25, R186, P3, !PT ;  /* 0x0000001909097210 */ /* 0x000fe40001ffe4ba */
[----:B------:R-:W-:Y:S01]  /*07f0*/  ISETP.NE.OR P3, PT, R0, RZ, P1 ;  /* 0x000000ff0000720c */ /* 0x000fe20000f65670 */
[----:B------:R-:W-:Y:S01]  /*0800*/  IMAD R0, R15, R183, RZ ;  /* 0x000000b70f007224 */ /* 0x000fe200078e02ff */
[----:B------:R-:W-:Y:S01]  /*0810*/  LEA.HI.X.SX32 R5, R5, RZ, 0x1, P0 ;  /* 0x000000ff05057211 */ /* 0x000fe200000f0eff */
[----:B------:R-:W-:Y:S01]  /*0820*/  IMAD.WIDE.U32 R8, R183, R14, R8 ;  /* 0x0000000eb7087225 */ /* 0x000fe200078e0008 */
[----:B------:R-:W-:-:S04]  /*0830*/  LEA R2, P0, R3, R6, 0x2 ;  /* 0x0000000603027211 */ /* 0x000fc800078010ff */
[----:B------:R-:W-:Y:S01]  /*0840*/  LEA.HI.X R3, R3, R7, R5, 0x2, P0 ;  /* 0x0000000703037211 */ /* 0x000fe200000f1405 */
[----:B------:R-:W-:Y:S01]  /*0850*/  @!P4 IMAD.MOV.U32 R5, RZ, RZ, 0x7f800000 ;  /* 0x7f800000ff05c424 */ /* 0x000fe200078e00ff */
[----:B------:R-:W-:Y:S01]  /*0860*/  IADD3 R11, PT, PT, R9, R0, RZ ;  /* 0x00000000090b7210 */ /* 0x000fe20007ffe0ff */
[----:B------:R-:W-:Y:S06]  /*0870*/  @P2 BRA `(.L_x_437) ;  /* 0x0000000000242947 */ /* 0x000fec0003800000 */
[----:B------:R-:W-:Y:S01]  /*0880*/  MOV R10, R8 ;  /* 0x00000008000a7202 */ /* 0x000fe20000000f00 */
[----:B------:R-:W-:-:S04]  /*0890*/  IMAD R0, R17, R12, RZ ;  /* 0x0000000c11007224 */ /* 0x000fc800078e02ff */
[----:B------:R-:W-:-:S05]  /*08a0*/  IMAD.WIDE.U32 R6, R16, R12, R10 ;  /* 0x0000000c10067225 */ /* 0x000fca00078e000a */
[----:B------:R-:W-:Y:S02]  /*08b0*/  IADD3 R7, PT, PT, R7, R0, RZ ;  /* 0x0000000007077210 */ /* 0x000fe40007ffe0ff */
[----:B-----5:R-:W-:-:S04]  /*08c0*/  LEA R14, P0, R6, R20, 0x1 ;  /* 0x00000014060e7211 */ /* 0x020fc800078008ff */
[----:B------:R-:W-:-:S05]  /*08d0*/  LEA.HI.X R15, R6, R21, R7, 0x1, P0 ;  /* 0x00000015060f7211 */ /* 0x000fca00000f0c07 */
[----:B------:R1:W-:Y:S04]  /*08e0*/  ST.E.128 desc[UR4][R14.64], RZ ;  /* 0x000000ff0e007985 */ /* 0x0003e8000c101d04 */
[----:B------:R1:W-:Y:S04]  /*08f0*/  ST.E.128 desc[UR4][R14.64+0x40], RZ ;  /* 0x000040ff0e007985 */ /* 0x0003e8000c101d04 */
[----:B------:R1:W-:Y:S02]  /*0900*/  ST.E.128 desc[UR4][R14.64+0x80], RZ ;  /* 0x000080ff0e007985 */ /* 0x0003e4000c101d04 */
.L_x_437:
[----:B------:R-:W-:Y:S05]  /*0910*/  BSYNC.RECONVERGENT B0 ;  /* 0x0000000000007941 */ /* 0x000fea0003800200 */
.L_x_436:
[----:B------:R-:W-:Y:S04]  /*0920*/  BSSY.RECONVERGENT B0, `(.L_x_438) ;  /* 0x000000e000007945 */ /* 0x000fe80003800200 */
[----:B------:R-:W-:Y:S05]  /*0930*/  @P1 BRA `(.L_x_439) ;  /* 0x0000000000301947 */ /* 0x000fea0003800000 */
[----:B------:R-:W-:Y:S02]  /*0940*/  IADD3 R9, P0, PT, R12, 0x20, RZ ;  /* 0x000000200c097810 */ /* 0x000fe40007f1e0ff */
[----:B------:R-:W-:Y:S02]  /*0950*/  MOV R10, R8 ;  /* 0x00000008000a7202 */ /* 0x000fe40000000f00 */
[----:B------:R-:W-:-:S03]  /*0960*/  IADD3.X R7, PT, PT, RZ, RZ, RZ, P0, !PT ;  /* 0x000000ffff077210 */ /* 0x000fc600007fe4ff */
[----:B------:R-:W-:-:S04]  /*0970*/  IMAD.WIDE.U32 R10, R16, R9, R10 ;  /* 0x00000009100a7225 */ /* 0x000fc800078e000a */
[----:B------:R-:W-:Y:S01]  /*0980*/  IMAD R7, R7, R16, RZ ;  /* 0x0000001007077224 */ /* 0x000fe200078e02ff */
[----:B-----5:R-:W-:-:S03]  /*0990*/  LEA R6, P0, R10, R20, 0x1 ;  /* 0x000000140a067211 */ /* 0x020fc600078008ff */
[----:B------:R-:W-:-:S05]  /*09a0*/  IMAD R7, R17, R9, R7 ;  /* 0x0000000911077224 */ /* 0x000fca00078e0207 */
[----:B------:R-:W-:-:S04]  /*09b0*/  IADD3 R7, PT, PT, R11, R7, RZ ;  /* 0x000000070b077210 */ /* 0x000fc80007ffe0ff */
[----:B------:R-:W-:-:S05]  /*09c0*/  LEA.HI.X R7, R10, R21, R7, 0x1, P0 ;  /* 0x000000150a077211 */ /* 0x000fca00000f0c07 */
[----:B------:R2:W-:Y:S04]  /*09d0*/  ST.E.128 desc[UR4][R6.64], RZ ;  /* 0x000000ff06007985 */ /* 0x0005e8000c101d04 */
[----:B------:R2:W-:Y:S04]  /*09e0*/  ST.E.128 desc[UR4][R6.64+0x40], RZ ;  /* 0x000040ff06007985 */ /* 0x0005e8000c101d04 */
[----:B------:R2:W-:Y:S02]  /*09f0*/  ST.E.128 desc[UR4][R6.64+0x80], RZ ;  /* 0x000080ff06007985 */ /* 0x0005e4000c101d04 */
.L_x_439:
[----:B------:R-:W-:Y:S05]  /*0a00*/  BSYNC.RECONVERGENT B0 ;  /* 0x0000000000007941 */ /* 0x000fea0003800200 */
.L_x_438:
[----:B------:R-:W-:Y:S01]  /*0a10*/  MOV R183, 0x0 ;  /* 0x0000000000b77802 */ /* 0x000fe20000000f00 */
[----:B------:R1:W-:Y:S03]  /*0a20*/  @!P4 ST.E desc[UR4][R2.64], R5 ;  /* 0x000000050200c985 */ /* 0x0003e6000c101904 */
[----:B-12--5:R-:W-:Y:S05]  /*0a30*/  @P3 RET.REL.NODEC R182 `(_ZN5flash24flash_fwd_splitkv_kernelI23Flash_fwd_kernel_traitsILi96ELi64ELi128ELi4ELb0ELb0EN7cutlass10bfloat16_tE19Flash_kernel_traitsILi96ELi64ELi128ELi4ES3_EELb0ELb0ELb0ELb0ELb1ELb0ELb0ELb0EEEvNS_16Flash_fwd_paramsE) ;  /* 0xfffffff4b6703950 */ /* 0x026fea0003c3ffff */
[----:B------:R-:W-:Y:S02]  /*0a40*/  MOV R5, 0x7f800000 ;  /* 0x7f80000000057802 */ /* 0x000fe40000000f00 */
[----:B------:R-:W-:-:S03]  /*0a50*/  MOV R183, 0x0 ;  /* 0x0000000000b77802 */ /* 0x000fc60000000f00 */
[----:B------:R1:W-:Y:S02]  /*0a60*/  ST.E desc[UR4][R2.64+0x80], R5 ;  /* 0x0000800502007985 */ /* 0x0003e4000c101904 */
[----:B-1----:R-:W-:Y:S05]  /*0a70*/  RET.REL.NODEC R182 `(_ZN5flash24flash_fwd_splitkv_kernelI23Flash_fwd_kernel_traitsILi96ELi64ELi128ELi4ELb0ELb0EN7cutlass10bfloat16_tE19Flash_kernel_traitsILi96ELi64ELi128ELi4ES3_EELb0ELb0ELb0ELb0ELb1ELb0ELb0ELb0EEEvNS_16Flash_fwd_paramsE) ;  /* 0xfffffff4b6607950 */ /* 0x002fea0003c3ffff */
.L_x_435:
[----:B------:R-:W2:Y:S04]  /*0a80*/  LD.E.64 R8, desc[UR4][R2.64+0x158] ;  /* 0x0001580402087980 */ /* 0x000ea8000c101b00 */
[----:B------:R-:W3:Y:S01]  /*0a90*/  LD.E.64 R190, desc[UR4][R2.64+0x160] ;  /* 0x0001600402be7980 */ /* 0x000ee2000c101b00 */
[----:B------:R-:W-:Y:S01]  /*0aa0*/  IMAD.MOV.U32 R13, RZ, RZ, R184 ;  /* 0x000000ffff0d7224 */ /* 0x000fe200078e00b8 */
[----:B--2---:R-:W-:-:S04]  /*0ab0*/  ISETP.NE.U32.AND P1, PT, R8, RZ, PT ;  /* 0x000000ff0800720c */ /* 0x004fc80003f25070 */
[----:B------:R-:W-:-:S13]  /*0ac0*/  ISETP.NE.AND.EX P1, PT, R9, RZ, PT, P1 ;  /* 0x000000ff0900720c */ /* 0x000fda0003f25310 */
[----:B------:R-:W-:-:S05]  /*0ad0*/  @P1 IADD3 R8, P0, PT, R8, R5, RZ ;  /* 0x0000000508081210 */ /* 0x000fca0007f1e0ff */
[----:B------:R-:W-:-:S05]  /*0ae0*/  @P1 IMAD.X R9, R9, 0x1, R4, P0 ;  /* 0x0000000109091824 */ /* 0x000fca00000e0604 */
[----:B------:R1:W5:Y:S01]  /*0af0*/  @P1 LD.E R13, desc[UR4][R8.64] ;  /* 0x00000004080d1980 */ /* 0x000362000c101900 */
[----:B---3--:R-:W-:-:S04]  /*0b00*/  ISETP.NE.U32.AND P0, PT, R190, RZ, PT ;  /* 0x000000ffbe00720c */ /* 0x008fc80003f05070 */
[----:B------:R-:W-:Y:S01]  /*0b10*/  ISETP.NE.AND.EX P0, PT, R191, RZ, PT, P0 ;  /* 0x000000ffbf00720c */ /* 0x000fe20003f05300 */
[----:B------:R-:W-:-:S12]  /*0b20*/  BSSY.RECONVERGENT B0, `(.L_x_440) ;  /* 0x00000aa000007945 */ /* 0x000fd80003800200 */
[----:B------:R-:W-:Y:S05]  /*0b30*/  @!P0 BRA `(.L_x_441) ;  /* 0x0000000400688947 */ /* 0x000fea0003800000 */
[----:B------:R-:W1:Y:S04]  /*0b40*/  LD.E R14, desc[UR4][R2.64+0x170] ;  /* 0x00017004020e7980 */ /* 0x000e68000c101900 */
[----:B-----5:R-:W2:Y:S04]  /*0b50*/  LD.E.64 R12, desc[UR4][R2.64+0x168] ;  /* 0x00016804020c7980 */ /* 0x020ea8000c101b00 */
[----:B------:R-:W3:Y:S01]  /*0b60*/  LD.E R16, desc[UR4][R2.64+0x68] ;  /* 0x0000680402107980 */ /* 0x000ee2000c101900 */
[----:B------:R-:W-:-:S03]  /*0b70*/  LEA R7, R6, 0xffffff80, 0x7 ;  /* 0xffffff8006077811 */ /* 0x000fc600078e38ff */
[----:B------:R-:W4:Y:S04]  /*0b80*/  LD.E.64 R26, desc[UR4][R2.64+0x20] ;  /* 0x00002004021a7980 */ /* 0x000f28000c101b00 */
[----:B------:R-:W4:Y:S04]  /*0b90*/  LD.E.64 R174, desc[UR4][R2.64+0x38] ;  /* 0x0000380402ae7980 */ /* 0x000f28000c101b00 */
[----:B------:R-:W4:Y:S04]  /*0ba0*/  LD.E.64 R24, desc[UR4][R2.64+0x50] ;  /* 0x0000500402187980 */ /* 0x000f28000c101b00 */
[----:B------:R-:W5:Y:S04]  /*0bb0*/  LD.E.64 R34, desc[UR4][R2.64+0x58] ;  /* 0x0000580402227980 */ /* 0x000f68000c101b00 */
[----:B------:R-:W5:Y:S01]  /*0bc0*/  LD.E.64 R128, desc[UR4][R2.64+0x40] ;  /* 0x0000400402807980 */ /* 0x000f62000c101b00 */
[----:B-1----:R-:W-:-:S04]  /*0bd0*/  IABS R8, R14 ;  /* 0x0000000e00087213 */ /* 0x002fc80000000000 */
[----:B------:R-:W1:Y:S08]  /*0be0*/  I2F.RP R9, R8 ;  /* 0x0000000800097306 */ /* 0x000e700000209400 */
[----:B-1----:R-:W1:Y:S02]  /*0bf0*/  MUFU.RCP R20, R9 ;  /* 0x0000000900147308 */ /* 0x002e640000001000 */
[----:B-1----:R-:W-:-:S06]  /*0c00*/  IADD3 R20, PT, PT, R20, 0xffffffe, RZ ;  /* 0x0ffffffe14147810 */ /* 0x002fcc0007ffe0ff */
[----:B------:R-:W1:Y:S01]  /*0c10*/  F2I.FTZ.U32.TRUNC.NTZ R21, R20 ;  /* 0x0000001400157305 */ /* 0x000e62000021f000 */
[----:B------:R-:W-:Y:S02]  /*0c20*/  IABS R4, R14 ;  /* 0x0000000e00047213 */ /* 0x000fe40000000000 */
[----:B-1----:R-:W-:Y:S01]  /*0c30*/  IADD3 R5, PT, PT, RZ, -R21, RZ ;  /* 0x80000015ff057210 */ /* 0x002fe20007ffe0ff */
[----:B------:R-:W-:-:S04]  /*0c40*/  IMAD.MOV.U32 R20, RZ, RZ, RZ ;  /* 0x000000ffff147224 */ /* 0x000fc800078e00ff */
[----:B------:R-:W-:Y:S01]  /*0c50*/  IMAD R10, R5, R8, RZ ;  /* 0x00000008050a7224 */ /* 0x000fe200078e02ff */
[----:B------:R-:W-:-:S03]  /*0c60*/  IABS R5, R7 ;  /* 0x0000000700057213 */ /* 0x000fc60000000000 */
[----:B------:R-:W-:Y:S01]  /*0c70*/  IMAD.HI.U32 R10, R21, R10, R20 ;  /* 0x0000000a150a7227 */ /* 0x000fe200078e0014 */
[----:B------:R-:W-:Y:S01]  /*0c80*/  IADD3 R4, PT, PT, RZ, -R4, RZ ;  /* 0x80000004ff047210 */ /* 0x000fe20007ffe0ff */
[----:B------:R-:W4:Y:S04]  /*0c90*/  LD.E.64 R20, desc[UR4][R2.64+0x28] ;  /* 0x0000280402147980 */ /* 0x000f28000c101b00 */
[----:B------:R-:W-:-:S04]  /*0ca0*/  IMAD.HI.U32 R10, R10, R5, RZ ;  /* 0x000000050a0a7227 */ /* 0x000fc800078e00ff */
[----:B------:R-:W-:-:S05]  /*0cb0*/  IMAD R5, R10, R4, R5 ;  /* 0x000000040a057224 */ /* 0x000fca00078e0205 */
[----:B------:R-:W-:Y:S02]  /*0cc0*/  ISETP.GT.U32.AND P2, PT, R8, R5, PT ;  /* 0x000000050800720c */ /* 0x000fe40003f44070 */
[----:B------:R-:W-:-:S11]  /*0cd0*/  LOP3.LUT R4, R7, R14, RZ, 0x3c, !PT ;  /* 0x0000000e07047212 */ /* 0x000fd600078e3cff */
[----:B------:R-:W-:-:S05]  /*0ce0*/  @!P2 IMAD.IADD R5, R5, 0x1, -R8 ;  /* 0x000000010505a824 */ /* 0x000fca00078e0a08 */
[----:B------:R-:W-:Y:S02]  /*0cf0*/  ISETP.GE.U32.AND P0, PT, R5, R8, PT ;  /* 0x000000080500720c */ /* 0x000fe40003f06070 */
[----:B------:R-:W-:Y:S02]  /*0d00*/  @!P2 IADD3 R10, PT, PT, R10, 0x1, RZ ;  /* 0x000000010a0aa810 */ /* 0x000fe40007ffe0ff */
[----:B------:R-:W-:Y:S02]  /*0d10*/  ISETP.GE.AND P1, PT, R4, RZ, PT ;  /* 0x000000ff0400720c */ /* 0x000fe40003f26270 */
[----:B------:R-:W-:Y:S01]  /*0d20*/  ISETP.NE.AND P2, PT, R14, RZ, PT ;  /* 0x000000ff0e00720c */ /* 0x000fe20003f45270 */
[-C--:B--2---:R-:W-:Y:S02]  /*0d30*/  IMAD R4, R13, R184.reuse, RZ ;  /* 0x000000b80d047224 */ /* 0x084fe400078e02ff */
[----:B------:R-:W-:-:S04]  /*0d40*/  IMAD.WIDE.U32 R8, R12, R184, RZ ;  /* 0x000000b80c087225 */ /* 0x000fc800078e00ff */
[----:B------:R-:W-:Y:S01]  /*0d50*/  @P0 VIADD R10, R10, 0x1 ;  /* 0x000000010a0a0836 */ /* 0x000fe20000000000 */
[----:B------:R-:W-:Y:S01]  /*0d60*/  LEA R192, P0, R8, R190, 0x2 ;  /* 0x000000be08c07211 */ /* 0x000fe200078010ff */
[----:B------:R-:W-:-:S03]  /*0d70*/  IMAD.IADD R193, R9, 0x1, R4 ;  /* 0x0000000109c17824 */ /* 0x000fc600078e0204 */
[----:B------:R-:W-:Y:S02]  /*0d80*/  MOV R12, R10 ;  /* 0x0000000a000c7202 */ /* 0x000fe40000000f00 */
[----:B------:R-:W-:Y:S02]  /*0d90*/  LEA.HI.X R193, R8, R191, R193, 0x2, P0 ;  /* 0x000000bf08c17211 */ /* 0x000fe400000f14c1 */
[----:B------:R-:W-:Y:S02]  /*0da0*/  @!P1 IADD3 R12, PT, PT, -R12, RZ, RZ ;  /* 0x000000ff0c0c9210 */ /* 0x000fe40007ffe1ff */
[----:B------:R-:W-:-:S05]  /*0db0*/  @!P2 LOP3.LUT R12, RZ, R14, RZ, 0x33, !PT ;  /* 0x0000000eff0ca212 */ /* 0x000fca00078e33ff */
[----:B------:R-:W-:-:S06]  /*0dc0*/  IMAD.WIDE R4, R12, 0x4, R192 ;  /* 0x000000040c047825 */ /* 0x000fcc00078e02c0 */
[----:B------:R1:W2:Y:S01]  /*0dd0*/  LD.E R5, desc[UR4][R4.64] ;  /* 0x0000000404057980 */ /* 0x0002a2000c101900 */
[----:B---3--:R-:W-:-:S04]  /*0de0*/  IABS R9, R16 ;  /* 0x0000001000097213 */ /* 0x008fc80000000000 */
[----:B------:R-:W3:Y:S08]  /*0df0*/  I2F.RP R10, R9 ;  /* 0x00000009000a7306 */ /* 0x000ef00000209400 */
[----:B---3--:R-:W3:Y:S02]  /*0e00*/  MUFU.RCP R28, R10 ;  /* 0x0000000a001c7308 */ /* 0x008ee40000001000 */
[----:B---3--:R-:W-:-:S06]  /*0e10*/  VIADD R28, R28, 0xffffffe ;  /* 0x0ffffffe1c1c7836 */ /* 0x008fcc0000000000 */
[----:B------:R-:W1:Y:S01]  /*0e20*/  F2I.FTZ.U32.TRUNC.NTZ R29, R28 ;  /* 0x0000001c001d7305 */ /* 0x000e62000021f000 */
[----:B------:R-:W-:Y:S02]  /*0e30*/  IABS R8, R183 ;  /* 0x000000b700087213 */ /* 0x000fe40000000000 */
[----:B-1----:R-:W-:Y:S01]  /*0e40*/  IADD3 R4, PT, PT, RZ, -R29, RZ ;  /* 0x8000001dff047210 */ /* 0x002fe20007ffe0ff */
[----:B------:R-:W-:-:S04]  /*0e50*/  IMAD.MOV.U32 R28, RZ, RZ, RZ ;  /* 0x000000ffff1c7224 */ /* 0x000fc800078e00ff */
[----:B------:R-:W-:Y:S01]  /*0e60*/  IMAD R11, R4, R9, RZ ;  /* 0x00000009040b7224 */ /* 0x000fe200078e02ff */
[----:B------:R-:W-:-:S03]  /*0e70*/  IABS R4, R16 ;  /* 0x0000001000047213 */ /* 0x000fc60000000000 */
[----:B------:R-:W-:Y:S01]  /*0e80*/  IMAD.HI.U32 R11, R29, R11, R28 ;  /* 0x0000000b1d0b7227 */ /* 0x000fe200078e001c */
[----:B------:R-:W-:-:S05]  /*0e90*/  IADD3 R4, PT, PT, RZ, -R4, RZ ;  /* 0x80000004ff047210 */ /* 0x000fca0007ffe0ff */
[----:B------:R-:W-:-:S04]  /*0ea0*/  IMAD.HI.U32 R11, R11, R8, RZ ;  /* 0x000000080b0b7227 */ /* 0x000fc800078e00ff */
[----:B------:R-:W-:-:S05]  /*0eb0*/  IMAD R4, R11, R4, R8 ;  /* 0x000000040b047224 */ /* 0x000fca00078e0208 */
[----:B------:R-:W-:Y:S02]  /*0ec0*/  ISETP.GT.U32.AND P1, PT, R9, R4, PT ;  /* 0x000000040900720c */ /* 0x000fe40003f24070 */
[----:B------:R-:W-:-:S11]  /*0ed0*/  LOP3.LUT R10, R183, R16, RZ, 0x3c, !PT ;  /* 0x00000010b70a7212 */ /* 0x000fd600078e3cff */
[----:B------:R-:W-:-:S05]  /*0ee0*/  @!P1 IMAD.IADD R4, R4, 0x1, -R9 ;  /* 0x0000000104049824 */ /* 0x000fca00078e0a09 */
[----:B------:R-:W-:Y:S01]  /*0ef0*/  ISETP.GE.U32.AND P2, PT, R4, R9, PT ;  /* 0x000000090400720c */ /* 0x000fe20003f46070 */
[----:B------:R-:W-:Y:S01]  /*0f00*/  @!P1 VIADD R11, R11, 0x1 ;  /* 0x000000010b0b9836 */ /* 0x000fe20000000000 */
[----:B------:R-:W-:Y:S02]  /*0f10*/  IADD3 R12, PT, PT, -R12, RZ, RZ ;  /* 0x000000ff0c0c7210 */ /* 0x000fe40007ffe1ff */
[----:B------:R-:W-:Y:S02]  /*0f20*/  ISETP.GE.AND P0, PT, R10, RZ, PT ;  /* 0x000000ff0a00720c */ /* 0x000fe40003f06270 */
[----:B------:R-:W-:Y:S01]  /*0f30*/  ISETP.NE.AND P1, PT, R16, RZ, PT ;  /* 0x000000ff1000720c */ /* 0x000fe20003f25270 */
[----:B------:R-:W-:-:S06]  /*0f40*/  IMAD R7, R14, R12, R7 ;  /* 0x0000000c0e077224 */ /* 0x000fcc00078e0207 */
[----:B------:R-:W-:-:S04]  /*0f50*/  @P2 IADD3 R11, PT, PT, R11, 0x1, RZ ;  /* 0x000000010b0b2810 */ /* 0x000fc80007ffe0ff */
[----:B------:R-:W-:Y:S01]  /*0f60*/  MOV R13, R11 ;  /* 0x0000000b000d7202 */ /* 0x000fe20000000f00 */
[----:B----4-:R-:W-:-:S04]  /*0f70*/  IMAD R10, R175, R7, RZ ;  /* 0x00000007af0a7224 */ /* 0x010fc800078e02ff */
[----:B------:R-:W-:Y:S01]  /*0f80*/  @!P0 IMAD.MOV R13, RZ, RZ, -R13 ;  /* 0x000000ffff0d8224 */ /* 0x000fe200078e0a0d */
[----:B------:R-:W-:-:S04]  /*0f90*/  @!P1 LOP3.LUT R13, RZ, R16, RZ, 0x33, !PT ;  /* 0x00000010ff0d9212 */ /* 0x000fc800078e33ff */
[----:B------:R-:W-:Y:S01]  /*0fa0*/  SHF.R.S32.HI R12, RZ, 0x1f, R13 ;  /* 0x0000001fff0c7819 */ /* 0x000fe2000001140d */
[----:B------:R-:W-:-:S04]  /*0fb0*/  IMAD R11, R25, R13, RZ ;  /* 0x0000000d190b7224 */ /* 0x000fc800078e02ff */
[----:B------:R-:W-:Y:S01]  /*0fc0*/  IMAD R12, R24, R12, R11 ;  /* 0x0000000c180c7224 */ /* 0x000fe200078e020b */
[----:B--2---:R-:W-:Y:S01]  /*0fd0*/  SHF.R.S32.HI R4, RZ, 0x1f, R5 ;  /* 0x0000001fff047819 */ /* 0x004fe20000011405 */
[-C--:B------:R-:W-:Y:S02]  /*0fe0*/  IMAD R9, R27, R5.reuse, RZ ;  /* 0x000000051b097224 */ /* 0x080fe400078e02ff */
[----:B------:R-:W-:-:S04]  /*0ff0*/  IMAD.WIDE.U32 R14, R26, R5, RZ ;  /* 0x000000051a0e7225 */ /* 0x000fc800078e00ff */
[----:B------:R-:W-:-:S04]  /*1000*/  IMAD R9, R26, R4, R9 ;  /* 0x000000041a097224 */ /* 0x000fc800078e0209 */
[----:B------:R-:W-:Y:S01]  /*1010*/  IMAD.IADD R15, R15, 0x1, R9 ;  /* 0x000000010f0f7824 */ /* 0x000fe200078e0209 */
[----:B------:R-:W-:Y:S01]  /*1020*/  SHF.R.S32.HI R9, RZ, 0x1f, R7 ;  /* 0x0000001fff097819 */ /* 0x000fe20000011407 */
[----:B------:R-:W-:-:S04]  /*1030*/  IMAD.WIDE.U32 R14, R7, R174, R14 ;  /* 0x000000ae070e7225 */ /* 0x000fc800078e000e */
[----:B------:R-:W-:Y:S02]  /*1040*/  IMAD R10, R174, R9, R10 ;  /* 0x00000009ae0a7224 */ /* 0x000fe400078e020a */
[----:B------:R-:W-:-:S03]  /*1050*/  IMAD R11, R21, R5, RZ ;  /* 0x00000005150b7224 */ /* 0x000fc600078e02ff */
[----:B------:R-:W-:Y:S01]  /*1060*/  IADD3 R15, PT, PT, R15, R10, RZ ;  /* 0x0000000a0f0f7210 */ /* 0x000fe20007ffe0ff */
[----:B------:R-:W-:Y:S02]  /*1070*/  IMAD R11, R20, R4, R11 ;  /* 0x00000004140b7224 */ /* 0x000fe400078e020b */
[----:B------:R-:W-:-:S04]  /*1080*/  IMAD.WIDE.U32 R14, R13, R24, R14 ;  /* 0x000000180d0e7225 */ /* 0x000fc800078e000e */
[----:B------:R-:W-:-:S04]  /*1090*/  IMAD.WIDE.U32 R24, R20, R5, RZ ;  /* 0x0000000514187225 */ /* 0x000fc800078e00ff */
[----:B------:R-:W-:Y:S01]  /*10a0*/  IMAD.IADD R12, R15, 0x1, R12 ;  /* 0x000000010f0c7824 */ /* 0x000fe200078e020c */
[----:B------:R-:W-:Y:S01]  /*10b0*/  MOV R18, R24 ;  /* 0x0000001800127202 */ /* 0x000fe20000000f00 */
[----:B------:R-:W-:Y:S01]  /*10c0*/  IMAD.IADD R22, R25, 0x1, R11 ;  /* 0x0000000119167824 */ /* 0x000fe200078e020b */
[----:B------:R-:W-:Y:S05]  /*10d0*/  BRA `(.L_x_442) ;  /* 0x0000000400387947 */ /* 0x000fea0003800000 */
.L_x_441:
[----:B------:R-:W2:Y:S01]  /*10e0*/  LD.E R16, desc[UR4][R2.64+0x68] ;  /* 0x0000680402107980 */ /* 0x000ea2000c101900 */
[----:B------:R-:W-:-:S03]  /*10f0*/  ISETP.NE.AND P3, PT, R15, -0x1, PT ;  /* 0xffffffff0f00780c */ /* 0x000fc60003f65270 */
[----:B------:R-:W3:Y:S04]  /*1100*/  LD.E.64 R174, desc[UR4][R2.64+0x38] ;  /* 0x0000380402ae7980 */ /* 0x000ee8000c101b00 */
[----:B------:R-:W4:Y:S04]  /*1110*/  LD.E.64 R128, desc[UR4][R2.64+0x40] ;  /* 0x0000400402807980 */ /* 0x000f28000c101b00 */
[----:B------:R-:W4:Y:S04]  /*1120*/  LD.E.64 R24, desc[UR4][R2.64+0x50] ;  /* 0x0000500402187980 */ /* 0x000f28000c101b00 */
[----:B------:R-:W4:Y:S04]  /*1130*/  @!P3 LD.E.64 R26, desc[UR4][R2.64+0x20] ;  /* 0x00002004021ab980 */ /* 0x000f28000c101b00 */
[----:B------:R-:W4:Y:S04]  /*1140*/  @!P3 LD.E.64 R20, desc[UR4][R2.64+0x28] ;  /* 0x000028040214b980 */ /* 0x000f28000c101b00 */
[----:B------:R2:W5:Y:S01]  /*1150*/  LD.E.64 R34, desc[UR4][R2.64+0x58] ;  /* 0x0000580402227980 */ /* 0x000562000c101b00 */
[----:B-1----:R-:W-:-:S02]  /*1160*/  IABS R8, R183 ;  /* 0x000000b700087213 */ /* 0x002fc40000000000 */
[----:B-----5:R-:W-:Y:S02]  /*1170*/  @!P3 SHF.R.S32.HI R12, RZ, 0x1f, R13 ;  /* 0x0000001fff0cb819 */ /* 0x020fe4000001140d */
[----:B------:R-:W-:Y:S02]  /*1180*/  CS2R R192, SRZ ;  /* 0x0000000000c07805 */ /* 0x000fe4000001ff00 */
[----:B--2---:R-:W-:-:S04]  /*1190*/  IABS R10, R16 ;  /* 0x00000010000a7213 */ /* 0x004fc80000000000 */
[----:B------:R-:W1:Y:S08]  /*11a0*/  I2F.RP R4, R10 ;  /* 0x0000000a00047306 */ /* 0x000e700000209400 */
[----:B-1----:R-:W1:Y:S02]  /*11b0*/  MUFU.RCP R28, R4 ;  /* 0x00000004001c7308 */ /* 0x002e640000001000 */
[----:B-1----:R-:W-:-:S06]  /*11c0*/  IADD3 R28, PT, PT, R28, 0xffffffe, RZ ;  /* 0x0ffffffe1c1c7810 */ /* 0x002fcc0007ffe0ff */
[----:B------:R-:W1:Y:S01]  /*11d0*/  F2I.FTZ.U32.TRUNC.NTZ R29, R28 ;  /* 0x0000001c001d7305 */ /* 0x000e62000021f000 */
[----:B------:R-:W-:Y:S01]  /*11e0*/  IABS R5, R16 ;  /* 0x0000001000057213 */ /* 0x000fe20000000000 */
[----:B-1----:R-:W-:Y:S01]  /*11f0*/  IMAD.MOV R9, RZ, RZ, -R29 ;  /* 0x000000ffff097224 */ /* 0x002fe200078e0a1d */
[----:B------:R-:W-:-:S03]  /*1200*/  MOV R28, RZ ;  /* 0x000000ff001c7202 */ /* 0x000fc60000000f00 */
[----:B------:R-:W-:-:S04]  /*1210*/  IMAD R9, R9, R10, RZ ;  /* 0x0000000a09097224 */ /* 0x000fc800078e02ff */
[----:B------:R-:W-:-:S04]  /*1220*/  IMAD.HI.U32 R9, R29, R9, R28 ;  /* 0x000000091d097227 */ /* 0x000fc800078e001c */
[----:B------:R-:W-:Y:S02]  /*1230*/  IMAD.MOV R5, RZ, RZ, -R5 ;  /* 0x000000ffff057224 */ /* 0x000fe400078e0a05 */
[----:B------:R-:W-:-:S04]  /*1240*/  IMAD.HI.U32 R9, R9, R8, RZ ;  /* 0x0000000809097227 */ /* 0x000fc800078e00ff */
[----:B------:R-:W-:Y:S01]  /*1250*/  IMAD R5, R9, R5, R8 ;  /* 0x0000000509057224 */ /* 0x000fe200078e0208 */
[----:B------:R-:W-:Y:S01]  /*1260*/  @!P3 SHF.R.S32.HI R4, RZ, 0x1f, R14 ;  /* 0x0000001fff04b819 */ /* 0x000fe2000001140e */
[----:B---3--:R-:W-:-:S03]  /*1270*/  @!P3 IMAD R7, R175, R14, RZ ;  /* 0x0000000eaf07b224 */ /* 0x008fc600078e02ff */
[----:B------:R-:W-:Y:S01]  /*1280*/  ISETP.GT.U32.AND P0, PT, R10, R5, PT ;  /* 0x000000050a00720c */ /* 0x000fe20003f04070 */
[----:B------:R-:W-:Y:S02]  /*1290*/  @!P3 IMAD R4, R4, R174, R7 ;  /* 0x000000ae0404b224 */ /* 0x000fe400078e0207 */
[----:B------:R-:W-:-:S04]  /*12a0*/  @!P3 IMAD.WIDE.U32 R28, R174, R14, RZ ;  /* 0x0000000eae1cb225 */ /* 0x000fc800078e00ff */
[----:B----4-:R-:W-:Y:S01]  /*12b0*/  @!P3 IMAD R11, R27, R13, RZ ;  /* 0x0000000d1b0bb224 */ /* 0x010fe200078e02ff */
[----:B------:R-:W-:Y:S01]  /*12c0*/  @!P3 IADD3 R29, PT, PT, R29, R4, RZ ;  /* 0x000000041d1db210 */ /* 0x000fe20007ffe0ff */
[----:B------:R-:W-:-:S04]  /*12d0*/  @P3 IMAD.IADD R4, R14, 0x1, R15 ;  /* 0x000000010e043824 */ /* 0x000fc800078e020f */
[----:B------:R-:W-:Y:S01]  /*12e0*/  @!P0 IADD3 R5, PT, PT, R5, -R10, RZ ;  /* 0x8000000a05058210 */ /* 0x000fe20007ffe0ff */
[C---:B------:R-:W-:Y:S02]  /*12f0*/  @!P3 IMAD R11, R26.reuse, R12, R11 ;  /* 0x0000000c1a0bb224 */ /* 0x040fe400078e020b */
[----:B------:R-:W-:Y:S01]  /*1300*/  @!P3 IMAD.WIDE.U32 R28, R26, R13, R28 ;  /* 0x0000000d1a1cb225 */ /* 0x000fe200078e001c */
[----:B------:R-:W-:-:S03]  /*1310*/  ISETP.GE.U32.AND P2, PT, R5, R10, PT ;  /* 0x0000000a0500720c */ /* 0x000fc60003f46070 */
[-C--:B------:R-:W-:Y:S02]  /*1320*/  @P3 IMAD R5, R175, R4.reuse, RZ ;  /* 0x00000004af053224 */ /* 0x080fe400078e02ff */
[----:B------:R-:W-:Y:S01]  /*1330*/  @P3 IMAD.WIDE.U32 R26, R174, R4, RZ ;  /* 0x00000004ae1a3225 */ /* 0x000fe200078e00ff */
[----:B------:R-:W-:-:S03]  /*1340*/  LOP3.LUT R4, R183, R16, RZ, 0x3c, !PT ;  /* 0x00000010b7047212 */ /* 0x000fc600078e3cff */
[----:B------:R-:W-:Y:S01]  /*1350*/  @!P0 VIADD R9, R9, 0x1 ;  /* 0x0000000109098836 */ /* 0x000fe20000000000 */
[----:B------:R-:W-:Y:S01]  /*1360*/  ISETP.GE.AND P1, PT, R4, RZ, PT ;  /* 0x000000ff0400720c */ /* 0x000fe20003f26270 */
[----:B------:R-:W-:Y:S01]  /*1370*/  @!P3 IMAD.MOV.U32 R12, RZ, RZ, R28 ;  /* 0x000000ffff0cb224 */ /* 0x000fe200078e001c */
[----:B------:R-:W-:Y:S02]  /*1380*/  ISETP.NE.AND P0, PT, R16, RZ, PT ;  /* 0x000000ff1000720c */ /* 0x000fe40003f05270 */
[----:B------:R-:W-:Y:S02]  /*1390*/  @!P3 IADD3 R11, PT, PT, R29, R11, RZ ;  /* 0x0000000b1d0bb210 */ /* 0x000fe40007ffe0ff */
[----:B------:R-:W-:Y:S02]  /*13a0*/  @P3 IADD3 R11, PT, PT, R27, R5, RZ ;  /* 0x000000051b0b3210 */ /* 0x000fe40007ffe0ff */
[----:B------:R-:W-:Y:S01]  /*13b0*/  @P3 MOV R12, R26 ;  /* 0x0000001a000c3202 */ /* 0x000fe20000000f00 */
[----:B------:R-:W-:Y:S01]  /*13c0*/  @!P3 IMAD R4, R129, R14, RZ ;  /* 0x0000000e8104b224 */ /* 0x000fe200078e02ff */
[----:B------:R-:W-:Y:S01]  /*13d0*/  LEA R7, R6, 0xffffff80, 0x7 ;  /* 0xffffff8006077811 */ /* 0x000fe200078e38ff */
[----:B------:R-:W-:Y:S01]  /*13e0*/  @P2 VIADD R9, R9, 0x1 ;  /* 0x0000000109092836 */ /* 0x000fe20000000000 */
[----:B------:R-:W-:-:S02]  /*13f0*/  @!P3 SHF.R.S32.HI R5, RZ, 0x1f, R14 ;  /* 0x0000001fff05b819 */ /* 0x000fc4000001140e */
[----:B------:R-:W-:Y:S02]  /*1400*/  MOV R26, R12 ;  /* 0x0000000c001a7202 */ /* 0x000fe40000000f00 */
[----:B------:R-:W-:Y:S01]  /*1410*/  MOV R27, R11 ;  /* 0x0000000b001b7202 */ /* 0x000fe20000000f00 */
[-C--:B------:R-:W-:Y:S01]  /*1420*/  IMAD R10, R175, R7.reuse, RZ ;  /* 0x00000007af0a7224 */ /* 0x080fe200078e02ff */
[----:B------:R-:W-:Y:S01]  /*1430*/  @!P1 IADD3 R9, PT, PT, -R9, RZ, RZ ;  /* 0x000000ff09099210 */ /* 0x000fe20007ffe1ff */
[----:B------:R-:W-:Y:S02]  /*1440*/  @!P3 IMAD R4, R5, R128, R4 ;  /* 0x000000800504b224 */ /* 0x000fe400078e0204 */
[----:B------:R-:W-:Y:S01]  /*1450*/  IMAD.WIDE.U32 R26, R174, R7, R26 ;  /* 0x00000007ae1a7225 */ /* 0x000fe200078e001a */
[----:B------:R-:W-:-:S03]  /*1460*/  @!P0 LOP3.LUT R9, RZ, R16, RZ, 0x33, !PT ;  /* 0x00000010ff098212 */ /* 0x000fc600078e33ff */
[----:B------:R-:W-:Y:S01]  /*1470*/  @!P3 IMAD.WIDE.U32 R28, R128, R14, RZ ;  /* 0x0000000e801cb225 */ /* 0x000fe200078e00ff */
[----:B------:R-:W-:Y:S02]  /*1480*/  IADD3 R27, PT, PT, R27, R10, RZ ;  /* 0x0000000a1b1b7210 */ /* 0x000fe40007ffe0ff */
[----:B------:R-:W-:Y:S02]  /*1490*/  @!P3 SHF.R.S32.HI R5, RZ, 0x1f, R13 ;  /* 0x0000001fff05b819 */ /* 0x000fe4000001140d */
[----:B------:R-:W-:Y:S01]  /*14a0*/  @!P3 IADD3 R29, PT, PT, R29, R4, RZ ;  /* 0x000000041d1db210 */ /* 0x000fe20007ffe0ff */
[----:B------:R-:W-:Y:S01]  /*14b0*/  @!P3 IMAD R4, R21, R13, RZ ;  /* 0x0000000d1504b224 */ /* 0x000fe200078e02ff */
[----:B------:R-:W-:Y:S01]  /*14c0*/  SHF.R.S32.HI R10, RZ, 0x1f, R9 ;  /* 0x0000001fff0a7819 */ /* 0x000fe20000011409 */
[----:B------:R-:W-:Y:S02]  /*14d0*/  IMAD R11, R25, R9, RZ ;  /* 0x00000009190b7224 */ /* 0x000fe400078e02ff */
[----:B------:R-:W-:-:S02]  /*14e0*/  @P3 IMAD.IADD R14, R14, 0x1, R15 ;  /* 0x000000010e0e3824 */ /* 0x000fc400078e020f */
[C---:B------:R-:W-:Y:S02]  /*14f0*/  @!P3 IMAD R4, R20.reuse, R5, R4 ;  /* 0x000000051404b224 */ /* 0x040fe400078e0204 */
[----:B------:R-:W-:-:S04]  /*1500*/  @!P3 IMAD.WIDE.U32 R20, R20, R13, R28 ;  /* 0x0000000d1414b225 */ /* 0x000fc800078e001c */
[----:B------:R-:W-:-:S04]  /*1510*/  IMAD.WIDE.U32 R26, R24, R9, R26 ;  /* 0x00000009181a7225 */ /* 0x000fc800078e001a */
[----:B------:R-:W-:Y:S02]  /*1520*/  IMAD R10, R24, R10, R11 ;  /* 0x0000000a180a7224 */ /* 0x000fe400078e020b */
[----:B------:R-:W-:Y:S01]  /*1530*/  @P3 IMAD.WIDE.U32 R24, R128, R14, RZ ;  /* 0x0000000e80183225 */ /* 0x000fe200078e00ff */
[----:B------:R-:W-:-:S03]  /*1540*/  @!P3 IADD3 R22, PT, PT, R21, R4, RZ ;  /* 0x000000041516b210 */ /* 0x000fc60007ffe0ff */
[----:B------:R-:W-:Y:S01]  /*1550*/  @P3 IMAD R5, R129, R14, RZ ;  /* 0x0000000e81053224 */ /* 0x000fe200078e02ff */
[----:B------:R-:W-:Y:S01]  /*1560*/  MOV R14, R26 ;  /* 0x0000001a000e7202 */ /* 0x000fe20000000f00 */
[----:B------:R-:W-:Y:S01]  /*1570*/  @!P3 IMAD.MOV.U32 R18, RZ, RZ, R20 ;  /* 0x000000ffff12b224 */ /* 0x000fe200078e0014 */
[----:B------:R-:W-:Y:S01]  /*1580*/  IADD3 R12, PT, PT, R27, R10, RZ ;  /* 0x0000000a1b0c7210 */ /* 0x000fe20007ffe0ff */
[----:B------:R-:W-:Y:S01]  /*1590*/  @P3 IMAD.IADD R22, R25, 0x1, R5 ;  /* 0x0000000119163824 */ /* 0x000fe200078e0205 */
[----:B------:R-:W-:Y:S02]  /*15a0*/  @P3 MOV R18, R24 ;  /* 0x0000001800123202 */ /* 0x000fe40000000f00 */
[----:B------:R-:W-:Y:S02]  /*15b0*/  MOV R9, RZ ;  /* 0x000000ff00097202 */ /* 0x000fe40000000f00 */
.L_x_442:
[----:B------:R-:W-:Y:S05]  /*15c0*/  BSYNC.RECONVERGENT B0 ;  /* 0x0000000000007941 */ /* 0x000fea0003800200 */
.L_x_440:
[----:B------:R-:W-:Y:S01]  /*15d0*/  ISETP.NE.AND P2, PT, R188, -0x1, PT ;  /* 0xffffffffbc00780c */ /* 0x000fe20003f45270 */
[----:B------:R-:W2:Y:S04]  /*15e0*/  LD.E.64 R30, desc[UR4][R2.64+0x30] ;  /* 0x00003004021e7980 */ /* 0x000ea8000c101b00 */
[----:B------:R-:W3:Y:S04]  /*15f0*/  LD.E.64 R28, desc[UR4][R2.64+0x48] ;  /* 0x00004804021c7980 */ /* 0x000ee8000c101b00 */
[----:B------:R-:W4:Y:S04]  /*1600*/  LD.E.64 R24, desc[UR4][R2.64+0x8] ;  /* 0x0000080402187980 */ /* 0x000f28000c101b00 */
[----:B------:R-:W3:Y:S04]  /*1610*/  @!P2 LD.E.64 R32, desc[UR4][R2.64+0x18] ;  /* 0x000018040220a980 */ /* 0x000ee8000c101b00 */
[----:B------:R-:W4:Y:S04]  /*1620*/  LD.E.64 R10, desc[UR4][R2.64] ;  /* 0x00000004020a7980 */ /* 0x000f28000c101b00 */
[----:B------:R-:W4:Y:S01]  /*1630*/  LD.E.64 R20, desc[UR4][R2.64+0x10] ;  /* 0x0000100402147980 */ /* 0x000f22000c101b00 */
[----:B------:R-:W-:-:S04]  /*1640*/  IABS R5, R16 ;  /* 0x0000001000057213 */ /* 0x000fc80000000000 */
[----:B------:R-:W1:Y:S08]  /*1650*/  I2F.RP R15, R5 ;  /* 0x00000005000f7306 */ /* 0x000e700000209400 */
[----:B-1----:R-:W1:Y:S02]  /*1660*/  MUFU.RCP R13, R15 ;  /* 0x0000000f000d7308 */ /* 0x002e640000001000 */
[----:B-1----:R-:W-:-:S06]  /*1670*/  VIADD R13, R13, 0xffffffe ;  /* 0x0ffffffe0d0d7836 */ /* 0x002fcc0000000000 */
[----:B------:R-:W1:Y:S01]  /*1680*/  F2I.FTZ.U32.TRUNC.NTZ R27, R13 ;  /* 0x0000000d001b7305 */ /* 0x000e62000021f000 */
[----:B------:R-:W-:Y:S02]  /*1690*/  IMAD.MOV.U32 R26, RZ, RZ, RZ ;  /* 0x000000ffff1a7224 */ /* 0x000fe400078e00ff */
[----:B-1----:R-:W-:-:S04]  /*16a0*/  IMAD.MOV R4, RZ, RZ, -R27 ;  /* 0x000000ffff047224 */ /* 0x002fc800078e0a1b */
[----:B------:R-:W-:Y:S01]  /*16b0*/  IMAD R17, R4, R5, RZ ;  /* 0x0000000504117224 */ /* 0x000fe200078e02ff */
[----:B------:R-:W-:-:S03]  /*16c0*/  IABS R4, R16 ;  /* 0x0000001000047213 */ /* 0x000fc60000000000 */
[----:B------:R-:W-:-:S04]  /*16d0*/  IMAD.HI.U32 R17, R27, R17, R26 ;  /* 0x000000111b117227 */ /* 0x000fc800078e001a */
[----:B------:R-:W-:Y:S02]  /*16e0*/  IMAD.MOV R4, RZ, RZ, -R4 ;  /* 0x000000ffff047224 */ /* 0x000fe400078e0a04 */
[----:B------:R-:W-:-:S04]  /*16f0*/  IMAD.HI.U32 R17, R17, R8, RZ ;  /* 0x0000000811117227 */ /* 0x000fc800078e00ff */
[----:B------:R-:W-:Y:S02]  /*1700*/  IMAD R8, R17, R4, R8 ;  /* 0x0000000411087224 */ /* 0x000fe400078e0208 */
[----:B------:R-:W1:Y:S03]  /*1710*/  S2R R4, SR_CgaCtaId ;  /* 0x0000000000047919 */ /* 0x000e660000008800 */
[----:B------:R-:W-:-:S13]  /*1720*/  ISETP.GT.U32.AND P3, PT, R5, R8, PT ;  /* 0x000000080500720c */ /* 0x000fda0003f64070 */
[----:B------:R-:W-:-:S05]  /*1730*/  @!P3 IMAD.IADD R8, R8, 0x1, -R5 ;  /* 0x000000010808b824 */ /* 0x000fca00078e0a05 */
[----:B------:R-:W-:Y:S02]  /*1740*/  ISETP.GE.U32.AND P1, PT, R8, R5, PT ;  /* 0x000000050800720c */ /* 0x000fe40003f26070 */
[----:B------:R-:W-:Y:S01]  /*1750*/  LOP3.LUT R5, R183, R16, RZ, 0x3c, !PT ;  /* 0x00000010b7057212 */ /* 0x000fe200078e3cff */
[----:B------:R-:W-:Y:S01]  /*1760*/  @!P3 VIADD R17, R17, 0x1 ;  /* 0x000000011111b836 */ /* 0x000fe20000000000 */
[----:B------:R-:W-:Y:S02]  /*1770*/  ISETP.NE.AND P3, PT, R16, RZ, PT ;  /* 0x000000ff1000720c */ /* 0x000fe40003f65270 */
[----:B------:R-:W-:Y:S01]  /*1780*/  ISETP.GE.AND P0, PT, R5, RZ, PT ;  /* 0x000000ff0500720c */ /* 0x000fe20003f06270 */
[-C--:B-----5:R-:W-:Y:S01]  /*1790*/  IMAD R8, R9, R128.reuse, RZ ;  /* 0x0000008009087224 */ /* 0x0a0fe200078e02ff */
[----:B------:R-:W-:Y:S01]  /*17a0*/  MOV R5, 0x400 ;  /* 0x0000040000057802 */ /* 0x000fe20000000f00 */
[----:B------:R-:W-:Y:S02]  /*17b0*/  IMAD.SHL.U32 R13, R0, 0x8, RZ ;  /* 0x00000008000d7824 */ /* 0x000fe400078e00ff */
[----:B------:R-:W-:Y:S01]  /*17c0*/  IMAD.WIDE.U32 R36, R7, R128, RZ ;  /* 0x0000008007247225 */ /* 0x000fe200078e00ff */
[----:B-1----:R-:W-:-:S03]  /*17d0*/  LEA R4, R4, R5, 0x18 ;  /* 0x0000000504047211 */ /* 0x002fc600078ec0ff */
[----:B------:R-:W-:Y:S02]  /*17e0*/  @P1 VIADD R17, R17, 0x1 ;  /* 0x0000000111111836 */ /* 0x000fe40000000000 */
[----:B------:R-:W-:Y:S01]  /*17f0*/  IMAD R5, R7, R129, R8 ;  /* 0x0000008107057224 */ /* 0x000fe200078e0208 */
[C---:B------:R-:W-:Y:S01]  /*1800*/  LOP3.LUT R7, R13.reuse, 0x18, RZ, 0xc0, !PT ;  /* 0x000000180d077812 */ /* 0x040fe200078ec0ff */
[----:B------:R-:W-:Y:S01]  /*1810*/  @!P0 IMAD.MOV R17, RZ, RZ, -R17 ;  /* 0x000000ffff118224 */ /* 0x000fe200078e0a11 */
[----:B------:R-:W-:Y:S01]  /*1820*/  SHF.R.U32.HI R8, RZ, 0x2, R0 ;  /* 0x00000002ff087819 */ /* 0x000fe20000011600 */
[----:B------:R-:W-:Y:S01]  /*1830*/  IMAD.MOV.U32 R9, RZ, RZ, RZ ;  /* 0x000000ffff097224 */ /* 0x000fe200078e00ff */
[----:B------:R-:W-:Y:S02]  /*1840*/  LOP3.LUT R27, R13, 0xc0, RZ, 0xc0, !PT ;  /* 0x000000c00d1b7812 */ /* 0x000fe400078ec0ff */
[----:B------:R-:W-:Y:S01]  /*1850*/  @!P3 LOP3.LUT R17, RZ, R16, RZ, 0x33, !PT ;  /* 0x00000010ff11b212 */ /* 0x000fe200078e33ff */
[----:B------:R-:W-:Y:S01]  /*1860*/  IMAD.IADD R5, R37, 0x1, R5 ;  /* 0x0000000125057824 */ /* 0x000fe200078e0205 */
[----:B------:R-:W-:-:S02]  /*1870*/  IADD3 R15, P1, P0, R36, R18, R7 ;  /* 0x00000012240f7210 */ /* 0x000fc4000783e007 */
[----:B------:R-:W-:Y:S01]  /*1880*/  LOP3.LUT R18, R27, 0x18, R0, 0xf8, !PT ;  /* 0x000000181b127812 */ /* 0x000fe200078ef800 */
[----:B------:R-:W-:Y:S01]  /*1890*/  IMAD.WIDE.U32 R26, R23, 0x40, R8 ;  /* 0x00000040171a7825 */ /* 0x000fe200078e0008 */
[----:B------:R-:W-:-:S03]  /*18a0*/  SHF.R.S32.HI R16, RZ, 0x1f, R17 ;  /* 0x0000001fff107819 */ /* 0x000fc60000011411 */
[-C--:B------:R-:W-:Y:S01]  /*18b0*/  IMAD R9, R35, R17.reuse, RZ ;  /* 0x0000001123097224 */ /* 0x080fe200078e02ff */
[----:B------:R-:W-:Y:S01]  /*18c0*/  IADD3.X R5, PT, PT, R5, R22, RZ, P1, P0 ;  /* 0x0000001605057210 */ /* 0x000fe20000fe04ff */
[----:B------:R-:W-:Y:S01]  /*18d0*/  IMAD.WIDE.U32 R22, R34, R17, RZ ;  /* 0x0000001122167225 */ /* 0x000fe200078e00ff */
[----:B------:R-:W-:-:S03]  /*18e0*/  LOP3.LUT R18, R18, 0x18, R13, 0x78, !PT ;  /* 0x0000001812127812 */ /* 0x000fc600078e780d */
[----:B------:R-:W-:Y:S01]  /*18f0*/  IMAD R9, R16, R34, R9 ;  /* 0x0000002210097224 */ /* 0x000fe200078e0209 */
[----:B------:R-:W-:Y:S01]  /*1900*/  LOP3.LUT R187, R18, 0x1f20, R13, 0xf8, !PT ;  /* 0x00001f2012bb7812 */ /* 0x000fe200078ef80d */
[----:B------:R-:W-:Y:S02]  /*1910*/  IMAD.IADD R176, R19, 0x1, -R186 ;  /* 0x0000000113b07824 */ /* 0x000fe400078e0aba */
[----:B------:R-:W-:Y:S01]  /*1920*/  IMAD.IADD R16, R23, 0x1, R9 ;  /* 0x0000000117107824 */ /* 0x000fe200078e0209 */
[----:B------:R-:W-:Y:S01]  /*1930*/  IADD3 R22, P4, PT, R15, R22, RZ ;  /* 0x000000160f167210 */ /* 0x000fe20007f9e0ff */
[----:B------:R-:W-:-:S05]  /*1940*/  VIADD R9, R8, 0x20 ;  /* 0x0000002008097836 */ /* 0x000fca0000000000 */
[----:B------:R-:W-:Y:S01]  /*1950*/  ISETP.GE.AND P1, PT, R9, R176, PT ;  /* 0x000000b00900720c */ /* 0x000fe20003f26270 */
[----:B------:R-:W-:Y:S01]  /*1960*/  IMAD.X R23, R5, 0x1, R16, P4 ;  /* 0x0000000105177824 */ /* 0x000fe200020e0610 */
[----:B------:R-:W-:Y:S01]  /*1970*/  LEA R185, R6, 0xffffff80, 0x7 ;  /* 0xffffff8006b97811 */ /* 0x000fe200078e38ff */
[----:B------:R-:W-:-:S04]  /*1980*/  IMAD.WIDE.U32 R22, R8, R128, R22 ;  /* 0x0000008008167225 */ /* 0x000fc800078e0016 */
[----:B------:R-:W-:Y:S02]  /*1990*/  IMAD R187, R187, 0x2, R4 ;  /* 0x00000002bbbb7824 */ /* 0x000fe400078e0204 */
[----:B------:R-:W-:Y:S02]  /*19a0*/  IMAD.SHL.U32 R130, R0, 0x20, RZ ;  /* 0x0000002000827824 */ /* 0x000fe400078e00ff */
[----:B--2---:R-:W-:-:S04]  /*19b0*/  @P2 IMAD.WIDE.U32 R34, R30, R188, RZ ;  /* 0x000000bc1e222225 */ /* 0x004fc800078e00ff */
[----:B------:R-:W-:Y:S02]  /*19c0*/  @P2 IMAD R13, R31, R188, RZ ;  /* 0x000000bc1f0d2224 */ /* 0x000fe400078e02ff */
[----:B---3--:R-:W-:-:S04]  /*19d0*/  @!P2 IMAD.WIDE.U32 R36, R32, R184, RZ ;  /* 0x000000b82024a225 */ /* 0x008fc800078e00ff */
[----:B------:R-:W-:Y:S02]  /*19e0*/  @!P2 IMAD R32, R33, R184, RZ ;  /* 0x000000b82120a224 */ /* 0x000fe400078e02ff */
[----:B------:R-:W-:Y:S02]  /*19f0*/  @!P2 IMAD.MOV.U32 R18, RZ, RZ, R36 ;  /* 0x000000ffff12a224 */ /* 0x000fe400078e0024 */
[----:B------:R-:W-:Y:S02]  /*1a00*/  @P2 IMAD.MOV.U32 R18, RZ, RZ, R34 ;  /* 0x000000ffff122224 */ /* 0x000fe400078e0022 */
[----:B------:R-:W-:Y:S01]  /*1a10*/  @!P2 IMAD.IADD R15, R37, 0x1, R32 ;  /* 0x00000001250fa824 */ /* 0x000fe200078e0220 */
[----:B------:R-:W-:Y:S01]  /*1a20*/  IADD3 R32, P0, PT, R7, R14, RZ ;  /* 0x0000000e07207210 */ /* 0x000fe20007f1e0ff */
[----:B------:R-:W-:Y:S01]  /*1a30*/  @P2 IMAD.IADD R15, R35, 0x1, R13 ;  /* 0x00000001230f2824 */ /* 0x000fe200078e020d */
[----:B------:R-:W-:-:S03]  /*1a40*/  IADD3 R18, P3, PT, R7, R18, RZ ;  /* 0x0000001207127210 */ /* 0x000fc60007f7e0ff */
[----:B------:R-:W-:Y:S01]  /*1a50*/  IMAD.X R33, RZ, RZ, R12, P0 ;  /* 0x000000ffff217224 */ /* 0x000fe200000e060c */
[C---:B------:R-:W-:Y:S01]  /*1a60*/  ISETP.GE.AND P0, PT, R8.reuse, R176, PT ;  /* 0x000000b00800720c */ /* 0x040fe20003f06270 */
[----:B------:R-:W-:Y:S02]  /*1a70*/  IMAD.X R19, RZ, RZ, R15, P3 ;  /* 0x000000ffff137224 */ /* 0x000fe400018e060f */
[----:B------:R-:W-:Y:S02]  /*1a80*/  IMAD R12, R175, R8, RZ ;  /* 0x00000008af0c7224 */ /* 0x000fe400078e02ff */
[----:B------:R-:W-:-:S04]  /*1a90*/  IMAD.WIDE.U32 R32, R8, R174, R32 ;  /* 0x000000ae08207225 */ /* 0x000fc800078e0020 */
[----:B------:R-:W-:Y:S02]  /*1aa0*/  IMAD R7, R29, R183, RZ ;  /* 0x000000b71d077224 */ /* 0x000fe400078e02ff */
[----:B------:R-:W-:-:S04]  /*1ab0*/  IMAD.WIDE.U32 R28, R183, R28, R18 ;  /* 0x0000001cb71c7225 */ /* 0x000fc800078e0012 */
[----:B------:R-:W-:Y:S01]  /*1ac0*/  IMAD.IADD R177, R33, 0x1, R12 ;  /* 0x0000000121b17824 */ /* 0x000fe200078e020c */
[----:B------:R-:W-:Y:S01]  /*1ad0*/  @!P1 IADD3 R12, P2, PT, R26, 0x20, RZ ;  /* 0x000000201a0c9810 */ /* 0x000fe20007f5e0ff */
[----:B------:R-:W-:Y:S02]  /*1ae0*/  IMAD.IADD R15, R29, 0x1, R7 ;  /* 0x000000011d0f7824 */ /* 0x000fe400078e0207 */
[----:B------:R-:W-:Y:S02]  /*1af0*/  @!P0 IMAD R5, R27, R30, RZ ;  /* 0x0000001e1b058224 */ /* 0x000fe400078e02ff */
[----:B------:R-:W-:Y:S02]  /*1b00*/  @!P1 IMAD.X R7, RZ, RZ, R27, P2 ;  /* 0x000000ffff079224 */ /* 0x000fe400010e061b */
[----:B------:R-:W-:Y:S02]  /*1b10*/  @!P0 IMAD.MOV.U32 R14, RZ, RZ, R28 ;  /* 0x000000ffff0e8224 */ /* 0x000fe400078e001c */
[----:B------:R-:W-:Y:S01]  /*1b20*/  @!P1 IMAD.MOV.U32 R29, RZ, RZ, R15 ;  /* 0x000000ffff1d9224 */ /* 0x000fe200078e000f */
[----:B----4-:R-:W-:Y:S01]  /*1b30*/  LEA R178, P3, R32, R24, 0x1 ;  /* 0x0000001820b27211 */ /* 0x010fe200078608ff */
[----:B------:R-:W-:-:S02]  /*1b40*/  @!P0 IMAD R5, R26, R31, R5 ;  /* 0x0000001f1a058224 */ /* 0x000fc400078e0205 */
[----:B------:R-:W-:-:S04]  /*1b50*/  @!P0 IMAD.WIDE.U32 R26, R26, R30, R14 ;  /* 0x0000001e1a1a8225 */ /* 0x000fc800078e000e */
[----:B------:R-:W-:Y:S02]  /*1b60*/  @!P1 IMAD R13, R7, R30, RZ ;  /* 0x0000001e070d9224 */ /* 0x000fe400078e02ff */
[----:B------:R-:W-:Y:S01]  /*1b70*/  @!P1 IMAD.WIDE.U32 R28, R30, R12, R28 ;  /* 0x0000000c1e1c9225 */ /* 0x000fe200078e001c */
[----:B------:R-:W-:-:S03]  /*1b80*/  LEA.HI.X R177, R32, R25, R177, 0x1, P3 ;  /* 0x0000001920b17211 */ /* 0x000fc600018f0cb1 */
[----:B------:R-:W-:Y:S01]  /*1b90*/  IMAD R7, R129, R8, RZ ;  /* 0x0000000881077224 */ /* 0x000fe200078e02ff */
[----:B------:R-:W-:Y:S01]  /*1ba0*/  @!P0 LEA R14, P3, R26, R10, 0x1 ;  /* 0x0000000a1a0e8211 */ /* 0x000fe200078608ff */
[----:B------:R-:W-:Y:S01]  /*1bb0*/  @!P1 IMAD R13, R31, R12, R13 ;  /* 0x0000000c1f0d9224 */ /* 0x000fe200078e020d */
[----:B------:R-:W-:Y:S01]  /*1bc0*/  @!P1 LEA R12, P2, R28, R10, 0x1 ;  /* 0x0000000a1c0c9211 */ /* 0x000fe200078408ff */
[----:B------:R-:W-:Y:S01]  /*1bd0*/  IMAD.IADD R7, R23, 0x1, R7 ;  /* 0x0000000117077824 */ /* 0x000fe200078e0207 */
[----:B------:R-:W-:Y:S01]  /*1be0*/  LEA R180, P4, R22, R20, 0x1 ;  /* 0x0000001416b47211 */ /* 0x000fe200078808ff */
[----:B------:R-:W-:Y:S02]  /*1bf0*/  IMAD.IADD R10, R132, 0x1, -R185 ;  /* 0x00000001840a7824 */ /* 0x000fe400078e0ab9 */
[----:B------:R-:W-:Y:S01]  /*1c00*/  @!P0 IMAD.IADD R5, R27, 0x1, R5 ;  /* 0x000000011b058824 */ /* 0x000fe200078e0205 */
[----:B------:R-:W-:Y:S01]  /*1c10*/  LEA.HI.X R181, R22, R21, R7, 0x1, P4 ;  /* 0x0000001516b57211 */ /* 0x000fe200020f0c07 */
[----:B------:R-:W-:Y:S01]  /*1c20*/  VIADD R7, R8, 0x60 ;  /* 0x0000006008077836 */ /* 0x000fe20000000000 */
[----:B------:R-:W-:-:S02]  /*1c30*/  ISETP.GE.AND P5, PT, R9, R10, PT ;  /* 0x0000000a0900720c */ /* 0x000fc40003fa6270 */
[-C--:B------:R-:W-:Y:S01]  /*1c40*/  @!P0 LEA.HI.X R15, R26, R11.reuse, R5, 0x1, P3 ;  /* 0x0000000b1a0f8211 */ /* 0x080fe200018f0c05 */
[C---:B------:R-:W-:Y:S01]  /*1c50*/  VIADD R5, R8.reuse, 0x40 ;  /* 0x0000004008057836 */ /* 0x040fe20000000000 */
[-C--:B------:R-:W-:Y:S01]  /*1c60*/  ISETP.GE.AND P6, PT, R8, R10.reuse, PT ;  /* 0x0000000a0800720c */ /* 0x080fe20003fc6270 */
[----:B------:R-:W-:Y:S01]  /*1c70*/  @!P1 IMAD.IADD R13, R29, 0x1, R13 ;  /* 0x000000011d0d9824 */ /* 0x000fe200078e020d */
[-C--:B------:R-:W-:Y:S01]  /*1c80*/  ISETP.GE.AND P3, PT, R7, R10.reuse, PT ;  /* 0x0000000a0700720c */ /* 0x080fe20003f66270 */
[----:B------:R-:W-:Y:S01]  /*1c90*/  IMAD.SHL.U32 R8, R174, 0x20, RZ ;  /* 0x00000020ae087824 */ /* 0x000fe200078e00ff */
[-C--:B------:R-:W-:Y:S01]  /*1ca0*/  ISETP.GE.AND P4, PT, R5, R10.reuse, PT ;  /* 0x0000000a0500720c */ /* 0x080fe20003f86270 */
[----:B------:R-:W-:Y:S01]  /*1cb0*/  @!PT LDS RZ, [RZ] ;  /* 0x00000000fffff984 */ /* 0x000fe20000000800 */
[----:B------:R-:W-:Y:S01]  /*1cc0*/  @!PT LDS RZ, [RZ] ;  /* 0x00000000fffff984 */ /* 0x000fe20000000800 */
[----:B------:R-:W-:Y:S01]  /*1cd0*/  @!PT LDS RZ, [RZ] ;  /* 0x00000000fffff984 */ /* 0x000fe20000000800 */
[----:B------:R-:W-:Y:S01]  /*1ce0*/  @!P0 LDGSTS.E.BYPASS.LTC128B.128 [R187], desc[UR4][R14.64] ;  /* 0x000000000ebb8fae */ /* 0x000fe2000b981a04 */
[----:B------:R-:W-:Y:S02]  /*1cf0*/  @!P1 LEA.HI.X R13, R28, R11, R13, 0x1, P2 ;  /* 0x0000000b1c0d9211 */ /* 0x000fe400010f0c0d */
[----:B------:R-:W-:Y:S01]  /*1d00*/  ISETP.GE.AND P2, PT, R9, R10, PT ;  /* 0x0000000a0900720c */ /* 0x000fe20003f46270 */
[----:B------:R-:W-:Y:S01]  /*1d10*/  @!P0 LDGSTS.E.BYPASS.LTC128B.128 [R187+0x1000], desc[UR4][R14.64+0x40] ;  /* 0x010000400ebb8fae */ /* 0x000fe2000b981a04 */
[----:B------:R-:W-:-:S03]  /*1d20*/  SHF.L.U64.HI R9, R174, 0x5, R175 ;  /* 0x00000005ae097819 */ /* 0x000fc600000102af */
[----:B------:R1:W-:Y:S01]  /*1d30*/  @!P0 LDGSTS.E.BYPASS.LTC128B.128 [R187+0x2000], desc[UR4][R14.64+0x80] ;  /* 0x020000800ebb8fae */ /* 0x0003e2000b981a04 */
[CC--:B------:R-:W-:Y:S01]  /*1d40*/  @!P5 LEA R16, P0, R8.reuse, R178.reuse, 0x1 ;  /* 0x000000b20810d211 */ /* 0x0c0fe200078008ff */
[----:B------:R-:W-:Y:S02]  /*1d50*/  @!P3 IMAD.MOV.U32 R179, RZ, RZ, R177 ;  /* 0x000000ffffb3b224 */ /* 0x000fe400078e00b1 */
[----:B------:R-:W-:Y:S01]  /*1d60*/  @!P1 LDGSTS.E.BYPASS.LTC128B.128 [R187+0x800], desc[UR4][R12.64] ;  /* 0x008000000cbb9fae */ /* 0x000fe2000b981a04 */
[----:B------:R-:W-:Y:S01]  /*1d70*/  @!P5 LEA.HI.X R17, R8, R177, R9, 0x1, P0 ;  /* 0x000000b10811d211 */ /* 0x000fe200000f0c09 */
[----:B------:R-:W-:Y:S02]  /*1d80*/  @!P6 IMAD.MOV.U32 R8, RZ, RZ, R178 ;  /* 0x000000ffff08e224 */ /* 0x000fe400078e00b2 */
[----:B------:R-:W-:Y:S01]  /*1d90*/  @!P6 IMAD.MOV.U32 R9, RZ, RZ, R177 ;  /* 0x000000ffff09e224 */ /* 0x000fe200078e00b1 */
[----:B------:R-:W-:Y:S01]  /*1da0*/  @!P1 LDGSTS.E.BYPASS.LTC128B.128 [R187+0x1800], desc[UR4][R12.64+0x40] ;  /* 0x018000400cbb9fae */ /* 0x000fe2000b981a04 */
[----:B------:R-:W-:-:S03]  /*1db0*/  @!P4 LEA R18, P0, R174, R178, 0x7 ;  /* 0x000000b2ae12c211 */ /* 0x000fc600078038ff */
[----:B------:R2:W-:Y:S01]  /*1dc0*/  @!P1 LDGSTS.E.BYPASS.LTC128B.128 [R187+0x2800], desc[UR4][R12.64+0x80] ;  /* 0x028000800cbb9fae */ /* 0x0005e2000b981a04 */
[----:B------:R-:W-:Y:S01]  /*1dd0*/  ISETP.GE.AND P1, PT, R5, R10, PT ;  /* 0x0000000a0500720c */ /* 0x000fe20003f26270 */
[----:B------:R-:W-:Y:S01]  /*1de0*/  @!P3 IMAD R5, R175, 0xc0, RZ ;  /* 0x000000c0af05b824 */ /* 0x000fe200078e02ff */
[C---:B------:R-:W-:Y:S01]  /*1df0*/  @!P4 LEA.HI.X R19, R174.reuse, R177, R175, 0x7, P0 ;  /* 0x000000b1ae13c211 */ /* 0x040fe200000f3caf */
[----:B------:R-:W-:Y:S04]  /*1e00*/  @!P6 LDGSTS.E.BYPASS.LTC128B.128 [R187+0x3000], desc[UR4][R8.64] ;  /* 0x0300000008bbefae */ /* 0x000fe8000b981a04 */
[----:B------:R-:W-:Y:S04]  /*1e10*/  @!P6 LDGSTS.E.BYPASS.LTC128B.128 [R187+0x5000], desc[UR4][R8.64+0x40] ;  /* 0x0500004008bbefae */ /* 0x000fe8000b981a04 */
[----:B------:R3:W-:Y:S01]  /*1e20*/  @!P6 LDGSTS.E.BYPASS.LTC128B.128 [R187+0x7000], desc[UR4][R8.64+0x80] ;  /* 0x0700008008bbefae */ /* 0x0007e2000b981a04 */
[----:B-1----:R-:W-:-:S03]  /*1e30*/  @!P3 IMAD.WIDE.U32 R14, R174, 0xc0, R178 ;  /* 0x000000c0ae0eb825 */ /* 0x002fc600078e00b2 */
[----:B------:R1:W-:Y:S01]  /*1e40*/  @!P5 LDGSTS.E.BYPASS.LTC128B.128 [R187+0x3800], desc[UR4][R16.64] ;  /* 0x0380000010bbdfae */ /* 0x0003e2000b981a04 */
[----:B------:R-:W-:-:S03]  /*1e50*/  @!P3 IMAD.IADD R15, R15, 0x1, R5 ;  /* 0x000000010f0fb824 */ /* 0x000fc600078e0205 */
[----:B------:R1:W-:Y:S04]  /*1e60*/  @!P5 LDGSTS.E.BYPASS.LTC128B.128 [R187+0x5800], desc[UR4][R16.64+0x40] ;  /* 0x0580004010bbdfae */ /* 0x0003e8000b981a04 */
[----:B------:R1:W-:Y:S04]  /*1e70*/  @!P5 LDGSTS.E.BYPASS.LTC128B.128 [R187+0x7800], desc[UR4][R16.64+0x80] ;  /* 0x0780008010bbdfae */ /* 0x0003e8000b981a04 */
[----:B------:R1:W-:Y:S04]  /*1e80*/  @!P4 LDGSTS.E.BYPASS.LTC128B.128 [R187+0x4000], desc[UR4][R18.64] ;  /* 0x0400000012bbcfae */ /* 0x0003e8000b981a04 */
[----:B------:R1:W-:Y:S04]  /*1e90*/  @!P4 LDGSTS.E.BYPASS.LTC128B.128 [R187+0x6000], desc[UR4][R18.64+0x40] ;  /* 0x0600004012bbcfae */ /* 0x0003e8000b981a04 */
[----:B------:R1:W-:Y:S04]  /*1ea0*/  @!P4 LDGSTS.E.BYPASS.LTC128B.128 [R187+0x8000], desc[UR4][R18.64+0x80] ;  /* 0x0800008012bbcfae */ /* 0x0003e8000b981a04 */
[----:B------:R1:W-:Y:S04]  /*1eb0*/  @!P3 LDGSTS.E.BYPASS.LTC128B.128 [R187+0x4800], desc[UR4][R14.64] ;  /* 0x048000000ebbbfae */ /* 0x0003e8000b981a04 */
[----:B------:R1:W-:Y:S04]  /*1ec0*/  @!P3 LDGSTS.E.BYPASS.LTC128B.128 [R187+0x6800], desc[UR4][R14.64+0x40] ;  /* 0x068000400ebbbfae */ /* 0x0003e8000b981a04 */
[----:B------:R1:W-:Y:S04]  /*1ed0*/  @!P3 LDGSTS.E.BYPASS.LTC128B.128 [R187+0x8800], desc[UR4][R14.64+0x80] ;  /* 0x088000800ebbbfae */ /* 0x0003e8000b981a04 */
[----:B------:R-:W0:Y:S01]  /*1ee0*/  LDGDEPBAR ;  /* 0x00000000000079af */ /* 0x000e220000000000 */
[----:B------:R-:W-:Y:S01]  /*1ef0*/  ISETP.GE.AND P0, PT, R7, R10, PT ;  /* 0x0000000a0700720c */ /* 0x000fe20003f06270 */
[C---:B------:R-:W-:Y:S01]  /*1f00*/  IMAD.SHL.U32 R10, R0.reuse, 0x10, RZ ;  /* 0x00000010000a7824 */ /* 0x040fe200078e00ff */
[----:B--2---:R-:W-:Y:S01]  /*1f10*/  SHF.R.U32.HI R12, RZ, 0x1, R0 ;  /* 0x00000001ff0c7819 */ /* 0x004fe20000011600 */
[----:B------:R-:W-:Y:S01]  /*1f20*/  IMAD.SHL.U32 R7, R0, 0x4, RZ ;  /* 0x0000000400077824 */ /* 0x000fe200078e00ff */
[----:B------:R-:W-:Y:S01]  /*1f30*/  LOP3.LUT R5, R130, 0xc0, RZ, 0xc0, !PT ;  /* 0x000000c082057812 */ /* 0x000fe200078ec0ff */
[----:B---3--:R-:W-:Y:S01]  /*1f40*/  IMAD.SHL.U32 R8, R128, 0x20, RZ ;  /* 0x0000002080087824 */ /* 0x008fe200078e00ff */
[----:B------:R-:W-:Y:S01]  /*1f50*/  LOP3.LUT R9, R10, 0x100, RZ, 0xc0, !PT ;  /* 0x000001000a097812 */ /* 0x000fe200078ec0ff */
[----:B------:R-:W-:-:S06]  /*1f60*/  DEPBAR.LE SB0, 0x0 ;  /* 0x000080000000791a */ /* 0x000fcc0000000000 */
[----:B------:R-:W-:Y:S05]  /*1f70*/  WARPSYNC.ALL ;  /* 0x0000000000007948 */ /* 0x000fea0003800000 */
[----:B------:R-:W-:Y:S01]  /*1f80*/  BAR.SYNC.DEFER_BLOCKING 0x0 ;  /* 0x0000000000007b1d */ /* 0x000fe20000010000 */
[----:B------:R-:W-:Y:S02]  /*1f90*/  LOP3.LUT R12, R5, 0x8, R12, 0xf8, !PT ;  /* 0x00000008050c7812 */ /* 0x000fe400078ef80c */
[----:B------:R-:W-:Y:S02]  /*1fa0*/  LOP3.LUT R7, R7, 0x18, RZ, 0xc0, !PT ;  /* 0x0000001807077812 */ /* 0x000fe400078ec0ff */
[----:B------:R-:W-:-:S02]  /*1fb0*/  LOP3.LUT R5, R5, 0x8, R0, 0xf8, !PT ;  /* 0x0000000805057812 */ /* 0x000fc400078ef800 */
[--C-:B-1----:R-:W-:Y:S02]  /*1fc0*/  LOP3.LUT R14, R9, 0x20, R130.reuse, 0xf8, !PT ;  /* 0x00000020090e7812 */ /* 0x102fe400078ef882 */
[----:B------:R-:W-:Y:S02]  /*1fd0*/  LOP3.LUT R13, R10, 0x3e00, RZ, 0xc0, !PT ;  /* 0x00003e000a0d7812 */ /* 0x000fe400078ec0ff */
[----:B------:R-:W-:Y:S02]  /*1fe0*/  SHF.L.U64.HI R9, R128, 0x5, R129 ;  /* 0x0000000580097819 */ /* 0x000fe40000010281 */
[----:B------:R-:W-:Y:S02]  /*1ff0*/  @!P2 LEA R16, P3, R8, R180, 0x1 ;  /* 0x000000b40810a211 */ /* 0x000fe400078608ff */
[----:B------:R-:W-:Y:S02]  /*2000*/  LOP3.LUT R5, R14, R5, R7, 0xf6, !PT ;  /* 0x000000050e057212 */ /* 0x000fe400078ef607 */
[----:B------:R-:W-:-:S02]  /*2010*/  LOP3.LUT R13, R13, 0x20, R130, 0xf8, !PT ;  /* 0x000000200d0d7812 */ /* 0x000fc400078ef882 */
[----:B------:R-:W-:Y:S02]  /*2020*/  LOP3.LUT R7, R12, R7, RZ, 0x3c, !PT ;  /* 0x000000070c077212 */ /* 0x000fe400078e3cff */
[-C--:B------:R-:W-:Y:S02]  /*2030*/  @!P2 LEA.HI.X R17, R8, R181.reuse, R9, 0x1, P3 ;  /* 0x000000b50811a211 */ /* 0x080fe400018f0c09 */
[C---:B------:R-:W-:Y:S01]  /*2040*/  @!P1 LEA R12, P3, R128.reuse, R180, 0x7 ;  /* 0x000000b4800c9211 */ /* 0x040fe200078638ff */
[----:B------:R-:W-:Y:S01]  /*2050*/  @!PT LDS RZ, [RZ] ;  /* 0x00000000fffff984 */ /* 0x000fe20000000800 */
[----:B------:R-:W-:Y:S01]  /*2060*/  @!PT LDS RZ, [RZ] ;  /* 0x00000000fffff984 */ /* 0x000fe20000000800 */
[----:B------:R-:W-:Y:S01]  /*2070*/  @!PT LDS RZ, [RZ] ;  /* 0x00000000fffff984 */ /* 0x000fe20000000800 */
[----:B------:R-:W-:Y:S01]  /*2080*/  @!P6 LDGSTS.E.BYPASS.LTC128B.128 [R187+0x9000], desc[UR4][R180.64] ;  /* 0x09000000b4bbefae */ /* 0x000fe2000b981a04 */
[----:B------:R-:W-:Y:S01]  /*2090*/  LOP3.LUT R8, R13, 0x100, R130, 0xf8, !PT ;  /* 0x000001000d087812 */ /* 0x000fe200078ef882 */
[----:B------:R-:W-:Y:S02]  /*20a0*/  @!P0 IMAD R11, R129, 0xc0, RZ ;  /* 0x000000c0810b8824 */ /* 0x000fe400078e02ff */
[----:B------:R-:W-:Y:S01]  /*20b0*/  @!P6 LDGSTS.E.BYPASS.LTC128B.128 [R187+0xb000], desc[UR4][R180.64+0x40] ;  /* 0x0b000040b4bbefae */ /* 0x000fe2000b981a04 */
[C---:B------:R-:W-:Y:S01]  /*20c0*/  @!P0 IMAD.WIDE.U32 R18, R128.reuse, 0xc0, R180 ;  /* 0x000000c080128825 */ /* 0x040fe200078e00b4 */
[----:B------:R-:W-:-:S02]  /*20d0*/  @!P1 LEA.HI.X R13, R128, R181, R129, 0x7, P3 ;  /* 0x000000b5800d9211 */ /* 0x000fc400018f3c81 */
[----:B------:R-:W-:Y:S01]  /*20e0*/  @!P6 LDGSTS.E.BYPASS.LTC128B.128 [R187+0xd000], desc[UR4][R180.64+0x80] ;  /* 0x0d000080b4bbefae */ /* 0x000fe2000b981a04 */
[----:B------:R-:W-:-:S03]  /*20f0*/  LOP3.LUT R173, R8, R7, RZ, 0xfc, !PT ;  /* 0x0000000708ad7212 */ /* 0x000fc600078efcff */
[----:B------:R-:W-:Y:S04]  /*2100*/  @P6 STS.128 [R187+0x9000], RZ ;  /* 0x009000ffbb006388 */ /* 0x000fe80000000c00 */
[----:B------:R-:W-:Y:S04]  /*2110*/  @P6 STS.128 [R187+0xb000], RZ ;  /* 0x00b000ffbb006388 */ /* 0x000fe80000000c00 */
[----:B------:R-:W-:Y:S04]  /*2120*/  @P6 STS.128 [R187+0xd000], RZ ;  /* 0x00d000ffbb006388 */ /* 0x000fe80000000c00 */
[----:B------:R-:W-:Y:S04]  /*2130*/  @P2 STS.128 [R187+0x9800], RZ ;  /* 0x009800ffbb002388 */ /* 0x000fe80000000c00 */
[----:B------:R-:W-:Y:S04]  /*2140*/  @P2 STS.128 [R187+0xb800], RZ ;  /* 0x00b800ffbb002388 */ /* 0x000fe80000000c00 */
[----:B------:R-:W-:Y:S01]  /*2150*/  @P2 STS.128 [R187+0xd800], RZ ;  /* 0x00d800ffbb002388 */ /* 0x000fe20000000c00 */
[----:B------:R-:W-:-:S03]  /*2160*/  @!P0 IMAD.IADD R11, R19, 0x1, R11 ;  /* 0x00000001130b8824 */ /* 0x000fc600078e020b */
[----:B------:R-:W-:Y:S01]  /*2170*/  @!PT LDS RZ, [RZ] ;  /* 0x00000000fffff984 */ /* 0x000fe20000000800 */
[----:B------:R-:W-:Y:S01]  /*2180*/  @!PT LDS RZ, [RZ] ;  /* 0x00000000fffff984 */ /* 0x000fe20000000800 */
[----:B------:R-:W-:Y:S01]  /*2190*/  @!PT LDS RZ, [RZ] ;  /* 0x00000000fffff984 */ /* 0x000fe20000000800 */
[----:B------:R-:W-:Y:S01]  /*21a0*/  @!P2 LDGSTS.E.BYPASS.LTC128B.128 [R187+0x9800], desc[UR4][R16.64] ;  /* 0x0980000010bbafae */ /* 0x000fe2000b981a04 */
[----:B------:R-:W-:-:S03]  /*21b0*/  @!P0 IMAD.MOV.U32 R10, RZ, RZ, R18 ;  /* 0x000000ffff0a8224 */ /* 0x000fc600078e0012 */
[----:B------:R-:W-:Y:S04]  /*21c0*/  @!P2 LDGSTS.E.BYPASS.LTC128B.128 [R187+0xb800], desc[UR4][R16.64+0x40] ;  /* 0x0b80004010bbafae */ /* 0x000fe8000b981a04 */
[----:B------:R1:W-:Y:S01]  /*21d0*/  @!P2 LDGSTS.E.BYPASS.LTC128B.128 [R187+0xd800], desc[UR4][R16.64+0x80] ;  /* 0x0d80008010bbafae */ /* 0x0003e2000b981a04 */
[----:B------:R-:W-:-:S03]  /*21e0*/  IMAD R172, R5, 0x2, R4 ;  /* 0x0000000205ac7824 */ /* 0x000fc600078e0204 */
[----:B------:R-:W-:Y:S01]  /*21f0*/  @P1 STS.128 [R187+0xa000], RZ ;  /* 0x00a000ffbb001388 */ /* 0x000fe20000000c00 */
[----:B------:R-:W-:-:S03]  /*2200*/  IMAD R173, R173, 0x2, R4 ;  /* 0x00000002adad7824 */ /* 0x000fc600078e0204 */
[----:B------:R-:W-:Y:S04]  /*2210*/  @P1 STS.128 [R187+0xc000], RZ ;  /* 0x00c000ffbb001388 */ /* 0x000fe80000000c00 */
[----:B------:R-:W-:Y:S04]  /*2220*/  @P1 STS.128 [R187+0xe000], RZ ;  /* 0x00e000ffbb001388 */ /* 0x000fe80000000c00 */
[----:B------:R-:W-:Y:S01]  /*2230*/  @!PT LDS RZ, [RZ] ;  /* 0x00000000fffff984 */ /* 0x000fe20000000800 */
[----:B------:R-:W-:Y:S01]  /*2240*/  @!PT LDS RZ, [RZ] ;  /* 0x00000000fffff984 */ /* 0x000fe20000000800 */
[----:B------:R-:W-:Y:S01]  /*2250*/  @!PT LDS RZ, [RZ] ;  /* 0x00000000fffff984 */ /* 0x000fe20000000800 */
[----:B------:R-:W-:Y:S04]  /*2260*/  @!P1 LDGSTS.E.BYPASS.LTC128B.128 [R187+0xa000], desc[UR4][R12.64] ;  /* 0x0a0000000cbb9fae */ /* 0x000fe8000b981a04 */
[----:B------:R-:W-:Y:S04]  /*2270*/  @!P1 LDGSTS.E.BYPASS.LTC128B.128 [R187+0xc000], desc[UR4][R12.64+0x40] ;  /* 0x0c0000400cbb9fae */ /* 0x000fe8000b981a04 */
[----:B------:R2:W-:Y:S04]  /*2280*/  @!P1 LDGSTS.E.BYPASS.LTC128B.128 [R187+0xe000], desc[UR4][R12.64+0x80] ;  /* 0x0e0000800cbb9fae */ /* 0x0005e8000b981a04 */
[----:B------:R-:W-:Y:S04]  /*2290*/  @P0 STS.128 [R187+0xa800], RZ ;  /* 0x00a800ffbb000388 */ /* 0x000fe80000000c00 */
        /* <DEDUP_REMOVED lines=8> */
[----:B------:R-:W-:Y:S04]  /*2320*/  LDSM.16.M88.4 R108, [R173] ;  /* 0x00000000ad6c783b */ /* 0x000fe80000000200 */
[----:B------:R-:W4:Y:S01]  /*2330*/  LDSM.16.M88.4 R56, [R172+0x3400] ;  /* 0x00340000ac38783b */ /* 0x000f220000000200 */
[----:B------:R-:W-:Y:S01]  /*2340*/  IMAD.MOV.U32 R5, RZ, RZ, 0x10 ;  /* 0x00000010ff057424 */ /* 0x000fe200078e00ff */
[----:B------:R-:W-:-:S02]  /*2350*/  LOP3.LUT P0, RZ, R0, 0x4, RZ, 0xc0, !PT ;  /* 0x0000000400ff7812 */ /* 0x000fc4000780c0ff */
[----:B------:R-:W5:Y:S02]  /*2360*/  LDSM.16.M88.4 R64, [R172+0x3000] ;  /* 0x00300000ac40783b */ /* 0x000f640000000200 */
[----:B------:R-:W-:Y:S02]  /*2370*/  SEL R5, R5, 0xfffffff0, !P0 ;  /* 0xfffffff005057807 */ /* 0x000fe40004000000 */
[----:B------:R-:W5:Y:S03]  /*2380*/  LDSM.16.M88.4 R48, [R172+0x3800] ;  /* 0x00380000ac30783b */ /* 0x000f660000000200 */
[C---:B------:R-:W-:Y:S01]  /*2390*/  IMAD R171, R5.reuse, 0x2, R173 ;  /* 0x0000000205ab7824 */ /* 0x040fe200078e02ad */
[----:B------:R-:W5:Y:S01]  /*23a0*/  LDSM.16.M88.4 R40, [R172+0x3c00] ;  /* 0x003c0000ac28783b */ /* 0x000f620000000200 */
[----:B------:R-:W-:-:S03]  /*23b0*/  IMAD R169, R5, 0x2, R172 ;  /* 0x0000000205a97824 */ /* 0x000fc600078e02ac */
[----:B------:R-:W5:Y:S04]  /*23c0*/  LDSM.16.M88.4 R32, [R172+0x4000] ;  /* 0x00400000ac20783b */ /* 0x000f680000000200 */
[----:B------:R-:W5:Y:S04]  /*23d0*/  LDSM.16.M88.4 R24, [R172+0x4400] ;  /* 0x00440000ac18783b */ /* 0x000f680000000200 */
[----:B-1----:R-:W1:Y:S04]  /*23e0*/  LDSM.16.M88.4 R16, [R172+0x4800] ;  /* 0x00480000ac10783b */ /* 0x002e680000000200 */
[----:B--2---:R-:W2:Y:S04]  /*23f0*/  LDSM.16.M88.4 R12, [R172+0x4c00] ;  /* 0x004c0000ac0c783b */ /* 0x004ea80000000200 */
[----:B------:R-:W-:Y:S04]  /*2400*/  LDSM.16.M88.4 R72, [R171] ;  /* 0x00000000ab48783b */ /* 0x000fe80000000200 */
[----:B---3--:R-:W3:Y:S01]  /*2410*/  LDSM.16.M88.4 R8, [R169+0x3400] ;  /* 0x00340000a908783b */ /* 0x008ee20000000200 */
[C---:B----4-:R-:W-:Y:S03]  /*2420*/  HMMA.16816.F32.BF16 R60, R108.reuse, R56, RZ ;  /* 0x000000386c3c723c */ /* 0x050fe600000418ff */
[----:B------:R-:W4:Y:S04]  /*2430*/  LDSM.16.M88.4 R84, [R169+0x3000] ;  /* 0x00300000a954783b */ /* 0x000f280000000200 */
[----:B------:R-:W4:Y:S01]  /*2440*/  LDSM.16.M88.4 R76, [R169+0x3800] ;  /* 0x00380000a94c783b */ /* 0x000f220000000200 */
[C---:B------:R-:W-:Y:S03]  /*2450*/  HMMA.16816.F32.BF16 R56, R108.reuse, R58, RZ ;  /* 0x0000003a6c38723c */ /* 0x040fe600000418ff */
[----:B------:R-:W-:Y:S04]  /*2460*/  LDSM.16.M88.4 R80, [R169+0x3c00] ;  /* 0x003c0000a950783b */ /* 0x000fe80000000200 */
[----:B------:R-:W-:Y:S01]  /*2470*/  LDSM.16.M88.4 R88, [R173+0x1000] ;  /* 0x00100000ad58783b */ /* 0x000fe20000000200 */
[C---:B-----5:R-:W-:Y:S03]  /*2480*/  HMMA.16816.F32.BF16 R68, R108.reuse, R64, RZ ;  /* 0x000000406c44723c */ /* 0x060fe600000418ff */
[----:B------:R-:W-:Y:S04]  /*2490*/  LDSM.16.M88.4 R120, [R171+0x1000] ;  /* 0x00100000ab78783b */ /* 0x000fe80000000200 */
[----:B------:R-:W-:Y:S01]  /*24a0*/  LDSM.16.M88.4 R92, [R172+0x6c00] ;  /* 0x006c0000ac5c783b */ /* 0x000fe20000000200 */
[C---:B------:R-:W-:Y:S03]  /*24b0*/  HMMA.16816.F32.BF16 R52, R108.reuse, R48, RZ ;  /* 0x000000306c34723c */ /* 0x040fe600000418ff */
[----:B------:R-:W-:Y:S04]  /*24c0*/  LDSM.16.M88.4 R116, [R169+0x6c00] ;  /* 0x006c0000a974783b */ /* 0x000fe80000000200 */
[----:B------:R-:W-:Y:S01]  /*24d0*/  LDSM.16.M88.4 R104, [R173+0x2000] ;  /* 0x00200000ad68783b */ /* 0x000fe20000000200 */
[C---:B------:R-:W-:Y:S03]  /*24e0*/  HMMA.16816.F32.BF16 R44, R108.reuse, R40, RZ ;  /* 0x000000286c2c723c */ /* 0x040fe600000418ff */
[----:B------:R-:W-:Y:S04]  /*24f0*/  LDSM.16.M88.4 R100, [R172+0x7000] ;  /* 0x00700000ac64783b */ /* 0x000fe80000000200 */
[----:B------:R-:W-:Y:S01]  /*2500*/  LDSM.16.M88.4 R96, [R172+0x7400] ;  /* 0x00740000ac60783b */ /* 0x000fe20000000200 */
[C---:B------:R-:W-:Y:S03]  /*2510*/  HMMA.16816.F32.BF16 R36, R108.reuse, R32, RZ ;  /* 0x000000206c24723c */ /* 0x040fe600000418ff */
[----:B------:R-:W-:Y:S04]  /*2520*/  LDSM.16.M88.4 R124, [R169+0x6800] ;  /* 0x00680000a97c783b */ /* 0x000fe80000000200 */
[----:B------:R-:W0:Y:S01]  /*2530*/  LDGDEPBAR ;  /* 0x00000000000079af */ /* 0x000e220000000000 */
[C---:B------:R-:W-:Y:S08]  /*2540*/  HMMA.16816.F32.BF16 R28, R108.reuse, R24, RZ ;  /* 0x000000186c1c723c */ /* 0x040ff000000418ff */
[C---:B-1----:R-:W-:Y:S08]  /*2550*/  HMMA.16816.F32.BF16 R20, R108.reuse, R16, RZ ;  /* 0x000000106c14723c */ /* 0x042ff000000418ff */
[C---:B------:R-:W-:Y:S08]  /*2560*/  HMMA.16816.F32.BF16 R64, R108.reuse, R66, RZ ;  /* 0x000000426c40723c */ /* 0x040ff000000418ff */
[C---:B------:R-:W-:Y:S08]  /*2570*/  HMMA.16816.F32.BF16 R48, R108.reuse, R50, RZ ;  /* 0x000000326c30723c */ /* 0x040ff000000418ff */
[C---:B------:R-:W-:Y:S08]  /*2580*/  HMMA.16816.F32.BF16 R40, R108.reuse, R42, RZ ;  /* 0x0000002a6c28723c */ /* 0x040ff000000418ff */
[C---:B------:R-:W-:Y:S08]  /*2590*/  HMMA.16816.F32.BF16 R32, R108.reuse, R34, RZ ;  /* 0x000000226c20723c */ /* 0x040ff000000418ff */
[C---:B------:R-:W-:Y:S08]  /*25a0*/  HMMA.16816.F32.BF16 R24, R108.reuse, R26, RZ ;  /* 0x0000001a6c18723c */ /* 0x040ff000000418ff */
[C---:B------:R-:W-:Y:S08]  /*25b0*/  HMMA.16816.F32.BF16 R16, R108.reuse, R18, RZ ;  /* 0x000000126c10723c */ /* 0x040ff000000418ff */
[C---:B--2---:R-:W-:Y:S08]  /*25c0*/  HMMA.16816.F32.BF16 R112, R108.reuse, R12, RZ ;  /* 0x0000000c6c70723c */ /* 0x044ff000000418ff */
[----:B------:R-:W-:Y:S01]  /*25d0*/  HMMA.16816.F32.BF16 R108, R108, R14, RZ ;  /* 0x0000000e6c6c723c */ /* 0x000fe200000418ff */
[----:B------:R-:W1:Y:S07]  /*25e0*/  LDSM.16.M88.4 R12, [R169+0x4000] ;  /* 0x00400000a90c783b */ /* 0x000e6e0000000200 */
[C---:B---3--:R-:W-:Y:S08]  /*25f0*/  HMMA.16816.F32.BF16 R60, R72.reuse, R8, R60 ;  /* 0x00000008483c723c */ /* 0x048ff0000004183c */
[C---:B------:R-:W-:Y:S01]  /*2600*/  HMMA.16816.F32.BF16 R56, R72.reuse, R10, R56 ;  /* 0x0000000a4838723c */ /* 0x040fe20000041838 */
[----:B------:R-:W2:Y:S07]  /*2610*/  LDSM.16.M88.4 R8, [R169+0x4400] ;  /* 0x00440000a908783b */ /* 0x000eae0000000200 */
[C---:B----4-:R-:W-:Y:S08]  /*2620*/  HMMA.16816.F32.BF16 R68, R72.reuse, R84, R68 ;  /* 0x000000544844723c */ /* 0x050ff00000041844 */
[C---:B------:R-:W-:Y:S01]  /*2630*/  HMMA.16816.F32.BF16 R64, R72.reuse, R86, R64 ;  /* 0x000000564840723c */ /* 0x040fe20000041840 */
[----:B------:R-:W-:Y:S07]  /*2640*/  LDSM.16.M88.4 R84, [R169+0x4c00] ;  /* 0x004c0000a954783b */ /* 0x000fee0000000200 */
[C---:B------:R-:W-:Y:S08]  /*2650*/  HMMA.16816.F32.BF16 R52, R72.reuse, R76, R52 ;  /* 0x0000004c4834723c */ /* 0x040ff00000041834 */
[C---:B------:R-:W-:Y:S01]  /*2660*/  HMMA.16816.F32.BF16 R48, R72.reuse, R78, R48 ;  /* 0x0000004e4830723c */ /* 0x040fe20000041830 */
[----:B------:R-:W3:Y:S07]  /*2670*/  LDSM.16.M88.4 R76, [R169+0x4800] ;  /* 0x00480000a94c783b */ /* 0x000eee0000000200 */
[C---:B-1----:R-:W-:Y:S08]  /*2680*/  HMMA.16816.F32.BF16 R36, R72.reuse, R12, R36 ;  /* 0x0000000c4824723c */ /* 0x042ff00000041824 */
[C---:B------:R-:W-:Y:S01]  /*2690*/  HMMA.16816.F32.BF16 R32, R72.reuse, R14, R32 ;  /* 0x0000000e4820723c */ /* 0x040fe20000041820 */
[----:B------:R-:W1:Y:S07]  /*26a0*/  LDSM.16.M88.4 R12, [R172+0x5400] ;  /* 0x00540000ac0c783b */ /* 0x000e6e0000000200 */
[C---:B--2---:R-:W-:Y:S08]  /*26b0*/  HMMA.16816.F32.BF16 R28, R72.reuse, R8, R28 ;  /* 0x00000008481c723c */ /* 0x044ff0000004181c */
[C---:B------:R-:W-:Y:S01]  /*26c0*/  HMMA.16816.F32.BF16 R24, R72.reuse, R10, R24 ;  /* 0x0000000a4818723c */ /* 0x040fe20000041818 */
[----:B------:R-:W2:Y:S07]  /*26d0*/  LDSM.16.M88.4 R8, [R172+0x5800] ;  /* 0x00580000ac08783b */ /* 0x000eae0000000200 */
[C---:B------:R-:W-:Y:S08]  /*26e0*/  HMMA.16816.F32.BF16 R44, R72.reuse, R80, R44 ;  /* 0x00000050482c723c */ /* 0x040ff0000004182c */
[C---:B------:R-:W-:Y:S01]  /*26f0*/  HMMA.16816.F32.BF16 R40, R72.reuse, R82, R40 ;  /* 0x000000524828723c */ /* 0x040fe20000041828 */
[----:B------:R-:W-:Y:S07]  /*2700*/  LDSM.16.M88.4 R80, [R172+0x5000] ;  /* 0x00500000ac50783b */ /* 0x000fee0000000200 */
[C---:B---3--:R-:W-:Y:S08]  /*2710*/  HMMA.16816.F32.BF16 R20, R72.reuse, R76, R20 ;  /* 0x0000004c4814723c */ /* 0x048ff00000041814 */
[C---:B------:R-:W-:Y:S01]  /*2720*/  HMMA.16816.F32.BF16 R16, R72.reuse, R78, R16 ;  /* 0x0000004e4810723c */ /* 0x040fe20000041810 */
[----:B------:R-:W-:Y:S07]  /*2730*/  LDSM.16.M88.4 R76, [R172+0x5c00] ;  /* 0x005c0000ac4c783b */ /* 0x000fee0000000200 */
[C---:B------:R-:W-:Y:S08]  /*2740*/  HMMA.16816.F32.BF16 R112, R72.reuse, R84, R112 ;  /* 0x000000544870723c */ /* 0x040ff00000041870 */
[----:B------:R-:W-:Y:S01]  /*2750*/  HMMA.16816.F32.BF16 R108, R72, R86, R108 ;  /* 0x00000056486c723c */ /* 0x000fe2000004186c */
[----:B------:R-:W3:Y:S04]  /*2760*/  LDSM.16.M88.4 R72, [R172+0x6000] ;  /* 0x00600000ac48783b */ /* 0x000ee80000000200 */
[----:B------:R-:W-:Y:S03]  /*2770*/  LDSM.16.M88.4 R84, [R169+0x5000] ;  /* 0x00500000a954783b */ /* 0x000fe60000000200 */
[C---:B-1----:R-:W-:Y:S08]  /*2780*/  HMMA.16816.F32.BF16 R60, R88.reuse, R12, R60 ;  /* 0x0000000c583c723c */ /* 0x042ff0000004183c */
[C---:B------:R-:W-:Y:S01]  /*2790*/  HMMA.16816.F32.BF16 R56, R88.reuse, R14, R56 ;  /* 0x0000000e5838723c */ /* 0x040fe20000041838 */
[----:B------:R-:W1:Y:S07]  /*27a0*/  LDSM.16.M88.4 R12, [R172+0x6400] ;  /* 0x00640000ac0c783b */ /* 0x000e6e0000000200 */
[C---:B--2---:R-:W-:Y:S08]  /*27b0*/  HMMA.16816.F32.BF16 R52, R88.reuse, R8, R52 ;  /* 0x000000085834723c */ /* 0x044ff00000041834 */
[C---:B------:R-:W-:Y:S01]  /*27c0*/  HMMA.16816.F32.BF16 R48, R88.reuse, R10, R48 ;  /* 0x0000000a5830723c */ /* 0x040fe20000041830 */
[----:B------:R-:W2:Y:S07]  /*27d0*/  LDSM.16.M88.4 R8, [R172+0x6800] ;  /* 0x00680000ac08783b */ /* 0x000eae0000000200 */
[C---:B---3--:R-:W-:Y:S08]  /*27e0*/  HMMA.16816.F32.BF16 R36, R88.reuse, R72, R36 ;  /* 0x000000485824723c */ /* 0x048ff00000041824 */
        /* <DEDUP_REMOVED lines=10> */
[----:B------:R-:W4:Y:S07]  /*2890*/  LDSM.16.M88.4 R80, [R169+0x5400] ;  /* 0x00540000a950783b */ /* 0x000f2e0000000200 */
[C---:B------:R-:W-:Y:S08]  /*28a0*/  HMMA.16816.F32.BF16 R44, R88.reuse, R76, R44 ;  /* 0x0000004c582c723c */ /* 0x040ff0000004182c */
[C---:B------:R-:W-:Y:S01]  /*28b0*/  HMMA.16816.F32.BF16 R40, R88.reuse, R78, R40 ;  /* 0x0000004e5828723c */ /* 0x040fe20000041828 */
[----:B------:R-:W5:Y:S07]  /*28c0*/  LDSM.16.M88.4 R76, [R169+0x5800] ;  /* 0x00580000a94c783b */ /* 0x000f6e0000000200 */
[----:B------:R-:W-:Y:S08]  /*28d0*/  HMMA.16816.F32.BF16 R112, R88, R92, R112 ;  /* 0x0000005c5870723c */ /* 0x000ff00000041870 */
[C---:B---3--:R-:W-:Y:S08]  /*28e0*/  HMMA.16816.F32.BF16 R44, R120.reuse, R72, R44 ;  /* 0x00000048782c723c */ /* 0x048ff0000004182c */
[----:B------:R-:W-:Y:S01]  /*28f0*/  HMMA.16816.F32.BF16 R40, R120, R74, R40 ;  /* 0x0000004a7828723c */ /* 0x000fe20000041828 */
[----:B------:R-:W3:Y:S07]  /*2900*/  LDSM.16.M88.4 R72, [R172+0x8c00] ;  /* 0x008c0000ac48783b */ /* 0x000eee0000000200 */
[----:B------:R-:W-:Y:S01]  /*2910*/  HMMA.16816.F32.BF16 R108, R88, R94, R108 ;  /* 0x0000005e586c723c */ /* 0x000fe2000004186c */
[----:B------:R-:W-:Y:S01]  /*2920*/  LDSM.16.M88.4 R92, [R172+0x7800] ;  /* 0x00780000ac5c783b */ /* 0x000fe20000000200 */
[----:B------:R-:W-:-:S03]  /*2930*/  IMAD.SHL.U32 R0, R0, 0x2, RZ ;  /* 0x0000000200007824 */ /* 0x000fc600078e00ff */
[----:B------:R-:W-:Y:S03]  /*2940*/  LDSM.16.M88.4 R88, [R172+0x7c00] ;  /* 0x007c0000ac58783b */ /* 0x000fe60000000200 */
[C---:B-1----:R-:W-:Y:S08]  /*2950*/  HMMA.16816.F32.BF16 R36, R120.reuse, R12, R36 ;  /* 0x0000000c7824723c */ /* 0x042ff00000041824 */
[C---:B------:R-:W-:Y:S01]  /*2960*/  HMMA.16816.F32.BF16 R32, R120.reuse, R14, R32 ;  /* 0x0000000e7820723c */ /* 0x040fe20000041820 */
[----:B------:R-:W-:Y:S07]  /*2970*/  LDSM.16.M88.4 R12, [R171+0x2000] ;  /* 0x00200000ab0c783b */ /* 0x000fee0000000200 */
[C---:B--2---:R-:W-:Y:S08]  /*2980*/  HMMA.16816.F32.BF16 R28, R120.reuse, R8, R28 ;  /* 0x00000008781c723c */ /* 0x044ff0000004181c */
[C---:B------:R-:W-:Y:S01]  /*2990*/  HMMA.16816.F32.BF16 R24, R120.reuse, R10, R24 ;  /* 0x0000000a7818723c */ /* 0x040fe20000041818 */
[----:B------:R-:W1:Y:S07]  /*29a0*/  LDSM.16.M88.4 R8, [R169+0x7000] ;  /* 0x00700000a908783b */ /* 0x000e6e0000000200 */
[C---:B------:R-:W-:Y:S08]  /*29b0*/  HMMA.16816.F32.BF16 R68, R120.reuse, R84, R68 ;  /* 0x000000547844723c */ /* 0x040ff00000041844 */
[C---:B------:R-:W-:Y:S08]  /*29c0*/  HMMA.16816.F32.BF16 R64, R120.reuse, R86, R64 ;  /* 0x000000567840723c */ /* 0x040ff00000041840 */
[C---:B----4-:R-:W-:Y:S08]  /*29d0*/  HMMA.16816.F32.BF16 R60, R120.reuse, R80, R60 ;  /* 0x00000050783c723c */ /* 0x050ff0000004183c */
[C---:B------:R-:W-:Y:S01]  /*29e0*/  HMMA.16816.F32.BF16 R56, R120.reuse, R82, R56 ;  /* 0x000000527838723c */ /* 0x040fe20000041838 */
[----:B------:R-:W-:Y:S07]  /*29f0*/  LDSM.16.M88.4 R80, [R172+0x8400] ;  /* 0x00840000ac50783b */ /* 0x000fee0000000200 */
[C---:B-----5:R-:W-:Y:S08]  /*2a00*/  HMMA.16816.F32.BF16 R52, R120.reuse, R76, R52 ;  /* 0x0000004c7834723c */ /* 0x060ff00000041834 */
[C---:B------:R-:W-:Y:S01]  /*2a10*/  HMMA.16816.F32.BF16 R48, R120.reuse, R78, R48 ;  /* 0x0000004e7830723c */ /* 0x040fe20000041830 */
[----:B------:R-:W2:Y:S07]  /*2a20*/  LDSM.16.M88.4 R76, [R172+0x8800] ;  /* 0x00880000ac4c783b */ /* 0x000eae0000000200 */
[C---:B------:R-:W-:Y:S08]  /*2a30*/  HMMA.16816.F32.BF16 R112, R120.reuse, R116, R112 ;  /* 0x000000747870723c */ /* 0x040ff00000041870 */
[----:B------:R-:W-:Y:S01]  /*2a40*/  HMMA.16816.F32.BF16 R108, R120, R118, R108 ;  /* 0x00000076786c723c */ /* 0x000fe2000004186c */
[----:B------:R-:W-:Y:S01]  /*2a50*/  LOP3.LUT R0, R0, 0x6, RZ, 0xc0, !PT ;  /* 0x0000000600007812 */ /* 0x000fe200078ec0ff */
[----:B------:R-:W-:Y:S06]  /*2a60*/  LDSM.16.M88.4 R84, [R172+0x8000] ;  /* 0x00800000ac54783b */ /* 0x000fec0000000200 */
[C---:B------:R-:W-:Y:S08]  /*2a70*/  HMMA.16816.F32.BF16 R68, R104.reuse, R100, R68 ;  /* 0x000000646844723c */ /* 0x040ff00000041844 */
[----:B------:R-:W-:Y:S01]  /*2a80*/  HMMA.16816.F32.BF16 R64, R104, R102, R64 ;  /* 0x000000666840723c */ /* 0x000fe20000041840 */
[----:B------:R-:W-:-:S07]  /*2a90*/  IMAD.IADD R101, R185, 0x1, R0 ;  /* 0x00000001b9657824 */ /* 0x000fce00078e0200 */
[C---:B------:R-:W-:Y:S08]  /*2aa0*/  HMMA.16816.F32.BF16 R60, R104.reuse, R96, R60 ;  /* 0x00000060683c723c */ /* 0x040ff0000004183c */
[----:B------:R-:W-:Y:S01]  /*2ab0*/  HMMA.16816.F32.BF16 R56, R104, R98, R56 ;  /* 0x000000626838723c */ /* 0x000fe20000041838 */
[----:B------:R-:W4:Y:S07]  /*2ac0*/  LDSM.16.M88.4 R96, [R169+0x7400] ;  /* 0x00740000a960783b */ /* 0x000f2e0000000200 */
[----:B------:R-:W-:Y:S08]  /*2ad0*/  HMMA.16816.F32.BF16 R20, R120, R124, R20 ;  /* 0x0000007c7814723c */ /* 0x000ff00000041814 */
[C---:B---3--:R-:W-:Y:S08]  /*2ae0*/  HMMA.16816.F32.BF16 R112, R104.reuse, R72, R112 ;  /* 0x000000486870723c */ /* 0x048ff00000041870 */
[----:B------:R-:W-:Y:S01]  /*2af0*/  HMMA.16816.F32.BF16 R108, R104, R74, R108 ;  /* 0x0000004a686c723c */ /* 0x000fe2000004186c */
[----:B------:R-:W3:Y:S07]  /*2b00*/  LDSM.16.M88.4 R72, [R169+0x7800] ;  /* 0x00780000a948783b */ /* 0x000eee0000000200 */
[----:B-1----:R-:W-:Y:S01]  /*2b10*/  HMMA.16816.F32.BF16 R68, R12, R8, R68 ;  /* 0x000000080c44723c */ /* 0x002fe20000041844 */
[----:B------:R-:W-:-:S07]  /*2b20*/  VIADD R9, R101, 0x8 ;  /* 0x0000000865097836 */ /* 0x000fce0000000000 */
[----:B------:R-:W-:Y:S01]  /*2b30*/  HMMA.16816.F32.BF16 R64, R12, R10, R64 ;  /* 0x0000000a0c40723c */ /* 0x000fe20000041840 */
[----:B------:R-:W-:Y:S01]  /*2b40*/  VIADD R11, R101, 0x1 ;  /* 0x00000001650b7836 */ /* 0x000fe20000000000 */
[----:B------:R-:W-:-:S04]  /*2b50*/  ISETP.GE.AND P1, PT, R9, R132, PT ;  /* 0x000000840900720c */ /* 0x000fc80003f26270 */
[----:B------:R-:W-:Y:S02]  /*2b60*/  ISETP.GE.AND P2, PT, R11, R132, PT ;  /* 0x000000840b00720c */ /* 0x000fe40003f46270 */
[----:B------:R-:W1:Y:S01]  /*2b70*/  LDSM.16.M88.4 R8, [R169+0x7c00] ;  /* 0x007c0000a908783b */ /* 0x000e620000000200 */
[----:B--2---:R-:W-:Y:S01]  /*2b80*/  HMMA.16816.F32.BF16 R20, R104, R76, R20 ;  /* 0x0000004c6814723c */ /* 0x004fe20000041814 */
[----:B------:R-:W-:-:S07]  /*2b90*/  LOP3.LUT R77, R130, 0x100, RZ, 0xc0, !PT ;  /* 0x00000100824d7812 */ /* 0x000fce00078ec0ff */
[----:B------:R-:W-:Y:S01]  /*2ba0*/  HMMA.16816.F32.BF16 R52, R104, R92, R52 ;  /* 0x0000005c6834723c */ /* 0x000fe20000041834 */
[----:B------:R-:W-:Y:S01]  /*2bb0*/  LOP3.LUT R130, R77, 0x20, R130, 0xf8, !PT ;  /* 0x000000204d827812 */ /* 0x000fe200078ef882 */
[C---:B------:R-:W-:Y:S01]  /*2bc0*/  VIADD R77, R101.reuse, 0x9 ;  /* 0x00000009654d7836 */ /* 0x040fe20000000000 */
[----:B------:R-:W-:-:S05]  /*2bd0*/  ISETP.GE.AND P3, PT, R101, R132, PT ;  /* 0x000000846500720c */ /* 0x000fca0003f66270 */
[----:B------:R-:W-:Y:S01]  /*2be0*/  HMMA.16816.F32.BF16 R16, R120, R126, R16 ;  /* 0x0000007e7810723c */ /* 0x000fe20000041810 */
[----:B------:R-:W-:Y:S01]  /*2bf0*/  ISETP.GE.AND P0, PT, R77, R132, PT ;  /* 0x000000844d00720c */ /* 0x000fe20003f06270 */
[----:B------:R-:W-:-:S06]  /*2c00*/  VIADD R77, R101, 0x18 ;  /* 0x00000018654d7836 */ /* 0x000fcc0000000000 */
[----:B------:R-:W-:Y:S01]  /*2c10*/  HMMA.16816.F32.BF16 R28, R104, R80, R28 ;  /* 0x00000050681c723c */ /* 0x000fe2000004181c */
[----:B------:R-:W-:-:S07]  /*2c20*/  VIADD R81, R101, 0x10 ;  /* 0x0000001065517836 */ /* 0x000fce0000000000 */
[----:B------:R-:W-:Y:S01]  /*2c30*/  HMMA.16816.F32.BF16 R44, R104, R88, R44 ;  /* 0x00000058682c723c */ /* 0x000fe2000004182c */
[----:B------:R-:W-:Y:S02]  /*2c40*/  ISETP.GE.AND P6, PT, R81, R132, PT ;  /* 0x000000845100720c */ /* 0x000fe40003fc6270 */
[----:B------:R-:W-:Y:S02]  /*2c50*/  FSEL R81, R68, -INF , !P3 ;  /* 0xff80000044517808 */ /* 0x000fe40005800000 */
[----:B------:R-:W-:-:S03]  /*2c60*/  FSEL R89, R71, -INF , !P2 ;  /* 0xff80000047597808 */ /* 0x000fc60005000000 */
[----:B------:R-:W-:Y:S01]  /*2c70*/  HMMA.16816.F32.BF16 R48, R104, R94, R48 ;  /* 0x0000005e6830723c */ /* 0x000fe20000041830 */
[----:B------:R-:W-:Y:S02]  /*2c80*/  FSEL R95, R70, -INF , !P3 ;  /* 0xff800000465f7808 */ /* 0x000fe40005800000 */
[----:B------:R-:W-:Y:S01]  /*2c90*/  ISETP.GE.AND P4, PT, R77, R132, PT ;  /* 0x000000844d00720c */ /* 0x000fe20003f86270 */
[----:B------:R-:W-:-:S04]  /*2ca0*/  VIADD R77, R101, 0x19 ;  /* 0x00000019654d7836 */ /* 0x000fc80000000000 */
[----:B------:R-:W-:Y:S01]  /*2cb0*/  HMMA.16816.F32.BF16 R24, R104, R82, R24 ;  /* 0x000000526818723c */ /* 0x000fe20000041818 */
[----:B------:R-:W-:Y:S02]  /*2cc0*/  FSEL R83, R69, -INF , !P2 ;  /* 0xff80000045537808 */ /* 0x000fe40005000000 */
[----:B------:R-:W2:Y:S05]  /*2cd0*/  LDSM.16.M88.4 R68, [R169+0x8000] ;  /* 0x00800000a944783b */ /* 0x000eaa0000000200 */
[----:B----4-:R-:W-:Y:S01]  /*2ce0*/  HMMA.16816.F32.BF16 R56, R12, R98, R56 ;  /* 0x000000620c38723c */ /* 0x010fe20000041838 */
[----:B------:R-:W-:-:S07]  /*2cf0*/  ISETP.GE.AND P3, PT, R77, R132, PT ;  /* 0x000000844d00720c */ /* 0x000fce0003f66270 */
[----:B------:R-:W-:Y:S01]  /*2d00*/  HMMA.16816.F32.BF16 R60, R12, R96, R60 ;  /* 0x000000600c3c723c */ /* 0x000fe2000004183c */
[----:B------:R-:W-:-:S07]  /*2d10*/  VIADD R77, R101, 0x20 ;  /* 0x00000020654d7836 */ /* 0x000fce0000000000 */
[----:B------:R-:W-:Y:S08]  /*2d20*/  HMMA.16816.F32.BF16 R40, R104, R90, R40 ;  /* 0x0000005a6828723c */ /* 0x000ff00000041828 */
[----:B---3--:R-:W-:Y:S01]  /*2d30*/  HMMA.16816.F32.BF16 R52, R12, R72, R52 ;  /* 0x000000480c34723c */ /* 0x008fe20000041834 */
[----:B------:R-:W-:Y:S01]  /*2d40*/  VIADD R73, R101, 0x21 ;  /* 0x0000002165497836 */ /* 0x000fe20000000000 */
[----:B------:R-:W-:Y:S01]  /*2d50*/  ISETP.GE.AND P2, PT, R77, R132, PT ;  /* 0x000000844d00720c */ /* 0x000fe20003f46270 */
[----:B------:R-:W-:-:S05]  /*2d60*/  VIADD R77, R101, 0x28 ;  /* 0x00000028654d7836 */ /* 0x000fca0000000000 */
[----:B------:R-:W-:Y:S01]  /*2d70*/  HMMA.16816.F32.BF16 R16, R104, R78, R16 ;  /* 0x0000004e6810723c */ /* 0x000fe20000041810 */
[----:B------:R-:W-:Y:S01]  /*2d80*/  VIADD R79, R101, 0x11 ;  /* 0x00000011654f7836 */ /* 0x000fe20000000000 */
[----:B------:R-:W-:Y:S02]  /*2d90*/  FSEL R76, R66, -INF , !P1 ;  /* 0xff800000424c7808 */ /* 0x000fe40004800000 */
[----:B------:R-:W-:-:S04]  /*2da0*/  FSEL R72, R64, -INF , !P1 ;  /* 0xff80000040487808 */ /* 0x000fc80004800000 */
[----:B-1----:R-:W-:Y:S01]  /*2db0*/  HMMA.16816.F32.BF16 R44, R12, R8, R44 ;  /* 0x000000080c2c723c */ /* 0x002fe2000004182c */
[----:B------:R-:W-:Y:S01]  /*2dc0*/  VIADD R9, R101, 0x38 ;  /* 0x0000003865097836 */ /* 0x000fe20000000000 */
[-C--:B------:R-:W-:Y:S02]  /*2dd0*/  ISETP.GE.AND P5, PT, R79, R132.reuse, PT ;  /* 0x000000844f00720c */ /* 0x080fe40003fa6270 */
[----:B------:R-:W-:Y:S02]  /*2de0*/  ISETP.GE.AND P1, PT, R73, R132, PT ;  /* 0x000000844900720c */ /* 0x000fe40003f26270 */
[----:B------:R-:W-:Y:S02]  /*2df0*/  FSEL R99, R67, -INF , !P0 ;  /* 0xff80000043637808 */ /* 0x000fe40004000000 */
[----:B------:R-:W-:Y:S01]  /*2e00*/  FSEL R73, R65, -INF , !P0 ;  /* 0xff80000041497808 */ /* 0x000fe20004000000 */
[----:B------:R-:W-:Y:S01]  /*2e10*/  HMMA.16816.F32.BF16 R32, R104, R86, R32 ;  /* 0x000000566820723c */ /* 0x000fe20000041820 */
[----:B------:R-:W-:-:S02]  /*2e20*/  FSEL R79, R59, -INF , !P3 ;  /* 0xff8000003b4f7808 */ /* 0x000fc40005800000 */
[----:B------:R-:W-:Y:S02]  /*2e30*/  FSEL R93, R57, -INF , !P3 ;  /* 0xff800000395d7808 */ /* 0x000fe40005800000 */
[-C--:B------:R-:W-:Y:S02]  /*2e40*/  ISETP.GE.AND P0, PT, R77, R132.reuse, PT ;  /* 0x000000844d00720c */ /* 0x080fe40003f06270 */
[----:B------:R-:W-:Y:S01]  /*2e50*/  ISETP.GE.AND P3, PT, R9, R132, PT ;  /* 0x000000840900720c */ /* 0x000fe20003f66270 */
[----:B------:R-:W-:Y:S01]  /*2e60*/  HMMA.16816.F32.BF16 R36, R104, R84, R36 ;  /* 0x000000546824723c */ /* 0x000fe20000041824 */
[----:B------:R-:W-:Y:S01]  /*2e70*/  FSEL R97, R62, -INF , !P6 ;  /* 0xff8000003e617808 */ /* 0x000fe20007000000 */
[----:B------:R-:W-:Y:S01]  /*2e80*/  VIADD R9, R101, 0x39 ;  /* 0x0000003965097836 */ /* 0x000fe20000000000 */
[----:B------:R-:W-:Y:S02]  /*2e90*/  FSEL R87, R60, -INF , !P6 ;  /* 0xff8000003c577808 */ /* 0x000fe40007000000 */
[----:B------:R-:W-:-:S02]  /*2ea0*/  FSEL R91, R63, -INF , !P5 ;  /* 0xff8000003f5b7808 */ /* 0x000fc40006800000 */
[----:B------:R-:W-:Y:S02]  /*2eb0*/  FSEL R77, R61, -INF , !P5 ;  /* 0xff8000003d4d7808 */ /* 0x000fe40006800000 */
[----:B------:R-:W1:Y:S01]  /*2ec0*/  LDSM.16.M88.4 R60, [R169+0x8400] ;  /* 0x00840000a93c783b */ /* 0x000e620000000200 */
[----:B------:R-:W-:Y:S01]  /*2ed0*/  FSEL R195, R54, -INF , !P2 ;  /* 0xff80000036c37808 */ /* 0x000fe20005000000 */
[C---:B------:R-:W-:Y:S01]  /*2ee0*/  HMMA.16816.F32.BF16 R40, R12.reuse, R10, R40 ;  /* 0x0000000a0c28723c */ /* 0x040fe20000041828 */
[----:B------:R-:W-:Y:S02]  /*2ef0*/  FSEL R179, R52, -INF , !P2 ;  /* 0xff80000034b37808 */ /* 0x000fe40005000000 */
[----:B------:R-:W-:Y:S02]  /*2f00*/  ISETP.GE.AND P2, PT, R9, R132, PT ;  /* 0x000000840900720c */ /* 0x000fe40003f46270 */
[----:B------:R-:W3:Y:S04]  /*2f10*/  LDSM.16.M88.4 R8, [R169+0x8800] ;  /* 0x00880000a908783b */ /* 0x000ee80000000200 */
[C---:B--2---:R-:W-:Y:S08]  /*2f20*/  HMMA.16816.F32.BF16 R36, R12.reuse, R68, R36 ;  /* 0x000000440c24723c */ /* 0x044ff00000041824 */
[C---:B------:R-:W-:Y:S01]  /*2f30*/  HMMA.16816.F32.BF16 R68, R12.reuse, R70, R32 ;  /* 0x000000460c44723c */ /* 0x040fe20000041820 */
[----:B------:R-:W2:Y:S07]  /*2f40*/  LDSM.16.M88.4 R32, [R169+0x8c00] ;  /* 0x008c0000a920783b */ /* 0x000eae0000000200 */
[----:B------:R-:W-:Y:S01]  /*2f50*/  HMMA.16816.F32.BF16 R48, R12, R74, R48 ;  /* 0x0000004a0c30723c */ /* 0x000fe20000041830 */
[----:B------:R-:W-:Y:S01]  /*2f60*/  VIADD R65, R101, 0x29 ;  /* 0x0000002965417836 */ /* 0x000fe20000000000 */
[----:B------:R-:W-:-:S02]  /*2f70*/  FSEL R103, R58, -INF , !P4 ;  /* 0xff8000003a677808 */ /* 0x000fc40006000000 */
[----:B------:R-:W-:Y:S01]  /*2f80*/  FSEL R197, R55, -INF , !P1 ;  /* 0xff80000037c57808 */ /* 0x000fe20004800000 */
[----:B------:R-:W-:Y:S01]  /*2f90*/  VIADD R57, R101, 0x40 ;  /* 0x0000004065397836 */ /* 0x000fe20000000000 */
[-C--:B------:R-:W-:Y:S01]  /*2fa0*/  ISETP.GE.AND P6, PT, R65, R132.reuse, PT ;  /* 0x000000844100720c */ /* 0x080fe20003fc6270 */
[----:B------:R-:W-:Y:S01]  /*2fb0*/  VIADD R65, R101, 0x30 ;  /* 0x0000003065417836 */ /* 0x000fe20000000000 */
[----:B-1----:R-:W-:Y:S04]  /*2fc0*/  HMMA.16816.F32.BF16 R28, R12, R60, R28 ;  /* 0x0000003c0c1c723c */ /* 0x002fe8000004181c */
[----:B------:R-:W-:Y:S01]  /*2fd0*/  ISETP.GE.AND P5, PT, R65, R132, PT ;  /* 0x000000844100720c */ /* 0x000fe20003fa6270 */
[----:B------:R-:W-:Y:S01]  /*2fe0*/  VIADD R65, R101, 0x31 ;  /* 0x0000003165417836 */ /* 0x000fe20000000000 */
[----:B------:R-:W-:Y:S01]  /*2ff0*/  FSEL R85, R56, -INF , !P4 ;  /* 0xff80000038557808 */ /* 0x000fe20006000000 */
[----:B------:R-:W-:-:S04]  /*3000*/  DEPBAR.LE SB0, 0x0 ;  /* 0x000080000000791a */ /* 0x000fc80000000000 */
[----:B------:R-:W-:Y:S01]  /*3010*/  FSEL R189, R49, -INF , !P6 ;  /* 0xff80000031bd7808 */ /* 0x000fe20007000000 */
[----:B------:R-:W-:Y:S01]  /*3020*/  VIADD R49, R101, 0x49 ;  /* 0x0000004965317836 */ /* 0x000fe20000000000 */
[C---:B---3--:R-:W-:Y:S01]  /*3030*/  HMMA.16816.F32.BF16 R16, R12.reuse, R10, R16 ;  /* 0x0000000a0c10723c */ /* 0x048fe20000041810 */
[----:B------:R-:W-:Y:S02]  /*3040*/  FSEL R117, R46, -INF , !P5 ;  /* 0xff8000002e757808 */ /* 0x000fe40006800000 */
[----:B------:R-:W-:Y:S02]  /*3050*/  FSEL R155, R44, -INF , !P5 ;  /* 0xff8000002c9b7808 */ /* 0x000fe40006800000 */
[-C--:B------:R-:W-:Y:S01]  /*3060*/  ISETP.GE.AND P5, PT, R49, R132.reuse, PT ;  /* 0x000000843100720c */ /* 0x080fe20003fa6270 */
[----:B------:R-:W-:Y:S01]  /*3070*/  VIADD R49, R101, 0x50 ;  /* 0x0000005065317836 */ /* 0x000fe20000000000 */
[----:B------:R-:W-:Y:S01]  /*3080*/  ISETP.GE.AND P4, PT, R65, R132, PT ;  /* 0x000000844100720c */ /* 0x000fe20003f86270 */
[----:B------:R-:W-:Y:S01]  /*3090*/  VIADD R11, R101, 0x69 ;  /* 0x00000069650b7836 */ /* 0x000fe20000000000 */
[----:B------:R-:W-:Y:S02]  /*30a0*/  HMMA.16816.F32.BF16 R24, R12, R62, R24 ;  /* 0x0000003e0c18723c */ /* 0x000fe40000041818 */
[----:B------:R-:W-:-:S02]  /*30b0*/  FSEL R159, R47, -INF , !P4 ;  /* 0xff8000002f9f7808 */ /* 0x000fc40006000000 */
[----:B------:R-:W-:Y:S02]  /*30c0*/  FSEL R119, R45, -INF , !P4 ;  /* 0xff8000002d777808 */ /* 0x000fe40006000000 */
[-C--:B------:R-:W-:Y:S02]  /*30d0*/  ISETP.GE.AND P4, PT, R49, R132.reuse, PT ;  /* 0x000000843100720c */ /* 0x080fe40003f86270 */
[----:B------:R-:W-:Y:S01]  /*30e0*/  HMMA.16816.F32.BF16 R20, R12, R8, R20 ;  /* 0x000000080c14723c */ /* 0x000fe20000041814 */
[C---:B------:R-:W-:Y:S01]  /*30f0*/  VIADD R9, R101.reuse, 0x68 ;  /* 0x0000006865097836 */ /* 0x040fe20000000000 */
[----:B------:R-:W-:Y:S01]  /*3100*/  FSEL R133, R30, -INF , !P4 ;  /* 0xff8000001e857808 */ /* 0x000fe20006000000 */
[C---:B------:R-:W-:Y:S01]  /*3110*/  VIADD R47, R101.reuse, 0x51 ;  /* 0x00000051652f7836 */ /* 0x040fe20000000000 */
[----:B------:R-:W-:Y:S01]  /*3120*/  FSEL R131, R28, -INF , !P4 ;  /* 0xff8000001c837808 */ /* 0x000fe20006000000 */
[----:B------:R-:W-:Y:S01]  /*3130*/  VIADD R55, R101, 0x41 ;  /* 0x0000004165377836 */ /* 0x000fe20000000000 */
[----:B------:R-:W-:-:S02]  /*3140*/  ISETP.GE.AND P4, PT, R11, R132, PT ;  /* 0x000000840b00720c */ /* 0x000fc40003f86270 */
[----:B--2---:R-:W-:Y:S01]  /*3150*/  HMMA.16816.F32.BF16 R112, R12, R32, R112 ;  /* 0x000000200c70723c */ /* 0x004fe20000041870 */
[----:B------:R-:W-:Y:S02]  /*3160*/  FSEL R137, R71, -INF , !P5 ;  /* 0xff80000047897808 */ /* 0x000fe40006800000 */
[----:B------:R-:W-:Y:S02]  /*3170*/  FSEL R135, R69, -INF , !P5 ;  /* 0xff80000045877808 */ /* 0x000fe40006800000 */
[----:B------:R-:W-:-:S03]  /*3180*/  FSEL R199, R50, -INF , !P0 ;  /* 0xff80000032c77808 */ /* 0x000fc60004000000 */
[----:B------:R-:W-:Y:S01]  /*3190*/  HMMA.16816.F32.BF16 R108, R12, R34, R108 ;  /* 0x000000220c6c723c */ /* 0x000fe2000004186c */
[----:B------:R-:W-:Y:S02]  /*31a0*/  FSEL R161, R42, -INF , !P3 ;  /* 0xff8000002aa17808 */ /* 0x000fe40005800000 */
[----:B------:R-:W-:Y:S02]  /*31b0*/  FSEL R153, R40, -INF , !P3 ;  /* 0xff80000028997808 */ /* 0x000fe40005800000 */
[-C--:B------:R-:W-:Y:S01]  /*31c0*/  ISETP.GE.AND P5, PT, R9, R132.reuse, PT ;  /* 0x000000840900720c */ /* 0x080fe20003fa6270 */
[----:B------:R-:W-:Y:S01]  /*31d0*/  VIADD R9, R101, 0x70 ;  /* 0x0000007065097836 */ /* 0x000fe20000000000 */
[----:B------:R-:W-:Y:S02]  /*31e0*/  FSEL R167, R48, -INF , !P0 ;  /* 0xff80000030a77808 */ /* 0x000fe40004000000 */
[----:B------:R-:W-:Y:S02]  /*31f0*/  ISETP.GE.AND P3, PT, R47, R132, PT ;  /* 0x000000842f00720c */ /* 0x000fe40003f66270 */
[----:B------:R-:W-:-:S02]  /*3200*/  FSEL R65, R19, -INF , !P4 ;  /* 0xff80000013417808 */ /* 0x000fc40006000000 */
[----:B------:R-:W-:Y:S01]  /*3210*/  FSEL R50, R17, -INF , !P4 ;  /* 0xff80000011327808 */ /* 0x000fe20006000000 */
[----:B------:R-:W-:Y:S01]  /*3220*/  VIADD R45, R101, 0x58 ;  /* 0x00000058652d7836 */ /* 0x000fe20000000000 */
[----:B------:R-:W-:Y:S01]  /*3230*/  FSEL R163, R53, -INF , !P1 ;  /* 0xff80000035a37808 */ /* 0x000fe20004800000 */
[----:B------:R-:W-:Y:S01]  /*3240*/  VIADD R53, R101, 0x48 ;  /* 0x0000004865357836 */ /* 0x000fe20000000000 */
[----:B------:R-:W-:Y:S02]  /*3250*/  ISETP.GE.AND P0, PT, R55, R132, PT ;  /* 0x000000843700720c */ /* 0x000fe40003f06270 */
[----:B------:R-:W-:Y:S01]  /*3260*/  FSEL R151, R43, -INF , !P2 ;  /* 0xff8000002b977808 */ /* 0x000fe20005000000 */
[----:B------:R-:W-:Y:S01]  /*3270*/  VIADD R43, R101, 0x59 ;  /* 0x00000059652b7836 */ /* 0x000fe20000000000 */
[----:B------:R-:W-:Y:S01]  /*3280*/  FSEL R157, R41, -INF , !P2 ;  /* 0xff800000299d7808 */ /* 0x000fe20005000000 */
[----:B------:R-:W-:Y:S01]  /*3290*/  VIADD R41, R101, 0x60 ;  /* 0x0000006065297836 */ /* 0x000fe20000000000 */
[----:B------:R-:W-:-:S02]  /*32a0*/  ISETP.NE.AND P4, PT, R6, 0x1, PT ;  /* 0x000000010600780c */ /* 0x000fc40003f85270 */
[-C--:B------:R-:W-:Y:S02]  /*32b0*/  ISETP.GE.AND P1, PT, R57, R132.reuse, PT ;  /* 0x000000843900720c */ /* 0x080fe40003f26270 */
[----:B------:R-:W-:Y:S02]  /*32c0*/  FSEL R127, R31, -INF , !P3 ;  /* 0xff8000001f7f7808 */ /* 0x000fe40005800000 */
[----:B------:R-:W-:Y:S01]  /*32d0*/  FSEL R125, R29, -INF , !P3 ;  /* 0xff8000001d7d7808 */ /* 0x000fe20005800000 */
[----:B------:R-:W-:Y:S01]  /*32e0*/  VIADD R11, R101, 0x71 ;  /* 0x00000071650b7836 */ /* 0x000fe20000000000 */
[----:B------:R-:W-:Y:S01]  /*32f0*/  FSEL R141, R37, -INF , !P0 ;  /* 0xff800000258d7808 */ /* 0x000fe20004000000 */
[----:B------:R-:W-:Y:S01]  /*3300*/  VIADD R37, R101, 0x61 ;  /* 0x0000006165257836 */ /* 0x000fe20000000000 */
[----:B------:R-:W-:Y:S01]  /*3310*/  ISETP.GE.AND P3, PT, R9, R132, PT ;  /* 0x000000840900720c */ /* 0x000fe20003f66270 */
[----:B------:R-:W-:Y:S01]  /*3320*/  VIADD R9, R101, 0x78 ;  /* 0x0000007865097836 */ /* 0x000fe20000000000 */
[----:B------:R-:W-:Y:S01]  /*3330*/  FSEL R165, R51, -INF , !P6 ;  /* 0xff80000033a57808 */ /* 0x000fe20007000000 */
[----:B------:R-:W-:Y:S01]  /*3340*/  VIADD R101, R101, 0x79 ;  /* 0x0000007965657836 */ /* 0x000fe20000000000 */
[----:B------:R-:W-:-:S02]  /*3350*/  FSEL R147, R38, -INF , !P1 ;  /* 0xff80000026937808 */ /* 0x000fc40004800000 */
[----:B------:R-:W-:Y:S02]  /*3360*/  FSEL R145, R36, -INF , !P1 ;  /* 0xff80000024917808 */ /* 0x000fe40004800000 */
[----:B------:R-:W-:Y:S02]  /*3370*/  FSEL R143, R39, -INF , !P0 ;  /* 0xff800000278f7808 */ /* 0x000fe40004000000 */
[-C--:B------:R-:W-:Y:S02]  /*3380*/  ISETP.GE.AND P6, PT, R53, R132.reuse, PT ;  /* 0x000000843500720c */ /* 0x080fe40003fc6270 */
[-C--:B------:R-:W-:Y:S02]  /*3390*/  ISETP.GE.AND P2, PT, R45, R132.reuse, PT ;  /* 0x000000842d00720c */ /* 0x080fe40003f46270 */
[-C--:B------:R-:W-:Y:S02]  /*33a0*/  ISETP.GE.AND P1, PT, R43, R132.reuse, PT ;  /* 0x000000842b00720c */ /* 0x080fe40003f26270 */
[----:B------:R-:W-:-:S02]  /*33b0*/  ISETP.GE.AND P0, PT, R41, R132, PT ;  /* 0x000000842900720c */ /* 0x000fc40003f06270 */
[----:B------:R-:W-:Y:S02]  /*33c0*/  FSEL R149, R70, -INF , !P6 ;  /* 0xff80000046957808 */ /* 0x000fe40007000000 */
[----:B------:R-:W-:Y:S02]  /*33d0*/  FSEL R139, R68, -INF , !P6 ;  /* 0xff800000448b7808 */ /* 0x000fe40007000000 */
[----:B------:R-:W-:Y:S02]  /*33e0*/  FSEL R123, R26, -INF , !P2 ;  /* 0xff8000001a7b7808 */ /* 0x000fe40005000000 */
[----:B------:R-:W-:Y:S02]  /*33f0*/  FSEL R121, R24, -INF , !P2 ;  /* 0xff80000018797808 */ /* 0x000fe40005000000 */
[----:B------:R-:W-:Y:S02]  /*3400*/  FSEL R56, R27, -INF , !P1 ;  /* 0xff8000001b387808 */ /* 0x000fe40004800000 */
[----:B------:R-:W-:-:S02]  /*3410*/  FSEL R55, R25, -INF , !P1 ;  /* 0xff80000019377808 */ /* 0x000fc40004800000 */
[----:B------:R-:W-:Y:S02]  /*3420*/  FSEL R57, R22, -INF , !P0 ;  /* 0xff80000016397808 */ /* 0x000fe40004000000 */
[----:B------:R-:W-:Y:S01]  /*3430*/  FSEL R45, R20, -INF , !P0 ;  /* 0xff800000142d7808 */ /* 0x000fe20004000000 */
[----:B------:R-:W-:Y:S01]  /*3440*/  BSSY.RECONVERGENT B1, `(.L_x_443) ;  /* 0x0000078000017945 */ /* 0x000fe20003800200 */
[-C--:B------:R-:W-:Y:S02]  /*3450*/  ISETP.GE.AND P6, PT, R37, R132.reuse, PT ;  /* 0x000000842500720c */ /* 0x080fe40003fc6270 */
[-C--:B------:R-:W-:Y:S02]  /*3460*/  ISETP.GE.AND P2, PT, R11, R132.reuse, PT ;  /* 0x000000840b00720c */ /* 0x080fe40003f46270 */
[-C--:B------:R-:W-:Y:S02]  /*3470*/  ISETP.GE.AND P1, PT, R9, R132.reuse, PT ;  /* 0x000000840900720c */ /* 0x080fe40003f26270 */
[----:B------:R-:W-:-:S02]  /*3480*/  ISETP.GE.AND P0, PT, R101, R132, PT ;  /* 0x000000846500720c */ /* 0x000fc40003f06270 */
[----:B------:R-:W-:Y:S02]  /*3490*/  LOP3.LUT R7, R130, R7, RZ, 0xfc, !PT ;  /* 0x0000000782077212 */ /* 0x000fe400078efcff */
[----:B------:R-:W-:Y:S02]  /*34a0*/  FSEL R67, R23, -INF , !P6 ;  /* 0xff80000017437808 */ /* 0x000fe40007000000 */
[----:B------:R-:W-:Y:S02]  /*34b0*/  FSEL R52, R21, -INF , !P6 ;  /* 0xff80000015347808 */ /* 0x000fe40007000000 */
[----:B------:R-:W-:Y:S02]  /*34c0*/  FSEL R118, R18, -INF , !P5 ;  /* 0xff80000012767808 */ /* 0x000fe40006800000 */
[----:B------:R-:W-:Y:S02]  /*34d0*/  FSEL R51, R16, -INF , !P5 ;  /* 0xff80000010337808 */ /* 0x000fe40006800000 */
[----:B------:R-:W-:-:S02]  /*34e0*/  FSEL R66, R114, -INF , !P3 ;  /* 0xff80000072427808 */ /* 0x000fc40005800000 */
[----:B------:R-:W-:Y:S02]  /*34f0*/  FSEL R49, R112, -INF , !P3 ;  /* 0xff80000070317808 */ /* 0x000fe40005800000 */
[----:B------:R-:W-:Y:S02]  /*3500*/  FSEL R59, R115, -INF , !P2 ;  /* 0xff800000733b7808 */ /* 0x000fe40005000000 */
[----:B------:R-:W-:Y:S02]  /*3510*/  FSEL R48, R113, -INF , !P2 ;  /* 0xff80000071307808 */ /* 0x000fe40005000000 */
[----:B------:R-:W-:Y:S02]  /*3520*/  FSEL R64, R110, -INF , !P1 ;  /* 0xff8000006e407808 */ /* 0x000fe40004800000 */
[----:B------:R-:W-:Y:S02]  /*3530*/  FSEL R47, R108, -INF , !P1 ;  /* 0xff8000006c2f7808 */ /* 0x000fe40004800000 */
[----:B------:R-:W-:-:S02]  /*3540*/  FSEL R58, R111, -INF , !P0 ;  /* 0xff8000006f3a7808 */ /* 0x000fc40004000000 */
[----:B------:R-:W-:Y:S01]  /*3550*/  FSEL R46, R109, -INF , !P0 ;  /* 0xff8000006d2e7808 */ /* 0x000fe20004000000 */
[----:B------:R-:W-:Y:S06]  /*3560*/  BAR.SYNC.DEFER_BLOCKING 0x0 ;  /* 0x0000000000007b1d */ /* 0x000fec0000010000 */
[----:B------:R-:W-:Y:S05]  /*3570*/  @!P4 BRA `(.L_x_444) ;  /* 0x000000040090c947 */ /* 0x000fea0003800000 */
[----:B------:R-:W-:Y:S01]  /*3580*/  ISETP.NE.U32.AND P0, PT, R190, RZ, PT ;  /* 0x000000ffbe00720c */ /* 0x000fe20003f05070 */
[----:B------:R-:W-:Y:S03]  /*3590*/  BSSY.RECONVERGENT B0, `(.L_x_445) ;  /* 0x0000048000007945 */ /* 0x000fe60003800200 */
[----:B------:R-:W-:-:S13]  /*35a0*/  ISETP.NE.AND.EX P0, PT, R191, RZ, PT, P0 ;  /* 0x000000ffbf00720c */ /* 0x000fda0003f05300 */
[----:B------:R-:W-:Y:S05]  /*35b0*/  @P0 BRA `(.L_x_446) ;  /* 0x0000000000240947 */ /* 0x000fea0003800000 */
[----:B------:R-:W2:Y:S01]  /*35c0*/  LD.E R0, desc[UR4][R2.64+0x38] ;  /* 0x0000380402007980 */ /* 0x000ea2000c101900 */
[----:B------:R-:W-:Y:S02]  /*35d0*/  UMOV UR6, URZ ;  /* 0x000000ff00067c82 */ /* 0x000fe40008000000 */
[----:B------:R-:W-:Y:S01]  /*35e0*/  IADD3 R9, P0, PT, RZ, -UR6, RZ ;  /* 0x80000006ff097c10 */ /* 0x000fe2000ff1e0ff */
[----:B--2---:R-:W-:-:S04]  /*35f0*/  IMAD.SHL.U32 R0, R0, 0x80, RZ ;  /* 0x0000008000007824 */ /* 0x004fc800078e00ff */
[----:B------:R-:W-:-:S05]  /*3600*/  IMAD.X R0, RZ, RZ, ~R0, P0 ;  /* 0x000000ffff007224 */ /* 0x000fca00000e0e00 */
[----:B------:R-:W-:-:S04]  /*3610*/  SHF.R.S64 R9, R9, 0x1f, R0 ;  /* 0x0000001f09097819 */ /* 0x000fc80000001000 */
[----:B------:R-:W-:-:S04]  /*3620*/  IADD3 R178, P0, PT, R9, R178, RZ ;  /* 0x000000b209b27210 */ /* 0x000fc80007f1e0ff */
[----:B------:R-:W-:Y:S01]  /*3630*/  LEA.HI.X.SX32 R177, R0, R177, 0x1, P0 ;  /* 0x000000b100b17211 */ /* 0x000fe200000f0eff */
[----:B------:R-:W-:Y:S05]  /*3640*/  BRA `(.L_x_447) ;  /* 0x0000000000f07947 */ /* 0x000fea0003800000 */
.L_x_446:
[----:B------:R-:W2:Y:S01]  /*3650*/  LD.E R8, desc[UR4][R2.64+0x170] ;  /* 0x0001700402087980 */ /* 0x000ea2000c101900 */
[----:B------:R-:W-:Y:S02]  /*3660*/  LEA R13, R6, 0xffffff00, 0x7 ;  /* 0xffffff00060d7811 */ /* 0x000fe400078e38ff */
[----:B------:R-:W-:Y:S02]  /*3670*/  IABS R10, R185 ;  /* 0x000000b9000a7213 */ /* 0x000fe40000000000 */
[-C--:B--2---:R-:W-:Y:S02]  /*3680*/  IABS R11, R8.reuse ;  /* 0x00000008000b7213 */ /* 0x084fe40000000000 */
[----:B------:R-:W-:Y:S02]  /*3690*/  IABS R9, R8 ;  /* 0x0000000800097213 */ /* 0x000fe40000000000 */
[----:B------:R-:W1:Y:S03]  /*36a0*/  I2F.RP R12, R11 ;  /* 0x0000000b000c7306 */ /* 0x000e660000209400 */
[----:B------:R-:W-:-:S05]  /*36b0*/  IMAD.MOV R9, RZ, RZ, -R9 ;  /* 0x000000ffff097224 */ /* 0x000fca00078e0a09 */
[----:B-1----:R-:W1:Y:S02]  /*36c0*/  MUFU.RCP R16, R12 ;  /* 0x0000000c00107308 */ /* 0x002e640000001000 */
[----:B-1----:R-:W-:-:S06]  /*36d0*/  VIADD R16, R16, 0xffffffe ;  /* 0x0ffffffe10107836 */ /* 0x002fcc0000000000 */
[----:B------:R-:W1:Y:S02]  /*36e0*/  F2I.FTZ.U32.TRUNC.NTZ R17, R16 ;  /* 0x0000001000117305 */ /* 0x000e64000021f000 */
[----:B-1----:R-:W-:Y:S01]  /*36f0*/  IMAD.MOV R0, RZ, RZ, -R17 ;  /* 0x000000ffff007224 */ /* 0x002fe200078e0a11 */
[----:B------:R-:W-:-:S03]  /*3700*/  MOV R16, RZ ;  /* 0x000000ff00107202 */ /* 0x000fc60000000f00 */
[----:B------:R-:W-:Y:S01]  /*3710*/  IMAD R15, R0, R11, RZ ;  /* 0x0000000b000f7224 */ /* 0x000fe200078e02ff */
[----:B------:R-:W-:Y:S02]  /*3720*/  IABS R0, R13 ;  /* 0x0000000d00007213 */ /* 0x000fe40000000000 */
[----:B------:R-:W-:Y:S01]  /*3730*/  LOP3.LUT R13, R13, R8, RZ, 0x3c, !PT ;  /* 0x000000080d0d7212 */ /* 0x000fe200078e3cff */
[----:B------:R-:W-:-:S03]  /*3740*/  IMAD.HI.U32 R15, R17, R15, R16 ;  /* 0x0000000f110f7227 */ /* 0x000fc600078e0010 */
[----:B------:R-:W-:-:S03]  /*3750*/  ISETP.GE.AND P0, PT, R13, RZ, PT ;  /* 0x000000ff0d00720c */ /* 0x000fc60003f06270 */
[----:B------:R-:W-:-:S04]  /*3760*/  IMAD.HI.U32 R12, R15, R0, RZ ;  /* 0x000000000f0c7227 */ /* 0x000fc800078e00ff */
[----:B------:R-:W-:-:S04]  /*3770*/  IMAD.HI.U32 R14, R15, R10, RZ ;  /* 0x0000000a0f0e7227 */ /* 0x000fc800078e00ff */
[-C--:B------:R-:W-:Y:S02]  /*3780*/  IMAD R0, R12, R9.reuse, R0 ;  /* 0x000000090c007224 */ /* 0x080fe400078e0200 */
[----:B------:R-:W-:Y:S01]  /*3790*/  IMAD R10, R14, R9, R10 ;  /* 0x000000090e0a7224 */ /* 0x000fe200078e020a */
[----:B------:R-:W-:Y:S02]  /*37a0*/  LOP3.LUT R9, RZ, R8, RZ, 0x33, !PT ;  /* 0x00000008ff097212 */ /* 0x000fe400078e33ff */
[C---:B------:R-:W-:Y:S02]  /*37b0*/  ISETP.GT.U32.AND P1, PT, R11.reuse, R0, PT ;  /* 0x000000000b00720c */ /* 0x040fe40003f24070 */
[----:B------:R-:W-:-:S11]  /*37c0*/  ISETP.GT.U32.AND P3, PT, R11, R10, PT ;  /* 0x0000000a0b00720c */ /* 0x000fd60003f64070 */
[----:B------:R-:W-:Y:S02]  /*37d0*/  @!P1 IMAD.IADD R0, R0, 0x1, -R11 ;  /* 0x0000000100009824 */ /* 0x000fe400078e0a0b */
[-C--:B------:R-:W-:Y:S01]  /*37e0*/  @!P3 IADD3 R10, PT, PT, R10, -R11.reuse, RZ ;  /* 0x8000000b0a0ab210 */ /* 0x080fe20007ffe0ff */
[----:B------:R-:W-:Y:S01]  /*37f0*/  @!P1 VIADD R12, R12, 0x1 ;  /* 0x000000010c0c9836 */ /* 0x000fe20000000000 */
[----:B------:R-:W-:Y:S01]  /*3800*/  ISETP.NE.AND P1, PT, R8, RZ, PT ;  /* 0x000000ff0800720c */ /* 0x000fe20003f25270 */
[----:B------:R-:W-:Y:S01]  /*3810*/  @!P3 VIADD R14, R14, 0x1 ;  /* 0x000000010e0eb836 */ /* 0x000fe20000000000 */
[-C--:B------:R-:W-:Y:S02]  /*3820*/  ISETP.GE.U32.AND P5, PT, R0, R11.reuse, PT ;  /* 0x0000000b0000720c */ /* 0x080fe40003fa6070 */
[----:B------:R-:W-:Y:S02]  /*3830*/  ISETP.GE.U32.AND P6, PT, R10, R11, PT ;  /* 0x0000000b0a00720c */ /* 0x000fe40003fc6070 */
[----:B------:R-:W-:-:S04]  /*3840*/  LOP3.LUT R0, R185, R8, RZ, 0x3c, !PT ;  /* 0x00000008b9007212 */ /* 0x000fc800078e3cff */
[----:B------:R-:W-:-:S05]  /*3850*/  ISETP.GE.AND P2, PT, R0, RZ, PT ;  /* 0x000000ff0000720c */ /* 0x000fca0003f46270 */
[----:B------:R-:W-:Y:S02]  /*3860*/  @P5 IADD3 R12, PT, PT, R12, 0x1, RZ ;  /* 0x000000010c0c5810 */ /* 0x000fe40007ffe0ff */
[----:B------:R-:W-:-:S03]  /*3870*/  @P6 VIADD R14, R14, 0x1 ;  /* 0x000000010e0e6836 */ /* 0x000fc60000000000 */
[----:B------:R-:W-:-:S03]  /*3880*/  @!P0 IMAD.MOV R12, RZ, RZ, -R12 ;  /* 0x000000ffff0c8224 */ /* 0x000fc600078e0a0c */
[----:B------:R-:W-:Y:S02]  /*3890*/  @!P2 IADD3 R14, PT, PT, -R14, RZ, RZ ;  /* 0x000000ff0e0ea210 */ /* 0x000fe40007ffe1ff */
[C---:B------:R-:W-:Y:S02]  /*38a0*/  SEL R0, R9.reuse, R12, !P1 ;  /* 0x0000000c09007207 */ /* 0x040fe40004800000 */
[----:B------:R-:W-:Y:S01]  /*38b0*/  SEL R9, R9, R14, !P1 ;  /* 0x0000000e09097207 */ /* 0x000fe20004800000 */
[----:B------:R-:W2:Y:S02]  /*38c0*/  LD.E.64 R12, desc[UR4][R2.64+0x38] ;  /* 0x00003804020c7980 */ /* 0x000ea4000c101b00 */
[--C-:B------:R-:W-:Y:S02]  /*38d0*/  IMAD.WIDE R20, R0, 0x4, R192.reuse ;  /* 0x0000000400147825 */ /* 0x100fe400078e02c0 */
[----:B------:R-:W3:Y:S02]  /*38e0*/  LD.E.64 R14, desc[UR4][R2.64+0x20] ;  /* 0x00002004020e7980 */ /* 0x000ee4000c101b00 */
[----:B------:R-:W-:-:S02]  /*38f0*/  IMAD.WIDE R18, R9, 0x4, R192 ;  /* 0x0000000409127825 */ /* 0x000fc400078e02c0 */
[----:B------:R-:W4:Y:S04]  /*3900*/  LD.E R11, desc[UR4][R20.64] ;  /* 0x00000004140b7980 */ /* 0x000f28000c101900 */
[----:B------:R-:W4:Y:S01]  /*3910*/  LD.E R10, desc[UR4][R18.64] ;  /* 0x00000004120a7980 */ /* 0x000f22000c101900 */
[----:B------:R-:W-:-:S04]  /*3920*/  IMAD.IADD R9, R9, 0x1, -R0 ;  /* 0x0000000109097824 */ /* 0x000fc800078e0a00 */
[----:B------:R-:W-:-:S05]  /*3930*/  IMAD R8, R8, R9, -0x80 ;  /* 0xffffff8008087424 */ /* 0x000fca00078e0209 */
[----:B------:R-:W-:Y:S01]  /*3940*/  SHF.R.S32.HI R9, RZ, 0x1f, R8 ;  /* 0x0000001fff097819 */ /* 0x000fe20000011408 */
[-C--:B--2---:R-:W-:Y:S02]  /*3950*/  IMAD R0, R13, R8.reuse, RZ ;  /* 0x000000080d007224 */ /* 0x084fe400078e02ff */
[----:B------:R-:W-:-:S04]  /*3960*/  IMAD.WIDE.U32 R16, R12, R8, RZ ;  /* 0x000000080c107225 */ /* 0x000fc800078e00ff */
[----:B------:R-:W-:Y:S01]  /*3970*/  IMAD R0, R12, R9, R0 ;  /* 0x000000090c007224 */ /* 0x000fe200078e0200 */
[----:B----4-:R-:W-:-:S03]  /*3980*/  IADD3 R11, PT, PT, R11, -R10, RZ ;  /* 0x8000000a0b0b7210 */ /* 0x010fc60007ffe0ff */
[----:B------:R-:W-:Y:S01]  /*3990*/  IMAD.IADD R17, R17, 0x1, R0 ;  /* 0x0000000111117824 */ /* 0x000fe200078e0200 */
[----:B------:R-:W-:Y:S01]  /*39a0*/  SHF.R.S32.HI R0, RZ, 0x1f, R11 ;  /* 0x0000001fff007819 */ /* 0x000fe2000001140b */
[----:B---3--:R-:W-:Y:S02]  /*39b0*/  IMAD R9, R15, R11, RZ ;  /* 0x0000000b0f097224 */ /* 0x008fe400078e02ff */
[----:B------:R-:W-:-:S04]  /*39c0*/  IMAD.WIDE.U32 R10, R11, R14, R16 ;  /* 0x0000000e0b0a7225 */ /* 0x000fc800078e0010 */
[----:B------:R-:W-:Y:S01]  /*39d0*/  IMAD R0, R14, R0, R9 ;  /* 0x000000000e007224 */ /* 0x000fe200078e0209 */
[----:B------:R-:W-:-:S04]  /*39e0*/  LEA R178, P0, R10, R178, 0x1 ;  /* 0x000000b20ab27211 */ /* 0x000fc800078008ff */
[----:B------:R-:W-:-:S04]  /*39f0*/  IADD3 R0, PT, PT, R11, R0, RZ ;  /* 0x000000000b007210 */ /* 0x000fc80007ffe0ff */
[----:B------:R-:W-:Y:S02]  /*3a00*/  LEA.HI.X R177, R10, R177, R0, 0x1, P0 ;  /* 0x000000b10ab17211 */ /* 0x000fe400000f0c00 */
.L_x_447:
[----:B------:R-:W-:Y:S05]  /*3a10*/  BSYNC.RECONVERGENT B0 ;  /* 0x0000000000007941 */ /* 0x000fea0003800200 */
.L_x_445:
[C---:B------:R-:W-:Y:S01]  /*3a20*/  IMAD.SHL.U32 R9, R174.reuse, 0x40, RZ ;  /* 0x00000040ae097824 */ /* 0x040fe200078e00ff */
[----:B------:R-:W-:Y:S01]  /*3a30*/  SHF.L.U64.HI R0, R174, 0x6, R175 ;  /* 0x00000006ae007819 */ /* 0x000fe200000102af */
[----:B------:R-:W-:Y:S01]  /*3a40*/  IMAD.MOV.U32 R10, RZ, RZ, R178 ;  /* 0x000000ffff0a7224 */ /* 0x000fe200078e00b2 */
[----:B------:R-:W-:Y:S02]  /*3a50*/  MOV R11, R177 ;  /* 0x000000b1000b7202 */ /* 0x000fe40000000f00 */
[----:B------:R-:W-:-:S03]  /*3a60*/  IADD3 R12, P0, PT, R9, R178, RZ ;  /* 0x000000b2090c7210 */ /* 0x000fc60007f1e0ff */
[----:B------:R-:W-:Y:S01]  /*3a70*/  @!PT LDS RZ, [RZ] ;  /* 0x00000000fffff984 */ /* 0x000fe20000000800 */
[----:B------:R-:W-:Y:S01]  /*3a80*/  @!PT LDS RZ, [RZ] ;  /* 0x00000000fffff984 */ /* 0x000fe20000000800 */
[----:B------:R-:W-:Y:S01]  /*3a90*/  @!PT LDS RZ, [RZ] ;  /* 0x00000000fffff984 */ /* 0x000fe20000000800 */
[----:B------:R1:W-:Y:S01]  /*3aa0*/  LDGSTS.E.BYPASS.LTC128B.128 [R187+0x3000], desc[UR4][R10.64] ;  /* 0x030000000abb7fae */ /* 0x0003e2000b981a04 */
[C---:B------:R-:W-:Y:S01]  /*3ab0*/  IADD3 R8, P1, PT, R9.reuse, R12, RZ ;  /* 0x0000000c09087210 */ /* 0x040fe20007f3e0ff */
[C---:B------:R-:W-:Y:S02]  /*3ac0*/  IMAD.X R13, R0.reuse, 0x1, R177, P0 ;  /* 0x00000001000d7824 */ /* 0x040fe400000e06b1 */
[----:B------:R1:W-:Y:S01]  /*3ad0*/  LDGSTS.E.BYPASS.LTC128B.128 [R187+0x5000], desc[UR4][R10.64+0x40] ;  /* 0x050000400abb7fae */ /* 0x0003e2000b981a04 */
[----:B------:R-:W-:Y:S01]  /*3ae0*/  IADD3 R14, P0, PT, R9, R8, RZ ;  /* 0x00000008090e7210 */ /* 0x000fe20007f1e0ff */
[C---:B------:R-:W-:Y:S02]  /*3af0*/  IMAD.X R9, R0.reuse, 0x1, R13, P1 ;  /* 0x0000000100097824 */ /* 0x040fe400008e060d */
[----:B------:R1:W-:Y:S03]  /*3b00*/  LDGSTS.E.BYPASS.LTC128B.128 [R187+0x7000], desc[UR4][R10.64+0x80] ;  /* 0x070000800abb7fae */ /* 0x0003e6000b981a04 */
[----:B------:R-:W-:Y:S01]  /*3b10*/  IADD3.X R15, PT, PT, R0, R9, RZ, P0, !PT ;  /* 0x00000009000f7210 */ /* 0x000fe200007fe4ff */
[----:B------:R1:W-:Y:S04]  /*3b20*/  LDGSTS.E.BYPASS.LTC128B.128 [R187+0x3800], desc[UR4][R12.64] ;  /* 0x038000000cbb7fae */ /* 0x0003e8000b981a04 */
        /* <DEDUP_REMOVED lines=8> */
[----:B------:R-:W0:Y:S02]  /*3bb0*/  LDGDEPBAR ;  /* 0x00000000000079af */ /* 0x000e240000000000 */
.L_x_444:
[----:B------:R-:W-:Y:S05]  /*3bc0*/  BSYNC.RECONVERGENT B1 ;  /* 0x0000000000017941 */ /* 0x000fea0003800200 */
.L_x_443:
[----:B------:R-:W2:Y:S01]  /*3bd0*/  LD.E R53, desc[UR4][R2.64+0xdc] ;  /* 0x0000dc0402357980 */ /* 0x000ea2000c101900 */
[----:B-1----:R-:W-:Y:S02]  /*3be0*/  FMNMX3.FTZ R8, R95, R89, R76, !PT ;  /* 0x000000595f087276 */ /* 0x002fe4000781004c */
[----:B------:R-:W-:Y:S02]  /*3bf0*/  FMNMX3.FTZ R0, R81, R83, R72, !PT ;  /* 0x0000005351007276 */ /* 0x000fe40007810048 */
[----:B------:R-:W-:Y:S02]  /*3c00*/  FMNMX3.FTZ R8, R8, R99, R97, !PT ;  /* 0x0000006308087276 */ /* 0x000fe40007810061 */
[----:B------:R-:W-:Y:S02]  /*3c10*/  FMNMX3.FTZ R0, R0, R73, R87, !PT ;  /* 0x0000004900007276 */ /* 0x000fe40007810057 */
[----:B------:R-:W-:Y:S02]  /*3c20*/  FMNMX3.FTZ R8, R8, R91, R103, !PT ;  /* 0x0000005b08087276 */ /* 0x000fe40007810067 */
[----:B------:R-:W-:-:S02]  /*3c30*/  FMNMX3.FTZ R0, R0, R77, R85, !PT ;  /* 0x0000004d00007276 */ /* 0x000fc40007810055 */
[----:B------:R-:W-:Y:S02]  /*3c40*/  FMNMX3.FTZ R8, R8, R79, R195, !PT ;  /* 0x0000004f08087276 */ /* 0x000fe400078100c3 */
        /* <DEDUP_REMOVED lines=23> */
[----:B------:R-:W-:Y:S02]  /*3dc0*/  FMNMX.FTZ R10, R58, R11, !PT ;  /* 0x0000000b3a0a7209 */ /* 0x000fe40007810000 */
[----:B------:R-:W-:Y:S02]  /*3dd0*/  FMNMX.FTZ R8, R46, R9, !PT ;  /* 0x000000092e087209 */ /* 0x000fe40007810000 */
[----:B------:R-:W-:Y:S01]  /*3de0*/  LEA R170, R7, R4, 0x1 ;  /* 0x0000000407aa7211 */ /* 0x000fe200078e08ff */
[----:B------:R-:W1:Y:S03]  /*3df0*/  SHFL.BFLY PT, R11, R10, 0x2, 0x1f ;  /* 0x0c401f000a0b7f89 */ /* 0x000e6600000e0000 */
[----:B------:R-:W-:Y:S01]  /*3e00*/  LEA R168, R5, R170, 0x1 ;  /* 0x000000aa05a87211 */ /* 0x000fe200078e08ff */
[----:B------:R-:W3:Y:S04]  /*3e10*/  SHFL.BFLY PT, R9, R8, 0x2, 0x1f ;  /* 0x0c401f0008097f89 */ /* 0x000ee800000e0000 */
[----:B------:R-:W-:Y:S04]  /*3e20*/  LDSM.16.MT88.4 R12, [R170+0xb400] ;  /* 0x00b40000aa0c783b */ /* 0x000fe80000004200 */
[----:B------:R-:W-:Y:S04]  /*3e30*/  LDSM.16.MT88.4 R108, [R170+0x9000] ;  /* 0x00900000aa6c783b */ /* 0x000fe80000004200 */
[----:B------:R-:W-:Y:S04]  /*3e40*/  LDSM.16.MT88.4 R16, [R168+0xd000] ;  /* 0x00d00000a810783b */ /* 0x000fe80000004200 */
[----:B------:R-:W-:Y:S01]  /*3e50*/  LDSM.16.MT88.4 R28, [R168+0x9400] ;  /* 0x00940000a81c783b */ /* 0x000fe20000004200 */
[----:B-1----:R-:W-:-:S03]  /*3e60*/  FMNMX.FTZ R11, R10, R11, !PT ;  /* 0x0000000b0a0b7209 */ /* 0x002fc60007810000 */
[----:B------:R-:W-:Y:S01]  /*3e70*/  LDSM.16.MT88.4 R60, [R170+0x9400] ;  /* 0x00940000aa3c783b */ /* 0x000fe20000004200 */
[----:B---3--:R-:W-:-:S03]  /*3e80*/  FMNMX.FTZ R9, R8, R9, !PT ;  /* 0x0000000908097209 */ /* 0x008fc60007810000 */
[----:B------:R-:W1:Y:S04]  /*3e90*/  SHFL.BFLY PT, R0, R11, 0x1, 0x1f ;  /* 0x0c201f000b007f89 */ /* 0x000e6800000e0000 */
[----:B------:R-:W3:Y:S04]  /*3ea0*/  SHFL.BFLY PT, R116, R9, 0x1, 0x1f ;  /* 0x0c201f0009747f89 */ /* 0x000ee800000e0000 */
[----:B------:R-:W-:Y:S01]  /*3eb0*/  LDSM.16.MT88.4 R20, [R168+0xb400] ;  /* 0x00b40000a814783b */ /* 0x000fe20000004200 */
[----:B-1----:R-:W-:Y:S02]  /*3ec0*/  FMNMX.FTZ R0, R11, R0, !PT ;  /* 0x000000000b007209 */ /* 0x002fe40007810000 */
[----:B---3--:R-:W-:-:S02]  /*3ed0*/  FMNMX.FTZ R116, R9, R116, !PT ;  /* 0x0000007409747209 */ /* 0x008fc40007810000 */
[----:B------:R-:W-:Y:S01]  /*3ee0*/  FSETP.NEU.FTZ.AND P0, PT, R0, -INF , PT ;  /* 0xff8000000000780b */ /* 0x000fe20003f1d000 */
[C---:B--2---:R-:W-:Y:S02]  /*3ef0*/  FMUL.FTZ R124, R53.reuse, R0 ;  /* 0x00000000357c7220 */ /* 0x044fe40000410000 */
[----:B------:R-:W-:-:S03]  /*3f00*/  FMUL.FTZ R54, R53, R116 ;  /* 0x0000007435367220 */ /* 0x000fc60000410000 */
[----:B------:R-:W-:Y:S02]  /*3f10*/  FSEL R124, R124, RZ, P0 ;  /* 0x000000ff7c7c7208 */ /* 0x000fe40000000000 */
[----:B------:R-:W-:-:S03]  /*3f20*/  FSETP.NEU.FTZ.AND P0, PT, R116, -INF , PT ;  /* 0xff8000007400780b */ /* 0x000fc60003f1d000 */
[-CC-:B------:R-:W-:Y:S01]  /*3f30*/  FFMA.FTZ R26, R95, R53.reuse, -R124.reuse ;  /* 0x000000355f1a7223 */ /* 0x180fe2000001087c */
[----:B------:R-:W-:Y:S01]  /*3f40*/  FSEL R54, R54, RZ, P0 ;  /* 0x000000ff36367208 */ /* 0x000fe20000000000 */
[-CC-:B------:R-:W-:Y:S01]  /*3f50*/  FFMA.FTZ R25, R89, R53.reuse, -R124.reuse ;  /* 0x0000003559197223 */ /* 0x180fe2000001087c */
[-CC-:B------:R-:W-:Y:S01]  /*3f60*/  FFMA.FTZ R24, R76, R53.reuse, -R124.reuse ;  /* 0x000000354c187223 */ /* 0x180fe2000001087c */
[-CC-:B------:R-:W-:Y:S01]  /*3f70*/  FFMA.FTZ R41, R99, R53.reuse, -R124.reuse ;  /* 0x0000003563297223 */ /* 0x180fe2000001087c */
[-C--:B------:R-:W-:Y:S01]  /*3f80*/  FFMA.FTZ R40, R97, R53.reuse, -R124 ;  /* 0x0000003561287223 */ /* 0x080fe2000001087c */
[-CC-:B------:R-:W-:Y:S01]  /*3f90*/  FFMA.FTZ R27, R81, R53.reuse, -R54.reuse ;  /* 0x00000035511b7223 */ /* 0x180fe20000010836 */
[-CC-:B------:R-:W-:Y:S01]  /*3fa0*/  FFMA.FTZ R44, R83, R53.reuse, -R54.reuse ;  /* 0x00000035532c7223 */ /* 0x180fe20000010836 */
[-CC-:B------:R-:W-:Y:S01]  /*3fb0*/  FFMA.FTZ R43, R72, R53.reuse, -R54.reuse ;  /* 0x00000035482b7223 */ /* 0x180fe20000010836 */
[----:B------:R-:W1:Y:S01]  /*3fc0*/  LDSM.16.MT88.4 R80, [R170+0xb000] ;  /* 0x00b00000aa50783b */ /* 0x000e620000004200 */
[-C--:B------:R-:W-:Y:S01]  /*3fd0*/  FFMA.FTZ R42, R73, R53.reuse, -R54 ;  /* 0x00000035492a7223 */ /* 0x080fe20000010836 */
[----:B------:R-:W-:Y:S01]  /*3fe0*/  MUFU.EX2 R26, R26 ;  /* 0x0000001a001a7308 */ /* 0x000fe20000000800 */
[-CC-:B------:R-:W-:Y:S01]  /*3ff0*/  FFMA.FTZ R37, R91, R53.reuse, -R124.reuse ;  /* 0x000000355b257223 */ /* 0x180fe2000001087c */
[-C--:B------:R-:W-:Y:S01]  /*4000*/  FFMA.FTZ R36, R103, R53.reuse, -R124 ;  /* 0x0000003567247223 */ /* 0x080fe2000001087c */
[-CC-:B------:R-:W-:Y:S01]  /*4010*/  FFMA.FTZ R39, R87, R53.reuse, -R54.reuse ;  /* 0x0000003557277223 */ /* 0x180fe20000010836 */
[----:B------:R-:W2:Y:S01]  /*4020*/  MUFU.EX2 R25, R25 ;  /* 0x0000001900197308 */ /* 0x000ea20000000800 */
[-CC-:B------:R-:W-:Y:S01]  /*4030*/  FFMA.FTZ R38, R77, R53.reuse, -R54.reuse ;  /* 0x000000354d267223 */ /* 0x180fe20000010836 */
[-CC-:B------:R-:W-:Y:S01]  /*4040*/  FFMA.FTZ R35, R85, R53.reuse, -R54.reuse ;  /* 0x0000003555237223 */ /* 0x180fe20000010836 */
[-C--:B------:R-:W-:Y:S01]  /*4050*/  FFMA.FTZ R34, R93, R53.reuse, -R54 ;  /* 0x000000355d227223 */ /* 0x080fe20000010836 */
[----:B------:R-:W-:Y:S01]  /*4060*/  MUFU.EX2 R24, R24 ;  /* 0x0000001800187308 */ /* 0x000fe20000000800 */
[-CC-:B------:R-:W-:Y:S01]  /*4070*/  FFMA.FTZ R33, R79, R53.reuse, -R124.reuse ;  /* 0x000000354f217223 */ /* 0x180fe2000001087c */
[----:B------:R-:W3:Y:S01]  /*4080*/  LDSM.16.MT88.4 R72, [R168+0x9000] ;  /* 0x00900000a848783b */ /* 0x000ee20000004200 */
[-C--:B------:R-:W-:Y:S01]  /*4090*/  FFMA.FTZ R5, R199, R53.reuse, -R124 ;  /* 0x00000035c7057223 */ /* 0x080fe2000001087c */
[----:B------:R-:W4:Y:S01]  /*40a0*/  MUFU.EX2 R41, R41 ;  /* 0x0000002900297308 */ /* 0x000f220000000800 */
[-CC-:B------:R-:W-:Y:S01]  /*40b0*/  FFMA.FTZ R32, R179, R53.reuse, -R54.reuse ;  /* 0x00000035b3207223 */ /* 0x180fe20000010836 */
[----:B------:R-:W5:Y:S01]  /*40c0*/  LDSM.16.MT88.4 R88, [R168+0xb000] ;  /* 0x00b00000a858783b */ /* 0x000f620000004200 */
[-C--:B------:R-:W-:Y:S01]  /*40d0*/  FFMA.FTZ R7, R189, R53.reuse, -R54 ;  /* 0x00000035bd077223 */ /* 0x080fe20000010836 */
[----:B------:R-:W-:Y:S01]  /*40e0*/  MUFU.EX2 R27, R27 ;  /* 0x0000001b001b7308 */ /* 0x000fe20000000800 */
[-CC-:B------:R-:W-:Y:S01]  /*40f0*/  FFMA.FTZ R4, R165, R53.reuse, -R124.reuse ;  /* 0x00000035a5047223 */ /* 0x180fe2000001087c */
[----:B--2---:R-:W-:Y:S01]  /*4100*/  F2FP.BF16.F32.PACK_AB R105, R25, R26 ;  /* 0x0000001a1969723e */ /* 0x004fe200000010ff */
[----:B------:R-:W2:Y:S01]  /*4110*/  LDSM.16.MT88.4 R96, [R170+0xd000] ;  /* 0x00d00000aa60783b */ /* 0x000ea20000004200 */
[----:B------:R-:W1:Y:S01]  /*4120*/  MUFU.EX2 R44, R44 ;  /* 0x0000002c002c7308 */ /* 0x000e620000000800 */
[-CC-:B------:R-:W-:Y:S01]  /*4130*/  FFMA.FTZ R120, R117, R53.reuse, -R124.reuse ;  /* 0x0000003575787223 */ /* 0x180fe2000001087c */
[-C--:B------:R-:W-:Y:S01]  /*4140*/  FFMA.FTZ R117, R159, R53.reuse, -R124 ;  /* 0x000000359f757223 */ /* 0x080fe2000001087c */
[-CC-:B------:R-:W-:Y:S01]  /*4150*/  FFMA.FTZ R122, R155, R53.reuse, -R54.reuse ;  /* 0x000000359b7a7223 */ /* 0x180fe20000010836 */
[----:B------:R-:W-:Y:S01]  /*4160*/  MUFU.EX2 R43, R43 ;  /* 0x0000002b002b7308 */ /* 0x000fe20000000800 */
[-CC-:B------:R-:W-:Y:S01]  /*4170*/  FFMA.FTZ R119, R119, R53.reuse, -R54.reuse ;  /* 0x0000003577777223 */ /* 0x180fe20000010836 */
[----:B----4-:R-:W-:Y:S01]  /*4180*/  F2FP.BF16.F32.PACK_AB R107, R41, R24 ;  /* 0x00000018296b723e */ /* 0x010fe200000010ff */
[-C--:B------:R-:W-:Y:S01]  /*4190*/  FFMA.FTZ R136, R135, R53.reuse, -R54 ;  /* 0x0000003587887223 */ /* 0x080fe20000010836 */
[----:B------:R-:W4:Y:S01]  /*41a0*/  MUFU.EX2 R42, R42 ;  /* 0x0000002a002a7308 */ /* 0x000f220000000800 */
[-CC-:B------:R-:W-:Y:S01]  /*41b0*/  FFMA.FTZ R130, R143, R53.reuse, -R124.reuse ;  /* 0x000000358f827223 */ /* 0x180fe2000001087c */
[-C--:B------:R-:W-:Y:S01]  /*41c0*/  FFMA.FTZ R126, R149, R53.reuse, -R124 ;  /* 0x00000035957e7223 */ /* 0x080fe2000001087c */
[-CC-:B------:R-:W-:Y:S01]  /*41d0*/  FFMA.FTZ R134, R145, R53.reuse, -R54.reuse ;  /* 0x0000003591867223 */ /* 0x180fe20000010836 */
[----:B------:R-:W-:Y:S01]  /*41e0*/  MUFU.EX2 R40, R40 ;  /* 0x0000002800287308 */ /* 0x000fe20000000800 */
[----:B------:R-:W-:Y:S01]  /*41f0*/  FFMA.FTZ R132, R139, R53, -R54 ;  /* 0x000000358b847223 */ /* 0x000fe20000010836 */
[----:B-1----:R-:W-:Y:S01]  /*4200*/  F2FP.BF16.F32.PACK_AB R104, R44, R27 ;  /* 0x0000001b2c68723e */ /* 0x002fe200000010ff */
[-CC-:B------:R-:W-:Y:S01]  /*4210*/  FFMA.FTZ R135, R137, R53.reuse, -R124.reuse ;  /* 0x0000003589877223 */ /* 0x180fe2000001087c */
[----:B------:R-:W1:Y:S01]  /*4220*/  MUFU.EX2 R37, R37 ;  /* 0x0000002500257308 */ /* 0x000e620000000800 */
[-C--:B------:R-:W-:Y:S01]  /*4230*/  FFMA.FTZ R147, R147, R53.reuse, -R124 ;  /* 0x0000003593937223 */ /* 0x080fe2000001087c */
[-C--:B------:R-:W-:Y:S01]  /*4240*/  FFMA.FTZ R141, R141, R53.reuse, -R54 ;  /* 0x000000358d8d7223 */ /* 0x080fe20000010836 */
[-C--:B------:R-:W-:Y:S01]  /*4250*/  FFMA.FTZ R123, R123, R53.reuse, -R124 ;  /* 0x000000357b7b7223 */ /* 0x080fe2000001087c */
[----:B------:R-:W-:Y:S01]  /*4260*/  MUFU.EX2 R36, R36 ;  /* 0x0000002400247308 */ /* 0x000fe20000000800 */
[--C-:B------:R-:W-:Y:S01]  /*4270*/  FFMA.FTZ R140, R125, R53, -R54.reuse ;  /* 0x000000357d8c7223 */ /* 0x100fe20000010836 */
[----:B----4-:R-:W-:Y:S01]  /*4280*/  F2FP.BF16.F32.PACK_AB R106, R42, R43 ;  /* 0x0000002b2a6a723e */ /* 0x010fe200000010ff */
[-C--:B------:R-:W-:Y:S01]  /*4290*/  FFMA.FTZ R138, R55, R53.reuse, -R54 ;  /* 0x00000035378a7223 */ /* 0x080fe20000010836 */
[----:B------:R-:W-:Y:S01]  /*42a0*/  MUFU.EX2 R39, R39 ;  /* 0x0000002700277308 */ /* 0x000fe20000000800 */
[-CC-:B------:R-:W-:Y:S01]  /*42b0*/  FFMA.FTZ R56, R56, R53.reuse, -R124.reuse ;  /* 0x0000003538387223 */ /* 0x180fe2000001087c */
[-C--:B------:R-:W-:Y:S01]  /*42c0*/  FFMA.FTZ R133, R133, R53.reuse, -R124 ;  /* 0x0000003585857223 */ /* 0x080fe2000001087c */
[-C--:B------:R-:W-:Y:S01]  /*42d0*/  FFMA.FTZ R131, R131, R53.reuse, -R54 ;  /* 0x0000003583837223 */ /* 0x080fe20000010836 */
[----:B------:R-:W4:Y:S01]  /*42e0*/  MUFU.EX2 R38, R38 ;  /* 0x0000002600267308 */ /* 0x000f220000000800 */
[C---:B------:R-:W-:Y:S01]  /*42f0*/  HMMA.16816.F32.BF16 R76, R104.reuse, R80, RZ ;  /* 0x00000050684c723c */ /* 0x040fe200000418ff */
[----:B-1----:R-:W-:Y:S01]  /*4300*/  F2FP.BF16.F32.PACK_AB R9, R37, R40 ;  /* 0x000000282509723e */ /* 0x002fe200000010ff */
[-CC-:B------:R-:W-:Y:S01]  /*4310*/  FFMA.FTZ R118, R118, R53.reuse, -R124.reuse ;  /* 0x0000003576767223 */ /* 0x180fe2000001087c */
[----:B------:R-:W-:Y:S01]  /*4320*/  MUFU.EX2 R35, R35 ;  /* 0x0000002300237308 */ /* 0x000fe20000000800 */
[-CC-:B------:R-:W-:Y:S01]  /*4330*/  FFMA.FTZ R66, R66, R53.reuse, -R124.reuse ;  /* 0x0000003542427223 */ /* 0x180fe2000001087c */
[-CC-:B------:R-:W-:Y:S01]  /*4340*/  FFMA.FTZ R59, R59, R53.reuse, -R124.reuse ;  /* 0x000000353b3b7223 */ /* 0x180fe2000001087c */
[-CC-:B------:R-:W-:Y:S01]  /*4350*/  FFMA.FTZ R64, R64, R53.reuse, -R124.reuse ;  /* 0x0000003540407223 */ /* 0x180fe2000001087c */
[----:B------:R-:W1:Y:S01]  /*4360*/  MUFU.EX2 R34, R34 ;  /* 0x0000002200227308 */ /* 0x000e620000000800 */
[----:B------:R-:W-:Y:S01]  /*4370*/  HMMA.16816.F32.BF16 R80, R104, R82, RZ ;  /* 0x000000526850723c */ /* 0x000fe200000418ff */
[----:B------:R-:W-:Y:S01]  /*4380*/  FFMA.FTZ R58, R58, R53, -R124 ;  /* 0x000000353a3a7223 */ /* 0x000fe2000001087c */
[----:B------:R-:W-:Y:S01]  /*4390*/  FADD.FTZ R25, R26, R25 ;  /* 0x000000191a197221 */ /* 0x000fe20000010000 */
[----:B------:R-:W5:Y:S01]  /*43a0*/  MUFU.EX2 R33, R33 ;  /* 0x0000002100217308 */ /* 0x000f620000000800 */
[----:B----4-:R-:W-:-:S03]  /*43b0*/  F2FP.BF16.F32.PACK_AB R8, R38, R39 ;  /* 0x000000272608723e */ /* 0x010fc600000010ff */
[----:B------:R-:W-:Y:S01]  /*43c0*/  MUFU.EX2 R5, R5 ;  /* 0x0000000500057308 */ /* 0x000fe20000000800 */
[----:B------:R-:W-:Y:S03]  /*43d0*/  HMMA.16816.F32.BF16 R112, R104, R108, RZ ;  /* 0x0000006c6870723c */ /* 0x000fe600000418ff */
[----:B------:R-:W-:Y:S01]  /*43e0*/  MUFU.EX2 R32, R32 ;  /* 0x0000002000207308 */ /* 0x000fe20000000800 */
[----:B-1----:R-:W-:-:S03]  /*43f0*/  F2FP.BF16.F32.PACK_AB R10, R34, R35 ;  /* 0x00000023220a723e */ /* 0x002fc600000010ff */
[----:B------:R-:W-:Y:S01]  /*4400*/  MUFU.EX2 R7, R7 ;  /* 0x0000000700077308 */ /* 0x000fe20000000800 */
[----:B---3--:R-:W-:Y:S01]  /*4410*/  HMMA.16816.F32.BF16 R68, R104, R72, RZ ;  /* 0x000000486844723c */ /* 0x008fe200000418ff */
[----:B-----5:R-:W-:Y:S02]  /*4420*/  F2FP.BF16.F32.PACK_AB R11, R33, R36 ;  /* 0x00000024210b723e */ /* 0x020fe400000010ff */
[----:B------:R-:W-:Y:S04]  /*4430*/  MUFU.EX2 R4, R4 ;  /* 0x0000000400047308 */ /* 0x000fe80000000800 */
[----:B------:R-:W-:Y:S01]  /*4440*/  MUFU.EX2 R120, R120 ;  /* 0x0000007800787308 */ /* 0x000fe20000000800 */
[C---:B------:R-:W-:Y:S03]  /*4450*/  HMMA.16816.F32.BF16 R76, R8.reuse, R12, R76 ;  /* 0x0000000c084c723c */ /* 0x040fe6000004184c */
[----:B------:R-:W-:Y:S04]  /*4460*/  MUFU.EX2 R117, R117 ;  /* 0x0000007500757308 */ /* 0x000fe80000000800 */
[----:B------:R-:W-:Y:S01]  /*4470*/  MUFU.EX2 R122, R122 ;  /* 0x0000007a007a7308 */ /* 0x000fe20000000800 */
[----:B------:R-:W-:Y:S01]  /*4480*/  HMMA.16816.F32.BF16 R80, R8, R14, R80 ;  /* 0x0000000e0850723c */ /* 0x000fe20000041850 */
[----:B------:R-:W1:Y:S02]  /*4490*/  LDSM.16.MT88.4 R12, [R168+0xd400] ;  /* 0x00d40000a80c783b */ /* 0x000e640000004200 */
[----:B------:R-:W-:Y:S04]  /*44a0*/  MUFU.EX2 R119, R119 ;  /* 0x0000007700777308 */ /* 0x000fe80000000800 */
[----:B------:R-:W-:Y:S01]  /*44b0*/  MUFU.EX2 R143, R147 ;  /* 0x00000093008f7308 */ /* 0x000fe20000000800 */
[C---:B------:R-:W-:Y:S03]  /*44c0*/  HMMA.16816.F32.BF16 R84, R104.reuse, R88, RZ ;  /* 0x000000586854723c */ /* 0x040fe600000418ff */
[----:B------:R-:W-:Y:S04]  /*44d0*/  MUFU.EX2 R130, R130 ;  /* 0x0000008200827308 */ /* 0x000fe80000000800 */
[----:B------:R-:W-:Y:S01]  /*44e0*/  MUFU.EX2 R126, R126 ;  /* 0x0000007e007e7308 */ /* 0x000fe20000000800 */
[C---:B--2---:R-:W-:Y:S03]  /*44f0*/  HMMA.16816.F32.BF16 R92, R104.reuse, R96, RZ ;  /* 0x00000060685c723c */ /* 0x044fe600000418ff */
[----:B------:R-:W-:Y:S04]  /*4500*/  MUFU.EX2 R134, R134 ;  /* 0x0000008600867308 */ /* 0x000fe80000000800 */
[----:B------:R2:W-:Y:S01]  /*4510*/  MUFU.EX2 R139, R141 ;  /* 0x0000008d008b7308 */ /* 0x0005e20000000800 */
[C---:B------:R-:W-:Y:S03]  /*4520*/  HMMA.16816.F32.BF16 R108, R104.reuse, R110, RZ ;  /* 0x0000006e686c723c */ /* 0x040fe600000418ff */
[----:B------:R-:W-:Y:S04]  /*4530*/  MUFU.EX2 R132, R132 ;  /* 0x0000008400847308 */ /* 0x000fe80000000800 */
[----:B------:R3:W-:Y:S01]  /*4540*/  MUFU.EX2 R137, R136 ;  /* 0x0000008800897308 */ /* 0x0007e20000000800 */
[----:B------:R-:W-:Y:S03]  /*4550*/  HMMA.16816.F32.BF16 R72, R104, R74, RZ ;  /* 0x0000004a6848723c */ /* 0x000fe600000418ff */
[----:B------:R-:W-:Y:S01]  /*4560*/  MUFU.EX2 R135, R135 ;  /* 0x0000008700877308 */ /* 0x000fe20000000800 */
[-CC-:B--2---:R-:W-:Y:S01]  /*4570*/  FFMA.FTZ R141, R52, R53.reuse, -R54.reuse ;  /* 0x00000035348d7223 */ /* 0x184fe20000010836 */
[----:B------:R-:W-:-:S02]  /*4580*/  FFMA.FTZ R52, R47, R53, -R54 ;  /* 0x000000352f347223 */ /* 0x000fc40000010836 */
[----:B------:R-:W-:Y:S01]  /*4590*/  MUFU.EX2 R123, R123 ;  /* 0x0000007b007b7308 */ /* 0x000fe20000000800 */
[----:B------:R-:W-:Y:S03]  /*45a0*/  HMMA.16816.F32.BF16 R88, R104, R90, RZ ;  /* 0x0000005a6858723c */ /* 0x000fe600000418ff */
[----:B------:R2:W-:Y:S01]  /*45b0*/  MUFU.EX2 R125, R131 ;  /* 0x00000083007d7308 */ /* 0x0005e20000000800 */
[----:B---3--:R-:W-:-:S03]  /*45c0*/  FFMA.FTZ R136, R127, R53, -R124 ;  /* 0x000000357f887223 */ /* 0x008fc6000001087c */
[----:B------:R3:W-:Y:S01]  /*45d0*/  MUFU.EX2 R127, R133 ;  /* 0x00000085007f7308 */ /* 0x0007e20000000800 */
[C---:B------:R-:W-:Y:S03]  /*45e0*/  HMMA.16816.F32.BF16 R96, R104.reuse, R98, RZ ;  /* 0x000000626860723c */ /* 0x040fe600000418ff */
[----:B------:R-:W-:Y:S04]  /*45f0*/  MUFU.EX2 R136, R136 ;  /* 0x0000008800887308 */ /* 0x000fe80000000800 */
[----:B------:R-:W-:Y:S01]  /*4600*/  MUFU.EX2 R140, R140 ;  /* 0x0000008c008c7308 */ /* 0x000fe20000000800 */
[----:B------:R-:W-:Y:S01]  /*4610*/  HMMA.16816.F32.BF16 R100, R104, R16, RZ ;  /* 0x000000106864723c */ /* 0x000fe200000418ff */
[-C--:B--2---:R-:W-:Y:S01]  /*4620*/  FFMA.FTZ R131, R57, R53.reuse, -R124 ;  /* 0x0000003539837223 */ /* 0x084fe2000001087c */
[-CC-:B------:R-:W-:Y:S01]  /*4630*/  FFMA.FTZ R57, R48, R53.reuse, -R54.reuse ;  /* 0x0000003530397223 */ /* 0x180fe20000010836 */
[----:B------:R-:W-:Y:S01]  /*4640*/  MUFU.EX2 R138, R138 ;  /* 0x0000008a008a7308 */ /* 0x000fe20000000800 */
[----:B---3--:R-:W-:-:S03]  /*4650*/  FFMA.FTZ R133, R51, R53, -R54 ;  /* 0x0000003533857223 */ /* 0x008fc60000010836 */
[----:B------:R-:W-:Y:S01]  /*4660*/  MUFU.EX2 R56, R56 ;  /* 0x0000003800387308 */ /* 0x000fe20000000800 */
[----:B------:R-:W-:Y:S01]  /*4670*/  HMMA.16816.F32.BF16 R104, R104, R18, RZ ;  /* 0x000000126868723c */ /* 0x000fe200000418ff */
[----:B------:R-:W2:Y:S02]  /*4680*/  LDSM.16.MT88.4 R16, [R170+0xd400] ;  /* 0x00d40000aa10783b */ /* 0x000ea40000004200 */
[----:B------:R-:W-:Y:S04]  /*4690*/  MUFU.EX2 R66, R66 ;  /* 0x0000004200427308 */ /* 0x000fe80000000800 */
[----:B------:R-:W-:Y:S01]  /*46a0*/  MUFU.EX2 R59, R59 ;  /* 0x0000003b003b7308 */ /* 0x000fe20000000800 */
[C---:B------:R-:W-:Y:S01]  /*46b0*/  HMMA.16816.F32.BF16 R68, R8.reuse, R28, R68 ;  /* 0x0000001c0844723c */ /* 0x040fe20000041844 */
[-C--:B------:R-:W-:Y:S01]  /*46c0*/  FFMA.FTZ R29, R197, R53.reuse, -R124 ;  /* 0x00000035c51d7223 */ /* 0x080fe2000001087c */
[-C--:B------:R-:W-:Y:S01]  /*46d0*/  FFMA.FTZ R28, R167, R53.reuse, -R54 ;  /* 0x00000035a71c7223 */ /* 0x080fe20000010836 */
[----:B------:R-:W-:Y:S04]  /*46e0*/  MUFU.EX2 R64, R64 ;  /* 0x0000004000407308 */ /* 0x000fe80000000800 */
[----:B------:R-:W-:Y:S01]  /*46f0*/  MUFU.EX2 R29, R29 ;  /* 0x0000001d001d7308 */ /* 0x000fe20000000800 */
[C---:B-1----:R-:W-:Y:S03]  /*4700*/  HMMA.16816.F32.BF16 R100, R8.reuse, R12, R100 ;  /* 0x0000000c0864723c */ /* 0x042fe60000041864 */
[----:B------:R-:W-:Y:S04]  /*4710*/  MUFU.EX2 R28, R28 ;  /* 0x0000001c001c7308 */ /* 0x000fe80000000800 */
[----:B------:R-:W-:Y:S01]  /*4720*/  MUFU.EX2 R52, R52 ;  /* 0x0000003400347308 */ /* 0x000fe20000000800 */
[C---:B------:R-:W-:Y:S01]  /*4730*/  HMMA.16816.F32.BF16 R104, R8.reuse, R14, R104 ;  /* 0x0000000e0868723c */ /* 0x040fe20000041868 */
[----:B------:R-:W1:Y:S02]  /*4740*/  LDSM.16.MT88.4 R12, [R170+0x9800] ;  /* 0x00980000aa0c783b */ /* 0x000e640000004200 */
[----:B------:R-:W-:Y:S05]  /*4750*/  MUFU.EX2 R197, R58 ;  /* 0x0000003a00c57308 */ /* 0x000fea0000000800 */
[----:B------:R-:W-:Y:S01]  /*4760*/  HMMA.16816.F32.BF16 R72, R8, R30, R72 ;  /* 0x0000001e0848723c */ /* 0x000fe20000041848 */
[-C--:B------:R-:W-:Y:S01]  /*4770*/  FFMA.FTZ R30, R195, R53.reuse, -R124 ;  /* 0x00000035c31e7223 */ /* 0x080fe2000001087c */
[----:B------:R-:W-:-:S05]  /*4780*/  FFMA.FTZ R31, R163, R53, -R54 ;  /* 0x00000035a31f7223 */ /* 0x000fca0000010836 */
[----:B------:R-:W-:Y:S01]  /*4790*/  MUFU.EX2 R30, R30 ;  /* 0x0000001e001e7308 */ /* 0x000fe20000000800 */
[C---:B------:R-:W-:Y:S01]  /*47a0*/  HMMA.16816.F32.BF16 R112, R8.reuse, R60, R112 ;  /* 0x0000003c0870723c */ /* 0x040fe20000041870 */
[-CC-:B------:R-:W-:Y:S01]  /*47b0*/  FFMA.FTZ R61, R161, R53.reuse, -R124.reuse ;  /* 0x00000035a13d7223 */ /* 0x180fe2000001087c */
[-C--:B------:R-:W-:Y:S01]  /*47c0*/  FFMA.FTZ R60, R151, R53.reuse, -R124 ;  /* 0x00000035973c7223 */ /* 0x080fe2000001087c */
[----:B------:R-:W3:Y:S04]  /*47d0*/  MUFU.EX2 R31, R31 ;  /* 0x0000001f001f7308 */ /* 0x000ee80000000800 */
[----:B------:R-:W-:Y:S01]  /*47e0*/  MUFU.EX2 R61, R61 ;  /* 0x0000003d003d7308 */ /* 0x000fe20000000800 */
[C---:B------:R-:W-:Y:S01]  /*47f0*/  HMMA.16816.F32.BF16 R108, R8.reuse, R62, R108 ;  /* 0x0000003e086c723c */ /* 0x040fe2000004186c */
[-CC-:B------:R-:W-:Y:S01]  /*4800*/  FFMA.FTZ R63, R153, R53.reuse, -R54.reuse ;  /* 0x00000035993f7223 */ /* 0x180fe20000010836 */
[----:B------:R-:W-:Y:S01]  /*4810*/  FFMA.FTZ R62, R157, R53, -R54 ;  /* 0x000000359d3e7223 */ /* 0x000fe20000010836 */
[----:B------:R-:W-:Y:S04]  /*4820*/  MUFU.EX2 R60, R60 ;  /* 0x0000003c003c7308 */ /* 0x000fe80000000800 */
[----:B------:R-:W-:Y:S01]  /*4830*/  MUFU.EX2 R63, R63 ;  /* 0x0000003f003f7308 */ /* 0x000fe20000000800 */
[C---:B------:R-:W-:Y:S03]  /*4840*/  HMMA.16816.F32.BF16 R84, R8.reuse, R20, R84 ;  /* 0x000000140854723c */ /* 0x040fe60000041854 */
[----:B------:R-:W4:Y:S05]  /*4850*/  MUFU.EX2 R62, R62 ;  /* 0x0000003e003e7308 */ /* 0x000f2a0000000800 */
[C---:B------:R-:W-:Y:S01]  /*4860*/  HMMA.16816.F32.BF16 R88, R8.reuse, R22, R88 ;  /* 0x000000160858723c */ /* 0x040fe20000041858 */
[----:B------:R-:W5:Y:S07]  /*4870*/  LDSM.16.MT88.4 R20, [R168+0xb800] ;  /* 0x00b80000a814783b */ /* 0x000f6e0000004200 */
[C---:B--2---:R-:W-:Y:S08]  /*4880*/  HMMA.16816.F32.BF16 R92, R8.reuse, R16, R92 ;  /* 0x00000010085c723c */ /* 0x044ff0000004185c */
[----:B------:R-:W-:Y:S01]  /*4890*/  HMMA.16816.F32.BF16 R96, R8, R18, R96 ;  /* 0x000000120860723c */ /* 0x000fe20000041860 */
[----:B---3--:R-:W-:Y:S01]  /*48a0*/  F2FP.BF16.F32.PACK_AB R8, R31, R32 ;  /* 0x000000201f08723e */ /* 0x008fe200000010ff */
[----:B------:R-:W2:Y:S01]  /*48b0*/  LDSM.16.MT88.4 R16, [R168+0x9800] ;  /* 0x00980000a810783b */ /* 0x000ea20000004200 */
[----:B------:R-:W-:-:S02]  /*48c0*/  F2FP.BF16.F32.PACK_AB R9, R29, R30 ;  /* 0x0000001e1d09723e */ /* 0x000fc400000010ff */
[----:B------:R-:W-:Y:S02]  /*48d0*/  F2FP.BF16.F32.PACK_AB R10, R7, R28 ;  /* 0x0000001c070a723e */ /* 0x000fe400000010ff */
[----:B------:R-:W-:-:S07]  /*48e0*/  F2FP.BF16.F32.PACK_AB R11, R4, R5 ;  /* 0x00000005040b723e */ /* 0x000fce00000010ff */
[C---:B-1----:R-:W-:Y:S08]  /*48f0*/  HMMA.16816.F32.BF16 R112, R8.reuse, R12, R112 ;  /* 0x0000000c0870723c */ /* 0x042ff00000041870 */
[C---:B------:R-:W-:Y:S01]  /*4900*/  HMMA.16816.F32.BF16 R108, R8.reuse, R14, R108 ;  /* 0x0000000e086c723c */ /* 0x040fe2000004186c */
[----:B------:R-:W1:Y:S07]  /*4910*/  LDSM.16.MT88.4 R12, [R170+0xb800] ;  /* 0x00b80000aa0c783b */ /* 0x000e6e0000004200 */
[C---:B-----5:R-:W-:Y:S08]  /*4920*/  HMMA.16816.F32.BF16 R84, R8.reuse, R20, R84 ;  /* 0x000000140854723c */ /* 0x060ff00000041854 */
[C---:B------:R-:W-:Y:S01]  /*4930*/  HMMA.16816.F32.BF16 R88, R8.reuse, R22, R88 ;  /* 0x000000160858723c */ /* 0x040fe20000041858 */
[----:B------:R-:W-:Y:S07]  /*4940*/  LDSM.16.MT88.4 R20, [R168+0xbc00] ;  /* 0x00bc0000a814783b */ /* 0x000fee0000004200 */
[C---:B--2---:R-:W-:Y:S08]  /*4950*/  HMMA.16816.F32.BF16 R68, R8.reuse, R16, R68 ;  /* 0x000000100844723c */ /* 0x044ff00000041844 */
[C---:B------:R-:W-:Y:S01]  /*4960*/  HMMA.16816.F32.BF16 R72, R8.reuse, R18, R72 ;  /* 0x000000120848723c */ /* 0x040fe20000041848 */
[----:B------:R-:W2:Y:S07]  /*4970*/  LDSM.16.MT88.4 R16, [R170+0xd800] ;  /* 0x00d80000aa10783b */ /* 0x000eae0000004200 */
[C---:B-1----:R-:W-:Y:S08]  /*4980*/  HMMA.16816.F32.BF16 R76, R8.reuse, R12, R76 ;  /* 0x0000000c084c723c */ /* 0x042ff0000004184c */
[C---:B------:R-:W-:Y:S01]  /*4990*/  HMMA.16816.F32.BF16 R80, R8.reuse, R14, R80 ;  /* 0x0000000e0850723c */ /* 0x040fe20000041850 */
[----:B------:R-:W1:Y:S07]  /*49a0*/  LDSM.16.MT88.4 R12, [R168+0xd800] ;  /* 0x00d80000a80c783b */ /* 0x000e6e0000004200 */
[C---:B--2---:R-:W-:Y:S08]  /*49b0*/  HMMA.16816.F32.BF16 R92, R8.reuse, R16, R92 ;  /* 0x00000010085c723c */ /* 0x044ff0000004185c */
[C---:B------:R-:W-:Y:S01]  /*49c0*/  HMMA.16816.F32.BF16 R96, R8.reuse, R18, R96 ;  /* 0x000000120860723c */ /* 0x040fe20000041860 */
[----:B------:R-:W2:Y:S07]  /*49d0*/  LDSM.16.MT88.4 R16, [R168+0x9c00] ;  /* 0x009c0000a810783b */ /* 0x000eae0000004200 */
[C---:B-1----:R-:W-:Y:S08]  /*49e0*/  HMMA.16816.F32.BF16 R100, R8.reuse, R12, R100 ;  /* 0x0000000c0864723c */ /* 0x042ff00000041864 */
[----:B------:R-:W-:Y:S01]  /*49f0*/  HMMA.16816.F32.BF16 R104, R8, R14, R104 ;  /* 0x0000000e0868723c */ /* 0x000fe20000041868 */
[----:B------:R-:W1:Y:S01]  /*4a00*/  LDSM.16.MT88.4 R12, [R170+0x9c00] ;  /* 0x009c0000aa0c783b */ /* 0x000e620000004200 */
[----:B------:R-:W-:-:S02]  /*4a10*/  F2FP.BF16.F32.PACK_AB R8, R119, R122 ;  /* 0x0000007a7708723e */ /* 0x000fc400000010ff */
[----:B------:R-:W-:Y:S02]  /*4a20*/  F2FP.BF16.F32.PACK_AB R9, R117, R120 ;  /* 0x000000787509723e */ /* 0x000fe400000010ff */
[----:B----4-:R-:W-:Y:S02]  /*4a30*/  F2FP.BF16.F32.PACK_AB R10, R62, R63 ;  /* 0x0000003f3e0a723e */ /* 0x010fe400000010ff */
[----:B------:R-:W-:-:S07]  /*4a40*/  F2FP.BF16.F32.PACK_AB R11, R60, R61 ;  /* 0x0000003d3c0b723e */ /* 0x000fce00000010ff */
[C---:B------:R-:W-:Y:S08]  /*4a50*/  HMMA.16816.F32.BF16 R84, R8.reuse, R20, R84 ;  /* 0x000000140854723c */ /* 0x040ff00000041854 */
        /* <DEDUP_REMOVED lines=10> */
[----:B------:R-:W-:Y:S07]  /*4b00*/  LDSM.16.MT88.4 R16, [R168+0xa000] ;  /* 0x00a00000a810783b */ /* 0x000fee0000004200 */
[C---:B-1----:R-:W-:Y:S08]  /*4b10*/  HMMA.16816.F32.BF16 R76, R8.reuse, R12, R76 ;  /* 0x0000000c084c723c */ /* 0x042ff0000004184c */
[C---:B------:R-:W-:Y:S01]  /*4b20*/  HMMA.16816.F32.BF16 R80, R8.reuse, R14, R80 ;  /* 0x0000000e0850723c */ /* 0x040fe20000041850 */
[----:B------:R-:W1:Y:S07]  /*4b30*/  LDSM.16.MT88.4 R12, [R168+0xdc00] ;  /* 0x00dc0000a80c783b */ /* 0x000e6e0000004200 */
[C---:B-1----:R-:W-:Y:S08]  /*4b40*/  HMMA.16816.F32.BF16 R100, R8.reuse, R12, R100 ;  /* 0x0000000c0864723c */ /* 0x042ff00000041864 */
[----:B------:R-:W-:Y:S01]  /*4b50*/  HMMA.16816.F32.BF16 R104, R8, R14, R104 ;  /* 0x0000000e0868723c */ /* 0x000fe20000041868 */
[----:B------:R-:W1:Y:S01]  /*4b60*/  LDSM.16.MT88.4 R12, [R170+0xa000] ;  /* 0x00a00000aa0c783b */ /* 0x000e620000004200 */
[----:B------:R-:W-:-:S02]  /*4b70*/  F2FP.BF16.F32.PACK_AB R8, R139, R134 ;  /* 0x000000868b08723e */ /* 0x000fc400000010ff */
[----:B------:R-:W-:Y:S02]  /*4b80*/  F2FP.BF16.F32.PACK_AB R9, R130, R143 ;  /* 0x0000008f8209723e */ /* 0x000fe400000010ff */
[----:B------:R-:W-:Y:S02]  /*4b90*/  F2FP.BF16.F32.PACK_AB R10, R137, R132 ;  /* 0x00000084890a723e */ /* 0x000fe400000010ff */
[----:B------:R-:W-:-:S07]  /*4ba0*/  F2FP.BF16.F32.PACK_AB R11, R135, R126 ;  /* 0x0000007e870b723e */ /* 0x000fce00000010ff */
[C---:B------:R-:W-:Y:S08]  /*4bb0*/  HMMA.16816.F32.BF16 R68, R8.reuse, R16, R68 ;  /* 0x000000100844723c */ /* 0x040ff00000041844 */
[C---:B------:R-:W-:Y:S01]  /*4bc0*/  HMMA.16816.F32.BF16 R72, R8.reuse, R18, R72 ;  /* 0x000000120848723c */ /* 0x040fe20000041848 */
[----:B------:R-:W2:Y:S07]  /*4bd0*/  LDSM.16.MT88.4 R16, [R170+0xe000] ;  /* 0x00e00000aa10783b */ /* 0x000eae0000004200 */
[C---:B------:R-:W-:Y:S08]  /*4be0*/  HMMA.16816.F32.BF16 R84, R8.reuse, R20, R84 ;  /* 0x000000140854723c */ /* 0x040ff00000041854 */
[C---:B------:R-:W-:Y:S01]  /*4bf0*/  HMMA.16816.F32.BF16 R88, R8.reuse, R22, R88 ;  /* 0x000000160858723c */ /* 0x040fe20000041858 */
[----:B------:R-:W-:Y:S07]  /*4c00*/  LDSM.16.MT88.4 R20, [R170+0xa400] ;  /* 0x00a40000aa14783b */ /* 0x000fee0000004200 */
        /* <DEDUP_REMOVED lines=12> */
[----:B------:R-:W-:Y:S01]  /*4cd0*/  FFMA.FTZ R8, R121, R53, -R54 ;  /* 0x0000003579087223 */ /* 0x000fe20000010836 */
[----:B------:R-:W-:Y:S01]  /*4ce0*/  F2FP.BF16.F32.PACK_AB R9, R136, R127 ;  /* 0x0000007f8809723e */ /* 0x000fe200000010ff */
[--C-:B------:R-:W-:Y:S01]  /*4cf0*/  FFMA.FTZ R121, R67, R53, -R124.reuse ;  /* 0x0000003543797223 */ /* 0x100fe2000001087c */
[----:B------:R-:W-:Y:S01]  /*4d00*/  F2FP.BF16.F32.PACK_AB R11, R56, R123 ;  /* 0x0000007b380b723e */ /* 0x000fe200000010ff */
[----:B------:R2:W3:Y:S01]  /*4d10*/  MUFU.EX2 R55, R8 ;  /* 0x0000000800377308 */ /* 0x0004e20000000800 */
[-C--:B------:R-:W-:Y:S01]  /*4d20*/  FFMA.FTZ R67, R65, R53.reuse, -R124 ;  /* 0x0000003541437223 */ /* 0x080fe2000001087c */
[-CC-:B------:R-:W-:Y:S01]  /*4d30*/  FFMA.FTZ R124, R50, R53.reuse, -R54.reuse ;  /* 0x00000035327c7223 */ /* 0x180fe20000010836 */
[----:B------:R-:W-:Y:S01]  /*4d40*/  FFMA.FTZ R65, R49, R53, -R54 ;  /* 0x0000003531417223 */ /* 0x000fe20000010836 */
[----:B------:R-:W-:Y:S04]  /*4d50*/  MUFU.EX2 R48, R121 ;  /* 0x0000007900307308 */ /* 0x000fe80000000800 */
[----:B------:R-:W-:Y:S04]  /*4d60*/  MUFU.EX2 R49, R131 ;  /* 0x0000008300317308 */ /* 0x000fe80000000800 */
[----:B------:R-:W-:Y:S01]  /*4d70*/  MUFU.EX2 R50, R141 ;  /* 0x0000008d00327308 */ /* 0x000fe20000000800 */
[----:B--2---:R-:W-:-:S02]  /*4d80*/  F2FP.BF16.F32.PACK_AB R8, R140, R125 ;  /* 0x0000007d8c08723e */ /* 0x004fc400000010ff */
[----:B---3--:R-:W-:Y:S01]  /*4d90*/  F2FP.BF16.F32.PACK_AB R10, R138, R55 ;  /* 0x000000378a0a723e */ /* 0x008fe200000010ff */
[----:B------:R-:W-:Y:S04]  /*4da0*/  MUFU.EX2 R47, R124 ;  /* 0x0000007c002f7308 */ /* 0x000fe80000000800 */
[----:B------:R-:W-:Y:S02]  /*4db0*/  MUFU.EX2 R65, R65 ;  /* 0x0000004100417308 */ /* 0x000fe40000000800 */
[C---:B------:R-:W-:Y:S08]  /*4dc0*/  HMMA.16816.F32.BF16 R112, R8.reuse, R20, R112 ;  /* 0x000000140870723c */ /* 0x040ff00000041870 */
[C---:B------:R-:W-:Y:S01]  /*4dd0*/  HMMA.16816.F32.BF16 R108, R8.reuse, R22, R108 ;  /* 0x00000016086c723c */ /* 0x040fe2000004186c */
[----:B------:R-:W2:Y:S07]  /*4de0*/  LDSM.16.MT88.4 R20, [R168+0xc400] ;  /* 0x00c40000a814783b */ /* 0x000eae0000004200 */
[C---:B-1----:R-:W-:Y:S08]  /*4df0*/  HMMA.16816.F32.BF16 R68, R8.reuse, R12, R68 ;  /* 0x0000000c0844723c */ /* 0x042ff00000041844 */
[C---:B------:R-:W-:Y:S01]  /*4e00*/  HMMA.16816.F32.BF16 R72, R8.reuse, R14, R72 ;  /* 0x0000000e0848723c */ /* 0x040fe20000041848 */
[----:B------:R-:W1:Y:S07]  /*4e10*/  LDSM.16.MT88.4 R12, [R170+0xe400] ;  /* 0x00e40000aa0c783b */ /* 0x000e6e0000004200 */
[C---:B------:R-:W-:Y:S08]  /*4e20*/  HMMA.16816.F32.BF16 R76, R8.reuse, R16, R76 ;  /* 0x00000010084c723c */ /* 0x040ff0000004184c */
[C---:B------:R-:W-:Y:S01]  /*4e30*/  HMMA.16816.F32.BF16 R80, R8.reuse, R18, R80 ;  /* 0x000000120850723c */ /* 0x040fe20000041850 */
[----:B------:R-:W3:Y:S07]  /*4e40*/  LDSM.16.MT88.4 R16, [R168+0xe400] ;  /* 0x00e40000a810783b */ /* 0x000eee0000004200 */
[C---:B--2---:R-:W-:Y:S01]  /*4e50*/  HMMA.16816.F32.BF16 R84, R8.reuse, R20, R84 ;  /* 0x000000140854723c */ /* 0x044fe20000041854 */
[-CC-:B------:R-:W-:Y:S01]  /*4e60*/  FFMA.FTZ R20, R45, R53.reuse, -R54.reuse ;  /* 0x000000352d147223 */ /* 0x180fe20000010836 */
[----:B------:R-:W-:Y:S01]  /*4e70*/  FFMA.FTZ R53, R46, R53, -R54 ;  /* 0x000000352e357223 */ /* 0x000fe20000010836 */
[----:B------:R-:W-:Y:S04]  /*4e80*/  MUFU.EX2 R45, R118 ;  /* 0x00000076002d7308 */ /* 0x000fe80000000800 */
[----:B------:R2:W4:Y:S01]  /*4e90*/  MUFU.EX2 R51, R20 ;  /* 0x0000001400337308 */ /* 0x0005220000000800 */
[----:B------:R-:W-:Y:S01]  /*4ea0*/  HMMA.16816.F32.BF16 R88, R8, R22, R88 ;  /* 0x000000160858723c */ /* 0x000fe20000041858 */
[----:B------:R-:W-:-:S02]  /*4eb0*/  FADD.FTZ R22, R27, R44 ;  /* 0x0000002c1b167221 */ /* 0x000fc40000010000 */
[----:B------:R-:W5:Y:S02]  /*4ec0*/  MUFU.EX2 R46, R133 ;  /* 0x00000085002e7308 */ /* 0x000f640000000800 */
[----:B------:R-:W-:Y:S02]  /*4ed0*/  FADD.FTZ R43, R43, R22 ;  /* 0x000000162b2b7221 */ /* 0x000fe40000010000 */
[----:B------:R-:W5:Y:S01]  /*4ee0*/  MUFU.EX2 R44, R67 ;  /* 0x00000043002c7308 */ /* 0x000f620000000800 */
[----:B-1----:R-:W-:Y:S01]  /*4ef0*/  HMMA.16816.F32.BF16 R92, R8, R12, R92 ;  /* 0x0000000c085c723c */ /* 0x002fe2000004185c */
[----:B------:R-:W-:Y:S02]  /*4f00*/  FADD.FTZ R42, R42, R43 ;  /* 0x0000002b2a2a7221 */ /* 0x000fe40000010000 */
[----:B------:R-:W-:Y:S01]  /*4f10*/  MUFU.EX2 R53, R53 ;  /* 0x0000003500357308 */ /* 0x000fe20000000800 */
[----:B--2---:R-:W1:Y:S01]  /*4f20*/  LDSM.16.MT88.4 R20, [R170+0xc800] ;  /* 0x00c80000aa14783b */ /* 0x004e620000004200 */
[----:B------:R-:W-:-:S03]  /*4f30*/  FADD.FTZ R39, R39, R42 ;  /* 0x0000002a27277221 */ /* 0x000fc60000010000 */
[----:B------:R-:W-:Y:S01]  /*4f40*/  HMMA.16816.F32.BF16 R96, R8, R14, R96 ;  /* 0x0000000e0860723c */ /* 0x000fe20000041860 */
[----:B------:R-:W2:Y:S01]  /*4f50*/  LDSM.16.MT88.4 R12, [R170+0xa800] ;  /* 0x00a80000aa0c783b */ /* 0x000ea20000004200 */
[----:B------:R-:W-:-:S06]  /*4f60*/  FADD.FTZ R38, R38, R39 ;  /* 0x0000002726267221 */ /* 0x000fcc0000010000 */
[----:B---3--:R-:W-:Y:S01]  /*4f70*/  HMMA.16816.F32.BF16 R100, R8, R16, R100 ;  /* 0x000000100864723c */ /* 0x008fe20000041864 */
[----:B------:R-:W-:Y:S02]  /*4f80*/  FADD.FTZ R16, R24, R25 ;  /* 0x0000001918107221 */ /* 0x000fe40000010000 */
[----:B------:R-:W3:Y:S02]  /*4f90*/  LDSM.16.MT88.4 R24, [R168+0xa800] ;  /* 0x00a80000a818783b */ /* 0x000ee40000004200 */
[----:B------:R-:W-:-:S03]  /*4fa0*/  FADD.FTZ R41, R41, R16 ;  /* 0x0000001029297221 */ /* 0x000fc60000010000 */
[----:B------:R-:W-:Y:S01]  /*4fb0*/  HMMA.16816.F32.BF16 R104, R8, R18, R104 ;  /* 0x000000120868723c */ /* 0x000fe20000041868 */
[----:B----4-:R-:W-:Y:S01]  /*4fc0*/  F2FP.BF16.F32.PACK_AB R8, R50, R51 ;  /* 0x000000333208723e */ /* 0x010fe200000010ff */
[----:B------:R-:W4:Y:S01]  /*4fd0*/  LDSM.16.MT88.4 R16, [R170+0xe800] ;  /* 0x00e80000aa10783b */ /* 0x000f220000004200 */
[----:B------:R-:W-:Y:S02]  /*4fe0*/  F2FP.BF16.F32.PACK_AB R9, R48, R49 ;  /* 0x000000313009723e */ /* 0x000fe400000010ff */
[----:B-----5:R-:W-:Y:S02]  /*4ff0*/  F2FP.BF16.F32.PACK_AB R10, R47, R46 ;  /* 0x0000002e2f0a723e */ /* 0x020fe400000010ff */
[----:B------:R-:W-:-:S07]  /*5000*/  F2FP.BF16.F32.PACK_AB R11, R44, R45 ;  /* 0x0000002d2c0b723e */ /* 0x000fce00000010ff */
[C---:B-1----:R-:W-:Y:S08]  /*5010*/  HMMA.16816.F32.BF16 R76, R8.reuse, R20, R76 ;  /* 0x00000014084c723c */ /* 0x042ff0000004184c */
[C---:B--2---:R-:W-:Y:S08]  /*5020*/  HMMA.16816.F32.BF16 R112, R8.reuse, R12, R112 ;  /* 0x0000000c0870723c */ /* 0x044ff00000041870 */
[C---:B------:R-:W-:Y:S01]  /*5030*/  HMMA.16816.F32.BF16 R108, R8.reuse, R14, R108 ;  /* 0x0000000e086c723c */ /* 0x040fe2000004186c */
[----:B------:R-:W1:Y:S07]  /*5040*/  LDSM.16.MT88.4 R12, [R168+0xc800] ;  /* 0x00c80000a80c783b */ /* 0x000e6e0000004200 */
[C---:B---3--:R-:W-:Y:S08]  /*5050*/  HMMA.16816.F32.BF16 R68, R8.reuse, R24, R68 ;  /* 0x000000180844723c */ /* 0x048ff00000041844 */
[C---:B------:R-:W-:Y:S01]  /*5060*/  HMMA.16816.F32.BF16 R72, R8.reuse, R26, R72 ;  /* 0x0000001a0848723c */ /* 0x040fe20000041848 */
[----:B------:R-:W2:Y:S07]  /*5070*/  LDSM.16.MT88.4 R24, [R168+0xe800] ;  /* 0x00e80000a818783b */ /* 0x000eae0000004200 */
[----:B----4-:R-:W-:Y:S01]  /*5080*/  HMMA.16816.F32.BF16 R92, R8, R16, R92 ;  /* 0x00000010085c723c */ /* 0x010fe2000004185c */
[----:B------:R-:W-:-:S02]  /*5090*/  FADD.FTZ R16, R40, R41 ;  /* 0x0000002928107221 */ /* 0x000fc40000010000 */
[----:B------:R-:W3:Y:S02]  /*50a0*/  MUFU.EX2 R40, R57 ;  /* 0x0000003900287308 */ /* 0x000ee40000000800 */
[----:B------:R-:W-:-:S03]  /*50b0*/  FADD.FTZ R37, R37, R16 ;  /* 0x0000001025257221 */ /* 0x000fc60000010000 */
[----:B------:R-:W-:Y:S01]  /*50c0*/  HMMA.16816.F32.BF16 R80, R8, R22, R80 ;  /* 0x000000160850723c */ /* 0x000fe20000041850 */
[----:B------:R-:W-:Y:S01]  /*50d0*/  FADD.FTZ R36, R36, R37 ;  /* 0x0000002524247221 */ /* 0x000fe20000010000 */
[----:B------:R-:W4:Y:S03]  /*50e0*/  LDSM.16.MT88.4 R20, [R168+0xac00] ;  /* 0x00ac0000a814783b */ /* 0x000f260000004200 */
[----:B------:R-:W-:-:S03]  /*50f0*/  FADD.FTZ R33, R33, R36 ;  /* 0x0000002421217221 */ /* 0x000fc60000010000 */
[C---:B------:R-:W-:Y:S01]  /*5100*/  HMMA.16816.F32.BF16 R96, R8.reuse, R18, R96 ;  /* 0x000000120860723c */ /* 0x040fe20000041860 */
[----:B------:R-:W-:Y:S07]  /*5110*/  LDSM.16.MT88.4 R16, [R170+0xcc00] ;  /* 0x00cc0000aa10783b */ /* 0x000fee0000004200 */
[C---:B-1----:R-:W-:Y:S08]  /*5120*/  HMMA.16816.F32.BF16 R84, R8.reuse, R12, R84 ;  /* 0x0000000c0854723c */ /* 0x042ff00000041854 */
[C---:B------:R-:W-:Y:S01]  /*5130*/  HMMA.16816.F32.BF16 R88, R8.reuse, R14, R88 ;  /* 0x0000000e0858723c */ /* 0x040fe20000041858 */
[----:B------:R-:W1:Y:S07]  /*5140*/  LDSM.16.MT88.4 R12, [R170+0xac00] ;  /* 0x00ac0000aa0c783b */ /* 0x000e6e0000004200 */
[----:B--2---:R-:W-:Y:S01]  /*5150*/  HMMA.16816.F32.BF16 R100, R8, R24, R100 ;  /* 0x000000180864723c */ /* 0x004fe20000041864 */
[----:B------:R-:W-:Y:S01]  /*5160*/  FADD.FTZ R25, R35, R38 ;  /* 0x0000002623197221 */ /* 0x000fe20000010000 */
[----:B------:R-:W-:-:S03]  /*5170*/  FADD.FTZ R24, R30, R33 ;  /* 0x000000211e187221 */ /* 0x000fc60000010000 */
[----:B------:R-:W-:Y:S01]  /*5180*/  FADD.FTZ R25, R34, R25 ;  /* 0x0000001922197221 */ /* 0x000fe20000010000 */
[----:B------:R-:W-:Y:S02]  /*5190*/  FADD.FTZ R24, R29, R24 ;  /* 0x000000181d187221 */ /* 0x000fe40000010000 */
[----:B------:R-:W-:Y:S01]  /*51a0*/  HMMA.16816.F32.BF16 R104, R8, R26, R104 ;  /* 0x0000001a0868723c */ /* 0x000fe20000041868 */
[----:B---3--:R-:W-:Y:S01]  /*51b0*/  F2FP.BF16.F32.PACK_AB R8, R40, R65 ;  /* 0x000000412808723e */ /* 0x008fe200000010ff */
[----:B------:R-:W-:Y:S01]  /*51c0*/  FADD.FTZ R32, R32, R25 ;  /* 0x0000001920207221 */ /* 0x000fe20000010000 */
[----:B------:R-:W-:Y:S01]  /*51d0*/  F2FP.BF16.F32.PACK_AB R9, R59, R66 ;  /* 0x000000423b09723e */ /* 0x000fe200000010ff */
[----:B------:R-:W-:Y:S01]  /*51e0*/  FADD.FTZ R5, R5, R24 ;  /* 0x0000001805057221 */ /* 0x000fe20000010000 */
[----:B------:R-:W-:Y:S01]  /*51f0*/  F2FP.BF16.F32.PACK_AB R10, R53, R52 ;  /* 0x00000034350a723e */ /* 0x000fe200000010ff */
[----:B------:R-:W-:Y:S01]  /*5200*/  FADD.FTZ R31, R31, R32 ;  /* 0x000000201f1f7221 */ /* 0x000fe20000010000 */
[----:B------:R-:W-:Y:S01]  /*5210*/  F2FP.BF16.F32.PACK_AB R11, R197, R64 ;  /* 0x00000040c50b723e */ /* 0x000fe200000010ff */
[----:B------:R-:W-:-:S02]  /*5220*/  FADD.FTZ R5, R4, R5 ;  /* 0x0000000504057221 */ /* 0x000fc40000010000 */
[----:B------:R-:W-:Y:S02]  /*5230*/  FADD.FTZ R28, R28, R31 ;  /* 0x0000001f1c1c7221 */ /* 0x000fe40000010000 */
[----:B------:R-:W-:Y:S02]  /*5240*/  FADD.FTZ R4, R120, R5 ;  /* 0x0000000578047221 */ /* 0x000fe40000010000 */
[----:B------:R-:W-:Y:S01]  /*5250*/  FADD.FTZ R7, R7, R28 ;  /* 0x0000001c07077221 */ /* 0x000fe20000010000 */
[----:B----4-:R-:W-:Y:S01]  /*5260*/  HMMA.16816.F32.BF16 R68, R8, R20, R68 ;  /* 0x000000140844723c */ /* 0x010fe20000041844 */
[----:B------:R-:W-:Y:S02]  /*5270*/  FADD.FTZ R4, R117, R4 ;  /* 0x0000000475047221 */ /* 0x000fe40000010000 */
[----:B------:R-:W-:Y:S02]  /*5280*/  FADD.FTZ R24, R122, R7 ;  /* 0x000000077a187221 */ /* 0x000fe40000010000 */
[----:B------:R-:W-:-:S02]  /*5290*/  FADD.FTZ R61, R61, R4 ;  /* 0x000000043d3d7221 */ /* 0x000fc40000010000 */
[----:B------:R-:W-:Y:S01]  /*52a0*/  FADD.FTZ R24, R119, R24 ;  /* 0x0000001877187221 */ /* 0x000fe20000010000 */
[C---:B------:R-:W-:Y:S01]  /*52b0*/  HMMA.16816.F32.BF16 R72, R8.reuse, R22, R72 ;  /* 0x000000160848723c */ /* 0x040fe20000041848 */
[----:B------:R-:W-:Y:S01]  /*52c0*/  FADD.FTZ R60, R60, R61 ;  /* 0x0000003d3c3c7221 */ /* 0x000fe20000010000 */
[----:B------:R-:W2:Y:S01]  /*52d0*/  LDSM.16.MT88.4 R20, [R170+0xec00] ;  /* 0x00ec0000aa14783b */ /* 0x000ea20000004200 */
[----:B------:R-:W-:Y:S02]  /*52e0*/  FADD.FTZ R5, R63, R24 ;  /* 0x000000183f057221 */ /* 0x000fe40000010000 */
[----:B------:R-:W-:Y:S02]  /*52f0*/  FADD.FTZ R143, R143, R60 ;  /* 0x0000003c8f8f7221 */ /* 0x000fe40000010000 */
[----:B------:R-:W-:Y:S01]  /*5300*/  FADD.FTZ R5, R62, R5 ;  /* 0x000000053e057221 */ /* 0x000fe20000010000 */
[----:B-1----:R-:W-:Y:S03]  /*5310*/  HMMA.16816.F32.BF16 R112, R8, R12, R112 ;  /* 0x0000000c0870723c */ /* 0x002fe60000041870 */
[----:B------:R-:W-:Y:S01]  /*5320*/  FADD.FTZ R134, R134, R5 ;  /* 0x0000000586867221 */ /* 0x000fe20000010000 */
[----:B------:R-:W-:-:S03]  /*5330*/  FADD.FTZ R5, R130, R143 ;  /* 0x0000008f82057221 */ /* 0x000fc60000010000 */
[----:B------:R-:W-:Y:S01]  /*5340*/  FADD.FTZ R139, R139, R134 ;  /* 0x000000868b8b7221 */ /* 0x000fe20000010000 */
[----:B------:R-:W-:Y:S01]  /*5350*/  HMMA.16816.F32.BF16 R108, R8, R14, R108 ;  /* 0x0000000e086c723c */ /* 0x000fe2000004186c */
[----:B------:R-:W1:Y:S01]  /*5360*/  LDSM.16.MT88.4 R12, [R168+0xcc00] ;  /* 0x00cc0000a80c783b */ /* 0x000e620000004200 */
[----:B------:R-:W-:-:S04]  /*5370*/  FADD.FTZ R4, R126, R5 ;  /* 0x000000057e047221 */ /* 0x000fc80000010000 */
[----:B------:R-:W-:Y:S02]  /*5380*/  FADD.FTZ R4, R135, R4 ;  /* 0x0000000487047221 */ /* 0x000fe40000010000 */
[----:B------:R-:W-:Y:S02]  /*5390*/  HMMA.16816.F32.BF16 R76, R8, R16, R76 ;  /* 0x00000010084c723c */ /* 0x000fe4000004184c */
[----:B------:R-:W-:-:S04]  /*53a0*/  FADD.FTZ R127, R127, R4 ;  /* 0x000000047f7f7221 */ /* 0x000fc80000010000 */
[----:B------:R-:W-:Y:S02]  /*53b0*/  FADD.FTZ R136, R136, R127 ;  /* 0x0000007f88887221 */ /* 0x000fe40000010000 */
[----:B------:R-:W-:Y:S01]  /*53c0*/  HMMA.16816.F32.BF16 R80, R8, R18, R80 ;  /* 0x000000120850723c */ /* 0x000fe20000041850 */
[----:B------:R-:W3:Y:S01]  /*53d0*/  LDSM.16.MT88.4 R16, [R168+0xec00] ;  /* 0x00ec0000a810783b */ /* 0x000ee20000004200 */
[----:B------:R-:W-:-:S04]  /*53e0*/  FADD.FTZ R123, R123, R136 ;  /* 0x000000887b7b7221 */ /* 0x000fc80000010000 */
[----:B------:R-:W-:-:S04]  /*53f0*/  FADD.FTZ R56, R56, R123 ;  /* 0x0000007b38387221 */ /* 0x000fc80000010000 */
[----:B------:R-:W-:Y:S01]  /*5400*/  FADD.FTZ R49, R49, R56 ;  /* 0x0000003831317221 */ /* 0x000fe20000010000 */
[----:B--2---:R-:W-:Y:S03]  /*5410*/  HMMA.16816.F32.BF16 R92, R8, R20, R92 ;  /* 0x00000014085c723c */ /* 0x004fe6000004185c */
[----:B------:R-:W-:-:S04]  /*5420*/  FADD.FTZ R48, R48, R49 ;  /* 0x0000003130307221 */ /* 0x000fc80000010000 */
[----:B------:R-:W-:Y:S01]  /*5430*/  FADD.FTZ R45, R45, R48 ;  /* 0x000000302d2d7221 */ /* 0x000fe20000010000 */
[C---:B------:R-:W-:Y:S08]  /*5440*/  HMMA.16816.F32.BF16 R96, R8.reuse, R22, R96 ;  /* 0x000000160860723c */ /* 0x040ff00000041860 */
[----:B-1----:R-:W-:Y:S01]  /*5450*/  HMMA.16816.F32.BF16 R84, R8, R12, R84 ;  /* 0x0000000c0854723c */ /* 0x002fe20000041854 */
[----:B------:R-:W-:-:S04]  /*5460*/  FADD.FTZ R12, R132, R139 ;  /* 0x0000008b840c7221 */ /* 0x000fc80000010000 */
[----:B------:R-:W-:-:S03]  /*5470*/  FADD.FTZ R12, R137, R12 ;  /* 0x0000000c890c7221 */ /* 0x000fc60000010000 */
[----:B------:R-:W-:Y:S01]  /*5480*/  HMMA.16816.F32.BF16 R88, R8, R14, R88 ;  /* 0x0000000e0858723c */ /* 0x000fe20000041858 */
[----:B------:R-:W-:-:S04]  /*5490*/  FADD.FTZ R125, R125, R12 ;  /* 0x0000000c7d7d7221 */ /* 0x000fc80000010000 */
[----:B------:R-:W-:-:S03]  /*54a0*/  FADD.FTZ R140, R140, R125 ;  /* 0x0000007d8c8c7221 */ /* 0x000fc60000010000 */
[----:B---3--:R-:W-:Y:S01]  /*54b0*/  HMMA.16816.F32.BF16 R100, R8, R16, R100 ;  /* 0x000000100864723c */ /* 0x008fe20000041864 */
[----:B------:R-:W-:-:S04]  /*54c0*/  FADD.FTZ R55, R55, R140 ;  /* 0x0000008c37377221 */ /* 0x000fc80000010000 */
[----:B------:R-:W-:-:S03]  /*54d0*/  FADD.FTZ R138, R138, R55 ;  /* 0x000000378a8a7221 */ /* 0x000fc60000010000 */
[----:B------:R-:W-:Y:S01]  /*54e0*/  HMMA.16816.F32.BF16 R104, R8, R18, R104 ;  /* 0x000000120868723c */ /* 0x000fe20000041868 */
[----:B------:R-:W-:-:S04]  /*54f0*/  FADD.FTZ R5, R51, R138 ;  /* 0x0000008a33057221 */ /* 0x000fc80000010000 */
[----:B------:R-:W-:-:S04]  /*5500*/  FADD.FTZ R5, R50, R5 ;  /* 0x0000000532057221 */ /* 0x000fc80000010000 */
[----:B------:R-:W-:Y:S01]  /*5510*/  FADD.FTZ R4, R46, R5 ;  /* 0x000000052e047221 */ /* 0x000fe20000010000 */
[----:B------:R-:W-:-:S03]  /*5520*/  FADD.FTZ R5, R44, R45 ;  /* 0x0000002d2c057221 */ /* 0x000fc60000010000 */
        /* <DEDUP_REMOVED lines=9> */
[----:B------:R-:W-:Y:S06]  /*55c0*/  @!P4 BRA `(.L_x_448) ;  /* 0x00000034002cc947 */ /* 0x000fec0003800000 */
[----:B------:R-:W-:Y:S01]  /*55d0*/  ISETP.NE.U32.AND P0, PT, R190, RZ, PT ;  /* 0x000000ffbe00720c */ /* 0x000fe20003f05070 */
[C---:B------:R-:W-:Y:S01]  /*55e0*/  IMAD.SHL.U32 R189, R128.reuse, 0x40, RZ ;  /* 0x0000004080bd7824 */ /* 0x040fe200078e00ff */
[----:B------:R-:W-:Y:S01]  /*55f0*/  SHF.L.U64.HI R194, R128, 0x6, R129 ;  /* 0x0000000680c27819 */ /* 0x000fe20000010281 */
[----:B------:R-:W-:Y:S01]  /*5600*/  IMAD.MOV.U32 R119, RZ, RZ, R0 ;  /* 0x000000ffff777224 */ /* 0x000fe200078e0000 */
[----:B------:R-:W-:Y:S01]  /*5610*/  ISETP.NE.AND.EX P0, PT, R191, RZ, PT, P0 ;  /* 0x000000ffbf00720c */ /* 0x000fe20003f05300 */
[----:B------:R-:W-:Y:S01]  /*5620*/  IMAD.MOV.U32 R117, RZ, RZ, R116 ;  /* 0x000000ffff757224 */ /* 0x000fe200078e0074 */
[C---:B------:R-:W-:Y:S01]  /*5630*/  IADD3 R195, PT, PT, -R6.reuse, 0x1, RZ ;  /* 0x0000000106c37810 */ /* 0x040fe20007ffe1ff */
[----:B------:R-:W-:-:S10]  /*5640*/  VIADD R196, R6, 0xfffffffe ;  /* 0xfffffffe06c47836 */ /* 0x000fd40000000000 */
.L_x_455:
[----:B------:R-:W-:Y:S01]  /*5650*/  MOV R0, R181 ;  /* 0x000000b500007202 */ /* 0x000fe20000000f00 */
[----:B------:R-:W-:Y:S04]  /*5660*/  DEPBAR.LE SB0, 0x0 ;  /* 0x000080000000791a */ /* 0x000fe80000000000 */
[----:B------:R-:W-:Y:S05]  /*5670*/  WARPSYNC.ALL ;  /* 0x0000000000007948 */ /* 0x000fea0003800000 */
[----:B------:R-:W-:Y:S01]  /*5680*/  BAR.SYNC.DEFER_BLOCKING 0x0 ;  /* 0x0000000000007b1d */ /* 0x000fe20000010000 */
[----:B------:R-:W-:Y:S02]  /*5690*/  @!P0 IMAD.MOV.U32 R5, RZ, RZ, RZ ;  /* 0x000000ffff058224 */ /* 0x000fe400078e00ff */
[----:B------:R-:W-:Y:S03]  /*56a0*/  IMAD.MOV.U32 R4, RZ, RZ, R180 ;  /* 0x000000ffff047224 */ /* 0x000fe600078e00b4 */
[----:B------:R-:W-:Y:S01]  /*56b0*/  @!P0 IADD3 R5, P1, PT, RZ, -R5, RZ ;  /* 0x80000005ff058210 */ /* 0x000fe20007f3e0ff */
[----:B------:R-:W2:Y:S01]  /*56c0*/  @!P0 LD.E R6, desc[UR4][R2.64+0x40] ;  /* 0x0000400402068980 */ /* 0x000ea2000c101900 */
[----:B------:R-:W-:Y:S01]  /*56d0*/  BSSY.RECONVERGENT B0, `(.L_x_449) ;  /* 0x0000045000007945 */ /* 0x000fe20003800200 */
[----:B--2---:R-:W-:Y:S05]  /*56e0*/  @!P0 IMAD.SHL.U32 R6, R6, 0x80, RZ ;  /* 0x0000008006068824 */ /* 0x004fea00078e00ff */
[----:B------:R-:W-:Y:S04]  /*56f0*/  @!P0 IADD3.X R6, PT, PT, RZ, ~R6, RZ, P1, !PT ;  /* 0x80000006ff068210 */ /* 0x000fe80000ffe4ff */
[----:B------:R-:W-:Y:S04]  /*5700*/  @!P0 SHF.R.S64 R5, R5, 0x1f, R6 ;  /* 0x0000001f05058819 */ /* 0x000fe80000001006 */
[----:B------:R-:W-:Y:S04]  /*5710*/  @!P0 IADD3 R180, P1, PT, R180, R5, RZ ;  /* 0x00000005b4b48210 */ /* 0x000fe80007f3e0ff */
[----:B------:R-:W-:Y:S01]  /*5720*/  @!P0 LEA.HI.X.SX32 R181, R6, R181, 0x1, P1 ;  /* 0x000000b506b58211 */ /* 0x000fe200008f0eff */
[----:B------:R-:W-:Y:S08]  /*5730*/  @!P0 BRA `(.L_x_450) ;  /* 0x0000000000f88947 */ /* 0x000ff00003800000 */
[----:B------:R-:W2:Y:S01]  /*5740*/  LD.E R6, desc[UR4][R2.64+0x170] ;  /* 0x0001700402067980 */ /* 0x000ea2000c101900 */
[----:B------:R-:W-:Y:S02]  /*5750*/  IABS R9, R185 ;  /* 0x000000b900097213 */ /* 0x000fe40000000000 */
[-C--:B--2---:R-:W-:Y:S02]  /*5760*/  IABS R10, R6.reuse ;  /* 0x00000006000a7213 */ /* 0x084fe40000000000 */
[----:B------:R-:W-:Y:S02]  /*5770*/  IABS R8, R6 ;  /* 0x0000000600087213 */ /* 0x000fe40000000000 */
[----:B------:R-:W1:Y:S02]  /*5780*/  I2F.RP R11, R10 ;  /* 0x0000000a000b7306 */ /* 0x000e640000209400 */
[----:B------:R-:W-:Y:S08]  /*5790*/  IADD3 R8, PT, PT, RZ, -R8, RZ ;  /* 0x80000008ff087210 */ /* 0x000ff00007ffe0ff */
[----:B-1----:R-:W1:Y:S02]  /*57a0*/  MUFU.RCP R5, R11 ;  /* 0x0000000b00057308 */ /* 0x002e640000001000 */
[----:B-1----:R-:W-:Y:S02]  /*57b0*/  VIADD R14, R5, 0xffffffe ;  /* 0x0ffffffe050e7836 */ /* 0x002fe40000000000 */
[----:B------:R-:W-:Y:S06]  /*57c0*/  VIADD R5, R185, 0xffffff80 ;  /* 0xffffff80b9057836 */ /* 0x000fec0000000000 */
[----:B------:R-:W1:Y:S02]  /*57d0*/  F2I.FTZ.U32.TRUNC.NTZ R15, R14 ;  /* 0x0000000e000f7305 */ /* 0x000e64000021f000 */
[--C-:B-1----:R-:W-:Y:S02]  /*57e0*/  IMAD.MOV R7, RZ, RZ, -R15.reuse ;  /* 0x000000ffff077224 */ /* 0x102fe400078e0a0f */
[----:B------:R-:W-:Y:S02]  /*57f0*/  IMAD.MOV.U32 R14, RZ, RZ, RZ ;  /* 0x000000ffff0e7224 */ /* 0x000fe400078e00ff */
[----:B------:R-:W-:Y:S01]  /*5800*/  IMAD R12, R7, R10, RZ ;  /* 0x0000000a070c7224 */ /* 0x000fe200078e02ff */
[----:B------:R-:W-:Y:S02]  /*5810*/  IABS R7, R5 ;  /* 0x0000000500077213 */ /* 0x000fe40000000000 */
[----:B------:R-:W-:Y:S01]  /*5820*/  LOP3.LUT R5, R5, R6, RZ, 0x3c, !PT ;  /* 0x0000000605057212 */ /* 0x000fe200078e3cff */
[----:B------:R-:W-:Y:S03]  /*5830*/  IMAD.HI.U32 R12, R15, R12, R14 ;  /* 0x0000000c0f0c7227 */ /* 0x000fe600078e000e */
[----:B------:R-:W-:Y:S02]  /*5840*/  ISETP.GE.AND P1, PT, R5, RZ, PT ;  /* 0x000000ff0500720c */ /* 0x000fe40003f26270 */
[----:B------:R-:W-:Y:S01]  /*5850*/  LOP3.LUT R5, RZ, R6, RZ, 0x33, !PT ;  /* 0x00000006ff057212 */ /* 0x000fe200078e33ff */
[C---:B------:R-:W-:Y:S04]  /*5860*/  IMAD.HI.U32 R11, R12.reuse, R7, RZ ;  /* 0x000000070c0b7227 */ /* 0x040fe800078e00ff */
[----:B------:R-:W-:Y:S04]  /*5870*/  IMAD.HI.U32 R12, R12, R9, RZ ;  /* 0x000000090c0c7227 */ /* 0x000fe800078e00ff */
[-C--:B------:R-:W-:Y:S02]  /*5880*/  IMAD R7, R11, R8.reuse, R7 ;  /* 0x000000080b077224 */ /* 0x080fe400078e0207 */
[----:B------:R-:W-:Y:S03]  /*5890*/  IMAD R9, R12, R8, R9 ;  /* 0x000000080c097224 */ /* 0x000fe600078e0209 */
[C---:B------:R-:W-:Y:S02]  /*58a0*/  ISETP.GT.U32.AND P2, PT, R10.reuse, R7, PT ;  /* 0x000000070a00720c */ /* 0x040fe40003f44070 */
[----:B------:R-:W-:Y:S11]  /*58b0*/  ISETP.GT.U32.AND P4, PT, R10, R9, PT ;  /* 0x000000090a00720c */ /* 0x000ff60003f84070 */
[--C-:B------:R-:W-:Y:S02]  /*58c0*/  @!P2 IMAD.IADD R7, R7, 0x1, -R10.reuse ;  /* 0x000000010707a824 */ /* 0x100fe400078e0a0a */
[----:B------:R-:W-:Y:S01]  /*58d0*/  @!P4 IADD3 R12, PT, PT, R12, 0x1, RZ ;  /* 0x000000010c0cc810 */ /* 0x000fe20007ffe0ff */
[----:B------:R-:W-:Y:S02]  /*58e0*/  @!P4 IMAD.IADD R9, R9, 0x1, -R10 ;  /* 0x000000010909c824 */ /* 0x000fe400078e0a0a */
[----:B------:R-:W-:Y:S01]  /*58f0*/  ISETP.GE.U32.AND P5, PT, R7, R10, PT ;  /* 0x0000000a0700720c */ /* 0x000fe20003fa6070 */
[----:B------:R-:W-:Y:S01]  /*5900*/  @!P2 VIADD R11, R11, 0x1 ;  /* 0x000000010b0ba836 */ /* 0x000fe20000000000 */
[----:B------:R-:W-:Y:S02]  /*5910*/  LOP3.LUT R7, R185, R6, RZ, 0x3c, !PT ;  /* 0x00000006b9077212 */ /* 0x000fe400078e3cff */
[----:B------:R-:W-:Y:S02]  /*5920*/  ISETP.GE.U32.AND P6, PT, R9, R10, PT ;  /* 0x0000000a0900720c */ /* 0x000fe40003fc6070 */
[----:B------:R-:W-:Y:S02]  /*5930*/  ISETP.GE.AND P3, PT, R7, RZ, PT ;  /* 0x000000ff0700720c */ /* 0x000fe40003f66270 */
[----:B------:R-:W-:Y:S05]  /*5940*/  ISETP.NE.AND P2, PT, R6, RZ, PT ;  /* 0x000000ff0600720c */ /* 0x000fea0003f45270 */
[----:B------:R-:W-:Y:S04]  /*5950*/  @P5 VIADD R11, R11, 0x1 ;  /* 0x000000010b0b5836 */ /* 0x000fe80000000000 */
[----:B------:R-:W-:Y:S02]  /*5960*/  @P6 VIADD R12, R12, 0x1 ;  /* 0x000000010c0c6836 */ /* 0x000fe40000000000 */
[----:B------:R-:W-:Y:S03]  /*5970*/  @!P1 IMAD.MOV R11, RZ, RZ, -R11 ;  /* 0x000000ffff0b9224 */ /* 0x000fe600078e0a0b */
[----:B------:R-:W-:Y:S02]  /*5980*/  @!P3 IADD3 R12, PT, PT, -R12, RZ, RZ ;  /* 0x000000ff0c0cb210 */ /* 0x000fe40007ffe1ff */
[C---:B------:R-:W-:Y:S02]  /*5990*/  SEL R7, R5.reuse, R11, !P2 ;  /* 0x0000000b05077207 */ /* 0x040fe40005000000 */
[----:B------:R-:W-:Y:S01]  /*59a0*/  SEL R5, R5, R12, !P2 ;  /* 0x0000000c05057207 */ /* 0x000fe20005000000 */
[----:B------:R-:W2:Y:S01]  /*59b0*/  LD.E.64 R10, desc[UR4][R2.64+0x40] ;  /* 0x00004004020a7980 */ /* 0x000ea2000c101b00 */
[-C--:B------:R-:W-:Y:S02]  /*59c0*/  LEA R18, P2, R7, R192.reuse, 0x2 ;  /* 0x000000c007127211 */ /* 0x080fe400078410ff */
[----:B------:R-:W-:Y:S02]  /*59d0*/  LEA R16, P1, R5, R192, 0x2 ;  /* 0x000000c005107211 */ /* 0x000fe400078210ff */
[-C--:B------:R-:W-:Y:S01]  /*59e0*/  LEA.HI.X.SX32 R19, R7, R193.reuse, 0x2, P2 ;  /* 0x000000c107137211 */ /* 0x080fe200010f16ff */
[C---:B------:R-:W-:Y:S01]  /*59f0*/  IMAD.IADD R7, R5.reuse, 0x1, -R7 ;  /* 0x0000000105077824 */ /* 0x040fe200078e0a07 */
[----:B------:R-:W-:Y:S01]  /*5a00*/  LEA.HI.X.SX32 R17, R5, R193, 0x2, P1 ;  /* 0x000000c105117211 */ /* 0x000fe200008f16ff */
[----:B------:R-:W3:Y:S02]  /*5a10*/  LD.E.64 R12, desc[UR4][R2.64+0x28] ;  /* 0x00002804020c7980 */ /* 0x000ee4000c101b00 */
[----:B------:R-:W-:Y:S04]  /*5a20*/  IMAD R7, R6, R7, -0x80 ;  /* 0xffffff8006077424 */ /* 0x000fe800078e0207 */
[----:B------:R-:W4:Y:S01]  /*5a30*/  LD.E R9, desc[UR4][R18.64] ;  /* 0x0000000412097980 */ /* 0x000f22000c101900 */
[----:B------:R-:W-:Y:S03]  /*5a40*/  SHF.R.S32.HI R6, RZ, 0x1f, R7 ;  /* 0x0000001fff067819 */ /* 0x000fe60000011407 */
[----:B------:R-:W4:Y:S01]  /*5a50*/  LD.E R8, desc[UR4][R16.64] ;  /* 0x0000000410087980 */ /* 0x000f22000c101900 */
[-C--:B--2---:R-:W-:Y:S02]  /*5a60*/  IMAD R5, R11, R7.reuse, RZ ;  /* 0x000000070b057224 */ /* 0x084fe400078e02ff */
[C---:B------:R-:W-:Y:S04]  /*5a70*/  IMAD.WIDE.U32 R14, R10.reuse, R7, RZ ;  /* 0x000000070a0e7225 */ /* 0x040fe800078e00ff */
[----:B------:R-:W-:Y:S05]  /*5a80*/  IMAD R5, R10, R6, R5 ;  /* 0x000000060a057224 */ /* 0x000fea00078e0205 */
[----:B------:R-:W-:Y:S01]  /*5a90*/  IADD3 R15, PT, PT, R15, R5, RZ ;  /* 0x000000050f0f7210 */ /* 0x000fe20007ffe0ff */
[----:B----4-:R-:W-:Y:S04]  /*5aa0*/  IMAD.IADD R9, R9, 0x1, -R8 ;  /* 0x0000000109097824 */ /* 0x010fe800078e0a08 */
[----:B---3--:R-:W-:Y:S01]  /*5ab0*/  IMAD R5, R13, R9, RZ ;  /* 0x000000090d057224 */ /* 0x008fe200078e02ff */
[----:B------:R-:W-:Y:S01]  /*5ac0*/  SHF.R.S32.HI R6, RZ, 0x1f, R9 ;  /* 0x0000001fff067819 */ /* 0x000fe20000011409 */
[----:B------:R-:W-:Y:S04]  /*5ad0*/  IMAD.WIDE.U32 R14, R9, R12, R14 ;  /* 0x0000000c090e7225 */ /* 0x000fe800078e000e */
[----:B------:R-:W-:Y:S01]  /*5ae0*/  IMAD R5, R12, R6, R5 ;  /* 0x000000060c057224 */ /* 0x000fe200078e0205 */
[C---:B------:R-:W-:Y:S03]  /*5af0*/  LEA R180, P1, R14.reuse, R4, 0x1 ;  /* 0x000000040eb47211 */ /* 0x040fe600078208ff */
[----:B------:R-:W-:Y:S05]  /*5b00*/  IMAD.IADD R5, R15, 0x1, R5 ;  /* 0x000000010f057824 */ /* 0x000fea00078e0205 */
[----:B------:R-:W-:Y:S02]  /*5b10*/  LEA.HI.X R181, R14, R0, R5, 0x1, P1 ;  /* 0x000000000eb57211 */ /* 0x000fe400008f0c05 */
.L_x_450:
[----:B------:R-:W-:Y:S05]  /*5b20*/  BSYNC.RECONVERGENT B0 ;  /* 0x0000000000007941 */ /* 0x000fea0003800200 */
.L_x_449:
[----:B------:R-:W-:Y:S01]  /*5b30*/  @!PT LDS RZ, [RZ] ;  /* 0x00000000fffff984 */ /* 0x000fe20000000800 */
[----:B------:R-:W-:Y:S01]  /*5b40*/  @!PT LDS RZ, [RZ] ;  /* 0x00000000fffff984 */ /* 0x000fe20000000800 */
[----:B------:R-:W-:Y:S01]  /*5b50*/  @!PT LDS RZ, [RZ] ;  /* 0x00000000fffff984 */ /* 0x000fe20000000800 */
[----:B------:R1:W-:Y:S01]  /*5b60*/  LDGSTS.E.BYPASS.LTC128B.128 [R187+0x9000], desc[UR4][R180.64] ;  /* 0x09000000b4bb7fae */ /* 0x0003e2000b981a04 */
[----:B------:R-:W-:Y:S01]  /*5b70*/  IADD3 R204, P1, PT, R189, R180, RZ ;  /* 0x000000b4bdcc7210 */ /* 0x000fe20007f3e0ff */
[----:B------:R-:W-:Y:S01]  /*5b80*/  VIADD R195, R195, 0x1 ;  /* 0x00000001c3c37836 */ /* 0x000fe20000000000 */
[----:B------:R-:W-:Y:S02]  /*5b90*/  BSSY.RECONVERGENT B1, `(.L_x_451) ;  /* 0x0000113000017945 */ /* 0x000fe40003800200 */
[----:B------:R1:W-:Y:S01]  /*5ba0*/  LDGSTS.E.BYPASS.LTC128B.128 [R187+0xb000], desc[UR4][R180.64+0x40] ;  /* 0x0b000040b4bb7fae */ /* 0x0003e2000b981a04 */
[C---:B------:R-:W-:Y:S01]  /*5bb0*/  IMAD.X R205, R194.reuse, 0x1, R181, P1 ;  /* 0x00000001c2cd7824 */ /* 0x040fe200008e06b5 */
[C---:B------:R-:W-:Y:S03]  /*5bc0*/  IADD3 R202, P1, PT, R189.reuse, R204, RZ ;  /* 0x000000ccbdca7210 */ /* 0x040fe60007f3e0ff */
[----:B------:R1:W-:Y:S05]  /*5bd0*/  LDGSTS.E.BYPASS.LTC128B.128 [R187+0xd000], desc[UR4][R180.64+0x80] ;  /* 0x0d000080b4bb7fae */ /* 0x0003ea000b981a04 */
[----:B------:R1:W-:Y:S01]  /*5be0*/  LDGSTS.E.BYPASS.LTC128B.128 [R187+0x9800], desc[UR4][R204.64] ;  /* 0x09800000ccbb7fae */ /* 0x0003e2000b981a04 */
[C---:B------:R-:W-:Y:S01]  /*5bf0*/  IMAD.X R203, R194.reuse, 0x1, R205, P1 ;  /* 0x00000001c2cb7824 */ /* 0x040fe200008e06cd */
[----:B------:R-:W-:Y:S03]  /*5c00*/  IADD3 R200, P1, PT, R189, R202, RZ ;  /* 0x000000cabdc87210 */ /* 0x000fe60007f3e0ff */
[----:B------:R1:W-:Y:S02]  /*5c10*/  LDGSTS.E.BYPASS.LTC128B.128 [R187+0xb800], desc[UR4][R204.64+0x40] ;  /* 0x0b800040ccbb7fae */ /* 0x0003e4000b981a04 */
[----:B------:R-:W-:Y:S03]  /*5c20*/  IMAD.X R201, R194, 0x1, R203, P1 ;  /* 0x00000001c2c97824 */ /* 0x000fe600008e06cb */
[----:B------:R1:W-:Y:S01]  /*5c30*/  LDGSTS.E.BYPASS.LTC128B.128 [R187+0xd800], desc[UR4][R204.64+0x80] ;  /* 0x0d800080ccbb7fae */ /* 0x0003e2000b981a04 */
[----:B------:R-:W-:Y:S04]  /*5c40*/  ISETP.NE.AND P1, PT, R195, RZ, PT ;  /* 0x000000ffc300720c */ /* 0x000fe80003f25270 */
[----:B------:R1:W-:Y:S05]  /*5c50*/  LDGSTS.E.BYPASS.LTC128B.128 [R187+0xa000], desc[UR4][R202.64] ;  /* 0x0a000000cabb7fae */ /* 0x0003ea000b981a04 */
[----:B------:R1:W-:Y:S05]  /*5c60*/  LDGSTS.E.BYPASS.LTC128B.128 [R187+0xc000], desc[UR4][R202.64+0x40] ;  /* 0x0c000040cabb7fae */ /* 0x0003ea000b981a04 */
[----:B------:R1:W-:Y:S05]  /*5c70*/  LDGSTS.E.BYPASS.LTC128B.128 [R187+0xe000], desc[UR4][R202.64+0x80] ;  /* 0x0e000080cabb7fae */ /* 0x0003ea000b981a04 */
[----:B------:R1:W-:Y:S05]  /*5c80*/  LDGSTS.E.BYPASS.LTC128B.128 [R187+0xa800], desc[UR4][R200.64] ;  /* 0x0a800000c8bb7fae */ /* 0x0003ea000b981a04 */
[----:B------:R1:W-:Y:S05]  /*5c90*/  LDGSTS.E.BYPASS.LTC128B.128 [R187+0xc800], desc[UR4][R200.64+0x40] ;  /* 0x0c800040c8bb7fae */ /* 0x0003ea000b981a04 */
[----:B------:R1:W-:Y:S05]  /*5ca0*/  LDGSTS.E.BYPASS.LTC128B.128 [R187+0xe800], desc[UR4][R200.64+0x80] ;  /* 0x0e800080c8bb7fae */ /* 0x0003ea000b981a04 */
[----:B------:R-:W-:Y:S05]  /*5cb0*/  LDSM.16.M88.4 R120, [R173] ;  /* 0x00000000ad78783b */ /* 0x000fea0000000200 */
[----:B------:R-:W2:Y:S05]  /*5cc0*/  LDSM.16.M88.4 R124, [R172+0x3000] ;  /* 0x00300000ac7c783b */ /* 0x000eaa0000000200 */
[----:B------:R-:W3:Y:S05]  /*5cd0*/  LDSM.16.M88.4 R128, [R172+0x3400] ;  /* 0x00340000ac80783b */ /* 0x000eea0000000200 */
[----:B------:R-:W4:Y:S05]  /*5ce0*/  LDSM.16.M88.4 R132, [R172+0x3800] ;  /* 0x00380000ac84783b */ /* 0x000f2a0000000200 */
[----:B------:R-:W0:Y:S05]  /*5cf0*/  LDGDEPBAR ;  /* 0x00000000000079af */ /* 0x000e2a0000000000 */
[----:B------:R-:W5:Y:S05]  /*5d00*/  LDSM.16.M88.4 R136, [R172+0x3c00] ;  /* 0x003c0000ac88783b */ /* 0x000f6a0000000200 */
[----:B------:R-:W1:Y:S05]  /*5d10*/  LDSM.16.M88.4 R140, [R172+0x4000] ;  /* 0x00400000ac8c783b */ /* 0x000e6a0000000200 */
[----:B------:R-:W1:Y:S05]  /*5d20*/  LDSM.16.M88.4 R144, [R172+0x4400] ;  /* 0x00440000ac90783b */ /* 0x000e6a0000000200 */
[----:B------:R-:W1:Y:S05]  /*5d30*/  LDSM.16.M88.4 R148, [R172+0x4800] ;  /* 0x00480000ac94783b */ /* 0x000e6a0000000200 */
[----:B------:R-:W1:Y:S01]  /*5d40*/  LDSM.16.M88.4 R152, [R172+0x4c00] ;  /* 0x004c0000ac98783b */ /* 0x000e620000000200 */
[C---:B--2---:R-:W-:Y:S04]  /*5d50*/  HMMA.16816.F32.BF16 R4, R120.reuse, R124, RZ ;  /* 0x0000007c7804723c */ /* 0x044fe800000418ff */
[----:B------:R-:W-:Y:S04]  /*5d60*/  LDSM.16.M88.4 R156, [R171] ;  /* 0x00000000ab9c783b */ /* 0x000fe80000000200 */
[C---:B------:R-:W-:Y:S01]  /*5d70*/  HMMA.16816.F32.BF16 R8, R120.reuse, R126, RZ ;  /* 0x0000007e7808723c */ /* 0x040fe200000418ff */
[----:B------:R-:W2:Y:S05]  /*5d80*/  LDSM.16.M88.4 R160, [R169+0x3000] ;  /* 0x00300000a9a0783b */ /* 0x000eaa0000000200 */
[----:B------:R-:W2:Y:S02]  /*5d90*/  LDSM.16.M88.4 R164, [R169+0x3400] ;  /* 0x00340000a9a4783b */ /* 0x000ea40000000200 */
[C---:B---3--:R-:W-:Y:S03]  /*5da0*/  HMMA.16816.F32.BF16 R12, R120.reuse, R128, RZ ;  /* 0x00000080780c723c */ /* 0x048fe600000418ff */
[----:B------:R-:W-:Y:S05]  /*5db0*/  LDSM.16.M88.4 R124, [R169+0x3c00] ;  /* 0x003c0000a97c783b */ /* 0x000fea0000000200 */
[C---:B------:R-:W-:Y:S01]  /*5dc0*/  HMMA.16816.F32.BF16 R16, R120.reuse, R130, RZ ;  /* 0x000000827810723c */ /* 0x040fe200000418ff */
[----:B------:R-:W-:Y:S07]  /*5dd0*/  LDSM.16.M88.4 R128, [R169+0x4400] ;  /* 0x00440000a980783b */ /* 0x000fee0000000200 */
[C---:B----4-:R-:W-:Y:S08]  /*5de0*/  HMMA.16816.F32.BF16 R20, R120.reuse, R132, RZ ;  /* 0x000000847814723c */ /* 0x050ff000000418ff */
[C---:B------:R-:W-:Y:S01]  /*5df0*/  HMMA.16816.F32.BF16 R24, R120.reuse, R134, RZ ;  /* 0x000000867818723c */ /* 0x040fe200000418ff */
[----:B------:R-:W-:Y:S07]  /*5e00*/  LDSM.16.M88.4 R132, [R172+0x5c00] ;  /* 0x005c0000ac84783b */ /* 0x000fee0000000200 */
[C---:B-----5:R-:W-:Y:S08]  /*5e10*/  HMMA.16816.F32.BF16 R28, R120.reuse, R136, RZ ;  /* 0x00000088781c723c */ /* 0x060ff000000418ff */
        /* <DEDUP_REMOVED lines=8> */
[----:B------:R-:W-:Y:S01]  /*5ea0*/  HMMA.16816.F32.BF16 R64, R120, R154, RZ ;  /* 0x0000009a7840723c */ /* 0x000fe200000418ff */
[----:B------:R-:W1:Y:S07]  /*5eb0*/  LDSM.16.M88.4 R120, [R169+0x3800] ;  /* 0x00380000a978783b */ /* 0x000e6e0000000200 */
[C---:B--2---:R-:W-:Y:S08]  /*5ec0*/  HMMA.16816.F32.BF16 R4, R156.reuse, R160, R4 ;  /* 0x000000a09c04723c */ /* 0x044ff00000041804 */
[C---:B------:R-:W-:Y:S08]  /*5ed0*/  HMMA.16816.F32.BF16 R8, R156.reuse, R162, R8 ;  /* 0x000000a29c08723c */ /* 0x040ff00000041808 */
[C---:B------:R-:W-:Y:S08]  /*5ee0*/  HMMA.16816.F32.BF16 R12, R156.reuse, R164, R12 ;  /* 0x000000a49c0c723c */ /* 0x040ff0000004180c */
[C---:B------:R-:W-:Y:S08]  /*5ef0*/  HMMA.16816.F32.BF16 R16, R156.reuse, R166, R16 ;  /* 0x000000a69c10723c */ /* 0x040ff00000041810 */
[C---:B-1----:R-:W-:Y:S08]  /*5f00*/  HMMA.16816.F32.BF16 R20, R156.reuse, R120, R20 ;  /* 0x000000789c14723c */ /* 0x042ff00000041814 */
[C---:B------:R-:W-:Y:S01]  /*5f10*/  HMMA.16816.F32.BF16 R24, R156.reuse, R122, R24 ;  /* 0x0000007a9c18723c */ /* 0x040fe20000041818 */
[----:B------:R-:W1:Y:S07]  /*5f20*/  LDSM.16.M88.4 R120, [R169+0x4000] ;  /* 0x00400000a978783b */ /* 0x000e6e0000000200 */
[C---:B------:R-:W-:Y:S08]  /*5f30*/  HMMA.16816.F32.BF16 R28, R156.reuse, R124, R28 ;  /* 0x0000007c9c1c723c */ /* 0x040ff0000004181c */
[C---:B------:R-:W-:Y:S01]  /*5f40*/  HMMA.16816.F32.BF16 R32, R156.reuse, R126, R32 ;  /* 0x0000007e9c20723c */ /* 0x040fe20000041820 */
[----:B------:R-:W-:Y:S07]  /*5f50*/  LDSM.16.M88.4 R124, [R169+0x4c00] ;  /* 0x004c0000a97c783b */ /* 0x000fee0000000200 */
        /* <DEDUP_REMOVED lines=10> */
[----:B------:R-:W-:Y:S01]  /*6000*/  HMMA.16816.F32.BF16 R64, R156, R126, R64 ;  /* 0x0000007e9c40723c */ /* 0x000fe20000041840 */
[----:B------:R-:W2:Y:S07]  /*6010*/  LDSM.16.M88.4 R124, [R172+0x5400] ;  /* 0x00540000ac7c783b */ /* 0x000eae0000000200 */
[C---:B-1----:R-:W-:Y:S08]  /*6020*/  HMMA.16816.F32.BF16 R4, R120.reuse, R128, R4 ;  /* 0x000000807804723c */ /* 0x042ff00000041804 */
[C---:B------:R-:W-:Y:S01]  /*6030*/  HMMA.16816.F32.BF16 R8, R120.reuse, R130, R8 ;  /* 0x000000827808723c */ /* 0x040fe20000041808 */
[----:B------:R-:W1:Y:S07]  /*6040*/  LDSM.16.M88.4 R128, [R172+0x5800] ;  /* 0x00580000ac80783b */ /* 0x000e6e0000000200 */
[C---:B--2---:R-:W-:Y:S08]  /*6050*/  HMMA.16816.F32.BF16 R12, R120.reuse, R124, R12 ;  /* 0x0000007c780c723c */ /* 0x044ff0000004180c */
[C---:B------:R-:W-:Y:S01]  /*6060*/  HMMA.16816.F32.BF16 R16, R120.reuse, R126, R16 ;  /* 0x0000007e7810723c */ /* 0x040fe20000041810 */
[----:B------:R-:W2:Y:S07]  /*6070*/  LDSM.16.M88.4 R124, [R172+0x6000] ;  /* 0x00600000ac7c783b */ /* 0x000eae0000000200 */
[C---:B-1----:R-:W-:Y:S08]  /*6080*/  HMMA.16816.F32.BF16 R20, R120.reuse, R128, R20 ;  /* 0x000000807814723c */ /* 0x042ff00000041814 */
[C---:B------:R-:W-:Y:S01]  /*6090*/  HMMA.16816.F32.BF16 R24, R120.reuse, R130, R24 ;  /* 0x000000827818723c */ /* 0x040fe20000041818 */
[----:B------:R-:W1:Y:S07]  /*60a0*/  LDSM.16.M88.4 R128, [R172+0x6400] ;  /* 0x00640000ac80783b */ /* 0x000e6e0000000200 */
[C---:B------:R-:W-:Y:S08]  /*60b0*/  HMMA.16816.F32.BF16 R28, R120.reuse, R132, R28 ;  /* 0x00000084781c723c */ /* 0x040ff0000004181c */
[C---:B------:R-:W-:Y:S01]  /*60c0*/  HMMA.16816.F32.BF16 R32, R120.reuse, R134, R32 ;  /* 0x000000867820723c */ /* 0x040fe20000041820 */
[----:B------:R-:W-:Y:S07]  /*60d0*/  LDSM.16.M88.4 R132, [R172+0x6c00] ;  /* 0x006c0000ac84783b */ /* 0x000fee0000000200 */
[C---:B--2---:R-:W-:Y:S08]  /*60e0*/  HMMA.16816.F32.BF16 R36, R120.reuse, R124, R36 ;  /* 0x0000007c7824723c */ /* 0x044ff00000041824 */
[C---:B------:R-:W-:Y:S01]  /*60f0*/  HMMA.16816.F32.BF16 R40, R120.reuse, R126, R40 ;  /* 0x0000007e7828723c */ /* 0x040fe20000041828 */
[----:B------:R-:W2:Y:S07]  /*6100*/  LDSM.16.M88.4 R124, [R172+0x6800] ;  /* 0x00680000ac7c783b */ /* 0x000eae0000000200 */
[C---:B-1----:R-:W-:Y:S08]  /*6110*/  HMMA.16816.F32.BF16 R44, R120.reuse, R128, R44 ;  /* 0x00000080782c723c */ /* 0x042ff0000004182c */
[C---:B------:R-:W-:Y:S01]  /*6120*/  HMMA.16816.F32.BF16 R48, R120.reuse, R130, R48 ;  /* 0x000000827830723c */ /* 0x040fe20000041830 */
[----:B------:R-:W-:Y:S07]  /*6130*/  LDSM.16.M88.4 R128, [R169+0x5000] ;  /* 0x00500000a980783b */ /* 0x000fee0000000200 */
[C---:B--2---:R-:W-:Y:S08]  /*6140*/  HMMA.16816.F32.BF16 R52, R120.reuse, R124, R52 ;  /* 0x0000007c7834723c */ /* 0x044ff00000041834 */
[C---:B------:R-:W-:Y:S01]  /*6150*/  HMMA.16816.F32.BF16 R56, R120.reuse, R126, R56 ;  /* 0x0000007e7838723c */ /* 0x040fe20000041838 */
[----:B------:R-:W1:Y:S07]  /*6160*/  LDSM.16.M88.4 R124, [R171+0x1000] ;  /* 0x00100000ab7c783b */ /* 0x000e6e0000000200 */
[C---:B------:R-:W-:Y:S08]  /*6170*/  HMMA.16816.F32.BF16 R60, R120.reuse, R132, R60 ;  /* 0x00000084783c723c */ /* 0x040ff0000004183c */
[----:B------:R-:W-:Y:S01]  /*6180*/  HMMA.16816.F32.BF16 R64, R120, R134, R64 ;  /* 0x000000867840723c */ /* 0x000fe20000041840 */
[----:B------:R-:W2:Y:S05]  /*6190*/  LDSM.16.M88.4 R120, [R169+0x5400] ;  /* 0x00540000a978783b */ /* 0x000eaa0000000200 */
[----:B------:R-:W-:Y:S02]  /*61a0*/  LDSM.16.M88.4 R132, [R169+0x5c00] ;  /* 0x005c0000a984783b */ /* 0x000fe40000000200 */
        /* <DEDUP_REMOVED lines=64> */
[----:B------:R-:W2:Y:S01]  /*65b0*/  LDSM.16.M88.4 R120, [R169+0x8800] ;  /* 0x00880000a978783b */ /* 0x000ea20000000200 */
[----:B------:R-:W-:Y:S04]  /*65c0*/  DEPBAR.LE SB0, 0x0 ;  /* 0x000080000000791a */ /* 0x000fe80000000000 */
[----:B------:R-:W-:Y:S02]  /*65d0*/  BAR.SYNC.DEFER_BLOCKING 0x0 ;  /* 0x0000000000007b1d */ /* 0x000fe40000010000 */
[C---:B-1----:R-:W-:Y:S08]  /*65e0*/  HMMA.16816.F32.BF16 R44, R124.reuse, R128, R44 ;  /* 0x000000807c2c723c */ /* 0x042ff0000004182c */
[C---:B------:R-:W-:Y:S08]  /*65f0*/  HMMA.16816.F32.BF16 R48, R124.reuse, R130, R48 ;  /* 0x000000827c30723c */ /* 0x040ff00000041830 */
[C---:B--2---:R-:W-:Y:S08]  /*6600*/  HMMA.16816.F32.BF16 R52, R124.reuse, R120, R52 ;  /* 0x000000787c34723c */ /* 0x044ff00000041834 */
[C---:B------:R-:W-:Y:S08]  /*6610*/  HMMA.16816.F32.BF16 R56, R124.reuse, R122, R56 ;  /* 0x0000007a7c38723c */ /* 0x040ff00000041838 */
[C---:B------:R-:W-:Y:S08]  /*6620*/  HMMA.16816.F32.BF16 R60, R124.reuse, R132, R60 ;  /* 0x000000847c3c723c */ /* 0x040ff0000004183c */
[----:B------:R-:W-:Y:S01]  /*6630*/  HMMA.16816.F32.BF16 R64, R124, R134, R64 ;  /* 0x000000867c40723c */ /* 0x000fe20000041840 */
[----:B------:R-:W-:Y:S08]  /*6640*/  @!UPT UIADD3 URZ, UPT, UPT, URZ, URZ, URZ ;  /* 0x000000fffffff290 */ /* 0x000ff0000fffe0ff */
[----:B------:R-:W-:Y:S11]  /*6650*/  @!P1 BRA `(.L_x_452) ;  /* 0x0000000400989947 */ /* 0x000ff60003800000 */
[----:B------:R-:W-:Y:S01]  /*6660*/  ISETP.NE.U32.AND P0, PT, R190, RZ, PT ;  /* 0x000000ffbe00720c */ /* 0x000fe20003f05070 */
[----:B------:R-:W-:Y:S03]  /*6670*/  BSSY.RECONVERGENT B0, `(.L_x_453) ;  /* 0x000004c000007945 */ /* 0x000fe60003800200 */
[----:B------:R-:W-:Y:S11]  /*6680*/  ISETP.NE.AND.EX P0, PT, R191, RZ, PT, P0 ;  /* 0x000000ffbf00720c */ /* 0x000ff60003f05300 */
[----:B------:R-:W-:Y:S02]  /*6690*/  @!UPT UIADD3 URZ, UPT, UPT, URZ, URZ, URZ ;  /* 0x000000fffffff290 */ /* 0x000fe4000fffe0ff */
[----:B------:R-:W2:Y:S01]  /*66a0*/  @!P0 LD.E R0, desc[UR4][R2.64+0x38] ;  /* 0x0000380402008980 */ /* 0x000ea2000c101900 */
[----:B------:R-:W-:Y:S05]  /*66b0*/  @!P0 IMAD.MOV.U32 R121, RZ, RZ, RZ ;  /* 0x000000ffff798224 */ /* 0x000fea00078e00ff */
[----:B------:R-:W-:Y:S01]  /*66c0*/  @!P0 IADD3 R121, P1, PT, RZ, -R121, RZ ;  /* 0x80000079ff798210 */ /* 0x000fe20007f3e0ff */
[----:B--2---:R-:W-:Y:S04]  /*66d0*/  @!P0 IMAD.SHL.U32 R0, R0, 0x80, RZ ;  /* 0x0000008000008824 */ /* 0x004fe800078e00ff */
[----:B------:R-:W-:Y:S05]  /*66e0*/  @!P0 IMAD.X R0, RZ, RZ, ~R0, P1 ;  /* 0x000000ffff008224 */ /* 0x000fea00008e0e00 */
[----:B------:R-:W-:Y:S04]  /*66f0*/  @!P0 SHF.R.S64 R121, R121, 0x1f, R0 ;  /* 0x0000001f79798819 */ /* 0x000fe80000001000 */
[----:B------:R-:W-:Y:S01]  /*6700*/  @!P0 IADD3 R178, P1, PT, R121, R178, RZ ;  /* 0x000000b279b28210 */ /* 0x000fe20007f3e0ff */
[----:B------:R-:W-:Y:S03]  /*6710*/  IMAD.SHL.U32 R121, R174, 0x40, RZ ;  /* 0x00000040ae797824 */ /* 0x000fe600078e00ff */
[----:B------:R-:W-:Y:S01]  /*6720*/  @!P0 LEA.HI.X.SX32 R177, R0, R177, 0x1, P1 ;  /* 0x000000b100b18211 */ /* 0x000fe200008f0eff */
[----:B------:R-:W-:Y:S08]  /*6730*/  @!P0 BRA `(.L_x_454) ;  /* 0x0000000000fc8947 */ /* 0x000ff00003800000 */
[C---:B------:R-:W-:Y:S01]  /*6740*/  VIADD R122, R185.reuse, 0xffffff00 ;  /* 0xffffff00b97a7836 */ /* 0x040fe20000000000 */
[----:B------:R-:W2:Y:S04]  /*6750*/  LD.E R127, desc[UR4][R2.64+0x170] ;  /* 0x00017004027f7980 */ /* 0x000ea8000c101900 */
[----:B------:R-:W-:Y:S01]  /*6760*/  IABS R116, R122 ;  /* 0x0000007a00747213 */ /* 0x000fe20000000000 */
[----:B------:R-:W3:Y:S01]  /*6770*/  LD.E.64 R132, desc[UR4][R2.64+0x20] ;  /* 0x0000200402847980 */ /* 0x000ee2000c101b00 */
[-C--:B--2---:R-:W-:Y:S02]  /*6780*/  IABS R125, R127.reuse ;  /* 0x0000007f007d7213 */ /* 0x084fe40000000000 */
[-C--:B------:R-:W-:Y:S02]  /*6790*/  IABS R123, R127.reuse ;  /* 0x0000007f007b7213 */ /* 0x080fe40000000000 */
[----:B------:R-:W1:Y:S01]  /*67a0*/  I2F.RP R120, R125 ;  /* 0x0000007d00787306 */ /* 0x000e620000209400 */
[----:B------:R-:W-:Y:S02]  /*67b0*/  LOP3.LUT R122, R122, R127, RZ, 0x3c, !PT ;  /* 0x0000007f7a7a7212 */ /* 0x000fe400078e3cff */
[----:B------:R-:W-:Y:S02]  /*67c0*/  IMAD.MOV R123, RZ, RZ, -R123 ;  /* 0x000000ffff7b7224 */ /* 0x000fe400078e0a7b */
[----:B------:R-:W-:Y:S05]  /*67d0*/  ISETP.GE.AND P1, PT, R122, RZ, PT ;  /* 0x000000ff7a00720c */ /* 0x000fea0003f26270 */
[----:B-1----:R-:W1:Y:S02]  /*67e0*/  MUFU.RCP R0, R120 ;  /* 0x0000007800007308 */ /* 0x002e640000001000 */
[----:B-1----:R-:W-:Y:S01]  /*67f0*/  VIADD R128, R0, 0xffffffe ;  /* 0x0ffffffe00807836 */ /* 0x002fe20000000000 */
[----:B------:R-:W-:Y:S07]  /*6800*/  IADD3 R0, PT, PT, R185, -0x80, RZ ;  /* 0xffffff80b9007810 */ /* 0x000fee0007ffe0ff */
[----:B------:R-:W1:Y:S02]  /*6810*/  F2I.FTZ.U32.TRUNC.NTZ R129, R128 ;  /* 0x0000008000817305 */ /* 0x000e64000021f000 */
[--C-:B-1----:R-:W-:Y:S02]  /*6820*/  IMAD.MOV R118, RZ, RZ, -R129.reuse ;  /* 0x000000ffff767224 */ /* 0x102fe400078e0a81 */
[----:B------:R-:W-:Y:S02]  /*6830*/  IMAD.MOV.U32 R128, RZ, RZ, RZ ;  /* 0x000000ffff807224 */ /* 0x000fe400078e00ff */
[----:B------:R-:W-:Y:S01]  /*6840*/  IMAD R131, R118, R125, RZ ;  /* 0x0000007d76837224 */ /* 0x000fe200078e02ff */
[----:B------:R-:W-:Y:S02]  /*6850*/  IABS R118, R0 ;  /* 0x0000000000767213 */ /* 0x000fe40000000000 */
[----:B------:R-:W-:Y:S01]  /*6860*/  LOP3.LUT R0, R0, R127, RZ, 0x3c, !PT ;  /* 0x0000007f00007212 */ /* 0x000fe200078e3cff */
[----:B------:R-:W-:Y:S02]  /*6870*/  IMAD.HI.U32 R129, R129, R131, R128 ;  /* 0x0000008381817227 */ /* 0x000fe400078e0080 */
[----:B------:R-:W2:Y:S01]  /*6880*/  LD.E.64 R130, desc[UR4][R2.64+0x38] ;  /* 0x0000380402827980 */ /* 0x000ea2000c101b00 */
[----:B------:R-:W-:Y:S03]  /*6890*/  ISETP.GE.AND P3, PT, R0, RZ, PT ;  /* 0x000000ff0000720c */ /* 0x000fe60003f66270 */
[C---:B------:R-:W-:Y:S04]  /*68a0*/  IMAD.HI.U32 R120, R129.reuse, R116, RZ ;  /* 0x0000007481787227 */ /* 0x040fe800078e00ff */
[----:B------:R-:W-:Y:S04]  /*68b0*/  IMAD.HI.U32 R124, R129, R118, RZ ;  /* 0x00000076817c7227 */ /* 0x000fe800078e00ff */
[-C--:B------:R-:W-:Y:S02]  /*68c0*/  IMAD R116, R120, R123.reuse, R116 ;  /* 0x0000007b78747224 */ /* 0x080fe400078e0274 */
[----:B------:R-:W-:Y:S03]  /*68d0*/  IMAD R118, R124, R123, R118 ;  /* 0x0000007b7c767224 */ /* 0x000fe600078e0276 */
[C---:B------:R-:W-:Y:S02]  /*68e0*/  ISETP.GT.U32.AND P2, PT, R125.reuse, R116, PT ;  /* 0x000000747d00720c */ /* 0x040fe40003f44070 */
[----:B------:R-:W-:Y:S11]  /*68f0*/  ISETP.GT.U32.AND P4, PT, R125, R118, PT ;  /* 0x000000767d00720c */ /* 0x000ff60003f84070 */
[----:B------:R-:W-:Y:S02]  /*6900*/  @!P2 IMAD.IADD R116, R116, 0x1, -R125 ;  /* 0x000000017474a824 */ /* 0x000fe400078e0a7d */
[-C--:B------:R-:W-:Y:S01]  /*6910*/  @!P4 IADD3 R118, PT, PT, R118, -R125.reuse, RZ ;  /* 0x8000007d7676c210 */ /* 0x080fe20007ffe0ff */
[----:B------:R-:W-:Y:S01]  /*6920*/  @!P2 VIADD R120, R120, 0x1 ;  /* 0x000000017878a836 */ /* 0x000fe20000000000 */
[----:B------:R-:W-:Y:S01]  /*6930*/  ISETP.NE.AND P2, PT, R127, RZ, PT ;  /* 0x000000ff7f00720c */ /* 0x000fe20003f45270 */
[----:B------:R-:W-:Y:S01]  /*6940*/  @!P4 VIADD R124, R124, 0x1 ;  /* 0x000000017c7cc836 */ /* 0x000fe20000000000 */
[-C--:B------:R-:W-:Y:S02]  /*6950*/  ISETP.GE.U32.AND P5, PT, R116, R125.reuse, PT ;  /* 0x0000007d7400720c */ /* 0x080fe40003fa6070 */
[----:B------:R-:W-:Y:S02]  /*6960*/  ISETP.GE.U32.AND P6, PT, R118, R125, PT ;  /* 0x0000007d7600720c */ /* 0x000fe40003fc6070 */
[----:B------:R-:W-:Y:S09]  /*6970*/  LOP3.LUT R125, RZ, R127, RZ, 0x33, !PT ;  /* 0x0000007fff7d7212 */ /* 0x000ff200078e33ff */
[----:B------:R-:W-:Y:S02]  /*6980*/  @P5 IADD3 R120, PT, PT, R120, 0x1, RZ ;  /* 0x0000000178785810 */ /* 0x000fe40007ffe0ff */
[----:B------:R-:W-:Y:S03]  /*6990*/  @P6 VIADD R124, R124, 0x1 ;  /* 0x000000017c7c6836 */ /* 0x000fe60000000000 */
[----:B------:R-:W-:Y:S02]  /*69a0*/  @!P1 IMAD.MOV R120, RZ, RZ, -R120 ;  /* 0x000000ffff789224 */ /* 0x000fe400078e0a78 */
[----:B------:R-:W-:Y:S03]  /*69b0*/  @!P3 IADD3 R124, PT, PT, -R124, RZ, RZ ;  /* 0x000000ff7c7cb210 */ /* 0x000fe60007ffe1ff */
[C---:B------:R-:W-:Y:S02]  /*69c0*/  SEL R129, R125.reuse, R120, !P2 ;  /* 0x000000787d817207 */ /* 0x040fe40005000000 */
[----:B------:R-:W-:Y:S02]  /*69d0*/  SEL R125, R125, R124, !P2 ;  /* 0x0000007c7d7d7207 */ /* 0x000fe40005000000 */
[-C--:B------:R-:W-:Y:S02]  /*69e0*/  LEA R136, P2, R129, R192.reuse, 0x2 ;  /* 0x000000c081887211 */ /* 0x080fe400078410ff */
[C---:B------:R-:W-:Y:S01]  /*69f0*/  LEA R134, P1, R125.reuse, R192, 0x2 ;  /* 0x000000c07d867211 */ /* 0x040fe200078210ff */
[----:B------:R-:W-:Y:S01]  /*6a00*/  IMAD.IADD R116, R125, 0x1, -R129 ;  /* 0x000000017d747824 */ /* 0x000fe200078e0a81 */
[-C--:B------:R-:W-:Y:S02]  /*6a10*/  LEA.HI.X.SX32 R137, R129, R193.reuse, 0x2, P2 ;  /* 0x000000c181897211 */ /* 0x080fe400010f16ff */
[----:B------:R-:W-:Y:S01]  /*6a20*/  LEA.HI.X.SX32 R135, R125, R193, 0x2, P1 ;  /* 0x000000c17d877211 */ /* 0x000fe200008f16ff */
[----:B------:R-:W-:Y:S02]  /*6a30*/  IMAD R127, R127, R116, -0x80 ;  /* 0xffffff807f7f7424 */ /* 0x000fe400078e0274 */
[----:B------:R-:W4:Y:S03]  /*6a40*/  LD.E R123, desc[UR4][R136.64] ;  /* 0x00000004887b7980 */ /* 0x000f26000c101900 */
[----:B------:R-:W-:Y:S01]  /*6a50*/  SHF.R.S32.HI R125, RZ, 0x1f, R127 ;  /* 0x0000001fff7d7819 */ /* 0x000fe2000001147f */
        /* <DEDUP_REMOVED lines=13> */
.L_x_454:
[----:B------:R-:W-:Y:S05]  /*6b30*/  BSYNC.RECONVERGENT B0 ;  /* 0x0000000000007941 */ /* 0x000fea0003800200 */
.L_x_453:
[----:B------:R-:W-:Y:S01]  /*6b40*/  IMAD.MOV.U32 R179, RZ, RZ, R177 ;  /* 0x000000ffffb37224 */ /* 0x000fe200078e00b1 */
[C---:B------:R-:W-:Y:S02]  /*6b50*/  IADD3 R122, P1, PT, R121.reuse, R178, RZ ;  /* 0x000000b2797a7210 */ /* 0x040fe40007f3e0ff */
[----:B------:R-:W-:Y:S02]  /*6b60*/  SHF.L.U64.HI R0, R174, 0x6, R175 ;  /* 0x00000006ae007819 */ /* 0x000fe400000102af */
[----:B------:R-:W-:Y:S01]  /*6b70*/  @!PT LDS RZ, [RZ] ;  /* 0x00000000fffff984 */ /* 0x000fe20000000800 */
[----:B------:R-:W-:Y:S01]  /*6b80*/  @!PT LDS RZ, [RZ] ;  /* 0x00000000fffff984 */ /* 0x000fe20000000800 */
[----:B------:R-:W-:Y:S01]  /*6b90*/  @!PT LDS RZ, [RZ] ;  /* 0x00000000fffff984 */ /* 0x000fe20000000800 */
[----:B------:R1:W-:Y:S01]  /*6ba0*/  LDGSTS.E.BYPASS.LTC128B.128 [R187+0x3000], desc[UR4][R178.64] ;  /* 0x03000000b2bb7fae */ /* 0x0003e2000b981a04 */
[C---:B------:R-:W-:Y:S02]  /*6bb0*/  IADD3 R120, P2, PT, R121.reuse, R122, RZ ;  /* 0x0000007a79787210 */ /* 0x040fe40007f5e0ff */
[C---:B------:R-:W-:Y:S01]  /*6bc0*/  IMAD.X R123, R0.reuse, 0x1, R177, P1 ;  /* 0x00000001007b7824 */ /* 0x040fe200008e06b1 */
[----:B------:R1:W-:Y:S01]  /*6bd0*/  LDGSTS.E.BYPASS.LTC128B.128 [R187+0x5000], desc[UR4][R178.64+0x40] ;  /* 0x05000040b2bb7fae */ /* 0x0003e2000b981a04 */
[----:B------:R-:W-:Y:S02]  /*6be0*/  IADD3 R124, P1, PT, R121, R120, RZ ;  /* 0x00000078797c7210 */ /* 0x000fe40007f3e0ff */
[C---:B------:R-:W-:Y:S01]  /*6bf0*/  IMAD.X R121, R0.reuse, 0x1, R123, P2 ;  /* 0x0000000100797824 */ /* 0x040fe200010e067b */
[----:B------:R1:W-:Y:S03]  /*6c00*/  LDGSTS.E.BYPASS.LTC128B.128 [R187+0x7000], desc[UR4][R178.64+0x80] ;  /* 0x07000080b2bb7fae */ /* 0x0003e6000b981a04 */
[----:B------:R-:W-:Y:S01]  /*6c10*/  IMAD.X R125, R0, 0x1, R121, P1 ;  /* 0x00000001007d7824 */ /* 0x000fe200008e0679 */
        /* <DEDUP_REMOVED lines=10> */
.L_x_452:
[----:B------:R-:W-:Y:S05]  /*6cc0*/  BSYNC.RECONVERGENT B1 ;  /* 0x0000000000017941 */ /* 0x000fea0003800200 */
.L_x_451:
[----:B-1----:R-:W2:Y:S01]  /*6cd0*/  LD.E R121, desc[UR4][R2.64+0xdc] ;  /* 0x0000dc0402797980 */ /* 0x002ea2000c101900 */
[----:B------:R-:W-:Y:S02]  /*6ce0*/  FMNMX3.FTZ R0, R119, R6, R7, !PT ;  /* 0x0000000677007276 */ /* 0x000fe40007810007 */
        /* <DEDUP_REMOVED lines=31> */
[----:B------:R-:W-:Y:S01]  /*6ee0*/  IADD3 R196, PT, PT, R196, -0x1, RZ ;  /* 0xffffffffc4c47810 */ /* 0x000fe20007ffe0ff */
[----:B------:R-:W1:Y:S01]  /*6ef0*/  SHFL.BFLY PT, R0, R125, 0x2, 0x1f ;  /* 0x0c401f007d007f89 */ /* 0x000e6200000e0000 */
[----:B------:R-:W-:Y:S07]  /*6f00*/  IADD3 R185, PT, PT, R185, -0x80, RZ ;  /* 0xffffff80b9b97810 */ /* 0x000fee0007ffe0ff */
[----:B------:R-:W3:Y:S01]  /*6f10*/  SHFL.BFLY PT, R116, R129, 0x2, 0x1f ;  /* 0x0c401f0081747f89 */ /* 0x000ee200000e0000 */
[----:B-1----:R-:W-:Y:S02]  /*6f20*/  FMNMX.FTZ R123, R125, R0, !PT ;  /* 0x000000007d7b7209 */ /* 0x002fe40007810000 */
[----:B---3--:R-:W-:Y:S05]  /*6f30*/  FMNMX.FTZ R127, R129, R116, !PT ;  /* 0x00000074817f7209 */ /* 0x008fea0007810000 */
[----:B------:R-:W1:Y:S08]  /*6f40*/  SHFL.BFLY PT, R0, R123, 0x1, 0x1f ;  /* 0x0c201f007b007f89 */ /* 0x000e7000000e0000 */
[----:B------:R-:W3:Y:S08]  /*6f50*/  SHFL.BFLY PT, R116, R127, 0x1, 0x1f ;  /* 0x0c201f007f747f89 */ /* 0x000ef000000e0000 */
[----:B------:R-:W-:Y:S01]  /*6f60*/  LDSM.16.MT88.4 R128, [R168+0x9000] ;  /* 0x00900000a880783b */ /* 0x000fe20000004200 */
[----:B-1----:R-:W-:Y:S02]  /*6f70*/  FMNMX.FTZ R0, R123, R0, !PT ;  /* 0x000000007b007209 */ /* 0x002fe40007810000 */
[----:B---3--:R-:W-:Y:S03]  /*6f80*/  FMNMX.FTZ R116, R127, R116, !PT ;  /* 0x000000747f747209 */ /* 0x008fe60007810000 */
[C---:B------:R-:W-:Y:S02]  /*6f90*/  FADD.FTZ R120, -R0.reuse, R119 ;  /* 0x0000007700787221 */ /* 0x040fe40000010100 */
[----:B------:R-:W1:Y:S01]  /*6fa0*/  LDSM.16.MT88.4 R124, [R170+0x9000] ;  /* 0x00900000aa7c783b */ /* 0x000e620000004200 */
[----:B------:R-:W-:Y:S02]  /*6fb0*/  FSETP.NEU.FTZ.AND P1, PT, R0, -INF , PT ;  /* 0xff8000000000780b */ /* 0x000fe40003f3d000 */
[C---:B------:R-:W-:Y:S01]  /*6fc0*/  FSETP.NEU.FTZ.AND P2, PT, R116.reuse, -INF , PT ;  /* 0xff8000007400780b */ /* 0x040fe20003f5d000 */
[----:B------:R-:W-:Y:S01]  /*6fd0*/  FADD.FTZ R122, -R116, R117 ;  /* 0x00000075747a7221 */ /* 0x000fe20000010100 */
[C---:B--2---:R-:W-:Y:S01]  /*6fe0*/  FMUL.FTZ R134, R121.reuse, R116 ;  /* 0x0000007479867220 */ /* 0x044fe20000410000 */
[C---:B------:R-:W-:Y:S01]  /*6ff0*/  FMUL.FTZ R132, R121.reuse, R0 ;  /* 0x0000000079847220 */ /* 0x040fe20000410000 */
[C---:B------:R-:W-:Y:S01]  /*7000*/  FMUL.FTZ R118, R121.reuse, R120 ;  /* 0x0000007879767220 */ /* 0x040fe20000410000 */
[----:B------:R-:W-:Y:S02]  /*7010*/  FMUL.FTZ R117, R121, R122 ;  /* 0x0000007a79757220 */ /* 0x000fe40000410000 */
[----:B------:R-:W-:Y:S02]  /*7020*/  FSEL R134, R134, RZ, P2 ;  /* 0x000000ff86867208 */ /* 0x000fe40001000000 */
[----:B------:R-:W-:Y:S01]  /*7030*/  FSEL R132, R132, RZ, P1 ;  /* 0x000000ff84847208 */ /* 0x000fe20000800000 */
[----:B------:R-:W2:Y:S01]  /*7040*/  MUFU.EX2 R118, R118 ;  /* 0x0000007600767308 */ /* 0x000ea20000000800 */
[----:B------:R-:W-:Y:S01]  /*7050*/  ISETP.NE.AND P1, PT, R196, -0x1, PT ;  /* 0xffffffffc400780c */ /* 0x000fe20003f25270 */
[-CC-:B------:R-:W-:Y:S01]  /*7060*/  FFMA.FTZ R136, R8, R121.reuse, -R134.reuse ;  /* 0x0000007908887223 */ /* 0x180fe20000010886 */
[-C--:B------:R-:W-:Y:S01]  /*7070*/  FFMA.FTZ R123, R9, R121.reuse, -R134 ;  /* 0x00000079097b7223 */ /* 0x080fe20000010886 */
[-CC-:B------:R-:W-:Y:S01]  /*7080*/  FFMA.FTZ R138, R10, R121.reuse, -R132.reuse ;  /* 0x000000790a8a7223 */ /* 0x180fe20000010884 */
[-C--:B------:R-:W-:Y:S01]  /*7090*/  FFMA.FTZ R133, R11, R121.reuse, -R132 ;  /* 0x000000790b857223 */ /* 0x080fe20000010884 */
[-CC-:B------:R-:W-:Y:S01]  /*70a0*/  FFMA.FTZ R146, R4, R121.reuse, -R134.reuse ;  /* 0x0000007904927223 */ /* 0x180fe20000010886 */
[-C--:B------:R-:W-:Y:S01]  /*70b0*/  FFMA.FTZ R145, R5, R121.reuse, -R134 ;  /* 0x0000007905917223 */ /* 0x080fe20000010886 */
[-CC-:B------:R-:W-:Y:S01]  /*70c0*/  FFMA.FTZ R137, R6, R121.reuse, -R132.reuse ;  /* 0x0000007906897223 */ /* 0x180fe20000010884 */
[-CC-:B------:R-:W-:Y:S01]  /*70d0*/  FFMA.FTZ R147, R7, R121.reuse, -R132.reuse ;  /* 0x0000007907937223 */ /* 0x180fe20000010884 */
[----:B------:R-:W3:Y:S01]  /*70e0*/  MUFU.EX2 R117, R117 ;  /* 0x0000007500757308 */ /* 0x000ee20000000800 */
[-C--:B------:R-:W-:Y:S01]  /*70f0*/  FFMA.FTZ R135, R14, R121.reuse, -R132 ;  /* 0x000000790e877223 */ /* 0x080fe20000010884 */
[-CC-:B------:R-:W-:Y:S01]  /*7100*/  FFMA.FTZ R122, R16, R121.reuse, -R134.reuse ;  /* 0x00000079107a7223 */ /* 0x180fe20000010886 */
[--C-:B------:R-:W-:Y:S07]  /*7110*/  FFMA.FTZ R119, R17, R121, -R134.reuse ;  /* 0x0000007911777223 */ /* 0x100fee0000010886 */
[----:B------:R-:W-:Y:S01]  /*7120*/  MUFU.EX2 R145, R145 ;  /* 0x0000009100917308 */ /* 0x000fe20000000800 */
[C---:B--2---:R-:W-:Y:S01]  /*7130*/  FMUL.FTZ R10, R118.reuse, R110 ;  /* 0x0000006e760a7220 */ /* 0x044fe20000410000 */
[C---:B------:R-:W-:Y:S01]  /*7140*/  FMUL.FTZ R11, R118.reuse, R111 ;  /* 0x0000006f760b7220 */ /* 0x040fe20000410000 */
[C---:B------:R-:W-:Y:S07]  /*7150*/  FMUL.FTZ R6, R118.reuse, R114 ;  /* 0x0000007276067220 */ /* 0x040fee0000410000 */
[----:B------:R-:W-:Y:S01]  /*7160*/  MUFU.EX2 R147, R147 ;  /* 0x0000009300937308 */ /* 0x000fe20000000800 */
[C---:B------:R-:W-:Y:S01]  /*7170*/  FMUL.FTZ R7, R118.reuse, R115 ;  /* 0x0000007376077220 */ /* 0x040fe20000410000 */
[C---:B------:R-:W-:Y:S01]  /*7180*/  FMUL.FTZ R70, R118.reuse, R70 ;  /* 0x0000004676467220 */ /* 0x040fe20000410000 */
[C---:B------:R-:W-:Y:S07]  /*7190*/  FMUL.FTZ R71, R118.reuse, R71 ;  /* 0x0000004776477220 */ /* 0x040fee0000410000 */
[----:B------:R-:W-:Y:S01]  /*71a0*/  MUFU.EX2 R136, R136 ;  /* 0x0000008800887308 */ /* 0x000fe20000000800 */
[C---:B------:R-:W-:Y:S01]  /*71b0*/  FMUL.FTZ R74, R118.reuse, R74 ;  /* 0x0000004a764a7220 */ /* 0x040fe20000410000 */
[C---:B---3--:R-:W-:Y:S01]  /*71c0*/  FMUL.FTZ R8, R117.reuse, R108 ;  /* 0x0000006c75087220 */ /* 0x048fe20000410000 */
[C---:B------:R-:W-:Y:S07]  /*71d0*/  FMUL.FTZ R9, R117.reuse, R109 ;  /* 0x0000006d75097220 */ /* 0x040fee0000410000 */
[----:B------:R-:W-:Y:S01]  /*71e0*/  MUFU.EX2 R138, R138 ;  /* 0x0000008a008a7308 */ /* 0x000fe20000000800 */
[----:B------:R-:W2:Y:S01]  /*71f0*/  LDSM.16.MT88.4 R108, [R170+0xb000] ;  /* 0x00b00000aa6c783b */ /* 0x000ea20000004200 */
[C---:B------:R-:W-:Y:S01]  /*7200*/  FMUL.FTZ R4, R117.reuse, R112 ;  /* 0x0000007075047220 */ /* 0x040fe20000410000 */
[C---:B------:R-:W-:Y:S07]  /*7210*/  FMUL.FTZ R5, R117.reuse, R113 ;  /* 0x0000007175057220 */ /* 0x040fee0000410000 */
[----:B------:R-:W3:Y:S01]  /*7220*/  MUFU.EX2 R133, R133 ;  /* 0x0000008500857308 */ /* 0x000ee20000000800 */
[C---:B------:R-:W-:Y:S01]  /*7230*/  FMUL.FTZ R68, R117.reuse, R68 ;  /* 0x0000004475447220 */ /* 0x040fe20000410000 */
[C---:B------:R-:W-:Y:S01]  /*7240*/  FMUL.FTZ R69, R117.reuse, R69 ;  /* 0x0000004575457220 */ /* 0x040fe20000410000 */
[C---:B------:R-:W-:Y:S07]  /*7250*/  FMUL.FTZ R75, R118.reuse, R75 ;  /* 0x0000004b764b7220 */ /* 0x040fee0000410000 */
[----:B------:R-:W4:Y:S01]  /*7260*/  MUFU.EX2 R146, R146 ;  /* 0x0000009200927308 */ /* 0x000f220000000800 */
[C---:B------:R-:W-:Y:S01]  /*7270*/  FMUL.FTZ R72, R117.reuse, R72 ;  /* 0x0000004875487220 */ /* 0x040fe20000410000 */
[C---:B------:R-:W-:Y:S01]  /*7280*/  FMUL.FTZ R73, R117.reuse, R73 ;  /* 0x0000004975497220 */ /* 0x040fe20000410000 */
[C---:B------:R-:W-:Y:S07]  /*7290*/  FMUL.FTZ R78, R118.reuse, R78 ;  /* 0x0000004e764e7220 */ /* 0x040fee0000410000 */
[----:B------:R-:W5:Y:S01]  /*72a0*/  MUFU.EX2 R137, R137 ;  /* 0x0000008900897308 */ /* 0x000f620000000800 */
[C---:B------:R-:W-:Y:S01]  /*72b0*/  FMUL.FTZ R79, R118.reuse, R79 ;  /* 0x0000004f764f7220 */ /* 0x040fe20000410000 */
[C---:B------:R-:W-:Y:S01]  /*72c0*/  FMUL.FTZ R76, R117.reuse, R76 ;  /* 0x0000004c754c7220 */ /* 0x040fe20000410000 */
[----:B------:R-:W-:Y:S07]  /*72d0*/  FMUL.FTZ R77, R117, R77 ;  /* 0x0000004d754d7220 */ /* 0x000fee0000410000 */
[----:B------:R-:W1:Y:S01]  /*72e0*/  MUFU.EX2 R123, R123 ;  /* 0x0000007b007b7308 */ /* 0x000e620000000800 */
[C---:B------:R-:W-:Y:S01]  /*72f0*/  FMUL.FTZ R82, R118.reuse, R82 ;  /* 0x0000005276527220 */ /* 0x040fe20000410000 */
[----:B---3--:R-:W-:Y:S01]  /*7300*/  F2FP.BF16.F32.PACK_AB R115, R133, R138 ;  /* 0x0000008a8573723e */ /* 0x008fe200000010ff */
[C---:B------:R-:W-:Y:S01]  /*7310*/  FMUL.FTZ R83, R118.reuse, R83 ;  /* 0x0000005376537220 */ /* 0x040fe20000410000 */
[C---:B------:R-:W-:Y:S01]  /*7320*/  FMUL.FTZ R80, R117.reuse, R80 ;  /* 0x0000005075507220 */ /* 0x040fe20000410000 */
[----:B------:R-:W-:Y:S01]  /*7330*/  FMUL.FTZ R81, R117, R81 ;  /* 0x0000005175517220 */ /* 0x000fe20000410000 */
[----:B----4-:R-:W-:Y:S01]  /*7340*/  F2FP.BF16.F32.PACK_AB R112, R145, R146 ;  /* 0x000000929170723e */ /* 0x010fe200000010ff */
[C---:B------:R-:W-:Y:S01]  /*7350*/  FMUL.FTZ R86, R118.reuse, R86 ;  /* 0x0000005676567220 */ /* 0x040fe20000410000 */
[C---:B------:R-:W-:Y:S01]  /*7360*/  FMUL.FTZ R87, R118.reuse, R87 ;  /* 0x0000005776577220 */ /* 0x040fe20000410000 */
[----:B------:R-:W-:Y:S01]  /*7370*/  FMUL.FTZ R84, R117, R84 ;  /* 0x0000005475547220 */ /* 0x000fe20000410000 */
[----:B-----5:R-:W-:Y:S01]  /*7380*/  F2FP.BF16.F32.PACK_AB R113, R147, R137 ;  /* 0x000000899371723e */ /* 0x020fe200000010ff */
[----:B------:R-:W-:Y:S01]  /*7390*/  FMUL.FTZ R85, R117, R85 ;  /* 0x0000005575557220 */ /* 0x000fe20000410000 */
[C---:B------:R-:W-:Y:S01]  /*73a0*/  FMUL.FTZ R90, R118.reuse, R90 ;  /* 0x0000005a765a7220 */ /* 0x040fe20000410000 */
[C---:B------:R-:W-:Y:S01]  /*73b0*/  FMUL.FTZ R91, R118.reuse, R91 ;  /* 0x0000005b765b7220 */ /* 0x040fe20000410000 */
[----:B-1----:R-:W-:Y:S01]  /*73c0*/  F2FP.BF16.F32.PACK_AB R114, R123, R136 ;  /* 0x000000887b72723e */ /* 0x002fe200000010ff */
[----:B------:R-:W-:Y:S01]  /*73d0*/  FMUL.FTZ R14, R118, R106 ;  /* 0x0000006a760e7220 */ /* 0x000fe20000410000 */
[-C--:B------:R-:W-:Y:S01]  /*73e0*/  FFMA.FTZ R139, R29, R121.reuse, -R134 ;  /* 0x000000791d8b7223 */ /* 0x080fe20000010886 */
[-CC-:B------:R-:W-:Y:S01]  /*73f0*/  FFMA.FTZ R143, R30, R121.reuse, -R132.reuse ;  /* 0x000000791e8f7223 */ /* 0x180fe20000010884 */
[----:B------:R-:W-:Y:S01]  /*7400*/  FFMA.FTZ R144, R31, R121, -R132 ;  /* 0x000000791f907223 */ /* 0x000fe20000010884 */
[C---:B------:R-:W-:Y:S01]  /*7410*/  FMUL.FTZ R88, R117.reuse, R88 ;  /* 0x0000005875587220 */ /* 0x040fe20000410000 */
[C---:B------:R-:W-:Y:S01]  /*7420*/  FMUL.FTZ R89, R117.reuse, R89 ;  /* 0x0000005975597220 */ /* 0x040fe20000410000 */
[C---:B------:R-:W-:Y:S01]  /*7430*/  HMMA.16816.F32.BF16 R4, R112.reuse, R124, R4 ;  /* 0x0000007c7004723c */ /* 0x040fe20000041804 */
[----:B------:R-:W-:Y:S04]  /*7440*/  MUFU.EX2 R135, R135 ;  /* 0x0000008700877308 */ /* 0x000fe80000000800 */
[C---:B------:R-:W-:Y:S01]  /*7450*/  FMUL.FTZ R94, R118.reuse, R94 ;  /* 0x0000005e765e7220 */ /* 0x040fe20000410000 */
[C---:B------:R-:W-:Y:S01]  /*7460*/  FMUL.FTZ R95, R118.reuse, R95 ;  /* 0x0000005f765f7220 */ /* 0x040fe20000410000 */
[C---:B------:R-:W-:Y:S01]  /*7470*/  FMUL.FTZ R92, R117.reuse, R92 ;  /* 0x0000005c755c7220 */ /* 0x040fe20000410000 */
[C---:B------:R-:W-:Y:S01]  /*7480*/  HMMA.16816.F32.BF16 R8, R112.reuse, R126, R8 ;  /* 0x0000007e7008723c */ /* 0x040fe20000041808 */
[----:B------:R-:W1:Y:S02]  /*7490*/  LDSM.16.MT88.4 R124, [R168+0xb000] ;  /* 0x00b00000a87c783b */ /* 0x000e640000004200 */
[----:B------:R-:W-:Y:S01]  /*74a0*/  MUFU.EX2 R144, R144 ;  /* 0x0000009000907308 */ /* 0x000fe20000000800 */
[C---:B------:R-:W-:Y:S01]  /*74b0*/  FMUL.FTZ R93, R117.reuse, R93 ;  /* 0x0000005d755d7220 */ /* 0x040fe20000410000 */
[C---:B------:R-:W-:Y:S01]  /*74c0*/  FMUL.FTZ R98, R118.reuse, R98 ;  /* 0x0000006276627220 */ /* 0x040fe20000410000 */
[C---:B------:R-:W-:Y:S01]  /*74d0*/  FMUL.FTZ R99, R118.reuse, R99 ;  /* 0x0000006376637220 */ /* 0x040fe20000410000 */
[C---:B------:R-:W-:Y:S01]  /*74e0*/  FMUL.FTZ R96, R117.reuse, R96 ;  /* 0x0000006075607220 */ /* 0x040fe20000410000 */
[C---:B------:R-:W-:Y:S01]  /*74f0*/  FMUL.FTZ R97, R117.reuse, R97 ;  /* 0x0000006175617220 */ /* 0x040fe20000410000 */
[C---:B------:R-:W-:Y:S04]  /*7500*/  HMMA.16816.F32.BF16 R68, R112.reuse, R128, R68 ;  /* 0x000000807044723c */ /* 0x040fe80000041844 */
[----:B------:R-:W-:Y:S01]  /*7510*/  MUFU.EX2 R122, R122 ;  /* 0x0000007a007a7308 */ /* 0x000fe20000000800 */
[C---:B------:R-:W-:Y:S01]  /*7520*/  FMUL.FTZ R102, R118.reuse, R102 ;  /* 0x0000006676667220 */ /* 0x040fe20000410000 */
[----:B------:R-:W-:Y:S01]  /*7530*/  FMUL.FTZ R103, R118, R103 ;  /* 0x0000006776677220 */ /* 0x000fe20000410000 */
[-C--:B------:R-:W-:Y:S01]  /*7540*/  FFMA.FTZ R129, R12, R121.reuse, -R134 ;  /* 0x000000790c817223 */ /* 0x080fe20000010886 */
[----:B------:R-:W-:Y:S01]  /*7550*/  FMUL.FTZ R12, R117, R104 ;  /* 0x00000068750c7220 */ /* 0x000fe20000410000 */
[--C-:B------:R-:W-:Y:S01]  /*7560*/  FFMA.FTZ R128, R15, R121, -R132.reuse ;  /* 0x000000790f807223 */ /* 0x100fe20000010884 */
[C---:B------:R-:W-:Y:S04]  /*7570*/  HMMA.16816.F32.BF16 R72, R112.reuse, R130, R72 ;  /* 0x000000827048723c */ /* 0x040fe80000041848 */
[----:B------:R-:W-:Y:S01]  /*7580*/  MUFU.EX2 R119, R119 ;  /* 0x0000007700777308 */ /* 0x000fe20000000800 */
[----:B------:R-:W-:Y:S01]  /*7590*/  FMUL.FTZ R15, R118, R107 ;  /* 0x0000006b760f7220 */ /* 0x000fe20000410000 */
[-CC-:B------:R-:W-:Y:S01]  /*75a0*/  FFMA.FTZ R131, R22, R121.reuse, -R132.reuse ;  /* 0x0000007916837223 */ /* 0x180fe20000010884 */
[----:B------:R-:W-:Y:S07]  /*75b0*/  FFMA.FTZ R130, R27, R121, -R132 ;  /* 0x000000791b827223 */ /* 0x000fee0000010884 */
[----:B------:R-:W3:Y:S01]  /*75c0*/  MUFU.EX2 R128, R128 ;  /* 0x0000008000807308 */ /* 0x000ee20000000800 */
[----:B------:R-:W-:Y:S01]  /*75d0*/  FFMA.FTZ R148, R118, R197, R137 ;  /* 0x000000c576947223 */ /* 0x000fe20000010089 */
[C---:B--2---:R-:W-:Y:S08]  /*75e0*/  HMMA.16816.F32.BF16 R76, R112.reuse, R108, R76 ;  /* 0x0000006c704c723c */ /* 0x044ff0000004184c */
[----:B------:R-:W-:Y:S01]  /*75f0*/  MUFU.EX2 R129, R129 ;  /* 0x0000008100817308 */ /* 0x000fe20000000800 */
[-CC-:B------:R-:W-:Y:S01]  /*7600*/  FFMA.FTZ R118, R28, R121.reuse, -R134.reuse ;  /* 0x000000791c767223 */ /* 0x180fe20000010886 */
[-C--:B------:R-:W-:Y:S01]  /*7610*/  FFMA.FTZ R140, R32, R121.reuse, -R134 ;  /* 0x00000079208c7223 */ /* 0x080fe20000010886 */
[----:B------:R-:W-:Y:S01]  /*7620*/  LDSM.16.MT88.4 R28, [R170+0xbc00] ;  /* 0x00bc0000aa1c783b */ /* 0x000fe20000004200 */
[-C--:B------:R-:W-:Y:S01]  /*7630*/  FFMA.FTZ R32, R42, R121.reuse, -R132 ;  /* 0x000000792a207223 */ /* 0x080fe20000010884 */
[-C--:B------:R-:W-:Y:S01]  /*7640*/  FFMA.FTZ R137, R33, R121.reuse, -R134 ;  /* 0x0000007921897223 */ /* 0x080fe20000010886 */
[C---:B------:R-:W-:Y:S04]  /*7650*/  HMMA.16816.F32.BF16 R80, R112.reuse, R110, R80 ;  /* 0x0000006e7050723c */ /* 0x040fe80000041850 */
[----:B------:R-:W-:Y:S01]  /*7660*/  MUFU.EX2 R131, R131 ;  /* 0x0000008300837308 */ /* 0x000fe20000000800 */
[-C--:B------:R-:W-:Y:S01]  /*7670*/  FFMA.FTZ R142, R34, R121.reuse, -R132 ;  /* 0x00000079228e7223 */ /* 0x080fe20000010884 */
[-CC-:B------:R-:W-:Y:S01]  /*7680*/  FFMA.FTZ R34, R41, R121.reuse, -R134.reuse ;  /* 0x0000007929227223 */ /* 0x180fe20000010886 */
[----:B------:R-:W2:Y:S01]  /*7690*/  LDSM.16.MT88.4 R108, [R170+0xd000] ;  /* 0x00d00000aa6c783b */ /* 0x000ea20000004200 */
[----:B------:R-:W-:Y:S01]  /*76a0*/  FFMA.FTZ R41, R52, R121, -R134 ;  /* 0x0000007934297223 */ /* 0x000fe20000010886 */
[----:B---3--:R-:W-:Y:S01]  /*76b0*/  F2FP.BF16.F32.PACK_AB R17, R128, R135 ;  /* 0x000000878011723e */ /* 0x008fe200000010ff */
[-C--:B------:R-:W-:Y:S01]  /*76c0*/  FFMA.FTZ R141, R35, R121.reuse, -R132 ;  /* 0x00000079238d7223 */ /* 0x080fe20000010884 */
[C---:B-1----:R-:W-:Y:S03]  /*76d0*/  HMMA.16816.F32.BF16 R84, R112.reuse, R124, R84 ;  /* 0x0000007c7054723c */ /* 0x042fe60000041854 */
[----:B------:R-:W-:Y:S01]  /*76e0*/  MUFU.EX2 R142, R142 ;  /* 0x0000008e008e7308 */ /* 0x000fe20000000800 */
[----:B------:R-:W-:Y:S01]  /*76f0*/  FADD.FTZ R35, R147, R148 ;  /* 0x0000009493237221 */ /* 0x000fe20000010000 */
[----:B------:R-:W-:Y:S08]  /*7700*/  FFMA.FTZ R146, R117, R198, R146 ;  /* 0x000000c675927223 */ /* 0x000ff00000010092 */
[----:B------:R-:W-:Y:S01]  /*7710*/  MUFU.EX2 R141, R141 ;  /* 0x0000008d008d7308 */ /* 0x000fe20000000800 */
[-C--:B------:R-:W-:Y:S01]  /*7720*/  FFMA.FTZ R148, R39, R121.reuse, -R132 ;  /* 0x0000007927947223 */ /* 0x080fe20000010884 */
[----:B------:R-:W-:Y:S01]  /*7730*/  FADD.FTZ R42, R138, R35 ;  /* 0x000000238a2a7221 */ /* 0x000fe20000010000 */
[C---:B------:R-:W-:Y:S01]  /*7740*/  HMMA.16816.F32.BF16 R88, R112.reuse, R126, R88 ;  /* 0x0000007e7058723c */ /* 0x040fe20000041858 */
[----:B------:R-:W1:Y:S06]  /*7750*/  LDSM.16.MT88.4 R124, [R168+0xd000] ;  /* 0x00d00000a87c783b */ /* 0x000e6c0000004200 */
[----:B------:R-:W-:Y:S01]  /*7760*/  MUFU.EX2 R138, R34 ;  /* 0x00000022008a7308 */ /* 0x000fe20000000800 */
[----:B------:R-:W-:Y:S01]  /*7770*/  FADD.FTZ R33, R145, R146 ;  /* 0x0000009291217221 */ /* 0x000fe20000010000 */
[-C--:B------:R-:W-:Y:S01]  /*7780*/  FFMA.FTZ R39, R44, R121.reuse, -R134 ;  /* 0x000000792c277223 */ /* 0x080fe20000010886 */
[----:B------:R-:W-:Y:S07]  /*7790*/  FADD.FTZ R42, R133, R42 ;  /* 0x0000002a852a7221 */ /* 0x000fee0000010000 */
[----:B------:R3:W-:Y:S01]  /*77a0*/  MUFU.EX2 R44, R32 ;  /* 0x00000020002c7308 */ /* 0x0007e20000000800 */
[----:B------:R-:W-:Y:S01]  /*77b0*/  FADD.FTZ R136, R136, R33 ;  /* 0x0000002188887221 */ /* 0x000fe20000010000 */
[-CC-:B------:R-:W-:Y:S01]  /*77c0*/  FFMA.FTZ R146, R36, R121.reuse, -R134.reuse ;  /* 0x0000007924927223 */ /* 0x180fe20000010886 */
[-C--:B------:R-:W-:Y:S01]  /*77d0*/  FFMA.FTZ R36, R49, R121.reuse, -R134 ;  /* 0x0000007931247223 */ /* 0x080fe20000010886 */
[----:B------:R-:W-:Y:S01]  /*77e0*/  FADD.FTZ R135, R135, R42 ;  /* 0x0000002a87877221 */ /* 0x000fe20000010000 */
[-C--:B------:R-:W-:Y:S01]  /*77f0*/  FFMA.FTZ R145, R38, R121.reuse, -R132 ;  /* 0x0000007926917223 */ /* 0x080fe20000010884 */
[-CC-:B------:R-:W-:Y:S01]  /*7800*/  FFMA.FTZ R38, R45, R121.reuse, -R134.reuse ;  /* 0x000000792d267223 */ /* 0x180fe20000010886 */
[-CC-:B------:R-:W-:Y:S01]  /*7810*/  FFMA.FTZ R147, R40, R121.reuse, -R134.reuse ;  /* 0x0000007928937223 */ /* 0x180fe20000010886 */
[-C--:B------:R-:W-:Y:S01]  /*7820*/  FFMA.FTZ R40, R53, R121.reuse, -R134 ;  /* 0x0000007935287223 */ /* 0x080fe20000010886 */
[-CC-:B------:R-:W-:Y:S01]  /*7830*/  FFMA.FTZ R43, R43, R121.reuse, -R132.reuse ;  /* 0x000000792b2b7223 */ /* 0x180fe20000010884 */
[----:B------:R-:W-:Y:S01]  /*7840*/  MUFU.EX2 R49, R38 ;  /* 0x0000002600317308 */ /* 0x000fe20000000800 */
[--C-:B------:R-:W-:Y:S01]  /*7850*/  FFMA.FTZ R52, R51, R121, -R132.reuse ;  /* 0x0000007933347223 */ /* 0x100fe20000010884 */
[C---:B------:R-:W-:Y:S01]  /*7860*/  FMUL.FTZ R100, R117.reuse, R100 ;  /* 0x0000006475647220 */ /* 0x040fe20000410000 */
[----:B------:R-:W-:Y:S01]  /*7870*/  FMUL.FTZ R101, R117, R101 ;  /* 0x0000006575657220 */ /* 0x000fe20000410000 */
[----:B---3--:R-:W-:Y:S06]  /*7880*/  LDSM.16.MT88.4 R32, [R168+0xc000] ;  /* 0x00c00000a820783b */ /* 0x008fec0000004200 */
[----:B------:R-:W-:Y:S01]  /*7890*/  MUFU.EX2 R145, R145 ;  /* 0x0000009100917308 */ /* 0x000fe20000000800 */
[-C--:B------:R-:W-:Y:S01]  /*78a0*/  FFMA.FTZ R120, R19, R121.reuse, -R132 ;  /* 0x0000007913787223 */ /* 0x080fe20000010884 */
[-CC-:B------:R-:W-:Y:S01]  /*78b0*/  FFMA.FTZ R56, R56, R121.reuse, -R134.reuse ;  /* 0x0000007938387223 */ /* 0x180fe20000010886 */
[-CC-:B------:R-:W-:Y:S07]  /*78c0*/  FFMA.FTZ R57, R57, R121.reuse, -R134.reuse ;  /* 0x0000007939397223 */ /* 0x180fee0000010886 */
[----:B------:R3:W-:Y:S01]  /*78d0*/  MUFU.EX2 R45, R43 ;  /* 0x0000002b002d7308 */ /* 0x0007e20000000800 */
[-CC-:B------:R-:W-:Y:S01]  /*78e0*/  FFMA.FTZ R60, R60, R121.reuse, -R134.reuse ;  /* 0x000000793c3c7223 */ /* 0x180fe20000010886 */
[-CC-:B------:R-:W-:Y:S01]  /*78f0*/  FFMA.FTZ R61, R61, R121.reuse, -R134.reuse ;  /* 0x000000793d3d7223 */ /* 0x180fe20000010886 */
[C---:B--2---:R-:W-:Y:S07]  /*7900*/  HMMA.16816.F32.BF16 R92, R112.reuse, R108, R92 ;  /* 0x0000006c705c723c */ /* 0x044fee000004185c */
[----:B------:R-:W-:Y:S01]  /*7910*/  MUFU.EX2 R56, R56 ;  /* 0x0000003800387308 */ /* 0x000fe20000000800 */
[-C--:B------:R-:W-:Y:S01]  /*7920*/  FFMA.FTZ R64, R64, R121.reuse, -R134 ;  /* 0x0000007940407223 */ /* 0x080fe20000010886 */
[-CC-:B------:R-:W-:Y:S08]  /*7930*/  FFMA.FTZ R62, R62, R121.reuse, -R132.reuse ;  /* 0x000000793e3e7223 */ /* 0x180ff00000010884 */
[----:B------:R-:W-:Y:S01]  /*7940*/  MUFU.EX2 R57, R57 ;  /* 0x0000003900397308 */ /* 0x000fe20000000800 */
[-CC-:B------:R-:W-:Y:S01]  /*7950*/  FFMA.FTZ R63, R63, R121.reuse, -R132.reuse ;  /* 0x000000793f3f7223 */ /* 0x180fe20000010884 */
[-CC-:B------:R-:W-:Y:S01]  /*7960*/  FFMA.FTZ R66, R66, R121.reuse, -R132.reuse ;  /* 0x0000007942427223 */ /* 0x180fe20000010884 */
[C---:B------:R-:W-:Y:S01]  /*7970*/  HMMA.16816.F32.BF16 R96, R112.reuse, R110, R96 ;  /* 0x0000006e7060723c */ /* 0x040fe20000041860 */
[----:B------:R-:W2:Y:S06]  /*7980*/  LDSM.16.MT88.4 R108, [R170+0x9400] ;  /* 0x00940000aa6c783b */ /* 0x000eac0000004200 */
[----:B------:R-:W-:Y:S01]  /*7990*/  MUFU.EX2 R120, R120 ;  /* 0x0000007800787308 */ /* 0x000fe20000000800 */
[-C--:B---3--:R-:W-:Y:S01]  /*79a0*/  FFMA.FTZ R43, R50, R121.reuse, -R132 ;  /* 0x00000079322b7223 */ /* 0x088fe20000010884 */
[----:B------:R-:W-:Y:S08]  /*79b0*/  FADD.FTZ R136, R123, R136 ;  /* 0x000000887b887221 */ /* 0x000ff00000010000 */
[----:B------:R-:W-:Y:S01]  /*79c0*/  MUFU.EX2 R50, R36 ;  /* 0x0000002400327308 */ /* 0x000fe20000000800 */
[C---:B-1----:R-:W-:Y:S09]  /*79d0*/  HMMA.16816.F32.BF16 R100, R112.reuse, R124, R100 ;  /* 0x0000007c7064723c */ /* 0x042ff20000041864 */
[----:B------:R-:W-:Y:S01]  /*79e0*/  MUFU.EX2 R51, R43 ;  /* 0x0000002b00337308 */ /* 0x000fe20000000800 */
[-C--:B------:R-:W-:Y:S01]  /*79f0*/  FFMA.FTZ R124, R13, R121.reuse, -R134 ;  /* 0x000000790d7c7223 */ /* 0x080fe20000010886 */
[----:B------:R-:W-:Y:S01]  /*7a00*/  FFMA.FTZ R125, R18, R121, -R132 ;  /* 0x00000079127d7223 */ /* 0x000fe20000010884 */
[----:B------:R-:W-:Y:S01]  /*7a10*/  FMUL.FTZ R13, R117, R105 ;  /* 0x00000069750d7220 */ /* 0x000fe20000410000 */
[----:B------:R-:W-:Y:S01]  /*7a20*/  F2FP.BF16.F32.PACK_AB R18, R119, R122 ;  /* 0x0000007a7712723e */ /* 0x000fe200000010ff */
[----:B------:R-:W1:Y:S01]  /*7a30*/  LDSM.16.MT88.4 R104, [R168+0x9400] ;  /* 0x00940000a868783b */ /* 0x000e620000004200 */
[-CC-:B------:R-:W-:Y:S04]  /*7a40*/  FFMA.FTZ R117, R37, R121.reuse, -R134.reuse ;  /* 0x0000007925757223 */ /* 0x180fe80000010886 */
[----:B------:R-:W3:Y:S01]  /*7a50*/  MUFU.EX2 R124, R124 ;  /* 0x0000007c007c7308 */ /* 0x000ee20000000800 */
[-CC-:B------:R-:W-:Y:S01]  /*7a60*/  FFMA.FTZ R37, R48, R121.reuse, -R134.reuse ;  /* 0x0000007930257223 */ /* 0x180fe20000010886 */
[----:B------:R-:W-:Y:S08]  /*7a70*/  HMMA.16816.F32.BF16 R12, R112, R126, R12 ;  /* 0x0000007e700c723c */ /* 0x000ff0000004180c */
[----:B------:R-:W4:Y:S01]  /*7a80*/  MUFU.EX2 R125, R125 ;  /* 0x0000007d007d7308 */ /* 0x000f220000000800 */
[-CC-:B------:R-:W-:Y:S01]  /*7a90*/  FFMA.FTZ R112, R20, R121.reuse, -R134.reuse ;  /* 0x0000007914707223 */ /* 0x180fe20000010886 */
[-C--:B------:R-:W-:Y:S01]  /*7aa0*/  FFMA.FTZ R113, R21, R121.reuse, -R134 ;  /* 0x0000007915717223 */ /* 0x080fe20000010886 */
[-C--:B------:R-:W-:Y:S01]  /*7ab0*/  FFMA.FTZ R114, R23, R121.reuse, -R132 ;  /* 0x0000007917727223 */ /* 0x080fe20000010884 */
[-CC-:B------:R-:W-:Y:S01]  /*7ac0*/  FFMA.FTZ R127, R24, R121.reuse, -R134.reuse ;  /* 0x00000079187f7223 */ /* 0x180fe20000010886 */
[----:B------:R-:W-:Y:S01]  /*7ad0*/  LDSM.16.MT88.4 R20, [R170+0xb800] ;  /* 0x00b80000aa14783b */ /* 0x000fe20000004200 */
[-C--:B------:R-:W-:Y:S01]  /*7ae0*/  FFMA.FTZ R126, R25, R121.reuse, -R134 ;  /* 0x00000079197e7223 */ /* 0x080fe20000010886 */
[----:B------:R-:W-:Y:S03]  /*7af0*/  FFMA.FTZ R115, R26, R121, -R132 ;  /* 0x000000791a737223 */ /* 0x000fe60000010884 */
[----:B------:R-:W-:Y:S01]  /*7b00*/  MUFU.EX2 R48, R39 ;  /* 0x0000002700307308 */ /* 0x000fe20000000800 */
[----:B---3--:R-:W-:Y:S01]  /*7b10*/  F2FP.BF16.F32.PACK_AB R16, R124, R129 ;  /* 0x000000817c10723e */ /* 0x008fe200000010ff */
[-C--:B------:R-:W-:Y:S01]  /*7b20*/  FFMA.FTZ R134, R65, R121.reuse, -R134 ;  /* 0x0000007941867223 */ /* 0x080fe20000010886 */
[----:B------:R-:W-:Y:S07]  /*7b30*/  FFMA.FTZ R65, R59, R121, -R132 ;  /* 0x000000793b417223 */ /* 0x000fee0000010884 */
[----:B------:R3:W-:Y:S01]  /*7b40*/  MUFU.EX2 R53, R37 ;  /* 0x0000002500357308 */ /* 0x0007e20000000800 */
[----:B----4-:R-:W-:Y:S01]  /*7b50*/  F2FP.BF16.F32.PACK_AB R19, R120, R125 ;  /* 0x0000007d7813723e */ /* 0x010fe200000010ff */
[----:B------:R-:W-:Y:S08]  /*7b60*/  LDSM.16.MT88.4 R24, [R168+0xb800] ;  /* 0x00b80000a818783b */ /* 0x000ff00000004200 */
[----:B------:R-:W-:Y:S01]  /*7b70*/  MUFU.EX2 R112, R112 ;  /* 0x0000007000707308 */ /* 0x000fe20000000800 */
[C---:B--2---:R-:W-:Y:S09]  /*7b80*/  HMMA.16816.F32.BF16 R4, R16.reuse, R108, R4 ;  /* 0x0000006c1004723c */ /* 0x044ff20000041804 */
[----:B------:R-:W2:Y:S10]  /*7b90*/  MUFU.EX2 R113, R113 ;  /* 0x0000007100717308 */ /* 0x000eb40000000800 */
[----:B------:R-:W-:Y:S01]  /*7ba0*/  MUFU.EX2 R115, R115 ;  /* 0x0000007300737308 */ /* 0x000fe20000000800 */
[----:B---3--:R-:W-:Y:S01]  /*7bb0*/  LDSM.16.MT88.4 R36, [R170+0xe400] ;  /* 0x00e40000aa24783b */ /* 0x008fe20000004200 */
[C---:B------:R-:W-:Y:S08]  /*7bc0*/  HMMA.16816.F32.BF16 R8, R16.reuse, R110, R8 ;  /* 0x0000006e1008723c */ /* 0x040ff00000041808 */
[----:B------:R-:W-:Y:S10]  /*7bd0*/  MUFU.EX2 R65, R65 ;  /* 0x0000004100417308 */ /* 0x000ff40000000800 */
[----:B------:R-:W3:Y:S01]  /*7be0*/  MUFU.EX2 R114, R114 ;  /* 0x0000007200727308 */ /* 0x000ee20000000800 */
[----:B------:R-:W4:Y:S01]  /*7bf0*/  LDSM.16.MT88.4 R108, [R170+0xb400] ;  /* 0x00b40000aa6c783b */ /* 0x000f220000004200 */
[C---:B-1----:R-:W-:Y:S08]  /*7c00*/  HMMA.16816.F32.BF16 R68, R16.reuse, R104, R68 ;  /* 0x000000681044723c */ /* 0x042ff00000041844 */
[----:B------:R-:W-:Y:S10]  /*7c10*/  MUFU.EX2 R127, R127 ;  /* 0x0000007f007f7308 */ /* 0x000ff40000000800 */
[----:B------:R-:W1:Y:S01]  /*7c20*/  MUFU.EX2 R126, R126 ;  /* 0x0000007e007e7308 */ /* 0x000e620000000800 */
[C---:B------:R-:W-:Y:S01]  /*7c30*/  HMMA.16816.F32.BF16 R72, R16.reuse, R106, R72 ;  /* 0x0000006a1048723c */ /* 0x040fe20000041848 */
[----:B------:R-:W5:Y:S08]  /*7c40*/  LDSM.16.MT88.4 R104, [R168+0xb400] ;  /* 0x00b40000a868783b */ /* 0x000f700000004200 */
[----:B------:R-:W1:Y:S10]  /*7c50*/  MUFU.EX2 R130, R130 ;  /* 0x0000008200827308 */ /* 0x000e740000000800 */
[----:B------:R-:W-:Y:S10]  /*7c60*/  MUFU.EX2 R118, R118 ;  /* 0x0000007600767308 */ /* 0x000ff40000000800 */
[----:B------:R-:W-:Y:S10]  /*7c70*/  MUFU.EX2 R139, R139 ;  /* 0x0000008b008b7308 */ /* 0x000ff40000000800 */
[----:B------:R-:W-:Y:S10]  /*7c80*/  MUFU.EX2 R143, R143 ;  /* 0x0000008f008f7308 */ /* 0x000ff40000000800 */
[----:B------:R-:W-:Y:S10]  /*7c90*/  MUFU.EX2 R140, R140 ;  /* 0x0000008c008c7308 */ /* 0x000ff40000000800 */
[----:B------:R-:W-:Y:S10]  /*7ca0*/  MUFU.EX2 R137, R137 ;  /* 0x0000008900897308 */ /* 0x000ff40000000800 */
[----:B------:R-:W-:Y:S01]  /*7cb0*/  MUFU.EX2 R146, R146 ;  /* 0x0000009200927308 */ /* 0x000fe20000000800 */
[C---:B----4-:R-:W-:Y:S09]  /*7cc0*/  HMMA.16816.F32.BF16 R76, R16.reuse, R108, R76 ;  /* 0x0000006c104c723c */ /* 0x050ff2000004184c */
[----:B------:R-:W-:Y:S10]  /*7cd0*/  MUFU.EX2 R117, R117 ;  /* 0x0000007500757308 */ /* 0x000ff40000000800 */
[----:B------:R-:W-:Y:S01]  /*7ce0*/  MUFU.EX2 R148, R148 ;  /* 0x0000009400947308 */ /* 0x000fe20000000800 */
[C---:B------:R-:W-:Y:S01]  /*7cf0*/  HMMA.16816.F32.BF16 R80, R16.reuse, R110, R80 ;  /* 0x0000006e1050723c */ /* 0x040fe20000041850 */
[----:B------:R-:W4:Y:S08]  /*7d00*/  LDSM.16.MT88.4 R108, [R170+0xd400] ;  /* 0x00d40000aa6c783b */ /* 0x000f300000004200 */
[----:B------:R-:W-:Y:S10]  /*7d10*/  MUFU.EX2 R147, R147 ;  /* 0x0000009300937308 */ /* 0x000ff40000000800 */
[----:B------:R-:W-:Y:S01]  /*7d20*/  MUFU.EX2 R52, R52 ;  /* 0x0000003400347308 */ /* 0x000fe20000000800 */
[C---:B-----5:R-:W-:Y:S09]  /*7d30*/  HMMA.16816.F32.BF16 R84, R16.reuse, R104, R84 ;  /* 0x000000681054723c */ /* 0x060ff20000041854 */
[----:B------:R-:W-:Y:S10]  /*7d40*/  MUFU.EX2 R60, R60 ;  /* 0x0000003c003c7308 */ /* 0x000ff40000000800 */
[----:B------:R-:W-:Y:S01]  /*7d50*/  MUFU.EX2 R61, R61 ;  /* 0x0000003d003d7308 */ /* 0x000fe20000000800 */
[C---:B------:R-:W-:Y:S01]  /*7d60*/  HMMA.16816.F32.BF16 R88, R16.reuse, R106, R88 ;  /* 0x0000006a1058723c */ /* 0x040fe20000041858 */
[----:B------:R-:W5:Y:S08]  /*7d70*/  LDSM.16.MT88.4 R104, [R168+0xd400] ;  /* 0x00d40000a868783b */ /* 0x000f700000004200 */
[----:B------:R-:W-:Y:S10]  /*7d80*/  MUFU.EX2 R62, R62 ;  /* 0x0000003e003e7308 */ /* 0x000ff40000000800 */
[----:B------:R-:W1:Y:S10]  /*7d90*/  MUFU.EX2 R63, R63 ;  /* 0x0000003f003f7308 */ /* 0x000e740000000800 */
[----:B------:R-:W-:Y:S10]  /*7da0*/  MUFU.EX2 R134, R134 ;  /* 0x0000008600867308 */ /* 0x000ff40000000800 */
[----:B------:R-:W-:Y:S01]  /*7db0*/  MUFU.EX2 R66, R66 ;  /* 0x0000004200427308 */ /* 0x000fe20000000800 */
[C---:B----4-:R-:W-:Y:S08]  /*7dc0*/  HMMA.16816.F32.BF16 R92, R16.reuse, R108, R92 ;  /* 0x0000006c105c723c */ /* 0x050ff0000004185c */
[C---:B------:R-:W-:Y:S01]  /*7dd0*/  HMMA.16816.F32.BF16 R96, R16.reuse, R110, R96 ;  /* 0x0000006e1060723c */ /* 0x040fe20000041860 */
[----:B------:R-:W4:Y:S07]  /*7de0*/  LDSM.16.MT88.4 R108, [R170+0x9800] ;  /* 0x00980000aa6c783b */ /* 0x000f2e0000004200 */
[C---:B-----5:R-:W-:Y:S08]  /*7df0*/  HMMA.16816.F32.BF16 R100, R16.reuse, R104, R100 ;  /* 0x000000681064723c */ /* 0x060ff00000041864 */
[----:B------:R-:W-:Y:S01]  /*7e00*/  HMMA.16816.F32.BF16 R12, R16, R106, R12 ;  /* 0x0000006a100c723c */ /* 0x000fe2000004180c */
[----:B------:R-:W5:Y:S02]  /*7e10*/  LDSM.16.MT88.4 R104, [R168+0x9800] ;  /* 0x00980000a868783b */ /* 0x000f640000004200 */
[----:B--2---:R-:W-:Y:S02]  /*7e20*/  F2FP.BF16.F32.PACK_AB R16, R113, R112 ;  /* 0x000000707110723e */ /* 0x004fe400000010ff */
[----:B---3--:R-:W-:Y:S02]  /*7e30*/  F2FP.BF16.F32.PACK_AB R17, R114, R131 ;  /* 0x000000837211723e */ /* 0x008fe400000010ff */
[----:B-1----:R-:W-:Y:S02]  /*7e40*/  F2FP.BF16.F32.PACK_AB R18, R126, R127 ;  /* 0x0000007f7e12723e */ /* 0x002fe400000010ff */
[----:B------:R-:W-:Y:S07]  /*7e50*/  F2FP.BF16.F32.PACK_AB R19, R130, R115 ;  /* 0x000000738213723e */ /* 0x000fee00000010ff */
[C---:B----4-:R-:W-:Y:S03]  /*7e60*/  HMMA.16816.F32.BF16 R4, R16.reuse, R108, R4 ;  /* 0x0000006c1004723c */ /* 0x050fe60000041804 */
[----:B------:R-:W-:Y:S04]  /*7e70*/  FADD.FTZ R108, R128, R135 ;  /* 0x00000087806c7221 */ /* 0x000fe80000010000 */
[----:B------:R-:W-:Y:S01]  /*7e80*/  FADD.FTZ R125, R125, R108 ;  /* 0x0000006c7d7d7221 */ /* 0x000fe20000010000 */
[C---:B------:R-:W-:Y:S01]  /*7e90*/  HMMA.16816.F32.BF16 R8, R16.reuse, R110, R8 ;  /* 0x0000006e1008723c */ /* 0x040fe20000041808 */
[----:B------:R-:W-:Y:S02]  /*7ea0*/  LDSM.16.MT88.4 R108, [R170+0xac00] ;  /* 0x00ac0000aa6c783b */ /* 0x000fe40000004200 */
[----:B------:R-:W-:Y:S04]  /*7eb0*/  FADD.FTZ R120, R120, R125 ;  /* 0x0000007d78787221 */ /* 0x000fe80000010000 */
[----:B------:R-:W-:Y:S01]  /*7ec0*/  FADD.FTZ R131, R131, R120 ;  /* 0x0000007883837221 */ /* 0x000fe20000010000 */
[C---:B-----5:R-:W-:Y:S03]  /*7ed0*/  HMMA.16816.F32.BF16 R68, R16.reuse, R104, R68 ;  /* 0x000000681044723c */ /* 0x060fe60000041844 */
[-CC-:B------:R-:W-:Y:S01]  /*7ee0*/  FFMA.FTZ R105, R55, R121.reuse, -R132.reuse ;  /* 0x0000007937697223 */ /* 0x180fe20000010884 */
[----:B------:R-:W-:Y:S01]  /*7ef0*/  FADD.FTZ R114, R114, R131 ;  /* 0x0000008372727221 */ /* 0x000fe20000010000 */
[----:B------:R-:W-:Y:S01]  /*7f00*/  MUFU.EX2 R55, R41 ;  /* 0x0000002900377308 */ /* 0x000fe20000000800 */
[-CC-:B------:R-:W-:Y:S02]  /*7f10*/  FFMA.FTZ R104, R58, R121.reuse, -R132.reuse ;  /* 0x000000793a687223 */ /* 0x180fe40000010884 */
[C---:B------:R-:W-:Y:S07]  /*7f20*/  HMMA.16816.F32.BF16 R72, R16.reuse, R106, R72 ;  /* 0x0000006a1048723c */ /* 0x040fee0000041848 */
[----:B------:R1:W-:Y:S01]  /*7f30*/  MUFU.EX2 R58, R105 ;  /* 0x00000069003a7308 */ /* 0x0003e20000000800 */
[--C-:B------:R-:W-:Y:S09]  /*7f40*/  FFMA.FTZ R106, R54, R121, -R132.reuse ;  /* 0x00000079366a7223 */ /* 0x100ff20000010884 */
[----:B------:R-:W-:Y:S01]  /*7f50*/  MUFU.EX2 R54, R40 ;  /* 0x0000002800367308 */ /* 0x000fe20000000800 */
[C---:B------:R-:W-:Y:S09]  /*7f60*/  HMMA.16816.F32.BF16 R76, R16.reuse, R20, R76 ;  /* 0x00000014104c723c */ /* 0x040ff2000004184c */
[----:B------:R2:W-:Y:S10]  /*7f70*/  MUFU.EX2 R128, R104 ;  /* 0x0000006800807308 */ /* 0x0005f40000000800 */
[----:B------:R-:W-:Y:S01]  /*7f80*/  MUFU.EX2 R59, R106 ;  /* 0x0000006a003b7308 */ /* 0x000fe20000000800 */
[----:B-1----:R-:W-:Y:S01]  /*7f90*/  F2FP.BF16.F32.PACK_AB R105, R63, R62 ;  /* 0x0000003e3f69723e */ /* 0x002fe200000010ff */
[C---:B------:R-:W-:Y:S01]  /*7fa0*/  HMMA.16816.F32.BF16 R80, R16.reuse, R22, R80 ;  /* 0x000000161050723c */ /* 0x040fe20000041850 */
[----:B------:R-:W1:Y:S02]  /*7fb0*/  LDSM.16.MT88.4 R20, [R170+0xd800] ;  /* 0x00d80000aa14783b */ /* 0x000e640000004200 */
[----:B--2---:R-:W-:Y:S05]  /*7fc0*/  F2FP.BF16.F32.PACK_AB R104, R61, R60 ;  /* 0x0000003c3d68723e */ /* 0x004fea00000010ff */
[C---:B------:R-:W-:Y:S01]  /*7fd0*/  HMMA.16816.F32.BF16 R84, R16.reuse, R24, R84 ;  /* 0x000000181054723c */ /* 0x040fe20000041854 */
[----:B------:R-:W-:Y:S07]  /*7fe0*/  LDSM.16.MT88.4 R40, [R170+0xe800] ;  /* 0x00e80000aa28783b */ /* 0x000fee0000004200 */
[C---:B------:R-:W-:Y:S01]  /*7ff0*/  HMMA.16816.F32.BF16 R88, R16.reuse, R26, R88 ;  /* 0x0000001a1058723c */ /* 0x040fe20000041858 */
[----:B------:R-:W2:Y:S07]  /*8000*/  LDSM.16.MT88.4 R24, [R168+0xd800] ;  /* 0x00d80000a818783b */ /* 0x000eae0000004200 */
[C---:B-1----:R-:W-:Y:S08]  /*8010*/  HMMA.16816.F32.BF16 R92, R16.reuse, R20, R92 ;  /* 0x00000014105c723c */ /* 0x042ff0000004185c */
[C---:B------:R-:W-:Y:S01]  /*8020*/  HMMA.16816.F32.BF16 R96, R16.reuse, R22, R96 ;  /* 0x000000161060723c */ /* 0x040fe20000041860 */
[----:B------:R-:W1:Y:S07]  /*8030*/  LDSM.16.MT88.4 R20, [R170+0x9c00] ;  /* 0x009c0000aa14783b */ /* 0x000e6e0000004200 */
[C---:B--2---:R-:W-:Y:S08]  /*8040*/  HMMA.16816.F32.BF16 R100, R16.reuse, R24, R100 ;  /* 0x000000181064723c */ /* 0x044ff00000041864 */
[----:B------:R-:W-:Y:S01]  /*8050*/  HMMA.16816.F32.BF16 R12, R16, R26, R12 ;  /* 0x0000001a100c723c */ /* 0x000fe2000004180c */
[----:B------:R-:W2:Y:S02]  /*8060*/  LDSM.16.MT88.4 R24, [R168+0x9c00] ;  /* 0x009c0000a818783b */ /* 0x000ea40000004200 */
[----:B------:R-:W-:Y:S02]  /*8070*/  F2FP.BF16.F32.PACK_AB R16, R139, R118 ;  /* 0x000000768b10723e */ /* 0x000fe400000010ff */
[----:B------:R-:W-:Y:S02]  /*8080*/  F2FP.BF16.F32.PACK_AB R17, R144, R143 ;  /* 0x0000008f9011723e */ /* 0x000fe400000010ff */
[----:B------:R-:W-:Y:S02]  /*8090*/  F2FP.BF16.F32.PACK_AB R18, R137, R140 ;  /* 0x0000008c8912723e */ /* 0x000fe400000010ff */
[----:B------:R-:W-:Y:S07]  /*80a0*/  F2FP.BF16.F32.PACK_AB R19, R141, R142 ;  /* 0x0000008e8d13723e */ /* 0x000fee00000010ff */
[C---:B-1----:R-:W-:Y:S08]  /*80b0*/  HMMA.16816.F32.BF16 R4, R16.reuse, R20, R4 ;  /* 0x000000141004723c */ /* 0x042ff00000041804 */
[C---:B------:R-:W-:Y:S01]  /*80c0*/  HMMA.16816.F32.BF16 R8, R16.reuse, R22, R8 ;  /* 0x000000161008723c */ /* 0x040fe20000041808 */
[----:B------:R-:W1:Y:S07]  /*80d0*/  LDSM.16.MT88.4 R20, [R168+0xbc00] ;  /* 0x00bc0000a814783b */ /* 0x000e6e0000004200 */
[C---:B--2---:R-:W-:Y:S08]  /*80e0*/  HMMA.16816.F32.BF16 R68, R16.reuse, R24, R68 ;  /* 0x000000181044723c */ /* 0x044ff00000041844 */
[C---:B------:R-:W-:Y:S01]  /*80f0*/  HMMA.16816.F32.BF16 R72, R16.reuse, R26, R72 ;  /* 0x0000001a1048723c */ /* 0x040fe20000041848 */
[----:B------:R-:W2:Y:S07]  /*8100*/  LDSM.16.MT88.4 R24, [R170+0xdc00] ;  /* 0x00dc0000aa18783b */ /* 0x000eae0000004200 */
[C---:B------:R-:W-:Y:S08]  /*8110*/  HMMA.16816.F32.BF16 R76, R16.reuse, R28, R76 ;  /* 0x0000001c104c723c */ /* 0x040ff0000004184c */
[C---:B------:R-:W-:Y:S01]  /*8120*/  HMMA.16816.F32.BF16 R80, R16.reuse, R30, R80 ;  /* 0x0000001e1050723c */ /* 0x040fe20000041850 */
[----:B------:R-:W3:Y:S07]  /*8130*/  LDSM.16.MT88.4 R28, [R168+0xdc00] ;  /* 0x00dc0000a81c783b */ /* 0x000eee0000004200 */
[C---:B-1----:R-:W-:Y:S08]  /*8140*/  HMMA.16816.F32.BF16 R84, R16.reuse, R20, R84 ;  /* 0x000000141054723c */ /* 0x042ff00000041854 */
[C---:B------:R-:W-:Y:S01]  /*8150*/  HMMA.16816.F32.BF16 R88, R16.reuse, R22, R88 ;  /* 0x000000161058723c */ /* 0x040fe20000041858 */
[----:B------:R-:W1:Y:S07]  /*8160*/  LDSM.16.MT88.4 R20, [R170+0xa000] ;  /* 0x00a00000aa14783b */ /* 0x000e6e0000004200 */
[C---:B--2---:R-:W-:Y:S08]  /*8170*/  HMMA.16816.F32.BF16 R92, R16.reuse, R24, R92 ;  /* 0x00000018105c723c */ /* 0x044ff0000004185c */
[C---:B------:R-:W-:Y:S01]  /*8180*/  HMMA.16816.F32.BF16 R96, R16.reuse, R26, R96 ;  /* 0x0000001a1060723c */ /* 0x040fe20000041860 */
[----:B------:R-:W2:Y:S07]  /*8190*/  LDSM.16.MT88.4 R24, [R168+0xa000] ;  /* 0x00a00000a818783b */ /* 0x000eae0000004200 */
[C---:B---3--:R-:W-:Y:S08]  /*81a0*/  HMMA.16816.F32.BF16 R100, R16.reuse, R28, R100 ;  /* 0x0000001c1064723c */ /* 0x048ff00000041864 */
[----:B------:R-:W-:Y:S01]  /*81b0*/  HMMA.16816.F32.BF16 R12, R16, R30, R12 ;  /* 0x0000001e100c723c */ /* 0x000fe2000004180c */
[----:B------:R-:W3:Y:S02]  /*81c0*/  LDSM.16.MT88.4 R28, [R170+0xc000] ;  /* 0x00c00000aa1c783b */ /* 0x000ee40000004200 */
        /* <DEDUP_REMOVED lines=10> */
[C---:B---3--:R-:W-:Y:S08]  /*8270*/  HMMA.16816.F32.BF16 R76, R16.reuse, R28, R76 ;  /* 0x0000001c104c723c */ /* 0x048ff0000004184c */
[C---:B------:R-:W-:Y:S01]  /*8280*/  HMMA.16816.F32.BF16 R80, R16.reuse, R30, R80 ;  /* 0x0000001e1050723c */ /* 0x040fe20000041850 */
[----:B------:R-:W3:Y:S07]  /*8290*/  LDSM.16.MT88.4 R28, [R170+0xa400] ;  /* 0x00a40000aa1c783b */ /* 0x000eee0000004200 */
[C---:B------:R-:W-:Y:S08]  /*82a0*/  HMMA.16816.F32.BF16 R84, R16.reuse, R32, R84 ;  /* 0x000000201054723c */ /* 0x040ff00000041854 */
[C---:B------:R-:W-:Y:S01]  /*82b0*/  HMMA.16816.F32.BF16 R88, R16.reuse, R34, R88 ;  /* 0x000000221058723c */ /* 0x040fe20000041858 */
[----:B------:R-:W-:Y:S07]  /*82c0*/  LDSM.16.MT88.4 R32, [R170+0xc400] ;  /* 0x00c40000aa20783b */ /* 0x000fee0000004200 */
[C---:B-1----:R-:W-:Y:S03]  /*82d0*/  HMMA.16816.F32.BF16 R92, R16.reuse, R20, R92 ;  /* 0x00000014105c723c */ /* 0x042fe6000004185c */
[-CC-:B------:R-:W-:Y:S01]  /*82e0*/  FFMA.FTZ R20, R46, R121.reuse, -R132.reuse ;  /* 0x000000792e147223 */ /* 0x180fe20000010884 */
[-CC-:B------:R-:W-:Y:S01]  /*82f0*/  FFMA.FTZ R46, R47, R121.reuse, -R132.reuse ;  /* 0x000000792f2e7223 */ /* 0x180fe20000010884 */
[----:B------:R-:W-:Y:S01]  /*8300*/  FFMA.FTZ R132, R67, R121, -R132 ;  /* 0x0000007943847223 */ /* 0x000fe20000010884 */
[----:B------:R-:W-:Y:S01]  /*8310*/  FADD.FTZ R67, R129, R136 ;  /* 0x0000008881437221 */ /* 0x000fe20000010000 */
[----:B------:R1:W-:Y:S01]  /*8320*/  MUFU.EX2 R47, R20 ;  /* 0x00000014002f7308 */ /* 0x0003e20000000800 */
[C---:B------:R-:W-:Y:S09]  /*8330*/  HMMA.16816.F32.BF16 R96, R16.reuse, R22, R96 ;  /* 0x000000161060723c */ /* 0x040ff20000041860 */
[----:B------:R-:W4:Y:S01]  /*8340*/  MUFU.EX2 R46, R46 ;  /* 0x0000002e002e7308 */ /* 0x000f220000000800 */
[----:B------:R-:W-:Y:S09]  /*8350*/  FADD.FTZ R67, R124, R67 ;  /* 0x000000437c437221 */ /* 0x000ff20000010000 */
[----:B------:R-:W5:Y:S01]  /*8360*/  MUFU.EX2 R197, R132 ;  /* 0x0000008400c57308 */ /* 0x000f620000000800 */
[C---:B--2---:R-:W-:Y:S03]  /*8370*/  HMMA.16816.F32.BF16 R100, R16.reuse, R24, R100 ;  /* 0x000000181064723c */ /* 0x044fe60000041864 */
[----:B------:R-:W-:Y:S01]  /*8380*/  FADD.FTZ R122, R122, R67 ;  /* 0x000000437a7a7221 */ /* 0x000fe20000010000 */
[----:B-1----:R-:W1:Y:S03]  /*8390*/  LDSM.16.MT88.4 R20, [R168+0xa400] ;  /* 0x00a40000a814783b */ /* 0x002e660000004200 */
[----:B------:R-:W-:Y:S01]  /*83a0*/  FADD.FTZ R119, R119, R122 ;  /* 0x0000007a77777221 */ /* 0x000fe20000010000 */
[----:B------:R-:W-:Y:S03]  /*83b0*/  HMMA.16816.F32.BF16 R12, R16, R26, R12 ;  /* 0x0000001a100c723c */ /* 0x000fe6000004180c */
[----:B------:R-:W-:Y:S02]  /*83c0*/  F2FP.BF16.F32.PACK_AB R16, R49, R48 ;  /* 0x000000303110723e */ /* 0x000fe400000010ff */
[----:B----4-:R-:W-:Y:S01]  /*83d0*/  F2FP.BF16.F32.PACK_AB R17, R46, R47 ;  /* 0x0000002f2e11723e */ /* 0x010fe200000010ff */
[----:B------:R-:W2:Y:S01]  /*83e0*/  LDSM.16.MT88.4 R24, [R168+0xc400] ;  /* 0x00c40000a818783b */ /* 0x000ea20000004200 */
[----:B------:R-:W-:Y:S02]  /*83f0*/  F2FP.BF16.F32.PACK_AB R18, R50, R53 ;  /* 0x000000353212723e */ /* 0x000fe400000010ff */
[----:B------:R-:W-:Y:S02]  /*8400*/  F2FP.BF16.F32.PACK_AB R19, R52, R51 ;  /* 0x000000333413723e */ /* 0x000fe400000010ff */
[----:B-----5:R-:W-:Y:S05]  /*8410*/  F2FP.BF16.F32.PACK_AB R107, R197, R66 ;  /* 0x00000042c56b723e */ /* 0x020fea00000010ff */
[C---:B---3--:R-:W-:Y:S08]  /*8420*/  HMMA.16816.F32.BF16 R4, R16.reuse, R28, R4 ;  /* 0x0000001c1004723c */ /* 0x048ff00000041804 */
[C---:B------:R-:W-:Y:S01]  /*8430*/  HMMA.16816.F32.BF16 R8, R16.reuse, R30, R8 ;  /* 0x0000001e1008723c */ /* 0x040fe20000041808 */
[----:B------:R-:W3:Y:S07]  /*8440*/  LDSM.16.MT88.4 R28, [R168+0xe400] ;  /* 0x00e40000a81c783b */ /* 0x000eee0000004200 */
[C---:B-1----:R-:W-:Y:S08]  /*8450*/  HMMA.16816.F32.BF16 R68, R16.reuse, R20, R68 ;  /* 0x000000141044723c */ /* 0x042ff00000041844 */
[C---:B------:R-:W-:Y:S01]  /*8460*/  HMMA.16816.F32.BF16 R72, R16.reuse, R22, R72 ;  /* 0x000000161048723c */ /* 0x040fe20000041848 */
[----:B------:R-:W1:Y:S07]  /*8470*/  LDSM.16.MT88.4 R20, [R170+0xa800] ;  /* 0x00a80000aa14783b */ /* 0x000e6e0000004200 */
[C---:B------:R-:W-:Y:S08]  /*8480*/  HMMA.16816.F32.BF16 R76, R16.reuse, R32, R76 ;  /* 0x00000020104c723c */ /* 0x040ff0000004184c */
[C---:B------:R-:W-:Y:S01]  /*8490*/  HMMA.16816.F32.BF16 R80, R16.reuse, R34, R80 ;  /* 0x000000221050723c */ /* 0x040fe20000041850 */
[----:B------:R-:W-:Y:S07]  /*84a0*/  LDSM.16.MT88.4 R32, [R170+0xc800] ;  /* 0x00c80000aa20783b */ /* 0x000fee0000004200 */
[C---:B--2---:R-:W-:Y:S08]  /*84b0*/  HMMA.16816.F32.BF16 R84, R16.reuse, R24, R84 ;  /* 0x000000181054723c */ /* 0x044ff00000041854 */
[C---:B------:R-:W-:Y:S01]  /*84c0*/  HMMA.16816.F32.BF16 R88, R16.reuse, R26, R88 ;  /* 0x0000001a1058723c */ /* 0x040fe20000041858 */
[----:B------:R-:W2:Y:S07]  /*84d0*/  LDSM.16.MT88.4 R24, [R168+0xa800] ;  /* 0x00a80000a818783b */ /* 0x000eae0000004200 */
[C---:B------:R-:W-:Y:S08]  /*84e0*/  HMMA.16816.F32.BF16 R92, R16.reuse, R36, R92 ;  /* 0x00000024105c723c */ /* 0x040ff0000004185c */
[C---:B------:R-:W-:Y:S01]  /*84f0*/  HMMA.16816.F32.BF16 R96, R16.reuse, R38, R96 ;  /* 0x000000261060723c */ /* 0x040fe20000041860 */
[----:B------:R-:W4:Y:S07]  /*8500*/  LDSM.16.MT88.4 R36, [R168+0xc800] ;  /* 0x00c80000a824783b */ /* 0x000f2e0000004200 */
        /* <DEDUP_REMOVED lines=13> */
[C---:B------:R-:W-:Y:S01]  /*85e0*/  HMMA.16816.F32.BF16 R76, R16.reuse, R32, R76 ;  /* 0x00000020104c723c */ /* 0x040fe2000004184c */
[----:B------:R-:W5:Y:S07]  /*85f0*/  MUFU.EX2 R33, R64 ;  /* 0x0000004000217308 */ /* 0x000f6e0000000800 */
[C---:B------:R-:W-:Y:S03]  /*8600*/  HMMA.16816.F32.BF16 R80, R16.reuse, R34, R80 ;  /* 0x000000221050723c */ /* 0x040fe60000041850 */
[----:B-----5:R-:W-:Y:S05]  /*8610*/  F2FP.BF16.F32.PACK_AB R106, R134, R33 ;  /* 0x00000021866a723e */ /* 0x020fea00000010ff */
[C---:B----4-:R-:W-:Y:S08]  /*8620*/  HMMA.16816.F32.BF16 R84, R16.reuse, R36, R84 ;  /* 0x000000241054723c */ /* 0x050ff00000041854 */
[C---:B------:R-:W-:Y:S08]  /*8630*/  HMMA.16816.F32.BF16 R88, R16.reuse, R38, R88 ;  /* 0x000000261058723c */ /* 0x040ff00000041858 */
[C---:B------:R-:W-:Y:S08]  /*8640*/  HMMA.16816.F32.BF16 R92, R16.reuse, R40, R92 ;  /* 0x00000028105c723c */ /* 0x040ff0000004185c */
[C---:B------:R-:W-:Y:S08]  /*8650*/  HMMA.16816.F32.BF16 R96, R16.reuse, R42, R96 ;  /* 0x0000002a1060723c */ /* 0x040ff00000041860 */
[C---:B---3--:R-:W-:Y:S03]  /*8660*/  HMMA.16816.F32.BF16 R100, R16.reuse, R28, R100 ;  /* 0x0000001c1064723c */ /* 0x048fe60000041864 */
[----:B------:R-:W-:Y:S01]  /*8670*/  FADD.FTZ R28, R112, R119 ;  /* 0x00000077701c7221 */ /* 0x000fe20000010000 */
[----:B------:R-:W-:Y:S01]  /*8680*/  FADD.FTZ R29, R115, R114 ;  /* 0x00000072731d7221 */ /* 0x000fe20000010000 */
[----:B------:R-:W-:Y:S02]  /*8690*/  MOV R119, R0 ;  /* 0x0000000000777202 */ /* 0x000fe40000000f00 */
[----:B------:R-:W-:Y:S01]  /*86a0*/  FADD.FTZ R28, R113, R28 ;  /* 0x0000001c711c7221 */ /* 0x000fe20000010000 */
[----:B------:R-:W-:Y:S03]  /*86b0*/  HMMA.16816.F32.BF16 R12, R16, R30, R12 ;  /* 0x0000001e100c723c */ /* 0x000fe6000004180c */
[----:B------:R-:W-:Y:S01]  /*86c0*/  FADD.FTZ R130, R130, R29 ;  /* 0x0000001d82827221 */ /* 0x000fe20000010000 */
[----:B------:R-:W-:Y:S03]  /*86d0*/  FADD.FTZ R127, R127, R28 ;  /* 0x0000001c7f7f7221 */ /* 0x000fe60000010000 */
[----:B------:R-:W-:Y:S01]  /*86e0*/  FADD.FTZ R17, R143, R130 ;  /* 0x000000828f117221 */ /* 0x000fe20000010000 */
[C---:B------:R-:W-:Y:S01]  /*86f0*/  HMMA.16816.F32.BF16 R112, R104.reuse, R108, R4 ;  /* 0x0000006c6870723c */ /* 0x040fe20000041804 */
[----:B------:R-:W3:Y:S04]  /*8700*/  LDSM.16.MT88.4 R4, [R168+0xcc00] ;  /* 0x00cc0000a804783b */ /* 0x000ee80000004200 */
[----:B------:R-:W-:Y:S01]  /*8710*/  FADD.FTZ R17, R144, R17 ;  /* 0x0000001190117221 */ /* 0x000fe20000010000 */
[----:B------:R-:W-:Y:S02]  /*8720*/  FADD.FTZ R127, R126, R127 ;  /* 0x0000007f7e7f7221 */ /* 0x000fe40000010000 */
[C---:B------:R-:W-:Y:S01]  /*8730*/  HMMA.16816.F32.BF16 R108, R104.reuse, R110, R8 ;  /* 0x0000006e686c723c */ /* 0x040fe20000041808 */
[----:B------:R-:W4:Y:S02]  /*8740*/  LDSM.16.MT88.4 R8, [R170+0xec00] ;  /* 0x00ec0000aa08783b */ /* 0x000f240000004200 */
[----:B------:R-:W-:Y:S01]  /*8750*/  FADD.FTZ R16, R142, R17 ;  /* 0x000000118e107221 */ /* 0x000fe20000010000 */
[----:B------:R-:W-:Y:S03]  /*8760*/  FADD.FTZ R118, R118, R127 ;  /* 0x0000007f76767221 */ /* 0x000fe60000010000 */
[----:B------:R-:W-:Y:S01]  /*8770*/  FADD.FTZ R16, R141, R16 ;  /* 0x000000108d107221 */ /* 0x000fe20000010000 */
[C---:B-1----:R-:W-:Y:S03]  /*8780*/  HMMA.16816.F32.BF16 R68, R104.reuse, R20, R68 ;  /* 0x000000146844723c */ /* 0x042fe60000041844 */
[----:B------:R-:W-:Y:S01]  /*8790*/  FADD.FTZ R21, R145, R16 ;  /* 0x0000001091157221 */ /* 0x000fe20000010000 */
[----:B------:R-:W-:Y:S01]  /*87a0*/  FADD.FTZ R139, R139, R118 ;  /* 0x000000768b8b7221 */ /* 0x000fe20000010000 */
[----:B------:R-:W1:Y:S02]  /*87b0*/  LDSM.16.MT88.4 R16, [R168+0xec00] ;  /* 0x00ec0000a810783b */ /* 0x000e640000004200 */
[----:B------:R-:W-:Y:S01]  /*87c0*/  FADD.FTZ R21, R148, R21 ;  /* 0x0000001594157221 */ /* 0x000fe20000010000 */
[C---:B------:R-:W-:Y:S03]  /*87d0*/  HMMA.16816.F32.BF16 R72, R104.reuse, R22, R72 ;  /* 0x000000166848723c */ /* 0x040fe60000041848 */
[----:B------:R-:W-:Y:S01]  /*87e0*/  FADD.FTZ R140, R140, R139 ;  /* 0x0000008b8c8c7221 */ /* 0x000fe20000010000 */
[----:B------:R-:W-:Y:S03]  /*87f0*/  FADD.FTZ R20, R44, R21 ;  /* 0x000000152c147221 */ /* 0x000fe60000010000 */
[----:B------:R-:W-:Y:S01]  /*8800*/  FADD.FTZ R137, R137, R140 ;  /* 0x0000008c89897221 */ /* 0x000fe20000010000 */
[C---:B--2---:R-:W-:Y:S03]  /*8810*/  HMMA.16816.F32.BF16 R76, R104.reuse, R24, R76 ;  /* 0x00000018684c723c */ /* 0x044fe6000004184c */
[----:B------:R-:W-:Y:S01]  /*8820*/  FADD.FTZ R146, R146, R137 ;  /* 0x0000008992927221 */ /* 0x000fe20000010000 */
[----:B------:R-:W-:Y:S03]  /*8830*/  FADD.FTZ R20, R45, R20 ;  /* 0x000000142d147221 */ /* 0x000fe60000010000 */
[----:B------:R-:W-:Y:S01]  /*8840*/  FADD.FTZ R146, R117, R146 ;  /* 0x0000009275927221 */ /* 0x000fe20000010000 */
[C---:B------:R-:W-:Y:S03]  /*8850*/  HMMA.16816.F32.BF16 R80, R104.reuse, R26, R80 ;  /* 0x0000001a6850723c */ /* 0x040fe60000041850 */
[----:B------:R-:W-:Y:S01]  /*8860*/  FADD.FTZ R147, R147, R146 ;  /* 0x0000009293937221 */ /* 0x000fe20000010000 */
[----:B------:R-:W-:Y:S01]  /*8870*/  FADD.FTZ R47, R47, R20 ;  /* 0x000000142f2f7221 */ /* 0x000fe20000010000 */
[----:B------:R-:W-:Y:S02]  /*8880*/  MOV R117, R116 ;  /* 0x0000007400757202 */ /* 0x000fe40000000f00 */
[----:B------:R-:W-:Y:S01]  /*8890*/  FADD.FTZ R147, R138, R147 ;  /* 0x000000938a937221 */ /* 0x000fe20000010000 */
[C---:B---3--:R-:W-:Y:S03]  /*88a0*/  HMMA.16816.F32.BF16 R84, R104.reuse, R4, R84 ;  /* 0x000000046854723c */ /* 0x048fe60000041854 */
[----:B------:R-:W-:Y:S01]  /*88b0*/  FADD.FTZ R48, R48, R147 ;  /* 0x0000009330307221 */ /* 0x000fe20000010000 */
[----:B------:R-:W-:Y:S03]  /*88c0*/  FADD.FTZ R46, R46, R47 ;  /* 0x0000002f2e2e7221 */ /* 0x000fe60000010000 */
[----:B------:R-:W-:Y:S01]  /*88d0*/  FADD.FTZ R48, R49, R48 ;  /* 0x0000003031307221 */ /* 0x000fe20000010000 */
[C---:B------:R-:W-:Y:S03]  /*88e0*/  HMMA.16816.F32.BF16 R88, R104.reuse, R6, R88 ;  /* 0x000000066858723c */ /* 0x040fe60000041858 */
[----:B------:R-:W-:Y:S01]  /*88f0*/  FADD.FTZ R51, R51, R46 ;  /* 0x0000002e33337221 */ /* 0x000fe20000010000 */
[----:B------:R-:W-:Y:S03]  /*8900*/  FADD.FTZ R53, R53, R48 ;  /* 0x0000003035357221 */ /* 0x000fe60000010000 */
[----:B------:R-:W-:Y:S01]  /*8910*/  FADD.FTZ R52, R52, R51 ;  /* 0x0000003334347221 */ /* 0x000fe20000010000 */
[C---:B----4-:R-:W-:Y:S03]  /*8920*/  HMMA.16816.F32.BF16 R92, R104.reuse, R8, R92 ;  /* 0x00000008685c723c */ /* 0x050fe6000004185c */
[----:B------:R-:W-:Y:S01]  /*8930*/  FADD.FTZ R50, R50, R53 ;  /* 0x0000003532327221 */ /* 0x000fe20000010000 */
[----:B------:R-:W-:Y:S03]  /*8940*/  FADD.FTZ R5, R59, R52 ;  /* 0x000000343b057221 */ /* 0x000fe60000010000 */
[----:B------:R-:W-:Y:S01]  /*8950*/  FADD.FTZ R55, R55, R50 ;  /* 0x0000003237377221 */ /* 0x000fe20000010000 */
[C---:B------:R-:W-:Y:S03]  /*8960*/  HMMA.16816.F32.BF16 R96, R104.reuse, R10, R96 ;  /* 0x0000000a6860723c */ /* 0x040fe60000041860 */
[----:B------:R-:W-:Y:S01]  /*8970*/  FADD.FTZ R5, R58, R5 ;  /* 0x000000053a057221 */ /* 0x000fe20000010000 */
[----:B------:R-:W-:Y:S03]  /*8980*/  FADD.FTZ R55, R54, R55 ;  /* 0x0000003736377221 */ /* 0x000fe60000010000 */
[----:B------:R-:W-:Y:S01]  /*8990*/  FADD.FTZ R128, R128, R5 ;  /* 0x0000000580807221 */ /* 0x000fe20000010000 */
[C---:B-1----:R-:W-:Y:S03]  /*89a0*/  HMMA.16816.F32.BF16 R100, R104.reuse, R16, R100 ;  /* 0x000000106864723c */ /* 0x042fe60000041864 */
[----:B------:R-:W-:Y:S01]  /*89b0*/  FADD.FTZ R56, R56, R55 ;  /* 0x0000003738387221 */ /* 0x000fe20000010000 */
[----:B------:R-:W-:Y:S03]  /*89c0*/  FADD.FTZ R65, R65, R128 ;  /* 0x0000008041417221 */ /* 0x000fe60000010000 */
[----:B------:R-:W-:Y:S01]  /*89d0*/  FADD.FTZ R57, R57, R56 ;  /* 0x0000003839397221 */ /* 0x000fe20000010000 */
[----:B------:R-:W-:Y:S03]  /*89e0*/  HMMA.16816.F32.BF16 R104, R104, R18, R12 ;  /* 0x000000126868723c */ /* 0x000fe6000004180c */
[----:B------:R-:W-:Y:S01]  /*89f0*/  FADD.FTZ R62, R62, R65 ;  /* 0x000000413e3e7221 */ /* 0x000fe20000010000 */
[----:B------:R-:W-:Y:S03]  /*8a00*/  FADD.FTZ R60, R60, R57 ;  /* 0x000000393c3c7221 */ /* 0x000fe60000010000 */
[----:B------:R-:W-:Y:S01]  /*8a10*/  FADD.FTZ R63, R63, R62 ;  /* 0x0000003e3f3f7221 */ /* 0x000fe20000010000 */
[----:B------:R-:W-:Y:S03]  /*8a20*/  FADD.FTZ R60, R61, R60 ;  /* 0x0000003c3d3c7221 */ /* 0x000fe60000010000 */
[----:B------:R-:W-:Y:S01]  /*8a30*/  FADD.FTZ R66, R66, R63 ;  /* 0x0000003f42427221 */ /* 0x000fe20000010000 */
[----:B------:R-:W-:Y:S03]  /*8a40*/  FADD.FTZ R33, R33, R60 ;  /* 0x0000003c21217221 */ /* 0x000fe60000010000 */
[----:B------:R-:W-:Y:S01]  /*8a50*/  FADD.FTZ R197, R197, R66 ;  /* 0x00000042c5c57221 */ /* 0x000fe20000010000 */
[----:B------:R-:W-:Y:S01]  /*8a60*/  FADD.FTZ R198, R134, R33 ;  /* 0x0000002186c67221 */ /* 0x000fe20000010000 */
[----:B------:R-:W-:Y:S06]  /*8a70*/  @P1 BRA `(.L_x_455) ;  /* 0xffffffc800f41947 */ /* 0x000fec000383ffff */
.L_x_448:
[----:B------:R1:W5:Y:S01]  /*8a80*/  LD.E R11, desc[UR4][R2.64+0xd8] ;  /* 0x0000d804020b7980 */ /* 0x000362000c101900 */
[----:B------:R-:W-:Y:S01]  /*8a90*/  UMOV UR6, 0xffffffff ;  /* 0xffffffff00067882 */ /* 0x000fe20000000000 */
[----:B------:R-:W2:Y:S02]  /*8aa0*/  S2R R9, SR_TID.X ;  /* 0x0000000000097919 */ /* 0x000ea40000002100 */
[----:B--2---:R-:W-:-:S05]  /*8ab0*/  IMAD.SHL.U32 R8, R9, 0x8, RZ ;  /* 0x0000000809087824 */ /* 0x004fca00078e00ff */
[----:B------:R-:W-:-:S04]  /*8ac0*/  LOP3.LUT R4, R8, 0xc0, RZ, 0xc0, !PT ;  /* 0x000000c008047812 */ /* 0x000fc800078ec0ff */
[----:B------:R-:W-:Y:S01]  /*8ad0*/  LOP3.LUT R7, R4, 0x18, R9, 0xf8, !PT ;  /* 0x0000001804077812 */ /* 0x000fe200078ef809 */
[----:B-1----:R-:W-:Y:S06]  /*8ae0*/  BRA.DIV UR6, `(.L_x_456) ;  /* 0x0000000e068c7947 */ /* 0x002fec000b800000 */
[----:B------:R-:W1:Y:S04]  /*8af0*/  SHFL.BFLY PT, R13, R198, 0x2, 0x1f ;  /* 0x0c401f00c60d7f89 */ /* 0x000e6800000e0000 */
[----:B------:R-:W2:Y:S01]  /*8b00*/  SHFL.BFLY PT, R14, R197, 0x2, 0x1f ;  /* 0x0c401f00c50e7f89 */ /* 0x000ea200000e0000 */
[----:B-1----:R-:W-:Y:S01]  /*8b10*/  FADD.FTZ R13, R13, R198 ;  /* 0x000000c60d0d7221 */ /* 0x002fe20000010000 */
[----:B--2---:R-:W-:-:S04]  /*8b20*/  FADD.FTZ R12, R14, R197 ;  /* 0x000000c50e0c7221 */ /* 0x004fc80000010000 */
[----:B------:R-:W1:Y:S04]  /*8b30*/  SHFL.BFLY PT, R10, R13, 0x1, 0x1f ;  /* 0x0c201f000d0a7f89 */ /* 0x000e6800000e0000 */
[----:B------:R2:W3:Y:S01]  /*8b40*/  SHFL.BFLY PT, R14, R12, 0x1, 0x1f ;  /* 0x0c201f000c0e7f89 */ /* 0x0004e200000e0000 */
[----:B-1----:R-:W-:-:S07]  /*8b50*/  FADD.FTZ R10, R13, R10 ;  /* 0x0000000a0d0a7221 */ /* 0x002fce0000010000 */
.L_x_466:
[----:B------:R-:W1:Y:S01]  /*8b60*/  S2UR UR6, SR_CgaCtaId ;  /* 0x00000000000679c3 */ /* 0x000e620000008800 */
[----:B---3--:R-:W-:Y:S01]  /*8b70*/  FADD.FTZ R14, R12, R14 ;  /* 0x0000000e0c0e7221 */ /* 0x008fe20000010000 */
[----:B------:R-:W3:Y:S01]  /*8b80*/  MUFU.RCP R5, R10 ;  /* 0x0000000a00057308 */ /* 0x000ee20000001000 */
[C---:B------:R-:W-:Y:S01]  /*8b90*/  SHF.L.U32 R4, R9.reuse, 0x1, RZ ;  /* 0x0000000109047819 */ /* 0x040fe200000006ff */
[----:B------:R-:W-:Y:S01]  /*8ba0*/  UMOV UR7, 0x400 ;  /* 0x0000040000077882 */ /* 0x000fe20000000000 */
[C---:B------:R-:W-:Y:S02]  /*8bb0*/  SHF.L.U32 R6, R9.reuse, 0x4, RZ ;  /* 0x0000000409067819 */ /* 0x040fe400000006ff */
[----:B------:R-:W-:Y:S02]  /*8bc0*/  LOP3.LUT R13, R4, 0x6, RZ, 0xc0, !PT ;  /* 0x00000006040d7812 */ /* 0x000fe400078ec0ff */
[----:B------:R-:W-:Y:S01]  /*8bd0*/  SHF.L.U32 R4, R9, 0x3, RZ ;  /* 0x0000000309047819 */ /* 0x000fe200000006ff */
[----:B--2---:R-:W2:Y:S01]  /*8be0*/  MUFU.RCP R12, R14 ;  /* 0x0000000e000c7308 */ /* 0x004ea20000001000 */
[----:B------:R-:W-:-:S02]  /*8bf0*/  FSETP.NE.FTZ.AND P6, PT, R10, RZ, PT ;  /* 0x000000ff0a00720b */ /* 0x000fc40003fd5000 */
[----:B------:R-:W-:Y:S02]  /*8c00*/  LOP3.LUT R6, R13, 0x3e00, R6, 0xf8, !PT ;  /* 0x00003e000d067812 */ /* 0x000fe400078ef806 */
[----:B------:R-:W-:Y:S02]  /*8c10*/  FSETP.NE.FTZ.AND P5, PT, R14, RZ, PT ;  /* 0x000000ff0e00720b */ /* 0x000fe40003fb5000 */
[----:B------:R-:W-:Y:S02]  /*8c20*/  LOP3.LUT R4, R4, 0x20, RZ, 0xc0, !PT ;  /* 0x0000002004047812 */ /* 0x000fe400078ec0ff */
[----:B---3--:R-:W-:Y:S02]  /*8c30*/  FSEL R5, R5, 1, P6 ;  /* 0x3f80000005057808 */ /* 0x008fe40003000000 */
[----:B------:R-:W-:Y:S01]  /*8c40*/  IADD3 R4, PT, PT, R7, R6, R4 ;  /* 0x0000000607047210 */ /* 0x000fe20007ffe004 */
[----:B-1----:R-:W-:Y:S01]  /*8c50*/  ULEA UR6, UR6, UR7, 0x18 ;  /* 0x0000000706067291 */ /* 0x002fe2000f8ec0ff */
[----:B------:R-:W-:Y:S01]  /*8c60*/  SHF.L.U32 R6, R9, 0x2, RZ ;  /* 0x0000000209067819 */ /* 0x000fe200000006ff */
[C---:B------:R-:W-:Y:S01]  /*8c70*/  FMUL.FTZ R112, R5.reuse, R112 ;  /* 0x0000007005707220 */ /* 0x040fe20000410000 */
[C---:B------:R-:W-:Y:S01]  /*8c80*/  FMUL.FTZ R113, R5.reuse, R113 ;  /* 0x0000007105717220 */ /* 0x040fe20000410000 */
[----:B--2---:R-:W-:Y:S01]  /*8c90*/  FSEL R12, R12, 1, P5 ;  /* 0x3f8000000c0c7808 */ /* 0x004fe20002800000 */
[C---:B------:R-:W-:Y:S01]  /*8ca0*/  FMUL.FTZ R108, R5.reuse, R108 ;  /* 0x0000006c056c7220 */ /* 0x040fe20000410000 */
[----:B------:R-:W-:Y:S01]  /*8cb0*/  LOP3.LUT R7, R6, 0x20, RZ, 0xc0, !PT ;  /* 0x0000002006077812 */ /* 0x000fe200078ec0ff */
[C---:B------:R-:W-:Y:S01]  /*8cc0*/  FMUL.FTZ R109, R5.reuse, R109 ;  /* 0x0000006d056d7220 */ /* 0x040fe20000410000 */
[----:B------:R-:W-:Y:S01]  /*8cd0*/  LEA R13, R4, UR6, 0x1 ;  /* 0x00000006040d7c11 */ /* 0x000fe2000f8e08ff */
[C---:B------:R-:W-:Y:S01]  /*8ce0*/  FMUL.FTZ R114, R12.reuse, R114 ;  /* 0x000000720c727220 */ /* 0x040fe20000410000 */
        /* <DEDUP_REMOVED lines=10> */
[----:B------:R-:W-:Y:S01]  /*8d90*/  FMUL.FTZ R75, R12, R75 ;  /* 0x0000004b0c4b7220 */ /* 0x000fe20000410000 */
[----:B------:R-:W-:Y:S01]  /*8da0*/  LOP3.LUT R6, R6, 0x40, RZ, 0xc0, !PT ;  /* 0x0000004006067812 */ /* 0x000fe200078ec0ff */
[C---:B------:R-:W-:Y:S01]  /*8db0*/  FMUL.FTZ R76, R5.reuse, R76 ;  /* 0x0000004c054c7220 */ /* 0x040fe20000410000 */
[----:B------:R-:W-:Y:S01]  /*8dc0*/  FMUL.FTZ R77, R5, R77 ;  /* 0x0000004d054d7220 */ /* 0x000fe20000410000 */
[C---:B------:R-:W-:Y:S01]  /*8dd0*/  FMUL.FTZ R78, R12.reuse, R78 ;  /* 0x0000004e0c4e7220 */ /* 0x040fe20000410000 */
[C---:B------:R-:W-:Y:S01]  /*8de0*/  FMUL.FTZ R79, R12.reuse, R79 ;  /* 0x0000004f0c4f7220 */ /* 0x040fe20000410000 */
[----:B------:R-:W-:Y:S01]  /*8df0*/  IADD3 R7, PT, PT, R13, -R7, RZ ;  /* 0x800000070d077210 */ /* 0x000fe20007ffe0ff */
[C---:B------:R-:W-:Y:S01]  /*8e00*/  FMUL.FTZ R80, R5.reuse, R80 ;  /* 0x0000005005507220 */ /* 0x040fe20000410000 */
[----:B------:R-:W-:Y:S01]  /*8e10*/  FMUL.FTZ R81, R5, R81 ;  /* 0x0000005105517220 */ /* 0x000fe20000410000 */
[C---:B------:R-:W-:Y:S01]  /*8e20*/  FMUL.FTZ R82, R12.reuse, R82 ;  /* 0x000000520c527220 */ /* 0x040fe20000410000 */
[C---:B------:R-:W-:Y:S01]  /*8e30*/  FMUL.FTZ R83, R12.reuse, R83 ;  /* 0x000000530c537220 */ /* 0x040fe20000410000 */
[----:B------:R-:W-:Y:S01]  /*8e40*/  F2FP.BF16.F32.PACK_AB R112, R113, R112 ;  /* 0x000000707170723e */ /* 0x000fe200000010ff */
[----:B------:R-:W-:Y:S01]  /*8e50*/  FMUL.FTZ R84, R5, R84 ;  /* 0x0000005405547220 */ /* 0x000fe20000410000 */
[----:B------:R-:W-:Y:S01]  /*8e60*/  F2FP.BF16.F32.PACK_AB R114, R115, R114 ;  /* 0x000000727372723e */ /* 0x000fe200000010ff */
        /* <DEDUP_REMOVED lines=13> */
[----:B------:R-:W-:Y:S01]  /*8f40*/  IADD3 R15, PT, PT, R13, -R6, RZ ;  /* 0x800000060d0f7210 */ /* 0x000fe20007ffe0ff */
        /* <DEDUP_REMOVED lines=12> */
[C---:B------:R-:W-:Y:S01]  /*9010*/  FMUL.FTZ R101, R5.reuse, R101 ;  /* 0x0000006505657220 */ /* 0x040fe20000410000 */
[----:B------:R-:W-:Y:S01]  /*9020*/  FMUL.FTZ R104, R5, R104 ;  /* 0x0000006805687220 */ /* 0x000fe20000410000 */
[C---:B------:R-:W-:Y:S01]  /*9030*/  FMUL.FTZ R102, R12.reuse, R102 ;  /* 0x000000660c667220 */ /* 0x040fe20000410000 */
[C---:B------:R-:W-:Y:S01]  /*9040*/  FMUL.FTZ R103, R12.reuse, R103 ;  /* 0x000000670c677220 */ /* 0x040fe20000410000 */
[----:B------:R-:W-:Y:S01]  /*9050*/  F2FP.BF16.F32.PACK_AB R80, R81, R80 ;  /* 0x000000505150723e */ /* 0x000fe200000010ff */
[----:B------:R-:W-:Y:S01]  /*9060*/  STS [R13], R112 ;  /* 0x000000700d007388 */ /* 0x000fe20000000800 */
[----:B------:R-:W-:Y:S01]  /*9070*/  F2FP.BF16.F32.PACK_AB R82, R83, R82 ;  /* 0x000000525352723e */ /* 0x000fe200000010ff */
[----:B------:R-:W-:Y:S01]  /*9080*/  FMUL.FTZ R5, R5, R105 ;  /* 0x0000006905057220 */ /* 0x000fe20000410000 */
[C---:B------:R-:W-:Y:S01]  /*9090*/  FMUL.FTZ R106, R12.reuse, R106 ;  /* 0x0000006a0c6a7220 */ /* 0x040fe20000410000 */
[----:B------:R-:W-:Y:S01]  /*90a0*/  STS [R13+0x200], R114 ;  /* 0x000200720d007388 */ /* 0x000fe20000000800 */
[----:B------:R-:W-:Y:S01]  /*90b0*/  FMUL.FTZ R107, R12, R107 ;  /* 0x0000006b0c6b7220 */ /* 0x000fe20000410000 */
[----:B------:R-:W-:-:S02]  /*90c0*/  F2FP.BF16.F32.PACK_AB R84, R85, R84 ;  /* 0x000000545554723e */ /* 0x000fc400000010ff */
[----:B------:R-:W-:Y:S01]  /*90d0*/  F2FP.BF16.F32.PACK_AB R86, R87, R86 ;  /* 0x000000565756723e */ /* 0x000fe200000010ff */
[----:B------:R-:W-:Y:S01]  /*90e0*/  STS [R7+0x10], R108 ;  /* 0x0000106c07007388 */ /* 0x000fe20000000800 */
[----:B------:R-:W-:Y:S02]  /*90f0*/  F2FP.BF16.F32.PACK_AB R88, R89, R88 ;  /* 0x000000585958723e */ /* 0x000fe400000010ff */
[----:B------:R-:W-:Y:S01]  /*9100*/  F2FP.BF16.F32.PACK_AB R90, R91, R90 ;  /* 0x0000005a5b5a723e */ /* 0x000fe200000010ff */
[----:B------:R-:W-:Y:S01]  /*9110*/  STS [R7+0x210], R110 ;  /* 0x0002106e07007388 */ /* 0x000fe20000000800 */
[----:B------:R-:W-:Y:S02]  /*9120*/  F2FP.BF16.F32.PACK_AB R92, R93, R92 ;  /* 0x0000005c5d5c723e */ /* 0x000fe400000010ff */
[----:B------:R-:W-:Y:S01]  /*9130*/  F2FP.BF16.F32.PACK_AB R94, R95, R94 ;  /* 0x0000005e5f5e723e */ /* 0x000fe200000010ff */
[----:B------:R-:W-:Y:S01]  /*9140*/  STS [R15+0x20], R68 ;  /* 0x000020440f007388 */ /* 0x000fe20000000800 */
        /* <DEDUP_REMOVED lines=8> */
[----:B------:R-:W-:Y:S04]  /*91d0*/  STS [R17+0x230], R74 ;  /* 0x0002304a11007388 */ /* 0x000fe80000000800 */
        /* <DEDUP_REMOVED lines=11> */
[----:B------:R1:W-:Y:S04]  /*9290*/  STS [R7+0x2210], R98 ;  /* 0x0022106207007388 */ /* 0x0003e80000000800 */
[----:B------:R-:W-:Y:S04]  /*92a0*/  STS [R15+0x2020], R100 ;  /* 0x002020640f007388 */ /* 0x000fe80000000800 */
[----:B------:R2:W-:Y:S04]  /*92b0*/  STS [R15+0x2220], R102 ;  /* 0x002220660f007388 */ /* 0x0005e80000000800 */
[----:B------:R3:W-:Y:S04]  /*92c0*/  STS [R17+0x2030], R5 ;  /* 0x0020300511007388 */ /* 0x0007e80000000800 */
[----:B------:R4:W-:Y:S04]  /*92d0*/  STS [R17+0x2230], R106 ;  /* 0x0022306a11007388 */ /* 0x0009e80000000800 */
[----:B------:R-:W2:Y:S01]  /*92e0*/  LD.E.U8 R4, desc[UR4][R2.64+0x1c8] ;  /* 0x0001c80402047980 */ /* 0x000ea2000c101100 */
[----:B------:R-:W-:-:S03]  /*92f0*/  ISETP.NE.AND P1, PT, R188, -0x1, PT ;  /* 0xffffffffbc00780c */ /* 0x000fc60003f25270 */
[----:B------:R-:W3:Y:S04]  /*9300*/  LD.E.64 R40, desc[UR4][R2.64+0x88] ;  /* 0x0000880402287980 */ /* 0x000ee8000c101b00 */
[----:B------:R-:W4:Y:S04]  /*9310*/  LD.E.64 R22, desc[UR4][R2.64+0x90] ;  /* 0x0000900402167980 */ /* 0x000f28000c101b00 */
[----:B------:R1:W5:Y:S04]  /*9320*/  LD.E.64 R36, desc[UR4][R2.64+0xa0] ;  /* 0x0000a00402247980 */ /* 0x000368000c101b00 */
[----:B------:R-:W3:Y:S04]  /*9330*/  @!P1 LD.E.64 R18, desc[UR4][R2.64+0x80] ;  /* 0x0000800402129980 */ /* 0x000ee8000c101b00 */
[----:B------:R1:W5:Y:S01]  /*9340*/  LD.E.64 R38, desc[UR4][R2.64+0x70] ;  /* 0x0000700402267980 */ /* 0x000362000c101b00 */
[----:B--2---:R-:W-:-:S13]  /*9350*/  ISETP.NE.AND P4, PT, R4, RZ, PT ;  /* 0x000000ff0400720c */ /* 0x004fda0003f85270 */
[----:B------:R-:W2:Y:S04]  /*9360*/  @!P4 LD.E R12, desc[UR4][R2.64+0x60] ;  /* 0x00006004020cc980 */ /* 0x000ea8000c101900 */
[----:B-1----:R-:W2:Y:S01]  /*9370*/  @!P4 LD.E R7, desc[UR4][R2.64+0xb4] ;  /* 0x0000b4040207c980 */ /* 0x002ea2000c101900 */
[----:B------:R-:W1:Y:S01]  /*9380*/  @P6 MUFU.LG2 R16, R10 ;  /* 0x0000000a00106308 */ /* 0x000e620000000c00 */
[----:B---3--:R-:W-:-:S07]  /*9390*/  @!P1 IMAD R13, R19, R184, RZ ;  /* 0x000000b8130d9224 */ /* 0x008fce00078e02ff */
[----:B------:R3:W1:Y:S01]  /*93a0*/  @P5 MUFU.LG2 R15, R14 ;  /* 0x0000000e000f5308 */ /* 0x0006620000000c00 */
[----:B------:R-:W-:Y:S01]  /*93b0*/  @!P1 IMAD.WIDE.U32 R18, R18, R184, RZ ;  /* 0x000000b812129225 */ /* 0x000fe200078e00ff */
[----:B------:R-:W-:Y:S02]  /*93c0*/  LOP3.LUT R24, R8, 0x18, RZ, 0xc0, !PT ;  /* 0x0000001808187812 */ /* 0x000fe400078ec0ff */
[----:B------:R-:W-:Y:S01]  /*93d0*/  MOV R25, RZ ;  /* 0x000000ff00197202 */ /* 0x000fe20000000f00 */
[-C--:B------:R-:W-:Y:S02]  /*93e0*/  @P1 IMAD R4, R41, R188.reuse, RZ ;  /* 0x000000bc29041224 */ /* 0x080fe400078e02ff */
[----:B------:R-:W-:Y:S01]  /*93f0*/  @P1 IMAD.WIDE.U32 R20, R40, R188, RZ ;  /* 0x000000bc28141225 */ /* 0x000fe200078e00ff */
[----:B------:R-:W-:-:S03]  /*9400*/  @!P1 IADD3 R13, PT, PT, R19, R13, RZ ;  /* 0x0000000d130d9210 */ /* 0x000fc60007ffe0ff */
[-C--:B----4-:R-:W-:Y:S01]  /*9410*/  IMAD R8, R23, R183.reuse, RZ ;  /* 0x000000b717087224 */ /* 0x090fe200078e02ff */
[----:B------:R-:W-:Y:S01]  /*9420*/  @P1 IADD3 R13, PT, PT, R21, R4, RZ ;  /* 0x00000004150d1210 */ /* 0x000fe20007ffe0ff */
[----:B------:R-:W-:Y:S01]  /*9430*/  IMAD.WIDE.U32 R22, R22, R183, RZ ;  /* 0x000000b716167225 */ /* 0x000fe200078e00ff */
[----:B------:R-:W-:Y:S02]  /*9440*/  @P1 MOV R18, R20 ;  /* 0x0000001400121202 */ /* 0x000fe40000000f00 */
[----:B------:R-:W-:Y:S01]  /*9450*/  SHF.R.U32.HI R5, RZ, 0x2, R9 ;  /* 0x00000002ff057819 */ /* 0x000fe20000011609 */
[----:B------:R-:W-:-:S04]  /*9460*/  IMAD.WIDE.U32 R20, R186, R40, R24 ;  /* 0x00000028ba147225 */ /* 0x000fc800078e0018 */
[----:B---3--:R-:W-:Y:S02]  /*9470*/  IMAD R14, R41, R186, RZ ;  /* 0x000000ba290e7224 */ /* 0x008fe400078e02ff */
[----:B-1----:R-:W-:Y:S01]  /*9480*/  @P6 FMUL.FTZ R16, R16, 0.69314718246459960938 ;  /* 0x3f31721810106820 */ /* 0x002fe20000410000 */
[----:B------:R-:W-:Y:S01]  /*9490*/  @P5 FMUL.FTZ R15, R15, 0.69314718246459960938 ;  /* 0x3f3172180f0f5820 */ /* 0x000fe20000410000 */
[----:B------:R-:W-:Y:S02]  /*94a0*/  IADD3 R17, PT, PT, R5, 0x20, RZ ;  /* 0x0000002005117810 */ /* 0x000fe40007ffe0ff */
[----:B------:R-:W-:Y:S02]  /*94b0*/  IADD3 R14, PT, PT, R21, R14, RZ ;  /* 0x0000000e150e7210 */ /* 0x000fe40007ffe0ff */
[----:B------:R-:W-:Y:S02]  /*94c0*/  IADD3 R8, PT, PT, R23, R8, RZ ;  /* 0x0000000817087210 */ /* 0x000fe40007ffe0ff */
[----:B------:R-:W-:-:S02]  /*94d0*/  IADD3 R10, P3, P2, R22, R20, R18 ;  /* 0x00000014160a7210 */ /* 0x000fc40007a7e012 */
[----:B------:R-:W-:Y:S01]  /*94e0*/  MOV R6, 0x7f800000 ;  /* 0x7f80000000067802 */ /* 0x000fe20000000f00 */
[C---:B-----5:R-:W-:Y:S01]  /*94f0*/  @P6 FFMA.FTZ R6, R11.reuse, R116, R16 ;  /* 0x000000740b066223 */ /* 0x060fe20000010010 */
[----:B------:R-:W-:Y:S01]  /*9500*/  MOV R4, 0x7f800000 ;  /* 0x7f80000000047802 */ /* 0x000fe20000000f00 */
[----:B------:R-:W-:Y:S01]  /*9510*/  @P5 FFMA.FTZ R4, R11, R0, R15 ;  /* 0x000000000b045223 */ /* 0x000fe2000001000f */
[----:B------:R-:W-:Y:S02]  /*9520*/  ISETP.GE.AND P0, PT, R17, R176, PT ;  /* 0x000000b01100720c */ /* 0x000fe40003f06270 */
[----:B------:R-:W-:Y:S01]  /*9530*/  IADD3.X R11, PT, PT, R8, R14, R13, P3, P2 ;  /* 0x0000000e080b7210 */ /* 0x000fe20001fe440d */
[----:B--2---:R-:W-:-:S04]  /*9540*/  @!P4 IMAD R12, R184, R12, R183 ;  /* 0x0000000cb80cc224 */ /* 0x004fc800078e02b7 */
[----:B------:R-:W-:Y:S01]  /*9550*/  @!P4 IMAD R7, R12, R7, RZ ;  /* 0x000000070c07c224 */ /* 0x000fe200078e02ff */
[----:B------:R-:W-:Y:S06]  /*9560*/  @!P4 BRA `(.L_x_457) ;  /* 0x000000000014c947 */ /* 0x000fec0003800000 */
[----:B------:R-:W2:Y:S04]  /*9570*/  @!P1 LD.E R7, desc[UR4][R2.64+0xb4] ;  /* 0x0000b40402079980 */ /* 0x000ea8000c101900 */
[----:B------:R-:W3:Y:S01]  /*9580*/  LD.E R0, desc[UR4][R2.64+0xd4] ;  /* 0x0000d40402007980 */ /* 0x000ee2000c101900 */
[----:B--2---:R-:W-:Y:S02]  /*9590*/  @!P1 IMAD R188, R184, R7, RZ ;  /* 0x00000007b8bc9224 */ /* 0x004fe400078e02ff */
[----:B---3--:R-:W-:-:S05]  /*95a0*/  IMAD R7, R183, R0, RZ ;  /* 0x00000000b7077224 */ /* 0x008fca00078e02ff */
[----:B------:R-:W-:-:S07]  /*95b0*/  IADD3 R7, PT, PT, R7, R188, RZ ;  /* 0x000000bc07077210 */ /* 0x000fce0007ffe0ff */
.L_x_457:
[----:B------:R-:W-:Y:S05]  /*95c0*/  WARPSYNC.ALL ;  /* 0x0000000000007948 */ /* 0x000fea0003800000 */
[----:B------:R-:W-:Y:S01]  /*95d0*/  BAR.SYNC.DEFER_BLOCKING 0x0 ;  /* 0x0000000000007b1d */ /* 0x000fe20000010000 */
[----:B------:R-:W-:Y:S02]  /*95e0*/  LOP3.LUT P2, RZ, R9, 0x3, RZ, 0xc0, !PT ;  /* 0x0000000309ff7812 */ /* 0x000fe4000784c0ff */
[----:B------:R-:W-:-:S03]  /*95f0*/  ISETP.GE.AND P1, PT, R5, R176, PT ;  /* 0x000000b00500720c */ /* 0x000fc60003f26270 */
[----:B------:R-:W-:Y:S01]  /*9600*/  BSSY.RECONVERGENT B0, `(.L_x_458) ;  /* 0x0000015000007945 */ /* 0x000fe20003800200 */
[----:B------:R1:W2:Y:S04]  /*9610*/  LDS.128 R28, [R187] ;  /* 0x00000000bb1c7984 */ /* 0x0002a80000000c00 */
[----:B------:R1:W3:Y:S04]  /*9620*/  LDS.128 R24, [R187+0x800] ;  /* 0x00080000bb187984 */ /* 0x0002e80000000c00 */
[----:B------:R1:W4:Y:S04]  /*9630*/  LDS.128 R20, [R187+0x1000] ;  /* 0x00100000bb147984 */ /* 0x0003280000000c00 */
[----:B------:R1:W1:Y:S04]  /*9640*/  LDS.128 R16, [R187+0x1800] ;  /* 0x00180000bb107984 */ /* 0x0002680000000c00 */
[----:B------:R1:W1:Y:S04]  /*9650*/  LDS.128 R12, [R187+0x2000] ;  /* 0x00200000bb0c7984 */ /* 0x0002680000000c00 */
[----:B------:R1:W1:Y:S01]  /*9660*/  LDS.128 R32, [R187+0x2800] ;  /* 0x00280000bb207984 */ /* 0x0002620000000c00 */
[----:B------:R-:W-:Y:S05]  /*9670*/  @P2 BRA `(.L_x_459) ;  /* 0x0000000000342947 */ /* 0x000fea0003800000 */
[----:B------:R-:W-:Y:S01]  /*9680*/  SHF.R.U32.HI R9, RZ, 0x1, R9 ;  /* 0x00000001ff097819 */ /* 0x000fe20000011609 */
[----:B------:R-:W-:-:S03]  /*9690*/  IMAD.IADD R186, R186, 0x1, R7 ;  /* 0x00000001baba7824 */ /* 0x000fc600078e0207 */
[----:B------:R-:W-:-:S04]  /*96a0*/  LOP3.LUT R0, R9, 0x30, RZ, 0xc0, !PT ;  /* 0x0000003009007812 */ /* 0x000fc800078ec0ff */
[----:B------:R-:W-:-:S04]  /*96b0*/  LOP3.LUT R3, R0, 0x7, R5, 0xf8, !PT ;  /* 0x0000000700037812 */ /* 0x000fc800078ef805 */
[C---:B------:R-:W-:Y:S01]  /*96c0*/  IADD3 R7, P2, PT, R186.reuse, R3, RZ ;  /* 0x00000003ba077210 */ /* 0x040fe20007f5e0ff */
[C---:B------:R-:W-:Y:S01]  /*96d0*/  VIADD R9, R3.reuse, 0x8 ;  /* 0x0000000803097836 */ /* 0x040fe20000000000 */
[-C--:B------:R-:W-:Y:S02]  /*96e0*/  ISETP.GE.AND P4, PT, R3, R176.reuse, PT ;  /* 0x000000b00300720c */ /* 0x080fe40003f86270 */
[----:B------:R-:W-:Y:S02]  /*96f0*/  LEA.HI.X.SX32 R186, R186, RZ, 0x1, P2 ;  /* 0x000000ffbaba7211 */ /* 0x000fe400010f0eff */
[----:B------:R-:W-:Y:S02]  /*9700*/  ISETP.GE.AND P3, PT, R9, R176, PT ;  /* 0x000000b00900720c */ /* 0x000fe40003f66270 */
[----:B------:R-:W-:-:S04]  /*9710*/  LEA R2, P2, R7, R36, 0x2 ;  /* 0x0000002407027211 */ /* 0x000fc800078410ff */
[----:B------:R-:W-:-:S05]  /*9720*/  LEA.HI.X R3, R7, R37, R186, 0x2, P2 ;  /* 0x0000002507037211 */ /* 0x000fca00010f14ba */
[----:B------:R1:W-:Y:S04]  /*9730*/  @!P4 ST.E desc[UR4][R2.64], R6 ;  /* 0x000000060200c985 */ /* 0x0003e8000c101904 */
[----:B------:R1:W-:Y:S02]  /*9740*/  @!P3 ST.E desc[UR4][R2.64+0x20], R4 ;  /* 0x000020040200b985 */ /* 0x0003e4000c101904 */
.L_x_459:
[----:B------:R-:W-:Y:S05]  /*9750*/  BSYNC.RECONVERGENT B0 ;  /* 0x0000000000007941 */ /* 0x000fea0003800200 */
.L_x_458:
[----:B------:R-:W-:Y:S04]  /*9760*/  BSSY.RECONVERGENT B0, `(.L_x_460) ;  /* 0x000000a000007945 */ /* 0x000fe80003800200 */
[----:B------:R-:W-:Y:S05]  /*9770*/  @P1 BRA `(.L_x_461) ;  /* 0x0000000000201947 */ /* 0x000fea0003800000 */
[----:B------:R-:W-:Y:S02]  /*9780*/  IMAD R0, R41, R5, RZ ;  /* 0x0000000529007224 */ /* 0x000fe400078e02ff */
[----:B-1----:R-:W-:-:S05]  /*9790*/  IMAD.WIDE.U32 R2, R5, R40, R10 ;  /* 0x0000002805027225 */ /* 0x002fca00078e000a */
[----:B------:R-:W-:Y:S02]  /*97a0*/  IADD3 R3, PT, PT, R3, R0, RZ ;  /* 0x0000000003037210 */ /* 0x000fe40007ffe0ff */
[----:B------:R-:W-:-:S04]  /*97b0*/  LEA R6, P1, R2, R38, 0x1 ;  /* 0x0000002602067211 */ /* 0x000fc800078208ff */
[----:B------:R-:W-:-:S05]  /*97c0*/  LEA.HI.X R7, R2, R39, R3, 0x1, P1 ;  /* 0x0000002702077211 */ /* 0x000fca00008f0c03 */
[----:B--2---:R1:W-:Y:S04]  /*97d0*/  ST.E.128 desc[UR4][R6.64], R28 ;  /* 0x0000001c06007985 */ /* 0x0043e8000c101d04 */
[----:B----4-:R1:W-:Y:S04]  /*97e0*/  ST.E.128 desc[UR4][R6.64+0x40], R20 ;  /* 0x0000401406007985 */ /* 0x0103e8000c101d04 */
[----:B------:R1:W-:Y:S02]  /*97f0*/  ST.E.128 desc[UR4][R6.64+0x80], R12 ;  /* 0x0000800c06007985 */ /* 0x0003e4000c101d04 */
.L_x_461:
[----:B------:R-:W-:Y:S05]  /*9800*/  BSYNC.RECONVERGENT B0 ;  /* 0x0000000000007941 */ /* 0x000fea0003800200 */
.L_x_460:
[----:B------:R-:W-:-:S04]  /*9810*/  MOV R183, 0x0 ;  /* 0x0000000000b77802 */ /* 0x000fc80000000f00 */
[----:B-1234-:R-:W-:Y:S05]  /*9820*/  @P0 RET.REL.NODEC R182 `(_ZN5flash24flash_fwd_splitkv_kernelI23Flash_fwd_kernel_traitsILi96ELi64ELi128ELi4ELb0ELb0EN7cutlass10bfloat16_tE19Flash_kernel_traitsILi96ELi64ELi128ELi4ES3_EELb0ELb0ELb0ELb0ELb1ELb0ELb0ELb0EEEvNS_16Flash_fwd_paramsE) ;  /* 0xffffff64b6f40950 */ /* 0x01efea0003c3ffff */
[----:B------:R-:W-:Y:S01]  /*9830*/  IADD3 R5, P0, PT, R5, 0x20, RZ ;  /* 0x0000002005057810 */ /* 0x000fe20007f1e0ff */
[----:B------:R-:W-:Y:S01]  /*9840*/  IMAD.MOV.U32 R7, RZ, RZ, R11 ;  /* 0x000000ffff077224 */ /* 0x000fe200078e000b */
[----:B------:R-:W-:Y:S01]  /*9850*/  MOV R6, R10 ;  /* 0x0000000a00067202 */ /* 0x000fe20000000f00 */
[----:B------:R-:W-:Y:S01]  /*9860*/  IMAD.MOV.U32 R183, RZ, RZ, 0x0 ;  /* 0x00000000ffb77424 */ /* 0x000fe200078e00ff */
[----:B------:R-:W-:-:S03]  /*9870*/  IADD3.X R3, PT, PT, RZ, RZ, RZ, P0, !PT ;  /* 0x000000ffff037210 */ /* 0x000fc600007fe4ff */
[----:B------:R-:W-:-:S04]  /*9880*/  IMAD.WIDE.U32 R6, R40, R5, R6 ;  /* 0x0000000528067225 */ /* 0x000fc800078e0006 */
[----:B------:R-:W-:Y:S01]  /*9890*/  IMAD R3, R3, R40, RZ ;  /* 0x0000002803037224 */ /* 0x000fe200078e02ff */
[----:B------:R-:W-:-:S03]  /*98a0*/  LEA R2, P0, R6, R38, 0x1 ;  /* 0x0000002606027211 */ /* 0x000fc600078008ff */
[----:B------:R-:W-:-:S05]  /*98b0*/  IMAD R3, R41, R5, R3 ;  /* 0x0000000529037224 */ /* 0x000fca00078e0203 */
[----:B------:R-:W-:-:S04]  /*98c0*/  IADD3 R3, PT, PT, R7, R3, RZ ;  /* 0x0000000307037210 */ /* 0x000fc80007ffe0ff */
[----:B------:R-:W-:-:S05]  /*98d0*/  LEA.HI.X R3, R6, R39, R3, 0x1, P0 ;  /* 0x0000002706037211 */ /* 0x000fca00000f0c03 */
[----:B------:R-:W-:Y:S04]  /*98e0*/  ST.E.128 desc[UR4][R2.64], R24 ;  /* 0x0000001802007985 */ /* 0x000fe8000c101d04 */
[----:B------:R-:W-:Y:S04]  /*98f0*/  ST.E.128 desc[UR4][R2.64+0x40], R16 ;  /* 0x0000401002007985 */ /* 0x000fe8000c101d04 */
[----:B------:R1:W-:Y:S02]  /*9900*/  ST.E.128 desc[UR4][R2.64+0x80], R32 ;  /* 0x0000802002007985 */ /* 0x0003e4000c101d04 */
[----:B-1----:R-:W-:Y:S05]  /*9910*/  RET.REL.NODEC R182 `(_ZN5flash24flash_fwd_splitkv_kernelI23Flash_fwd_kernel_traitsILi96ELi64ELi128ELi4ELb0ELb0EN7cutlass10bfloat16_tE19Flash_kernel_traitsILi96ELi64ELi128ELi4ES3_EELb0ELb0ELb0ELb0ELb1ELb0ELb0ELb0EEEvNS_16Flash_fwd_paramsE) ;  /* 0xffffff64b6b87950 */ /* 0x002fea0003c3ffff */
.L_x_456:
[----:B------:R-:W-:Y:S01]  /*9920*/  MOV R5, 0x2 ;  /* 0x0000000200057802 */ /* 0x000fe20000000f00 */
[----:B------:R-:W-:Y:S01]  /*9930*/  IMAD.MOV.U32 R4, RZ, RZ, 0x1f ;  /* 0x0000001fff047424 */ /* 0x000fe200078e00ff */
[----:B------:R-:W-:-:S07]  /*9940*/  MOV R6, 0xffffffff ;  /* 0xffffffff00067802 */ /* 0x000fce0000000f00 */
[----:B-----5:R-:W-:Y:S05]  /*9950*/  WARPSYNC.COLLECTIVE R6, `(.L_x_462) ;  /* 0x0000000006087348 */ /* 0x020fea0003c00000 */
[----:B------:R1:W2:Y:S02]  /*9960*/  SHFL.BFLY P0, R14, R198, R5, R4 ;  /* 0x0c000005c60e7389 */ /* 0x0002a40000000004 */
[----:B-12--5:R-:W-:Y:S05]  /*9970*/  ENDCOLLECTIVE ;  /* 0x000000000000791b */ /* 0x026fea0003800000 */
.L_x_462:
[----:B------:R-:W-:Y:S02]  /*9980*/  IMAD.MOV.U32 R13, RZ, RZ, R14 ;  /* 0x000000ffff0d7224 */ /* 0x000fe400078e000e */
[----:B------:R-:W-:Y:S02]  /*9990*/  IMAD.MOV.U32 R5, RZ, RZ, 0x1 ;  /* 0x00000001ff057424 */ /* 0x000fe400078e00ff */
[----:B------:R-:W-:-:S05]  /*99a0*/  FADD.FTZ R13, R13, R198 ;  /* 0x000000c60d0d7221 */ /* 0x000fca0000010000 */
[----:B------:R-:W-:-:S07]  /*99b0*/  MOV R198, R13 ;  /* 0x0000000d00c67202 */ /* 0x000fce0000000f00 */
[----:B------:R-:W-:Y:S05]  /*99c0*/  WARPSYNC.COLLECTIVE R6, `(.L_x_463) ;  /* 0x0000000006087348 */ /* 0x000fea0003c00000 */
[----:B------:R1:W2:Y:S02]  /*99d0*/  SHFL.BFLY P0, R14, R198, R5, R4 ;  /* 0x0c000005c60e7389 */ /* 0x0002a40000000004 */
[----:B-12---:R-:W-:Y:S05]  /*99e0*/  ENDCOLLECTIVE ;  /* 0x000000000000791b */ /* 0x006fea0003800000 */
.L_x_463:
[----:B------:R-:W-:Y:S01]  /*99f0*/  MOV R198, R197 ;  /* 0x000000c500c67202 */ /* 0x000fe20000000f00 */
[----:B------:R-:W-:Y:S01]  /*9a00*/  IMAD.MOV.U32 R5, RZ, RZ, 0x2 ;  /* 0x00000002ff057424 */ /* 0x000fe200078e00ff */
[----:B------:R-:W-:-:S07]  /*9a10*/  MOV R10, R14 ;  /* 0x0000000e000a7202 */ /* 0x000fce0000000f00 */
[----:B------:R-:W-:Y:S05]  /*9a20*/  WARPSYNC.COLLECTIVE R6, `(.L_x_464) ;  /* 0x0000000006087348 */ /* 0x000fea0003c00000 */
[----:B------:R1:W2:Y:S02]  /*9a30*/  SHFL.BFLY P0, R14, R198, R5, R4 ;  /* 0x0c000005c60e7389 */ /* 0x0002a40000000004 */
[----:B-12---:R-:W-:Y:S05]  /*9a40*/  ENDCOLLECTIVE ;  /* 0x000000000000791b */ /* 0x006fea0003800000 */
.L_x_464:
[----:B------:R-:W-:Y:S01]  /*9a50*/  FADD.FTZ R10, R13, R10 ;  /* 0x0000000a0d0a7221 */ /* 0x000fe20000010000 */
[----:B------:R-:W-:Y:S01]  /*9a60*/  FADD.FTZ R12, R14, R197 ;  /* 0x000000c50e0c7221 */ /* 0x000fe20000010000 */
[----:B------:R-:W-:-:S04]  /*9a70*/  MOV R5, 0x1 ;  /* 0x0000000100057802 */ /* 0x000fc80000000f00 */
[----:B------:R-:W-:-:S07]  /*9a80*/  MOV R198, R12 ;  /* 0x0000000c00c67202 */ /* 0x000fce0000000f00 */
[----:B------:R-:W-:Y:S05]  /*9a90*/  WARPSYNC.COLLECTIVE R6, `(.L_x_465) ;  /* 0x0000000006087348 */ /* 0x000fea0003c00000 */
[----:B------:R1:W2:Y:S02]  /*9aa0*/  SHFL.BFLY P0, R14, R198, R5, R4 ;  /* 0x0c000005c60e7389 */ /* 0x0002a40000000004 */
[----:B-12---:R-:W-:Y:S05]  /*9ab0*/  ENDCOLLECTIVE ;  /* 0x000000000000791b */ /* 0x006fea0003800000 */
.L_x_465:
[----:B------:R-:W-:Y:S05]  /*9ac0*/  BRA `(.L_x_466) ;  /* 0xfffffff000247947 */ /* 0x000fea000383ffff */
.L_x_467:
        /* <DEDUP_REMOVED lines=11> */
.L_x_11592:


//--------------------- .text._ZN5flash24flash_fwd_splitkv_kernelI23Flash_fwd_kernel_traitsILi96ELi64ELi128ELi4ELb0ELb0EN7cutlass10bfloat16_tE19Flash_kernel_traitsILi96ELi64ELi128ELi4ES3_EELb0ELb0ELb0ELb0ELb1ELb1ELb0ELb0EEEvNS_16Flash_fwd_paramsE --------------------------
	.section	.text._ZN5flash24flash_fwd_splitkv_kernelI23Flash_fwd_kernel_traitsILi96ELi64ELi128ELi4ELb0ELb0EN7cutlass10bfloat16_tE19Flash_kernel_traitsILi96ELi64ELi128ELi4ES3_EELb0ELb0ELb0ELb0ELb1ELb1ELb0ELb0EEEvNS_16Flash_fwd_paramsE,"ax",@progbits
	.align	128
        .global         _ZN5flash24flash_fwd_splitkv_kernelI23Flash_fwd_kernel_traitsILi96ELi64ELi128ELi4ELb0ELb0EN7cutlass10bfloat16_tE19Flash_kernel_traitsILi96ELi64ELi128ELi4ES3_EELb0ELb0ELb0ELb0ELb1ELb1ELb0ELb0EEEvNS_16Flash_fwd_paramsE
        .type           _ZN5flash24flash_fwd_splitkv_kernelI23Flash_fwd_kernel_traitsILi96ELi64ELi128ELi4ELb0ELb0EN7cutlass10bfloat16_tE19Flash_kernel_traitsILi96ELi64ELi128ELi4ES3_EELb0ELb0ELb0ELb0ELb1ELb1ELb0ELb0EEEvNS_16Flash_fwd_paramsE,@function
        .size           _ZN5flash24flash_fwd_splitkv_kernelI23Flash_fwd_kernel_traitsILi96ELi64ELi128ELi4ELb0ELb0EN7cutlass10bfloat16_tE19Flash_kernel_traitsILi96ELi64ELi128ELi4ES3_EELb0ELb0ELb0ELb0ELb1ELb1ELb0ELb0EEEvNS_16Flash_fwd_paramsE,(.L_x_11593 - _ZN5flash24flash_fwd_splitkv_kernelI23Flash_fwd_kernel_traitsILi96ELi64ELi128ELi4ELb0ELb0EN7cutlass10bfloat16_tE19Flash_kernel_traitsILi96ELi64ELi128ELi4ES3_EELb0ELb0ELb0ELb0ELb1ELb1ELb0ELb0EEEvNS_16Flash_fwd_paramsE)
        .other          _ZN5flash24flash_fwd_splitkv_kernelI23Flash_fwd_kernel_traitsILi96ELi64ELi128ELi4ELb0ELb0EN7cutlass10bfloat16_tE19Flash_kernel_traitsILi96ELi64ELi128ELi4ES3_EELb0ELb0ELb0ELb0ELb1ELb1ELb0ELb0EEEvNS_16Flash_fwd_paramsE,@"STO_CUDA_ENTRY STV_DEFAULT"
_ZN5flash24flash_fwd_splitkv_kernelI23Flash_fwd_kernel_traitsILi96ELi64ELi128ELi4ELb0ELb0EN7cutlass10bfloat16_tE19Flash_kernel_traitsILi96ELi64ELi128ELi4ES3_EELb0ELb0ELb0ELb0ELb1ELb1ELb0ELb0EEEvNS_16Flash_fwd_paramsE:
.text._ZN5flash24flash_fwd_splitkv_kernelI23Flash_fwd_kernel_traitsILi96ELi64ELi128ELi4ELb0ELb0EN7cutlass10bfloat16_tE19Flash_kernel_traitsILi96ELi64ELi128ELi4ES3_EELb0ELb0ELb0ELb0ELb1ELb1ELb0ELb0EEEvNS_16Flash_fwd_paramsE:
[----:B------:R-:W-:Y:S01]  /*0000*/  LDC R1, c[0x0][0x37c] ;  /* 0x0000df00ff017b82 */ /* 0x000fe20000000800 */
[----:B------:R-:W1:Y:S07]  /*0010*/  S2R R5, SR_CTAID.X ;  /* 0x0000000000057919 */ /* 0x000e6e0000002500 */
[----:B------:R-:W2:Y:S01]  /*0020*/  LDC.64 R2, c[0x0][0x348] ;  /* 0x0000d200ff027b82 */ /* 0x000ea20000000a00 */
[----:B------:R-:W-:Y:S01]  /*0030*/  BSSY.RECONVERGENT B2, `(.L_x_468) ;  /* 0x0000005000027945 */ /* 0x000fe20003800200 */
[----:B------:R-:W-:Y:S01]  /*0040*/  MOV R180, 0x80 ;  /* 0x0000008000b47802 */ /* 0x000fe20000000f00 */
[----:B------:R-:W3:Y:S01]  /*0050*/  S2R R182, SR_CTAID.Y ;  /* 0x0000000000b67919 */ /* 0x000ee20000002600 */
[----:B------:R-:W4:Y:S05]  /*0060*/  S2R R181, SR_CTAID.Z ;  /* 0x0000000000b57919 */ /* 0x000f2a0000002700 */
[----:B-1234-:R-:W-:Y:S05]  /*0070*/  CALL.REL.NOINC `($_ZN5flash24flash_fwd_splitkv_kernelI23Flash_fwd_kernel_traitsILi96ELi64ELi128ELi4ELb0ELb0EN7cutlass10bfloat16_tE19Flash_kernel_traitsILi96ELi64ELi128ELi4ES3_EELb0ELb0ELb0ELb0ELb1ELb1ELb0ELb0EEEvNS_16Flash_fwd_paramsE$_ZN5flash30compute_attn_1rowblock_splitkvI23Flash_fwd_kernel_traitsILi96ELi64ELi128ELi4ELb0ELb0EN7cutlass10bfloat16_tE19Flash_kernel_traitsILi96ELi64ELi128ELi4ES3_EELb0ELb0ELb0ELb0ELb1ELb1ELb0ELb0ENS_16Flash_fwd_paramsEEEvRKT8_iiiii) ;  /* 0x0000000000087944 */ /* 0x01efea0003c00000 */
[----:B------:R-:W-:Y:S05]  /*0080*/  BSYNC.RECONVERGENT B2 ;  /* 0x0000000000027941 */ /* 0x000fea0003800200 */
.L_x_468:
[----:B------:R-:W-:Y:S05]  /*0090*/  EXIT ;  /* 0x000000000000794d */ /* 0x000fea0003800000 */
        .type           $_ZN5flash24flash_fwd_splitkv_kernelI23Flash_fwd_kernel_traitsILi96ELi64ELi128ELi4ELb0ELb0EN7cutlass10bfloat16_tE19Flash_kernel_traitsILi96ELi64ELi128ELi4ES3_EELb0ELb0ELb0ELb0ELb1ELb1ELb0ELb0EEEvNS_16Flash_fwd_paramsE$_ZN5flash30compute_attn_1rowblock_splitkvI23Flash_fwd_kernel_traitsILi96ELi64ELi128ELi4ELb0ELb0EN7cutlass10bfloat16_tE19Flash_kernel_traitsILi96ELi64ELi128ELi4ES3_EELb0ELb0ELb0ELb0ELb1ELb1ELb0ELb0ENS_16Flash_fwd_paramsEEEvRKT8_iiiii,@function
        .size           $_ZN5flash24flash_fwd_splitkv_kernelI23Flash_fwd_kernel_traitsILi96ELi64ELi128ELi4ELb0ELb0EN7cutlass10bfloat16_tE19Flash_kernel_traitsILi96ELi64ELi128ELi4ES3_EELb0ELb0ELb0ELb0ELb1ELb1ELb0ELb0EEEvNS_16Flash_fwd_paramsE$_ZN5flash30compute_attn_1rowblock_splitkvI23Flash_fwd_kernel_traitsILi96ELi64ELi128ELi4ELb0ELb0EN7cutlass10bfloat16_tE19Flash_kernel_traitsILi96ELi64ELi128ELi4ES3_EELb0ELb0ELb0ELb0ELb1ELb1ELb0ELb0ENS_16Flash_fwd_paramsEEEvRKT8_iiiii,(.L_x_11593 - $_ZN5flash24flash_fwd_splitkv_kernelI23Flash_fwd_kernel_traitsILi96ELi64ELi128ELi4ELb0ELb0EN7cutlass10bfloat16_tE19Flash_kernel_traitsILi96ELi64ELi128ELi4ES3_EELb0ELb0ELb0ELb0ELb1ELb1ELb0ELb0EEEvNS_16Flash_fwd_paramsE$_ZN5flash30compute_attn_1rowblock_splitkvI23Flash_fwd_kernel_traitsILi96ELi64ELi128ELi4ELb0ELb0EN7cutlass10bfloat16_tE19Flash_kernel_traitsILi96ELi64ELi128ELi4ES3_EELb0ELb0ELb0ELb0ELb1ELb1ELb0ELb0ENS_16Flash_fwd_paramsEEEvRKT8_iiiii)
$_ZN5flash24flash_fwd_splitkv_kernelI23Flash_fwd_kernel_traitsILi96ELi64ELi128ELi4ELb0ELb0EN7cutlass10bfloat16_tE19Flash_kernel_traitsILi96ELi64ELi128ELi4ES3_EELb0ELb0ELb0ELb0ELb1ELb1ELb0ELb0EEEvNS_16Flash_fwd_paramsE$_ZN5flash30compute_attn_1rowblock_splitkvI23Flash_fwd_kernel_traitsILi96ELi64ELi128ELi4ELb0ELb0EN7cutlass10bfloat16_tE19Flash_kernel_traitsILi96ELi64ELi128ELi4ES3_EELb0ELb0ELb0ELb0ELb1ELb1ELb0ELb0ENS_16Flash_fwd_paramsEEEvRKT8_iiiii:
        /* <DEDUP_REMOVED lines=30> */
[----:B------:R-:W-:-:S03]  /*0280*/  ISETP.NE.U32.AND P0, PT, R10, RZ, PT ;  /* 0x000000ff0a00720c */ /* 0x000fc60003f05070 */
[----:B------:R-:W-:Y:S01]  /*0290*/  IMAD.X R17, R15, 0x1, R0, P1 ;  /* 0x000000010f117824 */ /* 0x000fe200008e0600 */
[----:B------:R-:W-:Y:S01]  /*02a0*/  ISETP.NE.AND.EX P0, PT, R11, RZ, PT, P0 ;  /* 0x000000ff0b00720c */ /* 0x000fe20003f05300 */
[----:B------:R-:W-:Y:S02]  /*02b0*/  IMAD.MOV.U32 R15, RZ, RZ, -0x1 ;  /* 0xffffffffff0f7424 */ /* 0x000fe400078e00ff */
[----:B------:R-:W-:Y:S10]  /*02c0*/  @!P2 BRA `(.L_x_470) ;  /* 0x000000000010a947 */ /* 0x000ff40003800000 */
[----:B------:R-:W3:Y:S02]  /*02d0*/  LD.E.U8 R6, desc[UR4][R2.64+0x1b2] ;  /* 0x0001b20402067980 */ /* 0x000ee4000c101100 */
[----:B---3--:R-:W-:-:S13]  /*02e0*/  ISETP.NE.AND P1, PT, R6, RZ, PT ;  /* 0x000000ff0600720c */ /* 0x008fda0003f25270 */
[----:B------:R-:W-:Y:S05]  /*02f0*/  @!P1 BRA `(.L_x_470) ;  /* 0x0000000000049947 */ /* 0x000fea0003800000 */
[----:B------:R3:W5:Y:S02]  /*0300*/  LD.E R15, desc[UR4][R16.64] ;  /* 0x00000004100f7980 */ /* 0x000764000c101900 */
.L_x_470:
[----:B------:R-:W-:Y:S05]  /*0310*/  BSYNC.RECONVERGENT B0 ;  /* 0x0000000000007941 */ /* 0x000fea0003800200 */
.L_x_469:
[----:B------:R-:W-:Y:S04]  /*0320*/  BSSY.RECONVERGENT B0, `(.L_x_471) ;  /* 0x0000007000007945 */ /* 0x000fe80003800200 */
[----:B------:R-:W-:Y:S05]  /*0330*/  @!P3 BRA `(.L_x_472) ;  /* 0x000000000014b947 */ /* 0x000fea0003800000 */
[----:B------:R-:W4:Y:S02]  /*0340*/  LD.E.U8 R6, desc[UR4][R2.64+0x1b2] ;  /* 0x0001b20402067980 */ /* 0x000f24000c101100 */
[----:B----4-:R-:W-:-:S13]  /*0350*/  ISETP.NE.AND P1, PT, R6, RZ, PT ;  /* 0x000000ff0600720c */ /* 0x010fda0003f25270 */
[----:B------:R-:W4:Y:S02]  /*0360*/  @P1 LD.E R6, desc[UR4][R16.64+0x4] ;  /* 0x0000040410061980 */ /* 0x000f24000c101900 */
[----:B----45:R-:W-:-:S06]  /*0370*/  @P1 IADD3 R7, PT, PT, R6, -R15, RZ ;  /* 0x8000000f06071210 */ /* 0x030fcc0007ffe0ff */
[----:B------:R4:W5:Y:S02]  /*0380*/  @!P1 LD.E R7, desc[UR4][R16.64] ;  /* 0x0000000410079980 */ /* 0x000964000c101900 */
.L_x_472:
[----:B------:R-:W-:Y:S05]  /*0390*/  BSYNC.RECONVERGENT B0 ;  /* 0x0000000000007941 */ /* 0x000fea0003800200 */
.L_x_471:
        /* <DEDUP_REMOVED lines=8> */
.L_x_474:
[----:B------:R-:W5:Y:S01]  /*0420*/  LD.E.64 R8, desc[UR4][R2.64+0x108] ;  /* 0x0001080402087980 */ /* 0x000f62000c101b00 */
[----:B------:R-:W-:Y:S01]  /*0430*/  BSSY.RECONVERGENT B0, `(.L_x_476) ;  /* 0x0000006000007945 */ /* 0x000fe20003800200 */
[----:B------:R-:W-:Y:S01]  /*0440*/  IMAD.MOV.U32 R112, RZ, RZ, RZ ;  /* 0x000000ffff707224 */ /* 0x000fe200078e00ff */
[----:B-----5:R-:W-:-:S04]  /*0450*/  ISETP.NE.U32.AND P0, PT, R8, RZ, PT ;  /* 0x000000ff0800720c */ /* 0x020fc80003f05070 */
[----:B------:R-:W-:-:S13]  /*0460*/  ISETP.NE.AND.EX P0, PT, R9, RZ, PT, P0 ;  /* 0x000000ff0900720c */ /* 0x000fda0003f05300 */
[----:B------:R-:W-:Y:S05]  /*0470*/  @!P0 BRA `(.L_x_477) ;  /* 0x0000000000048947 */ /* 0x000fea0003800000 */
[----:B------:R1:W5:Y:S02]  /*0480*/  LD.E R112, desc[UR4][R2.64+0xbc] ;  /* 0x0000bc0402707980 */ /* 0x000364000c101900 */
.L_x_477:
[----:B------:R-:W-:Y:S05]  /*0490*/  BSYNC.RECONVERGENT B0 ;  /* 0x0000000000007941 */ /* 0x000fea0003800200 */
.L_x_476:
[----:B-----5:R-:W-:Y:S02]  /*04a0*/  IADD3 R112, PT, PT, R112, R7, -R12 ;  /* 0x0000000770707210 */ /* 0x020fe40007ffe80c */
.L_x_475:
[----:B------:R-:W-:Y:S05]  /*04b0*/  BSYNC.RECONVERGENT B1 ;  /* 0x0000000000017941 */ /* 0x000fea0003800200 */
.L_x_473:
[----:B------:R-:W-:Y:S01]  /*04c0*/  IMAD.SHL.U32 R184, R5, 0x40, RZ ;  /* 0x0000004005b87824 */ /* 0x000fe200078e00ff */
[----:B------:R-:W-:Y:S01]  /*04d0*/  MOV R6, R180 ;  /* 0x000000b400067202 */ /* 0x000fe20000000f00 */
[----:B------:R-:W-:-:S03]  /*04e0*/  IMAD.MOV.U32 R7, RZ, RZ, 0x0 ;  /* 0x00000000ff077424 */ /* 0x000fc600078e00ff */
[----:B------:R-:W-:-:S13]  /*04f0*/  ISETP.GT.AND P0, PT, R13, R184, PT ;  /* 0x000000b80d00720c */ /* 0x000fda0003f04270 */
[----:B-1234-:R-:W-:Y:S05]  /*0500*/  @!P0 RET.REL.NODEC R6 `(_ZN5flash24flash_fwd_splitkv_kernelI23Flash_fwd_kernel_traitsILi96ELi64ELi128ELi4ELb0ELb0EN7cutlass10bfloat16_tE19Flash_kernel_traitsILi96ELi64ELi128ELi4ES3_EELb0ELb0ELb0ELb0ELb1ELb1ELb0ELb0EEEvNS_16Flash_fwd_paramsE) ;  /* 0xfffffff806bc8950 */ /* 0x01efea0003c3ffff */
        /* <DEDUP_REMOVED lines=16> */
[----:B------:R-:W3:Y:S04]  /*0610*/  @!P0 LD.E.64 R20, desc[UR4][R2.64+0x80] ;  /* 0x0000800402148980 */ /* 0x000ee8000c101b00 */
        /* <DEDUP_REMOVED lines=9> */
[CC--:B------:R-:W-:Y:S02]  /*06b0*/  ISETP.GE.AND P2, PT, R12.reuse, R13.reuse, PT ;  /* 0x0000000d0c00720c */ /* 0x0c0fe40003f46270 */
[----:B------:R-:W-:-:S02]  /*06c0*/  ISETP.GE.OR P4, PT, R12, R13, P4 ;  /* 0x0000000d0c00720c */ /* 0x000fc40002786670 */
[----:B------:R-:W-:Y:S01]  /*06d0*/  IADD3 R10, PT, PT, R12, 0x20, RZ ;  /* 0x000000200c0a7810 */ /* 0x000fe20007ffe0ff */
[----:B------:R-:W-:Y:S03]  /*06e0*/  BSSY.RECONVERGENT B0, `(.L_x_479) ;  /* 0x0000023000007945 */ /* 0x000fe60003800200 */
[----:B------:R-:W-:Y:S01]  /*06f0*/  ISETP.GE.AND P1, PT, R10, R13, PT ;  /* 0x0000000d0a00720c */ /* 0x000fe20003f26270 */
[-C--:B--2---:R-:W-:Y:S02]  /*0700*/  @P0 IMAD R4, R17, R186.reuse, RZ ;  /* 0x000000ba11040224 */ /* 0x084fe400078e02ff */
[----:B------:R-:W-:-:S04]  /*0710*/  @P0 IMAD.WIDE.U32 R186, R16, R186, RZ ;  /* 0x000000ba10ba0225 */ /* 0x000fc800078e00ff */
[----:B------:R-:W-:-:S04]  /*0720*/  IMAD.WIDE.U32 R22, R184, R16, R22 ;  /* 0x00000010b8167225 */ /* 0x000fc800078e0016 */
[-C--:B---3--:R-:W-:Y:S02]  /*0730*/  @!P0 IMAD R8, R21, R182.reuse, RZ ;  /* 0x000000b615088224 */ /* 0x088fe400078e02ff */
[----:B------:R-:W-:-:S04]  /*0740*/  @!P0 IMAD.WIDE.U32 R20, R20, R182, RZ ;  /* 0x000000b614148225 */ /* 0x000fc800078e00ff */
[----:B-1----:R-:W-:Y:S01]  /*0750*/  @!P0 IMAD.MOV.U32 R2, RZ, RZ, R20 ;  /* 0x000000ffff028224 */ /* 0x002fe200078e0014 */
[----:B------:R-:W-:Y:S01]  /*0760*/  @P0 MOV R2, R186 ;  /* 0x000000ba00020202 */ /* 0x000fe20000000f00 */
[----:B------:R-:W-:Y:S02]  /*0770*/  IMAD R0, R182, R0, R181 ;  /* 0x00000000b6007224 */ /* 0x000fe400078e02b5 */
[----:B------:R-:W-:Y:S01]  /*0780*/  @!P0 IMAD.IADD R8, R21, 0x1, R8 ;  /* 0x0000000115088824 */ /* 0x000fe200078e0208 */
[----:B------:R-:W-:Y:S01]  /*0790*/  @P0 IADD3 R8, PT, PT, R187, R4, RZ ;  /* 0x00000004bb080210 */ /* 0x000fe20007ffe0ff */
[----:B------:R-:W-:Y:S01]  /*07a0*/  IMAD R3, R17, R184, RZ ;  /* 0x000000b811037224 */ /* 0x000fe200078e02ff */
[----:B------:R-:W-:Y:S01]  /*07b0*/  IADD3 R2, P3, PT, R2, R22, RZ ;  /* 0x0000001602027210 */ /* 0x000fe20007f7e0ff */
[----:B----4-:R-:W-:-:S03]  /*07c0*/  IMAD R5, R5, R0, R184 ;  /* 0x0000000005057224 */ /* 0x010fc600078e02b8 */
[----:B------:R-:W-:Y:S02]  /*07d0*/  IADD3.X R3, PT, PT, R8, R23, R3, P3, !PT ;  /* 0x0000001708037210 */ /* 0x000fe40001ffe403 */
[----:B------:R-:W-:Y:S01]  /*07e0*/  IADD3 R9, P0, PT, R5, R12, RZ ;  /* 0x0000000c05097210 */ /* 0x000fe20007f1e0ff */
[----:B------:R-:W-:Y:S02]  /*07f0*/  IMAD R0, R15, R181, RZ ;  /* 0x000000b50f007224 */ /* 0x000fe400078e02ff */
[----:B------:R-:W-:Y:S01]  /*0800*/  IMAD.WIDE.U32 R14, R181, R14, R2 ;  /* 0x0000000eb50e7225 */ /* 0x000fe200078e0002 */
[----:B------:R-:W-:Y:S02]  /*0810*/  LEA.HI.X.SX32 R5, R5, RZ, 0x1, P0 ;  /* 0x000000ff05057211 */ /* 0x000fe400000f0eff */
[----:B------:R-:W-:Y:S01]  /*0820*/  LEA R4, P0, R9, R6, 0x2 ;  /* 0x0000000609047211 */ /* 0x000fe200078010ff */
[----:B------:R-:W-:Y:S01]  /*0830*/  @!P4 IMAD.MOV.U32 R3, RZ, RZ, 0x7f800000 ;  /* 0x7f800000ff03c424 */ /* 0x000fe200078e00ff */
[----:B------:R-:W-:-:S02]  /*0840*/  ISETP.NE.OR P3, PT, R113, RZ, P1 ;  /* 0x000000ff7100720c */ /* 0x000fc40000f65670 */
[----:B------:R-:W-:Y:S02]  /*0850*/  LEA.HI.X R5, R9, R7, R5, 0x2, P0 ;  /* 0x0000000709057211 */ /* 0x000fe400000f1405 */
[----:B------:R-:W-:Y:S01]  /*0860*/  IADD3 R11, PT, PT, R15, R0, RZ ;  /* 0x000000000f0b7210 */ /* 0x000fe20007ffe0ff */
[----:B------:R-:W-:Y:S08]  /*0870*/  @P2 BRA `(.L_x_480) ;  /* 0x0000000000242947 */ /* 0x000ff00003800000 */
        /* <DEDUP_REMOVED lines=9> */
.L_x_480:
[----:B------:R-:W-:Y:S05]  /*0910*/  BSYNC.RECONVERGENT B0 ;  /* 0x0000000000007941 */ /* 0x000fea0003800200 */
.L_x_479:
[----:B------:R-:W-:Y:S04]  /*0920*/  BSSY.RECONVERGENT B0, `(.L_x_481) ;  /* 0x000000e000007945 */ /* 0x000fe80003800200 */
[----:B------:R-:W-:Y:S05]  /*0930*/  @P1 BRA `(.L_x_482) ;  /* 0x0000000000301947 */ /* 0x000fea0003800000 */
[----:B-1----:R-:W-:Y:S02]  /*0940*/  IADD3 R9, P0, PT, R12, 0x20, RZ ;  /* 0x000000200c097810 */ /* 0x002fe40007f1e0ff */
        /* <DEDUP_REMOVED lines=11> */
.L_x_482:
[----:B------:R-:W-:Y:S05]  /*0a00*/  BSYNC.RECONVERGENT B0 ;  /* 0x0000000000007941 */ /* 0x000fea0003800200 */
.L_x_481:
[----:B------:R-:W-:Y:S01]  /*0a10*/  MOV R181, 0x0 ;  /* 0x0000000000b57802 */ /* 0x000fe20000000f00 */
[----:B------:R1:W-:Y:S03]  /*0a20*/  @!P4 ST.E desc[UR4][R4.64], R3 ;  /* 0x000000030400c985 */ /* 0x0003e6000c101904 */
[----:B-12--5:R-:W-:Y:S05]  /*0a30*/  @P3 RET.REL.NODEC R180 `(_ZN5flash24flash_fwd_splitkv_kernelI23Flash_fwd_kernel_traitsILi96ELi64ELi128ELi4ELb0ELb0EN7cutlass10bfloat16_tE19Flash_kernel_traitsILi96ELi64ELi128ELi4ES3_EELb0ELb0ELb0ELb0ELb1ELb1ELb0ELb0EEEvNS_16Flash_fwd_paramsE) ;  /* 0xfffffff4b4703950 */ /* 0x026fea0003c3ffff */
[----:B------:R-:W-:Y:S02]  /*0a40*/  MOV R3, 0x7f800000 ;  /* 0x7f80000000037802 */ /* 0x000fe40000000f00 */
[----:B------:R-:W-:-:S03]  /*0a50*/  MOV R181, 0x0 ;  /* 0x0000000000b57802 */ /* 0x000fc60000000f00 */
[----:B------:R1:W-:Y:S02]  /*0a60*/  ST.E desc[UR4][R4.64+0x80], R3 ;  /* 0x0000800304007985 */ /* 0x0003e4000c101904 */
[----:B-1----:R-:W-:Y:S05]  /*0a70*/  RET.REL.NODEC R180 `(_ZN5flash24flash_fwd_splitkv_kernelI23Flash_fwd_kernel_traitsILi96ELi64ELi128ELi4ELb0ELb0EN7cutlass10bfloat16_tE19Flash_kernel_traitsILi96ELi64ELi128ELi4ES3_EELb0ELb0ELb0ELb0ELb1ELb1ELb0ELb0EEEvNS_16Flash_fwd_paramsE) ;  /* 0xfffffff4b4607950 */ /* 0x002fea0003c3ffff */
.L_x_478:
        /* <DEDUP_REMOVED lines=12> */
[----:B-----5:R-:W2:Y:S04]  /*0b40*/  LD.E R11, desc[UR4][R2.64+0x170] ;  /* 0x00017004020b7980 */ /* 0x020ea8000c101900 */
[----:B------:R-:W3:Y:S04]  /*0b50*/  LD.E.64 R14, desc[UR4][R2.64+0x168] ;  /* 0x00016804020e7980 */ /* 0x000ee8000c101b00 */
[----:B------:R-:W4:Y:S01]  /*0b60*/  LD.E R16, desc[UR4][R2.64+0x68] ;  /* 0x0000680402107980 */ /* 0x000f22000c101900 */
[----:B------:R-:W-:-:S03]  /*0b70*/  LEA R18, R6, 0xffffff80, 0x7 ;  /* 0xffffff8006127811 */ /* 0x000fc600078e38ff */
[----:B------:R-:W4:Y:S01]  /*0b80*/  LD.E.64 R22, desc[UR4][R2.64+0x20] ;  /* 0x0000200402167980 */ /* 0x000f22000c101b00 */
[----:B------:R-:W-:-:S03]  /*0b90*/  IABS R4, R18 ;  /* 0x0000001200047213 */ /* 0x000fc60000000000 */
[----:B------:R-:W4:Y:S04]  /*0ba0*/  LD.E.64 R172, desc[UR4][R2.64+0x38] ;  /* 0x0000380402ac7980 */ /* 0x000f28000c101b00 */
[----:B------:R1:W5:Y:S04]  /*0bb0*/  LD.E.64 R30, desc[UR4][R2.64+0x58] ;  /* 0x00005804021e7980 */ /* 0x000368000c101b00 */
[----:B------:R1:W5:Y:S01]  /*0bc0*/  LD.E.64 R120, desc[UR4][R2.64+0x40] ;  /* 0x0000400402787980 */ /* 0x000362000c101b00 */
[----:B--2---:R-:W-:-:S04]  /*0bd0*/  IABS R7, R11 ;  /* 0x0000000b00077213 */ /* 0x004fc80000000000 */
[----:B-1----:R-:W1:Y:S08]  /*0be0*/  I2F.RP R8, R7 ;  /* 0x0000000700087306 */ /* 0x002e700000209400 */
[----:B-1----:R-:W1:Y:S02]  /*0bf0*/  MUFU.RCP R20, R8 ;  /* 0x0000000800147308 */ /* 0x002e640000001000 */
[----:B-1----:R-:W-:-:S06]  /*0c00*/  VIADD R20, R20, 0xffffffe ;  /* 0x0ffffffe14147836 */ /* 0x002fcc0000000000 */
[----:B------:R-:W1:Y:S02]  /*0c10*/  F2I.FTZ.U32.TRUNC.NTZ R21, R20 ;  /* 0x0000001400157305 */ /* 0x000e64000021f000 */
[----:B-1----:R-:W-:Y:S01]  /*0c20*/  IMAD.MOV R0, RZ, RZ, -R21 ;  /* 0x000000ffff007224 */ /* 0x002fe200078e0a15 */
[----:B------:R-:W-:-:S03]  /*0c30*/  MOV R20, RZ ;  /* 0x000000ff00147202 */ /* 0x000fc60000000f00 */
[----:B------:R-:W-:Y:S01]  /*0c40*/  IMAD R9, R0, R7, RZ ;  /* 0x0000000700097224 */ /* 0x000fe200078e02ff */
[----:B------:R-:W-:-:S03]  /*0c50*/  IABS R0, R11 ;  /* 0x0000000b00007213 */ /* 0x000fc60000000000 */
[----:B------:R-:W-:Y:S02]  /*0c60*/  IMAD.HI.U32 R9, R21, R9, R20 ;  /* 0x0000000915097227 */ /* 0x000fe400078e0014 */
[----:B------:R-:W2:Y:S02]  /*0c70*/  LD.E.64 R20, desc[UR4][R2.64+0x50] ;  /* 0x0000500402147980 */ /* 0x000ea4000c101b00 */
[----:B------:R-:W-:Y:S02]  /*0c80*/  IMAD.MOV R0, RZ, RZ, -R0 ;  /* 0x000000ffff007224 */ /* 0x000fe400078e0a00 */
[----:B------:R-:W-:-:S04]  /*0c90*/  IMAD.HI.U32 R9, R9, R4, RZ ;  /* 0x0000000409097227 */ /* 0x000fc800078e00ff */
[----:B------:R-:W-:-:S05]  /*0ca0*/  IMAD R0, R9, R0, R4 ;  /* 0x0000000009007224 */ /* 0x000fca00078e0204 */
[----:B------:R-:W-:-:S13]  /*0cb0*/  ISETP.GT.U32.AND P2, PT, R7, R0, PT ;  /* 0x000000000700720c */ /* 0x000fda0003f44070 */
[----:B------:R-:W-:-:S04]  /*0cc0*/  @!P2 IADD3 R0, PT, PT, R0, -R7, RZ ;  /* 0x800000070000a210 */ /* 0x000fc80007ffe0ff */
[----:B------:R-:W-:Y:S02]  /*0cd0*/  ISETP.GE.U32.AND P0, PT, R0, R7, PT ;  /* 0x000000070000720c */ /* 0x000fe40003f06070 */
[----:B------:R-:W-:Y:S01]  /*0ce0*/  LOP3.LUT R0, R18, R11, RZ, 0x3c, !PT ;  /* 0x0000000b12007212 */ /* 0x000fe200078e3cff */
[----:B------:R-:W-:Y:S01]  /*0cf0*/  @!P2 VIADD R9, R9, 0x1 ;  /* 0x000000010909a836 */ /* 0x000fe20000000000 */
[----:B------:R-:W-:Y:S02]  /*0d00*/  ISETP.NE.AND P2, PT, R11, RZ, PT ;  /* 0x000000ff0b00720c */ /* 0x000fe40003f45270 */
[----:B------:R-:W-:Y:S01]  /*0d10*/  ISETP.GE.AND P1, PT, R0, RZ, PT ;  /* 0x000000ff0000720c */ /* 0x000fe20003f26270 */
[-C--:B---3--:R-:W-:Y:S02]  /*0d20*/  IMAD R0, R15, R182.reuse, RZ ;  /* 0x000000b60f007224 */ /* 0x088fe400078e02ff */
[----:B------:R-:W-:-:S04]  /*0d30*/  IMAD.WIDE.U32 R14, R14, R182, RZ ;  /* 0x000000b60e0e7225 */ /* 0x000fc800078e00ff */
[----:B------:R-:W-:Y:S01]  /*0d40*/  @P0 IADD3 R9, PT, PT, R9, 0x1, RZ ;  /* 0x0000000109090810 */ /* 0x000fe20007ffe0ff */
[----:B------:R-:W-:Y:S01]  /*0d50*/  IMAD.IADD R191, R15, 0x1, R0 ;  /* 0x000000010fbf7824 */ /* 0x000fe200078e0200 */
[----:B------:R-:W-:-:S04]  /*0d60*/  LEA R190, P0, R14, R188, 0x2 ;  /* 0x000000bc0ebe7211 */ /* 0x000fc800078010ff */
[----:B------:R-:W-:Y:S02]  /*0d70*/  @!P1 IADD3 R9, PT, PT, -R9, RZ, RZ ;  /* 0x000000ff09099210 */ /* 0x000fe40007ffe1ff */
[----:B------:R-:W-:Y:S02]  /*0d80*/  LEA.HI.X R191, R14, R189, R191, 0x2, P0 ;  /* 0x000000bd0ebf7211 */ /* 0x000fe400000f14bf */
[----:B------:R-:W-:Y:S01]  /*0d90*/  @!P2 LOP3.LUT R9, RZ, R11, RZ, 0x33, !PT ;  /* 0x0000000bff09a212 */ /* 0x000fe200078e33ff */
[----:B------:R-:W3:Y:S04]  /*0da0*/  LD.E.64 R14, desc[UR4][R2.64+0x28] ;  /* 0x00002804020e7980 */ /* 0x000ee8000c101b00 */
[----:B------:R-:W-:-:S05]  /*0db0*/  IMAD.WIDE R26, R9, 0x4, R190 ;  /* 0x00000004091a7825 */ /* 0x000fca00078e02be */
[----:B------:R-:W2:Y:S01]  /*0dc0*/  LD.E R4, desc[UR4][R26.64] ;  /* 0x000000041a047980 */ /* 0x000ea2000c101900 */
[----:B----4-:R-:W-:-:S04]  /*0dd0*/  IABS R7, R16 ;  /* 0x0000001000077213 */ /* 0x010fc80000000000 */
[----:B------:R-:W1:Y:S08]  /*0de0*/  I2F.RP R8, R7 ;  /* 0x0000000700087306 */ /* 0x000e700000209400 */
[----:B-1----:R-:W1:Y:S02]  /*0df0*/  MUFU.RCP R24, R8 ;  /* 0x0000000800187308 */ /* 0x002e640000001000 */
[----:B-1----:R-:W-:-:S06]  /*0e00*/  VIADD R24, R24, 0xffffffe ;  /* 0x0ffffffe18187836 */ /* 0x002fcc0000000000 */
[----:B------:R-:W1:Y:S01]  /*0e10*/  F2I.FTZ.U32.TRUNC.NTZ R25, R24 ;  /* 0x0000001800197305 */ /* 0x000e62000021f000 */
[----:B------:R-:W-:Y:S02]  /*0e20*/  IABS R17, R181 ;  /* 0x000000b500117213 */ /* 0x000fe40000000000 */
[----:B------:R-:W-:Y:S02]  /*0e30*/  IABS R0, R16 ;  /* 0x0000001000007213 */ /* 0x000fe40000000000 */
[----:B-1----:R-:W-:Y:S01]  /*0e40*/  IADD3 R10, PT, PT, RZ, -R25, RZ ;  /* 0x80000019ff0a7210 */ /* 0x002fe20007ffe0ff */
[----:B------:R-:W-:-:S04]  /*0e50*/  IMAD.MOV.U32 R24, RZ, RZ, RZ ;  /* 0x000000ffff187224 */ /* 0x000fc800078e00ff */
[----:B------:R-:W-:-:S04]  /*0e60*/  IMAD R10, R10, R7, RZ ;  /* 0x000000070a0a7224 */ /* 0x000fc800078e02ff */
[----:B------:R-:W-:Y:S01]  /*0e70*/  IMAD.HI.U32 R10, R25, R10, R24 ;  /* 0x0000000a190a7227 */ /* 0x000fe200078e0018 */
[----:B------:R-:W-:-:S05]  /*0e80*/  IADD3 R0, PT, PT, RZ, -R0, RZ ;  /* 0x80000000ff007210 */ /* 0x000fca0007ffe0ff */
[----:B------:R-:W-:-:S04]  /*0e90*/  IMAD.HI.U32 R10, R10, R17, RZ ;  /* 0x000000110a0a7227 */ /* 0x000fc800078e00ff */
[----:B------:R-:W-:-:S05]  /*0ea0*/  IMAD R0, R10, R0, R17 ;  /* 0x000000000a007224 */ /* 0x000fca00078e0211 */
[----:B------:R-:W-:Y:S02]  /*0eb0*/  ISETP.GT.U32.AND P1, PT, R7, R0, PT ;  /* 0x000000000700720c */ /* 0x000fe40003f24070 */
[----:B------:R-:W-:Y:S02]  /*0ec0*/  LOP3.LUT R8, R181, R16, RZ, 0x3c, !PT ;  /* 0x00000010b5087212 */ /* 0x000fe400078e3cff */
[----:B------:R-:W-:-:S09]  /*0ed0*/  IADD3 R9, PT, PT, -R9, RZ, RZ ;  /* 0x000000ff09097210 */ /* 0x000fd20007ffe1ff */
[----:B------:R-:W-:Y:S01]  /*0ee0*/  @!P1 IMAD.IADD R0, R0, 0x1, -R7 ;  /* 0x0000000100009824 */ /* 0x000fe200078e0a07 */
[----:B------:R-:W-:-:S04]  /*0ef0*/  ISETP.GE.AND P0, PT, R8, RZ, PT ;  /* 0x000000ff0800720c */ /* 0x000fc80003f06270 */
[----:B------:R-:W-:Y:S01]  /*0f00*/  ISETP.GE.U32.AND P2, PT, R0, R7, PT ;  /* 0x000000070000720c */ /* 0x000fe20003f46070 */
[----:B------:R-:W-:Y:S01]  /*0f10*/  @!P1 VIADD R10, R10, 0x1 ;  /* 0x000000010a0a9836 */ /* 0x000fe20000000000 */
[----:B------:R-:W-:Y:S01]  /*0f20*/  ISETP.NE.AND P1, PT, R16, RZ, PT ;  /* 0x000000ff1000720c */ /* 0x000fe20003f25270 */
[----:B------:R-:W-:-:S05]  /*0f30*/  IMAD R18, R11, R9, R18 ;  /* 0x000000090b127224 */ /* 0x000fca00078e0212 */
[----:B------:R-:W-:-:S05]  /*0f40*/  SHF.R.S32.HI R19, RZ, 0x1f, R18 ;  /* 0x0000001fff137819 */ /* 0x000fca0000011412 */
[----:B------:R-:W-:-:S04]  /*0f50*/  @P2 IADD3 R10, PT, PT, R10, 0x1, RZ ;  /* 0x000000010a0a2810 */ /* 0x000fc80007ffe0ff */
[----:B------:R-:W-:Y:S02]  /*0f60*/  @!P0 IADD3 R10, PT, PT, -R10, RZ, RZ ;  /* 0x000000ff0a0a8210 */ /* 0x000fe40007ffe1ff */
[----:B------:R-:W-:-:S04]  /*0f70*/  @!P1 LOP3.LUT R10, RZ, R16, RZ, 0x33, !PT ;  /* 0x00000010ff0a9212 */ /* 0x000fc800078e33ff */
[----:B------:R-:W-:Y:S02]  /*0f80*/  SHF.R.S32.HI R8, RZ, 0x1f, R10 ;  /* 0x0000001fff087819 */ /* 0x000fe4000001140a */
[----:B--2---:R-:W-:Y:S01]  /*0f90*/  SHF.R.S32.HI R0, RZ, 0x1f, R4 ;  /* 0x0000001fff007819 */ /* 0x004fe20000011404 */
[----:B------:R-:W-:-:S04]  /*0fa0*/  IMAD R7, R23, R4, RZ ;  /* 0x0000000417077224 */ /* 0x000fc800078e02ff */
[C---:B------:R-:W-:Y:S02]  /*0fb0*/  IMAD R7, R22.reuse, R0, R7 ;  /* 0x0000000016077224 */ /* 0x040fe400078e0207 */
[----:B------:R-:W-:-:S04]  /*0fc0*/  IMAD.WIDE.U32 R22, R22, R4, RZ ;  /* 0x0000000416167225 */ /* 0x000fc800078e00ff */
[----:B------:R-:W-:Y:S02]  /*0fd0*/  IMAD.IADD R23, R23, 0x1, R7 ;  /* 0x0000000117177824 */ /* 0x000fe400078e0207 */
[----:B------:R-:W-:Y:S02]  /*0fe0*/  IMAD R7, R173, R18, RZ ;  /* 0x00000012ad077224 */ /* 0x000fe400078e02ff */
[----:B------:R-:W-:-:S04]  /*0ff0*/  IMAD.WIDE.U32 R22, R18, R172, R22 ;  /* 0x000000ac12167225 */ /* 0x000fc800078e0016 */
[----:B------:R-:W-:-:S04]  /*1000*/  IMAD R7, R172, R19, R7 ;  /* 0x00000013ac077224 */ /* 0x000fc800078e0207 */
[----:B------:R-:W-:Y:S02]  /*1010*/  IMAD.IADD R23, R23, 0x1, R7 ;  /* 0x0000000117177824 */ /* 0x000fe400078e0207 */
[----:B------:R-:W-:-:S04]  /*1020*/  IMAD R7, R21, R10, RZ ;  /* 0x0000000a15077224 */ /* 0x000fc800078e02ff */
[----:B------:R-:W-:Y:S02]  /*1030*/  IMAD R8, R20, R8, R7 ;  /* 0x0000000814087224 */ /* 0x000fe400078e0207 */
[----:B---3--:R-:W-:Y:S02]  /*1040*/  IMAD R7, R15, R4, RZ ;  /* 0x000000040f077224 */ /* 0x008fe400078e02ff */
[----:B------:R-:W-:-:S04]  /*1050*/  IMAD.WIDE.U32 R20, R10, R20, R22 ;  /* 0x000000140a147225 */ /* 0x000fc800078e0016 */
[----:B------:R-:W-:-:S04]  /*1060*/  IMAD.WIDE.U32 R10, R14, R4, RZ ;  /* 0x000000040e0a7225 */ /* 0x000fc800078e00ff */
[----:B------:R-:W-:Y:S01]  /*1070*/  IMAD R7, R14, R0, R7 ;  /* 0x000000000e077224 */ /* 0x000fe200078e0207 */
[----:B------:R-:W-:Y:S01]  /*1080*/  IADD3 R0, PT, PT, R21, R8, RZ ;  /* 0x0000000815007210 */ /* 0x000fe20007ffe0ff */
[----:B------:R-:W-:Y:S01]  /*1090*/  IMAD.MOV.U32 R12, RZ, RZ, R20 ;  /* 0x000000ffff0c7224 */ /* 0x000fe200078e0014 */
[----:B------:R-:W-:Y:S02]  /*10a0*/  MOV R14, R10 ;  /* 0x0000000a000e7202 */ /* 0x000fe40000000f00 */
[----:B------:R-:W-:Y:S01]  /*10b0*/  IADD3 R7, PT, PT, R11, R7, RZ ;  /* 0x000000070b077210 */ /* 0x000fe20007ffe0ff */
[----:B------:R-:W-:Y:S05]  /*10c0*/  BRA `(.L_x_485) ;  /* 0x0000000400347947 */ /* 0x000fea0003800000 */
.L_x_484:
[----:B------:R-:W1:Y:S01]  /*10d0*/  LD.E R16, desc[UR4][R2.64+0x68] ;  /* 0x0000680402107980 */ /* 0x000e62000c101900 */
[----:B------:R-:W-:-:S03]  /*10e0*/  ISETP.NE.AND P3, PT, R15, -0x1, PT ;  /* 0xffffffff0f00780c */ /* 0x000fc60003f65270 */
[----:B------:R-:W2:Y:S04]  /*10f0*/  LD.E.64 R172, desc[UR4][R2.64+0x38] ;  /* 0x0000380402ac7980 */ /* 0x000ea8000c101b00 */
[----:B------:R-:W3:Y:S04]  /*1100*/  LD.E.64 R120, desc[UR4][R2.64+0x40] ;  /* 0x0000400402787980 */ /* 0x000ee8000c101b00 */
[----:B------:R-:W4:Y:S04]  /*1110*/  LD.E.64 R22, desc[UR4][R2.64+0x50] ;  /* 0x0000500402167980 */ /* 0x000f28000c101b00 */
[----:B------:R-:W3:Y:S04]  /*1120*/  @!P3 LD.E.64 R18, desc[UR4][R2.64+0x20] ;  /* 0x000020040212b980 */ /* 0x000ee8000c101b00 */
[----:B------:R-:W4:Y:S04]  /*1130*/  @!P3 LD.E.64 R20, desc[UR4][R2.64+0x28] ;  /* 0x000028040214b980 */ /* 0x000f28000c101b00 */
[----:B------:R1:W5:Y:S01]  /*1140*/  LD.E.64 R30, desc[UR4][R2.64+0x58] ;  /* 0x00005804021e7980 */ /* 0x000362000c101b00 */
[----:B------:R-:W-:-:S02]  /*1150*/  IABS R17, R181 ;  /* 0x000000b500117213 */ /* 0x000fc40000000000 */
[----:B-----5:R-:W-:Y:S02]  /*1160*/  @!P3 SHF.R.S32.HI R10, RZ, 0x1f, R11 ;  /* 0x0000001fff0ab819 */ /* 0x020fe4000001140b */
[----:B------:R-:W-:Y:S02]  /*1170*/  CS2R R190, SRZ ;  /* 0x0000000000be7805 */ /* 0x000fe4000001ff00 */
[----:B-1----:R-:W-:-:S04]  /*1180*/  IABS R8, R16 ;  /* 0x0000001000087213 */ /* 0x002fc80000000000 */
[----:B------:R-:W1:Y:S08]  /*1190*/  I2F.RP R4, R8 ;  /* 0x0000000800047306 */ /* 0x000e700000209400 */
[----:B-1----:R-:W1:Y:S02]  /*11a0*/  MUFU.RCP R24, R4 ;  /* 0x0000000400187308 */ /* 0x002e640000001000 */
[----:B-1----:R-:W-:-:S06]  /*11b0*/  IADD3 R24, PT, PT, R24, 0xffffffe, RZ ;  /* 0x0ffffffe18187810 */ /* 0x002fcc0007ffe0ff */
[----:B------:R-:W1:Y:S02]  /*11c0*/  F2I.FTZ.U32.TRUNC.NTZ R25, R24 ;  /* 0x0000001800197305 */ /* 0x000e64000021f000 */
[----:B-1----:R-:W-:Y:S01]  /*11d0*/  IADD3 R7, PT, PT, RZ, -R25, RZ ;  /* 0x80000019ff077210 */ /* 0x002fe20007ffe0ff */
[----:B------:R-:W-:-:S04]  /*11e0*/  IMAD.MOV.U32 R24, RZ, RZ, RZ ;  /* 0x000000ffff187224 */ /* 0x000fc800078e00ff */
[----:B------:R-:W-:Y:S01]  /*11f0*/  IMAD R0, R7, R8, RZ ;  /* 0x0000000807007224 */ /* 0x000fe200078e02ff */
[----:B------:R-:W-:-:S03]  /*1200*/  IABS R7, R16 ;  /* 0x0000001000077213 */ /* 0x000fc60000000000 */
[----:B------:R-:W-:Y:S01]  /*1210*/  IMAD.HI.U32 R0, R25, R0, R24 ;  /* 0x0000000019007227 */ /* 0x000fe200078e0018 */
[----:B------:R-:W-:-:S05]  /*1220*/  IADD3 R7, PT, PT, RZ, -R7, RZ ;  /* 0x80000007ff077210 */ /* 0x000fca0007ffe0ff */
[----:B------:R-:W-:-:S04]  /*1230*/  IMAD.HI.U32 R0, R0, R17, RZ ;  /* 0x0000001100007227 */ /* 0x000fc800078e00ff */
[----:B------:R-:W-:Y:S01]  /*1240*/  IMAD R7, R0, R7, R17 ;  /* 0x0000000700077224 */ /* 0x000fe200078e0211 */
[----:B------:R-:W-:-:S04]  /*1250*/  @!P3 SHF.R.S32.HI R4, RZ, 0x1f, R12 ;  /* 0x0000001fff04b819 */ /* 0x000fc8000001140c */
[----:B------:R-:W-:Y:S01]  /*1260*/  ISETP.GT.U32.AND P0, PT, R8, R7, PT ;  /* 0x000000070800720c */ /* 0x000fe20003f04070 */
[-C--:B--2---:R-:W-:Y:S02]  /*1270*/  @!P3 IMAD R9, R173, R12.reuse, RZ ;  /* 0x0000000cad09b224 */ /* 0x084fe400078e02ff */
[----:B------:R-:W-:-:S04]  /*1280*/  @!P3 IMAD.WIDE.U32 R24, R172, R12, RZ ;  /* 0x0000000cac18b225 */ /* 0x000fc800078e00ff */
[----:B------:R-:W-:Y:S02]  /*1290*/  @!P3 IMAD R4, R4, R172, R9 ;  /* 0x000000ac0404b224 */ /* 0x000fe400078e0209 */
[----:B---3--:R-:W-:Y:S02]  /*12a0*/  @!P3 IMAD R9, R19, R11, RZ ;  /* 0x0000000b1309b224 */ /* 0x008fe400078e02ff */
[----:B------:R-:W-:Y:S01]  /*12b0*/  @!P3 IMAD.IADD R25, R25, 0x1, R4 ;  /* 0x000000011919b824 */ /* 0x000fe200078e0204 */
[----:B------:R-:W-:Y:S02]  /*12c0*/  @P3 IADD3 R4, PT, PT, R12, R15, RZ ;  /* 0x0000000f0c043210 */ /* 0x000fe40007ffe0ff */
[----:B------:R-:W-:Y:S01]  /*12d0*/  @!P0 IADD3 R7, PT, PT, R7, -R8, RZ ;  /* 0x8000000807078210 */ /* 0x000fe20007ffe0ff */
[C---:B------:R-:W-:Y:S02]  /*12e0*/  @!P3 IMAD R9, R18.reuse, R10, R9 ;  /* 0x0000000a1209b224 */ /* 0x040fe400078e0209 */
[----:B------:R-:W-:Y:S01]  /*12f0*/  @!P3 IMAD.WIDE.U32 R18, R18, R11, R24 ;  /* 0x0000000b1212b225 */ /* 0x000fe200078e0018 */
[----:B------:R-:W-:-:S03]  /*1300*/  ISETP.GE.U32.AND P2, PT, R7, R8, PT ;  /* 0x000000080700720c */ /* 0x000fc60003f46070 */
[-C--:B------:R-:W-:Y:S02]  /*1310*/  @P3 IMAD R7, R173, R4.reuse, RZ ;  /* 0x00000004ad073224 */ /* 0x080fe400078e02ff */
[----:B------:R-:W-:Y:S01]  /*1320*/  @P3 IMAD.WIDE.U32 R24, R172, R4, RZ ;  /* 0x00000004ac183225 */ /* 0x000fe200078e00ff */
[----:B------:R-:W-:Y:S02]  /*1330*/  LOP3.LUT R4, R181, R16, RZ, 0x3c, !PT ;  /* 0x00000010b5047212 */ /* 0x000fe400078e3cff */
[----:B------:R-:W-:Y:S02]  /*1340*/  @!P0 IADD3 R0, PT, PT, R0, 0x1, RZ ;  /* 0x0000000100008810 */ /* 0x000fe40007ffe0ff */
[----:B------:R-:W-:Y:S01]  /*1350*/  ISETP.GE.AND P1, PT, R4, RZ, PT ;  /* 0x000000ff0400720c */ /* 0x000fe20003f26270 */
[----:B------:R-:W-:Y:S01]  /*1360*/  @!P3 IMAD.IADD R9, R19, 0x1, R9 ;  /* 0x000000011309b824 */ /* 0x000fe200078e0209 */
[----:B------:R-:W-:Y:S01]  /*1370*/  @!P3 MOV R10, R18 ;  /* 0x00000012000ab202 */ /* 0x000fe20000000f00 */
[----:B------:R-:W-:Y:S01]  /*1380*/  @P3 IMAD.MOV.U32 R10, RZ, RZ, R24 ;  /* 0x000000ffff0a3224 */ /* 0x000fe200078e0018 */
[----:B------:R-:W-:-:S02]  /*1390*/  ISETP.NE.AND P0, PT, R16, RZ, PT ;  /* 0x000000ff1000720c */ /* 0x000fc40003f05270 */
[----:B------:R-:W-:Y:S01]  /*13a0*/  @P3 IADD3 R9, PT, PT, R25, R7, RZ ;  /* 0x0000000719093210 */ /* 0x000fe20007ffe0ff */
[----:B------:R-:W-:Y:S01]  /*13b0*/  @!P3 IMAD R4, R121, R12, RZ ;  /* 0x0000000c7904b224 */ /* 0x000fe200078e02ff */
[----:B------:R-:W-:Y:S02]  /*13c0*/  LEA R18, R6, 0xffffff80, 0x7 ;  /* 0xffffff8006127811 */ /* 0x000fe400078e38ff */
[----:B------:R-:W-:Y:S01]  /*13d0*/  @!P3 SHF.R.S32.HI R7, RZ, 0x1f, R12 ;  /* 0x0000001fff07b819 */ /* 0x000fe2000001140c */
[----:B------:R-:W-:Y:S01]  /*13e0*/  IMAD.MOV.U32 R25, RZ, RZ, R9 ;  /* 0x000000ffff197224 */ /* 0x000fe200078e0009 */
[----:B------:R-:W-:Y:S02]  /*13f0*/  MOV R24, R10 ;  /* 0x0000000a00187202 */ /* 0x000fe40000000f00 */
[----:B------:R-:W-:Y:S01]  /*1400*/  @P2 IADD3 R0, PT, PT, R0, 0x1, RZ ;  /* 0x0000000100002810 */ /* 0x000fe20007ffe0ff */
[-C--:B------:R-:W-:Y:S02]  /*1410*/  IMAD R8, R173, R18.reuse, RZ ;  /* 0x00000012ad087224 */ /* 0x080fe400078e02ff */
[----:B------:R-:W-:-:S04]  /*1420*/  IMAD.WIDE.U32 R24, R172, R18, R24 ;  /* 0x00000012ac187225 */ /* 0x000fc800078e0018 */
[----:B------:R-:W-:Y:S02]  /*1430*/  @!P3 IMAD R4, R7, R120, R4 ;  /* 0x000000780704b224 */ /* 0x000fe400078e0204 */
[----:B------:R-:W-:-:S04]  /*1440*/  @!P3 IMAD.WIDE.U32 R26, R120, R12, RZ ;  /* 0x0000000c781ab225 */ /* 0x000fc800078e00ff */
[----:B------:R-:W-:Y:S01]  /*1450*/  @!P1 IMAD.MOV R0, RZ, RZ, -R0 ;  /* 0x000000ffff009224 */ /* 0x000fe200078e0a00 */
[----:B------:R-:W-:Y:S02]  /*1460*/  @!P0 LOP3.LUT R0, RZ, R16, RZ, 0x33, !PT ;  /* 0x00000010ff008212 */ /* 0x000fe400078e33ff */
[----:B------:R-:W-:Y:S02]  /*1470*/  IADD3 R25, PT, PT, R25, R8, RZ ;  /* 0x0000000819197210 */ /* 0x000fe40007ffe0ff */
[----:B------:R-:W-:Y:S01]  /*1480*/  @!P3 IADD3 R27, PT, PT, R27, R4, RZ ;  /* 0x000000041b1bb210 */ /* 0x000fe20007ffe0ff */
[----:B----4-:R-:W-:Y:S01]  /*1490*/  @!P3 IMAD R4, R21, R11, RZ ;  /* 0x0000000b1504b224 */ /* 0x010fe200078e02ff */
[----:B------:R-:W-:Y:S01]  /*14a0*/  @P3 IADD3 R12, PT, PT, R12, R15, RZ ;  /* 0x0000000f0c0c3210 */ /* 0x000fe20007ffe0ff */
[----:B------:R-:W-:Y:S01]  /*14b0*/  IMAD R9, R23, R0, RZ ;  /* 0x0000000017097224 */ /* 0x000fe200078e02ff */
[----:B------:R-:W-:Y:S02]  /*14c0*/  @!P3 SHF.R.S32.HI R7, RZ, 0x1f, R11 ;  /* 0x0000001fff07b819 */ /* 0x000fe4000001140b */
[----:B------:R-:W-:Y:S01]  /*14d0*/  SHF.R.S32.HI R8, RZ, 0x1f, R0 ;  /* 0x0000001fff087819 */ /* 0x000fe20000011400 */
[----:B------:R-:W-:-:S04]  /*14e0*/  @!P3 IMAD.WIDE.U32 R14, R20, R11, R26 ;  /* 0x0000000b140eb225 */ /* 0x000fc800078e001a */
[----:B------:R-:W-:Y:S02]  /*14f0*/  @!P3 IMAD R7, R20, R7, R4 ;  /* 0x000000071407b224 */ /* 0x000fe400078e0204 */
[----:B------:R-:W-:-:S04]  /*1500*/  IMAD.WIDE.U32 R24, R22, R0, R24 ;  /* 0x0000000016187225 */ /* 0x000fc800078e0018 */
[----:B------:R-:W-:Y:S02]  /*1510*/  IMAD R8, R22, R8, R9 ;  /* 0x0000000816087224 */ /* 0x000fe400078e0209 */
[----:B------:R-:W-:-:S04]  /*1520*/  @P3 IMAD.WIDE.U32 R10, R120, R12, RZ ;  /* 0x0000000c780a3225 */ /* 0x000fc800078e00ff */
[----:B------:R-:W-:Y:S01]  /*1530*/  @P3 IMAD R4, R121, R12, RZ ;  /* 0x0000000c79043224 */ /* 0x000fe200078e02ff */
[----:B------:R-:W-:Y:S01]  /*1540*/  MOV R12, R24 ;  /* 0x00000018000c7202 */ /* 0x000fe20000000f00 */
[----:B------:R-:W-:Y:S01]  /*1550*/  @!P3 IMAD.IADD R7, R15, 0x1, R7 ;  /* 0x000000010f07b824 */ /* 0x000fe200078e0207 */
[----:B------:R-:W-:Y:S01]  /*1560*/  IADD3 R0, PT, PT, R25, R8, RZ ;  /* 0x0000000819007210 */ /* 0x000fe20007ffe0ff */
[----:B------:R-:W-:Y:S01]  /*1570*/  @P3 IMAD.IADD R7, R11, 0x1, R4 ;  /* 0x000000010b073824 */ /* 0x000fe200078e0204 */
[----:B------:R-:W-:Y:S02]  /*1580*/  @P3 MOV R14, R10 ;  /* 0x0000000a000e3202 */ /* 0x000fe40000000f00 */
[----:B------:R-:W-:Y:S02]  /*1590*/  MOV R19, RZ ;  /* 0x000000ff00137202 */ /* 0x000fe40000000f00 */
.L_x_485:
[----:B------:R-:W-:Y:S05]  /*15a0*/  BSYNC.RECONVERGENT B0 ;  /* 0x0000000000007941 */ /* 0x000fea0003800200 */
.L_x_483:
[----:B------:R-:W-:Y:S01]  /*15b0*/  ISETP.NE.AND P2, PT, R186, -0x1, PT ;  /* 0xffffffffba00780c */ /* 0x000fe20003f45270 */
[----:B------:R-:W2:Y:S04]  /*15c0*/  LD.E.64 R26, desc[UR4][R2.64+0x30] ;  /* 0x00003004021a7980 */ /* 0x000ea8000c101b00 */
[----:B------:R-:W3:Y:S04]  /*15d0*/  LD.E.64 R24, desc[UR4][R2.64+0x48] ;  /* 0x0000480402187980 */ /* 0x000ee8000c101b00 */
[----:B------:R-:W4:Y:S04]  /*15e0*/  LD.E.64 R22, desc[UR4][R2.64+0x8] ;  /* 0x0000080402167980 */ /* 0x000f28000c101b00 */
[----:B------:R-:W3:Y:S04]  /*15f0*/  @!P2 LD.E.64 R28, desc[UR4][R2.64+0x18] ;  /* 0x00001804021ca980 */ /* 0x000ee8000c101b00 */
[----:B------:R-:W4:Y:S04]  /*1600*/  LD.E.64 R10, desc[UR4][R2.64] ;  /* 0x00000004020a7980 */ /* 0x000f28000c101b00 */
[----:B------:R1:W5:Y:S01]  /*1610*/  LD.E.64 R8, desc[UR4][R2.64+0x10] ;  /* 0x0000100402087980 */ /* 0x000362000c101b00 */
        /* <DEDUP_REMOVED lines=14> */
[----:B------:R-:W-:Y:S01]  /*1700*/  ISETP.GT.U32.AND P1, PT, R15, R32, PT ;  /* 0x000000200f00720c */ /* 0x000fe20003f24070 */
[----:B-----5:R-:W-:Y:S01]  /*1710*/  IMAD R17, R19, R120, RZ ;  /* 0x0000007813117224 */ /* 0x020fe200078e02ff */
[----:B------:R-:W-:-:S11]  /*1720*/  ISETP.NE.AND P4, PT, R16, RZ, PT ;  /* 0x000000ff1000720c */ /* 0x000fd60003f85270 */
[----:B------:R-:W-:-:S05]  /*1730*/  @!P1 IMAD.IADD R32, R32, 0x1, -R15 ;  /* 0x0000000120209824 */ /* 0x000fca00078e0a0f */
[----:B------:R-:W-:Y:S02]  /*1740*/  ISETP.GE.U32.AND P0, PT, R32, R15, PT ;  /* 0x0000000f2000720c */ /* 0x000fe40003f06070 */
[----:B------:R-:W-:Y:S02]  /*1750*/  LOP3.LUT R15, R181, R16, RZ, 0x3c, !PT ;  /* 0x00000010b50f7212 */ /* 0x000fe400078e3cff */
[----:B------:R-:W-:Y:S02]  /*1760*/  MOV R19, 0x400 ;  /* 0x0000040000137802 */ /* 0x000fe40000000f00 */
[----:B------:R-:W-:Y:S01]  /*1770*/  ISETP.GE.AND P3, PT, R15, RZ, PT ;  /* 0x000000ff0f00720c */ /* 0x000fe20003f66270 */
[----:B------:R-:W-:Y:S02]  /*1780*/  IMAD.SHL.U32 R15, R113, 0x8, RZ ;  /* 0x00000008710f7824 */ /* 0x000fe400078e00ff */
[----:B------:R-:W-:Y:S02]  /*1790*/  @!P1 VIADD R20, R20, 0x1 ;  /* 0x0000000114149836 */ /* 0x000fe40000000000 */
[----:B------:R-:W-:Y:S01]  /*17a0*/  IMAD.WIDE.U32 R32, R18, R120, RZ ;  /* 0x0000007812207225 */ /* 0x000fe200078e00ff */
[----:B-1----:R-:W-:-:S02]  /*17b0*/  LEA R4, R4, R19, 0x18 ;  /* 0x0000001304047211 */ /* 0x002fc400078ec0ff */
[----:B------:R-:W-:Y:S01]  /*17c0*/  LOP3.LUT R19, R15, 0x18, RZ, 0xc0, !PT ;  /* 0x000000180f137812 */ /* 0x000fe200078ec0ff */
[----:B------:R-:W-:Y:S02]  /*17d0*/  IMAD R17, R18, R121, R17 ;  /* 0x0000007912117224 */ /* 0x000fe400078e0211 */
[----:B------:R-:W-:Y:S01]  /*17e0*/  @P0 VIADD R20, R20, 0x1 ;  /* 0x0000000114140836 */ /* 0x000fe20000000000 */
[----:B------:R-:W-:Y:S01]  /*17f0*/  IADD3 R14, P1, P0, R32, R14, R19 ;  /* 0x0000000e200e7210 */ /* 0x000fe2000783e013 */
[----:B------:R-:W-:Y:S02]  /*1800*/  IMAD.IADD R18, R33, 0x1, R17 ;  /* 0x0000000121127824 */ /* 0x000fe400078e0211 */
[----:B------:R-:W-:Y:S01]  /*1810*/  @!P3 IMAD.MOV R20, RZ, RZ, -R20 ;  /* 0x000000ffff14b224 */ /* 0x000fe200078e0a14 */
[----:B------:R-:W-:Y:S02]  /*1820*/  @!P4 LOP3.LUT R20, RZ, R16, RZ, 0x33, !PT ;  /* 0x00000010ff14c212 */ /* 0x000fe400078e33ff */
[----:B------:R-:W-:-:S02]  /*1830*/  IADD3.X R7, PT, PT, R18, R7, RZ, P1, P0 ;  /* 0x0000000712077210 */ /* 0x000fc40000fe04ff */
[----:B------:R-:W-:Y:S01]  /*1840*/  SHF.R.S32.HI R16, RZ, 0x1f, R20 ;  /* 0x0000001fff107819 */ /* 0x000fe20000011414 */
[----:B------:R-:W-:Y:S01]  /*1850*/  IMAD.IADD R174, R13, 0x1, -R184 ;  /* 0x000000010dae7824 */ /* 0x000fe200078e0ab8 */
[----:B------:R-:W-:Y:S02]  /*1860*/  IADD3 R18, P4, PT, R19, R12, RZ ;  /* 0x0000000c13127210 */ /* 0x000fe40007f9e0ff */
[----:B------:R-:W-:Y:S01]  /*1870*/  LEA R183, R6, 0xffffff80, 0x7 ;  /* 0xffffff8006b77811 */ /* 0x000fe200078e38ff */
[----:B--2---:R-:W-:-:S04]  /*1880*/  @P2 IMAD.WIDE.U32 R32, R26, R186, RZ ;  /* 0x000000ba1a202225 */ /* 0x004fc800078e00ff */
[----:B------:R-:W-:Y:S02]  /*1890*/  @P2 IMAD R21, R27, R186, RZ ;  /* 0x000000ba1b152224 */ /* 0x000fe400078e02ff */
[-C--:B---3--:R-:W-:Y:S02]  /*18a0*/  @!P2 IMAD R17, R29, R182.reuse, RZ ;  /* 0x000000b61d11a224 */ /* 0x088fe400078e02ff */
[----:B------:R-:W-:-:S04]  /*18b0*/  @!P2 IMAD.WIDE.U32 R28, R28, R182, RZ ;  /* 0x000000b61c1ca225 */ /* 0x000fc800078e00ff */
[----:B------:R-:W-:Y:S02]  /*18c0*/  @P2 IMAD.MOV.U32 R28, RZ, RZ, R32 ;  /* 0x000000ffff1c2224 */ /* 0x000fe400078e0020 */
[----:B------:R-:W-:Y:S02]  /*18d0*/  @!P2 IMAD.IADD R17, R29, 0x1, R17 ;  /* 0x000000011d11a824 */ /* 0x000fe400078e0211 */
[----:B------:R-:W-:Y:S02]  /*18e0*/  @P2 IMAD.IADD R17, R33, 0x1, R21 ;  /* 0x0000000121112824 */ /* 0x000fe400078e0215 */
[-C--:B------:R-:W-:Y:S02]  /*18f0*/  IMAD R21, R31, R20.reuse, RZ ;  /* 0x000000141f157224 */ /* 0x080fe400078e02ff */
[----:B------:R-:W-:Y:S01]  /*1900*/  IMAD.WIDE.U32 R32, R30, R20, RZ ;  /* 0x000000141e207225 */ /* 0x000fe200078e00ff */
[----:B------:R-:W-:Y:S02]  /*1910*/  SHF.R.U32.HI R20, RZ, 0x2, R113 ;  /* 0x00000002ff147819 */ /* 0x000fe40000011671 */
[----:B------:R-:W-:-:S03]  /*1920*/  IADD3 R34, P0, PT, R19, R28, RZ ;  /* 0x0000001c13227210 */ /* 0x000fc60007f1e0ff */
[C---:B------:R-:W-:Y:S01]  /*1930*/  VIADD R13, R20.reuse, 0x20 ;  /* 0x00000020140d7836 */ /* 0x040fe20000000000 */
[----:B------:R-:W-:Y:S01]  /*1940*/  LOP3.LUT R28, R15, 0xc0, RZ, 0xc0, !PT ;  /* 0x000000c00f1c7812 */ /* 0x000fe200078ec0ff */
[----:B------:R-:W-:Y:S01]  /*1950*/  IMAD.X R35, RZ, RZ, R17, P0 ;  /* 0x000000ffff237224 */ /* 0x000fe200000e0611 */
[----:B------:R-:W-:Y:S01]  /*1960*/  ISETP.GE.AND P0, PT, R20, R174, PT ;  /* 0x000000ae1400720c */ /* 0x000fe20003f06270 */
[----:B------:R-:W-:Y:S01]  /*1970*/  IMAD R16, R16, R30, R21 ;  /* 0x0000001e10107224 */ /* 0x000fe200078e0215 */
[----:B------:R-:W-:Y:S01]  /*1980*/  ISETP.GE.AND P1, PT, R13, R174, PT ;  /* 0x000000ae0d00720c */ /* 0x000fe20003f26270 */
[----:B------:R-:W-:Y:S01]  /*1990*/  IMAD.MOV.U32 R21, RZ, RZ, RZ ;  /* 0x000000ffff157224 */ /* 0x000fe200078e00ff */
[----:B------:R-:W-:Y:S01]  /*19a0*/  LOP3.LUT R28, R28, 0x18, R113, 0xf8, !PT ;  /* 0x000000181c1c7812 */ /* 0x000fe200078ef871 */
[----:B------:R-:W-:Y:S01]  /*19b0*/  IMAD.WIDE.U32 R30, R181, R24, R34 ;  /* 0x00000018b51e7225 */ /* 0x000fe200078e0022 */
[----:B------:R-:W-:Y:S02]  /*19c0*/  IADD3 R24, P3, PT, R14, R32, RZ ;  /* 0x000000200e187210 */ /* 0x000fe40007f7e0ff */
[----:B------:R-:W-:Y:S01]  /*19d0*/  IADD3 R16, PT, PT, R33, R16, RZ ;  /* 0x0000001021107210 */ /* 0x000fe20007ffe0ff */
[----:B------:R-:W-:Y:S01]  /*19e0*/  IMAD R12, R25, R181, RZ ;  /* 0x000000b5190c7224 */ /* 0x000fe200078e02ff */
[----:B------:R-:W-:Y:S01]  /*19f0*/  LOP3.LUT R14, R28, 0x18, R15, 0x78, !PT ;  /* 0x000000181c0e7812 */ /* 0x000fe200078e780f */
[----:B------:R-:W-:-:S04]  /*1a00*/  IMAD.WIDE.U32 R28, R5, 0x40, R20 ;  /* 0x00000040051c7825 */ /* 0x000fc800078e0014 */
[----:B------:R-:W-:Y:S02]  /*1a10*/  IMAD.IADD R17, R31, 0x1, R12 ;  /* 0x000000011f117824 */ /* 0x000fe400078e020c */
[----:B------:R-:W-:Y:S02]  /*1a20*/  IMAD.X R25, R7, 0x1, R16, P3 ;  /* 0x0000000107197824 */ /* 0x000fe400018e0610 */
[----:B------:R-:W-:Y:S02]  /*1a30*/  IMAD.X R19, RZ, RZ, R0, P4 ;  /* 0x000000ffff137224 */ /* 0x000fe400020e0600 */
[----:B------:R-:W-:Y:S02]  /*1a40*/  @!P0 IMAD.MOV.U32 R16, RZ, RZ, R30 ;  /* 0x000000ffff108224 */ /* 0x000fe400078e001e */
[----:B------:R-:W-:Y:S01]  /*1a50*/  @!P0 IMAD R7, R29, R26, RZ ;  /* 0x0000001a1d078224 */ /* 0x000fe200078e02ff */
[----:B------:R-:W-:Y:S01]  /*1a60*/  LOP3.LUT R185, R14, 0x1f20, R15, 0xf8, !PT ;  /* 0x00001f200eb97812 */ /* 0x000fe200078ef80f */
[----:B------:R-:W-:Y:S01]  /*1a70*/  @!P1 IMAD.MOV.U32 R31, RZ, RZ, R17 ;  /* 0x000000ffff1f9224 */ /* 0x000fe200078e0011 */
[----:B------:R-:W-:Y:S01]  /*1a80*/  @!P1 IADD3 R14, P2, PT, R28, 0x20, RZ ;  /* 0x000000201c0e9810 */ /* 0x000fe20007f5e0ff */
[----:B------:R-:W-:-:S02]  /*1a90*/  IMAD R12, R173, R20, RZ ;  /* 0x00000014ad0c7224 */ /* 0x000fc400078e02ff */
[----:B------:R-:W-:-:S04]  /*1aa0*/  IMAD.WIDE.U32 R18, R20, R172, R18 ;  /* 0x000000ac14127225 */ /* 0x000fc800078e0012 */
[C---:B------:R-:W-:Y:S02]  /*1ab0*/  @!P0 IMAD R7, R28.reuse, R27, R7 ;  /* 0x0000001b1c078224 */ /* 0x040fe400078e0207 */
[----:B------:R-:W-:Y:S01]  /*1ac0*/  @!P0 IMAD.WIDE.U32 R16, R28, R26, R16 ;  /* 0x0000001a1c108225 */ /* 0x000fe200078e0010 */
[----:B----4-:R-:W-:-:S03]  /*1ad0*/  LEA R176, P5, R18, R22, 0x1 ;  /* 0x0000001612b07211 */ /* 0x010fc600078a08ff */
[----:B------:R-:W-:Y:S02]  /*1ae0*/  IMAD.IADD R0, R112, 0x1, -R183 ;  /* 0x0000000170007824 */ /* 0x000fe400078e0ab7 */
[----:B------:R-:W-:Y:S02]  /*1af0*/  VIADD R5, R20, 0x60 ;  /* 0x0000006014057836 */ /* 0x000fe40000000000 */
[----:B------:R-:W-:Y:S01]  /*1b00*/  IMAD.IADD R175, R19, 0x1, R12 ;  /* 0x0000000113af7824 */ /* 0x000fe200078e020c */
[----:B------:R-:W-:Y:S01]  /*1b10*/  @!P0 LEA R22, P4, R16, R10, 0x1 ;  /* 0x0000000a10168211 */ /* 0x000fe200078808ff */
[----:B------:R-:W-:Y:S02]  /*1b20*/  @!P1 IMAD.X R15, RZ, RZ, R29, P2 ;  /* 0x000000ffff0f9224 */ /* 0x000fe400010e061d */
[----:B------:R-:W-:Y:S01]  /*1b30*/  @!P0 IMAD.IADD R7, R17, 0x1, R7 ;  /* 0x0000000111078824 */ /* 0x000fe200078e0207 */
[----:B------:R-:W-:Y:S01]  /*1b40*/  ISETP.GE.AND P3, PT, R5, R0, PT ;  /* 0x000000000500720c */ /* 0x000fe20003f66270 */
[----:B------:R-:W-:Y:S01]  /*1b50*/  @!P1 IMAD R15, R15, R26, RZ ;  /* 0x0000001a0f0f9224 */ /* 0x000fe200078e02ff */
[----:B------:R-:W-:-:S02]  /*1b60*/  LEA.HI.X R175, R18, R23, R175, 0x1, P5 ;  /* 0x0000001712af7211 */ /* 0x000fc400028f0caf */
[-C--:B------:R-:W-:Y:S01]  /*1b70*/  @!P0 LEA.HI.X R23, R16, R11.reuse, R7, 0x1, P4 ;  /* 0x0000000b10178211 */ /* 0x080fe200020f0c07 */
[C---:B------:R-:W-:Y:S01]  /*1b80*/  VIADD R7, R20.reuse, 0x40 ;  /* 0x0000004014077836 */ /* 0x040fe20000000000 */
[----:B------:R-:W-:Y:S01]  /*1b90*/  ISETP.GE.AND P5, PT, R13, R0, PT ;  /* 0x000000000d00720c */ /* 0x000fe20003fa6270 */
[----:B------:R-:W-:Y:S01]  /*1ba0*/  @!P1 IMAD R15, R27, R14, R15 ;  /* 0x0000000e1b0f9224 */ /* 0x000fe200078e020f */
[----:B------:R-:W-:Y:S01]  /*1bb0*/  ISETP.GE.AND P6, PT, R20, R0, PT ;  /* 0x000000001400720c */ /* 0x000fe20003fc6270 */
[----:B------:R-:W-:Y:S01]  /*1bc0*/  @!P1 IMAD.WIDE.U32 R30, R26, R14, R30 ;  /* 0x0000000e1a1e9225 */ /* 0x000fe200078e001e */
[----:B------:R-:W-:Y:S02]  /*1bd0*/  LEA R185, R185, R4, 0x1 ;  /* 0x00000004b9b97211 */ /* 0x000fe400078e08ff */
[----:B------:R-:W-:Y:S01]  /*1be0*/  ISETP.GE.AND P4, PT, R7, R0, PT ;  /* 0x000000000700720c */ /* 0x000fe20003f86270 */
[----:B------:R-:W-:Y:S01]  /*1bf0*/  @!P1 IMAD.IADD R15, R31, 0x1, R15 ;  /* 0x000000011f0f9824 */ /* 0x000fe200078e020f */
[----:B------:R-:W-:Y:S01]  /*1c00*/  @!P1 LEA R10, P2, R30, R10, 0x1 ;  /* 0x0000000a1e0a9211 */ /* 0x000fe200078408ff */
[----:B------:R-:W-:Y:S01]  /*1c10*/  IMAD.SHL.U32 R12, R172, 0x20, RZ ;  /* 0x00000020ac0c7824 */ /* 0x000fe200078e00ff */
[----:B------:R-:W-:Y:S01]  /*1c20*/  @!PT LDS RZ, [RZ] ;  /* 0x00000000fffff984 */ /* 0x000fe20000000800 */
[----:B------:R-:W-:Y:S01]  /*1c30*/  @!PT LDS RZ, [RZ] ;  /* 0x00000000fffff984 */ /* 0x000fe20000000800 */
[----:B------:R-:W-:Y:S01]  /*1c40*/  @!PT LDS RZ, [RZ] ;  /* 0x00000000fffff984 */ /* 0x000fe20000000800 */
[----:B------:R1:W-:Y:S01]  /*1c50*/  @!P0 LDGSTS.E.BYPASS.LTC128B.128 [R185], desc[UR4][R22.64] ;  /* 0x0000000016b98fae */ /* 0x0003e2000b981a04 */
[----:B------:R-:W-:Y:S01]  /*1c60*/  @!P3 IMAD.MOV.U32 R177, RZ, RZ, R175 ;  /* 0x000000ffffb1b224 */ /* 0x000fe200078e00af */
[----:B------:R-:W-:-:S02]  /*1c70*/  @!P1 LEA.HI.X R11, R30, R11, R15, 0x1, P2 ;  /* 0x0000000b1e0b9211 */ /* 0x000fc400010f0c0f */
[----:B------:R1:W-:Y:S01]  /*1c80*/  @!P0 LDGSTS.E.BYPASS.LTC128B.128 [R185+0x1000], desc[UR4][R22.64+0x40] ;  /* 0x0100004016b98fae */ /* 0x0003e2000b981a04 */
[----:B------:R-:W-:Y:S02]  /*1c90*/  ISETP.GE.AND P2, PT, R13, R0, PT ;  /* 0x000000000d00720c */ /* 0x000fe40003f46270 */
[----:B------:R-:W-:Y:S01]  /*1ca0*/  SHF.L.U64.HI R13, R172, 0x5, R173 ;  /* 0x00000005ac0d7819 */ /* 0x000fe200000102ad */
[----:B------:R1:W-:Y:S01]  /*1cb0*/  @!P0 LDGSTS.E.BYPASS.LTC128B.128 [R185+0x2000], desc[UR4][R22.64+0x80] ;  /* 0x0200008016b98fae */ /* 0x0003e2000b981a04 */
[-C--:B------:R-:W-:Y:S01]  /*1cc0*/  @!P5 LEA R18, P0, R12, R176.reuse, 0x1 ;  /* 0x000000b00c12d211 */ /* 0x080fe200078008ff */
[----:B------:R-:W-:Y:S02]  /*1cd0*/  @!P3 IMAD.WIDE.U32 R16, R172, 0xc0, R176 ;  /* 0x000000c0ac10b825 */ /* 0x000fe400078e00b0 */
[----:B------:R1:W-:Y:S01]  /*1ce0*/  @!P1 LDGSTS.E.BYPASS.LTC128B.128 [R185+0x800], desc[UR4][R10.64] ;  /* 0x008000000ab99fae */ /* 0x0003e2000b981a04 */
[----:B------:R-:W-:Y:S01]  /*1cf0*/  @!P5 LEA.HI.X R19, R12, R175, R13, 0x1, P0 ;  /* 0x000000af0c13d211 */ /* 0x000fe200000f0c0d */
[----:B------:R-:W-:Y:S01]  /*1d00*/  @!P6 IMAD.MOV.U32 R177, RZ, RZ, R175 ;  /* 0x000000ffffb1e224 */ /* 0x000fe200078e00af */
[----:B------:R-:W-:Y:S01]  /*1d10*/  @!P4 LEA R12, P0, R172, R176, 0x7 ;  /* 0x000000b0ac0cc211 */ /* 0x000fe200078038ff */
[----:B------:R1:W-:Y:S01]  /*1d20*/  @!P1 LDGSTS.E.BYPASS.LTC128B.128 [R185+0x1800], desc[UR4][R10.64+0x40] ;  /* 0x018000400ab99fae */ /* 0x0003e2000b981a04 */
[----:B------:R-:W-:-:S03]  /*1d30*/  @!P3 IMAD R14, R173, 0xc0, RZ ;  /* 0x000000c0ad0eb824 */ /* 0x000fc600078e02ff */
[----:B------:R1:W-:Y:S01]  /*1d40*/  @!P1 LDGSTS.E.BYPASS.LTC128B.128 [R185+0x2800], desc[UR4][R10.64+0x80] ;  /* 0x028000800ab99fae */ /* 0x0003e2000b981a04 */
[----:B------:R-:W-:-:S03]  /*1d50*/  @!P4 LEA.HI.X R13, R172, R175, R173, 0x7, P0 ;  /* 0x000000afac0dc211 */ /* 0x000fc600000f3cad */
        /* <DEDUP_REMOVED lines=14> */
[----:B------:R-:W-:Y:S01]  /*1e40*/  IMAD.WIDE.U32 R24, R20, R120, R24 ;  /* 0x0000007814187225 */ /* 0x000fe200078e0018 */
[----:B------:R-:W-:-:S03]  /*1e50*/  ISETP.GE.AND P4, PT, R7, R0, PT ;  /* 0x000000000700720c */ /* 0x000fc60003f86270 */
[----:B------:R-:W-:Y:S01]  /*1e60*/  IMAD R179, R121, R20, RZ ;  /* 0x0000001479b37224 */ /* 0x000fe200078e02ff */
[----:B------:R-:W-:Y:S01]  /*1e70*/  ISETP.GE.AND P1, PT, R5, R0, PT ;  /* 0x000000000500720c */ /* 0x000fe20003f26270 */
[----:B------:R-:W-:Y:S01]  /*1e80*/  IMAD.SHL.U32 R0, R120, 0x20, RZ ;  /* 0x0000002078007824 */ /* 0x000fe200078e00ff */
[----:B------:R-:W-:-:S11]  /*1e90*/  DEPBAR.LE SB0, 0x0 ;  /* 0x000080000000791a */ /* 0x000fd60000000000 */
[----:B------:R-:W-:Y:S05]  /*1ea0*/  WARPSYNC.ALL ;  /* 0x0000000000007948 */ /* 0x000fea0003800000 */
[----:B------:R-:W-:Y:S01]  /*1eb0*/  IMAD.IADD R179, R25, 0x1, R179 ;  /* 0x0000000119b37824 */ /* 0x000fe200078e02b3 */
[----:B------:R-:W-:Y:S01]  /*1ec0*/  BAR.SYNC.DEFER_BLOCKING 0x0 ;  /* 0x0000000000007b1d */ /* 0x000fe20000010000 */
[----:B------:R-:W-:Y:S02]  /*1ed0*/  LEA R178, P0, R24, R8, 0x1 ;  /* 0x0000000818b27211 */ /* 0x000fe400078008ff */
[----:B------:R-:W-:Y:S02]  /*1ee0*/  SHF.L.U64.HI R5, R120, 0x5, R121 ;  /* 0x0000000578057819 */ /* 0x000fe40000010279 */
[----:B------:R-:W-:-:S02]  /*1ef0*/  LEA.HI.X R179, R24, R9, R179, 0x1, P0 ;  /* 0x0000000918b37211 */ /* 0x000fc400000f0cb3 */
[-C--:B-1----:R-:W-:Y:S02]  /*1f00*/  @!P2 LEA R10, P3, R0, R178.reuse, 0x1 ;  /* 0x000000b2000aa211 */ /* 0x082fe400078608ff */
[----:B------:R-:W-:Y:S02]  /*1f10*/  @!P4 LEA R12, P0, R120, R178, 0x7 ;  /* 0x000000b2780cc211 */ /* 0x000fe400078038ff */
[-C--:B------:R-:W-:Y:S01]  /*1f20*/  @!P2 LEA.HI.X R11, R0, R179.reuse, R5, 0x1, P3 ;  /* 0x000000b3000ba211 */ /* 0x080fe200018f0c05 */
[----:B------:R-:W-:Y:S01]  /*1f30*/  @!P1 IMAD R7, R121, 0xc0, RZ ;  /* 0x000000c079079824 */ /* 0x000fe200078e02ff */
[C---:B------:R-:W-:Y:S01]  /*1f40*/  @!P4 LEA.HI.X R13, R120.reuse, R179, R121, 0x7, P0 ;  /* 0x000000b3780dc211 */ /* 0x040fe200000f3c79 */
[----:B------:R-:W-:Y:S01]  /*1f50*/  @!P1 IMAD.WIDE.U32 R8, R120, 0xc0, R178 ;  /* 0x000000c078089825 */ /* 0x000fe200078e00b2 */
[----:B------:R-:W-:Y:S01]  /*1f60*/  @!PT LDS RZ, [RZ] ;  /* 0x00000000fffff984 */ /* 0x000fe20000000800 */
[----:B------:R-:W-:Y:S01]  /*1f70*/  @!PT LDS RZ, [RZ] ;  /* 0x00000000fffff984 */ /* 0x000fe20000000800 */
[----:B------:R-:W-:Y:S01]  /*1f80*/  @!PT LDS RZ, [RZ] ;  /* 0x00000000fffff984 */ /* 0x000fe20000000800 */
[----:B------:R-:W-:Y:S04]  /*1f90*/  @!P6 LDGSTS.E.BYPASS.LTC128B.128 [R185+0x9000], desc[UR4][R178.64] ;  /* 0x09000000b2b9efae */ /* 0x000fe8000b981a04 */
[----:B------:R-:W-:Y:S04]  /*1fa0*/  @!P6 LDGSTS.E.BYPASS.LTC128B.128 [R185+0xb000], desc[UR4][R178.64+0x40] ;  /* 0x0b000040b2b9efae */ /* 0x000fe8000b981a04 */
[----:B------:R-:W-:Y:S04]  /*1fb0*/  @!P6 LDGSTS.E.BYPASS.LTC128B.128 [R185+0xd000], desc[UR4][R178.64+0x80] ;  /* 0x0d000080b2b9efae */ /* 0x000fe8000b981a04 */
        /* <DEDUP_REMOVED lines=32> */
[----:B------:R-:W3:Y:S01]  /*21c0*/  LD.E R7, desc[UR4][R2.64+0x18c] ;  /* 0x00018c0402077980 */ /* 0x000ee2000c101900 */
[----:B------:R-:W-:-:S02]  /*21d0*/  IMAD.SHL.U32 R114, R113, 0x20, RZ ;  /* 0x0000002071727824 */ /* 0x000fc400078e00ff */
[C---:B------:R-:W-:Y:S01]  /*21e0*/  IMAD.SHL.U32 R5, R113.reuse, 0x10, RZ ;  /* 0x0000001071057824 */ /* 0x040fe200078e00ff */
[----:B-1----:R-:W-:Y:S01]  /*21f0*/  SHF.R.U32.HI R11, RZ, 0x1, R113 ;  /* 0x00000001ff0b7819 */ /* 0x002fe20000011671 */
[----:B------:R-:W-:Y:S01]  /*2200*/  IMAD.SHL.U32 R9, R113, 0x4, RZ ;  /* 0x0000000471097824 */ /* 0x000fe200078e00ff */
[----:B------:R-:W-:Y:S01]  /*2210*/  LOP3.LUT R8, R114, 0xc0, RZ, 0xc0, !PT ;  /* 0x000000c072087812 */ /* 0x000fe200078ec0ff */
[----:B------:R-:W0:Y:S01]  /*2220*/  LDGDEPBAR ;  /* 0x00000000000079af */ /* 0x000e220000000000 */
[C---:B------:R-:W-:Y:S02]  /*2230*/  LOP3.LUT R171, R5.reuse, 0x3e00, RZ, 0xc0, !PT ;  /* 0x00003e0005ab7812 */ /* 0x040fe400078ec0ff */
[----:B------:R-:W-:Y:S02]  /*2240*/  LOP3.LUT R5, R5, 0x100, RZ, 0xc0, !PT ;  /* 0x0000010005057812 */ /* 0x000fe400078ec0ff */
[----:B------:R-:W-:Y:S02]  /*2250*/  LOP3.LUT R9, R9, 0x18, RZ, 0xc0, !PT ;  /* 0x0000001809097812 */ /* 0x000fe400078ec0ff */
[----:B------:R-:W-:-:S02]  /*2260*/  LOP3.LUT R0, R8, 0x8, R11, 0xf8, !PT ;  /* 0x0000000808007812 */ /* 0x000fc400078ef80b */
[--C-:B------:R-:W-:Y:S02]  /*2270*/  LOP3.LUT R171, R171, 0x20, R114.reuse, 0xf8, !PT ;  /* 0x00000020abab7812 */ /* 0x100fe400078ef872 */
[----:B------:R-:W-:Y:S02]  /*2280*/  LOP3.LUT R8, R8, 0x8, R113, 0xf8, !PT ;  /* 0x0000000808087812 */ /* 0x000fe400078ef871 */
[--C-:B------:R-:W-:Y:S02]  /*2290*/  LOP3.LUT R5, R5, 0x20, R114.reuse, 0xf8, !PT ;  /* 0x0000002005057812 */ /* 0x100fe400078ef872 */
[----:B------:R-:W-:Y:S02]  /*22a0*/  LOP3.LUT R0, R0, R9, RZ, 0x3c, !PT ;  /* 0x0000000900007212 */ /* 0x000fe400078e3cff */
[----:B------:R-:W-:Y:S02]  /*22b0*/  LOP3.LUT R171, R171, 0x100, R114, 0xf8, !PT ;  /* 0x00000100abab7812 */ /* 0x000fe400078ef872 */
[----:B------:R-:W-:-:S02]  /*22c0*/  LOP3.LUT R5, R5, R8, R9, 0xf6, !PT ;  /* 0x0000000805057212 */ /* 0x000fc400078ef609 */
[----:B------:R-:W-:-:S03]  /*22d0*/  LOP3.LUT R171, R171, R0, RZ, 0xfc, !PT ;  /* 0x00000000abab7212 */ /* 0x000fc600078efcff */
[----:B------:R-:W-:Y:S01]  /*22e0*/  IMAD R170, R5, 0x2, R4 ;  /* 0x0000000205aa7824 */ /* 0x000fe200078e0204 */
[----:B------:R-:W-:-:S04]  /*22f0*/  LEA R171, R171, R4, 0x1 ;  /* 0x00000004abab7211 */ /* 0x000fc800078e08ff */
[----:B------:R-:W-:Y:S04]  /*2300*/  LDSM.16.M88.4 R32, [R170+0x3000] ;  /* 0x00300000aa20783b */ /* 0x000fe80000000200 */
[----:B------:R-:W1:Y:S04]  /*2310*/  LDSM.16.M88.4 R44, [R171] ;  /* 0x00000000ab2c783b */ /* 0x000e680000000200 */
        /* <DEDUP_REMOVED lines=11> */
[----:B------:R-:W5:Y:S04]  /*23d0*/  LDSM.16.M88.4 R24, [R170+0x4c00] ;  /* 0x004c0000aa18783b */ /* 0x000f680000000200 */
[----:B------:R-:W-:Y:S04]  /*23e0*/  LDSM.16.M88.4 R8, [R169] ;  /* 0x00000000a908783b */ /* 0x000fe80000000200 */
[----:B------:R-:W5:Y:S04]  /*23f0*/  LDSM.16.M88.4 R20, [R118+0x3000] ;  /* 0x003000007614783b */ /* 0x000f680000000200 */
[----:B------:R-:W5:Y:S01]  /*2400*/  LDSM.16.M88.4 R36, [R118+0x3400] ;  /* 0x003400007624783b */ /* 0x000f620000000200 */
[C---:B-1----:R-:W-:Y:S03]  /*2410*/  HMMA.16816.F32.BF16 R16, R44.reuse, R32, RZ ;  /* 0x000000202c10723c */ /* 0x042fe600000418ff */
[----:B--2---:R-:W1:Y:S04]  /*2420*/  LDSM.16.M88.4 R12, [R118+0x3c00] ;  /* 0x003c0000760c783b */ /* 0x004e680000000200 */
[----:B------:R-:W2:Y:S01]  /*2430*/  LDSM.16.M88.4 R40, [R118+0x3800] ;  /* 0x003800007628783b */ /* 0x000ea20000000200 */
[C---:B------:R-:W-:Y:S03]  /*2440*/  HMMA.16816.F32.BF16 R32, R44.reuse, R34, RZ ;  /* 0x000000222c20723c */ /* 0x040fe600000418ff */
[----:B------:R-:W-:Y:S04]  /*2450*/  LDSM.16.M88.4 R100, [R171+0x1000] ;  /* 0x00100000ab64783b */ /* 0x000fe80000000200 */
[----:B------:R-:W-:Y:S01]  /*2460*/  LDSM.16.M88.4 R96, [R118+0x4800] ;  /* 0x004800007660783b */ /* 0x000fe20000000200 */
[C---:B----4-:R-:W-:Y:S03]  /*2470*/  HMMA.16816.F32.BF16 R28, R44.reuse, R92, RZ ;  /* 0x0000005c2c1c723c */ /* 0x050fe600000418ff */
[----:B------:R-:W-:Y:S04]  /*2480*/  LDSM.16.M88.4 R108, [R118+0x5000] ;  /* 0x00500000766c783b */ /* 0x000fe80000000200 */
[----:B------:R-:W-:Y:S01]  /*2490*/  LDSM.16.M88.4 R104, [R170+0x5400] ;  /* 0x00540000aa68783b */ /* 0x000fe20000000200 */
[C---:B------:R-:W-:Y:S08]  /*24a0*/  HMMA.16816.F32.BF16 R92, R44.reuse, R94, RZ ;  /* 0x0000005e2c5c723c */ /* 0x040ff000000418ff */
[C---:B-----5:R-:W-:Y:S08]  /*24b0*/  HMMA.16816.F32.BF16 R88, R44.reuse, R84, RZ ;  /* 0x000000542c58723c */ /* 0x060ff000000418ff */
[C---:B------:R-:W-:Y:S08]  /*24c0*/  HMMA.16816.F32.BF16 R80, R44.reuse, R76, RZ ;  /* 0x0000004c2c50723c */ /* 0x040ff000000418ff */
        /* <DEDUP_REMOVED lines=9> */
[----:B------:R-:W-:Y:S01]  /*2560*/  HMMA.16816.F32.BF16 R44, R44, R26, RZ ;  /* 0x0000001a2c2c723c */ /* 0x000fe200000418ff */
[----:B------:R-:W4:Y:S07]  /*2570*/  LDSM.16.M88.4 R24, [R118+0x4000] ;  /* 0x004000007618783b */ /* 0x000f2e0000000200 */
[C---:B------:R-:W-:Y:S08]  /*2580*/  HMMA.16816.F32.BF16 R16, R8.reuse, R20, R16 ;  /* 0x000000140810723c */ /* 0x040ff00000041810 */
[C---:B------:R-:W-:Y:S01]  /*2590*/  HMMA.16816.F32.BF16 R32, R8.reuse, R22, R32 ;  /* 0x000000160820723c */ /* 0x040fe20000041820 */
[----:B------:R-:W5:Y:S07]  /*25a0*/  LDSM.16.M88.4 R20, [R118+0x4400] ;  /* 0x004400007614783b */ /* 0x000f6e0000000200 */
[C---:B------:R-:W-:Y:S08]  /*25b0*/  HMMA.16816.F32.BF16 R28, R8.reuse, R36, R28 ;  /* 0x00000024081c723c */ /* 0x040ff0000004181c */
[C---:B------:R-:W-:Y:S01]  /*25c0*/  HMMA.16816.F32.BF16 R92, R8.reuse, R38, R92 ;  /* 0x00000026085c723c */ /* 0x040fe2000004185c */
[----:B------:R-:W5:Y:S07]  /*25d0*/  LDSM.16.M88.4 R36, [R170+0x5000] ;  /* 0x00500000aa24783b */ /* 0x000f6e0000000200 */
[C---:B-1----:R-:W-:Y:S08]  /*25e0*/  HMMA.16816.F32.BF16 R80, R8.reuse, R12, R80 ;  /* 0x0000000c0850723c */ /* 0x042ff00000041850 */
[C---:B------:R-:W-:Y:S01]  /*25f0*/  HMMA.16816.F32.BF16 R76, R8.reuse, R14, R76 ;  /* 0x0000000e084c723c */ /* 0x040fe2000004184c */
[----:B------:R-:W1:Y:S07]  /*2600*/  LDSM.16.M88.4 R12, [R118+0x4c00] ;  /* 0x004c0000760c783b */ /* 0x000e6e0000000200 */
[C---:B--2---:R-:W-:Y:S08]  /*2610*/  HMMA.16816.F32.BF16 R88, R8.reuse, R40, R88 ;  /* 0x000000280858723c */ /* 0x044ff00000041858 */
[C---:B------:R-:W-:Y:S01]  /*2620*/  HMMA.16816.F32.BF16 R84, R8.reuse, R42, R84 ;  /* 0x0000002a0854723c */ /* 0x040fe20000041854 */
[----:B------:R-:W2:Y:S07]  /*2630*/  LDSM.16.M88.4 R40, [R169+0x1000] ;  /* 0x00100000a928783b */ /* 0x000eae0000000200 */
[C---:B----4-:R-:W-:Y:S08]  /*2640*/  HMMA.16816.F32.BF16 R72, R8.reuse, R24, R72 ;  /* 0x000000180848723c */ /* 0x050ff00000041848 */
[C---:B------:R-:W-:Y:S01]  /*2650*/  HMMA.16816.F32.BF16 R68, R8.reuse, R26, R68 ;  /* 0x0000001a0844723c */ /* 0x040fe20000041844 */
[----:B------:R-:W-:Y:S07]  /*2660*/  LDSM.16.M88.4 R24, [R171+0x2000] ;  /* 0x00200000ab18783b */ /* 0x000fee0000000200 */
[C---:B-----5:R-:W-:Y:S08]  /*2670*/  HMMA.16816.F32.BF16 R64, R8.reuse, R20, R64 ;  /* 0x000000140840723c */ /* 0x060ff00000041840 */
[----:B------:R-:W-:Y:S01]  /*2680*/  HMMA.16816.F32.BF16 R60, R8, R22, R60 ;  /* 0x00000016083c723c */ /* 0x000fe2000004183c */
[----:B------:R-:W4:Y:S07]  /*2690*/  LDSM.16.M88.4 R20, [R170+0x7000] ;  /* 0x00700000aa14783b */ /* 0x000f2e0000000200 */
[C---:B------:R-:W-:Y:S08]  /*26a0*/  HMMA.16816.F32.BF16 R16, R100.reuse, R36, R16 ;  /* 0x000000246410723c */ /* 0x040ff00000041810 */
[----:B------:R-:W-:Y:S01]  /*26b0*/  HMMA.16816.F32.BF16 R32, R100, R38, R32 ;  /* 0x000000266420723c */ /* 0x000fe20000041820 */
[----:B------:R-:W-:Y:S07]  /*26c0*/  LDSM.16.M88.4 R36, [R118+0x5400] ;  /* 0x005400007624783b */ /* 0x000fee0000000200 */
[C---:B------:R-:W-:Y:S08]  /*26d0*/  HMMA.16816.F32.BF16 R56, R8.reuse, R96, R56 ;  /* 0x000000600838723c */ /* 0x040ff00000041838 */
[C---:B------:R-:W-:Y:S01]  /*26e0*/  HMMA.16816.F32.BF16 R52, R8.reuse, R98, R52 ;  /* 0x000000620834723c */ /* 0x040fe20000041834 */
[----:B------:R-:W-:Y:S07]  /*26f0*/  LDSM.16.M88.4 R96, [R170+0x5800] ;  /* 0x00580000aa60783b */ /* 0x000fee0000000200 */
[C---:B-1----:R-:W-:Y:S08]  /*2700*/  HMMA.16816.F32.BF16 R48, R8.reuse, R12, R48 ;  /* 0x0000000c0830723c */ /* 0x042ff00000041830 */
[----:B------:R-:W-:Y:S01]  /*2710*/  HMMA.16816.F32.BF16 R44, R8, R14, R44 ;  /* 0x0000000e082c723c */ /* 0x000fe2000004182c */
[----:B------:R-:W-:Y:S04]  /*2720*/  LDSM.16.M88.4 R12, [R169+0x2000] ;  /* 0x00200000a90c783b */ /* 0x000fe80000000200 */
[----:B------:R-:W1:Y:S03]  /*2730*/  LDSM.16.M88.4 R8, [R118+0x7000] ;  /* 0x007000007608783b */ /* 0x000e660000000200 */
[C---:B--2---:R-:W-:Y:S08]  /*2740*/  HMMA.16816.F32.BF16 R16, R40.reuse, R108, R16 ;  /* 0x0000006c2810723c */ /* 0x044ff00000041810 */
[----:B------:R-:W-:-:S12]  /*2750*/  HMMA.16816.F32.BF16 R32, R40, R110, R32 ;  /* 0x0000006e2820723c */ /* 0x000fd80000041820 */
[C---:B----4-:R-:W-:Y:S08]  /*2760*/  HMMA.16816.F32.BF16 R16, R24.reuse, R20, R16 ;  /* 0x000000141810723c */ /* 0x050ff00000041810 */
[----:B------:R-:W-:Y:S01]  /*2770*/  HMMA.16816.F32.BF16 R32, R24, R22, R32 ;  /* 0x000000161820723c */ /* 0x000fe20000041820 */
[----:B------:R-:W2:Y:S11]  /*2780*/  LDSM.16.M88.4 R20, [R170+0x5c00] ;  /* 0x005c0000aa14783b */ /* 0x000eb60000000200 */
[C---:B-1----:R-:W-:Y:S08]  /*2790*/  HMMA.16816.F32.BF16 R16, R12.reuse, R8, R16 ;  /* 0x000000080c10723c */ /* 0x042ff00000041810 */
[----:B------:R-:W-:Y:S01]  /*27a0*/  HMMA.16816.F32.BF16 R32, R12, R10, R32 ;  /* 0x0000000a0c20723c */ /* 0x000fe20000041820 */
[----:B------:R-:W1:Y:S07]  /*27b0*/  LDSM.16.M88.4 R8, [R118+0x5800] ;  /* 0x005800007608783b */ /* 0x000e6e0000000200 */
[----:B------:R-:W-:Y:S03]  /*27c0*/  HMMA.16816.F32.BF16 R28, R100, R104, R28 ;  /* 0x00000068641c723c */ /* 0x000fe6000004181c */
[----:B---3--:R-:W-:-:S05]  /*27d0*/  FMUL.FTZ R16, R16, R7 ;  /* 0x0000000710107220 */ /* 0x008fca0000410000 */
[C---:B------:R-:W-:Y:S08]  /*27e0*/  HMMA.16816.F32.BF16 R92, R100.reuse, R106, R92 ;  /* 0x0000006a645c723c */ /* 0x040ff0000004185c */
[----:B------:R-:W-:Y:S01]  /*27f0*/  HMMA.16816.F32.BF16 R104, R100, R96, R88 ;  /* 0x000000606468723c */ /* 0x000fe20000041858 */
[----:B------:R-:W3:Y:S01]  /*2800*/  LDSM.16.M88.4 R88, [R170+0x7400] ;  /* 0x00740000aa58783b */ /* 0x000ee20000000200 */
[----:B------:R4:W-:Y:S01]  /*2810*/  MUFU.TANH R96, R16 ;  /* 0x0000001000607308 */ /* 0x0009e20000002400 */
[----:B------:R-:W-:-:S05]  /*2820*/  FMUL.FTZ R97, R17, R7 ;  /* 0x0000000711617220 */ /* 0x000fca0000410000 */
[----:B------:R-:W-:Y:S01]  /*2830*/  HMMA.16816.F32.BF16 R84, R100, R98, R84 ;  /* 0x000000626454723c */ /* 0x000fe20000041854 */
[-C--:B------:R-:W-:Y:S01]  /*2840*/  FMUL.FTZ R98, R18, R7.reuse ;  /* 0x0000000712627220 */ /* 0x080fe20000410000 */
[-C--:B------:R-:W-:Y:S02]  /*2850*/  FMUL.FTZ R99, R19, R7.reuse ;  /* 0x0000000713637220 */ /* 0x080fe40000410000 */
[----:B----4-:R-:W4:Y:S04]  /*2860*/  LDSM.16.M88.4 R16, [R170+0x7800] ;  /* 0x00780000aa10783b */ /* 0x010f280000000200 */
[C---:B------:R-:W-:Y:S01]  /*2870*/  HMMA.16816.F32.BF16 R108, R40.reuse, R36, R28 ;  /* 0x00000024286c723c */ /* 0x040fe2000004181c */
[----:B------:R-:W5:Y:S07]  /*2880*/  LDSM.16.M88.4 R28, [R118+0x7400] ;  /* 0x00740000761c783b */ /* 0x000f6e0000000200 */
[----:B------:R-:W-:Y:S01]  /*2890*/  HMMA.16816.F32.BF16 R92, R40, R38, R92 ;  /* 0x00000026285c723c */ /* 0x000fe2000004185c */
[----:B------:R-:W-:Y:S07]  /*28a0*/  LDSM.16.M88.4 R36, [R170+0x6000] ;  /* 0x00600000aa24783b */ /* 0x000fee0000000200 */
[C---:B--2---:R-:W-:Y:S08]  /*28b0*/  HMMA.16816.F32.BF16 R80, R100.reuse, R20, R80 ;  /* 0x000000146450723c */ /* 0x044ff00000041850 */
[----:B------:R-:W-:Y:S01]  /*28c0*/  HMMA.16816.F32.BF16 R76, R100, R22, R76 ;  /* 0x00000016644c723c */ /* 0x000fe2000004184c */
[----:B------:R-:W2:Y:S07]  /*28d0*/  LDSM.16.M88.4 R20, [R118+0x5c00] ;  /* 0x005c00007614783b */ /* 0x000eae0000000200 */
[C---:B-1----:R-:W-:Y:S08]  /*28e0*/  HMMA.16816.F32.BF16 R104, R40.reuse, R8, R104 ;  /* 0x000000082868723c */ /* 0x042ff00000041868 */
[----:B------:R-:W-:Y:S01]  /*28f0*/  HMMA.16816.F32.BF16 R84, R40, R10, R84 ;  /* 0x0000000a2854723c */ /* 0x000fe20000041854 */
[----:B------:R-:W1:Y:S01]  /*2900*/  LDSM.16.M88.4 R8, [R170+0x7c00] ;  /* 0x007c0000aa08783b */ /* 0x000e620000000200 */
[-C--:B------:R-:W-:Y:S01]  /*2910*/  FMUL.FTZ R32, R32, R7.reuse ;  /* 0x0000000720207220 */ /* 0x080fe20000410000 */
[----:B------:R-:W-:-:S05]  /*2920*/  FMUL.FTZ R33, R33, R7 ;  /* 0x0000000721217220 */ /* 0x000fca0000410000 */
[----:B---3--:R-:W-:Y:S01]  /*2930*/  HMMA.16816.F32.BF16 R108, R24, R88, R108 ;  /* 0x00000058186c723c */ /* 0x008fe2000004186c */
[-C--:B------:R-:W-:Y:S01]  /*2940*/  FMUL.FTZ R34, R34, R7.reuse ;  /* 0x0000000722227220 */ /* 0x080fe20000410000 */
[----:B------:R-:W-:-:S06]  /*2950*/  FMUL.FTZ R35, R35, R7 ;  /* 0x0000000723237220 */ /* 0x000fcc0000410000 */
[C---:B------:R-:W-:Y:S01]  /*2960*/  HMMA.16816.F32.BF16 R92, R24.reuse, R90, R92 ;  /* 0x0000005a185c723c */ /* 0x040fe2000004185c */
[----:B------:R-:W-:Y:S01]  /*2970*/  MUFU.TANH R115, R32 ;  /* 0x0000002000737308 */ /* 0x000fe20000002400 */
[----:B------:R-:W-:Y:S01]  /*2980*/  IMAD.SHL.U32 R113, R113, 0x2, RZ ;  /* 0x0000000271717824 */ /* 0x000fe200078e00ff */
[----:B------:R-:W-:Y:S05]  /*2990*/  LDSM.16.M88.4 R88, [R118+0x7800] ;  /* 0x007800007658783b */ /* 0x000fea0000000200 */
[C---:B----4-:R-:W-:Y:S01]  /*29a0*/  HMMA.16816.F32.BF16 R104, R24.reuse, R16, R104 ;  /* 0x000000101868723c */ /* 0x050fe20000041868 */
[----:B------:R-:W-:Y:S07]  /*29b0*/  MUFU.TANH R116, R33 ;  /* 0x0000002100747308 */ /* 0x000fee0000002400 */
[----:B------:R-:W-:Y:S01]  /*29c0*/  HMMA.16816.F32.BF16 R84, R24, R18, R84 ;  /* 0x000000121854723c */ /* 0x000fe20000041854 */
[----:B------:R-:W3:Y:S01]  /*29d0*/  LDSM.16.M88.4 R16, [R170+0x6400] ;  /* 0x00640000aa10783b */ /* 0x000ee20000000200 */
[----:B------:R-:W-:Y:S08]  /*29e0*/  MUFU.TANH R117, R34 ;  /* 0x0000002200757308 */ /* 0x000ff00000002400 */
[----:B------:R4:W-:Y:S01]  /*29f0*/  MUFU.TANH R119, R35 ;  /* 0x0000002300777308 */ /* 0x0009e20000002400 */
[C---:B-----5:R-:W-:Y:S08]  /*2a00*/  HMMA.16816.F32.BF16 R108, R12.reuse, R28, R108 ;  /* 0x0000001c0c6c723c */ /* 0x060ff0000004186c */
[----:B------:R-:W-:Y:S01]  /*2a10*/  HMMA.16816.F32.BF16 R92, R12, R30, R92 ;  /* 0x0000001e0c5c723c */ /* 0x000fe2000004185c */
[----:B------:R-:W-:Y:S04]  /*2a20*/  LDSM.16.M88.4 R28, [R118+0x7c00] ;  /* 0x007c0000761c783b */ /* 0x000fe80000000200 */
[----:B----4-:R-:W4:Y:S03]  /*2a30*/  LDSM.16.M88.4 R32, [R118+0x6000] ;  /* 0x006000007620783b */ /* 0x010f260000000200 */
[C---:B--2---:R-:W-:Y:S08]  /*2a40*/  HMMA.16816.F32.BF16 R80, R40.reuse, R20, R80 ;  /* 0x000000142850723c */ /* 0x044ff00000041850 */
[----:B------:R-:W-:Y:S01]  /*2a50*/  HMMA.16816.F32.BF16 R76, R40, R22, R76 ;  /* 0x00000016284c723c */ /* 0x000fe2000004184c */
[----:B------:R-:W2:Y:S07]  /*2a60*/  LDSM.16.M88.4 R20, [R170+0x8000] ;  /* 0x00800000aa14783b */ /* 0x000eae0000000200 */
[C---:B------:R-:W-:Y:S08]  /*2a70*/  HMMA.16816.F32.BF16 R72, R100.reuse, R36, R72 ;  /* 0x000000246448723c */ /* 0x040ff00000041848 */
[----:B------:R-:W-:Y:S01]  /*2a80*/  HMMA.16816.F32.BF16 R68, R100, R38, R68 ;  /* 0x000000266444723c */ /* 0x000fe20000041844 */
[----:B------:R-:W-:Y:S07]  /*2a90*/  LDSM.16.M88.4 R36, [R118+0x8000] ;  /* 0x008000007624783b */ /* 0x000fee0000000200 */
[C---:B-1----:R-:W-:Y:S08]  /*2aa0*/  HMMA.16816.F32.BF16 R80, R24.reuse, R8, R80 ;  /* 0x000000081850723c */ /* 0x042ff00000041850 */
[----:B------:R-:W-:Y:S01]  /*2ab0*/  HMMA.16816.F32.BF16 R76, R24, R10, R76 ;  /* 0x0000000a184c723c */ /* 0x000fe2000004184c */
[----:B------:R-:W1:Y:S07]  /*2ac0*/  LDSM.16.M88.4 R8, [R118+0x6400] ;  /* 0x006400007608783b */ /* 0x000e6e0000000200 */
[C---:B---3--:R-:W-:Y:S08]  /*2ad0*/  HMMA.16816.F32.BF16 R64, R100.reuse, R16, R64 ;  /* 0x000000106440723c */ /* 0x048ff00000041840 */
[----:B------:R-:W-:Y:S01]  /*2ae0*/  HMMA.16816.F32.BF16 R60, R100, R18, R60 ;  /* 0x00000012643c723c */ /* 0x000fe2000004183c */
[----:B------:R-:W3:Y:S07]  /*2af0*/  LDSM.16.M88.4 R16, [R170+0x6800] ;  /* 0x00680000aa10783b */ /* 0x000eee0000000200 */
[C---:B----4-:R-:W-:Y:S08]  /*2b00*/  HMMA.16816.F32.BF16 R72, R40.reuse, R32, R72 ;  /* 0x000000202848723c */ /* 0x050ff00000041848 */
[----:B------:R-:W-:Y:S01]  /*2b10*/  HMMA.16816.F32.BF16 R68, R40, R34, R68 ;  /* 0x000000222844723c */ /* 0x000fe20000041844 */
[----:B------:R-:W-:Y:S07]  /*2b20*/  LDSM.16.M88.4 R32, [R118+0x6800] ;  /* 0x006800007620783b */ /* 0x000fee0000000200 */
[C---:B------:R-:W-:Y:S08]  /*2b30*/  HMMA.16816.F32.BF16 R80, R12.reuse, R28, R80 ;  /* 0x0000001c0c50723c */ /* 0x040ff00000041850 */
[----:B------:R-:W-:Y:S01]  /*2b40*/  HMMA.16816.F32.BF16 R76, R12, R30, R76 ;  /* 0x0000001e0c4c723c */ /* 0x000fe2000004184c */
[----:B------:R-:W4:Y:S07]  /*2b50*/  LDSM.16.M88.4 R28, [R170+0x8400] ;  /* 0x00840000aa1c783b */ /* 0x000f2e0000000200 */
[C---:B--2---:R-:W-:Y:S08]  /*2b60*/  HMMA.16816.F32.BF16 R72, R24.reuse, R20, R72 ;  /* 0x000000141848723c */ /* 0x044ff00000041848 */
[----:B------:R-:W-:Y:S01]  /*2b70*/  HMMA.16816.F32.BF16 R68, R24, R22, R68 ;  /* 0x000000161844723c */ /* 0x000fe20000041844 */
[----:B------:R-:W2:Y:S07]  /*2b80*/  LDSM.16.M88.4 R20, [R118+0x8400] ;  /* 0x008400007614783b */ /* 0x000eae0000000200 */
[C---:B-1----:R-:W-:Y:S08]  /*2b90*/  HMMA.16816.F32.BF16 R64, R40.reuse, R8, R64 ;  /* 0x000000082840723c */ /* 0x042ff00000041840 */
[----:B------:R-:W-:Y:S01]  /*2ba0*/  HMMA.16816.F32.BF16 R60, R40, R10, R60 ;  /* 0x0000000a283c723c */ /* 0x000fe2000004183c */
[----:B------:R-:W1:Y:S07]  /*2bb0*/  LDSM.16.M88.4 R8, [R170+0x8800] ;  /* 0x00880000aa08783b */ /* 0x000e6e0000000200 */
[----:B---3--:R-:W-:Y:S08]  /*2bc0*/  HMMA.16816.F32.BF16 R56, R100, R16, R56 ;  /* 0x000000106438723c */ /* 0x008ff00000041838 */
[C---:B------:R-:W-:Y:S08]  /*2bd0*/  HMMA.16816.F32.BF16 R72, R12.reuse, R36, R72 ;  /* 0x000000240c48723c */ /* 0x040ff00000041848 */
[----:B------:R-:W-:Y:S01]  /*2be0*/  HMMA.16816.F32.BF16 R68, R12, R38, R68 ;  /* 0x000000260c44723c */ /* 0x000fe20000041844 */
[----:B------:R-:W3:Y:S07]  /*2bf0*/  LDSM.16.M88.4 R36, [R170+0x6c00] ;  /* 0x006c0000aa24783b */ /* 0x000eee0000000200 */
[C---:B----4-:R-:W-:Y:S08]  /*2c00*/  HMMA.16816.F32.BF16 R64, R24.reuse, R28, R64 ;  /* 0x0000001c1840723c */ /* 0x050ff00000041840 */
[----:B------:R-:W-:Y:S08]  /*2c10*/  HMMA.16816.F32.BF16 R60, R24, R30, R60 ;  /* 0x0000001e183c723c */ /* 0x000ff0000004183c */
[----:B------:R-:W-:Y:S08]  /*2c20*/  HMMA.16816.F32.BF16 R56, R40, R32, R56 ;  /* 0x000000202838723c */ /* 0x000ff00000041838 */
[----:B------:R-:W-:Y:S01]  /*2c30*/  HMMA.16816.F32.BF16 R52, R100, R18, R52 ;  /* 0x000000126434723c */ /* 0x000fe20000041834 */
[----:B------:R-:W4:Y:S01]  /*2c40*/  MUFU.TANH R98, R98 ;  /* 0x0000006200627308 */ /* 0x000f220000002400 */
[----:B------:R-:W-:Y:S06]  /*2c50*/  LDSM.16.M88.4 R16, [R118+0x8800] ;  /* 0x008800007610783b */ /* 0x000fec0000000200 */
[C---:B--2---:R-:W-:Y:S08]  /*2c60*/  HMMA.16816.F32.BF16 R64, R12.reuse, R20, R64 ;  /* 0x000000140c40723c */ /* 0x044ff00000041840 */
[----:B------:R-:W-:Y:S01]  /*2c70*/  HMMA.16816.F32.BF16 R60, R12, R22, R60 ;  /* 0x000000160c3c723c */ /* 0x000fe2000004183c */
[----:B------:R-:W2:Y:S07]  /*2c80*/  LDSM.16.M88.4 R20, [R118+0x6c00] ;  /* 0x006c00007614783b */ /* 0x000eae0000000200 */
[----:B-1----:R-:W-:Y:S01]  /*2c90*/  HMMA.16816.F32.BF16 R56, R24, R8, R56 ;  /* 0x000000081838723c */ /* 0x002fe20000041838 */
[----:B------:R-:W-:-:S07]  /*2ca0*/  LOP3.LUT R8, R113, 0x6, RZ, 0xc0, !PT ;  /* 0x0000000671087812 */ /* 0x000fce00078ec0ff */
[----:B---3--:R-:W-:Y:S01]  /*2cb0*/  HMMA.16816.F32.BF16 R48, R100, R36, R48 ;  /* 0x000000246430723c */ /* 0x008fe20000041830 */
[----:B------:R-:W-:-:S04]  /*2cc0*/  IMAD.IADD R37, R183, 0x1, R8 ;  /* 0x00000001b7257824 */ /* 0x000fc800078e0208 */
[C---:B------:R-:W-:Y:S02]  /*2cd0*/  VIADD R31, R37.reuse, 0x1 ;  /* 0x00000001251f7836 */ /* 0x040fe40000000000 */
[C---:B------:R-:W-:Y:S02]  /*2ce0*/  VIADD R29, R37.reuse, 0x8 ;  /* 0x00000008251d7836 */ /* 0x040fe40000000000 */
[----:B------:R-:W-:Y:S01]  /*2cf0*/  VIADD R9, R37, 0x9 ;  /* 0x0000000925097836 */ /* 0x000fe20000000000 */
[----:B------:R-:W-:Y:S01]  /*2d00*/  HMMA.16816.F32.BF16 R52, R40, R34, R52 ;  /* 0x000000222834723c */ /* 0x000fe20000041834 */
[-C--:B------:R-:W-:Y:S01]  /*2d10*/  ISETP.GE.AND P3, PT, R31, R112.reuse, PT ;  /* 0x000000701f00720c */ /* 0x080fe20003f66270 */
[----:B------:R-:W1:Y:S01]  /*2d20*/  MUFU.TANH R97, R97 ;  /* 0x0000006100617308 */ /* 0x000e620000002400 */
[-C--:B------:R-:W-:Y:S02]  /*2d30*/  ISETP.GE.AND P2, PT, R29, R112.reuse, PT ;  /* 0x000000701d00720c */ /* 0x080fe40003f46270 */
[----:B------:R-:W3:Y:S01]  /*2d40*/  LDSM.16.M88.4 R28, [R170+0x8c00] ;  /* 0x008c0000aa1c783b */ /* 0x000ee20000000200 */
[----:B------:R-:W-:Y:S01]  /*2d50*/  ISETP.GE.AND P1, PT, R9, R112, PT ;  /* 0x000000700900720c */ /* 0x000fe20003f26270 */
[----:B------:R-:W-:-:S03]  /*2d60*/  VIADD R9, R37, 0x18 ;  /* 0x0000001825097836 */ /* 0x000fc60000000000 */
[----:B------:R-:W5:Y:S01]  /*2d70*/  MUFU.TANH R99, R99 ;  /* 0x0000006300637308 */ /* 0x000f620000002400 */
[-C--:B------:R-:W-:Y:S02]  /*2d80*/  ISETP.GE.AND P4, PT, R37, R112.reuse, PT ;  /* 0x000000702500720c */ /* 0x080fe40003f86270 */
[-C--:B------:R-:W-:Y:S02]  /*2d90*/  ISETP.GE.AND P5, PT, R9, R112.reuse, PT ;  /* 0x000000700900720c */ /* 0x080fe40003fa6270 */
[----:B------:R-:W-:Y:S02]  /*2da0*/  IADD3 R9, PT, PT, R37, 0x19, RZ ;  /* 0x0000001925097810 */ /* 0x000fe40007ffe0ff */
[----:B----4-:R-:W-:Y:S02]  /*2db0*/  FSEL R98, R98, -INF , !P4 ;  /* 0xff80000062627808 */ /* 0x010fe40006000000 */
[----:B------:R-:W-:Y:S02]  /*2dc0*/  FSEL R96, R96, -INF , !P4 ;  /* 0xff80000060607808 */ /* 0x000fe40006000000 */
[----:B------:R-:W-:Y:S01]  /*2dd0*/  ISETP.GE.AND P4, PT, R9, R112, PT ;  /* 0x000000700900720c */ /* 0x000fe20003f86270 */
[----:B------:R-:W-:Y:S01]  /*2de0*/  VIADD R9, R37, 0x20 ;  /* 0x0000002025097836 */ /* 0x000fe20000000000 */
[----:B-1----:R-:W-:Y:S01]  /*2df0*/  FSEL R34, R97, -INF , !P3 ;  /* 0xff80000061227808 */ /* 0x002fe20005800000 */
[----:B------:R-:W-:Y:S01]  /*2e00*/  HMMA.16816.F32.BF16 R44, R100, R38, R44 ;  /* 0x00000026642c723c */ /* 0x000fe2000004182c */
[----:B-----5:R-:W-:-:S02]  /*2e10*/  FSEL R36, R99, -INF , !P3 ;  /* 0xff80000063247808 */ /* 0x020fc40005800000 */
[----:B------:R-:W-:-:S05]  /*2e20*/  ISETP.GE.AND P3, PT, R9, R112, PT ;  /* 0x000000700900720c */ /* 0x000fca0003f66270 */
[----:B------:R-:W-:Y:S01]  /*2e30*/  HMMA.16816.F32.BF16 R52, R24, R10, R52 ;  /* 0x0000000a1834723c */ /* 0x000fe20000041834 */
[----:B------:R-:W1:Y:S07]  /*2e40*/  LDSM.16.M88.4 R8, [R118+0x8c00] ;  /* 0x008c00007608783b */ /* 0x000e6e0000000200 */
[----:B--2---:R-:W-:Y:S08]  /*2e50*/  HMMA.16816.F32.BF16 R48, R40, R20, R48 ;  /* 0x000000142830723c */ /* 0x004ff00000041830 */
[C---:B------:R-:W-:Y:S08]  /*2e60*/  HMMA.16816.F32.BF16 R104, R12.reuse, R88, R104 ;  /* 0x000000580c68723c */ /* 0x040ff00000041868 */
[----:B------:R-:W-:Y:S01]  /*2e70*/  HMMA.16816.F32.BF16 R84, R12, R90, R84 ;  /* 0x0000005a0c54723c */ /* 0x000fe20000041854 */
[-C--:B------:R-:W-:Y:S01]  /*2e80*/  FMUL.FTZ R88, R93, R7.reuse ;  /* 0x000000075d587220 */ /* 0x080fe20000410000 */
[-C--:B------:R-:W-:Y:S01]  /*2e90*/  FMUL.FTZ R93, R95, R7.reuse ;  /* 0x000000075f5d7220 */ /* 0x080fe20000410000 */
[-C--:B------:R-:W-:Y:S01]  /*2ea0*/  FMUL.FTZ R108, R108, R7.reuse ;  /* 0x000000076c6c7220 */ /* 0x080fe20000410000 */
[----:B------:R-:W-:-:S04]  /*2eb0*/  FMUL.FTZ R110, R110, R7 ;  /* 0x000000076e6e7220 */ /* 0x000fc80000410000 */
[----:B------:R-:W-:Y:S01]  /*2ec0*/  HMMA.16816.F32.BF16 R56, R12, R16, R56 ;  /* 0x000000100c38723c */ /* 0x000fe20000041838 */
[----:B------:R-:W-:Y:S02]  /*2ed0*/  VIADD R35, R37, 0x10 ;  /* 0x0000001025237836 */ /* 0x000fe40000000000 */
[-C--:B------:R-:W-:Y:S01]  /*2ee0*/  FMUL.FTZ R109, R109, R7.reuse ;  /* 0x000000076d6d7220 */ /* 0x080fe20000410000 */
[-C--:B------:R-:W-:Y:S01]  /*2ef0*/  FMUL.FTZ R90, R105, R7.reuse ;  /* 0x00000007695a7220 */ /* 0x080fe20000410000 */
[-C--:B------:R-:W-:Y:S01]  /*2f00*/  FMUL.FTZ R95, R107, R7.reuse ;  /* 0x000000076b5f7220 */ /* 0x080fe20000410000 */
[-C--:B------:R-:W-:Y:S01]  /*2f10*/  FMUL.FTZ R111, R111, R7.reuse ;  /* 0x000000076f6f7220 */ /* 0x080fe20000410000 */
[-C--:B------:R-:W-:Y:S01]  /*2f20*/  FMUL.FTZ R92, R92, R7.reuse ;  /* 0x000000075c5c7220 */ /* 0x080fe20000410000 */
[-C--:B------:R-:W-:Y:S01]  /*2f30*/  FMUL.FTZ R80, R80, R7.reuse ;  /* 0x0000000750507220 */ /* 0x080fe20000410000 */
[----:B------:R-:W-:Y:S01]  /*2f40*/  HMMA.16816.F32.BF16 R44, R40, R22, R44 ;  /* 0x00000016282c723c */ /* 0x000fe2000004182c */
[----:B------:R-:W-:Y:S01]  /*2f50*/  MUFU.TANH R90, R90 ;  /* 0x0000005a005a7308 */ /* 0x000fe20000002400 */
[-C--:B------:R-:W-:Y:S01]  /*2f60*/  FMUL.FTZ R82, R82, R7.reuse ;  /* 0x0000000752527220 */ /* 0x080fe20000410000 */
[----:B------:R-:W-:Y:S01]  /*2f70*/  FSEL R115, R115, -INF , !P2 ;  /* 0xff80000073737808 */ /* 0x000fe20005000000 */
[-C--:B------:R-:W-:Y:S01]  /*2f80*/  FMUL.FTZ R70, R70, R7.reuse ;  /* 0x0000000746467220 */ /* 0x080fe20000410000 */
[-C--:B------:R-:W-:Y:S01]  /*2f90*/  FMUL.FTZ R73, R73, R7.reuse ;  /* 0x0000000749497220 */ /* 0x080fe20000410000 */
[-C--:B------:R-:W-:Y:S01]  /*2fa0*/  FMUL.FTZ R75, R75, R7.reuse ;  /* 0x000000074b4b7220 */ /* 0x080fe20000410000 */
[-C--:B------:R-:W-:Y:S01]  /*2fb0*/  FMUL.FTZ R81, R81, R7.reuse ;  /* 0x0000000751517220 */ /* 0x080fe20000410000 */
[----:B---3--:R-:W-:Y:S01]  /*2fc0*/  HMMA.16816.F32.BF16 R48, R24, R28, R48 ;  /* 0x0000001c1830723c */ /* 0x008fe20000041830 */
[----:B------:R-:W2:Y:S01]  /*2fd0*/  MUFU.TANH R95, R95 ;  /* 0x0000005f005f7308 */ /* 0x000ea20000002400 */
[-C--:B------:R-:W-:Y:S01]  /*2fe0*/  FMUL.FTZ R84, R84, R7.reuse ;  /* 0x0000000754547220 */ /* 0x080fe20000410000 */
[-C--:B------:R-:W-:Y:S01]  /*2ff0*/  FMUL.FTZ R86, R86, R7.reuse ;  /* 0x0000000756567220 */ /* 0x080fe20000410000 */
[-C--:B------:R-:W-:Y:S01]  /*3000*/  FMUL.FTZ R85, R85, R7.reuse ;  /* 0x0000000755557220 */ /* 0x080fe20000410000 */
[-C--:B------:R-:W-:Y:S01]  /*3010*/  FMUL.FTZ R87, R87, R7.reuse ;  /* 0x0000000757577220 */ /* 0x080fe20000410000 */
[----:B------:R-:W-:Y:S01]  /*3020*/  VIADD R17, R37, 0x11 ;  /* 0x0000001125117836 */ /* 0x000fe20000000000 */
[----:B------:R-:W-:Y:S01]  /*3030*/  ISETP.GE.AND P0, PT, R35, R112, PT ;  /* 0x000000702300720c */ /* 0x000fe20003f06270 */
[----:B------:R-:W-:Y:S01]  /*3040*/  FMUL.FTZ R83, R83, R7 ;  /* 0x0000000753537220 */ /* 0x000fe20000410000 */
[----:B------:R-:W-:Y:S01]  /*3050*/  MUFU.TANH R84, R84 ;  /* 0x0000005400547308 */ /* 0x000fe20000002400 */
[----:B------:R-:W-:-:S02]  /*3060*/  VIADD R35, R37, 0x21 ;  /* 0x0000002125237836 */ /* 0x000fc40000000000 */
[-C--:B------:R-:W-:Y:S01]  /*3070*/  FMUL.FTZ R89, R94, R7.reuse ;  /* 0x000000075e597220 */ /* 0x080fe20000410000 */
[-C--:B------:R-:W-:Y:S01]  /*3080*/  FMUL.FTZ R68, R68, R7.reuse ;  /* 0x0000000744447220 */ /* 0x080fe20000410000 */
[-C--:B------:R-:W-:Y:S01]  /*3090*/  FMUL.FTZ R76, R76, R7.reuse ;  /* 0x000000074c4c7220 */ /* 0x080fe20000410000 */
[-C--:B------:R-:W-:Y:S01]  /*30a0*/  FMUL.FTZ R78, R78, R7.reuse ;  /* 0x000000074e4e7220 */ /* 0x080fe20000410000 */
[----:B------:R-:W-:Y:S01]  /*30b0*/  HMMA.16816.F32.BF16 R52, R12, R18, R52 ;  /* 0x000000120c34723c */ /* 0x000fe20000041834 */
[-C--:B------:R-:W-:Y:S01]  /*30c0*/  FMUL.FTZ R69, R69, R7.reuse ;  /* 0x0000000745457220 */ /* 0x080fe20000410000 */
[----:B------:R-:W-:Y:S01]  /*30d0*/  MUFU.TANH R86, R86 ;  /* 0x0000005600567308 */ /* 0x000fe20000002400 */
[-C--:B------:R-:W-:Y:S01]  /*30e0*/  ISETP.GE.AND P6, PT, R17, R112.reuse, PT ;  /* 0x000000701100720c */ /* 0x080fe20003fc6270 */
[-C--:B------:R-:W-:Y:S01]  /*30f0*/  FMUL.FTZ R71, R71, R7.reuse ;  /* 0x0000000747477220 */ /* 0x080fe20000410000 */
[-C--:B------:R-:W-:Y:S01]  /*3100*/  FMUL.FTZ R77, R77, R7.reuse ;  /* 0x000000074d4d7220 */ /* 0x080fe20000410000 */
[-C--:B------:R-:W-:Y:S01]  /*3110*/  FMUL.FTZ R79, R79, R7.reuse ;  /* 0x000000074f4f7220 */ /* 0x080fe20000410000 */
[-C--:B------:R-:W-:Y:S01]  /*3120*/  FMUL.FTZ R64, R64, R7.reuse ;  /* 0x0000000740407220 */ /* 0x080fe20000410000 */
[-C--:B------:R-:W-:Y:S01]  /*3130*/  FMUL.FTZ R66, R66, R7.reuse ;  /* 0x0000000742427220 */ /* 0x080fe20000410000 */
[-C--:B------:R-:W-:Y:S01]  /*3140*/  FMUL.FTZ R72, R72, R7.reuse ;  /* 0x0000000748487220 */ /* 0x080fe20000410000 */
[----:B------:R-:W-:Y:S01]  /*3150*/  MUFU.TANH R108, R108 ;  /* 0x0000006c006c7308 */ /* 0x000fe20000002400 */
[----:B------:R-:W-:Y:S01]  /*3160*/  HMMA.16816.F32.BF16 R44, R24, R30, R44 ;  /* 0x0000001e182c723c */ /* 0x000fe2000004182c */
[----:B------:R-:W-:Y:S01]  /*3170*/  FSEL R17, R117, -INF , !P2 ;  /* 0xff80000075117808 */ /* 0x000fe20005000000 */
[-C--:B------:R-:W-:Y:S01]  /*3180*/  FMUL.FTZ R74, R74, R7.reuse ;  /* 0x000000074a4a7220 */ /* 0x080fe20000410000 */
[-C--:B------:R-:W-:Y:S01]  /*3190*/  FMUL.FTZ R65, R65, R7.reuse ;  /* 0x0000000741417220 */ /* 0x080fe20000410000 */
[-C--:B------:R-:W-:Y:S01]  /*31a0*/  FMUL.FTZ R67, R67, R7.reuse ;  /* 0x0000000743437220 */ /* 0x080fe20000410000 */
[-C--:B------:R-:W-:Y:S01]  /*31b0*/  FMUL.FTZ R60, R60, R7.reuse ;  /* 0x000000073c3c7220 */ /* 0x080fe20000410000 */
[----:B------:R-:W-:Y:S01]  /*31c0*/  FMUL.FTZ R62, R62, R7 ;  /* 0x000000073e3e7220 */ /* 0x000fe20000410000 */
[----:B------:R-:W3:Y:S01]  /*31d0*/  MUFU.TANH R110, R110 ;  /* 0x0000006e006e7308 */ /* 0x000ee20000002400 */
[----:B-1----:R-:W-:Y:S01]  /*31e0*/  HMMA.16816.F32.BF16 R48, R12, R8, R48 ;  /* 0x000000080c30723c */ /* 0x002fe20000041830 */
[----:B------:R-:W-:Y:S01]  /*31f0*/  ISETP.GE.AND P2, PT, R35, R112, PT ;  /* 0x000000702300720c */ /* 0x000fe20003f46270 */
[----:B------:R-:W-:-:S02]  /*3200*/  VIADD R9, R37, 0x40 ;  /* 0x0000004025097836 */ /* 0x000fc40000000000 */
[-C--:B------:R-:W-:Y:S01]  /*3210*/  FMUL.FTZ R61, R61, R7.reuse ;  /* 0x000000073d3d7220 */ /* 0x080fe20000410000 */
[----:B------:R-:W-:Y:S02]  /*3220*/  VIADD R35, R37, 0x28 ;  /* 0x0000002825237836 */ /* 0x000fe40000000000 */
[-C--:B------:R-:W-:Y:S01]  /*3230*/  FMUL.FTZ R63, R63, R7.reuse ;  /* 0x000000073f3f7220 */ /* 0x080fe20000410000 */
[----:B------:R-:W-:Y:S01]  /*3240*/  LOP3.LUT R33, R114, 0x100, RZ, 0xc0, !PT ;  /* 0x0000010072217812 */ /* 0x000fe200078ec0ff */
[----:B------:R-:W-:Y:S01]  /*3250*/  MUFU.TANH R109, R109 ;  /* 0x0000006d006d7308 */ /* 0x000fe20000002400 */
[----:B------:R-:W-:Y:S01]  /*3260*/  FMUL.FTZ R16, R56, R7 ;  /* 0x0000000738107220 */ /* 0x000fe20000410000 */
[----:B--2---:R-:W-:Y:S01]  /*3270*/  FSEL R196, R95, -INF , !P2 ;  /* 0xff8000005fc47808 */ /* 0x004fe20005000000 */
[----:B------:R-:W-:-:S05]  /*3280*/  DEPBAR.LE SB0, 0x0 ;  /* 0x000080000000791a */ /* 0x000fca0000000000 */
[----:B------:R-:W1:Y:S01]  /*3290*/  MUFU.TANH R111, R111 ;  /* 0x0000006f006f7308 */ /* 0x000e620000002400 */
[----:B------:R-:W-:-:S07]  /*32a0*/  FSEL R194, R90, -INF , !P2 ;  /* 0xff8000005ac27808 */ /* 0x000fce0005000000 */
[----:B------:R-:W-:Y:S01]  /*32b0*/  MUFU.TANH R85, R85 ;  /* 0x0000005500557308 */ /* 0x000fe20000002400 */
[----:B------:R-:W-:-:S07]  /*32c0*/  FSEL R56, R116, -INF , !P1 ;  /* 0xff80000074387808 */ /* 0x000fce0004800000 */
[----:B------:R-:W2:Y:S01]  /*32d0*/  MUFU.TANH R87, R87 ;  /* 0x0000005700577308 */ /* 0x000ea20000002400 */
[----:B------:R-:W-:Y:S01]  /*32e0*/  ISETP.GE.AND P2, PT, R9, R112, PT ;  /* 0x000000700900720c */ /* 0x000fe20003f46270 */
[----:B------:R-:W-:-:S06]  /*32f0*/  VIADD R9, R37, 0x41 ;  /* 0x0000004125097836 */ /* 0x000fcc0000000000 */
[----:B------:R-:W4:Y:S01]  /*3300*/  MUFU.TANH R92, R92 ;  /* 0x0000005c005c7308 */ /* 0x000f220000002400 */
[-C--:B------:R-:W-:Y:S01]  /*3310*/  FMUL.FTZ R94, R104, R7.reuse ;  /* 0x00000007685e7220 */ /* 0x080fe20000410000 */
[----:B------:R-:W-:-:S06]  /*3320*/  FMUL.FTZ R91, R106, R7 ;  /* 0x000000076a5b7220 */ /* 0x000fcc0000410000 */
[----:B------:R-:W5:Y:S01]  /*3330*/  MUFU.TANH R89, R89 ;  /* 0x0000005900597308 */ /* 0x000f620000002400 */
[----:B---3--:R-:W-:-:S07]  /*3340*/  FSEL R38, R110, -INF , !P0 ;  /* 0xff8000006e267808 */ /* 0x008fce0004000000 */
[----:B------:R-:W-:Y:S01]  /*3350*/  MUFU.TANH R80, R80 ;  /* 0x0000005000507308 */ /* 0x000fe20000002400 */
[----:B------:R-:W-:-:S07]  /*3360*/  FSEL R18, R108, -INF , !P0 ;  /* 0xff8000006c127808 */ /* 0x000fce0004000000 */
[----:B------:R-:W-:Y:S08]  /*3370*/  MUFU.TANH R82, R82 ;  /* 0x0000005200527308 */ /* 0x000ff00000002400 */
[----:B------:R3:W-:Y:S01]  /*3380*/  MUFU.TANH R150, R70 ;  /* 0x0000004600967308 */ /* 0x0007e20000002400 */
[----:B------:R-:W-:-:S07]  /*3390*/  VIADD R29, R37, 0x30 ;  /* 0x00000030251d7836 */ /* 0x000fce0000000000 */
[----:B------:R-:W-:Y:S08]  /*33a0*/  MUFU.TANH R144, R73 ;  /* 0x0000004900907308 */ /* 0x000ff00000002400 */
[----:B------:R-:W5:Y:S01]  /*33b0*/  MUFU.TANH R142, R75 ;  /* 0x0000004b008e7308 */ /* 0x000f620000002400 */
[----:B---3--:R-:W-:Y:S02]  /*33c0*/  FSEL R70, R119, -INF , !P1 ;  /* 0xff80000077467808 */ /* 0x008fe40004800000 */
[----:B------:R-:W-:Y:S01]  /*33d0*/  ISETP.GE.AND P1, PT, R35, R112, PT ;  /* 0x000000702300720c */ /* 0x000fe20003f26270 */
[----:B------:R-:W-:-:S04]  /*33e0*/  VIADD R35, R37, 0x29 ;  /* 0x0000002925237836 */ /* 0x000fc80000000000 */
[----:B------:R-:W-:Y:S01]  /*33f0*/  MUFU.TANH R81, R81 ;  /* 0x0000005100517308 */ /* 0x000fe20000002400 */
[----:B------:R-:W-:Y:S02]  /*3400*/  FSEL R200, R86, -INF , !P1 ;  /* 0xff80000056c87808 */ /* 0x000fe40004800000 */
[----:B------:R-:W-:Y:S02]  /*3410*/  FSEL R166, R84, -INF , !P1 ;  /* 0xff80000054a67808 */ /* 0x000fe40004800000 */
[----:B------:R-:W-:-:S03]  /*3420*/  ISETP.GE.AND P1, PT, R9, R112, PT ;  /* 0x000000700900720c */ /* 0x000fc60003f26270 */
[----:B------:R-:W3:Y:S01]  /*3430*/  MUFU.TANH R83, R83 ;  /* 0x0000005300537308 */ /* 0x000ee20000002400 */
[----:B------:R-:W-:Y:S01]  /*3440*/  ISETP.GE.AND P0, PT, R35, R112, PT ;  /* 0x000000702300720c */ /* 0x000fe20003f06270 */
[----:B------:R-:W-:-:S06]  /*3450*/  VIADD R9, R37, 0x48 ;  /* 0x0000004825097836 */ /* 0x000fcc0000000000 */
[----:B------:R-:W-:Y:S01]  /*3460*/  MUFU.TANH R88, R88 ;  /* 0x0000005800587308 */ /* 0x000fe20000002400 */
[----:B-1----:R-:W-:-:S07]  /*3470*/  FSEL R28, R111, -INF , !P6 ;  /* 0xff8000006f1c7808 */ /* 0x002fce0007000000 */
[----:B------:R-:W1:Y:S01]  /*3480*/  MUFU.TANH R93, R93 ;  /* 0x0000005d005d7308 */ /* 0x000e620000002400 */
[----:B--2---:R-:W-:Y:S02]  /*3490*/  FSEL R198, R87, -INF , !P0 ;  /* 0xff80000057c67808 */ /* 0x004fe40004000000 */
[----:B------:R-:W-:-:S05]  /*34a0*/  FSEL R202, R85, -INF , !P0 ;  /* 0xff80000055ca7808 */ /* 0x000fca0004000000 */
[----:B------:R5:W2:Y:S01]  /*34b0*/  MUFU.TANH R148, R68 ;  /* 0x0000004400947308 */ /* 0x000aa20000002400 */
[----:B------:R-:W-:Y:S01]  /*34c0*/  ISETP.GE.AND P0, PT, R9, R112, PT ;  /* 0x000000700900720c */ /* 0x000fe20003f06270 */
[C---:B------:R-:W-:Y:S01]  /*34d0*/  VIADD R9, R37.reuse, 0x49 ;  /* 0x0000004925097836 */ /* 0x040fe20000000000 */
[----:B------:R-:W-:Y:S01]  /*34e0*/  HMMA.16816.F32.BF16 R44, R12, R10, R44 ;  /* 0x0000000a0c2c723c */ /* 0x000fe2000004182c */
[----:B------:R-:W-:-:S04]  /*34f0*/  VIADD R11, R37, 0x60 ;  /* 0x00000060250b7836 */ /* 0x000fc80000000000 */
[----:B------:R-:W-:Y:S01]  /*3500*/  MUFU.TANH R76, R76 ;  /* 0x0000004c004c7308 */ /* 0x000fe20000002400 */
[----:B----4-:R-:W-:-:S07]  /*3510*/  FSEL R20, R92, -INF , !P5 ;  /* 0xff8000005c147808 */ /* 0x010fce0006800000 */
[----:B------:R-:W-:Y:S08]  /*3520*/  MUFU.TANH R78, R78 ;  /* 0x0000004e004e7308 */ /* 0x000ff00000002400 */
[----:B------:R4:W-:Y:S01]  /*3530*/  MUFU.TANH R21, R16 ;  /* 0x0000001000157308 */ /* 0x0009e20000002400 */
[----:B-----5:R-:W-:-:S07]  /*3540*/  FSEL R68, R89, -INF , !P5 ;  /* 0xff80000059447808 */ /* 0x020fce0006800000 */
[----:B------:R-:W-:Y:S01]  /*3550*/  MUFU.TANH R94, R94 ;  /* 0x0000005e005e7308 */ /* 0x000fe20000002400 */
[----:B------:R-:W-:-:S07]  /*3560*/  FSEL R142, R142, -INF , !P1 ;  /* 0xff8000008e8e7808 */ /* 0x000fce0004800000 */
[----:B------:R-:W5:Y:S01]  /*3570*/  MUFU.TANH R91, R91 ;  /* 0x0000005b005b7308 */ /* 0x000f620000002400 */
[----:B----4-:R-:W-:Y:S02]  /*3580*/  FSEL R16, R109, -INF , !P6 ;  /* 0xff8000006d107808 */ /* 0x010fe40007000000 */
[----:B------:R-:W-:Y:S01]  /*3590*/  ISETP.GE.AND P6, PT, R29, R112, PT ;  /* 0x000000701d00720c */ /* 0x000fe20003fc6270 */
[----:B------:R-:W-:-:S04]  /*35a0*/  VIADD R29, R37, 0x31 ;  /* 0x00000031251d7836 */ /* 0x000fc80000000000 */
[----:B------:R-:W-:Y:S01]  /*35b0*/  MUFU.TANH R140, R69 ;  /* 0x00000045008c7308 */ /* 0x000fe20000002400 */
[----:B------:R-:W-:Y:S02]  /*35c0*/  FSEL R164, R82, -INF , !P6 ;  /* 0xff80000052a47808 */ /* 0x000fe40007000000 */
[----:B------:R-:W-:-:S05]  /*35d0*/  FSEL R160, R80, -INF , !P6 ;  /* 0xff80000050a07808 */ /* 0x000fca0007000000 */
[----:B------:R-:W4:Y:S01]  /*35e0*/  MUFU.TANH R146, R71 ;  /* 0x0000004700927308 */ /* 0x000f220000002400 */
[-C--:B------:R-:W-:Y:S01]  /*35f0*/  ISETP.GE.AND P5, PT, R29, R112.reuse, PT ;  /* 0x000000701d00720c */ /* 0x080fe20003fa6270 */
[----:B------:R-:W-:Y:S01]  /*3600*/  VIADD R23, R37, 0x38 ;  /* 0x0000003825177836 */ /* 0x000fe20000000000 */
[----:B------:R-:W-:Y:S02]  /*3610*/  ISETP.GE.AND P6, PT, R9, R112, PT ;  /* 0x000000700900720c */ /* 0x000fe40003fc6270 */
[----:B------:R-:W-:-:S03]  /*3620*/  FSEL R144, R144, -INF , !P1 ;  /* 0xff80000090907808 */ /* 0x000fc60004800000 */
[----:B------:R-:W-:Y:S01]  /*3630*/  MUFU.TANH R77, R77 ;  /* 0x0000004d004d7308 */ /* 0x000fe20000002400 */
[----:B------:R-:W-:Y:S02]  /*3640*/  IADD3 R9, PT, PT, R37, 0x50, RZ ;  /* 0x0000005025097810 */ /* 0x000fe40007ffe0ff */
[----:B------:R-:W-:Y:S01]  /*3650*/  ISETP.GE.AND P1, PT, R11, R112, PT ;  /* 0x000000700b00720c */ /* 0x000fe20003f26270 */
[----:B------:R-:W-:-:S04]  /*3660*/  VIADD R11, R37, 0x61 ;  /* 0x00000061250b7836 */ /* 0x000fc80000000000 */
[----:B------:R-:W4:Y:S01]  /*3670*/  MUFU.TANH R154, R79 ;  /* 0x0000004f009a7308 */ /* 0x000f220000002400 */
[-C--:B------:R-:W-:Y:S01]  /*3680*/  FMUL.FTZ R57, R57, R7.reuse ;  /* 0x0000000739397220 */ /* 0x080fe20000410000 */
[----:B------:R-:W-:Y:S01]  /*3690*/  FMUL.FTZ R59, R59, R7 ;  /* 0x000000073b3b7220 */ /* 0x000fe20000410000 */
[----:B---3--:R-:W-:-:S05]  /*36a0*/  FSEL R162, R83, -INF , !P5 ;  /* 0xff80000053a27808 */ /* 0x008fca0006800000 */
[----:B------:R-:W-:Y:S01]  /*36b0*/  MUFU.TANH R134, R64 ;  /* 0x0000004000867308 */ /* 0x000fe20000002400 */
[----:B------:R-:W-:Y:S02]  /*36c0*/  FSEL R158, R81, -INF , !P5 ;  /* 0xff800000519e7808 */ /* 0x000fe40006800000 */
[----:B-1----:R-:W-:-:S05]  /*36d0*/  FSEL R22, R93, -INF , !P4 ;  /* 0xff8000005d167808 */ /* 0x002fca0006000000 */
[----:B------:R-:W1:Y:S01]  /*36e0*/  MUFU.TANH R136, R66 ;  /* 0x0000004200887308 */ /* 0x000e620000002400 */
[----:B------:R-:W-:Y:S02]  /*36f0*/  FSEL R88, R88, -INF , !P4 ;  /* 0xff80000058587808 */ /* 0x000fe40006000000 */
[-C--:B------:R-:W-:Y:S01]  /*3700*/  ISETP.GE.AND P5, PT, R9, R112.reuse, PT ;  /* 0x000000700900720c */ /* 0x080fe20003fa6270 */
[----:B------:R-:W-:Y:S01]  /*3710*/  VIADD R9, R37, 0x51 ;  /* 0x0000005125097836 */ /* 0x000fe20000000000 */
[----:B------:R-:W-:-:S03]  /*3720*/  ISETP.GE.AND P4, PT, R23, R112, PT ;  /* 0x000000701700720c */ /* 0x000fc60003f86270 */
[----:B------:R-:W-:Y:S01]  /*3730*/  MUFU.TANH R138, R72 ;  /* 0x00000048008a7308 */ /* 0x000fe20000002400 */
[----:B------:R-:W-:Y:S01]  /*3740*/  FSEL R150, R150, -INF , !P0 ;  /* 0xff80000096967808 */ /* 0x000fe20004000000 */
[----:B------:R-:W-:Y:S01]  /*3750*/  VIADD R29, R37, 0x39 ;  /* 0x00000039251d7836 */ /* 0x000fe20000000000 */
[----:B--2---:R-:W-:Y:S02]  /*3760*/  FSEL R148, R148, -INF , !P0 ;  /* 0xff80000094947808 */ /* 0x004fe40004000000 */
[----:B------:R-:W-:-:S03]  /*3770*/  ISETP.GE.AND P0, PT, R11, R112, PT ;  /* 0x000000700b00720c */ /* 0x000fc60003f06270 */
[----:B------:R-:W2:Y:S01]  /*3780*/  MUFU.TANH R152, R74 ;  /* 0x0000004a00987308 */ /* 0x000ea20000002400 */
[----:B------:R-:W-:Y:S01]  /*3790*/  VIADD R11, R37, 0x68 ;  /* 0x00000068250b7836 */ /* 0x000fe20000000000 */
[----:B-----5:R-:W-:-:S06]  /*37a0*/  FSEL R192, R91, -INF , !P3 ;  /* 0xff8000005bc07808 */ /* 0x020fcc0005800000 */
[----:B------:R-:W-:Y:S01]  /*37b0*/  MUFU.TANH R130, R65 ;  /* 0x0000004100827308 */ /* 0x000fe20000002400 */
[----:B------:R-:W-:-:S07]  /*37c0*/  FSEL R32, R94, -INF , !P3 ;  /* 0xff8000005e207808 */ /* 0x000fce0005800000 */
[----:B------:R-:W3:Y:S01]  /*37d0*/  MUFU.TANH R132, R67 ;  /* 0x0000004300847308 */ /* 0x000ee20000002400 */
[----:B------:R-:W-:Y:S02]  /*37e0*/  ISETP.GE.AND P3, PT, R29, R112, PT ;  /* 0x000000701d00720c */ /* 0x000fe40003f66270 */
[----:B----4-:R-:W-:-:S05]  /*37f0*/  FSEL R146, R146, -INF , !P6 ;  /* 0xff80000092927808 */ /* 0x010fca0007000000 */
[----:B------:R-:W-:Y:S01]  /*3800*/  MUFU.TANH R19, R57 ;  /* 0x0000003900137308 */ /* 0x000fe20000002400 */
[----:B------:R-:W-:Y:S02]  /*3810*/  FSEL R140, R140, -INF , !P6 ;  /* 0xff8000008c8c7808 */ /* 0x000fe40007000000 */
[----:B------:R-:W-:-:S05]  /*3820*/  ISETP.GE.AND P6, PT, R11, R112, PT ;  /* 0x000000700b00720c */ /* 0x000fca0003fc6270 */
[----:B------:R-:W4:Y:S01]  /*3830*/  MUFU.TANH R122, R59 ;  /* 0x0000003b007a7308 */ /* 0x000f220000002400 */
[----:B------:R-:W-:Y:S02]  /*3840*/  VIADD R11, R37, 0x69 ;  /* 0x00000069250b7836 */ /* 0x000fe40000000000 */
[----:B------:R-:W-:-:S05]  /*3850*/  FMUL.FTZ R58, R58, R7 ;  /* 0x000000073a3a7220 */ /* 0x000fca0000410000 */
[----:B------:R5:W-:Y:S01]  /*3860*/  MUFU.TANH R126, R60 ;  /* 0x0000003c007e7308 */ /* 0x000be20000002400 */
[----:B------:R-:W-:-:S07]  /*3870*/  FSEL R154, R154, -INF , !P3 ;  /* 0xff8000009a9a7808 */ /* 0x000fce0005800000 */
[----:B------:R1:W4:Y:S01]  /*3880*/  MUFU.TANH R128, R62 ;  /* 0x0000003e00807308 */ /* 0x0003220000002400 */
[----:B------:R-:W-:Y:S01]  /*3890*/  FSEL R156, R77, -INF , !P3 ;  /* 0xff8000004d9c7808 */ /* 0x000fe20005800000 */
[-C--:B------:R-:W-:Y:S01]  /*38a0*/  FMUL.FTZ R48, R48, R7.reuse ;  /* 0x0000000730307220 */ /* 0x080fe20000410000 */
[----:B-----5:R-:W-:Y:S02]  /*38b0*/  FSEL R60, R78, -INF , !P4 ;  /* 0xff8000004e3c7808 */ /* 0x020fe40006000000 */
[----:B-1----:R-:W-:Y:S02]  /*38c0*/  FSEL R62, R76, -INF , !P4 ;  /* 0xff8000004c3e7808 */ /* 0x002fe40006000000 */
[----:B------:R-:W-:Y:S01]  /*38d0*/  ISETP.GE.AND P4, PT, R9, R112, PT ;  /* 0x000000700900720c */ /* 0x000fe20003f86270 */
[----:B------:R-:W-:Y:S02]  /*38e0*/  VIADD R9, R37, 0x58 ;  /* 0x0000005825097836 */ /* 0x000fe40000000000 */
[-C--:B------:R-:W-:Y:S01]  /*38f0*/  FMUL.FTZ R10, R44, R7.reuse ;  /* 0x000000072c0a7220 */ /* 0x080fe20000410000 */
[----:B------:R-:W-:Y:S01]  /*3900*/  FSEL R136, R136, -INF , !P5 ;  /* 0xff80000088887808 */ /* 0x000fe20006800000 */
[----:B------:R-:W-:Y:S01]  /*3910*/  FMUL.FTZ R45, R45, R7 ;  /* 0x000000072d2d7220 */ /* 0x000fe20000410000 */
[----:B------:R-:W-:-:S02]  /*3920*/  FSEL R134, R134, -INF , !P5 ;  /* 0xff80000086867808 */ /* 0x000fc40006800000 */
[-C--:B------:R-:W-:Y:S01]  /*3930*/  ISETP.GE.AND P3, PT, R9, R112.reuse, PT ;  /* 0x000000700900720c */ /* 0x080fe20003f66270 */
[----:B------:R-:W-:Y:S01]  /*3940*/  VIADD R9, R37, 0x59 ;  /* 0x0000005925097836 */ /* 0x000fe20000000000 */
[----:B------:R-:W-:Y:S01]  /*3950*/  MUFU.TANH R124, R61 ;  /* 0x0000003d007c7308 */ /* 0x000fe20000002400 */
[----:B------:R-:W-:Y:S01]  /*3960*/  ISETP.GE.AND P5, PT, R11, R112, PT ;  /* 0x000000700b00720c */ /* 0x000fe20003fa6270 */
[-C--:B------:R-:W-:Y:S01]  /*3970*/  FMUL.FTZ R52, R52, R7.reuse ;  /* 0x0000000734347220 */ /* 0x080fe20000410000 */
[-C--:B------:R-:W-:Y:S01]  /*3980*/  FMUL.FTZ R53, R53, R7.reuse ;  /* 0x0000000735357220 */ /* 0x080fe20000410000 */
[-C--:B------:R-:W-:Y:S01]  /*3990*/  FMUL.FTZ R54, R54, R7.reuse ;  /* 0x0000000736367220 */ /* 0x080fe20000410000 */
[-C--:B------:R-:W-:Y:S01]  /*39a0*/  FMUL.FTZ R55, R55, R7.reuse ;  /* 0x0000000737377220 */ /* 0x080fe20000410000 */
[-C--:B------:R-:W-:Y:S01]  /*39b0*/  FMUL.FTZ R50, R50, R7.reuse ;  /* 0x0000000732327220 */ /* 0x080fe20000410000 */
[-C--:B------:R-:W-:Y:S01]  /*39c0*/  FMUL.FTZ R49, R49, R7.reuse ;  /* 0x0000000731317220 */ /* 0x080fe20000410000 */
[----:B------:R-:W1:Y:S01]  /*39d0*/  MUFU.TANH R125, R63 ;  /* 0x0000003f007d7308 */ /* 0x000e620000002400 */
[----:B------:R-:W-:Y:S01]  /*39e0*/  FMUL.FTZ R51, R51, R7 ;  /* 0x0000000733337220 */ /* 0x000fe20000410000 */
[----:B------:R-:W-:-:S02]  /*39f0*/  VIADD R11, R37, 0x70 ;  /* 0x00000070250b7836 */ /* 0x000fc40000000000 */
[-C--:B------:R-:W-:Y:S01]  /*3a00*/  FMUL.FTZ R46, R46, R7.reuse ;  /* 0x000000072e2e7220 */ /* 0x080fe20000410000 */
[----:B------:R-:W-:Y:S01]  /*3a10*/  FMUL.FTZ R47, R47, R7 ;  /* 0x000000072f2f7220 */ /* 0x000fe20000410000 */
[----:B--2---:R-:W-:Y:S02]  /*3a20*/  FSEL R152, R152, -INF , !P2 ;  /* 0xff80000098987808 */ /* 0x004fe40005000000 */
[----:B------:R-:W2:Y:S01]  /*3a30*/  MUFU.TANH R123, R58 ;  /* 0x0000003a007b7308 */ /* 0x000ea20000002400 */
[----:B------:R-:W-:Y:S02]  /*3a40*/  FSEL R138, R138, -INF , !P2 ;  /* 0xff8000008a8a7808 */ /* 0x000fe40005000000 */
[-C--:B------:R-:W-:Y:S02]  /*3a50*/  ISETP.GE.AND P2, PT, R9, R112.reuse, PT ;  /* 0x000000700900720c */ /* 0x080fe40003f46270 */
[----:B---3--:R-:W-:Y:S02]  /*3a60*/  FSEL R132, R132, -INF , !P4 ;  /* 0xff80000084847808 */ /* 0x008fe40006000000 */
[----:B------:R-:W-:Y:S01]  /*3a70*/  FSEL R130, R130, -INF , !P4 ;  /* 0xff80000082827808 */ /* 0x000fe20006000000 */
[----:B------:R-:W-:Y:S01]  /*3a80*/  MUFU.TANH R23, R52 ;  /* 0x0000003400177308 */ /* 0x000fe20000002400 */
[----:B------:R-:W-:Y:S01]  /*3a90*/  ISETP.GE.AND P4, PT, R11, R112, PT ;  /* 0x000000700b00720c */ /* 0x000fe20003f86270 */
[----:B------:R-:W-:Y:S01]  /*3aa0*/  VIADD R11, R37, 0x71 ;  /* 0x00000071250b7836 */ /* 0x000fe20000000000 */
[----:B----4-:R-:W-:-:S05]  /*3ab0*/  FSEL R122, R122, -INF , !P0 ;  /* 0xff8000007a7a7808 */ /* 0x010fca0004000000 */
[----:B------:R-:W-:Y:S01]  /*3ac0*/  MUFU.TANH R8, R53 ;  /* 0x0000003500087308 */ /* 0x000fe20000002400 */
[----:B------:R-:W-:-:S07]  /*3ad0*/  FSEL R128, R128, -INF , !P3 ;  /* 0xff80000080807808 */ /* 0x000fce0005800000 */
[----:B------:R-:W3:Y:S01]  /*3ae0*/  MUFU.TANH R119, R54 ;  /* 0x0000003600777308 */ /* 0x000ee20000002400 */
[----:B------:R-:W-:-:S07]  /*3af0*/  FSEL R126, R126, -INF , !P3 ;  /* 0xff8000007e7e7808 */ /* 0x000fce0005800000 */
[----:B------:R-:W4:Y:S01]  /*3b00*/  MUFU.TANH R66, R55 ;  /* 0x0000003700427308 */ /* 0x000f220000002400 */
[----:B------:R-:W-:-:S07]  /*3b10*/  ISETP.GE.AND P3, PT, R11, R112, PT ;  /* 0x000000700b00720c */ /* 0x000fce0003f66270 */
[----:B------:R-:W-:Y:S08]  /*3b20*/  MUFU.TANH R48, R48 ;  /* 0x0000003000307308 */ /* 0x000ff00000002400 */
[----:B------:R-:W5:Y:S08]  /*3b30*/  MUFU.TANH R117, R50 ;  /* 0x0000003200757308 */ /* 0x000f700000002400 */
[----:B------:R-:W-:Y:S08]  /*3b40*/  MUFU.TANH R9, R49 ;  /* 0x0000003100097308 */ /* 0x000ff00000002400 */
[----:B------:R1:W5:Y:S08]  /*3b50*/  MUFU.TANH R64, R51 ;  /* 0x0000003300407308 */ /* 0x0003700000002400 */
[----:B------:R-:W-:Y:S08]  /*3b60*/  MUFU.TANH R10, R10 ;  /* 0x0000000a000a7308 */ /* 0x000ff00000002400 */
[----:B------:R-:W5:Y:S01]  /*3b70*/  MUFU.TANH R67, R46 ;  /* 0x0000002e00437308 */ /* 0x000f620000002400 */
[----:B-1----:R-:W-:-:S02]  /*3b80*/  FSEL R51, R19, -INF , !P0 ;  /* 0xff80000013337808 */ /* 0x002fc40004000000 */
[----:B------:R-:W-:-:S05]  /*3b90*/  ISETP.NE.AND P0, PT, R6, 0x1, PT ;  /* 0x000000010600780c */ /* 0x000fca0003f05270 */
[----:B------:R-:W-:Y:S08]  /*3ba0*/  MUFU.TANH R45, R45 ;  /* 0x0000002d002d7308 */ /* 0x000ff00000002400 */
[----:B------:R1:W1:Y:S01]  /*3bb0*/  MUFU.TANH R65, R47 ;  /* 0x0000002f00417308 */ /* 0x0002620000002400 */
[C---:B------:R-:W-:Y:S02]  /*3bc0*/  VIADD R11, R37.reuse, 0x78 ;  /* 0x00000078250b7836 */ /* 0x040fe40000000000 */
[----:B------:R-:W-:Y:S01]  /*3bd0*/  VIADD R37, R37, 0x79 ;  /* 0x0000007925257836 */ /* 0x000fe20000000000 */
[----:B------:R-:W-:-:S02]  /*3be0*/  FSEL R125, R125, -INF , !P2 ;  /* 0xff8000007d7d7808 */ /* 0x000fc40005000000 */
[----:B------:R-:W-:Y:S02]  /*3bf0*/  FSEL R124, R124, -INF , !P2 ;  /* 0xff8000007c7c7808 */ /* 0x000fe40005000000 */
[----:B--2---:R-:W-:Y:S02]  /*3c00*/  FSEL R123, R123, -INF , !P1 ;  /* 0xff8000007b7b7808 */ /* 0x004fe40004800000 */
[----:B------:R-:W-:Y:S01]  /*3c10*/  FSEL R53, R21, -INF , !P1 ;  /* 0xff80000015357808 */ /* 0x000fe20004800000 */
[----:B------:R-:W-:Y:S01]  /*3c20*/  BSSY.RECONVERGENT B1, `(.L_x_486) ;  /* 0x0000076000017945 */ /* 0x000fe20003800200 */
[----:B------:R-:W-:Y:S02]  /*3c30*/  LOP3.LUT R33, R33, 0x20, R114, 0xf8, !PT ;  /* 0x0000002021217812 */ /* 0x000fe400078ef872 */
[-C--:B------:R-:W-:Y:S02]  /*3c40*/  ISETP.GE.AND P2, PT, R11, R112.reuse, PT ;  /* 0x000000700b00720c */ /* 0x080fe40003f46270 */
[----:B------:R-:W-:-:S02]  /*3c50*/  ISETP.GE.AND P1, PT, R37, R112, PT ;  /* 0x000000702500720c */ /* 0x000fc40003f26270 */
[----:B------:R-:W-:Y:S02]  /*3c60*/  LOP3.LUT R7, R33, R0, RZ, 0xfc, !PT ;  /* 0x0000000021077212 */ /* 0x000fe400078efcff */
[----:B---3--:R-:W-:Y:S02]  /*3c70*/  FSEL R119, R119, -INF , !P6 ;  /* 0xff80000077777808 */ /* 0x008fe40007000000 */
[----:B------:R-:W-:Y:S02]  /*3c80*/  FSEL R50, R23, -INF , !P6 ;  /* 0xff80000017327808 */ /* 0x000fe40007000000 */
[----:B----4-:R-:W-:Y:S02]  /*3c90*/  FSEL R66, R66, -INF , !P5 ;  /* 0xff80000042427808 */ /* 0x010fe40006800000 */
[----:B------:R-:W-:Y:S02]  /*3ca0*/  FSEL R49, R8, -INF , !P5 ;  /* 0xff80000008317808 */ /* 0x000fe40006800000 */
[----:B-----5:R-:W-:-:S02]  /*3cb0*/  FSEL R117, R117, -INF , !P4 ;  /* 0xff80000075757808 */ /* 0x020fc40006000000 */
[----:B------:R-:W-:Y:S02]  /*3cc0*/  FSEL R48, R48, -INF , !P4 ;  /* 0xff80000030307808 */ /* 0x000fe40006000000 */
[----:B------:R-:W-:Y:S02]  /*3cd0*/  FSEL R64, R64, -INF , !P3 ;  /* 0xff80000040407808 */ /* 0x000fe40005800000 */
[----:B-1----:R-:W-:Y:S02]  /*3ce0*/  FSEL R47, R9, -INF , !P3 ;  /* 0xff800000092f7808 */ /* 0x002fe40005800000 */
        /* <DEDUP_REMOVED lines=19> */
.L_x_489:
        /* <DEDUP_REMOVED lines=60> */
.L_x_490:
[----:B------:R-:W-:Y:S05]  /*41e0*/  BSYNC.RECONVERGENT B0 ;  /* 0x0000000000007941 */ /* 0x000fea0003800200 */
.L_x_488:
[C---:B------:R-:W-:Y:S01]  /*41f0*/  IMAD.SHL.U32 R9, R172.reuse, 0x40, RZ ;  /* 0x00000040ac097824 */ /* 0x040fe200078e00ff */
[----:B------:R-:W-:Y:S02]  /*4200*/  SHF.L.U64.HI R0, R172, 0x6, R173 ;  /* 0x00000006ac007819 */ /* 0x000fe400000102ad */
        /* <DEDUP_REMOVED lines=23> */
.L_x_487:
[----:B------:R-:W-:Y:S05]  /*4380*/  BSYNC.RECONVERGENT B1 ;  /* 0x0000000000017941 */ /* 0x000fea0003800200 */
.L_x_486:
        /* <DEDUP_REMOVED lines=46> */
[----:B------:R-:W4:Y:S01]  /*4670*/  LDSM.16.MT88.4 R76, [R168+0xd000] ;  /* 0x00d00000a84c783b */ /* 0x000f220000004200 */
        /* <DEDUP_REMOVED lines=16> */
[-C--:B------:R-:W-:Y:S01]  /*4780*/  FFMA.FTZ R42, R56, R54.reuse, -R55 ;  /* 0x00000036382a7223 */ /* 0x080fe20000010837 */
[----:B------:R-:W-:Y:S01]  /*4790*/  MUFU.EX2 R26, R26 ;  /* 0x0000001a001a7308 */ /* 0x000fe20000000800 */
[-CC-:B------:R-:W-:Y:S01]  /*47a0*/  FFMA.FTZ R40, R38, R54.reuse, -R127.reuse ;  /* 0x0000003626287223 */ /* 0x180fe2000001087f */
[-C--:B------:R-:W-:Y:S01]  /*47b0*/  FFMA.FTZ R37, R28, R54.reuse, -R127 ;  /* 0x000000361c257223 */ /* 0x080fe2000001087f */
[-CC-:B------:R-:W-:Y:S01]  /*47c0*/  FFMA.FTZ R39, R18, R54.reuse, -R55.reuse ;  /* 0x0000003612277223 */ /* 0x180fe20000010837 */
[----:B------:R-:W1:Y:S01]  /*47d0*/  MUFU.EX2 R25, R25 ;  /* 0x0000001900197308 */ /* 0x000e620000000800 */
[-CC-:B------:R-:W-:Y:S01]  /*47e0*/  FFMA.FTZ R38, R16, R54.reuse, -R55.reuse ;  /* 0x0000003610267223 */ /* 0x180fe20000010837 */
[-CC-:B------:R-:W-:Y:S01]  /*47f0*/  FFMA.FTZ R35, R20, R54.reuse, -R55.reuse ;  /* 0x0000003614237223 */ /* 0x180fe20000010837 */
[-C--:B------:R-:W-:Y:S01]  /*4800*/  FFMA.FTZ R34, R88, R54.reuse, -R55 ;  /* 0x0000003658227223 */ /* 0x080fe20000010837 */
[----:B------:R-:W-:Y:S01]  /*4810*/  MUFU.EX2 R24, R24 ;  /* 0x0000001800187308 */ /* 0x000fe20000000800 */
[-CC-:B------:R-:W-:Y:S01]  /*4820*/  FFMA.FTZ R33, R22, R54.reuse, -R127.reuse ;  /* 0x0000003616217223 */ /* 0x180fe2000001087f */
[----:B------:R-:W2:Y:S01]  /*4830*/  LDSM.16.MT88.4 R16, [R116+0xd000] ;  /* 0x00d000007410783b */ /* 0x000ea20000004200 */
[-C--:B------:R-:W-:Y:S01]  /*4840*/  FFMA.FTZ R5, R200, R54.reuse, -R127 ;  /* 0x00000036c8057223 */ /* 0x080fe2000001087f */
[----:B------:R-:W3:Y:S01]  /*4850*/  MUFU.EX2 R41, R41 ;  /* 0x0000002900297308 */ /* 0x000ee20000000800 */
[-CC-:B------:R-:W-:Y:S01]  /*4860*/  FFMA.FTZ R32, R32, R54.reuse, -R55.reuse ;  /* 0x0000003620207223 */ /* 0x180fe20000010837 */
[----:B------:R-:W5:Y:S01]  /*4870*/  LDSM.16.MT88.4 R28, [R116+0x9400] ;  /* 0x00940000741c783b */ /* 0x000f620000004200 */
[-C--:B------:R-:W-:Y:S01]  /*4880*/  FFMA.FTZ R7, R202, R54.reuse, -R55 ;  /* 0x00000036ca077223 */ /* 0x080fe20000010837 */
[----:B------:R-:W-:Y:S01]  /*4890*/  MUFU.EX2 R27, R27 ;  /* 0x0000001b001b7308 */ /* 0x000fe20000000800 */
[--C-:B------:R-:W-:Y:S01]  /*48a0*/  FFMA.FTZ R4, R198, R54, -R127.reuse ;  /* 0x00000036c6047223 */ /* 0x100fe2000001087f */
[----:B-1----:R-:W-:Y:S01]  /*48b0*/  F2FP.BF16.F32.PACK_AB R69, R25, R26 ;  /* 0x0000001a1945723e */ /* 0x002fe200000010ff */
[----:B------:R-:W-:Y:S01]  /*48c0*/  LDSM.16.MT88.4 R56, [R168+0x9400] ;  /* 0x00940000a838783b */ /* 0x000fe20000004200 */
[----:B------:R-:W1:Y:S01]  /*48d0*/  MUFU.EX2 R44, R44 ;  /* 0x0000002c002c7308 */ /* 0x000e620000000800 */
[-C--:B------:R-:W-:Y:S01]  /*48e0*/  FFMA.FTZ R61, R164, R54.reuse, -R127 ;  /* 0x00000036a43d7223 */ /* 0x080fe2000001087f */
[-C--:B------:R-:W-:Y:S01]  /*48f0*/  FFMA.FTZ R63, R160, R54.reuse, -R55 ;  /* 0x00000036a03f7223 */ /* 0x080fe20000010837 */
[----:B------:R-:W-:Y:S01]  /*4900*/  LDSM.16.MT88.4 R20, [R116+0xb400] ;  /* 0x00b400007414783b */ /* 0x000fe20000004200 */
[----:B------:R-:W-:Y:S01]  /*4910*/  MUFU.EX2 R43, R43 ;  /* 0x0000002b002b7308 */ /* 0x000fe20000000800 */
[----:B------:R-:W-:Y:S01]  /*4920*/  FFMA.FTZ R162, R162, R54, -R127 ;  /* 0x00000036a2a27223 */ /* 0x000fe2000001087f */
[----:B---3--:R-:W-:Y:S01]  /*4930*/  F2FP.BF16.F32.PACK_AB R71, R41, R24 ;  /* 0x000000182947723e */ /* 0x008fe200000010ff */
[-C--:B------:R-:W-:Y:S01]  /*4940*/  FFMA.FTZ R158, R158, R54.reuse, -R55 ;  /* 0x000000369e9e7223 */ /* 0x080fe20000010837 */
[----:B------:R-:W3:Y:S01]  /*4950*/  MUFU.EX2 R42, R42 ;  /* 0x0000002a002a7308 */ /* 0x000ee20000000800 */
[-C--:B------:R-:W-:Y:S01]  /*4960*/  FFMA.FTZ R133, R142, R54.reuse, -R127 ;  /* 0x000000368e857223 */ /* 0x080fe2000001087f */
[-CC-:B------:R-:W-:Y:S01]  /*4970*/  FFMA.FTZ R135, R144, R54.reuse, -R55.reuse ;  /* 0x0000003690877223 */ /* 0x180fe20000010837 */
[-C--:B------:R-:W-:Y:S01]  /*4980*/  FFMA.FTZ R131, R140, R54.reuse, -R55 ;  /* 0x000000368c837223 */ /* 0x080fe20000010837 */
[----:B------:R-:W-:Y:S01]  /*4990*/  MUFU.EX2 R40, R40 ;  /* 0x0000002800287308 */ /* 0x000fe20000000800 */
[-CC-:B------:R-:W-:Y:S01]  /*49a0*/  FFMA.FTZ R129, R146, R54.reuse, -R127.reuse ;  /* 0x0000003692817223 */ /* 0x180fe2000001087f */
[----:B-1----:R-:W-:Y:S01]  /*49b0*/  F2FP.BF16.F32.PACK_AB R68, R44, R27 ;  /* 0x0000001b2c44723e */ /* 0x002fe200000010ff */
[-CC-:B------:R-:W-:Y:S01]  /*49c0*/  FFMA.FTZ R152, R152, R54.reuse, -R127.reuse ;  /* 0x0000003698987223 */ /* 0x180fe2000001087f */
[----:B------:R-:W1:Y:S01]  /*49d0*/  MUFU.EX2 R37, R37 ;  /* 0x0000002500257308 */ /* 0x000e620000000800 */
[-C--:B------:R-:W-:Y:S01]  /*49e0*/  FFMA.FTZ R150, R150, R54.reuse, -R127 ;  /* 0x0000003696967223 */ /* 0x080fe2000001087f */
[-C--:B------:R-:W-:Y:S01]  /*49f0*/  FFMA.FTZ R148, R148, R54.reuse, -R55 ;  /* 0x0000003694947223 */ /* 0x080fe20000010837 */
[-CC-:B------:R-:W-:Y:S01]  /*4a00*/  FFMA.FTZ R137, R132, R54.reuse, -R127.reuse ;  /* 0x0000003684897223 */ /* 0x180fe2000001087f */
[----:B------:R-:W-:Y:S01]  /*4a10*/  MUFU.EX2 R36, R36 ;  /* 0x0000002400247308 */ /* 0x000fe20000000800 */
[-C--:B------:R-:W-:Y:S01]  /*4a20*/  FFMA.FTZ R128, R128, R54.reuse, -R127 ;  /* 0x0000003680807223 */ /* 0x080fe2000001087f */
[----:B---3--:R-:W-:Y:S01]  /*4a30*/  F2FP.BF16.F32.PACK_AB R70, R42, R43 ;  /* 0x0000002b2a46723e */ /* 0x008fe200000010ff */
[-CC-:B------:R-:W-:Y:S01]  /*4a40*/  FFMA.FTZ R141, R130, R54.reuse, -R55.reuse ;  /* 0x00000036828d7223 */ /* 0x180fe20000010837 */
[----:B------:R-:W-:Y:S01]  /*4a50*/  MUFU.EX2 R39, R39 ;  /* 0x0000002700277308 */ /* 0x000fe20000000800 */
[-C--:B------:R-:W-:Y:S01]  /*4a60*/  FFMA.FTZ R139, R124, R54.reuse, -R55 ;  /* 0x000000367c8b7223 */ /* 0x080fe20000010837 */
[-CC-:B------:R-:W-:Y:S01]  /*4a70*/  FFMA.FTZ R125, R125, R54.reuse, -R127.reuse ;  /* 0x000000367d7d7223 */ /* 0x180fe2000001087f */
[----:B------:R-:W-:Y:S01]  /*4a80*/  FFMA.FTZ R136, R136, R54, -R127 ;  /* 0x0000003688887223 */ /* 0x000fe2000001087f */
[----:B------:R-:W3:Y:S01]  /*4a90*/  MUFU.EX2 R38, R38 ;  /* 0x0000002600267308 */ /* 0x000ee20000000800 */
[C---:B------:R-:W-:Y:S01]  /*4aa0*/  HMMA.16816.F32.BF16 R96, R68.reuse, R92, RZ ;  /* 0x0000005c4460723c */ /* 0x040fe200000418ff */
[----:B-1----:R-:W-:Y:S01]  /*4ab0*/  F2FP.BF16.F32.PACK_AB R9, R37, R40 ;  /* 0x000000282509723e */ /* 0x002fe200000010ff */
[-C--:B------:R-:W-:Y:S01]  /*4ac0*/  FFMA.FTZ R134, R134, R54.reuse, -R55 ;  /* 0x0000003686867223 */ /* 0x080fe20000010837 */
[----:B------:R-:W-:Y:S01]  /*4ad0*/  MUFU.EX2 R35, R35 ;  /* 0x0000002300237308 */ /* 0x000fe20000000800 */
[----:B------:R-:W-:Y:S01]  /*4ae0*/  FADD.FTZ R25, R26, R25 ;  /* 0x000000191a197221 */ /* 0x000fe20000010000 */
[-CC-:B------:R-:W-:Y:S01]  /*4af0*/  FFMA.FTZ R117, R117, R54.reuse, -R127.reuse ;  /* 0x0000003675757223 */ /* 0x180fe2000001087f */
[-CC-:B------:R-:W-:Y:S01]  /*4b00*/  FFMA.FTZ R64, R64, R54.reuse, -R127.reuse ;  /* 0x0000003640407223 */ /* 0x180fe2000001087f */
[----:B------:R-:W1:Y:S01]  /*4b10*/  MUFU.EX2 R34, R34 ;  /* 0x0000002200227308 */ /* 0x000e620000000800 */
[----:B------:R-:W-:Y:S01]  /*4b20*/  HMMA.16816.F32.BF16 R92, R68, R94, RZ ;  /* 0x0000005e445c723c */ /* 0x000fe200000418ff */
[-CC-:B------:R-:W-:Y:S01]  /*4b30*/  FFMA.FTZ R67, R67, R54.reuse, -R127.reuse ;  /* 0x0000003643437223 */ /* 0x180fe2000001087f */
[-C--:B------:R-:W-:Y:S01]  /*4b40*/  FFMA.FTZ R65, R65, R54.reuse, -R127 ;  /* 0x0000003641417223 */ /* 0x080fe2000001087f */
[----:B------:R-:W4:Y:S01]  /*4b50*/  MUFU.EX2 R33, R33 ;  /* 0x0000002100217308 */ /* 0x000f220000000800 */
[----:B------:R-:W-:Y:S01]  /*4b60*/  FFMA.FTZ R143, R51, R54, -R55 ;  /* 0x00000036338f7223 */ /* 0x000fe20000010837 */
[----:B---3--:R-:W-:-:S02]  /*4b70*/  F2FP.BF16.F32.PACK_AB R8, R38, R39 ;  /* 0x000000272608723e */ /* 0x008fc400000010ff */
[----:B------:R-:W-:Y:S01]  /*4b80*/  MUFU.EX2 R5, R5 ;  /* 0x0000000500057308 */ /* 0x000fe20000000800 */
[----:B------:R-:W-:Y:S03]  /*4b90*/  HMMA.16816.F32.BF16 R112, R68, R108, RZ ;  /* 0x0000006c4470723c */ /* 0x000fe600000418ff */
[----:B------:R-:W-:Y:S01]  /*4ba0*/  MUFU.EX2 R32, R32 ;  /* 0x0000002000207308 */ /* 0x000fe20000000800 */
[----:B-1----:R-:W-:-:S03]  /*4bb0*/  F2FP.BF16.F32.PACK_AB R10, R34, R35 ;  /* 0x00000023220a723e */ /* 0x002fc600000010ff */
[----:B------:R-:W-:Y:S01]  /*4bc0*/  MUFU.EX2 R7, R7 ;  /* 0x0000000700077308 */ /* 0x000fe20000000800 */
[----:B------:R-:W-:Y:S01]  /*4bd0*/  HMMA.16816.F32.BF16 R104, R68, R100, RZ ;  /* 0x000000644468723c */ /* 0x000fe200000418ff */
[----:B----4-:R-:W-:Y:S02]  /*4be0*/  F2FP.BF16.F32.PACK_AB R11, R33, R36 ;  /* 0x00000024210b723e */ /* 0x010fe400000010ff */
        /* <DEDUP_REMOVED lines=12> */
[C---:B------:R-:W-:Y:S03]  /*4cb0*/  HMMA.16816.F32.BF16 R80, R68.reuse, R76, RZ ;  /* 0x0000004c4450723c */ /* 0x040fe600000418ff */
[----:B------:R-:W-:Y:S04]  /*4cc0*/  MUFU.EX2 R129, R129 ;  /* 0x0000008100817308 */ /* 0x000fe80000000800 */
[----:B------:R3:W-:Y:S01]  /*4cd0*/  MUFU.EX2 R132, R136 ;  /* 0x0000008800847308 */ /* 0x0007e20000000800 */
[C---:B------:R-:W-:Y:S03]  /*4ce0*/  HMMA.16816.F32.BF16 R108, R68.reuse, R110, RZ ;  /* 0x0000006e446c723c */ /* 0x040fe600000418ff */
[----:B------:R-:W-:Y:S04]  /*4cf0*/  MUFU.EX2 R137, R137 ;  /* 0x0000008900897308 */ /* 0x000fe80000000800 */
[----:B------:R-:W-:Y:S01]  /*4d00*/  MUFU.EX2 R128, R128 ;  /* 0x0000008000807308 */ /* 0x000fe20000000800 */
[----:B------:R-:W-:Y:S03]  /*4d10*/  HMMA.16816.F32.BF16 R100, R68, R102, RZ ;  /* 0x000000664464723c */ /* 0x000fe600000418ff */
[----:B------:R4:W-:Y:S01]  /*4d20*/  MUFU.EX2 R130, R134 ;  /* 0x0000008600827308 */ /* 0x0009e20000000800 */
[----:B---3--:R-:W-:-:S03]  /*4d30*/  FFMA.FTZ R136, R50, R54, -R55 ;  /* 0x0000003632887223 */ /* 0x008fc60000010837 */
[----:B------:R-:W-:Y:S01]  /*4d40*/  MUFU.EX2 R141, R141 ;  /* 0x0000008d008d7308 */ /* 0x000fe20000000800 */
[C---:B------:R-:W-:Y:S03]  /*4d50*/  HMMA.16816.F32.BF16 R84, R68.reuse, R86, RZ ;  /* 0x000000564454723c */ /* 0x040fe600000418ff */
[----:B------:R-:W-:Y:S04]  /*4d60*/  MUFU.EX2 R139, R139 ;  /* 0x0000008b008b7308 */ /* 0x000fe80000000800 */
[----:B------:R-:W-:Y:S01]  /*4d70*/  MUFU.EX2 R125, R125 ;  /* 0x0000007d007d7308 */ /* 0x000fe20000000800 */
[C---:B------:R-:W-:Y:S01]  /*4d80*/  HMMA.16816.F32.BF16 R76, R68.reuse, R78, RZ ;  /* 0x0000004e444c723c */ /* 0x040fe200000418ff */
[-CC-:B----4-:R-:W-:Y:S01]  /*4d90*/  FFMA.FTZ R134, R123, R54.reuse, -R127.reuse ;  /* 0x000000367b867223 */ /* 0x190fe2000001087f */
[-C--:B------:R-:W-:Y:S01]  /*4da0*/  FFMA.FTZ R123, R119, R54.reuse, -R127 ;  /* 0x00000036777b7223 */ /* 0x080fe2000001087f */
[-C--:B------:R-:W-:Y:S01]  /*4db0*/  FFMA.FTZ R119, R48, R54.reuse, -R55 ;  /* 0x0000003630777223 */ /* 0x080fe20000010837 */
[----:B------:R-:W-:Y:S04]  /*4dc0*/  MUFU.EX2 R50, R143 ;  /* 0x0000008f00327308 */ /* 0x000fe80000000800 */
[C---:B--2---:R-:W-:Y:S01]  /*4dd0*/  HMMA.16816.F32.BF16 R72, R68.reuse, R16, RZ ;  /* 0x000000104448723c */ /* 0x044fe200000418ff */
[----:B------:R-:W-:Y:S04]  /*4de0*/  MUFU.EX2 R117, R117 ;  /* 0x0000007500757308 */ /* 0x000fe80000000800 */
[----:B------:R-:W-:Y:S03]  /*4df0*/  MUFU.EX2 R64, R64 ;  /* 0x0000004000407308 */ /* 0x000fe60000000800 */
[----:B------:R-:W-:Y:S01]  /*4e00*/  HMMA.16816.F32.BF16 R68, R68, R18, RZ ;  /* 0x000000124444723c */ /* 0x000fe200000418ff */
[----:B------:R-:W2:Y:S01]  /*4e10*/  LDSM.16.MT88.4 R16, [R168+0xd400] ;  /* 0x00d40000a810783b */ /* 0x000ea20000004200 */
[----:B------:R-:W-:Y:S04]  /*4e20*/  MUFU.EX2 R67, R67 ;  /* 0x0000004300437308 */ /* 0x000fe80000000800 */
[----:B------:R-:W-:Y:S02]  /*4e30*/  MUFU.EX2 R119, R119 ;  /* 0x0000007700777308 */ /* 0x000fe40000000800 */
[C---:B-----5:R-:W-:Y:S01]  /*4e40*/  HMMA.16816.F32.BF16 R104, R8.reuse, R28, R104 ;  /* 0x0000001c0868723c */ /* 0x060fe20000041868 */
[-C--:B------:R-:W-:Y:S01]  /*4e50*/  FFMA.FTZ R29, R196, R54.reuse, -R127 ;  /* 0x00000036c41d7223 */ /* 0x080fe2000001087f */
[-C--:B------:R-:W-:Y:S01]  /*4e60*/  FFMA.FTZ R28, R166, R54.reuse, -R55 ;  /* 0x00000036a61c7223 */ /* 0x080fe20000010837 */
[----:B------:R-:W-:Y:S04]  /*4e70*/  MUFU.EX2 R196, R65 ;  /* 0x0000004100c47308 */ /* 0x000fe80000000800 */
[----:B------:R-:W-:Y:S01]  /*4e80*/  MUFU.EX2 R29, R29 ;  /* 0x0000001d001d7308 */ /* 0x000fe20000000800 */
[C---:B-1----:R-:W-:Y:S03]  /*4e90*/  HMMA.16816.F32.BF16 R72, R8.reuse, R12, R72 ;  /* 0x0000000c0848723c */ /* 0x042fe60000041848 */
[----:B------:R-:W-:Y:S05]  /*4ea0*/  MUFU.EX2 R28, R28 ;  /* 0x0000001c001c7308 */ /* 0x000fea0000000800 */
[C---:B------:R-:W-:Y:S01]  /*4eb0*/  HMMA.16816.F32.BF16 R68, R8.reuse, R14, R68 ;  /* 0x0000000e0844723c */ /* 0x040fe20000041844 */
[----:B------:R-:W1:Y:S07]  /*4ec0*/  LDSM.16.MT88.4 R12, [R168+0x9800] ;  /* 0x00980000a80c783b */ /* 0x000e6e0000004200 */
        /* <DEDUP_REMOVED lines=13> */
[----:B------:R-:W4:Y:S01]  /*4fa0*/  MUFU.EX2 R62, R158 ;  /* 0x0000009e003e7308 */ /* 0x000f220000000800 */
[C---:B------:R-:W-:Y:S03]  /*4fb0*/  HMMA.16816.F32.BF16 R88, R8.reuse, R20, R88 ;  /* 0x000000140858723c */ /* 0x040fe60000041858 */
[----:B------:R-:W-:Y:S04]  /*4fc0*/  MUFU.EX2 R59, R59 ;  /* 0x0000003b003b7308 */ /* 0x000fe80000000800 */
[----:B------:R-:W5:Y:S01]  /*4fd0*/  MUFU.EX2 R58, R58 ;  /* 0x0000003a003a7308 */ /* 0x000f620000000800 */
[C---:B------:R-:W-:Y:S01]  /*4fe0*/  HMMA.16816.F32.BF16 R84, R8.reuse, R22, R84 ;  /* 0x000000160854723c */ /* 0x040fe20000041854 */
[----:B------:R-:W4:Y:S02]  /*4ff0*/  LDSM.16.MT88.4 R20, [R116+0xb800] ;  /* 0x00b800007414783b */ /* 0x000f240000004200 */
[----:B------:R-:W5:Y:S05]  /*5000*/  MUFU.EX2 R56, R56 ;  /* 0x0000003800387308 */ /* 0x000f6a0000000800 */
        /* <DEDUP_REMOVED lines=10> */
[C---:B----4-:R-:W-:Y:S08]  /*50b0*/  HMMA.16816.F32.BF16 R88, R8.reuse, R20, R88 ;  /* 0x000000140858723c */ /* 0x050ff00000041858 */
        /* <DEDUP_REMOVED lines=16> */
[----:B-----5:R-:W-:Y:S02]  /*51c0*/  F2FP.BF16.F32.PACK_AB R10, R58, R59 ;  /* 0x0000003b3a0a723e */ /* 0x020fe400000010ff */
        /* <DEDUP_REMOVED lines=21> */
[----:B------:R-:W2:Y:S04]  /*5320*/  MUFU.EX2 R138, R150 ;  /* 0x00000096008a7308 */ /* 0x000ea80000000800 */
[----:B------:R-:W3:Y:S01]  /*5330*/  MUFU.EX2 R144, R10 ;  /* 0x0000000a00907308 */ /* 0x000ee20000000800 */
[----:B--2---:R-:W-:-:S02]  /*5340*/  F2FP.BF16.F32.PACK_AB R11, R129, R138 ;  /* 0x0000008a810b723e */ /* 0x004fc400000010ff */
[----:B---3--:R-:W-:Y:S02]  /*5350*/  F2FP.BF16.F32.PACK_AB R8, R135, R144 ;  /* 0x000000908708723e */ /* 0x008fe400000010ff */
[----:B------:R-:W-:-:S07]  /*5360*/  F2FP.BF16.F32.PACK_AB R10, R131, R140 ;  /* 0x0000008c830a723e */ /* 0x000fce00000010ff */
        /* <DEDUP_REMOVED lines=31> */
[----:B------:R-:W-:Y:S06]  /*5560*/  MUFU.EX2 R66, R66 ;  /* 0x0000004200427308 */ /* 0x000fec0000000800 */
        /* <DEDUP_REMOVED lines=11> */
[-CC-:B------:R-:W-:Y:S01]  /*5620*/  FFMA.FTZ R53, R46, R54.reuse, -R55.reuse ;  /* 0x000000362e357223 */ /* 0x180fe20000010837 */
[----:B------:R-:W-:Y:S01]  /*5630*/  FFMA.FTZ R54, R45, R54, -R55 ;  /* 0x000000362d367223 */ /* 0x000fe20000010837 */
[----:B------:R-:W-:Y:S04]  /*5640*/  MUFU.EX2 R46, R136 ;  /* 0x00000088002e7308 */ /* 0x000fe80000000800 */
[C---:B------:R-:W-:Y:S01]  /*5650*/  HMMA.16816.F32.BF16 R84, R8.reuse, R22, R84 ;  /* 0x000000160854723c */ /* 0x040fe20000041854 */
[----:B------:R-:W-:Y:S01]  /*5660*/  FADD.FTZ R22, R27, R44 ;  /* 0x0000002c1b167221 */ /* 0x000fe20000010000 */
[----:B------:R-:W-:Y:S03]  /*5670*/  MUFU.EX2 R45, R123 ;  /* 0x0000007b002d7308 */ /* 0x000fe60000000800 */
[----:B------:R-:W-:Y:S01]  /*5680*/  FADD.FTZ R43, R43, R22 ;  /* 0x000000162b2b7221 */ /* 0x000fe20000010000 */
[----:B------:R2:W4:Y:S02]  /*5690*/  MUFU.EX2 R51, R20 ;  /* 0x0000001400337308 */ /* 0x0005240000000800 */
[C---:B-1----:R-:W-:Y:S01]  /*56a0*/  HMMA.16816.F32.BF16 R80, R8.reuse, R12, R80 ;  /* 0x0000000c0850723c */ /* 0x042fe20000041850 */
[----:B------:R-:W-:Y:S01]  /*56b0*/  FADD.FTZ R42, R42, R43 ;  /* 0x0000002b2a2a7221 */ /* 0x000fe20000010000 */
[----:B------:R-:W1:Y:S03]  /*56c0*/  MUFU.EX2 R44, R122 ;  /* 0x0000007a002c7308 */ /* 0x000e660000000800 */
[----:B------:R-:W-:Y:S01]  /*56d0*/  FADD.FTZ R39, R39, R42 ;  /* 0x0000002a27277221 */ /* 0x000fe20000010000 */
[----:B------:R-:W-:Y:S02]  /*56e0*/  MUFU.EX2 R53, R53 ;  /* 0x0000003500357308 */ /* 0x000fe40000000800 */
[C---:B------:R-:W-:Y:S01]  /*56f0*/  HMMA.16816.F32.BF16 R76, R8.reuse, R14, R76 ;  /* 0x0000000e084c723c */ /* 0x040fe2000004184c */
[----:B------:R-:W5:Y:S01]  /*5700*/  LDSM.16.MT88.4 R12, [R168+0xa800] ;  /* 0x00a80000a80c783b */ /* 0x000f620000004200 */
[----:B------:R-:W-:Y:S01]  /*5710*/  FADD.FTZ R38, R38, R39 ;  /* 0x0000002726267221 */ /* 0x000fe20000010000 */
[----:B------:R-:W5:Y:S02]  /*5720*/  MUFU.EX2 R54, R54 ;  /* 0x0000003600367308 */ /* 0x000f640000000800 */
[----:B--2---:R-:W-:Y:S03]  /*5730*/  LDSM.16.MT88.4 R20, [R168+0xc800] ;  /* 0x00c80000a814783b */ /* 0x004fe60000004200 */
[----:B---3--:R-:W-:Y:S01]  /*5740*/  HMMA.16816.F32.BF16 R72, R8, R16, R72 ;  /* 0x000000100848723c */ /* 0x008fe20000041848 */
[----:B------:R-:W-:-:S02]  /*5750*/  FADD.FTZ R16, R24, R25 ;  /* 0x0000001918107221 */ /* 0x000fc40000010000 */
[----:B------:R-:W2:Y:S02]  /*5760*/  LDSM.16.MT88.4 R24, [R116+0xa800] ;  /* 0x00a800007418783b */ /* 0x000ea40000004200 */
[----:B------:R-:W-:-:S03]  /*5770*/  FADD.FTZ R41, R41, R16 ;  /* 0x0000001029297221 */ /* 0x000fc60000010000 */
[----:B------:R-:W-:Y:S01]  /*5780*/  HMMA.16816.F32.BF16 R68, R8, R18, R68 ;  /* 0x000000120844723c */ /* 0x000fe20000041844 */
[----:B----4-:R-:W-:Y:S01]  /*5790*/  F2FP.BF16.F32.PACK_AB R8, R50, R51 ;  /* 0x000000333208723e */ /* 0x010fe200000010ff */
[----:B------:R-:W3:Y:S01]  /*57a0*/  LDSM.16.MT88.4 R16, [R168+0xe800] ;  /* 0x00e80000a810783b */ /* 0x000ee20000004200 */
[----:B------:R-:W-:Y:S01]  /*57b0*/  F2FP.BF16.F32.PACK_AB R9, R48, R49 ;  /* 0x000000313009723e */ /* 0x000fe200000010ff */
[----:B------:R-:W-:Y:S01]  /*57c0*/  FADD.FTZ R40, R40, R41 ;  /* 0x0000002928287221 */ /* 0x000fe20000010000 */
[----:B------:R-:W-:Y:S02]  /*57d0*/  F2FP.BF16.F32.PACK_AB R10, R47, R46 ;  /* 0x0000002e2f0a723e */ /* 0x000fe400000010ff */
[----:B-1----:R-:W-:Y:S01]  /*57e0*/  F2FP.BF16.F32.PACK_AB R11, R44, R45 ;  /* 0x0000002d2c0b723e */ /* 0x002fe200000010ff */
[----:B------:R-:W-:-:S04]  /*57f0*/  FADD.FTZ R37, R37, R40 ;  /* 0x0000002825257221 */ /* 0x000fc80000010000 */
[----:B------:R-:W-:-:S04]  /*5800*/  FADD.FTZ R36, R36, R37 ;  /* 0x0000002524247221 */ /* 0x000fc80000010000 */
[----:B------:R-:W-:Y:S01]  /*5810*/  FADD.FTZ R33, R33, R36 ;  /* 0x0000002421217221 */ /* 0x000fe20000010000 */
[C---:B-----5:R-:W-:Y:S08]  /*5820*/  HMMA.16816.F32.BF16 R112, R8.reuse, R12, R112 ;  /* 0x0000000c0870723c */ /* 0x060ff00000041870 */
[C---:B------:R-:W-:Y:S01]  /*5830*/  HMMA.16816.F32.BF16 R108, R8.reuse, R14, R108 ;  /* 0x0000000e086c723c */ /* 0x040fe2000004186c */
[----:B------:R-:W1:Y:S07]  /*5840*/  LDSM.16.MT88.4 R12, [R116+0xc800] ;  /* 0x00c80000740c783b */ /* 0x000e6e0000004200 */
[C---:B--2---:R-:W-:Y:S08]  /*5850*/  HMMA.16816.F32.BF16 R104, R8.reuse, R24, R104 ;  /* 0x000000180868723c */ /* 0x044ff00000041868 */
[C---:B------:R-:W-:Y:S01]  /*5860*/  HMMA.16816.F32.BF16 R100, R8.reuse, R26, R100 ;  /* 0x0000001a0864723c */ /* 0x040fe20000041864 */
[----:B------:R-:W2:Y:S07]  /*5870*/  LDSM.16.MT88.4 R24, [R116+0xe800] ;  /* 0x00e800007418783b */ /* 0x000eae0000004200 */
[C---:B------:R-:W-:Y:S08]  /*5880*/  HMMA.16816.F32.BF16 R96, R8.reuse, R20, R96 ;  /* 0x000000140860723c */ /* 0x040ff00000041860 */
[C---:B------:R-:W-:Y:S01]  /*5890*/  HMMA.16816.F32.BF16 R92, R8.reuse, R22, R92 ;  /* 0x00000016085c723c */ /* 0x040fe2000004185c */
[----:B------:R-:W4:Y:S07]  /*58a0*/  LDSM.16.MT88.4 R20, [R116+0xac00] ;  /* 0x00ac00007414783b */ /* 0x000f2e0000004200 */
[C---:B---3--:R-:W-:Y:S08]  /*58b0*/  HMMA.16816.F32.BF16 R80, R8.reuse, R16, R80 ;  /* 0x000000100850723c */ /* 0x048ff00000041850 */
        /* <DEDUP_REMOVED lines=8> */
[C---:B------:R-:W-:Y:S01]  /*5940*/  HMMA.16816.F32.BF16 R76, R8.reuse, R18, R76 ;  /* 0x00000012084c723c */ /* 0x040fe2000004184c */
[----:B------:R-:W-:Y:S01]  /*5950*/  FADD.FTZ R32, R32, R25 ;  /* 0x0000001920207221 */ /* 0x000fe20000010000 */
[----:B------:R-:W-:Y:S01]  /*5960*/  FADD.FTZ R5, R5, R24 ;  /* 0x0000001805057221 */ /* 0x000fe20000010000 */
[----:B------:R-:W2:Y:S02]  /*5970*/  LDSM.16.MT88.4 R16, [R168+0xcc00] ;  /* 0x00cc0000a810783b */ /* 0x000ea40000004200 */
[----:B------:R-:W-:Y:S01]  /*5980*/  FADD.FTZ R31, R31, R32 ;  /* 0x000000201f1f7221 */ /* 0x000fe20000010000 */
[----:B------:R-:W-:Y:S02]  /*5990*/  FADD.FTZ R4, R4, R5 ;  /* 0x0000000504047221 */ /* 0x000fe40000010000 */
[----:B------:R-:W-:Y:S01]  /*59a0*/  HMMA.16816.F32.BF16 R68, R8, R26, R68 ;  /* 0x0000001a0844723c */ /* 0x000fe20000041844 */
[----:B------:R-:W-:Y:S01]  /*59b0*/  F2FP.BF16.F32.PACK_AB R8, R66, R119 ;  /* 0x000000774208723e */ /* 0x000fe200000010ff */
        /* <DEDUP_REMOVED lines=15> */
[C---:B-1----:R-:W-:Y:S01]  /*5ab0*/  HMMA.16816.F32.BF16 R112, R8.reuse, R12, R112 ;  /* 0x0000000c0870723c */ /* 0x042fe20000041870 */
[----:B------:R-:W-:Y:S02]  /*5ac0*/  FADD.FTZ R133, R133, R142 ;  /* 0x0000008e85857221 */ /* 0x000fe40000010000 */
[----:B------:R-:W-:Y:S02]  /*5ad0*/  FADD.FTZ R144, R144, R7 ;  /* 0x0000000790907221 */ /* 0x000fe40000010000 */
[----:B------:R-:W-:Y:S02]  /*5ae0*/  FADD.FTZ R138, R138, R133 ;  /* 0x000000858a8a7221 */ /* 0x000fe40000010000 */
[----:B------:R-:W-:Y:S01]  /*5af0*/  FADD.FTZ R135, R135, R144 ;  /* 0x0000009087877221 */ /* 0x000fe20000010000 */
[----:B------:R-:W-:Y:S01]  /*5b00*/  HMMA.16816.F32.BF16 R108, R8, R14, R108 ;  /* 0x0000000e086c723c */ /* 0x000fe2000004186c */
[----:B------:R-:W1:Y:S01]  /*5b10*/  LDSM.16.MT88.4 R12, [R116+0xcc00] ;  /* 0x00cc0000740c783b */ /* 0x000e620000004200 */
[----:B------:R-:W-:Y:S01]  /*5b20*/  FADD.FTZ R129, R129, R138 ;  /* 0x0000008a81817221 */ /* 0x000fe20000010000 */
[----:B------:R-:W-:-:S03]  /*5b30*/  FADD.FTZ R140, R140, R135 ;  /* 0x000000878c8c7221 */ /* 0x000fc60000010000 */
[----:B------:R-:W-:Y:S01]  /*5b40*/  FADD.FTZ R132, R132, R129 ;  /* 0x0000008184847221 */ /* 0x000fe20000010000 */
[----:B------:R-:W-:Y:S01]  /*5b50*/  FADD.FTZ R131, R131, R140 ;  /* 0x0000008c83837221 */ /* 0x000fe20000010000 */
[----:B------:R-:W-:Y:S01]  /*5b60*/  HMMA.16816.F32.BF16 R100, R8, R22, R100 ;  /* 0x000000160864723c */ /* 0x000fe20000041864 */
[----:B------:R-:W3:Y:S01]  /*5b70*/  LDSM.16.MT88.4 R20, [R168+0xec00] ;  /* 0x00ec0000a814783b */ /* 0x000ee20000004200 */
[----:B------:R-:W-:Y:S01]  /*5b80*/  FADD.FTZ R137, R137, R132 ;  /* 0x0000008489897221 */ /* 0x000fe20000010000 */
[----:B------:R-:W-:-:S03]  /*5b90*/  FADD.FTZ R130, R130, R131 ;  /* 0x0000008382827221 */ /* 0x000fc60000010000 */
[----:B------:R-:W-:Y:S01]  /*5ba0*/  FADD.FTZ R4, R128, R137 ;  /* 0x0000008980047221 */ /* 0x000fe20000010000 */
[----:B------:R-:W-:Y:S01]  /*5bb0*/  FADD.FTZ R141, R141, R130 ;  /* 0x000000828d8d7221 */ /* 0x000fe20000010000 */
[----:B--2---:R-:W-:Y:S02]  /*5bc0*/  HMMA.16816.F32.BF16 R96, R8, R16, R96 ;  /* 0x000000100860723c */ /* 0x004fe40000041860 */
[----:B------:R-:W-:-:S04]  /*5bd0*/  FADD.FTZ R4, R125, R4 ;  /* 0x000000047d047221 */ /* 0x000fc80000010000 */
[----:B------:R-:W-:Y:S02]  /*5be0*/  FADD.FTZ R49, R49, R4 ;  /* 0x0000000431317221 */ /* 0x000fe40000010000 */
[----:B------:R-:W-:Y:S01]  /*5bf0*/  HMMA.16816.F32.BF16 R92, R8, R18, R92 ;  /* 0x00000012085c723c */ /* 0x000fe2000004185c */
[----:B------:R-:W2:Y:S01]  /*5c00*/  LDSM.16.MT88.4 R16, [R116+0xec00] ;  /* 0x00ec00007410783b */ /* 0x000ea20000004200 */
[----:B------:R-:W-:-:S04]  /*5c10*/  FADD.FTZ R48, R48, R49 ;  /* 0x0000003130307221 */ /* 0x000fc80000010000 */
[----:B------:R-:W-:-:S04]  /*5c20*/  FADD.FTZ R45, R45, R48 ;  /* 0x000000302d2d7221 */ /* 0x000fc80000010000 */
[----:B------:R-:W-:-:S04]  /*5c30*/  FADD.FTZ R44, R44, R45 ;  /* 0x0000002d2c2c7221 */ /* 0x000fc80000010000 */
[----:B------:R-:W-:Y:S01]  /*5c40*/  FADD.FTZ R117, R117, R44 ;  /* 0x0000002c75757221 */ /* 0x000fe20000010000 */
[C---:B-1----:R-:W-:Y:S01]  /*5c50*/  HMMA.16816.F32.BF16 R88, R8.reuse, R12, R88 ;  /* 0x0000000c0858723c */ /* 0x042fe20000041858 */
[----:B------:R-:W-:Y:S02]  /*5c60*/  FADD.FTZ R12, R124, R141 ;  /* 0x0000008d7c0c7221 */ /* 0x000fe40000010000 */
[----:B------:R-:W-:Y:S02]  /*5c70*/  FADD.FTZ R64, R64, R117 ;  /* 0x0000007540407221 */ /* 0x000fe40000010000 */
[----:B------:R-:W-:Y:S02]  /*5c80*/  FADD.FTZ R12, R139, R12 ;  /* 0x0000000c8b0c7221 */ /* 0x000fe40000010000 */
[----:B------:R-:W-:Y:S01]  /*5c90*/  FADD.FTZ R67, R67, R64 ;  /* 0x0000004043437221 */ /* 0x000fe20000010000 */
[----:B------:R-:W-:Y:S01]  /*5ca0*/  HMMA.16816.F32.BF16 R84, R8, R14, R84 ;  /* 0x0000000e0854723c */ /* 0x000fe20000041854 */
[----:B------:R-:W-:-:S02]  /*5cb0*/  FADD.FTZ R5, R51, R12 ;  /* 0x0000000c33057221 */ /* 0x000fc40000010000 */
[----:B------:R-:W-:Y:S02]  /*5cc0*/  FADD.FTZ R196, R196, R67 ;  /* 0x00000043c4c47221 */ /* 0x000fe40000010000 */
[----:B------:R-:W-:-:S03]  /*5cd0*/  FADD.FTZ R5, R50, R5 ;  /* 0x0000000532057221 */ /* 0x000fc60000010000 */
[----:B---3--:R-:W-:Y:S01]  /*5ce0*/  HMMA.16816.F32.BF16 R80, R8, R20, R80 ;  /* 0x000000140850723c */ /* 0x008fe20000041850 */
[----:B------:R-:W-:-:S04]  /*5cf0*/  FADD.FTZ R4, R46, R5 ;  /* 0x000000052e047221 */ /* 0x000fc80000010000 */
[----:B------:R-:W-:-:S03]  /*5d00*/  FADD.FTZ R4, R47, R4 ;  /* 0x000000042f047221 */ /* 0x000fc60000010000 */
[----:B------:R-:W-:Y:S01]  /*5d10*/  HMMA.16816.F32.BF16 R76, R8, R22, R76 ;  /* 0x00000016084c723c */ /* 0x000fe2000004184c */
[----:B------:R-:W-:-:S04]  /*5d20*/  FADD.FTZ R119, R119, R4 ;  /* 0x0000000477777221 */ /* 0x000fc80000010000 */
[----:B------:R-:W-:-:S03]  /*5d30*/  FADD.FTZ R66, R66, R119 ;  /* 0x0000007742427221 */ /* 0x000fc60000010000 */
[----:B--2---:R-:W-:Y:S01]  /*5d40*/  HMMA.16816.F32.BF16 R72, R8, R16, R72 ;  /* 0x000000100848723c */ /* 0x004fe20000041848 */
[----:B------:R-:W-:-:S04]  /*5d50*/  FADD.FTZ R53, R53, R66 ;  /* 0x0000004235357221 */ /* 0x000fc80000010000 */
[----:B------:R-:W-:-:S03]  /*5d60*/  FADD.FTZ R195, R54, R53 ;  /* 0x0000003536c37221 */ /* 0x000fc60000010000 */
[----:B------:R-:W-:Y:S01]  /*5d70*/  HMMA.16816.F32.BF16 R68, R8, R18, R68 ;  /* 0x000000120844723c */ /* 0x000fe20000041844 */
[----:B------:R-:W-:-:S04]  /*5d80*/  NOP ;  /* 0x0000000000007918 */ /* 0x000fc80000000000 */
[----:B------:R-:W-:-:S15]  /*5d90*/  @!P0 BRA `(.L_x_491) ;  /* 0x0000003c002c8947 */ /* 0x000fde0003800000 */
        /* <DEDUP_REMOVED lines=8> */
.L_x_498:
        /* <DEDUP_REMOVED lines=77> */
.L_x_493:
[----:B------:R-:W-:Y:S05]  /*62f0*/  BSYNC.RECONVERGENT B0 ;  /* 0x0000000000007941 */ /* 0x000fea0003800200 */
.L_x_492:
[----:B------:R-:W-:Y:S01]  /*6300*/  @!PT LDS RZ, [RZ] ;  /* 0x00000000fffff984 */ /* 0x000fe20000000800 */
[----:B------:R-:W-:Y:S01]  /*6310*/  @!PT LDS RZ, [RZ] ;  /* 0x00000000fffff984 */ /* 0x000fe20000000800 */
[----:B------:R-:W-:Y:S01]  /*6320*/  @!PT LDS RZ, [RZ] ;  /* 0x00000000fffff984 */ /* 0x000fe20000000800 */
[----:B------:R-:W-:Y:S01]  /*6330*/  LDGSTS.E.BYPASS.LTC128B.128 [R185+0x9000], desc[UR4][R178.64] ;  /* 0x09000000b2b97fae */ /* 0x000fe2000b981a04 */
[----:B------:R-:W-:Y:S01]  /*6340*/  IADD3 R202, P1, PT, R187, R178, RZ ;  /* 0x000000b2bbca7210 */ /* 0x000fe20007f3e0ff */
[----:B------:R-:W-:Y:S01]  /*6350*/  BSSY.RECONVERGENT B1, `(.L_x_494) ;  /* 0x0000194000017945 */ /* 0x000fe20003800200 */
[----:B------:R-:W-:Y:S02]  /*6360*/  IADD3 R193, PT, PT, R193, 0x1, RZ ;  /* 0x00000001c1c17810 */ /* 0x000fe40007ffe0ff */
[C---:B------:R-:W-:Y:S02]  /*6370*/  IADD3.X R203, PT, PT, R192.reuse, R179, RZ, P1, !PT ;  /* 0x000000b3c0cb7210 */ /* 0x040fe40000ffe4ff */
[C---:B------:R-:W-:Y:S01]  /*6380*/  IADD3 R200, P1, PT, R187.reuse, R202, RZ ;  /* 0x000000cabbc87210 */ /* 0x040fe20007f3e0ff */
[----:B------:R-:W-:Y:S03]  /*6390*/  LDGSTS.E.BYPASS.LTC128B.128 [R185+0xb000], desc[UR4][R178.64+0x40] ;  /* 0x0b000040b2b97fae */ /* 0x000fe6000b981a04 */
[C---:B------:R-:W-:Y:S02]  /*63a0*/  IADD3.X R201, PT, PT, R192.reuse, R203, RZ, P1, !PT ;  /* 0x000000cbc0c97210 */ /* 0x040fe40000ffe4ff */
[----:B------:R-:W-:Y:S03]  /*63b0*/  IADD3 R198, P1, PT, R187, R200, RZ ;  /* 0x000000c8bbc67210 */ /* 0x000fe60007f3e0ff */
[----:B------:R-:W-:Y:S01]  /*63c0*/  LDGSTS.E.BYPASS.LTC128B.128 [R185+0xd000], desc[UR4][R178.64+0x80] ;  /* 0x0d000080b2b97fae */ /* 0x000fe2000b981a04 */
[----:B------:R-:W-:Y:S02]  /*63d0*/  IADD3.X R199, PT, PT, R192, R201, RZ, P1, !PT ;  /* 0x000000c9c0c77210 */ /* 0x000fe40000ffe4ff */
[----:B------:R-:W-:Y:S05]  /*63e0*/  ISETP.NE.AND P1, PT, R193, RZ, PT ;  /* 0x000000ffc100720c */ /* 0x000fea0003f25270 */
[----:B------:R-:W-:Y:S08]  /*63f0*/  LDGSTS.E.BYPASS.LTC128B.128 [R185+0x9800], desc[UR4][R202.64] ;  /* 0x09800000cab97fae */ /* 0x000ff0000b981a04 */
[----:B------:R-:W-:Y:S08]  /*6400*/  LDGSTS.E.BYPASS.LTC128B.128 [R185+0xb800], desc[UR4][R202.64+0x40] ;  /* 0x0b800040cab97fae */ /* 0x000ff0000b981a04 */
[----:B------:R-:W-:Y:S08]  /*6410*/  LDGSTS.E.BYPASS.LTC128B.128 [R185+0xd800], desc[UR4][R202.64+0x80] ;  /* 0x0d800080cab97fae */ /* 0x000ff0000b981a04 */
[----:B------:R-:W-:Y:S08]  /*6420*/  LDGSTS.E.BYPASS.LTC128B.128 [R185+0xa000], desc[UR4][R200.64] ;  /* 0x0a000000c8b97fae */ /* 0x000ff0000b981a04 */
[----:B------:R-:W-:Y:S08]  /*6430*/  LDGSTS.E.BYPASS.LTC128B.128 [R185+0xc000], desc[UR4][R200.64+0x40] ;  /* 0x0c000040c8b97fae */ /* 0x000ff0000b981a04 */
[----:B------:R-:W-:Y:S08]  /*6440*/  LDGSTS.E.BYPASS.LTC128B.128 [R185+0xe000], desc[UR4][R200.64+0x80] ;  /* 0x0e000080c8b97fae */ /* 0x000ff0000b981a04 */
[----:B------:R-:W-:Y:S08]  /*6450*/  LDGSTS.E.BYPASS.LTC128B.128 [R185+0xa800], desc[UR4][R198.64] ;  /* 0x0a800000c6b97fae */ /* 0x000ff0000b981a04 */
[----:B------:R-:W-:Y:S08]  /*6460*/  LDGSTS.E.BYPASS.LTC128B.128 [R185+0xc800], desc[UR4][R198.64+0x40] ;  /* 0x0c800040c6b97fae */ /* 0x000ff0000b981a04 */
[----:B------:R1:W-:Y:S08]  /*6470*/  LDGSTS.E.BYPASS.LTC128B.128 [R185+0xe800], desc[UR4][R198.64+0x80] ;  /* 0x0e800080c6b97fae */ /* 0x0003f0000b981a04 */
[----:B------:R-:W-:Y:S08]  /*6480*/  LDSM.16.M88.4 R120, [R171] ;  /* 0x00000000ab78783b */ /* 0x000ff00000000200 */
[----:B------:R-:W2:Y:S08]  /*6490*/  LDSM.16.M88.4 R124, [R170+0x3000] ;  /* 0x00300000aa7c783b */ /* 0x000eb00000000200 */
[----:B------:R-:W3:Y:S08]  /*64a0*/  LDSM.16.M88.4 R128, [R170+0x3400] ;  /* 0x00340000aa80783b */ /* 0x000ef00000000200 */
[----:B------:R-:W4:Y:S08]  /*64b0*/  LDSM.16.M88.4 R132, [R170+0x3800] ;  /* 0x00380000aa84783b */ /* 0x000f300000000200 */
[----:B------:R-:W5:Y:S04]  /*64c0*/  LD.E R0, desc[UR4][R2.64+0x18c] ;  /* 0x00018c0402007980 */ /* 0x000f68000c101900 */
[----:B------:R-:W1:Y:S08]  /*64d0*/  LDSM.16.M88.4 R136, [R170+0x3c00] ;  /* 0x003c0000aa88783b */ /* 0x000e700000000200 */
[----:B------:R-:W0:Y:S01]  /*64e0*/  LDGDEPBAR ;  /* 0x00000000000079af */ /* 0x000e220000000000 */
[C---:B--2---:R-:W-:Y:S07]  /*64f0*/  HMMA.16816.F32.BF16 R4, R120.reuse, R124, RZ ;  /* 0x0000007c7804723c */ /* 0x044fee00000418ff */
[----:B------:R-:W2:Y:S01]  /*6500*/  LDSM.16.M88.4 R140, [R170+0x4000] ;  /* 0x00400000aa8c783b */ /* 0x000ea20000000200 */
[C---:B------:R-:W-:Y:S07]  /*6510*/  HMMA.16816.F32.BF16 R8, R120.reuse, R126, RZ ;  /* 0x0000007e7808723c */ /* 0x040fee00000418ff */
[----:B------:R-:W2:Y:S01]  /*6520*/  LDSM.16.M88.4 R144, [R170+0x4400] ;  /* 0x00440000aa90783b */ /* 0x000ea20000000200 */
[C---:B---3--:R-:W-:Y:S07]  /*6530*/  HMMA.16816.F32.BF16 R12, R120.reuse, R128, RZ ;  /* 0x00000080780c723c */ /* 0x048fee00000418ff */
[----:B------:R-:W3:Y:S01]  /*6540*/  LDSM.16.M88.4 R148, [R170+0x4800] ;  /* 0x00480000aa94783b */ /* 0x000ee20000000200 */
[C---:B------:R-:W-:Y:S07]  /*6550*/  HMMA.16816.F32.BF16 R16, R120.reuse, R130, RZ ;  /* 0x000000827810723c */ /* 0x040fee00000418ff */
[----:B------:R-:W3:Y:S01]  /*6560*/  LDSM.16.M88.4 R152, [R170+0x4c00] ;  /* 0x004c0000aa98783b */ /* 0x000ee20000000200 */
[C---:B----4-:R-:W-:Y:S07]  /*6570*/  HMMA.16816.F32.BF16 R20, R120.reuse, R132, RZ ;  /* 0x000000847814723c */ /* 0x050fee00000418ff */
[----:B------:R-:W-:Y:S01]  /*6580*/  LDSM.16.M88.4 R156, [R169] ;  /* 0x00000000a99c783b */ /* 0x000fe20000000200 */
[C---:B------:R-:W-:Y:S07]  /*6590*/  HMMA.16816.F32.BF16 R24, R120.reuse, R134, RZ ;  /* 0x000000867818723c */ /* 0x040fee00000418ff */
[----:B------:R-:W4:Y:S01]  /*65a0*/  LDSM.16.M88.4 R160, [R118+0x3000] ;  /* 0x0030000076a0783b */ /* 0x000f220000000200 */
[C---:B-1----:R-:W-:Y:S07]  /*65b0*/  HMMA.16816.F32.BF16 R28, R120.reuse, R136, RZ ;  /* 0x00000088781c723c */ /* 0x042fee00000418ff */
[----:B------:R-:W1:Y:S01]  /*65c0*/  LDSM.16.M88.4 R164, [R118+0x3400] ;  /* 0x0034000076a4783b */ /* 0x000e620000000200 */
[C---:B------:R-:W-:Y:S07]  /*65d0*/  HMMA.16816.F32.BF16 R32, R120.reuse, R138, RZ ;  /* 0x0000008a7820723c */ /* 0x040fee00000418ff */
[----:B------:R-:W-:Y:S01]  /*65e0*/  LDSM.16.M88.4 R124, [R118+0x3c00] ;  /* 0x003c0000767c783b */ /* 0x000fe20000000200 */
[C---:B--2---:R-:W-:Y:S07]  /*65f0*/  HMMA.16816.F32.BF16 R36, R120.reuse, R140, RZ ;  /* 0x0000008c7824723c */ /* 0x044fee00000418ff */
[----:B------:R-:W-:Y:S01]  /*6600*/  LDSM.16.M88.4 R128, [R118+0x4400] ;  /* 0x004400007680783b */ /* 0x000fe20000000200 */
[C---:B------:R-:W-:Y:S07]  /*6610*/  HMMA.16816.F32.BF16 R40, R120.reuse, R142, RZ ;  /* 0x0000008e7828723c */ /* 0x040fee00000418ff */
[----:B------:R-:W-:Y:S01]  /*6620*/  LDSM.16.M88.4 R132, [R170+0x5c00] ;  /* 0x005c0000aa84783b */ /* 0x000fe20000000200 */
[C---:B------:R-:W-:Y:S08]  /*6630*/  HMMA.16816.F32.BF16 R44, R120.reuse, R144, RZ ;  /* 0x00000090782c723c */ /* 0x040ff000000418ff */
[C---:B------:R-:W-:Y:S08]  /*6640*/  HMMA.16816.F32.BF16 R48, R120.reuse, R146, RZ ;  /* 0x000000927830723c */ /* 0x040ff000000418ff */
[C---:B---3--:R-:W-:Y:S08]  /*6650*/  HMMA.16816.F32.BF16 R52, R120.reuse, R148, RZ ;  /* 0x000000947834723c */ /* 0x048ff000000418ff */
[C---:B------:R-:W-:Y:S08]  /*6660*/  HMMA.16816.F32.BF16 R56, R120.reuse, R150, RZ ;  /* 0x000000967838723c */ /* 0x040ff000000418ff */
[C---:B------:R-:W-:Y:S08]  /*6670*/  HMMA.16816.F32.BF16 R60, R120.reuse, R152, RZ ;  /* 0x00000098783c723c */ /* 0x040ff000000418ff */
[----:B------:R-:W-:Y:S01]  /*6680*/  HMMA.16816.F32.BF16 R64, R120, R154, RZ ;  /* 0x0000009a7840723c */ /* 0x000fe200000418ff */
[----:B------:R-:W2:Y:S07]  /*6690*/  LDSM.16.M88.4 R120, [R118+0x3800] ;  /* 0x003800007678783b */ /* 0x000eae0000000200 */
[C---:B----4-:R-:W-:Y:S08]  /*66a0*/  HMMA.16816.F32.BF16 R4, R156.reuse, R160, R4 ;  /* 0x000000a09c04723c */ /* 0x050ff00000041804 */
[C---:B------:R-:W-:Y:S08]  /*66b0*/  HMMA.16816.F32.BF16 R8, R156.reuse, R162, R8 ;  /* 0x000000a29c08723c */ /* 0x040ff00000041808 */
[C---:B-1----:R-:W-:Y:S08]  /*66c0*/  HMMA.16816.F32.BF16 R12, R156.reuse, R164, R12 ;  /* 0x000000a49c0c723c */ /* 0x042ff0000004180c */
[C---:B------:R-:W-:Y:S08]  /*66d0*/  HMMA.16816.F32.BF16 R16, R156.reuse, R166, R16 ;  /* 0x000000a69c10723c */ /* 0x040ff00000041810 */
[C---:B--2---:R-:W-:Y:S08]  /*66e0*/  HMMA.16816.F32.BF16 R20, R156.reuse, R120, R20 ;  /* 0x000000789c14723c */ /* 0x044ff00000041814 */
        /* <DEDUP_REMOVED lines=40> */
[----:B------:R-:W2:Y:S08]  /*6970*/  LDSM.16.M88.4 R120, [R118+0x5400] ;  /* 0x005400007678783b */ /* 0x000eb00000000200 */
[----:B------:R-:W-:Y:S01]  /*6980*/  LDSM.16.M88.4 R132, [R118+0x5c00] ;  /* 0x005c00007684783b */ /* 0x000fe20000000200 */
        /* <DEDUP_REMOVED lines=52> */
[C---:B--2---:R-:W-:Y:S03]  /*6cd0*/  HMMA.16816.F32.BF16 R12, R124.reuse, R120, R12 ;  /* 0x000000787c0c723c */ /* 0x044fe6000004180c */
[-C--:B-----5:R-:W-:Y:S01]  /*6ce0*/  FMUL.FTZ R177, R4, R0.reuse ;  /* 0x0000000004b17220 */ /* 0x0a0fe20000410000 */
[-C--:B------:R-:W-:Y:S01]  /*6cf0*/  FMUL.FTZ R198, R6, R0.reuse ;  /* 0x0000000006c67220 */ /* 0x080fe20000410000 */
[-C--:B------:R-:W-:Y:S01]  /*6d00*/  FMUL.FTZ R242, R5, R0.reuse ;  /* 0x0000000005f27220 */ /* 0x080fe20000410000 */
[-C--:B------:R-:W-:Y:S01]  /*6d10*/  FMUL.FTZ R240, R7, R0.reuse ;  /* 0x0000000007f07220 */ /* 0x080fe20000410000 */
[----:B------:R2:W3:Y:S01]  /*6d20*/  MUFU.TANH R165, R177 ;  /* 0x000000b100a57308 */ /* 0x0004e20000002400 */
[C---:B------:R-:W-:Y:S01]  /*6d30*/  HMMA.16816.F32.BF16 R16, R124.reuse, R122, R16 ;  /* 0x0000007a7c10723c */ /* 0x040fe20000041810 */
[----:B------:R-:W4:Y:S02]  /*6d40*/  LDSM.16.M88.4 R120, [R118+0x7c00] ;  /* 0x007c00007678783b */ /* 0x000f240000000200 */
[-C--:B------:R-:W-:Y:S01]  /*6d50*/  FMUL.FTZ R197, R9, R0.reuse ;  /* 0x0000000009c57220 */ /* 0x080fe20000410000 */
[-C--:B------:R-:W-:Y:S01]  /*6d60*/  FMUL.FTZ R246, R8, R0.reuse ;  /* 0x0000000008f67220 */ /* 0x080fe20000410000 */
[-C--:B------:R-:W-:Y:S04]  /*6d70*/  FMUL.FTZ R244, R10, R0.reuse ;  /* 0x000000000af47220 */ /* 0x080fe80000410000 */
[----:B------:R5:W1:Y:S02]  /*6d80*/  MUFU.TANH R163, R198 ;  /* 0x000000c600a37308 */ /* 0x000a640000002400 */
[-C--:B------:R-:W-:Y:S01]  /*6d90*/  FMUL.FTZ R238, R12, R0.reuse ;  /* 0x000000000cee7220 */ /* 0x080fe20000410000 */
[-C--:B------:R-:W-:Y:S01]  /*6da0*/  FMUL.FTZ R251, R14, R0.reuse ;  /* 0x000000000efb7220 */ /* 0x080fe20000410000 */
[-C--:B------:R-:W-:Y:S06]  /*6db0*/  FMUL.FTZ R249, R15, R0.reuse ;  /* 0x000000000ff97220 */ /* 0x080fec0000410000 */
[----:B------:R3:W3:Y:S01]  /*6dc0*/  MUFU.TANH R167, R197 ;  /* 0x000000c500a77308 */ /* 0x0006e20000002400 */
[-C--:B--2---:R-:W-:Y:S01]  /*6dd0*/  FMUL.FTZ R177, R11, R0.reuse ;  /* 0x000000000bb17220 */ /* 0x084fe20000410000 */
[-C--:B------:R-:W-:Y:S01]  /*6de0*/  FMUL.FTZ R236, R16, R0.reuse ;  /* 0x0000000010ec7220 */ /* 0x080fe20000410000 */
[-C--:B------:R-:W-:Y:S07]  /*6df0*/  FMUL.FTZ R234, R18, R0.reuse ;  /* 0x0000000012ea7220 */ /* 0x080fee0000410000 */
[----:B------:R2:W2:Y:S01]  /*6e00*/  MUFU.TANH R9, R177 ;  /* 0x000000b100097308 */ /* 0x0004a20000002400 */
[C---:B-1----:R-:W-:Y:S03]  /*6e10*/  HMMA.16816.F32.BF16 R20, R124.reuse, R128, R20 ;  /* 0x000000807c14723c */ /* 0x042fe60000041814 */
[-C--:B-----5:R-:W-:Y:S06]  /*6e20*/  FMUL.FTZ R198, R13, R0.reuse ;  /* 0x000000000dc67220 */ /* 0x0a0fec0000410000 */
[----:B------:R-:W1:Y:S01]  /*6e30*/  MUFU.TANH R242, R242 ;  /* 0x000000f200f27308 */ /* 0x000e620000002400 */
[C---:B------:R-:W-:Y:S01]  /*6e40*/  HMMA.16816.F32.BF16 R24, R124.reuse, R130, R24 ;  /* 0x000000827c18723c */ /* 0x040fe20000041818 */
[----:B------:R-:W5:Y:S02]  /*6e50*/  LDSM.16.M88.4 R128, [R118+0x8000] ;  /* 0x008000007680783b */ /* 0x000f640000000200 */
[-C--:B---3--:R-:W-:Y:S06]  /*6e60*/  FMUL.FTZ R197, R17, R0.reuse ;  /* 0x0000000011c57220 */ /* 0x088fec0000410000 */
[----:B------:R3:W1:Y:S01]  /*6e70*/  MUFU.TANH R157, R198 ;  /* 0x000000c6009d7308 */ /* 0x0006620000002400 */
[C---:B----4-:R-:W-:Y:S03]  /*6e80*/  HMMA.16816.F32.BF16 R28, R124.reuse, R120, R28 ;  /* 0x000000787c1c723c */ /* 0x050fe6000004181c */
[-C--:B--2---:R-:W-:Y:S01]  /*6e90*/  FMUL.FTZ R177, R19, R0.reuse ;  /* 0x0000000013b17220 */ /* 0x084fe20000410000 */
[-C--:B------:R-:W-:Y:S01]  /*6ea0*/  FMUL.FTZ R247, R20, R0.reuse ;  /* 0x0000000014f77220 */ /* 0x080fe20000410000 */
[-C--:B------:R-:W-:Y:S04]  /*6eb0*/  FMUL.FTZ R245, R21, R0.reuse ;  /* 0x0000000015f57220 */ /* 0x080fe80000410000 */
[----:B------:R2:W4:Y:S01]  /*6ec0*/  MUFU.TANH R161, R197 ;  /* 0x000000c500a17308 */ /* 0x0005220000002400 */
[-C--:B------:R-:W-:Y:S01]  /*6ed0*/  FMUL.FTZ R235, R22, R0.reuse ;  /* 0x0000000016eb7220 */ /* 0x080fe20000410000 */
[C---:B------:R-:W-:Y:S01]  /*6ee0*/  HMMA.16816.F32.BF16 R32, R124.reuse, R122, R32 ;  /* 0x0000007a7c20723c */ /* 0x040fe20000041820 */
[----:B------:R-:W1:Y:S02]  /*6ef0*/  LDSM.16.M88.4 R120, [R118+0x8400] ;  /* 0x008400007678783b */ /* 0x000e640000000200 */
[-C--:B------:R-:W-:Y:S01]  /*6f00*/  FMUL.FTZ R233, R23, R0.reuse ;  /* 0x0000000017e97220 */ /* 0x080fe20000410000 */
[-C--:B------:R-:W-:Y:S01]  /*6f10*/  FMUL.FTZ R243, R24, R0.reuse ;  /* 0x0000000018f37220 */ /* 0x080fe20000410000 */
[-C--:B------:R-:W-:Y:S03]  /*6f20*/  FMUL.FTZ R241, R25, R0.reuse ;  /* 0x0000000019f17220 */ /* 0x080fe60000410000 */
[----:B------:R4:W1:Y:S01]  /*6f30*/  MUFU.TANH R159, R177 ;  /* 0x000000b1009f7308 */ /* 0x0008620000002400 */
[-C--:B------:R-:W-:Y:S01]  /*6f40*/  FMUL.FTZ R239, R26, R0.reuse ;  /* 0x000000001aef7220 */ /* 0x080fe20000410000 */
[-C--:B------:R-:W-:Y:S01]  /*6f50*/  FMUL.FTZ R237, R27, R0.reuse ;  /* 0x000000001bed7220 */ /* 0x080fe20000410000 */
[-C--:B------:R-:W-:Y:S01]  /*6f60*/  FMUL.FTZ R228, R28, R0.reuse ;  /* 0x000000001ce47220 */ /* 0x080fe20000410000 */
[-C--:B------:R-:W-:Y:S01]  /*6f70*/  FMUL.FTZ R224, R29, R0.reuse ;  /* 0x000000001de07220 */ /* 0x080fe20000410000 */
[-C--:B------:R-:W-:Y:S05]  /*6f80*/  FMUL.FTZ R221, R30, R0.reuse ;  /* 0x000000001edd7220 */ /* 0x080fea0000410000 */
[----:B------:R-:W1:Y:S01]  /*6f90*/  MUFU.TANH R240, R240 ;  /* 0x000000f000f07308 */ /* 0x000e620000002400 */
[-C--:B------:R-:W-:Y:S01]  /*6fa0*/  FMUL.FTZ R223, R31, R0.reuse ;  /* 0x000000001fdf7220 */ /* 0x080fe20000410000 */
[-C--:B------:R-:W-:Y:S01]  /*6fb0*/  FMUL.FTZ R226, R32, R0.reuse ;  /* 0x0000000020e27220 */ /* 0x080fe20000410000 */
[-C--:B------:R-:W-:Y:S01]  /*6fc0*/  FMUL.FTZ R225, R33, R0.reuse ;  /* 0x0000000021e17220 */ /* 0x080fe20000410000 */
[-C--:B------:R-:W-:Y:S06]  /*6fd0*/  FMUL.FTZ R227, R34, R0.reuse ;  /* 0x0000000022e37220 */ /* 0x080fec0000410000 */
[----:B------:R-:W1:Y:S01]  /*6fe0*/  MUFU.TANH R246, R246 ;  /* 0x000000f600f67308 */ /* 0x000e620000002400 */
[-C--:B------:R-:W-:Y:S01]  /*6ff0*/  FMUL.FTZ R231, R35, R0.reuse ;  /* 0x0000000023e77220 */ /* 0x080fe20000410000 */
[C---:B-----5:R-:W-:Y:S08]  /*7000*/  HMMA.16816.F32.BF16 R36, R124.reuse, R128, R36 ;  /* 0x000000807c24723c */ /* 0x060ff00000041824 */
[----:B------:R-:W2:Y:S01]  /*7010*/  MUFU.TANH R244, R244 ;  /* 0x000000f400f47308 */ /* 0x000ea20000002400 */
[C---:B------:R-:W-:Y:S01]  /*7020*/  HMMA.16816.F32.BF16 R40, R124.reuse, R130, R40 ;  /* 0x000000827c28723c */ /* 0x040fe20000041828 */
[----:B------:R-:W5:Y:S08]  /*7030*/  LDSM.16.M88.4 R128, [R118+0x8800] ;  /* 0x008800007680783b */ /* 0x000f700000000200 */
[----:B------:R-:W2:Y:S01]  /*7040*/  MUFU.TANH R238, R238 ;  /* 0x000000ee00ee7308 */ /* 0x000ea20000002400 */
[C---:B-1----:R-:W-:Y:S03]  /*7050*/  HMMA.16816.F32.BF16 R44, R124.reuse, R120, R44 ;  /* 0x000000787c2c723c */ /* 0x042fe6000004182c */
[-C--:B------:R-:W-:Y:S01]  /*7060*/  FMUL.FTZ R212, R36, R0.reuse ;  /* 0x0000000024d47220 */ /* 0x080fe20000410000 */
[-C--:B------:R-:W-:Y:S05]  /*7070*/  FMUL.FTZ R211, R37, R0.reuse ;  /* 0x0000000025d37220 */ /* 0x080fea0000410000 */
[----:B------:R-:W1:Y:S01]  /*7080*/  MUFU.TANH R251, R251 ;  /* 0x000000fb00fb7308 */ /* 0x000e620000002400 */
[-C--:B------:R-:W-:Y:S01]  /*7090*/  FMUL.FTZ R213, R38, R0.reuse ;  /* 0x0000000026d57220 */ /* 0x080fe20000410000 */
[-C--:B------:R-:W-:Y:S01]  /*70a0*/  FMUL.FTZ R205, R39, R0.reuse ;  /* 0x0000000027cd7220 */ /* 0x080fe20000410000 */
[C---:B------:R-:W-:Y:S01]  /*70b0*/  HMMA.16816.F32.BF16 R48, R124.reuse, R122, R48 ;  /* 0x0000007a7c30723c */ /* 0x040fe20000041830 */
[----:B------:R-:W3:Y:S01]  /*70c0*/  LDSM.16.M88.4 R120, [R118+0x8c00] ;  /* 0x008c00007678783b */ /* 0x000ee20000000200 */
[----:B------:R-:W-:Y:S05]  /*70d0*/  DEPBAR.LE SB0, 0x0 ;  /* 0x000080000000791a */ /* 0x000fea0000000000 */
[----:B------:R-:W1:Y:S01]  /*70e0*/  MUFU.TANH R249, R249 ;  /* 0x000000f900f97308 */ /* 0x000e620000002400 */
[-C--:B------:R-:W-:Y:S01]  /*70f0*/  FMUL.FTZ R208, R40, R0.reuse ;  /* 0x0000000028d07220 */ /* 0x080fe20000410000 */
[-C--:B------:R-:W-:Y:S01]  /*7100*/  FMUL.FTZ R210, R41, R0.reuse ;  /* 0x0000000029d27220 */ /* 0x080fe20000410000 */
[-C--:B------:R-:W-:Y:S01]  /*7110*/  FMUL.FTZ R207, R42, R0.reuse ;  /* 0x000000002acf7220 */ /* 0x080fe20000410000 */
[-C--:B------:R-:W-:Y:S01]  /*7120*/  FMUL.FTZ R209, R43, R0.reuse ;  /* 0x000000002bd17220 */ /* 0x080fe20000410000 */
[-C--:B------:R-:W-:Y:S01]  /*7130*/  FMUL.FTZ R206, R44, R0.reuse ;  /* 0x000000002cce7220 */ /* 0x080fe20000410000 */
[-C--:B------:R-:W-:Y:S01]  /*7140*/  FMUL.FTZ R214, R45, R0.reuse ;  /* 0x000000002dd67220 */ /* 0x080fe20000410000 */
[-C--:B------:R-:W-:Y:S03]  /*7150*/  FMUL.FTZ R200, R46, R0.reuse ;  /* 0x000000002ec87220 */ /* 0x080fe60000410000 */
[----:B------:R-:W1:Y:S01]  /*7160*/  MUFU.TANH R236, R236 ;  /* 0x000000ec00ec7308 */ /* 0x000e620000002400 */
[----:B------:R-:W-:Y:S01]  /*7170*/  BAR.SYNC.DEFER_BLOCKING 0x0 ;  /* 0x0000000000007b1d */ /* 0x000fe20000010000 */
[-C--:B------:R-:W-:Y:S01]  /*7180*/  FMUL.FTZ R199, R47, R0.reuse ;  /* 0x000000002fc77220 */ /* 0x080fe20000410000 */
[-C--:B------:R-:W-:Y:S01]  /*7190*/  FMUL.FTZ R216, R48, R0.reuse ;  /* 0x0000000030d87220 */ /* 0x080fe20000410000 */
[-C--:B------:R-:W-:Y:S01]  /*71a0*/  FMUL.FTZ R215, R49, R0.reuse ;  /* 0x0000000031d77220 */ /* 0x080fe20000410000 */
[-C--:B------:R-:W-:Y:S05]  /*71b0*/  FMUL.FTZ R201, R50, R0.reuse ;  /* 0x0000000032c97220 */ /* 0x080fea0000410000 */
[----:B------:R-:W1:Y:S01]  /*71c0*/  MUFU.TANH R234, R234 ;  /* 0x000000ea00ea7308 */ /* 0x000e620000002400 */
[-C--:B------:R-:W-:Y:S01]  /*71d0*/  FMUL.FTZ R202, R51, R0.reuse ;  /* 0x0000000033ca7220 */ /* 0x080fe20000410000 */
[C---:B-----5:R-:W-:Y:S08]  /*71e0*/  HMMA.16816.F32.BF16 R52, R124.reuse, R128, R52 ;  /* 0x000000807c34723c */ /* 0x060ff00000041834 */
[----:B------:R-:W1:Y:S01]  /*71f0*/  MUFU.TANH R247, R247 ;  /* 0x000000f700f77308 */ /* 0x000e620000002400 */
[C---:B------:R-:W-:Y:S09]  /*7200*/  HMMA.16816.F32.BF16 R56, R124.reuse, R130, R56 ;  /* 0x000000827c38723c */ /* 0x040ff20000041838 */
[----:B------:R-:W1:Y:S01]  /*7210*/  MUFU.TANH R245, R245 ;  /* 0x000000f500f57308 */ /* 0x000e620000002400 */
[C---:B---3--:R-:W-:Y:S03]  /*7220*/  HMMA.16816.F32.BF16 R60, R124.reuse, R120, R60 ;  /* 0x000000787c3c723c */ /* 0x048fe6000004183c */
[-C--:B------:R-:W-:Y:S01]  /*7230*/  FMUL.FTZ R198, R54, R0.reuse ;  /* 0x0000000036c67220 */ /* 0x080fe20000410000 */
[-C--:B--2---:R-:W-:Y:S05]  /*7240*/  FMUL.FTZ R197, R55, R0.reuse ;  /* 0x0000000037c57220 */ /* 0x084fea0000410000 */
[----:B------:R-:W2:Y:S01]  /*7250*/  MUFU.TANH R235, R235 ;  /* 0x000000eb00eb7308 */ /* 0x000ea20000002400 */
[-C--:B------:R-:W-:Y:S01]  /*7260*/  FMUL.FTZ R218, R52, R0.reuse ;  /* 0x0000000034da7220 */ /* 0x080fe20000410000 */
[-C--:B------:R-:W-:Y:S01]  /*7270*/  FMUL.FTZ R217, R53, R0.reuse ;  /* 0x0000000035d97220 */ /* 0x080fe20000410000 */
[----:B------:R-:W-:Y:S03]  /*7280*/  HMMA.16816.F32.BF16 R64, R124, R122, R64 ;  /* 0x0000007a7c40723c */ /* 0x000fe60000041840 */
[-C--:B------:R-:W-:Y:S01]  /*7290*/  FMUL.FTZ R220, R56, R0.reuse ;  /* 0x0000000038dc7220 */ /* 0x080fe20000410000 */
[-C--:B------:R-:W-:Y:S03]  /*72a0*/  FMUL.FTZ R219, R57, R0.reuse ;  /* 0x0000000039db7220 */ /* 0x080fe60000410000 */
[----:B------:R-:W3:Y:S01]  /*72b0*/  MUFU.TANH R233, R233 ;  /* 0x000000e900e97308 */ /* 0x000ee20000002400 */
[-C--:B------:R-:W-:Y:S01]  /*72c0*/  FMUL.FTZ R204, R58, R0.reuse ;  /* 0x000000003acc7220 */ /* 0x080fe20000410000 */
[-C--:B------:R-:W-:Y:S01]  /*72d0*/  FMUL.FTZ R203, R59, R0.reuse ;  /* 0x000000003bcb7220 */ /* 0x080fe20000410000 */
[-C--:B------:R-:W-:Y:S01]  /*72e0*/  FMUL.FTZ R222, R60, R0.reuse ;  /* 0x000000003cde7220 */ /* 0x080fe20000410000 */
[-C--:B------:R-:W-:Y:S06]  /*72f0*/  FMUL.FTZ R229, R61, R0.reuse ;  /* 0x000000003de57220 */ /* 0x080fec0000410000 */
[----:B------:R-:W1:Y:S01]  /*7300*/  MUFU.TANH R243, R243 ;  /* 0x000000f300f37308 */ /* 0x000e620000002400 */
[-C--:B------:R-:W-:Y:S01]  /*7310*/  FMUL.FTZ R248, R62, R0.reuse ;  /* 0x000000003ef87220 */ /* 0x080fe20000410000 */
[-C--:B----4-:R-:W-:Y:S01]  /*7320*/  FMUL.FTZ R177, R63, R0.reuse ;  /* 0x000000003fb17220 */ /* 0x090fe20000410000 */
[-C--:B------:R-:W-:Y:S01]  /*7330*/  FMUL.FTZ R230, R64, R0.reuse ;  /* 0x0000000040e67220 */ /* 0x080fe20000410000 */
[-C--:B------:R-:W-:Y:S06]  /*7340*/  FMUL.FTZ R232, R65, R0.reuse ;  /* 0x0000000041e87220 */ /* 0x080fec0000410000 */
[----:B------:R-:W4:Y:S01]  /*7350*/  MUFU.TANH R241, R241 ;  /* 0x000000f100f17308 */ /* 0x000f220000002400 */
[-C--:B------:R-:W-:Y:S01]  /*7360*/  FMUL.FTZ R55, R66, R0.reuse ;  /* 0x0000000042377220 */ /* 0x080fe20000410000 */
[----:B------:R-:W-:Y:S08]  /*7370*/  FMUL.FTZ R54, R67, R0 ;  /* 0x0000000043367220 */ /* 0x000ff00000410000 */
[----:B------:R-:W1:Y:S10]  /*7380*/  MUFU.TANH R239, R239 ;  /* 0x000000ef00ef7308 */ /* 0x000e740000002400 */
        /* <DEDUP_REMOVED lines=35> */
[----:B------:R1:W1:Y:S10]  /*75c0*/  MUFU.TANH R57, R248 ;  /* 0x000000f800397308 */ /* 0x0002740000002400 */
[----:B------:R1:W1:Y:S10]  /*75d0*/  MUFU.TANH R56, R177 ;  /* 0x000000b100387308 */ /* 0x0002740000002400 */
[----:B------:R-:W1:Y:S10]  /*75e0*/  MUFU.TANH R230, R230 ;  /* 0x000000e600e67308 */ /* 0x000e740000002400 */
[----:B------:R-:W1:Y:S10]  /*75f0*/  MUFU.TANH R232, R232 ;  /* 0x000000e800e87308 */ /* 0x000e740000002400 */
[----:B------:R-:W1:Y:S10]  /*7600*/  MUFU.TANH R55, R55 ;  /* 0x0000003700377308 */ /* 0x000e740000002400 */
[----:B------:R-:W1:Y:S01]  /*7610*/  MUFU.TANH R54, R54 ;  /* 0x0000003600367308 */ /* 0x000e620000002400 */
[----:B--234-:R-:W-:Y:S05]  /*7620*/  @!P1 BRA `(.L_x_495) ;  /* 0x0000000400989947 */ /* 0x01cfea0003800000 */
        /* <DEDUP_REMOVED lines=20> */
[----:B------:R-:W2:Y:S01]  /*7770*/  I2F.RP R8, R11 ;  /* 0x0000000b00087306 */ /* 0x000ea20000209400 */
[----:B------:R-:W-:Y:S02]  /*7780*/  LOP3.LUT R10, R10, R13, RZ, 0x3c, !PT ;  /* 0x0000000d0a0a7212 */ /* 0x000fe400078e3cff */
[----:B------:R-:W-:Y:S02]  /*7790*/  IMAD.MOV R7, RZ, RZ, -R7 ;  /* 0x000000ffff077224 */ /* 0x000fe400078e0a07 */
[----:B------:R-:W-:Y:S05]  /*77a0*/  ISETP.GE.AND P1, PT, R10, RZ, PT ;  /* 0x000000ff0a00720c */ /* 0x000fea0003f26270 */
[----:B--2---:R-:W2:Y:S02]  /*77b0*/  MUFU.RCP R0, R8 ;  /* 0x0000000800007308 */ /* 0x004ea40000001000 */
[----:B--2---:R-:W-:Y:S01]  /*77c0*/  VIADD R14, R0, 0xffffffe ;  /* 0x0ffffffe000e7836 */ /* 0x004fe20000000000 */
[----:B------:R-:W-:Y:S07]  /*77d0*/  IADD3 R0, PT, PT, R183, -0x80, RZ ;  /* 0xffffff80b7007810 */ /* 0x000fee0007ffe0ff */
[----:B------:R-:W2:Y:S02]  /*77e0*/  F2I.FTZ.U32.TRUNC.NTZ R15, R14 ;  /* 0x0000000e000f7305 */ /* 0x000ea4000021f000 */
[--C-:B--2---:R-:W-:Y:S02]  /*77f0*/  IMAD.MOV R6, RZ, RZ, -R15.reuse ;  /* 0x000000ffff067224 */ /* 0x104fe400078e0a0f */
        /* <DEDUP_REMOVED lines=48> */
.L_x_497:
[----:B------:R-:W-:Y:S05]  /*7b00*/  BSYNC.RECONVERGENT B0 ;  /* 0x0000000000007941 */ /* 0x000fea0003800200 */
.L_x_496:
[----:B-1----:R-:W-:Y:S01]  /*7b10*/  IMAD.MOV.U32 R177, RZ, RZ, R175 ;  /* 0x000000ffffb17224 */ /* 0x002fe200078e00af */
        /* <DEDUP_REMOVED lines=23> */
.L_x_495:
[----:B------:R-:W-:Y:S05]  /*7c90*/  BSYNC.RECONVERGENT B1 ;  /* 0x0000000000017941 */ /* 0x000fea0003800200 */
.L_x_494:
[----:B------:R-:W3:Y:S01]  /*7ca0*/  LD.E R53, desc[UR4][R2.64+0xdc] ;  /* 0x0000dc0402357980 */ /* 0x000ee2000c101900 */
[----:B------:R-:W-:Y:S02]  /*7cb0*/  FMNMX3.FTZ R0, R119, R163, R240, !PT ;  /* 0x000000a377007276 */ /* 0x000fe400078100f0 */
[----:B--2---:R-:W-:Y:S01]  /*7cc0*/  FMNMX3.FTZ R4, R117, R165, R242, !PT ;  /* 0x000000a575047276 */ /* 0x004fe200078100f2 */
[----:B------:R-:W-:Y:S01]  /*7cd0*/  LDSM.16.MT88.4 R16, [R168+0x9000] ;  /* 0x00900000a810783b */ /* 0x000fe20000004200 */
[----:B------:R-:W-:Y:S02]  /*7ce0*/  FMNMX3.FTZ R0, R0, R244, R9, !PT ;  /* 0x000000f400007276 */ /* 0x000fe40007810009 */
[----:B------:R-:W-:Y:S02]  /*7cf0*/  FMNMX3.FTZ R4, R4, R246, R167, !PT ;  /* 0x000000f604047276 */ /* 0x000fe400078100a7 */
[----:B-1----:R-:W-:Y:S02]  /*7d00*/  FMNMX3.FTZ R0, R0, R251, R249, !PT ;  /* 0x000000fb00007276 */ /* 0x002fe400078100f9 */
[----:B------:R-:W-:Y:S01]  /*7d10*/  FMNMX3.FTZ R4, R4, R238, R157, !PT ;  /* 0x000000ee04047276 */ /* 0x000fe2000781009d */
[----:B------:R-:W-:Y:S01]  /*7d20*/  LDSM.16.MT88.4 R24, [R116+0x9000] ;  /* 0x009000007418783b */ /* 0x000fe20000004200 */
[----:B------:R-:W-:Y:S02]  /*7d30*/  FMNMX3.FTZ R0, R0, R234, R159, !PT ;  /* 0x000000ea00007276 */ /* 0x000fe4000781009f */
[----:B------:R-:W-:Y:S02]  /*7d40*/  FMNMX3.FTZ R4, R4, R236, R161, !PT ;  /* 0x000000ec04047276 */ /* 0x000fe400078100a1 */
[----:B------:R-:W-:Y:S02]  /*7d50*/  FMNMX3.FTZ R0, R0, R235, R233, !PT ;  /* 0x000000eb00007276 */ /* 0x000fe400078100e9 */
        /* <DEDUP_REMOVED lines=30> */
[----:B------:R-:W2:Y:S01]  /*7f40*/  SHFL.BFLY PT, R4, R13, 0x2, 0x1f ;  /* 0x0c401f000d047f89 */ /* 0x000ea200000e0000 */
[----:B-1----:R-:W-:Y:S02]  /*7f50*/  FMNMX.FTZ R5, R7, R0, !PT ;  /* 0x0000000007057209 */ /* 0x002fe40007810000 */
[----:B--2---:R-:W-:Y:S05]  /*7f60*/  FMNMX.FTZ R11, R13, R4, !PT ;  /* 0x000000040d0b7209 */ /* 0x004fea0007810000 */
[----:B------:R-:W1:Y:S08]  /*7f70*/  SHFL.BFLY PT, R0, R5, 0x1, 0x1f ;  /* 0x0c201f0005007f89 */ /* 0x000e7000000e0000 */
[----:B------:R-:W2:Y:S01]  /*7f80*/  SHFL.BFLY PT, R52, R11, 0x1, 0x1f ;  /* 0x0c201f000b347f89 */ /* 0x000ea200000e0000 */
[----:B-1----:R-:W-:Y:S02]  /*7f90*/  FMNMX.FTZ R0, R5, R0, !PT ;  /* 0x0000000005007209 */ /* 0x002fe40007810000 */
[----:B--2---:R-:W-:Y:S03]  /*7fa0*/  FMNMX.FTZ R52, R11, R52, !PT ;  /* 0x000000340b347209 */ /* 0x004fe60007810000 */
[C---:B------:R-:W-:Y:S01]  /*7fb0*/  FADD.FTZ R4, -R0.reuse, R119 ;  /* 0x0000007700047221 */ /* 0x040fe20000010100 */
[----:B------:R-:W-:Y:S02]  /*7fc0*/  FSETP.NEU.FTZ.AND P1, PT, R0, -INF , PT ;  /* 0xff8000000000780b */ /* 0x000fe40003f3d000 */
[C---:B------:R-:W-:Y:S01]  /*7fd0*/  FSETP.NEU.FTZ.AND P2, PT, R52.reuse, -INF , PT ;  /* 0xff8000003400780b */ /* 0x040fe20003f5d000 */
[----:B------:R-:W-:Y:S01]  /*7fe0*/  FADD.FTZ R6, -R52, R117 ;  /* 0x0000007534067221 */ /* 0x000fe20000010100 */
[C---:B---3--:R-:W-:Y:S01]  /*7ff0*/  FMUL.FTZ R120, R53.reuse, R0 ;  /* 0x0000000035787220 */ /* 0x048fe20000410000 */
[C---:B------:R-:W-:Y:S01]  /*8000*/  FMUL.FTZ R122, R53.reuse, R52 ;  /* 0x00000034357a7220 */ /* 0x040fe20000410000 */
[C---:B------:R-:W-:Y:S01]  /*8010*/  FMUL.FTZ R59, R53.reuse, R4 ;  /* 0x00000004353b7220 */ /* 0x040fe20000410000 */
[----:B------:R-:W-:Y:S02]  /*8020*/  FMUL.FTZ R58, R53, R6 ;  /* 0x00000006353a7220 */ /* 0x000fe40000410000 */
[----:B------:R-:W-:Y:S02]  /*8030*/  FSEL R120, R120, RZ, P1 ;  /* 0x000000ff78787208 */ /* 0x000fe40000800000 */
[----:B------:R-:W-:Y:S01]  /*8040*/  FSEL R122, R122, RZ, P2 ;  /* 0x000000ff7a7a7208 */ /* 0x000fe20001000000 */
[----:B------:R-:W1:Y:S01]  /*8050*/  MUFU.EX2 R59, R59 ;  /* 0x0000003b003b7308 */ /* 0x000e620000000800 */
[----:B------:R-:W-:Y:S01]  /*8060*/  ISETP.NE.AND P1, PT, R194, -0x1, PT ;  /* 0xffffffffc200780c */ /* 0x000fe20003f25270 */
[-CC-:B------:R-:W-:Y:S01]  /*8070*/  FFMA.FTZ R119, R9, R53.reuse, -R120.reuse ;  /* 0x0000003509777223 */ /* 0x180fe20000010878 */
[-C--:B------:R-:W-:Y:S01]  /*8080*/  FFMA.FTZ R129, R240, R53.reuse, -R120 ;  /* 0x00000035f0817223 */ /* 0x080fe20000010878 */
[-C--:B------:R-:W-:Y:S01]  /*8090*/  FFMA.FTZ R117, R167, R53.reuse, -R122 ;  /* 0x00000035a7757223 */ /* 0x080fe2000001087a */
[-C--:B------:R-:W-:Y:S01]  /*80a0*/  FFMA.FTZ R126, R244, R53.reuse, -R120 ;  /* 0x00000035f47e7223 */ /* 0x080fe20000010878 */
[-CC-:B------:R-:W-:Y:S01]  /*80b0*/  FFMA.FTZ R133, R165, R53.reuse, -R122.reuse ;  /* 0x00000035a5857223 */ /* 0x180fe2000001087a */
[-C--:B------:R-:W-:Y:S01]  /*80c0*/  FFMA.FTZ R131, R242, R53.reuse, -R122 ;  /* 0x00000035f2837223 */ /* 0x080fe2000001087a */
[-C--:B------:R-:W-:Y:S01]  /*80d0*/  FFMA.FTZ R128, R163, R53.reuse, -R120 ;  /* 0x00000035a3807223 */ /* 0x080fe20000010878 */
[-C--:B------:R-:W-:Y:S01]  /*80e0*/  FFMA.FTZ R124, R246, R53.reuse, -R122 ;  /* 0x00000035f67c7223 */ /* 0x080fe2000001087a */
[----:B------:R-:W2:Y:S01]  /*80f0*/  MUFU.EX2 R58, R58 ;  /* 0x0000003a003a7308 */ /* 0x000ea20000000800 */
[-C--:B------:R-:W-:Y:S01]  /*8100*/  FFMA.FTZ R130, R223, R53.reuse, -R120 ;  /* 0x00000035df827223 */ /* 0x080fe20000010878 */
[-C--:B------:R-:W-:Y:S01]  /*8110*/  FFMA.FTZ R121, R225, R53.reuse, -R122 ;  /* 0x00000035e1797223 */ /* 0x080fe2000001087a */
[----:B------:R-:W-:Y:S07]  /*8120*/  FFMA.FTZ R125, R231, R53, -R120 ;  /* 0x00000035e77d7223 */ /* 0x000fee0000010878 */
[----:B------:R-:W-:Y:S01]  /*8130*/  MUFU.EX2 R129, R129 ;  /* 0x0000008100817308 */ /* 0x000fe20000000800 */
[C---:B-1----:R-:W-:Y:S01]  /*8140*/  FMUL.FTZ R6, R59.reuse, R114 ;  /* 0x000000723b067220 */ /* 0x042fe20000410000 */
        /* <DEDUP_REMOVED lines=8> */
[C---:B--2---:R-:W-:Y:S01]  /*81d0*/  FMUL.FTZ R4, R58.reuse, R112 ;  /* 0x000000703a047220 */ /* 0x044fe20000410000 */
[C---:B------:R-:W-:Y:S07]  /*81e0*/  FMUL.FTZ R5, R58.reuse, R113 ;  /* 0x000000713a057220 */ /* 0x040fee0000410000 */
[----:B------:R-:W1:Y:S01]  /*81f0*/  MUFU.EX2 R119, R119 ;  /* 0x0000007700777308 */ /* 0x000e620000000800 */
[C---:B------:R-:W-:Y:S01]  /*8200*/  FMUL.FTZ R8, R58.reuse, R108 ;  /* 0x0000006c3a087220 */ /* 0x040fe20000410000 */
[C---:B------:R-:W-:Y:S01]  /*8210*/  FMUL.FTZ R9, R58.reuse, R109 ;  /* 0x0000006d3a097220 */ /* 0x040fe20000410000 */
[C---:B------:R-:W-:Y:S07]  /*8220*/  FMUL.FTZ R12, R58.reuse, R104 ;  /* 0x000000683a0c7220 */ /* 0x040fee0000410000 */
[----:B------:R-:W-:Y:S01]  /*8230*/  MUFU.EX2 R133, R133 ;  /* 0x0000008500857308 */ /* 0x000fe20000000800 */
[C---:B------:R-:W-:Y:S01]  /*8240*/  FMUL.FTZ R13, R58.reuse, R105 ;  /* 0x000000693a0d7220 */ /* 0x040fe20000410000 */
[C---:B------:R-:W-:Y:S01]  /*8250*/  FMUL.FTZ R23, R59.reuse, R99 ;  /* 0x000000633b177220 */ /* 0x040fe20000410000 */
[C---:B------:R-:W-:Y:S07]  /*8260*/  FMUL.FTZ R20, R58.reuse, R96 ;  /* 0x000000603a147220 */ /* 0x040fee0000410000 */
[----:B------:R-:W2:Y:S01]  /*8270*/  MUFU.EX2 R131, R131 ;  /* 0x0000008300837308 */ /* 0x000ea20000000800 */
[C---:B------:R-:W-:Y:S01]  /*8280*/  FMUL.FTZ R21, R58.reuse, R97 ;  /* 0x000000613a157220 */ /* 0x040fe20000410000 */
[C---:B------:R-:W-:Y:S01]  /*8290*/  FMUL.FTZ R30, R59.reuse, R90 ;  /* 0x0000005a3b1e7220 */ /* 0x040fe20000410000 */
[----:B------:R-:W-:Y:S07]  /*82a0*/  FMUL.FTZ R31, R59, R91 ;  /* 0x0000005b3b1f7220 */ /* 0x000fee0000410000 */
[----:B------:R-:W3:Y:S01]  /*82b0*/  MUFU.EX2 R128, R128 ;  /* 0x0000008000807308 */ /* 0x000ee20000000800 */
[C---:B------:R-:W-:Y:S01]  /*82c0*/  FMUL.FTZ R28, R58.reuse, R88 ;  /* 0x000000583a1c7220 */ /* 0x040fe20000410000 */
[----:B-1----:R-:W-:Y:S01]  /*82d0*/  F2FP.BF16.F32.PACK_AB R63, R119, R126 ;  /* 0x0000007e773f723e */ /* 0x002fe200000010ff */
[C---:B------:R-:W-:Y:S07]  /*82e0*/  FMUL.FTZ R29, R58.reuse, R89 ;  /* 0x000000593a1d7220 */ /* 0x040fee0000410000 */
[----:B------:R-:W1:Y:S01]  /*82f0*/  MUFU.EX2 R124, R124 ;  /* 0x0000007c007c7308 */ /* 0x000e620000000800 */
[C---:B------:R-:W-:Y:S01]  /*8300*/  FMUL.FTZ R39, R59.reuse, R83 ;  /* 0x000000533b277220 */ /* 0x040fe20000410000 */
[C---:B------:R-:W-:Y:S01]  /*8310*/  FMUL.FTZ R38, R59.reuse, R82 ;  /* 0x000000523b267220 */ /* 0x040fe20000410000 */
[C---:B------:R-:W-:Y:S01]  /*8320*/  FMUL.FTZ R36, R58.reuse, R80 ;  /* 0x000000503a247220 */ /* 0x040fe20000410000 */
[C---:B------:R-:W-:Y:S01]  /*8330*/  FMUL.FTZ R37, R58.reuse, R81 ;  /* 0x000000513a257220 */ /* 0x040fe20000410000 */
[----:B------:R-:W-:Y:S01]  /*8340*/  FMUL.FTZ R46, R59, R74 ;  /* 0x0000004a3b2e7220 */ /* 0x000fe20000410000 */
[----:B--2---:R-:W-:Y:S01]  /*8350*/  F2FP.BF16.F32.PACK_AB R60, R131, R133 ;  /* 0x00000085833c723e */ /* 0x004fe200000010ff */
[----:B------:R-:W-:Y:S01]  /*8360*/  FMUL.FTZ R47, R59, R75 ;  /* 0x0000004b3b2f7220 */ /* 0x000fe20000410000 */
[C---:B------:R-:W-:Y:S01]  /*8370*/  FMUL.FTZ R44, R58.reuse, R72 ;  /* 0x000000483a2c7220 */ /* 0x040fe20000410000 */
[----:B------:R-:W-:Y:S01]  /*8380*/  FMUL.FTZ R45, R58, R73 ;  /* 0x000000493a2d7220 */ /* 0x000fe20000410000 */
[----:B---3--:R-:W-:Y:S01]  /*8390*/  F2FP.BF16.F32.PACK_AB R61, R129, R128 ;  /* 0x00000080813d723e */ /* 0x008fe200000010ff */
[----:B------:R-:W2:Y:S01]  /*83a0*/  LDSM.16.MT88.4 R72, [R168+0x9400] ;  /* 0x00940000a848783b */ /* 0x000ea20000004200 */
[-C--:B------:R-:W-:Y:S01]  /*83b0*/  FFMA.FTZ R82, R238, R53.reuse, -R122 ;  /* 0x00000035ee527223 */ /* 0x080fe2000001087a */
[-C--:B------:R-:W-:Y:S01]  /*83c0*/  FFMA.FTZ R80, R249, R53.reuse, -R120 ;  /* 0x00000035f9507223 */ /* 0x080fe20000010878 */
[----:B-1----:R-:W-:Y:S01]  /*83d0*/  F2FP.BF16.F32.PACK_AB R62, R117, R124 ;  /* 0x0000007c753e723e */ /* 0x002fe200000010ff */
[----:B------:R-:W-:Y:S01]  /*83e0*/  FFMA.FTZ R196, R59, R196, R128 ;  /* 0x000000c43bc47223 */ /* 0x000fe20000010080 */
[----:B------:R-:W-:Y:S01]  /*83f0*/  MUFU.EX2 R130, R130 ;  /* 0x0000008200827308 */ /* 0x000fe20000000800 */
[-C--:B------:R-:W-:Y:S01]  /*8400*/  FFMA.FTZ R89, R157, R53.reuse, -R122 ;  /* 0x000000359d597223 */ /* 0x080fe2000001087a */
[----:B------:R-:W-:Y:S01]  /*8410*/  FFMA.FTZ R81, R251, R53, -R120 ;  /* 0x00000035fb517223 */ /* 0x000fe20000010878 */
[----:B------:R-:W-:Y:S07]  /*8420*/  LDSM.16.MT88.4 R108, [R168+0xac00] ;  /* 0x00ac0000a86c783b */ /* 0x000fee0000004200 */
[----:B------:R-:W-:Y:S01]  /*8430*/  MUFU.EX2 R82, R82 ;  /* 0x0000005200527308 */ /* 0x000fe20000000800 */
[C---:B------:R-:W-:Y:S09]  /*8440*/  HMMA.16816.F32.BF16 R4, R60.reuse, R16, R4 ;  /* 0x000000103c04723c */ /* 0x040ff20000041804 */
[----:B------:R-:W-:Y:S01]  /*8450*/  MUFU.EX2 R80, R80 ;  /* 0x0000005000507308 */ /* 0x000fe20000000800 */
[C---:B------:R-:W-:Y:S01]  /*8460*/  FMUL.FTZ R16, R58.reuse, R100 ;  /* 0x000000643a107220 */ /* 0x040fe20000410000 */
[----:B------:R-:W-:Y:S08]  /*8470*/  FMUL.FTZ R17, R58, R101 ;  /* 0x000000653a117220 */ /* 0x000ff00000410000 */
[----:B------:R-:W1:Y:S01]  /*8480*/  MUFU.EX2 R89, R89 ;  /* 0x0000005900597308 */ /* 0x000e620000000800 */
[C---:B------:R-:W-:Y:S03]  /*8490*/  HMMA.16816.F32.BF16 R8, R60.reuse, R18, R8 ;  /* 0x000000123c08723c */ /* 0x040fe60000041808 */
[C---:B------:R-:W-:Y:S01]  /*84a0*/  FMUL.FTZ R18, R59.reuse, R102 ;  /* 0x000000663b127220 */ /* 0x040fe20000410000 */
[----:B------:R-:W-:Y:S05]  /*84b0*/  FMUL.FTZ R19, R59, R103 ;  /* 0x000000673b137220 */ /* 0x000fea0000410000 */
[----:B------:R-:W3:Y:S01]  /*84c0*/  MUFU.EX2 R81, R81 ;  /* 0x0000005100517308 */ /* 0x000ee20000000800 */
[-CC-:B------:R-:W-:Y:S01]  /*84d0*/  FFMA.FTZ R99, R245, R53.reuse, -R122.reuse ;  /* 0x00000035f5637223 */ /* 0x180fe2000001087a */
[-CC-:B------:R-:W-:Y:S01]  /*84e0*/  FFMA.FTZ R98, R226, R53.reuse, -R122.reuse ;  /* 0x00000035e2627223 */ /* 0x180fe2000001087a */
[C---:B------:R-:W-:Y:S07]  /*84f0*/  HMMA.16816.F32.BF16 R12, R60.reuse, R24, R12 ;  /* 0x000000183c0c723c */ /* 0x040fee000004180c */
[----:B------:R-:W-:Y:S01]  /*8500*/  MUFU.EX2 R121, R121 ;  /* 0x0000007900797308 */ /* 0x000fe20000000800 */
[C---:B------:R-:W-:Y:S01]  /*8510*/  FMUL.FTZ R24, R58.reuse, R92 ;  /* 0x0000005c3a187220 */ /* 0x040fe20000410000 */
[----:B------:R-:W-:Y:S08]  /*8520*/  FFMA.FTZ R92, R247, R53, -R122 ;  /* 0x00000035f75c7223 */ /* 0x000ff0000001087a */
[----:B------:R-:W-:Y:S01]  /*8530*/  MUFU.EX2 R99, R99 ;  /* 0x0000006300637308 */ /* 0x000fe20000000800 */
[C---:B------:R-:W-:Y:S01]  /*8540*/  FMUL.FTZ R25, R58.reuse, R93 ;  /* 0x0000005d3a197220 */ /* 0x040fe20000410000 */
[--C-:B------:R-:W-:Y:S01]  /*8550*/  FFMA.FTZ R93, R233, R53, -R120.reuse ;  /* 0x00000035e95d7223 */ /* 0x100fe20000010878 */
[C---:B------:R-:W-:Y:S07]  /*8560*/  HMMA.16816.F32.BF16 R16, R60.reuse, R26, R16 ;  /* 0x0000001a3c10723c */ /* 0x040fee0000041810 */
[----:B------:R-:W-:Y:S01]  /*8570*/  MUFU.EX2 R98, R98 ;  /* 0x0000006200627308 */ /* 0x000fe20000000800 */
[----:B------:R-:W-:Y:S01]  /*8580*/  FMUL.FTZ R27, R59, R95 ;  /* 0x0000005f3b1b7220 */ /* 0x000fe20000410000 */
[-CC-:B------:R-:W-:Y:S08]  /*8590*/  FFMA.FTZ R95, R57, R53.reuse, -R120.reuse ;  /* 0x00000035395f7223 */ /* 0x180ff00000010878 */
[----:B------:R-:W-:Y:S01]  /*85a0*/  MUFU.EX2 R92, R92 ;  /* 0x0000005c005c7308 */ /* 0x000fe20000000800 */
[----:B------:R-:W-:Y:S01]  /*85b0*/  FMUL.FTZ R26, R59, R94 ;  /* 0x0000005e3b1a7220 */ /* 0x000fe20000410000 */
[-C--:B------:R-:W-:Y:S01]  /*85c0*/  FFMA.FTZ R94, R235, R53.reuse, -R120 ;  /* 0x00000035eb5e7223 */ /* 0x080fe20000010878 */
[C---:B------:R-:W-:Y:S07]  /*85d0*/  HMMA.16816.F32.BF16 R20, R60.reuse, R32, R20 ;  /* 0x000000203c14723c */ /* 0x040fee0000041814 */
[----:B------:R-:W-:Y:S01]  /*85e0*/  MUFU.EX2 R93, R93 ;  /* 0x0000005d005d7308 */ /* 0x000fe20000000800 */
[C---:B------:R-:W-:Y:S01]  /*85f0*/  FMUL.FTZ R32, R58.reuse, R84 ;  /* 0x000000543a207220 */ /* 0x040fe20000410000 */
[----:B------:R-:W-:Y:S08]  /*8600*/  FFMA.FTZ R84, R161, R53, -R122 ;  /* 0x00000035a1547223 */ /* 0x000ff0000001087a */
[----:B------:R-:W-:Y:S01]  /*8610*/  MUFU.EX2 R94, R94 ;  /* 0x0000005e005e7308 */ /* 0x000fe20000000800 */
[----:B------:R-:W-:Y:S01]  /*8620*/  FMUL.FTZ R33, R58, R85 ;  /* 0x000000553a217220 */ /* 0x000fe20000410000 */
[----:B------:R-:W-:Y:S01]  /*8630*/  FFMA.FTZ R85, R159, R53, -R120 ;  /* 0x000000359f557223 */ /* 0x000fe20000010878 */
[C---:B------:R-:W-:Y:S07]  /*8640*/  HMMA.16816.F32.BF16 R24, R60.reuse, R34, R24 ;  /* 0x000000223c18723c */ /* 0x040fee0000041818 */
[----:B------:R-:W-:Y:S01]  /*8650*/  MUFU.EX2 R125, R125 ;  /* 0x0000007d007d7308 */ /* 0x000fe20000000800 */
[C---:B------:R-:W-:Y:S01]  /*8660*/  FMUL.FTZ R34, R59.reuse, R86 ;  /* 0x000000563b227220 */ /* 0x040fe20000410000 */
[----:B------:R-:W-:Y:S08]  /*8670*/  FMUL.FTZ R35, R59, R87 ;  /* 0x000000573b237220 */ /* 0x000ff00000410000 */
[----:B------:R-:W-:Y:S01]  /*8680*/  MUFU.EX2 R84, R84 ;  /* 0x0000005400547308 */ /* 0x000fe20000000800 */
[-C--:B------:R-:W-:Y:S01]  /*8690*/  FFMA.FTZ R87, R236, R53.reuse, -R122 ;  /* 0x00000035ec577223 */ /* 0x080fe2000001087a */
[----:B------:R-:W-:Y:S01]  /*86a0*/  FFMA.FTZ R86, R234, R53, -R120 ;  /* 0x00000035ea567223 */ /* 0x000fe20000010878 */
[C---:B------:R-:W-:Y:S07]  /*86b0*/  HMMA.16816.F32.BF16 R28, R60.reuse, R40, R28 ;  /* 0x000000283c1c723c */ /* 0x040fee000004181c */
[----:B------:R-:W-:Y:S01]  /*86c0*/  MUFU.EX2 R85, R85 ;  /* 0x0000005500557308 */ /* 0x000fe20000000800 */
[C---:B------:R-:W-:Y:S01]  /*86d0*/  FMUL.FTZ R40, R58.reuse, R76 ;  /* 0x0000004c3a287220 */ /* 0x040fe20000410000 */
[----:B------:R-:W-:Y:S01]  /*86e0*/  FMUL.FTZ R41, R58, R77 ;  /* 0x0000004d3a297220 */ /* 0x000fe20000410000 */
[----:B------:R-:W-:Y:S07]  /*86f0*/  FADD.FTZ R77, R129, R196 ;  /* 0x000000c4814d7221 */ /* 0x000fee0000010000 */
[----:B------:R-:W4:Y:S01]  /*8700*/  MUFU.EX2 R87, R87 ;  /* 0x0000005700577308 */ /* 0x000f220000000800 */
[----:B------:R-:W-:Y:S01]  /*8710*/  FFMA.FTZ R128, R227, R53, -R120 ;  /* 0x00000035e3807223 */ /* 0x000fe20000010878 */
[C---:B------:R-:W-:Y:S08]  /*8720*/  HMMA.16816.F32.BF16 R32, R60.reuse, R42, R32 ;  /* 0x0000002a3c20723c */ /* 0x040ff00000041820 */
[----:B------:R-:W5:Y:S01]  /*8730*/  MUFU.EX2 R86, R86 ;  /* 0x0000005600567308 */ /* 0x000f620000000800 */
[C---:B------:R-:W-:Y:S01]  /*8740*/  FMUL.FTZ R42, R59.reuse, R78 ;  /* 0x0000004e3b2a7220 */ /* 0x040fe20000410000 */
[----:B------:R-:W-:Y:S01]  /*8750*/  FMUL.FTZ R43, R59, R79 ;  /* 0x0000004f3b2b7220 */ /* 0x000fe20000410000 */
[----:B------:R-:W-:Y:S07]  /*8760*/  FADD.FTZ R100, R126, R77 ;  /* 0x0000004d7e647221 */ /* 0x000fee0000010000 */
[----:B------:R-:W-:Y:S01]  /*8770*/  MUFU.EX2 R128, R128 ;  /* 0x0000008000807308 */ /* 0x000fe20000000800 */
[----:B------:R-:W-:Y:S01]  /*8780*/  LDSM.16.MT88.4 R76, [R168+0xe000] ;  /* 0x00e00000a84c783b */ /* 0x000fe20000004200 */
[C---:B------:R-:W-:Y:S03]  /*8790*/  HMMA.16816.F32.BF16 R36, R60.reuse, R48, R36 ;  /* 0x000000303c24723c */ /* 0x040fe60000041824 */
[C---:B------:R-:W-:Y:S01]  /*87a0*/  FMUL.FTZ R48, R58.reuse, R68 ;  /* 0x000000443a307220 */ /* 0x040fe20000410000 */
[C---:B------:R-:W-:Y:S01]  /*87b0*/  FMUL.FTZ R49, R58.reuse, R69 ;  /* 0x000000453a317220 */ /* 0x040fe20000410000 */
[----:B------:R-:W-:Y:S01]  /*87c0*/  FADD.FTZ R100, R119, R100 ;  /* 0x0000006477647221 */ /* 0x000fe20000010000 */
[----:B------:R-:W-:Y:S01]  /*87d0*/  FFMA.FTZ R133, R58, R195, R133 ;  /* 0x000000c33a857223 */ /* 0x000fe20000010085 */
[--C-:B------:R-:W-:Y:S01]  /*87e0*/  FFMA.FTZ R132, R212, R53, -R122.reuse ;  /* 0x00000035d4847223 */ /* 0x100fe2000001087a */
[C---:B------:R-:W-:Y:S03]  /*87f0*/  HMMA.16816.F32.BF16 R40, R60.reuse, R50, R40 ;  /* 0x000000323c28723c */ /* 0x040fe60000041828 */
[C---:B------:R-:W-:Y:S01]  /*8800*/  FMUL.FTZ R50, R59.reuse, R70 ;  /* 0x000000463b327220 */ /* 0x040fe20000410000 */
[----:B------:R-:W-:Y:S01]  /*8810*/  FMUL.FTZ R51, R59, R71 ;  /* 0x000000473b337220 */ /* 0x000fe20000410000 */
[----:B------:R-:W-:Y:S01]  /*8820*/  MUFU.EX2 R132, R132 ;  /* 0x0000008400847308 */ /* 0x000fe20000000800 */
[----:B------:R-:W-:Y:S01]  /*8830*/  LDSM.16.MT88.4 R68, [R168+0xb400] ;  /* 0x00b40000a844783b */ /* 0x000fe20000004200 */
[----:B------:R-:W-:Y:S01]  /*8840*/  FADD.FTZ R59, R131, R133 ;  /* 0x00000085833b7221 */ /* 0x000fe20000010000 */
[C---:B------:R-:W-:Y:S03]  /*8850*/  HMMA.16816.F32.BF16 R44, R60.reuse, R64, R44 ;  /* 0x000000403c2c723c */ /* 0x040fe6000004182c */
[----:B------:R-:W-:Y:S01]  /*8860*/  FADD.FTZ R58, R124, R59 ;  /* 0x0000003b7c3a7221 */ /* 0x000fe20000010000 */
[-C--:B------:R-:W-:Y:S01]  /*8870*/  FFMA.FTZ R129, R211, R53.reuse, -R122 ;  /* 0x00000035d3817223 */ /* 0x080fe2000001087a */
[-CC-:B------:R-:W-:Y:S01]  /*8880*/  FFMA.FTZ R133, R213, R53.reuse, -R120.reuse ;  /* 0x00000035d5857223 */ /* 0x180fe20000010878 */
[-C--:B------:R-:W-:Y:S01]  /*8890*/  FFMA.FTZ R134, R205, R53.reuse, -R120 ;  /* 0x00000035cd867223 */ /* 0x080fe20000010878 */
[----:B------:R-:W-:Y:S01]  /*88a0*/  FADD.FTZ R83, R117, R58 ;  /* 0x0000003a75537221 */ /* 0x000fe20000010000 */
[----:B------:R-:W-:Y:S01]  /*88b0*/  HMMA.16816.F32.BF16 R48, R60, R66, R48 ;  /* 0x000000423c30723c */ /* 0x000fe20000041830 */
[----:B------:R-:W2:Y:S01]  /*88c0*/  LDSM.16.MT88.4 R64, [R116+0x9400] ;  /* 0x009400007440783b */ /* 0x000ea20000004200 */
[----:B------:R-:W-:Y:S01]  /*88d0*/  MUFU.EX2 R129, R129 ;  /* 0x0000008100817308 */ /* 0x000fe20000000800 */
[----:B-1----:R-:W-:Y:S01]  /*88e0*/  F2FP.BF16.F32.PACK_AB R60, R89, R82 ;  /* 0x00000052593c723e */ /* 0x002fe200000010ff */
[--C-:B------:R-:W-:Y:S01]  /*88f0*/  FFMA.FTZ R91, R243, R53, -R122.reuse ;  /* 0x00000035f35b7223 */ /* 0x100fe2000001087a */
[----:B---3--:R-:W-:Y:S01]  /*8900*/  F2FP.BF16.F32.PACK_AB R61, R80, R81 ;  /* 0x00000051503d723e */ /* 0x008fe200000010ff */
[----:B------:R-:W-:Y:S01]  /*8910*/  FFMA.FTZ R88, R241, R53, -R122 ;  /* 0x00000035f1587223 */ /* 0x000fe2000001087a */
[----:B----4-:R-:W-:Y:S01]  /*8920*/  F2FP.BF16.F32.PACK_AB R62, R84, R87 ;  /* 0x00000057543e723e */ /* 0x010fe200000010ff */
[-C--:B------:R-:W-:Y:S01]  /*8930*/  FFMA.FTZ R97, R239, R53.reuse, -R120 ;  /* 0x00000035ef617223 */ /* 0x080fe20000010878 */
[----:B-----5:R-:W-:Y:S01]  /*8940*/  F2FP.BF16.F32.PACK_AB R63, R85, R86 ;  /* 0x00000056553f723e */ /* 0x020fe200000010ff */
[----:B------:R-:W-:Y:S01]  /*8950*/  FADD.FTZ R81, R81, R100 ;  /* 0x0000006451517221 */ /* 0x000fe20000010000 */
[----:B------:R-:W-:Y:S01]  /*8960*/  FADD.FTZ R106, R82, R83 ;  /* 0x00000053526a7221 */ /* 0x000fe20000010000 */
[----:B------:R-:W-:Y:S01]  /*8970*/  MUFU.EX2 R133, R133 ;  /* 0x0000008500857308 */ /* 0x000fe20000000800 */
[-C--:B------:R-:W-:Y:S01]  /*8980*/  FFMA.FTZ R131, R208, R53.reuse, -R122 ;  /* 0x00000035d0837223 */ /* 0x080fe2000001087a */
[----:B------:R-:W-:Y:S01]  /*8990*/  FADD.FTZ R101, R80, R81 ;  /* 0x0000005150657221 */ /* 0x000fe20000010000 */
[-CC-:B------:R-:W-:Y:S01]  /*89a0*/  FFMA.FTZ R135, R207, R53.reuse, -R120.reuse ;  /* 0x00000035cf877223 */ /* 0x180fe20000010878 */
[C---:B--2---:R-:W-:Y:S01]  /*89b0*/  HMMA.16816.F32.BF16 R4, R60.reuse, R72, R4 ;  /* 0x000000483c04723c */ /* 0x044fe20000041804 */
[----:B------:R-:W-:Y:S05]  /*89c0*/  LDSM.16.MT88.4 R80, [R168+0xe800] ;  /* 0x00e80000a850783b */ /* 0x000fea0000004200 */
[----:B------:R-:W-:Y:S01]  /*89d0*/  MUFU.EX2 R134, R134 ;  /* 0x0000008600867308 */ /* 0x000fe20000000800 */
[----:B------:R-:W-:Y:S01]  /*89e0*/  FADD.FTZ R86, R86, R101 ;  /* 0x0000006556567221 */ /* 0x000fe20000010000 */
[-C--:B------:R-:W-:Y:S01]  /*89f0*/  FFMA.FTZ R136, R209, R53.reuse, -R120 ;  /* 0x00000035d1887223 */ /* 0x080fe20000010878 */
[-C--:B------:R-:W-:Y:S07]  /*8a00*/  FFMA.FTZ R210, R210, R53.reuse, -R122 ;  /* 0x00000035d2d27223 */ /* 0x080fee000001087a */
[----:B------:R-:W-:Y:S01]  /*8a10*/  MUFU.EX2 R131, R131 ;  /* 0x0000008300837308 */ /* 0x000fe20000000800 */
[----:B------:R-:W-:Y:S01]  /*8a20*/  FADD.FTZ R85, R85, R86 ;  /* 0x0000005655557221 */ /* 0x000fe20000010000 */
[C---:B------:R-:W-:Y:S01]  /*8a30*/  HMMA.16816.F32.BF16 R8, R60.reuse, R74, R8 ;  /* 0x0000004a3c08723c */ /* 0x040fe20000041808 */
[----:B------:R-:W-:Y:S07]  /*8a40*/  LDSM.16.MT88.4 R72, [R168+0xbc00] ;  /* 0x00bc0000a848783b */ /* 0x000fee0000004200 */
[----:B------:R-:W-:Y:S01]  /*8a50*/  MUFU.EX2 R126, R210 ;  /* 0x000000d2007e7308 */ /* 0x000fe20000000800 */
[-C--:B------:R-:W-:Y:S01]  /*8a60*/  FFMA.FTZ R104, R56, R53.reuse, -R120 ;  /* 0x0000003538687223 */ /* 0x080fe20000010878 */
[----:B------:R-:W-:Y:S01]  /*8a70*/  FADD.FTZ R106, R89, R106 ;  /* 0x0000006a596a7221 */ /* 0x000fe20000010000 */
[-C--:B------:R-:W-:Y:S07]  /*8a80*/  FFMA.FTZ R90, R237, R53.reuse, -R120 ;  /* 0x00000035ed5a7223 */ /* 0x080fee0000010878 */
[----:B------:R-:W-:Y:S01]  /*8a90*/  MUFU.EX2 R135, R135 ;  /* 0x0000008700877308 */ /* 0x000fe20000000800 */
[-C--:B------:R-:W-:Y:S01]  /*8aa0*/  FFMA.FTZ R96, R228, R53.reuse, -R122 ;  /* 0x00000035e4607223 */ /* 0x080fe2000001087a */
[----:B------:R-:W-:Y:S01]  /*8ab0*/  FADD.FTZ R87, R87, R106 ;  /* 0x0000006a57577221 */ /* 0x000fe20000010000 */
[----:B------:R-:W-:Y:S07]  /*8ac0*/  LDSM.16.MT88.4 R100, [R116+0xac00] ;  /* 0x00ac00007464783b */ /* 0x000fee0000004200 */
[----:B------:R-:W-:Y:S01]  /*8ad0*/  MUFU.EX2 R136, R136 ;  /* 0x0000008800887308 */ /* 0x000fe20000000800 */
[-C--:B------:R-:W-:Y:S01]  /*8ae0*/  FFMA.FTZ R123, R224, R53.reuse, -R122 ;  /* 0x00000035e07b7223 */ /* 0x080fe2000001087a */
[----:B------:R-:W-:Y:S01]  /*8af0*/  FADD.FTZ R87, R84, R87 ;  /* 0x0000005754577221 */ /* 0x000fe20000010000 */
[-C--:B------:R-:W-:Y:S07]  /*8b00*/  FFMA.FTZ R127, R221, R53.reuse, -R120 ;  /* 0x00000035dd7f7223 */ /* 0x080fee0000010878 */
[----:B------:R-:W-:Y:S01]  /*8b10*/  MUFU.EX2 R91, R91 ;  /* 0x0000005b005b7308 */ /* 0x000fe20000000800 */
[-CC-:B------:R-:W-:Y:S01]  /*8b20*/  FFMA.FTZ R138, R214, R53.reuse, -R122.reuse ;  /* 0x00000035d68a7223 */ /* 0x180fe2000001087a */
[-C--:B------:R-:W-:Y:S01]  /*8b30*/  FFMA.FTZ R137, R216, R53.reuse, -R122 ;  /* 0x00000035d8897223 */ /* 0x080fe2000001087a */
[C---:B------:R-:W-:Y:S07]  /*8b40*/  HMMA.16816.F32.BF16 R12, R60.reuse, R64, R12 ;  /* 0x000000403c0c723c */ /* 0x040fee000004180c */
[----:B------:R-:W-:Y:S01]  /*8b50*/  MUFU.EX2 R88, R88 ;  /* 0x0000005800587308 */ /* 0x000fe20000000800 */
[-CC-:B------:R-:W-:Y:S01]  /*8b60*/  FFMA.FTZ R140, R200, R53.reuse, -R120.reuse ;  /* 0x00000035c88c7223 */ /* 0x180fe20000010878 */
[-CC-:B------:R-:W-:Y:S08]  /*8b70*/  FFMA.FTZ R139, R199, R53.reuse, -R120.reuse ;  /* 0x00000035c78b7223 */ /* 0x180ff00000010878 */
[----:B------:R-:W-:Y:S01]  /*8b80*/  MUFU.EX2 R97, R97 ;  /* 0x0000006100617308 */ /* 0x000fe20000000800 */
[-CC-:B------:R-:W-:Y:S01]  /*8b90*/  FFMA.FTZ R142, R201, R53.reuse, -R120.reuse ;  /* 0x00000035c98e7223 */ /* 0x180fe20000010878 */
[-C--:B------:R-:W-:Y:S01]  /*8ba0*/  FFMA.FTZ R141, R202, R53.reuse, -R120 ;  /* 0x00000035ca8d7223 */ /* 0x080fe20000010878 */
[C---:B------:R-:W-:Y:S01]  /*8bb0*/  HMMA.16816.F32.BF16 R16, R60.reuse, R66, R16 ;  /* 0x000000423c10723c */ /* 0x040fe20000041810 */
[----:B------:R-:W1:Y:S06]  /*8bc0*/  LDSM.16.MT88.4 R64, [R116+0xb400] ;  /* 0x00b400007440783b */ /* 0x000e6c0000004200 */
[----:B------:R-:W-:Y:S01]  /*8bd0*/  MUFU.EX2 R90, R90 ;  /* 0x0000005a005a7308 */ /* 0x000fe20000000800 */
[-CC-:B------:R-:W-:Y:S01]  /*8be0*/  FFMA.FTZ R206, R206, R53.reuse, -R122.reuse ;  /* 0x00000035cece7223 */ /* 0x180fe2000001087a */
[-CC-:B------:R-:W-:Y:S01]  /*8bf0*/  FFMA.FTZ R215, R215, R53.reuse, -R122.reuse ;  /* 0x00000035d7d77223 */ /* 0x180fe2000001087a */
[-CC-:B------:R-:W-:Y:S07]  /*8c00*/  FFMA.FTZ R218, R218, R53.reuse, -R122.reuse ;  /* 0x00000035dada7223 */ /* 0x180fee000001087a */
[----:B------:R-:W-:Y:S01]  /*8c10*/  MUFU.EX2 R96, R96 ;  /* 0x0000006000607308 */ /* 0x000fe20000000800 */
[-CC-:B------:R-:W-:Y:S01]  /*8c20*/  FFMA.FTZ R217, R217, R53.reuse, -R122.reuse ;  /* 0x00000035d9d97223 */ /* 0x180fe2000001087a */
[C---:B------:R-:W-:Y:S08]  /*8c30*/  HMMA.16816.F32.BF16 R20, R60.reuse, R68, R20 ;  /* 0x000000443c14723c */ /* 0x040ff00000041814 */
[----:B------:R-:W-:Y:S01]  /*8c40*/  MUFU.EX2 R123, R123 ;  /* 0x0000007b007b7308 */ /* 0x000fe20000000800 */
[-CC-:B------:R-:W-:Y:S01]  /*8c50*/  FFMA.FTZ R220, R220, R53.reuse, -R122.reuse ;  /* 0x00000035dcdc7223 */ /* 0x180fe2000001087a */
[-C--:B------:R-:W-:Y:S01]  /*8c60*/  FFMA.FTZ R219, R219, R53.reuse, -R122 ;  /* 0x00000035dbdb7223 */ /* 0x080fe2000001087a */
[-CC-:B------:R-:W-:Y:S07]  /*8c70*/  FFMA.FTZ R144, R204, R53.reuse, -R120.reuse ;  /* 0x00000035cc907223 */ /* 0x180fee0000010878 */
[----:B------:R-:W-:Y:S01]  /*8c80*/  MUFU.EX2 R127, R127 ;  /* 0x0000007f007f7308 */ /* 0x000fe20000000800 */
[-CC-:B------:R-:W-:Y:S01]  /*8c90*/  FFMA.FTZ R143, R203, R53.reuse, -R120.reuse ;  /* 0x00000035cb8f7223 */ /* 0x180fe20000010878 */
[C---:B------:R-:W-:Y:S01]  /*8ca0*/  HMMA.16816.F32.BF16 R24, R60.reuse, R70, R24 ;  /* 0x000000463c18723c */ /* 0x040fe20000041818 */
[----:B------:R-:W2:Y:S07]  /*8cb0*/  LDSM.16.MT88.4 R68, [R168+0xd400] ;  /* 0x00d40000a844783b */ /* 0x000eae0000004200 */
[----:B------:R-:W-:Y:S01]  /*8cc0*/  MUFU.EX2 R119, R206 ;  /* 0x000000ce00777308 */ /* 0x000fe20000000800 */
[-CC-:B------:R-:W-:Y:S01]  /*8cd0*/  FFMA.FTZ R198, R198, R53.reuse, -R120.reuse ;  /* 0x00000035c6c67223 */ /* 0x180fe20000010878 */
[-CC-:B------:R-:W-:Y:S01]  /*8ce0*/  FFMA.FTZ R197, R197, R53.reuse, -R120.reuse ;  /* 0x00000035c5c57223 */ /* 0x180fe20000010878 */
[-CC-:B------:R-:W-:Y:S07]  /*8cf0*/  FFMA.FTZ R55, R55, R53.reuse, -R120.reuse ;  /* 0x0000003537377223 */ /* 0x180fee0000010878 */
[----:B------:R-:W3:Y:S01]  /*8d00*/  MUFU.EX2 R138, R138 ;  /* 0x0000008a008a7308 */ /* 0x000ee20000000800 */
[-C--:B------:R-:W-:Y:S01]  /*8d10*/  FFMA.FTZ R120, R54, R53.reuse, -R120 ;  /* 0x0000003536787223 */ /* 0x080fe20000010878 */
[-CC-:B------:R-:W-:Y:S01]  /*8d20*/  FFMA.FTZ R222, R222, R53.reuse, -R122.reuse ;  /* 0x00000035dede7223 */ /* 0x180fe2000001087a */
[-CC-:B------:R-:W-:Y:S07]  /*8d30*/  FFMA.FTZ R229, R229, R53.reuse, -R122.reuse ;  /* 0x00000035e5e57223 */ /* 0x180fee000001087a */
[----:B------:R-:W-:Y:S01]  /*8d40*/  MUFU.EX2 R140, R140 ;  /* 0x0000008c008c7308 */ /* 0x000fe20000000800 */
[-CC-:B------:R-:W-:Y:S01]  /*8d50*/  FFMA.FTZ R230, R230, R53.reuse, -R122.reuse ;  /* 0x00000035e6e67223 */ /* 0x180fe2000001087a */
[----:B------:R-:W-:Y:S08]  /*8d60*/  FFMA.FTZ R122, R232, R53, -R122 ;  /* 0x00000035e87a7223 */ /* 0x000ff0000001087a */
[----:B------:R-:W4:Y:S10]  /*8d70*/  MUFU.EX2 R139, R139 ;  /* 0x0000008b008b7308 */ /* 0x000f340000000800 */
[----:B------:R-:W-:Y:S01]  /*8d80*/  MUFU.EX2 R137, R137 ;  /* 0x0000008900897308 */ /* 0x000fe20000000800 */
[----:B---3--:R-:W-:Y:S09]  /*8d90*/  F2FP.BF16.F32.PACK_AB R56, R138, R119 ;  /* 0x000000778a38723e */ /* 0x008ff200000010ff */
[----:B------:R-:W3:Y:S01]  /*8da0*/  MUFU.EX2 R124, R215 ;  /* 0x000000d7007c7308 */ /* 0x000ee20000000800 */
[C---:B-1----:R-:W-:Y:S09]  /*8db0*/  HMMA.16816.F32.BF16 R28, R60.reuse, R64, R28 ;  /* 0x000000403c1c723c */ /* 0x042ff2000004181c */
[----:B------:R-:W-:Y:S01]  /*8dc0*/  MUFU.EX2 R142, R142 ;  /* 0x0000008e008e7308 */ /* 0x000fe20000000800 */
[----:B----4-:R-:W-:Y:S09]  /*8dd0*/  F2FP.BF16.F32.PACK_AB R57, R139, R140 ;  /* 0x0000008c8b39723e */ /* 0x010ff200000010ff */
[----:B------:R-:W1:Y:S01]  /*8de0*/  MUFU.EX2 R141, R141 ;  /* 0x0000008d008d7308 */ /* 0x000e620000000800 */
[C---:B------:R-:W-:Y:S01]  /*8df0*/  HMMA.16816.F32.BF16 R32, R60.reuse, R66, R32 ;  /* 0x000000423c20723c */ /* 0x040fe20000041820 */
[----:B------:R-:W4:Y:S08]  /*8e00*/  LDSM.16.MT88.4 R64, [R116+0xd400] ;  /* 0x00d400007440783b */ /* 0x000f300000004200 */
[----:B------:R-:W-:Y:S01]  /*8e10*/  MUFU.EX2 R218, R218 ;  /* 0x000000da00da7308 */ /* 0x000fe20000000800 */
[----:B---3--:R-:W-:Y:S09]  /*8e20*/  F2FP.BF16.F32.PACK_AB R58, R124, R137 ;  /* 0x000000897c3a723e */ /* 0x008ff200000010ff */
[----:B------:R-:W3:Y:S01]  /*8e30*/  MUFU.EX2 R217, R217 ;  /* 0x000000d900d97308 */ /* 0x000ee20000000800 */
[C---:B--2---:R-:W-:Y:S09]  /*8e40*/  HMMA.16816.F32.BF16 R36, R60.reuse, R68, R36 ;  /* 0x000000443c24723c */ /* 0x044ff20000041824 */
[----:B------:R-:W-:Y:S01]  /*8e50*/  MUFU.EX2 R117, R198 ;  /* 0x000000c600757308 */ /* 0x000fe20000000800 */
[----:B-1----:R-:W-:Y:S09]  /*8e60*/  F2FP.BF16.F32.PACK_AB R59, R141, R142 ;  /* 0x0000008e8d3b723e */ /* 0x002ff200000010ff */
[----:B------:R-:W1:Y:S01]  /*8e70*/  MUFU.EX2 R54, R197 ;  /* 0x000000c500367308 */ /* 0x000e620000000800 */
[C---:B------:R-:W-:Y:S01]  /*8e80*/  HMMA.16816.F32.BF16 R40, R60.reuse, R70, R40 ;  /* 0x000000463c28723c */ /* 0x040fe20000041828 */
[----:B------:R-:W2:Y:S08]  /*8e90*/  LDSM.16.MT88.4 R68, [R168+0x9800] ;  /* 0x00980000a844783b */ /* 0x000eb00000004200 */
[----:B------:R-:W-:Y:S10]  /*8ea0*/  MUFU.EX2 R220, R220 ;  /* 0x000000dc00dc7308 */ /* 0x000ff40000000800 */
[----:B------:R-:W5:Y:S10]  /*8eb0*/  MUFU.EX2 R219, R219 ;  /* 0x000000db00db7308 */ /* 0x000f740000000800 */
[----:B------:R-:W-:Y:S10]  /*8ec0*/  MUFU.EX2 R144, R144 ;  /* 0x0000009000907308 */ /* 0x000ff40000000800 */
[----:B------:R-:W5:Y:S10]  /*8ed0*/  MUFU.EX2 R143, R143 ;  /* 0x0000008f008f7308 */ /* 0x000f740000000800 */
[----:B------:R-:W-:Y:S10]  /*8ee0*/  MUFU.EX2 R222, R222 ;  /* 0x000000de00de7308 */ /* 0x000ff40000000800 */
[----:B------:R-:W5:Y:S01]  /*8ef0*/  MUFU.EX2 R229, R229 ;  /* 0x000000e500e57308 */ /* 0x000f620000000800 */
[C---:B----4-:R-:W-:Y:S09]  /*8f00*/  HMMA.16816.F32.BF16 R44, R60.reuse, R64, R44 ;  /* 0x000000403c2c723c */ /* 0x050ff2000004182c */
[----:B------:R-:W-:Y:S10]  /*8f10*/  MUFU.EX2 R122, R122 ;  /* 0x0000007a007a7308 */ /* 0x000ff40000000800 */
[----:B------:R-:W-:Y:S01]  /*8f20*/  MUFU.EX2 R55, R55 ;  /* 0x0000003700377308 */ /* 0x000fe20000000800 */
[----:B------:R-:W-:Y:S01]  /*8f30*/  HMMA.16816.F32.BF16 R48, R60, R66, R48 ;  /* 0x000000423c30723c */ /* 0x000fe20000041830 */
[----:B------:R-:W4:Y:S08]  /*8f40*/  LDSM.16.MT88.4 R64, [R116+0x9800] ;  /* 0x009800007440783b */ /* 0x000f300000004200 */
[----:B------:R-:W-:Y:S01]  /*8f50*/  MUFU.EX2 R120, R120 ;  /* 0x0000007800787308 */ /* 0x000fe20000000800 */
[----:B------:R-:W-:Y:S02]  /*8f60*/  F2FP.BF16.F32.PACK_AB R60, R99, R92 ;  /* 0x0000005c633c723e */ /* 0x000fe400000010ff */
[----:B------:R-:W-:Y:S01]  /*8f70*/  F2FP.BF16.F32.PACK_AB R61, R93, R94 ;  /* 0x0000005e5d3d723e */ /* 0x000fe200000010ff */
[----:B------:R-:W-:Y:S01]  /*8f80*/  FADD.FTZ R94, R94, R85 ;  /* 0x000000555e5e7221 */ /* 0x000fe20000010000 */
[----:B------:R-:W-:Y:S02]  /*8f90*/  F2FP.BF16.F32.PACK_AB R62, R88, R91 ;  /* 0x0000005b583e723e */ /* 0x000fe400000010ff */
[----:B------:R-:W-:Y:S07]  /*8fa0*/  F2FP.BF16.F32.PACK_AB R63, R90, R97 ;  /* 0x000000615a3f723e */ /* 0x000fee00000010ff */
[C---:B--2---:R-:W-:Y:S08]  /*8fb0*/  HMMA.16816.F32.BF16 R4, R60.reuse, R68, R4 ;  /* 0x000000443c04723c */ /* 0x044ff00000041804 */
[C---:B------:R-:W-:Y:S01]  /*8fc0*/  HMMA.16816.F32.BF16 R8, R60.reuse, R70, R8 ;  /* 0x000000463c08723c */ /* 0x040fe20000041808 */
[----:B------:R-:W2:Y:S07]  /*8fd0*/  LDSM.16.MT88.4 R68, [R168+0xb800] ;  /* 0x00b80000a844783b */ /* 0x000eae0000004200 */
[C---:B----4-:R-:W-:Y:S08]  /*8fe0*/  HMMA.16816.F32.BF16 R12, R60.reuse, R64, R12 ;  /* 0x000000403c0c723c */ /* 0x050ff0000004180c */
[C---:B------:R-:W-:Y:S01]  /*8ff0*/  HMMA.16816.F32.BF16 R16, R60.reuse, R66, R16 ;  /* 0x000000423c10723c */ /* 0x040fe20000041810 */
[----:B------:R-:W4:Y:S07]  /*9000*/  LDSM.16.MT88.4 R64, [R116+0xb800] ;  /* 0x00b800007440783b */ /* 0x000f2e0000004200 */
        /* <DEDUP_REMOVED lines=10> */
[----:B------:R-:W-:Y:S01]  /*90b0*/  HMMA.16816.F32.BF16 R48, R60, R66, R48 ;  /* 0x000000423c30723c */ /* 0x000fe20000041830 */
[----:B------:R-:W4:Y:S02]  /*90c0*/  LDSM.16.MT88.4 R64, [R116+0x9c00] ;  /* 0x009c00007440783b */ /* 0x000f240000004200 */
[----:B------:R-:W-:Y:S02]  /*90d0*/  F2FP.BF16.F32.PACK_AB R60, R123, R96 ;  /* 0x000000607b3c723e */ /* 0x000fe400000010ff */
[----:B------:R-:W-:Y:S02]  /*90e0*/  F2FP.BF16.F32.PACK_AB R61, R130, R127 ;  /* 0x0000007f823d723e */ /* 0x000fe400000010ff */
        /* <DEDUP_REMOVED lines=8> */
[C---:B------:R-:W-:Y:S08]  /*9170*/  HMMA.16816.F32.BF16 R20, R60.reuse, R72, R20 ;  /* 0x000000483c14723c */ /* 0x040ff00000041814 */
[C---:B------:R-:W-:Y:S01]  /*9180*/  HMMA.16816.F32.BF16 R24, R60.reuse, R74, R24 ;  /* 0x0000004a3c18723c */ /* 0x040fe20000041818 */
[----:B------:R-:W3:Y:S07]  /*9190*/  LDSM.16.MT88.4 R72, [R116+0xdc00] ;  /* 0x00dc00007448783b */ /* 0x000eee0000004200 */
[C---:B--2---:R-:W-:Y:S08]  /*91a0*/  HMMA.16816.F32.BF16 R28, R60.reuse, R68, R28 ;  /* 0x000000443c1c723c */ /* 0x044ff0000004181c */
[C---:B------:R-:W-:Y:S01]  /*91b0*/  HMMA.16816.F32.BF16 R32, R60.reuse, R70, R32 ;  /* 0x000000463c20723c */ /* 0x040fe20000041820 */
[----:B------:R-:W-:Y:S07]  /*91c0*/  LDSM.16.MT88.4 R68, [R116+0xa000] ;  /* 0x00a000007444783b */ /* 0x000fee0000004200 */
[C---:B----4-:R-:W-:Y:S08]  /*91d0*/  HMMA.16816.F32.BF16 R36, R60.reuse, R64, R36 ;  /* 0x000000403c24723c */ /* 0x050ff00000041824 */
[C---:B------:R-:W-:Y:S01]  /*91e0*/  HMMA.16816.F32.BF16 R40, R60.reuse, R66, R40 ;  /* 0x000000423c28723c */ /* 0x040fe20000041828 */
[----:B------:R-:W2:Y:S07]  /*91f0*/  LDSM.16.MT88.4 R64, [R168+0xa000] ;  /* 0x00a00000a840783b */ /* 0x000eae0000004200 */
[C---:B---3--:R-:W-:Y:S08]  /*9200*/  HMMA.16816.F32.BF16 R44, R60.reuse, R72, R44 ;  /* 0x000000483c2c723c */ /* 0x048ff0000004182c */
[----:B------:R-:W-:Y:S01]  /*9210*/  HMMA.16816.F32.BF16 R48, R60, R74, R48 ;  /* 0x0000004a3c30723c */ /* 0x000fe20000041830 */
[----:B------:R-:W-:Y:S02]  /*9220*/  LDSM.16.MT88.4 R72, [R116+0xc000] ;  /* 0x00c000007448783b */ /* 0x000fe40000004200 */
[----:B------:R-:W-:Y:S02]  /*9230*/  F2FP.BF16.F32.PACK_AB R60, R129, R132 ;  /* 0x00000084813c723e */ /* 0x000fe400000010ff */
[----:B------:R-:W-:Y:S02]  /*9240*/  F2FP.BF16.F32.PACK_AB R61, R134, R133 ;  /* 0x00000085863d723e */ /* 0x000fe400000010ff */
[----:B------:R-:W-:Y:S02]  /*9250*/  F2FP.BF16.F32.PACK_AB R62, R126, R131 ;  /* 0x000000837e3e723e */ /* 0x000fe400000010ff */
[----:B------:R-:W-:Y:S07]  /*9260*/  F2FP.BF16.F32.PACK_AB R63, R136, R135 ;  /* 0x00000087883f723e */ /* 0x000fee00000010ff */
[C---:B--2---:R-:W-:Y:S08]  /*9270*/  HMMA.16816.F32.BF16 R4, R60.reuse, R64, R4 ;  /* 0x000000403c04723c */ /* 0x044ff00000041804 */
[C---:B------:R-:W-:Y:S01]  /*9280*/  HMMA.16816.F32.BF16 R8, R60.reuse, R66, R8 ;  /* 0x000000423c08723c */ /* 0x040fe20000041808 */
[----:B------:R-:W2:Y:S07]  /*9290*/  LDSM.16.MT88.4 R64, [R168+0xc000] ;  /* 0x00c00000a840783b */ /* 0x000eae0000004200 */
[C---:B------:R-:W-:Y:S08]  /*92a0*/  HMMA.16816.F32.BF16 R12, R60.reuse, R68, R12 ;  /* 0x000000443c0c723c */ /* 0x040ff0000004180c */
[C---:B------:R-:W-:Y:S01]  /*92b0*/  HMMA.16816.F32.BF16 R16, R60.reuse, R70, R16 ;  /* 0x000000463c10723c */ /* 0x040fe20000041810 */
[----:B------:R-:W3:Y:S07]  /*92c0*/  LDSM.16.MT88.4 R68, [R116+0xe000] ;  /* 0x00e000007444783b */ /* 0x000eee0000004200 */
[C---:B--2---:R-:W-:Y:S08]  /*92d0*/  HMMA.16816.F32.BF16 R20, R60.reuse, R64, R20 ;  /* 0x000000403c14723c */ /* 0x044ff00000041814 */
[C---:B------:R-:W-:Y:S01]  /*92e0*/  HMMA.16816.F32.BF16 R24, R60.reuse, R66, R24 ;  /* 0x000000423c18723c */ /* 0x040fe20000041818 */
[----:B------:R-:W2:Y:S07]  /*92f0*/  LDSM.16.MT88.4 R64, [R168+0xa400] ;  /* 0x00a40000a840783b */ /* 0x000eae0000004200 */
[C---:B------:R-:W-:Y:S08]  /*9300*/  HMMA.16816.F32.BF16 R28, R60.reuse, R72, R28 ;  /* 0x000000483c1c723c */ /* 0x040ff0000004181c */
[C---:B------:R-:W-:Y:S01]  /*9310*/  HMMA.16816.F32.BF16 R32, R60.reuse, R74, R32 ;  /* 0x0000004a3c20723c */ /* 0x040fe20000041820 */
[----:B------:R-:W-:Y:S07]  /*9320*/  LDSM.16.MT88.4 R72, [R116+0xc400] ;  /* 0x00c400007448783b */ /* 0x000fee0000004200 */
[C---:B------:R-:W-:Y:S08]  /*9330*/  HMMA.16816.F32.BF16 R36, R60.reuse, R76, R36 ;  /* 0x0000004c3c24723c */ /* 0x040ff00000041824 */
[C---:B------:R-:W-:Y:S01]  /*9340*/  HMMA.16816.F32.BF16 R40, R60.reuse, R78, R40 ;  /* 0x0000004e3c28723c */ /* 0x040fe20000041828 */
[----:B------:R-:W-:Y:S07]  /*9350*/  LDSM.16.MT88.4 R76, [R168+0xe400] ;  /* 0x00e40000a84c783b */ /* 0x000fee0000004200 */
[C---:B---3--:R-:W-:Y:S08]  /*9360*/  HMMA.16816.F32.BF16 R44, R60.reuse, R68, R44 ;  /* 0x000000443c2c723c */ /* 0x048ff0000004182c */
[----:B------:R-:W-:Y:S01]  /*9370*/  HMMA.16816.F32.BF16 R48, R60, R70, R48 ;  /* 0x000000463c30723c */ /* 0x000fe20000041830 */
[----:B------:R-:W3:Y:S07]  /*9380*/  LDSM.16.MT88.4 R60, [R116+0xa400] ;  /* 0x00a40000743c783b */ /* 0x000eee0000004200 */
[C---:B--2---:R-:W-:Y:S01]  /*9390*/  HMMA.16816.F32.BF16 R4, R56.reuse, R64, R4 ;  /* 0x000000403804723c */ /* 0x044fe20000041804 */
[----:B------:R-:W2:Y:S07]  /*93a0*/  LDSM.16.MT88.4 R68, [R168+0xc400] ;  /* 0x00c40000a844783b */ /* 0x000eae0000004200 */
[C---:B------:R-:W-:Y:S01]  /*93b0*/  HMMA.16816.F32.BF16 R8, R56.reuse, R66, R8 ;  /* 0x000000423808723c */ /* 0x040fe20000041808 */
[----:B------:R-:W4:Y:S07]  /*93c0*/  LDSM.16.MT88.4 R64, [R116+0xe400] ;  /* 0x00e400007440783b */ /* 0x000f2e0000004200 */
[C---:B---3--:R-:W-:Y:S08]  /*93d0*/  HMMA.16816.F32.BF16 R12, R56.reuse, R60, R12 ;  /* 0x0000003c380c723c */ /* 0x048ff0000004180c */
[C---:B------:R-:W-:Y:S01]  /*93e0*/  HMMA.16816.F32.BF16 R16, R56.reuse, R62, R16 ;  /* 0x0000003e3810723c */ /* 0x040fe20000041810 */
[----:B------:R-:W3:Y:S07]  /*93f0*/  LDSM.16.MT88.4 R60, [R168+0xa800] ;  /* 0x00a80000a83c783b */ /* 0x000eee0000004200 */
[C---:B--2---:R-:W-:Y:S08]  /*9400*/  HMMA.16816.F32.BF16 R20, R56.reuse, R68, R20 ;  /* 0x000000443814723c */ /* 0x044ff00000041814 */
[C---:B------:R-:W-:Y:S01]  /*9410*/  HMMA.16816.F32.BF16 R24, R56.reuse, R70, R24 ;  /* 0x000000463818723c */ /* 0x040fe20000041818 */
[----:B------:R-:W2:Y:S07]  /*9420*/  LDSM.16.MT88.4 R68, [R116+0xa800] ;  /* 0x00a800007444783b */ /* 0x000eae0000004200 */
[C---:B------:R-:W-:Y:S08]  /*9430*/  HMMA.16816.F32.BF16 R28, R56.reuse, R72, R28 ;  /* 0x00000048381c723c */ /* 0x040ff0000004181c */
[C---:B------:R-:W-:Y:S01]  /*9440*/  HMMA.16816.F32.BF16 R32, R56.reuse, R74, R32 ;  /* 0x0000004a3820723c */ /* 0x040fe20000041820 */
[----:B------:R-:W2:Y:S07]  /*9450*/  LDSM.16.MT88.4 R72, [R168+0xc800] ;  /* 0x00c80000a848783b */ /* 0x000eae0000004200 */
[C---:B------:R-:W-:Y:S08]  /*9460*/  HMMA.16816.F32.BF16 R36, R56.reuse, R76, R36 ;  /* 0x0000004c3824723c */ /* 0x040ff00000041824 */
[C---:B------:R-:W-:Y:S01]  /*9470*/  HMMA.16816.F32.BF16 R40, R56.reuse, R78, R40 ;  /* 0x0000004e3828723c */ /* 0x040fe20000041828 */
[----:B------:R-:W2:Y:S07]  /*9480*/  LDSM.16.MT88.4 R76, [R116+0xc800] ;  /* 0x00c80000744c783b */ /* 0x000eae0000004200 */
[C---:B----4-:R-:W-:Y:S08]  /*9490*/  HMMA.16816.F32.BF16 R44, R56.reuse, R64, R44 ;  /* 0x00000040382c723c */ /* 0x050ff0000004182c */
[----:B------:R-:W-:Y:S01]  /*94a0*/  HMMA.16816.F32.BF16 R48, R56, R66, R48 ;  /* 0x000000423830723c */ /* 0x000fe20000041830 */
[----:B------:R-:W4:Y:S02]  /*94b0*/  LDSM.16.MT88.4 R64, [R116+0xe800] ;  /* 0x00e800007440783b */ /* 0x000f240000004200 */
[----:B------:R-:W-:Y:S02]  /*94c0*/  F2FP.BF16.F32.PACK_AB R56, R217, R218 ;  /* 0x000000dad938723e */ /* 0x000fe400000010ff */
[----:B-1----:R-:W-:Y:S02]  /*94d0*/  F2FP.BF16.F32.PACK_AB R57, R54, R117 ;  /* 0x000000753639723e */ /* 0x002fe400000010ff */
[----:B-----5:R-:W-:Y:S02]  /*94e0*/  F2FP.BF16.F32.PACK_AB R58, R219, R220 ;  /* 0x000000dcdb3a723e */ /* 0x020fe400000010ff */
[----:B------:R-:W-:Y:S07]  /*94f0*/  F2FP.BF16.F32.PACK_AB R59, R143, R144 ;  /* 0x000000908f3b723e */ /* 0x000fee00000010ff */
[C---:B---3--:R-:W-:Y:S01]  /*9500*/  HMMA.16816.F32.BF16 R4, R56.reuse, R60, R4 ;  /* 0x0000003c3804723c */ /* 0x048fe20000041804 */
[----:B------:R-:W-:Y:S10]  /*9510*/  MUFU.EX2 R60, R95 ;  /* 0x0000005f003c7308 */ /* 0x000ff40000000800 */
[----:B------:R-:W1:Y:S01]  /*9520*/  MUFU.EX2 R61, R104 ;  /* 0x00000068003d7308 */ /* 0x000e620000000800 */
[C---:B------:R-:W-:Y:S09]  /*9530*/  HMMA.16816.F32.BF16 R8, R56.reuse, R62, R8 ;  /* 0x0000003e3808723c */ /* 0x040ff20000041808 */
[----:B------:R-:W3:Y:S01]  /*9540*/  MUFU.EX2 R63, R230 ;  /* 0x000000e6003f7308 */ /* 0x000ee20000000800 */
[----:B------:R-:W-:Y:S02]  /*9550*/  FADD.FTZ R62, R92, R87 ;  /* 0x000000575c3e7221 */ /* 0x000fe40000010000 */
[----:B------:R-:W-:Y:S02]  /*9560*/  LDSM.16.MT88.4 R84, [R116+0xcc00] ;  /* 0x00cc00007454783b */ /* 0x000fe40000004200 */
[----:B------:R-:W-:Y:S01]  /*9570*/  FADD.FTZ R62, R99, R62 ;  /* 0x0000003e633e7221 */ /* 0x000fe20000010000 */
[C---:B--2---:R-:W-:Y:S03]  /*9580*/  HMMA.16816.F32.BF16 R12, R56.reuse, R68, R12 ;  /* 0x00000044380c723c */ /* 0x044fe6000004180c */
[----:B------:R-:W-:Y:S01]  /*9590*/  F2FP.BF16.F32.PACK_AB R68, R229, R222 ;  /* 0x000000dee544723e */ /* 0x000fe200000010ff */
[----:B------:R-:W-:Y:S01]  /*95a0*/  FADD.FTZ R91, R91, R62 ;  /* 0x0000003e5b5b7221 */ /* 0x000fe20000010000 */
[----:B-1----:R-:W-:Y:S03]  /*95b0*/  F2FP.BF16.F32.PACK_AB R69, R61, R60 ;  /* 0x0000003c3d45723e */ /* 0x002fe600000010ff */
[C---:B------:R-:W-:Y:S03]  /*95c0*/  HMMA.16816.F32.BF16 R16, R56.reuse, R70, R16 ;  /* 0x000000463810723c */ /* 0x040fe60000041810 */
[----:B---3--:R-:W-:Y:S01]  /*95d0*/  F2FP.BF16.F32.PACK_AB R70, R122, R63 ;  /* 0x0000003f7a46723e */ /* 0x008fe200000010ff */
[----:B------:R-:W-:Y:S01]  /*95e0*/  FADD.FTZ R91, R88, R91 ;  /* 0x0000005b585b7221 */ /* 0x000fe20000010000 */
[----:B------:R-:W-:Y:S03]  /*95f0*/  F2FP.BF16.F32.PACK_AB R71, R120, R55 ;  /* 0x000000377847723e */ /* 0x000fe600000010ff */
[C---:B------:R-:W-:Y:S03]  /*9600*/  HMMA.16816.F32.BF16 R20, R56.reuse, R72, R20 ;  /* 0x000000483814723c */ /* 0x040fe60000041814 */
[----:B------:R-:W-:Y:S04]  /*9610*/  FADD.FTZ R96, R96, R91 ;  /* 0x0000005b60607221 */ /* 0x000fe80000010000 */
[----:B------:R-:W-:Y:S01]  /*9620*/  FADD.FTZ R123, R123, R96 ;  /* 0x000000607b7b7221 */ /* 0x000fe20000010000 */
[C---:B------:R-:W-:Y:S08]  /*9630*/  HMMA.16816.F32.BF16 R24, R56.reuse, R74, R24 ;  /* 0x0000004a3818723c */ /* 0x040ff00000041818 */
[C---:B------:R-:W-:Y:S08]  /*9640*/  HMMA.16816.F32.BF16 R28, R56.reuse, R76, R28 ;  /* 0x0000004c381c723c */ /* 0x040ff0000004181c */
[C---:B------:R-:W-:Y:S01]  /*9650*/  HMMA.16816.F32.BF16 R32, R56.reuse, R78, R32 ;  /* 0x0000004e3820723c */ /* 0x040fe20000041820 */
[----:B------:R-:W-:Y:S07]  /*9660*/  LDSM.16.MT88.4 R76, [R168+0xec00] ;  /* 0x00ec0000a84c783b */ /* 0x000fee0000004200 */
[C---:B------:R-:W-:Y:S08]  /*9670*/  HMMA.16816.F32.BF16 R36, R56.reuse, R80, R36 ;  /* 0x000000503824723c */ /* 0x040ff00000041824 */
[C---:B------:R-:W-:Y:S08]  /*9680*/  HMMA.16816.F32.BF16 R40, R56.reuse, R82, R40 ;  /* 0x000000523828723c */ /* 0x040ff00000041828 */
[C---:B----4-:R-:W-:Y:S03]  /*9690*/  HMMA.16816.F32.BF16 R44, R56.reuse, R64, R44 ;  /* 0x00000040382c723c */ /* 0x050fe6000004182c */
[----:B------:R-:W-:Y:S02]  /*96a0*/  FADD.FTZ R64, R93, R94 ;  /* 0x0000005e5d407221 */ /* 0x000fe40000010000 */
[----:B------:R-:W1:Y:S02]  /*96b0*/  LDSM.16.MT88.4 R92, [R168+0xcc00] ;  /* 0x00cc0000a85c783b */ /* 0x000e640000004200 */
[----:B------:R-:W-:Y:S01]  /*96c0*/  FADD.FTZ R97, R97, R64 ;  /* 0x0000004061617221 */ /* 0x000fe20000010000 */
[----:B------:R-:W-:Y:S03]  /*96d0*/  HMMA.16816.F32.BF16 R48, R56, R66, R48 ;  /* 0x000000423830723c */ /* 0x000fe60000041830 */
[----:B------:R-:W-:Y:S05]  /*96e0*/  FADD.FTZ R90, R90, R97 ;  /* 0x000000615a5a7221 */ /* 0x000fea0000010000 */
[C---:B------:R-:W-:Y:S05]  /*96f0*/  HMMA.16816.F32.BF16 R112, R68.reuse, R108, R4 ;  /* 0x0000006c4470723c */ /* 0x040fea0000041804 */
[----:B------:R-:W-:Y:S01]  /*9700*/  FADD.FTZ R4, R98, R123 ;  /* 0x0000007b62047221 */ /* 0x000fe20000010000 */
[----:B------:R-:W-:Y:S02]  /*9710*/  FADD.FTZ R5, R127, R90 ;  /* 0x0000005a7f057221 */ /* 0x000fe40000010000 */
[C---:B------:R-:W-:Y:S03]  /*9720*/  HMMA.16816.F32.BF16 R108, R68.reuse, R110, R8 ;  /* 0x0000006e446c723c */ /* 0x040fe60000041808 */
[----:B------:R-:W-:Y:S01]  /*9730*/  FADD.FTZ R5, R130, R5 ;  /* 0x0000000582057221 */ /* 0x000fe20000010000 */
[----:B------:R-:W-:Y:S03]  /*9740*/  FADD.FTZ R121, R121, R4 ;  /* 0x0000000479797221 */ /* 0x000fe60000010000 */
[----:B------:R-:W-:Y:S01]  /*9750*/  FADD.FTZ R6, R128, R5 ;  /* 0x0000000580067221 */ /* 0x000fe20000010000 */
[C---:B------:R-:W-:Y:S03]  /*9760*/  HMMA.16816.F32.BF16 R104, R68.reuse, R100, R12 ;  /* 0x000000644468723c */ /* 0x040fe6000004180c */
[----:B------:R-:W-:Y:S01]  /*9770*/  FADD.FTZ R6, R125, R6 ;  /* 0x000000067d067221 */ /* 0x000fe20000010000 */
[----:B------:R-:W-:Y:S03]  /*9780*/  FADD.FTZ R132, R132, R121 ;  /* 0x0000007984847221 */ /* 0x000fe60000010000 */
[----:B------:R-:W-:Y:S01]  /*9790*/  FADD.FTZ R133, R133, R6 ;  /* 0x0000000685857221 */ /* 0x000fe20000010000 */
[C---:B------:R-:W-:Y:S01]  /*97a0*/  HMMA.16816.F32.BF16 R100, R68.reuse, R102, R16 ;  /* 0x000000664464723c */ /* 0x040fe20000041810 */
[----:B------:R-:W2:Y:S02]  /*97b0*/  LDSM.16.MT88.4 R4, [R116+0xec00] ;  /* 0x00ec00007404783b */ /* 0x000ea40000004200 */
[----:B------:R-:W-:Y:S01]  /*97c0*/  FADD.FTZ R134, R134, R133 ;  /* 0x0000008586867221 */ /* 0x000fe20000010000 */
[----:B------:R-:W-:Y:S03]  /*97d0*/  FADD.FTZ R132, R129, R132 ;  /* 0x0000008481847221 */ /* 0x000fe60000010000 */
[----:B------:R-:W-:Y:S01]  /*97e0*/  FADD.FTZ R9, R135, R134 ;  /* 0x0000008687097221 */ /* 0x000fe20000010000 */
[C---:B-1----:R-:W-:Y:S03]  /*97f0*/  HMMA.16816.F32.BF16 R96, R68.reuse, R92, R20 ;  /* 0x0000005c4460723c */ /* 0x042fe60000041814 */
[----:B------:R-:W-:Y:S01]  /*9800*/  FADD.FTZ R131, R131, R132 ;  /* 0x0000008483837221 */ /* 0x000fe20000010000 */
[----:B------:R-:W-:Y:S03]  /*9810*/  FADD.FTZ R9, R136, R9 ;  /* 0x0000000988097221 */ /* 0x000fe60000010000 */
[----:B------:R-:W-:Y:S01]  /*9820*/  FADD.FTZ R126, R126, R131 ;  /* 0x000000837e7e7221 */ /* 0x000fe20000010000 */
[C---:B------:R-:W-:Y:S03]  /*9830*/  HMMA.16816.F32.BF16 R92, R68.reuse, R94, R24 ;  /* 0x0000005e445c723c */ /* 0x040fe60000041818 */
[----:B------:R-:W-:Y:S01]  /*9840*/  FADD.FTZ R140, R140, R9 ;  /* 0x000000098c8c7221 */ /* 0x000fe20000010000 */
[----:B------:R-:W-:Y:S03]  /*9850*/  FADD.FTZ R119, R119, R126 ;  /* 0x0000007e77777221 */ /* 0x000fe60000010000 */
[----:B------:R-:W-:Y:S01]  /*9860*/  FADD.FTZ R139, R139, R140 ;  /* 0x0000008c8b8b7221 */ /* 0x000fe20000010000 */
[C---:B------:R-:W-:Y:S03]  /*9870*/  HMMA.16816.F32.BF16 R88, R68.reuse, R84, R28 ;  /* 0x000000544458723c */ /* 0x040fe6000004181c */
[----:B------:R-:W-:Y:S01]  /*9880*/  FADD.FTZ R138, R138, R119 ;  /* 0x000000778a8a7221 */ /* 0x000fe20000010000 */
[----:B------:R-:W-:Y:S01]  /*9890*/  MOV R119, R0 ;  /* 0x0000000000777202 */ /* 0x000fe20000000f00 */
[----:B------:R-:W-:Y:S02]  /*98a0*/  FADD.FTZ R8, R142, R139 ;  /* 0x0000008b8e087221 */ /* 0x000fe40000010000 */
[----:B------:R-:W-:Y:S01]  /*98b0*/  FADD.FTZ R137, R137, R138 ;  /* 0x0000008a89897221 */ /* 0x000fe20000010000 */
[C---:B------:R-:W-:Y:S03]  /*98c0*/  HMMA.16816.F32.BF16 R84, R68.reuse, R86, R32 ;  /* 0x000000564454723c */ /* 0x040fe60000041820 */
        /* <DEDUP_REMOVED lines=22> */
[----:B------:R-:W-:Y:S01]  /*9a30*/  FADD.FTZ R195, R122, R63 ;  /* 0x0000003f7ac37221 */ /* 0x000fe20000010000 */
[----:B------:R-:W-:Y:S07]  /*9a40*/  @P1 BRA `(.L_x_498) ;  /* 0xffffffc000f41947 */ /* 0x000fee000383ffff */
.L_x_491:
        /* <DEDUP_REMOVED lines=14> */
.L_x_509:
        /* <DEDUP_REMOVED lines=166> */
.L_x_500:
        /* <DEDUP_REMOVED lines=25> */
.L_x_502:
[----:B------:R-:W-:Y:S05]  /*a720*/  BSYNC.RECONVERGENT B0 ;  /* 0x0000000000007941 */ /* 0x000fea0003800200 */
.L_x_501:
        /* <DEDUP_REMOVED lines=10> */
.L_x_504:
[----:B------:R-:W-:Y:S05]  /*a7d0*/  BSYNC.RECONVERGENT B0 ;  /* 0x0000000000007941 */ /* 0x000fea0003800200 */
.L_x_503:
[----:B------:R-:W-:-:S04]  /*a7e0*/  MOV R181, 0x0 ;  /* 0x0000000000b57802 */ /* 0x000fc80000000f00 */
[----:B-1234-:R-:W-:Y:S05]  /*a7f0*/  @P0 RET.REL.NODEC R180 `(_ZN5flash24flash_fwd_splitkv_kernelI23Flash_fwd_kernel_traitsILi96ELi64ELi128ELi4ELb0ELb0EN7cutlass10bfloat16_tE19Flash_kernel_traitsILi96ELi64ELi128ELi4ES3_EELb0ELb0ELb0ELb0ELb1ELb1ELb0ELb0EEEvNS_16Flash_fwd_paramsE) ;  /* 0xffffff58b4000950 */ /* 0x01efea0003c3ffff */
        /* <DEDUP_REMOVED lines=14> */
[----:B-1----:R-:W-:Y:S05]  /*a8e0*/  RET.REL.NODEC R180 `(_ZN5flash24flash_fwd_splitkv_kernelI23Flash_fwd_kernel_traitsILi96ELi64ELi128ELi4ELb0ELb0EN7cutlass10bfloat16_tE19Flash_kernel_traitsILi96ELi64ELi128ELi4ES3_EELb0ELb0ELb0ELb0ELb1ELb1ELb0ELb0EEEvNS_16Flash_fwd_paramsE) ;  /* 0xffffff54b4c47950 */ /* 0x002fea0003c3ffff */
.L_x_499:
[----:B------:R-:W-:Y:S01]  /*a8f0*/  MOV R5, 0x2 ;  /* 0x0000000200057802 */ /* 0x000fe20000000f00 */
[----:B------:R-:W-:Y:S01]  /*a900*/  IMAD.MOV.U32 R4, RZ, RZ, 0x1f ;  /* 0x0000001fff047424 */ /* 0x000fe200078e00ff */
[----:B------:R-:W-:-:S07]  /*a910*/  MOV R6, 0xffffffff ;  /* 0xffffffff00067802 */ /* 0x000fce0000000f00 */
[----:B-----5:R-:W-:Y:S05]  /*a920*/  WARPSYNC.COLLECTIVE R6, `(.L_x_505) ;  /* 0x0000000006087348 */ /* 0x020fea0003c00000 */
[----:B------:R1:W2:Y:S02]  /*a930*/  SHFL.BFLY P0, R14, R195, R5, R4 ;  /* 0x0c000005c30e7389 */ /* 0x0002a40000000004 */
[----:B-12--5:R-:W-:Y:S05]  /*a940*/  ENDCOLLECTIVE ;  /* 0x000000000000791b */ /* 0x026fea0003800000 */
.L_x_505:
[----:B------:R-:W-:Y:S02]  /*a950*/  IMAD.MOV.U32 R10, RZ, RZ, R14 ;  /* 0x000000ffff0a7224 */ /* 0x000fe400078e000e */
[----:B------:R-:W-:Y:S02]  /*a960*/  IMAD.MOV.U32 R5, RZ, RZ, 0x1 ;  /* 0x00000001ff057424 */ /* 0x000fe400078e00ff */
[----:B------:R-:W-:-:S05]  /*a970*/  FADD.FTZ R13, R10, R195 ;  /* 0x000000c30a0d7221 */ /* 0x000fca0000010000 */
[----:B------:R-:W-:-:S07]  /*a980*/  MOV R195, R13 ;  /* 0x0000000d00c37202 */ /* 0x000fce0000000f00 */
[----:B------:R-:W-:Y:S05]  /*a990*/  WARPSYNC.COLLECTIVE R6, `(.L_x_506) ;  /* 0x0000000006087348 */ /* 0x000fea0003c00000 */
[----:B------:R1:W2:Y:S02]  /*a9a0*/  SHFL.BFLY P0, R14, R195, R5, R4 ;  /* 0x0c000005c30e7389 */ /* 0x0002a40000000004 */
[----:B-12---:R-:W-:Y:S05]  /*a9b0*/  ENDCOLLECTIVE ;  /* 0x000000000000791b */ /* 0x006fea0003800000 */
.L_x_506:
[----:B------:R-:W-:Y:S01]  /*a9c0*/  MOV R195, R196 ;  /* 0x000000c400c37202 */ /* 0x000fe20000000f00 */
[----:B------:R-:W-:Y:S01]  /*a9d0*/  IMAD.MOV.U32 R5, RZ, RZ, 0x2 ;  /* 0x00000002ff057424 */ /* 0x000fe200078e00ff */
[----:B------:R-:W-:-:S07]  /*a9e0*/  MOV R10, R14 ;  /* 0x0000000e000a7202 */ /* 0x000fce0000000f00 */
[----:B------:R-:W-:Y:S05]  /*a9f0*/  WARPSYNC.COLLECTIVE R6, `(.L_x_507) ;  /* 0x0000000006087348 */ /* 0x000fea0003c00000 */
[----:B------:R1:W2:Y:S02]  /*aa00*/  SHFL.BFLY P0, R14, R195, R5, R4 ;  /* 0x0c000005c30e7389 */ /* 0x0002a40000000004 */
[----:B-12---:R-:W-:Y:S05]  /*aa10*/  ENDCOLLECTIVE ;  /* 0x000000000000791b */ /* 0x006fea0003800000 */
.L_x_507:
[----:B------:R-:W-:Y:S01]  /*aa20*/  FADD.FTZ R10, R13, R10 ;  /* 0x0000000a0d0a7221 */ /* 0x000fe20000010000 */
[----:B------:R-:W-:Y:S01]  /*aa30*/  FADD.FTZ R12, R14, R196 ;  /* 0x000000c40e0c7221 */ /* 0x000fe20000010000 */
[----:B------:R-:W-:-:S04]  /*aa40*/  MOV R5, 0x1 ;  /* 0x0000000100057802 */ /* 0x000fc80000000f00 */
[----:B------:R-:W-:-:S07]  /*aa50*/  MOV R195, R12 ;  /* 0x0000000c00c37202 */ /* 0x000fce0000000f00 */
[----:B------:R-:W-:Y:S05]  /*aa60*/  WARPSYNC.COLLECTIVE R6, `(.L_x_508) ;  /* 0x0000000006087348 */ /* 0x000fea0003c00000 */
[----:B------:R1:W2:Y:S02]  /*aa70*/  SHFL.BFLY P0, R14, R195, R5, R4 ;  /* 0x0c000005c30e7389 */ /* 0x0002a40000000004 */
[----:B-12---:R-:W-:Y:S05]  /*aa80*/  ENDCOLLECTIVE ;  /* 0x000000000000791b */ /* 0x006fea0003800000 */
.L_x_508:
[----:B------:R-:W-:Y:S05]  /*aa90*/  BRA `(.L_x_509) ;  /* 0xfffffff000247947 */ /* 0x000fea000383ffff */
.L_x_510:
        /* <DEDUP_REMOVED lines=14> */
.L_x_11593:


//--------------------- .text._ZN5flash24flash_fwd_splitkv_kernelI23Flash_fwd_kernel_traitsILi96ELi64ELi128ELi4ELb0ELb0EN7cutlass10bfloat16_tE19Flash_kernel_traitsILi96ELi64ELi128ELi4ES3_EELb0ELb0ELb0ELb0ELb1ELb0ELb1ELb0EEEvNS_16Flash_fwd_paramsE --------------------------
	.section	.text._ZN5flash24flash_fwd_splitkv_kernelI23Flash_fwd_kernel_traitsILi96ELi64ELi128ELi4ELb0ELb0EN7cutlass10bfloat16_tE19Flash_kernel_traitsILi96ELi64ELi128ELi4ES3_EELb0ELb0ELb0ELb0ELb1ELb0ELb1ELb0EEEvNS_16Flash_fwd_paramsE,"ax",@progbits
	.align	128
        .global         _ZN5flash24flash_fwd_splitkv_kernelI23Flash_fwd_kernel_traitsILi96ELi64ELi128ELi4ELb0ELb0EN7cutlass10bfloat16_tE19Flash_kernel_traitsILi96ELi64ELi128ELi4ES3_EELb0ELb0ELb0ELb0ELb1ELb0ELb1ELb0EEEvNS_16Flash_fwd_paramsE
        .type           _ZN5flash24flash_fwd_splitkv_kernelI23Flash_fwd_kernel_traitsILi96ELi64ELi128ELi4ELb0ELb0EN7cutlass10bfloat16_tE19Flash_kernel_traitsILi96ELi64ELi128ELi4ES3_EELb0ELb0ELb0ELb0ELb1ELb0ELb1ELb0EEEvNS_16Flash_fwd_paramsE,@function
        .size           _ZN5flash24flash_fwd_splitkv_kernelI23Flash_fwd_kernel_traitsILi96ELi64ELi128ELi4ELb0ELb0EN7cutlass10bfloat16_tE19Flash_kernel_traitsILi96ELi64ELi128ELi4ES3_EELb0ELb0ELb0ELb0ELb1ELb0ELb1ELb0EEEvNS_16Flash_fwd_paramsE,(.L_x_11594 - _ZN5flash24flash_fwd_splitkv_kernelI23Flash_fwd_kernel_traitsILi96ELi64ELi128ELi4ELb0ELb0EN7cutlass10bfloat16_tE19Flash_kernel_traitsILi96ELi64ELi128ELi4ES3_EELb0ELb0ELb0ELb0ELb1ELb0ELb1ELb0EEEvNS_16Flash_fwd_paramsE)
        .other          _ZN5flash24flash_fwd_splitkv_kernelI23Flash_fwd_kernel_traitsILi96ELi64ELi128ELi4ELb0ELb0EN7cutlass10bfloat16_tE19Flash_kernel_traitsILi96ELi64ELi128ELi4ES3_EELb0ELb0ELb0ELb0ELb1ELb0ELb1ELb0EEEvNS_16Flash_fwd_paramsE,@"STO_CUDA_ENTRY STV_DEFAULT"
_ZN5flash24flash_fwd_splitkv_kernelI23Flash_fwd_kernel_traitsILi96ELi64ELi128ELi4ELb0ELb0EN7cutlass10bfloat16_tE19Flash_kernel_traitsILi96ELi64ELi128ELi4ES3_EELb0ELb0ELb0ELb0ELb1ELb0ELb1ELb0EEEvNS_16Flash_fwd_paramsE:
.text._ZN5flash24flash_fwd_splitkv_kernelI23Flash_fwd_kernel_traitsILi96ELi64ELi128ELi4ELb0ELb0EN7cutlass10bfloat16_tE19Flash_kernel_traitsILi96ELi64ELi128ELi4ES3_EELb0ELb0ELb0ELb0ELb1ELb0ELb1ELb0EEEvNS_16Flash_fwd_paramsE:
[----:B------:R-:W-:Y:S08]  /*0000*/  LDC R1, c[0x0][0x37c] ;  /* 0x0000df00ff017b82 */ /* 0x000ff00000000800 */
[----:B------:R-:W1:Y:S01]  /*0010*/  LDC R0, c[0x0][0x3e0] ;  /* 0x0000f800ff007b82 */ /* 0x000e620000000800 */
[----:B------:R-:W2:Y:S01]  /*0020*/  S2R R9, SR_CTAID.X ;  /* 0x0000000000097919 */ /* 0x000ea20000002500 */
[----:B------:R-:W-:Y:S01]  /*0030*/  BSSY.RECONVERGENT B2, `(.L_x_511) ;  /* 0x000001b000027945 */ /* 0x000fe20003800200 */
[----:B------:R-:W-:-:S05]  /*0040*/  MOV R176, 0x1e0 ;  /* 0x000001e000b07802 */ /* 0x000fca0000000f00 */
[----:B------:R-:W3:Y:S08]  /*0050*/  S2UR UR4, SR_CTAID.Z ;  /* 0x00000000000479c3 */ /* 0x000ef00000002700 */
[----:B------:R-:W4:Y:S01]  /*0060*/  S2UR UR8, SR_CTAID.Y ;  /* 0x00000000000879c3 */ /* 0x000f220000002600 */
[----:B-1----:R-:W1:Y:S01]  /*0070*/  I2F.U32.RP R6, R0 ;  /* 0x0000000000067306 */ /* 0x002e620000209000 */
[----:B------:R-:W-:-:S06]  /*0080*/  ISETP.NE.U32.AND P0, PT, R0, RZ, PT ;  /* 0x000000ff0000720c */ /* 0x000fcc0003f05070 */
[----:B------:R-:W2:Y:S01]  /*0090*/  LDC R10, c[0x0][0x374] ;  /* 0x0000dd00ff0a7b82 */ /* 0x000ea20000000800 */
[----:B-1----:R-:W1:Y:S02]  /*00a0*/  MUFU.RCP R4, R6 ;  /* 0x0000000600047308 */ /* 0x002e640000001000 */
[----:B-1----:R-:W-:-:S06]  /*00b0*/  VIADD R4, R4, 0xffffffe ;  /* 0x0ffffffe04047836 */ /* 0x002fcc0000000000 */
[----:B------:R-:W1:Y:S02]  /*00c0*/  F2I.FTZ.U32.TRUNC.NTZ R3, R4 ;  /* 0x0000000400037305 */ /* 0x000e64000021f000 */
[----:B-1----:R-:W-:-:S04]  /*00d0*/  IMAD.MOV R2, RZ, RZ, -R3 ;  /* 0x000000ffff027224 */ /* 0x002fc800078e0a03 */
[----:B------:R-:W-:Y:S01]  /*00e0*/  IMAD R5, R2, R0, RZ ;  /* 0x0000000002057224 */ /* 0x000fe200078e02ff */
[----:B------:R-:W-:-:S05]  /*00f0*/  MOV R2, RZ ;  /* 0x000000ff00027202 */ /* 0x000fca0000000f00 */
[----:B------:R-:W-:-:S06]  /*0100*/  IMAD.HI.U32 R5, R3, R5, R2 ;  /* 0x0000000503057227 */ /* 0x000fcc00078e0002 */
[----:B---3--:R-:W-:-:S04]  /*0110*/  IMAD.HI.U32 R183, R5, UR4, RZ ;  /* 0x0000000405b77c27 */ /* 0x008fc8000f8e00ff */
[----:B------:R-:W-:-:S04]  /*0120*/  IMAD.MOV R3, RZ, RZ, -R183 ;  /* 0x000000ffff037224 */ /* 0x000fc800078e0ab7 */
[----:B------:R-:W-:-:S05]  /*0130*/  IMAD R3, R0, R3, UR4 ;  /* 0x0000000400037e24 */ /* 0x000fca000f8e0203 */
[----:B------:R-:W-:-:S13]  /*0140*/  ISETP.GE.U32.AND P2, PT, R3, R0, PT ;  /* 0x000000000300720c */ /* 0x000fda0003f46070 */
[----:B------:R-:W-:Y:S01]  /*0150*/  @P2 IADD3 R3, PT, PT, R3, -R0, RZ ;  /* 0x8000000003032210 */ /* 0x000fe20007ffe0ff */
[----:B------:R-:W-:-:S03]  /*0160*/  @P2 VIADD R183, R183, 0x1 ;  /* 0x00000001b7b72836 */ /* 0x000fc60000000000 */
[----:B------:R-:W-:Y:S02]  /*0170*/  ISETP.GE.U32.AND P1, PT, R3, R0, PT ;  /* 0x000000000300720c */ /* 0x000fe40003f26070 */
[----:B------:R-:W1:Y:S11]  /*0180*/  LDC.64 R2, c[0x0][0x348] ;  /* 0x0000d200ff027b82 */ /* 0x000e760000000a00 */
[----:B------:R-:W-:-:S02]  /*0190*/  @P1 IADD3 R183, PT, PT, R183, 0x1, RZ ;  /* 0x00000001b7b71810 */ /* 0x000fc40007ffe0ff */
[----:B------:R-:W-:-:S04]  /*01a0*/  @!P0 LOP3.LUT R183, RZ, R0, RZ, 0x33, !PT ;  /* 0x00000000ffb78212 */ /* 0x000fc800078e33ff */
[----:B------:R-:W-:-:S05]  /*01b0*/  IADD3 R181, PT, PT, -R183, RZ, RZ ;  /* 0x000000ffb7b57210 */ /* 0x000fca0007ffe1ff */
[----:B--2-4-:R-:W-:Y:S02]  /*01c0*/  IMAD R181, R0, R181, UR4 ;  /* 0x0000000400b57e24 */ /* 0x014fe4000f8e02b5 */
[----:B-1----:R-:W-:Y:S05]  /*01d0*/  CALL.REL.NOINC `($_ZN5flash24flash_fwd_splitkv_kernelI23Flash_fwd_kernel_traitsILi96ELi64ELi128ELi4ELb0ELb0EN7cutlass10bfloat16_tE19Flash_kernel_traitsILi96ELi64ELi128ELi4ES3_EELb0ELb0ELb0ELb0ELb1ELb0ELb1ELb0EEEvNS_16Flash_fwd_paramsE$_ZN5flash30compute_attn_1rowblock_splitkvI23Flash_fwd_kernel_traitsILi96ELi64ELi128ELi4ELb0ELb0EN7cutlass10bfloat16_tE19Flash_kernel_traitsILi96ELi64ELi128ELi4ES3_EELb0ELb0ELb0ELb0ELb1ELb0ELb1ELb0ENS_16Flash_fwd_paramsEEEvRKT8_iiiii) ;  /* 0x0000000000087944 */ /* 0x002fea0003c00000 */
[----:B------:R-:W-:Y:S05]  /*01e0*/  BSYNC.RECONVERGENT B2 ;  /* 0x0000000000027941 */ /* 0x000fea0003800200 */
.L_x_511:
[----:B------:R-:W-:Y:S05]  /*01f0*/  EXIT ;  /* 0x000000000000794d */ /* 0x000fea0003800000 */
        .type           $_ZN5flash24flash_fwd_splitkv_kernelI23Flash_fwd_kernel_traitsILi96ELi64ELi128ELi4ELb0ELb0EN7cutlass10bfloat16_tE19Flash_kernel_traitsILi96ELi64ELi128ELi4ES3_EELb0ELb0ELb0ELb0ELb1ELb0ELb1ELb0EEEvNS_16Flash_fwd_paramsE$_ZN5flash30compute_attn_1rowblock_splitkvI23Flash_fwd_kernel_traitsILi96ELi64ELi128ELi4ELb0ELb0EN7cutlass10bfloat16_tE19Flash_kernel_traitsILi96ELi64ELi128ELi4ES3_EELb0ELb0ELb0ELb0ELb1ELb0ELb1ELb0ENS_16Flash_fwd_paramsEEEvRKT8_iiiii,@function
        .size           $_ZN5flash24flash_fwd_splitkv_kernelI23Flash_fwd_kernel_traitsILi96ELi64ELi128ELi4ELb0ELb0EN7cutlass10bfloat16_tE19Flash_kernel_traitsILi96ELi64ELi128ELi4ES3_EELb0ELb0ELb0ELb0ELb1ELb0ELb1ELb0EEEvNS_16Flash_fwd_paramsE$_ZN5flash30compute_attn_1rowblock_splitkvI23Flash_fwd_kernel_traitsILi96ELi64ELi128ELi4ELb0ELb0EN7cutlass10bfloat16_tE19Flash_kernel_traitsILi96ELi64ELi128ELi4ES3_EELb0ELb0ELb0ELb0ELb1ELb0ELb1ELb0ENS_16Flash_fwd_paramsEEEvRKT8_iiiii,(.L_x_11594 - $_ZN5flash24flash_fwd_splitkv_kernelI23Flash_fwd_kernel_traitsILi96ELi64ELi128ELi4ELb0ELb0EN7cutlass10bfloat16_tE19Flash_kernel_traitsILi96ELi64ELi128ELi4ES3_EELb0ELb0ELb0ELb0ELb1ELb0ELb1ELb0EEEvNS_16Flash_fwd_paramsE$_ZN5flash30compute_attn_1rowblock_splitkvI23Flash_fwd_kernel_traitsILi96ELi64ELi128ELi4ELb0ELb0EN7cutlass10bfloat16_tE19Flash_kernel_traitsILi96ELi64ELi128ELi4ES3_EELb0ELb0ELb0ELb0ELb1ELb0ELb1ELb0ENS_16Flash_fwd_paramsEEEvRKT8_iiiii)
$_ZN5flash24flash_fwd_splitkv_kernelI23Flash_fwd_kernel_traitsILi96ELi64ELi128ELi4ELb0ELb0EN7cutlass10bfloat16_tE19Flash_kernel_traitsILi96ELi64ELi128ELi4ES3_EELb0ELb0ELb0ELb0ELb1ELb0ELb1ELb0EEEvNS_16Flash_fwd_paramsE$_ZN5flash30compute_attn_1rowblock_splitkvI23Flash_fwd_kernel_traitsILi96ELi64ELi128ELi4ELb0ELb0EN7cutlass10bfloat16_tE19Flash_kernel_traitsILi96ELi64ELi128ELi4ES3_EELb0ELb0ELb0ELb0ELb1ELb0ELb1ELb0ENS_16Flash_fwd_paramsEEEvRKT8_iiiii:
        /* <DEDUP_REMOVED lines=39> */
.L_x_513:
[----:B------:R-:W-:Y:S05]  /*0470*/  BSYNC.RECONVERGENT B0 ;  /* 0x0000000000007941 */ /* 0x000fea0003800200 */
.L_x_512:
[----:B------:R-:W-:Y:S04]  /*0480*/  BSSY.RECONVERGENT B0, `(.L_x_514) ;  /* 0x0000007000007945 */ /* 0x000fe80003800200 */
[----:B------:R-:W-:Y:S05]  /*0490*/  @!P3 BRA `(.L_x_515) ;  /* 0x000000000014b947 */ /* 0x000fea0003800000 */
[----:B------:R-:W4:Y:S02]  /*04a0*/  LD.E.U8 R6, desc[UR4][R2.64+0x1b2] ;  /* 0x0001b20402067980 */ /* 0x000f24000c101100 */
[----:B----4-:R-:W-:-:S13]  /*04b0*/  ISETP.NE.AND P1, PT, R6, RZ, PT ;  /* 0x000000ff0600720c */ /* 0x010fda0003f25270 */
[----:B------:R-:W4:Y:S02]  /*04c0*/  @P1 LD.E R6, desc[UR4][R18.64+0x4] ;  /* 0x0000040412061980 */ /* 0x000f24000c101900 */
[----:B----45:R-:W-:-:S06]  /*04d0*/  @P1 IADD3 R7, PT, PT, R6, -R17, RZ ;  /* 0x8000001106071210 */ /* 0x030fcc0007ffe0ff */
[----:B------:R4:W5:Y:S02]  /*04e0*/  @!P1 LD.E R7, desc[UR4][R18.64] ;  /* 0x0000000412079980 */ /* 0x000964000c101900 */
.L_x_515:
[----:B------:R-:W-:Y:S05]  /*04f0*/  BSYNC.RECONVERGENT B0 ;  /* 0x0000000000007941 */ /* 0x000fea0003800200 */
.L_x_514:
[----:B------:R-:W-:Y:S01]  /*0500*/  BSSY.RECONVERGENT B1, `(.L_x_516) ;  /* 0x0000011000017945 */ /* 0x000fe20003800200 */
[----:B-----5:R-:W-:-:S03]  /*0510*/  @P4 IADD3 R167, PT, PT, R4, -R13, RZ ;  /* 0x8000000d04a74210 */ /* 0x020fc60007ffe0ff */
[----:B------:R-:W-:Y:S05]  /*0520*/  @!P0 BRA `(.L_x_517) ;  /* 0x0000000000148947 */ /* 0x000fea0003800000 */
[----:B------:R-:W-:-:S05]  /*0530*/  IADD3 R6, P0, PT, R14, R5, RZ ;  /* 0x000000050e067210 */ /* 0x000fca0007f1e0ff */
[----:B------:R-:W-:-:S06]  /*0540*/  IMAD.X R7, R15, 0x1, R0, P0 ;  /* 0x000000010f077824 */ /* 0x000fcc00000e0600 */
[----:B------:R-:W5:Y:S02]  /*0550*/  LD.E R7, desc[UR4][R6.64] ;  /* 0x0000000406077980 */ /* 0x000f64000c101900 */
[----:B-----5:R-:W-:Y:S01]  /*0560*/  IADD3 R124, PT, PT, R7, -R12, RZ ;  /* 0x8000000c077c7210 */ /* 0x020fe20007ffe0ff */
[----:B------:R-:W-:Y:S05]  /*0570*/  BRA `(.L_x_518) ;  /* 0x0000000000247947 */ /* 0x000fea0003800000 */
.L_x_517:
[----:B------:R-:W5:Y:S01]  /*0580*/  LD.E.64 R14, desc[UR4][R2.64+0x108] ;  /* 0x00010804020e7980 */ /* 0x000f62000c101b00 */
[----:B------:R-:W-:Y:S01]  /*0590*/  BSSY.RECONVERGENT B0, `(.L_x_519) ;  /* 0x0000006000007945 */ /* 0x000fe20003800200 */
[----:B------:R-:W-:Y:S01]  /*05a0*/  IMAD.MOV.U32 R124, RZ, RZ, RZ ;  /* 0x000000ffff7c7224 */ /* 0x000fe200078e00ff */
[----:B-----5:R-:W-:-:S04]  /*05b0*/  ISETP.NE.U32.AND P0, PT, R14, RZ, PT ;  /* 0x000000ff0e00720c */ /* 0x020fc80003f05070 */
[----:B------:R-:W-:-:S13]  /*05c0*/  ISETP.NE.AND.EX P0, PT, R15, RZ, PT, P0 ;  /* 0x000000ff0f00720c */ /* 0x000fda0003f05300 */
[----:B------:R-:W-:Y:S05]  /*05d0*/  @!P0 BRA `(.L_x_520) ;  /* 0x0000000000048947 */ /* 0x000fea0003800000 */
[----:B------:R1:W5:Y:S02]  /*05e0*/  LD.E R124, desc[UR4][R2.64+0xbc] ;  /* 0x0000bc04027c7980 */ /* 0x000364000c101900 */
.L_x_520:
[----:B------:R-:W-:Y:S05]  /*05f0*/  BSYNC.RECONVERGENT B0 ;  /* 0x0000000000007941 */ /* 0x000fea0003800200 */
.L_x_519:
[----:B-----5:R-:W-:Y:S02]  /*0600*/  IADD3 R124, PT, PT, R124, R7, -R12 ;  /* 0x000000077c7c7210 */ /* 0x020fe40007ffe80c */
.L_x_518:
[----:B------:R-:W-:Y:S05]  /*0610*/  BSYNC.RECONVERGENT B1 ;  /* 0x0000000000017941 */ /* 0x000fea0003800200 */
.L_x_516:
[----:B------:R-:W-:Y:S01]  /*0620*/  IMAD.SHL.U32 R182, R9, 0x40, RZ ;  /* 0x0000004009b67824 */ /* 0x000fe200078e00ff */
[----:B------:R-:W-:Y:S01]  /*0630*/  MOV R6, R176 ;  /* 0x000000b000067202 */ /* 0x000fe20000000f00 */
[----:B------:R-:W-:-:S03]  /*0640*/  IMAD.MOV.U32 R7, RZ, RZ, 0x0 ;  /* 0x00000000ff077424 */ /* 0x000fc600078e00ff */
[----:B------:R-:W-:-:S13]  /*0650*/  ISETP.GT.AND P0, PT, R167, R182, PT ;  /* 0x000000b6a700720c */ /* 0x000fda0003f04270 */
[----:B-1234-:R-:W-:Y:S05]  /*0660*/  @!P0 RET.REL.NODEC R6 `(_ZN5flash24flash_fwd_splitkv_kernelI23Flash_fwd_kernel_traitsILi96ELi64ELi128ELi4ELb0ELb0EN7cutlass10bfloat16_tE19Flash_kernel_traitsILi96ELi64ELi128ELi4ES3_EELb0ELb0ELb0ELb0ELb1ELb0ELb1ELb0EEEvNS_16Flash_fwd_paramsE) ;  /* 0xfffffff806648950 */ /* 0x01efea0003c3ffff */
[----:B------:R-:W2:Y:S01]  /*0670*/  LD.E R4, desc[UR4][R2.64+0xb8] ;  /* 0x0000b80402047980 */ /* 0x000ea2000c101900 */
[----:B------:R-:W-:-:S04]  /*0680*/  IABS R8, R10 ;  /* 0x0000000a00087213 */ /* 0x000fc80000000000 */
[----:B------:R-:W1:Y:S08]  /*0690*/  I2F.RP R6, R8 ;  /* 0x0000000800067306 */ /* 0x000e700000209400 */
[----:B-1----:R-:W1:Y:S02]  /*06a0*/  MUFU.RCP R14, R6 ;  /* 0x00000006000e7308 */ /* 0x002e640000001000 */
[----:B-1----:R-:W-:-:S06]  /*06b0*/  VIADD R14, R14, 0xffffffe ;  /* 0x0ffffffe0e0e7836 */ /* 0x002fcc0000000000 */
[----:B------:R-:W1:Y:S02]  /*06c0*/  F2I.FTZ.U32.TRUNC.NTZ R15, R14 ;  /* 0x0000000e000f7305 */ /* 0x000e64000021f000 */
[----:B-1----:R-:W-:Y:S02]  /*06d0*/  IMAD.MOV R7, RZ, RZ, -R15 ;  /* 0x000000ffff077224 */ /* 0x002fe400078e0a0f */
[----:B------:R-:W-:Y:S02]  /*06e0*/  IMAD.MOV.U32 R14, RZ, RZ, RZ ;  /* 0x000000ffff0e7224 */ /* 0x000fe400078e00ff */
[----:B------:R-:W-:-:S04]  /*06f0*/  IMAD R7, R7, R8, RZ ;  /* 0x0000000807077224 */ /* 0x000fc800078e02ff */
[----:B------:R-:W-:-:S04]  /*0700*/  IMAD.HI.U32 R7, R15, R7, R14 ;  /* 0x000000070f077227 */ /* 0x000fc800078e000e */
[----:B--2---:R-:W-:-:S05]  /*0710*/  VIADD R4, R4, 0x7f ;  /* 0x0000007f04047836 */ /* 0x004fca0000000000 */
[----:B------:R-:W-:-:S04]  /*0720*/  SHF.R.S32.HI R11, RZ, 0x1f, R4 ;  /* 0x0000001fff0b7819 */ /* 0x000fc80000011404 */
[----:B------:R-:W-:Y:S02]  /*0730*/  LEA.HI R11, R11, R4, RZ, 0x7 ;  /* 0x000000040b0b7211 */ /* 0x000fe400078f38ff */
[-C--:B------:R-:W-:Y:S02]  /*0740*/  IABS R4, R10.reuse ;  /* 0x0000000a00047213 */ /* 0x080fe40000000000 */
[----:B------:R-:W-:-:S03]  /*0750*/  LEA.HI.SX32 R11, R11, R10, 0x19 ;  /* 0x0000000a0b0b7211 */ /* 0x000fc600078fcaff */
[----:B------:R-:W-:Y:S02]  /*0760*/  IMAD.MOV R4, RZ, RZ, -R4 ;  /* 0x000000ffff047224 */ /* 0x000fe400078e0a04 */
[----:B------:R-:W-:-:S05]  /*0770*/  VIADD R11, R11, 0xffffffff ;  /* 0xffffffff0b0b7836 */ /* 0x000fca0000000000 */
[----:B------:R-:W-:Y:S02]  /*0780*/  IABS R6, R11 ;  /* 0x0000000b00067213 */ /* 0x000fe40000000000 */
[----:B------:R-:W-:-:S03]  /*0790*/  LOP3.LUT R11, R11, R10, RZ, 0x3c, !PT ;  /* 0x0000000a0b0b7212 */ /* 0x000fc600078e3cff */
[----:B------:R-:W-:Y:S01]  /*07a0*/  IMAD.HI.U32 R7, R7, R6, RZ ;  /* 0x0000000607077227 */ /* 0x000fe200078e00ff */
[----:B------:R-:W-:-:S03]  /*07b0*/  ISETP.GE.AND P0, PT, R11, RZ, PT ;  /* 0x000000ff0b00720c */ /* 0x000fc60003f06270 */
[----:B------:R-:W-:Y:S02]  /*07c0*/  IMAD R15, R7, R4, R6 ;  /* 0x00000004070f7224 */ /* 0x000fe400078e0206 */
[----:B------:R-:W-:-:S03]  /*07d0*/  VIADD R11, R124, 0x7f ;  /* 0x0000007f7c0b7836 */ /* 0x000fc60000000000 */
[----:B------:R-:W-:Y:S02]  /*07e0*/  ISETP.GT.U32.AND P1, PT, R8, R15, PT ;  /* 0x0000000f0800720c */ /* 0x000fe40003f24070 */
[----:B------:R-:W-:-:S04]  /*07f0*/  SHF.R.S32.HI R4, RZ, 0x1f, R11 ;  /* 0x0000001fff047819 */ /* 0x000fc8000001140b */
[----:B------:R-:W-:-:S04]  /*0800*/  LEA.HI R4, R4, R11, RZ, 0x7 ;  /* 0x0000000b04047211 */ /* 0x000fc800078f38ff */
[----:B------:R-:W-:-:S03]  /*0810*/  SHF.R.S32.HI R4, RZ, 0x7, R4 ;  /* 0x00000007ff047819 */ /* 0x000fc60000011404 */
[----:B------:R-:W-:Y:S02]  /*0820*/  @!P1 IMAD.IADD R15, R15, 0x1, -R8 ;  /* 0x000000010f0f9824 */ /* 0x000fe400078e0a08 */
[----:B------:R-:W-:Y:S01]  /*0830*/  @!P1 VIADD R7, R7, 0x1 ;  /* 0x0000000107079836 */ /* 0x000fe20000000000 */
[----:B------:R-:W-:Y:S02]  /*0840*/  ISETP.NE.AND P1, PT, R10, RZ, PT ;  /* 0x000000ff0a00720c */ /* 0x000fe40003f25270 */
[----:B------:R-:W-:-:S13]  /*0850*/  ISETP.GE.U32.AND P2, PT, R15, R8, PT ;  /* 0x000000080f00720c */ /* 0x000fda0003f46070 */
[----:B------:R-:W-:-:S04]  /*0860*/  @P2 VIADD R7, R7, 0x1 ;  /* 0x0000000107072836 */ /* 0x000fc80000000000 */
[----:B------:R-:W-:Y:S01]  /*0870*/  @!P0 IMAD.MOV R7, RZ, RZ, -R7 ;  /* 0x000000ffff078224 */ /* 0x000fe200078e0a07 */
[----:B------:R-:W-:-:S05]  /*0880*/  @!P1 LOP3.LUT R7, RZ, R10, RZ, 0x33, !PT ;  /* 0x0000000aff079212 */ /* 0x000fca00078e33ff */
[----:B------:R-:W-:-:S05]  /*0890*/  IMAD R171, R7, UR8, RZ ;  /* 0x0000000807ab7c24 */ /* 0x000fca000f8e02ff */
[----:B------:R-:W-:-:S04]  /*08a0*/  VIADDMNMX R4, R171, R7, R4, PT ;  /* 0x00000007ab047246 */ /* 0x000fc80003800104 */
[----:B------:R-:W-:-:S13]  /*08b0*/  ISETP.GE.AND P0, PT, R171, R4, PT ;  /* 0x00000004ab00720c */ /* 0x000fda0003f06270 */
[----:B------:R-:W-:Y:S05]  /*08c0*/  @!P0 BRA `(.L_x_521) ;  /* 0x0000000000e88947 */ /* 0x000fea0003800000 */
[----:B------:R-:W2:Y:S04]  /*08d0*/  LD.E.64 R4, desc[UR4][R2.64+0xb0] ;  /* 0x0000b00402047980 */ /* 0x000ea8000c101b00 */
[----:B------:R-:W3:Y:S04]  /*08e0*/  LD.E R6, desc[UR4][R2.64+0x60] ;  /* 0x0000600402067980 */ /* 0x000ee8000c101900 */
[----:B------:R-:W4:Y:S04]  /*08f0*/  LD.E R0, desc[UR4][R2.64+0xcc] ;  /* 0x0000cc0402007980 */ /* 0x000f28000c101900 */
[----:B------:R-:W5:Y:S04]  /*0900*/  LD.E.64 R8, desc[UR4][R2.64+0x78] ;  /* 0x0000780402087980 */ /* 0x000f68000c101b00 */
[----:B------:R1:W5:Y:S01]  /*0910*/  LD.E.64 R10, desc[UR4][R2.64+0xa8] ;  /* 0x0000a804020a7980 */ /* 0x000362000c101b00 */
[----:B------:R-:W-:-:S02]  /*0920*/  IMAD.IADD R167, R167, 0x1, -R182 ;  /* 0x00000001a7a77824 */ /* 0x000fc400078e0ab6 */
[----:B--2---:R-:W-:Y:S02]  /*0930*/  IMAD R183, R4, UR8, R183 ;  /* 0x0000000804b77c24 */ /* 0x004fe4000f8e02b7 */
[----:B------:R-:W-:Y:S02]  /*0940*/  IMAD.SHL.U32 R4, R177, 0x4, RZ ;  /* 0x00000004b1047824 */ /* 0x000fe400078e00ff */
[----:B---3--:R-:W-:Y:S01]  /*0950*/  IMAD R183, R183, R6, R181 ;  /* 0x00000006b7b77224 */ /* 0x008fe200078e02b5 */
[----:B------:R-:W-:Y:S02]  /*0960*/  SHF.R.U32.HI R6, RZ, 0x3, R177 ;  /* 0x00000003ff067819 */ /* 0x000fe400000116b1 */
[----:B------:R-:W-:Y:S01]  /*0970*/  LOP3.LUT R7, R4, 0x1c, RZ, 0xc0, !PT ;  /* 0x0000001c04077812 */ /* 0x000fe200078ec0ff */
[----:B------:R-:W-:Y:S01]  /*0980*/  IMAD R5, R5, R183, R182 ;  /* 0x000000b705057224 */ /* 0x000fe200078e02b6 */
[C---:B------:R-:W-:Y:S01]  /*0990*/  ISETP.GE.AND P1, PT, R6.reuse, R167, PT ;  /* 0x000000a70600720c */ /* 0x040fe20003f26270 */
[C---:B------:R-:W-:Y:S01]  /*09a0*/  VIADD R4, R6.reuse, 0x10 ;  /* 0x0000001006047836 */ /* 0x040fe20000000000 */
[----:B------:R-:W-:Y:S01]  /*09b0*/  LOP3.LUT P6, R177, R177, 0x7, RZ, 0xc0, !PT ;  /* 0x00000007b1b17812 */ /* 0x000fe200078cc0ff */
[----:B------:R-:W-:-:S02]  /*09c0*/  IMAD R7, R6, 0x60, R7 ;  /* 0x0000006006077824 */ /* 0x000fc400078e0207 */
[----:B----4-:R-:W-:Y:S01]  /*09d0*/  IMAD R0, R5, R0, RZ ;  /* 0x0000000005007224 */ /* 0x010fe200078e02ff */
[CC--:B------:R-:W-:Y:S01]  /*09e0*/  ISETP.GE.OR P6, PT, R6.reuse, R167.reuse, P6 ;  /* 0x000000a70600720c */ /* 0x0c0fe200037c6670 */
[----:B-1----:R-:W-:Y:S01]  /*09f0*/  VIADD R2, R6, 0x20 ;  /* 0x0000002006027836 */ /* 0x002fe20000000000 */
[----:B------:R-:W-:Y:S02]  /*0a00*/  ISETP.GE.AND P3, PT, R4, R167, PT ;  /* 0x000000a70400720c */ /* 0x000fe40003f66270 */
[----:B------:R-:W-:Y:S02]  /*0a10*/  IADD3 R7, P0, PT, R0, R7, RZ ;  /* 0x0000000700077210 */ /* 0x000fe40007f1e0ff */
[----:B------:R-:W-:Y:S02]  /*0a20*/  ISETP.GE.AND P2, PT, R2, R167, PT ;  /* 0x000000a70200720c */ /* 0x000fe40003f46270 */
[----:B------:R-:W-:Y:S02]  /*0a30*/  LEA.HI.X.SX32 R0, R0, RZ, 0x1, P0 ;  /* 0x000000ff00007211 */ /* 0x000fe400000f0eff */
[----:B-----5:R-:W-:-:S02]  /*0a40*/  LEA R8, P0, R7, R8, 0x2 ;  /* 0x0000000807087211 */ /* 0x020fc400078010ff */
[----:B------:R-:W-:Y:S02]  /*0a50*/  ISETP.NE.OR P5, PT, R177, RZ, P3 ;  /* 0x000000ffb100720c */ /* 0x000fe40001fa5670 */
[----:B------:R-:W-:Y:S02]  /*0a60*/  LEA.HI.X R9, R7, R9, R0, 0x2, P0 ;  /* 0x0000000907097211 */ /* 0x000fe400000f1400 */
[----:B------:R-:W-:Y:S01]  /*0a70*/  IADD3 R3, P0, PT, R5, R6, RZ ;  /* 0x0000000605037210 */ /* 0x000fe20007f1e0ff */
[----:B------:R-:W-:Y:S01]  /*0a80*/  VIADD R6, R6, 0x30 ;  /* 0x0000003006067836 */ /* 0x000fe20000000000 */
[----:B------:R-:W-:Y:S01]  /*0a90*/  ISETP.NE.OR P4, PT, R177, RZ, P2 ;  /* 0x000000ffb100720c */ /* 0x000fe20001785670 */
[----:B------:R-:W-:Y:S01]  /*0aa0*/  @!P1 ST.E.128 desc[UR4][R8.64], RZ ;  /* 0x000000ff08009985 */ /* 0x000fe2000c101d04 */
[----:B------:R-:W-:Y:S02]  /*0ab0*/  LEA.HI.X.SX32 R5, R5, RZ, 0x1, P0 ;  /* 0x000000ff05057211 */ /* 0x000fe400000f0eff */
[C---:B------:R-:W-:Y:S01]  /*0ac0*/  LEA R2, P0, R3.reuse, R10, 0x2 ;  /* 0x0000000a03027211 */ /* 0x040fe200078010ff */
[----:B------:R-:W-:Y:S02]  /*0ad0*/  @!P1 ST.E.128 desc[UR4][R8.64+0x80], RZ ;  /* 0x000080ff08009985 */ /* 0x000fe4000c101d04 */
[----:B------:R-:W-:Y:S01]  /*0ae0*/  @!P5 IMAD.MOV.U32 R7, RZ, RZ, -0x800000 ;  /* 0xff800000ff07d424 */ /* 0x000fe200078e00ff */
[----:B------:R-:W-:Y:S01]  /*0af0*/  LEA.HI.X R3, R3, R11, R5, 0x2, P0 ;  /* 0x0000000b03037211 */ /* 0x000fe200000f1405 */
[----:B------:R-:W-:Y:S01]  /*0b00*/  @!P1 ST.E.128 desc[UR4][R8.64+0x100], RZ ;  /* 0x000100ff08009985 */ /* 0x000fe2000c101d04 */
[----:B------:R-:W-:Y:S01]  /*0b10*/  ISETP.GE.AND P1, PT, R6, R167, PT ;  /* 0x000000a70600720c */ /* 0x000fe20003f26270 */
[----:B------:R-:W-:-:S02]  /*0b20*/  @!P6 IMAD.MOV.U32 R11, RZ, RZ, -0x800000 ;  /* 0xff800000ff0be424 */ /* 0x000fc400078e00ff */
[----:B------:R-:W-:Y:S01]  /*0b30*/  @!P4 IMAD.MOV.U32 R5, RZ, RZ, -0x800000 ;  /* 0xff800000ff05c424 */ /* 0x000fe200078e00ff */
[----:B------:R-:W-:Y:S04]  /*0b40*/  @!P3 ST.E.128 desc[UR4][R8.64+0x1800], RZ ;  /* 0x001800ff0800b985 */ /* 0x000fe8000c101d04 */
[----:B------:R-:W-:Y:S04]  /*0b50*/  @!P3 ST.E.128 desc[UR4][R8.64+0x1880], RZ ;  /* 0x001880ff0800b985 */ /* 0x000fe8000c101d04 */
[----:B------:R-:W-:Y:S04]  /*0b60*/  @!P3 ST.E.128 desc[UR4][R8.64+0x1900], RZ ;  /* 0x001900ff0800b985 */ /* 0x000fe8000c101d04 */
[----:B------:R-:W-:Y:S04]  /*0b70*/  @!P1 ST.E.128 desc[UR4][R8.64+0x4800], RZ ;  /* 0x004800ff08009985 */ /* 0x000fe8000c101d04 */
[----:B------:R-:W-:Y:S04]  /*0b80*/  @!P1 ST.E.128 desc[UR4][R8.64+0x4880], RZ ;  /* 0x004880ff08009985 */ /* 0x000fe8000c101d04 */
[----:B------:R-:W-:Y:S01]  /*0b90*/  @!P1 ST.E.128 desc[UR4][R8.64+0x4900], RZ ;  /* 0x004900ff08009985 */ /* 0x000fe2000c101d04 */
[----:B------:R-:W-:Y:S01]  /*0ba0*/  ISETP.NE.OR P1, PT, R177, RZ, P1 ;  /* 0x000000ffb100720c */ /* 0x000fe20000f25670 */
[----:B------:R-:W-:-:S02]  /*0bb0*/  IMAD.MOV.U32 R177, RZ, RZ, 0x0 ;  /* 0x00000000ffb17424 */ /* 0x000fc400078e00ff */
[----:B------:R-:W-:Y:S04]  /*0bc0*/  @!P2 ST.E.128 desc[UR4][R8.64+0x3000], RZ ;  /* 0x003000ff0800a985 */ /* 0x000fe8000c101d04 */
[----:B------:R-:W-:Y:S04]  /*0bd0*/  @!P2 ST.E.128 desc[UR4][R8.64+0x3080], RZ ;  /* 0x003080ff0800a985 */ /* 0x000fe8000c101d04 */
[----:B------:R-:W-:Y:S04]  /*0be0*/  @!P2 ST.E.128 desc[UR4][R8.64+0x3100], RZ ;  /* 0x003100ff0800a985 */ /* 0x000fe8000c101d04 */
[----:B------:R-:W-:Y:S04]  /*0bf0*/  @!P6 ST.E desc[UR4][R2.64], R11 ;  /* 0x0000000b0200e985 */ /* 0x000fe8000c101904 */
[----:B------:R-:W-:Y:S04]  /*0c00*/  @!P5 ST.E desc[UR4][R2.64+0x40], R7 ;  /* 0x000040070200d985 */ /* 0x000fe8000c101904 */
[----:B------:R1:W-:Y:S02]  /*0c10*/  @!P4 ST.E desc[UR4][R2.64+0x80], R5 ;  /* 0x000080050200c985 */ /* 0x0003e4000c101904 */
[----:B-1----:R-:W-:Y:S05]  /*0c20*/  @P1 RET.REL.NODEC R176 `(_ZN5flash24flash_fwd_splitkv_kernelI23Flash_fwd_kernel_traitsILi96ELi64ELi128ELi4ELb0ELb0EN7cutlass10bfloat16_tE19Flash_kernel_traitsILi96ELi64ELi128ELi4ES3_EELb0ELb0ELb0ELb0ELb1ELb0ELb1ELb0EEEvNS_16Flash_fwd_paramsE) ;  /* 0xfffffff0b0f41950 */ /* 0x002fea0003c3ffff */
[----:B------:R-:W-:Y:S02]  /*0c30*/  MOV R5, 0xff800000 ;  /* 0xff80000000057802 */ /* 0x000fe40000000f00 */
[----:B------:R-:W-:-:S03]  /*0c40*/  MOV R177, 0x0 ;  /* 0x0000000000b17802 */ /* 0x000fc60000000f00 */
[----:B------:R1:W-:Y:S02]  /*0c50*/  ST.E desc[UR4][R2.64+0xc0], R5 ;  /* 0x0000c00502007985 */ /* 0x0003e4000c101904 */
[----:B-1----:R-:W-:Y:S05]  /*0c60*/  RET.REL.NODEC R176 `(_ZN5flash24flash_fwd_splitkv_kernelI23Flash_fwd_kernel_traitsILi96ELi64ELi128ELi4ELb0ELb0EN7cutlass10bfloat16_tE19Flash_kernel_traitsILi96ELi64ELi128ELi4ES3_EELb0ELb0ELb0ELb0ELb1ELb0ELb1ELb0EEEvNS_16Flash_fwd_paramsE) ;  /* 0xfffffff0b0e47950 */ /* 0x002fea0003c3ffff */
.L_x_521:
        /* <DEDUP_REMOVED lines=13> */
[----:B------:R-:W2:Y:S04]  /*0d40*/  LD.E.64 R16, desc[UR4][R2.64+0x168] ;  /* 0x0001680402107980 */ /* 0x000ea8000c101b00 */
        /* <DEDUP_REMOVED lines=10> */
[----:B-1----:R-:W-:-:S06]  /*0df0*/  VIADD R18, R18, 0xffffffe ;  /* 0x0ffffffe12127836 */ /* 0x002fcc0000000000 */
[----:B------:R-:W1:Y:S01]  /*0e00*/  F2I.FTZ.U32.TRUNC.NTZ R19, R18 ;  /* 0x0000001200137305 */ /* 0x000e62000021f000 */
[----:B------:R-:W-:Y:S01]  /*0e10*/  IABS R0, R10 ;  /* 0x0000000a00007213 */ /* 0x000fe20000000000 */
[----:B-1----:R-:W-:Y:S01]  /*0e20*/  IMAD.MOV R5, RZ, RZ, -R19 ;  /* 0x000000ffff057224 */ /* 0x002fe200078e0a13 */
[----:B------:R-:W-:-:S03]  /*0e30*/  MOV R18, RZ ;  /* 0x000000ff00127202 */ /* 0x000fc60000000f00 */
[----:B-----5:R-:W-:Y:S01]  /*0e40*/  IMAD R8, R5, R6, RZ ;  /* 0x0000000605087224 */ /* 0x020fe200078e02ff */
[----:B------:R-:W-:-:S03]  /*0e50*/  IABS R5, R15 ;  /* 0x0000000f00057213 */ /* 0x000fc60000000000 */
[----:B------:R-:W-:-:S04]  /*0e60*/  IMAD.HI.U32 R8, R19, R8, R18 ;  /* 0x0000000813087227 */ /* 0x000fc800078e0012 */
[----:B------:R-:W-:Y:S02]  /*0e70*/  IMAD.MOV R0, RZ, RZ, -R0 ;  /* 0x000000ffff007224 */ /* 0x000fe400078e0a00 */
[----:B------:R-:W-:-:S04]  /*0e80*/  IMAD.HI.U32 R8, R8, R5, RZ ;  /* 0x0000000508087227 */ /* 0x000fc800078e00ff */
[----:B------:R-:W-:-:S05]  /*0e90*/  IMAD R5, R8, R0, R5 ;  /* 0x0000000008057224 */ /* 0x000fca00078e0205 */
[----:B------:R-:W-:Y:S02]  /*0ea0*/  ISETP.GT.U32.AND P2, PT, R6, R5, PT ;  /* 0x000000050600720c */ /* 0x000fe40003f44070 */
[----:B------:R-:W-:-:S11]  /*0eb0*/  LOP3.LUT R0, R15, R10, RZ, 0x3c, !PT ;  /* 0x0000000a0f007212 */ /* 0x000fd600078e3cff */
[----:B------:R-:W-:-:S04]  /*0ec0*/  @!P2 IADD3 R5, PT, PT, R5, -R6, RZ ;  /* 0x800000060505a210 */ /* 0x000fc80007ffe0ff */
[----:B------:R-:W-:Y:S01]  /*0ed0*/  ISETP.GE.U32.AND P0, PT, R5, R6, PT ;  /* 0x000000060500720c */ /* 0x000fe20003f06070 */
[----:B------:R-:W-:Y:S01]  /*0ee0*/  @!P2 VIADD R8, R8, 0x1 ;  /* 0x000000010808a836 */ /* 0x000fe20000000000 */
[----:B------:R-:W-:Y:S02]  /*0ef0*/  ISETP.GE.AND P1, PT, R0, RZ, PT ;  /* 0x000000ff0000720c */ /* 0x000fe40003f26270 */
[----:B------:R-:W-:Y:S01]  /*0f00*/  ISETP.NE.AND P2, PT, R10, RZ, PT ;  /* 0x000000ff0a00720c */ /* 0x000fe20003f45270 */
[-C--:B--2---:R-:W-:Y:S02]  /*0f10*/  IMAD R0, R17, R183.reuse, RZ ;  /* 0x000000b711007224 */ /* 0x084fe400078e02ff */
[----:B------:R-:W-:-:S04]  /*0f20*/  IMAD.WIDE.U32 R16, R16, R183, RZ ;  /* 0x000000b710107225 */ /* 0x000fc800078e00ff */
[----:B------:R-:W-:Y:S02]  /*0f30*/  IMAD.IADD R193, R17, 0x1, R0 ;  /* 0x0000000111c17824 */ /* 0x000fe400078e0200 */
[----:B------:R-:W-:Y:S02]  /*0f40*/  @P0 IADD3 R8, PT, PT, R8, 0x1, RZ ;  /* 0x0000000108080810 */ /* 0x000fe40007ffe0ff */
[----:B------:R-:W-:Y:S02]  /*0f50*/  LEA R192, P0, R16, R188, 0x2 ;  /* 0x000000bc10c07211 */ /* 0x000fe400078010ff */
[----:B------:R-:W-:Y:S02]  /*0f60*/  @!P1 IADD3 R8, PT, PT, -R8, RZ, RZ ;  /* 0x000000ff08089210 */ /* 0x000fe40007ffe1ff */
[----:B------:R-:W-:Y:S02]  /*0f70*/  LEA.HI.X R193, R16, R189, R193, 0x2, P0 ;  /* 0x000000bd10c17211 */ /* 0x000fe400000f14c1 */
[----:B------:R-:W-:Y:S01]  /*0f80*/  @!P2 LOP3.LUT R8, RZ, R10, RZ, 0x33, !PT ;  /* 0x0000000aff08a212 */ /* 0x000fe200078e33ff */
[----:B------:R-:W2:Y:S04]  /*0f90*/  LD.E.64 R16, desc[UR4][R2.64+0x28] ;  /* 0x0000280402107980 */ /* 0x000ea8000c101b00 */
[----:B------:R-:W-:-:S05]  /*0fa0*/  IMAD.WIDE R18, R8, 0x4, R192 ;  /* 0x0000000408127825 */ /* 0x000fca00078e02c0 */
[----:B------:R1:W2:Y:S01]  /*0fb0*/  LD.E R5, desc[UR4][R18.64] ;  /* 0x0000000412057980 */ /* 0x0002a2000c101900 */
[----:B---3--:R-:W-:-:S04]  /*0fc0*/  IABS R6, R14 ;  /* 0x0000000e00067213 */ /* 0x008fc80000000000 */
[----:B------:R-:W3:Y:S08]  /*0fd0*/  I2F.RP R7, R6 ;  /* 0x0000000600077306 */ /* 0x000ef00000209400 */
[----:B---3--:R-:W3:Y:S02]  /*0fe0*/  MUFU.RCP R24, R7 ;  /* 0x0000000700187308 */ /* 0x008ee40000001000 */
[----:B---3--:R-:W-:-:S06]  /*0ff0*/  VIADD R24, R24, 0xffffffe ;  /* 0x0ffffffe18187836 */ /* 0x008fcc0000000000 */
[----:B------:R-:W3:Y:S01]  /*1000*/  F2I.FTZ.U32.TRUNC.NTZ R25, R24 ;  /* 0x0000001800197305 */ /* 0x000ee2000021f000 */
[----:B-1----:R-:W-:Y:S02]  /*1010*/  IABS R18, R181 ;  /* 0x000000b500127213 */ /* 0x002fe40000000000 */
[----:B------:R-:W-:Y:S02]  /*1020*/  IABS R0, R14 ;  /* 0x0000000e00007213 */ /* 0x000fe40000000000 */
[----:B---3--:R-:W-:Y:S01]  /*1030*/  IADD3 R11, PT, PT, RZ, -R25, RZ ;  /* 0x80000019ff0b7210 */ /* 0x008fe20007ffe0ff */
[----:B------:R-:W-:-:S04]  /*1040*/  IMAD.MOV.U32 R24, RZ, RZ, RZ ;  /* 0x000000ffff187224 */ /* 0x000fc800078e00ff */
[----:B------:R-:W-:-:S04]  /*1050*/  IMAD R11, R11, R6, RZ ;  /* 0x000000060b0b7224 */ /* 0x000fc800078e02ff */
[----:B------:R-:W-:Y:S01]  /*1060*/  IMAD.HI.U32 R11, R25, R11, R24 ;  /* 0x0000000b190b7227 */ /* 0x000fe200078e0018 */
[----:B------:R-:W-:-:S05]  /*1070*/  IADD3 R0, PT, PT, RZ, -R0, RZ ;  /* 0x80000000ff007210 */ /* 0x000fca0007ffe0ff */
[----:B------:R-:W-:-:S04]  /*1080*/  IMAD.HI.U32 R11, R11, R18, RZ ;  /* 0x000000120b0b7227 */ /* 0x000fc800078e00ff */
[----:B------:R-:W-:-:S05]  /*1090*/  IMAD R7, R11, R0, R18 ;  /* 0x000000000b077224 */ /* 0x000fca00078e0212 */
[----:B------:R-:W-:Y:S02]  /*10a0*/  ISETP.GT.U32.AND P1, PT, R6, R7, PT ;  /* 0x000000070600720c */ /* 0x000fe40003f24070 */
[----:B------:R-:W-:-:S11]  /*10b0*/  IADD3 R8, PT, PT, -R8, RZ, RZ ;  /* 0x000000ff08087210 */ /* 0x000fd60007ffe1ff */
[----:B------:R-:W-:-:S05]  /*10c0*/  @!P1 IMAD.IADD R7, R7, 0x1, -R6 ;  /* 0x0000000107079824 */ /* 0x000fca00078e0a06 */
[----:B------:R-:W-:Y:S02]  /*10d0*/  ISETP.GE.U32.AND P2, PT, R7, R6, PT ;  /* 0x000000060700720c */ /* 0x000fe40003f46070 */
[----:B------:R-:W-:Y:S01]  /*10e0*/  LOP3.LUT R6, R181, R14, RZ, 0x3c, !PT ;  /* 0x0000000eb5067212 */ /* 0x000fe200078e3cff */
[----:B------:R-:W-:Y:S01]  /*10f0*/  @!P1 VIADD R11, R11, 0x1 ;  /* 0x000000010b0b9836 */ /* 0x000fe20000000000 */
[----:B------:R-:W-:Y:S02]  /*1100*/  ISETP.NE.AND P1, PT, R14, RZ, PT ;  /* 0x000000ff0e00720c */ /* 0x000fe40003f25270 */
[----:B------:R-:W-:Y:S01]  /*1110*/  ISETP.GE.AND P0, PT, R6, RZ, PT ;  /* 0x000000ff0600720c */ /* 0x000fe20003f06270 */
[----:B------:R-:W-:-:S04]  /*1120*/  IMAD R15, R10, R8, R15 ;  /* 0x000000080a0f7224 */ /* 0x000fc800078e020f */
[----:B----4-:R-:W-:Y:S01]  /*1130*/  IMAD R6, R169, R15, RZ ;  /* 0x0000000fa9067224 */ /* 0x010fe200078e02ff */
[----:B------:R-:W-:Y:S02]  /*1140*/  SHF.R.S32.HI R19, RZ, 0x1f, R15 ;  /* 0x0000001fff137819 */ /* 0x000fe4000001140f */
[----:B------:R-:W-:-:S03]  /*1150*/  @P2 IADD3 R11, PT, PT, R11, 0x1, RZ ;  /* 0x000000010b0b2810 */ /* 0x000fc60007ffe0ff */
[----:B------:R-:W-:Y:S02]  /*1160*/  IMAD R6, R168, R19, R6 ;  /* 0x00000013a8067224 */ /* 0x000fe400078e0206 */
[----:B------:R-:W-:Y:S02]  /*1170*/  @!P0 IADD3 R11, PT, PT, -R11, RZ, RZ ;  /* 0x000000ff0b0b8210 */ /* 0x000fe40007ffe1ff */
[----:B------:R-:W-:Y:S02]  /*1180*/  @!P1 LOP3.LUT R11, RZ, R14, RZ, 0x33, !PT ;  /* 0x0000000eff0b9212 */ /* 0x000fe400078e33ff */
[----:B--2---:R-:W-:Y:S01]  /*1190*/  SHF.R.S32.HI R0, RZ, 0x1f, R5 ;  /* 0x0000001fff007819 */ /* 0x004fe20000011405 */
[----:B------:R-:W-:-:S04]  /*11a0*/  IMAD R7, R23, R5, RZ ;  /* 0x0000000517077224 */ /* 0x000fc800078e02ff */
[C---:B------:R-:W-:Y:S02]  /*11b0*/  IMAD R7, R22.reuse, R0, R7 ;  /* 0x0000000016077224 */ /* 0x040fe400078e0207 */
[----:B------:R-:W-:-:S04]  /*11c0*/  IMAD.WIDE.U32 R22, R22, R5, RZ ;  /* 0x0000000516167225 */ /* 0x000fc800078e00ff */
[----:B------:R-:W-:Y:S02]  /*11d0*/  IMAD.IADD R23, R23, 0x1, R7 ;  /* 0x0000000117177824 */ /* 0x000fe400078e0207 */
[----:B------:R-:W-:-:S04]  /*11e0*/  IMAD.WIDE.U32 R22, R15, R168, R22 ;  /* 0x000000a80f167225 */ /* 0x000fc800078e0016 */
[----:B------:R-:W-:Y:S01]  /*11f0*/  IMAD.IADD R23, R23, 0x1, R6 ;  /* 0x0000000117177824 */ /* 0x000fe200078e0206 */
[----:B------:R-:W-:Y:S01]  /*1200*/  SHF.R.S32.HI R6, RZ, 0x1f, R11 ;  /* 0x0000001fff067819 */ /* 0x000fe2000001140b */
[----:B------:R-:W-:-:S04]  /*1210*/  IMAD R7, R21, R11, RZ ;  /* 0x0000000b15077224 */ /* 0x000fc800078e02ff */
[----:B------:R-:W-:Y:S02]  /*1220*/  IMAD R6, R20, R6, R7 ;  /* 0x0000000614067224 */ /* 0x000fe400078e0207 */
[----:B------:R-:W-:Y:S02]  /*1230*/  IMAD R7, R17, R5, RZ ;  /* 0x0000000511077224 */ /* 0x000fe400078e02ff */
        /* <DEDUP_REMOVED lines=8> */
.L_x_523:
        /* <DEDUP_REMOVED lines=8> */
[----:B------:R-:W-:-:S02]  /*1340*/  IABS R18, R181 ;  /* 0x000000b500127213 */ /* 0x000fc40000000000 */
[----:B-1----:R-:W-:Y:S02]  /*1350*/  @!P4 SHF.R.S32.HI R6, RZ, 0x1f, R12 ;  /* 0x0000001fff06c819 */ /* 0x002fe4000001140c */
[----:B------:R-:W-:Y:S02]  /*1360*/  CS2R R192, SRZ ;  /* 0x0000000000c07805 */ /* 0x000fe4000001ff00 */
[----:B--2---:R-:W-:-:S04]  /*1370*/  IABS R15, R14 ;  /* 0x0000000e000f7213 */ /* 0x004fc80000000000 */
        /* <DEDUP_REMOVED lines=12> */
[----:B------:R-:W-:Y:S01]  /*1440*/  ISETP.GT.U32.AND P3, PT, R15, R0, PT ;  /* 0x000000000f00720c */ /* 0x000fe20003f64070 */
[-C--:B---3--:R-:W-:Y:S02]  /*1450*/  @!P4 IMAD R5, R169, R12.reuse, RZ ;  /* 0x0000000ca905c224 */ /* 0x088fe400078e02ff */
[----:B------:R-:W-:Y:S01]  /*1460*/  @!P4 IMAD.WIDE.U32 R26, R168, R12, RZ ;  /* 0x0000000ca81ac225 */ /* 0x000fe200078e00ff */
[----:B-----5:R-:W-:-:S03]  /*1470*/  @!P4 SHF.R.S32.HI R10, RZ, 0x1f, R8 ;  /* 0x0000001fff0ac819 */ /* 0x020fc60000011408 */
[----:B------:R-:W-:-:S06]  /*1480*/  @!P4 IMAD R5, R6, R168, R5 ;  /* 0x000000a80605c224 */ /* 0x000fcc00078e0205 */
[----:B------:R-:W-:Y:S01]  /*1490*/  @!P3 IMAD.IADD R0, R0, 0x1, -R15 ;  /* 0x000000010000b824 */ /* 0x000fe200078e0a0f */
[----:B------:R-:W-:Y:S01]  /*14a0*/  @P4 IADD3 R6, PT, PT, R12, R17, RZ ;  /* 0x000000110c064210 */ /* 0x000fe20007ffe0ff */
[----:B------:R-:W-:-:S03]  /*14b0*/  @!P4 IMAD.IADD R27, R27, 0x1, R5 ;  /* 0x000000011b1bc824 */ /* 0x000fc600078e0205 */
[----:B------:R-:W-:Y:S01]  /*14c0*/  ISETP.GE.U32.AND P2, PT, R0, R15, PT ;  /* 0x0000000f0000720c */ /* 0x000fe20003f46070 */
[----:B----4-:R-:W-:Y:S01]  /*14d0*/  @!P4 IMAD R11, R25, R8, RZ ;  /* 0x00000008190bc224 */ /* 0x010fe200078e02ff */
[----:B------:R-:W-:Y:S01]  /*14e0*/  LOP3.LUT R0, R181, R14, RZ, 0x3c, !PT ;  /* 0x0000000eb5007212 */ /* 0x000fe200078e3cff */
[----:B------:R-:W-:Y:S01]  /*14f0*/  @!P4 IMAD.WIDE.U32 R26, R24, R8, R26 ;  /* 0x00000008181ac225 */ /* 0x000fe200078e001a */
[----:B------:R-:W-:Y:S02]  /*1500*/  ISETP.NE.AND P0, PT, R14, RZ, PT ;  /* 0x000000ff0e00720c */ /* 0x000fe40003f05270 */
[----:B------:R-:W-:Y:S01]  /*1510*/  ISETP.GE.AND P1, PT, R0, RZ, PT ;  /* 0x000000ff0000720c */ /* 0x000fe20003f26270 */
[----:B------:R-:W-:Y:S01]  /*1520*/  @!P4 IMAD R11, R24, R10, R11 ;  /* 0x0000000a180bc224 */ /* 0x000fe200078e020b */
[----:B------:R-:W-:Y:S01]  /*1530*/  LEA R15, R4, 0xffffff80, 0x7 ;  /* 0xffffff80040f7811 */ /* 0x000fe200078e38ff */
[----:B------:R-:W-:Y:S01]  /*1540*/  @P4 IMAD.WIDE.U32 R24, R168, R6, RZ ;  /* 0x00000006a8184225 */ /* 0x000fe200078e00ff */
[----:B------:R-:W-:-:S03]  /*1550*/  @!P3 IADD3 R7, PT, PT, R7, 0x1, RZ ;  /* 0x000000010707b810 */ /* 0x000fc60007ffe0ff */
[----:B------:R-:W-:Y:S01]  /*1560*/  @P4 IMAD R5, R169, R6, RZ ;  /* 0x00000006a9054224 */ /* 0x000fe200078e02ff */
[----:B------:R-:W-:Y:S02]  /*1570*/  @!P4 IADD3 R11, PT, PT, R27, R11, RZ ;  /* 0x0000000b1b0bc210 */ /* 0x000fe40007ffe0ff */
[----:B------:R-:W-:Y:S01]  /*1580*/  @!P4 MOV R10, R26 ;  /* 0x0000001a000ac202 */ /* 0x000fe20000000f00 */
[----:B------:R-:W-:Y:S01]  /*1590*/  @P4 IMAD.IADD R11, R25, 0x1, R5 ;  /* 0x00000001190b4824 */ /* 0x000fe200078e0205 */
[----:B------:R-:W-:Y:S01]  /*15a0*/  @P4 MOV R10, R24 ;  /* 0x00000018000a4202 */ /* 0x000fe20000000f00 */
[----:B------:R-:W-:Y:S01]  /*15b0*/  IMAD R6, R169, R15, RZ ;  /* 0x0000000fa9067224 */ /* 0x000fe200078e02ff */
[----:B------:R-:W-:Y:S01]  /*15c0*/  SHF.R.S32.HI R19, RZ, 0x1f, R15 ;  /* 0x0000001fff137819 */ /* 0x000fe2000001140f */
[----:B------:R-:W-:Y:S01]  /*15d0*/  @P2 VIADD R7, R7, 0x1 ;  /* 0x0000000107072836 */ /* 0x000fe20000000000 */
[----:B------:R-:W-:Y:S01]  /*15e0*/  @!P4 SHF.R.S32.HI R5, RZ, 0x1f, R12 ;  /* 0x0000001fff05c819 */ /* 0x000fe2000001140c */
[----:B------:R-:W-:-:S02]  /*15f0*/  @!P4 IMAD R0, R121, R12, RZ ;  /* 0x0000000c7900c224 */ /* 0x000fc400078e02ff */
[----:B------:R-:W-:Y:S01]  /*1600*/  IMAD R6, R19, R168, R6 ;  /* 0x000000a813067224 */ /* 0x000fe200078e0206 */
[----:B------:R-:W-:Y:S01]  /*1610*/  @!P1 IADD3 R7, PT, PT, -R7, RZ, RZ ;  /* 0x000000ff07079210 */ /* 0x000fe20007ffe1ff */
[----:B------:R-:W-:Y:S01]  /*1620*/  IMAD.WIDE.U32 R24, R168, R15, R10 ;  /* 0x0000000fa8187225 */ /* 0x000fe200078e000a */
[----:B------:R-:W-:-:S03]  /*1630*/  @!P0 LOP3.LUT R7, RZ, R14, RZ, 0x33, !PT ;  /* 0x0000000eff078212 */ /* 0x000fc600078e33ff */
[----:B------:R-:W-:Y:S02]  /*1640*/  @!P4 IMAD R0, R5, R120, R0 ;  /* 0x000000780500c224 */ /* 0x000fe400078e0200 */
[----:B------:R-:W-:Y:S01]  /*1650*/  @!P4 IMAD.WIDE.U32 R10, R120, R12, RZ ;  /* 0x0000000c780ac225 */ /* 0x000fe200078e00ff */
[----:B------:R-:W-:Y:S02]  /*1660*/  IADD3 R25, PT, PT, R25, R6, RZ ;  /* 0x0000000619197210 */ /* 0x000fe40007ffe0ff */
[----:B------:R-:W-:Y:S01]  /*1670*/  @!P4 SHF.R.S32.HI R5, RZ, 0x1f, R8 ;  /* 0x0000001fff05c819 */ /* 0x000fe20000011408 */
[----:B------:R-:W-:Y:S01]  /*1680*/  @P4 IMAD.IADD R12, R12, 0x1, R17 ;  /* 0x000000010c0c4824 */ /* 0x000fe200078e0211 */
[----:B------:R-:W-:Y:S01]  /*1690*/  @!P4 IADD3 R17, PT, PT, R11, R0, RZ ;  /* 0x000000000b11c210 */ /* 0x000fe20007ffe0ff */
[----:B------:R-:W-:Y:S01]  /*16a0*/  @!P4 IMAD R0, R21, R8, RZ ;  /* 0x000000081500c224 */ /* 0x000fe200078e02ff */
[----:B------:R-:W-:Y:S01]  /*16b0*/  @!P4 MOV R16, R10 ;  /* 0x0000000a0010c202 */ /* 0x000fe20000000f00 */
[----:B------:R-:W-:Y:S01]  /*16c0*/  IMAD R11, R23, R7, RZ ;  /* 0x00000007170b7224 */ /* 0x000fe200078e02ff */
[----:B------:R-:W-:Y:S01]  /*16d0*/  SHF.R.S32.HI R6, RZ, 0x1f, R7 ;  /* 0x0000001fff067819 */ /* 0x000fe20000011407 */
[----:B------:R-:W-:-:S02]  /*16e0*/  @!P4 IMAD R5, R20, R5, R0 ;  /* 0x000000051405c224 */ /* 0x000fc400078e0200 */
[----:B------:R-:W-:-:S04]  /*16f0*/  @!P4 IMAD.WIDE.U32 R16, R20, R8, R16 ;  /* 0x000000081410c225 */ /* 0x000fc800078e0010 */
[C---:B------:R-:W-:Y:S02]  /*1700*/  IMAD R11, R22.reuse, R6, R11 ;  /* 0x00000006160b7224 */ /* 0x040fe400078e020b */
[----:B------:R-:W-:-:S04]  /*1710*/  IMAD.WIDE.U32 R24, R22, R7, R24 ;  /* 0x0000000716187225 */ /* 0x000fc800078e0018 */
[-C--:B------:R-:W-:Y:S02]  /*1720*/  @P4 IMAD R6, R121, R12.reuse, RZ ;  /* 0x0000000c79064224 */ /* 0x080fe400078e02ff */
[----:B------:R-:W-:Y:S01]  /*1730*/  @P4 IMAD.WIDE.U32 R20, R120, R12, RZ ;  /* 0x0000000c78144225 */ /* 0x000fe200078e00ff */
[----:B------:R-:W-:Y:S02]  /*1740*/  @!P4 MOV R12, R16 ;  /* 0x00000010000cc202 */ /* 0x000fe40000000f00 */
[----:B------:R-:W-:Y:S01]  /*1750*/  MOV R8, R24 ;  /* 0x0000001800087202 */ /* 0x000fe20000000f00 */
[----:B------:R-:W-:Y:S01]  /*1760*/  @!P4 IMAD.IADD R5, R17, 0x1, R5 ;  /* 0x000000011105c824 */ /* 0x000fe200078e0205 */
[----:B------:R-:W-:Y:S01]  /*1770*/  @P4 IADD3 R5, PT, PT, R21, R6, RZ ;  /* 0x0000000615054210 */ /* 0x000fe20007ffe0ff */
[----:B------:R-:W-:Y:S01]  /*1780*/  IMAD.IADD R0, R25, 0x1, R11 ;  /* 0x0000000119007824 */ /* 0x000fe200078e020b */
[----:B------:R-:W-:Y:S02]  /*1790*/  @P4 MOV R12, R20 ;  /* 0x00000014000c4202 */ /* 0x000fe40000000f00 */
.L_x_524:
[----:B------:R-:W-:Y:S05]  /*17a0*/  BSYNC.RECONVERGENT B0 ;  /* 0x0000000000007941 */ /* 0x000fea0003800200 */
.L_x_522:
[----:B------:R-:W-:Y:S01]  /*17b0*/  ISETP.NE.AND P4, PT, R13, -0x1, PT ;  /* 0xffffffff0d00780c */ /* 0x000fe20003f85270 */
[----:B------:R-:W2:Y:S04]  /*17c0*/  LD.E.64 R26, desc[UR4][R2.64+0x30] ;  /* 0x00003004021a7980 */ /* 0x000ea8000c101b00 */
[----:B------:R-:W3:Y:S04]  /*17d0*/  LD.E.64 R24, desc[UR4][R2.64+0x48] ;  /* 0x0000480402187980 */ /* 0x000ee8000c101b00 */
[----:B------:R-:W4:Y:S04]  /*17e0*/  LD.E.64 R20, desc[UR4][R2.64+0x8] ;  /* 0x0000080402147980 */ /* 0x000f28000c101b00 */
[----:B------:R-:W5:Y:S04]  /*17f0*/  @!P4 LD.E.64 R28, desc[UR4][R2.64+0x18] ;  /* 0x00001804021cc980 */ /* 0x000f68000c101b00 */
[----:B------:R-:W4:Y:S04]  /*1800*/  LD.E.64 R10, desc[UR4][R2.64+0x10] ;  /* 0x00001004020a7980 */ /* 0x000f28000c101b00 */
[----:B------:R-:W4:Y:S01]  /*1810*/  LD.E.64 R6, desc[UR4][R2.64] ;  /* 0x0000000402067980 */ /* 0x000f22000c101b00 */
[----:B------:R-:W-:-:S04]  /*1820*/  IABS R17, R14 ;  /* 0x0000000e00117213 */ /* 0x000fc80000000000 */
[----:B------:R-:W1:Y:S08]  /*1830*/  I2F.RP R23, R17 ;  /* 0x0000001100177306 */ /* 0x000e700000209400 */
[----:B-1----:R-:W1:Y:S02]  /*1840*/  MUFU.RCP R32, R23 ;  /* 0x0000001700207308 */ /* 0x002e640000001000 */
[----:B-1----:R-:W-:-:S06]  /*1850*/  VIADD R32, R32, 0xffffffe ;  /* 0x0ffffffe20207836 */ /* 0x002fcc0000000000 */
[----:B------:R-:W1:Y:S02]  /*1860*/  F2I.FTZ.U32.TRUNC.NTZ R33, R32 ;  /* 0x0000002000217305 */ /* 0x000e64000021f000 */
[----:B-1----:R-:W-:Y:S02]  /*1870*/  IMAD.MOV R16, RZ, RZ, -R33 ;  /* 0x000000ffff107224 */ /* 0x002fe400078e0a21 */
[----:B------:R-:W-:Y:S02]  /*1880*/  IMAD.MOV.U32 R32, RZ, RZ, RZ ;  /* 0x000000ffff207224 */ /* 0x000fe400078e00ff */
[----:B------:R-:W-:Y:S01]  /*1890*/  IMAD R22, R16, R17, RZ ;  /* 0x0000001110167224 */ /* 0x000fe200078e02ff */
[----:B------:R-:W-:-:S03]  /*18a0*/  IABS R16, R14 ;  /* 0x0000000e00107213 */ /* 0x000fc60000000000 */
[----:B------:R-:W-:-:S04]  /*18b0*/  IMAD.HI.U32 R22, R33, R22, R32 ;  /* 0x0000001621167227 */ /* 0x000fc800078e0020 */
[----:B------:R-:W-:Y:S02]  /*18c0*/  IMAD.MOV R16, RZ, RZ, -R16 ;  /* 0x000000ffff107224 */ /* 0x000fe400078e0a10 */
[----:B------:R-:W-:-:S04]  /*18d0*/  IMAD.HI.U32 R23, R22, R18, RZ ;  /* 0x0000001216177227 */ /* 0x000fc800078e00ff */
[----:B------:R-:W-:-:S05]  /*18e0*/  IMAD R16, R23, R16, R18 ;  /* 0x0000001017107224 */ /* 0x000fca00078e0212 */
[----:B------:R-:W-:-:S13]  /*18f0*/  ISETP.GT.U32.AND P2, PT, R17, R16, PT ;  /* 0x000000101100720c */ /* 0x000fda0003f44070 */
[----:B------:R-:W-:-:S05]  /*1900*/  @!P2 IMAD.IADD R16, R16, 0x1, -R17 ;  /* 0x000000011010a824 */ /* 0x000fca00078e0a11 */
[----:B------:R-:W-:Y:S02]  /*1910*/  ISETP.GE.U32.AND P1, PT, R16, R17, PT ;  /* 0x000000111000720c */ /* 0x000fe40003f26070 */
[----:B------:R-:W-:Y:S01]  /*1920*/  LOP3.LUT R16, R181, R14, RZ, 0x3c, !PT ;  /* 0x0000000eb5107212 */ /* 0x000fe200078e3cff */
[----:B------:R-:W-:Y:S01]  /*1930*/  @!P2 VIADD R23, R23, 0x1 ;  /* 0x000000011717a836 */ /* 0x000fe20000000000 */
[----:B------:R-:W-:Y:S02]  /*1940*/  ISETP.NE.AND P2, PT, R14, RZ, PT ;  /* 0x000000ff0e00720c */ /* 0x000fe40003f45270 */
[----:B------:R-:W-:Y:S01]  /*1950*/  ISETP.GE.AND P0, PT, R16, RZ, PT ;  /* 0x000000ff1000720c */ /* 0x000fe20003f06270 */
[----:B------:R-:W-:Y:S02]  /*1960*/  IMAD R16, R19, R120, RZ ;  /* 0x0000007813107224 */ /* 0x000fe400078e02ff */
[----:B------:R-:W-:-:S04]  /*1970*/  IMAD.SHL.U32 R180, R177, 0x8, RZ ;  /* 0x00000008b1b47824 */ /* 0x000fc800078e00ff */
[----:B------:R-:W-:Y:S02]  /*1980*/  @P1 VIADD R23, R23, 0x1 ;  /* 0x0000000117171836 */ /* 0x000fe40000000000 */
[----:B------:R-:W-:-:S04]  /*1990*/  IMAD R16, R15, R121, R16 ;  /* 0x000000790f107224 */ /* 0x000fc800078e0210 */
[----:B------:R-:W-:Y:S01]  /*19a0*/  @!P0 IMAD.MOV R23, RZ, RZ, -R23 ;  /* 0x000000ffff178224 */ /* 0x000fe200078e0a17 */
[----:B------:R-:W-:Y:S01]  /*19b0*/  @!P2 LOP3.LUT R23, RZ, R14, RZ, 0x33, !PT ;  /* 0x0000000eff17a212 */ /* 0x000fe200078e33ff */
[----:B------:R-:W-:Y:S01]  /*19c0*/  IMAD.WIDE.U32 R18, R15, R120, RZ ;  /* 0x000000780f127225 */ /* 0x000fe200078e00ff */
[----:B------:R-:W-:Y:S02]  /*19d0*/  LOP3.LUT R15, R180, 0x18, RZ, 0xc0, !PT ;  /* 0x00000018b40f7812 */ /* 0x000fe400078ec0ff */
[----:B------:R-:W-:Y:S01]  /*19e0*/  SHF.R.U32.HI R186, RZ, 0x2, R177 ;  /* 0x00000002ffba7819 */ /* 0x000fe200000116b1 */
[----:B------:R-:W-:Y:S01]  /*19f0*/  IMAD.MOV.U32 R187, RZ, RZ, RZ ;  /* 0x000000ffffbb7224 */ /* 0x000fe200078e00ff */
[----:B------:R-:W-:Y:S01]  /*1a00*/  SHF.R.S32.HI R14, RZ, 0x1f, R23 ;  /* 0x0000001fff0e7819 */ /* 0x000fe20000011417 */
[-C--:B------:R-:W-:Y:S01]  /*1a10*/  IMAD R17, R31, R23.reuse, RZ ;  /* 0x000000171f117224 */ /* 0x080fe200078e02ff */
[----:B------:R-:W-:Y:S01]  /*1a20*/  IADD3 R12, P1, P0, R18, R12, R15 ;  /* 0x0000000c120c7210 */ /* 0x000fe2000783e00f */
[----:B------:R-:W-:-:S04]  /*1a30*/  IMAD.WIDE.U32 R22, R30, R23, RZ ;  /* 0x000000171e167225 */ /* 0x000fc800078e00ff */
[----:B------:R-:W-:Y:S02]  /*1a40*/  IMAD.IADD R16, R19, 0x1, R16 ;  /* 0x0000000113107824 */ /* 0x000fe400078e0210 */
[----:B------:R-:W-:-:S04]  /*1a50*/  IMAD.WIDE.U32 R18, R9, 0x40, R186 ;  /* 0x0000004009127825 */ /* 0x000fc800078e00ba */
[----:B------:R-:W-:Y:S01]  /*1a60*/  IMAD R14, R14, R30, R17 ;  /* 0x0000001e0e0e7224 */ /* 0x000fe200078e0211 */
[----:B------:R-:W-:Y:S02]  /*1a70*/  IADD3 R30, P3, PT, R12, R22, RZ ;  /* 0x000000160c1e7210 */ /* 0x000fe40007f7e0ff */
[----:B------:R-:W-:Y:S02]  /*1a80*/  LOP3.LUT R12, R180, 0xc0, RZ, 0xc0, !PT ;  /* 0x000000c0b40c7812 */ /* 0x000fe400078ec0ff */
[----:B------:R-:W-:Y:S01]  /*1a90*/  IADD3.X R5, PT, PT, R16, R5, RZ, P1, P0 ;  /* 0x0000000510057210 */ /* 0x000fe20000fe04ff */
[----:B------:R-:W-:Y:S01]  /*1aa0*/  IMAD.IADD R167, R167, 0x1, -R182 ;  /* 0x00000001a7a77824 */ /* 0x000fe200078e0ab6 */
[----:B------:R-:W-:Y:S01]  /*1ab0*/  LOP3.LUT R179, R12, 0x18, R177, 0xf8, !PT ;  /* 0x000000180cb37812 */ /* 0x000fe200078ef8b1 */
[----:B------:R-:W-:-:S05]  /*1ac0*/  VIADD R12, R186, 0x20 ;  /* 0x00000020ba0c7836 */ /* 0x000fca0000000000 */
[----:B------:R-:W-:Y:S01]  /*1ad0*/  ISETP.GE.AND P1, PT, R12, R167, PT ;  /* 0x000000a70c00720c */ /* 0x000fe20003f26270 */
[----:B------:R-:W1:Y:S01]  /*1ae0*/  S2UR UR6, SR_CgaCtaId ;  /* 0x00000000000679c3 */ /* 0x000e620000008800 */
[----:B------:R-:W-:Y:S01]  /*1af0*/  SHF.R.S32.HI R22, RZ, 0x1f, R181 ;  /* 0x0000001fff167819 */ /* 0x000fe200000114b5 */
[----:B------:R-:W-:-:S04]  /*1b00*/  IMAD.IADD R14, R23, 0x1, R14 ;  /* 0x00000001170e7824 */ /* 0x000fc800078e020e */
[----:B------:R-:W-:Y:S02]  /*1b10*/  IMAD.X R31, R5, 0x1, R14, P3 ;  /* 0x00000001051f7824 */ /* 0x000fe400018e060e */
[----:B------:R-:W-:-:S04]  /*1b20*/  IMAD.WIDE.U32 R30, R186, R120, R30 ;  /* 0x00000078ba1e7225 */ /* 0x000fc800078e001e */
[----:B------:R-:W-:Y:S01]  /*1b30*/  VIADD R178, R4, 0xffffffff ;  /* 0xffffffff04b27836 */ /* 0x000fe20000000000 */
[----:B------:R-:W-:-:S03]  /*1b40*/  UMOV UR7, 0x400 ;  /* 0x0000040000077882 */ /* 0x000fc60000000000 */
[----:B------:R-:W-:Y:S01]  /*1b50*/  IMAD.SHL.U32 R191, R178, 0x80, RZ ;  /* 0x00000080b2bf7824 */ /* 0x000fe200078e00ff */
[----:B-1----:R-:W-:-:S06]  /*1b60*/  ULEA UR6, UR6, UR7, 0x18 ;  /* 0x0000000706067291 */ /* 0x002fcc000f8ec0ff */
[----:B------:R-:W-:Y:S02]  /*1b70*/  IMAD.U32 R166, RZ, RZ, UR6 ;  /* 0x00000006ffa67e24 */ /* 0x000fe4000f8e00ff */
[----:B--2---:R-:W-:-:S04]  /*1b80*/  @P4 IMAD.WIDE.U32 R32, R26, R13, RZ ;  /* 0x0000000d1a204225 */ /* 0x004fc800078e00ff */
[----:B------:R-:W-:Y:S02]  /*1b90*/  @P4 IMAD R17, R27, R13, RZ ;  /* 0x0000000d1b114224 */ /* 0x000fe400078e02ff */
[-C--:B-----5:R-:W-:Y:S02]  /*1ba0*/  @!P4 IMAD R9, R29, R183.reuse, RZ ;  /* 0x000000b71d09c224 */ /* 0x0a0fe400078e02ff */
[----:B------:R-:W-:-:S04]  /*1bb0*/  @!P4 IMAD.WIDE.U32 R28, R28, R183, RZ ;  /* 0x000000b71c1cc225 */ /* 0x000fc800078e00ff */
[----:B------:R-:W-:Y:S02]  /*1bc0*/  @!P4 IMAD.MOV.U32 R16, RZ, RZ, R28 ;  /* 0x000000ffff10c224 */ /* 0x000fe400078e001c */
[----:B------:R-:W-:Y:S01]  /*1bd0*/  @P4 IMAD.MOV.U32 R16, RZ, RZ, R32 ;  /* 0x000000ffff104224 */ /* 0x000fe200078e0020 */
[----:B------:R-:W-:Y:S01]  /*1be0*/  IADD3 R32, P0, PT, R15, R8, RZ ;  /* 0x000000080f207210 */ /* 0x000fe20007f1e0ff */
[----:B------:R-:W-:Y:S01]  /*1bf0*/  @!P4 IMAD.IADD R13, R29, 0x1, R9 ;  /* 0x000000011d0dc824 */ /* 0x000fe200078e0209 */
[----:B------:R-:W-:Y:S01]  /*1c00*/  LOP3.LUT R28, R180, 0x1f20, RZ, 0xc0, !PT ;  /* 0x00001f20b41c7812 */ /* 0x000fe200078ec0ff */
[----:B------:R-:W-:Y:S02]  /*1c10*/  @P4 IMAD.IADD R13, R33, 0x1, R17 ;  /* 0x00000001210d4824 */ /* 0x000fe400078e0211 */
[----:B------:R-:W-:Y:S01]  /*1c20*/  IMAD.X R33, RZ, RZ, R0, P0 ;  /* 0x000000ffff217224 */ /* 0x000fe200000e0600 */
[----:B------:R-:W-:Y:S02]  /*1c30*/  LOP3.LUT R9, R28, R179, R15, 0xf6, !PT ;  /* 0x000000b31c097212 */ /* 0x000fe400078ef60f */
[----:B------:R-:W-:-:S02]  /*1c40*/  ISETP.GE.AND P0, PT, R186, R167, PT ;  /* 0x000000a7ba00720c */ /* 0x000fc40003f06270 */
[----:B------:R-:W-:Y:S01]  /*1c50*/  IADD3 R28, P2, PT, R15, R16, RZ ;  /* 0x000000100f1c7210 */ /* 0x000fe20007f5e0ff */
[----:B---3--:R-:W-:Y:S02]  /*1c60*/  IMAD R17, R25, R181, RZ ;  /* 0x000000b519117224 */ /* 0x008fe400078e02ff */
[----:B------:R-:W-:Y:S02]  /*1c70*/  IMAD R0, R169, R186, RZ ;  /* 0x000000baa9007224 */ /* 0x000fe400078e02ff */
[----:B------:R-:W-:Y:S02]  /*1c80*/  IMAD.X R29, RZ, RZ, R13, P2 ;  /* 0x000000ffff1d7224 */ /* 0x000fe400010e060d */
[----:B------:R-:W-:-:S04]  /*1c90*/  IMAD.WIDE.U32 R32, R186, R168, R32 ;  /* 0x000000a8ba207225 */ /* 0x000fc800078e0020 */
[----:B------:R-:W-:Y:S02]  /*1ca0*/  IMAD R17, R24, R22, R17 ;  /* 0x0000001618117224 */ /* 0x000fe400078e0211 */
[----:B------:R-:W-:-:S04]  /*1cb0*/  IMAD.WIDE.U32 R24, R181, R24, R28 ;  /* 0x00000018b5187225 */ /* 0x000fc800078e001c */
[----:B------:R-:W-:Y:S01]  /*1cc0*/  IMAD.IADD R173, R33, 0x1, R0 ;  /* 0x0000000121ad7824 */ /* 0x000fe200078e0200 */
[----:B------:R-:W-:Y:S01]  /*1cd0*/  @!P1 IADD3 R0, P2, PT, R18, 0x20, RZ ;  /* 0x0000002012009810 */ /* 0x000fe20007f5e0ff */
[----:B------:R-:W-:Y:S02]  /*1ce0*/  @!P0 IMAD R5, R19, R26, RZ ;  /* 0x0000001a13058224 */ /* 0x000fe400078e02ff */
[----:B------:R-:W-:Y:S01]  /*1cf0*/  IMAD.IADD R25, R25, 0x1, R17 ;  /* 0x0000000119197824 */ /* 0x000fe200078e0211 */
[----:B----4-:R-:W-:Y:S01]  /*1d00*/  LEA R172, P4, R32, R20, 0x1 ;  /* 0x0000001420ac7211 */ /* 0x010fe200078808ff */
[----:B------:R-:W-:Y:S02]  /*1d10*/  @!P1 IMAD.X R15, RZ, RZ, R19, P2 ;  /* 0x000000ffff0f9224 */ /* 0x000fe400010e0613 */
[----:B------:R-:W-:Y:S02]  /*1d20*/  @!P0 IMAD R5, R18, R27, R5 ;  /* 0x0000001b12058224 */ /* 0x000fe400078e0205 */
[----:B------:R-:W-:-:S02]  /*1d30*/  IMAD R13, R121, R186, RZ ;  /* 0x000000ba790d7224 */ /* 0x000fc400078e02ff */
[----:B------:R-:W-:Y:S01]  /*1d40*/  @!P0 IMAD.WIDE.U32 R18, R18, R26, R24 ;  /* 0x0000001a12128225 */ /* 0x000fe200078e0018 */
[----:B------:R-:W-:Y:S02]  /*1d50*/  LEA.HI.X R173, R32, R21, R173, 0x1, P4 ;  /* 0x0000001520ad7211 */ /* 0x000fe400020f0cad */
[----:B------:R-:W-:Y:S01]  /*1d60*/  LEA R174, P4, R30, R10, 0x1 ;  /* 0x0000000a1eae7211 */ /* 0x000fe200078808ff */
[----:B------:R-:W-:Y:S01]  /*1d70*/  IMAD.IADD R13, R31, 0x1, R13 ;  /* 0x000000011f0d7824 */ /* 0x000fe200078e020d */
[----:B------:R-:W-:Y:S01]  /*1d80*/  @!P0 LEA R10, P3, R18, R6, 0x1 ;  /* 0x00000006120a8211 */ /* 0x000fe200078608ff */
[----:B------:R-:W-:Y:S02]  /*1d90*/  @!P0 IMAD.IADD R5, R19, 0x1, R5 ;  /* 0x0000000113058824 */ /* 0x000fe400078e0205 */
[----:B------:R-:W-:Y:S01]  /*1da0*/  @!P1 IMAD R15, R15, R26, RZ ;  /* 0x0000001a0f0f9224 */ /* 0x000fe200078e02ff */
[----:B------:R-:W-:Y:S01]  /*1db0*/  LEA.HI.X R175, R30, R11, R13, 0x1, P4 ;  /* 0x0000000b1eaf7211 */ /* 0x000fe200020f0c0d */
[----:B------:R-:W-:Y:S01]  /*1dc0*/  @!P1 IMAD.MOV.U32 R16, RZ, RZ, R24 ;  /* 0x000000ffff109224 */ /* 0x000fe200078e0018 */
[----:B------:R-:W-:Y:S01]  /*1dd0*/  @!P0 LEA.HI.X R11, R18, R7, R5, 0x1, P3 ;  /* 0x00000007120b8211 */ /* 0x000fe200018f0c05 */
[----:B------:R-:W-:-:S02]  /*1de0*/  @!P1 IMAD.MOV.U32 R17, RZ, RZ, R25 ;  /* 0x000000ffff119224 */ /* 0x000fc400078e0019 */
[----:B------:R-:W-:Y:S02]  /*1df0*/  IMAD.IADD R5, R124, 0x1, -R191 ;  /* 0x000000017c057824 */ /* 0x000fe400078e0abf */
[-C--:B------:R-:W-:Y:S02]  /*1e00*/  @!P1 IMAD R8, R27, R0.reuse, R15 ;  /* 0x000000001b089224 */ /* 0x080fe400078e020f */
[----:B------:R-:W-:Y:S01]  /*1e10*/  @!P1 IMAD.WIDE.U32 R26, R26, R0, R16 ;  /* 0x000000001a1a9225 */ /* 0x000fe200078e0010 */
[----:B------:R-:W-:-:S03]  /*1e20*/  ISETP.GE.AND P5, PT, R12, R5, PT ;  /* 0x000000050c00720c */ /* 0x000fc60003fa6270 */
[C---:B------:R-:W-:Y:S01]  /*1e30*/  VIADD R16, R186.reuse, 0x40 ;  /* 0x00000040ba107836 */ /* 0x040fe20000000000 */
[CC--:B------:R-:W-:Y:S01]  /*1e40*/  ISETP.GE.AND P6, PT, R186.reuse, R5.reuse, PT ;  /* 0x00000005ba00720c */ /* 0x0c0fe20003fc6270 */
[----:B------:R-:W-:Y:S02]  /*1e50*/  @!P1 IMAD.IADD R15, R27, 0x1, R8 ;  /* 0x000000011b0f9824 */ /* 0x000fe400078e0208 */
[----:B------:R-:W-:Y:S01]  /*1e60*/  VIADD R8, R186, 0x60 ;  /* 0x00000060ba087836 */ /* 0x000fe20000000000 */
[----:B------:R-:W-:Y:S01]  /*1e70*/  @!P1 LEA R14, P2, R26, R6, 0x1 ;  /* 0x000000061a0e9211 */ /* 0x000fe200078408ff */
[----:B------:R-:W-:Y:S01]  /*1e80*/  IMAD R122, R9, 0x2, R166 ;  /* 0x00000002097a7824 */ /* 0x000fe200078e02a6 */
[-C--:B------:R-:W-:Y:S01]  /*1e90*/  ISETP.GE.AND P4, PT, R16, R5.reuse, PT ;  /* 0x000000051000720c */ /* 0x080fe20003f86270 */
[----:B------:R-:W-:Y:S01]  /*1ea0*/  IMAD.SHL.U32 R0, R168, 0x20, RZ ;  /* 0x00000020a8007824 */ /* 0x000fe200078e00ff */
[----:B------:R-:W-:Y:S02]  /*1eb0*/  ISETP.GE.AND P3, PT, R8, R5, PT ;  /* 0x000000050800720c */ /* 0x000fe40003f66270 */
[----:B------:R-:W-:Y:S01]  /*1ec0*/  @!P1 LEA.HI.X R15, R26, R7, R15, 0x1, P2 ;  /* 0x000000071a0f9211 */ /* 0x000fe200010f0c0f */
[----:B------:R-:W-:Y:S01]  /*1ed0*/  @!PT LDS RZ, [RZ] ;  /* 0x00000000fffff984 */ /* 0x000fe20000000800 */
[----:B------:R-:W-:Y:S01]  /*1ee0*/  @!PT LDS RZ, [RZ] ;  /* 0x00000000fffff984 */ /* 0x000fe20000000800 */
[----:B------:R-:W-:Y:S01]  /*1ef0*/  @!PT LDS RZ, [RZ] ;  /* 0x00000000fffff984 */ /* 0x000fe20000000800 */
[----:B------:R-:W-:Y:S01]  /*1f00*/  @!P0 LDGSTS.E.BYPASS.LTC128B.128 [R122], desc[UR4][R10.64] ;  /* 0x000000000a7a8fae */ /* 0x000fe2000b981a04 */
[----:B------:R-:W-:-:S03]  /*1f10*/  ISETP.GE.AND P2, PT, R12, R5, PT ;  /* 0x000000050c00720c */ /* 0x000fc60003f46270 */
[----:B------:R-:W-:Y:S01]  /*1f20*/  @!P0 LDGSTS.E.BYPASS.LTC128B.128 [R122+0x1000], desc[UR4][R10.64+0x40] ;  /* 0x010000400a7a8fae */ /* 0x000fe2000b981a04 */
[----:B------:R-:W-:-:S03]  /*1f30*/  SHF.L.U64.HI R6, R168, 0x5, R169 ;  /* 0x00000005a8067819 */ /* 0x000fc600000102a9 */
[----:B------:R1:W-:Y:S01]  /*1f40*/  @!P0 LDGSTS.E.BYPASS.LTC128B.128 [R122+0x2000], desc[UR4][R10.64+0x80] ;  /* 0x020000800a7a8fae */ /* 0x0003e2000b981a04 */
[----:B------:R-:W-:-:S03]  /*1f50*/  @!P5 LEA R12, P0, R0, R172, 0x1 ;  /* 0x000000ac000cd211 */ /* 0x000fc600078008ff */
[----:B------:R-:W-:Y:S01]  /*1f60*/  @!P1 LDGSTS.E.BYPASS.LTC128B.128 [R122+0x800], desc[UR4][R14.64] ;  /* 0x008000000e7a9fae */ /* 0x000fe2000b981a04 */
[----:B------:R-:W-:-:S03]  /*1f70*/  @!P5 LEA.HI.X R13, R0, R173, R6, 0x1, P0 ;  /* 0x000000ad000dd211 */ /* 0x000fc600000f0c06 */
[----:B------:R-:W-:Y:S04]  /*1f80*/  @!P1 LDGSTS.E.BYPASS.LTC128B.128 [R122+0x1800], desc[UR4][R14.64+0x40] ;  /* 0x018000400e7a9fae */ /* 0x000fe8000b981a04 */
[----:B------:R-:W-:Y:S01]  /*1f90*/  @!P1 LDGSTS.E.BYPASS.LTC128B.128 [R122+0x2800], desc[UR4][R14.64+0x80] ;  /* 0x028000800e7a9fae */ /* 0x000fe2000b981a04 */
[----:B------:R-:W-:Y:S02]  /*1fa0*/  ISETP.GE.AND P1, PT, R16, R5, PT ;  /* 0x000000051000720c */ /* 0x000fe40003f26270 */
[C---:B------:R-:W-:Y:S01]  /*1fb0*/  @!P4 LEA R16, P0, R168.reuse, R172, 0x7 ;  /* 0x000000aca810c211 */ /* 0x040fe200078038ff */
[----:B------:R-:W-:Y:S02]  /*1fc0*/  @!P3 IMAD R7, R169, 0xc0, RZ ;  /* 0x000000c0a907b824 */ /* 0x000fe400078e02ff */
[C---:B------:R-:W-:Y:S01]  /*1fd0*/  @!P3 IMAD.WIDE.U32 R18, R168.reuse, 0xc0, R172 ;  /* 0x000000c0a812b825 */ /* 0x040fe200078e00ac */
[----:B------:R-:W-:-:S03]  /*1fe0*/  @!P4 LEA.HI.X R17, R168, R173, R169, 0x7, P0 ;  /* 0x000000ada811c211 */ /* 0x000fc600000f3ca9 */
[----:B-1----:R-:W-:Y:S02]  /*1ff0*/  @!P6 IMAD.MOV.U32 R10, RZ, RZ, R172 ;  /* 0x000000ffff0ae224 */ /* 0x002fe400078e00ac */
[----:B------:R-:W-:-:S05]  /*2000*/  @!P6 IMAD.MOV.U32 R11, RZ, RZ, R173 ;  /* 0x000000ffff0be224 */ /* 0x000fca00078e00ad */
[----:B------:R-:W-:Y:S01]  /*2010*/  @!P6 LDGSTS.E.BYPASS.LTC128B.128 [R122+0x3000], desc[UR4][R10.64] ;  /* 0x030000000a7aefae */ /* 0x000fe2000b981a04 */
[----:B------:R-:W-:-:S03]  /*2020*/  @!P3 IMAD.IADD R19, R19, 0x1, R7 ;  /* 0x000000011313b824 */ /* 0x000fc600078e0207 */
[----:B------:R-:W-:Y:S04]  /*2030*/  @!P6 LDGSTS.E.BYPASS.LTC128B.128 [R122+0x5000], desc[UR4][R10.64+0x40] ;  /* 0x050000400a7aefae */ /* 0x000fe8000b981a04 */
[----:B------:R1:W-:Y:S04]  /*2040*/  @!P6 LDGSTS.E.BYPASS.LTC128B.128 [R122+0x7000], desc[UR4][R10.64+0x80] ;  /* 0x070000800a7aefae */ /* 0x0003e8000b981a04 */
[----:B------:R-:W-:Y:S04]  /*2050*/  @!P5 LDGSTS.E.BYPASS.LTC128B.128 [R122+0x3800], desc[UR4][R12.64] ;  /* 0x038000000c7adfae */ /* 0x000fe8000b981a04 */
[----:B------:R-:W-:Y:S04]  /*2060*/  @!P5 LDGSTS.E.BYPASS.LTC128B.128 [R122+0x5800], desc[UR4][R12.64+0x40] ;  /* 0x058000400c7adfae */ /* 0x000fe8000b981a04 */
        /* <DEDUP_REMOVED lines=8> */
[----:B-1----:R-:W-:-:S02]  /*20f0*/  IMAD.SHL.U32 R10, R177, 0x10, RZ ;  /* 0x00000010b10a7824 */ /* 0x002fc400078e00ff */
[----:B------:R-:W-:Y:S01]  /*2100*/  IMAD.SHL.U32 R123, R177, 0x20, RZ ;  /* 0x00000020b17b7824 */ /* 0x000fe200078e00ff */
[----:B------:R-:W-:Y:S01]  /*2110*/  ISETP.GE.AND P0, PT, R8, R5, PT ;  /* 0x000000050800720c */ /* 0x000fe20003f06270 */
[----:B------:R-:W-:Y:S01]  /*2120*/  IMAD.SHL.U32 R7, R120, 0x20, RZ ;  /* 0x0000002078077824 */ /* 0x000fe200078e00ff */
[----:B--2---:R-:W-:Y:S01]  /*2130*/  LOP3.LUT R12, R10, 0x100, RZ, 0xc0, !PT ;  /* 0x000001000a0c7812 */ /* 0x004fe200078ec0ff */
[----:B------:R-:W-:-:S10]  /*2140*/  DEPBAR.LE SB0, 0x0 ;  /* 0x000080000000791a */ /* 0x000fd40000000000 */
[----:B------:R-:W-:Y:S05]  /*2150*/  WARPSYNC.ALL ;  /* 0x0000000000007948 */ /* 0x000fea0003800000 */
[----:B------:R-:W-:Y:S01]  /*2160*/  BAR.SYNC.DEFER_BLOCKING 0x0 ;  /* 0x0000000000007b1d */ /* 0x000fe20000010000 */
[----:B------:R-:W-:Y:S02]  /*2170*/  LOP3.LUT R14, R123, 0xc0, RZ, 0xc0, !PT ;  /* 0x000000c07b0e7812 */ /* 0x000fe400078ec0ff */
[----:B------:R-:W-:Y:S02]  /*2180*/  SHF.R.U32.HI R9, RZ, 0x1, R177 ;  /* 0x00000001ff097819 */ /* 0x000fe400000116b1 */
[----:B------:R-:W-:-:S02]  /*2190*/  LOP3.LUT R10, R10, 0x3e00, RZ, 0xc0, !PT ;  /* 0x00003e000a0a7812 */ /* 0x000fc400078ec0ff */
[----:B------:R-:W-:Y:S02]  /*21a0*/  SHF.L.U64.HI R8, R120, 0x5, R121 ;  /* 0x0000000578087819 */ /* 0x000fe40000010279 */
[----:B---3--:R-:W-:Y:S01]  /*21b0*/  @!P2 LEA R16, P3, R7, R174, 0x1 ;  /* 0x000000ae0710a211 */ /* 0x008fe200078608ff */
[----:B------:R-:W-:Y:S01]  /*21c0*/  IMAD.SHL.U32 R170, R177, 0x4, RZ ;  /* 0x00000004b1aa7824 */ /* 0x000fe200078e00ff */
[C---:B------:R-:W-:Y:S02]  /*21d0*/  LOP3.LUT R5, R14.reuse, 0x8, R177, 0xf8, !PT ;  /* 0x000000080e057812 */ /* 0x040fe400078ef8b1 */
[----:B------:R-:W-:Y:S02]  /*21e0*/  LOP3.LUT R9, R14, 0x8, R9, 0xf8, !PT ;  /* 0x000000080e097812 */ /* 0x000fe400078ef809 */
[----:B------:R-:W-:Y:S02]  /*21f0*/  LOP3.LUT R10, R10, 0x20, R123, 0xf8, !PT ;  /* 0x000000200a0a7812 */ /* 0x000fe400078ef87b */
[----:B------:R-:W-:-:S02]  /*2200*/  @!P2 LEA.HI.X R17, R7, R175, R8, 0x1, P3 ;  /* 0x000000af0711a211 */ /* 0x000fc400018f0c08 */
[----:B------:R-:W-:Y:S02]  /*2210*/  @!P1 LEA R8, P3, R120, R174, 0x7 ;  /* 0x000000ae78089211 */ /* 0x000fe400078638ff */
[--C-:B------:R-:W-:Y:S02]  /*2220*/  LOP3.LUT R12, R12, 0x20, R123.reuse, 0xf8, !PT ;  /* 0x000000200c0c7812 */ /* 0x100fe400078ef87b */
[--C-:B------:R-:W-:Y:S01]  /*2230*/  LOP3.LUT R5, R5, 0x18, R170.reuse, 0x78, !PT ;  /* 0x0000001805057812 */ /* 0x100fe200078e78aa */
[----:B------:R-:W-:Y:S01]  /*2240*/  @!PT LDS RZ, [RZ] ;  /* 0x00000000fffff984 */ /* 0x000fe20000000800 */
[----:B------:R-:W-:Y:S01]  /*2250*/  @!PT LDS RZ, [RZ] ;  /* 0x00000000fffff984 */ /* 0x000fe20000000800 */
[----:B------:R-:W-:Y:S01]  /*2260*/  @!PT LDS RZ, [RZ] ;  /* 0x00000000fffff984 */ /* 0x000fe20000000800 */
[----:B------:R-:W-:Y:S01]  /*2270*/  @!P6 LDGSTS.E.BYPASS.LTC128B.128 [R122+0x9000], desc[UR4][R174.64] ;  /* 0x09000000ae7aefae */ /* 0x000fe2000b981a04 */
[----:B------:R-:W-:Y:S02]  /*2280*/  LOP3.LUT R7, R9, 0x18, R170, 0x78, !PT ;  /* 0x0000001809077812 */ /* 0x000fe400078e78aa */
[----:B------:R-:W-:Y:S01]  /*2290*/  LOP3.LUT R10, R10, 0x100, R123, 0xf8, !PT ;  /* 0x000001000a0a7812 */ /* 0x000fe200078ef87b */
[----:B------:R-:W-:Y:S01]  /*22a0*/  @!P6 LDGSTS.E.BYPASS.LTC128B.128 [R122+0xb000], desc[UR4][R174.64+0x40] ;  /* 0x0b000040ae7aefae */ /* 0x000fe2000b981a04 */
[----:B------:R-:W-:Y:S01]  /*22b0*/  @!P0 IMAD R13, R121, 0xc0, RZ ;  /* 0x000000c0790d8824 */ /* 0x000fe200078e02ff */
[C---:B------:R-:W-:Y:S01]  /*22c0*/  @!P1 LEA.HI.X R9, R120.reuse, R175, R121, 0x7, P3 ;  /* 0x000000af78099211 */ /* 0x040fe200018f3c79 */
[----:B------:R-:W-:Y:S01]  /*22d0*/  @!P0 IMAD.WIDE.U32 R18, R120, 0xc0, R174 ;  /* 0x000000c078128825 */ /* 0x000fe200078e00ae */
[----:B------:R-:W-:Y:S01]  /*22e0*/  @!P6 LDGSTS.E.BYPASS.LTC128B.128 [R122+0xd000], desc[UR4][R174.64+0x80] ;  /* 0x0d000080ae7aefae */ /* 0x000fe2000b981a04 */
[----:B------:R-:W-:-:S03]  /*22f0*/  LOP3.LUT R5, R12, R5, RZ, 0xfc, !PT ;  /* 0x000000050c057212 */ /* 0x000fc600078efcff */
[----:B------:R-:W-:Y:S01]  /*2300*/  @P6 STS.128 [R122+0x9000], RZ ;  /* 0x009000ff7a006388 */ /* 0x000fe20000000c00 */
[----:B------:R-:W-:-:S03]  /*2310*/  LOP3.LUT R165, R10, R7, RZ, 0xfc, !PT ;  /* 0x000000070aa57212 */ /* 0x000fc600078efcff */
        /* <DEDUP_REMOVED lines=34> */
[----:B-1----:R-:W1:Y:S01]  /*2540*/  LDSM.16.M88.4 R16, [R164+0x3800] ;  /* 0x00380000a410783b */ /* 0x002e620000000200 */
[----:B------:R-:W-:Y:S01]  /*2550*/  IMAD.MOV.U32 R5, RZ, RZ, 0x10 ;  /* 0x00000010ff057424 */ /* 0x000fe200078e00ff */
[----:B------:R-:W-:-:S02]  /*2560*/  LOP3.LUT P0, RZ, R177, 0x4, RZ, 0xc0, !PT ;  /* 0x00000004b1ff7812 */ /* 0x000fc4000780c0ff */
[----:B------:R-:W4:Y:S02]  /*2570*/  LDSM.16.M88.4 R24, [R164+0x3400] ;  /* 0x00340000a418783b */ /* 0x000f240000000200 */
[----:B------:R-:W-:Y:S02]  /*2580*/  SEL R5, R5, 0xfffffff0, !P0 ;  /* 0xfffffff005057807 */ /* 0x000fe40004000000 */
[----:B--2---:R-:W3:Y:S03]  /*2590*/  LDSM.16.M88.4 R8, [R164+0x3c00] ;  /* 0x003c0000a408783b */ /* 0x004ee60000000200 */
[C---:B------:R-:W-:Y:S01]  /*25a0*/  IMAD R163, R5.reuse, 0x2, R165 ;  /* 0x0000000205a37824 */ /* 0x040fe200078e02a5 */
[----:B------:R-:W2:Y:S01]  /*25b0*/  LDSM.16.M88.4 R32, [R164+0x3000] ;  /* 0x00300000a420783b */ /* 0x000ea20000000200 */
[----:B------:R-:W-:-:S03]  /*25c0*/  IMAD R161, R5, 0x2, R164 ;  /* 0x0000000205a17824 */ /* 0x000fc600078e02a4 */
[----:B------:R-:W-:Y:S04]  /*25d0*/  LDSM.16.M88.4 R56, [R163] ;  /* 0x00000000a338783b */ /* 0x000fe80000000200 */
[----:B------:R-:W5:Y:S04]  /*25e0*/  LDSM.16.M88.4 R44, [R161+0x3800] ;  /* 0x00380000a12c783b */ /* 0x000f680000000200 */
[----:B------:R-:W5:Y:S04]  /*25f0*/  LDSM.16.M88.4 R92, [R164+0x4000] ;  /* 0x00400000a45c783b */ /* 0x000f680000000200 */
[----:B------:R-:W5:Y:S04]  /*2600*/  LDSM.16.M88.4 R84, [R164+0x4400] ;  /* 0x00440000a454783b */ /* 0x000f680000000200 */
[----:B------:R-:W5:Y:S04]  /*2610*/  LDSM.16.M88.4 R76, [R164+0x4800] ;  /* 0x00480000a44c783b */ /* 0x000f680000000200 */
[----:B------:R-:W5:Y:S04]  /*2620*/  LDSM.16.M88.4 R48, [R164+0x4c00] ;  /* 0x004c0000a430783b */ /* 0x000f680000000200 */
[----:B------:R-:W5:Y:S04]  /*2630*/  LDSM.16.M88.4 R108, [R161+0x3400] ;  /* 0x00340000a16c783b */ /* 0x000f680000000200 */
[----:B------:R-:W5:Y:S01]  /*2640*/  LDSM.16.M88.4 R40, [R161+0x3c00] ;  /* 0x003c0000a128783b */ /* 0x000f620000000200 */
[C---:B-1----:R-:W-:Y:S03]  /*2650*/  HMMA.16816.F32.BF16 R20, R68.reuse, R16, RZ ;  /* 0x000000104414723c */ /* 0x042fe600000418ff */
[----:B------:R-:W1:Y:S04]  /*2660*/  LDSM.16.M88.4 R112, [R161+0x3000] ;  /* 0x00300000a170783b */ /* 0x000e680000000200 */
[----:B------:R-:W1:Y:S01]  /*2670*/  LDSM.16.M88.4 R104, [R161+0x4000] ;  /* 0x00400000a168783b */ /* 0x000e620000000200 */
[C---:B------:R-:W-:Y:S03]  /*2680*/  HMMA.16816.F32.BF16 R16, R68.reuse, R18, RZ ;  /* 0x000000124410723c */ /* 0x040fe600000418ff */
[----:B------:R-:W1:Y:S04]  /*2690*/  LDSM.16.M88.4 R100, [R161+0x4400] ;  /* 0x00440000a164783b */ /* 0x000e680000000200 */
[----:B------:R-:W1:Y:S01]  /*26a0*/  LDSM.16.M88.4 R64, [R161+0x4800] ;  /* 0x00480000a140783b */ /* 0x000e620000000200 */
[C---:B----4-:R-:W-:Y:S03]  /*26b0*/  HMMA.16816.F32.BF16 R28, R68.reuse, R24, RZ ;  /* 0x00000018441c723c */ /* 0x050fe600000418ff */
[----:B------:R-:W-:Y:S04]  /*26c0*/  LDSM.16.M88.4 R116, [R165+0x1000] ;  /* 0x00100000a574783b */ /* 0x000fe80000000200 */
[----:B------:R-:W4:Y:S01]  /*26d0*/  LDSM.16.M88.4 R52, [R164+0x5000] ;  /* 0x00500000a434783b */ /* 0x000f220000000200 */
[C---:B---3--:R-:W-:Y:S03]  /*26e0*/  HMMA.16816.F32.BF16 R12, R68.reuse, R8, RZ ;  /* 0x00000008440c723c */ /* 0x048fe600000418ff */
[----:B------:R-:W-:Y:S04]  /*26f0*/  LDSM.16.M88.4 R60, [R161+0x4c00] ;  /* 0x004c0000a13c783b */ /* 0x000fe80000000200 */
[----:B------:R-:W0:Y:S01]  /*2700*/  LDGDEPBAR ;  /* 0x00000000000079af */ /* 0x000e220000000000 */
[C---:B------:R-:W-:Y:S08]  /*2710*/  HMMA.16816.F32.BF16 R24, R68.reuse, R26, RZ ;  /* 0x0000001a4418723c */ /* 0x040ff000000418ff */
[C---:B------:R-:W-:Y:S08]  /*2720*/  HMMA.16816.F32.BF16 R8, R68.reuse, R10, RZ ;  /* 0x0000000a4408723c */ /* 0x040ff000000418ff */
[----:B--2---:R-:W-:Y:S08]  /*2730*/  HMMA.16816.F32.BF16 R36, R68, R32, RZ ;  /* 0x000000204424723c */ /* 0x004ff000000418ff */
[C---:B-----5:R-:W-:Y:S08]  /*2740*/  HMMA.16816.F32.BF16 R20, R56.reuse, R44, R20 ;  /* 0x0000002c3814723c */ /* 0x060ff00000041814 */
[----:B------:R-:W-:Y:S01]  /*2750*/  HMMA.16816.F32.BF16 R16, R56, R46, R16 ;  /* 0x0000002e3810723c */ /* 0x000fe20000041810 */
[----:B------:R-:W2:Y:S07]  /*2760*/  LDSM.16.M88.4 R44, [R164+0x5800] ;  /* 0x00580000a42c783b */ /* 0x000eae0000000200 */
        /* <DEDUP_REMOVED lines=9> */
[----:B------:R-:W3:Y:S07]  /*2800*/  LDSM.16.M88.4 R48, [R164+0x5400] ;  /* 0x00540000a430783b */ /* 0x000eee0000000200 */
[C---:B------:R-:W-:Y:S08]  /*2810*/  HMMA.16816.F32.BF16 R28, R56.reuse, R108, R28 ;  /* 0x0000006c381c723c */ /* 0x040ff0000004181c */
[C---:B------:R-:W-:Y:S01]  /*2820*/  HMMA.16816.F32.BF16 R24, R56.reuse, R110, R24 ;  /* 0x0000006e3818723c */ /* 0x040fe20000041818 */
[----:B------:R-:W-:Y:S07]  /*2830*/  LDSM.16.M88.4 R108, [R164+0x6400] ;  /* 0x00640000a46c783b */ /* 0x000fee0000000200 */
[C---:B------:R-:W-:Y:S08]  /*2840*/  HMMA.16816.F32.BF16 R12, R56.reuse, R40, R12 ;  /* 0x00000028380c723c */ /* 0x040ff0000004180c */
[C---:B------:R-:W-:Y:S01]  /*2850*/  HMMA.16816.F32.BF16 R8, R56.reuse, R42, R8 ;  /* 0x0000002a3808723c */ /* 0x040fe20000041808 */
[----:B------:R-:W5:Y:S07]  /*2860*/  LDSM.16.M88.4 R40, [R164+0x5c00] ;  /* 0x005c0000a428783b */ /* 0x000f6e0000000200 */
[C---:B-1----:R-:W-:Y:S08]  /*2870*/  HMMA.16816.F32.BF16 R36, R56.reuse, R112, R36 ;  /* 0x000000703824723c */ /* 0x042ff00000041824 */
[C---:B------:R-:W-:Y:S01]  /*2880*/  HMMA.16816.F32.BF16 R32, R56.reuse, R114, R32 ;  /* 0x000000723820723c */ /* 0x040fe20000041820 */
[----:B------:R-:W1:Y:S07]  /*2890*/  LDSM.16.M88.4 R112, [R164+0x6000] ;  /* 0x00600000a470783b */ /* 0x000e6e0000000200 */
[C---:B------:R-:W-:Y:S08]  /*28a0*/  HMMA.16816.F32.BF16 R96, R56.reuse, R104, R96 ;  /* 0x000000683860723c */ /* 0x040ff00000041860 */
[C---:B------:R-:W-:Y:S01]  /*28b0*/  HMMA.16816.F32.BF16 R92, R56.reuse, R106, R92 ;  /* 0x0000006a385c723c */ /* 0x040fe2000004185c */
[----:B------:R-:W1:Y:S07]  /*28c0*/  LDSM.16.M88.4 R104, [R164+0x6800] ;  /* 0x00680000a468783b */ /* 0x000e6e0000000200 */
[C---:B------:R-:W-:Y:S08]  /*28d0*/  HMMA.16816.F32.BF16 R88, R56.reuse, R100, R88 ;  /* 0x000000643858723c */ /* 0x040ff00000041858 */
[C---:B------:R-:W-:Y:S01]  /*28e0*/  HMMA.16816.F32.BF16 R84, R56.reuse, R102, R84 ;  /* 0x000000663854723c */ /* 0x040fe20000041854 */
[----:B------:R-:W-:Y:S07]  /*28f0*/  LDSM.16.M88.4 R100, [R164+0x6c00] ;  /* 0x006c0000a464783b */ /* 0x000fee0000000200 */
[C---:B------:R-:W-:Y:S08]  /*2900*/  HMMA.16816.F32.BF16 R80, R56.reuse, R64, R80 ;  /* 0x000000403850723c */ /* 0x040ff00000041850 */
[----:B------:R-:W-:Y:S01]  /*2910*/  HMMA.16816.F32.BF16 R76, R56, R66, R76 ;  /* 0x00000042384c723c */ /* 0x000fe2000004184c */
[----:B------:R-:W-:Y:S07]  /*2920*/  LDSM.16.M88.4 R64, [R163+0x1000] ;  /* 0x00100000a340783b */ /* 0x000fee0000000200 */
[C---:B----4-:R-:W-:Y:S08]  /*2930*/  HMMA.16816.F32.BF16 R36, R116.reuse, R52, R36 ;  /* 0x000000347424723c */ /* 0x050ff00000041824 */
[C---:B------:R-:W-:Y:S01]  /*2940*/  HMMA.16816.F32.BF16 R32, R116.reuse, R54, R32 ;  /* 0x000000367420723c */ /* 0x040fe20000041820 */
[----:B------:R-:W4:Y:S07]  /*2950*/  LDSM.16.M88.4 R52, [R161+0x5800] ;  /* 0x00580000a134783b */ /* 0x000f2e0000000200 */
[C---:B--2---:R-:W-:Y:S08]  /*2960*/  HMMA.16816.F32.BF16 R20, R116.reuse, R44, R20 ;  /* 0x0000002c7414723c */ /* 0x044ff00000041814 */
[C---:B------:R-:W-:Y:S01]  /*2970*/  HMMA.16816.F32.BF16 R16, R116.reuse, R46, R16 ;  /* 0x0000002e7410723c */ /* 0x040fe20000041810 */
[----:B------:R-:W2:Y:S07]  /*2980*/  LDSM.16.M88.4 R44, [R161+0x6000] ;  /* 0x00600000a12c783b */ /* 0x000eae0000000200 */
[C---:B---3--:R-:W-:Y:S08]  /*2990*/  HMMA.16816.F32.BF16 R28, R116.reuse, R48, R28 ;  /* 0x00000030741c723c */ /* 0x048ff0000004181c */
[----:B------:R-:W-:Y:S01]  /*29a0*/  HMMA.16816.F32.BF16 R24, R116, R50, R24 ;  /* 0x000000327418723c */ /* 0x000fe20000041818 */
[----:B------:R-:W3:Y:S07]  /*29b0*/  LDSM.16.M88.4 R48, [R161+0x5c00] ;  /* 0x005c0000a130783b */ /* 0x000eee0000000200 */
[C---:B------:R-:W-:Y:S08]  /*29c0*/  HMMA.16816.F32.BF16 R72, R56.reuse, R60, R72 ;  /* 0x0000003c3848723c */ /* 0x040ff00000041848 */
[----:B------:R-:W-:Y:S01]  /*29d0*/  HMMA.16816.F32.BF16 R68, R56, R62, R68 ;  /* 0x0000003e3844723c */ /* 0x000fe20000041844 */
[----:B------:R-:W3:Y:S04]  /*29e0*/  LDSM.16.M88.4 R60, [R161+0x5000] ;  /* 0x00500000a13c783b */ /* 0x000ee80000000200 */
[----:B------:R-:W3:Y:S03]  /*29f0*/  LDSM.16.M88.4 R56, [R161+0x5400] ;  /* 0x00540000a138783b */ /* 0x000ee60000000200 */
[C---:B-----5:R-:W-:Y:S08]  /*2a00*/  HMMA.16816.F32.BF16 R12, R116.reuse, R40, R12 ;  /* 0x00000028740c723c */ /* 0x060ff0000004180c */
        /* <DEDUP_REMOVED lines=8> */
[C---:B------:R-:W-:Y:S08]  /*2a90*/  HMMA.16816.F32.BF16 R80, R116.reuse, R104, R80 ;  /* 0x000000687450723c */ /* 0x040ff00000041850 */
[----:B------:R-:W-:Y:S01]  /*2aa0*/  HMMA.16816.F32.BF16 R76, R116, R106, R76 ;  /* 0x0000006a744c723c */ /* 0x000fe2000004184c */
[----:B------:R-:W-:Y:S07]  /*2ab0*/  LDSM.16.M88.4 R104, [R164+0x8800] ;  /* 0x00880000a468783b */ /* 0x000fee0000000200 */
[C---:B----4-:R-:W-:Y:S08]  /*2ac0*/  HMMA.16816.F32.BF16 R20, R64.reuse, R52, R20 ;  /* 0x000000344014723c */ /* 0x050ff00000041814 */
[C---:B------:R-:W-:Y:S01]  /*2ad0*/  HMMA.16816.F32.BF16 R16, R64.reuse, R54, R16 ;  /* 0x000000364010723c */ /* 0x040fe20000041810 */
[----:B------:R-:W-:Y:S07]  /*2ae0*/  LDSM.16.M88.4 R52, [R165+0x2000] ;  /* 0x00200000a534783b */ /* 0x000fee0000000200 */
        /* <DEDUP_REMOVED lines=8> */
[----:B------:R-:W-:Y:S07]  /*2b70*/  LDSM.16.M88.4 R100, [R164+0x8c00] ;  /* 0x008c0000a464783b */ /* 0x000fee0000000200 */
[C---:B------:R-:W-:Y:S08]  /*2b80*/  HMMA.16816.F32.BF16 R36, R64.reuse, R60, R36 ;  /* 0x0000003c4024723c */ /* 0x040ff00000041824 */
[C---:B------:R-:W-:Y:S01]  /*2b90*/  HMMA.16816.F32.BF16 R32, R64.reuse, R62, R32 ;  /* 0x0000003e4020723c */ /* 0x040fe20000041820 */
[----:B------:R-:W-:Y:S07]  /*2ba0*/  LDSM.16.M88.4 R60, [R164+0x7c00] ;  /* 0x007c0000a43c783b */ /* 0x000fee0000000200 */
[C---:B------:R-:W-:Y:S08]  /*2bb0*/  HMMA.16816.F32.BF16 R28, R64.reuse, R56, R28 ;  /* 0x00000038401c723c */ /* 0x040ff0000004181c */
[C---:B------:R-:W-:Y:S01]  /*2bc0*/  HMMA.16816.F32.BF16 R24, R64.reuse, R58, R24 ;  /* 0x0000003a4018723c */ /* 0x040fe20000041818 */
[----:B------:R-:W-:Y:S07]  /*2bd0*/  LDSM.16.M88.4 R56, [R164+0x8000] ;  /* 0x00800000a438783b */ /* 0x000fee0000000200 */
[C---:B-----5:R-:W-:Y:S08]  /*2be0*/  HMMA.16816.F32.BF16 R88, R64.reuse, R40, R88 ;  /* 0x000000284058723c */ /* 0x060ff00000041858 */
[C---:B------:R-:W-:Y:S01]  /*2bf0*/  HMMA.16816.F32.BF16 R84, R64.reuse, R42, R84 ;  /* 0x0000002a4054723c */ /* 0x040fe20000041854 */
[----:B------:R-:W4:Y:S07]  /*2c00*/  LDSM.16.M88.4 R40, [R164+0x7800] ;  /* 0x00780000a428783b */ /* 0x000f2e0000000200 */
[C---:B------:R-:W-:Y:S08]  /*2c10*/  HMMA.16816.F32.BF16 R80, R64.reuse, R108, R80 ;  /* 0x0000006c4050723c */ /* 0x040ff00000041850 */
[C---:B------:R-:W-:Y:S01]  /*2c20*/  HMMA.16816.F32.BF16 R76, R64.reuse, R110, R76 ;  /* 0x0000006e404c723c */ /* 0x040fe2000004184c */
[----:B------:R-:W5:Y:S07]  /*2c30*/  LDSM.16.M88.4 R108, [R164+0x8400] ;  /* 0x00840000a46c783b */ /* 0x000f6e0000000200 */
[C---:B-1----:R-:W-:Y:S08]  /*2c40*/  HMMA.16816.F32.BF16 R72, R64.reuse, R112, R72 ;  /* 0x000000704048723c */ /* 0x042ff00000041848 */
[----:B------:R-:W-:Y:S01]  /*2c50*/  HMMA.16816.F32.BF16 R112, R64, R114, R68 ;  /* 0x000000724070723c */ /* 0x000fe20000041844 */
[----:B------:R-:W-:Y:S04]  /*2c60*/  LDSM.16.M88.4 R68, [R163+0x2000] ;  /* 0x00200000a344783b */ /* 0x000fe80000000200 */
[----:B------:R-:W1:Y:S03]  /*2c70*/  LDSM.16.M88.4 R64, [R161+0x7000] ;  /* 0x00700000a140783b */ /* 0x000e660000000200 */
[C---:B--2---:R-:W-:Y:S08]  /*2c80*/  HMMA.16816.F32.BF16 R28, R52.reuse, R44, R28 ;  /* 0x0000002c341c723c */ /* 0x044ff0000004181c */
[C---:B------:R-:W-:Y:S01]  /*2c90*/  HMMA.16816.F32.BF16 R24, R52.reuse, R46, R24 ;  /* 0x0000002e3418723c */ /* 0x040fe20000041818 */
[----:B------:R-:W2:Y:S07]  /*2ca0*/  LDSM.16.M88.4 R44, [R161+0x7400] ;  /* 0x00740000a12c783b */ /* 0x000eae0000000200 */
[----:B---3--:R-:W-:Y:S01]  /*2cb0*/  HMMA.16816.F32.BF16 R36, R52, R48, R36 ;  /* 0x000000303424723c */ /* 0x008fe20000041824 */
[----:B------:R-:W-:-:S05]  /*2cc0*/  IMAD.SHL.U32 R48, R177, 0x2, RZ ;  /* 0x00000002b1307824 */ /* 0x000fca00078e00ff */
[----:B------:R-:W-:Y:S02]  /*2cd0*/  LOP3.LUT R48, R48, 0x6, RZ, 0xc0, !PT ;  /* 0x0000000630307812 */ /* 0x000fe400078ec0ff */
[C---:B------:R-:W-:Y:S08]  /*2ce0*/  HMMA.16816.F32.BF16 R32, R52.reuse, R50, R32 ;  /* 0x000000323420723c */ /* 0x040ff00000041820 */
[C---:B----4-:R-:W-:Y:S08]  /*2cf0*/  HMMA.16816.F32.BF16 R20, R52.reuse, R40, R20 ;  /* 0x000000283414723c */ /* 0x050ff00000041814 */
[C---:B------:R-:W-:Y:S01]  /*2d00*/  HMMA.16816.F32.BF16 R16, R52.reuse, R42, R16 ;  /* 0x0000002a3410723c */ /* 0x040fe20000041810 */
[----:B------:R-:W3:Y:S07]  /*2d10*/  LDSM.16.M88.4 R40, [R161+0x7800] ;  /* 0x00780000a128783b */ /* 0x000eee0000000200 */
[C---:B------:R-:W-:Y:S08]  /*2d20*/  HMMA.16816.F32.BF16 R12, R52.reuse, R60, R12 ;  /* 0x0000003c340c723c */ /* 0x040ff0000004180c */
[C---:B------:R-:W-:Y:S08]  /*2d30*/  HMMA.16816.F32.BF16 R8, R52.reuse, R62, R8 ;  /* 0x0000003e3408723c */ /* 0x040ff00000041808 */
[C---:B------:R-:W-:Y:S08]  /*2d40*/  HMMA.16816.F32.BF16 R96, R52.reuse, R56, R96 ;  /* 0x000000383460723c */ /* 0x040ff00000041860 */
[C---:B------:R-:W-:Y:S08]  /*2d50*/  HMMA.16816.F32.BF16 R92, R52.reuse, R58, R92 ;  /* 0x0000003a345c723c */ /* 0x040ff0000004185c */
[C---:B-----5:R-:W-:Y:S08]  /*2d60*/  HMMA.16816.F32.BF16 R88, R52.reuse, R108, R88 ;  /* 0x0000006c3458723c */ /* 0x060ff00000041858 */
[C---:B------:R-:W-:Y:S08]  /*2d70*/  HMMA.16816.F32.BF16 R84, R52.reuse, R110, R84 ;  /* 0x0000006e3454723c */ /* 0x040ff00000041854 */
[C---:B------:R-:W-:Y:S08]  /*2d80*/  HMMA.16816.F32.BF16 R80, R52.reuse, R104, R80 ;  /* 0x000000683450723c */ /* 0x040ff00000041850 */
[C---:B------:R-:W-:Y:S08]  /*2d90*/  HMMA.16816.F32.BF16 R76, R52.reuse, R106, R76 ;  /* 0x0000006a344c723c */ /* 0x040ff0000004184c */
[C---:B------:R-:W-:Y:S08]  /*2da0*/  HMMA.16816.F32.BF16 R72, R52.reuse, R100, R72 ;  /* 0x000000643448723c */ /* 0x040ff00000041848 */
[----:B------:R-:W-:Y:S01]  /*2db0*/  HMMA.16816.F32.BF16 R112, R52, R102, R112 ;  /* 0x000000663470723c */ /* 0x000fe20000041870 */
[----:B------:R-:W-:-:S04]  /*2dc0*/  IMAD.IADD R53, R191, 0x1, R48 ;  /* 0x00000001bf357824 */ /* 0x000fc800078e0230 */
[C---:B------:R-:W-:Y:S02]  /*2dd0*/  VIADD R51, R53.reuse, 0x1 ;  /* 0x0000000135337836 */ /* 0x040fe40000000000 */
[----:B------:R-:W-:-:S03]  /*2de0*/  VIADD R49, R53, 0x8 ;  /* 0x0000000835317836 */ /* 0x000fc60000000000 */
[-C--:B------:R-:W-:Y:S02]  /*2df0*/  ISETP.GE.AND P2, PT, R51, R124.reuse, PT ;  /* 0x0000007c3300720c */ /* 0x080fe40003f46270 */
[-C--:B------:R-:W-:Y:S02]  /*2e00*/  ISETP.GE.AND P1, PT, R49, R124.reuse, PT ;  /* 0x0000007c3100720c */ /* 0x080fe40003f26270 */
[----:B------:R-:W4:Y:S01]  /*2e10*/  LDSM.16.M88.4 R48, [R161+0x7c00] ;  /* 0x007c0000a130783b */ /* 0x000f220000000200 */
[C---:B-1----:R-:W-:Y:S08]  /*2e20*/  HMMA.16816.F32.BF16 R36, R68.reuse, R64, R36 ;  /* 0x000000404424723c */ /* 0x042ff00000041824 */
[C---:B------:R-:W-:Y:S08]  /*2e30*/  HMMA.16816.F32.BF16 R32, R68.reuse, R66, R32 ;  /* 0x000000424420723c */ /* 0x040ff00000041820 */
[----:B--2---:R-:W-:Y:S01]  /*2e40*/  HMMA.16816.F32.BF16 R28, R68, R44, R28 ;  /* 0x0000002c441c723c */ /* 0x004fe2000004181c */
[C---:B------:R-:W-:Y:S01]  /*2e50*/  VIADD R45, R53.reuse, 0x11 ;  /* 0x00000011352d7836 */ /* 0x040fe20000000000 */
[C---:B------:R-:W-:Y:S01]  /*2e60*/  ISETP.GE.AND P3, PT, R53.reuse, R124, PT ;  /* 0x0000007c3500720c */ /* 0x040fe20003f66270 */
[----:B------:R-:W-:-:S02]  /*2e70*/  VIADD R55, R53, 0x9 ;  /* 0x0000000935377836 */ /* 0x000fc40000000000 */
[----:B------:R-:W-:Y:S01]  /*2e80*/  VIADD R57, R53, 0x10 ;  /* 0x0000001035397836 */ /* 0x000fe20000000000 */
[-C--:B------:R-:W-:Y:S02]  /*2e90*/  ISETP.GE.AND P5, PT, R45, R124.reuse, PT ;  /* 0x0000007c2d00720c */ /* 0x080fe40003fa6270 */
[----:B------:R-:W-:Y:S02]  /*2ea0*/  FSEL R59, R38, -INF , !P3 ;  /* 0xff800000263b7808 */ /* 0x000fe40005800000 */
[----:B------:R-:W-:Y:S02]  /*2eb0*/  FSEL R45, R36, -INF , !P3 ;  /* 0xff800000242d7808 */ /* 0x000fe40005800000 */
[----:B------:R-:W-:Y:S02]  /*2ec0*/  FSEL R109, R39, -INF , !P2 ;  /* 0xff800000276d7808 */ /* 0x000fe40005000000 */
[----:B------:R-:W-:Y:S02]  /*2ed0*/  FSEL R101, R37, -INF , !P2 ;  /* 0xff80000025657808 */ /* 0x000fe40005000000 */
[-C--:B------:R-:W-:Y:S01]  /*2ee0*/  ISETP.GE.AND P0, PT, R55, R124.reuse, PT ;  /* 0x0000007c3700720c */ /* 0x080fe20003f06270 */
[----:B------:R-:W1:Y:S01]  /*2ef0*/  LDSM.16.M88.4 R36, [R161+0x8000] ;  /* 0x00800000a124783b */ /* 0x000e620000000200 */
[----:B------:R-:W-:Y:S01]  /*2f00*/  ISETP.GE.AND P6, PT, R57, R124, PT ;  /* 0x0000007c3900720c */ /* 0x000fe20003fc6270 */
[----:B---3--:R-:W-:Y:S01]  /*2f10*/  HMMA.16816.F32.BF16 R16, R68, R42, R16 ;  /* 0x0000002a4410723c */ /* 0x008fe20000041810 */
[----:B------:R-:W-:-:S02]  /*2f20*/  FSEL R119, R35, -INF , !P0 ;  /* 0xff80000023777808 */ /* 0x000fc40004000000 */
[----:B------:R-:W-:Y:S02]  /*2f30*/  FSEL R201, R30, -INF , !P6 ;  /* 0xff8000001ec97808 */ /* 0x000fe40007000000 */
[----:B------:R-:W-:Y:S02]  /*2f40*/  FSEL R107, R28, -INF , !P6 ;  /* 0xff8000001c6b7808 */ /* 0x000fe40007000000 */
[----:B------:R-:W-:Y:S02]  /*2f50*/  FSEL R203, R31, -INF , !P5 ;  /* 0xff8000001fcb7808 */ /* 0x000fe40006800000 */
[----:B------:R-:W-:Y:S02]  /*2f60*/  FSEL R35, R29, -INF , !P5 ;  /* 0xff8000001d237808 */ /* 0x000fe40006800000 */
[----:B------:R-:W2:Y:S01]  /*2f70*/  LDSM.16.M88.4 R28, [R161+0x8400] ;  /* 0x00840000a11c783b */ /* 0x000ea20000000200 */
[----:B----4-:R-:W-:Y:S01]  /*2f80*/  HMMA.16816.F32.BF16 R12, R68, R48, R12 ;  /* 0x00000030440c723c */ /* 0x010fe2000004180c */
[----:B------:R-:W-:Y:S01]  /*2f90*/  FSEL R103, R33, -INF , !P0 ;  /* 0xff80000021677808 */ /* 0x000fe20004000000 */
[----:B------:R-:W-:-:S06]  /*2fa0*/  VIADD R33, R53, 0x29 ;  /* 0x0000002935217836 */ /* 0x000fcc0000000000 */
[----:B------:R-:W-:Y:S01]  /*2fb0*/  HMMA.16816.F32.BF16 R48, R68, R50, R8 ;  /* 0x000000324430723c */ /* 0x000fe20000041808 */
[----:B------:R-:W3:Y:S01]  /*2fc0*/  LDSM.16.M88.4 R8, [R161+0x8800] ;  /* 0x00880000a108783b */ /* 0x000ee20000000200 */
[----:B------:R-:W-:Y:S01]  /*2fd0*/  ISETP.GE.AND P6, PT, R33, R124, PT ;  /* 0x0000007c2100720c */ /* 0x000fe20003fc6270 */
[----:B------:R-:W-:-:S05]  /*2fe0*/  VIADD R33, R53, 0x30 ;  /* 0x0000003035217836 */ /* 0x000fca0000000000 */
[C---:B------:R-:W-:Y:S01]  /*2ff0*/  HMMA.16816.F32.BF16 R20, R68.reuse, R40, R20 ;  /* 0x000000284414723c */ /* 0x040fe20000041814 */
[----:B------:R-:W-:Y:S01]  /*3000*/  VIADD R41, R53, 0x28 ;  /* 0x0000002835297836 */ /* 0x000fe20000000000 */
[----:B------:R-:W-:Y:S01]  /*3010*/  FSEL R195, R17, -INF , !P6 ;  /* 0xff80000011c37808 */ /* 0x000fe20007000000 */
[----:B------:R-:W-:Y:S01]  /*3020*/  VIADD R17, R53, 0x49 ;  /* 0x0000004935117836 */ /* 0x000fe20000000000 */
[-C--:B------:R-:W-:Y:S02]  /*3030*/  ISETP.GE.AND P5, PT, R33, R124.reuse, PT ;  /* 0x0000007c2100720c */ /* 0x080fe40003fa6270 */
[----:B------:R-:W-:Y:S02]  /*3040*/  ISETP.GE.AND P0, PT, R41, R124, PT ;  /* 0x0000007c2900720c */ /* 0x000fe40003f06270 */
[----:B------:R-:W-:Y:S01]  /*3050*/  FSEL R143, R14, -INF , !P5 ;  /* 0xff8000000e8f7808 */ /* 0x000fe20006800000 */
[----:B------:R-:W-:Y:S01]  /*3060*/  HMMA.16816.F32.BF16 R24, R68, R46, R24 ;  /* 0x0000002e4418723c */ /* 0x000fe20000041818 */
[----:B------:R-:W-:-:S02]  /*3070*/  FSEL R141, R12, -INF , !P5 ;  /* 0xff8000000c8d7808 */ /* 0x000fc40006800000 */
[----:B------:R-:W-:Y:S02]  /*3080*/  FSEL R197, R18, -INF , !P0 ;  /* 0xff80000012c57808 */ /* 0x000fe40004000000 */
[----:B------:R-:W-:Y:S02]  /*3090*/  FSEL R185, R16, -INF , !P0 ;  /* 0xff80000010b97808 */ /* 0x000fe40004000000 */
[----:B------:R-:W-:Y:S02]  /*30a0*/  FSEL R157, R19, -INF , !P6 ;  /* 0xff800000139d7808 */ /* 0x000fe40007000000 */
[-C--:B------:R-:W-:Y:S02]  /*30b0*/  ISETP.GE.AND P5, PT, R17, R124.reuse, PT ;  /* 0x0000007c1100720c */ /* 0x080fe40003fa6270 */
[----:B------:R-:W4:Y:S01]  /*30c0*/  LDSM.16.M88.4 R16, [R161+0x8c00] ;  /* 0x008c0000a110783b */ /* 0x000f220000000200 */
[C---:B------:R-:W-:Y:S01]  /*30d0*/  VIADD R55, R53.reuse, 0x18 ;  /* 0x0000001835377836 */ /* 0x040fe20000000000 */
[C---:B-1----:R-:W-:Y:S01]  /*30e0*/  HMMA.16816.F32.BF16 R92, R68.reuse, R38, R92 ;  /* 0x00000026445c723c */ /* 0x042fe2000004185c */
[C---:B------:R-:W-:Y:S01]  /*30f0*/  VIADD R47, R53.reuse, 0x20 ;  /* 0x00000020352f7836 */ /* 0x040fe20000000000 */
[----:B------:R-:W-:Y:S01]  /*3100*/  FSEL R34, R34, -INF , !P1 ;  /* 0xff80000022227808 */ /* 0x000fe20004800000 */
[----:B------:R-:W-:Y:S01]  /*3110*/  VIADD R33, R53, 0x31 ;  /* 0x0000003135217836 */ /* 0x000fe20000000000 */
[-C--:B------:R-:W-:Y:S01]  /*3120*/  ISETP.GE.AND P4, PT, R55, R124.reuse, PT ;  /* 0x0000007c3700720c */ /* 0x080fe20003f86270 */
[----:B------:R-:W-:Y:S01]  /*3130*/  VIADD R55, R53, 0x19 ;  /* 0x0000001935377836 */ /* 0x000fe20000000000 */
[-C--:B------:R-:W-:Y:S01]  /*3140*/  ISETP.GE.AND P2, PT, R47, R124.reuse, PT ;  /* 0x0000007c2f00720c */ /* 0x080fe20003f46270 */
[----:B------:R-:W-:Y:S01]  /*3150*/  VIADD R47, R53, 0x21 ;  /* 0x00000021352f7836 */ /* 0x000fe20000000000 */
[----:B------:R-:W-:Y:S01]  /*3160*/  FSEL R32, R32, -INF , !P1 ;  /* 0xff80000020207808 */ /* 0x000fe20004800000 */
[----:B------:R-:W-:Y:S01]  /*3170*/  HMMA.16816.F32.BF16 R96, R68, R36, R96 ;  /* 0x000000244460723c */ /* 0x000fe20000041860 */
[-C--:B------:R-:W-:Y:S01]  /*3180*/  ISETP.GE.AND P3, PT, R55, R124.reuse, PT ;  /* 0x0000007c3700720c */ /* 0x080fe20003f66270 */
[----:B------:R-:W-:Y:S01]  /*3190*/  VIADD R41, R53, 0x38 ;  /* 0x0000003835297836 */ /* 0x000fe20000000000 */
[----:B------:R-:W-:Y:S01]  /*31a0*/  ISETP.GE.AND P1, PT, R47, R124, PT ;  /* 0x0000007c2f00720c */ /* 0x000fe20003f26270 */
[----:B------:R-:W-:-:S04]  /*31b0*/  DEPBAR.LE SB0, 0x0 ;  /* 0x000080000000791a */ /* 0x000fc80000000000 */
[C---:B--2---:R-:W-:Y:S01]  /*31c0*/  HMMA.16816.F32.BF16 R88, R68.reuse, R28, R88 ;  /* 0x0000001c4458723c */ /* 0x044fe20000041858 */
[----:B------:R-:W-:Y:S02]  /*31d0*/  FSEL R205, R26, -INF , !P4 ;  /* 0xff8000001acd7808 */ /* 0x000fe40006000000 */
[----:B------:R-:W-:Y:S02]  /*31e0*/  FSEL R105, R24, -INF , !P4 ;  /* 0xff80000018697808 */ /* 0x000fe40006000000 */
[----:B------:R-:W-:Y:S01]  /*31f0*/  FSEL R199, R25, -INF , !P3 ;  /* 0xff80000019c77808 */ /* 0x000fe20005800000 */
[----:B------:R-:W-:Y:S01]  /*3200*/  VIADD R25, R53, 0x39 ;  /* 0x0000003935197836 */ /* 0x000fe20000000000 */
[----:B------:R-:W-:Y:S01]  /*3210*/  FSEL R43, R21, -INF , !P1 ;  /* 0xff800000152b7808 */ /* 0x000fe20004800000 */
[----:B------:R-:W-:Y:S01]  /*3220*/  VIADD R21, R53, 0x48 ;  /* 0x0000004835157836 */ /* 0x000fe20000000000 */
[----:B------:R-:W-:Y:S01]  /*3230*/  ISETP.GE.AND P4, PT, R33, R124, PT ;  /* 0x0000007c2100720c */ /* 0x000fe20003f86270 */
[----:B---3--:R-:W-:Y:S01]  /*3240*/  HMMA.16816.F32.BF16 R80, R68, R8, R80 ;  /* 0x000000084450723c */ /* 0x008fe20000041850 */
[----:B------:R-:W-:-:S02]  /*3250*/  FSEL R33, R27, -INF , !P3 ;  /* 0xff8000001b217808 */ /* 0x000fc40005800000 */
[-C--:B------:R-:W-:Y:S01]  /*3260*/  ISETP.GE.AND P3, PT, R41, R124.reuse, PT ;  /* 0x0000007c2900720c */ /* 0x080fe20003f66270 */
[----:B------:R-:W-:Y:S01]  /*3270*/  VIADD R9, R53, 0x68 ;  /* 0x0000006835097836 */ /* 0x000fe20000000000 */
[----:B------:R-:W-:Y:S02]  /*3280*/  FSEL R41, R22, -INF , !P2 ;  /* 0xff80000016297808 */ /* 0x000fe40005000000 */
[----:B------:R-:W-:Y:S01]  /*3290*/  FSEL R155, R20, -INF , !P2 ;  /* 0xff800000149b7808 */ /* 0x000fe20005000000 */
[----:B------:R-:W-:Y:S01]  /*32a0*/  HMMA.16816.F32.BF16 R76, R68, R10, R76 ;  /* 0x0000000a444c723c */ /* 0x000fe2000004184c */
[----:B------:R-:W-:Y:S01]  /*32b0*/  FSEL R139, R13, -INF , !P4 ;  /* 0xff8000000d8b7808 */ /* 0x000fe20006000000 */
[----:B------:R-:W-:Y:S01]  /*32c0*/  VIADD R13, R53, 0x58 ;  /* 0x00000058350d7836 */ /* 0x000fe20000000000 */
[-C--:B------:R-:W-:Y:S02]  /*32d0*/  ISETP.GE.AND P2, PT, R25, R124.reuse, PT ;  /* 0x0000007c1900720c */ /* 0x080fe40003f46270 */
        /* <DEDUP_REMOVED lines=9> */
[----:B------:R-:W-:Y:S01]  /*3370*/  FSEL R125, R93, -INF , !P5 ;  /* 0xff8000005d7d7808 */ /* 0x000fe20006800000 */
[----:B------:R-:W-:Y:S01]  /*3380*/  VIADD R11, R53, 0x69 ;  /* 0x00000069350b7836 */ /* 0x000fe20000000000 */
[----:B------:R-:W-:Y:S02]  /*3390*/  LOP3.LUT R52, R123, 0x100, RZ, 0xc0, !PT ;  /* 0x000001007b347812 */ /* 0x000fe400078ec0ff */
[----:B------:R-:W-:Y:S02]  /*33a0*/  FSEL R153, R50, -INF , !P3 ;  /* 0xff80000032997808 */ /* 0x000fe40005800000 */
[----:B------:R-:W-:-:S02]  /*33b0*/  FSEL R149, R48, -INF , !P3 ;  /* 0xff80000030957808 */ /* 0x000fc40005800000 */
[-C--:B------:R-:W-:Y:S01]  /*33c0*/  ISETP.GE.AND P2, PT, R13, R124.reuse, PT ;  /* 0x0000007c0d00720c */ /* 0x080fe20003f46270 */
[----:B------:R-:W-:Y:S01]  /*33d0*/  VIADD R13, R53, 0x60 ;  /* 0x00000060350d7836 */ /* 0x000fe20000000000 */
[-C--:B------:R-:W-:Y:S01]  /*33e0*/  ISETP.GE.AND P5, PT, R9, R124.reuse, PT ;  /* 0x0000007c0900720c */ /* 0x080fe20003fa6270 */
[----:B------:R-:W-:Y:S01]  /*33f0*/  VIADD R9, R53, 0x70 ;  /* 0x0000007035097836 */ /* 0x000fe20000000000 */
[-C--:B------:R-:W-:Y:S02]  /*3400*/  ISETP.GE.AND P0, PT, R23, R124.reuse, PT ;  /* 0x0000007c1700720c */ /* 0x080fe40003f06270 */
[-C--:B------:R-:W-:Y:S02]  /*3410*/  ISETP.GE.AND P4, PT, R21, R124.reuse, PT ;  /* 0x0000007c1500720c */ /* 0x080fe40003f86270 */
[----:B------:R-:W-:Y:S02]  /*3420*/  ISETP.GE.AND P3, PT, R15, R124, PT ;  /* 0x0000007c0f00720c */ /* 0x000fe40003f66270 */
[----:B------:R-:W-:Y:S01]  /*3430*/  LOP3.LUT R52, R52, 0x20, R123, 0xf8, !PT ;  /* 0x0000002034347812 */ /* 0x000fe200078ef87b */
[----:B------:R-:W-:Y:S01]  /*3440*/  HMMA.16816.F32.BF16 R84, R68, R30, R84 ;  /* 0x0000001e4454723c */ /* 0x000fe20000041854 */
[----:B------:R-:W-:-:S02]  /*3450*/  FSEL R131, R99, -INF , !P0 ;  /* 0xff80000063837808 */ /* 0x000fc40004000000 */
[----:B------:R-:W-:Y:S02]  /*3460*/  FSEL R123, R97, -INF , !P0 ;  /* 0xff800000617b7808 */ /* 0x000fe40004000000 */
[----:B------:R-:W-:Y:S02]  /*3470*/  FSEL R23, R90, -INF , !P4 ;  /* 0xff8000005a177808 */ /* 0x000fe40006000000 */
[----:B------:R-:W-:Y:S02]  /*3480*/  FSEL R22, R88, -INF , !P4 ;  /* 0xff80000058167808 */ /* 0x000fe40006000000 */
[----:B------:R-:W-:Y:S02]  /*3490*/  FSEL R21, R91, -INF , !P3 ;  /* 0xff8000005b157808 */ /* 0x000fe40005800000 */
[----:B------:R-:W-:Y:S01]  /*34a0*/  FSEL R20, R89, -INF , !P3 ;  /* 0xff80000059147808 */ /* 0x000fe20005800000 */
[----:B------:R-:W-:Y:S01]  /*34b0*/  VIADD R25, R53, 0x40 ;  /* 0x0000004035197836 */ /* 0x000fe20000000000 */
[-C--:B------:R-:W-:Y:S01]  /*34c0*/  ISETP.GE.AND P0, PT, R13, R124.reuse, PT ;  /* 0x0000007c0d00720c */ /* 0x080fe20003f06270 */
[----:B------:R-:W-:Y:S01]  /*34d0*/  VIADD R15, R53, 0x59 ;  /* 0x00000059350f7836 */ /* 0x000fe20000000000 */
[-C--:B------:R-:W-:Y:S01]  /*34e0*/  ISETP.GE.AND P4, PT, R11, R124.reuse, PT ;  /* 0x0000007c0b00720c */ /* 0x080fe20003f86270 */
[----:B------:R-:W-:Y:S01]  /*34f0*/  VIADD R13, R53, 0x61 ;  /* 0x00000061350d7836 */ /* 0x000fe20000000000 */
[----:B------:R-:W-:Y:S01]  /*3500*/  ISETP.GE.AND P3, PT, R9, R124, PT ;  /* 0x0000007c0900720c */ /* 0x000fe20003f66270 */
[----:B------:R-:W-:-:S02]  /*3510*/  VIADD R11, R53, 0x71 ;  /* 0x00000071350b7836 */ /* 0x000fc40000000000 */
[C---:B------:R-:W-:Y:S02]  /*3520*/  VIADD R9, R53.reuse, 0x78 ;  /* 0x0000007835097836 */ /* 0x040fe40000000000 */
[----:B------:R-:W-:Y:S01]  /*3530*/  VIADD R53, R53, 0x79 ;  /* 0x0000007935357836 */ /* 0x000fe20000000000 */
[----:B----4-:R-:W-:Y:S01]  /*3540*/  HMMA.16816.F32.BF16 R72, R68, R16, R72 ;  /* 0x000000104448723c */ /* 0x010fe20000041848 */
[----:B------:R-:W-:Y:S02]  /*3550*/  FSEL R61, R82, -INF , !P0 ;  /* 0xff800000523d7808 */ /* 0x000fe40004000000 */
[----:B------:R-:W-:Y:S02]  /*3560*/  FSEL R49, R80, -INF , !P0 ;  /* 0xff80000050317808 */ /* 0x000fe40004000000 */
[----:B------:R-:W-:-:S03]  /*3570*/  ISETP.GE.AND P0, PT, R53, R124, PT ;  /* 0x0000007c3500720c */ /* 0x000fc60003f06270 */
[----:B------:R-:W-:Y:S01]  /*3580*/  HMMA.16816.F32.BF16 R112, R68, R18, R112 ;  /* 0x000000124470723c */ /* 0x000fe20000041870 */
[----:B------:R-:W-:Y:S02]  /*3590*/  FSEL R65, R79, -INF , !P4 ;  /* 0xff8000004f417808 */ /* 0x000fe40006000000 */
[----:B------:R-:W-:Y:S02]  /*35a0*/  FSEL R53, R77, -INF , !P4 ;  /* 0xff8000004d357808 */ /* 0x000fe40006000000 */
[----:B------:R-:W-:Y:S02]  /*35b0*/  ISETP.GT.AND P4, PT, R178, R171, PT ;  /* 0x000000abb200720c */ /* 0x000fe40003f84270 */
[----:B------:R-:W-:-:S04]  /*35c0*/  ISETP.GE.AND P1, PT, R25, R124, PT ;  /* 0x0000007c1900720c */ /* 0x000fc80003f26270 */
[----:B------:R-:W-:Y:S02]  /*35d0*/  FSEL R135, R98, -INF , !P1 ;  /* 0xff80000062877808 */ /* 0x000fe40004800000 */
[----:B------:R-:W-:Y:S02]  /*35e0*/  FSEL R133, R96, -INF , !P1 ;  /* 0xff80000060857808 */ /* 0x000fe40004800000 */
[----:B------:R-:W-:Y:S02]  /*35f0*/  ISETP.GE.AND P1, PT, R15, R124, PT ;  /* 0x0000007c0f00720c */ /* 0x000fe40003f26270 */
[----:B------:R-:W-:Y:S02]  /*3600*/  FSEL R137, R94, -INF , !P6 ;  /* 0xff8000005e897808 */ /* 0x000fe40007000000 */
[----:B------:R-:W-:Y:S02]  /*3610*/  FSEL R129, R92, -INF , !P6 ;  /* 0xff8000005c817808 */ /* 0x000fe40007000000 */
[----:B------:R-:W-:-:S02]  /*3620*/  FSEL R58, R86, -INF , !P2 ;  /* 0xff800000563a7808 */ /* 0x000fc40005000000 */
[----:B------:R-:W-:Y:S02]  /*3630*/  FSEL R47, R84, -INF , !P2 ;  /* 0xff800000542f7808 */ /* 0x000fe40005000000 */
[----:B------:R-:W-:Y:S02]  /*3640*/  FSEL R56, R87, -INF , !P1 ;  /* 0xff80000057387808 */ /* 0x000fe40004800000 */
[----:B------:R-:W-:Y:S01]  /*3650*/  FSEL R46, R85, -INF , !P1 ;  /* 0xff800000552e7808 */ /* 0x000fe20004800000 */
[----:B------:R-:W-:Y:S01]  /*3660*/  BSSY.RECONVERGENT B1, `(.L_x_525) ;  /* 0x0000076000017945 */ /* 0x000fe20003800200 */
        /* <DEDUP_REMOVED lines=15> */
[----:B------:R-:W-:Y:S02]  /*3760*/  FSEL R48, R113, -INF , !P0 ;  /* 0xff80000071307808 */ /* 0x000fe40004000000 */
[----:B------:R-:W-:Y:S01]  /*3770*/  SHF.R.U32.HI R184, RZ, 0x3, R177 ;  /* 0x00000003ffb87819 */ /* 0x000fe200000116b1 */
        /* <DEDUP_REMOVED lines=15> */
.L_x_528:
[----:B------:R-:W2:Y:S01]  /*3870*/  LD.E R16, desc[UR4][R2.64+0x170] ;  /* 0x0001700402107980 */ /* 0x000ea2000c101900 */
[----:B------:R-:W-:Y:S02]  /*3880*/  IADD3 R13, PT, PT, R191, -0x80, RZ ;  /* 0xffffff80bf0d7810 */ /* 0x000fe40007ffe0ff */
        /* <DEDUP_REMOVED lines=8> */
[--C-:B-1----:R-:W-:Y:S02]  /*3910*/  IMAD.MOV R8, RZ, RZ, -R19.reuse ;  /* 0x000000ffff087224 */ /* 0x102fe400078e0a13 */
[----:B------:R-:W-:Y:S02]  /*3920*/  IMAD.MOV.U32 R18, RZ, RZ, RZ ;  /* 0x000000ffff127224 */ /* 0x000fe400078e00ff */
        /* <DEDUP_REMOVED lines=8> */
[----:B------:R-:W-:-:S03]  /*39b0*/  IMAD R10, R14, R9, R10 ;  /* 0x000000090e0a7224 */ /* 0x000fc600078e020a */
[C---:B------:R-:W-:Y:S02]  /*39c0*/  ISETP.GT.U32.AND P1, PT, R11.reuse, R8, PT ;  /* 0x000000080b00720c */ /* 0x040fe40003f24070 */
[----:B------:R-:W-:-:S11]  /*39d0*/  ISETP.GT.U32.AND P3, PT, R11, R10, PT ;  /* 0x0000000a0b00720c */ /* 0x000fd60003f64070 */
[-C--:B------:R-:W-:Y:S01]  /*39e0*/  @!P1 IADD3 R8, PT, PT, R8, -R11.reuse, RZ ;  /* 0x8000000b08089210 */ /* 0x080fe20007ffe0ff */
[----:B------:R-:W-:Y:S01]  /*39f0*/  @!P1 VIADD R12, R12, 0x1 ;  /* 0x000000010c0c9836 */ /* 0x000fe20000000000 */
[----:B------:R-:W-:Y:S01]  /*3a00*/  @!P3 IADD3 R14, PT, PT, R14, 0x1, RZ ;  /* 0x000000010e0eb810 */ /* 0x000fe20007ffe0ff */
[----:B------:R-:W-:Y:S01]  /*3a10*/  @!P3 IMAD.IADD R10, R10, 0x1, -R11 ;  /* 0x000000010a0ab824 */ /* 0x000fe200078e0a0b */
[-C--:B------:R-:W-:Y:S02]  /*3a20*/  ISETP.GE.U32.AND P4, PT, R8, R11.reuse, PT ;  /* 0x0000000b0800720c */ /* 0x080fe40003f86070 */
[----:B------:R-:W-:Y:S02]  /*3a30*/  LOP3.LUT R8, R191, R16, RZ, 0x3c, !PT ;  /* 0x00000010bf087212 */ /* 0x000fe400078e3cff */
[----:B------:R-:W-:Y:S02]  /*3a40*/  ISETP.GE.U32.AND P5, PT, R10, R11, PT ;  /* 0x0000000b0a00720c */ /* 0x000fe40003fa6070 */
[----:B------:R-:W-:-:S02]  /*3a50*/  ISETP.GE.AND P2, PT, R8, RZ, PT ;  /* 0x000000ff0800720c */ /* 0x000fc40003f46270 */
[----:B------:R-:W-:Y:S02]  /*3a60*/  ISETP.NE.AND P1, PT, R16, RZ, PT ;  /* 0x000000ff1000720c */ /* 0x000fe40003f25270 */
[----:B------:R-:W-:-:S03]  /*3a70*/  LOP3.LUT R11, RZ, R16, RZ, 0x33, !PT ;  /* 0x00000010ff0b7212 */ /* 0x000fc600078e33ff */
[----:B------:R-:W-:-:S04]  /*3a80*/  @P4 VIADD R12, R12, 0x1 ;  /* 0x000000010c0c4836 */ /* 0x000fc80000000000 */
[----:B------:R-:W-:Y:S01]  /*3a90*/  @P5 IADD3 R14, PT, PT, R14, 0x1, RZ ;  /* 0x000000010e0e5810 */ /* 0x000fe20007ffe0ff */
        /* <DEDUP_REMOVED lines=25> */
.L_x_529:
[----:B------:R-:W-:Y:S05]  /*3c30*/  BSYNC.RECONVERGENT B0 ;  /* 0x0000000000007941 */ /* 0x000fea0003800200 */
.L_x_527:
[----:B------:R-:W-:Y:S01]  /*3c40*/  IMAD.SHL.U32 R9, R168, 0x40, RZ ;  /* 0x00000040a8097824 */ /* 0x000fe200078e00ff */
[----:B------:R-:W-:Y:S01]  /*3c50*/  LEA R10, P0, R0, R172, 0x1 ;  /* 0x000000ac000a7211 */ /* 0x000fe200078008ff */
[----:B------:R-:W-:Y:S01]  /*3c60*/  @!PT LDS RZ, [RZ] ;  /* 0x00000000fffff984 */ /* 0x000fe20000000800 */
[----:B------:R-:W-:Y:S01]  /*3c70*/  @!PT LDS RZ, [RZ] ;  /* 0x00000000fffff984 */ /* 0x000fe20000000800 */
[----:B------:R-:W-:Y:S01]  /*3c80*/  @!PT LDS RZ, [RZ] ;  /* 0x00000000fffff984 */ /* 0x000fe20000000800 */
[----:B------:R1:W-:Y:S01]  /*3c90*/  LDGSTS.E.BYPASS.LTC128B.128 [R122+0x3000], desc[UR4][R172.64] ;  /* 0x03000000ac7a7fae */ /* 0x0003e2000b981a04 */
[----:B------:R-:W-:Y:S02]  /*3ca0*/  SHF.L.U64.HI R8, R168, 0x6, R169 ;  /* 0x00000006a8087819 */ /* 0x000fe400000102a9 */
[C---:B------:R-:W-:Y:S01]  /*3cb0*/  IADD3 R12, P1, PT, R9.reuse, R10, RZ ;  /* 0x0000000a090c7210 */ /* 0x040fe20007f3e0ff */
[----:B------:R1:W-:Y:S01]  /*3cc0*/  LDGSTS.E.BYPASS.LTC128B.128 [R122+0x5000], desc[UR4][R172.64+0x40] ;  /* 0x05000040ac7a7fae */ /* 0x0003e2000b981a04 */
[----:B------:R-:W-:Y:S02]  /*3cd0*/  LEA.HI.X R11, R0, R173, R6, 0x1, P0 ;  /* 0x000000ad000b7211 */ /* 0x000fe400000f0c06 */
[----:B------:R-:W-:Y:S01]  /*3ce0*/  IADD3 R14, P0, PT, R9, R12, RZ ;  /* 0x0000000c090e7210 */ /* 0x000fe20007f1e0ff */
[----:B------:R1:W-:Y:S02]  /*3cf0*/  LDGSTS.E.BYPASS.LTC128B.128 [R122+0x7000], desc[UR4][R172.64+0x80] ;  /* 0x07000080ac7a7fae */ /* 0x0003e4000b981a04 */
[----:B------:R-:W-:-:S02]  /*3d00*/  IMAD.X R13, R8, 0x1, R11, P1 ;  /* 0x00000001080d7824 */ /* 0x000fc400008e060b */
[----:B------:R1:W-:Y:S02]  /*3d10*/  LDGSTS.E.BYPASS.LTC128B.128 [R122+0x3800], desc[UR4][R10.64] ;  /* 0x038000000a7a7fae */ /* 0x0003e4000b981a04 */
[----:B------:R-:W-:Y:S02]  /*3d20*/  IMAD.X R15, R8, 0x1, R13, P0 ;  /* 0x00000001080f7824 */ /* 0x000fe400000e060d */
        /* <DEDUP_REMOVED lines=9> */
.L_x_526:
[----:B------:R-:W-:Y:S05]  /*3dc0*/  BSYNC.RECONVERGENT B1 ;  /* 0x0000000000017941 */ /* 0x000fea0003800200 */
.L_x_525:
[----:B------:R-:W2:Y:S01]  /*3dd0*/  LD.E R57, desc[UR4][R2.64+0xdc] ;  /* 0x0000dc0402397980 */ /* 0x000ea2000c101900 */
        /* <DEDUP_REMOVED lines=33> */
[----:B------:R-:W1:Y:S01]  /*3ff0*/  SHFL.BFLY PT, R11, R8, 0x2, 0x1f ;  /* 0x0c401f00080b7f89 */ /* 0x000e6200000e0000 */
[----:B------:R-:W-:Y:S02]  /*4000*/  IADD3 R4, PT, PT, R4, -0x2, RZ ;  /* 0xfffffffe04047810 */ /* 0x000fe40007ffe0ff */
        /* <DEDUP_REMOVED lines=11> */
[----:B------:R-:W-:Y:S04]  /*40c0*/  LDSM.16.MT88.4 R88, [R160+0xb000] ;  /* 0x00b00000a058783b */ /* 0x000fe80000004200 */
[----:B------:R-:W-:Y:S01]  /*40d0*/  LDSM.16.MT88.4 R36, [R162+0x9400] ;  /* 0x00940000a224783b */ /* 0x000fe20000004200 */
[----:B-1----:R-:W-:-:S02]  /*40e0*/  FMNMX.FTZ R0, R11, R0, !PT ;  /* 0x000000000b007209 */ /* 0x002fc40007810000 */
[----:B---3--:R-:W-:Y:S02]  /*40f0*/  FMNMX.FTZ R116, R9, R116, !PT ;  /* 0x0000007409747209 */ /* 0x008fe40007810000 */
        /* <DEDUP_REMOVED lines=14> */
[-CC-:B------:R-:W-:Y:S01]  /*41e0*/  FFMA.FTZ R31, R103, R57.reuse, -R62.reuse ;  /* 0x00000039671f7223 */ /* 0x180fe2000001083e */
[----:B------:R-:W-:Y:S01]  /*41f0*/  MUFU.EX2 R117, R117 ;  /* 0x0000007500757308 */ /* 0x000fe20000000800 */
[-CC-:B------:R-:W-:Y:S01]  /*4200*/  FFMA.FTZ R30, R107, R57.reuse, -R62.reuse ;  /* 0x000000396b1e7223 */ /* 0x180fe2000001083e */
[-C--:B------:R-:W-:Y:S01]  /*4210*/  FFMA.FTZ R28, R105, R57.reuse, -R62 ;  /* 0x00000039691c7223 */ /* 0x080fe2000001083e */
[-CC-:B------:R-:W-:Y:S01]  /*4220*/  FFMA.FTZ R25, R203, R57.reuse, -R122.reuse ;  /* 0x00000039cb197223 */ /* 0x180fe2000001087a */
[----:B------:R-:W1:Y:S01]  /*4230*/  MUFU.EX2 R128, R128 ;  /* 0x0000008000807308 */ /* 0x000e620000000800 */
[-C--:B------:R-:W-:Y:S01]  /*4240*/  FFMA.FTZ R27, R205, R57.reuse, -R122 ;  /* 0x00000039cd1b7223 */ /* 0x080fe2000001087a */
[-CC-:B------:R-:W-:Y:S01]  /*4250*/  FFMA.FTZ R29, R35, R57.reuse, -R62.reuse ;  /* 0x00000039231d7223 */ /* 0x180fe2000001083e */
[-C--:B------:R-:W-:Y:S01]  /*4260*/  FFMA.FTZ R45, R199, R57.reuse, -R62 ;  /* 0x00000039c72d7223 */ /* 0x080fe2000001083e */
[----:B------:R-:W-:Y:S01]  /*4270*/  MUFU.EX2 R126, R126 ;  /* 0x0000007e007e7308 */ /* 0x000fe20000000800 */
[-CC-:B------:R-:W-:Y:S01]  /*4280*/  FFMA.FTZ R24, R33, R57.reuse, -R122.reuse ;  /* 0x0000003921187223 */ /* 0x180fe2000001087a */
[----:B------:R-:W2:Y:S01]  /*4290*/  LDSM.16.MT88.4 R108, [R162+0x9000] ;  /* 0x00900000a26c783b */ /* 0x000ea20000004200 */
[-CC-:B------:R-:W-:Y:S01]  /*42a0*/  FFMA.FTZ R44, R41, R57.reuse, -R122.reuse ;  /* 0x00000039292c7223 */ /* 0x180fe2000001087a */
[----:B------:R-:W3:Y:S01]  /*42b0*/  MUFU.EX2 R59, R59 ;  /* 0x0000003b003b7308 */ /* 0x000ee20000000800 */
[-C--:B------:R-:W-:Y:S01]  /*42c0*/  FFMA.FTZ R41, R159, R57.reuse, -R122 ;  /* 0x000000399f297223 */ /* 0x080fe2000001087a */
[----:B------:R-:W-:Y:S01]  /*42d0*/  LDSM.16.MT88.4 R32, [R160+0xb400] ;  /* 0x00b40000a020783b */ /* 0x000fe20000004200 */
[-CC-:B------:R-:W-:Y:S01]  /*42e0*/  FFMA.FTZ R42, R43, R57.reuse, -R62.reuse ;  /* 0x000000392b2a7223 */ /* 0x180fe2000001083e */
[----:B------:R-:W-:Y:S01]  /*42f0*/  MUFU.EX2 R130, R130 ;  /* 0x0000008200827308 */ /* 0x000fe20000000800 */
[--C-:B------:R-:W-:Y:S01]  /*4300*/  FFMA.FTZ R40, R185, R57, -R62.reuse ;  /* 0x00000039b9287223 */ /* 0x100fe2000001083e */
[----:B-1----:R-:W-:Y:S01]  /*4310*/  F2FP.BF16.F32.PACK_AB R105, R128, R117 ;  /* 0x000000758069723e */ /* 0x002fe200000010ff */
[-C--:B------:R-:W-:Y:S01]  /*4320*/  FFMA.FTZ R155, R155, R57.reuse, -R62 ;  /* 0x000000399b9b7223 */ /* 0x080fe2000001083e */
[----:B------:R-:W1:Y:S01]  /*4330*/  MUFU.EX2 R119, R119 ;  /* 0x0000007700777308 */ /* 0x000e620000000800 */
[-C--:B------:R-:W-:Y:S01]  /*4340*/  FFMA.FTZ R6, R153, R57.reuse, -R122 ;  /* 0x0000003999067223 */ /* 0x080fe2000001087a */
[-C--:B------:R-:W-:Y:S01]  /*4350*/  FFMA.FTZ R7, R151, R57.reuse, -R62 ;  /* 0x0000003997077223 */ /* 0x080fe2000001083e */
[-CC-:B------:R-:W-:Y:S01]  /*4360*/  FFMA.FTZ R5, R145, R57.reuse, -R122.reuse ;  /* 0x0000003991057223 */ /* 0x180fe2000001087a */
[----:B------:R-:W-:Y:S01]  /*4370*/  MUFU.EX2 R60, R60 ;  /* 0x0000003c003c7308 */ /* 0x000fe20000000800 */
[-CC-:B------:R-:W-:Y:S01]  /*4380*/  FFMA.FTZ R132, R135, R57.reuse, -R122.reuse ;  /* 0x0000003987847223 */ /* 0x180fe2000001087a */
[----:B---3--:R-:W-:Y:S01]  /*4390*/  F2FP.BF16.F32.PACK_AB R107, R59, R126 ;  /* 0x0000007e3b6b723e */ /* 0x008fe200000010ff */
[-C--:B------:R-:W-:Y:S01]  /*43a0*/  FFMA.FTZ R135, R131, R57.reuse, -R122 ;  /* 0x0000003983877223 */ /* 0x080fe2000001087a */
[----:B------:R-:W3:Y:S01]  /*43b0*/  MUFU.EX2 R31, R31 ;  /* 0x0000001f001f7308 */ /* 0x000ee20000000800 */
[-C--:B------:R-:W-:Y:S01]  /*43c0*/  FFMA.FTZ R138, R123, R57.reuse, -R62 ;  /* 0x000000397b8a7223 */ /* 0x080fe2000001083e */
[-C--:B------:R-:W-:Y:S01]  /*43d0*/  FFMA.FTZ R131, R137, R57.reuse, -R122 ;  /* 0x0000003989837223 */ /* 0x080fe2000001087a */
[-CC-:B------:R-:W-:Y:S01]  /*43e0*/  FFMA.FTZ R133, R133, R57.reuse, -R62.reuse ;  /* 0x0000003985857223 */ /* 0x180fe2000001083e */
[----:B------:R-:W-:Y:S01]  /*43f0*/  MUFU.EX2 R26, R26 ;  /* 0x0000001a001a7308 */ /* 0x000fe20000000800 */
[-CC-:B------:R-:W-:Y:S01]  /*4400*/  FFMA.FTZ R123, R129, R57.reuse, -R62.reuse ;  /* 0x00000039817b7223 */ /* 0x180fe2000001083e */
[----:B-1----:R-:W-:Y:S01]  /*4410*/  F2FP.BF16.F32.PACK_AB R104, R119, R130 ;  /* 0x000000827768723e */ /* 0x002fe200000010ff */
[-C--:B------:R-:W-:Y:S01]  /*4420*/  FFMA.FTZ R136, R125, R57.reuse, -R62 ;  /* 0x000000397d887223 */ /* 0x080fe2000001083e */
[----:B------:R-:W1:Y:S01]  /*4430*/  MUFU.EX2 R25, R25 ;  /* 0x0000001900197308 */ /* 0x000e620000000800 */
[-CC-:B------:R-:W-:Y:S01]  /*4440*/  FFMA.FTZ R134, R127, R57.reuse, -R122.reuse ;  /* 0x000000397f867223 */ /* 0x180fe2000001087a */
[-CC-:B------:R-:W-:Y:S01]  /*4450*/  FFMA.FTZ R127, R67, R57.reuse, -R122.reuse ;  /* 0x00000039437f7223 */ /* 0x180fe2000001087a */
[-CC-:B------:R-:W-:Y:S01]  /*4460*/  FFMA.FTZ R125, R124, R57.reuse, -R122.reuse ;  /* 0x000000397c7d7223 */ /* 0x180fe2000001087a */
[----:B------:R-:W-:Y:S01]  /*4470*/  MUFU.EX2 R27, R27 ;  /* 0x0000001b001b7308 */ /* 0x000fe20000000800 */
[-CC-:B------:R-:W-:Y:S01]  /*4480*/  FFMA.FTZ R58, R58, R57.reuse, -R122.reuse ;  /* 0x000000393a3a7223 */ /* 0x180fe2000001087a */
[----:B---3--:R-:W-:Y:S01]  /*4490*/  F2FP.BF16.F32.PACK_AB R106, R31, R60 ;  /* 0x0000003c1f6a723e */ /* 0x008fe200000010ff */
[-CC-:B------:R-:W-:Y:S01]  /*44a0*/  FFMA.FTZ R129, R61, R57.reuse, -R122.reuse ;  /* 0x000000393d817223 */ /* 0x180fe2000001087a */
[----:B------:R-:W-:Y:S01]  /*44b0*/  MUFU.EX2 R30, R30 ;  /* 0x0000001e001e7308 */ /* 0x000fe20000000800 */
[-CC-:B------:R-:W-:Y:S01]  /*44c0*/  FFMA.FTZ R124, R65, R57.reuse, -R122.reuse ;  /* 0x00000039417c7223 */ /* 0x180fe2000001087a */
[-CC-:B------:R-:W-:Y:S01]  /*44d0*/  FFMA.FTZ R118, R118, R57.reuse, -R122.reuse ;  /* 0x0000003976767223 */ /* 0x180fe2000001087a */
[-CC-:B------:R-:W-:Y:S01]  /*44e0*/  FFMA.FTZ R67, R63, R57.reuse, -R122.reuse ;  /* 0x000000393f437223 */ /* 0x180fe2000001087a */
[----:B------:R-:W3:Y:S01]  /*44f0*/  MUFU.EX2 R29, R29 ;  /* 0x0000001d001d7308 */ /* 0x000ee20000000800 */
[C---:B------:R-:W-:Y:S01]  /*4500*/  HMMA.16816.F32.BF16 R76, R104.reuse, R80, RZ ;  /* 0x00000050684c723c */ /* 0x040fe200000418ff */
[----:B-1----:R-:W-:Y:S01]  /*4510*/  F2FP.BF16.F32.PACK_AB R9, R25, R26 ;  /* 0x0000001a1909723e */ /* 0x002fe200000010ff */
[-C--:B------:R-:W-:Y:S01]  /*4520*/  FFMA.FTZ R66, R66, R57.reuse, -R122 ;  /* 0x0000003942427223 */ /* 0x080fe2000001087a */
[----:B------:R-:W-:Y:S01]  /*4530*/  MUFU.EX2 R28, R28 ;  /* 0x0000001c001c7308 */ /* 0x000fe20000000800 */
[-CC-:B------:R-:W-:Y:S01]  /*4540*/  FFMA.FTZ R65, R20, R57.reuse, -R62.reuse ;  /* 0x0000003914417223 */ /* 0x180fe2000001083e */
[-CC-:B------:R-:W-:Y:S01]  /*4550*/  FFMA.FTZ R63, R47, R57.reuse, -R62.reuse ;  /* 0x000000392f3f7223 */ /* 0x180fe2000001083e */
[-C--:B------:R-:W-:Y:S01]  /*4560*/  FFMA.FTZ R46, R46, R57.reuse, -R62 ;  /* 0x000000392e2e7223 */ /* 0x080fe2000001083e */
[----:B------:R-:W1:Y:S01]  /*4570*/  MUFU.EX2 R45, R45 ;  /* 0x0000002d002d7308 */ /* 0x000e620000000800 */
[C---:B------:R-:W-:Y:S01]  /*4580*/  HMMA.16816.F32.BF16 R80, R104.reuse, R82, RZ ;  /* 0x000000526850723c */ /* 0x040fe200000418ff */
[----:B------:R-:W-:Y:S01]  /*4590*/  FADD.FTZ R117, R117, R128 ;  /* 0x0000008075757221 */ /* 0x000fe20000010000 */
[-CC-:B------:R-:W-:Y:S01]  /*45a0*/  FFMA.FTZ R52, R52, R57.reuse, -R62.reuse ;  /* 0x0000003934347223 */ /* 0x180fe2000001083e */
[----:B------:R-:W4:Y:S01]  /*45b0*/  MUFU.EX2 R24, R24 ;  /* 0x0000001800187308 */ /* 0x000f220000000800 */
[-CC-:B------:R-:W-:Y:S01]  /*45c0*/  FFMA.FTZ R51, R51, R57.reuse, -R62.reuse ;  /* 0x0000003933337223 */ /* 0x180fe2000001083e */
[----:B---3--:R-:W-:Y:S01]  /*45d0*/  F2FP.BF16.F32.PACK_AB R8, R29, R30 ;  /* 0x0000001e1d08723e */ /* 0x008fe200000010ff */
[----:B------:R-:W-:Y:S01]  /*45e0*/  FADD.FTZ R126, R126, R117 ;  /* 0x000000757e7e7221 */ /* 0x000fe20000010000 */
[----:B------:R-:W-:Y:S01]  /*45f0*/  MUFU.EX2 R44, R44 ;  /* 0x0000002c002c7308 */ /* 0x000fe20000000800 */
[----:B------:R-:W-:Y:S01]  /*4600*/  HMMA.16816.F32.BF16 R68, R104, R72, RZ ;  /* 0x000000486844723c */ /* 0x000fe200000418ff */
[-CC-:B------:R-:W-:Y:S01]  /*4610*/  FFMA.FTZ R117, R55, R57.reuse, -R62.reuse ;  /* 0x0000003937757223 */ /* 0x180fe2000001083e */
[----:B------:R-:W-:Y:S01]  /*4620*/  FFMA.FTZ R50, R50, R57, -R62 ;  /* 0x0000003932327223 */ /* 0x000fe2000001083e */
[----:B------:R-:W-:Y:S01]  /*4630*/  MUFU.EX2 R41, R41 ;  /* 0x0000002900297308 */ /* 0x000fe20000000800 */
[----:B------:R-:W-:-:S02]  /*4640*/  ISETP.GE.AND P0, PT, R4, R171, PT ;  /* 0x000000ab0400720c */ /* 0x000fc40003f06270 */
[----:B-1----:R-:W-:Y:S01]  /*4650*/  F2FP.BF16.F32.PACK_AB R10, R45, R28 ;  /* 0x0000001c2d0a723e */ /* 0x002fe200000010ff */
[----:B------:R-:W-:Y:S01]  /*4660*/  MUFU.EX2 R43, R155 ;  /* 0x0000009b002b7308 */ /* 0x000fe20000000800 */
[----:B------:R-:W-:Y:S01]  /*4670*/  HMMA.16816.F32.BF16 R72, R104, R74, RZ ;  /* 0x0000004a6848723c */ /* 0x000fe200000418ff */
[----:B----4-:R-:W-:Y:S02]  /*4680*/  F2FP.BF16.F32.PACK_AB R11, R24, R27 ;  /* 0x0000001b180b723e */ /* 0x010fe400000010ff */
[----:B------:R-:W1:Y:S04]  /*4690*/  MUFU.EX2 R42, R42 ;  /* 0x0000002a002a7308 */ /* 0x000e680000000800 */
[----:B------:R-:W-:Y:S01]  /*46a0*/  MUFU.EX2 R40, R40 ;  /* 0x0000002800287308 */ /* 0x000fe20000000800 */
[C---:B------:R-:W-:Y:S03]  /*46b0*/  HMMA.16816.F32.BF16 R76, R8.reuse, R12, R76 ;  /* 0x0000000c084c723c */ /* 0x040fe6000004184c */
[----:B------:R-:W-:Y:S04]  /*46c0*/  MUFU.EX2 R6, R6 ;  /* 0x0000000600067308 */ /* 0x000fe80000000800 */
[----:B------:R-:W-:Y:S01]  /*46d0*/  MUFU.EX2 R7, R7 ;  /* 0x0000000700077308 */ /* 0x000fe20000000800 */
[C---:B------:R-:W-:Y:S01]  /*46e0*/  HMMA.16816.F32.BF16 R80, R8.reuse, R14, R80 ;  /* 0x0000000e0850723c */ /* 0x040fe20000041850 */
[----:B------:R-:W3:Y:S02]  /*46f0*/  LDSM.16.MT88.4 R12, [R162+0xd400] ;  /* 0x00d40000a20c783b */ /* 0x000ee40000004200 */
[----:B------:R-:W-:Y:S04]  /*4700*/  MUFU.EX2 R5, R5 ;  /* 0x0000000500057308 */ /* 0x000fe80000000800 */
[----:B------:R-:W-:Y:S01]  /*4710*/  MUFU.EX2 R132, R132 ;  /* 0x0000008400847308 */ /* 0x000fe20000000800 */
[C---:B------:R-:W-:Y:S03]  /*4720*/  HMMA.16816.F32.BF16 R68, R8.reuse, R16, R68 ;  /* 0x000000100844723c */ /* 0x040fe60000041844 */
[----:B------:R-:W-:Y:S04]  /*4730*/  MUFU.EX2 R135, R135 ;  /* 0x0000008700877308 */ /* 0x000fe80000000800 */
[----:B------:R-:W-:Y:S01]  /*4740*/  MUFU.EX2 R131, R131 ;  /* 0x0000008300837308 */ /* 0x000fe20000000800 */
[----:B------:R-:W-:Y:S01]  /*4750*/  HMMA.16816.F32.BF16 R72, R8, R18, R72 ;  /* 0x000000120848723c */ /* 0x000fe20000041848 */
[----:B------:R-:W4:Y:S02]  /*4760*/  LDSM.16.MT88.4 R16, [R160+0xd000] ;  /* 0x00d00000a010783b */ /* 0x000f240000004200 */
[----:B------:R-:W-:Y:S04]  /*4770*/  MUFU.EX2 R133, R133 ;  /* 0x0000008500857308 */ /* 0x000fe80000000800 */
[----:B------:R-:W-:Y:S01]  /*4780*/  MUFU.EX2 R138, R138 ;  /* 0x0000008a008a7308 */ /* 0x000fe20000000800 */
[C---:B------:R-:W-:Y:S03]  /*4790*/  HMMA.16816.F32.BF16 R92, R104.reuse, R96, RZ ;  /* 0x00000060685c723c */ /* 0x040fe600000418ff */
[----:B------:R-:W-:Y:S04]  /*47a0*/  MUFU.EX2 R123, R123 ;  /* 0x0000007b007b7308 */ /* 0x000fe80000000800 */
[----:B------:R-:W-:Y:S01]  /*47b0*/  MUFU.EX2 R136, R136 ;  /* 0x0000008800887308 */ /* 0x000fe20000000800 */
[C---:B------:R-:W-:Y:S03]  /*47c0*/  HMMA.16816.F32.BF16 R96, R104.reuse, R98, RZ ;  /* 0x000000626860723c */ /* 0x040fe600000418ff */
[----:B------:R-:W-:Y:S04]  /*47d0*/  MUFU.EX2 R134, R134 ;  /* 0x0000008600867308 */ /* 0x000fe80000000800 */
[----:B------:R-:W-:Y:S01]  /*47e0*/  MUFU.EX2 R58, R58 ;  /* 0x0000003a003a7308 */ /* 0x000fe20000000800 */
[----:B--2---:R-:W-:Y:S03]  /*47f0*/  HMMA.16816.F32.BF16 R112, R104, R108, RZ ;  /* 0x0000006c6870723c */ /* 0x004fe600000418ff */
[----:B------:R-:W-:Y:S04]  /*4800*/  MUFU.EX2 R65, R65 ;  /* 0x0000004100417308 */ /* 0x000fe80000000800 */
[----:B------:R-:W-:Y:S01]  /*4810*/  MUFU.EX2 R63, R63 ;  /* 0x0000003f003f7308 */ /* 0x000fe20000000800 */
[C---:B---3--:R-:W-:Y:S03]  /*4820*/  HMMA.16816.F32.BF16 R92, R8.reuse, R12, R92 ;  /* 0x0000000c085c723c */ /* 0x048fe6000004185c */
[----:B------:R-:W-:Y:S04]  /*4830*/  MUFU.EX2 R46, R46 ;  /* 0x0000002e002e7308 */ /* 0x000fe80000000800 */
[----:B------:R-:W-:Y:S01]  /*4840*/  MUFU.EX2 R55, R127 ;  /* 0x0000007f00377308 */ /* 0x000fe20000000800 */
[----:B------:R-:W-:Y:S01]  /*4850*/  HMMA.16816.F32.BF16 R96, R8, R14, R96 ;  /* 0x0000000e0860723c */ /* 0x000fe20000041860 */
[----:B------:R-:W2:Y:S02]  /*4860*/  LDSM.16.MT88.4 R12, [R160+0xd400] ;  /* 0x00d40000a00c783b */ /* 0x000ea40000004200 */
        /* <DEDUP_REMOVED lines=8> */
[C---:B------:R-:W-:Y:S08]  /*48f0*/  HMMA.16816.F32.BF16 R88, R104.reuse, R90, RZ ;  /* 0x0000005a6858723c */ /* 0x040ff000000418ff */
[C---:B----4-:R-:W-:Y:S08]  /*4900*/  HMMA.16816.F32.BF16 R100, R104.reuse, R16, RZ ;  /* 0x000000106864723c */ /* 0x050ff000000418ff */
[----:B------:R-:W-:Y:S01]  /*4910*/  HMMA.16816.F32.BF16 R104, R104, R18, RZ ;  /* 0x000000126868723c */ /* 0x000fe200000418ff */
[----:B------:R-:W-:Y:S07]  /*4920*/  LDSM.16.MT88.4 R16, [R160+0xa400] ;  /* 0x00a40000a010783b */ /* 0x000fee0000004200 */
[----:B------:R-:W-:Y:S01]  /*4930*/  HMMA.16816.F32.BF16 R112, R8, R36, R112 ;  /* 0x000000240870723c */ /* 0x000fe20000041870 */
[-CC-:B------:R-:W-:Y:S01]  /*4940*/  FFMA.FTZ R37, R195, R57.reuse, -R62.reuse ;  /* 0x00000039c3257223 */ /* 0x180fe2000001083e */
[----:B------:R-:W-:-:S05]  /*4950*/  FFMA.FTZ R36, R141, R57, -R62 ;  /* 0x000000398d247223 */ /* 0x000fca000001083e */
[----:B------:R-:W3:Y:S01]  /*4960*/  MUFU.EX2 R37, R37 ;  /* 0x0000002500257308 */ /* 0x000ee20000000800 */
[C---:B--2---:R-:W-:Y:S03]  /*4970*/  HMMA.16816.F32.BF16 R100, R8.reuse, R12, R100 ;  /* 0x0000000c0864723c */ /* 0x044fe60000041864 */
[----:B------:R-:W-:Y:S05]  /*4980*/  MUFU.EX2 R36, R36 ;  /* 0x0000002400247308 */ /* 0x000fea0000000800 */
[C---:B------:R-:W-:Y:S01]  /*4990*/  HMMA.16816.F32.BF16 R104, R8.reuse, R14, R104 ;  /* 0x0000000e0868723c */ /* 0x040fe20000041868 */
[----:B------:R-:W2:Y:S07]  /*49a0*/  LDSM.16.MT88.4 R12, [R162+0x9800] ;  /* 0x00980000a20c783b */ /* 0x000eae0000004200 */
[----:B------:R-:W-:Y:S01]  /*49b0*/  HMMA.16816.F32.BF16 R108, R8, R38, R108 ;  /* 0x00000026086c723c */ /* 0x000fe2000004186c */
[-CC-:B------:R-:W-:Y:S01]  /*49c0*/  FFMA.FTZ R39, R197, R57.reuse, -R122.reuse ;  /* 0x00000039c5277223 */ /* 0x180fe2000001087a */
[----:B------:R-:W-:-:S05]  /*49d0*/  FFMA.FTZ R38, R157, R57, -R122 ;  /* 0x000000399d267223 */ /* 0x000fca000001087a */
[----:B------:R-:W-:Y:S01]  /*49e0*/  MUFU.EX2 R39, R39 ;  /* 0x0000002700277308 */ /* 0x000fe20000000800 */
[C---:B------:R-:W-:Y:S01]  /*49f0*/  HMMA.16816.F32.BF16 R84, R8.reuse, R32, R84 ;  /* 0x000000200854723c */ /* 0x040fe20000041854 */
[-C--:B------:R-:W-:Y:S01]  /*4a00*/  FFMA.FTZ R33, R147, R57.reuse, -R122 ;  /* 0x0000003993217223 */ /* 0x080fe2000001087a */
[----:B------:R-:W-:Y:S01]  /*4a10*/  FFMA.FTZ R32, R149, R57, -R62 ;  /* 0x0000003995207223 */ /* 0x000fe2000001083e */
[----:B------:R-:W4:Y:S04]  /*4a20*/  MUFU.EX2 R38, R38 ;  /* 0x0000002600267308 */ /* 0x000f280000000800 */
[----:B------:R-:W-:Y:S01]  /*4a30*/  MUFU.EX2 R33, R33 ;  /* 0x0000002100217308 */ /* 0x000fe20000000800 */
[----:B------:R-:W-:Y:S01]  /*4a40*/  HMMA.16816.F32.BF16 R88, R8, R34, R88 ;  /* 0x000000220858723c */ /* 0x000fe20000041858 */
[----:B-1----:R-:W-:Y:S01]  /*4a50*/  F2FP.BF16.F32.PACK_AB R8, R42, R43 ;  /* 0x0000002b2a08723e */ /* 0x002fe200000010ff */
[-C--:B------:R-:W-:Y:S01]  /*4a60*/  FFMA.FTZ R34, R143, R57.reuse, -R122 ;  /* 0x000000398f227223 */ /* 0x080fe2000001087a */
[----:B------:R-:W-:Y:S01]  /*4a70*/  F2FP.BF16.F32.PACK_AB R9, R41, R44 ;  /* 0x0000002c2909723e */ /* 0x000fe200000010ff */
[----:B------:R-:W-:Y:S01]  /*4a80*/  FFMA.FTZ R35, R139, R57, -R62 ;  /* 0x000000398b237223 */ /* 0x000fe2000001083e */
[----:B---3--:R-:W-:Y:S01]  /*4a90*/  F2FP.BF16.F32.PACK_AB R10, R37, R40 ;  /* 0x00000028250a723e */ /* 0x008fe200000010ff */
[----:B------:R-:W-:Y:S01]  /*4aa0*/  MUFU.EX2 R32, R32 ;  /* 0x0000002000207308 */ /* 0x000fe20000000800 */
[----:B----4-:R-:W-:-:S03]  /*4ab0*/  F2FP.BF16.F32.PACK_AB R11, R38, R39 ;  /* 0x00000027260b723e */ /* 0x010fc600000010ff */
[----:B------:R-:W-:Y:S04]  /*4ac0*/  MUFU.EX2 R34, R34 ;  /* 0x0000002200227308 */ /* 0x000fe80000000800 */
[----:B------:R-:W1:Y:S01]  /*4ad0*/  MUFU.EX2 R35, R35 ;  /* 0x0000002300237308 */ /* 0x000e620000000800 */
[C---:B--2---:R-:W-:Y:S08]  /*4ae0*/  HMMA.16816.F32.BF16 R112, R8.reuse, R12, R112 ;  /* 0x0000000c0870723c */ /* 0x044ff00000041870 */
[C---:B------:R-:W-:Y:S01]  /*4af0*/  HMMA.16816.F32.BF16 R108, R8.reuse, R14, R108 ;  /* 0x0000000e086c723c */ /* 0x040fe2000004186c */
[----:B------:R-:W2:Y:S07]  /*4b00*/  LDSM.16.MT88.4 R12, [R160+0x9800] ;  /* 0x00980000a00c783b */ /* 0x000eae0000004200 */
        /* <DEDUP_REMOVED lines=13> */
[----:B------:R-:W-:Y:S01]  /*4be0*/  HMMA.16816.F32.BF16 R104, R8, R14, R104 ;  /* 0x0000000e0868723c */ /* 0x000fe20000041868 */
[----:B------:R-:W2:Y:S01]  /*4bf0*/  LDSM.16.MT88.4 R12, [R162+0x9c00] ;  /* 0x009c0000a20c783b */ /* 0x000ea20000004200 */
[----:B-1----:R-:W-:-:S02]  /*4c00*/  F2FP.BF16.F32.PACK_AB R8, R35, R36 ;  /* 0x000000242308723e */ /* 0x002fc400000010ff */
[----:B------:R-:W-:Y:S02]  /*4c10*/  F2FP.BF16.F32.PACK_AB R9, R33, R34 ;  /* 0x000000222109723e */ /* 0x000fe400000010ff */
[----:B------:R-:W-:Y:S02]  /*4c20*/  F2FP.BF16.F32.PACK_AB R10, R7, R32 ;  /* 0x00000020070a723e */ /* 0x000fe400000010ff */
[----:B------:R-:W-:-:S07]  /*4c30*/  F2FP.BF16.F32.PACK_AB R11, R5, R6 ;  /* 0x00000006050b723e */ /* 0x000fce00000010ff */
[C---:B--2---:R-:W-:Y:S08]  /*4c40*/  HMMA.16816.F32.BF16 R112, R8.reuse, R12, R112 ;  /* 0x0000000c0870723c */ /* 0x044ff00000041870 */
[C---:B------:R-:W-:Y:S01]  /*4c50*/  HMMA.16816.F32.BF16 R108, R8.reuse, R14, R108 ;  /* 0x0000000e086c723c */ /* 0x040fe2000004186c */
[----:B------:R-:W1:Y:S07]  /*4c60*/  LDSM.16.MT88.4 R12, [R160+0x9c00] ;  /* 0x009c0000a00c783b */ /* 0x000e6e0000004200 */
[C---:B-1----:R-:W-:Y:S08]  /*4c70*/  HMMA.16816.F32.BF16 R68, R8.reuse, R12, R68 ;  /* 0x0000000c0844723c */ /* 0x042ff00000041844 */
        /* <DEDUP_REMOVED lines=35> */
[-CC-:B------:R-:W-:Y:S01]  /*4eb0*/  FFMA.FTZ R11, R23, R57.reuse, -R122.reuse ;  /* 0x00000039170b7223 */ /* 0x180fe2000001087a */
[-CC-:B------:R-:W-:Y:S01]  /*4ec0*/  FFMA.FTZ R10, R21, R57.reuse, -R122.reuse ;  /* 0x00000039150a7223 */ /* 0x180fe2000001087a */
[-CC-:B------:R-:W-:Y:S01]  /*4ed0*/  FFMA.FTZ R8, R56, R57.reuse, -R122.reuse ;  /* 0x0000003938087223 */ /* 0x180fe2000001087a */
[-C--:B------:R-:W-:Y:S01]  /*4ee0*/  FFMA.FTZ R122, R64, R57.reuse, -R122 ;  /* 0x00000039407a7223 */ /* 0x080fe2000001087a */
[-CC-:B------:R-:W-:Y:S01]  /*4ef0*/  FFMA.FTZ R64, R22, R57.reuse, -R62.reuse ;  /* 0x0000003916407223 */ /* 0x180fe2000001083e */
[----:B------:R-:W-:Y:S01]  /*4f00*/  MUFU.EX2 R56, R11 ;  /* 0x0000000b00387308 */ /* 0x000fe20000000800 */
[----:B------:R-:W1:Y:S01]  /*4f10*/  LDSM.16.MT88.4 R20, [R162+0xa400] ;  /* 0x00a40000a214783b */ /* 0x000e620000004200 */
[----:B------:R-:W-:Y:S01]  /*4f20*/  FADD.FTZ R9, R130, R119 ;  /* 0x0000007782097221 */ /* 0x000fe20000010000 */
[-CC-:B------:R-:W-:Y:S01]  /*4f30*/  FFMA.FTZ R119, R49, R57.reuse, -R62.reuse ;  /* 0x0000003931777223 */ /* 0x180fe2000001083e */
[----:B------:R-:W2:Y:S01]  /*4f40*/  MUFU.EX2 R61, R10 ;  /* 0x0000000a003d7308 */ /* 0x000ea20000000800 */
[-CC-:B------:R-:W-:Y:S01]  /*4f50*/  FFMA.FTZ R49, R54, R57.reuse, -R62.reuse ;  /* 0x0000003936317223 */ /* 0x180fe2000001083e */
[-CC-:B------:R-:W-:Y:S01]  /*4f60*/  FFMA.FTZ R54, R53, R57.reuse, -R62.reuse ;  /* 0x0000003935367223 */ /* 0x180fe2000001083e */
[----:B------:R-:W-:Y:S01]  /*4f70*/  FFMA.FTZ R57, R48, R57, -R62 ;  /* 0x0000003930397223 */ /* 0x000fe2000001083e */
[----:B------:R-:W3:Y:S01]  /*4f80*/  MUFU.EX2 R64, R64 ;  /* 0x0000004000407308 */ /* 0x000ee20000000800 */
[----:B------:R-:W-:Y:S01]  /*4f90*/  FADD.FTZ R62, R60, R9 ;  /* 0x000000093c3e7221 */ /* 0x000fe20000010000 */
[----:B------:R-:W4:Y:S01]  /*4fa0*/  LDSM.16.MT88.4 R12, [R162+0xc400] ;  /* 0x00c40000a20c783b */ /* 0x000f220000004200 */
[----:B------:R-:W-:Y:S01]  /*4fb0*/  FADD.FTZ R53, R59, R126 ;  /* 0x0000007e3b357221 */ /* 0x000fe20000010000 */
[----:B------:R3:W5:Y:S01]  /*4fc0*/  MUFU.EX2 R47, R8 ;  /* 0x00000008002f7308 */ /* 0x0007620000000800 */
[----:B------:R-:W-:-:S02]  /*4fd0*/  FADD.FTZ R31, R31, R62 ;  /* 0x0000003e1f1f7221 */ /* 0x000fc40000010000 */
[----:B------:R-:W-:Y:S01]  /*4fe0*/  FADD.FTZ R26, R26, R53 ;  /* 0x000000351a1a7221 */ /* 0x000fe20000010000 */
[----:B------:R-:W-:Y:S01]  /*4ff0*/  MUFU.EX2 R60, R129 ;  /* 0x00000081003c7308 */ /* 0x000fe20000000800 */
[----:B------:R-:W-:Y:S01]  /*5000*/  FADD.FTZ R30, R30, R31 ;  /* 0x0000001f1e1e7221 */ /* 0x000fe20000010000 */
[----:B--2---:R-:W-:Y:S01]  /*5010*/  F2FP.BF16.F32.PACK_AB R9, R61, R56 ;  /* 0x000000383d09723e */ /* 0x004fe200000010ff */
[----:B------:R-:W-:Y:S01]  /*5020*/  FADD.FTZ R26, R25, R26 ;  /* 0x0000001a191a7221 */ /* 0x000fe20000010000 */
[----:B------:R-:W-:Y:S01]  /*5030*/  F2FP.BF16.F32.PACK_AB R10, R46, R63 ;  /* 0x0000003f2e0a723e */ /* 0x000fe200000010ff */
[----:B------:R-:W-:Y:S01]  /*5040*/  MUFU.EX2 R48, R125 ;  /* 0x0000007d00307308 */ /* 0x000fe20000000800 */
[----:B------:R-:W-:Y:S01]  /*5050*/  FADD.FTZ R29, R29, R30 ;  /* 0x0000001e1d1d7221 */ /* 0x000fe20000010000 */
[----:B------:R-:W-:Y:S02]  /*5060*/  FADD.FTZ R27, R27, R26 ;  /* 0x0000001a1b1b7221 */ /* 0x000fe40000010000 */
[----:B------:R-:W-:Y:S01]  /*5070*/  MUFU.EX2 R59, R119 ;  /* 0x00000077003b7308 */ /* 0x000fe20000000800 */
[----:B---3--:R-:W-:Y:S01]  /*5080*/  F2FP.BF16.F32.PACK_AB R8, R65, R64 ;  /* 0x000000404108723e */ /* 0x008fe200000010ff */
[----:B------:R-:W-:Y:S01]  /*5090*/  FADD.FTZ R126, R28, R29 ;  /* 0x0000001d1c7e7221 */ /* 0x000fe20000010000 */
[----:B-----5:R-:W-:Y:S01]  /*50a0*/  F2FP.BF16.F32.PACK_AB R11, R47, R58 ;  /* 0x0000003a2f0b723e */ /* 0x020fe200000010ff */
[----:B------:R2:W3:Y:S01]  /*50b0*/  MUFU.EX2 R62, R117 ;  /* 0x00000075003e7308 */ /* 0x0004e20000000800 */
[----:B------:R-:W-:Y:S01]  /*50c0*/  LDSM.16.MT88.4 R28, [R160+0xa800] ;  /* 0x00a80000a01c783b */ /* 0x000fe20000004200 */
[----:B------:R-:W-:-:S02]  /*50d0*/  FADD.FTZ R126, R45, R126 ;  /* 0x0000007e2d7e7221 */ /* 0x000fc40000010000 */
[----:B------:R-:W-:Y:S02]  /*50e0*/  MUFU.EX2 R49, R49 ;  /* 0x0000003100317308 */ /* 0x000fe40000000800 */
[C---:B------:R-:W-:Y:S02]  /*50f0*/  HMMA.16816.F32.BF16 R68, R8.reuse, R16, R68 ;  /* 0x000000100844723c */ /* 0x040fe40000041844 */
[----:B------:R-:W5:Y:S04]  /*5100*/  MUFU.EX2 R54, R54 ;  /* 0x0000003600367308 */ /* 0x000f680000000800 */
[----:B------:R-:W5:Y:S02]  /*5110*/  MUFU.EX2 R53, R124 ;  /* 0x0000007c00357308 */ /* 0x000f640000000800 */
[C---:B-1----:R-:W-:Y:S01]  /*5120*/  HMMA.16816.F32.BF16 R112, R8.reuse, R20, R112 ;  /* 0x000000140870723c */ /* 0x042fe20000041870 */
[----:B--2---:R-:W-:Y:S01]  /*5130*/  FADD.FTZ R117, R24, R27 ;  /* 0x0000001b18757221 */ /* 0x004fe20000010000 */
[----:B------:R-:W1:Y:S01]  /*5140*/  MUFU.EX2 R57, R57 ;  /* 0x0000003900397308 */ /* 0x000e620000000800 */
[----:B------:R-:W-:Y:S02]  /*5150*/  LDSM.16.MT88.4 R24, [R162+0xc800] ;  /* 0x00c80000a218783b */ /* 0x000fe40000004200 */
[----:B------:R-:W-:Y:S01]  /*5160*/  FADD.FTZ R44, R44, R117 ;  /* 0x000000752c2c7221 */ /* 0x000fe20000010000 */
[----:B------:R-:W2:Y:S02]  /*5170*/  MUFU.EX2 R195, R122 ;  /* 0x0000007a00c37308 */ /* 0x000ea40000000800 */
[----:B------:R-:W-:Y:S01]  /*5180*/  HMMA.16816.F32.BF16 R108, R8, R22, R108 ;  /* 0x00000016086c723c */ /* 0x000fe2000004186c */
[----:B------:R-:W3:Y:S01]  /*5190*/  LDSM.16.MT88.4 R20, [R160+0xc400] ;  /* 0x00c40000a014783b */ /* 0x000ee20000004200 */
[----:B------:R-:W-:-:S06]  /*51a0*/  FADD.FTZ R44, R41, R44 ;  /* 0x0000002c292c7221 */ /* 0x000fcc0000010000 */
[C---:B------:R-:W-:Y:S01]  /*51b0*/  HMMA.16816.F32.BF16 R72, R8.reuse, R18, R72 ;  /* 0x000000120848723c */ /* 0x040fe20000041848 */
[----:B------:R-:W5:Y:S07]  /*51c0*/  LDSM.16.MT88.4 R16, [R162+0xe400] ;  /* 0x00e40000a210783b */ /* 0x000f6e0000004200 */
[C---:B----4-:R-:W-:Y:S08]  /*51d0*/  HMMA.16816.F32.BF16 R76, R8.reuse, R12, R76 ;  /* 0x0000000c084c723c */ /* 0x050ff0000004184c */
[C---:B------:R-:W-:Y:S01]  /*51e0*/  HMMA.16816.F32.BF16 R80, R8.reuse, R14, R80 ;  /* 0x0000000e0850723c */ /* 0x040fe20000041850 */
[----:B------:R-:W4:Y:S07]  /*51f0*/  LDSM.16.MT88.4 R12, [R160+0xe400] ;  /* 0x00e40000a00c783b */ /* 0x000f2e0000004200 */
[C---:B---3--:R-:W-:Y:S08]  /*5200*/  HMMA.16816.F32.BF16 R84, R8.reuse, R20, R84 ;  /* 0x000000140854723c */ /* 0x048ff00000041854 */
[C---:B------:R-:W-:Y:S01]  /*5210*/  HMMA.16816.F32.BF16 R88, R8.reuse, R22, R88 ;  /* 0x000000160858723c */ /* 0x040fe20000041858 */
[----:B------:R-:W3:Y:S07]  /*5220*/  LDSM.16.MT88.4 R20, [R162+0xa800] ;  /* 0x00a80000a214783b */ /* 0x000eee0000004200 */
[C---:B-----5:R-:W-:Y:S08]  /*5230*/  HMMA.16816.F32.BF16 R92, R8.reuse, R16, R92 ;  /* 0x00000010085c723c */ /* 0x060ff0000004185c */
[C---:B------:R-:W-:Y:S01]  /*5240*/  HMMA.16816.F32.BF16 R96, R8.reuse, R18, R96 ;  /* 0x000000120860723c */ /* 0x040fe20000041860 */
[----:B------:R-:W5:Y:S07]  /*5250*/  LDSM.16.MT88.4 R16, [R160+0xc800] ;  /* 0x00c80000a010783b */ /* 0x000f6e0000004200 */
[C---:B----4-:R-:W-:Y:S08]  /*5260*/  HMMA.16816.F32.BF16 R100, R8.reuse, R12, R100 ;  /* 0x0000000c0864723c */ /* 0x050ff00000041864 */
[----:B------:R-:W-:Y:S01]  /*5270*/  HMMA.16816.F32.BF16 R104, R8, R14, R104 ;  /* 0x0000000e0868723c */ /* 0x000fe20000041868 */
[----:B------:R-:W-:Y:S01]  /*5280*/  F2FP.BF16.F32.PACK_AB R8, R62, R59 ;  /* 0x0000003b3e08723e */ /* 0x000fe200000010ff */
[----:B------:R-:W4:Y:S01]  /*5290*/  LDSM.16.MT88.4 R12, [R162+0xe800] ;  /* 0x00e80000a20c783b */ /* 0x000f220000004200 */
[----:B------:R-:W-:-:S02]  /*52a0*/  F2FP.BF16.F32.PACK_AB R9, R55, R60 ;  /* 0x0000003c3709723e */ /* 0x000fc400000010ff */
[----:B------:R-:W-:Y:S02]  /*52b0*/  F2FP.BF16.F32.PACK_AB R10, R54, R49 ;  /* 0x00000031360a723e */ /* 0x000fe400000010ff */
[----:B------:R-:W-:-:S07]  /*52c0*/  F2FP.BF16.F32.PACK_AB R11, R53, R48 ;  /* 0x00000030350b723e */ /* 0x000fce00000010ff */
[C---:B---3--:R-:W-:Y:S08]  /*52d0*/  HMMA.16816.F32.BF16 R112, R8.reuse, R20, R112 ;  /* 0x000000140870723c */ /* 0x048ff00000041870 */
[C---:B------:R-:W-:Y:S01]  /*52e0*/  HMMA.16816.F32.BF16 R108, R8.reuse, R22, R108 ;  /* 0x00000016086c723c */ /* 0x040fe2000004186c */
[----:B------:R-:W3:Y:S07]  /*52f0*/  LDSM.16.MT88.4 R20, [R160+0xe800] ;  /* 0x00e80000a014783b */ /* 0x000eee0000004200 */
[----:B------:R-:W-:Y:S01]  /*5300*/  HMMA.16816.F32.BF16 R68, R8, R28, R68 ;  /* 0x0000001c0844723c */ /* 0x000fe20000041844 */
[----:B------:R-:W-:-:S04]  /*5310*/  FADD.FTZ R29, R39, R44 ;  /* 0x0000002c271d7221 */ /* 0x000fc80000010000 */
[----:B------:R-:W-:-:S03]  /*5320*/  FADD.FTZ R29, R38, R29 ;  /* 0x0000001d261d7221 */ /* 0x000fc60000010000 */
[----:B-----5:R-:W-:Y:S01]  /*5330*/  HMMA.16816.F32.BF16 R84, R8, R16, R84 ;  /* 0x000000100854723c */ /* 0x020fe20000041854 */
[----:B------:R-:W-:-:S04]  /*5340*/  FADD.FTZ R34, R34, R29 ;  /* 0x0000001d22227221 */ /* 0x000fc80000010000 */
[----:B------:R-:W-:-:S03]  /*5350*/  FADD.FTZ R33, R33, R34 ;  /* 0x0000002221217221 */ /* 0x000fc60000010000 */
[----:B------:R-:W-:Y:S01]  /*5360*/  HMMA.16816.F32.BF16 R88, R8, R18, R88 ;  /* 0x000000120858723c */ /* 0x000fe20000041858 */
[----:B------:R-:W5:Y:S01]  /*5370*/  LDSM.16.MT88.4 R16, [R160+0xac00] ;  /* 0x00ac0000a010783b */ /* 0x000f620000004200 */
[----:B------:R-:W-:-:S04]  /*5380*/  FADD.FTZ R6, R6, R33 ;  /* 0x0000002106067221 */ /* 0x000fc80000010000 */
[----:B------:R-:W-:Y:S02]  /*5390*/  FADD.FTZ R5, R5, R6 ;  /* 0x0000000605057221 */ /* 0x000fe40000010000 */
[----:B----4-:R-:W-:Y:S02]  /*53a0*/  HMMA.16816.F32.BF16 R92, R8, R12, R92 ;  /* 0x0000000c085c723c */ /* 0x010fe4000004185c */
[----:B------:R-:W-:-:S06]  /*53b0*/  FADD.FTZ R132, R132, R5 ;  /* 0x0000000584847221 */ /* 0x000fcc0000010000 */
[C---:B------:R-:W-:Y:S01]  /*53c0*/  HMMA.16816.F32.BF16 R96, R8.reuse, R14, R96 ;  /* 0x0000000e0860723c */ /* 0x040fe20000041860 */
[----:B------:R-:W4:Y:S07]  /*53d0*/  LDSM.16.MT88.4 R12, [R162+0xcc00] ;  /* 0x00cc0000a20c783b */ /* 0x000f2e0000004200 */
[----:B---3--:R-:W-:Y:S01]  /*53e0*/  HMMA.16816.F32.BF16 R100, R8, R20, R100 ;  /* 0x000000140864723c */ /* 0x008fe20000041864 */
[----:B------:R-:W-:-:S04]  /*53f0*/  FADD.FTZ R21, R43, R126 ;  /* 0x0000007e2b157221 */ /* 0x000fc80000010000 */
[----:B------:R-:W-:-:S03]  /*5400*/  FADD.FTZ R21, R42, R21 ;  /* 0x000000152a157221 */ /* 0x000fc60000010000 */
[----:B------:R-:W-:Y:S01]  /*5410*/  HMMA.16816.F32.BF16 R72, R8, R30, R72 ;  /* 0x0000001e0848723c */ /* 0x000fe20000041848 */
[----:B------:R-:W-:-:S04]  /*5420*/  FADD.FTZ R40, R40, R21 ;  /* 0x0000001528287221 */ /* 0x000fc80000010000 */
[----:B------:R-:W-:-:S03]  /*5430*/  FADD.FTZ R37, R37, R40 ;  /* 0x0000002825257221 */ /* 0x000fc60000010000 */
[----:B------:R-:W-:Y:S01]  /*5440*/  HMMA.16816.F32.BF16 R76, R8, R24, R76 ;  /* 0x00000018084c723c */ /* 0x000fe2000004184c */
[----:B------:R-:W-:-:S04]  /*5450*/  FADD.FTZ R36, R36, R37 ;  /* 0x0000002524247221 */ /* 0x000fc80000010000 */
[----:B------:R-:W-:-:S03]  /*5460*/  FADD.FTZ R35, R35, R36 ;  /* 0x0000002423237221 */ /* 0x000fc60000010000 */
[----:B------:R-:W-:Y:S01]  /*5470*/  HMMA.16816.F32.BF16 R80, R8, R26, R80 ;  /* 0x0000001a0850723c */ /* 0x000fe20000041850 */
[----:B------:R-:W-:Y:S01]  /*5480*/  FADD.FTZ R32, R32, R35 ;  /* 0x0000002320207221 */ /* 0x000fe20000010000 */
[----:B------:R-:W3:Y:S03]  /*5490*/  LDSM.16.MT88.4 R24, [R162+0xac00] ;  /* 0x00ac0000a218783b */ /* 0x000ee60000004200 */
[----:B------:R-:W-:-:S03]  /*54a0*/  FADD.FTZ R6, R7, R32 ;  /* 0x0000002007067221 */ /* 0x000fc60000010000 */
[----:B------:R-:W-:Y:S01]  /*54b0*/  HMMA.16816.F32.BF16 R104, R8, R22, R104 ;  /* 0x000000160868723c */ /* 0x000fe20000041868 */
[----:B------:R-:W-:Y:S01]  /*54c0*/  FADD.FTZ R133, R133, R6 ;  /* 0x0000000685857221 */ /* 0x000fe20000010000 */
[----:B------:R-:W-:Y:S01]  /*54d0*/  FADD.FTZ R6, R135, R132 ;  /* 0x0000008487067221 */ /* 0x000fe20000010000 */
[----:B------:R-:W-:Y:S01]  /*54e0*/  F2FP.BF16.F32.PACK_AB R8, R51, R52 ;  /* 0x000000343308723e */ /* 0x000fe200000010ff */
[----:B------:R-:W3:Y:S01]  /*54f0*/  LDSM.16.MT88.4 R20, [R160+0xcc00] ;  /* 0x00cc0000a014783b */ /* 0x000ee20000004200 */
[----:B------:R-:W-:Y:S01]  /*5500*/  FADD.FTZ R138, R138, R133 ;  /* 0x000000858a8a7221 */ /* 0x000fe20000010000 */
[----:B------:R-:W-:Y:S01]  /*5510*/  FADD.FTZ R5, R131, R6 ;  /* 0x0000000683057221 */ /* 0x000fe20000010000 */
[----:B------:R-:W-:Y:S02]  /*5520*/  F2FP.BF16.F32.PACK_AB R9, R67, R118 ;  /* 0x000000764309723e */ /* 0x000fe400000010ff */
[----:B------:R-:W-:Y:S01]  /*5530*/  FADD.FTZ R7, R123, R138 ;  /* 0x0000008a7b077221 */ /* 0x000fe20000010000 */
[----:B-1----:R-:W-:Y:S01]  /*5540*/  F2FP.BF16.F32.PACK_AB R10, R57, R50 ;  /* 0x00000032390a723e */ /* 0x002fe200000010ff */
[----:B------:R-:W-:Y:S01]  /*5550*/  FADD.FTZ R5, R134, R5 ;  /* 0x0000000586057221 */ /* 0x000fe20000010000 */
[----:B--2---:R-:W-:Y:S01]  /*5560*/  F2FP.BF16.F32.PACK_AB R11, R195, R66 ;  /* 0x00000042c30b723e */ /* 0x004fe200000010ff */
[----:B------:R-:W-:-:S02]  /*5570*/  FADD.FTZ R7, R136, R7 ;  /* 0x0000000788077221 */ /* 0x000fc40000010000 */
[----:B------:R-:W-:Y:S02]  /*5580*/  FADD.FTZ R56, R56, R5 ;  /* 0x0000000538387221 */ /* 0x000fe40000010000 */
[----:B------:R-:W-:Y:S02]  /*5590*/  FADD.FTZ R6, R64, R7 ;  /* 0x0000000740067221 */ /* 0x000fe40000010000 */
[----:B-----5:R-:W-:Y:S01]  /*55a0*/  HMMA.16816.F32.BF16 R68, R8, R16, R68 ;  /* 0x000000100844723c */ /* 0x020fe20000041844 */
[----:B------:R-:W-:Y:S01]  /*55b0*/  FADD.FTZ R61, R61, R56 ;  /* 0x000000383d3d7221 */ /* 0x000fe20000010000 */
[----:B------:R-:W-:-:S03]  /*55c0*/  FADD.FTZ R6, R65, R6 ;  /* 0x0000000641067221 */ /* 0x000fc60000010000 */
[----:B------:R-:W-:Y:S01]  /*55d0*/  FADD.FTZ R58, R58, R61 ;  /* 0x0000003d3a3a7221 */ /* 0x000fe20000010000 */
[----:B------:R-:W-:Y:S02]  /*55e0*/  FADD.FTZ R63, R63, R6 ;  /* 0x000000063f3f7221 */ /* 0x000fe40000010000 */
[----:B------:R-:W-:Y:S01]  /*55f0*/  HMMA.16816.F32.BF16 R72, R8, R18, R72 ;  /* 0x000000120848723c */ /* 0x000fe20000041848 */
[----:B------:R-:W1:Y:S01]  /*5600*/  LDSM.16.MT88.4 R16, [R162+0xec00] ;  /* 0x00ec0000a210783b */ /* 0x000e620000004200 */
[----:B------:R-:W-:Y:S01]  /*5610*/  FADD.FTZ R47, R47, R58 ;  /* 0x0000003a2f2f7221 */ /* 0x000fe20000010000 */
[----:B------:R-:W-:-:S03]  /*5620*/  FADD.FTZ R46, R46, R63 ;  /* 0x0000003f2e2e7221 */ /* 0x000fc60000010000 */
[----:B------:R-:W-:Y:S01]  /*5630*/  FADD.FTZ R60, R60, R47 ;  /* 0x0000002f3c3c7221 */ /* 0x000fe20000010000 */
[----:B------:R-:W-:Y:S01]  /*5640*/  FADD.FTZ R59, R59, R46 ;  /* 0x0000002e3b3b7221 */ /* 0x000fe20000010000 */
[----:B----4-:R-:W-:Y:S02]  /*5650*/  HMMA.16816.F32.BF16 R76, R8, R12, R76 ;  /* 0x0000000c084c723c */ /* 0x010fe4000004184c */
[----:B------:R-:W-:Y:S01]  /*5660*/  FADD.FTZ R55, R55, R60 ;  /* 0x0000003c37377221 */ /* 0x000fe20000010000 */
[----:B------:R-:W-:-:S03]  /*5670*/  FADD.FTZ R62, R62, R59 ;  /* 0x0000003b3e3e7221 */ /* 0x000fc60000010000 */
[----:B------:R-:W-:Y:S01]  /*5680*/  FADD.FTZ R48, R48, R55 ;  /* 0x0000003730307221 */ /* 0x000fe20000010000 */
[----:B------:R-:W-:Y:S01]  /*5690*/  FADD.FTZ R5, R49, R62 ;  /* 0x0000003e31057221 */ /* 0x000fe20000010000 */
[----:B------:R-:W-:Y:S01]  /*56a0*/  HMMA.16816.F32.BF16 R80, R8, R14, R80 ;  /* 0x0000000e0850723c */ /* 0x000fe20000041850 */
[----:B------:R-:W2:Y:S01]  /*56b0*/  LDSM.16.MT88.4 R12, [R160+0xec00] ;  /* 0x00ec0000a00c783b */ /* 0x000ea20000004200 */
[----:B------:R-:W-:Y:S01]  /*56c0*/  FADD.FTZ R53, R53, R48 ;  /* 0x0000003035357221 */ /* 0x000fe20000010000 */
[----:B------:R-:W-:-:S03]  /*56d0*/  FADD.FTZ R5, R54, R5 ;  /* 0x0000000536057221 */ /* 0x000fc60000010000 */
[----:B------:R-:W-:Y:S01]  /*56e0*/  FADD.FTZ R118, R118, R53 ;  /* 0x0000003576767221 */ /* 0x000fe20000010000 */
[----:B------:R-:W-:Y:S01]  /*56f0*/  FADD.FTZ R52, R52, R5 ;  /* 0x0000000534347221 */ /* 0x000fe20000010000 */
[----:B---3--:R-:W-:Y:S02]  /*5700*/  HMMA.16816.F32.BF16 R112, R8, R24, R112 ;  /* 0x000000180870723c */ /* 0x008fe40000041870 */
[----:B------:R-:W-:Y:S01]  /*5710*/  FADD.FTZ R67, R67, R118 ;  /* 0x0000007643437221 */ /* 0x000fe20000010000 */
[----:B------:R-:W-:-:S03]  /*5720*/  FADD.FTZ R51, R51, R52 ;  /* 0x0000003433337221 */ /* 0x000fc60000010000 */
[----:B------:R-:W-:Y:S01]  /*5730*/  FADD.FTZ R66, R66, R67 ;  /* 0x0000004342427221 */ /* 0x000fe20000010000 */
[----:B------:R-:W-:Y:S01]  /*5740*/  FADD.FTZ R50, R50, R51 ;  /* 0x0000003332327221 */ /* 0x000fe20000010000 */
[----:B------:R-:W-:Y:S02]  /*5750*/  HMMA.16816.F32.BF16 R108, R8, R26, R108 ;  /* 0x0000001a086c723c */ /* 0x000fe4000004186c */
[----:B------:R-:W-:Y:S01]  /*5760*/  FADD.FTZ R195, R195, R66 ;  /* 0x00000042c3c37221 */ /* 0x000fe20000010000 */
[----:B------:R-:W-:-:S05]  /*5770*/  FADD.FTZ R194, R57, R50 ;  /* 0x0000003239c27221 */ /* 0x000fca0000010000 */
[C---:B------:R-:W-:Y:S08]  /*5780*/  HMMA.16816.F32.BF16 R84, R8.reuse, R20, R84 ;  /* 0x000000140854723c */ /* 0x040ff00000041854 */
[C---:B------:R-:W-:Y:S08]  /*5790*/  HMMA.16816.F32.BF16 R88, R8.reuse, R22, R88 ;  /* 0x000000160858723c */ /* 0x040ff00000041858 */
[C---:B-1----:R-:W-:Y:S08]  /*57a0*/  HMMA.16816.F32.BF16 R92, R8.reuse, R16, R92 ;  /* 0x00000010085c723c */ /* 0x042ff0000004185c */
[C---:B------:R-:W-:Y:S08]  /*57b0*/  HMMA.16816.F32.BF16 R96, R8.reuse, R18, R96 ;  /* 0x000000120860723c */ /* 0x040ff00000041860 */
[C---:B--2---:R-:W-:Y:S08]  /*57c0*/  HMMA.16816.F32.BF16 R100, R8.reuse, R12, R100 ;  /* 0x0000000c0864723c */ /* 0x044ff00000041864 */
        /* <DEDUP_REMOVED lines=8> */
[----:B------:R-:W-:-:S12]  /*5850*/  IMAD.MOV.U32 R119, RZ, RZ, R116 ;  /* 0x000000ffff777224 */ /* 0x000fd800078e0074 */
.L_x_537:
[----:B------:R-:W1:Y:S01]  /*5860*/  S2R R177, SR_TID.X ;  /* 0x0000000000b17919 */ /* 0x000e620000002100 */
[----:B------:R-:W-:Y:S04]  /*5870*/  DEPBAR.LE SB0, 0x0 ;  /* 0x000080000000791a */ /* 0x000fe80000000000 */
[----:B------:R-:W-:Y:S05]  /*5880*/  WARPSYNC.ALL ;  /* 0x0000000000007948 */ /* 0x000fea0003800000 */
[----:B------:R-:W-:Y:S01]  /*5890*/  BAR.SYNC.DEFER_BLOCKING 0x0 ;  /* 0x0000000000007b1d */ /* 0x000fe20000010000 */
[----:B------:R-:W-:Y:S01]  /*58a0*/  MOV R0, R175 ;  /* 0x000000af00007202 */ /* 0x000fe20000000f00 */
        /* <DEDUP_REMOVED lines=10> */
[----:B-1----:R-:W-:Y:S08]  /*5950*/  @!P0 BRA `(.L_x_532) ;  /* 0x0000000000f88947 */ /* 0x002ff00003800000 */
[----:B------:R-:W2:Y:S01]  /*5960*/  LD.E R12, desc[UR4][R2.64+0x170] ;  /* 0x00017004020c7980 */ /* 0x000ea2000c101900 */
[----:B------:R-:W-:Y:S03]  /*5970*/  IABS R8, R191 ;  /* 0x000000bf00087213 */ /* 0x000fe60000000000 */
[----:B------:R-:W3:Y:S01]  /*5980*/  LD.E.64 R16, desc[UR4][R2.64+0x28] ;  /* 0x0000280402107980 */ /* 0x000ee2000c101b00 */
[-C--:B--2---:R-:W-:Y:S02]  /*5990*/  IABS R9, R12.reuse ;  /* 0x0000000c00097213 */ /* 0x084fe40000000000 */
[-C--:B------:R-:W-:Y:S02]  /*59a0*/  IABS R7, R12.reuse ;  /* 0x0000000c00077213 */ /* 0x080fe40000000000 */
[----:B------:R-:W1:Y:S02]  /*59b0*/  I2F.RP R14, R9 ;  /* 0x00000009000e7306 */ /* 0x000e640000209400 */
[----:B------:R-:W-:Y:S08]  /*59c0*/  IADD3 R7, PT, PT, RZ, -R7, RZ ;  /* 0x80000007ff077210 */ /* 0x000ff00007ffe0ff */
[----:B-1----:R-:W1:Y:S02]  /*59d0*/  MUFU.RCP R5, R14 ;  /* 0x0000000e00057308 */ /* 0x002e640000001000 */
[----:B-1----:R-:W-:Y:S01]  /*59e0*/  VIADD R10, R5, 0xffffffe ;  /* 0x0ffffffe050a7836 */ /* 0x002fe20000000000 */
[----:B------:R-:W2:Y:S01]  /*59f0*/  LD.E.64 R14, desc[UR4][R2.64+0x40] ;  /* 0x00004004020e7980 */ /* 0x000ea2000c101b00 */
[----:B------:R-:W-:Y:S06]  /*5a00*/  VIADD R5, R191, 0xffffff80 ;  /* 0xffffff80bf057836 */ /* 0x000fec0000000000 */
[----:B------:R-:W1:Y:S02]  /*5a10*/  F2I.FTZ.U32.TRUNC.NTZ R11, R10 ;  /* 0x0000000a000b7305 */ /* 0x000e64000021f000 */
[--C-:B-1----:R-:W-:Y:S02]  /*5a20*/  IMAD.MOV R6, RZ, RZ, -R11.reuse ;  /* 0x000000ffff067224 */ /* 0x102fe400078e0a0b */
[----:B------:R-:W-:Y:S02]  /*5a30*/  IMAD.MOV.U32 R10, RZ, RZ, RZ ;  /* 0x000000ffff0a7224 */ /* 0x000fe400078e00ff */
[----:B------:R-:W-:Y:S01]  /*5a40*/  IMAD R13, R6, R9, RZ ;  /* 0x00000009060d7224 */ /* 0x000fe200078e02ff */
[----:B------:R-:W-:Y:S02]  /*5a50*/  IABS R6, R5 ;  /* 0x0000000500067213 */ /* 0x000fe40000000000 */
[-C--:B------:R-:W-:Y:S01]  /*5a60*/  LOP3.LUT R5, R5, R12.reuse, RZ, 0x3c, !PT ;  /* 0x0000000c05057212 */ /* 0x080fe200078e3cff */
        /* <DEDUP_REMOVED lines=12> */
[-C--:B------:R-:W-:Y:S01]  /*5b30*/  ISETP.GE.U32.AND P5, PT, R6, R9.reuse, PT ;  /* 0x000000090600720c */ /* 0x080fe20003fa6070 */
        /* <DEDUP_REMOVED lines=10> */
[----:B------:R-:W-:Y:S02]  /*5be0*/  SEL R11, R5, R11, !P2 ;  /* 0x0000000b050b7207 */ /* 0x000fe40005000000 */
[-C--:B------:R-:W-:Y:S02]  /*5bf0*/  LEA R20, P2, R7, R192.reuse, 0x2 ;  /* 0x000000c007147211 */ /* 0x080fe400078410ff */
[----:B------:R-:W-:Y:S02]  /*5c00*/  LEA R18, P1, R11, R192, 0x2 ;  /* 0x000000c00b127211 */ /* 0x000fe400078210ff */
[-C--:B------:R-:W-:Y:S01]  /*5c10*/  LEA.HI.X.SX32 R21, R7, R193.reuse, 0x2, P2 ;  /* 0x000000c107157211 */ /* 0x080fe200010f16ff */
[C---:B------:R-:W-:Y:S01]  /*5c20*/  IMAD.IADD R7, R11.reuse, 0x1, -R7 ;  /* 0x000000010b077824 */ /* 0x040fe200078e0a07 */
[----:B------:R-:W-:Y:S03]  /*5c30*/  LEA.HI.X.SX32 R19, R11, R193, 0x2, P1 ;  /* 0x000000c10b137211 */ /* 0x000fe600008f16ff */
[----:B------:R-:W-:Y:S01]  /*5c40*/  IMAD R12, R12, R7, -0x80 ;  /* 0xffffff800c0c7424 */ /* 0x000fe200078e0207 */
[----:B------:R-:W4:Y:S04]  /*5c50*/  LD.E R6, desc[UR4][R20.64] ;  /* 0x0000000414067980 */ /* 0x000f28000c101900 */
[----:B------:R-:W4:Y:S01]  /*5c60*/  LD.E R5, desc[UR4][R18.64] ;  /* 0x0000000412057980 */ /* 0x000f22000c101900 */
[----:B------:R-:W-:Y:S01]  /*5c70*/  SHF.R.S32.HI R8, RZ, 0x1f, R12 ;  /* 0x0000001fff087819 */ /* 0x000fe2000001140c */
        /* <DEDUP_REMOVED lines=12> */
.L_x_532:
[----:B------:R-:W-:Y:S05]  /*5d40*/  BSYNC.RECONVERGENT B0 ;  /* 0x0000000000007941 */ /* 0x000fea0003800200 */
.L_x_531:
[----:B------:R-:W1:Y:S01]  /*5d50*/  S2UR UR6, SR_CgaCtaId ;  /* 0x00000000000679c3 */ /* 0x000e620000008800 */
[----:B------:R-:W-:Y:S01]  /*5d60*/  IMAD.SHL.U32 R180, R177, 0x8, RZ ;  /* 0x00000008b1b47824 */ /* 0x000fe200078e00ff */
[----:B------:R-:W-:Y:S01]  /*5d70*/  UMOV UR7, 0x400 ;  /* 0x0000040000077882 */ /* 0x000fe20000000000 */
[----:B------:R-:W-:Y:S01]  /*5d80*/  IMAD.SHL.U32 R117, R186, 0x20, RZ ;  /* 0x00000020ba757824 */ /* 0x000fe200078e00ff */
[----:B------:R-:W-:Y:S01]  /*5d90*/  IADD3 R196, P1, PT, R185, R174, RZ ;  /* 0x000000aeb9c47210 */ /* 0x000fe20007f3e0ff */
[----:B------:R-:W-:Y:S01]  /*5da0*/  VIADD R178, R178, 0xffffffff ;  /* 0xffffffffb2b27836 */ /* 0x000fe20000000000 */
[C---:B------:R-:W-:Y:S01]  /*5db0*/  LOP3.LUT R116, R180.reuse, 0x1f00, RZ, 0xc0, !PT ;  /* 0x00001f00b4747812 */ /* 0x040fe200078ec0ff */
[----:B------:R-:W-:Y:S01]  /*5dc0*/  BSSY.RECONVERGENT B1, `(.L_x_533) ;  /* 0x000011d000017945 */ /* 0x000fe20003800200 */
[----:B------:R-:W-:Y:S01]  /*5dd0*/  LOP3.LUT R0, R180, 0x18, RZ, 0xc0, !PT ;  /* 0x00000018b4007812 */ /* 0x000fe200078ec0ff */
[----:B------:R-:W-:Y:S01]  /*5de0*/  IMAD.X R197, R190, 0x1, R175, P1 ;  /* 0x00000001bec57824 */ /* 0x000fe200008e06af */
[----:B------:R-:W-:Y:S02]  /*5df0*/  LOP3.LUT R117, R116, 0x20, R117, 0xf8, !PT ;  /* 0x0000002074757812 */ /* 0x000fe400078ef875 */
[----:B------:R-:W-:Y:S02]  /*5e00*/  LOP3.LUT R0, R179, R0, RZ, 0x3c, !PT ;  /* 0x00000000b3007212 */ /* 0x000fe400078e3cff */
[C---:B------:R-:W-:Y:S03]  /*5e10*/  IADD3 R198, P1, PT, R185.reuse, R196, RZ ;  /* 0x000000c4b9c67210 */ /* 0x040fe60007f3e0ff */
[----:B------:R-:W-:Y:S02]  /*5e20*/  IMAD.IADD R123, R0, 0x1, R117 ;  /* 0x00000001007b7824 */ /* 0x000fe400078e0275 */
[C---:B------:R-:W-:Y:S01]  /*5e30*/  IMAD.X R199, R190.reuse, 0x1, R197, P1 ;  /* 0x00000001bec77824 */ /* 0x040fe200008e06c5 */
[----:B------:R-:W-:Y:S01]  /*5e40*/  IADD3 R122, P1, PT, R185, R198, RZ ;  /* 0x000000c6b97a7210 */ /* 0x000fe20007f3e0ff */
[----:B-1----:R-:W-:Y:S06]  /*5e50*/  ULEA UR6, UR6, UR7, 0x18 ;  /* 0x0000000706067291 */ /* 0x002fec000f8ec0ff */
[----:B------:R-:W-:Y:S05]  /*5e60*/  MOV R166, UR6 ;  /* 0x0000000600a67c02 */ /* 0x000fea0008000f00 */
[----:B------:R-:W-:Y:S01]  /*5e70*/  IMAD R117, R123, 0x2, R166 ;  /* 0x000000027b757824 */ /* 0x000fe200078e02a6 */
[----:B------:R-:W-:Y:S02]  /*5e80*/  IADD3.X R123, PT, PT, R190, R199, RZ, P1, !PT ;  /* 0x000000c7be7b7210 */ /* 0x000fe40000ffe4ff */
[----:B------:R-:W-:Y:S02]  /*5e90*/  ISETP.GT.AND P1, PT, R178, R171, PT ;  /* 0x000000abb200720c */ /* 0x000fe40003f24270 */
[----:B------:R-:W-:Y:S01]  /*5ea0*/  @!PT LDS RZ, [RZ] ;  /* 0x00000000fffff984 */ /* 0x000fe20000000800 */
[----:B------:R-:W-:Y:S01]  /*5eb0*/  @!PT LDS RZ, [RZ] ;  /* 0x00000000fffff984 */ /* 0x000fe20000000800 */
[----:B------:R-:W-:Y:S01]  /*5ec0*/  @!PT LDS RZ, [RZ] ;  /* 0x00000000fffff984 */ /* 0x000fe20000000800 */
[----:B------:R1:W-:Y:S05]  /*5ed0*/  LDGSTS.E.BYPASS.LTC128B.128 [R117+0x9000], desc[UR4][R174.64] ;  /* 0x09000000ae757fae */ /* 0x0003ea000b981a04 */
        /* <DEDUP_REMOVED lines=21> */
[C---:B--2---:R-:W-:Y:S08]  /*6030*/  HMMA.16816.F32.BF16 R4, R124.reuse, R128, RZ ;  /* 0x000000807c04723c */ /* 0x044ff000000418ff */
[C---:B------:R-:W-:Y:S01]  /*6040*/  HMMA.16816.F32.BF16 R8, R124.reuse, R130, RZ ;  /* 0x000000827c08723c */ /* 0x040fe200000418ff */
[----:B------:R-:W-:Y:S07]  /*6050*/  LDSM.16.M88.4 R128, [R163] ;  /* 0x00000000a380783b */ /* 0x000fee0000000200 */
[C---:B---3--:R-:W-:Y:S08]  /*6060*/  HMMA.16816.F32.BF16 R12, R124.reuse, R132, RZ ;  /* 0x000000847c0c723c */ /* 0x048ff000000418ff */
[C---:B------:R-:W-:Y:S08]  /*6070*/  HMMA.16816.F32.BF16 R16, R124.reuse, R134, RZ ;  /* 0x000000867c10723c */ /* 0x040ff000000418ff */
[C---:B----4-:R-:W-:Y:S08]  /*6080*/  HMMA.16816.F32.BF16 R20, R124.reuse, R136, RZ ;  /* 0x000000887c14723c */ /* 0x050ff000000418ff */
[C---:B------:R-:W-:Y:S08]  /*6090*/  HMMA.16816.F32.BF16 R24, R124.reuse, R138, RZ ;  /* 0x0000008a7c18723c */ /* 0x040ff000000418ff */
        /* <DEDUP_REMOVED lines=11> */
[C---:B-1----:R-:W-:Y:S08]  /*6150*/  HMMA.16816.F32.BF16 R4, R128.reuse, R124, R4 ;  /* 0x0000007c8004723c */ /* 0x042ff00000041804 */
[C---:B------:R-:W-:Y:S01]  /*6160*/  HMMA.16816.F32.BF16 R8, R128.reuse, R126, R8 ;  /* 0x0000007e8008723c */ /* 0x040fe20000041808 */
        /* <DEDUP_REMOVED lines=20> */
[----:B------:R-:W-:Y:S01]  /*62b0*/  HMMA.16816.F32.BF16 R64, R128, R126, R64 ;  /* 0x0000007e8040723c */ /* 0x000fe20000041840 */
[----:B------:R-:W-:Y:S05]  /*62c0*/  LDSM.16.M88.4 R124, [R165+0x1000] ;  /* 0x00100000a57c783b */ /* 0x000fea0000000200 */
[----:B------:R-:W1:Y:S02]  /*62d0*/  LDSM.16.M88.4 R128, [R164+0x5000] ;  /* 0x00500000a480783b */ /* 0x000e640000000200 */
        /* <DEDUP_REMOVED lines=95> */
[----:B------:R-:W1:Y:S01]  /*68d0*/  LDSM.16.M88.4 R128, [R161+0x8c00] ;  /* 0x008c0000a180783b */ /* 0x000e620000000200 */
[----:B------:R-:W-:Y:S04]  /*68e0*/  DEPBAR.LE SB0, 0x0 ;  /* 0x000080000000791a */ /* 0x000fe80000000000 */
[----:B------:R-:W-:Y:S02]  /*68f0*/  BAR.SYNC.DEFER_BLOCKING 0x0 ;  /* 0x0000000000007b1d */ /* 0x000fe40000010000 */
[C---:B-1----:R-:W-:Y:S08]  /*6900*/  HMMA.16816.F32.BF16 R60, R124.reuse, R128, R60 ;  /* 0x000000807c3c723c */ /* 0x042ff0000004183c */
        /* <DEDUP_REMOVED lines=13> */
[----:B------:R-:W-:Y:S04]  /*69e0*/  @!P0 IADD3 R172, P1, PT, R123, R172, RZ ;  /* 0x000000ac7bac8210 */ /* 0x000fe80007f3e0ff */
[----:B------:R-:W-:Y:S01]  /*69f0*/  @!P0 LEA.HI.X.SX32 R173, R0, R173, 0x1, P1 ;  /* 0x000000ad00ad8211 */ /* 0x000fe200008f0eff */
[----:B------:R-:W-:Y:S08]  /*6a00*/  @!P0 BRA `(.L_x_536) ;  /* 0x0000000000fc8947 */ /* 0x000ff00003800000 */
[C---:B------:R-:W-:Y:S01]  /*6a10*/  VIADD R122, R191.reuse, 0xffffff00 ;  /* 0xffffff00bf7a7836 */ /* 0x040fe20000000000 */
[----:B------:R-:W2:Y:S04]  /*6a20*/  LD.E R127, desc[UR4][R2.64+0x170] ;  /* 0x00017004027f7980 */ /* 0x000ea8000c101900 */
[----:B------:R-:W-:Y:S01]  /*6a30*/  IABS R116, R122 ;  /* 0x0000007a00747213 */ /* 0x000fe20000000000 */
[----:B------:R-:W3:Y:S06]  /*6a40*/  LD.E.64 R130, desc[UR4][R2.64+0x38] ;  /* 0x0000380402827980 */ /* 0x000eec000c101b00 */
[----:B------:R-:W4:Y:S01]  /*6a50*/  LD.E.64 R132, desc[UR4][R2.64+0x20] ;  /* 0x0000200402847980 */ /* 0x000f22000c101b00 */
[-C--:B--2---:R-:W-:Y:S02]  /*6a60*/  IABS R125, R127.reuse ;  /* 0x0000007f007d7213 */ /* 0x084fe40000000000 */
[----:B------:R-:W-:Y:S02]  /*6a70*/  LOP3.LUT R122, R122, R127, RZ, 0x3c, !PT ;  /* 0x0000007f7a7a7212 */ /* 0x000fe400078e3cff */
[----:B------:R-:W1:Y:S02]  /*6a80*/  I2F.RP R118, R125 ;  /* 0x0000007d00767306 */ /* 0x000e640000209400 */
[----:B------:R-:W-:Y:S08]  /*6a90*/  ISETP.GE.AND P1, PT, R122, RZ, PT ;  /* 0x000000ff7a00720c */ /* 0x000ff00003f26270 */
[----:B-1----:R-:W1:Y:S02]  /*6aa0*/  MUFU.RCP R0, R118 ;  /* 0x0000007600007308 */ /* 0x002e640000001000 */
[----:B-1----:R-:W-:Y:S08]  /*6ab0*/  VIADD R128, R0, 0xffffffe ;  /* 0x0ffffffe00807836 */ /* 0x002ff00000000000 */
[----:B------:R-:W1:Y:S02]  /*6ac0*/  F2I.FTZ.U32.TRUNC.NTZ R129, R128 ;  /* 0x0000008000817305 */ /* 0x000e64000021f000 */
[--C-:B-1----:R-:W-:Y:S02]  /*6ad0*/  IMAD.MOV R0, RZ, RZ, -R129.reuse ;  /* 0x000000ffff007224 */ /* 0x102fe400078e0a81 */
[----:B------:R-:W-:Y:S02]  /*6ae0*/  IMAD.MOV.U32 R128, RZ, RZ, RZ ;  /* 0x000000ffff807224 */ /* 0x000fe400078e00ff */
[----:B------:R-:W-:Y:S01]  /*6af0*/  IMAD R123, R0, R125, RZ ;  /* 0x0000007d007b7224 */ /* 0x000fe200078e02ff */
[----:B------:R-:W-:Y:S03]  /*6b00*/  IADD3 R0, PT, PT, R191, -0x80, RZ ;  /* 0xffffff80bf007810 */ /* 0x000fe60007ffe0ff */
[----:B------:R-:W-:Y:S01]  /*6b10*/  IMAD.HI.U32 R129, R129, R123, R128 ;  /* 0x0000007b81817227 */ /* 0x000fe200078e0080 */
[-C--:B------:R-:W-:Y:S02]  /*6b20*/  IABS R123, R127.reuse ;  /* 0x0000007f007b7213 */ /* 0x080fe40000000000 */
[----:B------:R-:W-:Y:S02]  /*6b30*/  IABS R118, R0 ;  /* 0x0000000000767213 */ /* 0x000fe40000000000 */
[----:B------:R-:W-:Y:S01]  /*6b40*/  LOP3.LUT R0, R0, R127, RZ, 0x3c, !PT ;  /* 0x0000007f00007212 */ /* 0x000fe200078e3cff */
[----:B------:R-:W-:Y:S02]  /*6b50*/  IMAD.MOV R123, RZ, RZ, -R123 ;  /* 0x000000ffff7b7224 */ /* 0x000fe400078e0a7b */
[C---:B------:R-:W-:Y:S01]  /*6b60*/  IMAD.HI.U32 R120, R129.reuse, R116, RZ ;  /* 0x0000007481787227 */ /* 0x040fe200078e00ff */
[----:B------:R-:W-:Y:S03]  /*6b70*/  ISETP.GE.AND P3, PT, R0, RZ, PT ;  /* 0x000000ff0000720c */ /* 0x000fe60003f66270 */
        /* <DEDUP_REMOVED lines=25> */
[----:B------:R-:W2:Y:S02]  /*6d10*/  LD.E R123, desc[UR4][R136.64] ;  /* 0x00000004887b7980 */ /* 0x000ea4000c101900 */
[----:B---3--:R-:W-:Y:S01]  /*6d20*/  IMAD R116, R131, R127, RZ ;  /* 0x0000007f83747224 */ /* 0x008fe200078e02ff */
[----:B------:R-:W-:Y:S01]  /*6d30*/  SHF.R.S32.HI R125, RZ, 0x1f, R127 ;  /* 0x0000001fff7d7819 */ /* 0x000fe2000001147f */
[----:B------:R-:W2:Y:S04]  /*6d40*/  LD.E R0, desc[UR4][R134.64] ;  /* 0x0000000486007980 */ /* 0x000ea8000c101900 */
[C---:B------:R-:W-:Y:S02]  /*6d50*/  IMAD R116, R130.reuse, R125, R116 ;  /* 0x0000007d82747224 */ /* 0x040fe400078e0274 */
[----:B------:R-:W-:Y:S05]  /*6d60*/  IMAD.WIDE.U32 R130, R130, R127, RZ ;  /* 0x0000007f82827225 */ /* 0x000fea00078e00ff */
[----:B------:R-:W-:Y:S01]  /*6d70*/  IADD3 R131, PT, PT, R131, R116, RZ ;  /* 0x0000007483837210 */ /* 0x000fe20007ffe0ff */
[----:B--2---:R-:W-:Y:S04]  /*6d80*/  IMAD.IADD R123, R123, 0x1, -R0 ;  /* 0x000000017b7b7824 */ /* 0x004fe800078e0a00 */
[----:B----4-:R-:W-:Y:S01]  /*6d90*/  IMAD R125, R133, R123, RZ ;  /* 0x0000007b857d7224 */ /* 0x010fe200078e02ff */
[----:B------:R-:W-:Y:S01]  /*6da0*/  SHF.R.S32.HI R0, RZ, 0x1f, R123 ;  /* 0x0000001fff007819 */ /* 0x000fe2000001147b */
[----:B------:R-:W-:Y:S04]  /*6db0*/  IMAD.WIDE.U32 R130, R123, R132, R130 ;  /* 0x000000847b827225 */ /* 0x000fe800078e0082 */
[----:B------:R-:W-:Y:S01]  /*6dc0*/  IMAD R125, R132, R0, R125 ;  /* 0x00000000847d7224 */ /* 0x000fe200078e027d */
[C---:B------:R-:W-:Y:S03]  /*6dd0*/  LEA R172, P1, R130.reuse, R172, 0x1 ;  /* 0x000000ac82ac7211 */ /* 0x040fe600078208ff */
[----:B------:R-:W-:Y:S05]  /*6de0*/  IMAD.IADD R125, R131, 0x1, R125 ;  /* 0x00000001837d7824 */ /* 0x000fea00078e027d */
[----:B------:R-:W-:Y:S02]  /*6df0*/  LEA.HI.X R173, R130, R173, R125, 0x1, P1 ;  /* 0x000000ad82ad7211 */ /* 0x000fe400008f0c7d */
.L_x_536:
[----:B------:R-:W-:Y:S05]  /*6e00*/  BSYNC.RECONVERGENT B0 ;  /* 0x0000000000007941 */ /* 0x000fea0003800200 */
.L_x_535:
[----:B------:R-:W-:Y:S01]  /*6e10*/  @!PT LDS RZ, [RZ] ;  /* 0x00000000fffff984 */ /* 0x000fe20000000800 */
[----:B------:R-:W-:Y:S01]  /*6e20*/  @!PT LDS RZ, [RZ] ;  /* 0x00000000fffff984 */ /* 0x000fe20000000800 */
[----:B------:R-:W-:Y:S01]  /*6e30*/  @!PT LDS RZ, [RZ] ;  /* 0x00000000fffff984 */ /* 0x000fe20000000800 */
[----:B------:R1:W-:Y:S01]  /*6e40*/  LDGSTS.E.BYPASS.LTC128B.128 [R117+0x3000], desc[UR4][R172.64] ;  /* 0x03000000ac757fae */ /* 0x0003e2000b981a04 */
[C---:B------:R-:W-:Y:S01]  /*6e50*/  IMAD.SHL.U32 R123, R168.reuse, 0x40, RZ ;  /* 0x00000040a87b7824 */ /* 0x040fe200078e00ff */
[----:B------:R-:W-:Y:S02]  /*6e60*/  SHF.L.U64.HI R0, R168, 0x6, R169 ;  /* 0x00000006a8007819 */ /* 0x000fe400000102a9 */
[----:B------:R1:W-:Y:S02]  /*6e70*/  LDGSTS.E.BYPASS.LTC128B.128 [R117+0x5000], desc[UR4][R172.64+0x40] ;  /* 0x05000040ac757fae */ /* 0x0003e4000b981a04 */
[C---:B------:R-:W-:Y:S02]  /*6e80*/  IADD3 R124, P1, PT, R123.reuse, R172, RZ ;  /* 0x000000ac7b7c7210 */ /* 0x040fe40007f3e0ff */
[----:B------:R1:W-:Y:S02]  /*6e90*/  LDGSTS.E.BYPASS.LTC128B.128 [R117+0x7000], desc[UR4][R172.64+0x80] ;  /* 0x07000080ac757fae */ /* 0x0003e4000b981a04 */
[C---:B------:R-:W-:Y:S01]  /*6ea0*/  IADD3 R122, P2, PT, R123.reuse, R124, RZ ;  /* 0x0000007c7b7a7210 */ /* 0x040fe20007f5e0ff */
[C---:B------:R-:W-:Y:S03]  /*6eb0*/  IMAD.X R125, R0.reuse, 0x1, R173, P1 ;  /* 0x00000001007d7824 */ /* 0x040fe600008e06ad */
[----:B------:R-:W-:Y:S01]  /*6ec0*/  IADD3 R126, P1, PT, R123, R122, RZ ;  /* 0x0000007a7b7e7210 */ /* 0x000fe20007f3e0ff */
        /* <DEDUP_REMOVED lines=12> */
.L_x_534:
[----:B------:R-:W-:Y:S05]  /*6f90*/  BSYNC.RECONVERGENT B1 ;  /* 0x0000000000017941 */ /* 0x000fea0003800200 */
.L_x_533:
        /* <DEDUP_REMOVED lines=34> */
[----:B------:R-:W1:Y:S08]  /*71c0*/  SHFL.BFLY PT, R0, R125, 0x2, 0x1f ;  /* 0x0c401f007d007f89 */ /* 0x000e7000000e0000 */
[----:B------:R-:W3:Y:S01]  /*71d0*/  SHFL.BFLY PT, R116, R129, 0x2, 0x1f ;  /* 0x0c401f0081747f89 */ /* 0x000ee200000e0000 */
[----:B-1----:R-:W-:Y:S02]  /*71e0*/  FMNMX.FTZ R123, R125, R0, !PT ;  /* 0x000000007d7b7209 */ /* 0x002fe40007810000 */
[----:B---3--:R-:W-:Y:S05]  /*71f0*/  FMNMX.FTZ R127, R129, R116, !PT ;  /* 0x00000074817f7209 */ /* 0x008fea0007810000 */
[----:B------:R-:W1:Y:S08]  /*7200*/  SHFL.BFLY PT, R0, R123, 0x1, 0x1f ;  /* 0x0c201f007b007f89 */ /* 0x000e7000000e0000 */
[----:B------:R-:W3:Y:S01]  /*7210*/  SHFL.BFLY PT, R116, R127, 0x1, 0x1f ;  /* 0x0c201f007f747f89 */ /* 0x000ee200000e0000 */
[----:B-1----:R-:W-:Y:S02]  /*7220*/  FMNMX.FTZ R0, R123, R0, !PT ;  /* 0x000000007b007209 */ /* 0x002fe40007810000 */
[----:B---3--:R-:W-:Y:S03]  /*7230*/  FMNMX.FTZ R116, R127, R116, !PT ;  /* 0x000000747f747209 */ /* 0x008fe60007810000 */
[C---:B------:R-:W-:Y:S01]  /*7240*/  FADD.FTZ R120, -R0.reuse, R121 ;  /* 0x0000007900787221 */ /* 0x040fe20000010100 */
[----:B------:R-:W-:Y:S02]  /*7250*/  FSETP.NEU.FTZ.AND P1, PT, R0, -INF , PT ;  /* 0xff8000000000780b */ /* 0x000fe40003f3d000 */
[C---:B------:R-:W-:Y:S01]  /*7260*/  FSETP.NEU.FTZ.AND P2, PT, R116.reuse, -INF , PT ;  /* 0xff8000007400780b */ /* 0x040fe20003f5d000 */
[----:B------:R-:W-:Y:S01]  /*7270*/  FADD.FTZ R122, -R116, R119 ;  /* 0x00000077747a7221 */ /* 0x000fe20000010100 */
[C---:B--2---:R-:W-:Y:S03]  /*7280*/  FMUL.FTZ R118, R117.reuse, R120 ;  /* 0x0000007875767220 */ /* 0x044fe60000410000 */
[C---:B------:R-:W-:Y:S01]  /*7290*/  FMUL.FTZ R119, R117.reuse, R122 ;  /* 0x0000007a75777220 */ /* 0x040fe20000410000 */
[C---:B------:R-:W-:Y:S01]  /*72a0*/  FMUL.FTZ R126, R117.reuse, R116 ;  /* 0x00000074757e7220 */ /* 0x040fe20000410000 */
[----:B------:R-:W1:Y:S01]  /*72b0*/  LDSM.16.MT88.4 R120, [R162+0x9000] ;  /* 0x00900000a278783b */ /* 0x000e620000004200 */
[----:B------:R-:W-:Y:S01]  /*72c0*/  FMUL.FTZ R124, R117, R0 ;  /* 0x00000000757c7220 */ /* 0x000fe20000410000 */
[----:B------:R-:W2:Y:S02]  /*72d0*/  MUFU.EX2 R118, R118 ;  /* 0x0000007600767308 */ /* 0x000ea40000000800 */
[----:B------:R-:W-:Y:S02]  /*72e0*/  FSEL R126, R126, RZ, P2 ;  /* 0x000000ff7e7e7208 */ /* 0x000fe40001000000 */
[----:B------:R-:W-:Y:S06]  /*72f0*/  FSEL R124, R124, RZ, P1 ;  /* 0x000000ff7c7c7208 */ /* 0x000fec0000800000 */
[----:B------:R-:W3:Y:S01]  /*7300*/  MUFU.EX2 R119, R119 ;  /* 0x0000007700777308 */ /* 0x000ee20000000800 */
[----:B------:R-:W-:Y:S01]  /*7310*/  ISETP.GT.AND P1, PT, R178, R171, PT ;  /* 0x000000abb200720c */ /* 0x000fe20003f24270 */
[-CC-:B------:R-:W-:Y:S01]  /*7320*/  FFMA.FTZ R128, R8, R117.reuse, -R126.reuse ;  /* 0x0000007508807223 */ /* 0x180fe2000001087e */
[-C--:B------:R-:W-:Y:S01]  /*7330*/  FFMA.FTZ R131, R9, R117.reuse, -R126 ;  /* 0x0000007509837223 */ /* 0x080fe2000001087e */
[-CC-:B------:R-:W-:Y:S01]  /*7340*/  FFMA.FTZ R139, R10, R117.reuse, -R124.reuse ;  /* 0x000000750a8b7223 */ /* 0x180fe2000001087c */
[-C--:B------:R-:W-:Y:S01]  /*7350*/  FFMA.FTZ R132, R11, R117.reuse, -R124 ;  /* 0x000000750b847223 */ /* 0x080fe2000001087c */
[-CC-:B------:R-:W-:Y:S01]  /*7360*/  FFMA.FTZ R140, R4, R117.reuse, -R126.reuse ;  /* 0x00000075048c7223 */ /* 0x180fe2000001087e */
[-C--:B------:R-:W-:Y:S01]  /*7370*/  FFMA.FTZ R125, R5, R117.reuse, -R126 ;  /* 0x00000075057d7223 */ /* 0x080fe2000001087e */
[-CC-:B------:R-:W-:Y:S01]  /*7380*/  FFMA.FTZ R133, R7, R117.reuse, -R124.reuse ;  /* 0x0000007507857223 */ /* 0x180fe2000001087c */
[----:B------:R-:W-:Y:S01]  /*7390*/  FFMA.FTZ R141, R6, R117, -R124 ;  /* 0x00000075068d7223 */ /* 0x000fe2000001087c */
[C---:B--2---:R-:W-:Y:S01]  /*73a0*/  FMUL.FTZ R10, R118.reuse, R110 ;  /* 0x0000006e760a7220 */ /* 0x044fe20000410000 */
[C---:B------:R-:W-:Y:S01]  /*73b0*/  FMUL.FTZ R11, R118.reuse, R111 ;  /* 0x0000006f760b7220 */ /* 0x040fe20000410000 */
        /* <DEDUP_REMOVED lines=8> */
[----:B------:R-:W-:Y:S01]  /*7440*/  MUFU.EX2 R133, R133 ;  /* 0x0000008500857308 */ /* 0x000fe20000000800 */
[C---:B------:R-:W-:Y:S01]  /*7450*/  FMUL.FTZ R7, R118.reuse, R115 ;  /* 0x0000007376077220 */ /* 0x040fe20000410000 */
        /* <DEDUP_REMOVED lines=13> */
[C---:B------:R-:W-:Y:S07]  /*7530*/  FMUL.FTZ R76, R119.reuse, R76 ;  /* 0x0000004c774c7220 */ /* 0x040fee0000410000 */
[----:B------:R-:W-:Y:S01]  /*7540*/  MUFU.EX2 R139, R139 ;  /* 0x0000008b008b7308 */ /* 0x000fe20000000800 */
[----:B------:R-:W-:Y:S01]  /*7550*/  FMUL.FTZ R77, R119, R77 ;  /* 0x0000004d774d7220 */ /* 0x000fe20000410000 */
[----:B---3--:R-:W-:Y:S01]  /*7560*/  F2FP.BF16.F32.PACK_AB R114, R131, R128 ;  /* 0x000000808372723e */ /* 0x008fe200000010ff */
[C---:B------:R-:W-:Y:S07]  /*7570*/  FMUL.FTZ R82, R118.reuse, R82 ;  /* 0x0000005276527220 */ /* 0x040fee0000410000 */
[----:B------:R-:W3:Y:S01]  /*7580*/  MUFU.EX2 R132, R132 ;  /* 0x0000008400847308 */ /* 0x000ee20000000800 */
[C---:B------:R-:W-:Y:S01]  /*7590*/  FMUL.FTZ R83, R118.reuse, R83 ;  /* 0x0000005376537220 */ /* 0x040fe20000410000 */
[----:B----4-:R-:W-:Y:S01]  /*75a0*/  F2FP.BF16.F32.PACK_AB R112, R125, R140 ;  /* 0x0000008c7d70723e */ /* 0x010fe200000010ff */
[C---:B------:R-:W-:Y:S01]  /*75b0*/  FMUL.FTZ R80, R119.reuse, R80 ;  /* 0x0000005077507220 */ /* 0x040fe20000410000 */
[----:B------:R-:W-:Y:S01]  /*75c0*/  FMUL.FTZ R81, R119, R81 ;  /* 0x0000005177517220 */ /* 0x000fe20000410000 */
[C---:B------:R-:W-:Y:S01]  /*75d0*/  FMUL.FTZ R86, R118.reuse, R86 ;  /* 0x0000005676567220 */ /* 0x040fe20000410000 */
[----:B-----5:R-:W-:Y:S01]  /*75e0*/  F2FP.BF16.F32.PACK_AB R113, R133, R141 ;  /* 0x0000008d8571723e */ /* 0x020fe200000010ff */
[C---:B------:R-:W-:Y:S01]  /*75f0*/  FMUL.FTZ R87, R118.reuse, R87 ;  /* 0x0000005776577220 */ /* 0x040fe20000410000 */
[C---:B------:R-:W-:Y:S01]  /*7600*/  FMUL.FTZ R84, R119.reuse, R84 ;  /* 0x0000005477547220 */ /* 0x040fe20000410000 */
[C---:B------:R-:W-:Y:S01]  /*7610*/  FMUL.FTZ R85, R119.reuse, R85 ;  /* 0x0000005577557220 */ /* 0x040fe20000410000 */
[C---:B------:R-:W-:Y:S01]  /*7620*/  FMUL.FTZ R90, R118.reuse, R90 ;  /* 0x0000005a765a7220 */ /* 0x040fe20000410000 */
[----:B------:R-:W-:Y:S01]  /*7630*/  FMUL.FTZ R91, R118, R91 ;  /* 0x0000005b765b7220 */ /* 0x000fe20000410000 */
[C---:B------:R-:W-:Y:S01]  /*7640*/  FMUL.FTZ R88, R119.reuse, R88 ;  /* 0x0000005877587220 */ /* 0x040fe20000410000 */
[----:B------:R-:W-:Y:S01]  /*7650*/  FMUL.FTZ R89, R119, R89 ;  /* 0x0000005977597220 */ /* 0x000fe20000410000 */
[----:B---3--:R-:W-:Y:S01]  /*7660*/  F2FP.BF16.F32.PACK_AB R115, R132, R139 ;  /* 0x0000008b8473723e */ /* 0x008fe200000010ff */
[-CC-:B------:R-:W-:Y:S01]  /*7670*/  FFMA.FTZ R130, R16, R117.reuse, -R126.reuse ;  /* 0x0000007510827223 */ /* 0x180fe2000001087e */
[-C--:B------:R-:W-:Y:S01]  /*7680*/  FFMA.FTZ R127, R17, R117.reuse, -R126 ;  /* 0x00000075117f7223 */ /* 0x080fe2000001087e */
[-CC-:B------:R-:W-:Y:S01]  /*7690*/  FFMA.FTZ R138, R18, R117.reuse, -R124.reuse ;  /* 0x00000075128a7223 */ /* 0x180fe2000001087c */
[-C--:B------:R-:W-:Y:S01]  /*76a0*/  FFMA.FTZ R129, R19, R117.reuse, -R124 ;  /* 0x0000007513817223 */ /* 0x080fe2000001087c */
[----:B------:R-:W-:Y:S01]  /*76b0*/  FMUL.FTZ R94, R118, R94 ;  /* 0x0000005e765e7220 */ /* 0x000fe20000410000 */
[----:B------:R-:W-:Y:S01]  /*76c0*/  LDSM.16.MT88.4 R16, [R160+0x9400] ;  /* 0x00940000a010783b */ /* 0x000fe20000004200 */
[C---:B-1----:R-:W-:Y:S01]  /*76d0*/  HMMA.16816.F32.BF16 R4, R112.reuse, R120, R4 ;  /* 0x000000787004723c */ /* 0x042fe20000041804 */
[----:B------:R-:W-:Y:S04]  /*76e0*/  MUFU.EX2 R127, R127 ;  /* 0x0000007f007f7308 */ /* 0x000fe80000000800 */
[-C--:B------:R-:W-:Y:S01]  /*76f0*/  FFMA.FTZ R120, R32, R117.reuse, -R126 ;  /* 0x0000007520787223 */ /* 0x080fe2000001087e */
[--C-:B------:R-:W-:Y:S01]  /*7700*/  FFMA.FTZ R121, R35, R117, -R124.reuse ;  /* 0x0000007523797223 */ /* 0x100fe2000001087c */
[----:B------:R-:W-:Y:S01]  /*7710*/  FMUL.FTZ R95, R118, R95 ;  /* 0x0000005f765f7220 */ /* 0x000fe20000410000 */
[C---:B------:R-:W-:Y:S03]  /*7720*/  HMMA.16816.F32.BF16 R8, R112.reuse, R122, R8 ;  /* 0x0000007a7008723c */ /* 0x040fe60000041808 */
[----:B------:R-:W1:Y:S01]  /*7730*/  MUFU.EX2 R130, R130 ;  /* 0x0000008200827308 */ /* 0x000e620000000800 */
[-CC-:B------:R-:W-:Y:S01]  /*7740*/  FFMA.FTZ R123, R31, R117.reuse, -R124.reuse ;  /* 0x000000751f7b7223 */ /* 0x180fe2000001087c */
[----:B------:R-:W-:Y:S01]  /*7750*/  FFMA.FTZ R122, R34, R117, -R124 ;  /* 0x00000075227a7223 */ /* 0x000fe2000001087c */
[C---:B------:R-:W-:Y:S01]  /*7760*/  FMUL.FTZ R92, R119.reuse, R92 ;  /* 0x0000005c775c7220 */ /* 0x040fe20000410000 */
[C---:B------:R-:W-:Y:S01]  /*7770*/  FMUL.FTZ R93, R119.reuse, R93 ;  /* 0x0000005d775d7220 */ /* 0x040fe20000410000 */
[C---:B------:R-:W-:Y:S01]  /*7780*/  FMUL.FTZ R98, R118.reuse, R98 ;  /* 0x0000006276627220 */ /* 0x040fe20000410000 */
[C---:B--2---:R-:W-:Y:S04]  /*7790*/  HMMA.16816.F32.BF16 R68, R112.reuse, R108, R68 ;  /* 0x0000006c7044723c */ /* 0x044fe80000041844 */
[----:B------:R-:W-:Y:S01]  /*77a0*/  MUFU.EX2 R121, R121 ;  /* 0x0000007900797308 */ /* 0x000fe20000000800 */
[C---:B------:R-:W-:Y:S01]  /*77b0*/  FMUL.FTZ R99, R118.reuse, R99 ;  /* 0x0000006376637220 */ /* 0x040fe20000410000 */
[C---:B------:R-:W-:Y:S01]  /*77c0*/  FMUL.FTZ R96, R119.reuse, R96 ;  /* 0x0000006077607220 */ /* 0x040fe20000410000 */
[C---:B------:R-:W-:Y:S01]  /*77d0*/  FMUL.FTZ R97, R119.reuse, R97 ;  /* 0x0000006177617220 */ /* 0x040fe20000410000 */
[C---:B------:R-:W-:Y:S01]  /*77e0*/  FMUL.FTZ R102, R118.reuse, R102 ;  /* 0x0000006676667220 */ /* 0x040fe20000410000 */
[C---:B------:R-:W-:Y:S01]  /*77f0*/  FMUL.FTZ R103, R118.reuse, R103 ;  /* 0x0000006776677220 */ /* 0x040fe20000410000 */
[C---:B------:R-:W-:Y:S01]  /*7800*/  HMMA.16816.F32.BF16 R72, R112.reuse, R110, R72 ;  /* 0x0000006e7048723c */ /* 0x040fe20000041848 */
[----:B------:R-:W2:Y:S03]  /*7810*/  LDSM.16.MT88.4 R108, [R162+0xb000] ;  /* 0x00b00000a26c783b */ /* 0x000ea60000004200 */
[----:B------:R-:W-:Y:S01]  /*7820*/  MUFU.EX2 R138, R138 ;  /* 0x0000008a008a7308 */ /* 0x000fe20000000800 */
[C---:B------:R-:W-:Y:S01]  /*7830*/  FMUL.FTZ R100, R119.reuse, R100 ;  /* 0x0000006477647220 */ /* 0x040fe20000410000 */
[C---:B------:R-:W-:Y:S01]  /*7840*/  FMUL.FTZ R101, R119.reuse, R101 ;  /* 0x0000006577657220 */ /* 0x040fe20000410000 */
[C---:B------:R-:W-:Y:S01]  /*7850*/  FMUL.FTZ R106, R118.reuse, R106 ;  /* 0x0000006a766a7220 */ /* 0x040fe20000410000 */
[----:B------:R-:W-:Y:S01]  /*7860*/  FMUL.FTZ R107, R118, R107 ;  /* 0x0000006b766b7220 */ /* 0x000fe20000410000 */
[C---:B------:R-:W-:Y:S01]  /*7870*/  FMUL.FTZ R104, R119.reuse, R104 ;  /* 0x0000006877687220 */ /* 0x040fe20000410000 */
[C---:B------:R-:W-:Y:S01]  /*7880*/  FMUL.FTZ R105, R119.reuse, R105 ;  /* 0x0000006977697220 */ /* 0x040fe20000410000 */
[----:B------:R-:W-:Y:S01]  /*7890*/  FFMA.FTZ R140, R119, R194, R140 ;  /* 0x000000c2778c7223 */ /* 0x000fe2000001008c */
[-C--:B------:R-:W-:Y:S01]  /*78a0*/  FFMA.FTZ R119, R33, R117.reuse, -R126 ;  /* 0x0000007521777223 */ /* 0x080fe2000001087e */
[-C--:B------:R-:W-:Y:S01]  /*78b0*/  FFMA.FTZ R30, R30, R117.reuse, -R124 ;  /* 0x000000751e1e7223 */ /* 0x080fe2000001087c */
[----:B------:R-:W-:Y:S01]  /*78c0*/  LDSM.16.MT88.4 R32, [R162+0xe400] ;  /* 0x00e40000a220783b */ /* 0x000fe20000004200 */
[-CC-:B------:R-:W-:Y:S01]  /*78d0*/  FFMA.FTZ R136, R12, R117.reuse, -R126.reuse ;  /* 0x000000750c887223 */ /* 0x180fe2000001087e */
[-C--:B------:R-:W-:Y:S01]  /*78e0*/  FFMA.FTZ R135, R13, R117.reuse, -R126 ;  /* 0x000000750d877223 */ /* 0x080fe2000001087e */
[-CC-:B------:R-:W-:Y:S01]  /*78f0*/  FFMA.FTZ R134, R14, R117.reuse, -R124.reuse ;  /* 0x000000750e867223 */ /* 0x180fe2000001087c */
[----:B-1----:R-:W-:Y:S01]  /*7900*/  F2FP.BF16.F32.PACK_AB R14, R127, R130 ;  /* 0x000000827f0e723e */ /* 0x002fe200000010ff */
[----:B------:R-:W-:Y:S01]  /*7910*/  FFMA.FTZ R137, R15, R117, -R124 ;  /* 0x000000750f897223 */ /* 0x000fe2000001087c */
[----:B------:R-:W1:Y:S01]  /*7920*/  MUFU.EX2 R129, R129 ;  /* 0x0000008100817308 */ /* 0x000e620000000800 */
[----:B------:R-:W-:Y:S01]  /*7930*/  FFMA.FTZ R141, R118, R195, R141 ;  /* 0x000000c3768d7223 */ /* 0x000fe2000001008d */
[-CC-:B------:R-:W-:Y:S01]  /*7940*/  FFMA.FTZ R118, R29, R117.reuse, -R126.reuse ;  /* 0x000000751d767223 */ /* 0x180fe2000001087e */
[-CC-:B------:R-:W-:Y:S07]  /*7950*/  FFMA.FTZ R40, R40, R117.reuse, -R126.reuse ;  /* 0x0000007528287223 */ /* 0x180fee000001087e */
[----:B------:R-:W-:Y:S01]  /*7960*/  MUFU.EX2 R136, R136 ;  /* 0x0000008800887308 */ /* 0x000fe20000000800 */
[-CC-:B------:R-:W-:Y:S01]  /*7970*/  FFMA.FTZ R41, R41, R117.reuse, -R126.reuse ;  /* 0x0000007529297223 */ /* 0x180fe2000001087e */
[-CC-:B------:R-:W-:Y:S01]  /*7980*/  FFMA.FTZ R44, R44, R117.reuse, -R126.reuse ;  /* 0x000000752c2c7223 */ /* 0x180fe2000001087e */
[-C--:B------:R-:W-:Y:S07]  /*7990*/  FFMA.FTZ R45, R45, R117.reuse, -R126 ;  /* 0x000000752d2d7223 */ /* 0x080fee000001087e */
[----:B------:R-:W-:Y:S01]  /*79a0*/  MUFU.EX2 R134, R134 ;  /* 0x0000008600867308 */ /* 0x000fe20000000800 */
[-CC-:B------:R-:W-:Y:S01]  /*79b0*/  FFMA.FTZ R46, R46, R117.reuse, -R124.reuse ;  /* 0x000000752e2e7223 */ /* 0x180fe2000001087c */
[-CC-:B------:R-:W-:Y:S01]  /*79c0*/  FFMA.FTZ R47, R47, R117.reuse, -R124.reuse ;  /* 0x000000752f2f7223 */ /* 0x180fe2000001087c */
[-CC-:B------:R-:W-:Y:S07]  /*79d0*/  FFMA.FTZ R50, R50, R117.reuse, -R124.reuse ;  /* 0x0000007532327223 */ /* 0x180fee000001087c */
[----:B------:R-:W3:Y:S01]  /*79e0*/  MUFU.EX2 R137, R137 ;  /* 0x0000008900897308 */ /* 0x000ee20000000800 */
[-C--:B------:R-:W-:Y:S01]  /*79f0*/  FFMA.FTZ R51, R51, R117.reuse, -R124 ;  /* 0x0000007533337223 */ /* 0x080fe2000001087c */
[----:B-1----:R-:W-:Y:S01]  /*7a00*/  F2FP.BF16.F32.PACK_AB R15, R129, R138 ;  /* 0x0000008a810f723e */ /* 0x002fe200000010ff */
[-CC-:B------:R-:W-:Y:S07]  /*7a10*/  FFMA.FTZ R60, R60, R117.reuse, -R126.reuse ;  /* 0x000000753c3c7223 */ /* 0x180fee000001087e */
[----:B------:R-:W1:Y:S01]  /*7a20*/  MUFU.EX2 R135, R135 ;  /* 0x0000008700877308 */ /* 0x000e620000000800 */
[-CC-:B------:R-:W-:Y:S01]  /*7a30*/  FFMA.FTZ R61, R61, R117.reuse, -R126.reuse ;  /* 0x000000753d3d7223 */ /* 0x180fe2000001087e */
[-CC-:B------:R-:W-:Y:S08]  /*7a40*/  FFMA.FTZ R64, R64, R117.reuse, -R126.reuse ;  /* 0x0000007540407223 */ /* 0x180ff0000001087e */
[----:B------:R-:W-:Y:S01]  /*7a50*/  MUFU.EX2 R118, R118 ;  /* 0x0000007600767308 */ /* 0x000fe20000000800 */
[C---:B--2---:R-:W-:Y:S09]  /*7a60*/  HMMA.16816.F32.BF16 R76, R112.reuse, R108, R76 ;  /* 0x0000006c704c723c */ /* 0x044ff2000004184c */
[----:B------:R-:W-:Y:S01]  /*7a70*/  MUFU.EX2 R123, R123 ;  /* 0x0000007b007b7308 */ /* 0x000fe20000000800 */
[----:B---3--:R-:W-:Y:S09]  /*7a80*/  F2FP.BF16.F32.PACK_AB R13, R137, R134 ;  /* 0x00000086890d723e */ /* 0x008ff200000010ff */
[----:B------:R-:W-:Y:S01]  /*7a90*/  MUFU.EX2 R120, R120 ;  /* 0x0000007800787308 */ /* 0x000fe20000000800 */
[----:B-1----:R-:W-:Y:S01]  /*7aa0*/  F2FP.BF16.F32.PACK_AB R12, R135, R136 ;  /* 0x00000088870c723e */ /* 0x002fe200000010ff */
[C---:B------:R-:W-:Y:S01]  /*7ab0*/  HMMA.16816.F32.BF16 R80, R112.reuse, R110, R80 ;  /* 0x0000006e7050723c */ /* 0x040fe20000041850 */
[----:B------:R-:W1:Y:S07]  /*7ac0*/  LDSM.16.MT88.4 R108, [R160+0xb000] ;  /* 0x00b00000a06c783b */ /* 0x000e6e0000004200 */
[----:B------:R-:W-:Y:S10]  /*7ad0*/  MUFU.EX2 R119, R119 ;  /* 0x0000007700777308 */ /* 0x000ff40000000800 */
        /* <DEDUP_REMOVED lines=8> */
[----:B------:R-:W-:Y:S01]  /*7b60*/  MUFU.EX2 R51, R51 ;  /* 0x0000003300337308 */ /* 0x000fe20000000800 */
[C---:B-1----:R-:W-:Y:S09]  /*7b70*/  HMMA.16816.F32.BF16 R84, R112.reuse, R108, R84 ;  /* 0x0000006c7054723c */ /* 0x042ff20000041854 */
[----:B------:R-:W-:Y:S10]  /*7b80*/  MUFU.EX2 R60, R60 ;  /* 0x0000003c003c7308 */ /* 0x000ff40000000800 */
[----:B------:R-:W-:Y:S01]  /*7b90*/  MUFU.EX2 R61, R61 ;  /* 0x0000003d003d7308 */ /* 0x000fe20000000800 */
[C---:B------:R-:W-:Y:S01]  /*7ba0*/  HMMA.16816.F32.BF16 R88, R112.reuse, R110, R88 ;  /* 0x0000006e7058723c */ /* 0x040fe20000041858 */
[----:B------:R-:W1:Y:S08]  /*7bb0*/  LDSM.16.MT88.4 R108, [R162+0xd000] ;  /* 0x00d00000a26c783b */ /* 0x000e700000004200 */
[----:B------:R-:W-:Y:S01]  /*7bc0*/  MUFU.EX2 R64, R64 ;  /* 0x0000004000407308 */ /* 0x000fe20000000800 */
[C---:B-1----:R-:W-:Y:S08]  /*7bd0*/  HMMA.16816.F32.BF16 R92, R112.reuse, R108, R92 ;  /* 0x0000006c705c723c */ /* 0x042ff0000004185c */
[C---:B------:R-:W-:Y:S01]  /*7be0*/  HMMA.16816.F32.BF16 R96, R112.reuse, R110, R96 ;  /* 0x0000006e7060723c */ /* 0x040fe20000041860 */
[----:B------:R-:W1:Y:S07]  /*7bf0*/  LDSM.16.MT88.4 R108, [R160+0xd000] ;  /* 0x00d00000a06c783b */ /* 0x000e6e0000004200 */
[C---:B-1----:R-:W-:Y:S08]  /*7c00*/  HMMA.16816.F32.BF16 R100, R112.reuse, R108, R100 ;  /* 0x0000006c7064723c */ /* 0x042ff00000041864 */
[----:B------:R-:W-:Y:S01]  /*7c10*/  HMMA.16816.F32.BF16 R104, R112, R110, R104 ;  /* 0x0000006e7068723c */ /* 0x000fe20000041868 */
[----:B------:R-:W1:Y:S02]  /*7c20*/  LDSM.16.MT88.4 R108, [R162+0x9400] ;  /* 0x00940000a26c783b */ /* 0x000e640000004200 */
[-C--:B------:R-:W-:Y:S01]  /*7c30*/  FFMA.FTZ R115, R24, R117.reuse, -R126 ;  /* 0x0000007518737223 */ /* 0x080fe2000001087e */
[-CC-:B------:R-:W-:Y:S01]  /*7c40*/  FFMA.FTZ R114, R26, R117.reuse, -R124.reuse ;  /* 0x000000751a727223 */ /* 0x180fe2000001087c */
[-C--:B------:R-:W-:Y:S01]  /*7c50*/  FFMA.FTZ R113, R27, R117.reuse, -R124 ;  /* 0x000000751b717223 */ /* 0x080fe2000001087c */
[-C--:B------:R-:W-:Y:S01]  /*7c60*/  FFMA.FTZ R112, R25, R117.reuse, -R126 ;  /* 0x0000007519707223 */ /* 0x080fe2000001087e */
[----:B------:R-:W-:Y:S01]  /*7c70*/  FADD.FTZ R25, R125, R140 ;  /* 0x0000008c7d197221 */ /* 0x000fe20000010000 */
[-C--:B------:R-:W-:Y:S01]  /*7c80*/  FFMA.FTZ R125, R28, R117.reuse, -R126 ;  /* 0x000000751c7d7223 */ /* 0x080fe2000001087e */
[----:B------:R-:W-:Y:S02]  /*7c90*/  MUFU.EX2 R115, R115 ;  /* 0x0000007300737308 */ /* 0x000fe40000000800 */
[----:B------:R-:W-:Y:S02]  /*7ca0*/  FADD.FTZ R28, R128, R25 ;  /* 0x00000019801c7221 */ /* 0x000fe40000010000 */
[----:B------:R-:W-:Y:S06]  /*7cb0*/  LDSM.16.MT88.4 R24, [R160+0x9c00] ;  /* 0x009c0000a018783b */ /* 0x000fec0000004200 */
[----:B------:R2:W-:Y:S01]  /*7cc0*/  MUFU.EX2 R128, R30 ;  /* 0x0000001e00807308 */ /* 0x0005e20000000800 */
[----:B------:R-:W-:Y:S01]  /*7cd0*/  FADD.FTZ R29, R131, R28 ;  /* 0x0000001c831d7221 */ /* 0x000fe20000010000 */
[-C--:B------:R-:W-:Y:S08]  /*7ce0*/  FFMA.FTZ R131, R37, R117.reuse, -R126 ;  /* 0x0000007525837223 */ /* 0x080ff0000001087e */
[----:B------:R-:W-:Y:S01]  /*7cf0*/  MUFU.EX2 R112, R112 ;  /* 0x0000007000707308 */ /* 0x000fe20000000800 */
[----:B------:R-:W-:Y:S09]  /*7d00*/  FADD.FTZ R136, R136, R29 ;  /* 0x0000001d88887221 */ /* 0x000ff20000010000 */
[----:B------:R-:W-:Y:S01]  /*7d10*/  MUFU.EX2 R114, R114 ;  /* 0x0000007200727308 */ /* 0x000fe20000000800 */
[----:B------:R-:W-:Y:S01]  /*7d20*/  FADD.FTZ R135, R135, R136 ;  /* 0x0000008887877221 */ /* 0x000fe20000010000 */
[-CC-:B------:R-:W-:Y:S01]  /*7d30*/  FFMA.FTZ R136, R52, R117.reuse, -R126.reuse ;  /* 0x0000007534887223 */ /* 0x180fe2000001087e */
[-CC-:B------:R-:W-:Y:S07]  /*7d40*/  FFMA.FTZ R52, R53, R117.reuse, -R126.reuse ;  /* 0x0000007535347223 */ /* 0x180fee000001087e */
[----:B------:R-:W-:Y:S01]  /*7d50*/  MUFU.EX2 R113, R113 ;  /* 0x0000007100717308 */ /* 0x000fe20000000800 */
[-C--:B------:R-:W-:Y:S01]  /*7d60*/  FFMA.FTZ R53, R57, R117.reuse, -R126 ;  /* 0x0000007539357223 */ /* 0x080fe2000001087e */
[-CC-:B--2---:R-:W-:Y:S01]  /*7d70*/  FFMA.FTZ R30, R42, R117.reuse, -R124.reuse ;  /* 0x000000752a1e7223 */ /* 0x184fe2000001087c */
[-CC-:B------:R-:W-:Y:S01]  /*7d80*/  FFMA.FTZ R42, R43, R117.reuse, -R124.reuse ;  /* 0x000000752b2a7223 */ /* 0x180fe2000001087c */
[-C--:B------:R-:W-:Y:S06]  /*7d90*/  FFMA.FTZ R57, R58, R117.reuse, -R124 ;  /* 0x000000753a397223 */ /* 0x080fec000001087c */
[----:B------:R-:W-:Y:S10]  /*7da0*/  MUFU.EX2 R125, R125 ;  /* 0x0000007d007d7308 */ /* 0x000ff40000000800 */
[----:B------:R-:W-:Y:S10]  /*7db0*/  MUFU.EX2 R43, R30 ;  /* 0x0000001e002b7308 */ /* 0x000ff40000000800 */
[----:B------:R-:W-:Y:S01]  /*7dc0*/  MUFU.EX2 R131, R131 ;  /* 0x0000008300837308 */ /* 0x000fe20000000800 */
[C---:B-1----:R-:W-:Y:S09]  /*7dd0*/  HMMA.16816.F32.BF16 R4, R12.reuse, R108, R4 ;  /* 0x0000006c0c04723c */ /* 0x042ff20000041804 */
[----:B------:R-:W-:Y:S01]  /*7de0*/  MUFU.EX2 R42, R42 ;  /* 0x0000002a002a7308 */ /* 0x000fe20000000800 */
[-C--:B------:R-:W-:Y:S01]  /*7df0*/  FFMA.FTZ R108, R21, R117.reuse, -R126 ;  /* 0x00000075156c7223 */ /* 0x080fe2000001087e */
[-C--:B------:R-:W-:Y:S08]  /*7e00*/  FFMA.FTZ R109, R23, R117.reuse, -R124 ;  /* 0x00000075176d7223 */ /* 0x080ff0000001087c */
[----:B------:R-:W-:Y:S01]  /*7e10*/  MUFU.EX2 R52, R52 ;  /* 0x0000003400347308 */ /* 0x000fe20000000800 */
[C---:B------:R-:W-:Y:S03]  /*7e20*/  HMMA.16816.F32.BF16 R8, R12.reuse, R110, R8 ;  /* 0x0000006e0c08723c */ /* 0x040fe60000041808 */
[-C--:B------:R-:W-:Y:S01]  /*7e30*/  FFMA.FTZ R111, R20, R117.reuse, -R126 ;  /* 0x00000075146f7223 */ /* 0x080fe2000001087e */
[-CC-:B------:R-:W-:Y:S05]  /*7e40*/  FFMA.FTZ R110, R22, R117.reuse, -R124.reuse ;  /* 0x00000075166e7223 */ /* 0x180fea000001087c */
[----:B------:R-:W-:Y:S01]  /*7e50*/  MUFU.EX2 R108, R108 ;  /* 0x0000006c006c7308 */ /* 0x000fe20000000800 */
[----:B------:R-:W-:Y:S01]  /*7e60*/  LDSM.16.MT88.4 R20, [R160+0x9800] ;  /* 0x00980000a014783b */ /* 0x000fe20000004200 */
[C---:B------:R-:W-:Y:S08]  /*7e70*/  HMMA.16816.F32.BF16 R68, R12.reuse, R16, R68 ;  /* 0x000000100c44723c */ /* 0x040ff00000041844 */
[----:B------:R-:W-:Y:S10]  /*7e80*/  MUFU.EX2 R109, R109 ;  /* 0x0000006d006d7308 */ /* 0x000ff40000000800 */
[----:B------:R-:W-:Y:S01]  /*7e90*/  MUFU.EX2 R111, R111 ;  /* 0x0000006f006f7308 */ /* 0x000fe20000000800 */
[C---:B------:R-:W-:Y:S01]  /*7ea0*/  HMMA.16816.F32.BF16 R72, R12.reuse, R18, R72 ;  /* 0x000000120c48723c */ /* 0x040fe20000041848 */
[----:B------:R-:W1:Y:S08]  /*7eb0*/  LDSM.16.MT88.4 R16, [R162+0xb400] ;  /* 0x00b40000a210783b */ /* 0x000e700000004200 */
[----:B------:R-:W2:Y:S10]  /*7ec0*/  MUFU.EX2 R110, R110 ;  /* 0x0000006e006e7308 */ /* 0x000eb40000000800 */
[----:B------:R-:W-:Y:S10]  /*7ed0*/  MUFU.EX2 R53, R53 ;  /* 0x0000003500357308 */ /* 0x000ff40000000800 */
[----:B------:R-:W-:Y:S01]  /*7ee0*/  MUFU.EX2 R57, R57 ;  /* 0x0000003900397308 */ /* 0x000fe20000000800 */
        /* <DEDUP_REMOVED lines=11> */
[----:B------:R-:W1:Y:S02]  /*7fa0*/  LDSM.16.MT88.4 R16, [R162+0x9800] ;  /* 0x00980000a210783b */ /* 0x000e640000004200 */
[----:B------:R-:W-:Y:S01]  /*7fb0*/  FADD.FTZ R12, R133, R141 ;  /* 0x0000008d850c7221 */ /* 0x000fe20000010000 */
[----:B--2---:R-:W-:Y:S01]  /*7fc0*/  F2FP.BF16.F32.PACK_AB R13, R109, R110 ;  /* 0x0000006e6d0d723e */ /* 0x004fe200000010ff */
[----:B------:R-:W-:Y:S01]  /*7fd0*/  FFMA.FTZ R133, R38, R117, -R124 ;  /* 0x0000007526857223 */ /* 0x000fe2000001087c */
[----:B------:R-:W-:Y:S01]  /*7fe0*/  F2FP.BF16.F32.PACK_AB R14, R112, R115 ;  /* 0x00000073700e723e */ /* 0x000fe200000010ff */
[----:B------:R-:W-:Y:S01]  /*7ff0*/  FADD.FTZ R139, R139, R12 ;  /* 0x0000000c8b8b7221 */ /* 0x000fe20000010000 */
[----:B------:R-:W-:Y:S02]  /*8000*/  F2FP.BF16.F32.PACK_AB R12, R108, R111 ;  /* 0x0000006f6c0c723e */ /* 0x000fe400000010ff */
[----:B------:R-:W-:Y:S01]  /*8010*/  F2FP.BF16.F32.PACK_AB R15, R113, R114 ;  /* 0x00000072710f723e */ /* 0x000fe200000010ff */
[----:B------:R-:W-:Y:S01]  /*8020*/  FADD.FTZ R139, R132, R139 ;  /* 0x0000008b848b7221 */ /* 0x000fe20000010000 */
[----:B------:R-:W-:Y:S01]  /*8030*/  MUFU.EX2 R133, R133 ;  /* 0x0000008500857308 */ /* 0x000fe20000000800 */
[-C--:B------:R-:W-:Y:S01]  /*8040*/  FFMA.FTZ R132, R36, R117.reuse, -R126 ;  /* 0x0000007524847223 */ /* 0x080fe2000001087e */
[----:B------:R-:W-:Y:S01]  /*8050*/  FADD.FTZ R36, R130, R135 ;  /* 0x0000008782247221 */ /* 0x000fe20000010000 */
[----:B------:R-:W-:Y:S01]  /*8060*/  FADD.FTZ R28, R134, R139 ;  /* 0x0000008b861c7221 */ /* 0x000fe20000010000 */
[-C--:B------:R-:W-:Y:S01]  /*8070*/  FFMA.FTZ R134, R39, R117.reuse, -R124 ;  /* 0x0000007527867223 */ /* 0x080fe2000001087c */
[-C--:B------:R-:W-:Y:S01]  /*8080*/  FFMA.FTZ R135, R56, R117.reuse, -R126 ;  /* 0x0000007538877223 */ /* 0x080fe2000001087e */
[----:B------:R-:W-:Y:S01]  /*8090*/  FADD.FTZ R36, R127, R36 ;  /* 0x000000247f247221 */ /* 0x000fe20000010000 */
[----:B------:R-:W-:Y:S01]  /*80a0*/  FADD.FTZ R137, R137, R28 ;  /* 0x0000001c89897221 */ /* 0x000fe20000010000 */
[-C--:B------:R-:W-:Y:S01]  /*80b0*/  FFMA.FTZ R56, R59, R117.reuse, -R124 ;  /* 0x000000753b387223 */ /* 0x080fe2000001087c */
[----:B------:R-:W-:Y:S01]  /*80c0*/  LDSM.16.MT88.4 R28, [R160+0xc000] ;  /* 0x00c00000a01c783b */ /* 0x000fe20000004200 */
[----:B------:R-:W-:Y:S01]  /*80d0*/  FADD.FTZ R111, R111, R36 ;  /* 0x000000246f6f7221 */ /* 0x000fe20000010000 */
[----:B------:R-:W2:Y:S01]  /*80e0*/  MUFU.EX2 R132, R132 ;  /* 0x0000008400847308 */ /* 0x000ea20000000800 */
[----:B------:R-:W-:Y:S01]  /*80f0*/  FADD.FTZ R138, R138, R137 ;  /* 0x000000898a8a7221 */ /* 0x000fe20000010000 */
[----:B------:R-:W-:Y:S01]  /*8100*/  FFMA.FTZ R130, R54, R117, -R124 ;  /* 0x0000007536827223 */ /* 0x000fe2000001087c */
[----:B------:R-:W-:Y:S07]  /*8110*/  FADD.FTZ R58, R108, R111 ;  /* 0x0000006f6c3a7221 */ /* 0x000fee0000010000 */
[----:B------:R-:W3:Y:S01]  /*8120*/  MUFU.EX2 R134, R134 ;  /* 0x0000008600867308 */ /* 0x000ee20000000800 */
[----:B------:R-:W-:Y:S01]  /*8130*/  FADD.FTZ R129, R129, R138 ;  /* 0x0000008a81817221 */ /* 0x000fe20000010000 */
[----:B------:R-:W-:Y:S01]  /*8140*/  LDSM.16.MT88.4 R36, [R162+0xe800] ;  /* 0x00e80000a224783b */ /* 0x000fe20000004200 */
[----:B------:R-:W-:Y:S07]  /*8150*/  FADD.FTZ R115, R115, R58 ;  /* 0x0000003a73737221 */ /* 0x000fee0000010000 */
[----:B------:R-:W-:Y:S01]  /*8160*/  MUFU.EX2 R130, R130 ;  /* 0x0000008200827308 */ /* 0x000fe20000000800 */
[----:B------:R-:W-:Y:S01]  /*8170*/  FADD.FTZ R110, R110, R129 ;  /* 0x000000816e6e7221 */ /* 0x000fe20000010000 */
[----:B------:R-:W-:Y:S08]  /*8180*/  FADD.FTZ R112, R112, R115 ;  /* 0x0000007370707221 */ /* 0x000ff00000010000 */
[----:B------:R-:W-:Y:S01]  /*8190*/  MUFU.EX2 R54, R135 ;  /* 0x0000008700367308 */ /* 0x000fe20000000800 */
[----:B------:R-:W-:Y:S02]  /*81a0*/  FADD.FTZ R59, R109, R110 ;  /* 0x0000006e6d3b7221 */ /* 0x000fe40000010000 */
[----:B------:R-:W-:Y:S07]  /*81b0*/  LDSM.16.MT88.4 R108, [R162+0xac00] ;  /* 0x00ac0000a26c783b */ /* 0x000fee0000004200 */
[----:B------:R-:W-:Y:S01]  /*81c0*/  MUFU.EX2 R56, R56 ;  /* 0x0000003800387308 */ /* 0x000fe20000000800 */
[----:B------:R-:W-:Y:S01]  /*81d0*/  FADD.FTZ R114, R114, R59 ;  /* 0x0000003b72727221 */ /* 0x000fe20000010000 */
[C---:B-1----:R-:W-:Y:S03]  /*81e0*/  HMMA.16816.F32.BF16 R4, R12.reuse, R16, R4 ;  /* 0x000000100c04723c */ /* 0x042fe60000041804 */
[----:B------:R-:W-:Y:S05]  /*81f0*/  FADD.FTZ R113, R113, R114 ;  /* 0x0000007271717221 */ /* 0x000fea0000010000 */
[C---:B------:R-:W-:Y:S01]  /*8200*/  HMMA.16816.F32.BF16 R8, R12.reuse, R18, R8 ;  /* 0x000000120c08723c */ /* 0x040fe20000041808 */
[----:B------:R-:W1:Y:S07]  /*8210*/  LDSM.16.MT88.4 R16, [R162+0xb800] ;  /* 0x00b80000a210783b */ /* 0x000e6e0000004200 */
[C---:B------:R-:W-:Y:S08]  /*8220*/  HMMA.16816.F32.BF16 R68, R12.reuse, R20, R68 ;  /* 0x000000140c44723c */ /* 0x040ff00000041844 */
[C---:B------:R-:W-:Y:S01]  /*8230*/  HMMA.16816.F32.BF16 R72, R12.reuse, R22, R72 ;  /* 0x000000160c48723c */ /* 0x040fe20000041848 */
[----:B------:R-:W4:Y:S07]  /*8240*/  LDSM.16.MT88.4 R20, [R160+0xb800] ;  /* 0x00b80000a014783b */ /* 0x000f2e0000004200 */
[C---:B-1----:R-:W-:Y:S08]  /*8250*/  HMMA.16816.F32.BF16 R76, R12.reuse, R16, R76 ;  /* 0x000000100c4c723c */ /* 0x042ff0000004184c */
[C---:B------:R-:W-:Y:S01]  /*8260*/  HMMA.16816.F32.BF16 R80, R12.reuse, R18, R80 ;  /* 0x000000120c50723c */ /* 0x040fe20000041850 */
[----:B------:R-:W1:Y:S07]  /*8270*/  LDSM.16.MT88.4 R16, [R162+0xd800] ;  /* 0x00d80000a210783b */ /* 0x000e6e0000004200 */
[C---:B----4-:R-:W-:Y:S08]  /*8280*/  HMMA.16816.F32.BF16 R84, R12.reuse, R20, R84 ;  /* 0x000000140c54723c */ /* 0x050ff00000041854 */
[C---:B------:R-:W-:Y:S01]  /*8290*/  HMMA.16816.F32.BF16 R88, R12.reuse, R22, R88 ;  /* 0x000000160c58723c */ /* 0x040fe20000041858 */
[----:B------:R-:W4:Y:S07]  /*82a0*/  LDSM.16.MT88.4 R20, [R160+0xd800] ;  /* 0x00d80000a014783b */ /* 0x000f2e0000004200 */
[C---:B-1----:R-:W-:Y:S08]  /*82b0*/  HMMA.16816.F32.BF16 R92, R12.reuse, R16, R92 ;  /* 0x000000100c5c723c */ /* 0x042ff0000004185c */
[C---:B------:R-:W-:Y:S01]  /*82c0*/  HMMA.16816.F32.BF16 R96, R12.reuse, R18, R96 ;  /* 0x000000120c60723c */ /* 0x040fe20000041860 */
[----:B------:R-:W1:Y:S07]  /*82d0*/  LDSM.16.MT88.4 R16, [R162+0x9c00] ;  /* 0x009c0000a210783b */ /* 0x000e6e0000004200 */
[C---:B----4-:R-:W-:Y:S08]  /*82e0*/  HMMA.16816.F32.BF16 R100, R12.reuse, R20, R100 ;  /* 0x000000140c64723c */ /* 0x050ff00000041864 */
[----:B------:R-:W-:Y:S01]  /*82f0*/  HMMA.16816.F32.BF16 R104, R12, R22, R104 ;  /* 0x000000160c68723c */ /* 0x000fe20000041868 */
[----:B------:R-:W4:Y:S02]  /*8300*/  LDSM.16.MT88.4 R20, [R162+0xbc00] ;  /* 0x00bc0000a214783b */ /* 0x000f240000004200 */
[----:B------:R-:W-:Y:S01]  /*8310*/  F2FP.BF16.F32.PACK_AB R12, R118, R125 ;  /* 0x0000007d760c723e */ /* 0x000fe200000010ff */
[----:B------:R-:W-:Y:S01]  /*8320*/  FADD.FTZ R125, R125, R112 ;  /* 0x000000707d7d7221 */ /* 0x000fe20000010000 */
[----:B------:R-:W-:Y:S01]  /*8330*/  F2FP.BF16.F32.PACK_AB R13, R123, R128 ;  /* 0x000000807b0d723e */ /* 0x000fe200000010ff */
[----:B------:R-:W-:Y:S01]  /*8340*/  FADD.FTZ R128, R128, R113 ;  /* 0x0000007180807221 */ /* 0x000fe20000010000 */
[----:B------:R-:W-:Y:S01]  /*8350*/  F2FP.BF16.F32.PACK_AB R14, R119, R120 ;  /* 0x00000078770e723e */ /* 0x000fe200000010ff */
[----:B------:R-:W-:Y:S01]  /*8360*/  FADD.FTZ R125, R118, R125 ;  /* 0x0000007d767d7221 */ /* 0x000fe20000010000 */
[----:B------:R-:W-:Y:S01]  /*8370*/  F2FP.BF16.F32.PACK_AB R15, R121, R122 ;  /* 0x0000007a790f723e */ /* 0x000fe200000010ff */
[----:B------:R-:W-:Y:S02]  /*8380*/  FADD.FTZ R123, R123, R128 ;  /* 0x000000807b7b7221 */ /* 0x000fe40000010000 */
[----:B------:R-:W-:Y:S04]  /*8390*/  FADD.FTZ R120, R120, R125 ;  /* 0x0000007d78787221 */ /* 0x000fe80000010000 */
[----:B------:R-:W-:Y:S01]  /*83a0*/  FADD.FTZ R119, R119, R120 ;  /* 0x0000007877777221 */ /* 0x000fe20000010000 */
[C---:B-1----:R-:W-:Y:S08]  /*83b0*/  HMMA.16816.F32.BF16 R4, R12.reuse, R16, R4 ;  /* 0x000000100c04723c */ /* 0x042ff00000041804 */
[C---:B------:R-:W-:Y:S01]  /*83c0*/  HMMA.16816.F32.BF16 R8, R12.reuse, R18, R8 ;  /* 0x000000120c08723c */ /* 0x040fe20000041808 */
[----:B------:R-:W1:Y:S07]  /*83d0*/  LDSM.16.MT88.4 R16, [R160+0xbc00] ;  /* 0x00bc0000a010783b */ /* 0x000e6e0000004200 */
[C---:B------:R-:W-:Y:S08]  /*83e0*/  HMMA.16816.F32.BF16 R68, R12.reuse, R24, R68 ;  /* 0x000000180c44723c */ /* 0x040ff00000041844 */
[C---:B------:R-:W-:Y:S01]  /*83f0*/  HMMA.16816.F32.BF16 R72, R12.reuse, R26, R72 ;  /* 0x0000001a0c48723c */ /* 0x040fe20000041848 */
[----:B------:R-:W5:Y:S07]  /*8400*/  LDSM.16.MT88.4 R24, [R162+0xdc00] ;  /* 0x00dc0000a218783b */ /* 0x000f6e0000004200 */
[C---:B----4-:R-:W-:Y:S08]  /*8410*/  HMMA.16816.F32.BF16 R76, R12.reuse, R20, R76 ;  /* 0x000000140c4c723c */ /* 0x050ff0000004184c */
[C---:B------:R-:W-:Y:S01]  /*8420*/  HMMA.16816.F32.BF16 R80, R12.reuse, R22, R80 ;  /* 0x000000160c50723c */ /* 0x040fe20000041850 */
[----:B------:R-:W4:Y:S07]  /*8430*/  LDSM.16.MT88.4 R20, [R160+0xdc00] ;  /* 0x00dc0000a014783b */ /* 0x000f2e0000004200 */
[C---:B-1----:R-:W-:Y:S08]  /*8440*/  HMMA.16816.F32.BF16 R84, R12.reuse, R16, R84 ;  /* 0x000000100c54723c */ /* 0x042ff00000041854 */
[C---:B------:R-:W-:Y:S01]  /*8450*/  HMMA.16816.F32.BF16 R88, R12.reuse, R18, R88 ;  /* 0x000000120c58723c */ /* 0x040fe20000041858 */
[----:B------:R-:W1:Y:S07]  /*8460*/  LDSM.16.MT88.4 R16, [R162+0xa000] ;  /* 0x00a00000a210783b */ /* 0x000e6e0000004200 */
[C---:B-----5:R-:W-:Y:S08]  /*8470*/  HMMA.16816.F32.BF16 R92, R12.reuse, R24, R92 ;  /* 0x000000180c5c723c */ /* 0x060ff0000004185c */
[C---:B------:R-:W-:Y:S01]  /*8480*/  HMMA.16816.F32.BF16 R96, R12.reuse, R26, R96 ;  /* 0x0000001a0c60723c */ /* 0x040fe20000041860 */
[----:B------:R-:W5:Y:S07]  /*8490*/  LDSM.16.MT88.4 R24, [R160+0xa000] ;  /* 0x00a00000a018783b */ /* 0x000f6e0000004200 */
[C---:B----4-:R-:W-:Y:S08]  /*84a0*/  HMMA.16816.F32.BF16 R100, R12.reuse, R20, R100 ;  /* 0x000000140c64723c */ /* 0x050ff00000041864 */
[----:B------:R-:W-:Y:S01]  /*84b0*/  HMMA.16816.F32.BF16 R104, R12, R22, R104 ;  /* 0x000000160c68723c */ /* 0x000fe20000041868 */
[----:B------:R-:W4:Y:S02]  /*84c0*/  LDSM.16.MT88.4 R20, [R162+0xc000] ;  /* 0x00c00000a214783b */ /* 0x000f240000004200 */
[----:B--2---:R-:W-:Y:S01]  /*84d0*/  F2FP.BF16.F32.PACK_AB R12, R131, R132 ;  /* 0x00000084830c723e */ /* 0x004fe200000010ff */
[----:B------:R-:W-:Y:S01]  /*84e0*/  FADD.FTZ R132, R132, R119 ;  /* 0x0000007784847221 */ /* 0x000fe20000010000 */
[----:B---3--:R-:W-:Y:S02]  /*84f0*/  F2FP.BF16.F32.PACK_AB R13, R134, R133 ;  /* 0x00000085860d723e */ /* 0x008fe400000010ff */
[----:B------:R-:W-:Y:S01]  /*8500*/  F2FP.BF16.F32.PACK_AB R14, R41, R40 ;  /* 0x00000028290e723e */ /* 0x000fe200000010ff */
[----:B------:R-:W-:Y:S01]  /*8510*/  FADD.FTZ R131, R131, R132 ;  /* 0x0000008483837221 */ /* 0x000fe20000010000 */
[----:B------:R-:W-:Y:S02]  /*8520*/  F2FP.BF16.F32.PACK_AB R15, R42, R43 ;  /* 0x0000002b2a0f723e */ /* 0x000fe400000010ff */
[----:B------:R-:W-:Y:S01]  /*8530*/  MOV R119, R116 ;  /* 0x0000007400777202 */ /* 0x000fe20000000f00 */
[----:B------:R-:W-:Y:S04]  /*8540*/  FADD.FTZ R40, R40, R131 ;  /* 0x0000008328287221 */ /* 0x000fe80000010000 */
[C---:B-1----:R-:W-:Y:S03]  /*8550*/  HMMA.16816.F32.BF16 R4, R12.reuse, R16, R4 ;  /* 0x000000100c04723c */ /* 0x042fe60000041804 */
[----:B------:R-:W-:Y:S05]  /*8560*/  FADD.FTZ R41, R41, R40 ;  /* 0x0000002829297221 */ /* 0x000fea0000010000 */
[C---:B------:R-:W-:Y:S01]  /*8570*/  HMMA.16816.F32.BF16 R8, R12.reuse, R18, R8 ;  /* 0x000000120c08723c */ /* 0x040fe20000041808 */
[----:B------:R-:W1:Y:S07]  /*8580*/  LDSM.16.MT88.4 R16, [R162+0xe000] ;  /* 0x00e00000a210783b */ /* 0x000e6e0000004200 */
[C---:B-----5:R-:W-:Y:S08]  /*8590*/  HMMA.16816.F32.BF16 R68, R12.reuse, R24, R68 ;  /* 0x000000180c44723c */ /* 0x060ff00000041844 */
[C---:B------:R-:W-:Y:S01]  /*85a0*/  HMMA.16816.F32.BF16 R72, R12.reuse, R26, R72 ;  /* 0x0000001a0c48723c */ /* 0x040fe20000041848 */
[----:B------:R-:W2:Y:S07]  /*85b0*/  LDSM.16.MT88.4 R24, [R160+0xe000] ;  /* 0x00e00000a018783b */ /* 0x000eae0000004200 */
[C---:B----4-:R-:W-:Y:S08]  /*85c0*/  HMMA.16816.F32.BF16 R76, R12.reuse, R20, R76 ;  /* 0x000000140c4c723c */ /* 0x050ff0000004184c */
        /* <DEDUP_REMOVED lines=8> */
[-C--:B------:R-:W-:Y:S01]  /*8650*/  FFMA.FTZ R126, R65, R117.reuse, -R126 ;  /* 0x00000075417e7223 */ /* 0x080fe2000001087e */
[----:B------:R-:W-:Y:S01]  /*8660*/  FFMA.FTZ R65, R55, R117, -R124 ;  /* 0x0000007537417223 */ /* 0x000fe2000001087c */
[----:B------:R1:W-:Y:S01]  /*8670*/  MUFU.EX2 R49, R16 ;  /* 0x0000001000317308 */ /* 0x0003e20000000800 */
[C---:B------:R-:W-:Y:S09]  /*8680*/  HMMA.16816.F32.BF16 R96, R12.reuse, R18, R96 ;  /* 0x000000120c60723c */ /* 0x040ff20000041860 */
[----:B------:R-:W4:Y:S10]  /*8690*/  MUFU.EX2 R48, R48 ;  /* 0x0000003000307308 */ /* 0x000f340000000800 */
[----:B------:R-:W5:Y:S01]  /*86a0*/  MUFU.EX2 R55, R136 ;  /* 0x0000008800377308 */ /* 0x000f620000000800 */
[C---:B--2---:R-:W-:Y:S09]  /*86b0*/  HMMA.16816.F32.BF16 R100, R12.reuse, R24, R100 ;  /* 0x000000180c64723c */ /* 0x044ff20000041864 */
[----:B------:R-:W2:Y:S01]  /*86c0*/  MUFU.EX2 R65, R65 ;  /* 0x0000004100417308 */ /* 0x000ea20000000800 */
[----:B-1----:R-:W1:Y:S01]  /*86d0*/  LDSM.16.MT88.4 R16, [R160+0xa400] ;  /* 0x00a40000a010783b */ /* 0x002e620000004200 */
[----:B------:R-:W-:Y:S03]  /*86e0*/  HMMA.16816.F32.BF16 R104, R12, R26, R104 ;  /* 0x0000001a0c68723c */ /* 0x000fe60000041868 */
[----:B------:R-:W-:Y:S01]  /*86f0*/  F2FP.BF16.F32.PACK_AB R12, R45, R44 ;  /* 0x0000002c2d0c723e */ /* 0x000fe200000010ff */
[----:B------:R-:W-:Y:S03]  /*8700*/  FADD.FTZ R44, R44, R41 ;  /* 0x000000292c2c7221 */ /* 0x000fe60000010000 */
[----:B------:R-:W5:Y:S01]  /*8710*/  LDSM.16.MT88.4 R24, [R162+0xc400] ;  /* 0x00c40000a218783b */ /* 0x000f620000004200 */
[----:B------:R-:W-:Y:S02]  /*8720*/  F2FP.BF16.F32.PACK_AB R13, R47, R46 ;  /* 0x0000002e2f0d723e */ /* 0x000fe400000010ff */
[C---:B----4-:R-:W-:Y:S01]  /*8730*/  F2FP.BF16.F32.PACK_AB R14, R48.reuse, R49 ;  /* 0x00000031300e723e */ /* 0x050fe200000010ff */
[----:B------:R-:W-:Y:S01]  /*8740*/  FADD.FTZ R44, R45, R44 ;  /* 0x0000002c2d2c7221 */ /* 0x000fe20000010000 */
[----:B------:R-:W-:Y:S03]  /*8750*/  F2FP.BF16.F32.PACK_AB R15, R51, R50 ;  /* 0x00000032330f723e */ /* 0x000fe600000010ff */
[----:B------:R-:W-:Y:S04]  /*8760*/  FADD.FTZ R49, R49, R44 ;  /* 0x0000002c31317221 */ /* 0x000fe80000010000 */
[C---:B---3--:R-:W-:Y:S03]  /*8770*/  HMMA.16816.F32.BF16 R4, R12.reuse, R20, R4 ;  /* 0x000000140c04723c */ /* 0x048fe60000041804 */
[----:B------:R-:W-:Y:S05]  /*8780*/  FADD.FTZ R48, R48, R49 ;  /* 0x0000003130307221 */ /* 0x000fea0000010000 */
[C---:B------:R-:W-:Y:S01]  /*8790*/  HMMA.16816.F32.BF16 R8, R12.reuse, R22, R8 ;  /* 0x000000160c08723c */ /* 0x040fe20000041808 */
[----:B------:R-:W3:Y:S07]  /*87a0*/  LDSM.16.MT88.4 R20, [R160+0xe400] ;  /* 0x00e40000a014783b */ /* 0x000eee0000004200 */
[C---:B-1----:R-:W-:Y:S08]  /*87b0*/  HMMA.16816.F32.BF16 R68, R12.reuse, R16, R68 ;  /* 0x000000100c44723c */ /* 0x042ff00000041844 */
[C---:B------:R-:W-:Y:S01]  /*87c0*/  HMMA.16816.F32.BF16 R72, R12.reuse, R18, R72 ;  /* 0x000000120c48723c */ /* 0x040fe20000041848 */
[----:B------:R-:W1:Y:S07]  /*87d0*/  LDSM.16.MT88.4 R16, [R162+0xa800] ;  /* 0x00a80000a210783b */ /* 0x000e6e0000004200 */
[C---:B-----5:R-:W-:Y:S08]  /*87e0*/  HMMA.16816.F32.BF16 R76, R12.reuse, R24, R76 ;  /* 0x000000180c4c723c */ /* 0x060ff0000004184c */
[C---:B------:R-:W-:Y:S01]  /*87f0*/  HMMA.16816.F32.BF16 R80, R12.reuse, R26, R80 ;  /* 0x0000001a0c50723c */ /* 0x040fe20000041850 */
[----:B------:R-:W4:Y:S07]  /*8800*/  LDSM.16.MT88.4 R24, [R160+0xa800] ;  /* 0x00a80000a018783b */ /* 0x000f2e0000004200 */
[C---:B------:R-:W-:Y:S08]  /*8810*/  HMMA.16816.F32.BF16 R84, R12.reuse, R28, R84 ;  /* 0x0000001c0c54723c */ /* 0x040ff00000041854 */
[C---:B------:R-:W-:Y:S01]  /*8820*/  HMMA.16816.F32.BF16 R88, R12.reuse, R30, R88 ;  /* 0x0000001e0c58723c */ /* 0x040fe20000041858 */
[----:B------:R-:W5:Y:S07]  /*8830*/  LDSM.16.MT88.4 R28, [R162+0xc800] ;  /* 0x00c80000a21c783b */ /* 0x000f6e0000004200 */
[C---:B------:R-:W-:Y:S08]  /*8840*/  HMMA.16816.F32.BF16 R92, R12.reuse, R32, R92 ;  /* 0x000000200c5c723c */ /* 0x040ff0000004185c */
[C---:B------:R-:W-:Y:S01]  /*8850*/  HMMA.16816.F32.BF16 R96, R12.reuse, R34, R96 ;  /* 0x000000220c60723c */ /* 0x040fe20000041860 */
[----:B------:R-:W5:Y:S07]  /*8860*/  LDSM.16.MT88.4 R32, [R160+0xc800] ;  /* 0x00c80000a020783b */ /* 0x000f6e0000004200 */
[C---:B---3--:R-:W-:Y:S08]  /*8870*/  HMMA.16816.F32.BF16 R100, R12.reuse, R20, R100 ;  /* 0x000000140c64723c */ /* 0x048ff00000041864 */
[----:B------:R-:W-:Y:S01]  /*8880*/  HMMA.16816.F32.BF16 R104, R12, R22, R104 ;  /* 0x000000160c68723c */ /* 0x000fe20000041868 */
[----:B------:R-:W3:Y:S02]  /*8890*/  LDSM.16.MT88.4 R20, [R160+0xe800] ;  /* 0x00e80000a014783b */ /* 0x000ee40000004200 */
[C---:B------:R-:W-:Y:S01]  /*88a0*/  F2FP.BF16.F32.PACK_AB R12, R52.reuse, R55 ;  /* 0x00000037340c723e */ /* 0x040fe200000010ff */
[----:B------:R-:W-:Y:S01]  /*88b0*/  FADD.FTZ R55, R55, R48 ;  /* 0x0000003037377221 */ /* 0x000fe20000010000 */
[----:B--2---:R-:W-:Y:S02]  /*88c0*/  F2FP.BF16.F32.PACK_AB R13, R65, R130 ;  /* 0x00000082410d723e */ /* 0x004fe400000010ff */
[C---:B------:R-:W-:Y:S01]  /*88d0*/  F2FP.BF16.F32.PACK_AB R14, R53.reuse, R54 ;  /* 0x00000036350e723e */ /* 0x040fe200000010ff */
[----:B------:R-:W-:Y:S01]  /*88e0*/  FADD.FTZ R55, R52, R55 ;  /* 0x0000003734377221 */ /* 0x000fe20000010000 */
[----:B------:R-:W-:Y:S03]  /*88f0*/  F2FP.BF16.F32.PACK_AB R15, R56, R57 ;  /* 0x00000039380f723e */ /* 0x000fe600000010ff */
[----:B------:R-:W-:Y:S04]  /*8900*/  FADD.FTZ R54, R54, R55 ;  /* 0x0000003736367221 */ /* 0x000fe80000010000 */
[C---:B-1----:R-:W-:Y:S03]  /*8910*/  HMMA.16816.F32.BF16 R4, R12.reuse, R16, R4 ;  /* 0x000000100c04723c */ /* 0x042fe60000041804 */
[----:B------:R-:W-:Y:S05]  /*8920*/  FADD.FTZ R53, R53, R54 ;  /* 0x0000003635357221 */ /* 0x000fea0000010000 */
[C---:B------:R-:W-:Y:S01]  /*8930*/  HMMA.16816.F32.BF16 R8, R12.reuse, R18, R8 ;  /* 0x000000120c08723c */ /* 0x040fe20000041808 */
[----:B------:R-:W1:Y:S07]  /*8940*/  LDSM.16.MT88.4 R16, [R160+0xac00] ;  /* 0x00ac0000a010783b */ /* 0x000e6e0000004200 */
[C---:B----4-:R-:W-:Y:S08]  /*8950*/  HMMA.16816.F32.BF16 R68, R12.reuse, R24, R68 ;  /* 0x000000180c44723c */ /* 0x050ff00000041844 */
[C---:B------:R-:W-:Y:S01]  /*8960*/  HMMA.16816.F32.BF16 R72, R12.reuse, R26, R72 ;  /* 0x0000001a0c48723c */ /* 0x040fe20000041848 */
[----:B------:R-:W2:Y:S07]  /*8970*/  LDSM.16.MT88.4 R24, [R162+0xcc00] ;  /* 0x00cc0000a218783b */ /* 0x000eae0000004200 */
[C---:B-----5:R-:W-:Y:S03]  /*8980*/  HMMA.16816.F32.BF16 R76, R12.reuse, R28, R76 ;  /* 0x0000001c0c4c723c */ /* 0x060fe6000004184c */
[-CC-:B------:R-:W-:Y:S01]  /*8990*/  FFMA.FTZ R29, R62, R117.reuse, -R124.reuse ;  /* 0x000000753e1d7223 */ /* 0x180fe2000001087c */
[-CC-:B------:R-:W-:Y:S04]  /*89a0*/  FFMA.FTZ R28, R63, R117.reuse, -R124.reuse ;  /* 0x000000753f1c7223 */ /* 0x180fe8000001087c */
[C---:B------:R-:W-:Y:S01]  /*89b0*/  HMMA.16816.F32.BF16 R80, R12.reuse, R30, R80 ;  /* 0x0000001e0c50723c */ /* 0x040fe20000041850 */
[----:B------:R-:W-:Y:S02]  /*89c0*/  MUFU.EX2 R29, R29 ;  /* 0x0000001d001d7308 */ /* 0x000fe40000000800 */
[-CC-:B------:R-:W-:Y:S01]  /*89d0*/  FFMA.FTZ R30, R66, R117.reuse, -R124.reuse ;  /* 0x00000075421e7223 */ /* 0x180fe2000001087c */
[----:B------:R-:W-:Y:S07]  /*89e0*/  FFMA.FTZ R124, R67, R117, -R124 ;  /* 0x00000075437c7223 */ /* 0x000fee000001087c */
[----:B------:R-:W4:Y:S01]  /*89f0*/  MUFU.EX2 R28, R28 ;  /* 0x0000001c001c7308 */ /* 0x000f220000000800 */
[C---:B------:R-:W-:Y:S09]  /*8a00*/  HMMA.16816.F32.BF16 R84, R12.reuse, R32, R84 ;  /* 0x000000200c54723c */ /* 0x040ff20000041854 */
[----:B------:R-:W5:Y:S10]  /*8a10*/  MUFU.EX2 R31, R126 ;  /* 0x0000007e001f7308 */ /* 0x000f740000000800 */
[----:B------:R-:W-:Y:S01]  /*8a20*/  MUFU.EX2 R30, R30 ;  /* 0x0000001e001e7308 */ /* 0x000fe20000000800 */
[C---:B------:R-:W-:Y:S09]  /*8a30*/  HMMA.16816.F32.BF16 R88, R12.reuse, R34, R88 ;  /* 0x000000220c58723c */ /* 0x040ff20000041858 */
[----:B------:R-:W1:Y:S01]  /*8a40*/  MUFU.EX2 R195, R124 ;  /* 0x0000007c00c37308 */ /* 0x000e620000000800 */
[C---:B------:R-:W-:Y:S08]  /*8a50*/  HMMA.16816.F32.BF16 R92, R12.reuse, R36, R92 ;  /* 0x000000240c5c723c */ /* 0x040ff0000004185c */
[C---:B------:R-:W-:Y:S08]  /*8a60*/  HMMA.16816.F32.BF16 R96, R12.reuse, R38, R96 ;  /* 0x000000260c60723c */ /* 0x040ff00000041860 */
[C---:B---3--:R-:W-:Y:S08]  /*8a70*/  HMMA.16816.F32.BF16 R100, R12.reuse, R20, R100 ;  /* 0x000000140c64723c */ /* 0x048ff00000041864 */
[----:B------:R-:W-:Y:S01]  /*8a80*/  HMMA.16816.F32.BF16 R104, R12, R22, R104 ;  /* 0x000000160c68723c */ /* 0x000fe20000041868 */
[----:B------:R-:W3:Y:S02]  /*8a90*/  LDSM.16.MT88.4 R20, [R160+0xcc00] ;  /* 0x00cc0000a014783b */ /* 0x000ee40000004200 */
[----:B------:R-:W-:Y:S01]  /*8aa0*/  F2FP.BF16.F32.PACK_AB R12, R61, R60 ;  /* 0x0000003c3d0c723e */ /* 0x000fe200000010ff */
[----:B------:R-:W-:Y:S01]  /*8ab0*/  FADD.FTZ R60, R60, R53 ;  /* 0x000000353c3c7221 */ /* 0x000fe20000010000 */
[----:B----4-:R-:W-:Y:S02]  /*8ac0*/  F2FP.BF16.F32.PACK_AB R13, R28, R29 ;  /* 0x0000001d1c0d723e */ /* 0x010fe400000010ff */
[----:B-----5:R-:W-:Y:S01]  /*8ad0*/  F2FP.BF16.F32.PACK_AB R14, R31, R64 ;  /* 0x000000401f0e723e */ /* 0x020fe200000010ff */
[----:B------:R-:W-:Y:S01]  /*8ae0*/  FADD.FTZ R61, R61, R60 ;  /* 0x0000003c3d3d7221 */ /* 0x000fe20000010000 */
[----:B-1----:R-:W-:Y:S03]  /*8af0*/  F2FP.BF16.F32.PACK_AB R15, R195, R30 ;  /* 0x0000001ec30f723e */ /* 0x002fe600000010ff */
[----:B------:R-:W-:Y:S04]  /*8b00*/  FADD.FTZ R64, R64, R61 ;  /* 0x0000003d40407221 */ /* 0x000fe80000010000 */
[C---:B------:R-:W-:Y:S01]  /*8b10*/  HMMA.16816.F32.BF16 R112, R12.reuse, R108, R4 ;  /* 0x0000006c0c70723c */ /* 0x040fe20000041804 */
[----:B------:R-:W1:Y:S02]  /*8b20*/  LDSM.16.MT88.4 R4, [R162+0xec00] ;  /* 0x00ec0000a204783b */ /* 0x000e640000004200 */
[----:B------:R-:W-:Y:S05]  /*8b30*/  FADD.FTZ R194, R31, R64 ;  /* 0x000000401fc27221 */ /* 0x000fea0000010000 */
[C---:B------:R-:W-:Y:S03]  /*8b40*/  HMMA.16816.F32.BF16 R108, R12.reuse, R110, R8 ;  /* 0x0000006e0c6c723c */ /* 0x040fe60000041808 */
[----:B------:R-:W-:Y:S04]  /*8b50*/  FADD.FTZ R8, R122, R123 ;  /* 0x0000007b7a087221 */ /* 0x000fe80000010000 */
[----:B------:R-:W-:Y:S01]  /*8b60*/  FADD.FTZ R8, R121, R8 ;  /* 0x0000000879087221 */ /* 0x000fe20000010000 */
[C---:B------:R-:W-:Y:S03]  /*8b70*/  HMMA.16816.F32.BF16 R68, R12.reuse, R16, R68 ;  /* 0x000000100c44723c */ /* 0x040fe60000041844 */
[----:B------:R-:W-:Y:S01]  /*8b80*/  FADD.FTZ R133, R133, R8 ;  /* 0x0000000885857221 */ /* 0x000fe20000010000 */
[----:B------:R-:W-:Y:S01]  /*8b90*/  MOV R121, R0 ;  /* 0x0000000000797202 */ /* 0x000fe20000000f00 */
[----:B------:R-:W4:Y:S02]  /*8ba0*/  LDSM.16.MT88.4 R8, [R160+0xec00] ;  /* 0x00ec0000a008783b */ /* 0x000f240000004200 */
[----:B------:R-:W-:Y:S01]  /*8bb0*/  FADD.FTZ R134, R134, R133 ;  /* 0x0000008586867221 */ /* 0x000fe20000010000 */
[C---:B------:R-:W-:Y:S03]  /*8bc0*/  HMMA.16816.F32.BF16 R72, R12.reuse, R18, R72 ;  /* 0x000000120c48723c */ /* 0x040fe60000041848 */
[----:B------:R-:W-:Y:S04]  /*8bd0*/  FADD.FTZ R17, R43, R134 ;  /* 0x000000862b117221 */ /* 0x000fe80000010000 */
[----:B------:R-:W-:Y:S01]  /*8be0*/  FADD.FTZ R17, R42, R17 ;  /* 0x000000112a117221 */ /* 0x000fe20000010000 */
[C---:B--2---:R-:W-:Y:S03]  /*8bf0*/  HMMA.16816.F32.BF16 R76, R12.reuse, R24, R76 ;  /* 0x000000180c4c723c */ /* 0x044fe6000004184c */
[----:B------:R-:W-:Y:S04]  /*8c00*/  FADD.FTZ R46, R46, R17 ;  /* 0x000000112e2e7221 */ /* 0x000fe80000010000 */
[----:B------:R-:W-:Y:S01]  /*8c10*/  FADD.FTZ R47, R47, R46 ;  /* 0x0000002e2f2f7221 */ /* 0x000fe20000010000 */
[C---:B------:R-:W-:Y:S03]  /*8c20*/  HMMA.16816.F32.BF16 R80, R12.reuse, R26, R80 ;  /* 0x0000001a0c50723c */ /* 0x040fe60000041850 */
[----:B------:R-:W-:Y:S04]  /*8c30*/  FADD.FTZ R50, R50, R47 ;  /* 0x0000002f32327221 */ /* 0x000fe80000010000 */
[----:B------:R-:W-:Y:S01]  /*8c40*/  FADD.FTZ R51, R51, R50 ;  /* 0x0000003233337221 */ /* 0x000fe20000010000 */
[C---:B---3--:R-:W-:Y:S08]  /*8c50*/  HMMA.16816.F32.BF16 R84, R12.reuse, R20, R84 ;  /* 0x000000140c54723c */ /* 0x048ff00000041854 */
[C---:B------:R-:W-:Y:S08]  /*8c60*/  HMMA.16816.F32.BF16 R88, R12.reuse, R22, R88 ;  /* 0x000000160c58723c */ /* 0x040ff00000041858 */
[C---:B-1----:R-:W-:Y:S03]  /*8c70*/  HMMA.16816.F32.BF16 R92, R12.reuse, R4, R92 ;  /* 0x000000040c5c723c */ /* 0x042fe6000004185c */
[----:B------:R-:W-:Y:S04]  /*8c80*/  FADD.FTZ R4, R130, R51 ;  /* 0x0000003382047221 */ /* 0x000fe80000010000 */
[----:B------:R-:W-:Y:S01]  /*8c90*/  FADD.FTZ R4, R65, R4 ;  /* 0x0000000441047221 */ /* 0x000fe20000010000 */
[C---:B------:R-:W-:Y:S03]  /*8ca0*/  HMMA.16816.F32.BF16 R96, R12.reuse, R6, R96 ;  /* 0x000000060c60723c */ /* 0x040fe60000041860 */
[----:B------:R-:W-:Y:S04]  /*8cb0*/  FADD.FTZ R57, R57, R4 ;  /* 0x0000000439397221 */ /* 0x000fe80000010000 */
[----:B------:R-:W-:Y:S01]  /*8cc0*/  FADD.FTZ R56, R56, R57 ;  /* 0x0000003938387221 */ /* 0x000fe20000010000 */
[C---:B----4-:R-:W-:Y:S03]  /*8cd0*/  HMMA.16816.F32.BF16 R100, R12.reuse, R8, R100 ;  /* 0x000000080c64723c */ /* 0x050fe60000041864 */
[----:B------:R-:W-:Y:S04]  /*8ce0*/  FADD.FTZ R5, R29, R56 ;  /* 0x000000381d057221 */ /* 0x000fe80000010000 */
[----:B------:R-:W-:Y:S01]  /*8cf0*/  FADD.FTZ R5, R28, R5 ;  /* 0x000000051c057221 */ /* 0x000fe20000010000 */
[----:B------:R-:W-:Y:S03]  /*8d00*/  HMMA.16816.F32.BF16 R104, R12, R10, R104 ;  /* 0x0000000a0c68723c */ /* 0x000fe60000041868 */
[----:B------:R-:W-:Y:S04]  /*8d10*/  FADD.FTZ R30, R30, R5 ;  /* 0x000000051e1e7221 */ /* 0x000fe80000010000 */
[----:B------:R-:W-:Y:S01]  /*8d20*/  FADD.FTZ R195, R195, R30 ;  /* 0x0000001ec3c37221 */ /* 0x000fe20000010000 */
[----:B------:R-:W-:Y:S01]  /*8d30*/  @!UPT UIADD3 URZ, UPT, UPT, URZ, URZ, URZ ;  /* 0x000000fffffff290 */ /* 0x000fe2000fffe0ff */
[----:B------:R-:W-:Y:S11]  /*8d40*/  @P1 BRA `(.L_x_537) ;  /* 0xffffffc800c41947 */ /* 0x000ff6000383ffff */
.L_x_530:
[----:B------:R1:W5:Y:S01]  /*8d50*/  LD.E R53, desc[UR4][R2.64+0xd8] ;  /* 0x0000d80402357980 */ /* 0x000362000c101900 */
[----:B------:R-:W-:-:S03]  /*8d60*/  UMOV UR6, 0xffffffff ;  /* 0xffffffff00067882 */ /* 0x000fc60000000000 */
[----:B------:R-:W-:Y:S05]  /*8d70*/  BRA.DIV UR6, `(.L_x_538) ;  /* 0x0000000a06e07947 */ /* 0x000fea000b800000 */
[----:B------:R-:W2:Y:S04]  /*8d80*/  SHFL.BFLY PT, R9, R194, 0x2, 0x1f ;  /* 0x0c401f00c2097f89 */ /* 0x000ea800000e0000 */
[----:B------:R-:W3:Y:S01]  /*8d90*/  SHFL.BFLY PT, R8, R195, 0x2, 0x1f ;  /* 0x0c401f00c3087f89 */ /* 0x000ee200000e0000 */
[----:B--2---:R-:W-:Y:S01]  /*8da0*/  FADD.FTZ R9, R9, R194 ;  /* 0x000000c209097221 */ /* 0x004fe20000010000 */
[----:B---3--:R-:W-:-:S04]  /*8db0*/  FADD.FTZ R52, R8, R195 ;  /* 0x000000c308347221 */ /* 0x008fc80000010000 */
[----:B------:R-:W2:Y:S04]  /*8dc0*/  SHFL.BFLY PT, R4, R9, 0x1, 0x1f ;  /* 0x0c201f0009047f89 */ /* 0x000ea800000e0000 */
[----:B------:R3:W4:Y:S01]  /*8dd0*/  SHFL.BFLY PT, R8, R52, 0x1, 0x1f ;  /* 0x0c201f0034087f89 */ /* 0x00072200000e0000 */
[----:B--2---:R-:W-:-:S07]  /*8de0*/  FADD.FTZ R4, R9, R4 ;  /* 0x0000000409047221 */ /* 0x004fce0000010000 */
.L_x_545:
[----:B---34-:R-:W-:Y:S01]  /*8df0*/  FADD.FTZ R52, R52, R8 ;  /* 0x0000000834347221 */ /* 0x018fe20000010000 */
[----:B------:R-:W2:Y:S01]  /*8e00*/  MUFU.RCP R6, R4 ;  /* 0x0000000400067308 */ /* 0x000ea20000001000 */
[C---:B------:R-:W-:Y:S01]  /*8e10*/  SHF.L.U32 R8, R177.reuse, 0x1, RZ ;  /* 0x00000001b1087819 */ /* 0x040fe200000006ff */
[----:B------:R-:W-:Y:S05]  /*8e20*/  WARPSYNC.ALL ;  /* 0x0000000000007948 */ /* 0x000fea0003800000 */
[----:B------:R-:W-:Y:S01]  /*8e30*/  SHF.L.U32 R7, R177, 0x4, RZ ;  /* 0x00000004b1077819 */ /* 0x000fe200000006ff */
[----:B------:R-:W3:Y:S01]  /*8e40*/  MUFU.RCP R5, R52 ;  /* 0x0000003400057308 */ /* 0x000ee20000001000 */
[----:B------:R-:W-:Y:S01]  /*8e50*/  LOP3.LUT R8, R8, 0x6, RZ, 0xc0, !PT ;  /* 0x0000000608087812 */ /* 0x000fe200078ec0ff */
[----:B------:R-:W-:Y:S01]  /*8e60*/  BAR.SYNC.DEFER_BLOCKING 0x0 ;  /* 0x0000000000007b1d */ /* 0x000fe20000010000 */
[----:B------:R-:W-:-:S02]  /*8e70*/  FSETP.NE.FTZ.AND P0, PT, R4, RZ, PT ;  /* 0x000000ff0400720b */ /* 0x000fc40003f15000 */
[----:B------:R-:W-:Y:S02]  /*8e80*/  LOP3.LUT R7, R8, 0x3e00, R7, 0xf8, !PT ;  /* 0x00003e0008077812 */ /* 0x000fe400078ef807 */
[----:B------:R-:W-:Y:S02]  /*8e90*/  SHF.L.U32 R8, R186, 0x5, RZ ;  /* 0x00000005ba087819 */ /* 0x000fe400000006ff */
[----:B------:R-:W-:Y:S02]  /*8ea0*/  FSETP.NE.FTZ.AND P5, PT, R52, RZ, PT ;  /* 0x000000ff3400720b */ /* 0x000fe40003fb5000 */
[----:B------:R-:W-:Y:S02]  /*8eb0*/  LOP3.LUT R8, R7, 0x20, R8, 0xf8, !PT ;  /* 0x0000002007087812 */ /* 0x000fe400078ef808 */
[----:B--2---:R-:W-:Y:S02]  /*8ec0*/  FSEL R6, R6, 1, P0 ;  /* 0x3f80000006067808 */ /* 0x004fe40000000000 */
[----:B------:R-:W-:-:S02]  /*8ed0*/  IADD3 R179, PT, PT, R179, R8, RZ ;  /* 0x00000008b3b37210 */ /* 0x000fc40007ffe0ff */
[----:B------:R-:W-:Y:S01]  /*8ee0*/  LOP3.LUT R7, R180, 0x80, RZ, 0xc0, !PT ;  /* 0x00000080b4077812 */ /* 0x000fe200078ec0ff */
[C---:B------:R-:W-:Y:S01]  /*8ef0*/  FMUL.FTZ R112, R6.reuse, R112 ;  /* 0x0000007006707220 */ /* 0x040fe20000410000 */
[----:B---3--:R-:W-:Y:S01]  /*8f00*/  FSEL R5, R5, 1, P5 ;  /* 0x3f80000005057808 */ /* 0x008fe20002800000 */
        /* <DEDUP_REMOVED lines=45> */
[C---:B------:R-:W-:Y:S01]  /*91e0*/  FMUL.FTZ R106, R5.reuse, R106 ;  /* 0x0000006a056a7220 */ /* 0x040fe20000410000 */
[----:B------:R-:W-:Y:S01]  /*91f0*/  FMUL.FTZ R107, R5, R107 ;  /* 0x0000006b056b7220 */ /* 0x000fe20000410000 */
[----:B------:R-:W-:-:S02]  /*9200*/  LOP3.LUT R5, R180, 0x40, RZ, 0xc0, !PT ;  /* 0x00000040b4057812 */ /* 0x000fc400078ec0ff */
[----:B------:R-:W-:-:S04]  /*9210*/  LEA R6, R179, R166, 0x2 ;  /* 0x000000a6b3067211 */ /* 0x000fc800078e10ff */
[C---:B------:R-:W-:Y:S01]  /*9220*/  IADD3 R8, PT, PT, R6.reuse, -R5, RZ ;  /* 0x8000000506087210 */ /* 0x040fe20007ffe0ff */
[----:B------:R-:W-:Y:S01]  /*9230*/  STS.64 [R6], R112 ;  /* 0x0000007006007388 */ /* 0x000fe20000000a00 */
[-C--:B------:R-:W-:Y:S02]  /*9240*/  IADD3 R9, PT, PT, R6, -R7.reuse, RZ ;  /* 0x8000000706097210 */ /* 0x080fe40007ffe0ff */
[----:B------:R-:W-:Y:S01]  /*9250*/  IADD3 R7, PT, PT, R8, -R7, RZ ;  /* 0x8000000708077210 */ /* 0x000fe20007ffe0ff */
[----:B------:R-:W-:Y:S04]  /*9260*/  STS.64 [R6+0x400], R114 ;  /* 0x0004007206007388 */ /* 0x000fe80000000a00 */
        /* <DEDUP_REMOVED lines=15> */
[----:B------:R2:W-:Y:S04]  /*9360*/  STS.64 [R6+0x4400], R94 ;  /* 0x0044005e06007388 */ /* 0x0005e80000000a00 */
[----:B------:R-:W-:Y:S04]  /*9370*/  STS.64 [R8+0x4020], R96 ;  /* 0x0040206008007388 */ /* 0x000fe80000000a00 */
[----:B------:R3:W-:Y:S04]  /*9380*/  STS.64 [R8+0x4420], R98 ;  /* 0x0044206208007388 */ /* 0x0007e80000000a00 */
[----:B------:R4:W-:Y:S04]  /*9390*/  STS.64 [R9+0x4040], R100 ;  /* 0x0040406409007388 */ /* 0x0009e80000000a00 */
[----:B------:R4:W-:Y:S04]  /*93a0*/  STS.64 [R9+0x4440], R102 ;  /* 0x0044406609007388 */ /* 0x0009e80000000a00 */
[----:B------:R4:W-:Y:S04]  /*93b0*/  STS.64 [R7+0x4060], R104 ;  /* 0x0040606807007388 */ /* 0x0009e80000000a00 */
[----:B------:R4:W-:Y:S04]  /*93c0*/  STS.64 [R7+0x4460], R106 ;  /* 0x0044606a07007388 */ /* 0x0009e80000000a00 */
[----:B------:R-:W4:Y:S04]  /*93d0*/  LD.E.64 R10, desc[UR4][R2.64+0xb0] ;  /* 0x0000b004020a7980 */ /* 0x000f28000c101b00 */
[----:B------:R-:W4:Y:S04]  /*93e0*/  LD.E R12, desc[UR4][R2.64+0x60] ;  /* 0x00006004020c7980 */ /* 0x000f28000c101900 */
[----:B------:R-:W4:Y:S04]  /*93f0*/  LD.E R5, desc[UR4][R2.64+0xcc] ;  /* 0x0000cc0402057980 */ /* 0x000f28000c101900 */
[----:B------:R-:W4:Y:S04]  /*9400*/  LD.E.64 R56, desc[UR4][R2.64+0x78] ;  /* 0x0000780402387980 */ /* 0x000f28000c101b00 */
[----:B------:R1:W5:Y:S01]  /*9410*/  LD.E.64 R58, desc[UR4][R2.64+0xa8] ;  /* 0x0000a804023a7980 */ /* 0x000362000c101b00 */
[----:B--2---:R-:W-:Y:S01]  /*9420*/  SHF.L.U32 R6, R177, 0x2, RZ ;  /* 0x00000002b1067819 */ /* 0x004fe200000006ff */
[----:B------:R-:W2:Y:S01]  /*9430*/  @P0 MUFU.LG2 R60, R4 ;  /* 0x00000004003c0308 */ /* 0x000ea20000000c00 */
[----:B------:R-:W-:Y:S01]  /*9440*/  LOP3.LUT R15, R170, 0xd8, RZ, 0xc0, !PT ;  /* 0x000000d8aa0f7812 */ /* 0x000fe200078ec0ff */
[----:B------:R-:W-:Y:S01]  /*9450*/  BSSY.RECONVERGENT B0, `(.L_x_539) ;  /* 0x000003a000007945 */ /* 0x000fe20003800200 */
[----:B------:R-:W-:-:S02]  /*9460*/  SHF.L.U32 R13, R184, 0x5, RZ ;  /* 0x00000005b80d7819 */ /* 0x000fc400000006ff */
[----:B---3--:R-:W-:Y:S02]  /*9470*/  LOP3.LUT R8, R6, 0xf04, RZ, 0xc0, !PT ;  /* 0x00000f0406087812 */ /* 0x008fe400078ec0ff */
[----:B------:R-:W-:Y:S01]  /*9480*/  SHF.R.U32.HI R54, RZ, 0x1, R177 ;  /* 0x00000001ff367819 */ /* 0x000fe200000116b1 */
[----:B------:R-:W3:Y:S01]  /*9490*/  @P5 MUFU.LG2 R52, R52 ;  /* 0x0000003400345308 */ /* 0x000ee20000000c00 */
[----:B------:R-:W-:Y:S02]  /*94a0*/  LOP3.LUT R8, R8, 0x20, R13, 0xf8, !PT ;  /* 0x0000002008087812 */ /* 0x000fe400078ef80d */
[----:B------:R-:W-:Y:S02]  /*94b0*/  LOP3.LUT R15, R15, 0x18, R54, 0x78, !PT ;  /* 0x000000180f0f7812 */ /* 0x000fe400078e7836 */
[----:B------:R-:W-:Y:S02]  /*94c0*/  LOP3.LUT P6, RZ, R177, 0x3, RZ, 0xc0, !PT ;  /* 0x00000003b1ff7812 */ /* 0x000fe400078cc0ff */
[----:B------:R-:W-:-:S02]  /*94d0*/  LOP3.LUT R15, R8, R15, RZ, 0xfc, !PT ;  /* 0x0000000f080f7212 */ /* 0x000fc400078efcff */
[----:B------:R-:W-:Y:S01]  /*94e0*/  MOV R55, 0xff800000 ;  /* 0xff80000000377802 */ /* 0x000fe20000000f00 */
[----:B--2---:R-:W-:Y:S01]  /*94f0*/  @P0 FMUL.FTZ R60, R60, 0.69314718246459960938 ;  /* 0x3f3172183c3c0820 */ /* 0x004fe20000410000 */
[----:B------:R-:W-:Y:S01]  /*9500*/  LEA R166, R15, R166, 0x2 ;  /* 0x000000a60fa67211 */ /* 0x000fe200078e10ff */
[----:B------:R-:W-:Y:S01]  /*9510*/  BAR.SYNC.DEFER_BLOCKING 0x0 ;  /* 0x0000000000007b1d */ /* 0x000fe20000010000 */
[-C--:B------:R-:W-:Y:S01]  /*9520*/  ISETP.GE.AND P4, PT, R184, R167.reuse, PT ;  /* 0x000000a7b800720c */ /* 0x080fe20003f86270 */
[----:B-----5:R-:W-:Y:S01]  /*9530*/  @P0 FFMA.FTZ R55, R53, R116, R60 ;  /* 0x0000007435370223 */ /* 0x020fe2000001003c */
[----:B-1----:R-:W-:Y:S02]  /*9540*/  LOP3.LUT R3, R6, 0x1c, RZ, 0xc0, !PT ;  /* 0x0000001c06037812 */ /* 0x002fe400078ec0ff */
[----:B------:R-:W-:Y:S01]  /*9550*/  IADD3 R2, PT, PT, R184, 0x10, RZ ;  /* 0x00000010b8027810 */ /* 0x000fe20007ffe0ff */
[----:B---3--:R-:W-:Y:S01]  /*9560*/  @P5 FMUL.FTZ R52, R52, 0.69314718246459960938 ;  /* 0x3f31721834345820 */ /* 0x008fe20000410000 */
[----:B------:R-:W-:Y:S01]  /*9570*/  LOP3.LUT R61, R54, 0x30, RZ, 0xc0, !PT ;  /* 0x00000030363d7812 */ /* 0x000fe200078ec0ff */
[----:B------:R-:W-:Y:S01]  /*9580*/  IMAD R3, R184, 0x60, R3 ;  /* 0x00000060b8037824 */ /* 0x000fe200078e0203 */
[----:B------:R-:W-:-:S02]  /*9590*/  ISETP.GE.AND P3, PT, R2, R167, PT ;  /* 0x000000a70200720c */ /* 0x000fc40003f66270 */
[C---:B------:R-:W-:Y:S02]  /*95a0*/  IADD3 R2, PT, PT, R184.reuse, 0x20, RZ ;  /* 0x00000020b8027810 */ /* 0x040fe40007ffe0ff */
[----:B------:R-:W-:Y:S02]  /*95b0*/  IADD3 R184, PT, PT, R184, 0x30, RZ ;  /* 0x00000030b8b87810 */ /* 0x000fe40007ffe0ff */
[-C--:B------:R-:W-:Y:S02]  /*95c0*/  ISETP.GE.AND P2, PT, R2, R167.reuse, PT ;  /* 0x000000a70200720c */ /* 0x080fe40003f46270 */
[----:B------:R-:W-:Y:S01]  /*95d0*/  MOV R2, 0xff800000 ;  /* 0xff80000000027802 */ /* 0x000fe20000000f00 */
[----:B------:R-:W-:Y:S01]  /*95e0*/  @P5 FFMA.FTZ R2, R53, R0, R52 ;  /* 0x0000000035025223 */ /* 0x000fe20000010034 */
[----:B------:R-:W-:Y:S02]  /*95f0*/  ISETP.GE.AND P1, PT, R184, R167, PT ;  /* 0x000000a7b800720c */ /* 0x000fe40003f26270 */
[----:B------:R-:W-:Y:S01]  /*9600*/  LOP3.LUT R61, R61, 0x7, R186, 0xf8, !PT ;  /* 0x000000073d3d7812 */ /* 0x000fe200078ef8ba */
[----:B------:R1:W2:Y:S04]  /*9610*/  LDS.128 R48, [R166] ;  /* 0x00000000a6307984 */ /* 0x0002a80000000c00 */
[----:B------:R1:W3:Y:S04]  /*9620*/  LDS.128 R32, [R166+0x2000] ;  /* 0x00200000a6207984 */ /* 0x0002e80000000c00 */
[----:B------:R1:W1:Y:S04]  /*9630*/  LDS.128 R16, [R166+0x4000] ;  /* 0x00400000a6107984 */ /* 0x0002680000000c00 */
[----:B------:R1:W1:Y:S04]  /*9640*/  LDS.128 R44, [R166+0x800] ;  /* 0x00080000a62c7984 */ /* 0x0002680000000c00 */
[----:B------:R1:W1:Y:S04]  /*9650*/  LDS.128 R28, [R166+0x2800] ;  /* 0x00280000a61c7984 */ /* 0x0002680000000c00 */
[----:B------:R1:W1:Y:S04]  /*9660*/  LDS.128 R40, [R166+0x1000] ;  /* 0x00100000a6287984 */ /* 0x0002680000000c00 */
[----:B------:R1:W1:Y:S04]  /*9670*/  LDS.128 R24, [R166+0x3000] ;  /* 0x00300000a6187984 */ /* 0x0002680000000c00 */
[----:B------:R1:W1:Y:S04]  /*9680*/  LDS.128 R36, [R166+0x1800] ;  /* 0x00180000a6247984 */ /* 0x0002680000000c00 */
[----:B------:R1:W1:Y:S01]  /*9690*/  LDS.128 R20, [R166+0x3800] ;  /* 0x00380000a6147984 */ /* 0x0002620000000c00 */
[----:B----4-:R-:W-:-:S04]  /*96a0*/  IMAD R10, R10, UR8, R183 ;  /* 0x000000080a0a7c24 */ /* 0x010fc8000f8e02b7 */
[----:B------:R-:W-:Y:S02]  /*96b0*/  IMAD R10, R10, R12, R181 ;  /* 0x0000000c0a0a7224 */ /* 0x000fe400078e02b5 */
[----:B------:R4:W1:Y:S02]  /*96c0*/  LDS.128 R12, [R166+0x4800] ;  /* 0x00480000a60c7984 */ /* 0x0008640000000c00 */
[----:B------:R-:W-:Y:S02]  /*96d0*/  IMAD R182, R11, R10, R182 ;  /* 0x0000000a0bb67224 */ /* 0x000fe400078e02b6 */
[----:B------:R4:W1:Y:S02]  /*96e0*/  LDS.128 R8, [R166+0x5000] ;  /* 0x00500000a6087984 */ /* 0x0008640000000c00 */
[----:B------:R-:W-:Y:S02]  /*96f0*/  IMAD R62, R182, R5, RZ ;  /* 0x00000005b63e7224 */ /* 0x000fe400078e02ff */
[----:B------:R4:W1:Y:S03]  /*9700*/  LDS.128 R4, [R166+0x5800] ;  /* 0x00580000a6047984 */ /* 0x0008660000000c00 */
[----:B------:R-:W-:-:S04]  /*9710*/  IADD3 R3, P0, PT, R3, R62, RZ ;  /* 0x0000003e03037210 */ /* 0x000fc80007f1e0ff */
[----:B------:R-:W-:Y:S02]  /*9720*/  LEA.HI.X.SX32 R62, R62, RZ, 0x1, P0 ;  /* 0x000000ff3e3e7211 */ /* 0x000fe400000f0eff */
[----:B------:R-:W-:-:S04]  /*9730*/  LEA R56, P0, R3, R56, 0x2 ;  /* 0x0000003803387211 */ /* 0x000fc800078010ff */
[----:B------:R-:W-:Y:S01]  /*9740*/  LEA.HI.X R57, R3, R57, R62, 0x2, P0 ;  /* 0x0000003903397211 */ /* 0x000fe200000f143e */
[----:B--23--:R-:W-:Y:S08]  /*9750*/  @P6 BRA `(.L_x_540) ;  /* 0x0000000000246947 */ /* 0x00cff00003800000 */
[C---:B------:R-:W-:Y:S01]  /*9760*/  VIADD R0, R61.reuse, 0x8 ;  /* 0x000000083d007836 */ /* 0x040fe20000000000 */
[----:B------:R-:W-:Y:S02]  /*9770*/  IADD3 R3, P0, PT, R182, R61, RZ ;  /* 0x0000003db6037210 */ /* 0x000fe40007f1e0ff */
[-C--:B------:R-:W-:Y:S02]  /*9780*/  ISETP.GE.AND P6, PT, R61, R167.reuse, PT ;  /* 0x000000a73d00720c */ /* 0x080fe40003fc6270 */
[----:B------:R-:W-:Y:S02]  /*9790*/  ISETP.GE.AND P5, PT, R0, R167, PT ;  /* 0x000000a70000720c */ /* 0x000fe40003fa6270 */
[----:B------:R-:W-:Y:S02]  /*97a0*/  LEA.HI.X.SX32 R182, R182, RZ, 0x1, P0 ;  /* 0x000000ffb6b67211 */ /* 0x000fe400000f0eff */
[----:B------:R-:W-:-:S04]  /*97b0*/  LEA R52, P0, R3, R58, 0x2 ;  /* 0x0000003a03347211 */ /* 0x000fc800078010ff */
[----:B------:R-:W-:-:S05]  /*97c0*/  LEA.HI.X R53, R3, R59, R182, 0x2, P0 ;  /* 0x0000003b03357211 */ /* 0x000fca00000f14b6 */
[----:B------:R2:W-:Y:S04]  /*97d0*/  @!P6 ST.E desc[UR4][R52.64], R55 ;  /* 0x000000373400e985 */ /* 0x0005e8000c101904 */
[----:B------:R2:W-:Y:S02]  /*97e0*/  @!P5 ST.E desc[UR4][R52.64+0x20], R2 ;  /* 0x000020023400d985 */ /* 0x0005e4000c101904 */
.L_x_540:
[----:B------:R-:W-:Y:S05]  /*97f0*/  BSYNC.RECONVERGENT B0 ;  /* 0x0000000000007941 */ /* 0x000fea0003800200 */
.L_x_539:
[----:B------:R-:W-:Y:S01]  /*9800*/  MOV R177, 0x0 ;  /* 0x0000000000b17802 */ /* 0x000fe20000000f00 */
[----:B------:R-:W-:Y:S04]  /*9810*/  @!P4 ST.E.128 desc[UR4][R56.64], R48 ;  /* 0x000000303800c985 */ /* 0x000fe8000c101d04 */
[----:B------:R-:W-:Y:S04]  /*9820*/  @!P4 ST.E.128 desc[UR4][R56.64+0x80], R32 ;  /* 0x000080203800c985 */ /* 0x000fe8000c101d04 */
[----:B-1----:R-:W-:Y:S04]  /*9830*/  @!P4 ST.E.128 desc[UR4][R56.64+0x100], R16 ;  /* 0x000100103800c985 */ /* 0x002fe8000c101d04 */
[----:B------:R-:W-:Y:S04]  /*9840*/  @!P3 ST.E.128 desc[UR4][R56.64+0x1800], R44 ;  /* 0x0018002c3800b985 */ /* 0x000fe8000c101d04 */
[----:B------:R-:W-:Y:S04]  /*9850*/  @!P3 ST.E.128 desc[UR4][R56.64+0x1880], R28 ;  /* 0x0018801c3800b985 */ /* 0x000fe8000c101d04 */
[----:B------:R-:W-:Y:S04]  /*9860*/  @!P3 ST.E.128 desc[UR4][R56.64+0x1900], R12 ;  /* 0x0019000c3800b985 */ /* 0x000fe8000c101d04 */
[----:B------:R-:W-:Y:S04]  /*9870*/  @!P2 ST.E.128 desc[UR4][R56.64+0x3000], R40 ;  /* 0x003000283800a985 */ /* 0x000fe8000c101d04 */
[----:B------:R-:W-:Y:S04]  /*9880*/  @!P2 ST.E.128 desc[UR4][R56.64+0x3080], R24 ;  /* 0x003080183800a985 */ /* 0x000fe8000c101d04 */
[----:B------:R2:W-:Y:S02]  /*9890*/  @!P2 ST.E.128 desc[UR4][R56.64+0x3100], R8 ;  /* 0x003100083800a985 */ /* 0x0005e4000c101d04 */
[----:B--2-4-:R-:W-:Y:S05]  /*98a0*/  @P1 RET.REL.NODEC R176 `(_ZN5flash24flash_fwd_splitkv_kernelI23Flash_fwd_kernel_traitsILi96ELi64ELi128ELi4ELb0ELb0EN7cutlass10bfloat16_tE19Flash_kernel_traitsILi96ELi64ELi128ELi4ES3_EELb0ELb0ELb0ELb0ELb1ELb0ELb1ELb0EEEvNS_16Flash_fwd_paramsE) ;  /* 0xffffff64b0d41950 */ /* 0x014fea0003c3ffff */
[----:B------:R-:W-:Y:S01]  /*98b0*/  MOV R177, 0x0 ;  /* 0x0000000000b17802 */ /* 0x000fe20000000f00 */
[----:B------:R-:W-:Y:S04]  /*98c0*/  ST.E.128 desc[UR4][R56.64+0x4800], R36 ;  /* 0x0048002438007985 */ /* 0x000fe8000c101d04 */
[----:B------:R-:W-:Y:S04]  /*98d0*/  ST.E.128 desc[UR4][R56.64+0x4880], R20 ;  /* 0x0048801438007985 */ /* 0x000fe8000c101d04 */
[----:B------:R1:W-:Y:S02]  /*98e0*/  ST.E.128 desc[UR4][R56.64+0x4900], R4 ;  /* 0x0049000438007985 */ /* 0x0003e4000c101d04 */
[----:B-1----:R-:W-:Y:S05]  /*98f0*/  RET.REL.NODEC R176 `(_ZN5flash24flash_fwd_splitkv_kernelI23Flash_fwd_kernel_traitsILi96ELi64ELi128ELi4ELb0ELb0EN7cutlass10bfloat16_tE19Flash_kernel_traitsILi96ELi64ELi128ELi4ES3_EELb0ELb0ELb0ELb0ELb1ELb0ELb1ELb0EEEvNS_16Flash_fwd_paramsE) ;  /* 0xffffff64b0c07950 */ /* 0x002fea0003c3ffff */
.L_x_538:
[----:B------:R-:W-:Y:S01]  /*9900*/  MOV R6, 0x2 ;  /* 0x0000000200067802 */ /* 0x000fe20000000f00 */
[----:B------:R-:W-:Y:S01]  /*9910*/  IMAD.MOV.U32 R5, RZ, RZ, 0x1f ;  /* 0x0000001fff057424 */ /* 0x000fe200078e00ff */
[----:B------:R-:W-:-:S07]  /*9920*/  MOV R7, 0xffffffff ;  /* 0xffffffff00077802 */ /* 0x000fce0000000f00 */
[----:B-1---5:R-:W-:Y:S05]  /*9930*/  WARPSYNC.COLLECTIVE R7, `(.L_x_541) ;  /* 0x0000000007087348 */ /* 0x022fea0003c00000 */
[----:B------:R2:W3:Y:S02]  /*9940*/  SHFL.BFLY P0, R8, R194, R6, R5 ;  /* 0x0c000006c2087389 */ /* 0x0004e40000000005 */
[----:B-123-5:R-:W-:Y:S05]  /*9950*/  ENDCOLLECTIVE ;  /* 0x000000000000791b */ /* 0x02efea0003800000 */
.L_x_541:
[----:B------:R-:W-:Y:S02]  /*9960*/  IMAD.MOV.U32 R9, RZ, RZ, R8 ;  /* 0x000000ffff097224 */ /* 0x000fe400078e0008 */
[----:B------:R-:W-:Y:S02]  /*9970*/  IMAD.MOV.U32 R6, RZ, RZ, 0x1 ;  /* 0x00000001ff067424 */ /* 0x000fe400078e00ff */
[----:B------:R-:W-:-:S05]  /*9980*/  FADD.FTZ R9, R9, R194 ;  /* 0x000000c209097221 */ /* 0x000fca0000010000 */
[----:B------:R-:W-:-:S07]  /*9990*/  MOV R194, R9 ;  /* 0x0000000900c27202 */ /* 0x000fce0000000f00 */
[----:B------:R-:W-:Y:S05]  /*99a0*/  WARPSYNC.COLLECTIVE R7, `(.L_x_542) ;  /* 0x0000000007087348 */ /* 0x000fea0003c00000 */
[----:B------:R1:W2:Y:S02]  /*99b0*/  SHFL.BFLY P0, R8, R194, R6, R5 ;  /* 0x0c000006c2087389 */ /* 0x0002a40000000005 */
[----:B-12---:R-:W-:Y:S05]  /*99c0*/  ENDCOLLECTIVE ;  /* 0x000000000000791b */ /* 0x006fea0003800000 */
.L_x_542:
[----:B------:R-:W-:Y:S01]  /*99d0*/  MOV R194, R195 ;  /* 0x000000c300c27202 */ /* 0x000fe20000000f00 */
[----:B------:R-:W-:Y:S01]  /*99e0*/  IMAD.MOV.U32 R6, RZ, RZ, 0x2 ;  /* 0x00000002ff067424 */ /* 0x000fe200078e00ff */
[----:B------:R-:W-:-:S07]  /*99f0*/  MOV R4, R8 ;  /* 0x0000000800047202 */ /* 0x000fce0000000f00 */
[----:B------:R-:W-:Y:S05]  /*9a00*/  WARPSYNC.COLLECTIVE R7, `(.L_x_543) ;  /* 0x0000000007087348 */ /* 0x000fea0003c00000 */
[----:B------:R1:W2:Y:S02]  /*9a10*/  SHFL.BFLY P0, R8, R194, R6, R5 ;  /* 0x0c000006c2087389 */ /* 0x0002a40000000005 */
[----:B-12---:R-:W-:Y:S05]  /*9a20*/  ENDCOLLECTIVE ;  /* 0x000000000000791b */ /* 0x006fea0003800000 */
.L_x_543:
[----:B------:R-:W-:Y:S01]  /*9a30*/  FADD.FTZ R4, R9, R4 ;  /* 0x0000000409047221 */ /* 0x000fe20000010000 */
[----:B------:R-:W-:Y:S01]  /*9a40*/  FADD.FTZ R52, R8, R195 ;  /* 0x000000c308347221 */ /* 0x000fe20000010000 */
[----:B------:R-:W-:-:S04]  /*9a50*/  MOV R6, 0x1 ;  /* 0x0000000100067802 */ /* 0x000fc80000000f00 */
[----:B------:R-:W-:-:S07]  /*9a60*/  MOV R194, R52 ;  /* 0x0000003400c27202 */ /* 0x000fce0000000f00 */
[----:B------:R-:W-:Y:S05]  /*9a70*/  WARPSYNC.COLLECTIVE R7, `(.L_x_544) ;  /* 0x0000000007087348 */ /* 0x000fea0003c00000 */
[----:B------:R1:W2:Y:S02]  /*9a80*/  SHFL.BFLY P0, R8, R194, R6, R5 ;  /* 0x0c000006c2087389 */ /* 0x0002a40000000005 */
[----:B-12---:R-:W-:Y:S05]  /*9a90*/  ENDCOLLECTIVE ;  /* 0x000000000000791b */ /* 0x006fea0003800000 */
.L_x_544:
[----:B------:R-:W-:Y:S05]  /*9aa0*/  BRA `(.L_x_545) ;  /* 0xfffffff000d07947 */ /* 0x000fea000383ffff */
.L_x_546:
        /* <DEDUP_REMOVED lines=13> */
.L_x_11594:


//--------------------- .text._ZN5flash24flash_fwd_splitkv_kernelI23Flash_fwd_kernel_traitsILi96ELi64ELi128ELi4ELb0ELb0EN7cutlass10bfloat16_tE19Flash_kernel_traitsILi96ELi64ELi128ELi4ES3_EELb0ELb0ELb0ELb0ELb1ELb1ELb1ELb0EEEvNS_16Flash_fwd_paramsE --------------------------
	.section	.text._ZN5flash24flash_fwd_splitkv_kernelI23Flash_fwd_kernel_traitsILi96ELi64ELi128ELi4ELb0ELb0EN7cutlass10bfloat16_tE19Flash_kernel_traitsILi96ELi64ELi128ELi4ES3_EELb0ELb0ELb0ELb0ELb1ELb1ELb1ELb0EEEvNS_16Flash_fwd_paramsE,"ax",@progbits
	.align	128
        .global         _ZN5flash24flash_fwd_splitkv_kernelI23Flash_fwd_kernel_traitsILi96ELi64ELi128ELi4ELb0ELb0EN7cutlass10bfloat16_tE19Flash_kernel_traitsILi96ELi64ELi128ELi4ES3_EELb0ELb0ELb0ELb0ELb1ELb1ELb1ELb0EEEvNS_16Flash_fwd_paramsE
        .type           _ZN5flash24flash_fwd_splitkv_kernelI23Flash_fwd_kernel_traitsILi96ELi64ELi128ELi4ELb0ELb0EN7cutlass10bfloat16_tE19Flash_kernel_traitsILi96ELi64ELi128ELi4ES3_EELb0ELb0ELb0ELb0ELb1ELb1ELb1ELb0EEEvNS_16Flash_fwd_paramsE,@function
        .size           _ZN5flash24flash_fwd_splitkv_kernelI23Flash_fwd_kernel_traitsILi96ELi64ELi128ELi4ELb0ELb0EN7cutlass10bfloat16_tE19Flash_kernel_traitsILi96ELi64ELi128ELi4ES3_EELb0ELb0ELb0ELb0ELb1ELb1ELb1ELb0EEEvNS_16Flash_fwd_paramsE,(.L_x_11595 - _ZN5flash24flash_fwd_splitkv_kernelI23Flash_fwd_kernel_traitsILi96ELi64ELi128ELi4ELb0ELb0EN7cutlass10bfloat16_tE19Flash_kernel_traitsILi96ELi64ELi128ELi4ES3_EELb0ELb0ELb0ELb0ELb1ELb1ELb1ELb0EEEvNS_16Flash_fwd_paramsE)
        .other          _ZN5flash24flash_fwd_splitkv_kernelI23Flash_fwd_kernel_traitsILi96ELi64ELi128ELi4ELb0ELb0EN7cutlass10bfloat16_tE19Flash_kernel_traitsILi96ELi64ELi128ELi4ES3_EELb0ELb0ELb0ELb0ELb1ELb1ELb1ELb0EEEvNS_16Flash_fwd_paramsE,@"STO_CUDA_ENTRY STV_DEFAULT"
_ZN5flash24flash_fwd_splitkv_kernelI23Flash_fwd_kernel_traitsILi96ELi64ELi128ELi4ELb0ELb0EN7cutlass10bfloat16_tE19Flash_kernel_traitsILi96ELi64ELi128ELi4ES3_EELb0ELb0ELb0ELb0ELb1ELb1ELb1ELb0EEEvNS_16Flash_fwd_paramsE:
.text._ZN5flash24flash_fwd_splitkv_kernelI23Flash_fwd_kernel_traitsILi96ELi64ELi128ELi4ELb0ELb0EN7cutlass10bfloat16_tE19Flash_kernel_traitsILi96ELi64ELi128ELi4ES3_EELb0ELb0ELb0ELb0ELb1ELb1ELb1ELb0EEEvNS_16Flash_fwd_paramsE:
        /* <DEDUP_REMOVED lines=29> */
[----:B-1----:R-:W-:Y:S05]  /*01d0*/  CALL.REL.NOINC `($_ZN5flash24flash_fwd_splitkv_kernelI23Flash_fwd_kernel_traitsILi96ELi64ELi128ELi4ELb0ELb0EN7cutlass10bfloat16_tE19Flash_kernel_traitsILi96ELi64ELi128ELi4ES3_EELb0ELb0ELb0ELb0ELb1ELb1ELb1ELb0EEEvNS_16Flash_fwd_paramsE$_ZN5flash30compute_attn_1rowblock_splitkvI23Flash_fwd_kernel_traitsILi96ELi64ELi128ELi4ELb0ELb0EN7cutlass10bfloat16_tE19Flash_kernel_traitsILi96ELi64ELi128ELi4ES3_EELb0ELb0ELb0ELb0ELb1ELb1ELb1ELb0ENS_16Flash_fwd_paramsEEEvRKT8_iiiii) ;  /* 0x0000000000087944 */ /* 0x002fea0003c00000 */
[----:B------:R-:W-:Y:S05]  /*01e0*/  BSYNC.RECONVERGENT B2 ;  /* 0x0000000000027941 */ /* 0x000fea0003800200 */
.L_x_547:
[----:B------:R-:W-:Y:S05]  /*01f0*/  EXIT ;  /* 0x000000000000794d */ /* 0x000fea0003800000 */
        .type           $_ZN5flash24flash_fwd_splitkv_kernelI23Flash_fwd_kernel_traitsILi96ELi64ELi128ELi4ELb0ELb0EN7cutlass10bfloat16_tE19Flash_kernel_traitsILi96ELi64ELi128ELi4ES3_EELb0ELb0ELb0ELb0ELb1ELb1ELb1ELb0EEEvNS_16Flash_fwd_paramsE$_ZN5flash30compute_attn_1rowblock_splitkvI23Flash_fwd_kernel_traitsILi96ELi64ELi128ELi4ELb0ELb0EN7cutlass10bfloat16_tE19Flash_kernel_traitsILi96ELi64ELi128ELi4ES3_EELb0ELb0ELb0ELb0ELb1ELb1ELb1ELb0ENS_16Flash_fwd_paramsEEEvRKT8_iiiii,@function
        .size           $_ZN5flash24flash_fwd_splitkv_kernelI23Flash_fwd_kernel_traitsILi96ELi64ELi128ELi4ELb0ELb0EN7cutlass10bfloat16_tE19Flash_kernel_traitsILi96ELi64ELi128ELi4ES3_EELb0ELb0ELb0ELb0ELb1ELb1ELb1ELb0EEEvNS_16Flash_fwd_paramsE$_ZN5flash30compute_attn_1rowblock_splitkvI23Flash_fwd_kernel_traitsILi96ELi64ELi128ELi4ELb0ELb0EN7cutlass10bfloat16_tE19Flash_kernel_traitsILi96ELi64ELi128ELi4ES3_EELb0ELb0ELb0ELb0ELb1ELb1ELb1ELb0ENS_16Flash_fwd_paramsEEEvRKT8_iiiii,(.L_x_11595 - $_ZN5flash24flash_fwd_splitkv_kernelI23Flash_fwd_kernel_traitsILi96ELi64ELi128ELi4ELb0ELb0EN7cutlass10bfloat16_tE19Flash_kernel_traitsILi96ELi64ELi128ELi4ES3_EELb0ELb0ELb0ELb0ELb1ELb1ELb1ELb0EEEvNS_16Flash_fwd_paramsE$_ZN5flash30compute_attn_1rowblock_splitkvI23Flash_fwd_kernel_traitsILi96ELi64ELi128ELi4ELb0ELb0EN7cutlass10bfloat16_tE19Flash_kernel_traitsILi96ELi64ELi128ELi4ES3_EELb0ELb0ELb0ELb0ELb1ELb1ELb1ELb0ENS_16Flash_fwd_paramsEEEvRKT8_iiiii)
$_ZN5flash24flash_fwd_splitkv_kernelI23Flash_fwd_kernel_traitsILi96ELi64ELi128ELi4ELb0ELb0EN7cutlass10bfloat16_tE19Flash_kernel_traitsILi96ELi64ELi128ELi4ES3_EELb0ELb0ELb0ELb0ELb1ELb1ELb1ELb0EEEvNS_16Flash_fwd_paramsE$_ZN5flash30compute_attn_1rowblock_splitkvI23Flash_fwd_kernel_traitsILi96ELi64ELi128ELi4ELb0ELb0EN7cutlass10bfloat16_tE19Flash_kernel_traitsILi96ELi64ELi128ELi4ES3_EELb0ELb0ELb0ELb0ELb1ELb1ELb1ELb0ENS_16Flash_fwd_paramsEEEvRKT8_iiiii:
        /* <DEDUP_REMOVED lines=39> */
.L_x_549:
[----:B------:R-:W-:Y:S05]  /*0470*/  BSYNC.RECONVERGENT B0 ;  /* 0x0000000000007941 */ /* 0x000fea0003800200 */
.L_x_548:
[----:B------:R-:W-:Y:S04]  /*0480*/  BSSY.RECONVERGENT B0, `(.L_x_550) ;  /* 0x0000007000007945 */ /* 0x000fe80003800200 */
[----:B------:R-:W-:Y:S05]  /*0490*/  @!P3 BRA `(.L_x_551) ;  /* 0x000000000014b947 */ /* 0x000fea0003800000 */
[----:B------:R-:W4:Y:S02]  /*04a0*/  LD.E.U8 R6, desc[UR4][R2.64+0x1b2] ;  /* 0x0001b20402067980 */ /* 0x000f24000c101100 */
[----:B----4-:R-:W-:-:S13]  /*04b0*/  ISETP.NE.AND P1, PT, R6, RZ, PT ;  /* 0x000000ff0600720c */ /* 0x010fda0003f25270 */
[----:B------:R-:W4:Y:S02]  /*04c0*/  @P1 LD.E R6, desc[UR4][R18.64+0x4] ;  /* 0x0000040412061980 */ /* 0x000f24000c101900 */
[----:B----45:R-:W-:-:S06]  /*04d0*/  @P1 IADD3 R7, PT, PT, R6, -R13, RZ ;  /* 0x8000000d06071210 */ /* 0x030fcc0007ffe0ff */
[----:B------:R4:W5:Y:S02]  /*04e0*/  @!P1 LD.E R7, desc[UR4][R18.64] ;  /* 0x0000000412079980 */ /* 0x000964000c101900 */
.L_x_551:
[----:B------:R-:W-:Y:S05]  /*04f0*/  BSYNC.RECONVERGENT B0 ;  /* 0x0000000000007941 */ /* 0x000fea0003800200 */
.L_x_550:
        /* <DEDUP_REMOVED lines=8> */
.L_x_553:
[----:B------:R-:W5:Y:S01]  /*0580*/  LD.E.64 R14, desc[UR4][R2.64+0x108] ;  /* 0x00010804020e7980 */ /* 0x000f62000c101b00 */
[----:B------:R-:W-:Y:S01]  /*0590*/  BSSY.RECONVERGENT B0, `(.L_x_555) ;  /* 0x0000006000007945 */ /* 0x000fe20003800200 */
[----:B------:R-:W-:Y:S01]  /*05a0*/  IMAD.MOV.U32 R122, RZ, RZ, RZ ;  /* 0x000000ffff7a7224 */ /* 0x000fe200078e00ff */
[----:B-----5:R-:W-:-:S04]  /*05b0*/  ISETP.NE.U32.AND P0, PT, R14, RZ, PT ;  /* 0x000000ff0e00720c */ /* 0x020fc80003f05070 */
[----:B------:R-:W-:-:S13]  /*05c0*/  ISETP.NE.AND.EX P0, PT, R15, RZ, PT, P0 ;  /* 0x000000ff0f00720c */ /* 0x000fda0003f05300 */
[----:B------:R-:W-:Y:S05]  /*05d0*/  @!P0 BRA `(.L_x_556) ;  /* 0x0000000000048947 */ /* 0x000fea0003800000 */
[----:B------:R1:W5:Y:S02]  /*05e0*/  LD.E R122, desc[UR4][R2.64+0xbc] ;  /* 0x0000bc04027a7980 */ /* 0x000364000c101900 */
.L_x_556:
[----:B------:R-:W-:Y:S05]  /*05f0*/  BSYNC.RECONVERGENT B0 ;  /* 0x0000000000007941 */ /* 0x000fea0003800200 */
.L_x_555:
[----:B-----5:R-:W-:Y:S02]  /*0600*/  IADD3 R122, PT, PT, R122, R7, -R12 ;  /* 0x000000077a7a7210 */ /* 0x020fe40007ffe80c */
.L_x_554:
[----:B------:R-:W-:Y:S05]  /*0610*/  BSYNC.RECONVERGENT B1 ;  /* 0x0000000000017941 */ /* 0x000fea0003800200 */
.L_x_552:
[----:B------:R-:W-:Y:S01]  /*0620*/  IMAD.SHL.U32 R176, R11, 0x40, RZ ;  /* 0x000000400bb07824 */ /* 0x000fe200078e00ff */
[----:B------:R-:W-:Y:S01]  /*0630*/  MOV R6, R170 ;  /* 0x000000aa00067202 */ /* 0x000fe20000000f00 */
[----:B------:R-:W-:-:S03]  /*0640*/  IMAD.MOV.U32 R7, RZ, RZ, 0x0 ;  /* 0x00000000ff077424 */ /* 0x000fc600078e00ff */
[----:B------:R-:W-:-:S13]  /*0650*/  ISETP.GT.AND P0, PT, R161, R176, PT ;  /* 0x000000b0a100720c */ /* 0x000fda0003f04270 */
[----:B-1234-:R-:W-:Y:S05]  /*0660*/  @!P0 RET.REL.NODEC R6 `(_ZN5flash24flash_fwd_splitkv_kernelI23Flash_fwd_kernel_traitsILi96ELi64ELi128ELi4ELb0ELb0EN7cutlass10bfloat16_tE19Flash_kernel_traitsILi96ELi64ELi128ELi4ES3_EELb0ELb0ELb0ELb0ELb1ELb1ELb1ELb0EEEvNS_16Flash_fwd_paramsE) ;  /* 0xfffffff806648950 */ /* 0x01efea0003c3ffff */
[----:B------:R-:W2:Y:S01]  /*0670*/  LD.E R7, desc[UR4][R2.64+0xb8] ;  /* 0x0000b80402077980 */ /* 0x000ea2000c101900 */
[-C--:B------:R-:W-:Y:S02]  /*0680*/  IABS R8, R9.reuse ;  /* 0x0000000900087213 */ /* 0x080fe40000000000 */
[----:B------:R-:W-:Y:S02]  /*0690*/  IABS R4, R9 ;  /* 0x0000000900047213 */ /* 0x000fe40000000000 */
[----:B------:R-:W1:Y:S03]  /*06a0*/  I2F.RP R6, R8 ;  /* 0x0000000800067306 */ /* 0x000e660000209400 */
[----:B------:R-:W-:-:S05]  /*06b0*/  IMAD.MOV R4, RZ, RZ, -R4 ;  /* 0x000000ffff047224 */ /* 0x000fca00078e0a04 */
[----:B-1----:R-:W1:Y:S02]  /*06c0*/  MUFU.RCP R14, R6 ;  /* 0x00000006000e7308 */ /* 0x002e640000001000 */
[----:B-1----:R-:W-:-:S06]  /*06d0*/  VIADD R14, R14, 0xffffffe ;  /* 0x0ffffffe0e0e7836 */ /* 0x002fcc0000000000 */
[----:B------:R1:W3:Y:S02]  /*06e0*/  F2I.FTZ.U32.TRUNC.NTZ R15, R14 ;  /* 0x0000000e000f7305 */ /* 0x0002e4000021f000 */
[----:B-1----:R-:W-:Y:S02]  /*06f0*/  IMAD.MOV.U32 R14, RZ, RZ, RZ ;  /* 0x000000ffff0e7224 */ /* 0x002fe400078e00ff */
[----:B--2---:R-:W-:-:S05]  /*0700*/  VIADD R7, R7, 0x7f ;  /* 0x0000007f07077836 */ /* 0x004fca0000000000 */
[----:B------:R-:W-:-:S04]  /*0710*/  SHF.R.S32.HI R10, RZ, 0x1f, R7 ;  /* 0x0000001fff0a7819 */ /* 0x000fc80000011407 */
[----:B------:R-:W-:Y:S01]  /*0720*/  LEA.HI R10, R10, R7, RZ, 0x7 ;  /* 0x000000070a0a7211 */ /* 0x000fe200078f38ff */
[----:B---3--:R-:W-:-:S03]  /*0730*/  IMAD.MOV R7, RZ, RZ, -R15 ;  /* 0x000000ffff077224 */ /* 0x008fc600078e0a0f */
[----:B------:R-:W-:Y:S01]  /*0740*/  LEA.HI.SX32 R10, R10, R9, 0x19 ;  /* 0x000000090a0a7211 */ /* 0x000fe200078fcaff */
[----:B------:R-:W-:-:S04]  /*0750*/  IMAD R7, R7, R8, RZ ;  /* 0x0000000807077224 */ /* 0x000fc800078e02ff */
[----:B------:R-:W-:Y:S02]  /*0760*/  VIADD R10, R10, 0xffffffff ;  /* 0xffffffff0a0a7836 */ /* 0x000fe40000000000 */
[----:B------:R-:W-:-:S03]  /*0770*/  IMAD.HI.U32 R7, R15, R7, R14 ;  /* 0x000000070f077227 */ /* 0x000fc600078e000e */
[----:B------:R-:W-:Y:S02]  /*0780*/  IABS R6, R10 ;  /* 0x0000000a00067213 */ /* 0x000fe40000000000 */
[----:B------:R-:W-:-:S03]  /*0790*/  LOP3.LUT R10, R10, R9, RZ, 0x3c, !PT ;  /* 0x000000090a0a7212 */ /* 0x000fc600078e3cff */
[----:B------:R-:W-:Y:S01]  /*07a0*/  IMAD.HI.U32 R7, R7, R6, RZ ;  /* 0x0000000607077227 */ /* 0x000fe200078e00ff */
[----:B------:R-:W-:-:S03]  /*07b0*/  ISETP.GE.AND P0, PT, R10, RZ, PT ;  /* 0x000000ff0a00720c */ /* 0x000fc60003f06270 */
[----:B------:R-:W-:-:S05]  /*07c0*/  IMAD R15, R7, R4, R6 ;  /* 0x00000004070f7224 */ /* 0x000fca00078e0206 */
[----:B------:R-:W-:-:S13]  /*07d0*/  ISETP.GT.U32.AND P1, PT, R8, R15, PT ;  /* 0x0000000f0800720c */ /* 0x000fda0003f24070 */
[----:B------:R-:W-:Y:S02]  /*07e0*/  @!P1 IMAD.IADD R15, R15, 0x1, -R8 ;  /* 0x000000010f0f9824 */ /* 0x000fe400078e0a08 */
[----:B------:R-:W-:Y:S01]  /*07f0*/  @!P1 VIADD R7, R7, 0x1 ;  /* 0x0000000107079836 */ /* 0x000fe20000000000 */
[----:B------:R-:W-:Y:S02]  /*0800*/  ISETP.NE.AND P1, PT, R9, RZ, PT ;  /* 0x000000ff0900720c */ /* 0x000fe40003f25270 */
[----:B------:R-:W-:Y:S01]  /*0810*/  ISETP.GE.U32.AND P2, PT, R15, R8, PT ;  /* 0x000000080f00720c */ /* 0x000fe20003f46070 */
[----:B------:R-:W-:-:S05]  /*0820*/  VIADD R15, R122, 0x7f ;  /* 0x0000007f7a0f7836 */ /* 0x000fca0000000000 */
[----:B------:R-:W-:-:S04]  /*0830*/  SHF.R.S32.HI R4, RZ, 0x1f, R15 ;  /* 0x0000001fff047819 */ /* 0x000fc8000001140f */
[----:B------:R-:W-:-:S03]  /*0840*/  LEA.HI R4, R4, R15, RZ, 0x7 ;  /* 0x0000000f04047211 */ /* 0x000fc600078f38ff */
[----:B------:R-:W-:Y:S01]  /*0850*/  @P2 VIADD R7, R7, 0x1 ;  /* 0x0000000107072836 */ /* 0x000fe20000000000 */
[----:B------:R-:W-:-:S03]  /*0860*/  SHF.R.S32.HI R4, RZ, 0x7, R4 ;  /* 0x00000007ff047819 */ /* 0x000fc60000011404 */
        /* <DEDUP_REMOVED lines=59> */
[----:B-1----:R-:W-:Y:S05]  /*0c20*/  @P1 RET.REL.NODEC R170 `(_ZN5flash24flash_fwd_splitkv_kernelI23Flash_fwd_kernel_traitsILi96ELi64ELi128ELi4ELb0ELb0EN7cutlass10bfloat16_tE19Flash_kernel_traitsILi96ELi64ELi128ELi4ES3_EELb0ELb0ELb0ELb0ELb1ELb1ELb1ELb0EEEvNS_16Flash_fwd_paramsE) ;  /* 0xfffffff0aaf41950 */ /* 0x002fea0003c3ffff */
[----:B------:R-:W-:Y:S02]  /*0c30*/  MOV R5, 0xff800000 ;  /* 0xff80000000057802 */ /* 0x000fe40000000f00 */
[----:B------:R-:W-:-:S03]  /*0c40*/  MOV R171, 0x0 ;  /* 0x0000000000ab7802 */ /* 0x000fc60000000f00 */
[----:B------:R1:W-:Y:S02]  /*0c50*/  ST.E desc[UR4][R2.64+0xc0], R5 ;  /* 0x0000c00502007985 */ /* 0x0003e4000c101904 */
[----:B-1----:R-:W-:Y:S05]  /*0c60*/  RET.REL.NODEC R170 `(_ZN5flash24flash_fwd_splitkv_kernelI23Flash_fwd_kernel_traitsILi96ELi64ELi128ELi4ELb0ELb0EN7cutlass10bfloat16_tE19Flash_kernel_traitsILi96ELi64ELi128ELi4ES3_EELb0ELb0ELb0ELb0ELb1ELb1ELb1ELb0EEEvNS_16Flash_fwd_paramsE) ;  /* 0xfffffff0aae47950 */ /* 0x002fea0003c3ffff */
.L_x_557:
        /* <DEDUP_REMOVED lines=37> */
[----:B------:R-:W-:Y:S01]  /*0ec0*/  @!P2 IMAD.IADD R5, R5, 0x1, -R6 ;  /* 0x000000010505a824 */ /* 0x000fe200078e0a06 */
[----:B------:R-:W-:-:S04]  /*0ed0*/  ISETP.GE.AND P1, PT, R0, RZ, PT ;  /* 0x000000ff0000720c */ /* 0x000fc80003f26270 */
[----:B------:R-:W-:Y:S02]  /*0ee0*/  ISETP.GE.U32.AND P0, PT, R5, R6, PT ;  /* 0x000000060500720c */ /* 0x000fe40003f06070 */
[----:B------:R-:W-:Y:S02]  /*0ef0*/  @!P2 IADD3 R9, PT, PT, R9, 0x1, RZ ;  /* 0x000000010909a810 */ /* 0x000fe40007ffe0ff */
[----:B------:R-:W-:Y:S01]  /*0f00*/  ISETP.NE.AND P2, PT, R13, RZ, PT ;  /* 0x000000ff0d00720c */ /* 0x000fe20003f45270 */
[-C--:B--2---:R-:W-:Y:S02]  /*0f10*/  IMAD R0, R15, R177.reuse, RZ ;  /* 0x000000b10f007224 */ /* 0x084fe400078e02ff */
[----:B------:R-:W-:-:S05]  /*0f20*/  IMAD.WIDE.U32 R14, R14, R177, RZ ;  /* 0x000000b10e0e7225 */ /* 0x000fca00078e00ff */
[----:B------:R-:W-:Y:S01]  /*0f30*/  IADD3 R187, PT, PT, R15, R0, RZ ;  /* 0x000000000fbb7210 */ /* 0x000fe20007ffe0ff */
[----:B------:R-:W-:Y:S01]  /*0f40*/  @P0 VIADD R9, R9, 0x1 ;  /* 0x0000000109090836 */ /* 0x000fe20000000000 */
[----:B------:R-:W-:-:S03]  /*0f50*/  LEA R186, P0, R14, R182, 0x2 ;  /* 0x000000b60eba7211 */ /* 0x000fc600078010ff */
[----:B------:R-:W-:Y:S01]  /*0f60*/  @!P1 IMAD.MOV R9, RZ, RZ, -R9 ;  /* 0x000000ffff099224 */ /* 0x000fe200078e0a09 */
[----:B------:R-:W-:Y:S02]  /*0f70*/  LEA.HI.X R187, R14, R183, R187, 0x2, P0 ;  /* 0x000000b70ebb7211 */ /* 0x000fe400000f14bb */
[----:B------:R-:W-:Y:S01]  /*0f80*/  @!P2 LOP3.LUT R9, RZ, R13, RZ, 0x33, !PT ;  /* 0x0000000dff09a212 */ /* 0x000fe200078e33ff */
[----:B------:R-:W2:Y:S04]  /*0f90*/  LD.E.64 R14, desc[UR4][R2.64+0x28] ;  /* 0x00002804020e7980 */ /* 0x000ea8000c101b00 */
[----:B------:R-:W-:-:S05]  /*0fa0*/  IMAD.WIDE R20, R9, 0x4, R186 ;  /* 0x0000000409147825 */ /* 0x000fca00078e02ba */
[----:B------:R1:W2:Y:S01]  /*0fb0*/  LD.E R5, desc[UR4][R20.64] ;  /* 0x0000000414057980 */ /* 0x0002a2000c101900 */
[----:B---3--:R-:W-:-:S04]  /*0fc0*/  IABS R6, R16 ;  /* 0x0000001000067213 */ /* 0x008fc80000000000 */
[----:B-----5:R-:W3:Y:S08]  /*0fd0*/  I2F.RP R10, R6 ;  /* 0x00000006000a7306 */ /* 0x020ef00000209400 */
[----:B---3--:R-:W3:Y:S02]  /*0fe0*/  MUFU.RCP R26, R10 ;  /* 0x0000000a001a7308 */ /* 0x008ee40000001000 */
[----:B---3--:R-:W-:-:S06]  /*0ff0*/  IADD3 R26, PT, PT, R26, 0xffffffe, RZ ;  /* 0x0ffffffe1a1a7810 */ /* 0x008fcc0007ffe0ff */
[----:B------:R-:W3:Y:S01]  /*1000*/  F2I.FTZ.U32.TRUNC.NTZ R27, R26 ;  /* 0x0000001a001b7305 */ /* 0x000ee2000021f000 */
[----:B-1----:R-:W-:Y:S02]  /*1010*/  IABS R21, R175 ;  /* 0x000000af00157213 */ /* 0x002fe40000000000 */
[----:B------:R-:W-:Y:S01]  /*1020*/  IABS R0, R16 ;  /* 0x0000001000007213 */ /* 0x000fe20000000000 */
[----:B---3--:R-:W-:Y:S01]  /*1030*/  IMAD.MOV R7, RZ, RZ, -R27 ;  /* 0x000000ffff077224 */ /* 0x008fe200078e0a1b */
[----:B------:R-:W-:-:S03]  /*1040*/  MOV R26, RZ ;  /* 0x000000ff001a7202 */ /* 0x000fc60000000f00 */
[----:B------:R-:W-:-:S04]  /*1050*/  IMAD R8, R7, R6, RZ ;  /* 0x0000000607087224 */ /* 0x000fc800078e02ff */
[----:B------:R-:W-:-:S04]  /*1060*/  IMAD.HI.U32 R8, R27, R8, R26 ;  /* 0x000000081b087227 */ /* 0x000fc800078e001a */
[----:B------:R-:W-:Y:S02]  /*1070*/  IMAD.MOV R0, RZ, RZ, -R0 ;  /* 0x000000ffff007224 */ /* 0x000fe400078e0a00 */
[----:B------:R-:W-:-:S04]  /*1080*/  IMAD.HI.U32 R8, R8, R21, RZ ;  /* 0x0000001508087227 */ /* 0x000fc800078e00ff */
[----:B------:R-:W-:-:S05]  /*1090*/  IMAD R7, R8, R0, R21 ;  /* 0x0000000008077224 */ /* 0x000fca00078e0215 */
[----:B------:R-:W-:Y:S01]  /*10a0*/  ISETP.GT.U32.AND P1, PT, R6, R7, PT ;  /* 0x000000070600720c */ /* 0x000fe20003f24070 */
[----:B------:R-:W-:-:S12]  /*10b0*/  IMAD.MOV R9, RZ, RZ, -R9 ;  /* 0x000000ffff097224 */ /* 0x000fd800078e0a09 */
[----:B------:R-:W-:-:S04]  /*10c0*/  @!P1 IADD3 R7, PT, PT, R7, -R6, RZ ;  /* 0x8000000607079210 */ /* 0x000fc80007ffe0ff */
[----:B------:R-:W-:Y:S02]  /*10d0*/  ISETP.GE.U32.AND P2, PT, R7, R6, PT ;  /* 0x000000060700720c */ /* 0x000fe40003f46070 */
[----:B------:R-:W-:Y:S01]  /*10e0*/  LOP3.LUT R6, R175, R16, RZ, 0x3c, !PT ;  /* 0x00000010af067212 */ /* 0x000fe200078e3cff */
[----:B------:R-:W-:Y:S01]  /*10f0*/  IMAD R18, R13, R9, R18 ;  /* 0x000000090d127224 */ /* 0x000fe200078e0212 */
[----:B------:R-:W-:Y:S02]  /*1100*/  @!P1 IADD3 R8, PT, PT, R8, 0x1, RZ ;  /* 0x0000000108089810 */ /* 0x000fe40007ffe0ff */
[----:B------:R-:W-:Y:S02]  /*1110*/  ISETP.GE.AND P0, PT, R6, RZ, PT ;  /* 0x000000ff0600720c */ /* 0x000fe40003f06270 */
[----:B------:R-:W-:Y:S01]  /*1120*/  ISETP.NE.AND P1, PT, R16, RZ, PT ;  /* 0x000000ff1000720c */ /* 0x000fe20003f25270 */
[----:B----4-:R-:W-:-:S04]  /*1130*/  IMAD R6, R163, R18, RZ ;  /* 0x00000012a3067224 */ /* 0x010fc800078e02ff */
[----:B------:R-:W-:-:S06]  /*1140*/  @P2 VIADD R8, R8, 0x1 ;  /* 0x0000000108082836 */ /* 0x000fcc0000000000 */
[----:B------:R-:W-:Y:S02]  /*1150*/  @!P0 IMAD.MOV R8, RZ, RZ, -R8 ;  /* 0x000000ffff088224 */ /* 0x000fe400078e0a08 */
[----:B------:R-:W-:Y:S02]  /*1160*/  @!P1 LOP3.LUT R8, RZ, R16, RZ, 0x33, !PT ;  /* 0x00000010ff089212 */ /* 0x000fe400078e33ff */
[----:B--2---:R-:W-:Y:S01]  /*1170*/  SHF.R.S32.HI R0, RZ, 0x1f, R5 ;  /* 0x0000001fff007819 */ /* 0x004fe20000011405 */
[-C--:B------:R-:W-:Y:S02]  /*1180*/  IMAD R7, R23, R5.reuse, RZ ;  /* 0x0000000517077224 */ /* 0x080fe400078e02ff */
[----:B------:R-:W-:-:S04]  /*1190*/  IMAD.WIDE.U32 R12, R22, R5, RZ ;  /* 0x00000005160c7225 */ /* 0x000fc800078e00ff */
[----:B------:R-:W-:Y:S01]  /*11a0*/  IMAD R7, R22, R0, R7 ;  /* 0x0000000016077224 */ /* 0x000fe200078e0207 */
[----:B------:R-:W-:-:S04]  /*11b0*/  SHF.R.S32.HI R23, RZ, 0x1f, R18 ;  /* 0x0000001fff177819 */ /* 0x000fc80000011412 */
[----:B------:R-:W-:Y:S01]  /*11c0*/  IADD3 R13, PT, PT, R13, R7, RZ ;  /* 0x000000070d0d7210 */ /* 0x000fe20007ffe0ff */
[----:B------:R-:W-:Y:S02]  /*11d0*/  IMAD R6, R162, R23, R6 ;  /* 0x00000017a2067224 */ /* 0x000fe400078e0206 */
[----:B------:R-:W-:-:S05]  /*11e0*/  IMAD.WIDE.U32 R12, R18, R162, R12 ;  /* 0x000000a2120c7225 */ /* 0x000fca00078e000c */
[----:B------:R-:W-:Y:S01]  /*11f0*/  IADD3 R13, PT, PT, R13, R6, RZ ;  /* 0x000000060d0d7210 */ /* 0x000fe20007ffe0ff */
[----:B------:R-:W-:Y:S01]  /*1200*/  IMAD R7, R25, R8, RZ ;  /* 0x0000000819077224 */ /* 0x000fe200078e02ff */
[----:B------:R-:W-:-:S05]  /*1210*/  SHF.R.S32.HI R6, RZ, 0x1f, R8 ;  /* 0x0000001fff067819 */ /* 0x000fca0000011408 */
[----:B------:R-:W-:Y:S02]  /*1220*/  IMAD R6, R24, R6, R7 ;  /* 0x0000000618067224 */ /* 0x000fe400078e0207 */
[----:B------:R-:W-:Y:S02]  /*1230*/  IMAD R7, R15, R5, RZ ;  /* 0x000000050f077224 */ /* 0x000fe400078e02ff */
[----:B------:R-:W-:-:S04]  /*1240*/  IMAD.WIDE.U32 R8, R8, R24, R12 ;  /* 0x0000001808087225 */ /* 0x000fc800078e000c */
[----:B------:R-:W-:-:S04]  /*1250*/  IMAD.WIDE.U32 R12, R14, R5, RZ ;  /* 0x000000050e0c7225 */ /* 0x000fc800078e00ff */
[----:B------:R-:W-:Y:S01]  /*1260*/  IMAD R7, R14, R0, R7 ;  /* 0x000000000e077224 */ /* 0x000fe200078e0207 */
[----:B------:R-:W-:Y:S01]  /*1270*/  MOV R10, R8 ;  /* 0x00000008000a7202 */ /* 0x000fe20000000f00 */
[----:B------:R-:W-:Y:S02]  /*1280*/  IMAD.IADD R0, R9, 0x1, R6 ;  /* 0x0000000109007824 */ /* 0x000fe400078e0206 */
[----:B------:R-:W-:Y:S01]  /*1290*/  IMAD.IADD R5, R13, 0x1, R7 ;  /* 0x000000010d057824 */ /* 0x000fe200078e0207 */
[----:B------:R-:W-:Y:S05]  /*12a0*/  BRA `(.L_x_560) ;  /* 0x0000000400387947 */ /* 0x000fea0003800000 */
.L_x_559:
        /* <DEDUP_REMOVED lines=24> */
[-C--:B---3--:R-:W-:Y:S01]  /*1430*/  @!P4 IMAD R7, R163, R12.reuse, RZ ;  /* 0x0000000ca307c224 */ /* 0x088fe200078e02ff */
[----:B------:R-:W-:Y:S01]  /*1440*/  @!P4 SHF.R.S32.HI R6, RZ, 0x1f, R12 ;  /* 0x0000001fff06c819 */ /* 0x000fe2000001140c */
[----:B------:R-:W-:-:S04]  /*1450*/  @!P4 IMAD.WIDE.U32 R22, R162, R12, RZ ;  /* 0x0000000ca216c225 */ /* 0x000fc800078e00ff */
[----:B------:R-:W-:Y:S01]  /*1460*/  @!P4 IMAD R6, R6, R162, R7 ;  /* 0x000000a20606c224 */ /* 0x000fe200078e0207 */
[----:B------:R-:W-:-:S05]  /*1470*/  @P4 IADD3 R7, PT, PT, R12, R13, RZ ;  /* 0x0000000d0c074210 */ /* 0x000fca0007ffe0ff */
[----:B------:R-:W-:Y:S02]  /*1480*/  @!P3 IMAD.IADD R5, R5, 0x1, -R18 ;  /* 0x000000010505b824 */ /* 0x000fe400078e0a12 */
[----:B------:R-:W-:Y:S01]  /*1490*/  @!P4 IMAD.IADD R23, R23, 0x1, R6 ;  /* 0x000000011717c824 */ /* 0x000fe200078e0206 */
[----:B-----5:R-:W-:Y:S01]  /*14a0*/  @!P4 SHF.R.S32.HI R6, RZ, 0x1f, R10 ;  /* 0x0000001fff06c819 */ /* 0x020fe2000001140a */
[----:B----4-:R-:W-:Y:S01]  /*14b0*/  @!P4 IMAD R9, R9, R10, RZ ;  /* 0x0000000a0909c224 */ /* 0x010fe200078e02ff */
[----:B------:R-:W-:Y:S02]  /*14c0*/  ISETP.GE.U32.AND P2, PT, R5, R18, PT ;  /* 0x000000120500720c */ /* 0x000fe40003f46070 */
[----:B------:R-:W-:Y:S01]  /*14d0*/  LOP3.LUT R5, R175, R16, RZ, 0x3c, !PT ;  /* 0x00000010af057212 */ /* 0x000fe200078e3cff */
[----:B------:R-:W-:Y:S01]  /*14e0*/  @!P4 IMAD.WIDE.U32 R26, R8, R10, R22 ;  /* 0x0000000a081ac225 */ /* 0x000fe200078e0016 */
[----:B------:R-:W-:Y:S02]  /*14f0*/  ISETP.NE.AND P0, PT, R16, RZ, PT ;  /* 0x000000ff1000720c */ /* 0x000fe40003f05270 */
[----:B------:R-:W-:Y:S01]  /*1500*/  ISETP.GE.AND P1, PT, R5, RZ, PT ;  /* 0x000000ff0500720c */ /* 0x000fe20003f26270 */
[----:B------:R-:W-:-:S02]  /*1510*/  @!P4 IMAD R9, R8, R6, R9 ;  /* 0x000000060809c224 */ /* 0x000fc400078e0209 */
[----:B------:R-:W-:Y:S01]  /*1520*/  @P4 IMAD.WIDE.U32 R22, R162, R7, RZ ;  /* 0x00000007a2164225 */ /* 0x000fe200078e00ff */
[----:B------:R-:W-:-:S03]  /*1530*/  @!P3 IADD3 R0, PT, PT, R0, 0x1, RZ ;  /* 0x000000010000b810 */ /* 0x000fc60007ffe0ff */
[----:B------:R-:W-:Y:S01]  /*1540*/  @P4 IMAD R6, R163, R7, RZ ;  /* 0x00000007a3064224 */ /* 0x000fe200078e02ff */
[----:B------:R-:W-:Y:S02]  /*1550*/  @!P4 MOV R8, R26 ;  /* 0x0000001a0008c202 */ /* 0x000fe40000000f00 */
[----:B------:R-:W-:Y:S02]  /*1560*/  LEA R18, R4, 0xffffff80, 0x7 ;  /* 0xffffff8004127811 */ /* 0x000fe400078e38ff */
[----:B------:R-:W-:Y:S01]  /*1570*/  @!P4 IADD3 R9, PT, PT, R27, R9, RZ ;  /* 0x000000091b09c210 */ /* 0x000fe20007ffe0ff */
[----:B------:R-:W-:Y:S01]  /*1580*/  @P4 IMAD.IADD R9, R23, 0x1, R6 ;  /* 0x0000000117094824 */ /* 0x000fe200078e0206 */
[----:B------:R-:W-:Y:S01]  /*1590*/  @P4 MOV R8, R22 ;  /* 0x0000001600084202 */ /* 0x000fe20000000f00 */
[----:B------:R-:W-:Y:S01]  /*15a0*/  @!P4 IMAD R6, R121, R12, RZ ;  /* 0x0000000c7906c224 */ /* 0x000fe200078e02ff */
[----:B------:R-:W-:Y:S01]  /*15b0*/  @!P4 SHF.R.S32.HI R5, RZ, 0x1f, R12 ;  /* 0x0000001fff05c819 */ /* 0x000fe2000001140c */
[----:B------:R-:W-:Y:S01]  /*15c0*/  @P2 VIADD R0, R0, 0x1 ;  /* 0x0000000100002836 */ /* 0x000fe20000000000 */
[----:B------:R-:W-:Y:S01]  /*15d0*/  SHF.R.S32.HI R23, RZ, 0x1f, R18 ;  /* 0x0000001fff177819 */ /* 0x000fe20000011412 */
[----:B------:R-:W-:-:S02]  /*15e0*/  IMAD R7, R163, R18, RZ ;  /* 0x00000012a3077224 */ /* 0x000fc400078e02ff */
[----:B------:R-:W-:Y:S01]  /*15f0*/  IMAD.WIDE.U32 R26, R162, R18, R8 ;  /* 0x00000012a21a7225 */ /* 0x000fe200078e0008 */
[----:B------:R-:W-:-:S03]  /*1600*/  @!P1 IADD3 R0, PT, PT, -R0, RZ, RZ ;  /* 0x000000ff00009210 */ /* 0x000fc60007ffe1ff */
[----:B------:R-:W-:Y:S02]  /*1610*/  @!P4 IMAD R5, R5, R120, R6 ;  /* 0x000000780505c224 */ /* 0x000fe400078e0206 */
[----:B------:R-:W-:Y:S01]  /*1620*/  @!P4 IMAD.WIDE.U32 R8, R120, R12, RZ ;  /* 0x0000000c7808c225 */ /* 0x000fe200078e00ff */
[----:B------:R-:W-:-:S03]  /*1630*/  @!P0 LOP3.LUT R0, RZ, R16, RZ, 0x33, !PT ;  /* 0x00000010ff008212 */ /* 0x000fc600078e33ff */
[----:B------:R-:W-:Y:S01]  /*1640*/  IMAD R7, R23, R162, R7 ;  /* 0x000000a217077224 */ /* 0x000fe200078e0207 */
[----:B------:R-:W-:Y:S01]  /*1650*/  @!P4 IADD3 R29, PT, PT, R9, R5, RZ ;  /* 0x00000005091dc210 */ /* 0x000fe20007ffe0ff */
[----:B------:R-:W-:Y:S01]  /*1660*/  @!P4 IMAD R6, R15, R10, RZ ;  /* 0x0000000a0f06c224 */ /* 0x000fe200078e02ff */
[----:B------:R-:W-:Y:S02]  /*1670*/  @!P4 SHF.R.S32.HI R5, RZ, 0x1f, R10 ;  /* 0x0000001fff05c819 */ /* 0x000fe4000001140a */
[----:B------:R-:W-:Y:S02]  /*1680*/  @!P4 MOV R28, R8 ;  /* 0x00000008001cc202 */ /* 0x000fe40000000f00 */
[----:B------:R-:W-:Y:S01]  /*1690*/  IADD3 R27, PT, PT, R27, R7, RZ ;  /* 0x000000071b1b7210 */ /* 0x000fe20007ffe0ff */
[----:B------:R-:W-:Y:S01]  /*16a0*/  IMAD R7, R25, R0, RZ ;  /* 0x0000000019077224 */ /* 0x000fe200078e02ff */
[----:B------:R-:W-:Y:S01]  /*16b0*/  SHF.R.S32.HI R8, RZ, 0x1f, R0 ;  /* 0x0000001fff087819 */ /* 0x000fe20000011400 */
[----:B------:R-:W-:-:S02]  /*16c0*/  @P4 IMAD.IADD R12, R12, 0x1, R13 ;  /* 0x000000010c0c4824 */ /* 0x000fc400078e020d */
[C---:B------:R-:W-:Y:S02]  /*16d0*/  @!P4 IMAD R5, R14.reuse, R5, R6 ;  /* 0x000000050e05c224 */ /* 0x040fe400078e0206 */
        /* <DEDUP_REMOVED lines=11> */
.L_x_560:
[----:B------:R-:W-:Y:S05]  /*1790*/  BSYNC.RECONVERGENT B0 ;  /* 0x0000000000007941 */ /* 0x000fea0003800200 */
.L_x_558:
[----:B------:R-:W-:Y:S01]  /*17a0*/  ISETP.NE.AND P2, PT, R17, -0x1, PT ;  /* 0xffffffff1100780c */ /* 0x000fe20003f45270 */
[----:B------:R-:W2:Y:S04]  /*17b0*/  LD.E.64 R24, desc[UR4][R2.64+0x30] ;  /* 0x0000300402187980 */ /* 0x000ea8000c101b00 */
[----:B------:R-:W3:Y:S04]  /*17c0*/  LD.E.64 R26, desc[UR4][R2.64+0x48] ;  /* 0x00004804021a7980 */ /* 0x000ee8000c101b00 */
[----:B------:R-:W4:Y:S04]  /*17d0*/  LD.E.64 R14, desc[UR4][R2.64+0x8] ;  /* 0x00000804020e7980 */ /* 0x000f28000c101b00 */
[----:B------:R-:W3:Y:S04]  /*17e0*/  @!P2 LD.E.64 R28, desc[UR4][R2.64+0x18] ;  /* 0x00001804021ca980 */ /* 0x000ee8000c101b00 */
[----:B------:R-:W4:Y:S04]  /*17f0*/  LD.E.64 R6, desc[UR4][R2.64] ;  /* 0x0000000402067980 */ /* 0x000f28000c101b00 */
[----:B------:R-:W5:Y:S01]  /*1800*/  LD.E.64 R8, desc[UR4][R2.64+0x10] ;  /* 0x0000100402087980 */ /* 0x000f62000c101b00 */
[----:B------:R-:W-:-:S04]  /*1810*/  IABS R19, R16 ;  /* 0x0000001000137213 */ /* 0x000fc80000000000 */
[----:B------:R-:W1:Y:S08]  /*1820*/  I2F.RP R32, R19 ;  /* 0x0000001300207306 */ /* 0x000e700000209400 */
[----:B-1----:R-:W1:Y:S02]  /*1830*/  MUFU.RCP R22, R32 ;  /* 0x0000002000167308 */ /* 0x002e640000001000 */
[----:B-1----:R-:W-:-:S06]  /*1840*/  VIADD R22, R22, 0xffffffe ;  /* 0x0ffffffe16167836 */ /* 0x002fcc0000000000 */
[----:B------:R-:W1:Y:S01]  /*1850*/  F2I.FTZ.U32.TRUNC.NTZ R35, R22 ;  /* 0x0000001600237305 */ /* 0x000e62000021f000 */
[----:B------:R-:W-:Y:S01]  /*1860*/  IMAD.MOV.U32 R34, RZ, RZ, RZ ;  /* 0x000000ffff227224 */ /* 0x000fe200078e00ff */
[----:B------:R-:W-:Y:S01]  /*1870*/  IABS R20, R16 ;  /* 0x0000001000147213 */ /* 0x000fe20000000000 */
[----:B-1----:R-:W-:-:S04]  /*1880*/  IMAD.MOV R13, RZ, RZ, -R35 ;  /* 0x000000ffff0d7224 */ /* 0x002fc800078e0a23 */
[----:B------:R-:W-:-:S04]  /*1890*/  IMAD R13, R13, R19, RZ ;  /* 0x000000130d0d7224 */ /* 0x000fc800078e02ff */
[----:B------:R-:W-:-:S04]  /*18a0*/  IMAD.HI.U32 R13, R35, R13, R34 ;  /* 0x0000000d230d7227 */ /* 0x000fc800078e0022 */
[----:B------:R-:W-:Y:S02]  /*18b0*/  IMAD.MOV R20, RZ, RZ, -R20 ;  /* 0x000000ffff147224 */ /* 0x000fe400078e0a14 */
[----:B------:R-:W-:-:S04]  /*18c0*/  IMAD.HI.U32 R13, R13, R21, RZ ;  /* 0x000000150d0d7227 */ /* 0x000fc800078e00ff */
[----:B------:R-:W-:-:S05]  /*18d0*/  IMAD R20, R13, R20, R21 ;  /* 0x000000140d147224 */ /* 0x000fca00078e0215 */
[----:B------:R-:W-:Y:S01]  /*18e0*/  ISETP.GT.U32.AND P0, PT, R19, R20, PT ;  /* 0x000000141300720c */ /* 0x000fe20003f04070 */
[----:B------:R-:W-:Y:S01]  /*18f0*/  IMAD.SHL.U32 R174, R171, 0x8, RZ ;  /* 0x00000008abae7824 */ /* 0x000fe200078e00ff */
[----:B------:R-:W-:-:S11]  /*1900*/  ISETP.NE.AND P4, PT, R16, RZ, PT ;  /* 0x000000ff1000720c */ /* 0x000fd60003f85270 */
[----:B------:R-:W-:-:S05]  /*1910*/  @!P0 IMAD.IADD R20, R20, 0x1, -R19 ;  /* 0x0000000114148824 */ /* 0x000fca00078e0a13 */
[----:B------:R-:W-:Y:S02]  /*1920*/  ISETP.GE.U32.AND P5, PT, R20, R19, PT ;  /* 0x000000131400720c */ /* 0x000fe40003fa6070 */
[----:B------:R-:W-:Y:S01]  /*1930*/  LOP3.LUT R19, R175, R16, RZ, 0x3c, !PT ;  /* 0x00000010af137212 */ /* 0x000fe200078e3cff */
[----:B------:R-:W-:-:S03]  /*1940*/  IMAD R20, R23, R120, RZ ;  /* 0x0000007817147224 */ /* 0x000fc600078e02ff */
[----:B------:R-:W-:Y:S01]  /*1950*/  ISETP.GE.AND P3, PT, R19, RZ, PT ;  /* 0x000000ff1300720c */ /* 0x000fe20003f66270 */
[----:B------:R-:W-:Y:S01]  /*1960*/  @!P0 VIADD R13, R13, 0x1 ;  /* 0x000000010d0d8836 */ /* 0x000fe20000000000 */
[----:B------:R-:W-:Y:S01]  /*1970*/  LOP3.LUT R19, R174, 0x18, RZ, 0xc0, !PT ;  /* 0x00000018ae137812 */ /* 0x000fe200078ec0ff */
[C---:B------:R-:W-:Y:S01]  /*1980*/  IMAD.WIDE.U32 R22, R18.reuse, R120, RZ ;  /* 0x0000007812167225 */ /* 0x040fe200078e00ff */
[----:B------:R-:W-:Y:S02]  /*1990*/  SHF.R.U32.HI R180, RZ, 0x2, R171 ;  /* 0x00000002ffb47819 */ /* 0x000fe400000116ab */
[----:B------:R-:W-:Y:S01]  /*19a0*/  MOV R181, RZ ;  /* 0x000000ff00b57202 */ /* 0x000fe20000000f00 */
[----:B------:R-:W-:Y:S02]  /*19b0*/  IMAD R20, R18, R121, R20 ;  /* 0x0000007912147224 */ /* 0x000fe400078e0214 */
[----:B------:R-:W-:Y:S01]  /*19c0*/  @P5 VIADD R13, R13, 0x1 ;  /* 0x000000010d0d5836 */ /* 0x000fe20000000000 */
[----:B------:R-:W-:Y:S01]  /*19d0*/  IADD3 R12, P1, P0, R22, R12, R19 ;  /* 0x0000000c160c7210 */ /* 0x000fe2000783e013 */
[----:B------:R-:W-:-:S02]  /*19e0*/  IMAD.IADD R18, R23, 0x1, R20 ;  /* 0x0000000117127824 */ /* 0x000fc400078e0214 */
[----:B------:R-:W-:Y:S01]  /*19f0*/  @!P3 IMAD.MOV R13, RZ, RZ, -R13 ;  /* 0x000000ffff0db224 */ /* 0x000fe200078e0a0d */
[----:B------:R-:W-:-:S04]  /*1a00*/  @!P4 LOP3.LUT R13, RZ, R16, RZ, 0x33, !PT ;  /* 0x00000010ff0dc212 */ /* 0x000fc800078e33ff */
[----:B------:R-:W-:Y:S01]  /*1a10*/  SHF.R.S32.HI R16, RZ, 0x1f, R13 ;  /* 0x0000001fff107819 */ /* 0x000fe2000001140d */
[----:B------:R-:W-:Y:S01]  /*1a20*/  IMAD.IADD R161, R161, 0x1, -R176 ;  /* 0x00000001a1a17824 */ /* 0x000fe200078e0ab0 */
[----:B------:R-:W-:Y:S01]  /*1a30*/  IADD3.X R5, PT, PT, R18, R5, RZ, P1, P0 ;  /* 0x0000000512057210 */ /* 0x000fe20000fe04ff */
[----:B------:R-:W1:Y:S01]  /*1a40*/  S2UR UR6, SR_CgaCtaId ;  /* 0x00000000000679c3 */ /* 0x000e620000008800 */
[----:B------:R-:W-:Y:S01]  /*1a50*/  VIADD R172, R4, 0xffffffff ;  /* 0xffffffff04ac7836 */ /* 0x000fe20000000000 */
[----:B------:R-:W-:-:S03]  /*1a60*/  UMOV UR7, 0x400 ;  /* 0x0000040000077882 */ /* 0x000fc60000000000 */
[----:B------:R-:W-:Y:S01]  /*1a70*/  IMAD.SHL.U32 R185, R172, 0x80, RZ ;  /* 0x00000080acb97824 */ /* 0x000fe200078e00ff */
[----:B-1----:R-:W-:-:S06]  /*1a80*/  ULEA UR6, UR6, UR7, 0x18 ;  /* 0x0000000706067291 */ /* 0x002fcc000f8ec0ff */
[----:B------:R-:W-:Y:S01]  /*1a90*/  IMAD.U32 R160, RZ, RZ, UR6 ;  /* 0x00000006ffa07e24 */ /* 0x000fe2000f8e00ff */
[----:B------:R-:W-:Y:S01]  /*1aa0*/  SHF.L.U64.HI R123, R162, 0x5, R163 ;  /* 0x00000005a27b7819 */ /* 0x000fe200000102a3 */
[----:B--2---:R-:W-:-:S04]  /*1ab0*/  @P2 IMAD.WIDE.U32 R32, R24, R17, RZ ;  /* 0x0000001118202225 */ /* 0x004fc800078e00ff */
[-C--:B---3--:R-:W-:Y:S02]  /*1ac0*/  @!P2 IMAD R20, R29, R177.reuse, RZ ;  /* 0x000000b11d14a224 */ /* 0x088fe400078e02ff */
[----:B------:R-:W-:-:S04]  /*1ad0*/  @!P2 IMAD.WIDE.U32 R22, R28, R177, RZ ;  /* 0x000000b11c16a225 */ /* 0x000fc800078e00ff */
[----:B------:R-:W-:-:S04]  /*1ae0*/  IMAD.WIDE.U32 R28, R11, 0x40, R180 ;  /* 0x000000400b1c7825 */ /* 0x000fc800078e00b4 */
[----:B------:R-:W-:Y:S02]  /*1af0*/  @P2 IMAD R11, R25, R17, RZ ;  /* 0x00000011190b2224 */ /* 0x000fe400078e02ff */
[----:B------:R-:W-:Y:S02]  /*1b00*/  @!P2 IMAD.IADD R20, R23, 0x1, R20 ;  /* 0x000000011714a824 */ /* 0x000fe400078e0214 */
[----:B------:R-:W-:Y:S02]  /*1b10*/  @P2 IMAD.IADD R20, R33, 0x1, R11 ;  /* 0x0000000121142824 */ /* 0x000fe400078e020b */
[----:B------:R-:W-:Y:S02]  /*1b20*/  IMAD R11, R31, R13, RZ ;  /* 0x0000000d1f0b7224 */ /* 0x000fe400078e02ff */
[----:B------:R-:W-:Y:S02]  /*1b30*/  @P2 IMAD.MOV.U32 R22, RZ, RZ, R32 ;  /* 0x000000ffff162224 */ /* 0x000fe400078e0020 */
[----:B------:R-:W-:-:S02]  /*1b40*/  IMAD R11, R16, R30, R11 ;  /* 0x0000001e100b7224 */ /* 0x000fc400078e020b */
[----:B------:R-:W-:Y:S01]  /*1b50*/  VIADD R16, R180, 0x20 ;  /* 0x00000020b4107836 */ /* 0x000fe20000000000 */
[----:B------:R-:W-:Y:S01]  /*1b60*/  IADD3 R22, P0, PT, R19, R22, RZ ;  /* 0x0000001613167210 */ /* 0x000fe20007f1e0ff */
[----:B------:R-:W-:Y:S01]  /*1b70*/  IMAD R18, R27, R175, RZ ;  /* 0x000000af1b127224 */ /* 0x000fe200078e02ff */
[----:B------:R-:W-:Y:S02]  /*1b80*/  SHF.R.S32.HI R17, RZ, 0x1f, R175 ;  /* 0x0000001fff117819 */ /* 0x000fe400000114af */
[----:B------:R-:W-:Y:S01]  /*1b90*/  ISETP.GE.AND P1, PT, R16, R161, PT ;  /* 0x000000a11000720c */ /* 0x000fe20003f26270 */
[----:B------:R-:W-:Y:S02]  /*1ba0*/  IMAD.X R23, RZ, RZ, R20, P0 ;  /* 0x000000ffff177224 */ /* 0x000fe400000e0614 */
[----:B------:R-:W-:Y:S01]  /*1bb0*/  IMAD R17, R26, R17, R18 ;  /* 0x000000111a117224 */ /* 0x000fe200078e0212 */
[----:B------:R-:W-:Y:S01]  /*1bc0*/  ISETP.GE.AND P0, PT, R180, R161, PT ;  /* 0x000000a1b400720c */ /* 0x000fe20003f06270 */
[----:B------:R-:W-:-:S04]  /*1bd0*/  IMAD.WIDE.U32 R32, R30, R13, RZ ;  /* 0x0000000d1e207225 */ /* 0x000fc800078e00ff */
[----:B------:R-:W-:Y:S01]  /*1be0*/  IMAD.WIDE.U32 R26, R175, R26, R22 ;  /* 0x0000001aaf1a7225 */ /* 0x000fe200078e0016 */
[----:B------:R-:W-:Y:S02]  /*1bf0*/  LOP3.LUT R22, R174, 0xc0, RZ, 0xc0, !PT ;  /* 0x000000c0ae167812 */ /* 0x000fe400078ec0ff */
[----:B------:R-:W-:Y:S01]  /*1c00*/  IADD3 R12, P3, PT, R12, R32, RZ ;  /* 0x000000200c0c7210 */ /* 0x000fe20007f7e0ff */
[----:B------:R-:W-:Y:S01]  /*1c10*/  IMAD.IADD R18, R33, 0x1, R11 ;  /* 0x0000000121127824 */ /* 0x000fe200078e020b */
[----:B------:R-:W-:Y:S02]  /*1c20*/  IADD3 R27, PT, PT, R27, R17, RZ ;  /* 0x000000111b1b7210 */ /* 0x000fe40007ffe0ff */
[----:B------:R-:W-:Y:S02]  /*1c30*/  @!P1 IADD3 R17, P2, PT, R28, 0x20, RZ ;  /* 0x000000201c119810 */ /* 0x000fe40007f5e0ff */
[----:B------:R-:W-:Y:S02]  /*1c40*/  LOP3.LUT R173, R22, 0x18, R171, 0xf8, !PT ;  /* 0x0000001816ad7812 */ /* 0x000fe400078ef8ab */
[----:B------:R-:W-:Y:S01]  /*1c50*/  IADD3 R22, P4, PT, R19, R10, RZ ;  /* 0x0000000a13167210 */ /* 0x000fe20007f9e0ff */
[----:B------:R-:W-:Y:S01]  /*1c60*/  IMAD.X R13, R5, 0x1, R18, P3 ;  /* 0x00000001050d7824 */ /* 0x000fe200018e0612 */
[----:B------:R-:W-:Y:S01]  /*1c70*/  LOP3.LUT R20, R174, 0x1f20, RZ, 0xc0, !PT ;  /* 0x00001f20ae147812 */ /* 0x000fe200078ec0ff */
[----:B------:R-:W-:-:S02]  /*1c80*/  @!P1 IMAD.X R5, RZ, RZ, R29, P2 ;  /* 0x000000ffff059224 */ /* 0x000fc400010e061d */
[----:B------:R-:W-:Y:S01]  /*1c90*/  IMAD.X R23, RZ, RZ, R0, P4 ;  /* 0x000000ffff177224 */ /* 0x000fe200020e0600 */
[----:B------:R-:W-:Y:S01]  /*1ca0*/  LOP3.LUT R19, R20, R173, R19, 0xf6, !PT ;  /* 0x000000ad14137212 */ /* 0x000fe200078ef613 */
[-C--:B------:R-:W-:Y:S02]  /*1cb0*/  @!P0 IMAD R11, R29, R24.reuse, RZ ;  /* 0x000000181d0b8224 */ /* 0x080fe400078e02ff */
[----:B------:R-:W-:Y:S02]  /*1cc0*/  @!P1 IMAD R0, R5, R24, RZ ;  /* 0x0000001805009224 */ /* 0x000fe400078e02ff */
[----:B------:R-:W-:Y:S02]  /*1cd0*/  @!P1 IMAD.MOV.U32 R20, RZ, RZ, R26 ;  /* 0x000000ffff149224 */ /* 0x000fe400078e001a */
[----:B------:R-:W-:Y:S02]  /*1ce0*/  @!P1 IMAD.MOV.U32 R21, RZ, RZ, R27 ;  /* 0x000000ffff159224 */ /* 0x000fe400078e001b */
[----:B------:R-:W-:-:S02]  /*1cf0*/  IMAD R18, R163, R180, RZ ;  /* 0x000000b4a3127224 */ /* 0x000fc400078e02ff */
[----:B------:R-:W-:-:S04]  /*1d00*/  IMAD.WIDE.U32 R22, R180, R162, R22 ;  /* 0x000000a2b4167225 */ /* 0x000fc800078e0016 */
[C---:B------:R-:W-:Y:S02]  /*1d10*/  @!P0 IMAD R11, R28.reuse, R25, R11 ;  /* 0x000000191c0b8224 */ /* 0x040fe400078e020b */
[----:B------:R-:W-:Y:S01]  /*1d20*/  @!P0 IMAD.WIDE.U32 R28, R28, R24, R26 ;  /* 0x000000181c1c8225 */ /* 0x000fe200078e001a */
[----:B------:R-:W-:-:S03]  /*1d30*/  IADD3 R5, PT, PT, -R185, R122, RZ ;  /* 0x0000007ab9057210 */ /* 0x000fc60007ffe1ff */
[-C--:B------:R-:W-:Y:S02]  /*1d40*/  @!P1 IMAD R0, R25, R17.reuse, R0 ;  /* 0x0000001119009224 */ /* 0x080fe400078e0200 */
[----:B------:R-:W-:Y:S01]  /*1d50*/  @!P1 IMAD.WIDE.U32 R24, R24, R17, R20 ;  /* 0x0000001118189225 */ /* 0x000fe200078e0014 */
[----:B----4-:R-:W-:-:S03]  /*1d60*/  LEA R167, P5, R22, R14, 0x1 ;  /* 0x0000000e16a77211 */ /* 0x010fc600078a08ff */
[----:B------:R-:W-:Y:S02]  /*1d70*/  VIADD R10, R180, 0x60 ;  /* 0x00000060b40a7836 */ /* 0x000fe40000000000 */
[----:B------:R-:W-:Y:S01]  /*1d80*/  IMAD.IADD R17, R23, 0x1, R18 ;  /* 0x0000000117117824 */ /* 0x000fe200078e0212 */
[-C--:B------:R-:W-:Y:S01]  /*1d90*/  @!P0 LEA R20, P4, R28, R6.reuse, 0x1 ;  /* 0x000000061c148211 */ /* 0x080fe200078808ff */
[----:B------:R-:W-:Y:S01]  /*1da0*/  @!P0 IMAD.IADD R21, R29, 0x1, R11 ;  /* 0x000000011d158824 */ /* 0x000fe200078e020b */
[----:B------:R-:W-:Y:S01]  /*1db0*/  ISETP.GE.AND P3, PT, R10, R5, PT ;  /* 0x000000050a00720c */ /* 0x000fe20003f66270 */
[----:B------:R-:W-:Y:S01]  /*1dc0*/  VIADD R14, R180, 0x40 ;  /* 0x00000040b40e7836 */ /* 0x000fe20000000000 */
[----:B------:R-:W-:Y:S02]  /*1dd0*/  LEA.HI.X R166, R22, R15, R17, 0x1, P5 ;  /* 0x0000000f16a67211 */ /* 0x000fe400028f0c11 */
[-C--:B------:R-:W-:Y:S01]  /*1de0*/  ISETP.GE.AND P5, PT, R16, R5.reuse, PT ;  /* 0x000000051000720c */ /* 0x080fe20003fa6270 */
[----:B------:R-:W-:Y:S01]  /*1df0*/  @!P1 IMAD.IADD R11, R25, 0x1, R0 ;  /* 0x00000001190b9824 */ /* 0x000fe200078e0200 */
[----:B------:R-:W-:Y:S01]  /*1e00*/  @!P1 LEA R18, P2, R24, R6, 0x1 ;  /* 0x0000000618129211 */ /* 0x000fe200078408ff */
[----:B------:R-:W-:Y:S01]  /*1e10*/  IMAD R6, R19, 0x2, R160 ;  /* 0x0000000213067824 */ /* 0x000fe200078e02a0 */
[----:B------:R-:W-:-:S02]  /*1e20*/  ISETP.GE.AND P6, PT, R180, R5, PT ;  /* 0x00000005b400720c */ /* 0x000fc40003fc6270 */
[----:B------:R-:W-:Y:S02]  /*1e30*/  @!P0 LEA.HI.X R21, R28, R7, R21, 0x1, P4 ;  /* 0x000000071c158211 */ /* 0x000fe400020f0c15 */
[----:B------:R-:W-:Y:S01]  /*1e40*/  ISETP.GE.AND P4, PT, R14, R5, PT ;  /* 0x000000050e00720c */ /* 0x000fe20003f86270 */
[----:B------:R-:W-:Y:S01]  /*1e50*/  IMAD.SHL.U32 R0, R162, 0x20, RZ ;  /* 0x00000020a2007824 */ /* 0x000fe200078e00ff */
[----:B------:R-:W-:Y:S01]  /*1e60*/  @!P1 LEA.HI.X R19, R24, R7, R11, 0x1, P2 ;  /* 0x0000000718139211 */ /* 0x000fe200010f0c0b */
[----:B------:R-:W-:Y:S01]  /*1e70*/  @!PT LDS RZ, [RZ] ;  /* 0x00000000fffff984 */ /* 0x000fe20000000800 */
[----:B------:R-:W-:Y:S01]  /*1e80*/  @!PT LDS RZ, [RZ] ;  /* 0x00000000fffff984 */ /* 0x000fe20000000800 */
[----:B------:R-:W-:Y:S01]  /*1e90*/  @!PT LDS RZ, [RZ] ;  /* 0x00000000fffff984 */ /* 0x000fe20000000800 */
[----:B------:R-:W-:Y:S01]  /*1ea0*/  @!P0 LDGSTS.E.BYPASS.LTC128B.128 [R6], desc[UR4][R20.64] ;  /* 0x0000000014068fae */ /* 0x000fe2000b981a04 */
[----:B------:R-:W-:-:S03]  /*1eb0*/  ISETP.GE.AND P2, PT, R16, R5, PT ;  /* 0x000000051000720c */ /* 0x000fc60003f46270 */
[----:B------:R-:W-:Y:S04]  /*1ec0*/  @!P0 LDGSTS.E.BYPASS.LTC128B.128 [R6+0x1000], desc[UR4][R20.64+0x40] ;  /* 0x0100004014068fae */ /* 0x000fe8000b981a04 */
[----:B------:R1:W-:Y:S01]  /*1ed0*/  @!P0 LDGSTS.E.BYPASS.LTC128B.128 [R6+0x2000], desc[UR4][R20.64+0x80] ;  /* 0x0200008014068fae */ /* 0x0003e2000b981a04 */
[----:B------:R-:W-:-:S03]  /*1ee0*/  @!P5 LEA R16, P0, R0, R167, 0x1 ;  /* 0x000000a70010d211 */ /* 0x000fc600078008ff */
[----:B------:R-:W-:Y:S01]  /*1ef0*/  @!P1 LDGSTS.E.BYPASS.LTC128B.128 [R6+0x800], desc[UR4][R18.64] ;  /* 0x0080000012069fae */ /* 0x000fe2000b981a04 */
[----:B------:R-:W-:-:S03]  /*1f00*/  @!P5 LEA.HI.X R17, R0, R166, R123, 0x1, P0 ;  /* 0x000000a60011d211 */ /* 0x000fc600000f0c7b */
[----:B------:R-:W-:Y:S04]  /*1f10*/  @!P1 LDGSTS.E.BYPASS.LTC128B.128 [R6+0x1800], desc[UR4][R18.64+0x40] ;  /* 0x0180004012069fae */ /* 0x000fe8000b981a04 */
[----:B------:R2:W-:Y:S01]  /*1f20*/  @!P1 LDGSTS.E.BYPASS.LTC128B.128 [R6+0x2800], desc[UR4][R18.64+0x80] ;  /* 0x0280008012069fae */ /* 0x0005e2000b981a04 */
[----:B------:R-:W-:Y:S01]  /*1f30*/  @!P3 IMAD R7, R163, 0xc0, RZ ;  /* 0x000000c0a307b824 */ /* 0x000fe200078e02ff */
[----:B------:R-:W-:Y:S02]  /*1f40*/  ISETP.GE.AND P1, PT, R10, R5, PT ;  /* 0x000000050a00720c */ /* 0x000fe40003f26270 */
[----:B-1----:R-:W-:Y:S01]  /*1f50*/  @!P3 MOV R21, R166 ;  /* 0x000000a60015b202 */ /* 0x002fe20000000f00 */
[----:B------:R-:W-:-:S04]  /*1f60*/  @!P3 IMAD.MOV.U32 R20, RZ, RZ, R167 ;  /* 0x000000ffff14b224 */ /* 0x000fc800078e00a7 */
[C---:B------:R-:W-:Y:S01]  /*1f70*/  @!P3 IMAD.WIDE.U32 R22, R162.reuse, 0xc0, R20 ;  /* 0x000000c0a216b825 */ /* 0x040fe200078e0014 */
[----:B------:R-:W-:-:S03]  /*1f80*/  @!P4 LEA R20, P0, R162, R167, 0x7 ;  /* 0x000000a7a214c211 */ /* 0x000fc600078038ff */
[----:B--2---:R-:W-:Y:S02]  /*1f90*/  @!P6 IMAD.MOV.U32 R18, RZ, RZ, R167 ;  /* 0x000000ffff12e224 */ /* 0x004fe400078e00a7 */
[----:B------:R-:W-:Y:S01]  /*1fa0*/  @!P6 IMAD.MOV.U32 R19, RZ, RZ, R166 ;  /* 0x000000ffff13e224 */ /* 0x000fe200078e00a6 */
[----:B------:R-:W-:-:S04]  /*1fb0*/  @!P4 LEA.HI.X R21, R162, R166, R163, 0x7, P0 ;  /* 0x000000a6a215c211 */ /* 0x000fc800000f3ca3 */
[----:B------:R1:W-:Y:S01]  /*1fc0*/  @!P6 LDGSTS.E.BYPASS.LTC128B.128 [R6+0x3000], desc[UR4][R18.64] ;  /* 0x030000001206efae */ /* 0x0003e2000b981a04 */
[----:B------:R-:W-:-:S03]  /*1fd0*/  @!P3 IMAD.IADD R11, R23, 0x1, R7 ;  /* 0x00000001170bb824 */ /* 0x000fc600078e0207 */
[----:B------:R1:W-:Y:S01]  /*1fe0*/  @!P6 LDGSTS.E.BYPASS.LTC128B.128 [R6+0x5000], desc[UR4][R18.64+0x40] ;  /* 0x050000401206efae */ /* 0x0003e2000b981a04 */
[----:B------:R-:W-:-:S03]  /*1ff0*/  @!P3 IMAD.MOV.U32 R10, RZ, RZ, R22 ;  /* 0x000000ffff0ab224 */ /* 0x000fc600078e0016 */
        /* <DEDUP_REMOVED lines=11> */
[----:B------:R-:W-:Y:S01]  /*20b0*/  IMAD R7, R121, R180, RZ ;  /* 0x000000b479077224 */ /* 0x000fe200078e02ff */
[----:B------:R-:W-:Y:S01]  /*20c0*/  ISETP.GE.AND P4, PT, R14, R5, PT ;  /* 0x000000050e00720c */ /* 0x000fe20003f86270 */
[----:B------:R-:W-:-:S04]  /*20d0*/  IMAD.WIDE.U32 R12, R180, R120, R12 ;  /* 0x00000078b40c7225 */ /* 0x000fc800078e000c */
[----:B------:R-:W-:Y:S01]  /*20e0*/  IMAD.IADD R7, R13, 0x1, R7 ;  /* 0x000000010d077824 */ /* 0x000fe200078e0207 */
[----:B------:R-:W-:-:S07]  /*20f0*/  DEPBAR.LE SB0, 0x0 ;  /* 0x000080000000791a */ /* 0x000fce0000000000 */
[----:B------:R-:W-:Y:S05]  /*2100*/  WARPSYNC.ALL ;  /* 0x0000000000007948 */ /* 0x000fea0003800000 */
[----:B------:R-:W-:Y:S01]  /*2110*/  IMAD.SHL.U32 R5, R120, 0x20, RZ ;  /* 0x0000002078057824 */ /* 0x000fe200078e00ff */
[----:B------:R-:W-:Y:S01]  /*2120*/  BAR.SYNC.DEFER_BLOCKING 0x0 ;  /* 0x0000000000007b1d */ /* 0x000fe20000010000 */
[----:B-----5:R-:W-:Y:S02]  /*2130*/  LEA R168, P0, R12, R8, 0x1 ;  /* 0x000000080ca87211 */ /* 0x020fe400078008ff */
[----:B------:R-:W-:Y:S02]  /*2140*/  SHF.L.U64.HI R8, R120, 0x5, R121 ;  /* 0x0000000578087819 */ /* 0x000fe40000010279 */
[----:B------:R-:W-:-:S02]  /*2150*/  LEA.HI.X R169, R12, R9, R7, 0x1, P0 ;  /* 0x000000090ca97211 */ /* 0x000fc400000f0c07 */
[CC--:B------:R-:W-:Y:S02]  /*2160*/  @!P2 LEA R14, P3, R5.reuse, R168.reuse, 0x1 ;  /* 0x000000a8050ea211 */ /* 0x0c0fe400078608ff */
[C---:B-1----:R-:W-:Y:S02]  /*2170*/  @!P4 LEA R10, P0, R120.reuse, R168, 0x7 ;  /* 0x000000a8780ac211 */ /* 0x042fe400078038ff */
        /* <DEDUP_REMOVED lines=43> */
[C---:B------:R-:W-:Y:S01]  /*2430*/  IMAD.SHL.U32 R8, R171.reuse, 0x10, RZ ;  /* 0x00000010ab087824 */ /* 0x040fe200078e00ff */
[----:B------:R-:W-:-:S02]  /*2440*/  SHF.L.U32 R117, R171, 0x5, RZ ;  /* 0x00000005ab757819 */ /* 0x000fc400000006ff */
[----:B------:R-:W-:Y:S01]  /*2450*/  SHF.R.U32.HI R9, RZ, 0x1, R171 ;  /* 0x00000001ff097819 */ /* 0x000fe200000116ab */
[----:B------:R-:W-:Y:S01]  /*2460*/  IMAD.SHL.U32 R164, R171, 0x4, RZ ;  /* 0x00000004aba47824 */ /* 0x000fe200078e00ff */
[----:B------:R-:W-:Y:S01]  /*2470*/  LOP3.LUT R12, R117, 0xc0, RZ, 0xc0, !PT ;  /* 0x000000c0750c7812 */ /* 0x000fe200078ec0ff */
[----:B------:R-:W0:Y:S01]  /*2480*/  LDGDEPBAR ;  /* 0x00000000000079af */ /* 0x000e220000000000 */
[C---:B-1----:R-:W-:Y:S02]  /*2490*/  LOP3.LUT R10, R8.reuse, 0x3e00, RZ, 0xc0, !PT ;  /* 0x00003e00080a7812 */ /* 0x042fe400078ec0ff */
[----:B------:R-:W-:Y:S02]  /*24a0*/  LOP3.LUT R8, R8, 0x100, RZ, 0xc0, !PT ;  /* 0x0000010008087812 */ /* 0x000fe400078ec0ff */
[----:B------:R-:W-:Y:S02]  /*24b0*/  LOP3.LUT R9, R12, 0x8, R9, 0xf8, !PT ;  /* 0x000000080c097812 */ /* 0x000fe400078ef809 */
[----:B------:R-:W-:-:S02]  /*24c0*/  LOP3.LUT R10, R10, 0x20, R117, 0xf8, !PT ;  /* 0x000000200a0a7812 */ /* 0x000fc400078ef875 */
[----:B------:R-:W-:Y:S02]  /*24d0*/  LOP3.LUT R5, R12, 0x8, R171, 0xf8, !PT ;  /* 0x000000080c057812 */ /* 0x000fe400078ef8ab */
[--C-:B------:R-:W-:Y:S02]  /*24e0*/  LOP3.LUT R8, R8, 0x20, R117.reuse, 0xf8, !PT ;  /* 0x0000002008087812 */ /* 0x100fe400078ef875 */
[--C-:B------:R-:W-:Y:S02]  /*24f0*/  LOP3.LUT R116, R9, 0x18, R164.reuse, 0x78, !PT ;  /* 0x0000001809747812 */ /* 0x100fe400078e78a4 */
[----:B------:R-:W-:Y:S02]  /*2500*/  LOP3.LUT R159, R10, 0x100, R117, 0xf8, !PT ;  /* 0x000001000a9f7812 */ /* 0x000fe400078ef875 */
[----:B------:R-:W-:Y:S02]  /*2510*/  LOP3.LUT R5, R5, 0x18, R164, 0x78, !PT ;  /* 0x0000001805057812 */ /* 0x000fe400078e78a4 */
[----:B------:R-:W-:-:S02]  /*2520*/  LOP3.LUT R159, R159, R116, RZ, 0xfc, !PT ;  /* 0x000000749f9f7212 */ /* 0x000fc400078efcff */
[----:B------:R-:W-:-:S03]  /*2530*/  LOP3.LUT R5, R8, R5, RZ, 0xfc, !PT ;  /* 0x0000000508057212 */ /* 0x000fc600078efcff */
[--C-:B------:R-:W-:Y:S02]  /*2540*/  IMAD R159, R159, 0x2, R160.reuse ;  /* 0x000000029f9f7824 */ /* 0x100fe400078e02a0 */
[----:B------:R-:W-:-:S03]  /*2550*/  IMAD R158, R5, 0x2, R160 ;  /* 0x00000002059e7824 */ /* 0x000fc600078e02a0 */
[----:B------:R-:W-:Y:S04]  /*2560*/  LDSM.16.M88.4 R100, [R159] ;  /* 0x000000009f64783b */ /* 0x000fe80000000200 */
[----:B------:R-:W2:Y:S04]  /*2570*/  LDSM.16.M88.4 R28, [R158+0x3000] ;  /* 0x003000009e1c783b */ /* 0x000ea80000000200 */
[----:B------:R-:W1:Y:S04]  /*2580*/  LDSM.16.M88.4 R84, [R158+0x3400] ;  /* 0x003400009e54783b */ /* 0x000e680000000200 */
[----:B------:R-:W4:Y:S04]  /*2590*/  LDSM.16.M88.4 R76, [R158+0x3800] ;  /* 0x003800009e4c783b */ /* 0x000f280000000200 */
[----:B------:R-:W4:Y:S04]  /*25a0*/  LDSM.16.M88.4 R68, [R158+0x3c00] ;  /* 0x003c00009e44783b */ /* 0x000f280000000200 */
[----:B------:R-:W4:Y:S04]  /*25b0*/  LDSM.16.M88.4 R60, [R158+0x4000] ;  /* 0x004000009e3c783b */ /* 0x000f280000000200 */
[----:B------:R-:W4:Y:S04]  /*25c0*/  LDSM.16.M88.4 R52, [R158+0x4400] ;  /* 0x004400009e34783b */ /* 0x000f280000000200 */
[----:B------:R-:W4:Y:S04]  /*25d0*/  LDSM.16.M88.4 R44, [R158+0x4800] ;  /* 0x004800009e2c783b */ /* 0x000f280000000200 */
[----:B------:R-:W4:Y:S01]  /*25e0*/  LDSM.16.M88.4 R20, [R158+0x4c00] ;  /* 0x004c00009e14783b */ /* 0x000f220000000200 */
[----:B------:R-:W-:Y:S01]  /*25f0*/  IMAD.MOV.U32 R5, RZ, RZ, 0x10 ;  /* 0x00000010ff057424 */ /* 0x000fe200078e00ff */
[----:B------:R-:W-:-:S02]  /*2600*/  LOP3.LUT P0, RZ, R171, 0x4, RZ, 0xc0, !PT ;  /* 0x00000004abff7812 */ /* 0x000fc4000780c0ff */
[----:B------:R-:W-:Y:S02]  /*2610*/  LDSM.16.M88.4 R96, [R159+0x1000] ;  /* 0x001000009f60783b */ /* 0x000fe40000000200 */
[----:B------:R-:W-:Y:S02]  /*2620*/  SEL R5, R5, 0xfffffff0, !P0 ;  /* 0xfffffff005057807 */ /* 0x000fe40004000000 */
[----:B------:R-:W-:Y:S03]  /*2630*/  LDSM.16.M88.4 R32, [R158+0x5000] ;  /* 0x005000009e20783b */ /* 0x000fe60000000200 */
[C---:B------:R-:W-:Y:S01]  /*2640*/  IMAD R157, R5.reuse, 0x2, R159 ;  /* 0x00000002059d7824 */ /* 0x040fe200078e029f */
[----:B------:R-:W-:Y:S01]  /*2650*/  LDSM.16.M88.4 R92, [R158+0x5400] ;  /* 0x005400009e5c783b */ /* 0x000fe20000000200 */
[----:B------:R-:W-:-:S03]  /*2660*/  IMAD R118, R5, 0x2, R158 ;  /* 0x0000000205767824 */ /* 0x000fc600078e029e */
[----:B------:R-:W-:Y:S04]  /*2670*/  LDSM.16.M88.4 R104, [R157] ;  /* 0x000000009d68783b */ /* 0x000fe80000000200 */
[----:B------:R-:W4:Y:S04]  /*2680*/  LDSM.16.M88.4 R12, [R118+0x3000] ;  /* 0x00300000760c783b */ /* 0x000f280000000200 */
[----:B------:R-:W4:Y:S04]  /*2690*/  LDSM.16.M88.4 R8, [R118+0x3800] ;  /* 0x003800007608783b */ /* 0x000f280000000200 */
[----:B------:R-:W4:Y:S01]  /*26a0*/  LDSM.16.M88.4 R36, [R118+0x3400] ;  /* 0x003400007624783b */ /* 0x000f220000000200 */
[C---:B--2---:R-:W-:Y:S03]  /*26b0*/  HMMA.16816.F32.BF16 R16, R100.reuse, R28, RZ ;  /* 0x0000001c6410723c */ /* 0x044fe600000418ff */
[----:B------:R-:W2:Y:S04]  /*26c0*/  LDSM.16.M88.4 R24, [R118+0x3c00] ;  /* 0x003c00007618783b */ /* 0x000ea80000000200 */
[----:B------:R-:W-:Y:S01]  /*26d0*/  LDSM.16.M88.4 R112, [R118+0x5000] ;  /* 0x005000007670783b */ /* 0x000fe20000000200 */
[C---:B-1----:R-:W-:Y:S03]  /*26e0*/  HMMA.16816.F32.BF16 R88, R100.reuse, R84, RZ ;  /* 0x000000546458723c */ /* 0x042fe600000418ff */
[----:B------:R-:W-:Y:S05]  /*26f0*/  LDSM.16.M88.4 R108, [R118+0x4c00] ;  /* 0x004c0000766c783b */ /* 0x000fea0000000200 */
[C---:B----4-:R-:W-:Y:S08]  /*2700*/  HMMA.16816.F32.BF16 R80, R100.reuse, R76, RZ ;  /* 0x0000004c6450723c */ /* 0x050ff000000418ff */
        /* <DEDUP_REMOVED lines=14> */
[C---:B------:R-:W-:Y:S08]  /*27f0*/  HMMA.16816.F32.BF16 R16, R104.reuse, R12, R16 ;  /* 0x0000000c6810723c */ /* 0x040ff00000041810 */
[C---:B------:R-:W-:Y:S01]  /*2800*/  HMMA.16816.F32.BF16 R28, R104.reuse, R14, R28 ;  /* 0x0000000e681c723c */ /* 0x040fe2000004181c */
[----:B------:R-:W4:Y:S07]  /*2810*/  LDSM.16.M88.4 R12, [R118+0x4400] ;  /* 0x00440000760c783b */ /* 0x000f2e0000000200 */
[C---:B------:R-:W-:Y:S08]  /*2820*/  HMMA.16816.F32.BF16 R80, R104.reuse, R8, R80 ;  /* 0x000000086850723c */ /* 0x040ff00000041850 */
[C---:B------:R-:W-:Y:S01]  /*2830*/  HMMA.16816.F32.BF16 R76, R104.reuse, R10, R76 ;  /* 0x0000000a684c723c */ /* 0x040fe2000004184c */
[----:B------:R-:W3:Y:S07]  /*2840*/  LDSM.16.M88.4 R8, [R118+0x4800] ;  /* 0x004800007608783b */ /* 0x000eee0000000200 */
[C---:B------:R-:W-:Y:S08]  /*2850*/  HMMA.16816.F32.BF16 R88, R104.reuse, R36, R88 ;  /* 0x000000246858723c */ /* 0x040ff00000041858 */
[C---:B------:R-:W-:Y:S01]  /*2860*/  HMMA.16816.F32.BF16 R84, R104.reuse, R38, R84 ;  /* 0x000000266854723c */ /* 0x040fe20000041854 */
[----:B------:R-:W3:Y:S07]  /*2870*/  LDSM.16.M88.4 R36, [R157+0x1000] ;  /* 0x001000009d24783b */ /* 0x000eee0000000200 */
[C---:B--2---:R-:W-:Y:S08]  /*2880*/  HMMA.16816.F32.BF16 R72, R104.reuse, R24, R72 ;  /* 0x000000186848723c */ /* 0x044ff00000041848 */
[C---:B------:R-:W-:Y:S01]  /*2890*/  HMMA.16816.F32.BF16 R68, R104.reuse, R26, R68 ;  /* 0x0000001a6844723c */ /* 0x040fe20000041844 */
[----:B------:R-:W-:Y:S07]  /*28a0*/  LDSM.16.M88.4 R24, [R159+0x2000] ;  /* 0x002000009f18783b */ /* 0x000fee0000000200 */
[C---:B-1----:R-:W-:Y:S08]  /*28b0*/  HMMA.16816.F32.BF16 R64, R104.reuse, R20, R64 ;  /* 0x000000146840723c */ /* 0x042ff00000041840 */
[----:B------:R-:W-:Y:S01]  /*28c0*/  HMMA.16816.F32.BF16 R60, R104, R22, R60 ;  /* 0x00000016683c723c */ /* 0x000fe2000004183c */
[----:B------:R-:W1:Y:S07]  /*28d0*/  LDSM.16.M88.4 R20, [R158+0x7000] ;  /* 0x007000009e14783b */ /* 0x000e6e0000000200 */
[C---:B------:R-:W-:Y:S08]  /*28e0*/  HMMA.16816.F32.BF16 R16, R96.reuse, R32, R16 ;  /* 0x000000206010723c */ /* 0x040ff00000041810 */
[----:B------:R-:W-:Y:S01]  /*28f0*/  HMMA.16816.F32.BF16 R28, R96, R34, R28 ;  /* 0x00000022601c723c */ /* 0x000fe2000004181c */
[----:B------:R-:W-:Y:S07]  /*2900*/  LDSM.16.M88.4 R32, [R118+0x5400] ;  /* 0x005400007620783b */ /* 0x000fee0000000200 */
[C---:B----4-:R-:W-:Y:S08]  /*2910*/  HMMA.16816.F32.BF16 R56, R104.reuse, R12, R56 ;  /* 0x0000000c6838723c */ /* 0x050ff00000041838 */
[C---:B------:R-:W-:Y:S01]  /*2920*/  HMMA.16816.F32.BF16 R52, R104.reuse, R14, R52 ;  /* 0x0000000e6834723c */ /* 0x040fe20000041834 */
[----:B------:R-:W-:Y:S07]  /*2930*/  LDSM.16.M88.4 R12, [R157+0x2000] ;  /* 0x002000009d0c783b */ /* 0x000fee0000000200 */
[C---:B---3--:R-:W-:Y:S08]  /*2940*/  HMMA.16816.F32.BF16 R48, R104.reuse, R8, R48 ;  /* 0x000000086830723c */ /* 0x048ff00000041830 */
[----:B------:R-:W-:Y:S01]  /*2950*/  HMMA.16816.F32.BF16 R44, R104, R10, R44 ;  /* 0x0000000a682c723c */ /* 0x000fe2000004182c */
[----:B------:R-:W2:Y:S07]  /*2960*/  LDSM.16.M88.4 R8, [R118+0x7000] ;  /* 0x007000007608783b */ /* 0x000eae0000000200 */
[C---:B------:R-:W-:Y:S08]  /*2970*/  HMMA.16816.F32.BF16 R16, R36.reuse, R112, R16 ;  /* 0x000000702410723c */ /* 0x040ff00000041810 */
[----:B------:R-:W-:-:S12]  /*2980*/  HMMA.16816.F32.BF16 R28, R36, R114, R28 ;  /* 0x00000072241c723c */ /* 0x000fd8000004181c */
[C---:B-1----:R-:W-:Y:S08]  /*2990*/  HMMA.16816.F32.BF16 R16, R24.reuse, R20, R16 ;  /* 0x000000141810723c */ /* 0x042ff00000041810 */
[----:B------:R-:W-:Y:S01]  /*29a0*/  HMMA.16816.F32.BF16 R28, R24, R22, R28 ;  /* 0x00000016181c723c */ /* 0x000fe2000004181c */
[----:B------:R-:W1:Y:S07]  /*29b0*/  LDSM.16.M88.4 R20, [R158+0x5800] ;  /* 0x005800009e14783b */ /* 0x000e6e0000000200 */
[----:B------:R-:W-:Y:S08]  /*29c0*/  HMMA.16816.F32.BF16 R40, R104, R108, R40 ;  /* 0x0000006c6828723c */ /* 0x000ff00000041828 */
[----:B--2---:R-:W-:Y:S08]  /*29d0*/  HMMA.16816.F32.BF16 R16, R12, R8, R16 ;  /* 0x000000080c10723c */ /* 0x004ff00000041810 */
[----:B------:R-:W-:Y:S08]  /*29e0*/  HMMA.16816.F32.BF16 R100, R104, R110, R100 ;  /* 0x0000006e6864723c */ /* 0x000ff00000041864 */
[C---:B------:R-:W-:Y:S01]  /*29f0*/  HMMA.16816.F32.BF16 R104, R96.reuse, R92, R88 ;  /* 0x0000005c6068723c */ /* 0x040fe20000041858 */
[----:B------:R-:W2:Y:S07]  /*2a00*/  LDSM.16.M88.4 R88, [R158+0x7400] ;  /* 0x007400009e58783b */ /* 0x000eae0000000200 */
[----:B------:R-:W-:Y:S08]  /*2a10*/  HMMA.16816.F32.BF16 R84, R96, R94, R84 ;  /* 0x0000005e6054723c */ /* 0x000ff00000041854 */
[----:B------:R-:W-:Y:S01]  /*2a20*/  HMMA.16816.F32.BF16 R28, R12, R10, R28 ;  /* 0x0000000a0c1c723c */ /* 0x000fe2000004181c */
[----:B------:R-:W3:Y:S01]  /*2a30*/  LDSM.16.M88.4 R8, [R118+0x5800] ;  /* 0x005800007608783b */ /* 0x000ee20000000200 */
[-C--:B------:R-:W-:Y:S01]  /*2a40*/  FMUL.FTZ R16, R16, R7.reuse ;  /* 0x0000000710107220 */ /* 0x080fe20000410000 */
[-C--:B------:R-:W-:Y:S01]  /*2a50*/  FMUL.FTZ R93, R17, R7.reuse ;  /* 0x00000007115d7220 */ /* 0x080fe20000410000 */
[-C--:B------:R-:W-:Y:S01]  /*2a60*/  FMUL.FTZ R94, R18, R7.reuse ;  /* 0x00000007125e7220 */ /* 0x080fe20000410000 */
[-C--:B------:R-:W-:Y:S01]  /*2a70*/  FMUL.FTZ R95, R19, R7.reuse ;  /* 0x00000007135f7220 */ /* 0x080fe20000410000 */
[----:B------:R4:W3:Y:S02]  /*2a80*/  MUFU.TANH R92, R16 ;  /* 0x00000010005c7308 */ /* 0x0008e40000002400 */
[C---:B------:R-:W-:Y:S01]  /*2a90*/  HMMA.16816.F32.BF16 R108, R36.reuse, R32, R104 ;  /* 0x00000020246c723c */ /* 0x040fe20000041868 */
[----:B------:R-:W-:Y:S07]  /*2aa0*/  LDSM.16.M88.4 R104, [R118+0x7400] ;  /* 0x007400007668783b */ /* 0x000fee0000000200 */
[----:B------:R-:W-:Y:S01]  /*2ab0*/  HMMA.16816.F32.BF16 R84, R36, R34, R84 ;  /* 0x000000222454723c */ /* 0x000fe20000041854 */
[----:B------:R-:W-:Y:S07]  /*2ac0*/  LDSM.16.M88.4 R32, [R158+0x5c00] ;  /* 0x005c00009e20783b */ /* 0x000fee0000000200 */
[C---:B-1----:R-:W-:Y:S01]  /*2ad0*/  HMMA.16816.F32.BF16 R80, R96.reuse, R20, R80 ;  /* 0x000000146050723c */ /* 0x042fe20000041850 */
[----:B----4-:R-:W1:Y:S07]  /*2ae0*/  LDSM.16.M88.4 R16, [R158+0x7800] ;  /* 0x007800009e10783b */ /* 0x010e6e0000000200 */
[----:B------:R-:W-:Y:S01]  /*2af0*/  HMMA.16816.F32.BF16 R76, R96, R22, R76 ;  /* 0x00000016604c723c */ /* 0x000fe2000004184c */
[----:B------:R-:W4:Y:S07]  /*2b00*/  LDSM.16.M88.4 R20, [R118+0x5c00] ;  /* 0x005c00007614783b */ /* 0x000f2e0000000200 */
[C---:B--2---:R-:W-:Y:S08]  /*2b10*/  HMMA.16816.F32.BF16 R108, R24.reuse, R88, R108 ;  /* 0x00000058186c723c */ /* 0x044ff0000004186c */
[----:B------:R-:W-:Y:S08]  /*2b20*/  HMMA.16816.F32.BF16 R84, R24, R90, R84 ;  /* 0x0000005a1854723c */ /* 0x000ff00000041854 */
[C---:B---3--:R-:W-:Y:S01]  /*2b30*/  HMMA.16816.F32.BF16 R88, R36.reuse, R8, R80 ;  /* 0x000000082458723c */ /* 0x048fe20000041850 */
[----:B------:R-:W-:Y:S07]  /*2b40*/  LDSM.16.M88.4 R80, [R118+0x7800] ;  /* 0x007800007650783b */ /* 0x000fee0000000200 */
[----:B------:R-:W-:Y:S01]  /*2b50*/  HMMA.16816.F32.BF16 R76, R36, R10, R76 ;  /* 0x0000000a244c723c */ /* 0x000fe2000004184c */
[----:B------:R-:W-:Y:S11]  /*2b60*/  LDSM.16.M88.4 R8, [R158+0x7c00] ;  /* 0x007c00009e08783b */ /* 0x000ff60000000200 */
[C---:B-1----:R-:W-:Y:S08]  /*2b70*/  HMMA.16816.F32.BF16 R88, R24.reuse, R16, R88 ;  /* 0x000000101858723c */ /* 0x042ff00000041858 */
[----:B------:R-:W-:Y:S01]  /*2b80*/  HMMA.16816.F32.BF16 R76, R24, R18, R76 ;  /* 0x00000012184c723c */ /* 0x000fe2000004184c */
[----:B------:R-:W1:Y:S07]  /*2b90*/  LDSM.16.M88.4 R16, [R158+0x6000] ;  /* 0x006000009e10783b */ /* 0x000e6e0000000200 */
[C---:B------:R-:W-:Y:S08]  /*2ba0*/  HMMA.16816.F32.BF16 R72, R96.reuse, R32, R72 ;  /* 0x000000206048723c */ /* 0x040ff00000041848 */
[----:B------:R-:W-:Y:S01]  /*2bb0*/  HMMA.16816.F32.BF16 R68, R96, R34, R68 ;  /* 0x000000226044723c */ /* 0x000fe20000041844 */
[----:B------:R-:W2:Y:S11]  /*2bc0*/  LDSM.16.M88.4 R32, [R118+0x6000] ;  /* 0x006000007620783b */ /* 0x000eb60000000200 */
[C---:B----4-:R-:W-:Y:S08]  /*2bd0*/  HMMA.16816.F32.BF16 R72, R36.reuse, R20, R72 ;  /* 0x000000142448723c */ /* 0x050ff00000041848 */
[----:B------:R-:W-:Y:S01]  /*2be0*/  HMMA.16816.F32.BF16 R68, R36, R22, R68 ;  /* 0x000000162444723c */ /* 0x000fe20000041844 */
[----:B------:R-:W3:Y:S01]  /*2bf0*/  LDSM.16.M88.4 R20, [R158+0x8000] ;  /* 0x008000009e14783b */ /* 0x000ee20000000200 */
[-C--:B------:R-:W-:Y:S01]  /*2c00*/  FMUL.FTZ R28, R28, R7.reuse ;  /* 0x000000071c1c7220 */ /* 0x080fe20000410000 */
[-C--:B------:R-:W-:Y:S01]  /*2c10*/  FMUL.FTZ R29, R29, R7.reuse ;  /* 0x000000071d1d7220 */ /* 0x080fe20000410000 */
[-C--:B------:R-:W-:Y:S01]  /*2c20*/  FMUL.FTZ R30, R30, R7.reuse ;  /* 0x000000071e1e7220 */ /* 0x080fe20000410000 */
[----:B------:R-:W-:-:S03]  /*2c30*/  FMUL.FTZ R31, R31, R7 ;  /* 0x000000071f1f7220 */ /* 0x000fc60000410000 */
[C---:B-1----:R-:W-:Y:S08]  /*2c40*/  HMMA.16816.F32.BF16 R64, R96.reuse, R16, R64 ;  /* 0x000000106040723c */ /* 0x042ff00000041840 */
[----:B------:R-:W-:Y:S01]  /*2c50*/  HMMA.16816.F32.BF16 R60, R96, R18, R60 ;  /* 0x00000012603c723c */ /* 0x000fe2000004183c */
[----:B------:R-:W-:Y:S01]  /*2c60*/  MUFU.TANH R112, R28 ;  /* 0x0000001c00707308 */ /* 0x000fe20000002400 */
[----:B------:R-:W-:Y:S06]  /*2c70*/  LDSM.16.M88.4 R16, [R118+0x6400] ;  /* 0x006400007610783b */ /* 0x000fec0000000200 */
[----:B------:R-:W-:Y:S01]  /*2c80*/  HMMA.16816.F32.BF16 R108, R12, R104, R108 ;  /* 0x000000680c6c723c */ /* 0x000fe2000004186c */
[----:B------:R-:W-:Y:S07]  /*2c90*/  MUFU.TANH R104, R29 ;  /* 0x0000001d00687308 */ /* 0x000fee0000002400 */
[C---:B------:R-:W-:Y:S01]  /*2ca0*/  HMMA.16816.F32.BF16 R72, R24.reuse, R8, R72 ;  /* 0x000000081848723c */ /* 0x040fe20000041848 */
[----:B------:R-:W-:Y:S07]  /*2cb0*/  MUFU.TANH R105, R30 ;  /* 0x0000001e00697308 */ /* 0x000fee0000002400 */
[----:B------:R-:W-:Y:S01]  /*2cc0*/  HMMA.16816.F32.BF16 R68, R24, R10, R68 ;  /* 0x0000000a1844723c */ /* 0x000fe20000041844 */
[----:B------:R1:W-:Y:S01]  /*2cd0*/  MUFU.TANH R113, R31 ;  /* 0x0000001f00717308 */ /* 0x0003e20000002400 */
[----:B------:R-:W-:Y:S06]  /*2ce0*/  LDSM.16.M88.4 R8, [R158+0x6400] ;  /* 0x006400009e08783b */ /* 0x000fec0000000200 */
[C---:B------:R-:W-:Y:S01]  /*2cf0*/  HMMA.16816.F32.BF16 R88, R12.reuse, R80, R88 ;  /* 0x000000500c58723c */ /* 0x040fe20000041858 */
[----:B-1----:R-:W1:Y:S07]  /*2d00*/  LDSM.16.M88.4 R28, [R118+0x7c00] ;  /* 0x007c0000761c783b */ /* 0x002e6e0000000200 */
[----:B------:R-:W-:Y:S08]  /*2d10*/  HMMA.16816.F32.BF16 R76, R12, R82, R76 ;  /* 0x000000520c4c723c */ /* 0x000ff0000004184c */
[C---:B--2---:R-:W-:Y:S01]  /*2d20*/  HMMA.16816.F32.BF16 R80, R36.reuse, R32, R64 ;  /* 0x000000202450723c */ /* 0x044fe20000041840 */
[----:B------:R-:W-:Y:S07]  /*2d30*/  LDSM.16.M88.4 R64, [R118+0x8000] ;  /* 0x008000007640783b */ /* 0x000fee0000000200 */
[----:B------:R-:W-:Y:S01]  /*2d40*/  HMMA.16816.F32.BF16 R60, R36, R34, R60 ;  /* 0x00000022243c723c */ /* 0x000fe2000004183c */
[----:B------:R-:W-:Y:S11]  /*2d50*/  LDSM.16.M88.4 R32, [R118+0x8400] ;  /* 0x008400007620783b */ /* 0x000ff60000000200 */
[C---:B---3--:R-:W-:Y:S08]  /*2d60*/  HMMA.16816.F32.BF16 R80, R24.reuse, R20, R80 ;  /* 0x000000141850723c */ /* 0x048ff00000041850 */
[----:B------:R-:W-:Y:S01]  /*2d70*/  HMMA.16816.F32.BF16 R60, R24, R22, R60 ;  /* 0x00000016183c723c */ /* 0x000fe2000004183c */
[----:B------:R-:W2:Y:S07]  /*2d80*/  LDSM.16.M88.4 R20, [R158+0x6800] ;  /* 0x006800009e14783b */ /* 0x000eae0000000200 */
[C---:B-1----:R-:W-:Y:S08]  /*2d90*/  HMMA.16816.F32.BF16 R72, R12.reuse, R28, R72 ;  /* 0x0000001c0c48723c */ /* 0x042ff00000041848 */
[----:B------:R-:W-:Y:S01]  /*2da0*/  HMMA.16816.F32.BF16 R68, R12, R30, R68 ;  /* 0x0000001e0c44723c */ /* 0x000fe20000041844 */
[----:B------:R-:W1:Y:S07]  /*2db0*/  LDSM.16.M88.4 R28, [R158+0x8400] ;  /* 0x008400009e1c783b */ /* 0x000e6e0000000200 */
[C---:B------:R-:W-:Y:S08]  /*2dc0*/  HMMA.16816.F32.BF16 R56, R96.reuse, R8, R56 ;  /* 0x000000086038723c */ /* 0x040ff00000041838 */
[----:B------:R-:W-:Y:S01]  /*2dd0*/  HMMA.16816.F32.BF16 R52, R96, R10, R52 ;  /* 0x0000000a6034723c */ /* 0x000fe20000041834 */
[----:B------:R-:W3:Y:S11]  /*2de0*/  LDSM.16.M88.4 R8, [R118+0x6800] ;  /* 0x006800007608783b */ /* 0x000ef60000000200 */
[----:B------:R-:W-:Y:S08]  /*2df0*/  HMMA.16816.F32.BF16 R56, R36, R16, R56 ;  /* 0x000000102438723c */ /* 0x000ff00000041838 */
[----:B--2---:R-:W-:Y:S08]  /*2e00*/  HMMA.16816.F32.BF16 R48, R96, R20, R48 ;  /* 0x000000146030723c */ /* 0x004ff00000041830 */
[----:B------:R-:W-:Y:S01]  /*2e10*/  HMMA.16816.F32.BF16 R52, R36, R18, R52 ;  /* 0x000000122434723c */ /* 0x000fe20000041834 */
[----:B------:R-:W2:Y:S07]  /*2e20*/  LDSM.16.M88.4 R16, [R158+0x8800] ;  /* 0x008800009e10783b */ /* 0x000eae0000000200 */
[----:B-1----:R-:W-:Y:S08]  /*2e30*/  HMMA.16816.F32.BF16 R56, R24, R28, R56 ;  /* 0x0000001c1838723c */ /* 0x002ff00000041838 */
[C---:B------:R-:W-:Y:S08]  /*2e40*/  HMMA.16816.F32.BF16 R80, R12.reuse, R64, R80 ;  /* 0x000000400c50723c */ /* 0x040ff00000041850 */
[----:B------:R-:W-:Y:S01]  /*2e50*/  HMMA.16816.F32.BF16 R60, R12, R66, R60 ;  /* 0x000000420c3c723c */ /* 0x000fe2000004183c */
[----:B------:R-:W1:Y:S07]  /*2e60*/  LDSM.16.M88.4 R64, [R158+0x6c00] ;  /* 0x006c00009e40783b */ /* 0x000e6e0000000200 */
[----:B---3--:R-:W-:Y:S01]  /*2e70*/  HMMA.16816.F32.BF16 R48, R36, R8, R48 ;  /* 0x000000082430723c */ /* 0x008fe20000041830 */
[----:B------:R-:W-:-:S07]  /*2e80*/  IMAD.SHL.U32 R8, R171, 0x2, RZ ;  /* 0x00000002ab087824 */ /* 0x000fce00078e00ff */
[----:B------:R-:W-:Y:S01]  /*2e90*/  HMMA.16816.F32.BF16 R52, R24, R30, R52 ;  /* 0x0000001e1834723c */ /* 0x000fe20000041834 */
[----:B------:R-:W3:Y:S01]  /*2ea0*/  LDSM.16.M88.4 R28, [R118+0x8800] ;  /* 0x00880000761c783b */ /* 0x000ee20000000200 */
[----:B------:R-:W-:-:S06]  /*2eb0*/  LOP3.LUT R8, R8, 0x6, RZ, 0xc0, !PT ;  /* 0x0000000608087812 */ /* 0x000fcc00078ec0ff */
[----:B------:R-:W-:Y:S01]  /*2ec0*/  HMMA.16816.F32.BF16 R44, R96, R22, R44 ;  /* 0x00000016602c723c */ /* 0x000fe2000004182c */
[----:B------:R-:W4:Y:S07]  /*2ed0*/  LDSM.16.M88.4 R20, [R118+0x6c00] ;  /* 0x006c00007614783b */ /* 0x000f2e0000000200 */
[----:B------:R-:W-:Y:S01]  /*2ee0*/  HMMA.16816.F32.BF16 R56, R12, R32, R56 ;  /* 0x000000200c38723c */ /* 0x000fe20000041838 */
[----:B------:R-:W-:-:S05]  /*2ef0*/  IADD3 R33, PT, PT, R185, R8, RZ ;  /* 0x00000008b9217210 */ /* 0x000fca0007ffe0ff */
[----:B------:R-:W-:Y:S02]  /*2f00*/  VIADD R9, R33, 0x1 ;  /* 0x0000000121097836 */ /* 0x000fe40000000000 */
[----:B--2---:R-:W-:Y:S03]  /*2f10*/  HMMA.16816.F32.BF16 R48, R24, R16, R48 ;  /* 0x000000101830723c */ /* 0x004fe60000041830 */
[-C--:B------:R-:W-:Y:S01]  /*2f20*/  ISETP.GE.AND P3, PT, R9, R122.reuse, PT ;  /* 0x0000007a0900720c */ /* 0x080fe20003f66270 */
[----:B------:R-:W-:Y:S01]  /*2f30*/  VIADD R9, R33, 0x10 ;  /* 0x0000001021097836 */ /* 0x000fe20000000000 */
[----:B------:R-:W2:Y:S01]  /*2f40*/  MUFU.TANH R94, R94 ;  /* 0x0000005e005e7308 */ /* 0x000ea20000002400 */
[----:B------:R-:W-:Y:S02]  /*2f50*/  LOP3.LUT R8, R117, 0x100, RZ, 0xc0, !PT ;  /* 0x0000010075087812 */ /* 0x000fe400078ec0ff */
[----:B------:R-:W-:Y:S01]  /*2f60*/  HMMA.16816.F32.BF16 R44, R36, R10, R44 ;  /* 0x0000000a242c723c */ /* 0x000fe2000004182c */
[----:B------:R-:W-:Y:S01]  /*2f70*/  ISETP.GE.AND P0, PT, R9, R122, PT ;  /* 0x0000007a0900720c */ /* 0x000fe20003f06270 */
[----:B------:R-:W-:-:S02]  /*2f80*/  VIADD R11, R33, 0x9 ;  /* 0x00000009210b7836 */ /* 0x000fc40000000000 */
[C---:B------:R-:W-:Y:S02]  /*2f90*/  VIADD R9, R33.reuse, 0x11 ;  /* 0x0000001121097836 */ /* 0x040fe40000000000 */
[----:B------:R-:W-:Y:S01]  /*2fa0*/  VIADD R17, R33, 0x8 ;  /* 0x0000000821117836 */ /* 0x000fe20000000000 */
[----:B------:R-:W-:Y:S01]  /*2fb0*/  MUFU.TANH R93, R93 ;  /* 0x0000005d005d7308 */ /* 0x000fe20000002400 */
[----:B------:R-:W-:Y:S01]  /*2fc0*/  HMMA.16816.F32.BF16 R52, R12, R34, R52 ;  /* 0x000000220c34723c */ /* 0x000fe20000041834 */
[----:B------:R-:W-:Y:S02]  /*2fd0*/  LOP3.LUT R35, R8, 0x20, R117, 0xf8, !PT ;  /* 0x0000002008237812 */ /* 0x000fe400078ef875 */
[-C--:B------:R-:W-:Y:S02]  /*2fe0*/  ISETP.GE.AND P1, PT, R11, R122.reuse, PT ;  /* 0x0000007a0b00720c */ /* 0x080fe40003f26270 */
[-C--:B------:R-:W-:Y:S02]  /*2ff0*/  ISETP.GE.AND P6, PT, R9, R122.reuse, PT ;  /* 0x0000007a0900720c */ /* 0x080fe40003fc6270 */
[----:B------:R-:W4:Y:S01]  /*3000*/  MUFU.TANH R95, R95 ;  /* 0x0000005f005f7308 */ /* 0x000f220000002400 */
[----:B------:R-:W-:Y:S01]  /*3010*/  ISETP.GE.AND P2, PT, R17, R122, PT ;  /* 0x0000007a1100720c */ /* 0x000fe20003f46270 */
[----:B-1----:R-:W-:Y:S01]  /*3020*/  HMMA.16816.F32.BF16 R100, R96, R66, R100 ;  /* 0x000000426064723c */ /* 0x002fe20000041864 */
[----:B------:R-:W1:Y:S01]  /*3030*/  LDSM.16.M88.4 R8, [R158+0x8c00] ;  /* 0x008c00009e08783b */ /* 0x000e620000000200 */
[----:B------:R-:W-:-:S02]  /*3040*/  VIADD R17, R33, 0x18 ;  /* 0x0000001821117836 */ /* 0x000fc40000000000 */
[----:B------:R-:W-:Y:S01]  /*3050*/  FMUL.FTZ R71, R71, R7 ;  /* 0x0000000747477220 */ /* 0x000fe20000410000 */
[----:B------:R-:W-:-:S03]  /*3060*/  ISETP.GE.AND P4, PT, R33, R122, PT ;  /* 0x0000007a2100720c */ /* 0x000fc60003f86270 */
[----:B------:R-:W-:Y:S01]  /*3070*/  HMMA.16816.F32.BF16 R84, R12, R106, R84 ;  /* 0x0000006a0c54723c */ /* 0x000fe20000041854 */
[----:B------:R-:W-:Y:S01]  /*3080*/  ISETP.GE.AND P5, PT, R17, R122, PT ;  /* 0x0000007a1100720c */ /* 0x000fe20003fa6270 */
[----:B------:R-:W-:Y:S01]  /*3090*/  VIADD R17, R33, 0x19 ;  /* 0x0000001921117836 */ /* 0x000fe20000000000 */
[----:B------:R2:W-:Y:S05]  /*30a0*/  MUFU.TANH R145, R71 ;  /* 0x0000004700917308 */ /* 0x0005ea0000002400 */
[----:B------:R-:W-:Y:S01]  /*30b0*/  HMMA.16816.F32.BF16 R40, R96, R64, R40 ;  /* 0x000000406028723c */ /* 0x000fe20000041828 */
[-C--:B------:R-:W-:Y:S01]  /*30c0*/  FMUL.FTZ R108, R108, R7.reuse ;  /* 0x000000076c6c7220 */ /* 0x080fe20000410000 */
[-C--:B------:R-:W-:Y:S01]  /*30d0*/  FMUL.FTZ R107, R110, R7.reuse ;  /* 0x000000076e6b7220 */ /* 0x080fe20000410000 */
[----:B------:R-:W-:-:S05]  /*30e0*/  FMUL.FTZ R106, R109, R7 ;  /* 0x000000076d6a7220 */ /* 0x000fca0000410000 */
[----:B---3--:R-:W-:Y:S01]  /*30f0*/  HMMA.16816.F32.BF16 R48, R12, R28, R48 ;  /* 0x0000001c0c30723c */ /* 0x008fe20000041830 */
[----:B------:R-:W-:Y:S02]  /*3100*/  FSEL R29, R92, -INF , !P4 ;  /* 0xff8000005c1d7808 */ /* 0x000fe40006000000 */
[----:B--2---:R-:W-:Y:S02]  /*3110*/  FSEL R71, R94, -INF , !P4 ;  /* 0xff8000005e477808 */ /* 0x004fe40006000000 */
[-C--:B------:R-:W-:Y:S01]  /*3120*/  ISETP.GE.AND P4, PT, R17, R122.reuse, PT ;  /* 0x0000007a1100720c */ /* 0x080fe20003f86270 */
[----:B------:R-:W-:Y:S02]  /*3130*/  VIADD R17, R33, 0x20 ;  /* 0x0000002021117836 */ /* 0x000fe40000000000 */
[-C--:B------:R-:W-:Y:S01]  /*3140*/  FMUL.FTZ R109, R111, R7.reuse ;  /* 0x000000076f6d7220 */ /* 0x080fe20000410000 */
[----:B----4-:R-:W-:Y:S02]  /*3150*/  FSEL R95, R95, -INF , !P3 ;  /* 0xff8000005f5f7808 */ /* 0x010fe40005800000 */
[----:B------:R-:W-:Y:S01]  /*3160*/  FSEL R93, R93, -INF , !P3 ;  /* 0xff8000005d5d7808 */ /* 0x000fe20005800000 */
[----:B------:R-:W-:Y:S01]  /*3170*/  HMMA.16816.F32.BF16 R44, R24, R18, R44 ;  /* 0x00000012182c723c */ /* 0x000fe2000004182c */
[----:B------:R-:W-:Y:S01]  /*3180*/  ISETP.GE.AND P3, PT, R17, R122, PT ;  /* 0x0000007a1100720c */ /* 0x000fe20003f66270 */
[----:B------:R-:W-:Y:S01]  /*3190*/  MUFU.TANH R108, R108 ;  /* 0x0000006c006c7308 */ /* 0x000fe20000002400 */
[----:B------:R-:W-:Y:S01]  /*31a0*/  IADD3 R17, PT, PT, R33, 0x21, RZ ;  /* 0x0000002121117810 */ /* 0x000fe20007ffe0ff */
[-C--:B------:R-:W-:Y:S01]  /*31b0*/  FMUL.FTZ R72, R72, R7.reuse ;  /* 0x0000000748487220 */ /* 0x080fe20000410000 */
[-C--:B------:R-:W-:Y:S01]  /*31c0*/  FMUL.FTZ R84, R84, R7.reuse ;  /* 0x0000000754547220 */ /* 0x080fe20000410000 */
[----:B------:R-:W-:-:S02]  /*31d0*/  FMUL.FTZ R86, R86, R7 ;  /* 0x0000000756567220 */ /* 0x000fc40000410000 */
[C---:B------:R-:W-:Y:S02]  /*31e0*/  HMMA.16816.F32.BF16 R100, R36.reuse, R22, R100 ;  /* 0x000000162464723c */ /* 0x040fe40000041864 */
[----:B------:R-:W2:Y:S01]  /*31f0*/  MUFU.TANH R107, R107 ;  /* 0x0000006b006b7308 */ /* 0x000ea20000002400 */
[-C--:B------:R-:W-:Y:S01]  /*3200*/  FMUL.FTZ R74, R74, R7.reuse ;  /* 0x000000074a4a7220 */ /* 0x080fe20000410000 */
[----:B------:R-:W-:Y:S02]  /*3210*/  FSEL R105, R105, -INF , !P2 ;  /* 0xff80000069697808 */ /* 0x000fe40005000000 */
[----:B------:R-:W-:Y:S02]  /*3220*/  FSEL R112, R112, -INF , !P2 ;  /* 0xff80000070707808 */ /* 0x000fe40005000000 */
[----:B------:R-:W-:Y:S02]  /*3230*/  ISETP.GE.AND P2, PT, R17, R122, PT ;  /* 0x0000007a1100720c */ /* 0x000fe40003f46270 */
[----:B------:R-:W-:Y:S01]  /*3240*/  MUFU.TANH R106, R106 ;  /* 0x0000006a006a7308 */ /* 0x000fe20000002400 */
[----:B------:R-:W-:Y:S01]  /*3250*/  HMMA.16816.F32.BF16 R40, R36, R20, R40 ;  /* 0x000000142428723c */ /* 0x000fe20000041828 */
[----:B------:R-:W3:Y:S01]  /*3260*/  LDSM.16.M88.4 R16, [R118+0x8c00] ;  /* 0x008c00007610783b */ /* 0x000ee20000000200 */
[----:B------:R-:W-:-:S05]  /*3270*/  FMUL.FTZ R73, R73, R7 ;  /* 0x0000000749497220 */ /* 0x000fca0000410000 */
[----:B------:R-:W4:Y:S01]  /*3280*/  MUFU.TANH R109, R109 ;  /* 0x0000006d006d7308 */ /* 0x000f220000002400 */
[-C--:B------:R-:W-:Y:S01]  /*3290*/  FMUL.FTZ R69, R69, R7.reuse ;  /* 0x0000000745457220 */ /* 0x080fe20000410000 */
[-C--:B------:R-:W-:Y:S01]  /*32a0*/  FMUL.FTZ R85, R85, R7.reuse ;  /* 0x0000000755557220 */ /* 0x080fe20000410000 */
[-C--:B------:R-:W-:Y:S01]  /*32b0*/  FMUL.FTZ R87, R87, R7.reuse ;  /* 0x0000000757577220 */ /* 0x080fe20000410000 */
[----:B------:R-:W-:Y:S02]  /*32c0*/  VIADD R21, R33, 0x28 ;  /* 0x0000002821157836 */ /* 0x000fe40000000000 */
[-C--:B------:R-:W-:Y:S01]  /*32d0*/  FMUL.FTZ R75, R75, R7.reuse ;  /* 0x000000074b4b7220 */ /* 0x080fe20000410000 */
[-C--:B------:R-:W-:Y:S01]  /*32e0*/  FMUL.FTZ R54, R54, R7.reuse ;  /* 0x0000000736367220 */ /* 0x080fe20000410000 */
[----:B------:R-:W-:Y:S01]  /*32f0*/  MUFU.TANH R72, R72 ;  /* 0x0000004800487308 */ /* 0x000fe20000002400 */
[----:B------:R-:W-:Y:S01]  /*3300*/  FMUL.FTZ R49, R49, R7 ;  /* 0x0000000731317220 */ /* 0x000fe20000410000 */
[----:B------:R-:W-:-:S06]  /*3310*/  FSEL R113, R113, -INF , !P1 ;  /* 0xff80000071717808 */ /* 0x000fcc0004800000 */
[----:B------:R-:W-:Y:S01]  /*3320*/  MUFU.TANH R84, R84 ;  /* 0x0000005400547308 */ /* 0x000fe20000002400 */
[----:B------:R-:W-:-:S07]  /*3330*/  FMUL.FTZ R88, R88, R7 ;  /* 0x0000000758587220 */ /* 0x000fce0000410000 */
[----:B------:R-:W3:Y:S01]  /*3340*/  MUFU.TANH R189, R74 ;  /* 0x0000004a00bd7308 */ /* 0x000ee20000002400 */
[----:B------:R-:W-:-:S07]  /*3350*/  FMUL.FTZ R90, R90, R7 ;  /* 0x000000075a5a7220 */ /* 0x000fce0000410000 */
[----:B------:R-:W-:Y:S01]  /*3360*/  MUFU.TANH R86, R86 ;  /* 0x0000005600567308 */ /* 0x000fe20000002400 */
[-C--:B------:R-:W-:Y:S01]  /*3370*/  FMUL.FTZ R68, R68, R7.reuse ;  /* 0x0000000744447220 */ /* 0x080fe20000410000 */
[-C--:B------:R-:W-:Y:S01]  /*3380*/  FMUL.FTZ R70, R70, R7.reuse ;  /* 0x0000000746467220 */ /* 0x080fe20000410000 */
[----:B--2---:R-:W-:Y:S01]  /*3390*/  FSEL R107, R107, -INF , !P0 ;  /* 0xff8000006b6b7808 */ /* 0x004fe20004000000 */
[----:B------:R-:W-:Y:S01]  /*33a0*/  HMMA.16816.F32.BF16 R44, R12, R30, R44 ;  /* 0x0000001e0c2c723c */ /* 0x000fe2000004182c */
[-C--:B------:R-:W-:Y:S01]  /*33b0*/  FMUL.FTZ R89, R89, R7.reuse ;  /* 0x0000000759597220 */ /* 0x080fe20000410000 */
[-C--:B------:R-:W-:Y:S01]  /*33c0*/  FMUL.FTZ R91, R91, R7.reuse ;  /* 0x000000075b5b7220 */ /* 0x080fe20000410000 */
[-C--:B------:R-:W-:Y:S01]  /*33d0*/  FMUL.FTZ R81, R81, R7.reuse ;  /* 0x0000000751517220 */ /* 0x080fe20000410000 */
[----:B------:R2:W-:Y:S01]  /*33e0*/  MUFU.TANH R147, R69 ;  /* 0x0000004500937308 */ /* 0x0005e20000002400 */
[----:B----4-:R-:W-:Y:S01]  /*33f0*/  FSEL R31, R109, -INF , !P6 ;  /* 0xff8000006d1f7808 */ /* 0x010fe20007000000 */
[-C--:B------:R-:W-:Y:S01]  /*3400*/  FMUL.FTZ R76, R76, R7.reuse ;  /* 0x000000074c4c7220 */ /* 0x080fe20000410000 */
[-C--:B------:R-:W-:Y:S01]  /*3410*/  FMUL.FTZ R78, R78, R7.reuse ;  /* 0x000000074e4e7220 */ /* 0x080fe20000410000 */
[C---:B-1----:R-:W-:Y:S01]  /*3420*/  HMMA.16816.F32.BF16 R100, R24.reuse, R10, R100 ;  /* 0x0000000a1864723c */ /* 0x042fe20000041864 */
[-C--:B------:R-:W-:Y:S01]  /*3430*/  FMUL.FTZ R80, R80, R7.reuse ;  /* 0x0000000750507220 */ /* 0x080fe20000410000 */
[-C--:B------:R-:W-:Y:S01]  /*3440*/  FMUL.FTZ R82, R82, R7.reuse ;  /* 0x0000000752527220 */ /* 0x080fe20000410000 */
[-C--:B------:R-:W-:Y:S01]  /*3450*/  FMUL.FTZ R77, R77, R7.reuse ;  /* 0x000000074d4d7220 */ /* 0x080fe20000410000 */
[----:B------:R-:W-:Y:S01]  /*3460*/  MUFU.TANH R73, R73 ;  /* 0x0000004900497308 */ /* 0x000fe20000002400 */
[-C--:B------:R-:W-:Y:S01]  /*3470*/  FMUL.FTZ R79, R79, R7.reuse ;  /* 0x000000074f4f7220 */ /* 0x080fe20000410000 */
[-C--:B------:R-:W-:Y:S01]  /*3480*/  FMUL.FTZ R83, R83, R7.reuse ;  /* 0x0000000753537220 */ /* 0x080fe20000410000 */
[----:B------:R-:W-:Y:S01]  /*3490*/  VIADD R23, R33, 0x39 ;  /* 0x0000003921177836 */ /* 0x000fe20000000000 */
[----:B------:R-:W-:Y:S01]  /*34a0*/  HMMA.16816.F32.BF16 R40, R24, R8, R40 ;  /* 0x000000081828723c */ /* 0x000fe20000041828 */
[-C--:B------:R-:W-:Y:S01]  /*34b0*/  FMUL.FTZ R60, R60, R7.reuse ;  /* 0x000000073c3c7220 */ /* 0x080fe20000410000 */
[-C--:B------:R-:W-:Y:S01]  /*34c0*/  FMUL.FTZ R62, R62, R7.reuse ;  /* 0x000000073e3e7220 */ /* 0x080fe20000410000 */
[-C--:B------:R-:W-:Y:S01]  /*34d0*/  FMUL.FTZ R61, R61, R7.reuse ;  /* 0x000000073d3d7220 */ /* 0x080fe20000410000 */
[----:B------:R1:W-:Y:S01]  /*34e0*/  MUFU.TANH R179, R75 ;  /* 0x0000004b00b37308 */ /* 0x0003e20000002400 */
[-C--:B------:R-:W-:Y:S01]  /*34f0*/  FMUL.FTZ R63, R63, R7.reuse ;  /* 0x000000073f3f7220 */ /* 0x080fe20000410000 */
[----:B--2---:R-:W-:Y:S01]  /*3500*/  FSEL R69, R104, -INF , !P1 ;  /* 0xff80000068457808 */ /* 0x004fe20004800000 */
[----:B------:R-:W-:Y:S01]  /*3510*/  FMUL.FTZ R56, R56, R7 ;  /* 0x0000000738387220 */ /* 0x000fe20000410000 */
[----:B------:R-:W-:Y:S01]  /*3520*/  ISETP.GE.AND P1, PT, R21, R122, PT ;  /* 0x0000007a1500720c */ /* 0x000fe20003f26270 */
[----:B------:R-:W-:-:S02]  /*3530*/  VIADD R21, R33, 0x29 ;  /* 0x0000002921157836 */ /* 0x000fc40000000000 */
[-C--:B------:R-:W-:Y:S01]  /*3540*/  FMUL.FTZ R58, R58, R7.reuse ;  /* 0x000000073a3a7220 */ /* 0x080fe20000410000 */
[-C--:B------:R-:W-:Y:S01]  /*3550*/  FMUL.FTZ R32, R57, R7.reuse ;  /* 0x0000000739207220 */ /* 0x080fe20000410000 */
[----:B------:R-:W-:Y:S01]  /*3560*/  MUFU.TANH R85, R85 ;  /* 0x0000005500557308 */ /* 0x000fe20000002400 */
[----:B------:R-:W-:Y:S02]  /*3570*/  VIADD R11, R33, 0x49 ;  /* 0x00000049210b7836 */ /* 0x000fe40000000000 */
[-C--:B------:R-:W-:Y:S01]  /*3580*/  FMUL.FTZ R34, R59, R7.reuse ;  /* 0x000000073b227220 */ /* 0x080fe20000410000 */
[-C--:B------:R-:W-:Y:S01]  /*3590*/  FMUL.FTZ R52, R52, R7.reuse ;  /* 0x0000000734347220 */ /* 0x080fe20000410000 */
[-C--:B------:R-:W-:Y:S01]  /*35a0*/  FMUL.FTZ R53, R53, R7.reuse ;  /* 0x0000000735357220 */ /* 0x080fe20000410000 */
[-C--:B------:R-:W-:Y:S01]  /*35b0*/  FMUL.FTZ R55, R55, R7.reuse ;  /* 0x0000000737377220 */ /* 0x080fe20000410000 */
[-C--:B------:R-:W-:Y:S01]  /*35c0*/  FMUL.FTZ R48, R48, R7.reuse ;  /* 0x0000000730307220 */ /* 0x080fe20000410000 */
[----:B------:R-:W-:Y:S01]  /*35d0*/  FMUL.FTZ R50, R50, R7 ;  /* 0x0000000732327220 */ /* 0x000fe20000410000 */
[----:B------:R-:W2:Y:S01]  /*35e0*/  MUFU.TANH R87, R87 ;  /* 0x0000005700577308 */ /* 0x000ea20000002400 */
[----:B------:R-:W-:-:S07]  /*35f0*/  DEPBAR.LE SB0, 0x0 ;  /* 0x000080000000791a */ /* 0x000fce0000000000 */
[----:B------:R-:W-:Y:S01]  /*3600*/  MUFU.TANH R128, R54 ;  /* 0x0000003600807308 */ /* 0x000fe20000002400 */
[----:B-1----:R-:W-:Y:S02]  /*3610*/  FSEL R75, R108, -INF , !P0 ;  /* 0xff8000006c4b7808 */ /* 0x002fe40004000000 */
[----:B------:R-:W-:-:S05]  /*3620*/  ISETP.GE.AND P0, PT, R21, R122, PT ;  /* 0x0000007a1500720c */ /* 0x000fca0003f06270 */
[----:B------:R1:W-:Y:S01]  /*3630*/  MUFU.TANH R54, R49 ;  /* 0x0000003100367308 */ /* 0x0003e20000002400 */
[----:B------:R-:W-:-:S07]  /*3640*/  FSEL R21, R106, -INF , !P6 ;  /* 0xff8000006a157808 */ /* 0x000fce0007000000 */
[----:B------:R-:W-:Y:S01]  /*3650*/  MUFU.TANH R149, R68 ;  /* 0x0000004400957308 */ /* 0x000fe20000002400 */
[----:B-1----:R-:W-:-:S07]  /*3660*/  VIADD R49, R33, 0x30 ;  /* 0x0000003021317836 */ /* 0x002fce0000000000 */
[----:B------:R-:W1:Y:S01]  /*3670*/  MUFU.TANH R155, R70 ;  /* 0x00000046009b7308 */ /* 0x000e620000002400 */
[----:B------:R-:W-:Y:S01]  /*3680*/  ISETP.GE.AND P6, PT, R49, R122, PT ;  /* 0x0000007a3100720c */ /* 0x000fe20003fc6270 */
[----:B------:R-:W-:-:S06]  /*3690*/  VIADD R49, R33, 0x31 ;  /* 0x0000003121317836 */ /* 0x000fcc0000000000 */
[----:B------:R-:W-:Y:S01]  /*36a0*/  MUFU.TANH R88, R88 ;  /* 0x0000005800587308 */ /* 0x000fe20000002400 */
[----:B---3--:R-:W-:Y:S02]  /*36b0*/  FSEL R189, R189, -INF , !P6 ;  /* 0xff800000bdbd7808 */ /* 0x008fe40007000000 */
[----:B------:R-:W-:-:S05]  /*36c0*/  FSEL R153, R72, -INF , !P6 ;  /* 0xff80000048997808 */ /* 0x000fca0007000000 */
[----:B------:R-:W3:Y:S01]  /*36d0*/  MUFU.TANH R90, R90 ;  /* 0x0000005a005a7308 */ /* 0x000ee20000002400 */
[----:B------:R-:W-:Y:S02]  /*36e0*/  FSEL R9, R84, -INF , !P5 ;  /* 0xff80000054097808 */ /* 0x000fe40006800000 */
[----:B------:R-:W-:Y:S01]  /*36f0*/  ISETP.GE.AND P6, PT, R11, R122, PT ;  /* 0x0000007a0b00720c */ /* 0x000fe20003fc6270 */
[----:B------:R-:W-:-:S04]  /*3700*/  VIADD R11, R33, 0x50 ;  /* 0x00000050210b7836 */ /* 0x000fc80000000000 */
[----:B------:R4:W-:Y:S01]  /*3710*/  MUFU.TANH R137, R81 ;  /* 0x0000005100897308 */ /* 0x0009e20000002400 */
[----:B--2---:R-:W-:-:S07]  /*3720*/  FSEL R87, R87, -INF , !P4 ;  /* 0xff80000057577808 */ /* 0x004fce0006000000 */
[----:B------:R-:W-:Y:S01]  /*3730*/  MUFU.TANH R89, R89 ;  /* 0x0000005900597308 */ /* 0x000fe20000002400 */
[----:B------:R-:W-:-:S07]  /*3740*/  FSEL R85, R85, -INF , !P4 ;  /* 0xff80000055557808 */ /* 0x000fce0006000000 */
[----:B------:R-:W2:Y:S01]  /*3750*/  MUFU.TANH R91, R91 ;  /* 0x0000005b005b7308 */ /* 0x000ea20000002400 */
[----:B----4-:R-:W-:Y:S02]  /*3760*/  FSEL R81, R86, -INF , !P5 ;  /* 0xff80000056517808 */ /* 0x010fe40006800000 */
[----:B------:R-:W-:Y:S01]  /*3770*/  ISETP.GE.AND P5, PT, R49, R122, PT ;  /* 0x0000007a3100720c */ /* 0x000fe20003fa6270 */
[----:B------:R-:W-:-:S04]  /*3780*/  VIADD R49, R33, 0x38 ;  /* 0x0000003821317836 */ /* 0x000fc80000000000 */
[----:B------:R-:W-:Y:S01]  /*3790*/  MUFU.TANH R76, R76 ;  /* 0x0000004c004c7308 */ /* 0x000fe20000002400 */
[----:B------:R-:W-:Y:S02]  /*37a0*/  FSEL R179, R179, -INF , !P5 ;  /* 0xff800000b3b37808 */ /* 0x000fe40006800000 */
[----:B------:R-:W-:Y:S02]  /*37b0*/  FSEL R151, R73, -INF , !P5 ;  /* 0xff80000049977808 */ /* 0x000fe40006800000 */
[-C--:B------:R-:W-:Y:S01]  /*37c0*/  ISETP.GE.AND P5, PT, R11, R122.reuse, PT ;  /* 0x0000007a0b00720c */ /* 0x080fe20003fa6270 */
[----:B------:R-:W-:Y:S02]  /*37d0*/  VIADD R11, R33, 0x51 ;  /* 0x00000051210b7836 */ /* 0x000fe40000000000 */
[----:B------:R-:W4:Y:S01]  /*37e0*/  MUFU.TANH R78, R78 ;  /* 0x0000004e004e7308 */ /* 0x000f220000002400 */
[----:B------:R-:W-:-:S07]  /*37f0*/  ISETP.GE.AND P4, PT, R49, R122, PT ;  /* 0x0000007a3100720c */ /* 0x000fce0003f86270 */
[----:B------:R-:W-:Y:S01]  /*3800*/  MUFU.TANH R139, R80 ;  /* 0x00000050008b7308 */ /* 0x000fe20000002400 */
[----:B-1----:R-:W-:-:S07]  /*3810*/  FSEL R155, R155, -INF , !P4 ;  /* 0xff8000009b9b7808 */ /* 0x002fce0006000000 */
[----:B------:R-:W1:Y:S01]  /*3820*/  MUFU.TANH R143, R82 ;  /* 0x00000052008f7308 */ /* 0x000e620000002400 */
[----:B------:R-:W-:Y:S02]  /*3830*/  FSEL R149, R149, -INF , !P4 ;  /* 0xff80000095957808 */ /* 0x000fe40006000000 */
[----:B---3--:R-:W-:Y:S02]  /*3840*/  FSEL R191, R90, -INF , !P3 ;  /* 0xff8000005abf7808 */ /* 0x008fe40005800000 */
[----:B------:R-:W-:Y:S02]  /*3850*/  FSEL R39, R88, -INF , !P3 ;  /* 0xff80000058277808 */ /* 0x000fe40005800000 */
[-C--:B------:R-:W-:Y:S01]  /*3860*/  ISETP.GE.AND P4, PT, R11, R122.reuse, PT ;  /* 0x0000007a0b00720c */ /* 0x080fe20003f86270 */
[----:B------:R-:W-:Y:S01]  /*3870*/  MUFU.TANH R77, R77 ;  /* 0x0000004d004d7308 */ /* 0x000fe20000002400 */
[----:B------:R-:W-:Y:S01]  /*3880*/  ISETP.GE.AND P3, PT, R23, R122, PT ;  /* 0x0000007a1700720c */ /* 0x000fe20003f66270 */
[----:B------:R-:W-:-:S02]  /*3890*/  VIADD R11, R33, 0x58 ;  /* 0x00000058210b7836 */ /* 0x000fc40000000000 */
[----:B------:R-:W-:-:S04]  /*38a0*/  VIADD R23, R33, 0x40 ;  /* 0x0000004021177836 */ /* 0x000fc80000000000 */
[----:B------:R-:W3:Y:S01]  /*38b0*/  MUFU.TANH R79, R79 ;  /* 0x0000004f004f7308 */ /* 0x000ee20000002400 */
[----:B------:R-:W-:-:S07]  /*38c0*/  FSEL R145, R145, -INF , !P3 ;  /* 0xff80000091917808 */ /* 0x000fce0005800000 */
[----:B------:R-:W3:Y:S01]  /*38d0*/  MUFU.TANH R141, R83 ;  /* 0x00000053008d7308 */ /* 0x000ee20000002400 */
[----:B------:R-:W-:Y:S01]  /*38e0*/  FSEL R147, R147, -INF , !P3 ;  /* 0xff80000093937808 */ /* 0x000fe20005800000 */
[----:B------:R-:W-:Y:S01]  /*38f0*/  HMMA.16816.F32.BF16 R40, R12, R16, R40 ;  /* 0x000000100c28723c */ /* 0x000fe20000041828 */
[----:B--2---:R-:W-:Y:S02]  /*3900*/  FSEL R193, R91, -INF , !P2 ;  /* 0xff8000005bc17808 */ /* 0x004fe40005000000 */
[----:B------:R-:W-:-:S03]  /*3910*/  FSEL R37, R89, -INF , !P2 ;  /* 0xff80000059257808 */ /* 0x000fc60005000000 */
[----:B------:R-:W-:Y:S01]  /*3920*/  MUFU.TANH R135, R60 ;  /* 0x0000003c00877308 */ /* 0x000fe20000002400 */
[-C--:B------:R-:W-:Y:S01]  /*3930*/  ISETP.GE.AND P3, PT, R11, R122.reuse, PT ;  /* 0x0000007a0b00720c */ /* 0x080fe20003f66270 */
[----:B------:R-:W-:Y:S01]  /*3940*/  VIADD R11, R33, 0x59 ;  /* 0x00000059210b7836 */ /* 0x000fe20000000000 */
[----:B------:R-:W-:-:S05]  /*3950*/  ISETP.GE.AND P2, PT, R23, R122, PT ;  /* 0x0000007a1700720c */ /* 0x000fca0003f46270 */
[----:B------:R-:W2:Y:S01]  /*3960*/  MUFU.TANH R133, R62 ;  /* 0x0000003e00857308 */ /* 0x000ea20000002400 */
[----:B------:R-:W-:Y:S02]  /*3970*/  IADD3 R17, PT, PT, R33, 0x41, RZ ;  /* 0x0000004121117810 */ /* 0x000fe40007ffe0ff */
[----:B----4-:R-:W-:Y:S02]  /*3980*/  FSEL R201, R78, -INF , !P1 ;  /* 0xff8000004ec97808 */ /* 0x010fe40004800000 */
[----:B------:R-:W-:Y:S02]  /*3990*/  FSEL R197, R76, -INF , !P1 ;  /* 0xff8000004cc57808 */ /* 0x000fe40004800000 */
[----:B-1----:R-:W-:Y:S01]  /*39a0*/  FSEL R143, R143, -INF , !P2 ;  /* 0xff8000008f8f7808 */ /* 0x002fe20005000000 */
[----:B------:R-:W-:Y:S01]  /*39b0*/  MUFU.TANH R131, R61 ;  /* 0x0000003d00837308 */ /* 0x000fe20000002400 */
[----:B------:R-:W-:Y:S02]  /*39c0*/  FSEL R139, R139, -INF , !P2 ;  /* 0xff8000008b8b7808 */ /* 0x000fe40005000000 */
[-C--:B------:R-:W-:Y:S01]  /*39d0*/  ISETP.GE.AND P1, PT, R17, R122.reuse, PT ;  /* 0x0000007a1100720c */ /* 0x080fe20003f26270 */
[----:B------:R-:W-:Y:S01]  /*39e0*/  VIADD R17, R33, 0x48 ;  /* 0x0000004821117836 */ /* 0x000fe20000000000 */
[----:B------:R-:W-:-:S03]  /*39f0*/  ISETP.GE.AND P2, PT, R11, R122, PT ;  /* 0x0000007a0b00720c */ /* 0x000fc60003f46270 */
[----:B------:R1:W4:Y:S01]  /*3a00*/  MUFU.TANH R129, R63 ;  /* 0x0000003f00817308 */ /* 0x0003220000002400 */
[----:B------:R-:W-:Y:S01]  /*3a10*/  VIADD R11, R33, 0x60 ;  /* 0x00000060210b7836 */ /* 0x000fe20000000000 */
[----:B---3--:R-:W-:Y:S01]  /*3a20*/  FSEL R195, R79, -INF , !P0 ;  /* 0xff8000004fc37808 */ /* 0x008fe20004000000 */
[----:B------:R-:W-:Y:S01]  /*3a30*/  HMMA.16816.F32.BF16 R12, R12, R18, R100 ;  /* 0x000000120c0c723c */ /* 0x000fe20000041864 */
[----:B------:R-:W-:Y:S02]  /*3a40*/  FSEL R199, R77, -INF , !P0 ;  /* 0xff8000004dc77808 */ /* 0x000fe40004000000 */
[----:B------:R-:W-:Y:S02]  /*3a50*/  FSEL R141, R141, -INF , !P1 ;  /* 0xff8000008d8d7808 */ /* 0x000fe40004800000 */
[----:B------:R-:W-:Y:S01]  /*3a60*/  MUFU.TANH R119, R56 ;  /* 0x0000003800777308 */ /* 0x000fe20000002400 */
[----:B------:R-:W-:Y:S02]  /*3a70*/  FSEL R137, R137, -INF , !P1 ;  /* 0xff80000089897808 */ /* 0x000fe40004800000 */
[----:B------:R-:W-:-:S02]  /*3a80*/  ISETP.GE.AND P0, PT, R17, R122, PT ;  /* 0x0000007a1100720c */ /* 0x000fc40003f06270 */
[----:B------:R-:W-:-:S03]  /*3a90*/  ISETP.GE.AND P1, PT, R11, R122, PT ;  /* 0x0000007a0b00720c */ /* 0x000fc60003f26270 */
[----:B------:R-:W3:Y:S01]  /*3aa0*/  MUFU.TANH R130, R58 ;  /* 0x0000003a00827308 */ /* 0x000ee20000002400 */
[----:B------:R-:W-:Y:S01]  /*3ab0*/  IADD3 R11, PT, PT, R33, 0x61, RZ ;  /* 0x00000061210b7810 */ /* 0x000fe20007ffe0ff */
[----:B-1----:R-:W-:Y:S01]  /*3ac0*/  FMUL.FTZ R63, R51, R7 ;  /* 0x00000007333f7220 */ /* 0x002fe20000410000 */
[----:B--2---:R-:W-:Y:S02]  /*3ad0*/  FSEL R133, R133, -INF , !P0 ;  /* 0xff80000085857808 */ /* 0x004fe40004000000 */
[----:B------:R-:W-:Y:S02]  /*3ae0*/  FSEL R135, R135, -INF , !P0 ;  /* 0xff80000087877808 */ /* 0x000fe40004000000 */
[----:B------:R-:W-:Y:S01]  /*3af0*/  ISETP.GE.AND P0, PT, R11, R122, PT ;  /* 0x0000007a0b00720c */ /* 0x000fe20003f06270 */
[----:B------:R-:W-:Y:S01]  /*3b00*/  MUFU.TANH R32, R32 ;  /* 0x0000002000207308 */ /* 0x000fe20000002400 */
[----:B------:R-:W-:Y:S01]  /*3b10*/  VIADD R11, R33, 0x68 ;  /* 0x00000068210b7836 */ /* 0x000fe20000000000 */
[----:B----4-:R-:W-:-:S06]  /*3b20*/  FSEL R129, R129, -INF , !P6 ;  /* 0xff80000081817808 */ /* 0x010fcc0007000000 */
[----:B------:R-:W1:Y:S01]  /*3b30*/  MUFU.TANH R34, R34 ;  /* 0x0000002200227308 */ /* 0x000e620000002400 */
[----:B------:R-:W-:Y:S02]  /*3b40*/  FSEL R131, R131, -INF , !P6 ;  /* 0xff80000083837808 */ /* 0x000fe40007000000 */
[----:B------:R-:W-:-:S05]  /*3b50*/  ISETP.GE.AND P6, PT, R11, R122, PT ;  /* 0x0000007a0b00720c */ /* 0x000fca0003fc6270 */
[----:B------:R-:W2:Y:S01]  /*3b60*/  MUFU.TANH R63, R63 ;  /* 0x0000003f003f7308 */ /* 0x000ea20000002400 */
[----:B------:R-:W-:Y:S02]  /*3b70*/  VIADD R11, R33, 0x69 ;  /* 0x00000069210b7836 */ /* 0x000fe40000000000 */
[----:B------:R-:W-:-:S05]  /*3b80*/  FMUL.FTZ R46, R46, R7 ;  /* 0x000000072e2e7220 */ /* 0x000fca0000410000 */
[----:B------:R-:W4:Y:S01]  /*3b90*/  MUFU.TANH R52, R52 ;  /* 0x0000003400347308 */ /* 0x000f220000002400 */
[-C--:B------:R-:W-:Y:S01]  /*3ba0*/  FMUL.FTZ R47, R47, R7.reuse ;  /* 0x000000072f2f7220 */ /* 0x080fe20000410000 */
[-C--:B------:R-:W-:Y:S01]  /*3bb0*/  FMUL.FTZ R8, R42, R7.reuse ;  /* 0x000000072a087220 */ /* 0x080fe20000410000 */
[----:B---3--:R-:W-:Y:S02]  /*3bc0*/  FSEL R130, R130, -INF , !P5 ;  /* 0xff80000082827808 */ /* 0x008fe40006800000 */
[----:B------:R-:W-:Y:S01]  /*3bd0*/  FSEL R119, R119, -INF , !P5 ;  /* 0xff80000077777808 */ /* 0x000fe20006800000 */
[-C--:B------:R-:W-:Y:S01]  /*3be0*/  FMUL.FTZ R44, R44, R7.reuse ;  /* 0x000000072c2c7220 */ /* 0x080fe20000410000 */
[----:B------:R-:W-:Y:S01]  /*3bf0*/  ISETP.GE.AND P5, PT, R11, R122, PT ;  /* 0x0000007a0b00720c */ /* 0x000fe20003fa6270 */
[----:B------:R-:W-:Y:S01]  /*3c00*/  MUFU.TANH R56, R53 ;  /* 0x0000003500387308 */ /* 0x000fe20000002400 */
[-C--:B------:R-:W-:Y:S01]  /*3c10*/  FMUL.FTZ R45, R45, R7.reuse ;  /* 0x000000072d2d7220 */ /* 0x080fe20000410000 */
[-C--:B------:R-:W-:Y:S01]  /*3c20*/  FMUL.FTZ R40, R40, R7.reuse ;  /* 0x0000000728287220 */ /* 0x080fe20000410000 */
[-C--:B------:R-:W-:Y:S01]  /*3c30*/  FMUL.FTZ R41, R41, R7.reuse ;  /* 0x0000000729297220 */ /* 0x080fe20000410000 */
[-C--:B------:R-:W-:Y:S01]  /*3c40*/  FMUL.FTZ R43, R43, R7.reuse ;  /* 0x000000072b2b7220 */ /* 0x080fe20000410000 */
[----:B------:R-:W-:Y:S01]  /*3c50*/  FMUL.FTZ R12, R12, R7 ;  /* 0x000000070c0c7220 */ /* 0x000fe20000410000 */
[----:B------:R-:W-:-:S02]  /*3c60*/  VIADD R11, R33, 0x70 ;  /* 0x00000070210b7836 */ /* 0x000fc40000000000 */
[-C--:B------:R-:W-:Y:S01]  /*3c70*/  FMUL.FTZ R14, R14, R7.reuse ;  /* 0x000000070e0e7220 */ /* 0x080fe20000410000 */
[----:B------:R4:W3:Y:S01]  /*3c80*/  MUFU.TANH R65, R55 ;  /* 0x0000003700417308 */ /* 0x0008e20000002400 */
[-C--:B------:R-:W-:Y:S01]  /*3c90*/  FMUL.FTZ R15, R15, R7.reuse ;  /* 0x000000070f0f7220 */ /* 0x080fe20000410000 */
[----:B------:R-:W-:Y:S01]  /*3ca0*/  FMUL.FTZ R13, R13, R7 ;  /* 0x000000070d0d7220 */ /* 0x000fe20000410000 */
[----:B-1----:R-:W-:-:S05]  /*3cb0*/  FSEL R117, R34, -INF , !P4 ;  /* 0xff80000022757808 */ /* 0x002fca0006000000 */
[----:B------:R-:W-:Y:S01]  /*3cc0*/  MUFU.TANH R53, R48 ;  /* 0x0000003000357308 */ /* 0x000fe20000002400 */
[----:B------:R-:W-:-:S07]  /*3cd0*/  FSEL R67, R32, -INF , !P4 ;  /* 0xff80000020437808 */ /* 0x000fce0006000000 */
[----:B------:R-:W1:Y:S01]  /*3ce0*/  MUFU.TANH R126, R50 ;  /* 0x00000032007e7308 */ /* 0x000e620000002400 */
[----:B------:R-:W-:Y:S01]  /*3cf0*/  ISETP.GE.AND P4, PT, R11, R122, PT ;  /* 0x0000007a0b00720c */ /* 0x000fe20003f86270 */
[----:B------:R-:W-:Y:S01]  /*3d00*/  VIADD R11, R33, 0x71 ;  /* 0x00000071210b7836 */ /* 0x000fe20000000000 */
[----:B--2---:R-:W-:Y:S02]  /*3d10*/  FSEL R63, R63, -INF , !P0 ;  /* 0xff8000003f3f7808 */ /* 0x004fe40004000000 */
[----:B------:R-:W-:-:S03]  /*3d20*/  FSEL R54, R54, -INF , !P0 ;  /* 0xff80000036367808 */ /* 0x000fc60004000000 */
[----:B------:R-:W2:Y:S01]  /*3d30*/  MUFU.TANH R124, R46 ;  /* 0x0000002e007c7308 */ /* 0x000ea20000002400 */
[----:B------:R-:W-:-:S07]  /*3d40*/  ISETP.GT.AND P0, PT, R172, R165, PT ;  /* 0x000000a5ac00720c */ /* 0x000fce0003f04270 */
[----:B------:R-:W-:Y:S01]  /*3d50*/  MUFU.TANH R61, R47 ;  /* 0x0000002f003d7308 */ /* 0x000fe20000002400 */
[----:B------:R-:W-:-:S07]  /*3d60*/  FSEL R128, R128, -INF , !P3 ;  /* 0xff80000080807808 */ /* 0x000fce0005800000 */
[----:B------:R-:W2:Y:S01]  /*3d70*/  MUFU.TANH R51, R44 ;  /* 0x0000002c00337308 */ /* 0x000ea20000002400 */
[----:B----4-:R-:W-:-:S07]  /*3d80*/  FSEL R55, R52, -INF , !P3 ;  /* 0xff80000034377808 */ /* 0x010fce0005800000 */
[----:B------:R-:W4:Y:S01]  /*3d90*/  MUFU.TANH R50, R45 ;  /* 0x0000002d00327308 */ /* 0x000f220000002400 */
[----:B------:R-:W-:-:S07]  /*3da0*/  ISETP.GE.AND P3, PT, R11, R122, PT ;  /* 0x0000007a0b00720c */ /* 0x000fce0003f66270 */
[----:B------:R-:W-:Y:S08]  /*3db0*/  MUFU.TANH R49, R40 ;  /* 0x0000002800317308 */ /* 0x000ff00000002400 */
[----:B------:R-:W4:Y:S08]  /*3dc0*/  MUFU.TANH R8, R8 ;  /* 0x0000000800087308 */ /* 0x000f300000002400 */
[----:B------:R-:W-:Y:S08]  /*3dd0*/  MUFU.TANH R48, R41 ;  /* 0x0000002900307308 */ /* 0x000ff00000002400 */
[----:B------:R-:W4:Y:S08]  /*3de0*/  MUFU.TANH R59, R43 ;  /* 0x0000002b003b7308 */ /* 0x000f300000002400 */
[----:B------:R-:W-:Y:S08]  /*3df0*/  MUFU.TANH R47, R12 ;  /* 0x0000000c002f7308 */ /* 0x000ff00000002400 */
[----:B------:R-:W4:Y:S08]  /*3e00*/  MUFU.TANH R66, R14 ;  /* 0x0000000e00427308 */ /* 0x000f300000002400 */
[----:B------:R-:W4:Y:S08]  /*3e10*/  MUFU.TANH R64, R15 ;  /* 0x0000000f00407308 */ /* 0x000f300000002400 */
[----:B------:R-:W4:Y:S01]  /*3e20*/  MUFU.TANH R46, R13 ;  /* 0x0000000d002e7308 */ /* 0x000f220000002400 */
[----:B------:R-:W-:-:S02]  /*3e30*/  VIADD R11, R33, 0x78 ;  /* 0x00000078210b7836 */ /* 0x000fc40000000000 */
[----:B------:R-:W-:Y:S01]  /*3e40*/  VIADD R33, R33, 0x79 ;  /* 0x0000007921217836 */ /* 0x000fe20000000000 */
[----:B---3--:R-:W-:Y:S02]  /*3e50*/  FSEL R65, R65, -INF , !P2 ;  /* 0xff80000041417808 */ /* 0x008fe40005000000 */
[----:B------:R-:W-:Y:S02]  /*3e60*/  FSEL R56, R56, -INF , !P2 ;  /* 0xff80000038387808 */ /* 0x000fe40005000000 */
[----:B-1----:R-:W-:Y:S02]  /*3e70*/  FSEL R126, R126, -INF , !P1 ;  /* 0xff8000007e7e7808 */ /* 0x002fe40004800000 */
[----:B------:R-:W-:Y:S01]  /*3e80*/  FSEL R53, R53, -INF , !P1 ;  /* 0xff80000035357808 */ /* 0x000fe20004800000 */
[----:B------:R-:W-:Y:S01]  /*3e90*/  BSSY.RECONVERGENT B1, `(.L_x_561) ;  /* 0x0000077000017945 */ /* 0x000fe20003800200 */
[-C--:B------:R-:W-:Y:S02]  /*3ea0*/  ISETP.GE.AND P2, PT, R11, R122.reuse, PT ;  /* 0x0000007a0b00720c */ /* 0x080fe40003f46270 */
[----:B------:R-:W-:-:S02]  /*3eb0*/  ISETP.GE.AND P1, PT, R33, R122, PT ;  /* 0x0000007a2100720c */ /* 0x000fc40003f26270 */
[----:B------:R-:W-:Y:S02]  /*3ec0*/  LOP3.LUT R7, R35, R116, RZ, 0xfc, !PT ;  /* 0x0000007423077212 */ /* 0x000fe400078efcff */
[----:B------:R-:W-:Y:S02]  /*3ed0*/  SHF.R.U32.HI R178, RZ, 0x3, R171 ;  /* 0x00000003ffb27819 */ /* 0x000fe400000116ab */
[----:B--2---:R-:W-:Y:S02]  /*3ee0*/  FSEL R124, R124, -INF , !P6 ;  /* 0xff8000007c7c7808 */ /* 0x004fe40007000000 */
[----:B------:R-:W-:Y:S02]  /*3ef0*/  FSEL R51, R51, -INF , !P6 ;  /* 0xff80000033337808 */ /* 0x000fe40007000000 */
[----:B------:R-:W-:Y:S02]  /*3f00*/  FSEL R61, R61, -INF , !P5 ;  /* 0xff8000003d3d7808 */ /* 0x000fe40006800000 */
[----:B----4-:R-:W-:-:S02]  /*3f10*/  FSEL R50, R50, -INF , !P5 ;  /* 0xff80000032327808 */ /* 0x010fc40006800000 */
        /* <DEDUP_REMOVED lines=23> */
.L_x_564:
[----:B------:R-:W2:Y:S01]  /*4090*/  LD.E R16, desc[UR4][R2.64+0x170] ;  /* 0x0001700402107980 */ /* 0x000ea2000c101900 */
[----:B------:R-:W-:Y:S02]  /*40a0*/  IADD3 R14, PT, PT, R185, -0x80, RZ ;  /* 0xffffff80b90e7810 */ /* 0x000fe40007ffe0ff */
[----:B------:R-:W-:Y:S02]  /*40b0*/  IABS R10, R185 ;  /* 0x000000b9000a7213 */ /* 0x000fe40000000000 */
[----:B------:R-:W-:Y:S02]  /*40c0*/  IABS R8, R14 ;  /* 0x0000000e00087213 */ /* 0x000fe40000000000 */
[-C--:B--2---:R-:W-:Y:S02]  /*40d0*/  IABS R12, R16.reuse ;  /* 0x00000010000c7213 */ /* 0x084fe40000000000 */
[-C--:B------:R-:W-:Y:S02]  /*40e0*/  IABS R11, R16.reuse ;  /* 0x00000010000b7213 */ /* 0x080fe40000000000 */
[----:B------:R-:W1:Y:S01]  /*40f0*/  I2F.RP R13, R12 ;  /* 0x0000000c000d7306 */ /* 0x000e620000209400 */
[----:B------:R-:W-:-:S02]  /*4100*/  LOP3.LUT R14, R14, R16, RZ, 0x3c, !PT ;  /* 0x000000100e0e7212 */ /* 0x000fc400078e3cff */
[----:B------:R-:W-:Y:S02]  /*4110*/  IMAD.MOV R11, RZ, RZ, -R11 ;  /* 0x000000ffff0b7224 */ /* 0x000fe400078e0a0b */
[----:B------:R-:W-:-:S03]  /*4120*/  ISETP.GE.AND P0, PT, R14, RZ, PT ;  /* 0x000000ff0e00720c */ /* 0x000fc60003f06270 */
[----:B-1----:R-:W1:Y:S02]  /*4130*/  MUFU.RCP R18, R13 ;  /* 0x0000000d00127308 */ /* 0x002e640000001000 */
[----:B-1----:R-:W-:-:S06]  /*4140*/  VIADD R18, R18, 0xffffffe ;  /* 0x0ffffffe12127836 */ /* 0x002fcc0000000000 */
[----:B------:R-:W1:Y:S02]  /*4150*/  F2I.FTZ.U32.TRUNC.NTZ R19, R18 ;  /* 0x0000001200137305 */ /* 0x000e64000021f000 */
[----:B-1----:R-:W-:Y:S02]  /*4160*/  IMAD.MOV R15, RZ, RZ, -R19 ;  /* 0x000000ffff0f7224 */ /* 0x002fe400078e0a13 */
[----:B------:R-:W-:Y:S02]  /*4170*/  IMAD.MOV.U32 R18, RZ, RZ, RZ ;  /* 0x000000ffff127224 */ /* 0x000fe400078e00ff */
[----:B------:R-:W-:-:S04]  /*4180*/  IMAD R15, R15, R12, RZ ;  /* 0x0000000c0f0f7224 */ /* 0x000fc800078e02ff */
[----:B------:R-:W-:Y:S02]  /*4190*/  IMAD.HI.U32 R15, R19, R15, R18 ;  /* 0x0000000f130f7227 */ /* 0x000fe400078e0012 */
[----:B------:R-:W2:Y:S04]  /*41a0*/  LD.E.64 R18, desc[UR4][R2.64+0x20] ;  /* 0x0000200402127980 */ /* 0x000ea8000c101b00 */
[----:B------:R-:W-:-:S04]  /*41b0*/  IMAD.HI.U32 R13, R15, R8, RZ ;  /* 0x000000080f0d7227 */ /* 0x000fc800078e00ff */
[----:B------:R-:W-:-:S04]  /*41c0*/  IMAD.HI.U32 R15, R15, R10, RZ ;  /* 0x0000000a0f0f7227 */ /* 0x000fc800078e00ff */
[-C--:B------:R-:W-:Y:S01]  /*41d0*/  IMAD R17, R13, R11.reuse, R8 ;  /* 0x0000000b0d117224 */ /* 0x080fe200078e0208 */
[----:B------:R-:W-:Y:S01]  /*41e0*/  LOP3.LUT R8, R185, R16, RZ, 0x3c, !PT ;  /* 0x00000010b9087212 */ /* 0x000fe200078e3cff */
[----:B------:R-:W-:-:S03]  /*41f0*/  IMAD R11, R15, R11, R10 ;  /* 0x0000000b0f0b7224 */ /* 0x000fc600078e020a */
[C---:B------:R-:W-:Y:S02]  /*4200*/  ISETP.GT.U32.AND P1, PT, R12.reuse, R17, PT ;  /* 0x000000110c00720c */ /* 0x040fe40003f24070 */
[----:B------:R-:W-:Y:S02]  /*4210*/  ISETP.GT.U32.AND P3, PT, R12, R11, PT ;  /* 0x0000000b0c00720c */ /* 0x000fe40003f64070 */
[----:B------:R-:W-:Y:S02]  /*4220*/  ISETP.GE.AND P2, PT, R8, RZ, PT ;  /* 0x000000ff0800720c */ /* 0x000fe40003f46270 */
[----:B------:R-:W-:-:S07]  /*4230*/  LOP3.LUT R8, RZ, R16, RZ, 0x33, !PT ;  /* 0x00000010ff087212 */ /* 0x000fce00078e33ff */
[-C--:B------:R-:W-:Y:S01]  /*4240*/  @!P1 IADD3 R17, PT, PT, R17, -R12.reuse, RZ ;  /* 0x8000000c11119210 */ /* 0x080fe20007ffe0ff */
[----:B------:R-:W-:Y:S01]  /*4250*/  @!P1 VIADD R13, R13, 0x1 ;  /* 0x000000010d0d9836 */ /* 0x000fe20000000000 */
[----:B------:R-:W-:Y:S01]  /*4260*/  @!P3 IADD3 R15, PT, PT, R15, 0x1, RZ ;  /* 0x000000010f0fb810 */ /* 0x000fe20007ffe0ff */
[----:B------:R-:W-:Y:S01]  /*4270*/  @!P3 IMAD.IADD R11, R11, 0x1, -R12 ;  /* 0x000000010b0bb824 */ /* 0x000fe200078e0a0c */
[-C--:B------:R-:W-:Y:S02]  /*4280*/  ISETP.GE.U32.AND P4, PT, R17, R12.reuse, PT ;  /* 0x0000000c1100720c */ /* 0x080fe40003f86070 */
[----:B------:R-:W-:Y:S02]  /*4290*/  ISETP.NE.AND P1, PT, R16, RZ, PT ;  /* 0x000000ff1000720c */ /* 0x000fe40003f25270 */
[----:B------:R-:W-:-:S09]  /*42a0*/  ISETP.GE.U32.AND P5, PT, R11, R12, PT ;  /* 0x0000000c0b00720c */ /* 0x000fd20003fa6070 */
[----:B------:R-:W-:-:S04]  /*42b0*/  @P4 VIADD R13, R13, 0x1 ;  /* 0x000000010d0d4836 */ /* 0x000fc80000000000 */
[----:B------:R-:W-:Y:S01]  /*42c0*/  @P5 IADD3 R15, PT, PT, R15, 0x1, RZ ;  /* 0x000000010f0f5810 */ /* 0x000fe20007ffe0ff */
[----:B------:R-:W-:-:S03]  /*42d0*/  @!P0 IMAD.MOV R13, RZ, RZ, -R13 ;  /* 0x000000ffff0d8224 */ /* 0x000fc600078e0a0d */
[----:B------:R-:W-:Y:S02]  /*42e0*/  @!P2 IADD3 R15, PT, PT, -R15, RZ, RZ ;  /* 0x000000ff0f0fa210 */ /* 0x000fe40007ffe1ff */
[C---:B------:R-:W-:Y:S02]  /*42f0*/  SEL R10, R8.reuse, R13, !P1 ;  /* 0x0000000d080a7207 */ /* 0x040fe40004800000 */
[----:B------:R-:W-:Y:S02]  /*4300*/  SEL R13, R8, R15, !P1 ;  /* 0x0000000f080d7207 */ /* 0x000fe40004800000 */
[----:B------:R-:W3:Y:S01]  /*4310*/  LD.E.64 R14, desc[UR4][R2.64+0x38] ;  /* 0x00003804020e7980 */ /* 0x000ee2000c101b00 */
[----:B------:R-:W-:-:S04]  /*4320*/  IMAD.WIDE R24, R10, 0x4, R186 ;  /* 0x000000040a187825 */ /* 0x000fc800078e02ba */
[C---:B------:R-:W-:Y:S01]  /*4330*/  IMAD.WIDE R22, R13.reuse, 0x4, R186 ;  /* 0x000000040d167825 */ /* 0x040fe200078e02ba */
[----:B------:R-:W4:Y:S04]  /*4340*/  LD.E R11, desc[UR4][R24.64] ;  /* 0x00000004180b7980 */ /* 0x000f28000c101900 */
[----:B------:R-:W4:Y:S01]  /*4350*/  LD.E R8, desc[UR4][R22.64] ;  /* 0x0000000416087980 */ /* 0x000f22000c101900 */
[----:B------:R-:W-:-:S04]  /*4360*/  IMAD.IADD R13, R13, 0x1, -R10 ;  /* 0x000000010d0d7824 */ /* 0x000fc800078e0a0a */
[----:B------:R-:W-:-:S05]  /*4370*/  IMAD R16, R16, R13, -0x80 ;  /* 0xffffff8010107424 */ /* 0x000fca00078e020d */
[----:B------:R-:W-:Y:S01]  /*4380*/  SHF.R.S32.HI R13, RZ, 0x1f, R16 ;  /* 0x0000001fff0d7819 */ /* 0x000fe20000011410 */
[-C--:B---3--:R-:W-:Y:S02]  /*4390*/  IMAD R10, R15, R16.reuse, RZ ;  /* 0x000000100f0a7224 */ /* 0x088fe400078e02ff */
[----:B------:R-:W-:-:S04]  /*43a0*/  IMAD.WIDE.U32 R16, R14, R16, RZ ;  /* 0x000000100e107225 */ /* 0x000fc800078e00ff */
[----:B------:R-:W-:Y:S01]  /*43b0*/  IMAD R10, R14, R13, R10 ;  /* 0x0000000d0e0a7224 */ /* 0x000fe200078e020a */
[----:B----4-:R-:W-:-:S03]  /*43c0*/  IADD3 R11, PT, PT, R11, -R8, RZ ;  /* 0x800000080b0b7210 */ /* 0x010fc60007ffe0ff */
[----:B------:R-:W-:Y:S01]  /*43d0*/  IMAD.IADD R17, R17, 0x1, R10 ;  /* 0x0000000111117824 */ /* 0x000fe200078e020a */
[----:B------:R-:W-:Y:S01]  /*43e0*/  SHF.R.S32.HI R8, RZ, 0x1f, R11 ;  /* 0x0000001fff087819 */ /* 0x000fe2000001140b */
[----:B--2---:R-:W-:Y:S02]  /*43f0*/  IMAD R13, R19, R11, RZ ;  /* 0x0000000b130d7224 */ /* 0x004fe400078e02ff */
[----:B------:R-:W-:-:S04]  /*4400*/  IMAD.WIDE.U32 R10, R11, R18, R16 ;  /* 0x000000120b0a7225 */ /* 0x000fc800078e0010 */
[----:B------:R-:W-:Y:S01]  /*4410*/  IMAD R8, R18, R8, R13 ;  /* 0x0000000812087224 */ /* 0x000fe200078e020d */
[----:B------:R-:W-:-:S04]  /*4420*/  LEA R167, P0, R10, R167, 0x1 ;  /* 0x000000a70aa77211 */ /* 0x000fc800078008ff */
[----:B------:R-:W-:-:S04]  /*4430*/  IADD3 R11, PT, PT, R11, R8, RZ ;  /* 0x000000080b0b7210 */ /* 0x000fc80007ffe0ff */
[----:B------:R-:W-:Y:S02]  /*4440*/  LEA.HI.X R166, R10, R166, R11, 0x1, P0 ;  /* 0x000000a60aa67211 */ /* 0x000fe400000f0c0b */
.L_x_565:
[----:B------:R-:W-:Y:S05]  /*4450*/  BSYNC.RECONVERGENT B0 ;  /* 0x0000000000007941 */ /* 0x000fea0003800200 */
.L_x_563:
[----:B------:R-:W-:Y:S01]  /*4460*/  IMAD.SHL.U32 R10, R162, 0x40, RZ ;  /* 0x00000040a20a7824 */ /* 0x000fe200078e00ff */
[----:B------:R-:W-:Y:S01]  /*4470*/  LEA R12, P0, R0, R167, 0x1 ;  /* 0x000000a7000c7211 */ /* 0x000fe200078008ff */
[----:B------:R-:W-:Y:S01]  /*4480*/  IMAD.MOV.U32 R11, RZ, RZ, R166 ;  /* 0x000000ffff0b7224 */ /* 0x000fe200078e00a6 */
[----:B------:R-:W-:Y:S02]  /*4490*/  SHF.L.U64.HI R8, R162, 0x6, R163 ;  /* 0x00000006a2087819 */ /* 0x000fe400000102a3 */
[----:B------:R-:W-:Y:S02]  /*44a0*/  IADD3 R14, P1, PT, R10, R12, RZ ;  /* 0x0000000c0a0e7210 */ /* 0x000fe40007f3e0ff */
[----:B------:R-:W-:Y:S02]  /*44b0*/  LEA.HI.X R13, R0, R166, R123, 0x1, P0 ;  /* 0x000000a6000d7211 */ /* 0x000fe400000f0c7b */
[----:B------:R-:W-:Y:S01]  /*44c0*/  IADD3 R16, P0, PT, R10, R14, RZ ;  /* 0x0000000e0a107210 */ /* 0x000fe20007f1e0ff */
[----:B------:R-:W-:-:S02]  /*44d0*/  IMAD.MOV.U32 R10, RZ, RZ, R167 ;  /* 0x000000ffff0a7224 */ /* 0x000fc400078e00a7 */
[----:B------:R-:W-:-:S03]  /*44e0*/  IMAD.X R15, R8, 0x1, R13, P1 ;  /* 0x00000001080f7824 */ /* 0x000fc600008e060d */
[----:B------:R-:W-:Y:S01]  /*44f0*/  @!PT LDS RZ, [RZ] ;  /* 0x00000000fffff984 */ /* 0x000fe20000000800 */
[----:B------:R-:W-:Y:S01]  /*4500*/  @!PT LDS RZ, [RZ] ;  /* 0x00000000fffff984 */ /* 0x000fe20000000800 */
[----:B------:R-:W-:Y:S01]  /*4510*/  @!PT LDS RZ, [RZ] ;  /* 0x00000000fffff984 */ /* 0x000fe20000000800 */
[----:B------:R1:W-:Y:S01]  /*4520*/  LDGSTS.E.BYPASS.LTC128B.128 [R6+0x3000], desc[UR4][R10.64] ;  /* 0x030000000a067fae */ /* 0x0003e2000b981a04 */
[----:B------:R-:W-:-:S03]  /*4530*/  IMAD.X R17, R8, 0x1, R15, P0 ;  /* 0x0000000108117824 */ /* 0x000fc600000e060f */
        /* <DEDUP_REMOVED lines=12> */
.L_x_562:
[----:B------:R-:W-:Y:S05]  /*4600*/  BSYNC.RECONVERGENT B1 ;  /* 0x0000000000017941 */ /* 0x000fea0003800200 */
.L_x_561:
        /* <DEDUP_REMOVED lines=46> */
[----:B------:R-:W3:Y:S01]  /*48f0*/  SHFL.BFLY PT, R52, R11, 0x1, 0x1f ;  /* 0x0c201f000b347f89 */ /* 0x000ee200000e0000 */
[----:B-1----:R-:W-:-:S03]  /*4900*/  FMNMX.FTZ R0, R13, R0, !PT ;  /* 0x000000000d007209 */ /* 0x002fc60007810000 */
[----:B------:R-:W-:Y:S01]  /*4910*/  LDSM.16.MT88.4 R12, [R156+0xb400] ;  /* 0x00b400009c0c783b */ /* 0x000fe20000004200 */
        /* <DEDUP_REMOVED lines=14> */
[----:B------:R-:W1:Y:S01]  /*4a00*/  LDSM.16.MT88.4 R92, [R156+0xb000] ;  /* 0x00b000009c5c783b */ /* 0x000e620000004200 */
[-CC-:B------:R-:W-:Y:S01]  /*4a10*/  FFMA.FTZ R60, R112, R57.reuse, -R62.reuse ;  /* 0x00000039703c7223 */ /* 0x180fe2000001083e */
        /* <DEDUP_REMOVED lines=10> */
[-C--:B------:R-:W-:Y:S01]  /*4ac0*/  FFMA.FTZ R24, R87, R57.reuse, -R132 ;  /* 0x0000003957187223 */ /* 0x080fe20000010884 */
[----:B------:R-:W-:Y:S01]  /*4ad0*/  LDSM.16.MT88.4 R20, [R116+0xb400] ;  /* 0x00b400007414783b */ /* 0x000fe20000004200 */
[-C--:B------:R-:W-:Y:S01]  /*4ae0*/  FFMA.FTZ R42, R37, R57.reuse, -R62 ;  /* 0x00000039252a7223 */ /* 0x080fe2000001083e */
[----:B------:R-:W3:Y:S01]  /*4af0*/  MUFU.EX2 R58, R58 ;  /* 0x0000003a003a7308 */ /* 0x000ee20000000800 */
[-CC-:B------:R-:W-:Y:S01]  /*4b00*/  FFMA.FTZ R44, R191, R57.reuse, -R132.reuse ;  /* 0x00000039bf2c7223 */ /* 0x180fe20000010884 */
[----:B------:R-:W-:Y:S01]  /*4b10*/  LDSM.16.MT88.4 R84, [R116+0xb000] ;  /* 0x00b000007454783b */ /* 0x000fe20000004200 */
[-C--:B------:R-:W-:Y:S01]  /*4b20*/  FFMA.FTZ R41, R193, R57.reuse, -R132 ;  /* 0x00000039c1297223 */ /* 0x080fe20000010884 */
[----:B------:R-:W-:Y:S01]  /*4b30*/  MUFU.EX2 R136, R136 ;  /* 0x0000008800887308 */ /* 0x000fe20000000800 */
[--C-:B------:R-:W-:Y:S01]  /*4b40*/  FFMA.FTZ R43, R39, R57, -R62.reuse ;  /* 0x00000039272b7223 */ /* 0x100fe2000001083e */
[----:B--2---:R-:W-:Y:S01]  /*4b50*/  F2FP.BF16.F32.PACK_AB R69, R134, R123 ;  /* 0x0000007b8645723e */ /* 0x004fe200000010ff */
[-CC-:B------:R-:W-:Y:S01]  /*4b60*/  FFMA.FTZ R40, R197, R57.reuse, -R62.reuse ;  /* 0x00000039c5287223 */ /* 0x180fe2000001083e */
[----:B------:R-:W2:Y:S01]  /*4b70*/  MUFU.EX2 R127, R127 ;  /* 0x0000007f007f7308 */ /* 0x000ea20000000800 */
[-C--:B------:R-:W-:Y:S01]  /*4b80*/  FFMA.FTZ R37, R199, R57.reuse, -R62 ;  /* 0x00000039c7257223 */ /* 0x080fe2000001083e */
[-CC-:B------:R-:W-:Y:S01]  /*4b90*/  FFMA.FTZ R38, R195, R57.reuse, -R132.reuse ;  /* 0x00000039c3267223 */ /* 0x180fe20000010884 */
[-CC-:B------:R-:W-:Y:S01]  /*4ba0*/  FFMA.FTZ R201, R201, R57.reuse, -R132.reuse ;  /* 0x00000039c9c97223 */ /* 0x180fe20000010884 */
[----:B------:R-:W-:Y:S01]  /*4bb0*/  MUFU.EX2 R60, R60 ;  /* 0x0000003c003c7308 */ /* 0x000fe20000000800 */
[----:B------:R-:W-:Y:S01]  /*4bc0*/  FFMA.FTZ R6, R155, R57, -R132 ;  /* 0x000000399b067223 */ /* 0x000fe20000010884 */
[----:B---3--:R-:W-:Y:S01]  /*4bd0*/  F2FP.BF16.F32.PACK_AB R71, R58, R125 ;  /* 0x0000007d3a47723e */ /* 0x008fe200000010ff */
[-CC-:B------:R-:W-:Y:S01]  /*4be0*/  FFMA.FTZ R36, R153, R57.reuse, -R62.reuse ;  /* 0x0000003999247223 */ /* 0x180fe2000001083e */
[----:B------:R-:W3:Y:S01]  /*4bf0*/  MUFU.EX2 R31, R31 ;  /* 0x0000001f001f7308 */ /* 0x000ee20000000800 */
[-C--:B------:R-:W-:Y:S01]  /*4c00*/  FFMA.FTZ R7, R147, R57.reuse, -R62 ;  /* 0x0000003993077223 */ /* 0x080fe2000001083e */
[-CC-:B------:R-:W-:Y:S01]  /*4c10*/  FFMA.FTZ R5, R145, R57.reuse, -R132.reuse ;  /* 0x0000003991057223 */ /* 0x180fe20000010884 */
[-CC-:B------:R-:W-:Y:S01]  /*4c20*/  FFMA.FTZ R142, R143, R57.reuse, -R132.reuse ;  /* 0x000000398f8e7223 */ /* 0x180fe20000010884 */
[----:B------:R-:W-:Y:S01]  /*4c30*/  MUFU.EX2 R26, R26 ;  /* 0x0000001a001a7308 */ /* 0x000fe20000000800 */
[-C--:B------:R-:W-:Y:S01]  /*4c40*/  FFMA.FTZ R138, R133, R57.reuse, -R132 ;  /* 0x00000039858a7223 */ /* 0x080fe20000010884 */
[----:B--2---:R-:W-:Y:S01]  /*4c50*/  F2FP.BF16.F32.PACK_AB R68, R127, R136 ;  /* 0x000000887f44723e */ /* 0x004fe200000010ff */
[-CC-:B------:R-:W-:Y:S01]  /*4c60*/  FFMA.FTZ R144, R139, R57.reuse, -R62.reuse ;  /* 0x000000398b907223 */ /* 0x180fe2000001083e */
[----:B------:R-:W2:Y:S01]  /*4c70*/  MUFU.EX2 R25, R25 ;  /* 0x0000001900197308 */ /* 0x000ea20000000800 */
[-CC-:B------:R-:W-:Y:S01]  /*4c80*/  FFMA.FTZ R140, R135, R57.reuse, -R62.reuse ;  /* 0x00000039878c7223 */ /* 0x180fe2000001083e */
[-C--:B------:R-:W-:Y:S01]  /*4c90*/  FFMA.FTZ R131, R131, R57.reuse, -R62 ;  /* 0x0000003983837223 */ /* 0x080fe2000001083e */
[-CC-:B------:R-:W-:Y:S01]  /*4ca0*/  FFMA.FTZ R129, R129, R57.reuse, -R132.reuse ;  /* 0x0000003981817223 */ /* 0x180fe20000010884 */
[----:B------:R-:W-:Y:S01]  /*4cb0*/  MUFU.EX2 R27, R27 ;  /* 0x0000001b001b7308 */ /* 0x000fe20000000800 */
[-C--:B------:R-:W-:Y:S01]  /*4cc0*/  FFMA.FTZ R141, R141, R57.reuse, -R132 ;  /* 0x000000398d8d7223 */ /* 0x080fe20000010884 */
[----:B---3--:R-:W-:Y:S01]  /*4cd0*/  F2FP.BF16.F32.PACK_AB R70, R31, R60 ;  /* 0x0000003c1f46723e */ /* 0x008fe200000010ff */
[-C--:B------:R-:W-:Y:S01]  /*4ce0*/  FFMA.FTZ R137, R137, R57.reuse, -R62 ;  /* 0x0000003989897223 */ /* 0x080fe2000001083e */
[----:B------:R-:W-:Y:S01]  /*4cf0*/  MUFU.EX2 R30, R30 ;  /* 0x0000001e001e7308 */ /* 0x000fe20000000800 */
[----:B------:R-:W-:Y:S01]  /*4d00*/  FADD.FTZ R134, R123, R134 ;  /* 0x000000867b867221 */ /* 0x000fe20000010000 */
[----:B------:R-:W-:Y:S01]  /*4d10*/  FADD.FTZ R127, R136, R127 ;  /* 0x0000007f887f7221 */ /* 0x000fe20000010000 */
[-C--:B------:R-:W-:Y:S01]  /*4d20*/  FFMA.FTZ R123, R53, R57.reuse, -R62 ;  /* 0x00000039357b7223 */ /* 0x080fe2000001083e */
[----:B------:R-:W3:Y:S01]  /*4d30*/  MUFU.EX2 R29, R29 ;  /* 0x0000001d001d7308 */ /* 0x000ee20000000800 */
[C---:B-1----:R-:W-:Y:S01]  /*4d40*/  HMMA.16816.F32.BF16 R96, R68.reuse, R92, RZ ;  /* 0x0000005c4460723c */ /* 0x042fe200000418ff */
[----:B--2---:R-:W-:Y:S01]  /*4d50*/  F2FP.BF16.F32.PACK_AB R9, R25, R26 ;  /* 0x0000001a1909723e */ /* 0x004fe200000010ff */
[----:B------:R-:W-:Y:S01]  /*4d60*/  FADD.FTZ R125, R125, R134 ;  /* 0x000000867d7d7221 */ /* 0x000fe20000010000 */
[----:B------:R-:W-:Y:S01]  /*4d70*/  MUFU.EX2 R28, R28 ;  /* 0x0000001c001c7308 */ /* 0x000fe20000000800 */
[-CC-:B------:R-:W-:Y:S01]  /*4d80*/  FFMA.FTZ R48, R48, R57.reuse, -R62.reuse ;  /* 0x0000003930307223 */ /* 0x180fe2000001083e */
[----:B------:R-:W-:Y:S01]  /*4d90*/  FFMA.FTZ R47, R47, R57, -R62 ;  /* 0x000000392f2f7223 */ /* 0x000fe2000001083e */
[----:B------:R-:W-:Y:S01]  /*4da0*/  ISETP.GE.AND P0, PT, R4, R165, PT ;  /* 0x000000a50400720c */ /* 0x000fe20003f06270 */
[----:B------:R-:W1:Y:S01]  /*4db0*/  MUFU.EX2 R45, R45 ;  /* 0x0000002d002d7308 */ /* 0x000e620000000800 */
[----:B------:R-:W-:Y:S03]  /*4dc0*/  HMMA.16816.F32.BF16 R92, R68, R94, RZ ;  /* 0x0000005e445c723c */ /* 0x000fe600000418ff */
[----:B------:R-:W2:Y:S01]  /*4dd0*/  MUFU.EX2 R24, R24 ;  /* 0x0000001800187308 */ /* 0x000ea20000000800 */
[----:B---3--:R-:W-:-:S03]  /*4de0*/  F2FP.BF16.F32.PACK_AB R8, R29, R30 ;  /* 0x0000001e1d08723e */ /* 0x008fc600000010ff */
[----:B------:R-:W-:Y:S01]  /*4df0*/  MUFU.EX2 R44, R44 ;  /* 0x0000002c002c7308 */ /* 0x000fe20000000800 */
[----:B------:R-:W-:Y:S03]  /*4e00*/  HMMA.16816.F32.BF16 R104, R68, R100, RZ ;  /* 0x000000644468723c */ /* 0x000fe600000418ff */
[----:B------:R-:W-:Y:S01]  /*4e10*/  MUFU.EX2 R41, R41 ;  /* 0x0000002900297308 */ /* 0x000fe20000000800 */
[----:B-1----:R-:W-:-:S03]  /*4e20*/  F2FP.BF16.F32.PACK_AB R10, R45, R28 ;  /* 0x0000001c2d0a723e */ /* 0x002fc600000010ff */
[----:B------:R-:W-:Y:S01]  /*4e30*/  MUFU.EX2 R39, R201 ;  /* 0x000000c900277308 */ /* 0x000fe20000000800 */
[----:B------:R-:W-:Y:S01]  /*4e40*/  HMMA.16816.F32.BF16 R100, R68, R102, RZ ;  /* 0x000000664464723c */ /* 0x000fe200000418ff */
[----:B--2---:R-:W-:Y:S02]  /*4e50*/  F2FP.BF16.F32.PACK_AB R11, R24, R27 ;  /* 0x0000001b180b723e */ /* 0x004fe400000010ff */
[----:B------:R-:W-:Y:S04]  /*4e60*/  MUFU.EX2 R43, R43 ;  /* 0x0000002b002b7308 */ /* 0x000fe80000000800 */
[----:B------:R-:W1:Y:S01]  /*4e70*/  MUFU.EX2 R42, R42 ;  /* 0x0000002a002a7308 */ /* 0x000e620000000800 */
[C---:B------:R-:W-:Y:S03]  /*4e80*/  HMMA.16816.F32.BF16 R96, R8.reuse, R12, R96 ;  /* 0x0000000c0860723c */ /* 0x040fe60000041860 */
[----:B------:R-:W-:Y:S04]  /*4e90*/  MUFU.EX2 R40, R40 ;  /* 0x0000002800287308 */ /* 0x000fe80000000800 */
[----:B------:R-:W2:Y:S01]  /*4ea0*/  MUFU.EX2 R37, R37 ;  /* 0x0000002500257308 */ /* 0x000ea20000000800 */
[C---:B------:R-:W-:Y:S01]  /*4eb0*/  HMMA.16816.F32.BF16 R92, R8.reuse, R14, R92 ;  /* 0x0000000e085c723c */ /* 0x040fe2000004185c */
[----:B------:R-:W3:Y:S02]  /*4ec0*/  LDSM.16.MT88.4 R12, [R156+0xd400] ;  /* 0x00d400009c0c783b */ /* 0x000ee40000004200 */
[----:B------:R-:W4:Y:S04]  /*4ed0*/  MUFU.EX2 R38, R38 ;  /* 0x0000002600267308 */ /* 0x000f280000000800 */
[----:B------:R-:W-:Y:S01]  /*4ee0*/  MUFU.EX2 R6, R6 ;  /* 0x0000000600067308 */ /* 0x000fe20000000800 */
[C---:B------:R-:W-:Y:S03]  /*4ef0*/  HMMA.16816.F32.BF16 R104, R8.reuse, R16, R104 ;  /* 0x000000100868723c */ /* 0x040fe60000041868 */
[----:B------:R-:W-:Y:S04]  /*4f00*/  MUFU.EX2 R36, R36 ;  /* 0x0000002400247308 */ /* 0x000fe80000000800 */
[----:B------:R-:W-:Y:S01]  /*4f10*/  MUFU.EX2 R7, R7 ;  /* 0x0000000700077308 */ /* 0x000fe20000000800 */
[----:B------:R-:W-:Y:S01]  /*4f20*/  HMMA.16816.F32.BF16 R100, R8, R18, R100 ;  /* 0x000000120864723c */ /* 0x000fe20000041864 */
[----:B------:R-:W5:Y:S02]  /*4f30*/  LDSM.16.MT88.4 R16, [R116+0xd000] ;  /* 0x00d000007410783b */ /* 0x000f640000004200 */
        /* <DEDUP_REMOVED lines=8> */
[----:B------:R-:W-:Y:S03]  /*4fc0*/  HMMA.16816.F32.BF16 R112, R68, R108, RZ ;  /* 0x0000006c4470723c */ /* 0x000fe600000418ff */
[----:B------:R-:W-:Y:S04]  /*4fd0*/  MUFU.EX2 R140, R140 ;  /* 0x0000008c008c7308 */ /* 0x000fe80000000800 */
[----:B------:R-:W-:Y:S01]  /*4fe0*/  MUFU.EX2 R131, R131 ;  /* 0x0000008300837308 */ /* 0x000fe20000000800 */
[----:B---3--:R-:W-:Y:S03]  /*4ff0*/  HMMA.16816.F32.BF16 R80, R8, R12, R80 ;  /* 0x0000000c0850723c */ /* 0x008fe60000041850 */
[----:B------:R-:W-:Y:S01]  /*5000*/  MUFU.EX2 R129, R129 ;  /* 0x0000008100817308 */ /* 0x000fe20000000800 */
[-CC-:B-1----:R-:W-:Y:S01]  /*5010*/  FFMA.FTZ R137, R126, R57.reuse, -R132.reuse ;  /* 0x000000397e897223 */ /* 0x182fe20000010884 */
[----:B------:R-:W-:-:S02]  /*5020*/  FFMA.FTZ R126, R61, R57, -R132 ;  /* 0x000000393d7e7223 */ /* 0x000fc40000010884 */
[----:B------:R-:W-:Y:S01]  /*5030*/  MUFU.EX2 R47, R47 ;  /* 0x0000002f002f7308 */ /* 0x000fe20000000800 */
[----:B------:R-:W-:Y:S01]  /*5040*/  HMMA.16816.F32.BF16 R76, R8, R14, R76 ;  /* 0x0000000e084c723c */ /* 0x000fe2000004184c */
[----:B------:R-:W1:Y:S07]  /*5050*/  LDSM.16.MT88.4 R12, [R116+0xd400] ;  /* 0x00d40000740c783b */ /* 0x000e6e0000004200 */
[C---:B------:R-:W-:Y:S08]  /*5060*/  HMMA.16816.F32.BF16 R88, R68.reuse, R84, RZ ;  /* 0x000000544458723c */ /* 0x040ff000000418ff */
[C---:B------:R-:W-:Y:S08]  /*5070*/  HMMA.16816.F32.BF16 R108, R68.reuse, R110, RZ ;  /* 0x0000006e446c723c */ /* 0x040ff000000418ff */
[C---:B------:R-:W-:Y:S08]  /*5080*/  HMMA.16816.F32.BF16 R84, R68.reuse, R86, RZ ;  /* 0x000000564454723c */ /* 0x040ff000000418ff */
[C---:B-----5:R-:W-:Y:S08]  /*5090*/  HMMA.16816.F32.BF16 R72, R68.reuse, R16, RZ ;  /* 0x000000104448723c */ /* 0x060ff000000418ff */
[----:B------:R-:W-:Y:S01]  /*50a0*/  HMMA.16816.F32.BF16 R68, R68, R18, RZ ;  /* 0x000000124444723c */ /* 0x000fe200000418ff */
[----:B------:R-:W-:Y:S07]  /*50b0*/  LDSM.16.MT88.4 R16, [R116+0xa400] ;  /* 0x00a400007410783b */ /* 0x000fee0000004200 */
[----:B------:R-:W-:Y:S01]  /*50c0*/  HMMA.16816.F32.BF16 R112, R8, R32, R112 ;  /* 0x000000200870723c */ /* 0x000fe20000041870 */
[-C--:B------:R-:W-:Y:S01]  /*50d0*/  FFMA.FTZ R33, R179, R57.reuse, -R132 ;  /* 0x00000039b3217223 */ /* 0x080fe20000010884 */
[----:B------:R-:W-:-:S05]  /*50e0*/  FFMA.FTZ R32, R149, R57, -R62 ;  /* 0x0000003995207223 */ /* 0x000fca000001083e */
        /* <DEDUP_REMOVED lines=9> */
[C---:B------:R-:W-:Y:S03]  /*5180*/  HMMA.16816.F32.BF16 R88, R8.reuse, R20, R88 ;  /* 0x000000140858723c */ /* 0x040fe60000041858 */
[----:B------:R-:W3:Y:S05]  /*5190*/  MUFU.EX2 R35, R35 ;  /* 0x0000002300237308 */ /* 0x000eea0000000800 */
[----:B------:R-:W-:Y:S01]  /*51a0*/  HMMA.16816.F32.BF16 R84, R8, R22, R84 ;  /* 0x000000160854723c */ /* 0x000fe20000041854 */
[----:B------:R-:W-:Y:S01]  /*51b0*/  F2FP.BF16.F32.PACK_AB R8, R42, R43 ;  /* 0x0000002b2a08723e */ /* 0x000fe200000010ff */
[----:B------:R-:W-:Y:S01]  /*51c0*/  LDSM.16.MT88.4 R20, [R156+0xa400] ;  /* 0x00a400009c14783b */ /* 0x000fe20000004200 */
[----:B------:R-:W-:-:S02]  /*51d0*/  F2FP.BF16.F32.PACK_AB R9, R41, R44 ;  /* 0x0000002c2909723e */ /* 0x000fc400000010ff */
[----:B--2---:R-:W-:Y:S02]  /*51e0*/  F2FP.BF16.F32.PACK_AB R10, R37, R40 ;  /* 0x00000028250a723e */ /* 0x004fe400000010ff */
[----:B----4-:R-:W-:-:S07]  /*51f0*/  F2FP.BF16.F32.PACK_AB R11, R38, R39 ;  /* 0x00000027260b723e */ /* 0x010fce00000010ff */
        /* <DEDUP_REMOVED lines=18> */
[----:B---3--:R-:W-:-:S02]  /*5320*/  F2FP.BF16.F32.PACK_AB R8, R35, R36 ;  /* 0x000000242308723e */ /* 0x008fc400000010ff */
        /* <DEDUP_REMOVED lines=53> */
[-CC-:B------:R-:W-:Y:S01]  /*5680*/  FFMA.FTZ R10, R117, R57.reuse, -R132.reuse ;  /* 0x00000039750a7223 */ /* 0x180fe20000010884 */
[-CC-:B------:R-:W-:Y:S01]  /*5690*/  FFMA.FTZ R117, R59, R57.reuse, -R132.reuse ;  /* 0x000000393b757223 */ /* 0x180fe20000010884 */
[-C--:B------:R-:W-:Y:S01]  /*56a0*/  FFMA.FTZ R132, R64, R57.reuse, -R132 ;  /* 0x0000003940847223 */ /* 0x080fe20000010884 */
[----:B------:R-:W-:Y:S01]  /*56b0*/  MUFU.EX2 R59, R11 ;  /* 0x0000000b003b7308 */ /* 0x000fe20000000800 */
[----:B------:R-:W1:Y:S01]  /*56c0*/  LDSM.16.MT88.4 R12, [R156+0xc400] ;  /* 0x00c400009c0c783b */ /* 0x000e620000004200 */
[-CC-:B------:R-:W-:Y:S01]  /*56d0*/  FFMA.FTZ R67, R54, R57.reuse, -R62.reuse ;  /* 0x0000003936437223 */ /* 0x180fe2000001083e */
[-CC-:B------:R-:W-:Y:S01]  /*56e0*/  FFMA.FTZ R54, R50, R57.reuse, -R62.reuse ;  /* 0x0000003932367223 */ /* 0x180fe2000001083e */
[----:B------:R-:W2:Y:S01]  /*56f0*/  MUFU.EX2 R64, R10 ;  /* 0x0000000a00407308 */ /* 0x000ea20000000800 */
[-CC-:B------:R-:W-:Y:S01]  /*5700*/  FFMA.FTZ R50, R49, R57.reuse, -R62.reuse ;  /* 0x0000003931327223 */ /* 0x180fe2000001083e */
[----:B------:R-:W-:Y:S01]  /*5710*/  FADD.FTZ R49, R58, R125 ;  /* 0x0000007d3a317221 */ /* 0x000fe20000010000 */
[-CC-:B------:R-:W-:Y:S01]  /*5720*/  FFMA.FTZ R119, R51, R57.reuse, -R62.reuse ;  /* 0x0000003933777223 */ /* 0x180fe2000001083e */
[----:B------:R2:W-:Y:S01]  /*5730*/  MUFU.EX2 R61, R9 ;  /* 0x00000009003d7308 */ /* 0x0005e20000000800 */
[----:B------:R-:W-:Y:S01]  /*5740*/  FFMA.FTZ R57, R46, R57, -R62 ;  /* 0x000000392e397223 */ /* 0x000fe2000001083e */
[----:B------:R-:W-:Y:S01]  /*5750*/  FADD.FTZ R62, R60, R127 ;  /* 0x0000007f3c3e7221 */ /* 0x000fe20000010000 */
[----:B------:R-:W-:Y:S01]  /*5760*/  FADD.FTZ R26, R26, R49 ;  /* 0x000000311a1a7221 */ /* 0x000fe20000010000 */
[----:B------:R-:W-:Y:S02]  /*5770*/  MUFU.EX2 R63, R63 ;  /* 0x0000003f003f7308 */ /* 0x000fe40000000800 */
[----:B------:R-:W-:Y:S01]  /*5780*/  FADD.FTZ R31, R31, R62 ;  /* 0x0000003e1f1f7221 */ /* 0x000fe20000010000 */
[----:B------:R-:W-:Y:S01]  /*5790*/  FADD.FTZ R26, R25, R26 ;  /* 0x0000001a191a7221 */ /* 0x000fe20000010000 */
[----:B------:R-:W-:Y:S02]  /*57a0*/  MUFU.EX2 R122, R122 ;  /* 0x0000007a007a7308 */ /* 0x000fe40000000800 */
[----:B------:R-:W-:Y:S01]  /*57b0*/  FADD.FTZ R30, R30, R31 ;  /* 0x0000001f1e1e7221 */ /* 0x000fe20000010000 */
[----:B------:R-:W-:Y:S01]  /*57c0*/  FADD.FTZ R27, R27, R26 ;  /* 0x0000001a1b1b7221 */ /* 0x000fe20000010000 */
[----:B------:R-:W-:Y:S01]  /*57d0*/  MUFU.EX2 R66, R66 ;  /* 0x0000004200427308 */ /* 0x000fe20000000800 */
[----:B--2---:R-:W-:Y:S01]  /*57e0*/  F2FP.BF16.F32.PACK_AB R9, R64, R59 ;  /* 0x0000003b4009723e */ /* 0x004fe200000010ff */
[----:B------:R-:W-:-:S02]  /*57f0*/  FADD.FTZ R29, R29, R30 ;  /* 0x0000001e1d1d7221 */ /* 0x000fc40000010000 */
[----:B------:R-:W2:Y:S02]  /*5800*/  MUFU.EX2 R55, R55 ;  /* 0x0000003700377308 */ /* 0x000ea40000000800 */
[----:B------:R-:W-:Y:S02]  /*5810*/  FADD.FTZ R62, R28, R29 ;  /* 0x0000001d1c3e7221 */ /* 0x000fe40000010000 */
[----:B------:R3:W4:Y:S01]  /*5820*/  MUFU.EX2 R56, R8 ;  /* 0x0000000800387308 */ /* 0x0007220000000800 */
[----:B------:R-:W-:Y:S01]  /*5830*/  LDSM.16.MT88.4 R28, [R116+0xa800] ;  /* 0x00a80000741c783b */ /* 0x000fe20000004200 */
[----:B------:R-:W-:Y:S02]  /*5840*/  FADD.FTZ R62, R45, R62 ;  /* 0x0000003e2d3e7221 */ /* 0x000fe40000010000 */
[----:B------:R-:W-:Y:S04]  /*5850*/  MUFU.EX2 R58, R137 ;  /* 0x00000089003a7308 */ /* 0x000fe80000000800 */
[----:B------:R-:W-:Y:S01]  /*5860*/  MUFU.EX2 R53, R130 ;  /* 0x0000008200357308 */ /* 0x000fe20000000800 */
[----:B--2---:R-:W-:-:S03]  /*5870*/  F2FP.BF16.F32.PACK_AB R10, R55, R66 ;  /* 0x00000042370a723e */ /* 0x004fc600000010ff */
[----:B------:R-:W-:Y:S01]  /*5880*/  MUFU.EX2 R46, R128 ;  /* 0x00000080002e7308 */ /* 0x000fe20000000800 */
[----:B---3--:R-:W-:Y:S02]  /*5890*/  F2FP.BF16.F32.PACK_AB R8, R122, R63 ;  /* 0x0000003f7a08723e */ /* 0x008fe400000010ff */
[----:B----4-:R-:W-:Y:S01]  /*58a0*/  F2FP.BF16.F32.PACK_AB R11, R56, R61 ;  /* 0x0000003d380b723e */ /* 0x010fe200000010ff */
[----:B------:R2:W-:Y:S04]  /*58b0*/  MUFU.EX2 R60, R123 ;  /* 0x0000007b003c7308 */ /* 0x0005e80000000800 */
[----:B------:R-:W3:Y:S02]  /*58c0*/  MUFU.EX2 R67, R67 ;  /* 0x0000004300437308 */ /* 0x000ee40000000800 */
[C---:B------:R-:W-:Y:S02]  /*58d0*/  HMMA.16816.F32.BF16 R112, R8.reuse, R20, R112 ;  /* 0x000000140870723c */ /* 0x040fe40000041870 */
[----:B------:R-:W-:Y:S04]  /*58e0*/  MUFU.EX2 R49, R119 ;  /* 0x0000007700317308 */ /* 0x000fe80000000800 */
[----:B------:R-:W4:Y:S02]  /*58f0*/  MUFU.EX2 R54, R54 ;  /* 0x0000003600367308 */ /* 0x000f240000000800 */
[----:B------:R-:W-:Y:S01]  /*5900*/  HMMA.16816.F32.BF16 R108, R8, R22, R108 ;  /* 0x00000016086c723c */ /* 0x000fe2000004186c */
[----:B------:R-:W5:Y:S01]  /*5910*/  LDSM.16.MT88.4 R20, [R116+0xc400] ;  /* 0x00c400007414783b */ /* 0x000f620000004200 */
[----:B------:R-:W4:Y:S01]  /*5920*/  MUFU.EX2 R51, R126 ;  /* 0x0000007e00337308 */ /* 0x000f220000000800 */
[----:B--2---:R-:W-:-:S02]  /*5930*/  FADD.FTZ R123, R24, R27 ;  /* 0x0000001b187b7221 */ /* 0x004fc40000010000 */
[----:B------:R-:W-:Y:S01]  /*5940*/  LDSM.16.MT88.4 R24, [R156+0xc800] ;  /* 0x00c800009c18783b */ /* 0x000fe20000004200 */
[----:B------:R-:W-:Y:S01]  /*5950*/  MUFU.EX2 R65, R65 ;  /* 0x0000004100417308 */ /* 0x000fe20000000800 */
[----:B------:R-:W-:Y:S01]  /*5960*/  FADD.FTZ R44, R44, R123 ;  /* 0x0000007b2c2c7221 */ /* 0x000fe20000010000 */
[----:B------:R-:W-:Y:S02]  /*5970*/  HMMA.16816.F32.BF16 R104, R8, R16, R104 ;  /* 0x000000100868723c */ /* 0x000fe40000041868 */
[----:B------:R-:W-:Y:S01]  /*5980*/  MUFU.EX2 R124, R124 ;  /* 0x0000007c007c7308 */ /* 0x000fe20000000800 */
[----:B------:R-:W-:-:S03]  /*5990*/  FADD.FTZ R44, R41, R44 ;  /* 0x0000002c292c7221 */ /* 0x000fc60000010000 */
[----:B------:R-:W-:Y:S02]  /*59a0*/  MUFU.EX2 R50, R50 ;  /* 0x0000003200327308 */ /* 0x000fe40000000800 */
[C---:B------:R-:W-:Y:S01]  /*59b0*/  HMMA.16816.F32.BF16 R100, R8.reuse, R18, R100 ;  /* 0x000000120864723c */ /* 0x040fe20000041864 */
[----:B------:R-:W2:Y:S01]  /*59c0*/  LDSM.16.MT88.4 R16, [R156+0xe400] ;  /* 0x00e400009c10783b */ /* 0x000ea20000004200 */
[----:B------:R-:W-:Y:S04]  /*59d0*/  MUFU.EX2 R188, R57 ;  /* 0x0000003900bc7308 */ /* 0x000fe80000000800 */
[----:B------:R-:W-:Y:S02]  /*59e0*/  MUFU.EX2 R189, R132 ;  /* 0x0000008400bd7308 */ /* 0x000fe40000000800 */
[C---:B-1----:R-:W-:Y:S08]  /*59f0*/  HMMA.16816.F32.BF16 R96, R8.reuse, R12, R96 ;  /* 0x0000000c0860723c */ /* 0x042ff00000041860 */
[C---:B------:R-:W-:Y:S01]  /*5a00*/  HMMA.16816.F32.BF16 R92, R8.reuse, R14, R92 ;  /* 0x0000000e085c723c */ /* 0x040fe2000004185c */
[----:B------:R-:W1:Y:S07]  /*5a10*/  LDSM.16.MT88.4 R12, [R116+0xe400] ;  /* 0x00e40000740c783b */ /* 0x000e6e0000004200 */
[C---:B-----5:R-:W-:Y:S08]  /*5a20*/  HMMA.16816.F32.BF16 R88, R8.reuse, R20, R88 ;  /* 0x000000140858723c */ /* 0x060ff00000041858 */
[C---:B------:R-:W-:Y:S01]  /*5a30*/  HMMA.16816.F32.BF16 R84, R8.reuse, R22, R84 ;  /* 0x000000160854723c */ /* 0x040fe20000041854 */
[----:B------:R-:W5:Y:S07]  /*5a40*/  LDSM.16.MT88.4 R20, [R156+0xa800] ;  /* 0x00a800009c14783b */ /* 0x000f6e0000004200 */
[C---:B--2---:R-:W-:Y:S08]  /*5a50*/  HMMA.16816.F32.BF16 R80, R8.reuse, R16, R80 ;  /* 0x000000100850723c */ /* 0x044ff00000041850 */
[C---:B------:R-:W-:Y:S01]  /*5a60*/  HMMA.16816.F32.BF16 R76, R8.reuse, R18, R76 ;  /* 0x00000012084c723c */ /* 0x040fe2000004184c */
[----:B------:R-:W2:Y:S07]  /*5a70*/  LDSM.16.MT88.4 R16, [R116+0xc800] ;  /* 0x00c800007410783b */ /* 0x000eae0000004200 */
[C---:B-1----:R-:W-:Y:S08]  /*5a80*/  HMMA.16816.F32.BF16 R72, R8.reuse, R12, R72 ;  /* 0x0000000c0848723c */ /* 0x042ff00000041848 */
[----:B------:R-:W-:Y:S01]  /*5a90*/  HMMA.16816.F32.BF16 R68, R8, R14, R68 ;  /* 0x0000000e0844723c */ /* 0x000fe20000041844 */
[----:B---3--:R-:W-:Y:S01]  /*5aa0*/  F2FP.BF16.F32.PACK_AB R8, R67, R60 ;  /* 0x0000003c4308723e */ /* 0x008fe200000010ff */
[----:B------:R-:W1:Y:S01]  /*5ab0*/  LDSM.16.MT88.4 R12, [R156+0xe800] ;  /* 0x00e800009c0c783b */ /* 0x000e620000004200 */
[----:B------:R-:W-:-:S02]  /*5ac0*/  F2FP.BF16.F32.PACK_AB R9, R53, R58 ;  /* 0x0000003a3509723e */ /* 0x000fc400000010ff */
[----:B----4-:R-:W-:Y:S02]  /*5ad0*/  F2FP.BF16.F32.PACK_AB R10, R54, R49 ;  /* 0x00000031360a723e */ /* 0x010fe400000010ff */
[----:B------:R-:W-:-:S07]  /*5ae0*/  F2FP.BF16.F32.PACK_AB R11, R51, R46 ;  /* 0x0000002e330b723e */ /* 0x000fce00000010ff */
[C---:B-----5:R-:W-:Y:S08]  /*5af0*/  HMMA.16816.F32.BF16 R112, R8.reuse, R20, R112 ;  /* 0x000000140870723c */ /* 0x060ff00000041870 */
[C---:B------:R-:W-:Y:S01]  /*5b00*/  HMMA.16816.F32.BF16 R108, R8.reuse, R22, R108 ;  /* 0x00000016086c723c */ /* 0x040fe2000004186c */
[----:B------:R-:W3:Y:S07]  /*5b10*/  LDSM.16.MT88.4 R20, [R116+0xe800] ;  /* 0x00e800007414783b */ /* 0x000eee0000004200 */
[----:B------:R-:W-:Y:S01]  /*5b20*/  HMMA.16816.F32.BF16 R100, R8, R30, R100 ;  /* 0x0000001e0864723c */ /* 0x000fe20000041864 */
[----:B------:R-:W-:-:S04]  /*5b30*/  FADD.FTZ R31, R39, R44 ;  /* 0x0000002c271f7221 */ /* 0x000fc80000010000 */
[----:B------:R-:W-:-:S03]  /*5b40*/  FADD.FTZ R31, R38, R31 ;  /* 0x0000001f261f7221 */ /* 0x000fc60000010000 */
[----:B--2---:R-:W-:Y:S01]  /*5b50*/  HMMA.16816.F32.BF16 R88, R8, R16, R88 ;  /* 0x000000100858723c */ /* 0x004fe20000041858 */
[----:B------:R-:W-:-:S04]  /*5b60*/  FADD.FTZ R34, R34, R31 ;  /* 0x0000001f22227221 */ /* 0x000fc80000010000 */
[----:B------:R-:W-:-:S03]  /*5b70*/  FADD.FTZ R33, R33, R34 ;  /* 0x0000002221217221 */ /* 0x000fc60000010000 */
[----:B------:R-:W-:Y:S01]  /*5b80*/  HMMA.16816.F32.BF16 R84, R8, R18, R84 ;  /* 0x000000120854723c */ /* 0x000fe20000041854 */
[----:B------:R-:W2:Y:S01]  /*5b90*/  LDSM.16.MT88.4 R16, [R116+0xac00] ;  /* 0x00ac00007410783b */ /* 0x000ea20000004200 */
[----:B------:R-:W-:-:S04]  /*5ba0*/  FADD.FTZ R6, R6, R33 ;  /* 0x0000002106067221 */ /* 0x000fc80000010000 */
[----:B------:R-:W-:Y:S02]  /*5bb0*/  FADD.FTZ R5, R5, R6 ;  /* 0x0000000605057221 */ /* 0x000fe40000010000 */
[----:B-1----:R-:W-:Y:S02]  /*5bc0*/  HMMA.16816.F32.BF16 R80, R8, R12, R80 ;  /* 0x0000000c0850723c */ /* 0x002fe40000041850 */
[----:B------:R-:W-:-:S04]  /*5bd0*/  FADD.FTZ R142, R142, R5 ;  /* 0x000000058e8e7221 */ /* 0x000fc80000010000 */
[----:B------:R-:W-:Y:S02]  /*5be0*/  FADD.FTZ R133, R133, R142 ;  /* 0x0000008e85857221 */ /* 0x000fe40000010000 */
[----:B------:R-:W-:Y:S01]  /*5bf0*/  HMMA.16816.F32.BF16 R76, R8, R14, R76 ;  /* 0x0000000e084c723c */ /* 0x000fe2000004184c */
[----:B------:R-:W-:Y:S01]  /*5c00*/  LDSM.16.MT88.4 R12, [R156+0xcc00] ;  /* 0x00cc00009c0c783b */ /* 0x000fe20000004200 */
[----:B------:R-:W-:-:S04]  /*5c10*/  FADD.FTZ R6, R138, R133 ;  /* 0x000000858a067221 */ /* 0x000fc80000010000 */
[----:B------:R-:W-:Y:S02]  /*5c20*/  FADD.FTZ R6, R129, R6 ;  /* 0x0000000681067221 */ /* 0x000fe40000010000 */
[----:B---3--:R-:W-:Y:S01]  /*5c30*/  HMMA.16816.F32.BF16 R72, R8, R20, R72 ;  /* 0x000000140848723c */ /* 0x008fe20000041848 */
[----:B------:R-:W-:Y:S01]  /*5c40*/  FADD.FTZ R21, R43, R62 ;  /* 0x0000003e2b157221 */ /* 0x000fe20000010000 */
[----:B------:R-:W-:-:S03]  /*5c50*/  FADD.FTZ R59, R59, R6 ;  /* 0x000000063b3b7221 */ /* 0x000fc60000010000 */
[----:B------:R-:W-:Y:S01]  /*5c60*/  FADD.FTZ R21, R42, R21 ;  /* 0x000000152a157221 */ /* 0x000fe20000010000 */
[----:B------:R-:W-:Y:S02]  /*5c70*/  FADD.FTZ R64, R64, R59 ;  /* 0x0000003b40407221 */ /* 0x000fe40000010000 */
[----:B------:R-:W-:Y:S01]  /*5c80*/  HMMA.16816.F32.BF16 R68, R8, R22, R68 ;  /* 0x000000160844723c */ /* 0x000fe20000041844 */
[----:B------:R-:W-:Y:S01]  /*5c90*/  FADD.FTZ R40, R40, R21 ;  /* 0x0000001528287221 */ /* 0x000fe20000010000 */
[----:B------:R-:W-:Y:S01]  /*5ca0*/  FADD.FTZ R61, R61, R64 ;  /* 0x000000403d3d7221 */ /* 0x000fe20000010000 */
[----:B------:R-:W1:Y:S02]  /*5cb0*/  LDSM.16.MT88.4 R20, [R116+0xcc00] ;  /* 0x00cc00007414783b */ /* 0x000e640000004200 */
[----:B------:R-:W-:-:S03]  /*5cc0*/  FADD.FTZ R37, R37, R40 ;  /* 0x0000002825257221 */ /* 0x000fc60000010000 */
[C---:B------:R-:W-:Y:S01]  /*5cd0*/  HMMA.16816.F32.BF16 R104, R8.reuse, R28, R104 ;  /* 0x0000001c0868723c */ /* 0x040fe20000041868 */
[----:B------:R-:W-:Y:S01]  /*5ce0*/  FADD.FTZ R36, R36, R37 ;  /* 0x0000002524247221 */ /* 0x000fe20000010000 */
[----:B------:R-:W3:Y:S03]  /*5cf0*/  MUFU.EX2 R28, R117 ;  /* 0x00000075001c7308 */ /* 0x000ee60000000800 */
[----:B------:R-:W-:Y:S01]  /*5d00*/  FADD.FTZ R35, R35, R36 ;  /* 0x0000002423237221 */ /* 0x000fe20000010000 */
[----:B------:R-:W4:Y:S02]  /*5d10*/  MUFU.EX2 R29, R48 ;  /* 0x00000030001d7308 */ /* 0x000f240000000800 */
[----:B------:R-:W-:Y:S01]  /*5d20*/  HMMA.16816.F32.BF16 R96, R8, R24, R96 ;  /* 0x000000180860723c */ /* 0x000fe20000041860 */
[----:B------:R-:W-:-:S04]  /*5d30*/  FADD.FTZ R32, R32, R35 ;  /* 0x0000002320207221 */ /* 0x000fc80000010000 */
[----:B------:R-:W-:-:S03]  /*5d40*/  FADD.FTZ R7, R7, R32 ;  /* 0x0000002007077221 */ /* 0x000fc60000010000 */
[----:B------:R-:W-:Y:S01]  /*5d50*/  HMMA.16816.F32.BF16 R92, R8, R26, R92 ;  /* 0x0000001a085c723c */ /* 0x000fe2000004185c */
[----:B---3--:R-:W-:Y:S01]  /*5d60*/  F2FP.BF16.F32.PACK_AB R9, R28, R65 ;  /* 0x000000411c09723e */ /* 0x008fe200000010ff */
[----:B------:R-:W-:Y:S01]  /*5d70*/  FADD.FTZ R144, R144, R7 ;  /* 0x0000000790907221 */ /* 0x000fe20000010000 */
[----:B------:R-:W-:Y:S01]  /*5d80*/  F2FP.BF16.F32.PACK_AB R10, R188, R47 ;  /* 0x0000002fbc0a723e */ /* 0x000fe200000010ff */
[----:B------:R-:W3:Y:S01]  /*5d90*/  LDSM.16.MT88.4 R24, [R156+0xac00] ;  /* 0x00ac00009c18783b */ /* 0x000ee20000004200 */
[----:B----4-:R-:W-:Y:S01]  /*5da0*/  F2FP.BF16.F32.PACK_AB R8, R29, R50 ;  /* 0x000000321d08723e */ /* 0x010fe200000010ff */
[----:B------:R-:W-:Y:S01]  /*5db0*/  FADD.FTZ R135, R135, R144 ;  /* 0x0000009087877221 */ /* 0x000fe20000010000 */
[----:B------:R-:W-:-:S07]  /*5dc0*/  F2FP.BF16.F32.PACK_AB R11, R189, R124 ;  /* 0x0000007cbd0b723e */ /* 0x000fce00000010ff */
[C---:B--2---:R-:W-:Y:S08]  /*5dd0*/  HMMA.16816.F32.BF16 R104, R8.reuse, R16, R104 ;  /* 0x000000100868723c */ /* 0x044ff00000041868 */
[----:B-1----:R-:W-:Y:S01]  /*5de0*/  HMMA.16816.F32.BF16 R88, R8, R20, R88 ;  /* 0x000000140858723c */ /* 0x002fe20000041858 */
[----:B------:R-:W-:-:S04]  /*5df0*/  FADD.FTZ R20, R140, R135 ;  /* 0x000000878c147221 */ /* 0x000fc80000010000 */
[----:B------:R-:W-:-:S03]  /*5e00*/  FADD.FTZ R20, R131, R20 ;  /* 0x0000001483147221 */ /* 0x000fc60000010000 */
[----:B------:R-:W-:Y:S01]  /*5e10*/  HMMA.16816.F32.BF16 R100, R8, R18, R100 ;  /* 0x000000120864723c */ /* 0x000fe20000041864 */
[----:B------:R-:W-:Y:S01]  /*5e20*/  FADD.FTZ R5, R63, R20 ;  /* 0x000000143f057221 */ /* 0x000fe20000010000 */
[----:B------:R-:W1:Y:S03]  /*5e30*/  LDSM.16.MT88.4 R16, [R156+0xec00] ;  /* 0x00ec00009c10783b */ /* 0x000e660000004200 */
[----:B------:R-:W-:-:S03]  /*5e40*/  FADD.FTZ R5, R122, R5 ;  /* 0x000000057a057221 */ /* 0x000fc60000010000 */
[----:B------:R-:W-:Y:S01]  /*5e50*/  HMMA.16816.F32.BF16 R96, R8, R12, R96 ;  /* 0x0000000c0860723c */ /* 0x000fe20000041860 */
[----:B------:R-:W-:Y:S01]  /*5e60*/  FADD.FTZ R66, R66, R5 ;  /* 0x0000000542427221 */ /* 0x000fe20000010000 */
[----:B------:R-:W-:-:S03]  /*5e70*/  FADD.FTZ R5, R56, R61 ;  /* 0x0000003d38057221 */ /* 0x000fc60000010000 */
[----:B------:R-:W-:Y:S01]  /*5e80*/  FADD.FTZ R55, R55, R66 ;  /* 0x0000004237377221 */ /* 0x000fe20000010000 */
[----:B------:R-:W-:Y:S02]  /*5e90*/  FADD.FTZ R58, R58, R5 ;  /* 0x000000053a3a7221 */ /* 0x000fe40000010000 */
        /* <DEDUP_REMOVED lines=13> */
[----:B------:R-:W-:-:S03]  /*5f70*/  FADD.FTZ R65, R28, R65 ;  /* 0x000000411c417221 */ /* 0x000fc60000010000 */
[----:B------:R-:W-:Y:S01]  /*5f80*/  FADD.FTZ R50, R29, R50 ;  /* 0x000000321d327221 */ /* 0x000fe20000010000 */
[----:B------:R-:W-:Y:S01]  /*5f90*/  FADD.FTZ R124, R124, R65 ;  /* 0x000000417c7c7221 */ /* 0x000fe20000010000 */
[----:B------:R-:W-:Y:S02]  /*5fa0*/  HMMA.16816.F32.BF16 R84, R8, R22, R84 ;  /* 0x000000160854723c */ /* 0x000fe40000041854 */
[----:B------:R-:W-:Y:S01]  /*5fb0*/  FADD.FTZ R47, R47, R50 ;  /* 0x000000322f2f7221 */ /* 0x000fe20000010000 */
[----:B------:R-:W-:-:S03]  /*5fc0*/  FADD.FTZ R189, R189, R124 ;  /* 0x0000007cbdbd7221 */ /* 0x000fc60000010000 */
[----:B------:R-:W-:Y:S02]  /*5fd0*/  FADD.FTZ R188, R188, R47 ;  /* 0x0000002fbcbc7221 */ /* 0x000fe40000010000 */
        /* <DEDUP_REMOVED lines=12> */
.L_x_573:
        /* <DEDUP_REMOVED lines=78> */
.L_x_568:
[----:B------:R-:W-:Y:S05]  /*6580*/  BSYNC.RECONVERGENT B0 ;  /* 0x0000000000007941 */ /* 0x000fea0003800200 */
.L_x_567:
[----:B------:R-:W1:Y:S01]  /*6590*/  S2UR UR6, SR_CgaCtaId ;  /* 0x00000000000679c3 */ /* 0x000e620000008800 */
[----:B------:R-:W-:Y:S01]  /*65a0*/  SHF.L.U32 R174, R171, 0x3, RZ ;  /* 0x00000003abae7819 */ /* 0x000fe200000006ff */
[----:B------:R-:W-:Y:S01]  /*65b0*/  UMOV UR7, 0x400 ;  /* 0x0000040000077882 */ /* 0x000fe20000000000 */
[----:B------:R-:W-:Y:S01]  /*65c0*/  SHF.L.U32 R191, R180, 0x5, RZ ;  /* 0x00000005b4bf7819 */ /* 0x000fe200000006ff */
[----:B------:R-:W-:Y:S01]  /*65d0*/  BSSY.RECONVERGENT B1, `(.L_x_569) ;  /* 0x00001a2000017945 */ /* 0x000fe20003800200 */
[C---:B------:R-:W-:Y:S02]  /*65e0*/  LOP3.LUT R0, R174.reuse, 0x18, RZ, 0xc0, !PT ;  /* 0x00000018ae007812 */ /* 0x040fe400078ec0ff */
[----:B------:R-:W-:Y:S02]  /*65f0*/  LOP3.LUT R190, R174, 0x1f00, RZ, 0xc0, !PT ;  /* 0x00001f00aebe7812 */ /* 0x000fe400078ec0ff */
[----:B------:R-:W-:Y:S02]  /*6600*/  LOP3.LUT R0, R173, R0, RZ, 0x3c, !PT ;  /* 0x00000000ad007212 */ /* 0x000fe400078e3cff */
[----:B------:R-:W-:Y:S02]  /*6610*/  LOP3.LUT R191, R190, 0x20, R191, 0xf8, !PT ;  /* 0x00000020bebf7812 */ /* 0x000fe400078ef8bf */
[C---:B------:R-:W-:Y:S02]  /*6620*/  IADD3 R194, P1, PT, R179.reuse, R168, RZ ;  /* 0x000000a8b3c27210 */ /* 0x040fe40007f3e0ff */
[----:B------:R-:W-:Y:S02]  /*6630*/  IADD3 R193, PT, PT, R0, R191, RZ ;  /* 0x000000bf00c17210 */ /* 0x000fe40007ffe0ff */
[----:B------:R-:W-:Y:S02]  /*6640*/  IADD3.X R195, PT, PT, R184, R169, RZ, P1, !PT ;  /* 0x000000a9b8c37210 */ /* 0x000fe40000ffe4ff */
[C---:B------:R-:W-:Y:S02]  /*6650*/  IADD3 R196, P1, PT, R179.reuse, R194, RZ ;  /* 0x000000c2b3c47210 */ /* 0x040fe40007f3e0ff */
[----:B------:R-:W-:Y:S02]  /*6660*/  IADD3 R172, PT, PT, R172, -0x1, RZ ;  /* 0xffffffffacac7810 */ /* 0x000fe40007ffe0ff */
[C---:B------:R-:W-:Y:S01]  /*6670*/  IADD3.X R197, PT, PT, R184.reuse, R195, RZ, P1, !PT ;  /* 0x000000c3b8c57210 */ /* 0x040fe20000ffe4ff */
[----:B-1----:R-:W-:Y:S01]  /*6680*/  ULEA UR6, UR6, UR7, 0x18 ;  /* 0x0000000706067291 */ /* 0x002fe2000f8ec0ff */
[----:B------:R-:W-:Y:S05]  /*6690*/  IADD3 R192, P1, PT, R179, R196, RZ ;  /* 0x000000c4b3c07210 */ /* 0x000fea0007f3e0ff */
[----:B------:R-:W-:Y:S04]  /*66a0*/  MOV R160, UR6 ;  /* 0x0000000600a07c02 */ /* 0x000fe80008000f00 */
[----:B------:R-:W-:Y:S02]  /*66b0*/  LEA R191, R193, R160, 0x1 ;  /* 0x000000a0c1bf7211 */ /* 0x000fe400078e08ff */
[----:B------:R-:W-:Y:S02]  /*66c0*/  IADD3.X R193, PT, PT, R184, R197, RZ, P1, !PT ;  /* 0x000000c5b8c17210 */ /* 0x000fe40000ffe4ff */
[----:B------:R-:W-:Y:S01]  /*66d0*/  ISETP.GT.AND P1, PT, R172, R165, PT ;  /* 0x000000a5ac00720c */ /* 0x000fe20003f24270 */
[----:B------:R-:W-:Y:S01]  /*66e0*/  @!PT LDS RZ, [RZ] ;  /* 0x00000000fffff984 */ /* 0x000fe20000000800 */
[----:B------:R-:W-:Y:S01]  /*66f0*/  @!PT LDS RZ, [RZ] ;  /* 0x00000000fffff984 */ /* 0x000fe20000000800 */
[----:B------:R-:W-:Y:S01]  /*6700*/  @!PT LDS RZ, [RZ] ;  /* 0x00000000fffff984 */ /* 0x000fe20000000800 */
        /* <DEDUP_REMOVED lines=29> */
[C---:B------:R-:W-:Y:S08]  /*68e0*/  HMMA.16816.F32.BF16 R24, R120.reuse, R134, RZ ;  /* 0x000000867818723c */ /* 0x040ff000000418ff */
[C---:B-1----:R-:W-:Y:S08]  /*68f0*/  HMMA.16816.F32.BF16 R28, R120.reuse, R136, RZ ;  /* 0x00000088781c723c */ /* 0x042ff000000418ff */
[C---:B------:R-:W-:Y:S08]  /*6900*/  HMMA.16816.F32.BF16 R32, R120.reuse, R138, RZ ;  /* 0x0000008a7820723c */ /* 0x040ff000000418ff */
[C---:B--2---:R-:W-:Y:S08]  /*6910*/  HMMA.16816.F32.BF16 R36, R120.reuse, R140, RZ ;  /* 0x0000008c7824723c */ /* 0x044ff000000418ff */
[C---:B------:R-:W-:Y:S08]  /*6920*/  HMMA.16816.F32.BF16 R40, R120.reuse, R142, RZ ;  /* 0x0000008e7828723c */ /* 0x040ff000000418ff */
[C---:B------:R-:W-:Y:S08]  /*6930*/  HMMA.16816.F32.BF16 R44, R120.reuse, R144, RZ ;  /* 0x00000090782c723c */ /* 0x040ff000000418ff */
[C---:B------:R-:W-:Y:S08]  /*6940*/  HMMA.16816.F32.BF16 R48, R120.reuse, R146, RZ ;  /* 0x000000927830723c */ /* 0x040ff000000418ff */
[C---:B---3--:R-:W-:Y:S08]  /*6950*/  HMMA.16816.F32.BF16 R52, R120.reuse, R148, RZ ;  /* 0x000000947834723c */ /* 0x048ff000000418ff */
        /* <DEDUP_REMOVED lines=27> */
[----:B------:R-:W-:Y:S08]  /*6b10*/  LDSM.16.M88.4 R120, [R159+0x1000] ;  /* 0x001000009f78783b */ /* 0x000ff00000000200 */
        /* <DEDUP_REMOVED lines=78> */
[----:B------:R-:W1:Y:S10]  /*7000*/  LDSM.16.M88.4 R124, [R118+0x7400] ;  /* 0x00740000767c783b */ /* 0x000e740000000200 */
[-C--:B-----5:R-:W-:Y:S01]  /*7010*/  FMUL.FTZ R244, R4, R0.reuse ;  /* 0x0000000004f47220 */ /* 0x0a0fe20000410000 */
[-C--:B------:R-:W-:Y:S01]  /*7020*/  FMUL.FTZ R234, R5, R0.reuse ;  /* 0x0000000005ea7220 */ /* 0x080fe20000410000 */
[-C--:B------:R-:W-:Y:S01]  /*7030*/  FMUL.FTZ R238, R6, R0.reuse ;  /* 0x0000000006ee7220 */ /* 0x080fe20000410000 */
[-C--:B------:R-:W-:Y:S03]  /*7040*/  FMUL.FTZ R236, R7, R0.reuse ;  /* 0x0000000007ec7220 */ /* 0x080fe60000410000 */
[----:B------:R-:W2:Y:S02]  /*7050*/  MUFU.TANH R244, R244 ;  /* 0x000000f400f47308 */ /* 0x000ea40000002400 */
[-C--:B------:R-:W-:Y:S01]  /*7060*/  FMUL.FTZ R190, R10, R0.reuse ;  /* 0x000000000abe7220 */ /* 0x080fe20000410000 */
[-C--:B------:R-:W-:Y:S01]  /*7070*/  FMUL.FTZ R240, R9, R0.reuse ;  /* 0x0000000009f07220 */ /* 0x080fe20000410000 */
[-C--:B------:R-:W-:Y:S01]  /*7080*/  FMUL.FTZ R242, R8, R0.reuse ;  /* 0x0000000008f27220 */ /* 0x080fe20000410000 */
[-C--:B------:R-:W-:Y:S05]  /*7090*/  FMUL.FTZ R246, R11, R0.reuse ;  /* 0x000000000bf67220 */ /* 0x080fea0000410000 */
[----:B------:R3:W4:Y:S10]  /*70a0*/  MUFU.TANH R9, R190 ;  /* 0x000000be00097308 */ /* 0x0007340000002400 */
[----:B------:R-:W2:Y:S10]  /*70b0*/  MUFU.TANH R234, R234 ;  /* 0x000000ea00ea7308 */ /* 0x000eb40000002400 */
[----:B------:R-:W2:Y:S01]  /*70c0*/  MUFU.TANH R238, R238 ;  /* 0x000000ee00ee7308 */ /* 0x000ea20000002400 */
[C---:B-1----:R-:W-:Y:S09]  /*70d0*/  HMMA.16816.F32.BF16 R12, R120.reuse, R124, R12 ;  /* 0x0000007c780c723c */ /* 0x042ff2000004180c */
[----:B------:R-:W1:Y:S01]  /*70e0*/  MUFU.TANH R236, R236 ;  /* 0x000000ec00ec7308 */ /* 0x000e620000002400 */
[C---:B------:R-:W-:Y:S01]  /*70f0*/  HMMA.16816.F32.BF16 R16, R120.reuse, R126, R16 ;  /* 0x0000007e7810723c */ /* 0x040fe20000041810 */
[----:B------:R-:W5:Y:S08]  /*7100*/  LDSM.16.M88.4 R124, [R118+0x7800] ;  /* 0x00780000767c783b */ /* 0x000f700000000200 */
[----:B------:R-:W1:Y:S01]  /*7110*/  MUFU.TANH R242, R242 ;  /* 0x000000f200f27308 */ /* 0x000e620000002400 */
[-C--:B------:R-:W-:Y:S01]  /*7120*/  FMUL.FTZ R232, R12, R0.reuse ;  /* 0x000000000ce87220 */ /* 0x080fe20000410000 */
[-C--:B------:R-:W-:Y:S01]  /*7130*/  FMUL.FTZ R218, R13, R0.reuse ;  /* 0x000000000dda7220 */ /* 0x080fe20000410000 */
[-C--:B------:R-:W-:Y:S01]  /*7140*/  FMUL.FTZ R220, R14, R0.reuse ;  /* 0x000000000edc7220 */ /* 0x080fe20000410000 */
[-C--:B------:R-:W-:Y:S06]  /*7150*/  FMUL.FTZ R222, R15, R0.reuse ;  /* 0x000000000fde7220 */ /* 0x080fec0000410000 */
[----:B------:R-:W1:Y:S01]  /*7160*/  MUFU.TANH R240, R240 ;  /* 0x000000f000f07308 */ /* 0x000e620000002400 */
[-C--:B------:R-:W-:Y:S01]  /*7170*/  FMUL.FTZ R224, R16, R0.reuse ;  /* 0x0000000010e07220 */ /* 0x080fe20000410000 */
[-C--:B------:R-:W-:Y:S01]  /*7180*/  FMUL.FTZ R230, R17, R0.reuse ;  /* 0x0000000011e67220 */ /* 0x080fe20000410000 */
[-C--:B------:R-:W-:Y:S01]  /*7190*/  FMUL.FTZ R228, R18, R0.reuse ;  /* 0x0000000012e47220 */ /* 0x080fe20000410000 */
[-C--:B------:R-:W-:Y:S06]  /*71a0*/  FMUL.FTZ R226, R19, R0.reuse ;  /* 0x0000000013e27220 */ /* 0x080fec0000410000 */
[----:B------:R-:W1:Y:S10]  /*71b0*/  MUFU.TANH R246, R246 ;  /* 0x000000f600f67308 */ /* 0x000e740000002400 */
[----:B------:R-:W1:Y:S10]  /*71c0*/  MUFU.TANH R232, R232 ;  /* 0x000000e800e87308 */ /* 0x000e740000002400 */
[----:B------:R-:W1:Y:S01]  /*71d0*/  MUFU.TANH R218, R218 ;  /* 0x000000da00da7308 */ /* 0x000e620000002400 */
[C---:B-----5:R-:W-:Y:S09]  /*71e0*/  HMMA.16816.F32.BF16 R20, R120.reuse, R124, R20 ;  /* 0x0000007c7814723c */ /* 0x060ff20000041814 */
[----:B------:R-:W1:Y:S01]  /*71f0*/  MUFU.TANH R220, R220 ;  /* 0x000000dc00dc7308 */ /* 0x000e620000002400 */
[C---:B------:R-:W-:Y:S01]  /*7200*/  HMMA.16816.F32.BF16 R24, R120.reuse, R126, R24 ;  /* 0x0000007e7818723c */ /* 0x040fe20000041818 */
[----:B------:R-:W5:Y:S08]  /*7210*/  LDSM.16.M88.4 R124, [R118+0x7c00] ;  /* 0x007c0000767c783b */ /* 0x000f700000000200 */
[----:B------:R-:W1:Y:S01]  /*7220*/  MUFU.TANH R222, R222 ;  /* 0x000000de00de7308 */ /* 0x000e620000002400 */
[-C--:B------:R-:W-:Y:S01]  /*7230*/  FMUL.FTZ R212, R20, R0.reuse ;  /* 0x0000000014d47220 */ /* 0x080fe20000410000 */
[-C--:B------:R-:W-:Y:S01]  /*7240*/  FMUL.FTZ R247, R21, R0.reuse ;  /* 0x0000000015f77220 */ /* 0x080fe20000410000 */
[-C--:B------:R-:W-:Y:S07]  /*7250*/  FMUL.FTZ R251, R22, R0.reuse ;  /* 0x0000000016fb7220 */ /* 0x080fee0000410000 */
[----:B------:R-:W1:Y:S01]  /*7260*/  MUFU.TANH R224, R224 ;  /* 0x000000e000e07308 */ /* 0x000e620000002400 */
[-C--:B------:R-:W-:Y:S01]  /*7270*/  FMUL.FTZ R249, R23, R0.reuse ;  /* 0x0000000017f97220 */ /* 0x080fe20000410000 */
[-C--:B------:R-:W-:Y:S01]  /*7280*/  FMUL.FTZ R216, R24, R0.reuse ;  /* 0x0000000018d87220 */ /* 0x080fe20000410000 */
[-C--:B------:R-:W-:Y:S01]  /*7290*/  FMUL.FTZ R214, R25, R0.reuse ;  /* 0x0000000019d67220 */ /* 0x080fe20000410000 */
[-C--:B------:R-:W-:Y:S06]  /*72a0*/  FMUL.FTZ R245, R26, R0.reuse ;  /* 0x000000001af57220 */ /* 0x080fec0000410000 */
[----:B------:R-:W1:Y:S01]  /*72b0*/  MUFU.TANH R230, R230 ;  /* 0x000000e600e67308 */ /* 0x000e620000002400 */
[-C--:B------:R-:W-:Y:S09]  /*72c0*/  FMUL.FTZ R243, R27, R0.reuse ;  /* 0x000000001bf37220 */ /* 0x080ff20000410000 */
        /* <DEDUP_REMOVED lines=8> */
[-C--:B------:R-:W-:Y:S08]  /*7350*/  FMUL.FTZ R241, R29, R0.reuse ;  /* 0x000000001df17220 */ /* 0x080ff00000410000 */
[----:B------:R-:W1:Y:S01]  /*7360*/  MUFU.TANH R251, R251 ;  /* 0x000000fb00fb7308 */ /* 0x000e620000002400 */
[-C--:B------:R-:W-:Y:S01]  /*7370*/  FMUL.FTZ R237, R30, R0.reuse ;  /* 0x000000001eed7220 */ /* 0x080fe20000410000 */
[-C--:B------:R-:W-:Y:S01]  /*7380*/  FMUL.FTZ R239, R31, R0.reuse ;  /* 0x000000001fef7220 */ /* 0x080fe20000410000 */
[-C--:B------:R-:W-:Y:S01]  /*7390*/  FMUL.FTZ R235, R32, R0.reuse ;  /* 0x0000000020eb7220 */ /* 0x080fe20000410000 */
[-C--:B------:R-:W-:Y:S06]  /*73a0*/  FMUL.FTZ R229, R33, R0.reuse ;  /* 0x0000000021e57220 */ /* 0x080fec0000410000 */
[----:B------:R-:W1:Y:S01]  /*73b0*/  MUFU.TANH R249, R249 ;  /* 0x000000f900f97308 */ /* 0x000e620000002400 */
[-C--:B------:R-:W-:Y:S01]  /*73c0*/  FMUL.FTZ R231, R34, R0.reuse ;  /* 0x0000000022e77220 */ /* 0x080fe20000410000 */
[-C--:B------:R-:W-:Y:S08]  /*73d0*/  FMUL.FTZ R233, R35, R0.reuse ;  /* 0x0000000023e97220 */ /* 0x080ff00000410000 */
[----:B------:R-:W1:Y:S10]  /*73e0*/  MUFU.TANH R216, R216 ;  /* 0x000000d800d87308 */ /* 0x000e740000002400 */
[----:B------:R-:W1:Y:S01]  /*73f0*/  MUFU.TANH R214, R214 ;  /* 0x000000d600d67308 */ /* 0x000e620000002400 */
[C---:B-----5:R-:W-:Y:S09]  /*7400*/  HMMA.16816.F32.BF16 R36, R120.reuse, R124, R36 ;  /* 0x0000007c7824723c */ /* 0x060ff20000041824 */
[----:B------:R-:W1:Y:S01]  /*7410*/  MUFU.TANH R245, R245 ;  /* 0x000000f500f57308 */ /* 0x000e620000002400 */
[C---:B------:R-:W-:Y:S01]  /*7420*/  HMMA.16816.F32.BF16 R40, R120.reuse, R126, R40 ;  /* 0x0000007e7828723c */ /* 0x040fe20000041828 */
[----:B------:R-:W5:Y:S08]  /*7430*/  LDSM.16.M88.4 R124, [R118+0x8400] ;  /* 0x00840000767c783b */ /* 0x000f700000000200 */
[----:B------:R-:W1:Y:S01]  /*7440*/  MUFU.TANH R243, R243 ;  /* 0x000000f300f37308 */ /* 0x000e620000002400 */
[-C--:B------:R-:W-:Y:S09]  /*7450*/  FMUL.FTZ R215, R36, R0.reuse ;  /* 0x0000000024d77220 */ /* 0x080ff20000410000 */
        /* <DEDUP_REMOVED lines=8> */
[-C--:B------:R-:W-:Y:S07]  /*74e0*/  FMUL.FTZ R219, R43, R0.reuse ;  /* 0x000000002bdb7220 */ /* 0x080fee0000410000 */
[----:B------:R-:W1:Y:S10]  /*74f0*/  MUFU.TANH R237, R237 ;  /* 0x000000ed00ed7308 */ /* 0x000e740000002400 */
[----:B------:R-:W1:Y:S01]  /*7500*/  MUFU.TANH R239, R239 ;  /* 0x000000ef00ef7308 */ /* 0x000e620000002400 */
[C---:B-----5:R-:W-:Y:S09]  /*7510*/  HMMA.16816.F32.BF16 R44, R120.reuse, R124, R44 ;  /* 0x0000007c782c723c */ /* 0x060ff2000004182c */
[----:B------:R-:W1:Y:S01]  /*7520*/  MUFU.TANH R235, R235 ;  /* 0x000000eb00eb7308 */ /* 0x000e620000002400 */
[C---:B------:R-:W-:Y:S01]  /*7530*/  HMMA.16816.F32.BF16 R48, R120.reuse, R126, R48 ;  /* 0x0000007e7830723c */ /* 0x040fe20000041830 */
[----:B------:R-:W5:Y:S08]  /*7540*/  LDSM.16.M88.4 R124, [R118+0x8800] ;  /* 0x00880000767c783b */ /* 0x000f700000000200 */
[----:B------:R-:W1:Y:S10]  /*7550*/  MUFU.TANH R229, R229 ;  /* 0x000000e500e57308 */ /* 0x000e740000002400 */
[----:B------:R-:W1:Y:S01]  /*7560*/  MUFU.TANH R231, R231 ;  /* 0x000000e700e77308 */ /* 0x000e620000002400 */
[-C--:B---3--:R-:W-:Y:S01]  /*7570*/  FMUL.FTZ R190, R44, R0.reuse ;  /* 0x000000002cbe7220 */ /* 0x088fe20000410000 */
[-C--:B------:R-:W-:Y:S01]  /*7580*/  FMUL.FTZ R192, R45, R0.reuse ;  /* 0x000000002dc07220 */ /* 0x080fe20000410000 */
[-C--:B------:R-:W-:Y:S01]  /*7590*/  FMUL.FTZ R201, R46, R0.reuse ;  /* 0x000000002ec97220 */ /* 0x080fe20000410000 */
[-C--:B------:R-:W-:Y:S06]  /*75a0*/  FMUL.FTZ R203, R47, R0.reuse ;  /* 0x000000002fcb7220 */ /* 0x080fec0000410000 */
[----:B------:R-:W3:Y:S01]  /*75b0*/  MUFU.TANH R233, R233 ;  /* 0x000000e900e97308 */ /* 0x000ee20000002400 */
[-C--:B------:R-:W-:Y:S01]  /*75c0*/  FMUL.FTZ R200, R48, R0.reuse ;  /* 0x0000000030c87220 */ /* 0x080fe20000410000 */
[-C--:B------:R-:W-:Y:S01]  /*75d0*/  FMUL.FTZ R198, R49, R0.reuse ;  /* 0x0000000031c67220 */ /* 0x080fe20000410000 */
[-C--:B------:R-:W-:Y:S01]  /*75e0*/  FMUL.FTZ R205, R50, R0.reuse ;  /* 0x0000000032cd7220 */ /* 0x080fe20000410000 */
[-C--:B------:R-:W-:Y:S06]  /*75f0*/  FMUL.FTZ R207, R51, R0.reuse ;  /* 0x0000000033cf7220 */ /* 0x080fec0000410000 */
[----:B------:R-:W1:Y:S10]  /*7600*/  MUFU.TANH R215, R215 ;  /* 0x000000d700d77308 */ /* 0x000e740000002400 */
[----:B------:R-:W1:Y:S01]  /*7610*/  MUFU.TANH R211, R211 ;  /* 0x000000d300d37308 */ /* 0x000e620000002400 */
[C---:B-----5:R-:W-:Y:S09]  /*7620*/  HMMA.16816.F32.BF16 R52, R120.reuse, R124, R52 ;  /* 0x0000007c7834723c */ /* 0x060ff20000041834 */
[----:B------:R-:W1:Y:S01]  /*7630*/  MUFU.TANH R213, R213 ;  /* 0x000000d500d57308 */ /* 0x000e620000002400 */
[C---:B------:R-:W-:Y:S01]  /*7640*/  HMMA.16816.F32.BF16 R56, R120.reuse, R126, R56 ;  /* 0x0000007e7838723c */ /* 0x040fe20000041838 */
[----:B------:R-:W5:Y:S08]  /*7650*/  LDSM.16.M88.4 R124, [R118+0x8c00] ;  /* 0x008c0000767c783b */ /* 0x000f700000000200 */
[----:B------:R-:W1:Y:S01]  /*7660*/  MUFU.TANH R221, R221 ;  /* 0x000000dd00dd7308 */ /* 0x000e620000002400 */
[----:B------:R-:W-:Y:S09]  /*7670*/  DEPBAR.LE SB0, 0x0 ;  /* 0x000080000000791a */ /* 0x000ff20000000000 */
        /* <DEDUP_REMOVED lines=15> */
[----:B------:R-:W-:Y:S09]  /*7770*/  HMMA.16816.F32.BF16 R64, R120, R126, R64 ;  /* 0x0000007e7840723c */ /* 0x000ff20000041840 */
[----:B------:R-:W1:Y:S10]  /*7780*/  MUFU.TANH R192, R192 ;  /* 0x000000c000c07308 */ /* 0x000e740000002400 */
        /* <DEDUP_REMOVED lines=9> */
[----:B------:R-:W-:Y:S06]  /*7820*/  FMUL.FTZ R54, R67, R0 ;  /* 0x0000000043367220 */ /* 0x000fec0000410000 */
        /* <DEDUP_REMOVED lines=37> */
[----:B------:R-:W3:Y:S01]  /*7a80*/  LD.E.64 R16, desc[UR4][R2.64+0x20] ;  /* 0x0000200402107980 */ /* 0x000ee2000c101b00 */
[-C--:B--2---:R-:W-:Y:S02]  /*7a90*/  IABS R7, R13.reuse ;  /* 0x0000000d00077213 */ /* 0x084fe40000000000 */
[-C--:B------:R-:W-:Y:S02]  /*7aa0*/  LOP3.LUT R10, R10, R13.reuse, RZ, 0x3c, !PT ;  /* 0x0000000d0a0a7212 */ /* 0x080fe400078e3cff */
[----:B------:R-:W2:Y:S02]  /*7ab0*/  I2F.RP R5, R7 ;  /* 0x0000000700057306 */ /* 0x000ea40000209400 */
[----:B------:R-:W-:Y:S08]  /*7ac0*/  ISETP.GE.AND P1, PT, R10, RZ, PT ;  /* 0x000000ff0a00720c */ /* 0x000ff00003f26270 */
[----:B--2---:R-:W2:Y:S02]  /*7ad0*/  MUFU.RCP R0, R5 ;  /* 0x0000000500007308 */ /* 0x004ea40000001000 */
[----:B--2---:R-:W-:Y:S01]  /*7ae0*/  VIADD R14, R0, 0xffffffe ;  /* 0x0ffffffe000e7836 */ /* 0x004fe20000000000 */
[----:B------:R-:W-:Y:S07]  /*7af0*/  IABS R5, R13 ;  /* 0x0000000d00057213 */ /* 0x000fee0000000000 */
[----:B------:R-:W2:Y:S01]  /*7b00*/  F2I.FTZ.U32.TRUNC.NTZ R15, R14 ;  /* 0x0000000e000f7305 */ /* 0x000ea2000021f000 */
[----:B------:R-:W-:Y:S02]  /*7b10*/  IMAD.MOV R5, RZ, RZ, -R5 ;  /* 0x000000ffff057224 */ /* 0x000fe400078e0a05 */
[--C-:B--2---:R-:W-:Y:S02]  /*7b20*/  IMAD.MOV R0, RZ, RZ, -R15.reuse ;  /* 0x000000ffff007224 */ /* 0x104fe400078e0a0f */
[----:B------:R-:W-:Y:S02]  /*7b30*/  IMAD.MOV.U32 R14, RZ, RZ, RZ ;  /* 0x000000ffff0e7224 */ /* 0x000fe400078e00ff */
[----:B------:R-:W-:Y:S01]  /*7b40*/  IMAD R11, R0, R7, RZ ;  /* 0x00000007000b7224 */ /* 0x000fe200078e02ff */
[----:B------:R-:W-:Y:S03]  /*7b50*/  IADD3 R0, PT, PT, R185, -0x80, RZ ;  /* 0xffffff80b9007810 */ /* 0x000fe60007ffe0ff */
[----:B------:R-:W-:Y:S01]  /*7b60*/  IMAD.HI.U32 R11, R15, R11, R14 ;  /* 0x0000000b0f0b7227 */ /* 0x000fe200078e000e */
[----:B------:R-:W-:Y:S01]  /*7b70*/  IABS R6, R0 ;  /* 0x0000000000067213 */ /* 0x000fe20000000000 */
[----:B------:R-:W2:Y:S01]  /*7b80*/  LD.E.64 R14, desc[UR4][R2.64+0x38] ;  /* 0x00003804020e7980 */ /* 0x000ea2000c101b00 */
[-C--:B------:R-:W-:Y:S03]  /*7b90*/  LOP3.LUT R0, R0, R13.reuse, RZ, 0x3c, !PT ;  /* 0x0000000d00007212 */ /* 0x080fe600078e3cff */
[C---:B------:R-:W-:Y:S01]  /*7ba0*/  IMAD.HI.U32 R8, R11.reuse, R4, RZ ;  /* 0x000000040b087227 */ /* 0x040fe200078e00ff */
[----:B------:R-:W-:Y:S02]  /*7bb0*/  ISETP.GE.AND P3, PT, R0, RZ, PT ;  /* 0x000000ff0000720c */ /* 0x000fe40003f66270 */
[----:B------:R-:W-:Y:S01]  /*7bc0*/  LOP3.LUT R0, RZ, R13, RZ, 0x33, !PT ;  /* 0x0000000dff007212 */ /* 0x000fe200078e33ff */
        /* <DEDUP_REMOVED lines=11> */
[----:B------:R-:W-:Y:S11]  /*7c80*/  ISETP.GE.U32.AND P6, PT, R6, R7, PT ;  /* 0x000000070600720c */ /* 0x000ff60003fc6070 */
        /* <DEDUP_REMOVED lines=15> */
[----:B--2---:R-:W-:Y:S04]  /*7d80*/  IMAD R4, R15, R13, RZ ;  /* 0x0000000d0f047224 */ /* 0x004fe800078e02ff */
[C---:B------:R-:W-:Y:S02]  /*7d90*/  IMAD R4, R14.reuse, R7, R4 ;  /* 0x000000070e047224 */ /* 0x040fe400078e0204 */
[----:B------:R-:W-:Y:S05]  /*7da0*/  IMAD.WIDE.U32 R14, R14, R13, RZ ;  /* 0x0000000d0e0e7225 */ /* 0x000fea00078e00ff */
        /* <DEDUP_REMOVED lines=9> */
.L_x_572:
[----:B------:R-:W-:Y:S05]  /*7e40*/  BSYNC.RECONVERGENT B0 ;  /* 0x0000000000007941 */ /* 0x000fea0003800200 */
.L_x_571:
[-C--:B------:R-:W-:Y:S01]  /*7e50*/  MOV R12, R167.reuse ;  /* 0x000000a7000c7202 */ /* 0x080fe20000000f00 */
[--C-:B------:R-:W-:Y:S01]  /*7e60*/  IMAD.MOV.U32 R13, RZ, RZ, R166.reuse ;  /* 0x000000ffff0d7224 */ /* 0x100fe200078e00a6 */
[C---:B------:R-:W-:Y:S01]  /*7e70*/  SHF.L.U64.HI R5, R162.reuse, 0x6, R163 ;  /* 0x00000006a2057819 */ /* 0x040fe200000102a3 */
[----:B------:R-:W-:Y:S03]  /*7e80*/  IMAD.SHL.U32 R0, R162, 0x40, RZ ;  /* 0x00000040a2007824 */ /* 0x000fe600078e00ff */
[----:B------:R-:W-:Y:S01]  /*7e90*/  @!PT LDS RZ, [RZ] ;  /* 0x00000000fffff984 */ /* 0x000fe20000000800 */
[----:B------:R-:W-:Y:S01]  /*7ea0*/  @!PT LDS RZ, [RZ] ;  /* 0x00000000fffff984 */ /* 0x000fe20000000800 */
[----:B------:R-:W-:Y:S01]  /*7eb0*/  @!PT LDS RZ, [RZ] ;  /* 0x00000000fffff984 */ /* 0x000fe20000000800 */
[----:B------:R2:W-:Y:S02]  /*7ec0*/  LDGSTS.E.BYPASS.LTC128B.128 [R191+0x3000], desc[UR4][R12.64] ;  /* 0x030000000cbf7fae */ /* 0x0005e4000b981a04 */
[C---:B------:R-:W-:Y:S02]  /*7ed0*/  IADD3 R10, P1, PT, R0.reuse, R167, RZ ;  /* 0x000000a7000a7210 */ /* 0x040fe40007f3e0ff */
[----:B------:R2:W-:Y:S02]  /*7ee0*/  LDGSTS.E.BYPASS.LTC128B.128 [R191+0x5000], desc[UR4][R12.64+0x40] ;  /* 0x050000400cbf7fae */ /* 0x0005e4000b981a04 */
[C---:B------:R-:W-:Y:S01]  /*7ef0*/  IADD3 R6, P2, PT, R0.reuse, R10, RZ ;  /* 0x0000000a00067210 */ /* 0x040fe20007f5e0ff */
[C---:B------:R-:W-:Y:S01]  /*7f00*/  IMAD.X R11, R5.reuse, 0x1, R166, P1 ;  /* 0x00000001050b7824 */ /* 0x040fe200008e06a6 */
[----:B------:R2:W-:Y:S02]  /*7f10*/  LDGSTS.E.BYPASS.LTC128B.128 [R191+0x7000], desc[UR4][R12.64+0x80] ;  /* 0x070000800cbf7fae */ /* 0x0005e4000b981a04 */
[----:B------:R-:W-:Y:S01]  /*7f20*/  IADD3 R4, P1, PT, R0, R6, RZ ;  /* 0x0000000600047210 */ /* 0x000fe20007f3e0ff */
[C---:B------:R-:W-:Y:S01]  /*7f30*/  IMAD.X R7, R5.reuse, 0x1, R11, P2 ;  /* 0x0000000105077824 */ /* 0x040fe200010e060b */
[----:B------:R2:W-:Y:S04]  /*7f40*/  LDGSTS.E.BYPASS.LTC128B.128 [R191+0x3800], desc[UR4][R10.64] ;  /* 0x038000000abf7fae */ /* 0x0005e8000b981a04 */
[----:B------:R2:W-:Y:S01]  /*7f50*/  LDGSTS.E.BYPASS.LTC128B.128 [R191+0x5800], desc[UR4][R10.64+0x40] ;  /* 0x058000400abf7fae */ /* 0x0005e2000b981a04 */
[----:B------:R-:W-:Y:S03]  /*7f60*/  IADD3.X R5, PT, PT, R5, R7, RZ, P1, !PT ;  /* 0x0000000705057210 */ /* 0x000fe60000ffe4ff */
        /* <DEDUP_REMOVED lines=8> */
.L_x_570:
[----:B------:R-:W-:Y:S05]  /*7ff0*/  BSYNC.RECONVERGENT B1 ;  /* 0x0000000000017941 */ /* 0x000fea0003800200 */
.L_x_569:
[----:B------:R-:W3:Y:S01]  /*8000*/  LD.E R53, desc[UR4][R2.64+0xdc] ;  /* 0x0000dc0402357980 */ /* 0x000ee2000c101900 */
[----:B-12---:R-:W-:Y:S02]  /*8010*/  FMNMX3.FTZ R7, R119, R238, R236, !PT ;  /* 0x000000ee77077276 */ /* 0x006fe400078100ec */
        /* <DEDUP_REMOVED lines=38> */
[----:B------:R-:W2:Y:S01]  /*8280*/  SHFL.BFLY PT, R4, R13, 0x2, 0x1f ;  /* 0x0c401f000d047f89 */ /* 0x000ea200000e0000 */
[----:B-1----:R-:W-:Y:S02]  /*8290*/  FMNMX.FTZ R5, R7, R0, !PT ;  /* 0x0000000007057209 */ /* 0x002fe40007810000 */
[----:B--2---:R-:W-:Y:S05]  /*82a0*/  FMNMX.FTZ R11, R13, R4, !PT ;  /* 0x000000040d0b7209 */ /* 0x004fea0007810000 */
[----:B------:R-:W1:Y:S08]  /*82b0*/  SHFL.BFLY PT, R0, R5, 0x1, 0x1f ;  /* 0x0c201f0005007f89 */ /* 0x000e7000000e0000 */
[----:B------:R-:W2:Y:S08]  /*82c0*/  SHFL.BFLY PT, R52, R11, 0x1, 0x1f ;  /* 0x0c201f000b347f89 */ /* 0x000eb000000e0000 */
[----:B------:R-:W4:Y:S01]  /*82d0*/  LDSM.16.MT88.4 R12, [R156+0x9000] ;  /* 0x009000009c0c783b */ /* 0x000f220000004200 */
        /* <DEDUP_REMOVED lines=13> */
[----:B------:R-:W-:Y:S01]  /*83b0*/  ISETP.GT.AND P1, PT, R172, R165, PT ;  /* 0x000000a5ac00720c */ /* 0x000fe20003f24270 */
[-CC-:B------:R-:W-:Y:S01]  /*83c0*/  FFMA.FTZ R128, R244, R53.reuse, -R122.reuse ;  /* 0x00000035f4807223 */ /* 0x180fe2000001087a */
[-C--:B------:R-:W-:Y:S01]  /*83d0*/  FFMA.FTZ R123, R234, R53.reuse, -R122 ;  /* 0x00000035ea7b7223 */ /* 0x080fe2000001087a */
[-CC-:B------:R-:W-:Y:S01]  /*83e0*/  FFMA.FTZ R126, R9, R53.reuse, -R120.reuse ;  /* 0x00000035097e7223 */ /* 0x180fe20000010878 */
[-CC-:B------:R-:W-:Y:S01]  /*83f0*/  FFMA.FTZ R125, R238, R53.reuse, -R120.reuse ;  /* 0x00000035ee7d7223 */ /* 0x180fe20000010878 */
[-C--:B------:R-:W-:Y:S01]  /*8400*/  FFMA.FTZ R121, R236, R53.reuse, -R120 ;  /* 0x00000035ec797223 */ /* 0x080fe20000010878 */
[-CC-:B------:R-:W-:Y:S01]  /*8410*/  FFMA.FTZ R124, R242, R53.reuse, -R122.reuse ;  /* 0x00000035f27c7223 */ /* 0x180fe2000001087a */
[-C--:B------:R-:W-:Y:S01]  /*8420*/  FFMA.FTZ R117, R240, R53.reuse, -R122 ;  /* 0x00000035f0757223 */ /* 0x080fe2000001087a */
[-CC-:B------:R-:W-:Y:S01]  /*8430*/  FFMA.FTZ R119, R246, R53.reuse, -R120.reuse ;  /* 0x00000035f6777223 */ /* 0x180fe20000010878 */
        /* <DEDUP_REMOVED lines=8> */
[----:B------:R-:W1:Y:S01]  /*84c0*/  MUFU.EX2 R123, R123 ;  /* 0x0000007b007b7308 */ /* 0x000e620000000800 */
[C---:B------:R-:W-:Y:S01]  /*84d0*/  FMUL.FTZ R11, R58.reuse, R111 ;  /* 0x0000006f3a0b7220 */ /* 0x040fe20000410000 */
[C---:B------:R-:W-:Y:S01]  /*84e0*/  FMUL.FTZ R18, R58.reuse, R102 ;  /* 0x000000663a127220 */ /* 0x040fe20000410000 */
[C---:B------:R-:W-:Y:S07]  /*84f0*/  FMUL.FTZ R19, R58.reuse, R103 ;  /* 0x000000673a137220 */ /* 0x040fee0000410000 */
[----:B------:R-:W-:Y:S01]  /*8500*/  MUFU.EX2 R125, R125 ;  /* 0x0000007d007d7308 */ /* 0x000fe20000000800 */
[C---:B------:R-:W-:Y:S01]  /*8510*/  FMUL.FTZ R26, R58.reuse, R94 ;  /* 0x0000005e3a1a7220 */ /* 0x040fe20000410000 */
[C---:B--2---:R-:W-:Y:S01]  /*8520*/  FMUL.FTZ R4, R59.reuse, R112 ;  /* 0x000000703b047220 */ /* 0x044fe20000410000 */
[C---:B------:R-:W-:Y:S07]  /*8530*/  FMUL.FTZ R5, R59.reuse, R113 ;  /* 0x000000713b057220 */ /* 0x040fee0000410000 */
[----:B------:R-:W2:Y:S01]  /*8540*/  MUFU.EX2 R121, R121 ;  /* 0x0000007900797308 */ /* 0x000ea20000000800 */
[C---:B------:R-:W-:Y:S01]  /*8550*/  FMUL.FTZ R8, R59.reuse, R108 ;  /* 0x0000006c3b087220 */ /* 0x040fe20000410000 */
[C---:B------:R-:W-:Y:S01]  /*8560*/  FMUL.FTZ R9, R59.reuse, R109 ;  /* 0x0000006d3b097220 */ /* 0x040fe20000410000 */
[C---:B------:R-:W-:Y:S07]  /*8570*/  FMUL.FTZ R16, R59.reuse, R100 ;  /* 0x000000643b107220 */ /* 0x040fee0000410000 */
[----:B------:R-:W-:Y:S01]  /*8580*/  MUFU.EX2 R124, R124 ;  /* 0x0000007c007c7308 */ /* 0x000fe20000000800 */
[----:B------:R-:W-:Y:S01]  /*8590*/  FMUL.FTZ R17, R59, R101 ;  /* 0x000000653b117220 */ /* 0x000fe20000410000 */
[----:B-1----:R-:W-:Y:S01]  /*85a0*/  F2FP.BF16.F32.PACK_AB R60, R123, R128 ;  /* 0x000000807b3c723e */ /* 0x002fe200000010ff */
[C---:B------:R-:W-:Y:S07]  /*85b0*/  FMUL.FTZ R27, R58.reuse, R95 ;  /* 0x0000005f3a1b7220 */ /* 0x040fee0000410000 */
[----:B------:R-:W1:Y:S01]  /*85c0*/  MUFU.EX2 R117, R117 ;  /* 0x0000007500757308 */ /* 0x000e620000000800 */
[C---:B------:R-:W-:Y:S01]  /*85d0*/  FMUL.FTZ R24, R59.reuse, R92 ;  /* 0x0000005c3b187220 */ /* 0x040fe20000410000 */
[----:B------:R-:W-:Y:S01]  /*85e0*/  FMUL.FTZ R25, R59, R93 ;  /* 0x0000005d3b197220 */ /* 0x000fe20000410000 */
[C---:B------:R-:W-:Y:S07]  /*85f0*/  FMUL.FTZ R35, R58.reuse, R87 ;  /* 0x000000573a237220 */ /* 0x040fee0000410000 */
[----:B------:R-:W-:Y:S01]  /*8600*/  MUFU.EX2 R126, R126 ;  /* 0x0000007e007e7308 */ /* 0x000fe20000000800 */
[C---:B------:R-:W-:Y:S01]  /*8610*/  FMUL.FTZ R34, R58.reuse, R86 ;  /* 0x000000563a227220 */ /* 0x040fe20000410000 */
[----:B--2---:R-:W-:Y:S01]  /*8620*/  F2FP.BF16.F32.PACK_AB R61, R121, R125 ;  /* 0x0000007d793d723e */ /* 0x004fe200000010ff */
[C---:B------:R-:W-:Y:S07]  /*8630*/  FMUL.FTZ R32, R59.reuse, R84 ;  /* 0x000000543b207220 */ /* 0x040fee0000410000 */
[----:B------:R-:W2:Y:S01]  /*8640*/  MUFU.EX2 R119, R119 ;  /* 0x0000007700777308 */ /* 0x000ea20000000800 */
[C---:B------:R-:W-:Y:S01]  /*8650*/  FMUL.FTZ R33, R59.reuse, R85 ;  /* 0x000000553b217220 */ /* 0x040fe20000410000 */
[C---:B------:R-:W-:Y:S01]  /*8660*/  FMUL.FTZ R42, R58.reuse, R78 ;  /* 0x0000004e3a2a7220 */ /* 0x040fe20000410000 */
[C---:B------:R-:W-:Y:S01]  /*8670*/  FMUL.FTZ R43, R58.reuse, R79 ;  /* 0x0000004f3a2b7220 */ /* 0x040fe20000410000 */
[C---:B------:R-:W-:Y:S01]  /*8680*/  FMUL.FTZ R40, R59.reuse, R76 ;  /* 0x0000004c3b287220 */ /* 0x040fe20000410000 */
[----:B------:R-:W-:Y:S01]  /*8690*/  FMUL.FTZ R41, R59, R77 ;  /* 0x0000004d3b297220 */ /* 0x000fe20000410000 */
[----:B-1----:R-:W-:Y:S01]  /*86a0*/  F2FP.BF16.F32.PACK_AB R62, R117, R124 ;  /* 0x0000007c753e723e */ /* 0x002fe200000010ff */
[C---:B------:R-:W-:Y:S01]  /*86b0*/  FMUL.FTZ R50, R58.reuse, R70 ;  /* 0x000000463a327220 */ /* 0x040fe20000410000 */
[----:B------:R-:W-:Y:S01]  /*86c0*/  FMUL.FTZ R51, R58, R71 ;  /* 0x000000473a337220 */ /* 0x000fe20000410000 */
[C---:B------:R-:W-:Y:S01]  /*86d0*/  FMUL.FTZ R48, R59.reuse, R68 ;  /* 0x000000443b307220 */ /* 0x040fe20000410000 */
[----:B------:R-:W-:Y:S01]  /*86e0*/  FMUL.FTZ R49, R59, R69 ;  /* 0x000000453b317220 */ /* 0x000fe20000410000 */
[-CC-:B------:R-:W-:Y:S01]  /*86f0*/  FFMA.FTZ R77, R232, R53.reuse, -R122.reuse ;  /* 0x00000035e84d7223 */ /* 0x180fe2000001087a */
[-C--:B------:R-:W-:Y:S01]  /*8700*/  FFMA.FTZ R76, R218, R53.reuse, -R122 ;  /* 0x00000035da4c7223 */ /* 0x080fe2000001087a */
[-C--:B------:R-:W-:Y:S01]  /*8710*/  FFMA.FTZ R79, R228, R53.reuse, -R120 ;  /* 0x00000035e44f7223 */ /* 0x080fe20000010878 */
[----:B--2---:R-:W-:Y:S01]  /*8720*/  F2FP.BF16.F32.PACK_AB R63, R119, R126 ;  /* 0x0000007e773f723e */ /* 0x004fe200000010ff */
[----:B------:R-:W-:Y:S01]  /*8730*/  LDSM.16.MT88.4 R68, [R116+0x9800] ;  /* 0x009800007444783b */ /* 0x000fe20000004200 */
[-CC-:B------:R-:W-:Y:S01]  /*8740*/  FFMA.FTZ R84, R212, R53.reuse, -R122.reuse ;  /* 0x00000035d4547223 */ /* 0x180fe2000001087a */
[----:B------:R-:W-:Y:S01]  /*8750*/  MUFU.EX2 R77, R77 ;  /* 0x0000004d004d7308 */ /* 0x000fe20000000800 */
[-C--:B------:R-:W-:Y:S01]  /*8760*/  FFMA.FTZ R93, R247, R53.reuse, -R122 ;  /* 0x00000035f75d7223 */ /* 0x080fe2000001087a */
[-CC-:B------:R-:W-:Y:S01]  /*8770*/  FFMA.FTZ R85, R251, R53.reuse, -R120.reuse ;  /* 0x00000035fb557223 */ /* 0x180fe20000010878 */
[--C-:B------:R-:W-:Y:S01]  /*8780*/  FFMA.FTZ R92, R249, R53, -R120.reuse ;  /* 0x00000035f95c7223 */ /* 0x100fe20000010878 */
[C---:B----4-:R-:W-:Y:S06]  /*8790*/  HMMA.16816.F32.BF16 R4, R60.reuse, R12, R4 ;  /* 0x0000000c3c04723c */ /* 0x050fec0000041804 */
[----:B------:R-:W1:Y:S01]  /*87a0*/  MUFU.EX2 R76, R76 ;  /* 0x0000004c004c7308 */ /* 0x000e620000000800 */
[----:B------:R-:W-:Y:S09]  /*87b0*/  LDSM.16.MT88.4 R108, [R156+0xac00] ;  /* 0x00ac00009c6c783b */ /* 0x000ff20000004200 */
[----:B------:R-:W-:Y:S01]  /*87c0*/  MUFU.EX2 R79, R79 ;  /* 0x0000004f004f7308 */ /* 0x000fe20000000800 */
[C---:B------:R-:W-:Y:S01]  /*87d0*/  FMUL.FTZ R12, R59.reuse, R104 ;  /* 0x000000683b0c7220 */ /* 0x040fe20000410000 */
[----:B------:R-:W-:Y:S01]  /*87e0*/  FMUL.FTZ R13, R59, R105 ;  /* 0x000000693b0d7220 */ /* 0x000fe20000410000 */
[C---:B------:R-:W-:Y:S07]  /*87f0*/  HMMA.16816.F32.BF16 R8, R60.reuse, R14, R8 ;  /* 0x0000000e3c08723c */ /* 0x040fee0000041808 */
[----:B------:R-:W-:Y:S01]  /*8800*/  MUFU.EX2 R84, R84 ;  /* 0x0000005400547308 */ /* 0x000fe20000000800 */
[----:B------:R-:W-:Y:S01]  /*8810*/  LDSM.16.MT88.4 R100, [R116+0xac00] ;  /* 0x00ac00007464783b */ /* 0x000fe20000004200 */
[C---:B------:R-:W-:Y:S01]  /*8820*/  FMUL.FTZ R14, R58.reuse, R106 ;  /* 0x0000006a3a0e7220 */ /* 0x040fe20000410000 */
[----:B------:R-:W-:Y:S07]  /*8830*/  FMUL.FTZ R15, R58, R107 ;  /* 0x0000006b3a0f7220 */ /* 0x000fee0000410000 */
[----:B------:R-:W-:Y:S01]  /*8840*/  MUFU.EX2 R93, R93 ;  /* 0x0000005d005d7308 */ /* 0x000fe20000000800 */
[----:B------:R-:W-:Y:S01]  /*8850*/  FFMA.FTZ R78, R222, R53, -R120 ;  /* 0x00000035de4e7223 */ /* 0x000fe20000010878 */
[C---:B------:R-:W-:Y:S01]  /*8860*/  FFMA.FTZ R125, R58.reuse, R189, R125 ;  /* 0x000000bd3a7d7223 */ /* 0x040fe2000001007d */
[-C--:B------:R-:W-:Y:S07]  /*8870*/  FFMA.FTZ R105, R227, R53.reuse, -R122 ;  /* 0x00000035e3697223 */ /* 0x080fee000001087a */
[----:B------:R-:W-:Y:S01]  /*8880*/  MUFU.EX2 R85, R85 ;  /* 0x0000005500557308 */ /* 0x000fe20000000800 */
[----:B------:R-:W-:Y:S01]  /*8890*/  FFMA.FTZ R104, R237, R53, -R120 ;  /* 0x00000035ed687223 */ /* 0x000fe20000010878 */
[C---:B------:R-:W-:Y:S08]  /*88a0*/  HMMA.16816.F32.BF16 R12, R60.reuse, R20, R12 ;  /* 0x000000143c0c723c */ /* 0x040ff0000004180c */
[----:B------:R-:W-:Y:S01]  /*88b0*/  MUFU.EX2 R92, R92 ;  /* 0x0000005c005c7308 */ /* 0x000fe20000000800 */
[C---:B------:R-:W-:Y:S01]  /*88c0*/  FMUL.FTZ R20, R59.reuse, R96 ;  /* 0x000000603b147220 */ /* 0x040fe20000410000 */
[----:B------:R-:W-:Y:S01]  /*88d0*/  FMUL.FTZ R21, R59, R97 ;  /* 0x000000613b157220 */ /* 0x000fe20000410000 */
[-C--:B------:R-:W-:Y:S07]  /*88e0*/  FFMA.FTZ R96, R235, R53.reuse, -R122 ;  /* 0x00000035eb607223 */ /* 0x080fee000001087a */
[----:B------:R-:W-:Y:S01]  /*88f0*/  MUFU.EX2 R78, R78 ;  /* 0x0000004e004e7308 */ /* 0x000fe20000000800 */
[--C-:B------:R-:W-:Y:S01]  /*8900*/  FFMA.FTZ R97, R233, R53, -R120.reuse ;  /* 0x00000035e9617223 */ /* 0x100fe20000010878 */
[C---:B------:R-:W-:Y:S08]  /*8910*/  HMMA.16816.F32.BF16 R16, R60.reuse, R22, R16 ;  /* 0x000000163c10723c */ /* 0x040ff00000041810 */
[----:B------:R-:W-:Y:S01]  /*8920*/  MUFU.EX2 R105, R105 ;  /* 0x0000006900697308 */ /* 0x000fe20000000800 */
[C---:B------:R-:W-:Y:S01]  /*8930*/  FMUL.FTZ R22, R58.reuse, R98 ;  /* 0x000000623a167220 */ /* 0x040fe20000410000 */
[----:B------:R-:W-:Y:S01]  /*8940*/  FMUL.FTZ R23, R58, R99 ;  /* 0x000000633a177220 */ /* 0x000fe20000410000 */
[-CC-:B------:R-:W-:Y:S07]  /*8950*/  FFMA.FTZ R99, R239, R53.reuse, -R120.reuse ;  /* 0x00000035ef637223 */ /* 0x180fee0000010878 */
[----:B------:R-:W-:Y:S01]  /*8960*/  MUFU.EX2 R96, R96 ;  /* 0x0000006000607308 */ /* 0x000fe20000000800 */
[-CC-:B------:R-:W-:Y:S01]  /*8970*/  FFMA.FTZ R98, R231, R53.reuse, -R120.reuse ;  /* 0x00000035e7627223 */ /* 0x180fe20000010878 */
[----:B------:R-:W-:Y:S01]  /*8980*/  FADD.FTZ R125, R121, R125 ;  /* 0x0000007d797d7221 */ /* 0x000fe20000010000 */
[----:B------:R-:W-:Y:S07]  /*8990*/  FFMA.FTZ R121, R213, R53, -R120 ;  /* 0x00000035d5797223 */ /* 0x000fee0000010878 */
[----:B------:R-:W-:Y:S01]  /*89a0*/  MUFU.EX2 R97, R97 ;  /* 0x0000006100617308 */ /* 0x000fe20000000800 */
[C---:B------:R-:W-:Y:S03]  /*89b0*/  HMMA.16816.F32.BF16 R20, R60.reuse, R28, R20 ;  /* 0x0000001c3c14723c */ /* 0x040fe60000041814 */
[C---:B------:R-:W-:Y:S06]  /*89c0*/  FMUL.FTZ R28, R59.reuse, R88 ;  /* 0x000000583b1c7220 */ /* 0x040fec0000410000 */
[----:B------:R-:W-:Y:S01]  /*89d0*/  MUFU.EX2 R121, R121 ;  /* 0x0000007900797308 */ /* 0x000fe20000000800 */
[----:B------:R-:W-:Y:S01]  /*89e0*/  FMUL.FTZ R29, R59, R89 ;  /* 0x000000593b1d7220 */ /* 0x000fe20000410000 */
[-C--:B------:R-:W-:Y:S01]  /*89f0*/  FFMA.FTZ R88, R216, R53.reuse, -R122 ;  /* 0x00000035d8587223 */ /* 0x080fe2000001087a */
[----:B------:R-:W-:Y:S01]  /*8a00*/  FFMA.FTZ R89, R245, R53, -R120 ;  /* 0x00000035f5597223 */ /* 0x000fe20000010878 */
[C---:B------:R-:W-:Y:S06]  /*8a10*/  HMMA.16816.F32.BF16 R24, R60.reuse, R30, R24 ;  /* 0x0000001e3c18723c */ /* 0x040fec0000041818 */
[----:B------:R-:W-:Y:S01]  /*8a20*/  MUFU.EX2 R104, R104 ;  /* 0x0000006800687308 */ /* 0x000fe20000000800 */
[C---:B------:R-:W-:Y:S01]  /*8a30*/  FMUL.FTZ R30, R58.reuse, R90 ;  /* 0x0000005a3a1e7220 */ /* 0x040fe20000410000 */
[----:B------:R-:W-:Y:S08]  /*8a40*/  FMUL.FTZ R31, R58, R91 ;  /* 0x0000005b3a1f7220 */ /* 0x000ff00000410000 */
[----:B------:R-:W-:Y:S01]  /*8a50*/  MUFU.EX2 R88, R88 ;  /* 0x0000005800587308 */ /* 0x000fe20000000800 */
[-CC-:B------:R-:W-:Y:S01]  /*8a60*/  FFMA.FTZ R91, R229, R53.reuse, -R122.reuse ;  /* 0x00000035e55b7223 */ /* 0x180fe2000001087a */
[-CC-:B------:R-:W-:Y:S01]  /*8a70*/  FFMA.FTZ R90, R241, R53.reuse, -R122.reuse ;  /* 0x00000035f15a7223 */ /* 0x180fe2000001087a */
[----:B------:R-:W-:Y:S07]  /*8a80*/  FADD.FTZ R126, R126, R125 ;  /* 0x0000007d7e7e7221 */ /* 0x000fee0000010000 */
[----:B------:R-:W-:Y:S01]  /*8a90*/  MUFU.EX2 R89, R89 ;  /* 0x0000005900597308 */ /* 0x000fe20000000800 */
[-C--:B------:R-:W-:Y:S01]  /*8aa0*/  FFMA.FTZ R125, R190, R53.reuse, -R122 ;  /* 0x00000035be7d7223 */ /* 0x080fe2000001087a */
[C---:B------:R-:W-:Y:S08]  /*8ab0*/  HMMA.16816.F32.BF16 R28, R60.reuse, R36, R28 ;  /* 0x000000243c1c723c */ /* 0x040ff0000004181c */
[----:B------:R-:W-:Y:S01]  /*8ac0*/  MUFU.EX2 R91, R91 ;  /* 0x0000005b005b7308 */ /* 0x000fe20000000800 */
[C---:B------:R-:W-:Y:S01]  /*8ad0*/  FMUL.FTZ R36, R59.reuse, R80 ;  /* 0x000000503b247220 */ /* 0x040fe20000410000 */
[----:B------:R-:W-:Y:S01]  /*8ae0*/  FFMA.FTZ R80, R226, R53, -R120 ;  /* 0x00000035e2507223 */ /* 0x000fe20000010878 */
[----:B------:R-:W-:Y:S01]  /*8af0*/  FMUL.FTZ R37, R59, R81 ;  /* 0x000000513b257220 */ /* 0x000fe20000410000 */
[--C-:B------:R-:W-:Y:S06]  /*8b00*/  FFMA.FTZ R81, R230, R53, -R122.reuse ;  /* 0x00000035e6517223 */ /* 0x100fec000001087a */
[----:B------:R-:W-:Y:S01]  /*8b10*/  MUFU.EX2 R90, R90 ;  /* 0x0000005a005a7308 */ /* 0x000fe20000000800 */
[C---:B------:R-:W-:Y:S03]  /*8b20*/  HMMA.16816.F32.BF16 R32, R60.reuse, R38, R32 ;  /* 0x000000263c20723c */ /* 0x040fe60000041820 */
[C---:B------:R-:W-:Y:S01]  /*8b30*/  FMUL.FTZ R38, R58.reuse, R82 ;  /* 0x000000523a267220 */ /* 0x040fe20000410000 */
[----:B------:R-:W-:Y:S05]  /*8b40*/  FMUL.FTZ R39, R58, R83 ;  /* 0x000000533a277220 */ /* 0x000fea0000410000 */
[----:B------:R-:W-:Y:S01]  /*8b50*/  MUFU.EX2 R81, R81 ;  /* 0x0000005100517308 */ /* 0x000fe20000000800 */
[-C--:B------:R-:W-:Y:S01]  /*8b60*/  FFMA.FTZ R82, R224, R53.reuse, -R122 ;  /* 0x00000035e0527223 */ /* 0x080fe2000001087a */
[----:B------:R-:W-:Y:S01]  /*8b70*/  FADD.FTZ R126, R119, R126 ;  /* 0x0000007e777e7221 */ /* 0x000fe20000010000 */
[-C--:B------:R-:W-:Y:S07]  /*8b80*/  FFMA.FTZ R83, R220, R53.reuse, -R120 ;  /* 0x00000035dc537223 */ /* 0x080fee0000010878 */
[----:B------:R-:W-:Y:S01]  /*8b90*/  MUFU.EX2 R80, R80 ;  /* 0x0000005000507308 */ /* 0x000fe20000000800 */
[----:B------:R-:W-:Y:S01]  /*8ba0*/  FFMA.FTZ R119, R223, R53, -R122 ;  /* 0x00000035df777223 */ /* 0x000fe2000001087a */
[C---:B------:R-:W-:Y:S08]  /*8bb0*/  HMMA.16816.F32.BF16 R36, R60.reuse, R44, R36 ;  /* 0x0000002c3c24723c */ /* 0x040ff00000041824 */
[----:B------:R-:W2:Y:S01]  /*8bc0*/  MUFU.EX2 R82, R82 ;  /* 0x0000005200527308 */ /* 0x000ea20000000800 */
[C---:B------:R-:W-:Y:S01]  /*8bd0*/  FMUL.FTZ R44, R59.reuse, R72 ;  /* 0x000000483b2c7220 */ /* 0x040fe20000410000 */
[----:B------:R-:W-:Y:S01]  /*8be0*/  FMUL.FTZ R45, R59, R73 ;  /* 0x000000493b2d7220 */ /* 0x000fe20000410000 */
[-C--:B------:R-:W-:Y:S07]  /*8bf0*/  FFMA.FTZ R134, R203, R53.reuse, -R120 ;  /* 0x00000035cb867223 */ /* 0x080fee0000010878 */
[----:B------:R-:W3:Y:S01]  /*8c00*/  MUFU.EX2 R83, R83 ;  /* 0x0000005300537308 */ /* 0x000ee20000000800 */
[----:B------:R-:W-:Y:S01]  /*8c10*/  FFMA.FTZ R136, R200, R53, -R122 ;  /* 0x00000035c8887223 */ /* 0x000fe2000001087a */
[C---:B------:R-:W-:Y:S08]  /*8c20*/  HMMA.16816.F32.BF16 R40, R60.reuse, R46, R40 ;  /* 0x0000002e3c28723c */ /* 0x040ff00000041828 */
[----:B------:R-:W-:Y:S01]  /*8c30*/  MUFU.EX2 R99, R99 ;  /* 0x0000006300637308 */ /* 0x000fe20000000800 */
[C---:B------:R-:W-:Y:S01]  /*8c40*/  FMUL.FTZ R46, R58.reuse, R74 ;  /* 0x0000004a3a2e7220 */ /* 0x040fe20000410000 */
[----:B------:R-:W-:Y:S01]  /*8c50*/  FMUL.FTZ R47, R58, R75 ;  /* 0x0000004b3a2f7220 */ /* 0x000fe20000410000 */
[-C--:B------:R-:W-:Y:S01]  /*8c60*/  FFMA.FTZ R58, R243, R53.reuse, -R120 ;  /* 0x00000035f33a7223 */ /* 0x080fe20000010878 */
[----:B------:R-:W-:Y:S06]  /*8c70*/  LDSM.16.MT88.4 R72, [R116+0x9c00] ;  /* 0x009c00007448783b */ /* 0x000fec0000004200 */
[----:B------:R-:W-:Y:S01]  /*8c80*/  MUFU.EX2 R98, R98 ;  /* 0x0000006200627308 */ /* 0x000fe20000000800 */
[-C--:B------:R-:W-:Y:S01]  /*8c90*/  FFMA.FTZ R129, R198, R53.reuse, -R122 ;  /* 0x00000035c6817223 */ /* 0x080fe2000001087a */
[-CC-:B------:R-:W-:Y:S01]  /*8ca0*/  FFMA.FTZ R131, R205, R53.reuse, -R120.reuse ;  /* 0x00000035cd837223 */ /* 0x180fe20000010878 */
[-C--:B------:R-:W-:Y:S01]  /*8cb0*/  FFMA.FTZ R138, R207, R53.reuse, -R120 ;  /* 0x00000035cf8a7223 */ /* 0x080fe20000010878 */
[C---:B------:R-:W-:Y:S06]  /*8cc0*/  HMMA.16816.F32.BF16 R44, R60.reuse, R64, R44 ;  /* 0x000000403c2c723c */ /* 0x040fec000004182c */
[----:B------:R-:W-:Y:S01]  /*8cd0*/  MUFU.EX2 R58, R58 ;  /* 0x0000003a003a7308 */ /* 0x000fe20000000800 */
[-CC-:B------:R-:W-:Y:S01]  /*8ce0*/  FFMA.FTZ R144, R194, R53.reuse, -R122.reuse ;  /* 0x00000035c2907223 */ /* 0x180fe2000001087a */
[-CC-:B------:R-:W-:Y:S08]  /*8cf0*/  FFMA.FTZ R135, R196, R53.reuse, -R122.reuse ;  /* 0x00000035c4877223 */ /* 0x180ff0000001087a */
[----:B------:R-:W-:Y:S01]  /*8d00*/  MUFU.EX2 R119, R119 ;  /* 0x0000007700777308 */ /* 0x000fe20000000800 */
[-CC-:B------:R-:W-:Y:S01]  /*8d10*/  FFMA.FTZ R140, R202, R53.reuse, -R122.reuse ;  /* 0x00000035ca8c7223 */ /* 0x180fe2000001087a */
[----:B------:R-:W-:Y:S01]  /*8d20*/  FFMA.FTZ R133, R204, R53, -R122 ;  /* 0x00000035cc857223 */ /* 0x000fe2000001087a */
[----:B------:R-:W-:Y:S01]  /*8d30*/  HMMA.16816.F32.BF16 R48, R60, R66, R48 ;  /* 0x000000423c30723c */ /* 0x000fe20000041830 */
[----:B------:R-:W4:Y:S06]  /*8d40*/  LDSM.16.MT88.4 R64, [R156+0x9400] ;  /* 0x009400009c40783b */ /* 0x000f2c0000004200 */
[----:B------:R-:W-:Y:S01]  /*8d50*/  MUFU.EX2 R130, R130 ;  /* 0x0000008200827308 */ /* 0x000fe20000000800 */
[----:B-1----:R-:W-:Y:S01]  /*8d60*/  F2FP.BF16.F32.PACK_AB R60, R76, R77 ;  /* 0x0000004d4c3c723e */ /* 0x002fe200000010ff */
[--C-:B------:R-:W-:Y:S01]  /*8d70*/  FFMA.FTZ R146, R199, R53, -R120.reuse ;  /* 0x00000035c7927223 */ /* 0x100fe20000010878 */
[----:B--2---:R-:W-:Y:S07]  /*8d80*/  F2FP.BF16.F32.PACK_AB R62, R81, R82 ;  /* 0x00000052513e723e */ /* 0x004fee00000010ff */
[----:B------:R-:W-:Y:S01]  /*8d90*/  MUFU.EX2 R125, R125 ;  /* 0x0000007d007d7308 */ /* 0x000fe20000000800 */
[----:B------:R-:W-:Y:S01]  /*8da0*/  F2FP.BF16.F32.PACK_AB R63, R80, R79 ;  /* 0x0000004f503f723e */ /* 0x000fe200000010ff */
[----:B------:R-:W-:Y:S01]  /*8db0*/  FFMA.FTZ R139, R193, R53, -R120 ;  /* 0x00000035c18b7223 */ /* 0x000fe20000010878 */
[C---:B---3--:R-:W-:Y:S01]  /*8dc0*/  F2FP.BF16.F32.PACK_AB R61, R78.reuse, R83 ;  /* 0x000000534e3d723e */ /* 0x048fe200000010ff */
[----:B------:R-:W-:Y:S06]  /*8dd0*/  FADD.FTZ R83, R83, R126 ;  /* 0x0000007e53537221 */ /* 0x000fec0000010000 */
[----:B------:R-:W-:Y:S01]  /*8de0*/  MUFU.EX2 R132, R132 ;  /* 0x0000008400847308 */ /* 0x000fe20000000800 */
[-C--:B------:R-:W-:Y:S01]  /*8df0*/  FFMA.FTZ R126, R225, R53.reuse, -R122 ;  /* 0x00000035e17e7223 */ /* 0x080fe2000001087a */
[-CC-:B------:R-:W-:Y:S01]  /*8e00*/  FFMA.FTZ R142, R195, R53.reuse, -R120.reuse ;  /* 0x00000035c38e7223 */ /* 0x180fe20000010878 */
[----:B------:R-:W-:Y:S07]  /*8e10*/  FADD.FTZ R78, R78, R83 ;  /* 0x000000534e4e7221 */ /* 0x000fee0000010000 */
[----:B------:R-:W-:Y:S01]  /*8e20*/  MUFU.EX2 R127, R127 ;  /* 0x0000007f007f7308 */ /* 0x000fe20000000800 */
[-C--:B------:R-:W-:Y:S01]  /*8e30*/  FFMA.FTZ R137, R197, R53.reuse, -R120 ;  /* 0x00000035c5897223 */ /* 0x080fe20000010878 */
[-C--:B------:R-:W-:Y:S01]  /*8e40*/  FFMA.FTZ R208, R208, R53.reuse, -R122 ;  /* 0x00000035d0d07223 */ /* 0x080fe2000001087a */
[----:B------:R-:W-:Y:S07]  /*8e50*/  FADD.FTZ R83, R79, R78 ;  /* 0x0000004e4f537221 */ /* 0x000fee0000010000 */
[----:B------:R-:W-:Y:S01]  /*8e60*/  MUFU.EX2 R126, R126 ;  /* 0x0000007e007e7308 */ /* 0x000fe20000000800 */
[-C--:B------:R-:W-:Y:S01]  /*8e70*/  FFMA.FTZ R210, R210, R53.reuse, -R122 ;  /* 0x00000035d2d27223 */ /* 0x080fe2000001087a */
[-CC-:B------:R-:W-:Y:S01]  /*8e80*/  FFMA.FTZ R57, R57, R53.reuse, -R120.reuse ;  /* 0x0000003539397223 */ /* 0x180fe20000010878 */
[-C--:B------:R-:W-:Y:S07]  /*8e90*/  FFMA.FTZ R56, R56, R53.reuse, -R120 ;  /* 0x0000003538387223 */ /* 0x080fee0000010878 */
[----:B------:R-:W-:Y:S01]  /*8ea0*/  MUFU.EX2 R134, R134 ;  /* 0x0000008600867308 */ /* 0x000fe20000000800 */
[-C--:B------:R-:W-:Y:S01]  /*8eb0*/  FFMA.FTZ R206, R206, R53.reuse, -R122 ;  /* 0x00000035cece7223 */ /* 0x080fe2000001087a */
[----:B------:R-:W-:Y:S01]  /*8ec0*/  FFMA.FTZ R128, R59, R188, R128 ;  /* 0x000000bc3b807223 */ /* 0x000fe20000010080 */
[-C--:B------:R-:W-:Y:S07]  /*8ed0*/  FFMA.FTZ R59, R214, R53.reuse, -R122 ;  /* 0x00000035d63b7223 */ /* 0x080fee000001087a */
[----:B------:R-:W-:Y:S01]  /*8ee0*/  MUFU.EX2 R136, R136 ;  /* 0x0000008800887308 */ /* 0x000fe20000000800 */
[----:B------:R-:W-:Y:S01]  /*8ef0*/  FADD.FTZ R123, R123, R128 ;  /* 0x000000807b7b7221 */ /* 0x000fe20000010000 */
[-C--:B------:R-:W-:Y:S08]  /*8f00*/  FFMA.FTZ R128, R221, R53.reuse, -R120 ;  /* 0x00000035dd807223 */ /* 0x080ff00000010878 */
[----:B------:R-:W-:Y:S01]  /*8f10*/  MUFU.EX2 R129, R129 ;  /* 0x0000008100817308 */ /* 0x000fe20000000800 */
[----:B------:R-:W-:Y:S01]  /*8f20*/  FADD.FTZ R86, R124, R123 ;  /* 0x0000007b7c567221 */ /* 0x000fe20000010000 */
[-C--:B------:R-:W-:Y:S08]  /*8f30*/  FFMA.FTZ R124, R215, R53.reuse, -R122 ;  /* 0x00000035d77c7223 */ /* 0x080ff0000001087a */
[----:B------:R-:W1:Y:S01]  /*8f40*/  MUFU.EX2 R59, R59 ;  /* 0x0000003b003b7308 */ /* 0x000e620000000800 */
[-C--:B------:R-:W-:Y:S01]  /*8f50*/  FFMA.FTZ R123, R219, R53.reuse, -R120 ;  /* 0x00000035db7b7223 */ /* 0x080fe20000010878 */
[----:B------:R-:W-:Y:S01]  /*8f60*/  FADD.FTZ R86, R117, R86 ;  /* 0x0000005675567221 */ /* 0x000fe20000010000 */
[-CC-:B------:R-:W-:Y:S07]  /*8f70*/  FFMA.FTZ R117, R211, R53.reuse, -R122.reuse ;  /* 0x00000035d3757223 */ /* 0x180fee000001087a */
[----:B------:R-:W-:Y:S01]  /*8f80*/  MUFU.EX2 R128, R128 ;  /* 0x0000008000807308 */ /* 0x000fe20000000800 */
[----:B------:R-:W-:Y:S01]  /*8f90*/  FFMA.FTZ R122, R209, R53, -R122 ;  /* 0x00000035d17a7223 */ /* 0x000fe2000001087a */
[C---:B----4-:R-:W-:Y:S08]  /*8fa0*/  HMMA.16816.F32.BF16 R4, R60.reuse, R64, R4 ;  /* 0x000000403c04723c */ /* 0x050ff00000041804 */
[----:B------:R-:W-:Y:S01]  /*8fb0*/  MUFU.EX2 R124, R124 ;  /* 0x0000007c007c7308 */ /* 0x000fe20000000800 */
[----:B------:R-:W-:Y:S01]  /*8fc0*/  FADD.FTZ R87, R77, R86 ;  /* 0x000000564d577221 */ /* 0x000fe20000010000 */
[----:B------:R-:W-:Y:S08]  /*8fd0*/  FADD.FTZ R86, R80, R83 ;  /* 0x0000005350567221 */ /* 0x000ff00000010000 */
[----:B------:R-:W2:Y:S01]  /*8fe0*/  MUFU.EX2 R117, R117 ;  /* 0x0000007500757308 */ /* 0x000ea20000000800 */
[----:B------:R-:W-:Y:S01]  /*8ff0*/  FADD.FTZ R87, R76, R87 ;  /* 0x000000574c577221 */ /* 0x000fe20000010000 */
[C---:B------:R-:W-:Y:S01]  /*9000*/  HMMA.16816.F32.BF16 R8, R60.reuse, R66, R8 ;  /* 0x000000423c08723c */ /* 0x040fe20000041808 */
[----:B------:R-:W3:Y:S07]  /*9010*/  LDSM.16.MT88.4 R64, [R116+0x9400] ;  /* 0x009400007440783b */ /* 0x000eee0000004200 */
[----:B------:R-:W4:Y:S01]  /*9020*/  MUFU.EX2 R123, R123 ;  /* 0x0000007b007b7308 */ /* 0x000f220000000800 */
[----:B------:R-:W-:Y:S01]  /*9030*/  FADD.FTZ R82, R82, R87 ;  /* 0x0000005752527221 */ /* 0x000fe20000010000 */
[----:B------:R-:W-:Y:S08]  /*9040*/  FADD.FTZ R95, R85, R86 ;  /* 0x00000056555f7221 */ /* 0x000ff00000010000 */
[----:B------:R-:W-:Y:S01]  /*9050*/  MUFU.EX2 R131, R131 ;  /* 0x0000008300837308 */ /* 0x000fe20000000800 */
[----:B------:R-:W-:Y:S01]  /*9060*/  FADD.FTZ R87, R81, R82 ;  /* 0x0000005251577221 */ /* 0x000fe20000010000 */
[----:B------:R-:W-:Y:S01]  /*9070*/  FADD.FTZ R106, R92, R95 ;  /* 0x0000005f5c6a7221 */ /* 0x000fe20000010000 */
[----:B------:R-:W-:Y:S07]  /*9080*/  LDSM.16.MT88.4 R76, [R116+0xc000] ;  /* 0x00c00000744c783b */ /* 0x000fee0000004200 */
[----:B------:R-:W5:Y:S01]  /*9090*/  MUFU.EX2 R138, R138 ;  /* 0x0000008a008a7308 */ /* 0x000f620000000800 */
[----:B------:R-:W-:Y:S09]  /*90a0*/  FADD.FTZ R94, R84, R87 ;  /* 0x00000057545e7221 */ /* 0x000ff20000010000 */
[----:B------:R-:W-:Y:S01]  /*90b0*/  MUFU.EX2 R144, R144 ;  /* 0x0000009000907308 */ /* 0x000fe20000000800 */
[C---:B------:R-:W-:Y:S01]  /*90c0*/  FADD.FTZ R107, R93.reuse, R94 ;  /* 0x0000005e5d6b7221 */ /* 0x040fe20000010000 */
[----:B------:R-:W-:Y:S08]  /*90d0*/  LDSM.16.MT88.4 R80, [R156+0xe400] ;  /* 0x00e400009c50783b */ /* 0x000ff00000004200 */
[----:B------:R-:W5:Y:S10]  /*90e0*/  MUFU.EX2 R135, R135 ;  /* 0x0000008700877308 */ /* 0x000f740000000800 */
[----:B------:R-:W-:Y:S10]  /*90f0*/  MUFU.EX2 R146, R146 ;  /* 0x0000009200927308 */ /* 0x000ff40000000800 */
[----:B------:R-:W5:Y:S10]  /*9100*/  MUFU.EX2 R139, R139 ;  /* 0x0000008b008b7308 */ /* 0x000f740000000800 */
[----:B------:R-:W-:Y:S10]  /*9110*/  MUFU.EX2 R140, R140 ;  /* 0x0000008c008c7308 */ /* 0x000ff40000000800 */
[----:B------:R-:W5:Y:S10]  /*9120*/  MUFU.EX2 R133, R133 ;  /* 0x0000008500857308 */ /* 0x000f740000000800 */
[----:B------:R-:W-:Y:S01]  /*9130*/  MUFU.EX2 R142, R142 ;  /* 0x0000008e008e7308 */ /* 0x000fe20000000800 */
[C---:B---3--:R-:W-:Y:S09]  /*9140*/  HMMA.16816.F32.BF16 R12, R60.reuse, R64, R12 ;  /* 0x000000403c0c723c */ /* 0x048ff2000004180c */
[----:B------:R-:W3:Y:S10]  /*9150*/  MUFU.EX2 R137, R137 ;  /* 0x0000008900897308 */ /* 0x000ef40000000800 */
[----:B------:R-:W-:Y:S01]  /*9160*/  MUFU.EX2 R208, R208 ;  /* 0x000000d000d07308 */ /* 0x000fe20000000800 */
[C---:B------:R-:W-:Y:S01]  /*9170*/  HMMA.16816.F32.BF16 R16, R60.reuse, R66, R16 ;  /* 0x000000423c10723c */ /* 0x040fe20000041810 */
[----:B------:R-:W1:Y:S08]  /*9180*/  LDSM.16.MT88.4 R64, [R156+0xb400] ;  /* 0x00b400009c40783b */ /* 0x000e700000004200 */
[----:B------:R-:W-:Y:S10]  /*9190*/  MUFU.EX2 R57, R57 ;  /* 0x0000003900397308 */ /* 0x000ff40000000800 */
        /* <DEDUP_REMOVED lines=14> */
[----:B------:R-:W-:Y:S02]  /*9280*/  F2FP.BF16.F32.PACK_AB R60, R93, R84 ;  /* 0x000000545d3c723e */ /* 0x000fe400000010ff */
[----:B------:R-:W-:Y:S02]  /*9290*/  F2FP.BF16.F32.PACK_AB R61, R92, R85 ;  /* 0x000000555c3d723e */ /* 0x000fe400000010ff */
[----:B------:R-:W-:Y:S01]  /*92a0*/  F2FP.BF16.F32.PACK_AB R62, R59, R88 ;  /* 0x000000583b3e723e */ /* 0x000fe200000010ff */
[----:B------:R-:W-:Y:S01]  /*92b0*/  FADD.FTZ R88, R88, R107 ;  /* 0x0000006b58587221 */ /* 0x000fe20000010000 */
[C---:B------:R-:W-:Y:S01]  /*92c0*/  F2FP.BF16.F32.PACK_AB R63, R58.reuse, R89 ;  /* 0x000000593a3f723e */ /* 0x040fe200000010ff */
[----:B------:R-:W-:Y:S01]  /*92d0*/  LDSM.16.MT88.4 R84, [R156+0xe800] ;  /* 0x00e800009c54783b */ /* 0x000fe20000004200 */
[----:B------:R-:W-:Y:S01]  /*92e0*/  FADD.FTZ R89, R89, R106 ;  /* 0x0000006a59597221 */ /* 0x000fe20000010000 */
[----:B------:R-:W-:Y:S03]  /*92f0*/  FADD.FTZ R88, R59, R88 ;  /* 0x000000583b587221 */ /* 0x000fe60000010000 */
[----:B------:R-:W-:Y:S01]  /*9300*/  FADD.FTZ R89, R58, R89 ;  /* 0x000000593a597221 */ /* 0x000fe20000010000 */
[----:B------:R-:W-:Y:S02]  /*9310*/  FADD.FTZ R59, R105, R88 ;  /* 0x00000058693b7221 */ /* 0x000fe40000010000 */
[----:B------:R-:W-:Y:S01]  /*9320*/  LDSM.16.MT88.4 R92, [R156+0xcc00] ;  /* 0x00cc00009c5c783b */ /* 0x000fe20000004200 */
[----:B------:R-:W-:Y:S01]  /*9330*/  FADD.FTZ R58, R104, R89 ;  /* 0x00000059683a7221 */ /* 0x000fe20000010000 */
[C---:B------:R-:W-:Y:S01]  /*9340*/  FADD.FTZ R59, R90.reuse, R59 ;  /* 0x0000003b5a3b7221 */ /* 0x040fe20000010000 */
[C---:B-1----:R-:W-:Y:S08]  /*9350*/  HMMA.16816.F32.BF16 R4, R60.reuse, R64, R4 ;  /* 0x000000403c04723c */ /* 0x042ff00000041804 */
[C---:B------:R-:W-:Y:S01]  /*9360*/  HMMA.16816.F32.BF16 R8, R60.reuse, R66, R8 ;  /* 0x000000423c08723c */ /* 0x040fe20000041808 */
[----:B------:R-:W1:Y:S07]  /*9370*/  LDSM.16.MT88.4 R64, [R156+0xb800] ;  /* 0x00b800009c40783b */ /* 0x000e6e0000004200 */
[C---:B------:R-:W-:Y:S08]  /*9380*/  HMMA.16816.F32.BF16 R12, R60.reuse, R68, R12 ;  /* 0x000000443c0c723c */ /* 0x040ff0000004180c */
        /* <DEDUP_REMOVED lines=15> */
[C---:B------:R-:W-:Y:S01]  /*9480*/  F2FP.BF16.F32.PACK_AB R61, R99.reuse, R104 ;  /* 0x00000068633d723e */ /* 0x040fe200000010ff */
[----:B------:R-:W-:Y:S01]  /*9490*/  FADD.FTZ R99, R99, R58 ;  /* 0x0000003a63637221 */ /* 0x000fe20000010000 */
[----:B------:R-:W-:Y:S02]  /*94a0*/  F2FP.BF16.F32.PACK_AB R62, R91, R96 ;  /* 0x000000605b3e723e */ /* 0x000fe400000010ff */
[----:B------:R-:W-:Y:S07]  /*94b0*/  F2FP.BF16.F32.PACK_AB R63, R97, R98 ;  /* 0x00000062613f723e */ /* 0x000fee00000010ff */
[C---:B-1----:R-:W-:Y:S08]  /*94c0*/  HMMA.16816.F32.BF16 R4, R60.reuse, R64, R4 ;  /* 0x000000403c04723c */ /* 0x042ff00000041804 */
[C---:B------:R-:W-:Y:S01]  /*94d0*/  HMMA.16816.F32.BF16 R8, R60.reuse, R66, R8 ;  /* 0x000000423c08723c */ /* 0x040fe20000041808 */
[----:B------:R-:W1:Y:S07]  /*94e0*/  LDSM.16.MT88.4 R64, [R116+0xbc00] ;  /* 0x00bc00007440783b */ /* 0x000e6e0000004200 */
[C---:B------:R-:W-:Y:S08]  /*94f0*/  HMMA.16816.F32.BF16 R12, R60.reuse, R72, R12 ;  /* 0x000000483c0c723c */ /* 0x040ff0000004180c */
[C---:B------:R-:W-:Y:S01]  /*9500*/  HMMA.16816.F32.BF16 R16, R60.reuse, R74, R16 ;  /* 0x0000004a3c10723c */ /* 0x040fe20000041810 */
[----:B------:R-:W4:Y:S07]  /*9510*/  LDSM.16.MT88.4 R72, [R156+0xdc00] ;  /* 0x00dc00009c48783b */ /* 0x000f2e0000004200 */
[C---:B--2---:R-:W-:Y:S08]  /*9520*/  HMMA.16816.F32.BF16 R20, R60.reuse, R68, R20 ;  /* 0x000000443c14723c */ /* 0x044ff00000041814 */
[C---:B------:R-:W-:Y:S01]  /*9530*/  HMMA.16816.F32.BF16 R24, R60.reuse, R70, R24 ;  /* 0x000000463c18723c */ /* 0x040fe20000041818 */
[----:B------:R-:W2:Y:S07]  /*9540*/  LDSM.16.MT88.4 R68, [R116+0xdc00] ;  /* 0x00dc00007444783b */ /* 0x000eae0000004200 */
[C---:B-1----:R-:W-:Y:S08]  /*9550*/  HMMA.16816.F32.BF16 R28, R60.reuse, R64, R28 ;  /* 0x000000403c1c723c */ /* 0x042ff0000004181c */
[C---:B------:R-:W-:Y:S01]  /*9560*/  HMMA.16816.F32.BF16 R32, R60.reuse, R66, R32 ;  /* 0x000000423c20723c */ /* 0x040fe20000041820 */
[----:B------:R-:W1:Y:S07]  /*9570*/  LDSM.16.MT88.4 R64, [R156+0xa000] ;  /* 0x00a000009c40783b */ /* 0x000e6e0000004200 */
[C---:B----4-:R-:W-:Y:S08]  /*9580*/  HMMA.16816.F32.BF16 R36, R60.reuse, R72, R36 ;  /* 0x000000483c24723c */ /* 0x050ff00000041824 */
[C---:B------:R-:W-:Y:S01]  /*9590*/  HMMA.16816.F32.BF16 R40, R60.reuse, R74, R40 ;  /* 0x0000004a3c28723c */ /* 0x040fe20000041828 */
[----:B------:R-:W4:Y:S07]  /*95a0*/  LDSM.16.MT88.4 R72, [R116+0xa000] ;  /* 0x00a000007448783b */ /* 0x000f2e0000004200 */
        /* <DEDUP_REMOVED lines=10> */
[C---:B----4-:R-:W-:Y:S08]  /*9650*/  HMMA.16816.F32.BF16 R12, R60.reuse, R72, R12 ;  /* 0x000000483c0c723c */ /* 0x050ff0000004180c */
[C---:B------:R-:W-:Y:S01]  /*9660*/  HMMA.16816.F32.BF16 R16, R60.reuse, R74, R16 ;  /* 0x0000004a3c10723c */ /* 0x040fe20000041810 */
[----:B------:R-:W4:Y:S07]  /*9670*/  LDSM.16.MT88.4 R72, [R116+0xe000] ;  /* 0x00e000007448783b */ /* 0x000f2e0000004200 */
[C---:B--2---:R-:W-:Y:S08]  /*9680*/  HMMA.16816.F32.BF16 R20, R60.reuse, R68, R20 ;  /* 0x000000443c14723c */ /* 0x044ff00000041814 */
        /* <DEDUP_REMOVED lines=8> */
[C---:B----4-:R-:W-:Y:S08]  /*9710*/  HMMA.16816.F32.BF16 R44, R60.reuse, R72, R44 ;  /* 0x000000483c2c723c */ /* 0x050ff0000004182c */
[----:B------:R-:W-:Y:S01]  /*9720*/  HMMA.16816.F32.BF16 R48, R60, R74, R48 ;  /* 0x0000004a3c30723c */ /* 0x000fe20000041830 */
[----:B------:R-:W4:Y:S02]  /*9730*/  LDSM.16.MT88.4 R72, [R156+0xc400] ;  /* 0x00c400009c48783b */ /* 0x000f240000004200 */
[----:B------:R-:W-:Y:S02]  /*9740*/  F2FP.BF16.F32.PACK_AB R60, R132, R125 ;  /* 0x0000007d843c723e */ /* 0x000fe400000010ff */
[----:B------:R-:W-:Y:S02]  /*9750*/  F2FP.BF16.F32.PACK_AB R61, R134, R127 ;  /* 0x0000007f863d723e */ /* 0x000fe400000010ff */
[----:B------:R-:W-:Y:S02]  /*9760*/  F2FP.BF16.F32.PACK_AB R62, R129, R136 ;  /* 0x00000088813e723e */ /* 0x000fe400000010ff */
[----:B-----5:R-:W-:Y:S07]  /*9770*/  F2FP.BF16.F32.PACK_AB R63, R138, R131 ;  /* 0x000000838a3f723e */ /* 0x020fee00000010ff */
        /* <DEDUP_REMOVED lines=15> */
[C---:B--2---:R-:W-:Y:S08]  /*9870*/  HMMA.16816.F32.BF16 R44, R60.reuse, R68, R44 ;  /* 0x000000443c2c723c */ /* 0x044ff0000004182c */
[----:B------:R-:W-:Y:S01]  /*9880*/  HMMA.16816.F32.BF16 R48, R60, R70, R48 ;  /* 0x000000463c30723c */ /* 0x000fe20000041830 */
[----:B------:R-:W2:Y:S02]  /*9890*/  LDSM.16.MT88.4 R68, [R116+0xe800] ;  /* 0x00e800007444783b */ /* 0x000ea40000004200 */
[----:B------:R-:W-:Y:S02]  /*98a0*/  F2FP.BF16.F32.PACK_AB R60, R135, R144 ;  /* 0x00000090873c723e */ /* 0x000fe400000010ff */
[----:B------:R-:W-:Y:S02]  /*98b0*/  F2FP.BF16.F32.PACK_AB R61, R139, R146 ;  /* 0x000000928b3d723e */ /* 0x000fe400000010ff */
[----:B------:R-:W-:Y:S02]  /*98c0*/  F2FP.BF16.F32.PACK_AB R62, R133, R140 ;  /* 0x0000008c853e723e */ /* 0x000fe400000010ff */
[----:B---3--:R-:W-:Y:S07]  /*98d0*/  F2FP.BF16.F32.PACK_AB R63, R137, R142 ;  /* 0x0000008e893f723e */ /* 0x008fee00000010ff */
[C---:B-1----:R-:W-:Y:S01]  /*98e0*/  HMMA.16816.F32.BF16 R4, R60.reuse, R64, R4 ;  /* 0x000000403c04723c */ /* 0x042fe20000041804 */
[----:B------:R-:W1:Y:S02]  /*98f0*/  MUFU.EX2 R65, R206 ;  /* 0x000000ce00417308 */ /* 0x000e640000000800 */
[-CC-:B------:R-:W-:Y:S01]  /*9900*/  FFMA.FTZ R64, R55, R53.reuse, -R120.reuse ;  /* 0x0000003537407223 */ /* 0x180fe20000010878 */
[----:B------:R-:W-:Y:S07]  /*9910*/  FFMA.FTZ R120, R54, R53, -R120 ;  /* 0x0000003536787223 */ /* 0x000fee0000010878 */
[----:B------:R-:W3:Y:S01]  /*9920*/  MUFU.EX2 R55, R122 ;  /* 0x0000007a00377308 */ /* 0x000ee20000000800 */
[C---:B------:R-:W-:Y:S09]  /*9930*/  HMMA.16816.F32.BF16 R8, R60.reuse, R66, R8 ;  /* 0x000000423c08723c */ /* 0x040ff20000041808 */
[----:B------:R-:W-:Y:S10]  /*9940*/  MUFU.EX2 R54, R64 ;  /* 0x0000004000367308 */ /* 0x000ff40000000800 */
[----:B------:R-:W3:Y:S01]  /*9950*/  MUFU.EX2 R189, R120 ;  /* 0x0000007800bd7308 */ /* 0x000ee20000000800 */
[C---:B----4-:R-:W-:Y:S08]  /*9960*/  HMMA.16816.F32.BF16 R12, R60.reuse, R72, R12 ;  /* 0x000000483c0c723c */ /* 0x050ff0000004180c */
[C---:B------:R-:W-:Y:S08]  /*9970*/  HMMA.16816.F32.BF16 R16, R60.reuse, R74, R16 ;  /* 0x0000004a3c10723c */ /* 0x040ff00000041810 */
[C---:B-----5:R-:W-:Y:S08]  /*9980*/  HMMA.16816.F32.BF16 R20, R60.reuse, R76, R20 ;  /* 0x0000004c3c14723c */ /* 0x060ff00000041814 */
[C---:B------:R-:W-:Y:S01]  /*9990*/  HMMA.16816.F32.BF16 R24, R60.reuse, R78, R24 ;  /* 0x0000004e3c18723c */ /* 0x040fe20000041818 */
[----:B------:R-:W-:Y:S07]  /*99a0*/  LDSM.16.MT88.4 R76, [R156+0xec00] ;  /* 0x00ec00009c4c783b */ /* 0x000fee0000004200 */
[C---:B------:R-:W-:Y:S08]  /*99b0*/  HMMA.16816.F32.BF16 R28, R60.reuse, R80, R28 ;  /* 0x000000503c1c723c */ /* 0x040ff0000004181c */
[C---:B------:R-:W-:Y:S08]  /*99c0*/  HMMA.16816.F32.BF16 R32, R60.reuse, R82, R32 ;  /* 0x000000523c20723c */ /* 0x040ff00000041820 */
[C---:B------:R-:W-:Y:S08]  /*99d0*/  HMMA.16816.F32.BF16 R36, R60.reuse, R84, R36 ;  /* 0x000000543c24723c */ /* 0x040ff00000041824 */
[C---:B------:R-:W-:Y:S01]  /*99e0*/  HMMA.16816.F32.BF16 R40, R60.reuse, R86, R40 ;  /* 0x000000563c28723c */ /* 0x040fe20000041828 */
[----:B------:R-:W4:Y:S07]  /*99f0*/  LDSM.16.MT88.4 R84, [R116+0xcc00] ;  /* 0x00cc00007454783b */ /* 0x000f2e0000004200 */
[C---:B--2---:R-:W-:Y:S03]  /*9a00*/  HMMA.16816.F32.BF16 R44, R60.reuse, R68, R44 ;  /* 0x000000443c2c723c */ /* 0x044fe6000004182c */
[----:B-1----:R-:W-:Y:S02]  /*9a10*/  F2FP.BF16.F32.PACK_AB R68, R208, R65 ;  /* 0x00000041d044723e */ /* 0x002fe400000010ff */
[----:B------:R-:W-:Y:S03]  /*9a20*/  F2FP.BF16.F32.PACK_AB R69, R56, R57 ;  /* 0x000000393845723e */ /* 0x000fe600000010ff */
[----:B------:R-:W-:Y:S03]  /*9a30*/  HMMA.16816.F32.BF16 R48, R60, R70, R48 ;  /* 0x000000463c30723c */ /* 0x000fe60000041830 */
[----:B---3--:R-:W-:Y:S02]  /*9a40*/  F2FP.BF16.F32.PACK_AB R70, R55, R210 ;  /* 0x000000d23746723e */ /* 0x008fe400000010ff */
[----:B------:R-:W-:Y:S07]  /*9a50*/  F2FP.BF16.F32.PACK_AB R71, R189, R54 ;  /* 0x00000036bd47723e */ /* 0x000fee00000010ff */
[C---:B------:R-:W-:Y:S05]  /*9a60*/  HMMA.16816.F32.BF16 R112, R68.reuse, R108, R4 ;  /* 0x0000006c4470723c */ /* 0x040fea0000041804 */
[----:B------:R-:W-:Y:S01]  /*9a70*/  FADD.FTZ R4, R96, R59 ;  /* 0x0000003b60047221 */ /* 0x000fe20000010000 */
[----:B------:R-:W-:Y:S02]  /*9a80*/  FADD.FTZ R6, R98, R99 ;  /* 0x0000006362067221 */ /* 0x000fe40000010000 */
[C---:B------:R-:W-:Y:S03]  /*9a90*/  HMMA.16816.F32.BF16 R108, R68.reuse, R110, R8 ;  /* 0x0000006e446c723c */ /* 0x040fe60000041808 */
[----:B------:R-:W-:Y:S01]  /*9aa0*/  FADD.FTZ R6, R97, R6 ;  /* 0x0000000661067221 */ /* 0x000fe20000010000 */
[----:B------:R-:W-:Y:S03]  /*9ab0*/  FADD.FTZ R91, R91, R4 ;  /* 0x000000045b5b7221 */ /* 0x000fe60000010000 */
[----:B------:R-:W-:Y:S01]  /*9ac0*/  FADD.FTZ R9, R121, R6 ;  /* 0x0000000679097221 */ /* 0x000fe20000010000 */
[C---:B------:R-:W-:Y:S01]  /*9ad0*/  HMMA.16816.F32.BF16 R104, R68.reuse, R100, R12 ;  /* 0x000000644468723c */ /* 0x040fe2000004180c */
[----:B------:R-:W1:Y:S02]  /*9ae0*/  LDSM.16.MT88.4 R4, [R116+0xec00] ;  /* 0x00ec00007404783b */ /* 0x000e640000004200 */
[----:B------:R-:W-:Y:S01]  /*9af0*/  FADD.FTZ R124, R124, R91 ;  /* 0x0000005b7c7c7221 */ /* 0x000fe20000010000 */
[----:B------:R-:W-:Y:S03]  /*9b00*/  FADD.FTZ R9, R128, R9 ;  /* 0x0000000980097221 */ /* 0x000fe60000010000 */
[----:B------:R-:W-:Y:S01]  /*9b10*/  FADD.FTZ R124, R117, R124 ;  /* 0x0000007c757c7221 */ /* 0x000fe20000010000 */
[C---:B------:R-:W-:Y:S03]  /*9b20*/  HMMA.16816.F32.BF16 R100, R68.reuse, R102, R16 ;  /* 0x000000664464723c */ /* 0x040fe60000041810 */
[----:B------:R-:W-:Y:S01]  /*9b30*/  MOV R117, R52 ;  /* 0x0000003400757202 */ /* 0x000fe20000000f00 */
[----:B------:R-:W-:Y:S01]  /*9b40*/  FADD.FTZ R8, R130, R9 ;  /* 0x0000000982087221 */ /* 0x000fe20000010000 */
[----:B------:R-:W-:Y:S03]  /*9b50*/  FADD.FTZ R119, R119, R124 ;  /* 0x0000007c77777221 */ /* 0x000fe60000010000 */
        /* <DEDUP_REMOVED lines=35> */
[----:B------:R-:W-:Y:S08]  /*9d90*/  @P1 BRA `(.L_x_573) ;  /* 0xffffffc000c01947 */ /* 0x000ff0000383ffff */
.L_x_566:
        /* <DEDUP_REMOVED lines=10> */
.L_x_581:
        /* <DEDUP_REMOVED lines=90> */
[----:B------:R-:W-:Y:S04]  /*a3e0*/  STS.64 [R9+0x4040], R72 ;  /* 0x0040404809007388 */ /* 0x000fe80000000a00 */
[----:B------:R-:W-:Y:S04]  /*a3f0*/  STS.64 [R9+0x4440], R74 ;  /* 0x0044404a09007388 */ /* 0x000fe80000000a00 */
[----:B------:R-:W-:Y:S04]  /*a400*/  STS.64 [R7+0x4060], R68 ;  /* 0x0040604407007388 */ /* 0x000fe80000000a00 */
        /* <DEDUP_REMOVED lines=15> */
[----:B----4-:R-:W-:Y:S02]  /*a500*/  LOP3.LUT R7, R164, 0x18, R55, 0x78, !PT ;  /* 0x00000018a4077812 */ /* 0x010fe400078e7837 */
        /* <DEDUP_REMOVED lines=23> */
[----:B------:R1:W4:Y:S04]  /*a680*/  LDS.128 R16, [R160+0x4000] ;  /* 0x00400000a0107984 */ /* 0x0003280000000c00 */
[----:B------:R1:W1:Y:S04]  /*a690*/  LDS.128 R44, [R160+0x800] ;  /* 0x00080000a02c7984 */ /* 0x0002680000000c00 */
[----:B------:R1:W1:Y:S04]  /*a6a0*/  LDS.128 R28, [R160+0x2800] ;  /* 0x00280000a01c7984 */ /* 0x0002680000000c00 */
[----:B------:R1:W1:Y:S04]  /*a6b0*/  LDS.128 R40, [R160+0x1000] ;  /* 0x00100000a0287984 */ /* 0x0002680000000c00 */
[----:B------:R1:W1:Y:S04]  /*a6c0*/  LDS.128 R24, [R160+0x3000] ;  /* 0x00300000a0187984 */ /* 0x0002680000000c00 */
[----:B------:R1:W1:Y:S04]  /*a6d0*/  LDS.128 R36, [R160+0x1800] ;  /* 0x00180000a0247984 */ /* 0x0002680000000c00 */
[----:B------:R1:W1:Y:S01]  /*a6e0*/  LDS.128 R20, [R160+0x3800] ;  /* 0x00380000a0147984 */ /* 0x0002620000000c00 */
[----:B------:R-:W-:-:S04]  /*a6f0*/  IMAD R10, R10, UR8, R177 ;  /* 0x000000080a0a7c24 */ /* 0x000fc8000f8e02b1 */
        /* <DEDUP_REMOVED lines=10> */
[----:B--234-:R-:W-:Y:S08]  /*a7a0*/  @P6 BRA `(.L_x_576) ;  /* 0x0000000000246947 */ /* 0x01cff00003800000 */
        /* <DEDUP_REMOVED lines=9> */
.L_x_576:
[----:B------:R-:W-:Y:S05]  /*a840*/  BSYNC.RECONVERGENT B0 ;  /* 0x0000000000007941 */ /* 0x000fea0003800200 */
.L_x_575:
[----:B------:R-:W-:Y:S01]  /*a850*/  MOV R171, 0x0 ;  /* 0x0000000000ab7802 */ /* 0x000fe20000000f00 */
[----:B------:R-:W-:Y:S04]  /*a860*/  @!P4 ST.E.128 desc[UR4][R56.64], R48 ;  /* 0x000000303800c985 */ /* 0x000fe8000c101d04 */
[----:B------:R-:W-:Y:S04]  /*a870*/  @!P4 ST.E.128 desc[UR4][R56.64+0x80], R32 ;  /* 0x000080203800c985 */ /* 0x000fe8000c101d04 */
[----:B------:R-:W-:Y:S04]  /*a880*/  @!P4 ST.E.128 desc[UR4][R56.64+0x100], R16 ;  /* 0x000100103800c985 */ /* 0x000fe8000c101d04 */
[----:B-1----:R-:W-:Y:S04]  /*a890*/  @!P3 ST.E.128 desc[UR4][R56.64+0x1800], R44 ;  /* 0x0018002c3800b985 */ /* 0x002fe8000c101d04 */
[----:B------:R-:W-:Y:S04]  /*a8a0*/  @!P3 ST.E.128 desc[UR4][R56.64+0x1880], R28 ;  /* 0x0018801c3800b985 */ /* 0x000fe8000c101d04 */
[----:B------:R-:W-:Y:S04]  /*a8b0*/  @!P3 ST.E.128 desc[UR4][R56.64+0x1900], R12 ;  /* 0x0019000c3800b985 */ /* 0x000fe8000c101d04 */
[----:B------:R-:W-:Y:S04]  /*a8c0*/  @!P2 ST.E.128 desc[UR4][R56.64+0x3000], R40 ;  /* 0x003000283800a985 */ /* 0x000fe8000c101d04 */
[----:B------:R-:W-:Y:S04]  /*a8d0*/  @!P2 ST.E.128 desc[UR4][R56.64+0x3080], R24 ;  /* 0x003080183800a985 */ /* 0x000fe8000c101d04 */
[----:B------:R2:W-:Y:S02]  /*a8e0*/  @!P2 ST.E.128 desc[UR4][R56.64+0x3100], R8 ;  /* 0x003100083800a985 */ /* 0x0005e4000c101d04 */
[----:B--2---:R-:W-:Y:S05]  /*a8f0*/  @P1 RET.REL.NODEC R170 `(_ZN5flash24flash_fwd_splitkv_kernelI23Flash_fwd_kernel_traitsILi96ELi64ELi128ELi4ELb0ELb0EN7cutlass10bfloat16_tE19Flash_kernel_traitsILi96ELi64ELi128ELi4ES3_EELb0ELb0ELb0ELb0ELb1ELb1ELb1ELb0EEEvNS_16Flash_fwd_paramsE) ;  /* 0xffffff54aac01950 */ /* 0x004fea0003c3ffff */
[----:B------:R-:W-:Y:S01]  /*a900*/  MOV R171, 0x0 ;  /* 0x0000000000ab7802 */ /* 0x000fe20000000f00 */
[----:B------:R-:W-:Y:S04]  /*a910*/  ST.E.128 desc[UR4][R56.64+0x4800], R36 ;  /* 0x0048002438007985 */ /* 0x000fe8000c101d04 */
[----:B------:R-:W-:Y:S04]  /*a920*/  ST.E.128 desc[UR4][R56.64+0x4880], R20 ;  /* 0x0048801438007985 */ /* 0x000fe8000c101d04 */
[----:B------:R1:W-:Y:S02]  /*a930*/  ST.E.128 desc[UR4][R56.64+0x4900], R4 ;  /* 0x0049000438007985 */ /* 0x0003e4000c101d04 */
[----:B-1----:R-:W-:Y:S05]  /*a940*/  RET.REL.NODEC R170 `(_ZN5flash24flash_fwd_splitkv_kernelI23Flash_fwd_kernel_traitsILi96ELi64ELi128ELi4ELb0ELb0EN7cutlass10bfloat16_tE19Flash_kernel_traitsILi96ELi64ELi128ELi4ES3_EELb0ELb0ELb0ELb0ELb1ELb1ELb1ELb0EEEvNS_16Flash_fwd_paramsE) ;  /* 0xffffff54aaac7950 */ /* 0x002fea0003c3ffff */
.L_x_574:
[----:B------:R-:W-:Y:S01]  /*a950*/  MOV R6, 0x2 ;  /* 0x0000000200067802 */ /* 0x000fe20000000f00 */
[----:B------:R-:W-:Y:S01]  /*a960*/  IMAD.MOV.U32 R5, RZ, RZ, 0x1f ;  /* 0x0000001fff057424 */ /* 0x000fe200078e00ff */
[----:B------:R-:W-:-:S07]  /*a970*/  MOV R7, 0xffffffff ;  /* 0xffffffff00077802 */ /* 0x000fce0000000f00 */
[----:B-1---5:R-:W-:Y:S05]  /*a980*/  WARPSYNC.COLLECTIVE R7, `(.L_x_577) ;  /* 0x0000000007087348 */ /* 0x022fea0003c00000 */
[----:B------:R2:W3:Y:S02]  /*a990*/  SHFL.BFLY P0, R8, R188, R6, R5 ;  /* 0x0c000006bc087389 */ /* 0x0004e40000000005 */
[----:B-123-5:R-:W-:Y:S05]  /*a9a0*/  ENDCOLLECTIVE ;  /* 0x000000000000791b */ /* 0x02efea0003800000 */
.L_x_577:
[----:B------:R-:W-:Y:S02]  /*a9b0*/  IMAD.MOV.U32 R9, RZ, RZ, R8 ;  /* 0x000000ffff097224 */ /* 0x000fe400078e0008 */
[----:B------:R-:W-:Y:S02]  /*a9c0*/  IMAD.MOV.U32 R6, RZ, RZ, 0x1 ;  /* 0x00000001ff067424 */ /* 0x000fe400078e00ff */
[----:B------:R-:W-:-:S05]  /*a9d0*/  FADD.FTZ R9, R9, R188 ;  /* 0x000000bc09097221 */ /* 0x000fca0000010000 */
[----:B------:R-:W-:-:S07]  /*a9e0*/  MOV R188, R9 ;  /* 0x0000000900bc7202 */ /* 0x000fce0000000f00 */
[----:B------:R-:W-:Y:S05]  /*a9f0*/  WARPSYNC.COLLECTIVE R7, `(.L_x_578) ;  /* 0x0000000007087348 */ /* 0x000fea0003c00000 */
[----:B------:R1:W2:Y:S02]  /*aa00*/  SHFL.BFLY P0, R8, R188, R6, R5 ;  /* 0x0c000006bc087389 */ /* 0x0002a40000000005 */
[----:B-12---:R-:W-:Y:S05]  /*aa10*/  ENDCOLLECTIVE ;  /* 0x000000000000791b */ /* 0x006fea0003800000 */
.L_x_578:
[----:B------:R-:W-:Y:S01]  /*aa20*/  MOV R188, R189 ;  /* 0x000000bd00bc7202 */ /* 0x000fe20000000f00 */
[----:B------:R-:W-:Y:S01]  /*aa30*/  IMAD.MOV.U32 R6, RZ, RZ, 0x2 ;  /* 0x00000002ff067424 */ /* 0x000fe200078e00ff */
[----:B------:R-:W-:-:S07]  /*aa40*/  MOV R4, R8 ;  /* 0x0000000800047202 */ /* 0x000fce0000000f00 */
[----:B------:R-:W-:Y:S05]  /*aa50*/  WARPSYNC.COLLECTIVE R7, `(.L_x_579) ;  /* 0x0000000007087348 */ /* 0x000fea0003c00000 */
[----:B------:R1:W2:Y:S02]  /*aa60*/  SHFL.BFLY P0, R8, R188, R6, R5 ;  /* 0x0c000006bc087389 */ /* 0x0002a40000000005 */
[----:B-12---:R-:W-:Y:S05]  /*aa70*/  ENDCOLLECTIVE ;  /* 0x000000000000791b */ /* 0x006fea0003800000 */
.L_x_579:
[----:B------:R-:W-:Y:S01]  /*aa80*/  FADD.FTZ R4, R9, R4 ;  /* 0x0000000409047221 */ /* 0x000fe20000010000 */
[----:B------:R-:W-:Y:S01]  /*aa90*/  FADD.FTZ R54, R8, R189 ;  /* 0x000000bd08367221 */ /* 0x000fe20000010000 */
[----:B------:R-:W-:-:S04]  /*aaa0*/  MOV R6, 0x1 ;  /* 0x0000000100067802 */ /* 0x000fc80000000f00 */
[----:B------:R-:W-:-:S07]  /*aab0*/  MOV R188, R54 ;  /* 0x0000003600bc7202 */ /* 0x000fce0000000f00 */
[----:B------:R-:W-:Y:S05]  /*aac0*/  WARPSYNC.COLLECTIVE R7, `(.L_x_580) ;  /* 0x0000000007087348 */ /* 0x000fea0003c00000 */
[----:B------:R1:W2:Y:S02]  /*aad0*/  SHFL.BFLY P0, R8, R188, R6, R5 ;  /* 0x0c000006bc087389 */ /* 0x0002a40000000005 */
[----:B-12---:R-:W-:Y:S05]  /*aae0*/  ENDCOLLECTIVE ;  /* 0x000000000000791b */ /* 0x006fea0003800000 */
.L_x_580:
[----:B------:R-:W-:Y:S05]  /*aaf0*/  BRA `(.L_x_581) ;  /* 0xfffffff000d07947 */ /* 0x000fea000383ffff */
.L_x_582:
        /* <DEDUP_REMOVED lines=16> */
.L_x_11595:


//--------------------- .text._ZN5flash24flash_fwd_splitkv_kernelI23Flash_fwd_kernel_traitsILi96ELi64ELi128ELi4ELb0ELb0EN7cutlass10bfloat16_tE19Flash_kernel_traitsILi96ELi64ELi128ELi4ES3_EELb0ELb0ELb0ELb0ELb0ELb0ELb0ELb0EEEvNS_16Flash_fwd_paramsE --------------------------
	.section	.text._ZN5flash24flash_fwd_splitkv_kernelI23Flash_fwd_kernel_traitsILi96ELi64ELi128ELi4ELb0ELb0EN7cutlass10bfloat16_tE19Flash_kernel_traitsILi96ELi64ELi128ELi4ES3_EELb0ELb0ELb0ELb0ELb0ELb0ELb0ELb0EEEvNS_16Flash_fwd_paramsE,"ax",@progbits
	.align	128
        .global         _ZN5flash24flash_fwd_splitkv_kernelI23Flash_fwd_kernel_traitsILi96ELi64ELi128ELi4ELb0ELb0EN7cutlass10bfloat16_tE19Flash_kernel_traitsILi96ELi64ELi128ELi4ES3_EELb0ELb0ELb0ELb0ELb0ELb0ELb0ELb0EEEvNS_16Flash_fwd_paramsE
        .type           _ZN5flash24flash_fwd_splitkv_kernelI23Flash_fwd_kernel_traitsILi96ELi64ELi128ELi4ELb0ELb0EN7cutlass10bfloat16_tE19Flash_kernel_traitsILi96ELi64ELi128ELi4ES3_EELb0ELb0ELb0ELb0ELb0ELb0ELb0ELb0EEEvNS_16Flash_fwd_paramsE,@function
        .size           _ZN5flash24flash_fwd_splitkv_kernelI23Flash_fwd_kernel_traitsILi96ELi64ELi128ELi4ELb0ELb0EN7cutlass10bfloat16_tE19Flash_kernel_traitsILi96ELi64ELi128ELi4ES3_EELb0ELb0ELb0ELb0ELb0ELb0ELb0ELb0EEEvNS_16Flash_fwd_paramsE,(.L_x_11596 - _ZN5flash24flash_fwd_splitkv_kernelI23Flash_fwd_kernel_traitsILi96ELi64ELi128ELi4ELb0ELb0EN7cutlass10bfloat16_tE19Flash_kernel_traitsILi96ELi64ELi128ELi4ES3_EELb0ELb0ELb0ELb0ELb0ELb0ELb0ELb0EEEvNS_16Flash_fwd_paramsE)
        .other          _ZN5flash24flash_fwd_splitkv_kernelI23Flash_fwd_kernel_traitsILi96ELi64ELi128ELi4ELb0ELb0EN7cutlass10bfloat16_tE19Flash_kernel_traitsILi96ELi64ELi128ELi4ES3_EELb0ELb0ELb0ELb0ELb0ELb0ELb0ELb0EEEvNS_16Flash_fwd_paramsE,@"STO_CUDA_ENTRY STV_DEFAULT"
_ZN5flash24flash_fwd_splitkv_kernelI23Flash_fwd_kernel_traitsILi96ELi64ELi128ELi4ELb0ELb0EN7cutlass10bfloat16_tE19Flash_kernel_traitsILi96ELi64ELi128ELi4ES3_EELb0ELb0ELb0ELb0ELb0ELb0ELb0ELb0EEEvNS_16Flash_fwd_paramsE:
.text._ZN5flash24flash_fwd_splitkv_kernelI23Flash_fwd_kernel_traitsILi96ELi64ELi128ELi4ELb0ELb0EN7cutlass10bfloat16_tE19Flash_kernel_traitsILi96ELi64ELi128ELi4ES3_EELb0ELb0ELb0ELb0ELb0ELb0ELb0ELb0EEEvNS_16Flash_fwd_paramsE:
[----:B------:R-:W-:Y:S01]  /*0000*/  LDC R1, c[0x0][0x37c] ;  /* 0x0000df00ff017b82 */ /* 0x000fe20000000800 */
[----:B------:R-:W1:Y:S07]  /*0010*/  S2R R11, SR_CTAID.X ;  /* 0x00000000000b7919 */ /* 0x000e6e0000002500 */
[----:B------:R-:W2:Y:S01]  /*0020*/  LDC.64 R2, c[0x0][0x348] ;  /* 0x0000d200ff027b82 */ /* 0x000ea20000000a00 */
[----:B------:R-:W-:Y:S01]  /*0030*/  BSSY.RECONVERGENT B2, `(.L_x_583) ;  /* 0x0000005000027945 */ /* 0x000fe20003800200 */
[----:B------:R-:W-:Y:S01]  /*0040*/  MOV R186, 0x80 ;  /* 0x0000008000ba7802 */ /* 0x000fe20000000f00 */
[----:B------:R-:W3:Y:S01]  /*0050*/  S2R R188, SR_CTAID.Y ;  /* 0x0000000000bc7919 */ /* 0x000ee20000002600 */
[----:B------:R-:W4:Y:S05]  /*0060*/  S2R R187, SR_CTAID.Z ;  /* 0x0000000000bb7919 */ /* 0x000f2a0000002700 */
[----:B-1234-:R-:W-:Y:S05]  /*0070*/  CALL.REL.NOINC `($_ZN5flash24flash_fwd_splitkv_kernelI23Flash_fwd_kernel_traitsILi96ELi64ELi128ELi4ELb0ELb0EN7cutlass10bfloat16_tE19Flash_kernel_traitsILi96ELi64ELi128ELi4ES3_EELb0ELb0ELb0ELb0ELb0ELb0ELb0ELb0EEEvNS_16Flash_fwd_paramsE$_ZN5flash30compute_attn_1rowblock_splitkvI23Flash_fwd_kernel_traitsILi96ELi64ELi128ELi4ELb0ELb0EN7cutlass10bfloat16_tE19Flash_kernel_traitsILi96ELi64ELi128ELi4ES3_EELb0ELb0ELb0ELb0ELb0ELb0ELb0ELb0ENS_16Flash_fwd_paramsEEEvRKT8_iiiii) ;  /* 0x0000000000087944 */ /* 0x01efea0003c00000 */
[----:B------:R-:W-:Y:S05]  /*0080*/  BSYNC.RECONVERGENT B2 ;  /* 0x0000000000027941 */ /* 0x000fea0003800200 */
.L_x_583:
[----:B------:R-:W-:Y:S05]  /*0090*/  EXIT ;  /* 0x000000000000794d */ /* 0x000fea0003800000 */
        .type           $_ZN5flash24flash_fwd_splitkv_kernelI23Flash_fwd_kernel_traitsILi96ELi64ELi128ELi4ELb0ELb0EN7cutlass10bfloat16_tE19Flash_kernel_traitsILi96ELi64ELi128ELi4ES3_EELb0ELb0ELb0ELb0ELb0ELb0ELb0ELb0EEEvNS_16Flash_fwd_paramsE$_ZN5flash30compute_attn_1rowblock_splitkvI23Flash_fwd_kernel_traitsILi96ELi64ELi128ELi4ELb0ELb0EN7cutlass10bfloat16_tE19Flash_kernel_traitsILi96ELi64ELi128ELi4ES3_EELb0ELb0ELb0ELb0ELb0ELb0ELb0ELb0ENS_16Flash_fwd_paramsEEEvRKT8_iiiii,@function
        .size           $_ZN5flash24flash_fwd_splitkv_kernelI23Flash_fwd_kernel_traitsILi96ELi64ELi128ELi4ELb0ELb0EN7cutlass10bfloat16_tE19Flash_kernel_traitsILi96ELi64ELi128ELi4ES3_EELb0ELb0ELb0ELb0ELb0ELb0ELb0ELb0EEEvNS_16Flash_fwd_paramsE$_ZN5flash30compute_attn_1rowblock_splitkvI23Flash_fwd_kernel_traitsILi96ELi64ELi128ELi4ELb0ELb0EN7cutlass10bfloat16_tE19Flash_kernel_traitsILi96ELi64ELi128ELi4ES3_EELb0ELb0ELb0ELb0ELb0ELb0ELb0ELb0ENS_16Flash_fwd_paramsEEEvRKT8_iiiii,(.L_x_11596 - $_ZN5flash24flash_fwd_splitkv_kernelI23Flash_fwd_kernel_traitsILi96ELi64ELi128ELi4ELb0ELb0EN7cutlass10bfloat16_tE19Flash_kernel_traitsILi96ELi64ELi128ELi4ES3_EELb0ELb0ELb0ELb0ELb0ELb0ELb0ELb0EEEvNS_16Flash_fwd_paramsE$_ZN5flash30compute_attn_1rowblock_splitkvI23Flash_fwd_kernel_traitsILi96ELi64ELi128ELi4ELb0ELb0EN7cutlass10bfloat16_tE19Flash_kernel_traitsILi96ELi64ELi128ELi4ES3_EELb0ELb0ELb0ELb0ELb0ELb0ELb0ELb0ENS_16Flash_fwd_paramsEEEvRKT8_iiiii)
$_ZN5flash24flash_fwd_splitkv_kernelI23Flash_fwd_kernel_traitsILi96ELi64ELi128ELi4ELb0ELb0EN7cutlass10bfloat16_tE19Flash_kernel_traitsILi96ELi64ELi128ELi4ES3_EELb0ELb0ELb0ELb0ELb0ELb0ELb0ELb0EEEvNS_16Flash_fwd_paramsE$_ZN5flash30compute_attn_1rowblock_splitkvI23Flash_fwd_kernel_traitsILi96ELi64ELi128ELi4ELb0ELb0EN7cutlass10bfloat16_tE19Flash_kernel_traitsILi96ELi64ELi128ELi4ES3_EELb0ELb0ELb0ELb0ELb0ELb0ELb0ELb0ENS_16Flash_fwd_paramsEEEvRKT8_iiiii:
[----:B------:R-:W1:Y:S02]  /*00a0*/  LDCU.64 UR4, c[0x0][0x358] ;  /* 0x00006b00ff0477ac */ /* 0x000e640008000a00 */
[----:B-1----:R-:W2:Y:S04]  /*00b0*/  LD.E.64 R16, desc[UR4][R2.64+0xe0] ;  /* 0x0000e00402107980 */ /* 0x002ea8000c101b00 */
[----:B------:R-:W3:Y:S04]  /*00c0*/  LD.E.64 R12, desc[UR4][R2.64+0xe8] ;  /* 0x0000e804020c7980 */ /* 0x000ee8000c101b00 */
[----:B------:R-:W4:Y:S04]  /*00d0*/  LD.E.64 R6, desc[UR4][R2.64+0xf0] ;  /* 0x0000f00402067980 */ /* 0x000f28000c101b00 */
[----:B------:R-:W4:Y:S01]  /*00e0*/  LD.E.64 R8, desc[UR4][R2.64+0xf8] ;  /* 0x0000f80402087980 */ /* 0x000f22000c101b00 */
[----:B------:R-:W-:Y:S01]  /*00f0*/  IMAD.MOV.U32 R193, RZ, RZ, -0x1 ;  /* 0xffffffffffc17424 */ /* 0x000fe200078e00ff */
[----:B--2---:R-:W-:-:S02]  /*0100*/  ISETP.NE.U32.AND P4, PT, R16, RZ, PT ;  /* 0x000000ff1000720c */ /* 0x004fc40003f85070 */
[----:B---3--:R-:W-:Y:S02]  /*0110*/  ISETP.NE.U32.AND P3, PT, R12, RZ, PT ;  /* 0x000000ff0c00720c */ /* 0x008fe40003f65070 */
[----:B------:R-:W-:Y:S02]  /*0120*/  ISETP.NE.AND.EX P4, PT, R17, RZ, PT, P4 ;  /* 0x000000ff1100720c */ /* 0x000fe40003f85340 */
[----:B------:R-:W-:-:S11]  /*0130*/  ISETP.NE.AND.EX P3, PT, R13, RZ, PT, P3 ;  /* 0x000000ff0d00720c */ /* 0x000fd60003f65330 */
[----:B------:R-:W5:Y:S04]  /*0140*/  @!P4 LD.E R5, desc[UR4][R2.64+0xb4] ;  /* 0x0000b4040205c980 */ /* 0x000f68000c101900 */
[----:B------:R-:W5:Y:S01]  /*0150*/  @!P3 LD.E R126, desc[UR4][R2.64+0xb8] ;  /* 0x0000b804027eb980 */ /* 0x000f62000c101900 */
[----:B------:R-:W-:Y:S02]  /*0160*/  ISETP.NE.U32.AND P2, PT, R16, RZ, PT ;  /* 0x000000ff1000720c */ /* 0x000fe40003f45070 */
[----:B----4-:R-:W-:Y:S02]  /*0170*/  ISETP.NE.U32.AND P1, PT, R6, RZ, PT ;  /* 0x000000ff0600720c */ /* 0x010fe40003f25070 */
[----:B------:R-:W-:Y:S02]  /*0180*/  ISETP.NE.AND.EX P2, PT, R17, RZ, PT, P2 ;  /* 0x000000ff1100720c */ /* 0x000fe40003f45320 */
[----:B------:R-:W-:Y:S01]  /*0190*/  ISETP.NE.AND.EX P1, PT, R7, RZ, PT, P1 ;  /* 0x000000ff0700720c */ /* 0x000fe20003f25310 */
[C---:B------:R-:W-:Y:S01]  /*01a0*/  IMAD.WIDE.U32 R16, R188.reuse, 0x4, R16 ;  /* 0x00000004bc107825 */ /* 0x040fe200078e0010 */
[----:B------:R-:W1:Y:S03]  /*01b0*/  S2R R124, SR_TID.X ;  /* 0x00000000007c7919 */ /* 0x000e660000002100 */
[----:B------:R-:W-:Y:S01]  /*01c0*/  IMAD.SHL.U32 R4, R188, 0x4, RZ ;  /* 0x00000004bc047824 */ /* 0x000fe200078e00ff */
[----:B------:R-:W-:-:S05]  /*01d0*/  SHF.R.U32.HI R0, RZ, 0x1e, R188 ;  /* 0x0000001eff007819 */ /* 0x000fca00000116bc */
[----:B------:R-:W5:Y:S01]  /*01e0*/  @P2 LD.E R193, desc[UR4][R16.64] ;  /* 0x0000000410c12980 */ /* 0x000f62000c101900 */
[----:B------:R-:W-:Y:S02]  /*01f0*/  ISETP.NE.U32.AND P2, PT, R12, RZ, PT ;  /* 0x000000ff0c00720c */ /* 0x000fe40003f45070 */
[-C--:B------:R-:W-:Y:S02]  /*0200*/  @P1 IADD3 R18, P0, PT, R6, R4.reuse, RZ ;  /* 0x0000000406121210 */ /* 0x080fe40007f1e0ff */
[----:B------:R-:W-:Y:S01]  /*0210*/  ISETP.NE.AND.EX P2, PT, R13, RZ, PT, P2 ;  /* 0x000000ff0d00720c */ /* 0x000fe20003f45320 */
[----:B------:R-:W-:Y:S01]  /*0220*/  IMAD.MOV.U32 R15, RZ, RZ, RZ ;  /* 0x000000ffff0f7224 */ /* 0x000fe200078e00ff */
[----:B------:R-:W-:Y:S01]  /*0230*/  BSSY.RECONVERGENT B0, `(.L_x_584) ;  /* 0x000000e000007945 */ /* 0x000fe20003800200 */
[----:B------:R-:W-:Y:S01]  /*0240*/  @P1 IMAD.X R19, R7, 0x1, R0, P0 ;  /* 0x0000000107131824 */ /* 0x000fe200000e0600 */
[----:B------:R-:W-:Y:S01]  /*0250*/  ISETP.NE.U32.AND P0, PT, R8, RZ, PT ;  /* 0x000000ff0800720c */ /* 0x000fe20003f05070 */
[----:B------:R2:W5:Y:S04]  /*0260*/  @P4 LD.E R6, desc[UR4][R16.64+0x4] ;  /* 0x0000040410064980 */ /* 0x000568000c101900 */
[----:B------:R3:W5:Y:S01]  /*0270*/  @P1 LD.E R15, desc[UR4][R18.64] ;  /* 0x00000004120f1980 */ /* 0x000762000c101900 */
[----:B------:R-:W-:-:S02]  /*0280*/  IADD3 R12, P1, PT, R12, R4, RZ ;  /* 0x000000040c0c7210 */ /* 0x000fc40007f3e0ff */
[----:B------:R-:W-:-:S03]  /*0290*/  ISETP.NE.AND.EX P0, PT, R9, RZ, PT, P0 ;  /* 0x000000ff0900720c */ /* 0x000fc60003f05300 */
[----:B------:R-:W-:Y:S02]  /*02a0*/  IMAD.X R13, R13, 0x1, R0, P1 ;  /* 0x000000010d0d7824 */ /* 0x000fe400008e0600 */
[----:B--2---:R-:W-:Y:S01]  /*02b0*/  IMAD.MOV.U32 R16, RZ, RZ, -0x1 ;  /* 0xffffffffff107424 */ /* 0x004fe200078e00ff */
[----:B-1----:R-:W-:Y:S07]  /*02c0*/  @!P2 BRA `(.L_x_585) ;  /* 0x000000000010a947 */ /* 0x002fee0003800000 */
[----:B------:R-:W2:Y:S02]  /*02d0*/  LD.E.U8 R7, desc[UR4][R2.64+0x1b2] ;  /* 0x0001b20402077980 */ /* 0x000ea4000c101100 */
[----:B--2---:R-:W-:-:S13]  /*02e0*/  ISETP.NE.AND P1, PT, R7, RZ, PT ;  /* 0x000000ff0700720c */ /* 0x004fda0003f25270 */
[----:B------:R-:W-:Y:S05]  /*02f0*/  @!P1 BRA `(.L_x_585) ;  /* 0x0000000000049947 */ /* 0x000fea0003800000 */
[----:B------:R1:W5:Y:S02]  /*0300*/  LD.E R16, desc[UR4][R12.64] ;  /* 0x000000040c107980 */ /* 0x000364000c101900 */
.L_x_585:
[----:B------:R-:W-:Y:S05]  /*0310*/  BSYNC.RECONVERGENT B0 ;  /* 0x0000000000007941 */ /* 0x000fea0003800200 */
.L_x_584:
[----:B------:R-:W-:Y:S04]  /*0320*/  BSSY.RECONVERGENT B0, `(.L_x_586) ;  /* 0x0000007000007945 */ /* 0x000fe80003800200 */
[----:B------:R-:W-:Y:S05]  /*0330*/  @!P3 BRA `(.L_x_587) ;  /* 0x000000000014b947 */ /* 0x000fea0003800000 */
[----:B------:R-:W2:Y:S02]  /*0340*/  LD.E.U8 R7, desc[UR4][R2.64+0x1b2] ;  /* 0x0001b20402077980 */ /* 0x000ea4000c101100 */
[----:B--2---:R-:W-:-:S13]  /*0350*/  ISETP.NE.AND P1, PT, R7, RZ, PT ;  /* 0x000000ff0700720c */ /* 0x004fda0003f25270 */
[----:B------:R-:W2:Y:S02]  /*0360*/  @P1 LD.E R7, desc[UR4][R12.64+0x4] ;  /* 0x000004040c071980 */ /* 0x000ea4000c101900 */
[----:B--2--5:R-:W-:-:S06]  /*0370*/  @P1 IADD3 R126, PT, PT, R7, -R16, RZ ;  /* 0x80000010077e1210 */ /* 0x024fcc0007ffe0ff */
[----:B------:R2:W5:Y:S02]  /*0380*/  @!P1 LD.E R126, desc[UR4][R12.64] ;  /* 0x000000040c7e9980 */ /* 0x000564000c101900 */
.L_x_587:
[----:B------:R-:W-:Y:S05]  /*0390*/  BSYNC.RECONVERGENT B0 ;  /* 0x0000000000007941 */ /* 0x000fea0003800200 */
.L_x_586:
[----:B------:R-:W-:Y:S01]  /*03a0*/  BSSY.RECONVERGENT B1, `(.L_x_588) ;  /* 0x0000011000017945 */ /* 0x000fe20003800200 */
[----:B-----5:R-:W-:-:S03]  /*03b0*/  @P4 IADD3 R5, PT, PT, -R193, R6, RZ ;  /* 0x00000006c1054210 */ /* 0x020fc60007ffe1ff */
[----:B------:R-:W-:Y:S05]  /*03c0*/  @!P0 BRA `(.L_x_589) ;  /* 0x0000000000148947 */ /* 0x000fea0003800000 */
[----:B------:R-:W-:-:S05]  /*03d0*/  IADD3 R6, P0, PT, R8, R4, RZ ;  /* 0x0000000408067210 */ /* 0x000fca0007f1e0ff */
[----:B------:R-:W-:-:S05]  /*03e0*/  IMAD.X R7, R9, 0x1, R0, P0 ;  /* 0x0000000109077824 */ /* 0x000fca00000e0600 */
[----:B------:R-:W4:Y:S02]  /*03f0*/  LD.E R126, desc[UR4][R6.64] ;  /* 0x00000004067e7980 */ /* 0x000f24000c101900 */
[----:B----4-:R-:W-:Y:S01]  /*0400*/  IADD3 R126, PT, PT, R126, -R15, RZ ;  /* 0x8000000f7e7e7210 */ /* 0x010fe20007ffe0ff */
[----:B------:R-:W-:Y:S05]  /*0410*/  BRA `(.L_x_590) ;  /* 0x0000000000247947 */ /* 0x000fea0003800000 */
.L_x_589:
[----:B------:R-:W4:Y:S01]  /*0420*/  LD.E.64 R6, desc[UR4][R2.64+0x108] ;  /* 0x0001080402067980 */ /* 0x000f22000c101b00 */
[----:B------:R-:W-:Y:S01]  /*0430*/  BSSY.RECONVERGENT B0, `(.L_x_591) ;  /* 0x0000006000007945 */ /* 0x000fe20003800200 */
[----:B----4-:R-:W-:Y:S01]  /*0440*/  ISETP.NE.U32.AND P0, PT, R6, RZ, PT ;  /* 0x000000ff0600720c */ /* 0x010fe20003f05070 */
[----:B------:R-:W-:-:S03]  /*0450*/  IMAD.MOV.U32 R6, RZ, RZ, RZ ;  /* 0x000000ffff067224 */ /* 0x000fc600078e00ff */
[----:B------:R-:W-:-:S13]  /*0460*/  ISETP.NE.AND.EX P0, PT, R7, RZ, PT, P0 ;  /* 0x000000ff0700720c */ /* 0x000fda0003f05300 */
[----:B------:R-:W-:Y:S05]  /*0470*/  @!P0 BRA `(.L_x_592) ;  /* 0x0000000000048947 */ /* 0x000fea0003800000 */
[----:B------:R4:W5:Y:S02]  /*0480*/  LD.E R6, desc[UR4][R2.64+0xbc] ;  /* 0x0000bc0402067980 */ /* 0x000964000c101900 */
.L_x_592:
[----:B------:R-:W-:Y:S05]  /*0490*/  BSYNC.RECONVERGENT B0 ;  /* 0x0000000000007941 */ /* 0x000fea0003800200 */
.L_x_591:
[----:B-----5:R-:W-:Y:S02]  /*04a0*/  IADD3 R126, PT, PT, R6, R126, -R15 ;  /* 0x0000007e067e7210 */ /* 0x020fe40007ffe80f */
.L_x_590:
[----:B------:R-:W-:Y:S05]  /*04b0*/  BSYNC.RECONVERGENT B1 ;  /* 0x0000000000017941 */ /* 0x000fea0003800200 */
.L_x_588:
[----:B------:R-:W-:Y:S01]  /*04c0*/  IMAD.SHL.U32 R192, R11, 0x40, RZ ;  /* 0x000000400bc07824 */ /* 0x000fe200078e00ff */
[----:B------:R-:W-:Y:S01]  /*04d0*/  MOV R6, R186 ;  /* 0x000000ba00067202 */ /* 0x000fe20000000f00 */
[----:B------:R-:W-:-:S03]  /*04e0*/  IMAD.MOV.U32 R7, RZ, RZ, 0x0 ;  /* 0x00000000ff077424 */ /* 0x000fc600078e00ff */
[----:B------:R-:W-:-:S13]  /*04f0*/  ISETP.GT.AND P0, PT, R5, R192, PT ;  /* 0x000000c00500720c */ /* 0x000fda0003f04270 */
[----:B-1234-:R-:W-:Y:S05]  /*0500*/  @!P0 RET.REL.NODEC R6 `(_ZN5flash24flash_fwd_splitkv_kernelI23Flash_fwd_kernel_traitsILi96ELi64ELi128ELi4ELb0ELb0EN7cutlass10bfloat16_tE19Flash_kernel_traitsILi96ELi64ELi128ELi4ES3_EELb0ELb0ELb0ELb0ELb0ELb0ELb0ELb0EEEvNS_16Flash_fwd_paramsE) ;  /* 0xfffffff806bc8950 */ /* 0x01efea0003c3ffff */
        /* <DEDUP_REMOVED lines=19> */
[----:B------:R-:W-:Y:S01]  /*0640*/  IMAD.SHL.U32 R9, R124, 0x8, RZ ;  /* 0x000000087c097824 */ /* 0x000fe200078e00ff */
[----:B------:R-:W-:-:S02]  /*0650*/  MOV R23, RZ ;  /* 0x000000ff00177202 */ /* 0x000fc40000000f00 */
[----:B------:R-:W5:Y:S02]  /*0660*/  LD.E R0, desc[UR4][R2.64+0xc0] ;  /* 0x0000c00402007980 */ /* 0x000f64000c101900 */
[----:B------:R-:W-:Y:S01]  /*0670*/  LOP3.LUT R22, R9, 0x18, RZ, 0xc0, !PT ;  /* 0x0000001809167812 */ /* 0x000fe200078ec0ff */
[----:B------:R-:W-:Y:S01]  /*0680*/  IMAD.IADD R5, R5, 0x1, -R192 ;  /* 0x0000000105057824 */ /* 0x000fe200078e0ac0 */
[----:B------:R1:W5:Y:S02]  /*0690*/  LD.E.64 R18, desc[UR4][R2.64+0x70] ;  /* 0x0000700402127980 */ /* 0x000364000c101b00 */
[----:B------:R-:W-:Y:S01]  /*06a0*/  ISETP.NE.AND P5, PT, R22, RZ, PT ;  /* 0x000000ff1600720c */ /* 0x000fe20003fa5270 */
[----:B------:R-:W-:Y:S01]  /*06b0*/  BSSY.RECONVERGENT B0, `(.L_x_594) ;  /* 0x000002b000007945 */ /* 0x000fe20003800200 */
[----:B--2---:R-:W-:-:S04]  /*06c0*/  @P0 IMAD.WIDE.U32 R20, R14, R193, RZ ;  /* 0x000000c10e140225 */ /* 0x004fc800078e00ff */
[----:B---3--:R-:W-:Y:S02]  /*06d0*/  IMAD R4, R188, R4, R187 ;  /* 0x00000004bc047224 */ /* 0x008fe400078e02bb */
[----:B------:R-:W-:Y:S02]  /*06e0*/  @P0 IMAD R6, R15, R193, RZ ;  /* 0x000000c10f060224 */ /* 0x000fe400078e02ff */
[----:B------:R-:W-:-:S04]  /*06f0*/  IMAD.WIDE.U32 R24, R192, R14, R22 ;  /* 0x0000000ec0187225 */ /* 0x000fc800078e0016 */
[-C--:B----4-:R-:W-:Y:S02]  /*0700*/  @!P0 IMAD R8, R17, R188.reuse, RZ ;  /* 0x000000bc11088224 */ /* 0x090fe400078e02ff */
[----:B------:R-:W-:-:S04]  /*0710*/  @!P0 IMAD.WIDE.U32 R16, R16, R188, RZ ;  /* 0x000000bc10108225 */ /* 0x000fc800078e00ff */
[----:B------:R-:W-:Y:S02]  /*0720*/  @P0 IMAD.MOV.U32 R16, RZ, RZ, R20 ;  /* 0x000000ffff100224 */ /* 0x000fe400078e0014 */
[----:B------:R-:W-:Y:S01]  /*0730*/  IMAD R4, R7, R4, R192 ;  /* 0x0000000407047224 */ /* 0x000fe200078e02c0 */
[----:B------:R-:W-:Y:S01]  /*0740*/  SHF.R.U32.HI R7, RZ, 0x2, R124 ;  /* 0x00000002ff077819 */ /* 0x000fe2000001167c */
[----:B------:R-:W-:Y:S02]  /*0750*/  @!P0 IMAD.IADD R8, R17, 0x1, R8 ;  /* 0x0000000111088824 */ /* 0x000fe400078e0208 */
[----:B------:R-:W-:Y:S01]  /*0760*/  @P0 IMAD.IADD R8, R21, 0x1, R6 ;  /* 0x0000000115080824 */ /* 0x000fe200078e0206 */
[----:B------:R-:W-:Y:S01]  /*0770*/  IADD3 R16, P0, PT, R16, R24, RZ ;  /* 0x0000001810107210 */ /* 0x000fe20007f1e0ff */
[----:B-1----:R-:W-:Y:S01]  /*0780*/  IMAD R3, R15, R192, RZ ;  /* 0x000000c00f037224 */ /* 0x002fe200078e02ff */
[CC--:B------:R-:W-:Y:S02]  /*0790*/  ISETP.GE.AND P2, PT, R7.reuse, R5.reuse, PT ;  /* 0x000000050700720c */ /* 0x0c0fe40003f46270 */
[----:B------:R-:W-:-:S02]  /*07a0*/  ISETP.GE.OR P6, PT, R7, R5, P5 ;  /* 0x000000050700720c */ /* 0x000fc40002fc6670 */
[----:B------:R-:W-:Y:S02]  /*07b0*/  IADD3.X R17, PT, PT, R8, R25, R3, P0, !PT ;  /* 0x0000001908117210 */ /* 0x000fe400007fe403 */
[----:B------:R-:W-:Y:S02]  /*07c0*/  IADD3 R2, PT, PT, R7, 0x20, RZ ;  /* 0x0000002007027810 */ /* 0x000fe40007ffe0ff */
[----:B------:R-:W-:Y:S01]  /*07d0*/  IADD3 R3, P0, PT, R4, R7, RZ ;  /* 0x0000000704037210 */ /* 0x000fe20007f1e0ff */
[----:B------:R-:W-:Y:S01]  /*07e0*/  IMAD.WIDE.U32 R16, R187, R12, R16 ;  /* 0x0000000cbb107225 */ /* 0x000fe200078e0010 */
[CC--:B------:R-:W-:Y:S02]  /*07f0*/  ISETP.GE.AND P1, PT, R2.reuse, R5.reuse, PT ;  /* 0x000000050200720c */ /* 0x0c0fe40003f26270 */
[----:B------:R-:W-:Y:S01]  /*0800*/  ISETP.GE.OR P5, PT, R2, R5, P5 ;  /* 0x000000050200720c */ /* 0x000fe20002fa6670 */
[----:B------:R-:W-:Y:S01]  /*0810*/  IMAD R2, R13, R187, RZ ;  /* 0x000000bb0d027224 */ /* 0x000fe200078e02ff */
[----:B------:R-:W-:-:S02]  /*0820*/  LEA.HI.X.SX32 R4, R4, RZ, 0x1, P0 ;  /* 0x000000ff04047211 */ /* 0x000fc400000f0eff */
[C---:B------:R-:W-:Y:S02]  /*0830*/  LEA R8, P0, R3.reuse, R10, 0x2 ;  /* 0x0000000a03087211 */ /* 0x040fe400078010ff */
[C---:B------:R-:W-:Y:S02]  /*0840*/  LOP3.LUT R5, R22.reuse, 0x40, RZ, 0xfc, !PT ;  /* 0x0000004016057812 */ /* 0x040fe400078efcff */
[----:B------:R-:W-:Y:S01]  /*0850*/  LEA.HI.X R9, R3, R11, R4, 0x2, P0 ;  /* 0x0000000b03097211 */ /* 0x000fe200000f1404 */
[----:B------:R-:W-:Y:S01]  /*0860*/  @!P6 IMAD.MOV.U32 R3, RZ, RZ, 0x7f800000 ;  /* 0x7f800000ff03e424 */ /* 0x000fe200078e00ff */
[----:B------:R-:W-:Y:S02]  /*0870*/  LOP3.LUT R11, R22, 0x20, RZ, 0xfc, !PT ;  /* 0x00000020160b7812 */ /* 0x000fe400078efcff */
[----:B------:R-:W-:Y:S01]  /*0880*/  IADD3 R21, PT, PT, R17, R2, RZ ;  /* 0x0000000211157210 */ /* 0x000fe20007ffe0ff */
[----:B------:R-:W-:Y:S06]  /*0890*/  @P2 BRA `(.L_x_595) ;  /* 0x0000000000302947 */ /* 0x000fec0003800000 */
[----:B------:R-:W-:Y:S01]  /*08a0*/  IMAD.MOV.U32 R20, RZ, RZ, R16 ;  /* 0x000000ffff147224 */ /* 0x000fe200078e0010 */
[-C--:B-----5:R-:W-:Y:S01]  /*08b0*/  ISETP.GE.AND P4, PT, R22, R0.reuse, PT ;  /* 0x000000001600720c */ /* 0x0a0fe20003f86270 */
[-C--:B------:R-:W-:Y:S01]  /*08c0*/  IMAD R2, R15, R7.reuse, RZ ;  /* 0x000000070f027224 */ /* 0x080fe200078e02ff */
[-C--:B------:R-:W-:Y:S01]  /*08d0*/  ISETP.GE.AND P3, PT, R11, R0.reuse, PT ;  /* 0x000000000b00720c */ /* 0x080fe20003f66270 */
[----:B------:R-:W-:Y:S01]  /*08e0*/  IMAD.WIDE.U32 R12, R14, R7, R20 ;  /* 0x000000070e0c7225 */ /* 0x000fe200078e0014 */
[----:B------:R-:W-:-:S03]  /*08f0*/  ISETP.GE.AND P2, PT, R5, R0, PT ;  /* 0x000000000500720c */ /* 0x000fc60003f46270 */
[----:B------:R-:W-:Y:S01]  /*0900*/  IMAD.IADD R13, R13, 0x1, R2 ;  /* 0x000000010d0d7824 */ /* 0x000fe200078e0202 */
[----:B------:R-:W-:-:S04]  /*0910*/  LEA R24, P0, R12, R18, 0x1 ;  /* 0x000000120c187211 */ /* 0x000fc800078008ff */
[----:B------:R-:W-:-:S05]  /*0920*/  LEA.HI.X R25, R12, R19, R13, 0x1, P0 ;  /* 0x000000130c197211 */ /* 0x000fca00000f0c0d */
[----:B------:R1:W-:Y:S04]  /*0930*/  @!P4 ST.E.128 desc[UR4][R24.64], RZ ;  /* 0x000000ff1800c985 */ /* 0x0003e8000c101d04 */
[----:B------:R1:W-:Y:S04]  /*0940*/  @!P3 ST.E.128 desc[UR4][R24.64+0x40], RZ ;  /* 0x000040ff1800b985 */ /* 0x0003e8000c101d04 */
[----:B------:R1:W-:Y:S02]  /*0950*/  @!P2 ST.E.128 desc[UR4][R24.64+0x80], RZ ;  /* 0x000080ff1800a985 */ /* 0x0003e4000c101d04 */
.L_x_595:
[----:B------:R-:W-:Y:S05]  /*0960*/  BSYNC.RECONVERGENT B0 ;  /* 0x0000000000007941 */ /* 0x000fea0003800200 */
.L_x_594:
[----:B------:R-:W-:Y:S04]  /*0970*/  BSSY.RECONVERGENT B0, `(.L_x_596) ;  /* 0x0000011000007945 */ /* 0x000fe80003800200 */
[----:B------:R-:W-:Y:S05]  /*0980*/  @P1 BRA `(.L_x_597) ;  /* 0x00000000003c1947 */ /* 0x000fea0003800000 */
[----:B------:R-:W-:Y:S01]  /*0990*/  IADD3 R13, P0, PT, R7, 0x20, RZ ;  /* 0x00000020070d7810 */ /* 0x000fe20007f1e0ff */
[----:B------:R-:W-:Y:S01]  /*09a0*/  IMAD.MOV.U32 R17, RZ, RZ, R21 ;  /* 0x000000ffff117224 */ /* 0x000fe200078e0015 */
[-C--:B-----5:R-:W-:Y:S02]  /*09b0*/  ISETP.GE.AND P2, PT, R22, R0.reuse, PT ;  /* 0x000000001600720c */ /* 0x0a0fe40003f46270 */
[-C--:B------:R-:W-:Y:S01]  /*09c0*/  ISETP.GE.AND P1, PT, R11, R0.reuse, PT ;  /* 0x000000000b00720c */ /* 0x080fe20003f26270 */
[----:B------:R-:W-:Y:S01]  /*09d0*/  IMAD.X R7, RZ, RZ, RZ, P0 ;  /* 0x000000ffff077224 */ /* 0x000fe200000e06ff */
[----:B------:R-:W-:Y:S01]  /*09e0*/  ISETP.GE.AND P0, PT, R5, R0, PT ;  /* 0x000000000500720c */ /* 0x000fe20003f06270 */
[----:B------:R-:W-:-:S04]  /*09f0*/  IMAD.WIDE.U32 R16, R14, R13, R16 ;  /* 0x0000000d0e107225 */ /* 0x000fc800078e0010 */
[----:B------:R-:W-:Y:S01]  /*0a00*/  IMAD R7, R7, R14, RZ ;  /* 0x0000000e07077224 */ /* 0x000fe200078e02ff */
[----:B------:R-:W-:-:S03]  /*0a10*/  LEA R4, P3, R16, R18, 0x1 ;  /* 0x0000001210047211 */ /* 0x000fc600078608ff */
[----:B------:R-:W-:-:S04]  /*0a20*/  IMAD R7, R15, R13, R7 ;  /* 0x0000000d0f077224 */ /* 0x000fc800078e0207 */
[----:B------:R-:W-:-:S05]  /*0a30*/  IMAD.IADD R7, R17, 0x1, R7 ;  /* 0x0000000111077824 */ /* 0x000fca00078e0207 */
[----:B------:R-:W-:-:S05]  /*0a40*/  LEA.HI.X R5, R16, R19, R7, 0x1, P3 ;  /* 0x0000001310057211 */ /* 0x000fca00018f0c07 */
[----:B------:R2:W-:Y:S04]  /*0a50*/  @!P2 ST.E.128 desc[UR4][R4.64], RZ ;  /* 0x000000ff0400a985 */ /* 0x0005e8000c101d04 */
[----:B------:R2:W-:Y:S04]  /*0a60*/  @!P1 ST.E.128 desc[UR4][R4.64+0x40], RZ ;  /* 0x000040ff04009985 */ /* 0x0005e8000c101d04 */
[----:B------:R2:W-:Y:S02]  /*0a70*/  @!P0 ST.E.128 desc[UR4][R4.64+0x80], RZ ;  /* 0x000080ff04008985 */ /* 0x0005e4000c101d04 */
.L_x_597:
[----:B------:R-:W-:Y:S05]  /*0a80*/  BSYNC.RECONVERGENT B0 ;  /* 0x0000000000007941 */ /* 0x000fea0003800200 */
.L_x_596:
[----:B------:R-:W-:Y:S01]  /*0a90*/  MOV R187, 0x0 ;  /* 0x0000000000bb7802 */ /* 0x000fe20000000f00 */
[----:B------:R1:W-:Y:S03]  /*0aa0*/  @!P6 ST.E desc[UR4][R8.64], R3 ;  /* 0x000000030800e985 */ /* 0x0003e6000c101904 */
[----:B-12--5:R-:W-:Y:S05]  /*0ab0*/  @P5 RET.REL.NODEC R186 `(_ZN5flash24flash_fwd_splitkv_kernelI23Flash_fwd_kernel_traitsILi96ELi64ELi128ELi4ELb0ELb0EN7cutlass10bfloat16_tE19Flash_kernel_traitsILi96ELi64ELi128ELi4ES3_EELb0ELb0ELb0ELb0ELb0ELb0ELb0ELb0EEEvNS_16Flash_fwd_paramsE) ;  /* 0xfffffff4ba505950 */ /* 0x026fea0003c3ffff */
[----:B------:R-:W-:Y:S02]  /*0ac0*/  MOV R3, 0x7f800000 ;  /* 0x7f80000000037802 */ /* 0x000fe40000000f00 */
[----:B------:R-:W-:-:S03]  /*0ad0*/  MOV R187, 0x0 ;  /* 0x0000000000bb7802 */ /* 0x000fc60000000f00 */
[----:B------:R1:W-:Y:S02]  /*0ae0*/  ST.E desc[UR4][R8.64+0x80], R3 ;  /* 0x0000800308007985 */ /* 0x0003e4000c101904 */
[----:B-1----:R-:W-:Y:S05]  /*0af0*/  RET.REL.NODEC R186 `(_ZN5flash24flash_fwd_splitkv_kernelI23Flash_fwd_kernel_traitsILi96ELi64ELi128ELi4ELb0ELb0EN7cutlass10bfloat16_tE19Flash_kernel_traitsILi96ELi64ELi128ELi4ES3_EELb0ELb0ELb0ELb0ELb0ELb0ELb0ELb0EEEvNS_16Flash_fwd_paramsE) ;  /* 0xfffffff4ba407950 */ /* 0x002fea0003c3ffff */
.L_x_593:
        /* <DEDUP_REMOVED lines=19> */
[----:B------:R-:W4:Y:S04]  /*0c30*/  LD.E.64 R18, desc[UR4][R2.64+0x28] ;  /* 0x0000280402127980 */ /* 0x000f28000c101b00 */
[----:B------:R-:W5:Y:S04]  /*0c40*/  LD.E.64 R34, desc[UR4][R2.64+0x58] ;  /* 0x0000580402227980 */ /* 0x000f68000c101b00 */
[----:B------:R-:W5:Y:S01]  /*0c50*/  LD.E.64 R176, desc[UR4][R2.64+0x40] ;  /* 0x0000400402b07980 */ /* 0x000f62000c101b00 */
[----:B-1----:R-:W-:-:S04]  /*0c60*/  IABS R8, R17 ;  /* 0x0000001100087213 */ /* 0x002fc80000000000 */
[----:B------:R-:W1:Y:S08]  /*0c70*/  I2F.RP R9, R8 ;  /* 0x0000000800097306 */ /* 0x000e700000209400 */
[----:B-1---5:R-:W1:Y:S02]  /*0c80*/  MUFU.RCP R14, R9 ;  /* 0x00000009000e7308 */ /* 0x022e640000001000 */
[----:B-1----:R-:W-:-:S06]  /*0c90*/  VIADD R14, R14, 0xffffffe ;  /* 0x0ffffffe0e0e7836 */ /* 0x002fcc0000000000 */
[----:B------:R-:W1:Y:S01]  /*0ca0*/  F2I.FTZ.U32.TRUNC.NTZ R15, R14 ;  /* 0x0000000e000f7305 */ /* 0x000e62000021f000 */
[----:B------:R-:W-:Y:S01]  /*0cb0*/  IABS R0, R17 ;  /* 0x0000001100007213 */ /* 0x000fe20000000000 */
[----:B-1----:R-:W-:Y:S01]  /*0cc0*/  IMAD.MOV R7, RZ, RZ, -R15 ;  /* 0x000000ffff077224 */ /* 0x002fe200078e0a0f */
[----:B------:R-:W-:-:S03]  /*0cd0*/  MOV R14, RZ ;  /* 0x000000ff000e7202 */ /* 0x000fc60000000f00 */
[----:B------:R-:W-:Y:S01]  /*0ce0*/  IMAD R10, R7, R8, RZ ;  /* 0x00000008070a7224 */ /* 0x000fe200078e02ff */
        /* <DEDUP_REMOVED lines=16> */
[C---:B------:R-:W-:Y:S02]  /*0df0*/  LEA R196, P0, R12.reuse, R198, 0x2 ;  /* 0x000000c60cc47211 */ /* 0x040fe400078010ff */
[----:B------:R-:W-:Y:S02]  /*0e00*/  @!P1 IADD3 R15, PT, PT, -R15, RZ, RZ ;  /* 0x000000ff0f0f9210 */ /* 0x000fe40007ffe1ff */
[----:B------:R-:W-:Y:S02]  /*0e10*/  LEA.HI.X R197, R12, R199, R197, 0x2, P0 ;  /* 0x000000c70cc57211 */ /* 0x000fe400000f14c5 */
[----:B------:R-:W-:-:S05]  /*0e20*/  @!P2 LOP3.LUT R15, RZ, R17, RZ, 0x33, !PT ;  /* 0x00000011ff0fa212 */ /* 0x000fca00078e33ff */
[----:B------:R-:W-:-:S05]  /*0e30*/  IMAD.WIDE R12, R15, 0x4, R196 ;  /* 0x000000040f0c7825 */ /* 0x000fca00078e02c4 */
[----:B------:R1:W2:Y:S01]  /*0e40*/  LD.E R7, desc[UR4][R12.64] ;  /* 0x000000040c077980 */ /* 0x0002a2000c101900 */
[----:B---3--:R-:W-:-:S04]  /*0e50*/  IABS R9, R24 ;  /* 0x0000001800097213 */ /* 0x008fc80000000000 */
[----:B------:R-:W3:Y:S08]  /*0e60*/  I2F.RP R10, R9 ;  /* 0x00000009000a7306 */ /* 0x000ef00000209400 */
[----:B---3--:R-:W3:Y:S02]  /*0e70*/  MUFU.RCP R26, R10 ;  /* 0x0000000a001a7308 */ /* 0x008ee40000001000 */
[----:B---3--:R-:W-:-:S06]  /*0e80*/  VIADD R26, R26, 0xffffffe ;  /* 0x0ffffffe1a1a7836 */ /* 0x008fcc0000000000 */
[----:B------:R-:W3:Y:S01]  /*0e90*/  F2I.FTZ.U32.TRUNC.NTZ R27, R26 ;  /* 0x0000001a001b7305 */ /* 0x000ee2000021f000 */
[----:B------:R-:W-:Y:S02]  /*0ea0*/  IABS R8, R187 ;  /* 0x000000bb00087213 */ /* 0x000fe40000000000 */
[----:B---3--:R-:W-:Y:S01]  /*0eb0*/  IADD3 R0, PT, PT, RZ, -R27, RZ ;  /* 0x8000001bff007210 */ /* 0x008fe20007ffe0ff */
[----:B------:R-:W-:-:S04]  /*0ec0*/  IMAD.MOV.U32 R26, RZ, RZ, RZ ;  /* 0x000000ffff1a7224 */ /* 0x000fc800078e00ff */
[----:B-1----:R-:W-:Y:S01]  /*0ed0*/  IMAD R13, R0, R9, RZ ;  /* 0x00000009000d7224 */ /* 0x002fe200078e02ff */
[----:B------:R-:W-:-:S03]  /*0ee0*/  IABS R0, R24 ;  /* 0x0000001800007213 */ /* 0x000fc60000000000 */
        /* <DEDUP_REMOVED lines=16> */
[----:B------:R-:W-:-:S05]  /*0ff0*/  @!P1 LOP3.LUT R13, RZ, R24, RZ, 0x33, !PT ;  /* 0x00000018ff0d9212 */ /* 0x000fca00078e33ff */
[----:B----4-:R-:W-:Y:S01]  /*1000*/  IMAD R15, R21, R13, RZ ;  /* 0x0000000d150f7224 */ /* 0x010fe200078e02ff */
        /* <DEDUP_REMOVED lines=8> */
[----:B------:R-:W-:Y:S01]  /*1090*/  IMAD.IADD R23, R23, 0x1, R9 ;  /* 0x0000000117177824 */ /* 0x000fe200078e0209 */
[----:B------:R-:W-:-:S05]  /*10a0*/  SHF.R.S32.HI R9, RZ, 0x1f, R13 ;  /* 0x0000001fff097819 */ /* 0x000fca000001140d */
        /* <DEDUP_REMOVED lines=10> */
.L_x_599:
        /* <DEDUP_REMOVED lines=9> */
[----:B------:R-:W-:Y:S02]  /*11e0*/  CS2R R196, SRZ ;  /* 0x0000000000c47805 */ /* 0x000fe4000001ff00 */
[----:B--2---:R-:W-:-:S04]  /*11f0*/  IABS R7, R24 ;  /* 0x0000001800077213 */ /* 0x004fc80000000000 */
[----:B------:R-:W1:Y:S08]  /*1200*/  I2F.RP R10, R7 ;  /* 0x00000007000a7306 */ /* 0x000e700000209400 */
[----:B-1----:R-:W1:Y:S02]  /*1210*/  MUFU.RCP R12, R10 ;  /* 0x0000000a000c7308 */ /* 0x002e640000001000 */
[----:B-1----:R-:W-:-:S06]  /*1220*/  IADD3 R12, PT, PT, R12, 0xffffffe, RZ ;  /* 0x0ffffffe0c0c7810 */ /* 0x002fcc0007ffe0ff */
[----:B------:R-:W1:Y:S01]  /*1230*/  F2I.FTZ.U32.TRUNC.NTZ R13, R12 ;  /* 0x0000000c000d7305 */ /* 0x000e62000021f000 */
[----:B------:R-:W-:Y:S02]  /*1240*/  IABS R4, R24 ;  /* 0x0000001800047213 */ /* 0x000fe40000000000 */
[----:B-1----:R-:W-:Y:S01]  /*1250*/  IADD3 R0, PT, PT, RZ, -R13, RZ ;  /* 0x8000000dff007210 */ /* 0x002fe20007ffe0ff */
[----:B------:R-:W-:-:S04]  /*1260*/  IMAD.MOV.U32 R12, RZ, RZ, RZ ;  /* 0x000000ffff0c7224 */ /* 0x000fc800078e00ff */
[----:B------:R-:W-:-:S04]  /*1270*/  IMAD R9, R0, R7, RZ ;  /* 0x0000000700097224 */ /* 0x000fc800078e02ff */
[----:B------:R-:W-:Y:S01]  /*1280*/  IMAD.HI.U32 R9, R13, R9, R12 ;  /* 0x000000090d097227 */ /* 0x000fe200078e000c */
[----:B------:R-:W-:-:S05]  /*1290*/  IADD3 R4, PT, PT, RZ, -R4, RZ ;  /* 0x80000004ff047210 */ /* 0x000fca0007ffe0ff */
[----:B------:R-:W-:-:S04]  /*12a0*/  IMAD.HI.U32 R9, R9, R8, RZ ;  /* 0x0000000809097227 */ /* 0x000fc800078e00ff */
[----:B------:R-:W-:Y:S01]  /*12b0*/  IMAD R4, R9, R4, R8 ;  /* 0x0000000409047224 */ /* 0x000fe200078e0208 */
[----:B------:R-:W-:-:S04]  /*12c0*/  @!P3 SHF.R.S32.HI R0, RZ, 0x1f, R15 ;  /* 0x0000001fff00b819 */ /* 0x000fc8000001140f */
[----:B------:R-:W-:Y:S01]  /*12d0*/  ISETP.GT.U32.AND P0, PT, R7, R4, PT ;  /* 0x000000040700720c */ /* 0x000fe20003f04070 */
[-C--:B---3--:R-:W-:Y:S02]  /*12e0*/  @!P3 IMAD R13, R175, R15.reuse, RZ ;  /* 0x0000000faf0db224 */ /* 0x088fe400078e02ff */
[----:B------:R-:W-:-:S04]  /*12f0*/  @!P3 IMAD.WIDE.U32 R26, R174, R15, RZ ;  /* 0x0000000fae1ab225 */ /* 0x000fc800078e00ff */
[----:B------:R-:W-:Y:S01]  /*1300*/  @!P3 IMAD R0, R0, R174, R13 ;  /* 0x000000ae0000b224 */ /* 0x000fe200078e020d */
[----:B-----5:R-:W-:Y:S01]  /*1310*/  @!P3 SHF.R.S32.HI R10, RZ, 0x1f, R14 ;  /* 0x0000001fff0ab819 */ /* 0x020fe2000001140e */
[----:B----4-:R-:W-:Y:S02]  /*1320*/  @!P3 IMAD R13, R23, R14, RZ ;  /* 0x0000000e170db224 */ /* 0x010fe400078e02ff */
[----:B------:R-:W-:Y:S01]  /*1330*/  @!P3 IMAD.IADD R27, R27, 0x1, R0 ;  /* 0x000000011b1bb824 */ /* 0x000fe200078e0200 */
[----:B------:R-:W-:Y:S01]  /*1340*/  @P3 IADD3 R0, PT, PT, R15, R16, RZ ;  /* 0x000000100f003210 */ /* 0x000fe20007ffe0ff */
[----:B------:R-:W-:Y:S02]  /*1350*/  @!P0 IMAD.IADD R4, R4, 0x1, -R7 ;  /* 0x0000000104048824 */ /* 0x000fe400078e0a07 */
[C---:B------:R-:W-:Y:S02]  /*1360*/  @!P3 IMAD R13, R22.reuse, R10, R13 ;  /* 0x0000000a160db224 */ /* 0x040fe400078e020d */
[----:B------:R-:W-:Y:S01]  /*1370*/  @!P3 IMAD.WIDE.U32 R26, R22, R14, R26 ;  /* 0x0000000e161ab225 */ /* 0x000fe200078e001a */
[----:B------:R-:W-:-:S03]  /*1380*/  ISETP.GE.U32.AND P2, PT, R4, R7, PT ;  /* 0x000000070400720c */ /* 0x000fc60003f46070 */
[-C--:B------:R-:W-:Y:S02]  /*1390*/  @P3 IMAD R7, R175, R0.reuse, RZ ;  /* 0x00000000af073224 */ /* 0x080fe400078e02ff */
[----:B------:R-:W-:Y:S01]  /*13a0*/  @P3 IMAD.WIDE.U32 R22, R174, R0, RZ ;  /* 0x00000000ae163225 */ /* 0x000fe200078e00ff */
[----:B------:R-:W-:Y:S02]  /*13b0*/  LOP3.LUT R0, R187, R24, RZ, 0x3c, !PT ;  /* 0x00000018bb007212 */ /* 0x000fe400078e3cff */
[----:B------:R-:W-:Y:S02]  /*13c0*/  @!P0 IADD3 R9, PT, PT, R9, 0x1, RZ ;  /* 0x0000000109098810 */ /* 0x000fe40007ffe0ff */
[----:B------:R-:W-:Y:S02]  /*13d0*/  ISETP.GE.AND P1, PT, R0, RZ, PT ;  /* 0x000000ff0000720c */ /* 0x000fe40003f26270 */
[----:B------:R-:W-:Y:S02]  /*13e0*/  ISETP.NE.AND P0, PT, R24, RZ, PT ;  /* 0x000000ff1800720c */ /* 0x000fe40003f05270 */
[----:B------:R-:W-:Y:S01]  /*13f0*/  @!P3 IADD3 R13, PT, PT, R27, R13, RZ ;  /* 0x0000000d1b0db210 */ /* 0x000fe20007ffe0ff */
[----:B------:R-:W-:Y:S01]  /*1400*/  @P3 IMAD.IADD R13, R23, 0x1, R7 ;  /* 0x00000001170d3824 */ /* 0x000fe200078e0207 */
[----:B------:R-:W-:Y:S01]  /*1410*/  @!P3 MOV R12, R26 ;  /* 0x0000001a000cb202 */ /* 0x000fe20000000f00 */
[----:B------:R-:W-:Y:S01]  /*1420*/  @!P3 IMAD R0, R177, R15, RZ ;  /* 0x0000000fb100b224 */ /* 0x000fe200078e02ff */
[----:B------:R-:W-:Y:S01]  /*1430*/  LEA R4, R6, 0xffffff80, 0x7 ;  /* 0xffffff8006047811 */ /* 0x000fe200078e38ff */
[----:B------:R-:W-:Y:S01]  /*1440*/  @P2 VIADD R9, R9, 0x1 ;  /* 0x0000000109092836 */ /* 0x000fe20000000000 */
[----:B------:R-:W-:-:S02]  /*1450*/  @P3 MOV R12, R22 ;  /* 0x00000016000c3202 */ /* 0x000fc40000000f00 */
[----:B------:R-:W-:Y:S01]  /*1460*/  @!P3 SHF.R.S32.HI R7, RZ, 0x1f, R15 ;  /* 0x0000001fff07b819 */ /* 0x000fe2000001140f */
[-C--:B------:R-:W-:Y:S01]  /*1470*/  IMAD R10, R175, R4.reuse, RZ ;  /* 0x00000004af0a7224 */ /* 0x080fe200078e02ff */
        /* <DEDUP_REMOVED lines=10> */
[----:B------:R-:W-:Y:S01]  /*1520*/  MOV R16, R12 ;  /* 0x0000000c00107202 */ /* 0x000fe20000000f00 */
[----:B------:R-:W-:Y:S01]  /*1530*/  IMAD R13, R21, R9, RZ ;  /* 0x00000009150d7224 */ /* 0x000fe200078e02ff */
[----:B------:R-:W-:Y:S01]  /*1540*/  SHF.R.S32.HI R10, RZ, 0x1f, R9 ;  /* 0x0000001fff0a7819 */ /* 0x000fe20000011409 */
[----:B------:R-:W-:-:S02]  /*1550*/  @!P3 IMAD R0, R18, R7, R0 ;  /* 0x000000071200b224 */ /* 0x000fc400078e0200 */
[----:B------:R-:W-:-:S04]  /*1560*/  @!P3 IMAD.WIDE.U32 R18, R18, R14, R22 ;  /* 0x0000000e1212b225 */ /* 0x000fc800078e0016 */
[----:B------:R-:W-:-:S04]  /*1570*/  IMAD.WIDE.U32 R16, R20, R9, R16 ;  /* 0x0000000914107225 */ /* 0x000fc800078e0010 */
[----:B------:R-:W-:Y:S02]  /*1580*/  IMAD R10, R20, R10, R13 ;  /* 0x0000000a140a7224 */ /* 0x000fe400078e020d */
[----:B------:R-:W-:-:S04]  /*1590*/  @P3 IMAD.WIDE.U32 R12, R176, R15, RZ ;  /* 0x0000000fb00c3225 */ /* 0x000fc800078e00ff */
[----:B------:R-:W-:Y:S01]  /*15a0*/  @P3 IMAD R7, R177, R15, RZ ;  /* 0x0000000fb1073224 */ /* 0x000fe200078e02ff */
[----:B------:R-:W-:Y:S01]  /*15b0*/  IADD3 R15, PT, PT, R17, R10, RZ ;  /* 0x0000000a110f7210 */ /* 0x000fe20007ffe0ff */
[----:B------:R-:W-:Y:S01]  /*15c0*/  @!P3 IMAD.IADD R28, R19, 0x1, R0 ;  /* 0x00000001131cb824 */ /* 0x000fe200078e0200 */
[----:B------:R-:W-:Y:S01]  /*15d0*/  @!P3 MOV R0, R18 ;  /* 0x000000120000b202 */ /* 0x000fe20000000f00 */
[----:B------:R-:W-:Y:S01]  /*15e0*/  @P3 IMAD.IADD R28, R13, 0x1, R7 ;  /* 0x000000010d1c3824 */ /* 0x000fe200078e0207 */
[----:B------:R-:W-:Y:S02]  /*15f0*/  @P3 MOV R0, R12 ;  /* 0x0000000c00003202 */ /* 0x000fe40000000f00 */
[----:B------:R-:W-:Y:S02]  /*1600*/  MOV R17, RZ ;  /* 0x000000ff00117202 */ /* 0x000fe40000000f00 */
.L_x_600:
[----:B------:R-:W-:Y:S05]  /*1610*/  BSYNC.RECONVERGENT B0 ;  /* 0x0000000000007941 */ /* 0x000fea0003800200 */
.L_x_598:
[----:B------:R-:W-:Y:S01]  /*1620*/  ISETP.NE.AND P0, PT, R193, -0x1, PT ;  /* 0xffffffffc100780c */ /* 0x000fe20003f05270 */
[----:B------:R-:W2:Y:S04]  /*1630*/  LD.E.64 R26, desc[UR4][R2.64+0x30] ;  /* 0x00003004021a7980 */ /* 0x000ea8000c101b00 */
[----:B------:R-:W3:Y:S04]  /*1640*/  LD.E.64 R22, desc[UR4][R2.64+0x48] ;  /* 0x0000480402167980 */ /* 0x000ee8000c101b00 */
[----:B------:R-:W4:Y:S04]  /*1650*/  LD.E.64 R32, desc[UR4][R2.64+0x10] ;  /* 0x0000100402207980 */ /* 0x000f28000c101b00 */
[----:B------:R-:W3:Y:S04]  /*1660*/  @!P0 LD.E.64 R36, desc[UR4][R2.64+0x18] ;  /* 0x0000180402248980 */ /* 0x000ee8000c101b00 */
[----:B------:R-:W4:Y:S04]  /*1670*/  LD.E.64 R30, desc[UR4][R2.64+0x8] ;  /* 0x00000804021e7980 */ /* 0x000f28000c101b00 */
[----:B------:R1:W5:Y:S04]  /*1680*/  LD.E R190, desc[UR4][R2.64+0xc0] ;  /* 0x0000c00402be7980 */ /* 0x000368000c101900 */
[----:B------:R1:W5:Y:S01]  /*1690*/  LD.E.64 R12, desc[UR4][R2.64] ;  /* 0x00000004020c7980 */ /* 0x000362000c101b00 */
        /* <DEDUP_REMOVED lines=11> */
[----:B------:R-:W-:Y:S01]  /*1750*/  IMAD.HI.U32 R21, R21, R8, RZ ;  /* 0x0000000815157227 */ /* 0x000fe200078e00ff */
[----:B------:R-:W1:Y:S03]  /*1760*/  S2R R7, SR_CgaCtaId ;  /* 0x0000000000077919 */ /* 0x000e660000008800 */
[----:B------:R-:W-:-:S05]  /*1770*/  IMAD R10, R21, R10, R8 ;  /* 0x0000000a150a7224 */ /* 0x000fca00078e0208 */
[----:B------:R-:W-:Y:S01]  /*1780*/  ISETP.GT.U32.AND P4, PT, R9, R10, PT ;  /* 0x0000000a0900720c */ /* 0x000fe20003f84070 */
[----:B------:R-:W-:Y:S01]  /*1790*/  IMAD.SHL.U32 R14, R124, 0x8, RZ ;  /* 0x000000087c0e7824 */ /* 0x000fe200078e00ff */
[----:B------:R-:W-:Y:S01]  /*17a0*/  LOP3.LUT R8, R187, R24, RZ, 0x3c, !PT ;  /* 0x00000018bb087212 */ /* 0x000fe200078e3cff */
[-C--:B------:R-:W-:Y:S02]  /*17b0*/  IMAD R17, R17, R176.reuse, RZ ;  /* 0x000000b011117224 */ /* 0x080fe400078e02ff */
[----:B------:R-:W-:-:S08]  /*17c0*/  IMAD.WIDE.U32 R18, R4, R176, RZ ;  /* 0x000000b004127225 */ /* 0x000fd000078e00ff */
[----:B------:R-:W-:Y:S01]  /*17d0*/  @!P4 IMAD.IADD R10, R10, 0x1, -R9 ;  /* 0x000000010a0ac824 */ /* 0x000fe200078e0a09 */
[----:B------:R-:W-:-:S04]  /*17e0*/  LOP3.LUT R194, R14, 0x18, RZ, 0xc0, !PT ;  /* 0x000000180ec27812 */ /* 0x000fc800078ec0ff */
[----:B------:R-:W-:Y:S02]  /*17f0*/  ISETP.GE.U32.AND P6, PT, R10, R9, PT ;  /* 0x000000090a00720c */ /* 0x000fe40003fc6070 */
[----:B------:R-:W-:Y:S01]  /*1800*/  ISETP.GE.AND P3, PT, R8, RZ, PT ;  /* 0x000000ff0800720c */ /* 0x000fe20003f66270 */
[----:B------:R-:W-:Y:S01]  /*1810*/  IMAD R17, R4, R177, R17 ;  /* 0x000000b104117224 */ /* 0x000fe200078e0211 */
[----:B------:R-:W-:Y:S01]  /*1820*/  ISETP.NE.AND P5, PT, R24, RZ, PT ;  /* 0x000000ff1800720c */ /* 0x000fe20003fa5270 */
[----:B------:R-:W-:Y:S01]  /*1830*/  IMAD.SHL.U32 R20, R124, 0x20, RZ ;  /* 0x000000207c147824 */ /* 0x000fe200078e00ff */
[----:B------:R-:W-:Y:S01]  /*1840*/  MOV R4, 0x400 ;  /* 0x0000040000047802 */ /* 0x000fe20000000f00 */
[----:B------:R-:W-:Y:S01]  /*1850*/  @!P4 VIADD R21, R21, 0x1 ;  /* 0x000000011515c836 */ /* 0x000fe20000000000 */
[----:B------:R-:W-:Y:S01]  /*1860*/  IADD3 R0, P2, P1, R18, R0, R194 ;  /* 0x0000000012007210 */ /* 0x000fe2000795e0c2 */
[C---:B------:R-:W-:Y:S01]  /*1870*/  IMAD.SHL.U32 R18, R124.reuse, 0x10, RZ ;  /* 0x000000107c127824 */ /* 0x040fe200078e00ff */
[----:B-1----:R-:W-:Y:S01]  /*1880*/  LEA R7, R7, R4, 0x18 ;  /* 0x0000000407077211 */ /* 0x002fe200078ec0ff */
[----:B------:R-:W-:Y:S01]  /*1890*/  IMAD.SHL.U32 R4, R124, 0x4, RZ ;  /* 0x000000047c047824 */ /* 0x000fe200078e00ff */
[----:B------:R-:W-:Y:S01]  /*18a0*/  LOP3.LUT R29, R20, 0xc0, RZ, 0xc0, !PT ;  /* 0x000000c0141d7812 */ /* 0x000fe200078ec0ff */
[----:B------:R-:W-:Y:S01]  /*18b0*/  @P6 VIADD R21, R21, 0x1 ;  /* 0x0000000115156836 */ /* 0x000fe20000000000 */
[----:B------:R-:W-:-:S02]  /*18c0*/  LOP3.LUT R25, R18, 0x100, RZ, 0xc0, !PT ;  /* 0x0000010012197812 */ /* 0x000fc400078ec0ff */
[--C-:B------:R-:W-:Y:S01]  /*18d0*/  SHF.R.U32.HI R10, RZ, 0x1, R124.reuse ;  /* 0x00000001ff0a7819 */ /* 0x100fe2000001167c */
[----:B------:R-:W-:Y:S01]  /*18e0*/  IMAD.IADD R17, R19, 0x1, R17 ;  /* 0x0000000113117824 */ /* 0x000fe200078e0211 */
[----:B------:R-:W-:Y:S02]  /*18f0*/  LOP3.LUT R4, R4, 0x18, RZ, 0xc0, !PT ;  /* 0x0000001804047812 */ /* 0x000fe400078ec0ff */
[----:B------:R-:W-:Y:S02]  /*1900*/  LOP3.LUT R172, R29, 0x8, R124, 0xf8, !PT ;  /* 0x000000081dac7812 */ /* 0x000fe400078ef87c */
[----:B------:R-:W-:Y:S02]  /*1910*/  LOP3.LUT R25, R25, 0x20, R20, 0xf8, !PT ;  /* 0x0000002019197812 */ /* 0x000fe400078ef814 */
[----:B------:R-:W-:Y:S02]  /*1920*/  @!P3 IADD3 R21, PT, PT, -R21, RZ, RZ ;  /* 0x000000ff1515b210 */ /* 0x000fe40007ffe1ff */
[----:B------:R-:W-:-:S02]  /*1930*/  @!P5 LOP3.LUT R21, RZ, R24, RZ, 0x33, !PT ;  /* 0x00000018ff15d212 */ /* 0x000fc400078e33ff */
[----:B------:R-:W-:Y:S02]  /*1940*/  LOP3.LUT R19, R29, 0x8, R10, 0xf8, !PT ;  /* 0x000000081d137812 */ /* 0x000fe400078ef80a */
[----:B------:R-:W-:Y:S02]  /*1950*/  LOP3.LUT R172, R25, R172, R4, 0xf6, !PT ;  /* 0x000000ac19ac7212 */ /* 0x000fe400078ef604 */
[----:B------:R-:W-:Y:S01]  /*1960*/  LOP3.LUT R25, R18, 0x3e00, RZ, 0xc0, !PT ;  /* 0x00003e0012197812 */ /* 0x000fe200078ec0ff */
[-C--:B------:R-:W-:Y:S01]  /*1970*/  IMAD R18, R35, R21.reuse, RZ ;  /* 0x0000001523127224 */ /* 0x080fe200078e02ff */
[----:B------:R-:W-:Y:S02]  /*1980*/  LOP3.LUT R4, R19, R4, RZ, 0x3c, !PT ;  /* 0x0000000413047212 */ /* 0x000fe400078e3cff */
[----:B------:R-:W-:Y:S02]  /*1990*/  SHF.R.S32.HI R19, RZ, 0x1f, R21 ;  /* 0x0000001fff137819 */ /* 0x000fe40000011415 */
[----:B------:R-:W-:Y:S01]  /*19a0*/  LOP3.LUT R35, R14, 0xc0, RZ, 0xc0, !PT ;  /* 0x000000c00e237812 */ /* 0x000fe200078ec0ff */
[----:B------:R-:W-:Y:S01]  /*19b0*/  IMAD.WIDE.U32 R38, R34, R21, RZ ;  /* 0x0000001522267225 */ /* 0x000fe200078e00ff */
[----:B------:R-:W-:-:S02]  /*19c0*/  LOP3.LUT R29, R20, 0x100, RZ, 0xc0, !PT ;  /* 0x00000100141d7812 */ /* 0x000fc400078ec0ff */
[----:B------:R-:W-:Y:S01]  /*19d0*/  LOP3.LUT R25, R25, 0x20, R20, 0xf8, !PT ;  /* 0x0000002019197812 */ /* 0x000fe200078ef814 */
[----:B------:R-:W-:Y:S01]  /*19e0*/  IMAD R18, R19, R34, R18 ;  /* 0x0000002213127224 */ /* 0x000fe200078e0212 */
[----:B------:R-:W-:Y:S02]  /*19f0*/  LOP3.LUT R21, R35, 0x18, R124, 0xf8, !PT ;  /* 0x0000001823157812 */ /* 0x000fe400078ef87c */
[----:B------:R-:W-:Y:S02]  /*1a00*/  IADD3.X R17, PT, PT, R17, R28, RZ, P2, P1 ;  /* 0x0000001c11117210 */ /* 0x000fe400017e24ff */
[--C-:B------:R-:W-:Y:S02]  /*1a10*/  LOP3.LUT R29, R29, 0x20, R20.reuse, 0xf8, !PT ;  /* 0x000000201d1d7812 */ /* 0x100fe400078ef814 */
[----:B------:R-:W-:Y:S01]  /*1a20*/  LOP3.LUT R25, R25, 0x100, R20, 0xf8, !PT ;  /* 0x0000010019197812 */ /* 0x000fe200078ef814 */
[----:B------:R-:W-:Y:S01]  /*1a30*/  IMAD.IADD R18, R39, 0x1, R18 ;  /* 0x0000000127127824 */ /* 0x000fe200078e0212 */
[----:B------:R-:W-:-:S02]  /*1a40*/  IADD3 R20, P1, PT, R0, R38, RZ ;  /* 0x0000002600147210 */ /* 0x000fc40007f3e0ff */
[----:B------:R-:W-:-:S04]  /*1a50*/  LOP3.LUT R21, R21, 0x18, R14, 0x78, !PT ;  /* 0x0000001815157812 */ /* 0x000fc800078e780e */
[----:B------:R-:W-:Y:S01]  /*1a60*/  LOP3.LUT R14, R21, 0x1f20, R14, 0xf8, !PT ;  /* 0x00001f20150e7812 */ /* 0x000fe200078ef80e */
[----:B------:R-:W-:Y:S01]  /*1a70*/  IMAD.X R21, R17, 0x1, R18, P1 ;  /* 0x0000000111157824 */ /* 0x000fe200008e0612 */
[----:B------:R-:W-:Y:S02]  /*1a80*/  IADD3 R24, P1, PT, R194, R16, RZ ;  /* 0x00000010c2187210 */ /* 0x000fe40007f3e0ff */
[----:B------:R-:W-:Y:S02]  /*1a90*/  SHF.R.U32.HI R8, RZ, 0x2, R124 ;  /* 0x00000002ff087819 */ /* 0x000fe4000001167c */
[-C--:B------:R-:W-:Y:S01]  /*1aa0*/  LOP3.LUT R0, R25, R4.reuse, RZ, 0xfc, !PT ;  /* 0x0000000419007212 */ /* 0x080fe200078efcff */
[----:B------:R-:W-:Y:S01]  /*1ab0*/  IMAD.X R25, RZ, RZ, R15, P1 ;  /* 0x000000ffff197224 */ /* 0x000fe200008e060f */
[----:B------:R-:W-:Y:S01]  /*1ac0*/  LOP3.LUT R4, R29, R4, RZ, 0xfc, !PT ;  /* 0x000000041d047212 */ /* 0x000fe200078efcff */
[----:B------:R-:W-:-:S04]  /*1ad0*/  IMAD.WIDE.U32 R28, R8, R176, R20 ;  /* 0x000000b0081c7225 */ /* 0x000fc800078e0014 */
[----:B------:R-:W-:Y:S02]  /*1ae0*/  IMAD.IADD R178, R5, 0x1, -R192 ;  /* 0x0000000105b27824 */ /* 0x000fe400078e0ac0 */
[-C--:B------:R-:W-:Y:S02]  /*1af0*/  IMAD R18, R177, R8.reuse, RZ ;  /* 0x00000008b1127224 */ /* 0x080fe400078e02ff */
[----:B------:R-:W-:Y:S02]  /*1b00*/  IMAD R16, R175, R8, RZ ;  /* 0x00000008af107224 */ /* 0x000fe400078e02ff */
[----:B------:R-:W-:Y:S01]  /*1b10*/  IMAD.WIDE.U32 R24, R8, R174, R24 ;  /* 0x000000ae08187225 */ /* 0x000fe200078e0018 */
[----:B------:R-:W-:Y:S01]  /*1b20*/  IADD3 R185, PT, PT, R29, R18, RZ ;  /* 0x000000121db97210 */ /* 0x000fe20007ffe0ff */
[----:B------:R-:W-:Y:S02]  /*1b30*/  BSSY.RECONVERGENT B0, `(.L_x_601) ;  /* 0x0000035000007945 */ /* 0x000fe40003800200 */
[----:B------:R-:W-:-:S02]  /*1b40*/  IMAD.IADD R181, R25, 0x1, R16 ;  /* 0x0000000119b57824 */ /* 0x000fc400078e0210 */
[----:B------:R-:W-:Y:S01]  /*1b50*/  IMAD.MOV.U32 R9, RZ, RZ, RZ ;  /* 0x000000ffff097224 */ /* 0x000fe200078e00ff */
[----:B------:R-:W-:Y:S01]  /*1b60*/  LOP3.LUT R180, R194, 0x20, RZ, 0xfc, !PT ;  /* 0x00000020c2b47812 */ /* 0x000fe200078efcff */
[----:B------:R-:W-:Y:S01]  /*1b70*/  IMAD R191, R14, 0x2, R7 ;  /* 0x000000020ebf7824 */ /* 0x000fe200078e0207 */
[----:B------:R-:W-:Y:S01]  /*1b80*/  LOP3.LUT R179, R194, 0x40, RZ, 0xfc, !PT ;  /* 0x00000040c2b37812 */ /* 0x000fe200078efcff */
[----:B------:R-:W-:-:S04]  /*1b90*/  IMAD.WIDE.U32 R10, R11, 0x40, R8 ;  /* 0x000000400b0a7825 */ /* 0x000fc800078e0008 */
[----:B--2---:R-:W-:-:S04]  /*1ba0*/  @P0 IMAD.WIDE.U32 R34, R26, R193, RZ ;  /* 0x000000c11a220225 */ /* 0x004fc800078e00ff */
[----:B------:R-:W-:Y:S02]  /*1bb0*/  @P0 IMAD R15, R27, R193, RZ ;  /* 0x000000c11b0f0224 */ /* 0x000fe400078e02ff */
[-C--:B---3--:R-:W-:Y:S02]  /*1bc0*/  @!P0 IMAD R19, R37, R188.reuse, RZ ;  /* 0x000000bc25138224 */ /* 0x088fe400078e02ff */
[----:B------:R-:W-:-:S04]  /*1bd0*/  @!P0 IMAD.WIDE.U32 R36, R36, R188, RZ ;  /* 0x000000bc24248225 */ /* 0x000fc800078e00ff */
[----:B------:R-:W-:Y:S02]  /*1be0*/  @!P0 IMAD.MOV.U32 R17, RZ, RZ, R36 ;  /* 0x000000ffff118224 */ /* 0x000fe400078e0024 */
[----:B------:R-:W-:Y:S02]  /*1bf0*/  @P0 IMAD.MOV.U32 R17, RZ, RZ, R34 ;  /* 0x000000ffff110224 */ /* 0x000fe400078e0022 */
[----:B------:R-:W-:Y:S02]  /*1c00*/  @!P0 IMAD.IADD R19, R37, 0x1, R19 ;  /* 0x0000000125138824 */ /* 0x000fe400078e0213 */
[----:B------:R-:W-:Y:S01]  /*1c10*/  @P0 IMAD.IADD R19, R35, 0x1, R15 ;  /* 0x0000000123130824 */ /* 0x000fe200078e020f */
[----:B------:R-:W-:-:S05]  /*1c20*/  IADD3 R20, P1, PT, R194, R17, RZ ;  /* 0x00000011c2147210 */ /* 0x000fca0007f3e0ff */
[----:B------:R-:W-:Y:S01]  /*1c30*/  IMAD.X R21, RZ, RZ, R19, P1 ;  /* 0x000000ffff157224 */ /* 0x000fe200008e0613 */
[----:B------:R-:W-:Y:S01]  /*1c40*/  ISETP.GE.AND P1, PT, R8, R178, PT ;  /* 0x000000b20800720c */ /* 0x000fe20003f26270 */
[----:B------:R-:W-:Y:S01]  /*1c50*/  IMAD R5, R23, R187, RZ ;  /* 0x000000bb17057224 */ /* 0x000fe200078e02ff */
[----:B----4-:R-:W-:Y:S01]  /*1c60*/  LEA R184, P2, R28, R32, 0x1 ;  /* 0x000000201cb87211 */ /* 0x010fe200078408ff */
[----:B------:R-:W-:Y:S01]  /*1c70*/  IMAD.WIDE.U32 R22, R187, R22, R20 ;  /* 0x00000016bb167225 */ /* 0x000fe200078e0014 */
[----:B------:R-:W-:Y:S02]  /*1c80*/  LEA R182, P3, R24, R30, 0x1 ;  /* 0x0000001e18b67211 */ /* 0x000fe400078608ff */
[----:B------:R-:W-:Y:S01]  /*1c90*/  LEA.HI.X R185, R28, R33, R185, 0x1, P2 ;  /* 0x000000211cb97211 */ /* 0x000fe200010f0cb9 */
[----:B------:R-:W-:Y:S01]  /*1ca0*/  IMAD.IADD R15, R23, 0x1, R5 ;  /* 0x00000001170f7824 */ /* 0x000fe200078e0205 */
[----:B------:R-:W-:-:S05]  /*1cb0*/  LEA.HI.X R181, R24, R31, R181, 0x1, P3 ;  /* 0x0000001f18b57211 */ /* 0x000fca00018f0cb5 */
[----:B------:R-:W-:Y:S05]  /*1cc0*/  @P1 BRA `(.L_x_602) ;  /* 0x00000000006c1947 */ /* 0x000fea0003800000 */
[----:B------:R-:W-:Y:S01]  /*1cd0*/  IMAD R5, R11, R26, RZ ;  /* 0x0000001a0b057224 */ /* 0x000fe200078e02ff */
[-C--:B-----5:R-:W-:Y:S01]  /*1ce0*/  ISETP.GE.AND P2, PT, R194, R190.reuse, PT ;  /* 0x000000bec200720c */ /* 0x0a0fe20003f46270 */
[----:B------:R-:W-:Y:S01]  /*1cf0*/  IMAD.MOV.U32 R14, RZ, RZ, R22 ;  /* 0x000000ffff0e7224 */ /* 0x000fe200078e0016 */
[----:B------:R-:W-:Y:S01]  /*1d00*/  ISETP.GE.AND P1, PT, R180, R190, PT ;  /* 0x000000beb400720c */ /* 0x000fe20003f26270 */
[C---:B------:R-:W-:Y:S02]  /*1d10*/  IMAD R5, R10.reuse, R27, R5 ;  /* 0x0000001b0a057224 */ /* 0x040fe400078e0205 */
[----:B------:R-:W-:-:S04]  /*1d20*/  IMAD.WIDE.U32 R16, R10, R26, R14 ;  /* 0x0000001a0a107225 */ /* 0x000fc800078e000e */
[----:B------:R-:W-:Y:S01]  /*1d30*/  IMAD.IADD R5, R17, 0x1, R5 ;  /* 0x0000000111057824 */ /* 0x000fe200078e0205 */
[----:B------:R-:W-:-:S04]  /*1d40*/  LEA R18, P0, R16, R12, 0x1 ;  /* 0x0000000c10127211 */ /* 0x000fc800078008ff */
[----:B------:R-:W-:Y:S02]  /*1d50*/  LEA.HI.X R19, R16, R13, R5, 0x1, P0 ;  /* 0x0000000d10137211 */ /* 0x000fe400000f0c05 */
[----:B------:R-:W-:-:S03]  /*1d60*/  ISETP.GE.AND P0, PT, R179, R190, PT ;  /* 0x000000beb300720c */ /* 0x000fc60003f06270 */
[----:B------:R-:W-:Y:S01]  /*1d70*/  @!PT LDS RZ, [RZ] ;  /* 0x00000000fffff984 */ /* 0x000fe20000000800 */
[----:B------:R-:W-:Y:S01]  /*1d80*/  @!PT LDS RZ, [RZ] ;  /* 0x00000000fffff984 */ /* 0x000fe20000000800 */
[----:B------:R-:W-:Y:S01]  /*1d90*/  @!PT LDS RZ, [RZ] ;  /* 0x00000000fffff984 */ /* 0x000fe20000000800 */
[----:B------:R1:W-:Y:S04]  /*1da0*/  @!P2 LDGSTS.E.BYPASS.LTC128B.128 [R191], desc[UR4][R18.64] ;  /* 0x0000000012bfafae */ /* 0x0003e8000b981a04 */
[----:B------:R1:W-:Y:S04]  /*1db0*/  @P2 STS.128 [R191], RZ ;  /* 0x000000ffbf002388 */ /* 0x0003e80000000c00 */
[----:B------:R-:W-:Y:S01]  /*1dc0*/  @!PT LDS RZ, [RZ] ;  /* 0x00000000fffff984 */ /* 0x000fe20000000800 */
[----:B------:R-:W-:Y:S01]  /*1dd0*/  @!PT LDS RZ, [RZ] ;  /* 0x00000000fffff984 */ /* 0x000fe20000000800 */
[----:B------:R-:W-:Y:S01]  /*1de0*/  @!PT LDS RZ, [RZ] ;  /* 0x00000000fffff984 */ /* 0x000fe20000000800 */
[----:B------:R1:W-:Y:S04]  /*1df0*/  @!P1 LDGSTS.E.BYPASS.LTC128B.128 [R191+0x1000], desc[UR4][R18.64+0x40] ;  /* 0x0100004012bf9fae */ /* 0x0003e8000b981a04 */
[----:B------:R1:W-:Y:S01]  /*1e00*/  @P1 STS.128 [R191+0x1000], RZ ;  /* 0x001000ffbf001388 */ /* 0x0003e20000000c00 */
[----:B------:R-:W-:Y:S05]  /*1e10*/  @P0 BRA `(.L_x_603) ;  /* 0x0000000000140947 */ /* 0x000fea0003800000 */
[----:B------:R-:W-:Y:S01]  /*1e20*/  @!PT LDS RZ, [RZ] ;  /* 0x00000000fffff984 */ /* 0x000fe20000000800 */
[----:B------:R-:W-:Y:S01]  /*1e30*/  @!PT LDS RZ, [RZ] ;  /* 0x00000000fffff984 */ /* 0x000fe20000000800 */
[----:B------:R-:W-:Y:S01]  /*1e40*/  @!PT LDS RZ, [RZ] ;  /* 0x00000000fffff984 */ /* 0x000fe20000000800 */
[----:B------:R2:W-:Y:S01]  /*1e50*/  LDGSTS.E.BYPASS.LTC128B.128 [R191+0x2000], desc[UR4][R18.64+0x80] ;  /* 0x0200008012bf7fae */ /* 0x0005e2000b981a04 */
[----:B------:R-:W-:Y:S05]  /*1e60*/  BRA `(.L_x_602) ;  /* 0x0000000000047947 */ /* 0x000fea0003800000 */
.L_x_603:
[----:B------:R3:W-:Y:S02]  /*1e70*/  STS.128 [R191+0x2000], RZ ;  /* 0x002000ffbf007388 */ /* 0x0007e40000000c00 */
.L_x_602:
[----:B------:R-:W-:Y:S05]  /*1e80*/  BSYNC.RECONVERGENT B0 ;  /* 0x0000000000007941 */ /* 0x000fea0003800200 */
.L_x_601:
[----:B------:R-:W-:Y:S01]  /*1e90*/  IADD3 R5, PT, PT, R8, 0x20, RZ ;  /* 0x0000002008057810 */ /* 0x000fe20007ffe0ff */
[----:B------:R-:W-:Y:S03]  /*1ea0*/  BSSY.RECONVERGENT B0, `(.L_x_604) ;  /* 0x0000020000007945 */ /* 0x000fe60003800200 */
[----:B------:R-:W-:-:S13]  /*1eb0*/  ISETP.GE.AND P0, PT, R5, R178, PT ;  /* 0x000000b20500720c */ /* 0x000fda0003f06270 */
[----:B------:R-:W-:Y:S05]  /*1ec0*/  @P0 BRA `(.L_x_605) ;  /* 0x0000000000740947 */ /* 0x000fea0003800000 */
[----:B------:R-:W-:Y:S01]  /*1ed0*/  IADD3 R10, P0, PT, R10, 0x20, RZ ;  /* 0x000000200a0a7810 */ /* 0x000fe20007f1e0ff */
[----:B------:R-:W-:Y:S01]  /*1ee0*/  IMAD.MOV.U32 R14, RZ, RZ, R22 ;  /* 0x000000ffff0e7224 */ /* 0x000fe200078e0016 */
[----:B-----5:R-:W-:-:S03]  /*1ef0*/  ISETP.GE.AND P1, PT, R194, R190, PT ;  /* 0x000000bec200720c */ /* 0x020fc60003f26270 */
[----:B------:R-:W-:Y:S01]  /*1f00*/  IMAD.X R11, RZ, RZ, R11, P0 ;  /* 0x000000ffff0b7224 */ /* 0x000fe200000e060b */
[----:B------:R-:W-:Y:S01]  /*1f10*/  ISETP.GE.AND P0, PT, R180, R190, PT ;  /* 0x000000beb400720c */ /* 0x000fe20003f06270 */
[----:B------:R-:W-:-:S04]  /*1f20*/  IMAD.WIDE.U32 R14, R26, R10, R14 ;  /* 0x0000000a1a0e7225 */ /* 0x000fc800078e000e */
[----:B------:R-:W-:-:S04]  /*1f30*/  IMAD R11, R11, R26, RZ ;  /* 0x0000001a0b0b7224 */ /* 0x000fc800078e02ff */
[----:B------:R-:W-:Y:S01]  /*1f40*/  IMAD R11, R27, R10, R11 ;  /* 0x0000000a1b0b7224 */ /* 0x000fe200078e020b */
[----:B------:R-:W-:-:S03]  /*1f50*/  LEA R10, P2, R14, R12, 0x1 ;  /* 0x0000000c0e0a7211 */ /* 0x000fc600078408ff */
[----:B------:R-:W-:-:S05]  /*1f60*/  IMAD.IADD R11, R15, 0x1, R11 ;  /* 0x000000010f0b7824 */ /* 0x000fca00078e020b */
[----:B------:R-:W-:-:S05]  /*1f70*/  LEA.HI.X R11, R14, R13, R11, 0x1, P2 ;  /* 0x0000000d0e0b7211 */ /* 0x000fca00010f0c0b */
[----:B------:R-:W-:Y:S01]  /*1f80*/  @!PT LDS RZ, [RZ] ;  /* 0x00000000fffff984 */ /* 0x000fe20000000800 */
[----:B------:R-:W-:Y:S01]  /*1f90*/  @!PT LDS RZ, [RZ] ;  /* 0x00000000fffff984 */ /* 0x000fe20000000800 */
[----:B------:R-:W-:Y:S01]  /*1fa0*/  @!PT LDS RZ, [RZ] ;  /* 0x00000000fffff984 */ /* 0x000fe20000000800 */
[----:B------:R4:W-:Y:S04]  /*1fb0*/  @!P1 LDGSTS.E.BYPASS.LTC128B.128 [R191+0x800], desc[UR4][R10.64] ;  /* 0x008000000abf9fae */ /* 0x0009e8000b981a04 */
[----:B------:R4:W-:Y:S04]  /*1fc0*/  @P1 STS.128 [R191+0x800], RZ ;  /* 0x000800ffbf001388 */ /* 0x0009e80000000c00 */
[----:B------:R-:W-:Y:S01]  /*1fd0*/  @!PT LDS RZ, [RZ] ;  /* 0x00000000fffff984 */ /* 0x000fe20000000800 */
[----:B------:R-:W-:Y:S01]  /*1fe0*/  @!PT LDS RZ, [RZ] ;  /* 0x00000000fffff984 */ /* 0x000fe20000000800 */
[----:B------:R-:W-:Y:S01]  /*1ff0*/  @!PT LDS RZ, [RZ] ;  /* 0x00000000fffff984 */ /* 0x000fe20000000800 */
[----:B------:R4:W-:Y:S04]  /*2000*/  @!P0 LDGSTS.E.BYPASS.LTC128B.128 [R191+0x1800], desc[UR4][R10.64+0x40] ;  /* 0x018000400abf8fae */ /* 0x0009e8000b981a04 */
[----:B------:R4:W-:Y:S01]  /*2010*/  @P0 STS.128 [R191+0x1800], RZ ;  /* 0x001800ffbf000388 */ /* 0x0009e20000000c00 */
[----:B------:R-:W-:-:S13]  /*2020*/  ISETP.GE.AND P0, PT, R179, R190, PT ;  /* 0x000000beb300720c */ /* 0x000fda0003f06270 */
[----:B------:R-:W-:Y:S05]  /*2030*/  @P0 BRA `(.L_x_606) ;  /* 0x0000000000140947 */ /* 0x000fea0003800000 */
[----:B------:R-:W-:Y:S01]  /*2040*/  @!PT LDS RZ, [RZ] ;  /* 0x00000000fffff984 */ /* 0x000fe20000000800 */
[----:B------:R-:W-:Y:S01]  /*2050*/  @!PT LDS RZ, [RZ] ;  /* 0x00000000fffff984 */ /* 0x000fe20000000800 */
[----:B------:R-:W-:Y:S01]  /*2060*/  @!PT LDS RZ, [RZ] ;  /* 0x00000000fffff984 */ /* 0x000fe20000000800 */
[----:B------:R1:W-:Y:S01]  /*2070*/  LDGSTS.E.BYPASS.LTC128B.128 [R191+0x2800], desc[UR4][R10.64+0x80] ;  /* 0x028000800abf7fae */ /* 0x0003e2000b981a04 */
[----:B------:R-:W-:Y:S05]  /*2080*/  BRA `(.L_x_605) ;  /* 0x0000000000047947 */ /* 0x000fea0003800000 */
.L_x_606:
[----:B------:R1:W-:Y:S02]  /*2090*/  STS.128 [R191+0x2800], RZ ;  /* 0x002800ffbf007388 */ /* 0x0003e40000000c00 */
.L_x_605:
[----:B------:R-:W-:Y:S05]  /*20a0*/  BSYNC.RECONVERGENT B0 ;  /* 0x0000000000007941 */ /* 0x000fea0003800200 */
.L_x_604:
[----:B------:R-:W-:Y:S01]  /*20b0*/  LEA R189, R6, 0xffffff80, 0x7 ;  /* 0xffffff8006bd7811 */ /* 0x000fe200078e38ff */
[----:B------:R-:W-:Y:S04]  /*20c0*/  BSSY.RECONVERGENT B0, `(.L_x_607) ;  /* 0x000001c000007945 */ /* 0x000fe80003800200 */
[----:B-----5:R-:W-:-:S05]  /*20d0*/  IMAD.IADD R12, R126, 0x1, -R189 ;  /* 0x000000017e0c7824 */ /* 0x020fca00078e0abd */
[----:B------:R-:W-:-:S13]  /*20e0*/  ISETP.GE.AND P3, PT, R8, R12, PT ;  /* 0x0000000c0800720c */ /* 0x000fda0003f66270 */
[----:B------:R-:W-:Y:S05]  /*20f0*/  @P3 BRA `(.L_x_608) ;  /* 0x0000000000603947 */ /* 0x000fea0003800000 */
[-C--:B------:R-:W-:Y:S02]  /*2100*/  ISETP.GE.AND P1, PT, R194, R190.reuse, PT ;  /* 0x000000bec200720c */ /* 0x080fe40003f26270 */
[----:B------:R-:W-:-:S11]  /*2110*/  ISETP.GE.AND P0, PT, R180, R190, PT ;  /* 0x000000beb400720c */ /* 0x000fd60003f06270 */
[----:B-1--4-:R-:W-:Y:S02]  /*2120*/  @!P1 IMAD.MOV.U32 R10, RZ, RZ, R182 ;  /* 0x000000ffff0a9224 */ /* 0x012fe400078e00b6 */
[--C-:B------:R-:W-:Y:S02]  /*2130*/  @!P1 IMAD.MOV.U32 R11, RZ, RZ, R181.reuse ;  /* 0x000000ffff0b9224 */ /* 0x100fe400078e00b5 */
[----:B------:R-:W-:-:S03]  /*2140*/  @!P0 IMAD.MOV.U32 R183, RZ, RZ, R181 ;  /* 0x000000ffffb78224 */ /* 0x000fc600078e00b5 */
        /* <DEDUP_REMOVED lines=12> */
[----:B-1----:R-:W-:-:S05]  /*2210*/  MOV R183, R181 ;  /* 0x000000b500b77202 */ /* 0x002fca0000000f00 */
[----:B------:R-:W-:Y:S01]  /*2220*/  @!PT LDS RZ, [RZ] ;  /* 0x00000000fffff984 */ /* 0x000fe20000000800 */
[----:B------:R-:W-:Y:S01]  /*2230*/  @!PT LDS RZ, [RZ] ;  /* 0x00000000fffff984 */ /* 0x000fe20000000800 */
[----:B------:R-:W-:Y:S01]  /*2240*/  @!PT LDS RZ, [RZ] ;  /* 0x00000000fffff984 */ /* 0x000fe20000000800 */
[----:B------:R1:W-:Y:S01]  /*2250*/  LDGSTS.E.BYPASS.LTC128B.128 [R191+0x7000], desc[UR4][R182.64+0x80] ;  /* 0x07000080b6bf7fae */ /* 0x0003e2000b981a04 */
[----:B------:R-:W-:Y:S05]  /*2260*/  BRA `(.L_x_608) ;  /* 0x0000000000047947 */ /* 0x000fea0003800000 */
.L_x_609:
[----:B------:R4:W-:Y:S02]  /*2270*/  STS.128 [R191+0x7000], RZ ;  /* 0x007000ffbf007388 */ /* 0x0009e40000000c00 */
.L_x_608:
[----:B------:R-:W-:Y:S05]  /*2280*/  BSYNC.RECONVERGENT B0 ;  /* 0x0000000000007941 */ /* 0x000fea0003800200 */
.L_x_607:
[----:B------:R-:W-:Y:S01]  /*2290*/  ISETP.GE.AND P0, PT, R5, R12, PT ;  /* 0x0000000c0500720c */ /* 0x000fe20003f06270 */
[----:B------:R-:W-:-:S12]  /*22a0*/  BSSY.RECONVERGENT B0, `(.L_x_610) ;  /* 0x000001a000007945 */ /* 0x000fd80003800200 */
[----:B------:R-:W-:Y:S05]  /*22b0*/  @P0 BRA `(.L_x_611) ;  /* 0x0000000000600947 */ /* 0x000fea0003800000 */
[----:B-1--4-:R-:W-:Y:S01]  /*22c0*/  IMAD.SHL.U32 R10, R174, 0x20, RZ ;  /* 0x00000020ae0a7824 */ /* 0x012fe200078e00ff */
[-C--:B------:R-:W-:Y:S02]  /*22d0*/  ISETP.GE.AND P1, PT, R194, R190.reuse, PT ;  /* 0x000000bec200720c */ /* 0x080fe40003f26270 */
[----:B------:R-:W-:Y:S02]  /*22e0*/  ISETP.GE.AND P0, PT, R180, R190, PT ;  /* 0x000000beb400720c */ /* 0x000fe40003f06270 */
[----:B------:R-:W-:Y:S02]  /*22f0*/  SHF.L.U64.HI R11, R174, 0x5, R175 ;  /* 0x00000005ae0b7819 */ /* 0x000fe400000102af */
[----:B------:R-:W-:-:S04]  /*2300*/  LEA R14, P2, R10, R182, 0x1 ;  /* 0x000000b60a0e7211 */ /* 0x000fc800078408ff */
        /* <DEDUP_REMOVED lines=18> */
.L_x_612:
[----:B------:R4:W-:Y:S02]  /*2430*/  STS.128 [R191+0x7800], RZ ;  /* 0x007800ffbf007388 */ /* 0x0009e40000000c00 */
.L_x_611:
[----:B------:R-:W-:Y:S05]  /*2440*/  BSYNC.RECONVERGENT B0 ;  /* 0x0000000000007941 */ /* 0x000fea0003800200 */
.L_x_610:
[----:B-1--4-:R-:W-:Y:S01]  /*2450*/  IADD3 R11, PT, PT, R8, 0x40, RZ ;  /* 0x00000040080b7810 */ /* 0x012fe20007ffe0ff */
[----:B------:R-:W-:Y:S03]  /*2460*/  BSSY.RECONVERGENT B0, `(.L_x_613) ;  /* 0x0000019000007945 */ /* 0x000fe60003800200 */
[----:B------:R-:W-:-:S13]  /*2470*/  ISETP.GE.AND P0, PT, R11, R12, PT ;  /* 0x0000000c0b00720c */ /* 0x000fda0003f06270 */
[----:B------:R-:W-:Y:S05]  /*2480*/  @P0 BRA `(.L_x_614) ;  /* 0x0000000000580947 */ /* 0x000fea0003800000 */
[-C--:B------:R-:W-:Y:S02]  /*2490*/  ISETP.GE.AND P1, PT, R194, R190.reuse, PT ;  /* 0x000000bec200720c */ /* 0x080fe40003f26270 */
[----:B------:R-:W-:Y:S02]  /*24a0*/  ISETP.GE.AND P0, PT, R180, R190, PT ;  /* 0x000000beb400720c */ /* 0x000fe40003f06270 */
        /* <DEDUP_REMOVED lines=19> */
.L_x_615:
[----:B------:R4:W-:Y:S02]  /*25e0*/  STS.128 [R191+0x8000], RZ ;  /* 0x008000ffbf007388 */ /* 0x0009e40000000c00 */
.L_x_614:
[----:B------:R-:W-:Y:S05]  /*25f0*/  BSYNC.RECONVERGENT B0 ;  /* 0x0000000000007941 */ /* 0x000fea0003800200 */
.L_x_613:
[----:B------:R-:W-:Y:S01]  /*2600*/  IADD3 R9, PT, PT, R8, 0x60, RZ ;  /* 0x0000006008097810 */ /* 0x000fe20007ffe0ff */
[----:B------:R-:W-:Y:S03]  /*2610*/  BSSY.RECONVERGENT B0, `(.L_x_616) ;  /* 0x000001b000007945 */ /* 0x000fe60003800200 */
[----:B------:R-:W-:-:S13]  /*2620*/  ISETP.GE.AND P0, PT, R9, R12, PT ;  /* 0x0000000c0900720c */ /* 0x000fda0003f06270 */
[----:B------:R-:W-:Y:S05]  /*2630*/  @P0 BRA `(.L_x_617) ;  /* 0x0000000000600947 */ /* 0x000fea0003800000 */
[----:B------:R-:W-:Y:S01]  /*2640*/  IMAD.MOV.U32 R183, RZ, RZ, R181 ;  /* 0x000000ffffb77224 */ /* 0x000fe200078e00b5 */
[-C--:B------:R-:W-:Y:S01]  /*2650*/  ISETP.GE.AND P1, PT, R194, R190.reuse, PT ;  /* 0x000000bec200720c */ /* 0x080fe20003f26270 */
[----:B------:R-:W-:Y:S01]  /*2660*/  IMAD R8, R175, 0xc0, RZ ;  /* 0x000000c0af087824 */ /* 0x000fe200078e02ff */
[----:B------:R-:W-:Y:S01]  /*2670*/  ISETP.GE.AND P0, PT, R180, R190, PT ;  /* 0x000000beb400720c */ /* 0x000fe20003f06270 */
[----:B-1--4-:R-:W-:-:S05]  /*2680*/  IMAD.WIDE.U32 R14, R174, 0xc0, R182 ;  /* 0x000000c0ae0e7825 */ /* 0x012fca00078e00b6 */
[----:B------:R-:W-:-:S05]  /*2690*/  IADD3 R15, PT, PT, R15, R8, RZ ;  /* 0x000000080f0f7210 */ /* 0x000fca0007ffe0ff */
        /* <DEDUP_REMOVED lines=17> */
.L_x_618:
[----:B------:R4:W-:Y:S02]  /*27b0*/  STS.128 [R191+0x8800], RZ ;  /* 0x008800ffbf007388 */ /* 0x0009e40000000c00 */
.L_x_617:
[----:B------:R-:W-:Y:S05]  /*27c0*/  BSYNC.RECONVERGENT B0 ;  /* 0x0000000000007941 */ /* 0x000fea0003800200 */
.L_x_616:
[----:B------:R-:W0:Y:S01]  /*27d0*/  LDGDEPBAR ;  /* 0x00000000000079af */ /* 0x000e220000000000 */
[----:B------:R-:W-:-:S04]  /*27e0*/  DEPBAR.LE SB0, 0x0 ;  /* 0x000080000000791a */ /* 0x000fc80000000000 */
[----:B------:R-:W-:Y:S05]  /*27f0*/  WARPSYNC.ALL ;  /* 0x0000000000007948 */ /* 0x000fea0003800000 */
[----:B------:R-:W-:Y:S01]  /*2800*/  BSSY.RECONVERGENT B0, `(.L_x_619) ;  /* 0x000001d000007945 */ /* 0x000fe20003800200 */
[----:B------:R-:W-:Y:S06]  /*2810*/  BAR.SYNC.DEFER_BLOCKING 0x0 ;  /* 0x0000000000007b1d */ /* 0x000fec0000010000 */
[----:B------:R-:W-:Y:S05]  /*2820*/  @P3 BRA `(.L_x_620) ;  /* 0x00000000005c3947 */ /* 0x000fea0003800000 */
[-C--:B------:R-:W-:Y:S02]  /*2830*/  ISETP.GE.AND P1, PT, R194, R190.reuse, PT ;  /* 0x000000bec200720c */ /* 0x080fe40003f26270 */
[----:B------:R-:W-:-:S11]  /*2840*/  ISETP.GE.AND P0, PT, R180, R190, PT ;  /* 0x000000beb400720c */ /* 0x000fd60003f06270 */
[----:B-1--4-:R-:W-:Y:S02]  /*2850*/  @!P1 IMAD.MOV.U32 R14, RZ, RZ, R184 ;  /* 0x000000ffff0e9224 */ /* 0x012fe400078e00b8 */
[----:B------:R-:W-:-:S05]  /*2860*/  @!P1 IMAD.MOV.U32 R15, RZ, RZ, R185 ;  /* 0x000000ffff0f9224 */ /* 0x000fca00078e00b9 */
        /* <DEDUP_REMOVED lines=17> */
.L_x_621:
[----:B------:R4:W-:Y:S01]  /*2980*/  STS.128 [R191+0xd000], RZ ;  /* 0x00d000ffbf007388 */ /* 0x0009e20000000c00 */
[----:B------:R-:W-:Y:S05]  /*2990*/  BRA `(.L_x_622) ;  /* 0x00000000000c7947 */ /* 0x000fea0003800000 */
.L_x_620:
[----:B------:R1:W-:Y:S04]  /*29a0*/  STS.128 [R191+0x9000], RZ ;  /* 0x009000ffbf007388 */ /* 0x0003e80000000c00 */
[----:B------:R1:W-:Y:S04]  /*29b0*/  STS.128 [R191+0xb000], RZ ;  /* 0x00b000ffbf007388 */ /* 0x0003e80000000c00 */
[----:B------:R1:W-:Y:S02]  /*29c0*/  STS.128 [R191+0xd000], RZ ;  /* 0x00d000ffbf007388 */ /* 0x0003e40000000c00 */
.L_x_622:
[----:B------:R-:W-:Y:S05]  /*29d0*/  BSYNC.RECONVERGENT B0 ;  /* 0x0000000000007941 */ /* 0x000fea0003800200 */
.L_x_619:
[----:B------:R-:W-:Y:S01]  /*29e0*/  ISETP.GE.AND P0, PT, R5, R12, PT ;  /* 0x0000000c0500720c */ /* 0x000fe20003f06270 */
[----:B------:R-:W-:-:S12]  /*29f0*/  BSSY.RECONVERGENT B0, `(.L_x_623) ;  /* 0x000001d000007945 */ /* 0x000fd80003800200 */
[----:B------:R1:W-:Y:S04]  /*2a00*/  @P0 STS.128 [R191+0x9800], RZ ;  /* 0x009800ffbf000388 */ /* 0x0003e80000000c00 */
[----:B------:R1:W-:Y:S04]  /*2a10*/  @P0 STS.128 [R191+0xb800], RZ ;  /* 0x00b800ffbf000388 */ /* 0x0003e80000000c00 */
[----:B------:R1:W-:Y:S01]  /*2a20*/  @P0 STS.128 [R191+0xd800], RZ ;  /* 0x00d800ffbf000388 */ /* 0x0003e20000000c00 */
[----:B------:R-:W-:Y:S05]  /*2a30*/  @P0 BRA `(.L_x_624) ;  /* 0x0000000000600947 */ /* 0x000fea0003800000 */
[----:B------:R-:W-:Y:S01]  /*2a40*/  IMAD.SHL.U32 R5, R176, 0x20, RZ ;  /* 0x00000020b0057824 */ /* 0x000fe200078e00ff */
[-C--:B------:R-:W-:Y:S02]  /*2a50*/  ISETP.GE.AND P1, PT, R194, R190.reuse, PT ;  /* 0x000000bec200720c */ /* 0x080fe40003f26270 */
[----:B------:R-:W-:Y:S02]  /*2a60*/  ISETP.GE.AND P0, PT, R180, R190, PT ;  /* 0x000000beb400720c */ /* 0x000fe40003f06270 */
[----:B------:R-:W-:Y:S02]  /*2a70*/  SHF.L.U64.HI R8, R176, 0x5, R177 ;  /* 0x00000005b0087819 */ /* 0x000fe400000102b1 */
[----:B-1--4-:R-:W-:-:S04]  /*2a80*/  LEA R14, P2, R5, R184, 0x1 ;  /* 0x000000b8050e7211 */ /* 0x012fc800078408ff */
        /* <DEDUP_REMOVED lines=18> */
.L_x_625:
[----:B------:R4:W-:Y:S02]  /*2bb0*/  STS.128 [R191+0xd800], RZ ;  /* 0x00d800ffbf007388 */ /* 0x0009e40000000c00 */
.L_x_624:
[----:B------:R-:W-:Y:S05]  /*2bc0*/  BSYNC.RECONVERGENT B0 ;  /* 0x0000000000007941 */ /* 0x000fea0003800200 */
.L_x_623:
[----:B------:R-:W-:Y:S01]  /*2bd0*/  ISETP.GE.AND P0, PT, R11, R12, PT ;  /* 0x0000000c0b00720c */ /* 0x000fe20003f06270 */
[----:B------:R-:W-:-:S12]  /*2be0*/  BSSY.RECONVERGENT B0, `(.L_x_626) ;  /* 0x000001b000007945 */ /* 0x000fd80003800200 */
[----:B------:R1:W-:Y:S04]  /*2bf0*/  @P0 STS.128 [R191+0xa000], RZ ;  /* 0x00a000ffbf000388 */ /* 0x0003e80000000c00 */
[----:B------:R1:W-:Y:S04]  /*2c00*/  @P0 STS.128 [R191+0xc000], RZ ;  /* 0x00c000ffbf000388 */ /* 0x0003e80000000c00 */
[----:B------:R1:W-:Y:S01]  /*2c10*/  @P0 STS.128 [R191+0xe000], RZ ;  /* 0x00e000ffbf000388 */ /* 0x0003e20000000c00 */
        /* <DEDUP_REMOVED lines=22> */
.L_x_628:
[----:B------:R1:W-:Y:S02]  /*2d80*/  STS.128 [R191+0xe000], RZ ;  /* 0x00e000ffbf007388 */ /* 0x0003e40000000c00 */
.L_x_627:
[----:B------:R-:W-:Y:S05]  /*2d90*/  BSYNC.RECONVERGENT B0 ;  /* 0x0000000000007941 */ /* 0x000fea0003800200 */
.L_x_626:
[----:B------:R-:W-:Y:S01]  /*2da0*/  ISETP.GE.AND P0, PT, R9, R12, PT ;  /* 0x0000000c0900720c */ /* 0x000fe20003f06270 */
[----:B------:R-:W-:Y:S01]  /*2db0*/  IMAD.MOV.U32 R5, RZ, RZ, 0x10 ;  /* 0x00000010ff057424 */ /* 0x000fe200078e00ff */
[----:B------:R-:W-:Y:S01]  /*2dc0*/  LOP3.LUT P1, RZ, R124, 0x4, RZ, 0xc0, !PT ;  /* 0x000000047cff7812 */ /* 0x000fe2000782c0ff */
[----:B------:R-:W-:Y:S03]  /*2dd0*/  BSSY.RECONVERGENT B0, `(.L_x_629) ;  /* 0x000001d000007945 */ /* 0x000fe60003800200 */
[----:B------:R-:W-:-:S07]  /*2de0*/  SEL R5, R5, 0xfffffff0, !P1 ;  /* 0xfffffff005057807 */ /* 0x000fce0004800000 */
[----:B------:R1:W-:Y:S04]  /*2df0*/  @P0 STS.128 [R191+0xa800], RZ ;  /* 0x00a800ffbf000388 */ /* 0x0003e80000000c00 */
[----:B------:R1:W-:Y:S04]  /*2e00*/  @P0 STS.128 [R191+0xc800], RZ ;  /* 0x00c800ffbf000388 */ /* 0x0003e80000000c00 */
[----:B------:R1:W-:Y:S01]  /*2e10*/  @P0 STS.128 [R191+0xe800], RZ ;  /* 0x00e800ffbf000388 */ /* 0x0003e20000000c00 */
[----:B------:R-:W-:Y:S05]  /*2e20*/  @P0 BRA `(.L_x_630) ;  /* 0x00000000005c0947 */ /* 0x000fea0003800000 */
[-C--:B------:R-:W-:Y:S01]  /*2e30*/  ISETP.GE.AND P1, PT, R194, R190.reuse, PT ;  /* 0x000000bec200720c */ /* 0x080fe20003f26270 */
[----:B------:R-:W-:Y:S01]  /*2e40*/  IMAD R8, R177, 0xc0, RZ ;  /* 0x000000c0b1087824 */ /* 0x000fe200078e02ff */
[----:B------:R-:W-:Y:S01]  /*2e50*/  ISETP.GE.AND P0, PT, R180, R190, PT ;  /* 0x000000beb400720c */ /* 0x000fe20003f06270 */
[----:B-1----:R-:W-:-:S05]  /*2e60*/  IMAD.WIDE.U32 R10, R176, 0xc0, R184 ;  /* 0x000000c0b00a7825 */ /* 0x002fca00078e00b8 */
        /* <DEDUP_REMOVED lines=18> */
.L_x_631:
[----:B------:R1:W-:Y:S02]  /*2f90*/  STS.128 [R191+0xe800], RZ ;  /* 0x00e800ffbf007388 */ /* 0x0003e40000000c00 */
.L_x_630:
[----:B------:R-:W-:Y:S05]  /*2fa0*/  BSYNC.RECONVERGENT B0 ;  /* 0x0000000000007941 */ /* 0x000fea0003800200 */
.L_x_629:
[--C-:B------:R-:W-:Y:S01]  /*2fb0*/  IMAD R173, R0, 0x2, R7.reuse ;  /* 0x0000000200ad7824 */ /* 0x100fe200078e0207 */
[----:B------:R-:W0:Y:S01]  /*2fc0*/  LDGDEPBAR ;  /* 0x00000000000079af */ /* 0x000e220000000000 */
[----:B------:R-:W-:Y:S01]  /*2fd0*/  IMAD R172, R172, 0x2, R7 ;  /* 0x00000002acac7824 */ /* 0x000fe200078e0207 */
[----:B------:R-:W-:Y:S01]  /*2fe0*/  BSSY.RECONVERGENT B1, `(.L_x_632) ;  /* 0x00001b8000017945 */ /* 0x000fe20003800200 */
[C---:B------:R-:W-:Y:S01]  /*2ff0*/  IMAD R171, R5.reuse, 0x2, R173 ;  /* 0x0000000205ab7824 */ /* 0x040fe200078e02ad */
[----:B------:R-:W-:Y:S01]  /*3000*/  LDSM.16.M88.4 R108, [R173] ;  /* 0x00000000ad6c783b */ /* 0x000fe20000000200 */
[----:B------:R-:W-:Y:S02]  /*3010*/  IMAD R169, R5, 0x2, R172 ;  /* 0x0000000205a97824 */ /* 0x000fe400078e02ac */
[----:B------:R-:W-:Y:S01]  /*3020*/  IMAD.SHL.U32 R124, R124, 0x2, RZ ;  /* 0x000000027c7c7824 */ /* 0x000fe200078e00ff */
[----:B------:R-:W5:Y:S04]  /*3030*/  LDSM.16.M88.4 R64, [R172+0x3000] ;  /* 0x00300000ac40783b */ /* 0x000f680000000200 */
[----:B------:R-:W3:Y:S01]  /*3040*/  LDSM.16.M88.4 R56, [R172+0x3400] ;  /* 0x00340000ac38783b */ /* 0x000ee20000000200 */
[----:B------:R-:W-:-:S03]  /*3050*/  LOP3.LUT R124, R124, 0x6, RZ, 0xc0, !PT ;  /* 0x000000067c7c7812 */ /* 0x000fc600078ec0ff */
[----:B------:R-:W3:Y:S04]  /*3060*/  LDSM.16.M88.4 R48, [R172+0x3800] ;  /* 0x00380000ac30783b */ /* 0x000ee80000000200 */
[----:B------:R-:W3:Y:S04]  /*3070*/  LDSM.16.M88.4 R40, [R172+0x3c00] ;  /* 0x003c0000ac28783b */ /* 0x000ee80000000200 */
[----:B------:R-:W3:Y:S04]  /*3080*/  LDSM.16.M88.4 R32, [R172+0x4000] ;  /* 0x00400000ac20783b */ /* 0x000ee80000000200 */
[----:B------:R-:W3:Y:S04]  /*3090*/  LDSM.16.M88.4 R24, [R172+0x4400] ;  /* 0x00440000ac18783b */ /* 0x000ee80000000200 */
[----:B--2---:R-:W2:Y:S04]  /*30a0*/  LDSM.16.M88.4 R16, [R172+0x4800] ;  /* 0x00480000ac10783b */ /* 0x004ea80000000200 */
[----:B-1----:R-:W1:Y:S04]  /*30b0*/  LDSM.16.M88.4 R8, [R172+0x4c00] ;  /* 0x004c0000ac08783b */ /* 0x002e680000000200 */
[----:B------:R-:W-:Y:S04]  /*30c0*/  LDSM.16.M88.4 R80, [R171] ;  /* 0x00000000ab50783b */ /* 0x000fe80000000200 */
[----:B------:R-:W1:Y:S01]  /*30d0*/  LDSM.16.M88.4 R72, [R169+0x3400] ;  /* 0x00340000a948783b */ /* 0x000e620000000200 */
[C---:B-----5:R-:W-:Y:S03]  /*30e0*/  HMMA.16816.F32.BF16 R68, R108.reuse, R64, RZ ;  /* 0x000000406c44723c */ /* 0x060fe600000418ff */
[----:B----4-:R-:W4:Y:S04]  /*30f0*/  LDSM.16.M88.4 R12, [R169+0x4000] ;  /* 0x00400000a90c783b */ /* 0x010f280000000200 */
[----:B------:R-:W5:Y:S01]  /*3100*/  LDSM.16.M88.4 R76, [R169+0x3000] ;  /* 0x00300000a94c783b */ /* 0x000f620000000200 */
[C---:B---3--:R-:W-:Y:S03]  /*3110*/  HMMA.16816.F32.BF16 R60, R108.reuse, R56, RZ ;  /* 0x000000386c3c723c */ /* 0x048fe600000418ff */
        /* <DEDUP_REMOVED lines=11> */
[C---:B------:R-:W-:Y:S08]  /*31d0*/  HMMA.16816.F32.BF16 R28, R108.reuse, R24, RZ ;  /* 0x000000186c1c723c */ /* 0x040ff000000418ff */
[C---:B--2---:R-:W-:Y:S08]  /*31e0*/  HMMA.16816.F32.BF16 R20, R108.reuse, R16, RZ ;  /* 0x000000106c14723c */ /* 0x044ff000000418ff */
[C---:B------:R-:W-:Y:S08]  /*31f0*/  HMMA.16816.F32.BF16 R64, R108.reuse, R66, RZ ;  /* 0x000000426c40723c */ /* 0x040ff000000418ff */
[C---:B------:R-:W-:Y:S08]  /*3200*/  HMMA.16816.F32.BF16 R56, R108.reuse, R58, RZ ;  /* 0x0000003a6c38723c */ /* 0x040ff000000418ff */
[C---:B------:R-:W-:Y:S08]  /*3210*/  HMMA.16816.F32.BF16 R48, R108.reuse, R50, RZ ;  /* 0x000000326c30723c */ /* 0x040ff000000418ff */
[C---:B------:R-:W-:Y:S08]  /*3220*/  HMMA.16816.F32.BF16 R40, R108.reuse, R42, RZ ;  /* 0x0000002a6c28723c */ /* 0x040ff000000418ff */
[C---:B------:R-:W-:Y:S08]  /*3230*/  HMMA.16816.F32.BF16 R32, R108.reuse, R34, RZ ;  /* 0x000000226c20723c */ /* 0x040ff000000418ff */
[C---:B------:R-:W-:Y:S08]  /*3240*/  HMMA.16816.F32.BF16 R24, R108.reuse, R26, RZ ;  /* 0x0000001a6c18723c */ /* 0x040ff000000418ff */
[C---:B------:R-:W-:Y:S08]  /*3250*/  HMMA.16816.F32.BF16 R16, R108.reuse, R18, RZ ;  /* 0x000000126c10723c */ /* 0x040ff000000418ff */
[C---:B-1----:R-:W-:Y:S08]  /*3260*/  HMMA.16816.F32.BF16 R112, R108.reuse, R8, RZ ;  /* 0x000000086c70723c */ /* 0x042ff000000418ff */
[----:B------:R-:W-:Y:S01]  /*3270*/  HMMA.16816.F32.BF16 R108, R108, R10, RZ ;  /* 0x0000000a6c6c723c */ /* 0x000fe200000418ff */
[----:B------:R-:W1:Y:S07]  /*3280*/  LDSM.16.M88.4 R8, [R169+0x4400] ;  /* 0x00440000a908783b */ /* 0x000e6e0000000200 */
[C---:B------:R-:W-:Y:S08]  /*3290*/  HMMA.16816.F32.BF16 R60, R80.reuse, R72, R60 ;  /* 0x00000048503c723c */ /* 0x040ff0000004183c */
[C---:B------:R-:W-:Y:S01]  /*32a0*/  HMMA.16816.F32.BF16 R56, R80.reuse, R74, R56 ;  /* 0x0000004a5038723c */ /* 0x040fe20000041838 */
[----:B------:R-:W2:Y:S07]  /*32b0*/  LDSM.16.M88.4 R72, [R172+0x5400] ;  /* 0x00540000ac48783b */ /* 0x000eae0000000200 */
[C---:B----4-:R-:W-:Y:S08]  /*32c0*/  HMMA.16816.F32.BF16 R36, R80.reuse, R12, R36 ;  /* 0x0000000c5024723c */ /* 0x050ff00000041824 */
[C---:B------:R-:W-:Y:S01]  /*32d0*/  HMMA.16816.F32.BF16 R32, R80.reuse, R14, R32 ;  /* 0x0000000e5020723c */ /* 0x040fe20000041820 */
[----:B------:R-:W3:Y:S07]  /*32e0*/  LDSM.16.M88.4 R12, [R172+0x6000] ;  /* 0x00600000ac0c783b */ /* 0x000eee0000000200 */
[C---:B-----5:R-:W-:Y:S08]  /*32f0*/  HMMA.16816.F32.BF16 R68, R80.reuse, R76, R68 ;  /* 0x0000004c5044723c */ /* 0x060ff00000041844 */
[C---:B-1----:R-:W-:Y:S08]  /*3300*/  HMMA.16816.F32.BF16 R28, R80.reuse, R8, R28 ;  /* 0x00000008501c723c */ /* 0x042ff0000004181c */
[C---:B------:R-:W-:Y:S01]  /*3310*/  HMMA.16816.F32.BF16 R24, R80.reuse, R10, R24 ;  /* 0x0000000a5018723c */ /* 0x040fe20000041818 */
[----:B------:R-:W1:Y:S07]  /*3320*/  LDSM.16.M88.4 R8, [R172+0x6400] ;  /* 0x00640000ac08783b */ /* 0x000e6e0000000200 */
[C---:B------:R-:W-:Y:S01]  /*3330*/  HMMA.16816.F32.BF16 R64, R80.reuse, R78, R64 ;  /* 0x0000004e5040723c */ /* 0x040fe20000041840 */
[----:B------:R-:W4:Y:S07]  /*3340*/  LDSM.16.M88.4 R76, [R172+0x5000] ;  /* 0x00500000ac4c783b */ /* 0x000f2e0000000200 */
[C---:B------:R-:W-:Y:S08]  /*3350*/  HMMA.16816.F32.BF16 R52, R80.reuse, R100, R52 ;  /* 0x000000645034723c */ /* 0x040ff00000041834 */
[C---:B------:R-:W-:Y:S01]  /*3360*/  HMMA.16816.F32.BF16 R48, R80.reuse, R102, R48 ;  /* 0x000000665030723c */ /* 0x040fe20000041830 */
[----:B------:R-:W5:Y:S07]  /*3370*/  LDSM.16.M88.4 R100, [R172+0x6800] ;  /* 0x00680000ac64783b */ /* 0x000f6e0000000200 */
[C---:B------:R-:W-:Y:S08]  /*3380*/  HMMA.16816.F32.BF16 R44, R80.reuse, R96, R44 ;  /* 0x00000060502c723c */ /* 0x040ff0000004182c */
[----:B------:R-:W-:Y:S01]  /*3390*/  HMMA.16816.F32.BF16 R40, R80, R98, R40 ;  /* 0x000000625028723c */ /* 0x000fe20000041828 */
[----:B------:R-:W5:Y:S07]  /*33a0*/  LDSM.16.M88.4 R96, [R172+0x6c00] ;  /* 0x006c0000ac60783b */ /* 0x000f6e0000000200 */
[C---:B--2---:R-:W-:Y:S08]  /*33b0*/  HMMA.16816.F32.BF16 R60, R92.reuse, R72, R60 ;  /* 0x000000485c3c723c */ /* 0x044ff0000004183c */
[C---:B------:R-:W-:Y:S01]  /*33c0*/  HMMA.16816.F32.BF16 R56, R92.reuse, R74, R56 ;  /* 0x0000004a5c38723c */ /* 0x040fe20000041838 */
[----:B------:R-:W2:Y:S07]  /*33d0*/  LDSM.16.M88.4 R72, [R169+0x6000] ;  /* 0x00600000a948783b */ /* 0x000eae0000000200 */
[C---:B---3--:R-:W-:Y:S08]  /*33e0*/  HMMA.16816.F32.BF16 R36, R92.reuse, R12, R36 ;  /* 0x0000000c5c24723c */ /* 0x048ff00000041824 */
[C---:B------:R-:W-:Y:S01]  /*33f0*/  HMMA.16816.F32.BF16 R32, R92.reuse, R14, R32 ;  /* 0x0000000e5c20723c */ /* 0x040fe20000041820 */
[----:B------:R-:W3:Y:S07]  /*3400*/  LDSM.16.M88.4 R12, [R169+0x6400] ;  /* 0x00640000a90c783b */ /* 0x000eee0000000200 */
[C---:B-1----:R-:W-:Y:S08]  /*3410*/  HMMA.16816.F32.BF16 R28, R92.reuse, R8, R28 ;  /* 0x000000085c1c723c */ /* 0x042ff0000004181c */
[----:B------:R-:W-:Y:S01]  /*3420*/  HMMA.16816.F32.BF16 R24, R92, R10, R24 ;  /* 0x0000000a5c18723c */ /* 0x000fe20000041818 */
[----:B------:R-:W1:Y:S07]  /*3430*/  LDSM.16.M88.4 R8, [R169+0x6800] ;  /* 0x00680000a908783b */ /* 0x000e6e0000000200 */
[C---:B------:R-:W-:Y:S08]  /*3440*/  HMMA.16816.F32.BF16 R20, R80.reuse, R88, R20 ;  /* 0x000000585014723c */ /* 0x040ff00000041814 */
[C---:B------:R-:W-:Y:S01]  /*3450*/  HMMA.16816.F32.BF16 R16, R80.reuse, R90, R16 ;  /* 0x0000005a5010723c */ /* 0x040fe20000041810 */
[----:B------:R-:W1:Y:S07]  /*3460*/  LDSM.16.M88.4 R88, [R169+0x5000] ;  /* 0x00500000a958783b */ /* 0x000e6e0000000200 */
[C---:B------:R-:W-:Y:S08]  /*3470*/  HMMA.16816.F32.BF16 R112, R80.reuse, R84, R112 ;  /* 0x000000545070723c */ /* 0x040ff00000041870 */
[----:B------:R-:W-:Y:S01]  /*3480*/  HMMA.16816.F32.BF16 R108, R80, R86, R108 ;  /* 0x00000056506c723c */ /* 0x000fe2000004186c */
[----:B------:R-:W1:Y:S04]  /*3490*/  LDSM.16.M88.4 R84, [R169+0x5400] ;  /* 0x00540000a954783b */ /* 0x000e680000000200 */
[----:B------:R-:W-:Y:S03]  /*34a0*/  LDSM.16.M88.4 R80, [R169+0x5800] ;  /* 0x00580000a950783b */ /* 0x000fe60000000200 */
[C---:B------:R-:W-:Y:S08]  /*34b0*/  HMMA.16816.F32.BF16 R52, R92.reuse, R116, R52 ;  /* 0x000000745c34723c */ /* 0x040ff00000041834 */
[C---:B------:R-:W-:Y:S01]  /*34c0*/  HMMA.16816.F32.BF16 R48, R92.reuse, R118, R48 ;  /* 0x000000765c30723c */ /* 0x040fe20000041830 */
[----:B------:R-:W1:Y:S07]  /*34d0*/  LDSM.16.M88.4 R116, [R169+0x6c00] ;  /* 0x006c0000a974783b */ /* 0x000e6e0000000200 */
[C---:B----4-:R-:W-:Y:S08]  /*34e0*/  HMMA.16816.F32.BF16 R68, R92.reuse, R76, R68 ;  /* 0x0000004c5c44723c */ /* 0x050ff00000041844 */
[C---:B------:R-:W-:Y:S01]  /*34f0*/  HMMA.16816.F32.BF16 R64, R92.reuse, R78, R64 ;  /* 0x0000004e5c40723c */ /* 0x040fe20000041840 */
[----:B------:R-:W4:Y:S07]  /*3500*/  LDSM.16.M88.4 R76, [R169+0x5c00] ;  /* 0x005c0000a94c783b */ /* 0x000f2e0000000200 */
[C---:B------:R-:W-:Y:S08]  /*3510*/  HMMA.16816.F32.BF16 R44, R92.reuse, R104, R44 ;  /* 0x000000685c2c723c */ /* 0x040ff0000004182c */
[C---:B------:R-:W-:Y:S01]  /*3520*/  HMMA.16816.F32.BF16 R40, R92.reuse, R106, R40 ;  /* 0x0000006a5c28723c */ /* 0x040fe20000041828 */
[----:B------:R-:W-:Y:S07]  /*3530*/  LDSM.16.M88.4 R104, [R173+0x2000] ;  /* 0x00200000ad68783b */ /* 0x000fee0000000200 */
[C---:B-----5:R-:W-:Y:S08]  /*3540*/  HMMA.16816.F32.BF16 R20, R92.reuse, R100, R20 ;  /* 0x000000645c14723c */ /* 0x060ff00000041814 */
[C---:B------:R-:W-:Y:S01]  /*3550*/  HMMA.16816.F32.BF16 R16, R92.reuse, R102, R16 ;  /* 0x000000665c10723c */ /* 0x040fe20000041810 */
[----:B------:R-:W5:Y:S07]  /*3560*/  LDSM.16.M88.4 R100, [R172+0x7000] ;  /* 0x00700000ac64783b */ /* 0x000f6e0000000200 */
[C---:B------:R-:W-:Y:S08]  /*3570*/  HMMA.16816.F32.BF16 R112, R92.reuse, R96, R112 ;  /* 0x000000605c70723c */ /* 0x040ff00000041870 */
[----:B------:R-:W-:Y:S01]  /*3580*/  HMMA.16816.F32.BF16 R108, R92, R98, R108 ;  /* 0x000000625c6c723c */ /* 0x000fe2000004186c */
[----:B------:R-:W5:Y:S04]  /*3590*/  LDSM.16.M88.4 R96, [R172+0x7400] ;  /* 0x00740000ac60783b */ /* 0x000f680000000200 */
[----:B------:R-:W-:Y:S03]  /*35a0*/  LDSM.16.M88.4 R92, [R172+0x7800] ;  /* 0x00780000ac5c783b */ /* 0x000fe60000000200 */
[C---:B--2---:R-:W-:Y:S08]  /*35b0*/  HMMA.16816.F32.BF16 R36, R120.reuse, R72, R36 ;  /* 0x000000487824723c */ /* 0x044ff00000041824 */
[C---:B------:R-:W-:Y:S01]  /*35c0*/  HMMA.16816.F32.BF16 R32, R120.reuse, R74, R32 ;  /* 0x0000004a7820723c */ /* 0x040fe20000041820 */
[----:B------:R-:W2:Y:S07]  /*35d0*/  LDSM.16.M88.4 R72, [R172+0x8c00] ;  /* 0x008c0000ac48783b */ /* 0x000eae0000000200 */
[C---:B---3--:R-:W-:Y:S08]  /*35e0*/  HMMA.16816.F32.BF16 R28, R120.reuse, R12, R28 ;  /* 0x0000000c781c723c */ /* 0x048ff0000004181c */
        /* <DEDUP_REMOVED lines=8> */
[C---:B------:R-:W-:Y:S08]  /*3670*/  HMMA.16816.F32.BF16 R60, R120.reuse, R84, R60 ;  /* 0x00000054783c723c */ /* 0x040ff0000004183c */
[C---:B------:R-:W-:Y:S01]  /*3680*/  HMMA.16816.F32.BF16 R56, R120.reuse, R86, R56 ;  /* 0x000000567838723c */ /* 0x040fe20000041838 */
[----:B------:R-:W-:Y:S07]  /*3690*/  LDSM.16.M88.4 R84, [R172+0x8000] ;  /* 0x00800000ac54783b */ /* 0x000fee0000000200 */
[C---:B------:R-:W-:Y:S08]  /*36a0*/  HMMA.16816.F32.BF16 R112, R120.reuse, R116, R112 ;  /* 0x000000747870723c */ /* 0x040ff00000041870 */
[C---:B------:R-:W-:Y:S08]  /*36b0*/  HMMA.16816.F32.BF16 R108, R120.reuse, R118, R108 ;  /* 0x00000076786c723c */ /* 0x040ff0000004186c */
[C---:B----4-:R-:W-:Y:S08]  /*36c0*/  HMMA.16816.F32.BF16 R44, R120.reuse, R76, R44 ;  /* 0x0000004c782c723c */ /* 0x050ff0000004182c */
[----:B------:R-:W-:Y:S01]  /*36d0*/  HMMA.16816.F32.BF16 R40, R120, R78, R40 ;  /* 0x0000004e7828723c */ /* 0x000fe20000041828 */
[----:B------:R-:W3:Y:S07]  /*36e0*/  LDSM.16.M88.4 R76, [R172+0x8800] ;  /* 0x00880000ac4c783b */ /* 0x000eee0000000200 */
[----:B-----5:R-:W-:Y:S01]  /*36f0*/  HMMA.16816.F32.BF16 R68, R104, R100, R68 ;  /* 0x000000646844723c */ /* 0x020fe20000041844 */
[----:B------:R-:W-:-:S05]  /*3700*/  IMAD.IADD R101, R189, 0x1, R124 ;  /* 0x00000001bd657824 */ /* 0x000fca00078e027c */
[C---:B------:R-:W-:Y:S02]  /*3710*/  ISETP.GE.AND P3, PT, R101.reuse, R126, PT ;  /* 0x0000007e6500720c */ /* 0x040fe40003f66270 */
[----:B------:R-:W-:Y:S08]  /*3720*/  HMMA.16816.F32.BF16 R64, R104, R102, R64 ;  /* 0x000000666840723c */ /* 0x000ff00000041840 */
[C---:B------:R-:W-:Y:S08]  /*3730*/  HMMA.16816.F32.BF16 R52, R120.reuse, R80, R52 ;  /* 0x000000507834723c */ /* 0x040ff00000041834 */
[----:B------:R-:W-:Y:S01]  /*3740*/  HMMA.16816.F32.BF16 R48, R120, R82, R48 ;  /* 0x000000527830723c */ /* 0x000fe20000041830 */
[----:B------:R-:W4:Y:S07]  /*3750*/  LDSM.16.M88.4 R80, [R172+0x8400] ;  /* 0x00840000ac50783b */ /* 0x000f2e0000000200 */
[C---:B------:R-:W-:Y:S08]  /*3760*/  HMMA.16816.F32.BF16 R60, R104.reuse, R96, R60 ;  /* 0x00000060683c723c */ /* 0x040ff0000004183c */
[C---:B------:R-:W-:Y:S01]  /*3770*/  HMMA.16816.F32.BF16 R56, R104.reuse, R98, R56 ;  /* 0x000000626838723c */ /* 0x040fe20000041838 */
[----:B------:R-:W5:Y:S07]  /*3780*/  LDSM.16.M88.4 R96, [R169+0x7400] ;  /* 0x00740000a960783b */ /* 0x000f6e0000000200 */
[C---:B--2---:R-:W-:Y:S08]  /*3790*/  HMMA.16816.F32.BF16 R112, R104.reuse, R72, R112 ;  /* 0x000000486870723c */ /* 0x044ff00000041870 */
[----:B------:R-:W-:Y:S01]  /*37a0*/  HMMA.16816.F32.BF16 R108, R104, R74, R108 ;  /* 0x0000004a686c723c */ /* 0x000fe2000004186c */
[----:B------:R-:W2:Y:S07]  /*37b0*/  LDSM.16.M88.4 R72, [R169+0x7800] ;  /* 0x00780000a948783b */ /* 0x000eae0000000200 */
[----:B-1----:R-:W-:Y:S01]  /*37c0*/  HMMA.16816.F32.BF16 R68, R12, R8, R68 ;  /* 0x000000080c44723c */ /* 0x002fe20000041844 */
[----:B------:R-:W-:-:S05]  /*37d0*/  VIADD R9, R101, 0x8 ;  /* 0x0000000865097836 */ /* 0x000fca0000000000 */
[----:B------:R-:W-:Y:S02]  /*37e0*/  ISETP.GE.AND P1, PT, R9, R126, PT ;  /* 0x0000007e0900720c */ /* 0x000fe40003f26270 */
[----:B------:R-:W-:Y:S01]  /*37f0*/  HMMA.16816.F32.BF16 R64, R12, R10, R64 ;  /* 0x0000000a0c40723c */ /* 0x000fe20000041840 */
[----:B------:R-:W-:-:S05]  /*3800*/  VIADD R11, R101, 0x1 ;  /* 0x00000001650b7836 */ /* 0x000fca0000000000 */
[----:B------:R-:W-:Y:S02]  /*3810*/  ISETP.GE.AND P2, PT, R11, R126, PT ;  /* 0x0000007e0b00720c */ /* 0x000fe40003f46270 */
[----:B------:R-:W1:Y:S01]  /*3820*/  LDSM.16.M88.4 R8, [R169+0x7c00] ;  /* 0x007c0000a908783b */ /* 0x000e620000000200 */
[----:B------:R-:W-:Y:S02]  /*3830*/  HMMA.16816.F32.BF16 R52, R104, R92, R52 ;  /* 0x0000005c6834723c */ /* 0x000fe40000041834 */
[----:B------:R-:W-:-:S06]  /*3840*/  FSEL R93, R71, -INF , !P2 ;  /* 0xff800000475d7808 */ /* 0x000fcc0005000000 */
[----:B---3--:R-:W-:Y:S01]  /*3850*/  HMMA.16816.F32.BF16 R20, R104, R76, R20 ;  /* 0x0000004c6814723c */ /* 0x008fe20000041814 */
[----:B------:R-:W-:Y:S01]  /*3860*/  VIADD R77, R101, 0x9 ;  /* 0x00000009654d7836 */ /* 0x000fe20000000000 */
[----:B------:R-:W-:-:S04]  /*3870*/  FSEL R76, R66, -INF , !P1 ;  /* 0xff800000424c7808 */ /* 0x000fc80004800000 */
[----:B------:R-:W-:Y:S01]  /*3880*/  ISETP.GE.AND P0, PT, R77, R126, PT ;  /* 0x0000007e4d00720c */ /* 0x000fe20003f06270 */
[C---:B------:R-:W-:Y:S01]  /*3890*/  VIADD R77, R101.reuse, 0x18 ;  /* 0x00000018654d7836 */ /* 0x040fe20000000000 */
[----:B----4-:R-:W-:Y:S01]  /*38a0*/  HMMA.16816.F32.BF16 R28, R104, R80, R28 ;  /* 0x00000050681c723c */ /* 0x010fe2000004181c */
[----:B------:R-:W-:-:S03]  /*38b0*/  VIADD R81, R101, 0x10 ;  /* 0x0000001065517836 */ /* 0x000fc60000000000 */
[-C--:B------:R-:W-:Y:S01]  /*38c0*/  ISETP.GE.AND P4, PT, R77, R126.reuse, PT ;  /* 0x0000007e4d00720c */ /* 0x080fe20003f86270 */
[----:B------:R-:W-:Y:S01]  /*38d0*/  VIADD R77, R101, 0x19 ;  /* 0x00000019654d7836 */ /* 0x000fe20000000000 */
[----:B------:R-:W-:Y:S02]  /*38e0*/  ISETP.GE.AND P6, PT, R81, R126, PT ;  /* 0x0000007e5100720c */ /* 0x000fe40003fc6270 */
[----:B------:R-:W-:Y:S01]  /*38f0*/  HMMA.16816.F32.BF16 R44, R104, R88, R44 ;  /* 0x00000058682c723c */ /* 0x000fe2000004182c */
[----:B------:R-:W-:-:S07]  /*3900*/  FSEL R81, R68, -INF , !P3 ;  /* 0xff80000044517808 */ /* 0x000fce0005800000 */
[----:B------:R-:W-:Y:S01]  /*3910*/  HMMA.16816.F32.BF16 R24, R104, R82, R24 ;  /* 0x000000526818723c */ /* 0x000fe20000041818 */
[----:B------:R-:W-:-:S07]  /*3920*/  FSEL R83, R69, -INF , !P2 ;  /* 0xff80000045537808 */ /* 0x000fce0005000000 */
[----:B-----5:R-:W-:Y:S01]  /*3930*/  HMMA.16816.F32.BF16 R60, R12, R96, R60 ;  /* 0x000000600c3c723c */ /* 0x020fe2000004183c */
[----:B------:R-:W-:Y:S02]  /*3940*/  FSEL R97, R70, -INF , !P3 ;  /* 0xff80000046617808 */ /* 0x000fe40005800000 */
[----:B------:R-:W3:Y:S01]  /*3950*/  LDSM.16.M88.4 R68, [R169+0x8000] ;  /* 0x00800000a944783b */ /* 0x000ee20000000200 */
[----:B------:R-:W-:Y:S01]  /*3960*/  ISETP.GE.AND P3, PT, R77, R126, PT ;  /* 0x0000007e4d00720c */ /* 0x000fe20003f66270 */
[----:B------:R-:W-:-:S03]  /*3970*/  VIADD R77, R101, 0x20 ;  /* 0x00000020654d7836 */ /* 0x000fc60000000000 */
[----:B------:R-:W-:Y:S01]  /*3980*/  HMMA.16816.F32.BF16 R56, R12, R98, R56 ;  /* 0x000000620c38723c */ /* 0x000fe20000041838 */
[----:B------:R-:W-:Y:S02]  /*3990*/  FSEL R99, R67, -INF , !P0 ;  /* 0xff80000043637808 */ /* 0x000fe40004000000 */
[----:B------:R-:W-:Y:S01]  /*39a0*/  ISETP.GE.AND P2, PT, R77, R126, PT ;  /* 0x0000007e4d00720c */ /* 0x000fe20003f46270 */
[----:B------:R-:W-:-:S04]  /*39b0*/  VIADD R77, R101, 0x28 ;  /* 0x00000028654d7836 */ /* 0x000fc80000000000 */
[----:B------:R-:W-:Y:S03]  /*39c0*/  HMMA.16816.F32.BF16 R40, R104, R90, R40 ;  /* 0x0000005a6828723c */ /* 0x000fe60000041828 */
[----:B------:R-:W-:-:S05]  /*39d0*/  FSEL R91, R62, -INF , !P6 ;  /* 0xff8000003e5b7808 */ /* 0x000fca0007000000 */
[----:B--2---:R-:W-:Y:S01]  /*39e0*/  HMMA.16816.F32.BF16 R52, R12, R72, R52 ;  /* 0x000000480c34723c */ /* 0x004fe20000041834 */
[----:B------:R-:W-:Y:S01]  /*39f0*/  VIADD R73, R101, 0x21 ;  /* 0x0000002165497836 */ /* 0x000fe20000000000 */
[----:B------:R-:W-:Y:S02]  /*3a00*/  FSEL R72, R64, -INF , !P1 ;  /* 0xff80000040487808 */ /* 0x000fe40004800000 */
[----:B------:R-:W-:Y:S02]  /*3a10*/  FSEL R103, R58, -INF , !P4 ;  /* 0xff8000003a677808 */ /* 0x000fe40006000000 */
[-C--:B------:R-:W-:Y:S02]  /*3a20*/  ISETP.GE.AND P1, PT, R73, R126.reuse, PT ;  /* 0x0000007e4900720c */ /* 0x080fe40003f26270 */
[----:B------:R-:W-:Y:S01]  /*3a30*/  HMMA.16816.F32.BF16 R16, R104, R78, R16 ;  /* 0x0000004e6810723c */ /* 0x000fe20000041810 */
[----:B------:R-:W-:Y:S01]  /*3a40*/  VIADD R79, R101, 0x11 ;  /* 0x00000011654f7836 */ /* 0x000fe20000000000 */
[----:B------:R-:W-:Y:S01]  /*3a50*/  FSEL R73, R65, -INF , !P0 ;  /* 0xff80000041497808 */ /* 0x000fe20004000000 */
[----:B------:R-:W-:Y:S01]  /*3a60*/  VIADD R65, R101, 0x29 ;  /* 0x0000002965417836 */ /* 0x000fe20000000000 */
[----:B------:R-:W-:-:S02]  /*3a70*/  ISETP.GE.AND P0, PT, R77, R126, PT ;  /* 0x0000007e4d00720c */ /* 0x000fc40003f06270 */
[-C--:B------:R-:W-:Y:S02]  /*3a80*/  ISETP.GE.AND P5, PT, R79, R126.reuse, PT ;  /* 0x0000007e4f00720c */ /* 0x080fe40003fa6270 */
[----:B-1----:R-:W-:Y:S01]  /*3a90*/  HMMA.16816.F32.BF16 R44, R12, R8, R44 ;  /* 0x000000080c2c723c */ /* 0x002fe2000004182c */
[----:B------:R-:W-:Y:S01]  /*3aa0*/  VIADD R9, R101, 0x38 ;  /* 0x0000003865097836 */ /* 0x000fe20000000000 */
[----:B------:R-:W-:Y:S02]  /*3ab0*/  FSEL R77, R59, -INF , !P3 ;  /* 0xff8000003b4d7808 */ /* 0x000fe40005800000 */
[----:B------:R-:W-:Y:S01]  /*3ac0*/  FSEL R79, R57, -INF , !P3 ;  /* 0xff800000394f7808 */ /* 0x000fe20005800000 */
[----:B------:R-:W-:Y:S01]  /*3ad0*/  VIADD R57, R101, 0x40 ;  /* 0x0000004065397836 */ /* 0x000fe20000000000 */
[----:B------:R-:W-:Y:S01]  /*3ae0*/  ISETP.GE.AND P3, PT, R9, R126, PT ;  /* 0x0000007e0900720c */ /* 0x000fe20003f66270 */
[----:B------:R-:W-:Y:S01]  /*3af0*/  VIADD R9, R101, 0x39 ;  /* 0x0000003965097836 */ /* 0x000fe20000000000 */
[----:B------:R-:W-:Y:S01]  /*3b00*/  HMMA.16816.F32.BF16 R48, R104, R94, R48 ;  /* 0x0000005e6830723c */ /* 0x000fe20000041830 */
[----:B------:R-:W-:-:S02]  /*3b10*/  FSEL R95, R63, -INF , !P5 ;  /* 0xff8000003f5f7808 */ /* 0x000fc40006800000 */
[----:B------:R-:W-:Y:S02]  /*3b20*/  FSEL R157, R54, -INF , !P2 ;  /* 0xff800000369d7808 */ /* 0x000fe40005000000 */
[----:B------:R-:W-:Y:S02]  /*3b30*/  FSEL R155, R52, -INF , !P2 ;  /* 0xff800000349b7808 */ /* 0x000fe40005000000 */
[-C--:B------:R-:W-:Y:S01]  /*3b40*/  ISETP.GE.AND P2, PT, R9, R126.reuse, PT ;  /* 0x0000007e0900720c */ /* 0x080fe20003f46270 */
[C---:B------:R-:W-:Y:S01]  /*3b50*/  HMMA.16816.F32.BF16 R36, R104.reuse, R84, R36 ;  /* 0x000000546824723c */ /* 0x040fe20000041824 */
[----:B------:R-:W-:Y:S02]  /*3b60*/  FSEL R85, R61, -INF , !P5 ;  /* 0xff8000003d557808 */ /* 0x000fe40006800000 */
[----:B------:R-:W-:Y:S01]  /*3b70*/  FSEL R153, R53, -INF , !P1 ;  /* 0xff80000035997808 */ /* 0x000fe20004800000 */
[----:B------:R-:W-:Y:S01]  /*3b80*/  VIADD R53, R101, 0x48 ;  /* 0x0000004865357836 */ /* 0x000fe20000000000 */
[----:B------:R-:W-:Y:S01]  /*3b90*/  FSEL R161, R55, -INF , !P1 ;  /* 0xff80000037a17808 */ /* 0x000fe20004800000 */
[----:B------:R-:W-:Y:S01]  /*3ba0*/  VIADD R55, R101, 0x41 ;  /* 0x0000004165377836 */ /* 0x000fe20000000000 */
[----:B------:R-:W-:Y:S01]  /*3bb0*/  ISETP.GE.AND P1, PT, R57, R126, PT ;  /* 0x0000007e3900720c */ /* 0x000fe20003f26270 */
[----:B------:R-:W-:Y:S01]  /*3bc0*/  HMMA.16816.F32.BF16 R32, R104, R86, R32 ;  /* 0x000000566820723c */ /* 0x000fe20000041820 */
[----:B------:R-:W-:-:S02]  /*3bd0*/  FSEL R87, R60, -INF , !P6 ;  /* 0xff8000003c577808 */ /* 0x000fc40007000000 */
[----:B------:R-:W1:Y:S01]  /*3be0*/  LDSM.16.M88.4 R60, [R169+0x8400] ;  /* 0x00840000a93c783b */ /* 0x000e620000000200 */
[-C--:B------:R-:W-:Y:S01]  /*3bf0*/  ISETP.GE.AND P6, PT, R65, R126.reuse, PT ;  /* 0x0000007e4100720c */ /* 0x080fe20003fc6270 */
[----:B------:R-:W-:Y:S01]  /*3c00*/  VIADD R65, R101, 0x30 ;  /* 0x0000003065417836 */ /* 0x000fe20000000000 */
[----:B------:R-:W-:Y:S02]  /*3c10*/  FSEL R89, R56, -INF , !P4 ;  /* 0xff80000038597808 */ /* 0x000fe40006000000 */
[----:B------:R-:W-:Y:S01]  /*3c20*/  HMMA.16816.F32.BF16 R40, R12, R10, R40 ;  /* 0x0000000a0c28723c */ /* 0x000fe20000041828 */
[----:B------:R-:W2:Y:S01]  /*3c30*/  LDSM.16.M88.4 R8, [R169+0x8800] ;  /* 0x00880000a908783b */ /* 0x000ea20000000200 */
[----:B------:R-:W-:Y:S01]  /*3c40*/  ISETP.GE.AND P5, PT, R65, R126, PT ;  /* 0x0000007e4100720c */ /* 0x000fe20003fa6270 */
[----:B------:R-:W-:-:S03]  /*3c50*/  VIADD R65, R101, 0x31 ;  /* 0x0000003165417836 */ /* 0x000fc60000000000 */
[----:B------:R-:W-:Y:S02]  /*3c60*/  FSEL R57, R46, -INF , !P5 ;  /* 0xff8000002e397808 */ /* 0x000fe40006800000 */
[----:B---3--:R-:W-:Y:S01]  /*3c70*/  HMMA.16816.F32.BF16 R36, R12, R68, R36 ;  /* 0x000000440c24723c */ /* 0x008fe20000041824 */
[----:B------:R-:W-:-:S04]  /*3c80*/  ISETP.GE.AND P4, PT, R65, R126, PT ;  /* 0x0000007e4100720c */ /* 0x000fc80003f86270 */
[----:B------:R-:W-:Y:S01]  /*3c90*/  FSEL R59, R47, -INF , !P4 ;  /* 0xff8000002f3b7808 */ /* 0x000fe20006000000 */
[----:B------:R-:W-:Y:S02]  /*3ca0*/  VIADD R47, R101, 0x51 ;  /* 0x00000051652f7836 */ /* 0x000fe40000000000 */
[----:B------:R-:W-:Y:S01]  /*3cb0*/  HMMA.16816.F32.BF16 R68, R12, R70, R32 ;  /* 0x000000460c44723c */ /* 0x000fe20000041820 */
[----:B------:R-:W3:Y:S01]  /*3cc0*/  LDSM.16.M88.4 R32, [R169+0x8c00] ;  /* 0x008c0000a920783b */ /* 0x000ee20000000200 */
[----:B------:R-:W-:-:S04]  /*3cd0*/  DEPBAR.LE SB0, 0x0 ;  /* 0x000080000000791a */ /* 0x000fc80000000000 */
[----:B------:R-:W-:Y:S02]  /*3ce0*/  FSEL R151, R42, -INF , !P3 ;  /* 0xff8000002a977808 */ /* 0x000fe40005800000 */
[C---:B------:R-:W-:Y:S01]  /*3cf0*/  HMMA.16816.F32.BF16 R48, R12.reuse, R74, R48 ;  /* 0x0000004a0c30723c */ /* 0x040fe20000041830 */
[----:B------:R-:W-:Y:S02]  /*3d00*/  FSEL R147, R40, -INF , !P3 ;  /* 0xff80000028937808 */ /* 0x000fe40005800000 */
[----:B------:R-:W-:Y:S02]  /*3d10*/  ISETP.GE.AND P3, PT, R47, R126, PT ;  /* 0x0000007e2f00720c */ /* 0x000fe40003f66270 */
[----:B------:R-:W-:Y:S01]  /*3d20*/  FSEL R145, R43, -INF , !P2 ;  /* 0xff8000002b917808 */ /* 0x000fe20005000000 */
[----:B------:R-:W-:Y:S01]  /*3d30*/  VIADD R43, R101, 0x59 ;  /* 0x00000059652b7836 */ /* 0x000fe20000000000 */
[----:B------:R-:W-:Y:S01]  /*3d40*/  FSEL R149, R41, -INF , !P2 ;  /* 0xff80000029957808 */ /* 0x000fe20005000000 */
[----:B------:R-:W-:Y:S01]  /*3d50*/  VIADD R41, R101, 0x60 ;  /* 0x0000006065297836 */ /* 0x000fe20000000000 */
[----:B------:R-:W-:Y:S01]  /*3d60*/  FSEL R141, R38, -INF , !P1 ;  /* 0xff800000268d7808 */ /* 0x000fe20004800000 */
[----:B-1----:R-:W-:Y:S01]  /*3d70*/  HMMA.16816.F32.BF16 R28, R12, R60, R28 ;  /* 0x0000003c0c1c723c */ /* 0x002fe2000004181c */
[----:B------:R-:W-:-:S02]  /*3d80*/  FSEL R139, R36, -INF , !P1 ;  /* 0xff800000248b7808 */ /* 0x000fc40004800000 */
[----:B------:R-:W-:-:S06]  /*3d90*/  ISETP.GE.AND P1, PT, R43, R126, PT ;  /* 0x0000007e2b00720c */ /* 0x000fcc0003f26270 */
[----:B------:R-:W-:Y:S01]  /*3da0*/  FSEL R165, R49, -INF , !P6 ;  /* 0xff80000031a57808 */ /* 0x000fe20007000000 */
[----:B------:R-:W-:Y:S01]  /*3db0*/  VIADD R49, R101, 0x49 ;  /* 0x0000004965317836 */ /* 0x000fe20000000000 */
[C---:B--2---:R-:W-:Y:S01]  /*3dc0*/  HMMA.16816.F32.BF16 R16, R12.reuse, R10, R16 ;  /* 0x0000000a0c10723c */ /* 0x044fe20000041810 */
[----:B------:R-:W-:Y:S01]  /*3dd0*/  FSEL R159, R51, -INF , !P6 ;  /* 0xff800000339f7808 */ /* 0x000fe20007000000 */
[----:B------:R-:W-:Y:S01]  /*3de0*/  VIADD R11, R101, 0x69 ;  /* 0x00000069650b7836 */ /* 0x000fe20000000000 */
[-C--:B------:R-:W-:Y:S02]  /*3df0*/  ISETP.GE.AND P6, PT, R53, R126.reuse, PT ;  /* 0x0000007e3500720c */ /* 0x080fe40003fc6270 */
[----:B------:R-:W-:Y:S02]  /*3e00*/  FSEL R53, R44, -INF , !P5 ;  /* 0xff8000002c357808 */ /* 0x000fe40006800000 */
[----:B------:R-:W-:Y:S01]  /*3e10*/  ISETP.GE.AND P5, PT, R49, R126, PT ;  /* 0x0000007e3100720c */ /* 0x000fe20003fa6270 */
[----:B------:R-:W-:Y:S01]  /*3e20*/  VIADD R49, R101, 0x50 ;  /* 0x0000005065317836 */ /* 0x000fe20000000000 */
[----:B------:R-:W-:Y:S01]  /*3e30*/  FSEL R167, R50, -INF , !P0 ;  /* 0xff80000032a77808 */ /* 0x000fe20004000000 */
[----:B------:R-:W-:Y:S01]  /*3e40*/  HMMA.16816.F32.BF16 R24, R12, R62, R24 ;  /* 0x0000003e0c18723c */ /* 0x000fe20000041818 */
[----:B------:R-:W-:-:S02]  /*3e50*/  FSEL R163, R48, -INF , !P0 ;  /* 0xff80000030a37808 */ /* 0x000fc40004000000 */
[-C--:B------:R-:W-:Y:S02]  /*3e60*/  ISETP.GE.AND P0, PT, R55, R126.reuse, PT ;  /* 0x0000007e3700720c */ /* 0x080fe40003f06270 */
[----:B------:R-:W-:Y:S01]  /*3e70*/  FSEL R55, R45, -INF , !P4 ;  /* 0xff8000002d377808 */ /* 0x000fe20006000000 */
[----:B------:R-:W-:Y:S01]  /*3e80*/  VIADD R45, R101, 0x58 ;  /* 0x00000058652d7836 */ /* 0x000fe20000000000 */
[----:B------:R-:W-:Y:S01]  /*3e90*/  ISETP.GE.AND P4, PT, R49, R126, PT ;  /* 0x0000007e3100720c */ /* 0x000fe20003f86270 */
[----:B------:R-:W-:Y:S01]  /*3ea0*/  HMMA.16816.F32.BF16 R20, R12, R8, R20 ;  /* 0x000000080c14723c */ /* 0x000fe20000041814 */
[----:B------:R-:W-:Y:S01]  /*3eb0*/  VIADD R9, R101, 0x68 ;  /* 0x0000006865097836 */ /* 0x000fe20000000000 */
[----:B------:R-:W-:Y:S02]  /*3ec0*/  FSEL R131, R71, -INF , !P5 ;  /* 0xff80000047837808 */ /* 0x000fe40006800000 */
[----:B------:R-:W-:Y:S02]  /*3ed0*/  FSEL R62, R30, -INF , !P4 ;  /* 0xff8000001e3e7808 */ /* 0x000fe40006000000 */
[----:B------:R-:W-:-:S02]  /*3ee0*/  FSEL R63, R28, -INF , !P4 ;  /* 0xff8000001c3f7808 */ /* 0x000fc40006000000 */
[-C--:B------:R-:W-:Y:S01]  /*3ef0*/  ISETP.GE.AND P4, PT, R11, R126.reuse, PT ;  /* 0x0000007e0b00720c */ /* 0x080fe20003f86270 */
[C---:B---3--:R-:W-:Y:S01]  /*3f00*/  HMMA.16816.F32.BF16 R112, R12.reuse, R32, R112 ;  /* 0x000000200c70723c */ /* 0x048fe20000041870 */
[----:B------:R-:W-:Y:S01]  /*3f10*/  FSEL R137, R69, -INF , !P5 ;  /* 0xff80000045897808 */ /* 0x000fe20006800000 */
[----:B------:R-:W-:Y:S01]  /*3f20*/  VIADD R11, R101, 0x71 ;  /* 0x00000071650b7836 */ /* 0x000fe20000000000 */
[----:B------:R-:W-:Y:S01]  /*3f30*/  ISETP.GE.AND P5, PT, R9, R126, PT ;  /* 0x0000007e0900720c */ /* 0x000fe20003fa6270 */
[----:B------:R-:W-:Y:S01]  /*3f40*/  VIADD R9, R101, 0x70 ;  /* 0x0000007065097836 */ /* 0x000fe20000000000 */
[----:B------:R-:W-:Y:S02]  /*3f50*/  FSEL R67, R19, -INF , !P4 ;  /* 0xff80000013437808 */ /* 0x000fe40006000000 */
[----:B------:R-:W-:Y:S01]  /*3f60*/  FSEL R44, R17, -INF , !P4 ;  /* 0xff800000112c7808 */ /* 0x000fe20006000000 */
[----:B------:R-:W-:Y:S01]  /*3f70*/  HMMA.16816.F32.BF16 R108, R12, R34, R108 ;  /* 0x000000220c6c723c */ /* 0x000fe2000004186c */
[----:B------:R-:W-:-:S02]  /*3f80*/  ISETP.NE.AND P4, PT, R6, 0x1, PT ;  /* 0x000000010600780c */ /* 0x000fc40003f85270 */
[----:B------:R-:W-:Y:S01]  /*3f90*/  FSEL R129, R37, -INF , !P0 ;  /* 0xff80000025817808 */ /* 0x000fe20004000000 */
[----:B------:R-:W-:Y:S01]  /*3fa0*/  VIADD R37, R101, 0x61 ;  /* 0x0000006165257836 */ /* 0x000fe20000000000 */
[----:B------:R-:W-:Y:S02]  /*3fb0*/  FSEL R60, R31, -INF , !P3 ;  /* 0xff8000001f3c7808 */ /* 0x000fe40005800000 */
[----:B------:R-:W-:Y:S01]  /*3fc0*/  FSEL R61, R29, -INF , !P3 ;  /* 0xff8000001d3d7808 */ /* 0x000fe20005800000 */
[----:B------:R-:W-:Y:S01]  /*3fd0*/  BAR.SYNC.DEFER_BLOCKING 0x0 ;  /* 0x0000000000007b1d */ /* 0x000fe20000010000 */
[-C--:B------:R-:W-:Y:S02]  /*3fe0*/  ISETP.GE.AND P2, PT, R45, R126.reuse, PT ;  /* 0x0000007e2d00720c */ /* 0x080fe40003f46270 */
[-C--:B------:R-:W-:Y:S01]  /*3ff0*/  ISETP.GE.AND P3, PT, R9, R126.reuse, PT ;  /* 0x0000007e0900720c */ /* 0x080fe20003f66270 */
[----:B------:R-:W-:Y:S01]  /*4000*/  VIADD R9, R101, 0x78 ;  /* 0x0000007865097836 */ /* 0x000fe20000000000 */
[----:B------:R-:W-:Y:S01]  /*4010*/  FSEL R133, R39, -INF , !P0 ;  /* 0xff80000027857808 */ /* 0x000fe20004000000 */
[----:B------:R-:W-:Y:S01]  /*4020*/  VIADD R101, R101, 0x79 ;  /* 0x0000007965657836 */ /* 0x000fe20000000000 */
[----:B------:R-:W-:-:S02]  /*4030*/  ISETP.GE.AND P0, PT, R41, R126, PT ;  /* 0x0000007e2900720c */ /* 0x000fc40003f06270 */
[----:B------:R-:W-:Y:S02]  /*4040*/  FSEL R143, R70, -INF , !P6 ;  /* 0xff800000468f7808 */ /* 0x000fe40007000000 */
[----:B------:R-:W-:Y:S02]  /*4050*/  FSEL R135, R68, -INF , !P6 ;  /* 0xff80000044877808 */ /* 0x000fe40007000000 */
[----:B------:R-:W-:Y:S02]  /*4060*/  FSEL R125, R26, -INF , !P2 ;  /* 0xff8000001a7d7808 */ /* 0x000fe40005000000 */
[----:B------:R-:W-:Y:S02]  /*4070*/  ISETP.GE.AND P6, PT, R37, R126, PT ;  /* 0x0000007e2500720c */ /* 0x000fe40003fc6270 */
[----:B------:R-:W-:Y:S02]  /*4080*/  FSEL R26, R27, -INF , !P1 ;  /* 0xff8000001b1a7808 */ /* 0x000fe40004800000 */
[----:B------:R-:W-:-:S02]  /*4090*/  FSEL R123, R24, -INF , !P2 ;  /* 0xff800000187b7808 */ /* 0x000fc40005000000 */
[----:B------:R-:W-:Y:S02]  /*40a0*/  FSEL R25, R25, -INF , !P1 ;  /* 0xff80000019197808 */ /* 0x000fe40004800000 */
[----:B------:R-:W-:Y:S02]  /*40b0*/  FSEL R27, R22, -INF , !P0 ;  /* 0xff800000161b7808 */ /* 0x000fe40004000000 */
[----:B------:R-:W-:Y:S02]  /*40c0*/  FSEL R37, R20, -INF , !P0 ;  /* 0xff80000014257808 */ /* 0x000fe40004000000 */
        /* <DEDUP_REMOVED lines=14> */
[----:B------:R-:W-:Y:S01]  /*41b0*/  FSEL R40, R109, -INF , !P0 ;  /* 0xff8000006d287808 */ /* 0x000fe20004000000 */
[----:B------:R-:W-:Y:S06]  /*41c0*/  @!P4 BRA `(.L_x_633) ;  /* 0x000000080064c947 */ /* 0x000fec0003800000 */
        /* <DEDUP_REMOVED lines=13> */
.L_x_635:
[----:B------:R-:W2:Y:S01]  /*42a0*/  LD.E R14, desc[UR4][R2.64+0x170] ;  /* 0x00017004020e7980 */ /* 0x000ea2000c101900 */
[----:B------:R-:W-:Y:S02]  /*42b0*/  LEA R12, R6, 0xffffff00, 0x7 ;  /* 0xffffff00060c7811 */ /* 0x000fe400078e38ff */
        /* <DEDUP_REMOVED lines=11> */
[----:B-1----:R-:W-:Y:S01]  /*4370*/  IMAD.MOV R13, RZ, RZ, -R17 ;  /* 0x000000ffff0d7224 */ /* 0x002fe200078e0a11 */
[----:B------:R-:W-:-:S03]  /*4380*/  MOV R16, RZ ;  /* 0x000000ff00107202 */ /* 0x000fc60000000f00 */
        /* <DEDUP_REMOVED lines=12> */
[----:B------:R-:W-:Y:S02]  /*4450*/  @!P1 IMAD.IADD R15, R15, 0x1, -R10 ;  /* 0x000000010f0f9824 */ /* 0x000fe400078e0a0a */
[-C--:B------:R-:W-:Y:S01]  /*4460*/  @!P3 IADD3 R9, PT, PT, R9, -R10.reuse, RZ ;  /* 0x8000000a0909b210 */ /* 0x080fe20007ffe0ff */
[----:B------:R-:W-:Y:S01]  /*4470*/  @!P1 VIADD R11, R11, 0x1 ;  /* 0x000000010b0b9836 */ /* 0x000fe20000000000 */
[----:B------:R-:W-:Y:S01]  /*4480*/  ISETP.NE.AND P1, PT, R14, RZ, PT ;  /* 0x000000ff0e00720c */ /* 0x000fe20003f25270 */
[----:B------:R-:W-:Y:S01]  /*4490*/  @!P3 VIADD R13, R13, 0x1 ;  /* 0x000000010d0db836 */ /* 0x000fe20000000000 */
[-C--:B------:R-:W-:Y:S02]  /*44a0*/  ISETP.GE.U32.AND P5, PT, R15, R10.reuse, PT ;  /* 0x0000000a0f00720c */ /* 0x080fe40003fa6070 */
[----:B------:R-:W-:-:S11]  /*44b0*/  ISETP.GE.U32.AND P6, PT, R9, R10, PT ;  /* 0x0000000a0900720c */ /* 0x000fd60003fc6070 */
[----:B------:R-:W-:Y:S02]  /*44c0*/  @P5 IADD3 R11, PT, PT, R11, 0x1, RZ ;  /* 0x000000010b0b5810 */ /* 0x000fe40007ffe0ff */
[----:B------:R-:W-:-:S03]  /*44d0*/  @P6 VIADD R13, R13, 0x1 ;  /* 0x000000010d0d6836 */ /* 0x000fc60000000000 */
[----:B------:R-:W-:Y:S02]  /*44e0*/  @!P0 IMAD.MOV R11, RZ, RZ, -R11 ;  /* 0x000000ffff0b8224 */ /* 0x000fe400078e0a0b */
[----:B------:R-:W-:-:S03]  /*44f0*/  @!P2 IADD3 R13, PT, PT, -R13, RZ, RZ ;  /* 0x000000ff0d0da210 */ /* 0x000fc60007ffe1ff */
        /* <DEDUP_REMOVED lines=22> */
.L_x_636:
[----:B------:R-:W-:Y:S05]  /*4660*/  BSYNC.RECONVERGENT B0 ;  /* 0x0000000000007941 */ /* 0x000fea0003800200 */
.L_x_634:
[-C--:B------:R-:W-:Y:S01]  /*4670*/  ISETP.GE.AND P2, PT, R194, R190.reuse, PT ;  /* 0x000000bec200720c */ /* 0x080fe20003f46270 */
[----:B------:R-:W-:Y:S01]  /*4680*/  IMAD.SHL.U32 R9, R174, 0x40, RZ ;  /* 0x00000040ae097824 */ /* 0x000fe200078e00ff */
[-C--:B------:R-:W-:Y:S01]  /*4690*/  ISETP.GE.AND P1, PT, R180, R190.reuse, PT ;  /* 0x000000beb400720c */ /* 0x080fe20003f26270 */
[----:B------:R-:W-:Y:S01]  /*46a0*/  BSSY.RECONVERGENT B0, `(.L_x_637) ;  /* 0x000004a000007945 */ /* 0x000fe20003800200 */
[----:B------:R-:W-:Y:S02]  /*46b0*/  ISETP.GE.AND P0, PT, R179, R190, PT ;  /* 0x000000beb300720c */ /* 0x000fe40003f06270 */
[C---:B------:R-:W-:Y:S02]  /*46c0*/  IADD3 R10, P3, PT, R9.reuse, R182, RZ ;  /* 0x000000b6090a7210 */ /* 0x040fe40007f7e0ff */
[----:B------:R-:W-:Y:S02]  /*46d0*/  SHF.L.U64.HI R0, R174, 0x6, R175 ;  /* 0x00000006ae007819 */ /* 0x000fe400000102af */
[----:B------:R-:W-:-:S03]  /*46e0*/  IADD3 R8, P5, PT, R9, R10, RZ ;  /* 0x0000000a09087210 */ /* 0x000fc60007fbe0ff */
[--C-:B------:R-:W-:Y:S02]  /*46f0*/  @!P2 IMAD.MOV.U32 R183, RZ, RZ, R181.reuse ;  /* 0x000000ffffb7a224 */ /* 0x100fe400078e00b5 */
[C---:B------:R-:W-:Y:S01]  /*4700*/  IMAD.X R11, R0.reuse, 0x1, R181, P3 ;  /* 0x00000001000b7824 */ /* 0x040fe200018e06b5 */
[----:B------:R-:W-:Y:S02]  /*4710*/  IADD3 R12, P3, PT, R9, R8, RZ ;  /* 0x00000008090c7210 */ /* 0x000fe40007f7e0ff */
[----:B------:R-:W-:Y:S01]  /*4720*/  @!PT LDS RZ, [RZ] ;  /* 0x00000000fffff984 */ /* 0x000fe20000000800 */
[----:B------:R-:W-:Y:S01]  /*4730*/  @!PT LDS RZ, [RZ] ;  /* 0x00000000fffff984 */ /* 0x000fe20000000800 */
[----:B------:R-:W-:Y:S01]  /*4740*/  @!PT LDS RZ, [RZ] ;  /* 0x00000000fffff984 */ /* 0x000fe20000000800 */
[----:B------:R1:W-:Y:S01]  /*4750*/  @!P2 LDGSTS.E.BYPASS.LTC128B.128 [R191+0x3000], desc[UR4][R182.64] ;  /* 0x03000000b6bfafae */ /* 0x0003e2000b981a04 */
[----:B------:R-:W-:-:S03]  /*4760*/  IMAD.X R9, R0, 0x1, R11, P5 ;  /* 0x0000000100097824 */ /* 0x000fc600028e060b */
[----:B------:R2:W-:Y:S01]  /*4770*/  @P2 STS.128 [R191+0x3000], RZ ;  /* 0x003000ffbf002388 */ /* 0x0005e20000000c00 */
[----:B------:R-:W-:Y:S02]  /*4780*/  IMAD.X R13, R0, 0x1, R9, P3 ;  /* 0x00000001000d7824 */ /* 0x000fe400018e0609 */
[----:B-1----:R-:W-:-:S05]  /*4790*/  @!P1 IMAD.MOV.U32 R183, RZ, RZ, R181 ;  /* 0x000000ffffb79224 */ /* 0x002fca00078e00b5 */
[----:B------:R-:W-:Y:S01]  /*47a0*/  @!PT LDS RZ, [RZ] ;  /* 0x00000000fffff984 */ /* 0x000fe20000000800 */
[----:B------:R-:W-:Y:S01]  /*47b0*/  @!PT LDS RZ, [RZ] ;  /* 0x00000000fffff984 */ /* 0x000fe20000000800 */
[----:B------:R-:W-:Y:S01]  /*47c0*/  @!PT LDS RZ, [RZ] ;  /* 0x00000000fffff984 */ /* 0x000fe20000000800 */
[----:B------:R1:W-:Y:S04]  /*47d0*/  @!P1 LDGSTS.E.BYPASS.LTC128B.128 [R191+0x5000], desc[UR4][R182.64+0x40] ;  /* 0x05000040b6bf9fae */ /* 0x0003e8000b981a04 */
[----:B------:R2:W-:Y:S01]  /*47e0*/  @P1 STS.128 [R191+0x5000], RZ ;  /* 0x005000ffbf001388 */ /* 0x0005e20000000c00 */
[----:B-1----:R-:W-:-:S05]  /*47f0*/  @!P0 IMAD.MOV.U32 R183, RZ, RZ, R181 ;  /* 0x000000ffffb78224 */ /* 0x002fca00078e00b5 */
        /* <DEDUP_REMOVED lines=51> */
.L_x_638:
[----:B------:R3:W-:Y:S02]  /*4b30*/  STS.128 [R191+0x8800], RZ ;  /* 0x008800ffbf007388 */ /* 0x0007e40000000c00 */
.L_x_639:
[----:B------:R-:W-:Y:S05]  /*4b40*/  BSYNC.RECONVERGENT B0 ;  /* 0x0000000000007941 */ /* 0x000fea0003800200 */
.L_x_637:
[----:B------:R-:W0:Y:S02]  /*4b50*/  LDGDEPBAR ;  /* 0x00000000000079af */ /* 0x000e240000000000 */
.L_x_633:
[----:B------:R-:W-:Y:S05]  /*4b60*/  BSYNC.RECONVERGENT B1 ;  /* 0x0000000000017941 */ /* 0x000fea0003800200 */
.L_x_632:
[----:B------:R-:W4:Y:S01]  /*4b70*/  LD.E R47, desc[UR4][R2.64+0xdc] ;  /* 0x0000dc04022f7980 */ /* 0x000f22000c101900 */
[----:B--2---:R-:W-:Y:S02]  /*4b80*/  FMNMX3.FTZ R8, R97, R93, R76, !PT ;  /* 0x0000005d61087276 */ /* 0x004fe4000781004c */
        /* <DEDUP_REMOVED lines=32> */
[----:B------:R-:W2:Y:S03]  /*4d90*/  SHFL.BFLY PT, R11, R10, 0x2, 0x1f ;  /* 0x0c401f000a0b7f89 */ /* 0x000ea600000e0000 */
[----:B------:R-:W-:Y:S01]  /*4da0*/  LEA R168, R5, R170, 0x1 ;  /* 0x000000aa05a87211 */ /* 0x000fe200078e08ff */
[----:B------:R-:W5:Y:S04]  /*4db0*/  SHFL.BFLY PT, R9, R8, 0x2, 0x1f ;  /* 0x0c401f0008097f89 */ /* 0x000f6800000e0000 */
[----:B-1----:R-:W-:Y:S04]  /*4dc0*/  LDSM.16.MT88.4 R12, [R170+0xb400] ;  /* 0x00b40000aa0c783b */ /* 0x002fe80000004200 */
[----:B------:R-:W-:Y:S04]  /*4dd0*/  LDSM.16.MT88.4 R16, [R168+0x9400] ;  /* 0x00940000a810783b */ /* 0x000fe80000004200 */
[----:B------:R-:W-:Y:S04]  /*4de0*/  LDSM.16.MT88.4 R108, [R170+0x9000] ;  /* 0x00900000aa6c783b */ /* 0x000fe80000004200 */
[----:B------:R-:W-:Y:S01]  /*4df0*/  LDSM.16.MT88.4 R20, [R170+0x9400] ;  /* 0x00940000aa14783b */ /* 0x000fe20000004200 */
[----:B--2---:R-:W-:-:S02]  /*4e00*/  FMNMX.FTZ R11, R10, R11, !PT ;  /* 0x0000000b0a0b7209 */ /* 0x004fc40007810000 */
[----:B-----5:R-:W-:-:S03]  /*4e10*/  FMNMX.FTZ R9, R8, R9, !PT ;  /* 0x0000000908097209 */ /* 0x020fc60007810000 */
[----:B------:R-:W1:Y:S04]  /*4e20*/  SHFL.BFLY PT, R0, R11, 0x1, 0x1f ;  /* 0x0c201f000b007f89 */ /* 0x000e6800000e0000 */
[----:B------:R-:W2:Y:S01]  /*4e30*/  SHFL.BFLY PT, R116, R9, 0x1, 0x1f ;  /* 0x0c201f0009747f89 */ /* 0x000ea200000e0000 */
[----:B-1----:R-:W-:Y:S02]  /*4e40*/  FMNMX.FTZ R0, R11, R0, !PT ;  /* 0x000000000b007209 */ /* 0x002fe40007810000 */
[----:B--2---:R-:W-:Y:S02]  /*4e50*/  FMNMX.FTZ R116, R9, R116, !PT ;  /* 0x0000007409747209 */ /* 0x004fe40007810000 */
[----:B------:R-:W-:Y:S01]  /*4e60*/  FSETP.NEU.FTZ.AND P0, PT, R0, -INF , PT ;  /* 0xff8000000000780b */ /* 0x000fe20003f1d000 */
[----:B----4-:R-:W-:-:S02]  /*4e70*/  FMUL.FTZ R122, R47, R0 ;  /* 0x000000002f7a7220 */ /* 0x010fc40000410000 */
        /* <DEDUP_REMOVED lines=24> */
[----:B------:R-:W4:Y:S01]  /*5000*/  LDSM.16.MT88.4 R72, [R168+0x9000] ;  /* 0x00900000a848783b */ /* 0x000f220000004200 */
[-CC-:B------:R-:W-:Y:S01]  /*5010*/  FFMA.FTZ R32, R157, R47.reuse, -R122.reuse ;  /* 0x0000002f9d207223 */ /* 0x180fe2000001087a */
[----:B------:R-:W5:Y:S01]  /*5020*/  MUFU.EX2 R24, R24 ;  /* 0x0000001800187308 */ /* 0x000f620000000800 */
[-CC-:B------:R-:W-:Y:S01]  /*5030*/  FFMA.FTZ R29, R161, R47.reuse, -R122.reuse ;  /* 0x0000002fa11d7223 */ /* 0x180fe2000001087a */
[----:B------:R-:W3:Y:S01]  /*5040*/  LDSM.16.MT88.4 R88, [R168+0xb000] ;  /* 0x00b00000a858783b */ /* 0x000ee20000004200 */
[-C--:B------:R-:W-:Y:S01]  /*5050*/  FFMA.FTZ R5, R167, R47.reuse, -R122 ;  /* 0x0000002fa7057223 */ /* 0x080fe2000001087a */
[----:B------:R-:W-:Y:S01]  /*5060*/  MUFU.EX2 R121, R121 ;  /* 0x0000007900797308 */ /* 0x000fe20000000800 */
[-CC-:B------:R-:W-:Y:S01]  /*5070*/  FFMA.FTZ R33, R155, R47.reuse, -R48.reuse ;  /* 0x0000002f9b217223 */ /* 0x180fe20000010830 */
[----:B--2---:R-:W-:Y:S01]  /*5080*/  F2FP.BF16.F32.PACK_AB R105, R127, R128 ;  /* 0x000000807f69723e */ /* 0x004fe200000010ff */
[----:B------:R-:W2:Y:S01]  /*5090*/  LDSM.16.MT88.4 R96, [R170+0xd000] ;  /* 0x00d00000aa60783b */ /* 0x000ea20000004200 */
[----:B------:R-:W1:Y:S01]  /*50a0*/  MUFU.EX2 R126, R126 ;  /* 0x0000007e007e7308 */ /* 0x000e620000000800 */
[-CC-:B------:R-:W-:Y:S01]  /*50b0*/  FFMA.FTZ R30, R153, R47.reuse, -R48.reuse ;  /* 0x0000002f991e7223 */ /* 0x180fe20000010830 */
[-CC-:B------:R-:W-:Y:S01]  /*50c0*/  FFMA.FTZ R28, R163, R47.reuse, -R48.reuse ;  /* 0x0000002fa31c7223 */ /* 0x180fe20000010830 */
[-C--:B------:R-:W-:Y:S01]  /*50d0*/  FFMA.FTZ R7, R165, R47.reuse, -R48 ;  /* 0x0000002fa5077223 */ /* 0x080fe20000010830 */
[----:B------:R-:W-:Y:S01]  /*50e0*/  MUFU.EX2 R124, R124 ;  /* 0x0000007c007c7308 */ /* 0x000fe20000000800 */
[--C-:B------:R-:W-:Y:S01]  /*50f0*/  FFMA.FTZ R4, R159, R47, -R122.reuse ;  /* 0x0000002f9f047223 */ /* 0x100fe2000001087a */
[----:B-----5:R-:W-:Y:S01]  /*5100*/  F2FP.BF16.F32.PACK_AB R107, R24, R119 ;  /* 0x00000077186b723e */ /* 0x020fe200000010ff */
[-C--:B------:R-:W-:Y:S01]  /*5110*/  FFMA.FTZ R56, R59, R47.reuse, -R122 ;  /* 0x0000002f3b387223 */ /* 0x080fe2000001087a */
[----:B------:R-:W5:Y:S01]  /*5120*/  MUFU.EX2 R51, R51 ;  /* 0x0000003300337308 */ /* 0x000f620000000800 */
[-C--:B------:R-:W-:Y:S01]  /*5130*/  FFMA.FTZ R58, R55, R47.reuse, -R48 ;  /* 0x0000002f373a7223 */ /* 0x080fe20000010830 */
[-C--:B------:R-:W-:Y:S01]  /*5140*/  FFMA.FTZ R57, R57, R47.reuse, -R122 ;  /* 0x0000002f39397223 */ /* 0x080fe2000001087a */
[-CC-:B------:R-:W-:Y:S01]  /*5150*/  FFMA.FTZ R59, R53, R47.reuse, -R48.reuse ;  /* 0x0000002f353b7223 */ /* 0x180fe20000010830 */
[----:B------:R-:W-:Y:S01]  /*5160*/  MUFU.EX2 R49, R49 ;  /* 0x0000003100317308 */ /* 0x000fe20000000800 */
[--C-:B------:R-:W-:Y:S01]  /*5170*/  FFMA.FTZ R55, R147, R47, -R48.reuse ;  /* 0x0000002f93377223 */ /* 0x100fe20000010830 */
[----:B-1----:R-:W-:Y:S01]  /*5180*/  F2FP.BF16.F32.PACK_AB R104, R126, R121 ;  /* 0x000000797e68723e */ /* 0x002fe200000010ff */
[-C--:B------:R-:W-:Y:S01]  /*5190*/  FFMA.FTZ R54, R149, R47.reuse, -R48 ;  /* 0x0000002f95367223 */ /* 0x080fe20000010830 */
[----:B------:R-:W1:Y:S01]  /*51a0*/  MUFU.EX2 R38, R38 ;  /* 0x0000002600267308 */ /* 0x000e620000000800 */
[-CC-:B------:R-:W-:Y:S01]  /*51b0*/  FFMA.FTZ R52, R145, R47.reuse, -R122.reuse ;  /* 0x0000002f91347223 */ /* 0x180fe2000001087a */
[-C--:B------:R-:W-:Y:S01]  /*51c0*/  FFMA.FTZ R151, R151, R47.reuse, -R122 ;  /* 0x0000002f97977223 */ /* 0x080fe2000001087a */
[-C--:B------:R-:W-:Y:S01]  /*51d0*/  FFMA.FTZ R132, R135, R47.reuse, -R48 ;  /* 0x0000002f87847223 */ /* 0x080fe20000010830 */
[----:B------:R-:W-:Y:S01]  /*51e0*/  MUFU.EX2 R36, R36 ;  /* 0x0000002400247308 */ /* 0x000fe20000000800 */
[-CC-:B------:R-:W-:Y:S01]  /*51f0*/  FFMA.FTZ R134, R141, R47.reuse, -R122.reuse ;  /* 0x0000002f8d867223 */ /* 0x180fe2000001087a */
[----:B-----5:R-:W-:Y:S01]  /*5200*/  F2FP.BF16.F32.PACK_AB R106, R51, R124 ;  /* 0x0000007c336a723e */ /* 0x020fe200000010ff */
[-CC-:B------:R-:W-:Y:S01]  /*5210*/  FFMA.FTZ R133, R133, R47.reuse, -R122.reuse ;  /* 0x0000002f85857223 */ /* 0x180fe2000001087a */
[----:B------:R-:W-:Y:S01]  /*5220*/  MUFU.EX2 R50, R50 ;  /* 0x0000003200327308 */ /* 0x000fe20000000800 */
[-C--:B------:R-:W-:Y:S01]  /*5230*/  FFMA.FTZ R130, R143, R47.reuse, -R122 ;  /* 0x0000002f8f827223 */ /* 0x080fe2000001087a */
[-CC-:B------:R-:W-:Y:S01]  /*5240*/  FFMA.FTZ R136, R139, R47.reuse, -R48.reuse ;  /* 0x0000002f8b887223 */ /* 0x180fe20000010830 */
[--C-:B------:R-:W-:Y:S01]  /*5250*/  FFMA.FTZ R137, R137, R47, -R48.reuse ;  /* 0x0000002f89897223 */ /* 0x100fe20000010830 */
[----:B------:R-:W5:Y:S01]  /*5260*/  MUFU.EX2 R39, R39 ;  /* 0x0000002700277308 */ /* 0x000f620000000800 */
[C---:B------:R-:W-:Y:S01]  /*5270*/  HMMA.16816.F32.BF16 R76, R104.reuse, R80, RZ ;  /* 0x00000050684c723c */ /* 0x040fe200000418ff */
[----:B-1----:R-:W-:Y:S01]  /*5280*/  F2FP.BF16.F32.PACK_AB R9, R38, R49 ;  /* 0x000000312609723e */ /* 0x002fe200000010ff */
[-C--:B------:R-:W-:Y:S01]  /*5290*/  FFMA.FTZ R138, R61, R47.reuse, -R48 ;  /* 0x0000002f3d8a7223 */ /* 0x080fe20000010830 */
[----:B------:R-:W-:Y:S01]  /*52a0*/  MUFU.EX2 R35, R35 ;  /* 0x0000002300237308 */ /* 0x000fe20000000800 */
[-C--:B------:R-:W-:Y:S01]  /*52b0*/  FFMA.FTZ R62, R62, R47.reuse, -R122 ;  /* 0x0000002f3e3e7223 */ /* 0x080fe2000001087a */
[-CC-:B------:R-:W-:Y:S01]  /*52c0*/  FFMA.FTZ R63, R63, R47.reuse, -R48.reuse ;  /* 0x0000002f3f3f7223 */ /* 0x180fe20000010830 */
[-C--:B------:R-:W-:Y:S01]  /*52d0*/  FFMA.FTZ R61, R123, R47.reuse, -R48 ;  /* 0x0000002f7b3d7223 */ /* 0x080fe20000010830 */
[----:B------:R-:W1:Y:S01]  /*52e0*/  MUFU.EX2 R34, R34 ;  /* 0x0000002200227308 */ /* 0x000e620000000800 */
[C---:B------:R-:W-:Y:S01]  /*52f0*/  HMMA.16816.F32.BF16 R80, R104.reuse, R82, RZ ;  /* 0x000000526850723c */ /* 0x040fe200000418ff */
[-CC-:B------:R-:W-:Y:S01]  /*5300*/  FFMA.FTZ R26, R26, R47.reuse, -R122.reuse ;  /* 0x0000002f1a1a7223 */ /* 0x180fe2000001087a */
[-CC-:B------:R-:W-:Y:S01]  /*5310*/  FFMA.FTZ R123, R67, R47.reuse, -R122.reuse ;  /* 0x0000002f437b7223 */ /* 0x180fe2000001087a */
[----:B------:R-:W3:Y:S01]  /*5320*/  MUFU.EX2 R31, R31 ;  /* 0x0000001f001f7308 */ /* 0x000ee20000000800 */
[-C--:B------:R-:W-:Y:S01]  /*5330*/  FFMA.FTZ R67, R65, R47.reuse, -R122 ;  /* 0x0000002f41437223 */ /* 0x080fe2000001087a */
[----:B-----5:R-:W-:Y:S01]  /*5340*/  F2FP.BF16.F32.PACK_AB R8, R39, R50 ;  /* 0x000000322708723e */ /* 0x020fe200000010ff */
[-C--:B------:R-:W-:Y:S01]  /*5350*/  FFMA.FTZ R203, R40, R47.reuse, -R48 ;  /* 0x0000002f28cb7223 */ /* 0x080fe20000010830 */
[----:B------:R-:W-:Y:S01]  /*5360*/  MUFU.EX2 R32, R32 ;  /* 0x0000002000207308 */ /* 0x000fe20000000800 */
[C---:B----4-:R-:W-:Y:S01]  /*5370*/  HMMA.16816.F32.BF16 R68, R104.reuse, R72, RZ ;  /* 0x000000486844723c */ /* 0x050fe200000418ff */
[-CC-:B------:R-:W-:Y:S01]  /*5380*/  FFMA.FTZ R118, R118, R47.reuse, -R122.reuse ;  /* 0x0000002f76767223 */ /* 0x180fe2000001087a */
[-CC-:B------:R-:W-:Y:S01]  /*5390*/  FFMA.FTZ R66, R66, R47.reuse, -R122.reuse ;  /* 0x0000002f42427223 */ /* 0x180fe2000001087a */
[----:B------:R-:W-:Y:S01]  /*53a0*/  MUFU.EX2 R29, R29 ;  /* 0x0000001d001d7308 */ /* 0x000fe20000000800 */
[----:B------:R-:W-:Y:S01]  /*53b0*/  FFMA.FTZ R64, R64, R47, -R122 ;  /* 0x0000002f40407223 */ /* 0x000fe2000001087a */
[----:B-1----:R-:W-:Y:S01]  /*53c0*/  F2FP.BF16.F32.PACK_AB R10, R34, R35 ;  /* 0x00000023220a723e */ /* 0x002fe200000010ff */
[----:B------:R-:W-:Y:S01]  /*53d0*/  FFMA.FTZ R41, R41, R47, -R48 ;  /* 0x0000002f29297223 */ /* 0x000fe20000010830 */
[----:B------:R-:W-:Y:S01]  /*53e0*/  MUFU.EX2 R5, R5 ;  /* 0x0000000500057308 */ /* 0x000fe20000000800 */
[----:B------:R-:W-:Y:S01]  /*53f0*/  HMMA.16816.F32.BF16 R72, R104, R74, RZ ;  /* 0x0000004a6848723c */ /* 0x000fe200000418ff */
[----:B---3--:R-:W-:-:S02]  /*5400*/  F2FP.BF16.F32.PACK_AB R11, R31, R36 ;  /* 0x000000241f0b723e */ /* 0x008fc400000010ff */
[----:B------:R-:W-:Y:S04]  /*5410*/  MUFU.EX2 R33, R33 ;  /* 0x0000002100217308 */ /* 0x000fe80000000800 */
[----:B------:R-:W1:Y:S01]  /*5420*/  MUFU.EX2 R30, R30 ;  /* 0x0000001e001e7308 */ /* 0x000e620000000800 */
[C---:B------:R-:W-:Y:S03]  /*5430*/  HMMA.16816.F32.BF16 R76, R8.reuse, R12, R76 ;  /* 0x0000000c084c723c */ /* 0x040fe6000004184c */
[----:B------:R-:W-:Y:S04]  /*5440*/  MUFU.EX2 R28, R28 ;  /* 0x0000001c001c7308 */ /* 0x000fe80000000800 */
[----:B------:R-:W3:Y:S01]  /*5450*/  MUFU.EX2 R7, R7 ;  /* 0x0000000700077308 */ /* 0x000ee20000000800 */
[C---:B------:R-:W-:Y:S01]  /*5460*/  HMMA.16816.F32.BF16 R80, R8.reuse, R14, R80 ;  /* 0x0000000e0850723c */ /* 0x040fe20000041850 */
[----:B------:R-:W4:Y:S02]  /*5470*/  LDSM.16.MT88.4 R12, [R168+0xd000] ;  /* 0x00d00000a80c783b */ /* 0x000f240000004200 */
[----:B------:R-:W5:Y:S04]  /*5480*/  MUFU.EX2 R4, R4 ;  /* 0x0000000400047308 */ /* 0x000f680000000800 */
[----:B------:R-:W-:Y:S01]  /*5490*/  MUFU.EX2 R57, R57 ;  /* 0x0000003900397308 */ /* 0x000fe20000000800 */
[C---:B------:R-:W-:Y:S03]  /*54a0*/  HMMA.16816.F32.BF16 R68, R8.reuse, R16, R68 ;  /* 0x000000100844723c */ /* 0x040fe60000041844 */
[----:B------:R-:W-:Y:S04]  /*54b0*/  MUFU.EX2 R56, R56 ;  /* 0x0000003800387308 */ /* 0x000fe80000000800 */
[----:B------:R-:W-:Y:S01]  /*54c0*/  MUFU.EX2 R53, R151 ;  /* 0x0000009700357308 */ /* 0x000fe20000000800 */
[----:B------:R-:W-:Y:S01]  /*54d0*/  HMMA.16816.F32.BF16 R72, R8, R18, R72 ;  /* 0x000000120848723c */ /* 0x000fe20000041848 */
[----:B------:R-:W1:Y:S02]  /*54e0*/  LDSM.16.MT88.4 R16, [R170+0xd400] ;  /* 0x00d40000aa10783b */ /* 0x000e640000004200 */
[----:B------:R-:W-:Y:S04]  /*54f0*/  MUFU.EX2 R59, R59 ;  /* 0x0000003b003b7308 */ /* 0x000fe80000000800 */
[----:B------:R-:W5:Y:S01]  /*5500*/  MUFU.EX2 R58, R58 ;  /* 0x0000003a003a7308 */ /* 0x000f620000000800 */
[C---:B------:R-:W-:Y:S03]  /*5510*/  HMMA.16816.F32.BF16 R112, R104.reuse, R108, RZ ;  /* 0x0000006c6870723c */ /* 0x040fe600000418ff */
[----:B------:R-:W-:Y:S04]  /*5520*/  MUFU.EX2 R55, R55 ;  /* 0x0000003700377308 */ /* 0x000fe80000000800 */
[----:B------:R-:W5:Y:S01]  /*5530*/  MUFU.EX2 R54, R54 ;  /* 0x0000003600367308 */ /* 0x000f620000000800 */
[C---:B------:R-:W-:Y:S03]  /*5540*/  HMMA.16816.F32.BF16 R84, R104.reuse, R88, RZ ;  /* 0x000000586854723c */ /* 0x040fe600000418ff */
[----:B------:R-:W5:Y:S04]  /*5550*/  MUFU.EX2 R52, R52 ;  /* 0x0000003400347308 */ /* 0x000f680000000800 */
[----:B------:R-:W-:Y:S01]  /*5560*/  MUFU.EX2 R134, R134 ;  /* 0x0000008600867308 */ /* 0x000fe20000000800 */
[C---:B--2---:R-:W-:Y:S03]  /*5570*/  HMMA.16816.F32.BF16 R92, R104.reuse, R96, RZ ;  /* 0x00000060685c723c */ /* 0x044fe600000418ff */
[----:B------:R-:W2:Y:S04]  /*5580*/  MUFU.EX2 R133, R133 ;  /* 0x0000008500857308 */ /* 0x000ea80000000800 */
[----:B------:R-:W-:Y:S01]  /*5590*/  MUFU.EX2 R130, R130 ;  /* 0x0000008200827308 */ /* 0x000fe20000000800 */
[C---:B------:R-:W-:Y:S03]  /*55a0*/  HMMA.16816.F32.BF16 R108, R104.reuse, R110, RZ ;  /* 0x0000006e686c723c */ /* 0x040fe600000418ff */
        /* <DEDUP_REMOVED lines=8> */
[C---:B----4-:R-:W-:Y:S03]  /*5630*/  HMMA.16816.F32.BF16 R100, R104.reuse, R12, RZ ;  /* 0x0000000c6864723c */ /* 0x050fe600000418ff */
[----:B------:R-:W-:Y:S04]  /*5640*/  MUFU.EX2 R118, R118 ;  /* 0x0000007600767308 */ /* 0x000fe80000000800 */
[----:B------:R-:W-:Y:S01]  /*5650*/  MUFU.EX2 R67, R67 ;  /* 0x0000004300437308 */ /* 0x000fe20000000800 */
[----:B------:R-:W-:Y:S01]  /*5660*/  HMMA.16816.F32.BF16 R104, R104, R14, RZ ;  /* 0x0000000e6868723c */ /* 0x000fe200000418ff */
[----:B------:R-:W4:Y:S02]  /*5670*/  LDSM.16.MT88.4 R12, [R168+0xd400] ;  /* 0x00d40000a80c783b */ /* 0x000f240000004200 */
[----:B------:R-:W-:Y:S04]  /*5680*/  MUFU.EX2 R66, R66 ;  /* 0x0000004200427308 */ /* 0x000fe80000000800 */
[----:B------:R-:W-:Y:S01]  /*5690*/  MUFU.EX2 R203, R203 ;  /* 0x000000cb00cb7308 */ /* 0x000fe20000000800 */
[C---:B------:R-:W-:Y:S08]  /*56a0*/  HMMA.16816.F32.BF16 R112, R8.reuse, R20, R112 ;  /* 0x000000140870723c */ /* 0x040ff00000041870 */
[C---:B------:R-:W-:Y:S01]  /*56b0*/  HMMA.16816.F32.BF16 R108, R8.reuse, R22, R108 ;  /* 0x00000016086c723c */ /* 0x040fe2000004186c */
[----:B------:R-:W3:Y:S07]  /*56c0*/  LDSM.16.MT88.4 R20, [R168+0xb400] ;  /* 0x00b40000a814783b */ /* 0x000eee0000004200 */
[C---:B-1----:R-:W-:Y:S08]  /*56d0*/  HMMA.16816.F32.BF16 R92, R8.reuse, R16, R92 ;  /* 0x00000010085c723c */ /* 0x042ff0000004185c */
[C---:B------:R-:W-:Y:S01]  /*56e0*/  HMMA.16816.F32.BF16 R96, R8.reuse, R18, R96 ;  /* 0x000000120860723c */ /* 0x040fe20000041860 */
[----:B------:R-:W1:Y:S07]  /*56f0*/  LDSM.16.MT88.4 R16, [R170+0x9800] ;  /* 0x00980000aa10783b */ /* 0x000e6e0000004200 */
[C---:B----4-:R-:W-:Y:S08]  /*5700*/  HMMA.16816.F32.BF16 R100, R8.reuse, R12, R100 ;  /* 0x0000000c0864723c */ /* 0x050ff00000041864 */
[C---:B------:R-:W-:Y:S01]  /*5710*/  HMMA.16816.F32.BF16 R104, R8.reuse, R14, R104 ;  /* 0x0000000e0868723c */ /* 0x040fe20000041868 */
[----:B------:R-:W4:Y:S07]  /*5720*/  LDSM.16.MT88.4 R12, [R168+0x9800] ;  /* 0x00980000a80c783b */ /* 0x000f2e0000004200 */
[C---:B---3--:R-:W-:Y:S08]  /*5730*/  HMMA.16816.F32.BF16 R84, R8.reuse, R20, R84 ;  /* 0x000000140854723c */ /* 0x048ff00000041854 */
[----:B------:R-:W-:Y:S01]  /*5740*/  HMMA.16816.F32.BF16 R88, R8, R22, R88 ;  /* 0x000000160858723c */ /* 0x000fe20000041858 */
[----:B------:R-:W-:Y:S01]  /*5750*/  F2FP.BF16.F32.PACK_AB R8, R30, R33 ;  /* 0x000000211e08723e */ /* 0x000fe200000010ff */
[----:B------:R-:W-:Y:S01]  /*5760*/  LDSM.16.MT88.4 R20, [R170+0xa400] ;  /* 0x00a40000aa14783b */ /* 0x000fe20000004200 */
[----:B------:R-:W-:-:S02]  /*5770*/  F2FP.BF16.F32.PACK_AB R9, R29, R32 ;  /* 0x000000201d09723e */ /* 0x000fc400000010ff */
[----:B------:R-:W-:Y:S02]  /*5780*/  F2FP.BF16.F32.PACK_AB R10, R7, R28 ;  /* 0x0000001c070a723e */ /* 0x000fe400000010ff */
[----:B-----5:R-:W-:-:S07]  /*5790*/  F2FP.BF16.F32.PACK_AB R11, R4, R5 ;  /* 0x00000005040b723e */ /* 0x020fce00000010ff */
[C---:B-1----:R-:W-:Y:S08]  /*57a0*/  HMMA.16816.F32.BF16 R112, R8.reuse, R16, R112 ;  /* 0x000000100870723c */ /* 0x042ff00000041870 */
[C---:B------:R-:W-:Y:S01]  /*57b0*/  HMMA.16816.F32.BF16 R108, R8.reuse, R18, R108 ;  /* 0x00000012086c723c */ /* 0x040fe2000004186c */
[----:B------:R-:W1:Y:S07]  /*57c0*/  LDSM.16.MT88.4 R16, [R170+0xb800] ;  /* 0x00b80000aa10783b */ /* 0x000e6e0000004200 */
[C---:B----4-:R-:W-:Y:S08]  /*57d0*/  HMMA.16816.F32.BF16 R68, R8.reuse, R12, R68 ;  /* 0x0000000c0844723c */ /* 0x050ff00000041844 */
[C---:B------:R-:W-:Y:S01]  /*57e0*/  HMMA.16816.F32.BF16 R72, R8.reuse, R14, R72 ;  /* 0x0000000e0848723c */ /* 0x040fe20000041848 */
[----:B------:R-:W3:Y:S07]  /*57f0*/  LDSM.16.MT88.4 R12, [R168+0xb800] ;  /* 0x00b80000a80c783b */ /* 0x000eee0000004200 */
[C---:B-1----:R-:W-:Y:S08]  /*5800*/  HMMA.16816.F32.BF16 R76, R8.reuse, R16, R76 ;  /* 0x00000010084c723c */ /* 0x042ff0000004184c */
[C---:B------:R-:W-:Y:S01]  /*5810*/  HMMA.16816.F32.BF16 R80, R8.reuse, R18, R80 ;  /* 0x000000120850723c */ /* 0x040fe20000041850 */
[----:B------:R-:W1:Y:S07]  /*5820*/  LDSM.16.MT88.4 R16, [R170+0xd800] ;  /* 0x00d80000aa10783b */ /* 0x000e6e0000004200 */
[C---:B---3--:R-:W-:Y:S08]  /*5830*/  HMMA.16816.F32.BF16 R84, R8.reuse, R12, R84 ;  /* 0x0000000c0854723c */ /* 0x048ff00000041854 */
[C---:B------:R-:W-:Y:S01]  /*5840*/  HMMA.16816.F32.BF16 R88, R8.reuse, R14, R88 ;  /* 0x0000000e0858723c */ /* 0x040fe20000041858 */
[----:B------:R-:W3:Y:S07]  /*5850*/  LDSM.16.MT88.4 R12, [R168+0xd800] ;  /* 0x00d80000a80c783b */ /* 0x000eee0000004200 */
[C---:B-1----:R-:W-:Y:S08]  /*5860*/  HMMA.16816.F32.BF16 R92, R8.reuse, R16, R92 ;  /* 0x00000010085c723c */ /* 0x042ff0000004185c */
[C---:B------:R-:W-:Y:S01]  /*5870*/  HMMA.16816.F32.BF16 R96, R8.reuse, R18, R96 ;  /* 0x000000120860723c */ /* 0x040fe20000041860 */
[----:B------:R-:W1:Y:S07]  /*5880*/  LDSM.16.MT88.4 R16, [R170+0x9c00] ;  /* 0x009c0000aa10783b */ /* 0x000e6e0000004200 */
[C---:B---3--:R-:W-:Y:S08]  /*5890*/  HMMA.16816.F32.BF16 R100, R8.reuse, R12, R100 ;  /* 0x0000000c0864723c */ /* 0x048ff00000041864 */
[----:B------:R-:W-:Y:S01]  /*58a0*/  HMMA.16816.F32.BF16 R104, R8, R14, R104 ;  /* 0x0000000e0868723c */ /* 0x000fe20000041868 */
[----:B------:R-:W3:Y:S01]  /*58b0*/  LDSM.16.MT88.4 R12, [R168+0x9c00] ;  /* 0x009c0000a80c783b */ /* 0x000ee20000004200 */
[----:B------:R-:W-:-:S02]  /*58c0*/  F2FP.BF16.F32.PACK_AB R8, R58, R59 ;  /* 0x0000003b3a08723e */ /* 0x000fc400000010ff */
[----:B------:R-:W-:Y:S02]  /*58d0*/  F2FP.BF16.F32.PACK_AB R9, R56, R57 ;  /* 0x000000393809723e */ /* 0x000fe400000010ff */
[----:B------:R-:W-:Y:S02]  /*58e0*/  F2FP.BF16.F32.PACK_AB R10, R54, R55 ;  /* 0x00000037360a723e */ /* 0x000fe400000010ff */
[----:B------:R-:W-:-:S07]  /*58f0*/  F2FP.BF16.F32.PACK_AB R11, R52, R53 ;  /* 0x00000035340b723e */ /* 0x000fce00000010ff */
        /* <DEDUP_REMOVED lines=15> */
[----:B---3--:R-:W-:Y:S01]  /*59f0*/  HMMA.16816.F32.BF16 R100, R8, R12, R100 ;  /* 0x0000000c0864723c */ /* 0x008fe20000041864 */
[-C--:B------:R-:W-:Y:S01]  /*5a00*/  FFMA.FTZ R12, R129, R47.reuse, -R48 ;  /* 0x0000002f810c7223 */ /* 0x080fe20000010830 */
[----:B------:R-:W-:-:S02]  /*5a10*/  FFMA.FTZ R129, R131, R47, -R122 ;  /* 0x0000002f83817223 */ /* 0x000fc4000001087a */
[----:B------:R-:W3:Y:S04]  /*5a20*/  MUFU.EX2 R131, R137 ;  /* 0x0000008900837308 */ /* 0x000ee80000000800 */
[----:B------:R-:W-:Y:S01]  /*5a30*/  HMMA.16816.F32.BF16 R104, R8, R14, R104 ;  /* 0x0000000e0868723c */ /* 0x000fe20000041868 */
[----:B------:R4:W5:Y:S01]  /*5a40*/  MUFU.EX2 R135, R12 ;  /* 0x0000000c00877308 */ /* 0x0009620000000800 */
[----:B--2---:R-:W-:-:S03]  /*5a50*/  F2FP.BF16.F32.PACK_AB R9, R133, R134 ;  /* 0x000000868509723e */ /* 0x004fc600000010ff */
[----:B------:R-:W2:Y:S01]  /*5a60*/  MUFU.EX2 R129, R129 ;  /* 0x0000008100817308 */ /* 0x000ea20000000800 */
[----:B---3--:R-:W-:Y:S01]  /*5a70*/  F2FP.BF16.F32.PACK_AB R10, R131, R132 ;  /* 0x00000084830a723e */ /* 0x008fe200000010ff */
[----:B------:R-:W-:Y:S01]  /*5a80*/  FFMA.FTZ R137, R27, R47, -R122 ;  /* 0x0000002f1b897223 */ /* 0x000fe2000001087a */
[----:B----4-:R-:W3:Y:S01]  /*5a90*/  LDSM.16.MT88.4 R12, [R168+0xa000] ;  /* 0x00a00000a80c783b */ /* 0x010ee20000004200 */
[----:B-----5:R-:W-:Y:S02]  /*5aa0*/  F2FP.BF16.F32.PACK_AB R8, R135, R136 ;  /* 0x000000888708723e */ /* 0x020fe400000010ff */
[----:B------:R-:W-:Y:S01]  /*5ab0*/  MUFU.EX2 R65, R137 ;  /* 0x0000008900417308 */ /* 0x000fe20000000800 */
[----:B--2---:R-:W-:-:S07]  /*5ac0*/  F2FP.BF16.F32.PACK_AB R11, R129, R130 ;  /* 0x00000082810b723e */ /* 0x004fce00000010ff */
[C---:B-1----:R-:W-:Y:S08]  /*5ad0*/  HMMA.16816.F32.BF16 R112, R8.reuse, R16, R112 ;  /* 0x000000100870723c */ /* 0x042ff00000041870 */
[C---:B------:R-:W-:Y:S01]  /*5ae0*/  HMMA.16816.F32.BF16 R108, R8.reuse, R18, R108 ;  /* 0x00000012086c723c */ /* 0x040fe2000004186c */
[----:B------:R-:W1:Y:S07]  /*5af0*/  LDSM.16.MT88.4 R16, [R170+0xc000] ;  /* 0x00c00000aa10783b */ /* 0x000e6e0000004200 */
[C---:B---3--:R-:W-:Y:S08]  /*5b00*/  HMMA.16816.F32.BF16 R68, R8.reuse, R12, R68 ;  /* 0x0000000c0844723c */ /* 0x048ff00000041844 */
        /* <DEDUP_REMOVED lines=13> */
[----:B------:R-:W2:Y:S01]  /*5be0*/  LDSM.16.MT88.4 R12, [R170+0xc400] ;  /* 0x00c40000aa0c783b */ /* 0x000ea20000004200 */
[-CC-:B------:R-:W-:Y:S01]  /*5bf0*/  FFMA.FTZ R9, R60, R47.reuse, -R122.reuse ;  /* 0x0000002f3c097223 */ /* 0x180fe2000001087a */
[----:B------:R-:W-:Y:S01]  /*5c00*/  FADD.FTZ R8, R128, R127 ;  /* 0x0000007f80087221 */ /* 0x000fe20000010000 */
[-C--:B------:R-:W-:Y:S01]  /*5c10*/  FFMA.FTZ R60, R125, R47.reuse, -R122 ;  /* 0x0000002f7d3c7223 */ /* 0x080fe2000001087a */
[----:B------:R-:W-:Y:S01]  /*5c20*/  FFMA.FTZ R128, R25, R47, -R48 ;  /* 0x0000002f19807223 */ /* 0x000fe20000010830 */
[----:B------:R3:W4:Y:S01]  /*5c30*/  MUFU.EX2 R125, R9 ;  /* 0x00000009007d7308 */ /* 0x0007220000000800 */
[----:B------:R-:W-:Y:S01]  /*5c40*/  FADD.FTZ R119, R119, R8 ;  /* 0x0000000877777221 */ /* 0x000fe20000010000 */
[----:B------:R-:W-:Y:S01]  /*5c50*/  F2FP.BF16.F32.PACK_AB R8, R138, R63 ;  /* 0x0000003f8a08723e */ /* 0x000fe200000010ff */
[-C--:B------:R-:W-:Y:S01]  /*5c60*/  FFMA.FTZ R127, R117, R47.reuse, -R122 ;  /* 0x0000002f757f7223 */ /* 0x080fe2000001087a */
[----:B------:R-:W-:Y:S01]  /*5c70*/  MUFU.EX2 R60, R60 ;  /* 0x0000003c003c7308 */ /* 0x000fe20000000800 */
[----:B------:R-:W-:-:S03]  /*5c80*/  FFMA.FTZ R117, R46, R47, -R48 ;  /* 0x0000002f2e757223 */ /* 0x000fc60000010830 */
[----:B------:R-:W5:Y:S04]  /*5c90*/  MUFU.EX2 R128, R128 ;  /* 0x0000008000807308 */ /* 0x000f680000000800 */
[----:B------:R-:W-:Y:S01]  /*5ca0*/  MUFU.EX2 R117, R117 ;  /* 0x0000007500757308 */ /* 0x000fe20000000800 */
[----:B---3--:R-:W-:Y:S01]  /*5cb0*/  FADD.FTZ R9, R121, R126 ;  /* 0x0000007e79097221 */ /* 0x008fe20000010000 */
[----:B------:R-:W-:Y:S02]  /*5cc0*/  FFMA.FTZ R126, R120, R47, -R122 ;  /* 0x0000002f787e7223 */ /* 0x000fe4000001087a */
[----:B------:R-:W3:Y:S01]  /*5cd0*/  MUFU.EX2 R121, R26 ;  /* 0x0000001a00797308 */ /* 0x000ee20000000800 */
[----:B------:R-:W-:Y:S01]  /*5ce0*/  FADD.FTZ R124, R124, R9 ;  /* 0x000000097c7c7221 */ /* 0x000fe20000010000 */
[----:B----4-:R-:W-:-:S02]  /*5cf0*/  F2FP.BF16.F32.PACK_AB R9, R125, R62 ;  /* 0x0000003e7d09723e */ /* 0x010fc400000010ff */
[----:B------:R-:W4:Y:S01]  /*5d00*/  MUFU.EX2 R120, R127 ;  /* 0x0000007f00787308 */ /* 0x000f220000000800 */
[----:B-----5:R-:W-:Y:S02]  /*5d10*/  F2FP.BF16.F32.PACK_AB R10, R128, R61 ;  /* 0x0000003d800a723e */ /* 0x020fe400000010ff */
[----:B---3--:R-:W-:-:S07]  /*5d20*/  F2FP.BF16.F32.PACK_AB R11, R121, R60 ;  /* 0x0000003c790b723e */ /* 0x008fce00000010ff */
        /* <DEDUP_REMOVED lines=9> */
[----:B-1----:R-:W-:Y:S01]  /*5dc0*/  HMMA.16816.F32.BF16 R92, R8, R16, R92 ;  /* 0x00000010085c723c */ /* 0x002fe2000004185c */
[----:B------:R-:W-:-:S02]  /*5dd0*/  FADD.FTZ R16, R24, R119 ;  /* 0x0000007718107221 */ /* 0x000fc40000010000 */
[----:B------:R-:W1:Y:S05]  /*5de0*/  LDSM.16.MT88.4 R24, [R168+0xa800] ;  /* 0x00a80000a818783b */ /* 0x000e6a0000004200 */
[C---:B------:R-:W-:Y:S08]  /*5df0*/  HMMA.16816.F32.BF16 R96, R8.reuse, R18, R96 ;  /* 0x000000120860723c */ /* 0x040ff00000041860 */
[C---:B--2---:R-:W-:Y:S08]  /*5e00*/  HMMA.16816.F32.BF16 R100, R8.reuse, R12, R100 ;  /* 0x0000000c0864723c */ /* 0x044ff00000041864 */
[C---:B------:R-:W-:Y:S01]  /*5e10*/  HMMA.16816.F32.BF16 R104, R8.reuse, R14, R104 ;  /* 0x0000000e0868723c */ /* 0x040fe20000041868 */
[----:B------:R-:W2:Y:S07]  /*5e20*/  LDSM.16.MT88.4 R12, [R170+0xa800] ;  /* 0x00a80000aa0c783b */ /* 0x000eae0000004200 */
[C---:B---3--:R-:W-:Y:S08]  /*5e30*/  HMMA.16816.F32.BF16 R84, R8.reuse, R20, R84 ;  /* 0x000000140854723c */ /* 0x048ff00000041854 */
[----:B------:R-:W-:Y:S01]  /*5e40*/  HMMA.16816.F32.BF16 R88, R8, R22, R88 ;  /* 0x000000160858723c */ /* 0x000fe20000041858 */
[-CC-:B------:R-:W-:Y:S01]  /*5e50*/  FFMA.FTZ R8, R45, R47.reuse, -R48.reuse ;  /* 0x0000002f2d087223 */ /* 0x180fe20000010830 */
[-CC-:B------:R-:W-:Y:S01]  /*5e60*/  FFMA.FTZ R45, R44, R47.reuse, -R48.reuse ;  /* 0x0000002f2c2d7223 */ /* 0x180fe20000010830 */
[-C--:B------:R-:W-:Y:S01]  /*5e70*/  FFMA.FTZ R10, R37, R47.reuse, -R48 ;  /* 0x0000002f250a7223 */ /* 0x080fe20000010830 */
[----:B------:R-:W-:Y:S01]  /*5e80*/  FADD.FTZ R9, R51, R124 ;  /* 0x0000007c33097221 */ /* 0x000fe20000010000 */
[-CC-:B------:R-:W-:Y:S01]  /*5e90*/  FFMA.FTZ R51, R43, R47.reuse, -R48.reuse ;  /* 0x0000002f2b337223 */ /* 0x180fe20000010830 */
[----:B------:R-:W-:Y:S01]  /*5ea0*/  FFMA.FTZ R43, R42, R47, -R48 ;  /* 0x0000002f2a2b7223 */ /* 0x000fe20000010830 */
[----:B------:R-:W-:Y:S01]  /*5eb0*/  MUFU.EX2 R37, R126 ;  /* 0x0000007e00257308 */ /* 0x000fe20000000800 */
[----:B------:R-:W-:Y:S01]  /*5ec0*/  FADD.FTZ R40, R50, R9 ;  /* 0x0000000932287221 */ /* 0x000fe20000010000 */
[----:B------:R-:W3:Y:S01]  /*5ed0*/  LDSM.16.MT88.4 R20, [R170+0xc800] ;  /* 0x00c80000aa14783b */ /* 0x000ee20000004200 */
[----:B----4-:R-:W-:Y:S01]  /*5ee0*/  F2FP.BF16.F32.PACK_AB R9, R120, R65 ;  /* 0x000000417809723e */ /* 0x010fe200000010ff */
[----:B------:R-:W4:Y:S01]  /*5ef0*/  MUFU.EX2 R46, R10 ;  /* 0x0000000a002e7308 */ /* 0x000f220000000800 */
[----:B------:R-:W-:Y:S01]  /*5f00*/  FADD.FTZ R47, R49, R16 ;  /* 0x00000010312f7221 */ /* 0x000fe20000010000 */
[----:B------:R-:W-:Y:S01]  /*5f10*/  FADD.FTZ R40, R39, R40 ;  /* 0x0000002827287221 */ /* 0x000fe20000010000 */
[----:B------:R-:W5:Y:S01]  /*5f20*/  LDSM.16.MT88.4 R16, [R168+0xc800] ;  /* 0x00c80000a810783b */ /* 0x000f620000004200 */
[----:B------:R4:W-:Y:S01]  /*5f30*/  MUFU.EX2 R44, R8 ;  /* 0x00000008002c7308 */ /* 0x0009e20000000800 */
[----:B------:R-:W-:Y:S01]  /*5f40*/  FADD.FTZ R47, R38, R47 ;  /* 0x0000002f262f7221 */ /* 0x000fe20000010000 */
[----:B------:R-:W-:-:S02]  /*5f50*/  FADD.FTZ R35, R35, R40 ;  /* 0x0000002823237221 */ /* 0x000fc40000010000 */
[----:B------:R-:W1:Y:S02]  /*5f60*/  MUFU.EX2 R45, R45 ;  /* 0x0000002d002d7308 */ /* 0x000e640000000800 */
[----:B------:R-:W-:Y:S02]  /*5f70*/  FADD.FTZ R34, R34, R35 ;  /* 0x0000002322227221 */ /* 0x000fe40000010000 */
[----:B------:R-:W2:Y:S02]  /*5f80*/  MUFU.EX2 R42, R123 ;  /* 0x0000007b002a7308 */ /* 0x000ea40000000800 */
[----:B------:R-:W-:Y:S02]  /*5f90*/  FADD.FTZ R33, R33, R34 ;  /* 0x0000002221217221 */ /* 0x000fe40000010000 */
[----:B------:R-:W-:Y:S01]  /*5fa0*/  MUFU.EX2 R38, R51 ;  /* 0x0000003300267308 */ /* 0x000fe20000000800 */
[----:B----4-:R-:W-:-:S03]  /*5fb0*/  F2FP.BF16.F32.PACK_AB R8, R117, R46 ;  /* 0x0000002e7508723e */ /* 0x010fc600000010ff */
[----:B------:R-:W4:Y:S01]  /*5fc0*/  MUFU.EX2 R39, R43 ;  /* 0x0000002b00277308 */ /* 0x000f220000000800 */
[----:B-1----:R-:W-:Y:S02]  /*5fd0*/  F2FP.BF16.F32.PACK_AB R10, R45, R44 ;  /* 0x0000002c2d0a723e */ /* 0x002fe400000010ff */
[----:B--2---:R-:W-:-:S07]  /*5fe0*/  F2FP.BF16.F32.PACK_AB R11, R42, R37 ;  /* 0x000000252a0b723e */ /* 0x004fce00000010ff */
[C---:B------:R-:W-:Y:S08]  /*5ff0*/  HMMA.16816.F32.BF16 R68, R8.reuse, R24, R68 ;  /* 0x000000180844723c */ /* 0x040ff00000041844 */
[C---:B------:R-:W-:Y:S01]  /*6000*/  HMMA.16816.F32.BF16 R72, R8.reuse, R26, R72 ;  /* 0x0000001a0848723c */ /* 0x040fe20000041848 */
[----:B------:R-:W1:Y:S07]  /*6010*/  LDSM.16.MT88.4 R24, [R168+0xe800] ;  /* 0x00e80000a818783b */ /* 0x000e6e0000004200 */
[C---:B------:R-:W-:Y:S08]  /*6020*/  HMMA.16816.F32.BF16 R112, R8.reuse, R12, R112 ;  /* 0x0000000c0870723c */ /* 0x040ff00000041870 */
[C---:B------:R-:W-:Y:S01]  /*6030*/  HMMA.16816.F32.BF16 R108, R8.reuse, R14, R108 ;  /* 0x0000000e086c723c */ /* 0x040fe2000004186c */
[----:B------:R-:W2:Y:S07]  /*6040*/  LDSM.16.MT88.4 R12, [R170+0xe800] ;  /* 0x00e80000aa0c783b */ /* 0x000eae0000004200 */
[----:B---3--:R-:W-:Y:S01]  /*6050*/  HMMA.16816.F32.BF16 R76, R8, R20, R76 ;  /* 0x00000014084c723c */ /* 0x008fe2000004184c */
[----:B------:R-:W-:-:S02]  /*6060*/  FADD.FTZ R20, R36, R47 ;  /* 0x0000002f24147221 */ /* 0x000fc40000010000 */
[----:B------:R-:W3:Y:S02]  /*6070*/  MUFU.EX2 R36, R41 ;  /* 0x0000002900247308 */ /* 0x000ee40000000800 */
[----:B------:R-:W-:-:S03]  /*6080*/  FADD.FTZ R31, R31, R20 ;  /* 0x000000141f1f7221 */ /* 0x000fc60000010000 */
[C---:B------:R-:W-:Y:S01]  /*6090*/  HMMA.16816.F32.BF16 R80, R8.reuse, R22, R80 ;  /* 0x000000160850723c */ /* 0x040fe20000041850 */
[----:B------:R-:W3:Y:S07]  /*60a0*/  LDSM.16.MT88.4 R20, [R170+0xcc00] ;  /* 0x00cc0000aa14783b */ /* 0x000eee0000004200 */
[C---:B-----5:R-:W-:Y:S08]  /*60b0*/  HMMA.16816.F32.BF16 R84, R8.reuse, R16, R84 ;  /* 0x000000100854723c */ /* 0x060ff00000041854 */
[----:B-1----:R-:W-:Y:S01]  /*60c0*/  HMMA.16816.F32.BF16 R100, R8, R24, R100 ;  /* 0x000000180864723c */ /* 0x002fe20000041864 */
[----:B------:R-:W-:Y:S01]  /*60d0*/  FADD.FTZ R24, R32, R31 ;  /* 0x0000001f20187221 */ /* 0x000fe20000010000 */
[----:B------:R-:W1:Y:S03]  /*60e0*/  MUFU.EX2 R25, R64 ;  /* 0x0000004000197308 */ /* 0x000e660000000800 */
[----:B------:R-:W-:-:S03]  /*60f0*/  FADD.FTZ R24, R29, R24 ;  /* 0x000000181d187221 */ /* 0x000fc60000010000 */
[----:B------:R-:W-:Y:S01]  /*6100*/  HMMA.16816.F32.BF16 R104, R8, R26, R104 ;  /* 0x0000001a0868723c */ /* 0x000fe20000041868 */
[----:B------:R-:W-:Y:S01]  /*6110*/  FADD.FTZ R27, R30, R33 ;  /* 0x000000211e1b7221 */ /* 0x000fe20000010000 */
[----:B------:R-:W-:-:S03]  /*6120*/  FADD.FTZ R5, R5, R24 ;  /* 0x0000001805057221 */ /* 0x000fc60000010000 */
[----:B------:R-:W-:Y:S01]  /*6130*/  FADD.FTZ R24, R28, R27 ;  /* 0x0000001b1c187221 */ /* 0x000fe20000010000 */
[----:B------:R-:W-:Y:S02]  /*6140*/  FADD.FTZ R4, R4, R5 ;  /* 0x0000000504047221 */ /* 0x000fe40000010000 */
[----:B------:R-:W-:Y:S01]  /*6150*/  HMMA.16816.F32.BF16 R88, R8, R18, R88 ;  /* 0x000000120858723c */ /* 0x000fe20000041858 */
[----:B------:R-:W5:Y:S01]  /*6160*/  LDSM.16.MT88.4 R16, [R170+0xac00] ;  /* 0x00ac0000aa10783b */ /* 0x000f620000004200 */
[----:B------:R-:W-:Y:S01]  /*6170*/  FADD.FTZ R24, R7, R24 ;  /* 0x0000001807187221 */ /* 0x000fe20000010000 */
[----:B------:R-:W-:-:S03]  /*6180*/  FADD.FTZ R57, R57, R4 ;  /* 0x0000000439397221 */ /* 0x000fc60000010000 */
[----:B------:R-:W-:Y:S01]  /*6190*/  FADD.FTZ R59, R59, R24 ;  /* 0x000000183b3b7221 */ /* 0x000fe20000010000 */
[----:B------:R-:W-:Y:S01]  /*61a0*/  FADD.FTZ R56, R56, R57 ;  /* 0x0000003938387221 */ /* 0x000fe20000010000 */
[----:B--2---:R-:W-:Y:S02]  /*61b0*/  HMMA.16816.F32.BF16 R92, R8, R12, R92 ;  /* 0x0000000c085c723c */ /* 0x004fe4000004185c */
[----:B------:R-:W-:Y:S01]  /*61c0*/  FADD.FTZ R58, R58, R59 ;  /* 0x0000003b3a3a7221 */ /* 0x000fe20000010000 */
[----:B------:R-:W-:-:S03]  /*61d0*/  FADD.FTZ R5, R53, R56 ;  /* 0x0000003835057221 */ /* 0x000fc60000010000 */
[----:B------:R-:W-:Y:S01]  /*61e0*/  FADD.FTZ R7, R55, R58 ;  /* 0x0000003a37077221 */ /* 0x000fe20000010000 */
[----:B------:R-:W-:Y:S01]  /*61f0*/  FADD.FTZ R5, R52, R5 ;  /* 0x0000000534057221 */ /* 0x000fe20000010000 */
[----:B------:R-:W-:Y:S01]  /*6200*/  HMMA.16816.F32.BF16 R96, R8, R14, R96 ;  /* 0x0000000e0860723c */ /* 0x000fe20000041860 */
[----:B------:R-:W2:Y:S01]  /*6210*/  LDSM.16.MT88.4 R12, [R168+0xac00] ;  /* 0x00ac0000a80c783b */ /* 0x000ea20000004200 */
[----:B------:R-:W-:Y:S01]  /*6220*/  FADD.FTZ R7, R54, R7 ;  /* 0x0000000736077221 */ /* 0x000fe20000010000 */
[----:B------:R-:W-:Y:S01]  /*6230*/  FADD.FTZ R134, R134, R5 ;  /* 0x0000000586867221 */ /* 0x000fe20000010000 */
[----:B----4-:R-:W-:Y:S02]  /*6240*/  F2FP.BF16.F32.PACK_AB R8, R39, R38 ;  /* 0x000000262708723e */ /* 0x010fe400000010ff */
[----:B------:R-:W-:Y:S01]  /*6250*/  FADD.FTZ R136, R136, R7 ;  /* 0x0000000788887221 */ /* 0x000fe20000010000 */
[----:B------:R-:W-:Y:S01]  /*6260*/  FADD.FTZ R133, R133, R134 ;  /* 0x0000008685857221 */ /* 0x000fe20000010000 */
[----:B------:R-:W-:-:S02]  /*6270*/  F2FP.BF16.F32.PACK_AB R9, R67, R118 ;  /* 0x000000764309723e */ /* 0x000fc400000010ff */
[----:B------:R-:W-:Y:S01]  /*6280*/  FADD.FTZ R135, R135, R136 ;  /* 0x0000008887877221 */ /* 0x000fe20000010000 */
[----:B------:R-:W-:Y:S01]  /*6290*/  FADD.FTZ R130, R130, R133 ;  /* 0x0000008582827221 */ /* 0x000fe20000010000 */
[----:B---3--:R-:W-:Y:S02]  /*62a0*/  F2FP.BF16.F32.PACK_AB R10, R203, R36 ;  /* 0x00000024cb0a723e */ /* 0x008fe400000010ff */
[----:B------:R-:W-:Y:S01]  /*62b0*/  FADD.FTZ R4, R132, R135 ;  /* 0x0000008784047221 */ /* 0x000fe20000010000 */
[----:B-1----:R-:W-:Y:S01]  /*62c0*/  F2FP.BF16.F32.PACK_AB R11, R25, R66 ;  /* 0x00000042190b723e */ /* 0x002fe200000010ff */
[----:B------:R-:W-:Y:S02]  /*62d0*/  FADD.FTZ R129, R129, R130 ;  /* 0x0000008281817221 */ /* 0x000fe40000010000 */
[----:B------:R-:W-:Y:S02]  /*62e0*/  FADD.FTZ R4, R131, R4 ;  /* 0x0000000483047221 */ /* 0x000fe40000010000 */
[----:B------:R-:W-:-:S02]  /*62f0*/  FADD.FTZ R62, R62, R129 ;  /* 0x000000813e3e7221 */ /* 0x000fc40000010000 */
[----:B------:R-:W-:Y:S01]  /*6300*/  HMMA.16816.F32.BF16 R76, R8, R20, R76 ;  /* 0x00000014084c723c */ /* 0x000fe2000004184c */
[----:B------:R-:W-:Y:S01]  /*6310*/  FADD.FTZ R63, R63, R4 ;  /* 0x000000043f3f7221 */ /* 0x000fe20000010000 */
[----:B------:R-:W-:-:S03]  /*6320*/  FADD.FTZ R125, R125, R62 ;  /* 0x0000003e7d7d7221 */ /* 0x000fc60000010000 */
[----:B------:R-:W-:Y:S01]  /*6330*/  FADD.FTZ R138, R138, R63 ;  /* 0x0000003f8a8a7221 */ /* 0x000fe20000010000 */
        /* <DEDUP_REMOVED lines=27> */
[----:B------:R-:W-:Y:S02]  /*64f0*/  FADD.FTZ R203, R203, R36 ;  /* 0x00000024cbcb7221 */ /* 0x000fe40000010000 */
[C---:B-1----:R-:W-:Y:S08]  /*6500*/  HMMA.16816.F32.BF16 R84, R8.reuse, R16, R84 ;  /* 0x000000100854723c */ /* 0x042ff00000041854 */
[C---:B------:R-:W-:Y:S08]  /*6510*/  HMMA.16816.F32.BF16 R88, R8.reuse, R18, R88 ;  /* 0x000000120858723c */ /* 0x040ff00000041858 */
[C---:B--2---:R-:W-:Y:S08]  /*6520*/  HMMA.16816.F32.BF16 R92, R8.reuse, R12, R92 ;  /* 0x0000000c085c723c */ /* 0x044ff0000004185c */
[C---:B------:R-:W-:Y:S08]  /*6530*/  HMMA.16816.F32.BF16 R96, R8.reuse, R14, R96 ;  /* 0x0000000e0860723c */ /* 0x040ff00000041860 */
[C---:B---3--:R-:W-:Y:S08]  /*6540*/  HMMA.16816.F32.BF16 R100, R8.reuse, R20, R100 ;  /* 0x000000140864723c */ /* 0x048ff00000041864 */
[----:B------:R-:W-:Y:S01]  /*6550*/  HMMA.16816.F32.BF16 R104, R8, R22, R104 ;  /* 0x000000160868723c */ /* 0x000fe20000041868 */
[----:B------:R-:W-:-:S04]  /*6560*/  NOP ;  /* 0x0000000000007918 */ /* 0x000fc80000000000 */
[----:B------:R-:W-:-:S15]  /*6570*/  @!P4 BRA `(.L_x_640) ;  /* 0x0000003800acc947 */ /* 0x000fde0003800000 */
[----:B------:R-:W-:Y:S01]  /*6580*/  ISETP.NE.U32.AND P3, PT, R198, RZ, PT ;  /* 0x000000ffc600720c */ /* 0x000fe20003f65070 */
[----:B------:R-:W-:Y:S01]  /*6590*/  IMAD.MOV.U32 R121, RZ, RZ, R0 ;  /* 0x000000ffff797224 */ /* 0x000fe200078e0000 */
[C---:B------:R-:W-:Y:S01]  /*65a0*/  IADD3 R200, PT, PT, -R6.reuse, 0x1, RZ ;  /* 0x0000000106c87810 */ /* 0x040fe20007ffe1ff */
[----:B------:R-:W-:Y:S01]  /*65b0*/  IMAD.MOV.U32 R119, RZ, RZ, R116 ;  /* 0x000000ffff777224 */ /* 0x000fe200078e0074 */
[----:B------:R-:W-:Y:S01]  /*65c0*/  ISETP.NE.AND.EX P3, PT, R199, RZ, PT, P3 ;  /* 0x000000ffc700720c */ /* 0x000fe20003f65330 */
[----:B------:R-:W-:-:S12]  /*65d0*/  VIADD R201, R6, 0xfffffffe ;  /* 0xfffffffe06c97836 */ /* 0x000fd80000000000 */
.L_x_647:
[-C--:B------:R-:W-:Y:S01]  /*65e0*/  ISETP.GE.AND P2, PT, R194, R190.reuse, PT ;  /* 0x000000bec200720c */ /* 0x080fe20003f46270 */
[----:B------:R-:W-:Y:S04]  /*65f0*/  DEPBAR.LE SB0, 0x0 ;  /* 0x000080000000791a */ /* 0x000fe80000000000 */
[----:B------:R-:W-:Y:S05]  /*6600*/  WARPSYNC.ALL ;  /* 0x0000000000007948 */ /* 0x000fea0003800000 */
[----:B------:R-:W-:Y:S01]  /*6610*/  BAR.SYNC.DEFER_BLOCKING 0x0 ;  /* 0x0000000000007b1d */ /* 0x000fe20000010000 */
[----:B------:R-:W-:Y:S01]  /*6620*/  @!P3 IMAD.MOV.U32 R5, RZ, RZ, RZ ;  /* 0x000000ffff05b224 */ /* 0x000fe200078e00ff */
[----:B------:R-:W-:Y:S01]  /*6630*/  ISETP.GE.AND P1, PT, R180, R190, PT ;  /* 0x000000beb400720c */ /* 0x000fe20003f26270 */
[----:B------:R-:W-:Y:S02]  /*6640*/  IMAD.MOV.U32 R4, RZ, RZ, R184 ;  /* 0x000000ffff047224 */ /* 0x000fe400078e00b8 */
[----:B------:R-:W-:Y:S01]  /*6650*/  IMAD.MOV.U32 R0, RZ, RZ, R185 ;  /* 0x000000ffff007224 */ /* 0x000fe200078e00b9 */
[----:B------:R-:W-:Y:S01]  /*6660*/  @!P3 IADD3 R5, P0, PT, RZ, -R5, RZ ;  /* 0x80000005ff05b210 */ /* 0x000fe20007f1e0ff */
[----:B------:R-:W-:Y:S01]  /*6670*/  IMAD.SHL.U32 R117, R176, 0x40, RZ ;  /* 0x00000040b0757824 */ /* 0x000fe200078e00ff */
[----:B------:R-:W2:Y:S01]  /*6680*/  @!P3 LD.E R6, desc[UR4][R2.64+0x40] ;  /* 0x000040040206b980 */ /* 0x000ea2000c101900 */
[----:B------:R-:W-:Y:S01]  /*6690*/  BSSY.RECONVERGENT B0, `(.L_x_641) ;  /* 0x0000045000007945 */ /* 0x000fe20003800200 */
[----:B--2---:R-:W-:Y:S04]  /*66a0*/  @!P3 IMAD.SHL.U32 R6, R6, 0x80, RZ ;  /* 0x000000800606b824 */ /* 0x004fe800078e00ff */
[----:B------:R-:W-:Y:S05]  /*66b0*/  @!P3 IMAD.X R6, RZ, RZ, ~R6, P0 ;  /* 0x000000ffff06b224 */ /* 0x000fea00000e0e06 */
[----:B------:R-:W-:Y:S04]  /*66c0*/  @!P3 SHF.R.S64 R5, R5, 0x1f, R6 ;  /* 0x0000001f0505b819 */ /* 0x000fe80000001006 */
[----:B------:R-:W-:Y:S04]  /*66d0*/  @!P3 IADD3 R184, P0, PT, R184, R5, RZ ;  /* 0x00000005b8b8b210 */ /* 0x000fe80007f1e0ff */
[----:B------:R-:W-:Y:S01]  /*66e0*/  @!P3 LEA.HI.X.SX32 R185, R6, R185, 0x1, P0 ;  /* 0x000000b906b9b211 */ /* 0x000fe200000f0eff */
[----:B------:R-:W-:Y:S08]  /*66f0*/  @!P3 BRA `(.L_x_642) ;  /* 0x0000000000f8b947 */ /* 0x000ff00003800000 */
        /* <DEDUP_REMOVED lines=16> */
[----:B------:R-:W-:Y:S01]  /*6800*/  LOP3.LUT R5, R5, R12, RZ, 0x3c, !PT ;  /* 0x0000000c05057212 */ /* 0x000fe200078e3cff */
[----:B------:R-:W-:Y:S06]  /*6810*/  IMAD.HI.U32 R11, R11, R13, R10 ;  /* 0x0000000d0b0b7227 */ /* 0x000fec00078e000a */
        /* <DEDUP_REMOVED lines=11> */
[-C--:B------:R-:W-:Y:S02]  /*68d0*/  LOP3.LUT R6, R189, R12.reuse, RZ, 0x3c, !PT ;  /* 0x0000000cbd067212 */ /* 0x080fe400078e3cff */
[----:B------:R-:W-:Y:S02]  /*68e0*/  ISETP.GE.U32.AND P6, PT, R8, R9, PT ;  /* 0x000000090800720c */ /* 0x000fe40003fc6070 */
[----:B------:R-:W-:Y:S02]  /*68f0*/  ISETP.GE.AND P0, PT, R5, RZ, PT ;  /* 0x000000ff0500720c */ /* 0x000fe40003f06270 */
[----:B------:R-:W-:Y:S02]  /*6900*/  ISETP.GE.AND P4, PT, R6, RZ, PT ;  /* 0x000000ff0600720c */ /* 0x000fe40003f86270 */
[----:B------:R-:W-:Y:S03]  /*6910*/  LOP3.LUT R5, RZ, R12, RZ, 0x33, !PT ;  /* 0x0000000cff057212 */ /* 0x000fe600078e33ff */
[----:B------:R-:W-:Y:S01]  /*6920*/  @P5 VIADD R10, R10, 0x1 ;  /* 0x000000010a0a5836 */ /* 0x000fe20000000000 */
[C---:B------:R-:W-:Y:S03]  /*6930*/  ISETP.NE.AND P5, PT, R12.reuse, RZ, PT ;  /* 0x000000ff0c00720c */ /* 0x040fe60003fa5270 */
        /* <DEDUP_REMOVED lines=26> */
.L_x_642:
[----:B------:R-:W-:Y:S05]  /*6ae0*/  BSYNC.RECONVERGENT B0 ;  /* 0x0000000000007941 */ /* 0x000fea0003800200 */
.L_x_641:
[----:B------:R-:W-:Y:S01]  /*6af0*/  @!PT LDS RZ, [RZ] ;  /* 0x00000000fffff984 */ /* 0x000fe20000000800 */
[----:B------:R-:W-:Y:S01]  /*6b00*/  @!PT LDS RZ, [RZ] ;  /* 0x00000000fffff984 */ /* 0x000fe20000000800 */
[----:B------:R-:W-:Y:S01]  /*6b10*/  @!PT LDS RZ, [RZ] ;  /* 0x00000000fffff984 */ /* 0x000fe20000000800 */
[----:B------:R1:W-:Y:S01]  /*6b20*/  @!P2 LDGSTS.E.BYPASS.LTC128B.128 [R191+0x9000], desc[UR4][R184.64] ;  /* 0x09000000b8bfafae */ /* 0x0003e2000b981a04 */
[----:B------:R-:W-:Y:S01]  /*6b30*/  ISETP.GE.AND P0, PT, R179, R190, PT ;  /* 0x000000beb300720c */ /* 0x000fe20003f06270 */
[----:B------:R-:W-:Y:S01]  /*6b40*/  VIADD R200, R200, 0x1 ;  /* 0x00000001c8c87836 */ /* 0x000fe20000000000 */
[C---:B------:R-:W-:Y:S01]  /*6b50*/  IADD3 R122, P4, PT, R117.reuse, R184, RZ ;  /* 0x000000b8757a7210 */ /* 0x040fe20007f9e0ff */
[----:B------:R-:W-:Y:S01]  /*6b60*/  @P2 STS.128 [R191+0x9000], RZ ;  /* 0x009000ffbf002388 */ /* 0x000fe20000000c00 */
[----:B------:R-:W-:Y:S01]  /*6b70*/  SHF.L.U64.HI R0, R176, 0x6, R177 ;  /* 0x00000006b0007819 */ /* 0x000fe200000102b1 */
[----:B------:R-:W-:Y:S01]  /*6b80*/  BSSY.RECONVERGENT B1, `(.L_x_643) ;  /* 0x000016e000017945 */ /* 0x000fe20003800200 */
[C---:B------:R-:W-:Y:S01]  /*6b90*/  IADD3 R116, P5, PT, R117.reuse, R122, RZ ;  /* 0x0000007a75747210 */ /* 0x040fe20007fbe0ff */
[----:B------:R-:W-:Y:S01]  /*6ba0*/  @!PT LDS RZ, [RZ] ;  /* 0x00000000fffff984 */ /* 0x000fe20000000800 */
[----:B------:R-:W-:Y:S01]  /*6bb0*/  @!PT LDS RZ, [RZ] ;  /* 0x00000000fffff984 */ /* 0x000fe20000000800 */
[----:B------:R-:W-:Y:S01]  /*6bc0*/  @!PT LDS RZ, [RZ] ;  /* 0x00000000fffff984 */ /* 0x000fe20000000800 */
[----:B------:R1:W-:Y:S02]  /*6bd0*/  @!P1 LDGSTS.E.BYPASS.LTC128B.128 [R191+0xb000], desc[UR4][R184.64+0x40] ;  /* 0x0b000040b8bf9fae */ /* 0x0003e4000b981a04 */
[C---:B------:R-:W-:Y:S01]  /*6be0*/  IMAD.X R123, R0.reuse, 0x1, R185, P4 ;  /* 0x00000001007b7824 */ /* 0x040fe200020e06b9 */
[----:B------:R-:W-:Y:S01]  /*6bf0*/  IADD3 R204, P4, PT, R117, R116, RZ ;  /* 0x0000007475cc7210 */ /* 0x000fe20007f9e0ff */
[----:B------:R-:W-:Y:S02]  /*6c00*/  @P1 STS.128 [R191+0xb000], RZ ;  /* 0x00b000ffbf001388 */ /* 0x000fe40000000c00 */
[C---:B------:R-:W-:Y:S02]  /*6c10*/  IMAD.X R117, R0.reuse, 0x1, R123, P5 ;  /* 0x0000000100757824 */ /* 0x040fe400028e067b */
[----:B------:R-:W-:Y:S01]  /*6c20*/  @!PT LDS RZ, [RZ] ;  /* 0x00000000fffff984 */ /* 0x000fe20000000800 */
[----:B------:R-:W-:Y:S01]  /*6c30*/  @!PT LDS RZ, [RZ] ;  /* 0x00000000fffff984 */ /* 0x000fe20000000800 */
[----:B------:R-:W-:Y:S01]  /*6c40*/  @!PT LDS RZ, [RZ] ;  /* 0x00000000fffff984 */ /* 0x000fe20000000800 */
[----:B------:R1:W-:Y:S02]  /*6c50*/  @!P0 LDGSTS.E.BYPASS.LTC128B.128 [R191+0xd000], desc[UR4][R184.64+0x80] ;  /* 0x0d000080b8bf8fae */ /* 0x0003e4000b981a04 */
[----:B------:R-:W-:Y:S01]  /*6c60*/  IMAD.X R205, R0, 0x1, R117, P4 ;  /* 0x0000000100cd7824 */ /* 0x000fe200020e0675 */
[----:B------:R-:W-:Y:S01]  /*6c70*/  ISETP.NE.AND P4, PT, R200, RZ, PT ;  /* 0x000000ffc800720c */ /* 0x000fe20003f85270 */
[----:B------:R-:W-:Y:S04]  /*6c80*/  @P0 STS.128 [R191+0xd000], RZ ;  /* 0x00d000ffbf000388 */ /* 0x000fe80000000c00 */
[----:B------:R-:W-:Y:S01]  /*6c90*/  @!PT LDS RZ, [RZ] ;  /* 0x00000000fffff984 */ /* 0x000fe20000000800 */
[----:B------:R-:W-:Y:S01]  /*6ca0*/  @!PT LDS RZ, [RZ] ;  /* 0x00000000fffff984 */ /* 0x000fe20000000800 */
[----:B------:R-:W-:Y:S01]  /*6cb0*/  @!PT LDS RZ, [RZ] ;  /* 0x00000000fffff984 */ /* 0x000fe20000000800 */
[----:B------:R1:W-:Y:S04]  /*6cc0*/  @!P2 LDGSTS.E.BYPASS.LTC128B.128 [R191+0x9800], desc[UR4][R122.64] ;  /* 0x098000007abfafae */ /* 0x0003e8000b981a04 */
        /* <DEDUP_REMOVED lines=41> */
[----:B------:R-:W-:Y:S04]  /*6f60*/  LDSM.16.M88.4 R124, [R173] ;  /* 0x00000000ad7c783b */ /* 0x000fe80000000200 */
[----:B------:R-:W2:Y:S04]  /*6f70*/  LDSM.16.M88.4 R128, [R172+0x3000] ;  /* 0x00300000ac80783b */ /* 0x000ea80000000200 */
[----:B------:R-:W3:Y:S04]  /*6f80*/  LDSM.16.M88.4 R132, [R172+0x3400] ;  /* 0x00340000ac84783b */ /* 0x000ee80000000200 */
[----:B------:R-:W4:Y:S04]  /*6f90*/  LDSM.16.M88.4 R136, [R172+0x3800] ;  /* 0x00380000ac88783b */ /* 0x000f280000000200 */
[----:B------:R-:W0:Y:S04]  /*6fa0*/  LDGDEPBAR ;  /* 0x00000000000079af */ /* 0x000e280000000000 */
[----:B------:R-:W5:Y:S04]  /*6fb0*/  LDSM.16.M88.4 R140, [R172+0x3c00] ;  /* 0x003c0000ac8c783b */ /* 0x000f680000000200 */
[----:B------:R-:W1:Y:S04]  /*6fc0*/  LDSM.16.M88.4 R144, [R172+0x4000] ;  /* 0x00400000ac90783b */ /* 0x000e680000000200 */
[----:B------:R-:W1:Y:S04]  /*6fd0*/  LDSM.16.M88.4 R148, [R172+0x4400] ;  /* 0x00440000ac94783b */ /* 0x000e680000000200 */
[----:B------:R-:W1:Y:S04]  /*6fe0*/  LDSM.16.M88.4 R152, [R172+0x4800] ;  /* 0x00480000ac98783b */ /* 0x000e680000000200 */
[----:B------:R-:W1:Y:S04]  /*6ff0*/  LDSM.16.M88.4 R156, [R172+0x4c00] ;  /* 0x004c0000ac9c783b */ /* 0x000e680000000200 */
[----:B------:R-:W-:Y:S01]  /*7000*/  LDSM.16.M88.4 R160, [R171] ;  /* 0x00000000aba0783b */ /* 0x000fe20000000200 */
[C---:B--2---:R-:W-:Y:S03]  /*7010*/  HMMA.16816.F32.BF16 R4, R124.reuse, R128, RZ ;  /* 0x000000807c04723c */ /* 0x044fe600000418ff */
[----:B------:R-:W2:Y:S05]  /*7020*/  LDSM.16.M88.4 R164, [R169+0x3000] ;  /* 0x00300000a9a4783b */ /* 0x000eaa0000000200 */
[C---:B------:R-:W-:Y:S01]  /*7030*/  HMMA.16816.F32.BF16 R8, R124.reuse, R130, RZ ;  /* 0x000000827c08723c */ /* 0x040fe200000418ff */
[----:B------:R-:W-:Y:S07]  /*7040*/  LDSM.16.M88.4 R128, [R169+0x3800] ;  /* 0x00380000a980783b */ /* 0x000fee0000000200 */
[C---:B---3--:R-:W-:Y:S08]  /*7050*/  HMMA.16816.F32.BF16 R12, R124.reuse, R132, RZ ;  /* 0x000000847c0c723c */ /* 0x048ff000000418ff */
[C---:B------:R-:W-:Y:S01]  /*7060*/  HMMA.16816.F32.BF16 R16, R124.reuse, R134, RZ ;  /* 0x000000867c10723c */ /* 0x040fe200000418ff */
[----:B------:R-:W-:Y:S07]  /*7070*/  LDSM.16.M88.4 R132, [R172+0x5400] ;  /* 0x00540000ac84783b */ /* 0x000fee0000000200 */
        /* <DEDUP_REMOVED lines=15> */
[C---:B-1----:R-:W-:Y:S08]  /*7170*/  HMMA.16816.F32.BF16 R12, R160.reuse, R124, R12 ;  /* 0x0000007ca00c723c */ /* 0x042ff0000004180c */
[C---:B------:R-:W-:Y:S01]  /*7180*/  HMMA.16816.F32.BF16 R16, R160.reuse, R126, R16 ;  /* 0x0000007ea010723c */ /* 0x040fe20000041810 */
[----:B------:R-:W1:Y:S07]  /*7190*/  LDSM.16.M88.4 R124, [R169+0x3c00] ;  /* 0x003c0000a97c783b */ /* 0x000e6e0000000200 */
[C---:B------:R-:W-:Y:S08]  /*71a0*/  HMMA.16816.F32.BF16 R20, R160.reuse, R128, R20 ;  /* 0x00000080a014723c */ /* 0x040ff00000041814 */
[C---:B------:R-:W-:Y:S01]  /*71b0*/  HMMA.16816.F32.BF16 R24, R160.reuse, R130, R24 ;  /* 0x00000082a018723c */ /* 0x040fe20000041818 */
        /* <DEDUP_REMOVED lines=10> */
[C---:B--2---:R-:W-:Y:S08]  /*7260*/  HMMA.16816.F32.BF16 R52, R160.reuse, R128, R52 ;  /* 0x00000080a034723c */ /* 0x044ff00000041834 */
[C---:B------:R-:W-:Y:S01]  /*7270*/  HMMA.16816.F32.BF16 R56, R160.reuse, R130, R56 ;  /* 0x00000082a038723c */ /* 0x040fe20000041838 */
[----:B------:R-:W-:Y:S07]  /*7280*/  LDSM.16.M88.4 R128, [R173+0x1000] ;  /* 0x00100000ad80783b */ /* 0x000fee0000000200 */
[C---:B-1----:R-:W-:Y:S08]  /*7290*/  HMMA.16816.F32.BF16 R60, R160.reuse, R124, R60 ;  /* 0x0000007ca03c723c */ /* 0x042ff0000004183c */
[----:B------:R-:W-:Y:S01]  /*72a0*/  HMMA.16816.F32.BF16 R64, R160, R126, R64 ;  /* 0x0000007ea040723c */ /* 0x000fe20000041840 */
[----:B------:R-:W1:Y:S07]  /*72b0*/  LDSM.16.M88.4 R124, [R172+0x5000] ;  /* 0x00500000ac7c783b */ /* 0x000e6e0000000200 */
        /* <DEDUP_REMOVED lines=20> */
[----:B------:R-:W-:Y:S07]  /*7400*/  LDSM.16.M88.4 R124, [R171+0x1000] ;  /* 0x00100000ab7c783b */ /* 0x000fee0000000200 */
[C---:B--2---:R-:W-:Y:S08]  /*7410*/  HMMA.16816.F32.BF16 R60, R128.reuse, R132, R60 ;  /* 0x00000084803c723c */ /* 0x044ff0000004183c */
[----:B------:R-:W-:Y:S01]  /*7420*/  HMMA.16816.F32.BF16 R64, R128, R134, R64 ;  /* 0x000000868040723c */ /* 0x000fe20000041840 */
[----:B------:R-:W1:Y:S04]  /*7430*/  LDSM.16.M88.4 R128, [R169+0x5000] ;  /* 0x00500000a980783b */ /* 0x000e680000000200 */
[----:B------:R-:W2:Y:S03]  /*7440*/  LDSM.16.M88.4 R132, [R169+0x5400] ;  /* 0x00540000a984783b */ /* 0x000ea60000000200 */
        /* <DEDUP_REMOVED lines=90> */
[----:B------:R-:W2:Y:S01]  /*79f0*/  LD.E R125, desc[UR4][R2.64+0x170] ;  /* 0x00017004027d7980 */ /* 0x000ea2000c101900 */
[----:B------:R-:W-:Y:S03]  /*7a00*/  VIADD R116, R189, 0xffffff80 ;  /* 0xffffff80bd747836 */ /* 0x000fe60000000000 */
[----:B------:R-:W3:Y:S06]  /*7a10*/  LD.E.64 R128, desc[UR4][R2.64+0x38] ;  /* 0x0000380402807980 */ /* 0x000eec000c101b00 */
[----:B------:R-:W4:Y:S01]  /*7a20*/  LD.E.64 R130, desc[UR4][R2.64+0x20] ;  /* 0x0000200402827980 */ /* 0x000f22000c101b00 */
[-C--:B--2---:R-:W-:Y:S02]  /*7a30*/  IABS R120, R125.reuse ;  /* 0x0000007d00787213 */ /* 0x084fe40000000000 */
[-C--:B------:R-:W-:Y:S02]  /*7a40*/  IABS R118, R125.reuse ;  /* 0x0000007d00767213 */ /* 0x080fe40000000000 */
[----:B------:R-:W1:Y:S03]  /*7a50*/  I2F.RP R0, R120 ;  /* 0x0000007800007306 */ /* 0x000e660000209400 */
[----:B------:R-:W-:Y:S07]  /*7a60*/  IMAD.MOV R118, RZ, RZ, -R118 ;  /* 0x000000ffff767224 */ /* 0x000fee00078e0a76 */
[----:B-1----:R-:W1:Y:S02]  /*7a70*/  MUFU.RCP R0, R0 ;  /* 0x0000000000007308 */ /* 0x002e640000001000 */
[----:B-1----:R-:W-:Y:S01]  /*7a80*/  VIADD R126, R0, 0xffffffe ;  /* 0x0ffffffe007e7836 */ /* 0x002fe20000000000 */
[----:B------:R-:W-:Y:S02]  /*7a90*/  IABS R0, R116 ;  /* 0x0000007400007213 */ /* 0x000fe40000000000 */
[----:B------:R-:W-:Y:S05]  /*7aa0*/  LOP3.LUT R116, R116, R125, RZ, 0x3c, !PT ;  /* 0x0000007d74747212 */ /* 0x000fea00078e3cff */
[----:B------:R-:W1:Y:S02]  /*7ab0*/  F2I.FTZ.U32.TRUNC.NTZ R127, R126 ;  /* 0x0000007e007f7305 */ /* 0x000e64000021f000 */
[--C-:B-1----:R-:W-:Y:S01]  /*7ac0*/  IMAD.MOV R117, RZ, RZ, -R127.reuse ;  /* 0x000000ffff757224 */ /* 0x102fe200078e0a7f */
[----:B------:R-:W-:Y:S03]  /*7ad0*/  MOV R126, RZ ;  /* 0x000000ff007e7202 */ /* 0x000fe60000000f00 */
[----:B------:R-:W-:Y:S01]  /*7ae0*/  IMAD R124, R117, R120, RZ ;  /* 0x00000078757c7224 */ /* 0x000fe200078e02ff */
[----:B------:R-:W-:Y:S02]  /*7af0*/  IABS R117, R123 ;  /* 0x0000007b00757213 */ /* 0x000fe40000000000 */
[----:B------:R-:W-:Y:S01]  /*7b00*/  LOP3.LUT R123, R123, R125, RZ, 0x3c, !PT ;  /* 0x0000007d7b7b7212 */ /* 0x000fe200078e3cff */
[----:B------:R-:W-:Y:S06]  /*7b10*/  IMAD.HI.U32 R124, R127, R124, R126 ;  /* 0x0000007c7f7c7227 */ /* 0x000fec00078e007e */
[----:B------:R-:W-:Y:S04]  /*7b20*/  IMAD.HI.U32 R122, R124, R117, RZ ;  /* 0x000000757c7a7227 */ /* 0x000fe800078e00ff */
[----:B------:R-:W-:Y:S02]  /*7b30*/  IMAD R117, R122, R118, R117 ;  /* 0x000000767a757224 */ /* 0x000fe400078e0275 */
[----:B------:R-:W-:Y:S03]  /*7b40*/  IMAD.HI.U32 R127, R124, R0, RZ ;  /* 0x000000007c7f7227 */ /* 0x000fe600078e00ff */
[C---:B------:R-:W-:Y:S01]  /*7b50*/  ISETP.GT.U32.AND P6, PT, R120.reuse, R117, PT ;  /* 0x000000757800720c */ /* 0x040fe20003fc4070 */
[----:B------:R-:W-:Y:S05]  /*7b60*/  IMAD R0, R127, R118, R0 ;  /* 0x000000767f007224 */ /* 0x000fea00078e0200 */
[----:B------:R-:W-:Y:S07]  /*7b70*/  ISETP.GT.U32.AND P4, PT, R120, R0, PT ;  /* 0x000000007800720c */ /* 0x000fee0003f84070 */
[----:B------:R-:W-:Y:S02]  /*7b80*/  @!P6 IMAD.IADD R117, R117, 0x1, -R120 ;  /* 0x000000017575e824 */ /* 0x000fe400078e0a78 */
[----:B------:R-:W-:Y:S03]  /*7b90*/  @!P6 VIADD R122, R122, 0x1 ;  /* 0x000000017a7ae836 */ /* 0x000fe60000000000 */
[-C--:B------:R-:W-:Y:S01]  /*7ba0*/  ISETP.GE.U32.AND P5, PT, R117, R120.reuse, PT ;  /* 0x000000787500720c */ /* 0x080fe20003fa6070 */
[----:B------:R-:W-:Y:S01]  /*7bb0*/  @!P4 VIADD R127, R127, 0x1 ;  /* 0x000000017f7fc836 */ /* 0x000fe20000000000 */
[-C--:B------:R-:W-:Y:S02]  /*7bc0*/  @!P4 IADD3 R0, PT, PT, R0, -R120.reuse, RZ ;  /* 0x800000780000c210 */ /* 0x080fe40007ffe0ff */
[----:B------:R-:W-:Y:S02]  /*7bd0*/  ISETP.GE.AND P4, PT, R123, RZ, PT ;  /* 0x000000ff7b00720c */ /* 0x000fe40003f86270 */
[----:B------:R-:W-:Y:S02]  /*7be0*/  ISETP.GE.U32.AND P6, PT, R0, R120, PT ;  /* 0x000000780000720c */ /* 0x000fe40003fc6070 */
[----:B------:R-:W-:Y:S05]  /*7bf0*/  LOP3.LUT R0, RZ, R125, RZ, 0x33, !PT ;  /* 0x0000007dff007212 */ /* 0x000fea00078e33ff */
[----:B------:R-:W-:Y:S02]  /*7c00*/  @P5 IADD3 R122, PT, PT, R122, 0x1, RZ ;  /* 0x000000017a7a5810 */ /* 0x000fe40007ffe0ff */
[----:B------:R-:W-:Y:S03]  /*7c10*/  ISETP.GE.AND P5, PT, R116, RZ, PT ;  /* 0x000000ff7400720c */ /* 0x000fe60003fa6270 */
[----:B------:R-:W-:Y:S02]  /*7c20*/  @!P4 IMAD.MOV R122, RZ, RZ, -R122 ;  /* 0x000000ffff7ac224 */ /* 0x000fe400078e0a7a */
[----:B------:R-:W-:Y:S01]  /*7c30*/  @P6 VIADD R127, R127, 0x1 ;  /* 0x000000017f7f6836 */ /* 0x000fe20000000000 */
[----:B------:R-:W-:Y:S04]  /*7c40*/  ISETP.NE.AND P6, PT, R125, RZ, PT ;  /* 0x000000ff7d00720c */ /* 0x000fe80003fc5270 */
[C---:B------:R-:W-:Y:S03]  /*7c50*/  SEL R123, R0.reuse, R122, !P6 ;  /* 0x0000007a007b7207 */ /* 0x040fe60007000000 */
[----:B------:R-:W-:Y:S02]  /*7c60*/  @!P5 IADD3 R127, PT, PT, -R127, RZ, RZ ;  /* 0x000000ff7f7fd210 */ /* 0x000fe40007ffe1ff */
[CC--:B------:R-:W-:Y:S02]  /*7c70*/  LEA R134, P5, R123.reuse, R196.reuse, 0x2 ;  /* 0x000000c47b867211 */ /* 0x0c0fe400078a10ff */
[----:B------:R-:W-:Y:S02]  /*7c80*/  SEL R127, R0, R127, !P6 ;  /* 0x0000007f007f7207 */ /* 0x000fe40007000000 */
[-C--:B------:R-:W-:Y:S02]  /*7c90*/  LEA.HI.X.SX32 R135, R123, R197.reuse, 0x2, P5 ;  /* 0x000000c57b877211 */ /* 0x080fe400028f16ff */
[C---:B------:R-:W-:Y:S01]  /*7ca0*/  LEA R132, P4, R127.reuse, R196, 0x2 ;  /* 0x000000c47f847211 */ /* 0x040fe200078810ff */
[C---:B------:R-:W-:Y:S02]  /*7cb0*/  IMAD.IADD R116, R127.reuse, 0x1, -R123 ;  /* 0x000000017f747824 */ /* 0x040fe400078e0a7b */
[----:B------:R-:W2:Y:S01]  /*7cc0*/  LD.E R117, desc[UR4][R134.64] ;  /* 0x0000000486757980 */ /* 0x000ea2000c101900 */
[----:B------:R-:W-:Y:S01]  /*7cd0*/  LEA.HI.X.SX32 R133, R127, R197, 0x2, P4 ;  /* 0x000000c57f857211 */ /* 0x000fe200020f16ff */
[----:B------:R-:W-:Y:S04]  /*7ce0*/  IMAD R125, R125, R116, -0x80 ;  /* 0xffffff807d7d7424 */ /* 0x000fe800078e0274 */
[-C--:B---3--:R-:W-:Y:S01]  /*7cf0*/  IMAD R116, R129, R125.reuse, RZ ;  /* 0x0000007d81747224 */ /* 0x088fe200078e02ff */
[----:B------:R-:W2:Y:S01]  /*7d00*/  LD.E R0, desc[UR4][R132.64] ;  /* 0x0000000484007980 */ /* 0x000ea2000c101900 */
[----:B------:R-:W-:Y:S01]  /*7d10*/  SHF.R.S32.HI R123, RZ, 0x1f, R125 ;  /* 0x0000001fff7b7819 */ /* 0x000fe2000001147d */
[C---:B------:R-:W-:Y:S04]  /*7d20*/  IMAD.WIDE.U32 R124, R128.reuse, R125, RZ ;  /* 0x0000007d807c7225 */ /* 0x040fe800078e00ff */
[----:B------:R-:W-:Y:S05]  /*7d30*/  IMAD R116, R128, R123, R116 ;  /* 0x0000007b80747224 */ /* 0x000fea00078e0274 */
        /* <DEDUP_REMOVED lines=9> */
.L_x_646:
[----:B------:R-:W-:Y:S05]  /*7dd0*/  BSYNC.RECONVERGENT B0 ;  /* 0x0000000000007941 */ /* 0x000fea0003800200 */
.L_x_645:
[----:B------:R-:W-:Y:S01]  /*7de0*/  @!P2 IMAD.MOV.U32 R183, RZ, RZ, R181 ;  /* 0x000000ffffb7a224 */ /* 0x000fe200078e00b5 */
[C---:B------:R-:W-:Y:S01]  /*7df0*/  LEA R124, P4, R174.reuse, R182, 0x6 ;  /* 0x000000b6ae7c7211 */ /* 0x040fe200078830ff */
[C---:B------:R-:W-:Y:S01]  /*7e00*/  IMAD.SHL.U32 R0, R174.reuse, 0x40, RZ ;  /* 0x00000040ae007824 */ /* 0x040fe200078e00ff */
[C-C-:B------:R-:W-:Y:S02]  /*7e10*/  SHF.L.U64.HI R116, R174.reuse, 0x6, R175.reuse ;  /* 0x00000006ae747819 */ /* 0x140fe400000102af */
[----:B------:R-:W-:Y:S01]  /*7e20*/  @!PT LDS RZ, [RZ] ;  /* 0x00000000fffff984 */ /* 0x000fe20000000800 */
[----:B------:R-:W-:Y:S01]  /*7e30*/  @!PT LDS RZ, [RZ] ;  /* 0x00000000fffff984 */ /* 0x000fe20000000800 */
[----:B------:R-:W-:Y:S01]  /*7e40*/  @!PT LDS RZ, [RZ] ;  /* 0x00000000fffff984 */ /* 0x000fe20000000800 */
[----:B------:R1:W-:Y:S01]  /*7e50*/  @!P2 LDGSTS.E.BYPASS.LTC128B.128 [R191+0x3000], desc[UR4][R182.64] ;  /* 0x03000000b6bfafae */ /* 0x0003e2000b981a04 */
[----:B------:R-:W-:Y:S02]  /*7e60*/  LEA.HI.X R125, R174, R181, R175, 0x6, P4 ;  /* 0x000000b5ae7d7211 */ /* 0x000fe400020f34af */
[----:B------:R-:W-:Y:S01]  /*7e70*/  IADD3 R122, P5, PT, R0, R124, RZ ;  /* 0x0000007c007a7210 */ /* 0x000fe20007fbe0ff */
[----:B------:R2:W-:Y:S03]  /*7e80*/  @P2 STS.128 [R191+0x3000], RZ ;  /* 0x003000ffbf002388 */ /* 0x0005e60000000c00 */
[----:B------:R-:W-:Y:S02]  /*7e90*/  IADD3.X R123, PT, PT, R116, R125, RZ, P5, !PT ;  /* 0x0000007d747b7210 */ /* 0x000fe40002ffe4ff */
[----:B------:R-:W-:Y:S04]  /*7ea0*/  IADD3 R126, P4, PT, R0, R122, RZ ;  /* 0x0000007a007e7210 */ /* 0x000fe80007f9e0ff */
[----:B------:R-:W-:Y:S01]  /*7eb0*/  IADD3.X R127, PT, PT, R116, R123, RZ, P4, !PT ;  /* 0x0000007b747f7210 */ /* 0x000fe200027fe4ff */
[--C-:B-1----:R-:W-:Y:S05]  /*7ec0*/  @!P1 IMAD.MOV.U32 R183, RZ, RZ, R181.reuse ;  /* 0x000000ffffb79224 */ /* 0x102fea00078e00b5 */
[----:B------:R-:W-:Y:S01]  /*7ed0*/  @!PT LDS RZ, [RZ] ;  /* 0x00000000fffff984 */ /* 0x000fe20000000800 */
[----:B------:R-:W-:Y:S01]  /*7ee0*/  @!PT LDS RZ, [RZ] ;  /* 0x00000000fffff984 */ /* 0x000fe20000000800 */
[----:B------:R-:W-:Y:S01]  /*7ef0*/  @!PT LDS RZ, [RZ] ;  /* 0x00000000fffff984 */ /* 0x000fe20000000800 */
[----:B------:R1:W-:Y:S04]  /*7f00*/  @!P1 LDGSTS.E.BYPASS.LTC128B.128 [R191+0x5000], desc[UR4][R182.64+0x40] ;  /* 0x05000040b6bf9fae */ /* 0x0003e8000b981a04 */
[----:B------:R2:W-:Y:S01]  /*7f10*/  @P1 STS.128 [R191+0x5000], RZ ;  /* 0x005000ffbf001388 */ /* 0x0005e20000000c00 */
[----:B-1----:R-:W-:Y:S05]  /*7f20*/  @!P0 IMAD.MOV.U32 R183, RZ, RZ, R181 ;  /* 0x000000ffffb78224 */ /* 0x002fea00078e00b5 */
        /* <DEDUP_REMOVED lines=50> */
[----:B------:R-:W0:Y:S02]  /*8250*/  LDGDEPBAR ;  /* 0x00000000000079af */ /* 0x000e240000000000 */
.L_x_644:
[----:B------:R-:W-:Y:S05]  /*8260*/  BSYNC.RECONVERGENT B1 ;  /* 0x0000000000017941 */ /* 0x000fea0003800200 */
.L_x_643:
[----:B------:R-:W3:Y:S01]  /*8270*/  LD.E R117, desc[UR4][R2.64+0xdc] ;  /* 0x0000dc0402757980 */ /* 0x000ee2000c101900 */
        /* <DEDUP_REMOVED lines=30> */
[----:B--2---:R-:W-:Y:S02]  /*8460*/  FMNMX3.FTZ R125, R0, R66, R67, !PT ;  /* 0x00000042007d7276 */ /* 0x004fe40007810043 */
        /* <DEDUP_REMOVED lines=15> */
[C---:B---3--:R-:W-:Y:S03]  /*8560*/  FMUL.FTZ R119, R117.reuse, R118 ;  /* 0x0000007675777220 */ /* 0x048fe60000410000 */
        /* <DEDUP_REMOVED lines=31> */
[----:B------:R-:W-:Y:S01]  /*8760*/  MUFU.EX2 R127, R127 ;  /* 0x0000007f007f7308 */ /* 0x000fe20000000800 */
        /* <DEDUP_REMOVED lines=8> */
[----:B------:R-:W-:Y:S01]  /*87f0*/  FMUL.FTZ R78, R119, R78 ;  /* 0x0000004e774e7220 */ /* 0x000fe20000410000 */
[----:B---3--:R-:W-:Y:S01]  /*8800*/  F2FP.BF16.F32.PACK_AB R114, R133, R128 ;  /* 0x000000808572723e */ /* 0x008fe200000010ff */
[C---:B------:R-:W-:Y:S07]  /*8810*/  FMUL.FTZ R79, R119.reuse, R79 ;  /* 0x0000004f774f7220 */ /* 0x040fee0000410000 */
[----:B------:R-:W-:Y:S01]  /*8820*/  MUFU.EX2 R136, R136 ;  /* 0x0000008800887308 */ /* 0x000fe20000000800 */
[C---:B------:R-:W-:Y:S01]  /*8830*/  FMUL.FTZ R76, R118.reuse, R76 ;  /* 0x0000004c764c7220 */ /* 0x040fe20000410000 */
[----:B------:R-:W-:Y:S01]  /*8840*/  FMUL.FTZ R77, R118, R77 ;  /* 0x0000004d764d7220 */ /* 0x000fe20000410000 */
        /* <DEDUP_REMOVED lines=16> */
[-C--:B------:R-:W-:Y:S01]  /*8950*/  FFMA.FTZ R129, R16, R117.reuse, -R126 ;  /* 0x0000007510817223 */ /* 0x080fe2000001087e */
[-CC-:B------:R-:W-:Y:S01]  /*8960*/  FFMA.FTZ R131, R18, R117.reuse, -R124.reuse ;  /* 0x0000007512837223 */ /* 0x180fe2000001087c */
[--C-:B------:R-:W-:Y:S01]  /*8970*/  FFMA.FTZ R130, R19, R117, -R124.reuse ;  /* 0x0000007513827223 */ /* 0x100fe2000001087c */
[C---:B------:R-:W-:Y:S01]  /*8980*/  FMUL.FTZ R94, R119.reuse, R94 ;  /* 0x0000005e775e7220 */ /* 0x040fe20000410000 */
[C---:B------:R-:W-:Y:S01]  /*8990*/  FMUL.FTZ R95, R119.reuse, R95 ;  /* 0x0000005f775f7220 */ /* 0x040fe20000410000 */
[----:B------:R-:W-:Y:S01]  /*89a0*/  FMUL.FTZ R92, R118, R92 ;  /* 0x0000005c765c7220 */ /* 0x000fe20000410000 */
[C---:B-1----:R-:W-:Y:S01]  /*89b0*/  HMMA.16816.F32.BF16 R4, R112.reuse, R120, R4 ;  /* 0x000000787004723c */ /* 0x042fe20000041804 */
[----:B------:R-:W-:Y:S04]  /*89c0*/  MUFU.EX2 R129, R129 ;  /* 0x0000008100817308 */ /* 0x000fe80000000800 */
[----:B------:R-:W-:Y:S01]  /*89d0*/  FFMA.FTZ R120, R26, R117, -R124 ;  /* 0x000000751a787223 */ /* 0x000fe2000001087c */
[----:B------:R-:W-:Y:S01]  /*89e0*/  FMUL.FTZ R93, R118, R93 ;  /* 0x0000005d765d7220 */ /* 0x000fe20000410000 */
[----:B------:R-:W-:Y:S01]  /*89f0*/  FMUL.FTZ R98, R119, R98 ;  /* 0x0000006277627220 */ /* 0x000fe20000410000 */
[C---:B------:R-:W-:Y:S03]  /*8a00*/  HMMA.16816.F32.BF16 R8, R112.reuse, R122, R8 ;  /* 0x0000007a7008723c */ /* 0x040fe60000041808 */
[----:B------:R-:W-:Y:S01]  /*8a10*/  MUFU.EX2 R130, R130 ;  /* 0x0000008200827308 */ /* 0x000fe20000000800 */
[-CC-:B------:R-:W-:Y:S01]  /*8a20*/  FFMA.FTZ R122, R32, R117.reuse, -R126.reuse ;  /* 0x00000075207a7223 */ /* 0x180fe2000001087e */
[----:B------:R-:W-:Y:S01]  /*8a30*/  FFMA.FTZ R123, R33, R117, -R126 ;  /* 0x00000075217b7223 */ /* 0x000fe2000001087e */
[C---:B------:R-:W-:Y:S01]  /*8a40*/  FMUL.FTZ R99, R119.reuse, R99 ;  /* 0x0000006377637220 */ /* 0x040fe20000410000 */
[C---:B------:R-:W-:Y:S01]  /*8a50*/  FMUL.FTZ R96, R118.reuse, R96 ;  /* 0x0000006076607220 */ /* 0x040fe20000410000 */
[C---:B------:R-:W-:Y:S01]  /*8a60*/  FMUL.FTZ R97, R118.reuse, R97 ;  /* 0x0000006176617220 */ /* 0x040fe20000410000 */
[C---:B--2---:R-:W-:Y:S04]  /*8a70*/  HMMA.16816.F32.BF16 R68, R112.reuse, R108, R68 ;  /* 0x0000006c7044723c */ /* 0x044fe80000041844 */
[----:B------:R-:W1:Y:S01]  /*8a80*/  MUFU.EX2 R131, R131 ;  /* 0x0000008300837308 */ /* 0x000e620000000800 */
        /* <DEDUP_REMOVED lines=11> */
[----:B------:R-:W-:Y:S01]  /*8b40*/  FFMA.FTZ R136, R119, R202, R136 ;  /* 0x000000ca77887223 */ /* 0x000fe20000010088 */
[----:B------:R-:W-:Y:S01]  /*8b50*/  FFMA.FTZ R119, R27, R117, -R124 ;  /* 0x000000751b777223 */ /* 0x000fe2000001087c */
[----:B------:R-:W-:Y:S01]  /*8b60*/  FFMA.FTZ R125, R118, R203, R125 ;  /* 0x000000cb767d7223 */ /* 0x000fe2000001007d */
[-C--:B------:R-:W-:Y:S01]  /*8b70*/  FFMA.FTZ R121, R28, R117.reuse, -R126 ;  /* 0x000000751c797223 */ /* 0x080fe2000001087e */
[----:B------:R-:W-:Y:S01]  /*8b80*/  FADD.FTZ R136, R135, R136 ;  /* 0x0000008887887221 */ /* 0x000fe20000010000 */
[-C--:B------:R-:W-:Y:S01]  /*8b90*/  FFMA.FTZ R135, R38, R117.reuse, -R124 ;  /* 0x0000007526877223 */ /* 0x080fe2000001087c */
[-CC-:B------:R-:W-:Y:S01]  /*8ba0*/  FFMA.FTZ R38, R48, R117.reuse, -R126.reuse ;  /* 0x0000007530267223 */ /* 0x180fe2000001087e */
[-CC-:B------:R-:W-:Y:S01]  /*8bb0*/  FFMA.FTZ R48, R49, R117.reuse, -R126.reuse ;  /* 0x0000007531307223 */ /* 0x180fe2000001087e */
[-CC-:B------:R-:W-:Y:S01]  /*8bc0*/  FFMA.FTZ R137, R12, R117.reuse, -R126.reuse ;  /* 0x000000750c897223 */ /* 0x180fe2000001087e */
[-C--:B------:R-:W-:Y:S01]  /*8bd0*/  FFMA.FTZ R138, R13, R117.reuse, -R126 ;  /* 0x000000750d8a7223 */ /* 0x080fe2000001087e */
[----:B------:R-:W-:Y:S01]  /*8be0*/  MUFU.EX2 R49, R38 ;  /* 0x0000002600317308 */ /* 0x000fe20000000800 */
[-CC-:B------:R-:W-:Y:S01]  /*8bf0*/  FFMA.FTZ R139, R14, R117.reuse, -R124.reuse ;  /* 0x000000750e8b7223 */ /* 0x180fe2000001087c */
[----:B------:R-:W-:Y:S01]  /*8c00*/  FFMA.FTZ R140, R15, R117, -R124 ;  /* 0x000000750f8c7223 */ /* 0x000fe2000001087c */
[----:B-1----:R-:W-:Y:S07]  /*8c10*/  F2FP.BF16.F32.PACK_AB R15, R130, R131 ;  /* 0x00000083820f723e */ /* 0x002fee00000010ff */
[----:B------:R-:W-:Y:S01]  /*8c20*/  MUFU.EX2 R137, R137 ;  /* 0x0000008900897308 */ /* 0x000fe20000000800 */
[-C--:B------:R-:W-:Y:S01]  /*8c30*/  FFMA.FTZ R118, R29, R117.reuse, -R126 ;  /* 0x000000751d767223 */ /* 0x080fe2000001087e */
[----:B------:R-:W-:Y:S01]  /*8c40*/  FADD.FTZ R29, R127, R136 ;  /* 0x000000887f1d7221 */ /* 0x000fe20000010000 */
[-CC-:B------:R-:W-:Y:S01]  /*8c50*/  FFMA.FTZ R127, R35, R117.reuse, -R124.reuse ;  /* 0x00000075237f7223 */ /* 0x180fe2000001087c */
[-CC-:B------:R-:W-:Y:S06]  /*8c60*/  FFMA.FTZ R136, R39, R117.reuse, -R124.reuse ;  /* 0x0000007527887223 */ /* 0x180fec000001087c */
[----:B------:R-:W-:Y:S01]  /*8c70*/  MUFU.EX2 R139, R139 ;  /* 0x0000008b008b7308 */ /* 0x000fe20000000800 */
[----:B------:R-:W-:Y:S01]  /*8c80*/  FADD.FTZ R28, R134, R29 ;  /* 0x0000001d861c7221 */ /* 0x000fe20000010000 */
[-C--:B------:R-:W-:Y:S01]  /*8c90*/  FFMA.FTZ R29, R42, R117.reuse, -R124 ;  /* 0x000000752a1d7223 */ /* 0x080fe2000001087c */
[-C--:B------:R-:W-:Y:S01]  /*8ca0*/  FFMA.FTZ R134, R36, R117.reuse, -R126 ;  /* 0x0000007524867223 */ /* 0x080fe2000001087e */
[-CC-:B------:R-:W-:Y:S06]  /*8cb0*/  FFMA.FTZ R36, R50, R117.reuse, -R124.reuse ;  /* 0x0000007532247223 */ /* 0x180fec000001087c */
[----:B------:R-:W-:Y:S01]  /*8cc0*/  MUFU.EX2 R127, R127 ;  /* 0x0000007f007f7308 */ /* 0x000fe20000000800 */
[-CC-:B------:R-:W-:Y:S01]  /*8cd0*/  FFMA.FTZ R42, R43, R117.reuse, -R124.reuse ;  /* 0x000000752b2a7223 */ /* 0x180fe2000001087c */
[-C--:B------:R-:W-:Y:S01]  /*8ce0*/  FFMA.FTZ R50, R51, R117.reuse, -R124 ;  /* 0x0000007533327223 */ /* 0x080fe2000001087c */
[-CC-:B------:R-:W-:Y:S07]  /*8cf0*/  FFMA.FTZ R44, R44, R117.reuse, -R126.reuse ;  /* 0x000000752c2c7223 */ /* 0x180fee000001087e */
[----:B------:R-:W-:Y:S01]  /*8d00*/  MUFU.EX2 R43, R29 ;  /* 0x0000001d002b7308 */ /* 0x000fe20000000800 */
[-CC-:B------:R-:W-:Y:S01]  /*8d10*/  FFMA.FTZ R45, R45, R117.reuse, -R126.reuse ;  /* 0x000000752d2d7223 */ /* 0x180fe2000001087e */
[-CC-:B------:R-:W-:Y:S01]  /*8d20*/  FFMA.FTZ R52, R52, R117.reuse, -R126.reuse ;  /* 0x0000007534347223 */ /* 0x180fe2000001087e */
[-CC-:B------:R-:W-:Y:S07]  /*8d30*/  FFMA.FTZ R53, R53, R117.reuse, -R126.reuse ;  /* 0x0000007535357223 */ /* 0x180fee000001087e */
[----:B------:R-:W-:Y:S01]  /*8d40*/  MUFU.EX2 R51, R36 ;  /* 0x0000002400337308 */ /* 0x000fe20000000800 */
[-CC-:B------:R-:W-:Y:S01]  /*8d50*/  FFMA.FTZ R60, R60, R117.reuse, -R126.reuse ;  /* 0x000000753c3c7223 */ /* 0x180fe2000001087e */
[-CC-:B------:R-:W-:Y:S01]  /*8d60*/  FFMA.FTZ R61, R61, R117.reuse, -R126.reuse ;  /* 0x000000753d3d7223 */ /* 0x180fe2000001087e */
[C---:B--2---:R-:W-:Y:S07]  /*8d70*/  HMMA.16816.F32.BF16 R76, R112.reuse, R108, R76 ;  /* 0x0000006c704c723c */ /* 0x044fee000004184c */
[----:B------:R-:W-:Y:S01]  /*8d80*/  MUFU.EX2 R135, R135 ;  /* 0x0000008700877308 */ /* 0x000fe20000000800 */
[-C--:B------:R-:W-:Y:S01]  /*8d90*/  FFMA.FTZ R64, R64, R117.reuse, -R126 ;  /* 0x0000007540407223 */ /* 0x080fe2000001087e */
[-CC-:B------:R-:W-:Y:S08]  /*8da0*/  FFMA.FTZ R46, R46, R117.reuse, -R124.reuse ;  /* 0x000000752e2e7223 */ /* 0x180ff0000001087c */
[----:B------:R-:W1:Y:S01]  /*8db0*/  MUFU.EX2 R138, R138 ;  /* 0x0000008a008a7308 */ /* 0x000e620000000800 */
[-CC-:B------:R-:W-:Y:S01]  /*8dc0*/  FFMA.FTZ R47, R47, R117.reuse, -R124.reuse ;  /* 0x000000752f2f7223 */ /* 0x180fe2000001087c */
[----:B------:R-:W-:Y:S01]  /*8dd0*/  FFMA.FTZ R54, R54, R117, -R124 ;  /* 0x0000007536367223 */ /* 0x000fe2000001087c */
[C---:B------:R-:W-:Y:S01]  /*8de0*/  HMMA.16816.F32.BF16 R80, R112.reuse, R110, R80 ;  /* 0x0000006e7050723c */ /* 0x040fe20000041850 */
[----:B------:R-:W2:Y:S06]  /*8df0*/  LDSM.16.MT88.4 R108, [R168+0xb000] ;  /* 0x00b00000a86c783b */ /* 0x000eac0000004200 */
[----:B------:R-:W3:Y:S10]  /*8e00*/  MUFU.EX2 R140, R140 ;  /* 0x0000008c008c7308 */ /* 0x000ef40000000800 */
[----:B------:R-:W-:Y:S10]  /*8e10*/  MUFU.EX2 R119, R119 ;  /* 0x0000007700777308 */ /* 0x000ff40000000800 */
[----:B------:R-:W-:Y:S01]  /*8e20*/  MUFU.EX2 R121, R121 ;  /* 0x0000007900797308 */ /* 0x000fe20000000800 */
[----:B-1----:R-:W-:Y:S09]  /*8e30*/  F2FP.BF16.F32.PACK_AB R12, R138, R137 ;  /* 0x000000898a0c723e */ /* 0x002ff200000010ff */
[----:B------:R-:W-:Y:S01]  /*8e40*/  MUFU.EX2 R118, R118 ;  /* 0x0000007600767308 */ /* 0x000fe20000000800 */
[C---:B---3--:R-:W-:Y:S01]  /*8e50*/  F2FP.BF16.F32.PACK_AB R13, R140.reuse, R139 ;  /* 0x0000008b8c0d723e */ /* 0x048fe200000010ff */
[----:B------:R-:W-:Y:S08]  /*8e60*/  FADD.FTZ R139, R139, R28 ;  /* 0x0000001c8b8b7221 */ /* 0x000ff00000010000 */
[----:B------:R-:W-:Y:S01]  /*8e70*/  MUFU.EX2 R122, R122 ;  /* 0x0000007a007a7308 */ /* 0x000fe20000000800 */
[----:B------:R-:W-:Y:S09]  /*8e80*/  FADD.FTZ R140, R140, R139 ;  /* 0x0000008b8c8c7221 */ /* 0x000ff20000010000 */
[----:B------:R-:W-:Y:S10]  /*8e90*/  MUFU.EX2 R123, R123 ;  /* 0x0000007b007b7308 */ /* 0x000ff40000000800 */
[----:B------:R-:W-:Y:S10]  /*8ea0*/  MUFU.EX2 R134, R134 ;  /* 0x0000008600867308 */ /* 0x000ff40000000800 */
[----:B------:R-:W-:Y:S10]  /*8eb0*/  MUFU.EX2 R136, R136 ;  /* 0x0000008800887308 */ /* 0x000ff40000000800 */
[----:B------:R-:W-:Y:S10]  /*8ec0*/  MUFU.EX2 R42, R42 ;  /* 0x0000002a002a7308 */ /* 0x000ff40000000800 */
[----:B------:R-:W-:Y:S01]  /*8ed0*/  MUFU.EX2 R44, R44 ;  /* 0x0000002c002c7308 */ /* 0x000fe20000000800 */
[C---:B--2---:R-:W-:Y:S09]  /*8ee0*/  HMMA.16816.F32.BF16 R84, R112.reuse, R108, R84 ;  /* 0x0000006c7054723c */ /* 0x044ff20000041854 */
[----:B------:R-:W-:Y:S10]  /*8ef0*/  MUFU.EX2 R45, R45 ;  /* 0x0000002d002d7308 */ /* 0x000ff40000000800 */
[----:B------:R-:W-:Y:S01]  /*8f00*/  MUFU.EX2 R46, R46 ;  /* 0x0000002e002e7308 */ /* 0x000fe20000000800 */
[C---:B------:R-:W-:Y:S01]  /*8f10*/  HMMA.16816.F32.BF16 R88, R112.reuse, R110, R88 ;  /* 0x0000006e7058723c */ /* 0x040fe20000041858 */
[----:B------:R-:W1:Y:S08]  /*8f20*/  LDSM.16.MT88.4 R108, [R170+0xd000] ;  /* 0x00d00000aa6c783b */ /* 0x000e700000004200 */
        /* <DEDUP_REMOVED lines=9> */
[C---:B-1----:R-:W-:Y:S08]  /*8fc0*/  HMMA.16816.F32.BF16 R92, R112.reuse, R108, R92 ;  /* 0x0000006c705c723c */ /* 0x042ff0000004185c */
[C---:B------:R-:W-:Y:S01]  /*8fd0*/  HMMA.16816.F32.BF16 R96, R112.reuse, R110, R96 ;  /* 0x0000006e7060723c */ /* 0x040fe20000041860 */
[----:B------:R-:W1:Y:S07]  /*8fe0*/  LDSM.16.MT88.4 R108, [R168+0xd000] ;  /* 0x00d00000a86c783b */ /* 0x000e6e0000004200 */
[C---:B-1----:R-:W-:Y:S08]  /*8ff0*/  HMMA.16816.F32.BF16 R100, R112.reuse, R108, R100 ;  /* 0x0000006c7064723c */ /* 0x042ff00000041864 */
[----:B------:R-:W-:Y:S01]  /*9000*/  HMMA.16816.F32.BF16 R104, R112, R110, R104 ;  /* 0x0000006e7068723c */ /* 0x000fe20000041868 */
[----:B------:R-:W1:Y:S02]  /*9010*/  LDSM.16.MT88.4 R108, [R170+0x9400] ;  /* 0x00940000aa6c783b */ /* 0x000e640000004200 */
[-CC-:B------:R-:W-:Y:S01]  /*9020*/  FFMA.FTZ R112, R17, R117.reuse, -R126.reuse ;  /* 0x0000007511707223 */ /* 0x180fe2000001087e */
[-CC-:B------:R-:W-:Y:S01]  /*9030*/  FFMA.FTZ R115, R21, R117.reuse, -R126.reuse ;  /* 0x0000007515737223 */ /* 0x180fe2000001087e */
[-CC-:B------:R-:W-:Y:S01]  /*9040*/  FFMA.FTZ R113, R24, R117.reuse, -R126.reuse ;  /* 0x0000007518717223 */ /* 0x180fe2000001087e */
[-C--:B------:R-:W-:Y:S01]  /*9050*/  FFMA.FTZ R114, R25, R117.reuse, -R126 ;  /* 0x0000007519727223 */ /* 0x080fe2000001087e */
[----:B------:R-:W-:Y:S01]  /*9060*/  FADD.FTZ R25, R132, R125 ;  /* 0x0000007d84197221 */ /* 0x000fe20000010000 */
[-CC-:B------:R-:W-:Y:S01]  /*9070*/  FFMA.FTZ R132, R30, R117.reuse, -R124.reuse ;  /* 0x000000751e847223 */ /* 0x180fe2000001087c */
[----:B------:R-:W2:Y:S01]  /*9080*/  LDSM.16.MT88.4 R16, [R168+0x9400] ;  /* 0x00940000a810783b */ /* 0x000ea20000004200 */
[----:B------:R-:W3:Y:S01]  /*9090*/  MUFU.EX2 R112, R112 ;  /* 0x0000007000707308 */ /* 0x000ee20000000800 */
[----:B------:R-:W-:Y:S01]  /*90a0*/  FADD.FTZ R30, R128, R25 ;  /* 0x00000019801e7221 */ /* 0x000fe20000010000 */
[-CC-:B------:R-:W-:Y:S01]  /*90b0*/  FFMA.FTZ R128, R34, R117.reuse, -R124.reuse ;  /* 0x0000007522807223 */ /* 0x180fe2000001087c */
[-C--:B------:R-:W-:Y:S07]  /*90c0*/  FFMA.FTZ R125, R31, R117.reuse, -R124 ;  /* 0x000000751f7d7223 */ /* 0x080fee000001087c */
[----:B------:R-:W-:Y:S01]  /*90d0*/  MUFU.EX2 R115, R115 ;  /* 0x0000007300737308 */ /* 0x000fe20000000800 */
[----:B------:R-:W-:Y:S01]  /*90e0*/  FADD.FTZ R30, R133, R30 ;  /* 0x0000001e851e7221 */ /* 0x000fe20000010000 */
[-C--:B------:R-:W-:Y:S01]  /*90f0*/  FFMA.FTZ R31, R40, R117.reuse, -R126 ;  /* 0x00000075281f7223 */ /* 0x080fe2000001087e */
[----:B------:R-:W-:Y:S07]  /*9100*/  LDSM.16.MT88.4 R24, [R168+0x9c00] ;  /* 0x009c0000a818783b */ /* 0x000fee0000004200 */
[----:B------:R-:W-:Y:S01]  /*9110*/  MUFU.EX2 R114, R114 ;  /* 0x0000007200727308 */ /* 0x000fe20000000800 */
[----:B------:R-:W-:Y:S01]  /*9120*/  FADD.FTZ R137, R137, R30 ;  /* 0x0000001e89897221 */ /* 0x000fe20000010000 */
[-CC-:B------:R-:W-:Y:S01]  /*9130*/  FFMA.FTZ R40, R41, R117.reuse, -R126.reuse ;  /* 0x0000007529287223 */ /* 0x180fe2000001087e */
[----:B------:R-:W-:Y:S07]  /*9140*/  FFMA.FTZ R133, R37, R117, -R126 ;  /* 0x0000007525857223 */ /* 0x000fee000001087e */
[----:B------:R-:W-:Y:S01]  /*9150*/  MUFU.EX2 R113, R113 ;  /* 0x0000007100717308 */ /* 0x000fe20000000800 */
[----:B------:R-:W-:Y:S01]  /*9160*/  FADD.FTZ R37, R131, R140 ;  /* 0x0000008c83257221 */ /* 0x000fe20000010000 */
[----:B---3--:R-:W-:Y:S01]  /*9170*/  F2FP.BF16.F32.PACK_AB R14, R112, R129 ;  /* 0x00000081700e723e */ /* 0x008fe200000010ff */
[----:B------:R-:W-:Y:S07]  /*9180*/  LDSM.16.MT88.4 R32, [R170+0xe400] ;  /* 0x00e40000aa20783b */ /* 0x000fee0000004200 */
[----:B------:R3:W-:Y:S01]  /*9190*/  MUFU.EX2 R41, R31 ;  /* 0x0000001f00297308 */ /* 0x0007e20000000800 */
[----:B------:R-:W-:Y:S01]  /*91a0*/  FADD.FTZ R37, R130, R37 ;  /* 0x0000002582257221 */ /* 0x000fe20000010000 */
[-CC-:B------:R-:W-:Y:S01]  /*91b0*/  FFMA.FTZ R130, R58, R117.reuse, -R124.reuse ;  /* 0x000000753a827223 */ /* 0x180fe2000001087c */
[-C--:B------:R-:W-:Y:S07]  /*91c0*/  FFMA.FTZ R58, R59, R117.reuse, -R124 ;  /* 0x000000753b3a7223 */ /* 0x080fee000001087c */
[----:B------:R-:W-:Y:S01]  /*91d0*/  MUFU.EX2 R132, R132 ;  /* 0x0000008400847308 */ /* 0x000fe20000000800 */
[----:B------:R-:W-:Y:S09]  /*91e0*/  FADD.FTZ R138, R138, R137 ;  /* 0x000000898a8a7221 */ /* 0x000ff20000010000 */
[----:B------:R-:W-:Y:S01]  /*91f0*/  MUFU.EX2 R125, R125 ;  /* 0x0000007d007d7308 */ /* 0x000fe20000000800 */
[----:B------:R-:W-:Y:S09]  /*9200*/  FADD.FTZ R129, R129, R138 ;  /* 0x0000008a81817221 */ /* 0x000ff20000010000 */
[----:B------:R-:W-:Y:S01]  /*9210*/  MUFU.EX2 R128, R128 ;  /* 0x0000008000807308 */ /* 0x000fe20000000800 */
[----:B------:R-:W-:Y:S01]  /*9220*/  FADD.FTZ R129, R112, R129 ;  /* 0x0000008170817221 */ /* 0x000fe20000010000 */
[----:B---3--:R-:W-:Y:S01]  /*9230*/  LDSM.16.MT88.4 R28, [R168+0xc000] ;  /* 0x00c00000a81c783b */ /* 0x008fe20000004200 */
[C---:B-1----:R-:W-:Y:S07]  /*9240*/  HMMA.16816.F32.BF16 R4, R12.reuse, R108, R4 ;  /* 0x0000006c0c04723c */ /* 0x042fee0000041804 */
[----:B------:R-:W-:Y:S01]  /*9250*/  MUFU.EX2 R133, R133 ;  /* 0x0000008500857308 */ /* 0x000fe20000000800 */
[-C--:B------:R-:W-:Y:S01]  /*9260*/  FFMA.FTZ R108, R20, R117.reuse, -R126 ;  /* 0x00000075146c7223 */ /* 0x080fe2000001087e */
[-CC-:B------:R-:W-:Y:S08]  /*9270*/  FFMA.FTZ R109, R23, R117.reuse, -R124.reuse ;  /* 0x00000075176d7223 */ /* 0x180ff0000001087c */
[----:B------:R-:W-:Y:S01]  /*9280*/  MUFU.EX2 R40, R40 ;  /* 0x0000002800287308 */ /* 0x000fe20000000800 */
[C---:B------:R-:W-:Y:S03]  /*9290*/  HMMA.16816.F32.BF16 R8, R12.reuse, R110, R8 ;  /* 0x0000006e0c08723c */ /* 0x040fe60000041808 */
[-C--:B------:R-:W-:Y:S06]  /*92a0*/  FFMA.FTZ R110, R22, R117.reuse, -R124 ;  /* 0x00000075166e7223 */ /* 0x080fec000001087c */
[----:B------:R-:W1:Y:S01]  /*92b0*/  MUFU.EX2 R108, R108 ;  /* 0x0000006c006c7308 */ /* 0x000e620000000800 */
[----:B------:R-:W-:Y:S01]  /*92c0*/  LDSM.16.MT88.4 R20, [R168+0x9800] ;  /* 0x00980000a814783b */ /* 0x000fe20000004200 */
[-CC-:B------:R-:W-:Y:S01]  /*92d0*/  FFMA.FTZ R111, R56, R117.reuse, -R126.reuse ;  /* 0x00000075386f7223 */ /* 0x180fe2000001087e */
[-C--:B------:R-:W-:Y:S01]  /*92e0*/  FFMA.FTZ R56, R57, R117.reuse, -R126 ;  /* 0x0000007539387223 */ /* 0x080fe2000001087e */
[C---:B--2---:R-:W-:Y:S06]  /*92f0*/  HMMA.16816.F32.BF16 R68, R12.reuse, R16, R68 ;  /* 0x000000100c44723c */ /* 0x044fec0000041844 */
[----:B------:R-:W-:Y:S01]  /*9300*/  MUFU.EX2 R109, R109 ;  /* 0x0000006d006d7308 */ /* 0x000fe20000000800 */
[-C--:B------:R-:W-:Y:S01]  /*9310*/  FFMA.FTZ R57, R55, R117.reuse, -R124 ;  /* 0x0000007537397223 */ /* 0x080fe2000001087c */
[----:B------:R-:W-:Y:S08]  /*9320*/  FFMA.FTZ R126, R65, R117, -R126 ;  /* 0x00000075417e7223 */ /* 0x000ff0000001087e */
[----:B------:R-:W-:Y:S01]  /*9330*/  MUFU.EX2 R55, R111 ;  /* 0x0000006f00377308 */ /* 0x000fe20000000800 */
[C---:B------:R-:W-:Y:S01]  /*9340*/  HMMA.16816.F32.BF16 R72, R12.reuse, R18, R72 ;  /* 0x000000120c48723c */ /* 0x040fe20000041848 */
[----:B------:R-:W2:Y:S08]  /*9350*/  LDSM.16.MT88.4 R16, [R170+0xb400] ;  /* 0x00b40000aa10783b */ /* 0x000eb00000004200 */
[----:B------:R-:W3:Y:S01]  /*9360*/  MUFU.EX2 R110, R110 ;  /* 0x0000006e006e7308 */ /* 0x000ee20000000800 */
[----:B-1----:R-:W-:Y:S09]  /*9370*/  FADD.FTZ R112, R108, R129 ;  /* 0x000000816c707221 */ /* 0x002ff20000010000 */
[----:B------:R-:W1:Y:S01]  /*9380*/  MUFU.EX2 R57, R57 ;  /* 0x0000003900397308 */ /* 0x000e620000000800 */
[C---:B------:R-:W-:Y:S09]  /*9390*/  FADD.FTZ R112, R115.reuse, R112 ;  /* 0x0000007073707221 */ /* 0x040ff20000010000 */
[----:B------:R-:W4:Y:S10]  /*93a0*/  MUFU.EX2 R56, R56 ;  /* 0x0000003800387308 */ /* 0x000f340000000800 */
[----:B------:R-:W-:Y:S10]  /*93b0*/  MUFU.EX2 R59, R130 ;  /* 0x00000082003b7308 */ /* 0x000ff40000000800 */
[----:B------:R-:W5:Y:S10]  /*93c0*/  MUFU.EX2 R58, R58 ;  /* 0x0000003a003a7308 */ /* 0x000f740000000800 */
[----:B------:R-:W-:Y:S01]  /*93d0*/  MUFU.EX2 R203, R126 ;  /* 0x0000007e00cb7308 */ /* 0x000fe20000000800 */
        /* <DEDUP_REMOVED lines=11> */
[----:B------:R-:W2:Y:S02]  /*9490*/  LDSM.16.MT88.4 R16, [R170+0x9800] ;  /* 0x00980000aa10783b */ /* 0x000ea40000004200 */
[----:B------:R-:W-:Y:S02]  /*94a0*/  F2FP.BF16.F32.PACK_AB R12, R115, R108 ;  /* 0x0000006c730c723e */ /* 0x000fe400000010ff */
[----:B---3--:R-:W-:Y:S01]  /*94b0*/  F2FP.BF16.F32.PACK_AB R13, R109, R110 ;  /* 0x0000006e6d0d723e */ /* 0x008fe200000010ff */
[----:B------:R-:W-:Y:S01]  /*94c0*/  FADD.FTZ R110, R110, R37 ;  /* 0x000000256e6e7221 */ /* 0x000fe20000010000 */
[----:B------:R-:W-:Y:S01]  /*94d0*/  F2FP.BF16.F32.PACK_AB R14, R114, R113 ;  /* 0x00000071720e723e */ /* 0x000fe200000010ff */
[----:B------:R-:W-:Y:S01]  /*94e0*/  FADD.FTZ R113, R113, R112 ;  /* 0x0000007071717221 */ /* 0x000fe20000010000 */
[----:B------:R-:W-:Y:S01]  /*94f0*/  F2FP.BF16.F32.PACK_AB R15, R119, R120 ;  /* 0x00000078770f723e */ /* 0x000fe200000010ff */
[----:B------:R-:W-:Y:S01]  /*9500*/  LDSM.16.MT88.4 R36, [R170+0xe800] ;  /* 0x00e80000aa24783b */ /* 0x000fe20000004200 */
[----:B------:R-:W-:Y:S04]  /*9510*/  FADD.FTZ R65, R109, R110 ;  /* 0x0000006e6d417221 */ /* 0x000fe80000010000 */
[----:B------:R-:W-:Y:S03]  /*9520*/  FADD.FTZ R120, R120, R65 ;  /* 0x0000004178787221 */ /* 0x000fe60000010000 */
[----:B------:R-:W-:Y:S01]  /*9530*/  LDSM.16.MT88.4 R108, [R170+0xac00] ;  /* 0x00ac0000aa6c783b */ /* 0x000fe20000004200 */
[----:B------:R-:W-:Y:S01]  /*9540*/  FADD.FTZ R119, R119, R120 ;  /* 0x0000007877777221 */ /* 0x000fe20000010000 */
        /* <DEDUP_REMOVED lines=9> */
[C---:B---3--:R-:W-:Y:S08]  /*95e0*/  HMMA.16816.F32.BF16 R84, R12.reuse, R20, R84 ;  /* 0x000000140c54723c */ /* 0x048ff00000041854 */
[C---:B------:R-:W-:Y:S01]  /*95f0*/  HMMA.16816.F32.BF16 R88, R12.reuse, R22, R88 ;  /* 0x000000160c58723c */ /* 0x040fe20000041858 */
[----:B------:R-:W3:Y:S07]  /*9600*/  LDSM.16.MT88.4 R20, [R168+0xd800] ;  /* 0x00d80000a814783b */ /* 0x000eee0000004200 */
[C---:B--2---:R-:W-:Y:S08]  /*9610*/  HMMA.16816.F32.BF16 R92, R12.reuse, R16, R92 ;  /* 0x000000100c5c723c */ /* 0x044ff0000004185c */
[C---:B------:R-:W-:Y:S01]  /*9620*/  HMMA.16816.F32.BF16 R96, R12.reuse, R18, R96 ;  /* 0x000000120c60723c */ /* 0x040fe20000041860 */
[----:B------:R-:W2:Y:S07]  /*9630*/  LDSM.16.MT88.4 R16, [R170+0x9c00] ;  /* 0x009c0000aa10783b */ /* 0x000eae0000004200 */
[C---:B---3--:R-:W-:Y:S08]  /*9640*/  HMMA.16816.F32.BF16 R100, R12.reuse, R20, R100 ;  /* 0x000000140c64723c */ /* 0x048ff00000041864 */
[----:B------:R-:W-:Y:S01]  /*9650*/  HMMA.16816.F32.BF16 R104, R12, R22, R104 ;  /* 0x000000160c68723c */ /* 0x000fe20000041868 */
[----:B------:R-:W3:Y:S02]  /*9660*/  LDSM.16.MT88.4 R20, [R170+0xbc00] ;  /* 0x00bc0000aa14783b */ /* 0x000ee40000004200 */
[----:B------:R-:W-:Y:S02]  /*9670*/  F2FP.BF16.F32.PACK_AB R12, R118, R121 ;  /* 0x00000079760c723e */ /* 0x000fe400000010ff */
[----:B------:R-:W-:Y:S01]  /*9680*/  F2FP.BF16.F32.PACK_AB R13, R125, R132 ;  /* 0x000000847d0d723e */ /* 0x000fe200000010ff */
[----:B------:R-:W-:Y:S01]  /*9690*/  FADD.FTZ R132, R132, R119 ;  /* 0x0000007784847221 */ /* 0x000fe20000010000 */
[----:B------:R-:W-:Y:S02]  /*96a0*/  F2FP.BF16.F32.PACK_AB R14, R123, R122 ;  /* 0x0000007a7b0e723e */ /* 0x000fe400000010ff */
[----:B------:R-:W-:Y:S01]  /*96b0*/  F2FP.BF16.F32.PACK_AB R15, R127, R128 ;  /* 0x000000807f0f723e */ /* 0x000fe200000010ff */
[----:B------:R-:W-:Y:S01]  /*96c0*/  FADD.FTZ R125, R125, R132 ;  /* 0x000000847d7d7221 */ /* 0x000fe20000010000 */
[----:B------:R-:W-:Y:S05]  /*96d0*/  MOV R119, R116 ;  /* 0x0000007400777202 */ /* 0x000fea0000000f00 */
[C---:B--2---:R-:W-:Y:S08]  /*96e0*/  HMMA.16816.F32.BF16 R4, R12.reuse, R16, R4 ;  /* 0x000000100c04723c */ /* 0x044ff00000041804 */
[C---:B------:R-:W-:Y:S01]  /*96f0*/  HMMA.16816.F32.BF16 R8, R12.reuse, R18, R8 ;  /* 0x000000120c08723c */ /* 0x040fe20000041808 */
[----:B------:R-:W2:Y:S07]  /*9700*/  LDSM.16.MT88.4 R16, [R168+0xbc00] ;  /* 0x00bc0000a810783b */ /* 0x000eae0000004200 */
[C---:B------:R-:W-:Y:S08]  /*9710*/  HMMA.16816.F32.BF16 R68, R12.reuse, R24, R68 ;  /* 0x000000180c44723c */ /* 0x040ff00000041844 */
[C---:B------:R-:W-:Y:S01]  /*9720*/  HMMA.16816.F32.BF16 R72, R12.reuse, R26, R72 ;  /* 0x0000001a0c48723c */ /* 0x040fe20000041848 */
[----:B------:R-:W1:Y:S07]  /*9730*/  LDSM.16.MT88.4 R24, [R170+0xdc00] ;  /* 0x00dc0000aa18783b */ /* 0x000e6e0000004200 */
[C---:B---3--:R-:W-:Y:S08]  /*9740*/  HMMA.16816.F32.BF16 R76, R12.reuse, R20, R76 ;  /* 0x000000140c4c723c */ /* 0x048ff0000004184c */
[C---:B------:R-:W-:Y:S01]  /*9750*/  HMMA.16816.F32.BF16 R80, R12.reuse, R22, R80 ;  /* 0x000000160c50723c */ /* 0x040fe20000041850 */
[----:B------:R-:W3:Y:S07]  /*9760*/  LDSM.16.MT88.4 R20, [R168+0xdc00] ;  /* 0x00dc0000a814783b */ /* 0x000eee0000004200 */
[C---:B--2---:R-:W-:Y:S08]  /*9770*/  HMMA.16816.F32.BF16 R84, R12.reuse, R16, R84 ;  /* 0x000000100c54723c */ /* 0x044ff00000041854 */
[C---:B------:R-:W-:Y:S01]  /*9780*/  HMMA.16816.F32.BF16 R88, R12.reuse, R18, R88 ;  /* 0x000000120c58723c */ /* 0x040fe20000041858 */
[----:B------:R-:W2:Y:S07]  /*9790*/  LDSM.16.MT88.4 R16, [R170+0xa000] ;  /* 0x00a00000aa10783b */ /* 0x000eae0000004200 */
[C---:B-1----:R-:W-:Y:S08]  /*97a0*/  HMMA.16816.F32.BF16 R92, R12.reuse, R24, R92 ;  /* 0x000000180c5c723c */ /* 0x042ff0000004185c */
[C---:B------:R-:W-:Y:S01]  /*97b0*/  HMMA.16816.F32.BF16 R96, R12.reuse, R26, R96 ;  /* 0x0000001a0c60723c */ /* 0x040fe20000041860 */
[----:B------:R-:W1:Y:S07]  /*97c0*/  LDSM.16.MT88.4 R24, [R168+0xa000] ;  /* 0x00a00000a818783b */ /* 0x000e6e0000004200 */
[C---:B---3--:R-:W-:Y:S08]  /*97d0*/  HMMA.16816.F32.BF16 R100, R12.reuse, R20, R100 ;  /* 0x000000140c64723c */ /* 0x048ff00000041864 */
[----:B------:R-:W-:Y:S01]  /*97e0*/  HMMA.16816.F32.BF16 R104, R12, R22, R104 ;  /* 0x000000160c68723c */ /* 0x000fe20000041868 */
[----:B------:R-:W3:Y:S02]  /*97f0*/  LDSM.16.MT88.4 R20, [R170+0xc000] ;  /* 0x00c00000aa14783b */ /* 0x000ee40000004200 */
[----:B------:R-:W-:Y:S02]  /*9800*/  F2FP.BF16.F32.PACK_AB R12, R133, R134 ;  /* 0x00000086850c723e */ /* 0x000fe400000010ff */
[----:B------:R-:W-:Y:S02]  /*9810*/  F2FP.BF16.F32.PACK_AB R13, R136, R135 ;  /* 0x00000087880d723e */ /* 0x000fe400000010ff */
[----:B------:R-:W-:Y:S02]  /*9820*/  F2FP.BF16.F32.PACK_AB R14, R40, R41 ;  /* 0x00000029280e723e */ /* 0x000fe400000010ff */
[----:B------:R-:W-:Y:S07]  /*9830*/  F2FP.BF16.F32.PACK_AB R15, R42, R43 ;  /* 0x0000002b2a0f723e */ /* 0x000fee00000010ff */
[C---:B--2---:R-:W-:Y:S08]  /*9840*/  HMMA.16816.F32.BF16 R4, R12.reuse, R16, R4 ;  /* 0x000000100c04723c */ /* 0x044ff00000041804 */
[C---:B------:R-:W-:Y:S01]  /*9850*/  HMMA.16816.F32.BF16 R8, R12.reuse, R18, R8 ;  /* 0x000000120c08723c */ /* 0x040fe20000041808 */
[----:B------:R-:W2:Y:S07]  /*9860*/  LDSM.16.MT88.4 R16, [R170+0xe000] ;  /* 0x00e00000aa10783b */ /* 0x000eae0000004200 */
[C---:B-1----:R-:W-:Y:S08]  /*9870*/  HMMA.16816.F32.BF16 R68, R12.reuse, R24, R68 ;  /* 0x000000180c44723c */ /* 0x042ff00000041844 */
[C---:B------:R-:W-:Y:S01]  /*9880*/  HMMA.16816.F32.BF16 R72, R12.reuse, R26, R72 ;  /* 0x0000001a0c48723c */ /* 0x040fe20000041848 */
[----:B------:R-:W1:Y:S07]  /*9890*/  LDSM.16.MT88.4 R24, [R168+0xe000] ;  /* 0x00e00000a818783b */ /* 0x000e6e0000004200 */
[C---:B---3--:R-:W-:Y:S08]  /*98a0*/  HMMA.16816.F32.BF16 R76, R12.reuse, R20, R76 ;  /* 0x000000140c4c723c */ /* 0x048ff0000004184c */
[C---:B------:R-:W-:Y:S01]  /*98b0*/  HMMA.16816.F32.BF16 R80, R12.reuse, R22, R80 ;  /* 0x000000160c50723c */ /* 0x040fe20000041850 */
[----:B------:R-:W-:Y:S07]  /*98c0*/  LDSM.16.MT88.4 R20, [R168+0xa400] ;  /* 0x00a40000a814783b */ /* 0x000fee0000004200 */
[C---:B------:R-:W-:Y:S08]  /*98d0*/  HMMA.16816.F32.BF16 R84, R12.reuse, R28, R84 ;  /* 0x0000001c0c54723c */ /* 0x040ff00000041854 */
[C---:B------:R-:W-:Y:S01]  /*98e0*/  HMMA.16816.F32.BF16 R88, R12.reuse, R30, R88 ;  /* 0x0000001e0c58723c */ /* 0x040fe20000041858 */
[----:B------:R-:W-:Y:S07]  /*98f0*/  LDSM.16.MT88.4 R28, [R168+0xc400] ;  /* 0x00c40000a81c783b */ /* 0x000fee0000004200 */
[C---:B--2---:R-:W-:Y:S08]  /*9900*/  HMMA.16816.F32.BF16 R92, R12.reuse, R16, R92 ;  /* 0x000000100c5c723c */ /* 0x044ff0000004185c */
[C---:B------:R-:W-:Y:S01]  /*9910*/  HMMA.16816.F32.BF16 R96, R12.reuse, R18, R96 ;  /* 0x000000120c60723c */ /* 0x040fe20000041860 */
[----:B------:R-:W2:Y:S07]  /*9920*/  LDSM.16.MT88.4 R16, [R170+0xa400] ;  /* 0x00a40000aa10783b */ /* 0x000eae0000004200 */
[C---:B-1----:R-:W-:Y:S08]  /*9930*/  HMMA.16816.F32.BF16 R100, R12.reuse, R24, R100 ;  /* 0x000000180c64723c */ /* 0x042ff00000041864 */
[----:B------:R-:W-:Y:S01]  /*9940*/  HMMA.16816.F32.BF16 R104, R12, R26, R104 ;  /* 0x0000001a0c68723c */ /* 0x000fe20000041868 */
[----:B------:R-:W1:Y:S02]  /*9950*/  LDSM.16.MT88.4 R24, [R170+0xc400] ;  /* 0x00c40000aa18783b */ /* 0x000e640000004200 */
        /* <DEDUP_REMOVED lines=13> */
[C---:B------:R-:W-:Y:S08]  /*9a30*/  HMMA.16816.F32.BF16 R84, R12.reuse, R28, R84 ;  /* 0x0000001c0c54723c */ /* 0x040ff00000041854 */
[C---:B------:R-:W-:Y:S01]  /*9a40*/  HMMA.16816.F32.BF16 R88, R12.reuse, R30, R88 ;  /* 0x0000001e0c58723c */ /* 0x040fe20000041858 */
[----:B------:R-:W1:Y:S07]  /*9a50*/  LDSM.16.MT88.4 R28, [R170+0xc800] ;  /* 0x00c80000aa1c783b */ /* 0x000e6e0000004200 */
[C---:B------:R-:W-:Y:S08]  /*9a60*/  HMMA.16816.F32.BF16 R92, R12.reuse, R32, R92 ;  /* 0x000000200c5c723c */ /* 0x040ff0000004185c */
[C---:B------:R-:W-:Y:S01]  /*9a70*/  HMMA.16816.F32.BF16 R96, R12.reuse, R34, R96 ;  /* 0x000000220c60723c */ /* 0x040fe20000041860 */
[----:B------:R-:W1:Y:S07]  /*9a80*/  LDSM.16.MT88.4 R32, [R168+0xc800] ;  /* 0x00c80000a820783b */ /* 0x000e6e0000004200 */
[C---:B--2---:R-:W-:Y:S08]  /*9a90*/  HMMA.16816.F32.BF16 R100, R12.reuse, R16, R100 ;  /* 0x000000100c64723c */ /* 0x044ff00000041864 */
[----:B------:R-:W-:Y:S01]  /*9aa0*/  HMMA.16816.F32.BF16 R104, R12, R18, R104 ;  /* 0x000000120c68723c */ /* 0x000fe20000041868 */
[----:B------:R-:W2:Y:S02]  /*9ab0*/  LDSM.16.MT88.4 R16, [R168+0xe800] ;  /* 0x00e80000a810783b */ /* 0x000ea40000004200 */
[----:B------:R-:W-:Y:S02]  /*9ac0*/  F2FP.BF16.F32.PACK_AB R12, R53, R52 ;  /* 0x00000034350c723e */ /* 0x000fe400000010ff */
[----:B------:R-:W-:Y:S02]  /*9ad0*/  F2FP.BF16.F32.PACK_AB R13, R57, R54 ;  /* 0x00000036390d723e */ /* 0x000fe400000010ff */
[----:B----4-:R-:W-:Y:S02]  /*9ae0*/  F2FP.BF16.F32.PACK_AB R14, R56, R55 ;  /* 0x00000037380e723e */ /* 0x010fe400000010ff */
[----:B-----5:R-:W-:Y:S07]  /*9af0*/  F2FP.BF16.F32.PACK_AB R15, R58, R59 ;  /* 0x0000003b3a0f723e */ /* 0x020fee00000010ff */
[C---:B---3--:R-:W-:Y:S08]  /*9b00*/  HMMA.16816.F32.BF16 R4, R12.reuse, R20, R4 ;  /* 0x000000140c04723c */ /* 0x048ff00000041804 */
[C---:B------:R-:W-:Y:S01]  /*9b10*/  HMMA.16816.F32.BF16 R8, R12.reuse, R22, R8 ;  /* 0x000000160c08723c */ /* 0x040fe20000041808 */
[----:B------:R-:W3:Y:S07]  /*9b20*/  LDSM.16.MT88.4 R20, [R168+0xac00] ;  /* 0x00ac0000a814783b */ /* 0x000eee0000004200 */
[C---:B-1----:R-:W-:Y:S08]  /*9b30*/  HMMA.16816.F32.BF16 R68, R12.reuse, R24, R68 ;  /* 0x000000180c44723c */ /* 0x042ff00000041844 */
[C---:B------:R-:W-:Y:S01]  /*9b40*/  HMMA.16816.F32.BF16 R72, R12.reuse, R26, R72 ;  /* 0x0000001a0c48723c */ /* 0x040fe20000041848 */
[----:B------:R-:W1:Y:S07]  /*9b50*/  LDSM.16.MT88.4 R24, [R170+0xcc00] ;  /* 0x00cc0000aa18783b */ /* 0x000e6e0000004200 */
[C---:B------:R-:W-:Y:S03]  /*9b60*/  HMMA.16816.F32.BF16 R76, R12.reuse, R28, R76 ;  /* 0x0000001c0c4c723c */ /* 0x040fe6000004184c */
        /* <DEDUP_REMOVED lines=8> */
[----:B------:R-:W-:Y:S01]  /*9bf0*/  MUFU.EX2 R30, R30 ;  /* 0x0000001e001e7308 */ /* 0x000fe20000000800 */
[----:B------:R-:W-:Y:S09]  /*9c00*/  FADD.FTZ R32, R114, R113 ;  /* 0x0000007172207221 */ /* 0x000ff20000010000 */
[----:B------:R-:W5:Y:S01]  /*9c10*/  MUFU.EX2 R31, R124 ;  /* 0x0000007c001f7308 */ /* 0x000f620000000800 */
[----:B------:R-:W-:Y:S01]  /*9c20*/  FADD.FTZ R121, R121, R32 ;  /* 0x0000002079797221 */ /* 0x000fe20000010000 */
[C---:B------:R-:W-:Y:S03]  /*9c30*/  HMMA.16816.F32.BF16 R88, R12.reuse, R34, R88 ;  /* 0x000000220c58723c */ /* 0x040fe60000041858 */
[----:B------:R-:W-:Y:S04]  /*9c40*/  FADD.FTZ R121, R118, R121 ;  /* 0x0000007976797221 */ /* 0x000fe80000010000 */
[----:B------:R-:W-:Y:S01]  /*9c50*/  FADD.FTZ R122, R122, R121 ;  /* 0x000000797a7a7221 */ /* 0x000fe20000010000 */
[C---:B------:R-:W-:Y:S03]  /*9c60*/  HMMA.16816.F32.BF16 R92, R12.reuse, R36, R92 ;  /* 0x000000240c5c723c */ /* 0x040fe6000004185c */
[----:B------:R-:W-:Y:S01]  /*9c70*/  MOV R121, R0 ;  /* 0x0000000000797202 */ /* 0x000fe20000000f00 */
[----:B------:R-:W-:Y:S04]  /*9c80*/  FADD.FTZ R123, R123, R122 ;  /* 0x0000007a7b7b7221 */ /* 0x000fe80000010000 */
[C---:B------:R-:W-:Y:S03]  /*9c90*/  HMMA.16816.F32.BF16 R96, R12.reuse, R38, R96 ;  /* 0x000000260c60723c */ /* 0x040fe60000041860 */
[----:B------:R-:W-:Y:S04]  /*9ca0*/  FADD.FTZ R134, R134, R123 ;  /* 0x0000007b86867221 */ /* 0x000fe80000010000 */
[----:B------:R-:W-:Y:S01]  /*9cb0*/  FADD.FTZ R134, R133, R134 ;  /* 0x0000008685867221 */ /* 0x000fe20000010000 */
[C---:B--2---:R-:W-:Y:S03]  /*9cc0*/  HMMA.16816.F32.BF16 R100, R12.reuse, R16, R100 ;  /* 0x000000100c64723c */ /* 0x044fe60000041864 */
[----:B------:R-:W-:Y:S04]  /*9cd0*/  FADD.FTZ R41, R41, R134 ;  /* 0x0000008629297221 */ /* 0x000fe80000010000 */
[----:B------:R-:W-:Y:S01]  /*9ce0*/  FADD.FTZ R41, R40, R41 ;  /* 0x0000002928297221 */ /* 0x000fe20000010000 */
[----:B------:R-:W-:Y:S01]  /*9cf0*/  HMMA.16816.F32.BF16 R104, R12, R18, R104 ;  /* 0x000000120c68723c */ /* 0x000fe20000041868 */
[----:B------:R-:W2:Y:S02]  /*9d00*/  LDSM.16.MT88.4 R16, [R168+0xcc00] ;  /* 0x00cc0000a810783b */ /* 0x000ea40000004200 */
[----:B------:R-:W-:Y:S01]  /*9d10*/  F2FP.BF16.F32.PACK_AB R12, R61, R60 ;  /* 0x0000003c3d0c723e */ /* 0x000fe200000010ff */
[----:B------:R-:W-:Y:S01]  /*9d20*/  FADD.FTZ R44, R44, R41 ;  /* 0x000000292c2c7221 */ /* 0x000fe20000010000 */
[----:B----4-:R-:W-:Y:S02]  /*9d30*/  F2FP.BF16.F32.PACK_AB R13, R28, R29 ;  /* 0x0000001d1c0d723e */ /* 0x010fe400000010ff */
[----:B------:R-:W-:Y:S01]  /*9d40*/  F2FP.BF16.F32.PACK_AB R14, R203, R64 ;  /* 0x00000040cb0e723e */ /* 0x000fe200000010ff */
[----:B------:R-:W-:Y:S01]  /*9d50*/  FADD.FTZ R44, R45, R44 ;  /* 0x0000002c2d2c7221 */ /* 0x000fe20000010000 */
[----:B-----5:R-:W-:Y:S03]  /*9d60*/  F2FP.BF16.F32.PACK_AB R15, R31, R30 ;  /* 0x0000001e1f0f723e */ /* 0x020fe600000010ff */
[----:B------:R-:W-:Y:S04]  /*9d70*/  FADD.FTZ R49, R49, R44 ;  /* 0x0000002c31317221 */ /* 0x000fe80000010000 */
[C---:B------:R-:W-:Y:S01]  /*9d80*/  HMMA.16816.F32.BF16 R112, R12.reuse, R108, R4 ;  /* 0x0000006c0c70723c */ /* 0x040fe20000041804 */
[----:B------:R-:W4:Y:S02]  /*9d90*/  LDSM.16.MT88.4 R4, [R170+0xec00] ;  /* 0x00ec0000aa04783b */ /* 0x000f240000004200 */
[----:B------:R-:W-:Y:S04]  /*9da0*/  FADD.FTZ R49, R48, R49 ;  /* 0x0000003130317221 */ /* 0x000fe80000010000 */
[----:B------:R-:W-:Y:S01]  /*9db0*/  FADD.FTZ R52, R52, R49 ;  /* 0x0000003134347221 */ /* 0x000fe20000010000 */
[C---:B------:R-:W-:Y:S03]  /*9dc0*/  HMMA.16816.F32.BF16 R108, R12.reuse, R110, R8 ;  /* 0x0000006e0c6c723c */ /* 0x040fe60000041808 */
[----:B------:R-:W-:Y:S01]  /*9dd0*/  FADD.FTZ R8, R128, R125 ;  /* 0x0000007d80087221 */ /* 0x000fe20000010000 */
[----:B------:R-:W-:Y:S03]  /*9de0*/  FADD.FTZ R52, R53, R52 ;  /* 0x0000003435347221 */ /* 0x000fe60000010000 */
[----:B------:R-:W-:Y:S01]  /*9df0*/  FADD.FTZ R8, R127, R8 ;  /* 0x000000087f087221 */ /* 0x000fe20000010000 */
[C---:B---3--:R-:W-:Y:S03]  /*9e00*/  HMMA.16816.F32.BF16 R68, R12.reuse, R20, R68 ;  /* 0x000000140c44723c */ /* 0x048fe60000041844 */
[----:B------:R-:W-:Y:S01]  /*9e10*/  FADD.FTZ R135, R135, R8 ;  /* 0x0000000887877221 */ /* 0x000fe20000010000 */
[----:B------:R-:W-:Y:S01]  /*9e20*/  FADD.FTZ R55, R55, R52 ;  /* 0x0000003437377221 */ /* 0x000fe20000010000 */
[----:B------:R-:W3:Y:S02]  /*9e30*/  LDSM.16.MT88.4 R8, [R168+0xec00] ;  /* 0x00ec0000a808783b */ /* 0x000ee40000004200 */
[----:B------:R-:W-:Y:S01]  /*9e40*/  FADD.FTZ R136, R136, R135 ;  /* 0x0000008788887221 */ /* 0x000fe20000010000 */
[C---:B------:R-:W-:Y:S03]  /*9e50*/  HMMA.16816.F32.BF16 R72, R12.reuse, R22, R72 ;  /* 0x000000160c48723c */ /* 0x040fe60000041848 */
[----:B------:R-:W-:Y:S01]  /*9e60*/  FADD.FTZ R21, R43, R136 ;  /* 0x000000882b157221 */ /* 0x000fe20000010000 */
[----:B------:R-:W-:Y:S03]  /*9e70*/  FADD.FTZ R55, R56, R55 ;  /* 0x0000003738377221 */ /* 0x000fe60000010000 */
[----:B------:R-:W-:Y:S01]  /*9e80*/  FADD.FTZ R21, R42, R21 ;  /* 0x000000152a157221 */ /* 0x000fe20000010000 */
[C---:B-1----:R-:W-:Y:S03]  /*9e90*/  HMMA.16816.F32.BF16 R76, R12.reuse, R24, R76 ;  /* 0x000000180c4c723c */ /* 0x042fe6000004184c */
[----:B------:R-:W-:Y:S04]  /*9ea0*/  FADD.FTZ R60, R60, R55 ;  /* 0x000000373c3c7221 */ /* 0x000fe80000010000 */
        /* <DEDUP_REMOVED lines=13> */
[C---:B------:R-:W-:Y:S03]  /*9f80*/  HMMA.16816.F32.BF16 R96, R12.reuse, R6, R96 ;  /* 0x000000060c60723c */ /* 0x040fe60000041860 */
[----:B------:R-:W-:Y:S04]  /*9f90*/  FADD.FTZ R59, R59, R4 ;  /* 0x000000043b3b7221 */ /* 0x000fe80000010000 */
[----:B------:R-:W-:Y:S01]  /*9fa0*/  FADD.FTZ R58, R58, R59 ;  /* 0x0000003b3a3a7221 */ /* 0x000fe20000010000 */
[C---:B---3--:R-:W-:Y:S03]  /*9fb0*/  HMMA.16816.F32.BF16 R100, R12.reuse, R8, R100 ;  /* 0x000000080c64723c */ /* 0x048fe60000041864 */
[----:B------:R-:W-:Y:S04]  /*9fc0*/  FADD.FTZ R5, R29, R58 ;  /* 0x0000003a1d057221 */ /* 0x000fe80000010000 */
[----:B------:R-:W-:Y:S01]  /*9fd0*/  FADD.FTZ R5, R28, R5 ;  /* 0x000000051c057221 */ /* 0x000fe20000010000 */
[----:B------:R-:W-:Y:S03]  /*9fe0*/  HMMA.16816.F32.BF16 R104, R12, R10, R104 ;  /* 0x0000000a0c68723c */ /* 0x000fe60000041868 */
[----:B------:R-:W-:Y:S04]  /*9ff0*/  FADD.FTZ R30, R30, R5 ;  /* 0x000000051e1e7221 */ /* 0x000fe80000010000 */
[----:B------:R-:W-:Y:S01]  /*a000*/  FADD.FTZ R202, R31, R30 ;  /* 0x0000001e1fca7221 */ /* 0x000fe20000010000 */
[----:B------:R-:W-:Y:S01]  /*a010*/  @!UPT UIADD3 URZ, UPT, UPT, URZ, URZ, URZ ;  /* 0x000000fffffff290 */ /* 0x000fe2000fffe0ff */
[----:B------:R-:W-:Y:S11]  /*a020*/  @P0 BRA `(.L_x_647) ;  /* 0xffffffc4006c0947 */ /* 0x000ff6000383ffff */
.L_x_640:
[----:B------:R1:W5:Y:S01]  /*a030*/  LD.E R9, desc[UR4][R2.64+0xd8] ;  /* 0x0000d80402097980 */ /* 0x000362000c101900 */
[----:B------:R-:W-:Y:S01]  /*a040*/  UMOV UR6, 0xffffffff ;  /* 0xffffffff00067882 */ /* 0x000fe20000000000 */
[----:B------:R-:W2:Y:S02]  /*a050*/  S2R R7, SR_TID.X ;  /* 0x0000000000077919 */ /* 0x000ea40000002100 */
[----:B------:R-:W-:Y:S05]  /*a060*/  BRA.DIV UR6, `(.L_x_648) ;  /* 0x0000000e06b47947 */ /* 0x000fea000b800000 */
[----:B------:R-:W3:Y:S04]  /*a070*/  SHFL.BFLY PT, R8, R203, 0x2, 0x1f ;  /* 0x0c401f00cb087f89 */ /* 0x000ee800000e0000 */
[----:B------:R-:W4:Y:S01]  /*a080*/  SHFL.BFLY PT, R12, R202, 0x2, 0x1f ;  /* 0x0c401f00ca0c7f89 */ /* 0x000f2200000e0000 */
[----:B---3--:R-:W-:Y:S01]  /*a090*/  FADD.FTZ R11, R8, R203 ;  /* 0x000000cb080b7221 */ /* 0x008fe20000010000 */
[----:B----4-:R-:W-:-:S04]  /*a0a0*/  FADD.FTZ R10, R12, R202 ;  /* 0x000000ca0c0a7221 */ /* 0x010fc80000010000 */
[----:B------:R-:W3:Y:S04]  /*a0b0*/  SHFL.BFLY PT, R8, R11, 0x1, 0x1f ;  /* 0x0c201f000b087f89 */ /* 0x000ee800000e0000 */
[----:B------:R4:W1:Y:S01]  /*a0c0*/  SHFL.BFLY PT, R12, R10, 0x1, 0x1f ;  /* 0x0c201f000a0c7f89 */ /* 0x00086200000e0000 */
[----:B---3--:R-:W-:-:S07]  /*a0d0*/  FADD.FTZ R8, R11, R8 ;  /* 0x000000080b087221 */ /* 0x008fce0000010000 */
.L_x_659:
[----:B------:R-:W3:Y:S01]  /*a0e0*/  MUFU.RCP R6, R8 ;  /* 0x0000000800067308 */ /* 0x000ee20000001000 */
[----:B------:R-:W3:Y:S01]  /*a0f0*/  S2UR UR6, SR_CgaCtaId ;  /* 0x00000000000679c3 */ /* 0x000ee20000008800 */
[----:B-1--4-:R-:W-:Y:S01]  /*a100*/  FADD.FTZ R10, R10, R12 ;  /* 0x0000000c0a0a7221 */ /* 0x012fe20000010000 */
[C---:B--2---:R-:W-:Y:S01]  /*a110*/  SHF.L.U32 R5, R7.reuse, 0x1, RZ ;  /* 0x0000000107057819 */ /* 0x044fe200000006ff */
[----:B------:R-:W-:Y:S01]  /*a120*/  UMOV UR7, 0x400 ;  /* 0x0000040000077882 */ /* 0x000fe20000000000 */
[----:B------:R-:W-:Y:S02]  /*a130*/  FSETP.NE.FTZ.AND P3, PT, R8, RZ, PT ;  /* 0x000000ff0800720b */ /* 0x000fe40003f75000 */
[----:B------:R-:W-:Y:S01]  /*a140*/  SHF.L.U32 R4, R7, 0x4, RZ ;  /* 0x0000000407047819 */ /* 0x000fe200000006ff */
[----:B------:R-:W1:Y:S01]  /*a150*/  MUFU.RCP R11, R10 ;  /* 0x0000000a000b7308 */ /* 0x000e620000001000 */
[----:B------:R-:W-:Y:S02]  /*a160*/  LOP3.LUT R5, R5, 0x6, RZ, 0xc0, !PT ;  /* 0x0000000605057812 */ /* 0x000fe400078ec0ff */
[----:B------:R-:W-:-:S02]  /*a170*/  FSETP.NE.FTZ.AND P1, PT, R10, RZ, PT ;  /* 0x000000ff0a00720b */ /* 0x000fc40003f35000 */
[----:B------:R-:W-:Y:S02]  /*a180*/  LOP3.LUT R4, R5, 0x3e00, R4, 0xf8, !PT ;  /* 0x00003e0005047812 */ /* 0x000fe400078ef804 */
[----:B------:R-:W-:Y:S02]  /*a190*/  SHF.L.U32 R5, R7, 0x3, RZ ;  /* 0x0000000307057819 */ /* 0x000fe400000006ff */
[----:B---3--:R-:W-:Y:S02]  /*a1a0*/  FSEL R6, R6, 1, P3 ;  /* 0x3f80000006067808 */ /* 0x008fe40001800000 */
[----:B------:R-:W-:-:S03]  /*a1b0*/  LOP3.LUT R4, R4, 0x20, R5, 0xf8, !PT ;  /* 0x0000002004047812 */ /* 0x000fc600078ef805 */
        /* <DEDUP_REMOVED lines=25> */
[----:B------:R-:W-:Y:S01]  /*a350*/  ULEA UR6, UR6, UR7, 0x18 ;  /* 0x0000000706067291 */ /* 0x000fe2000f8ec0ff */
[----:B-1----:R-:W-:-:S02]  /*a360*/  FSEL R11, R11, 1, P1 ;  /* 0x3f8000000b0b7808 */ /* 0x002fc40000800000 */
[----:B------:R-:W-:Y:S02]  /*a370*/  LOP3.LUT R5, R6, 0x18, R7, 0xf8, !PT ;  /* 0x0000001806057812 */ /* 0x000fe400078ef807 */
[----:B------:R-:W-:Y:S01]  /*a380*/  SHF.L.U32 R6, R7, 0x2, RZ ;  /* 0x0000000207067819 */ /* 0x000fe200000006ff */
[C---:B------:R-:W-:Y:S01]  /*a390*/  FMUL.FTZ R114, R11.reuse, R114 ;  /* 0x000000720b727220 */ /* 0x040fe20000410000 */
[----:B------:R-:W-:Y:S01]  /*a3a0*/  LOP3.LUT R4, R4, R5, RZ, 0xfc, !PT ;  /* 0x0000000504047212 */ /* 0x000fe200078efcff */
        /* <DEDUP_REMOVED lines=9> */
[----:B------:R-:W-:Y:S01]  /*a440*/  LOP3.LUT R6, R6, 0x40, RZ, 0xc0, !PT ;  /* 0x0000004006067812 */ /* 0x000fe200078ec0ff */
[C---:B------:R-:W-:Y:S01]  /*a450*/  FMUL.FTZ R78, R11.reuse, R78 ;  /* 0x0000004e0b4e7220 */ /* 0x040fe20000410000 */
[----:B------:R-:W-:Y:S01]  /*a460*/  FMUL.FTZ R79, R11, R79 ;  /* 0x0000004f0b4f7220 */ /* 0x000fe20000410000 */
[----:B------:R-:W-:Y:S01]  /*a470*/  IADD3 R5, PT, PT, R13, -R5, RZ ;  /* 0x800000050d057210 */ /* 0x000fe20007ffe0ff */
[C---:B------:R-:W-:Y:S01]  /*a480*/  FMUL.FTZ R82, R11.reuse, R82 ;  /* 0x000000520b527220 */ /* 0x040fe20000410000 */
[----:B------:R-:W-:Y:S01]  /*a490*/  FMUL.FTZ R83, R11, R83 ;  /* 0x000000530b537220 */ /* 0x000fe20000410000 */
[----:B------:R-:W-:Y:S01]  /*a4a0*/  F2FP.BF16.F32.PACK_AB R112, R113, R112 ;  /* 0x000000707170723e */ /* 0x000fe200000010ff */
        /* <DEDUP_REMOVED lines=11> */
[----:B------:R-:W-:Y:S01]  /*a560*/  IADD3 R15, PT, PT, R13, -R6, RZ ;  /* 0x800000060d0f7210 */ /* 0x000fe20007ffe0ff */
        /* <DEDUP_REMOVED lines=10> */
[----:B------:R-:W-:Y:S01]  /*a610*/  STS [R13], R112 ;  /* 0x000000700d007388 */ /* 0x000fe20000000800 */
[----:B------:R-:W-:Y:S01]  /*a620*/  F2FP.BF16.F32.PACK_AB R80, R81, R80 ;  /* 0x000000505150723e */ /* 0x000fe200000010ff */
[----:B------:R-:W-:Y:S01]  /*a630*/  FMUL.FTZ R11, R11, R107 ;  /* 0x0000006b0b0b7220 */ /* 0x000fe20000410000 */
        /* <DEDUP_REMOVED lines=33> */
[----:B------:R-:W-:Y:S04]  /*a850*/  STS [R15+0x2220], R102 ;  /* 0x002220660f007388 */ /* 0x000fe80000000800 */
[----:B------:R-:W-:Y:S04]  /*a860*/  STS [R17+0x2030], R104 ;  /* 0x0020306811007388 */ /* 0x000fe80000000800 */
[----:B------:R2:W-:Y:S04]  /*a870*/  STS [R17+0x2230], R11 ;  /* 0x0022300b11007388 */ /* 0x0005e80000000800 */
[----:B------:R-:W3:Y:S01]  /*a880*/  LD.E.U8 R4, desc[UR4][R2.64+0x1c8] ;  /* 0x0001c80402047980 */ /* 0x000ee2000c101100 */
[----:B------:R-:W-:-:S03]  /*a890*/  ISETP.NE.AND P2, PT, R193, -0x1, PT ;  /* 0xffffffffc100780c */ /* 0x000fc60003f45270 */
[----:B------:R-:W4:Y:S04]  /*a8a0*/  LD.E.64 R40, desc[UR4][R2.64+0x88] ;  /* 0x0000880402287980 */ /* 0x000f28000c101b00 */
[----:B------:R1:W5:Y:S06]  /*a8b0*/  LD.E.64 R36, desc[UR4][R2.64+0x90] ;  /* 0x0000900402247980 */ /* 0x00036c000c101b00 */
[----:B------:R1:W5:Y:S01]  /*a8c0*/  @!P2 LD.E.64 R38, desc[UR4][R2.64+0x80] ;  /* 0x000080040226a980 */ /* 0x000362000c101b00 */
[----:B---3--:R-:W-:-:S13]  /*a8d0*/  ISETP.NE.AND P0, PT, R4, RZ, PT ;  /* 0x000000ff0400720c */ /* 0x008fda0003f05270 */
[----:B------:R-:W3:Y:S04]  /*a8e0*/  @!P0 LD.E R6, desc[UR4][R2.64+0x60] ;  /* 0x0000600402068980 */ /* 0x000ee8000c101900 */
[----:B------:R-:W3:Y:S01]  /*a8f0*/  @!P0 LD.E R33, desc[UR4][R2.64+0xb4] ;  /* 0x0000b40402218980 */ /* 0x000ee2000c101900 */
[----:B------:R-:W2:Y:S08]  /*a900*/  @P1 MUFU.LG2 R10, R10 ;  /* 0x0000000a000a1308 */ /* 0x000eb00000000c00 */
[----:B------:R-:W2:Y:S01]  /*a910*/  @P3 MUFU.LG2 R8, R8 ;  /* 0x0000000800083308 */ /* 0x000ea20000000c00 */
[----:B------:R-:W-:Y:S01]  /*a920*/  BSSY.RECONVERGENT B0, `(.L_x_649) ;  /* 0x0000011000007945 */ /* 0x000fe20003800200 */
[----:B------:R-:W-:Y:S01]  /*a930*/  MOV R4, 0x7f800000 ;  /* 0x7f80000000047802 */ /* 0x000fe20000000f00 */
[----:B----4-:R-:W-:Y:S01]  /*a940*/  @P2 IMAD.WIDE.U32 R42, R40, R193, RZ ;  /* 0x000000c1282a2225 */ /* 0x010fe200078e00ff */
[----:B-1----:R-:W-:-:S03]  /*a950*/  MOV R5, 0x7f800000 ;  /* 0x7f80000000057802 */ /* 0x002fc60000000f00 */
[----:B--2---:R-:W-:-:S04]  /*a960*/  @P1 FMUL.FTZ R11, R10, 0.69314718246459960938 ;  /* 0x3f3172180a0b1820 */ /* 0x004fc80000410000 */
[----:B-----5:R-:W-:Y:S01]  /*a970*/  @P1 FFMA.FTZ R4, R9, R0, R11 ;  /* 0x0000000009041223 */ /* 0x020fe2000001000b */
[----:B------:R-:W-:Y:S01]  /*a980*/  @P3 FMUL.FTZ R12, R8, 0.69314718246459960938 ;  /* 0x3f317218080c3820 */ /* 0x000fe20000410000 */
[----:B------:R-:W-:-:S03]  /*a990*/  @P2 IMAD R0, R41, R193, RZ ;  /* 0x000000c129002224 */ /* 0x000fc600078e02ff */
[----:B------:R-:W-:Y:S01]  /*a9a0*/  @P3 FFMA.FTZ R5, R9, R116, R12 ;  /* 0x0000007409053223 */ /* 0x000fe2000001000c */
[----:B---3--:R-:W-:-:S04]  /*a9b0*/  @!P0 IMAD R6, R188, R6, R187 ;  /* 0x00000006bc068224 */ /* 0x008fc800078e02bb */
[----:B------:R-:W-:Y:S01]  /*a9c0*/  @!P0 IMAD R33, R6, R33, RZ ;  /* 0x0000002106218224 */ /* 0x000fe200078e02ff */
[----:B------:R-:W-:Y:S06]  /*a9d0*/  @!P0 BRA `(.L_x_650) ;  /* 0x0000000000148947 */ /* 0x000fec0003800000 */
[----:B------:R-:W2:Y:S04]  /*a9e0*/  @!P2 LD.E R9, desc[UR4][R2.64+0xb4] ;  /* 0x0000b4040209a980 */ /* 0x000ea8000c101900 */
[----:B------:R-:W3:Y:S01]  /*a9f0*/  LD.E R6, desc[UR4][R2.64+0xd4] ;  /* 0x0000d40402067980 */ /* 0x000ee2000c101900 */
[----:B--2---:R-:W-:Y:S02]  /*aa00*/  @!P2 IMAD R193, R188, R9, RZ ;  /* 0x00000009bcc1a224 */ /* 0x004fe400078e02ff */
[----:B---3--:R-:W-:-:S05]  /*aa10*/  IMAD R6, R187, R6, RZ ;  /* 0x00000006bb067224 */ /* 0x008fca00078e02ff */
[----:B------:R-:W-:Y:S02]  /*aa20*/  IADD3 R33, PT, PT, R6, R193, RZ ;  /* 0x000000c106217210 */ /* 0x000fe40007ffe0ff */
.L_x_650:
[----:B------:R-:W-:Y:S05]  /*aa30*/  BSYNC.RECONVERGENT B0 ;  /* 0x0000000000007941 */ /* 0x000fea0003800200 */
.L_x_649:
[----:B------:R1:W5:Y:S01]  /*aa40*/  LD.E.64 R44, desc[UR4][R2.64+0x70] ;  /* 0x00007004022c7980 */ /* 0x000362000c101b00 */
[----:B------:R-:W-:Y:S05]  /*aa50*/  WARPSYNC.ALL ;  /* 0x0000000000007948 */ /* 0x000fea0003800000 */
[----:B------:R1:W5:Y:S01]  /*aa60*/  LD.E.64 R46, desc[UR4][R2.64+0xa0] ;  /* 0x0000a004022e7980 */ /* 0x000362000c101b00 */
[----:B------:R-:W-:Y:S01]  /*aa70*/  BAR.SYNC.DEFER_BLOCKING 0x0 ;  /* 0x0000000000007b1d */ /* 0x000fe20000010000 */
[----:B------:R-:W-:Y:S02]  /*aa80*/  LOP3.LUT P0, RZ, R7, 0x3, RZ, 0xc0, !PT ;  /* 0x0000000307ff7812 */ /* 0x000fe4000780c0ff */
[----:B------:R-:W-:-:S03]  /*aa90*/  SHF.R.U32.HI R35, RZ, 0x2, R7 ;  /* 0x00000002ff237819 */ /* 0x000fc60000011607 */
[----:B------:R1:W2:Y:S04]  /*aaa0*/  LDS.128 R24, [R191] ;  /* 0x00000000bf187984 */ /* 0x0002a80000000c00 */
[----:B------:R1:W3:Y:S04]  /*aab0*/  LDS.128 R20, [R191+0x800] ;  /* 0x00080000bf147984 */ /* 0x0002e80000000c00 */
[----:B------:R1:W4:Y:S04]  /*aac0*/  LDS.128 R16, [R191+0x1000] ;  /* 0x00100000bf107984 */ /* 0x0003280000000c00 */
[----:B------:R1:W1:Y:S04]  /*aad0*/  LDS.128 R12, [R191+0x1800] ;  /* 0x00180000bf0c7984 */ /* 0x0002680000000c00 */
[----:B------:R1:W1:Y:S04]  /*aae0*/  LDS.128 R8, [R191+0x2000] ;  /* 0x00200000bf087984 */ /* 0x0002680000000c00 */
[----:B------:R1:W1:Y:S01]  /*aaf0*/  LDS.128 R28, [R191+0x2800] ;  /* 0x00280000bf1c7984 */ /* 0x0002620000000c00 */
[----:B------:R-:W-:Y:S04]  /*ab00*/  BSSY.RECONVERGENT B0, `(.L_x_651) ;  /* 0x000000f000007945 */ /* 0x000fe80003800200 */
[----:B------:R-:W-:Y:S05]  /*ab10*/  @P0 BRA `(.L_x_652) ;  /* 0x0000000000340947 */ /* 0x000fea0003800000 */
[----:B------:R-:W-:-:S04]  /*ab20*/  SHF.R.U32.HI R7, RZ, 0x1, R7 ;  /* 0x00000001ff077819 */ /* 0x000fc80000011607 */
[----:B------:R-:W-:-:S04]  /*ab30*/  LOP3.LUT R6, R7, 0x30, RZ, 0xc0, !PT ;  /* 0x0000003007067812 */ /* 0x000fc800078ec0ff */
[----:B------:R-:W-:Y:S01]  /*ab40*/  LOP3.LUT R7, R6, 0x7, R35, 0xf8, !PT ;  /* 0x0000000706077812 */ /* 0x000fe200078ef823 */
[----:B------:R-:W-:-:S03]  /*ab50*/  IMAD.IADD R6, R192, 0x1, R33 ;  /* 0x00000001c0067824 */ /* 0x000fc600078e0221 */
[C---:B------:R-:W-:Y:S01]  /*ab60*/  ISETP.GE.AND P3, PT, R7.reuse, R178, PT ;  /* 0x000000b20700720c */ /* 0x040fe20003f66270 */
[----:B------:R-:W-:Y:S01]  /*ab70*/  VIADD R33, R7, 0x8 ;  /* 0x0000000807217836 */ /* 0x000fe20000000000 */
[----:B------:R-:W-:-:S04]  /*ab80*/  IADD3 R32, P0, PT, R6, R7, RZ ;  /* 0x0000000706207210 */ /* 0x000fc80007f1e0ff */
[----:B------:R-:W-:Y:S02]  /*ab90*/  ISETP.GE.AND P1, PT, R33, R178, PT ;  /* 0x000000b22100720c */ /* 0x000fe40003f26270 */
[----:B------:R-:W-:Y:S02]  /*aba0*/  LEA.HI.X.SX32 R7, R6, RZ, 0x1, P0 ;  /* 0x000000ff06077211 */ /* 0x000fe400000f0eff */
[----:B-----5:R-:W-:-:S04]  /*abb0*/  LEA R6, P0, R32, R46, 0x2 ;  /* 0x0000002e20067211 */ /* 0x020fc800078010ff */
[----:B------:R-:W-:-:S05]  /*abc0*/  LEA.HI.X R7, R32, R47, R7, 0x2, P0 ;  /* 0x0000002f20077211 */ /* 0x000fca00000f1407 */
[----:B------:R1:W-:Y:S04]  /*abd0*/  @!P3 ST.E desc[UR4][R6.64], R5 ;  /* 0x000000050600b985 */ /* 0x0003e8000c101904 */
[----:B------:R1:W-:Y:S02]  /*abe0*/  @!P1 ST.E desc[UR4][R6.64+0x20], R4 ;  /* 0x0000200406009985 */ /* 0x0003e4000c101904 */
.L_x_652:
[----:B------:R-:W-:Y:S05]  /*abf0*/  BSYNC.RECONVERGENT B0 ;  /* 0x0000000000007941 */ /* 0x000fea0003800200 */
.L_x_651:
[----:B-1----:R1:W5:Y:S01]  /*ac00*/  LD.E R3, desc[UR4][R2.64+0xc0] ;  /* 0x0000c00402037980 */ /* 0x002362000c101900 */
[-C--:B------:R-:W-:Y:S01]  /*ac10*/  @!P2 IMAD R4, R39, R188.reuse, RZ ;  /* 0x000000bc2704a224 */ /* 0x080fe200078e02ff */
[----:B------:R-:W-:Y:S01]  /*ac20*/  MOV R195, RZ ;  /* 0x000000ff00c37202 */ /* 0x000fe20000000f00 */
[----:B------:R-:W-:Y:S01]  /*ac30*/  @!P2 IMAD.WIDE.U32 R6, R38, R188, RZ ;  /* 0x000000bc2606a225 */ /* 0x000fe200078e00ff */
[----:B------:R-:W-:Y:S01]  /*ac40*/  ISETP.GE.AND P1, PT, R35, R178, PT ;  /* 0x000000b22300720c */ /* 0x000fe20003f26270 */
[----:B------:R-:W-:Y:S01]  /*ac50*/  BSSY.RECONVERGENT B0, `(.L_x_653) ;  /* 0x000001a000007945 */ /* 0x000fe20003800200 */
[----:B------:R-:W-:Y:S01]  /*ac60*/  @P2 MOV R6, R42 ;  /* 0x0000002a00062202 */ /* 0x000fe20000000f00 */
[----:B------:R-:W-:Y:S01]  /*ac70*/  IMAD.WIDE.U32 R32, R192, R40, R194 ;  /* 0x00000028c0207225 */ /* 0x000fe200078e00c2 */
[----:B------:R-:W-:-:S03]  /*ac80*/  @!P2 IADD3 R5, PT, PT, R7, R4, RZ ;  /* 0x000000040705a210 */ /* 0x000fc60007ffe0ff */
[-C--:B------:R-:W-:Y:S02]  /*ac90*/  IMAD R4, R37, R187.reuse, RZ ;  /* 0x000000bb25047224 */ /* 0x080fe400078e02ff */
[----:B------:R-:W-:-:S04]  /*aca0*/  IMAD.WIDE.U32 R36, R36, R187, RZ ;  /* 0x000000bb24247225 */ /* 0x000fc800078e00ff */
[----:B------:R-:W-:Y:S01]  /*acb0*/  IMAD R192, R41, R192, RZ ;  /* 0x000000c029c07224 */ /* 0x000fe200078e02ff */
[----:B------:R-:W-:Y:S01]  /*acc0*/  IADD3 R4, PT, PT, R37, R4, RZ ;  /* 0x0000000425047210 */ /* 0x000fe20007ffe0ff */
[----:B------:R-:W-:Y:S02]  /*acd0*/  VIADD R7, R35, 0x20 ;  /* 0x0000002023077836 */ /* 0x000fe40000000000 */
[----:B------:R-:W-:Y:S01]  /*ace0*/  @P2 IMAD.IADD R5, R43, 0x1, R0 ;  /* 0x000000012b052824 */ /* 0x000fe200078e0200 */
[----:B------:R-:W-:Y:S02]  /*acf0*/  IADD3 R192, PT, PT, R33, R192, RZ ;  /* 0x000000c021c07210 */ /* 0x000fe40007ffe0ff */
[----:B------:R-:W-:Y:S02]  /*ad00*/  IADD3 R6, P3, P2, R36, R32, R6 ;  /* 0x0000002024067210 */ /* 0x000fe40007a7e006 */
[----:B------:R-:W-:Y:S02]  /*ad10*/  ISETP.GE.AND P0, PT, R7, R178, PT ;  /* 0x000000b20700720c */ /* 0x000fe40003f06270 */
[----:B------:R-:W-:Y:S01]  /*ad20*/  IADD3.X R7, PT, PT, R4, R192, R5, P3, P2 ;  /* 0x000000c004077210 */ /* 0x000fe20001fe4405 */
[----:B-1----:R-:W-:Y:S10]  /*ad30*/  @P1 BRA `(.L_x_654) ;  /* 0x00000000002c1947 */ /* 0x002ff40003800000 */
[----:B------:R-:W-:Y:S01]  /*ad40*/  IMAD R0, R41, R35, RZ ;  /* 0x0000002329007224 */ /* 0x000fe200078e02ff */
[-C--:B-----5:R-:W-:Y:S01]  /*ad50*/  ISETP.GE.AND P4, PT, R194, R3.reuse, PT ;  /* 0x00000003c200720c */ /* 0x0a0fe20003f86270 */
[----:B------:R-:W-:Y:S01]  /*ad60*/  IMAD.WIDE.U32 R4, R35, R40, R6 ;  /* 0x0000002823047225 */ /* 0x000fe200078e0006 */
[-C--:B------:R-:W-:Y:S02]  /*ad70*/  ISETP.GE.AND P3, PT, R180, R3.reuse, PT ;  /* 0x00000003b400720c */ /* 0x080fe40003f66270 */
[----:B------:R-:W-:Y:S01]  /*ad80*/  ISETP.GE.AND P2, PT, R179, R3, PT ;  /* 0x00000003b300720c */ /* 0x000fe20003f46270 */
[----:B------:R-:W-:Y:S01]  /*ad90*/  IMAD.IADD R5, R5, 0x1, R0 ;  /* 0x0000000105057824 */ /* 0x000fe200078e0200 */
[----:B------:R-:W-:-:S04]  /*ada0*/  LEA R32, P1, R4, R44, 0x1 ;  /* 0x0000002c04207211 */ /* 0x000fc800078208ff */
[----:B------:R-:W-:-:S05]  /*adb0*/  LEA.HI.X R33, R4, R45, R5, 0x1, P1 ;  /* 0x0000002d04217211 */ /* 0x000fca00008f0c05 */
[----:B--2---:R1:W-:Y:S04]  /*adc0*/  @!P4 ST.E.128 desc[UR4][R32.64], R24 ;  /* 0x000000182000c985 */ /* 0x0043e8000c101d04 */
[----:B----4-:R1:W-:Y:S04]  /*add0*/  @!P3 ST.E.128 desc[UR4][R32.64+0x40], R16 ;  /* 0x000040102000b985 */ /* 0x0103e8000c101d04 */
[----:B------:R1:W-:Y:S02]  /*ade0*/  @!P2 ST.E.128 desc[UR4][R32.64+0x80], R8 ;  /* 0x000080082000a985 */ /* 0x0003e4000c101d04 */
.L_x_654:
[----:B------:R-:W-:Y:S05]  /*adf0*/  BSYNC.RECONVERGENT B0 ;  /* 0x0000000000007941 */ /* 0x000fea0003800200 */
.L_x_653:
[----:B------:R-:W-:-:S04]  /*ae00*/  MOV R187, 0x0 ;  /* 0x0000000000bb7802 */ /* 0x000fc80000000f00 */
[----:B-12345:R-:W-:Y:S05]  /*ae10*/  @P0 RET.REL.NODEC R186 `(_ZN5flash24flash_fwd_splitkv_kernelI23Flash_fwd_kernel_traitsILi96ELi64ELi128ELi4ELb0ELb0EN7cutlass10bfloat16_tE19Flash_kernel_traitsILi96ELi64ELi128ELi4ES3_EELb0ELb0ELb0ELb0ELb0ELb0ELb0ELb0EEEvNS_16Flash_fwd_paramsE) ;  /* 0xffffff50ba780950 */ /* 0x03efea0003c3ffff */
[----:B------:R-:W-:Y:S01]  /*ae20*/  IADD3 R35, P0, PT, R35, 0x20, RZ ;  /* 0x0000002023237810 */ /* 0x000fe20007f1e0ff */
[----:B------:R-:W-:Y:S01]  /*ae30*/  IMAD.MOV.U32 R187, RZ, RZ, 0x0 ;  /* 0x00000000ffbb7424 */ /* 0x000fe200078e00ff */
[-C--:B------:R-:W-:Y:S02]  /*ae40*/  ISETP.GE.AND P2, PT, R194, R3.reuse, PT ;  /* 0x00000003c200720c */ /* 0x080fe40003f46270 */
        /* <DEDUP_REMOVED lines=9> */
[----:B------:R-:W-:Y:S04]  /*aee0*/  @!P2 ST.E.128 desc[UR4][R2.64], R20 ;  /* 0x000000140200a985 */ /* 0x000fe8000c101d04 */
[----:B------:R1:W-:Y:S02]  /*aef0*/  @!P1 ST.E.128 desc[UR4][R2.64+0x40], R12 ;  /* 0x0000400c02009985 */ /* 0x0003e4000c101d04 */
[----:B-1----:R-:W-:Y:S05]  /*af00*/  @P0 RET.REL.NODEC R186 `(_ZN5flash24flash_fwd_splitkv_kernelI23Flash_fwd_kernel_traitsILi96ELi64ELi128ELi4ELb0ELb0EN7cutlass10bfloat16_tE19Flash_kernel_traitsILi96ELi64ELi128ELi4ES3_EELb0ELb0ELb0ELb0ELb0ELb0ELb0ELb0EEEvNS_16Flash_fwd_paramsE) ;  /* 0xffffff50ba3c0950 */ /* 0x002fea0003c3ffff */
[----:B------:R-:W-:Y:S01]  /*af10*/  MOV R187, 0x0 ;  /* 0x0000000000bb7802 */ /* 0x000fe20000000f00 */
[----:B------:R1:W-:Y:S03]  /*af20*/  ST.E.128 desc[UR4][R2.64+0x80], R28 ;  /* 0x0000801c02007985 */ /* 0x0003e6000c101d04 */
[----:B-1----:R-:W-:Y:S05]  /*af30*/  RET.REL.NODEC R186 `(_ZN5flash24flash_fwd_splitkv_kernelI23Flash_fwd_kernel_traitsILi96ELi64ELi128ELi4ELb0ELb0EN7cutlass10bfloat16_tE19Flash_kernel_traitsILi96ELi64ELi128ELi4ES3_EELb0ELb0ELb0ELb0ELb0ELb0ELb0ELb0EEEvNS_16Flash_fwd_paramsE) ;  /* 0xffffff50ba307950 */ /* 0x002fea0003c3ffff */
.L_x_648:
[----:B------:R-:W-:Y:S01]  /*af40*/  MOV R5, 0x2 ;  /* 0x0000000200057802 */ /* 0x000fe20000000f00 */
[----:B------:R-:W-:Y:S01]  /*af50*/  IMAD.MOV.U32 R4, RZ, RZ, 0x1f ;  /* 0x0000001fff047424 */ /* 0x000fe200078e00ff */
[----:B------:R-:W-:-:S07]  /*af60*/  MOV R6, 0xffffffff ;  /* 0xffffffff00067802 */ /* 0x000fce0000000f00 */
[----:B-12--5:R-:W-:Y:S05]  /*af70*/  WARPSYNC.COLLECTIVE R6, `(.L_x_655) ;  /* 0x0000000006087348 */ /* 0x026fea0003c00000 */
[----:B------:R3:W4:Y:S02]  /*af80*/  SHFL.BFLY P0, R12, R203, R5, R4 ;  /* 0x0c000005cb0c7389 */ /* 0x0007240000000004 */
[----:B-12345:R-:W-:Y:S05]  /*af90*/  ENDCOLLECTIVE ;  /* 0x000000000000791b */ /* 0x03efea0003800000 */
.L_x_655:
[----:B------:R-:W-:Y:S02]  /*afa0*/  IMAD.MOV.U32 R8, RZ, RZ, R12 ;  /* 0x000000ffff087224 */ /* 0x000fe400078e000c */
[----:B------:R-:W-:Y:S02]  /*afb0*/  IMAD.MOV.U32 R5, RZ, RZ, 0x1 ;  /* 0x00000001ff057424 */ /* 0x000fe400078e00ff */
[----:B------:R-:W-:-:S05]  /*afc0*/  FADD.FTZ R11, R8, R203 ;  /* 0x000000cb080b7221 */ /* 0x000fca0000010000 */
[----:B------:R-:W-:-:S07]  /*afd0*/  MOV R203, R11 ;  /* 0x0000000b00cb7202 */ /* 0x000fce0000000f00 */
[----:B------:R-:W-:Y:S05]  /*afe0*/  WARPSYNC.COLLECTIVE R6, `(.L_x_656) ;  /* 0x0000000006087348 */ /* 0x000fea0003c00000 */
[----:B------:R1:W2:Y:S02]  /*aff0*/  SHFL.BFLY P0, R12, R203, R5, R4 ;  /* 0x0c000005cb0c7389 */ /* 0x0002a40000000004 */
[----:B-12---:R-:W-:Y:S05]  /*b000*/  ENDCOLLECTIVE ;  /* 0x000000000000791b */ /* 0x006fea0003800000 */
.L_x_656:
[----:B------:R-:W-:Y:S01]  /*b010*/  MOV R203, R202 ;  /* 0x000000ca00cb7202 */ /* 0x000fe20000000f00 */
[----:B------:R-:W-:Y:S01]  /*b020*/  IMAD.MOV.U32 R5, RZ, RZ, 0x2 ;  /* 0x00000002ff057424 */ /* 0x000fe200078e00ff */
[----:B------:R-:W-:-:S07]  /*b030*/  MOV R8, R12 ;  /* 0x0000000c00087202 */ /* 0x000fce0000000f00 */
[----:B------:R-:W-:Y:S05]  /*b040*/  WARPSYNC.COLLECTIVE R6, `(.L_x_657) ;  /* 0x0000000006087348 */ /* 0x000fea0003c00000 */
[----:B------:R1:W2:Y:S02]  /*b050*/  SHFL.BFLY P0, R12, R203, R5, R4 ;  /* 0x0c000005cb0c7389 */ /* 0x0002a40000000004 */
[----:B-12---:R-:W-:Y:S05]  /*b060*/  ENDCOLLECTIVE ;  /* 0x000000000000791b */ /* 0x006fea0003800000 */
.L_x_657:
[----:B------:R-:W-:Y:S01]  /*b070*/  FADD.FTZ R8, R11, R8 ;  /* 0x000000080b087221 */ /* 0x000fe20000010000 */
[----:B------:R-:W-:Y:S01]  /*b080*/  FADD.FTZ R10, R12, R202 ;  /* 0x000000ca0c0a7221 */ /* 0x000fe20000010000 */
[----:B------:R-:W-:-:S04]  /*b090*/  MOV R5, 0x1 ;  /* 0x0000000100057802 */ /* 0x000fc80000000f00 */
[----:B------:R-:W-:-:S07]  /*b0a0*/  MOV R203, R10 ;  /* 0x0000000a00cb7202 */ /* 0x000fce0000000f00 */
[----:B------:R-:W-:Y:S05]  /*b0b0*/  WARPSYNC.COLLECTIVE R6, `(.L_x_658) ;  /* 0x0000000006087348 */ /* 0x000fea0003c00000 */
[----:B------:R1:W2:Y:S02]  /*b0c0*/  SHFL.BFLY P0, R12, R203, R5, R4 ;  /* 0x0c000005cb0c7389 */ /* 0x0002a40000000004 */
[----:B-12---:R-:W-:Y:S05]  /*b0d0*/  ENDCOLLECTIVE ;  /* 0x000000000000791b */ /* 0x006fea0003800000 */
.L_x_658:
[----:B------:R-:W-:Y:S05]  /*b0e0*/  BRA `(.L_x_659) ;  /* 0xffffffec00fc7947 */ /* 0x000fea000383ffff */
.L_x_660:
        /* <DEDUP_REMOVED lines=9> */
.L_x_11596:


//--------------------- .text._ZN5flash24flash_fwd_splitkv_kernelI23Flash_fwd_kernel_traitsILi96ELi64ELi128ELi4ELb0ELb0EN7cutlass10bfloat16_tE19Flash_kernel_traitsILi96ELi64ELi128ELi4ES3_EELb0ELb0ELb0ELb0ELb0ELb1ELb0ELb0EEEvNS_16Flash_fwd_paramsE --------------------------
	.section	.text._ZN5flash24flash_fwd_splitkv_kernelI23Flash_fwd_kernel_traitsILi96ELi64ELi128ELi4ELb0ELb0EN7cutlass10bfloat16_tE19Flash_kernel_traitsILi96ELi64ELi128ELi4ES3_EELb0ELb0ELb0ELb0ELb0ELb1ELb0ELb0EEEvNS_16Flash_fwd_paramsE,"ax",@progbits
	.align	128
        .global         _ZN5flash24flash_fwd_splitkv_kernelI23Flash_fwd_kernel_traitsILi96ELi64ELi128ELi4ELb0ELb0EN7cutlass10bfloat16_tE19Flash_kernel_traitsILi96ELi64ELi128ELi4ES3_EELb0ELb0ELb0ELb0ELb0ELb1ELb0ELb0EEEvNS_16Flash_fwd_paramsE
        .type           _ZN5flash24flash_fwd_splitkv_kernelI23Flash_fwd_kernel_traitsILi96ELi64ELi128ELi4ELb0ELb0EN7cutlass10bfloat16_tE19Flash_kernel_traitsILi96ELi64ELi128ELi4ES3_EELb0ELb0ELb0ELb0ELb0ELb1ELb0ELb0EEEvNS_16Flash_fwd_paramsE,@function
        .size           _ZN5flash24flash_fwd_splitkv_kernelI23Flash_fwd_kernel_traitsILi96ELi64ELi128ELi4ELb0ELb0EN7cutlass10bfloat16_tE19Flash_kernel_traitsILi96ELi64ELi128ELi4ES3_EELb0ELb0ELb0ELb0ELb0ELb1ELb0ELb0EEEvNS_16Flash_fwd_paramsE,(.L_x_11597 - _ZN5flash24flash_fwd_splitkv_kernelI23Flash_fwd_kernel_traitsILi96ELi64ELi128ELi4ELb0ELb0EN7cutlass10bfloat16_tE19Flash_kernel_traitsILi96ELi64ELi128ELi4ES3_EELb0ELb0ELb0ELb0ELb0ELb1ELb0ELb0EEEvNS_16Flash_fwd_paramsE)
        .other          _ZN5flash24flash_fwd_splitkv_kernelI23Flash_fwd_kernel_traitsILi96ELi64ELi128ELi4ELb0ELb0EN7cutlass10bfloat16_tE19Flash_kernel_traitsILi96ELi64ELi128ELi4ES3_EELb0ELb0ELb0ELb0ELb0ELb1ELb0ELb0EEEvNS_16Flash_fwd_paramsE,@"STO_CUDA_ENTRY STV_DEFAULT"
_ZN5flash24flash_fwd_splitkv_kernelI23Flash_fwd_kernel_traitsILi96ELi64ELi128ELi4ELb0ELb0EN7cutlass10bfloat16_tE19Flash_kernel_traitsILi96ELi64ELi128ELi4ES3_EELb0ELb0ELb0ELb0ELb0ELb1ELb0ELb0EEEvNS_16Flash_fwd_paramsE:
.text._ZN5flash24flash_fwd_splitkv_kernelI23Flash_fwd_kernel_traitsILi96ELi64ELi128ELi4ELb0ELb0EN7cutlass10bfloat16_tE19Flash_kernel_traitsILi96ELi64ELi128ELi4ES3_EELb0ELb0ELb0ELb0ELb0ELb1ELb0ELb0EEEvNS_16Flash_fwd_paramsE:
[----:B------:R-:W-:Y:S01]  /*0000*/  LDC R1, c[0x0][0x37c] ;  /* 0x0000df00ff017b82 */ /* 0x000fe20000000800 */
[----:B------:R-:W1:Y:S07]  /*0010*/  S2R R11, SR_CTAID.X ;  /* 0x00000000000b7919 */ /* 0x000e6e0000002500 */
[----:B------:R-:W2:Y:S01]  /*0020*/  LDC.64 R2, c[0x0][0x348] ;  /* 0x0000d200ff027b82 */ /* 0x000ea20000000a00 */
[----:B------:R-:W-:Y:S01]  /*0030*/  BSSY.RECONVERGENT B2, `(.L_x_661) ;  /* 0x0000005000027945 */ /* 0x000fe20003800200 */
[----:B------:R-:W-:Y:S01]  /*0040*/  MOV R180, 0x80 ;  /* 0x0000008000b47802 */ /* 0x000fe20000000f00 */
[----:B------:R-:W3:Y:S01]  /*0050*/  S2R R182, SR_CTAID.Y ;  /* 0x0000000000b67919 */ /* 0x000ee20000002600 */
[----:B------:R-:W4:Y:S05]  /*0060*/  S2R R181, SR_CTAID.Z ;  /* 0x0000000000b57919 */ /* 0x000f2a0000002700 */
[----:B-1234-:R-:W-:Y:S05]  /*0070*/  CALL.REL.NOINC `($_ZN5flash24flash_fwd_splitkv_kernelI23Flash_fwd_kernel_traitsILi96ELi64ELi128ELi4ELb0ELb0EN7cutlass10bfloat16_tE19Flash_kernel_traitsILi96ELi64ELi128ELi4ES3_EELb0ELb0ELb0ELb0ELb0ELb1ELb0ELb0EEEvNS_16Flash_fwd_paramsE$_ZN5flash30compute_attn_1rowblock_splitkvI23Flash_fwd_kernel_traitsILi96ELi64ELi128ELi4ELb0ELb0EN7cutlass10bfloat16_tE19Flash_kernel_traitsILi96ELi64ELi128ELi4ES3_EELb0ELb0ELb0ELb0ELb0ELb1ELb0ELb0ENS_16Flash_fwd_paramsEEEvRKT8_iiiii) ;  /* 0x0000000000087944 */ /* 0x01efea0003c00000 */
[----:B------:R-:W-:Y:S05]  /*0080*/  BSYNC.RECONVERGENT B2 ;  /* 0x0000000000027941 */ /* 0x000fea0003800200 */
.L_x_661:
[----:B------:R-:W-:Y:S05]  /*0090*/  EXIT ;  /* 0x000000000000794d */ /* 0x000fea0003800000 */
        .type           $_ZN5flash24flash_fwd_splitkv_kernelI23Flash_fwd_kernel_traitsILi96ELi64ELi128ELi4ELb0ELb0EN7cutlass10bfloat16_tE19Flash_kernel_traitsILi96ELi64ELi128ELi4ES3_EELb0ELb0ELb0ELb0ELb0ELb1ELb0ELb0EEEvNS_16Flash_fwd_paramsE$_ZN5flash30compute_attn_1rowblock_splitkvI23Flash_fwd_kernel_traitsILi96ELi64ELi128ELi4ELb0ELb0EN7cutlass10bfloat16_tE19Flash_kernel_traitsILi96ELi64ELi128ELi4ES3_EELb0ELb0ELb0ELb0ELb0ELb1ELb0ELb0ENS_16Flash_fwd_paramsEEEvRKT8_iiiii,@function
        .size           $_ZN5flash24flash_fwd_splitkv_kernelI23Flash_fwd_kernel_traitsILi96ELi64ELi128ELi4ELb0ELb0EN7cutlass10bfloat16_tE19Flash_kernel_traitsILi96ELi64ELi128ELi4ES3_EELb0ELb0ELb0ELb0ELb0ELb1ELb0ELb0EEEvNS_16Flash_fwd_paramsE$_ZN5flash30compute_attn_1rowblock_splitkvI23Flash_fwd_kernel_traitsILi96ELi64ELi128ELi4ELb0ELb0EN7cutlass10bfloat16_tE19Flash_kernel_traitsILi96ELi64ELi128ELi4ES3_EELb0ELb0ELb0ELb0ELb0ELb1ELb0ELb0ENS_16Flash_fwd_paramsEEEvRKT8_iiiii,(.L_x_11597 - $_ZN5flash24flash_fwd_splitkv_kernelI23Flash_fwd_kernel_traitsILi96ELi64ELi128ELi4ELb0ELb0EN7cutlass10bfloat16_tE19Flash_kernel_traitsILi96ELi64ELi128ELi4ES3_EELb0ELb0ELb0ELb0ELb0ELb1ELb0ELb0EEEvNS_16Flash_fwd_paramsE$_ZN5flash30compute_attn_1rowblock_splitkvI23Flash_fwd_kernel_traitsILi96ELi64ELi128ELi4ELb0ELb0EN7cutlass10bfloat16_tE19Flash_kernel_traitsILi96ELi64ELi128ELi4ES3_EELb0ELb0ELb0ELb0ELb0ELb1ELb0ELb0ENS_16Flash_fwd_paramsEEEvRKT8_iiiii)
$_ZN5flash24flash_fwd_splitkv_kernelI23Flash_fwd_kernel_traitsILi96ELi64ELi128ELi4ELb0ELb0EN7cutlass10bfloat16_tE19Flash_kernel_traitsILi96ELi64ELi128ELi4ES3_EELb0ELb0ELb0ELb0ELb0ELb1ELb0ELb0EEEvNS_16Flash_fwd_paramsE$_ZN5flash30compute_attn_1rowblock_splitkvI23Flash_fwd_kernel_traitsILi96ELi64ELi128ELi4ELb0ELb0EN7cutlass10bfloat16_tE19Flash_kernel_traitsILi96ELi64ELi128ELi4ES3_EELb0ELb0ELb0ELb0ELb0ELb1ELb0ELb0ENS_16Flash_fwd_paramsEEEvRKT8_iiiii:
        /* <DEDUP_REMOVED lines=39> */
.L_x_663:
[----:B------:R-:W-:Y:S05]  /*0310*/  BSYNC.RECONVERGENT B0 ;  /* 0x0000000000007941 */ /* 0x000fea0003800200 */
.L_x_662:
[----:B------:R-:W-:Y:S04]  /*0320*/  BSSY.RECONVERGENT B0, `(.L_x_664) ;  /* 0x0000007000007945 */ /* 0x000fe80003800200 */
[----:B------:R-:W-:Y:S05]  /*0330*/  @!P3 BRA `(.L_x_665) ;  /* 0x000000000014b947 */ /* 0x000fea0003800000 */
[----:B------:R-:W2:Y:S02]  /*0340*/  LD.E.U8 R7, desc[UR4][R2.64+0x1b2] ;  /* 0x0001b20402077980 */ /* 0x000ea4000c101100 */
[----:B--2---:R-:W-:-:S13]  /*0350*/  ISETP.NE.AND P1, PT, R7, RZ, PT ;  /* 0x000000ff0700720c */ /* 0x004fda0003f25270 */
[----:B------:R-:W2:Y:S02]  /*0360*/  @P1 LD.E R7, desc[UR4][R12.64+0x4] ;  /* 0x000004040c071980 */ /* 0x000ea4000c101900 */
[----:B--2--5:R-:W-:-:S06]  /*0370*/  @P1 IADD3 R112, PT, PT, R7, -R16, RZ ;  /* 0x8000001007701210 */ /* 0x024fcc0007ffe0ff */
[----:B------:R2:W5:Y:S02]  /*0380*/  @!P1 LD.E R112, desc[UR4][R12.64] ;  /* 0x000000040c709980 */ /* 0x000564000c101900 */
.L_x_665:
[----:B------:R-:W-:Y:S05]  /*0390*/  BSYNC.RECONVERGENT B0 ;  /* 0x0000000000007941 */ /* 0x000fea0003800200 */
.L_x_664:
        /* <DEDUP_REMOVED lines=8> */
.L_x_667:
[----:B------:R-:W4:Y:S01]  /*0420*/  LD.E.64 R6, desc[UR4][R2.64+0x108] ;  /* 0x0001080402067980 */ /* 0x000f22000c101b00 */
[----:B------:R-:W-:Y:S01]  /*0430*/  BSSY.RECONVERGENT B0, `(.L_x_669) ;  /* 0x0000006000007945 */ /* 0x000fe20003800200 */
[----:B----4-:R-:W-:Y:S01]  /*0440*/  ISETP.NE.U32.AND P0, PT, R6, RZ, PT ;  /* 0x000000ff0600720c */ /* 0x010fe20003f05070 */
[----:B------:R-:W-:-:S03]  /*0450*/  IMAD.MOV.U32 R6, RZ, RZ, RZ ;  /* 0x000000ffff067224 */ /* 0x000fc600078e00ff */
[----:B------:R-:W-:-:S13]  /*0460*/  ISETP.NE.AND.EX P0, PT, R7, RZ, PT, P0 ;  /* 0x000000ff0700720c */ /* 0x000fda0003f05300 */
[----:B------:R-:W-:Y:S05]  /*0470*/  @!P0 BRA `(.L_x_670) ;  /* 0x0000000000048947 */ /* 0x000fea0003800000 */
[----:B------:R4:W5:Y:S02]  /*0480*/  LD.E R6, desc[UR4][R2.64+0xbc] ;  /* 0x0000bc0402067980 */ /* 0x000964000c101900 */
.L_x_670:
[----:B------:R-:W-:Y:S05]  /*0490*/  BSYNC.RECONVERGENT B0 ;  /* 0x0000000000007941 */ /* 0x000fea0003800200 */
.L_x_669:
[----:B-----5:R-:W-:Y:S02]  /*04a0*/  IADD3 R112, PT, PT, R6, R112, -R15 ;  /* 0x0000007006707210 */ /* 0x020fe40007ffe80f */
.L_x_668:
[----:B------:R-:W-:Y:S05]  /*04b0*/  BSYNC.RECONVERGENT B1 ;  /* 0x0000000000017941 */ /* 0x000fea0003800200 */
.L_x_666:
[----:B------:R-:W-:Y:S01]  /*04c0*/  IMAD.SHL.U32 R186, R11, 0x40, RZ ;  /* 0x000000400bba7824 */ /* 0x000fe200078e00ff */
[----:B------:R-:W-:Y:S01]  /*04d0*/  MOV R6, R180 ;  /* 0x000000b400067202 */ /* 0x000fe20000000f00 */
[----:B------:R-:W-:-:S03]  /*04e0*/  IMAD.MOV.U32 R7, RZ, RZ, 0x0 ;  /* 0x00000000ff077424 */ /* 0x000fc600078e00ff */
[----:B------:R-:W-:-:S13]  /*04f0*/  ISETP.GT.AND P0, PT, R5, R186, PT ;  /* 0x000000ba0500720c */ /* 0x000fda0003f04270 */
[----:B-1234-:R-:W-:Y:S05]  /*0500*/  @!P0 RET.REL.NODEC R6 `(_ZN5flash24flash_fwd_splitkv_kernelI23Flash_fwd_kernel_traitsILi96ELi64ELi128ELi4ELb0ELb0EN7cutlass10bfloat16_tE19Flash_kernel_traitsILi96ELi64ELi128ELi4ES3_EELb0ELb0ELb0ELb0ELb0ELb1ELb0ELb0EEEvNS_16Flash_fwd_paramsE) ;  /* 0xfffffff806bc8950 */ /* 0x01efea0003c3ffff */
        /* <DEDUP_REMOVED lines=69> */
.L_x_673:
[----:B------:R-:W-:Y:S05]  /*0960*/  BSYNC.RECONVERGENT B0 ;  /* 0x0000000000007941 */ /* 0x000fea0003800200 */
.L_x_672:
        /* <DEDUP_REMOVED lines=17> */
.L_x_675:
[----:B------:R-:W-:Y:S05]  /*0a80*/  BSYNC.RECONVERGENT B0 ;  /* 0x0000000000007941 */ /* 0x000fea0003800200 */
.L_x_674:
[----:B------:R-:W-:Y:S01]  /*0a90*/  MOV R181, 0x0 ;  /* 0x0000000000b57802 */ /* 0x000fe20000000f00 */
[----:B------:R1:W-:Y:S03]  /*0aa0*/  @!P6 ST.E desc[UR4][R8.64], R3 ;  /* 0x000000030800e985 */ /* 0x0003e6000c101904 */
[----:B-12--5:R-:W-:Y:S05]  /*0ab0*/  @P5 RET.REL.NODEC R180 `(_ZN5flash24flash_fwd_splitkv_kernelI23Flash_fwd_kernel_traitsILi96ELi64ELi128ELi4ELb0ELb0EN7cutlass10bfloat16_tE19Flash_kernel_traitsILi96ELi64ELi128ELi4ES3_EELb0ELb0ELb0ELb0ELb0ELb1ELb0ELb0EEEvNS_16Flash_fwd_paramsE) ;  /* 0xfffffff4b4505950 */ /* 0x026fea0003c3ffff */
[----:B------:R-:W-:Y:S02]  /*0ac0*/  MOV R3, 0x7f800000 ;  /* 0x7f80000000037802 */ /* 0x000fe40000000f00 */
[----:B------:R-:W-:-:S03]  /*0ad0*/  MOV R181, 0x0 ;  /* 0x0000000000b57802 */ /* 0x000fc60000000f00 */
[----:B------:R1:W-:Y:S02]  /*0ae0*/  ST.E desc[UR4][R8.64+0x80], R3 ;  /* 0x0000800308007985 */ /* 0x0003e4000c101904 */
[----:B-1----:R-:W-:Y:S05]  /*0af0*/  RET.REL.NODEC R180 `(_ZN5flash24flash_fwd_splitkv_kernelI23Flash_fwd_kernel_traitsILi96ELi64ELi128ELi4ELb0ELb0EN7cutlass10bfloat16_tE19Flash_kernel_traitsILi96ELi64ELi128ELi4ES3_EELb0ELb0ELb0ELb0ELb0ELb1ELb0ELb0EEEvNS_16Flash_fwd_paramsE) ;  /* 0xfffffff4b4407950 */ /* 0x002fea0003c3ffff */
.L_x_671:
        /* <DEDUP_REMOVED lines=101> */
.L_x_677:
        /* <DEDUP_REMOVED lines=76> */
.L_x_678:
[----:B------:R-:W-:Y:S05]  /*1610*/  BSYNC.RECONVERGENT B0 ;  /* 0x0000000000007941 */ /* 0x000fea0003800200 */
.L_x_676:
        /* <DEDUP_REMOVED lines=133> */
.L_x_681:
[----:B------:R3:W-:Y:S02]  /*1e70*/  STS.128 [R185+0x2000], RZ ;  /* 0x002000ffb9007388 */ /* 0x0007e40000000c00 */
.L_x_680:
[----:B------:R-:W-:Y:S05]  /*1e80*/  BSYNC.RECONVERGENT B0 ;  /* 0x0000000000007941 */ /* 0x000fea0003800200 */
.L_x_679:
        /* <DEDUP_REMOVED lines=32> */
.L_x_684:
[----:B------:R1:W-:Y:S02]  /*2090*/  STS.128 [R185+0x2800], RZ ;  /* 0x002800ffb9007388 */ /* 0x0003e40000000c00 */
.L_x_683:
[----:B------:R-:W-:Y:S05]  /*20a0*/  BSYNC.RECONVERGENT B0 ;  /* 0x0000000000007941 */ /* 0x000fea0003800200 */
.L_x_682:
        /* <DEDUP_REMOVED lines=28> */
.L_x_687:
[----:B------:R4:W-:Y:S02]  /*2270*/  STS.128 [R185+0x7000], RZ ;  /* 0x007000ffb9007388 */ /* 0x0009e40000000c00 */
.L_x_686:
[----:B------:R-:W-:Y:S05]  /*2280*/  BSYNC.RECONVERGENT B0 ;  /* 0x0000000000007941 */ /* 0x000fea0003800200 */
.L_x_685:
        /* <DEDUP_REMOVED lines=26> */
.L_x_690:
[----:B------:R4:W-:Y:S02]  /*2430*/  STS.128 [R185+0x7800], RZ ;  /* 0x007800ffb9007388 */ /* 0x0009e40000000c00 */
.L_x_689:
[----:B------:R-:W-:Y:S05]  /*2440*/  BSYNC.RECONVERGENT B0 ;  /* 0x0000000000007941 */ /* 0x000fea0003800200 */
.L_x_688:
        /* <DEDUP_REMOVED lines=25> */
.L_x_693:
[----:B------:R4:W-:Y:S02]  /*25e0*/  STS.128 [R185+0x8000], RZ ;  /* 0x008000ffb9007388 */ /* 0x0009e40000000c00 */
.L_x_692:
[----:B------:R-:W-:Y:S05]  /*25f0*/  BSYNC.RECONVERGENT B0 ;  /* 0x0000000000007941 */ /* 0x000fea0003800200 */
.L_x_691:
        /* <DEDUP_REMOVED lines=27> */
.L_x_696:
[----:B------:R4:W-:Y:S02]  /*27b0*/  STS.128 [R185+0x8800], RZ ;  /* 0x008800ffb9007388 */ /* 0x0009e40000000c00 */
.L_x_695:
[----:B------:R-:W-:Y:S05]  /*27c0*/  BSYNC.RECONVERGENT B0 ;  /* 0x0000000000007941 */ /* 0x000fea0003800200 */
.L_x_694:
        /* <DEDUP_REMOVED lines=27> */
.L_x_699:
[----:B------:R4:W-:Y:S01]  /*2980*/  STS.128 [R185+0xd000], RZ ;  /* 0x00d000ffb9007388 */ /* 0x0009e20000000c00 */
[----:B------:R-:W-:Y:S05]  /*2990*/  BRA `(.L_x_700) ;  /* 0x00000000000c7947 */ /* 0x000fea0003800000 */
.L_x_698:
[----:B------:R1:W-:Y:S04]  /*29a0*/  STS.128 [R185+0x9000], RZ ;  /* 0x009000ffb9007388 */ /* 0x0003e80000000c00 */
[----:B------:R1:W-:Y:S04]  /*29b0*/  STS.128 [R185+0xb000], RZ ;  /* 0x00b000ffb9007388 */ /* 0x0003e80000000c00 */
[----:B------:R1:W-:Y:S02]  /*29c0*/  STS.128 [R185+0xd000], RZ ;  /* 0x00d000ffb9007388 */ /* 0x0003e40000000c00 */
.L_x_700:
[----:B------:R-:W-:Y:S05]  /*29d0*/  BSYNC.RECONVERGENT B0 ;  /* 0x0000000000007941 */ /* 0x000fea0003800200 */
.L_x_697:
        /* <DEDUP_REMOVED lines=29> */
.L_x_703:
[----:B------:R4:W-:Y:S02]  /*2bb0*/  STS.128 [R185+0xd800], RZ ;  /* 0x00d800ffb9007388 */ /* 0x0009e40000000c00 */
.L_x_702:
[----:B------:R-:W-:Y:S05]  /*2bc0*/  BSYNC.RECONVERGENT B0 ;  /* 0x0000000000007941 */ /* 0x000fea0003800200 */
.L_x_701:
        /* <DEDUP_REMOVED lines=27> */
.L_x_706:
[----:B------:R1:W-:Y:S02]  /*2d80*/  STS.128 [R185+0xe000], RZ ;  /* 0x00e000ffb9007388 */ /* 0x0003e40000000c00 */
.L_x_705:
[----:B------:R-:W-:Y:S05]  /*2d90*/  BSYNC.RECONVERGENT B0 ;  /* 0x0000000000007941 */ /* 0x000fea0003800200 */
.L_x_704:
        /* <DEDUP_REMOVED lines=31> */
.L_x_709:
[----:B------:R1:W-:Y:S02]  /*2f90*/  STS.128 [R185+0xe800], RZ ;  /* 0x00e800ffb9007388 */ /* 0x0003e40000000c00 */
.L_x_708:
[----:B------:R-:W-:Y:S05]  /*2fa0*/  BSYNC.RECONVERGENT B0 ;  /* 0x0000000000007941 */ /* 0x000fea0003800200 */
.L_x_707:
[----:B------:R-:W5:Y:S01]  /*2fb0*/  LD.E R113, desc[UR4][R2.64+0x18c] ;  /* 0x00018c0402717980 */ /* 0x000f62000c101900 */
[--C-:B------:R-:W-:Y:S01]  /*2fc0*/  IMAD R167, R0, 0x2, R7.reuse ;  /* 0x0000000200a77824 */ /* 0x100fe200078e0207 */
[----:B------:R-:W-:Y:S01]  /*2fd0*/  BSSY.RECONVERGENT B1, `(.L_x_710) ;  /* 0x000023d000017945 */ /* 0x000fe20003800200 */
[----:B------:R-:W-:Y:S01]  /*2fe0*/  IMAD R166, R166, 0x2, R7 ;  /* 0x00000002a6a67824 */ /* 0x000fe200078e0207 */
[----:B------:R-:W0:Y:S01]  /*2ff0*/  LDGDEPBAR ;  /* 0x00000000000079af */ /* 0x000e220000000000 */
[C---:B------:R-:W-:Y:S02]  /*3000*/  IMAD R165, R5.reuse, 0x2, R167 ;  /* 0x0000000205a57824 */ /* 0x040fe400078e02a7 */
[----:B------:R-:W-:Y:S01]  /*3010*/  IMAD R118, R5, 0x2, R166 ;  /* 0x0000000205767824 */ /* 0x000fe200078e02a6 */
[----:B------:R-:W-:Y:S01]  /*3020*/  LDSM.16.M88.4 R44, [R167] ;  /* 0x00000000a72c783b */ /* 0x000fe20000000200 */
[----:B------:R-:W-:-:S03]  /*3030*/  IMAD.SHL.U32 R114, R114, 0x2, RZ ;  /* 0x0000000272727824 */ /* 0x000fc600078e00ff */
[----:B------:R-:W2:Y:S02]  /*3040*/  LDSM.16.M88.4 R32, [R166+0x3000] ;  /* 0x00300000a620783b */ /* 0x000ea40000000200 */
[----:B------:R-:W-:Y:S02]  /*3050*/  LOP3.LUT R114, R114, 0x6, RZ, 0xc0, !PT ;  /* 0x0000000672727812 */ /* 0x000fe400078ec0ff */
[----:B------:R-:W3:Y:S04]  /*3060*/  LDSM.16.M88.4 R92, [R166+0x3400] ;  /* 0x00340000a65c783b */ /* 0x000ee80000000200 */
[----:B------:R-:W3:Y:S04]  /*3070*/  LDSM.16.M88.4 R84, [R166+0x3800] ;  /* 0x00380000a654783b */ /* 0x000ee80000000200 */
[----:B------:R-:W3:Y:S04]  /*3080*/  LDSM.16.M88.4 R76, [R166+0x3c00] ;  /* 0x003c0000a64c783b */ /* 0x000ee80000000200 */
[----:B------:R-:W3:Y:S04]  /*3090*/  LDSM.16.M88.4 R68, [R166+0x4000] ;  /* 0x00400000a644783b */ /* 0x000ee80000000200 */
[----:B------:R-:W3:Y:S04]  /*30a0*/  LDSM.16.M88.4 R60, [R166+0x4400] ;  /* 0x00440000a63c783b */ /* 0x000ee80000000200 */
[----:B------:R-:W3:Y:S04]  /*30b0*/  LDSM.16.M88.4 R52, [R166+0x4800] ;  /* 0x00480000a634783b */ /* 0x000ee80000000200 */
[----:B------:R-:W3:Y:S04]  /*30c0*/  LDSM.16.M88.4 R24, [R166+0x4c00] ;  /* 0x004c0000a618783b */ /* 0x000ee80000000200 */
[----:B-1----:R-:W-:Y:S04]  /*30d0*/  LDSM.16.M88.4 R8, [R165] ;  /* 0x00000000a508783b */ /* 0x002fe80000000200 */
[----:B------:R-:W1:Y:S04]  /*30e0*/  LDSM.16.M88.4 R20, [R118+0x3000] ;  /* 0x003000007614783b */ /* 0x000e680000000200 */
[----:B------:R-:W1:Y:S01]  /*30f0*/  LDSM.16.M88.4 R36, [R118+0x3400] ;  /* 0x003400007624783b */ /* 0x000e620000000200 */
[C---:B--2---:R-:W-:Y:S03]  /*3100*/  HMMA.16816.F32.BF16 R16, R44.reuse, R32, RZ ;  /* 0x000000202c10723c */ /* 0x044fe600000418ff */
[----:B----4-:R-:W2:Y:S04]  /*3110*/  LDSM.16.M88.4 R12, [R118+0x3c00] ;  /* 0x003c0000760c783b */ /* 0x010ea80000000200 */
[----:B------:R-:W4:Y:S01]  /*3120*/  LDSM.16.M88.4 R40, [R118+0x3800] ;  /* 0x003800007628783b */ /* 0x000f220000000200 */
[C---:B------:R-:W-:Y:S03]  /*3130*/  HMMA.16816.F32.BF16 R32, R44.reuse, R34, RZ ;  /* 0x000000222c20723c */ /* 0x040fe600000418ff */
[----:B------:R-:W-:Y:S04]  /*3140*/  LDSM.16.M88.4 R100, [R167+0x1000] ;  /* 0x00100000a764783b */ /* 0x000fe80000000200 */
[----:B------:R-:W-:Y:S01]  /*3150*/  LDSM.16.M88.4 R96, [R118+0x4800] ;  /* 0x004800007660783b */ /* 0x000fe20000000200 */
[C---:B---3--:R-:W-:Y:S03]  /*3160*/  HMMA.16816.F32.BF16 R28, R44.reuse, R92, RZ ;  /* 0x0000005c2c1c723c */ /* 0x048fe600000418ff */
[----:B------:R-:W-:Y:S04]  /*3170*/  LDSM.16.M88.4 R108, [R118+0x5000] ;  /* 0x00500000766c783b */ /* 0x000fe80000000200 */
[----:B------:R-:W-:Y:S01]  /*3180*/  LDSM.16.M88.4 R104, [R166+0x5400] ;  /* 0x00540000a668783b */ /* 0x000fe20000000200 */
        /* <DEDUP_REMOVED lines=14> */
[C---:B-1----:R-:W-:Y:S08]  /*3270*/  HMMA.16816.F32.BF16 R16, R8.reuse, R20, R16 ;  /* 0x000000140810723c */ /* 0x042ff00000041810 */
[C---:B------:R-:W-:Y:S01]  /*3280*/  HMMA.16816.F32.BF16 R32, R8.reuse, R22, R32 ;  /* 0x000000160820723c */ /* 0x040fe20000041820 */
[----:B------:R-:W1:Y:S07]  /*3290*/  LDSM.16.M88.4 R20, [R118+0x4400] ;  /* 0x004400007614783b */ /* 0x000e6e0000000200 */
[C---:B------:R-:W-:Y:S08]  /*32a0*/  HMMA.16816.F32.BF16 R28, R8.reuse, R36, R28 ;  /* 0x00000024081c723c */ /* 0x040ff0000004181c */
[C---:B------:R-:W-:Y:S01]  /*32b0*/  HMMA.16816.F32.BF16 R92, R8.reuse, R38, R92 ;  /* 0x00000026085c723c */ /* 0x040fe2000004185c */
[----:B------:R-:W1:Y:S07]  /*32c0*/  LDSM.16.M88.4 R36, [R166+0x5000] ;  /* 0x00500000a624783b */ /* 0x000e6e0000000200 */
[C---:B--2---:R-:W-:Y:S08]  /*32d0*/  HMMA.16816.F32.BF16 R80, R8.reuse, R12, R80 ;  /* 0x0000000c0850723c */ /* 0x044ff00000041850 */
[C---:B------:R-:W-:Y:S01]  /*32e0*/  HMMA.16816.F32.BF16 R76, R8.reuse, R14, R76 ;  /* 0x0000000e084c723c */ /* 0x040fe2000004184c */
[----:B------:R-:W2:Y:S07]  /*32f0*/  LDSM.16.M88.4 R12, [R118+0x4c00] ;  /* 0x004c0000760c783b */ /* 0x000eae0000000200 */
[C---:B----4-:R-:W-:Y:S08]  /*3300*/  HMMA.16816.F32.BF16 R88, R8.reuse, R40, R88 ;  /* 0x000000280858723c */ /* 0x050ff00000041858 */
[C---:B------:R-:W-:Y:S01]  /*3310*/  HMMA.16816.F32.BF16 R84, R8.reuse, R42, R84 ;  /* 0x0000002a0854723c */ /* 0x040fe20000041854 */
[----:B------:R-:W4:Y:S07]  /*3320*/  LDSM.16.M88.4 R40, [R165+0x1000] ;  /* 0x00100000a528783b */ /* 0x000f2e0000000200 */
[C---:B---3--:R-:W-:Y:S08]  /*3330*/  HMMA.16816.F32.BF16 R72, R8.reuse, R24, R72 ;  /* 0x000000180848723c */ /* 0x048ff00000041848 */
        /* <DEDUP_REMOVED lines=8> */
[C---:B------:R-:W-:Y:S08]  /*33c0*/  HMMA.16816.F32.BF16 R56, R8.reuse, R96, R56 ;  /* 0x000000600838723c */ /* 0x040ff00000041838 */
[C---:B------:R-:W-:Y:S01]  /*33d0*/  HMMA.16816.F32.BF16 R52, R8.reuse, R98, R52 ;  /* 0x000000620834723c */ /* 0x040fe20000041834 */
[----:B------:R-:W-:Y:S07]  /*33e0*/  LDSM.16.M88.4 R96, [R166+0x5800] ;  /* 0x00580000a660783b */ /* 0x000fee0000000200 */
[C---:B--2---:R-:W-:Y:S08]  /*33f0*/  HMMA.16816.F32.BF16 R48, R8.reuse, R12, R48 ;  /* 0x0000000c0830723c */ /* 0x044ff00000041830 */
[----:B------:R-:W-:Y:S01]  /*3400*/  HMMA.16816.F32.BF16 R44, R8, R14, R44 ;  /* 0x0000000e082c723c */ /* 0x000fe2000004182c */
[----:B------:R-:W-:Y:S04]  /*3410*/  LDSM.16.M88.4 R12, [R165+0x2000] ;  /* 0x00200000a50c783b */ /* 0x000fe80000000200 */
[----:B------:R-:W2:Y:S03]  /*3420*/  LDSM.16.M88.4 R8, [R118+0x7000] ;  /* 0x007000007608783b */ /* 0x000ea60000000200 */
[C---:B----4-:R-:W-:Y:S08]  /*3430*/  HMMA.16816.F32.BF16 R16, R40.reuse, R108, R16 ;  /* 0x0000006c2810723c */ /* 0x050ff00000041810 */
[----:B------:R-:W-:Y:S08]  /*3440*/  HMMA.16816.F32.BF16 R32, R40, R110, R32 ;  /* 0x0000006e2820723c */ /* 0x000ff00000041820 */
[----:B------:R-:W-:Y:S08]  /*3450*/  HMMA.16816.F32.BF16 R28, R100, R104, R28 ;  /* 0x00000068641c723c */ /* 0x000ff0000004181c */
[C---:B-1----:R-:W-:Y:S08]  /*3460*/  HMMA.16816.F32.BF16 R16, R24.reuse, R20, R16 ;  /* 0x000000141810723c */ /* 0x042ff00000041810 */
[----:B------:R-:W-:Y:S01]  /*3470*/  HMMA.16816.F32.BF16 R32, R24, R22, R32 ;  /* 0x000000161820723c */ /* 0x000fe20000041820 */
[----:B------:R-:W1:Y:S07]  /*3480*/  LDSM.16.M88.4 R20, [R166+0x5c00] ;  /* 0x005c0000a614783b */ /* 0x000e6e0000000200 */
[----:B------:R-:W-:Y:S08]  /*3490*/  HMMA.16816.F32.BF16 R92, R100, R106, R92 ;  /* 0x0000006a645c723c */ /* 0x000ff0000004185c */
[C---:B--2---:R-:W-:Y:S08]  /*34a0*/  HMMA.16816.F32.BF16 R16, R12.reuse, R8, R16 ;  /* 0x000000080c10723c */ /* 0x044ff00000041810 */
[----:B------:R-:W-:Y:S01]  /*34b0*/  HMMA.16816.F32.BF16 R32, R12, R10, R32 ;  /* 0x0000000a0c20723c */ /* 0x000fe20000041820 */
[----:B------:R-:W2:Y:S07]  /*34c0*/  LDSM.16.M88.4 R8, [R118+0x5800] ;  /* 0x005800007608783b */ /* 0x000eae0000000200 */
[----:B------:R-:W-:Y:S01]  /*34d0*/  HMMA.16816.F32.BF16 R104, R100, R96, R88 ;  /* 0x000000606468723c */ /* 0x000fe20000041858 */
[----:B------:R-:W3:Y:S02]  /*34e0*/  LDSM.16.M88.4 R88, [R166+0x7400] ;  /* 0x00740000a658783b */ /* 0x000ee40000000200 */
[-C--:B-----5:R-:W-:Y:S01]  /*34f0*/  FMUL.FTZ R0, R16, R113.reuse ;  /* 0x0000007110007220 */ /* 0x0a0fe20000410000 */
[-C--:B------:R-:W-:Y:S01]  /*3500*/  FMUL.FTZ R96, R17, R113.reuse ;  /* 0x0000007111607220 */ /* 0x080fe20000410000 */
[----:B------:R-:W-:-:S03]  /*3510*/  FMUL.FTZ R97, R18, R113 ;  /* 0x0000007112617220 */ /* 0x000fc60000410000 */
[----:B------:R-:W-:Y:S01]  /*3520*/  HMMA.16816.F32.BF16 R84, R100, R98, R84 ;  /* 0x000000626454723c */ /* 0x000fe20000041854 */
[-C--:B------:R-:W-:Y:S01]  /*3530*/  FMUL.FTZ R98, R19, R113.reuse ;  /* 0x0000007113627220 */ /* 0x080fe20000410000 */
[----:B------:R-:W-:Y:S01]  /*3540*/  MUFU.TANH R0, R0 ;  /* 0x0000000000007308 */ /* 0x000fe20000002400 */
[----:B------:R-:W4:Y:S01]  /*3550*/  LDSM.16.M88.4 R16, [R166+0x7800] ;  /* 0x00780000a610783b */ /* 0x000f220000000200 */
[-C--:B------:R-:W-:Y:S01]  /*3560*/  FMUL.FTZ R32, R32, R113.reuse ;  /* 0x0000007120207220 */ /* 0x080fe20000410000 */
[-C--:B------:R-:W-:Y:S01]  /*3570*/  FMUL.FTZ R33, R33, R113.reuse ;  /* 0x0000007121217220 */ /* 0x080fe20000410000 */
[-C--:B------:R-:W-:Y:S01]  /*3580*/  FMUL.FTZ R34, R34, R113.reuse ;  /* 0x0000007122227220 */ /* 0x080fe20000410000 */
[-C--:B------:R-:W-:Y:S01]  /*3590*/  FMUL.FTZ R35, R35, R113.reuse ;  /* 0x0000007123237220 */ /* 0x080fe20000410000 */
[C---:B------:R-:W-:Y:S01]  /*35a0*/  HMMA.16816.F32.BF16 R108, R40.reuse, R36, R28 ;  /* 0x00000024286c723c */ /* 0x040fe2000004181c */
[----:B------:R-:W5:Y:S01]  /*35b0*/  LDSM.16.M88.4 R28, [R118+0x7400] ;  /* 0x00740000761c783b */ /* 0x000f620000000200 */
[----:B------:R-:W-:Y:S06]  /*35c0*/  MUFU.TANH R99, R32 ;  /* 0x0000002000637308 */ /* 0x000fec0000002400 */
[----:B------:R-:W-:Y:S01]  /*35d0*/  HMMA.16816.F32.BF16 R92, R40, R38, R92 ;  /* 0x00000026285c723c */ /* 0x000fe2000004185c */
[----:B------:R-:W-:Y:S01]  /*35e0*/  LDSM.16.M88.4 R36, [R166+0x6000] ;  /* 0x00600000a624783b */ /* 0x000fe20000000200 */
[----:B------:R-:W-:Y:S06]  /*35f0*/  MUFU.TANH R115, R33 ;  /* 0x0000002100737308 */ /* 0x000fec0000002400 */
[C---:B-1----:R-:W-:Y:S02]  /*3600*/  HMMA.16816.F32.BF16 R80, R100.reuse, R20, R80 ;  /* 0x000000146450723c */ /* 0x042fe40000041850 */
[----:B------:R-:W-:Y:S06]  /*3610*/  MUFU.TANH R116, R34 ;  /* 0x0000002200747308 */ /* 0x000fec0000002400 */
[----:B------:R-:W-:Y:S01]  /*3620*/  HMMA.16816.F32.BF16 R76, R100, R22, R76 ;  /* 0x00000016644c723c */ /* 0x000fe2000004184c */
[----:B------:R-:W1:Y:S01]  /*3630*/  LDSM.16.M88.4 R20, [R118+0x5c00] ;  /* 0x005c00007614783b */ /* 0x000e620000000200 */
[----:B------:R3:W-:Y:S06]  /*3640*/  MUFU.TANH R117, R35 ;  /* 0x0000002300757308 */ /* 0x0007ec0000002400 */
[C---:B--2---:R-:W-:Y:S02]  /*3650*/  HMMA.16816.F32.BF16 R104, R40.reuse, R8, R104 ;  /* 0x000000082868723c */ /* 0x044fe40000041868 */
[----:B------:R-:W2:Y:S06]  /*3660*/  MUFU.TANH R97, R97 ;  /* 0x0000006100617308 */ /* 0x000eac0000002400 */
[----:B------:R-:W-:Y:S01]  /*3670*/  HMMA.16816.F32.BF16 R84, R40, R10, R84 ;  /* 0x0000000a2854723c */ /* 0x000fe20000041854 */
[----:B------:R-:W2:Y:S01]  /*3680*/  LDSM.16.M88.4 R8, [R166+0x7c00] ;  /* 0x007c0000a608783b */ /* 0x000ea20000000200 */
[----:B------:R-:W-:Y:S03]  /*3690*/  MUFU.TANH R96, R96 ;  /* 0x0000006000607308 */ /* 0x000fe60000002400 */
[----:B---3--:R-:W-:Y:S03]  /*36a0*/  LDSM.16.M88.4 R32, [R118+0x6000] ;  /* 0x006000007620783b */ /* 0x008fe60000000200 */
[C---:B------:R-:W-:Y:S02]  /*36b0*/  HMMA.16816.F32.BF16 R108, R24.reuse, R88, R108 ;  /* 0x00000058186c723c */ /* 0x040fe4000004186c */
[----:B------:R-:W3:Y:S06]  /*36c0*/  MUFU.TANH R98, R98 ;  /* 0x0000006200627308 */ /* 0x000eec0000002400 */
[C---:B------:R-:W-:Y:S01]  /*36d0*/  HMMA.16816.F32.BF16 R92, R24.reuse, R90, R92 ;  /* 0x0000005a185c723c */ /* 0x040fe2000004185c */
[----:B------:R-:W-:Y:S07]  /*36e0*/  LDSM.16.M88.4 R88, [R118+0x7800] ;  /* 0x007800007658783b */ /* 0x000fee0000000200 */
[C---:B----4-:R-:W-:Y:S08]  /*36f0*/  HMMA.16816.F32.BF16 R104, R24.reuse, R16, R104 ;  /* 0x000000101868723c */ /* 0x050ff00000041868 */
[----:B------:R-:W-:Y:S01]  /*3700*/  HMMA.16816.F32.BF16 R84, R24, R18, R84 ;  /* 0x000000121854723c */ /* 0x000fe20000041854 */
[----:B------:R-:W4:Y:S07]  /*3710*/  LDSM.16.M88.4 R16, [R166+0x6400] ;  /* 0x00640000a610783b */ /* 0x000f2e0000000200 */
[C---:B-----5:R-:W-:Y:S08]  /*3720*/  HMMA.16816.F32.BF16 R108, R12.reuse, R28, R108 ;  /* 0x0000001c0c6c723c */ /* 0x060ff0000004186c */
[----:B------:R-:W-:Y:S01]  /*3730*/  HMMA.16816.F32.BF16 R92, R12, R30, R92 ;  /* 0x0000001e0c5c723c */ /* 0x000fe2000004185c */
[----:B------:R-:W5:Y:S07]  /*3740*/  LDSM.16.M88.4 R28, [R118+0x7c00] ;  /* 0x007c0000761c783b */ /* 0x000f6e0000000200 */
[----:B-1----:R-:W-:Y:S03]  /*3750*/  HMMA.16816.F32.BF16 R80, R40, R20, R80 ;  /* 0x000000142850723c */ /* 0x002fe60000041850 */
[-C--:B------:R-:W-:Y:S01]  /*3760*/  FMUL.FTZ R108, R108, R113.reuse ;  /* 0x000000716c6c7220 */ /* 0x080fe20000410000 */
[-C--:B------:R-:W-:Y:S01]  /*3770*/  FMUL.FTZ R110, R110, R113.reuse ;  /* 0x000000716e6e7220 */ /* 0x080fe20000410000 */
[-C--:B------:R-:W-:Y:S01]  /*3780*/  FMUL.FTZ R109, R109, R113.reuse ;  /* 0x000000716d6d7220 */ /* 0x080fe20000410000 */
[----:B------:R-:W-:-:S02]  /*3790*/  FMUL.FTZ R111, R111, R113 ;  /* 0x000000716f6f7220 */ /* 0x000fc40000410000 */
[----:B------:R-:W-:Y:S01]  /*37a0*/  HMMA.16816.F32.BF16 R76, R40, R22, R76 ;  /* 0x00000016284c723c */ /* 0x000fe2000004184c */
[----:B------:R-:W1:Y:S01]  /*37b0*/  LDSM.16.M88.4 R20, [R166+0x8000] ;  /* 0x00800000a614783b */ /* 0x000e620000000200 */
[----:B------:R-:W-:Y:S01]  /*37c0*/  MUFU.TANH R108, R108 ;  /* 0x0000006c006c7308 */ /* 0x000fe20000002400 */
[----:B------:R-:W-:-:S05]  /*37d0*/  FMUL.FTZ R92, R92, R113 ;  /* 0x000000715c5c7220 */ /* 0x000fca0000410000 */
[C---:B------:R-:W-:Y:S02]  /*37e0*/  HMMA.16816.F32.BF16 R72, R100.reuse, R36, R72 ;  /* 0x000000246448723c */ /* 0x040fe40000041848 */
[----:B------:R-:W-:Y:S06]  /*37f0*/  MUFU.TANH R110, R110 ;  /* 0x0000006e006e7308 */ /* 0x000fec0000002400 */
[----:B------:R-:W-:Y:S01]  /*3800*/  HMMA.16816.F32.BF16 R68, R100, R38, R68 ;  /* 0x000000266444723c */ /* 0x000fe20000041844 */
[----:B------:R-:W-:Y:S01]  /*3810*/  LDSM.16.M88.4 R36, [R118+0x8000] ;  /* 0x008000007624783b */ /* 0x000fe20000000200 */
[----:B------:R-:W-:Y:S06]  /*3820*/  MUFU.TANH R109, R109 ;  /* 0x0000006d006d7308 */ /* 0x000fec0000002400 */
[C---:B--2---:R-:W-:Y:S02]  /*3830*/  HMMA.16816.F32.BF16 R80, R24.reuse, R8, R80 ;  /* 0x000000081850723c */ /* 0x044fe40000041850 */
[----:B------:R-:W2:Y:S06]  /*3840*/  MUFU.TANH R111, R111 ;  /* 0x0000006f006f7308 */ /* 0x000eac0000002400 */
[----:B------:R-:W-:Y:S01]  /*3850*/  HMMA.16816.F32.BF16 R76, R24, R10, R76 ;  /* 0x0000000a184c723c */ /* 0x000fe2000004184c */
[----:B------:R-:W3:Y:S01]  /*3860*/  LDSM.16.M88.4 R8, [R118+0x6400] ;  /* 0x006400007608783b */ /* 0x000ee20000000200 */
[----:B------:R-:W2:Y:S06]  /*3870*/  MUFU.TANH R92, R92 ;  /* 0x0000005c005c7308 */ /* 0x000eac0000002400 */
[C---:B----4-:R-:W-:Y:S08]  /*3880*/  HMMA.16816.F32.BF16 R64, R100.reuse, R16, R64 ;  /* 0x000000106440723c */ /* 0x050ff00000041840 */
[----:B------:R-:W-:Y:S01]  /*3890*/  HMMA.16816.F32.BF16 R60, R100, R18, R60 ;  /* 0x00000012643c723c */ /* 0x000fe2000004183c */
[----:B------:R-:W4:Y:S07]  /*38a0*/  LDSM.16.M88.4 R16, [R166+0x6800] ;  /* 0x00680000a610783b */ /* 0x000f2e0000000200 */
[C---:B------:R-:W-:Y:S08]  /*38b0*/  HMMA.16816.F32.BF16 R72, R40.reuse, R32, R72 ;  /* 0x000000202848723c */ /* 0x040ff00000041848 */
[----:B------:R-:W-:Y:S01]  /*38c0*/  HMMA.16816.F32.BF16 R68, R40, R34, R68 ;  /* 0x000000222844723c */ /* 0x000fe20000041844 */
[----:B------:R-:W-:Y:S07]  /*38d0*/  LDSM.16.M88.4 R32, [R118+0x6800] ;  /* 0x006800007620783b */ /* 0x000fee0000000200 */
        /* <DEDUP_REMOVED lines=11> */
[-C--:B------:R-:W-:Y:S01]  /*3990*/  FMUL.FTZ R151, R77, R113.reuse ;  /* 0x000000714d977220 */ /* 0x080fe20000410000 */
[-C--:B------:R-:W-:Y:S01]  /*39a0*/  FMUL.FTZ R76, R76, R113.reuse ;  /* 0x000000714c4c7220 */ /* 0x080fe20000410000 */
[-C--:B------:R-:W-:Y:S01]  /*39b0*/  FMUL.FTZ R77, R78, R113.reuse ;  /* 0x000000714e4d7220 */ /* 0x080fe20000410000 */
[-C--:B------:R-:W-:Y:S02]  /*39c0*/  FMUL.FTZ R79, R79, R113.reuse ;  /* 0x000000714f4f7220 */ /* 0x080fe40000410000 */
[C---:B---3--:R-:W-:Y:S02]  /*39d0*/  HMMA.16816.F32.BF16 R64, R40.reuse, R8, R64 ;  /* 0x000000082840723c */ /* 0x048fe40000041840 */
[----:B------:R-:W-:Y:S06]  /*39e0*/  MUFU.TANH R155, R82 ;  /* 0x00000052009b7308 */ /* 0x000fec0000002400 */
[----:B------:R-:W-:Y:S01]  /*39f0*/  HMMA.16816.F32.BF16 R60, R40, R10, R60 ;  /* 0x0000000a283c723c */ /* 0x000fe2000004183c */
[----:B------:R-:W3:Y:S01]  /*3a00*/  LDSM.16.M88.4 R8, [R166+0x8800] ;  /* 0x00880000a608783b */ /* 0x000ee20000000200 */
[----:B------:R-:W-:Y:S06]  /*3a10*/  MUFU.TANH R81, R81 ;  /* 0x0000005100517308 */ /* 0x000fec0000002400 */
[----:B----4-:R-:W-:Y:S02]  /*3a20*/  HMMA.16816.F32.BF16 R56, R100, R16, R56 ;  /* 0x000000106438723c */ /* 0x010fe40000041838 */
[----:B------:R-:W-:Y:S06]  /*3a30*/  MUFU.TANH R153, R83 ;  /* 0x0000005300997308 */ /* 0x000fec0000002400 */
[C---:B------:R-:W-:Y:S02]  /*3a40*/  HMMA.16816.F32.BF16 R72, R12.reuse, R36, R72 ;  /* 0x000000240c48723c */ /* 0x040fe40000041848 */
[----:B------:R-:W-:Y:S06]  /*3a50*/  MUFU.TANH R76, R76 ;  /* 0x0000004c004c7308 */ /* 0x000fec0000002400 */
[----:B------:R-:W-:Y:S01]  /*3a60*/  HMMA.16816.F32.BF16 R68, R12, R38, R68 ;  /* 0x000000260c44723c */ /* 0x000fe20000041844 */
[----:B------:R-:W4:Y:S01]  /*3a70*/  LDSM.16.M88.4 R36, [R166+0x6c00] ;  /* 0x006c0000a624783b */ /* 0x000f220000000200 */
[----:B------:R-:W-:Y:S06]  /*3a80*/  MUFU.TANH R77, R77 ;  /* 0x0000004d004d7308 */ /* 0x000fec0000002400 */
[----:B-----5:R-:W-:Y:S02]  /*3a90*/  HMMA.16816.F32.BF16 R64, R24, R28, R64 ;  /* 0x0000001c1840723c */ /* 0x020fe40000041840 */
[----:B------:R-:W-:Y:S01]  /*3aa0*/  MUFU.TANH R149, R79 ;  /* 0x0000004f00957308 */ /* 0x000fe20000002400 */
[-C--:B------:R-:W-:Y:S01]  /*3ab0*/  FMUL.FTZ R75, R75, R113.reuse ;  /* 0x000000714b4b7220 */ /* 0x080fe20000410000 */
[-C--:B------:R-:W-:Y:S01]  /*3ac0*/  FMUL.FTZ R73, R73, R113.reuse ;  /* 0x0000007149497220 */ /* 0x080fe20000410000 */
[-C--:B------:R-:W-:Y:S01]  /*3ad0*/  FMUL.FTZ R72, R72, R113.reuse ;  /* 0x0000007148487220 */ /* 0x080fe20000410000 */
[----:B------:R-:W-:-:S02]  /*3ae0*/  FMUL.FTZ R74, R74, R113 ;  /* 0x000000714a4a7220 */ /* 0x000fc40000410000 */
[----:B------:R-:W-:Y:S02]  /*3af0*/  HMMA.16816.F32.BF16 R60, R24, R30, R60 ;  /* 0x0000001e183c723c */ /* 0x000fe4000004183c */
[----:B------:R-:W-:Y:S01]  /*3b00*/  MUFU.TANH R137, R75 ;  /* 0x0000004b00897308 */ /* 0x000fe20000002400 */
[-C--:B------:R-:W-:Y:S01]  /*3b10*/  FMUL.FTZ R69, R69, R113.reuse ;  /* 0x0000007145457220 */ /* 0x080fe20000410000 */
[-C--:B------:R-:W-:Y:S01]  /*3b20*/  FMUL.FTZ R68, R68, R113.reuse ;  /* 0x0000007144447220 */ /* 0x080fe20000410000 */
[-C--:B------:R-:W-:Y:S01]  /*3b30*/  FMUL.FTZ R70, R70, R113.reuse ;  /* 0x0000007146467220 */ /* 0x080fe20000410000 */
[-C--:B------:R-:W-:Y:S02]  /*3b40*/  FMUL.FTZ R71, R71, R113.reuse ;  /* 0x0000007147477220 */ /* 0x080fe40000410000 */
[----:B------:R-:W-:Y:S01]  /*3b50*/  HMMA.16816.F32.BF16 R52, R100, R18, R52 ;  /* 0x000000126434723c */ /* 0x000fe20000041834 */
[----:B------:R-:W5:Y:S01]  /*3b60*/  LDSM.16.M88.4 R16, [R118+0x8800] ;  /* 0x008800007610783b */ /* 0x000f620000000200 */
[----:B------:R-:W-:Y:S06]  /*3b70*/  MUFU.TANH R135, R69 ;  /* 0x0000004500877308 */ /* 0x000fec0000002400 */
[----:B------:R-:W-:Y:S02]  /*3b80*/  HMMA.16816.F32.BF16 R56, R40, R32, R56 ;  /* 0x000000202838723c */ /* 0x000fe40000041838 */
[----:B------:R-:W-:Y:S06]  /*3b90*/  MUFU.TANH R151, R151 ;  /* 0x0000009700977308 */ /* 0x000fec0000002400 */
[C---:B-1----:R-:W-:Y:S02]  /*3ba0*/  HMMA.16816.F32.BF16 R64, R12.reuse, R20, R64 ;  /* 0x000000140c40723c */ /* 0x042fe40000041840 */
[----:B------:R-:W-:Y:S06]  /*3bb0*/  MUFU.TANH R139, R73 ;  /* 0x00000049008b7308 */ /* 0x000fec0000002400 */
[----:B------:R-:W-:Y:S01]  /*3bc0*/  HMMA.16816.F32.BF16 R60, R12, R22, R60 ;  /* 0x000000160c3c723c */ /* 0x000fe2000004183c */
[----:B------:R-:W1:Y:S01]  /*3bd0*/  LDSM.16.M88.4 R20, [R118+0x6c00] ;  /* 0x006c00007614783b */ /* 0x000e620000000200 */
[----:B------:R-:W-:Y:S06]  /*3be0*/  MUFU.TANH R133, R72 ;  /* 0x0000004800857308 */ /* 0x000fec0000002400 */
[----:B---3--:R-:W-:Y:S02]  /*3bf0*/  HMMA.16816.F32.BF16 R56, R24, R8, R56 ;  /* 0x000000081838723c */ /* 0x008fe40000041838 */
[----:B------:R-:W-:Y:S01]  /*3c00*/  MUFU.TANH R147, R74 ;  /* 0x0000004a00937308 */ /* 0x000fe20000002400 */
[-C--:B------:R-:W-:Y:S01]  /*3c10*/  FMUL.FTZ R67, R67, R113.reuse ;  /* 0x0000007143437220 */ /* 0x080fe20000410000 */
[-C--:B------:R-:W-:Y:S01]  /*3c20*/  FMUL.FTZ R64, R64, R113.reuse ;  /* 0x0000007140407220 */ /* 0x080fe20000410000 */
[-C--:B------:R-:W-:Y:S01]  /*3c30*/  FMUL.FTZ R66, R66, R113.reuse ;  /* 0x0000007142427220 */ /* 0x080fe20000410000 */
[----:B------:R-:W-:-:S02]  /*3c40*/  FMUL.FTZ R65, R65, R113 ;  /* 0x0000007141417220 */ /* 0x000fc40000410000 */
[----:B----4-:R-:W-:Y:S01]  /*3c50*/  HMMA.16816.F32.BF16 R48, R100, R36, R48 ;  /* 0x000000246430723c */ /* 0x010fe20000041830 */
[----:B------:R-:W-:Y:S01]  /*3c60*/  IMAD.IADD R37, R183, 0x1, R114 ;  /* 0x00000001b7257824 */ /* 0x000fe200078e0272 */
[----:B------:R3:W-:Y:S01]  /*3c70*/  MUFU.TANH R125, R67 ;  /* 0x00000043007d7308 */ /* 0x0007e20000002400 */
[-C--:B------:R-:W-:Y:S01]  /*3c80*/  FMUL.FTZ R61, R61, R113.reuse ;  /* 0x000000713d3d7220 */ /* 0x080fe20000410000 */
[-C--:B------:R-:W-:Y:S01]  /*3c90*/  FMUL.FTZ R60, R60, R113.reuse ;  /* 0x000000713c3c7220 */ /* 0x080fe20000410000 */
[C---:B------:R-:W-:Y:S01]  /*3ca0*/  VIADD R31, R37.reuse, 0x1 ;  /* 0x00000001251f7836 */ /* 0x040fe20000000000 */
[CC--:B------:R-:W-:Y:S01]  /*3cb0*/  ISETP.GE.AND P4, PT, R37.reuse, R112.reuse, PT ;  /* 0x000000702500720c */ /* 0x0c0fe20003f86270 */
[C---:B------:R-:W-:Y:S01]  /*3cc0*/  VIADD R29, R37.reuse, 0x8 ;  /* 0x00000008251d7836 */ /* 0x040fe20000000000 */
[----:B------:R-:W-:Y:S01]  /*3cd0*/  HMMA.16816.F32.BF16 R52, R40, R34, R52 ;  /* 0x000000222834723c */ /* 0x000fe20000041834 */
[----:B------:R-:W-:Y:S01]  /*3ce0*/  VIADD R9, R37, 0x9 ;  /* 0x0000000925097836 */ /* 0x000fe20000000000 */
[-C--:B------:R-:W-:Y:S01]  /*3cf0*/  ISETP.GE.AND P3, PT, R31, R112.reuse, PT ;  /* 0x000000701f00720c */ /* 0x080fe20003f66270 */
[----:B------:R-:W-:Y:S01]  /*3d00*/  VIADD R33, R37, 0x10 ;  /* 0x0000001025217836 */ /* 0x000fe20000000000 */
[-C--:B------:R-:W-:Y:S01]  /*3d10*/  ISETP.GE.AND P2, PT, R29, R112.reuse, PT ;  /* 0x000000701d00720c */ /* 0x080fe20003f46270 */
[----:B------:R-:W-:Y:S01]  /*3d20*/  MUFU.TANH R143, R68 ;  /* 0x00000044008f7308 */ /* 0x000fe20000002400 */
[----:B------:R-:W4:Y:S01]  /*3d30*/  LDSM.16.M88.4 R28, [R166+0x8c00] ;  /* 0x008c0000a61c783b */ /* 0x000f220000000200 */
[-C--:B------:R-:W-:Y:S01]  /*3d40*/  ISETP.GE.AND P1, PT, R9, R112.reuse, PT ;  /* 0x000000700900720c */ /* 0x080fe20003f26270 */
[C---:B------:R-:W-:Y:S01]  /*3d50*/  VIADD R9, R37.reuse, 0x18 ;  /* 0x0000001825097836 */ /* 0x040fe20000000000 */
[----:B-----5:R-:W-:Y:S01]  /*3d60*/  HMMA.16816.F32.BF16 R56, R12, R16, R56 ;  /* 0x000000100c38723c */ /* 0x020fe20000041838 */
[----:B------:R-:W-:Y:S01]  /*3d70*/  VIADD R17, R37, 0x11 ;  /* 0x0000001125117836 */ /* 0x000fe20000000000 */
[----:B------:R-:W-:Y:S01]  /*3d80*/  FSEL R97, R97, -INF , !P4 ;  /* 0xff80000061617808 */ /* 0x000fe20006000000 */
[-C--:B------:R-:W-:Y:S01]  /*3d90*/  FMUL.FTZ R62, R62, R113.reuse ;  /* 0x000000713e3e7220 */ /* 0x080fe20000410000 */
[-C--:B------:R-:W-:Y:S01]  /*3da0*/  ISETP.GE.AND P5, PT, R9, R112.reuse, PT ;  /* 0x000000700900720c */ /* 0x080fe20003fa6270 */
[----:B------:R-:W-:Y:S01]  /*3db0*/  MUFU.TANH R16, R61 ;  /* 0x0000003d00107308 */ /* 0x000fe20000002400 */
[----:B------:R-:W-:Y:S01]  /*3dc0*/  IADD3 R9, PT, PT, R37, 0x19, RZ ;  /* 0x0000001925097810 */ /* 0x000fe20007ffe0ff */
[-C--:B------:R-:W-:Y:S01]  /*3dd0*/  FMUL.FTZ R63, R63, R113.reuse ;  /* 0x000000713f3f7220 */ /* 0x080fe20000410000 */
[-C--:B------:R-:W-:Y:S01]  /*3de0*/  ISETP.GE.AND P6, PT, R17, R112.reuse, PT ;  /* 0x000000701100720c */ /* 0x080fe20003fc6270 */
[----:B-1----:R-:W-:Y:S01]  /*3df0*/  HMMA.16816.F32.BF16 R48, R40, R20, R48 ;  /* 0x000000142830723c */ /* 0x002fe20000041830 */
[----:B------:R-:W-:Y:S01]  /*3e00*/  FSEL R17, R0, -INF , !P4 ;  /* 0xff80000000117808 */ /* 0x000fe20006000000 */
[----:B------:R-:W-:Y:S01]  /*3e10*/  VIADD R21, R37, 0x21 ;  /* 0x0000002125157836 */ /* 0x000fe20000000000 */
[-C--:B------:R-:W-:Y:S01]  /*3e20*/  ISETP.GE.AND P4, PT, R9, R112.reuse, PT ;  /* 0x000000700900720c */ /* 0x080fe20003f86270 */
[----:B------:R-:W-:Y:S01]  /*3e30*/  VIADD R9, R37, 0x20 ;  /* 0x0000002025097836 */ /* 0x000fe20000000000 */
[----:B---3--:R-:W-:Y:S01]  /*3e40*/  FSEL R67, R98, -INF , !P3 ;  /* 0xff80000062437808 */ /* 0x008fe20005800000 */
[----:B------:R-:W-:Y:S01]  /*3e50*/  MUFU.TANH R145, R70 ;  /* 0x0000004600917308 */ /* 0x000fe20000002400 */
[----:B------:R-:W-:Y:S01]  /*3e60*/  FSEL R35, R96, -INF , !P3 ;  /* 0xff80000060237808 */ /* 0x000fe20005800000 */
[----:B------:R-:W-:Y:S01]  /*3e70*/  HMMA.16816.F32.BF16 R52, R24, R10, R52 ;  /* 0x0000000a1834723c */ /* 0x000fe20000041834 */
[-C--:B------:R-:W-:Y:S01]  /*3e80*/  ISETP.GE.AND P3, PT, R9, R112.reuse, PT ;  /* 0x000000700900720c */ /* 0x080fe20003f66270 */
[-C--:B------:R-:W-:Y:S01]  /*3e90*/  FMUL.FTZ R59, R59, R113.reuse ;  /* 0x000000713b3b7220 */ /* 0x080fe20000410000 */
[----:B------:R-:W1:Y:S01]  /*3ea0*/  LDSM.16.M88.4 R8, [R118+0x8c00] ;  /* 0x008c00007608783b */ /* 0x000e620000000200 */
[----:B------:R-:W-:Y:S01]  /*3eb0*/  FSEL R116, R116, -INF , !P2 ;  /* 0xff80000074747808 */ /* 0x000fe20005000000 */
[-C--:B------:R-:W-:Y:S01]  /*3ec0*/  FMUL.FTZ R57, R57, R113.reuse ;  /* 0x0000007139397220 */ /* 0x080fe20000410000 */
[----:B------:R-:W-:Y:S01]  /*3ed0*/  FSEL R99, R99, -INF , !P2 ;  /* 0xff80000063637808 */ /* 0x000fe20005000000 */
[----:B------:R-:W-:Y:S01]  /*3ee0*/  MUFU.TANH R61, R59 ;  /* 0x0000003b003d7308 */ /* 0x000fe20000002400 */
[C---:B------:R-:W-:Y:S01]  /*3ef0*/  HMMA.16816.F32.BF16 R104, R12.reuse, R88, R104 ;  /* 0x000000580c68723c */ /* 0x040fe20000041868 */
[-C--:B------:R-:W-:Y:S01]  /*3f00*/  FMUL.FTZ R88, R93, R113.reuse ;  /* 0x000000715d587220 */ /* 0x080fe20000410000 */
[-C--:B------:R-:W-:Y:S01]  /*3f10*/  FMUL.FTZ R93, R95, R113.reuse ;  /* 0x000000715f5d7220 */ /* 0x080fe20000410000 */
[-C--:B------:R-:W-:Y:S01]  /*3f20*/  FMUL.FTZ R89, R94, R113.reuse ;  /* 0x000000715e597220 */ /* 0x080fe20000410000 */
[-C--:B------:R-:W-:Y:S01]  /*3f30*/  ISETP.GE.AND P2, PT, R21, R112.reuse, PT ;  /* 0x000000701500720c */ /* 0x080fe20003f46270 */
[-C--:B------:R-:W-:Y:S01]  /*3f40*/  FMUL.FTZ R0, R56, R113.reuse ;  /* 0x0000007138007220 */ /* 0x080fe20000410000 */
[----:B------:R-:W-:Y:S01]  /*3f50*/  FSEL R117, R117, -INF , !P1 ;  /* 0xff80000075757808 */ /* 0x000fe20004800000 */
[----:B------:R-:W3:Y:S01]  /*3f60*/  MUFU.TANH R88, R88 ;  /* 0x0000005800587308 */ /* 0x000ee20000002400 */
[----:B------:R-:W-:Y:S01]  /*3f70*/  HMMA.16816.F32.BF16 R84, R12, R90, R84 ;  /* 0x0000005a0c54723c */ /* 0x000fe20000041854 */
[----:B------:R-:W-:Y:S01]  /*3f80*/  FSEL R115, R115, -INF , !P1 ;  /* 0xff80000073737808 */ /* 0x000fe20004800000 */
[----:B------:R-:W-:Y:S01]  /*3f90*/  FMUL.FTZ R58, R58, R113 ;  /* 0x000000713a3a7220 */ /* 0x000fe20000410000 */
[----:B------:R-:W-:Y:S01]  /*3fa0*/  ISETP.GE.AND P0, PT, R33, R112, PT ;  /* 0x000000702100720c */ /* 0x000fe20003f06270 */
[----:B------:R-:W-:Y:S01]  /*3fb0*/  VIADD R33, R37, 0x29 ;  /* 0x0000002925217836 */ /* 0x000fe20000000000 */
[----:B--2---:R-:W-:Y:S01]  /*3fc0*/  FSEL R69, R111, -INF , !P6 ;  /* 0xff8000006f457808 */ /* 0x004fe20007000000 */
[----:B------:R-:W-:-:S04]  /*3fd0*/  DEPBAR.LE SB0, 0x0 ;  /* 0x000080000000791a */ /* 0x000fc80000000000 */
[----:B------:R-:W-:Y:S01]  /*3fe0*/  HMMA.16816.F32.BF16 R44, R100, R38, R44 ;  /* 0x00000026642c723c */ /* 0x000fe2000004182c */
[-C--:B------:R-:W-:Y:S01]  /*3ff0*/  FMUL.FTZ R90, R105, R113.reuse ;  /* 0x00000071695a7220 */ /* 0x080fe20000410000 */
[-C--:B------:R-:W-:Y:S01]  /*4000*/  FMUL.FTZ R95, R107, R113.reuse ;  /* 0x000000716b5f7220 */ /* 0x080fe20000410000 */
[----:B------:R-:W-:Y:S01]  /*4010*/  MUFU.TANH R89, R89 ;  /* 0x0000005900597308 */ /* 0x000fe20000002400 */
[----:B------:R-:W-:Y:S01]  /*4020*/  FSEL R21, R110, -INF , !P0 ;  /* 0xff8000006e157808 */ /* 0x000fe20004000000 */
[-C--:B------:R-:W-:Y:S01]  /*4030*/  FMUL.FTZ R94, R104, R113.reuse ;  /* 0x00000071685e7220 */ /* 0x080fe20000410000 */
[-C--:B------:R-:W-:Y:S01]  /*4040*/  FMUL.FTZ R91, R106, R113.reuse ;  /* 0x000000716a5b7220 */ /* 0x080fe20000410000 */
[----:B------:R-:W-:Y:S01]  /*4050*/  FSEL R75, R109, -INF , !P6 ;  /* 0xff8000006d4b7808 */ /* 0x000fe20007000000 */
[----:B----4-:R-:W-:Y:S01]  /*4060*/  HMMA.16816.F32.BF16 R48, R24, R28, R48 ;  /* 0x0000001c1830723c */ /* 0x010fe20000041830 */
[-C--:B------:R-:W-:Y:S01]  /*4070*/  FMUL.FTZ R84, R84, R113.reuse ;  /* 0x0000007154547220 */ /* 0x080fe20000410000 */
[-C--:B------:R-:W-:Y:S01]  /*4080*/  FMUL.FTZ R86, R86, R113.reuse ;  /* 0x0000007156567220 */ /* 0x080fe20000410000 */
[----:B------:R-:W2:Y:S01]  /*4090*/  MUFU.TANH R90, R90 ;  /* 0x0000005a005a7308 */ /* 0x000ea20000002400 */
[-C--:B------:R-:W-:Y:S01]  /*40a0*/  FMUL.FTZ R85, R85, R113.reuse ;  /* 0x0000007155557220 */ /* 0x080fe20000410000 */
[----:B------:R-:W-:Y:S01]  /*40b0*/  FMUL.FTZ R87, R87, R113 ;  /* 0x0000007157577220 */ /* 0x000fe20000410000 */
[C---:B------:R-:W-:Y:S01]  /*40c0*/  VIADD R29, R37.reuse, 0x30 ;  /* 0x00000030251d7836 */ /* 0x040fe20000000000 */
[----:B------:R-:W-:Y:S01]  /*40d0*/  FSEL R79, R92, -INF , !P5 ;  /* 0xff8000005c4f7808 */ /* 0x000fe20006800000 */
[----:B------:R-:W-:Y:S01]  /*40e0*/  HMMA.16816.F32.BF16 R52, R12, R18, R52 ;  /* 0x000000120c34723c */ /* 0x000fe20000041834 */
[----:B------:R-:W-:Y:S01]  /*40f0*/  VIADD R19, R37, 0x28 ;  /* 0x0000002825137836 */ /* 0x000fe20000000000 */
[----:B---3--:R-:W-:Y:S01]  /*4100*/  FSEL R83, R88, -INF , !P4 ;  /* 0xff80000058537808 */ /* 0x008fe20006000000 */
[----:B------:R-:W3:Y:S01]  /*4110*/  MUFU.TANH R95, R95 ;  /* 0x0000005f005f7308 */ /* 0x000ee20000002400 */
[-C--:B------:R-:W-:Y:S01]  /*4120*/  ISETP.GE.AND P6, PT, R29, R112.reuse, PT ;  /* 0x000000701d00720c */ /* 0x080fe20003fc6270 */
[----:B------:R-:W-:Y:S01]  /*4130*/  VIADD R29, R37, 0x31 ;  /* 0x00000031251d7836 */ /* 0x000fe20000000000 */
[----:B------:R-:W-:-:S02]  /*4140*/  ISETP.GE.AND P1, PT, R19, R112, PT ;  /* 0x000000701300720c */ /* 0x000fc40003f26270 */
[----:B------:R-:W-:Y:S01]  /*4150*/  HMMA.16816.F32.BF16 R44, R40, R22, R44 ;  /* 0x00000016282c723c */ /* 0x000fe2000004182c */
[----:B------:R-:W-:Y:S01]  /*4160*/  FSEL R19, R108, -INF , !P0 ;  /* 0xff8000006c137808 */ /* 0x000fe20004000000 */
[----:B------:R-:W-:Y:S01]  /*4170*/  VIADD R23, R37, 0x38 ;  /* 0x0000003825177836 */ /* 0x000fe20000000000 */
[----:B------:R-:W4:Y:S01]  /*4180*/  MUFU.TANH R84, R84 ;  /* 0x0000005400547308 */ /* 0x000f220000002400 */
[-C--:B------:R-:W-:Y:S02]  /*4190*/  ISETP.GE.AND P0, PT, R33, R112.reuse, PT ;  /* 0x000000702100720c */ /* 0x080fe40003f06270 */
[----:B--2---:R-:W-:Y:S02]  /*41a0*/  FSEL R157, R90, -INF , !P2 ;  /* 0xff8000005a9d7808 */ /* 0x004fe40005000000 */
[----:B-1----:R-:W-:Y:S01]  /*41b0*/  HMMA.16816.F32.BF16 R48, R12, R8, R48 ;  /* 0x000000080c30723c */ /* 0x002fe20000041830 */
[----:B------:R-:W-:Y:S02]  /*41c0*/  IADD3 R9, PT, PT, R37, 0x40, RZ ;  /* 0x0000004025097810 */ /* 0x000fe40007ffe0ff */
[----:B------:R-:W1:Y:S01]  /*41d0*/  MUFU.TANH R86, R86 ;  /* 0x0000005600567308 */ /* 0x000e620000002400 */
[----:B------:R-:W-:Y:S01]  /*41e0*/  FSEL R155, R155, -INF , !P6 ;  /* 0xff8000009b9b7808 */ /* 0x000fe20007000000 */
[-C--:B------:R-:W-:Y:S01]  /*41f0*/  FMUL.FTZ R43, R53, R113.reuse ;  /* 0x00000071352b7220 */ /* 0x080fe20000410000 */
[----:B---3--:R-:W-:Y:S01]  /*4200*/  FSEL R161, R95, -INF , !P2 ;  /* 0xff8000005fa17808 */ /* 0x008fe20005000000 */
[-C--:B------:R-:W-:Y:S01]  /*4210*/  FMUL.FTZ R20, R52, R113.reuse ;  /* 0x0000007134147220 */ /* 0x080fe20000410000 */
[-C--:B------:R-:W-:Y:S01]  /*4220*/  ISETP.GE.AND P2, PT, R9, R112.reuse, PT ;  /* 0x000000700900720c */ /* 0x080fe20003f46270 */
[----:B------:R-:W-:Y:S01]  /*4230*/  VIADD R9, R37, 0x41 ;  /* 0x0000004125097836 */ /* 0x000fe20000000000 */
[----:B------:R-:W-:Y:S01]  /*4240*/  FSEL R59, R80, -INF , !P6 ;  /* 0xff800000503b7808 */ /* 0x000fe20007000000 */
[----:B------:R-:W2:Y:S01]  /*4250*/  MUFU.TANH R85, R85 ;  /* 0x0000005500557308 */ /* 0x000ea20000002400 */
[----:B------:R-:W-:Y:S01]  /*4260*/  HMMA.16816.F32.BF16 R44, R24, R30, R44 ;  /* 0x0000001e182c723c */ /* 0x000fe2000004182c */
[----:B----4-:R-:W-:Y:S01]  /*4270*/  FSEL R159, R84, -INF , !P1 ;  /* 0xff800000549f7808 */ /* 0x010fe20004800000 */
[-C--:B------:R-:W-:Y:S01]  /*4280*/  FMUL.FTZ R27, R55, R113.reuse ;  /* 0x00000071371b7220 */ /* 0x080fe20000410000 */
[----:B------:R-:W-:Y:S01]  /*4290*/  FSEL R89, R89, -INF , !P5 ;  /* 0xff80000059597808 */ /* 0x000fe20006800000 */
[----:B------:R-:W-:Y:S01]  /*42a0*/  FMUL.FTZ R54, R54, R113 ;  /* 0x0000007136367220 */ /* 0x000fe20000410000 */
[----:B------:R-:W-:-:S02]  /*42b0*/  ISETP.GE.AND P5, PT, R29, R112, PT ;  /* 0x000000701d00720c */ /* 0x000fc40003fa6270 */
[----:B------:R-:W3:Y:S01]  /*42c0*/  MUFU.TANH R87, R87 ;  /* 0x0000005700577308 */ /* 0x000ee20000002400 */
[----:B------:R-:W-:Y:S01]  /*42d0*/  FSEL R147, R147, -INF , !P2 ;  /* 0xff80000093937808 */ /* 0x000fe20005000000 */
[-C--:B------:R-:W-:Y:S01]  /*42e0*/  FMUL.FTZ R42, R48, R113.reuse ;  /* 0x00000071302a7220 */ /* 0x080fe20000410000 */
[----:B-1----:R-:W-:Y:S01]  /*42f0*/  FSEL R163, R86, -INF , !P1 ;  /* 0xff80000056a37808 */ /* 0x002fe20004800000 */
[-C--:B------:R-:W-:Y:S01]  /*4300*/  FMUL.FTZ R41, R49, R113.reuse ;  /* 0x0000007131297220 */ /* 0x080fe20000410000 */
[----:B------:R-:W-:Y:S01]  /*4310*/  ISETP.GE.AND P1, PT, R9, R112, PT ;  /* 0x000000700900720c */ /* 0x000fe20003f26270 */
[----:B------:R-:W-:Y:S01]  /*4320*/  VIADD R9, R37, 0x48 ;  /* 0x0000004825097836 */ /* 0x000fe20000000000 */
[----:B------:R-:W-:Y:S01]  /*4330*/  FSEL R153, R153, -INF , !P5 ;  /* 0xff80000099997808 */ /* 0x000fe20006800000 */
[----:B------:R-:W1:Y:S01]  /*4340*/  MUFU.TANH R93, R93 ;  /* 0x0000005d005d7308 */ /* 0x000e620000002400 */
[----:B------:R-:W-:Y:S01]  /*4350*/  FSEL R55, R81, -INF , !P5 ;  /* 0xff80000051377808 */ /* 0x000fe20006800000 */
[-C--:B------:R-:W-:Y:S01]  /*4360*/  FMUL.FTZ R25, R51, R113.reuse ;  /* 0x0000007133197220 */ /* 0x080fe20000410000 */
[----:B--2---:R-:W-:Y:S01]  /*4370*/  FSEL R195, R85, -INF , !P0 ;  /* 0xff80000055c37808 */ /* 0x004fe20004000000 */
[----:B------:R-:W-:Y:S01]  /*4380*/  FMUL.FTZ R50, R50, R113 ;  /* 0x0000007132327220 */ /* 0x000fe20000410000 */
[----:B------:R-:W-:-:S02]  /*4390*/  FSEL R133, R133, -INF , !P2 ;  /* 0xff80000085857808 */ /* 0x000fc40005000000 */
[----:B------:R-:W-:Y:S01]  /*43a0*/  FSEL R137, R137, -INF , !P1 ;  /* 0xff80000089897808 */ /* 0x000fe20004800000 */
[----:B------:R-:W2:Y:S01]  /*43b0*/  MUFU.TANH R94, R94 ;  /* 0x0000005e005e7308 */ /* 0x000ea20000002400 */
[----:B------:R-:W-:Y:S02]  /*43c0*/  FSEL R139, R139, -INF , !P1 ;  /* 0xff8000008b8b7808 */ /* 0x000fe40004800000 */
[----:B---3--:R-:W-:Y:S02]  /*43d0*/  FSEL R177, R87, -INF , !P0 ;  /* 0xff80000057b17808 */ /* 0x008fe40004000000 */
[----:B------:R-:W-:Y:S01]  /*43e0*/  ISETP.GE.AND P0, PT, R9, R112, PT ;  /* 0x000000700900720c */ /* 0x000fe20003f06270 */
[----:B------:R-:W-:Y:S02]  /*43f0*/  VIADD R9, R37, 0x49 ;  /* 0x0000004925097836 */ /* 0x000fe40000000000 */
[----:B------:R-:W3:Y:S01]  /*4400*/  MUFU.TANH R91, R91 ;  /* 0x0000005b005b7308 */ /* 0x000ee20000002400 */
[----:B------:R-:W-:-:S02]  /*4410*/  FSEL R145, R145, -INF , !P0 ;  /* 0xff80000091917808 */ /* 0x000fc40004000000 */
[-C--:B------:R-:W-:Y:S01]  /*4420*/  ISETP.GE.AND P6, PT, R9, R112.reuse, PT ;  /* 0x000000700900720c */ /* 0x080fe20003fc6270 */
[----:B------:R-:W-:Y:S01]  /*4430*/  VIADD R9, R37, 0x50 ;  /* 0x0000005025097836 */ /* 0x000fe20000000000 */
[----:B-1----:R-:W-:Y:S02]  /*4440*/  FSEL R73, R93, -INF , !P4 ;  /* 0xff8000005d497808 */ /* 0x002fe40006000000 */
[-C--:B------:R-:W-:Y:S01]  /*4450*/  ISETP.GE.AND P4, PT, R23, R112.reuse, PT ;  /* 0x000000701700720c */ /* 0x080fe20003f86270 */
[----:B------:R-:W-:Y:S01]  /*4460*/  VIADD R23, R37, 0x39 ;  /* 0x0000003925177836 */ /* 0x000fe20000000000 */
[----:B------:R-:W-:Y:S01]  /*4470*/  ISETP.GE.AND P5, PT, R9, R112, PT ;  /* 0x000000700900720c */ /* 0x000fe20003fa6270 */
[----:B------:R-:W-:Y:S01]  /*4480*/  VIADD R9, R37, 0x51 ;  /* 0x0000005125097836 */ /* 0x000fe20000000000 */
[----:B------:R1:W-:Y:S01]  /*4490*/  MUFU.TANH R18, R57 ;  /* 0x0000003900127308 */ /* 0x0003e20000002400 */
[----:B------:R-:W-:Y:S02]  /*44a0*/  FSEL R53, R76, -INF , !P4 ;  /* 0xff8000004c357808 */ /* 0x000fe40006000000 */
[----:B--2---:R-:W-:-:S02]  /*44b0*/  FSEL R33, R94, -INF , !P3 ;  /* 0xff8000005e217808 */ /* 0x004fc40005800000 */
[----:B------:R-:W-:Y:S02]  /*44c0*/  FSEL R143, R143, -INF , !P0 ;  /* 0xff8000008f8f7808 */ /* 0x000fe40004000000 */
[----:B---3--:R-:W-:Y:S01]  /*44d0*/  FSEL R29, R91, -INF , !P3 ;  /* 0xff8000005b1d7808 */ /* 0x008fe20005800000 */
[----:B------:R-:W2:Y:S01]  /*44e0*/  MUFU.TANH R141, R71 ;  /* 0x00000047008d7308 */ /* 0x000ea20000002400 */
[----:B------:R-:W-:Y:S02]  /*44f0*/  ISETP.GE.AND P3, PT, R23, R112, PT ;  /* 0x000000701700720c */ /* 0x000fe40003f66270 */
[----:B------:R-:W-:Y:S02]  /*4500*/  FSEL R135, R135, -INF , !P6 ;  /* 0xff80000087877808 */ /* 0x000fe40007000000 */
[----:B------:R-:W-:Y:S02]  /*4510*/  FSEL R149, R149, -INF , !P3 ;  /* 0xff80000095957808 */ /* 0x000fe40005800000 */
[----:B------:R-:W-:Y:S01]  /*4520*/  FSEL R151, R151, -INF , !P3 ;  /* 0xff80000097977808 */ /* 0x000fe20005800000 */
[----:B------:R-:W3:Y:S01]  /*4530*/  MUFU.TANH R127, R64 ;  /* 0x00000040007f7308 */ /* 0x000ee20000002400 */
[----:B-1----:R-:W-:-:S02]  /*4540*/  FSEL R57, R77, -INF , !P4 ;  /* 0xff8000004d397808 */ /* 0x002fc40006000000 */
[-C--:B------:R-:W-:Y:S02]  /*4550*/  ISETP.GE.AND P4, PT, R9, R112.reuse, PT ;  /* 0x000000700900720c */ /* 0x080fe40003f86270 */
[----:B------:R-:W-:Y:S01]  /*4560*/  HMMA.16816.F32.BF16 R8, R12, R10, R44 ;  /* 0x0000000a0c08723c */ /* 0x000fe2000004182c */
[----:B------:R-:W-:Y:S02]  /*4570*/  VIADD R13, R37, 0x58 ;  /* 0x00000058250d7836 */ /* 0x000fe40000000000 */
[----:B------:R-:W1:Y:S01]  /*4580*/  MUFU.TANH R129, R66 ;  /* 0x0000004200817308 */ /* 0x000e620000002400 */
[----:B------:R-:W-:Y:S02]  /*4590*/  FSEL R125, R125, -INF , !P4 ;  /* 0xff8000007d7d7808 */ /* 0x000fe40006000000 */
[----:B--2---:R-:W-:Y:S02]  /*45a0*/  FSEL R141, R141, -INF , !P6 ;  /* 0xff8000008d8d7808 */ /* 0x004fe40007000000 */
[----:B------:R-:W-:Y:S01]  /*45b0*/  ISETP.GE.AND P3, PT, R13, R112, PT ;  /* 0x000000700d00720c */ /* 0x000fe20003f66270 */
[----:B------:R-:W-:-:S02]  /*45c0*/  VIADD R13, R37, 0x59 ;  /* 0x00000059250d7836 */ /* 0x000fc40000000000 */
[----:B------:R-:W2:Y:S01]  /*45d0*/  MUFU.TANH R123, R65 ;  /* 0x00000041007b7308 */ /* 0x000ea20000002400 */
[----:B---3--:R-:W-:Y:S02]  /*45e0*/  FSEL R127, R127, -INF , !P5 ;  /* 0xff8000007f7f7808 */ /* 0x008fe40006800000 */
[----:B------:R-:W-:Y:S01]  /*45f0*/  ISETP.GE.AND P2, PT, R13, R112, PT ;  /* 0x000000700d00720c */ /* 0x000fe20003f46270 */
[----:B------:R-:W-:-:S04]  /*4600*/  VIADD R13, R37, 0x60 ;  /* 0x00000060250d7836 */ /* 0x000fc80000000000 */
[----:B------:R-:W3:Y:S01]  /*4610*/  MUFU.TANH R119, R60 ;  /* 0x0000003c00777308 */ /* 0x000ee20000002400 */
[-C--:B------:R-:W-:Y:S01]  /*4620*/  FMUL.FTZ R8, R8, R113.reuse ;  /* 0x0000007108087220 */ /* 0x080fe20000410000 */
[-C--:B------:R-:W-:Y:S01]  /*4630*/  ISETP.GE.AND P1, PT, R13, R112.reuse, PT ;  /* 0x000000700d00720c */ /* 0x080fe20003f26270 */
[-C--:B------:R-:W-:Y:S01]  /*4640*/  FMUL.FTZ R10, R10, R113.reuse ;  /* 0x000000710a0a7220 */ /* 0x080fe20000410000 */
[----:B------:R-:W-:Y:S01]  /*4650*/  IADD3 R13, PT, PT, R37, 0x61, RZ ;  /* 0x00000061250d7810 */ /* 0x000fe20007ffe0ff */
[-C--:B------:R-:W-:Y:S01]  /*4660*/  FMUL.FTZ R11, R11, R113.reuse ;  /* 0x000000710b0b7220 */ /* 0x080fe20000410000 */
[----:B-1----:R-:W-:Y:S01]  /*4670*/  FSEL R129, R129, -INF , !P5 ;  /* 0xff80000081817808 */ /* 0x002fe20006800000 */
[----:B------:R-:W-:Y:S01]  /*4680*/  FMUL.FTZ R9, R9, R113 ;  /* 0x0000007109097220 */ /* 0x000fe20000410000 */
[----:B------:R-:W-:Y:S01]  /*4690*/  ISETP.GE.AND P0, PT, R13, R112, PT ;  /* 0x000000700d00720c */ /* 0x000fe20003f06270 */
[----:B------:R-:W-:Y:S01]  /*46a0*/  VIADD R13, R37, 0x68 ;  /* 0x00000068250d7836 */ /* 0x000fe20000000000 */
[----:B------:R-:W1:Y:S01]  /*46b0*/  MUFU.TANH R121, R62 ;  /* 0x0000003e00797308 */ /* 0x000e620000002400 */
[----:B--2---:R-:W-:-:S02]  /*46c0*/  FSEL R123, R123, -INF , !P4 ;  /* 0xff8000007b7b7808 */ /* 0x004fc40006000000 */
[----:B------:R-:W-:Y:S02]  /*46d0*/  FSEL R61, R61, -INF , !P0 ;  /* 0xff8000003d3d7808 */ /* 0x000fe40004000000 */
[-C--:B------:R-:W-:Y:S01]  /*46e0*/  ISETP.GE.AND P6, PT, R13, R112.reuse, PT ;  /* 0x000000700d00720c */ /* 0x080fe20003fc6270 */
[----:B------:R-:W-:Y:S01]  /*46f0*/  VIADD R13, R37, 0x69 ;  /* 0x00000069250d7836 */ /* 0x000fe20000000000 */
[----:B------:R-:W-:Y:S01]  /*4700*/  FSEL R45, R18, -INF , !P0 ;  /* 0xff800000122d7808 */ /* 0x000fe20004000000 */
[----:B------:R-:W2:Y:S01]  /*4710*/  MUFU.TANH R65, R63 ;  /* 0x0000003f00417308 */ /* 0x000ea20000002400 */
[----:B------:R-:W-:Y:S02]  /*4720*/  ISETP.NE.AND P0, PT, R6, 0x1, PT ;  /* 0x000000010600780c */ /* 0x000fe40003f05270 */
[----:B------:R-:W-:Y:S01]  /*4730*/  ISETP.GE.AND P5, PT, R13, R112, PT ;  /* 0x000000700d00720c */ /* 0x000fe20003fa6270 */
[----:B------:R-:W-:Y:S01]  /*4740*/  VIADD R13, R37, 0x70 ;  /* 0x00000070250d7836 */ /* 0x000fe20000000000 */
[----:B---3--:R-:W-:-:S03]  /*4750*/  FSEL R119, R119, -INF , !P3 ;  /* 0xff80000077777808 */ /* 0x008fc60005800000 */
[----:B------:R-:W3:Y:S01]  /*4760*/  MUFU.TANH R0, R0 ;  /* 0x0000000000007308 */ /* 0x000ee20000002400 */
[----:B------:R-:W-:Y:S01]  /*4770*/  ISETP.GE.AND P4, PT, R13, R112, PT ;  /* 0x000000700d00720c */ /* 0x000fe20003f86270 */
[----:B------:R-:W-:Y:S01]  /*4780*/  VIADD R13, R37, 0x71 ;  /* 0x00000071250d7836 */ /* 0x000fe20000000000 */
[----:B-1----:R-:W-:-:S04]  /*4790*/  FSEL R121, R121, -INF , !P3 ;  /* 0xff80000079797808 */ /* 0x002fc80005800000 */
[-C--:B------:R-:W-:Y:S01]  /*47a0*/  ISETP.GE.AND P3, PT, R13, R112.reuse, PT ;  /* 0x000000700d00720c */ /* 0x080fe20003f66270 */
[----:B------:R-:W1:Y:S01]  /*47b0*/  MUFU.TANH R120, R58 ;  /* 0x0000003a00787308 */ /* 0x000e620000002400 */
[----:B------:R-:W-:Y:S01]  /*47c0*/  VIADD R13, R37, 0x78 ;  /* 0x00000078250d7836 */ /* 0x000fe20000000000 */
[----:B--2---:R-:W-:Y:S01]  /*47d0*/  FSEL R65, R65, -INF , !P2 ;  /* 0xff80000041417808 */ /* 0x004fe20005000000 */
[----:B------:R-:W-:Y:S01]  /*47e0*/  VIADD R37, R37, 0x79 ;  /* 0x0000007925257836 */ /* 0x000fe20000000000 */
[----:B------:R-:W-:Y:S02]  /*47f0*/  FSEL R63, R16, -INF , !P2 ;  /* 0xff800000103f7808 */ /* 0x000fe40005000000 */
[----:B------:R-:W-:Y:S02]  /*4800*/  ISETP.GE.AND P2, PT, R13, R112, PT ;  /* 0x000000700d00720c */ /* 0x000fe40003f46270 */
[----:B------:R-:W2:Y:S01]  /*4810*/  MUFU.TANH R20, R20 ;  /* 0x0000001400147308 */ /* 0x000ea20000002400 */
[----:B---3--:R-:W-:-:S07]  /*4820*/  FSEL R46, R0, -INF , !P1 ;  /* 0xff800000002e7808 */ /* 0x008fce0004800000 */
[----:B------:R-:W3:Y:S01]  /*4830*/  MUFU.TANH R43, R43 ;  /* 0x0000002b002b7308 */ /* 0x000ee20000002400 */
[----:B-1----:R-:W-:Y:S02]  /*4840*/  FSEL R120, R120, -INF , !P1 ;  /* 0xff80000078787808 */ /* 0x002fe40004800000 */
[----:B------:R-:W-:-:S05]  /*4850*/  ISETP.GE.AND P1, PT, R37, R112, PT ;  /* 0x000000702500720c */ /* 0x000fca0003f26270 */
[----:B------:R-:W1:Y:S01]  /*4860*/  MUFU.TANH R66, R54 ;  /* 0x0000003600427308 */ /* 0x000e620000002400 */
[----:B--2---:R-:W-:-:S07]  /*4870*/  FSEL R44, R20, -INF , !P6 ;  /* 0xff800000142c7808 */ /* 0x004fce0007000000 */
[----:B------:R-:W2:Y:S01]  /*4880*/  MUFU.TANH R27, R27 ;  /* 0x0000001b001b7308 */ /* 0x000ea20000002400 */
[----:B---3--:R-:W-:-:S07]  /*4890*/  FSEL R43, R43, -INF , !P5 ;  /* 0xff8000002b2b7808 */ /* 0x008fce0006800000 */
[----:B------:R-:W3:Y:S01]  /*48a0*/  MUFU.TANH R42, R42 ;  /* 0x0000002a002a7308 */ /* 0x000ee20000002400 */
[----:B-1----:R-:W-:-:S07]  /*48b0*/  FSEL R66, R66, -INF , !P6 ;  /* 0xff80000042427808 */ /* 0x002fce0007000000 */
        /* <DEDUP_REMOVED lines=13> */
[----:B--2---:R-:W-:Y:S02]  /*4990*/  FSEL R62, R62, -INF , !P2 ;  /* 0xff8000003e3e7808 */ /* 0x004fe40005000000 */
[----:B---3--:R-:W-:Y:S02]  /*49a0*/  FSEL R26, R26, -INF , !P1 ;  /* 0xff8000001a1a7808 */ /* 0x008fe40004800000 */
[----:B-1----:R-:W-:Y:S01]  /*49b0*/  FSEL R39, R39, -INF , !P1 ;  /* 0xff80000027277808 */ /* 0x002fe20004800000 */
        /* <DEDUP_REMOVED lines=15> */
.L_x_713:
        /* <DEDUP_REMOVED lines=60> */
.L_x_714:
[----:B------:R-:W-:Y:S05]  /*4e70*/  BSYNC.RECONVERGENT B0 ;  /* 0x0000000000007941 */ /* 0x000fea0003800200 */
.L_x_712:
[-C--:B------:R-:W-:Y:S01]  /*4e80*/  ISETP.GE.AND P3, PT, R188, R184.reuse, PT ;  /* 0x000000b8bc00720c */ /* 0x080fe20003f66270 */
[----:B------:R-:W-:Y:S01]  /*4e90*/  IMAD.SHL.U32 R9, R168, 0x40, RZ ;  /* 0x00000040a8097824 */ /* 0x000fe200078e00ff */
[-C--:B------:R-:W-:Y:S01]  /*4ea0*/  ISETP.GE.AND P2, PT, R174, R184.reuse, PT ;  /* 0x000000b8ae00720c */ /* 0x080fe20003f46270 */
[----:B------:R-:W-:Y:S01]  /*4eb0*/  BSSY.RECONVERGENT B0, `(.L_x_715) ;  /* 0x000004d000007945 */ /* 0x000fe20003800200 */
[----:B------:R-:W-:Y:S02]  /*4ec0*/  ISETP.GE.AND P1, PT, R173, R184, PT ;  /* 0x000000b8ad00720c */ /* 0x000fe40003f26270 */
[C---:B------:R-:W-:Y:S02]  /*4ed0*/  IADD3 R12, P4, PT, R9.reuse, R176, RZ ;  /* 0x000000b0090c7210 */ /* 0x040fe40007f9e0ff */
[----:B------:R-:W-:Y:S02]  /*4ee0*/  SHF.L.U64.HI R0, R168, 0x6, R169 ;  /* 0x00000006a8007819 */ /* 0x000fe400000102a9 */
[----:B------:R-:W-:-:S02]  /*4ef0*/  IADD3 R8, P5, PT, R9, R12, RZ ;  /* 0x0000000c09087210 */ /* 0x000fc40007fbe0ff */
[C---:B------:R-:W-:Y:S01]  /*4f00*/  IADD3.X R13, PT, PT, R0.reuse, R175, RZ, P4, !PT ;  /* 0x000000af000d7210 */ /* 0x040fe200027fe4ff */
[----:B------:R-:W-:Y:S01]  /*4f10*/  @!P3 IMAD.MOV.U32 R10, RZ, RZ, R176 ;  /* 0x000000ffff0ab224 */ /* 0x000fe200078e00b0 */
[----:B------:R-:W-:Y:S01]  /*4f20*/  IADD3 R14, P4, PT, R9, R8, RZ ;  /* 0x00000008090e7210 */ /* 0x000fe20007f9e0ff */
[----:B------:R-:W-:Y:S01]  /*4f30*/  @!P3 IMAD.MOV.U32 R11, RZ, RZ, R175 ;  /* 0x000000ffff0bb224 */ /* 0x000fe200078e00af */
[----:B------:R-:W-:-:S04]  /*4f40*/  IADD3.X R9, PT, PT, R0, R13, RZ, P5, !PT ;  /* 0x0000000d00097210 */ /* 0x000fc80002ffe4ff */
[----:B------:R-:W-:Y:S01]  /*4f50*/  @!PT LDS RZ, [RZ] ;  /* 0x00000000fffff984 */ /* 0x000fe20000000800 */
[----:B------:R-:W-:Y:S01]  /*4f60*/  @!PT LDS RZ, [RZ] ;  /* 0x00000000fffff984 */ /* 0x000fe20000000800 */
[----:B------:R-:W-:Y:S01]  /*4f70*/  @!PT LDS RZ, [RZ] ;  /* 0x00000000fffff984 */ /* 0x000fe20000000800 */
[----:B------:R1:W-:Y:S01]  /*4f80*/  @!P3 LDGSTS.E.BYPASS.LTC128B.128 [R185+0x3000], desc[UR4][R10.64] ;  /* 0x030000000ab9bfae */ /* 0x0003e2000b981a04 */
[----:B------:R-:W-:-:S03]  /*4f90*/  IADD3.X R15, PT, PT, R0, R9, RZ, P4, !PT ;  /* 0x00000009000f7210 */ /* 0x000fc600027fe4ff */
[----:B------:R2:W-:Y:S01]  /*4fa0*/  @P3 STS.128 [R185+0x3000], RZ ;  /* 0x003000ffb9003388 */ /* 0x0005e20000000c00 */
[----:B-1----:R-:W-:Y:S02]  /*4fb0*/  @!P2 IMAD.MOV.U32 R10, RZ, RZ, R176 ;  /* 0x000000ffff0aa224 */ /* 0x002fe400078e00b0 */
[----:B------:R-:W-:-:S05]  /*4fc0*/  @!P2 IMAD.MOV.U32 R11, RZ, RZ, R175 ;  /* 0x000000ffff0ba224 */ /* 0x000fca00078e00af */
[----:B------:R-:W-:Y:S01]  /*4fd0*/  @!PT LDS RZ, [RZ] ;  /* 0x00000000fffff984 */ /* 0x000fe20000000800 */
[----:B------:R-:W-:Y:S01]  /*4fe0*/  @!PT LDS RZ, [RZ] ;  /* 0x00000000fffff984 */ /* 0x000fe20000000800 */
[----:B------:R-:W-:Y:S01]  /*4ff0*/  @!PT LDS RZ, [RZ] ;  /* 0x00000000fffff984 */ /* 0x000fe20000000800 */
[----:B------:R1:W-:Y:S04]  /*5000*/  @!P2 LDGSTS.E.BYPASS.LTC128B.128 [R185+0x5000], desc[UR4][R10.64+0x40] ;  /* 0x050000400ab9afae */ /* 0x0003e8000b981a04 */
[----:B------:R2:W-:Y:S01]  /*5010*/  @P2 STS.128 [R185+0x5000], RZ ;  /* 0x005000ffb9002388 */ /* 0x0005e20000000c00 */
[----:B-1----:R-:W-:Y:S02]  /*5020*/  @!P1 IMAD.MOV.U32 R10, RZ, RZ, R176 ;  /* 0x000000ffff0a9224 */ /* 0x002fe400078e00b0 */
        /* <DEDUP_REMOVED lines=52> */
.L_x_716:
[----:B------:R3:W-:Y:S02]  /*5370*/  STS.128 [R185+0x8800], RZ ;  /* 0x008800ffb9007388 */ /* 0x0007e40000000c00 */
.L_x_717:
[----:B------:R-:W-:Y:S05]  /*5380*/  BSYNC.RECONVERGENT B0 ;  /* 0x0000000000007941 */ /* 0x000fea0003800200 */
.L_x_715:
[----:B------:R-:W0:Y:S02]  /*5390*/  LDGDEPBAR ;  /* 0x00000000000079af */ /* 0x000e240000000000 */
.L_x_711:
[----:B------:R-:W-:Y:S05]  /*53a0*/  BSYNC.RECONVERGENT B1 ;  /* 0x0000000000017941 */ /* 0x000fea0003800200 */
.L_x_710:
[----:B------:R-:W4:Y:S01]  /*53b0*/  LD.E R47, desc[UR4][R2.64+0xdc] ;  /* 0x0000dc04022f7980 */ /* 0x000f22000c101900 */
[----:B------:R-:W-:Y:S02]  /*53c0*/  FMNMX3.FTZ R0, R97, R67, R116, !PT ;  /* 0x0000004361007276 */ /* 0x000fe40007810074 */
[----:B--2---:R-:W-:Y:S02]  /*53d0*/  FMNMX3.FTZ R8, R17, R35, R99, !PT ;  /* 0x0000002311087276 */ /* 0x004fe40007810063 */
        /* <DEDUP_REMOVED lines=31> */
[----:B------:R-:W2:Y:S04]  /*55d0*/  SHFL.BFLY PT, R11, R10, 0x2, 0x1f ;  /* 0x0c401f000a0b7f89 */ /* 0x000ea800000e0000 */
[----:B------:R-:W5:Y:S04]  /*55e0*/  SHFL.BFLY PT, R9, R8, 0x2, 0x1f ;  /* 0x0c401f0008097f89 */ /* 0x000f6800000e0000 */
[----:B------:R-:W-:Y:S04]  /*55f0*/  LDSM.16.MT88.4 R92, [R164+0xb000] ;  /* 0x00b00000a45c783b */ /* 0x000fe80000004200 */
[----:B-1----:R-:W-:Y:S04]  /*5600*/  LDSM.16.MT88.4 R12, [R164+0xb400] ;  /* 0x00b40000a40c783b */ /* 0x002fe80000004200 */
        /* <DEDUP_REMOVED lines=32> */
[----:B------:R-:W-:Y:S01]  /*5810*/  LEA R116, R5, R164, 0x1 ;  /* 0x000000a405747211 */ /* 0x000fe200078e08ff */
[----:B------:R-:W-:Y:S01]  /*5820*/  LDSM.16.MT88.4 R76, [R164+0xd000] ;  /* 0x00d00000a44c783b */ /* 0x000fe20000004200 */
[----:B------:R-:W2:Y:S01]  /*5830*/  MUFU.EX2 R24, R24 ;  /* 0x0000001800187308 */ /* 0x000ea20000000800 */
[-CC-:B------:R-:W-:Y:S01]  /*5840*/  FFMA.FTZ R32, R29, R47.reuse, -R122.reuse ;  /* 0x0000002f1d207223 */ /* 0x180fe2000001087a */
[-CC-:B------:R-:W-:Y:S01]  /*5850*/  FFMA.FTZ R29, R161, R47.reuse, -R122.reuse ;  /* 0x0000002fa11d7223 */ /* 0x180fe2000001087a */
[----:B------:R-:W4:Y:S01]  /*5860*/  LDSM.16.MT88.4 R100, [R116+0x9000] ;  /* 0x009000007464783b */ /* 0x000f220000004200 */
[----:B------:R-:W-:Y:S01]  /*5870*/  MUFU.EX2 R117, R117 ;  /* 0x0000007500757308 */ /* 0x000fe20000000800 */
[----:B------:R-:W-:Y:S01]  /*5880*/  FFMA.FTZ R5, R163, R47, -R122 ;  /* 0x0000002fa3057223 */ /* 0x000fe2000001087a */
[----:B-1----:R-:W-:Y:S01]  /*5890*/  F2FP.BF16.F32.PACK_AB R69, R128, R131 ;  /* 0x000000838045723e */ /* 0x002fe200000010ff */
[----:B------:R-:W1:Y:S01]  /*58a0*/  LDSM.16.MT88.4 R84, [R116+0xb000] ;  /* 0x00b000007454783b */ /* 0x000e620000004200 */
[----:B------:R-:W5:Y:S01]  /*58b0*/  MUFU.EX2 R126, R126 ;  /* 0x0000007e007e7308 */ /* 0x000f620000000800 */
[-CC-:B------:R-:W-:Y:S01]  /*58c0*/  FFMA.FTZ R33, R33, R47.reuse, -R48.reuse ;  /* 0x0000002f21217223 */ /* 0x180fe20000010830 */
[-CC-:B------:R-:W-:Y:S01]  /*58d0*/  FFMA.FTZ R30, R157, R47.reuse, -R48.reuse ;  /* 0x0000002f9d1e7223 */ /* 0x180fe20000010830 */
[----:B------:R-:W-:Y:S01]  /*58e0*/  LDSM.16.MT88.4 R16, [R116+0x9400] ;  /* 0x009400007410783b */ /* 0x000fe20000004200 */
[----:B------:R-:W-:Y:S01]  /*58f0*/  MUFU.EX2 R124, R124 ;  /* 0x0000007c007c7308 */ /* 0x000fe20000000800 */
[--C-:B------:R-:W-:Y:S01]  /*5900*/  FFMA.FTZ R28, R159, R47, -R48.reuse ;  /* 0x0000002f9f1c7223 */ /* 0x100fe20000010830 */
[----:B--2---:R-:W-:Y:S01]  /*5910*/  F2FP.BF16.F32.PACK_AB R71, R24, R67 ;  /* 0x000000431847723e */ /* 0x004fe200000010ff */
[----:B------:R-:W-:Y:S01]  /*5920*/  LDSM.16.MT88.4 R20, [R164+0x9400] ;  /* 0x00940000a414783b */ /* 0x000fe20000004200 */
[----:B------:R-:W2:Y:S01]  /*5930*/  MUFU.EX2 R51, R51 ;  /* 0x0000003300337308 */ /* 0x000ea20000000800 */
[-C--:B------:R-:W-:Y:S01]  /*5940*/  FFMA.FTZ R7, R195, R47.reuse, -R48 ;  /* 0x0000002fc3077223 */ /* 0x080fe20000010830 */
[-C--:B------:R-:W-:Y:S01]  /*5950*/  FFMA.FTZ R4, R177, R47.reuse, -R122 ;  /* 0x0000002fb1047223 */ /* 0x080fe2000001087a */
[-CC-:B------:R-:W-:Y:S01]  /*5960*/  FFMA.FTZ R60, R59, R47.reuse, -R48.reuse ;  /* 0x0000002f3b3c7223 */ /* 0x180fe20000010830 */
[----:B------:R-:W-:Y:S01]  /*5970*/  MUFU.EX2 R50, R50 ;  /* 0x0000003200327308 */ /* 0x000fe20000000800 */
[--C-:B------:R-:W-:Y:S01]  /*5980*/  FFMA.FTZ R59, R55, R47, -R48.reuse ;  /* 0x0000002f373b7223 */ /* 0x100fe20000010830 */
[----:B-----5:R-:W-:Y:S01]  /*5990*/  F2FP.BF16.F32.PACK_AB R68, R126, R117 ;  /* 0x000000757e44723e */ /* 0x020fe200000010ff */
[-C--:B------:R-:W-:Y:S01]  /*59a0*/  FFMA.FTZ R56, R53, R47.reuse, -R48 ;  /* 0x0000002f35387223 */ /* 0x080fe20000010830 */
[----:B------:R-:W5:Y:S01]  /*59b0*/  MUFU.EX2 R37, R37 ;  /* 0x0000002500257308 */ /* 0x000f620000000800 */
[-CC-:B------:R-:W-:Y:S01]  /*59c0*/  FFMA.FTZ R58, R155, R47.reuse, -R122.reuse ;  /* 0x0000002f9b3a7223 */ /* 0x180fe2000001087a */
[-C--:B------:R-:W-:Y:S01]  /*59d0*/  FFMA.FTZ R54, R57, R47.reuse, -R122 ;  /* 0x0000002f39367223 */ /* 0x080fe2000001087a */
[-C--:B------:R-:W-:Y:S01]  /*59e0*/  FFMA.FTZ R55, R151, R47.reuse, -R48 ;  /* 0x0000002f97377223 */ /* 0x080fe20000010830 */
[----:B------:R-:W-:Y:S01]  /*59f0*/  MUFU.EX2 R36, R36 ;  /* 0x0000002400247308 */ /* 0x000fe20000000800 */
[-CC-:B------:R-:W-:Y:S01]  /*5a00*/  FFMA.FTZ R53, R149, R47.reuse, -R122.reuse ;  /* 0x0000002f95357223 */ /* 0x180fe2000001087a */
[----:B--2---:R-:W-:Y:S01]  /*5a10*/  F2FP.BF16.F32.PACK_AB R70, R51, R124 ;  /* 0x0000007c3346723e */ /* 0x004fe200000010ff */
[-CC-:B------:R-:W-:Y:S01]  /*5a20*/  FFMA.FTZ R153, R153, R47.reuse, -R122.reuse ;  /* 0x0000002f99997223 */ /* 0x180fe2000001087a */
[----:B------:R-:W-:Y:S01]  /*5a30*/  MUFU.EX2 R49, R49 ;  /* 0x0000003100317308 */ /* 0x000fe20000000800 */
[-C--:B------:R-:W-:Y:S01]  /*5a40*/  FFMA.FTZ R134, R137, R47.reuse, -R122 ;  /* 0x0000002f89867223 */ /* 0x080fe2000001087a */
[-CC-:B------:R-:W-:Y:S01]  /*5a50*/  FFMA.FTZ R136, R139, R47.reuse, -R48.reuse ;  /* 0x0000002f8b887223 */ /* 0x180fe20000010830 */
[-C--:B------:R-:W-:Y:S01]  /*5a60*/  FFMA.FTZ R132, R135, R47.reuse, -R48 ;  /* 0x0000002f87847223 */ /* 0x080fe20000010830 */
[----:B------:R-:W2:Y:S01]  /*5a70*/  MUFU.EX2 R38, R38 ;  /* 0x0000002600267308 */ /* 0x000ea20000000800 */
[C---:B------:R-:W-:Y:S01]  /*5a80*/  HMMA.16816.F32.BF16 R96, R68.reuse, R92, RZ ;  /* 0x0000005c4460723c */ /* 0x040fe200000418ff */
[----:B-----5:R-:W-:Y:S01]  /*5a90*/  F2FP.BF16.F32.PACK_AB R9, R37, R50 ;  /* 0x000000322509723e */ /* 0x020fe200000010ff */
[-CC-:B------:R-:W-:Y:S01]  /*5aa0*/  FFMA.FTZ R130, R141, R47.reuse, -R122.reuse ;  /* 0x0000002f8d827223 */ /* 0x180fe2000001087a */
[----:B------:R-:W-:Y:S01]  /*5ab0*/  MUFU.EX2 R35, R35 ;  /* 0x0000002300237308 */ /* 0x000fe20000000800 */
[-CC-:B------:R-:W-:Y:S01]  /*5ac0*/  FFMA.FTZ R147, R147, R47.reuse, -R122.reuse ;  /* 0x0000002f93937223 */ /* 0x180fe2000001087a */
[-C--:B------:R-:W-:Y:S01]  /*5ad0*/  FFMA.FTZ R145, R145, R47.reuse, -R122 ;  /* 0x0000002f91917223 */ /* 0x080fe2000001087a */
[-C--:B------:R-:W-:Y:S01]  /*5ae0*/  FFMA.FTZ R143, R143, R47.reuse, -R48 ;  /* 0x0000002f8f8f7223 */ /* 0x080fe20000010830 */
[----:B------:R-:W5:Y:S01]  /*5af0*/  MUFU.EX2 R34, R34 ;  /* 0x0000002200227308 */ /* 0x000f620000000800 */
[C---:B------:R-:W-:Y:S01]  /*5b00*/  HMMA.16816.F32.BF16 R92, R68.reuse, R94, RZ ;  /* 0x0000005e445c723c */ /* 0x040fe200000418ff */
[-CC-:B------:R-:W-:Y:S01]  /*5b10*/  FFMA.FTZ R138, R125, R47.reuse, -R122.reuse ;  /* 0x0000002f7d8a7223 */ /* 0x180fe2000001087a */
[-C--:B------:R-:W-:Y:S01]  /*5b20*/  FFMA.FTZ R121, R121, R47.reuse, -R122 ;  /* 0x0000002f79797223 */ /* 0x080fe2000001087a */
[----:B------:R-:W3:Y:S01]  /*5b30*/  MUFU.EX2 R31, R31 ;  /* 0x0000001f001f7308 */ /* 0x000ee20000000800 */
[----:B------:R-:W-:Y:S01]  /*5b40*/  FFMA.FTZ R140, R123, R47, -R48 ;  /* 0x0000002f7b8c7223 */ /* 0x000fe20000010830 */
[----:B--2---:R-:W-:Y:S01]  /*5b50*/  F2FP.BF16.F32.PACK_AB R8, R38, R49 ;  /* 0x000000312608723e */ /* 0x004fe200000010ff */
[-C--:B------:R-:W-:Y:S01]  /*5b60*/  FFMA.FTZ R129, R129, R47.reuse, -R122 ;  /* 0x0000002f81817223 */ /* 0x080fe2000001087a */
[----:B------:R-:W-:Y:S01]  /*5b70*/  MUFU.EX2 R32, R32 ;  /* 0x0000002000207308 */ /* 0x000fe20000000800 */
[C---:B----4-:R-:W-:Y:S01]  /*5b80*/  HMMA.16816.F32.BF16 R104, R68.reuse, R100, RZ ;  /* 0x000000644468723c */ /* 0x050fe200000418ff */
[-C--:B------:R-:W-:Y:S01]  /*5b90*/  FFMA.FTZ R127, R127, R47.reuse, -R48 ;  /* 0x0000002f7f7f7223 */ /* 0x080fe20000010830 */
[-C--:B------:R-:W-:Y:S01]  /*5ba0*/  FFMA.FTZ R62, R62, R47.reuse, -R122 ;  /* 0x0000002f3e3e7223 */ /* 0x080fe2000001087a */
[----:B------:R-:W-:Y:S01]  /*5bb0*/  MUFU.EX2 R29, R29 ;  /* 0x0000001d001d7308 */ /* 0x000fe20000000800 */
[--C-:B------:R-:W-:Y:S01]  /*5bc0*/  FFMA.FTZ R40, R40, R47, -R48.reuse ;  /* 0x0000002f28287223 */ /* 0x100fe20000010830 */
[----:B-----5:R-:W-:Y:S01]  /*5bd0*/  F2FP.BF16.F32.PACK_AB R10, R34, R35 ;  /* 0x00000023220a723e */ /* 0x020fe200000010ff */
[----:B------:R-:W-:Y:S01]  /*5be0*/  FFMA.FTZ R197, R39, R47, -R48 ;  /* 0x0000002f27c57223 */ /* 0x000fe20000010830 */
[----:B------:R-:W-:Y:S01]  /*5bf0*/  MUFU.EX2 R5, R5 ;  /* 0x0000000500057308 */ /* 0x000fe20000000800 */
[----:B------:R-:W-:Y:S01]  /*5c00*/  HMMA.16816.F32.BF16 R100, R68, R102, RZ ;  /* 0x000000664464723c */ /* 0x000fe200000418ff */
[----:B---3--:R-:W-:-:S02]  /*5c10*/  F2FP.BF16.F32.PACK_AB R11, R31, R36 ;  /* 0x000000241f0b723e */ /* 0x008fc400000010ff */
[----:B------:R-:W-:Y:S04]  /*5c20*/  MUFU.EX2 R33, R33 ;  /* 0x0000002100217308 */ /* 0x000fe80000000800 */
[----:B------:R-:W2:Y:S01]  /*5c30*/  MUFU.EX2 R30, R30 ;  /* 0x0000001e001e7308 */ /* 0x000ea20000000800 */
[C---:B------:R-:W-:Y:S03]  /*5c40*/  HMMA.16816.F32.BF16 R96, R8.reuse, R12, R96 ;  /* 0x0000000c0860723c */ /* 0x040fe60000041860 */
[----:B------:R-:W-:Y:S04]  /*5c50*/  MUFU.EX2 R28, R28 ;  /* 0x0000001c001c7308 */ /* 0x000fe80000000800 */
[----:B------:R-:W3:Y:S01]  /*5c60*/  MUFU.EX2 R7, R7 ;  /* 0x0000000700077308 */ /* 0x000ee20000000800 */
[----:B------:R-:W-:Y:S01]  /*5c70*/  HMMA.16816.F32.BF16 R92, R8, R14, R92 ;  /* 0x0000000e085c723c */ /* 0x000fe2000004185c */
[----:B------:R-:W4:Y:S02]  /*5c80*/  LDSM.16.MT88.4 R12, [R116+0xd000] ;  /* 0x00d00000740c783b */ /* 0x000f240000004200 */
[----:B------:R-:W5:Y:S04]  /*5c90*/  MUFU.EX2 R4, R4 ;  /* 0x0000000400047308 */ /* 0x000f680000000800 */
[----:B------:R-:W-:Y:S01]  /*5ca0*/  MUFU.EX2 R58, R58 ;  /* 0x0000003a003a7308 */ /* 0x000fe20000000800 */
[C---:B------:R-:W-:Y:S03]  /*5cb0*/  HMMA.16816.F32.BF16 R112, R68.reuse, R108, RZ ;  /* 0x0000006c4470723c */ /* 0x040fe600000418ff */
[----:B------:R-:W-:Y:S04]  /*5cc0*/  MUFU.EX2 R57, R153 ;  /* 0x0000009900397308 */ /* 0x000fe80000000800 */
[----:B------:R-:W-:Y:S01]  /*5cd0*/  MUFU.EX2 R54, R54 ;  /* 0x0000003600367308 */ /* 0x000fe20000000800 */
[C---:B-1----:R-:W-:Y:S03]  /*5ce0*/  HMMA.16816.F32.BF16 R88, R68.reuse, R84, RZ ;  /* 0x000000544458723c */ /* 0x042fe600000418ff */
[----:B------:R-:W-:Y:S04]  /*5cf0*/  MUFU.EX2 R60, R60 ;  /* 0x0000003c003c7308 */ /* 0x000fe80000000800 */
[----:B------:R-:W1:Y:S01]  /*5d00*/  MUFU.EX2 R59, R59 ;  /* 0x0000003b003b7308 */ /* 0x000e620000000800 */
[C---:B------:R-:W-:Y:S03]  /*5d10*/  HMMA.16816.F32.BF16 R80, R68.reuse, R76, RZ ;  /* 0x0000004c4450723c */ /* 0x040fe600000418ff */
[----:B------:R-:W-:Y:S04]  /*5d20*/  MUFU.EX2 R56, R56 ;  /* 0x0000003800387308 */ /* 0x000fe80000000800 */
[----:B------:R-:W1:Y:S01]  /*5d30*/  MUFU.EX2 R55, R55 ;  /* 0x0000003700377308 */ /* 0x000e620000000800 */
[C---:B------:R-:W-:Y:S03]  /*5d40*/  HMMA.16816.F32.BF16 R108, R68.reuse, R110, RZ ;  /* 0x0000006e446c723c */ /* 0x040fe600000418ff */
[----:B------:R-:W1:Y:S04]  /*5d50*/  MUFU.EX2 R53, R53 ;  /* 0x0000003500357308 */ /* 0x000e680000000800 */
[----:B------:R-:W-:Y:S01]  /*5d60*/  MUFU.EX2 R137, R147 ;  /* 0x0000009300897308 */ /* 0x000fe20000000800 */
[C---:B------:R-:W-:Y:S03]  /*5d70*/  HMMA.16816.F32.BF16 R84, R68.reuse, R86, RZ ;  /* 0x000000564454723c */ /* 0x040fe600000418ff */
[----:B------:R-:W1:Y:S04]  /*5d80*/  MUFU.EX2 R134, R134 ;  /* 0x0000008600867308 */ /* 0x000e680000000800 */
[----:B------:R-:W-:Y:S01]  /*5d90*/  MUFU.EX2 R136, R136 ;  /* 0x0000008800887308 */ /* 0x000fe20000000800 */
[C---:B------:R-:W-:Y:S03]  /*5da0*/  HMMA.16816.F32.BF16 R76, R68.reuse, R78, RZ ;  /* 0x0000004e444c723c */ /* 0x040fe600000418ff */
[----:B------:R-:W-:Y:S04]  /*5db0*/  MUFU.EX2 R135, R143 ;  /* 0x0000008f00877308 */ /* 0x000fe80000000800 */
[----:B------:R-:W1:Y:S01]  /*5dc0*/  MUFU.EX2 R132, R132 ;  /* 0x0000008400847308 */ /* 0x000e620000000800 */
[C---:B----4-:R-:W-:Y:S03]  /*5dd0*/  HMMA.16816.F32.BF16 R72, R68.reuse, R12, RZ ;  /* 0x0000000c4448723c */ /* 0x050fe600000418ff */
[----:B------:R-:W-:Y:S04]  /*5de0*/  MUFU.EX2 R130, R130 ;  /* 0x0000008200827308 */ /* 0x000fe80000000800 */
[----:B------:R4:W-:Y:S01]  /*5df0*/  MUFU.EX2 R125, R129 ;  /* 0x00000081007d7308 */ /* 0x0009e20000000800 */
[----:B------:R-:W-:Y:S01]  /*5e00*/  HMMA.16816.F32.BF16 R68, R68, R14, RZ ;  /* 0x0000000e4444723c */ /* 0x000fe200000418ff */
[----:B------:R-:W2:Y:S02]  /*5e10*/  LDSM.16.MT88.4 R12, [R116+0xd400] ;  /* 0x00d40000740c783b */ /* 0x000ea40000004200 */
[----:B------:R-:W-:Y:S04]  /*5e20*/  MUFU.EX2 R138, R138 ;  /* 0x0000008a008a7308 */ /* 0x000fe80000000800 */
[----:B------:R-:W-:Y:S01]  /*5e30*/  MUFU.EX2 R121, R121 ;  /* 0x0000007900797308 */ /* 0x000fe20000000800 */
[----:B------:R-:W-:Y:S03]  /*5e40*/  HMMA.16816.F32.BF16 R104, R8, R16, R104 ;  /* 0x000000100868723c */ /* 0x000fe60000041868 */
[----:B------:R3:W-:Y:S01]  /*5e50*/  MUFU.EX2 R123, R127 ;  /* 0x0000007f007b7308 */ /* 0x0007e20000000800 */
[-C--:B----4-:R-:W-:Y:S01]  /*5e60*/  FFMA.FTZ R129, R120, R47.reuse, -R122 ;  /* 0x0000002f78817223 */ /* 0x090fe2000001087a */
[----:B------:R-:W-:-:S02]  /*5e70*/  FFMA.FTZ R120, R45, R47, -R48 ;  /* 0x0000002f2d787223 */ /* 0x000fc40000010830 */
[----:B------:R-:W-:Y:S01]  /*5e80*/  MUFU.EX2 R140, R140 ;  /* 0x0000008c008c7308 */ /* 0x000fe20000000800 */
[C---:B------:R-:W-:Y:S01]  /*5e90*/  HMMA.16816.F32.BF16 R100, R8.reuse, R18, R100 ;  /* 0x000000120864723c */ /* 0x040fe20000041864 */
[----:B------:R-:W4:Y:S02]  /*5ea0*/  LDSM.16.MT88.4 R16, [R164+0xd400] ;  /* 0x00d40000a410783b */ /* 0x000f240000004200 */
[----:B------:R-:W-:Y:S04]  /*5eb0*/  MUFU.EX2 R62, R62 ;  /* 0x0000003e003e7308 */ /* 0x000fe80000000800 */
[----:B------:R-:W-:Y:S01]  /*5ec0*/  MUFU.EX2 R120, R120 ;  /* 0x0000007800787308 */ /* 0x000fe20000000800 */
[----:B------:R-:W-:Y:S01]  /*5ed0*/  HMMA.16816.F32.BF16 R112, R8, R20, R112 ;  /* 0x000000140870723c */ /* 0x000fe20000041870 */
[----:B---3--:R-:W-:-:S02]  /*5ee0*/  FFMA.FTZ R127, R61, R47, -R122 ;  /* 0x0000002f3d7f7223 */ /* 0x008fc4000001087a */
[----:B------:R-:W-:Y:S04]  /*5ef0*/  MUFU.EX2 R61, R129 ;  /* 0x00000081003d7308 */ /* 0x000fe80000000800 */
[----:B------:R-:W-:Y:S01]  /*5f00*/  MUFU.EX2 R197, R197 ;  /* 0x000000c500c57308 */ /* 0x000fe20000000800 */
[C---:B------:R-:W-:Y:S01]  /*5f10*/  HMMA.16816.F32.BF16 R108, R8.reuse, R22, R108 ;  /* 0x00000016086c723c */ /* 0x040fe2000004186c */
[----:B------:R-:W3:Y:S07]  /*5f20*/  LDSM.16.MT88.4 R20, [R116+0xb400] ;  /* 0x00b400007414783b */ /* 0x000eee0000004200 */
[C---:B--2---:R-:W-:Y:S08]  /*5f30*/  HMMA.16816.F32.BF16 R72, R8.reuse, R12, R72 ;  /* 0x0000000c0848723c */ /* 0x044ff00000041848 */
[C---:B------:R-:W-:Y:S01]  /*5f40*/  HMMA.16816.F32.BF16 R68, R8.reuse, R14, R68 ;  /* 0x0000000e0844723c */ /* 0x040fe20000041844 */
[----:B------:R-:W2:Y:S07]  /*5f50*/  LDSM.16.MT88.4 R12, [R116+0x9800] ;  /* 0x00980000740c783b */ /* 0x000eae0000004200 */
        /* <DEDUP_REMOVED lines=10> */
[C---:B--2---:R-:W-:Y:S08]  /*6000*/  HMMA.16816.F32.BF16 R104, R8.reuse, R12, R104 ;  /* 0x0000000c0868723c */ /* 0x044ff00000041868 */
[C---:B------:R-:W-:Y:S01]  /*6010*/  HMMA.16816.F32.BF16 R100, R8.reuse, R14, R100 ;  /* 0x0000000e0864723c */ /* 0x040fe20000041864 */
[----:B------:R-:W2:Y:S07]  /*6020*/  LDSM.16.MT88.4 R12, [R116+0xb800] ;  /* 0x00b80000740c783b */ /* 0x000eae0000004200 */
[C---:B----4-:R-:W-:Y:S08]  /*6030*/  HMMA.16816.F32.BF16 R112, R8.reuse, R16, R112 ;  /* 0x000000100870723c */ /* 0x050ff00000041870 */
        /* <DEDUP_REMOVED lines=13> */
[----:B------:R-:W3:Y:S01]  /*6110*/  LDSM.16.MT88.4 R16, [R164+0x9c00] ;  /* 0x009c0000a410783b */ /* 0x000ee20000004200 */
[----:B-1----:R-:W-:-:S02]  /*6120*/  F2FP.BF16.F32.PACK_AB R8, R59, R60 ;  /* 0x0000003c3b08723e */ /* 0x002fc400000010ff */
[----:B------:R-:W-:Y:S02]  /*6130*/  F2FP.BF16.F32.PACK_AB R9, R57, R58 ;  /* 0x0000003a3909723e */ /* 0x000fe400000010ff */
[----:B------:R-:W-:Y:S02]  /*6140*/  F2FP.BF16.F32.PACK_AB R10, R55, R56 ;  /* 0x00000038370a723e */ /* 0x000fe400000010ff */
[----:B------:R-:W-:-:S07]  /*6150*/  F2FP.BF16.F32.PACK_AB R11, R53, R54 ;  /* 0x00000036350b723e */ /* 0x000fce00000010ff */
[C---:B--2---:R-:W-:Y:S08]  /*6160*/  HMMA.16816.F32.BF16 R104, R8.reuse, R12, R104 ;  /* 0x0000000c0868723c */ /* 0x044ff00000041868 */
        /* <DEDUP_REMOVED lines=17> */
[----:B------:R-:W-:Y:S01]  /*6280*/  FFMA.FTZ R11, R133, R47, -R48 ;  /* 0x0000002f850b7223 */ /* 0x000fe20000010830 */
[----:B------:R-:W-:Y:S01]  /*6290*/  F2FP.BF16.F32.PACK_AB R9, R134, R137 ;  /* 0x000000898609723e */ /* 0x000fe200000010ff */
[----:B------:R-:W-:Y:S01]  /*62a0*/  MUFU.EX2 R133, R145 ;  /* 0x0000009100857308 */ /* 0x000fe20000000800 */
[----:B------:R-:W-:-:S03]  /*62b0*/  F2FP.BF16.F32.PACK_AB R10, R132, R135 ;  /* 0x00000087840a723e */ /* 0x000fc600000010ff */
[----:B------:R-:W3:Y:S02]  /*62c0*/  MUFU.EX2 R139, R11 ;  /* 0x0000000b008b7308 */ /* 0x000ee40000000800 */
[----:B---3--:R-:W-:Y:S02]  /*62d0*/  F2FP.BF16.F32.PACK_AB R8, R136, R139 ;  /* 0x0000008b8808723e */ /* 0x008fe400000010ff */
[----:B------:R-:W-:-:S07]  /*62e0*/  F2FP.BF16.F32.PACK_AB R11, R130, R133 ;  /* 0x00000085820b723e */ /* 0x000fce00000010ff */
        /* <DEDUP_REMOVED lines=17> */
[----:B------:R-:W-:Y:S01]  /*6400*/  FADD.FTZ R8, R131, R128 ;  /* 0x0000008083087221 */ /* 0x000fe20000010000 */
[----:B------:R-:W2:Y:S01]  /*6410*/  LDSM.16.MT88.4 R16, [R116+0xa400] ;  /* 0x00a400007410783b */ /* 0x000ea20000004200 */
[-CC-:B------:R-:W-:Y:S01]  /*6420*/  FFMA.FTZ R128, R63, R47.reuse, -R48.reuse ;  /* 0x0000002f3f807223 */ /* 0x180fe20000010830 */
[-C--:B------:R-:W-:Y:S01]  /*6430*/  FFMA.FTZ R11, R119, R47.reuse, -R48 ;  /* 0x0000002f770b7223 */ /* 0x080fe20000010830 */
[----:B------:R-:W-:Y:S01]  /*6440*/  FFMA.FTZ R10, R65, R47, -R122 ;  /* 0x0000002f410a7223 */ /* 0x000fe2000001087a */
[----:B------:R-:W-:Y:S01]  /*6450*/  FADD.FTZ R9, R117, R126 ;  /* 0x0000007e75097221 */ /* 0x000fe20000010000 */
[----:B------:R-:W-:Y:S01]  /*6460*/  FADD.FTZ R67, R67, R8 ;  /* 0x0000000843437221 */ /* 0x000fe20000010000 */
[----:B------:R-:W-:Y:S01]  /*6470*/  MUFU.EX2 R63, R11 ;  /* 0x0000000b003f7308 */ /* 0x000fe20000000800 */
[----:B------:R-:W-:Y:S01]  /*6480*/  F2FP.BF16.F32.PACK_AB R8, R140, R123 ;  /* 0x0000007b8c08723e */ /* 0x000fe200000010ff */
[----:B------:R-:W-:Y:S01]  /*6490*/  FADD.FTZ R124, R124, R9 ;  /* 0x000000097c7c7221 */ /* 0x000fe20000010000 */
[----:B------:R-:W-:Y:S01]  /*64a0*/  F2FP.BF16.F32.PACK_AB R9, R138, R125 ;  /* 0x0000007d8a09723e */ /* 0x000fe200000010ff */
[----:B------:R-:W3:Y:S01]  /*64b0*/  MUFU.EX2 R128, R128 ;  /* 0x0000008000807308 */ /* 0x000ee20000000800 */
[-CC-:B------:R-:W-:Y:S01]  /*64c0*/  FFMA.FTZ R65, R64, R47.reuse, -R122.reuse ;  /* 0x0000002f40417223 */ /* 0x180fe2000001087a */
[-CC-:B------:R-:W-:Y:S01]  /*64d0*/  FFMA.FTZ R119, R66, R47.reuse, -R122.reuse ;  /* 0x0000002f42777223 */ /* 0x180fe2000001087a */
[-CC-:B------:R-:W-:Y:S01]  /*64e0*/  FFMA.FTZ R117, R27, R47.reuse, -R122.reuse ;  /* 0x0000002f1b757223 */ /* 0x180fe2000001087a */
[----:B------:R3:W4:Y:S01]  /*64f0*/  MUFU.EX2 R126, R10 ;  /* 0x0000000a007e7308 */ /* 0x0007220000000800 */
[-CC-:B------:R-:W-:Y:S01]  /*6500*/  FFMA.FTZ R64, R25, R47.reuse, -R122.reuse ;  /* 0x0000002f19407223 */ /* 0x180fe2000001087a */
[-C--:B------:R-:W-:Y:S01]  /*6510*/  FFMA.FTZ R122, R26, R47.reuse, -R122 ;  /* 0x0000002f1a7a7223 */ /* 0x080fe2000001087a */
[----:B------:R-:W-:Y:S01]  /*6520*/  FADD.FTZ R67, R24, R67 ;  /* 0x0000004318437221 */ /* 0x000fe20000010000 */
[----:B------:R-:W-:Y:S01]  /*6530*/  FADD.FTZ R124, R51, R124 ;  /* 0x0000007c337c7221 */ /* 0x000fe20000010000 */
[----:B------:R-:W-:Y:S01]  /*6540*/  LDSM.16.MT88.4 R24, [R116+0xa800] ;  /* 0x00a800007418783b */ /* 0x000fe20000004200 */
[-CC-:B------:R-:W-:Y:S01]  /*6550*/  FFMA.FTZ R51, R42, R47.reuse, -R48.reuse ;  /* 0x0000002f2a337223 */ /* 0x180fe20000010830 */
[----:B------:R-:W-:Y:S01]  /*6560*/  FFMA.FTZ R42, R41, R47, -R48 ;  /* 0x0000002f292a7223 */ /* 0x000fe20000010830 */
[----:B------:R-:W-:Y:S01]  /*6570*/  MUFU.EX2 R66, R127 ;  /* 0x0000007f00427308 */ /* 0x000fe20000000800 */
[----:B------:R-:W-:Y:S01]  /*6580*/  FADD.FTZ R50, R50, R67 ;  /* 0x0000004332327221 */ /* 0x000fe20000010000 */
[----:B------:R-:W-:-:S02]  /*6590*/  FADD.FTZ R49, R49, R124 ;  /* 0x0000007c31317221 */ /* 0x000fc40000010000 */
[----:B------:R-:W-:Y:S01]  /*65a0*/  MUFU.EX2 R41, R117 ;  /* 0x0000007500297308 */ /* 0x000fe20000000800 */
[----:B------:R-:W-:Y:S01]  /*65b0*/  FADD.FTZ R39, R37, R50 ;  /* 0x0000003225277221 */ /* 0x000fe20000010000 */
[----:B---3--:R-:W-:Y:S02]  /*65c0*/  F2FP.BF16.F32.PACK_AB R10, R128, R63 ;  /* 0x0000003f800a723e */ /* 0x008fe400000010ff */
[----:B----4-:R-:W-:Y:S01]  /*65d0*/  F2FP.BF16.F32.PACK_AB R11, R126, R121 ;  /* 0x000000797e0b723e */ /* 0x010fe200000010ff */
[----:B------:R-:W-:Y:S04]  /*65e0*/  MUFU.EX2 R65, R65 ;  /* 0x0000004100417308 */ /* 0x000fe80000000800 */
[----:B------:R-:W-:Y:S02]  /*65f0*/  MUFU.EX2 R64, R64 ;  /* 0x0000004000407308 */ /* 0x000fe40000000800 */
[C---:B-1----:R-:W-:Y:S02]  /*6600*/  HMMA.16816.F32.BF16 R96, R8.reuse, R12, R96 ;  /* 0x0000000c0860723c */ /* 0x042fe40000041860 */
[----:B------:R-:W-:Y:S06]  /*6610*/  MUFU.EX2 R37, R51 ;  /* 0x0000003300257308 */ /* 0x000fec0000000800 */
[C---:B------:R-:W-:Y:S01]  /*6620*/  HMMA.16816.F32.BF16 R92, R8.reuse, R14, R92 ;  /* 0x0000000e085c723c */ /* 0x040fe2000004185c */
[----:B------:R-:W1:Y:S07]  /*6630*/  LDSM.16.MT88.4 R12, [R116+0xe400] ;  /* 0x00e40000740c783b */ /* 0x000e6e0000004200 */
[C---:B------:R-:W-:Y:S08]  /*6640*/  HMMA.16816.F32.BF16 R112, R8.reuse, R20, R112 ;  /* 0x000000140870723c */ /* 0x040ff00000041870 */
        /* <DEDUP_REMOVED lines=10> */
[----:B------:R-:W3:Y:S07]  /*66f0*/  LDSM.16.MT88.4 R20, [R164+0xc800] ;  /* 0x00c80000a414783b */ /* 0x000eee0000004200 */
[C---:B--2---:R-:W-:Y:S08]  /*6700*/  HMMA.16816.F32.BF16 R80, R8.reuse, R16, R80 ;  /* 0x000000100850723c */ /* 0x044ff00000041850 */
[----:B------:R-:W-:Y:S01]  /*6710*/  HMMA.16816.F32.BF16 R76, R8, R18, R76 ;  /* 0x00000012084c723c */ /* 0x000fe2000004184c */
[-CC-:B------:R-:W-:Y:S01]  /*6720*/  FFMA.FTZ R8, R44, R47.reuse, -R48.reuse ;  /* 0x0000002f2c087223 */ /* 0x180fe20000010830 */
[-CC-:B------:R-:W-:Y:S01]  /*6730*/  FFMA.FTZ R44, R43, R47.reuse, -R48.reuse ;  /* 0x0000002f2b2c7223 */ /* 0x180fe20000010830 */
[----:B------:R-:W-:Y:S01]  /*6740*/  FFMA.FTZ R9, R46, R47, -R48 ;  /* 0x0000002f2e097223 */ /* 0x000fe20000010830 */
[----:B------:R-:W2:Y:S01]  /*6750*/  LDSM.16.MT88.4 R16, [R116+0xc800] ;  /* 0x00c800007410783b */ /* 0x000ea20000004200 */
[----:B------:R-:W4:Y:S01]  /*6760*/  MUFU.EX2 R46, R119 ;  /* 0x00000077002e7308 */ /* 0x000f220000000800 */
[----:B------:R-:W-:-:S03]  /*6770*/  FADD.FTZ R48, R38, R49 ;  /* 0x0000003126307221 */ /* 0x000fc60000010000 */
[----:B------:R5:W1:Y:S01]  /*6780*/  MUFU.EX2 R45, R9 ;  /* 0x00000009002d7308 */ /* 0x000a620000000800 */
[----:B------:R-:W-:-:S03]  /*6790*/  FADD.FTZ R35, R35, R48 ;  /* 0x0000003023237221 */ /* 0x000fc60000010000 */
[----:B------:R1:W-:Y:S01]  /*67a0*/  MUFU.EX2 R43, R8 ;  /* 0x00000008002b7308 */ /* 0x0003e20000000800 */
[----:B------:R-:W-:-:S03]  /*67b0*/  FADD.FTZ R34, R34, R35 ;  /* 0x0000002322227221 */ /* 0x000fc60000010000 */
[----:B------:R-:W3:Y:S01]  /*67c0*/  MUFU.EX2 R44, R44 ;  /* 0x0000002c002c7308 */ /* 0x000ee20000000800 */
[----:B------:R-:W-:Y:S01]  /*67d0*/  FADD.FTZ R33, R33, R34 ;  /* 0x0000002221217221 */ /* 0x000fe20000010000 */
[----:B----4-:R-:W-:Y:S02]  /*67e0*/  F2FP.BF16.F32.PACK_AB R11, R41, R46 ;  /* 0x0000002e290b723e */ /* 0x010fe400000010ff */
[----:B------:R-:W4:Y:S01]  /*67f0*/  MUFU.EX2 R38, R42 ;  /* 0x0000002a00267308 */ /* 0x000f220000000800 */
[----:B-----5:R-:W-:Y:S02]  /*6800*/  F2FP.BF16.F32.PACK_AB R9, R66, R61 ;  /* 0x0000003d4209723e */ /* 0x020fe400000010ff */
[----:B-1----:R-:W-:Y:S02]  /*6810*/  F2FP.BF16.F32.PACK_AB R8, R120, R45 ;  /* 0x0000002d7808723e */ /* 0x002fe400000010ff */
[----:B---3--:R-:W-:-:S07]  /*6820*/  F2FP.BF16.F32.PACK_AB R10, R44, R43 ;  /* 0x0000002b2c0a723e */ /* 0x008fce00000010ff */
[C---:B------:R-:W-:Y:S08]  /*6830*/  HMMA.16816.F32.BF16 R112, R8.reuse, R12, R112 ;  /* 0x0000000c0870723c */ /* 0x040ff00000041870 */
[C---:B------:R-:W-:Y:S01]  /*6840*/  HMMA.16816.F32.BF16 R108, R8.reuse, R14, R108 ;  /* 0x0000000e086c723c */ /* 0x040fe2000004186c */
[----:B------:R-:W1:Y:S07]  /*6850*/  LDSM.16.MT88.4 R12, [R164+0xe800] ;  /* 0x00e80000a40c783b */ /* 0x000e6e0000004200 */
[C---:B------:R-:W-:Y:S08]  /*6860*/  HMMA.16816.F32.BF16 R104, R8.reuse, R24, R104 ;  /* 0x000000180868723c */ /* 0x040ff00000041868 */
[C---:B------:R-:W-:Y:S01]  /*6870*/  HMMA.16816.F32.BF16 R100, R8.reuse, R26, R100 ;  /* 0x0000001a0864723c */ /* 0x040fe20000041864 */
[----:B------:R-:W3:Y:S07]  /*6880*/  LDSM.16.MT88.4 R24, [R116+0xe800] ;  /* 0x00e800007418783b */ /* 0x000eee0000004200 */
[C---:B------:R-:W-:Y:S08]  /*6890*/  HMMA.16816.F32.BF16 R96, R8.reuse, R20, R96 ;  /* 0x000000140860723c */ /* 0x040ff00000041860 */
[C---:B------:R-:W-:Y:S01]  /*68a0*/  HMMA.16816.F32.BF16 R92, R8.reuse, R22, R92 ;  /* 0x00000016085c723c */ /* 0x040fe2000004185c */
[----:B------:R-:W5:Y:S07]  /*68b0*/  LDSM.16.MT88.4 R20, [R164+0xac00] ;  /* 0x00ac0000a414783b */ /* 0x000f6e0000004200 */
[C---:B--2---:R-:W-:Y:S08]  /*68c0*/  HMMA.16816.F32.BF16 R88, R8.reuse, R16, R88 ;  /* 0x000000100858723c */ /* 0x044ff00000041858 */
[----:B-1----:R-:W-:Y:S01]  /*68d0*/  HMMA.16816.F32.BF16 R80, R8, R12, R80 ;  /* 0x0000000c0850723c */ /* 0x002fe20000041850 */
[----:B------:R-:W-:-:S02]  /*68e0*/  FADD.FTZ R12, R36, R39 ;  /* 0x00000027240c7221 */ /* 0x000fc40000010000 */
[----:B------:R-:W1:Y:S02]  /*68f0*/  MUFU.EX2 R36, R40 ;  /* 0x0000002800247308 */ /* 0x000e640000000800 */
[----:B------:R-:W-:-:S03]  /*6900*/  FADD.FTZ R31, R31, R12 ;  /* 0x0000000c1f1f7221 */ /* 0x000fc60000010000 */
[C---:B------:R-:W-:Y:S01]  /*6910*/  HMMA.16816.F32.BF16 R84, R8.reuse, R18, R84 ;  /* 0x000000120854723c */ /* 0x040fe20000041854 */
[----:B------:R-:W2:Y:S07]  /*6920*/  LDSM.16.MT88.4 R16, [R116+0xac00] ;  /* 0x00ac00007410783b */ /* 0x000eae0000004200 */
[----:B---3--:R-:W-:Y:S01]  /*6930*/  HMMA.16816.F32.BF16 R72, R8, R24, R72 ;  /* 0x000000180848723c */ /* 0x008fe20000041848 */
[----:B------:R-:W-:Y:S01]  /*6940*/  FADD.FTZ R24, R32, R31 ;  /* 0x0000001f20187221 */ /* 0x000fe20000010000 */
[----:B------:R-:W3:Y:S03]  /*6950*/  MUFU.EX2 R25, R122 ;  /* 0x0000007a00197308 */ /* 0x000ee60000000800 */
        /* <DEDUP_REMOVED lines=16> */
[----:B-1----:R-:W-:Y:S02]  /*6a60*/  F2FP.BF16.F32.PACK_AB R10, R197, R36 ;  /* 0x00000024c50a723e */ /* 0x002fe400000010ff */
[----:B------:R-:W-:Y:S01]  /*6a70*/  FADD.FTZ R24, R56, R59 ;  /* 0x0000003b38187221 */ /* 0x000fe20000010000 */
[----:B------:R-:W-:Y:S01]  /*6a80*/  FADD.FTZ R4, R53, R4 ;  /* 0x0000000435047221 */ /* 0x000fe20000010000 */
[----:B---3--:R-:W-:Y:S02]  /*6a90*/  F2FP.BF16.F32.PACK_AB R11, R25, R62 ;  /* 0x0000003e190b723e */ /* 0x008fe400000010ff */
[----:B------:R-:W-:Y:S01]  /*6aa0*/  FADD.FTZ R24, R55, R24 ;  /* 0x0000001837187221 */ /* 0x000fe20000010000 */
[----:B------:R-:W-:-:S03]  /*6ab0*/  FADD.FTZ R137, R137, R4 ;  /* 0x0000000489897221 */ /* 0x000fc60000010000 */
[----:B------:R-:W-:Y:S01]  /*6ac0*/  FADD.FTZ R139, R139, R24 ;  /* 0x000000188b8b7221 */ /* 0x000fe20000010000 */
[----:B------:R-:W-:Y:S01]  /*6ad0*/  FADD.FTZ R134, R134, R137 ;  /* 0x0000008986867221 */ /* 0x000fe20000010000 */
[----:B-----5:R-:W-:Y:S02]  /*6ae0*/  HMMA.16816.F32.BF16 R112, R8, R20, R112 ;  /* 0x000000140870723c */ /* 0x020fe40000041870 */
[----:B------:R-:W-:Y:S01]  /*6af0*/  FADD.FTZ R136, R136, R139 ;  /* 0x0000008b88887221 */ /* 0x000fe20000010000 */
[----:B------:R-:W-:-:S03]  /*6b00*/  FADD.FTZ R133, R133, R134 ;  /* 0x0000008685857221 */ /* 0x000fc60000010000 */
[----:B------:R-:W-:Y:S01]  /*6b10*/  FADD.FTZ R135, R135, R136 ;  /* 0x0000008887877221 */ /* 0x000fe20000010000 */
[----:B------:R-:W-:Y:S01]  /*6b20*/  FADD.FTZ R130, R130, R133 ;  /* 0x0000008582827221 */ /* 0x000fe20000010000 */
        /* <DEDUP_REMOVED lines=28> */
[----:B-1----:R-:W-:Y:S02]  /*6cf0*/  HMMA.16816.F32.BF16 R88, R8, R20, R88 ;  /* 0x000000140858723c */ /* 0x002fe40000041858 */
[----:B------:R-:W-:Y:S01]  /*6d00*/  FADD.FTZ R37, R38, R37 ;  /* 0x0000002526257221 */ /* 0x000fe20000010000 */
[----:B------:R-:W-:-:S03]  /*6d10*/  FADD.FTZ R62, R62, R65 ;  /* 0x000000413e3e7221 */ /* 0x000fc60000010000 */
[----:B------:R-:W-:Y:S01]  /*6d20*/  FADD.FTZ R36, R36, R37 ;  /* 0x0000002524247221 */ /* 0x000fe20000010000 */
[----:B------:R-:W-:Y:S01]  /*6d30*/  FADD.FTZ R196, R25, R62 ;  /* 0x0000003e19c47221 */ /* 0x000fe20000010000 */
[----:B------:R-:W-:Y:S02]  /*6d40*/  HMMA.16816.F32.BF16 R84, R8, R22, R84 ;  /* 0x000000160854723c */ /* 0x000fe40000041854 */
[----:B------:R-:W-:-:S06]  /*6d50*/  FADD.FTZ R197, R197, R36 ;  /* 0x00000024c5c57221 */ /* 0x000fcc0000010000 */
        /* <DEDUP_REMOVED lines=12> */
.L_x_725:
        /* <DEDUP_REMOVED lines=80> */
.L_x_720:
[----:B------:R-:W-:Y:S05]  /*7320*/  BSYNC.RECONVERGENT B0 ;  /* 0x0000000000007941 */ /* 0x000fea0003800200 */
.L_x_719:
[----:B------:R-:W-:Y:S01]  /*7330*/  @!PT LDS RZ, [RZ] ;  /* 0x00000000fffff984 */ /* 0x000fe20000000800 */
[----:B------:R-:W-:Y:S01]  /*7340*/  @!PT LDS RZ, [RZ] ;  /* 0x00000000fffff984 */ /* 0x000fe20000000800 */
[----:B------:R-:W-:Y:S01]  /*7350*/  @!PT LDS RZ, [RZ] ;  /* 0x00000000fffff984 */ /* 0x000fe20000000800 */
[----:B------:R-:W-:Y:S01]  /*7360*/  @!P2 LDGSTS.E.BYPASS.LTC128B.128 [R185+0x9000], desc[UR4][R178.64] ;  /* 0x09000000b2b9afae */ /* 0x000fe2000b981a04 */
[----:B------:R-:W-:Y:S01]  /*7370*/  ISETP.GE.AND P0, PT, R173, R184, PT ;  /* 0x000000b8ad00720c */ /* 0x000fe20003f06270 */
[----:B------:R-:W-:Y:S01]  /*7380*/  BSSY.RECONVERGENT B1, `(.L_x_721) ;  /* 0x00001f2000017945 */ /* 0x000fe20003800200 */
[C---:B------:R-:W-:Y:S03]  /*7390*/  IADD3 R200, P4, PT, R177.reuse, R178, RZ ;  /* 0x000000b2b1c87210 */ /* 0x040fe60007f9e0ff */
[----:B------:R-:W-:Y:S01]  /*73a0*/  @P2 STS.128 [R185+0x9000], RZ ;  /* 0x009000ffb9002388 */ /* 0x000fe20000000c00 */
[----:B------:R-:W-:Y:S02]  /*73b0*/  SHF.L.U64.HI R0, R170, 0x6, R171 ;  /* 0x00000006aa007819 */ /* 0x000fe400000102ab */
[C---:B------:R-:W-:Y:S03]  /*73c0*/  IADD3 R198, P5, PT, R177.reuse, R200, RZ ;  /* 0x000000c8b1c67210 */ /* 0x040fe60007fbe0ff */
[----:B------:R-:W-:Y:S01]  /*73d0*/  @!PT LDS RZ, [RZ] ;  /* 0x00000000fffff984 */ /* 0x000fe20000000800 */
[----:B------:R-:W-:Y:S01]  /*73e0*/  @!PT LDS RZ, [RZ] ;  /* 0x00000000fffff984 */ /* 0x000fe20000000800 */
[----:B------:R-:W-:Y:S01]  /*73f0*/  @!PT LDS RZ, [RZ] ;  /* 0x00000000fffff984 */ /* 0x000fe20000000800 */
[----:B------:R-:W-:Y:S01]  /*7400*/  @!P1 LDGSTS.E.BYPASS.LTC128B.128 [R185+0xb000], desc[UR4][R178.64+0x40] ;  /* 0x0b000040b2b99fae */ /* 0x000fe2000b981a04 */
[C---:B------:R-:W-:Y:S02]  /*7410*/  IADD3.X R201, PT, PT, R0.reuse, R179, RZ, P4, !PT ;  /* 0x000000b300c97210 */ /* 0x040fe400027fe4ff */
[----:B------:R-:W-:Y:S03]  /*7420*/  IADD3 R202, P4, PT, R177, R198, RZ ;  /* 0x000000c6b1ca7210 */ /* 0x000fe60007f9e0ff */
[----:B------:R-:W-:Y:S01]  /*7430*/  @P1 STS.128 [R185+0xb000], RZ ;  /* 0x00b000ffb9001388 */ /* 0x000fe20000000c00 */
[----:B------:R-:W-:Y:S02]  /*7440*/  IADD3.X R199, PT, PT, R0, R201, RZ, P5, !PT ;  /* 0x000000c900c77210 */ /* 0x000fe40002ffe4ff */
[----:B------:R-:W-:Y:S03]  /*7450*/  IADD3 R194, PT, PT, R194, 0x1, RZ ;  /* 0x00000001c2c27810 */ /* 0x000fe60007ffe0ff */
[----:B------:R-:W-:Y:S01]  /*7460*/  @!PT LDS RZ, [RZ] ;  /* 0x00000000fffff984 */ /* 0x000fe20000000800 */
[----:B------:R-:W-:Y:S01]  /*7470*/  @!PT LDS RZ, [RZ] ;  /* 0x00000000fffff984 */ /* 0x000fe20000000800 */
[----:B------:R-:W-:Y:S01]  /*7480*/  @!PT LDS RZ, [RZ] ;  /* 0x00000000fffff984 */ /* 0x000fe20000000800 */
[----:B------:R-:W-:Y:S01]  /*7490*/  @!P0 LDGSTS.E.BYPASS.LTC128B.128 [R185+0xd000], desc[UR4][R178.64+0x80] ;  /* 0x0d000080b2b98fae */ /* 0x000fe2000b981a04 */
[----:B------:R-:W-:Y:S02]  /*74a0*/  IADD3.X R203, PT, PT, R0, R199, RZ, P4, !PT ;  /* 0x000000c700cb7210 */ /* 0x000fe400027fe4ff */
[----:B------:R-:W-:Y:S03]  /*74b0*/  ISETP.NE.AND P4, PT, R194, RZ, PT ;  /* 0x000000ffc200720c */ /* 0x000fe60003f85270 */
[----:B------:R-:W-:Y:S06]  /*74c0*/  @P0 STS.128 [R185+0xd000], RZ ;  /* 0x00d000ffb9000388 */ /* 0x000fec0000000c00 */
[----:B------:R-:W-:Y:S01]  /*74d0*/  @!PT LDS RZ, [RZ] ;  /* 0x00000000fffff984 */ /* 0x000fe20000000800 */
[----:B------:R-:W-:Y:S01]  /*74e0*/  @!PT LDS RZ, [RZ] ;  /* 0x00000000fffff984 */ /* 0x000fe20000000800 */
[----:B------:R-:W-:Y:S01]  /*74f0*/  @!PT LDS RZ, [RZ] ;  /* 0x00000000fffff984 */ /* 0x000fe20000000800 */
[----:B------:R-:W-:Y:S06]  /*7500*/  @!P2 LDGSTS.E.BYPASS.LTC128B.128 [R185+0x9800], desc[UR4][R200.64] ;  /* 0x09800000c8b9afae */ /* 0x000fec000b981a04 */
        /* <DEDUP_REMOVED lines=24> */
[----:B------:R1:W-:Y:S06]  /*7690*/  @!P0 LDGSTS.E.BYPASS.LTC128B.128 [R185+0xe000], desc[UR4][R198.64+0x80] ;  /* 0x0e000080c6b98fae */ /* 0x0003ec000b981a04 */
        /* <DEDUP_REMOVED lines=16> */
[----:B------:R-:W-:Y:S06]  /*77a0*/  LDSM.16.M88.4 R120, [R167] ;  /* 0x00000000a778783b */ /* 0x000fec0000000200 */
[----:B------:R-:W3:Y:S06]  /*77b0*/  LDSM.16.M88.4 R124, [R166+0x3000] ;  /* 0x00300000a67c783b */ /* 0x000eec0000000200 */
[----:B------:R-:W4:Y:S06]  /*77c0*/  LDSM.16.M88.4 R128, [R166+0x3400] ;  /* 0x00340000a680783b */ /* 0x000f2c0000000200 */
[----:B------:R-:W5:Y:S06]  /*77d0*/  LDSM.16.M88.4 R132, [R166+0x3800] ;  /* 0x00380000a684783b */ /* 0x000f6c0000000200 */
[----:B------:R-:W2:Y:S06]  /*77e0*/  LD.E R0, desc[UR4][R2.64+0x18c] ;  /* 0x00018c0402007980 */ /* 0x000eac000c101900 */
[----:B------:R-:W1:Y:S06]  /*77f0*/  LDSM.16.M88.4 R136, [R166+0x3c00] ;  /* 0x003c0000a688783b */ /* 0x000e6c0000000200 */
[----:B------:R-:W0:Y:S06]  /*7800*/  LDGDEPBAR ;  /* 0x00000000000079af */ /* 0x000e2c0000000000 */
[----:B------:R-:W1:Y:S06]  /*7810*/  LDSM.16.M88.4 R140, [R166+0x4000] ;  /* 0x00400000a68c783b */ /* 0x000e6c0000000200 */
[----:B------:R-:W1:Y:S01]  /*7820*/  LDSM.16.M88.4 R144, [R166+0x4400] ;  /* 0x00440000a690783b */ /* 0x000e620000000200 */
[C---:B---3--:R-:W-:Y:S05]  /*7830*/  HMMA.16816.F32.BF16 R4, R120.reuse, R124, RZ ;  /* 0x0000007c7804723c */ /* 0x048fea00000418ff */
[----:B------:R-:W3:Y:S03]  /*7840*/  LDSM.16.M88.4 R148, [R166+0x4800] ;  /* 0x00480000a694783b */ /* 0x000ee60000000200 */
[C---:B------:R-:W-:Y:S03]  /*7850*/  HMMA.16816.F32.BF16 R8, R120.reuse, R126, RZ ;  /* 0x0000007e7808723c */ /* 0x040fe600000418ff */
[----:B------:R-:W3:Y:S05]  /*7860*/  LDSM.16.M88.4 R152, [R166+0x4c00] ;  /* 0x004c0000a698783b */ /* 0x000eea0000000200 */
[C---:B----4-:R-:W-:Y:S01]  /*7870*/  HMMA.16816.F32.BF16 R12, R120.reuse, R128, RZ ;  /* 0x00000080780c723c */ /* 0x050fe200000418ff */
[----:B------:R-:W-:Y:S06]  /*7880*/  LDSM.16.M88.4 R156, [R165] ;  /* 0x00000000a59c783b */ /* 0x000fec0000000200 */
[----:B------:R-:W4:Y:S01]  /*7890*/  LDSM.16.M88.4 R160, [R118+0x3000] ;  /* 0x0030000076a0783b */ /* 0x000f220000000200 */
[C---:B------:R-:W-:Y:S05]  /*78a0*/  HMMA.16816.F32.BF16 R16, R120.reuse, R130, RZ ;  /* 0x000000827810723c */ /* 0x040fea00000418ff */
[----:B------:R-:W-:Y:S03]  /*78b0*/  LDSM.16.M88.4 R124, [R118+0x3800] ;  /* 0x00380000767c783b */ /* 0x000fe60000000200 */
[C---:B-----5:R-:W-:Y:S03]  /*78c0*/  HMMA.16816.F32.BF16 R20, R120.reuse, R132, RZ ;  /* 0x000000847814723c */ /* 0x060fe600000418ff */
[----:B------:R-:W-:Y:S05]  /*78d0*/  LDSM.16.M88.4 R128, [R166+0x5400] ;  /* 0x00540000a680783b */ /* 0x000fea0000000200 */
[C---:B------:R-:W-:Y:S08]  /*78e0*/  HMMA.16816.F32.BF16 R24, R120.reuse, R134, RZ ;  /* 0x000000867818723c */ /* 0x040ff000000418ff */
[C---:B-1----:R-:W-:Y:S08]  /*78f0*/  HMMA.16816.F32.BF16 R28, R120.reuse, R136, RZ ;  /* 0x00000088781c723c */ /* 0x042ff000000418ff */
[C---:B------:R-:W-:Y:S08]  /*7900*/  HMMA.16816.F32.BF16 R32, R120.reuse, R138, RZ ;  /* 0x0000008a7820723c */ /* 0x040ff000000418ff */
[C---:B------:R-:W-:Y:S08]  /*7910*/  HMMA.16816.F32.BF16 R36, R120.reuse, R140, RZ ;  /* 0x0000008c7824723c */ /* 0x040ff000000418ff */
        /* <DEDUP_REMOVED lines=8> */
[C---:B----4-:R-:W-:Y:S08]  /*79a0*/  HMMA.16816.F32.BF16 R4, R156.reuse, R160, R4 ;  /* 0x000000a09c04723c */ /* 0x050ff00000041804 */
[C---:B------:R-:W-:Y:S08]  /*79b0*/  HMMA.16816.F32.BF16 R8, R156.reuse, R162, R8 ;  /* 0x000000a29c08723c */ /* 0x040ff00000041808 */
[C---:B-1----:R-:W-:Y:S08]  /*79c0*/  HMMA.16816.F32.BF16 R12, R156.reuse, R120, R12 ;  /* 0x000000789c0c723c */ /* 0x042ff0000004180c */
[C---:B------:R-:W-:Y:S01]  /*79d0*/  HMMA.16816.F32.BF16 R16, R156.reuse, R122, R16 ;  /* 0x0000007a9c10723c */ /* 0x040fe20000041810 */
[----:B------:R-:W1:Y:S07]  /*79e0*/  LDSM.16.M88.4 R120, [R118+0x3c00] ;  /* 0x003c00007678783b */ /* 0x000e6e0000000200 */
[C---:B------:R-:W-:Y:S08]  /*79f0*/  HMMA.16816.F32.BF16 R20, R156.reuse, R124, R20 ;  /* 0x0000007c9c14723c */ /* 0x040ff00000041814 */
[C---:B------:R-:W-:Y:S01]  /*7a00*/  HMMA.16816.F32.BF16 R24, R156.reuse, R126, R24 ;  /* 0x0000007e9c18723c */ /* 0x040fe20000041818 */
[----:B------:R-:W3:Y:S07]  /*7a10*/  LDSM.16.M88.4 R124, [R118+0x4000] ;  /* 0x00400000767c783b */ /* 0x000eee0000000200 */
[C---:B-1----:R-:W-:Y:S08]  /*7a20*/  HMMA.16816.F32.BF16 R28, R156.reuse, R120, R28 ;  /* 0x000000789c1c723c */ /* 0x042ff0000004181c */
[C---:B------:R-:W-:Y:S01]  /*7a30*/  HMMA.16816.F32.BF16 R32, R156.reuse, R122, R32 ;  /* 0x0000007a9c20723c */ /* 0x040fe20000041820 */
[----:B------:R-:W1:Y:S07]  /*7a40*/  LDSM.16.M88.4 R120, [R118+0x4400] ;  /* 0x004400007678783b */ /* 0x000e6e0000000200 */
[C---:B---3--:R-:W-:Y:S08]  /*7a50*/  HMMA.16816.F32.BF16 R36, R156.reuse, R124, R36 ;  /* 0x0000007c9c24723c */ /* 0x048ff00000041824 */
[C---:B------:R-:W-:Y:S01]  /*7a60*/  HMMA.16816.F32.BF16 R40, R156.reuse, R126, R40 ;  /* 0x0000007e9c28723c */ /* 0x040fe20000041828 */
[----:B------:R-:W3:Y:S07]  /*7a70*/  LDSM.16.M88.4 R124, [R118+0x4800] ;  /* 0x00480000767c783b */ /* 0x000eee0000000200 */
[C---:B-1----:R-:W-:Y:S08]  /*7a80*/  HMMA.16816.F32.BF16 R44, R156.reuse, R120, R44 ;  /* 0x000000789c2c723c */ /* 0x042ff0000004182c */
[C---:B------:R-:W-:Y:S01]  /*7a90*/  HMMA.16816.F32.BF16 R48, R156.reuse, R122, R48 ;  /* 0x0000007a9c30723c */ /* 0x040fe20000041830 */
[----:B------:R-:W1:Y:S07]  /*7aa0*/  LDSM.16.M88.4 R120, [R118+0x4c00] ;  /* 0x004c00007678783b */ /* 0x000e6e0000000200 */
[C---:B---3--:R-:W-:Y:S08]  /*7ab0*/  HMMA.16816.F32.BF16 R52, R156.reuse, R124, R52 ;  /* 0x0000007c9c34723c */ /* 0x048ff00000041834 */
        /* <DEDUP_REMOVED lines=25> */
[----:B------:R-:W-:Y:S07]  /*7c50*/  LDSM.16.M88.4 R120, [R165+0x1000] ;  /* 0x00100000a578783b */ /* 0x000fee0000000200 */
[C---:B---3--:R-:W-:Y:S08]  /*7c60*/  HMMA.16816.F32.BF16 R60, R124.reuse, R128, R60 ;  /* 0x000000807c3c723c */ /* 0x048ff0000004183c */
[----:B------:R-:W-:Y:S01]  /*7c70*/  HMMA.16816.F32.BF16 R64, R124, R130, R64 ;  /* 0x000000827c40723c */ /* 0x000fe20000041840 */
[----:B------:R-:W1:Y:S06]  /*7c80*/  LDSM.16.M88.4 R124, [R118+0x5000] ;  /* 0x00500000767c783b */ /* 0x000e6c0000000200 */
[----:B------:R-:W3:Y:S01]  /*7c90*/  LDSM.16.M88.4 R128, [R118+0x5400] ;  /* 0x005400007680783b */ /* 0x000ee20000000200 */
        /* <DEDUP_REMOVED lines=53> */
[C---:B---3--:R-:W-:Y:S03]  /*7ff0*/  HMMA.16816.F32.BF16 R12, R120.reuse, R128, R12 ;  /* 0x00000080780c723c */ /* 0x048fe6000004180c */
[-C--:B--2---:R-:W-:Y:S01]  /*8000*/  FMUL.FTZ R177, R4, R0.reuse ;  /* 0x0000000004b17220 */ /* 0x084fe20000410000 */
        /* <DEDUP_REMOVED lines=9> */
[----:B------:R-:W1:Y:S02]  /*80a0*/  MUFU.TANH R138, R198 ;  /* 0x000000c6008a7308 */ /* 0x000e640000002400 */
[-C--:B------:R-:W-:Y:S01]  /*80b0*/  FMUL.FTZ R244, R12, R0.reuse ;  /* 0x000000000cf47220 */ /* 0x080fe20000410000 */
[-C--:B------:R-:W-:Y:S01]  /*80c0*/  FMUL.FTZ R242, R13, R0.reuse ;  /* 0x000000000df27220 */ /* 0x080fe20000410000 */
[-C--:B------:R-:W-:Y:S01]  /*80d0*/  FMUL.FTZ R245, R14, R0.reuse ;  /* 0x000000000ef57220 */ /* 0x080fe20000410000 */
[-C--:B------:R-:W-:Y:S05]  /*80e0*/  FMUL.FTZ R243, R15, R0.reuse ;  /* 0x000000000ff37220 */ /* 0x080fea0000410000 */
[----:B------:R5:W3:Y:S01]  /*80f0*/  MUFU.TANH R134, R200 ;  /* 0x000000c800867308 */ /* 0x000ae20000002400 */
[-C--:B--2---:R-:W-:Y:S01]  /*8100*/  FMUL.FTZ R177, R11, R0.reuse ;  /* 0x000000000bb17220 */ /* 0x084fe20000410000 */
[-C--:B------:R-:W-:Y:S01]  /*8110*/  FMUL.FTZ R246, R16, R0.reuse ;  /* 0x0000000010f67220 */ /* 0x080fe20000410000 */
[-C--:B------:R-:W-:Y:S01]  /*8120*/  FMUL.FTZ R248, R17, R0.reuse ;  /* 0x0000000011f87220 */ /* 0x080fe20000410000 */
[-C--:B------:R-:W-:Y:S01]  /*8130*/  FMUL.FTZ R249, R18, R0.reuse ;  /* 0x0000000012f97220 */ /* 0x080fe20000410000 */
[-C--:B------:R-:W-:Y:S05]  /*8140*/  FMUL.FTZ R247, R19, R0.reuse ;  /* 0x0000000013f77220 */ /* 0x080fea0000410000 */
[----:B------:R2:W2:Y:S01]  /*8150*/  MUFU.TANH R163, R199 ;  /* 0x000000c700a37308 */ /* 0x0004a20000002400 */
[C---:B-1----:R-:W-:Y:S09]  /*8160*/  HMMA.16816.F32.BF16 R20, R120.reuse, R124, R20 ;  /* 0x0000007c7814723c */ /* 0x042ff20000041814 */
[----:B------:R1:W1:Y:S01]  /*8170*/  MUFU.TANH R9, R177 ;  /* 0x000000b100097308 */ /* 0x0002620000002400 */
[C---:B------:R-:W-:Y:S01]  /*8180*/  HMMA.16816.F32.BF16 R24, R120.reuse, R126, R24 ;  /* 0x0000007e7818723c */ /* 0x040fe20000041818 */
[----:B------:R-:W3:Y:S08]  /*8190*/  LDSM.16.M88.4 R124, [R118+0x8000] ;  /* 0x00800000767c783b */ /* 0x000ef00000000200 */
[----:B------:R-:W1:Y:S01]  /*81a0*/  MUFU.TANH R252, R252 ;  /* 0x000000fc00fc7308 */ /* 0x000e620000002400 */
[C---:B----4-:R-:W-:Y:S03]  /*81b0*/  HMMA.16816.F32.BF16 R28, R120.reuse, R128, R28 ;  /* 0x00000080781c723c */ /* 0x050fe6000004181c */
[-C--:B------:R-:W-:Y:S01]  /*81c0*/  FMUL.FTZ R240, R20, R0.reuse ;  /* 0x0000000014f07220 */ /* 0x080fe20000410000 */
[-C--:B------:R-:W-:Y:S01]  /*81d0*/  FMUL.FTZ R234, R21, R0.reuse ;  /* 0x0000000015ea7220 */ /* 0x080fe20000410000 */
[-C--:B------:R-:W-:Y:S04]  /*81e0*/  FMUL.FTZ R237, R22, R0.reuse ;  /* 0x0000000016ed7220 */ /* 0x080fe80000410000 */
[----:B------:R-:W4:Y:S01]  /*81f0*/  MUFU.TANH R250, R250 ;  /* 0x000000fa00fa7308 */ /* 0x000f220000002400 */
[-C--:B------:R-:W-:Y:S01]  /*8200*/  FMUL.FTZ R235, R23, R0.reuse ;  /* 0x0000000017eb7220 */ /* 0x080fe20000410000 */
[C---:B------:R-:W-:Y:S01]  /*8210*/  HMMA.16816.F32.BF16 R32, R120.reuse, R130, R32 ;  /* 0x000000827820723c */ /* 0x040fe20000041820 */
[----:B------:R-:W5:Y:S02]  /*8220*/  LDSM.16.M88.4 R128, [R118+0x8400] ;  /* 0x008400007680783b */ /* 0x000f640000000200 */
[-C--:B------:R-:W-:Y:S01]  /*8230*/  FMUL.FTZ R238, R24, R0.reuse ;  /* 0x0000000018ee7220 */ /* 0x080fe20000410000 */
[-C--:B------:R-:W-:Y:S01]  /*8240*/  FMUL.FTZ R236, R25, R0.reuse ;  /* 0x0000000019ec7220 */ /* 0x080fe20000410000 */
[-C--:B------:R-:W-:Y:S03]  /*8250*/  FMUL.FTZ R241, R26, R0.reuse ;  /* 0x000000001af17220 */ /* 0x080fe60000410000 */
        /* <DEDUP_REMOVED lines=10> */
[----:B------:R-:W1:Y:S01]  /*8300*/  MUFU.TANH R242, R242 ;  /* 0x000000f200f27308 */ /* 0x000e620000002400 */
[-C--:B------:R-:W-:Y:S01]  /*8310*/  FMUL.FTZ R231, R35, R0.reuse ;  /* 0x0000000023e77220 */ /* 0x080fe20000410000 */
[C---:B---3--:R-:W-:Y:S08]  /*8320*/  HMMA.16816.F32.BF16 R36, R120.reuse, R124, R36 ;  /* 0x0000007c7824723c */ /* 0x048ff00000041824 */
[----:B------:R-:W3:Y:S01]  /*8330*/  MUFU.TANH R245, R245 ;  /* 0x000000f500f57308 */ /* 0x000ee20000002400 */
[C---:B------:R-:W-:Y:S01]  /*8340*/  HMMA.16816.F32.BF16 R40, R120.reuse, R126, R40 ;  /* 0x0000007e7828723c */ /* 0x040fe20000041828 */
[----:B------:R-:W2:Y:S08]  /*8350*/  LDSM.16.M88.4 R124, [R118+0x8800] ;  /* 0x00880000767c783b */ /* 0x000eb00000000200 */
[----:B------:R-:W1:Y:S01]  /*8360*/  MUFU.TANH R243, R243 ;  /* 0x000000f300f37308 */ /* 0x000e620000002400 */
[C---:B-----5:R-:W-:Y:S03]  /*8370*/  HMMA.16816.F32.BF16 R44, R120.reuse, R128, R44 ;  /* 0x00000080782c723c */ /* 0x060fe6000004182c */
[-C--:B------:R-:W-:Y:S01]  /*8380*/  FMUL.FTZ R200, R36, R0.reuse ;  /* 0x0000000024c87220 */ /* 0x080fe20000410000 */
[-C--:B------:R-:W-:Y:S05]  /*8390*/  FMUL.FTZ R202, R37, R0.reuse ;  /* 0x0000000025ca7220 */ /* 0x080fea0000410000 */
[----:B------:R-:W1:Y:S01]  /*83a0*/  MUFU.TANH R246, R246 ;  /* 0x000000f600f67308 */ /* 0x000e620000002400 */
[-C--:B------:R-:W-:Y:S01]  /*83b0*/  FMUL.FTZ R221, R38, R0.reuse ;  /* 0x0000000026dd7220 */ /* 0x080fe20000410000 */
[-C--:B------:R-:W-:Y:S01]  /*83c0*/  FMUL.FTZ R215, R39, R0.reuse ;  /* 0x0000000027d77220 */ /* 0x080fe20000410000 */
[C---:B------:R-:W-:Y:S01]  /*83d0*/  HMMA.16816.F32.BF16 R48, R120.reuse, R130, R48 ;  /* 0x000000827830723c */ /* 0x040fe20000041830 */
[----:B------:R-:W5:Y:S01]  /*83e0*/  LDSM.16.M88.4 R128, [R118+0x8c00] ;  /* 0x008c00007680783b */ /* 0x000f620000000200 */
[----:B------:R-:W-:Y:S05]  /*83f0*/  DEPBAR.LE SB0, 0x0 ;  /* 0x000080000000791a */ /* 0x000fea0000000000 */
[----:B------:R-:W1:Y:S01]  /*8400*/  MUFU.TANH R248, R248 ;  /* 0x000000f800f87308 */ /* 0x000e620000002400 */
[----:B------:R-:W-:Y:S01]  /*8410*/  BAR.SYNC.DEFER_BLOCKING 0x0 ;  /* 0x0000000000007b1d */ /* 0x000fe20000010000 */
[-C--:B------:R-:W-:Y:S01]  /*8420*/  FMUL.FTZ R204, R40, R0.reuse ;  /* 0x0000000028cc7220 */ /* 0x080fe20000410000 */
[-C--:B------:R-:W-:Y:S01]  /*8430*/  FMUL.FTZ R206, R41, R0.reuse ;  /* 0x0000000029ce7220 */ /* 0x080fe20000410000 */
[-C--:B------:R-:W-:Y:S01]  /*8440*/  FMUL.FTZ R217, R42, R0.reuse ;  /* 0x000000002ad97220 */ /* 0x080fe20000410000 */
[-C--:B------:R-:W-:Y:S01]  /*8450*/  FMUL.FTZ R219, R43, R0.reuse ;  /* 0x000000002bdb7220 */ /* 0x080fe20000410000 */
[-C--:B------:R-:W-:Y:S01]  /*8460*/  FMUL.FTZ R198, R44, R0.reuse ;  /* 0x000000002cc67220 */ /* 0x080fe20000410000 */
[-C--:B------:R-:W-:Y:S03]  /*8470*/  FMUL.FTZ R208, R45, R0.reuse ;  /* 0x000000002dd07220 */ /* 0x080fe60000410000 */
[----:B------:R-:W1:Y:S01]  /*8480*/  MUFU.TANH R249, R249 ;  /* 0x000000f900f97308 */ /* 0x000e620000002400 */
[-C--:B------:R-:W-:Y:S01]  /*8490*/  FMUL.FTZ R207, R46, R0.reuse ;  /* 0x000000002ecf7220 */ /* 0x080fe20000410000 */
[-C--:B------:R-:W-:Y:S01]  /*84a0*/  FMUL.FTZ R209, R47, R0.reuse ;  /* 0x000000002fd17220 */ /* 0x080fe20000410000 */
[-C--:B------:R-:W-:Y:S01]  /*84b0*/  FMUL.FTZ R210, R48, R0.reuse ;  /* 0x0000000030d27220 */ /* 0x080fe20000410000 */
[-C--:B------:R-:W-:Y:S01]  /*84c0*/  FMUL.FTZ R212, R49, R0.reuse ;  /* 0x0000000031d47220 */ /* 0x080fe20000410000 */
[-C--:B------:R-:W-:Y:S05]  /*84d0*/  FMUL.FTZ R211, R50, R0.reuse ;  /* 0x0000000032d37220 */ /* 0x080fea0000410000 */
[----:B------:R-:W1:Y:S01]  /*84e0*/  MUFU.TANH R247, R247 ;  /* 0x000000f700f77308 */ /* 0x000e620000002400 */
[-C--:B------:R-:W-:Y:S01]  /*84f0*/  FMUL.FTZ R213, R51, R0.reuse ;  /* 0x0000000033d57220 */ /* 0x080fe20000410000 */
[C---:B--2---:R-:W-:Y:S08]  /*8500*/  HMMA.16816.F32.BF16 R52, R120.reuse, R124, R52 ;  /* 0x0000007c7834723c */ /* 0x044ff00000041834 */
[----:B------:R-:W2:Y:S01]  /*8510*/  MUFU.TANH R240, R240 ;  /* 0x000000f000f07308 */ /* 0x000ea20000002400 */
[C---:B------:R-:W-:Y:S09]  /*8520*/  HMMA.16816.F32.BF16 R56, R120.reuse, R126, R56 ;  /* 0x0000007e7838723c */ /* 0x040ff20000041838 */
[----:B------:R-:W1:Y:S01]  /*8530*/  MUFU.TANH R234, R234 ;  /* 0x000000ea00ea7308 */ /* 0x000e620000002400 */
[C---:B-----5:R-:W-:Y:S03]  /*8540*/  HMMA.16816.F32.BF16 R60, R120.reuse, R128, R60 ;  /* 0x00000080783c723c */ /* 0x060fe6000004183c */
[-C--:B------:R-:W-:Y:S01]  /*8550*/  FMUL.FTZ R205, R54, R0.reuse ;  /* 0x0000000036cd7220 */ /* 0x080fe20000410000 */
[-C--:B------:R-:W-:Y:S05]  /*8560*/  FMUL.FTZ R203, R55, R0.reuse ;  /* 0x0000000037cb7220 */ /* 0x080fea0000410000 */
[----:B------:R-:W1:Y:S01]  /*8570*/  MUFU.TANH R237, R237 ;  /* 0x000000ed00ed7308 */ /* 0x000e620000002400 */
[-C--:B------:R-:W-:Y:S01]  /*8580*/  FMUL.FTZ R214, R52, R0.reuse ;  /* 0x0000000034d67220 */ /* 0x080fe20000410000 */
[-C--:B------:R-:W-:Y:S01]  /*8590*/  FMUL.FTZ R216, R53, R0.reuse ;  /* 0x0000000035d87220 */ /* 0x080fe20000410000 */
[----:B------:R-:W-:Y:S03]  /*85a0*/  HMMA.16816.F32.BF16 R64, R120, R130, R64 ;  /* 0x000000827840723c */ /* 0x000fe60000041840 */
[-C--:B------:R-:W-:Y:S01]  /*85b0*/  FMUL.FTZ R220, R57, R0.reuse ;  /* 0x0000000039dc7220 */ /* 0x080fe20000410000 */
[-C--:B------:R-:W-:Y:S03]  /*85c0*/  FMUL.FTZ R218, R56, R0.reuse ;  /* 0x0000000038da7220 */ /* 0x080fe60000410000 */
[----:B------:R-:W2:Y:S01]  /*85d0*/  MUFU.TANH R235, R235 ;  /* 0x000000eb00eb7308 */ /* 0x000ea20000002400 */
[-C--:B------:R-:W-:Y:S01]  /*85e0*/  FMUL.FTZ R199, R58, R0.reuse ;  /* 0x000000003ac77220 */ /* 0x080fe20000410000 */
[-C--:B------:R-:W-:Y:S01]  /*85f0*/  FMUL.FTZ R201, R59, R0.reuse ;  /* 0x000000003bc97220 */ /* 0x080fe20000410000 */
[-C--:B------:R-:W-:Y:S01]  /*8600*/  FMUL.FTZ R222, R60, R0.reuse ;  /* 0x000000003cde7220 */ /* 0x080fe20000410000 */
[-C--:B------:R-:W-:Y:S06]  /*8610*/  FMUL.FTZ R230, R61, R0.reuse ;  /* 0x000000003de67220 */ /* 0x080fec0000410000 */
[----:B------:R-:W2:Y:S01]  /*8620*/  MUFU.TANH R238, R238 ;  /* 0x000000ee00ee7308 */ /* 0x000ea20000002400 */
[-C--:B------:R-:W-:Y:S01]  /*8630*/  FMUL.FTZ R57, R62, R0.reuse ;  /* 0x000000003e397220 */ /* 0x080fe20000410000 */
[-C--:B-1----:R-:W-:Y:S01]  /*8640*/  FMUL.FTZ R177, R63, R0.reuse ;  /* 0x000000003fb17220 */ /* 0x082fe20000410000 */
[-C--:B------:R-:W-:Y:S01]  /*8650*/  FMUL.FTZ R232, R64, R0.reuse ;  /* 0x0000000040e87220 */ /* 0x080fe20000410000 */
[-C--:B------:R-:W-:Y:S06]  /*8660*/  FMUL.FTZ R233, R65, R0.reuse ;  /* 0x0000000041e97220 */ /* 0x080fec0000410000 */
[----:B------:R-:W1:Y:S01]  /*8670*/  MUFU.TANH R236, R236 ;  /* 0x000000ec00ec7308 */ /* 0x000e620000002400 */
        /* <DEDUP_REMOVED lines=66> */
[----:B------:R-:W-:Y:S07]  /*8aa0*/  IMAD.MOV R6, RZ, RZ, -R6 ;  /* 0x000000ffff067224 */ /* 0x000fee00078e0a06 */
[----:B--2---:R-:W2:Y:S02]  /*8ab0*/  MUFU.RCP R0, R4 ;  /* 0x0000000400007308 */ /* 0x004ea40000001000 */
[----:B--2---:R-:W-:Y:S02]  /*8ac0*/  VIADD R14, R0, 0xffffffe ;  /* 0x0ffffffe000e7836 */ /* 0x004fe40000000000 */
[----:B------:R-:W-:Y:S06]  /*8ad0*/  VIADD R4, R183, 0xffffff80 ;  /* 0xffffff80b7047836 */ /* 0x000fec0000000000 */
[----:B------:R-:W2:Y:S02]  /*8ae0*/  F2I.FTZ.U32.TRUNC.NTZ R15, R14 ;  /* 0x0000000e000f7305 */ /* 0x000ea4000021f000 */
[--C-:B--2---:R-:W-:Y:S01]  /*8af0*/  IMAD.MOV R0, RZ, RZ, -R15.reuse ;  /* 0x000000ffff007224 */ /* 0x104fe200078e0a0f */
[----:B------:R-:W-:Y:S03]  /*8b00*/  MOV R14, RZ ;  /* 0x000000ff000e7202 */ /* 0x000fe60000000f00 */
[----:B------:R-:W-:Y:S01]  /*8b10*/  IMAD R11, R0, R7, RZ ;  /* 0x00000007000b7224 */ /* 0x000fe200078e02ff */
[----:B------:R-:W-:Y:S02]  /*8b20*/  IABS R0, R4 ;  /* 0x0000000400007213 */ /* 0x000fe40000000000 */
[----:B------:R-:W-:Y:S01]  /*8b30*/  LOP3.LUT R4, R4, R13, RZ, 0x3c, !PT ;  /* 0x0000000d04047212 */ /* 0x000fe200078e3cff */
[----:B------:R-:W-:Y:S02]  /*8b40*/  IMAD.HI.U32 R11, R15, R11, R14 ;  /* 0x0000000b0f0b7227 */ /* 0x000fe400078e000e */
[----:B------:R-:W2:Y:S04]  /*8b50*/  LD.E.64 R14, desc[UR4][R2.64+0x38] ;  /* 0x00003804020e7980 */ /* 0x000ea8000c101b00 */
[C---:B------:R-:W-:Y:S04]  /*8b60*/  IMAD.HI.U32 R8, R11.reuse, R5, RZ ;  /* 0x000000050b087227 */ /* 0x040fe800078e00ff */
[C---:B------:R-:W-:Y:S02]  /*8b70*/  IMAD R5, R8.reuse, R6, R5 ;  /* 0x0000000608057224 */ /* 0x040fe400078e0205 */
[----:B------:R-:W-:Y:S03]  /*8b80*/  IMAD.HI.U32 R11, R11, R0, RZ ;  /* 0x000000000b0b7227 */ /* 0x000fe600078e00ff */
[----:B------:R-:W-:Y:S01]  /*8b90*/  ISETP.GT.U32.AND P6, PT, R7, R5, PT ;  /* 0x000000050700720c */ /* 0x000fe20003fc4070 */
        /* <DEDUP_REMOVED lines=22> */
[----:B------:R-:W4:Y:S01]  /*8d00*/  LD.E R5, desc[UR4][R20.64] ;  /* 0x0000000414057980 */ /* 0x000f22000c101900 */
[----:B------:R-:W-:Y:S01]  /*8d10*/  LEA.HI.X.SX32 R19, R11, R191, 0x2, P4 ;  /* 0x000000bf0b137211 */ /* 0x000fe200020f16ff */
[----:B------:R-:W-:Y:S04]  /*8d20*/  IMAD R13, R13, R4, -0x80 ;  /* 0xffffff800d0d7424 */ /* 0x000fe800078e0204 */
        /* <DEDUP_REMOVED lines=14> */
.L_x_724:
[----:B------:R-:W-:Y:S05]  /*8e10*/  BSYNC.RECONVERGENT B0 ;  /* 0x0000000000007941 */ /* 0x000fea0003800200 */
.L_x_723:
[----:B-1----:R-:W-:Y:S01]  /*8e20*/  @!P2 IMAD.MOV.U32 R177, RZ, RZ, R175 ;  /* 0x000000ffffb1a224 */ /* 0x002fe200078e00af */
        /* <DEDUP_REMOVED lines=71> */
.L_x_722:
[----:B------:R-:W-:Y:S05]  /*92a0*/  BSYNC.RECONVERGENT B1 ;  /* 0x0000000000017941 */ /* 0x000fea0003800200 */
.L_x_721:
[----:B------:R-:W3:Y:S01]  /*92b0*/  LD.E R53, desc[UR4][R2.64+0xdc] ;  /* 0x0000dc0402357980 */ /* 0x000ee2000c101900 */
        /* <DEDUP_REMOVED lines=13> */
[----:B-1----:R-:W-:Y:S02]  /*9390*/  FMNMX3.FTZ R0, R0, R241, R239, !PT ;  /* 0x000000f100007276 */ /* 0x002fe400078100ef */
        /* <DEDUP_REMOVED lines=47> */
[-CC-:B------:R-:W-:Y:S01]  /*9690*/  FFMA.FTZ R127, R162, R53.reuse, -R117.reuse ;  /* 0x00000035a27f7223 */ /* 0x180fe20000010875 */
[-CC-:B------:R-:W-:Y:S01]  /*96a0*/  FFMA.FTZ R122, R9, R53.reuse, -R120.reuse ;  /* 0x00000035097a7223 */ /* 0x180fe20000010878 */
[-CC-:B------:R-:W-:Y:S01]  /*96b0*/  FFMA.FTZ R121, R252, R53.reuse, -R117.reuse ;  /* 0x00000035fc797223 */ /* 0x180fe20000010875 */
[-CC-:B------:R-:W-:Y:S01]  /*96c0*/  FFMA.FTZ R126, R250, R53.reuse, -R120.reuse ;  /* 0x00000035fa7e7223 */ /* 0x180fe20000010878 */
[-CC-:B------:R-:W-:Y:S01]  /*96d0*/  FFMA.FTZ R119, R251, R53.reuse, -R120.reuse ;  /* 0x00000035fb777223 */ /* 0x180fe20000010878 */
[-CC-:B------:R-:W-:Y:S01]  /*96e0*/  FFMA.FTZ R125, R138, R53.reuse, -R117.reuse ;  /* 0x000000358a7d7223 */ /* 0x180fe20000010875 */
[-CC-:B------:R-:W-:Y:S01]  /*96f0*/  FFMA.FTZ R123, R163, R53.reuse, -R120.reuse ;  /* 0x00000035a37b7223 */ /* 0x180fe20000010878 */
[----:B------:R-:W2:Y:S01]  /*9700*/  MUFU.EX2 R58, R58 ;  /* 0x0000003a003a7308 */ /* 0x000ea20000000800 */
[-CC-:B------:R-:W-:Y:S01]  /*9710*/  FFMA.FTZ R128, R217, R53.reuse, -R120.reuse ;  /* 0x00000035d9807223 */ /* 0x180fe20000010878 */
[-CC-:B------:R-:W-:Y:S01]  /*9720*/  FFMA.FTZ R129, R219, R53.reuse, -R120.reuse ;  /* 0x00000035db817223 */ /* 0x180fe20000010878 */
[--C-:B------:R-:W-:Y:S07]  /*9730*/  FFMA.FTZ R130, R198, R53, -R117.reuse ;  /* 0x00000035c6827223 */ /* 0x100fee0000010875 */
        /* <DEDUP_REMOVED lines=8> */
[----:B------:R-:W1:Y:S01]  /*97c0*/  MUFU.EX2 R121, R121 ;  /* 0x0000007900797308 */ /* 0x000e620000000800 */
[C---:B------:R-:W-:Y:S01]  /*97d0*/  FMUL.FTZ R27, R59.reuse, R95 ;  /* 0x0000005f3b1b7220 */ /* 0x040fe20000410000 */
[C---:B--2---:R-:W-:Y:S01]  /*97e0*/  FMUL.FTZ R4, R58.reuse, R112 ;  /* 0x000000703a047220 */ /* 0x044fe20000410000 */
[C---:B------:R-:W-:Y:S07]  /*97f0*/  FMUL.FTZ R5, R58.reuse, R113 ;  /* 0x000000713a057220 */ /* 0x040fee0000410000 */
[----:B------:R-:W-:Y:S01]  /*9800*/  MUFU.EX2 R126, R126 ;  /* 0x0000007e007e7308 */ /* 0x000fe20000000800 */
[C---:B------:R-:W-:Y:S01]  /*9810*/  FMUL.FTZ R8, R58.reuse, R108 ;  /* 0x0000006c3a087220 */ /* 0x040fe20000410000 */
[C---:B------:R-:W-:Y:S01]  /*9820*/  FMUL.FTZ R9, R58.reuse, R109 ;  /* 0x0000006d3a097220 */ /* 0x040fe20000410000 */
[C---:B------:R-:W-:Y:S07]  /*9830*/  FMUL.FTZ R16, R58.reuse, R100 ;  /* 0x000000643a107220 */ /* 0x040fee0000410000 */
[----:B------:R-:W2:Y:S01]  /*9840*/  MUFU.EX2 R119, R119 ;  /* 0x0000007700777308 */ /* 0x000ea20000000800 */
[C---:B------:R-:W-:Y:S01]  /*9850*/  FMUL.FTZ R17, R58.reuse, R101 ;  /* 0x000000653a117220 */ /* 0x040fe20000410000 */
[----:B------:R-:W-:Y:S01]  /*9860*/  FMUL.FTZ R26, R59, R94 ;  /* 0x0000005e3b1a7220 */ /* 0x000fe20000410000 */
[C---:B------:R-:W-:Y:S07]  /*9870*/  FMUL.FTZ R24, R58.reuse, R92 ;  /* 0x0000005c3a187220 */ /* 0x040fee0000410000 */
[----:B------:R-:W3:Y:S01]  /*9880*/  MUFU.EX2 R125, R125 ;  /* 0x0000007d007d7308 */ /* 0x000ee20000000800 */
[C---:B------:R-:W-:Y:S01]  /*9890*/  FMUL.FTZ R25, R58.reuse, R93 ;  /* 0x0000005d3a197220 */ /* 0x040fe20000410000 */
[----:B-1----:R-:W-:Y:S01]  /*98a0*/  F2FP.BF16.F32.PACK_AB R60, R121, R127 ;  /* 0x0000007f793c723e */ /* 0x002fe200000010ff */
[C---:B------:R-:W-:Y:S07]  /*98b0*/  FMUL.FTZ R35, R59.reuse, R87 ;  /* 0x000000573b237220 */ /* 0x040fee0000410000 */
[----:B------:R-:W-:Y:S01]  /*98c0*/  MUFU.EX2 R123, R123 ;  /* 0x0000007b007b7308 */ /* 0x000fe20000000800 */
[C---:B------:R-:W-:Y:S01]  /*98d0*/  FMUL.FTZ R34, R59.reuse, R86 ;  /* 0x000000563b227220 */ /* 0x040fe20000410000 */
[C---:B------:R-:W-:Y:S01]  /*98e0*/  FMUL.FTZ R32, R58.reuse, R84 ;  /* 0x000000543a207220 */ /* 0x040fe20000410000 */
[C---:B------:R-:W-:Y:S07]  /*98f0*/  FMUL.FTZ R33, R58.reuse, R85 ;  /* 0x000000553a217220 */ /* 0x040fee0000410000 */
[----:B------:R-:W1:Y:S01]  /*9900*/  MUFU.EX2 R122, R122 ;  /* 0x0000007a007a7308 */ /* 0x000e620000000800 */
[----:B------:R-:W-:Y:S01]  /*9910*/  FMUL.FTZ R42, R59, R78 ;  /* 0x0000004e3b2a7220 */ /* 0x000fe20000410000 */
[----:B--2---:R-:W-:Y:S01]  /*9920*/  F2FP.BF16.F32.PACK_AB R61, R119, R126 ;  /* 0x0000007e773d723e */ /* 0x004fe200000010ff */
[C---:B------:R-:W-:Y:S01]  /*9930*/  FMUL.FTZ R43, R59.reuse, R79 ;  /* 0x0000004f3b2b7220 */ /* 0x040fe20000410000 */
[C---:B------:R-:W-:Y:S01]  /*9940*/  FMUL.FTZ R40, R58.reuse, R76 ;  /* 0x0000004c3a287220 */ /* 0x040fe20000410000 */
[----:B------:R-:W-:Y:S01]  /*9950*/  FMUL.FTZ R41, R58, R77 ;  /* 0x0000004d3a297220 */ /* 0x000fe20000410000 */
[----:B---3--:R-:W-:Y:S01]  /*9960*/  F2FP.BF16.F32.PACK_AB R62, R124, R125 ;  /* 0x0000007d7c3e723e */ /* 0x008fe200000010ff */
[C---:B------:R-:W-:Y:S01]  /*9970*/  FMUL.FTZ R50, R59.reuse, R70 ;  /* 0x000000463b327220 */ /* 0x040fe20000410000 */
[----:B------:R-:W-:Y:S01]  /*9980*/  FMUL.FTZ R51, R59, R71 ;  /* 0x000000473b337220 */ /* 0x000fe20000410000 */
[C---:B------:R-:W-:Y:S01]  /*9990*/  FMUL.FTZ R48, R58.reuse, R68 ;  /* 0x000000443a307220 */ /* 0x040fe20000410000 */
[----:B------:R-:W-:Y:S01]  /*99a0*/  FMUL.FTZ R49, R58, R69 ;  /* 0x000000453a317220 */ /* 0x000fe20000410000 */
[-CC-:B------:R-:W-:Y:S01]  /*99b0*/  FFMA.FTZ R77, R244, R53.reuse, -R117.reuse ;  /* 0x00000035f44d7223 */ /* 0x180fe20000010875 */
[-CC-:B------:R-:W-:Y:S01]  /*99c0*/  FFMA.FTZ R79, R245, R53.reuse, -R120.reuse ;  /* 0x00000035f54f7223 */ /* 0x180fe20000010878 */
[--C-:B------:R-:W-:Y:S01]  /*99d0*/  FFMA.FTZ R76, R243, R53, -R120.reuse ;  /* 0x00000035f34c7223 */ /* 0x100fe20000010878 */
[----:B-1----:R-:W-:Y:S01]  /*99e0*/  F2FP.BF16.F32.PACK_AB R63, R122, R123 ;  /* 0x0000007b7a3f723e */ /* 0x002fe200000010ff */
[----:B------:R-:W-:Y:S01]  /*99f0*/  LDSM.16.MT88.4 R68, [R116+0x9800] ;  /* 0x009800007444783b */ /* 0x000fe20000004200 */
[-CC-:B------:R-:W-:Y:S01]  /*9a00*/  FFMA.FTZ R84, R248, R53.reuse, -R117.reuse ;  /* 0x00000035f8547223 */ /* 0x180fe20000010875 */
[----:B------:R-:W1:Y:S01]  /*9a10*/  MUFU.EX2 R77, R77 ;  /* 0x0000004d004d7308 */ /* 0x000e620000000800 */
[-C--:B------:R-:W-:Y:S01]  /*9a20*/  FFMA.FTZ R92, R240, R53.reuse, -R117 ;  /* 0x00000035f05c7223 */ /* 0x080fe20000010875 */
[-CC-:B------:R-:W-:Y:S01]  /*9a30*/  FFMA.FTZ R86, R237, R53.reuse, -R120.reuse ;  /* 0x00000035ed567223 */ /* 0x180fe20000010878 */
[--C-:B------:R-:W-:Y:S01]  /*9a40*/  FFMA.FTZ R93, R235, R53, -R120.reuse ;  /* 0x00000035eb5d7223 */ /* 0x100fe20000010878 */
[C---:B----4-:R-:W-:Y:S06]  /*9a50*/  HMMA.16816.F32.BF16 R4, R60.reuse, R12, R4 ;  /* 0x0000000c3c04723c */ /* 0x050fec0000041804 */
[----:B------:R-:W-:Y:S01]  /*9a60*/  MUFU.EX2 R79, R79 ;  /* 0x0000004f004f7308 */ /* 0x000fe20000000800 */
[----:B------:R-:W-:Y:S09]  /*9a70*/  LDSM.16.MT88.4 R108, [R164+0xac00] ;  /* 0x00ac0000a46c783b */ /* 0x000ff20000004200 */
[----:B------:R-:W-:Y:S01]  /*9a80*/  MUFU.EX2 R76, R76 ;  /* 0x0000004c004c7308 */ /* 0x000fe20000000800 */
[C---:B------:R-:W-:Y:S01]  /*9a90*/  FMUL.FTZ R13, R58.reuse, R105 ;  /* 0x000000693a0d7220 */ /* 0x040fe20000410000 */
[C---:B------:R-:W-:Y:S01]  /*9aa0*/  FMUL.FTZ R12, R58.reuse, R104 ;  /* 0x000000683a0c7220 */ /* 0x040fe20000410000 */
[C---:B------:R-:W-:Y:S07]  /*9ab0*/  HMMA.16816.F32.BF16 R8, R60.reuse, R14, R8 ;  /* 0x0000000e3c08723c */ /* 0x040fee0000041808 */
[----:B------:R-:W-:Y:S01]  /*9ac0*/  MUFU.EX2 R84, R84 ;  /* 0x0000005400547308 */ /* 0x000fe20000000800 */
[----:B------:R-:W-:Y:S01]  /*9ad0*/  LDSM.16.MT88.4 R100, [R116+0xac00] ;  /* 0x00ac00007464783b */ /* 0x000fe20000004200 */
[C---:B------:R-:W-:Y:S01]  /*9ae0*/  FMUL.FTZ R14, R59.reuse, R106 ;  /* 0x0000006a3b0e7220 */ /* 0x040fe20000410000 */
[----:B------:R-:W-:Y:S07]  /*9af0*/  FMUL.FTZ R15, R59, R107 ;  /* 0x0000006b3b0f7220 */ /* 0x000fee0000410000 */
[----:B------:R-:W-:Y:S01]  /*9b00*/  MUFU.EX2 R92, R92 ;  /* 0x0000005c005c7308 */ /* 0x000fe20000000800 */
[--C-:B------:R-:W-:Y:S01]  /*9b10*/  FFMA.FTZ R85, R247, R53, -R120.reuse ;  /* 0x00000035f7557223 */ /* 0x100fe20000010878 */
[----:B------:R-:W-:Y:S01]  /*9b20*/  FFMA.FTZ R127, R58, R197, R127 ;  /* 0x000000c53a7f7223 */ /* 0x000fe2000001007f */
[-C--:B------:R-:W-:Y:S07]  /*9b30*/  FFMA.FTZ R104, R223, R53.reuse, -R120 ;  /* 0x00000035df687223 */ /* 0x080fee0000010878 */
[----:B------:R-:W-:Y:S01]  /*9b40*/  MUFU.EX2 R86, R86 ;  /* 0x0000005600567308 */ /* 0x000fe20000000800 */
[----:B------:R-:W-:Y:S01]  /*9b50*/  FFMA.FTZ R131, R208, R53, -R117 ;  /* 0x00000035d0837223 */ /* 0x000fe20000010875 */
[C---:B------:R-:W-:Y:S08]  /*9b60*/  HMMA.16816.F32.BF16 R12, R60.reuse, R20, R12 ;  /* 0x000000143c0c723c */ /* 0x040ff0000004180c */
[----:B------:R-:W-:Y:S01]  /*9b70*/  MUFU.EX2 R93, R93 ;  /* 0x0000005d005d7308 */ /* 0x000fe20000000800 */
[----:B------:R-:W-:Y:S01]  /*9b80*/  FADD.FTZ R78, R121, R127 ;  /* 0x0000007f794e7221 */ /* 0x000fe20000010000 */
[C---:B------:R-:W-:Y:S01]  /*9b90*/  FMUL.FTZ R20, R58.reuse, R96 ;  /* 0x000000603a147220 */ /* 0x040fe20000410000 */
[----:B------:R-:W-:Y:S07]  /*9ba0*/  FMUL.FTZ R21, R58, R97 ;  /* 0x000000613a157220 */ /* 0x000fee0000410000 */
[----:B------:R-:W-:Y:S01]  /*9bb0*/  MUFU.EX2 R85, R85 ;  /* 0x0000005500557308 */ /* 0x000fe20000000800 */
[----:B------:R-:W-:Y:S01]  /*9bc0*/  FADD.FTZ R125, R125, R78 ;  /* 0x0000004e7d7d7221 */ /* 0x000fe20000010000 */
[C---:B------:R-:W-:Y:S08]  /*9bd0*/  HMMA.16816.F32.BF16 R16, R60.reuse, R22, R16 ;  /* 0x000000163c10723c */ /* 0x040ff00000041810 */
[----:B------:R-:W-:Y:S01]  /*9be0*/  MUFU.EX2 R104, R104 ;  /* 0x0000006800687308 */ /* 0x000fe20000000800 */
[C---:B------:R-:W-:Y:S01]  /*9bf0*/  FMUL.FTZ R22, R59.reuse, R98 ;  /* 0x000000623b167220 */ /* 0x040fe20000410000 */
[----:B------:R-:W-:Y:S01]  /*9c00*/  FMUL.FTZ R23, R59, R99 ;  /* 0x000000633b177220 */ /* 0x000fe20000410000 */
[----:B------:R-:W-:Y:S01]  /*9c10*/  FADD.FTZ R78, R124, R125 ;  /* 0x0000007d7c4e7221 */ /* 0x000fe20000010000 */
[-C--:B------:R-:W-:Y:S06]  /*9c20*/  FFMA.FTZ R98, R231, R53.reuse, -R120 ;  /* 0x00000035e7627223 */ /* 0x080fec0000010878 */
[----:B------:R-:W-:Y:S01]  /*9c30*/  MUFU.EX2 R128, R128 ;  /* 0x0000008000807308 */ /* 0x000fe20000000800 */
[-CC-:B------:R-:W-:Y:S01]  /*9c40*/  FFMA.FTZ R97, R224, R53.reuse, -R117.reuse ;  /* 0x00000035e0617223 */ /* 0x180fe20000010875 */
[----:B-1----:R-:W-:Y:S01]  /*9c50*/  FADD.FTZ R87, R77, R78 ;  /* 0x0000004e4d577221 */ /* 0x002fe20000010000 */
[--C-:B------:R-:W-:Y:S01]  /*9c60*/  FFMA.FTZ R121, R225, R53, -R120.reuse ;  /* 0x00000035e1797223 */ /* 0x100fe20000010878 */
[C---:B------:R-:W-:Y:S06]  /*9c70*/  HMMA.16816.F32.BF16 R20, R60.reuse, R28, R20 ;  /* 0x0000001c3c14723c */ /* 0x040fec0000041814 */
[----:B------:R-:W-:Y:S01]  /*9c80*/  MUFU.EX2 R98, R98 ;  /* 0x0000006200627308 */ /* 0x000fe20000000800 */
[C---:B------:R-:W-:Y:S01]  /*9c90*/  FMUL.FTZ R28, R58.reuse, R88 ;  /* 0x000000583a1c7220 */ /* 0x040fe20000410000 */
[----:B------:R-:W-:Y:S08]  /*9ca0*/  FMUL.FTZ R29, R58, R89 ;  /* 0x000000593a1d7220 */ /* 0x000ff00000410000 */
[----:B------:R-:W-:Y:S01]  /*9cb0*/  MUFU.EX2 R97, R97 ;  /* 0x0000006100617308 */ /* 0x000fe20000000800 */
[-CC-:B------:R-:W-:Y:S01]  /*9cc0*/  FFMA.FTZ R89, R238, R53.reuse, -R117.reuse ;  /* 0x00000035ee597223 */ /* 0x180fe20000010875 */
[--C-:B------:R-:W-:Y:S01]  /*9cd0*/  FFMA.FTZ R88, R236, R53, -R117.reuse ;  /* 0x00000035ec587223 */ /* 0x100fe20000010875 */
[C---:B------:R-:W-:Y:S07]  /*9ce0*/  HMMA.16816.F32.BF16 R24, R60.reuse, R30, R24 ;  /* 0x0000001e3c18723c */ /* 0x040fee0000041818 */
[----:B------:R-:W-:Y:S01]  /*9cf0*/  MUFU.EX2 R121, R121 ;  /* 0x0000007900797308 */ /* 0x000fe20000000800 */
[C---:B------:R-:W-:Y:S01]  /*9d00*/  FMUL.FTZ R30, R59.reuse, R90 ;  /* 0x0000005a3b1e7220 */ /* 0x040fe20000410000 */
[----:B------:R-:W-:Y:S01]  /*9d10*/  FMUL.FTZ R31, R59, R91 ;  /* 0x0000005b3b1f7220 */ /* 0x000fe20000410000 */
[-CC-:B------:R-:W-:Y:S07]  /*9d20*/  FFMA.FTZ R91, R234, R53.reuse, -R117.reuse ;  /* 0x00000035ea5b7223 */ /* 0x180fee0000010875 */
[----:B------:R-:W-:Y:S01]  /*9d30*/  MUFU.EX2 R89, R89 ;  /* 0x0000005900597308 */ /* 0x000fe20000000800 */
[-CC-:B------:R-:W-:Y:S01]  /*9d40*/  FFMA.FTZ R90, R241, R53.reuse, -R120.reuse ;  /* 0x00000035f15a7223 */ /* 0x180fe20000010878 */
[-CC-:B------:R-:W-:Y:S01]  /*9d50*/  FFMA.FTZ R96, R226, R53.reuse, -R117.reuse ;  /* 0x00000035e2607223 */ /* 0x180fe20000010875 */
[-CC-:B------:R-:W-:Y:S07]  /*9d60*/  FFMA.FTZ R99, R229, R53.reuse, -R120.reuse ;  /* 0x00000035e5637223 */ /* 0x180fee0000010878 */
[----:B------:R-:W-:Y:S01]  /*9d70*/  MUFU.EX2 R88, R88 ;  /* 0x0000005800587308 */ /* 0x000fe20000000800 */
[C---:B------:R-:W-:Y:S09]  /*9d80*/  HMMA.16816.F32.BF16 R28, R60.reuse, R36, R28 ;  /* 0x000000243c1c723c */ /* 0x040ff2000004181c */
[----:B------:R-:W-:Y:S01]  /*9d90*/  MUFU.EX2 R91, R91 ;  /* 0x0000005b005b7308 */ /* 0x000fe20000000800 */
[C---:B------:R-:W-:Y:S01]  /*9da0*/  FMUL.FTZ R36, R58.reuse, R80 ;  /* 0x000000503a247220 */ /* 0x040fe20000410000 */
[--C-:B------:R-:W-:Y:S01]  /*9db0*/  FFMA.FTZ R80, R249, R53, -R120.reuse ;  /* 0x00000035f9507223 */ /* 0x100fe20000010878 */
[----:B------:R-:W-:Y:S01]  /*9dc0*/  FMUL.FTZ R37, R58, R81 ;  /* 0x000000513a257220 */ /* 0x000fe20000410000 */
[--C-:B------:R-:W-:Y:S01]  /*9dd0*/  FFMA.FTZ R81, R246, R53, -R117.reuse ;  /* 0x00000035f6517223 */ /* 0x100fe20000010875 */
[C---:B------:R-:W-:Y:S05]  /*9de0*/  HMMA.16816.F32.BF16 R32, R60.reuse, R38, R32 ;  /* 0x000000263c20723c */ /* 0x040fea0000041820 */
[----:B------:R-:W-:Y:S01]  /*9df0*/  MUFU.EX2 R90, R90 ;  /* 0x0000005a005a7308 */ /* 0x000fe20000000800 */
[C---:B------:R-:W-:Y:S01]  /*9e00*/  FMUL.FTZ R39, R59.reuse, R83 ;  /* 0x000000533b277220 */ /* 0x040fe20000410000 */
[----:B------:R-:W-:Y:S08]  /*9e10*/  FMUL.FTZ R38, R59, R82 ;  /* 0x000000523b267220 */ /* 0x000ff00000410000 */
[----:B------:R-:W-:Y:S01]  /*9e20*/  MUFU.EX2 R81, R81 ;  /* 0x0000005100517308 */ /* 0x000fe20000000800 */
[-CC-:B------:R-:W-:Y:S01]  /*9e30*/  FFMA.FTZ R82, R242, R53.reuse, -R117.reuse ;  /* 0x00000035f2527223 */ /* 0x180fe20000010875 */
[-CC-:B------:R-:W-:Y:S01]  /*9e40*/  FFMA.FTZ R127, R215, R53.reuse, -R120.reuse ;  /* 0x00000035d77f7223 */ /* 0x180fe20000010878 */
[-CC-:B------:R-:W-:Y:S07]  /*9e50*/  FFMA.FTZ R124, R204, R53.reuse, -R117.reuse ;  /* 0x00000035cc7c7223 */ /* 0x180fee0000010875 */
[----:B------:R-:W-:Y:S01]  /*9e60*/  MUFU.EX2 R80, R80 ;  /* 0x0000005000507308 */ /* 0x000fe20000000800 */
[--C-:B------:R-:W-:Y:S01]  /*9e70*/  FFMA.FTZ R125, R206, R53, -R117.reuse ;  /* 0x00000035ce7d7223 */ /* 0x100fe20000010875 */
[C---:B------:R-:W-:Y:S08]  /*9e80*/  HMMA.16816.F32.BF16 R36, R60.reuse, R44, R36 ;  /* 0x0000002c3c24723c */ /* 0x040ff00000041824 */
[----:B------:R-:W1:Y:S01]  /*9e90*/  MUFU.EX2 R82, R82 ;  /* 0x0000005200527308 */ /* 0x000e620000000800 */
[C---:B------:R-:W-:Y:S01]  /*9ea0*/  FMUL.FTZ R44, R58.reuse, R72 ;  /* 0x000000483a2c7220 */ /* 0x040fe20000410000 */
[----:B------:R-:W-:Y:S01]  /*9eb0*/  FMUL.FTZ R45, R58, R73 ;  /* 0x000000493a2d7220 */ /* 0x000fe20000410000 */
[-CC-:B------:R-:W-:Y:S07]  /*9ec0*/  FFMA.FTZ R58, R228, R53.reuse, -R117.reuse ;  /* 0x00000035e43a7223 */ /* 0x180fee0000010875 */
[----:B------:R-:W-:Y:S01]  /*9ed0*/  MUFU.EX2 R96, R96 ;  /* 0x0000006000607308 */ /* 0x000fe20000000800 */
[--C-:B------:R-:W-:Y:S01]  /*9ee0*/  FFMA.FTZ R135, R210, R53, -R117.reuse ;  /* 0x00000035d2877223 */ /* 0x100fe20000010875 */
[C---:B------:R-:W-:Y:S08]  /*9ef0*/  HMMA.16816.F32.BF16 R40, R60.reuse, R46, R40 ;  /* 0x0000002e3c28723c */ /* 0x040ff00000041828 */
[----:B------:R-:W-:Y:S01]  /*9f00*/  MUFU.EX2 R99, R99 ;  /* 0x0000006300637308 */ /* 0x000fe20000000800 */
[C---:B------:R-:W-:Y:S01]  /*9f10*/  FMUL.FTZ R46, R59.reuse, R74 ;  /* 0x0000004a3b2e7220 */ /* 0x040fe20000410000 */
[----:B------:R-:W-:Y:S01]  /*9f20*/  FMUL.FTZ R47, R59, R75 ;  /* 0x0000004b3b2f7220 */ /* 0x000fe20000410000 */
[-CC-:B------:R-:W-:Y:S01]  /*9f30*/  FFMA.FTZ R132, R212, R53.reuse, -R117.reuse ;  /* 0x00000035d4847223 */ /* 0x180fe20000010875 */
[----:B------:R-:W-:Y:S06]  /*9f40*/  LDSM.16.MT88.4 R72, [R164+0xbc00] ;  /* 0x00bc0000a448783b */ /* 0x000fec0000004200 */
[----:B------:R-:W-:Y:S01]  /*9f50*/  MUFU.EX2 R58, R58 ;  /* 0x0000003a003a7308 */ /* 0x000fe20000000800 */
[-CC-:B------:R-:W-:Y:S01]  /*9f60*/  FFMA.FTZ R134, R207, R53.reuse, -R120.reuse ;  /* 0x00000035cf867223 */ /* 0x180fe20000010878 */
[-CC-:B------:R-:W-:Y:S01]  /*9f70*/  FFMA.FTZ R133, R209, R53.reuse, -R120.reuse ;  /* 0x00000035d1857223 */ /* 0x180fe20000010878 */
[-CC-:B------:R-:W-:Y:S01]  /*9f80*/  FFMA.FTZ R136, R211, R53.reuse, -R120.reuse ;  /* 0x00000035d3887223 */ /* 0x180fe20000010878 */
[C---:B------:R-:W-:Y:S06]  /*9f90*/  HMMA.16816.F32.BF16 R44, R60.reuse, R64, R44 ;  /* 0x000000403c2c723c */ /* 0x040fec000004182c */
[----:B------:R-:W-:Y:S01]  /*9fa0*/  MUFU.EX2 R127, R127 ;  /* 0x0000007f007f7308 */ /* 0x000fe20000000800 */
[-CC-:B------:R-:W-:Y:S01]  /*9fb0*/  FFMA.FTZ R137, R213, R53.reuse, -R120.reuse ;  /* 0x00000035d5897223 */ /* 0x180fe20000010878 */
[-CC-:B------:R-:W-:Y:S08]  /*9fc0*/  FFMA.FTZ R214, R214, R53.reuse, -R117.reuse ;  /* 0x00000035d6d67223 */ /* 0x180ff00000010875 */
[----:B------:R-:W-:Y:S01]  /*9fd0*/  MUFU.EX2 R124, R124 ;  /* 0x0000007c007c7308 */ /* 0x000fe20000000800 */
[-C--:B------:R-:W-:Y:S01]  /*9fe0*/  FFMA.FTZ R220, R220, R53.reuse, -R117 ;  /* 0x00000035dcdc7223 */ /* 0x080fe20000010875 */
[----:B------:R-:W-:Y:S01]  /*9ff0*/  FFMA.FTZ R138, R205, R53, -R120 ;  /* 0x00000035cd8a7223 */ /* 0x000fe20000010878 */
[----:B------:R-:W-:Y:S01]  /*a000*/  HMMA.16816.F32.BF16 R48, R60, R66, R48 ;  /* 0x000000423c30723c */ /* 0x000fe20000041830 */
[----:B------:R-:W2:Y:S06]  /*a010*/  LDSM.16.MT88.4 R64, [R164+0x9400] ;  /* 0x00940000a440783b */ /* 0x000eac0000004200 */
[----:B------:R-:W-:Y:S01]  /*a020*/  MUFU.EX2 R125, R125 ;  /* 0x0000007d007d7308 */ /* 0x000fe20000000800 */
[----:B-1----:R-:W-:Y:S01]  /*a030*/  F2FP.BF16.F32.PACK_AB R60, R82, R77 ;  /* 0x0000004d523c723e */ /* 0x002fe200000010ff */
[----:B------:R-:W-:Y:S01]  /*a040*/  FFMA.FTZ R126, R59, R196, R126 ;  /* 0x000000c43b7e7223 */ /* 0x000fe2000001007e */
[----:B------:R-:W-:Y:S01]  /*a050*/  F2FP.BF16.F32.PACK_AB R61, R76, R79 ;  /* 0x0000004f4c3d723e */ /* 0x000fe200000010ff */
[----:B------:R-:W-:Y:S01]  /*a060*/  FADD.FTZ R82, R82, R87 ;  /* 0x0000005752527221 */ /* 0x000fe20000010000 */
[C---:B------:R-:W-:Y:S05]  /*a070*/  F2FP.BF16.F32.PACK_AB R62, R84.reuse, R81 ;  /* 0x00000051543e723e */ /* 0x040fea00000010ff */
[----:B------:R-:W-:Y:S01]  /*a080*/  MUFU.EX2 R129, R129 ;  /* 0x0000008100817308 */ /* 0x000fe20000000800 */
[----:B------:R-:W-:Y:S01]  /*a090*/  F2FP.BF16.F32.PACK_AB R63, R85, R80 ;  /* 0x00000050553f723e */ /* 0x000fe200000010ff */
[----:B------:R-:W-:Y:S01]  /*a0a0*/  FADD.FTZ R87, R81, R82 ;  /* 0x0000005251577221 */ /* 0x000fe20000010000 */
[-C--:B------:R-:W-:Y:S07]  /*a0b0*/  FFMA.FTZ R59, R239, R53.reuse, -R120 ;  /* 0x00000035ef3b7223 */ /* 0x080fee0000010878 */
[----:B------:R-:W-:Y:S01]  /*a0c0*/  MUFU.EX2 R130, R130 ;  /* 0x0000008200827308 */ /* 0x000fe20000000800 */
[----:B------:R-:W-:Y:S01]  /*a0d0*/  FADD.FTZ R126, R119, R126 ;  /* 0x0000007e777e7221 */ /* 0x000fe20000010000 */
[----:B------:R-:W-:Y:S01]  /*a0e0*/  FADD.FTZ R95, R84, R87 ;  /* 0x00000057545f7221 */ /* 0x000fe20000010000 */
[-C--:B------:R-:W-:Y:S07]  /*a0f0*/  FFMA.FTZ R119, R227, R53.reuse, -R117 ;  /* 0x00000035e3777223 */ /* 0x080fee0000010875 */
[----:B------:R-:W-:Y:S01]  /*a100*/  MUFU.EX2 R131, R131 ;  /* 0x0000008300837308 */ /* 0x000fe20000000800 */
[----:B------:R-:W-:Y:S01]  /*a110*/  FADD.FTZ R123, R123, R126 ;  /* 0x0000007e7b7b7221 */ /* 0x000fe20000010000 */
[----:B------:R-:W-:Y:S01]  /*a120*/  FADD.FTZ R106, R92, R95 ;  /* 0x0000005f5c6a7221 */ /* 0x000fe20000010000 */
[-C--:B------:R-:W-:Y:S07]  /*a130*/  FFMA.FTZ R126, R221, R53.reuse, -R120 ;  /* 0x00000035dd7e7223 */ /* 0x080fee0000010878 */
[----:B------:R-:W1:Y:S01]  /*a140*/  MUFU.EX2 R59, R59 ;  /* 0x0000003b003b7308 */ /* 0x000e620000000800 */
[----:B------:R-:W-:Y:S01]  /*a150*/  FADD.FTZ R94, R122, R123 ;  /* 0x0000007b7a5e7221 */ /* 0x000fe20000010000 */
[-CC-:B------:R-:W-:Y:S01]  /*a160*/  FFMA.FTZ R123, R200, R53.reuse, -R117.reuse ;  /* 0x00000035c87b7223 */ /* 0x180fe20000010875 */
[-C--:B------:R-:W-:Y:S07]  /*a170*/  FFMA.FTZ R122, R202, R53.reuse, -R117 ;  /* 0x00000035ca7a7223 */ /* 0x080fee0000010875 */
[----:B------:R-:W3:Y:S01]  /*a180*/  MUFU.EX2 R119, R119 ;  /* 0x0000007700777308 */ /* 0x000ee20000000800 */
[----:B------:R-:W-:Y:S01]  /*a190*/  FADD.FTZ R83, R79, R94 ;  /* 0x0000005e4f537221 */ /* 0x000fe20000010000 */
[-CC-:B------:R-:W-:Y:S01]  /*a1a0*/  FFMA.FTZ R141, R203, R53.reuse, -R120.reuse ;  /* 0x00000035cb8d7223 */ /* 0x180fe20000010878 */
[-CC-:B------:R-:W-:Y:S07]  /*a1b0*/  FFMA.FTZ R145, R199, R53.reuse, -R120.reuse ;  /* 0x00000035c7917223 */ /* 0x180fee0000010878 */
[----:B------:R-:W-:Y:S01]  /*a1c0*/  MUFU.EX2 R123, R123 ;  /* 0x0000007b007b7308 */ /* 0x000fe20000000800 */
[----:B------:R-:W-:Y:S01]  /*a1d0*/  FADD.FTZ R83, R76, R83 ;  /* 0x000000534c537221 */ /* 0x000fe20000010000 */
[-C--:B------:R-:W-:Y:S01]  /*a1e0*/  FFMA.FTZ R140, R201, R53.reuse, -R120 ;  /* 0x00000035c98c7223 */ /* 0x080fe20000010878 */
[----:B------:R-:W-:Y:S07]  /*a1f0*/  LDSM.16.MT88.4 R76, [R116+0xc000] ;  /* 0x00c00000744c783b */ /* 0x000fee0000004200 */
[----:B------:R-:W-:Y:S01]  /*a200*/  MUFU.EX2 R126, R126 ;  /* 0x0000007e007e7308 */ /* 0x000fe20000000800 */
[----:B------:R-:W-:Y:S01]  /*a210*/  FADD.FTZ R94, R80, R83 ;  /* 0x00000053505e7221 */ /* 0x000fe20000010000 */
[-CC-:B------:R-:W-:Y:S01]  /*a220*/  FFMA.FTZ R216, R216, R53.reuse, -R117.reuse ;  /* 0x00000035d8d87223 */ /* 0x180fe20000010875 */
[-CC-:B------:R-:W-:Y:S07]  /*a230*/  FFMA.FTZ R218, R218, R53.reuse, -R117.reuse ;  /* 0x00000035dada7223 */ /* 0x180fee0000010875 */
[----:B------:R-:W4:Y:S01]  /*a240*/  MUFU.EX2 R122, R122 ;  /* 0x0000007a007a7308 */ /* 0x000f220000000800 */
[----:B------:R-:W-:Y:S01]  /*a250*/  FADD.FTZ R85, R85, R94 ;  /* 0x0000005e55557221 */ /* 0x000fe20000010000 */
[-C--:B------:R-:W-:Y:S01]  /*a260*/  FFMA.FTZ R222, R222, R53.reuse, -R117 ;  /* 0x00000035dede7223 */ /* 0x080fe20000010875 */
[----:B------:R-:W-:Y:S07]  /*a270*/  LDSM.16.MT88.4 R80, [R116+0xc400] ;  /* 0x00c400007450783b */ /* 0x000fee0000004200 */
[----:B------:R-:W-:Y:S01]  /*a280*/  MUFU.EX2 R134, R134 ;  /* 0x0000008600867308 */ /* 0x000fe20000000800 */
[C---:B--2---:R-:W-:Y:S03]  /*a290*/  HMMA.16816.F32.BF16 R4, R60.reuse, R64, R4 ;  /* 0x000000403c04723c */ /* 0x044fe60000041804 */
[----:B------:R-:W-:Y:S06]  /*a2a0*/  FADD.FTZ R94, R86, R85 ;  /* 0x00000055565e7221 */ /* 0x000fec0000010000 */
[----:B------:R-:W2:Y:S01]  /*a2b0*/  MUFU.EX2 R133, R133 ;  /* 0x0000008500857308 */ /* 0x000ea20000000800 */
[-CC-:B------:R-:W-:Y:S01]  /*a2c0*/  FFMA.FTZ R230, R230, R53.reuse, -R117.reuse ;  /* 0x00000035e6e67223 */ /* 0x180fe20000010875 */
[-CC-:B------:R-:W-:Y:S01]  /*a2d0*/  FFMA.FTZ R232, R232, R53.reuse, -R117.reuse ;  /* 0x00000035e8e87223 */ /* 0x180fe20000010875 */
[----:B------:R-:W-:Y:S01]  /*a2e0*/  FADD.FTZ R105, R93, R94 ;  /* 0x0000005e5d697221 */ /* 0x000fe20000010000 */
[C---:B------:R-:W-:Y:S01]  /*a2f0*/  HMMA.16816.F32.BF16 R8, R60.reuse, R66, R8 ;  /* 0x000000423c08723c */ /* 0x040fe20000041808 */
[----:B------:R-:W5:Y:S05]  /*a300*/  LDSM.16.MT88.4 R64, [R116+0x9400] ;  /* 0x009400007440783b */ /* 0x000f6a0000004200 */
[----:B------:R-:W-:Y:S01]  /*a310*/  MUFU.EX2 R135, R135 ;  /* 0x0000008700877308 */ /* 0x000fe20000000800 */
[-C--:B------:R-:W-:Y:S01]  /*a320*/  FFMA.FTZ R117, R233, R53.reuse, -R117 ;  /* 0x00000035e9757223 */ /* 0x080fe20000010875 */
[----:B------:R-:W-:Y:S01]  /*a330*/  FFMA.FTZ R56, R56, R53, -R120 ;  /* 0x0000003538387223 */ /* 0x000fe20000010878 */
[C---:B------:R-:W-:Y:S07]  /*a340*/  FADD.FTZ R106, R91.reuse, R106 ;  /* 0x0000006a5b6a7221 */ /* 0x040fee0000010000 */
[----:B------:R-:W2:Y:S10]  /*a350*/  MUFU.EX2 R132, R132 ;  /* 0x0000008400847308 */ /* 0x000eb40000000800 */
[----:B------:R-:W-:Y:S10]  /*a360*/  MUFU.EX2 R136, R136 ;  /* 0x0000008800887308 */ /* 0x000ff40000000800 */
[----:B------:R-:W2:Y:S10]  /*a370*/  MUFU.EX2 R137, R137 ;  /* 0x0000008900897308 */ /* 0x000eb40000000800 */
[----:B------:R-:W-:Y:S10]  /*a380*/  MUFU.EX2 R214, R214 ;  /* 0x000000d600d67308 */ /* 0x000ff40000000800 */
[----:B------:R-:W2:Y:S10]  /*a390*/  MUFU.EX2 R139, R216 ;  /* 0x000000d8008b7308 */ /* 0x000eb40000000800 */
[----:B------:R-:W-:Y:S10]  /*a3a0*/  MUFU.EX2 R138, R138 ;  /* 0x0000008a008a7308 */ /* 0x000ff40000000800 */
[----:B------:R-:W2:Y:S10]  /*a3b0*/  MUFU.EX2 R141, R141 ;  /* 0x0000008d008d7308 */ /* 0x000eb40000000800 */
[----:B------:R-:W-:Y:S10]  /*a3c0*/  MUFU.EX2 R143, R218 ;  /* 0x000000da008f7308 */ /* 0x000ff40000000800 */
[----:B------:R-:W2:Y:S01]  /*a3d0*/  MUFU.EX2 R220, R220 ;  /* 0x000000dc00dc7308 */ /* 0x000ea20000000800 */
[C---:B-----5:R-:W-:Y:S09]  /*a3e0*/  HMMA.16816.F32.BF16 R12, R60.reuse, R64, R12 ;  /* 0x000000403c0c723c */ /* 0x060ff2000004180c */
[----:B------:R-:W-:Y:S10]  /*a3f0*/  MUFU.EX2 R145, R145 ;  /* 0x0000009100917308 */ /* 0x000ff40000000800 */
[----:B------:R-:W5:Y:S01]  /*a400*/  MUFU.EX2 R140, R140 ;  /* 0x0000008c008c7308 */ /* 0x000f620000000800 */
[C---:B------:R-:W-:Y:S01]  /*a410*/  HMMA.16816.F32.BF16 R16, R60.reuse, R66, R16 ;  /* 0x000000423c10723c */ /* 0x040fe20000041810 */
[----:B------:R-:W1:Y:S08]  /*a420*/  LDSM.16.MT88.4 R64, [R164+0xb400] ;  /* 0x00b40000a440783b */ /* 0x000e700000004200 */
        /* <DEDUP_REMOVED lines=20> */
[----:B------:R-:W-:Y:S01]  /*a570*/  F2FP.BF16.F32.PACK_AB R63, R59, R90 ;  /* 0x0000005a3b3f723e */ /* 0x000fe200000010ff */
[----:B------:R-:W-:Y:S01]  /*a580*/  LDSM.16.MT88.4 R84, [R164+0xe800] ;  /* 0x00e80000a454783b */ /* 0x000fe20000004200 */
[----:B------:R-:W-:Y:S07]  /*a590*/  FADD.FTZ R90, R90, R105 ;  /* 0x000000695a5a7221 */ /* 0x000fee0000010000 */
[----:B------:R-:W-:Y:S01]  /*a5a0*/  LDSM.16.MT88.4 R92, [R164+0xcc00] ;  /* 0x00cc0000a45c783b */ /* 0x000fe20000004200 */
[C---:B-1----:R-:W-:Y:S08]  /*a5b0*/  HMMA.16816.F32.BF16 R4, R60.reuse, R64, R4 ;  /* 0x000000403c04723c */ /* 0x042ff00000041804 */
[C---:B------:R-:W-:Y:S01]  /*a5c0*/  HMMA.16816.F32.BF16 R8, R60.reuse, R66, R8 ;  /* 0x000000423c08723c */ /* 0x040fe20000041808 */
[----:B------:R-:W1:Y:S07]  /*a5d0*/  LDSM.16.MT88.4 R64, [R164+0xb800] ;  /* 0x00b80000a440783b */ /* 0x000e6e0000004200 */
[C---:B------:R-:W-:Y:S08]  /*a5e0*/  HMMA.16816.F32.BF16 R12, R60.reuse, R68, R12 ;  /* 0x000000443c0c723c */ /* 0x040ff0000004180c */
        /* <DEDUP_REMOVED lines=21> */
[C---:B---3--:R-:W-:Y:S08]  /*a740*/  HMMA.16816.F32.BF16 R12, R60.reuse, R68, R12 ;  /* 0x000000443c0c723c */ /* 0x048ff0000004180c */
[C---:B------:R-:W-:Y:S01]  /*a750*/  HMMA.16816.F32.BF16 R16, R60.reuse, R70, R16 ;  /* 0x000000463c10723c */ /* 0x040fe20000041810 */
[----:B------:R-:W3:Y:S07]  /*a760*/  LDSM.16.MT88.4 R68, [R164+0xdc00] ;  /* 0x00dc0000a444783b */ /* 0x000eee0000004200 */
[C---:B------:R-:W-:Y:S08]  /*a770*/  HMMA.16816.F32.BF16 R20, R60.reuse, R72, R20 ;  /* 0x000000483c14723c */ /* 0x040ff00000041814 */
[C---:B------:R-:W-:Y:S01]  /*a780*/  HMMA.16816.F32.BF16 R24, R60.reuse, R74, R24 ;  /* 0x0000004a3c18723c */ /* 0x040fe20000041818 */
[----:B------:R-:W4:Y:S07]  /*a790*/  LDSM.16.MT88.4 R72, [R116+0xdc00] ;  /* 0x00dc00007448783b */ /* 0x000f2e0000004200 */
[C---:B-1----:R-:W-:Y:S08]  /*a7a0*/  HMMA.16816.F32.BF16 R28, R60.reuse, R64, R28 ;  /* 0x000000403c1c723c */ /* 0x042ff0000004181c */
[C---:B------:R-:W-:Y:S01]  /*a7b0*/  HMMA.16816.F32.BF16 R32, R60.reuse, R66, R32 ;  /* 0x000000423c20723c */ /* 0x040fe20000041820 */
[----:B------:R-:W1:Y:S07]  /*a7c0*/  LDSM.16.MT88.4 R64, [R164+0xa000] ;  /* 0x00a00000a440783b */ /* 0x000e6e0000004200 */
[C---:B---3--:R-:W-:Y:S08]  /*a7d0*/  HMMA.16816.F32.BF16 R36, R60.reuse, R68, R36 ;  /* 0x000000443c24723c */ /* 0x048ff00000041824 */
[C---:B------:R-:W-:Y:S01]  /*a7e0*/  HMMA.16816.F32.BF16 R40, R60.reuse, R70, R40 ;  /* 0x000000463c28723c */ /* 0x040fe20000041828 */
[----:B------:R-:W3:Y:S07]  /*a7f0*/  LDSM.16.MT88.4 R68, [R116+0xa000] ;  /* 0x00a000007444783b */ /* 0x000eee0000004200 */
[C---:B----4-:R-:W-:Y:S08]  /*a800*/  HMMA.16816.F32.BF16 R44, R60.reuse, R72, R44 ;  /* 0x000000483c2c723c */ /* 0x050ff0000004182c */
[----:B------:R-:W-:Y:S01]  /*a810*/  HMMA.16816.F32.BF16 R48, R60, R74, R48 ;  /* 0x0000004a3c30723c */ /* 0x000fe20000041830 */
[----:B------:R-:W4:Y:S02]  /*a820*/  LDSM.16.MT88.4 R72, [R164+0xc000] ;  /* 0x00c00000a448783b */ /* 0x000f240000004200 */
        /* <DEDUP_REMOVED lines=10> */
[C---:B----4-:R-:W-:Y:S08]  /*a8d0*/  HMMA.16816.F32.BF16 R20, R60.reuse, R72, R20 ;  /* 0x000000483c14723c */ /* 0x050ff00000041814 */
[C---:B------:R-:W-:Y:S01]  /*a8e0*/  HMMA.16816.F32.BF16 R24, R60.reuse, R74, R24 ;  /* 0x0000004a3c18723c */ /* 0x040fe20000041818 */
[----:B------:R-:W4:Y:S07]  /*a8f0*/  LDSM.16.MT88.4 R72, [R164+0xa400] ;  /* 0x00a40000a448783b */ /* 0x000f2e0000004200 */
[C---:B------:R-:W-:Y:S08]  /*a900*/  HMMA.16816.F32.BF16 R28, R60.reuse, R76, R28 ;  /* 0x0000004c3c1c723c */ /* 0x040ff0000004181c */
[C---:B------:R-:W-:Y:S01]  /*a910*/  HMMA.16816.F32.BF16 R32, R60.reuse, R78, R32 ;  /* 0x0000004e3c20723c */ /* 0x040fe20000041820 */
[----:B------:R-:W-:Y:S07]  /*a920*/  LDSM.16.MT88.4 R76, [R164+0xc400] ;  /* 0x00c40000a44c783b */ /* 0x000fee0000004200 */
[C---:B-1----:R-:W-:Y:S08]  /*a930*/  HMMA.16816.F32.BF16 R36, R60.reuse, R64, R36 ;  /* 0x000000403c24723c */ /* 0x042ff00000041824 */
[C---:B------:R-:W-:Y:S01]  /*a940*/  HMMA.16816.F32.BF16 R40, R60.reuse, R66, R40 ;  /* 0x000000423c28723c */ /* 0x040fe20000041828 */
[----:B------:R-:W1:Y:S07]  /*a950*/  LDSM.16.MT88.4 R64, [R116+0xa400] ;  /* 0x00a400007440783b */ /* 0x000e6e0000004200 */
[C---:B---3--:R-:W-:Y:S08]  /*a960*/  HMMA.16816.F32.BF16 R44, R60.reuse, R68, R44 ;  /* 0x000000443c2c723c */ /* 0x048ff0000004182c */
[----:B------:R-:W-:Y:S01]  /*a970*/  HMMA.16816.F32.BF16 R48, R60, R70, R48 ;  /* 0x000000463c30723c */ /* 0x000fe20000041830 */
[----:B------:R-:W3:Y:S02]  /*a980*/  LDSM.16.MT88.4 R68, [R164+0xe400] ;  /* 0x00e40000a444783b */ /* 0x000ee40000004200 */
[----:B------:R-:W-:Y:S02]  /*a990*/  F2FP.BF16.F32.PACK_AB R60, R131, R130 ;  /* 0x00000082833c723e */ /* 0x000fe400000010ff */
[----:B--2---:R-:W-:Y:S02]  /*a9a0*/  F2FP.BF16.F32.PACK_AB R61, R133, R134 ;  /* 0x00000086853d723e */ /* 0x004fe400000010ff */
[----:B------:R-:W-:Y:S02]  /*a9b0*/  F2FP.BF16.F32.PACK_AB R62, R132, R135 ;  /* 0x00000087843e723e */ /* 0x000fe400000010ff */
[----:B------:R-:W-:Y:S07]  /*a9c0*/  F2FP.BF16.F32.PACK_AB R63, R137, R136 ;  /* 0x00000088893f723e */ /* 0x000fee00000010ff */
[C---:B----4-:R-:W-:Y:S08]  /*a9d0*/  HMMA.16816.F32.BF16 R4, R60.reuse, R72, R4 ;  /* 0x000000483c04723c */ /* 0x050ff00000041804 */
        /* <DEDUP_REMOVED lines=8> */
[C---:B------:R-:W-:Y:S08]  /*aa60*/  HMMA.16816.F32.BF16 R28, R60.reuse, R80, R28 ;  /* 0x000000503c1c723c */ /* 0x040ff0000004181c */
[C---:B------:R-:W-:Y:S01]  /*aa70*/  HMMA.16816.F32.BF16 R32, R60.reuse, R82, R32 ;  /* 0x000000523c20723c */ /* 0x040fe20000041820 */
[----:B------:R-:W-:Y:S07]  /*aa80*/  LDSM.16.MT88.4 R80, [R116+0xc800] ;  /* 0x00c800007450783b */ /* 0x000fee0000004200 */
[C---:B---3--:R-:W-:Y:S08]  /*aa90*/  HMMA.16816.F32.BF16 R36, R60.reuse, R68, R36 ;  /* 0x000000443c24723c */ /* 0x048ff00000041824 */
[C---:B------:R-:W-:Y:S01]  /*aaa0*/  HMMA.16816.F32.BF16 R40, R60.reuse, R70, R40 ;  /* 0x000000463c28723c */ /* 0x040fe20000041828 */
[----:B------:R-:W3:Y:S07]  /*aab0*/  LDSM.16.MT88.4 R68, [R116+0xa800] ;  /* 0x00a800007444783b */ /* 0x000eee0000004200 */
[C---:B--2---:R-:W-:Y:S08]  /*aac0*/  HMMA.16816.F32.BF16 R44, R60.reuse, R72, R44 ;  /* 0x000000483c2c723c */ /* 0x044ff0000004182c */
[----:B------:R-:W-:Y:S01]  /*aad0*/  HMMA.16816.F32.BF16 R48, R60, R74, R48 ;  /* 0x0000004a3c30723c */ /* 0x000fe20000041830 */
[----:B------:R-:W2:Y:S02]  /*aae0*/  LDSM.16.MT88.4 R72, [R116+0xe800] ;  /* 0x00e800007448783b */ /* 0x000ea40000004200 */
[----:B------:R-:W-:Y:S02]  /*aaf0*/  F2FP.BF16.F32.PACK_AB R60, R139, R214 ;  /* 0x000000d68b3c723e */ /* 0x000fe400000010ff */
[----:B------:R-:W-:Y:S02]  /*ab00*/  F2FP.BF16.F32.PACK_AB R61, R141, R138 ;  /* 0x0000008a8d3d723e */ /* 0x000fe400000010ff */
[----:B------:R-:W-:Y:S02]  /*ab10*/  F2FP.BF16.F32.PACK_AB R62, R220, R143 ;  /* 0x0000008fdc3e723e */ /* 0x000fe400000010ff */
[----:B-----5:R-:W-:Y:S07]  /*ab20*/  F2FP.BF16.F32.PACK_AB R63, R140, R145 ;  /* 0x000000918c3f723e */ /* 0x020fee00000010ff */
[C---:B-1----:R-:W-:Y:S03]  /*ab30*/  HMMA.16816.F32.BF16 R4, R60.reuse, R64, R4 ;  /* 0x000000403c04723c */ /* 0x042fe60000041804 */
[-CC-:B------:R-:W-:Y:S02]  /*ab40*/  FFMA.FTZ R65, R57, R53.reuse, -R120.reuse ;  /* 0x0000003539417223 */ /* 0x180fe40000010878 */
[----:B------:R-:W1:Y:S03]  /*ab50*/  MUFU.EX2 R57, R230 ;  /* 0x000000e600397308 */ /* 0x000e660000000800 */
[C---:B------:R-:W-:Y:S07]  /*ab60*/  HMMA.16816.F32.BF16 R8, R60.reuse, R66, R8 ;  /* 0x000000423c08723c */ /* 0x040fee0000041808 */
[----:B------:R-:W4:Y:S01]  /*ab70*/  MUFU.EX2 R65, R65 ;  /* 0x0000004100417308 */ /* 0x000f220000000800 */
[-CC-:B------:R-:W-:Y:S01]  /*ab80*/  FFMA.FTZ R66, R55, R53.reuse, -R120.reuse ;  /* 0x0000003537427223 */ /* 0x180fe20000010878 */
[----:B------:R-:W-:Y:S01]  /*ab90*/  FFMA.FTZ R120, R54, R53, -R120 ;  /* 0x0000003536787223 */ /* 0x000fe20000010878 */
[----:B------:R-:W-:Y:S01]  /*aba0*/  FADD.FTZ R67, R59, R90 ;  /* 0x0000005a3b437221 */ /* 0x000fe20000010000 */
[----:B------:R-:W-:Y:S06]  /*abb0*/  FADD.FTZ R59, R88, R89 ;  /* 0x00000059583b7221 */ /* 0x000fec0000010000 */
[----:B------:R-:W-:Y:S01]  /*abc0*/  MUFU.EX2 R54, R66 ;  /* 0x0000004200367308 */ /* 0x000fe20000000800 */
[C---:B---3--:R-:W-:Y:S03]  /*abd0*/  HMMA.16816.F32.BF16 R12, R60.reuse, R68, R12 ;  /* 0x000000443c0c723c */ /* 0x048fe6000004180c */
[----:B-1----:R-:W-:Y:S06]  /*abe0*/  F2FP.BF16.F32.PACK_AB R68, R57, R222 ;  /* 0x000000de3944723e */ /* 0x002fec00000010ff */
[----:B------:R-:W1:Y:S01]  /*abf0*/  MUFU.EX2 R55, R120 ;  /* 0x0000007800377308 */ /* 0x000e620000000800 */
[----:B------:R-:W-:Y:S01]  /*ac00*/  FADD.FTZ R64, R104, R67 ;  /* 0x0000004368407221 */ /* 0x000fe20000010000 */
[----:B------:R-:W-:Y:S01]  /*ac10*/  FADD.FTZ R58, R58, R59 ;  /* 0x0000003b3a3a7221 */ /* 0x000fe20000010000 */
[----:B----4-:R-:W-:Y:S01]  /*ac20*/  F2FP.BF16.F32.PACK_AB R69, R56, R65 ;  /* 0x000000413845723e */ /* 0x010fe200000010ff */
[C---:B------:R-:W-:Y:S03]  /*ac30*/  HMMA.16816.F32.BF16 R16, R60.reuse, R70, R16 ;  /* 0x000000463c10723c */ /* 0x040fe60000041810 */
[----:B------:R-:W-:Y:S01]  /*ac40*/  F2FP.BF16.F32.PACK_AB R70, R117, R232 ;  /* 0x000000e87546723e */ /* 0x000fe200000010ff */
[----:B------:R-:W-:Y:S01]  /*ac50*/  FADD.FTZ R64, R121, R64 ;  /* 0x0000004079407221 */ /* 0x000fe20000010000 */
[----:B------:R-:W-:Y:S03]  /*ac60*/  FADD.FTZ R97, R97, R58 ;  /* 0x0000003a61617221 */ /* 0x000fe60000010000 */
[C---:B------:R-:W-:Y:S03]  /*ac70*/  HMMA.16816.F32.BF16 R20, R60.reuse, R76, R20 ;  /* 0x0000004c3c14723c */ /* 0x040fe60000041814 */
[----:B-1----:R-:W-:Y:S05]  /*ac80*/  F2FP.BF16.F32.PACK_AB R71, R55, R54 ;  /* 0x000000363747723e */ /* 0x002fea00000010ff */
[C---:B------:R-:W-:Y:S01]  /*ac90*/  HMMA.16816.F32.BF16 R24, R60.reuse, R78, R24 ;  /* 0x0000004e3c18723c */ /* 0x040fe20000041818 */
[----:B------:R-:W-:Y:S07]  /*aca0*/  LDSM.16.MT88.4 R76, [R164+0xec00] ;  /* 0x00ec0000a44c783b */ /* 0x000fee0000004200 */
[C---:B------:R-:W-:Y:S08]  /*acb0*/  HMMA.16816.F32.BF16 R28, R60.reuse, R80, R28 ;  /* 0x000000503c1c723c */ /* 0x040ff0000004181c */
[C---:B------:R-:W-:Y:S08]  /*acc0*/  HMMA.16816.F32.BF16 R32, R60.reuse, R82, R32 ;  /* 0x000000523c20723c */ /* 0x040ff00000041820 */
[C---:B------:R-:W-:Y:S08]  /*acd0*/  HMMA.16816.F32.BF16 R36, R60.reuse, R84, R36 ;  /* 0x000000543c24723c */ /* 0x040ff00000041824 */
[C---:B------:R-:W-:Y:S01]  /*ace0*/  HMMA.16816.F32.BF16 R40, R60.reuse, R86, R40 ;  /* 0x000000563c28723c */ /* 0x040fe20000041828 */
[----:B------:R-:W1:Y:S07]  /*acf0*/  LDSM.16.MT88.4 R84, [R116+0xcc00] ;  /* 0x00cc00007454783b */ /* 0x000e6e0000004200 */
[C---:B--2---:R-:W-:Y:S08]  /*ad00*/  HMMA.16816.F32.BF16 R44, R60.reuse, R72, R44 ;  /* 0x000000483c2c723c */ /* 0x044ff0000004182c */
[----:B------:R-:W-:Y:S08]  /*ad10*/  HMMA.16816.F32.BF16 R48, R60, R74, R48 ;  /* 0x0000004a3c30723c */ /* 0x000ff00000041830 */
[C---:B------:R-:W-:Y:S05]  /*ad20*/  HMMA.16816.F32.BF16 R112, R68.reuse, R108, R4 ;  /* 0x0000006c4470723c */ /* 0x040fea0000041804 */
[----:B------:R-:W-:Y:S01]  /*ad30*/  FADD.FTZ R5, R99, R64 ;  /* 0x0000004063057221 */ /* 0x000fe20000010000 */
[----:B------:R-:W-:Y:S02]  /*ad40*/  FADD.FTZ R4, R96, R97 ;  /* 0x0000006160047221 */ /* 0x000fe40000010000 */
[C---:B------:R-:W-:Y:S03]  /*ad50*/  HMMA.16816.F32.BF16 R108, R68.reuse, R110, R8 ;  /* 0x0000006e446c723c */ /* 0x040fe60000041808 */
[----:B------:R-:W-:Y:S01]  /*ad60*/  FADD.FTZ R5, R98, R5 ;  /* 0x0000000562057221 */ /* 0x000fe20000010000 */
[----:B------:R-:W-:Y:S01]  /*ad70*/  FADD.FTZ R4, R119, R4 ;  /* 0x0000000477047221 */ /* 0x000fe20000010000 */
[----:B------:R-:W-:Y:S02]  /*ad80*/  MOV R119, R0 ;  /* 0x0000000000777202 */ /* 0x000fe40000000f00 */
[----:B------:R-:W-:Y:S01]  /*ad90*/  FADD.FTZ R126, R126, R5 ;  /* 0x000000057e7e7221 */ /* 0x000fe20000010000 */
[C---:B------:R-:W-:Y:S03]  /*ada0*/  HMMA.16816.F32.BF16 R104, R68.reuse, R100, R12 ;  /* 0x000000644468723c */ /* 0x040fe6000004180c */
[----:B------:R-:W-:Y:S01]  /*adb0*/  FADD.FTZ R123, R123, R4 ;  /* 0x000000047b7b7221 */ /* 0x000fe20000010000 */
[----:B------:R-:W-:Y:S01]  /*adc0*/  FADD.FTZ R127, R127, R126 ;  /* 0x0000007e7f7f7221 */ /* 0x000fe20000010000 */
[----:B------:R-:W2:Y:S02]  /*add0*/  LDSM.16.MT88.4 R4, [R116+0xec00] ;  /* 0x00ec00007404783b */ /* 0x000ea40000004200 */
        /* <DEDUP_REMOVED lines=37> */
[----:B------:R-:W-:Y:S01]  /*b030*/  MOV R117, R52 ;  /* 0x0000003400757202 */ /* 0x000fe20000000f00 */
[----:B------:R-:W-:Y:S01]  /*b040*/  FADD.FTZ R196, R55, R54 ;  /* 0x0000003637c47221 */ /* 0x000fe20000010000 */
[----:B------:R-:W-:Y:S10]  /*b050*/  @P0 BRA `(.L_x_725) ;  /* 0xffffffbc00700947 */ /* 0x000ff4000383ffff */
.L_x_718:
        /* <DEDUP_REMOVED lines=11> */
.L_x_737:
        /* <DEDUP_REMOVED lines=149> */
.L_x_728:
[----:B------:R-:W-:Y:S05]  /*ba60*/  BSYNC.RECONVERGENT B0 ;  /* 0x0000000000007941 */ /* 0x000fea0003800200 */
.L_x_727:
        /* <DEDUP_REMOVED lines=27> */
.L_x_730:
[----:B------:R-:W-:Y:S05]  /*bc20*/  BSYNC.RECONVERGENT B0 ;  /* 0x0000000000007941 */ /* 0x000fea0003800200 */
.L_x_729:
        /* <DEDUP_REMOVED lines=31> */
.L_x_732:
[----:B------:R-:W-:Y:S05]  /*be20*/  BSYNC.RECONVERGENT B0 ;  /* 0x0000000000007941 */ /* 0x000fea0003800200 */
.L_x_731:
[----:B------:R-:W-:-:S04]  /*be30*/  MOV R181, 0x0 ;  /* 0x0000000000b57802 */ /* 0x000fc80000000f00 */
[----:B-12345:R-:W-:Y:S05]  /*be40*/  @P0 RET.REL.NODEC R180 `(_ZN5flash24flash_fwd_splitkv_kernelI23Flash_fwd_kernel_traitsILi96ELi64ELi128ELi4ELb0ELb0EN7cutlass10bfloat16_tE19Flash_kernel_traitsILi96ELi64ELi128ELi4ES3_EELb0ELb0ELb0ELb0ELb0ELb1ELb0ELb0EEEvNS_16Flash_fwd_paramsE) ;  /* 0xffffff40b46c0950 */ /* 0x03efea0003c3ffff */
        /* <DEDUP_REMOVED lines=14> */
[----:B-1----:R-:W-:Y:S05]  /*bf30*/  @P0 RET.REL.NODEC R180 `(_ZN5flash24flash_fwd_splitkv_kernelI23Flash_fwd_kernel_traitsILi96ELi64ELi128ELi4ELb0ELb0EN7cutlass10bfloat16_tE19Flash_kernel_traitsILi96ELi64ELi128ELi4ES3_EELb0ELb0ELb0ELb0ELb0ELb1ELb0ELb0EEEvNS_16Flash_fwd_paramsE) ;  /* 0xffffff40b4300950 */ /* 0x002fea0003c3ffff */
[----:B------:R-:W-:Y:S01]  /*bf40*/  MOV R181, 0x0 ;  /* 0x0000000000b57802 */ /* 0x000fe20000000f00 */
[----:B------:R1:W-:Y:S03]  /*bf50*/  ST.E.128 desc[UR4][R2.64+0x80], R28 ;  /* 0x0000801c02007985 */ /* 0x0003e6000c101d04 */
[----:B-1----:R-:W-:Y:S05]  /*bf60*/  RET.REL.NODEC R180 `(_ZN5flash24flash_fwd_splitkv_kernelI23Flash_fwd_kernel_traitsILi96ELi64ELi128ELi4ELb0ELb0EN7cutlass10bfloat16_tE19Flash_kernel_traitsILi96ELi64ELi128ELi4ES3_EELb0ELb0ELb0ELb0ELb0ELb1ELb0ELb0EEEvNS_16Flash_fwd_paramsE) ;  /* 0xffffff40b4247950 */ /* 0x002fea0003c3ffff */
.L_x_726:
[----:B------:R-:W-:Y:S01]  /*bf70*/  MOV R5, 0x2 ;  /* 0x0000000200057802 */ /* 0x000fe20000000f00 */
[----:B------:R-:W-:Y:S01]  /*bf80*/  IMAD.MOV.U32 R4, RZ, RZ, 0x1f ;  /* 0x0000001fff047424 */ /* 0x000fe200078e00ff */
[----:B------:R-:W-:-:S07]  /*bf90*/  MOV R6, 0xffffffff ;  /* 0xffffffff00067802 */ /* 0x000fce0000000f00 */
[----:B-12--5:R-:W-:Y:S05]  /*bfa0*/  WARPSYNC.COLLECTIVE R6, `(.L_x_733) ;  /* 0x0000000006087348 */ /* 0x026fea0003c00000 */
[----:B------:R3:W4:Y:S02]  /*bfb0*/  SHFL.BFLY P0, R12, R197, R5, R4 ;  /* 0x0c000005c50c7389 */ /* 0x0007240000000004 */
[----:B-12345:R-:W-:Y:S05]  /*bfc0*/  ENDCOLLECTIVE ;  /* 0x000000000000791b */ /* 0x03efea0003800000 */
.L_x_733:
[----:B------:R-:W-:Y:S02]  /*bfd0*/  IMAD.MOV.U32 R8, RZ, RZ, R12 ;  /* 0x000000ffff087224 */ /* 0x000fe400078e000c */
[----:B------:R-:W-:Y:S02]  /*bfe0*/  IMAD.MOV.U32 R5, RZ, RZ, 0x1 ;  /* 0x00000001ff057424 */ /* 0x000fe400078e00ff */
[----:B------:R-:W-:-:S05]  /*bff0*/  FADD.FTZ R11, R8, R197 ;  /* 0x000000c5080b7221 */ /* 0x000fca0000010000 */
[----:B------:R-:W-:-:S07]  /*c000*/  MOV R197, R11 ;  /* 0x0000000b00c57202 */ /* 0x000fce0000000f00 */
[----:B------:R-:W-:Y:S05]  /*c010*/  WARPSYNC.COLLECTIVE R6, `(.L_x_734) ;  /* 0x0000000006087348 */ /* 0x000fea0003c00000 */
[----:B------:R1:W2:Y:S02]  /*c020*/  SHFL.BFLY P0, R12, R197, R5, R4 ;  /* 0x0c000005c50c7389 */ /* 0x0002a40000000004 */
[----:B-12---:R-:W-:Y:S05]  /*c030*/  ENDCOLLECTIVE ;  /* 0x000000000000791b */ /* 0x006fea0003800000 */
.L_x_734:
[----:B------:R-:W-:Y:S01]  /*c040*/  MOV R197, R196 ;  /* 0x000000c400c57202 */ /* 0x000fe20000000f00 */
[----:B------:R-:W-:Y:S01]  /*c050*/  IMAD.MOV.U32 R5, RZ, RZ, 0x2 ;  /* 0x00000002ff057424 */ /* 0x000fe200078e00ff */
[----:B------:R-:W-:-:S07]  /*c060*/  MOV R8, R12 ;  /* 0x0000000c00087202 */ /* 0x000fce0000000f00 */
[----:B------:R-:W-:Y:S05]  /*c070*/  WARPSYNC.COLLECTIVE R6, `(.L_x_735) ;  /* 0x0000000006087348 */ /* 0x000fea0003c00000 */
[----:B------:R1:W2:Y:S02]  /*c080*/  SHFL.BFLY P0, R12, R197, R5, R4 ;  /* 0x0c000005c50c7389 */ /* 0x0002a40000000004 */
[----:B-12---:R-:W-:Y:S05]  /*c090*/  ENDCOLLECTIVE ;  /* 0x000000000000791b */ /* 0x006fea0003800000 */
.L_x_735:
[----:B------:R-:W-:Y:S01]  /*c0a0*/  FADD.FTZ R8, R11, R8 ;  /* 0x000000080b087221 */ /* 0x000fe20000010000 */
[----:B------:R-:W-:Y:S01]  /*c0b0*/  FADD.FTZ R10, R12, R196 ;  /* 0x000000c40c0a7221 */ /* 0x000fe20000010000 */
[----:B------:R-:W-:-:S04]  /*c0c0*/  MOV R5, 0x1 ;  /* 0x0000000100057802 */ /* 0x000fc80000000f00 */
[----:B------:R-:W-:-:S07]  /*c0d0*/  MOV R197, R10 ;  /* 0x0000000a00c57202 */ /* 0x000fce0000000f00 */
[----:B------:R-:W-:Y:S05]  /*c0e0*/  WARPSYNC.COLLECTIVE R6, `(.L_x_736) ;  /* 0x0000000006087348 */ /* 0x000fea0003c00000 */
[----:B------:R1:W2:Y:S02]  /*c0f0*/  SHFL.BFLY P0, R12, R197, R5, R4 ;  /* 0x0c000005c50c7389 */ /* 0x0002a40000000004 */
[----:B-12---:R-:W-:Y:S05]  /*c100*/  ENDCOLLECTIVE ;  /* 0x000000000000791b */ /* 0x006fea0003800000 */
.L_x_736:
[----:B------:R-:W-:Y:S05]  /*c110*/  BRA `(.L_x_737) ;  /* 0xffffffec00fc7947 */ /* 0x000fea000383ffff */
.L_x_738:
        /* <DEDUP_REMOVED lines=14> */
.L_x_11597:


//--------------------- .text._ZN5flash24flash_fwd_splitkv_kernelI23Flash_fwd_kernel_traitsILi96ELi64ELi128ELi4ELb0ELb0EN7cutlass10bfloat16_tE19Flash_kernel_traitsILi96ELi64ELi128ELi4ES3_EELb0ELb0ELb0ELb0ELb0ELb0ELb0ELb1EEEvNS_16Flash_fwd_paramsE --------------------------
	.section	.text._ZN5flash24flash_fwd_splitkv_kernelI23Flash_fwd_kernel_traitsILi96ELi64ELi128ELi4ELb0ELb0EN7cutlass10bfloat16_tE19Flash_kernel_traitsILi96ELi64ELi128ELi4ES3_EELb0ELb0ELb0ELb0ELb0ELb0ELb0ELb1EEEvNS_16Flash_fwd_paramsE,"ax",@progbits
	.align	128
        .global         _ZN5flash24flash_fwd_splitkv_kernelI23Flash_fwd_kernel_traitsILi96ELi64ELi128ELi4ELb0ELb0EN7cutlass10bfloat16_tE19Flash_kernel_traitsILi96ELi64ELi128ELi4ES3_EELb0ELb0ELb0ELb0ELb0ELb0ELb0ELb1EEEvNS_16Flash_fwd_paramsE
        .type           _ZN5flash24flash_fwd_splitkv_kernelI23Flash_fwd_kernel_traitsILi96ELi64ELi128ELi4ELb0ELb0EN7cutlass10bfloat16_tE19Flash_kernel_traitsILi96ELi64ELi128ELi4ES3_EELb0ELb0ELb0ELb0ELb0ELb0ELb0ELb1EEEvNS_16Flash_fwd_paramsE,@function
        .size           _ZN5flash24flash_fwd_splitkv_kernelI23Flash_fwd_kernel_traitsILi96ELi64ELi128ELi4ELb0ELb0EN7cutlass10bfloat16_tE19Flash_kernel_traitsILi96ELi64ELi128ELi4ES3_EELb0ELb0ELb0ELb0ELb0ELb0ELb0ELb1EEEvNS_16Flash_fwd_paramsE,(.L_x_11598 - _ZN5flash24flash_fwd_splitkv_kernelI23Flash_fwd_kernel_traitsILi96ELi64ELi128ELi4ELb0ELb0EN7cutlass10bfloat16_tE19Flash_kernel_traitsILi96ELi64ELi128ELi4ES3_EELb0ELb0ELb0ELb0ELb0ELb0ELb0ELb1EEEvNS_16Flash_fwd_paramsE)
        .other          _ZN5flash24flash_fwd_splitkv_kernelI23Flash_fwd_kernel_traitsILi96ELi64ELi128ELi4ELb0ELb0EN7cutlass10bfloat16_tE19Flash_kernel_traitsILi96ELi64ELi128ELi4ES3_EELb0ELb0ELb0ELb0ELb0ELb0ELb0ELb1EEEvNS_16Flash_fwd_paramsE,@"STO_CUDA_ENTRY STV_DEFAULT"
_ZN5flash24flash_fwd_splitkv_kernelI23Flash_fwd_kernel_traitsILi96ELi64ELi128ELi4ELb0ELb0EN7cutlass10bfloat16_tE19Flash_kernel_traitsILi96ELi64ELi128ELi4ES3_EELb0ELb0ELb0ELb0ELb0ELb0ELb0ELb1EEEvNS_16Flash_fwd_paramsE:
.text._ZN5flash24flash_fwd_splitkv_kernelI23Flash_fwd_kernel_traitsILi96ELi64ELi128ELi4ELb0ELb0EN7cutlass10bfloat16_tE19Flash_kernel_traitsILi96ELi64ELi128ELi4ES3_EELb0ELb0ELb0ELb0ELb0ELb0ELb0ELb1EEEvNS_16Flash_fwd_paramsE:
[----:B------:R-:W-:Y:S01]  /*0000*/  LDC R1, c[0x0][0x37c] ;  /* 0x0000df00ff017b82 */ /* 0x000fe20000000800 */
[----:B------:R-:W1:Y:S07]  /*0010*/  S2R R17, SR_CTAID.X ;  /* 0x0000000000117919 */ /* 0x000e6e0000002500 */
[----:B------:R-:W2:Y:S01]  /*0020*/  LDC.64 R120, c[0x0][0x348] ;  /* 0x0000d200ff787b82 */ /* 0x000ea20000000a00 */
[----:B------:R-:W-:Y:S01]  /*0030*/  BSSY.RECONVERGENT B4, `(.L_x_739) ;  /* 0x0000005000047945 */ /* 0x000fe20003800200 */
[----:B------:R-:W-:Y:S01]  /*0040*/  MOV R162, 0x80 ;  /* 0x0000008000a27802 */ /* 0x000fe20000000f00 */
[----:B------:R-:W3:Y:S01]  /*0050*/  S2R R164, SR_CTAID.Y ;  /* 0x0000000000a47919 */ /* 0x000ee20000002600 */
[----:B------:R-:W4:Y:S05]  /*0060*/  S2R R163, SR_CTAID.Z ;  /* 0x0000000000a37919 */ /* 0x000f2a0000002700 */
[----:B-1234-:R-:W-:Y:S05]  /*0070*/  CALL.REL.NOINC `($_ZN5flash24flash_fwd_splitkv_kernelI23Flash_fwd_kernel_traitsILi96ELi64ELi128ELi4ELb0ELb0EN7cutlass10bfloat16_tE19Flash_kernel_traitsILi96ELi64ELi128ELi4ES3_EELb0ELb0ELb0ELb0ELb0ELb0ELb0ELb1EEEvNS_16Flash_fwd_paramsE$_ZN5flash30compute_attn_1rowblock_splitkvI23Flash_fwd_kernel_traitsILi96ELi64ELi128ELi4ELb0ELb0EN7cutlass10bfloat16_tE19Flash_kernel_traitsILi96ELi64ELi128ELi4ES3_EELb0ELb0ELb0ELb0ELb0ELb0ELb0ELb1ENS_16Flash_fwd_paramsEEEvRKT8_iiiii) ;  /* 0x0000000000087944 */ /* 0x01efea0003c00000 */
[----:B------:R-:W-:Y:S05]  /*0080*/  BSYNC.RECONVERGENT B4 ;  /* 0x0000000000047941 */ /* 0x000fea0003800200 */
.L_x_739:
[----:B------:R-:W-:Y:S05]  /*0090*/  EXIT ;  /* 0x000000000000794d */ /* 0x000fea0003800000 */
        .type           $_ZN5flash24flash_fwd_splitkv_kernelI23Flash_fwd_kernel_traitsILi96ELi64ELi128ELi4ELb0ELb0EN7cutlass10bfloat16_tE19Flash_kernel_traitsILi96ELi64ELi128ELi4ES3_EELb0ELb0ELb0ELb0ELb0ELb0ELb0ELb1EEEvNS_16Flash_fwd_paramsE$_ZN5flash30compute_attn_1rowblock_splitkvI23Flash_fwd_kernel_traitsILi96ELi64ELi128ELi4ELb0ELb0EN7cutlass10bfloat16_tE19Flash_kernel_traitsILi96ELi64ELi128ELi4ES3_EELb0ELb0ELb0ELb0ELb0ELb0ELb0ELb1ENS_16Flash_fwd_paramsEEEvRKT8_iiiii,@function
        .size           $_ZN5flash24flash_fwd_splitkv_kernelI23Flash_fwd_kernel_traitsILi96ELi64ELi128ELi4ELb0ELb0EN7cutlass10bfloat16_tE19Flash_kernel_traitsILi96ELi64ELi128ELi4ES3_EELb0ELb0ELb0ELb0ELb0ELb0ELb0ELb1EEEvNS_16Flash_fwd_paramsE$_ZN5flash30compute_attn_1rowblock_splitkvI23Flash_fwd_kernel_traitsILi96ELi64ELi128ELi4ELb0ELb0EN7cutlass10bfloat16_tE19Flash_kernel_traitsILi96ELi64ELi128ELi4ES3_EELb0ELb0ELb0ELb0ELb0ELb0ELb0ELb1ENS_16Flash_fwd_paramsEEEvRKT8_iiiii,(.L_x_11598 - $_ZN5flash24flash_fwd_splitkv_kernelI23Flash_fwd_kernel_traitsILi96ELi64ELi128ELi4ELb0ELb0EN7cutlass10bfloat16_tE19Flash_kernel_traitsILi96ELi64ELi128ELi4ES3_EELb0ELb0ELb0ELb0ELb0ELb0ELb0ELb1EEEvNS_16Flash_fwd_paramsE$_ZN5flash30compute_attn_1rowblock_splitkvI23Flash_fwd_kernel_traitsILi96ELi64ELi128ELi4ELb0ELb0EN7cutlass10bfloat16_tE19Flash_kernel_traitsILi96ELi64ELi128ELi4ES3_EELb0ELb0ELb0ELb0ELb0ELb0ELb0ELb1ENS_16Flash_fwd_paramsEEEvRKT8_iiiii)
$_ZN5flash24flash_fwd_splitkv_kernelI23Flash_fwd_kernel_traitsILi96ELi64ELi128ELi4ELb0ELb0EN7cutlass10bfloat16_tE19Flash_kernel_traitsILi96ELi64ELi128ELi4ES3_EELb0ELb0ELb0ELb0ELb0ELb0ELb0ELb1EEEvNS_16Flash_fwd_paramsE$_ZN5flash30compute_attn_1rowblock_splitkvI23Flash_fwd_kernel_traitsILi96ELi64ELi128ELi4ELb0ELb0EN7cutlass10bfloat16_tE19Flash_kernel_traitsILi96ELi64ELi128ELi4ES3_EELb0ELb0ELb0ELb0ELb0ELb0ELb0ELb1ENS_16Flash_fwd_paramsEEEvRKT8_iiiii:
[----:B------:R-:W1:Y:S02]  /*00a0*/  LDCU.64 UR4, c[0x0][0x358] ;  /* 0x00006b00ff0477ac */ /* 0x000e640008000a00 */
[----:B-1----:R-:W2:Y:S04]  /*00b0*/  LD.E.64 R12, desc[UR4][R120.64+0xe0] ;  /* 0x0000e004780c7980 */ /* 0x002ea8000c101b00 */
[----:B------:R-:W3:Y:S04]  /*00c0*/  LD.E.64 R8, desc[UR4][R120.64+0xe8] ;  /* 0x0000e80478087980 */ /* 0x000ee8000c101b00 */
[----:B------:R-:W4:Y:S01]  /*00d0*/  LD.E.64 R4, desc[UR4][R120.64+0xf0] ;  /* 0x0000f00478047980 */ /* 0x000f22000c101b00 */
[----:B------:R-:W-:Y:S01]  /*00e0*/  IMAD.SHL.U32 R2, R164, 0x4, RZ ;  /* 0x00000004a4027824 */ /* 0x000fe200078e00ff */
[----:B------:R-:W-:-:S02]  /*00f0*/  SHF.R.U32.HI R0, RZ, 0x1e, R164 ;  /* 0x0000001eff007819 */ /* 0x000fc400000116a4 */
[----:B------:R-:W4:Y:S01]  /*0100*/  LD.E.64 R6, desc[UR4][R120.64+0xf8] ;  /* 0x0000f80478067980 */ /* 0x000f22000c101b00 */
[----:B------:R-:W-:Y:S02]  /*0110*/  IMAD.MOV.U32 R10, RZ, RZ, RZ ;  /* 0x000000ffff0a7224 */ /* 0x000fe400078e00ff */
[----:B------:R-:W-:Y:S01]  /*0120*/  IMAD.MOV.U32 R170, RZ, RZ, -0x1 ;  /* 0xffffffffffaa7424 */ /* 0x000fe200078e00ff */
[C---:B--2---:R-:W-:Y:S02]  /*0130*/  ISETP.NE.U32.AND P5, PT, R12.reuse, RZ, PT ;  /* 0x000000ff0c00720c */ /* 0x044fe40003fa5070 */
[----:B------:R-:W-:Y:S02]  /*0140*/  ISETP.NE.U32.AND P1, PT, R12, RZ, PT ;  /* 0x000000ff0c00720c */ /* 0x000fe40003f25070 */
[----:B---3--:R-:W-:Y:S02]  /*0150*/  ISETP.NE.U32.AND P3, PT, R8, RZ, PT ;  /* 0x000000ff0800720c */ /* 0x008fe40003f65070 */
[----:B------:R-:W-:-:S02]  /*0160*/  ISETP.NE.AND.EX P5, PT, R13, RZ, PT, P5 ;  /* 0x000000ff0d00720c */ /* 0x000fc40003fa5350 */
[C---:B----4-:R-:W-:Y:S02]  /*0170*/  ISETP.NE.U32.AND P4, PT, R4.reuse, RZ, PT ;  /* 0x000000ff0400720c */ /* 0x050fe40003f85070 */
[----:B------:R-:W-:Y:S02]  /*0180*/  ISETP.NE.AND.EX P3, PT, R9, RZ, PT, P3 ;  /* 0x000000ff0900720c */ /* 0x000fe40003f65330 */
[----:B------:R-:W-:Y:S02]  /*0190*/  ISETP.NE.AND.EX P4, PT, R5, RZ, PT, P4 ;  /* 0x000000ff0500720c */ /* 0x000fe40003f85340 */
[----:B------:R-:W-:Y:S02]  /*01a0*/  IADD3 R32, P0, PT, R4, R2, RZ ;  /* 0x0000000204207210 */ /* 0x000fe40007f1e0ff */
[----:B------:R-:W-:Y:S01]  /*01b0*/  ISETP.NE.AND.EX P1, PT, R13, RZ, PT, P1 ;  /* 0x000000ff0d00720c */ /* 0x000fe20003f25310 */
[----:B------:R-:W-:Y:S02]  /*01c0*/  IMAD.WIDE.U32 R12, R164, 0x4, R12 ;  /* 0x00000004a40c7825 */ /* 0x000fe400078e000c */
[----:B------:R1:W5:Y:S02]  /*01d0*/  @!P5 LD.E R169, desc[UR4][R120.64+0xb4] ;  /* 0x0000b40478a9d980 */ /* 0x000364000c101900 */
[----:B------:R-:W-:-:S02]  /*01e0*/  IMAD.X R33, R5, 0x1, R0, P0 ;  /* 0x0000000105217824 */ /* 0x000fc400000e0600 */
[----:B------:R1:W5:Y:S04]  /*01f0*/  @P5 LD.E R5, desc[UR4][R12.64+0x4] ;  /* 0x000004040c055980 */ /* 0x000368000c101900 */
[----:B------:R1:W5:Y:S04]  /*0200*/  @!P3 LD.E R3, desc[UR4][R120.64+0xb8] ;  /* 0x0000b8047803b980 */ /* 0x000368000c101900 */
[----:B------:R1:W5:Y:S01]  /*0210*/  @P4 LD.E R10, desc[UR4][R32.64] ;  /* 0x00000004200a4980 */ /* 0x000362000c101900 */
[C---:B------:R-:W-:Y:S01]  /*0220*/  ISETP.NE.U32.AND P2, PT, R8.reuse, RZ, PT ;  /* 0x000000ff0800720c */ /* 0x040fe20003f45070 */
[----:B------:R-:W2:Y:S03]  /*0230*/  S2R R60, SR_TID.X ;  /* 0x00000000003c7919 */ /* 0x000ea60000002100 */
[----:B------:R-:W-:Y:S01]  /*0240*/  ISETP.NE.AND.EX P2, PT, R9, RZ, PT, P2 ;  /* 0x000000ff0900720c */ /* 0x000fe20003f45320 */
[----:B------:R1:W5:Y:S01]  /*0250*/  @P1 LD.E R170, desc[UR4][R12.64] ;  /* 0x000000040caa1980 */ /* 0x000362000c101900 */
[----:B------:R-:W-:Y:S01]  /*0260*/  IADD3 R8, P1, PT, R8, R2, RZ ;  /* 0x0000000208087210 */ /* 0x000fe20007f3e0ff */
[----:B------:R-:W-:Y:S01]  /*0270*/  BSSY.RECONVERGENT B0, `(.L_x_740) ;  /* 0x000000a000007945 */ /* 0x000fe20003800200 */
[----:B------:R-:W-:Y:S01]  /*0280*/  ISETP.NE.U32.AND P0, PT, R6, RZ, PT ;  /* 0x000000ff0600720c */ /* 0x000fe20003f05070 */
[----:B------:R-:W-:-:S02]  /*0290*/  IMAD.MOV.U32 R11, RZ, RZ, -0x1 ;  /* 0xffffffffff0b7424 */ /* 0x000fc400078e00ff */
[----:B------:R-:W-:Y:S01]  /*02a0*/  IMAD.X R9, R9, 0x1, R0, P1 ;  /* 0x0000000109097824 */ /* 0x000fe200008e0600 */
[----:B------:R-:W-:-:S05]  /*02b0*/  ISETP.NE.AND.EX P0, PT, R7, RZ, PT, P0 ;  /* 0x000000ff0700720c */ /* 0x000fca0003f05300 */
[----:B------:R-:W-:Y:S08]  /*02c0*/  @!P2 BRA `(.L_x_741) ;  /* 0x000000000010a947 */ /* 0x000ff00003800000 */
[----:B------:R-:W3:Y:S02]  /*02d0*/  LD.E.U8 R4, desc[UR4][R120.64+0x1b2] ;  /* 0x0001b20478047980 */ /* 0x000ee4000c101100 */
[----:B---3--:R-:W-:-:S13]  /*02e0*/  ISETP.NE.AND P1, PT, R4, RZ, PT ;  /* 0x000000ff0400720c */ /* 0x008fda0003f25270 */
[----:B------:R-:W-:Y:S05]  /*02f0*/  @!P1 BRA `(.L_x_741) ;  /* 0x0000000000049947 */ /* 0x000fea0003800000 */
[----:B------:R3:W5:Y:S02]  /*0300*/  LD.E R11, desc[UR4][R8.64] ;  /* 0x00000004080b7980 */ /* 0x000764000c101900 */
.L_x_741:
[----:B------:R-:W-:Y:S05]  /*0310*/  BSYNC.RECONVERGENT B0 ;  /* 0x0000000000007941 */ /* 0x000fea0003800200 */
.L_x_740:
[----:B------:R-:W-:Y:S04]  /*0320*/  BSSY.RECONVERGENT B0, `(.L_x_742) ;  /* 0x0000007000007945 */ /* 0x000fe80003800200 */
[----:B------:R-:W-:Y:S05]  /*0330*/  @!P3 BRA `(.L_x_743) ;  /* 0x000000000014b947 */ /* 0x000fea0003800000 */
[----:B-----5:R-:W4:Y:S02]  /*0340*/  LD.E.U8 R3, desc[UR4][R120.64+0x1b2] ;  /* 0x0001b20478037980 */ /* 0x020f24000c101100 */
[----:B----4-:R-:W-:-:S13]  /*0350*/  ISETP.NE.AND P1, PT, R3, RZ, PT ;  /* 0x000000ff0300720c */ /* 0x010fda0003f25270 */
[----:B------:R-:W4:Y:S02]  /*0360*/  @P1 LD.E R4, desc[UR4][R8.64+0x4] ;  /* 0x0000040408041980 */ /* 0x000f24000c101900 */
[----:B----4-:R-:W-:-:S06]  /*0370*/  @P1 IADD3 R3, PT, PT, R4, -R11, RZ ;  /* 0x8000000b04031210 */ /* 0x010fcc0007ffe0ff */
[----:B------:R4:W5:Y:S02]  /*0380*/  @!P1 LD.E R3, desc[UR4][R8.64] ;  /* 0x0000000408039980 */ /* 0x000964000c101900 */
.L_x_743:
[----:B------:R-:W-:Y:S05]  /*0390*/  BSYNC.RECONVERGENT B0 ;  /* 0x0000000000007941 */ /* 0x000fea0003800200 */
.L_x_742:
[----:B------:R-:W-:Y:S01]  /*03a0*/  BSSY.RECONVERGENT B1, `(.L_x_744) ;  /* 0x0000012000017945 */ /* 0x000fe20003800200 */
[----:B-----5:R-:W-:Y:S02]  /*03b0*/  @P5 IADD3 R169, PT, PT, -R170, R5, RZ ;  /* 0x00000005aaa95210 */ /* 0x020fe40007ffe1ff */
[----:B------:R-:W-:Y:S01]  /*03c0*/  IADD3 R72, PT, PT, R3, -R10, RZ ;  /* 0x8000000a03487210 */ /* 0x000fe20007ffe0ff */
[----:B------:R-:W-:Y:S06]  /*03d0*/  @!P0 BRA `(.L_x_745) ;  /* 0x0000000000148947 */ /* 0x000fec0003800000 */
[----:B------:R-:W-:-:S05]  /*03e0*/  IADD3 R4, P0, PT, R6, R2, RZ ;  /* 0x0000000206047210 */ /* 0x000fca0007f1e0ff */
[----:B------:R-:W-:-:S05]  /*03f0*/  IMAD.X R5, R7, 0x1, R0, P0 ;  /* 0x0000000107057824 */ /* 0x000fca00000e0600 */
[----:B------:R-:W5:Y:S02]  /*0400*/  LD.E R3, desc[UR4][R4.64] ;  /* 0x0000000404037980 */ /* 0x000f64000c101900 */
[----:B-----5:R-:W-:Y:S01]  /*0410*/  IADD3 R64, PT, PT, R3, -R10, RZ ;  /* 0x8000000a03407210 */ /* 0x020fe20007ffe0ff */
[----:B------:R-:W-:Y:S05]  /*0420*/  BRA `(.L_x_746) ;  /* 0x0000000000247947 */ /* 0x000fea0003800000 */
.L_x_745:
[----:B------:R-:W5:Y:S01]  /*0430*/  LD.E.64 R4, desc[UR4][R120.64+0x108] ;  /* 0x0001080478047980 */ /* 0x000f62000c101b00 */
[----:B------:R-:W-:Y:S01]  /*0440*/  BSSY.RECONVERGENT B0, `(.L_x_747) ;  /* 0x0000006000007945 */ /* 0x000fe20003800200 */
[----:B------:R-:W-:Y:S01]  /*0450*/  IMAD.MOV.U32 R3, RZ, RZ, RZ ;  /* 0x000000ffff037224 */ /* 0x000fe200078e00ff */
[----:B-----5:R-:W-:-:S04]  /*0460*/  ISETP.NE.U32.AND P0, PT, R4, RZ, PT ;  /* 0x000000ff0400720c */ /* 0x020fc80003f05070 */
[----:B------:R-:W-:-:S13]  /*0470*/  ISETP.NE.AND.EX P0, PT, R5, RZ, PT, P0 ;  /* 0x000000ff0500720c */ /* 0x000fda0003f05300 */
[----:B------:R-:W-:Y:S05]  /*0480*/  @!P0 BRA `(.L_x_748) ;  /* 0x0000000000048947 */ /* 0x000fea0003800000 */
[----:B------:R1:W5:Y:S02]  /*0490*/  LD.E R3, desc[UR4][R120.64+0xbc] ;  /* 0x0000bc0478037980 */ /* 0x000364000c101900 */
.L_x_748:
[----:B------:R-:W-:Y:S05]  /*04a0*/  BSYNC.RECONVERGENT B0 ;  /* 0x0000000000007941 */ /* 0x000fea0003800200 */
.L_x_747:
[----:B-----5:R-:W-:Y:S02]  /*04b0*/  IADD3 R64, PT, PT, R72, R3, RZ ;  /* 0x0000000348407210 */ /* 0x020fe40007ffe0ff */
.L_x_746:
[----:B------:R-:W-:Y:S05]  /*04c0*/  BSYNC.RECONVERGENT B1 ;  /* 0x0000000000017941 */ /* 0x000fea0003800200 */
.L_x_744:
[----:B------:R-:W-:Y:S01]  /*04d0*/  IMAD.SHL.U32 R168, R17, 0x40, RZ ;  /* 0x0000004011a87824 */ /* 0x000fe200078e00ff */
[----:B------:R-:W-:Y:S01]  /*04e0*/  MOV R4, R162 ;  /* 0x000000a200047202 */ /* 0x000fe20000000f00 */
[----:B------:R-:W-:-:S03]  /*04f0*/  IMAD.MOV.U32 R5, RZ, RZ, 0x0 ;  /* 0x00000000ff057424 */ /* 0x000fc600078e00ff */
[----:B------:R-:W-:-:S13]  /*0500*/  ISETP.GT.AND P0, PT, R169, R168, PT ;  /* 0x000000a8a900720c */ /* 0x000fda0003f04270 */
[----:B-1234-:R-:W-:Y:S05]  /*0510*/  @!P0 RET.REL.NODEC R4 `(_ZN5flash24flash_fwd_splitkv_kernelI23Flash_fwd_kernel_traitsILi96ELi64ELi128ELi4ELb0ELb0EN7cutlass10bfloat16_tE19Flash_kernel_traitsILi96ELi64ELi128ELi4ES3_EELb0ELb0ELb0ELb0ELb0ELb0ELb0ELb1EEEvNS_16Flash_fwd_paramsE) ;  /* 0xfffffff804b88950 */ /* 0x01efea0003c3ffff */
        /* <DEDUP_REMOVED lines=18> */
[----:B------:R-:W4:Y:S04]  /*0640*/  LD.E.64 R10, desc[UR4][R120.64+0x90] ;  /* 0x00009004780a7980 */ /* 0x000f28000c101b00 */
[----:B------:R1:W5:Y:S04]  /*0650*/  LD.E R0, desc[UR4][R120.64+0xc0] ;  /* 0x0000c00478007980 */ /* 0x000368000c101900 */
[----:B------:R1:W5:Y:S01]  /*0660*/  LD.E.64 R14, desc[UR4][R120.64+0x70] ;  /* 0x00007004780e7980 */ /* 0x000362000c101b00 */
[----:B------:R-:W-:-:S02]  /*0670*/  IMAD.SHL.U32 R6, R60, 0x8, RZ ;  /* 0x000000083c067824 */ /* 0x000fc400078e00ff */
[----:B------:R-:W-:-:S03]  /*0680*/  IMAD.MOV.U32 R19, RZ, RZ, RZ ;  /* 0x000000ffff137224 */ /* 0x000fc600078e00ff */
[----:B------:R-:W-:Y:S02]  /*0690*/  LOP3.LUT R18, R6, 0x18, RZ, 0xc0, !PT ;  /* 0x0000001806127812 */ /* 0x000fe400078ec0ff */
[----:B------:R-:W-:Y:S02]  /*06a0*/  IADD3 R169, PT, PT, -R168, R169, RZ ;  /* 0x000000a9a8a97210 */ /* 0x000fe40007ffe1ff */
[----:B------:R-:W-:Y:S01]  /*06b0*/  ISETP.NE.AND P5, PT, R18, RZ, PT ;  /* 0x000000ff1200720c */ /* 0x000fe20003fa5270 */
[----:B------:R-:W-:Y:S01]  /*06c0*/  BSSY.RECONVERGENT B0, `(.L_x_750) ;  /* 0x000002c000007945 */ /* 0x000fe20003800200 */
[-C--:B--2---:R-:W-:Y:S02]  /*06d0*/  @P0 IMAD R4, R13, R170.reuse, RZ ;  /* 0x000000aa0d040224 */ /* 0x084fe400078e02ff */
[----:B------:R-:W-:-:S04]  /*06e0*/  @P0 IMAD.WIDE.U32 R170, R12, R170, RZ ;  /* 0x000000aa0caa0225 */ /* 0x000fc800078e00ff */
[----:B---3--:R-:W-:Y:S02]  /*06f0*/  IMAD R2, R164, R2, R163 ;  /* 0x00000002a4027224 */ /* 0x008fe400078e02a3 */
[-C--:B----4-:R-:W-:Y:S02]  /*0700*/  @!P0 IMAD R5, R17, R164.reuse, RZ ;  /* 0x000000a411058224 */ /* 0x090fe400078e02ff */
[----:B------:R-:W-:-:S04]  /*0710*/  @!P0 IMAD.WIDE.U32 R16, R16, R164, RZ ;  /* 0x000000a410108225 */ /* 0x000fc800078e00ff */
[----:B------:R-:W-:Y:S02]  /*0720*/  @!P0 IMAD.IADD R5, R17, 0x1, R5 ;  /* 0x0000000111058824 */ /* 0x000fe400078e0205 */
[----:B------:R-:W-:Y:S02]  /*0730*/  @!P0 IMAD.MOV.U32 R6, RZ, RZ, R16 ;  /* 0x000000ffff068224 */ /* 0x000fe400078e0010 */
[----:B------:R-:W-:-:S04]  /*0740*/  IMAD.WIDE.U32 R16, R168, R12, R18 ;  /* 0x0000000ca8107225 */ /* 0x000fc800078e0012 */
[----:B------:R-:W-:Y:S02]  /*0750*/  @P0 IMAD.MOV.U32 R6, RZ, RZ, R170 ;  /* 0x000000ffff060224 */ /* 0x000fe400078e00aa */
[----:B------:R-:W-:Y:S01]  /*0760*/  IMAD R2, R3, R2, R168 ;  /* 0x0000000203027224 */ /* 0x000fe200078e02a8 */
[----:B------:R-:W-:Y:S01]  /*0770*/  SHF.R.U32.HI R3, RZ, 0x2, R60 ;  /* 0x00000002ff037819 */ /* 0x000fe2000001163c */
[----:B------:R-:W-:Y:S01]  /*0780*/  IMAD R168, R13, R168, RZ ;  /* 0x000000a80da87224 */ /* 0x000fe200078e02ff */
[----:B------:R-:W-:Y:S02]  /*0790*/  @P0 IADD3 R5, PT, PT, R171, R4, RZ ;  /* 0x00000004ab050210 */ /* 0x000fe40007ffe0ff */
[----:B------:R-:W-:Y:S02]  /*07a0*/  IADD3 R6, P0, PT, R6, R16, RZ ;  /* 0x0000001006067210 */ /* 0x000fe40007f1e0ff */
[CC--:B------:R-:W-:Y:S01]  /*07b0*/  ISETP.GE.AND P2, PT, R3.reuse, R169.reuse, PT ;  /* 0x000000a90300720c */ /* 0x0c0fe20003f46270 */
[C---:B------:R-:W-:Y:S01]  /*07c0*/  VIADD R4, R3.reuse, 0x20 ;  /* 0x0000002003047836 */ /* 0x040fe20000000000 */
[----:B------:R-:W-:-:S02]  /*07d0*/  ISETP.GE.OR P6, PT, R3, R169, P5 ;  /* 0x000000a90300720c */ /* 0x000fc40002fc6670 */
[----:B------:R-:W-:Y:S02]  /*07e0*/  IADD3.X R7, PT, PT, R5, R17, R168, P0, !PT ;  /* 0x0000001105077210 */ /* 0x000fe400007fe4a8 */
[----:B------:R-:W-:Y:S02]  /*07f0*/  IADD3 R5, P0, PT, R2, R3, RZ ;  /* 0x0000000302057210 */ /* 0x000fe40007f1e0ff */
[CC--:B------:R-:W-:Y:S02]  /*0800*/  ISETP.GE.AND P1, PT, R4.reuse, R169.reuse, PT ;  /* 0x000000a90400720c */ /* 0x0c0fe40003f26270 */
[----:B------:R-:W-:Y:S01]  /*0810*/  ISETP.GE.OR P5, PT, R4, R169, P5 ;  /* 0x000000a90400720c */ /* 0x000fe20002fa6670 */
[----:B------:R-:W-:Y:S01]  /*0820*/  IMAD.WIDE.U32 R16, R163, R10, R6 ;  /* 0x0000000aa3107225 */ /* 0x000fe200078e0006 */
[----:B------:R-:W-:Y:S02]  /*0830*/  LEA.HI.X.SX32 R4, R2, RZ, 0x1, P0 ;  /* 0x000000ff02047211 */ /* 0x000fe400000f0eff */
[----:B------:R-:W-:Y:S01]  /*0840*/  LEA R8, P0, R5, R8, 0x2 ;  /* 0x0000000805087211 */ /* 0x000fe200078010ff */
[----:B------:R-:W-:Y:S01]  /*0850*/  IMAD R2, R11, R163, RZ ;  /* 0x000000a30b027224 */ /* 0x000fe200078e02ff */
[----:B------:R-:W-:-:S02]  /*0860*/  LOP3.LUT R11, R18, 0x20, RZ, 0xfc, !PT ;  /* 0x00000020120b7812 */ /* 0x000fc400078efcff */
[----:B------:R-:W-:Y:S01]  /*0870*/  LEA.HI.X R9, R5, R9, R4, 0x2, P0 ;  /* 0x0000000905097211 */ /* 0x000fe200000f1404 */
[----:B------:R-:W-:Y:S01]  /*0880*/  @!P6 IMAD.MOV.U32 R5, RZ, RZ, 0x7f800000 ;  /* 0x7f800000ff05e424 */ /* 0x000fe200078e00ff */
[----:B------:R-:W-:Y:S02]  /*0890*/  LOP3.LUT R7, R18, 0x40, RZ, 0xfc, !PT ;  /* 0x0000004012077812 */ /* 0x000fe400078efcff */
[----:B------:R-:W-:Y:S01]  /*08a0*/  IADD3 R23, PT, PT, R17, R2, RZ ;  /* 0x0000000211177210 */ /* 0x000fe20007ffe0ff */
[----:B-1----:R-:W-:Y:S06]  /*08b0*/  @P2 BRA `(.L_x_751) ;  /* 0x0000000000302947 */ /* 0x002fec0003800000 */
        /* <DEDUP_REMOVED lines=12> */
.L_x_751:
[----:B------:R-:W-:Y:S05]  /*0980*/  BSYNC.RECONVERGENT B0 ;  /* 0x0000000000007941 */ /* 0x000fea0003800200 */
.L_x_750:
[----:B------:R-:W-:Y:S04]  /*0990*/  BSSY.RECONVERGENT B0, `(.L_x_752) ;  /* 0x0000012000007945 */ /* 0x000fe80003800200 */
[----:B------:R-:W-:Y:S05]  /*09a0*/  @P1 BRA `(.L_x_753) ;  /* 0x0000000000401947 */ /* 0x000fea0003800000 */
[----:B------:R-:W-:Y:S01]  /*09b0*/  IADD3 R17, P0, PT, R3, 0x20, RZ ;  /* 0x0000002003117810 */ /* 0x000fe20007f1e0ff */
[----:B------:R-:W-:Y:S01]  /*09c0*/  IMAD.MOV.U32 R20, RZ, RZ, R16 ;  /* 0x000000ffff147224 */ /* 0x000fe200078e0010 */
[----:B------:R-:W-:Y:S02]  /*09d0*/  MOV R21, R23 ;  /* 0x0000001700157202 */ /* 0x000fe40000000f00 */
[-C--:B-----5:R-:W-:Y:S01]  /*09e0*/  ISETP.GE.AND P2, PT, R18, R0.reuse, PT ;  /* 0x000000001200720c */ /* 0x0a0fe20003f46270 */
[----:B------:R-:W-:Y:S01]  /*09f0*/  IMAD.X R3, RZ, RZ, RZ, P0 ;  /* 0x000000ffff037224 */ /* 0x000fe200000e06ff */
[-C--:B------:R-:W-:Y:S01]  /*0a00*/  ISETP.GE.AND P1, PT, R11, R0.reuse, PT ;  /* 0x000000000b00720c */ /* 0x080fe20003f26270 */
[----:B------:R-:W-:Y:S01]  /*0a10*/  IMAD.WIDE.U32 R20, R12, R17, R20 ;  /* 0x000000110c147225 */ /* 0x000fe200078e0014 */
[----:B------:R-:W-:-:S03]  /*0a20*/  ISETP.GE.AND P0, PT, R7, R0, PT ;  /* 0x000000000700720c */ /* 0x000fc60003f06270 */
        /* <DEDUP_REMOVED lines=8> */
.L_x_753:
[----:B------:R-:W-:Y:S05]  /*0ab0*/  BSYNC.RECONVERGENT B0 ;  /* 0x0000000000007941 */ /* 0x000fea0003800200 */
.L_x_752:
[----:B------:R-:W-:Y:S01]  /*0ac0*/  MOV R163, 0x0 ;  /* 0x0000000000a37802 */ /* 0x000fe20000000f00 */
[----:B------:R1:W-:Y:S03]  /*0ad0*/  @!P6 ST.E desc[UR4][R8.64], R5 ;  /* 0x000000050800e985 */ /* 0x0003e6000c101904 */
[----:B-12--5:R-:W-:Y:S05]  /*0ae0*/  @P5 RET.REL.NODEC R162 `(_ZN5flash24flash_fwd_splitkv_kernelI23Flash_fwd_kernel_traitsILi96ELi64ELi128ELi4ELb0ELb0EN7cutlass10bfloat16_tE19Flash_kernel_traitsILi96ELi64ELi128ELi4ES3_EELb0ELb0ELb0ELb0ELb0ELb0ELb0ELb1EEEvNS_16Flash_fwd_paramsE) ;  /* 0xfffffff4a2445950 */ /* 0x026fea0003c3ffff */
[----:B------:R-:W-:Y:S02]  /*0af0*/  MOV R3, 0x7f800000 ;  /* 0x7f80000000037802 */ /* 0x000fe40000000f00 */
[----:B------:R-:W-:-:S03]  /*0b00*/  MOV R163, 0x0 ;  /* 0x0000000000a37802 */ /* 0x000fc60000000f00 */
[----:B------:R1:W-:Y:S02]  /*0b10*/  ST.E desc[UR4][R8.64+0x80], R3 ;  /* 0x0000800308007985 */ /* 0x0003e4000c101904 */
[----:B-1----:R-:W-:Y:S05]  /*0b20*/  RET.REL.NODEC R162 `(_ZN5flash24flash_fwd_splitkv_kernelI23Flash_fwd_kernel_traitsILi96ELi64ELi128ELi4ELb0ELb0EN7cutlass10bfloat16_tE19Flash_kernel_traitsILi96ELi64ELi128ELi4ES3_EELb0ELb0ELb0ELb0ELb0ELb0ELb0ELb1EEEvNS_16Flash_fwd_paramsE) ;  /* 0xfffffff4a2347950 */ /* 0x002fea0003c3ffff */
.L_x_749:
        /* <DEDUP_REMOVED lines=12> */
[----:B------:R-:W2:Y:S04]  /*0bf0*/  LD.E R10, desc[UR4][R120.64+0x170] ;  /* 0x00017004780a7980 */ /* 0x000ea8000c101900 */
[----:B------:R-:W3:Y:S04]  /*0c00*/  LD.E.64 R12, desc[UR4][R120.64+0x168] ;  /* 0x00016804780c7980 */ /* 0x000ee8000c101b00 */
[----:B------:R-:W4:Y:S01]  /*0c10*/  LD.E R8, desc[UR4][R120.64+0x68] ;  /* 0x0000680478087980 */ /* 0x000f22000c101900 */
[----:B------:R-:W-:-:S03]  /*0c20*/  LEA R5, R49, 0xffffff80, 0x7 ;  /* 0xffffff8031057811 */ /* 0x000fc600078e38ff */
[----:B------:R-:W4:Y:S01]  /*0c30*/  LD.E.64 R20, desc[UR4][R120.64+0x20] ;  /* 0x0000200478147980 */ /* 0x000f22000c101b00 */
[----:B-1----:R-:W-:-:S03]  /*0c40*/  IABS R2, R5 ;  /* 0x0000000500027213 */ /* 0x002fc60000000000 */
[----:B------:R-:W4:Y:S04]  /*0c50*/  LD.E.64 R154, desc[UR4][R120.64+0x38] ;  /* 0x00003804789a7980 */ /* 0x000f28000c101b00 */
[----:B------:R-:W4:Y:S04]  /*0c60*/  LD.E.64 R18, desc[UR4][R120.64+0x50] ;  /* 0x0000500478127980 */ /* 0x000f28000c101b00 */
[----:B------:R-:W5:Y:S04]  /*0c70*/  LD.E.64 R24, desc[UR4][R120.64+0x58] ;  /* 0x0000580478187980 */ /* 0x000f68000c101b00 */
[----:B------:R-:W5:Y:S01]  /*0c80*/  LD.E.64 R156, desc[UR4][R120.64+0x40] ;  /* 0x00004004789c7980 */ /* 0x000f62000c101b00 */
        /* <DEDUP_REMOVED lines=10> */
[----:B------:R-:W-:Y:S01]  /*0d30*/  IADD3 R0, PT, PT, RZ, -R0, RZ ;  /* 0x80000000ff007210 */ /* 0x000fe20007ffe0ff */
[----:B------:R-:W2:Y:S04]  /*0d40*/  LD.E.64 R14, desc[UR4][R120.64+0x28] ;  /* 0x00002804780e7980 */ /* 0x000ea8000c101b00 */
[----:B-----5:R-:W-:-:S04]  /*0d50*/  IMAD.HI.U32 R6, R7, R2, RZ ;  /* 0x0000000207067227 */ /* 0x020fc800078e00ff */
[----:B------:R-:W-:-:S05]  /*0d60*/  IMAD R0, R6, R0, R2 ;  /* 0x0000000006007224 */ /* 0x000fca00078e0202 */
[----:B------:R-:W-:-:S13]  /*0d70*/  ISETP.GT.U32.AND P2, PT, R3, R0, PT ;  /* 0x000000000300720c */ /* 0x000fda0003f44070 */
[----:B------:R-:W-:-:S05]  /*0d80*/  @!P2 IMAD.IADD R0, R0, 0x1, -R3 ;  /* 0x000000010000a824 */ /* 0x000fca00078e0a03 */
[----:B------:R-:W-:Y:S02]  /*0d90*/  ISETP.GE.U32.AND P0, PT, R0, R3, PT ;  /* 0x000000030000720c */ /* 0x000fe40003f06070 */
[----:B------:R-:W-:Y:S02]  /*0da0*/  LOP3.LUT R0, R5, R10, RZ, 0x3c, !PT ;  /* 0x0000000a05007212 */ /* 0x000fe400078e3cff */
[----:B------:R-:W-:Y:S02]  /*0db0*/  @!P2 IADD3 R6, PT, PT, R6, 0x1, RZ ;  /* 0x000000010606a810 */ /* 0x000fe40007ffe0ff */
[----:B------:R-:W-:Y:S02]  /*0dc0*/  ISETP.GE.AND P1, PT, R0, RZ, PT ;  /* 0x000000ff0000720c */ /* 0x000fe40003f26270 */
[----:B------:R-:W-:Y:S01]  /*0dd0*/  ISETP.NE.AND P2, PT, R10, RZ, PT ;  /* 0x000000ff0a00720c */ /* 0x000fe20003f45270 */
[-C--:B---3--:R-:W-:Y:S02]  /*0de0*/  IMAD R0, R13, R164.reuse, RZ ;  /* 0x000000a40d007224 */ /* 0x088fe400078e02ff */
[----:B------:R-:W-:-:S04]  /*0df0*/  IMAD.WIDE.U32 R12, R12, R164, RZ ;  /* 0x000000a40c0c7225 */ /* 0x000fc800078e00ff */
[----:B------:R-:W-:Y:S01]  /*0e00*/  @P0 VIADD R6, R6, 0x1 ;  /* 0x0000000106060836 */ /* 0x000fe20000000000 */
[----:B------:R-:W-:Y:S02]  /*0e10*/  IADD3 R173, PT, PT, R13, R0, RZ ;  /* 0x000000000dad7210 */ /* 0x000fe40007ffe0ff */
[C---:B------:R-:W-:Y:S01]  /*0e20*/  LEA R172, P0, R12.reuse, R174, 0x2 ;  /* 0x000000ae0cac7211 */ /* 0x040fe200078010ff */
[----:B------:R-:W-:Y:S02]  /*0e30*/  @!P1 IMAD.MOV R6, RZ, RZ, -R6 ;  /* 0x000000ffff069224 */ /* 0x000fe400078e0a06 */
[----:B------:R-:W-:Y:S02]  /*0e40*/  @!P2 LOP3.LUT R6, RZ, R10, RZ, 0x33, !PT ;  /* 0x0000000aff06a212 */ /* 0x000fe400078e33ff */
[----:B------:R-:W-:-:S03]  /*0e50*/  LEA.HI.X R173, R12, R175, R173, 0x2, P0 ;  /* 0x000000af0cad7211 */ /* 0x000fc600000f14ad */
[----:B------:R-:W-:-:S05]  /*0e60*/  IMAD.WIDE R12, R6, 0x4, R172 ;  /* 0x00000004060c7825 */ /* 0x000fca00078e02ac */
[----:B------:R1:W3:Y:S01]  /*0e70*/  LD.E R2, desc[UR4][R12.64] ;  /* 0x000000040c027980 */ /* 0x0002e2000c101900 */
[----:B----4-:R-:W-:-:S04]  /*0e80*/  IABS R3, R8 ;  /* 0x0000000800037213 */ /* 0x010fc80000000000 */
[----:B------:R-:W4:Y:S08]  /*0e90*/  I2F.RP R9, R3 ;  /* 0x0000000300097306 */ /* 0x000f300000209400 */
[----:B----4-:R-:W4:Y:S02]  /*0ea0*/  MUFU.RCP R4, R9 ;  /* 0x0000000900047308 */ /* 0x010f240000001000 */
[----:B----4-:R-:W-:-:S06]  /*0eb0*/  IADD3 R4, PT, PT, R4, 0xffffffe, RZ ;  /* 0x0ffffffe04047810 */ /* 0x010fcc0007ffe0ff */
[----:B------:R-:W4:Y:S01]  /*0ec0*/  F2I.FTZ.U32.TRUNC.NTZ R23, R4 ;  /* 0x0000000400177305 */ /* 0x000f22000021f000 */
[----:B------:R-:W-:Y:S02]  /*0ed0*/  MOV R22, RZ ;  /* 0x000000ff00167202 */ /* 0x000fe40000000f00 */
[----:B-1----:R-:W-:Y:S01]  /*0ee0*/  IABS R12, R163 ;  /* 0x000000a3000c7213 */ /* 0x002fe20000000000 */
[----:B----4-:R-:W-:-:S04]  /*0ef0*/  IMAD.MOV R0, RZ, RZ, -R23 ;  /* 0x000000ffff007224 */ /* 0x010fc800078e0a17 */
[----:B------:R-:W-:Y:S01]  /*0f00*/  IMAD R7, R0, R3, RZ ;  /* 0x0000000300077224 */ /* 0x000fe200078e02ff */
[----:B------:R-:W-:-:S03]  /*0f10*/  IABS R0, R8 ;  /* 0x0000000800007213 */ /* 0x000fc60000000000 */
[----:B------:R-:W-:-:S04]  /*0f20*/  IMAD.HI.U32 R7, R23, R7, R22 ;  /* 0x0000000717077227 */ /* 0x000fc800078e0016 */
[----:B------:R-:W-:Y:S02]  /*0f30*/  IMAD.MOV R0, RZ, RZ, -R0 ;  /* 0x000000ffff007224 */ /* 0x000fe400078e0a00 */
[----:B------:R-:W-:-:S04]  /*0f40*/  IMAD.HI.U32 R7, R7, R12, RZ ;  /* 0x0000000c07077227 */ /* 0x000fc800078e00ff */
[----:B------:R-:W-:-:S05]  /*0f50*/  IMAD R0, R7, R0, R12 ;  /* 0x0000000007007224 */ /* 0x000fca00078e020c */
[----:B------:R-:W-:Y:S02]  /*0f60*/  ISETP.GT.U32.AND P1, PT, R3, R0, PT ;  /* 0x000000000300720c */ /* 0x000fe40003f24070 */
[----:B------:R-:W-:Y:S01]  /*0f70*/  LOP3.LUT R4, R163, R8, RZ, 0x3c, !PT ;  /* 0x00000008a3047212 */ /* 0x000fe200078e3cff */
[----:B------:R-:W-:-:S10]  /*0f80*/  IMAD.MOV R6, RZ, RZ, -R6 ;  /* 0x000000ffff067224 */ /* 0x000fd400078e0a06 */
[----:B------:R-:W-:-:S04]  /*0f90*/  @!P1 IADD3 R0, PT, PT, R0, -R3, RZ ;  /* 0x8000000300009210 */ /* 0x000fc80007ffe0ff */
[----:B------:R-:W-:Y:S02]  /*0fa0*/  ISETP.GE.U32.AND P2, PT, R0, R3, PT ;  /* 0x000000030000720c */ /* 0x000fe40003f46070 */
[----:B------:R-:W-:Y:S02]  /*0fb0*/  ISETP.GE.AND P0, PT, R4, RZ, PT ;  /* 0x000000ff0400720c */ /* 0x000fe40003f06270 */
[----:B------:R-:W-:Y:S01]  /*0fc0*/  @!P1 IADD3 R7, PT, PT, R7, 0x1, RZ ;  /* 0x0000000107079810 */ /* 0x000fe20007ffe0ff */
[----:B------:R-:W-:Y:S01]  /*0fd0*/  IMAD R5, R10, R6, R5 ;  /* 0x000000060a057224 */ /* 0x000fe200078e0205 */
[----:B------:R-:W-:-:S04]  /*0fe0*/  ISETP.NE.AND P1, PT, R8, RZ, PT ;  /* 0x000000ff0800720c */ /* 0x000fc80003f25270 */
[----:B------:R-:W-:-:S03]  /*0ff0*/  SHF.R.S32.HI R13, RZ, 0x1f, R5 ;  /* 0x0000001fff0d7819 */ /* 0x000fc60000011405 */
[----:B------:R-:W-:-:S04]  /*1000*/  @P2 VIADD R7, R7, 0x1 ;  /* 0x0000000107072836 */ /* 0x000fc80000000000 */
[----:B------:R-:W-:Y:S02]  /*1010*/  @!P0 IMAD.MOV R7, RZ, RZ, -R7 ;  /* 0x000000ffff078224 */ /* 0x000fe400078e0a07 */
[----:B------:R-:W-:-:S04]  /*1020*/  @!P1 LOP3.LUT R7, RZ, R8, RZ, 0x33, !PT ;  /* 0x00000008ff079212 */ /* 0x000fc800078e33ff */
[----:B------:R-:W-:Y:S02]  /*1030*/  SHF.R.S32.HI R4, RZ, 0x1f, R7 ;  /* 0x0000001fff047819 */ /* 0x000fe40000011407 */
[----:B---3--:R-:W-:Y:S01]  /*1040*/  SHF.R.S32.HI R0, RZ, 0x1f, R2 ;  /* 0x0000001fff007819 */ /* 0x008fe20000011402 */
[-C--:B------:R-:W-:Y:S02]  /*1050*/  IMAD R3, R21, R2.reuse, RZ ;  /* 0x0000000215037224 */ /* 0x080fe400078e02ff */
[----:B------:R-:W-:-:S04]  /*1060*/  IMAD.WIDE.U32 R10, R20, R2, RZ ;  /* 0x00000002140a7225 */ /* 0x000fc800078e00ff */
[----:B------:R-:W-:-:S05]  /*1070*/  IMAD R3, R20, R0, R3 ;  /* 0x0000000014037224 */ /* 0x000fca00078e0203 */
[----:B------:R-:W-:Y:S01]  /*1080*/  IADD3 R11, PT, PT, R11, R3, RZ ;  /* 0x000000030b0b7210 */ /* 0x000fe20007ffe0ff */
[----:B------:R-:W-:-:S04]  /*1090*/  IMAD R3, R155, R5, RZ ;  /* 0x000000059b037224 */ /* 0x000fc800078e02ff */
[----:B------:R-:W-:Y:S02]  /*10a0*/  IMAD R3, R154, R13, R3 ;  /* 0x0000000d9a037224 */ /* 0x000fe400078e0203 */
[----:B------:R-:W-:-:S05]  /*10b0*/  IMAD.WIDE.U32 R10, R5, R154, R10 ;  /* 0x0000009a050a7225 */ /* 0x000fca00078e000a */
[----:B------:R-:W-:Y:S01]  /*10c0*/  IADD3 R11, PT, PT, R11, R3, RZ ;  /* 0x000000030b0b7210 */ /* 0x000fe20007ffe0ff */
[----:B------:R-:W-:-:S04]  /*10d0*/  IMAD R3, R19, R7, RZ ;  /* 0x0000000713037224 */ /* 0x000fc800078e02ff */
[----:B------:R-:W-:Y:S02]  /*10e0*/  IMAD R4, R18, R4, R3 ;  /* 0x0000000412047224 */ /* 0x000fe400078e0203 */
[----:B--2---:R-:W-:Y:S02]  /*10f0*/  IMAD R3, R15, R2, RZ ;  /* 0x000000020f037224 */ /* 0x004fe400078e02ff */
[----:B------:R-:W-:-:S04]  /*1100*/  IMAD.WIDE.U32 R18, R7, R18, R10 ;  /* 0x0000001207127225 */ /* 0x000fc800078e000a */
[----:B------:R-:W-:-:S04]  /*1110*/  IMAD.WIDE.U32 R10, R14, R2, RZ ;  /* 0x000000020e0a7225 */ /* 0x000fc800078e00ff */
[----:B------:R-:W-:Y:S02]  /*1120*/  IMAD R3, R14, R0, R3 ;  /* 0x000000000e037224 */ /* 0x000fe400078e0203 */
[----:B------:R-:W-:Y:S01]  /*1130*/  IMAD.IADD R0, R19, 0x1, R4 ;  /* 0x0000000113007824 */ /* 0x000fe200078e0204 */
[----:B------:R-:W-:Y:S01]  /*1140*/  MOV R4, R18 ;  /* 0x0000001200047202 */ /* 0x000fe20000000f00 */
[----:B------:R-:W-:Y:S01]  /*1150*/  IMAD.IADD R11, R11, 0x1, R3 ;  /* 0x000000010b0b7824 */ /* 0x000fe200078e0203 */
[----:B------:R-:W-:Y:S05]  /*1160*/  BRA `(.L_x_756) ;  /* 0x0000000400347947 */ /* 0x000fea0003800000 */
.L_x_755:
        /* <DEDUP_REMOVED lines=8> */
[----:B------:R-:W-:Y:S01]  /*11f0*/  IMAD.MOV.U32 R22, RZ, RZ, RZ ;  /* 0x000000ffff167224 */ /* 0x000fe200078e00ff */
[----:B------:R-:W-:-:S02]  /*1200*/  IABS R12, R163 ;  /* 0x000000a3000c7213 */ /* 0x000fc40000000000 */
[----:B------:R-:W-:Y:S02]  /*1210*/  CS2R R172, SRZ ;  /* 0x0000000000ac7805 */ /* 0x000fe4000001ff00 */
[----:B------:R-:W-:Y:S02]  /*1220*/  MOV R13, RZ ;  /* 0x000000ff000d7202 */ /* 0x000fe40000000f00 */
[----:B-1----:R-:W-:-:S04]  /*1230*/  IABS R3, R8 ;  /* 0x0000000800037213 */ /* 0x002fc80000000000 */
[----:B------:R-:W1:Y:S08]  /*1240*/  I2F.RP R5, R3 ;  /* 0x0000000300057306 */ /* 0x000e700000209400 */
[----:B-1----:R-:W1:Y:S02]  /*1250*/  MUFU.RCP R4, R5 ;  /* 0x0000000500047308 */ /* 0x002e640000001000 */
[----:B-1----:R-:W-:-:S06]  /*1260*/  IADD3 R4, PT, PT, R4, 0xffffffe, RZ ;  /* 0x0ffffffe04047810 */ /* 0x002fcc0007ffe0ff */
[----:B------:R-:W1:Y:S01]  /*1270*/  F2I.FTZ.U32.TRUNC.NTZ R23, R4 ;  /* 0x0000000400177305 */ /* 0x000e62000021f000 */
[----:B------:R-:W-:Y:S02]  /*1280*/  IABS R2, R8 ;  /* 0x0000000800027213 */ /* 0x000fe40000000000 */
[----:B-1----:R-:W-:-:S05]  /*1290*/  IADD3 R0, PT, PT, RZ, -R23, RZ ;  /* 0x80000017ff007210 */ /* 0x002fca0007ffe0ff */
[----:B------:R-:W-:-:S04]  /*12a0*/  IMAD R7, R0, R3, RZ ;  /* 0x0000000300077224 */ /* 0x000fc800078e02ff */
[----:B------:R-:W-:Y:S01]  /*12b0*/  IMAD.HI.U32 R7, R23, R7, R22 ;  /* 0x0000000717077227 */ /* 0x000fe200078e0016 */
[----:B------:R-:W-:-:S05]  /*12c0*/  IADD3 R2, PT, PT, RZ, -R2, RZ ;  /* 0x80000002ff027210 */ /* 0x000fca0007ffe0ff */
[----:B------:R-:W-:-:S04]  /*12d0*/  IMAD.HI.U32 R7, R7, R12, RZ ;  /* 0x0000000c07077227 */ /* 0x000fc800078e00ff */
[----:B------:R-:W-:Y:S01]  /*12e0*/  IMAD R2, R7, R2, R12 ;  /* 0x0000000207027224 */ /* 0x000fe200078e020c */
[----:B------:R-:W-:-:S04]  /*12f0*/  @!P3 SHF.R.S32.HI R0, RZ, 0x1f, R10 ;  /* 0x0000001fff00b819 */ /* 0x000fc8000001140a */
[----:B------:R-:W-:Y:S01]  /*1300*/  ISETP.GT.U32.AND P0, PT, R3, R2, PT ;  /* 0x000000020300720c */ /* 0x000fe20003f04070 */
[-C--:B--2---:R-:W-:Y:S02]  /*1310*/  @!P3 IMAD R5, R155, R10.reuse, RZ ;  /* 0x0000000a9b05b224 */ /* 0x084fe400078e02ff */
[----:B------:R-:W-:Y:S01]  /*1320*/  @!P3 IMAD.WIDE.U32 R22, R154, R10, RZ ;  /* 0x0000000a9a16b225 */ /* 0x000fe200078e00ff */
[----:B-----5:R-:W-:-:S03]  /*1330*/  @!P3 SHF.R.S32.HI R4, RZ, 0x1f, R6 ;  /* 0x0000001fff04b819 */ /* 0x020fc60000011406 */
[----:B------:R-:W-:Y:S02]  /*1340*/  @!P3 IMAD R0, R0, R154, R5 ;  /* 0x0000009a0000b224 */ /* 0x000fe400078e0205 */
[----:B---3--:R-:W-:Y:S02]  /*1350*/  @!P3 IMAD R9, R21, R6, RZ ;  /* 0x000000061509b224 */ /* 0x008fe400078e02ff */
[----:B------:R-:W-:Y:S01]  /*1360*/  @!P3 IMAD.IADD R23, R23, 0x1, R0 ;  /* 0x000000011717b824 */ /* 0x000fe200078e0200 */
[----:B------:R-:W-:Y:S02]  /*1370*/  @P3 IADD3 R0, PT, PT, R10, R11, RZ ;  /* 0x0000000b0a003210 */ /* 0x000fe40007ffe0ff */
[-C--:B------:R-:W-:Y:S01]  /*1380*/  @!P0 IADD3 R2, PT, PT, R2, -R3.reuse, RZ ;  /* 0x8000000302028210 */ /* 0x080fe20007ffe0ff */
        /* <DEDUP_REMOVED lines=8> */
[----:B------:R-:W-:Y:S01]  /*1410*/  @!P3 IMAD.IADD R9, R5, 0x1, R9 ;  /* 0x000000010509b824 */ /* 0x000fe200078e0209 */
[----:B------:R-:W-:Y:S02]  /*1420*/  ISETP.NE.AND P0, PT, R8, RZ, PT ;  /* 0x000000ff0800720c */ /* 0x000fe40003f05270 */
[----:B------:R-:W-:Y:S02]  /*1430*/  @P3 IADD3 R9, PT, PT, R21, R2, RZ ;  /* 0x0000000215093210 */ /* 0x000fe40007ffe0ff */
[----:B------:R-:W-:Y:S01]  /*1440*/  @P3 MOV R4, R20 ;  /* 0x0000001400043202 */ /* 0x000fe20000000f00 */
[----:B------:R-:W-:Y:S01]  /*1450*/  @!P3 IMAD R0, R157, R10, RZ ;  /* 0x0000000a9d00b224 */ /* 0x000fe200078e02ff */
[----:B------:R-:W-:Y:S01]  /*1460*/  @!P3 SHF.R.S32.HI R3, RZ, 0x1f, R10 ;  /* 0x0000001fff03b819 */ /* 0x000fe2000001140a */
[----:B------:R-:W-:Y:S01]  /*1470*/  @P2 VIADD R7, R7, 0x1 ;  /* 0x0000000107072836 */ /* 0x000fe20000000000 */
[----:B------:R-:W-:-:S02]  /*1480*/  LEA R5, R49, 0xffffff80, 0x7 ;  /* 0xffffff8031057811 */ /* 0x000fc400078e38ff */
[----:B------:R-:W-:Y:S02]  /*1490*/  MOV R20, R4 ;  /* 0x0000000400147202 */ /* 0x000fe40000000f00 */
[----:B------:R-:W-:Y:S01]  /*14a0*/  MOV R21, R9 ;  /* 0x0000000900157202 */ /* 0x000fe20000000f00 */
[----:B------:R-:W-:Y:S02]  /*14b0*/  @!P3 IMAD R0, R3, R156, R0 ;  /* 0x0000009c0300b224 */ /* 0x000fe400078e0200 */
[----:B------:R-:W-:Y:S01]  /*14c0*/  @!P3 IMAD.WIDE.U32 R22, R156, R10, RZ ;  /* 0x0000000a9c16b225 */ /* 0x000fe200078e00ff */
[----:B------:R-:W-:-:S03]  /*14d0*/  @!P1 IADD3 R7, PT, PT, -R7, RZ, RZ ;  /* 0x000000ff07079210 */ /* 0x000fc60007ffe1ff */
[-C--:B------:R-:W-:Y:S02]  /*14e0*/  IMAD R2, R155, R5.reuse, RZ ;  /* 0x000000059b027224 */ /* 0x080fe400078e02ff */
[----:B------:R-:W-:Y:S01]  /*14f0*/  IMAD.WIDE.U32 R20, R154, R5, R20 ;  /* 0x000000059a147225 */ /* 0x000fe200078e0014 */
[----:B------:R-:W-:Y:S02]  /*1500*/  @!P0 LOP3.LUT R7, RZ, R8, RZ, 0x33, !PT ;  /* 0x00000008ff078212 */ /* 0x000fe400078e33ff */
[----:B------:R-:W-:Y:S01]  /*1510*/  @!P3 IADD3 R23, PT, PT, R23, R0, RZ ;  /* 0x000000001717b210 */ /* 0x000fe20007ffe0ff */
[----:B----4-:R-:W-:Y:S01]  /*1520*/  @!P3 IMAD R0, R15, R6, RZ ;  /* 0x000000060f00b224 */ /* 0x010fe200078e02ff */
[----:B------:R-:W-:Y:S02]  /*1530*/  @!P3 SHF.R.S32.HI R3, RZ, 0x1f, R6 ;  /* 0x0000001fff03b819 */ /* 0x000fe40000011406 */
[----:B------:R-:W-:Y:S01]  /*1540*/  IADD3 R21, PT, PT, R21, R2, RZ ;  /* 0x0000000215157210 */ /* 0x000fe20007ffe0ff */
[----:B------:R-:W-:Y:S01]  /*1550*/  @P3 IMAD.IADD R10, R10, 0x1, R11 ;  /* 0x000000010a0a3824 */ /* 0x000fe200078e020b */
[----:B------:R-:W-:Y:S01]  /*1560*/  SHF.R.S32.HI R2, RZ, 0x1f, R7 ;  /* 0x0000001fff027819 */ /* 0x000fe20000011407 */
[----:B------:R-:W-:-:S02]  /*1570*/  IMAD R9, R19, R7, RZ ;  /* 0x0000000713097224 */ /* 0x000fc400078e02ff */
        /* <DEDUP_REMOVED lines=12> */
.L_x_756:
[----:B------:R-:W-:Y:S05]  /*1640*/  BSYNC.RECONVERGENT B0 ;  /* 0x0000000000007941 */ /* 0x000fea0003800200 */
.L_x_754:
[----:B------:R-:W-:Y:S01]  /*1650*/  ISETP.NE.AND P0, PT, R170, -0x1, PT ;  /* 0xffffffffaa00780c */ /* 0x000fe20003f05270 */
[----:B------:R-:W2:Y:S04]  /*1660*/  LD.E.64 R18, desc[UR4][R120.64+0x30] ;  /* 0x0000300478127980 */ /* 0x000ea8000c101b00 */
[----:B------:R-:W3:Y:S04]  /*1670*/  LD.E.64 R22, desc[UR4][R120.64+0x48] ;  /* 0x0000480478167980 */ /* 0x000ee8000c101b00 */
[----:B------:R-:W4:Y:S04]  /*1680*/  LD.E.64 R2, desc[UR4][R120.64] ;  /* 0x0000000478027980 */ /* 0x000f28000c101b00 */
[----:B------:R-:W3:Y:S04]  /*1690*/  @!P0 LD.E.64 R26, desc[UR4][R120.64+0x18] ;  /* 0x00001804781a8980 */ /* 0x000ee8000c101b00 */
[----:B------:R-:W4:Y:S04]  /*16a0*/  LD.E.64 R6, desc[UR4][R120.64+0x10] ;  /* 0x0000100478067980 */ /* 0x000f28000c101b00 */
[----:B------:R-:W4:Y:S04]  /*16b0*/  LD.E.64 R14, desc[UR4][R120.64+0x8] ;  /* 0x00000804780e7980 */ /* 0x000f28000c101b00 */
[----:B------:R-:W4:Y:S04]  /*16c0*/  LD.E R99, desc[UR4][R120.64+0xd0] ;  /* 0x0000d00478637980 */ /* 0x000f28000c101900 */
[----:B------:R1:W5:Y:S01]  /*16d0*/  LD.E R166, desc[UR4][R120.64+0xc0] ;  /* 0x0000c00478a67980 */ /* 0x000362000c101900 */
        /* <DEDUP_REMOVED lines=14> */
[----:B------:R-:W-:Y:S02]  /*17c0*/  IMAD.SHL.U32 R167, R60, 0x8, RZ ;  /* 0x000000083ca77824 */ /* 0x000fe400078e00ff */
[----:B------:R-:W-:-:S03]  /*17d0*/  IMAD.MOV.U32 R78, RZ, RZ, RZ ;  /* 0x000000ffff4e7224 */ /* 0x000fc600078e00ff */
[----:B------:R-:W-:Y:S01]  /*17e0*/  LOP3.LUT R118, R167, 0x18, RZ, 0xc0, !PT ;  /* 0x00000018a7767812 */ /* 0x000fe200078ec0ff */
[----:B------:R-:W-:Y:S02]  /*17f0*/  IMAD.SHL.U32 R47, R60, 0x10, RZ ;  /* 0x000000103c2f7824 */ /* 0x000fe400078e00ff */
[----:B------:R1:W5:Y:S01]  /*1800*/  @P4 LD.E R78, desc[UR4][R32.64] ;  /* 0x00000004204e4980 */ /* 0x000362000c101900 */
[----:B------:R-:W-:Y:S01]  /*1810*/  IADD3 R28, P3, PT, R118, R10, RZ ;  /* 0x0000000a761c7210 */ /* 0x000fe20007f7e0ff */
[----:B------:R-:W-:Y:S02]  /*1820*/  IMAD R10, R13, R156, RZ ;  /* 0x0000009c0d0a7224 */ /* 0x000fe400078e02ff */
[----:B------:R-:W-:Y:S01]  /*1830*/  @!P2 IMAD.IADD R12, R12, 0x1, -R9 ;  /* 0x000000010c0ca824 */ /* 0x000fe200078e0a09 */
[----:B------:R-:W-:Y:S01]  /*1840*/  LOP3.LUT R16, R163, R8, RZ, 0x3c, !PT ;  /* 0x00000008a3107212 */ /* 0x000fe200078e3cff */
[----:B------:R-:W-:Y:S01]  /*1850*/  IMAD.X R29, RZ, RZ, R11, P3 ;  /* 0x000000ffff1d7224 */ /* 0x000fe200018e060b */
[----:B------:R-:W-:-:S02]  /*1860*/  LOP3.LUT R11, R47, 0x3e00, RZ, 0xc0, !PT ;  /* 0x00003e002f0b7812 */ /* 0x000fc400078ec0ff */
[----:B------:R-:W-:Y:S01]  /*1870*/  ISETP.GE.U32.AND P4, PT, R12, R9, PT ;  /* 0x000000090c00720c */ /* 0x000fe20003f86070 */
[----:B------:R-:W-:Y:S01]  /*1880*/  IMAD R9, R5, R157, R10 ;  /* 0x0000009d05097224 */ /* 0x000fe200078e020a */
[----:B------:R-:W-:Y:S02]  /*1890*/  SHF.L.U32 R10, R60, 0x5, RZ ;  /* 0x000000053c0a7819 */ /* 0x000fe400000006ff */
[----:B------:R-:W-:Y:S02]  /*18a0*/  ISETP.GE.AND P1, PT, R16, RZ, PT ;  /* 0x000000ff1000720c */ /* 0x000fe40003f26270 */
[----:B------:R-:W-:Y:S02]  /*18b0*/  ISETP.NE.AND P3, PT, R8, RZ, PT ;  /* 0x000000ff0800720c */ /* 0x000fe40003f65270 */
[----:B------:R-:W-:Y:S02]  /*18c0*/  LOP3.LUT R11, R11, 0x20, R10, 0xf8, !PT ;  /* 0x000000200b0b7812 */ /* 0x000fe400078ef80a */
[----:B------:R-:W-:Y:S01]  /*18d0*/  LOP3.LUT R47, R47, 0x100, RZ, 0xc0, !PT ;  /* 0x000001002f2f7812 */ /* 0x000fe200078ec0ff */
[----:B------:R-:W-:Y:S01]  /*18e0*/  @!P2 VIADD R20, R20, 0x1 ;  /* 0x000000011414a836 */ /* 0x000fe20000000000 */
[----:B------:R-:W-:-:S02]  /*18f0*/  LOP3.LUT R13, R10, 0xc0, RZ, 0xc0, !PT ;  /* 0x000000c00a0d7812 */ /* 0x000fc400078ec0ff */
[--C-:B------:R-:W-:Y:S02]  /*1900*/  LOP3.LUT R48, R11, 0x100, R10.reuse, 0xf8, !PT ;  /* 0x000001000b307812 */ /* 0x100fe400078ef80a */
[----:B------:R-:W-:Y:S02]  /*1910*/  LOP3.LUT R47, R47, 0x20, R10, 0xf8, !PT ;  /* 0x000000202f2f7812 */ /* 0x000fe400078ef80a */
[----:B------:R-:W-:Y:S01]  /*1920*/  SHF.R.U32.HI R12, RZ, 0x1, R60 ;  /* 0x00000001ff0c7819 */ /* 0x000fe2000001163c */
[----:B------:R-:W-:-:S03]  /*1930*/  IMAD.WIDE.U32 R28, R5, R156, R28 ;  /* 0x0000009c051c7225 */ /* 0x000fc600078e001c */
[----:B------:R-:W-:Y:S01]  /*1940*/  LOP3.LUT R5, R13, 0x8, R12, 0xf8, !PT ;  /* 0x000000080d057812 */ /* 0x000fe200078ef80c */
[----:B------:R-:W-:Y:S02]  /*1950*/  IMAD.SHL.U32 R98, R60, 0x4, RZ ;  /* 0x000000043c627824 */ /* 0x000fe400078e00ff */
[----:B------:R-:W-:Y:S02]  /*1960*/  @P4 VIADD R20, R20, 0x1 ;  /* 0x0000000114144836 */ /* 0x000fe40000000000 */
[----:B------:R-:W-:Y:S01]  /*1970*/  IMAD.IADD R29, R29, 0x1, R9 ;  /* 0x000000011d1d7824 */ /* 0x000fe200078e0209 */
[----:B------:R-:W-:Y:S01]  /*1980*/  LOP3.LUT R5, R5, 0x18, R98, 0x78, !PT ;  /* 0x0000001805057812 */ /* 0x000fe200078e7862 */
[----:B------:R-:W-:Y:S01]  /*1990*/  @!P1 IMAD.MOV R20, RZ, RZ, -R20 ;  /* 0x000000ffff149224 */ /* 0x000fe200078e0a14 */
[----:B------:R-:W-:Y:S02]  /*19a0*/  @!P3 LOP3.LUT R20, RZ, R8, RZ, 0x33, !PT ;  /* 0x00000008ff14b212 */ /* 0x000fe400078e33ff */
[----:B------:R-:W-:-:S02]  /*19b0*/  LOP3.LUT R48, R48, R5, RZ, 0xfc, !PT ;  /* 0x0000000530307212 */ /* 0x000fc400078efcff */
[----:B------:R-:W-:Y:S01]  /*19c0*/  SHF.R.S32.HI R8, RZ, 0x1f, R20 ;  /* 0x0000001fff087819 */ /* 0x000fe20000011414 */
[----:B------:R-:W-:Y:S01]  /*19d0*/  IMAD R5, R25, R20, RZ ;  /* 0x0000001419057224 */ /* 0x000fe200078e02ff */
[----:B------:R-:W-:Y:S01]  /*19e0*/  SHF.R.U32.HI R104, RZ, 0x2, R60 ;  /* 0x00000002ff687819 */ /* 0x000fe2000001163c */
[----:B------:R-:W-:Y:S02]  /*19f0*/  IMAD.MOV.U32 R105, RZ, RZ, RZ ;  /* 0x000000ffff697224 */ /* 0x000fe400078e00ff */
[----:B------:R-:W-:-:S04]  /*1a00*/  IMAD.WIDE.U32 R28, R20, R24, R28 ;  /* 0x00000018141c7225 */ /* 0x000fc800078e001c */
[----:B------:R-:W-:Y:S02]  /*1a10*/  IMAD R5, R8, R24, R5 ;  /* 0x0000001808057224 */ /* 0x000fe400078e0205 */
[----:B------:R-:W-:Y:S01]  /*1a20*/  IMAD.WIDE.U32 R16, R17, 0x40, R104 ;  /* 0x0000004011107825 */ /* 0x000fe200078e0068 */
[----:B------:R-:W-:Y:S01]  /*1a30*/  LOP3.LUT R13, R13, 0x8, R60, 0xf8, !PT ;  /* 0x000000080d0d7812 */ /* 0x000fe200078ef83c */
[----:B------:R-:W1:Y:S02]  /*1a40*/  S2UR UR6, SR_CgaCtaId ;  /* 0x00000000000679c3 */ /* 0x000e640000008800 */
[----:B------:R-:W-:Y:S01]  /*1a50*/  IMAD.IADD R29, R29, 0x1, R5 ;  /* 0x000000011d1d7824 */ /* 0x000fe200078e0205 */
[----:B------:R-:W-:Y:S01]  /*1a60*/  LOP3.LUT R12, R13, 0x18, R98, 0x78, !PT ;  /* 0x000000180d0c7812 */ /* 0x000fe200078e7862 */
[----:B------:R-:W-:-:S03]  /*1a70*/  IMAD R161, R157, R104, RZ ;  /* 0x000000689da17224 */ /* 0x000fc600078e02ff */
[----:B------:R-:W-:Y:S01]  /*1a80*/  LOP3.LUT R47, R47, R12, RZ, 0xfc, !PT ;  /* 0x0000000c2f2f7212 */ /* 0x000fe200078efcff */
[----:B------:R-:W-:Y:S01]  /*1a90*/  UMOV UR7, 0x400 ;  /* 0x0000040000077882 */ /* 0x000fe20000000000 */
[----:B------:R-:W-:Y:S01]  /*1aa0*/  IMAD R159, R155, R104, RZ ;  /* 0x000000689b9f7224 */ /* 0x000fe200078e02ff */
[----:B------:R-:W-:Y:S01]  /*1ab0*/  LEA R165, R49, 0xffffff80, 0x7 ;  /* 0xffffff8031a57811 */ /* 0x000fe200078e38ff */
[----:B------:R-:W-:Y:S01]  /*1ac0*/  IMAD.SHL.U32 R67, R156, 0x20, RZ ;  /* 0x000000209c437824 */ /* 0x000fe200078e00ff */
[----:B------:R-:W-:Y:S01]  /*1ad0*/  LOP3.LUT R62, R60, 0x3, RZ, 0xc0, !PT ;  /* 0x000000033c3e7812 */ /* 0x000fe200078ec0ff */
[----:B------:R-:W-:Y:S01]  /*1ae0*/  IMAD.SHL.U32 R65, R154, 0x20, RZ ;  /* 0x000000209a417824 */ /* 0x000fe200078e00ff */
[----:B------:R-:W-:Y:S01]  /*1af0*/  SHF.L.U64.HI R68, R156, 0x5, R157 ;  /* 0x000000059c447819 */ /* 0x000fe2000001029d */
[----:B-1----:R-:W-:Y:S01]  /*1b00*/  ULEA UR6, UR6, UR7, 0x18 ;  /* 0x0000000706067291 */ /* 0x002fe2000f8ec0ff */
[----:B------:R-:W-:Y:S02]  /*1b10*/  SHF.L.U64.HI R66, R154, 0x5, R155 ;  /* 0x000000059a427819 */ /* 0x000fe4000001029b */
[----:B------:R-:W-:-:S02]  /*1b20*/  LOP3.LUT R117, R118, 0x20, RZ, 0xfc, !PT ;  /* 0x0000002076757812 */ /* 0x000fc400078efcff */
[----:B------:R-:W-:Y:S01]  /*1b30*/  LOP3.LUT R116, R118, 0x40, RZ, 0xfc, !PT ;  /* 0x0000004076747812 */ /* 0x000fe200078efcff */
[----:B--2---:R-:W-:Y:S02]  /*1b40*/  @P0 IMAD R9, R19, R170, RZ ;  /* 0x000000aa13090224 */ /* 0x004fe400078e02ff */
[----:B---3--:R-:W-:-:S04]  /*1b50*/  @!P0 IMAD.WIDE.U32 R30, R26, R164, RZ ;  /* 0x000000a41a1e8225 */ /* 0x008fc800078e00ff */
[----:B------:R-:W-:Y:S02]  /*1b60*/  @!P0 IMAD R10, R27, R164, RZ ;  /* 0x000000a41b0a8224 */ /* 0x000fe400078e02ff */
[----:B------:R-:W-:-:S04]  /*1b70*/  @P0 IMAD.WIDE.U32 R26, R18, R170, RZ ;  /* 0x000000aa121a0225 */ /* 0x000fc800078e00ff */
[----:B------:R-:W-:Y:S02]  /*1b80*/  @!P0 IMAD.MOV.U32 R11, RZ, RZ, R30 ;  /* 0x000000ffff0b8224 */ /* 0x000fe400078e001e */
[----:B------:R-:W-:Y:S01]  /*1b90*/  @P0 IMAD.MOV.U32 R11, RZ, RZ, R26 ;  /* 0x000000ffff0b0224 */ /* 0x000fe200078e001a */
[----:B------:R-:W-:Y:S01]  /*1ba0*/  @!P0 IADD3 R10, PT, PT, R31, R10, RZ ;  /* 0x0000000a1f0a8210 */ /* 0x000fe20007ffe0ff */
[----:B------:R-:W-:-:S03]  /*1bb0*/  @P0 IMAD.IADD R10, R27, 0x1, R9 ;  /* 0x000000011b0a0824 */ /* 0x000fc600078e0209 */
[----:B------:R-:W-:-:S05]  /*1bc0*/  IADD3 R26, P1, PT, R118, R11, RZ ;  /* 0x0000000b761a7210 */ /* 0x000fca0007f3e0ff */
[----:B------:R-:W-:Y:S02]  /*1bd0*/  IMAD.X R27, RZ, RZ, R10, P1 ;  /* 0x000000ffff1b7224 */ /* 0x000fe400008e060a */
[----:B------:R-:W-:Y:S02]  /*1be0*/  IMAD R10, R23, R163, RZ ;  /* 0x000000a3170a7224 */ /* 0x000fe400078e02ff */
[----:B------:R-:W-:Y:S01]  /*1bf0*/  IMAD.WIDE.U32 R26, R163, R22, R26 ;  /* 0x00000016a31a7225 */ /* 0x000fe200078e001a */
[----:B------:R-:W-:-:S03]  /*1c00*/  LOP3.LUT R9, R167, 0xc0, RZ, 0xc0, !PT ;  /* 0x000000c0a7097812 */ /* 0x000fc600078ec0ff */
[-C--:B------:R-:W-:Y:S02]  /*1c10*/  IMAD R5, R17, R18.reuse, RZ ;  /* 0x0000001211057224 */ /* 0x080fe400078e02ff */
[----:B------:R-:W-:Y:S02]  /*1c20*/  IMAD.IADD R27, R27, 0x1, R10 ;  /* 0x000000011b1b7824 */ /* 0x000fe400078e020a */
[C---:B------:R-:W-:Y:S01]  /*1c30*/  IMAD R5, R16.reuse, R19, R5 ;  /* 0x0000001310057224 */ /* 0x040fe200078e0205 */
[----:B------:R-:W-:Y:S01]  /*1c40*/  LOP3.LUT R24, R9, 0x18, R60, 0xf8, !PT ;  /* 0x0000001809187812 */ /* 0x000fe200078ef83c */
[----:B------:R-:W-:Y:S01]  /*1c50*/  IMAD.WIDE.U32 R16, R16, R18, R26 ;  /* 0x0000001210107225 */ /* 0x000fe200078e001a */
[----:B------:R-:W-:Y:S02]  /*1c60*/  SHF.R.S32.HI R9, RZ, 0x1f, R72 ;  /* 0x0000001fff097819 */ /* 0x000fe40000011448 */
[----:B------:R-:W-:Y:S01]  /*1c70*/  IADD3 R12, P0, PT, R118, R4, RZ ;  /* 0x00000004760c7210 */ /* 0x000fe20007f1e0ff */
[----:B------:R-:W-:Y:S01]  /*1c80*/  IMAD.WIDE.U32 R10, R104, R156, R28 ;  /* 0x0000009c680a7225 */ /* 0x000fe200078e001c */
[----:B----4-:R-:W-:-:S02]  /*1c90*/  LEA R102, P2, R16, R2, 0x1 ;  /* 0x0000000210667211 */ /* 0x010fc400078408ff */
[----:B------:R-:W-:Y:S01]  /*1ca0*/  LEA.HI R2, R9, R72, RZ, 0x7 ;  /* 0x0000004809027211 */ /* 0x000fe200078f38ff */
[----:B------:R-:W-:Y:S01]  /*1cb0*/  IMAD.X R13, RZ, RZ, R0, P0 ;  /* 0x000000ffff0d7224 */ /* 0x000fe200000e0600 */
[----:B------:R-:W-:Y:S01]  /*1cc0*/  LEA R160, P0, R10, R6, 0x1 ;  /* 0x000000060aa07211 */ /* 0x000fe200078008ff */
[----:B------:R-:W-:Y:S01]  /*1cd0*/  IMAD.IADD R161, R11, 0x1, R161 ;  /* 0x000000010ba17824 */ /* 0x000fe200078e02a1 */
[----:B------:R-:W-:-:S04]  /*1ce0*/  SHF.R.S32.HI R2, RZ, 0x7, R2 ;  /* 0x00000007ff027819 */ /* 0x000fc80000011402 */
[----:B------:R-:W-:Y:S02]  /*1cf0*/  LEA.HI.X R161, R10, R7, R161, 0x1, P0 ;  /* 0x000000070aa17211 */ /* 0x000fe400000f0ca1 */
[----:B------:R-:W-:Y:S02]  /*1d00*/  ISETP.GE.AND P0, PT, R2, R49, PT ;  /* 0x000000310200720c */ /* 0x000fe40003f06270 */
[----:B------:R-:W-:Y:S01]  /*1d10*/  LOP3.LUT R24, R24, 0x18, R167, 0x78, !PT ;  /* 0x0000001818187812 */ /* 0x000fe200078e78a7 */
[----:B------:R-:W-:-:S03]  /*1d20*/  IMAD.WIDE.U32 R12, R104, R154, R12 ;  /* 0x0000009a680c7225 */ /* 0x000fc600078e000c */
[----:B------:R-:W-:Y:S01]  /*1d30*/  LOP3.LUT R167, R24, 0x1f20, R167, 0xf8, !PT ;  /* 0x00001f2018a77812 */ /* 0x000fe200078ef8a7 */
[----:B------:R-:W-:Y:S01]  /*1d40*/  IMAD.IADD R159, R13, 0x1, R159 ;  /* 0x000000010d9f7824 */ /* 0x000fe200078e029f */
[----:B------:R-:W-:Y:S01]  /*1d50*/  LEA R158, P1, R12, R14, 0x1 ;  /* 0x0000000e0c9e7211 */ /* 0x000fe200078208ff */
[----:B------:R-:W-:Y:S01]  /*1d60*/  IMAD.IADD R5, R17, 0x1, R5 ;  /* 0x0000000111057824 */ /* 0x000fe200078e0205 */
[----:B------:R-:W-:Y:S02]  /*1d70*/  LEA R167, R167, UR6, 0x1 ;  /* 0x00000006a7a77c11 */ /* 0x000fe4000f8e08ff */
[C---:B------:R-:W-:Y:S02]  /*1d80*/  SHF.L.U64.HI R70, R18.reuse, 0x5, R19 ;  /* 0x0000000512467819 */ /* 0x040fe40000010213 */
[----:B------:R-:W-:Y:S02]  /*1d90*/  SHF.L.U32 R69, R18, 0x5, RZ ;  /* 0x0000000512457819 */ /* 0x000fe400000006ff */
[----:B------:R-:W-:-:S02]  /*1da0*/  LEA.HI.X R159, R12, R15, R159, 0x1, P1 ;  /* 0x0000000f0c9f7211 */ /* 0x000fc400008f0c9f */
[----:B------:R-:W-:Y:S02]  /*1db0*/  LEA.HI.X R103, R16, R3, R5, 0x1, P2 ;  /* 0x0000000310677211 */ /* 0x000fe400010f0c05 */
[----:B------:R-:W-:Y:S01]  /*1dc0*/  LEA.HI R99, R99, R99, RZ, 0x1 ;  /* 0x0000006363637211 */ /* 0x000fe200078f08ff */
[----:B------:R-:W-:Y:S06]  /*1dd0*/  @P0 BRA `(.L_x_757) ;  /* 0x0000008000c00947 */ /* 0x000fec0003800000 */
[----:B------:R-:W2:Y:S04]  /*1de0*/  LD.E.64 R12, desc[UR4][R120.64+0x120] ;  /* 0x00012004780c7980 */ /* 0x000ea8000c101b00 */
[----:B------:R-:W3:Y:S04]  /*1df0*/  LD.E.64 R24, desc[UR4][R120.64+0x118] ;  /* 0x0001180478187980 */ /* 0x000ee8000c101b00 */
[----:B------:R-:W4:Y:S04]  /*1e00*/  LD.E.64 R106, desc[UR4][R120.64+0x130] ;  /* 0x00013004786a7980 */ /* 0x000f28000c101b00 */
[----:B------:R-:W4:Y:S04]  /*1e10*/  LD.E.64 R108, desc[UR4][R120.64+0x128] ;  /* 0x00012804786c7980 */ /* 0x000f28000c101b00 */
[----:B------:R-:W4:Y:S04]  /*1e20*/  LD.E.64 R22, desc[UR4][R120.64+0x140] ;  /* 0x0001400478167980 */ /* 0x000f28000c101b00 */
[----:B------:R-:W4:Y:S04]  /*1e30*/  LD.E.64 R10, desc[UR4][R120.64+0x138] ;  /* 0x00013804780a7980 */ /* 0x000f28000c101b00 */
[----:B------:R-:W4:Y:S04]  /*1e40*/  LD.E.64 R18, desc[UR4][R120.64+0x110] ;  /* 0x0001100478127980 */ /* 0x000f28000c101b00 */
[----:B------:R-:W4:Y:S04]  /*1e50*/  LD.E.64 R16, desc[UR4][R120.64+0x108] ;  /* 0x0001080478107980 */ /* 0x000f28000c101b00 */
[----:B------:R-:W4:Y:S04]  /*1e60*/  LD.E.64 R6, desc[UR4][R120.64+0x150] ;  /* 0x0001500478067980 */ /* 0x000f28000c101b00 */
[----:B------:R-:W4:Y:S01]  /*1e70*/  LD.E.64 R4, desc[UR4][R120.64+0x148] ;  /* 0x0001480478047980 */ /* 0x000f22000c101b00 */
[----:B------:R-:W-:Y:S01]  /*1e80*/  MOV R119, RZ ;  /* 0x000000ff00777202 */ /* 0x000fe20000000f00 */
[----:B------:R-:W-:Y:S01]  /*1e90*/  VIADD R95, R104, 0x40 ;  /* 0x00000040685f7836 */ /* 0x000fe20000000000 */
[----:B------:R-:W-:Y:S01]  /*1ea0*/  SHF.R.S32.HI R99, RZ, 0x1, R99 ;  /* 0x00000001ff637819 */ /* 0x000fe20000011463 */
[----:B------:R-:W-:Y:S01]  /*1eb0*/  IMAD R96, R49, -0x80, R72 ;  /* 0xffffff8031607824 */ /* 0x000fe200078e0248 */
[----:B-----5:R-:W-:Y:S01]  /*1ec0*/  IADD3 R78, PT, PT, R165, R78, RZ ;  /* 0x0000004ea54e7210 */ /* 0x020fe20007ffe0ff */
[----:B------:R-:W-:Y:S01]  /*1ed0*/  IMAD R94, R49, -0x80, R64 ;  /* 0xffffff80315e7824 */ /* 0x000fe200078e0240 */
[C---:B------:R-:W-:Y:S01]  /*1ee0*/  SHF.L.U32 R89, R99.reuse, 0x6, RZ ;  /* 0x0000000663597819 */ /* 0x040fe200000006ff */
[C---:B------:R-:W-:Y:S01]  /*1ef0*/  IMAD.SHL.U32 R97, R99.reuse, 0x20, RZ ;  /* 0x0000002063617824 */ /* 0x040fe200078e00ff */
[----:B------:R-:W-:Y:S01]  /*1f00*/  VIMNMX R63, PT, PT, RZ, R2, !PT ;  /* 0x00000002ff3f7248 */ /* 0x000fe20007fe0100 */
[----:B------:R-:W-:Y:S01]  /*1f10*/  IMAD R78, R78, R99, RZ ;  /* 0x000000634e4e7224 */ /* 0x000fe200078e02ff */
[C---:B------:R-:W-:Y:S01]  /*1f20*/  IADD3 R61, PT, PT, R104.reuse, 0x20, RZ ;  /* 0x00000020683d7810 */ /* 0x040fe20007ffe0ff */
[----:B------:R-:W-:Y:S01]  /*1f30*/  IMAD R91, R99, 0x60, RZ ;  /* 0x00000060635b7824 */ /* 0x000fe200078e02ff */
[----:B------:R-:W-:Y:S01]  /*1f40*/  IADD3 R93, PT, PT, R104, 0x60, RZ ;  /* 0x00000060685d7810 */ /* 0x000fe20007ffe0ff */
[----:B------:R-:W-:Y:S01]  /*1f50*/  IMAD.MOV.U32 R92, RZ, RZ, R165 ;  /* 0x000000ffff5c7224 */ /* 0x000fe200078e00a5 */
[----:B------:R-:W-:Y:S01]  /*1f60*/  MOV R90, R49 ;  /* 0x00000031005a7202 */ /* 0x000fe20000000f00 */
[----:B------:R-:W-:Y:S01]  /*1f70*/  IMAD.MOV.U32 R80, RZ, RZ, R158 ;  /* 0x000000ffff507224 */ /* 0x000fe200078e009e */
[----:B------:R-:W-:Y:S01]  /*1f80*/  MOV R81, R159 ;  /* 0x0000009f00517202 */ /* 0x000fe20000000f00 */
[----:B------:R-:W-:Y:S01]  /*1f90*/  IMAD.MOV.U32 R82, RZ, RZ, R160 ;  /* 0x000000ffff527224 */ /* 0x000fe200078e00a0 */
[----:B------:R-:W-:-:S02]  /*1fa0*/  MOV R83, R161 ;  /* 0x000000a100537202 */ /* 0x000fc40000000f00 */
[----:B------:R-:W-:Y:S02]  /*1fb0*/  SHF.R.S32.HI R88, RZ, 0x1f, R97 ;  /* 0x0000001fff587819 */ /* 0x000fe40000011461 */
[----:B------:R-:W-:Y:S02]  /*1fc0*/  SHF.R.S32.HI R86, RZ, 0x1f, R89 ;  /* 0x0000001fff567819 */ /* 0x000fe40000011459 */
[----:B------:R-:W-:Y:S01]  /*1fd0*/  SHF.R.S32.HI R84, RZ, 0x1f, R91 ;  /* 0x0000001fff547819 */ /* 0x000fe2000001145b */
[----:B--2---:R-:W-:Y:S02]  /*1fe0*/  IMAD R0, R13, R164, RZ ;  /* 0x000000a40d007224 */ /* 0x004fe400078e02ff */
[----:B------:R-:W-:-:S04]  /*1ff0*/  IMAD.WIDE.U32 R12, R164, R12, R118 ;  /* 0x0000000ca40c7225 */ /* 0x000fc800078e0076 */
[----:B---3--:R-:W-:Y:S01]  /*2000*/  IMAD.WIDE.U32 R14, R164, R24, R118 ;  /* 0x00000018a40e7225 */ /* 0x008fe200078e0076 */
[----:B------:R-:W-:-:S03]  /*2010*/  IADD3 R13, PT, PT, R13, R0, RZ ;  /* 0x000000000d0d7210 */ /* 0x000fc60007ffe0ff */
[----:B------:R-:W-:Y:S02]  /*2020*/  IMAD R0, R25, R164, RZ ;  /* 0x000000a419007224 */ /* 0x000fe400078e02ff */
[----:B----4-:R-:W-:Y:S01]  /*2030*/  IMAD R3, R107, R165, RZ ;  /* 0x000000a56b037224 */ /* 0x010fe200078e02ff */
[----:B------:R-:W-:Y:S01]  /*2040*/  SHF.L.U64.HI R85, R108, 0x5, R109 ;  /* 0x000000056c557819 */ /* 0x000fe2000001026d */
[----:B------:R-:W-:-:S04]  /*2050*/  IMAD.WIDE.U32 R12, R165, R106, R12 ;  /* 0x0000006aa50c7225 */ /* 0x000fc800078e000c */
[----:B------:R-:W-:Y:S01]  /*2060*/  IMAD.IADD R15, R15, 0x1, R0 ;  /* 0x000000010f0f7824 */ /* 0x000fe200078e0200 */
[----:B------:R-:W-:Y:S01]  /*2070*/  IADD3 R13, PT, PT, R13, R3, RZ ;  /* 0x000000030d0d7210 */ /* 0x000fe20007ffe0ff */
[----:B------:R-:W-:Y:S02]  /*2080*/  IMAD R0, R109, R165, RZ ;  /* 0x000000a56d007224 */ /* 0x000fe400078e02ff */
[----:B------:R-:W-:-:S04]  /*2090*/  IMAD.WIDE.U32 R14, R165, R108, R14 ;  /* 0x0000006ca50e7225 */ /* 0x000fc800078e000e */
[----:B------:R-:W-:Y:S02]  /*20a0*/  IMAD R3, R23, R20, RZ ;  /* 0x0000001417037224 */ /* 0x000fe400078e02ff */
[----:B------:R-:W-:Y:S01]  /*20b0*/  IMAD.IADD R15, R15, 0x1, R0 ;  /* 0x000000010f0f7824 */ /* 0x000fe200078e0200 */
[----:B------:R-:W-:Y:S01]  /*20c0*/  LOP3.LUT R0, R98, 0xc, RZ, 0xc0, !PT ;  /* 0x0000000c62007812 */ /* 0x000fe200078ec0ff */
[----:B------:R-:W-:Y:S02]  /*20d0*/  IMAD R3, R22, R8, R3 ;  /* 0x0000000816037224 */ /* 0x000fe400078e0203 */
[----:B------:R-:W-:Y:S01]  /*20e0*/  IMAD R9, R11, R20, RZ ;  /* 0x000000140b097224 */ /* 0x000fe200078e02ff */
[----:B------:R-:W-:Y:S01]  /*20f0*/  IADD3 R11, P0, PT, -R72, R104, RZ ;  /* 0x00000068480b7210 */ /* 0x000fe20007f1e1ff */
[----:B------:R-:W-:-:S04]  /*2100*/  IMAD.WIDE.U32 R22, R20, R22, R12 ;  /* 0x0000001614167225 */ /* 0x000fc800078e000c */
[----:B------:R-:W-:Y:S01]  /*2110*/  IMAD R13, R104, R99, RZ ;  /* 0x00000063680d7224 */ /* 0x000fe200078e02ff */
[----:B------:R-:W-:Y:S01]  /*2120*/  IADD3 R23, PT, PT, R23, R3, RZ ;  /* 0x0000000317177210 */ /* 0x000fe20007ffe0ff */
[----:B------:R-:W-:Y:S01]  /*2130*/  IMAD R8, R10, R8, R9 ;  /* 0x000000080a087224 */ /* 0x000fe200078e0209 */
[----:B------:R-:W-:Y:S01]  /*2140*/  SHF.R.S32.HI R9, RZ, 0x1f, R72 ;  /* 0x0000001fff097819 */ /* 0x000fe20000011448 */
[----:B------:R-:W-:-:S04]  /*2150*/  IMAD.WIDE.U32 R20, R20, R10, R14 ;  /* 0x0000000a14147225 */ /* 0x000fc800078e000e */
[----:B------:R-:W-:Y:S01]  /*2160*/  IMAD.IADD R15, R0, 0x1, R13 ;  /* 0x00000001000f7824 */ /* 0x000fe200078e020d */
[----:B------:R-:W-:Y:S01]  /*2170*/  LEA R13, R62, R13, 0x3 ;  /* 0x0000000d3e0d7211 */ /* 0x000fe200078e18ff */
[----:B------:R-:W-:Y:S01]  /*2180*/  IMAD.X R9, RZ, RZ, ~R9, P0 ;  /* 0x000000ffff097224 */ /* 0x000fe200000e0e09 */
[----:B------:R-:W-:Y:S01]  /*2190*/  SHF.R.S32.HI R0, RZ, 0x1f, R78 ;  /* 0x0000001fff007819 */ /* 0x000fe2000001144e */
[----:B------:R-:W-:Y:S01]  /*21a0*/  IMAD.IADD R21, R21, 0x1, R8 ;  /* 0x0000000115157824 */ /* 0x000fe200078e0208 */
[C---:B------:R-:W-:Y:S01]  /*21b0*/  IADD3 R12, P1, PT, R78.reuse, R15, RZ ;  /* 0x0000000f4e0c7210 */ /* 0x040fe20007f3e0ff */
[----:B------:R-:W-:Y:S01]  /*21c0*/  IMAD R71, R9, R106, RZ ;  /* 0x0000006a09477224 */ /* 0x000fe200078e02ff */
[----:B------:R-:W-:Y:S01]  /*21d0*/  IADD3 R78, P0, PT, R78, R13, RZ ;  /* 0x0000000d4e4e7210 */ /* 0x000fe20007f1e0ff */
[C---:B------:R-:W-:Y:S01]  /*21e0*/  IMAD.SHL.U32 R87, R108.reuse, 0x20, RZ ;  /* 0x000000206c577824 */ /* 0x040fe200078e00ff */
[-C--:B------:R-:W-:Y:S01]  /*21f0*/  LEA.HI.X.SX32 R3, R15, R0.reuse, 0x1, P1 ;  /* 0x000000000f037211 */ /* 0x080fe200008f0eff */
[----:B------:R-:W-:Y:S01]  /*2200*/  IMAD.WIDE.U32 R14, R108, R11, R20 ;  /* 0x0000000b6c0e7225 */ /* 0x000fe200078e0014 */
[----:B------:R-:W-:-:S03]  /*2210*/  LEA.HI.X.SX32 R79, R13, R0, 0x1, P0 ;  /* 0x000000000d4f7211 */ /* 0x000fc600000f0eff */
[----:B------:R-:W-:Y:S01]  /*2220*/  IMAD R0, R9, R108, RZ ;  /* 0x0000006c09007224 */ /* 0x000fe200078e02ff */
[----:B------:R-:W-:Y:S01]  /*2230*/  SHF.L.U64.HI R79, R78, 0x1, R79 ;  /* 0x000000014e4f7819 */ /* 0x000fe2000001024f */
[-C--:B------:R-:W-:Y:S01]  /*2240*/  IMAD R71, R107, R11.reuse, R71 ;  /* 0x0000000b6b477224 */ /* 0x080fe200078e0247 */
[----:B------:R-:W-:Y:S01]  /*2250*/  LEA R10, P0, R14, R16, 0x1 ;  /* 0x000000100e0a7211 */ /* 0x000fe200078008ff */
[-C--:B------:R-:W-:Y:S01]  /*2260*/  IMAD R0, R109, R11.reuse, R0 ;  /* 0x0000000b6d007224 */ /* 0x080fe200078e0200 */
[----:B------:R-:W-:Y:S01]  /*2270*/  SHF.L.U32 R78, R78, 0x1, RZ ;  /* 0x000000014e4e7819 */ /* 0x000fe200000006ff */
[----:B------:R-:W-:-:S03]  /*2280*/  IMAD.WIDE.U32 R8, R106, R11, R22 ;  /* 0x0000000b6a087225 */ /* 0x000fc600078e0016 */
[----:B------:R-:W-:Y:S01]  /*2290*/  IADD3 R11, PT, PT, R15, R0, RZ ;  /* 0x000000000f0b7210 */ /* 0x000fe20007ffe0ff */
[----:B------:R-:W-:Y:S01]  /*22a0*/  IMAD.IADD R71, R9, 0x1, R71 ;  /* 0x0000000109477824 */ /* 0x000fe200078e0247 */
[C---:B------:R-:W-:Y:S01]  /*22b0*/  SHF.L.U64.HI R0, R12.reuse, 0x1, R3 ;  /* 0x000000010c007819 */ /* 0x040fe20000010203 */
[----:B------:R-:W-:Y:S01]  /*22c0*/  IMAD.SHL.U32 R12, R12, 0x2, RZ ;  /* 0x000000020c0c7824 */ /* 0x000fe200078e00ff */
[----:B------:R-:W-:Y:S02]  /*22d0*/  LEA R74, P1, R8, R18, 0x1 ;  /* 0x00000012084a7211 */ /* 0x000fe400078208ff */
[----:B------:R-:W-:Y:S02]  /*22e0*/  LEA.HI.X R11, R14, R17, R11, 0x1, P0 ;  /* 0x000000110e0b7211 */ /* 0x000fe400000f0c0b */
[----:B------:R-:W-:Y:S02]  /*22f0*/  LEA.HI.X R71, R8, R19, R71, 0x1, P1 ;  /* 0x0000001308477211 */ /* 0x000fe400008f0c47 */
[----:B------:R-:W-:-:S02]  /*2300*/  IADD3 R50, P1, PT, R6, R12, RZ ;  /* 0x0000000c06327210 */ /* 0x000fc40007f3e0ff */
[----:B------:R-:W-:Y:S02]  /*2310*/  IADD3 R76, P3, PT, R6, R78, RZ ;  /* 0x0000004e064c7210 */ /* 0x000fe40007f7e0ff */
[C---:B------:R-:W-:Y:S01]  /*2320*/  IADD3 R12, P0, PT, R4.reuse, R12, RZ ;  /* 0x0000000c040c7210 */ /* 0x040fe20007f1e0ff */
[C-C-:B------:R-:W-:Y:S01]  /*2330*/  IMAD.X R51, R7.reuse, 0x1, R0.reuse, P1 ;  /* 0x0000000107337824 */ /* 0x140fe200008e0600 */
[----:B------:R-:W-:Y:S02]  /*2340*/  IADD3 R78, P2, PT, R4, R78, RZ ;  /* 0x0000004e044e7210 */ /* 0x000fe40007f5e0ff */
[-C--:B------:R-:W-:Y:S01]  /*2350*/  IADD3.X R73, PT, PT, R7, R79.reuse, RZ, P3, !PT ;  /* 0x0000004f07497210 */ /* 0x080fe20001ffe4ff */
[C---:B------:R-:W-:Y:S01]  /*2360*/  IMAD.X R13, R5.reuse, 0x1, R0, P0 ;  /* 0x00000001050d7824 */ /* 0x040fe200000e0600 */
[----:B------:R-:W-:-:S09]  /*2370*/  IADD3.X R79, PT, PT, R5, R79, RZ, P2, !PT ;  /* 0x0000004f054f7210 */ /* 0x000fd200017fe4ff */
.L_x_826:
[----:B------:R-:W-:Y:S01]  /*2380*/  VIADD R94, R94, 0x80 ;  /* 0x000000805e5e7836 */ /* 0x000fe20000000000 */
[----:B------:R-:W-:Y:S01]  /*2390*/  BSSY.RECONVERGENT B0, `(.L_x_758) ;  /* 0x0000014000007945 */ /* 0x000fe20003800200 */
[----:B------:R-:W-:Y:S03]  /*23a0*/  VIADD R96, R96, 0x80 ;  /* 0x0000008060607836 */ /* 0x000fe60000000000 */
[CC--:B------:R-:W-:Y:S02]  /*23b0*/  ISETP.GE.AND P0, PT, R104.reuse, R94.reuse, PT ;  /* 0x0000005e6800720c */ /* 0x0c0fe40003f06270 */
[----:B------:R-:W-:Y:S02]  /*23c0*/  ISETP.GE.AND P5, PT, R61, R94, PT ;  /* 0x0000005e3d00720c */ /* 0x000fe40003fa6270 */
[----:B------:R-:W-:Y:S02]  /*23d0*/  ISETP.GE.AND P0, PT, R104, R96, !P0 ;  /* 0x000000606800720c */ /* 0x000fe40004706270 */
[----:B------:R-:W-:Y:S02]  /*23e0*/  ISETP.GE.AND P4, PT, R95, R94, PT ;  /* 0x0000005e5f00720c */ /* 0x000fe40003f86270 */
[----:B------:R-:W-:Y:S09]  /*23f0*/  ISETP.GE.AND P5, PT, R61, R96, !P5 ;  /* 0x000000603d00720c */ /* 0x000ff20006fa6270 */
[----:B-----5:R-:W-:Y:S05]  /*2400*/  @!P0 BRA `(.L_x_759) ;  /* 0x0000000000308947 */ /* 0x020fea0003800000 */
[-C--:B------:R-:W-:Y:S02]  /*2410*/  ISETP.GE.AND P1, PT, R118, R166.reuse, PT ;  /* 0x000000a67600720c */ /* 0x080fe40003f26270 */
[-C--:B------:R-:W-:Y:S11]  /*2420*/  ISETP.GE.AND P2, PT, R117, R166.reuse, PT ;  /* 0x000000a67500720c */ /* 0x080ff60003f46270 */
[--C-:B------:R-:W-:Y:S05]  /*2430*/  @!P1 IMAD.MOV.U32 R75, RZ, RZ, R71.reuse ;  /* 0x000000ffff4b9224 */ /* 0x100fea00078e0047 */
[----:B------:R1:W2:Y:S02]  /*2440*/  @!P1 LD.E.128 R20, desc[UR4][R74.64] ;  /* 0x000000044a149980 */ /* 0x0002a4000c101d00 */
[--C-:B-1----:R-:W-:Y:S02]  /*2450*/  @!P2 IMAD.MOV.U32 R75, RZ, RZ, R71.reuse ;  /* 0x000000ffff4ba224 */ /* 0x102fe400078e0047 */
[----:B--2---:R1:W-:Y:S01]  /*2460*/  @!P1 ST.E.128 desc[UR4][R82.64], R20 ;  /* 0x0000001452009985 */ /* 0x0043e2000c101d04 */
[----:B------:R-:W-:Y:S03]  /*2470*/  ISETP.GE.AND P1, PT, R116, R166, PT ;  /* 0x000000a67400720c */ /* 0x000fe60003f26270 */
[----:B------:R2:W3:Y:S10]  /*2480*/  @!P2 LD.E.128 R16, desc[UR4][R74.64+0x40] ;  /* 0x000040044a10a980 */ /* 0x0004f4000c101d00 */
[----:B--2---:R-:W-:Y:S01]  /*2490*/  @!P1 IMAD.MOV.U32 R75, RZ, RZ, R71 ;  /* 0x000000ffff4b9224 */ /* 0x004fe200078e0047 */
[----:B---3--:R1:W-:Y:S04]  /*24a0*/  @!P2 ST.E.128 desc[UR4][R82.64+0x40], R16 ;  /* 0x000040105200a985 */ /* 0x0083e8000c101d04 */
[----:B------:R-:W2:Y:S04]  /*24b0*/  @!P1 LD.E.128 R4, desc[UR4][R74.64+0x80] ;  /* 0x000080044a049980 */ /* 0x000ea8000c101d00 */
[----:B--2---:R1:W-:Y:S02]  /*24c0*/  @!P1 ST.E.128 desc[UR4][R82.64+0x80], R4 ;  /* 0x0000800452009985 */ /* 0x0043e4000c101d04 */
.L_x_759:
[----:B------:R-:W-:Y:S05]  /*24d0*/  BSYNC.RECONVERGENT B0 ;  /* 0x0000000000007941 */ /* 0x000fea0003800200 */
.L_x_758:
[----:B------:R-:W-:Y:S04]  /*24e0*/  BSSY.RECONVERGENT B0, `(.L_x_760) ;  /* 0x000000f000007945 */ /* 0x000fe80003800200 */
[----:B------:R-:W-:Y:S05]  /*24f0*/  @!P5 BRA `(.L_x_761) ;  /* 0x000000000034d947 */ /* 0x000fea0003800000 */
[----:B------:R-:W-:Y:S02]  /*2500*/  ISETP.GE.AND P2, PT, R118, R166, PT ;  /* 0x000000a67600720c */ /* 0x000fe40003f46270 */
[C---:B------:R-:W-:Y:S02]  /*2510*/  LEA R8, P1, R106.reuse, R74, 0x6 ;  /* 0x0000004a6a087211 */ /* 0x040fe400078230ff */
[----:B------:R-:W-:Y:S02]  /*2520*/  LEA R2, P3, R67, R82, 0x1 ;  /* 0x0000005243027211 */ /* 0x000fe400078608ff */
[----:B------:R-:W-:Y:S02]  /*2530*/  LEA.HI.X R9, R106, R71, R107, 0x6, P1 ;  /* 0x000000476a097211 */ /* 0x000fe400008f346b */
[-C--:B------:R-:W-:Y:S02]  /*2540*/  ISETP.GE.AND P1, PT, R117, R166.reuse, PT ;  /* 0x000000a67500720c */ /* 0x080fe40003f26270 */
[----:B------:R-:W-:Y:S03]  /*2550*/  LEA.HI.X R3, R67, R83, R68, 0x1, P3 ;  /* 0x0000005343037211 */ /* 0x000fe600018f0c44 */
[----:B-1----:R-:W2:Y:S04]  /*2560*/  @!P2 LD.E.128 R20, desc[UR4][R8.64] ;  /* 0x000000040814a980 */ /* 0x002ea8000c101d00 */
[----:B--2---:R2:W-:Y:S01]  /*2570*/  @!P2 ST.E.128 desc[UR4][R2.64], R20 ;  /* 0x000000140200a985 */ /* 0x0045e2000c101d04 */
[----:B------:R-:W-:Y:S03]  /*2580*/  ISETP.GE.AND P2, PT, R116, R166, PT ;  /* 0x000000a67400720c */ /* 0x000fe60003f46270 */
[----:B------:R-:W3:Y:S04]  /*2590*/  @!P1 LD.E.128 R16, desc[UR4][R8.64+0x40] ;  /* 0x0000400408109980 */ /* 0x000ee8000c101d00 */
[----:B---3--:R2:W-:Y:S06]  /*25a0*/  @!P1 ST.E.128 desc[UR4][R2.64+0x40], R16 ;  /* 0x0000401002009985 */ /* 0x0085ec000c101d04 */
[----:B------:R-:W3:Y:S04]  /*25b0*/  @!P2 LD.E.128 R4, desc[UR4][R8.64+0x80] ;  /* 0x000080040804a980 */ /* 0x000ee8000c101d00 */
[----:B---3--:R2:W-:Y:S02]  /*25c0*/  @!P2 ST.E.128 desc[UR4][R2.64+0x80], R4 ;  /* 0x000080040200a985 */ /* 0x0085e4000c101d04 */
.L_x_761:
[----:B------:R-:W-:Y:S05]  /*25d0*/  BSYNC.RECONVERGENT B0 ;  /* 0x0000000000007941 */ /* 0x000fea0003800200 */
.L_x_760:
[----:B------:R-:W-:Y:S01]  /*25e0*/  ISETP.GE.AND P4, PT, R95, R96, !P4 ;  /* 0x000000605f00720c */ /* 0x000fe20006786270 */
[----:B------:R-:W-:Y:S01]  /*25f0*/  BSSY.RECONVERGENT B0, `(.L_x_762) ;  /* 0x0000011000007945 */ /* 0x000fe20003800200 */
[C---:B------:R-:W-:Y:S04]  /*2600*/  ISETP.GE.AND P3, PT, R93.reuse, R94, PT ;  /* 0x0000005e5d00720c */ /* 0x040fe80003f66270 */
[----:B------:R-:W-:Y:S07]  /*2610*/  ISETP.GE.AND P3, PT, R93, R96, !P3 ;  /* 0x000000605d00720c */ /* 0x000fee0005f66270 */
[----:B------:R-:W-:Y:S05]  /*2620*/  @!P4 BRA `(.L_x_763) ;  /* 0x000000000034c947 */ /* 0x000fea0003800000 */
[----:B------:R-:W-:Y:S02]  /*2630*/  ISETP.GE.AND P2, PT, R118, R166, PT ;  /* 0x000000a67600720c */ /* 0x000fe40003f46270 */
[----:B------:R-:W-:Y:S02]  /*2640*/  LEA R8, P1, R106, R74, 0x7 ;  /* 0x0000004a6a087211 */ /* 0x000fe400078238ff */
[----:B--2---:R-:W-:Y:S02]  /*2650*/  LEA R2, P6, R156, R82, 0x7 ;  /* 0x000000529c027211 */ /* 0x004fe400078c38ff */
[----:B------:R-:W-:Y:S02]  /*2660*/  LEA.HI.X R9, R106, R71, R107, 0x7, P1 ;  /* 0x000000476a097211 */ /* 0x000fe400008f3c6b */
[-C--:B------:R-:W-:Y:S02]  /*2670*/  ISETP.GE.AND P1, PT, R117, R166.reuse, PT ;  /* 0x000000a67500720c */ /* 0x080fe40003f26270 */
[----:B------:R-:W-:Y:S03]  /*2680*/  LEA.HI.X R3, R156, R83, R157, 0x7, P6 ;  /* 0x000000539c037211 */ /* 0x000fe600030f3c9d */
[----:B-1----:R-:W2:Y:S04]  /*2690*/  @!P2 LD.E.128 R20, desc[UR4][R8.64] ;  /* 0x000000040814a980 */ /* 0x002ea8000c101d00 */
[----:B--2---:R3:W-:Y:S01]  /*26a0*/  @!P2 ST.E.128 desc[UR4][R2.64], R20 ;  /* 0x000000140200a985 */ /* 0x0047e2000c101d04 */
[----:B------:R-:W-:Y:S03]  /*26b0*/  ISETP.GE.AND P2, PT, R116, R166, PT ;  /* 0x000000a67400720c */ /* 0x000fe60003f46270 */
[----:B------:R-:W2:Y:S04]  /*26c0*/  @!P1 LD.E.128 R16, desc[UR4][R8.64+0x40] ;  /* 0x0000400408109980 */ /* 0x000ea8000c101d00 */
[----:B--2---:R3:W-:Y:S06]  /*26d0*/  @!P1 ST.E.128 desc[UR4][R2.64+0x40], R16 ;  /* 0x0000401002009985 */ /* 0x0047ec000c101d04 */
[----:B------:R-:W2:Y:S04]  /*26e0*/  @!P2 LD.E.128 R4, desc[UR4][R8.64+0x80] ;  /* 0x000080040804a980 */ /* 0x000ea8000c101d00 */
[----:B--2---:R3:W-:Y:S02]  /*26f0*/  @!P2 ST.E.128 desc[UR4][R2.64+0x80], R4 ;  /* 0x000080040200a985 */ /* 0x0047e4000c101d04 */
.L_x_763:
[----:B------:R-:W-:Y:S05]  /*2700*/  BSYNC.RECONVERGENT B0 ;  /* 0x0000000000007941 */ /* 0x000fea0003800200 */
.L_x_762:
[----:B------:R-:W-:Y:S04]  /*2710*/  BSSY.RECONVERGENT B0, `(.L_x_764) ;  /* 0x0000012000007945 */ /* 0x000fe80003800200 */
[----:B------:R-:W-:Y:S05]  /*2720*/  @!P3 BRA `(.L_x_765) ;  /* 0x000000000040b947 */ /* 0x000fea0003800000 */
[----:B------:R-:W-:Y:S01]  /*2730*/  MOV R75, R71 ;  /* 0x00000047004b7202 */ /* 0x000fe20000000f00 */
[----:B------:R-:W-:Y:S01]  /*2740*/  IMAD R0, R107, 0xc0, RZ ;  /* 0x000000c06b007824 */ /* 0x000fe200078e02ff */
[-C--:B------:R-:W-:Y:S01]  /*2750*/  ISETP.GE.AND P1, PT, R118, R166.reuse, PT ;  /* 0x000000a67600720c */ /* 0x080fe20003f26270 */
[----:B--23--:R-:W-:Y:S01]  /*2760*/  IMAD.WIDE.U32 R2, R156, 0xc0, R82 ;  /* 0x000000c09c027825 */ /* 0x00cfe200078e0052 */
[----:B------:R-:W-:Y:S03]  /*2770*/  ISETP.GE.AND P2, PT, R117, R166, PT ;  /* 0x000000a67500720c */ /* 0x000fe60003f46270 */
[----:B------:R-:W-:Y:S05]  /*2780*/  IMAD.WIDE.U32 R8, R106, 0xc0, R74 ;  /* 0x000000c06a087825 */ /* 0x000fea00078e004a */
[----:B------:R-:W-:Y:S01]  /*2790*/  IADD3 R9, PT, PT, R9, R0, RZ ;  /* 0x0000000009097210 */ /* 0x000fe20007ffe0ff */
[----:B------:R-:W-:Y:S04]  /*27a0*/  IMAD R0, R157, 0xc0, RZ ;  /* 0x000000c09d007824 */ /* 0x000fe800078e02ff */
[----:B-1----:R-:W2:Y:S01]  /*27b0*/  @!P1 LD.E.128 R20, desc[UR4][R8.64] ;  /* 0x0000000408149980 */ /* 0x002ea2000c101d00 */
[----:B------:R-:W-:Y:S05]  /*27c0*/  IADD3 R3, PT, PT, R3, R0, RZ ;  /* 0x0000000003037210 */ /* 0x000fea0007ffe0ff */
[----:B--2---:R4:W-:Y:S01]  /*27d0*/  @!P1 ST.E.128 desc[UR4][R2.64], R20 ;  /* 0x0000001402009985 */ /* 0x0049e2000c101d04 */
[----:B------:R-:W-:Y:S03]  /*27e0*/  ISETP.GE.AND P1, PT, R116, R166, PT ;  /* 0x000000a67400720c */ /* 0x000fe60003f26270 */
[----:B------:R-:W2:Y:S04]  /*27f0*/  @!P2 LD.E.128 R16, desc[UR4][R8.64+0x40] ;  /* 0x000040040810a980 */ /* 0x000ea8000c101d00 */
[----:B--2---:R4:W-:Y:S06]  /*2800*/  @!P2 ST.E.128 desc[UR4][R2.64+0x40], R16 ;  /* 0x000040100200a985 */ /* 0x0049ec000c101d04 */
[----:B------:R-:W2:Y:S04]  /*2810*/  @!P1 LD.E.128 R4, desc[UR4][R8.64+0x80] ;  /* 0x0000800408049980 */ /* 0x000ea8000c101d00 */
[----:B--2---:R4:W-:Y:S02]  /*2820*/  @!P1 ST.E.128 desc[UR4][R2.64+0x80], R4 ;  /* 0x0000800402009985 */ /* 0x0049e4000c101d04 */
.L_x_765:
[----:B------:R-:W-:Y:S05]  /*2830*/  BSYNC.RECONVERGENT B0 ;  /* 0x0000000000007941 */ /* 0x000fea0003800200 */
.L_x_764:
[----:B------:R-:W5:Y:S01]  /*2840*/  LD.E R0, desc[UR4][R120.64+0x130] ;  /* 0x0001300478007980 */ /* 0x000f62000c101900 */
[----:B------:R-:W-:Y:S01]  /*2850*/  UMOV UR6, URZ ;  /* 0x000000ff00067c82 */ /* 0x000fe20008000000 */
[----:B------:R-:W-:Y:S01]  /*2860*/  VIADD R90, R90, 0xffffffff ;  /* 0xffffffff5a5a7836 */ /* 0x000fe20000000000 */
[----:B--234-:R-:W-:Y:S01]  /*2870*/  IADD3 R3, P1, PT, RZ, -UR6, RZ ;  /* 0x80000006ff037c10 */ /* 0x01cfe2000ff3e0ff */
[----:B------:R-:W2:Y:S01]  /*2880*/  LD.E R9, desc[UR4][R120.64+0xd0] ;  /* 0x0000d00478097980 */ /* 0x000ea2000c101900 */
[----:B------:R-:W-:Y:S01]  /*2890*/  BSSY.RECONVERGENT B2, `(.L_x_766) ;  /* 0x000071d000027945 */ /* 0x000fe20003800200 */
[----:B------:R-:W-:Y:S01]  /*28a0*/  IMAD.MOV.U32 R100, RZ, RZ, R92 ;  /* 0x000000ffff647224 */ /* 0x000fe200078e005c */
[----:B------:R-:W-:Y:S01]  /*28b0*/  ISETP.GT.AND P2, PT, R90, R63, PT ;  /* 0x0000003f5a00720c */ /* 0x000fe20003f44270 */
[----:B------:R-:W-:Y:S01]  /*28c0*/  VIADD R92, R92, 0xffffff80 ;  /* 0xffffff805c5c7836 */ /* 0x000fe20000000000 */
[----:B--2---:R-:W-:Y:S01]  /*28d0*/  ISETP.NE.AND P6, PT, R9, RZ, PT ;  /* 0x000000ff0900720c */ /* 0x004fe20003fc5270 */
[----:B-----5:R-:W-:Y:S04]  /*28e0*/  IMAD.SHL.U32 R0, R0, 0x80, RZ ;  /* 0x0000008000007824 */ /* 0x020fe800078e00ff */
[----:B------:R-:W-:Y:S05]  /*28f0*/  IMAD.X R0, RZ, RZ, ~R0, P1 ;  /* 0x000000ffff007224 */ /* 0x000fea00008e0e00 */
[----:B------:R-:W-:Y:S04]  /*2900*/  SHF.R.S64 R3, R3, 0x1f, R0 ;  /* 0x0000001f03037819 */ /* 0x000fe80000001000 */
[----:B------:R-:W-:Y:S04]  /*2910*/  IADD3 R74, P1, PT, R74, R3, RZ ;  /* 0x000000034a4a7210 */ /* 0x000fe80007f3e0ff */
[----:B------:R-:W-:Y:S01]  /*2920*/  LEA.HI.X.SX32 R71, R0, R71, 0x1, P1 ;  /* 0x0000004700477211 */ /* 0x000fe200008f0eff */
[----:B------:R-:W-:Y:S08]  /*2930*/  @P6 BRA `(.L_x_767) ;  /* 0x0000000000fc6947 */ /* 0x000ff00003800000 */
[----:B------:R-:W-:Y:S04]  /*2940*/  BSSY.RECONVERGENT B0, `(.L_x_768) ;  /* 0x000000b000007945 */ /* 0x000fe80003800200 */
[----:B------:R-:W-:Y:S05]  /*2950*/  @!P0 BRA `(.L_x_769) ;  /* 0x0000000000248947 */ /* 0x000fea0003800000 */
[-C--:B------:R-:W-:Y:S02]  /*2960*/  ISETP.GE.AND P0, PT, R118, R166.reuse, PT ;  /* 0x000000a67600720c */ /* 0x080fe40003f06270 */
[-C--:B------:R-:W-:Y:S11]  /*2970*/  ISETP.GE.AND P1, PT, R117, R166.reuse, PT ;  /* 0x000000a67500720c */ /* 0x080ff60003f26270 */
[----:B-1----:R-:W2:Y:S04]  /*2980*/  @!P0 LD.E.128 R20, desc[UR4][R10.64] ;  /* 0x000000040a148980 */ /* 0x002ea8000c101d00 */
[----:B--2---:R2:W-:Y:S01]  /*2990*/  @!P0 ST.E.128 desc[UR4][R80.64], R20 ;  /* 0x0000001450008985 */ /* 0x0045e2000c101d04 */
[----:B------:R-:W-:Y:S03]  /*29a0*/  ISETP.GE.AND P0, PT, R116, R166, PT ;  /* 0x000000a67400720c */ /* 0x000fe60003f06270 */
[----:B------:R-:W3:Y:S04]  /*29b0*/  @!P1 LD.E.128 R16, desc[UR4][R10.64+0x40] ;  /* 0x000040040a109980 */ /* 0x000ee8000c101d00 */
[----:B---3--:R2:W-:Y:S06]  /*29c0*/  @!P1 ST.E.128 desc[UR4][R80.64+0x40], R16 ;  /* 0x0000401050009985 */ /* 0x0085ec000c101d04 */
[----:B------:R-:W3:Y:S04]  /*29d0*/  @!P0 LD.E.128 R4, desc[UR4][R10.64+0x80] ;  /* 0x000080040a048980 */ /* 0x000ee8000c101d00 */
[----:B---3--:R2:W-:Y:S02]  /*29e0*/  @!P0 ST.E.128 desc[UR4][R80.64+0x80], R4 ;  /* 0x0000800450008985 */ /* 0x0085e4000c101d04 */
.L_x_769:
[----:B------:R-:W-:Y:S05]  /*29f0*/  BSYNC.RECONVERGENT B0 ;  /* 0x0000000000007941 */ /* 0x000fea0003800200 */
.L_x_768:
[----:B------:R-:W-:Y:S04]  /*2a00*/  BSSY.RECONVERGENT B0, `(.L_x_770) ;  /* 0x000000f000007945 */ /* 0x000fe80003800200 */
[----:B------:R-:W-:Y:S05]  /*2a10*/  @!P5 BRA `(.L_x_771) ;  /* 0x000000000034d947 */ /* 0x000fea0003800000 */
[----:B------:R-:W-:Y:S02]  /*2a20*/  ISETP.GE.AND P1, PT, R118, R166, PT ;  /* 0x000000a67600720c */ /* 0x000fe40003f26270 */
[----:B------:R-:W-:Y:S02]  /*2a30*/  LEA R8, P0, R87, R10, 0x1 ;  /* 0x0000000a57087211 */ /* 0x000fe400078008ff */
[----:B------:R-:W-:Y:S02]  /*2a40*/  LEA R2, P5, R65, R80, 0x1 ;  /* 0x0000005041027211 */ /* 0x000fe400078a08ff */
[----:B------:R-:W-:Y:S02]  /*2a50*/  LEA.HI.X R9, R87, R11, R85, 0x1, P0 ;  /* 0x0000000b57097211 */ /* 0x000fe400000f0c55 */
[-C--:B------:R-:W-:Y:S02]  /*2a60*/  ISETP.GE.AND P0, PT, R117, R166.reuse, PT ;  /* 0x000000a67500720c */ /* 0x080fe40003f06270 */
[----:B------:R-:W-:Y:S03]  /*2a70*/  LEA.HI.X R3, R65, R81, R66, 0x1, P5 ;  /* 0x0000005141037211 */ /* 0x000fe600028f0c42 */
[----:B-12---:R-:W2:Y:S04]  /*2a80*/  @!P1 LD.E.128 R20, desc[UR4][R8.64] ;  /* 0x0000000408149980 */ /* 0x006ea8000c101d00 */
[----:B--2---:R3:W-:Y:S01]  /*2a90*/  @!P1 ST.E.128 desc[UR4][R2.64], R20 ;  /* 0x0000001402009985 */ /* 0x0047e2000c101d04 */
[----:B------:R-:W-:Y:S03]  /*2aa0*/  ISETP.GE.AND P1, PT, R116, R166, PT ;  /* 0x000000a67400720c */ /* 0x000fe60003f26270 */
[----:B------:R-:W2:Y:S04]  /*2ab0*/  @!P0 LD.E.128 R16, desc[UR4][R8.64+0x40] ;  /* 0x0000400408108980 */ /* 0x000ea8000c101d00 */
[----:B--2---:R3:W-:Y:S06]  /*2ac0*/  @!P0 ST.E.128 desc[UR4][R2.64+0x40], R16 ;  /* 0x0000401002008985 */ /* 0x0047ec000c101d04 */
[----:B------:R-:W2:Y:S04]  /*2ad0*/  @!P1 LD.E.128 R4, desc[UR4][R8.64+0x80] ;  /* 0x0000800408049980 */ /* 0x000ea8000c101d00 */
[----:B--2---:R3:W-:Y:S02]  /*2ae0*/  @!P1 ST.E.128 desc[UR4][R2.64+0x80], R4 ;  /* 0x0000800402009985 */ /* 0x0047e4000c101d04 */
.L_x_771:
[----:B------:R-:W-:Y:S05]  /*2af0*/  BSYNC.RECONVERGENT B0 ;  /* 0x0000000000007941 */ /* 0x000fea0003800200 */
.L_x_770:
[----:B------:R-:W-:Y:S04]  /*2b00*/  BSSY.RECONVERGENT B0, `(.L_x_772) ;  /* 0x000000f000007945 */ /* 0x000fe80003800200 */
[----:B------:R-:W-:Y:S05]  /*2b10*/  @!P4 BRA `(.L_x_773) ;  /* 0x000000000034c947 */ /* 0x000fea0003800000 */
[----:B------:R-:W-:Y:S02]  /*2b20*/  ISETP.GE.AND P1, PT, R118, R166, PT ;  /* 0x000000a67600720c */ /* 0x000fe40003f26270 */
[----:B------:R-:W-:Y:S02]  /*2b30*/  LEA R8, P0, R108, R10, 0x7 ;  /* 0x0000000a6c087211 */ /* 0x000fe400078038ff */
[----:B---3--:R-:W-:Y:S02]  /*2b40*/  LEA R2, P4, R154, R80, 0x7 ;  /* 0x000000509a027211 */ /* 0x008fe400078838ff */
        /* <DEDUP_REMOVED lines=10> */
.L_x_773:
[----:B------:R-:W-:Y:S05]  /*2bf0*/  BSYNC.RECONVERGENT B0 ;  /* 0x0000000000007941 */ /* 0x000fea0003800200 */
.L_x_772:
[----:B------:R-:W-:Y:S05]  /*2c00*/  @!P3 BRA `(.L_x_774) ;  /* 0x0000006c0094b947 */ /* 0x000fea0003800000 */
[-C--:B------:R-:W-:Y:S01]  /*2c10*/  ISETP.GE.AND P1, PT, R118, R166.reuse, PT ;  /* 0x000000a67600720c */ /* 0x080fe20003f26270 */
[----:B------:R-:W-:Y:S01]  /*2c20*/  IMAD.WIDE.U32 R8, R108, 0xc0, R10 ;  /* 0x000000c06c087825 */ /* 0x000fe200078e000a */
[----:B------:R-:W-:Y:S03]  /*2c30*/  ISETP.GE.AND P0, PT, R117, R166, PT ;  /* 0x000000a67500720c */ /* 0x000fe60003f06270 */
[----:B------:R-:W-:Y:S02]  /*2c40*/  IMAD R0, R109, 0xc0, RZ ;  /* 0x000000c06d007824 */ /* 0x000fe400078e02ff */
[----:B---34-:R-:W-:Y:S03]  /*2c50*/  IMAD.WIDE.U32 R2, R154, 0xc0, R80 ;  /* 0x000000c09a027825 */ /* 0x018fe600078e0050 */
[----:B------:R-:W-:Y:S01]  /*2c60*/  IADD3 R9, PT, PT, R9, R0, RZ ;  /* 0x0000000009097210 */ /* 0x000fe20007ffe0ff */
[----:B------:R-:W-:Y:S04]  /*2c70*/  IMAD R0, R155, 0xc0, RZ ;  /* 0x000000c09b007824 */ /* 0x000fe800078e02ff */
[----:B-12---:R-:W2:Y:S01]  /*2c80*/  @!P1 LD.E.128 R16, desc[UR4][R8.64] ;  /* 0x0000000408109980 */ /* 0x006ea2000c101d00 */
[----:B------:R-:W-:Y:S05]  /*2c90*/  IADD3 R3, PT, PT, R3, R0, RZ ;  /* 0x0000000003037210 */ /* 0x000fea0007ffe0ff */
[----:B--2---:R1:W-:Y:S04]  /*2ca0*/  @!P1 ST.E.128 desc[UR4][R2.64], R16 ;  /* 0x0000001002009985 */ /* 0x0043e8000c101d04 */
[----:B------:R-:W2:Y:S04]  /*2cb0*/  @!P0 LD.E.128 R4, desc[UR4][R8.64+0x40] ;  /* 0x0000400408048980 */ /* 0x000ea8000c101d00 */
[----:B--2---:R1:W-:Y:S01]  /*2cc0*/  @!P0 ST.E.128 desc[UR4][R2.64+0x40], R4 ;  /* 0x0000400402008985 */ /* 0x0043e2000c101d04 */
[----:B------:R-:W-:Y:S11]  /*2cd0*/  ISETP.GE.AND P0, PT, R116, R166, PT ;  /* 0x000000a67400720c */ /* 0x000ff60003f06270 */
[----:B------:R-:W-:Y:S02]  /*2ce0*/  @!UPT UIADD3 URZ, UPT, UPT, URZ, URZ, URZ ;  /* 0x000000fffffff290 */ /* 0x000fe4000fffe0ff */
[----:B------:R-:W-:Y:S05]  /*2cf0*/  @P0 BRA `(.L_x_774) ;  /* 0x0000006c00580947 */ /* 0x000fea0003800000 */
[----:B-1----:R-:W2:Y:S04]  /*2d00*/  LD.E.128 R4, desc[UR4][R8.64+0x80] ;  /* 0x0000800408047980 */ /* 0x002ea8000c101d00 */
[----:B--2---:R1:W-:Y:S01]  /*2d10*/  ST.E.128 desc[UR4][R2.64+0x80], R4 ;  /* 0x0000800402007985 */ /* 0x0043e2000c101d04 */
[----:B------:R-:W-:Y:S05]  /*2d20*/  BRA `(.L_x_774) ;  /* 0x0000006c004c7947 */ /* 0x000fea0003800000 */
.L_x_767:
[----:B------:R-:W2:Y:S02]  /*2d30*/  LD.E.U8 R0, desc[UR4][R120.64+0x1b3] ;  /* 0x0001b30478007980 */ /* 0x000ea4000c101100 */
[----:B--2---:R-:W-:Y:S11]  /*2d40*/  ISETP.NE.AND P1, PT, R0, RZ, PT ;  /* 0x000000ff0000720c */ /* 0x004ff60003f25270 */
[----:B------:R-:W-:Y:S02]  /*2d50*/  @!UPT UIADD3 URZ, UPT, UPT, URZ, URZ, URZ ;  /* 0x000000fffffff290 */ /* 0x000fe4000fffe0ff */
[----:B------:R-:W-:Y:S05]  /*2d60*/  @!P1 BRA `(.L_x_775) ;  /* 0x0000002800049947 */ /* 0x000fea0003800000 */
[----:B------:R2:W5:Y:S01]  /*2d70*/  LD.E R39, desc[UR4][R120.64+0xc0] ;  /* 0x0000c00478277980 */ /* 0x000562000c101900 */
[----:B------:R-:W-:Y:S04]  /*2d80*/  BSSY.RECONVERGENT B1, `(.L_x_776) ;  /* 0x0000096000017945 */ /* 0x000fe80003800200 */
[----:B------:R-:W-:Y:S05]  /*2d90*/  @!P0 BRA `(.L_x_777) ;  /* 0x0000000800508947 */ /* 0x000fea0003800000 */
[-C--:B-----5:R-:W-:Y:S01]  /*2da0*/  ISETP.GE.AND P0, PT, R118, R39.reuse, PT ;  /* 0x000000277600720c */ /* 0x0a0fe20003f06270 */
[----:B------:R-:W-:Y:S01]  /*2db0*/  BSSY.RECONVERGENT B0, `(.L_x_778) ;  /* 0x0000032000007945 */ /* 0x000fe20003800200 */
[-C--:B------:R-:W-:Y:S02]  /*2dc0*/  ISETP.GE.AND P6, PT, R117, R39.reuse, PT ;  /* 0x000000277500720c */ /* 0x080fe40003fc6270 */
[----:B------:R-:W-:Y:S09]  /*2dd0*/  ISETP.GE.AND P1, PT, R116, R39, PT ;  /* 0x000000277400720c */ /* 0x000ff20003f26270 */
[----:B------:R-:W-:Y:S05]  /*2de0*/  @P0 BRA `(.L_x_779) ;  /* 0x0000000000b80947 */ /* 0x000fea0003800000 */
[----:B------:R-:W-:Y:S01]  /*2df0*/  ISETP.GE.AND P0, PT, R118, R9, PT ;  /* 0x000000097600720c */ /* 0x000fe20003f06270 */
[----:B-1----:R-:W3:Y:S11]  /*2e00*/  LD.E.128 R16, desc[UR4][R10.64] ;  /* 0x000000040a107980 */ /* 0x002ef6000c101d00 */
[----:B------:R-:W-:Y:S01]  /*2e10*/  @!UPT UIADD3 URZ, UPT, UPT, URZ, URZ, URZ ;  /* 0x000000fffffff290 */ /* 0x000fe2000fffe0ff */
[----:B------:R-:W4:Y:S06]  /*2e20*/  @!P0 LD.E.64 R28, desc[UR4][R50.64] ;  /* 0x00000004321c8980 */ /* 0x000f2c000c101b00 */
[----:B------:R-:W5:Y:S01]  /*2e30*/  @!P0 LD.E.64 R6, desc[UR4][R12.64] ;  /* 0x000000040c068980 */ /* 0x000f62000c101b00 */
[----:B---3--:R-:W-:Y:S01]  /*2e40*/  @!P0 LOP3.LUT R15, R16, 0xffff0000, RZ, 0xc0, !PT ;  /* 0xffff0000100f8812 */ /* 0x008fe200078ec0ff */
[----:B------:R-:W-:Y:S01]  /*2e50*/  @!P0 IMAD.U32 R22, R18, 0x10000, RZ ;  /* 0x0001000012168824 */ /* 0x000fe200078e00ff */
[----:B------:R-:W-:Y:S02]  /*2e60*/  @!P0 SHF.L.U32 R25, R16, 0x10, RZ ;  /* 0x0000001010198819 */ /* 0x000fe400000006ff */
[----:B------:R-:W-:Y:S02]  /*2e70*/  @!P0 LOP3.LUT R21, R17, 0xffff0000, RZ, 0xc0, !PT ;  /* 0xffff000011158812 */ /* 0x000fe400078ec0ff */
[----:B------:R-:W-:Y:S02]  /*2e80*/  @!P0 LOP3.LUT R14, R18, 0xffff0000, RZ, 0xc0, !PT ;  /* 0xffff0000120e8812 */ /* 0x000fe400078ec0ff */
[----:B------:R-:W-:Y:S02]  /*2e90*/  @!P0 SHF.L.U32 R24, R19, 0x10, RZ ;  /* 0x0000001013188819 */ /* 0x000fe400000006ff */
[C---:B----4-:R-:W-:Y:S01]  /*2ea0*/  @!P0 LOP3.LUT R27, R28.reuse, 0xffff0000, RZ, 0xc0, !PT ;  /* 0xffff00001c1b8812 */ /* 0x050fe200078ec0ff */
[----:B------:R-:W-:Y:S02]  /*2eb0*/  @!P0 IMAD.U32 R23, R28, 0x10000, RZ ;  /* 0x000100001c178824 */ /* 0x000fe400078e00ff */
[C---:B------:R-:W-:Y:S01]  /*2ec0*/  @!P0 IMAD.U32 R20, R29.reuse, 0x10000, RZ ;  /* 0x000100001d148824 */ /* 0x040fe200078e00ff */
[----:B------:R-:W-:Y:S01]  /*2ed0*/  @!P0 LOP3.LUT R29, R29, 0xffff0000, RZ, 0xc0, !PT ;  /* 0xffff00001d1d8812 */ /* 0x000fe200078ec0ff */
[----:B------:R-:W-:Y:S01]  /*2ee0*/  @!P0 FMUL.FTZ R31, R15, R23 ;  /* 0x000000170f1f8220 */ /* 0x000fe20000410000 */
[C---:B-----5:R-:W-:Y:S01]  /*2ef0*/  @!P0 SHF.L.U32 R8, R6.reuse, 0x10, RZ ;  /* 0x0000001006088819 */ /* 0x060fe200000006ff */
[----:B------:R-:W-:Y:S01]  /*2f00*/  @!P0 FMUL.FTZ R33, R21, R27 ;  /* 0x0000001b15218220 */ /* 0x000fe20000410000 */
[----:B------:R-:W-:Y:S01]  /*2f10*/  @!P0 LOP3.LUT R6, R6, 0xffff0000, RZ, 0xc0, !PT ;  /* 0xffff000006068812 */ /* 0x000fe200078ec0ff */
[C---:B------:R-:W-:Y:S01]  /*2f20*/  @!P0 FMUL.FTZ R26, R14.reuse, R20 ;  /* 0x000000140e1a8220 */ /* 0x040fe20000410000 */
[----:B------:R-:W-:Y:S01]  /*2f30*/  @!P0 SHF.L.U32 R5, R7, 0x10, RZ ;  /* 0x0000001007058819 */ /* 0x000fe200000006ff */
[-C--:B------:R-:W-:Y:S01]  /*2f40*/  @!P0 FMUL.FTZ R0, R15, R8.reuse ;  /* 0x000000080f008220 */ /* 0x080fe20000410000 */
[----:B------:R-:W-:Y:S01]  /*2f50*/  @!P0 LOP3.LUT R7, R7, 0xffff0000, RZ, 0xc0, !PT ;  /* 0xffff000007078812 */ /* 0x000fe200078ec0ff */
[----:B------:R-:W-:Y:S01]  /*2f60*/  @!P0 FFMA.FTZ R31, R25, R8, -R31 ;  /* 0x00000008191f8223 */ /* 0x000fe2000001081f */
[----:B------:R-:W-:Y:S01]  /*2f70*/  @!P0 LOP3.LUT R8, R19, 0xffff0000, RZ, 0xc0, !PT ;  /* 0xffff000013088812 */ /* 0x000fe200078ec0ff */
[----:B------:R-:W-:Y:S01]  /*2f80*/  @!P0 FFMA.FTZ R0, R23, R25, R0 ;  /* 0x0000001917008223 */ /* 0x000fe20000010000 */
[----:B------:R-:W-:Y:S01]  /*2f90*/  @!P0 SHF.L.U32 R23, R17, 0x10, RZ ;  /* 0x0000001011178819 */ /* 0x000fe200000006ff */
[-C--:B------:R-:W-:Y:S01]  /*2fa0*/  @!P0 FMUL.FTZ R2, R21, R6.reuse ;  /* 0x0000000615028220 */ /* 0x080fe20000410000 */
[----:B------:R-:W-:Y:S01]  /*2fb0*/  @!P0 FMUL.FTZ R3, R14, R5 ;  /* 0x000000050e038220 */ /* 0x000fe20000410000 */
[----:B------:R-:W-:Y:S01]  /*2fc0*/  @!P0 FMUL.FTZ R35, R8, R29 ;  /* 0x0000001d08238220 */ /* 0x000fe20000410000 */
[----:B------:R-:W-:Y:S01]  /*2fd0*/  @!P0 F2FP.BF16.F32.PACK_AB R31, R0, R31 ;  /* 0x0000001f001f823e */ /* 0x000fe200000010ff */
[----:B------:R-:W-:Y:S01]  /*2fe0*/  @!P0 FMUL.FTZ R4, R8, R7 ;  /* 0x0000000708048220 */ /* 0x000fe20000410000 */
[----:B------:R-:W-:Y:S01]  /*2ff0*/  @!P0 FFMA.FTZ R2, R27, R23, R2 ;  /* 0x000000171b028223 */ /* 0x000fe20000010002 */
[----:B------:R-:W-:Y:S01]  /*3000*/  @!P0 FFMA.FTZ R33, R23, R6, -R33 ;  /* 0x0000000617218223 */ /* 0x000fe20000010821 */
[----:B------:R-:W-:Y:S01]  /*3010*/  @!P0 MOV R16, R31 ;  /* 0x0000001f00108202 */ /* 0x000fe20000000f00 */
[----:B------:R-:W-:Y:S01]  /*3020*/  @!P0 FFMA.FTZ R3, R20, R22, R3 ;  /* 0x0000001614038223 */ /* 0x000fe20000010003 */
[----:B------:R-:W-:Y:S01]  /*3030*/  @!P0 FFMA.FTZ R26, R22, R5, -R26 ;  /* 0x00000005161a8223 */ /* 0x000fe2000001081a */
[----:B------:R-:W-:Y:S01]  /*3040*/  @!P0 FFMA.FTZ R35, R24, R7, -R35 ;  /* 0x0000000718238223 */ /* 0x000fe20000010823 */
[----:B------:R-:W-:Y:S01]  /*3050*/  @!P0 F2FP.BF16.F32.PACK_AB R30, R2, R33 ;  /* 0x00000021021e823e */ /* 0x000fe200000010ff */
[----:B------:R-:W-:Y:S02]  /*3060*/  @!P0 FFMA.FTZ R4, R29, R24, R4 ;  /* 0x000000181d048223 */ /* 0x000fe40000010004 */
[----:B------:R-:W-:Y:S02]  /*3070*/  @!P0 F2FP.BF16.F32.PACK_AB R26, R3, R26 ;  /* 0x0000001a031a823e */ /* 0x000fe400000010ff */
[----:B------:R-:W-:Y:S01]  /*3080*/  @!P0 IMAD.MOV.U32 R17, RZ, RZ, R30 ;  /* 0x000000ffff118224 */ /* 0x000fe200078e001e */
[----:B------:R-:W-:Y:S02]  /*3090*/  @!P0 F2FP.BF16.F32.PACK_AB R35, R4, R35 ;  /* 0x000000230423823e */ /* 0x000fe400000010ff */
[----:B------:R-:W-:Y:S02]  /*30a0*/  @!P0 MOV R18, R26 ;  /* 0x0000001a00128202 */ /* 0x000fe40000000f00 */
[----:B------:R-:W-:Y:S05]  /*30b0*/  @!P0 MOV R19, R35 ;  /* 0x0000002300138202 */ /* 0x000fea0000000f00 */
[----:B------:R3:W-:Y:S02]  /*30c0*/  ST.E.128 desc[UR4][R80.64], R16 ;  /* 0x0000001050007985 */ /* 0x0007e4000c101d04 */
.L_x_779:
[----:B------:R-:W-:Y:S05]  /*30d0*/  BSYNC.RECONVERGENT B0 ;  /* 0x0000000000007941 */ /* 0x000fea0003800200 */
.L_x_778:
[----:B------:R-:W-:Y:S04]  /*30e0*/  BSSY.RECONVERGENT B0, `(.L_x_780) ;  /* 0x0000030000007945 */ /* 0x000fe80003800200 */
[----:B------:R-:W-:Y:S05]  /*30f0*/  @P6 BRA `(.L_x_781) ;  /* 0x0000000000b86947 */ /* 0x000fea0003800000 */
[----:B------:R-:W-:Y:S01]  /*3100*/  ISETP.GE.AND P0, PT, R117, R9, PT ;  /* 0x000000097500720c */ /* 0x000fe20003f06270 */
[----:B-1-3--:R-:W3:Y:S11]  /*3110*/  LD.E.128 R16, desc[UR4][R10.64+0x40] ;  /* 0x000040040a107980 */ /* 0x00aef6000c101d00 */
        /* <DEDUP_REMOVED lines=44> */
.L_x_781:
[----:B------:R-:W-:Y:S05]  /*33e0*/  BSYNC.RECONVERGENT B0 ;  /* 0x0000000000007941 */ /* 0x000fea0003800200 */
.L_x_780:
[----:B------:R-:W-:Y:S05]  /*33f0*/  @P1 BRA `(.L_x_777) ;  /* 0x0000000000b81947 */ /* 0x000fea0003800000 */
[----:B------:R-:W-:Y:S01]  /*3400*/  ISETP.GE.AND P0, PT, R116, R9, PT ;  /* 0x000000097400720c */ /* 0x000fe20003f06270 */
[----:B-1-34-:R-:W3:Y:S11]  /*3410*/  LD.E.128 R16, desc[UR4][R10.64+0x80] ;  /* 0x000080040a107980 */ /* 0x01aef6000c101d00 */
        /* <DEDUP_REMOVED lines=44> */
.L_x_777:
[----:B------:R-:W-:Y:S05]  /*36e0*/  BSYNC.RECONVERGENT B1 ;  /* 0x0000000000017941 */ /* 0x000fea0003800200 */
.L_x_776:
[C---:B------:R-:W-:Y:S01]  /*36f0*/  SHF.L.U64.HI R3, R97.reuse, 0x1, R88 ;  /* 0x0000000161037819 */ /* 0x040fe20000010258 */
[----:B-1----:R-:W-:Y:S01]  /*3700*/  IMAD.SHL.U32 R5, R97, 0x2, RZ ;  /* 0x0000000261057824 */ /* 0x002fe200078e00ff */
[----:B------:R-:W-:Y:S04]  /*3710*/  BSSY.RECONVERGENT B1, `(.L_x_782) ;  /* 0x000009e000017945 */ /* 0x000fe80003800200 */
[-C--:B------:R-:W-:Y:S02]  /*3720*/  IADD3 R6, P1, PT, R12, R5.reuse, RZ ;  /* 0x000000050c067210 */ /* 0x080fe40007f3e0ff */
[----:B------:R-:W-:Y:S03]  /*3730*/  IADD3 R34, P0, PT, R50, R5, RZ ;  /* 0x0000000532227210 */ /* 0x000fe60007f1e0ff */
[--C-:B------:R-:W-:Y:S02]  /*3740*/  IMAD.X R7, R13, 0x1, R3.reuse, P1 ;  /* 0x000000010d077824 */ /* 0x100fe400008e0603 */
[----:B------:R-:W-:Y:S01]  /*3750*/  IMAD.X R35, R51, 0x1, R3, P0 ;  /* 0x0000000133237824 */ /* 0x000fe200000e0603 */
[----:B------:R-:W-:Y:S07]  /*3760*/  @!P5 BRA `(.L_x_783) ;  /* 0x000000080060d947 */ /* 0x000fee0003800000 */
[----:B-----5:R-:W-:Y:S01]  /*3770*/  ISETP.GE.AND P6, PT, R118, R39, PT ;  /* 0x000000277600720c */ /* 0x020fe20003fc6270 */
[----:B------:R-:W-:Y:S01]  /*3780*/  BSSY.RECONVERGENT B0, `(.L_x_784) ;  /* 0x0000036000007945 */ /* 0x000fe20003800200 */
[----:B------:R-:W-:Y:S02]  /*3790*/  LEA R36, P1, R87, R10, 0x1 ;  /* 0x0000000a57247211 */ /* 0x000fe400078208ff */
[----:B------:R-:W-:Y:S02]  /*37a0*/  LEA R32, P0, R65, R80, 0x1 ;  /* 0x0000005041207211 */ /* 0x000fe400078008ff */
[----:B------:R-:W-:Y:S02]  /*37b0*/  LEA.HI.X R37, R87, R11, R85, 0x1, P1 ;  /* 0x0000000b57257211 */ /* 0x000fe400008f0c55 */
[-C--:B------:R-:W-:Y:S02]  /*37c0*/  ISETP.GE.AND P5, PT, R117, R39.reuse, PT ;  /* 0x000000277500720c */ /* 0x080fe40003fa6270 */
[----:B------:R-:W-:Y:S02]  /*37d0*/  ISETP.GE.AND P1, PT, R116, R39, PT ;  /* 0x000000277400720c */ /* 0x000fe40003f26270 */
[----:B------:R-:W-:Y:S01]  /*37e0*/  LEA.HI.X R33, R65, R81, R66, 0x1, P0 ;  /* 0x0000005141217211 */ /* 0x000fe200000f0c42 */
[----:B------:R-:W-:Y:S10]  /*37f0*/  @P6 BRA `(.L_x_785) ;  /* 0x0000000000b86947 */ /* 0x000ff40003800000 */
[----:B------:R-:W-:Y:S01]  /*3800*/  ISETP.GE.AND P0, PT, R118, R9, PT ;  /* 0x000000097600720c */ /* 0x000fe20003f06270 */
[----:B---34-:R-:W3:Y:S11]  /*3810*/  LD.E.128 R16, desc[UR4][R36.64] ;  /* 0x0000000424107980 */ /* 0x018ef6000c101d00 */
        /* <DEDUP_REMOVED lines=44> */
.L_x_785:
[----:B------:R-:W-:Y:S05]  /*3ae0*/  BSYNC.RECONVERGENT B0 ;  /* 0x0000000000007941 */ /* 0x000fea0003800200 */
.L_x_784:
[----:B------:R-:W-:Y:S04]  /*3af0*/  BSSY.RECONVERGENT B0, `(.L_x_786) ;  /* 0x0000030000007945 */ /* 0x000fe80003800200 */
        /* <DEDUP_REMOVED lines=47> */
.L_x_787:
[----:B------:R-:W-:Y:S05]  /*3df0*/  BSYNC.RECONVERGENT B0 ;  /* 0x0000000000007941 */ /* 0x000fea0003800200 */
.L_x_786:
        /* <DEDUP_REMOVED lines=47> */
.L_x_783:
[----:B------:R-:W-:Y:S05]  /*40f0*/  BSYNC.RECONVERGENT B1 ;  /* 0x0000000000017941 */ /* 0x000fea0003800200 */
.L_x_782:
[----:B------:R-:W-:Y:S04]  /*4100*/  BSSY.RECONVERGENT B1, `(.L_x_788) ;  /* 0x000009e000017945 */ /* 0x000fe80003800200 */
[----:B------:R-:W-:Y:S05]  /*4110*/  @!P4 BRA `(.L_x_789) ;  /* 0x000000080070c947 */ /* 0x000fea0003800000 */
[----:B-----5:R-:W-:Y:S01]  /*4120*/  ISETP.GE.AND P6, PT, R118, R39, PT ;  /* 0x000000277600720c */ /* 0x020fe20003fc6270 */
[----:B------:R-:W-:Y:S01]  /*4130*/  BSSY.RECONVERGENT B0, `(.L_x_790) ;  /* 0x000003a000007945 */ /* 0x000fe20003800200 */
[C---:B------:R-:W-:Y:S02]  /*4140*/  LEA R20, P0, R99.reuse, R6, 0x6 ;  /* 0x0000000663147211 */ /* 0x040fe400078030ff */
[C---:B------:R-:W-:Y:S02]  /*4150*/  LEA R36, P1, R99.reuse, R34, 0x6 ;  /* 0x0000002263247211 */ /* 0x040fe400078230ff */
[C---:B------:R-:W-:Y:S02]  /*4160*/  LEA.HI.X.SX32 R21, R99.reuse, R7, 0x6, P0 ;  /* 0x0000000763157211 */ /* 0x040fe400000f36ff */
[----:B------:R-:W-:Y:S02]  /*4170*/  LEA R42, P5, R108, R10, 0x7 ;  /* 0x0000000a6c2a7211 */ /* 0x000fe400078a38ff */
[----:B------:R-:W-:Y:S02]  /*4180*/  LEA R40, P0, R154, R80, 0x7 ;  /* 0x000000509a287211 */ /* 0x000fe400078038ff */
[----:B------:R-:W-:Y:S02]  /*4190*/  LEA.HI.X.SX32 R37, R99, R35, 0x6, P1 ;  /* 0x0000002363257211 */ /* 0x000fe400008f36ff */
[-C--:B------:R-:W-:Y:S02]  /*41a0*/  ISETP.GE.AND P4, PT, R117, R39.reuse, PT ;  /* 0x000000277500720c */ /* 0x080fe40003f86270 */
[----:B------:R-:W-:Y:S02]  /*41b0*/  ISETP.GE.AND P1, PT, R116, R39, PT ;  /* 0x000000277400720c */ /* 0x000fe40003f26270 */
[----:B------:R-:W-:Y:S02]  /*41c0*/  LEA.HI.X R43, R108, R11, R109, 0x7, P5 ;  /* 0x0000000b6c2b7211 */ /* 0x000fe400028f3c6d */
[----:B------:R-:W-:Y:S01]  /*41d0*/  LEA.HI.X R41, R154, R81, R155, 0x7, P0 ;  /* 0x000000519a297211 */ /* 0x000fe200000f3c9b */
[----:B------:R-:W-:Y:S08]  /*41e0*/  @P6 BRA `(.L_x_791) ;  /* 0x0000000000b86947 */ /* 0x000ff00003800000 */
        /* <DEDUP_REMOVED lines=46> */
.L_x_791:
[----:B------:R-:W-:Y:S05]  /*44d0*/  BSYNC.RECONVERGENT B0 ;  /* 0x0000000000007941 */ /* 0x000fea0003800200 */
.L_x_790:
        /* <DEDUP_REMOVED lines=48> */
.L_x_793:
[----:B------:R-:W-:Y:S05]  /*47e0*/  BSYNC.RECONVERGENT B0 ;  /* 0x0000000000007941 */ /* 0x000fea0003800200 */
.L_x_792:
[----:B------:R-:W-:Y:S05]  /*47f0*/  @P1 BRA `(.L_x_789) ;  /* 0x0000000000b81947 */ /* 0x000fea0003800000 */
[----:B------:R-:W-:Y:S01]  /*4800*/  ISETP.GE.AND P0, PT, R116, R9, PT ;  /* 0x000000097400720c */ /* 0x000fe20003f06270 */
[----:B-1-34-:R-:W3:Y:S11]  /*4810*/  LD.E.128 R16, desc[UR4][R42.64+0x80] ;  /* 0x000080042a107980 */ /* 0x01aef6000c101d00 */
[----:B------:R-:W-:Y:S01]  /*4820*/  @!UPT UIADD3 URZ, UPT, UPT, URZ, URZ, URZ ;  /* 0x000000fffffff290 */ /* 0x000fe2000fffe0ff */
[----:B------:R-:W4:Y:S06]  /*4830*/  @!P0 LD.E.64 R36, desc[UR4][R36.64+0x40] ;  /* 0x0000400424248980 */ /* 0x000f2c000c101b00 */
[----:B------:R1:W5:Y:S01]  /*4840*/  @!P0 LD.E.64 R14, desc[UR4][R20.64+0x40] ;  /* 0x00004004140e8980 */ /* 0x000362000c101b00 */
[----:B---3--:R-:W-:Y:S01]  /*4850*/  @!P0 LOP3.LUT R23, R16, 0xffff0000, RZ, 0xc0, !PT ;  /* 0xffff000010178812 */ /* 0x008fe200078ec0ff */
[----:B------:R-:W-:Y:S01]  /*4860*/  @!P0 IMAD.U32 R24, R18, 0x10000, RZ ;  /* 0x0001000012188824 */ /* 0x000fe200078e00ff */
[----:B------:R-:W-:Y:S02]  /*4870*/  @!P0 SHF.L.U32 R29, R16, 0x10, RZ ;  /* 0x00000010101d8819 */ /* 0x000fe400000006ff */
[----:B------:R-:W-:Y:S02]  /*4880*/  @!P0 LOP3.LUT R25, R17, 0xffff0000, RZ, 0xc0, !PT ;  /* 0xffff000011198812 */ /* 0x000fe400078ec0ff */
[----:B-1----:R-:W-:Y:S02]  /*4890*/  @!P0 LOP3.LUT R20, R18, 0xffff0000, RZ, 0xc0, !PT ;  /* 0xffff000012148812 */ /* 0x002fe400078ec0ff */
[----:B------:R-:W-:Y:S02]  /*48a0*/  @!P0 SHF.L.U32 R26, R19, 0x10, RZ ;  /* 0x00000010131a8819 */ /* 0x000fe400000006ff */
[C---:B----4-:R-:W-:Y:S01]  /*48b0*/  @!P0 LOP3.LUT R31, R36.reuse, 0xffff0000, RZ, 0xc0, !PT ;  /* 0xffff0000241f8812 */ /* 0x050fe200078ec0ff */
[----:B------:R-:W-:Y:S01]  /*48c0*/  @!P0 IMAD.U32 R27, R36, 0x10000, RZ ;  /* 0x00010000241b8824 */ /* 0x000fe200078e00ff */
[C---:B------:R-:W-:Y:S01]  /*48d0*/  @!P0 LOP3.LUT R33, R37.reuse, 0xffff0000, RZ, 0xc0, !PT ;  /* 0xffff000025218812 */ /* 0x040fe200078ec0ff */
[----:B------:R-:W-:Y:S02]  /*48e0*/  @!P0 IMAD.U32 R22, R37, 0x10000, RZ ;  /* 0x0001000025168824 */ /* 0x000fe400078e00ff */
        /* <DEDUP_REMOVED lines=31> */
.L_x_789:
[----:B------:R-:W-:Y:S05]  /*4ae0*/  BSYNC.RECONVERGENT B1 ;  /* 0x0000000000017941 */ /* 0x000fea0003800200 */
.L_x_788:
[----:B------:R-:W-:Y:S04]  /*4af0*/  BSSY.RECONVERGENT B1, `(.L_x_794) ;  /* 0x00000a1000017945 */ /* 0x000fe80003800200 */
[----:B------:R-:W-:Y:S05]  /*4b00*/  @!P3 BRA `(.L_x_795) ;  /* 0x00000008007cb947 */ /* 0x000fea0003800000 */
[----:B------:R-:W-:Y:S01]  /*4b10*/  IMAD R38, R109, 0xc0, RZ ;  /* 0x000000c06d267824 */ /* 0x000fe200078e02ff */
[-C--:B-----5:R-:W-:Y:S01]  /*4b20*/  ISETP.GE.AND P5, PT, R118, R39.reuse, PT ;  /* 0x000000277600720c */ /* 0x0a0fe20003fa6270 */
[----:B------:R-:W-:Y:S01]  /*4b30*/  IMAD.WIDE.U32 R4, R108, 0xc0, R10 ;  /* 0x000000c06c047825 */ /* 0x000fe200078e000a */
[C---:B------:R-:W-:Y:S01]  /*4b40*/  LEA R14, P4, R99.reuse, R6, 0x7 ;  /* 0x00000006630e7211 */ /* 0x040fe200078838ff */
[----:B------:R-:W-:Y:S01]  /*4b50*/  BSSY.RECONVERGENT B0, `(.L_x_796) ;  /* 0x000003a000007945 */ /* 0x000fe20003800200 */
[----:B-1----:R-:W-:Y:S01]  /*4b60*/  LEA R32, P0, R99, R34, 0x7 ;  /* 0x0000002263207211 */ /* 0x002fe200078038ff */
[----:B------:R-:W-:Y:S01]  /*4b70*/  IMAD R3, R155, 0xc0, RZ ;  /* 0x000000c09b037824 */ /* 0x000fe200078e02ff */
[-C--:B------:R-:W-:Y:S01]  /*4b80*/  ISETP.GE.AND P3, PT, R117, R39.reuse, PT ;  /* 0x000000277500720c */ /* 0x080fe20003f66270 */
[----:B------:R-:W-:Y:S01]  /*4b90*/  IMAD.WIDE.U32 R36, R154, 0xc0, R80 ;  /* 0x000000c09a247825 */ /* 0x000fe200078e0050 */
[----:B------:R-:W-:Y:S02]  /*4ba0*/  ISETP.GE.AND P1, PT, R116, R39, PT ;  /* 0x000000277400720c */ /* 0x000fe40003f26270 */
[----:B------:R-:W-:Y:S01]  /*4bb0*/  LEA.HI.X.SX32 R15, R99, R7, 0x7, P4 ;  /* 0x00000007630f7211 */ /* 0x000fe200020f3eff */
[----:B------:R-:W-:Y:S01]  /*4bc0*/  IMAD.IADD R39, R5, 0x1, R38 ;  /* 0x0000000105277824 */ /* 0x000fe200078e0226 */
[----:B------:R-:W-:Y:S01]  /*4bd0*/  LEA.HI.X.SX32 R33, R99, R35, 0x7, P0 ;  /* 0x0000002363217211 */ /* 0x000fe200000f3eff */
[----:B------:R-:W-:Y:S02]  /*4be0*/  IMAD.IADD R37, R37, 0x1, R3 ;  /* 0x0000000125257824 */ /* 0x000fe400078e0203 */
[----:B------:R-:W-:Y:S01]  /*4bf0*/  IMAD.MOV.U32 R38, RZ, RZ, R4 ;  /* 0x000000ffff267224 */ /* 0x000fe200078e0004 */
[----:B------:R-:W-:Y:S06]  /*4c00*/  @P5 BRA `(.L_x_797) ;  /* 0x0000000000b85947 */ /* 0x000fec0003800000 */
        /* <DEDUP_REMOVED lines=46> */
.L_x_797:
[----:B------:R-:W-:Y:S05]  /*4ef0*/  BSYNC.RECONVERGENT B0 ;  /* 0x0000000000007941 */ /* 0x000fea0003800200 */
.L_x_796:
        /* <DEDUP_REMOVED lines=48> */
.L_x_799:
[----:B------:R-:W-:Y:S05]  /*5200*/  BSYNC.RECONVERGENT B0 ;  /* 0x0000000000007941 */ /* 0x000fea0003800200 */
.L_x_798:
        /* <DEDUP_REMOVED lines=47> */
.L_x_795:
[----:B------:R-:W-:Y:S05]  /*5500*/  BSYNC.RECONVERGENT B1 ;  /* 0x0000000000017941 */ /* 0x000fea0003800200 */
.L_x_794:
[----:B------:R-:W2:Y:S02]  /*5510*/  LD.E R3, desc[UR4][R120.64+0xd0] ;  /* 0x0000d00478037980 */ /* 0x000ea4000c101900 */
[----:B--2---:R-:W-:Y:S05]  /*5520*/  IMAD.U32 R3, R3, -0x40, RZ ;  /* 0xffffffc003037824 */ /* 0x004fea00078e00ff */
[C---:B------:R-:W-:Y:S02]  /*5530*/  LEA R12, P1, R3.reuse, R12, 0x1 ;  /* 0x0000000c030c7211 */ /* 0x040fe400078208ff */
[C---:B------:R-:W-:Y:S02]  /*5540*/  LEA R50, P0, R3.reuse, R50, 0x1 ;  /* 0x0000003203327211 */ /* 0x040fe400078008ff */
[C---:B------:R-:W-:Y:S02]  /*5550*/  LEA.HI.X.SX32 R13, R3.reuse, R13, 0x1, P1 ;  /* 0x0000000d030d7211 */ /* 0x040fe400008f0eff */
[----:B------:R-:W-:Y:S01]  /*5560*/  LEA.HI.X.SX32 R51, R3, R51, 0x1, P0 ;  /* 0x0000003303337211 */ /* 0x000fe200000f0eff */
[----:B------:R-:W-:Y:S05]  /*5570*/  BRA `(.L_x_774) ;  /* 0x0000004400387947 */ /* 0x000fea0003800000 */
.L_x_775:
[----:B-1----:R-:W-:Y:S01]  /*5580*/  LEA.HI R17, R9, R9, RZ, 0x1 ;  /* 0x0000000909117211 */ /* 0x002fe200078f08ff */
[----:B------:R1:W5:Y:S01]  /*5590*/  LD.E R77, desc[UR4][R120.64+0xc0] ;  /* 0x0000c004784d7980 */ /* 0x000362000c101900 */
[----:B------:R-:W-:Y:S02]  /*55a0*/  BSSY.RECONVERGENT B1, `(.L_x_800) ;  /* 0x0000110000017945 */ /* 0x000fe40003800200 */
[----:B------:R-:W-:Y:S05]  /*55b0*/  SHF.R.S32.HI R17, RZ, 0x1, R17 ;  /* 0x00000001ff117819 */ /* 0x000fea0000011411 */
[----:B------:R-:W-:Y:S02]  /*55c0*/  IMAD.MOV R14, RZ, RZ, -R17 ;  /* 0x000000ffff0e7224 */ /* 0x000fe400078e0a11 */
[----:B------:R-:W-:Y:S03]  /*55d0*/  IMAD.IADD R15, R17, 0x1, -R118 ;  /* 0x00000001110f7824 */ /* 0x000fe600078e0a76 */
[----:B------:R-:W-:Y:S01]  /*55e0*/  SHF.R.S32.HI R75, RZ, 0x1f, R14 ;  /* 0x0000001fff4b7819 */ /* 0x000fe2000001140e */
[----:B------:R-:W-:Y:S05]  /*55f0*/  @!P0 BRA `(.L_x_801) ;  /* 0x0000001000288947 */ /* 0x000fea0003800000 */
[----:B-----5:R-:W-:Y:S01]  /*5600*/  ISETP.GE.AND P0, PT, R118, R77, PT ;  /* 0x0000004d7600720c */ /* 0x020fe20003f06270 */
[----:B------:R-:W-:Y:S11]  /*5610*/  BSSY.RECONVERGENT B0, `(.L_x_802) ;  /* 0x0000056000007945 */ /* 0x000ff60003800200 */
[----:B------:R-:W-:Y:S01]  /*5620*/  @!UPT UIADD3 URZ, UPT, UPT, URZ, URZ, URZ ;  /* 0x000000fffffff290 */ /* 0x000fe2000fffe0ff */
[----:B------:R-:W-:Y:S05]  /*5630*/  @P0 BRA `(.L_x_803) ;  /* 0x00000004004c0947 */ /* 0x000fea0003800000 */
[----:B------:R-:W-:Y:S01]  /*5640*/  ISETP.GE.AND P0, PT, R118, R9, PT ;  /* 0x000000097600720c */ /* 0x000fe20003f06270 */
[----:B------:R-:W2:Y:S11]  /*5650*/  LD.E.128 R52, desc[UR4][R10.64] ;  /* 0x000000040a347980 */ /* 0x000eb6000c101d00 */
[----:B------:R-:W-:Y:S01]  /*5660*/  @!UPT UIADD3 URZ, UPT, UPT, URZ, URZ, URZ ;  /* 0x000000fffffff290 */ /* 0x000fe2000fffe0ff */
[----:B------:R-:W-:Y:S04]  /*5670*/  @!P0 ISETP.GT.AND P1, PT, R15, RZ, PT ;  /* 0x000000ff0f00820c */ /* 0x000fe80003f24270 */
[----:B------:R-:W-:Y:S02]  /*5680*/  @!P0 SEL R57, R14, RZ, !P1 ;  /* 0x000000ff0e398207 */ /* 0x000fe40004800000 */
[----:B------:R-:W-:Y:S02]  /*5690*/  @!P0 SEL R46, R75, RZ, !P1 ;  /* 0x000000ff4b2e8207 */ /* 0x000fe40004800000 */
[----:B------:R-:W-:Y:S01]  /*56a0*/  @!P0 SEL R19, R17, R14, P1 ;  /* 0x0000000e11138207 */ /* 0x000fe20000800000 */
[C---:B------:R-:W-:Y:S01]  /*56b0*/  @!P0 IMAD.SHL.U32 R45, R57.reuse, 0x2, RZ ;  /* 0x00000002392d8824 */ /* 0x040fe200078e00ff */
[----:B------:R-:W-:Y:S03]  /*56c0*/  @!P0 SHF.L.U64.HI R46, R57, 0x1, R46 ;  /* 0x00000001392e8819 */ /* 0x000fe6000001022e */
[----:B------:R-:W-:Y:S01]  /*56d0*/  @!P0 IMAD.WIDE R20, R19, 0x2, R10 ;  /* 0x0000000213148825 */ /* 0x000fe200078e020a */
[C---:B------:R-:W-:Y:S05]  /*56e0*/  @!P0 IADD3 R58, P1, PT, R45.reuse, R76, RZ ;  /* 0x0000004c2d3a8210 */ /* 0x040fea0007f3e0ff */
[C---:B------:R-:W-:Y:S01]  /*56f0*/  @!P0 IMAD.X R59, R46.reuse, 0x1, R73, P1 ;  /* 0x000000012e3b8824 */ /* 0x040fe200008e0649 */
[----:B------:R-:W-:Y:S01]  /*5700*/  @!P0 IADD3 R34, P1, PT, R45, R78, RZ ;  /* 0x0000004e2d228210 */ /* 0x000fe20007f3e0ff */
[----:B------:R-:W3:Y:S03]  /*5710*/  @!P0 LD.E.128 R20, desc[UR4][R20.64] ;  /* 0x0000000414148980 */ /* 0x000ee6000c101d00 */
[----:B------:R-:W-:Y:S02]  /*5720*/  @!P0 IADD3.X R35, PT, PT, R46, R79, RZ, P1, !PT ;  /* 0x0000004f2e238210 */ /* 0x000fe40000ffe4ff */
[----:B------:R-:W-:Y:S03]  /*5730*/  ISETP.GT.AND P1, PT, R15, RZ, !P0 ;  /* 0x000000ff0f00720c */ /* 0x000fe60004724270 */
[----:B------:R-:W4:Y:S08]  /*5740*/  @!P0 LD.E.128 R56, desc[UR4][R58.64] ;  /* 0x000000043a388980 */ /* 0x000f30000c101d00 */
[----:B------:R5:W4:Y:S01]  /*5750*/  @!P0 LD.E.128 R40, desc[UR4][R34.64] ;  /* 0x0000000422288980 */ /* 0x000b22000c101d00 */
[C---:B--2---:R-:W-:Y:S01]  /*5760*/  @!P0 LOP3.LUT R37, R52.reuse, 0xffff0000, RZ, 0xc0, !PT ;  /* 0xffff000034258812 */ /* 0x044fe200078ec0ff */
[----:B-----5:R-:W-:Y:S01]  /*5770*/  @!P0 IMAD.U32 R35, R52, 0x10000, RZ ;  /* 0x0001000034238824 */ /* 0x020fe200078e00ff */
[----:B------:R-:W-:Y:S02]  /*5780*/  @!P0 SHF.L.U32 R36, R53, 0x10, RZ ;  /* 0x0000001035248819 */ /* 0x000fe400000006ff */
[----:B---3--:R-:W-:Y:S01]  /*5790*/  @!P0 LOP3.LUT R27, R20, 0xffff0000, RZ, 0xc0, !PT ;  /* 0xffff0000141b8812 */ /* 0x008fe200078ec0ff */
[----:B------:R-:W-:Y:S01]  /*57a0*/  @!P0 IMAD.U32 R24, R22, 0x10000, RZ ;  /* 0x0001000016188824 */ /* 0x000fe200078e00ff */
[C---:B------:R-:W-:Y:S01]  /*57b0*/  @!P0 SHF.L.U32 R16, R23.reuse, 0x10, RZ ;  /* 0x0000001017108819 */ /* 0x040fe200000006ff */
[----:B------:R-:W-:Y:S01]  /*57c0*/  @!P0 IMAD.U32 R28, R20, 0x10000, RZ ;  /* 0x00010000141c8824 */ /* 0x000fe200078e00ff */
[----:B------:R-:W-:Y:S02]  /*57d0*/  @!P0 LOP3.LUT R20, R22, 0xffff0000, RZ, 0xc0, !PT ;  /* 0xffff000016148812 */ /* 0x000fe400078ec0ff */
[----:B------:R-:W-:Y:S02]  /*57e0*/  @!P0 LOP3.LUT R19, R23, 0xffff0000, RZ, 0xc0, !PT ;  /* 0xffff000017138812 */ /* 0x000fe400078ec0ff */
[C---:B----4-:R-:W-:Y:S01]  /*57f0*/  @!P0 LOP3.LUT R30, R56.reuse, 0xffff0000, RZ, 0xc0, !PT ;  /* 0xffff0000381e8812 */ /* 0x050fe200078ec0ff */
[----:B------:R-:W-:Y:S01]  /*5800*/  @!P0 IMAD.U32 R33, R56, 0x10000, RZ ;  /* 0x0001000038218824 */ /* 0x000fe200078e00ff */
[C---:B------:R-:W-:Y:S01]  /*5810*/  @!P0 SHF.L.U32 R22, R57.reuse, 0x10, RZ ;  /* 0x0000001039168819 */ /* 0x040fe200000006ff */
[----:B------:R-:W-:Y:S01]  /*5820*/  @!P0 IMAD.U32 R29, R58, 0x10000, RZ ;  /* 0x000100003a1d8824 */ /* 0x000fe200078e00ff */
[----:B------:R-:W-:Y:S01]  /*5830*/  @!P0 LOP3.LUT R31, R57, 0xffff0000, RZ, 0xc0, !PT ;  /* 0xffff0000391f8812 */ /* 0x000fe200078ec0ff */
[----:B------:R-:W-:Y:S01]  /*5840*/  @P1 FADD.FTZ R33, -R33, -RZ ;  /* 0x800000ff21211221 */ /* 0x000fe20000010100 */
[C---:B------:R-:W-:Y:S01]  /*5850*/  @!P0 SHF.L.U32 R25, R21.reuse, 0x10, RZ ;  /* 0x0000001015198819 */ /* 0x040fe200000006ff */
[----:B------:R-:W-:Y:S01]  /*5860*/  @P1 FADD.FTZ R30, -R30, -RZ ;  /* 0x800000ff1e1e1221 */ /* 0x000fe20000010100 */
[----:B------:R-:W-:Y:S01]  /*5870*/  @!P0 LOP3.LUT R26, R21, 0xffff0000, RZ, 0xc0, !PT ;  /* 0xffff0000151a8812 */ /* 0x000fe200078ec0ff */
[----:B------:R-:W-:Y:S01]  /*5880*/  @!P0 IMAD.U32 R32, R40, 0x10000, RZ ;  /* 0x0001000028208824 */ /* 0x000fe200078e00ff */
[----:B------:R-:W-:Y:S01]  /*5890*/  @!P0 LOP3.LUT R23, R58, 0xffff0000, RZ, 0xc0, !PT ;  /* 0xffff00003a178812 */ /* 0x000fe200078ec0ff */
[----:B------:R-:W-:Y:S01]  /*58a0*/  @!P0 FMUL.FTZ R0, R28, R33 ;  /* 0x000000211c008220 */ /* 0x000fe20000410000 */
[----:B------:R-:W-:Y:S01]  /*58b0*/  @!P0 SHF.L.U32 R21, R59, 0x10, RZ ;  /* 0x000000103b158819 */ /* 0x000fe200000006ff */
[----:B------:R-:W-:Y:S01]  /*58c0*/  @!P0 FMUL.FTZ R2, R27, R30 ;  /* 0x0000001e1b028220 */ /* 0x000fe20000410000 */
[----:B------:R-:W-:Y:S01]  /*58d0*/  @!P0 LOP3.LUT R18, R59, 0xffff0000, RZ, 0xc0, !PT ;  /* 0xffff00003b128812 */ /* 0x000fe200078ec0ff */
[----:B------:R-:W-:Y:S01]  /*58e0*/  @!P0 FFMA.FTZ R0, R35, R32, R0 ;  /* 0x0000002023008223 */ /* 0x000fe20000010000 */
[----:B------:R-:W-:Y:S01]  /*58f0*/  @!P0 LOP3.LUT R34, R40, 0xffff0000, RZ, 0xc0, !PT ;  /* 0xffff000028228812 */ /* 0x000fe200078ec0ff */
[----:B------:R-:W-:Y:S01]  /*5900*/  @P1 FADD.FTZ R22, -R22, -RZ ;  /* 0x800000ff16161221 */ /* 0x000fe20000010100 */
[----:B------:R-:W-:Y:S01]  /*5910*/  @!P0 SHF.L.U32 R38, R41, 0x10, RZ ;  /* 0x0000001029268819 */ /* 0x000fe200000006ff */
[----:B------:R-:W-:Y:S01]  /*5920*/  @P1 FADD.FTZ R31, -R31, -RZ ;  /* 0x800000ff1f1f1221 */ /* 0x000fe20000010100 */
[----:B------:R-:W-:Y:S01]  /*5930*/  @!P0 LOP3.LUT R39, R41, 0xffff0000, RZ, 0xc0, !PT ;  /* 0xffff000029278812 */ /* 0x000fe200078ec0ff */
[----:B------:R-:W-:Y:S01]  /*5940*/  @P1 FADD.FTZ R29, -R29, -RZ ;  /* 0x800000ff1d1d1221 */ /* 0x000fe20000010100 */
[----:B------:R-:W-:Y:S01]  /*5950*/  @!P0 LOP3.LUT R35, R53, 0xffff0000, RZ, 0xc0, !PT ;  /* 0xffff000035238812 */ /* 0x000fe200078ec0ff */
[----:B------:R-:W-:Y:S01]  /*5960*/  @P1 FADD.FTZ R23, -R23, -RZ ;  /* 0x800000ff17171221 */ /* 0x000fe20000010100 */
[----:B------:R-:W-:Y:S01]  /*5970*/  @!P0 LOP3.LUT R41, R42, 0xffff0000, RZ, 0xc0, !PT ;  /* 0xffff00002a298812 */ /* 0x000fe200078ec0ff */
[----:B------:R-:W-:Y:S01]  /*5980*/  @!P0 FMUL.FTZ R3, R25, R22 ;  /* 0x0000001619038220 */ /* 0x000fe20000410000 */
[----:B------:R-:W-:Y:S01]  /*5990*/  @!P0 LOP3.LUT R44, R43, 0xffff0000, RZ, 0xc0, !PT ;  /* 0xffff00002b2c8812 */ /* 0x000fe200078ec0ff */
[----:B------:R-:W-:Y:S01]  /*59a0*/  @P1 FADD.FTZ R21, -R21, -RZ ;  /* 0x800000ff15151221 */ /* 0x000fe20000010100 */
[----:B------:R-:W-:Y:S01]  /*59b0*/  @!P0 FFMA.FTZ R2, R37, R34, R2 ;  /* 0x0000002225028223 */ /* 0x000fe20000010002 */
[----:B------:R-:W-:Y:S01]  /*59c0*/  @!P0 LOP3.LUT R37, R54, 0xffff0000, RZ, 0xc0, !PT ;  /* 0xffff000036258812 */ /* 0x000fe200078ec0ff */
[----:B------:R-:W-:Y:S01]  /*59d0*/  @!P0 FMUL.FTZ R4, R26, R31 ;  /* 0x0000001f1a048220 */ /* 0x000fe20000410000 */
[----:B------:R-:W-:Y:S01]  /*59e0*/  @!P0 SHF.L.U32 R34, R55, 0x10, RZ ;  /* 0x0000001037228819 */ /* 0x000fe200000006ff */
[----:B------:R-:W-:Y:S01]  /*59f0*/  @P1 FADD.FTZ R18, -R18, -RZ ;  /* 0x800000ff12121221 */ /* 0x000fe20000010100 */
[----:B------:R-:W-:Y:S01]  /*5a00*/  @!P0 F2FP.BF16.F32.PACK_AB R45, R2, R0 ;  /* 0x00000000022d823e */ /* 0x000fe200000010ff */
[----:B------:R-:W-:Y:S02]  /*5a10*/  @!P0 IMAD.U32 R32, R54, 0x10000, RZ ;  /* 0x0001000036208824 */ /* 0x000fe400078e00ff */
[----:B------:R-:W-:Y:S01]  /*5a20*/  @!P0 FMUL.FTZ R5, R24, R29 ;  /* 0x0000001d18058220 */ /* 0x000fe20000410000 */
[----:B------:R-:W-:Y:S01]  /*5a30*/  @!P0 IMAD.U32 R40, R42, 0x10000, RZ ;  /* 0x000100002a288824 */ /* 0x000fe200078e00ff */
[----:B------:R-:W-:Y:S01]  /*5a40*/  @!P0 SHF.L.U32 R42, R43, 0x10, RZ ;  /* 0x000000102b2a8819 */ /* 0x000fe200000006ff */
[----:B------:R-:W-:Y:S01]  /*5a50*/  @!P0 FMUL.FTZ R6, R20, R23 ;  /* 0x0000001714068220 */ /* 0x000fe20000410000 */
[----:B------:R-:W-:Y:S01]  /*5a60*/  @!P0 LOP3.LUT R43, R55, 0xffff0000, RZ, 0xc0, !PT ;  /* 0xffff0000372b8812 */ /* 0x000fe200078ec0ff */
[----:B------:R-:W-:Y:S01]  /*5a70*/  @!P0 FFMA.FTZ R3, R36, R38, R3 ;  /* 0x0000002624038223 */ /* 0x000fe20000010003 */
[----:B------:R-:W-:Y:S01]  /*5a80*/  @!P0 FMUL.FTZ R7, R16, R21 ;  /* 0x0000001510078220 */ /* 0x000fe20000410000 */
[----:B------:R-:W-:Y:S01]  /*5a90*/  @!P0 FFMA.FTZ R4, R35, R39, R4 ;  /* 0x0000002723048223 */ /* 0x000fe20000010004 */
[----:B------:R-:W-:Y:S01]  /*5aa0*/  @!P0 FMUL.FTZ R8, R19, R18 ;  /* 0x0000001213088220 */ /* 0x000fe20000410000 */
[----:B------:R-:W-:Y:S01]  /*5ab0*/  @!P0 FFMA.FTZ R5, R32, R40, R5 ;  /* 0x0000002820058223 */ /* 0x000fe20000010005 */
[----:B------:R-:W-:Y:S01]  /*5ac0*/  @!P0 FFMA.FTZ R6, R37, R41, R6 ;  /* 0x0000002925068223 */ /* 0x000fe20000010006 */
[----:B------:R-:W-:Y:S01]  /*5ad0*/  @!P0 FFMA.FTZ R7, R34, R42, R7 ;  /* 0x0000002a22078223 */ /* 0x000fe20000010007 */
[----:B------:R-:W-:Y:S01]  /*5ae0*/  @!P0 F2FP.BF16.F32.PACK_AB R46, R4, R3 ;  /* 0x00000003042e823e */ /* 0x000fe200000010ff */
[----:B------:R-:W-:Y:S01]  /*5af0*/  @!P0 FFMA.FTZ R8, R43, R44, R8 ;  /* 0x0000002c2b088223 */ /* 0x000fe20000010008 */
[----:B------:R-:W-:Y:S01]  /*5b00*/  @!P0 IMAD.MOV.U32 R52, RZ, RZ, R45 ;  /* 0x000000ffff348224 */ /* 0x000fe200078e002d */
[----:B------:R-:W-:Y:S02]  /*5b10*/  @!P0 F2FP.BF16.F32.PACK_AB R56, R6, R5 ;  /* 0x000000050638823e */ /* 0x000fe400000010ff */
[----:B------:R-:W-:Y:S02]  /*5b20*/  @!P0 MOV R53, R46 ;  /* 0x0000002e00358202 */ /* 0x000fe40000000f00 */
[----:B------:R-:W-:Y:S01]  /*5b30*/  @!P0 F2FP.BF16.F32.PACK_AB R57, R8, R7 ;  /* 0x000000070839823e */ /* 0x000fe200000010ff */
[----:B------:R-:W-:Y:S03]  /*5b40*/  @!P0 IMAD.MOV.U32 R54, RZ, RZ, R56 ;  /* 0x000000ffff368224 */ /* 0x000fe600078e0038 */
[----:B------:R-:W-:Y:S05]  /*5b50*/  @!P0 MOV R55, R57 ;  /* 0x0000003900378202 */ /* 0x000fea0000000f00 */
[----:B------:R2:W-:Y:S02]  /*5b60*/  ST.E.128 desc[UR4][R80.64], R52 ;  /* 0x0000003450007985 */ /* 0x0005e4000c101d04 */
.L_x_803:
[----:B------:R-:W-:Y:S05]  /*5b70*/  BSYNC.RECONVERGENT B0 ;  /* 0x0000000000007941 */ /* 0x000fea0003800200 */
.L_x_802:
[----:B------:R-:W-:Y:S01]  /*5b80*/  ISETP.GE.AND P0, PT, R117, R77, PT ;  /* 0x0000004d7500720c */ /* 0x000fe20003f06270 */
[----:B------:R-:W-:Y:S11]  /*5b90*/  BSSY.RECONVERGENT B0, `(.L_x_804) ;  /* 0x0000058000007945 */ /* 0x000ff60003800200 */
[----:B------:R-:W-:Y:S01]  /*5ba0*/  @!UPT UIADD3 URZ, UPT, UPT, URZ, URZ, URZ ;  /* 0x000000fffffff290 */ /* 0x000fe2000fffe0ff */
[----:B------:R-:W-:Y:S05]  /*5bb0*/  @P0 BRA `(.L_x_805) ;  /* 0x0000000400540947 */ /* 0x000fea0003800000 */
[----:B------:R-:W-:Y:S01]  /*5bc0*/  ISETP.GE.AND P0, PT, R117, R9, PT ;  /* 0x000000097500720c */ /* 0x000fe20003f06270 */
[----:B--2---:R-:W2:Y:S11]  /*5bd0*/  LD.E.128 R52, desc[UR4][R10.64+0x40] ;  /* 0x000040040a347980 */ /* 0x004eb6000c101d00 */
[----:B------:R-:W-:Y:S01]  /*5be0*/  @!UPT UIADD3 URZ, UPT, UPT, URZ, URZ, URZ ;  /* 0x000000fffffff290 */ /* 0x000fe2000fffe0ff */
[----:B------:R-:W-:Y:S02]  /*5bf0*/  @!P0 ISETP.GT.AND P1, PT, R15, 0x20, PT ;  /* 0x000000200f00880c */ /* 0x000fe40003f24270 */
[----:B------:R-:W-:Y:S02]  /*5c00*/  @!P0 IADD3 R57, P6, PT, R14, 0x20, RZ ;  /* 0x000000200e398810 */ /* 0x000fe40007fde0ff */
[----:B------:R-:W-:Y:S02]  /*5c10*/  @!P0 SEL R19, R17, R14, P1 ;  /* 0x0000000e11138207 */ /* 0x000fe40000800000 */
[----:B------:R-:W-:Y:S01]  /*5c20*/  @!P0 SEL R57, R57, 0x20, !P1 ;  /* 0x0000002039398807 */ /* 0x000fe20004800000 */
[----:B------:R-:W-:Y:S02]  /*5c30*/  @!P0 IMAD.X R46, RZ, RZ, R75, P6 ;  /* 0x000000ffff2e8224 */ /* 0x000fe400030e064b */
[----:B------:R-:W-:Y:S03]  /*5c40*/  @!P0 IMAD.WIDE R20, R19, 0x2, R10 ;  /* 0x0000000213148825 */ /* 0x000fe600078e020a */
[----:B------:R-:W-:Y:S01]  /*5c50*/  @!P0 SEL R46, R46, RZ, !P1 ;  /* 0x000000ff2e2e8207 */ /* 0x000fe20004800000 */
[C---:B------:R-:W-:Y:S02]  /*5c60*/  @!P0 IMAD.SHL.U32 R45, R57.reuse, 0x2, RZ ;  /* 0x00000002392d8824 */ /* 0x040fe400078e00ff */
[----:B------:R-:W3:Y:S01]  /*5c70*/  @!P0 LD.E.128 R20, desc[UR4][R20.64+0x40] ;  /* 0x0000400414148980 */ /* 0x000ee2000c101d00 */
[----:B------:R-:W-:Y:S02]  /*5c80*/  @!P0 SHF.L.U64.HI R46, R57, 0x1, R46 ;  /* 0x00000001392e8819 */ /* 0x000fe4000001022e */
[C---:B------:R-:W-:Y:S04]  /*5c90*/  @!P0 IADD3 R58, P1, PT, R45.reuse, R76, RZ ;  /* 0x0000004c2d3a8210 */ /* 0x040fe80007f3e0ff */
[C---:B------:R-:W-:Y:S02]  /*5ca0*/  @!P0 IADD3.X R59, PT, PT, R46.reuse, R73, RZ, P1, !PT ;  /* 0x000000492e3b8210 */ /* 0x040fe40000ffe4ff */
[----:B------:R-:W-:Y:S04]  /*5cb0*/  @!P0 IADD3 R34, P1, PT, R45, R78, RZ ;  /* 0x0000004e2d228210 */ /* 0x000fe80007f3e0ff */
[----:B------:R-:W4:Y:S01]  /*5cc0*/  @!P0 LD.E.128 R56, desc[UR4][R58.64] ;  /* 0x000000043a388980 */ /* 0x000f22000c101d00 */
[----:B------:R-:W-:Y:S01]  /*5cd0*/  @!P0 IMAD.X R35, R46, 0x1, R79, P1 ;  /* 0x000000012e238824 */ /* 0x000fe200008e064f */
[----:B------:R-:W-:Y:S06]  /*5ce0*/  ISETP.GT.AND P1, PT, R15, 0x20, !P0 ;  /* 0x000000200f00780c */ /* 0x000fec0004724270 */
        /* <DEDUP_REMOVED lines=10> */
[C---:B------:R-:W-:Y:S02]  /*5d90*/  @!P0 SHF.L.U32 R25, R21.reuse, 0x10, RZ ;  /* 0x0000001015198819 */ /* 0x040fe400000006ff */
[----:B------:R-:W-:Y:S02]  /*5da0*/  @!P0 LOP3.LUT R26, R21, 0xffff0000, RZ, 0xc0, !PT ;  /* 0xffff0000151a8812 */ /* 0x000fe400078ec0ff */
[C---:B----4-:R-:W-:Y:S01]  /*5db0*/  @!P0 LOP3.LUT R30, R56.reuse, 0xffff0000, RZ, 0xc0, !PT ;  /* 0xffff0000381e8812 */ /* 0x050fe200078ec0ff */
[----:B------:R-:W-:Y:S01]  /*5dc0*/  @!P0 IMAD.U32 R33, R56, 0x10000, RZ ;  /* 0x0001000038218824 */ /* 0x000fe200078e00ff */
[C---:B------:R-:W-:Y:S01]  /*5dd0*/  @!P0 SHF.L.U32 R22, R57.reuse, 0x10, RZ ;  /* 0x0000001039168819 */ /* 0x040fe200000006ff */
[C---:B------:R-:W-:Y:S01]  /*5de0*/  @!P0 IMAD.U32 R29, R58.reuse, 0x10000, RZ ;  /* 0x000100003a1d8824 */ /* 0x040fe200078e00ff */
[----:B------:R-:W-:Y:S01]  /*5df0*/  @!P0 LOP3.LUT R31, R57, 0xffff0000, RZ, 0xc0, !PT ;  /* 0xffff0000391f8812 */ /* 0x000fe200078ec0ff */
[----:B------:R-:W-:Y:S01]  /*5e00*/  @P1 FADD.FTZ R33, -R33, -RZ ;  /* 0x800000ff21211221 */ /* 0x000fe20000010100 */
[----:B------:R-:W-:Y:S01]  /*5e10*/  @!P0 LOP3.LUT R23, R58, 0xffff0000, RZ, 0xc0, !PT ;  /* 0xffff00003a178812 */ /* 0x000fe200078ec0ff */
[----:B------:R-:W-:Y:S01]  /*5e20*/  @P1 FADD.FTZ R30, -R30, -RZ ;  /* 0x800000ff1e1e1221 */ /* 0x000fe20000010100 */
[C---:B------:R-:W-:Y:S01]  /*5e30*/  @!P0 SHF.L.U32 R21, R59.reuse, 0x10, RZ ;  /* 0x000000103b158819 */ /* 0x040fe200000006ff */
[----:B------:R-:W-:Y:S01]  /*5e40*/  @!P0 IMAD.U32 R32, R40, 0x10000, RZ ;  /* 0x0001000028208824 */ /* 0x000fe200078e00ff */
[----:B------:R-:W-:Y:S01]  /*5e50*/  @!P0 LOP3.LUT R18, R59, 0xffff0000, RZ, 0xc0, !PT ;  /* 0xffff00003b128812 */ /* 0x000fe200078ec0ff */
[----:B------:R-:W-:Y:S01]  /*5e60*/  @!P0 FMUL.FTZ R0, R28, R33 ;  /* 0x000000211c008220 */ /* 0x000fe20000410000 */
[----:B------:R-:W-:Y:S01]  /*5e70*/  @!P0 LOP3.LUT R34, R40, 0xffff0000, RZ, 0xc0, !PT ;  /* 0xffff000028228812 */ /* 0x000fe200078ec0ff */
[----:B------:R-:W-:Y:S01]  /*5e80*/  @P1 FADD.FTZ R22, -R22, -RZ ;  /* 0x800000ff16161221 */ /* 0x000fe20000010100 */
[----:B------:R-:W-:Y:S01]  /*5e90*/  @!P0 SHF.L.U32 R38, R41, 0x10, RZ ;  /* 0x0000001029268819 */ /* 0x000fe200000006ff */
[----:B------:R-:W-:Y:S01]  /*5ea0*/  @!P0 FMUL.FTZ R2, R27, R30 ;  /* 0x0000001e1b028220 */ /* 0x000fe20000410000 */
[----:B------:R-:W-:Y:S01]  /*5eb0*/  @!P0 LOP3.LUT R39, R41, 0xffff0000, RZ, 0xc0, !PT ;  /* 0xffff000029278812 */ /* 0x000fe200078ec0ff */
[----:B------:R-:W-:Y:S01]  /*5ec0*/  @P1 FADD.FTZ R31, -R31, -RZ ;  /* 0x800000ff1f1f1221 */ /* 0x000fe20000010100 */
[----:B------:R-:W-:Y:S01]  /*5ed0*/  @!P0 LOP3.LUT R41, R42, 0xffff0000, RZ, 0xc0, !PT ;  /* 0xffff00002a298812 */ /* 0x000fe200078ec0ff */
[----:B------:R-:W-:Y:S01]  /*5ee0*/  @P1 FADD.FTZ R29, -R29, -RZ ;  /* 0x800000ff1d1d1221 */ /* 0x000fe20000010100 */
[----:B------:R-:W-:Y:S01]  /*5ef0*/  @!P0 LOP3.LUT R44, R43, 0xffff0000, RZ, 0xc0, !PT ;  /* 0xffff00002b2c8812 */ /* 0x000fe200078ec0ff */
[----:B------:R-:W-:Y:S01]  /*5f00*/  @!P0 FFMA.FTZ R0, R35, R32, R0 ;  /* 0x0000002023008223 */ /* 0x000fe20000010000 */
[----:B------:R-:W-:Y:S01]  /*5f10*/  @!P0 LOP3.LUT R35, R53, 0xffff0000, RZ, 0xc0, !PT ;  /* 0xffff000035238812 */ /* 0x000fe200078ec0ff */
[----:B------:R-:W-:Y:S01]  /*5f20*/  @P1 FADD.FTZ R23, -R23, -RZ ;  /* 0x800000ff17171221 */ /* 0x000fe20000010100 */
[----:B------:R-:W-:Y:S01]  /*5f30*/  @!P0 FMUL.FTZ R3, R25, R22 ;  /* 0x0000001619038220 */ /* 0x000fe20000410000 */
        /* <DEDUP_REMOVED lines=29> */
.L_x_805:
[----:B------:R-:W-:Y:S05]  /*6110*/  BSYNC.RECONVERGENT B0 ;  /* 0x0000000000007941 */ /* 0x000fea0003800200 */
.L_x_804:
[----:B------:R-:W-:Y:S11]  /*6120*/  ISETP.GE.AND P0, PT, R116, R77, PT ;  /* 0x0000004d7400720c */ /* 0x000ff60003f06270 */
[----:B------:R-:W-:Y:S02]  /*6130*/  @!UPT UIADD3 URZ, UPT, UPT, URZ, URZ, URZ ;  /* 0x000000fffffff290 */ /* 0x000fe4000fffe0ff */
[----:B------:R-:W-:Y:S05]  /*6140*/  @P0 BRA `(.L_x_801) ;  /* 0x0000000400540947 */ /* 0x000fea0003800000 */
[----:B------:R-:W-:Y:S01]  /*6150*/  ISETP.GE.AND P0, PT, R116, R9, PT ;  /* 0x000000097400720c */ /* 0x000fe20003f06270 */
[----:B--23--:R-:W2:Y:S11]  /*6160*/  LD.E.128 R52, desc[UR4][R10.64+0x80] ;  /* 0x000080040a347980 */ /* 0x00ceb6000c101d00 */
        /* <DEDUP_REMOVED lines=83> */
.L_x_801:
[----:B------:R-:W-:Y:S05]  /*66a0*/  BSYNC.RECONVERGENT B1 ;  /* 0x0000000000017941 */ /* 0x000fea0003800200 */
.L_x_800:
[----:B------:R-:W-:Y:S04]  /*66b0*/  BSSY.RECONVERGENT B1, `(.L_x_806) ;  /* 0x0000111000017945 */ /* 0x000fe80003800200 */
[----:B------:R-:W-:Y:S05]  /*66c0*/  @!P5 BRA `(.L_x_807) ;  /* 0x00000010003cd947 */ /* 0x000fea0003800000 */
[----:B-----5:R-:W-:Y:S01]  /*66d0*/  ISETP.GE.AND P5, PT, R118, R77, PT ;  /* 0x0000004d7600720c */ /* 0x020fe20003fa6270 */
[----:B------:R-:W-:Y:S01]  /*66e0*/  BSSY.RECONVERGENT B0, `(.L_x_808) ;  /* 0x000005b000007945 */ /* 0x000fe20003800200 */
[----:B------:R-:W-:Y:S02]  /*66f0*/  LEA R30, P1, R87, R10, 0x1 ;  /* 0x0000000a571e7211 */ /* 0x000fe400078208ff */
[----:B------:R-:W-:Y:S02]  /*6700*/  LEA R110, P0, R65, R80, 0x1 ;  /* 0x00000050416e7211 */ /* 0x000fe400078008ff */
[----:B------:R-:W-:Y:S02]  /*6710*/  LEA.HI.X R31, R87, R11, R85, 0x1, P1 ;  /* 0x0000000b571f7211 */ /* 0x000fe400008f0c55 */
[----:B------:R-:W-:Y:S05]  /*6720*/  LEA.HI.X R111, R65, R81, R66, 0x1, P0 ;  /* 0x00000051416f7211 */ /* 0x000fea00000f0c42 */
[----:B------:R-:W-:Y:S05]  /*6730*/  @P5 BRA `(.L_x_809) ;  /* 0x0000000400545947 */ /* 0x000fea0003800000 */
[----:B------:R-:W-:Y:S01]  /*6740*/  ISETP.GE.AND P0, PT, R118, R9, PT ;  /* 0x000000097600720c */ /* 0x000fe20003f06270 */
[----:B--234-:R-:W2:Y:S11]  /*6750*/  LD.E.128 R52, desc[UR4][R30.64] ;  /* 0x000000041e347980 */ /* 0x01ceb6000c101d00 */
[----:B------:R-:W-:Y:S01]  /*6760*/  @!UPT UIADD3 URZ, UPT, UPT, URZ, URZ, URZ ;  /* 0x000000fffffff290 */ /* 0x000fe2000fffe0ff */
[----:B------:R-:W-:Y:S04]  /*6770*/  @!P0 ISETP.GT.AND P1, PT, R15, RZ, PT ;  /* 0x000000ff0f00820c */ /* 0x000fe80003f24270 */
[----:B------:R-:W-:Y:S02]  /*6780*/  @!P0 SEL R122, R14, RZ, !P1 ;  /* 0x000000ff0e7a8207 */ /* 0x000fe40004800000 */
[----:B------:R-:W-:Y:S02]  /*6790*/  @!P0 SEL R19, R17, R14, P1 ;  /* 0x0000000e11138207 */ /* 0x000fe40000800000 */
[----:B------:R-:W-:Y:S02]  /*67a0*/  @!P0 SEL R101, R75, RZ, !P1 ;  /* 0x000000ff4b658207 */ /* 0x000fe40004800000 */
[----:B------:R-:W-:Y:S01]  /*67b0*/  @!P0 IADD3 R122, P1, PT, R97, R122, RZ ;  /* 0x0000007a617a8210 */ /* 0x000fe20007f3e0ff */
[----:B------:R-:W-:Y:S04]  /*67c0*/  @!P0 IMAD.WIDE R20, R19, 0x2, R30 ;  /* 0x0000000213148825 */ /* 0x000fe800078e021e */
[----:B------:R-:W-:Y:S02]  /*67d0*/  @!P0 IMAD.X R113, R88, 0x1, R101, P1 ;  /* 0x0000000158718824 */ /* 0x000fe400008e0665 */
[C---:B------:R-:W-:Y:S01]  /*67e0*/  @!P0 IMAD.SHL.U32 R101, R122.reuse, 0x2, RZ ;  /* 0x000000027a658824 */ /* 0x040fe200078e00ff */
[----:B------:R-:W3:Y:S02]  /*67f0*/  @!P0 LD.E.128 R20, desc[UR4][R20.64] ;  /* 0x0000000414148980 */ /* 0x000ee4000c101d00 */
[----:B------:R-:W-:Y:S02]  /*6800*/  @!P0 SHF.L.U64.HI R122, R122, 0x1, R113 ;  /* 0x000000017a7a8819 */ /* 0x000fe40000010271 */
[C---:B------:R-:W-:Y:S04]  /*6810*/  @!P0 IADD3 R114, P1, PT, R101.reuse, R76, RZ ;  /* 0x0000004c65728210 */ /* 0x040fe80007f3e0ff */
[C---:B------:R-:W-:Y:S02]  /*6820*/  @!P0 IADD3.X R115, PT, PT, R122.reuse, R73, RZ, P1, !PT ;  /* 0x000000497a738210 */ /* 0x040fe40000ffe4ff */
[----:B------:R-:W-:Y:S04]  /*6830*/  @!P0 IADD3 R36, P1, PT, R101, R78, RZ ;  /* 0x0000004e65248210 */ /* 0x000fe80007f3e0ff */
[----:B------:R-:W4:Y:S01]  /*6840*/  @!P0 LD.E.128 R112, desc[UR4][R114.64] ;  /* 0x0000000472708980 */ /* 0x000f22000c101d00 */
[----:B------:R-:W-:Y:S01]  /*6850*/  @!P0 IMAD.X R37, R122, 0x1, R79, P1 ;  /* 0x000000017a258824 */ /* 0x000fe200008e064f */
[----:B------:R-:W-:Y:S06]  /*6860*/  ISETP.GT.AND P1, PT, R15, RZ, !P0 ;  /* 0x000000ff0f00720c */ /* 0x000fec0004724270 */
[----:B------:R5:W4:Y:S01]  /*6870*/  @!P0 LD.E.128 R56, desc[UR4][R36.64] ;  /* 0x0000000424388980 */ /* 0x000b22000c101d00 */
[C---:B--2---:R-:W-:Y:S01]  /*6880*/  @!P0 LOP3.LUT R39, R52.reuse, 0xffff0000, RZ, 0xc0, !PT ;  /* 0xffff000034278812 */ /* 0x044fe200078ec0ff */
[----:B-----5:R-:W-:Y:S01]  /*6890*/  @!P0 IMAD.U32 R37, R52, 0x10000, RZ ;  /* 0x0001000034258824 */ /* 0x020fe200078e00ff */
[----:B------:R-:W-:Y:S02]  /*68a0*/  @!P0 SHF.L.U32 R38, R53, 0x10, RZ ;  /* 0x0000001035268819 */ /* 0x000fe400000006ff */
[----:B------:R-:W-:Y:S02]  /*68b0*/  @!P0 LOP3.LUT R45, R55, 0xffff0000, RZ, 0xc0, !PT ;  /* 0xffff0000372d8812 */ /* 0x000fe400078ec0ff */
        /* <DEDUP_REMOVED lines=28> */
[----:B------:R-:W-:Y:S01]  /*6a80*/  @!P0 SHF.L.U32 R44, R59, 0x10, RZ ;  /* 0x000000103b2c8819 */ /* 0x000fe200000006ff */
[----:B------:R-:W-:Y:S01]  /*6a90*/  @!P0 FFMA.FTZ R0, R37, R34, R0 ;  /* 0x0000002225008223 */ /* 0x000fe20000010000 */
[----:B------:R-:W-:Y:S01]  /*6aa0*/  @!P0 LOP3.LUT R37, R53, 0xffff0000, RZ, 0xc0, !PT ;  /* 0xffff000035258812 */ /* 0x000fe200078ec0ff */
[----:B------:R-:W-:Y:S01]  /*6ab0*/  @P1 FADD.FTZ R23, -R23, -RZ ;  /* 0x800000ff17171221 */ /* 0x000fe20000010100 */
[----:B------:R-:W-:Y:S01]  /*6ac0*/  @!P0 LOP3.LUT R46, R59, 0xffff0000, RZ, 0xc0, !PT ;  /* 0xffff00003b2e8812 */ /* 0x000fe200078ec0ff */
        /* <DEDUP_REMOVED lines=9> */
[----:B------:R-:W-:Y:S01]  /*6b60*/  @!P0 FFMA.FTZ R3, R38, R40, R3 ;  /* 0x0000002826038223 */ /* 0x000fe20000010003 */
[----:B------:R-:W-:Y:S01]  /*6b70*/  @!P0 FMUL.FTZ R5, R24, R29 ;  /* 0x0000001d18058220 */ /* 0x000fe20000410000 */
[----:B------:R-:W-:Y:S02]  /*6b80*/  @!P0 IMAD.U32 R42, R58, 0x10000, RZ ;  /* 0x000100003a2a8824 */ /* 0x000fe400078e00ff */
[----:B------:R-:W-:Y:S01]  /*6b90*/  @!P0 FMUL.FTZ R6, R20, R23 ;  /* 0x0000001714068220 */ /* 0x000fe20000410000 */
        /* <DEDUP_REMOVED lines=15> */
.L_x_809:
[----:B------:R-:W-:Y:S05]  /*6c90*/  BSYNC.RECONVERGENT B0 ;  /* 0x0000000000007941 */ /* 0x000fea0003800200 */
.L_x_808:
[----:B------:R-:W-:Y:S01]  /*6ca0*/  ISETP.GE.AND P0, PT, R117, R77, PT ;  /* 0x0000004d7500720c */ /* 0x000fe20003f06270 */
[----:B------:R-:W-:Y:S11]  /*6cb0*/  BSSY.RECONVERGENT B0, `(.L_x_810) ;  /* 0x0000058000007945 */ /* 0x000ff60003800200 */
[----:B------:R-:W-:Y:S01]  /*6cc0*/  @!UPT UIADD3 URZ, UPT, UPT, URZ, URZ, URZ ;  /* 0x000000fffffff290 */ /* 0x000fe2000fffe0ff */
[----:B------:R-:W-:Y:S05]  /*6cd0*/  @P0 BRA `(.L_x_811) ;  /* 0x0000000400540947 */ /* 0x000fea0003800000 */
[----:B------:R-:W-:Y:S01]  /*6ce0*/  ISETP.GE.AND P0, PT, R117, R9, PT ;  /* 0x000000097500720c */ /* 0x000fe20003f06270 */
[----:B--234-:R-:W2:Y:S11]  /*6cf0*/  LD.E.128 R52, desc[UR4][R30.64+0x40] ;  /* 0x000040041e347980 */ /* 0x01ceb6000c101d00 */
[----:B------:R-:W-:Y:S01]  /*6d00*/  @!UPT UIADD3 URZ, UPT, UPT, URZ, URZ, URZ ;  /* 0x000000fffffff290 */ /* 0x000fe2000fffe0ff */
[----:B------:R-:W-:Y:S04]  /*6d10*/  @!P0 ISETP.GT.AND P1, PT, R15, 0x20, PT ;  /* 0x000000200f00880c */ /* 0x000fe80003f24270 */
        /* <DEDUP_REMOVED lines=81> */
.L_x_811:
[----:B------:R-:W-:Y:S05]  /*7230*/  BSYNC.RECONVERGENT B0 ;  /* 0x0000000000007941 */ /* 0x000fea0003800200 */
.L_x_810:
[----:B------:R-:W-:Y:S11]  /*7240*/  ISETP.GE.AND P0, PT, R116, R77, PT ;  /* 0x0000004d7400720c */ /* 0x000ff60003f06270 */
[----:B------:R-:W-:Y:S02]  /*7250*/  @!UPT UIADD3 URZ, UPT, UPT, URZ, URZ, URZ ;  /* 0x000000fffffff290 */ /* 0x000fe4000fffe0ff */
[----:B------:R-:W-:Y:S05]  /*7260*/  @P0 BRA `(.L_x_807) ;  /* 0x0000000400540947 */ /* 0x000fea0003800000 */
[----:B------:R-:W-:Y:S01]  /*7270*/  ISETP.GE.AND P0, PT, R116, R9, PT ;  /* 0x000000097400720c */ /* 0x000fe20003f06270 */
[----:B--234-:R-:W2:Y:S11]  /*7280*/  LD.E.128 R52, desc[UR4][R30.64+0x80] ;  /* 0x000080041e347980 */ /* 0x01ceb6000c101d00 */
[----:B------:R-:W-:Y:S01]  /*7290*/  @!UPT UIADD3 URZ, UPT, UPT, URZ, URZ, URZ ;  /* 0x000000fffffff290 */ /* 0x000fe2000fffe0ff */
[----:B------:R-:W-:Y:S04]  /*72a0*/  @!P0 ISETP.GT.AND P1, PT, R15, 0x40, PT ;  /* 0x000000400f00880c */ /* 0x000fe80003f24270 */
[----:B------:R-:W-:Y:S02]  /*72b0*/  @!P0 SEL R46, R14, RZ, !P1 ;  /* 0x000000ff0e2e8207 */ /* 0x000fe40004800000 */
[----:B------:R-:W-:Y:S02]  /*72c0*/  @!P0 SEL R45, R75, RZ, !P1 ;  /* 0x000000ff4b2d8207 */ /* 0x000fe40004800000 */
[----:B------:R-:W-:Y:S02]  /*72d0*/  @!P0 IADD3 R101, P5, PT, R97, R46, RZ ;  /* 0x0000002e61658210 */ /* 0x000fe40007fbe0ff */
[----:B------:R-:W-:Y:S03]  /*72e0*/  @!P0 SEL R19, R17, R14, P1 ;  /* 0x0000000e11138207 */ /* 0x000fe60000800000 */
[----:B------:R-:W-:Y:S02]  /*72f0*/  @!P0 IMAD.X R46, R88, 0x1, R45, P5 ;  /* 0x00000001582e8824 */ /* 0x000fe400028e062d */
[----:B------:R-:W-:Y:S02]  /*7300*/  @!P0 IMAD.SHL.U32 R45, R101, 0x2, RZ ;  /* 0x00000002652d8824 */ /* 0x000fe400078e00ff */
[----:B------:R-:W-:Y:S01]  /*7310*/  @!P0 IMAD.WIDE R20, R19, 0x2, R30 ;  /* 0x0000000213148825 */ /* 0x000fe200078e021e */
[----:B------:R-:W-:Y:S02]  /*7320*/  @!P0 SHF.L.U64.HI R46, R101, 0x1, R46 ;  /* 0x00000001652e8819 */ /* 0x000fe4000001022e */
[C---:B------:R-:W-:Y:S02]  /*7330*/  @!P0 IADD3 R112, P5, PT, R45.reuse, R76, RZ ;  /* 0x0000004c2d708210 */ /* 0x040fe40007fbe0ff */
[----:B------:R-:W-:Y:S01]  /*7340*/  @!P0 IADD3 R34, P1, PT, R45, R78, RZ ;  /* 0x0000004e2d228210 */ /* 0x000fe20007f3e0ff */
[----:B------:R-:W3:Y:S01]  /*7350*/  @!P0 LD.E.128 R20, desc[UR4][R20.64+0x80] ;  /* 0x0000800414148980 */ /* 0x000ee2000c101d00 */
[C---:B------:R-:W-:Y:S03]  /*7360*/  @!P0 IADD3.X R113, PT, PT, R46.reuse, R73, RZ, P5, !PT ;  /* 0x000000492e718210 */ /* 0x040fe60002ffe4ff */
[----:B------:R-:W-:Y:S01]  /*7370*/  @!P0 IMAD.X R35, R46, 0x1, R79, P1 ;  /* 0x000000012e238824 */ /* 0x000fe200008e064f */
[----:B------:R-:W-:Y:S03]  /*7380*/  ISETP.GT.AND P1, PT, R15, 0x40, !P0 ;  /* 0x000000400f00780c */ /* 0x000fe60004724270 */
[----:B------:R-:W4:Y:S08]  /*7390*/  @!P0 LD.E.128 R112, desc[UR4][R112.64+0x80] ;  /* 0x0000800470708980 */ /* 0x000f30000c101d00 */
[----:B------:R5:W4:Y:S01]  /*73a0*/  @!P0 LD.E.128 R56, desc[UR4][R34.64+0x80] ;  /* 0x0000800422388980 */ /* 0x000b22000c101d00 */
[C---:B--2---:R-:W-:Y:S01]  /*73b0*/  @!P0 LOP3.LUT R37, R52.reuse, 0xffff0000, RZ, 0xc0, !PT ;  /* 0xffff000034258812 */ /* 0x044fe200078ec0ff */
[----:B-----5:R-:W-:Y:S01]  /*73c0*/  @!P0 IMAD.U32 R35, R52, 0x10000, RZ ;  /* 0x0001000034238824 */ /* 0x020fe200078e00ff */
[----:B------:R-:W-:Y:S02]  /*73d0*/  @!P0 SHF.L.U32 R38, R53, 0x10, RZ ;  /* 0x0000001035268819 */ /* 0x000fe400000006ff */
[C---:B---3--:R-:W-:Y:S01]  /*73e0*/  @!P0 LOP3.LUT R31, R20.reuse, 0xffff0000, RZ, 0xc0, !PT ;  /* 0xffff0000141f8812 */ /* 0x048fe200078ec0ff */
[----:B------:R-:W-:Y:S01]  /*73f0*/  @!P0 IMAD.U32 R33, R20, 0x10000, RZ ;  /* 0x0001000014218824 */ /* 0x000fe200078e00ff */
[C---:B------:R-:W-:Y:S01]  /*7400*/  @!P0 SHF.L.U32 R29, R21.reuse, 0x10, RZ ;  /* 0x00000010151d8819 */ /* 0x040fe200000006ff */
[C---:B------:R-:W-:Y:S01]  /*7410*/  @!P0 IMAD.U32 R27, R22.reuse, 0x10000, RZ ;  /* 0x00010000161b8824 */ /* 0x040fe200078e00ff */
        /* <DEDUP_REMOVED lines=8> */
[----:B------:R-:W-:Y:S01]  /*74a0*/  @!P0 LOP3.LUT R19, R114, 0xffff0000, RZ, 0xc0, !PT ;  /* 0xffff000072138812 */ /* 0x000fe200078ec0ff */
[----:B------:R-:W-:Y:S01]  /*74b0*/  @P1 FADD.FTZ R28, -R28, -RZ ;  /* 0x800000ff1c1c1221 */ /* 0x000fe20000010100 */
[C---:B------:R-:W-:Y:S01]  /*74c0*/  @!P0 SHF.L.U32 R18, R115.reuse, 0x10, RZ ;  /* 0x0000001073128819 */ /* 0x040fe200000006ff */
[C---:B------:R-:W-:Y:S01]  /*74d0*/  @!P0 IMAD.U32 R34, R56.reuse, 0x10000, RZ ;  /* 0x0001000038228824 */ /* 0x040fe200078e00ff */
[----:B------:R-:W-:Y:S01]  /*74e0*/  @!P0 LOP3.LUT R16, R115, 0xffff0000, RZ, 0xc0, !PT ;  /* 0xffff000073108812 */ /* 0x000fe200078ec0ff */
[----:B------:R-:W-:Y:S01]  /*74f0*/  @!P0 FMUL.FTZ R0, R33, R32 ;  /* 0x0000002021008220 */ /* 0x000fe20000410000 */
[----:B------:R-:W-:Y:S01]  /*7500*/  @!P0 LOP3.LUT R36, R56, 0xffff0000, RZ, 0xc0, !PT ;  /* 0xffff000038248812 */ /* 0x000fe200078ec0ff */
[----:B------:R-:W-:Y:S01]  /*7510*/  @P1 FADD.FTZ R26, -R26, -RZ ;  /* 0x800000ff1a1a1221 */ /* 0x000fe20000010100 */
[----:B------:R-:W-:Y:S01]  /*7520*/  @!P0 SHF.L.U32 R39, R57, 0x10, RZ ;  /* 0x0000001039278819 */ /* 0x000fe200000006ff */
[----:B------:R-:W-:Y:S01]  /*7530*/  @!P0 FMUL.FTZ R2, R31, R28 ;  /* 0x0000001c1f028220 */ /* 0x000fe20000410000 */
[----:B------:R-:W-:Y:S01]  /*7540*/  @!P0 SHF.L.U32 R21, R23, 0x10, RZ ;  /* 0x0000001017158819 */ /* 0x000fe200000006ff */
[----:B------:R-:W-:Y:S01]  /*7550*/  @P1 FADD.FTZ R25, -R25, -RZ ;  /* 0x800000ff19191221 */ /* 0x000fe20000010100 */
[----:B------:R-:W-:Y:S01]  /*7560*/  @!P0 LOP3.LUT R23, R23, 0xffff0000, RZ, 0xc0, !PT ;  /* 0xffff000017178812 */ /* 0x000fe200078ec0ff */
[----:B------:R-:W-:Y:S01]  /*7570*/  @P1 FADD.FTZ R24, -R24, -RZ ;  /* 0x800000ff18181221 */ /* 0x000fe20000010100 */
[----:B------:R-:W-:Y:S01]  /*7580*/  @!P0 LOP3.LUT R40, R57, 0xffff0000, RZ, 0xc0, !PT ;  /* 0xffff000039288812 */ /* 0x000fe200078ec0ff */
[----:B------:R-:W-:Y:S01]  /*7590*/  @!P0 FFMA.FTZ R0, R35, R34, R0 ;  /* 0x0000002223008223 */ /* 0x000fe20000010000 */
[----:B------:R-:W-:Y:S01]  /*75a0*/  @!P0 LOP3.LUT R35, R53, 0xffff0000, RZ, 0xc0, !PT ;  /* 0xffff000035238812 */ /* 0x000fe200078ec0ff */
[----:B------:R-:W-:Y:S01]  /*75b0*/  @!P0 FMUL.FTZ R3, R29, R26 ;  /* 0x0000001a1d038220 */ /* 0x000fe20000410000 */
[----:B------:R-:W-:Y:S01]  /*75c0*/  @!P0 LOP3.LUT R42, R58, 0xffff0000, RZ, 0xc0, !PT ;  /* 0xffff00003a2a8812 */ /* 0x000fe200078ec0ff */
[----:B------:R-:W-:Y:S01]  /*75d0*/  @P1 FADD.FTZ R19, -R19, -RZ ;  /* 0x800000ff13131221 */ /* 0x000fe20000010100 */
[C---:B------:R-:W-:Y:S01]  /*75e0*/  @!P0 SHF.L.U32 R43, R59.reuse, 0x10, RZ ;  /* 0x000000103b2b8819 */ /* 0x040fe200000006ff */
[----:B------:R-:W-:Y:S01]  /*75f0*/  @P1 FADD.FTZ R18, -R18, -RZ ;  /* 0x800000ff12121221 */ /* 0x000fe20000010100 */
[----:B------:R-:W-:Y:S01]  /*7600*/  @!P0 LOP3.LUT R44, R59, 0xffff0000, RZ, 0xc0, !PT ;  /* 0xffff00003b2c8812 */ /* 0x000fe200078ec0ff */
        /* <DEDUP_REMOVED lines=8> */
[----:B------:R-:W-:Y:S02]  /*7690*/  @!P0 IMAD.U32 R41, R58, 0x10000, RZ ;  /* 0x000100003a298824 */ /* 0x000fe400078e00ff */
[----:B------:R-:W-:Y:S01]  /*76a0*/  @!P0 FFMA.FTZ R3, R38, R39, R3 ;  /* 0x0000002726038223 */ /* 0x000fe20000010003 */
[----:B------:R-:W-:Y:S01]  /*76b0*/  @!P0 LOP3.LUT R39, R55, 0xffff0000, RZ, 0xc0, !PT ;  /* 0xffff000037278812 */ /* 0x000fe200078ec0ff */
        /* <DEDUP_REMOVED lines=16> */
.L_x_807:
[----:B------:R-:W-:Y:S05]  /*77c0*/  BSYNC.RECONVERGENT B1 ;  /* 0x0000000000017941 */ /* 0x000fea0003800200 */
.L_x_806:
[----:B------:R-:W-:Y:S04]  /*77d0*/  BSSY.RECONVERGENT B1, `(.L_x_812) ;  /* 0x000010f000017945 */ /* 0x000fe80003800200 */
[----:B------:R-:W-:Y:S05]  /*77e0*/  @!P4 BRA `(.L_x_813) ;  /* 0x000000100034c947 */ /* 0x000fea0003800000 */
[-C--:B-----5:R-:W-:Y:S01]  /*77f0*/  ISETP.GE.AND P4, PT, R118, R77.reuse, PT ;  /* 0x0000004d7600720c */ /* 0x0a0fe20003f86270 */
[----:B------:R-:W-:Y:S01]  /*7800*/  BSSY.RECONVERGENT B0, `(.L_x_814) ;  /* 0x000005c000007945 */ /* 0x000fe20003800200 */
[----:B------:R-:W-:Y:S02]  /*7810*/  LEA R30, P1, R108, R10, 0x7 ;  /* 0x0000000a6c1e7211 */ /* 0x000fe400078238ff */
[----:B--2---:R-:W-:Y:S02]  /*7820*/  LEA R110, P0, R154, R80, 0x7 ;  /* 0x000000509a6e7211 */ /* 0x004fe400078038ff */
[----:B------:R-:W-:Y:S02]  /*7830*/  ISETP.GE.AND P5, PT, R117, R77, PT ;  /* 0x0000004d7500720c */ /* 0x000fe40003fa6270 */
[----:B------:R-:W-:Y:S02]  /*7840*/  LEA.HI.X R31, R108, R11, R109, 0x7, P1 ;  /* 0x0000000b6c1f7211 */ /* 0x000fe400008f3c6d */
[----:B------:R-:W-:Y:S03]  /*7850*/  LEA.HI.X R111, R154, R81, R155, 0x7, P0 ;  /* 0x000000519a6f7211 */ /* 0x000fe600000f3c9b */
[----:B------:R-:W-:Y:S06]  /*7860*/  @P4 BRA `(.L_x_815) ;  /* 0x0000000400544947 */ /* 0x000fec0003800000 */
[----:B------:R-:W-:Y:S01]  /*7870*/  ISETP.GE.AND P0, PT, R118, R9, PT ;  /* 0x000000097600720c */ /* 0x000fe20003f06270 */
[----:B---34-:R-:W2:Y:S11]  /*7880*/  LD.E.128 R52, desc[UR4][R30.64] ;  /* 0x000000041e347980 */ /* 0x018eb6000c101d00 */
        /* <DEDUP_REMOVED lines=83> */
.L_x_815:
[----:B------:R-:W-:Y:S05]  /*7dc0*/  BSYNC.RECONVERGENT B0 ;  /* 0x0000000000007941 */ /* 0x000fea0003800200 */
.L_x_814:
[----:B------:R-:W-:Y:S01]  /*7dd0*/  ISETP.GE.AND P4, PT, R116, R77, PT ;  /* 0x0000004d7400720c */ /* 0x000fe20003f86270 */
[----:B------:R-:W-:Y:S04]  /*7de0*/  BSSY.RECONVERGENT B0, `(.L_x_816) ;  /* 0x0000057000007945 */ /* 0x000fe80003800200 */
[----:B------:R-:W-:Y:S08]  /*7df0*/  @P5 BRA `(.L_x_817) ;  /* 0x0000000400545947 */ /* 0x000ff00003800000 */
        /* <DEDUP_REMOVED lines=85> */
.L_x_817:
[----:B------:R-:W-:Y:S05]  /*8350*/  BSYNC.RECONVERGENT B0 ;  /* 0x0000000000007941 */ /* 0x000fea0003800200 */
.L_x_816:
        /* <DEDUP_REMOVED lines=86> */
.L_x_813:
[----:B------:R-:W-:Y:S05]  /*88c0*/  BSYNC.RECONVERGENT B1 ;  /* 0x0000000000017941 */ /* 0x000fea0003800200 */
.L_x_812:
[----:B------:R-:W-:Y:S04]  /*88d0*/  BSSY.RECONVERGENT B1, `(.L_x_818) ;  /* 0x0000111000017945 */ /* 0x000fe80003800200 */
[----:B------:R-:W-:Y:S05]  /*88e0*/  @!P3 BRA `(.L_x_819) ;  /* 0x00000010003cb947 */ /* 0x000fea0003800000 */
[----:B------:R-:W-:Y:S01]  /*88f0*/  IMAD R5, R109, 0xc0, RZ ;  /* 0x000000c06d057824 */ /* 0x000fe200078e02ff */
[-C--:B-----5:R-:W-:Y:S01]  /*8900*/  ISETP.GE.AND P0, PT, R118, R77.reuse, PT ;  /* 0x0000004d7600720c */ /* 0x0a0fe20003f06270 */
[----:B------:R-:W-:Y:S01]  /*8910*/  IMAD R3, R155, 0xc0, RZ ;  /* 0x000000c09b037824 */ /* 0x000fe200078e02ff */
[-C--:B------:R-:W-:Y:S01]  /*8920*/  ISETP.GE.AND P4, PT, R117, R77.reuse, PT ;  /* 0x0000004d7500720c */ /* 0x080fe20003f86270 */
[----:B------:R-:W-:Y:S01]  /*8930*/  IMAD.WIDE.U32 R18, R108, 0xc0, R10 ;  /* 0x000000c06c127825 */ /* 0x000fe200078e000a */
[----:B------:R-:W-:Y:S01]  /*8940*/  ISETP.GE.AND P3, PT, R116, R77, PT ;  /* 0x0000004d7400720c */ /* 0x000fe20003f66270 */
[----:B------:R-:W-:Y:S02]  /*8950*/  BSSY.RECONVERGENT B0, `(.L_x_820) ;  /* 0x000005a000007945 */ /* 0x000fe40003800200 */
[----:B--2---:R-:W-:Y:S01]  /*8960*/  IMAD.WIDE.U32 R110, R154, 0xc0, R80 ;  /* 0x000000c09a6e7825 */ /* 0x004fe200078e0050 */
[----:B------:R-:W-:Y:S04]  /*8970*/  IADD3 R19, PT, PT, R19, R5, RZ ;  /* 0x0000000513137210 */ /* 0x000fe80007ffe0ff */
[----:B------:R-:W-:Y:S01]  /*8980*/  IADD3 R111, PT, PT, R111, R3, RZ ;  /* 0x000000036f6f7210 */ /* 0x000fe20007ffe0ff */
        /* <DEDUP_REMOVED lines=47> */
[C---:B------:R-:W-:Y:S01]  /*8c80*/  @!P0 SHF.L.U32 R40, R57.reuse, 0x10, RZ ;  /* 0x0000001039288819 */ /* 0x040fe200000006ff */
        /* <DEDUP_REMOVED lines=38> */
.L_x_821:
[----:B------:R-:W-:Y:S05]  /*8ef0*/  BSYNC.RECONVERGENT B0 ;  /* 0x0000000000007941 */ /* 0x000fea0003800200 */
.L_x_820:
[----:B------:R-:W-:Y:S04]  /*8f00*/  BSSY.RECONVERGENT B0, `(.L_x_822) ;  /* 0x0000057000007945 */ /* 0x000fe80003800200 */
        /* <DEDUP_REMOVED lines=86> */
.L_x_823:
[----:B------:R-:W-:Y:S05]  /*9470*/  BSYNC.RECONVERGENT B0 ;  /* 0x0000000000007941 */ /* 0x000fea0003800200 */
.L_x_822:
[----:B------:R-:W-:Y:S05]  /*9480*/  @P3 BRA `(.L_x_819) ;  /* 0x0000000400543947 */ /* 0x000fea0003800000 */
[----:B------:R-:W-:Y:S01]  /*9490*/  ISETP.GE.AND P0, PT, R116, R9, PT ;  /* 0x000000097400720c */ /* 0x000fe20003f06270 */
[----:B------:R-:W5:Y:S11]  /*94a0*/  LD.E.128 R40, desc[UR4][R18.64+0x80] ;  /* 0x0000800412287980 */ /* 0x000f76000c101d00 */
[----:B------:R-:W-:Y:S01]  /*94b0*/  @!UPT UIADD3 URZ, UPT, UPT, URZ, URZ, URZ ;  /* 0x000000fffffff290 */ /* 0x000fe2000fffe0ff */
[----:B------:R-:W-:Y:S04]  /*94c0*/  @!P0 ISETP.GT.AND P1, PT, R15, 0x40, PT ;  /* 0x000000400f00880c */ /* 0x000fe80003f24270 */
[----:B------:R-:W-:Y:S02]  /*94d0*/  @!P0 SEL R44, R14, RZ, !P1 ;  /* 0x000000ff0e2c8207 */ /* 0x000fe40004800000 */
[----:B--234-:R-:W-:Y:S02]  /*94e0*/  @!P0 SEL R53, R75, RZ, !P1 ;  /* 0x000000ff4b358207 */ /* 0x01cfe40004800000 */
[----:B------:R-:W-:Y:S02]  /*94f0*/  @!P0 IADD3 R44, P3, PT, R91, R44, RZ ;  /* 0x0000002c5b2c8210 */ /* 0x000fe40007f7e0ff */
[----:B------:R-:W-:Y:S03]  /*9500*/  @!P0 SEL R17, R17, R14, P1 ;  /* 0x0000000e11118207 */ /* 0x000fe60000800000 */
[----:B------:R-:W-:Y:S02]  /*9510*/  @!P0 IMAD.X R53, R84, 0x1, R53, P3 ;  /* 0x0000000154358824 */ /* 0x000fe400018e0635 */
[C---:B------:R-:W-:Y:S02]  /*9520*/  @!P0 IMAD.SHL.U32 R45, R44.reuse, 0x2, RZ ;  /* 0x000000022c2d8824 */ /* 0x040fe400078e00ff */
[----:B------:R-:W-:Y:S01]  /*9530*/  @!P0 IMAD.WIDE R22, R17, 0x2, R18 ;  /* 0x0000000211168825 */ /* 0x000fe200078e0212 */
[----:B------:R-:W-:Y:S02]  /*9540*/  @!P0 SHF.L.U64.HI R44, R44, 0x1, R53 ;  /* 0x000000012c2c8819 */ /* 0x000fe40000010235 */
[C---:B------:R-:W-:Y:S03]  /*9550*/  @!P0 IADD3 R54, P1, PT, R45.reuse, R76, RZ ;  /* 0x0000004c2d368210 */ /* 0x040fe60007f3e0ff */
[----:B------:R-:W2:Y:S01]  /*9560*/  @!P0 LD.E.128 R20, desc[UR4][R22.64+0x80] ;  /* 0x0000800416148980 */ /* 0x000ea2000c101d00 */
[C---:B------:R-:W-:Y:S02]  /*9570*/  @!P0 IADD3.X R55, PT, PT, R44.reuse, R73, RZ, P1, !PT ;  /* 0x000000492c378210 */ /* 0x040fe40000ffe4ff */
[----:B------:R-:W-:Y:S05]  /*9580*/  @!P0 IADD3 R30, P1, PT, R45, R78, RZ ;  /* 0x0000004e2d1e8210 */ /* 0x000fea0007f3e0ff */
[----:B------:R-:W3:Y:S01]  /*9590*/  @!P0 LD.E.128 R52, desc[UR4][R54.64+0x80] ;  /* 0x0000800436348980 */ /* 0x000ee2000c101d00 */
[----:B------:R-:W-:Y:S01]  /*95a0*/  @!P0 IMAD.X R31, R44, 0x1, R79, P1 ;  /* 0x000000012c1f8824 */ /* 0x000fe200008e064f */
[----:B------:R-:W-:Y:S06]  /*95b0*/  ISETP.GT.AND P1, PT, R15, 0x40, !P0 ;  /* 0x000000400f00780c */ /* 0x000fec0004724270 */
[----:B------:R5:W4:Y:S02]  /*95c0*/  @!P0 LD.E.128 R36, desc[UR4][R30.64+0x80] ;  /* 0x000080041e248980 */ /* 0x000b24000c101d00 */
[C---:B-----5:R-:W-:Y:S01]  /*95d0*/  @!P0 LOP3.LUT R31, R40.reuse, 0xffff0000, RZ, 0xc0, !PT ;  /* 0xffff0000281f8812 */ /* 0x060fe200078ec0ff */
[----:B------:R-:W-:Y:S01]  /*95e0*/  @!P0 IMAD.U32 R29, R40, 0x10000, RZ ;  /* 0x00010000281d8824 */ /* 0x000fe200078e00ff */
[----:B------:R-:W-:Y:S02]  /*95f0*/  @!P0 SHF.L.U32 R34, R41, 0x10, RZ ;  /* 0x0000001029228819 */ /* 0x000fe400000006ff */
[C---:B--2---:R-:W-:Y:S01]  /*9600*/  @!P0 SHF.L.U32 R9, R23.reuse, 0x10, RZ ;  /* 0x0000001017098819 */ /* 0x044fe200000006ff */
[----:B------:R-:W-:Y:S01]  /*9610*/  @!P0 IMAD.U32 R25, R20, 0x10000, RZ ;  /* 0x0001000014198824 */ /* 0x000fe200078e00ff */
[----:B------:R-:W-:Y:S01]  /*9620*/  @!P0 LOP3.LUT R15, R23, 0xffff0000, RZ, 0xc0, !PT ;  /* 0xffff0000170f8812 */ /* 0x000fe200078ec0ff */
[----:B------:R-:W-:Y:S01]  /*9630*/  @!P0 IMAD.U32 R17, R22, 0x10000, RZ ;  /* 0x0001000016118824 */ /* 0x000fe200078e00ff */
[----:B------:R-:W-:Y:S02]  /*9640*/  @!P0 LOP3.LUT R24, R20, 0xffff0000, RZ, 0xc0, !PT ;  /* 0xffff000014188812 */ /* 0x000fe400078ec0ff */
[----:B------:R-:W-:Y:S02]  /*9650*/  @!P0 LOP3.LUT R16, R22, 0xffff0000, RZ, 0xc0, !PT ;  /* 0xffff000016108812 */ /* 0x000fe400078ec0ff */
[C---:B---3--:R-:W-:Y:S01]  /*9660*/  @!P0 LOP3.LUT R27, R52.reuse, 0xffff0000, RZ, 0xc0, !PT ;  /* 0xffff0000341b8812 */ /* 0x048fe200078ec0ff */
[----:B------:R-:W-:Y:S01]  /*9670*/  @!P0 IMAD.U32 R28, R52, 0x10000, RZ ;  /* 0x00010000341c8824 */ /* 0x000fe200078e00ff */
[C---:B------:R-:W-:Y:S01]  /*9680*/  @!P0 SHF.L.U32 R23, R53.reuse, 0x10, RZ ;  /* 0x0000001035178819 */ /* 0x040fe200000006ff */
[----:B------:R-:W-:Y:S01]  /*9690*/  @!P0 IMAD.U32 R22, R54, 0x10000, RZ ;  /* 0x0001000036168824 */ /* 0x000fe200078e00ff */
[----:B------:R-:W-:Y:S01]  /*96a0*/  @!P0 LOP3.LUT R26, R53, 0xffff0000, RZ, 0xc0, !PT ;  /* 0xffff0000351a8812 */ /* 0x000fe200078ec0ff */
[----:B------:R-:W-:Y:S01]  /*96b0*/  @P1 FADD.FTZ R28, -R28, -RZ ;  /* 0x800000ff1c1c1221 */ /* 0x000fe20000010100 */
[----:B------:R-:W-:Y:S01]  /*96c0*/  @!P0 SHF.L.U32 R20, R21, 0x10, RZ ;  /* 0x0000001015148819 */ /* 0x000fe200000006ff */
[----:B------:R-:W-:Y:S01]  /*96d0*/  @P1 FADD.FTZ R27, -R27, -RZ ;  /* 0x800000ff1b1b1221 */ /* 0x000fe20000010100 */
[----:B------:R-:W-:Y:S01]  /*96e0*/  @!P0 LOP3.LUT R19, R54, 0xffff0000, RZ, 0xc0, !PT ;  /* 0xffff000036138812 */ /* 0x000fe200078ec0ff */
[C---:B----4-:R-:W-:Y:S01]  /*96f0*/  @!P0 IMAD.U32 R30, R36.reuse, 0x10000, RZ ;  /* 0x00010000241e8824 */ /* 0x050fe200078e00ff */
[----:B------:R-:W-:Y:S01]  /*9700*/  @!P0 SHF.L.U32 R18, R55, 0x10, RZ ;  /* 0x0000001037128819 */ /* 0x000fe200000006ff */
[----:B------:R-:W-:Y:S01]  /*9710*/  @!P0 FMUL.FTZ R0, R25, R28 ;  /* 0x0000001c19008220 */ /* 0x000fe20000410000 */
[----:B------:R-:W-:Y:S01]  /*9720*/  @!P0 LOP3.LUT R21, R21, 0xffff0000, RZ, 0xc0, !PT ;  /* 0xffff000015158812 */ /* 0x000fe200078ec0ff */
[----:B------:R-:W-:Y:S01]  /*9730*/  @P1 FADD.FTZ R23, -R23, -RZ ;  /* 0x800000ff17171221 */ /* 0x000fe20000010100 */
[----:B------:R-:W-:Y:S01]  /*9740*/  @!P0 LOP3.LUT R14, R55, 0xffff0000, RZ, 0xc0, !PT ;  /* 0xffff0000370e8812 */ /* 0x000fe200078ec0ff */
[----:B------:R-:W-:Y:S01]  /*9750*/  @!P0 FFMA.FTZ R0, R29, R30, R0 ;  /* 0x0000001e1d008223 */ /* 0x000fe20000010000 */
[----:B------:R-:W-:Y:S01]  /*9760*/  @!P0 LOP3.LUT R32, R36, 0xffff0000, RZ, 0xc0, !PT ;  /* 0xffff000024208812 */ /* 0x000fe200078ec0ff */
[----:B------:R-:W-:Y:S01]  /*9770*/  @!P0 FMUL.FTZ R2, R24, R27 ;  /* 0x0000001b18028220 */ /* 0x000fe20000410000 */
[C---:B------:R-:W-:Y:S01]  /*9780*/  @!P0 SHF.L.U32 R33, R37.reuse, 0x10, RZ ;  /* 0x0000001025218819 */ /* 0x040fe200000006ff */
[----:B------:R-:W-:Y:S01]  /*9790*/  @P1 FADD.FTZ R26, -R26, -RZ ;  /* 0x800000ff1a1a1221 */ /* 0x000fe20000010100 */
[----:B------:R-:W-:Y:S01]  /*97a0*/  @!P0 LOP3.LUT R35, R37, 0xffff0000, RZ, 0xc0, !PT ;  /* 0xffff000025238812 */ /* 0x000fe200078ec0ff */
[----:B------:R-:W-:Y:S01]  /*97b0*/  @P1 FADD.FTZ R22, -R22, -RZ ;  /* 0x800000ff16161221 */ /* 0x000fe20000010100 */
[----:B------:R-:W-:Y:S01]  /*97c0*/  @!P0 LOP3.LUT R29, R41, 0xffff0000, RZ, 0xc0, !PT ;  /* 0xffff0000291d8812 */ /* 0x000fe200078ec0ff */
[----:B------:R-:W-:Y:S01]  /*97d0*/  @!P0 FMUL.FTZ R3, R20, R23 ;  /* 0x0000001714038220 */ /* 0x000fe20000410000 */
[----:B------:R-:W-:Y:S01]  /*97e0*/  @!P0 LOP3.LUT R37, R38, 0xffff0000, RZ, 0xc0, !PT ;  /* 0xffff000026258812 */ /* 0x000fe200078ec0ff */
[----:B------:R-:W-:Y:S01]  /*97f0*/  @P1 FADD.FTZ R19, -R19, -RZ ;  /* 0x800000ff13131221 */ /* 0x000fe20000010100 */
        /* <DEDUP_REMOVED lines=10> */
[C---:B------:R-:W-:Y:S01]  /*98a0*/  @!P0 SHF.L.U32 R38, R39.reuse, 0x10, RZ ;  /* 0x0000001027268819 */ /* 0x040fe200000006ff */
[----:B------:R-:W-:Y:S01]  /*98b0*/  @!P0 FFMA.FTZ R3, R34, R33, R3 ;  /* 0x0000002122038223 */ /* 0x000fe20000010003 */
[----:B------:R-:W-:Y:S01]  /*98c0*/  @!P0 LOP3.LUT R39, R39, 0xffff0000, RZ, 0xc0, !PT ;  /* 0xffff000027278812 */ /* 0x000fe200078ec0ff */
[----:B------:R-:W-:Y:S01]  /*98d0*/  @!P0 FMUL.FTZ R6, R16, R19 ;  /* 0x0000001310068220 */ /* 0x000fe20000410000 */
[----:B------:R-:W-:Y:S01]  /*98e0*/  @!P0 LOP3.LUT R33, R43, 0xffff0000, RZ, 0xc0, !PT ;  /* 0xffff00002b218812 */ /* 0x000fe200078ec0ff */
        /* <DEDUP_REMOVED lines=15> */
.L_x_819:
[----:B------:R-:W-:Y:S05]  /*99e0*/  BSYNC.RECONVERGENT B1 ;  /* 0x0000000000017941 */ /* 0x000fea0003800200 */
.L_x_818:
[----:B------:R-:W3:Y:S01]  /*99f0*/  LD.E R3, desc[UR4][R120.64+0xd0] ;  /* 0x0000d00478037980 */ /* 0x000ee2000c101900 */
[----:B-----5:R-:W-:Y:S02]  /*9a00*/  IMAD.MOV.U32 R77, RZ, RZ, R73 ;  /* 0x000000ffff4d7224 */ /* 0x020fe400078e0049 */
[----:B---3--:R-:W-:Y:S05]  /*9a10*/  IMAD.U32 R3, R3, -0x40, RZ ;  /* 0xffffffc003037824 */ /* 0x008fea00078e00ff */
[C---:B------:R-:W-:Y:S02]  /*9a20*/  LEA R78, P1, R3.reuse, R78, 0x1 ;  /* 0x0000004e034e7211 */ /* 0x040fe400078208ff */
[C---:B------:R-:W-:Y:S02]  /*9a30*/  LEA R76, P0, R3.reuse, R76, 0x1 ;  /* 0x0000004c034c7211 */ /* 0x040fe400078008ff */
[C---:B------:R-:W-:Y:S02]  /*9a40*/  LEA.HI.X.SX32 R79, R3.reuse, R79, 0x1, P1 ;  /* 0x0000004f034f7211 */ /* 0x040fe400008f0eff */
[----:B------:R-:W-:Y:S09]  /*9a50*/  LEA.HI.X.SX32 R73, R3, R77, 0x1, P0 ;  /* 0x0000004d03497211 */ /* 0x000ff200000f0eff */
.L_x_774:
[----:B------:R-:W-:Y:S05]  /*9a60*/  BSYNC.RECONVERGENT B2 ;  /* 0x0000000000027941 */ /* 0x000fea0003800200 */
.L_x_766:
[----:B------:R-:W-:Y:S01]  /*9a70*/  ISETP.NE.U32.AND P4, PT, R174, RZ, PT ;  /* 0x000000ffae00720c */ /* 0x000fe20003f85070 */
[----:B-1-34-:R-:W3:Y:S01]  /*9a80*/  LD.E R3, desc[UR4][R120.64+0x128] ;  /* 0x0001280478037980 */ /* 0x01aee2000c101900 */
[----:B------:R-:W-:Y:S01]  /*9a90*/  UMOV UR6, URZ ;  /* 0x000000ff00067c82 */ /* 0x000fe20008000000 */
[----:B------:R-:W-:Y:S01]  /*9aa0*/  BSSY.RECONVERGENT B0, `(.L_x_824) ;  /* 0x0000062000007945 */ /* 0x000fe20003800200 */
[----:B------:R-:W-:Y:S02]  /*9ab0*/  ISETP.NE.AND.EX P4, PT, R175, RZ, PT, P4 ;  /* 0x000000ffaf00720c */ /* 0x000fe40003f85340 */
[----:B--2---:R-:W-:Y:S11]  /*9ac0*/  IADD3 R7, P0, PT, RZ, -UR6, RZ ;  /* 0x80000006ff077c10 */ /* 0x004ff6000ff1e0ff */
[----:B------:R-:W2:Y:S04]  /*9ad0*/  @!P4 LD.E R2, desc[UR4][R120.64+0x40] ;  /* 0x000040047802c980 */ /* 0x000ea8000c101900 */
[----:B------:R-:W4:Y:S02]  /*9ae0*/  @!P4 LD.E R0, desc[UR4][R120.64+0x38] ;  /* 0x000038047800c980 */ /* 0x000f24000c101900 */
[----:B----4-:R-:W-:Y:S02]  /*9af0*/  @!P4 IMAD.SHL.U32 R0, R0, 0x80, RZ ;  /* 0x000000800000c824 */ /* 0x010fe400078e00ff */
[----:B---3--:R-:W-:Y:S02]  /*9b00*/  IMAD.SHL.U32 R3, R3, 0x80, RZ ;  /* 0x0000008003037824 */ /* 0x008fe400078e00ff */
[----:B--2---:R-:W-:Y:S02]  /*9b10*/  @!P4 IMAD.SHL.U32 R2, R2, 0x80, RZ ;  /* 0x000000800202c824 */ /* 0x004fe400078e00ff */
[----:B------:R-:W-:Y:S02]  /*9b20*/  IMAD.X R3, RZ, RZ, ~R3, P0 ;  /* 0x000000ffff037224 */ /* 0x000fe400000e0e03 */
[----:B------:R-:W-:Y:S02]  /*9b30*/  @!P4 IMAD.X R2, RZ, RZ, ~R2, P0 ;  /* 0x000000ffff02c224 */ /* 0x000fe400000e0e02 */
[----:B------:R-:W-:Y:S01]  /*9b40*/  @!P4 IMAD.X R0, RZ, RZ, ~R0, P0 ;  /* 0x000000ffff00c224 */ /* 0x000fe200000e0e00 */
[C---:B------:R-:W-:Y:S02]  /*9b50*/  SHF.R.S64 R9, R7.reuse, 0x1f, R3 ;  /* 0x0000001f07097819 */ /* 0x040fe40000001003 */
[C---:B------:R-:W-:Y:S02]  /*9b60*/  @!P4 SHF.R.S64 R5, R7.reuse, 0x1f, R2 ;  /* 0x0000001f0705c819 */ /* 0x040fe40000001002 */
[----:B------:R-:W-:Y:S02]  /*9b70*/  @!P4 SHF.R.S64 R7, R7, 0x1f, R0 ;  /* 0x0000001f0707c819 */ /* 0x000fe40000001000 */
[----:B------:R-:W-:Y:S02]  /*9b80*/  IADD3 R10, P3, PT, R10, R9, RZ ;  /* 0x000000090a0a7210 */ /* 0x000fe40007f7e0ff */
[----:B------:R-:W-:Y:S02]  /*9b90*/  @!P4 IADD3 R82, P1, PT, R5, R82, RZ ;  /* 0x000000520552c210 */ /* 0x000fe40007f3e0ff */
[----:B------:R-:W-:Y:S02]  /*9ba0*/  @!P4 IADD3 R80, P0, PT, R7, R80, RZ ;  /* 0x000000500750c210 */ /* 0x000fe40007f1e0ff */
[----:B------:R-:W-:Y:S02]  /*9bb0*/  LEA.HI.X.SX32 R11, R3, R11, 0x1, P3 ;  /* 0x0000000b030b7211 */ /* 0x000fe400018f0eff */
[----:B------:R-:W-:Y:S02]  /*9bc0*/  @!P4 LEA.HI.X.SX32 R83, R2, R83, 0x1, P1 ;  /* 0x000000530253c211 */ /* 0x000fe400008f0eff */
[----:B------:R-:W-:Y:S01]  /*9bd0*/  @!P4 LEA.HI.X.SX32 R81, R0, R81, 0x1, P0 ;  /* 0x000000510051c211 */ /* 0x000fe200000f0eff */
[----:B------:R-:W-:Y:S06]  /*9be0*/  @!P4 BRA `(.L_x_825) ;  /* 0x000000040034c947 */ /* 0x000fec0003800000 */
[----:B------:R-:W-:Y:S11]  /*9bf0*/  ISETP.GT.AND P0, PT, R90, R63, PT ;  /* 0x0000003f5a00720c */ /* 0x000ff60003f04270 */
[----:B------:R-:W-:Y:S02]  /*9c00*/  @!UPT UIADD3 URZ, UPT, UPT, URZ, URZ, URZ ;  /* 0x000000fffffff290 */ /* 0x000fe4000fffe0ff */
[----:B------:R-:W-:Y:S05]  /*9c10*/  @!P0 BRA `(.L_x_825) ;  /* 0x0000000400288947 */ /* 0x000fea0003800000 */
[----:B------:R-:W2:Y:S01]  /*9c20*/  LD.E R3, desc[UR4][R120.64+0x170] ;  /* 0x0001700478037980 */ /* 0x000ea2000c101900 */
[----:B------:R-:W-:Y:S03]  /*9c30*/  IABS R14, R100 ;  /* 0x00000064000e7213 */ /* 0x000fe60000000000 */
[----:B------:R-:W3:Y:S06]  /*9c40*/  LD.E.64 R24, desc[UR4][R120.64+0x40] ;  /* 0x0000400478187980 */ /* 0x000eec000c101b00 */
[----:B------:R-:W4:Y:S06]  /*9c50*/  LD.E.64 R22, desc[UR4][R120.64+0x20] ;  /* 0x0000200478167980 */ /* 0x000f2c000c101b00 */
[----:B------:R-:W4:Y:S01]  /*9c60*/  LD.E.64 R20, desc[UR4][R120.64+0x28] ;  /* 0x0000280478147980 */ /* 0x000f22000c101b00 */
[-C--:B--2---:R-:W-:Y:S02]  /*9c70*/  IABS R15, R3.reuse ;  /* 0x00000003000f7213 */ /* 0x084fe40000000000 */
[----:B------:R-:W-:Y:S02]  /*9c80*/  LOP3.LUT R4, RZ, R3, RZ, 0x33, !PT ;  /* 0x00000003ff047212 */ /* 0x000fe400078e33ff */
[----:B------:R-:W1:Y:S10]  /*9c90*/  I2F.RP R18, R15 ;  /* 0x0000000f00127306 */ /* 0x000e740000209400 */
[----:B-1----:R-:W1:Y:S02]  /*9ca0*/  MUFU.RCP R6, R18 ;  /* 0x0000001200067308 */ /* 0x002e640000001000 */
[----:B-1----:R-:W-:Y:S01]  /*9cb0*/  VIADD R16, R6, 0xffffffe ;  /* 0x0ffffffe06107836 */ /* 0x002fe20000000000 */
[----:B------:R-:W-:Y:S07]  /*9cc0*/  IABS R6, R92 ;  /* 0x0000005c00067213 */ /* 0x000fee0000000000 */
[----:B------:R-:W1:Y:S02]  /*9cd0*/  F2I.FTZ.U32.TRUNC.NTZ R17, R16 ;  /* 0x0000001000117305 */ /* 0x000e64000021f000 */
[--C-:B-1----:R-:W-:Y:S01]  /*9ce0*/  IMAD.MOV R8, RZ, RZ, -R17.reuse ;  /* 0x000000ffff087224 */ /* 0x102fe200078e0a11 */
[----:B------:R-:W-:Y:S03]  /*9cf0*/  MOV R16, RZ ;  /* 0x000000ff00107202 */ /* 0x000fe60000000f00 */
[----:B------:R-:W-:Y:S01]  /*9d00*/  IMAD R19, R8, R15, RZ ;  /* 0x0000000f08137224 */ /* 0x000fe200078e02ff */
[----:B------:R-:W-:Y:S03]  /*9d10*/  IABS R8, R3 ;  /* 0x0000000300087213 */ /* 0x000fe60000000000 */
[----:B------:R-:W-:Y:S02]  /*9d20*/  IMAD.HI.U32 R17, R17, R19, R16 ;  /* 0x0000001311117227 */ /* 0x000fe400078e0010 */
[----:B------:R-:W2:Y:S02]  /*9d30*/  LD.E.64 R18, desc[UR4][R120.64+0x38] ;  /* 0x0000380478127980 */ /* 0x000ea4000c101b00 */
[----:B------:R-:W-:Y:S02]  /*9d40*/  IMAD.MOV R8, RZ, RZ, -R8 ;  /* 0x000000ffff087224 */ /* 0x000fe400078e0a08 */
[C---:B------:R-:W-:Y:S04]  /*9d50*/  IMAD.HI.U32 R7, R17.reuse, R6, RZ ;  /* 0x0000000611077227 */ /* 0x040fe800078e00ff */
[----:B------:R-:W-:Y:S04]  /*9d60*/  IMAD.HI.U32 R5, R17, R14, RZ ;  /* 0x0000000e11057227 */ /* 0x000fe800078e00ff */
[-C--:B------:R-:W-:Y:S02]  /*9d70*/  IMAD R6, R7, R8.reuse, R6 ;  /* 0x0000000807067224 */ /* 0x080fe400078e0206 */
[----:B------:R-:W-:Y:S01]  /*9d80*/  IMAD R14, R5, R8, R14 ;  /* 0x00000008050e7224 */ /* 0x000fe200078e020e */
[----:B------:R-:W-:Y:S02]  /*9d90*/  LOP3.LUT R8, R100, R3, RZ, 0x3c, !PT ;  /* 0x0000000364087212 */ /* 0x000fe400078e3cff */
[C---:B------:R-:W-:Y:S02]  /*9da0*/  ISETP.GT.U32.AND P0, PT, R15.reuse, R6, PT ;  /* 0x000000060f00720c */ /* 0x040fe40003f04070 */
[----:B------:R-:W-:Y:S02]  /*9db0*/  ISETP.GT.U32.AND P4, PT, R15, R14, PT ;  /* 0x0000000e0f00720c */ /* 0x000fe40003f84070 */
[----:B------:R-:W-:Y:S09]  /*9dc0*/  ISETP.GE.AND P3, PT, R8, RZ, PT ;  /* 0x000000ff0800720c */ /* 0x000ff20003f66270 */
[----:B------:R-:W-:Y:S02]  /*9dd0*/  @!P0 IMAD.IADD R6, R6, 0x1, -R15 ;  /* 0x0000000106068824 */ /* 0x000fe400078e0a0f */
[----:B------:R-:W-:Y:S01]  /*9de0*/  @!P0 VIADD R7, R7, 0x1 ;  /* 0x0000000107078836 */ /* 0x000fe20000000000 */
[-C--:B------:R-:W-:Y:S01]  /*9df0*/  @!P4 IADD3 R14, PT, PT, R14, -R15.reuse, RZ ;  /* 0x8000000f0e0ec210 */ /* 0x080fe20007ffe0ff */
[----:B------:R-:W-:Y:S01]  /*9e00*/  @!P4 VIADD R5, R5, 0x1 ;  /* 0x000000010505c836 */ /* 0x000fe20000000000 */
[-C--:B------:R-:W-:Y:S02]  /*9e10*/  ISETP.GE.U32.AND P5, PT, R6, R15.reuse, PT ;  /* 0x0000000f0600720c */ /* 0x080fe40003fa6070 */
[----:B------:R-:W-:Y:S02]  /*9e20*/  ISETP.GE.U32.AND P6, PT, R14, R15, PT ;  /* 0x0000000f0e00720c */ /* 0x000fe40003fc6070 */
[----:B------:R-:W-:Y:S02]  /*9e30*/  LOP3.LUT R6, R92, R3, RZ, 0x3c, !PT ;  /* 0x000000035c067212 */ /* 0x000fe400078e3cff */
[----:B------:R-:W-:Y:S02]  /*9e40*/  ISETP.NE.AND P0, PT, R3, RZ, PT ;  /* 0x000000ff0300720c */ /* 0x000fe40003f05270 */
[----:B------:R-:W-:Y:S05]  /*9e50*/  ISETP.GE.AND P1, PT, R6, RZ, PT ;  /* 0x000000ff0600720c */ /* 0x000fea0003f26270 */
[----:B------:R-:W-:Y:S02]  /*9e60*/  @P5 IADD3 R7, PT, PT, R7, 0x1, RZ ;  /* 0x0000000107075810 */ /* 0x000fe40007ffe0ff */
[----:B------:R-:W-:Y:S05]  /*9e70*/  @P6 VIADD R5, R5, 0x1 ;  /* 0x0000000105056836 */ /* 0x000fea0000000000 */
[----:B------:R-:W-:Y:S01]  /*9e80*/  @!P3 IADD3 R5, PT, PT, -R5, RZ, RZ ;  /* 0x000000ff0505b210 */ /* 0x000fe20007ffe1ff */
[----:B------:R-:W-:Y:S03]  /*9e90*/  @!P1 IMAD.MOV R7, RZ, RZ, -R7 ;  /* 0x000000ffff079224 */ /* 0x000fe600078e0a07 */
[C---:B------:R-:W-:Y:S02]  /*9ea0*/  SEL R9, R4.reuse, R5, !P0 ;  /* 0x0000000504097207 */ /* 0x040fe40004000000 */
[----:B------:R-:W-:Y:S02]  /*9eb0*/  SEL R2, R4, R7, !P0 ;  /* 0x0000000704027207 */ /* 0x000fe40004000000 */
[CC--:B------:R-:W-:Y:S02]  /*9ec0*/  LEA R26, P0, R9.reuse, R172.reuse, 0x2 ;  /* 0x000000ac091a7211 */ /* 0x0c0fe400078010ff */
[C---:B------:R-:W-:Y:S02]  /*9ed0*/  LEA R28, P1, R2.reuse, R172, 0x2 ;  /* 0x000000ac021c7211 */ /* 0x040fe400078210ff */
[CC--:B------:R-:W-:Y:S02]  /*9ee0*/  LEA.HI.X.SX32 R27, R9.reuse, R173.reuse, 0x2, P0 ;  /* 0x000000ad091b7211 */ /* 0x0c0fe400000f16ff */
[----:B------:R-:W-:Y:S01]  /*9ef0*/  LEA.HI.X.SX32 R29, R2, R173, 0x2, P1 ;  /* 0x000000ad021d7211 */ /* 0x000fe200008f16ff */
[----:B------:R-:W-:Y:S02]  /*9f00*/  IMAD.IADD R2, R9, 0x1, -R2 ;  /* 0x0000000109027824 */ /* 0x000fe400078e0a02 */
[----:B------:R1:W4:Y:S02]  /*9f10*/  LD.E R6, desc[UR4][R26.64] ;  /* 0x000000041a067980 */ /* 0x000324000c101900 */
[----:B------:R-:W-:Y:S02]  /*9f20*/  IMAD R0, R2, R3, -0x80 ;  /* 0xffffff8002007424 */ /* 0x000fe400078e0203 */
[----:B------:R-:W4:Y:S02]  /*9f30*/  LD.E R15, desc[UR4][R28.64] ;  /* 0x000000041c0f7980 */ /* 0x000f24000c101900 */
[----:B---3--:R-:W-:Y:S01]  /*9f40*/  IMAD R14, R25, R0, RZ ;  /* 0x00000000190e7224 */ /* 0x008fe200078e02ff */
[----:B------:R-:W-:Y:S05]  /*9f50*/  SHF.R.S32.HI R8, RZ, 0x1f, R0 ;  /* 0x0000001fff087819 */ /* 0x000fea0000011400 */
[C---:B------:R-:W-:Y:S02]  /*9f60*/  IMAD R14, R24.reuse, R8, R14 ;  /* 0x00000008180e7224 */ /* 0x040fe400078e020e */
[-C--:B-1----:R-:W-:Y:S04]  /*9f70*/  IMAD.WIDE.U32 R26, R24, R0.reuse, RZ ;  /* 0x00000000181a7225 */ /* 0x082fe800078e00ff */
[----:B--2---:R-:W-:Y:S04]  /*9f80*/  IMAD R17, R19, R0, RZ ;  /* 0x0000000013117224 */ /* 0x004fe800078e02ff */
[----:B------:R-:W-:Y:S02]  /*9f90*/  IMAD R17, R18, R8, R17 ;  /* 0x0000000812117224 */ /* 0x000fe400078e0211 */
[----:B----4-:R-:W-:Y:S04]  /*9fa0*/  IMAD.IADD R16, R15, 0x1, -R6 ;  /* 0x000000010f107824 */ /* 0x010fe800078e0a06 */
[-C--:B------:R-:W-:Y:S01]  /*9fb0*/  IMAD R6, R23, R16.reuse, RZ ;  /* 0x0000001017067224 */ /* 0x080fe200078e02ff */
[----:B------:R-:W-:Y:S01]  /*9fc0*/  SHF.R.S32.HI R15, RZ, 0x1f, R16 ;  /* 0x0000001fff0f7819 */ /* 0x000fe20000011410 */
[C---:B------:R-:W-:Y:S01]  /*9fd0*/  IMAD.WIDE.U32 R24, R22.reuse, R16, RZ ;  /* 0x0000001016187225 */ /* 0x040fe200078e00ff */
[----:B------:R-:W-:Y:S03]  /*9fe0*/  IADD3 R23, PT, PT, R27, R14, RZ ;  /* 0x0000000e1b177210 */ /* 0x000fe60007ffe0ff */
[-C--:B------:R-:W-:Y:S01]  /*9ff0*/  IMAD R6, R22, R15.reuse, R6 ;  /* 0x0000000f16067224 */ /* 0x080fe200078e0206 */
[----:B------:R-:W-:Y:S03]  /*a000*/  MOV R22, R26 ;  /* 0x0000001a00167202 */ /* 0x000fe60000000f00 */
[----:B------:R-:W-:Y:S02]  /*a010*/  IMAD.IADD R25, R25, 0x1, R6 ;  /* 0x0000000119197824 */ /* 0x000fe400078e0206 */
[----:B------:R-:W-:Y:S04]  /*a020*/  IMAD.WIDE.U32 R22, R16, R20, R22 ;  /* 0x0000001410167225 */ /* 0x000fe800078e0016 */
[----:B------:R-:W-:Y:S01]  /*a030*/  IMAD R16, R21, R16, RZ ;  /* 0x0000001015107224 */ /* 0x000fe200078e02ff */
[----:B------:R-:W-:Y:S01]  /*a040*/  LEA R82, P1, R22, R82, 0x1 ;  /* 0x0000005216527211 */ /* 0x000fe200078208ff */
[----:B------:R-:W-:Y:S04]  /*a050*/  IMAD.WIDE.U32 R24, R18, R0, R24 ;  /* 0x0000000012187225 */ /* 0x000fe800078e0018 */
[----:B------:R-:W-:Y:S01]  /*a060*/  IMAD R16, R20, R15, R16 ;  /* 0x0000000f14107224 */ /* 0x000fe200078e0210 */
[C---:B------:R-:W-:Y:S02]  /*a070*/  LEA R80, P0, R24.reuse, R80, 0x1 ;  /* 0x0000005018507211 */ /* 0x040fe400078008ff */
[----:B------:R-:W-:Y:S01]  /*a080*/  IADD3 R6, PT, PT, R25, R17, RZ ;  /* 0x0000001119067210 */ /* 0x000fe20007ffe0ff */
[----:B------:R-:W-:Y:S03]  /*a090*/  IMAD.IADD R16, R23, 0x1, R16 ;  /* 0x0000000117107824 */ /* 0x000fe600078e0210 */
[----:B------:R-:W-:Y:S02]  /*a0a0*/  LEA.HI.X R81, R24, R81, R6, 0x1, P0 ;  /* 0x0000005118517211 */ /* 0x000fe400000f0c06 */
[----:B------:R-:W-:Y:S02]  /*a0b0*/  LEA.HI.X R83, R22, R83, R16, 0x1, P1 ;  /* 0x0000005316537211 */ /* 0x000fe400008f0c10 */
.L_x_825:
[----:B------:R-:W-:Y:S05]  /*a0c0*/  BSYNC.RECONVERGENT B0 ;  /* 0x0000000000007941 */ /* 0x000fea0003800200 */
.L_x_824:
[----:B------:R-:W-:Y:S05]  /*a0d0*/  @P2 BRA `(.L_x_826) ;  /* 0xffffff8000a82947 */ /* 0x000fea000383ffff */
.L_x_757:
[----:B------:R-:W-:Y:S05]  /*a0e0*/  WARPSYNC.ALL ;  /* 0x0000000000007948 */ /* 0x000fea0003800000 */
[----:B------:R-:W-:Y:S06]  /*a0f0*/  BAR.SYNC.DEFER_BLOCKING 0x0 ;  /* 0x0000000000007b1d */ /* 0x000fec0000010000 */
[----:B------:R-:W2:Y:S01]  /*a100*/  LD.E R3, desc[UR4][R120.64+0xd0] ;  /* 0x0000d00478037980 */ /* 0x000ea2000c101900 */
[----:B------:R-:W-:Y:S01]  /*a110*/  BSSY.RECONVERGENT B3, `(.L_x_827) ;  /* 0x00003a3000037945 */ /* 0x000fe20003800200 */
[----:B--2---:R-:W-:-:S13]  /*a120*/  ISETP.NE.AND P0, PT, R3, RZ, PT ;  /* 0x000000ff0300720c */ /* 0x004fda0003f05270 */
[----:B------:R-:W-:Y:S05]  /*a130*/  @P0 BRA `(.L_x_828) ;  /* 0x0000000000cc0947 */ /* 0x000fea0003800000 */
[----:B------:R-:W-:Y:S01]  /*a140*/  IADD3 R3, PT, PT, -R168, R169, RZ ;  /* 0x000000a9a8037210 */ /* 0x000fe20007ffe1ff */
[----:B------:R-:W-:Y:S03]  /*a150*/  BSSY.RECONVERGENT B0, `(.L_x_829) ;  /* 0x0000017000007945 */ /* 0x000fe60003800200 */
[----:B------:R-:W-:-:S13]  /*a160*/  ISETP.GE.AND P0, PT, R104, R3, PT ;  /* 0x000000036800720c */ /* 0x000fda0003f06270 */
[----:B------:R-:W-:Y:S05]  /*a170*/  @P0 BRA `(.L_x_830) ;  /* 0x0000000000500947 */ /* 0x000fea0003800000 */
[-C--:B-----5:R-:W-:Y:S02]  /*a180*/  ISETP.GE.AND P1, PT, R118, R166.reuse, PT ;  /* 0x000000a67600720c */ /* 0x0a0fe40003f26270 */
[----:B------:R-:W-:-:S11]  /*a190*/  ISETP.GE.AND P0, PT, R117, R166, PT ;  /* 0x000000a67500720c */ /* 0x000fd60003f06270 */
        /* <DEDUP_REMOVED lines=17> */
.L_x_831:
[----:B------:R2:W-:Y:S02]  /*a2b0*/  STS.128 [R167+0x2000], RZ ;  /* 0x002000ffa7007388 */ /* 0x0005e40000000c00 */
.L_x_830:
[----:B------:R-:W-:Y:S05]  /*a2c0*/  BSYNC.RECONVERGENT B0 ;  /* 0x0000000000007941 */ /* 0x000fea0003800200 */
.L_x_829:
[----:B------:R-:W-:-:S04]  /*a2d0*/  IADD3 R30, PT, PT, R104, 0x20, RZ ;  /* 0x00000020681e7810 */ /* 0x000fc80007ffe0ff */
[----:B------:R-:W-:-:S13]  /*a2e0*/  ISETP.GE.AND P0, PT, R30, R3, PT ;  /* 0x000000031e00720c */ /* 0x000fda0003f06270 */
[----:B------:R-:W-:Y:S05]  /*a2f0*/  @P0 BRA `(.L_x_832) ;  /* 0x0000003800100947 */ /* 0x000fea0003800000 */
[-C--:B-----5:R-:W-:Y:S02]  /*a300*/  ISETP.GE.AND P1, PT, R118, R166.reuse, PT ;  /* 0x000000a67600720c */ /* 0x0a0fe40003f26270 */
        /* <DEDUP_REMOVED lines=20> */
.L_x_833:
[----:B------:R1:W-:Y:S01]  /*a450*/  STS.128 [R167+0x2800], RZ ;  /* 0x002800ffa7007388 */ /* 0x0003e20000000c00 */
[----:B------:R-:W-:Y:S05]  /*a460*/  BRA `(.L_x_832) ;  /* 0x0000003400b47947 */ /* 0x000fea0003800000 */
.L_x_828:
[----:B------:R-:W2:Y:S04]  /*a470*/  LD.E.64 R4, desc[UR4][R120.64+0xf0] ;  /* 0x0000f00478047980 */ /* 0x000ea8000c101b00 */
[----:B------:R-:W3:Y:S04]  /*a480*/  LD.E.U8 R0, desc[UR4][R120.64+0x1b3] ;  /* 0x0001b30478007980 */ /* 0x000ee8000c101100 */
[----:B------:R1:W5:Y:S04]  /*a490*/  LD.E.64 R28, desc[UR4][R120.64+0x148] ;  /* 0x00014804781c7980 */ /* 0x000368000c101b00 */
[----:B------:R1:W5:Y:S01]  /*a4a0*/  LD.E.64 R26, desc[UR4][R120.64+0x150] ;  /* 0x00015004781a7980 */ /* 0x000362000c101b00 */
[----:B--2---:R-:W-:-:S04]  /*a4b0*/  ISETP.NE.U32.AND P1, PT, R4, RZ, PT ;  /* 0x000000ff0400720c */ /* 0x004fc80003f25070 */
[----:B------:R-:W-:-:S13]  /*a4c0*/  ISETP.NE.AND.EX P1, PT, R5, RZ, PT, P1 ;  /* 0x000000ff0500720c */ /* 0x000fda0003f25310 */
[----:B------:R-:W-:-:S04]  /*a4d0*/  @P1 LEA R6, P0, R164, R4, 0x2 ;  /* 0x00000004a4061211 */ /* 0x000fc800078010ff */
[----:B------:R-:W-:Y:S01]  /*a4e0*/  @P1 LEA.HI.X R7, R164, R5, RZ, 0x2, P0 ;  /* 0x00000005a4071211 */ /* 0x000fe200000f14ff */
[----:B------:R-:W-:-:S06]  /*a4f0*/  IMAD.MOV.U32 R5, RZ, RZ, RZ ;  /* 0x000000ffff057224 */ /* 0x000fcc00078e00ff */
[----:B------:R-:W2:Y:S01]  /*a500*/  @P1 LD.E R5, desc[UR4][R6.64] ;  /* 0x0000000406051980 */ /* 0x000ea2000c101900 */
[----:B------:R-:W-:-:S04]  /*a510*/  LEA.HI R21, R3, R3, RZ, 0x1 ;  /* 0x0000000303157211 */ /* 0x000fc800078f08ff */
[----:B------:R-:W-:Y:S02]  /*a520*/  SHF.R.S32.HI R21, RZ, 0x1, R21 ;  /* 0x00000001ff157819 */ /* 0x000fe40000011415 */
[----:B---3--:R-:W-:Y:S02]  /*a530*/  ISETP.NE.AND P2, PT, R0, RZ, PT ;  /* 0x000000ff0000720c */ /* 0x008fe40003f45270 */
[----:B------:R-:W-:Y:S01]  /*a540*/  LOP3.LUT R2, R98, 0xc, RZ, 0xc0, !PT ;  /* 0x0000000c62027812 */ /* 0x000fe200078ec0ff */
[----:B--2---:R-:W-:-:S04]  /*a550*/  IMAD.IADD R4, R72, 0x1, R5 ;  /* 0x0000000148047824 */ /* 0x004fc800078e0205 */
[----:B------:R-:W-:-:S05]  /*a560*/  IMAD R4, R4, R21, RZ ;  /* 0x0000001504047224 */ /* 0x000fca00078e02ff */
[----:B------:R-:W-:-:S04]  /*a570*/  IADD3 R5, P1, PT, R2, R4, RZ ;  /* 0x0000000402057210 */ /* 0x000fc80007f3e0ff */
[----:B------:R-:W-:Y:S02]  /*a580*/  IADD3 R2, P0, PT, R2, R5, RZ ;  /* 0x0000000502027210 */ /* 0x000fe40007f1e0ff */
[----:B------:R-:W-:-:S05]  /*a590*/  LEA.HI.X.SX32 R4, R4, RZ, 0x1, P1 ;  /* 0x000000ff04047211 */ /* 0x000fca00008f0eff */
[----:B------:R-:W-:Y:S01]  /*a5a0*/  IMAD.X R0, RZ, RZ, R4, P0 ;  /* 0x000000ffff007224 */ /* 0x000fe200000e0604 */
[----:B-1----:R-:W-:Y:S06]  /*a5b0*/  @!P2 BRA `(.L_x_834) ;  /* 0x0000001000e8a947 */ /* 0x002fec0003800000 */
[----:B------:R1:W5:Y:S01]  /*a5c0*/  LD.E R13, desc[UR4][R120.64+0xc0] ;  /* 0x0000c004780d7980 */ /* 0x000362000c101900 */
[----:B------:R-:W-:Y:S01]  /*a5d0*/  IMAD.IADD R15, R169, 0x1, -R168 ;  /* 0x00000001a90f7824 */ /* 0x000fe200078e0aa8 */
[----:B------:R-:W-:Y:S01]  /*a5e0*/  BSSY.RECONVERGENT B2, `(.L_x_835) ;  /* 0x000009f000027945 */ /* 0x000fe20003800200 */
[C---:B------:R-:W-:Y:S01]  /*a5f0*/  IMAD.SHL.U32 R19, R5.reuse, 0x2, RZ ;  /* 0x0000000205137824 */ /* 0x040fe200078e00ff */
[----:B------:R-:W-:Y:S02]  /*a600*/  SHF.L.U64.HI R5, R5, 0x1, R4 ;  /* 0x0000000105057819 */ /* 0x000fe40000010204 */
[----:B------:R-:W-:Y:S02]  /*a610*/  ISETP.GE.AND P2, PT, R104, R15, PT ;  /* 0x0000000f6800720c */ /* 0x000fe40003f46270 */
[-C--:B-----5:R-:W-:Y:S02]  /*a620*/  IADD3 R16, P1, PT, R28, R19.reuse, RZ ;  /* 0x000000131c107210 */ /* 0x0a0fe40007f3e0ff */
[----:B------:R-:W-:-:S03]  /*a630*/  IADD3 R18, P0, PT, R26, R19, RZ ;  /* 0x000000131a127210 */ /* 0x000fc60007f1e0ff */
[--C-:B------:R-:W-:Y:S02]  /*a640*/  IMAD.X R17, R29, 0x1, R5.reuse, P1 ;  /* 0x000000011d117824 */ /* 0x100fe400008e0605 */
[----:B------:R-:W-:-:S04]  /*a650*/  IMAD.X R19, R27, 0x1, R5, P0 ;  /* 0x000000011b137824 */ /* 0x000fc800000e0605 */
[----:B------:R-:W-:Y:S05]  /*a660*/  @P2 BRA `(.L_x_836) ;  /* 0x0000000800582947 */ /* 0x000fea0003800000 */
[----:B------:R-:W-:Y:S01]  /*a670*/  ISETP.GE.AND P0, PT, R118, R13, PT ;  /* 0x0000000d7600720c */ /* 0x000fe20003f06270 */
[----:B------:R-:W-:Y:S01]  /*a680*/  BSSY.RECONVERGENT B1, `(.L_x_837) ;  /* 0x0000033000017945 */ /* 0x000fe20003800200 */
[----:B------:R-:W-:Y:S02]  /*a690*/  CS2R R4, SRZ ;  /* 0x0000000000047805 */ /* 0x000fe4000001ff00 */
[----:B------:R-:W-:-:S09]  /*a6a0*/  CS2R R6, SRZ ;  /* 0x0000000000067805 */ /* 0x000fd2000001ff00 */
[----:B------:R-:W-:Y:S05]  /*a6b0*/  @P0 BRA `(.L_x_838) ;  /* 0x0000000000bc0947 */ /* 0x000fea0003800000 */
[----:B------:R2:W5:Y:S01]  /*a6c0*/  LD.E.128 R8, desc[UR4][R102.64] ;  /* 0x0000000466087980 */ /* 0x000562000c101d00 */
[----:B------:R-:W-:Y:S01]  /*a6d0*/  ISETP.GE.AND P0, PT, R118, R3, PT ;  /* 0x000000037600720c */ /* 0x000fe20003f06270 */
[----:B------:R-:W-:-:S12]  /*a6e0*/  BSSY.RECONVERGENT B0, `(.L_x_839) ;  /* 0x0000028000007945 */ /* 0x000fd80003800200 */
[----:B------:R-:W-:Y:S05]  /*a6f0*/  @P0 BRA `(.L_x_840) ;  /* 0x0000000000980947 */ /* 0x000fea0003800000 */
[----:B------:R-:W3:Y:S04]  /*a700*/  LD.E.64 R4, desc[UR4][R18.64] ;  /* 0x0000000412047980 */ /* 0x000ee8000c101b00 */
[----:B------:R-:W4:Y:S01]  /*a710*/  LD.E.64 R6, desc[UR4][R16.64] ;  /* 0x0000000410067980 */ /* 0x000f22000c101b00 */
[C---:B-----5:R-:W-:Y:S01]  /*a720*/  LOP3.LUT R0, R9.reuse, 0xffff0000, RZ, 0xc0, !PT ;  /* 0xffff000009007812 */ /* 0x060fe200078ec0ff */
[----:B------:R-:W-:Y:S01]  /*a730*/  IMAD.U32 R14, R10, 0x10000, RZ ;  /* 0x000100000a0e7824 */ /* 0x000fe200078e00ff */
[----:B------:R-:W-:Y:S02]  /*a740*/  SHF.L.U32 R2, R9, 0x10, RZ ;  /* 0x0000001009027819 */ /* 0x000fe400000006ff */
[C---:B------:R-:W-:Y:S02]  /*a750*/  SHF.L.U32 R9, R8.reuse, 0x10, RZ ;  /* 0x0000001008097819 */ /* 0x040fe400000006ff */
[----:B------:R-:W-:-:S02]  /*a760*/  LOP3.LUT R20, R8, 0xffff0000, RZ, 0xc0, !PT ;  /* 0xffff000008147812 */ /* 0x000fc400078ec0ff */
[C---:B------:R-:W-:Y:S02]  /*a770*/  SHF.L.U32 R27, R11.reuse, 0x10, RZ ;  /* 0x000000100b1b7819 */ /* 0x040fe400000006ff */
[----:B------:R-:W-:Y:S02]  /*a780*/  LOP3.LUT R25, R11, 0xffff0000, RZ, 0xc0, !PT ;  /* 0xffff00000b197812 */ /* 0x000fe400078ec0ff */
[----:B------:R-:W-:Y:S02]  /*a790*/  LOP3.LUT R22, R10, 0xffff0000, RZ, 0xc0, !PT ;  /* 0xffff00000a167812 */ /* 0x000fe400078ec0ff */
[----:B---3--:R-:W-:Y:S02]  /*a7a0*/  LOP3.LUT R21, R4, 0xffff0000, RZ, 0xc0, !PT ;  /* 0xffff000004157812 */ /* 0x008fe400078ec0ff */
[----:B------:R-:W-:Y:S02]  /*a7b0*/  LOP3.LUT R8, R5, 0xffff0000, RZ, 0xc0, !PT ;  /* 0xffff000005087812 */ /* 0x000fe400078ec0ff */
[----:B----4-:R-:W-:Y:S01]  /*a7c0*/  LOP3.LUT R23, R6, 0xffff0000, RZ, 0xc0, !PT ;  /* 0xffff000006177812 */ /* 0x010fe200078ec0ff */
[C---:B------:R-:W-:Y:S01]  /*a7d0*/  FMUL.FTZ R11, R0.reuse, R21 ;  /* 0x00000015000b7220 */ /* 0x040fe20000410000 */
[----:B------:R-:W-:Y:S01]  /*a7e0*/  LOP3.LUT R12, R7, 0xffff0000, RZ, 0xc0, !PT ;  /* 0xffff0000070c7812 */ /* 0x000fe200078ec0ff */
[----:B------:R-:W-:Y:S01]  /*a7f0*/  FMUL.FTZ R10, R25, R8 ;  /* 0x00000008190a7220 */ /* 0x000fe20000410000 */
[----:B------:R-:W-:Y:S01]  /*a800*/  SHF.L.U32 R5, R5, 0x10, RZ ;  /* 0x0000001005057819 */ /* 0x000fe200000006ff */
[-C--:B------:R-:W-:Y:S01]  /*a810*/  FMUL.FTZ R0, R0, R23.reuse ;  /* 0x0000001700007220 */ /* 0x080fe20000410000 */
[----:B------:R-:W-:Y:S01]  /*a820*/  FFMA.FTZ R11, R2, R23, -R11 ;  /* 0x00000017020b7223 */ /* 0x000fe2000001080b */
[----:B------:R-:W-:Y:S01]  /*a830*/  SHF.L.U32 R4, R4, 0x10, RZ ;  /* 0x0000001004047819 */ /* 0x000fe200000006ff */
[----:B------:R-:W-:-:S02]  /*a840*/  IMAD.U32 R6, R6, 0x10000, RZ ;  /* 0x0001000006067824 */ /* 0x000fc400078e00ff */
[----:B------:R-:W-:Y:S01]  /*a850*/  FFMA.FTZ R0, R2, R21, R0 ;  /* 0x0000001502007223 */ /* 0x000fe20000010000 */
[-C--:B------:R-:W-:Y:S01]  /*a860*/  FMUL.FTZ R2, R25, R12.reuse ;  /* 0x0000000c19027220 */ /* 0x080fe20000410000 */
[----:B------:R-:W-:Y:S01]  /*a870*/  SHF.L.U32 R7, R7, 0x10, RZ ;  /* 0x0000001007077819 */ /* 0x000fe200000006ff */
[C---:B------:R-:W-:Y:S01]  /*a880*/  FFMA.FTZ R10, R27.reuse, R12, -R10 ;  /* 0x0000000c1b0a7223 */ /* 0x040fe2000001080a */
[----:B------:R-:W-:Y:S01]  /*a890*/  FMUL.FTZ R21, R22, R5 ;  /* 0x0000000516157220 */ /* 0x000fe20000410000 */
[----:B------:R-:W-:Y:S01]  /*a8a0*/  FFMA.FTZ R27, R27, R8, R2 ;  /* 0x000000081b1b7223 */ /* 0x000fe20000010002 */
[C---:B------:R-:W-:Y:S01]  /*a8b0*/  FMUL.FTZ R2, R20.reuse, R4 ;  /* 0x0000000414027220 */ /* 0x040fe20000410000 */
[-C--:B------:R-:W-:Y:S01]  /*a8c0*/  FMUL.FTZ R23, R20, R6.reuse ;  /* 0x0000000614177220 */ /* 0x080fe20000410000 */
[-C--:B------:R-:W-:Y:S01]  /*a8d0*/  FMUL.FTZ R22, R22, R7.reuse ;  /* 0x0000000716167220 */ /* 0x080fe20000410000 */
[C---:B------:R-:W-:Y:S01]  /*a8e0*/  FFMA.FTZ R21, R14.reuse, R7, -R21 ;  /* 0x000000070e157223 */ /* 0x040fe20000010815 */
[C---:B------:R-:W-:Y:S01]  /*a8f0*/  FFMA.FTZ R2, R9.reuse, R6, -R2 ;  /* 0x0000000609027223 */ /* 0x040fe20000010802 */
[----:B------:R-:W-:Y:S01]  /*a900*/  FFMA.FTZ R23, R9, R4, R23 ;  /* 0x0000000409177223 */ /* 0x000fe20000010017 */
[----:B------:R-:W-:Y:S01]  /*a910*/  FFMA.FTZ R22, R14, R5, R22 ;  /* 0x000000050e167223 */ /* 0x000fe20000010016 */
[----:B------:R-:W-:-:S02]  /*a920*/  F2FP.BF16.F32.PACK_AB R9, R0, R11 ;  /* 0x0000000b0009723e */ /* 0x000fc400000010ff */
[----:B------:R-:W-:Y:S02]  /*a930*/  F2FP.BF16.F32.PACK_AB R11, R27, R10 ;  /* 0x0000000a1b0b723e */ /* 0x000fe400000010ff */
[----:B------:R-:W-:Y:S02]  /*a940*/  F2FP.BF16.F32.PACK_AB R8, R23, R2 ;  /* 0x000000021708723e */ /* 0x000fe400000010ff */
[----:B------:R-:W-:Y:S02]  /*a950*/  F2FP.BF16.F32.PACK_AB R10, R22, R21 ;  /* 0x00000015160a723e */ /* 0x000fe400000010ff */
.L_x_840:
[----:B------:R-:W-:Y:S05]  /*a960*/  BSYNC.RECONVERGENT B0 ;  /* 0x0000000000007941 */ /* 0x000fea0003800200 */
.L_x_839:
[----:B-----5:R-:W-:Y:S01]  /*a970*/  IMAD.MOV.U32 R6, RZ, RZ, R10 ;  /* 0x000000ffff067224 */ /* 0x020fe200078e000a */
[----:B------:R-:W-:Y:S01]  /*a980*/  MOV R4, R8 ;  /* 0x0000000800047202 */ /* 0x000fe20000000f00 */
[----:B------:R-:W-:Y:S01]  /*a990*/  IMAD.MOV.U32 R7, RZ, RZ, R11 ;  /* 0x000000ffff077224 */ /* 0x000fe200078e000b */
[----:B------:R-:W-:Y:S02]  /*a9a0*/  MOV R5, R9 ;  /* 0x0000000900057202 */ /* 0x000fe40000000f00 */
.L_x_838:
[----:B------:R-:W-:Y:S05]  /*a9b0*/  BSYNC.RECONVERGENT B1 ;  /* 0x0000000000017941 */ /* 0x000fea0003800200 */
.L_x_837:
[----:B------:R-:W-:Y:S01]  /*a9c0*/  ISETP.GE.AND P0, PT, R117, R13, PT ;  /* 0x0000000d7500720c */ /* 0x000fe20003f06270 */
[----:B------:R3:W-:Y:S01]  /*a9d0*/  STS.128 [R167], R4 ;  /* 0x00000004a7007388 */ /* 0x0007e20000000c00 */
[----:B------:R-:W-:Y:S11]  /*a9e0*/  BSSY.RECONVERGENT B1, `(.L_x_841) ;  /* 0x000002f000017945 */ /* 0x000ff60003800200 */
[----:B------:R3:W-:Y:S01]  /*a9f0*/  @P0 STS.128 [R167+0x1000], RZ ;  /* 0x001000ffa7000388 */ /* 0x0007e20000000c00 */
[----:B------:R-:W-:Y:S05]  /*aa00*/  @P0 BRA `(.L_x_842) ;  /* 0x0000000000b00947 */ /* 0x000fea0003800000 */
[----:B------:R4:W5:Y:S01]  /*aa10*/  LD.E.128 R8, desc[UR4][R102.64+0x40] ;  /* 0x0000400466087980 */ /* 0x000962000c101d00 */
[----:B------:R-:W-:Y:S01]  /*aa20*/  ISETP.GE.AND P0, PT, R117, R3, PT ;  /* 0x000000037500720c */ /* 0x000fe20003f06270 */
[----:B------:R-:W-:-:S12]  /*aa30*/  BSSY.RECONVERGENT B0, `(.L_x_843) ;  /* 0x0000028000007945 */ /* 0x000fd80003800200 */
[----:B------:R-:W-:Y:S05]  /*aa40*/  @P0 BRA `(.L_x_844) ;  /* 0x0000000000980947 */ /* 0x000fea0003800000 */
[----:B---3--:R-:W3:Y:S04]  /*aa50*/  LD.E.64 R4, desc[UR4][R18.64+0x20] ;  /* 0x0000200412047980 */ /* 0x008ee8000c101b00 */
[----:B------:R-:W2:Y:S01]  /*aa60*/  LD.E.64 R6, desc[UR4][R16.64+0x20] ;  /* 0x0000200410067980 */ /* 0x000ea2000c101b00 */
        /* <DEDUP_REMOVED lines=10> */
[----:B--2---:R-:W-:Y:S01]  /*ab10*/  LOP3.LUT R23, R6, 0xffff0000, RZ, 0xc0, !PT ;  /* 0xffff000006177812 */ /* 0x004fe200078ec0ff */
        /* <DEDUP_REMOVED lines=25> */
.L_x_844:
[----:B------:R-:W-:Y:S05]  /*acb0*/  BSYNC.RECONVERGENT B0 ;  /* 0x0000000000007941 */ /* 0x000fea0003800200 */
.L_x_843:
[----:B-----5:R1:W-:Y:S02]  /*acc0*/  STS.128 [R167+0x1000], R8 ;  /* 0x00100008a7007388 */ /* 0x0203e40000000c00 */
.L_x_842:
[----:B------:R-:W-:Y:S05]  /*acd0*/  BSYNC.RECONVERGENT B1 ;  /* 0x0000000000017941 */ /* 0x000fea0003800200 */
.L_x_841:
[----:B------:R-:W-:-:S13]  /*ace0*/  ISETP.GE.AND P0, PT, R116, R13, PT ;  /* 0x0000000d7400720c */ /* 0x000fda0003f06270 */
[----:B------:R1:W-:Y:S01]  /*acf0*/  @P0 STS.128 [R167+0x2000], RZ ;  /* 0x002000ffa7000388 */ /* 0x0003e20000000c00 */
[----:B------:R-:W-:Y:S05]  /*ad00*/  @P0 BRA `(.L_x_836) ;  /* 0x0000000000b00947 */ /* 0x000fea0003800000 */
[----:B-1----:R1:W5:Y:S01]  /*ad10*/  LD.E.128 R8, desc[UR4][R102.64+0x80] ;  /* 0x0000800466087980 */ /* 0x002362000c101d00 */
        /* <DEDUP_REMOVED lines=41> */
.L_x_846:
[----:B------:R-:W-:Y:S05]  /*afb0*/  BSYNC.RECONVERGENT B0 ;  /* 0x0000000000007941 */ /* 0x000fea0003800200 */
.L_x_845:
[----:B-----5:R1:W-:Y:S02]  /*afc0*/  STS.128 [R167+0x2000], R8 ;  /* 0x00200008a7007388 */ /* 0x0203e40000000c00 */
.L_x_836:
[----:B------:R-:W-:Y:S05]  /*afd0*/  BSYNC.RECONVERGENT B2 ;  /* 0x0000000000027941 */ /* 0x000fea0003800200 */
.L_x_835:
[----:B------:R-:W-:-:S04]  /*afe0*/  IADD3 R30, PT, PT, R104, 0x20, RZ ;  /* 0x00000020681e7810 */ /* 0x000fc80007ffe0ff */
[----:B------:R-:W-:-:S13]  /*aff0*/  ISETP.GE.AND P0, PT, R30, R15, PT ;  /* 0x0000000f1e00720c */ /* 0x000fda0003f06270 */
[----:B------:R-:W-:Y:S05]  /*b000*/  @P0 BRA `(.L_x_832) ;  /* 0x0000002800cc0947 */ /* 0x000fea0003800000 */
[----:B------:R-:W-:Y:S01]  /*b010*/  ISETP.GE.AND P1, PT, R118, R13, PT ;  /* 0x0000000d7600720c */ /* 0x000fe20003f26270 */
[----:B------:R-:W-:Y:S01]  /*b020*/  BSSY.RECONVERGENT B1, `(.L_x_847) ;  /* 0x0000031000017945 */ /* 0x000fe20003800200 */
[----:B------:R-:W-:-:S04]  /*b030*/  LEA R14, P0, R69, R102, 0x1 ;  /* 0x00000066450e7211 */ /* 0x000fc800078008ff */
[----:B------:R-:W-:-:S07]  /*b040*/  LEA.HI.X R15, R69, R103, R70, 0x1, P0 ;  /* 0x00000067450f7211 */ /* 0x000fce00000f0c46 */
        /* <DEDUP_REMOVED lines=44> */
.L_x_850:
[----:B------:R-:W-:Y:S05]  /*b310*/  BSYNC.RECONVERGENT B0 ;  /* 0x0000000000007941 */ /* 0x000fea0003800200 */
.L_x_849:
[----:B-----5:R1:W-:Y:S02]  /*b320*/  STS.128 [R167+0x800], R8 ;  /* 0x00080008a7007388 */ /* 0x0203e40000000c00 */
.L_x_848:
[----:B------:R-:W-:Y:S05]  /*b330*/  BSYNC.RECONVERGENT B1 ;  /* 0x0000000000017941 */ /* 0x000fea0003800200 */
.L_x_847:
[----:B------:R-:W-:Y:S01]  /*b340*/  ISETP.GE.AND P0, PT, R117, R13, PT ;  /* 0x0000000d7500720c */ /* 0x000fe20003f06270 */
[----:B------:R-:W-:-:S12]  /*b350*/  BSSY.RECONVERGENT B1, `(.L_x_851) ;  /* 0x000002f000017945 */ /* 0x000fd80003800200 */
        /* <DEDUP_REMOVED lines=44> */
.L_x_854:
[----:B------:R-:W-:Y:S05]  /*b620*/  BSYNC.RECONVERGENT B0 ;  /* 0x0000000000007941 */ /* 0x000fea0003800200 */
.L_x_853:
[----:B-----5:R1:W-:Y:S02]  /*b630*/  STS.128 [R167+0x1800], R8 ;  /* 0x00180008a7007388 */ /* 0x0203e40000000c00 */
.L_x_852:
[----:B------:R-:W-:Y:S05]  /*b640*/  BSYNC.RECONVERGENT B1 ;  /* 0x0000000000017941 */ /* 0x000fea0003800200 */
.L_x_851:
[----:B------:R-:W-:-:S13]  /*b650*/  ISETP.GE.AND P0, PT, R116, R13, PT ;  /* 0x0000000d7400720c */ /* 0x000fda0003f06270 */
[----:B------:R1:W-:Y:S01]  /*b660*/  @P0 STS.128 [R167+0x2800], RZ ;  /* 0x002800ffa7000388 */ /* 0x0003e20000000c00 */
[----:B------:R-:W-:Y:S05]  /*b670*/  @P0 BRA `(.L_x_832) ;  /* 0x0000002400300947 */ /* 0x000fea0003800000 */
[----:B-1----:R1:W5:Y:S01]  /*b680*/  LD.E.128 R8, desc[UR4][R14.64+0x80] ;  /* 0x000080040e087980 */ /* 0x002362000c101d00 */
[----:B------:R-:W-:Y:S01]  /*b690*/  ISETP.GE.AND P0, PT, R116, R3, PT ;  /* 0x000000037400720c */ /* 0x000fe20003f06270 */
[----:B------:R-:W-:-:S12]  /*b6a0*/  BSSY.RECONVERGENT B0, `(.L_x_855) ;  /* 0x0000029000007945 */ /* 0x000fd80003800200 */
[----:B------:R-:W-:Y:S05]  /*b6b0*/  @P0 BRA `(.L_x_856) ;  /* 0x00000000009c0947 */ /* 0x000fea0003800000 */
[----:B------:R-:W2:Y:S04]  /*b6c0*/  LD.E.64 R2, desc[UR4][R18.64+0x40] ;  /* 0x0000400412027980 */ /* 0x000ea8000c101b00 */
[----:B---3--:R3:W4:Y:S01]  /*b6d0*/  LD.E.64 R4, desc[UR4][R16.64+0x40] ;  /* 0x0000400410047980 */ /* 0x008722000c101b00 */
[C---:B-----5:R-:W-:Y:S01]  /*b6e0*/  SHF.L.U32 R21, R11.reuse, 0x10, RZ ;  /* 0x000000100b157819 */ /* 0x060fe200000006ff */
[----:B-1----:R-:W-:Y:S01]  /*b6f0*/  IMAD.U32 R14, R10, 0x10000, RZ ;  /* 0x000100000a0e7824 */ /* 0x002fe200078e00ff */
[----:B------:R-:W-:Y:S02]  /*b700*/  LOP3.LUT R15, R11, 0xffff0000, RZ, 0xc0, !PT ;  /* 0xffff00000b0f7812 */ /* 0x000fe400078ec0ff */
[C---:B------:R-:W-:Y:S02]  /*b710*/  LOP3.LUT R0, R9.reuse, 0xffff0000, RZ, 0xc0, !PT ;  /* 0xffff000009007812 */ /* 0x040fe400078ec0ff */
[----:B------:R-:W-:-:S02]  /*b720*/  SHF.L.U32 R6, R9, 0x10, RZ ;  /* 0x0000001009067819 */ /* 0x000fc400000006ff */
[C---:B------:R-:W-:Y:S02]  /*b730*/  SHF.L.U32 R7, R8.reuse, 0x10, RZ ;  /* 0x0000001008077819 */ /* 0x040fe400000006ff */
[----:B------:R-:W-:Y:S02]  /*b740*/  LOP3.LUT R20, R8, 0xffff0000, RZ, 0xc0, !PT ;  /* 0xffff000008147812 */ /* 0x000fe400078ec0ff */
[----:B---3--:R-:W-:Y:S02]  /*b750*/  LOP3.LUT R16, R10, 0xffff0000, RZ, 0xc0, !PT ;  /* 0xffff00000a107812 */ /* 0x008fe400078ec0ff */
[----:B--2---:R-:W-:Y:S02]  /*b760*/  LOP3.LUT R11, R2, 0xffff0000, RZ, 0xc0, !PT ;  /* 0xffff0000020b7812 */ /* 0x004fe400078ec0ff */
[C---:B------:R-:W-:Y:S01]  /*b770*/  LOP3.LUT R8, R3.reuse, 0xffff0000, RZ, 0xc0, !PT ;  /* 0xffff000003087812 */ /* 0x040fe200078ec0ff */
[----:B------:R-:W-:Y:S01]  /*b780*/  IMAD.U32 R3, R3, 0x10000, RZ ;  /* 0x0001000003037824 */ /* 0x000fe200078e00ff */
        /* <DEDUP_REMOVED lines=8> */
[-C--:B------:R-:W-:Y:S01]  /*b810*/  FFMA.FTZ R10, R21, R12.reuse, -R10 ;  /* 0x0000000c150a7223 */ /* 0x080fe2000001080a */
[----:B------:R-:W-:Y:S01]  /*b820*/  FFMA.FTZ R0, R6, R11, R0 ;  /* 0x0000000b06007223 */ /* 0x000fe20000010000 */
[----:B------:R-:W-:Y:S01]  /*b830*/  FMUL.FTZ R6, R15, R12 ;  /* 0x0000000c0f067220 */ /* 0x000fe20000410000 */
[----:B------:R-:W-:Y:S01]  /*b840*/  SHF.L.U32 R4, R4, 0x10, RZ ;  /* 0x0000001004047819 */ /* 0x000fe200000006ff */
[C---:B------:R-:W-:Y:S01]  /*b850*/  FMUL.FTZ R11, R16.reuse, R3 ;  /* 0x00000003100b7220 */ /* 0x040fe20000410000 */
[-C--:B------:R-:W-:Y:S01]  /*b860*/  FMUL.FTZ R16, R16, R5.reuse ;  /* 0x0000000510107220 */ /* 0x080fe20000410000 */
[----:B------:R-:W-:Y:S01]  /*b870*/  FFMA.FTZ R21, R21, R8, R6 ;  /* 0x0000000815157223 */ /* 0x000fe20000010006 */
[C---:B------:R-:W-:Y:S01]  /*b880*/  FMUL.FTZ R6, R20.reuse, R2 ;  /* 0x0000000214067220 */ /* 0x040fe20000410000 */
[-C--:B------:R-:W-:Y:S01]  /*b890*/  FMUL.FTZ R13, R20, R4.reuse ;  /* 0x00000004140d7220 */ /* 0x080fe20000410000 */
[C---:B------:R-:W-:Y:S01]  /*b8a0*/  FFMA.FTZ R11, R14.reuse, R5, -R11 ;  /* 0x000000050e0b7223 */ /* 0x040fe2000001080b */
[----:B------:R-:W-:Y:S01]  /*b8b0*/  FFMA.FTZ R16, R14, R3, R16 ;  /* 0x000000030e107223 */ /* 0x000fe20000010010 */
[C---:B------:R-:W-:Y:S01]  /*b8c0*/  FFMA.FTZ R6, R7.reuse, R4, -R6 ;  /* 0x0000000407067223 */ /* 0x040fe20000010806 */
[----:B------:R-:W-:Y:S01]  /*b8d0*/  FFMA.FTZ R13, R7, R2, R13 ;  /* 0x00000002070d7223 */ /* 0x000fe2000001000d */
[----:B------:R-:W-:-:S02]  /*b8e0*/  F2FP.BF16.F32.PACK_AB R21, R21, R10 ;  /* 0x0000000a1515723e */ /* 0x000fc400000010ff */
[----:B------:R-:W-:Y:S02]  /*b8f0*/  F2FP.BF16.F32.PACK_AB R10, R16, R11 ;  /* 0x0000000b100a723e */ /* 0x000fe400000010ff */
[----:B------:R-:W-:Y:S02]  /*b900*/  F2FP.BF16.F32.PACK_AB R9, R0, R9 ;  /* 0x000000090009723e */ /* 0x000fe400000010ff */
[----:B------:R-:W-:Y:S02]  /*b910*/  F2FP.BF16.F32.PACK_AB R8, R13, R6 ;  /* 0x000000060d08723e */ /* 0x000fe400000010ff */
[----:B------:R-:W-:Y:S02]  /*b920*/  MOV R11, R21 ;  /* 0x00000015000b7202 */ /* 0x000fe40000000f00 */
.L_x_856:
[----:B------:R-:W-:Y:S05]  /*b930*/  BSYNC.RECONVERGENT B0 ;  /* 0x0000000000007941 */ /* 0x000fea0003800200 */
.L_x_855:
[----:B-----5:R1:W-:Y:S01]  /*b940*/  STS.128 [R167+0x2800], R8 ;  /* 0x00280008a7007388 */ /* 0x0203e20000000c00 */
[----:B------:R-:W-:Y:S05]  /*b950*/  BRA `(.L_x_832) ;  /* 0x0000002000787947 */ /* 0x000fea0003800000 */
.L_x_834:
[----:B------:R1:W5:Y:S01]  /*b960*/  LD.E R25, desc[UR4][R120.64+0xc0] ;  /* 0x0000c00478197980 */ /* 0x000362000c101900 */
[----:B------:R-:W-:Y:S01]  /*b970*/  IMAD.IADD R23, R169, 0x1, -R168 ;  /* 0x00000001a9177824 */ /* 0x000fe200078e0aa8 */
[C---:B------:R-:W-:Y:S01]  /*b980*/  IADD3 R20, PT, PT, -R21.reuse, RZ, RZ ;  /* 0x000000ff15147210 */ /* 0x040fe20007ffe1ff */
[----:B------:R-:W-:Y:S01]  /*b990*/  BSSY.RECONVERGENT B2, `(.L_x_857) ;  /* 0x000010d000027945 */ /* 0x000fe20003800200 */
[----:B------:R-:W-:Y:S02]  /*b9a0*/  IMAD.IADD R24, R21, 0x1, -R118 ;  /* 0x0000000115187824 */ /* 0x000fe400078e0a76 */
[----:B------:R-:W-:Y:S02]  /*b9b0*/  ISETP.GE.AND P0, PT, R104, R23, PT ;  /* 0x000000176800720c */ /* 0x000fe40003f06270 */
[----:B------:R-:W-:-:S11]  /*b9c0*/  SHF.R.S32.HI R22, RZ, 0x1f, R20 ;  /* 0x0000001fff167819 */ /* 0x000fd60000011414 */
[----:B------:R-:W-:Y:S05]  /*b9d0*/  @P0 BRA `(.L_x_858) ;  /* 0x0000001000200947 */ /* 0x000fea0003800000 */
[----:B-----5:R-:W-:Y:S01]  /*b9e0*/  ISETP.GE.AND P0, PT, R118, R25, PT ;  /* 0x000000197600720c */ /* 0x020fe20003f06270 */
        /* <DEDUP_REMOVED lines=8> */
[----:B------:R-:W-:-:S04]  /*ba70*/  ISETP.GT.AND P1, PT, R24, RZ, PT ;  /* 0x000000ff1800720c */ /* 0x000fc80003f24270 */
[----:B------:R-:W-:Y:S02]  /*ba80*/  SEL R9, R20, RZ, !P1 ;  /* 0x000000ff14097207 */ /* 0x000fe40004800000 */
[----:B------:R-:W-:Y:S02]  /*ba90*/  SEL R13, R22, RZ, !P1 ;  /* 0x000000ff160d7207 */ /* 0x000fe40004800000 */
[----:B------:R-:W-:Y:S02]  /*baa0*/  IADD3 R8, P0, PT, R9, R2, RZ ;  /* 0x0000000209087210 */ /* 0x000fe40007f1e0ff */
[----:B------:R-:W-:-:S03]  /*bab0*/  SEL R17, R21, R20, P1 ;  /* 0x0000001415117207 */ /* 0x000fc60000800000 */
[----:B------:R-:W-:Y:S02]  /*bac0*/  IMAD.X R13, R13, 0x1, R0, P0 ;  /* 0x000000010d0d7824 */ /* 0x000fe400000e0600 */
[----:B------:R-:W-:-:S03]  /*bad0*/  IMAD.SHL.U32 R15, R8, 0x2, RZ ;  /* 0x00000002080f7824 */ /* 0x000fc600078e00ff */
[----:B------:R-:W-:Y:S02]  /*bae0*/  SHF.L.U64.HI R13, R8, 0x1, R13 ;  /* 0x00000001080d7819 */ /* 0x000fe4000001020d */
[----:B------:R-:W-:Y:S01]  /*baf0*/  IADD3 R8, P0, PT, R26, R15, RZ ;  /* 0x0000000f1a087210 */ /* 0x000fe20007f1e0ff */
[----:B------:R-:W-:-:S03]  /*bb00*/  IMAD.WIDE R16, R17, 0x2, R102 ;  /* 0x0000000211107825 */ /* 0x000fc600078e0266 */
[----:B------:R-:W-:Y:S02]  /*bb10*/  IADD3.X R9, PT, PT, R27, R13, RZ, P0, !PT ;  /* 0x0000000d1b097210 */ /* 0x000fe400007fe4ff */
[----:B------:R-:W-:Y:S01]  /*bb20*/  IADD3 R12, P0, PT, R28, R15, RZ ;  /* 0x0000000f1c0c7210 */ /* 0x000fe20007f1e0ff */
[----:B------:R-:W3:Y:S04]  /*bb30*/  LD.E.128 R16, desc[UR4][R16.64] ;  /* 0x0000000410107980 */ /* 0x000ee8000c101d00 */
[----:B------:R-:W4:Y:S01]  /*bb40*/  LD.E.128 R8, desc[UR4][R8.64] ;  /* 0x0000000408087980 */ /* 0x000f22000c101d00 */
[----:B------:R-:W-:-:S06]  /*bb50*/  IMAD.X R13, R29, 0x1, R13, P0 ;  /* 0x000000011d0d7824 */ /* 0x000fcc00000e060d */
[----:B------:R-:W2:Y:S01]  /*bb60*/  LD.E.128 R12, desc[UR4][R12.64] ;  /* 0x000000040c0c7980 */ /* 0x000ea2000c101d00 */
[C---:B-----5:R-:W-:Y:S01]  /*bb70*/  SHF.L.U32 R31, R4.reuse, 0x10, RZ ;  /* 0x00000010041f7819 */ /* 0x060fe200000006ff */
[----:B------:R-:W-:Y:S01]  /*bb80*/  IMAD.U32 R33, R5, 0x10000, RZ ;  /* 0x0001000005217824 */ /* 0x000fe200078e00ff */
[----:B------:R-:W-:Y:S01]  /*bb90*/  LOP3.LUT R30, R4, 0xffff0000, RZ, 0xc0, !PT ;  /* 0xffff0000041e7812 */ /* 0x000fe200078ec0ff */
[----:B------:R-:W-:Y:S01]  /*bba0*/  IMAD.U32 R35, R7, 0x10000, RZ ;  /* 0x0001000007237824 */ /* 0x000fe200078e00ff */
[----:B------:R-:W-:Y:S02]  /*bbb0*/  LOP3.LUT R4, R5, 0xffff0000, RZ, 0xc0, !PT ;  /* 0xffff000005047812 */ /* 0x000fe400078ec0ff */
[----:B------:R-:W-:Y:S02]  /*bbc0*/  LOP3.LUT R5, R7, 0xffff0000, RZ, 0xc0, !PT ;  /* 0xffff000007057812 */ /* 0x000fe400078ec0ff */
[C---:B------:R-:W-:Y:S02]  /*bbd0*/  SHF.L.U32 R32, R6.reuse, 0x10, RZ ;  /* 0x0000001006207819 */ /* 0x040fe400000006ff */
[----:B------:R-:W-:-:S02]  /*bbe0*/  LOP3.LUT R6, R6, 0xffff0000, RZ, 0xc0, !PT ;  /* 0xffff000006067812 */ /* 0x000fc400078ec0ff */
[----:B---3--:R-:W-:Y:S02]  /*bbf0*/  SHF.L.U32 R41, R16, 0x10, RZ ;  /* 0x0000001010297819 */ /* 0x008fe400000006ff */
[C---:B----4-:R-:W-:Y:S01]  /*bc00*/  SHF.L.U32 R34, R8.reuse, 0x10, RZ ;  /* 0x0000001008227819 */ /* 0x050fe200000006ff */
[C---:B------:R-:W-:Y:S01]  /*bc10*/  IMAD.U32 R7, R9.reuse, 0x10000, RZ ;  /* 0x0001000009077824 */ /* 0x040fe200078e00ff */
[----:B------:R-:W-:Y:S02]  /*bc20*/  LOP3.LUT R8, R8, 0xffff0000, RZ, 0xc0, !PT ;  /* 0xffff000008087812 */ /* 0x000fe400078ec0ff */
[----:B------:R-:W-:Y:S01]  /*bc30*/  LOP3.LUT R37, R9, 0xffff0000, RZ, 0xc0, !PT ;  /* 0xffff000009257812 */ /* 0x000fe200078ec0ff */
[----:B------:R-:W-:Y:S01]  /*bc40*/  IMAD.U32 R9, R11, 0x10000, RZ ;  /* 0x000100000b097824 */ /* 0x000fe200078e00ff */
[----:B------:R-:W-:Y:S01]  /*bc50*/  LOP3.LUT R39, R16, 0xffff0000, RZ, 0xc0, !PT ;  /* 0xffff000010277812 */ /* 0x000fe200078ec0ff */
[C---:B------:R-:W-:Y:S01]  /*bc60*/  IMAD.U32 R16, R17.reuse, 0x10000, RZ ;  /* 0x0001000011107824 */ /* 0x040fe200078e00ff */
[----:B------:R-:W-:Y:S01]  /*bc70*/  LOP3.LUT R38, R17, 0xffff0000, RZ, 0xc0, !PT ;  /* 0xffff000011267812 */ /* 0x000fe200078ec0ff */
[----:B------:R-:W-:Y:S01]  /*bc80*/  @P1 FADD.FTZ R8, -R8, -RZ ;  /* 0x800000ff08081221 */ /* 0x000fe20000010100 */
[----:B------:R-:W-:Y:S01]  /*bc90*/  LOP3.LUT R11, R11, 0xffff0000, RZ, 0xc0, !PT ;  /* 0xffff00000b0b7812 */ /* 0x000fe200078ec0ff */
[----:B------:R-:W-:Y:S01]  /*bca0*/  @P1 FADD.FTZ R7, -R7, -RZ ;  /* 0x800000ff07071221 */ /* 0x000fe20000010100 */
[C---:B------:R-:W-:Y:S01]  /*bcb0*/  SHF.L.U32 R43, R18.reuse, 0x10, RZ ;  /* 0x00000010122b7819 */ /* 0x040fe200000006ff */
[----:B------:R-:W-:Y:S01]  /*bcc0*/  @P1 FADD.FTZ R9, -R9, -RZ ;  /* 0x800000ff09091221 */ /* 0x000fe20000010100 */
[----:B------:R-:W-:Y:S01]  /*bcd0*/  LOP3.LUT R17, R18, 0xffff0000, RZ, 0xc0, !PT ;  /* 0xffff000012117812 */ /* 0x000fe200078ec0ff */
[----:B------:R-:W-:Y:S01]  /*bce0*/  IMAD.U32 R18, R19, 0x10000, RZ ;  /* 0x0001000013127824 */ /* 0x000fe200078e00ff */
[----:B------:R-:W-:Y:S01]  /*bcf0*/  SHF.L.U32 R36, R10, 0x10, RZ ;  /* 0x000000100a247819 */ /* 0x000fe200000006ff */
[----:B------:R-:W-:Y:S01]  /*bd00*/  @P1 FADD.FTZ R34, -R34, -RZ ;  /* 0x800000ff22221221 */ /* 0x000fe20000010100 */
[----:B------:R-:W-:Y:S01]  /*bd10*/  LOP3.LUT R10, R10, 0xffff0000, RZ, 0xc0, !PT ;  /* 0xffff00000a0a7812 */ /* 0x000fe200078ec0ff */
[----:B------:R-:W-:Y:S01]  /*bd20*/  @P1 FADD.FTZ R37, -R37, -RZ ;  /* 0x800000ff25251221 */ /* 0x000fe20000010100 */
[----:B------:R-:W-:Y:S01]  /*bd30*/  LOP3.LUT R40, R19, 0xffff0000, RZ, 0xc0, !PT ;  /* 0xffff000013287812 */ /* 0x000fe200078ec0ff */
[----:B------:R-:W-:Y:S01]  /*bd40*/  FMUL.FTZ R39, R39, R8 ;  /* 0x0000000827277220 */ /* 0x000fe20000410000 */
[----:B------:R-:W-:Y:S01]  /*bd50*/  FMUL.FTZ R16, R16, R7 ;  /* 0x0000000710107220 */ /* 0x000fe20000410000 */
[----:B------:R-:W-:Y:S01]  /*bd60*/  @P1 FADD.FTZ R11, -R11, -RZ ;  /* 0x800000ff0b0b1221 */ /* 0x000fe20000010100 */
[----:B------:R-:W-:Y:S01]  /*bd70*/  FMUL.FTZ R18, R18, R9 ;  /* 0x0000000912127220 */ /* 0x000fe20000410000 */
[C---:B--2---:R-:W-:Y:S01]  /*bd80*/  SHF.L.U32 R9, R12.reuse, 0x10, RZ ;  /* 0x000000100c097819 */ /* 0x044fe200000006ff */
[----:B------:R-:W-:Y:S01]  /*bd90*/  IMAD.U32 R7, R13, 0x10000, RZ ;  /* 0x000100000d077824 */ /* 0x000fe200078e00ff */
[----:B------:R-:W-:Y:S01]  /*bda0*/  LOP3.LUT R8, R12, 0xffff0000, RZ, 0xc0, !PT ;  /* 0xffff00000c087812 */ /* 0x000fe200078ec0ff */
[----:B------:R-:W-:Y:S01]  /*bdb0*/  FMUL.FTZ R34, R41, R34 ;  /* 0x0000002229227220 */ /* 0x000fe20000410000 */
[----:B------:R-:W-:Y:S01]  /*bdc0*/  @P1 FADD.FTZ R10, -R10, -RZ ;  /* 0x800000ff0a0a1221 */ /* 0x000fe20000010100 */
[----:B------:R-:W-:Y:S01]  /*bdd0*/  LOP3.LUT R13, R13, 0xffff0000, RZ, 0xc0, !PT ;  /* 0xffff00000d0d7812 */ /* 0x000fe200078ec0ff */
[----:B------:R-:W-:Y:S01]  /*bde0*/  FMUL.FTZ R37, R38, R37 ;  /* 0x0000002526257220 */ /* 0x000fe20000410000 */
[----:B------:R-:W-:Y:S01]  /*bdf0*/  @P1 FADD.FTZ R36, -R36, -RZ ;  /* 0x800000ff24241221 */ /* 0x000fe20000010100 */
[----:B------:R-:W-:Y:S01]  /*be00*/  FMUL.FTZ R40, R40, R11 ;  /* 0x0000000b28287220 */ /* 0x000fe20000410000 */
[C---:B------:R-:W-:Y:S01]  /*be10*/  SHF.L.U32 R12, R14.reuse, 0x10, RZ ;  /* 0x000000100e0c7819 */ /* 0x040fe200000006ff */
[----:B------:R-:W-:Y:S01]  /*be20*/  FMUL.FTZ R17, R17, R10 ;  /* 0x0000000a11117220 */ /* 0x000fe20000410000 */
[----:B------:R-:W-:Y:S01]  /*be30*/  LOP3.LUT R11, R14, 0xffff0000, RZ, 0xc0, !PT ;  /* 0xffff00000e0b7812 */ /* 0x000fe200078ec0ff */
[----:B------:R-:W-:Y:S01]  /*be40*/  FFMA.FTZ R9, R31, R9, R34 ;  /* 0x000000091f097223 */ /* 0x000fe20000010022 */
[C---:B------:R-:W-:Y:S01]  /*be50*/  LOP3.LUT R14, R15.reuse, 0xffff0000, RZ, 0xc0, !PT ;  /* 0xffff00000f0e7812 */ /* 0x040fe200078ec0ff */
[----:B------:R-:W-:Y:S01]  /*be60*/  FFMA.FTZ R8, R30, R8, R39 ;  /* 0x000000081e087223 */ /* 0x000fe20000010027 */
[----:B------:R-:W-:-:S02]  /*be70*/  IMAD.U32 R10, R15, 0x10000, RZ ;  /* 0x000100000f0a7824 */ /* 0x000fc400078e00ff */
[----:B------:R-:W-:Y:S01]  /*be80*/  FFMA.FTZ R7, R33, R7, R16 ;  /* 0x0000000721077223 */ /* 0x000fe20000010010 */
[----:B------:R-:W-:Y:S01]  /*be90*/  FFMA.FTZ R4, R4, R13, R37 ;  /* 0x0000000d04047223 */ /* 0x000fe20000010025 */
[----:B------:R-:W-:Y:S01]  /*bea0*/  FMUL.FTZ R43, R43, R36 ;  /* 0x000000242b2b7220 */ /* 0x000fe20000410000 */
[----:B------:R-:W-:Y:S01]  /*beb0*/  FFMA.FTZ R10, R35, R10, R18 ;  /* 0x0000000a230a7223 */ /* 0x000fe20000010012 */
[----:B------:R-:W-:Y:S01]  /*bec0*/  FFMA.FTZ R5, R5, R14, R40 ;  /* 0x0000000e05057223 */ /* 0x000fe20000010028 */
[----:B------:R-:W-:Y:S01]  /*bed0*/  F2FP.BF16.F32.PACK_AB R8, R8, R9 ;  /* 0x000000090808723e */ /* 0x000fe200000010ff */
[----:B------:R-:W-:Y:S01]  /*bee0*/  FFMA.FTZ R12, R32, R12, R43 ;  /* 0x0000000c200c7223 */ /* 0x000fe2000001002b */
[----:B------:R-:W-:Y:S01]  /*bef0*/  FFMA.FTZ R11, R6, R11, R17 ;  /* 0x0000000b060b7223 */ /* 0x000fe20000010011 */
[----:B------:R-:W-:Y:S02]  /*bf00*/  F2FP.BF16.F32.PACK_AB R9, R4, R7 ;  /* 0x000000070409723e */ /* 0x000fe400000010ff */
[----:B------:R-:W-:-:S02]  /*bf10*/  F2FP.BF16.F32.PACK_AB R7, R5, R10 ;  /* 0x0000000a0507723e */ /* 0x000fc400000010ff */
[----:B------:R-:W-:Y:S01]  /*bf20*/  F2FP.BF16.F32.PACK_AB R6, R11, R12 ;  /* 0x0000000c0b06723e */ /* 0x000fe200000010ff */
[----:B------:R-:W-:Y:S01]  /*bf30*/  IMAD.MOV.U32 R5, RZ, RZ, R9 ;  /* 0x000000ffff057224 */ /* 0x000fe200078e0009 */
[----:B------:R-:W-:Y:S02]  /*bf40*/  MOV R4, R8 ;  /* 0x0000000800047202 */ /* 0x000fe40000000f00 */
.L_x_861:
[----:B------:R-:W-:Y:S05]  /*bf50*/  BSYNC.RECONVERGENT B0 ;  /* 0x0000000000007941 */ /* 0x000fea0003800200 */
.L_x_860:
[----:B------:R-:W-:Y:S05]  /*bf60*/  BSYNC.RECONVERGENT B1 ;  /* 0x0000000000017941 */ /* 0x000fea0003800200 */
.L_x_859:
[----:B------:R-:W-:Y:S01]  /*bf70*/  ISETP.GE.AND P0, PT, R117, R25, PT ;  /* 0x000000197500720c */ /* 0x000fe20003f06270 */
[----:B-----5:R3:W-:Y:S01]  /*bf80*/  STS.128 [R167], R4 ;  /* 0x00000004a7007388 */ /* 0x0207e20000000c00 */
[----:B------:R-:W-:Y:S11]  /*bf90*/  BSSY.RECONVERGENT B1, `(.L_x_862) ;  /* 0x0000056000017945 */ /* 0x000ff60003800200 */
[----:B------:R3:W-:Y:S01]  /*bfa0*/  @P0 STS.128 [R167+0x1000], RZ ;  /* 0x001000ffa7000388 */ /* 0x0007e20000000c00 */
[----:B------:R-:W-:Y:S05]  /*bfb0*/  @P0 BRA `(.L_x_863) ;  /* 0x00000004004c0947 */ /* 0x000fea0003800000 */
[----:B------:R4:W5:Y:S01]  /*bfc0*/  LD.E.128 R16, desc[UR4][R102.64+0x40] ;  /* 0x0000400466107980 */ /* 0x000962000c101d00 */
[----:B------:R-:W-:Y:S01]  /*bfd0*/  ISETP.GE.AND P0, PT, R117, R3, PT ;  /* 0x000000037500720c */ /* 0x000fe20003f06270 */
[----:B------:R-:W-:-:S12]  /*bfe0*/  BSSY.RECONVERGENT B0, `(.L_x_864) ;  /* 0x000004f000007945 */ /* 0x000fd80003800200 */
[----:B------:R-:W-:Y:S05]  /*bff0*/  @P0 BRA `(.L_x_865) ;  /* 0x0000000400340947 */ /* 0x000fea0003800000 */
[----:B------:R-:W-:-:S04]  /*c000*/  ISETP.GT.AND P1, PT, R24, 0x20, PT ;  /* 0x000000201800780c */ /* 0x000fc80003f24270 */
[----:B---3--:R-:W-:Y:S02]  /*c010*/  SEL R5, R20, RZ, !P1 ;  /* 0x000000ff14057207 */ /* 0x008fe40004800000 */
[----:B------:R-:W-:Y:S02]  /*c020*/  SEL R9, R22, RZ, !P1 ;  /* 0x000000ff16097207 */ /* 0x000fe40004800000 */
[----:B------:R-:W-:Y:S02]  /*c030*/  IADD3 R4, P0, PT, R5, R2, RZ ;  /* 0x0000000205047210 */ /* 0x000fe40007f1e0ff */
[----:B------:R-:W-:-:S03]  /*c040*/  SEL R13, R21, R20, P1 ;  /* 0x00000014150d7207 */ /* 0x000fc60000800000 */
[----:B------:R-:W-:Y:S02]  /*c050*/  IMAD.X R9, R9, 0x1, R0, P0 ;  /* 0x0000000109097824 */ /* 0x000fe400000e0600 */
[----:B------:R-:W-:-:S03]  /*c060*/  IMAD.SHL.U32 R11, R4, 0x2, RZ ;  /* 0x00000002040b7824 */ /* 0x000fc600078e00ff */
[----:B------:R-:W-:Y:S02]  /*c070*/  SHF.L.U64.HI R9, R4, 0x1, R9 ;  /* 0x0000000104097819 */ /* 0x000fe40000010209 */
[----:B------:R-:W-:-:S04]  /*c080*/  IADD3 R4, P0, PT, R26, R11, RZ ;  /* 0x0000000b1a047210 */ /* 0x000fc80007f1e0ff */
[----:B------:R-:W-:Y:S01]  /*c090*/  IADD3.X R5, PT, PT, R27, R9, RZ, P0, !PT ;  /* 0x000000091b057210 */ /* 0x000fe200007fe4ff */
[----:B------:R-:W-:Y:S01]  /*c0a0*/  IMAD.WIDE R12, R13, 0x2, R102 ;  /* 0x000000020d0c7825 */ /* 0x000fe200078e0266 */
[----:B------:R-:W-:-:S04]  /*c0b0*/  IADD3 R8, P0, PT, R28, R11, RZ ;  /* 0x0000000b1c087210 */ /* 0x000fc80007f1e0ff */
[----:B------:R-:W3:Y:S01]  /*c0c0*/  LD.E.128 R4, desc[UR4][R4.64+0x40] ;  /* 0x0000400404047980 */ /* 0x000ee2000c101d00 */
[----:B------:R-:W-:-:S03]  /*c0d0*/  IMAD.X R9, R29, 0x1, R9, P0 ;  /* 0x000000011d097824 */ /* 0x000fc600000e0609 */
[----:B------:R-:W2:Y:S04]  /*c0e0*/  LD.E.128 R12, desc[UR4][R12.64+0x40] ;  /* 0x000040040c0c7980 */ /* 0x000ea8000c101d00 */
[----:B------:R-:W4:Y:S01]  /*c0f0*/  LD.E.128 R8, desc[UR4][R8.64+0x40] ;  /* 0x0000400408087980 */ /* 0x000f22000c101d00 */
[C---:B-----5:R-:W-:Y:S01]  /*c100*/  SHF.L.U32 R31, R16.reuse, 0x10, RZ ;  /* 0x00000010101f7819 */ /* 0x060fe200000006ff */
[----:B------:R-:W-:Y:S01]  /*c110*/  IMAD.U32 R33, R17, 0x10000, RZ ;  /* 0x0001000011217824 */ /* 0x000fe200078e00ff */
[----:B------:R-:W-:Y:S01]  /*c120*/  LOP3.LUT R30, R16, 0xffff0000, RZ, 0xc0, !PT ;  /* 0xffff0000101e7812 */ /* 0x000fe200078ec0ff */
[----:B------:R-:W-:Y:S01]  /*c130*/  IMAD.U32 R35, R19, 0x10000, RZ ;  /* 0x0001000013237824 */ /* 0x000fe200078e00ff */
[----:B------:R-:W-:Y:S02]  /*c140*/  LOP3.LUT R16, R17, 0xffff0000, RZ, 0xc0, !PT ;  /* 0xffff000011107812 */ /* 0x000fe400078ec0ff */
[----:B------:R-:W-:-:S02]  /*c150*/  LOP3.LUT R17, R19, 0xffff0000, RZ, 0xc0, !PT ;  /* 0xffff000013117812 */ /* 0x000fc400078ec0ff */
[C---:B------:R-:W-:Y:S02]  /*c160*/  SHF.L.U32 R32, R18.reuse, 0x10, RZ ;  /* 0x0000001012207819 */ /* 0x040fe400000006ff */
[----:B------:R-:W-:Y:S02]  /*c170*/  LOP3.LUT R18, R18, 0xffff0000, RZ, 0xc0, !PT ;  /* 0xffff000012127812 */ /* 0x000fe400078ec0ff */
[C---:B---3--:R-:W-:Y:S02]  /*c180*/  SHF.L.U32 R34, R4.reuse, 0x10, RZ ;  /* 0x0000001004227819 */ /* 0x048fe400000006ff */
[----:B------:R-:W-:Y:S01]  /*c190*/  LOP3.LUT R19, R4, 0xffff0000, RZ, 0xc0, !PT ;  /* 0xffff000004137812 */ /* 0x000fe200078ec0ff */
[C---:B------:R-:W-:Y:S01]  /*c1a0*/  IMAD.U32 R4, R5.reuse, 0x10000, RZ ;  /* 0x0001000005047824 */ /* 0x040fe200078e00ff */
[----:B------:R-:W-:Y:S01]  /*c1b0*/  LOP3.LUT R37, R5, 0xffff0000, RZ, 0xc0, !PT ;  /* 0xffff000005257812 */ /* 0x000fe200078ec0ff */
[----:B------:R-:W-:Y:S01]  /*c1c0*/  IMAD.U32 R5, R7, 0x10000, RZ ;  /* 0x0001000007057824 */ /* 0x000fe200078e00ff */
[C---:B------:R-:W-:Y:S01]  /*c1d0*/  SHF.L.U32 R36, R6.reuse, 0x10, RZ ;  /* 0x0000001006247819 */ /* 0x040fe200000006ff */
[----:B--2---:R-:W-:Y:S01]  /*c1e0*/  IMAD.U32 R39, R13, 0x10000, RZ ;  /* 0x000100000d277824 */ /* 0x004fe200078e00ff */
[----:B------:R-:W-:Y:S01]  /*c1f0*/  LOP3.LUT R6, R6, 0xffff0000, RZ, 0xc0, !PT ;  /* 0xffff000006067812 */ /* 0x000fe200078ec0ff */
[----:B------:R-:W-:Y:S01]  /*c200*/  @P1 FADD.FTZ R5, -R5, -RZ ;  /* 0x800000ff05051221 */ /* 0x000fe20000010100 */
[----:B------:R-:W-:Y:S01]  /*c210*/  LOP3.LUT R7, R7, 0xffff0000, RZ, 0xc0, !PT ;  /* 0xffff000007077812 */ /* 0x000fe200078ec0ff */
[----:B------:R-:W-:Y:S01]  /*c220*/  @P1 FADD.FTZ R19, -R19, -RZ ;  /* 0x800000ff13131221 */ /* 0x000fe20000010100 */
[----:B------:R-:W-:Y:S01]  /*c230*/  LOP3.LUT R38, R13, 0xffff0000, RZ, 0xc0, !PT ;  /* 0xffff00000d267812 */ /* 0x000fe200078ec0ff */
[----:B------:R-:W-:Y:S01]  /*c240*/  @P1 FADD.FTZ R4, -R4, -RZ ;  /* 0x800000ff04041221 */ /* 0x000fe20000010100 */
[----:B------:R-:W-:Y:S01]  /*c250*/  SHF.L.U32 R41, R12, 0x10, RZ ;  /* 0x000000100c297819 */ /* 0x000fe200000006ff */
[----:B------:R-:W-:Y:S01]  /*c260*/  @P1 FADD.FTZ R37, -R37, -RZ ;  /* 0x800000ff25251221 */ /* 0x000fe20000010100 */
[----:B------:R-:W-:Y:S01]  /*c270*/  SHF.L.U32 R43, R14, 0x10, RZ ;  /* 0x000000100e2b7819 */ /* 0x000fe200000006ff */
[----:B------:R-:W-:Y:S01]  /*c280*/  @P1 FADD.FTZ R6, -R6, -RZ ;  /* 0x800000ff06061221 */ /* 0x000fe20000010100 */
[----:B------:R-:W-:Y:S01]  /*c290*/  LOP3.LUT R13, R14, 0xffff0000, RZ, 0xc0, !PT ;  /* 0xffff00000e0d7812 */ /* 0x000fe200078ec0ff */
[----:B------:R-:W-:Y:S01]  /*c2a0*/  IMAD.U32 R14, R15, 0x10000, RZ ;  /* 0x000100000f0e7824 */ /* 0x000fe200078e00ff */
[----:B------:R-:W-:Y:S01]  /*c2b0*/  LOP3.LUT R12, R12, 0xffff0000, RZ, 0xc0, !PT ;  /* 0xffff00000c0c7812 */ /* 0x000fe200078ec0ff */
[----:B------:R-:W-:Y:S01]  /*c2c0*/  @P1 FADD.FTZ R7, -R7, -RZ ;  /* 0x800000ff07071221 */ /* 0x000fe20000010100 */
[----:B------:R-:W-:Y:S01]  /*c2d0*/  LOP3.LUT R40, R15, 0xffff0000, RZ, 0xc0, !PT ;  /* 0xffff00000f287812 */ /* 0x000fe200078ec0ff */
[----:B------:R-:W-:Y:S01]  /*c2e0*/  FMUL.FTZ R14, R14, R5 ;  /* 0x000000050e0e7220 */ /* 0x000fe20000410000 */
[----:B----4-:R-:W-:Y:S01]  /*c2f0*/  LOP3.LUT R15, R9, 0xffff0000, RZ, 0xc0, !PT ;  /* 0xffff0000090f7812 */ /* 0x010fe200078ec0ff */
[----:B------:R-:W-:Y:S01]  /*c300*/  @P1 FADD.FTZ R34, -R34, -RZ ;  /* 0x800000ff22221221 */ /* 0x000fe20000010100 */
[----:B------:R-:W-:Y:S01]  /*c310*/  FMUL.FTZ R19, R12, R19 ;  /* 0x000000130c137220 */ /* 0x000fe20000410000 */
[----:B------:R-:W-:Y:S01]  /*c320*/  FMUL.FTZ R4, R39, R4 ;  /* 0x0000000427047220 */ /* 0x000fe20000410000 */
[----:B------:R-:W-:Y:S01]  /*c330*/  FMUL.FTZ R37, R38, R37 ;  /* 0x0000002526257220 */ /* 0x000fe20000410000 */
[----:B------:R-:W-:Y:S01]  /*c340*/  @P1 FADD.FTZ R36, -R36, -RZ ;  /* 0x800000ff24241221 */ /* 0x000fe20000010100 */
[----:B------:R-:W-:-:S02]  /*c350*/  IMAD.U32 R5, R9, 0x10000, RZ ;  /* 0x0001000009057824 */ /* 0x000fc400078e00ff */
[----:B------:R-:W-:Y:S01]  /*c360*/  FMUL.FTZ R13, R13, R6 ;  /* 0x000000060d0d7220 */ /* 0x000fe20000410000 */
[----:B------:R-:W-:Y:S01]  /*c370*/  FMUL.FTZ R40, R40, R7 ;  /* 0x0000000728287220 */ /* 0x000fe20000410000 */
[C---:B------:R-:W-:Y:S01]  /*c380*/  SHF.L.U32 R12, R10.reuse, 0x10, RZ ;  /* 0x000000100a0c7819 */ /* 0x040fe200000006ff */
[----:B------:R-:W-:Y:S01]  /*c390*/  FMUL.FTZ R34, R41, R34 ;  /* 0x0000002229227220 */ /* 0x000fe20000410000 */
[----:B------:R-:W-:Y:S01]  /*c3a0*/  LOP3.LUT R9, R10, 0xffff0000, RZ, 0xc0, !PT ;  /* 0xffff00000a097812 */ /* 0x000fe200078ec0ff */
[----:B------:R-:W-:Y:S01]  /*c3b0*/  FMUL.FTZ R43, R43, R36 ;  /* 0x000000242b2b7220 */ /* 0x000fe20000410000 */
[C---:B------:R-:W-:Y:S01]  /*c3c0*/  SHF.L.U32 R7, R8.reuse, 0x10, RZ ;  /* 0x0000001008077819 */ /* 0x040fe200000006ff */
[----:B------:R-:W-:Y:S01]  /*c3d0*/  FFMA.FTZ R4, R33, R5, R4 ;  /* 0x0000000521047223 */ /* 0x000fe20000010004 */
[----:B------:R-:W-:Y:S01]  /*c3e0*/  LOP3.LUT R6, R8, 0xffff0000, RZ, 0xc0, !PT ;  /* 0xffff000008067812 */ /* 0x000fe200078ec0ff */
[C---:B------:R-:W-:Y:S01]  /*c3f0*/  IMAD.U32 R8, R11.reuse, 0x10000, RZ ;  /* 0x000100000b087824 */ /* 0x040fe200078e00ff */
[----:B------:R-:W-:Y:S01]  /*c400*/  LOP3.LUT R10, R11, 0xffff0000, RZ, 0xc0, !PT ;  /* 0xffff00000b0a7812 */ /* 0x000fe200078ec0ff */
[----:B------:R-:W-:Y:S01]  /*c410*/  FFMA.FTZ R15, R16, R15, R37 ;  /* 0x0000000f100f7223 */ /* 0x000fe20000010025 */
[----:B------:R-:W-:Y:S01]  /*c420*/  FFMA.FTZ R7, R31, R7, R34 ;  /* 0x000000071f077223 */ /* 0x000fe20000010022 */
[----:B------:R-:W-:Y:S01]  /*c430*/  FFMA.FTZ R8, R35, R8, R14 ;  /* 0x0000000823087223 */ /* 0x000fe2000001000e */
[----:B------:R-:W-:Y:S01]  /*c440*/  FFMA.FTZ R6, R30, R6, R19 ;  /* 0x000000061e067223 */ /* 0x000fe20000010013 */
[----:B------:R-:W-:Y:S01]  /*c450*/  FFMA.FTZ R17, R17, R10, R40 ;  /* 0x0000000a11117223 */ /* 0x000fe20000010028 */
[----:B------:R-:W-:Y:S01]  /*c460*/  FFMA.FTZ R12, R32, R12, R43 ;  /* 0x0000000c200c7223 */ /* 0x000fe2000001002b */
[----:B------:R-:W-:Y:S01]  /*c470*/  FFMA.FTZ R9, R18, R9, R13 ;  /* 0x0000000912097223 */ /* 0x000fe2000001000d */
[----:B------:R-:W-:-:S02]  /*c480*/  F2FP.BF16.F32.PACK_AB R15, R15, R4 ;  /* 0x000000040f0f723e */ /* 0x000fc400000010ff */
[----:B------:R-:W-:Y:S02]  /*c490*/  F2FP.BF16.F32.PACK_AB R19, R17, R8 ;  /* 0x000000081113723e */ /* 0x000fe400000010ff */
[----:B------:R-:W-:Y:S02]  /*c4a0*/  F2FP.BF16.F32.PACK_AB R16, R6, R7 ;  /* 0x000000070610723e */ /* 0x000fe400000010ff */
[----:B------:R-:W-:Y:S02]  /*c4b0*/  F2FP.BF16.F32.PACK_AB R18, R9, R12 ;  /* 0x0000000c0912723e */ /* 0x000fe400000010ff */
[----:B------:R-:W-:Y:S02]  /*c4c0*/  MOV R17, R15 ;  /* 0x0000000f00117202 */ /* 0x000fe40000000f00 */
.L_x_865:
[----:B------:R-:W-:Y:S05]  /*c4d0*/  BSYNC.RECONVERGENT B0 ;  /* 0x0000000000007941 */ /* 0x000fea0003800200 */
.L_x_864:
[----:B-----5:R1:W-:Y:S02]  /*c4e0*/  STS.128 [R167+0x1000], R16 ;  /* 0x00100010a7007388 */ /* 0x0203e40000000c00 */
.L_x_863:
[----:B------:R-:W-:Y:S05]  /*c4f0*/  BSYNC.RECONVERGENT B1 ;  /* 0x0000000000017941 */ /* 0x000fea0003800200 */
.L_x_862:
[----:B------:R-:W-:-:S13]  /*c500*/  ISETP.GE.AND P0, PT, R116, R25, PT ;  /* 0x000000197400720c */ /* 0x000fda0003f06270 */
[----:B------:R1:W-:Y:S01]  /*c510*/  @P0 STS.128 [R167+0x2000], RZ ;  /* 0x002000ffa7000388 */ /* 0x0003e20000000c00 */
[----:B------:R-:W-:Y:S05]  /*c520*/  @P0 BRA `(.L_x_858) ;  /* 0x00000004004c0947 */ /* 0x000fea0003800000 */
[----:B-1----:R1:W5:Y:S01]  /*c530*/  LD.E.128 R16, desc[UR4][R102.64+0x80] ;  /* 0x0000800466107980 */ /* 0x002362000c101d00 */
        /* <DEDUP_REMOVED lines=80> */
.L_x_867:
[----:B------:R-:W-:Y:S05]  /*ca40*/  BSYNC.RECONVERGENT B0 ;  /* 0x0000000000007941 */ /* 0x000fea0003800200 */
.L_x_866:
[----:B-----5:R1:W-:Y:S02]  /*ca50*/  STS.128 [R167+0x2000], R16 ;  /* 0x00200010a7007388 */ /* 0x0203e40000000c00 */
.L_x_858:
[----:B------:R-:W-:Y:S05]  /*ca60*/  BSYNC.RECONVERGENT B2 ;  /* 0x0000000000027941 */ /* 0x000fea0003800200 */
.L_x_857:
[----:B------:R-:W-:-:S04]  /*ca70*/  IADD3 R30, PT, PT, R104, 0x20, RZ ;  /* 0x00000020681e7810 */ /* 0x000fc80007ffe0ff */
[----:B------:R-:W-:-:S13]  /*ca80*/  ISETP.GE.AND P0, PT, R30, R23, PT ;  /* 0x000000171e00720c */ /* 0x000fda0003f06270 */
[----:B------:R-:W-:Y:S05]  /*ca90*/  @P0 BRA `(.L_x_832) ;  /* 0x0000001000280947 */ /* 0x000fea0003800000 */
[----:B-----5:R-:W-:Y:S01]  /*caa0*/  ISETP.GE.AND P1, PT, R118, R25, PT ;  /* 0x000000197600720c */ /* 0x020fe20003f26270 */
        /* <DEDUP_REMOVED lines=9> */
[----:B------:R-:W-:-:S04]  /*cb40*/  ISETP.GT.AND P1, PT, R24, RZ, PT ;  /* 0x000000ff1800720c */ /* 0x000fc80003f24270 */
        /* <DEDUP_REMOVED lines=34> */
[----:B------:R-:W-:Y:S01]  /*cd70*/  SHF.L.U32 R43, R12, 0x10, RZ ;  /* 0x000000100c2b7819 */ /* 0x000fe200000006ff */
[----:B------:R-:W-:Y:S01]  /*cd80*/  @P1 FADD.FTZ R6, -R6, -RZ ;  /* 0x800000ff06061221 */ /* 0x000fe20000010100 */
[----:B------:R-:W-:Y:S01]  /*cd90*/  LOP3.LUT R40, R13, 0xffff0000, RZ, 0xc0, !PT ;  /* 0xffff00000d287812 */ /* 0x000fe200078ec0ff */
[----:B------:R-:W-:Y:S01]  /*cda0*/  @P1 FADD.FTZ R7, -R7, -RZ ;  /* 0x800000ff07071221 */ /* 0x000fe20000010100 */
[----:B------:R-:W-:Y:S01]  /*cdb0*/  LOP3.LUT R12, R12, 0xffff0000, RZ, 0xc0, !PT ;  /* 0xffff00000c0c7812 */ /* 0x000fe200078ec0ff */
[----:B------:R-:W-:Y:S01]  /*cdc0*/  @P1 FADD.FTZ R4, -R4, -RZ ;  /* 0x800000ff04041221 */ /* 0x000fe20000010100 */
[C---:B------:R-:W-:Y:S01]  /*cdd0*/  SHF.L.U32 R45, R14.reuse, 0x10, RZ ;  /* 0x000000100e2d7819 */ /* 0x040fe200000006ff */
[----:B------:R-:W-:Y:S01]  /*cde0*/  @P1 FADD.FTZ R39, -R39, -RZ ;  /* 0x800000ff27271221 */ /* 0x000fe20000010100 */
[----:B------:R-:W-:Y:S01]  /*cdf0*/  LOP3.LUT R13, R14, 0xffff0000, RZ, 0xc0, !PT ;  /* 0xffff00000e0d7812 */ /* 0x000fe200078ec0ff */
[C---:B------:R-:W-:Y:S01]  /*ce00*/  IMAD.U32 R14, R15.reuse, 0x10000, RZ ;  /* 0x000100000f0e7824 */ /* 0x040fe200078e00ff */
[----:B------:R-:W-:Y:S01]  /*ce10*/  LOP3.LUT R42, R15, 0xffff0000, RZ, 0xc0, !PT ;  /* 0xffff00000f2a7812 */ /* 0x000fe200078ec0ff */
[----:B------:R-:W-:Y:S01]  /*ce20*/  FMUL.FTZ R12, R12, R19 ;  /* 0x000000130c0c7220 */ /* 0x000fe20000410000 */
[C---:B----4-:R-:W-:Y:S01]  /*ce30*/  LOP3.LUT R19, R9.reuse, 0xffff0000, RZ, 0xc0, !PT ;  /* 0xffff000009137812 */ /* 0x050fe200078ec0ff */
[----:B------:R-:W-:Y:S01]  /*ce40*/  FMUL.FTZ R14, R14, R5 ;  /* 0x000000050e0e7220 */ /* 0x000fe20000410000 */
[----:B------:R-:W-:-:S02]  /*ce50*/  IMAD.U32 R5, R9, 0x10000, RZ ;  /* 0x0001000009057824 */ /* 0x000fc400078e00ff */
[----:B------:R-:W-:Y:S01]  /*ce60*/  FMUL.FTZ R13, R13, R6 ;  /* 0x000000060d0d7220 */ /* 0x000fe20000410000 */
[----:B------:R-:W-:Y:S01]  /*ce70*/  FMUL.FTZ R42, R42, R7 ;  /* 0x000000072a2a7220 */ /* 0x000fe20000410000 */
[C---:B------:R-:W-:Y:S01]  /*ce80*/  SHF.L.U32 R15, R10.reuse, 0x10, RZ ;  /* 0x000000100a0f7819 */ /* 0x040fe200000006ff */
[----:B------:R-:W-:Y:S01]  /*ce90*/  FMUL.FTZ R4, R41, R4 ;  /* 0x0000000429047220 */ /* 0x000fe20000410000 */
[----:B------:R-:W-:Y:S01]  /*cea0*/  LOP3.LUT R9, R10, 0xffff0000, RZ, 0xc0, !PT ;  /* 0xffff00000a097812 */ /* 0x000fe200078ec0ff */
[----:B------:R-:W-:Y:S01]  /*ceb0*/  FMUL.FTZ R39, R40, R39 ;  /* 0x0000002728277220 */ /* 0x000fe20000410000 */
[----:B------:R-:W-:Y:S01]  /*cec0*/  SHF.L.U32 R7, R8, 0x10, RZ ;  /* 0x0000001008077819 */ /* 0x000fe200000006ff */
[----:B------:R-:W-:Y:S01]  /*ced0*/  @P1 FADD.FTZ R36, -R36, -RZ ;  /* 0x800000ff24241221 */ /* 0x000fe20000010100 */
[----:B------:R-:W-:Y:S01]  /*cee0*/  LOP3.LUT R6, R8, 0xffff0000, RZ, 0xc0, !PT ;  /* 0xffff000008067812 */ /* 0x000fe200078ec0ff */
[C---:B------:R-:W-:Y:S01]  /*cef0*/  IMAD.U32 R8, R11.reuse, 0x10000, RZ ;  /* 0x000100000b087824 */ /* 0x040fe200078e00ff */
[----:B------:R-:W-:Y:S01]  /*cf00*/  LOP3.LUT R10, R11, 0xffff0000, RZ, 0xc0, !PT ;  /* 0xffff00000b0a7812 */ /* 0x000fe200078ec0ff */
[----:B------:R-:W-:Y:S01]  /*cf10*/  @P1 FADD.FTZ R38, -R38, -RZ ;  /* 0x800000ff26261221 */ /* 0x000fe20000010100 */
[----:B------:R-:W-:Y:S01]  /*cf20*/  FFMA.FTZ R4, R33, R5, R4 ;  /* 0x0000000521047223 */ /* 0x000fe20000010004 */
[----:B------:R-:W-:Y:S01]  /*cf30*/  FFMA.FTZ R19, R16, R19, R39 ;  /* 0x0000001310137223 */ /* 0x000fe20000010027 */
[----:B------:R-:W-:Y:S01]  /*cf40*/  FFMA.FTZ R8, R37, R8, R14 ;  /* 0x0000000825087223 */ /* 0x000fe2000001000e */
[----:B------:R-:W-:Y:S01]  /*cf50*/  FFMA.FTZ R17, R17, R10, R42 ;  /* 0x0000000a11117223 */ /* 0x000fe2000001002a */
[----:B------:R-:W-:Y:S01]  /*cf60*/  FMUL.FTZ R36, R43, R36 ;  /* 0x000000242b247220 */ /* 0x000fe20000410000 */
[----:B------:R-:W-:Y:S01]  /*cf70*/  FMUL.FTZ R45, R45, R38 ;  /* 0x000000262d2d7220 */ /* 0x000fe20000410000 */
[----:B------:R-:W-:Y:S01]  /*cf80*/  FFMA.FTZ R6, R23, R6, R12 ;  /* 0x0000000617067223 */ /* 0x000fe2000001000c */
[----:B------:R-:W-:Y:S01]  /*cf90*/  FFMA.FTZ R18, R18, R9, R13 ;  /* 0x0000000912127223 */ /* 0x000fe2000001000d */
[----:B------:R-:W-:Y:S01]  /*cfa0*/  FFMA.FTZ R7, R31, R7, R36 ;  /* 0x000000071f077223 */ /* 0x000fe20000010024 */
[----:B------:R-:W-:Y:S01]  /*cfb0*/  FFMA.FTZ R15, R32, R15, R45 ;  /* 0x0000000f200f7223 */ /* 0x000fe2000001002d */
[----:B------:R-:W-:-:S02]  /*cfc0*/  F2FP.BF16.F32.PACK_AB R19, R19, R4 ;  /* 0x000000041313723e */ /* 0x000fc400000010ff */
[----:B------:R-:W-:Y:S02]  /*cfd0*/  F2FP.BF16.F32.PACK_AB R5, R17, R8 ;  /* 0x000000081105723e */ /* 0x000fe400000010ff */
[----:B------:R-:W-:Y:S02]  /*cfe0*/  MOV R17, R19 ;  /* 0x0000001300117202 */ /* 0x000fe40000000f00 */
[----:B------:R-:W-:Y:S01]  /*cff0*/  F2FP.BF16.F32.PACK_AB R16, R6, R7 ;  /* 0x000000070610723e */ /* 0x000fe200000010ff */
[----:B------:R-:W-:Y:S01]  /*d000*/  IMAD.MOV.U32 R19, RZ, RZ, R5 ;  /* 0x000000ffff137224 */ /* 0x000fe200078e0005 */
[----:B------:R-:W-:Y:S02]  /*d010*/  F2FP.BF16.F32.PACK_AB R18, R18, R15 ;  /* 0x0000000f1212723e */ /* 0x000fe400000010ff */
.L_x_871:
[----:B------:R-:W-:Y:S05]  /*d020*/  BSYNC.RECONVERGENT B0 ;  /* 0x0000000000007941 */ /* 0x000fea0003800200 */
.L_x_870:
[----:B-----5:R1:W-:Y:S02]  /*d030*/  STS.128 [R167+0x800], R16 ;  /* 0x00080010a7007388 */ /* 0x0203e40000000c00 */
.L_x_869:
[----:B------:R-:W-:Y:S05]  /*d040*/  BSYNC.RECONVERGENT B1 ;  /* 0x0000000000017941 */ /* 0x000fea0003800200 */
.L_x_868:
        /* <DEDUP_REMOVED lines=86> */
.L_x_875:
[----:B------:R-:W-:Y:S05]  /*d5b0*/  BSYNC.RECONVERGENT B0 ;  /* 0x0000000000007941 */ /* 0x000fea0003800200 */
.L_x_874:
[----:B-----5:R1:W-:Y:S02]  /*d5c0*/  STS.128 [R167+0x1800], R16 ;  /* 0x00180010a7007388 */ /* 0x0203e40000000c00 */
.L_x_873:
[----:B------:R-:W-:Y:S05]  /*d5d0*/  BSYNC.RECONVERGENT B1 ;  /* 0x0000000000017941 */ /* 0x000fea0003800200 */
.L_x_872:
[----:B------:R-:W-:-:S13]  /*d5e0*/  ISETP.GE.AND P0, PT, R116, R25, PT ;  /* 0x000000197400720c */ /* 0x000fda0003f06270 */
[----:B------:R1:W-:Y:S01]  /*d5f0*/  @P0 STS.128 [R167+0x2800], RZ ;  /* 0x002800ffa7000388 */ /* 0x0003e20000000c00 */
[----:B------:R-:W-:Y:S05]  /*d600*/  @P0 BRA `(.L_x_832) ;  /* 0x00000004004c0947 */ /* 0x000fea0003800000 */
[----:B---3--:R3:W5:Y:S01]  /*d610*/  LD.E.128 R4, desc[UR4][R34.64+0x80] ;  /* 0x0000800422047980 */ /* 0x008762000c101d00 */
[----:B------:R-:W-:Y:S01]  /*d620*/  ISETP.GE.AND P0, PT, R116, R3, PT ;  /* 0x000000037400720c */ /* 0x000fe20003f06270 */
[----:B------:R-:W-:-:S12]  /*d630*/  BSSY.RECONVERGENT B0, `(.L_x_876) ;  /* 0x000004f000007945 */ /* 0x000fd80003800200 */
[----:B------:R-:W-:Y:S05]  /*d640*/  @P0 BRA `(.L_x_877) ;  /* 0x0000000400340947 */ /* 0x000fea0003800000 */
[----:B------:R-:W-:-:S04]  /*d650*/  ISETP.GT.AND P1, PT, R24, 0x40, PT ;  /* 0x000000401800780c */ /* 0x000fc80003f24270 */
[----:B------:R-:W-:Y:S02]  /*d660*/  SEL R3, R20, RZ, !P1 ;  /* 0x000000ff14037207 */ /* 0x000fe40004800000 */
[----:B------:R-:W-:Y:S02]  /*d670*/  SEL R9, R22, RZ, !P1 ;  /* 0x000000ff16097207 */ /* 0x000fe40004800000 */
[----:B------:R-:W-:Y:S02]  /*d680*/  IADD3 R2, P0, PT, R3, R2, RZ ;  /* 0x0000000203027210 */ /* 0x000fe40007f1e0ff */
[----:B------:R-:W-:-:S03]  /*d690*/  SEL R21, R21, R20, P1 ;  /* 0x0000001415157207 */ /* 0x000fc60000800000 */
[----:B------:R-:W-:Y:S02]  /*d6a0*/  IMAD.X R9, R9, 0x1, R0, P0 ;  /* 0x0000000109097824 */ /* 0x000fe400000e0600 */
[C---:B------:R-:W-:Y:S02]  /*d6b0*/  IMAD.SHL.U32 R3, R2.reuse, 0x2, RZ ;  /* 0x0000000202037824 */ /* 0x040fe400078e00ff */
[----:B------:R-:W-:Y:S01]  /*d6c0*/  IMAD.WIDE R10, R21, 0x2, R34 ;  /* 0x00000002150a7825 */ /* 0x000fe200078e0222 */
[----:B-1----:R-:W-:Y:S02]  /*d6d0*/  SHF.L.U64.HI R17, R2, 0x1, R9 ;  /* 0x0000000102117819 */ /* 0x002fe40000010209 */
[----:B------:R-:W-:-:S03]  /*d6e0*/  IADD3 R12, P0, PT, R26, R3, RZ ;  /* 0x000000031a0c7210 */ /* 0x000fc60007f1e0ff */
[----:B------:R-:W2:Y:S01]  /*d6f0*/  LD.E.128 R8, desc[UR4][R10.64+0x80] ;  /* 0x000080040a087980 */ /* 0x000ea2000c101d00 */
[----:B------:R-:W-:Y:S02]  /*d700*/  IADD3.X R13, PT, PT, R27, R17, RZ, P0, !PT ;  /* 0x000000111b0d7210 */ /* 0x000fe400007fe4ff */
[----:B------:R-:W-:-:S04]  /*d710*/  IADD3 R16, P0, PT, R28, R3, RZ ;  /* 0x000000031c107210 */ /* 0x000fc80007f1e0ff */
[----:B------:R-:W4:Y:S01]  /*d720*/  LD.E.128 R12, desc[UR4][R12.64+0x80] ;  /* 0x000080040c0c7980 */ /* 0x000f22000c101d00 */
[----:B------:R-:W-:-:S06]  /*d730*/  IMAD.X R17, R29, 0x1, R17, P0 ;  /* 0x000000011d117824 */ /* 0x000fcc00000e0611 */
[----:B------:R-:W3:Y:S01]  /*d740*/  LD.E.128 R16, desc[UR4][R16.64+0x80] ;  /* 0x0000800410107980 */ /* 0x000ee2000c101d00 */
[C---:B-----5:R-:W-:Y:S01]  /*d750*/  LOP3.LUT R0, R5.reuse, 0xffff0000, RZ, 0xc0, !PT ;  /* 0xffff000005007812 */ /* 0x060fe200078ec0ff */
[----:B------:R-:W-:Y:S01]  /*d760*/  IMAD.U32 R21, R5, 0x10000, RZ ;  /* 0x0001000005157824 */ /* 0x000fe200078e00ff */
[C---:B------:R-:W-:Y:S01]  /*d770*/  SHF.L.U32 R20, R6.reuse, 0x10, RZ ;  /* 0x0000001006147819 */ /* 0x040fe200000006ff */
[C---:B------:R-:W-:Y:S01]  /*d780*/  IMAD.U32 R23, R7.reuse, 0x10000, RZ ;  /* 0x0001000007177824 */ /* 0x040fe200078e00ff */
[----:B------:R-:W-:Y:S02]  /*d790*/  LOP3.LUT R5, R6, 0xffff0000, RZ, 0xc0, !PT ;  /* 0xffff000006057812 */ /* 0x000fe400078ec0ff */
[C---:B------:R-:W-:Y:S02]  /*d7a0*/  SHF.L.U32 R3, R4.reuse, 0x10, RZ ;  /* 0x0000001004037819 */ /* 0x040fe400000006ff */
[----:B------:R-:W-:Y:S02]  /*d7b0*/  LOP3.LUT R2, R4, 0xffff0000, RZ, 0xc0, !PT ;  /* 0xffff000004027812 */ /* 0x000fe400078ec0ff */
[----:B------:R-:W-:Y:S01]  /*d7c0*/  LOP3.LUT R4, R7, 0xffff0000, RZ, 0xc0, !PT ;  /* 0xffff000007047812 */ /* 0x000fe200078ec0ff */
[C---:B--2---:R-:W-:Y:S01]  /*d7d0*/  IMAD.U32 R6, R9.reuse, 0x10000, RZ ;  /* 0x0001000009067824 */ /* 0x044fe200078e00ff */
[----:B------:R-:W-:-:S02]  /*d7e0*/  LOP3.LUT R25, R9, 0xffff0000, RZ, 0xc0, !PT ;  /* 0xffff000009197812 */ /* 0x000fc400078ec0ff */
[C---:B------:R-:W-:Y:S02]  /*d7f0*/  SHF.L.U32 R24, R10.reuse, 0x10, RZ ;  /* 0x000000100a187819 */ /* 0x040fe400000006ff */
[----:B------:R-:W-:Y:S02]  /*d800*/  LOP3.LUT R9, R10, 0xffff0000, RZ, 0xc0, !PT ;  /* 0xffff00000a097812 */ /* 0x000fe400078ec0ff */
[C---:B----4-:R-:W-:Y:S02]  /*d810*/  SHF.L.U32 R27, R12.reuse, 0x10, RZ ;  /* 0x000000100c1b7819 */ /* 0x050fe400000006ff */
[----:B------:R-:W-:Y:S02]  /*d820*/  LOP3.LUT R10, R12, 0xffff0000, RZ, 0xc0, !PT ;  /* 0xffff00000c0a7812 */ /* 0x000fe400078ec0ff */
[----:B------:R-:W-:Y:S01]  /*d830*/  LOP3.LUT R12, R14, 0xffff0000, RZ, 0xc0, !PT ;  /* 0xffff00000e0c7812 */ /* 0x000fe200078ec0ff */
[----:B------:R-:W-:Y:S01]  /*d840*/  @P1 FADD.FTZ R27, -R27, -RZ ;  /* 0x800000ff1b1b1221 */ /* 0x000fe20000010100 */
[----:B------:R-:W-:Y:S01]  /*d850*/  SHF.L.U32 R22, R8, 0x10, RZ ;  /* 0x0000001008167819 */ /* 0x000fe200000006ff */
[----:B------:R-:W-:Y:S01]  /*d860*/  @P1 FADD.FTZ R10, -R10, -RZ ;  /* 0x800000ff0a0a1221 */ /* 0x000fe20000010100 */
[----:B------:R-:W-:Y:S01]  /*d870*/  LOP3.LUT R7, R8, 0xffff0000, RZ, 0xc0, !PT ;  /* 0xffff000008077812 */ /* 0x000fe200078ec0ff */
[C---:B------:R-:W-:Y:S01]  /*d880*/  IMAD.U32 R8, R11.reuse, 0x10000, RZ ;  /* 0x000100000b087824 */ /* 0x040fe200078e00ff */
[----:B------:R-:W-:Y:S01]  /*d890*/  LOP3.LUT R26, R11, 0xffff0000, RZ, 0xc0, !PT ;  /* 0xffff00000b1a7812 */ /* 0x000fe200078ec0ff */
[C---:B------:R-:W-:Y:S01]  /*d8a0*/  IMAD.U32 R11, R13.reuse, 0x10000, RZ ;  /* 0x000100000d0b7824 */ /* 0x040fe200078e00ff */
[----:B------:R-:W-:Y:S01]  /*d8b0*/  LOP3.LUT R28, R13, 0xffff0000, RZ, 0xc0, !PT ;  /* 0xffff00000d1c7812 */ /* 0x000fe200078ec0ff */
[----:B------:R-:W-:Y:S01]  /*d8c0*/  @P1 FADD.FTZ R12, -R12, -RZ ;  /* 0x800000ff0c0c1221 */ /* 0x000fe20000010100 */
[----:B------:R-:W-:Y:S01]  /*d8d0*/  SHF.L.U32 R29, R14, 0x10, RZ ;  /* 0x000000100e1d7819 */ /* 0x000fe200000006ff */
[C---:B------:R-:W-:Y:S01]  /*d8e0*/  IMAD.U32 R13, R15.reuse, 0x10000, RZ ;  /* 0x000100000f0d7824 */ /* 0x040fe200078e00ff */
[----:B------:R-:W-:Y:S01]  /*d8f0*/  LOP3.LUT R15, R15, 0xffff0000, RZ, 0xc0, !PT ;  /* 0xffff00000f0f7812 */ /* 0x000fe200078ec0ff */
[----:B------:R-:W-:Y:S01]  /*d900*/  @P1 FADD.FTZ R11, -R11, -RZ ;  /* 0x800000ff0b0b1221 */ /* 0x000fe20000010100 */
[----:B------:R-:W-:Y:S01]  /*d910*/  @P1 FADD.FTZ R28, -R28, -RZ ;  /* 0x800000ff1c1c1221 */ /* 0x000fe20000010100 */
[----:B------:R-:W-:Y:S01]  /*d920*/  FMUL.FTZ R12, R9, R12 ;  /* 0x0000000c090c7220 */ /* 0x000fe20000410000 */
[----:B---3--:R-:W-:-:S02]  /*d930*/  IMAD.U32 R9, R17, 0x10000, RZ ;  /* 0x0001000011097824 */ /* 0x008fc400078e00ff */
[----:B------:R-:W-:Y:S01]  /*d940*/  @P1 FADD.FTZ R29, -R29, -RZ ;  /* 0x800000ff1d1d1221 */ /* 0x000fe20000010100 */
[----:B------:R-:W-:Y:S01]  /*d950*/  @P1 FADD.FTZ R13, -R13, -RZ ;  /* 0x800000ff0d0d1221 */ /* 0x000fe20000010100 */
[----:B------:R-:W-:Y:S01]  /*d960*/  LOP3.LUT R17, R17, 0xffff0000, RZ, 0xc0, !PT ;  /* 0xffff000011117812 */ /* 0x000fe200078ec0ff */
[----:B------:R-:W-:Y:S01]  /*d970*/  FMUL.FTZ R7, R7, R10 ;  /* 0x0000000a07077220 */ /* 0x000fe20000410000 */
[----:B------:R-:W-:Y:S01]  /*d980*/  FMUL.FTZ R6, R6, R11 ;  /* 0x0000000b06067220 */ /* 0x000fe20000410000 */
[----:B------:R-:W-:Y:S01]  /*d990*/  FMUL.FTZ R25, R25, R28 ;  /* 0x0000001c19197220 */ /* 0x000fe20000410000 */
[----:B------:R-:W-:Y:S01]  /*d9a0*/  @P1 FADD.FTZ R15, -R15, -RZ ;  /* 0x800000ff0f0f1221 */ /* 0x000fe20000010100 */
[----:B------:R-:W-:Y:S01]  /*d9b0*/  SHF.L.U32 R11, R16, 0x10, RZ ;  /* 0x00000010100b7819 */ /* 0x000fe200000006ff */
[----:B------:R-:W-:Y:S01]  /*d9c0*/  FMUL.FTZ R29, R24, R29 ;  /* 0x0000001d181d7220 */ /* 0x000fe20000410000 */
[----:B------:R-:W-:Y:S01]  /*d9d0*/  LOP3.LUT R10, R16, 0xffff0000, RZ, 0xc0, !PT ;  /* 0xffff0000100a7812 */ /* 0x000fe200078ec0ff */
[----:B------:R-:W-:Y:S01]  /*d9e0*/  FMUL.FTZ R8, R8, R13 ;  /* 0x0000000d08087220 */ /* 0x000fe20000410000 */
[----:B------:R-:W-:Y:S01]  /*d9f0*/  SHF.L.U32 R16, R18, 0x10, RZ ;  /* 0x0000001012107819 */ /* 0x000fe200000006ff */
[----:B------:R-:W-:Y:S01]  /*da00*/  FMUL.FTZ R22, R22, R27 ;  /* 0x0000001b16167220 */ /* 0x000fe20000410000 */
[----:B------:R-:W-:Y:S01]  /*da10*/  LOP3.LUT R14, R18, 0xffff0000, RZ, 0xc0, !PT ;  /* 0xffff0000120e7812 */ /* 0x000fe200078ec0ff */
[----:B------:R-:W-:Y:S01]  /*da20*/  FMUL.FTZ R15, R26, R15 ;  /* 0x0000000f1a0f7220 */ /* 0x000fe20000410000 */
[C---:B------:R-:W-:Y:S01]  /*da30*/  LOP3.LUT R18, R19.reuse, 0xffff0000, RZ, 0xc0, !PT ;  /* 0xffff000013127812 */ /* 0x040fe200078ec0ff */
[----:B------:R-:W-:-:S02]  /*da40*/  IMAD.U32 R13, R19, 0x10000, RZ ;  /* 0x00010000130d7824 */ /* 0x000fc400078e00ff */
[----:B------:R-:W-:Y:S01]  /*da50*/  FFMA.FTZ R6, R21, R9, R6 ;  /* 0x0000000915067223 */ /* 0x000fe20000010006 */
[----:B------:R-:W-:Y:S01]  /*da60*/  FFMA.FTZ R17, R0, R17, R25 ;  /* 0x0000001100117223 */ /* 0x000fe20000010019 */
[----:B------:R-:W-:Y:S01]  /*da70*/  FFMA.FTZ R16, R20, R16, R29 ;  /* 0x0000001014107223 */ /* 0x000fe2000001001d */
[----:B------:R-:W-:Y:S01]  /*da80*/  FFMA.FTZ R5, R5, R14, R12 ;  /* 0x0000000e05057223 */ /* 0x000fe2000001000c */
[----:B------:R-:W-:Y:S01]  /*da90*/  FFMA.FTZ R3, R3, R11, R22 ;  /* 0x0000000b03037223 */ /* 0x000fe20000010016 */
[----:B------:R-:W-:Y:S01]  /*daa0*/  FFMA.FTZ R2, R2, R10, R7 ;  /* 0x0000000a02027223 */ /* 0x000fe20000010007 */
[----:B------:R-:W-:Y:S01]  /*dab0*/  FFMA.FTZ R8, R23, R13, R8 ;  /* 0x0000000d17087223 */ /* 0x000fe20000010008 */
[----:B------:R-:W-:Y:S01]  /*dac0*/  FFMA.FTZ R15, R4, R18, R15 ;  /* 0x00000012040f7223 */ /* 0x000fe2000001000f */
[----:B------:R-:W-:Y:S02]  /*dad0*/  F2FP.BF16.F32.PACK_AB R17, R17, R6 ;  /* 0x000000061111723e */ /* 0x000fe400000010ff */
[----:B------:R-:W-:-:S02]  /*dae0*/  F2FP.BF16.F32.PACK_AB R6, R5, R16 ;  /* 0x000000100506723e */ /* 0x000fc400000010ff */
[----:B------:R-:W-:Y:S02]  /*daf0*/  F2FP.BF16.F32.PACK_AB R4, R2, R3 ;  /* 0x000000030204723e */ /* 0x000fe400000010ff */
[----:B------:R-:W-:Y:S02]  /*db00*/  F2FP.BF16.F32.PACK_AB R7, R15, R8 ;  /* 0x000000080f07723e */ /* 0x000fe400000010ff */
[----:B------:R-:W-:Y:S02]  /*db10*/  MOV R5, R17 ;  /* 0x0000001100057202 */ /* 0x000fe40000000f00 */
.L_x_877:
[----:B------:R-:W-:Y:S05]  /*db20*/  BSYNC.RECONVERGENT B0 ;  /* 0x0000000000007941 */ /* 0x000fea0003800200 */
.L_x_876:
[----:B-----5:R1:W-:Y:S02]  /*db30*/  STS.128 [R167+0x2800], R4 ;  /* 0x00280004a7007388 */ /* 0x0203e40000000c00 */
.L_x_832:
[----:B------:R-:W-:Y:S05]  /*db40*/  BSYNC.RECONVERGENT B3 ;  /* 0x0000000000037941 */ /* 0x000fea0003800200 */
.L_x_827:
[----:B-1--4-:R-:W-:Y:S01]  /*db50*/  IADD3 R3, PT, PT, -R165, R64, RZ ;  /* 0x00000040a5037210 */ /* 0x012fe20007ffe1ff */
[----:B------:R-:W-:Y:S03]  /*db60*/  BSSY.RECONVERGENT B0, `(.L_x_878) ;  /* 0x0000019000007945 */ /* 0x000fe60003800200 */
[----:B------:R-:W-:-:S13]  /*db70*/  ISETP.GE.AND P3, PT, R104, R3, PT ;  /* 0x000000036800720c */ /* 0x000fda0003f66270 */
[----:B------:R-:W-:Y:S05]  /*db80*/  @P3 BRA `(.L_x_879) ;  /* 0x0000000000583947 */ /* 0x000fea0003800000 */
[-C--:B-----5:R-:W-:Y:S02]  /*db90*/  ISETP.GE.AND P1, PT, R118, R166.reuse, PT ;  /* 0x000000a67600720c */ /* 0x0a0fe40003f26270 */
[----:B------:R-:W-:-:S11]  /*dba0*/  ISETP.GE.AND P0, PT, R117, R166, PT ;  /* 0x000000a67500720c */ /* 0x000fd60003f06270 */
[----:B---3--:R-:W-:Y:S02]  /*dbb0*/  @!P1 IMAD.MOV.U32 R4, RZ, RZ, R158 ;  /* 0x000000ffff049224 */ /* 0x008fe400078e009e */
        /* <DEDUP_REMOVED lines=18> */
.L_x_880:
[----:B------:R3:W-:Y:S02]  /*dce0*/  STS.128 [R167+0x7000], RZ ;  /* 0x007000ffa7007388 */ /* 0x0007e40000000c00 */
.L_x_879:
[----:B------:R-:W-:Y:S05]  /*dcf0*/  BSYNC.RECONVERGENT B0 ;  /* 0x0000000000007941 */ /* 0x000fea0003800200 */
.L_x_878:
[----:B------:R-:W-:Y:S01]  /*dd00*/  ISETP.GE.AND P0, PT, R30, R3, PT ;  /* 0x000000031e00720c */ /* 0x000fe20003f06270 */
[----:B------:R-:W-:-:S12]  /*dd10*/  BSSY.RECONVERGENT B0, `(.L_x_881) ;  /* 0x0000018000007945 */ /* 0x000fd80003800200 */
[----:B------:R-:W-:Y:S05]  /*dd20*/  @P0 BRA `(.L_x_882) ;  /* 0x0000000000580947 */ /* 0x000fea0003800000 */
[-C--:B-----5:R-:W-:Y:S02]  /*dd30*/  ISETP.GE.AND P1, PT, R118, R166.reuse, PT ;  /* 0x000000a67600720c */ /* 0x0a0fe40003f26270 */
[----:B------:R-:W-:Y:S02]  /*dd40*/  ISETP.GE.AND P0, PT, R117, R166, PT ;  /* 0x000000a67500720c */ /* 0x000fe40003f06270 */
[----:B-1-3--:R-:W-:-:S04]  /*dd50*/  LEA R4, P2, R65, R158, 0x1 ;  /* 0x0000009e41047211 */ /* 0x00afc800078408ff */
        /* <DEDUP_REMOVED lines=18> */
.L_x_883:
[----:B------:R3:W-:Y:S02]  /*de80*/  STS.128 [R167+0x7800], RZ ;  /* 0x007800ffa7007388 */ /* 0x0007e40000000c00 */
.L_x_882:
[----:B------:R-:W-:Y:S05]  /*de90*/  BSYNC.RECONVERGENT B0 ;  /* 0x0000000000007941 */ /* 0x000fea0003800200 */
.L_x_881:
[----:B------:R-:W-:Y:S01]  /*dea0*/  IADD3 R0, PT, PT, R104, 0x40, RZ ;  /* 0x0000004068007810 */ /* 0x000fe20007ffe0ff */
[----:B------:R-:W-:Y:S03]  /*deb0*/  BSSY.RECONVERGENT B0, `(.L_x_884) ;  /* 0x0000019000007945 */ /* 0x000fe60003800200 */
[----:B------:R-:W-:-:S13]  /*dec0*/  ISETP.GE.AND P0, PT, R0, R3, PT ;  /* 0x000000030000720c */ /* 0x000fda0003f06270 */
        /* <DEDUP_REMOVED lines=22> */
.L_x_886:
[----:B------:R3:W-:Y:S02]  /*e030*/  STS.128 [R167+0x8000], RZ ;  /* 0x008000ffa7007388 */ /* 0x0007e40000000c00 */
.L_x_885:
[----:B------:R-:W-:Y:S05]  /*e040*/  BSYNC.RECONVERGENT B0 ;  /* 0x0000000000007941 */ /* 0x000fea0003800200 */
.L_x_884:
[----:B------:R-:W-:Y:S01]  /*e050*/  IADD3 R104, PT, PT, R104, 0x60, RZ ;  /* 0x0000006068687810 */ /* 0x000fe20007ffe0ff */
[----:B------:R-:W-:Y:S03]  /*e060*/  BSSY.RECONVERGENT B0, `(.L_x_887) ;  /* 0x000001a000007945 */ /* 0x000fe60003800200 */
[----:B------:R-:W-:-:S13]  /*e070*/  ISETP.GE.AND P0, PT, R104, R3, PT ;  /* 0x000000036800720c */ /* 0x000fda0003f06270 */
[----:B------:R-:W-:Y:S05]  /*e080*/  @P0 BRA `(.L_x_888) ;  /* 0x00000000005c0947 */ /* 0x000fea0003800000 */
[-C--:B-----5:R-:W-:Y:S01]  /*e090*/  ISETP.GE.AND P1, PT, R118, R166.reuse, PT ;  /* 0x000000a67600720c */ /* 0x0a0fe20003f26270 */
[----:B------:R-:W-:Y:S01]  /*e0a0*/  IMAD R2, R155, 0xc0, RZ ;  /* 0x000000c09b027824 */ /* 0x000fe200078e02ff */
[----:B------:R-:W-:Y:S01]  /*e0b0*/  ISETP.GE.AND P0, PT, R117, R166, PT ;  /* 0x000000a67500720c */ /* 0x000fe20003f06270 */
[----:B-1-3--:R-:W-:-:S05]  /*e0c0*/  IMAD.WIDE.U32 R4, R154, 0xc0, R158 ;  /* 0x000000c09a047825 */ /* 0x00afca00078e009e */
        /* <DEDUP_REMOVED lines=18> */
.L_x_889:
[----:B------:R3:W-:Y:S02]  /*e1f0*/  STS.128 [R167+0x8800], RZ ;  /* 0x008800ffa7007388 */ /* 0x0007e40000000c00 */
.L_x_888:
[----:B------:R-:W-:Y:S05]  /*e200*/  BSYNC.RECONVERGENT B0 ;  /* 0x0000000000007941 */ /* 0x000fea0003800200 */
.L_x_887:
[----:B------:R-:W0:Y:S01]  /*e210*/  LDGDEPBAR ;  /* 0x00000000000079af */ /* 0x000e220000000000 */
[----:B------:R-:W-:Y:S01]  /*e220*/  BSSY.RECONVERGENT B0, `(.L_x_890) ;  /* 0x000001e000007945 */ /* 0x000fe20003800200 */
[----:B------:R-:W-:-:S04]  /*e230*/  DEPBAR.LE SB0, 0x0 ;  /* 0x000080000000791a */ /* 0x000fc80000000000 */
[----:B------:R-:W-:Y:S06]  /*e240*/  BAR.SYNC.DEFER_BLOCKING 0x0 ;  /* 0x0000000000007b1d */ /* 0x000fec0000010000 */
[----:B------:R-:W-:Y:S05]  /*e250*/  @P3 BRA `(.L_x_891) ;  /* 0x00000000005c3947 */ /* 0x000fea0003800000 */
[-C--:B-----5:R-:W-:Y:S02]  /*e260*/  ISETP.GE.AND P1, PT, R118, R166.reuse, PT ;  /* 0x000000a67600720c */ /* 0x0a0fe40003f26270 */
[----:B------:R-:W-:-:S11]  /*e270*/  ISETP.GE.AND P0, PT, R117, R166, PT ;  /* 0x000000a67500720c */ /* 0x000fd60003f06270 */
[----:B-1-3--:R-:W-:Y:S02]  /*e280*/  @!P1 IMAD.MOV.U32 R4, RZ, RZ, R160 ;  /* 0x000000ffff049224 */ /* 0x00afe400078e00a0 */
        /* <DEDUP_REMOVED lines=18> */
.L_x_892:
[----:B------:R3:W-:Y:S01]  /*e3b0*/  STS.128 [R167+0xd000], RZ ;  /* 0x00d000ffa7007388 */ /* 0x0007e20000000c00 */
[----:B------:R-:W-:Y:S05]  /*e3c0*/  BRA `(.L_x_893) ;  /* 0x00000000000c7947 */ /* 0x000fea0003800000 */
.L_x_891:
[----:B------:R1:W-:Y:S04]  /*e3d0*/  STS.128 [R167+0x9000], RZ ;  /* 0x009000ffa7007388 */ /* 0x0003e80000000c00 */
[----:B------:R1:W-:Y:S04]  /*e3e0*/  STS.128 [R167+0xb000], RZ ;  /* 0x00b000ffa7007388 */ /* 0x0003e80000000c00 */
[----:B------:R1:W-:Y:S02]  /*e3f0*/  STS.128 [R167+0xd000], RZ ;  /* 0x00d000ffa7007388 */ /* 0x0003e40000000c00 */
.L_x_893:
[----:B------:R-:W-:Y:S05]  /*e400*/  BSYNC.RECONVERGENT B0 ;  /* 0x0000000000007941 */ /* 0x000fea0003800200 */
.L_x_890:
[----:B------:R-:W-:Y:S01]  /*e410*/  ISETP.GE.AND P0, PT, R30, R3, PT ;  /* 0x000000031e00720c */ /* 0x000fe20003f06270 */
[----:B------:R-:W-:-:S12]  /*e420*/  BSSY.RECONVERGENT B0, `(.L_x_894) ;  /* 0x000001b000007945 */ /* 0x000fd80003800200 */
[----:B------:R1:W-:Y:S04]  /*e430*/  @P0 STS.128 [R167+0x9800], RZ ;  /* 0x009800ffa7000388 */ /* 0x0003e80000000c00 */
[----:B------:R1:W-:Y:S04]  /*e440*/  @P0 STS.128 [R167+0xb800], RZ ;  /* 0x00b800ffa7000388 */ /* 0x0003e80000000c00 */
[----:B------:R1:W-:Y:S01]  /*e450*/  @P0 STS.128 [R167+0xd800], RZ ;  /* 0x00d800ffa7000388 */ /* 0x0003e20000000c00 */
        /* <DEDUP_REMOVED lines=22> */
.L_x_896:
[----:B------:R3:W-:Y:S02]  /*e5c0*/  STS.128 [R167+0xd800], RZ ;  /* 0x00d800ffa7007388 */ /* 0x0007e40000000c00 */
.L_x_895:
[----:B------:R-:W-:Y:S05]  /*e5d0*/  BSYNC.RECONVERGENT B0 ;  /* 0x0000000000007941 */ /* 0x000fea0003800200 */
.L_x_894:
        /* <DEDUP_REMOVED lines=27> */
.L_x_899:
[----:B------:R3:W-:Y:S02]  /*e790*/  STS.128 [R167+0xe000], RZ ;  /* 0x00e000ffa7007388 */ /* 0x0007e40000000c00 */
.L_x_898:
[----:B------:R-:W-:Y:S05]  /*e7a0*/  BSYNC.RECONVERGENT B0 ;  /* 0x0000000000007941 */ /* 0x000fea0003800200 */
.L_x_897:
        /* <DEDUP_REMOVED lines=31> */
.L_x_902:
[----:B------:R3:W-:Y:S02]  /*e9a0*/  STS.128 [R167+0xe800], RZ ;  /* 0x00e800ffa7007388 */ /* 0x0007e40000000c00 */
.L_x_901:
[----:B------:R-:W-:Y:S05]  /*e9b0*/  BSYNC.RECONVERGENT B0 ;  /* 0x0000000000007941 */ /* 0x000fea0003800200 */
.L_x_900:
[----:B------:R-:W2:Y:S01]  /*e9c0*/  S2UR UR6, SR_CgaCtaId ;  /* 0x00000000000679c3 */ /* 0x000ea20000008800 */
[----:B------:R-:W-:Y:S01]  /*e9d0*/  UMOV UR7, 0x400 ;  /* 0x0000040000077882 */ /* 0x000fe20000000000 */
[----:B------:R-:W-:Y:S01]  /*e9e0*/  IMAD R63, R62, 0x2, R165 ;  /* 0x000000023e3f7824 */ /* 0x000fe200078e02a5 */
[----:B------:R-:W0:Y:S01]  /*e9f0*/  LDGDEPBAR ;  /* 0x00000000000079af */ /* 0x000e220000000000 */
[----:B------:R-:W-:Y:S02]  /*ea00*/  BSSY.RECONVERGENT B1, `(.L_x_903) ;  /* 0x00001b5000017945 */ /* 0x000fe40003800200 */
[C---:B------:R-:W-:Y:S01]  /*ea10*/  VIADD R51, R63.reuse, 0x9 ;  /* 0x000000093f337836 */ /* 0x040fe20000000000 */
[CC--:B------:R-:W-:Y:S01]  /*ea20*/  ISETP.GE.AND P3, PT, R63.reuse, R64.reuse, PT ;  /* 0x000000403f00720c */ /* 0x0c0fe20003f66270 */
[C---:B------:R-:W-:Y:S02]  /*ea30*/  VIADD R65, R63.reuse, 0x10 ;  /* 0x000000103f417836 */ /* 0x040fe40000000000 */
[----:B------:R-:W-:Y:S01]  /*ea40*/  VIADD R61, R63, 0x11 ;  /* 0x000000113f3d7836 */ /* 0x000fe20000000000 */
[-C--:B------:R-:W-:Y:S01]  /*ea50*/  ISETP.GE.AND P0, PT, R51, R64.reuse, PT ;  /* 0x000000403300720c */ /* 0x080fe20003f06270 */
[----:B------:R-:W-:Y:S01]  /*ea60*/  VIADD R51, R63, 0x18 ;  /* 0x000000183f337836 */ /* 0x000fe20000000000 */
[----:B------:R-:W-:-:S02]  /*ea70*/  ISETP.GE.AND P6, PT, R65, R64, PT ;  /* 0x000000404100720c */ /* 0x000fc40003fc6270 */
[-C--:B------:R-:W-:Y:S01]  /*ea80*/  ISETP.GE.AND P5, PT, R61, R64.reuse, PT ;  /* 0x000000403d00720c */ /* 0x080fe20003fa6270 */
[----:B------:R-:W-:Y:S01]  /*ea90*/  VIADD R61, R63, 0x21 ;  /* 0x000000213f3d7836 */ /* 0x000fe20000000000 */
[----:B------:R-:W-:Y:S01]  /*eaa0*/  ISETP.GE.AND P4, PT, R51, R64, PT ;  /* 0x000000403300720c */ /* 0x000fe20003f86270 */
[----:B------:R-:W-:Y:S01]  /*eab0*/  VIADD R51, R63, 0x19 ;  /* 0x000000193f337836 */ /* 0x000fe20000000000 */
[----:B--2---:R-:W-:-:S06]  /*eac0*/  ULEA UR6, UR6, UR7, 0x18 ;  /* 0x0000000706067291 */ /* 0x004fcc000f8ec0ff */
[----:B------:R-:W-:Y:S02]  /*ead0*/  LEA R153, R48, UR6, 0x1 ;  /* 0x0000000630997c11 */ /* 0x000fe4000f8e08ff */
[----:B------:R-:W-:-:S03]  /*eae0*/  LEA R152, R47, UR6, 0x1 ;  /* 0x000000062f987c11 */ /* 0x000fc6000f8e08ff */
[----:B------:R-:W-:Y:S01]  /*eaf0*/  LDSM.16.M88.4 R12, [R153] ;  /* 0x00000000990c783b */ /* 0x000fe20000000200 */
[C---:B------:R-:W-:Y:S02]  /*eb00*/  IMAD R151, R3.reuse, 0x2, R153 ;  /* 0x0000000203977824 */ /* 0x040fe400078e0299 */
[----:B------:R-:W-:Y:S01]  /*eb10*/  IMAD R149, R3, 0x2, R152 ;  /* 0x0000000203957824 */ /* 0x000fe200078e0298 */
[----:B------:R-:W2:Y:S04]  /*eb20*/  LDSM.16.M88.4 R80, [R152+0x3000] ;  /* 0x003000009850783b */ /* 0x000ea80000000200 */
[----:B------:R-:W4:Y:S04]  /*eb30*/  LDSM.16.M88.4 R72, [R152+0x3400] ;  /* 0x003400009848783b */ /* 0x000f280000000200 */
[----:B------:R-:W4:Y:S04]  /*eb40*/  LDSM.16.M88.4 R56, [R152+0x3800] ;  /* 0x003800009838783b */ /* 0x000f280000000200 */
[----:B------:R-:W4:Y:S04]  /*eb50*/  LDSM.16.M88.4 R44, [R152+0x3c00] ;  /* 0x003c0000982c783b */ /* 0x000f280000000200 */
[----:B-----5:R-:W4:Y:S04]  /*eb60*/  LDSM.16.M88.4 R36, [R152+0x4000] ;  /* 0x004000009824783b */ /* 0x020f280000000200 */
[----:B------:R-:W4:Y:S04]  /*eb70*/  LDSM.16.M88.4 R28, [R152+0x4400] ;  /* 0x00440000981c783b */ /* 0x000f280000000200 */
[----:B------:R-:W4:Y:S04]  /*eb80*/  LDSM.16.M88.4 R20, [R152+0x4800] ;  /* 0x004800009814783b */ /* 0x000f280000000200 */
[----:B------:R-:W4:Y:S04]  /*eb90*/  LDSM.16.M88.4 R88, [R152+0x4c00] ;  /* 0x004c00009858783b */ /* 0x000f280000000200 */
[----:B------:R-:W-:Y:S04]  /*eba0*/  LDSM.16.M88.4 R104, [R151] ;  /* 0x000000009768783b */ /* 0x000fe80000000200 */
[----:B------:R-:W4:Y:S01]  /*ebb0*/  LDSM.16.M88.4 R8, [R149+0x3000] ;  /* 0x003000009508783b */ /* 0x000f220000000200 */
[C---:B--2---:R-:W-:Y:S03]  /*ebc0*/  HMMA.16816.F32.BF16 R84, R12.reuse, R80, RZ ;  /* 0x000000500c54723c */ /* 0x044fe600000418ff */
[----:B-1-3--:R-:W1:Y:S04]  /*ebd0*/  LDSM.16.M88.4 R4, [R149+0x3400] ;  /* 0x003400009504783b */ /* 0x00ae680000000200 */
[----:B------:R-:W2:Y:S01]  /*ebe0*/  LDSM.16.M88.4 R128, [R149+0x3800] ;  /* 0x003800009580783b */ /* 0x000ea20000000200 */
[C---:B------:R-:W-:Y:S03]  /*ebf0*/  HMMA.16816.F32.BF16 R80, R12.reuse, R82, RZ ;  /* 0x000000520c50723c */ /* 0x040fe600000418ff */
[----:B------:R-:W3:Y:S04]  /*ec00*/  LDSM.16.M88.4 R96, [R149+0x3c00] ;  /* 0x003c00009560783b */ /* 0x000ee80000000200 */
[----:B------:R-:W-:Y:S01]  /*ec10*/  LDSM.16.M88.4 R124, [R149+0x4000] ;  /* 0x00400000957c783b */ /* 0x000fe20000000200 */
[C---:B----4-:R-:W-:Y:S03]  /*ec20*/  HMMA.16816.F32.BF16 R76, R12.reuse, R72, RZ ;  /* 0x000000480c4c723c */ /* 0x050fe600000418ff */
[----:B------:R-:W-:Y:S04]  /*ec30*/  LDSM.16.M88.4 R92, [R149+0x4400] ;  /* 0x00440000955c783b */ /* 0x000fe80000000200 */
[----:B------:R-:W-:Y:S01]  /*ec40*/  LDSM.16.M88.4 R108, [R149+0x4c00] ;  /* 0x004c0000956c783b */ /* 0x000fe20000000200 */
[C---:B------:R-:W-:Y:S03]  /*ec50*/  HMMA.16816.F32.BF16 R68, R12.reuse, R56, RZ ;  /* 0x000000380c44723c */ /* 0x040fe600000418ff */
        /* <DEDUP_REMOVED lines=14> */
[----:B------:R-:W-:Y:S07]  /*ed40*/  LDSM.16.M88.4 R88, [R152+0x5400] ;  /* 0x005400009858783b */ /* 0x000fee0000000200 */
[C---:B------:R-:W-:Y:S08]  /*ed50*/  HMMA.16816.F32.BF16 R84, R104.reuse, R8, R84 ;  /* 0x000000086854723c */ /* 0x040ff00000041854 */
[C---:B------:R-:W-:Y:S01]  /*ed60*/  HMMA.16816.F32.BF16 R80, R104.reuse, R10, R80 ;  /* 0x0000000a6850723c */ /* 0x040fe20000041850 */
[----:B------:R-:W4:Y:S07]  /*ed70*/  LDSM.16.M88.4 R8, [R153+0x1000] ;  /* 0x001000009908783b */ /* 0x000f2e0000000200 */
[C---:B-1----:R-:W-:Y:S08]  /*ed80*/  HMMA.16816.F32.BF16 R76, R104.reuse, R4, R76 ;  /* 0x00000004684c723c */ /* 0x042ff0000004184c */
[C---:B------:R-:W-:Y:S01]  /*ed90*/  HMMA.16816.F32.BF16 R72, R104.reuse, R6, R72 ;  /* 0x000000066848723c */ /* 0x040fe20000041848 */
[----:B------:R-:W1:Y:S07]  /*eda0*/  LDSM.16.M88.4 R4, [R152+0x5800] ;  /* 0x005800009804783b */ /* 0x000e6e0000000200 */
[C---:B--2---:R-:W-:Y:S08]  /*edb0*/  HMMA.16816.F32.BF16 R68, R104.reuse, R128, R68 ;  /* 0x000000806844723c */ /* 0x044ff00000041844 */
[C---:B------:R-:W-:Y:S01]  /*edc0*/  HMMA.16816.F32.BF16 R56, R104.reuse, R130, R56 ;  /* 0x000000826838723c */ /* 0x040fe20000041838 */
[----:B------:R-:W-:Y:S07]  /*edd0*/  LDSM.16.M88.4 R128, [R152+0x6400] ;  /* 0x006400009880783b */ /* 0x000fee0000000200 */
[----:B---3--:R-:W-:Y:S08]  /*ede0*/  HMMA.16816.F32.BF16 R52, R104, R96, R52 ;  /* 0x000000606834723c */ /* 0x008ff00000041834 */
[C---:B----4-:R-:W-:Y:S08]  /*edf0*/  HMMA.16816.F32.BF16 R76, R8.reuse, R88, R76 ;  /* 0x00000058084c723c */ /* 0x050ff0000004184c */
[----:B------:R-:W-:Y:S01]  /*ee00*/  HMMA.16816.F32.BF16 R72, R8, R90, R72 ;  /* 0x0000005a0848723c */ /* 0x000fe20000041848 */
[----:B------:R-:W2:Y:S07]  /*ee10*/  LDSM.16.M88.4 R88, [R152+0x6c00] ;  /* 0x006c00009858783b */ /* 0x000eae0000000200 */
[C---:B------:R-:W-:Y:S01]  /*ee20*/  HMMA.16816.F32.BF16 R44, R104.reuse, R98, R44 ;  /* 0x00000062682c723c */ /* 0x040fe2000004182c */
[----:B------:R-:W3:Y:S07]  /*ee30*/  LDSM.16.M88.4 R96, [R152+0x5c00] ;  /* 0x005c00009860783b */ /* 0x000eee0000000200 */
[C---:B------:R-:W-:Y:S08]  /*ee40*/  HMMA.16816.F32.BF16 R40, R104.reuse, R124, R40 ;  /* 0x0000007c6828723c */ /* 0x040ff00000041828 */
[C---:B------:R-:W-:Y:S01]  /*ee50*/  HMMA.16816.F32.BF16 R36, R104.reuse, R126, R36 ;  /* 0x0000007e6824723c */ /* 0x040fe20000041824 */
[----:B------:R-:W-:Y:S07]  /*ee60*/  LDSM.16.M88.4 R124, [R152+0x6800] ;  /* 0x00680000987c783b */ /* 0x000fee0000000200 */
[C---:B------:R-:W-:Y:S08]  /*ee70*/  HMMA.16816.F32.BF16 R32, R104.reuse, R92, R32 ;  /* 0x0000005c6820723c */ /* 0x040ff00000041820 */
[C---:B------:R-:W-:Y:S01]  /*ee80*/  HMMA.16816.F32.BF16 R28, R104.reuse, R94, R28 ;  /* 0x0000005e681c723c */ /* 0x040fe2000004181c */
[----:B------:R-:W4:Y:S07]  /*ee90*/  LDSM.16.M88.4 R92, [R152+0x6000] ;  /* 0x00600000985c783b */ /* 0x000f2e0000000200 */
[C---:B------:R-:W-:Y:S08]  /*eea0*/  HMMA.16816.F32.BF16 R16, R104.reuse, R108, R16 ;  /* 0x0000006c6810723c */ /* 0x040ff00000041810 */
[C---:B------:R-:W-:Y:S01]  /*eeb0*/  HMMA.16816.F32.BF16 R12, R104.reuse, R110, R12 ;  /* 0x0000006e680c723c */ /* 0x040fe2000004180c */
[----:B------:R-:W-:Y:S07]  /*eec0*/  LDSM.16.M88.4 R108, [R149+0x5400] ;  /* 0x00540000956c783b */ /* 0x000fee0000000200 */
[C---:B------:R-:W-:Y:S08]  /*eed0*/  HMMA.16816.F32.BF16 R24, R104.reuse, R112, R24 ;  /* 0x000000706818723c */ /* 0x040ff00000041818 */
[----:B------:R-:W-:Y:S01]  /*eee0*/  HMMA.16816.F32.BF16 R20, R104, R114, R20 ;  /* 0x000000726814723c */ /* 0x000fe20000041814 */
[----:B------:R-:W-:Y:S04]  /*eef0*/  LDSM.16.M88.4 R112, [R149+0x5000] ;  /* 0x005000009570783b */ /* 0x000fe80000000200 */
[----:B------:R-:W-:Y:S03]  /*ef00*/  LDSM.16.M88.4 R104, [R149+0x5800] ;  /* 0x005800009568783b */ /* 0x000fe60000000200 */
        /* <DEDUP_REMOVED lines=8> */
[----:B------:R-:W2:Y:S07]  /*ef90*/  LDSM.16.M88.4 R100, [R149+0x5c00] ;  /* 0x005c00009564783b */ /* 0x000eae0000000200 */
[C---:B---3--:R-:W-:Y:S08]  /*efa0*/  HMMA.16816.F32.BF16 R52, R8.reuse, R96, R52 ;  /* 0x000000600834723c */ /* 0x048ff00000041834 */
[C---:B------:R-:W-:Y:S01]  /*efb0*/  HMMA.16816.F32.BF16 R44, R8.reuse, R98, R44 ;  /* 0x00000062082c723c */ /* 0x040fe2000004182c */
[----:B------:R-:W3:Y:S07]  /*efc0*/  LDSM.16.M88.4 R96, [R149+0x6000] ;  /* 0x006000009560783b */ /* 0x000eee0000000200 */
[C---:B----4-:R-:W-:Y:S08]  /*efd0*/  HMMA.16816.F32.BF16 R40, R8.reuse, R92, R40 ;  /* 0x0000005c0828723c */ /* 0x050ff00000041828 */
[C---:B------:R-:W-:Y:S01]  /*efe0*/  HMMA.16816.F32.BF16 R36, R8.reuse, R94, R36 ;  /* 0x0000005e0824723c */ /* 0x040fe20000041824 */
[----:B------:R-:W4:Y:S07]  /*eff0*/  LDSM.16.M88.4 R92, [R149+0x6400] ;  /* 0x00640000955c783b */ /* 0x000f2e0000000200 */
[C---:B------:R-:W-:Y:S08]  /*f000*/  HMMA.16816.F32.BF16 R32, R8.reuse, R128, R32 ;  /* 0x000000800820723c */ /* 0x040ff00000041820 */
[C---:B------:R-:W-:Y:S01]  /*f010*/  HMMA.16816.F32.BF16 R28, R8.reuse, R130, R28 ;  /* 0x00000082081c723c */ /* 0x040fe2000004181c */
[----:B------:R-:W-:Y:S07]  /*f020*/  LDSM.16.M88.4 R128, [R153+0x2000] ;  /* 0x002000009980783b */ /* 0x000fee0000000200 */
[C---:B------:R-:W-:Y:S08]  /*f030*/  HMMA.16816.F32.BF16 R24, R8.reuse, R124, R24 ;  /* 0x0000007c0818723c */ /* 0x040ff00000041818 */
[----:B------:R-:W-:Y:S01]  /*f040*/  HMMA.16816.F32.BF16 R20, R8, R126, R20 ;  /* 0x0000007e0814723c */ /* 0x000fe20000041814 */
[----:B------:R-:W4:Y:S04]  /*f050*/  LDSM.16.M88.4 R8, [R149+0x6c00] ;  /* 0x006c00009508783b */ /* 0x000f280000000200 */
[----:B------:R-:W4:Y:S03]  /*f060*/  LDSM.16.M88.4 R124, [R152+0x7000] ;  /* 0x00700000987c783b */ /* 0x000f260000000200 */
        /* <DEDUP_REMOVED lines=9> */
[C---:B------:R-:W-:Y:S08]  /*f100*/  HMMA.16816.F32.BF16 R68, R4.reuse, R104, R68 ;  /* 0x000000680444723c */ /* 0x040ff00000041844 */
[C---:B------:R-:W-:Y:S01]  /*f110*/  HMMA.16816.F32.BF16 R56, R4.reuse, R106, R56 ;  /* 0x0000006a0438723c */ /* 0x040fe20000041838 */
[----:B------:R-:W-:Y:S07]  /*f120*/  LDSM.16.M88.4 R104, [R152+0x7c00] ;  /* 0x007c00009868783b */ /* 0x000fee0000000200 */
[C---:B------:R-:W-:Y:S08]  /*f130*/  HMMA.16816.F32.BF16 R52, R4.reuse, R100, R52 ;  /* 0x000000640434723c */ /* 0x040ff00000041834 */
[C---:B------:R-:W-:Y:S01]  /*f140*/  HMMA.16816.F32.BF16 R44, R4.reuse, R102, R44 ;  /* 0x00000066042c723c */ /* 0x040fe2000004182c */
[----:B------:R-:W-:Y:S07]  /*f150*/  LDSM.16.M88.4 R100, [R152+0x8000] ;  /* 0x008000009864783b */ /* 0x000fee0000000200 */
[C---:B---3--:R-:W-:Y:S08]  /*f160*/  HMMA.16816.F32.BF16 R40, R4.reuse, R96, R40 ;  /* 0x000000600428723c */ /* 0x048ff00000041828 */
[C---:B------:R-:W-:Y:S01]  /*f170*/  HMMA.16816.F32.BF16 R36, R4.reuse, R98, R36 ;  /* 0x000000620424723c */ /* 0x040fe20000041824 */
[----:B------:R-:W-:Y:S07]  /*f180*/  LDSM.16.M88.4 R96, [R152+0x8400] ;  /* 0x008400009860783b */ /* 0x000fee0000000200 */
[C---:B----4-:R-:W-:Y:S08]  /*f190*/  HMMA.16816.F32.BF16 R32, R4.reuse, R92, R32 ;  /* 0x0000005c0420723c */ /* 0x050ff00000041820 */
[C---:B------:R-:W-:Y:S01]  /*f1a0*/  HMMA.16816.F32.BF16 R28, R4.reuse, R94, R28 ;  /* 0x0000005e041c723c */ /* 0x040fe2000004181c */
[----:B------:R-:W-:Y:S07]  /*f1b0*/  LDSM.16.M88.4 R92, [R152+0x8800] ;  /* 0x00880000985c783b */ /* 0x000fee0000000200 */
[C---:B------:R-:W-:Y:S08]  /*f1c0*/  HMMA.16816.F32.BF16 R16, R4.reuse, R8, R16 ;  /* 0x000000080410723c */ /* 0x040ff00000041810 */
[----:B------:R-:W-:Y:S01]  /*f1d0*/  HMMA.16816.F32.BF16 R12, R4, R10, R12 ;  /* 0x0000000a040c723c */ /* 0x000fe2000004180c */
[----:B------:R-:W-:Y:S04]  /*f1e0*/  LDSM.16.M88.4 R8, [R151+0x2000] ;  /* 0x002000009708783b */ /* 0x000fe80000000200 */
[----:B------:R-:W3:Y:S03]  /*f1f0*/  LDSM.16.M88.4 R4, [R149+0x7000] ;  /* 0x007000009504783b */ /* 0x000ee60000000200 */
[C---:B------:R-:W-:Y:S08]  /*f200*/  HMMA.16816.F32.BF16 R84, R128.reuse, R124, R84 ;  /* 0x0000007c8054723c */ /* 0x040ff00000041854 */
[C---:B------:R-:W-:Y:S08]  /*f210*/  HMMA.16816.F32.BF16 R80, R128.reuse, R126, R80 ;  /* 0x0000007e8050723c */ /* 0x040ff00000041850 */
[C---:B-1----:R-:W-:Y:S08]  /*f220*/  HMMA.16816.F32.BF16 R76, R128.reuse, R112, R76 ;  /* 0x00000070804c723c */ /* 0x042ff0000004184c */
[C---:B------:R-:W-:Y:S01]  /*f230*/  HMMA.16816.F32.BF16 R72, R128.reuse, R114, R72 ;  /* 0x000000728048723c */ /* 0x040fe20000041848 */
[----:B------:R-:W1:Y:S07]  /*f240*/  LDSM.16.M88.4 R112, [R149+0x7400] ;  /* 0x007400009570783b */ /* 0x000e6e0000000200 */
[C---:B--2---:R-:W-:Y:S08]  /*f250*/  HMMA.16816.F32.BF16 R16, R128.reuse, R88, R16 ;  /* 0x000000588010723c */ /* 0x044ff00000041810 */
[----:B------:R-:W-:Y:S01]  /*f260*/  HMMA.16816.F32.BF16 R12, R128, R90, R12 ;  /* 0x0000005a800c723c */ /* 0x000fe2000004180c */
[----:B------:R-:W2:Y:S07]  /*f270*/  LDSM.16.M88.4 R88, [R149+0x7800] ;  /* 0x007800009558783b */ /* 0x000eae0000000200 */
[----:B---3--:R-:W-:Y:S05]  /*f280*/  HMMA.16816.F32.BF16 R84, R8, R4, R84 ;  /* 0x000000040854723c */ /* 0x008fea0000041854 */
[----:B------:R-:W-:-:S05]  /*f290*/  VIADD R5, R63, 0x8 ;  /* 0x000000083f057836 */ /* 0x000fca0000000000 */
[----:B------:R-:W-:Y:S01]  /*f2a0*/  ISETP.GE.AND P1, PT, R5, R64, PT ;  /* 0x000000400500720c */ /* 0x000fe20003f26270 */
[----:B------:R-:W-:Y:S03]  /*f2b0*/  HMMA.16816.F32.BF16 R80, R8, R6, R80 ;  /* 0x000000060850723c */ /* 0x000fe60000041850 */
[----:B------:R-:W-:-:S05]  /*f2c0*/  VIADD R7, R63, 0x1 ;  /* 0x000000013f077836 */ /* 0x000fca0000000000 */
[----:B------:R-:W-:Y:S02]  /*f2d0*/  ISETP.GE.AND P2, PT, R7, R64, PT ;  /* 0x000000400700720c */ /* 0x000fe40003f46270 */
[----:B------:R-:W3:Y:S01]  /*f2e0*/  LDSM.16.M88.4 R4, [R149+0x7c00] ;  /* 0x007c00009504783b */ /* 0x000ee20000000200 */
[----:B------:R-:W-:Y:S05]  /*f2f0*/  HMMA.16816.F32.BF16 R68, R128, R108, R68 ;  /* 0x0000006c8044723c */ /* 0x000fea0000041844 */
[----:B------:R-:W-:-:S03]  /*f300*/  FSEL R109, R86, -INF , !P3 ;  /* 0xff800000566d7808 */ /* 0x000fc60005800000 */
[C---:B------:R-:W-:Y:S03]  /*f310*/  HMMA.16816.F32.BF16 R52, R128.reuse, R104, R52 ;  /* 0x000000688034723c */ /* 0x040fe60000041834 */
[----:B------:R-:W-:Y:S02]  /*f320*/  FSEL R105, R87, -INF , !P2 ;  /* 0xff80000057697808 */ /* 0x000fe40005000000 */
[----:B------:R-:W-:Y:S02]  /*f330*/  FSEL R83, R83, -INF , !P0 ;  /* 0xff80000053537808 */ /* 0x000fe40004000000 */
[----:B------:R-:W-:Y:S02]  /*f340*/  FSEL R81, R81, -INF , !P0 ;  /* 0xff80000051517808 */ /* 0x000fe40004000000 */
[----:B------:R-:W-:Y:S01]  /*f350*/  FSEL R82, R82, -INF , !P1 ;  /* 0xff80000052527808 */ /* 0x000fe20004800000 */
[----:B------:R-:W-:Y:S03]  /*f360*/  HMMA.16816.F32.BF16 R56, R128, R110, R56 ;  /* 0x0000006e8038723c */ /* 0x000fe60000041838 */
[----:B------:R-:W-:-:S02]  /*f370*/  FSEL R80, R80, -INF , !P1 ;  /* 0xff80000050507808 */ /* 0x000fc40004800000 */
[----:B------:R-:W-:Y:S01]  /*f380*/  ISETP.GE.AND P1, PT, R61, R64, PT ;  /* 0x000000403d00720c */ /* 0x000fe20003f26270 */
[----:B------:R-:W-:Y:S02]  /*f390*/  VIADD R61, R63, 0x41 ;  /* 0x000000413f3d7836 */ /* 0x000fe40000000000 */
[----:B-1----:R-:W-:Y:S08]  /*f3a0*/  HMMA.16816.F32.BF16 R72, R8, R114, R72 ;  /* 0x000000720848723c */ /* 0x002ff00000041848 */
[C---:B------:R-:W-:Y:S08]  /*f3b0*/  HMMA.16816.F32.BF16 R44, R128.reuse, R106, R44 ;  /* 0x0000006a802c723c */ /* 0x040ff0000004182c */
[----:B------:R-:W-:Y:S03]  /*f3c0*/  HMMA.16816.F32.BF16 R32, R128, R96, R32 ;  /* 0x000000608020723c */ /* 0x000fe60000041820 */
[----:B------:R-:W-:-:S02]  /*f3d0*/  FSEL R97, R84, -INF , !P3 ;  /* 0xff80000054617808 */ /* 0x000fc40005800000 */
[-C--:B------:R-:W-:Y:S01]  /*f3e0*/  ISETP.GE.AND P3, PT, R51, R64.reuse, PT ;  /* 0x000000403300720c */ /* 0x080fe20003f66270 */
[----:B------:R-:W-:Y:S02]  /*f3f0*/  VIADD R51, R63, 0x20 ;  /* 0x000000203f337836 */ /* 0x000fe40000000000 */
[----:B------:R-:W-:Y:S03]  /*f400*/  HMMA.16816.F32.BF16 R28, R128, R98, R28 ;  /* 0x00000062801c723c */ /* 0x000fe6000004181c */
[----:B------:R-:W-:Y:S02]  /*f410*/  FSEL R99, R85, -INF , !P2 ;  /* 0xff80000055637808 */ /* 0x000fe40005000000 */
[----:B------:R-:W-:Y:S01]  /*f420*/  LDSM.16.M88.4 R84, [R149+0x8000] ;  /* 0x008000009554783b */ /* 0x000fe20000000200 */
[----:B------:R-:W-:Y:S01]  /*f430*/  ISETP.GE.AND P2, PT, R51, R64, PT ;  /* 0x000000403300720c */ /* 0x000fe20003f46270 */
[----:B------:R-:W-:Y:S01]  /*f440*/  VIADD R51, R63, 0x28 ;  /* 0x000000283f337836 */ /* 0x000fe20000000000 */
[----:B--2---:R-:W-:Y:S05]  /*f450*/  HMMA.16816.F32.BF16 R68, R8, R88, R68 ;  /* 0x000000580844723c */ /* 0x004fea0000041844 */
[----:B------:R-:W-:-:S02]  /*f460*/  FSEL R89, R75, -INF , !P3 ;  /* 0xff8000004b597808 */ /* 0x000fc40005800000 */
[----:B------:R-:W-:Y:S01]  /*f470*/  ISETP.GE.AND P0, PT, R51, R64, PT ;  /* 0x000000403300720c */ /* 0x000fe20003f06270 */
[----:B------:R-:W-:Y:S01]  /*f480*/  VIADD R51, R63, 0x29 ;  /* 0x000000293f337836 */ /* 0x000fe20000000000 */
[----:B------:R-:W-:Y:S03]  /*f490*/  HMMA.16816.F32.BF16 R76, R8, R112, R76 ;  /* 0x00000070084c723c */ /* 0x000fe6000004184c */
[----:B------:R-:W-:-:S05]  /*f4a0*/  FSEL R113, R74, -INF , !P4 ;  /* 0xff8000004a717808 */ /* 0x000fca0006000000 */
[C---:B---3--:R-:W-:Y:S03]  /*f4b0*/  HMMA.16816.F32.BF16 R52, R8.reuse, R4, R52 ;  /* 0x000000040834723c */ /* 0x048fe60000041834 */
[----:B------:R-:W-:Y:S01]  /*f4c0*/  VIADD R5, R63, 0x38 ;  /* 0x000000383f057836 */ /* 0x000fe20000000000 */
[----:B------:R-:W-:Y:S02]  /*f4d0*/  FSEL R189, R70, -INF , !P2 ;  /* 0xff80000046bd7808 */ /* 0x000fe40005000000 */
[----:B------:R-:W-:Y:S02]  /*f4e0*/  FSEL R187, R68, -INF , !P2 ;  /* 0xff80000044bb7808 */ /* 0x000fe40005000000 */
[----:B------:R-:W-:Y:S01]  /*f4f0*/  FSEL R193, R71, -INF , !P1 ;  /* 0xff80000047c17808 */ /* 0x000fe20004800000 */
[----:B------:R-:W-:Y:S03]  /*f500*/  HMMA.16816.F32.BF16 R56, R8, R90, R56 ;  /* 0x0000005a0838723c */ /* 0x000fe60000041838 */
[----:B------:R-:W-:-:S02]  /*f510*/  FSEL R91, R73, -INF , !P3 ;  /* 0xff800000495b7808 */ /* 0x000fc40005800000 */
[-C--:B------:R-:W-:Y:S01]  /*f520*/  ISETP.GE.AND P3, PT, R5, R64.reuse, PT ;  /* 0x000000400500720c */ /* 0x080fe20003f66270 */
[----:B------:R-:W-:Y:S01]  /*f530*/  VIADD R5, R63, 0x39 ;  /* 0x000000393f057836 */ /* 0x000fe20000000000 */
[----:B------:R-:W-:Y:S02]  /*f540*/  FSEL R107, R79, -INF , !P5 ;  /* 0xff8000004f6b7808 */ /* 0x000fe40006800000 */
[----:B------:R-:W-:Y:S01]  /*f550*/  FSEL R185, R69, -INF , !P1 ;  /* 0xff80000045b97808 */ /* 0x000fe20004800000 */
[----:B------:R-:W-:Y:S03]  /*f560*/  HMMA.16816.F32.BF16 R44, R8, R6, R44 ;  /* 0x00000006082c723c */ /* 0x000fe6000004182c */
[----:B------:R-:W-:Y:S02]  /*f570*/  ISETP.GE.AND P2, PT, R5, R64, PT ;  /* 0x000000400500720c */ /* 0x000fe40003f46270 */
[----:B------:R-:W1:Y:S03]  /*f580*/  LDSM.16.M88.4 R4, [R149+0x8800] ;  /* 0x008800009504783b */ /* 0x000e660000000200 */
[----:B------:R-:W-:Y:S05]  /*f590*/  HMMA.16816.F32.BF16 R36, R128, R102, R36 ;  /* 0x000000668024723c */ /* 0x000fea0000041824 */
[----:B------:R-:W-:-:S02]  /*f5a0*/  FSEL R103, R78, -INF , !P6 ;  /* 0xff8000004e677808 */ /* 0x000fc40007000000 */
[----:B------:R-:W-:Y:S02]  /*f5b0*/  FSEL R199, R58, -INF , !P0 ;  /* 0xff8000003ac77808 */ /* 0x000fe40004000000 */
[----:B------:R-:W-:Y:S02]  /*f5c0*/  FSEL R195, R56, -INF , !P0 ;  /* 0xff80000038c37808 */ /* 0x000fe40004000000 */
[----:B------:R-:W-:Y:S01]  /*f5d0*/  ISETP.GE.AND P0, PT, R61, R64, PT ;  /* 0x000000403d00720c */ /* 0x000fe20003f06270 */
[----:B------:R-:W-:Y:S03]  /*f5e0*/  HMMA.16816.F32.BF16 R24, R128, R92, R24 ;  /* 0x0000005c8018723c */ /* 0x000fe60000041818 */
[----:B------:R-:W-:Y:S02]  /*f5f0*/  FSEL R93, R77, -INF , !P5 ;  /* 0xff8000004d5d7808 */ /* 0x000fe40006800000 */
[----:B------:R-:W-:-:S02]  /*f600*/  FSEL R183, R46, -INF , !P3 ;  /* 0xff8000002eb77808 */ /* 0x000fc40005800000 */
[----:B------:R-:W-:Y:S02]  /*f610*/  FSEL R179, R44, -INF , !P3 ;  /* 0xff8000002cb37808 */ /* 0x000fe40005800000 */
[----:B------:R-:W-:Y:S01]  /*f620*/  FSEL R181, R45, -INF , !P2 ;  /* 0xff8000002db57808 */ /* 0x000fe20005000000 */
[C---:B------:R-:W-:Y:S03]  /*f630*/  HMMA.16816.F32.BF16 R20, R128.reuse, R94, R20 ;  /* 0x0000005e8014723c */ /* 0x040fe60000041814 */
[----:B------:R-:W-:Y:S01]  /*f640*/  FSEL R95, R76, -INF , !P6 ;  /* 0xff8000004c5f7808 */ /* 0x000fe20007000000 */
[----:B------:R-:W-:Y:S01]  /*f650*/  VIADD R45, R63, 0x60 ;  /* 0x000000603f2d7836 */ /* 0x000fe20000000000 */
[----:B------:R-:W2:Y:S01]  /*f660*/  LDSM.16.M88.4 R76, [R149+0x8400] ;  /* 0x00840000954c783b */ /* 0x000ea20000000200 */
[----:B------:R-:W-:Y:S01]  /*f670*/  ISETP.GE.AND P6, PT, R51, R64, PT ;  /* 0x000000403300720c */ /* 0x000fe20003fc6270 */
[----:B------:R-:W-:Y:S01]  /*f680*/  VIADD R51, R63, 0x30 ;  /* 0x000000303f337836 */ /* 0x000fe20000000000 */
[----:B------:R-:W-:Y:S03]  /*f690*/  HMMA.16816.F32.BF16 R40, R128, R100, R40 ;  /* 0x000000648028723c */ /* 0x000fe60000041828 */
[----:B------:R-:W-:-:S02]  /*f6a0*/  FSEL R101, R72, -INF , !P4 ;  /* 0xff80000048657808 */ /* 0x000fc40006000000 */
[-C--:B------:R-:W-:Y:S01]  /*f6b0*/  ISETP.GE.AND P5, PT, R51, R64.reuse, PT ;  /* 0x000000403300720c */ /* 0x080fe20003fa6270 */
[----:B------:R-:W-:Y:S01]  /*f6c0*/  VIADD R51, R63, 0x31 ;  /* 0x000000313f337836 */ /* 0x000fe20000000000 */
[----:B------:R-:W-:Y:S01]  /*f6d0*/  FSEL R191, R59, -INF , !P6 ;  /* 0xff8000003bbf7808 */ /* 0x000fe20007000000 */
[----:B------:R-:W-:Y:S01]  /*f6e0*/  VIADD R59, R63, 0x50 ;  /* 0x000000503f3b7836 */ /* 0x000fe20000000000 */
[----:B------:R-:W-:Y:S02]  /*f6f0*/  FSEL R197, R57, -INF , !P6 ;  /* 0xff80000039c57808 */ /* 0x000fe40007000000 */
[-C--:B------:R-:W-:Y:S01]  /*f700*/  ISETP.GE.AND P4, PT, R51, R64.reuse, PT ;  /* 0x000000403300720c */ /* 0x080fe20003f86270 */
[C---:B------:R-:W-:Y:S01]  /*f710*/  VIADD R51, R63.reuse, 0x40 ;  /* 0x000000403f337836 */ /* 0x040fe20000000000 */
[----:B------:R-:W-:Y:S01]  /*f720*/  FSEL R177, R54, -INF , !P5 ;  /* 0xff80000036b17808 */ /* 0x000fe20006800000 */
[C---:B-1----:R-:W-:Y:S05]  /*f730*/  HMMA.16816.F32.BF16 R24, R8.reuse, R4, R24 ;  /* 0x000000040818723c */ /* 0x042fea0000041818 */
[----:B------:R-:W-:Y:S01]  /*f740*/  FSEL R57, R52, -INF , !P5 ;  /* 0xff80000034397808 */ /* 0x000fe20006800000 */
[----:B------:R-:W-:Y:S01]  /*f750*/  VIADD R5, R63, 0x68 ;  /* 0x000000683f057836 */ /* 0x000fe20000000000 */
[-C--:B------:R-:W-:Y:S01]  /*f760*/  ISETP.GE.AND P1, PT, R51, R64.reuse, PT ;  /* 0x000000403300720c */ /* 0x080fe20003f26270 */
[----:B------:R-:W-:Y:S01]  /*f770*/  VIADD R51, R63, 0x48 ;  /* 0x000000483f337836 */ /* 0x000fe20000000000 */
[----:B------:R-:W-:Y:S01]  /*f780*/  FSEL R55, R55, -INF , !P4 ;  /* 0xff80000037377808 */ /* 0x000fe20006000000 */
[----:B------:R-:W-:Y:S03]  /*f790*/  HMMA.16816.F32.BF16 R40, R8, R84, R40 ;  /* 0x000000540828723c */ /* 0x000fe60000041828 */
[----:B------:R-:W-:Y:S01]  /*f7a0*/  ISETP.GE.AND P6, PT, R51, R64, PT ;  /* 0x000000403300720c */ /* 0x000fe20003fc6270 */
[----:B------:R-:W-:-:S05]  /*f7b0*/  VIADD R51, R63, 0x49 ;  /* 0x000000493f337836 */ /* 0x000fca0000000000 */
[-C--:B------:R-:W-:Y:S01]  /*f7c0*/  ISETP.GE.AND P5, PT, R51, R64.reuse, PT ;  /* 0x000000403300720c */ /* 0x080fe20003fa6270 */
[----:B------:R-:W-:Y:S01]  /*f7d0*/  HMMA.16816.F32.BF16 R84, R8, R86, R36 ;  /* 0x000000560854723c */ /* 0x000fe20000041824 */
[----:B------:R-:W1:Y:S02]  /*f7e0*/  LDSM.16.M88.4 R36, [R149+0x8c00] ;  /* 0x008c00009524783b */ /* 0x000e640000000200 */
[----:B------:R-:W-:Y:S01]  /*f7f0*/  FSEL R51, R53, -INF , !P4 ;  /* 0xff80000035337808 */ /* 0x000fe20006000000 */
[----:B------:R-:W-:Y:S01]  /*f800*/  VIADD R53, R63, 0x51 ;  /* 0x000000513f357836 */ /* 0x000fe20000000000 */
[----:B------:R-:W-:Y:S01]  /*f810*/  ISETP.GE.AND P4, PT, R59, R64, PT ;  /* 0x000000403b00720c */ /* 0x000fe20003f86270 */
[----:B------:R-:W-:Y:S02]  /*f820*/  VIADD R59, R63, 0x58 ;  /* 0x000000583f3b7836 */ /* 0x000fe40000000000 */
[----:B------:R-:W-:-:S04]  /*f830*/  DEPBAR.LE SB0, 0x0 ;  /* 0x000080000000791a */ /* 0x000fc80000000000 */
[C---:B--2---:R-:W-:Y:S05]  /*f840*/  HMMA.16816.F32.BF16 R32, R8.reuse, R76, R32 ;  /* 0x0000004c0820723c */ /* 0x044fea0000041820 */
[-C--:B------:R-:W-:Y:S02]  /*f850*/  ISETP.GE.AND P3, PT, R53, R64.reuse, PT ;  /* 0x000000403500720c */ /* 0x080fe40003f66270 */
[----:B------:R-:W-:Y:S01]  /*f860*/  FSEL R53, R47, -INF , !P2 ;  /* 0xff8000002f357808 */ /* 0x000fe20005000000 */
[----:B------:R-:W-:Y:S01]  /*f870*/  VIADD R47, R63, 0x59 ;  /* 0x000000593f2f7836 */ /* 0x000fe20000000000 */
[----:B------:R-:W-:Y:S02]  /*f880*/  FSEL R141, R42, -INF , !P1 ;  /* 0xff8000002a8d7808 */ /* 0x000fe40004800000 */
[----:B------:R-:W-:Y:S01]  /*f890*/  ISETP.GE.AND P2, PT, R59, R64, PT ;  /* 0x000000403b00720c */ /* 0x000fe20003f46270 */
[----:B------:R-:W-:Y:S03]  /*f8a0*/  HMMA.16816.F32.BF16 R28, R8, R78, R28 ;  /* 0x0000004e081c723c */ /* 0x000fe6000004181c */
[----:B------:R-:W-:-:S02]  /*f8b0*/  FSEL R143, R87, -INF , !P5 ;  /* 0xff800000578f7808 */ /* 0x000fc40006800000 */
[----:B------:R-:W-:Y:S02]  /*f8c0*/  FSEL R145, R85, -INF , !P5 ;  /* 0xff80000055917808 */ /* 0x000fe40006800000 */
[-C--:B------:R-:W-:Y:S02]  /*f8d0*/  ISETP.GE.AND P5, PT, R5, R64.reuse, PT ;  /* 0x000000400500720c */ /* 0x080fe40003fa6270 */
[----:B------:R-:W-:Y:S01]  /*f8e0*/  FSEL R135, R40, -INF , !P1 ;  /* 0xff80000028877808 */ /* 0x000fe20004800000 */
[----:B------:R-:W-:Y:S03]  /*f8f0*/  HMMA.16816.F32.BF16 R4, R8, R6, R20 ;  /* 0x000000060804723c */ /* 0x000fe60000041814 */
[----:B------:R-:W-:Y:S01]  /*f900*/  VIADD R23, R63, 0x69 ;  /* 0x000000693f177836 */ /* 0x000fe20000000000 */
[----:B------:R-:W-:Y:S01]  /*f910*/  ISETP.GE.AND P1, PT, R47, R64, PT ;  /* 0x000000402f00720c */ /* 0x000fe20003f26270 */
[----:B------:R-:W-:Y:S01]  /*f920*/  VIADD R21, R63, 0x70 ;  /* 0x000000703f157836 */ /* 0x000fe20000000000 */
[----:B------:R-:W-:-:S02]  /*f930*/  FSEL R66, R34, -INF , !P4 ;  /* 0xff80000022427808 */ /* 0x000fc40006000000 */
[----:B------:R-:W-:Y:S02]  /*f940*/  FSEL R61, R32, -INF , !P4 ;  /* 0xff800000203d7808 */ /* 0x000fe40006000000 */
[-C--:B------:R-:W-:Y:S01]  /*f950*/  ISETP.GE.AND P4, PT, R23, R64.reuse, PT ;  /* 0x000000401700720c */ /* 0x080fe20003f86270 */
[----:B------:R-:W-:Y:S01]  /*f960*/  VIADD R23, R63, 0x78 ;  /* 0x000000783f177836 */ /* 0x000fe20000000000 */
[----:B------:R-:W-:Y:S02]  /*f970*/  FSEL R62, R35, -INF , !P3 ;  /* 0xff800000233e7808 */ /* 0x000fe40005800000 */
[----:B------:R-:W-:Y:S02]  /*f980*/  FSEL R59, R33, -INF , !P3 ;  /* 0xff800000213b7808 */ /* 0x000fe40005800000 */
[----:B------:R-:W-:Y:S01]  /*f990*/  ISETP.GE.AND P3, PT, R21, R64, PT ;  /* 0x000000401500720c */ /* 0x000fe20003f66270 */
[C---:B-1----:R-:W-:Y:S03]  /*f9a0*/  HMMA.16816.F32.BF16 R16, R8.reuse, R36, R16 ;  /* 0x000000240810723c */ /* 0x042fe60000041810 */
[----:B------:R-:W-:Y:S01]  /*f9b0*/  VIADD R21, R63, 0x71 ;  /* 0x000000713f157836 */ /* 0x000fe20000000000 */
[----:B------:R-:W-:Y:S01]  /*f9c0*/  FSEL R137, R41, -INF , !P0 ;  /* 0xff80000029897808 */ /* 0x000fe20004000000 */
[----:B------:R-:W-:Y:S01]  /*f9d0*/  VIADD R41, R63, 0x61 ;  /* 0x000000613f297836 */ /* 0x000fe20000000000 */
[----:B------:R-:W-:Y:S01]  /*f9e0*/  FSEL R65, R7, -INF , !P4 ;  /* 0xff80000007417808 */ /* 0x000fe20006000000 */
[----:B------:R-:W-:Y:S01]  /*f9f0*/  VIADD R63, R63, 0x79 ;  /* 0x000000793f3f7836 */ /* 0x000fe20000000000 */
[----:B------:R-:W-:Y:S01]  /*fa00*/  FSEL R42, R5, -INF , !P4 ;  /* 0xff800000052a7808 */ /* 0x000fe20006000000 */
[----:B------:R-:W-:Y:S03]  /*fa10*/  HMMA.16816.F32.BF16 R12, R8, R38, R12 ;  /* 0x00000026080c723c */ /* 0x000fe6000004180c */
[----:B------:R-:W-:-:S02]  /*fa20*/  ISETP.NE.AND P4, PT, R49, 0x1, PT ;  /* 0x000000013100780c */ /* 0x000fc40003f85270 */
[----:B------:R-:W-:Y:S02]  /*fa30*/  FSEL R139, R43, -INF , !P0 ;  /* 0xff8000002b8b7808 */ /* 0x000fe40004000000 */
[-C--:B------:R-:W-:Y:S02]  /*fa40*/  ISETP.GE.AND P0, PT, R45, R64.reuse, PT ;  /* 0x000000402d00720c */ /* 0x080fe40003f06270 */
[----:B------:R-:W-:Y:S02]  /*fa50*/  FSEL R129, R30, -INF , !P2 ;  /* 0xff8000001e817808 */ /* 0x000fe40005000000 */
[----:B------:R-:W-:Y:S02]  /*fa60*/  FSEL R127, R28, -INF , !P2 ;  /* 0xff8000001c7f7808 */ /* 0x000fe40005000000 */
[----:B------:R-:W-:Y:S02]  /*fa70*/  ISETP.GE.AND P2, PT, R21, R64, PT ;  /* 0x000000401500720c */ /* 0x000fe40003f46270 */
[----:B------:R-:W-:-:S02]  /*fa80*/  FSEL R22, R31, -INF , !P1 ;  /* 0xff8000001f167808 */ /* 0x000fc40004800000 */
[----:B------:R-:W-:Y:S02]  /*fa90*/  FSEL R21, R29, -INF , !P1 ;  /* 0xff8000001d157808 */ /* 0x000fe40004800000 */
[----:B------:R-:W-:Y:S02]  /*faa0*/  ISETP.GE.AND P1, PT, R23, R64, PT ;  /* 0x000000401700720c */ /* 0x000fe40003f26270 */
[----:B------:R-:W-:Y:S02]  /*fab0*/  FSEL R171, R86, -INF , !P6 ;  /* 0xff80000056ab7808 */ /* 0x000fe40007000000 */
[----:B------:R-:W-:Y:S02]  /*fac0*/  FSEL R147, R84, -INF , !P6 ;  /* 0xff80000054937808 */ /* 0x000fe40007000000 */
[----:B------:R-:W-:Y:S02]  /*fad0*/  FSEL R23, R26, -INF , !P0 ;  /* 0xff8000001a177808 */ /* 0x000fe40004000000 */
[----:B------:R-:W-:-:S02]  /*fae0*/  FSEL R35, R24, -INF , !P0 ;  /* 0xff80000018237808 */ /* 0x000fc40004000000 */
[-C--:B------:R-:W-:Y:S02]  /*faf0*/  ISETP.GE.AND P6, PT, R41, R64.reuse, PT ;  /* 0x000000402900720c */ /* 0x080fe40003fc6270 */
[----:B------:R-:W-:Y:S02]  /*fb00*/  ISETP.GE.AND P0, PT, R63, R64, PT ;  /* 0x000000403f00720c */ /* 0x000fe40003f06270 */
        /* <DEDUP_REMOVED lines=27> */
.L_x_906:
        /* <DEDUP_REMOVED lines=9> */
[----:B------:R-:W-:Y:S02]  /*fd50*/  ISETP.GE.AND P0, PT, R7, RZ, PT ;  /* 0x000000ff0700720c */ /* 0x000fe40003f06270 */
[----:B------:R-:W-:Y:S01]  /*fd60*/  LOP3.LUT R7, RZ, R10, RZ, 0x33, !PT ;  /* 0x0000000aff077212 */ /* 0x000fe200078e33ff */
        /* <DEDUP_REMOVED lines=15> */
[----:B------:R-:W-:-:S09]  /*fe60*/  ISETP.GE.AND P2, PT, R0, RZ, PT ;  /* 0x000000ff0000720c */ /* 0x000fd20003f46270 */
        /* <DEDUP_REMOVED lines=33> */
.L_x_907:
[----:B------:R-:W-:Y:S05]  /*10080*/  BSYNC.RECONVERGENT B0 ;  /* 0x0000000000007941 */ /* 0x000fea0003800200 */
.L_x_905:
        /* <DEDUP_REMOVED lines=8> */
[----:B------:R-:W-:Y:S01]  /*10110*/  @!PT LDS RZ, [RZ] ;  /* 0x00000000fffff984 */ /* 0x000fe20000000800 */
[----:B------:R-:W-:Y:S01]  /*10120*/  @!PT LDS RZ, [RZ] ;  /* 0x00000000fffff984 */ /* 0x000fe20000000800 */
[----:B------:R-:W-:Y:S01]  /*10130*/  @!PT LDS RZ, [RZ] ;  /* 0x00000000fffff984 */ /* 0x000fe20000000800 */
[----:B------:R1:W-:Y:S01]  /*10140*/  @!P2 LDGSTS.E.BYPASS.LTC128B.128 [R167+0x3000], desc[UR4][R158.64] ;  /* 0x030000009ea7afae */ /* 0x0003e2000b981a04 */
[C---:B------:R-:W-:Y:S01]  /*10150*/  IMAD.X R7, R0.reuse, 0x1, R159, P3 ;  /* 0x0000000100077824 */ /* 0x040fe200018e069f */
[----:B------:R-:W-:Y:S02]  /*10160*/  IADD3 R8, P3, PT, R5, R4, RZ ;  /* 0x0000000405087210 */ /* 0x000fe40007f7e0ff */
[----:B------:R1:W-:Y:S01]  /*10170*/  @P2 STS.128 [R167+0x3000], RZ ;  /* 0x003000ffa7002388 */ /* 0x0003e20000000c00 */
[----:B------:R-:W-:-:S03]  /*10180*/  IMAD.X R5, R0, 0x1, R7, P5 ;  /* 0x0000000100057824 */ /* 0x000fc600028e0607 */
[----:B------:R-:W-:Y:S01]  /*10190*/  @!PT LDS RZ, [RZ] ;  /* 0x00000000fffff984 */ /* 0x000fe20000000800 */
[----:B------:R-:W-:Y:S01]  /*101a0*/  @!PT LDS RZ, [RZ] ;  /* 0x00000000fffff984 */ /* 0x000fe20000000800 */
[----:B------:R-:W-:Y:S01]  /*101b0*/  @!PT LDS RZ, [RZ] ;  /* 0x00000000fffff984 */ /* 0x000fe20000000800 */
[----:B------:R1:W-:Y:S01]  /*101c0*/  @!P1 LDGSTS.E.BYPASS.LTC128B.128 [R167+0x5000], desc[UR4][R158.64+0x40] ;  /* 0x050000409ea79fae */ /* 0x0003e2000b981a04 */
[----:B------:R-:W-:-:S03]  /*101d0*/  IMAD.X R9, R0, 0x1, R5, P3 ;  /* 0x0000000100097824 */ /* 0x000fc600018e0605 */
        /* <DEDUP_REMOVED lines=52> */
.L_x_909:
[----:B------:R2:W-:Y:S02]  /*10520*/  STS.128 [R167+0x8800], RZ ;  /* 0x008800ffa7007388 */ /* 0x0005e40000000c00 */
.L_x_910:
[----:B------:R-:W-:Y:S05]  /*10530*/  BSYNC.RECONVERGENT B0 ;  /* 0x0000000000007941 */ /* 0x000fea0003800200 */
.L_x_908:
[----:B------:R-:W0:Y:S02]  /*10540*/  LDGDEPBAR ;  /* 0x00000000000079af */ /* 0x000e240000000000 */
.L_x_904:
[----:B------:R-:W-:Y:S05]  /*10550*/  BSYNC.RECONVERGENT B1 ;  /* 0x0000000000017941 */ /* 0x000fea0003800200 */
.L_x_903:
[----:B------:R-:W4:Y:S01]  /*10560*/  LD.E R45, desc[UR4][R120.64+0xdc] ;  /* 0x0000dc04782d7980 */ /* 0x000f22000c101900 */
        /* <DEDUP_REMOVED lines=16> */
[----:B-1----:R-:W-:Y:S02]  /*10670*/  FMNMX3.FTZ R7, R2, R139, R171, !PT ;  /* 0x0000008b02077276 */ /* 0x002fe400078100ab */
        /* <DEDUP_REMOVED lines=13> */
[----:B---3--:R-:W-:Y:S02]  /*10750*/  FMNMX.FTZ R8, R64, R7, !PT ;  /* 0x0000000740087209 */ /* 0x008fe40007810000 */
[----:B------:R-:W-:Y:S02]  /*10760*/  FMNMX.FTZ R6, R38, R5, !PT ;  /* 0x0000000526067209 */ /* 0x000fe40007810000 */
[----:B------:R-:W-:Y:S01]  /*10770*/  SHF.L.U32 R150, R60, 0x5, RZ ;  /* 0x000000053c967819 */ /* 0x000fe200000006ff */
[----:B------:R-:W1:Y:S01]  /*10780*/  SHFL.BFLY PT, R7, R8, 0x2, 0x1f ;  /* 0x0c401f0008077f89 */ /* 0x000e6200000e0000 */
[----:B------:R-:W-:Y:S02]  /*10790*/  SHF.R.U32.HI R4, RZ, 0x1, R60 ;  /* 0x00000001ff047819 */ /* 0x000fe4000001163c */
[----:B------:R-:W-:Y:S01]  /*107a0*/  LOP3.LUT R9, R150, 0xc0, RZ, 0xc0, !PT ;  /* 0x000000c096097812 */ /* 0x000fe200078ec0ff */
[----:B------:R-:W3:Y:S03]  /*107b0*/  SHFL.BFLY PT, R5, R6, 0x2, 0x1f ;  /* 0x0c401f0006057f89 */ /* 0x000ee600000e0000 */
[----:B------:R-:W-:-:S02]  /*107c0*/  LOP3.LUT R4, R9, 0x8, R4, 0xf8, !PT ;  /* 0x0000000809047812 */ /* 0x000fc400078ef804 */
[----:B------:R-:W-:-:S04]  /*107d0*/  SHF.L.U32 R9, R60, 0x2, RZ ;  /* 0x000000023c097819 */ /* 0x000fc800000006ff */
[----:B------:R-:W-:-:S04]  /*107e0*/  LOP3.LUT R9, R4, 0x18, R9, 0x78, !PT ;  /* 0x0000001804097812 */ /* 0x000fc800078e7809 */
[----:B------:R-:W-:-:S04]  /*107f0*/  LOP3.LUT R150, R9, 0x120, R150, 0xf8, !PT ;  /* 0x0000012009967812 */ /* 0x000fc800078ef896 */
[----:B------:R-:W-:Y:S02]  /*10800*/  LEA R150, R150, UR6, 0x1 ;  /* 0x0000000696967c11 */ /* 0x000fe4000f8e08ff */
[----:B-1----:R-:W-:-:S03]  /*10810*/  FMNMX.FTZ R7, R8, R7, !PT ;  /* 0x0000000708077209 */ /* 0x002fc60007810000 */
[----:B------:R-:W-:Y:S01]  /*10820*/  LDSM.16.MT88.4 R8, [R150+0xb400] ;  /* 0x00b400009608783b */ /* 0x000fe20000004200 */
[----:B------:R-:W-:Y:S02]  /*10830*/  LEA R148, R3, R150, 0x1 ;  /* 0x0000009603947211 */ /* 0x000fe400078e08ff */
[----:B---3--:R-:W-:Y:S01]  /*10840*/  FMNMX.FTZ R5, R6, R5, !PT ;  /* 0x0000000506057209 */ /* 0x008fe20007810000 */
[----:B------:R-:W1:Y:S04]  /*10850*/  SHFL.BFLY PT, R0, R7, 0x1, 0x1f ;  /* 0x0c201f0007007f89 */ /* 0x000e6800000e0000 */
[----:B------:R-:W3:Y:S04]  /*10860*/  SHFL.BFLY PT, R2, R5, 0x1, 0x1f ;  /* 0x0c201f0005027f89 */ /* 0x000ee800000e0000 */
[----:B------:R-:W-:Y:S04]  /*10870*/  LDSM.16.MT88.4 R72, [R148+0x9000] ;  /* 0x009000009448783b */ /* 0x000fe80000004200 */
[----:B------:R-:W-:Y:S04]  /*10880*/  LDSM.16.MT88.4 R12, [R148+0x9400] ;  /* 0x00940000940c783b */ /* 0x000fe80000004200 */
[----:B------:R-:W-:Y:S01]  /*10890*/  LDSM.16.MT88.4 R16, [R150+0x9400] ;  /* 0x009400009610783b */ /* 0x000fe20000004200 */
[----:B-1----:R-:W-:-:S02]  /*108a0*/  FMNMX.FTZ R0, R7, R0, !PT ;  /* 0x0000000007007209 */ /* 0x002fc40007810000 */
[----:B---3--:R-:W-:Y:S02]  /*108b0*/  FMNMX.FTZ R2, R5, R2, !PT ;  /* 0x0000000205027209 */ /* 0x008fe40007810000 */
[----:B------:R-:W-:Y:S01]  /*108c0*/  FSETP.NEU.FTZ.AND P0, PT, R0, -INF , PT ;  /* 0xff8000000000780b */ /* 0x000fe20003f1d000 */
[C---:B----4-:R-:W-:Y:S02]  /*108d0*/  FMUL.FTZ R60, R45.reuse, R0 ;  /* 0x000000002d3c7220 */ /* 0x050fe40000410000 */
        /* <DEDUP_REMOVED lines=18> */
[----:B------:R-:W3:Y:S01]  /*10a00*/  MUFU.EX2 R130, R130 ;  /* 0x0000008200827308 */ /* 0x000ee20000000800 */
        /* <DEDUP_REMOVED lines=9> */
[----:B------:R-:W2:Y:S01]  /*10aa0*/  LDSM.16.MT88.4 R88, [R148+0xb000] ;  /* 0x00b000009458783b */ /* 0x000ea20000004200 */
[-C--:B------:R-:W-:Y:S01]  /*10ab0*/  FFMA.FTZ R24, R199, R45.reuse, -R60 ;  /* 0x0000002dc7187223 */ /* 0x080fe2000001083c */
[----:B------:R-:W-:Y:S01]  /*10ac0*/  MUFU.EX2 R125, R125 ;  /* 0x0000007d007d7308 */ /* 0x000fe20000000800 */
[--C-:B------:R-:W-:Y:S01]  /*10ad0*/  FFMA.FTZ R31, R187, R45, -R46.reuse ;  /* 0x0000002dbb1f7223 */ /* 0x100fe2000001082e */
[----:B---3--:R-:W-:Y:S01]  /*10ae0*/  F2FP.BF16.F32.PACK_AB R105, R130, R133 ;  /* 0x000000858269723e */ /* 0x008fe200000010ff */
[----:B------:R-:W3:Y:S01]  /*10af0*/  LDSM.16.MT88.4 R96, [R150+0xd000] ;  /* 0x00d000009660783b */ /* 0x000ee20000004200 */
[----:B------:R-:W1:Y:S01]  /*10b00*/  MUFU.EX2 R128, R128 ;  /* 0x0000008000807308 */ /* 0x000e620000000800 */
[-CC-:B------:R-:W-:Y:S01]  /*10b10*/  FFMA.FTZ R28, R185, R45.reuse, -R46.reuse ;  /* 0x0000002db91c7223 */ /* 0x180fe2000001082e */
[-CC-:B------:R-:W-:Y:S01]  /*10b20*/  FFMA.FTZ R26, R195, R45.reuse, -R46.reuse ;  /* 0x0000002dc31a7223 */ /* 0x180fe2000001082e */
[-C--:B------:R-:W-:Y:S01]  /*10b30*/  FFMA.FTZ R25, R197, R45.reuse, -R46 ;  /* 0x0000002dc5197223 */ /* 0x080fe2000001082e */
[----:B------:R-:W-:Y:S01]  /*10b40*/  MUFU.EX2 R131, R131 ;  /* 0x0000008300837308 */ /* 0x000fe20000000800 */
[----:B------:R-:W-:Y:S01]  /*10b50*/  FFMA.FTZ R3, R191, R45, -R60 ;  /* 0x0000002dbf037223 */ /* 0x000fe2000001083c */
[----:B-----5:R-:W-:Y:S01]  /*10b60*/  F2FP.BF16.F32.PACK_AB R107, R20, R123 ;  /* 0x0000007b146b723e */ /* 0x020fe200000010ff */
[-CC-:B------:R-:W-:Y:S01]  /*10b70*/  FFMA.FTZ R58, R57, R45.reuse, -R46.reuse ;  /* 0x0000002d393a7223 */ /* 0x180fe2000001082e */
[----:B------:R-:W5:Y:S01]  /*10b80*/  MUFU.EX2 R50, R50 ;  /* 0x0000003200327308 */ /* 0x000f620000000800 */
[-C--:B------:R-:W-:Y:S01]  /*10b90*/  FFMA.FTZ R57, R51, R45.reuse, -R46 ;  /* 0x0000002d33397223 */ /* 0x080fe2000001082e */
[-CC-:B------:R-:W-:Y:S01]  /*10ba0*/  FFMA.FTZ R56, R177, R45.reuse, -R60.reuse ;  /* 0x0000002db1387223 */ /* 0x180fe2000001083c */
[-CC-:B------:R-:W-:Y:S01]  /*10bb0*/  FFMA.FTZ R55, R55, R45.reuse, -R60.reuse ;  /* 0x0000002d37377223 */ /* 0x180fe2000001083c */
[----:B------:R-:W-:Y:S01]  /*10bc0*/  MUFU.EX2 R47, R47 ;  /* 0x0000002f002f7308 */ /* 0x000fe20000000800 */
[----:B------:R-:W-:Y:S01]  /*10bd0*/  FFMA.FTZ R52, R183, R45, -R60 ;  /* 0x0000002db7347223 */ /* 0x000fe2000001083c */
[----:B-1----:R-:W-:Y:S01]  /*10be0*/  F2FP.BF16.F32.PACK_AB R104, R128, R125 ;  /* 0x0000007d8068723e */ /* 0x002fe200000010ff */
[-C--:B------:R-:W-:Y:S01]  /*10bf0*/  FFMA.FTZ R54, R179, R45.reuse, -R46 ;  /* 0x0000002db3367223 */ /* 0x080fe2000001082e */
[----:B------:R-:W1:Y:S01]  /*10c00*/  MUFU.EX2 R36, R36 ;  /* 0x0000002400247308 */ /* 0x000e620000000800 */
[-C--:B------:R-:W-:Y:S01]  /*10c10*/  FFMA.FTZ R51, R53, R45.reuse, -R60 ;  /* 0x0000002d35337223 */ /* 0x080fe2000001083c */
[-CC-:B------:R-:W-:Y:S01]  /*10c20*/  FFMA.FTZ R181, R181, R45.reuse, -R46.reuse ;  /* 0x0000002db5b57223 */ /* 0x180fe2000001082e */
[-C--:B------:R-:W-:Y:S01]  /*10c30*/  FFMA.FTZ R138, R137, R45.reuse, -R46 ;  /* 0x0000002d898a7223 */ /* 0x080fe2000001082e */
[----:B------:R-:W-:Y:S01]  /*10c40*/  MUFU.EX2 R34, R34 ;  /* 0x0000002200227308 */ /* 0x000fe20000000800 */
[----:B------:R-:W-:Y:S01]  /*10c50*/  FFMA.FTZ R136, R139, R45, -R60 ;  /* 0x0000002d8b887223 */ /* 0x000fe2000001083c */
[----:B-----5:R-:W-:Y:S01]  /*10c60*/  F2FP.BF16.F32.PACK_AB R106, R50, R131 ;  /* 0x00000083326a723e */ /* 0x020fe200000010ff */
[-CC-:B------:R-:W-:Y:S01]  /*10c70*/  FFMA.FTZ R137, R147, R45.reuse, -R46.reuse ;  /* 0x0000002d93897223 */ /* 0x180fe2000001082e */
[----:B------:R-:W-:Y:S01]  /*10c80*/  MUFU.EX2 R48, R48 ;  /* 0x0000003000307308 */ /* 0x000fe20000000800 */
[-C--:B------:R-:W-:Y:S01]  /*10c90*/  FFMA.FTZ R134, R145, R45.reuse, -R46 ;  /* 0x0000002d91867223 */ /* 0x080fe2000001082e */
[-CC-:B------:R-:W-:Y:S01]  /*10ca0*/  FFMA.FTZ R132, R143, R45.reuse, -R60.reuse ;  /* 0x0000002d8f847223 */ /* 0x180fe2000001083c */
[--C-:B------:R-:W-:Y:S01]  /*10cb0*/  FFMA.FTZ R171, R171, R45, -R60.reuse ;  /* 0x0000002dabab7223 */ /* 0x100fe2000001083c */
[----:B------:R-:W5:Y:S01]  /*10cc0*/  MUFU.EX2 R37, R37 ;  /* 0x0000002500257308 */ /* 0x000f620000000800 */
[C---:B------:R-:W-:Y:S03]  /*10cd0*/  HMMA.16816.F32.BF16 R76, R104.reuse, R80, RZ ;  /* 0x00000050684c723c */ /* 0x040fe600000418ff */
        /* <DEDUP_REMOVED lines=8> */
[-C--:B------:R-:W-:Y:S01]  /*10d60*/  FFMA.FTZ R122, R122, R45.reuse, -R60 ;  /* 0x0000002d7a7a7223 */ /* 0x080fe2000001083c */
[----:B------:R-:W-:Y:S01]  /*10d70*/  FFMA.FTZ R176, R38, R45, -R46 ;  /* 0x0000002d26b07223 */ /* 0x000fe2000001082e */
[----:B------:R-:W4:Y:S01]  /*10d80*/  MUFU.EX2 R29, R29 ;  /* 0x0000001d001d7308 */ /* 0x000f220000000800 */
[----:B-----5:R-:W-:-:S03]  /*10d90*/  F2FP.BF16.F32.PACK_AB R4, R37, R48 ;  /* 0x000000302504723e */ /* 0x020fc600000010ff */
        /* <DEDUP_REMOVED lines=8> */
[----:B------:R-:W1:Y:S01]  /*10e20*/  MUFU.EX2 R28, R28 ;  /* 0x0000001c001c7308 */ /* 0x000e620000000800 */
[C---:B------:R-:W-:Y:S03]  /*10e30*/  HMMA.16816.F32.BF16 R76, R4.reuse, R8, R76 ;  /* 0x00000008044c723c */ /* 0x040fe6000004184c */
[----:B------:R-:W-:Y:S04]  /*10e40*/  MUFU.EX2 R26, R26 ;  /* 0x0000001a001a7308 */ /* 0x000fe80000000800 */
[----:B------:R-:W4:Y:S01]  /*10e50*/  MUFU.EX2 R25, R25 ;  /* 0x0000001900197308 */ /* 0x000f220000000800 */
[----:B------:R-:W-:Y:S01]  /*10e60*/  HMMA.16816.F32.BF16 R80, R4, R10, R80 ;  /* 0x0000000a0450723c */ /* 0x000fe20000041850 */
[----:B------:R-:W5:Y:S02]  /*10e70*/  LDSM.16.MT88.4 R8, [R148+0xd000] ;  /* 0x00d000009408783b */ /* 0x000f640000004200 */
[----:B------:R-:W4:Y:S04]  /*10e80*/  MUFU.EX2 R3, R3 ;  /* 0x0000000300037308 */ /* 0x000f280000000800 */
[----:B------:R-:W-:Y:S01]  /*10e90*/  MUFU.EX2 R56, R56 ;  /* 0x0000003800387308 */ /* 0x000fe20000000800 */
[C---:B------:R-:W-:Y:S03]  /*10ea0*/  HMMA.16816.F32.BF16 R112, R104.reuse, R108, RZ ;  /* 0x0000006c6870723c */ /* 0x040fe600000418ff */
[----:B------:R-:W-:Y:S04]  /*10eb0*/  MUFU.EX2 R55, R55 ;  /* 0x0000003700377308 */ /* 0x000fe80000000800 */
[----:B------:R-:W-:Y:S01]  /*10ec0*/  MUFU.EX2 R52, R52 ;  /* 0x0000003400347308 */ /* 0x000fe20000000800 */
[C---:B--2---:R-:W-:Y:S03]  /*10ed0*/  HMMA.16816.F32.BF16 R84, R104.reuse, R88, RZ ;  /* 0x000000586854723c */ /* 0x044fe600000418ff */
[----:B------:R-:W-:Y:S04]  /*10ee0*/  MUFU.EX2 R58, R58 ;  /* 0x0000003a003a7308 */ /* 0x000fe80000000800 */
[----:B------:R-:W2:Y:S01]  /*10ef0*/  MUFU.EX2 R57, R57 ;  /* 0x0000003900397308 */ /* 0x000ea20000000800 */
[C---:B---3--:R-:W-:Y:S03]  /*10f00*/  HMMA.16816.F32.BF16 R92, R104.reuse, R96, RZ ;  /* 0x00000060685c723c */ /* 0x048fe600000418ff */
[----:B------:R-:W-:Y:S04]  /*10f10*/  MUFU.EX2 R54, R54 ;  /* 0x0000003600367308 */ /* 0x000fe80000000800 */
[----:B------:R-:W3:Y:S01]  /*10f20*/  MUFU.EX2 R53, R181 ;  /* 0x000000b500357308 */ /* 0x000ee20000000800 */
[C---:B------:R-:W-:Y:S03]  /*10f30*/  HMMA.16816.F32.BF16 R108, R104.reuse, R110, RZ ;  /* 0x0000006e686c723c */ /* 0x040fe600000418ff */
[----:B------:R-:W3:Y:S04]  /*10f40*/  MUFU.EX2 R51, R51 ;  /* 0x0000003300337308 */ /* 0x000ee80000000800 */
[----:B------:R-:W-:Y:S01]  /*10f50*/  MUFU.EX2 R136, R136 ;  /* 0x0000008800887308 */ /* 0x000fe20000000800 */
[C---:B------:R-:W-:Y:S03]  /*10f60*/  HMMA.16816.F32.BF16 R88, R104.reuse, R90, RZ ;  /* 0x0000005a6858723c */ /* 0x040fe600000418ff */
[----:B------:R-:W-:Y:S04]  /*10f70*/  MUFU.EX2 R138, R138 ;  /* 0x0000008a008a7308 */ /* 0x000fe80000000800 */
[----:B------:R-:W-:Y:S01]  /*10f80*/  MUFU.EX2 R137, R137 ;  /* 0x0000008900897308 */ /* 0x000fe20000000800 */
[C---:B------:R-:W-:Y:S03]  /*10f90*/  HMMA.16816.F32.BF16 R96, R104.reuse, R98, RZ ;  /* 0x000000626860723c */ /* 0x040fe600000418ff */
[----:B------:R-:W3:Y:S04]  /*10fa0*/  MUFU.EX2 R134, R134 ;  /* 0x0000008600867308 */ /* 0x000ee80000000800 */
[----:B------:R-:W-:Y:S01]  /*10fb0*/  MUFU.EX2 R132, R132 ;  /* 0x0000008400847308 */ /* 0x000fe20000000800 */
[C---:B-----5:R-:W-:Y:S03]  /*10fc0*/  HMMA.16816.F32.BF16 R100, R104.reuse, R8, RZ ;  /* 0x000000086864723c */ /* 0x060fe600000418ff */
[----:B------:R-:W-:Y:S04]  /*10fd0*/  MUFU.EX2 R124, R124 ;  /* 0x0000007c007c7308 */ /* 0x000fe80000000800 */
[----:B------:R-:W-:Y:S01]  /*10fe0*/  MUFU.EX2 R122, R122 ;  /* 0x0000007a007a7308 */ /* 0x000fe20000000800 */
[----:B------:R-:W-:Y:S01]  /*10ff0*/  HMMA.16816.F32.BF16 R104, R104, R10, RZ ;  /* 0x0000000a6868723c */ /* 0x000fe200000418ff */
[----:B------:R-:W5:Y:S02]  /*11000*/  LDSM.16.MT88.4 R8, [R148+0xd400] ;  /* 0x00d400009408783b */ /* 0x000f640000004200 */
[----:B------:R-:W-:Y:S05]  /*11010*/  MUFU.EX2 R176, R176 ;  /* 0x000000b000b07308 */ /* 0x000fea0000000800 */
[C---:B------:R-:W-:Y:S08]  /*11020*/  HMMA.16816.F32.BF16 R68, R4.reuse, R12, R68 ;  /* 0x0000000c0444723c */ /* 0x040ff00000041844 */
[C---:B------:R-:W-:Y:S01]  /*11030*/  HMMA.16816.F32.BF16 R72, R4.reuse, R14, R72 ;  /* 0x0000000e0448723c */ /* 0x040fe20000041848 */
[----:B------:R-:W1:Y:S07]  /*11040*/  LDSM.16.MT88.4 R12, [R150+0xd400] ;  /* 0x00d40000960c783b */ /* 0x000e6e0000004200 */
[C---:B------:R-:W-:Y:S08]  /*11050*/  HMMA.16816.F32.BF16 R112, R4.reuse, R16, R112 ;  /* 0x000000100470723c */ /* 0x040ff00000041870 */
[C---:B------:R-:W-:Y:S01]  /*11060*/  HMMA.16816.F32.BF16 R108, R4.reuse, R18, R108 ;  /* 0x00000012046c723c */ /* 0x040fe2000004186c */
[----:B------:R-:W4:Y:S07]  /*11070*/  LDSM.16.MT88.4 R16, [R148+0xb400] ;  /* 0x00b400009410783b */ /* 0x000f2e0000004200 */
[C---:B-----5:R-:W-:Y:S08]  /*11080*/  HMMA.16816.F32.BF16 R100, R4.reuse, R8, R100 ;  /* 0x000000080464723c */ /* 0x060ff00000041864 */
[C---:B------:R-:W-:Y:S01]  /*11090*/  HMMA.16816.F32.BF16 R104, R4.reuse, R10, R104 ;  /* 0x0000000a0468723c */ /* 0x040fe20000041868 */
[----:B------:R-:W5:Y:S07]  /*110a0*/  LDSM.16.MT88.4 R8, [R148+0x9800] ;  /* 0x009800009408783b */ /* 0x000f6e0000004200 */
[C---:B-1----:R-:W-:Y:S08]  /*110b0*/  HMMA.16816.F32.BF16 R92, R4.reuse, R12, R92 ;  /* 0x0000000c045c723c */ /* 0x042ff0000004185c */
[C---:B------:R-:W-:Y:S01]  /*110c0*/  HMMA.16816.F32.BF16 R96, R4.reuse, R14, R96 ;  /* 0x0000000e0460723c */ /* 0x040fe20000041860 */
[----:B------:R-:W1:Y:S07]  /*110d0*/  LDSM.16.MT88.4 R12, [R150+0x9800] ;  /* 0x00980000960c783b */ /* 0x000e6e0000004200 */
[C---:B----4-:R-:W-:Y:S08]  /*110e0*/  HMMA.16816.F32.BF16 R84, R4.reuse, R16, R84 ;  /* 0x000000100454723c */ /* 0x050ff00000041854 */
[----:B------:R-:W-:Y:S03]  /*110f0*/  HMMA.16816.F32.BF16 R88, R4, R18, R88 ;  /* 0x000000120458723c */ /* 0x000fe60000041858 */
[----:B------:R-:W-:Y:S01]  /*11100*/  F2FP.BF16.F32.PACK_AB R4, R28, R31 ;  /* 0x0000001f1c04723e */ /* 0x000fe200000010ff */
[----:B------:R-:W-:Y:S01]  /*11110*/  LDSM.16.MT88.4 R16, [R150+0xa400] ;  /* 0x00a400009610783b */ /* 0x000fe20000004200 */
[----:B------:R-:W-:-:S02]  /*11120*/  F2FP.BF16.F32.PACK_AB R5, R27, R30 ;  /* 0x0000001e1b05723e */ /* 0x000fc400000010ff */
[----:B------:R-:W-:Y:S02]  /*11130*/  F2FP.BF16.F32.PACK_AB R6, R25, R26 ;  /* 0x0000001a1906723e */ /* 0x000fe400000010ff */
[----:B------:R-:W-:-:S07]  /*11140*/  F2FP.BF16.F32.PACK_AB R7, R3, R24 ;  /* 0x000000180307723e */ /* 0x000fce00000010ff */
[C---:B-----5:R-:W-:Y:S08]  /*11150*/  HMMA.16816.F32.BF16 R68, R4.reuse, R8, R68 ;  /* 0x000000080444723c */ /* 0x060ff00000041844 */
        /* <DEDUP_REMOVED lines=15> */
[----:B------:R-:W-:Y:S01]  /*11250*/  HMMA.16816.F32.BF16 R96, R4, R14, R96 ;  /* 0x0000000e0460723c */ /* 0x000fe20000041860 */
[----:B------:R-:W1:Y:S02]  /*11260*/  LDSM.16.MT88.4 R12, [R150+0x9c00] ;  /* 0x009c0000960c783b */ /* 0x000e640000004200 */
[----:B--2---:R-:W-:-:S02]  /*11270*/  F2FP.BF16.F32.PACK_AB R4, R57, R58 ;  /* 0x0000003a3904723e */ /* 0x004fc400000010ff */
[----:B------:R-:W-:Y:S02]  /*11280*/  F2FP.BF16.F32.PACK_AB R5, R55, R56 ;  /* 0x000000383705723e */ /* 0x000fe400000010ff */
[----:B---3--:R-:W-:Y:S02]  /*11290*/  F2FP.BF16.F32.PACK_AB R6, R53, R54 ;  /* 0x000000363506723e */ /* 0x008fe400000010ff */
[----:B------:R-:W-:-:S07]  /*112a0*/  F2FP.BF16.F32.PACK_AB R7, R51, R52 ;  /* 0x000000343307723e */ /* 0x000fce00000010ff */
[C---:B----4-:R-:W-:Y:S08]  /*112b0*/  HMMA.16816.F32.BF16 R68, R4.reuse, R8, R68 ;  /* 0x000000080444723c */ /* 0x050ff00000041844 */
        /* <DEDUP_REMOVED lines=16> */
[----:B------:R-:W1:Y:S02]  /*113c0*/  LDSM.16.MT88.4 R12, [R150+0xa000] ;  /* 0x00a00000960c783b */ /* 0x000e640000004200 */
[-C--:B------:R-:W-:Y:S01]  /*113d0*/  FFMA.FTZ R4, R141, R45.reuse, -R60 ;  /* 0x0000002d8d047223 */ /* 0x080fe2000001083c */
[----:B------:R-:W-:Y:S01]  /*113e0*/  FFMA.FTZ R141, R135, R45, -R46 ;  /* 0x0000002d878d7223 */ /* 0x000fe2000001082e */
[----:B------:R-:W-:Y:S01]  /*113f0*/  F2FP.BF16.F32.PACK_AB R6, R134, R137 ;  /* 0x000000898606723e */ /* 0x000fe200000010ff */
[----:B------:R-:W3:Y:S04]  /*11400*/  MUFU.EX2 R135, R171 ;  /* 0x000000ab00877308 */ /* 0x000ee80000000800 */
[----:B------:R-:W4:Y:S04]  /*11410*/  MUFU.EX2 R139, R4 ;  /* 0x00000004008b7308 */ /* 0x000f280000000800 */
[----:B------:R-:W5:Y:S01]  /*11420*/  MUFU.EX2 R141, R141 ;  /* 0x0000008d008d7308 */ /* 0x000f620000000800 */
[----:B---3--:R-:W-:-:S02]  /*11430*/  F2FP.BF16.F32.PACK_AB R7, R132, R135 ;  /* 0x000000878407723e */ /* 0x008fc400000010ff */
[----:B----4-:R-:W-:Y:S02]  /*11440*/  F2FP.BF16.F32.PACK_AB R5, R136, R139 ;  /* 0x0000008b8805723e */ /* 0x010fe400000010ff */
[----:B-----5:R-:W-:-:S07]  /*11450*/  F2FP.BF16.F32.PACK_AB R4, R138, R141 ;  /* 0x0000008d8a04723e */ /* 0x020fce00000010ff */
        /* <DEDUP_REMOVED lines=12> */
[----:B--2---:R-:W-:Y:S03]  /*11520*/  HMMA.16816.F32.BF16 R100, R4, R8, R100 ;  /* 0x000000080464723c */ /* 0x004fe60000041864 */
[-C--:B------:R-:W-:Y:S01]  /*11530*/  FFMA.FTZ R8, R66, R45.reuse, -R60 ;  /* 0x0000002d42087223 */ /* 0x080fe2000001083c */
[----:B------:R-:W-:-:S04]  /*11540*/  FFMA.FTZ R66, R61, R45, -R46 ;  /* 0x0000002d3d427223 */ /* 0x000fc8000001082e */
[C---:B------:R-:W-:Y:S02]  /*11550*/  HMMA.16816.F32.BF16 R104, R4.reuse, R10, R104 ;  /* 0x0000000a0468723c */ /* 0x040fe40000041868 */
[----:B------:R-:W-:Y:S06]  /*11560*/  MUFU.EX2 R66, R66 ;  /* 0x0000004200427308 */ /* 0x000fec0000000800 */
[C---:B-1----:R-:W-:Y:S08]  /*11570*/  HMMA.16816.F32.BF16 R92, R4.reuse, R12, R92 ;  /* 0x0000000c045c723c */ /* 0x042ff0000004185c */
[----:B------:R-:W-:Y:S03]  /*11580*/  HMMA.16816.F32.BF16 R96, R4, R14, R96 ;  /* 0x0000000e0460723c */ /* 0x000fe60000041860 */
[-C--:B------:R-:W-:Y:S01]  /*11590*/  FFMA.FTZ R7, R62, R45.reuse, -R60 ;  /* 0x0000002d3e077223 */ /* 0x080fe2000001083c */
[----:B------:R-:W1:Y:S01]  /*115a0*/  LDSM.16.MT88.4 R12, [R148+0xa400] ;  /* 0x00a40000940c783b */ /* 0x000e620000004200 */
[----:B------:R2:W-:Y:S01]  /*115b0*/  MUFU.EX2 R62, R8 ;  /* 0x00000008003e7308 */ /* 0x0005e20000000800 */
[-C--:B------:R-:W-:Y:S01]  /*115c0*/  FFMA.FTZ R5, R59, R45.reuse, -R46 ;  /* 0x0000002d3b057223 */ /* 0x080fe2000001082e */
[----:B------:R-:W-:Y:S01]  /*115d0*/  FADD.FTZ R4, R133, R130 ;  /* 0x0000008285047221 */ /* 0x000fe20000010000 */
[-C--:B------:R-:W-:Y:S01]  /*115e0*/  FFMA.FTZ R6, R129, R45.reuse, -R60 ;  /* 0x0000002d81067223 */ /* 0x080fe2000001083c */
[-CC-:B------:R-:W-:Y:S01]  /*115f0*/  FFMA.FTZ R59, R127, R45.reuse, -R46.reuse ;  /* 0x0000002d7f3b7223 */ /* 0x180fe2000001082e */
[-C--:B------:R-:W-:Y:S01]  /*11600*/  FFMA.FTZ R130, R21, R45.reuse, -R46 ;  /* 0x0000002d15827223 */ /* 0x080fe2000001082e */
[----:B------:R-:W-:Y:S01]  /*11610*/  MUFU.EX2 R129, R7 ;  /* 0x0000000700817308 */ /* 0x000fe20000000800 */
[----:B------:R-:W-:Y:S01]  /*11620*/  FADD.FTZ R123, R123, R4 ;  /* 0x000000047b7b7221 */ /* 0x000fe20000010000 */
[-C--:B------:R-:W-:Y:S01]  /*11630*/  FFMA.FTZ R133, R67, R45.reuse, -R60 ;  /* 0x0000002d43857223 */ /* 0x080fe2000001083c */
[-C--:B------:R-:W-:Y:S01]  /*11640*/  FFMA.FTZ R67, R44, R45.reuse, -R46 ;  /* 0x0000002d2c437223 */ /* 0x080fe2000001082e */
[----:B------:R3:W-:Y:S01]  /*11650*/  MUFU.EX2 R61, R6 ;  /* 0x00000006003d7308 */ /* 0x0007e20000000800 */
[----:B--2---:R-:W2:Y:S03]  /*11660*/  LDSM.16.MT88.4 R8, [R150+0xc400] ;  /* 0x00c400009608783b */ /* 0x004ea60000004200 */
[----:B------:R-:W4:Y:S04]  /*11670*/  MUFU.EX2 R127, R5 ;  /* 0x00000005007f7308 */ /* 0x000f280000000800 */
[----:B------:R-:W-:Y:S04]  /*11680*/  MUFU.EX2 R59, R59 ;  /* 0x0000003b003b7308 */ /* 0x000fe80000000800 */
[----:B------:R-:W5:Y:S01]  /*11690*/  MUFU.EX2 R130, R130 ;  /* 0x0000008200827308 */ /* 0x000f620000000800 */
[----:B---3--:R-:W-:Y:S01]  /*116a0*/  FADD.FTZ R6, R125, R128 ;  /* 0x000000807d067221 */ /* 0x008fe20000010000 */
[-CC-:B------:R-:W-:Y:S01]  /*116b0*/  FFMA.FTZ R125, R65, R45.reuse, -R60.reuse ;  /* 0x0000002d417d7223 */ /* 0x180fe2000001083c */
[-C--:B------:R-:W-:Y:S01]  /*116c0*/  FFMA.FTZ R65, R63, R45.reuse, -R60 ;  /* 0x0000002d3f417223 */ /* 0x080fe2000001083c */
[----:B------:R-:W3:Y:S01]  /*116d0*/  MUFU.EX2 R128, R22 ;  /* 0x0000001600807308 */ /* 0x000ee20000000800 */
[----:B------:R-:W-:Y:S01]  /*116e0*/  FADD.FTZ R131, R131, R6 ;  /* 0x0000000683837221 */ /* 0x000fe20000010000 */
[----:B----4-:R-:W-:Y:S01]  /*116f0*/  F2FP.BF16.F32.PACK_AB R4, R127, R66 ;  /* 0x000000427f04723e */ /* 0x010fe200000010ff */
[-C--:B------:R-:W-:Y:S01]  /*11700*/  FFMA.FTZ R60, R64, R45.reuse, -R60 ;  /* 0x0000002d403c7223 */ /* 0x080fe2000001083c */
[----:B------:R-:W-:Y:S01]  /*11710*/  F2FP.BF16.F32.PACK_AB R5, R129, R62 ;  /* 0x0000003e8105723e */ /* 0x000fe200000010ff */
[----:B------:R-:W-:Y:S01]  /*11720*/  FADD.FTZ R131, R50, R131 ;  /* 0x0000008332837221 */ /* 0x000fe20000010000 */
[----:B------:R-:W-:Y:S01]  /*11730*/  FFMA.FTZ R50, R40, R45, -R46 ;  /* 0x0000002d28327223 */ /* 0x000fe2000001082e */
[----:B------:R-:W-:Y:S02]  /*11740*/  MUFU.EX2 R63, R140 ;  /* 0x0000008c003f7308 */ /* 0x000fe40000000800 */
[----:B------:R-:W-:Y:S01]  /*11750*/  FADD.FTZ R38, R48, R131 ;  /* 0x0000008330267221 */ /* 0x000fe20000010000 */
[----:B-----5:R-:W-:Y:S01]  /*11760*/  F2FP.BF16.F32.PACK_AB R6, R130, R59 ;  /* 0x0000003b8206723e */ /* 0x020fe200000010ff */
[----:B------:R-:W-:Y:S02]  /*11770*/  MUFU.EX2 R64, R133 ;  /* 0x0000008500407308 */ /* 0x000fe40000000800 */
[----:B------:R-:W-:Y:S01]  /*11780*/  FADD.FTZ R38, R37, R38 ;  /* 0x0000002625267221 */ /* 0x000fe20000010000 */
[----:B---3--:R-:W-:Y:S01]  /*11790*/  F2FP.BF16.F32.PACK_AB R7, R128, R61 ;  /* 0x0000003d8007723e */ /* 0x008fe200000010ff */
[----:B------:R-:W-:Y:S02]  /*117a0*/  MUFU.EX2 R67, R67 ;  /* 0x0000004300437308 */ /* 0x000fe40000000800 */
[----:B------:R-:W-:-:S02]  /*117b0*/  FADD.FTZ R33, R33, R38 ;  /* 0x0000002621217221 */ /* 0x000fc40000010000 */
[----:B------:R-:W-:Y:S02]  /*117c0*/  MUFU.EX2 R40, R125 ;  /* 0x0000007d00287308 */ /* 0x000fe40000000800 */
[C---:B-1----:R-:W-:Y:S03]  /*117d0*/  HMMA.16816.F32.BF16 R68, R4.reuse, R12, R68 ;  /* 0x0000000c0444723c */ /* 0x042fe60000041844 */
[----:B------:R-:W-:Y:S01]  /*117e0*/  FADD.FTZ R32, R32, R33 ;  /* 0x0000002120207221 */ /* 0x000fe20000010000 */
[----:B------:R-:W-:Y:S04]  /*117f0*/  MUFU.EX2 R65, R65 ;  /* 0x0000004100417308 */ /* 0x000fe80000000800 */
[----:B------:R-:W-:Y:S01]  /*11800*/  MUFU.EX2 R177, R60 ;  /* 0x0000003c00b17308 */ /* 0x000fe20000000800 */
        /* <DEDUP_REMOVED lines=8> */
[C---:B-1----:R-:W-:Y:S03]  /*11890*/  HMMA.16816.F32.BF16 R92, R4.reuse, R12, R92 ;  /* 0x0000000c045c723c */ /* 0x042fe6000004185c */
[----:B------:R-:W-:Y:S01]  /*118a0*/  FADD.FTZ R12, R20, R123 ;  /* 0x0000007b140c7221 */ /* 0x000fe20000010000 */
[-CC-:B------:R-:W-:Y:S01]  /*118b0*/  FFMA.FTZ R123, R41, R45.reuse, -R46.reuse ;  /* 0x0000002d297b7223 */ /* 0x180fe2000001082e */
[----:B------:R-:W-:Y:S01]  /*118c0*/  LDSM.16.MT88.4 R20, [R148+0xa800] ;  /* 0x00a800009414783b */ /* 0x000fe20000004200 */
[----:B------:R-:W-:Y:S01]  /*118d0*/  FFMA.FTZ R41, R39, R45, -R46 ;  /* 0x0000002d27297223 */ /* 0x000fe2000001082e */
[----:B------:R-:W-:Y:S01]  /*118e0*/  FADD.FTZ R39, R47, R12 ;  /* 0x0000000c2f277221 */ /* 0x000fe20000010000 */
[C---:B------:R-:W-:Y:S01]  /*118f0*/  HMMA.16816.F32.BF16 R96, R4.reuse, R14, R96 ;  /* 0x0000000e0460723c */ /* 0x040fe20000041860 */
[----:B------:R-:W-:Y:S02]  /*11900*/  LDSM.16.MT88.4 R12, [R148+0xc800] ;  /* 0x00c80000940c783b */ /* 0x000fe40000004200 */
[----:B------:R-:W-:Y:S01]  /*11910*/  FADD.FTZ R39, R36, R39 ;  /* 0x0000002724277221 */ /* 0x000fe20000010000 */
[----:B------:R-:W-:Y:S03]  /*11920*/  MUFU.EX2 R37, R41 ;  /* 0x0000002900257308 */ /* 0x000fe60000000800 */
[----:B------:R-:W-:Y:S01]  /*11930*/  FADD.FTZ R34, R34, R39 ;  /* 0x0000002722227221 */ /* 0x000fe20000010000 */
[----:B------:R-:W-:Y:S01]  /*11940*/  MUFU.EX2 R36, R123 ;  /* 0x0000007b00247308 */ /* 0x000fe20000000800 */
[C---:B--2---:R-:W-:Y:S03]  /*11950*/  HMMA.16816.F32.BF16 R100, R4.reuse, R8, R100 ;  /* 0x000000080464723c */ /* 0x044fe60000041864 */
[----:B------:R-:W-:Y:S01]  /*11960*/  FADD.FTZ R29, R29, R34 ;  /* 0x000000221d1d7221 */ /* 0x000fe20000010000 */
[----:B------:R-:W-:Y:S03]  /*11970*/  MUFU.EX2 R39, R50 ;  /* 0x0000003200277308 */ /* 0x000fe60000000800 */
[----:B------:R-:W-:Y:S01]  /*11980*/  FADD.FTZ R30, R30, R29 ;  /* 0x0000001d1e1e7221 */ /* 0x000fe20000010000 */
[----:B------:R-:W-:Y:S01]  /*11990*/  HMMA.16816.F32.BF16 R104, R4, R10, R104 ;  /* 0x0000000a0468723c */ /* 0x000fe20000041868 */
[----:B------:R-:W1:Y:S02]  /*119a0*/  LDSM.16.MT88.4 R8, [R150+0xa800] ;  /* 0x00a800009608783b */ /* 0x000e640000004200 */
[----:B------:R-:W-:-:S04]  /*119b0*/  FADD.FTZ R27, R27, R30 ;  /* 0x0000001e1b1b7221 */ /* 0x000fc80000010000 */
[----:B------:R-:W-:Y:S01]  /*119c0*/  FADD.FTZ R24, R24, R27 ;  /* 0x0000001b18187221 */ /* 0x000fe20000010000 */
[----:B---3--:R-:W-:Y:S03]  /*119d0*/  HMMA.16816.F32.BF16 R84, R4, R16, R84 ;  /* 0x000000100454723c */ /* 0x008fe60000041854 */
[----:B------:R-:W-:-:S04]  /*119e0*/  FADD.FTZ R3, R3, R24 ;  /* 0x0000001803037221 */ /* 0x000fc80000010000 */
[----:B------:R-:W-:Y:S01]  /*119f0*/  FADD.FTZ R56, R56, R3 ;  /* 0x0000000338387221 */ /* 0x000fe20000010000 */
[----:B------:R-:W-:Y:S03]  /*11a00*/  HMMA.16816.F32.BF16 R88, R4, R18, R88 ;  /* 0x000000120458723c */ /* 0x000fe60000041858 */
[-CC-:B------:R-:W-:Y:S01]  /*11a10*/  FFMA.FTZ R4, R43, R45.reuse, -R46.reuse ;  /* 0x0000002d2b047223 */ /* 0x180fe2000001082e */
[-CC-:B------:R-:W-:Y:S01]  /*11a20*/  FFMA.FTZ R43, R42, R45.reuse, -R46.reuse ;  /* 0x0000002d2a2b7223 */ /* 0x180fe2000001082e */
[----:B------:R-:W-:Y:S01]  /*11a30*/  FFMA.FTZ R5, R35, R45, -R46 ;  /* 0x0000002d23057223 */ /* 0x000fe2000001082e */
[----:B------:R-:W2:Y:S01]  /*11a40*/  LDSM.16.MT88.4 R16, [R150+0xc800] ;  /* 0x00c800009610783b */ /* 0x000ea20000004200 */
[----:B------:R-:W3:Y:S01]  /*11a50*/  MUFU.EX2 R35, R126 ;  /* 0x0000007e00237308 */ /* 0x000ee20000000800 */
[----:B------:R-:W-:-:S03]  /*11a60*/  FADD.FTZ R55, R55, R56 ;  /* 0x0000003837377221 */ /* 0x000fc60000010000 */
[----:B------:R4:W5:Y:S04]  /*11a70*/  MUFU.EX2 R44, R5 ;  /* 0x00000005002c7308 */ /* 0x0009680000000800 */
[----:B------:R5:W-:Y:S04]  /*11a80*/  MUFU.EX2 R42, R4 ;  /* 0x00000004002a7308 */ /* 0x000be80000000800 */
[----:B------:R-:W1:Y:S01]  /*11a90*/  MUFU.EX2 R43, R43 ;  /* 0x0000002b002b7308 */ /* 0x000e620000000800 */
[----:B---3--:R-:W-:Y:S02]  /*11aa0*/  F2FP.BF16.F32.PACK_AB R7, R40, R35 ;  /* 0x000000232807723e */ /* 0x008fe400000010ff */
[----:B----4-:R-:W-:-:S02]  /*11ab0*/  F2FP.BF16.F32.PACK_AB R5, R64, R63 ;  /* 0x0000003f4005723e */ /* 0x010fc400000010ff */
[----:B-----5:R-:W-:Y:S02]  /*11ac0*/  F2FP.BF16.F32.PACK_AB R4, R67, R44 ;  /* 0x0000002c4304723e */ /* 0x020fe400000010ff */
[----:B-1----:R-:W-:-:S07]  /*11ad0*/  F2FP.BF16.F32.PACK_AB R6, R43, R42 ;  /* 0x0000002a2b06723e */ /* 0x002fce00000010ff */
        /* <DEDUP_REMOVED lines=8> */
[----:B------:R-:W4:Y:S07]  /*11b60*/  LDSM.16.MT88.4 R12, [R150+0xac00] ;  /* 0x00ac0000960c783b */ /* 0x000f2e0000004200 */
[C---:B--2---:R-:W-:Y:S08]  /*11b70*/  HMMA.16816.F32.BF16 R76, R4.reuse, R16, R76 ;  /* 0x00000010044c723c */ /* 0x044ff0000004184c */
[C---:B------:R-:W-:Y:S01]  /*11b80*/  HMMA.16816.F32.BF16 R80, R4.reuse, R18, R80 ;  /* 0x000000120450723c */ /* 0x040fe20000041850 */
[----:B------:R-:W-:Y:S07]  /*11b90*/  LDSM.16.MT88.4 R16, [R150+0xcc00] ;  /* 0x00cc00009610783b */ /* 0x000fee0000004200 */
[C---:B-1----:R-:W-:Y:S08]  /*11ba0*/  HMMA.16816.F32.BF16 R92, R4.reuse, R8, R92 ;  /* 0x00000008045c723c */ /* 0x042ff0000004185c */
[C---:B------:R-:W-:Y:S01]  /*11bb0*/  HMMA.16816.F32.BF16 R96, R4.reuse, R10, R96 ;  /* 0x0000000a0460723c */ /* 0x040fe20000041860 */
[----:B------:R-:W1:Y:S07]  /*11bc0*/  LDSM.16.MT88.4 R8, [R148+0xac00] ;  /* 0x00ac00009408783b */ /* 0x000e6e0000004200 */
[----:B---3--:R-:W-:Y:S03]  /*11bd0*/  HMMA.16816.F32.BF16 R100, R4, R20, R100 ;  /* 0x000000140464723c */ /* 0x008fe60000041864 */
[----:B------:R-:W-:Y:S01]  /*11be0*/  FADD.FTZ R21, R31, R32 ;  /* 0x000000201f157221 */ /* 0x000fe20000010000 */
[----:B------:R-:W-:-:S03]  /*11bf0*/  FADD.FTZ R20, R52, R55 ;  /* 0x0000003734147221 */ /* 0x000fc60000010000 */
[----:B------:R-:W-:Y:S01]  /*11c00*/  FADD.FTZ R21, R28, R21 ;  /* 0x000000151c157221 */ /* 0x000fe20000010000 */
[----:B------:R-:W-:Y:S01]  /*11c10*/  FADD.FTZ R20, R51, R20 ;  /* 0x0000001433147221 */ /* 0x000fe20000010000 */
[----:B------:R-:W-:Y:S03]  /*11c20*/  HMMA.16816.F32.BF16 R104, R4, R22, R104 ;  /* 0x000000160468723c */ /* 0x000fe60000041868 */
        /* <DEDUP_REMOVED lines=10> */
[----:B----4-:R-:W-:Y:S03]  /*11cd0*/  HMMA.16816.F32.BF16 R112, R4, R12, R112 ;  /* 0x0000000c0470723c */ /* 0x010fe60000041870 */
[----:B------:R-:W-:Y:S01]  /*11ce0*/  FADD.FTZ R57, R57, R58 ;  /* 0x0000003a39397221 */ /* 0x000fe20000010000 */
[----:B------:R-:W-:-:S03]  /*11cf0*/  FADD.FTZ R3, R132, R3 ;  /* 0x0000000384037221 */ /* 0x000fc60000010000 */
[----:B------:R-:W-:Y:S01]  /*11d00*/  FADD.FTZ R22, R54, R57 ;  /* 0x0000003936167221 */ /* 0x000fe20000010000 */
[----:B------:R-:W-:Y:S01]  /*11d10*/  HMMA.16816.F32.BF16 R108, R4, R14, R108 ;  /* 0x0000000e046c723c */ /* 0x000fe2000004186c */
[----:B------:R-:W2:Y:S02]  /*11d20*/  LDSM.16.MT88.4 R12, [R148+0xcc00] ;  /* 0x00cc0000940c783b */ /* 0x000ea40000004200 */
[----:B------:R-:W-:-:S04]  /*11d30*/  FADD.FTZ R22, R53, R22 ;  /* 0x0000001635167221 */ /* 0x000fc80000010000 */
[----:B------:R-:W-:Y:S01]  /*11d40*/  FADD.FTZ R141, R141, R22 ;  /* 0x000000168d8d7221 */ /* 0x000fe20000010000 */
[----:B-1----:R-:W-:Y:S03]  /*11d50*/  HMMA.16816.F32.BF16 R68, R4, R8, R68 ;  /* 0x000000080444723c */ /* 0x002fe60000041844 */
[----:B------:R-:W-:-:S05]  /*11d60*/  FADD.FTZ R138, R138, R141 ;  /* 0x0000008d8a8a7221 */ /* 0x000fca0000010000 */
[C---:B------:R-:W-:Y:S01]  /*11d70*/  HMMA.16816.F32.BF16 R72, R4.reuse, R10, R72 ;  /* 0x0000000a0448723c */ /* 0x040fe20000041848 */
[----:B------:R-:W1:Y:S07]  /*11d80*/  LDSM.16.MT88.4 R8, [R150+0xec00] ;  /* 0x00ec00009608783b */ /* 0x000e6e0000004200 */
[C---:B------:R-:W-:Y:S08]  /*11d90*/  HMMA.16816.F32.BF16 R76, R4.reuse, R16, R76 ;  /* 0x00000010044c723c */ /* 0x040ff0000004184c */
[C---:B------:R-:W-:Y:S01]  /*11da0*/  HMMA.16816.F32.BF16 R80, R4.reuse, R18, R80 ;  /* 0x000000120450723c */ /* 0x040fe20000041850 */
[----:B------:R-:W3:Y:S07]  /*11db0*/  LDSM.16.MT88.4 R16, [R148+0xec00] ;  /* 0x00ec00009410783b */ /* 0x000eee0000004200 */
[----:B--2---:R-:W-:Y:S03]  /*11dc0*/  HMMA.16816.F32.BF16 R84, R4, R12, R84 ;  /* 0x0000000c0454723c */ /* 0x004fe60000041854 */
[----:B------:R-:W-:Y:S01]  /*11dd0*/  FADD.FTZ R13, R137, R138 ;  /* 0x0000008a890d7221 */ /* 0x000fe20000010000 */
[----:B------:R-:W-:-:S03]  /*11de0*/  FADD.FTZ R12, R62, R3 ;  /* 0x000000033e0c7221 */ /* 0x000fc60000010000 */
[----:B------:R-:W-:Y:S01]  /*11df0*/  FADD.FTZ R13, R134, R13 ;  /* 0x0000000d860d7221 */ /* 0x000fe20000010000 */
[----:B------:R-:W-:Y:S01]  /*11e00*/  FADD.FTZ R12, R129, R12 ;  /* 0x0000000c810c7221 */ /* 0x000fe20000010000 */
[----:B------:R-:W-:Y:S03]  /*11e10*/  HMMA.16816.F32.BF16 R88, R4, R14, R88 ;  /* 0x0000000e0458723c */ /* 0x000fe60000041858 */
[----:B------:R-:W-:Y:S01]  /*11e20*/  FADD.FTZ R14, R66, R13 ;  /* 0x0000000d420e7221 */ /* 0x000fe20000010000 */
[----:B------:R-:W-:-:S03]  /*11e30*/  FADD.FTZ R61, R61, R12 ;  /* 0x0000000c3d3d7221 */ /* 0x000fc60000010000 */
[----:B------:R-:W-:Y:S01]  /*11e40*/  FADD.FTZ R14, R127, R14 ;  /* 0x0000000e7f0e7221 */ /* 0x000fe20000010000 */
[----:B------:R-:W-:Y:S01]  /*11e50*/  FADD.FTZ R128, R128, R61 ;  /* 0x0000003d80807221 */ /* 0x000fe20000010000 */
[----:B-1----:R-:W-:Y:S03]  /*11e60*/  HMMA.16816.F32.BF16 R92, R4, R8, R92 ;  /* 0x00000008045c723c */ /* 0x002fe6000004185c */
        /* <DEDUP_REMOVED lines=9> */
[----:B---3--:R-:W-:Y:S03]  /*11f00*/  HMMA.16816.F32.BF16 R100, R4, R16, R100 ;  /* 0x000000100464723c */ /* 0x008fe60000041864 */
        /* <DEDUP_REMOVED lines=8> */
[----:B------:R-:W-:-:S03]  /*11f90*/  FADD.FTZ R177, R177, R122 ;  /* 0x0000007ab1b17221 */ /* 0x000fc60000010000 */
[----:B------:R-:W-:-:S04]  /*11fa0*/  FADD.FTZ R37, R37, R36 ;  /* 0x0000002425257221 */ /* 0x000fc80000010000 */
[----:B------:R-:W-:Y:S01]  /*11fb0*/  FADD.FTZ R176, R176, R37 ;  /* 0x00000025b0b07221 */ /* 0x000fe20000010000 */
[----:B------:R-:W-:Y:S06]  /*11fc0*/  @!P4 BRA `(.L_x_911) ;  /* 0x000000380094c947 */ /* 0x000fec0003800000 */
[----:B------:R-:W-:Y:S01]  /*11fd0*/  ISETP.NE.U32.AND P3, PT, R174, RZ, PT ;  /* 0x000000ffae00720c */ /* 0x000fe20003f65070 */
[----:B------:R-:W-:Y:S01]  /*11fe0*/  VIADD R171, R49, 0xfffffffe ;  /* 0xfffffffe31ab7836 */ /* 0x000fe20000000000 */
[----:B------:R-:W-:Y:S01]  /*11ff0*/  MOV R123, R0 ;  /* 0x00000000007b7202 */ /* 0x000fe20000000f00 */
[----:B------:R-:W-:Y:S01]  /*12000*/  IMAD.MOV.U32 R3, RZ, RZ, R2 ;  /* 0x000000ffff037224 */ /* 0x000fe200078e0002 */
[----:B------:R-:W-:-:S13]  /*12010*/  ISETP.NE.AND.EX P3, PT, R175, RZ, PT, P3 ;  /* 0x000000ffaf00720c */ /* 0x000fda0003f65330 */
.L_x_918:
        /* <DEDUP_REMOVED lines=9> */
[----:B------:R-:W2:Y:S01]  /*120b0*/  @!P3 LD.E R4, desc[UR4][R120.64+0x40] ;  /* 0x000040047804b980 */ /* 0x000ea2000c101900 */
[----:B------:R-:W-:Y:S01]  /*120c0*/  BSSY.RECONVERGENT B0, `(.L_x_912) ;  /* 0x0000046000007945 */ /* 0x000fe20003800200 */
[----:B--2---:R-:W-:Y:S04]  /*120d0*/  @!P3 IMAD.SHL.U32 R4, R4, 0x80, RZ ;  /* 0x000000800404b824 */ /* 0x004fe800078e00ff */
[----:B------:R-:W-:Y:S05]  /*120e0*/  @!P3 IMAD.X R4, RZ, RZ, ~R4, P0 ;  /* 0x000000ffff04b224 */ /* 0x000fea00000e0e04 */
[----:B------:R-:W-:Y:S04]  /*120f0*/  @!P3 SHF.R.S64 R5, R5, 0x1f, R4 ;  /* 0x0000001f0505b819 */ /* 0x000fe80000001004 */
[----:B------:R-:W-:Y:S01]  /*12100*/  @!P3 IADD3 R160, P0, PT, R160, R5, RZ ;  /* 0x00000005a0a0b210 */ /* 0x000fe20007f1e0ff */
[----:B------:R-:W-:Y:S03]  /*12110*/  IMAD.SHL.U32 R5, R156, 0x40, RZ ;  /* 0x000000409c057824 */ /* 0x000fe600078e00ff */
[----:B------:R-:W-:Y:S01]  /*12120*/  @!P3 LEA.HI.X.SX32 R161, R4, R161, 0x1, P0 ;  /* 0x000000a104a1b211 */ /* 0x000fe200000f0eff */
[----:B------:R-:W-:Y:S08]  /*12130*/  @!P3 BRA `(.L_x_913) ;  /* 0x0000000000f8b947 */ /* 0x000ff00003800000 */
[----:B------:R-:W2:Y:S01]  /*12140*/  LD.E R12, desc[UR4][R120.64+0x170] ;  /* 0x00017004780c7980 */ /* 0x000ea2000c101900 */
[----:B------:R-:W-:Y:S03]  /*12150*/  IABS R8, R165 ;  /* 0x000000a500087213 */ /* 0x000fe60000000000 */
[----:B------:R-:W3:Y:S01]  /*12160*/  LD.E.64 R16, desc[UR4][R120.64+0x28] ;  /* 0x0000280478107980 */ /* 0x000ee2000c101b00 */
[-C--:B--2---:R-:W-:Y:S02]  /*12170*/  IABS R9, R12.reuse ;  /* 0x0000000c00097213 */ /* 0x084fe40000000000 */
[----:B------:R-:W-:Y:S02]  /*12180*/  IABS R7, R12 ;  /* 0x0000000c00077213 */ /* 0x000fe40000000000 */
        /* <DEDUP_REMOVED lines=30> */
[----:B------:R-:W-:Y:S03]  /*12370*/  ISETP.NE.AND P5, PT, R12, RZ, PT ;  /* 0x000000ff0c00720c */ /* 0x000fe60003fa5270 */
        /* <DEDUP_REMOVED lines=26> */
.L_x_913:
[----:B------:R-:W-:Y:S05]  /*12520*/  BSYNC.RECONVERGENT B0 ;  /* 0x0000000000007941 */ /* 0x000fea0003800200 */
.L_x_912:
[----:B------:R-:W-:Y:S01]  /*12530*/  @!PT LDS RZ, [RZ] ;  /* 0x00000000fffff984 */ /* 0x000fe20000000800 */
[----:B------:R-:W-:Y:S01]  /*12540*/  @!PT LDS RZ, [RZ] ;  /* 0x00000000fffff984 */ /* 0x000fe20000000800 */
[----:B------:R-:W-:Y:S01]  /*12550*/  @!PT LDS RZ, [RZ] ;  /* 0x00000000fffff984 */ /* 0x000fe20000000800 */
[----:B------:R-:W-:Y:S01]  /*12560*/  @!P2 LDGSTS.E.BYPASS.LTC128B.128 [R167+0x9000], desc[UR4][R160.64] ;  /* 0x09000000a0a7afae */ /* 0x000fe2000b981a04 */
[----:B------:R-:W-:Y:S01]  /*12570*/  ISETP.GE.AND P0, PT, R116, R166, PT ;  /* 0x000000a67400720c */ /* 0x000fe20003f06270 */
[----:B------:R-:W-:Y:S01]  /*12580*/  BSSY.RECONVERGENT B1, `(.L_x_914) ;  /* 0x000016e000017945 */ /* 0x000fe20003800200 */
[C---:B------:R-:W-:Y:S01]  /*12590*/  IADD3 R6, P4, PT, R5.reuse, R160, RZ ;  /* 0x000000a005067210 */ /* 0x040fe20007f9e0ff */
[----:B------:R-:W-:Y:S01]  /*125a0*/  @P2 STS.128 [R167+0x9000], RZ ;  /* 0x009000ffa7002388 */ /* 0x000fe20000000c00 */
[----:B------:R-:W-:Y:S02]  /*125b0*/  SHF.L.U64.HI R0, R156, 0x6, R157 ;  /* 0x000000069c007819 */ /* 0x000fe4000001029d */
[C---:B------:R-:W-:Y:S01]  /*125c0*/  IADD3 R4, P5, PT, R5.reuse, R6, RZ ;  /* 0x0000000605047210 */ /* 0x040fe20007fbe0ff */
[----:B------:R-:W-:Y:S01]  /*125d0*/  @!PT LDS RZ, [RZ] ;  /* 0x00000000fffff984 */ /* 0x000fe20000000800 */
[----:B------:R-:W-:Y:S01]  /*125e0*/  @!PT LDS RZ, [RZ] ;  /* 0x00000000fffff984 */ /* 0x000fe20000000800 */
[----:B------:R-:W-:Y:S01]  /*125f0*/  @!PT LDS RZ, [RZ] ;  /* 0x00000000fffff984 */ /* 0x000fe20000000800 */
[----:B------:R-:W-:Y:S02]  /*12600*/  @!P1 LDGSTS.E.BYPASS.LTC128B.128 [R167+0xb000], desc[UR4][R160.64+0x40] ;  /* 0x0b000040a0a79fae */ /* 0x000fe4000b981a04 */
[C---:B------:R-:W-:Y:S01]  /*12610*/  IMAD.X R7, R0.reuse, 0x1, R161, P4 ;  /* 0x0000000100077824 */ /* 0x040fe200020e06a1 */
[----:B------:R-:W-:Y:S01]  /*12620*/  IADD3 R8, P4, PT, R5, R4, RZ ;  /* 0x0000000405087210 */ /* 0x000fe20007f9e0ff */
[----:B------:R-:W-:Y:S02]  /*12630*/  @P1 STS.128 [R167+0xb000], RZ ;  /* 0x00b000ffa7001388 */ /* 0x000fe40000000c00 */
[C---:B------:R-:W-:Y:S02]  /*12640*/  IMAD.X R5, R0.reuse, 0x1, R7, P5 ;  /* 0x0000000100057824 */ /* 0x040fe400028e0607 */
[----:B------:R-:W-:Y:S01]  /*12650*/  @!PT LDS RZ, [RZ] ;  /* 0x00000000fffff984 */ /* 0x000fe20000000800 */
[----:B------:R-:W-:Y:S01]  /*12660*/  @!PT LDS RZ, [RZ] ;  /* 0x00000000fffff984 */ /* 0x000fe20000000800 */
[----:B------:R-:W-:Y:S01]  /*12670*/  @!PT LDS RZ, [RZ] ;  /* 0x00000000fffff984 */ /* 0x000fe20000000800 */
[----:B------:R-:W-:Y:S02]  /*12680*/  @!P0 LDGSTS.E.BYPASS.LTC128B.128 [R167+0xd000], desc[UR4][R160.64+0x80] ;  /* 0x0d000080a0a78fae */ /* 0x000fe4000b981a04 */
[----:B------:R-:W-:Y:S01]  /*12690*/  IMAD.X R9, R0, 0x1, R5, P4 ;  /* 0x0000000100097824 */ /* 0x000fe200020e0605 */
[----:B------:R-:W-:Y:S01]  /*126a0*/  ISETP.NE.AND P4, PT, R171, RZ, PT ;  /* 0x000000ffab00720c */ /* 0x000fe20003f85270 */
[----:B------:R-:W-:Y:S04]  /*126b0*/  @P0 STS.128 [R167+0xd000], RZ ;  /* 0x00d000ffa7000388 */ /* 0x000fe80000000c00 */
[----:B------:R-:W-:Y:S01]  /*126c0*/  @!PT LDS RZ, [RZ] ;  /* 0x00000000fffff984 */ /* 0x000fe20000000800 */
[----:B------:R-:W-:Y:S01]  /*126d0*/  @!PT LDS RZ, [RZ] ;  /* 0x00000000fffff984 */ /* 0x000fe20000000800 */
[----:B------:R-:W-:Y:S01]  /*126e0*/  @!PT LDS RZ, [RZ] ;  /* 0x00000000fffff984 */ /* 0x000fe20000000800 */
[----:B------:R-:W-:Y:S04]  /*126f0*/  @!P2 LDGSTS.E.BYPASS.LTC128B.128 [R167+0x9800], desc[UR4][R6.64] ;  /* 0x0980000006a7afae */ /* 0x000fe8000b981a04 */
        /* <DEDUP_REMOVED lines=41> */
[----:B------:R-:W-:Y:S04]  /*12990*/  LDSM.16.M88.4 R124, [R153] ;  /* 0x00000000997c783b */ /* 0x000fe80000000200 */
[----:B------:R-:W1:Y:S04]  /*129a0*/  LDSM.16.M88.4 R128, [R152+0x3000] ;  /* 0x003000009880783b */ /* 0x000e680000000200 */
[----:B------:R-:W3:Y:S04]  /*129b0*/  LDSM.16.M88.4 R132, [R152+0x3400] ;  /* 0x003400009884783b */ /* 0x000ee80000000200 */
[----:B------:R-:W4:Y:S04]  /*129c0*/  LDSM.16.M88.4 R136, [R152+0x3800] ;  /* 0x003800009888783b */ /* 0x000f280000000200 */
[----:B------:R-:W0:Y:S04]  /*129d0*/  LDGDEPBAR ;  /* 0x00000000000079af */ /* 0x000e280000000000 */
[----:B------:R-:W5:Y:S04]  /*129e0*/  LDSM.16.M88.4 R140, [R152+0x3c00] ;  /* 0x003c0000988c783b */ /* 0x000f680000000200 */
[----:B------:R-:W5:Y:S04]  /*129f0*/  LDSM.16.M88.4 R144, [R152+0x4000] ;  /* 0x004000009890783b */ /* 0x000f680000000200 */
[----:B------:R-:W5:Y:S04]  /*12a00*/  LDSM.16.M88.4 R48, [R152+0x4400] ;  /* 0x004400009830783b */ /* 0x000f680000000200 */
[----:B------:R-:W5:Y:S04]  /*12a10*/  LDSM.16.M88.4 R56, [R152+0x4800] ;  /* 0x004800009838783b */ /* 0x000f680000000200 */
[----:B------:R-:W5:Y:S01]  /*12a20*/  LDSM.16.M88.4 R64, [R152+0x4c00] ;  /* 0x004c00009840783b */ /* 0x000f620000000200 */
[C---:B-1----:R-:W-:Y:S08]  /*12a30*/  HMMA.16816.F32.BF16 R4, R124.reuse, R128, RZ ;  /* 0x000000807c04723c */ /* 0x042ff000000418ff */
[C---:B--2---:R-:W-:Y:S01]  /*12a40*/  HMMA.16816.F32.BF16 R8, R124.reuse, R130, RZ ;  /* 0x000000827c08723c */ /* 0x044fe200000418ff */
[----:B------:R-:W-:Y:S07]  /*12a50*/  LDSM.16.M88.4 R128, [R151] ;  /* 0x000000009780783b */ /* 0x000fee0000000200 */
[C---:B---3--:R-:W-:Y:S08]  /*12a60*/  HMMA.16816.F32.BF16 R12, R124.reuse, R132, RZ ;  /* 0x000000847c0c723c */ /* 0x048ff000000418ff */
[C---:B------:R-:W-:Y:S01]  /*12a70*/  HMMA.16816.F32.BF16 R16, R124.reuse, R134, RZ ;  /* 0x000000867c10723c */ /* 0x040fe200000418ff */
[----:B------:R-:W1:Y:S07]  /*12a80*/  LDSM.16.M88.4 R132, [R149+0x3000] ;  /* 0x003000009584783b */ /* 0x000e6e0000000200 */
[C---:B----4-:R-:W-:Y:S08]  /*12a90*/  HMMA.16816.F32.BF16 R20, R124.reuse, R136, RZ ;  /* 0x000000887c14723c */ /* 0x050ff000000418ff */
        /* <DEDUP_REMOVED lines=159> */
[----:B------:R-:W-:Y:S07]  /*13490*/  IMAD.MOV R125, RZ, RZ, -R125 ;  /* 0x000000ffff7d7224 */ /* 0x000fee00078e0a7d */
[----:B-1----:R-:W1:Y:S02]  /*134a0*/  MUFU.RCP R0, R2 ;  /* 0x0000000200007308 */ /* 0x002e640000001000 */
[----:B-1----:R-:W-:Y:S02]  /*134b0*/  VIADD R128, R0, 0xffffffe ;  /* 0x0ffffffe00807836 */ /* 0x002fe40000000000 */
[----:B------:R-:W-:Y:S06]  /*134c0*/  VIADD R2, R165, 0xffffff80 ;  /* 0xffffff80a5027836 */ /* 0x000fec0000000000 */
[----:B------:R-:W1:Y:S02]  /*134d0*/  F2I.FTZ.U32.TRUNC.NTZ R129, R128 ;  /* 0x0000008000817305 */ /* 0x000e64000021f000 */
[--C-:B-1----:R-:W-:Y:S01]  /*134e0*/  IMAD.MOV R0, RZ, RZ, -R129.reuse ;  /* 0x000000ffff007224 */ /* 0x102fe200078e0a81 */
[----:B------:R-:W-:Y:S03]  /*134f0*/  MOV R128, RZ ;  /* 0x000000ff00807202 */ /* 0x000fe60000000f00 */
[----:B------:R-:W-:Y:S01]  /*13500*/  IMAD R133, R0, R127, RZ ;  /* 0x0000007f00857224 */ /* 0x000fe200078e02ff */
[----:B------:R-:W-:Y:S02]  /*13510*/  IABS R0, R2 ;  /* 0x0000000200007213 */ /* 0x000fe40000000000 */
[----:B------:R-:W-:Y:S01]  /*13520*/  LOP3.LUT R2, R2, R131, RZ, 0x3c, !PT ;  /* 0x0000008302027212 */ /* 0x000fe200078e3cff */
[----:B------:R-:W-:Y:S02]  /*13530*/  IMAD.HI.U32 R129, R129, R133, R128 ;  /* 0x0000008581817227 */ /* 0x000fe400078e0080 */
[----:B------:R-:W2:Y:S04]  /*13540*/  LD.E.64 R132, desc[UR4][R120.64+0x38] ;  /* 0x0000380478847980 */ /* 0x000ea8000c101b00 */
[C---:B------:R-:W-:Y:S04]  /*13550*/  IMAD.HI.U32 R124, R129.reuse, R122, RZ ;  /* 0x0000007a817c7227 */ /* 0x040fe800078e00ff */
[-C--:B------:R-:W-:Y:S02]  /*13560*/  IMAD R122, R124, R125.reuse, R122 ;  /* 0x0000007d7c7a7224 */ /* 0x080fe400078e027a */
        /* <DEDUP_REMOVED lines=41> */
.L_x_917:
[----:B------:R-:W-:Y:S05]  /*13800*/  BSYNC.RECONVERGENT B0 ;  /* 0x0000000000007941 */ /* 0x000fea0003800200 */
.L_x_916:
[----:B------:R-:W-:Y:S01]  /*13810*/  @!PT LDS RZ, [RZ] ;  /* 0x00000000fffff984 */ /* 0x000fe20000000800 */
[----:B------:R-:W-:Y:S01]  /*13820*/  @!PT LDS RZ, [RZ] ;  /* 0x00000000fffff984 */ /* 0x000fe20000000800 */
[----:B------:R-:W-:Y:S01]  /*13830*/  @!PT LDS RZ, [RZ] ;  /* 0x00000000fffff984 */ /* 0x000fe20000000800 */
[----:B------:R1:W-:Y:S01]  /*13840*/  @!P2 LDGSTS.E.BYPASS.LTC128B.128 [R167+0x3000], desc[UR4][R158.64] ;  /* 0x030000009ea7afae */ /* 0x0003e2000b981a04 */
[C---:B------:R-:W-:Y:S01]  /*13850*/  LEA R126, P4, R154.reuse, R158, 0x6 ;  /* 0x0000009e9a7e7211 */ /* 0x040fe200078830ff */
[C---:B------:R-:W-:Y:S01]  /*13860*/  IMAD.SHL.U32 R0, R154.reuse, 0x40, RZ ;  /* 0x000000409a007824 */ /* 0x040fe200078e00ff */
[C-C-:B------:R-:W-:Y:S01]  /*13870*/  SHF.L.U64.HI R2, R154.reuse, 0x6, R155.reuse ;  /* 0x000000069a027819 */ /* 0x140fe2000001029b */
[----:B------:R1:W-:Y:S01]  /*13880*/  @P2 STS.128 [R167+0x3000], RZ ;  /* 0x003000ffa7002388 */ /* 0x0003e20000000c00 */
[----:B------:R-:W-:Y:S02]  /*13890*/  LEA.HI.X R127, R154, R159, R155, 0x6, P4 ;  /* 0x0000009f9a7f7211 */ /* 0x000fe400020f349b */
[C---:B------:R-:W-:Y:S01]  /*138a0*/  IADD3 R124, P5, PT, R0.reuse, R126, RZ ;  /* 0x0000007e007c7210 */ /* 0x040fe20007fbe0ff */
[----:B------:R-:W-:Y:S01]  /*138b0*/  @!PT LDS RZ, [RZ] ;  /* 0x00000000fffff984 */ /* 0x000fe20000000800 */
[----:B------:R-:W-:Y:S01]  /*138c0*/  @!PT LDS RZ, [RZ] ;  /* 0x00000000fffff984 */ /* 0x000fe20000000800 */
[----:B------:R-:W-:Y:S01]  /*138d0*/  @!PT LDS RZ, [RZ] ;  /* 0x00000000fffff984 */ /* 0x000fe20000000800 */
[----:B------:R1:W-:Y:S03]  /*138e0*/  @!P1 LDGSTS.E.BYPASS.LTC128B.128 [R167+0x5000], desc[UR4][R158.64+0x40] ;  /* 0x050000409ea79fae */ /* 0x0003e6000b981a04 */
[----:B------:R-:W-:Y:S01]  /*138f0*/  IADD3 R128, P4, PT, R0, R124, RZ ;  /* 0x0000007c00807210 */ /* 0x000fe20007f9e0ff */
[----:B------:R1:W-:Y:S01]  /*13900*/  @P1 STS.128 [R167+0x5000], RZ ;  /* 0x005000ffa7001388 */ /* 0x0003e20000000c00 */
[C---:B------:R-:W-:Y:S03]  /*13910*/  IMAD.X R125, R2.reuse, 0x1, R127, P5 ;  /* 0x00000001027d7824 */ /* 0x040fe600028e067f */
[----:B------:R-:W-:Y:S01]  /*13920*/  @!PT LDS RZ, [RZ] ;  /* 0x00000000fffff984 */ /* 0x000fe20000000800 */
[----:B------:R-:W-:Y:S01]  /*13930*/  @!PT LDS RZ, [RZ] ;  /* 0x00000000fffff984 */ /* 0x000fe20000000800 */
[----:B------:R-:W-:Y:S01]  /*13940*/  @!PT LDS RZ, [RZ] ;  /* 0x00000000fffff984 */ /* 0x000fe20000000800 */
[----:B------:R1:W-:Y:S01]  /*13950*/  @!P0 LDGSTS.E.BYPASS.LTC128B.128 [R167+0x7000], desc[UR4][R158.64+0x80] ;  /* 0x070000809ea78fae */ /* 0x0003e2000b981a04 */
[----:B------:R-:W-:Y:S03]  /*13960*/  IMAD.X R129, R2, 0x1, R125, P4 ;  /* 0x0000000102817824 */ /* 0x000fe600020e067d */
        /* <DEDUP_REMOVED lines=47> */
.L_x_915:
[----:B------:R-:W-:Y:S05]  /*13c60*/  BSYNC.RECONVERGENT B1 ;  /* 0x0000000000017941 */ /* 0x000fea0003800200 */
.L_x_914:
        /* <DEDUP_REMOVED lines=42> */
[C---:B------:R-:W-:Y:S02]  /*13f10*/  FADD.FTZ R124, -R0.reuse, R123 ;  /* 0x0000007b007c7221 */ /* 0x040fe40000010100 */
[----:B------:R-:W1:Y:S01]  /*13f20*/  LDSM.16.MT88.4 R128, [R150+0x9000] ;  /* 0x009000009680783b */ /* 0x000e620000004200 */
[----:B------:R-:W-:Y:S01]  /*13f30*/  FSETP.NEU.FTZ.AND P0, PT, R0, -INF , PT ;  /* 0xff8000000000780b */ /* 0x000fe20003f1d000 */
[C---:B------:R-:W-:Y:S01]  /*13f40*/  FADD.FTZ R126, -R2.reuse, R3 ;  /* 0x00000003027e7221 */ /* 0x040fe20000010100 */
[----:B------:R-:W-:Y:S03]  /*13f50*/  FSETP.NEU.FTZ.AND P1, PT, R2, -INF , PT ;  /* 0xff8000000200780b */ /* 0x000fe60003f3d000 */
[C---:B--2---:R-:W-:Y:S01]  /*13f60*/  FMUL.FTZ R3, R125.reuse, R126 ;  /* 0x0000007e7d037220 */ /* 0x044fe20000410000 */
[C---:B------:R-:W-:Y:S01]  /*13f70*/  FMUL.FTZ R122, R125.reuse, R124 ;  /* 0x0000007c7d7a7220 */ /* 0x040fe20000410000 */
[C---:B------:R-:W-:Y:S01]  /*13f80*/  FMUL.FTZ R132, R125.reuse, R2 ;  /* 0x000000027d847220 */ /* 0x040fe20000410000 */
[----:B------:R-:W-:Y:S03]  /*13f90*/  FMUL.FTZ R123, R125, R0 ;  /* 0x000000007d7b7220 */ /* 0x000fe60000410000 */
[----:B------:R-:W2:Y:S01]  /*13fa0*/  MUFU.EX2 R3, R3 ;  /* 0x0000000300037308 */ /* 0x000ea20000000800 */
[----:B------:R-:W-:Y:S02]  /*13fb0*/  FSEL R132, R132, RZ, P1 ;  /* 0x000000ff84847208 */ /* 0x000fe40000800000 */
[----:B------:R-:W-:Y:S07]  /*13fc0*/  FSEL R124, R123, RZ, P0 ;  /* 0x000000ff7b7c7208 */ /* 0x000fee0000000000 */
[----:B------:R-:W3:Y:S01]  /*13fd0*/  MUFU.EX2 R122, R122 ;  /* 0x0000007a007a7308 */ /* 0x000ee20000000800 */
[----:B------:R-:W-:Y:S01]  /*13fe0*/  ISETP.GT.AND P0, PT, R171, RZ, PT ;  /* 0x000000ffab00720c */ /* 0x000fe20003f04270 */
[-CC-:B------:R-:W-:Y:S01]  /*13ff0*/  FFMA.FTZ R144, R8, R125.reuse, -R132.reuse ;  /* 0x0000007d08907223 */ /* 0x180fe20000010884 */
[-C--:B------:R-:W-:Y:S01]  /*14000*/  FFMA.FTZ R133, R9, R125.reuse, -R132 ;  /* 0x0000007d09857223 */ /* 0x080fe20000010884 */
[-CC-:B------:R-:W-:Y:S01]  /*14010*/  FFMA.FTZ R146, R10, R125.reuse, -R124.reuse ;  /* 0x0000007d0a927223 */ /* 0x180fe2000001087c */
[-C--:B------:R-:W-:Y:S01]  /*14020*/  FFMA.FTZ R145, R11, R125.reuse, -R124 ;  /* 0x0000007d0b917223 */ /* 0x080fe2000001087c */
[-C--:B------:R-:W-:Y:S01]  /*14030*/  FFMA.FTZ R136, R4, R125.reuse, -R132 ;  /* 0x0000007d04887223 */ /* 0x080fe20000010884 */
[-CC-:B------:R-:W-:Y:S01]  /*14040*/  FFMA.FTZ R123, R6, R125.reuse, -R124.reuse ;  /* 0x0000007d067b7223 */ /* 0x180fe2000001087c */
[-C--:B------:R-:W-:Y:S01]  /*14050*/  FFMA.FTZ R137, R7, R125.reuse, -R124 ;  /* 0x0000007d07897223 */ /* 0x080fe2000001087c */
[--C-:B------:R-:W-:Y:S01]  /*14060*/  FFMA.FTZ R143, R5, R125, -R132.reuse ;  /* 0x0000007d058f7223 */ /* 0x100fe20000010884 */
        /* <DEDUP_REMOVED lines=21> */
[----:B------:R-:W-:Y:S07]  /*141c0*/  FMUL.FTZ R73, R3, R73 ;  /* 0x0000004903497220 */ /* 0x000fee0000410000 */
[----:B------:R-:W-:Y:S01]  /*141d0*/  MUFU.EX2 R145, R145 ;  /* 0x0000009100917308 */ /* 0x000fe20000000800 */
[C---:B------:R-:W-:Y:S01]  /*141e0*/  FMUL.FTZ R78, R122.reuse, R78 ;  /* 0x0000004e7a4e7220 */ /* 0x040fe20000410000 */
[----:B---3--:R-:W-:Y:S01]  /*141f0*/  F2FP.BF16.F32.PACK_AB R113, R137, R123 ;  /* 0x0000007b8971723e */ /* 0x008fe200000010ff */
[C---:B------:R-:W-:Y:S07]  /*14200*/  FMUL.FTZ R79, R122.reuse, R79 ;  /* 0x0000004f7a4f7220 */ /* 0x040fee0000410000 */
[----:B------:R-:W3:Y:S01]  /*14210*/  MUFU.EX2 R143, R143 ;  /* 0x0000008f008f7308 */ /* 0x000ee20000000800 */
[C---:B------:R-:W-:Y:S01]  /*14220*/  FMUL.FTZ R76, R3.reuse, R76 ;  /* 0x0000004c034c7220 */ /* 0x040fe20000410000 */
[----:B------:R-:W-:Y:S01]  /*14230*/  FMUL.FTZ R77, R3, R77 ;  /* 0x0000004d034d7220 */ /* 0x000fe20000410000 */
[C---:B------:R-:W-:Y:S07]  /*14240*/  FMUL.FTZ R82, R122.reuse, R82 ;  /* 0x000000527a527220 */ /* 0x040fee0000410000 */
[----:B------:R-:W5:Y:S01]  /*14250*/  MUFU.EX2 R146, R146 ;  /* 0x0000009200927308 */ /* 0x000f620000000800 */
[C---:B------:R-:W-:Y:S01]  /*14260*/  FMUL.FTZ R83, R122.reuse, R83 ;  /* 0x000000537a537220 */ /* 0x040fe20000410000 */
[----:B----4-:R-:W-:Y:S01]  /*14270*/  F2FP.BF16.F32.PACK_AB R114, R133, R144 ;  /* 0x000000908572723e */ /* 0x010fe200000010ff */
[C---:B------:R-:W-:Y:S01]  /*14280*/  FMUL.FTZ R80, R3.reuse, R80 ;  /* 0x0000005003507220 */ /* 0x040fe20000410000 */
[C---:B------:R-:W-:Y:S01]  /*14290*/  FMUL.FTZ R81, R3.reuse, R81 ;  /* 0x0000005103517220 */ /* 0x040fe20000410000 */
[C---:B------:R-:W-:Y:S01]  /*142a0*/  FMUL.FTZ R86, R122.reuse, R86 ;  /* 0x000000567a567220 */ /* 0x040fe20000410000 */
[C---:B------:R-:W-:Y:S01]  /*142b0*/  FMUL.FTZ R87, R122.reuse, R87 ;  /* 0x000000577a577220 */ /* 0x040fe20000410000 */
[C---:B------:R-:W-:Y:S01]  /*142c0*/  FMUL.FTZ R84, R3.reuse, R84 ;  /* 0x0000005403547220 */ /* 0x040fe20000410000 */
[----:B------:R-:W-:Y:S01]  /*142d0*/  FMUL.FTZ R85, R3, R85 ;  /* 0x0000005503557220 */ /* 0x000fe20000410000 */
[C---:B------:R-:W-:Y:S01]  /*142e0*/  FMUL.FTZ R90, R122.reuse, R90 ;  /* 0x0000005a7a5a7220 */ /* 0x040fe20000410000 */
[----:B---3--:R-:W-:Y:S01]  /*142f0*/  F2FP.BF16.F32.PACK_AB R112, R143, R136 ;  /* 0x000000888f70723e */ /* 0x008fe200000010ff */
[----:B------:R-:W-:Y:S01]  /*14300*/  FMUL.FTZ R91, R122, R91 ;  /* 0x0000005b7a5b7220 */ /* 0x000fe20000410000 */
[C---:B------:R-:W-:Y:S01]  /*14310*/  FMUL.FTZ R88, R3.reuse, R88 ;  /* 0x0000005803587220 */ /* 0x040fe20000410000 */
[----:B------:R-:W-:Y:S01]  /*14320*/  FMUL.FTZ R89, R3, R89 ;  /* 0x0000005903597220 */ /* 0x000fe20000410000 */
[----:B-----5:R-:W-:Y:S01]  /*14330*/  F2FP.BF16.F32.PACK_AB R115, R145, R146 ;  /* 0x000000929173723e */ /* 0x020fe200000010ff */
[-CC-:B------:R-:W-:Y:S01]  /*14340*/  FFMA.FTZ R126, R20, R125.reuse, -R132.reuse ;  /* 0x0000007d147e7223 */ /* 0x180fe20000010884 */
[-C--:B------:R-:W-:Y:S01]  /*14350*/  FFMA.FTZ R127, R24, R125.reuse, -R132 ;  /* 0x0000007d187f7223 */ /* 0x080fe20000010884 */
[-CC-:B------:R-:W-:Y:S01]  /*14360*/  FFMA.FTZ R141, R30, R125.reuse, -R124.reuse ;  /* 0x0000007d1e8d7223 */ /* 0x180fe2000001087c */
[-CC-:B------:R-:W-:Y:S01]  /*14370*/  FFMA.FTZ R142, R31, R125.reuse, -R124.reuse ;  /* 0x0000007d1f8e7223 */ /* 0x180fe2000001087c */
[-C--:B------:R-:W-:Y:S01]  /*14380*/  FFMA.FTZ R139, R34, R125.reuse, -R124 ;  /* 0x0000007d228b7223 */ /* 0x080fe2000001087c */
[----:B------:R-:W-:Y:S01]  /*14390*/  FMUL.FTZ R94, R122, R94 ;  /* 0x0000005e7a5e7220 */ /* 0x000fe20000410000 */
[C---:B-1----:R-:W-:Y:S01]  /*143a0*/  HMMA.16816.F32.BF16 R4, R112.reuse, R128, R4 ;  /* 0x000000807004723c */ /* 0x042fe20000041804 */
[----:B------:R-:W-:Y:S04]  /*143b0*/  MUFU.EX2 R127, R127 ;  /* 0x0000007f007f7308 */ /* 0x000fe80000000800 */
[-C--:B------:R-:W-:Y:S01]  /*143c0*/  FFMA.FTZ R129, R21, R125.reuse, -R132 ;  /* 0x0000007d15817223 */ /* 0x080fe20000010884 */
[--C-:B------:R-:W-:Y:S01]  /*143d0*/  FFMA.FTZ R128, R26, R125, -R124.reuse ;  /* 0x0000007d1a807223 */ /* 0x100fe2000001087c */
[----:B------:R-:W-:Y:S01]  /*143e0*/  FMUL.FTZ R95, R122, R95 ;  /* 0x0000005f7a5f7220 */ /* 0x000fe20000410000 */
[C---:B------:R-:W-:Y:S03]  /*143f0*/  HMMA.16816.F32.BF16 R8, R112.reuse, R130, R8 ;  /* 0x000000827008723c */ /* 0x040fe60000041808 */
[----:B------:R-:W-:Y:S01]  /*14400*/  MUFU.EX2 R126, R126 ;  /* 0x0000007e007e7308 */ /* 0x000fe20000000800 */
[-CC-:B------:R-:W-:Y:S01]  /*14410*/  FFMA.FTZ R131, R22, R125.reuse, -R124.reuse ;  /* 0x0000007d16837223 */ /* 0x180fe2000001087c */
[----:B------:R-:W-:Y:S01]  /*14420*/  FFMA.FTZ R130, R23, R125, -R124 ;  /* 0x0000007d17827223 */ /* 0x000fe2000001087c */
[C---:B------:R-:W-:Y:S01]  /*14430*/  FMUL.FTZ R92, R3.reuse, R92 ;  /* 0x0000005c035c7220 */ /* 0x040fe20000410000 */
[----:B------:R-:W-:Y:S01]  /*14440*/  LDSM.16.MT88.4 R20, [R148+0xb800] ;  /* 0x00b800009414783b */ /* 0x000fe20000004200 */
        /* <DEDUP_REMOVED lines=9> */
[----:B------:R-:W1:Y:S03]  /*144e0*/  LDSM.16.MT88.4 R108, [R150+0xb000] ;  /* 0x00b00000966c783b */ /* 0x000e660000004200 */
[----:B------:R-:W-:Y:S01]  /*144f0*/  MUFU.EX2 R131, R131 ;  /* 0x0000008300837308 */ /* 0x000fe20000000800 */
[C---:B------:R-:W-:Y:S01]  /*14500*/  FMUL.FTZ R103, R122.reuse, R103 ;  /* 0x000000677a677220 */ /* 0x040fe20000410000 */
[C---:B------:R-:W-:Y:S01]  /*14510*/  FMUL.FTZ R100, R3.reuse, R100 ;  /* 0x0000006403647220 */ /* 0x040fe20000410000 */
[C---:B------:R-:W-:Y:S01]  /*14520*/  FMUL.FTZ R101, R3.reuse, R101 ;  /* 0x0000006503657220 */ /* 0x040fe20000410000 */
[C---:B------:R-:W-:Y:S01]  /*14530*/  FMUL.FTZ R106, R122.reuse, R106 ;  /* 0x0000006a7a6a7220 */ /* 0x040fe20000410000 */
[C---:B------:R-:W-:Y:S01]  /*14540*/  FMUL.FTZ R107, R122.reuse, R107 ;  /* 0x0000006b7a6b7220 */ /* 0x040fe20000410000 */
[C---:B------:R-:W-:Y:S01]  /*14550*/  FMUL.FTZ R104, R3.reuse, R104 ;  /* 0x0000006803687220 */ /* 0x040fe20000410000 */
[----:B------:R-:W-:Y:S01]  /*14560*/  FMUL.FTZ R105, R3, R105 ;  /* 0x0000006903697220 */ /* 0x000fe20000410000 */
[----:B------:R-:W-:Y:S01]  /*14570*/  FFMA.FTZ R138, R122, R177, R123 ;  /* 0x000000b17a8a7223 */ /* 0x000fe2000001007b */
[-C--:B------:R-:W-:Y:S01]  /*14580*/  FFMA.FTZ R122, R25, R125.reuse, -R132 ;  /* 0x0000007d197a7223 */ /* 0x080fe20000010884 */
[-C--:B------:R-:W-:Y:S01]  /*14590*/  FFMA.FTZ R123, R27, R125.reuse, -R124 ;  /* 0x0000007d1b7b7223 */ /* 0x080fe2000001087c */
[----:B------:R-:W-:Y:S01]  /*145a0*/  FFMA.FTZ R176, R3, R176, R136 ;  /* 0x000000b003b07223 */ /* 0x000fe20000010088 */
[----:B------:R-:W-:Y:S01]  /*145b0*/  LDSM.16.MT88.4 R24, [R150+0xbc00] ;  /* 0x00bc00009618783b */ /* 0x000fe20000004200 */
[-C--:B------:R-:W-:Y:S01]  /*145c0*/  FFMA.FTZ R136, R32, R125.reuse, -R132 ;  /* 0x0000007d20887223 */ /* 0x080fe20000010884 */
[----:B------:R-:W-:Y:S01]  /*145d0*/  FADD.FTZ R177, R137, R138 ;  /* 0x0000008a89b17221 */ /* 0x000fe20000010000 */
[-C--:B------:R-:W-:Y:S01]  /*145e0*/  FFMA.FTZ R137, R33, R125.reuse, -R132 ;  /* 0x0000007d21897223 */ /* 0x080fe20000010884 */
[-C--:B------:R-:W-:Y:S01]  /*145f0*/  FFMA.FTZ R138, R35, R125.reuse, -R124 ;  /* 0x0000007d238a7223 */ /* 0x080fe2000001087c */
[-C--:B------:R-:W-:Y:S01]  /*14600*/  FFMA.FTZ R140, R29, R125.reuse, -R132 ;  /* 0x0000007d1d8c7223 */ /* 0x080fe20000010884 */
[----:B------:R-:W-:Y:S01]  /*14610*/  FADD.FTZ R143, R143, R176 ;  /* 0x000000b08f8f7221 */ /* 0x000fe20000010000 */
[----:B------:R-:W-:Y:S01]  /*14620*/  FADD.FTZ R146, R146, R177 ;  /* 0x000000b192927221 */ /* 0x000fe20000010000 */
[----:B------:R-:W-:Y:S01]  /*14630*/  LDSM.16.MT88.4 R32, [R150+0xe400] ;  /* 0x00e400009620783b */ /* 0x000fe20000004200 */
[----:B------:R-:W-:Y:S01]  /*14640*/  MUFU.EX2 R137, R137 ;  /* 0x0000008900897308 */ /* 0x000fe20000000800 */
[-C--:B------:R-:W-:Y:S01]  /*14650*/  FFMA.FTZ R147, R12, R125.reuse, -R132 ;  /* 0x0000007d0c937223 */ /* 0x080fe20000010884 */
[----:B------:R-:W-:Y:S01]  /*14660*/  FADD.FTZ R29, R145, R146 ;  /* 0x00000092911d7221 */ /* 0x000fe20000010000 */
[-CC-:B------:R-:W-:Y:S01]  /*14670*/  FFMA.FTZ R145, R38, R125.reuse, -R124.reuse ;  /* 0x0000007d26917223 */ /* 0x180fe2000001087c */
[-C--:B------:R-:W-:Y:S01]  /*14680*/  FFMA.FTZ R146, R39, R125.reuse, -R124 ;  /* 0x0000007d27927223 */ /* 0x080fe2000001087c */
[-C--:B------:R-:W-:Y:S01]  /*14690*/  FFMA.FTZ R134, R13, R125.reuse, -R132 ;  /* 0x0000007d0d867223 */ /* 0x080fe20000010884 */
[-CC-:B------:R-:W-:Y:S04]  /*146a0*/  FFMA.FTZ R178, R14, R125.reuse, -R124.reuse ;  /* 0x0000007d0eb27223 */ /* 0x180fe8000001087c */
[----:B------:R-:W-:Y:S01]  /*146b0*/  MUFU.EX2 R147, R147 ;  /* 0x0000009300937308 */ /* 0x000fe20000000800 */
[-C--:B------:R-:W-:Y:S01]  /*146c0*/  FFMA.FTZ R135, R15, R125.reuse, -R124 ;  /* 0x0000007d0f877223 */ /* 0x080fe2000001087c */
[-CC-:B------:R-:W-:Y:S01]  /*146d0*/  FFMA.FTZ R3, R28, R125.reuse, -R132.reuse ;  /* 0x0000007d1c037223 */ /* 0x180fe20000010884 */
[----:B------:R-:W-:Y:S01]  /*146e0*/  FADD.FTZ R28, R144, R143 ;  /* 0x0000008f901c7221 */ /* 0x000fe20000010000 */
[-CC-:B------:R-:W-:Y:S01]  /*146f0*/  FFMA.FTZ R143, R36, R125.reuse, -R132.reuse ;  /* 0x0000007d248f7223 */ /* 0x180fe20000010884 */
[-C--:B------:R-:W-:Y:S05]  /*14700*/  FFMA.FTZ R144, R37, R125.reuse, -R132 ;  /* 0x0000007d25907223 */ /* 0x080fea0000010884 */
[----:B------:R-:W-:Y:S01]  /*14710*/  MUFU.EX2 R178, R178 ;  /* 0x000000b200b27308 */ /* 0x000fe20000000800 */
[----:B------:R-:W-:Y:S01]  /*14720*/  LDSM.16.MT88.4 R36, [R150+0xe800] ;  /* 0x00e800009624783b */ /* 0x000fe20000004200 */
[----:B------:R-:W-:Y:S01]  /*14730*/  FADD.FTZ R28, R133, R28 ;  /* 0x0000001c851c7221 */ /* 0x000fe20000010000 */
[-CC-:B------:R-:W-:Y:S07]  /*14740*/  FFMA.FTZ R40, R40, R125.reuse, -R132.reuse ;  /* 0x0000007d28287223 */ /* 0x180fee0000010884 */
[----:B------:R-:W-:Y:S01]  /*14750*/  MUFU.EX2 R143, R143 ;  /* 0x0000008f008f7308 */ /* 0x000fe20000000800 */
[C---:B-1----:R-:W-:Y:S09]  /*14760*/  HMMA.16816.F32.BF16 R76, R112.reuse, R108, R76 ;  /* 0x0000006c704c723c */ /* 0x042ff2000004184c */
[----:B------:R-:W1:Y:S01]  /*14770*/  MUFU.EX2 R134, R134 ;  /* 0x0000008600867308 */ /* 0x000e620000000800 */
[-C--:B------:R-:W-:Y:S01]  /*14780*/  FFMA.FTZ R41, R41, R125.reuse, -R132 ;  /* 0x0000007d29297223 */ /* 0x080fe20000010884 */
[-CC-:B------:R-:W-:Y:S01]  /*14790*/  FFMA.FTZ R42, R42, R125.reuse, -R124.reuse ;  /* 0x0000007d2a2a7223 */ /* 0x180fe2000001087c */
[-C--:B------:R-:W-:Y:S07]  /*147a0*/  FFMA.FTZ R43, R43, R125.reuse, -R124 ;  /* 0x0000007d2b2b7223 */ /* 0x080fee000001087c */
[----:B------:R-:W2:Y:S01]  /*147b0*/  MUFU.EX2 R135, R135 ;  /* 0x0000008700877308 */ /* 0x000ea20000000800 */
[C---:B------:R-:W-:Y:S01]  /*147c0*/  HMMA.16816.F32.BF16 R80, R112.reuse, R110, R80 ;  /* 0x0000006e7050723c */ /* 0x040fe20000041850 */
[----:B------:R-:W3:Y:S08]  /*147d0*/  LDSM.16.MT88.4 R108, [R148+0xb000] ;  /* 0x00b00000946c783b */ /* 0x000ef00000004200 */
[----:B------:R-:W-:Y:S01]  /*147e0*/  MUFU.EX2 R130, R130 ;  /* 0x0000008200827308 */ /* 0x000fe20000000800 */
[-CC-:B------:R-:W-:Y:S01]  /*147f0*/  FFMA.FTZ R44, R44, R125.reuse, -R132.reuse ;  /* 0x0000007d2c2c7223 */ /* 0x180fe20000010884 */
[-CC-:B------:R-:W-:Y:S01]  /*14800*/  FFMA.FTZ R45, R45, R125.reuse, -R132.reuse ;  /* 0x0000007d2d2d7223 */ /* 0x180fe20000010884 */
[-CC-:B------:R-:W-:Y:S07]  /*14810*/  FFMA.FTZ R48, R48, R125.reuse, -R132.reuse ;  /* 0x0000007d30307223 */ /* 0x180fee0000010884 */
[----:B------:R-:W-:Y:S01]  /*14820*/  MUFU.EX2 R122, R122 ;  /* 0x0000007a007a7308 */ /* 0x000fe20000000800 */
[----:B------:R-:W-:Y:S01]  /*14830*/  FFMA.FTZ R49, R49, R125, -R132 ;  /* 0x0000007d31317223 */ /* 0x000fe20000010884 */
[----:B-1----:R-:W-:Y:S01]  /*14840*/  F2FP.BF16.F32.PACK_AB R12, R134, R147 ;  /* 0x00000093860c723e */ /* 0x002fe200000010ff */
[----:B------:R-:W-:Y:S07]  /*14850*/  FADD.FTZ R147, R147, R28 ;  /* 0x0000001c93937221 */ /* 0x000fee0000010000 */
[----:B------:R-:W-:Y:S01]  /*14860*/  MUFU.EX2 R128, R128 ;  /* 0x0000008000807308 */ /* 0x000fe20000000800 */
[-CC-:B------:R-:W-:Y:S01]  /*14870*/  FFMA.FTZ R50, R50, R125.reuse, -R124.reuse ;  /* 0x0000007d32327223 */ /* 0x180fe2000001087c */
[----:B--2---:R-:W-:Y:S01]  /*14880*/  F2FP.BF16.F32.PACK_AB R13, R135, R178 ;  /* 0x000000b2870d723e */ /* 0x004fe200000010ff */
[----:B------:R-:W-:Y:S07]  /*14890*/  FADD.FTZ R178, R178, R29 ;  /* 0x0000001db2b27221 */ /* 0x000fee0000010000 */
[----:B------:R-:W-:Y:S01]  /*148a0*/  MUFU.EX2 R123, R123 ;  /* 0x0000007b007b7308 */ /* 0x000fe20000000800 */
[----:B------:R-:W-:Y:S01]  /*148b0*/  LDSM.16.MT88.4 R28, [R148+0xc000] ;  /* 0x00c00000941c783b */ /* 0x000fe20000004200 */
[----:B------:R-:W-:Y:S01]  /*148c0*/  FADD.FTZ R134, R134, R147 ;  /* 0x0000009386867221 */ /* 0x000fe20000010000 */
[-C--:B------:R-:W-:Y:S07]  /*148d0*/  FFMA.FTZ R51, R51, R125.reuse, -R124 ;  /* 0x0000007d33337223 */ /* 0x080fee000001087c */
[----:B------:R-:W-:Y:S01]  /*148e0*/  MUFU.EX2 R3, R3 ;  /* 0x0000000300037308 */ /* 0x000fe20000000800 */
[-CC-:B------:R-:W-:Y:S01]  /*148f0*/  FFMA.FTZ R52, R52, R125.reuse, -R132.reuse ;  /* 0x0000007d34347223 */ /* 0x180fe20000010884 */
[-CC-:B------:R-:W-:Y:S01]  /*14900*/  FFMA.FTZ R53, R53, R125.reuse, -R132.reuse ;  /* 0x0000007d35357223 */ /* 0x180fe20000010884 */
[-CC-:B------:R-:W-:Y:S07]  /*14910*/  FFMA.FTZ R56, R56, R125.reuse, -R132.reuse ;  /* 0x0000007d38387223 */ /* 0x180fee0000010884 */
[----:B------:R-:W-:Y:S01]  /*14920*/  MUFU.EX2 R140, R140 ;  /* 0x0000008c008c7308 */ /* 0x000fe20000000800 */
[-CC-:B------:R-:W-:Y:S01]  /*14930*/  FFMA.FTZ R57, R57, R125.reuse, -R132.reuse ;  /* 0x0000007d39397223 */ /* 0x180fe20000010884 */
[-CC-:B------:R-:W-:Y:S01]  /*14940*/  FFMA.FTZ R60, R60, R125.reuse, -R132.reuse ;  /* 0x0000007d3c3c7223 */ /* 0x180fe20000010884 */
[-CC-:B------:R-:W-:Y:S07]  /*14950*/  FFMA.FTZ R61, R61, R125.reuse, -R132.reuse ;  /* 0x0000007d3d3d7223 */ /* 0x180fee0000010884 */
[----:B------:R-:W-:Y:S01]  /*14960*/  MUFU.EX2 R141, R141 ;  /* 0x0000008d008d7308 */ /* 0x000fe20000000800 */
[-C--:B------:R-:W-:Y:S01]  /*14970*/  FFMA.FTZ R64, R64, R125.reuse, -R132 ;  /* 0x0000007d40407223 */ /* 0x080fe20000010884 */
[-CC-:B------:R-:W-:Y:S01]  /*14980*/  FFMA.FTZ R62, R62, R125.reuse, -R124.reuse ;  /* 0x0000007d3e3e7223 */ /* 0x180fe2000001087c */
[-CC-:B------:R-:W-:Y:S07]  /*14990*/  FFMA.FTZ R63, R63, R125.reuse, -R124.reuse ;  /* 0x0000007d3f3f7223 */ /* 0x180fee000001087c */
[----:B------:R-:W-:Y:S01]  /*149a0*/  MUFU.EX2 R142, R142 ;  /* 0x0000008e008e7308 */ /* 0x000fe20000000800 */
[-C--:B------:R-:W-:Y:S01]  /*149b0*/  FFMA.FTZ R66, R66, R125.reuse, -R124 ;  /* 0x0000007d42427223 */ /* 0x080fe2000001087c */
[----:B------:R-:W-:Y:S01]  /*149c0*/  FADD.FTZ R135, R135, R178 ;  /* 0x000000b287877221 */ /* 0x000fe20000010000 */
[----:B------:R-:W-:Y:S07]  /*149d0*/  IADD3 R171, PT, PT, R171, -0x1, RZ ;  /* 0xffffffffabab7810 */ /* 0x000fee0007ffe0ff */
[----:B------:R-:W-:Y:S10]  /*149e0*/  MUFU.EX2 R136, R136 ;  /* 0x0000008800887308 */ /* 0x000ff40000000800 */
[----:B------:R-:W-:Y:S01]  /*149f0*/  MUFU.EX2 R139, R139 ;  /* 0x0000008b008b7308 */ /* 0x000fe20000000800 */
[C---:B---3--:R-:W-:Y:S09]  /*14a00*/  HMMA.16816.F32.BF16 R84, R112.reuse, R108, R84 ;  /* 0x0000006c7054723c */ /* 0x048ff20000041854 */
        /* <DEDUP_REMOVED lines=29> */
[----:B------:R-:W-:Y:S01]  /*14be0*/  HMMA.16816.F32.BF16 R104, R112, R110, R104 ;  /* 0x0000006e7068723c */ /* 0x000fe20000041868 */
[----:B------:R-:W1:Y:S02]  /*14bf0*/  LDSM.16.MT88.4 R108, [R150+0x9400] ;  /* 0x00940000966c783b */ /* 0x000e640000004200 */
[-CC-:B------:R-:W-:Y:S01]  /*14c00*/  FFMA.FTZ R115, R16, R125.reuse, -R132.reuse ;  /* 0x0000007d10737223 */ /* 0x180fe20000010884 */
[-C--:B------:R-:W-:Y:S01]  /*14c10*/  FFMA.FTZ R112, R17, R125.reuse, -R132 ;  /* 0x0000007d11707223 */ /* 0x080fe20000010884 */
[-CC-:B------:R-:W-:Y:S01]  /*14c20*/  FFMA.FTZ R114, R18, R125.reuse, -R124.reuse ;  /* 0x0000007d12727223 */ /* 0x180fe2000001087c */
[-C--:B------:R-:W-:Y:S01]  /*14c30*/  FFMA.FTZ R113, R19, R125.reuse, -R124 ;  /* 0x0000007d13717223 */ /* 0x080fe2000001087c */
[-C--:B------:R-:W-:Y:S01]  /*14c40*/  FFMA.FTZ R132, R65, R125.reuse, -R132 ;  /* 0x0000007d41847223 */ /* 0x080fe20000010884 */
[-CC-:B------:R-:W-:Y:S01]  /*14c50*/  FFMA.FTZ R65, R58, R125.reuse, -R124.reuse ;  /* 0x0000007d3a417223 */ /* 0x180fe2000001087c */
[----:B------:R-:W2:Y:S01]  /*14c60*/  LDSM.16.MT88.4 R16, [R148+0x9400] ;  /* 0x009400009410783b */ /* 0x000ea20000004200 */
[----:B------:R-:W-:Y:S01]  /*14c70*/  MUFU.EX2 R115, R115 ;  /* 0x0000007300737308 */ /* 0x000fe20000000800 */
[----:B------:R-:W-:Y:S09]  /*14c80*/  FFMA.FTZ R58, R59, R125, -R124 ;  /* 0x0000007d3b3a7223 */ /* 0x000ff2000001087c */
[----:B------:R-:W3:Y:S10]  /*14c90*/  MUFU.EX2 R112, R112 ;  /* 0x0000007000707308 */ /* 0x000ef40000000800 */
[----:B------:R-:W-:Y:S10]  /*14ca0*/  MUFU.EX2 R113, R113 ;  /* 0x0000007100717308 */ /* 0x000ff40000000800 */
[----:B------:R-:W4:Y:S10]  /*14cb0*/  MUFU.EX2 R114, R114 ;  /* 0x0000007200727308 */ /* 0x000f340000000800 */
[----:B------:R-:W-:Y:S01]  /*14cc0*/  MUFU.EX2 R59, R65 ;  /* 0x00000041003b7308 */ /* 0x000fe20000000800 */
[----:B---3--:R-:W-:Y:S09]  /*14cd0*/  F2FP.BF16.F32.PACK_AB R14, R112, R115 ;  /* 0x00000073700e723e */ /* 0x008ff200000010ff */
[----:B------:R-:W-:Y:S10]  /*14ce0*/  MUFU.EX2 R58, R58 ;  /* 0x0000003a003a7308 */ /* 0x000ff40000000800 */
[----:B------:R-:W-:Y:S01]  /*14cf0*/  MUFU.EX2 R132, R132 ;  /* 0x0000008400847308 */ /* 0x000fe20000000800 */
[C---:B----4-:R-:W-:Y:S01]  /*14d00*/  F2FP.BF16.F32.PACK_AB R15, R113.reuse, R114 ;  /* 0x00000072710f723e */ /* 0x050fe200000010ff */
[----:B------:R-:W-:Y:S04]  /*14d10*/  FADD.FTZ R114, R114, R135 ;  /* 0x0000008772727221 */ /* 0x000fe80000010000 */
[----:B------:R-:W-:Y:S02]  /*14d20*/  FADD.FTZ R114, R113, R114 ;  /* 0x0000007271727221 */ /* 0x000fe40000010000 */
[C---:B-1----:R-:W-:Y:S08]  /*14d30*/  HMMA.16816.F32.BF16 R4, R12.reuse, R108, R4 ;  /* 0x0000006c0c04723c */ /* 0x042ff00000041804 */
[C---:B------:R-:W-:Y:S01]  /*14d40*/  HMMA.16816.F32.BF16 R8, R12.reuse, R110, R8 ;  /* 0x0000006e0c08723c */ /* 0x040fe20000041808 */
[----:B------:R-:W-:Y:S07]  /*14d50*/  LDSM.16.MT88.4 R108, [R148+0x9800] ;  /* 0x00980000946c783b */ /* 0x000fee0000004200 */
        /* <DEDUP_REMOVED lines=16> */
[----:B------:R-:W-:Y:S01]  /*14e60*/  F2FP.BF16.F32.PACK_AB R13, R130, R131 ;  /* 0x00000083820d723e */ /* 0x000fe200000010ff */
[----:B------:R-:W-:Y:S01]  /*14e70*/  FADD.FTZ R131, R131, R114 ;  /* 0x0000007283837221 */ /* 0x000fe20000010000 */
[----:B------:R-:W-:Y:S02]  /*14e80*/  F2FP.BF16.F32.PACK_AB R14, R122, R127 ;  /* 0x0000007f7a0e723e */ /* 0x000fe400000010ff */
[----:B------:R-:W-:Y:S01]  /*14e90*/  F2FP.BF16.F32.PACK_AB R15, R123, R128 ;  /* 0x000000807b0f723e */ /* 0x000fe200000010ff */
[----:B------:R-:W-:Y:S06]  /*14ea0*/  FADD.FTZ R131, R130, R131 ;  /* 0x0000008382837221 */ /* 0x000fec0000010000 */
[C---:B-1----:R-:W-:Y:S08]  /*14eb0*/  HMMA.16816.F32.BF16 R4, R12.reuse, R16, R4 ;  /* 0x000000100c04723c */ /* 0x042ff00000041804 */
[C---:B------:R-:W-:Y:S01]  /*14ec0*/  HMMA.16816.F32.BF16 R8, R12.reuse, R18, R8 ;  /* 0x000000120c08723c */ /* 0x040fe20000041808 */
[----:B------:R-:W1:Y:S07]  /*14ed0*/  LDSM.16.MT88.4 R16, [R150+0xb800] ;  /* 0x00b800009610783b */ /* 0x000e6e0000004200 */
[C---:B------:R-:W-:Y:S03]  /*14ee0*/  HMMA.16816.F32.BF16 R68, R12.reuse, R108, R68 ;  /* 0x0000006c0c44723c */ /* 0x040fe60000041844 */
[-CC-:B------:R-:W-:Y:S01]  /*14ef0*/  FFMA.FTZ R108, R54, R125.reuse, -R124.reuse ;  /* 0x0000007d366c7223 */ /* 0x180fe2000001087c */
[--C-:B------:R-:W-:Y:S03]  /*14f00*/  FFMA.FTZ R54, R55, R125, -R124.reuse ;  /* 0x0000007d37367223 */ /* 0x100fe6000001087c */
[----:B------:R2:W-:Y:S01]  /*14f10*/  MUFU.EX2 R55, R108 ;  /* 0x0000006c00377308 */ /* 0x0005e20000000800 */
[C---:B------:R-:W-:Y:S09]  /*14f20*/  HMMA.16816.F32.BF16 R72, R12.reuse, R110, R72 ;  /* 0x0000006e0c48723c */ /* 0x040ff20000041848 */
[----:B------:R-:W-:Y:S01]  /*14f30*/  MUFU.EX2 R54, R54 ;  /* 0x0000003600367308 */ /* 0x000fe20000000800 */
[----:B--2---:R-:W-:Y:S01]  /*14f40*/  LDSM.16.MT88.4 R108, [R150+0xac00] ;  /* 0x00ac0000966c783b */ /* 0x004fe20000004200 */
        /* <DEDUP_REMOVED lines=59> */
[----:B------:R-:W-:Y:S01]  /*15300*/  MUFU.EX2 R177, R124 ;  /* 0x0000007c00b17308 */ /* 0x000fe20000000800 */
[C---:B--2---:R-:W-:Y:S01]  /*15310*/  HMMA.16816.F32.BF16 R100, R12.reuse, R20, R100 ;  /* 0x000000140c64723c */ /* 0x044fe20000041864 */
[----:B-1----:R-:W1:Y:S07]  /*15320*/  LDSM.16.MT88.4 R16, [R148+0xa400] ;  /* 0x00a400009410783b */ /* 0x002e6e0000004200 */
[----:B------:R-:W-:Y:S03]  /*15330*/  HMMA.16816.F32.BF16 R104, R12, R22, R104 ;  /* 0x000000160c68723c */ /* 0x000fe60000041868 */
[----:B------:R-:W-:Y:S02]  /*15340*/  F2FP.BF16.F32.PACK_AB R12, R45, R44 ;  /* 0x0000002c2d0c723e */ /* 0x000fe400000010ff */
[----:B----4-:R-:W-:Y:S01]  /*15350*/  F2FP.BF16.F32.PACK_AB R13, R46, R47 ;  /* 0x0000002f2e0d723e */ /* 0x010fe200000010ff */
[----:B------:R-:W2:Y:S01]  /*15360*/  LDSM.16.MT88.4 R20, [R148+0xc400] ;  /* 0x00c400009414783b */ /* 0x000ea20000004200 */
[----:B------:R-:W-:Y:S02]  /*15370*/  F2FP.BF16.F32.PACK_AB R14, R49, R48 ;  /* 0x00000030310e723e */ /* 0x000fe400000010ff */
[----:B------:R-:W-:Y:S07]  /*15380*/  F2FP.BF16.F32.PACK_AB R15, R51, R50 ;  /* 0x00000032330f723e */ /* 0x000fee00000010ff */
        /* <DEDUP_REMOVED lines=25> */
[C---:B--2---:R-:W-:Y:S03]  /*15520*/  HMMA.16816.F32.BF16 R68, R12.reuse, R20, R68 ;  /* 0x000000140c44723c */ /* 0x044fe60000041844 */
[----:B------:R-:W-:Y:S04]  /*15530*/  FADD.FTZ R20, R126, R67 ;  /* 0x000000437e147221 */ /* 0x000fe80000010000 */
[----:B------:R-:W-:Y:S01]  /*15540*/  FADD.FTZ R20, R129, R20 ;  /* 0x0000001481147221 */ /* 0x000fe20000010000 */
[C---:B------:R-:W-:Y:S03]  /*15550*/  HMMA.16816.F32.BF16 R72, R12.reuse, R22, R72 ;  /* 0x000000160c48723c */ /* 0x040fe60000041848 */
[----:B------:R-:W-:Y:S02]  /*15560*/  FADD.FTZ R127, R127, R20 ;  /* 0x000000147f7f7221 */ /* 0x000fe40000010000 */
[----:B------:R-:W2:Y:S02]  /*15570*/  LDSM.16.MT88.4 R20, [R150+0xcc00] ;  /* 0x00cc00009614783b */ /* 0x000ea40000004200 */
[----:B------:R-:W-:Y:S01]  /*15580*/  FADD.FTZ R122, R122, R127 ;  /* 0x0000007f7a7a7221 */ /* 0x000fe20000010000 */
[C---:B------:R-:W-:Y:S01]  /*15590*/  HMMA.16816.F32.BF16 R76, R12.reuse, R28, R76 ;  /* 0x0000001c0c4c723c */ /* 0x040fe2000004184c */
[----:B------:R-:W5:Y:S02]  /*155a0*/  MUFU.EX2 R29, R64 ;  /* 0x00000040001d7308 */ /* 0x000f640000000800 */
[----:B------:R-:W-:Y:S04]  /*155b0*/  FADD.FTZ R3, R3, R122 ;  /* 0x0000007a03037221 */ /* 0x000fe80000010000 */
[----:B------:R-:W-:Y:S01]  /*155c0*/  FADD.FTZ R3, R140, R3 ;  /* 0x000000038c037221 */ /* 0x000fe20000010000 */
[C---:B------:R-:W-:Y:S08]  /*155d0*/  HMMA.16816.F32.BF16 R80, R12.reuse, R30, R80 ;  /* 0x0000001e0c50723c */ /* 0x040ff00000041850 */
[C---:B----4-:R-:W-:Y:S08]  /*155e0*/  HMMA.16816.F32.BF16 R84, R12.reuse, R32, R84 ;  /* 0x000000200c54723c */ /* 0x050ff00000041854 */
[C---:B------:R-:W-:Y:S08]  /*155f0*/  HMMA.16816.F32.BF16 R88, R12.reuse, R34, R88 ;  /* 0x000000220c58723c */ /* 0x040ff00000041858 */
[C---:B------:R-:W-:Y:S08]  /*15600*/  HMMA.16816.F32.BF16 R92, R12.reuse, R36, R92 ;  /* 0x000000240c5c723c */ /* 0x040ff0000004185c */
[C---:B------:R-:W-:Y:S08]  /*15610*/  HMMA.16816.F32.BF16 R96, R12.reuse, R38, R96 ;  /* 0x000000260c60723c */ /* 0x040ff00000041860 */
[C---:B---3--:R-:W-:Y:S03]  /*15620*/  HMMA.16816.F32.BF16 R100, R12.reuse, R24, R100 ;  /* 0x000000180c64723c */ /* 0x048fe60000041864 */
[----:B------:R-:W-:Y:S04]  /*15630*/  FADD.FTZ R24, R128, R131 ;  /* 0x0000008380187221 */ /* 0x000fe80000010000 */
[----:B------:R-:W-:Y:S01]  /*15640*/  FADD.FTZ R24, R123, R24 ;  /* 0x000000187b187221 */ /* 0x000fe20000010000 */
[----:B------:R-:W-:Y:S03]  /*15650*/  HMMA.16816.F32.BF16 R104, R12, R26, R104 ;  /* 0x0000001a0c68723c */ /* 0x000fe60000041868 */
[----:B------:R-:W-:Y:S01]  /*15660*/  F2FP.BF16.F32.PACK_AB R12, R61, R60 ;  /* 0x0000003c3d0c723e */ /* 0x000fe200000010ff */
[----:B------:R-:W-:Y:S01]  /*15670*/  FADD.FTZ R141, R141, R24 ;  /* 0x000000188d8d7221 */ /* 0x000fe20000010000 */
[----:B------:R-:W-:Y:S02]  /*15680*/  F2FP.BF16.F32.PACK_AB R13, R63, R62 ;  /* 0x0000003e3f0d723e */ /* 0x000fe400000010ff */
[----:B-----5:R-:W-:Y:S01]  /*15690*/  F2FP.BF16.F32.PACK_AB R14, R132, R29 ;  /* 0x0000001d840e723e */ /* 0x020fe200000010ff */
[----:B------:R-:W-:Y:S01]  /*156a0*/  FADD.FTZ R142, R142, R141 ;  /* 0x0000008d8e8e7221 */ /* 0x000fe20000010000 */
[----:B------:R-:W-:Y:S02]  /*156b0*/  F2FP.BF16.F32.PACK_AB R15, R177, R66 ;  /* 0x00000042b10f723e */ /* 0x000fe400000010ff */
[----:B------:R-:W-:Y:S01]  /*156c0*/  MOV R123, R0 ;  /* 0x00000000007b7202 */ /* 0x000fe20000000f00 */
[----:B------:R-:W-:Y:S04]  /*156d0*/  FADD.FTZ R139, R139, R142 ;  /* 0x0000008e8b8b7221 */ /* 0x000fe80000010000 */
[C---:B------:R-:W-:Y:S01]  /*156e0*/  HMMA.16816.F32.BF16 R112, R12.reuse, R108, R4 ;  /* 0x0000006c0c70723c */ /* 0x040fe20000041804 */
[----:B------:R-:W3:Y:S02]  /*156f0*/  LDSM.16.MT88.4 R4, [R148+0xcc00] ;  /* 0x00cc00009404783b */ /* 0x000ee40000004200 */
[----:B------:R-:W-:Y:S05]  /*15700*/  FADD.FTZ R138, R138, R139 ;  /* 0x0000008b8a8a7221 */ /* 0x000fea0000010000 */
[C---:B------:R-:W-:Y:S01]  /*15710*/  HMMA.16816.F32.BF16 R108, R12.reuse, R110, R8 ;  /* 0x0000006e0c6c723c */ /* 0x040fe20000041808 */
[----:B------:R-:W4:Y:S07]  /*15720*/  LDSM.16.MT88.4 R8, [R150+0xec00] ;  /* 0x00ec00009608783b */ /* 0x000f2e0000004200 */
[C---:B-1----:R-:W-:Y:S03]  /*15730*/  HMMA.16816.F32.BF16 R68, R12.reuse, R16, R68 ;  /* 0x000000100c44723c */ /* 0x042fe60000041844 */
[----:B------:R-:W-:Y:S01]  /*15740*/  FADD.FTZ R16, R136, R3 ;  /* 0x0000000388107221 */ /* 0x000fe20000010000 */
[----:B------:R-:W-:Y:S03]  /*15750*/  FADD.FTZ R3, R145, R138 ;  /* 0x0000008a91037221 */ /* 0x000fe60000010000 */
[----:B------:R-:W-:Y:S01]  /*15760*/  FADD.FTZ R16, R137, R16 ;  /* 0x0000001089107221 */ /* 0x000fe20000010000 */
[C---:B------:R-:W-:Y:S03]  /*15770*/  HMMA.16816.F32.BF16 R72, R12.reuse, R18, R72 ;  /* 0x000000120c48723c */ /* 0x040fe60000041848 */
[----:B------:R-:W-:Y:S05]  /*15780*/  FADD.FTZ R3, R146, R3 ;  /* 0x0000000392037221 */ /* 0x000fea0000010000 */
[C---:B--2---:R-:W-:Y:S03]  /*15790*/  HMMA.16816.F32.BF16 R76, R12.reuse, R20, R76 ;  /* 0x000000140c4c723c */ /* 0x044fe6000004184c */
        /* <DEDUP_REMOVED lines=30> */
[----:B------:R-:W-:Y:S01]  /*15980*/  FADD.FTZ R62, R62, R3 ;  /* 0x000000033e3e7221 */ /* 0x000fe20000010000 */
[----:B------:R-:W-:Y:S02]  /*15990*/  MOV R3, R2 ;  /* 0x0000000200037202 */ /* 0x000fe40000000f00 */
[----:B------:R-:W-:Y:S01]  /*159a0*/  FADD.FTZ R4, R60, R57 ;  /* 0x000000393c047221 */ /* 0x000fe20000010000 */
[----:B------:R-:W-:Y:S03]  /*159b0*/  FADD.FTZ R63, R63, R62 ;  /* 0x0000003e3f3f7221 */ /* 0x000fe60000010000 */
[----:B------:R-:W-:Y:S01]  /*159c0*/  FADD.FTZ R4, R61, R4 ;  /* 0x000000043d047221 */ /* 0x000fe20000010000 */
[----:B------:R-:W-:Y:S03]  /*159d0*/  FADD.FTZ R66, R66, R63 ;  /* 0x0000003f42427221 */ /* 0x000fe60000010000 */
[----:B------:R-:W-:Y:S01]  /*159e0*/  FADD.FTZ R29, R29, R4 ;  /* 0x000000041d1d7221 */ /* 0x000fe20000010000 */
[----:B------:R-:W-:Y:S03]  /*159f0*/  FADD.FTZ R177, R177, R66 ;  /* 0x00000042b1b17221 */ /* 0x000fe60000010000 */
[----:B------:R-:W-:Y:S01]  /*15a00*/  FADD.FTZ R176, R132, R29 ;  /* 0x0000001d84b07221 */ /* 0x000fe20000010000 */
[----:B------:R-:W-:Y:S06]  /*15a10*/  @P0 BRA `(.L_x_918) ;  /* 0xffffffc400800947 */ /* 0x000fec000383ffff */
.L_x_911:
[----:B------:R1:W5:Y:S01]  /*15a20*/  LD.E R5, desc[UR4][R120.64+0xd8] ;  /* 0x0000d80478057980 */ /* 0x000362000c101900 */
[----:B------:R-:W-:Y:S01]  /*15a30*/  UMOV UR6, 0xffffffff ;  /* 0xffffffff00067882 */ /* 0x000fe20000000000 */
[----:B------:R-:W2:Y:S02]  /*15a40*/  S2R R4, SR_TID.X ;  /* 0x0000000000047919 */ /* 0x000ea40000002100 */
[----:B--2---:R-:W-:Y:S01]  /*15a50*/  LOP3.LUT R3, R4, 0x3, RZ, 0xc0, !PT ;  /* 0x0000000304037812 */ /* 0x004fe200078ec0ff */
[----:B-1----:R-:W-:Y:S05]  /*15a60*/  BRA.DIV UR6, `(.L_x_919) ;  /* 0x0000000e06bc7947 */ /* 0x002fea000b800000 */
[----:B------:R-:W1:Y:S04]  /*15a70*/  SHFL.BFLY PT, R9, R176, 0x2, 0x1f ;  /* 0x0c401f00b0097f89 */ /* 0x000e6800000e0000 */
[----:B------:R-:W2:Y:S01]  /*15a80*/  SHFL.BFLY PT, R12, R177, 0x2, 0x1f ;  /* 0x0c401f00b10c7f89 */ /* 0x000ea200000e0000 */
[----:B-1----:R-:W-:Y:S01]  /*15a90*/  FADD.FTZ R9, R9, R176 ;  /* 0x000000b009097221 */ /* 0x002fe20000010000 */
[----:B--2---:R-:W-:-:S04]  /*15aa0*/  FADD.FTZ R11, R12, R177 ;  /* 0x000000b10c0b7221 */ /* 0x004fc80000010000 */
[----:B------:R-:W1:Y:S04]  /*15ab0*/  SHFL.BFLY PT, R10, R9, 0x1, 0x1f ;  /* 0x0c201f00090a7f89 */ /* 0x000e6800000e0000 */
[----:B------:R2:W3:Y:S01]  /*15ac0*/  SHFL.BFLY PT, R12, R11, 0x1, 0x1f ;  /* 0x0c201f000b0c7f89 */ /* 0x0004e200000e0000 */
[----:B-1----:R-:W-:-:S07]  /*15ad0*/  FADD.FTZ R10, R9, R10 ;  /* 0x0000000a090a7221 */ /* 0x002fce0000010000 */
.L_x_930:
[----:B------:R-:W1:Y:S01]  /*15ae0*/  S2UR UR6, SR_CgaCtaId ;  /* 0x00000000000679c3 */ /* 0x000e620000008800 */
[----:B---3--:R-:W-:Y:S01]  /*15af0*/  FADD.FTZ R9, R11, R12 ;  /* 0x0000000c0b097221 */ /* 0x008fe20000010000 */
[----:B------:R-:W3:Y:S01]  /*15b00*/  MUFU.RCP R8, R10 ;  /* 0x0000000a00087308 */ /* 0x000ee20000001000 */
[C---:B------:R-:W-:Y:S01]  /*15b10*/  SHF.L.U32 R7, R4.reuse, 0x3, RZ ;  /* 0x0000000304077819 */ /* 0x040fe200000006ff */
[----:B------:R-:W-:Y:S01]  /*15b20*/  UMOV UR7, 0x400 ;  /* 0x0000040000077882 */ /* 0x000fe20000000000 */
[----:B------:R-:W-:Y:S02]  /*15b30*/  SHF.L.U32 R6, R4, 0x4, RZ ;  /* 0x0000000404067819 */ /* 0x000fe400000006ff */
[C---:B--2---:R-:W-:Y:S02]  /*15b40*/  LOP3.LUT R11, R7.reuse, 0x20, RZ, 0xc0, !PT ;  /* 0x00000020070b7812 */ /* 0x044fe400078ec0ff */
[----:B------:R-:W-:Y:S01]  /*15b50*/  LOP3.LUT R6, R6, 0x3e00, RZ, 0xc0, !PT ;  /* 0x00003e0006067812 */ /* 0x000fe200078ec0ff */
[----:B------:R-:W2:Y:S01]  /*15b60*/  MUFU.RCP R12, R9 ;  /* 0x00000009000c7308 */ /* 0x000ea20000001000 */
[----:B------:R-:W-:-:S02]  /*15b70*/  LOP3.LUT R7, R7, 0xc0, RZ, 0xc0, !PT ;  /* 0x000000c007077812 */ /* 0x000fc400078ec0ff */
[----:B------:R-:W-:Y:S02]  /*15b80*/  FSETP.NE.FTZ.AND P4, PT, R10, RZ, PT ;  /* 0x000000ff0a00720b */ /* 0x000fe40003f95000 */
[----:B------:R-:W-:Y:S02]  /*15b90*/  FSETP.NE.FTZ.AND P3, PT, R9, RZ, PT ;  /* 0x000000ff0900720b */ /* 0x000fe40003f75000 */
[----:B------:R-:W-:Y:S02]  /*15ba0*/  LEA R6, R3, R6, 0x1 ;  /* 0x0000000603067211 */ /* 0x000fe400078e08ff */
[----:B------:R-:W-:Y:S02]  /*15bb0*/  LOP3.LUT R7, R7, 0x18, R4, 0xf8, !PT ;  /* 0x0000001807077812 */ /* 0x000fe400078ef804 */
[----:B---3--:R-:W-:Y:S02]  /*15bc0*/  FSEL R8, R8, 1, P4 ;  /* 0x3f80000008087808 */ /* 0x008fe40002000000 */
[----:B------:R-:W-:Y:S01]  /*15bd0*/  IADD3 R6, PT, PT, R7, R6, R11 ;  /* 0x0000000607067210 */ /* 0x000fe20007ffe00b */
[----:B-1----:R-:W-:Y:S01]  /*15be0*/  ULEA UR6, UR6, UR7, 0x18 ;  /* 0x0000000706067291 */ /* 0x002fe2000f8ec0ff */
[----:B------:R-:W-:Y:S01]  /*15bf0*/  SHF.L.U32 R7, R4, 0x2, RZ ;  /* 0x0000000204077819 */ /* 0x000fe200000006ff */
[C---:B------:R-:W-:Y:S01]  /*15c00*/  FMUL.FTZ R112, R8.reuse, R112 ;  /* 0x0000007008707220 */ /* 0x040fe20000410000 */
[----:B------:R-:W-:Y:S01]  /*15c10*/  FMUL.FTZ R113, R8, R113 ;  /* 0x0000007108717220 */ /* 0x000fe20000410000 */
[----:B--2---:R-:W-:Y:S01]  /*15c20*/  FSEL R12, R12, 1, P3 ;  /* 0x3f8000000c0c7808 */ /* 0x004fe20001800000 */
        /* <DEDUP_REMOVED lines=23> */
[C---:B------:R-:W-:Y:S01]  /*15da0*/  FMUL.FTZ R115, R12.reuse, R115 ;  /* 0x000000730c737220 */ /* 0x040fe20000410000 */
[C---:B------:R-:W-:Y:S01]  /*15db0*/  LOP3.LUT R8, R7.reuse, 0x20, RZ, 0xc0, !PT ;  /* 0x0000002007087812 */ /* 0x040fe200078ec0ff */
[----:B------:R-:W-:Y:S01]  /*15dc0*/  FMUL.FTZ R110, R12, R110 ;  /* 0x0000006e0c6e7220 */ /* 0x000fe20000410000 */
        /* <DEDUP_REMOVED lines=8> */
[C---:B------:R-:W-:Y:S01]  /*15e50*/  FMUL.FTZ R79, R12.reuse, R79 ;  /* 0x0000004f0c4f7220 */ /* 0x040fe20000410000 */
[----:B------:R-:W-:Y:S01]  /*15e60*/  IADD3 R7, PT, PT, R11, -R8, RZ ;  /* 0x800000080b077210 */ /* 0x000fe20007ffe0ff */
[C---:B------:R-:W-:Y:S01]  /*15e70*/  FMUL.FTZ R82, R12.reuse, R82 ;  /* 0x000000520c527220 */ /* 0x040fe20000410000 */
[C---:B------:R-:W-:Y:S01]  /*15e80*/  FMUL.FTZ R83, R12.reuse, R83 ;  /* 0x000000530c537220 */ /* 0x040fe20000410000 */
[----:B------:R-:W-:Y:S01]  /*15e90*/  F2FP.BF16.F32.PACK_AB R112, R113, R112 ;  /* 0x000000707170723e */ /* 0x000fe200000010ff */
        /* <DEDUP_REMOVED lines=11> */
[----:B------:R-:W-:Y:S01]  /*15f50*/  IADD3 R13, PT, PT, R11, -R6, RZ ;  /* 0x800000060b0d7210 */ /* 0x000fe20007ffe0ff */
        /* <DEDUP_REMOVED lines=8> */
[----:B------:R-:W-:Y:S01]  /*15fe0*/  STS [R11], R112 ;  /* 0x000000700b007388 */ /* 0x000fe20000000800 */
[----:B------:R-:W-:Y:S01]  /*15ff0*/  F2FP.BF16.F32.PACK_AB R78, R79, R78 ;  /* 0x0000004e4f4e723e */ /* 0x000fe200000010ff */
[C---:B------:R-:W-:Y:S01]  /*16000*/  FMUL.FTZ R106, R12.reuse, R106 ;  /* 0x0000006a0c6a7220 */ /* 0x040fe20000410000 */
[----:B------:R-:W-:Y:S01]  /*16010*/  F2FP.BF16.F32.PACK_AB R80, R81, R80 ;  /* 0x000000505150723e */ /* 0x000fe200000010ff */
[----:B------:R-:W-:Y:S01]  /*16020*/  STS [R11+0x200], R114 ;  /* 0x000200720b007388 */ /* 0x000fe20000000800 */
        /* <DEDUP_REMOVED lines=19> */
[----:B------:R-:W-:-:S03]  /*16160*/  F2FP.BF16.F32.PACK_AB R106, R107, R106 ;  /* 0x0000006a6b6a723e */ /* 0x000fc600000010ff */
        /* <DEDUP_REMOVED lines=12> */
[----:B------:R2:W-:Y:S04]  /*16230*/  STS [R13+0x2020], R100 ;  /* 0x002020640d007388 */ /* 0x0005e80000000800 */
[----:B------:R2:W-:Y:S04]  /*16240*/  STS [R13+0x2220], R102 ;  /* 0x002220660d007388 */ /* 0x0005e80000000800 */
[----:B------:R2:W-:Y:S04]  /*16250*/  STS [R15+0x2030], R104 ;  /* 0x002030680f007388 */ /* 0x0005e80000000800 */
        /* <DEDUP_REMOVED lines=8> */
[----:B------:R-:W2:Y:S01]  /*162e0*/  @!P2 LD.E R8, desc[UR4][R120.64+0xb4] ;  /* 0x0000b4047808a980 */ /* 0x000ea2000c101900 */
[----:B------:R-:W1:Y:S08]  /*162f0*/  @P4 MUFU.LG2 R10, R10 ;  /* 0x0000000a000a4308 */ /* 0x000e700000000c00 */
[----:B------:R-:W4:Y:S01]  /*16300*/  @P3 MUFU.LG2 R9, R9 ;  /* 0x0000000900093308 */ /* 0x000f220000000c00 */
[----:B------:R-:W-:Y:S01]  /*16310*/  ISETP.NE.AND P1, PT, R3, RZ, PT ;  /* 0x000000ff0300720c */ /* 0x000fe20003f25270 */
[----:B------:R-:W-:Y:S01]  /*16320*/  BSSY.RECONVERGENT B0, `(.L_x_920) ;  /* 0x0000011000007945 */ /* 0x000fe20003800200 */
[----:B------:R-:W-:-:S02]  /*16330*/  MOV R6, 0x7f800000 ;  /* 0x7f80000000067802 */ /* 0x000fc40000000f00 */
[----:B------:R-:W-:Y:S01]  /*16340*/  MOV R3, 0x7f800000 ;  /* 0x7f80000000037802 */ /* 0x000fe20000000f00 */
[----:B-1----:R-:W-:Y:S01]  /*16350*/  @P4 FMUL.FTZ R14, R10, 0.69314718246459960938 ;  /* 0x3f3172180a0e4820 */ /* 0x002fe20000410000 */
[----:B----4-:R-:W-:-:S04]  /*16360*/  @P0 IMAD.WIDE.U32 R40, R38, R170, RZ ;  /* 0x000000aa26280225 */ /* 0x010fc800078e00ff */
[----:B-----5:R-:W-:Y:S01]  /*16370*/  @P4 FFMA.FTZ R6, R5, R2, R14 ;  /* 0x0000000205064223 */ /* 0x020fe2000001000e */
[----:B------:R-:W-:-:S04]  /*16380*/  @P3 FMUL.FTZ R7, R9, 0.69314718246459960938 ;  /* 0x3f31721809073820 */ /* 0x000fc80000410000 */
[----:B------:R-:W-:Y:S01]  /*16390*/  @P3 FFMA.FTZ R3, R5, R0, R7 ;  /* 0x0000000005033223 */ /* 0x000fe20000010007 */
[----:B------:R-:W-:Y:S02]  /*163a0*/  @P0 IMAD R0, R39, R170, RZ ;  /* 0x000000aa27000224 */ /* 0x000fe400078e02ff */
[----:B---3--:R-:W-:-:S04]  /*163b0*/  @!P2 IMAD R11, R164, R12, R163 ;  /* 0x0000000ca40ba224 */ /* 0x008fc800078e02a3 */
[----:B--2---:R-:W-:Y:S01]  /*163c0*/  @!P2 IMAD R5, R11, R8, RZ ;  /* 0x000000080b05a224 */ /* 0x004fe200078e02ff */
[----:B------:R-:W-:Y:S06]  /*163d0*/  @!P2 BRA `(.L_x_921) ;  /* 0x000000000014a947 */ /* 0x000fec0003800000 */
[----:B------:R-:W2:Y:S04]  /*163e0*/  @!P0 LD.E R5, desc[UR4][R120.64+0xb4] ;  /* 0x0000b40478058980 */ /* 0x000ea8000c101900 */
[----:B------:R-:W3:Y:S01]  /*163f0*/  LD.E R2, desc[UR4][R120.64+0xd4] ;  /* 0x0000d40478027980 */ /* 0x000ee2000c101900 */
[----:B--2---:R-:W-:Y:S02]  /*16400*/  @!P0 IMAD R170, R164, R5, RZ ;  /* 0x00000005a4aa8224 */ /* 0x004fe400078e02ff */
[----:B---3--:R-:W-:-:S05]  /*16410*/  IMAD R5, R163, R2, RZ ;  /* 0x00000002a3057224 */ /* 0x008fca00078e02ff */
[----:B------:R-:W-:Y:S02]  /*16420*/  IADD3 R5, PT, PT, R5, R170, RZ ;  /* 0x000000aa05057210 */ /* 0x000fe40007ffe0ff */
.L_x_921:
[----:B------:R-:W-:Y:S05]  /*16430*/  BSYNC.RECONVERGENT B0 ;  /* 0x0000000000007941 */ /* 0x000fea0003800200 */
.L_x_920:
[----:B------:R1:W5:Y:S01]  /*16440*/  LD.E.64 R42, desc[UR4][R120.64+0x70] ;  /* 0x00007004782a7980 */ /* 0x000362000c101b00 */
[----:B------:R-:W-:Y:S05]  /*16450*/  WARPSYNC.ALL ;  /* 0x0000000000007948 */ /* 0x000fea0003800000 */
[----:B------:R1:W5:Y:S01]  /*16460*/  LD.E.64 R44, desc[UR4][R120.64+0xa0] ;  /* 0x0000a004782c7980 */ /* 0x000362000c101b00 */
[----:B------:R-:W-:Y:S01]  /*16470*/  SHF.R.U32.HI R2, RZ, 0x2, R4 ;  /* 0x00000002ff027819 */ /* 0x000fe20000011604 */
[----:B------:R-:W-:Y:S06]  /*16480*/  BAR.SYNC.DEFER_BLOCKING 0x0 ;  /* 0x0000000000007b1d */ /* 0x000fec0000010000 */
        /* <DEDUP_REMOVED lines=8> */
[----:B------:R-:W-:Y:S01]  /*16510*/  SHF.R.U32.HI R4, RZ, 0x1, R4 ;  /* 0x00000001ff047819 */ /* 0x000fe20000011604 */
[----:B------:R-:W-:-:S03]  /*16520*/  IMAD.IADD R32, R168, 0x1, R5 ;  /* 0x00000001a8207824 */ /* 0x000fc600078e0205 */
[----:B------:R-:W-:Y:S01]  /*16530*/  LOP3.LUT R33, R4, 0x30, RZ, 0xc0, !PT ;  /* 0x0000003004217812 */ /* 0x000fe200078ec0ff */
[----:B------:R-:W-:-:S03]  /*16540*/  IMAD.IADD R4, R169, 0x1, -R168 ;  /* 0x00000001a9047824 */ /* 0x000fc600078e0aa8 */
[----:B------:R-:W-:-:S04]  /*16550*/  LOP3.LUT R33, R33, 0x7, R2, 0xf8, !PT ;  /* 0x0000000721217812 */ /* 0x000fc800078ef802 */
[C---:B------:R-:W-:Y:S01]  /*16560*/  IADD3 R5, P1, PT, R33.reuse, R32, RZ ;  /* 0x0000002021057210 */ /* 0x040fe20007f3e0ff */
[C---:B------:R-:W-:Y:S01]  /*16570*/  VIADD R7, R33.reuse, 0x8 ;  /* 0x0000000821077836 */ /* 0x040fe20000000000 */
[-C--:B------:R-:W-:Y:S02]  /*16580*/  ISETP.GE.AND P3, PT, R33, R4.reuse, PT ;  /* 0x000000042100720c */ /* 0x080fe40003f66270 */
[----:B------:R-:W-:Y:S02]  /*16590*/  LEA.HI.X.SX32 R32, R32, RZ, 0x1, P1 ;  /* 0x000000ff20207211 */ /* 0x000fe400008f0eff */
[----:B------:R-:W-:Y:S02]  /*165a0*/  ISETP.GE.AND P2, PT, R7, R4, PT ;  /* 0x000000040700720c */ /* 0x000fe40003f46270 */
[----:B-----5:R-:W-:-:S04]  /*165b0*/  LEA R4, P1, R5, R44, 0x2 ;  /* 0x0000002c05047211 */ /* 0x020fc800078210ff */
[----:B------:R-:W-:-:S05]  /*165c0*/  LEA.HI.X R5, R5, R45, R32, 0x2, P1 ;  /* 0x0000002d05057211 */ /* 0x000fca00008f1420 */
[----:B------:R1:W-:Y:S04]  /*165d0*/  @!P3 ST.E desc[UR4][R4.64], R6 ;  /* 0x000000060400b985 */ /* 0x0003e8000c101904 */
[----:B------:R1:W-:Y:S02]  /*165e0*/  @!P2 ST.E desc[UR4][R4.64+0x20], R3 ;  /* 0x000020030400a985 */ /* 0x0003e4000c101904 */
.L_x_923:
[----:B------:R-:W-:Y:S05]  /*165f0*/  BSYNC.RECONVERGENT B0 ;  /* 0x0000000000007941 */ /* 0x000fea0003800200 */
.L_x_922:
[----:B-1----:R1:W5:Y:S01]  /*16600*/  LD.E R121, desc[UR4][R120.64+0xc0] ;  /* 0x0000c00478797980 */ /* 0x002362000c101900 */
[----:B------:R-:W-:Y:S01]  /*16610*/  IADD3 R169, PT, PT, -R168, R169, RZ ;  /* 0x000000a9a8a97210 */ /* 0x000fe20007ffe1ff */
[-C--:B------:R-:W-:Y:S01]  /*16620*/  @!P0 IMAD R3, R37, R164.reuse, RZ ;  /* 0x000000a425038224 */ /* 0x080fe200078e02ff */
[----:B------:R-:W-:Y:S01]  /*16630*/  MOV R33, RZ ;  /* 0x000000ff00217202 */ /* 0x000fe20000000f00 */
[----:B------:R-:W-:Y:S01]  /*16640*/  @!P0 IMAD.WIDE.U32 R6, R36, R164, RZ ;  /* 0x000000a424068225 */ /* 0x000fe200078e00ff */
[----:B------:R-:W-:Y:S01]  /*16650*/  ISETP.GE.AND P2, PT, R2, R169, PT ;  /* 0x000000a90200720c */ /* 0x000fe20003f46270 */
[----:B------:R-:W-:Y:S01]  /*16660*/  BSSY.RECONVERGENT B0, `(.L_x_924) ;  /* 0x000001b000007945 */ /* 0x000fe20003800200 */
[----:B------:R-:W-:Y:S01]  /*16670*/  @P0 MOV R6, R40 ;  /* 0x0000002800060202 */ /* 0x000fe20000000f00 */
[----:B------:R-:W-:Y:S01]  /*16680*/  IMAD.MOV.U32 R32, RZ, RZ, R118 ;  /* 0x000000ffff207224 */ /* 0x000fe200078e0076 */
[----:B------:R-:W-:Y:S01]  /*16690*/  @!P0 IADD3 R4, PT, PT, R7, R3, RZ ;  /* 0x0000000307048210 */ /* 0x000fe20007ffe0ff */
[----:B------:R-:W-:-:S02]  /*166a0*/  IMAD R3, R35, R163, RZ ;  /* 0x000000a323037224 */ /* 0x000fc400078e02ff */
[----:B------:R-:W-:Y:S02]  /*166b0*/  VIADD R5, R2, 0x20 ;  /* 0x0000002002057836 */ /* 0x000fe40000000000 */
[----:B------:R-:W-:-:S03]  /*166c0*/  IMAD.WIDE.U32 R32, R168, R38, R32 ;  /* 0x00000026a8207225 */ /* 0x000fc600078e0020 */
[----:B------:R-:W-:Y:S01]  /*166d0*/  ISETP.GE.AND P1, PT, R5, R169, PT ;  /* 0x000000a90500720c */ /* 0x000fe20003f26270 */
[----:B------:R-:W-:-:S04]  /*166e0*/  IMAD.WIDE.U32 R34, R34, R163, RZ ;  /* 0x000000a322227225 */ /* 0x000fc800078e00ff */
[----:B------:R-:W-:Y:S01]  /*166f0*/  IMAD R168, R39, R168, RZ ;  /* 0x000000a827a87224 */ /* 0x000fe200078e02ff */
[----:B------:R-:W-:Y:S01]  /*16700*/  IADD3 R3, PT, PT, R35, R3, RZ ;  /* 0x0000000323037210 */ /* 0x000fe20007ffe0ff */
[----:B------:R-:W-:Y:S01]  /*16710*/  @P0 IMAD.IADD R4, R41, 0x1, R0 ;  /* 0x0000000129040824 */ /* 0x000fe200078e0200 */
[----:B------:R-:W-:Y:S02]  /*16720*/  IADD3 R6, P3, P0, R34, R32, R6 ;  /* 0x0000002022067210 */ /* 0x000fe4000787e006 */
[----:B------:R-:W-:-:S04]  /*16730*/  IADD3 R5, PT, PT, R33, R168, RZ ;  /* 0x000000a821057210 */ /* 0x000fc80007ffe0ff */
[----:B------:R-:W-:Y:S01]  /*16740*/  IADD3.X R7, PT, PT, R3, R5, R4, P3, P0 ;  /* 0x0000000503077210 */ /* 0x000fe20001fe0404 */
[----:B-1----:R-:W-:Y:S06]  /*16750*/  @P2 BRA `(.L_x_925) ;  /* 0x00000000002c2947 */ /* 0x002fec0003800000 */
        /* <DEDUP_REMOVED lines=11> */
.L_x_925:
[----:B------:R-:W-:Y:S05]  /*16810*/  BSYNC.RECONVERGENT B0 ;  /* 0x0000000000007941 */ /* 0x000fea0003800200 */
.L_x_924:
[----:B------:R-:W-:-:S04]  /*16820*/  MOV R163, 0x0 ;  /* 0x0000000000a37802 */ /* 0x000fc80000000f00 */
[----:B-12345:R-:W-:Y:S05]  /*16830*/  @P1 RET.REL.NODEC R162 `(_ZN5flash24flash_fwd_splitkv_kernelI23Flash_fwd_kernel_traitsILi96ELi64ELi128ELi4ELb0ELb0EN7cutlass10bfloat16_tE19Flash_kernel_traitsILi96ELi64ELi128ELi4ES3_EELb0ELb0ELb0ELb0ELb0ELb0ELb0ELb1EEEvNS_16Flash_fwd_paramsE) ;  /* 0xfffffe94a2f01950 */ /* 0x03efea0003c3ffff */
        /* <DEDUP_REMOVED lines=14> */
[----:B-1----:R-:W-:Y:S05]  /*16920*/  @P0 RET.REL.NODEC R162 `(_ZN5flash24flash_fwd_splitkv_kernelI23Flash_fwd_kernel_traitsILi96ELi64ELi128ELi4ELb0ELb0EN7cutlass10bfloat16_tE19Flash_kernel_traitsILi96ELi64ELi128ELi4ES3_EELb0ELb0ELb0ELb0ELb0ELb0ELb0ELb1EEEvNS_16Flash_fwd_paramsE) ;  /* 0xfffffe94a2b40950 */ /* 0x002fea0003c3ffff */
[----:B------:R-:W-:Y:S01]  /*16930*/  MOV R163, 0x0 ;  /* 0x0000000000a37802 */ /* 0x000fe20000000f00 */
[----:B------:R1:W-:Y:S03]  /*16940*/  ST.E.128 desc[UR4][R2.64+0x80], R28 ;  /* 0x0000801c02007985 */ /* 0x0003e6000c101d04 */
[----:B-1----:R-:W-:Y:S05]  /*16950*/  RET.REL.NODEC R162 `(_ZN5flash24flash_fwd_splitkv_kernelI23Flash_fwd_kernel_traitsILi96ELi64ELi128ELi4ELb0ELb0EN7cutlass10bfloat16_tE19Flash_kernel_traitsILi96ELi64ELi128ELi4ES3_EELb0ELb0ELb0ELb0ELb0ELb0ELb0ELb1EEEvNS_16Flash_fwd_paramsE) ;  /* 0xfffffe94a2a87950 */ /* 0x002fea0003c3ffff */
.L_x_919:
[----:B------:R-:W-:Y:S01]  /*16960*/  MOV R7, 0x2 ;  /* 0x0000000200077802 */ /* 0x000fe20000000f00 */
[----:B------:R-:W-:Y:S01]  /*16970*/  IMAD.MOV.U32 R6, RZ, RZ, 0x1f ;  /* 0x0000001fff067424 */ /* 0x000fe200078e00ff */
[----:B------:R-:W-:-:S07]  /*16980*/  MOV R8, 0xffffffff ;  /* 0xffffffff00087802 */ /* 0x000fce0000000f00 */
[----:B-----5:R-:W-:Y:S05]  /*16990*/  WARPSYNC.COLLECTIVE R8, `(.L_x_926) ;  /* 0x0000000008087348 */ /* 0x020fea0003c00000 */
[----:B------:R1:W2:Y:S02]  /*169a0*/  SHFL.BFLY P0, R12, R176, R7, R6 ;  /* 0x0c000007b00c7389 */ /* 0x0002a40000000006 */
[----:B-12--5:R-:W-:Y:S05]  /*169b0*/  ENDCOLLECTIVE ;  /* 0x000000000000791b */ /* 0x026fea0003800000 */
.L_x_926:
[----:B------:R-:W-:Y:S02]  /*169c0*/  IMAD.MOV.U32 R9, RZ, RZ, R12 ;  /* 0x000000ffff097224 */ /* 0x000fe400078e000c */
[----:B------:R-:W-:Y:S02]  /*169d0*/  IMAD.MOV.U32 R7, RZ, RZ, 0x1 ;  /* 0x00000001ff077424 */ /* 0x000fe400078e00ff */
[----:B------:R-:W-:-:S05]  /*169e0*/  FADD.FTZ R9, R9, R176 ;  /* 0x000000b009097221 */ /* 0x000fca0000010000 */
[----:B------:R-:W-:-:S07]  /*169f0*/  MOV R176, R9 ;  /* 0x0000000900b07202 */ /* 0x000fce0000000f00 */
[----:B------:R-:W-:Y:S05]  /*16a00*/  WARPSYNC.COLLECTIVE R8, `(.L_x_927) ;  /* 0x0000000008087348 */ /* 0x000fea0003c00000 */
[----:B------:R1:W2:Y:S02]  /*16a10*/  SHFL.BFLY P0, R12, R176, R7, R6 ;  /* 0x0c000007b00c7389 */ /* 0x0002a40000000006 */
[----:B-12---:R-:W-:Y:S05]  /*16a20*/  ENDCOLLECTIVE ;  /* 0x000000000000791b */ /* 0x006fea0003800000 */
.L_x_927:
[----:B------:R-:W-:Y:S01]  /*16a30*/  MOV R176, R177 ;  /* 0x000000b100b07202 */ /* 0x000fe20000000f00 */
[----:B------:R-:W-:Y:S01]  /*16a40*/  IMAD.MOV.U32 R7, RZ, RZ, 0x2 ;  /* 0x00000002ff077424 */ /* 0x000fe200078e00ff */
[----:B------:R-:W-:-:S07]  /*16a50*/  MOV R10, R12 ;  /* 0x0000000c000a7202 */ /* 0x000fce0000000f00 */
[----:B------:R-:W-:Y:S05]  /*16a60*/  WARPSYNC.COLLECTIVE R8, `(.L_x_928) ;  /* 0x0000000008087348 */ /* 0x000fea0003c00000 */
[----:B------:R1:W2:Y:S02]  /*16a70*/  SHFL.BFLY P0, R12, R176, R7, R6 ;  /* 0x0c000007b00c7389 */ /* 0x0002a40000000006 */
[----:B-12---:R-:W-:Y:S05]  /*16a80*/  ENDCOLLECTIVE ;  /* 0x000000000000791b */ /* 0x006fea0003800000 */
.L_x_928:
[----:B------:R-:W-:Y:S01]  /*16a90*/  FADD.FTZ R10, R9, R10 ;  /* 0x0000000a090a7221 */ /* 0x000fe20000010000 */
[----:B------:R-:W-:Y:S01]  /*16aa0*/  FADD.FTZ R11, R12, R177 ;  /* 0x000000b10c0b7221 */ /* 0x000fe20000010000 */
[----:B------:R-:W-:-:S04]  /*16ab0*/  MOV R7, 0x1 ;  /* 0x0000000100077802 */ /* 0x000fc80000000f00 */
[----:B------:R-:W-:-:S07]  /*16ac0*/  MOV R176, R11 ;  /* 0x0000000b00b07202 */ /* 0x000fce0000000f00 */
[----:B------:R-:W-:Y:S05]  /*16ad0*/  WARPSYNC.COLLECTIVE R8, `(.L_x_929) ;  /* 0x0000000008087348 */ /* 0x000fea0003c00000 */
[----:B------:R1:W2:Y:S02]  /*16ae0*/  SHFL.BFLY P0, R12, R176, R7, R6 ;  /* 0x0c000007b00c7389 */ /* 0x0002a40000000006 */
[----:B-12---:R-:W-:Y:S05]  /*16af0*/  ENDCOLLECTIVE ;  /* 0x000000000000791b */ /* 0x006fea0003800000 */
.L_x_929:
[----:B------:R-:W-:Y:S05]  /*16b00*/  BRA `(.L_x_930) ;  /* 0xffffffec00f47947 */ /* 0x000fea000383ffff */
.L_x_931:
        /* <DEDUP_REMOVED lines=15> */
.L_x_11598:


//--------------------- .text._ZN5flash24flash_fwd_splitkv_kernelI23Flash_fwd_kernel_traitsILi96ELi64ELi128ELi4ELb0ELb0EN7cutlass10bfloat16_tE19Flash_kernel_traitsILi96ELi64ELi128ELi4ES3_EELb0ELb0ELb0ELb0ELb0ELb1ELb0ELb1EEEvNS_16Flash_fwd_paramsE --------------------------
	.section	.text._ZN5flash24flash_fwd_splitkv_kernelI23Flash_fwd_kernel_traitsILi96ELi64ELi128ELi4ELb0ELb0EN7cutlass10bfloat16_tE19Flash_kernel_traitsILi96ELi64ELi128ELi4ES3_EELb0ELb0ELb0ELb0ELb0ELb1ELb0ELb1EEEvNS_16Flash_fwd_paramsE,"ax",@progbits
	.align	128
        .global         _ZN5flash24flash_fwd_splitkv_kernelI23Flash_fwd_kernel_traitsILi96ELi64ELi128ELi4ELb0ELb0EN7cutlass10bfloat16_tE19Flash_kernel_traitsILi96ELi64ELi128ELi4ES3_EELb0ELb0ELb0ELb0ELb0ELb1ELb0ELb1EEEvNS_16Flash_fwd_paramsE
        .type           _ZN5flash24flash_fwd_splitkv_kernelI23Flash_fwd_kernel_traitsILi96ELi64ELi128ELi4ELb0ELb0EN7cutlass10bfloat16_tE19Flash_kernel_traitsILi96ELi64ELi128ELi4ES3_EELb0ELb0ELb0ELb0ELb0ELb1ELb0ELb1EEEvNS_16Flash_fwd_paramsE,@function
        .size           _ZN5flash24flash_fwd_splitkv_kernelI23Flash_fwd_kernel_traitsILi96ELi64ELi128ELi4ELb0ELb0EN7cutlass10bfloat16_tE19Flash_kernel_traitsILi96ELi64ELi128ELi4ES3_EELb0ELb0ELb0ELb0ELb0ELb1ELb0ELb1EEEvNS_16Flash_fwd_paramsE,(.L_x_11599 - _ZN5flash24flash_fwd_splitkv_kernelI23Flash_fwd_kernel_traitsILi96ELi64ELi128ELi4ELb0ELb0EN7cutlass10bfloat16_tE19Flash_kernel_traitsILi96ELi64ELi128ELi4ES3_EELb0ELb0ELb0ELb0ELb0ELb1ELb0ELb1EEEvNS_16Flash_fwd_paramsE)
        .other          _ZN5flash24flash_fwd_splitkv_kernelI23Flash_fwd_kernel_traitsILi96ELi64ELi128ELi4ELb0ELb0EN7cutlass10bfloat16_tE19Flash_kernel_traitsILi96ELi64ELi128ELi4ES3_EELb0ELb0ELb0ELb0ELb0ELb1ELb0ELb1EEEvNS_16Flash_fwd_paramsE,@"STO_CUDA_ENTRY STV_DEFAULT"
_ZN5flash24flash_fwd_splitkv_kernelI23Flash_fwd_kernel_traitsILi96ELi64ELi128ELi4ELb0ELb0EN7cutlass10bfloat16_tE19Flash_kernel_traitsILi96ELi64ELi128ELi4ES3_EELb0ELb0ELb0ELb0ELb0ELb1ELb0ELb1EEEvNS_16Flash_fwd_paramsE:
.text._ZN5flash24flash_fwd_splitkv_kernelI23Flash_fwd_kernel_traitsILi96ELi64ELi128ELi4ELb0ELb0EN7cutlass10bfloat16_tE19Flash_kernel_traitsILi96ELi64ELi128ELi4ES3_EELb0ELb0ELb0ELb0ELb0ELb1ELb0ELb1EEEvNS_16Flash_fwd_paramsE:
[----:B------:R-:W-:Y:S01]  /*0000*/  LDC R1, c[0x0][0x37c] ;  /* 0x0000df00ff017b82 */ /* 0x000fe20000000800 */
[----:B------:R-:W1:Y:S07]  /*0010*/  S2R R23, SR_CTAID.X ;  /* 0x0000000000177919 */ /* 0x000e6e0000002500 */
[----:B------:R-:W2:Y:S01]  /*0020*/  LDC.64 R120, c[0x0][0x348] ;  /* 0x0000d200ff787b82 */ /* 0x000ea20000000a00 */
[----:B------:R-:W-:Y:S01]  /*0030*/  BSSY.RECONVERGENT B4, `(.L_x_932) ;  /* 0x0000005000047945 */ /* 0x000fe20003800200 */
[----:B------:R-:W-:Y:S01]  /*0040*/  MOV R158, 0x80 ;  /* 0x00000080009e7802 */ /* 0x000fe20000000f00 */
[----:B------:R-:W3:Y:S01]  /*0050*/  S2R R160, SR_CTAID.Y ;  /* 0x0000000000a07919 */ /* 0x000ee20000002600 */
[----:B------:R-:W4:Y:S05]  /*0060*/  S2R R159, SR_CTAID.Z ;  /* 0x00000000009f7919 */ /* 0x000f2a0000002700 */
[----:B-1234-:R-:W-:Y:S05]  /*0070*/  CALL.REL.NOINC `($_ZN5flash24flash_fwd_splitkv_kernelI23Flash_fwd_kernel_traitsILi96ELi64ELi128ELi4ELb0ELb0EN7cutlass10bfloat16_tE19Flash_kernel_traitsILi96ELi64ELi128ELi4ES3_EELb0ELb0ELb0ELb0ELb0ELb1ELb0ELb1EEEvNS_16Flash_fwd_paramsE$_ZN5flash30compute_attn_1rowblock_splitkvI23Flash_fwd_kernel_traitsILi96ELi64ELi128ELi4ELb0ELb0EN7cutlass10bfloat16_tE19Flash_kernel_traitsILi96ELi64ELi128ELi4ES3_EELb0ELb0ELb0ELb0ELb0ELb1ELb0ELb1ENS_16Flash_fwd_paramsEEEvRKT8_iiiii) ;  /* 0x0000000000087944 */ /* 0x01efea0003c00000 */
[----:B------:R-:W-:Y:S05]  /*0080*/  BSYNC.RECONVERGENT B4 ;  /* 0x0000000000047941 */ /* 0x000fea0003800200 */
.L_x_932:
[----:B------:R-:W-:Y:S05]  /*0090*/  EXIT ;  /* 0x000000000000794d */ /* 0x000fea0003800000 */
        .type           $_ZN5flash24flash_fwd_splitkv_kernelI23Flash_fwd_kernel_traitsILi96ELi64ELi128ELi4ELb0ELb0EN7cutlass10bfloat16_tE19Flash_kernel_traitsILi96ELi64ELi128ELi4ES3_EELb0ELb0ELb0ELb0ELb0ELb1ELb0ELb1EEEvNS_16Flash_fwd_paramsE$_ZN5flash30compute_attn_1rowblock_splitkvI23Flash_fwd_kernel_traitsILi96ELi64ELi128ELi4ELb0ELb0EN7cutlass10bfloat16_tE19Flash_kernel_traitsILi96ELi64ELi128ELi4ES3_EELb0ELb0ELb0ELb0ELb0ELb1ELb0ELb1ENS_16Flash_fwd_paramsEEEvRKT8_iiiii,@function
        .size           $_ZN5flash24flash_fwd_splitkv_kernelI23Flash_fwd_kernel_traitsILi96ELi64ELi128ELi4ELb0ELb0EN7cutlass10bfloat16_tE19Flash_kernel_traitsILi96ELi64ELi128ELi4ES3_EELb0ELb0ELb0ELb0ELb0ELb1ELb0ELb1EEEvNS_16Flash_fwd_paramsE$_ZN5flash30compute_attn_1rowblock_splitkvI23Flash_fwd_kernel_traitsILi96ELi64ELi128ELi4ELb0ELb0EN7cutlass10bfloat16_tE19Flash_kernel_traitsILi96ELi64ELi128ELi4ES3_EELb0ELb0ELb0ELb0ELb0ELb1ELb0ELb1ENS_16Flash_fwd_paramsEEEvRKT8_iiiii,(.L_x_11599 - $_ZN5flash24flash_fwd_splitkv_kernelI23Flash_fwd_kernel_traitsILi96ELi64ELi128ELi4ELb0ELb0EN7cutlass10bfloat16_tE19Flash_kernel_traitsILi96ELi64ELi128ELi4ES3_EELb0ELb0ELb0ELb0ELb0ELb1ELb0ELb1EEEvNS_16Flash_fwd_paramsE$_ZN5flash30compute_attn_1rowblock_splitkvI23Flash_fwd_kernel_traitsILi96ELi64ELi128ELi4ELb0ELb0EN7cutlass10bfloat16_tE19Flash_kernel_traitsILi96ELi64ELi128ELi4ES3_EELb0ELb0ELb0ELb0ELb0ELb1ELb0ELb1ENS_16Flash_fwd_paramsEEEvRKT8_iiiii)
$_ZN5flash24flash_fwd_splitkv_kernelI23Flash_fwd_kernel_traitsILi96ELi64ELi128ELi4ELb0ELb0EN7cutlass10bfloat16_tE19Flash_kernel_traitsILi96ELi64ELi128ELi4ES3_EELb0ELb0ELb0ELb0ELb0ELb1ELb0ELb1EEEvNS_16Flash_fwd_paramsE$_ZN5flash30compute_attn_1rowblock_splitkvI23Flash_fwd_kernel_traitsILi96ELi64ELi128ELi4ELb0ELb0EN7cutlass10bfloat16_tE19Flash_kernel_traitsILi96ELi64ELi128ELi4ES3_EELb0ELb0ELb0ELb0ELb0ELb1ELb0ELb1ENS_16Flash_fwd_paramsEEEvRKT8_iiiii:
        /* <DEDUP_REMOVED lines=16> */
[----:B------:R-:W-:Y:S01]  /*01a0*/  IADD3 R34, P0, PT, R4, R2, RZ ;  /* 0x0000000204227210 */ /* 0x000fe20007f1e0ff */
[----:B------:R-:W1:Y:S01]  /*01b0*/  S2R R89, SR_TID.X ;  /* 0x0000000000597919 */ /* 0x000e620000002100 */
[----:B------:R-:W-:Y:S01]  /*01c0*/  ISETP.NE.AND.EX P1, PT, R13, RZ, PT, P1 ;  /* 0x000000ff0d00720c */ /* 0x000fe20003f25310 */
[----:B------:R-:W-:Y:S02]  /*01d0*/  IMAD.WIDE.U32 R12, R160, 0x4, R12 ;  /* 0x00000004a00c7825 */ /* 0x000fe400078e000c */
[----:B------:R-:W5:Y:S02]  /*01e0*/  @!P5 LD.E R165, desc[UR4][R120.64+0xb4] ;  /* 0x0000b40478a5d980 */ /* 0x000f64000c101900 */
[----:B------:R-:W-:-:S02]  /*01f0*/  IMAD.X R35, R5, 0x1, R0, P0 ;  /* 0x0000000105237824 */ /* 0x000fc400000e0600 */
[----:B------:R-:W5:Y:S04]  /*0200*/  @!P3 LD.E R4, desc[UR4][R120.64+0xb8] ;  /* 0x0000b8047804b980 */ /* 0x000f68000c101900 */
[----:B------:R-:W5:Y:S01]  /*0210*/  @P4 LD.E R9, desc[UR4][R34.64] ;  /* 0x0000000422094980 */ /* 0x000f62000c101900 */
[----:B------:R-:W-:-:S03]  /*0220*/  ISETP.NE.U32.AND P2, PT, R10, RZ, PT ;  /* 0x000000ff0a00720c */ /* 0x000fc60003f45070 */
[----:B------:R-:W5:Y:S01]  /*0230*/  @P1 LD.E R164, desc[UR4][R12.64] ;  /* 0x000000040ca41980 */ /* 0x000f62000c101900 */
[C---:B------:R-:W-:Y:S02]  /*0240*/  ISETP.NE.AND.EX P2, PT, R11.reuse, RZ, PT, P2 ;  /* 0x000000ff0b00720c */ /* 0x040fe40003f45320 */
[----:B------:R-:W-:Y:S01]  /*0250*/  IADD3 R10, P1, PT, R10, R2, RZ ;  /* 0x000000020a0a7210 */ /* 0x000fe20007f3e0ff */
[----:B------:R-:W-:Y:S01]  /*0260*/  BSSY.RECONVERGENT B0, `(.L_x_933) ;  /* 0x000000b000007945 */ /* 0x000fe20003800200 */
[----:B------:R-:W-:Y:S01]  /*0270*/  ISETP.NE.U32.AND P0, PT, R6, RZ, PT ;  /* 0x000000ff0600720c */ /* 0x000fe20003f05070 */
[----:B------:R2:W5:Y:S02]  /*0280*/  @P5 LD.E R3, desc[UR4][R12.64+0x4] ;  /* 0x000004040c035980 */ /* 0x000564000c101900 */
[----:B------:R-:W-:Y:S01]  /*0290*/  IMAD.X R11, R11, 0x1, R0, P1 ;  /* 0x000000010b0b7824 */ /* 0x000fe200008e0600 */
[----:B------:R-:W-:Y:S01]  /*02a0*/  ISETP.NE.AND.EX P0, PT, R7, RZ, PT, P0 ;  /* 0x000000ff0700720c */ /* 0x000fe20003f05300 */
[----:B--2---:R-:W-:-:S04]  /*02b0*/  IMAD.MOV.U32 R12, RZ, RZ, -0x1 ;  /* 0xffffffffff0c7424 */ /* 0x004fc800078e00ff */
[----:B-1----:R-:W-:Y:S08]  /*02c0*/  @!P2 BRA `(.L_x_934) ;  /* 0x000000000010a947 */ /* 0x002ff00003800000 */
[----:B------:R-:W2:Y:S02]  /*02d0*/  LD.E.U8 R5, desc[UR4][R120.64+0x1b2] ;  /* 0x0001b20478057980 */ /* 0x000ea4000c101100 */
[----:B--2---:R-:W-:-:S13]  /*02e0*/  ISETP.NE.AND P1, PT, R5, RZ, PT ;  /* 0x000000ff0500720c */ /* 0x004fda0003f25270 */
[----:B------:R-:W-:Y:S05]  /*02f0*/  @!P1 BRA `(.L_x_934) ;  /* 0x0000000000049947 */ /* 0x000fea0003800000 */
[----:B------:R1:W5:Y:S02]  /*0300*/  LD.E R12, desc[UR4][R10.64] ;  /* 0x000000040a0c7980 */ /* 0x000364000c101900 */
.L_x_934:
[----:B------:R-:W-:Y:S05]  /*0310*/  BSYNC.RECONVERGENT B0 ;  /* 0x0000000000007941 */ /* 0x000fea0003800200 */
.L_x_933:
[----:B------:R-:W-:Y:S04]  /*0320*/  BSSY.RECONVERGENT B0, `(.L_x_935) ;  /* 0x0000007000007945 */ /* 0x000fe80003800200 */
[----:B------:R-:W-:Y:S05]  /*0330*/  @!P3 BRA `(.L_x_936) ;  /* 0x000000000014b947 */ /* 0x000fea0003800000 */
[----:B-----5:R-:W2:Y:S02]  /*0340*/  LD.E.U8 R4, desc[UR4][R120.64+0x1b2] ;  /* 0x0001b20478047980 */ /* 0x020ea4000c101100 */
[----:B--2---:R-:W-:-:S13]  /*0350*/  ISETP.NE.AND P1, PT, R4, RZ, PT ;  /* 0x000000ff0400720c */ /* 0x004fda0003f25270 */
[----:B------:R-:W2:Y:S02]  /*0360*/  @P1 LD.E R5, desc[UR4][R10.64+0x4] ;  /* 0x000004040a051980 */ /* 0x000ea4000c101900 */
[----:B--2---:R-:W-:-:S06]  /*0370*/  @P1 IADD3 R4, PT, PT, R5, -R12, RZ ;  /* 0x8000000c05041210 */ /* 0x004fcc0007ffe0ff */
[----:B------:R2:W5:Y:S02]  /*0380*/  @!P1 LD.E R4, desc[UR4][R10.64] ;  /* 0x000000040a049980 */ /* 0x000564000c101900 */
.L_x_936:
[----:B------:R-:W-:Y:S05]  /*0390*/  BSYNC.RECONVERGENT B0 ;  /* 0x0000000000007941 */ /* 0x000fea0003800200 */
.L_x_935:
[----:B------:R-:W-:Y:S01]  /*03a0*/  BSSY.RECONVERGENT B1, `(.L_x_937) ;  /* 0x0000012000017945 */ /* 0x000fe20003800200 */
[----:B-----5:R-:W-:Y:S02]  /*03b0*/  @P5 IADD3 R165, PT, PT, -R164, R3, RZ ;  /* 0x00000003a4a55210 */ /* 0x020fe40007ffe1ff */
[----:B------:R-:W-:Y:S01]  /*03c0*/  IADD3 R73, PT, PT, R4, -R9, RZ ;  /* 0x8000000904497210 */ /* 0x000fe20007ffe0ff */
[----:B------:R-:W-:Y:S06]  /*03d0*/  @!P0 BRA `(.L_x_938) ;  /* 0x0000000000148947 */ /* 0x000fec0003800000 */
[----:B------:R-:W-:-:S05]  /*03e0*/  IADD3 R4, P0, PT, R6, R2, RZ ;  /* 0x0000000206047210 */ /* 0x000fca0007f1e0ff */
[----:B------:R-:W-:-:S05]  /*03f0*/  IMAD.X R5, R7, 0x1, R0, P0 ;  /* 0x0000000107057824 */ /* 0x000fca00000e0600 */
[----:B------:R-:W3:Y:S02]  /*0400*/  LD.E R4, desc[UR4][R4.64] ;  /* 0x0000000404047980 */ /* 0x000ee4000c101900 */
[----:B---3--:R-:W-:Y:S01]  /*0410*/  IADD3 R65, PT, PT, R4, -R9, RZ ;  /* 0x8000000904417210 */ /* 0x008fe20007ffe0ff */
[----:B------:R-:W-:Y:S05]  /*0420*/  BRA `(.L_x_939) ;  /* 0x0000000000247947 */ /* 0x000fea0003800000 */
.L_x_938:
[----:B------:R-:W3:Y:S01]  /*0430*/  LD.E.64 R4, desc[UR4][R120.64+0x108] ;  /* 0x0001080478047980 */ /* 0x000ee2000c101b00 */
[----:B------:R-:W-:Y:S01]  /*0440*/  BSSY.RECONVERGENT B0, `(.L_x_940) ;  /* 0x0000006000007945 */ /* 0x000fe20003800200 */
[----:B---3--:R-:W-:Y:S01]  /*0450*/  ISETP.NE.U32.AND P0, PT, R4, RZ, PT ;  /* 0x000000ff0400720c */ /* 0x008fe20003f05070 */
[----:B------:R-:W-:-:S03]  /*0460*/  IMAD.MOV.U32 R4, RZ, RZ, RZ ;  /* 0x000000ffff047224 */ /* 0x000fc600078e00ff */
[----:B------:R-:W-:-:S13]  /*0470*/  ISETP.NE.AND.EX P0, PT, R5, RZ, PT, P0 ;  /* 0x000000ff0500720c */ /* 0x000fda0003f05300 */
[----:B------:R-:W-:Y:S05]  /*0480*/  @!P0 BRA `(.L_x_941) ;  /* 0x0000000000048947 */ /* 0x000fea0003800000 */
[----:B------:R3:W5:Y:S02]  /*0490*/  LD.E R4, desc[UR4][R120.64+0xbc] ;  /* 0x0000bc0478047980 */ /* 0x000764000c101900 */
.L_x_941:
[----:B------:R-:W-:Y:S05]  /*04a0*/  BSYNC.RECONVERGENT B0 ;  /* 0x0000000000007941 */ /* 0x000fea0003800200 */
.L_x_940:
[----:B-----5:R-:W-:Y:S02]  /*04b0*/  IADD3 R65, PT, PT, R73, R4, RZ ;  /* 0x0000000449417210 */ /* 0x020fe40007ffe0ff */
.L_x_939:
[----:B------:R-:W-:Y:S05]  /*04c0*/  BSYNC.RECONVERGENT B1 ;  /* 0x0000000000017941 */ /* 0x000fea0003800200 */
.L_x_937:
[----:B------:R-:W-:Y:S01]  /*04d0*/  IMAD.SHL.U32 R162, R23, 0x40, RZ ;  /* 0x0000004017a27824 */ /* 0x000fe200078e00ff */
[----:B------:R-:W-:Y:S01]  /*04e0*/  MOV R4, R158 ;  /* 0x0000009e00047202 */ /* 0x000fe20000000f00 */
[----:B------:R-:W-:-:S03]  /*04f0*/  IMAD.MOV.U32 R5, RZ, RZ, 0x0 ;  /* 0x00000000ff057424 */ /* 0x000fc600078e00ff */
[----:B------:R-:W-:-:S13]  /*0500*/  ISETP.GT.AND P0, PT, R165, R162, PT ;  /* 0x000000a2a500720c */ /* 0x000fda0003f04270 */
[----:B-123--:R-:W-:Y:S05]  /*0510*/  @!P0 RET.REL.NODEC R4 `(_ZN5flash24flash_fwd_splitkv_kernelI23Flash_fwd_kernel_traitsILi96ELi64ELi128ELi4ELb0ELb0EN7cutlass10bfloat16_tE19Flash_kernel_traitsILi96ELi64ELi128ELi4ES3_EELb0ELb0ELb0ELb0ELb0ELb1ELb0ELb1EEEvNS_16Flash_fwd_paramsE) ;  /* 0xfffffff804b88950 */ /* 0x00efea0003c3ffff */
        /* <DEDUP_REMOVED lines=25> */
[----:B------:R-:W-:Y:S02]  /*06b0*/  SHF.R.U32.HI R89, RZ, 0x2, R89 ;  /* 0x00000002ff597819 */ /* 0x000fe40000011659 */
[----:B------:R-:W-:Y:S02]  /*06c0*/  ISETP.NE.AND P5, PT, R20, RZ, PT ;  /* 0x000000ff1400720c */ /* 0x000fe40003fa5270 */
[CC--:B------:R-:W-:Y:S02]  /*06d0*/  ISETP.GE.AND P2, PT, R89.reuse, R165.reuse, PT ;  /* 0x000000a55900720c */ /* 0x0c0fe40003f46270 */
[----:B------:R-:W-:Y:S01]  /*06e0*/  ISETP.GE.OR P6, PT, R89, R165, P5 ;  /* 0x000000a55900720c */ /* 0x000fe20002fc6670 */
[----:B------:R-:W-:Y:S01]  /*06f0*/  BSSY.RECONVERGENT B0, `(.L_x_943) ;  /* 0x0000029000007945 */ /* 0x000fe20003800200 */
[----:B--2---:R-:W-:-:S04]  /*0700*/  @P0 IMAD.WIDE.U32 R16, R12, R164, RZ ;  /* 0x000000a40c100225 */ /* 0x004fc800078e00ff */
[----:B------:R-:W-:Y:S02]  /*0710*/  @P0 IMAD R4, R13, R164, RZ ;  /* 0x000000a40d040224 */ /* 0x000fe400078e02ff */
[----:B---3--:R-:W-:Y:S02]  /*0720*/  IMAD R2, R160, R2, R159 ;  /* 0x00000002a0027224 */ /* 0x008fe400078e029f */
[-C--:B----4-:R-:W-:Y:S02]  /*0730*/  @!P0 IMAD R5, R19, R160.reuse, RZ ;  /* 0x000000a013058224 */ /* 0x090fe400078e02ff */
[----:B------:R-:W-:-:S04]  /*0740*/  @!P0 IMAD.WIDE.U32 R18, R18, R160, RZ ;  /* 0x000000a012128225 */ /* 0x000fc800078e00ff */
[----:B------:R-:W-:Y:S02]  /*0750*/  @!P0 IMAD.IADD R5, R19, 0x1, R5 ;  /* 0x0000000113058824 */ /* 0x000fe400078e0205 */
[----:B------:R-:W-:Y:S02]  /*0760*/  @!P0 IMAD.MOV.U32 R6, RZ, RZ, R18 ;  /* 0x000000ffff068224 */ /* 0x000fe400078e0012 */
[----:B------:R-:W-:-:S04]  /*0770*/  IMAD.WIDE.U32 R18, R162, R12, R20 ;  /* 0x0000000ca2127225 */ /* 0x000fc800078e0014 */
[----:B------:R-:W-:Y:S01]  /*0780*/  @P0 IMAD.MOV.U32 R6, RZ, RZ, R16 ;  /* 0x000000ffff060224 */ /* 0x000fe200078e0010 */
[----:B------:R-:W-:Y:S01]  /*0790*/  @P0 IADD3 R5, PT, PT, R17, R4, RZ ;  /* 0x0000000411050210 */ /* 0x000fe20007ffe0ff */
[----:B------:R-:W-:Y:S02]  /*07a0*/  IMAD R2, R3, R2, R162 ;  /* 0x0000000203027224 */ /* 0x000fe400078e02a2 */
[----:B------:R-:W-:Y:S01]  /*07b0*/  IMAD R162, R13, R162, RZ ;  /* 0x000000a20da27224 */ /* 0x000fe200078e02ff */
[----:B------:R-:W-:Y:S01]  /*07c0*/  IADD3 R6, P0, PT, R6, R18, RZ ;  /* 0x0000001206067210 */ /* 0x000fe20007f1e0ff */
[----:B------:R-:W-:-:S03]  /*07d0*/  VIADD R4, R89, 0x20 ;  /* 0x0000002059047836 */ /* 0x000fc60000000000 */
[----:B------:R-:W-:Y:S02]  /*07e0*/  IADD3.X R7, PT, PT, R5, R19, R162, P0, !PT ;  /* 0x0000001305077210 */ /* 0x000fe400007fe4a2 */
[----:B------:R-:W-:Y:S02]  /*07f0*/  IADD3 R3, P0, PT, R2, R89, RZ ;  /* 0x0000005902037210 */ /* 0x000fe40007f1e0ff */
[CC--:B------:R-:W-:Y:S02]  /*0800*/  ISETP.GE.AND P1, PT, R4.reuse, R165.reuse, PT ;  /* 0x000000a50400720c */ /* 0x0c0fe40003f26270 */
[----:B------:R-:W-:Y:S02]  /*0810*/  ISETP.GE.OR P5, PT, R4, R165, P5 ;  /* 0x000000a50400720c */ /* 0x000fe40002fa6670 */
[----:B------:R-:W-:Y:S01]  /*0820*/  LEA.HI.X.SX32 R4, R2, RZ, 0x1, P0 ;  /* 0x000000ff02047211 */ /* 0x000fe200000f0eff */
[----:B------:R-:W-:Y:S01]  /*0830*/  IMAD R2, R11, R159, RZ ;  /* 0x0000009f0b027224 */ /* 0x000fe200078e02ff */
[----:B------:R-:W-:Y:S01]  /*0840*/  LEA R8, P0, R3, R8, 0x2 ;  /* 0x0000000803087211 */ /* 0x000fe200078010ff */
[----:B------:R-:W-:Y:S01]  /*0850*/  IMAD.WIDE.U32 R10, R159, R10, R6 ;  /* 0x0000000a9f0a7225 */ /* 0x000fe200078e0006 */
        /* <DEDUP_REMOVED lines=18> */
.L_x_944:
[----:B------:R-:W-:Y:S05]  /*0980*/  BSYNC.RECONVERGENT B0 ;  /* 0x0000000000007941 */ /* 0x000fea0003800200 */
.L_x_943:
        /* <DEDUP_REMOVED lines=18> */
.L_x_946:
[----:B------:R-:W-:Y:S05]  /*0ab0*/  BSYNC.RECONVERGENT B0 ;  /* 0x0000000000007941 */ /* 0x000fea0003800200 */
.L_x_945:
[----:B------:R-:W-:Y:S01]  /*0ac0*/  MOV R159, 0x0 ;  /* 0x00000000009f7802 */ /* 0x000fe20000000f00 */
[----:B------:R1:W-:Y:S03]  /*0ad0*/  @!P6 ST.E desc[UR4][R8.64], R3 ;  /* 0x000000030800e985 */ /* 0x0003e6000c101904 */
[----:B-12--5:R-:W-:Y:S05]  /*0ae0*/  @P5 RET.REL.NODEC R158 `(_ZN5flash24flash_fwd_splitkv_kernelI23Flash_fwd_kernel_traitsILi96ELi64ELi128ELi4ELb0ELb0EN7cutlass10bfloat16_tE19Flash_kernel_traitsILi96ELi64ELi128ELi4ES3_EELb0ELb0ELb0ELb0ELb0ELb1ELb0ELb1EEEvNS_16Flash_fwd_paramsE) ;  /* 0xfffffff49e445950 */ /* 0x026fea0003c3ffff */
[----:B------:R-:W-:Y:S02]  /*0af0*/  MOV R3, 0x7f800000 ;  /* 0x7f80000000037802 */ /* 0x000fe40000000f00 */
[----:B------:R-:W-:-:S03]  /*0b00*/  MOV R159, 0x0 ;  /* 0x00000000009f7802 */ /* 0x000fc60000000f00 */
[----:B------:R1:W-:Y:S02]  /*0b10*/  ST.E desc[UR4][R8.64+0x80], R3 ;  /* 0x0000800308007985 */ /* 0x0003e4000c101904 */
[----:B-1----:R-:W-:Y:S05]  /*0b20*/  RET.REL.NODEC R158 `(_ZN5flash24flash_fwd_splitkv_kernelI23Flash_fwd_kernel_traitsILi96ELi64ELi128ELi4ELb0ELb0EN7cutlass10bfloat16_tE19Flash_kernel_traitsILi96ELi64ELi128ELi4ES3_EELb0ELb0ELb0ELb0ELb0ELb1ELb0ELb1EEEvNS_16Flash_fwd_paramsE) ;  /* 0xfffffff49e347950 */ /* 0x002fea0003c3ffff */
.L_x_942:
        /* <DEDUP_REMOVED lines=13> */
[----:B-----5:R-:W3:Y:S04]  /*0c00*/  LD.E.64 R8, desc[UR4][R120.64+0x168] ;  /* 0x0001680478087980 */ /* 0x020ee8000c101b00 */
[----:B-1----:R-:W4:Y:S01]  /*0c10*/  LD.E R2, desc[UR4][R120.64+0x68] ;  /* 0x0000680478027980 */ /* 0x002f22000c101900 */
[----:B------:R-:W-:-:S03]  /*0c20*/  LEA R10, R60, 0xffffff80, 0x7 ;  /* 0xffffff803c0a7811 */ /* 0x000fc600078e38ff */
[----:B------:R-:W4:Y:S04]  /*0c30*/  LD.E.64 R16, desc[UR4][R120.64+0x20] ;  /* 0x0000200478107980 */ /* 0x000f28000c101b00 */
        /* <DEDUP_REMOVED lines=16> */
[----:B------:R-:W2:Y:S04]  /*0d40*/  LD.E.64 R12, desc[UR4][R120.64+0x28] ;  /* 0x00002804780c7980 */ /* 0x000ea8000c101b00 */
        /* <DEDUP_REMOVED lines=9> */
[-C--:B---3--:R-:W-:Y:S02]  /*0de0*/  IMAD R0, R9, R160.reuse, RZ ;  /* 0x000000a009007224 */ /* 0x088fe400078e02ff */
        /* <DEDUP_REMOVED lines=8> */
[----:B------:R-:W-:-:S05]  /*0e70*/  IMAD.WIDE R18, R9, 0x4, R166 ;  /* 0x0000000409127825 */ /* 0x000fca00078e02a6 */
[----:B------:R1:W3:Y:S01]  /*0e80*/  LD.E R3, desc[UR4][R18.64] ;  /* 0x0000000412037980 */ /* 0x0002e2000c101900 */
[----:B----4-:R-:W-:-:S04]  /*0e90*/  IABS R4, R2 ;  /* 0x0000000200047213 */ /* 0x010fc80000000000 */
[----:B------:R-:W4:Y:S08]  /*0ea0*/  I2F.RP R6, R4 ;  /* 0x0000000400067306 */ /* 0x000f300000209400 */
[----:B----4-:R-:W4:Y:S02]  /*0eb0*/  MUFU.RCP R5, R6 ;  /* 0x0000000600057308 */ /* 0x010f240000001000 */
[----:B----4-:R-:W-:-:S06]  /*0ec0*/  VIADD R5, R5, 0xffffffe ;  /* 0x0ffffffe05057836 */ /* 0x010fcc0000000000 */
[----:B------:R-:W4:Y:S01]  /*0ed0*/  F2I.FTZ.U32.TRUNC.NTZ R21, R5 ;  /* 0x0000000500157305 */ /* 0x000f22000021f000 */
[----:B------:R-:W-:Y:S01]  /*0ee0*/  IMAD.MOV.U32 R20, RZ, RZ, RZ ;  /* 0x000000ffff147224 */ /* 0x000fe200078e00ff */
[----:B-1----:R-:W-:Y:S02]  /*0ef0*/  IABS R18, R159 ;  /* 0x0000009f00127213 */ /* 0x002fe40000000000 */
[----:B------:R-:W-:Y:S02]  /*0f00*/  IABS R0, R2 ;  /* 0x0000000200007213 */ /* 0x000fe40000000000 */
[----:B----4-:R-:W-:-:S05]  /*0f10*/  IADD3 R7, PT, PT, RZ, -R21, RZ ;  /* 0x80000015ff077210 */ /* 0x010fca0007ffe0ff */
[----:B------:R-:W-:-:S04]  /*0f20*/  IMAD R7, R7, R4, RZ ;  /* 0x0000000407077224 */ /* 0x000fc800078e02ff */
[----:B------:R-:W-:Y:S01]  /*0f30*/  IMAD.HI.U32 R7, R21, R7, R20 ;  /* 0x0000000715077227 */ /* 0x000fe200078e0014 */
[----:B------:R-:W-:-:S05]  /*0f40*/  IADD3 R0, PT, PT, RZ, -R0, RZ ;  /* 0x80000000ff007210 */ /* 0x000fca0007ffe0ff */
[----:B------:R-:W-:-:S04]  /*0f50*/  IMAD.HI.U32 R7, R7, R18, RZ ;  /* 0x0000001207077227 */ /* 0x000fc800078e00ff */
[----:B------:R-:W-:-:S05]  /*0f60*/  IMAD R5, R7, R0, R18 ;  /* 0x0000000007057224 */ /* 0x000fca00078e0212 */
[----:B------:R-:W-:-:S13]  /*0f70*/  ISETP.GT.U32.AND P1, PT, R4, R5, PT ;  /* 0x000000050400720c */ /* 0x000fda0003f24070 */
[----:B------:R-:W-:-:S05]  /*0f80*/  @!P1 IMAD.IADD R5, R5, 0x1, -R4 ;  /* 0x0000000105059824 */ /* 0x000fca00078e0a04 */
[----:B------:R-:W-:Y:S01]  /*0f90*/  ISETP.GE.U32.AND P2, PT, R5, R4, PT ;  /* 0x000000040500720c */ /* 0x000fe20003f46070 */
[----:B------:R-:W-:Y:S01]  /*0fa0*/  @!P1 VIADD R7, R7, 0x1 ;  /* 0x0000000107079836 */ /* 0x000fe20000000000 */
[----:B------:R-:W-:Y:S02]  /*0fb0*/  LOP3.LUT R4, R159, R2, RZ, 0x3c, !PT ;  /* 0x000000029f047212 */ /* 0x000fe400078e3cff */
[----:B------:R-:W-:Y:S02]  /*0fc0*/  IADD3 R9, PT, PT, -R9, RZ, RZ ;  /* 0x000000ff09097210 */ /* 0x000fe40007ffe1ff */
[----:B------:R-:W-:Y:S02]  /*0fd0*/  ISETP.GE.AND P0, PT, R4, RZ, PT ;  /* 0x000000ff0400720c */ /* 0x000fe40003f06270 */
[----:B------:R-:W-:Y:S01]  /*0fe0*/  ISETP.NE.AND P1, PT, R2, RZ, PT ;  /* 0x000000ff0200720c */ /* 0x000fe20003f25270 */
[----:B------:R-:W-:-:S04]  /*0ff0*/  IMAD R10, R11, R9, R10 ;  /* 0x000000090b0a7224 */ /* 0x000fc800078e020a */
[----:B------:R-:W-:Y:S01]  /*1000*/  @P2 IADD3 R7, PT, PT, R7, 0x1, RZ ;  /* 0x0000000107072810 */ /* 0x000fe20007ffe0ff */
[----:B------:R-:W-:-:S03]  /*1010*/  IMAD R4, R151, R10, RZ ;  /* 0x0000000a97047224 */ /* 0x000fc600078e02ff */
[----:B------:R-:W-:Y:S02]  /*1020*/  MOV R9, R7 ;  /* 0x0000000700097202 */ /* 0x000fe40000000f00 */
[----:B------:R-:W-:-:S03]  /*1030*/  SHF.R.S32.HI R7, RZ, 0x1f, R10 ;  /* 0x0000001fff077819 */ /* 0x000fc6000001140a */
[----:B------:R-:W-:Y:S02]  /*1040*/  @!P0 IMAD.MOV R9, RZ, RZ, -R9 ;  /* 0x000000ffff098224 */ /* 0x000fe400078e0a09 */
[----:B------:R-:W-:Y:S01]  /*1050*/  IMAD R4, R150, R7, R4 ;  /* 0x0000000796047224 */ /* 0x000fe200078e0204 */
[----:B------:R-:W-:Y:S02]  /*1060*/  @!P1 LOP3.LUT R9, RZ, R2, RZ, 0x33, !PT ;  /* 0x00000002ff099212 */ /* 0x000fe400078e33ff */
[----:B---3--:R-:W-:Y:S01]  /*1070*/  SHF.R.S32.HI R0, RZ, 0x1f, R3 ;  /* 0x0000001fff007819 */ /* 0x008fe20000011403 */
[----:B------:R-:W-:-:S04]  /*1080*/  IMAD R5, R17, R3, RZ ;  /* 0x0000000311057224 */ /* 0x000fc800078e02ff */
[C---:B------:R-:W-:Y:S02]  /*1090*/  IMAD R5, R16.reuse, R0, R5 ;  /* 0x0000000010057224 */ /* 0x040fe400078e0205 */
[----:B------:R-:W-:-:S04]  /*10a0*/  IMAD.WIDE.U32 R16, R16, R3, RZ ;  /* 0x0000000310107225 */ /* 0x000fc800078e00ff */
[----:B------:R-:W-:Y:S02]  /*10b0*/  IMAD.IADD R17, R17, 0x1, R5 ;  /* 0x0000000111117824 */ /* 0x000fe400078e0205 */
[----:B------:R-:W-:-:S05]  /*10c0*/  IMAD.WIDE.U32 R16, R10, R150, R16 ;  /* 0x000000960a107225 */ /* 0x000fca00078e0010 */
[----:B------:R-:W-:Y:S01]  /*10d0*/  IADD3 R17, PT, PT, R17, R4, RZ ;  /* 0x0000000411117210 */ /* 0x000fe20007ffe0ff */
[----:B------:R-:W-:Y:S01]  /*10e0*/  IMAD R5, R15, R9, RZ ;  /* 0x000000090f057224 */ /* 0x000fe200078e02ff */
[----:B------:R-:W-:-:S05]  /*10f0*/  SHF.R.S32.HI R4, RZ, 0x1f, R9 ;  /* 0x0000001fff047819 */ /* 0x000fca0000011409 */
[----:B------:R-:W-:Y:S02]  /*1100*/  IMAD R4, R14, R4, R5 ;  /* 0x000000040e047224 */ /* 0x000fe400078e0205 */
[----:B--2---:R-:W-:Y:S02]  /*1110*/  IMAD R5, R13, R3, RZ ;  /* 0x000000030d057224 */ /* 0x004fe400078e02ff */
[----:B------:R-:W-:-:S04]  /*1120*/  IMAD.WIDE.U32 R14, R9, R14, R16 ;  /* 0x0000000e090e7225 */ /* 0x000fc800078e0010 */
[----:B------:R-:W-:Y:S01]  /*1130*/  IMAD.WIDE.U32 R16, R12, R3, RZ ;  /* 0x000000030c107225 */ /* 0x000fe200078e00ff */
[----:B------:R-:W-:-:S03]  /*1140*/  MOV R6, R14 ;  /* 0x0000000e00067202 */ /* 0x000fc60000000f00 */
[----:B------:R-:W-:Y:S02]  /*1150*/  IMAD R5, R12, R0, R5 ;  /* 0x000000000c057224 */ /* 0x000fe400078e0205 */
[----:B------:R-:W-:Y:S02]  /*1160*/  IMAD.IADD R0, R15, 0x1, R4 ;  /* 0x000000010f007824 */ /* 0x000fe400078e0204 */
[----:B------:R-:W-:Y:S01]  /*1170*/  IMAD.IADD R14, R17, 0x1, R5 ;  /* 0x00000001110e7824 */ /* 0x000fe200078e0205 */
[----:B------:R-:W-:Y:S05]  /*1180*/  BRA `(.L_x_949) ;  /* 0x0000000400347947 */ /* 0x000fea0003800000 */
.L_x_948:
[----:B-1----:R-:W2:Y:S01]  /*1190*/  LD.E R2, desc[UR4][R120.64+0x68] ;  /* 0x0000680478027980 */ /* 0x002ea2000c101900 */
[----:B------:R-:W-:-:S03]  /*11a0*/  ISETP.NE.AND P3, PT, R12, -0x1, PT ;  /* 0xffffffff0c00780c */ /* 0x000fc60003f65270 */
[----:B------:R-:W3:Y:S04]  /*11b0*/  LD.E.64 R150, desc[UR4][R120.64+0x38] ;  /* 0x0000380478967980 */ /* 0x000ee8000c101b00 */
[----:B------:R-:W4:Y:S04]  /*11c0*/  LD.E.64 R152, desc[UR4][R120.64+0x40] ;  /* 0x0000400478987980 */ /* 0x000f28000c101b00 */
[----:B------:R-:W4:Y:S04]  /*11d0*/  LD.E.64 R16, desc[UR4][R120.64+0x50] ;  /* 0x0000500478107980 */ /* 0x000f28000c101b00 */
[----:B------:R-:W4:Y:S04]  /*11e0*/  @!P3 LD.E.64 R10, desc[UR4][R120.64+0x20] ;  /* 0x00002004780ab980 */ /* 0x000f28000c101b00 */
[----:B------:R-:W4:Y:S04]  /*11f0*/  @!P3 LD.E.64 R14, desc[UR4][R120.64+0x28] ;  /* 0x00002804780eb980 */ /* 0x000f28000c101b00 */
[----:B------:R1:W5:Y:S01]  /*1200*/  LD.E.64 R30, desc[UR4][R120.64+0x58] ;  /* 0x00005804781e7980 */ /* 0x000362000c101b00 */
[----:B------:R-:W-:Y:S01]  /*1210*/  IMAD.MOV.U32 R20, RZ, RZ, RZ ;  /* 0x000000ffff147224 */ /* 0x000fe200078e00ff */
[----:B------:R-:W-:-:S02]  /*1220*/  IABS R18, R159 ;  /* 0x0000009f00127213 */ /* 0x000fc40000000000 */
[----:B------:R-:W-:Y:S02]  /*1230*/  CS2R R166, SRZ ;  /* 0x0000000000a67805 */ /* 0x000fe4000001ff00 */
[----:B--2---:R-:W-:-:S04]  /*1240*/  IABS R4, R2 ;  /* 0x0000000200047213 */ /* 0x004fc80000000000 */
[----:B------:R-:W2:Y:S08]  /*1250*/  I2F.RP R6, R4 ;  /* 0x0000000400067306 */ /* 0x000eb00000209400 */
[----:B--2---:R-:W2:Y:S02]  /*1260*/  MUFU.RCP R0, R6 ;  /* 0x0000000600007308 */ /* 0x004ea40000001000 */
[----:B--2---:R-:W-:-:S06]  /*1270*/  IADD3 R0, PT, PT, R0, 0xffffffe, RZ ;  /* 0x0ffffffe00007810 */ /* 0x004fcc0007ffe0ff */
[----:B------:R-:W2:Y:S01]  /*1280*/  F2I.FTZ.U32.TRUNC.NTZ R21, R0 ;  /* 0x0000000000157305 */ /* 0x000ea2000021f000 */
[----:B------:R-:W-:Y:S02]  /*1290*/  IABS R3, R2 ;  /* 0x0000000200037213 */ /* 0x000fe40000000000 */
[----:B--2---:R-:W-:-:S05]  /*12a0*/  IADD3 R5, PT, PT, RZ, -R21, RZ ;  /* 0x80000015ff057210 */ /* 0x004fca0007ffe0ff */
        /* <DEDUP_REMOVED lines=8> */
[----:B------:R-:W-:Y:S01]  /*1330*/  @!P3 IMAD.WIDE.U32 R20, R150, R9, RZ ;  /* 0x000000099614b225 */ /* 0x000fe200078e00ff */
[----:B-----5:R-:W-:-:S03]  /*1340*/  @!P3 SHF.R.S32.HI R6, RZ, 0x1f, R8 ;  /* 0x0000001fff06b819 */ /* 0x020fc60000011408 */
[----:B------:R-:W-:Y:S02]  /*1350*/  @!P3 IMAD R0, R0, R150, R7 ;  /* 0x000000960000b224 */ /* 0x000fe400078e0207 */
[----:B----4-:R-:W-:Y:S02]  /*1360*/  @!P3 IMAD R7, R11, R8, RZ ;  /* 0x000000080b07b224 */ /* 0x010fe400078e02ff */
        /* <DEDUP_REMOVED lines=11> */
[----:B------:R-:W-:Y:S01]  /*1420*/  ISETP.NE.AND P0, PT, R2, RZ, PT ;  /* 0x000000ff0200720c */ /* 0x000fe20003f05270 */
[----:B------:R-:W-:Y:S01]  /*1430*/  @!P3 IMAD.IADD R7, R11, 0x1, R7 ;  /* 0x000000010b07b824 */ /* 0x000fe200078e0207 */
[----:B------:R-:W-:Y:S01]  /*1440*/  @P3 IADD3 R7, PT, PT, R21, R3, RZ ;  /* 0x0000000315073210 */ /* 0x000fe20007ffe0ff */
[----:B------:R-:W-:Y:S01]  /*1450*/  @!P3 IMAD R0, R153, R9, RZ ;  /* 0x000000099900b224 */ /* 0x000fe200078e02ff */
[----:B------:R-:W-:-:S02]  /*1460*/  @!P3 MOV R6, R10 ;  /* 0x0000000a0006b202 */ /* 0x000fc40000000f00 */
[----:B------:R-:W-:Y:S01]  /*1470*/  @!P3 SHF.R.S32.HI R3, RZ, 0x1f, R9 ;  /* 0x0000001fff03b819 */ /* 0x000fe20000011409 */
[----:B------:R-:W-:Y:S01]  /*1480*/  @P3 IMAD.MOV.U32 R6, RZ, RZ, R20 ;  /* 0x000000ffff063224 */ /* 0x000fe200078e0014 */
[----:B------:R-:W-:Y:S02]  /*1490*/  LEA R10, R60, 0xffffff80, 0x7 ;  /* 0xffffff803c0a7811 */ /* 0x000fe400078e38ff */
[----:B------:R-:W-:Y:S01]  /*14a0*/  @P2 IADD3 R5, PT, PT, R5, 0x1, RZ ;  /* 0x0000000105052810 */ /* 0x000fe20007ffe0ff */
[----:B------:R-:W-:Y:S02]  /*14b0*/  @!P3 IMAD R0, R3, R152, R0 ;  /* 0x000000980300b224 */ /* 0x000fe400078e0200 */
[----:B------:R-:W-:Y:S01]  /*14c0*/  @!P3 IMAD.WIDE.U32 R20, R152, R9, RZ ;  /* 0x000000099814b225 */ /* 0x000fe200078e00ff */
[----:B------:R-:W-:Y:S02]  /*14d0*/  @!P1 IADD3 R5, PT, PT, -R5, RZ, RZ ;  /* 0x000000ff05059210 */ /* 0x000fe40007ffe1ff */
[----:B------:R-:W-:Y:S01]  /*14e0*/  @!P0 LOP3.LUT R5, RZ, R2, RZ, 0x33, !PT ;  /* 0x00000002ff058212 */ /* 0x000fe200078e33ff */
[----:B------:R-:W-:-:S02]  /*14f0*/  IMAD R4, R151, R10, RZ ;  /* 0x0000000a97047224 */ /* 0x000fc400078e02ff */
[----:B------:R-:W-:Y:S01]  /*1500*/  IMAD.WIDE.U32 R6, R150, R10, R6 ;  /* 0x0000000a96067225 */ /* 0x000fe200078e0006 */
[----:B------:R-:W-:Y:S02]  /*1510*/  @!P3 SHF.R.S32.HI R3, RZ, 0x1f, R8 ;  /* 0x0000001fff03b819 */ /* 0x000fe40000011408 */
[----:B------:R-:W-:Y:S01]  /*1520*/  @P3 IADD3 R9, PT, PT, R9, R12, RZ ;  /* 0x0000000c09093210 */ /* 0x000fe20007ffe0ff */
[----:B------:R-:W-:Y:S01]  /*1530*/  @!P3 IMAD.IADD R21, R21, 0x1, R0 ;  /* 0x000000011515b824 */ /* 0x000fe200078e0200 */
[----:B------:R-:W-:Y:S01]  /*1540*/  MOV R12, R6 ;  /* 0x00000006000c7202 */ /* 0x000fe20000000f00 */
[----:B------:R-:W-:Y:S01]  /*1550*/  IMAD.IADD R13, R7, 0x1, R4 ;  /* 0x00000001070d7824 */ /* 0x000fe200078e0204 */
[----:B------:R-:W-:Y:S01]  /*1560*/  SHF.R.S32.HI R4, RZ, 0x1f, R5 ;  /* 0x0000001fff047819 */ /* 0x000fe20000011405 */
[----:B------:R-:W-:Y:S02]  /*1570*/  @!P3 IMAD R0, R15, R8, RZ ;  /* 0x000000080f00b224 */ /* 0x000fe400078e02ff */
[----:B------:R-:W-:-:S02]  /*1580*/  IMAD R7, R17, R5, RZ ;  /* 0x0000000511077224 */ /* 0x000fc400078e02ff */
[C---:B------:R-:W-:Y:S02]  /*1590*/  @!P3 IMAD R0, R14.reuse, R3, R0 ;  /* 0x000000030e00b224 */ /* 0x040fe400078e0200 */
[----:B------:R-:W-:-:S04]  /*15a0*/  @!P3 IMAD.WIDE.U32 R20, R14, R8, R20 ;  /* 0x000000080e14b225 */ /* 0x000fc800078e0014 */
[----:B------:R-:W-:Y:S02]  /*15b0*/  @P3 IMAD R3, R153, R9, RZ ;  /* 0x0000000999033224 */ /* 0x000fe400078e02ff */
[----:B------:R-:W-:-:S04]  /*15c0*/  IMAD.WIDE.U32 R12, R16, R5, R12 ;  /* 0x00000005100c7225 */ /* 0x000fc800078e000c */
[----:B------:R-:W-:Y:S02]  /*15d0*/  IMAD R4, R16, R4, R7 ;  /* 0x0000000410047224 */ /* 0x000fe400078e0207 */
[----:B------:R-:W-:Y:S01]  /*15e0*/  @P3 IMAD.WIDE.U32 R8, R152, R9, RZ ;  /* 0x0000000998083225 */ /* 0x000fe200078e00ff */
[----:B------:R-:W-:Y:S02]  /*15f0*/  @!P3 IADD3 R14, PT, PT, R21, R0, RZ ;  /* 0x00000000150eb210 */ /* 0x000fe40007ffe0ff */
[----:B------:R-:W-:Y:S01]  /*1600*/  MOV R6, R12 ;  /* 0x0000000c00067202 */ /* 0x000fe20000000f00 */
[----:B------:R-:W-:Y:S01]  /*1610*/  @!P3 IMAD.MOV.U32 R16, RZ, RZ, R20 ;  /* 0x000000ffff10b224 */ /* 0x000fe200078e0014 */
[----:B------:R-:W-:Y:S01]  /*1620*/  IADD3 R0, PT, PT, R13, R4, RZ ;  /* 0x000000040d007210 */ /* 0x000fe20007ffe0ff */
[----:B------:R-:W-:Y:S01]  /*1630*/  @P3 IMAD.IADD R14, R9, 0x1, R3 ;  /* 0x00000001090e3824 */ /* 0x000fe200078e0203 */
[----:B------:R-:W-:Y:S02]  /*1640*/  @P3 MOV R16, R8 ;  /* 0x0000000800103202 */ /* 0x000fe40000000f00 */
[----:B-1----:R-:W-:-:S02]  /*1650*/  MOV R7, RZ ;  /* 0x000000ff00077202 */ /* 0x002fc40000000f00 */
.L_x_949:
[----:B------:R-:W-:Y:S05]  /*1660*/  BSYNC.RECONVERGENT B0 ;  /* 0x0000000000007941 */ /* 0x000fea0003800200 */
.L_x_947:
        /* <DEDUP_REMOVED lines=21> */
[----:B------:R-:W-:-:S05]  /*17c0*/  IMAD R18, R20, R15, R18 ;  /* 0x0000000f14127224 */ /* 0x000fca00078e0212 */
[----:B------:R-:W-:Y:S01]  /*17d0*/  ISETP.GT.U32.AND P3, PT, R3, R18, PT ;  /* 0x000000120300720c */ /* 0x000fe20003f64070 */
[----:B------:R-:W-:Y:S01]  /*17e0*/  IMAD.MOV.U32 R11, RZ, RZ, RZ ;  /* 0x000000ffff0b7224 */ /* 0x000fe200078e00ff */
[----:B------:R-:W-:Y:S01]  /*17f0*/  LOP3.LUT R15, R159, R2, RZ, 0x3c, !PT ;  /* 0x000000029f0f7212 */ /* 0x000fe200078e3cff */
[----:B------:R-:W-:-:S04]  /*1800*/  IMAD.SHL.U32 R163, R89, 0x8, RZ ;  /* 0x0000000859a37824 */ /* 0x000fc800078e00ff */
[----:B------:R1:W5:Y:S06]  /*1810*/  @P4 LD.E R11, desc[UR4][R34.64] ;  /* 0x00000004220b4980 */ /* 0x00036c000c101900 */
[----:B------:R-:W-:-:S05]  /*1820*/  @!P3 IMAD.IADD R18, R18, 0x1, -R3 ;  /* 0x000000011212b824 */ /* 0x000fca00078e0a03 */
[----:B------:R-:W-:Y:S01]  /*1830*/  ISETP.GE.U32.AND P4, PT, R18, R3, PT ;  /* 0x000000031200720c */ /* 0x000fe20003f86070 */
[----:B------:R-:W-:Y:S01]  /*1840*/  IMAD.SHL.U32 R18, R89, 0x20, RZ ;  /* 0x0000002059127824 */ /* 0x000fe200078e00ff */
[----:B------:R-:W-:Y:S01]  /*1850*/  ISETP.GE.AND P2, PT, R15, RZ, PT ;  /* 0x000000ff0f00720c */ /* 0x000fe20003f46270 */
[----:B------:R-:W-:Y:S01]  /*1860*/  IMAD.SHL.U32 R15, R89, 0x10, RZ ;  /* 0x00000010590f7824 */ /* 0x000fe200078e00ff */
[----:B------:R-:W-:Y:S02]  /*1870*/  LOP3.LUT R118, R163, 0x18, RZ, 0xc0, !PT ;  /* 0x00000018a3767812 */ /* 0x000fe400078ec0ff */
[----:B------:R-:W-:Y:S02]  /*1880*/  LOP3.LUT R26, R18, 0xc0, RZ, 0xc0, !PT ;  /* 0x000000c0121a7812 */ /* 0x000fe400078ec0ff */
[----:B------:R-:W-:Y:S02]  /*1890*/  SHF.L.U32 R100, R89, 0x2, RZ ;  /* 0x0000000259647819 */ /* 0x000fe400000006ff */
[----:B------:R-:W-:-:S02]  /*18a0*/  LOP3.LUT R17, R26, 0x8, R89, 0xf8, !PT ;  /* 0x000000081a117812 */ /* 0x000fc400078ef859 */
[----:B------:R-:W-:Y:S02]  /*18b0*/  IADD3 R16, P1, PT, R118, R16, RZ ;  /* 0x0000001076107210 */ /* 0x000fe40007f3e0ff */
[----:B------:R-:W-:Y:S02]  /*18c0*/  LOP3.LUT R49, R15, 0x3e00, RZ, 0xc0, !PT ;  /* 0x00003e000f317812 */ /* 0x000fe400078ec0ff */
[----:B------:R-:W-:Y:S01]  /*18d0*/  LOP3.LUT R48, R17, 0x18, R100, 0x78, !PT ;  /* 0x0000001811307812 */ /* 0x000fe200078e7864 */
[----:B------:R-:W-:Y:S01]  /*18e0*/  IMAD.X R17, RZ, RZ, R14, P1 ;  /* 0x000000ffff117224 */ /* 0x000fe200008e060e */
[----:B------:R-:W-:Y:S02]  /*18f0*/  LOP3.LUT R15, R15, 0x100, RZ, 0xc0, !PT ;  /* 0x000001000f0f7812 */ /* 0x000fe400078ec0ff */
[----:B------:R-:W-:Y:S02]  /*1900*/  LOP3.LUT R47, R18, 0x100, RZ, 0xc0, !PT ;  /* 0x00000100122f7812 */ /* 0x000fe400078ec0ff */
[----:B------:R-:W-:-:S02]  /*1910*/  LOP3.LUT R49, R49, 0x20, R18, 0xf8, !PT ;  /* 0x0000002031317812 */ /* 0x000fc400078ef812 */
[----:B------:R-:W-:Y:S02]  /*1920*/  SHF.R.U32.HI R3, RZ, 0x1, R89 ;  /* 0x00000001ff037819 */ /* 0x000fe40000011659 */
[----:B------:R-:W-:Y:S01]  /*1930*/  ISETP.NE.AND P1, PT, R2, RZ, PT ;  /* 0x000000ff0200720c */ /* 0x000fe20003f25270 */
[----:B------:R-:W-:Y:S01]  /*1940*/  @!P3 VIADD R20, R20, 0x1 ;  /* 0x000000011414b836 */ /* 0x000fe20000000000 */
[--C-:B------:R-:W-:Y:S02]  /*1950*/  LOP3.LUT R15, R15, 0x20, R18.reuse, 0xf8, !PT ;  /* 0x000000200f0f7812 */ /* 0x100fe400078ef812 */
[--C-:B------:R-:W-:Y:S02]  /*1960*/  LOP3.LUT R47, R47, 0x20, R18.reuse, 0xf8, !PT ;  /* 0x000000202f2f7812 */ /* 0x100fe400078ef812 */
[----:B------:R-:W-:Y:S01]  /*1970*/  LOP3.LUT R49, R49, 0x100, R18, 0xf8, !PT ;  /* 0x0000010031317812 */ /* 0x000fe200078ef812 */
[----:B-----5:R-:W-:Y:S01]  /*1980*/  IMAD R7, R7, R152, RZ ;  /* 0x0000009807077224 */ /* 0x020fe200078e02ff */
[----:B------:R-:W-:Y:S01]  /*1990*/  LOP3.LUT R3, R26, 0x8, R3, 0xf8, !PT ;  /* 0x000000081a037812 */ /* 0x000fe200078ef803 */
[----:B------:R-:W-:Y:S01]  /*19a0*/  @P4 VIADD R20, R20, 0x1 ;  /* 0x0000000114144836 */ /* 0x000fe20000000000 */
[----:B------:R-:W-:Y:S01]  /*19b0*/  LOP3.LUT R48, R15, R48, RZ, 0xfc, !PT ;  /* 0x000000300f307212 */ /* 0x000fe200078efcff */
[----:B------:R-:W-:-:S02]  /*19c0*/  IMAD R7, R10, R153, R7 ;  /* 0x000000990a077224 */ /* 0x000fc400078e0207 */
[----:B------:R-:W-:-:S04]  /*19d0*/  IMAD.WIDE.U32 R16, R10, R152, R16 ;  /* 0x000000980a107225 */ /* 0x000fc800078e0010 */
[----:B------:R-:W-:Y:S01]  /*19e0*/  @!P2 IMAD.MOV R20, RZ, RZ, -R20 ;  /* 0x000000ffff14a224 */ /* 0x000fe200078e0a14 */
[----:B------:R-:W-:Y:S01]  /*19f0*/  @!P1 LOP3.LUT R20, RZ, R2, RZ, 0x33, !PT ;  /* 0x00000002ff149212 */ /* 0x000fe200078e33ff */
[----:B------:R-:W-:Y:S01]  /*1a00*/  IMAD.MOV.U32 R107, RZ, RZ, RZ ;  /* 0x000000ffff6b7224 */ /* 0x000fe200078e00ff */
[----:B------:R-:W-:Y:S02]  /*1a10*/  SHF.R.U32.HI R106, RZ, 0x2, R89 ;  /* 0x00000002ff6a7819 */ /* 0x000fe40000011659 */
[----:B------:R-:W-:Y:S01]  /*1a20*/  IADD3 R17, PT, PT, R17, R7, RZ ;  /* 0x0000000711117210 */ /* 0x000fe20007ffe0ff */
[----:B------:R-:W-:Y:S01]  /*1a30*/  IMAD R7, R31, R20, RZ ;  /* 0x000000141f077224 */ /* 0x000fe200078e02ff */
[----:B------:R-:W-:Y:S01]  /*1a40*/  SHF.R.S32.HI R2, RZ, 0x1f, R20 ;  /* 0x0000001fff027819 */ /* 0x000fe20000011414 */
[----:B------:R-:W-:Y:S01]  /*1a50*/  IMAD.WIDE.U32 R22, R23, 0x40, R106 ;  /* 0x0000004017167825 */ /* 0x000fe200078e006a */
[----:B------:R-:W1:Y:S03]  /*1a60*/  S2UR UR6, SR_CgaCtaId ;  /* 0x00000000000679c3 */ /* 0x000e660000008800 */
[----:B------:R-:W-:-:S02]  /*1a70*/  IMAD R7, R2, R30, R7 ;  /* 0x0000001e02077224 */ /* 0x000fc400078e0207 */
[-C--:B------:R-:W-:Y:S01]  /*1a80*/  IMAD R157, R153, R106.reuse, RZ ;  /* 0x0000006a999d7224 */ /* 0x080fe200078e02ff */
[----:B------:R-:W-:Y:S01]  /*1a90*/  UMOV UR7, 0x400 ;  /* 0x0000040000077882 */ /* 0x000fe20000000000 */
[----:B------:R-:W-:Y:S02]  /*1aa0*/  IMAD R149, R151, R106, RZ ;  /* 0x0000006a97957224 */ /* 0x000fe400078e02ff */
[----:B------:R-:W-:Y:S01]  /*1ab0*/  IMAD.SHL.U32 R61, R60, 0x80, RZ ;  /* 0x000000803c3d7824 */ /* 0x000fe200078e00ff */
[----:B------:R-:W-:Y:S01]  /*1ac0*/  LOP3.LUT R63, R89, 0x3, RZ, 0xc0, !PT ;  /* 0x00000003593f7812 */ /* 0x000fe200078ec0ff */
[C---:B------:R-:W-:Y:S01]  /*1ad0*/  IMAD.SHL.U32 R68, R152.reuse, 0x20, RZ ;  /* 0x0000002098447824 */ /* 0x040fe200078e00ff */
[----:B------:R-:W-:Y:S01]  /*1ae0*/  SHF.L.U64.HI R69, R152, 0x5, R153 ;  /* 0x0000000598457819 */ /* 0x000fe20000010299 */
[C---:B------:R-:W-:Y:S01]  /*1af0*/  IMAD.SHL.U32 R66, R150.reuse, 0x20, RZ ;  /* 0x0000002096427824 */ /* 0x040fe200078e00ff */
[----:B------:R-:W-:Y:S01]  /*1b00*/  SHF.L.U64.HI R67, R150, 0x5, R151 ;  /* 0x0000000596437819 */ /* 0x000fe20000010297 */
[----:B------:R-:W-:Y:S01]  /*1b10*/  VIADD R70, R61, 0xffffff80 ;  /* 0xffffff803d467836 */ /* 0x000fe20000000000 */
[----:B-1----:R-:W-:Y:S01]  /*1b20*/  ULEA UR6, UR6, UR7, 0x18 ;  /* 0x0000000706067291 */ /* 0x002fe2000f8ec0ff */
[----:B------:R-:W-:-:S02]  /*1b30*/  LOP3.LUT R117, R118, 0x20, RZ, 0xfc, !PT ;  /* 0x0000002076757812 */ /* 0x000fc400078efcff */
[----:B------:R-:W-:Y:S01]  /*1b40*/  LOP3.LUT R116, R118, 0x40, RZ, 0xfc, !PT ;  /* 0x0000004076747812 */ /* 0x000fe200078efcff */
[----:B--2---:R-:W-:-:S04]  /*1b50*/  @P0 IMAD.WIDE.U32 R26, R24, R164, RZ ;  /* 0x000000a4181a0225 */ /* 0x004fc800078e00ff */
[----:B------:R-:W-:Y:S02]  /*1b60*/  @P0 IMAD R14, R25, R164, RZ ;  /* 0x000000a4190e0224 */ /* 0x000fe400078e02ff */
[----:B---3--:R-:W-:-:S04]  /*1b70*/  @!P0 IMAD.WIDE.U32 R18, R32, R160, RZ ;  /* 0x000000a020128225 */ /* 0x008fc800078e00ff */
[----:B------:R-:W-:Y:S02]  /*1b80*/  @!P0 IMAD.MOV.U32 R15, RZ, RZ, R18 ;  /* 0x000000ffff0f8224 */ /* 0x000fe400078e0012 */
[----:B------:R-:W-:Y:S02]  /*1b90*/  @P0 IMAD.MOV.U32 R15, RZ, RZ, R26 ;  /* 0x000000ffff0f0224 */ /* 0x000fe400078e001a */
[----:B------:R-:W-:-:S03]  /*1ba0*/  @!P0 IMAD R10, R33, R160, RZ ;  /* 0x000000a0210a8224 */ /* 0x000fc600078e02ff */
[----:B------:R-:W-:Y:S01]  /*1bb0*/  IADD3 R26, P1, PT, R118, R15, RZ ;  /* 0x0000000f761a7210 */ /* 0x000fe20007f3e0ff */
[----:B------:R-:W-:Y:S02]  /*1bc0*/  @!P0 IMAD.IADD R10, R19, 0x1, R10 ;  /* 0x00000001130a8824 */ /* 0x000fe400078e020a */
[----:B------:R-:W-:Y:S01]  /*1bd0*/  @P0 IMAD.IADD R10, R27, 0x1, R14 ;  /* 0x000000011b0a0824 */ /* 0x000fe200078e020e */
[----:B------:R-:W-:-:S03]  /*1be0*/  LOP3.LUT R14, R3, 0x18, R100, 0x78, !PT ;  /* 0x00000018030e7812 */ /* 0x000fc600078e7864 */
[----:B------:R-:W-:Y:S02]  /*1bf0*/  IMAD.X R27, RZ, RZ, R10, P1 ;  /* 0x000000ffff1b7224 */ /* 0x000fe400008e060a */
[----:B------:R-:W-:Y:S02]  /*1c00*/  IMAD R10, R29, R159, RZ ;  /* 0x0000009f1d0a7224 */ /* 0x000fe400078e02ff */
[----:B------:R-:W-:Y:S01]  /*1c10*/  IMAD.WIDE.U32 R28, R159, R28, R26 ;  /* 0x0000001c9f1c7225 */ /* 0x000fe200078e001a */
[-C--:B------:R-:W-:Y:S02]  /*1c20*/  LOP3.LUT R49, R49, R14.reuse, RZ, 0xfc, !PT ;  /* 0x0000000e31317212 */ /* 0x080fe400078efcff */
[----:B------:R-:W-:Y:S01]  /*1c30*/  LOP3.LUT R47, R47, R14, RZ, 0xfc, !PT ;  /* 0x0000000e2f2f7212 */ /* 0x000fe200078efcff */
[----:B------:R-:W-:Y:S01]  /*1c40*/  IMAD R3, R23, R24, RZ ;  /* 0x0000001817037224 */ /* 0x000fe200078e02ff */
[----:B------:R-:W-:Y:S01]  /*1c50*/  IADD3 R14, P0, PT, R118, R6, RZ ;  /* 0x00000006760e7210 */ /* 0x000fe20007f1e0ff */
[----:B------:R-:W-:-:S04]  /*1c60*/  IMAD.WIDE.U32 R18, R20, R30, R16 ;  /* 0x0000001e14127225 */ /* 0x000fc800078e0010 */
[----:B------:R-:W-:Y:S02]  /*1c70*/  IMAD.IADD R29, R29, 0x1, R10 ;  /* 0x000000011d1d7824 */ /* 0x000fe400078e020a */
[C---:B------:R-:W-:Y:S02]  /*1c80*/  IMAD R3, R22.reuse, R25, R3 ;  /* 0x0000001916037224 */ /* 0x040fe400078e0203 */
[----:B------:R-:W-:Y:S02]  /*1c90*/  IMAD.IADD R19, R19, 0x1, R7 ;  /* 0x0000000113137824 */ /* 0x000fe400078e0207 */
[----:B------:R-:W-:-:S04]  /*1ca0*/  IMAD.WIDE.U32 R22, R22, R24, R28 ;  /* 0x0000001816167225 */ /* 0x000fc800078e001c */
[----:B------:R-:W-:Y:S01]  /*1cb0*/  IMAD.X R15, RZ, RZ, R0, P0 ;  /* 0x000000ffff0f7224 */ /* 0x000fe200000e0600 */
[----:B------:R-:W-:Y:S01]  /*1cc0*/  SHF.R.S32.HI R0, RZ, 0x1f, R73 ;  /* 0x0000001fff007819 */ /* 0x000fe20000011449 */
[----:B------:R-:W-:Y:S01]  /*1cd0*/  IMAD.WIDE.U32 R6, R106, R152, R18 ;  /* 0x000000986a067225 */ /* 0x000fe200078e0012 */
[----:B------:R-:W-:Y:S02]  /*1ce0*/  IADD3 R3, PT, PT, R23, R3, RZ ;  /* 0x0000000317037210 */ /* 0x000fe40007ffe0ff */
[----:B----4-:R-:W-:Y:S02]  /*1cf0*/  LEA R104, P2, R22, R4, 0x1 ;  /* 0x0000000416687211 */ /* 0x010fe400078408ff */
[----:B------:R-:W-:Y:S01]  /*1d00*/  LEA.HI R0, R0, R73, RZ, 0x7 ;  /* 0x0000004900007211 */ /* 0x000fe200078f38ff */
[----:B------:R-:W-:Y:S01]  /*1d10*/  IMAD.IADD R157, R7, 0x1, R157 ;  /* 0x00000001079d7824 */ /* 0x000fe200078e029d */
[----:B------:R-:W-:Y:S02]  /*1d20*/  LEA R156, P0, R6, R8, 0x1 ;  /* 0x00000008069c7211 */ /* 0x000fe400078008ff */
[----:B------:R-:W-:-:S02]  /*1d30*/  LEA.HI.X R105, R22, R5, R3, 0x1, P2 ;  /* 0x0000000516697211 */ /* 0x000fc400010f0c03 */
[----:B------:R-:W-:Y:S02]  /*1d40*/  LOP3.LUT R16, R163, 0xc0, RZ, 0xc0, !PT ;  /* 0x000000c0a3107812 */ /* 0x000fe400078ec0ff */
[----:B------:R-:W-:Y:S02]  /*1d50*/  SHF.R.S32.HI R3, RZ, 0x7, R0 ;  /* 0x00000007ff037819 */ /* 0x000fe40000011400 */
[----:B------:R-:W-:Y:S02]  /*1d60*/  LEA.HI.X R157, R6, R9, R157, 0x1, P0 ;  /* 0x00000009069d7211 */ /* 0x000fe400000f0c9d */
[----:B------:R-:W-:Y:S02]  /*1d70*/  LOP3.LUT R16, R16, 0x18, R89, 0xf8, !PT ;  /* 0x0000001810107812 */ /* 0x000fe400078ef859 */
[----:B------:R-:W-:Y:S02]  /*1d80*/  ISETP.GE.AND P0, PT, R3, R60, PT ;  /* 0x0000003c0300720c */ /* 0x000fe40003f06270 */
[----:B------:R-:W-:Y:S01]  /*1d90*/  LOP3.LUT R16, R16, 0x18, R163, 0x78, !PT ;  /* 0x0000001810107812 */ /* 0x000fe200078e78a3 */
[----:B------:R-:W-:-:S03]  /*1da0*/  IMAD.WIDE.U32 R14, R106, R150, R14 ;  /* 0x000000966a0e7225 */ /* 0x000fc600078e000e */
[----:B------:R-:W-:Y:S01]  /*1db0*/  LOP3.LUT R163, R16, 0x1f20, R163, 0xf8, !PT ;  /* 0x00001f2010a37812 */ /* 0x000fe200078ef8a3 */
[----:B------:R-:W-:Y:S01]  /*1dc0*/  IMAD.IADD R149, R15, 0x1, R149 ;  /* 0x000000010f957824 */ /* 0x000fe200078e0295 */
[----:B------:R-:W-:Y:S02]  /*1dd0*/  LEA R154, P1, R14, R12, 0x1 ;  /* 0x0000000c0e9a7211 */ /* 0x000fe400078208ff */
[----:B------:R-:W-:Y:S01]  /*1de0*/  LEA R163, R163, UR6, 0x1 ;  /* 0x00000006a3a37c11 */ /* 0x000fe2000f8e08ff */
[C---:B------:R-:W-:Y:S01]  /*1df0*/  IMAD.SHL.U32 R71, R24.reuse, 0x20, RZ ;  /* 0x0000002018477824 */ /* 0x040fe200078e00ff */
[----:B------:R-:W-:Y:S02]  /*1e00*/  SHF.L.U64.HI R72, R24, 0x5, R25 ;  /* 0x0000000518487819 */ /* 0x000fe40000010219 */
[----:B------:R-:W-:Y:S02]  /*1e10*/  LEA.HI.X R149, R14, R13, R149, 0x1, P1 ;  /* 0x0000000d0e957211 */ /* 0x000fe400008f0c95 */
[----:B------:R-:W-:Y:S01]  /*1e20*/  LEA.HI R99, R99, R99, RZ, 0x1 ;  /* 0x0000006363637211 */ /* 0x000fe200078f08ff */
[----:B------:R-:W-:Y:S06]  /*1e30*/  @P0 BRA `(.L_x_950) ;  /* 0x0000008000ac0947 */ /* 0x000fec0003800000 */
[----:B------:R-:W2:Y:S04]  /*1e40*/  LD.E.64 R26, desc[UR4][R120.64+0x120] ;  /* 0x00012004781a7980 */ /* 0x000ea8000c101b00 */
[----:B------:R-:W3:Y:S04]  /*1e50*/  LD.E.64 R4, desc[UR4][R120.64+0x118] ;  /* 0x0001180478047980 */ /* 0x000ee8000c101b00 */
[----:B------:R-:W4:Y:S04]  /*1e60*/  LD.E.64 R108, desc[UR4][R120.64+0x130] ;  /* 0x00013004786c7980 */ /* 0x000f28000c101b00 */
[----:B------:R-:W5:Y:S04]  /*1e70*/  LD.E.64 R22, desc[UR4][R120.64+0x140] ;  /* 0x0001400478167980 */ /* 0x000f68000c101b00 */
[----:B------:R-:W5:Y:S04]  /*1e80*/  LD.E.64 R14, desc[UR4][R120.64+0x138] ;  /* 0x00013804780e7980 */ /* 0x000f68000c101b00 */
[----:B------:R-:W5:Y:S04]  /*1e90*/  LD.E.64 R110, desc[UR4][R120.64+0x128] ;  /* 0x00012804786e7980 */ /* 0x000f68000c101b00 */
[----:B------:R-:W5:Y:S04]  /*1ea0*/  LD.E.64 R18, desc[UR4][R120.64+0x110] ;  /* 0x0001100478127980 */ /* 0x000f68000c101b00 */
[----:B------:R-:W5:Y:S04]  /*1eb0*/  LD.E.64 R16, desc[UR4][R120.64+0x108] ;  /* 0x0001080478107980 */ /* 0x000f68000c101b00 */
[----:B------:R-:W5:Y:S04]  /*1ec0*/  LD.E.64 R8, desc[UR4][R120.64+0x150] ;  /* 0x0001500478087980 */ /* 0x000f68000c101b00 */
[----:B------:R-:W5:Y:S01]  /*1ed0*/  LD.E.64 R6, desc[UR4][R120.64+0x148] ;  /* 0x0001480478067980 */ /* 0x000f62000c101b00 */
[----:B------:R-:W-:-:S02]  /*1ee0*/  MOV R119, RZ ;  /* 0x000000ff00777202 */ /* 0x000fc40000000f00 */
[----:B------:R-:W-:Y:S02]  /*1ef0*/  SHF.R.S32.HI R99, RZ, 0x1, R99 ;  /* 0x00000001ff637819 */ /* 0x000fe40000011463 */
[----:B------:R-:W-:Y:S02]  /*1f00*/  IADD3 R78, PT, PT, R70, R11, RZ ;  /* 0x0000000b464e7210 */ /* 0x000fe40007ffe0ff */
[----:B------:R-:W-:-:S03]  /*1f10*/  SHF.R.S32.HI R11, RZ, 0x1f, R73 ;  /* 0x0000001fff0b7819 */ /* 0x000fc60000011449 */
[----:B------:R-:W-:Y:S01]  /*1f20*/  IMAD R78, R78, R99, RZ ;  /* 0x000000634e4e7224 */ /* 0x000fe200078e02ff */
[C---:B------:R-:W-:Y:S01]  /*1f30*/  SHF.L.U32 R92, R99.reuse, 0x6, RZ ;  /* 0x00000006635c7819 */ /* 0x040fe200000006ff */
[C---:B------:R-:W-:Y:S02]  /*1f40*/  IMAD.SHL.U32 R97, R99.reuse, 0x20, RZ ;  /* 0x0000002063617824 */ /* 0x040fe400078e00ff */
[----:B------:R-:W-:Y:S01]  /*1f50*/  IMAD R94, R99, 0x60, RZ ;  /* 0x00000060635e7824 */ /* 0x000fe200078e02ff */
[----:B------:R-:W-:Y:S01]  /*1f60*/  VIMNMX R64, PT, PT, RZ, R3, !PT ;  /* 0x00000003ff407248 */ /* 0x000fe20007fe0100 */
[C---:B------:R-:W-:Y:S01]  /*1f70*/  VIADD R98, R106.reuse, 0x40 ;  /* 0x000000406a627836 */ /* 0x040fe20000000000 */
[----:B------:R-:W-:Y:S01]  /*1f80*/  IADD3 R62, PT, PT, R106, 0x20, RZ ;  /* 0x000000206a3e7810 */ /* 0x000fe20007ffe0ff */
[----:B------:R-:W-:Y:S01]  /*1f90*/  IMAD R95, R60, -0x80, R73 ;  /* 0xffffff803c5f7824 */ /* 0x000fe200078e0249 */
[----:B------:R-:W-:Y:S01]  /*1fa0*/  IADD3 R96, PT, PT, R106, 0x60, RZ ;  /* 0x000000606a607810 */ /* 0x000fe20007ffe0ff */
[----:B------:R-:W-:Y:S01]  /*1fb0*/  IMAD R93, R60, -0x80, R65 ;  /* 0xffffff803c5d7824 */ /* 0x000fe200078e0241 */
[----:B------:R-:W-:Y:S01]  /*1fc0*/  MOV R91, R60 ;  /* 0x0000003c005b7202 */ /* 0x000fe20000000f00 */
[----:B------:R-:W-:Y:S01]  /*1fd0*/  IMAD.MOV.U32 R90, RZ, RZ, R70 ;  /* 0x000000ffff5a7224 */ /* 0x000fe200078e0046 */
[----:B------:R-:W-:Y:S01]  /*1fe0*/  MOV R81, R149 ;  /* 0x0000009500517202 */ /* 0x000fe20000000f00 */
[----:B------:R-:W-:Y:S01]  /*1ff0*/  IMAD.MOV.U32 R80, RZ, RZ, R154 ;  /* 0x000000ffff507224 */ /* 0x000fe200078e009a */
[----:B------:R-:W-:Y:S01]  /*2000*/  MOV R83, R157 ;  /* 0x0000009d00537202 */ /* 0x000fe20000000f00 */
[----:B------:R-:W-:Y:S01]  /*2010*/  IMAD.MOV.U32 R82, RZ, RZ, R156 ;  /* 0x000000ffff527224 */ /* 0x000fe200078e009c */
[----:B------:R-:W-:-:S02]  /*2020*/  SHF.R.S32.HI R88, RZ, 0x1f, R97 ;  /* 0x0000001fff587819 */ /* 0x000fc40000011461 */
[----:B------:R-:W-:Y:S02]  /*2030*/  SHF.R.S32.HI R86, RZ, 0x1f, R92 ;  /* 0x0000001fff567819 */ /* 0x000fe4000001145c */
[----:B------:R-:W-:Y:S01]  /*2040*/  SHF.R.S32.HI R84, RZ, 0x1f, R94 ;  /* 0x0000001fff547819 */ /* 0x000fe2000001145e */
[----:B--2---:R-:W-:Y:S02]  /*2050*/  IMAD R0, R27, R160, RZ ;  /* 0x000000a01b007224 */ /* 0x004fe400078e02ff */
[----:B------:R-:W-:-:S04]  /*2060*/  IMAD.WIDE.U32 R26, R160, R26, R118 ;  /* 0x0000001aa01a7225 */ /* 0x000fc800078e0076 */
[----:B---3--:R-:W-:Y:S01]  /*2070*/  IMAD.WIDE.U32 R24, R160, R4, R118 ;  /* 0x00000004a0187225 */ /* 0x008fe200078e0076 */
[----:B------:R-:W-:-:S03]  /*2080*/  IADD3 R27, PT, PT, R27, R0, RZ ;  /* 0x000000001b1b7210 */ /* 0x000fc60007ffe0ff */
[----:B------:R-:W-:Y:S02]  /*2090*/  IMAD R0, R5, R160, RZ ;  /* 0x000000a005007224 */ /* 0x000fe400078e02ff */
[----:B----4-:R-:W-:Y:S02]  /*20a0*/  IMAD R4, R109, R70, RZ ;  /* 0x000000466d047224 */ /* 0x010fe400078e02ff */
[----:B------:R-:W-:Y:S02]  /*20b0*/  IMAD.IADD R25, R25, 0x1, R0 ;  /* 0x0000000119197824 */ /* 0x000fe400078e0200 */
[----:B------:R-:W-:-:S04]  /*20c0*/  IMAD.WIDE.U32 R26, R70, R108, R26 ;  /* 0x0000006c461a7225 */ /* 0x000fc800078e001a */
[-C--:B-----5:R-:W-:Y:S02]  /*20d0*/  IMAD R13, R23, R20.reuse, RZ ;  /* 0x00000014170d7224 */ /* 0x0a0fe400078e02ff */
[----:B------:R-:W-:Y:S01]  /*20e0*/  IMAD R5, R15, R20, RZ ;  /* 0x000000140f057224 */ /* 0x000fe200078e02ff */
[----:B------:R-:W-:Y:S01]  /*20f0*/  IADD3 R27, PT, PT, R27, R4, RZ ;  /* 0x000000041b1b7210 */ /* 0x000fe20007ffe0ff */
[----:B------:R-:W-:Y:S02]  /*2100*/  IMAD R0, R111, R70, RZ ;  /* 0x000000466f007224 */ /* 0x000fe400078e02ff */
[----:B------:R-:W-:-:S04]  /*2110*/  IMAD.WIDE.U32 R24, R70, R110, R24 ;  /* 0x0000006e46187225 */ /* 0x000fc800078e0018 */
[-C--:B------:R-:W-:Y:S02]  /*2120*/  IMAD R4, R22, R2.reuse, R13 ;  /* 0x0000000216047224 */ /* 0x080fe400078e020d */
[----:B------:R-:W-:Y:S01]  /*2130*/  IMAD R2, R14, R2, R5 ;  /* 0x000000020e027224 */ /* 0x000fe200078e0205 */
[----:B------:R-:W-:Y:S01]  /*2140*/  LOP3.LUT R5, R100, 0xc, RZ, 0xc0, !PT ;  /* 0x0000000c64057812 */ /* 0x000fe200078ec0ff */
[----:B------:R-:W-:Y:S02]  /*2150*/  IMAD.IADD R25, R25, 0x1, R0 ;  /* 0x0000000119197824 */ /* 0x000fe400078e0200 */
[----:B------:R-:W-:Y:S01]  /*2160*/  IMAD R0, R106, R99, RZ ;  /* 0x000000636a007224 */ /* 0x000fe200078e02ff */
[----:B------:R-:W-:Y:S01]  /*2170*/  IADD3 R13, P0, PT, -R73, R106, RZ ;  /* 0x0000006a490d7210 */ /* 0x000fe20007f1e1ff */
[----:B------:R-:W-:-:S04]  /*2180*/  IMAD.WIDE.U32 R22, R20, R22, R26 ;  /* 0x0000001614167225 */ /* 0x000fc800078e001a */
[----:B------:R-:W-:Y:S01]  /*2190*/  IMAD.IADD R5, R5, 0x1, R0 ;  /* 0x0000000105057824 */ /* 0x000fe200078e0200 */
[----:B------:R-:W-:Y:S01]  /*21a0*/  LEA R15, R63, R0, 0x3 ;  /* 0x000000003f0f7211 */ /* 0x000fe200078e18ff */
[----:B------:R-:W-:Y:S01]  /*21b0*/  IMAD.X R11, RZ, RZ, ~R11, P0 ;  /* 0x000000ffff0b7224 */ /* 0x000fe200000e0e0b */
[----:B------:R-:W-:Y:S01]  /*21c0*/  SHF.R.S32.HI R0, RZ, 0x1f, R78 ;  /* 0x0000001fff007819 */ /* 0x000fe2000001144e */
[----:B------:R-:W-:Y:S01]  /*21d0*/  IMAD.WIDE.U32 R20, R20, R14, R24 ;  /* 0x0000000e14147225 */ /* 0x000fe200078e0018 */
[C---:B------:R-:W-:Y:S02]  /*21e0*/  IADD3 R12, P1, PT, R78.reuse, R5, RZ ;  /* 0x000000054e0c7210 */ /* 0x040fe40007f3e0ff */
[----:B------:R-:W-:Y:S01]  /*21f0*/  IADD3 R78, P0, PT, R78, R15, RZ ;  /* 0x0000000f4e4e7210 */ /* 0x000fe20007f1e0ff */
[----:B------:R-:W-:Y:S01]  /*2200*/  IMAD R75, R11, R108, RZ ;  /* 0x0000006c0b4b7224 */ /* 0x000fe200078e02ff */
[----:B------:R-:W-:Y:S01]  /*2210*/  IADD3 R23, PT, PT, R23, R4, RZ ;  /* 0x0000000417177210 */ /* 0x000fe20007ffe0ff */
[----:B------:R-:W-:-:S02]  /*2220*/  IMAD.IADD R21, R21, 0x1, R2 ;  /* 0x0000000115157824 */ /* 0x000fc400078e0202 */
[----:B------:R-:W-:Y:S01]  /*2230*/  IMAD R11, R11, R110, RZ ;  /* 0x0000006e0b0b7224 */ /* 0x000fe200078e02ff */
[-C--:B------:R-:W-:Y:S01]  /*2240*/  LEA.HI.X.SX32 R79, R15, R0.reuse, 0x1, P0 ;  /* 0x000000000f4f7211 */ /* 0x080fe200000f0eff */
[-C--:B------:R-:W-:Y:S01]  /*2250*/  IMAD R75, R109, R13.reuse, R75 ;  /* 0x0000000d6d4b7224 */ /* 0x080fe200078e024b */
[----:B------:R-:W-:Y:S01]  /*2260*/  LEA.HI.X.SX32 R5, R5, R0, 0x1, P1 ;  /* 0x0000000005057211 */ /* 0x000fe200008f0eff */
[----:B------:R-:W-:-:S04]  /*2270*/  IMAD.WIDE.U32 R14, R108, R13, R22 ;  /* 0x0000000d6c0e7225 */ /* 0x000fc800078e0016 */
[-C--:B------:R-:W-:Y:S02]  /*2280*/  IMAD R11, R111, R13.reuse, R11 ;  /* 0x0000000d6f0b7224 */ /* 0x080fe400078e020b */
[----:B------:R-:W-:Y:S01]  /*2290*/  IMAD.WIDE.U32 R20, R110, R13, R20 ;  /* 0x0000000d6e147225 */ /* 0x000fe200078e0014 */
[----:B------:R-:W-:Y:S02]  /*22a0*/  SHF.L.U64.HI R0, R12, 0x1, R5 ;  /* 0x000000010c007819 */ /* 0x000fe40000010205 */
[----:B------:R-:W-:Y:S01]  /*22b0*/  LEA R74, P1, R14, R18, 0x1 ;  /* 0x000000120e4a7211 */ /* 0x000fe200078208ff */
[----:B------:R-:W-:Y:S01]  /*22c0*/  IMAD.IADD R75, R15, 0x1, R75 ;  /* 0x000000010f4b7824 */ /* 0x000fe200078e024b */
[----:B------:R-:W-:Y:S01]  /*22d0*/  SHF.L.U64.HI R79, R78, 0x1, R79 ;  /* 0x000000014e4f7819 */ /* 0x000fe2000001024f */
[----:B------:R-:W-:Y:S01]  /*22e0*/  IMAD.SHL.U32 R12, R12, 0x2, RZ ;  /* 0x000000020c0c7824 */ /* 0x000fe200078e00ff */
[----:B------:R-:W-:Y:S02]  /*22f0*/  IADD3 R11, PT, PT, R21, R11, RZ ;  /* 0x0000000b150b7210 */ /* 0x000fe40007ffe0ff */
[----:B------:R-:W-:-:S02]  /*2300*/  LEA R10, P0, R20, R16, 0x1 ;  /* 0x00000010140a7211 */ /* 0x000fc400078008ff */
[----:B------:R-:W-:Y:S02]  /*2310*/  SHF.L.U32 R78, R78, 0x1, RZ ;  /* 0x000000014e4e7819 */ /* 0x000fe400000006ff */
[----:B------:R-:W-:Y:S02]  /*2320*/  LEA.HI.X R75, R14, R19, R75, 0x1, P1 ;  /* 0x000000130e4b7211 */ /* 0x000fe400008f0c4b */
[----:B------:R-:W-:Y:S02]  /*2330*/  LEA.HI.X R11, R20, R17, R11, 0x1, P0 ;  /* 0x00000011140b7211 */ /* 0x000fe400000f0c0b */
[C---:B------:R-:W-:Y:S02]  /*2340*/  IADD3 R50, P1, PT, R8.reuse, R12, RZ ;  /* 0x0000000c08327210 */ /* 0x040fe40007f3e0ff */
[----:B------:R-:W-:Y:S02]  /*2350*/  IADD3 R76, P3, PT, R8, R78, RZ ;  /* 0x0000004e084c7210 */ /* 0x000fe40007f7e0ff */
[----:B------:R-:W-:-:S02]  /*2360*/  IADD3 R12, P0, PT, R6, R12, RZ ;  /* 0x0000000c060c7210 */ /* 0x000fc40007f1e0ff */
[----:B------:R-:W-:Y:S01]  /*2370*/  IADD3 R78, P2, PT, R6, R78, RZ ;  /* 0x0000004e064e7210 */ /* 0x000fe20007f5e0ff */
[C-C-:B------:R-:W-:Y:S01]  /*2380*/  IMAD.X R51, R9.reuse, 0x1, R0.reuse, P1 ;  /* 0x0000000109337824 */ /* 0x140fe200008e0600 */
[-C--:B------:R-:W-:Y:S01]  /*2390*/  IADD3.X R77, PT, PT, R9, R79.reuse, RZ, P3, !PT ;  /* 0x0000004f094d7210 */ /* 0x080fe20001ffe4ff */
[C---:B------:R-:W-:Y:S01]  /*23a0*/  IMAD.X R13, R7.reuse, 0x1, R0, P0 ;  /* 0x00000001070d7824 */ /* 0x040fe200000e0600 */
[----:B------:R-:W-:Y:S01]  /*23b0*/  IADD3.X R79, PT, PT, R7, R79, RZ, P2, !PT ;  /* 0x0000004f074f7210 */ /* 0x000fe200017fe4ff */
[C---:B------:R-:W-:Y:S01]  /*23c0*/  IMAD.SHL.U32 R87, R110.reuse, 0x20, RZ ;  /* 0x000000206e577824 */ /* 0x040fe200078e00ff */
[----:B------:R-:W-:-:S07]  /*23d0*/  SHF.L.U64.HI R85, R110, 0x5, R111 ;  /* 0x000000056e557819 */ /* 0x000fce000001026f */
.L_x_1019:
[----:B------:R-:W-:Y:S01]  /*23e0*/  VIADD R93, R93, 0x80 ;  /* 0x000000805d5d7836 */ /* 0x000fe20000000000 */
[----:B------:R-:W-:Y:S01]  /*23f0*/  BSSY.RECONVERGENT B0, `(.L_x_951) ;  /* 0x0000011000007945 */ /* 0x000fe20003800200 */
[----:B------:R-:W-:Y:S03]  /*2400*/  VIADD R95, R95, 0x80 ;  /* 0x000000805f5f7836 */ /* 0x000fe60000000000 */
[-C--:B------:R-:W-:Y:S02]  /*2410*/  ISETP.GE.AND P0, PT, R106, R93.reuse, PT ;  /* 0x0000005d6a00720c */ /* 0x080fe40003f06270 */
[----:B------:R-:W-:Y:S02]  /*2420*/  ISETP.GE.AND P5, PT, R62, R93, PT ;  /* 0x0000005d3e00720c */ /* 0x000fe40003fa6270 */
[----:B------:R-:W-:Y:S02]  /*2430*/  ISETP.GE.AND P0, PT, R106, R95, !P0 ;  /* 0x0000005f6a00720c */ /* 0x000fe40004706270 */
[----:B------:R-:W-:Y:S02]  /*2440*/  ISETP.GE.AND P4, PT, R98, R93, PT ;  /* 0x0000005d6200720c */ /* 0x000fe40003f86270 */
[----:B------:R-:W-:Y:S09]  /*2450*/  ISETP.GE.AND P5, PT, R62, R95, !P5 ;  /* 0x0000005f3e00720c */ /* 0x000ff20006fa6270 */
[----:B-----5:R-:W-:Y:S05]  /*2460*/  @!P0 BRA `(.L_x_952) ;  /* 0x0000000000248947 */ /* 0x020fea0003800000 */
[-C--:B------:R-:W-:Y:S02]  /*2470*/  ISETP.GE.AND P1, PT, R118, R161.reuse, PT ;  /* 0x000000a17600720c */ /* 0x080fe40003f26270 */
[-C--:B------:R-:W-:Y:S11]  /*2480*/  ISETP.GE.AND P2, PT, R117, R161.reuse, PT ;  /* 0x000000a17500720c */ /* 0x080ff60003f46270 */
[----:B------:R-:W2:Y:S04]  /*2490*/  @!P1 LD.E.128 R20, desc[UR4][R74.64] ;  /* 0x000000044a149980 */ /* 0x000ea8000c101d00 */
[----:B--2---:R1:W-:Y:S01]  /*24a0*/  @!P1 ST.E.128 desc[UR4][R82.64], R20 ;  /* 0x0000001452009985 */ /* 0x0043e2000c101d04 */
[----:B------:R-:W-:Y:S03]  /*24b0*/  ISETP.GE.AND P1, PT, R116, R161, PT ;  /* 0x000000a17400720c */ /* 0x000fe60003f26270 */
[----:B------:R-:W2:Y:S04]  /*24c0*/  @!P2 LD.E.128 R16, desc[UR4][R74.64+0x40] ;  /* 0x000040044a10a980 */ /* 0x000ea8000c101d00 */
[----:B--2---:R1:W-:Y:S06]  /*24d0*/  @!P2 ST.E.128 desc[UR4][R82.64+0x40], R16 ;  /* 0x000040105200a985 */ /* 0x0043ec000c101d04 */
[----:B------:R-:W2:Y:S04]  /*24e0*/  @!P1 LD.E.128 R4, desc[UR4][R74.64+0x80] ;  /* 0x000080044a049980 */ /* 0x000ea8000c101d00 */
[----:B--2---:R1:W-:Y:S02]  /*24f0*/  @!P1 ST.E.128 desc[UR4][R82.64+0x80], R4 ;  /* 0x0000800452009985 */ /* 0x0043e4000c101d04 */
.L_x_952:
[----:B------:R-:W-:Y:S05]  /*2500*/  BSYNC.RECONVERGENT B0 ;  /* 0x0000000000007941 */ /* 0x000fea0003800200 */
.L_x_951:
[----:B------:R-:W-:Y:S04]  /*2510*/  BSSY.RECONVERGENT B0, `(.L_x_953) ;  /* 0x000000f000007945 */ /* 0x000fe80003800200 */
[----:B------:R-:W-:Y:S05]  /*2520*/  @!P5 BRA `(.L_x_954) ;  /* 0x000000000034d947 */ /* 0x000fea0003800000 */
[----:B------:R-:W-:Y:S02]  /*2530*/  ISETP.GE.AND P2, PT, R118, R161, PT ;  /* 0x000000a17600720c */ /* 0x000fe40003f46270 */
[----:B------:R-:W-:Y:S02]  /*2540*/  LEA R8, P1, R108, R74, 0x6 ;  /* 0x0000004a6c087211 */ /* 0x000fe400078230ff */
[----:B------:R-:W-:Y:S02]  /*2550*/  LEA R2, P3, R68, R82, 0x1 ;  /* 0x0000005244027211 */ /* 0x000fe400078608ff */
[----:B------:R-:W-:Y:S02]  /*2560*/  LEA.HI.X R9, R108, R75, R109, 0x6, P1 ;  /* 0x0000004b6c097211 */ /* 0x000fe400008f346d */
[----:B------:R-:W-:Y:S02]  /*2570*/  ISETP.GE.AND P1, PT, R117, R161, PT ;  /* 0x000000a17500720c */ /* 0x000fe40003f26270 */
        /* <DEDUP_REMOVED lines=8> */
.L_x_954:
[----:B------:R-:W-:Y:S05]  /*2600*/  BSYNC.RECONVERGENT B0 ;  /* 0x0000000000007941 */ /* 0x000fea0003800200 */
.L_x_953:
        /* <DEDUP_REMOVED lines=9> */
[----:B------:R-:W-:Y:S02]  /*26a0*/  ISETP.GE.AND P1, PT, R117, R161, PT ;  /* 0x000000a17500720c */ /* 0x000fe40003f26270 */
        /* <DEDUP_REMOVED lines=8> */
.L_x_956:
[----:B------:R-:W-:Y:S05]  /*2730*/  BSYNC.RECONVERGENT B0 ;  /* 0x0000000000007941 */ /* 0x000fea0003800200 */
.L_x_955:
[----:B------:R-:W-:Y:S04]  /*2740*/  BSSY.RECONVERGENT B0, `(.L_x_957) ;  /* 0x0000011000007945 */ /* 0x000fe80003800200 */
[----:B------:R-:W-:Y:S05]  /*2750*/  @!P3 BRA `(.L_x_958) ;  /* 0x00000000003cb947 */ /* 0x000fea0003800000 */
[-C--:B------:R-:W-:Y:S01]  /*2760*/  ISETP.GE.AND P1, PT, R118, R161.reuse, PT ;  /* 0x000000a17600720c */ /* 0x080fe20003f26270 */
[----:B------:R-:W-:Y:S01]  /*2770*/  IMAD.WIDE.U32 R8, R108, 0xc0, R74 ;  /* 0x000000c06c087825 */ /* 0x000fe200078e004a */
[-C--:B------:R-:W-:Y:S03]  /*2780*/  ISETP.GE.AND P2, PT, R117, R161.reuse, PT ;  /* 0x000000a17500720c */ /* 0x080fe60003f46270 */
[----:B------:R-:W-:Y:S02]  /*2790*/  IMAD R0, R109, 0xc0, RZ ;  /* 0x000000c06d007824 */ /* 0x000fe400078e02ff */
[----:B--23--:R-:W-:Y:S03]  /*27a0*/  IMAD.WIDE.U32 R2, R152, 0xc0, R82 ;  /* 0x000000c098027825 */ /* 0x00cfe600078e0052 */
        /* <DEDUP_REMOVED lines=10> */
.L_x_958:
[----:B------:R-:W-:Y:S05]  /*2850*/  BSYNC.RECONVERGENT B0 ;  /* 0x0000000000007941 */ /* 0x000fea0003800200 */
.L_x_957:
        /* <DEDUP_REMOVED lines=27> */
.L_x_962:
[----:B------:R-:W-:Y:S05]  /*2a10*/  BSYNC.RECONVERGENT B0 ;  /* 0x0000000000007941 */ /* 0x000fea0003800200 */
.L_x_961:
[----:B------:R-:W-:Y:S04]  /*2a20*/  BSSY.RECONVERGENT B0, `(.L_x_963) ;  /* 0x000000f000007945 */ /* 0x000fe80003800200 */
[----:B------:R-:W-:Y:S05]  /*2a30*/  @!P5 BRA `(.L_x_964) ;  /* 0x000000000034d947 */ /* 0x000fea0003800000 */
[----:B------:R-:W-:Y:S02]  /*2a40*/  ISETP.GE.AND P1, PT, R118, R161, PT ;  /* 0x000000a17600720c */ /* 0x000fe40003f26270 */
[C---:B------:R-:W-:Y:S02]  /*2a50*/  LEA R8, P0, R87.reuse, R10, 0x1 ;  /* 0x0000000a57087211 */ /* 0x040fe400078008ff */
[C---:B------:R-:W-:Y:S02]  /*2a60*/  LEA R2, P5, R66.reuse, R80, 0x1 ;  /* 0x0000005042027211 */ /* 0x040fe400078a08ff */
[----:B------:R-:W-:Y:S02]  /*2a70*/  LEA.HI.X R9, R87, R11, R85, 0x1, P0 ;  /* 0x0000000b57097211 */ /* 0x000fe400000f0c55 */
[----:B------:R-:W-:Y:S02]  /*2a80*/  ISETP.GE.AND P0, PT, R117, R161, PT ;  /* 0x000000a17500720c */ /* 0x000fe40003f06270 */
        /* <DEDUP_REMOVED lines=8> */
.L_x_964:
[----:B------:R-:W-:Y:S05]  /*2b10*/  BSYNC.RECONVERGENT B0 ;  /* 0x0000000000007941 */ /* 0x000fea0003800200 */
.L_x_963:
[----:B------:R-:W-:Y:S04]  /*2b20*/  BSSY.RECONVERGENT B0, `(.L_x_965) ;  /* 0x000000f000007945 */ /* 0x000fe80003800200 */
[----:B------:R-:W-:Y:S05]  /*2b30*/  @!P4 BRA `(.L_x_966) ;  /* 0x000000000034c947 */ /* 0x000fea0003800000 */
[----:B------:R-:W-:Y:S02]  /*2b40*/  ISETP.GE.AND P1, PT, R118, R161, PT ;  /* 0x000000a17600720c */ /* 0x000fe40003f26270 */
[----:B------:R-:W-:Y:S02]  /*2b50*/  LEA R8, P0, R110, R10, 0x7 ;  /* 0x0000000a6e087211 */ /* 0x000fe400078038ff */
[----:B---3--:R-:W-:Y:S02]  /*2b60*/  LEA R2, P4, R150, R80, 0x7 ;  /* 0x0000005096027211 */ /* 0x008fe400078838ff */
        /* <DEDUP_REMOVED lines=10> */
.L_x_966:
[----:B------:R-:W-:Y:S05]  /*2c10*/  BSYNC.RECONVERGENT B0 ;  /* 0x0000000000007941 */ /* 0x000fea0003800200 */
.L_x_965:
[----:B------:R-:W-:Y:S05]  /*2c20*/  @!P3 BRA `(.L_x_967) ;  /* 0x0000006c0090b947 */ /* 0x000fea0003800000 */
[-C--:B------:R-:W-:Y:S01]  /*2c30*/  ISETP.GE.AND P1, PT, R118, R161.reuse, PT ;  /* 0x000000a17600720c */ /* 0x080fe20003f26270 */
[----:B------:R-:W-:Y:S01]  /*2c40*/  IMAD.WIDE.U32 R8, R110, 0xc0, R10 ;  /* 0x000000c06e087825 */ /* 0x000fe200078e000a */
[-C--:B------:R-:W-:Y:S03]  /*2c50*/  ISETP.GE.AND P0, PT, R117, R161.reuse, PT ;  /* 0x000000a17500720c */ /* 0x080fe60003f06270 */
        /* <DEDUP_REMOVED lines=15> */
.L_x_960:
        /* <DEDUP_REMOVED lines=58> */
.L_x_972:
[----:B------:R-:W-:Y:S05]  /*30f0*/  BSYNC.RECONVERGENT B0 ;  /* 0x0000000000007941 */ /* 0x000fea0003800200 */
.L_x_971:
        /* <DEDUP_REMOVED lines=48> */
.L_x_974:
[----:B------:R-:W-:Y:S05]  /*3400*/  BSYNC.RECONVERGENT B0 ;  /* 0x0000000000007941 */ /* 0x000fea0003800200 */
.L_x_973:
        /* <DEDUP_REMOVED lines=47> */
.L_x_970:
[----:B------:R-:W-:Y:S05]  /*3700*/  BSYNC.RECONVERGENT B1 ;  /* 0x0000000000017941 */ /* 0x000fea0003800200 */
.L_x_969:
        /* <DEDUP_REMOVED lines=10> */
[C---:B------:R-:W-:Y:S02]  /*37b0*/  LEA R36, P1, R87.reuse, R10, 0x1 ;  /* 0x0000000a57247211 */ /* 0x040fe400078208ff */
        /* <DEDUP_REMOVED lines=52> */
.L_x_978:
[----:B------:R-:W-:Y:S05]  /*3b00*/  BSYNC.RECONVERGENT B0 ;  /* 0x0000000000007941 */ /* 0x000fea0003800200 */
.L_x_977:
        /* <DEDUP_REMOVED lines=48> */
.L_x_980:
[----:B------:R-:W-:Y:S05]  /*3e10*/  BSYNC.RECONVERGENT B0 ;  /* 0x0000000000007941 */ /* 0x000fea0003800200 */
.L_x_979:
        /* <DEDUP_REMOVED lines=47> */
.L_x_976:
[----:B------:R-:W-:Y:S05]  /*4110*/  BSYNC.RECONVERGENT B1 ;  /* 0x0000000000017941 */ /* 0x000fea0003800200 */
.L_x_975:
        /* <DEDUP_REMOVED lines=61> */
.L_x_984:
[----:B------:R-:W-:Y:S05]  /*44f0*/  BSYNC.RECONVERGENT B0 ;  /* 0x0000000000007941 */ /* 0x000fea0003800200 */
.L_x_983:
        /* <DEDUP_REMOVED lines=48> */
.L_x_986:
[----:B------:R-:W-:Y:S05]  /*4800*/  BSYNC.RECONVERGENT B0 ;  /* 0x0000000000007941 */ /* 0x000fea0003800200 */
.L_x_985:
        /* <DEDUP_REMOVED lines=47> */
.L_x_982:
[----:B------:R-:W-:Y:S05]  /*4b00*/  BSYNC.RECONVERGENT B1 ;  /* 0x0000000000017941 */ /* 0x000fea0003800200 */
.L_x_981:
        /* <DEDUP_REMOVED lines=64> */
.L_x_990:
[----:B------:R-:W-:Y:S05]  /*4f10*/  BSYNC.RECONVERGENT B0 ;  /* 0x0000000000007941 */ /* 0x000fea0003800200 */
.L_x_989:
        /* <DEDUP_REMOVED lines=48> */
.L_x_992:
[----:B------:R-:W-:Y:S05]  /*5220*/  BSYNC.RECONVERGENT B0 ;  /* 0x0000000000007941 */ /* 0x000fea0003800200 */
.L_x_991:
        /* <DEDUP_REMOVED lines=47> */
.L_x_988:
[----:B------:R-:W-:Y:S05]  /*5520*/  BSYNC.RECONVERGENT B1 ;  /* 0x0000000000017941 */ /* 0x000fea0003800200 */
.L_x_987:
[----:B------:R-:W2:Y:S02]  /*5530*/  LD.E R3, desc[UR4][R120.64+0xd0] ;  /* 0x0000d00478037980 */ /* 0x000ea4000c101900 */
[----:B--2---:R-:W-:Y:S05]  /*5540*/  IMAD.U32 R3, R3, -0x40, RZ ;  /* 0xffffffc003037824 */ /* 0x004fea00078e00ff */
[C---:B------:R-:W-:Y:S02]  /*5550*/  LEA R12, P1, R3.reuse, R12, 0x1 ;  /* 0x0000000c030c7211 */ /* 0x040fe400078208ff */
[C---:B------:R-:W-:Y:S02]  /*5560*/  LEA R50, P0, R3.reuse, R50, 0x1 ;  /* 0x0000003203327211 */ /* 0x040fe400078008ff */
[C---:B------:R-:W-:Y:S02]  /*5570*/  LEA.HI.X.SX32 R13, R3.reuse, R13, 0x1, P1 ;  /* 0x0000000d030d7211 */ /* 0x040fe400008f0eff */
[----:B------:R-:W-:Y:S01]  /*5580*/  LEA.HI.X.SX32 R51, R3, R51, 0x1, P0 ;  /* 0x0000003303337211 */ /* 0x000fe200000f0eff */
[----:B------:R-:W-:Y:S05]  /*5590*/  BRA `(.L_x_967) ;  /* 0x0000004400347947 */ /* 0x000fea0003800000 */
.L_x_968:
        /* <DEDUP_REMOVED lines=95> */
.L_x_996:
[----:B------:R-:W-:Y:S05]  /*5b90*/  BSYNC.RECONVERGENT B0 ;  /* 0x0000000000007941 */ /* 0x000fea0003800200 */
.L_x_995:
        /* <DEDUP_REMOVED lines=89> */
.L_x_998:
[----:B------:R-:W-:Y:S05]  /*6130*/  BSYNC.RECONVERGENT B0 ;  /* 0x0000000000007941 */ /* 0x000fea0003800200 */
.L_x_997:
        /* <DEDUP_REMOVED lines=88> */
.L_x_994:
[----:B------:R-:W-:Y:S05]  /*66c0*/  BSYNC.RECONVERGENT B1 ;  /* 0x0000000000017941 */ /* 0x000fea0003800200 */
.L_x_993:
[----:B------:R-:W-:Y:S04]  /*66d0*/  BSSY.RECONVERGENT B1, `(.L_x_999) ;  /* 0x0000111000017945 */ /* 0x000fe80003800200 */
[----:B------:R-:W-:Y:S05]  /*66e0*/  @!P5 BRA `(.L_x_1000) ;  /* 0x00000010003cd947 */ /* 0x000fea0003800000 */
[----:B-----5:R-:W-:Y:S01]  /*66f0*/  ISETP.GE.AND P5, PT, R118, R103, PT ;  /* 0x000000677600720c */ /* 0x020fe20003fa6270 */
[----:B------:R-:W-:Y:S01]  /*6700*/  BSSY.RECONVERGENT B0, `(.L_x_1001) ;  /* 0x000005b000007945 */ /* 0x000fe20003800200 */
[C---:B------:R-:W-:Y:S02]  /*6710*/  LEA R30, P1, R87.reuse, R10, 0x1 ;  /* 0x0000000a571e7211 */ /* 0x040fe400078208ff */
[C---:B------:R-:W-:Y:S02]  /*6720*/  LEA R112, P0, R66.reuse, R80, 0x1 ;  /* 0x0000005042707211 */ /* 0x040fe400078008ff */
        /* <DEDUP_REMOVED lines=27> */
[C---:B---3--:R-:W-:Y:S01]  /*68e0*/  @!P0 LOP3.LUT R27, R20.reuse, 0xffff0000, RZ, 0xc0, !PT ;  /* 0xffff0000141b8812 */ /* 0x048fe200078ec0ff */
[----:B------:R-:W-:Y:S01]  /*68f0*/  @!P0 IMAD.U32 R28, R20, 0x10000, RZ ;  /* 0x00010000141c8824 */ /* 0x000fe200078e00ff */
[C---:B------:R-:W-:Y:S01]  /*6900*/  @!P0 LOP3.LUT R20, R22.reuse, 0xffff0000, RZ, 0xc0, !PT ;  /* 0xffff000016148812 */ /* 0x040fe200078ec0ff */
[----:B------:R-:W-:Y:S01]  /*6910*/  @!P0 IMAD.U32 R24, R22, 0x10000, RZ ;  /* 0x0001000016188824 */ /* 0x000fe200078e00ff */
[C---:B------:R-:W-:Y:S02]  /*6920*/  @!P0 SHF.L.U32 R16, R23.reuse, 0x10, RZ ;  /* 0x0000001017108819 */ /* 0x040fe400000006ff */
        /* <DEDUP_REMOVED lines=56> */
.L_x_1002:
[----:B------:R-:W-:Y:S05]  /*6cb0*/  BSYNC.RECONVERGENT B0 ;  /* 0x0000000000007941 */ /* 0x000fea0003800200 */
.L_x_1001:
        /* <DEDUP_REMOVED lines=89> */
.L_x_1004:
[----:B------:R-:W-:Y:S05]  /*7250*/  BSYNC.RECONVERGENT B0 ;  /* 0x0000000000007941 */ /* 0x000fea0003800200 */
.L_x_1003:
        /* <DEDUP_REMOVED lines=88> */
.L_x_1000:
[----:B------:R-:W-:Y:S05]  /*77e0*/  BSYNC.RECONVERGENT B1 ;  /* 0x0000000000017941 */ /* 0x000fea0003800200 */
.L_x_999:
        /* <DEDUP_REMOVED lines=95> */
.L_x_1008:
[----:B------:R-:W-:Y:S05]  /*7de0*/  BSYNC.RECONVERGENT B0 ;  /* 0x0000000000007941 */ /* 0x000fea0003800200 */
.L_x_1007:
        /* <DEDUP_REMOVED lines=88> */
.L_x_1010:
[----:B------:R-:W-:Y:S05]  /*8370*/  BSYNC.RECONVERGENT B0 ;  /* 0x0000000000007941 */ /* 0x000fea0003800200 */
.L_x_1009:
        /* <DEDUP_REMOVED lines=86> */
.L_x_1006:
[----:B------:R-:W-:Y:S05]  /*88e0*/  BSYNC.RECONVERGENT B1 ;  /* 0x0000000000017941 */ /* 0x000fea0003800200 */
.L_x_1005:
        /* <DEDUP_REMOVED lines=39> */
[C---:B------:R-:W-:Y:S01]  /*8b60*/  @!P0 SHF.L.U32 R26, R21.reuse, 0x10, RZ ;  /* 0x00000010151a8819 */ /* 0x040fe200000006ff */
[C---:B------:R-:W-:Y:S01]  /*8b70*/  @!P0 IMAD.U32 R24, R22.reuse, 0x10000, RZ ;  /* 0x0001000016188824 */ /* 0x040fe200078e00ff */
        /* <DEDUP_REMOVED lines=57> */
.L_x_1014:
[----:B------:R-:W-:Y:S05]  /*8f10*/  BSYNC.RECONVERGENT B0 ;  /* 0x0000000000007941 */ /* 0x000fea0003800200 */
.L_x_1013:
        /* <DEDUP_REMOVED lines=87> */
.L_x_1016:
[----:B------:R-:W-:Y:S05]  /*9490*/  BSYNC.RECONVERGENT B0 ;  /* 0x0000000000007941 */ /* 0x000fea0003800200 */
.L_x_1015:
        /* <DEDUP_REMOVED lines=86> */
.L_x_1012:
[----:B------:R-:W-:Y:S05]  /*9a00*/  BSYNC.RECONVERGENT B1 ;  /* 0x0000000000017941 */ /* 0x000fea0003800200 */
.L_x_1011:
[----:B------:R-:W3:Y:S02]  /*9a10*/  LD.E R3, desc[UR4][R120.64+0xd0] ;  /* 0x0000d00478037980 */ /* 0x000ee4000c101900 */
[----:B---3--:R-:W-:Y:S05]  /*9a20*/  IMAD.U32 R3, R3, -0x40, RZ ;  /* 0xffffffc003037824 */ /* 0x008fea00078e00ff */
[C---:B------:R-:W-:Y:S02]  /*9a30*/  LEA R78, P1, R3.reuse, R78, 0x1 ;  /* 0x0000004e034e7211 */ /* 0x040fe400078208ff */
[C---:B------:R-:W-:Y:S02]  /*9a40*/  LEA R76, P0, R3.reuse, R76, 0x1 ;  /* 0x0000004c034c7211 */ /* 0x040fe400078008ff */
[C---:B------:R-:W-:Y:S02]  /*9a50*/  LEA.HI.X.SX32 R79, R3.reuse, R79, 0x1, P1 ;  /* 0x0000004f034f7211 */ /* 0x040fe400008f0eff */
[----:B------:R-:W-:Y:S09]  /*9a60*/  LEA.HI.X.SX32 R77, R3, R77, 0x1, P0 ;  /* 0x0000004d034d7211 */ /* 0x000ff200000f0eff */
.L_x_967:
[----:B------:R-:W-:Y:S05]  /*9a70*/  BSYNC.RECONVERGENT B2 ;  /* 0x0000000000027941 */ /* 0x000fea0003800200 */
.L_x_959:
        /* <DEDUP_REMOVED lines=101> */
.L_x_1018:
[----:B------:R-:W-:Y:S05]  /*a0d0*/  BSYNC.RECONVERGENT B0 ;  /* 0x0000000000007941 */ /* 0x000fea0003800200 */
.L_x_1017:
[----:B------:R-:W-:Y:S05]  /*a0e0*/  @P2 BRA `(.L_x_1019) ;  /* 0xffffff8000bc2947 */ /* 0x000fea000383ffff */
.L_x_950:
        /* <DEDUP_REMOVED lines=10> */
[-C--:B------:R-:W-:Y:S02]  /*a190*/  ISETP.GE.AND P1, PT, R118, R161.reuse, PT ;  /* 0x000000a17600720c */ /* 0x080fe40003f26270 */
        /* <DEDUP_REMOVED lines=18> */
.L_x_1024:
[----:B------:R2:W-:Y:S02]  /*a2c0*/  STS.128 [R163+0x2000], RZ ;  /* 0x002000ffa3007388 */ /* 0x0005e40000000c00 */
.L_x_1023:
[----:B------:R-:W-:Y:S05]  /*a2d0*/  BSYNC.RECONVERGENT B0 ;  /* 0x0000000000007941 */ /* 0x000fea0003800200 */
.L_x_1022:
[----:B------:R-:W-:-:S04]  /*a2e0*/  IADD3 R30, PT, PT, R106, 0x20, RZ ;  /* 0x000000206a1e7810 */ /* 0x000fc80007ffe0ff */
        /* <DEDUP_REMOVED lines=23> */
.L_x_1026:
[----:B------:R1:W-:Y:S01]  /*a460*/  STS.128 [R163+0x2800], RZ ;  /* 0x002800ffa3007388 */ /* 0x0003e20000000c00 */
[----:B------:R-:W-:Y:S05]  /*a470*/  BRA `(.L_x_1025) ;  /* 0x0000003400b47947 */ /* 0x000fea0003800000 */
.L_x_1021:
[----:B------:R-:W2:Y:S04]  /*a480*/  LD.E.64 R4, desc[UR4][R120.64+0xf0] ;  /* 0x0000f00478047980 */ /* 0x000ea8000c101b00 */
[----:B------:R-:W3:Y:S04]  /*a490*/  LD.E.U8 R0, desc[UR4][R120.64+0x1b3] ;  /* 0x0001b30478007980 */ /* 0x000ee8000c101100 */
[----:B------:R1:W5:Y:S04]  /*a4a0*/  LD.E.64 R28, desc[UR4][R120.64+0x148] ;  /* 0x00014804781c7980 */ /* 0x000368000c101b00 */
[----:B------:R1:W5:Y:S01]  /*a4b0*/  LD.E.64 R26, desc[UR4][R120.64+0x150] ;  /* 0x00015004781a7980 */ /* 0x000362000c101b00 */
[----:B--2---:R-:W-:-:S04]  /*a4c0*/  ISETP.NE.U32.AND P1, PT, R4, RZ, PT ;  /* 0x000000ff0400720c */ /* 0x004fc80003f25070 */
[----:B------:R-:W-:-:S13]  /*a4d0*/  ISETP.NE.AND.EX P1, PT, R5, RZ, PT, P1 ;  /* 0x000000ff0500720c */ /* 0x000fda0003f25310 */
[----:B------:R-:W-:Y:S01]  /*a4e0*/  @P1 LEA R6, P0, R160, R4, 0x2 ;  /* 0x00000004a0061211 */ /* 0x000fe200078010ff */
[----:B------:R-:W-:-:S03]  /*a4f0*/  IMAD.MOV.U32 R4, RZ, RZ, RZ ;  /* 0x000000ffff047224 */ /* 0x000fc600078e00ff */
[----:B------:R-:W-:-:S05]  /*a500*/  @P1 LEA.HI.X R7, R160, R5, RZ, 0x2, P0 ;  /* 0x00000005a0071211 */ /* 0x000fca00000f14ff */
        /* <DEDUP_REMOVED lines=70> */
.L_x_1033:
[----:B------:R-:W-:Y:S05]  /*a970*/  BSYNC.RECONVERGENT B0 ;  /* 0x0000000000007941 */ /* 0x000fea0003800200 */
.L_x_1032:
[----:B-----5:R-:W-:Y:S01]  /*a980*/  IMAD.MOV.U32 R6, RZ, RZ, R10 ;  /* 0x000000ffff067224 */ /* 0x020fe200078e000a */
[----:B------:R-:W-:Y:S01]  /*a990*/  MOV R4, R8 ;  /* 0x0000000800047202 */ /* 0x000fe20000000f00 */
[----:B------:R-:W-:Y:S01]  /*a9a0*/  IMAD.MOV.U32 R7, RZ, RZ, R11 ;  /* 0x000000ffff077224 */ /* 0x000fe200078e000b */
[----:B------:R-:W-:Y:S02]  /*a9b0*/  MOV R5, R9 ;  /* 0x0000000900057202 */ /* 0x000fe40000000f00 */
.L_x_1031:
[----:B------:R-:W-:Y:S05]  /*a9c0*/  BSYNC.RECONVERGENT B1 ;  /* 0x0000000000017941 */ /* 0x000fea0003800200 */
.L_x_1030:
        /* <DEDUP_REMOVED lines=47> */
.L_x_1037:
[----:B------:R-:W-:Y:S05]  /*acc0*/  BSYNC.RECONVERGENT B0 ;  /* 0x0000000000007941 */ /* 0x000fea0003800200 */
.L_x_1036:
[----:B-----5:R1:W-:Y:S02]  /*acd0*/  STS.128 [R163+0x1000], R8 ;  /* 0x00100008a3007388 */ /* 0x0203e40000000c00 */
.L_x_1035:
[----:B------:R-:W-:Y:S05]  /*ace0*/  BSYNC.RECONVERGENT B1 ;  /* 0x0000000000017941 */ /* 0x000fea0003800200 */
.L_x_1034:
        /* <DEDUP_REMOVED lines=45> */
.L_x_1039:
[----:B------:R-:W-:Y:S05]  /*afc0*/  BSYNC.RECONVERGENT B0 ;  /* 0x0000000000007941 */ /* 0x000fea0003800200 */
.L_x_1038:
[----:B-----5:R1:W-:Y:S02]  /*afd0*/  STS.128 [R163+0x2000], R8 ;  /* 0x00200008a3007388 */ /* 0x0203e40000000c00 */
.L_x_1029:
[----:B------:R-:W-:Y:S05]  /*afe0*/  BSYNC.RECONVERGENT B2 ;  /* 0x0000000000027941 */ /* 0x000fea0003800200 */
.L_x_1028:
        /* <DEDUP_REMOVED lines=51> */
.L_x_1043:
[----:B------:R-:W-:Y:S05]  /*b320*/  BSYNC.RECONVERGENT B0 ;  /* 0x0000000000007941 */ /* 0x000fea0003800200 */
.L_x_1042:
[----:B-----5:R1:W-:Y:S02]  /*b330*/  STS.128 [R163+0x800], R8 ;  /* 0x00080008a3007388 */ /* 0x0203e40000000c00 */
.L_x_1041:
[----:B------:R-:W-:Y:S05]  /*b340*/  BSYNC.RECONVERGENT B1 ;  /* 0x0000000000017941 */ /* 0x000fea0003800200 */
.L_x_1040:
        /* <DEDUP_REMOVED lines=46> */
.L_x_1047:
[----:B------:R-:W-:Y:S05]  /*b630*/  BSYNC.RECONVERGENT B0 ;  /* 0x0000000000007941 */ /* 0x000fea0003800200 */
.L_x_1046:
[----:B-----5:R1:W-:Y:S02]  /*b640*/  STS.128 [R163+0x1800], R8 ;  /* 0x00180008a3007388 */ /* 0x0203e40000000c00 */
.L_x_1045:
[----:B------:R-:W-:Y:S05]  /*b650*/  BSYNC.RECONVERGENT B1 ;  /* 0x0000000000017941 */ /* 0x000fea0003800200 */
.L_x_1044:
        /* <DEDUP_REMOVED lines=46> */
.L_x_1049:
[----:B------:R-:W-:Y:S05]  /*b940*/  BSYNC.RECONVERGENT B0 ;  /* 0x0000000000007941 */ /* 0x000fea0003800200 */
.L_x_1048:
[----:B-----5:R1:W-:Y:S01]  /*b950*/  STS.128 [R163+0x2800], R8 ;  /* 0x00280008a3007388 */ /* 0x0203e20000000c00 */
[----:B------:R-:W-:Y:S05]  /*b960*/  BRA `(.L_x_1025) ;  /* 0x0000002000787947 */ /* 0x000fea0003800000 */
.L_x_1027:
        /* <DEDUP_REMOVED lines=95> */
.L_x_1054:
[----:B------:R-:W-:Y:S05]  /*bf60*/  BSYNC.RECONVERGENT B0 ;  /* 0x0000000000007941 */ /* 0x000fea0003800200 */
.L_x_1053:
[----:B------:R-:W-:Y:S05]  /*bf70*/  BSYNC.RECONVERGENT B1 ;  /* 0x0000000000017941 */ /* 0x000fea0003800200 */
.L_x_1052:
        /* <DEDUP_REMOVED lines=86> */
.L_x_1058:
[----:B------:R-:W-:Y:S05]  /*c4e0*/  BSYNC.RECONVERGENT B0 ;  /* 0x0000000000007941 */ /* 0x000fea0003800200 */
.L_x_1057:
[----:B-----5:R1:W-:Y:S02]  /*c4f0*/  STS.128 [R163+0x1000], R16 ;  /* 0x00100010a3007388 */ /* 0x0203e40000000c00 */
.L_x_1056:
[----:B------:R-:W-:Y:S05]  /*c500*/  BSYNC.RECONVERGENT B1 ;  /* 0x0000000000017941 */ /* 0x000fea0003800200 */
.L_x_1055:
        /* <DEDUP_REMOVED lines=84> */
.L_x_1060:
[----:B------:R-:W-:Y:S05]  /*ca50*/  BSYNC.RECONVERGENT B0 ;  /* 0x0000000000007941 */ /* 0x000fea0003800200 */
.L_x_1059:
[----:B-----5:R1:W-:Y:S02]  /*ca60*/  STS.128 [R163+0x2000], R16 ;  /* 0x00200010a3007388 */ /* 0x0203e40000000c00 */
.L_x_1051:
[----:B------:R-:W-:Y:S05]  /*ca70*/  BSYNC.RECONVERGENT B2 ;  /* 0x0000000000027941 */ /* 0x000fea0003800200 */
.L_x_1050:
        /* <DEDUP_REMOVED lines=91> */
.L_x_1064:
[----:B------:R-:W-:Y:S05]  /*d030*/  BSYNC.RECONVERGENT B0 ;  /* 0x0000000000007941 */ /* 0x000fea0003800200 */
.L_x_1063:
[----:B-----5:R1:W-:Y:S02]  /*d040*/  STS.128 [R163+0x800], R16 ;  /* 0x00080010a3007388 */ /* 0x0203e40000000c00 */
.L_x_1062:
[----:B------:R-:W-:Y:S05]  /*d050*/  BSYNC.RECONVERGENT B1 ;  /* 0x0000000000017941 */ /* 0x000fea0003800200 */
.L_x_1061:
        /* <DEDUP_REMOVED lines=86> */
.L_x_1068:
[----:B------:R-:W-:Y:S05]  /*d5c0*/  BSYNC.RECONVERGENT B0 ;  /* 0x0000000000007941 */ /* 0x000fea0003800200 */
.L_x_1067:
[----:B-----5:R1:W-:Y:S02]  /*d5d0*/  STS.128 [R163+0x1800], R16 ;  /* 0x00180010a3007388 */ /* 0x0203e40000000c00 */
.L_x_1066:
[----:B------:R-:W-:Y:S05]  /*d5e0*/  BSYNC.RECONVERGENT B1 ;  /* 0x0000000000017941 */ /* 0x000fea0003800200 */
.L_x_1065:
        /* <DEDUP_REMOVED lines=84> */
.L_x_1070:
[----:B------:R-:W-:Y:S05]  /*db30*/  BSYNC.RECONVERGENT B0 ;  /* 0x0000000000007941 */ /* 0x000fea0003800200 */
.L_x_1069:
[----:B-----5:R1:W-:Y:S02]  /*db40*/  STS.128 [R163+0x2800], R4 ;  /* 0x00280004a3007388 */ /* 0x0203e40000000c00 */
.L_x_1025:
[----:B------:R-:W-:Y:S05]  /*db50*/  BSYNC.RECONVERGENT B3 ;  /* 0x0000000000037941 */ /* 0x000fea0003800200 */
.L_x_1020:
[----:B-1--4-:R-:W-:Y:S01]  /*db60*/  IADD3 R3, PT, PT, -R70, R65, RZ ;  /* 0x0000004146037210 */ /* 0x012fe20007ffe1ff */
[----:B------:R-:W-:Y:S03]  /*db70*/  BSSY.RECONVERGENT B0, `(.L_x_1071) ;  /* 0x000001a000007945 */ /* 0x000fe60003800200 */
[----:B------:R-:W-:-:S13]  /*db80*/  ISETP.GE.AND P3, PT, R106, R3, PT ;  /* 0x000000036a00720c */ /* 0x000fda0003f66270 */
[----:B------:R-:W-:Y:S05]  /*db90*/  @P3 BRA `(.L_x_1072) ;  /* 0x00000000005c3947 */ /* 0x000fea0003800000 */
[-C--:B------:R-:W-:Y:S02]  /*dba0*/  ISETP.GE.AND P1, PT, R118, R161.reuse, PT ;  /* 0x000000a17600720c */ /* 0x080fe40003f26270 */
[----:B------:R-:W-:-:S11]  /*dbb0*/  ISETP.GE.AND P0, PT, R117, R161, PT ;  /* 0x000000a17500720c */ /* 0x000fd60003f06270 */
[----:B------:R-:W-:Y:S02]  /*dbc0*/  @!P1 IMAD.MOV.U32 R155, RZ, RZ, R149 ;  /* 0x000000ffff9b9224 */ /* 0x000fe400078e0095 */
        /* <DEDUP_REMOVED lines=19> */
.L_x_1073:
[----:B------:R4:W-:Y:S02]  /*dd00*/  STS.128 [R163+0x7000], RZ ;  /* 0x007000ffa3007388 */ /* 0x0009e40000000c00 */
.L_x_1072:
[----:B------:R-:W-:Y:S05]  /*dd10*/  BSYNC.RECONVERGENT B0 ;  /* 0x0000000000007941 */ /* 0x000fea0003800200 */
.L_x_1071:
[----:B------:R-:W-:Y:S01]  /*dd20*/  ISETP.GE.AND P0, PT, R30, R3, PT ;  /* 0x000000031e00720c */ /* 0x000fe20003f06270 */
[----:B------:R-:W-:-:S12]  /*dd30*/  BSSY.RECONVERGENT B0, `(.L_x_1074) ;  /* 0x0000018000007945 */ /* 0x000fd80003800200 */
[----:B------:R-:W-:Y:S05]  /*dd40*/  @P0 BRA `(.L_x_1075) ;  /* 0x0000000000580947 */ /* 0x000fea0003800000 */
[-C--:B------:R-:W-:Y:S02]  /*dd50*/  ISETP.GE.AND P1, PT, R118, R161.reuse, PT ;  /* 0x000000a17600720c */ /* 0x080fe40003f26270 */
[----:B------:R-:W-:Y:S02]  /*dd60*/  ISETP.GE.AND P0, PT, R117, R161, PT ;  /* 0x000000a17500720c */ /* 0x000fe40003f06270 */
[----:B---3--:R-:W-:-:S04]  /*dd70*/  LEA R4, P2, R66, R154, 0x1 ;  /* 0x0000009a42047211 */ /* 0x008fc800078408ff */
        /* <DEDUP_REMOVED lines=18> */
.L_x_1076:
[----:B------:R1:W-:Y:S02]  /*dea0*/  STS.128 [R163+0x7800], RZ ;  /* 0x007800ffa3007388 */ /* 0x0003e40000000c00 */
.L_x_1075:
[----:B------:R-:W-:Y:S05]  /*deb0*/  BSYNC.RECONVERGENT B0 ;  /* 0x0000000000007941 */ /* 0x000fea0003800200 */
.L_x_1074:
[----:B------:R-:W-:Y:S01]  /*dec0*/  IADD3 R0, PT, PT, R106, 0x40, RZ ;  /* 0x000000406a007810 */ /* 0x000fe20007ffe0ff */
[----:B------:R-:W-:Y:S03]  /*ded0*/  BSSY.RECONVERGENT B0, `(.L_x_1077) ;  /* 0x0000019000007945 */ /* 0x000fe60003800200 */
[----:B------:R-:W-:-:S13]  /*dee0*/  ISETP.GE.AND P0, PT, R0, R3, PT ;  /* 0x000000030000720c */ /* 0x000fda0003f06270 */
[----:B------:R-:W-:Y:S05]  /*def0*/  @P0 BRA `(.L_x_1078) ;  /* 0x0000000000580947 */ /* 0x000fea0003800000 */
[-C--:B------:R-:W-:Y:S02]  /*df00*/  ISETP.GE.AND P1, PT, R118, R161.reuse, PT ;  /* 0x000000a17600720c */ /* 0x080fe40003f26270 */
        /* <DEDUP_REMOVED lines=20> */
.L_x_1079:
[----:B------:R3:W-:Y:S02]  /*e050*/  STS.128 [R163+0x8000], RZ ;  /* 0x008000ffa3007388 */ /* 0x0007e40000000c00 */
.L_x_1078:
[----:B------:R-:W-:Y:S05]  /*e060*/  BSYNC.RECONVERGENT B0 ;  /* 0x0000000000007941 */ /* 0x000fea0003800200 */
.L_x_1077:
[----:B------:R-:W-:Y:S01]  /*e070*/  IADD3 R106, PT, PT, R106, 0x60, RZ ;  /* 0x000000606a6a7810 */ /* 0x000fe20007ffe0ff */
[----:B------:R-:W-:Y:S03]  /*e080*/  BSSY.RECONVERGENT B0, `(.L_x_1080) ;  /* 0x000001b000007945 */ /* 0x000fe60003800200 */
[----:B------:R-:W-:-:S13]  /*e090*/  ISETP.GE.AND P0, PT, R106, R3, PT ;  /* 0x000000036a00720c */ /* 0x000fda0003f06270 */
[----:B------:R-:W-:Y:S05]  /*e0a0*/  @P0 BRA `(.L_x_1081) ;  /* 0x0000000000600947 */ /* 0x000fea0003800000 */
[----:B-1----:R-:W-:Y:S01]  /*e0b0*/  IMAD.MOV.U32 R148, RZ, RZ, R154 ;  /* 0x000000ffff947224 */ /* 0x002fe200078e009a */
[-C--:B------:R-:W-:Y:S01]  /*e0c0*/  ISETP.GE.AND P1, PT, R118, R161.reuse, PT ;  /* 0x000000a17600720c */ /* 0x080fe20003f26270 */
[----:B------:R-:W-:Y:S01]  /*e0d0*/  IMAD R2, R151, 0xc0, RZ ;  /* 0x000000c097027824 */ /* 0x000fe200078e02ff */
[----:B------:R-:W-:Y:S01]  /*e0e0*/  ISETP.GE.AND P0, PT, R117, R161, PT ;  /* 0x000000a17500720c */ /* 0x000fe20003f06270 */
[----:B---3--:R-:W-:-:S05]  /*e0f0*/  IMAD.WIDE.U32 R4, R150, 0xc0, R148 ;  /* 0x000000c096047825 */ /* 0x008fca00078e0094 */
        /* <DEDUP_REMOVED lines=18> */
.L_x_1082:
[----:B------:R3:W-:Y:S02]  /*e220*/  STS.128 [R163+0x8800], RZ ;  /* 0x008800ffa3007388 */ /* 0x0007e40000000c00 */
.L_x_1081:
[----:B------:R-:W-:Y:S05]  /*e230*/  BSYNC.RECONVERGENT B0 ;  /* 0x0000000000007941 */ /* 0x000fea0003800200 */
.L_x_1080:
[----:B------:R-:W0:Y:S01]  /*e240*/  LDGDEPBAR ;  /* 0x00000000000079af */ /* 0x000e220000000000 */
[----:B------:R-:W-:Y:S01]  /*e250*/  BSSY.RECONVERGENT B0, `(.L_x_1083) ;  /* 0x000001e000007945 */ /* 0x000fe20003800200 */
[----:B------:R-:W-:-:S04]  /*e260*/  DEPBAR.LE SB0, 0x0 ;  /* 0x000080000000791a */ /* 0x000fc80000000000 */
[----:B------:R-:W-:Y:S06]  /*e270*/  BAR.SYNC.DEFER_BLOCKING 0x0 ;  /* 0x0000000000007b1d */ /* 0x000fec0000010000 */
[----:B------:R-:W-:Y:S05]  /*e280*/  @P3 BRA `(.L_x_1084) ;  /* 0x00000000005c3947 */ /* 0x000fea0003800000 */
[-C--:B------:R-:W-:Y:S02]  /*e290*/  ISETP.GE.AND P1, PT, R118, R161.reuse, PT ;  /* 0x000000a17600720c */ /* 0x080fe40003f26270 */
        /* <DEDUP_REMOVED lines=20> */
.L_x_1085:
[----:B------:R3:W-:Y:S01]  /*e3e0*/  STS.128 [R163+0xd000], RZ ;  /* 0x00d000ffa3007388 */ /* 0x0007e20000000c00 */
[----:B------:R-:W-:Y:S05]  /*e3f0*/  BRA `(.L_x_1086) ;  /* 0x00000000000c7947 */ /* 0x000fea0003800000 */
.L_x_1084:
[----:B------:R1:W-:Y:S04]  /*e400*/  STS.128 [R163+0x9000], RZ ;  /* 0x009000ffa3007388 */ /* 0x0003e80000000c00 */
[----:B------:R1:W-:Y:S04]  /*e410*/  STS.128 [R163+0xb000], RZ ;  /* 0x00b000ffa3007388 */ /* 0x0003e80000000c00 */
[----:B------:R1:W-:Y:S02]  /*e420*/  STS.128 [R163+0xd000], RZ ;  /* 0x00d000ffa3007388 */ /* 0x0003e40000000c00 */
.L_x_1086:
[----:B------:R-:W-:Y:S05]  /*e430*/  BSYNC.RECONVERGENT B0 ;  /* 0x0000000000007941 */ /* 0x000fea0003800200 */
.L_x_1083:
        /* <DEDUP_REMOVED lines=27> */
.L_x_1089:
[----:B------:R3:W-:Y:S02]  /*e5f0*/  STS.128 [R163+0xd800], RZ ;  /* 0x00d800ffa3007388 */ /* 0x0007e40000000c00 */
.L_x_1088:
[----:B------:R-:W-:Y:S05]  /*e600*/  BSYNC.RECONVERGENT B0 ;  /* 0x0000000000007941 */ /* 0x000fea0003800200 */
.L_x_1087:
        /* <DEDUP_REMOVED lines=27> */
.L_x_1092:
[----:B------:R3:W-:Y:S02]  /*e7c0*/  STS.128 [R163+0xe000], RZ ;  /* 0x00e000ffa3007388 */ /* 0x0007e40000000c00 */
.L_x_1091:
[----:B------:R-:W-:Y:S05]  /*e7d0*/  BSYNC.RECONVERGENT B0 ;  /* 0x0000000000007941 */ /* 0x000fea0003800200 */
.L_x_1090:
[----:B------:R-:W-:Y:S01]  /*e7e0*/  ISETP.GE.AND P0, PT, R106, R3, PT ;  /* 0x000000036a00720c */ /* 0x000fe20003f06270 */
[----:B-1-3--:R-:W-:Y:S01]  /*e7f0*/  IMAD.MOV.U32 R4, RZ, RZ, 0x10 ;  /* 0x00000010ff047424 */ /* 0x00afe200078e00ff */
        /* <DEDUP_REMOVED lines=10> */
[----:B------:R-:W-:-:S05]  /*e8a0*/  IMAD.WIDE.U32 R2, R152, 0xc0, R156 ;  /* 0x000000c098027825 */ /* 0x000fca00078e009c */
        /* <DEDUP_REMOVED lines=18> */
.L_x_1095:
[----:B------:R1:W-:Y:S02]  /*e9d0*/  STS.128 [R163+0xe800], RZ ;  /* 0x00e800ffa3007388 */ /* 0x0003e40000000c00 */
.L_x_1094:
[----:B------:R-:W-:Y:S05]  /*e9e0*/  BSYNC.RECONVERGENT B0 ;  /* 0x0000000000007941 */ /* 0x000fea0003800200 */
.L_x_1093:
[----:B------:R-:W1:Y:S01]  /*e9f0*/  LD.E R0, desc[UR4][R120.64+0x18c] ;  /* 0x00018c0478007980 */ /* 0x000e62000c101900 */
[----:B------:R-:W2:Y:S01]  /*ea00*/  S2UR UR6, SR_CgaCtaId ;  /* 0x00000000000679c3 */ /* 0x000ea20000008800 */
[----:B------:R-:W-:Y:S01]  /*ea10*/  UMOV UR7, 0x400 ;  /* 0x0000040000077882 */ /* 0x000fe20000000000 */
[----:B------:R-:W-:Y:S01]  /*ea20*/  VIADD R170, R61, 0xffffff80 ;  /* 0xffffff803daa7836 */ /* 0x000fe20000000000 */
[----:B------:R-:W0:Y:S01]  /*ea30*/  LDGDEPBAR ;  /* 0x00000000000079af */ /* 0x000e220000000000 */
[----:B------:R-:W-:Y:S01]  /*ea40*/  BSSY.RECONVERGENT B1, `(.L_x_1096) ;  /* 0x000023d000017945 */ /* 0x000fe20003800200 */
[----:B--2---:R-:W-:-:S06]  /*ea50*/  ULEA UR6, UR6, UR7, 0x18 ;  /* 0x0000000706067291 */ /* 0x004fcc000f8ec0ff */
[----:B------:R-:W-:Y:S02]  /*ea60*/  LEA R148, R49, UR6, 0x1 ;  /* 0x0000000631947c11 */ /* 0x000fe4000f8e08ff */
[----:B------:R-:W-:-:S03]  /*ea70*/  LEA R147, R48, UR6, 0x1 ;  /* 0x0000000630937c11 */ /* 0x000fc6000f8e08ff */
[----:B------:R-:W-:Y:S01]  /*ea80*/  LDSM.16.M88.4 R48, [R148] ;  /* 0x000000009430783b */ /* 0x000fe20000000200 */
[C---:B------:R-:W-:Y:S02]  /*ea90*/  IMAD R146, R4.reuse, 0x2, R148 ;  /* 0x0000000204927824 */ /* 0x040fe400078e0294 */
[----:B------:R-:W-:Y:S01]  /*eaa0*/  IMAD R144, R4, 0x2, R147 ;  /* 0x0000000204907824 */ /* 0x000fe200078e0293 */
[----:B-----5:R-:W2:Y:S04]  /*eab0*/  LDSM.16.M88.4 R36, [R147+0x3000] ;  /* 0x003000009324783b */ /* 0x020ea80000000200 */
[----:B------:R-:W3:Y:S04]  /*eac0*/  LDSM.16.M88.4 R104, [R147+0x3400] ;  /* 0x003400009368783b */ /* 0x000ee80000000200 */
[----:B------:R-:W4:Y:S04]  /*ead0*/  LDSM.16.M88.4 R96, [R147+0x3800] ;  /* 0x003800009360783b */ /* 0x000f280000000200 */
[----:B------:R-:W4:Y:S04]  /*eae0*/  LDSM.16.M88.4 R88, [R147+0x3c00] ;  /* 0x003c00009358783b */ /* 0x000f280000000200 */
[----:B------:R-:W4:Y:S04]  /*eaf0*/  LDSM.16.M88.4 R80, [R147+0x4000] ;  /* 0x004000009350783b */ /* 0x000f280000000200 */
[----:B------:R-:W4:Y:S04]  /*eb00*/  LDSM.16.M88.4 R72, [R147+0x4400] ;  /* 0x004400009348783b */ /* 0x000f280000000200 */
[----:B------:R-:W4:Y:S04]  /*eb10*/  LDSM.16.M88.4 R56, [R147+0x4800] ;  /* 0x004800009338783b */ /* 0x000f280000000200 */
[----:B------:R-:W4:Y:S04]  /*eb20*/  LDSM.16.M88.4 R28, [R147+0x4c00] ;  /* 0x004c0000931c783b */ /* 0x000f280000000200 */
[----:B------:R-:W-:Y:S04]  /*eb30*/  LDSM.16.M88.4 R8, [R146] ;  /* 0x000000009208783b */ /* 0x000fe80000000200 */
[----:B------:R-:W4:Y:S04]  /*eb40*/  LDSM.16.M88.4 R12, [R144+0x3000] ;  /* 0x00300000900c783b */ /* 0x000f280000000200 */
[----:B------:R-:W4:Y:S01]  /*eb50*/  LDSM.16.M88.4 R40, [R144+0x3400] ;  /* 0x003400009028783b */ /* 0x000f220000000200 */
[C---:B--2---:R-:W-:Y:S03]  /*eb60*/  HMMA.16816.F32.BF16 R24, R48.reuse, R36, RZ ;  /* 0x000000243018723c */ /* 0x044fe600000418ff */
[----:B------:R-:W2:Y:S04]  /*eb70*/  LDSM.16.M88.4 R20, [R144+0x3800] ;  /* 0x003800009014783b */ /* 0x000ea80000000200 */
[----:B------:R-:W2:Y:S01]  /*eb80*/  LDSM.16.M88.4 R16, [R144+0x3c00] ;  /* 0x003c00009010783b */ /* 0x000ea20000000200 */
[C---:B------:R-:W-:Y:S03]  /*eb90*/  HMMA.16816.F32.BF16 R36, R48.reuse, R38, RZ ;  /* 0x000000263024723c */ /* 0x040fe600000418ff */
[----:B------:R-:W-:Y:S04]  /*eba0*/  LDSM.16.M88.4 R112, [R148+0x1000] ;  /* 0x001000009470783b */ /* 0x000fe80000000200 */
[----:B------:R-:W-:Y:S01]  /*ebb0*/  LDSM.16.M88.4 R108, [R144+0x4800] ;  /* 0x00480000906c783b */ /* 0x000fe20000000200 */
[C---:B---3--:R-:W-:Y:S03]  /*ebc0*/  HMMA.16816.F32.BF16 R32, R48.reuse, R104, RZ ;  /* 0x000000683020723c */ /* 0x048fe600000418ff */
[----:B------:R-:W-:Y:S04]  /*ebd0*/  LDSM.16.M88.4 R128, [R144+0x5000] ;  /* 0x005000009080783b */ /* 0x000fe80000000200 */
[----:B------:R-:W-:Y:S01]  /*ebe0*/  LDSM.16.M88.4 R124, [R147+0x5400] ;  /* 0x00540000937c783b */ /* 0x000fe20000000200 */
[C---:B------:R-:W-:Y:S08]  /*ebf0*/  HMMA.16816.F32.BF16 R104, R48.reuse, R106, RZ ;  /* 0x0000006a3068723c */ /* 0x040ff000000418ff */
        /* <DEDUP_REMOVED lines=15> */
[----:B------:R-:W4:Y:S07]  /*ecf0*/  LDSM.16.M88.4 R12, [R144+0x4400] ;  /* 0x00440000900c783b */ /* 0x000f2e0000000200 */
[C---:B------:R-:W-:Y:S08]  /*ed00*/  HMMA.16816.F32.BF16 R32, R8.reuse, R40, R32 ;  /* 0x000000280820723c */ /* 0x040ff00000041820 */
[C---:B------:R-:W-:Y:S01]  /*ed10*/  HMMA.16816.F32.BF16 R104, R8.reuse, R42, R104 ;  /* 0x0000002a0868723c */ /* 0x040fe20000041868 */
[----:B------:R-:W4:Y:S07]  /*ed20*/  LDSM.16.M88.4 R40, [R147+0x5000] ;  /* 0x005000009328783b */ /* 0x000f2e0000000200 */
[C---:B--2---:R-:W-:Y:S08]  /*ed30*/  HMMA.16816.F32.BF16 R100, R8.reuse, R20, R100 ;  /* 0x000000140864723c */ /* 0x044ff00000041864 */
[C---:B------:R-:W-:Y:S01]  /*ed40*/  HMMA.16816.F32.BF16 R96, R8.reuse, R22, R96 ;  /* 0x000000160860723c */ /* 0x040fe20000041860 */
[----:B------:R-:W2:Y:S07]  /*ed50*/  LDSM.16.M88.4 R20, [R144+0x4c00] ;  /* 0x004c00009014783b */ /* 0x000eae0000000200 */
[C---:B------:R-:W-:Y:S08]  /*ed60*/  HMMA.16816.F32.BF16 R92, R8.reuse, R16, R92 ;  /* 0x00000010085c723c */ /* 0x040ff0000004185c */
[C---:B------:R-:W-:Y:S01]  /*ed70*/  HMMA.16816.F32.BF16 R88, R8.reuse, R18, R88 ;  /* 0x000000120858723c */ /* 0x040fe20000041858 */
[----:B------:R-:W1:Y:S07]  /*ed80*/  LDSM.16.M88.4 R16, [R146+0x1000] ;  /* 0x001000009210783b */ /* 0x000e6e0000000200 */
[C---:B---3--:R-:W-:Y:S08]  /*ed90*/  HMMA.16816.F32.BF16 R84, R8.reuse, R28, R84 ;  /* 0x0000001c0854723c */ /* 0x048ff00000041854 */
[C---:B------:R-:W-:Y:S01]  /*eda0*/  HMMA.16816.F32.BF16 R80, R8.reuse, R30, R80 ;  /* 0x0000001e0850723c */ /* 0x040fe20000041850 */
[----:B------:R-:W-:Y:S07]  /*edb0*/  LDSM.16.M88.4 R28, [R147+0x7000] ;  /* 0x00700000931c783b */ /* 0x000fee0000000200 */
[C---:B----4-:R-:W-:Y:S08]  /*edc0*/  HMMA.16816.F32.BF16 R76, R8.reuse, R12, R76 ;  /* 0x0000000c084c723c */ /* 0x050ff0000004184c */
        /* <DEDUP_REMOVED lines=12> */
[C---:B-1----:R-:W-:Y:S08]  /*ee90*/  HMMA.16816.F32.BF16 R24, R16.reuse, R128, R24 ;  /* 0x000000801018723c */ /* 0x042ff00000041818 */
[----:B------:R-:W-:Y:S08]  /*eea0*/  HMMA.16816.F32.BF16 R36, R16, R130, R36 ;  /* 0x000000821024723c */ /* 0x000ff00000041824 */
[----:B------:R-:W-:Y:S08]  /*eeb0*/  HMMA.16816.F32.BF16 R32, R112, R124, R32 ;  /* 0x0000007c7020723c */ /* 0x000ff00000041820 */
[C---:B---3--:R-:W-:Y:S08]  /*eec0*/  HMMA.16816.F32.BF16 R24, R12.reuse, R28, R24 ;  /* 0x0000001c0c18723c */ /* 0x048ff00000041818 */
[----:B------:R-:W-:Y:S01]  /*eed0*/  HMMA.16816.F32.BF16 R36, R12, R30, R36 ;  /* 0x0000001e0c24723c */ /* 0x000fe20000041824 */
[----:B------:R-:W1:Y:S07]  /*eee0*/  LDSM.16.M88.4 R28, [R147+0x5c00] ;  /* 0x005c0000931c783b */ /* 0x000e6e0000000200 */
[----:B------:R-:W-:Y:S08]  /*eef0*/  HMMA.16816.F32.BF16 R104, R112, R126, R104 ;  /* 0x0000007e7068723c */ /* 0x000ff00000041868 */
[C---:B--2---:R-:W-:Y:S08]  /*ef00*/  HMMA.16816.F32.BF16 R24, R8.reuse, R20, R24 ;  /* 0x000000140818723c */ /* 0x044ff00000041818 */
[----:B------:R-:W-:Y:S01]  /*ef10*/  HMMA.16816.F32.BF16 R36, R8, R22, R36 ;  /* 0x000000160824723c */ /* 0x000fe20000041824 */
[----:B------:R-:W2:Y:S07]  /*ef20*/  LDSM.16.M88.4 R20, [R144+0x5800] ;  /* 0x005800009014783b */ /* 0x000eae0000000200 */
[C---:B------:R-:W-:Y:S01]  /*ef30*/  HMMA.16816.F32.BF16 R124, R112.reuse, R108, R100 ;  /* 0x0000006c707c723c */ /* 0x040fe20000041864 */
[----:B------:R-:W3:Y:S04]  /*ef40*/  LDSM.16.M88.4 R100, [R147+0x7400] ;  /* 0x007400009364783b */ /* 0x000ee80000000200 */
[-C--:B------:R-:W-:Y:S01]  /*ef50*/  FMUL.FTZ R2, R24, R0.reuse ;  /* 0x0000000018027220 */ /* 0x080fe20000410000 */
[-C--:B------:R-:W-:Y:S01]  /*ef60*/  FMUL.FTZ R3, R25, R0.reuse ;  /* 0x0000000019037220 */ /* 0x080fe20000410000 */
[-C--:B------:R-:W-:Y:S01]  /*ef70*/  FMUL.FTZ R5, R26, R0.reuse ;  /* 0x000000001a057220 */ /* 0x080fe20000410000 */
[-C--:B------:R-:W-:Y:S01]  /*ef80*/  FMUL.FTZ R6, R27, R0.reuse ;  /* 0x000000001b067220 */ /* 0x080fe20000410000 */
[----:B------:R-:W-:Y:S01]  /*ef90*/  HMMA.16816.F32.BF16 R96, R112, R110, R96 ;  /* 0x0000006e7060723c */ /* 0x000fe20000041860 */
[----:B------:R-:W4:Y:S01]  /*efa0*/  LDSM.16.M88.4 R24, [R147+0x7800] ;  /* 0x007800009318783b */ /* 0x000f220000000200 */
[----:B------:R-:W-:Y:S01]  /*efb0*/  MUFU.TANH R2, R2 ;  /* 0x0000000200027308 */ /* 0x000fe20000002400 */
[-C--:B------:R-:W-:Y:S01]  /*efc0*/  FMUL.FTZ R37, R37, R0.reuse ;  /* 0x0000000025257220 */ /* 0x080fe20000410000 */
[-C--:B------:R-:W-:Y:S01]  /*efd0*/  FMUL.FTZ R38, R38, R0.reuse ;  /* 0x0000000026267220 */ /* 0x080fe20000410000 */
[-C--:B------:R-:W-:Y:S01]  /*efe0*/  FMUL.FTZ R39, R39, R0.reuse ;  /* 0x0000000027277220 */ /* 0x080fe20000410000 */
[----:B------:R-:W-:-:S02]  /*eff0*/  FMUL.FTZ R7, R36, R0 ;  /* 0x0000000024077220 */ /* 0x000fc40000410000 */
[C---:B------:R-:W-:Y:S01]  /*f000*/  HMMA.16816.F32.BF16 R128, R16.reuse, R40, R32 ;  /* 0x000000281080723c */ /* 0x040fe20000041820 */
[----:B------:R-:W4:Y:S01]  /*f010*/  LDSM.16.M88.4 R32, [R144+0x7400] ;  /* 0x007400009020783b */ /* 0x000f220000000200 */
[----:B------:R-:W-:Y:S06]  /*f020*/  MUFU.TANH R44, R37 ;  /* 0x00000025002c7308 */ /* 0x000fec0000002400 */
[----:B------:R-:W-:Y:S01]  /*f030*/  HMMA.16816.F32.BF16 R104, R16, R42, R104 ;  /* 0x0000002a1068723c */ /* 0x000fe20000041868 */
[----:B------:R-:W-:Y:S01]  /*f040*/  LDSM.16.M88.4 R40, [R147+0x6000] ;  /* 0x006000009328783b */ /* 0x000fe20000000200 */
[----:B------:R-:W-:Y:S06]  /*f050*/  MUFU.TANH R45, R38 ;  /* 0x00000026002d7308 */ /* 0x000fec0000002400 */
[C---:B-1----:R-:W-:Y:S02]  /*f060*/  HMMA.16816.F32.BF16 R92, R112.reuse, R28, R92 ;  /* 0x0000001c705c723c */ /* 0x042fe4000004185c */
[----:B------:R1:W-:Y:S06]  /*f070*/  MUFU.TANH R46, R39 ;  /* 0x00000027002e7308 */ /* 0x0003ec0000002400 */
[----:B------:R-:W-:Y:S01]  /*f080*/  HMMA.16816.F32.BF16 R88, R112, R30, R88 ;  /* 0x0000001e7058723c */ /* 0x000fe20000041858 */
[----:B------:R-:W4:Y:S01]  /*f090*/  LDSM.16.M88.4 R28, [R144+0x5c00] ;  /* 0x005c0000901c783b */ /* 0x000f220000000200 */
[----:B------:R-:W-:Y:S06]  /*f0a0*/  MUFU.TANH R5, R5 ;  /* 0x0000000500057308 */ /* 0x000fec0000002400 */
[C---:B--2---:R-:W-:Y:S02]  /*f0b0*/  HMMA.16816.F32.BF16 R124, R16.reuse, R20, R124 ;  /* 0x00000014107c723c */ /* 0x044fe4000004187c */
[----:B------:R-:W2:Y:S01]  /*f0c0*/  MUFU.TANH R3, R3 ;  /* 0x0000000300037308 */ /* 0x000ea20000002400 */
[----:B-1----:R-:W-:Y:S05]  /*f0d0*/  LDSM.16.M88.4 R36, [R144+0x6000] ;  /* 0x006000009024783b */ /* 0x002fea0000000200 */
[----:B------:R-:W-:Y:S01]  /*f0e0*/  HMMA.16816.F32.BF16 R96, R16, R22, R96 ;  /* 0x000000161060723c */ /* 0x000fe20000041860 */
[----:B------:R-:W1:Y:S01]  /*f0f0*/  LDSM.16.M88.4 R20, [R147+0x7c00] ;  /* 0x007c00009314783b */ /* 0x000e620000000200 */
[----:B------:R-:W2:Y:S06]  /*f100*/  MUFU.TANH R6, R6 ;  /* 0x0000000600067308 */ /* 0x000eac0000002400 */
[C---:B---3--:R-:W-:Y:S02]  /*f110*/  HMMA.16816.F32.BF16 R128, R12.reuse, R100, R128 ;  /* 0x000000640c80723c */ /* 0x048fe40000041880 */
[----:B------:R-:W3:Y:S06]  /*f120*/  MUFU.TANH R7, R7 ;  /* 0x0000000700077308 */ /* 0x000eec0000002400 */
[C---:B------:R-:W-:Y:S01]  /*f130*/  HMMA.16816.F32.BF16 R104, R12.reuse, R102, R104 ;  /* 0x000000660c68723c */ /* 0x040fe20000041868 */
[----:B------:R-:W-:Y:S07]  /*f140*/  LDSM.16.M88.4 R100, [R144+0x7800] ;  /* 0x007800009064783b */ /* 0x000fee0000000200 */
[C---:B----4-:R-:W-:Y:S08]  /*f150*/  HMMA.16816.F32.BF16 R124, R12.reuse, R24, R124 ;  /* 0x000000180c7c723c */ /* 0x050ff0000004187c */
[----:B------:R-:W-:Y:S01]  /*f160*/  HMMA.16816.F32.BF16 R96, R12, R26, R96 ;  /* 0x0000001a0c60723c */ /* 0x000fe20000041860 */
[----:B------:R-:W4:Y:S07]  /*f170*/  LDSM.16.M88.4 R24, [R147+0x6400] ;  /* 0x006400009318783b */ /* 0x000f2e0000000200 */
[C---:B------:R-:W-:Y:S08]  /*f180*/  HMMA.16816.F32.BF16 R128, R8.reuse, R32, R128 ;  /* 0x000000200880723c */ /* 0x040ff00000041880 */
[----:B------:R-:W-:Y:S01]  /*f190*/  HMMA.16816.F32.BF16 R104, R8, R34, R104 ;  /* 0x000000220868723c */ /* 0x000fe20000041868 */
[----:B------:R-:W2:Y:S07]  /*f1a0*/  LDSM.16.M88.4 R32, [R144+0x7c00] ;  /* 0x007c00009020783b */ /* 0x000eae0000000200 */
[C---:B------:R-:W-:Y:S05]  /*f1b0*/  HMMA.16816.F32.BF16 R92, R16.reuse, R28, R92 ;  /* 0x0000001c105c723c */ /* 0x040fea000004185c */
[-C--:B------:R-:W-:Y:S01]  /*f1c0*/  FMUL.FTZ R64, R129, R0.reuse ;  /* 0x0000000081407220 */ /* 0x080fe20000410000 */
[-C--:B------:R-:W-:Y:S01]  /*f1d0*/  FMUL.FTZ R67, R131, R0.reuse ;  /* 0x0000000083437220 */ /* 0x080fe20000410000 */
[-C--:B------:R-:W-:Y:S01]  /*f1e0*/  FMUL.FTZ R62, R128, R0.reuse ;  /* 0x00000000803e7220 */ /* 0x080fe20000410000 */
[-C--:B------:R-:W-:Y:S01]  /*f1f0*/  FMUL.FTZ R66, R130, R0.reuse ;  /* 0x0000000082427220 */ /* 0x080fe20000410000 */
[----:B------:R-:W-:Y:S01]  /*f200*/  HMMA.16816.F32.BF16 R88, R16, R30, R88 ;  /* 0x0000001e1058723c */ /* 0x000fe20000041858 */
[----:B------:R-:W3:Y:S01]  /*f210*/  LDSM.16.M88.4 R28, [R147+0x8000] ;  /* 0x00800000931c783b */ /* 0x000ee20000000200 */
[----:B------:R-:W-:Y:S01]  /*f220*/  MUFU.TANH R64, R64 ;  /* 0x0000004000407308 */ /* 0x000fe20000002400 */
[----:B------:R-:W-:-:S05]  /*f230*/  FMUL.FTZ R104, R104, R0 ;  /* 0x0000000068687220 */ /* 0x000fca0000410000 */
[C---:B------:R-:W-:Y:S02]  /*f240*/  HMMA.16816.F32.BF16 R84, R112.reuse, R40, R84 ;  /* 0x000000287054723c */ /* 0x040fe40000041854 */
[----:B------:R-:W-:Y:S06]  /*f250*/  MUFU.TANH R67, R67 ;  /* 0x0000004300437308 */ /* 0x000fec0000002400 */
[----:B------:R-:W-:Y:S01]  /*f260*/  HMMA.16816.F32.BF16 R80, R112, R42, R80 ;  /* 0x0000002a7050723c */ /* 0x000fe20000041850 */
[----:B------:R-:W-:Y:S01]  /*f270*/  LDSM.16.M88.4 R40, [R144+0x8000] ;  /* 0x008000009028783b */ /* 0x000fe20000000200 */
[----:B------:R-:W3:Y:S06]  /*f280*/  MUFU.TANH R62, R62 ;  /* 0x0000003e003e7308 */ /* 0x000eec0000002400 */
[C---:B-1----:R-:W-:Y:S02]  /*f290*/  HMMA.16816.F32.BF16 R92, R12.reuse, R20, R92 ;  /* 0x000000140c5c723c */ /* 0x042fe4000004185c */
[----:B------:R-:W1:Y:S06]  /*f2a0*/  MUFU.TANH R66, R66 ;  /* 0x0000004200427308 */ /* 0x000e6c0000002400 */
[----:B------:R-:W-:Y:S01]  /*f2b0*/  HMMA.16816.F32.BF16 R88, R12, R22, R88 ;  /* 0x000000160c58723c */ /* 0x000fe20000041858 */
[----:B------:R-:W1:Y:S01]  /*f2c0*/  LDSM.16.M88.4 R20, [R144+0x6400] ;  /* 0x006400009014783b */ /* 0x000e620000000200 */
[----:B------:R-:W-:Y:S06]  /*f2d0*/  MUFU.TANH R104, R104 ;  /* 0x0000006800687308 */ /* 0x000fec0000002400 */
[C---:B----4-:R-:W-:Y:S08]  /*f2e0*/  HMMA.16816.F32.BF16 R76, R112.reuse, R24, R76 ;  /* 0x00000018704c723c */ /* 0x050ff0000004184c */
[----:B------:R-:W-:Y:S01]  /*f2f0*/  HMMA.16816.F32.BF16 R72, R112, R26, R72 ;  /* 0x0000001a7048723c */ /* 0x000fe20000041848 */
[----:B------:R-:W4:Y:S07]  /*f300*/  LDSM.16.M88.4 R24, [R147+0x6800] ;  /* 0x006800009318783b */ /* 0x000f2e0000000200 */
[----:B--2---:R-:W-:Y:S08]  /*f310*/  HMMA.16816.F32.BF16 R92, R8, R32, R92 ;  /* 0x00000020085c723c */ /* 0x004ff0000004185c */
[----:B------:R-:W-:Y:S08]  /*f320*/  HMMA.16816.F32.BF16 R84, R16, R36, R84 ;  /* 0x000000241054723c */ /* 0x000ff00000041854 */
[----:B------:R-:W-:Y:S01]  /*f330*/  HMMA.16816.F32.BF16 R88, R8, R34, R88 ;  /* 0x000000220858723c */ /* 0x000fe20000041858 */
[----:B------:R-:W2:Y:S04]  /*f340*/  LDSM.16.M88.4 R32, [R147+0x8400] ;  /* 0x008400009320783b */ /* 0x000ea80000000200 */
[-C--:B------:R-:W-:Y:S01]  /*f350*/  FMUL.FTZ R92, R92, R0.reuse ;  /* 0x000000005c5c7220 */ /* 0x080fe20000410000 */
[-C--:B------:R-:W-:Y:S01]  /*f360*/  FMUL.FTZ R183, R94, R0.reuse ;  /* 0x000000005eb77220 */ /* 0x080fe20000410000 */
[-C--:B------:R-:W-:Y:S01]  /*f370*/  FMUL.FTZ R93, R93, R0.reuse ;  /* 0x000000005d5d7220 */ /* 0x080fe20000410000 */
[-C--:B------:R-:W-:Y:S01]  /*f380*/  FMUL.FTZ R94, R95, R0.reuse ;  /* 0x000000005f5e7220 */ /* 0x080fe20000410000 */
[----:B------:R-:W-:Y:S01]  /*f390*/  HMMA.16816.F32.BF16 R80, R16, R38, R80 ;  /* 0x000000261050723c */ /* 0x000fe20000041850 */
[----:B------:R-:W2:Y:S01]  /*f3a0*/  LDSM.16.M88.4 R36, [R144+0x6800] ;  /* 0x006800009024783b */ /* 0x000ea20000000200 */
[----:B------:R-:W-:Y:S06]  /*f3b0*/  MUFU.TANH R92, R92 ;  /* 0x0000005c005c7308 */ /* 0x000fec0000002400 */
[----:B---3--:R-:W-:Y:S02]  /*f3c0*/  HMMA.16816.F32.BF16 R84, R12, R28, R84 ;  /* 0x0000001c0c54723c */ /* 0x008fe40000041854 */
[----:B------:R-:W-:Y:S03]  /*f3d0*/  MUFU.TANH R183, R183 ;  /* 0x000000b700b77308 */ /* 0x000fe60000002400 */
[-C--:B------:R-:W-:Y:S01]  /*f3e0*/  FMUL.FTZ R89, R89, R0.reuse ;  /* 0x0000000059597220 */ /* 0x080fe20000410000 */
[-C--:B------:R-:W-:Y:S01]  /*f3f0*/  FMUL.FTZ R91, R91, R0.reuse ;  /* 0x000000005b5b7220 */ /* 0x080fe20000410000 */
[-C--:B------:R-:W-:Y:S01]  /*f400*/  FMUL.FTZ R88, R88, R0.reuse ;  /* 0x0000000058587220 */ /* 0x080fe20000410000 */
[-C--:B------:R-:W-:Y:S01]  /*f410*/  FMUL.FTZ R90, R90, R0.reuse ;  /* 0x000000005a5a7220 */ /* 0x080fe20000410000 */
[----:B-1----:R-:W-:Y:S01]  /*f420*/  HMMA.16816.F32.BF16 R76, R16, R20, R76 ;  /* 0x00000014104c723c */ /* 0x002fe2000004184c */
[----:B------:R-:W-:Y:S07]  /*f430*/  MUFU.TANH R179, R89 ;  /* 0x0000005900b37308 */ /* 0x000fee0000002400 */
[----:B------:R-:W-:Y:S01]  /*f440*/  HMMA.16816.F32.BF16 R80, R12, R30, R80 ;  /* 0x0000001e0c50723c */ /* 0x000fe20000041850 */
[----:B------:R-:W1:Y:S01]  /*f450*/  LDSM.16.M88.4 R28, [R144+0x8400] ;  /* 0x00840000901c783b */ /* 0x000e620000000200 */
[----:B------:R-:W-:Y:S06]  /*f460*/  MUFU.TANH R177, R91 ;  /* 0x0000005b00b17308 */ /* 0x000fec0000002400 */
[----:B------:R-:W-:Y:S01]  /*f470*/  HMMA.16816.F32.BF16 R72, R16, R22, R72 ;  /* 0x000000161048723c */ /* 0x000fe20000041848 */
[----:B------:R-:W3:Y:S01]  /*f480*/  LDSM.16.M88.4 R20, [R147+0x8800] ;  /* 0x008800009314783b */ /* 0x000ee20000000200 */
[----:B------:R-:W-:Y:S06]  /*f490*/  MUFU.TANH R93, R93 ;  /* 0x0000005d005d7308 */ /* 0x000fec0000002400 */
[----:B----4-:R-:W-:Y:S02]  /*f4a0*/  HMMA.16816.F32.BF16 R68, R112, R24, R68 ;  /* 0x000000187044723c */ /* 0x010fe40000041844 */
[----:B------:R-:W-:Y:S06]  /*f4b0*/  MUFU.TANH R94, R94 ;  /* 0x0000005e005e7308 */ /* 0x000fec0000002400 */
[----:B------:R-:W-:Y:S02]  /*f4c0*/  HMMA.16816.F32.BF16 R84, R8, R40, R84 ;  /* 0x000000280854723c */ /* 0x000fe40000041854 */
[----:B------:R-:W-:Y:S06]  /*f4d0*/  MUFU.TANH R88, R88 ;  /* 0x0000005800587308 */ /* 0x000fec0000002400 */
[----:B--2---:R-:W-:Y:S02]  /*f4e0*/  HMMA.16816.F32.BF16 R76, R12, R32, R76 ;  /* 0x000000200c4c723c */ /* 0x004fe4000004184c */
[----:B------:R-:W-:Y:S06]  /*f4f0*/  MUFU.TANH R181, R90 ;  /* 0x0000005a00b57308 */ /* 0x000fec0000002400 */
[----:B------:R-:W-:Y:S01]  /*f500*/  HMMA.16816.F32.BF16 R80, R8, R42, R80 ;  /* 0x0000002a0850723c */ /* 0x000fe20000041850 */
[----:B------:R-:W2:Y:S04]  /*f510*/  LDSM.16.M88.4 R40, [R147+0x6c00] ;  /* 0x006c00009328783b */ /* 0x000ea80000000200 */
[-C--:B------:R-:W-:Y:S01]  /*f520*/  FMUL.FTZ R84, R84, R0.reuse ;  /* 0x0000000054547220 */ /* 0x080fe20000410000 */
[-C--:B------:R-:W-:Y:S01]  /*f530*/  FMUL.FTZ R86, R86, R0.reuse ;  /* 0x0000000056567220 */ /* 0x080fe20000410000 */
[-C--:B------:R-:W-:Y:S01]  /*f540*/  FMUL.FTZ R85, R85, R0.reuse ;  /* 0x0000000055557220 */ /* 0x080fe20000410000 */
[-C--:B------:R-:W-:Y:S01]  /*f550*/  FMUL.FTZ R87, R87, R0.reuse ;  /* 0x0000000057577220 */ /* 0x080fe20000410000 */
[----:B------:R-:W-:Y:S01]  /*f560*/  MUFU.TANH R137, R84 ;  /* 0x0000005400897308 */ /* 0x000fe20000002400 */
[----:B------:R-:W-:Y:S07]  /*f570*/  HMMA.16816.F32.BF16 R72, R12, R34, R72 ;  /* 0x000000220c48723c */ /* 0x000fee0000041848 */
[----:B------:R-:W-:Y:S01]  /*f580*/  MUFU.TANH R175, R86 ;  /* 0x0000005600af7308 */ /* 0x000fe20000002400 */
[----:B------:R-:W-:Y:S01]  /*f590*/  HMMA.16816.F32.BF16 R56, R112, R26, R56 ;  /* 0x0000001a7038723c */ /* 0x000fe20000041838 */
[----:B------:R-:W4:Y:S04]  /*f5a0*/  LDSM.16.M88.4 R24, [R144+0x8800] ;  /* 0x008800009018783b */ /* 0x000f280000000200 */
[-C--:B------:R-:W-:Y:S01]  /*f5b0*/  FMUL.FTZ R80, R80, R0.reuse ;  /* 0x0000000050507220 */ /* 0x080fe20000410000 */
[-C--:B------:R-:W-:Y:S01]  /*f5c0*/  FMUL.FTZ R82, R82, R0.reuse ;  /* 0x0000000052527220 */ /* 0x080fe20000410000 */
[-C--:B------:R-:W-:Y:S01]  /*f5d0*/  FMUL.FTZ R83, R83, R0.reuse ;  /* 0x0000000053537220 */ /* 0x080fe20000410000 */
[----:B------:R-:W-:Y:S01]  /*f5e0*/  FMUL.FTZ R81, R81, R0 ;  /* 0x0000000051517220 */ /* 0x000fe20000410000 */
[----:B------:R-:W-:Y:S01]  /*f5f0*/  MUFU.TANH R143, R85 ;  /* 0x00000055008f7308 */ /* 0x000fe20000002400 */
[----:B------:R-:W-:Y:S05]  /*f600*/  HMMA.16816.F32.BF16 R68, R16, R36, R68 ;  /* 0x000000241044723c */ /* 0x000fea0000041844 */
[----:B------:R-:W-:-:S04]  /*f610*/  IMAD R36, R63, 0x2, R170 ;  /* 0x000000023f247824 */ /* 0x000fc800078e02aa */
[C---:B------:R-:W-:Y:S01]  /*f620*/  VIADD R34, R36.reuse, 0x1 ;  /* 0x0000000124227836 */ /* 0x040fe20000000000 */
[CC--:B------:R-:W-:Y:S01]  /*f630*/  ISETP.GE.AND P4, PT, R36.reuse, R65.reuse, PT ;  /* 0x000000412400720c */ /* 0x0c0fe20003f86270 */
[----:B------:R-:W-:Y:S01]  /*f640*/  VIADD R32, R36, 0x8 ;  /* 0x0000000824207836 */ /* 0x000fe20000000000 */
[----:B-1----:R-:W-:Y:S01]  /*f650*/  HMMA.16816.F32.BF16 R76, R8, R28, R76 ;  /* 0x0000001c084c723c */ /* 0x002fe2000004184c */
[----:B------:R-:W-:Y:S04]  /*f660*/  MUFU.TANH R141, R87 ;  /* 0x00000057008d7308 */ /* 0x000fe80000002400 */
[-C--:B------:R-:W-:Y:S02]  /*f670*/  ISETP.GE.AND P3, PT, R34, R65.reuse, PT ;  /* 0x000000412200720c */ /* 0x080fe40003f66270 */
[----:B------:R-:W-:-:S02]  /*f680*/  ISETP.GE.AND P2, PT, R32, R65, PT ;  /* 0x000000412000720c */ /* 0x000fc40003f46270 */
[----:B------:R-:W-:Y:S01]  /*f690*/  LDSM.16.M88.4 R32, [R147+0x8c00] ;  /* 0x008c00009320783b */ /* 0x000fe20000000200 */
[----:B------:R-:W-:Y:S01]  /*f6a0*/  FSEL R37, R3, -INF , !P3 ;  /* 0xff80000003257808 */ /* 0x000fe20005800000 */
[----:B------:R-:W-:Y:S01]  /*f6b0*/  HMMA.16816.F32.BF16 R72, R8, R30, R72 ;  /* 0x0000001e0848723c */ /* 0x000fe20000041848 */
[----:B------:R-:W-:Y:S01]  /*f6c0*/  MUFU.TANH R171, R80 ;  /* 0x0000005000ab7308 */ /* 0x000fe20000002400 */
[----:B------:R-:W1:Y:S06]  /*f6d0*/  LDSM.16.M88.4 R28, [R144+0x6c00] ;  /* 0x006c0000901c783b */ /* 0x000e6c0000000200 */
[----:B---3--:R-:W-:Y:S05]  /*f6e0*/  HMMA.16816.F32.BF16 R68, R12, R20, R68 ;  /* 0x000000140c44723c */ /* 0x008fea0000041844 */
[----:B------:R-:W-:Y:S01]  /*f6f0*/  VIADD R20, R36, 0x9 ;  /* 0x0000000924147836 */ /* 0x000fe20000000000 */
[----:B------:R-:W-:Y:S01]  /*f700*/  MUFU.TANH R173, R82 ;  /* 0x0000005200ad7308 */ /* 0x000fe20000002400 */
[-C--:B------:R-:W-:Y:S01]  /*f710*/  FMUL.FTZ R77, R77, R0.reuse ;  /* 0x000000004d4d7220 */ /* 0x080fe20000410000 */
[-C--:B------:R-:W-:Y:S01]  /*f720*/  FMUL.FTZ R79, R79, R0.reuse ;  /* 0x000000004f4f7220 */ /* 0x080fe20000410000 */
[-C--:B------:R-:W-:Y:S01]  /*f730*/  FMUL.FTZ R76, R76, R0.reuse ;  /* 0x000000004c4c7220 */ /* 0x080fe20000410000 */
[-C--:B------:R-:W-:Y:S01]  /*f740*/  ISETP.GE.AND P1, PT, R20, R65.reuse, PT ;  /* 0x000000411400720c */ /* 0x080fe20003f26270 */
[----:B------:R-:W-:Y:S01]  /*f750*/  VIADD R20, R36, 0x18 ;  /* 0x0000001824147836 */ /* 0x000fe20000000000 */
[----:B------:R-:W-:Y:S05]  /*f760*/  HMMA.16816.F32.BF16 R56, R16, R38, R56 ;  /* 0x000000261038723c */ /* 0x000fea0000041838 */
[-C--:B------:R-:W-:Y:S01]  /*f770*/  FMUL.FTZ R78, R78, R0.reuse ;  /* 0x000000004e4e7220 */ /* 0x080fe20000410000 */
[----:B------:R3:W-:Y:S01]  /*f780*/  MUFU.TANH R155, R83 ;  /* 0x00000053009b7308 */ /* 0x0007e20000002400 */
[-C--:B------:R-:W-:Y:S01]  /*f790*/  FMUL.FTZ R38, R73, R0.reuse ;  /* 0x0000000049267220 */ /* 0x080fe20000410000 */
[----:B------:R-:W-:Y:S01]  /*f7a0*/  ISETP.GE.AND P5, PT, R20, R65, PT ;  /* 0x000000411400720c */ /* 0x000fe20003fa6270 */
[----:B------:R-:W-:Y:S01]  /*f7b0*/  VIADD R20, R36, 0x19 ;  /* 0x0000001924147836 */ /* 0x000fe20000000000 */
[----:B------:R-:W-:Y:S01]  /*f7c0*/  FSEL R73, R6, -INF , !P3 ;  /* 0xff80000006497808 */ /* 0x000fe20005800000 */
[-C--:B------:R-:W-:Y:S01]  /*f7d0*/  FMUL.FTZ R72, R72, R0.reuse ;  /* 0x0000000048487220 */ /* 0x080fe20000410000 */
[----:B--2---:R-:W-:Y:S05]  /*f7e0*/  HMMA.16816.F32.BF16 R52, R112, R40, R52 ;  /* 0x000000287034723c */ /* 0x004fea0000041834 */
[----:B------:R-:W-:Y:S01]  /*f7f0*/  VIADD R40, R36, 0x10 ;  /* 0x0000001024287836 */ /* 0x000fe20000000000 */
[----:B------:R-:W-:Y:S01]  /*f800*/  FSEL R6, R7, -INF , !P2 ;  /* 0xff80000007067808 */ /* 0x000fe20005000000 */
[----:B------:R2:W-:Y:S01]  /*f810*/  MUFU.TANH R129, R79 ;  /* 0x0000004f00817308 */ /* 0x0005e20000002400 */
[----:B------:R-:W-:-:S02]  /*f820*/  FMUL.FTZ R74, R74, R0 ;  /* 0x000000004a4a7220 */ /* 0x000fc40000410000 */
[----:B------:R-:W-:Y:S01]  /*f830*/  ISETP.GE.AND P0, PT, R40, R65, PT ;  /* 0x000000412800720c */ /* 0x000fe20003f06270 */
[----:B------:R-:W-:Y:S01]  /*f840*/  VIADD R40, R36, 0x21 ;  /* 0x0000002124287836 */ /* 0x000fe20000000000 */
[----:B------:R-:W-:Y:S03]  /*f850*/  HMMA.16816.F32.BF16 R48, R112, R42, R48 ;  /* 0x0000002a7030723c */ /* 0x000fe60000041830 */
[----:B------:R-:W-:Y:S01]  /*f860*/  FSEL R7, R62, -INF , !P0 ;  /* 0xff8000003e077808 */ /* 0x000fe20004000000 */
[----:B------:R-:W-:Y:S01]  /*f870*/  MUFU.TANH R139, R81 ;  /* 0x00000051008b7308 */ /* 0x000fe20000002400 */
[----:B---3--:R-:W-:-:S03]  /*f880*/  FSEL R83, R46, -INF , !P1 ;  /* 0xff8000002e537808 */ /* 0x008fc60004800000 */
[----:B----4-:R-:W-:Y:S05]  /*f890*/  HMMA.16816.F32.BF16 R68, R8, R24, R68 ;  /* 0x000000180844723c */ /* 0x010fea0000041844 */
[----:B------:R-:W-:Y:S01]  /*f8a0*/  VIADD R24, R36, 0x11 ;  /* 0x0000001124187836 */ /* 0x000fe20000000000 */
[----:B------:R-:W-:Y:S01]  /*f8b0*/  MUFU.TANH R131, R76 ;  /* 0x0000004c00837308 */ /* 0x000fe20000002400 */
[----:B--2---:R-:W-:-:S03]  /*f8c0*/  FSEL R79, R44, -INF , !P1 ;  /* 0xff8000002c4f7808 */ /* 0x004fc60004800000 */
[-C--:B------:R-:W-:Y:S01]  /*f8d0*/  ISETP.GE.AND P6, PT, R24, R65.reuse, PT ;  /* 0x000000411800720c */ /* 0x080fe20003fc6270 */
[-C--:B------:R-:W-:Y:S01]  /*f8e0*/  FMUL.FTZ R24, R75, R0.reuse ;  /* 0x000000004b187220 */ /* 0x080fe20000410000 */
[----:B------:R-:W-:Y:S01]  /*f8f0*/  FSEL R75, R5, -INF , !P4 ;  /* 0xff800000054b7808 */ /* 0x000fe20006000000 */
[----:B------:R-:W-:Y:S03]  /*f900*/  HMMA.16816.F32.BF16 R124, R8, R100, R124 ;  /* 0x00000064087c723c */ /* 0x000fe6000004187c */
[----:B------:R-:W-:Y:S01]  /*f910*/  FSEL R5, R2, -INF , !P4 ;  /* 0xff80000002057808 */ /* 0x000fe20006000000 */
[-C--:B------:R-:W-:Y:S01]  /*f920*/  FMUL.FTZ R100, R105, R0.reuse ;  /* 0x0000000069647220 */ /* 0x080fe20000410000 */
[-C--:B------:R-:W-:Y:S01]  /*f930*/  ISETP.GE.AND P4, PT, R20, R65.reuse, PT ;  /* 0x000000411400720c */ /* 0x080fe20003f86270 */
[----:B------:R-:W-:Y:S02]  /*f940*/  VIADD R20, R36, 0x20 ;  /* 0x0000002024147836 */ /* 0x000fe40000000000 */
[-C--:B------:R-:W-:Y:S01]  /*f950*/  FMUL.FTZ R105, R107, R0.reuse ;  /* 0x000000006b697220 */ /* 0x080fe20000410000 */
[-C--:B------:R-:W-:Y:S01]  /*f960*/  FMUL.FTZ R101, R106, R0.reuse ;  /* 0x000000006a657220 */ /* 0x080fe20000410000 */
[----:B------:R2:W-:Y:S01]  /*f970*/  MUFU.TANH R2, R24 ;  /* 0x0000001800027308 */ /* 0x0005e20000002400 */
[----:B------:R-:W-:Y:S05]  /*f980*/  HMMA.16816.F32.BF16 R56, R12, R22, R56 ;  /* 0x000000160c38723c */ /* 0x000fea0000041838 */
[----:B------:R-:W-:Y:S01]  /*f990*/  ISETP.GE.AND P3, PT, R20, R65, PT ;  /* 0x000000411400720c */ /* 0x000fe20003f66270 */
[-C--:B------:R-:W-:Y:S01]  /*f9a0*/  FMUL.FTZ R3, R69, R0.reuse ;  /* 0x0000000045037220 */ /* 0x080fe20000410000 */
[----:B------:R-:W3:Y:S01]  /*f9b0*/  LDSM.16.M88.4 R20, [R144+0x8c00] ;  /* 0x008c00009014783b */ /* 0x000ee20000000200 */
[----:B------:R-:W-:Y:S01]  /*f9c0*/  FSEL R69, R66, -INF , !P0 ;  /* 0xff80000042457808 */ /* 0x000fe20004000000 */
[-C--:B------:R-:W-:Y:S01]  /*f9d0*/  FMUL.FTZ R39, R70, R0.reuse ;  /* 0x0000000046277220 */ /* 0x080fe20000410000 */
[----:B------:R-:W-:Y:S01]  /*f9e0*/  FMUL.FTZ R68, R68, R0 ;  /* 0x0000000044447220 */ /* 0x000fe20000410000 */
[----:B------:R-:W-:Y:S01]  /*f9f0*/  MUFU.TANH R100, R100 ;  /* 0x0000006400647308 */ /* 0x000fe20000002400 */
[----:B-1----:R-:W-:Y:S05]  /*fa00*/  HMMA.16816.F32.BF16 R52, R16, R28, R52 ;  /* 0x0000001c1034723c */ /* 0x002fea0000041834 */
[----:B------:R-:W-:-:S03]  /*fa10*/  FSEL R29, R64, -INF , !P6 ;  /* 0xff800000401d7808 */ /* 0x000fc60007000000 */
[----:B------:R-:W-:-:S04]  /*fa20*/  DEPBAR.LE SB0, 0x0 ;  /* 0x000080000000791a */ /* 0x000fc80000000000 */
[-C--:B------:R-:W-:Y:S01]  /*fa30*/  FMUL.FTZ R106, R124, R0.reuse ;  /* 0x000000007c6a7220 */ /* 0x080fe20000410000 */
[----:B------:R-:W1:Y:S01]  /*fa40*/  MUFU.TANH R105, R105 ;  /* 0x0000006900697308 */ /* 0x000e620000002400 */
[----:B------:R-:W-:Y:S05]  /*fa50*/  HMMA.16816.F32.BF16 R48, R16, R30, R48 ;  /* 0x0000001e1030723c */ /* 0x000fea0000041830 */
[-C--:B------:R-:W-:Y:S01]  /*fa60*/  FMUL.FTZ R107, R127, R0.reuse ;  /* 0x000000007f6b7220 */ /* 0x080fe20000410000 */
[----:B------:R-:W-:Y:S01]  /*fa70*/  VIADD R16, R36, 0x38 ;  /* 0x0000003824107836 */ /* 0x000fe20000000000 */
[----:B--2---:R-:W-:Y:S02]  /*fa80*/  FSEL R24, R45, -INF , !P2 ;  /* 0xff8000002d187808 */ /* 0x004fe40005000000 */
[-C--:B------:R-:W-:Y:S01]  /*fa90*/  ISETP.GE.AND P2, PT, R40, R65.reuse, PT ;  /* 0x000000412800720c */ /* 0x080fe20003f46270 */
[----:B------:R-:W-:Y:S01]  /*faa0*/  VIADD R40, R36, 0x28 ;  /* 0x0000002824287836 */ /* 0x000fe20000000000 */
[----:B------:R-:W-:Y:S01]  /*fab0*/  MUFU.TANH R106, R106 ;  /* 0x0000006a006a7308 */ /* 0x000fe20000002400 */
[----:B------:R-:W-:Y:S05]  /*fac0*/  HMMA.16816.F32.BF16 R96, R8, R102, R96 ;  /* 0x000000660860723c */ /* 0x000fea0000041860 */
[-C--:B------:R-:W-:Y:S01]  /*fad0*/  FMUL.FTZ R103, R126, R0.reuse ;  /* 0x000000007e677220 */ /* 0x080fe20000410000 */
[----:B------:R-:W-:Y:S01]  /*fae0*/  FMUL.FTZ R102, R125, R0 ;  /* 0x000000007d667220 */ /* 0x000fe20000410000 */
[----:B------:R-:W-:Y:S01]  /*faf0*/  ISETP.GE.AND P1, PT, R40, R65, PT ;  /* 0x000000412800720c */ /* 0x000fe20003f26270 */
[----:B------:R-:W-:-:S03]  /*fb00*/  VIADD R40, R36, 0x29 ;  /* 0x0000002924287836 */ /* 0x000fc60000000000 */
[----:B------:R-:W2:Y:S01]  /*fb10*/  MUFU.TANH R103, R103 ;  /* 0x0000006700677308 */ /* 0x000ea20000002400 */
[C---:B------:R-:W-:Y:S05]  /*fb20*/  HMMA.16816.F32.BF16 R52, R12.reuse, R32, R52 ;  /* 0x000000200c34723c */ /* 0x040fea0000041834 */
[----:B------:R-:W-:Y:S01]  /*fb30*/  VIADD R32, R36, 0x30 ;  /* 0x0000003024207836 */ /* 0x000fe20000000000 */
[----:B-1----:R-:W-:Y:S02]  /*fb40*/  FSEL R105, R105, -INF , !P4 ;  /* 0xff80000069697808 */ /* 0x002fe40006000000 */
[----:B------:R-:W-:Y:S01]  /*fb50*/  ISETP.GE.AND P0, PT, R40, R65, PT ;  /* 0x000000412800720c */ /* 0x000fe20003f06270 */
[----:B------:R-:W-:Y:S01]  /*fb60*/  VIADD R40, R36, 0x31 ;  /* 0x0000003124287836 */ /* 0x000fe20000000000 */
[----:B------:R-:W-:Y:S01]  /*fb70*/  FSEL R33, R104, -INF , !P5 ;  /* 0xff80000068217808 */ /* 0x000fe20006800000 */
[----:B------:R-:W1:Y:S01]  /*fb80*/  MUFU.TANH R102, R102 ;  /* 0x0000006600667308 */ /* 0x000e620000002400 */
[----:B------:R-:W-:Y:S03]  /*fb90*/  HMMA.16816.F32.BF16 R12, R12, R34, R48 ;  /* 0x000000220c0c723c */ /* 0x000fe60000041830 */
[-C--:B------:R-:W-:Y:S01]  /*fba0*/  FMUL.FTZ R96, R96, R0.reuse ;  /* 0x0000000060607220 */ /* 0x080fe20000410000 */
[-C--:B------:R-:W-:Y:S01]  /*fbb0*/  FMUL.FTZ R98, R98, R0.reuse ;  /* 0x0000000062627220 */ /* 0x080fe20000410000 */
[-C--:B------:R-:W-:Y:S01]  /*fbc0*/  FMUL.FTZ R97, R97, R0.reuse ;  /* 0x0000000061617220 */ /* 0x080fe20000410000 */
[----:B------:R-:W-:Y:S01]  /*fbd0*/  FMUL.FTZ R99, R99, R0 ;  /* 0x0000000063637220 */ /* 0x000fe20000410000 */
[----:B------:R-:W4:Y:S01]  /*fbe0*/  MUFU.TANH R107, R107 ;  /* 0x0000006b006b7308 */ /* 0x000f220000002400 */
[----:B------:R-:W-:Y:S05]  /*fbf0*/  HMMA.16816.F32.BF16 R56, R8, R26, R56 ;  /* 0x0000001a0838723c */ /* 0x000fea0000041838 */
[----:B--2---:R-:W-:-:S02]  /*fc00*/  FSEL R25, R103, -INF , !P3 ;  /* 0xff80000067197808 */ /* 0x004fc40005800000 */
[----:B------:R2:W-:Y:S01]  /*fc10*/  MUFU.TANH R127, R77 ;  /* 0x0000004d007f7308 */ /* 0x0005e20000002400 */
[----:B-1----:R-:W-:-:S07]  /*fc20*/  FSEL R31, R102, -INF , !P2 ;  /* 0xff800000661f7808 */ /* 0x002fce0005000000 */
[----:B------:R1:W-:Y:S01]  /*fc30*/  MUFU.TANH R26, R3 ;  /* 0x00000003001a7308 */ /* 0x0003e20000002400 */
[----:B----4-:R-:W-:-:S03]  /*fc40*/  FSEL R27, R107, -INF , !P2 ;  /* 0xff8000006b1b7808 */ /* 0x010fc60005000000 */
[-C--:B------:R-:W-:Y:S01]  /*fc50*/  FMUL.FTZ R42, R57, R0.reuse ;  /* 0x00000000392a7220 */ /* 0x080fe20000410000 */
[-C--:B------:R-:W-:Y:S01]  /*fc60*/  FMUL.FTZ R43, R56, R0.reuse ;  /* 0x00000000382b7220 */ /* 0x080fe20000410000 */
[-C--:B------:R-:W-:Y:S01]  /*fc70*/  FMUL.FTZ R58, R58, R0.reuse ;  /* 0x000000003a3a7220 */ /* 0x080fe20000410000 */
[----:B------:R-:W-:Y:S01]  /*fc80*/  FMUL.FTZ R59, R59, R0 ;  /* 0x000000003b3b7220 */ /* 0x000fe20000410000 */
[----:B------:R-:W4:Y:S01]  /*fc90*/  MUFU.TANH R96, R96 ;  /* 0x0000006000607308 */ /* 0x000f220000002400 */
[----:B--2---:R-:W-:Y:S02]  /*fca0*/  FSEL R77, R100, -INF , !P4 ;  /* 0xff800000644d7808 */ /* 0x004fe40006000000 */
[----:B------:R-:W-:Y:S01]  /*fcb0*/  ISETP.GE.AND P4, PT, R16, R65, PT ;  /* 0x000000411000720c */ /* 0x000fe20003f86270 */
[----:B------:R-:W-:-:S04]  /*fcc0*/  VIADD R16, R36, 0x39 ;  /* 0x0000003924107836 */ /* 0x000fc80000000000 */
[----:B------:R-:W2:Y:S01]  /*fcd0*/  MUFU.TANH R98, R98 ;  /* 0x0000006200627308 */ /* 0x000ea20000002400 */
[----:B------:R-:W-:Y:S01]  /*fce0*/  FSEL R181, R181, -INF , !P4 ;  /* 0xff800000b5b57808 */ /* 0x000fe20006000000 */
[----:B-1----:R-:W-:Y:S01]  /*fcf0*/  FMUL.FTZ R3, R71, R0 ;  /* 0x0000000047037220 */ /* 0x002fe20000410000 */
[----:B------:R-:W-:Y:S02]  /*fd00*/  FSEL R71, R67, -INF , !P6 ;  /* 0xff80000043477808 */ /* 0x000fe40007000000 */
[----:B------:R-:W-:-:S03]  /*fd10*/  ISETP.GE.AND P6, PT, R32, R65, PT ;  /* 0x000000412000720c */ /* 0x000fc60003fc6270 */
[----:B------:R1:W-:Y:S01]  /*fd20*/  MUFU.TANH R32, R3 ;  /* 0x0000000300207308 */ /* 0x0003e20000002400 */
[----:B------:R-:W-:Y:S02]  /*fd30*/  FSEL R183, R183, -INF , !P6 ;  /* 0xff800000b7b77808 */ /* 0x000fe40007000000 */
[----:B----4-:R-:W-:Y:S02]  /*fd40*/  FSEL R185, R96, -INF , !P1 ;  /* 0xff80000060b97808 */ /* 0x010fe40004800000 */
[----:B------:R-:W-:-:S03]  /*fd50*/  FSEL R51, R92, -INF , !P6 ;  /* 0xff8000005c337808 */ /* 0x000fc60007000000 */
[----:B------:R-:W-:Y:S01]  /*fd60*/  MUFU.TANH R97, R97 ;  /* 0x0000006100617308 */ /* 0x000fe20000002400 */
[----:B--2---:R-:W-:-:S07]  /*fd70*/  FSEL R187, R98, -INF , !P1 ;  /* 0xff80000062bb7808 */ /* 0x004fce0004800000 */
[----:B------:R-:W2:Y:S01]  /*fd80*/  MUFU.TANH R99, R99 ;  /* 0x0000006300637308 */ /* 0x000ea20000002400 */
[----:B-1----:R-:W-:Y:S02]  /*fd90*/  FSEL R3, R106, -INF , !P3 ;  /* 0xff8000006a037808 */ /* 0x002fe40005800000 */
[----:B------:R-:W-:Y:S02]  /*fda0*/  ISETP.GE.AND P3, PT, R16, R65, PT ;  /* 0x000000411000720c */ /* 0x000fe40003f66270 */
[----:B---3--:R-:W-:Y:S03]  /*fdb0*/  HMMA.16816.F32.BF16 R16, R8, R20, R52 ;  /* 0x000000140810723c */ /* 0x008fe60000041834 */
[----:B------:R-:W-:Y:S01]  /*fdc0*/  VIADD R20, R36, 0x40 ;  /* 0x0000004024147836 */ /* 0x000fe20000000000 */
[----:B------:R-:W-:Y:S01]  /*fdd0*/  FSEL R177, R177, -INF , !P3 ;  /* 0xff800000b1b17808 */ /* 0x000fe20005800000 */
[----:B------:R-:W1:Y:S01]  /*fde0*/  MUFU.TANH R101, R101 ;  /* 0x0000006500657308 */ /* 0x000e620000002400 */
[----:B------:R-:W-:-:S02]  /*fdf0*/  FSEL R179, R179, -INF , !P3 ;  /* 0xff800000b3b37808 */ /* 0x000fc40005800000 */
[-C--:B------:R-:W-:Y:S01]  /*fe00*/  ISETP.GE.AND P2, PT, R20, R65.reuse, PT ;  /* 0x000000411400720c */ /* 0x080fe20003f46270 */
[C---:B------:R-:W-:Y:S01]  /*fe10*/  VIADD R20, R36.reuse, 0x41 ;  /* 0x0000004124147836 */ /* 0x040fe20000000000 */
[----:B------:R-:W-:Y:S03]  /*fe20*/  HMMA.16816.F32.BF16 R8, R8, R22, R12 ;  /* 0x000000160808723c */ /* 0x000fe6000004180c */
[----:B------:R-:W-:Y:S01]  /*fe30*/  VIADD R12, R36, 0x58 ;  /* 0x00000058240c7836 */ /* 0x000fe20000000000 */
[----:B------:R-:W-:Y:S01]  /*fe40*/  FSEL R175, R175, -INF , !P2 ;  /* 0xff800000afaf7808 */ /* 0x000fe20005000000 */
[----:B------:R-:W-:Y:S01]  /*fe50*/  MUFU.TANH R133, R78 ;  /* 0x0000004e00857308 */ /* 0x000fe20000002400 */
[----:B------:R-:W-:Y:S02]  /*fe60*/  FSEL R137, R137, -INF , !P2 ;  /* 0xff80000089897808 */ /* 0x000fe40005000000 */
[-C--:B------:R-:W-:Y:S01]  /*fe70*/  ISETP.GE.AND P3, PT, R12, R65.reuse, PT ;  /* 0x000000410c00720c */ /* 0x080fe20003f66270 */
[----:B------:R-:W-:Y:S01]  /*fe80*/  VIADD R12, R36, 0x59 ;  /* 0x00000059240c7836 */ /* 0x000fe20000000000 */
[-C--:B------:R-:W-:Y:S01]  /*fe90*/  ISETP.GE.AND P1, PT, R20, R65.reuse, PT ;  /* 0x000000411400720c */ /* 0x080fe20003f26270 */
[----:B------:R-:W-:Y:S01]  /*fea0*/  VIADD R20, R36, 0x48 ;  /* 0x0000004824147836 */ /* 0x000fe20000000000 */
[----:B--2---:R-:W-:Y:S01]  /*feb0*/  FSEL R189, R99, -INF , !P0 ;  /* 0xff80000063bd7808 */ /* 0x004fe20004000000 */
[----:B------:R-:W-:Y:S01]  /*fec0*/  MUFU.TANH R123, R72 ;  /* 0x00000048007b7308 */ /* 0x000fe20000002400 */
[-C--:B------:R-:W-:Y:S01]  /*fed0*/  ISETP.GE.AND P2, PT, R12, R65.reuse, PT ;  /* 0x000000410c00720c */ /* 0x080fe20003f46270 */
[----:B------:R-:W-:Y:S01]  /*fee0*/  VIADD R12, R36, 0x60 ;  /* 0x00000060240c7836 */ /* 0x000fe20000000000 */
[----:B------:R-:W-:Y:S01]  /*fef0*/  FSEL R141, R141, -INF , !P1 ;  /* 0xff8000008d8d7808 */ /* 0x000fe20004800000 */
[-C--:B------:R-:W-:Y:S01]  /*ff00*/  FMUL.FTZ R41, R16, R0.reuse ;  /* 0x0000000010297220 */ /* 0x080fe20000410000 */
[----:B------:R-:W-:Y:S01]  /*ff10*/  FSEL R143, R143, -INF , !P1 ;  /* 0xff8000008f8f7808 */ /* 0x000fe20004800000 */
[----:B------:R-:W-:Y:S01]  /*ff20*/  VIADD R16, R36, 0x51 ;  /* 0x0000005124107836 */ /* 0x000fe20000000000 */
[----:B------:R-:W-:Y:S01]  /*ff30*/  FSEL R191, R97, -INF , !P0 ;  /* 0xff80000061bf7808 */ /* 0x000fe20004000000 */
[----:B------:R-:W2:Y:S01]  /*ff40*/  MUFU.TANH R125, R74 ;  /* 0x0000004a007d7308 */ /* 0x000ea20000002400 */
[-C--:B------:R-:W-:Y:S01]  /*ff50*/  ISETP.GE.AND P1, PT, R12, R65.reuse, PT ;  /* 0x000000410c00720c */ /* 0x080fe20003f26270 */
[----:B------:R-:W-:Y:S01]  /*ff60*/  VIADD R12, R36, 0x61 ;  /* 0x00000061240c7836 */ /* 0x000fe20000000000 */
[-C--:B------:R-:W-:Y:S01]  /*ff70*/  ISETP.GE.AND P0, PT, R20, R65.reuse, PT ;  /* 0x000000411400720c */ /* 0x080fe20003f06270 */
[----:B------:R-:W-:Y:S01]  /*ff80*/  VIADD R20, R36, 0x49 ;  /* 0x0000004924147836 */ /* 0x000fe20000000000 */
[----:B-1----:R-:W-:Y:S01]  /*ff90*/  FSEL R81, R101, -INF , !P5 ;  /* 0xff80000065517808 */ /* 0x002fe20006800000 */
[-C--:B------:R-:W-:Y:S01]  /*ffa0*/  FMUL.FTZ R62, R10, R0.reuse ;  /* 0x000000000a3e7220 */ /* 0x080fe20000410000 */
[----:B------:R-:W-:Y:S01]  /*ffb0*/  FSEL R173, R173, -INF , !P0 ;  /* 0xff800000adad7808 */ /* 0x000fe20004000000 */
[----:B------:R-:W1:Y:S01]  /*ffc0*/  MUFU.TANH R38, R38 ;  /* 0x0000002600267308 */ /* 0x000e620000002400 */
[----:B------:R-:W-:Y:S01]  /*ffd0*/  FSEL R171, R171, -INF , !P0 ;  /* 0xff800000abab7808 */ /* 0x000fe20004000000 */
[----:B------:R-:W-:Y:S01]  /*ffe0*/  VIADD R10, R36, 0x71 ;  /* 0x00000071240a7836 */ /* 0x000fe20000000000 */
[-C--:B------:R-:W-:Y:S01]  /*fff0*/  ISETP.GE.AND P0, PT, R12, R65.reuse, PT ;  /* 0x000000410c00720c */ /* 0x080fe20003f06270 */
[----:B------:R-:W-:Y:S01]  /*10000*/  VIADD R12, R36, 0x68 ;  /* 0x00000068240c7836 */ /* 0x000fe20000000000 */
[-C--:B------:R-:W-:Y:S01]  /*10010*/  ISETP.GE.AND P6, PT, R20, R65.reuse, PT ;  /* 0x000000411400720c */ /* 0x080fe20003fc6270 */
[----:B------:R-:W-:Y:S01]  /*10020*/  VIADD R20, R36, 0x50 ;  /* 0x0000005024147836 */ /* 0x000fe20000000000 */
[-C--:B------:R-:W-:Y:S01]  /*10030*/  ISETP.GE.AND P5, PT, R40, R65.reuse, PT ;  /* 0x000000412800720c */ /* 0x080fe20003fa6270 */
[----:B------:R-:W-:Y:S01]  /*10040*/  MUFU.TANH R28, R68 ;  /* 0x00000044001c7308 */ /* 0x000fe20000002400 */
[----:B------:R-:W-:Y:S01]  /*10050*/  FSEL R155, R155, -INF , !P6 ;  /* 0xff8000009b9b7808 */ /* 0x000fe20007000000 */
[-C--:B------:R-:W-:Y:S01]  /*10060*/  FMUL.FTZ R8, R8, R0.reuse ;  /* 0x0000000008087220 */ /* 0x080fe20000410000 */
[----:B------:R-:W-:Y:S01]  /*10070*/  FSEL R139, R139, -INF , !P6 ;  /* 0xff8000008b8b7808 */ /* 0x000fe20007000000 */
[-C--:B------:R-:W-:Y:S01]  /*10080*/  FMUL.FTZ R17, R17, R0.reuse ;  /* 0x0000000011117220 */ /* 0x080fe20000410000 */
[----:B------:R-:W-:Y:S01]  /*10090*/  FSEL R55, R94, -INF , !P5 ;  /* 0xff8000005e377808 */ /* 0x000fe20006800000 */
[-C--:B------:R-:W-:Y:S01]  /*100a0*/  FMUL.FTZ R18, R18, R0.reuse ;  /* 0x0000000012127220 */ /* 0x080fe20000410000 */
[----:B------:R-:W-:Y:S01]  /*100b0*/  FSEL R57, R93, -INF , !P5 ;  /* 0xff8000005d397808 */ /* 0x000fe20006800000 */
[----:B------:R-:W3:Y:S01]  /*100c0*/  MUFU.TANH R39, R39 ;  /* 0x0000002700277308 */ /* 0x000ee20000002400 */
[-C--:B------:R-:W-:Y:S01]  /*100d0*/  ISETP.GE.AND P6, PT, R12, R65.reuse, PT ;  /* 0x000000410c00720c */ /* 0x080fe20003fc6270 */
[----:B------:R-:W-:Y:S01]  /*100e0*/  VIADD R12, R36, 0x69 ;  /* 0x00000069240c7836 */ /* 0x000fe20000000000 */
[----:B------:R-:W-:Y:S01]  /*100f0*/  ISETP.GE.AND P5, PT, R20, R65, PT ;  /* 0x000000411400720c */ /* 0x000fe20003fa6270 */
[-C--:B------:R-:W-:Y:S01]  /*10100*/  FMUL.FTZ R19, R19, R0.reuse ;  /* 0x0000000013137220 */ /* 0x080fe20000410000 */
[----:B--2---:R-:W-:Y:S01]  /*10110*/  FSEL R125, R125, -INF , !P3 ;  /* 0xff8000007d7d7808 */ /* 0x004fe20005800000 */
[-C--:B------:R-:W-:Y:S01]  /*10120*/  FMUL.FTZ R11, R11, R0.reuse ;  /* 0x000000000b0b7220 */ /* 0x080fe20000410000 */
[----:B------:R-:W-:Y:S01]  /*10130*/  FSEL R133, R133, -INF , !P5 ;  /* 0xff80000085857808 */ /* 0x000fe20006800000 */
[----:B------:R-:W-:Y:S01]  /*10140*/  FMUL.FTZ R9, R9, R0 ;  /* 0x0000000009097220 */ /* 0x000fe20000410000 */
[----:B------:R-:W-:Y:S01]  /*10150*/  FSEL R131, R131, -INF , !P5 ;  /* 0xff80000083837808 */ /* 0x000fe20006800000 */
[----:B------:R-:W2:Y:S01]  /*10160*/  MUFU.TANH R66, R58 ;  /* 0x0000003a00427308 */ /* 0x000ea20000002400 */
[----:B------:R-:W-:-:S02]  /*10170*/  FSEL R123, R123, -INF , !P3 ;  /* 0xff8000007b7b7808 */ /* 0x000fc40005800000 */
[-C--:B------:R-:W-:Y:S01]  /*10180*/  ISETP.GE.AND P5, PT, R12, R65.reuse, PT ;  /* 0x000000410c00720c */ /* 0x080fe20003fa6270 */
[----:B------:R-:W-:Y:S01]  /*10190*/  VIADD R12, R36, 0x70 ;  /* 0x00000070240c7836 */ /* 0x000fe20000000000 */
[-C--:B------:R-:W-:Y:S01]  /*101a0*/  ISETP.GE.AND P3, PT, R10, R65.reuse, PT ;  /* 0x000000410a00720c */ /* 0x080fe20003f66270 */
[----:B------:R-:W-:Y:S01]  /*101b0*/  VIADD R10, R36, 0x78 ;  /* 0x00000078240a7836 */ /* 0x000fe20000000000 */
[----:B------:R-:W-:Y:S01]  /*101c0*/  FSEL R53, R88, -INF , !P4 ;  /* 0xff80000058357808 */ /* 0x000fe20006000000 */
[----:B------:R-:W-:Y:S01]  /*101d0*/  VIADD R36, R36, 0x79 ;  /* 0x0000007924247836 */ /* 0x000fe20000000000 */
[----:B------:R-:W-:Y:S01]  /*101e0*/  ISETP.GE.AND P4, PT, R16, R65, PT ;  /* 0x000000411000720c */ /* 0x000fe20003f86270 */
[----:B------:R-:W-:Y:S01]  /*101f0*/  MUFU.TANH R63, R59 ;  /* 0x0000003b003f7308 */ /* 0x000fe20000002400 */
[----:B-1----:R-:W-:Y:S02]  /*10200*/  FSEL R21, R38, -INF , !P2 ;  /* 0xff80000026157808 */ /* 0x002fe40005000000 */
[----:B------:R-:W-:-:S02]  /*10210*/  FSEL R129, R129, -INF , !P4 ;  /* 0xff80000081817808 */ /* 0x000fc40006000000 */
[----:B------:R-:W-:Y:S02]  /*10220*/  FSEL R127, R127, -INF , !P4 ;  /* 0xff8000007f7f7808 */ /* 0x000fe40006000000 */
[----:B------:R-:W-:Y:S01]  /*10230*/  FSEL R23, R2, -INF , !P2 ;  /* 0xff80000002177808 */ /* 0x000fe20005000000 */
[----:B------:R-:W1:Y:S01]  /*10240*/  MUFU.TANH R43, R43 ;  /* 0x0000002b002b7308 */ /* 0x000e620000002400 */
[----:B---3--:R-:W-:Y:S02]  /*10250*/  FSEL R22, R39, -INF , !P1 ;  /* 0xff80000027167808 */ /* 0x008fe40004800000 */
[----:B------:R-:W-:Y:S02]  /*10260*/  FSEL R35, R28, -INF , !P1 ;  /* 0xff8000001c237808 */ /* 0x000fe40004800000 */
[-C--:B------:R-:W-:Y:S02]  /*10270*/  ISETP.GE.AND P4, PT, R12, R65.reuse, PT ;  /* 0x000000410c00720c */ /* 0x080fe40003f86270 */
[-C--:B------:R-:W-:Y:S01]  /*10280*/  ISETP.GE.AND P2, PT, R10, R65.reuse, PT ;  /* 0x000000410a00720c */ /* 0x080fe20003f46270 */
[----:B------:R-:W3:Y:S01]  /*10290*/  MUFU.TANH R42, R42 ;  /* 0x0000002a002a7308 */ /* 0x000ee20000002400 */
[----:B------:R-:W-:-:S02]  /*102a0*/  ISETP.GE.AND P1, PT, R36, R65, PT ;  /* 0x000000412400720c */ /* 0x000fc40003f26270 */
[----:B------:R-:W-:Y:S02]  /*102b0*/  FSEL R65, R32, -INF , !P0 ;  /* 0xff80000020417808 */ /* 0x000fe40004000000 */
[----:B------:R-:W-:Y:S02]  /*102c0*/  FSEL R44, R26, -INF , !P0 ;  /* 0xff8000001a2c7808 */ /* 0x000fe40004000000 */
[----:B------:R-:W-:Y:S01]  /*102d0*/  ISETP.NE.AND P0, PT, R60, 0x1, PT ;  /* 0x000000013c00780c */ /* 0x000fe20003f05270 */
[----:B------:R-:W4:Y:S01]  /*102e0*/  MUFU.TANH R41, R41 ;  /* 0x0000002900297308 */ /* 0x000f220000002400 */
[----:B--2---:R-:W-:Y:S02]  /*102f0*/  FSEL R66, R66, -INF , !P6 ;  /* 0xff80000042427808 */ /* 0x004fe40007000000 */
[----:B-1----:R-:W-:Y:S02]  /*10300*/  FSEL R43, R43, -INF , !P6 ;  /* 0xff8000002b2b7808 */ /* 0x002fe40007000000 */
[----:B------:R-:W-:-:S03]  /*10310*/  FSEL R63, R63, -INF , !P5 ;  /* 0xff8000003f3f7808 */ /* 0x000fc60006800000 */
[----:B------:R-:W1:Y:S01]  /*10320*/  MUFU.TANH R40, R17 ;  /* 0x0000001100287308 */ /* 0x000e620000002400 */
[----:B---3--:R-:W-:-:S07]  /*10330*/  FSEL R42, R42, -INF , !P5 ;  /* 0xff8000002a2a7808 */ /* 0x008fce0006800000 */
[----:B------:R-:W2:Y:S01]  /*10340*/  MUFU.TANH R64, R18 ;  /* 0x0000001200407308 */ /* 0x000ea20000002400 */
[----:B----4-:R-:W-:-:S07]  /*10350*/  FSEL R41, R41, -INF , !P4 ;  /* 0xff80000029297808 */ /* 0x010fce0006000000 */
        /* <DEDUP_REMOVED lines=27> */
.L_x_1099:
[----:B------:R-:W2:Y:S01]  /*10510*/  LD.E R9, desc[UR4][R120.64+0x170] ;  /* 0x0001700478097980 */ /* 0x000ea2000c101900 */
[----:B------:R-:W-:Y:S02]  /*10520*/  IADD3 R12, PT, PT, R61, -0x100, RZ ;  /* 0xffffff003d0c7810 */ /* 0x000fe40007ffe0ff */
[----:B------:R-:W-:Y:S01]  /*10530*/  IABS R8, R170 ;  /* 0x000000aa00087213 */ /* 0x000fe20000000000 */
[----:B------:R-:W3:Y:S01]  /*10540*/  LD.E.64 R16, desc[UR4][R120.64+0x20] ;  /* 0x0000200478107980 */ /* 0x000ee2000c101b00 */
        /* <DEDUP_REMOVED lines=13> */
[----:B------:R-:W-:-:S06]  /*10620*/  IMAD.HI.U32 R13, R15, R13, R14 ;  /* 0x0000000d0f0d7227 */ /* 0x000fcc00078e000e */
[----:B------:R-:W-:-:S04]  /*10630*/  IMAD.HI.U32 R10, R13, R2, RZ ;  /* 0x000000020d0a7227 */ /* 0x000fc800078e00ff */
[----:B------:R-:W-:-:S04]  /*10640*/  IMAD.HI.U32 R13, R13, R8, RZ ;  /* 0x000000080d0d7227 */ /* 0x000fc800078e00ff */
[-C--:B------:R-:W-:Y:S02]  /*10650*/  IMAD R15, R10, R11.reuse, R2 ;  /* 0x0000000b0a0f7224 */ /* 0x080fe400078e0202 */
[----:B------:R-:W-:-:S03]  /*10660*/  IMAD R11, R13, R11, R8 ;  /* 0x0000000b0d0b7224 */ /* 0x000fc600078e0208 */
[C---:B------:R-:W-:Y:S02]  /*10670*/  ISETP.GT.U32.AND P2, PT, R0.reuse, R15, PT ;  /* 0x0000000f0000720c */ /* 0x040fe40003f44070 */
[----:B------:R-:W-:-:S11]  /*10680*/  ISETP.GT.U32.AND P4, PT, R0, R11, PT ;  /* 0x0000000b0000720c */ /* 0x000fd60003f84070 */
[-C--:B------:R-:W-:Y:S02]  /*10690*/  @!P2 IADD3 R15, PT, PT, R15, -R0.reuse, RZ ;  /* 0x800000000f0fa210 */ /* 0x080fe40007ffe0ff */
[----:B------:R-:W-:Y:S01]  /*106a0*/  @!P4 IMAD.IADD R11, R11, 0x1, -R0 ;  /* 0x000000010b0bc824 */ /* 0x000fe200078e0a00 */
[----:B------:R-:W-:Y:S01]  /*106b0*/  @!P2 IADD3 R10, PT, PT, R10, 0x1, RZ ;  /* 0x000000010a0aa810 */ /* 0x000fe20007ffe0ff */
[----:B------:R-:W-:Y:S01]  /*106c0*/  @!P4 VIADD R13, R13, 0x1 ;  /* 0x000000010d0dc836 */ /* 0x000fe20000000000 */
[-C--:B------:R-:W-:Y:S02]  /*106d0*/  ISETP.GE.U32.AND P5, PT, R15, R0.reuse, PT ;  /* 0x000000000f00720c */ /* 0x080fe40003fa6070 */
[----:B------:R-:W-:Y:S01]  /*106e0*/  ISETP.GE.U32.AND P6, PT, R11, R0, PT ;  /* 0x000000000b00720c */ /* 0x000fe20003fc6070 */
[----:B------:R-:W2:Y:S01]  /*106f0*/  LD.E.64 R14, desc[UR4][R120.64+0x38] ;  /* 0x00003804780e7980 */ /* 0x000ea2000c101b00 */
[----:B------:R-:W-:Y:S02]  /*10700*/  LOP3.LUT R0, R170, R9, RZ, 0x3c, !PT ;  /* 0x00000009aa007212 */ /* 0x000fe400078e3cff */
[----:B------:R-:W-:-:S02]  /*10710*/  ISETP.NE.AND P2, PT, R9, RZ, PT ;  /* 0x000000ff0900720c */ /* 0x000fc40003f45270 */
[----:B------:R-:W-:-:S05]  /*10720*/  ISETP.GE.AND P3, PT, R0, RZ, PT ;  /* 0x000000ff0000720c */ /* 0x000fca0003f66270 */
[----:B------:R-:W-:Y:S02]  /*10730*/  @P5 IADD3 R10, PT, PT, R10, 0x1, RZ ;  /* 0x000000010a0a5810 */ /* 0x000fe40007ffe0ff */
[----:B------:R-:W-:-:S03]  /*10740*/  @P6 VIADD R13, R13, 0x1 ;  /* 0x000000010d0d6836 */ /* 0x000fc60000000000 */
[----:B------:R-:W-:Y:S02]  /*10750*/  @!P1 IMAD.MOV R10, RZ, RZ, -R10 ;  /* 0x000000ffff0a9224 */ /* 0x000fe400078e0a0a */
[----:B------:R-:W-:Y:S02]  /*10760*/  MOV R0, R13 ;  /* 0x0000000d00007202 */ /* 0x000fe40000000f00 */
[----:B------:R-:W-:Y:S02]  /*10770*/  LOP3.LUT R13, RZ, R9, RZ, 0x33, !PT ;  /* 0x00000009ff0d7212 */ /* 0x000fe400078e33ff */
[----:B------:R-:W-:Y:S02]  /*10780*/  @!P3 IADD3 R0, PT, PT, -R0, RZ, RZ ;  /* 0x000000ff0000b210 */ /* 0x000fe40007ffe1ff */
[C---:B------:R-:W-:Y:S02]  /*10790*/  SEL R2, R13.reuse, R10, !P2 ;  /* 0x0000000a0d027207 */ /* 0x040fe40005000000 */
[----:B------:R-:W-:-:S03]  /*107a0*/  SEL R13, R13, R0, !P2 ;  /* 0x000000000d0d7207 */ /* 0x000fc60005000000 */
[----:B------:R-:W-:-:S04]  /*107b0*/  IMAD.WIDE R48, R2, 0x4, R166 ;  /* 0x0000000402307825 */ /* 0x000fc800078e02a6 */
[C---:B------:R-:W-:Y:S01]  /*107c0*/  IMAD.WIDE R18, R13.reuse, 0x4, R166 ;  /* 0x000000040d127825 */ /* 0x040fe200078e02a6 */
[----:B------:R-:W4:Y:S04]  /*107d0*/  LD.E R11, desc[UR4][R48.64] ;  /* 0x00000004300b7980 */ /* 0x000f28000c101900 */
[----:B------:R-:W4:Y:S01]  /*107e0*/  LD.E R0, desc[UR4][R18.64] ;  /* 0x0000000412007980 */ /* 0x000f22000c101900 */
[----:B------:R-:W-:-:S04]  /*107f0*/  IMAD.IADD R8, R13, 0x1, -R2 ;  /* 0x000000010d087824 */ /* 0x000fc800078e0a02 */
[----:B------:R-:W-:-:S05]  /*10800*/  IMAD R8, R9, R8, -0x80 ;  /* 0xffffff8009087424 */ /* 0x000fca00078e0208 */
[----:B------:R-:W-:Y:S01]  /*10810*/  SHF.R.S32.HI R9, RZ, 0x1f, R8 ;  /* 0x0000001fff097819 */ /* 0x000fe20000011408 */
[-C--:B--2---:R-:W-:Y:S02]  /*10820*/  IMAD R2, R15, R8.reuse, RZ ;  /* 0x000000080f027224 */ /* 0x084fe400078e02ff */
[----:B------:R-:W-:-:S04]  /*10830*/  IMAD.WIDE.U32 R12, R14, R8, RZ ;  /* 0x000000080e0c7225 */ /* 0x000fc800078e00ff */
[----:B------:R-:W-:-:S04]  /*10840*/  IMAD R2, R14, R9, R2 ;  /* 0x000000090e027224 */ /* 0x000fc800078e0202 */
[----:B------:R-:W-:Y:S01]  /*10850*/  IMAD.IADD R13, R13, 0x1, R2 ;  /* 0x000000010d0d7824 */ /* 0x000fe200078e0202 */
[----:B----4-:R-:W-:-:S04]  /*10860*/  IADD3 R11, PT, PT, R11, -R0, RZ ;  /* 0x800000000b0b7210 */ /* 0x010fc80007ffe0ff */
[----:B------:R-:W-:Y:S01]  /*10870*/  SHF.R.S32.HI R0, RZ, 0x1f, R11 ;  /* 0x0000001fff007819 */ /* 0x000fe2000001140b */
[----:B---3--:R-:W-:Y:S02]  /*10880*/  IMAD R9, R17, R11, RZ ;  /* 0x0000000b11097224 */ /* 0x008fe400078e02ff */
[----:B------:R-:W-:-:S04]  /*10890*/  IMAD.WIDE.U32 R10, R11, R16, R12 ;  /* 0x000000100b0a7225 */ /* 0x000fc800078e000c */
[----:B------:R-:W-:Y:S01]  /*108a0*/  IMAD R0, R16, R0, R9 ;  /* 0x0000000010007224 */ /* 0x000fe200078e0209 */
[----:B------:R-:W-:-:S04]  /*108b0*/  LEA R154, P1, R10, R154, 0x1 ;  /* 0x0000009a0a9a7211 */ /* 0x000fc800078208ff */
[----:B------:R-:W-:-:S04]  /*108c0*/  IADD3 R0, PT, PT, R11, R0, RZ ;  /* 0x000000000b007210 */ /* 0x000fc80007ffe0ff */
[----:B------:R-:W-:Y:S02]  /*108d0*/  LEA.HI.X R149, R10, R149, R0, 0x1, P1 ;  /* 0x000000950a957211 */ /* 0x000fe400008f0c00 */
.L_x_1100:
[----:B------:R-:W-:Y:S05]  /*108e0*/  BSYNC.RECONVERGENT B0 ;  /* 0x0000000000007941 */ /* 0x000fea0003800200 */
.L_x_1098:
        /* <DEDUP_REMOVED lines=79> */
.L_x_1102:
[----:B------:R1:W-:Y:S02]  /*10de0*/  STS.128 [R163+0x8800], RZ ;  /* 0x008800ffa3007388 */ /* 0x0003e40000000c00 */
.L_x_1103:
[----:B------:R-:W-:Y:S05]  /*10df0*/  BSYNC.RECONVERGENT B0 ;  /* 0x0000000000007941 */ /* 0x000fea0003800200 */
.L_x_1101:
[----:B------:R-:W0:Y:S02]  /*10e00*/  LDGDEPBAR ;  /* 0x00000000000079af */ /* 0x000e240000000000 */
.L_x_1097:
[----:B------:R-:W-:Y:S05]  /*10e10*/  BSYNC.RECONVERGENT B1 ;  /* 0x0000000000017941 */ /* 0x000fea0003800200 */
.L_x_1096:
        /* <DEDUP_REMOVED lines=21> */
[----:B--2---:R-:W-:Y:S02]  /*10f70*/  FMNMX3.FTZ R11, R2, R129, R125, !PT ;  /* 0x00000081020b7276 */ /* 0x004fe4000781007d */
        /* <DEDUP_REMOVED lines=11> */
[----:B------:R-:W-:Y:S01]  /*11030*/  LEA R145, R47, UR6, 0x1 ;  /* 0x000000062f917c11 */ /* 0x000fe2000f8e08ff */
[----:B------:R-:W2:Y:S03]  /*11040*/  SHFL.BFLY PT, R11, R10, 0x2, 0x1f ;  /* 0x0c401f000a0b7f89 */ /* 0x000ea600000e0000 */
[----:B------:R-:W-:Y:S01]  /*11050*/  LEA R122, R4, R145, 0x1 ;  /* 0x00000091047a7211 */ /* 0x000fe200078e08ff */
[----:B------:R-:W5:Y:S04]  /*11060*/  SHFL.BFLY PT, R9, R8, 0x2, 0x1f ;  /* 0x0c401f0008097f89 */ /* 0x000f6800000e0000 */
[----:B------:R-:W-:Y:S04]  /*11070*/  LDSM.16.MT88.4 R92, [R145+0xb000] ;  /* 0x00b00000915c783b */ /* 0x000fe80000004200 */
[----:B------:R-:W-:Y:S04]  /*11080*/  LDSM.16.MT88.4 R100, [R122+0x9000] ;  /* 0x009000007a64783b */ /* 0x000fe80000004200 */
[----:B------:R-:W-:Y:S04]  /*11090*/  LDSM.16.MT88.4 R108, [R145+0x9000] ;  /* 0x00900000916c783b */ /* 0x000fe80000004200 */
[----:B---3--:R-:W-:Y:S01]  /*110a0*/  LDSM.16.MT88.4 R12, [R122+0x9400] ;  /* 0x009400007a0c783b */ /* 0x008fe20000004200 */
[----:B--2---:R-:W-:-:S03]  /*110b0*/  FMNMX.FTZ R11, R10, R11, !PT ;  /* 0x0000000b0a0b7209 */ /* 0x004fc60007810000 */
[----:B------:R-:W-:Y:S01]  /*110c0*/  LDSM.16.MT88.4 R84, [R122+0xb000] ;  /* 0x00b000007a54783b */ /* 0x000fe20000004200 */
[----:B-----5:R-:W-:-:S03]  /*110d0*/  FMNMX.FTZ R9, R8, R9, !PT ;  /* 0x0000000908097209 */ /* 0x020fc60007810000 */
[----:B------:R-:W2:Y:S04]  /*110e0*/  SHFL.BFLY PT, R0, R11, 0x1, 0x1f ;  /* 0x0c201f000b007f89 */ /* 0x000ea800000e0000 */
[----:B------:R-:W3:Y:S04]  /*110f0*/  SHFL.BFLY PT, R2, R9, 0x1, 0x1f ;  /* 0x0c201f0009027f89 */ /* 0x000ee800000e0000 */
[----:B------:R-:W-:Y:S01]  /*11100*/  LDSM.16.MT88.4 R16, [R145+0x9400] ;  /* 0x009400009110783b */ /* 0x000fe20000004200 */
[----:B--2---:R-:W-:Y:S02]  /*11110*/  FMNMX.FTZ R0, R11, R0, !PT ;  /* 0x000000000b007209 */ /* 0x004fe40007810000 */
[----:B---3--:R-:W-:-:S02]  /*11120*/  FMNMX.FTZ R2, R9, R2, !PT ;  /* 0x0000000209027209 */ /* 0x008fc40007810000 */
[----:B------:R-:W-:Y:S01]  /*11130*/  FSETP.NEU.FTZ.AND P1, PT, R0, -INF , PT ;  /* 0xff8000000000780b */ /* 0x000fe20003f3d000 */
[----:B------:R-:W2:Y:S01]  /*11140*/  LDSM.16.MT88.4 R8, [R145+0xb400] ;  /* 0x00b400009108783b */ /* 0x000ea20000004200 */
[C---:B----4-:R-:W-:Y:S01]  /*11150*/  FMUL.FTZ R124, R45.reuse, R0 ;  /* 0x000000002d7c7220 */ /* 0x050fe20000410000 */
[----:B------:R-:W-:-:S04]  /*11160*/  FMUL.FTZ R46, R45, R2 ;  /* 0x000000022d2e7220 */ /* 0x000fc80000410000 */
        /* <DEDUP_REMOVED lines=13> */
[-C--:B------:R-:W-:Y:S01]  /*11240*/  FFMA.FTZ R36, R71, R45.reuse, -R124 ;  /* 0x0000002d47247223 */ /* 0x080fe2000001087c */
[-C--:B------:R-:W-:Y:S01]  /*11250*/  FFMA.FTZ R37, R29, R45.reuse, -R46 ;  /* 0x0000002d1d257223 */ /* 0x080fe2000001082e */
[-C--:B------:R-:W-:Y:S01]  /*11260*/  FFMA.FTZ R34, R81, R45.reuse, -R124 ;  /* 0x0000002d51227223 */ /* 0x080fe2000001087c */
        /* <DEDUP_REMOVED lines=10> */
[-C--:B------:R-:W-:Y:S01]  /*11310*/  FFMA.FTZ R24, R187, R45.reuse, -R124 ;  /* 0x0000002dbb187223 */ /* 0x080fe2000001087c */
[-CC-:B------:R-:W-:Y:S01]  /*11320*/  FFMA.FTZ R28, R31, R45.reuse, -R46.reuse ;  /* 0x0000002d1f1c7223 */ /* 0x180fe2000001082e */
[----:B------:R-:W-:Y:S01]  /*11330*/  MUFU.EX2 R67, R67 ;  /* 0x0000004300437308 */ /* 0x000fe20000000800 */
[--C-:B------:R-:W-:Y:S01]  /*11340*/  FFMA.FTZ R26, R185, R45, -R46.reuse ;  /* 0x0000002db91a7223 */ /* 0x100fe2000001082e */
[----:B---3--:R-:W-:Y:S01]  /*11350*/  F2FP.BF16.F32.PACK_AB R69, R130, R135 ;  /* 0x000000878245723e */ /* 0x008fe200000010ff */
[-C--:B------:R-:W-:Y:S01]  /*11360*/  FFMA.FTZ R25, R191, R45.reuse, -R46 ;  /* 0x0000002dbf197223 */ /* 0x080fe2000001082e */
[----:B------:R-:W3:Y:S01]  /*11370*/  MUFU.EX2 R128, R128 ;  /* 0x0000008000807308 */ /* 0x000ee20000000800 */
[-C--:B------:R-:W-:Y:S01]  /*11380*/  FFMA.FTZ R54, R55, R45.reuse, -R124 ;  /* 0x0000002d37367223 */ /* 0x080fe2000001087c */
[-CC-:B------:R-:W-:Y:S01]  /*11390*/  FFMA.FTZ R56, R57, R45.reuse, -R46.reuse ;  /* 0x0000002d39387223 */ /* 0x180fe2000001082e */
[-CC-:B------:R-:W-:Y:S01]  /*113a0*/  FFMA.FTZ R53, R53, R45.reuse, -R46.reuse ;  /* 0x0000002d35357223 */ /* 0x180fe2000001082e */
[----:B------:R-:W-:Y:S01]  /*113b0*/  MUFU.EX2 R126, R126 ;  /* 0x0000007e007e7308 */ /* 0x000fe20000000800 */
[----:B------:R-:W-:Y:S01]  /*113c0*/  FFMA.FTZ R52, R179, R45, -R46 ;  /* 0x0000002db3347223 */ /* 0x000fe2000001082e */
[----:B-----5:R-:W-:Y:S01]  /*113d0*/  F2FP.BF16.F32.PACK_AB R71, R20, R61 ;  /* 0x0000003d1447723e */ /* 0x020fe200000010ff */
[-CC-:B------:R-:W-:Y:S01]  /*113e0*/  FFMA.FTZ R50, R177, R45.reuse, -R124.reuse ;  /* 0x0000002db1327223 */ /* 0x180fe2000001087c */
[----:B------:R-:W5:Y:S01]  /*113f0*/  MUFU.EX2 R49, R49 ;  /* 0x0000003100317308 */ /* 0x000f620000000800 */
[-CC-:B------:R-:W-:Y:S01]  /*11400*/  FFMA.FTZ R183, R183, R45.reuse, -R124.reuse ;  /* 0x0000002db7b77223 */ /* 0x180fe2000001087c */
[-CC-:B------:R-:W-:Y:S01]  /*11410*/  FFMA.FTZ R181, R181, R45.reuse, -R124.reuse ;  /* 0x0000002db5b57223 */ /* 0x180fe2000001087c */
[-C--:B------:R-:W-:Y:S01]  /*11420*/  FFMA.FTZ R136, R141, R45.reuse, -R124 ;  /* 0x0000002d8d887223 */ /* 0x080fe2000001087c */
[----:B------:R-:W-:Y:S01]  /*11430*/  MUFU.EX2 R47, R47 ;  /* 0x0000002f002f7308 */ /* 0x000fe20000000800 */
[--C-:B------:R-:W-:Y:S01]  /*11440*/  FFMA.FTZ R138, R143, R45, -R46.reuse ;  /* 0x0000002d8f8a7223 */ /* 0x100fe2000001082e */
[----:B---3--:R-:W-:Y:S01]  /*11450*/  F2FP.BF16.F32.PACK_AB R68, R128, R67 ;  /* 0x000000438044723e */ /* 0x008fe200000010ff */
[-C--:B------:R-:W-:Y:S01]  /*11460*/  FFMA.FTZ R134, R139, R45.reuse, -R46 ;  /* 0x0000002d8b867223 */ /* 0x080fe2000001082e */
[----:B------:R-:W3:Y:S01]  /*11470*/  MUFU.EX2 R36, R36 ;  /* 0x0000002400247308 */ /* 0x000ee20000000800 */
[-CC-:B------:R-:W-:Y:S01]  /*11480*/  FFMA.FTZ R132, R155, R45.reuse, -R124.reuse ;  /* 0x0000002d9b847223 */ /* 0x180fe2000001087c */
[-CC-:B------:R-:W-:Y:S01]  /*11490*/  FFMA.FTZ R175, R175, R45.reuse, -R124.reuse ;  /* 0x0000002dafaf7223 */ /* 0x180fe2000001087c */
[-C--:B------:R-:W-:Y:S01]  /*114a0*/  FFMA.FTZ R173, R173, R45.reuse, -R124 ;  /* 0x0000002dadad7223 */ /* 0x080fe2000001087c */
[----:B------:R-:W-:Y:S01]  /*114b0*/  MUFU.EX2 R34, R34 ;  /* 0x0000002200227308 */ /* 0x000fe20000000800 */
[-C--:B------:R-:W-:Y:S01]  /*114c0*/  FFMA.FTZ R171, R171, R45.reuse, -R46 ;  /* 0x0000002dabab7223 */ /* 0x080fe2000001082e */
[----:B-----5:R-:W-:Y:S01]  /*114d0*/  F2FP.BF16.F32.PACK_AB R70, R49, R126 ;  /* 0x0000007e3146723e */ /* 0x020fe200000010ff */
[-CC-:B------:R-:W-:Y:S01]  /*114e0*/  FFMA.FTZ R140, R129, R45.reuse, -R124.reuse ;  /* 0x0000002d818c7223 */ /* 0x180fe2000001087c */
[----:B------:R-:W-:Y:S01]  /*114f0*/  MUFU.EX2 R48, R48 ;  /* 0x0000003000307308 */ /* 0x000fe20000000800 */
[-C--:B------:R-:W-:Y:S01]  /*11500*/  FFMA.FTZ R125, R125, R45.reuse, -R124 ;  /* 0x0000002d7d7d7223 */ /* 0x080fe2000001087c */
[-CC-:B------:R-:W-:Y:S01]  /*11510*/  FFMA.FTZ R142, R127, R45.reuse, -R46.reuse ;  /* 0x0000002d7f8e7223 */ /* 0x180fe2000001082e */
[----:B------:R-:W-:Y:S01]  /*11520*/  FFMA.FTZ R123, R123, R45, -R46 ;  /* 0x0000002d7b7b7223 */ /* 0x000fe2000001082e */
[----:B------:R-:W5:Y:S01]  /*11530*/  MUFU.EX2 R37, R37 ;  /* 0x0000002500257308 */ /* 0x000f620000000800 */
[C---:B------:R-:W-:Y:S03]  /*11540*/  HMMA.16816.F32.BF16 R96, R68.reuse, R92, RZ ;  /* 0x0000005c4460723c */ /* 0x040fe600000418ff */
[----:B---3--:R-:W-:Y:S01]  /*11550*/  F2FP.BF16.F32.PACK_AB R5, R36, R47 ;  /* 0x0000002f2405723e */ /* 0x008fe200000010ff */
[-C--:B------:R-:W-:Y:S01]  /*11560*/  FFMA.FTZ R133, R133, R45.reuse, -R124 ;  /* 0x0000002d85857223 */ /* 0x080fe2000001087c */
[----:B------:R-:W-:Y:S01]  /*11570*/  MUFU.EX2 R33, R33 ;  /* 0x0000002100217308 */ /* 0x000fe20000000800 */
[-C--:B------:R-:W-:Y:S01]  /*11580*/  FFMA.FTZ R131, R131, R45.reuse, -R46 ;  /* 0x0000002d83837223 */ /* 0x080fe2000001082e */
[-C--:B------:R-:W-:Y:S01]  /*11590*/  FFMA.FTZ R23, R23, R45.reuse, -R124 ;  /* 0x0000002d17177223 */ /* 0x080fe2000001087c */
[-C--:B------:R-:W-:Y:S01]  /*115a0*/  FFMA.FTZ R172, R38, R45.reuse, -R46 ;  /* 0x0000002d26ac7223 */ /* 0x080fe2000001082e */
[----:B------:R-:W3:Y:S01]  /*115b0*/  MUFU.EX2 R32, R32 ;  /* 0x0000002000207308 */ /* 0x000ee20000000800 */
[----:B------:R-:W-:Y:S01]  /*115c0*/  HMMA.16816.F32.BF16 R92, R68, R94, RZ ;  /* 0x0000005e445c723c */ /* 0x000fe200000418ff */
[-CC-:B------:R-:W-:Y:S01]  /*115d0*/  FFMA.FTZ R64, R64, R45.reuse, -R124.reuse ;  /* 0x0000002d40407223 */ /* 0x180fe2000001087c */
[-CC-:B------:R-:W-:Y:S01]  /*115e0*/  FFMA.FTZ R62, R62, R45.reuse, -R124.reuse ;  /* 0x0000002d3e3e7223 */ /* 0x180fe2000001087c */
[----:B------:R-:W1:Y:S01]  /*115f0*/  MUFU.EX2 R29, R29 ;  /* 0x0000001d001d7308 */ /* 0x000e620000000800 */
[----:B------:R-:W-:Y:S01]  /*11600*/  FFMA.FTZ R58, R58, R45, -R124 ;  /* 0x0000002d3a3a7223 */ /* 0x000fe2000001087c */
[----:B-----5:R-:W-:-:S02]  /*11610*/  F2FP.BF16.F32.PACK_AB R4, R37, R48 ;  /* 0x000000302504723e */ /* 0x020fc400000010ff */
[----:B------:R-:W-:Y:S01]  /*11620*/  MUFU.EX2 R30, R30 ;  /* 0x0000001e001e7308 */ /* 0x000fe20000000800 */
[----:B------:R-:W-:Y:S03]  /*11630*/  HMMA.16816.F32.BF16 R104, R68, R100, RZ ;  /* 0x000000644468723c */ /* 0x000fe600000418ff */
[----:B------:R-:W5:Y:S01]  /*11640*/  MUFU.EX2 R27, R27 ;  /* 0x0000001b001b7308 */ /* 0x000f620000000800 */
[----:B---3--:R-:W-:-:S03]  /*11650*/  F2FP.BF16.F32.PACK_AB R6, R32, R33 ;  /* 0x000000212006723e */ /* 0x008fc600000010ff */
[----:B------:R-:W-:Y:S01]  /*11660*/  MUFU.EX2 R24, R24 ;  /* 0x0000001800187308 */ /* 0x000fe20000000800 */
[----:B------:R-:W-:Y:S01]  /*11670*/  HMMA.16816.F32.BF16 R100, R68, R102, RZ ;  /* 0x000000664464723c */ /* 0x000fe200000418ff */
[----:B-1----:R-:W-:Y:S02]  /*11680*/  F2FP.BF16.F32.PACK_AB R7, R29, R34 ;  /* 0x000000221d07723e */ /* 0x002fe400000010ff */
[----:B------:R-:W-:Y:S04]  /*11690*/  MUFU.EX2 R28, R28 ;  /* 0x0000001c001c7308 */ /* 0x000fe80000000800 */
[----:B------:R-:W-:Y:S01]  /*116a0*/  MUFU.EX2 R26, R26 ;  /* 0x0000001a001a7308 */ /* 0x000fe20000000800 */
[C---:B--2---:R-:W-:Y:S03]  /*116b0*/  HMMA.16816.F32.BF16 R96, R4.reuse, R8, R96 ;  /* 0x000000080460723c */ /* 0x044fe60000041860 */
[----:B------:R-:W1:Y:S04]  /*116c0*/  MUFU.EX2 R25, R25 ;  /* 0x0000001900197308 */ /* 0x000e680000000800 */
        /* <DEDUP_REMOVED lines=8> */
[----:B------:R-:W-:Y:S03]  /*11750*/  HMMA.16816.F32.BF16 R108, R68, R110, RZ ;  /* 0x0000006e446c723c */ /* 0x000fe600000418ff */
[----:B------:R-:W-:Y:S04]  /*11760*/  MUFU.EX2 R50, R50 ;  /* 0x0000003200327308 */ /* 0x000fe80000000800 */
[----:B------:R-:W-:Y:S01]  /*11770*/  MUFU.EX2 R141, R175 ;  /* 0x000000af008d7308 */ /* 0x000fe20000000800 */
[C---:B------:R-:W-:Y:S03]  /*11780*/  HMMA.16816.F32.BF16 R104, R4.reuse, R12, R104 ;  /* 0x0000000c0468723c */ /* 0x040fe60000041868 */
[----:B------:R-:W-:Y:S04]  /*11790*/  MUFU.EX2 R136, R136 ;  /* 0x0000008800887308 */ /* 0x000fe80000000800 */
[----:B------:R-:W-:Y:S01]  /*117a0*/  MUFU.EX2 R138, R138 ;  /* 0x0000008a008a7308 */ /* 0x000fe20000000800 */
[----:B------:R-:W-:Y:S01]  /*117b0*/  HMMA.16816.F32.BF16 R100, R4, R14, R100 ;  /* 0x0000000e0464723c */ /* 0x000fe20000041864 */
[----:B------:R-:W3:Y:S02]  /*117c0*/  LDSM.16.MT88.4 R12, [R145+0xd400] ;  /* 0x00d40000910c783b */ /* 0x000ee40000004200 */
[----:B------:R-:W-:Y:S04]  /*117d0*/  MUFU.EX2 R139, R171 ;  /* 0x000000ab008b7308 */ /* 0x000fe80000000800 */
[----:B------:R-:W-:Y:S01]  /*117e0*/  MUFU.EX2 R134, R134 ;  /* 0x0000008600867308 */ /* 0x000fe20000000800 */
[C---:B------:R-:W-:Y:S03]  /*117f0*/  HMMA.16816.F32.BF16 R88, R68.reuse, R84, RZ ;  /* 0x000000544458723c */ /* 0x040fe600000418ff */
[----:B------:R-:W-:Y:S04]  /*11800*/  MUFU.EX2 R132, R132 ;  /* 0x0000008400847308 */ /* 0x000fe80000000800 */
[----:B------:R5:W-:Y:S01]  /*11810*/  MUFU.EX2 R129, R133 ;  /* 0x0000008500817308 */ /* 0x000be20000000800 */
[C---:B----4-:R-:W-:Y:S03]  /*11820*/  HMMA.16816.F32.BF16 R80, R68.reuse, R76, RZ ;  /* 0x0000004c4450723c */ /* 0x050fe600000418ff */
[----:B------:R-:W-:Y:S04]  /*11830*/  MUFU.EX2 R140, R140 ;  /* 0x0000008c008c7308 */ /* 0x000fe80000000800 */
[----:B------:R-:W-:Y:S01]  /*11840*/  MUFU.EX2 R125, R125 ;  /* 0x0000007d007d7308 */ /* 0x000fe20000000800 */
[----:B------:R-:W-:Y:S03]  /*11850*/  HMMA.16816.F32.BF16 R84, R68, R86, RZ ;  /* 0x000000564454723c */ /* 0x000fe600000418ff */
[----:B------:R4:W-:Y:S01]  /*11860*/  MUFU.EX2 R127, R131 ;  /* 0x00000083007f7308 */ /* 0x0009e20000000800 */
[----:B-----5:R-:W-:-:S03]  /*11870*/  FFMA.FTZ R133, R22, R45, -R124 ;  /* 0x0000002d16857223 */ /* 0x020fc6000001087c */
[----:B------:R-:W-:Y:S01]  /*11880*/  MUFU.EX2 R142, R142 ;  /* 0x0000008e008e7308 */ /* 0x000fe20000000800 */
[C---:B------:R-:W-:Y:S03]  /*11890*/  HMMA.16816.F32.BF16 R76, R68.reuse, R78, RZ ;  /* 0x0000004e444c723c */ /* 0x040fe600000418ff */
[----:B------:R-:W-:Y:S04]  /*118a0*/  MUFU.EX2 R123, R123 ;  /* 0x0000007b007b7308 */ /* 0x000fe80000000800 */
[----:B------:R-:W-:Y:S01]  /*118b0*/  MUFU.EX2 R64, R64 ;  /* 0x0000004000407308 */ /* 0x000fe20000000800 */
[C---:B--2---:R-:W-:Y:S01]  /*118c0*/  HMMA.16816.F32.BF16 R72, R68.reuse, R8, RZ ;  /* 0x000000084448723c */ /* 0x044fe200000418ff */
[-CC-:B----4-:R-:W-:Y:S01]  /*118d0*/  FFMA.FTZ R131, R65, R45.reuse, -R124.reuse ;  /* 0x0000002d41837223 */ /* 0x190fe2000001087c */
[-CC-:B------:R-:W-:Y:S01]  /*118e0*/  FFMA.FTZ R65, R63, R45.reuse, -R124.reuse ;  /* 0x0000002d3f417223 */ /* 0x180fe2000001087c */
[-C--:B------:R-:W-:Y:S01]  /*118f0*/  FFMA.FTZ R63, R59, R45.reuse, -R124 ;  /* 0x0000002d3b3f7223 */ /* 0x080fe2000001087c */
[----:B------:R-:W-:Y:S04]  /*11900*/  MUFU.EX2 R62, R62 ;  /* 0x0000003e003e7308 */ /* 0x000fe80000000800 */
[----:B------:R-:W-:Y:S01]  /*11910*/  HMMA.16816.F32.BF16 R68, R68, R10, RZ ;  /* 0x0000000a4444723c */ /* 0x000fe200000418ff */
[----:B------:R-:W2:Y:S01]  /*11920*/  LDSM.16.MT88.4 R8, [R122+0xd400] ;  /* 0x00d400007a08783b */ /* 0x000ea20000004200 */
[----:B------:R-:W-:Y:S04]  /*11930*/  MUFU.EX2 R59, R133 ;  /* 0x00000085003b7308 */ /* 0x000fe80000000800 */
[----:B------:R-:W-:Y:S02]  /*11940*/  MUFU.EX2 R63, R63 ;  /* 0x0000003f003f7308 */ /* 0x000fe40000000800 */
[C---:B------:R-:W-:Y:S02]  /*11950*/  HMMA.16816.F32.BF16 R112, R4.reuse, R16, R112 ;  /* 0x000000100470723c */ /* 0x040fe40000041870 */
[----:B------:R-:W-:Y:S06]  /*11960*/  MUFU.EX2 R172, R172 ;  /* 0x000000ac00ac7308 */ /* 0x000fec0000000800 */
        /* <DEDUP_REMOVED lines=8> */
[C---:B----4-:R-:W-:Y:S08]  /*119f0*/  HMMA.16816.F32.BF16 R88, R4.reuse, R16, R88 ;  /* 0x000000100458723c */ /* 0x050ff00000041858 */
[----:B------:R-:W-:Y:S03]  /*11a00*/  HMMA.16816.F32.BF16 R84, R4, R18, R84 ;  /* 0x000000120454723c */ /* 0x000fe60000041854 */
[-C--:B------:R-:W-:Y:S01]  /*11a10*/  FFMA.FTZ R7, R3, R45.reuse, -R46 ;  /* 0x0000002d03077223 */ /* 0x080fe2000001082e */
[----:B------:R-:W-:Y:S01]  /*11a20*/  FFMA.FTZ R3, R189, R45, -R124 ;  /* 0x0000002dbd037223 */ /* 0x000fe2000001087c */
[----:B------:R-:W-:Y:S01]  /*11a30*/  F2FP.BF16.F32.PACK_AB R5, R27, R30 ;  /* 0x0000001e1b05723e */ /* 0x000fe200000010ff */
[----:B------:R-:W-:Y:S01]  /*11a40*/  LDSM.16.MT88.4 R16, [R145+0xa400] ;  /* 0x00a400009110783b */ /* 0x000fe20000004200 */
[----:B------:R-:W4:Y:S01]  /*11a50*/  MUFU.EX2 R31, R7 ;  /* 0x00000007001f7308 */ /* 0x000f220000000800 */
[----:B-1----:R-:W-:-:S03]  /*11a60*/  F2FP.BF16.F32.PACK_AB R6, R25, R26 ;  /* 0x0000001a1906723e */ /* 0x002fc600000010ff */
[----:B------:R-:W1:Y:S01]  /*11a70*/  MUFU.EX2 R3, R3 ;  /* 0x0000000300037308 */ /* 0x000e620000000800 */
[----:B----4-:R-:W-:Y:S02]  /*11a80*/  F2FP.BF16.F32.PACK_AB R4, R28, R31 ;  /* 0x0000001f1c04723e */ /* 0x010fe400000010ff */
[----:B-1----:R-:W-:-:S07]  /*11a90*/  F2FP.BF16.F32.PACK_AB R7, R3, R24 ;  /* 0x000000180307723e */ /* 0x002fce00000010ff */
[C---:B---3--:R-:W-:Y:S08]  /*11aa0*/  HMMA.16816.F32.BF16 R112, R4.reuse, R12, R112 ;  /* 0x0000000c0470723c */ /* 0x048ff00000041870 */
        /* <DEDUP_REMOVED lines=67> */
[----:B------:R-:W-:Y:S01]  /*11ee0*/  FADD.FTZ R4, R135, R130 ;  /* 0x0000008287047221 */ /* 0x000fe20000010000 */
[-C--:B------:R-:W-:Y:S01]  /*11ef0*/  FFMA.FTZ R130, R21, R45.reuse, -R46 ;  /* 0x0000002d15827223 */ /* 0x080fe2000001082e */
[----:B------:R-:W-:Y:S01]  /*11f00*/  FADD.FTZ R5, R67, R128 ;  /* 0x0000008043057221 */ /* 0x000fe20000010000 */
[----:B------:R-:W-:Y:S01]  /*11f10*/  FFMA.FTZ R67, R66, R45, -R124 ;  /* 0x0000002d42437223 */ /* 0x000fe2000001087c */
[----:B------:R-:W3:Y:S01]  /*11f20*/  MUFU.EX2 R128, R23 ;  /* 0x0000001700807308 */ /* 0x000ee20000000800 */
[----:B------:R-:W-:Y:S01]  /*11f30*/  FADD.FTZ R61, R61, R4 ;  /* 0x000000043d3d7221 */ /* 0x000fe20000010000 */
[----:B------:R-:W-:Y:S01]  /*11f40*/  FADD.FTZ R126, R126, R5 ;  /* 0x000000057e7e7221 */ /* 0x000fe20000010000 */
[----:B------:R-:W-:Y:S01]  /*11f50*/  F2FP.BF16.F32.PACK_AB R4, R142, R127 ;  /* 0x0000007f8e04723e */ /* 0x000fe200000010ff */
[----:B------:R-:W4:Y:S01]  /*11f60*/  MUFU.EX2 R130, R130 ;  /* 0x0000008200827308 */ /* 0x000f220000000800 */
[----:B------:R-:W-:Y:S01]  /*11f70*/  F2FP.BF16.F32.PACK_AB R5, R140, R129 ;  /* 0x000000818c05723e */ /* 0x000fe200000010ff */
[-CC-:B------:R-:W-:Y:S01]  /*11f80*/  FFMA.FTZ R124, R41, R45.reuse, -R46.reuse ;  /* 0x0000002d297c7223 */ /* 0x180fe2000001082e */
[----:B------:R-:W-:Y:S01]  /*11f90*/  FFMA.FTZ R41, R39, R45, -R46 ;  /* 0x0000002d27297223 */ /* 0x000fe2000001082e */
[----:B------:R-:W5:Y:S01]  /*11fa0*/  MUFU.EX2 R66, R131 ;  /* 0x0000008300427308 */ /* 0x000f620000000800 */
[----:B---3--:R-:W-:-:S02]  /*11fb0*/  F2FP.BF16.F32.PACK_AB R7, R128, R125 ;  /* 0x0000007d8007723e */ /* 0x008fc400000010ff */
[----:B----4-:R-:W-:-:S07]  /*11fc0*/  F2FP.BF16.F32.PACK_AB R6, R130, R123 ;  /* 0x0000007b8206723e */ /* 0x010fce00000010ff */
        /* <DEDUP_REMOVED lines=11> */
[----:B------:R-:W-:Y:S01]  /*12080*/  FFMA.FTZ R61, R44, R45, -R46 ;  /* 0x0000002d2c3d7223 */ /* 0x000fe2000001082e */
[----:B------:R-:W1:Y:S02]  /*12090*/  LDSM.16.MT88.4 R20, [R122+0xa800] ;  /* 0x00a800007a14783b */ /* 0x000e640000004200 */
[----:B------:R-:W-:Y:S01]  /*120a0*/  FADD.FTZ R39, R47, R12 ;  /* 0x0000000c2f277221 */ /* 0x000fe20000010000 */
[----:B------:R-:W-:Y:S02]  /*120b0*/  HMMA.16816.F32.BF16 R76, R4, R14, R76 ;  /* 0x0000000e044c723c */ /* 0x000fe4000004184c */
[----:B------:R-:W-:Y:S01]  /*120c0*/  MUFU.EX2 R61, R61 ;  /* 0x0000003d003d7308 */ /* 0x000fe20000000800 */
[----:B------:R-:W-:Y:S01]  /*120d0*/  LDSM.16.MT88.4 R12, [R122+0xc800] ;  /* 0x00c800007a0c783b */ /* 0x000fe20000004200 */
[----:B------:R-:W-:-:S02]  /*120e0*/  FADD.FTZ R39, R36, R39 ;  /* 0x0000002724277221 */ /* 0x000fc40000010000 */
[----:B------:R-:W-:Y:S02]  /*120f0*/  MUFU.EX2 R36, R124 ;  /* 0x0000007c00247308 */ /* 0x000fe40000000800 */
[----:B------:R-:W-:Y:S01]  /*12100*/  FADD.FTZ R34, R34, R39 ;  /* 0x0000002722227221 */ /* 0x000fe20000010000 */
[----:B--2---:R-:W-:Y:S03]  /*12110*/  HMMA.16816.F32.BF16 R72, R4, R8, R72 ;  /* 0x000000080448723c */ /* 0x004fe60000041848 */
[----:B------:R-:W-:-:S04]  /*12120*/  FADD.FTZ R29, R29, R34 ;  /* 0x000000221d1d7221 */ /* 0x000fc80000010000 */
[----:B------:R-:W-:Y:S01]  /*12130*/  FADD.FTZ R30, R30, R29 ;  /* 0x0000001d1e1e7221 */ /* 0x000fe20000010000 */
[----:B------:R-:W-:Y:S01]  /*12140*/  HMMA.16816.F32.BF16 R68, R4, R10, R68 ;  /* 0x0000000a0444723c */ /* 0x000fe20000041844 */
[----:B------:R-:W2:Y:S02]  /*12150*/  LDSM.16.MT88.4 R8, [R145+0xa800] ;  /* 0x00a800009108783b */ /* 0x000ea40000004200 */
[----:B------:R-:W-:-:S05]  /*12160*/  FADD.FTZ R27, R27, R30 ;  /* 0x0000001e1b1b7221 */ /* 0x000fca0000010000 */
[C---:B---3--:R-:W-:Y:S08]  /*12170*/  HMMA.16816.F32.BF16 R88, R4.reuse, R16, R88 ;  /* 0x000000100458723c */ /* 0x048ff00000041858 */
[----:B------:R-:W-:Y:S03]  /*12180*/  HMMA.16816.F32.BF16 R84, R4, R18, R84 ;  /* 0x000000120454723c */ /* 0x000fe60000041854 */
[-CC-:B------:R-:W-:Y:S01]  /*12190*/  FFMA.FTZ R4, R43, R45.reuse, -R46.reuse ;  /* 0x0000002d2b047223 */ /* 0x180fe2000001082e */
[-CC-:B------:R-:W-:Y:S01]  /*121a0*/  FFMA.FTZ R43, R42, R45.reuse, -R46.reuse ;  /* 0x0000002d2a2b7223 */ /* 0x180fe2000001082e */
[-C--:B------:R-:W-:Y:S01]  /*121b0*/  FFMA.FTZ R6, R35, R45.reuse, -R46 ;  /* 0x0000002d23067223 */ /* 0x080fe2000001082e */
[----:B------:R-:W-:Y:S01]  /*121c0*/  FADD.FTZ R5, R49, R126 ;  /* 0x0000007e31057221 */ /* 0x000fe20000010000 */
[----:B------:R-:W-:Y:S01]  /*121d0*/  FFMA.FTZ R49, R40, R45, -R46 ;  /* 0x0000002d28317223 */ /* 0x000fe2000001082e */
[----:B------:R-:W-:Y:S01]  /*121e0*/  MUFU.EX2 R35, R67 ;  /* 0x0000004300237308 */ /* 0x000fe20000000800 */
[----:B------:R-:W3:Y:S01]  /*121f0*/  LDSM.16.MT88.4 R16, [R145+0xc800] ;  /* 0x00c800009110783b */ /* 0x000ee20000004200 */
[----:B------:R-:W-:Y:S01]  /*12200*/  FADD.FTZ R38, R48, R5 ;  /* 0x0000000530267221 */ /* 0x000fe20000010000 */
[----:B-----5:R-:W-:Y:S01]  /*12210*/  F2FP.BF16.F32.PACK_AB R5, R66, R59 ;  /* 0x0000003b4205723e */ /* 0x020fe200000010ff */
[----:B------:R-:W4:Y:S02]  /*12220*/  MUFU.EX2 R44, R6 ;  /* 0x00000006002c7308 */ /* 0x000f240000000800 */
[----:B------:R-:W-:-:S02]  /*12230*/  FADD.FTZ R38, R37, R38 ;  /* 0x0000002625267221 */ /* 0x000fc40000010000 */
[----:B------:R4:W-:Y:S02]  /*12240*/  MUFU.EX2 R42, R4 ;  /* 0x00000004002a7308 */ /* 0x0009e40000000800 */
[----:B------:R-:W-:Y:S02]  /*12250*/  FADD.FTZ R33, R33, R38 ;  /* 0x0000002621217221 */ /* 0x000fe40000010000 */
[----:B------:R-:W5:Y:S02]  /*12260*/  MUFU.EX2 R43, R43 ;  /* 0x0000002b002b7308 */ /* 0x000f640000000800 */
[----:B------:R-:W-:Y:S02]  /*12270*/  FADD.FTZ R32, R32, R33 ;  /* 0x0000002120207221 */ /* 0x000fe40000010000 */
[----:B------:R-:W1:Y:S02]  /*12280*/  MUFU.EX2 R40, R65 ;  /* 0x0000004100287308 */ /* 0x000e640000000800 */
[----:B------:R-:W-:-:S02]  /*12290*/  FADD.FTZ R31, R31, R32 ;  /* 0x000000201f1f7221 */ /* 0x000fc40000010000 */
[----:B------:R-:W3:Y:S01]  /*122a0*/  MUFU.EX2 R39, R49 ;  /* 0x0000003100277308 */ /* 0x000ee20000000800 */
[----:B----4-:R-:W-:-:S03]  /*122b0*/  F2FP.BF16.F32.PACK_AB R4, R61, R44 ;  /* 0x0000002c3d04723e */ /* 0x010fc600000010ff */
[----:B------:R-:W4:Y:S01]  /*122c0*/  MUFU.EX2 R37, R41 ;  /* 0x0000002900257308 */ /* 0x000f220000000800 */
[----:B-----5:R-:W-:Y:S02]  /*122d0*/  F2FP.BF16.F32.PACK_AB R6, R43, R42 ;  /* 0x0000002a2b06723e */ /* 0x020fe400000010ff */
[----:B-1----:R-:W-:-:S07]  /*122e0*/  F2FP.BF16.F32.PACK_AB R7, R40, R35 ;  /* 0x000000232807723e */ /* 0x002fce00000010ff */
[C---:B------:R-:W-:Y:S08]  /*122f0*/  HMMA.16816.F32.BF16 R104, R4.reuse, R20, R104 ;  /* 0x000000140468723c */ /* 0x040ff00000041868 */
        /* <DEDUP_REMOVED lines=9> */
[----:B-1----:R-:W-:Y:S03]  /*12390*/  HMMA.16816.F32.BF16 R68, R4, R22, R68 ;  /* 0x000000160444723c */ /* 0x002fe60000041844 */
[----:B------:R-:W-:-:S04]  /*123a0*/  FADD.FTZ R23, R28, R31 ;  /* 0x0000001f1c177221 */ /* 0x000fc80000010000 */
[----:B------:R-:W-:Y:S01]  /*123b0*/  FADD.FTZ R22, R26, R23 ;  /* 0x000000171a167221 */ /* 0x000fe20000010000 */
[----:B------:R-:W-:Y:S01]  /*123c0*/  HMMA.16816.F32.BF16 R84, R4, R14, R84 ;  /* 0x0000000e0454723c */ /* 0x000fe20000041854 */
[----:B------:R-:W1:Y:S02]  /*123d0*/  LDSM.16.MT88.4 R12, [R122+0xac00] ;  /* 0x00ac00007a0c783b */ /* 0x000e640000004200 */
[----:B------:R-:W-:-:S04]  /*123e0*/  FADD.FTZ R22, R25, R22 ;  /* 0x0000001619167221 */ /* 0x000fc80000010000 */
[----:B------:R-:W-:Y:S01]  /*123f0*/  FADD.FTZ R57, R57, R22 ;  /* 0x0000001639397221 */ /* 0x000fe20000010000 */
[----:B--2---:R-:W-:Y:S03]  /*12400*/  HMMA.16816.F32.BF16 R80, R4, R8, R80 ;  /* 0x000000080450723c */ /* 0x004fe60000041850 */
[----:B------:R-:W-:-:S04]  /*12410*/  FADD.FTZ R56, R56, R57 ;  /* 0x0000003938387221 */ /* 0x000fc80000010000 */
[----:B------:R-:W-:Y:S01]  /*12420*/  FADD.FTZ R53, R53, R56 ;  /* 0x0000003835357221 */ /* 0x000fe20000010000 */
[----:B------:R-:W-:Y:S01]  /*12430*/  HMMA.16816.F32.BF16 R76, R4, R10, R76 ;  /* 0x0000000a044c723c */ /* 0x000fe2000004184c */
[----:B------:R-:W2:Y:S02]  /*12440*/  LDSM.16.MT88.4 R8, [R145+0xcc00] ;  /* 0x00cc00009108783b */ /* 0x000ea40000004200 */
[----:B------:R-:W-:-:S04]  /*12450*/  FADD.FTZ R52, R52, R53 ;  /* 0x0000003534347221 */ /* 0x000fc80000010000 */
[----:B------:R-:W-:Y:S01]  /*12460*/  FADD.FTZ R143, R143, R52 ;  /* 0x000000348f8f7221 */ /* 0x000fe20000010000 */
[----:B------:R-:W-:Y:S03]  /*12470*/  HMMA.16816.F32.BF16 R72, R4, R20, R72 ;  /* 0x000000140448723c */ /* 0x000fe60000041848 */
[----:B------:R-:W-:Y:S01]  /*12480*/  FADD.FTZ R20, R24, R27 ;  /* 0x0000001b18147221 */ /* 0x000fe20000010000 */
[----:B------:R-:W5:Y:S01]  /*12490*/  MUFU.EX2 R21, R58 ;  /* 0x0000003a00157308 */ /* 0x000f620000000800 */
[----:B------:R-:W-:Y:S01]  /*124a0*/  FADD.FTZ R138, R138, R143 ;  /* 0x0000008f8a8a7221 */ /* 0x000fe20000010000 */
[----:B------:R-:W-:Y:S01]  /*124b0*/  F2FP.BF16.F32.PACK_AB R4, R39, R36 ;  /* 0x000000242704723e */ /* 0x000fe200000010ff */
[----:B------:R-:W-:Y:S01]  /*124c0*/  FADD.FTZ R20, R3, R20 ;  /* 0x0000001403147221 */ /* 0x000fe20000010000 */
[----:B------:R-:W-:Y:S01]  /*124d0*/  F2FP.BF16.F32.PACK_AB R5, R63, R64 ;  /* 0x000000403f05723e */ /* 0x000fe200000010ff */
[----:B------:R-:W-:Y:S01]  /*124e0*/  FADD.FTZ R139, R139, R138 ;  /* 0x0000008a8b8b7221 */ /* 0x000fe20000010000 */
[----:B----4-:R-:W-:Y:S01]  /*124f0*/  F2FP.BF16.F32.PACK_AB R6, R172, R37 ;  /* 0x00000025ac06723e */ /* 0x010fe200000010ff */
[----:B------:R-:W-:-:S02]  /*12500*/  FADD.FTZ R55, R55, R20 ;  /* 0x0000001437377221 */ /* 0x000fc40000010000 */
[----:B------:R-:W-:Y:S02]  /*12510*/  FADD.FTZ R134, R134, R139 ;  /* 0x0000008b86867221 */ /* 0x000fe40000010000 */
[----:B------:R-:W-:Y:S02]  /*12520*/  FADD.FTZ R54, R54, R55 ;  /* 0x0000003736367221 */ /* 0x000fe40000010000 */
[----:B------:R-:W-:Y:S01]  /*12530*/  FADD.FTZ R127, R127, R134 ;  /* 0x000000867f7f7221 */ /* 0x000fe20000010000 */
[----:B-----5:R-:W-:Y:S01]  /*12540*/  F2FP.BF16.F32.PACK_AB R7, R21, R62 ;  /* 0x0000003e1507723e */ /* 0x020fe200000010ff */
[----:B------:R-:W-:Y:S02]  /*12550*/  FADD.FTZ R51, R51, R54 ;  /* 0x0000003633337221 */ /* 0x000fe40000010000 */
[----:B------:R-:W-:Y:S02]  /*12560*/  FADD.FTZ R142, R142, R127 ;  /* 0x0000007f8e8e7221 */ /* 0x000fe40000010000 */
[----:B------:R-:W-:-:S02]  /*12570*/  FADD.FTZ R50, R50, R51 ;  /* 0x0000003332327221 */ /* 0x000fc40000010000 */
[----:B---3--:R-:W-:Y:S03]  /*12580*/  HMMA.16816.F32.BF16 R112, R4, R16, R112 ;  /* 0x000000100470723c */ /* 0x008fe60000041870 */
[----:B------:R-:W-:Y:S01]  /*12590*/  FADD.FTZ R3, R123, R142 ;  /* 0x0000008e7b037221 */ /* 0x000fe20000010000 */
[----:B------:R-:W-:-:S03]  /*125a0*/  FADD.FTZ R141, R141, R50 ;  /* 0x000000328d8d7221 */ /* 0x000fc60000010000 */
[----:B------:R-:W-:Y:S01]  /*125b0*/  FADD.FTZ R3, R130, R3 ;  /* 0x0000000382037221 */ /* 0x000fe20000010000 */
[----:B------:R-:W-:Y:S01]  /*125c0*/  FADD.FTZ R136, R136, R141 ;  /* 0x0000008d88887221 */ /* 0x000fe20000010000 */
[----:B------:R-:W-:Y:S01]  /*125d0*/  HMMA.16816.F32.BF16 R108, R4, R18, R108 ;  /* 0x00000012046c723c */ /* 0x000fe2000004186c */
[----:B------:R-:W3:Y:S02]  /*125e0*/  LDSM.16.MT88.4 R16, [R122+0xcc00] ;  /* 0x00cc00007a10783b */ /* 0x000ee40000004200 */
        /* <DEDUP_REMOVED lines=9> */
[----:B------:R-:W-:Y:S01]  /*12680*/  HMMA.16816.F32.BF16 R100, R4, R14, R100 ;  /* 0x0000000e0464723c */ /* 0x000fe20000041864 */
[----:B------:R-:W1:Y:S02]  /*12690*/  LDSM.16.MT88.4 R12, [R145+0xec00] ;  /* 0x00ec0000910c783b */ /* 0x000e640000004200 */
[----:B------:R-:W-:Y:S01]  /*126a0*/  FADD.FTZ R125, R125, R140 ;  /* 0x0000008c7d7d7221 */ /* 0x000fe20000010000 */
[----:B------:R-:W-:-:S03]  /*126b0*/  FADD.FTZ R36, R36, R43 ;  /* 0x0000002b24247221 */ /* 0x000fc60000010000 */
[----:B------:R-:W-:Y:S01]  /*126c0*/  FADD.FTZ R128, R128, R125 ;  /* 0x0000007d80807221 */ /* 0x000fe20000010000 */
[----:B------:R-:W-:Y:S01]  /*126d0*/  FADD.FTZ R36, R39, R36 ;  /* 0x0000002427247221 */ /* 0x000fe20000010000 */
[----:B--2---:R-:W-:Y:S03]  /*126e0*/  HMMA.16816.F32.BF16 R96, R4, R8, R96 ;  /* 0x000000080460723c */ /* 0x004fe60000041860 */
[----:B------:R-:W-:Y:S01]  /*126f0*/  FADD.FTZ R59, R59, R128 ;  /* 0x000000803b3b7221 */ /* 0x000fe20000010000 */
[----:B------:R-:W-:-:S03]  /*12700*/  FADD.FTZ R37, R37, R36 ;  /* 0x0000002425257221 */ /* 0x000fc60000010000 */
[----:B------:R-:W-:Y:S01]  /*12710*/  FADD.FTZ R66, R66, R59 ;  /* 0x0000003b42427221 */ /* 0x000fe20000010000 */
[----:B------:R-:W-:Y:S01]  /*12720*/  FADD.FTZ R172, R172, R37 ;  /* 0x00000025acac7221 */ /* 0x000fe20000010000 */
[----:B------:R-:W-:Y:S01]  /*12730*/  HMMA.16816.F32.BF16 R92, R4, R10, R92 ;  /* 0x0000000a045c723c */ /* 0x000fe2000004185c */
[----:B------:R-:W2:Y:S02]  /*12740*/  LDSM.16.MT88.4 R8, [R122+0xec00] ;  /* 0x00ec00007a08783b */ /* 0x000ea40000004200 */
[----:B------:R-:W-:-:S04]  /*12750*/  FADD.FTZ R3, R35, R66 ;  /* 0x0000004223037221 */ /* 0x000fc80000010000 */
[----:B------:R-:W-:Y:S01]  /*12760*/  FADD.FTZ R3, R40, R3 ;  /* 0x0000000328037221 */ /* 0x000fe20000010000 */
[----:B---3--:R-:W-:Y:S03]  /*12770*/  HMMA.16816.F32.BF16 R88, R4, R16, R88 ;  /* 0x000000100458723c */ /* 0x008fe60000041858 */
[----:B------:R-:W-:-:S04]  /*12780*/  FADD.FTZ R64, R64, R3 ;  /* 0x0000000340407221 */ /* 0x000fc80000010000 */
[----:B------:R-:W-:Y:S01]  /*12790*/  FADD.FTZ R63, R63, R64 ;  /* 0x000000403f3f7221 */ /* 0x000fe20000010000 */
[----:B------:R-:W-:Y:S03]  /*127a0*/  HMMA.16816.F32.BF16 R84, R4, R18, R84 ;  /* 0x000000120454723c */ /* 0x000fe60000041854 */
[----:B------:R-:W-:-:S04]  /*127b0*/  FADD.FTZ R62, R62, R63 ;  /* 0x0000003f3e3e7221 */ /* 0x000fc80000010000 */
[----:B------:R-:W-:Y:S01]  /*127c0*/  FADD.FTZ R174, R21, R62 ;  /* 0x0000003e15ae7221 */ /* 0x000fe20000010000 */
[C---:B-1----:R-:W-:Y:S08]  /*127d0*/  HMMA.16816.F32.BF16 R80, R4.reuse, R12, R80 ;  /* 0x0000000c0450723c */ /* 0x042ff00000041850 */
[C---:B------:R-:W-:Y:S08]  /*127e0*/  HMMA.16816.F32.BF16 R76, R4.reuse, R14, R76 ;  /* 0x0000000e044c723c */ /* 0x040ff0000004184c */
[C---:B--2---:R-:W-:Y:S08]  /*127f0*/  HMMA.16816.F32.BF16 R72, R4.reuse, R8, R72 ;  /* 0x000000080448723c */ /* 0x044ff00000041848 */
[----:B------:R-:W-:Y:S01]  /*12800*/  HMMA.16816.F32.BF16 R68, R4, R10, R68 ;  /* 0x0000000a0444723c */ /* 0x000fe20000041844 */
[----:B------:R-:W-:-:S04]  /*12810*/  NOP ;  /* 0x0000000000007918 */ /* 0x000fc80000000000 */
[----:B------:R-:W-:-:S15]  /*12820*/  @!P0 BRA `(.L_x_1104) ;  /* 0x0000004000a08947 */ /* 0x000fde0003800000 */
[----:B------:R-:W-:Y:S01]  /*12830*/  ISETP.NE.U32.AND P3, PT, R168, RZ, PT ;  /* 0x000000ffa800720c */ /* 0x000fe20003f65070 */
[----:B------:R-:W-:Y:S01]  /*12840*/  VIADD R171, R60, 0xfffffffe ;  /* 0xfffffffe3cab7836 */ /* 0x000fe20000000000 */
[----:B------:R-:W-:Y:S01]  /*12850*/  MOV R123, R0 ;  /* 0x00000000007b7202 */ /* 0x000fe20000000f00 */
[----:B------:R-:W-:Y:S01]  /*12860*/  IMAD.MOV.U32 R3, RZ, RZ, R2 ;  /* 0x000000ffff037224 */ /* 0x000fe200078e0002 */
[----:B------:R-:W-:-:S13]  /*12870*/  ISETP.NE.AND.EX P3, PT, R169, RZ, PT, P3 ;  /* 0x000000ffa900720c */ /* 0x000fda0003f65330 */
.L_x_1111:
        /* <DEDUP_REMOVED lines=34> */
[----:B------:R-:W-:Y:S02]  /*12aa0*/  IMAD.HI.U32 R11, R11, R15, R10 ;  /* 0x0000000f0b0b7227 */ /* 0x000fe400078e000a */
[----:B------:R-:W2:Y:S04]  /*12ab0*/  LD.E.64 R14, desc[UR4][R120.64+0x40] ;  /* 0x00004004780e7980 */ /* 0x000ea8000c101b00 */
        /* <DEDUP_REMOVED lines=44> */
.L_x_1106:
[----:B------:R-:W-:Y:S05]  /*12d80*/  BSYNC.RECONVERGENT B0 ;  /* 0x0000000000007941 */ /* 0x000fea0003800200 */
.L_x_1105:
        /* <DEDUP_REMOVED lines=17> */
[C---:B------:R-:W-:Y:S05]  /*12ea0*/  IADD3.X R5, PT, PT, R0.reuse, R7, RZ, P5, !PT ;  /* 0x0000000700057210 */ /* 0x040fea0002ffe4ff */
        /* <DEDUP_REMOVED lines=53> */
[----:B------:R-:W1:Y:S06]  /*13200*/  LDSM.16.M88.4 R128, [R147+0x3000] ;  /* 0x003000009380783b */ /* 0x000e6c0000000200 */
[----:B------:R-:W3:Y:S06]  /*13210*/  LDSM.16.M88.4 R132, [R147+0x3400] ;  /* 0x003400009384783b */ /* 0x000eec0000000200 */
[----:B------:R-:W4:Y:S06]  /*13220*/  LDSM.16.M88.4 R136, [R147+0x3800] ;  /* 0x003800009388783b */ /* 0x000f2c0000000200 */
[----:B------:R-:W0:Y:S06]  /*13230*/  LDGDEPBAR ;  /* 0x00000000000079af */ /* 0x000e2c0000000000 */
[----:B------:R-:W5:Y:S06]  /*13240*/  LDSM.16.M88.4 R140, [R147+0x3c00] ;  /* 0x003c0000938c783b */ /* 0x000f6c0000000200 */
[----:B------:R-:W5:Y:S06]  /*13250*/  LDSM.16.M88.4 R40, [R147+0x4000] ;  /* 0x004000009328783b */ /* 0x000f6c0000000200 */
[----:B------:R-:W5:Y:S01]  /*13260*/  LDSM.16.M88.4 R48, [R147+0x4400] ;  /* 0x004400009330783b */ /* 0x000f620000000200 */
[C---:B-1----:R-:W-:Y:S05]  /*13270*/  HMMA.16816.F32.BF16 R4, R124.reuse, R128, RZ ;  /* 0x000000807c04723c */ /* 0x042fea00000418ff */
[----:B------:R-:W1:Y:S06]  /*13280*/  LDSM.16.M88.4 R56, [R147+0x4800] ;  /* 0x004800009338783b */ /* 0x000e6c0000000200 */
[----:B------:R-:W1:Y:S01]  /*13290*/  LDSM.16.M88.4 R64, [R147+0x4c00] ;  /* 0x004c00009340783b */ /* 0x000e620000000200 */
[C---:B--2---:R-:W-:Y:S05]  /*132a0*/  HMMA.16816.F32.BF16 R8, R124.reuse, R130, RZ ;  /* 0x000000827c08723c */ /* 0x044fea00000418ff */
[----:B------:R-:W-:Y:S03]  /*132b0*/  LDSM.16.M88.4 R128, [R146] ;  /* 0x000000009280783b */ /* 0x000fe60000000200 */
[C---:B---3--:R-:W-:Y:S03]  /*132c0*/  HMMA.16816.F32.BF16 R12, R124.reuse, R132, RZ ;  /* 0x000000847c0c723c */ /* 0x048fe600000418ff */
[----:B------:R-:W2:Y:S05]  /*132d0*/  LD.E R0, desc[UR4][R120.64+0x18c] ;  /* 0x00018c0478007980 */ /* 0x000eaa000c101900 */
[C---:B------:R-:W-:Y:S01]  /*132e0*/  HMMA.16816.F32.BF16 R16, R124.reuse, R134, RZ ;  /* 0x000000867c10723c */ /* 0x040fe200000418ff */
[----:B------:R-:W3:Y:S07]  /*132f0*/  LDSM.16.M88.4 R132, [R144+0x3000] ;  /* 0x003000009084783b */ /* 0x000eee0000000200 */
        /* <DEDUP_REMOVED lines=8> */
[C---:B-1----:R-:W-:Y:S08]  /*13380*/  HMMA.16816.F32.BF16 R52, R124.reuse, R56, RZ ;  /* 0x000000387c34723c */ /* 0x042ff000000418ff */
[C---:B------:R-:W-:Y:S08]  /*13390*/  HMMA.16816.F32.BF16 R56, R124.reuse, R58, RZ ;  /* 0x0000003a7c38723c */ /* 0x040ff000000418ff */
[C---:B------:R-:W-:Y:S08]  /*133a0*/  HMMA.16816.F32.BF16 R60, R124.reuse, R64, RZ ;  /* 0x000000407c3c723c */ /* 0x040ff000000418ff */
[----:B------:R-:W-:Y:S01]  /*133b0*/  HMMA.16816.F32.BF16 R64, R124, R66, RZ ;  /* 0x000000427c40723c */ /* 0x000fe200000418ff */
        /* <DEDUP_REMOVED lines=102> */
[C---:B------:R-:W-:Y:S08]  /*13a20*/  HMMA.16816.F32.BF16 R8, R124.reuse, R130, R8 ;  /* 0x000000827c08723c */ /* 0x040ff00000041808 */
[C---:B---3--:R-:W-:Y:S03]  /*13a30*/  HMMA.16816.F32.BF16 R12, R124.reuse, R132, R12 ;  /* 0x000000847c0c723c */ /* 0x048fe6000004180c */
[-C--:B--2---:R-:W-:Y:S01]  /*13a40*/  FMUL.FTZ R210, R4, R0.reuse ;  /* 0x0000000004d27220 */ /* 0x084fe20000410000 */
[-C--:B------:R-:W-:Y:S01]  /*13a50*/  FMUL.FTZ R243, R5, R0.reuse ;  /* 0x0000000005f37220 */ /* 0x080fe20000410000 */
[-C--:B------:R-:W-:Y:S01]  /*13a60*/  FMUL.FTZ R208, R6, R0.reuse ;  /* 0x0000000006d07220 */ /* 0x080fe20000410000 */
[-C--:B------:R-:W-:Y:S02]  /*13a70*/  FMUL.FTZ R241, R7, R0.reuse ;  /* 0x0000000007f17220 */ /* 0x080fe40000410000 */
[----:B------:R-:W1:Y:S01]  /*13a80*/  LDSM.16.M88.4 R4, [R144+0x7800] ;  /* 0x007800009004783b */ /* 0x000e620000000200 */
[----:B------:R-:W2:Y:S01]  /*13a90*/  MUFU.TANH R210, R210 ;  /* 0x000000d200d27308 */ /* 0x000ea20000002400 */
[C---:B------:R-:W-:Y:S03]  /*13aa0*/  HMMA.16816.F32.BF16 R16, R124.reuse, R134, R16 ;  /* 0x000000867c10723c */ /* 0x040fe60000041810 */
[-C--:B------:R-:W-:Y:S01]  /*13ab0*/  FMUL.FTZ R9, R9, R0.reuse ;  /* 0x0000000009097220 */ /* 0x080fe20000410000 */
[-C--:B------:R-:W-:Y:S01]  /*13ac0*/  FMUL.FTZ R10, R10, R0.reuse ;  /* 0x000000000a0a7220 */ /* 0x080fe20000410000 */
[-C--:B------:R-:W-:Y:S01]  /*13ad0*/  FMUL.FTZ R11, R11, R0.reuse ;  /* 0x000000000b0b7220 */ /* 0x080fe20000410000 */
[-C--:B------:R-:W-:Y:S03]  /*13ae0*/  FMUL.FTZ R251, R8, R0.reuse ;  /* 0x0000000008fb7220 */ /* 0x080fe60000410000 */
[----:B------:R-:W3:Y:S01]  /*13af0*/  MUFU.TANH R249, R9 ;  /* 0x0000000900f97308 */ /* 0x000ee20000002400 */
[-C--:B------:R-:W-:Y:S01]  /*13b00*/  FMUL.FTZ R12, R12, R0.reuse ;  /* 0x000000000c0c7220 */ /* 0x080fe20000410000 */
[-C--:B------:R-:W-:Y:S01]  /*13b10*/  FMUL.FTZ R13, R13, R0.reuse ;  /* 0x000000000d0d7220 */ /* 0x080fe20000410000 */
[-C--:B------:R-:W-:Y:S01]  /*13b20*/  FMUL.FTZ R14, R14, R0.reuse ;  /* 0x000000000e0e7220 */ /* 0x080fe20000410000 */
[-C--:B------:R-:W-:Y:S06]  /*13b30*/  FMUL.FTZ R15, R15, R0.reuse ;  /* 0x000000000f0f7220 */ /* 0x080fec0000410000 */
[----:B------:R-:W4:Y:S01]  /*13b40*/  MUFU.TANH R247, R10 ;  /* 0x0000000a00f77308 */ /* 0x000f220000002400 */
[-C--:B------:R-:W-:Y:S01]  /*13b50*/  FMUL.FTZ R239, R16, R0.reuse ;  /* 0x0000000010ef7220 */ /* 0x080fe20000410000 */
[-C--:B------:R-:W-:Y:S01]  /*13b60*/  FMUL.FTZ R17, R17, R0.reuse ;  /* 0x0000000011117220 */ /* 0x080fe20000410000 */
[-C--:B------:R-:W-:Y:S01]  /*13b70*/  FMUL.FTZ R18, R18, R0.reuse ;  /* 0x0000000012127220 */ /* 0x080fe20000410000 */
[-C--:B------:R-:W-:Y:S06]  /*13b80*/  FMUL.FTZ R19, R19, R0.reuse ;  /* 0x0000000013137220 */ /* 0x080fec0000410000 */
[----:B------:R5:W2:Y:S10]  /*13b90*/  MUFU.TANH R245, R11 ;  /* 0x0000000b00f57308 */ /* 0x000ab40000002400 */
[----:B------:R-:W2:Y:S01]  /*13ba0*/  MUFU.TANH R243, R243 ;  /* 0x000000f300f37308 */ /* 0x000ea20000002400 */
[C---:B-1----:R-:W-:Y:S09]  /*13bb0*/  HMMA.16816.F32.BF16 R20, R124.reuse, R4, R20 ;  /* 0x000000047c14723c */ /* 0x042ff20000041814 */
[----:B------:R-:W1:Y:S01]  /*13bc0*/  MUFU.TANH R208, R208 ;  /* 0x000000d000d07308 */ /* 0x000e620000002400 */
[----:B-----5:R-:W5:Y:S01]  /*13bd0*/  LDSM.16.M88.4 R8, [R144+0x7c00] ;  /* 0x007c00009008783b */ /* 0x020f620000000200 */
[C---:B------:R-:W-:Y:S08]  /*13be0*/  HMMA.16816.F32.BF16 R24, R124.reuse, R6, R24 ;  /* 0x000000067c18723c */ /* 0x040ff00000041818 */
[----:B------:R-:W1:Y:S01]  /*13bf0*/  MUFU.TANH R241, R241 ;  /* 0x000000f100f17308 */ /* 0x000e620000002400 */
[----:B------:R-:W3:Y:S09]  /*13c00*/  LDSM.16.M88.4 R4, [R144+0x8000] ;  /* 0x008000009004783b */ /* 0x000ef20000000200 */
        /* <DEDUP_REMOVED lines=17> */
[C---:B---3--:R-:W-:Y:S03]  /*13d20*/  HMMA.16816.F32.BF16 R36, R124.reuse, R4, R36 ;  /* 0x000000047c24723c */ /* 0x048fe60000041824 */
[-C--:B------:R-:W-:Y:S01]  /*13d30*/  FMUL.FTZ R28, R28, R0.reuse ;  /* 0x000000001c1c7220 */ /* 0x080fe20000410000 */
[-C--:B------:R-:W-:Y:S01]  /*13d40*/  FMUL.FTZ R29, R29, R0.reuse ;  /* 0x000000001d1d7220 */ /* 0x080fe20000410000 */
[-C--:B------:R-:W-:Y:S04]  /*13d50*/  FMUL.FTZ R30, R30, R0.reuse ;  /* 0x000000001e1e7220 */ /* 0x080fe80000410000 */
[----:B------:R-:W3:Y:S01]  /*13d60*/  MUFU.TANH R237, R17 ;  /* 0x0000001100ed7308 */ /* 0x000ee20000002400 */
[-C--:B------:R-:W-:Y:S01]  /*13d70*/  FMUL.FTZ R31, R31, R0.reuse ;  /* 0x000000001f1f7220 */ /* 0x080fe20000410000 */
[C---:B------:R-:W-:Y:S01]  /*13d80*/  HMMA.16816.F32.BF16 R40, R124.reuse, R6, R40 ;  /* 0x000000067c28723c */ /* 0x040fe20000041828 */
[----:B------:R-:W4:Y:S02]  /*13d90*/  LDSM.16.M88.4 R4, [R144+0x8800] ;  /* 0x008800009004783b */ /* 0x000f240000000200 */
        /* <DEDUP_REMOVED lines=16> */
[----:B------:R-:W1:Y:S01]  /*13ea0*/  MUFU.TANH R213, R21 ;  /* 0x0000001500d57308 */ /* 0x000e620000002400 */
[C---:B------:R-:W-:Y:S01]  /*13eb0*/  HMMA.16816.F32.BF16 R48, R124.reuse, R10, R48 ;  /* 0x0000000a7c30723c */ /* 0x040fe20000041830 */
[----:B------:R-:W5:Y:S01]  /*13ec0*/  LDSM.16.M88.4 R8, [R144+0x8c00] ;  /* 0x008c00009008783b */ /* 0x000f620000000200 */
[----:B------:R-:W-:Y:S07]  /*13ed0*/  DEPBAR.LE SB0, 0x0 ;  /* 0x000080000000791a */ /* 0x000fee0000000000 */
[----:B------:R-:W1:Y:S01]  /*13ee0*/  MUFU.TANH R211, R22 ;  /* 0x0000001600d37308 */ /* 0x000e620000002400 */
[----:B------:R-:W-:Y:S01]  /*13ef0*/  BAR.SYNC.DEFER_BLOCKING 0x0 ;  /* 0x0000000000007b1d */ /* 0x000fe20000010000 */
[C---:B----4-:R-:W-:Y:S05]  /*13f00*/  HMMA.16816.F32.BF16 R52, R124.reuse, R4, R52 ;  /* 0x000000047c34723c */ /* 0x050fea0000041834 */
[-C--:B------:R-:W-:Y:S03]  /*13f10*/  FMUL.FTZ R182, R44, R0.reuse ;  /* 0x000000002cb67220 */ /* 0x080fe60000410000 */
[----:B------:R-:W4:Y:S01]  /*13f20*/  MUFU.TANH R209, R23 ;  /* 0x0000001700d17308 */ /* 0x000f220000002400 */
[-C--:B------:R-:W-:Y:S01]  /*13f30*/  FMUL.FTZ R45, R45, R0.reuse ;  /* 0x000000002d2d7220 */ /* 0x080fe20000410000 */
[C---:B------:R-:W-:Y:S03]  /*13f40*/  HMMA.16816.F32.BF16 R56, R124.reuse, R6, R56 ;  /* 0x000000067c38723c */ /* 0x040fe60000041838 */
        /* <DEDUP_REMOVED lines=8> */
[-C--:B------:R-:W-:Y:S01]  /*13fd0*/  FMUL.FTZ R54, R54, R0.reuse ;  /* 0x0000000036367220 */ /* 0x080fe20000410000 */
[-C--:B------:R-:W-:Y:S04]  /*13fe0*/  FMUL.FTZ R55, R55, R0.reuse ;  /* 0x0000000037377220 */ /* 0x080fe80000410000 */
        /* <DEDUP_REMOVED lines=8> */
[----:B------:R5:W1:Y:S01]  /*14070*/  MUFU.TANH R176, R54 ;  /* 0x0000003600b07308 */ /* 0x000a620000002400 */
[----:B------:R-:W-:Y:S09]  /*14080*/  HMMA.16816.F32.BF16 R64, R124, R10, R64 ;  /* 0x0000000a7c40723c */ /* 0x000ff20000041840 */
[----:B------:R2:W1:Y:S01]  /*14090*/  MUFU.TANH R173, R55 ;  /* 0x0000003700ad7308 */ /* 0x0004620000002400 */
[-C--:B------:R-:W-:Y:S01]  /*140a0*/  FMUL.FTZ R196, R60, R0.reuse ;  /* 0x000000003cc47220 */ /* 0x080fe20000410000 */
[-C--:B------:R-:W-:Y:S08]  /*140b0*/  FMUL.FTZ R56, R63, R0.reuse ;  /* 0x000000003f387220 */ /* 0x080ff00000410000 */
[----:B------:R1:W1:Y:S01]  /*140c0*/  MUFU.TANH R217, R26 ;  /* 0x0000001a00d97308 */ /* 0x0002620000002400 */
[-C--:B------:R-:W-:Y:S01]  /*140d0*/  FMUL.FTZ R61, R61, R0.reuse ;  /* 0x000000003d3d7220 */ /* 0x080fe20000410000 */
[-C--:B------:R-:W-:Y:S01]  /*140e0*/  FMUL.FTZ R206, R64, R0.reuse ;  /* 0x0000000040ce7220 */ /* 0x080fe20000410000 */
[-C--:B-----5:R-:W-:Y:S07]  /*140f0*/  FMUL.FTZ R54, R66, R0.reuse ;  /* 0x0000000042367220 */ /* 0x0a0fee0000410000 */
[----:B------:R1:W1:Y:S01]  /*14100*/  MUFU.TANH R215, R27 ;  /* 0x0000001b00d77308 */ /* 0x0002620000002400 */
[-C--:B------:R-:W-:Y:S01]  /*14110*/  FMUL.FTZ R52, R67, R0.reuse ;  /* 0x0000000043347220 */ /* 0x080fe20000410000 */
[-C--:B--2---:R-:W-:Y:S01]  /*14120*/  FMUL.FTZ R55, R62, R0.reuse ;  /* 0x000000003e377220 */ /* 0x084fe20000410000 */
[----:B------:R-:W-:Y:S07]  /*14130*/  FMUL.FTZ R65, R65, R0 ;  /* 0x0000000041417220 */ /* 0x000fee0000410000 */
[----:B------:R2:W1:Y:S10]  /*14140*/  MUFU.TANH R202, R28 ;  /* 0x0000001c00ca7308 */ /* 0x0004740000002400 */
[----:B------:R2:W1:Y:S10]  /*14150*/  MUFU.TANH R198, R29 ;  /* 0x0000001d00c67308 */ /* 0x0004740000002400 */
[----:B------:R2:W1:Y:S10]  /*14160*/  MUFU.TANH R197, R30 ;  /* 0x0000001e00c57308 */ /* 0x0004740000002400 */
[----:B------:R2:W1:Y:S10]  /*14170*/  MUFU.TANH R199, R31 ;  /* 0x0000001f00c77308 */ /* 0x0004740000002400 */
[----:B------:R-:W1:Y:S10]  /*14180*/  MUFU.TANH R200, R200 ;  /* 0x000000c800c87308 */ /* 0x000e740000002400 */
[----:B------:R2:W1:Y:S10]  /*14190*/  MUFU.TANH R201, R33 ;  /* 0x0000002100c97308 */ /* 0x0004740000002400 */
[----:B------:R2:W1:Y:S10]  /*141a0*/  MUFU.TANH R203, R34 ;  /* 0x0000002200cb7308 */ /* 0x0004740000002400 */
[----:B------:R2:W1:Y:S10]  /*141b0*/  MUFU.TANH R205, R35 ;  /* 0x0000002300cd7308 */ /* 0x0004740000002400 */
        /* <DEDUP_REMOVED lines=17> */
[----:B------:R-:W1:Y:S10]  /*142d0*/  MUFU.TANH R194, R194 ;  /* 0x000000c200c27308 */ /* 0x000e740000002400 */
[----:B------:R2:W1:Y:S10]  /*142e0*/  MUFU.TANH R195, R57 ;  /* 0x0000003900c37308 */ /* 0x0004740000002400 */
[----:B------:R-:W1:Y:S10]  /*142f0*/  MUFU.TANH R58, R58 ;  /* 0x0000003a003a7308 */ /* 0x000e740000002400 */
[----:B------:R-:W1:Y:S10]  /*14300*/  MUFU.TANH R59, R59 ;  /* 0x0000003b003b7308 */ /* 0x000e740000002400 */
[----:B------:R-:W1:Y:S10]  /*14310*/  MUFU.TANH R196, R196 ;  /* 0x000000c400c47308 */ /* 0x000e740000002400 */
[----:B------:R2:W1:Y:S10]  /*14320*/  MUFU.TANH R204, R61 ;  /* 0x0000003d00cc7308 */ /* 0x0004740000002400 */
[----:B------:R-:W1:Y:S10]  /*14330*/  MUFU.TANH R55, R55 ;  /* 0x0000003700377308 */ /* 0x000e740000002400 */
[----:B------:R-:W1:Y:S10]  /*14340*/  MUFU.TANH R56, R56 ;  /* 0x0000003800387308 */ /* 0x000e740000002400 */
[----:B------:R-:W1:Y:S10]  /*14350*/  MUFU.TANH R206, R206 ;  /* 0x000000ce00ce7308 */ /* 0x000e740000002400 */
[----:B------:R2:W1:Y:S10]  /*14360*/  MUFU.TANH R207, R65 ;  /* 0x0000004100cf7308 */ /* 0x0004740000002400 */
        /* <DEDUP_REMOVED lines=16> */
[----:B------:R-:W-:Y:S01]  /*14470*/  VIADD R8, R170, 0xffffff00 ;  /* 0xffffff00aa087836 */ /* 0x000fe20000000000 */
        /* <DEDUP_REMOVED lines=62> */
.L_x_1110:
[----:B------:R-:W-:Y:S05]  /*14860*/  BSYNC.RECONVERGENT B0 ;  /* 0x0000000000007941 */ /* 0x000fea0003800200 */
.L_x_1109:
        /* <DEDUP_REMOVED lines=14> */
[--C-:B--2---:R-:W-:Y:S05]  /*14950*/  @!P1 IMAD.MOV.U32 R155, RZ, RZ, R149.reuse ;  /* 0x000000ffff9b9224 */ /* 0x104fea00078e0095 */
[----:B------:R-:W-:Y:S01]  /*14960*/  @!PT LDS RZ, [RZ] ;  /* 0x00000000fffff984 */ /* 0x000fe20000000800 */
[----:B------:R-:W-:Y:S01]  /*14970*/  @!PT LDS RZ, [RZ] ;  /* 0x00000000fffff984 */ /* 0x000fe20000000800 */
[----:B------:R-:W-:Y:S01]  /*14980*/  @!PT LDS RZ, [RZ] ;  /* 0x00000000fffff984 */ /* 0x000fe20000000800 */
[----:B------:R2:W-:Y:S04]  /*14990*/  @!P1 LDGSTS.E.BYPASS.LTC128B.128 [R163+0x5000], desc[UR4][R154.64+0x40] ;  /* 0x050000409aa39fae */ /* 0x0005e8000b981a04 */
[----:B------:R3:W-:Y:S01]  /*149a0*/  @P1 STS.128 [R163+0x5000], RZ ;  /* 0x005000ffa3001388 */ /* 0x0007e20000000c00 */
[----:B--2---:R-:W-:Y:S05]  /*149b0*/  @!P0 IMAD.MOV.U32 R155, RZ, RZ, R149 ;  /* 0x000000ffff9b8224 */ /* 0x004fea00078e0095 */
        /* <DEDUP_REMOVED lines=51> */
.L_x_1108:
[----:B------:R-:W-:Y:S05]  /*14cf0*/  BSYNC.RECONVERGENT B1 ;  /* 0x0000000000017941 */ /* 0x000fea0003800200 */
.L_x_1107:
[----:B------:R-:W2:Y:S01]  /*14d00*/  LD.E R53, desc[UR4][R120.64+0xdc] ;  /* 0x0000dc0478357980 */ /* 0x000ea2000c101900 */
        /* <DEDUP_REMOVED lines=23> */
[----:B---3--:R-:W-:Y:S02]  /*14e80*/  FMNMX3.FTZ R9, R0, R181, R183, !PT ;  /* 0x000000b500097276 */ /* 0x008fe400078100b7 */
        /* <DEDUP_REMOVED lines=19> */
[----:B------:R-:W3:Y:S08]  /*14fc0*/  SHFL.BFLY PT, R2, R11, 0x1, 0x1f ;  /* 0x0c201f000b027f89 */ /* 0x000ef000000e0000 */
[----:B------:R-:W4:Y:S01]  /*14fd0*/  LDSM.16.MT88.4 R12, [R145+0x9000] ;  /* 0x00900000910c783b */ /* 0x000f220000004200 */
[----:B-1----:R-:W-:Y:S02]  /*14fe0*/  FMNMX.FTZ R0, R5, R0, !PT ;  /* 0x0000000005007209 */ /* 0x002fe40007810000 */
[----:B---3--:R-:W-:Y:S03]  /*14ff0*/  FMNMX.FTZ R2, R11, R2, !PT ;  /* 0x000000020b027209 */ /* 0x008fe60007810000 */
[C---:B------:R-:W-:Y:S01]  /*15000*/  FADD.FTZ R4, -R0.reuse, R123 ;  /* 0x0000007b00047221 */ /* 0x040fe20000010100 */
        /* <DEDUP_REMOVED lines=9> */
[----:B------:R-:W1:Y:S01]  /*150a0*/  MUFU.EX2 R57, R57 ;  /* 0x0000003900397308 */ /* 0x000e620000000800 */
[----:B------:R-:W-:Y:S01]  /*150b0*/  ISETP.GT.AND P0, PT, R171, RZ, PT ;  /* 0x000000ffab00720c */ /* 0x000fe20003f04270 */
[-CC-:B------:R-:W-:Y:S01]  /*150c0*/  FFMA.FTZ R127, R245, R53.reuse, -R124.reuse ;  /* 0x00000035f57f7223 */ /* 0x180fe2000001087c */
[-C--:B------:R-:W-:Y:S01]  /*150d0*/  FFMA.FTZ R130, R208, R53.reuse, -R124 ;  /* 0x00000035d0827223 */ /* 0x080fe2000001087c */
[-CC-:B------:R-:W-:Y:S01]  /*150e0*/  FFMA.FTZ R123, R249, R53.reuse, -R126.reuse ;  /* 0x00000035f97b7223 */ /* 0x180fe2000001087e */
[-CC-:B------:R-:W-:Y:S01]  /*150f0*/  FFMA.FTZ R128, R210, R53.reuse, -R126.reuse ;  /* 0x00000035d2807223 */ /* 0x180fe2000001087e */
[-C--:B------:R-:W-:Y:S01]  /*15100*/  FFMA.FTZ R129, R243, R53.reuse, -R126 ;  /* 0x00000035f3817223 */ /* 0x080fe2000001087e */
[-C--:B------:R-:W-:Y:S01]  /*15110*/  FFMA.FTZ R125, R241, R53.reuse, -R124 ;  /* 0x00000035f17d7223 */ /* 0x080fe2000001087c */
        /* <DEDUP_REMOVED lines=15> */
[----:B------:R-:W-:Y:S01]  /*15210*/  FMUL.FTZ R27, R57, R95 ;  /* 0x0000005f391b7220 */ /* 0x000fe20000410000 */
[C---:B--2---:R-:W-:Y:S01]  /*15220*/  FMUL.FTZ R4, R3.reuse, R112 ;  /* 0x0000007003047220 */ /* 0x044fe20000410000 */
[C---:B------:R-:W-:Y:S07]  /*15230*/  FMUL.FTZ R5, R3.reuse, R113 ;  /* 0x0000007103057220 */ /* 0x040fee0000410000 */
[----:B------:R-:W1:Y:S01]  /*15240*/  MUFU.EX2 R129, R129 ;  /* 0x0000008100817308 */ /* 0x000e620000000800 */
[C---:B------:R-:W-:Y:S01]  /*15250*/  FMUL.FTZ R8, R3.reuse, R108 ;  /* 0x0000006c03087220 */ /* 0x040fe20000410000 */
[C---:B------:R-:W-:Y:S01]  /*15260*/  FMUL.FTZ R9, R3.reuse, R109 ;  /* 0x0000006d03097220 */ /* 0x040fe20000410000 */
[C---:B------:R-:W-:Y:S07]  /*15270*/  FMUL.FTZ R16, R3.reuse, R100 ;  /* 0x0000006403107220 */ /* 0x040fee0000410000 */
[----:B------:R-:W-:Y:S01]  /*15280*/  MUFU.EX2 R130, R130 ;  /* 0x0000008200827308 */ /* 0x000fe20000000800 */
[----:B------:R-:W-:Y:S01]  /*15290*/  FMUL.FTZ R17, R3, R101 ;  /* 0x0000006503117220 */ /* 0x000fe20000410000 */
[----:B------:R-:W-:Y:S01]  /*152a0*/  FMUL.FTZ R26, R57, R94 ;  /* 0x0000005e391a7220 */ /* 0x000fe20000410000 */
[C---:B------:R-:W-:Y:S07]  /*152b0*/  FMUL.FTZ R24, R3.reuse, R92 ;  /* 0x0000005c03187220 */ /* 0x040fee0000410000 */
[----:B------:R-:W2:Y:S01]  /*152c0*/  MUFU.EX2 R125, R125 ;  /* 0x0000007d007d7308 */ /* 0x000ea20000000800 */
[----:B------:R-:W-:Y:S01]  /*152d0*/  FMUL.FTZ R25, R3, R93 ;  /* 0x0000005d03197220 */ /* 0x000fe20000410000 */
[C---:B------:R-:W-:Y:S01]  /*152e0*/  FMUL.FTZ R34, R57.reuse, R86 ;  /* 0x0000005639227220 */ /* 0x040fe20000410000 */
[----:B------:R-:W-:Y:S07]  /*152f0*/  FMUL.FTZ R35, R57, R87 ;  /* 0x0000005739237220 */ /* 0x000fee0000410000 */
[----:B------:R-:W3:Y:S01]  /*15300*/  MUFU.EX2 R134, R134 ;  /* 0x0000008600867308 */ /* 0x000ee20000000800 */
[----:B------:R-:W-:Y:S01]  /*15310*/  FMUL.FTZ R32, R3, R84 ;  /* 0x0000005403207220 */ /* 0x000fe20000410000 */
[----:B-1----:R-:W-:Y:S01]  /*15320*/  F2FP.BF16.F32.PACK_AB R60, R129, R128 ;  /* 0x00000080813c723e */ /* 0x002fe200000010ff */
[----:B------:R-:W-:Y:S07]  /*15330*/  FMUL.FTZ R33, R3, R85 ;  /* 0x0000005503217220 */ /* 0x000fee0000410000 */
[----:B------:R-:W1:Y:S01]  /*15340*/  MUFU.EX2 R132, R132 ;  /* 0x0000008400847308 */ /* 0x000e620000000800 */
[C---:B------:R-:W-:Y:S01]  /*15350*/  FMUL.FTZ R43, R57.reuse, R79 ;  /* 0x0000004f392b7220 */ /* 0x040fe20000410000 */
[----:B------:R-:W-:Y:S01]  /*15360*/  FMUL.FTZ R42, R57, R78 ;  /* 0x0000004e392a7220 */ /* 0x000fe20000410000 */
[C---:B------:R-:W-:Y:S01]  /*15370*/  FMUL.FTZ R40, R3.reuse, R76 ;  /* 0x0000004c03287220 */ /* 0x040fe20000410000 */
[----:B------:R-:W-:Y:S01]  /*15380*/  FMUL.FTZ R41, R3, R77 ;  /* 0x0000004d03297220 */ /* 0x000fe20000410000 */
[----:B------:R-:W-:Y:S01]  /*15390*/  FMUL.FTZ R50, R57, R70 ;  /* 0x0000004639327220 */ /* 0x000fe20000410000 */
[----:B--2---:R-:W-:Y:S01]  /*153a0*/  F2FP.BF16.F32.PACK_AB R61, R125, R130 ;  /* 0x000000827d3d723e */ /* 0x004fe200000010ff */
[----:B------:R-:W-:Y:S01]  /*153b0*/  FMUL.FTZ R51, R57, R71 ;  /* 0x0000004739337220 */ /* 0x000fe20000410000 */
[C---:B------:R-:W-:Y:S01]  /*153c0*/  FMUL.FTZ R48, R3.reuse, R68 ;  /* 0x0000004403307220 */ /* 0x040fe20000410000 */
[----:B------:R-:W-:Y:S01]  /*153d0*/  FMUL.FTZ R49, R3, R69 ;  /* 0x0000004503317220 */ /* 0x000fe20000410000 */
[----:B---3--:R-:W-:Y:S01]  /*153e0*/  F2FP.BF16.F32.PACK_AB R62, R123, R134 ;  /* 0x000000867b3e723e */ /* 0x008fe200000010ff */
[-C--:B------:R-:W-:Y:S01]  /*153f0*/  FFMA.FTZ R76, R231, R53.reuse, -R126 ;  /* 0x00000035e74c7223 */ /* 0x080fe2000001087e */
[-C--:B------:R-:W-:Y:S01]  /*15400*/  FFMA.FTZ R77, R229, R53.reuse, -R124 ;  /* 0x00000035e54d7223 */ /* 0x080fe2000001087c */
[-C--:B------:R-:W-:Y:S01]  /*15410*/  FFMA.FTZ R85, R237, R53.reuse, -R126 ;  /* 0x00000035ed557223 */ /* 0x080fe2000001087e */
[----:B-1----:R-:W-:Y:S01]  /*15420*/  F2FP.BF16.F32.PACK_AB R63, R127, R132 ;  /* 0x000000847f3f723e */ /* 0x002fe200000010ff */
[----:B------:R-:W-:Y:S01]  /*15430*/  LDSM.16.MT88.4 R68, [R122+0x9800] ;  /* 0x009800007a44783b */ /* 0x000fe20000004200 */
[-CC-:B------:R-:W-:Y:S01]  /*15440*/  FFMA.FTZ R101, R176, R53.reuse, -R124.reuse ;  /* 0x00000035b0657223 */ /* 0x180fe2000001087c */
[----:B------:R-:W1:Y:S01]  /*15450*/  MUFU.EX2 R76, R76 ;  /* 0x0000004c004c7308 */ /* 0x000e620000000800 */
[-C--:B------:R-:W-:Y:S01]  /*15460*/  FFMA.FTZ R95, R56, R53.reuse, -R124 ;  /* 0x00000035385f7223 */ /* 0x080fe2000001087c */
[-C--:B------:R-:W-:Y:S01]  /*15470*/  FFMA.FTZ R87, R219, R53.reuse, -R126 ;  /* 0x00000035db577223 */ /* 0x080fe2000001087e */
[--C-:B------:R-:W-:Y:S01]  /*15480*/  FFMA.FTZ R86, R215, R53, -R124.reuse ;  /* 0x00000035d7567223 */ /* 0x100fe2000001087c */
[C---:B----4-:R-:W-:Y:S06]  /*15490*/  HMMA.16816.F32.BF16 R4, R60.reuse, R12, R4 ;  /* 0x0000000c3c04723c */ /* 0x050fec0000041804 */
[----:B------:R-:W2:Y:S01]  /*154a0*/  MUFU.EX2 R77, R77 ;  /* 0x0000004d004d7308 */ /* 0x000ea20000000800 */
[----:B------:R-:W-:Y:S09]  /*154b0*/  LDSM.16.MT88.4 R108, [R145+0xac00] ;  /* 0x00ac0000916c783b */ /* 0x000ff20000004200 */
[----:B------:R-:W-:Y:S01]  /*154c0*/  MUFU.EX2 R87, R87 ;  /* 0x0000005700577308 */ /* 0x000fe20000000800 */
[C---:B------:R-:W-:Y:S01]  /*154d0*/  FMUL.FTZ R12, R3.reuse, R104 ;  /* 0x00000068030c7220 */ /* 0x040fe20000410000 */
[----:B------:R-:W-:Y:S01]  /*154e0*/  FMUL.FTZ R13, R3, R105 ;  /* 0x00000069030d7220 */ /* 0x000fe20000410000 */
[C---:B------:R-:W-:Y:S07]  /*154f0*/  HMMA.16816.F32.BF16 R8, R60.reuse, R14, R8 ;  /* 0x0000000e3c08723c */ /* 0x040fee0000041808 */
[----:B------:R-:W-:Y:S01]  /*15500*/  MUFU.EX2 R85, R85 ;  /* 0x0000005500557308 */ /* 0x000fe20000000800 */
[C---:B------:R-:W-:Y:S01]  /*15510*/  FMUL.FTZ R14, R57.reuse, R106 ;  /* 0x0000006a390e7220 */ /* 0x040fe20000410000 */
[----:B------:R-:W-:Y:S08]  /*15520*/  FMUL.FTZ R15, R57, R107 ;  /* 0x0000006b390f7220 */ /* 0x000ff00000410000 */
[----:B------:R-:W-:Y:S01]  /*15530*/  MUFU.EX2 R86, R86 ;  /* 0x0000005600567308 */ /* 0x000fe20000000800 */
[-C--:B------:R-:W-:Y:S01]  /*15540*/  FFMA.FTZ R84, R233, R53.reuse, -R124 ;  /* 0x00000035e9547223 */ /* 0x080fe2000001087c */
[-C--:B------:R-:W-:Y:S01]  /*15550*/  FFMA.FTZ R92, R223, R53.reuse, -R126 ;  /* 0x00000035df5c7223 */ /* 0x080fe2000001087e */
[----:B------:R-:W-:Y:S07]  /*15560*/  FFMA.FTZ R93, R211, R53, -R124 ;  /* 0x00000035d35d7223 */ /* 0x000fee000001087c */
[----:B------:R-:W-:Y:S01]  /*15570*/  MUFU.EX2 R131, R131 ;  /* 0x0000008300837308 */ /* 0x000fe20000000800 */
[----:B------:R-:W-:Y:S01]  /*15580*/  FFMA.FTZ R130, R57, R174, R130 ;  /* 0x000000ae39827223 */ /* 0x000fe20000010082 */
        /* <DEDUP_REMOVED lines=13> */
[-C--:B------:R-:W-:Y:S01]  /*15660*/  FFMA.FTZ R141, R59, R53.reuse, -R124 ;  /* 0x000000353b8d7223 */ /* 0x080fe2000001087c */
[C---:B------:R-:W-:Y:S01]  /*15670*/  FFMA.FTZ R172, R3.reuse, R172, R128 ;  /* 0x000000ac03ac7223 */ /* 0x040fe20000010080 */
[--C-:B------:R-:W-:Y:S07]  /*15680*/  FFMA.FTZ R128, R198, R53, -R126.reuse ;  /* 0x00000035c6807223 */ /* 0x100fee000001087e */
[----:B------:R-:W-:Y:S01]  /*15690*/  MUFU.EX2 R136, R136 ;  /* 0x0000008800887308 */ /* 0x000fe20000000800 */
[C---:B------:R-:W-:Y:S09]  /*156a0*/  HMMA.16816.F32.BF16 R20, R60.reuse, R28, R20 ;  /* 0x0000001c3c14723c */ /* 0x040ff20000041814 */
[----:B------:R-:W-:Y:S01]  /*156b0*/  MUFU.EX2 R98, R98 ;  /* 0x0000006200627308 */ /* 0x000fe20000000800 */
[C---:B------:R-:W-:Y:S01]  /*156c0*/  FMUL.FTZ R28, R3.reuse, R88 ;  /* 0x00000058031c7220 */ /* 0x040fe20000410000 */
[----:B------:R-:W-:Y:S01]  /*156d0*/  FMUL.FTZ R29, R3, R89 ;  /* 0x00000059031d7220 */ /* 0x000fe20000410000 */
[--C-:B------:R-:W-:Y:S07]  /*156e0*/  FFMA.FTZ R88, R221, R53, -R126.reuse ;  /* 0x00000035dd587223 */ /* 0x100fee000001087e */
[----:B------:R-:W-:Y:S01]  /*156f0*/  MUFU.EX2 R138, R138 ;  /* 0x0000008a008a7308 */ /* 0x000fe20000000800 */
[C---:B------:R-:W-:Y:S03]  /*15700*/  HMMA.16816.F32.BF16 R24, R60.reuse, R30, R24 ;  /* 0x0000001e3c18723c */ /* 0x040fe60000041818 */
[C---:B------:R-:W-:Y:S01]  /*15710*/  FMUL.FTZ R30, R57.reuse, R90 ;  /* 0x0000005a391e7220 */ /* 0x040fe20000410000 */
[----:B------:R-:W-:Y:S05]  /*15720*/  FMUL.FTZ R31, R57, R91 ;  /* 0x0000005b391f7220 */ /* 0x000fea0000410000 */
[----:B------:R-:W-:Y:S01]  /*15730*/  MUFU.EX2 R88, R88 ;  /* 0x0000005800587308 */ /* 0x000fe20000000800 */
[-C--:B------:R-:W-:Y:S01]  /*15740*/  FFMA.FTZ R91, R213, R53.reuse, -R126 ;  /* 0x00000035d55b7223 */ /* 0x080fe2000001087e */
[-CC-:B------:R-:W-:Y:S01]  /*15750*/  FFMA.FTZ R90, R209, R53.reuse, -R124.reuse ;  /* 0x00000035d15a7223 */ /* 0x180fe2000001087c */
[-C--:B------:R-:W-:Y:S07]  /*15760*/  FFMA.FTZ R89, R217, R53.reuse, -R124 ;  /* 0x00000035d9597223 */ /* 0x080fee000001087c */
[----:B------:R-:W-:Y:S01]  /*15770*/  MUFU.EX2 R128, R128 ;  /* 0x0000008000807308 */ /* 0x000fe20000000800 */
[----:B------:R-:W-:Y:S01]  /*15780*/  FADD.FTZ R129, R129, R172 ;  /* 0x000000ac81817221 */ /* 0x000fe20000010000 */
[C---:B------:R-:W-:Y:S08]  /*15790*/  HMMA.16816.F32.BF16 R28, R60.reuse, R36, R28 ;  /* 0x000000243c1c723c */ /* 0x040ff0000004181c */
[----:B------:R-:W-:Y:S01]  /*157a0*/  MUFU.EX2 R91, R91 ;  /* 0x0000005b005b7308 */ /* 0x000fe20000000800 */
[----:B------:R-:W-:Y:S01]  /*157b0*/  FADD.FTZ R94, R134, R129 ;  /* 0x00000081865e7221 */ /* 0x000fe20000010000 */
[----:B------:R-:W-:Y:S01]  /*157c0*/  FMUL.FTZ R36, R3, R80 ;  /* 0x0000005003247220 */ /* 0x000fe20000410000 */
[----:B------:R-:W-:Y:S07]  /*157d0*/  FFMA.FTZ R80, R239, R53, -R126 ;  /* 0x00000035ef507223 */ /* 0x000fee000001087e */
[----:B------:R-:W-:Y:S01]  /*157e0*/  MUFU.EX2 R90, R90 ;  /* 0x0000005a005a7308 */ /* 0x000fe20000000800 */
[----:B------:R-:W-:Y:S01]  /*157f0*/  FADD.FTZ R79, R123, R94 ;  /* 0x0000005e7b4f7221 */ /* 0x000fe20000010000 */
[C---:B------:R-:W-:Y:S08]  /*15800*/  HMMA.16816.F32.BF16 R32, R60.reuse, R38, R32 ;  /* 0x000000263c20723c */ /* 0x040ff00000041820 */
[----:B------:R-:W-:Y:S01]  /*15810*/  MUFU.EX2 R89, R89 ;  /* 0x0000005900597308 */ /* 0x000fe20000000800 */
[C---:B------:R-:W-:Y:S01]  /*15820*/  FMUL.FTZ R38, R57.reuse, R82 ;  /* 0x0000005239267220 */ /* 0x040fe20000410000 */
[----:B------:R-:W-:Y:S01]  /*15830*/  FMUL.FTZ R39, R57, R83 ;  /* 0x0000005339277220 */ /* 0x000fe20000410000 */
[----:B------:R-:W-:Y:S07]  /*15840*/  FMUL.FTZ R37, R3, R81 ;  /* 0x0000005103257220 */ /* 0x000fee0000410000 */
[----:B------:R-:W-:Y:S01]  /*15850*/  MUFU.EX2 R80, R80 ;  /* 0x0000005000507308 */ /* 0x000fe20000000800 */
[----:B-1----:R-:W-:Y:S01]  /*15860*/  FADD.FTZ R100, R76, R79 ;  /* 0x0000004f4c647221 */ /* 0x002fe20000010000 */
[-CC-:B------:R-:W-:Y:S01]  /*15870*/  FFMA.FTZ R94, R55, R53.reuse, -R124.reuse ;  /* 0x00000035375e7223 */ /* 0x180fe2000001087c */
[-C--:B------:R-:W-:Y:S07]  /*15880*/  FFMA.FTZ R81, R235, R53.reuse, -R124 ;  /* 0x00000035eb517223 */ /* 0x080fee000001087c */
[----:B------:R-:W-:Y:S01]  /*15890*/  MUFU.EX2 R55, R101 ;  /* 0x0000006500377308 */ /* 0x000fe20000000800 */
[----:B------:R-:W-:Y:S01]  /*158a0*/  FFMA.FTZ R83, R225, R53, -R126 ;  /* 0x00000035e1537223 */ /* 0x000fe2000001087e */
[C---:B------:R-:W-:Y:S08]  /*158b0*/  HMMA.16816.F32.BF16 R36, R60.reuse, R44, R36 ;  /* 0x0000002c3c24723c */ /* 0x040ff00000041824 */
[----:B------:R-:W-:Y:S01]  /*158c0*/  MUFU.EX2 R176, R176 ;  /* 0x000000b000b07308 */ /* 0x000fe20000000800 */
[C---:B------:R-:W-:Y:S01]  /*158d0*/  FMUL.FTZ R44, R3.reuse, R72 ;  /* 0x00000048032c7220 */ /* 0x040fe20000410000 */
[----:B------:R-:W-:Y:S01]  /*158e0*/  FMUL.FTZ R45, R3, R73 ;  /* 0x00000049032d7220 */ /* 0x000fe20000410000 */
[-CC-:B------:R-:W-:Y:S07]  /*158f0*/  FFMA.FTZ R82, R227, R53.reuse, -R124.reuse ;  /* 0x00000035e3527223 */ /* 0x180fee000001087c */
[----:B------:R-:W-:Y:S01]  /*15900*/  MUFU.EX2 R81, R81 ;  /* 0x0000005100517308 */ /* 0x000fe20000000800 */
[----:B------:R-:W-:Y:S01]  /*15910*/  FFMA.FTZ R134, R179, R53, -R124 ;  /* 0x00000035b3867223 */ /* 0x000fe2000001087c */
[C---:B------:R-:W-:Y:S08]  /*15920*/  HMMA.16816.F32.BF16 R40, R60.reuse, R46, R40 ;  /* 0x0000002e3c28723c */ /* 0x040ff00000041828 */
[----:B------:R-:W1:Y:S01]  /*15930*/  MUFU.EX2 R83, R83 ;  /* 0x0000005300537308 */ /* 0x000e620000000800 */
[C---:B------:R-:W-:Y:S01]  /*15940*/  FMUL.FTZ R46, R57.reuse, R74 ;  /* 0x0000004a392e7220 */ /* 0x040fe20000410000 */
[----:B------:R-:W-:Y:S01]  /*15950*/  FMUL.FTZ R47, R57, R75 ;  /* 0x0000004b392f7220 */ /* 0x000fe20000410000 */
[----:B------:R-:W-:Y:S01]  /*15960*/  FADD.FTZ R57, R125, R130 ;  /* 0x000000827d397221 */ /* 0x000fe20000010000 */
[----:B------:R-:W-:Y:S06]  /*15970*/  LDSM.16.MT88.4 R72, [R145+0xbc00] ;  /* 0x00bc00009148783b */ /* 0x000fec0000004200 */
[----:B------:R-:W3:Y:S01]  /*15980*/  MUFU.EX2 R82, R82 ;  /* 0x0000005200527308 */ /* 0x000ee20000000800 */
[-CC-:B------:R-:W-:Y:S01]  /*15990*/  FFMA.FTZ R129, R184, R53.reuse, -R126.reuse ;  /* 0x00000035b8817223 */ /* 0x180fe2000001087e */
[----:B------:R-:W-:Y:S01]  /*159a0*/  FADD.FTZ R78, R132, R57 ;  /* 0x00000039844e7221 */ /* 0x000fe20000010000 */
[-C--:B------:R-:W-:Y:S01]  /*159b0*/  FFMA.FTZ R132, R187, R53.reuse, -R126 ;  /* 0x00000035bb847223 */ /* 0x080fe2000001087e */
[C---:B------:R-:W-:Y:S06]  /*159c0*/  HMMA.16816.F32.BF16 R44, R60.reuse, R64, R44 ;  /* 0x000000403c2c723c */ /* 0x040fec000004182c */
[----:B------:R-:W-:Y:S01]  /*159d0*/  MUFU.EX2 R134, R134 ;  /* 0x0000008600867308 */ /* 0x000fe20000000800 */
[----:B------:R-:W-:Y:S01]  /*159e0*/  FADD.FTZ R78, R127, R78 ;  /* 0x0000004e7f4e7221 */ /* 0x000fe20000010000 */
[-C--:B------:R-:W-:Y:S08]  /*159f0*/  FFMA.FTZ R127, R186, R53.reuse, -R126 ;  /* 0x00000035ba7f7223 */ /* 0x080ff0000001087e */
[----:B------:R-:W-:Y:S01]  /*15a00*/  MUFU.EX2 R132, R132 ;  /* 0x0000008400847308 */ /* 0x000fe20000000800 */
[----:B------:R-:W-:Y:S01]  /*15a10*/  FFMA.FTZ R123, R181, R53, -R124 ;  /* 0x00000035b57b7223 */ /* 0x000fe2000001087c */
[----:B--2---:R-:W-:Y:S01]  /*15a20*/  FADD.FTZ R57, R77, R78 ;  /* 0x0000004e4d397221 */ /* 0x004fe20000010000 */
[----:B------:R-:W-:Y:S01]  /*15a30*/  HMMA.16816.F32.BF16 R48, R60, R66, R48 ;  /* 0x000000423c30723c */ /* 0x000fe20000041830 */
[----:B------:R-:W2:Y:S06]  /*15a40*/  LDSM.16.MT88.4 R64, [R145+0x9400] ;  /* 0x009400009140783b */ /* 0x000eac0000004200 */
[----:B------:R-:W-:Y:S01]  /*15a50*/  MUFU.EX2 R127, R127 ;  /* 0x0000007f007f7308 */ /* 0x000fe20000000800 */
[C---:B-1----:R-:W-:Y:S01]  /*15a60*/  F2FP.BF16.F32.PACK_AB R60, R83.reuse, R76 ;  /* 0x0000004c533c723e */ /* 0x042fe200000010ff */
[----:B------:R-:W-:Y:S01]  /*15a70*/  FADD.FTZ R83, R83, R100 ;  /* 0x0000006453537221 */ /* 0x000fe20000010000 */
[C---:B---3--:R-:W-:Y:S01]  /*15a80*/  F2FP.BF16.F32.PACK_AB R61, R82.reuse, R77 ;  /* 0x0000004d523d723e */ /* 0x048fe200000010ff */
[----:B------:R-:W-:Y:S01]  /*15a90*/  FADD.FTZ R82, R82, R57 ;  /* 0x0000003952527221 */ /* 0x000fe20000010000 */
[----:B------:R-:W-:Y:S01]  /*15aa0*/  F2FP.BF16.F32.PACK_AB R62, R85, R80 ;  /* 0x00000050553e723e */ /* 0x000fe200000010ff */
[----:B------:R-:W-:Y:S01]  /*15ab0*/  FADD.FTZ R100, R80, R83 ;  /* 0x0000005350647221 */ /* 0x000fe20000010000 */
[----:B------:R-:W-:Y:S01]  /*15ac0*/  F2FP.BF16.F32.PACK_AB R63, R84, R81 ;  /* 0x00000051543f723e */ /* 0x000fe200000010ff */
[----:B------:R-:W-:Y:S01]  /*15ad0*/  LDSM.16.MT88.4 R76, [R145+0xe000] ;  /* 0x00e00000914c783b */ /* 0x000fe20000004200 */
[----:B------:R-:W-:Y:S01]  /*15ae0*/  FADD.FTZ R103, R81, R82 ;  /* 0x0000005251677221 */ /* 0x000fe20000010000 */
[----:B------:R-:W-:Y:S01]  /*15af0*/  FADD.FTZ R85, R85, R100 ;  /* 0x0000006455557221 */ /* 0x000fe20000010000 */
[----:B------:R-:W-:Y:S01]  /*15b00*/  MUFU.EX2 R129, R129 ;  /* 0x0000008100817308 */ /* 0x000fe20000000800 */
[-C--:B------:R-:W-:Y:S01]  /*15b10*/  FFMA.FTZ R3, R202, R53.reuse, -R126 ;  /* 0x00000035ca037223 */ /* 0x080fe2000001087e */
[----:B------:R-:W-:Y:S01]  /*15b20*/  FADD.FTZ R84, R84, R103 ;  /* 0x0000006754547221 */ /* 0x000fe20000010000 */
[-CC-:B------:R-:W-:Y:S07]  /*15b30*/  FFMA.FTZ R125, R197, R53.reuse, -R124.reuse ;  /* 0x00000035c57d7223 */ /* 0x180fee000001087c */
[----:B------:R-:W-:Y:S01]  /*15b40*/  MUFU.EX2 R123, R123 ;  /* 0x0000007b007b7308 */ /* 0x000fe20000000800 */
[----:B------:R-:W-:Y:S01]  /*15b50*/  LDSM.16.MT88.4 R80, [R145+0xe800] ;  /* 0x00e800009150783b */ /* 0x000fe20000004200 */
[-C--:B------:R-:W-:Y:S01]  /*15b60*/  FFMA.FTZ R130, R199, R53.reuse, -R124 ;  /* 0x00000035c7827223 */ /* 0x080fe2000001087c */
[-C--:B------:R-:W-:Y:S07]  /*15b70*/  FFMA.FTZ R96, R200, R53.reuse, -R126 ;  /* 0x00000035c8607223 */ /* 0x080fee000001087e */
[----:B------:R-:W-:Y:S01]  /*15b80*/  MUFU.EX2 R3, R3 ;  /* 0x0000000300037308 */ /* 0x000fe20000000800 */
[-C--:B------:R-:W-:Y:S01]  /*15b90*/  FFMA.FTZ R99, R203, R53.reuse, -R124 ;  /* 0x00000035cb637223 */ /* 0x080fe2000001087c */
[-CC-:B------:R-:W-:Y:S01]  /*15ba0*/  FFMA.FTZ R133, R182, R53.reuse, -R126.reuse ;  /* 0x00000035b6857223 */ /* 0x180fe2000001087e */
[-CC-:B------:R-:W-:Y:S07]  /*15bb0*/  FFMA.FTZ R142, R188, R53.reuse, -R126.reuse ;  /* 0x00000035bc8e7223 */ /* 0x180fee000001087e */
[----:B------:R-:W-:Y:S01]  /*15bc0*/  MUFU.EX2 R125, R125 ;  /* 0x0000007d007d7308 */ /* 0x000fe20000000800 */
[----:B------:R-:W-:Y:S01]  /*15bd0*/  LDSM.16.MT88.4 R100, [R122+0xac00] ;  /* 0x00ac00007a64783b */ /* 0x000fe20000004200 */
[-CC-:B------:R-:W-:Y:S01]  /*15be0*/  FFMA.FTZ R135, R190, R53.reuse, -R126.reuse ;  /* 0x00000035be877223 */ /* 0x180fe2000001087e */
[-C--:B------:R-:W-:Y:S07]  /*15bf0*/  FFMA.FTZ R140, R191, R53.reuse, -R126 ;  /* 0x00000035bf8c7223 */ /* 0x080fee000001087e */
        /* <DEDUP_REMOVED lines=9> */
[-CC-:B------:R-:W-:Y:S01]  /*15c90*/  FFMA.FTZ R194, R194, R53.reuse, -R126.reuse ;  /* 0x00000035c2c27223 */ /* 0x180fe2000001087e */
[-C--:B------:R-:W-:Y:S01]  /*15ca0*/  FFMA.FTZ R195, R195, R53.reuse, -R126 ;  /* 0x00000035c3c37223 */ /* 0x080fe2000001087e */
[-CC-:B------:R-:W-:Y:S01]  /*15cb0*/  FFMA.FTZ R173, R173, R53.reuse, -R124.reuse ;  /* 0x00000035adad7223 */ /* 0x180fe2000001087c */
[C---:B--2---:R-:W-:Y:S06]  /*15cc0*/  HMMA.16816.F32.BF16 R4, R60.reuse, R64, R4 ;  /* 0x000000403c04723c */ /* 0x044fec0000041804 */
[----:B------:R-:W-:Y:S01]  /*15cd0*/  MUFU.EX2 R133, R133 ;  /* 0x0000008500857308 */ /* 0x000fe20000000800 */
[-CC-:B------:R-:W-:Y:S01]  /*15ce0*/  FFMA.FTZ R54, R54, R53.reuse, -R124.reuse ;  /* 0x0000003536367223 */ /* 0x180fe2000001087c */
[-C--:B------:R-:W-:Y:S08]  /*15cf0*/  FFMA.FTZ R124, R52, R53.reuse, -R124 ;  /* 0x00000035347c7223 */ /* 0x080ff0000001087c */
[----:B------:R-:W1:Y:S01]  /*15d00*/  MUFU.EX2 R142, R142 ;  /* 0x0000008e008e7308 */ /* 0x000e620000000800 */
[-CC-:B------:R-:W-:Y:S01]  /*15d10*/  FFMA.FTZ R196, R196, R53.reuse, -R126.reuse ;  /* 0x00000035c4c47223 */ /* 0x180fe2000001087e */
[-CC-:B------:R-:W-:Y:S01]  /*15d20*/  FFMA.FTZ R204, R204, R53.reuse, -R126.reuse ;  /* 0x00000035cccc7223 */ /* 0x180fe2000001087e */
[C---:B------:R-:W-:Y:S01]  /*15d30*/  HMMA.16816.F32.BF16 R8, R60.reuse, R66, R8 ;  /* 0x000000423c08723c */ /* 0x040fe20000041808 */
[----:B------:R-:W2:Y:S06]  /*15d40*/  LDSM.16.MT88.4 R64, [R122+0x9400] ;  /* 0x009400007a40783b */ /* 0x000eac0000004200 */
[----:B------:R-:W-:Y:S01]  /*15d50*/  MUFU.EX2 R172, R172 ;  /* 0x000000ac00ac7308 */ /* 0x000fe20000000800 */
[-CC-:B------:R-:W-:Y:S01]  /*15d60*/  FFMA.FTZ R206, R206, R53.reuse, -R126.reuse ;  /* 0x00000035cece7223 */ /* 0x180fe2000001087e */
[----:B------:R-:W-:Y:S01]  /*15d70*/  FFMA.FTZ R126, R207, R53, -R126 ;  /* 0x00000035cf7e7223 */ /* 0x000fe2000001087e */
[----:B------:R-:W-:Y:S07]  /*15d80*/  IADD3 R171, PT, PT, R171, -0x1, RZ ;  /* 0xffffffffabab7810 */ /* 0x000fee0007ffe0ff */
[----:B------:R-:W3:Y:S10]  /*15d90*/  MUFU.EX2 R137, R137 ;  /* 0x0000008900897308 */ /* 0x000ef40000000800 */
[----:B------:R-:W-:Y:S01]  /*15da0*/  MUFU.EX2 R135, R135 ;  /* 0x0000008700877308 */ /* 0x000fe20000000800 */
[----:B-1----:R-:W-:Y:S09]  /*15db0*/  F2FP.BF16.F32.PACK_AB R56, R142, R133 ;  /* 0x000000858e38723e */ /* 0x002ff200000010ff */
[----:B------:R-:W1:Y:S10]  /*15dc0*/  MUFU.EX2 R140, R140 ;  /* 0x0000008c008c7308 */ /* 0x000e740000000800 */
[----:B------:R-:W-:Y:S01]  /*15dd0*/  MUFU.EX2 R174, R174 ;  /* 0x000000ae00ae7308 */ /* 0x000fe20000000800 */
[----:B---3--:R-:W-:Y:S09]  /*15de0*/  F2FP.BF16.F32.PACK_AB R57, R137, R172 ;  /* 0x000000ac8939723e */ /* 0x008ff200000010ff */
[----:B------:R-:W3:Y:S10]  /*15df0*/  MUFU.EX2 R139, R139 ;  /* 0x0000008b008b7308 */ /* 0x000ef40000000800 */
[----:B------:R-:W-:Y:S01]  /*15e00*/  MUFU.EX2 R192, R192 ;  /* 0x000000c000c07308 */ /* 0x000fe20000000800 */
[----:B-1----:R-:W-:Y:S09]  /*15e10*/  F2FP.BF16.F32.PACK_AB R58, R140, R135 ;  /* 0x000000878c3a723e */ /* 0x002ff200000010ff */
[----:B------:R-:W1:Y:S10]  /*15e20*/  MUFU.EX2 R193, R193 ;  /* 0x000000c100c17308 */ /* 0x000e740000000800 */
[----:B------:R-:W4:Y:S01]  /*15e30*/  MUFU.EX2 R52, R173 ;  /* 0x000000ad00347308 */ /* 0x000f220000000800 */
[----:B---3--:R-:W-:Y:S09]  /*15e40*/  F2FP.BF16.F32.PACK_AB R59, R139, R174 ;  /* 0x000000ae8b3b723e */ /* 0x008ff200000010ff */
[----:B------:R-:W-:Y:S01]  /*15e50*/  MUFU.EX2 R194, R194 ;  /* 0x000000c200c27308 */ /* 0x000fe20000000800 */
[C---:B--2---:R-:W-:Y:S09]  /*15e60*/  HMMA.16816.F32.BF16 R12, R60.reuse, R64, R12 ;  /* 0x000000403c0c723c */ /* 0x044ff2000004180c */
[----:B------:R-:W2:Y:S10]  /*15e70*/  MUFU.EX2 R195, R195 ;  /* 0x000000c300c37308 */ /* 0x000eb40000000800 */
[----:B------:R-:W3:Y:S01]  /*15e80*/  MUFU.EX2 R141, R141 ;  /* 0x0000008d008d7308 */ /* 0x000ee20000000800 */
[C---:B------:R-:W-:Y:S01]  /*15e90*/  HMMA.16816.F32.BF16 R16, R60.reuse, R66, R16 ;  /* 0x000000423c10723c */ /* 0x040fe20000041810 */
[----:B------:R-:W5:Y:S08]  /*15ea0*/  LDSM.16.MT88.4 R64, [R145+0xb400] ;  /* 0x00b400009140783b */ /* 0x000f700000004200 */
[----:B------:R-:W-:Y:S10]  /*15eb0*/  MUFU.EX2 R196, R196 ;  /* 0x000000c400c47308 */ /* 0x000ff40000000800 */
[----:B------:R-:W-:Y:S10]  /*15ec0*/  MUFU.EX2 R143, R206 ;  /* 0x000000ce008f7308 */ /* 0x000ff40000000800 */
[----:B------:R-:W-:Y:S10]  /*15ed0*/  MUFU.EX2 R126, R126 ;  /* 0x0000007e007e7308 */ /* 0x000ff40000000800 */
[----:B------:R-:W-:Y:S10]  /*15ee0*/  MUFU.EX2 R54, R54 ;  /* 0x0000003600367308 */ /* 0x000ff40000000800 */
[----:B------:R-:W-:Y:S01]  /*15ef0*/  MUFU.EX2 R155, R124 ;  /* 0x0000007c009b7308 */ /* 0x000fe20000000800 */
[C---:B-----5:R-:W-:Y:S08]  /*15f00*/  HMMA.16816.F32.BF16 R20, R60.reuse, R64, R20 ;  /* 0x000000403c14723c */ /* 0x060ff00000041814 */
[C---:B------:R-:W-:Y:S01]  /*15f10*/  HMMA.16816.F32.BF16 R24, R60.reuse, R66, R24 ;  /* 0x000000423c18723c */ /* 0x040fe20000041818 */
[----:B------:R-:W5:Y:S07]  /*15f20*/  LDSM.16.MT88.4 R64, [R122+0xb400] ;  /* 0x00b400007a40783b */ /* 0x000f6e0000004200 */
[C---:B-----5:R-:W-:Y:S08]  /*15f30*/  HMMA.16816.F32.BF16 R28, R60.reuse, R64, R28 ;  /* 0x000000403c1c723c */ /* 0x060ff0000004181c */
[C---:B------:R-:W-:Y:S01]  /*15f40*/  HMMA.16816.F32.BF16 R32, R60.reuse, R66, R32 ;  /* 0x000000423c20723c */ /* 0x040fe20000041820 */
[----:B------:R-:W5:Y:S07]  /*15f50*/  LDSM.16.MT88.4 R64, [R145+0xd400] ;  /* 0x00d400009140783b */ /* 0x000f6e0000004200 */
[C---:B-----5:R-:W-:Y:S08]  /*15f60*/  HMMA.16816.F32.BF16 R36, R60.reuse, R64, R36 ;  /* 0x000000403c24723c */ /* 0x060ff00000041824 */
[C---:B------:R-:W-:Y:S01]  /*15f70*/  HMMA.16816.F32.BF16 R40, R60.reuse, R66, R40 ;  /* 0x000000423c28723c */ /* 0x040fe20000041828 */
[----:B------:R-:W5:Y:S07]  /*15f80*/  LDSM.16.MT88.4 R64, [R122+0xd400] ;  /* 0x00d400007a40783b */ /* 0x000f6e0000004200 */
[C---:B-----5:R-:W-:Y:S08]  /*15f90*/  HMMA.16816.F32.BF16 R44, R60.reuse, R64, R44 ;  /* 0x000000403c2c723c */ /* 0x060ff0000004182c */
[----:B------:R-:W-:Y:S01]  /*15fa0*/  HMMA.16816.F32.BF16 R48, R60, R66, R48 ;  /* 0x000000423c30723c */ /* 0x000fe20000041830 */
[----:B------:R-:W5:Y:S02]  /*15fb0*/  LDSM.16.MT88.4 R64, [R145+0x9800] ;  /* 0x009800009140783b */ /* 0x000f640000004200 */
[----:B------:R-:W-:Y:S02]  /*15fc0*/  F2FP.BF16.F32.PACK_AB R62, R87, R88 ;  /* 0x00000058573e723e */ /* 0x000fe400000010ff */
[----:B------:R-:W-:Y:S02]  /*15fd0*/  F2FP.BF16.F32.PACK_AB R63, R86, R89 ;  /* 0x00000059563f723e */ /* 0x000fe400000010ff */
[----:B------:R-:W-:Y:S01]  /*15fe0*/  F2FP.BF16.F32.PACK_AB R60, R91, R92 ;  /* 0x0000005c5b3c723e */ /* 0x000fe200000010ff */
[----:B------:R-:W-:Y:S01]  /*15ff0*/  FADD.FTZ R92, R92, R85 ;  /* 0x000000555c5c7221 */ /* 0x000fe20000010000 */
[C---:B------:R-:W-:Y:S01]  /*16000*/  F2FP.BF16.F32.PACK_AB R61, R90.reuse, R93 ;  /* 0x0000005d5a3d723e */ /* 0x040fe200000010ff */
[----:B------:R-:W-:Y:S02]  /*16010*/  FADD.FTZ R93, R93, R84 ;  /* 0x000000545d5d7221 */ /* 0x000fe40000010000 */
[----:B------:R-:W-:Y:S02]  /*16020*/  FADD.FTZ R91, R91, R92 ;  /* 0x0000005c5b5b7221 */ /* 0x000fe40000010000 */
[----:B------:R-:W-:Y:S04]  /*16030*/  FADD.FTZ R90, R90, R93 ;  /* 0x0000005d5a5a7221 */ /* 0x000fe80000010000 */
[----:B------:R-:W-:Y:S01]  /*16040*/  FADD.FTZ R89, R89, R90 ;  /* 0x0000005a59597221 */ /* 0x000fe20000010000 */
[C---:B-----5:R-:W-:Y:S08]  /*16050*/  HMMA.16816.F32.BF16 R4, R60.reuse, R64, R4 ;  /* 0x000000403c04723c */ /* 0x060ff00000041804 */
[C---:B------:R-:W-:Y:S01]  /*16060*/  HMMA.16816.F32.BF16 R8, R60.reuse, R66, R8 ;  /* 0x000000423c08723c */ /* 0x040fe20000041808 */
[----:B------:R-:W5:Y:S07]  /*16070*/  LDSM.16.MT88.4 R64, [R145+0xb800] ;  /* 0x00b800009140783b */ /* 0x000f6e0000004200 */
[C---:B------:R-:W-:Y:S08]  /*16080*/  HMMA.16816.F32.BF16 R12, R60.reuse, R68, R12 ;  /* 0x000000443c0c723c */ /* 0x040ff0000004180c */
[C---:B------:R-:W-:Y:S01]  /*16090*/  HMMA.16816.F32.BF16 R16, R60.reuse, R70, R16 ;  /* 0x000000463c10723c */ /* 0x040fe20000041810 */
[----:B------:R-:W1:Y:S07]  /*160a0*/  LDSM.16.MT88.4 R68, [R122+0xb800] ;  /* 0x00b800007a44783b */ /* 0x000e6e0000004200 */
[C---:B-----5:R-:W-:Y:S08]  /*160b0*/  HMMA.16816.F32.BF16 R20, R60.reuse, R64, R20 ;  /* 0x000000403c14723c */ /* 0x060ff00000041814 */
[C---:B------:R-:W-:Y:S01]  /*160c0*/  HMMA.16816.F32.BF16 R24, R60.reuse, R66, R24 ;  /* 0x000000423c18723c */ /* 0x040fe20000041818 */
[----:B------:R-:W5:Y:S07]  /*160d0*/  LDSM.16.MT88.4 R64, [R145+0xd800] ;  /* 0x00d800009140783b */ /* 0x000f6e0000004200 */
[C---:B-1----:R-:W-:Y:S08]  /*160e0*/  HMMA.16816.F32.BF16 R28, R60.reuse, R68, R28 ;  /* 0x000000443c1c723c */ /* 0x042ff0000004181c */
[C---:B------:R-:W-:Y:S01]  /*160f0*/  HMMA.16816.F32.BF16 R32, R60.reuse, R70, R32 ;  /* 0x000000463c20723c */ /* 0x040fe20000041820 */
[----:B------:R-:W1:Y:S07]  /*16100*/  LDSM.16.MT88.4 R68, [R122+0xd800] ;  /* 0x00d800007a44783b */ /* 0x000e6e0000004200 */
[C---:B-----5:R-:W-:Y:S08]  /*16110*/  HMMA.16816.F32.BF16 R36, R60.reuse, R64, R36 ;  /* 0x000000403c24723c */ /* 0x060ff00000041824 */
[C---:B------:R-:W-:Y:S01]  /*16120*/  HMMA.16816.F32.BF16 R40, R60.reuse, R66, R40 ;  /* 0x000000423c28723c */ /* 0x040fe20000041828 */
[----:B------:R-:W5:Y:S07]  /*16130*/  LDSM.16.MT88.4 R64, [R145+0x9c00] ;  /* 0x009c00009140783b */ /* 0x000f6e0000004200 */
[C---:B-1----:R-:W-:Y:S08]  /*16140*/  HMMA.16816.F32.BF16 R44, R60.reuse, R68, R44 ;  /* 0x000000443c2c723c */ /* 0x042ff0000004182c */
[----:B------:R-:W-:Y:S01]  /*16150*/  HMMA.16816.F32.BF16 R48, R60, R70, R48 ;  /* 0x000000463c30723c */ /* 0x000fe20000041830 */
[----:B------:R-:W1:Y:S02]  /*16160*/  LDSM.16.MT88.4 R68, [R122+0x9c00] ;  /* 0x009c00007a44783b */ /* 0x000e640000004200 */
[----:B------:R-:W-:Y:S02]  /*16170*/  F2FP.BF16.F32.PACK_AB R60, R128, R3 ;  /* 0x00000003803c723e */ /* 0x000fe400000010ff */
[----:B------:R-:W-:Y:S02]  /*16180*/  F2FP.BF16.F32.PACK_AB R61, R130, R125 ;  /* 0x0000007d823d723e */ /* 0x000fe400000010ff */
[----:B------:R-:W-:Y:S02]  /*16190*/  F2FP.BF16.F32.PACK_AB R62, R97, R96 ;  /* 0x00000060613e723e */ /* 0x000fe400000010ff */
[----:B------:R-:W-:Y:S07]  /*161a0*/  F2FP.BF16.F32.PACK_AB R63, R98, R99 ;  /* 0x00000063623f723e */ /* 0x000fee00000010ff */
[C---:B-----5:R-:W-:Y:S08]  /*161b0*/  HMMA.16816.F32.BF16 R4, R60.reuse, R64, R4 ;  /* 0x000000403c04723c */ /* 0x060ff00000041804 */
[C---:B------:R-:W-:Y:S01]  /*161c0*/  HMMA.16816.F32.BF16 R8, R60.reuse, R66, R8 ;  /* 0x000000423c08723c */ /* 0x040fe20000041808 */
[----:B------:R-:W5:Y:S07]  /*161d0*/  LDSM.16.MT88.4 R64, [R122+0xbc00] ;  /* 0x00bc00007a40783b */ /* 0x000f6e0000004200 */
[C---:B-1----:R-:W-:Y:S08]  /*161e0*/  HMMA.16816.F32.BF16 R12, R60.reuse, R68, R12 ;  /* 0x000000443c0c723c */ /* 0x042ff0000004180c */
        /* <DEDUP_REMOVED lines=12> */
[----:B------:R-:W-:Y:S01]  /*162b0*/  HMMA.16816.F32.BF16 R48, R60, R74, R48 ;  /* 0x0000004a3c30723c */ /* 0x000fe20000041830 */
[----:B------:R-:W-:Y:S02]  /*162c0*/  LDSM.16.MT88.4 R72, [R122+0xc000] ;  /* 0x00c000007a48783b */ /* 0x000fe40000004200 */
[----:B------:R-:W-:Y:S02]  /*162d0*/  F2FP.BF16.F32.PACK_AB R60, R132, R127 ;  /* 0x0000007f843c723e */ /* 0x000fe400000010ff */
[----:B------:R-:W-:Y:S02]  /*162e0*/  F2FP.BF16.F32.PACK_AB R61, R134, R131 ;  /* 0x00000083863d723e */ /* 0x000fe400000010ff */
[----:B------:R-:W-:Y:S02]  /*162f0*/  F2FP.BF16.F32.PACK_AB R62, R136, R129 ;  /* 0x00000081883e723e */ /* 0x000fe400000010ff */
[----:B------:R-:W-:Y:S07]  /*16300*/  F2FP.BF16.F32.PACK_AB R63, R138, R123 ;  /* 0x0000007b8a3f723e */ /* 0x000fee00000010ff */
        /* <DEDUP_REMOVED lines=11> */
[----:B------:R-:W-:Y:S07]  /*163c0*/  LDSM.16.MT88.4 R72, [R122+0xc400] ;  /* 0x00c400007a48783b */ /* 0x000fee0000004200 */
[C---:B------:R-:W-:Y:S08]  /*163d0*/  HMMA.16816.F32.BF16 R36, R60.reuse, R76, R36 ;  /* 0x0000004c3c24723c */ /* 0x040ff00000041824 */
[C---:B------:R-:W-:Y:S01]  /*163e0*/  HMMA.16816.F32.BF16 R40, R60.reuse, R78, R40 ;  /* 0x0000004e3c28723c */ /* 0x040fe20000041828 */
[----:B------:R-:W-:Y:S07]  /*163f0*/  LDSM.16.MT88.4 R76, [R145+0xe400] ;  /* 0x00e40000914c783b */ /* 0x000fee0000004200 */
[C---:B-1----:R-:W-:Y:S08]  /*16400*/  HMMA.16816.F32.BF16 R44, R60.reuse, R68, R44 ;  /* 0x000000443c2c723c */ /* 0x042ff0000004182c */
[----:B------:R-:W-:Y:S01]  /*16410*/  HMMA.16816.F32.BF16 R48, R60, R70, R48 ;  /* 0x000000463c30723c */ /* 0x000fe20000041830 */
[----:B------:R-:W1:Y:S07]  /*16420*/  LDSM.16.MT88.4 R60, [R122+0xa400] ;  /* 0x00a400007a3c783b */ /* 0x000e6e0000004200 */
[C---:B----4-:R-:W-:Y:S01]  /*16430*/  HMMA.16816.F32.BF16 R4, R56.reuse, R64, R4 ;  /* 0x000000403804723c */ /* 0x050fe20000041804 */
[----:B------:R-:W4:Y:S07]  /*16440*/  LDSM.16.MT88.4 R68, [R145+0xc400] ;  /* 0x00c400009144783b */ /* 0x000f2e0000004200 */
[C---:B------:R-:W-:Y:S01]  /*16450*/  HMMA.16816.F32.BF16 R8, R56.reuse, R66, R8 ;  /* 0x000000423808723c */ /* 0x040fe20000041808 */
[----:B------:R-:W5:Y:S07]  /*16460*/  LDSM.16.MT88.4 R64, [R122+0xe400] ;  /* 0x00e400007a40783b */ /* 0x000f6e0000004200 */
        /* <DEDUP_REMOVED lines=8> */
[----:B------:R-:W4:Y:S07]  /*164f0*/  LDSM.16.MT88.4 R72, [R145+0xc800] ;  /* 0x00c800009148783b */ /* 0x000f2e0000004200 */
[C---:B------:R-:W-:Y:S08]  /*16500*/  HMMA.16816.F32.BF16 R36, R56.reuse, R76, R36 ;  /* 0x0000004c3824723c */ /* 0x040ff00000041824 */
[C---:B------:R-:W-:Y:S01]  /*16510*/  HMMA.16816.F32.BF16 R40, R56.reuse, R78, R40 ;  /* 0x0000004e3828723c */ /* 0x040fe20000041828 */
[----:B------:R-:W4:Y:S07]  /*16520*/  LDSM.16.MT88.4 R76, [R122+0xc800] ;  /* 0x00c800007a4c783b */ /* 0x000f2e0000004200 */
[C---:B-----5:R-:W-:Y:S08]  /*16530*/  HMMA.16816.F32.BF16 R44, R56.reuse, R64, R44 ;  /* 0x00000040382c723c */ /* 0x060ff0000004182c */
[----:B------:R-:W-:Y:S01]  /*16540*/  HMMA.16816.F32.BF16 R48, R56, R66, R48 ;  /* 0x000000423830723c */ /* 0x000fe20000041830 */
[----:B------:R-:W5:Y:S02]  /*16550*/  LDSM.16.MT88.4 R64, [R122+0xe800] ;  /* 0x00e800007a40783b */ /* 0x000f640000004200 */
[----:B------:R-:W-:Y:S02]  /*16560*/  F2FP.BF16.F32.PACK_AB R56, R193, R192 ;  /* 0x000000c0c138723e */ /* 0x000fe400000010ff */
[----:B------:R-:W-:Y:S02]  /*16570*/  F2FP.BF16.F32.PACK_AB R57, R52, R55 ;  /* 0x000000373439723e */ /* 0x000fe400000010ff */
[----:B--2---:R-:W-:Y:S02]  /*16580*/  F2FP.BF16.F32.PACK_AB R58, R195, R194 ;  /* 0x000000c2c33a723e */ /* 0x004fe400000010ff */
[----:B---3--:R-:W-:Y:S07]  /*16590*/  F2FP.BF16.F32.PACK_AB R59, R141, R176 ;  /* 0x000000b08d3b723e */ /* 0x008fee00000010ff */
[C---:B-1----:R-:W-:Y:S01]  /*165a0*/  HMMA.16816.F32.BF16 R4, R56.reuse, R60, R4 ;  /* 0x0000003c3804723c */ /* 0x042fe20000041804 */
[----:B------:R-:W-:Y:S10]  /*165b0*/  MUFU.EX2 R60, R94 ;  /* 0x0000005e003c7308 */ /* 0x000ff40000000800 */
[----:B------:R-:W1:Y:S01]  /*165c0*/  MUFU.EX2 R61, R204 ;  /* 0x000000cc003d7308 */ /* 0x000e620000000800 */
[C---:B------:R-:W-:Y:S09]  /*165d0*/  HMMA.16816.F32.BF16 R8, R56.reuse, R62, R8 ;  /* 0x0000003e3808723c */ /* 0x040ff20000041808 */
[----:B------:R2:W3:Y:S01]  /*165e0*/  MUFU.EX2 R63, R95 ;  /* 0x0000005f003f7308 */ /* 0x0004e20000000800 */
[----:B------:R-:W-:Y:S04]  /*165f0*/  FADD.FTZ R62, R86, R89 ;  /* 0x00000059563e7221 */ /* 0x000fe80000010000 */
[----:B------:R-:W-:Y:S01]  /*16600*/  FADD.FTZ R125, R125, R62 ;  /* 0x0000003e7d7d7221 */ /* 0x000fe20000010000 */
[C---:B----4-:R-:W-:Y:S03]  /*16610*/  HMMA.16816.F32.BF16 R12, R56.reuse, R68, R12 ;  /* 0x00000044380c723c */ /* 0x050fe6000004180c */
[----:B-1----:R-:W-:Y:S01]  /*16620*/  F2FP.BF16.F32.PACK_AB R68, R61, R196 ;  /* 0x000000c43d44723e */ /* 0x002fe200000010ff */
[----:B------:R-:W-:Y:S01]  /*16630*/  FADD.FTZ R130, R130, R125 ;  /* 0x0000007d82827221 */ /* 0x000fe20000010000 */
[----:B--2---:R-:W1:Y:S03]  /*16640*/  LDSM.16.MT88.4 R92, [R145+0xcc00] ;  /* 0x00cc0000915c783b */ /* 0x004e660000004200 */
[C---:B------:R-:W-:Y:S03]  /*16650*/  HMMA.16816.F32.BF16 R16, R56.reuse, R70, R16 ;  /* 0x000000463810723c */ /* 0x040fe60000041810 */
[----:B---3--:R-:W-:Y:S01]  /*16660*/  F2FP.BF16.F32.PACK_AB R69, R63, R60 ;  /* 0x0000003c3f45723e */ /* 0x008fe200000010ff */
[----:B------:R-:W-:Y:S01]  /*16670*/  FADD.FTZ R99, R99, R130 ;  /* 0x0000008263637221 */ /* 0x000fe20000010000 */
[----:B------:R-:W-:Y:S02]  /*16680*/  F2FP.BF16.F32.PACK_AB R70, R126, R143 ;  /* 0x0000008f7e46723e */ /* 0x000fe400000010ff */
[----:B------:R-:W-:Y:S01]  /*16690*/  F2FP.BF16.F32.PACK_AB R71, R155, R54 ;  /* 0x000000369b47723e */ /* 0x000fe200000010ff */
[C---:B------:R-:W-:Y:S08]  /*166a0*/  HMMA.16816.F32.BF16 R20, R56.reuse, R72, R20 ;  /* 0x000000483814723c */ /* 0x040ff00000041814 */
[C---:B------:R-:W-:Y:S08]  /*166b0*/  HMMA.16816.F32.BF16 R24, R56.reuse, R74, R24 ;  /* 0x0000004a3818723c */ /* 0x040ff00000041818 */
[C---:B------:R-:W-:Y:S08]  /*166c0*/  HMMA.16816.F32.BF16 R28, R56.reuse, R76, R28 ;  /* 0x0000004c381c723c */ /* 0x040ff0000004181c */
[C---:B------:R-:W-:Y:S01]  /*166d0*/  HMMA.16816.F32.BF16 R32, R56.reuse, R78, R32 ;  /* 0x0000004e3820723c */ /* 0x040fe20000041820 */
[----:B------:R-:W-:Y:S07]  /*166e0*/  LDSM.16.MT88.4 R76, [R145+0xec00] ;  /* 0x00ec0000914c783b */ /* 0x000fee0000004200 */
[C---:B------:R-:W-:Y:S08]  /*166f0*/  HMMA.16816.F32.BF16 R36, R56.reuse, R80, R36 ;  /* 0x000000503824723c */ /* 0x040ff00000041824 */
[C---:B------:R-:W-:Y:S08]  /*16700*/  HMMA.16816.F32.BF16 R40, R56.reuse, R82, R40 ;  /* 0x000000523828723c */ /* 0x040ff00000041828 */
[C---:B-----5:R-:W-:Y:S03]  /*16710*/  HMMA.16816.F32.BF16 R44, R56.reuse, R64, R44 ;  /* 0x00000040382c723c */ /* 0x060fe6000004182c */
[----:B------:R-:W-:Y:S04]  /*16720*/  FADD.FTZ R64, R88, R91 ;  /* 0x0000005b58407221 */ /* 0x000fe80000010000 */
[----:B------:R-:W-:Y:S01]  /*16730*/  FADD.FTZ R64, R87, R64 ;  /* 0x0000004057407221 */ /* 0x000fe20000010000 */
[----:B------:R-:W-:Y:S01]  /*16740*/  HMMA.16816.F32.BF16 R48, R56, R66, R48 ;  /* 0x000000423830723c */ /* 0x000fe20000041830 */
[----:B------:R-:W2:Y:S02]  /*16750*/  LDSM.16.MT88.4 R84, [R122+0xcc00] ;  /* 0x00cc00007a54783b */ /* 0x000ea40000004200 */
[----:B------:R-:W-:Y:S04]  /*16760*/  FADD.FTZ R3, R3, R64 ;  /* 0x0000004003037221 */ /* 0x000fe80000010000 */
[----:B------:R-:W-:Y:S01]  /*16770*/  FADD.FTZ R3, R128, R3 ;  /* 0x0000000380037221 */ /* 0x000fe20000010000 */
        /* <DEDUP_REMOVED lines=8> */
[----:B------:R-:W3:Y:S02]  /*16800*/  LDSM.16.MT88.4 R4, [R122+0xec00] ;  /* 0x00ec00007a04783b */ /* 0x000ee40000004200 */
[----:B------:R-:W-:Y:S01]  /*16810*/  FADD.FTZ R134, R134, R131 ;  /* 0x0000008386867221 */ /* 0x000fe20000010000 */
[----:B------:R-:W-:Y:S03]  /*16820*/  FADD.FTZ R132, R132, R127 ;  /* 0x0000007f84847221 */ /* 0x000fe60000010000 */
[----:B------:R-:W-:Y:S01]  /*16830*/  FADD.FTZ R3, R123, R134 ;  /* 0x000000867b037221 */ /* 0x000fe20000010000 */
[C---:B------:R-:W-:Y:S03]  /*16840*/  HMMA.16816.F32.BF16 R100, R68.reuse, R102, R16 ;  /* 0x000000664464723c */ /* 0x040fe60000041810 */
[----:B------:R-:W-:Y:S01]  /*16850*/  MOV R123, R0 ;  /* 0x00000000007b7202 */ /* 0x000fe20000000f00 */
[----:B------:R-:W-:Y:S01]  /*16860*/  FADD.FTZ R129, R129, R132 ;  /* 0x0000008481817221 */ /* 0x000fe20000010000 */
[----:B------:R-:W-:Y:S03]  /*16870*/  FADD.FTZ R3, R138, R3 ;  /* 0x000000038a037221 */ /* 0x000fe60000010000 */
        /* <DEDUP_REMOVED lines=29> */
[----:B------:R-:W-:Y:S03]  /*16a50*/  HMMA.16816.F32.BF16 R68, R68, R6, R48 ;  /* 0x000000064444723c */ /* 0x000fe60000041830 */
[----:B------:R-:W-:Y:S01]  /*16a60*/  FADD.FTZ R54, R54, R63 ;  /* 0x0000003f36367221 */ /* 0x000fe20000010000 */
[----:B------:R-:W-:Y:S03]  /*16a70*/  FADD.FTZ R143, R143, R4 ;  /* 0x000000048f8f7221 */ /* 0x000fe60000010000 */
[----:B------:R-:W-:Y:S01]  /*16a80*/  FADD.FTZ R174, R155, R54 ;  /* 0x000000369bae7221 */ /* 0x000fe20000010000 */
[----:B------:R-:W-:Y:S01]  /*16a90*/  FADD.FTZ R172, R126, R143 ;  /* 0x0000008f7eac7221 */ /* 0x000fe20000010000 */
[----:B------:R-:W-:Y:S11]  /*16aa0*/  @P0 BRA `(.L_x_1111) ;  /* 0xffffffbc00740947 */ /* 0x000ff6000383ffff */
.L_x_1104:
        /* <DEDUP_REMOVED lines=12> */
.L_x_1123:
        /* <DEDUP_REMOVED lines=149> */
.L_x_1114:
[----:B------:R-:W-:Y:S05]  /*174c0*/  BSYNC.RECONVERGENT B0 ;  /* 0x0000000000007941 */ /* 0x000fea0003800200 */
.L_x_1113:
        /* <DEDUP_REMOVED lines=27> */
.L_x_1116:
[----:B------:R-:W-:Y:S05]  /*17680*/  BSYNC.RECONVERGENT B0 ;  /* 0x0000000000007941 */ /* 0x000fea0003800200 */
.L_x_1115:
        /* <DEDUP_REMOVED lines=33> */
.L_x_1118:
[----:B------:R-:W-:Y:S05]  /*178a0*/  BSYNC.RECONVERGENT B0 ;  /* 0x0000000000007941 */ /* 0x000fea0003800200 */
.L_x_1117:
[----:B------:R-:W-:-:S04]  /*178b0*/  MOV R159, 0x0 ;  /* 0x00000000009f7802 */ /* 0x000fc80000000f00 */
[----:B-12345:R-:W-:Y:S05]  /*178c0*/  @P1 RET.REL.NODEC R158 `(_ZN5flash24flash_fwd_splitkv_kernelI23Flash_fwd_kernel_traitsILi96ELi64ELi128ELi4ELb0ELb0EN7cutlass10bfloat16_tE19Flash_kernel_traitsILi96ELi64ELi128ELi4ES3_EELb0ELb0ELb0ELb0ELb0ELb1ELb0ELb1EEEvNS_16Flash_fwd_paramsE) ;  /* 0xfffffe849ecc1950 */ /* 0x03efea0003c3ffff */
        /* <DEDUP_REMOVED lines=14> */
[----:B-1----:R-:W-:Y:S05]  /*179b0*/  @P0 RET.REL.NODEC R158 `(_ZN5flash24flash_fwd_splitkv_kernelI23Flash_fwd_kernel_traitsILi96ELi64ELi128ELi4ELb0ELb0EN7cutlass10bfloat16_tE19Flash_kernel_traitsILi96ELi64ELi128ELi4ES3_EELb0ELb0ELb0ELb0ELb0ELb1ELb0ELb1EEEvNS_16Flash_fwd_paramsE) ;  /* 0xfffffe849e900950 */ /* 0x002fea0003c3ffff */
[----:B------:R-:W-:Y:S01]  /*179c0*/  MOV R159, 0x0 ;  /* 0x00000000009f7802 */ /* 0x000fe20000000f00 */
[----:B------:R1:W-:Y:S03]  /*179d0*/  ST.E.128 desc[UR4][R2.64+0x80], R28 ;  /* 0x0000801c02007985 */ /* 0x0003e6000c101d04 */
[----:B-1----:R-:W-:Y:S05]  /*179e0*/  RET.REL.NODEC R158 `(_ZN5flash24flash_fwd_splitkv_kernelI23Flash_fwd_kernel_traitsILi96ELi64ELi128ELi4ELb0ELb0EN7cutlass10bfloat16_tE19Flash_kernel_traitsILi96ELi64ELi128ELi4ES3_EELb0ELb0ELb0ELb0ELb0ELb1ELb0ELb1EEEvNS_16Flash_fwd_paramsE) ;  /* 0xfffffe849e847950 */ /* 0x002fea0003c3ffff */
.L_x_1112:
[----:B------:R-:W-:Y:S01]  /*179f0*/  MOV R7, 0x2 ;  /* 0x0000000200077802 */ /* 0x000fe20000000f00 */
[----:B------:R-:W-:Y:S01]  /*17a00*/  IMAD.MOV.U32 R6, RZ, RZ, 0x1f ;  /* 0x0000001fff067424 */ /* 0x000fe200078e00ff */
[----:B------:R-:W-:-:S07]  /*17a10*/  MOV R8, 0xffffffff ;  /* 0xffffffff00087802 */ /* 0x000fce0000000f00 */
[----:B-----5:R-:W-:Y:S05]  /*17a20*/  WARPSYNC.COLLECTIVE R8, `(.L_x_1119) ;  /* 0x0000000008087348 */ /* 0x020fea0003c00000 */
[----:B------:R1:W2:Y:S02]  /*17a30*/  SHFL.BFLY P0, R12, R172, R7, R6 ;  /* 0x0c000007ac0c7389 */ /* 0x0002a40000000006 */
[----:B-12--5:R-:W-:Y:S05]  /*17a40*/  ENDCOLLECTIVE ;  /* 0x000000000000791b */ /* 0x026fea0003800000 */
.L_x_1119:
[----:B------:R-:W-:Y:S02]  /*17a50*/  IMAD.MOV.U32 R9, RZ, RZ, R12 ;  /* 0x000000ffff097224 */ /* 0x000fe400078e000c */
[----:B------:R-:W-:Y:S02]  /*17a60*/  IMAD.MOV.U32 R7, RZ, RZ, 0x1 ;  /* 0x00000001ff077424 */ /* 0x000fe400078e00ff */
[----:B------:R-:W-:-:S05]  /*17a70*/  FADD.FTZ R9, R9, R172 ;  /* 0x000000ac09097221 */ /* 0x000fca0000010000 */
[----:B------:R-:W-:-:S07]  /*17a80*/  MOV R172, R9 ;  /* 0x0000000900ac7202 */ /* 0x000fce0000000f00 */
[----:B------:R-:W-:Y:S05]  /*17a90*/  WARPSYNC.COLLECTIVE R8, `(.L_x_1120) ;  /* 0x0000000008087348 */ /* 0x000fea0003c00000 */
[----:B------:R1:W2:Y:S02]  /*17aa0*/  SHFL.BFLY P0, R12, R172, R7, R6 ;  /* 0x0c000007ac0c7389 */ /* 0x0002a40000000006 */
[----:B-12---:R-:W-:Y:S05]  /*17ab0*/  ENDCOLLECTIVE ;  /* 0x000000000000791b */ /* 0x006fea0003800000 */
.L_x_1120:
[----:B------:R-:W-:Y:S01]  /*17ac0*/  MOV R172, R174 ;  /* 0x000000ae00ac7202 */ /* 0x000fe20000000f00 */
[----:B------:R-:W-:Y:S01]  /*17ad0*/  IMAD.MOV.U32 R7, RZ, RZ, 0x2 ;  /* 0x00000002ff077424 */ /* 0x000fe200078e00ff */
[----:B------:R-:W-:-:S07]  /*17ae0*/  MOV R10, R12 ;  /* 0x0000000c000a7202 */ /* 0x000fce0000000f00 */
[----:B------:R-:W-:Y:S05]  /*17af0*/  WARPSYNC.COLLECTIVE R8, `(.L_x_1121) ;  /* 0x0000000008087348 */ /* 0x000fea0003c00000 */
[----:B------:R1:W2:Y:S02]  /*17b00*/  SHFL.BFLY P0, R12, R172, R7, R6 ;  /* 0x0c000007ac0c7389 */ /* 0x0002a40000000006 */
[----:B-12---:R-:W-:Y:S05]  /*17b10*/  ENDCOLLECTIVE ;  /* 0x000000000000791b */ /* 0x006fea0003800000 */
.L_x_1121:
[----:B------:R-:W-:Y:S01]  /*17b20*/  FADD.FTZ R10, R9, R10 ;  /* 0x0000000a090a7221 */ /* 0x000fe20000010000 */
[----:B------:R-:W-:Y:S01]  /*17b30*/  FADD.FTZ R11, R12, R174 ;  /* 0x000000ae0c0b7221 */ /* 0x000fe20000010000 */
[----:B------:R-:W-:-:S04]  /*17b40*/  MOV R7, 0x1 ;  /* 0x0000000100077802 */ /* 0x000fc80000000f00 */
[----:B------:R-:W-:-:S07]  /*17b50*/  MOV R172, R11 ;  /* 0x0000000b00ac7202 */ /* 0x000fce0000000f00 */
[----:B------:R-:W-:Y:S05]  /*17b60*/  WARPSYNC.COLLECTIVE R8, `(.L_x_1122) ;  /* 0x0000000008087348 */ /* 0x000fea0003c00000 */
[----:B------:R1:W2:Y:S02]  /*17b70*/  SHFL.BFLY P0, R12, R172, R7, R6 ;  /* 0x0c000007ac0c7389 */ /* 0x0002a40000000006 */
[----:B-12---:R-:W-:Y:S05]  /*17b80*/  ENDCOLLECTIVE ;  /* 0x000000000000791b */ /* 0x006fea0003800000 */
.L_x_1122:
[----:B------:R-:W-:Y:S05]  /*17b90*/  BRA `(.L_x_1123) ;  /* 0xffffffec00f47947 */ /* 0x000fea000383ffff */
.L_x_1124:
        /* <DEDUP_REMOVED lines=14> */
.L_x_11599:


//--------------------- .text._ZN5flash24flash_fwd_splitkv_kernelI23Flash_fwd_kernel_traitsILi96ELi64ELi128ELi4ELb0ELb0EN7cutlass10bfloat16_tE19Flash_kernel_traitsILi96ELi64ELi128ELi4ES3_EELb0ELb0ELb0ELb0ELb0ELb0ELb1ELb0EEEvNS_16Flash_fwd_paramsE --------------------------
	.section	.text._ZN5flash24flash_fwd_splitkv_kernelI23Flash_fwd_kernel_traitsILi96ELi64ELi128ELi4ELb0ELb0EN7cutlass10bfloat16_tE19Flash_kernel_traitsILi96ELi64ELi128ELi4ES3_EELb0ELb0ELb0ELb0ELb0ELb0ELb1ELb0EEEvNS_16Flash_fwd_paramsE,"ax",@progbits
	.align	128
        .global         _ZN5flash24flash_fwd_splitkv_kernelI23Flash_fwd_kernel_traitsILi96ELi64ELi128ELi4ELb0ELb0EN7cutlass10bfloat16_tE19Flash_kernel_traitsILi96ELi64ELi128ELi4ES3_EELb0ELb0ELb0ELb0ELb0ELb0ELb1ELb0EEEvNS_16Flash_fwd_paramsE
        .type           _ZN5flash24flash_fwd_splitkv_kernelI23Flash_fwd_kernel_traitsILi96ELi64ELi128ELi4ELb0ELb0EN7cutlass10bfloat16_tE19Flash_kernel_traitsILi96ELi64ELi128ELi4ES3_EELb0ELb0ELb0ELb0ELb0ELb0ELb1ELb0EEEvNS_16Flash_fwd_paramsE,@function
        .size           _ZN5flash24flash_fwd_splitkv_kernelI23Flash_fwd_kernel_traitsILi96ELi64ELi128ELi4ELb0ELb0EN7cutlass10bfloat16_tE19Flash_kernel_traitsILi96ELi64ELi128ELi4ES3_EELb0ELb0ELb0ELb0ELb0ELb0ELb1ELb0EEEvNS_16Flash_fwd_paramsE,(.L_x_11600 - _ZN5flash24flash_fwd_splitkv_kernelI23Flash_fwd_kernel_traitsILi96ELi64ELi128ELi4ELb0ELb0EN7cutlass10bfloat16_tE19Flash_kernel_traitsILi96ELi64ELi128ELi4ES3_EELb0ELb0ELb0ELb0ELb0ELb0ELb1ELb0EEEvNS_16Flash_fwd_paramsE)
        .other          _ZN5flash24flash_fwd_splitkv_kernelI23Flash_fwd_kernel_traitsILi96ELi64ELi128ELi4ELb0ELb0EN7cutlass10bfloat16_tE19Flash_kernel_traitsILi96ELi64ELi128ELi4ES3_EELb0ELb0ELb0ELb0ELb0ELb0ELb1ELb0EEEvNS_16Flash_fwd_paramsE,@"STO_CUDA_ENTRY STV_DEFAULT"
_ZN5flash24flash_fwd_splitkv_kernelI23Flash_fwd_kernel_traitsILi96ELi64ELi128ELi4ELb0ELb0EN7cutlass10bfloat16_tE19Flash_kernel_traitsILi96ELi64ELi128ELi4ES3_EELb0ELb0ELb0ELb0ELb0ELb0ELb1ELb0EEEvNS_16Flash_fwd_paramsE:
.text._ZN5flash24flash_fwd_splitkv_kernelI23Flash_fwd_kernel_traitsILi96ELi64ELi128ELi4ELb0ELb0EN7cutlass10bfloat16_tE19Flash_kernel_traitsILi96ELi64ELi128ELi4ES3_EELb0ELb0ELb0ELb0ELb0ELb0ELb1ELb0EEEvNS_16Flash_fwd_paramsE:
        /* <DEDUP_REMOVED lines=13> */
[----:B-1----:R-:W-:Y:S01]  /*00d0*/  IMAD.MOV R0, RZ, RZ, -R3 ;  /* 0x000000ffff007224 */ /* 0x002fe200078e0a03 */
[----:B------:R-:W-:-:S03]  /*00e0*/  MOV R2, RZ ;  /* 0x000000ff00027202 */ /* 0x000fc60000000f00 */
[----:B------:R-:W-:-:S04]  /*00f0*/  IMAD R7, R0, R5, RZ ;  /* 0x0000000500077224 */ /* 0x000fc800078e02ff */
[----:B------:R-:W-:Y:S02]  /*0100*/  IMAD.HI.U32 R7, R3, R7, R2 ;  /* 0x0000000703077227 */ /* 0x000fe400078e0002 */
[----:B------:R-:W1:Y:S04]  /*0110*/  LDC.64 R2, c[0x0][0x348] ;  /* 0x0000d200ff027b82 */ /* 0x000e680000000a00 */
[----:B---3--:R-:W-:-:S04]  /*0120*/  IMAD.HI.U32 R181, R7, UR4, RZ ;  /* 0x0000000407b57c27 */ /* 0x008fc8000f8e00ff */
[----:B------:R-:W-:-:S04]  /*0130*/  IMAD.MOV R0, RZ, RZ, -R181 ;  /* 0x000000ffff007224 */ /* 0x000fc800078e0ab5 */
[----:B------:R-:W-:-:S05]  /*0140*/  IMAD R0, R5, R0, UR4 ;  /* 0x0000000405007e24 */ /* 0x000fca000f8e0200 */
[----:B------:R-:W-:-:S13]  /*0150*/  ISETP.GE.U32.AND P2, PT, R0, R5, PT ;  /* 0x000000050000720c */ /* 0x000fda0003f46070 */
[----:B------:R-:W-:Y:S01]  /*0160*/  @P2 IADD3 R0, PT, PT, R0, -R5, RZ ;  /* 0x8000000500002210 */ /* 0x000fe20007ffe0ff */
[----:B------:R-:W-:-:S03]  /*0170*/  @P2 VIADD R181, R181, 0x1 ;  /* 0x00000001b5b52836 */ /* 0x000fc60000000000 */
[----:B------:R-:W-:-:S13]  /*0180*/  ISETP.GE.U32.AND P1, PT, R0, R5, PT ;  /* 0x000000050000720c */ /* 0x000fda0003f26070 */
[----:B------:R-:W-:Y:S02]  /*0190*/  @P1 IADD3 R181, PT, PT, R181, 0x1, RZ ;  /* 0x00000001b5b51810 */ /* 0x000fe40007ffe0ff */
[----:B------:R-:W-:-:S04]  /*01a0*/  @!P0 LOP3.LUT R181, RZ, R5, RZ, 0x33, !PT ;  /* 0x00000005ffb58212 */ /* 0x000fc800078e33ff */
[----:B------:R-:W-:-:S05]  /*01b0*/  IADD3 R180, PT, PT, -R181, RZ, RZ ;  /* 0x000000ffb5b47210 */ /* 0x000fca0007ffe1ff */
[----:B-12-4-:R-:W-:Y:S02]  /*01c0*/  IMAD R180, R5, R180, UR4 ;  /* 0x0000000405b47e24 */ /* 0x016fe4000f8e02b4 */
[----:B------:R-:W-:Y:S05]  /*01d0*/  CALL.REL.NOINC `($_ZN5flash24flash_fwd_splitkv_kernelI23Flash_fwd_kernel_traitsILi96ELi64ELi128ELi4ELb0ELb0EN7cutlass10bfloat16_tE19Flash_kernel_traitsILi96ELi64ELi128ELi4ES3_EELb0ELb0ELb0ELb0ELb0ELb0ELb1ELb0EEEvNS_16Flash_fwd_paramsE$_ZN5flash30compute_attn_1rowblock_splitkvI23Flash_fwd_kernel_traitsILi96ELi64ELi128ELi4ELb0ELb0EN7cutlass10bfloat16_tE19Flash_kernel_traitsILi96ELi64ELi128ELi4ES3_EELb0ELb0ELb0ELb0ELb0ELb0ELb1ELb0ENS_16Flash_fwd_paramsEEEvRKT8_iiiii) ;  /* 0x0000000000087944 */ /* 0x000fea0003c00000 */
[----:B------:R-:W-:Y:S05]  /*01e0*/  BSYNC.RECONVERGENT B2 ;  /* 0x0000000000027941 */ /* 0x000fea0003800200 */
.L_x_1125:
[----:B------:R-:W-:Y:S05]  /*01f0*/  EXIT ;  /* 0x000000000000794d */ /* 0x000fea0003800000 */
        .type           $_ZN5flash24flash_fwd_splitkv_kernelI23Flash_fwd_kernel_traitsILi96ELi64ELi128ELi4ELb0ELb0EN7cutlass10bfloat16_tE19Flash_kernel_traitsILi96ELi64ELi128ELi4ES3_EELb0ELb0ELb0ELb0ELb0ELb0ELb1ELb0EEEvNS_16Flash_fwd_paramsE$_ZN5flash30compute_attn_1rowblock_splitkvI23Flash_fwd_kernel_traitsILi96ELi64ELi128ELi4ELb0ELb0EN7cutlass10bfloat16_tE19Flash_kernel_traitsILi96ELi64ELi128ELi4ES3_EELb0ELb0ELb0ELb0ELb0ELb0ELb1ELb0ENS_16Flash_fwd_paramsEEEvRKT8_iiiii,@function
        .size           $_ZN5flash24flash_fwd_splitkv_kernelI23Flash_fwd_kernel_traitsILi96ELi64ELi128ELi4ELb0ELb0EN7cutlass10bfloat16_tE19Flash_kernel_traitsILi96ELi64ELi128ELi4ES3_EELb0ELb0ELb0ELb0ELb0ELb0ELb1ELb0EEEvNS_16Flash_fwd_paramsE$_ZN5flash30compute_attn_1rowblock_splitkvI23Flash_fwd_kernel_traitsILi96ELi64ELi128ELi4ELb0ELb0EN7cutlass10bfloat16_tE19Flash_kernel_traitsILi96ELi64ELi128ELi4ES3_EELb0ELb0ELb0ELb0ELb0ELb0ELb1ELb0ENS_16Flash_fwd_paramsEEEvRKT8_iiiii,(.L_x_11600 - $_ZN5flash24flash_fwd_splitkv_kernelI23Flash_fwd_kernel_traitsILi96ELi64ELi128ELi4ELb0ELb0EN7cutlass10bfloat16_tE19Flash_kernel_traitsILi96ELi64ELi128ELi4ES3_EELb0ELb0ELb0ELb0ELb0ELb0ELb1ELb0EEEvNS_16Flash_fwd_paramsE$_ZN5flash30compute_attn_1rowblock_splitkvI23Flash_fwd_kernel_traitsILi96ELi64ELi128ELi4ELb0ELb0EN7cutlass10bfloat16_tE19Flash_kernel_traitsILi96ELi64ELi128ELi4ES3_EELb0ELb0ELb0ELb0ELb0ELb0ELb1ELb0ENS_16Flash_fwd_paramsEEEvRKT8_iiiii)
$_ZN5flash24flash_fwd_splitkv_kernelI23Flash_fwd_kernel_traitsILi96ELi64ELi128ELi4ELb0ELb0EN7cutlass10bfloat16_tE19Flash_kernel_traitsILi96ELi64ELi128ELi4ES3_EELb0ELb0ELb0ELb0ELb0ELb0ELb1ELb0EEEvNS_16Flash_fwd_paramsE$_ZN5flash30compute_attn_1rowblock_splitkvI23Flash_fwd_kernel_traitsILi96ELi64ELi128ELi4ELb0ELb0EN7cutlass10bfloat16_tE19Flash_kernel_traitsILi96ELi64ELi128ELi4ES3_EELb0ELb0ELb0ELb0ELb0ELb0ELb1ELb0ENS_16Flash_fwd_paramsEEEvRKT8_iiiii:
        /* <DEDUP_REMOVED lines=39> */
.L_x_1127:
[----:B------:R-:W-:Y:S05]  /*0470*/  BSYNC.RECONVERGENT B0 ;  /* 0x0000000000007941 */ /* 0x000fea0003800200 */
.L_x_1126:
[----:B------:R-:W-:Y:S04]  /*0480*/  BSSY.RECONVERGENT B0, `(.L_x_1128) ;  /* 0x0000007000007945 */ /* 0x000fe80003800200 */
[----:B------:R-:W-:Y:S05]  /*0490*/  @!P3 BRA `(.L_x_1129) ;  /* 0x000000000014b947 */ /* 0x000fea0003800000 */
[----:B------:R-:W4:Y:S02]  /*04a0*/  LD.E.U8 R6, desc[UR4][R2.64+0x1b2] ;  /* 0x0001b20402067980 */ /* 0x000f24000c101100 */
[----:B----4-:R-:W-:-:S13]  /*04b0*/  ISETP.NE.AND P1, PT, R6, RZ, PT ;  /* 0x000000ff0600720c */ /* 0x010fda0003f25270 */
[----:B------:R-:W4:Y:S02]  /*04c0*/  @P1 LD.E R6, desc[UR4][R12.64+0x4] ;  /* 0x000004040c061980 */ /* 0x000f24000c101900 */
[----:B----45:R-:W-:-:S06]  /*04d0*/  @P1 IADD3 R125, PT, PT, R6, -R17, RZ ;  /* 0x80000011067d1210 */ /* 0x030fcc0007ffe0ff */
[----:B------:R4:W5:Y:S02]  /*04e0*/  @!P1 LD.E R125, desc[UR4][R12.64] ;  /* 0x000000040c7d9980 */ /* 0x000964000c101900 */
.L_x_1129:
[----:B------:R-:W-:Y:S05]  /*04f0*/  BSYNC.RECONVERGENT B0 ;  /* 0x0000000000007941 */ /* 0x000fea0003800200 */
.L_x_1128:
[----:B------:R-:W-:Y:S01]  /*0500*/  BSSY.RECONVERGENT B1, `(.L_x_1130) ;  /* 0x0000011000017945 */ /* 0x000fe20003800200 */
[----:B-----5:R-:W-:-:S03]  /*0510*/  @P4 IADD3 R5, PT, PT, R7, -R18, RZ ;  /* 0x8000001207054210 */ /* 0x020fc60007ffe0ff */
[----:B------:R-:W-:Y:S05]  /*0520*/  @!P0 BRA `(.L_x_1131) ;  /* 0x0000000000148947 */ /* 0x000fea0003800000 */
[----:B------:R-:W-:-:S05]  /*0530*/  IADD3 R6, P0, PT, R8, R4, RZ ;  /* 0x0000000408067210 */ /* 0x000fca0007f1e0ff */
[----:B------:R-:W-:-:S05]  /*0540*/  IMAD.X R7, R9, 0x1, R0, P0 ;  /* 0x0000000109077824 */ /* 0x000fca00000e0600 */
[----:B------:R-:W5:Y:S02]  /*0550*/  LD.E R125, desc[UR4][R6.64] ;  /* 0x00000004067d7980 */ /* 0x000f64000c101900 */
[----:B-----5:R-:W-:Y:S01]  /*0560*/  IADD3 R125, PT, PT, R125, -R16, RZ ;  /* 0x800000107d7d7210 */ /* 0x020fe20007ffe0ff */
[----:B------:R-:W-:Y:S05]  /*0570*/  BRA `(.L_x_1132) ;  /* 0x0000000000247947 */ /* 0x000fea0003800000 */
.L_x_1131:
[----:B------:R-:W5:Y:S01]  /*0580*/  LD.E.64 R6, desc[UR4][R2.64+0x108] ;  /* 0x0001080402067980 */ /* 0x000f62000c101b00 */
[----:B------:R-:W-:Y:S01]  /*0590*/  BSSY.RECONVERGENT B0, `(.L_x_1133) ;  /* 0x0000006000007945 */ /* 0x000fe20003800200 */
[----:B-----5:R-:W-:Y:S01]  /*05a0*/  ISETP.NE.U32.AND P0, PT, R6, RZ, PT ;  /* 0x000000ff0600720c */ /* 0x020fe20003f05070 */
[----:B------:R-:W-:-:S03]  /*05b0*/  IMAD.MOV.U32 R6, RZ, RZ, RZ ;  /* 0x000000ffff067224 */ /* 0x000fc600078e00ff */
[----:B------:R-:W-:-:S13]  /*05c0*/  ISETP.NE.AND.EX P0, PT, R7, RZ, PT, P0 ;  /* 0x000000ff0700720c */ /* 0x000fda0003f05300 */
[----:B------:R-:W-:Y:S05]  /*05d0*/  @!P0 BRA `(.L_x_1134) ;  /* 0x0000000000048947 */ /* 0x000fea0003800000 */
[----:B------:R1:W5:Y:S02]  /*05e0*/  LD.E R6, desc[UR4][R2.64+0xbc] ;  /* 0x0000bc0402067980 */ /* 0x000364000c101900 */
.L_x_1134:
[----:B------:R-:W-:Y:S05]  /*05f0*/  BSYNC.RECONVERGENT B0 ;  /* 0x0000000000007941 */ /* 0x000fea0003800200 */
.L_x_1133:
[----:B-----5:R-:W-:Y:S02]  /*0600*/  IADD3 R125, PT, PT, R6, R125, -R16 ;  /* 0x0000007d067d7210 */ /* 0x020fe40007ffe810 */
.L_x_1132:
[----:B------:R-:W-:Y:S05]  /*0610*/  BSYNC.RECONVERGENT B1 ;  /* 0x0000000000017941 */ /* 0x000fea0003800200 */
.L_x_1130:
[----:B------:R-:W-:Y:S01]  /*0620*/  IMAD.SHL.U32 R178, R11, 0x40, RZ ;  /* 0x000000400bb27824 */ /* 0x000fe200078e00ff */
[----:B------:R-:W-:-:S04]  /*0630*/  MOV R173, 0x0 ;  /* 0x0000000000ad7802 */ /* 0x000fc80000000f00 */
[----:B------:R-:W-:-:S13]  /*0640*/  ISETP.GT.AND P0, PT, R5, R178, PT ;  /* 0x000000b20500720c */ /* 0x000fda0003f04270 */
[----:B-1234-:R-:W-:Y:S05]  /*0650*/  @!P0 RET.REL.NODEC R172 `(_ZN5flash24flash_fwd_splitkv_kernelI23Flash_fwd_kernel_traitsILi96ELi64ELi128ELi4ELb0ELb0EN7cutlass10bfloat16_tE19Flash_kernel_traitsILi96ELi64ELi128ELi4ES3_EELb0ELb0ELb0ELb0ELb0ELb0ELb1ELb0EEEvNS_16Flash_fwd_paramsE) ;  /* 0xfffffff8ac688950 */ /* 0x01efea0003c3ffff */
        /* <DEDUP_REMOVED lines=23> */
[----:B------:R-:W-:-:S13]  /*07d0*/  ISETP.GT.U32.AND P1, PT, R9, R6, PT ;  /* 0x000000060900720c */ /* 0x000fda0003f24070 */
[----:B------:R-:W-:Y:S02]  /*07e0*/  @!P1 IMAD.IADD R6, R6, 0x1, -R9 ;  /* 0x0000000106069824 */ /* 0x000fe400078e0a09 */
[----:B------:R-:W-:Y:S01]  /*07f0*/  @!P1 VIADD R8, R8, 0x1 ;  /* 0x0000000108089836 */ /* 0x000fe20000000000 */
[----:B------:R-:W-:Y:S02]  /*0800*/  ISETP.NE.AND P1, PT, R10, RZ, PT ;  /* 0x000000ff0a00720c */ /* 0x000fe40003f25270 */
[----:B------:R-:W-:Y:S02]  /*0810*/  ISETP.GE.U32.AND P2, PT, R6, R9, PT ;  /* 0x000000090600720c */ /* 0x000fe40003f46070 */
[----:B------:R-:W-:-:S04]  /*0820*/  SHF.R.S32.HI R6, RZ, 0x1f, R7 ;  /* 0x0000001fff067819 */ /* 0x000fc80000011407 */
[----:B------:R-:W-:-:S04]  /*0830*/  LEA.HI R6, R6, R7, RZ, 0x7 ;  /* 0x0000000706067211 */ /* 0x000fc800078f38ff */
[----:B------:R-:W-:-:S03]  /*0840*/  SHF.R.S32.HI R6, RZ, 0x7, R6 ;  /* 0x00000007ff067819 */ /* 0x000fc60000011406 */
        /* <DEDUP_REMOVED lines=9> */
[----:B------:R-:W4:Y:S01]  /*08e0*/  LD.E R4, desc[UR4][R2.64+0xcc] ;  /* 0x0000cc0402047980 */ /* 0x000f22000c101900 */
[----:B------:R-:W-:-:S03]  /*08f0*/  IMAD.IADD R5, R5, 0x1, -R178 ;  /* 0x0000000105057824 */ /* 0x000fc600078e0ab2 */
[----:B------:R-:W5:Y:S04]  /*0900*/  LD.E.64 R8, desc[UR4][R2.64+0xa8] ;  /* 0x0000a80402087980 */ /* 0x000f68000c101b00 */
[----:B------:R-:W5:Y:S04]  /*0910*/  LD.E R0, desc[UR4][R2.64+0xc0] ;  /* 0x0000c00402007980 */ /* 0x000f68000c101900 */
[----:B------:R4:W5:Y:S01]  /*0920*/  LD.E.64 R10, desc[UR4][R2.64+0x78] ;  /* 0x00007804020a7980 */ /* 0x000962000c101b00 */
[----:B------:R-:W-:Y:S01]  /*0930*/  BSSY.RECONVERGENT B0, `(.L_x_1136) ;  /* 0x000001c000007945 */ /* 0x000fe20003800200 */
[----:B--2---:R-:W-:-:S04]  /*0940*/  IMAD R6, R6, UR8, R181 ;  /* 0x0000000806067c24 */ /* 0x004fc8000f8e02b5 */
[----:B---3--:R-:W-:Y:S02]  /*0950*/  IMAD R180, R6, R13, R180 ;  /* 0x0000000d06b47224 */ /* 0x008fe400078e02b4 */
[----:B------:R-:W-:Y:S01]  /*0960*/  IMAD.SHL.U32 R13, R124, 0x4, RZ ;  /* 0x000000047c0d7824 */ /* 0x000fe200078e00ff */
[----:B------:R-:W-:Y:S01]  /*0970*/  SHF.R.U32.HI R124, RZ, 0x3, R124 ;  /* 0x00000003ff7c7819 */ /* 0x000fe2000001167c */
[----:B------:R-:W-:-:S03]  /*0980*/  IMAD R7, R7, R180, R178 ;  /* 0x000000b407077224 */ /* 0x000fc600078e02b2 */
[CC--:B------:R-:W-:Y:S01]  /*0990*/  ISETP.GE.AND P2, PT, R124.reuse, R5.reuse, PT ;  /* 0x000000057c00720c */ /* 0x0c0fe20003f46270 */
[----:B----4-:R-:W-:Y:S01]  /*09a0*/  IMAD R3, R7, R4, RZ ;  /* 0x0000000407037224 */ /* 0x010fe200078e02ff */
[----:B------:R-:W-:Y:S01]  /*09b0*/  LOP3.LUT R13, R13, 0x1c, RZ, 0xc0, !PT ;  /* 0x0000001c0d0d7812 */ /* 0x000fe200078ec0ff */
[C---:B------:R-:W-:Y:S02]  /*09c0*/  VIADD R6, R124.reuse, 0x10 ;  /* 0x000000107c067836 */ /* 0x040fe40000000000 */
[C---:B------:R-:W-:Y:S01]  /*09d0*/  VIADD R4, R124.reuse, 0x20 ;  /* 0x000000207c047836 */ /* 0x040fe20000000000 */
[----:B------:R-:W-:Y:S01]  /*09e0*/  ISETP.NE.AND P6, PT, R13, RZ, PT ;  /* 0x000000ff0d00720c */ /* 0x000fe20003fc5270 */
[----:B------:R-:W-:Y:S01]  /*09f0*/  IMAD R2, R124, 0x60, R13 ;  /* 0x000000607c027824 */ /* 0x000fe200078e020d */
[CC--:B------:R-:W-:Y:S02]  /*0a00*/  ISETP.GE.AND P0, PT, R6.reuse, R5.reuse, PT ;  /* 0x000000050600720c */ /* 0x0c0fe40003f06270 */
[----:B------:R-:W-:-:S02]  /*0a10*/  ISETP.GE.OR P4, PT, R6, R5, P6 ;  /* 0x000000050600720c */ /* 0x000fc40003786670 */
[----:B------:R-:W-:Y:S02]  /*0a20*/  IADD3 R15, P1, PT, R3, R2, RZ ;  /* 0x00000002030f7210 */ /* 0x000fe40007f3e0ff */
[C---:B------:R-:W-:Y:S02]  /*0a30*/  LOP3.LUT R19, R13.reuse, 0x20, RZ, 0xfc, !PT ;  /* 0x000000200d137812 */ /* 0x040fe400078efcff */
[----:B------:R-:W-:Y:S02]  /*0a40*/  LOP3.LUT R17, R13, 0x40, RZ, 0xfc, !PT ;  /* 0x000000400d117812 */ /* 0x000fe400078efcff */
[----:B------:R-:W-:Y:S01]  /*0a50*/  LEA.HI.X.SX32 R3, R3, RZ, 0x1, P1 ;  /* 0x000000ff03037211 */ /* 0x000fe200008f0eff */
[----:B------:R-:W-:Y:S06]  /*0a60*/  @P2 BRA `(.L_x_1137) ;  /* 0x0000000000202947 */ /* 0x000fec0003800000 */
[-C--:B-----5:R-:W-:Y:S02]  /*0a70*/  ISETP.GE.AND P5, PT, R13, R0.reuse, PT ;  /* 0x000000000d00720c */ /* 0x0a0fe40003fa6270 */
[-C--:B------:R-:W-:Y:S02]  /*0a80*/  ISETP.GE.AND P3, PT, R19, R0.reuse, PT ;  /* 0x000000001300720c */ /* 0x080fe40003f66270 */
[----:B------:R-:W-:Y:S02]  /*0a90*/  ISETP.GE.AND P2, PT, R17, R0, PT ;  /* 0x000000001100720c */ /* 0x000fe40003f46270 */
[----:B------:R-:W-:-:S04]  /*0aa0*/  LEA R20, P1, R15, R10, 0x2 ;  /* 0x0000000a0f147211 */ /* 0x000fc800078210ff */
[----:B------:R-:W-:-:S05]  /*0ab0*/  LEA.HI.X R21, R15, R11, R3, 0x2, P1 ;  /* 0x0000000b0f157211 */ /* 0x000fca00008f1403 */
[----:B------:R1:W-:Y:S04]  /*0ac0*/  @!P5 ST.E.128 desc[UR4][R20.64], RZ ;  /* 0x000000ff1400d985 */ /* 0x0003e8000c101d04 */
[----:B------:R1:W-:Y:S04]  /*0ad0*/  @!P3 ST.E.128 desc[UR4][R20.64+0x80], RZ ;  /* 0x000080ff1400b985 */ /* 0x0003e8000c101d04 */
[----:B------:R1:W-:Y:S02]  /*0ae0*/  @!P2 ST.E.128 desc[UR4][R20.64+0x100], RZ ;  /* 0x000100ff1400a985 */ /* 0x0003e4000c101d04 */
.L_x_1137:
[----:B------:R-:W-:Y:S05]  /*0af0*/  BSYNC.RECONVERGENT B0 ;  /* 0x0000000000007941 */ /* 0x000fea0003800200 */
.L_x_1136:
[----:B------:R-:W-:Y:S01]  /*0b00*/  BSSY.RECONVERGENT B0, `(.L_x_1138) ;  /* 0x0000010000007945 */ /* 0x000fe20003800200 */
[----:B------:R-:W-:Y:S02]  /*0b10*/  ISETP.GE.AND P1, PT, R4, R5, PT ;  /* 0x000000050400720c */ /* 0x000fe40003f26270 */
[----:B------:R-:W-:Y:S01]  /*0b20*/  IADD3 R2, PT, PT, R124, 0x30, RZ ;  /* 0x000000307c027810 */ /* 0x000fe20007ffe0ff */
[----:B------:R-:W-:Y:S05]  /*0b30*/  @P0 BRA `(.L_x_1139) ;  /* 0x0000000000300947 */ /* 0x000fea0003800000 */
[-C--:B-----5:R-:W-:Y:S02]  /*0b40*/  ISETP.GE.AND P5, PT, R13, R0.reuse, PT ;  /* 0x000000000d00720c */ /* 0x0a0fe40003fa6270 */
[-C--:B------:R-:W-:Y:S02]  /*0b50*/  ISETP.GE.AND P3, PT, R19, R0.reuse, PT ;  /* 0x000000001300720c */ /* 0x080fe40003f66270 */
[----:B------:R-:W-:-:S09]  /*0b60*/  ISETP.GE.AND P2, PT, R17, R0, PT ;  /* 0x000000001100720c */ /* 0x000fd20003f46270 */
[----:B------:R-:W-:-:S04]  /*0b70*/  @!P5 LEA R24, P0, R15, R10, 0x2 ;  /* 0x0000000a0f18d211 */ /* 0x000fc800078010ff */
[C---:B------:R-:W-:Y:S02]  /*0b80*/  @!P5 LEA.HI.X R25, R15.reuse, R11, R3, 0x2, P0 ;  /* 0x0000000b0f19d211 */ /* 0x040fe400000f1403 */
[----:B------:R-:W-:-:S03]  /*0b90*/  @!P3 LEA R22, P0, R15, R10, 0x2 ;  /* 0x0000000a0f16b211 */ /* 0x000fc600078010ff */
[----:B------:R2:W-:Y:S01]  /*0ba0*/  @!P5 ST.E.128 desc[UR4][R24.64+0x1800], RZ ;  /* 0x001800ff1800d985 */ /* 0x0005e2000c101d04 */
[C---:B------:R-:W-:Y:S02]  /*0bb0*/  @!P3 LEA.HI.X R23, R15.reuse, R11, R3, 0x2, P0 ;  /* 0x0000000b0f17b211 */ /* 0x040fe400000f1403 */
[----:B-1----:R-:W-:-:S03]  /*0bc0*/  @!P2 LEA R20, P0, R15, R10, 0x2 ;  /* 0x0000000a0f14a211 */ /* 0x002fc600078010ff */
[----:B------:R2:W-:Y:S01]  /*0bd0*/  @!P3 ST.E.128 desc[UR4][R22.64+0x1880], RZ ;  /* 0x001880ff1600b985 */ /* 0x0005e2000c101d04 */
[----:B------:R-:W-:-:S05]  /*0be0*/  @!P2 LEA.HI.X R21, R15, R11, R3, 0x2, P0 ;  /* 0x0000000b0f15a211 */ /* 0x000fca00000f1403 */
[----:B------:R2:W-:Y:S04]  /*0bf0*/  @!P2 ST.E.128 desc[UR4][R20.64+0x1900], RZ ;  /* 0x001900ff1400a985 */ /* 0x0005e8000c101d04 */
.L_x_1139:
[----:B------:R-:W-:Y:S05]  /*0c00*/  BSYNC.RECONVERGENT B0 ;  /* 0x0000000000007941 */ /* 0x000fea0003800200 */
.L_x_1138:
[----:B------:R-:W-:Y:S01]  /*0c10*/  BSSY.RECONVERGENT B0, `(.L_x_1140) ;  /* 0x000000f000007945 */ /* 0x000fe20003800200 */
[----:B------:R-:W-:-:S03]  /*0c20*/  ISETP.GE.AND P0, PT, R2, R5, PT ;  /* 0x000000050200720c */ /* 0x000fc60003f06270 */
[----:B------:R-:W-:Y:S10]  /*0c30*/  @P1 BRA `(.L_x_1141) ;  /* 0x0000000000301947 */ /* 0x000ff40003800000 */
[-C--:B-----5:R-:W-:Y:S02]  /*0c40*/  ISETP.GE.AND P5, PT, R13, R0.reuse, PT ;  /* 0x000000000d00720c */ /* 0x0a0fe40003fa6270 */
[-C--:B------:R-:W-:Y:S02]  /*0c50*/  ISETP.GE.AND P3, PT, R19, R0.reuse, PT ;  /* 0x000000001300720c */ /* 0x080fe40003f66270 */
[----:B------:R-:W-:-:S09]  /*0c60*/  ISETP.GE.AND P2, PT, R17, R0, PT ;  /* 0x000000001100720c */ /* 0x000fd20003f46270 */
[----:B--2---:R-:W-:-:S04]  /*0c70*/  @!P5 LEA R24, P1, R15, R10, 0x2 ;  /* 0x0000000a0f18d211 */ /* 0x004fc800078210ff */
        /* <DEDUP_REMOVED lines=8> */
.L_x_1141:
[----:B------:R-:W-:Y:S05]  /*0d00*/  BSYNC.RECONVERGENT B0 ;  /* 0x0000000000007941 */ /* 0x000fea0003800200 */
.L_x_1140:
[----:B------:R-:W-:Y:S01]  /*0d10*/  BSSY.RECONVERGENT B0, `(.L_x_1142) ;  /* 0x000000f000007945 */ /* 0x000fe20003800200 */
[----:B------:R-:W-:-:S03]  /*0d20*/  ISETP.GE.OR P5, PT, R124, R5, P6 ;  /* 0x000000057c00720c */ /* 0x000fc600037a6670 */
[----:B------:R-:W-:Y:S10]  /*0d30*/  @P0 BRA `(.L_x_1143) ;  /* 0x0000000000300947 */ /* 0x000ff40003800000 */
        /* <DEDUP_REMOVED lines=8> */
[----:B------:R-:W-:-:S03]  /*0dc0*/  @!P1 LEA R10, P0, R15, R10, 0x2 ;  /* 0x0000000a0f0a9211 */ /* 0x000fc600078010ff */
[----:B------:R4:W-:Y:S01]  /*0dd0*/  @!P2 ST.E.128 desc[UR4][R12.64+0x4880], RZ ;  /* 0x004880ff0c00a985 */ /* 0x0009e2000c101d04 */
[----:B------:R-:W-:-:S05]  /*0de0*/  @!P1 LEA.HI.X R11, R15, R11, R3, 0x2, P0 ;  /* 0x0000000b0f0b9211 */ /* 0x000fca00000f1403 */
[----:B------:R4:W-:Y:S04]  /*0df0*/  @!P1 ST.E.128 desc[UR4][R10.64+0x4900], RZ ;  /* 0x004900ff0a009985 */ /* 0x0009e8000c101d04 */
.L_x_1143:
[----:B------:R-:W-:Y:S05]  /*0e00*/  BSYNC.RECONVERGENT B0 ;  /* 0x0000000000007941 */ /* 0x000fea0003800200 */
.L_x_1142:
[-C--:B------:R-:W-:Y:S01]  /*0e10*/  ISETP.GE.OR P1, PT, R4, R5.reuse, P6 ;  /* 0x000000050400720c */ /* 0x080fe20003726670 */
[----:B------:R-:W-:Y:S01]  /*0e20*/  IMAD.MOV.U32 R173, RZ, RZ, 0x0 ;  /* 0x00000000ffad7424 */ /* 0x000fe200078e00ff */
[C---:B------:R-:W-:Y:S02]  /*0e30*/  IADD3 R3, P0, PT, R7.reuse, R124, RZ ;  /* 0x0000007c07037210 */ /* 0x040fe40007f1e0ff */
[----:B------:R-:W-:Y:S02]  /*0e40*/  ISETP.GE.OR P6, PT, R2, R5, P6 ;  /* 0x000000050200720c */ /* 0x000fe400037c6670 */
[----:B------:R-:W-:Y:S02]  /*0e50*/  LEA.HI.X.SX32 R7, R7, RZ, 0x1, P0 ;  /* 0x000000ff07077211 */ /* 0x000fe400000f0eff */
[----:B-----5:R-:W-:-:S04]  /*0e60*/  LEA R4, P0, R3, R8, 0x2 ;  /* 0x0000000803047211 */ /* 0x020fc800078010ff */
[----:B------:R-:W-:Y:S01]  /*0e70*/  LEA.HI.X R5, R3, R9, R7, 0x2, P0 ;  /* 0x0000000903057211 */ /* 0x000fe200000f1407 */
[----:B------:R-:W-:Y:S02]  /*0e80*/  @!P5 IMAD.MOV.U32 R9, RZ, RZ, -0x800000 ;  /* 0xff800000ff09d424 */ /* 0x000fe400078e00ff */
[----:B------:R-:W-:Y:S02]  /*0e90*/  @!P4 IMAD.MOV.U32 R7, RZ, RZ, -0x800000 ;  /* 0xff800000ff07c424 */ /* 0x000fe400078e00ff */
[----:B------:R-:W-:Y:S01]  /*0ea0*/  @!P1 IMAD.MOV.U32 R3, RZ, RZ, -0x800000 ;  /* 0xff800000ff039424 */ /* 0x000fe200078e00ff */
[----:B------:R-:W-:Y:S04]  /*0eb0*/  @!P5 ST.E desc[UR4][R4.64], R9 ;  /* 0x000000090400d985 */ /* 0x000fe8000c101904 */
[----:B------:R-:W-:Y:S04]  /*0ec0*/  @!P4 ST.E desc[UR4][R4.64+0x40], R7 ;  /* 0x000040070400c985 */ /* 0x000fe8000c101904 */
[----:B------:R1:W-:Y:S02]  /*0ed0*/  @!P1 ST.E desc[UR4][R4.64+0x80], R3 ;  /* 0x0000800304009985 */ /* 0x0003e4000c101904 */
[----:B-1234-:R-:W-:Y:S05]  /*0ee0*/  @P6 RET.REL.NODEC R172 `(_ZN5flash24flash_fwd_splitkv_kernelI23Flash_fwd_kernel_traitsILi96ELi64ELi128ELi4ELb0ELb0EN7cutlass10bfloat16_tE19Flash_kernel_traitsILi96ELi64ELi128ELi4ES3_EELb0ELb0ELb0ELb0ELb0ELb0ELb1ELb0EEEvNS_16Flash_fwd_paramsE) ;  /* 0xfffffff0ac446950 */ /* 0x01efea0003c3ffff */
[----:B------:R-:W-:Y:S02]  /*0ef0*/  MOV R3, 0xff800000 ;  /* 0xff80000000037802 */ /* 0x000fe40000000f00 */
[----:B------:R-:W-:-:S03]  /*0f00*/  MOV R173, 0x0 ;  /* 0x0000000000ad7802 */ /* 0x000fc60000000f00 */
[----:B------:R1:W-:Y:S02]  /*0f10*/  ST.E desc[UR4][R4.64+0xc0], R3 ;  /* 0x0000c00304007985 */ /* 0x0003e4000c101904 */
[----:B-1----:R-:W-:Y:S05]  /*0f20*/  RET.REL.NODEC R172 `(_ZN5flash24flash_fwd_splitkv_kernelI23Flash_fwd_kernel_traitsILi96ELi64ELi128ELi4ELb0ELb0EN7cutlass10bfloat16_tE19Flash_kernel_traitsILi96ELi64ELi128ELi4ES3_EELb0ELb0ELb0ELb0ELb0ELb0ELb1ELb0EEEvNS_16Flash_fwd_paramsE) ;  /* 0xfffffff0ac347950 */ /* 0x002fea0003c3ffff */
.L_x_1135:
        /* <DEDUP_REMOVED lines=50> */
[----:B------:R-:W-:-:S05]  /*1250*/  @!P2 LOP3.LUT R15, RZ, R17, RZ, 0x33, !PT ;  /* 0x00000011ff0fa212 */ /* 0x000fca00078e33ff */
[----:B------:R-:W-:-:S05]  /*1260*/  IMAD.WIDE R12, R15, 0x4, R182 ;  /* 0x000000040f0c7825 */ /* 0x000fca00078e02b6 */
[----:B------:R1:W2:Y:S01]  /*1270*/  LD.E R7, desc[UR4][R12.64] ;  /* 0x000000040c077980 */ /* 0x0002a2000c101900 */
[----:B---3--:R-:W-:-:S04]  /*1280*/  IABS R8, R27 ;  /* 0x0000001b00087213 */ /* 0x008fc80000000000 */
[----:B------:R-:W3:Y:S08]  /*1290*/  I2F.RP R9, R8 ;  /* 0x0000000800097306 */ /* 0x000ef00000209400 */
[----:B---3--:R-:W3:Y:S02]  /*12a0*/  MUFU.RCP R28, R9 ;  /* 0x00000009001c7308 */ /* 0x008ee40000001000 */
[----:B---3--:R-:W-:-:S06]  /*12b0*/  IADD3 R28, PT, PT, R28, 0xffffffe, RZ ;  /* 0x0ffffffe1c1c7810 */ /* 0x008fcc0007ffe0ff */
[----:B------:R-:W1:Y:S01]  /*12c0*/  F2I.FTZ.U32.TRUNC.NTZ R29, R28 ;  /* 0x0000001c001d7305 */ /* 0x000e62000021f000 */
[----:B------:R-:W-:Y:S02]  /*12d0*/  IABS R10, R180 ;  /* 0x000000b4000a7213 */ /* 0x000fe40000000000 */
[----:B------:R-:W-:Y:S01]  /*12e0*/  IABS R0, R27 ;  /* 0x0000001b00007213 */ /* 0x000fe20000000000 */
[----:B-1----:R-:W-:Y:S01]  /*12f0*/  IMAD.MOV R13, RZ, RZ, -R29 ;  /* 0x000000ffff0d7224 */ /* 0x002fe200078e0a1d */
        /* <DEDUP_REMOVED lines=10> */
[----:B------:R-:W-:Y:S02]  /*13a0*/  LOP3.LUT R8, R180, R27, RZ, 0x3c, !PT ;  /* 0x0000001bb4087212 */ /* 0x000fe400078e3cff */
[----:B------:R-:W-:Y:S02]  /*13b0*/  @!P1 IADD3 R13, PT, PT, R13, 0x1, RZ ;  /* 0x000000010d0d9810 */ /* 0x000fe40007ffe0ff */
[----:B------:R-:W-:Y:S02]  /*13c0*/  ISETP.GE.AND P0, PT, R8, RZ, PT ;  /* 0x000000ff0800720c */ /* 0x000fe40003f06270 */
[----:B------:R-:W-:Y:S01]  /*13d0*/  ISETP.NE.AND P1, PT, R27, RZ, PT ;  /* 0x000000ff1b00720c */ /* 0x000fe20003f25270 */
[----:B------:R-:W-:-:S04]  /*13e0*/  IMAD R4, R17, R15, R4 ;  /* 0x0000000f11047224 */ /* 0x000fc800078e0204 */
[----:B------:R-:W-:Y:S01]  /*13f0*/  @P2 VIADD R13, R13, 0x1 ;  /* 0x000000010d0d2836 */ /* 0x000fe20000000000 */
[----:B------:R-:W-:Y:S01]  /*1400*/  SHF.R.S32.HI R15, RZ, 0x1f, R4 ;  /* 0x0000001fff0f7819 */ /* 0x000fe20000011404 */
[----:B----4-:R-:W-:-:S04]  /*1410*/  IMAD R8, R163, R4, RZ ;  /* 0x00000004a3087224 */ /* 0x010fc800078e02ff */
[----:B------:R-:W-:Y:S02]  /*1420*/  @!P0 IMAD.MOV R13, RZ, RZ, -R13 ;  /* 0x000000ffff0d8224 */ /* 0x000fe400078e0a0d */
[----:B------:R-:W-:Y:S01]  /*1430*/  @!P1 LOP3.LUT R13, RZ, R27, RZ, 0x33, !PT ;  /* 0x0000001bff0d9212 */ /* 0x000fe200078e33ff */
[----:B------:R-:W-:-:S03]  /*1440*/  IMAD R8, R162, R15, R8 ;  /* 0x0000000fa2087224 */ /* 0x000fc600078e0208 */
[----:B------:R-:W-:Y:S02]  /*1450*/  SHF.R.S32.HI R14, RZ, 0x1f, R13 ;  /* 0x0000001fff0e7819 */ /* 0x000fe4000001140d */
[----:B--2---:R-:W-:Y:S01]  /*1460*/  SHF.R.S32.HI R0, RZ, 0x1f, R7 ;  /* 0x0000001fff007819 */ /* 0x004fe20000011407 */
[-C--:B------:R-:W-:Y:S02]  /*1470*/  IMAD R9, R25, R7.reuse, RZ ;  /* 0x0000000719097224 */ /* 0x080fe400078e02ff */
[----:B------:R-:W-:-:S04]  /*1480*/  IMAD.WIDE.U32 R16, R24, R7, RZ ;  /* 0x0000000718107225 */ /* 0x000fc800078e00ff */
[----:B------:R-:W-:-:S05]  /*1490*/  IMAD R9, R24, R0, R9 ;  /* 0x0000000018097224 */ /* 0x000fca00078e0209 */
[----:B------:R-:W-:Y:S01]  /*14a0*/  IADD3 R17, PT, PT, R17, R9, RZ ;  /* 0x0000000911117210 */ /* 0x000fe20007ffe0ff */
[----:B------:R-:W-:Y:S02]  /*14b0*/  IMAD R9, R23, R13, RZ ;  /* 0x0000000d17097224 */ /* 0x000fe400078e02ff */
[----:B------:R-:W-:-:S05]  /*14c0*/  IMAD.WIDE.U32 R16, R4, R162, R16 ;  /* 0x000000a204107225 */ /* 0x000fca00078e0010 */
[----:B------:R-:W-:Y:S01]  /*14d0*/  IADD3 R17, PT, PT, R17, R8, RZ ;  /* 0x0000000811117210 */ /* 0x000fe20007ffe0ff */
        /* <DEDUP_REMOVED lines=9> */
.L_x_1145:
        /* <DEDUP_REMOVED lines=9> */
[----:B-1---5:R-:W-:Y:S02]  /*1600*/  @!P4 SHF.R.S32.HI R8, RZ, 0x1f, R14 ;  /* 0x0000001fff08c819 */ /* 0x022fe4000001140e */
        /* <DEDUP_REMOVED lines=18> */
[----:B------:R-:W-:-:S06]  /*1730*/  @!P4 IMAD R4, R4, R162, R7 ;  /* 0x000000a20404c224 */ /* 0x000fcc00078e0207 */
[----:B------:R-:W-:Y:S02]  /*1740*/  @!P3 IMAD.IADD R0, R0, 0x1, -R15 ;  /* 0x000000010000b824 */ /* 0x000fe400078e0a0f */
[----:B------:R-:W-:Y:S01]  /*1750*/  @!P4 IMAD.IADD R25, R25, 0x1, R4 ;  /* 0x000000011919c824 */ /* 0x000fe200078e0204 */
[----:B------:R-:W-:Y:S01]  /*1760*/  @P4 IADD3 R4, PT, PT, R16, R17, RZ ;  /* 0x0000001110044210 */ /* 0x000fe20007ffe0ff */
[----:B----4-:R-:W-:Y:S01]  /*1770*/  @!P4 IMAD R13, R13, R14, RZ ;  /* 0x0000000e0d0dc224 */ /* 0x010fe200078e02ff */
[----:B------:R-:W-:Y:S02]  /*1780*/  ISETP.GE.U32.AND P2, PT, R0, R15, PT ;  /* 0x0000000f0000720c */ /* 0x000fe40003f46070 */
[----:B------:R-:W-:Y:S01]  /*1790*/  LOP3.LUT R0, R180, R27, RZ, 0x3c, !PT ;  /* 0x0000001bb4007212 */ /* 0x000fe200078e3cff */
[C---:B------:R-:W-:Y:S01]  /*17a0*/  @!P4 IMAD R13, R12.reuse, R8, R13 ;  /* 0x000000080c0dc224 */ /* 0x040fe200078e020d */
[----:B------:R-:W-:Y:S01]  /*17b0*/  ISETP.NE.AND P0, PT, R27, RZ, PT ;  /* 0x000000ff1b00720c */ /* 0x000fe20003f05270 */
[----:B------:R-:W-:Y:S01]  /*17c0*/  @!P4 IMAD.WIDE.U32 R28, R12, R14, R24 ;  /* 0x0000000e0c1cc225 */ /* 0x000fe200078e0018 */
[----:B------:R-:W-:-:S03]  /*17d0*/  ISETP.GE.AND P1, PT, R0, RZ, PT ;  /* 0x000000ff0000720c */ /* 0x000fc60003f26270 */
[----:B------:R-:W-:Y:S01]  /*17e0*/  @P4 IMAD.WIDE.U32 R24, R162, R4, RZ ;  /* 0x00000004a2184225 */ /* 0x000fe200078e00ff */
[----:B------:R-:W-:-:S03]  /*17f0*/  @!P3 IADD3 R9, PT, PT, R9, 0x1, RZ ;  /* 0x000000010909b810 */ /* 0x000fc60007ffe0ff */
[----:B------:R-:W-:Y:S01]  /*1800*/  @P4 IMAD R7, R163, R4, RZ ;  /* 0x00000004a3074224 */ /* 0x000fe200078e02ff */
[----:B------:R-:W-:Y:S02]  /*1810*/  LEA R4, R6, 0xffffff80, 0x7 ;  /* 0xffffff8006047811 */ /* 0x000fe400078e38ff */
[----:B------:R-:W-:Y:S01]  /*1820*/  @!P4 IADD3 R13, PT, PT, R29, R13, RZ ;  /* 0x0000000d1d0dc210 */ /* 0x000fe20007ffe0ff */
[----:B------:R-:W-:Y:S01]  /*1830*/  @P4 IMAD.IADD R13, R25, 0x1, R7 ;  /* 0x00000001190d4824 */ /* 0x000fe200078e0207 */
[----:B------:R-:W-:Y:S02]  /*1840*/  @!P4 MOV R12, R28 ;  /* 0x0000001c000cc202 */ /* 0x000fe40000000f00 */
[----:B------:R-:W-:Y:S01]  /*1850*/  @P4 MOV R12, R24 ;  /* 0x00000018000c4202 */ /* 0x000fe20000000f00 */
[----:B------:R-:W-:Y:S01]  /*1860*/  IMAD R8, R163, R4, RZ ;  /* 0x00000004a3087224 */ /* 0x000fe200078e02ff */
[----:B------:R-:W-:Y:S01]  /*1870*/  SHF.R.S32.HI R15, RZ, 0x1f, R4 ;  /* 0x0000001fff0f7819 */ /* 0x000fe20000011404 */
[----:B------:R-:W-:Y:S01]  /*1880*/  @!P4 IMAD R0, R165, R16, RZ ;  /* 0x00000010a500c224 */ /* 0x000fe200078e02ff */
[----:B------:R-:W-:Y:S01]  /*1890*/  @!P4 SHF.R.S32.HI R7, RZ, 0x1f, R16 ;  /* 0x0000001fff07c819 */ /* 0x000fe20000011410 */
[----:B------:R-:W-:-:S02]  /*18a0*/  @P2 VIADD R9, R9, 0x1 ;  /* 0x0000000109092836 */ /* 0x000fc40000000000 */
[----:B------:R-:W-:-:S03]  /*18b0*/  IMAD.WIDE.U32 R24, R162, R4, R12 ;  /* 0x00000004a2187225 */ /* 0x000fc600078e000c */
[----:B------:R-:W-:Y:S01]  /*18c0*/  @!P1 IADD3 R9, PT, PT, -R9, RZ, RZ ;  /* 0x000000ff09099210 */ /* 0x000fe20007ffe1ff */
[----:B------:R-:W-:Y:S02]  /*18d0*/  IMAD R8, R15, R162, R8 ;  /* 0x000000a20f087224 */ /* 0x000fe400078e0208 */
[----:B------:R-:W-:Y:S02]  /*18e0*/  @!P4 IMAD R0, R7, R164, R0 ;  /* 0x000000a40700c224 */ /* 0x000fe400078e0200 */
[----:B------:R-:W-:Y:S01]  /*18f0*/  @!P4 IMAD.WIDE.U32 R12, R164, R16, RZ ;  /* 0x00000010a40cc225 */ /* 0x000fe200078e00ff */
[----:B------:R-:W-:Y:S02]  /*1900*/  @!P0 LOP3.LUT R9, RZ, R27, RZ, 0x33, !PT ;  /* 0x0000001bff098212 */ /* 0x000fe400078e33ff */
[----:B------:R-:W-:Y:S02]  /*1910*/  IADD3 R25, PT, PT, R25, R8, RZ ;  /* 0x0000000819197210 */ /* 0x000fe40007ffe0ff */
[----:B------:R-:W-:Y:S01]  /*1920*/  @!P4 IADD3 R29, PT, PT, R13, R0, RZ ;  /* 0x000000000d1dc210 */ /* 0x000fe20007ffe0ff */
[----:B------:R-:W-:Y:S01]  /*1930*/  @!P4 IMAD R0, R21, R14, RZ ;  /* 0x0000000e1500c224 */ /* 0x000fe200078e02ff */
[----:B------:R-:W-:Y:S01]  /*1940*/  @!P4 SHF.R.S32.HI R7, RZ, 0x1f, R14 ;  /* 0x0000001fff07c819 */ /* 0x000fe2000001140e */
[----:B------:R-:W-:Y:S01]  /*1950*/  IMAD R13, R23, R9, RZ ;  /* 0x00000009170d7224 */ /* 0x000fe200078e02ff */
[----:B------:R-:W-:-:S02]  /*1960*/  @!P4 MOV R28, R12 ;  /* 0x0000000c001cc202 */ /* 0x000fc40000000f00 */
[----:B------:R-:W-:Y:S01]  /*1970*/  SHF.R.S32.HI R8, RZ, 0x1f, R9 ;  /* 0x0000001fff087819 */ /* 0x000fe20000011409 */
[----:B------:R-:W-:Y:S02]  /*1980*/  @P4 IMAD.IADD R16, R16, 0x1, R17 ;  /* 0x0000000110104824 */ /* 0x000fe400078e0211 */
[C---:B------:R-:W-:Y:S02]  /*1990*/  @!P4 IMAD R0, R20.reuse, R7, R0 ;  /* 0x000000071400c224 */ /* 0x040fe400078e0200 */
[----:B------:R-:W-:-:S04]  /*19a0*/  @!P4 IMAD.WIDE.U32 R20, R20, R14, R28 ;  /* 0x0000000e1414c225 */ /* 0x000fc800078e001c */
[C---:B------:R-:W-:Y:S02]  /*19b0*/  IMAD R8, R22.reuse, R8, R13 ;  /* 0x0000000816087224 */ /* 0x040fe400078e020d */
[----:B------:R-:W-:-:S04]  /*19c0*/  IMAD.WIDE.U32 R24, R22, R9, R24 ;  /* 0x0000000916187225 */ /* 0x000fc800078e0018 */
[-C--:B------:R-:W-:Y:S02]  /*19d0*/  @P4 IMAD R7, R165, R16.reuse, RZ ;  /* 0x00000010a5074224 */ /* 0x080fe400078e02ff */
[----:B------:R-:W-:Y:S01]  /*19e0*/  @P4 IMAD.WIDE.U32 R12, R164, R16, RZ ;  /* 0x00000010a40c4225 */ /* 0x000fe200078e00ff */
[----:B------:R-:W-:-:S03]  /*19f0*/  MOV R16, R24 ;  /* 0x0000001800107202 */ /* 0x000fc60000000f00 */
[----:B------:R-:W-:Y:S01]  /*1a00*/  @!P4 IMAD.IADD R28, R21, 0x1, R0 ;  /* 0x00000001151cc824 */ /* 0x000fe200078e0200 */
[----:B------:R-:W-:Y:S01]  /*1a10*/  @!P4 MOV R0, R20 ;  /* 0x000000140000c202 */ /* 0x000fe20000000f00 */
[----:B------:R-:W-:Y:S01]  /*1a20*/  IMAD.IADD R14, R25, 0x1, R8 ;  /* 0x00000001190e7824 */ /* 0x000fe200078e0208 */
[----:B------:R-:W-:Y:S02]  /*1a30*/  @P4 IADD3 R28, PT, PT, R13, R7, RZ ;  /* 0x000000070d1c4210 */ /* 0x000fe40007ffe0ff */
[----:B------:R-:W-:Y:S02]  /*1a40*/  @P4 MOV R0, R12 ;  /* 0x0000000c00004202 */ /* 0x000fe40000000f00 */
.L_x_1146:
[----:B------:R-:W-:Y:S05]  /*1a50*/  BSYNC.RECONVERGENT B0 ;  /* 0x0000000000007941 */ /* 0x000fea0003800200 */
.L_x_1144:
        /* <DEDUP_REMOVED lines=29> */
[----:B------:R-:W-:Y:S01]  /*1c30*/  ISETP.GE.U32.AND P6, PT, R10, R9, PT ;  /* 0x000000090a00720c */ /* 0x000fe20003fc6070 */
[----:B------:R-:W-:Y:S01]  /*1c40*/  IMAD R15, R4, R165, R15 ;  /* 0x000000a5040f7224 */ /* 0x000fe200078e020f */
[----:B------:R-:W-:Y:S02]  /*1c50*/  ISETP.GE.AND P3, PT, R8, RZ, PT ;  /* 0x000000ff0800720c */ /* 0x000fe40003f66270 */
[----:B------:R-:W-:Y:S01]  /*1c60*/  ISETP.NE.AND P5, PT, R27, RZ, PT ;  /* 0x000000ff1b00720c */ /* 0x000fe20003fa5270 */
[----:B------:R-:W-:Y:S01]  /*1c70*/  IMAD.SHL.U32 R19, R124, 0x10, RZ ;  /* 0x000000107c137824 */ /* 0x000fe200078e00ff */
[----:B------:R-:W-:Y:S02]  /*1c80*/  MOV R4, 0x400 ;  /* 0x0000040000047802 */ /* 0x000fe40000000f00 */
[----:B------:R-:W-:Y:S01]  /*1c90*/  IADD3 R0, P1, P0, R22, R0, R179 ;  /* 0x0000000016007210 */ /* 0x000fe2000783e0b3 */
[----:B------:R-:W-:Y:S02]  /*1ca0*/  IMAD.SHL.U32 R22, R124, 0x20, RZ ;  /* 0x000000207c167824 */ /* 0x000fe400078e00ff */
[----:B------:R-:W-:Y:S01]  /*1cb0*/  @!P4 VIADD R26, R26, 0x1 ;  /* 0x000000011a1ac836 */ /* 0x000fe20000000000 */
        /* <DEDUP_REMOVED lines=10> */
[----:B------:R-:W-:Y:S02]  /*1d60*/  LOP3.LUT R23, R39, 0x8, R10, 0xf8, !PT ;  /* 0x0000000827177812 */ /* 0x000fe400078ef80a */
[----:B------:R-:W-:-:S02]  /*1d70*/  @!P3 IADD3 R26, PT, PT, -R26, RZ, RZ ;  /* 0x000000ff1a1ab210 */ /* 0x000fc40007ffe1ff */
[----:B------:R-:W-:Y:S02]  /*1d80*/  @!P5 LOP3.LUT R26, RZ, R27, RZ, 0x33, !PT ;  /* 0x0000001bff1ad212 */ /* 0x000fe400078e33ff */
[----:B------:R-:W-:Y:S02]  /*1d90*/  LOP3.LUT R160, R29, R160, R4, 0xf6, !PT ;  /* 0x000000a01da07212 */ /* 0x000fe400078ef604 */
[----:B------:R-:W-:Y:S02]  /*1da0*/  IADD3.X R15, PT, PT, R15, R28, RZ, P1, P0 ;  /* 0x0000001c0f0f7210 */ /* 0x000fe40000fe04ff */
[----:B------:R-:W-:Y:S02]  /*1db0*/  LOP3.LUT R4, R23, R4, RZ, 0x3c, !PT ;  /* 0x0000000417047212 */ /* 0x000fe400078e3cff */
[----:B------:R-:W-:Y:S01]  /*1dc0*/  LOP3.LUT R23, R19, 0x3e00, RZ, 0xc0, !PT ;  /* 0x00003e0013177812 */ /* 0x000fe200078ec0ff */
[-C--:B------:R-:W-:Y:S01]  /*1dd0*/  IMAD R19, R37, R26.reuse, RZ ;  /* 0x0000001a25137224 */ /* 0x080fe200078e02ff */
[----:B------:R-:W-:Y:S01]  /*1de0*/  SHF.R.S32.HI R28, RZ, 0x1f, R26 ;  /* 0x0000001fff1c7819 */ /* 0x000fe2000001141a */
[----:B------:R-:W-:Y:S01]  /*1df0*/  IMAD.WIDE.U32 R38, R36, R26, RZ ;  /* 0x0000001a24267225 */ /* 0x000fe200078e00ff */
[----:B------:R-:W-:-:S03]  /*1e00*/  LOP3.LUT R27, R22, 0x100, RZ, 0xc0, !PT ;  /* 0x00000100161b7812 */ /* 0x000fc600078ec0ff */
[----:B------:R-:W-:Y:S01]  /*1e10*/  IMAD R19, R28, R36, R19 ;  /* 0x000000241c137224 */ /* 0x000fe200078e0213 */
[--C-:B------:R-:W-:Y:S02]  /*1e20*/  LOP3.LUT R23, R23, 0x20, R22.reuse, 0xf8, !PT ;  /* 0x0000002017177812 */ /* 0x100fe400078ef816 */
[----:B------:R-:W-:Y:S01]  /*1e30*/  LOP3.LUT R29, R17, 0xc0, RZ, 0xc0, !PT ;  /* 0x000000c0111d7812 */ /* 0x000fe200078ec0ff */
[----:B------:R-:W-:Y:S01]  /*1e40*/  IMAD.IADD R26, R39, 0x1, R19 ;  /* 0x00000001271a7824 */ /* 0x000fe200078e0213 */
[----:B------:R-:W-:Y:S02]  /*1e50*/  IADD3 R28, P0, PT, R0, R38, RZ ;  /* 0x00000026001c7210 */ /* 0x000fe40007f1e0ff */
[--C-:B------:R-:W-:Y:S02]  /*1e60*/  LOP3.LUT R27, R27, 0x20, R22.reuse, 0xf8, !PT ;  /* 0x000000201b1b7812 */ /* 0x100fe400078ef816 */
[----:B------:R-:W-:Y:S02]  /*1e70*/  LOP3.LUT R23, R23, 0x100, R22, 0xf8, !PT ;  /* 0x0000010017177812 */ /* 0x000fe400078ef816 */
[----:B------:R-:W-:-:S02]  /*1e80*/  SHF.R.U32.HI R8, RZ, 0x2, R124 ;  /* 0x00000002ff087819 */ /* 0x000fc4000001167c */
[----:B------:R-:W-:Y:S01]  /*1e90*/  LOP3.LUT R22, R29, 0x18, R124, 0xf8, !PT ;  /* 0x000000181d167812 */ /* 0x000fe200078ef87c */
[----:B------:R-:W-:Y:S01]  /*1ea0*/  IMAD.X R29, R15, 0x1, R26, P0 ;  /* 0x000000010f1d7824 */ /* 0x000fe200000e061a */
[----:B------:R-:W-:Y:S01]  /*1eb0*/  IADD3 R36, P0, PT, R179, R16, RZ ;  /* 0x00000010b3247210 */ /* 0x000fe20007f1e0ff */
[----:B------:R-:W-:-:S04]  /*1ec0*/  IMAD R15, R165, R8, RZ ;  /* 0x00000008a50f7224 */ /* 0x000fc800078e02ff */
[----:B------:R-:W-:Y:S02]  /*1ed0*/  IMAD.X R37, RZ, RZ, R14, P0 ;  /* 0x000000ffff257224 */ /* 0x000fe400000e060e */
[----:B------:R-:W-:Y:S01]  /*1ee0*/  IMAD.IADD R166, R5, 0x1, -R178 ;  /* 0x0000000105a67824 */ /* 0x000fe200078e0ab2 */
[-C--:B------:R-:W-:Y:S02]  /*1ef0*/  LOP3.LUT R0, R23, R4.reuse, RZ, 0xfc, !PT ;  /* 0x0000000417007212 */ /* 0x080fe400078efcff */
[----:B------:R-:W-:Y:S01]  /*1f00*/  LOP3.LUT R4, R27, R4, RZ, 0xfc, !PT ;  /* 0x000000041b047212 */ /* 0x000fe200078efcff */
[----:B------:R-:W-:Y:S01]  /*1f10*/  IMAD R16, R163, R8, RZ ;  /* 0x00000008a3107224 */ /* 0x000fe200078e02ff */
[--C-:B------:R-:W-:Y:S01]  /*1f20*/  LOP3.LUT R22, R22, 0x18, R17.reuse, 0x78, !PT ;  /* 0x0000001816167812 */ /* 0x100fe200078e7811 */
[----:B------:R-:W-:Y:S01]  /*1f30*/  IMAD.MOV.U32 R9, RZ, RZ, RZ ;  /* 0x000000ffff097224 */ /* 0x000fe200078e00ff */
[----:B------:R-:W-:Y:S02]  /*1f40*/  BSSY.RECONVERGENT B0, `(.L_x_1147) ;  /* 0x000003a000007945 */ /* 0x000fe40003800200 */
[----:B------:R-:W-:Y:S01]  /*1f50*/  LOP3.LUT R22, R22, 0x1f20, R17, 0xf8, !PT ;  /* 0x00001f2016167812 */ /* 0x000fe200078ef811 */
[----:B------:R-:W-:Y:S01]  /*1f60*/  IMAD.WIDE.U32 R10, R11, 0x40, R8 ;  /* 0x000000400b0a7825 */ /* 0x000fe200078e0008 */
[----:B------:R-:W-:-:S02]  /*1f70*/  LOP3.LUT R175, R179, 0x20, RZ, 0xfc, !PT ;  /* 0x00000020b3af7812 */ /* 0x000fc400078efcff */
[----:B------:R-:W-:Y:S01]  /*1f80*/  LOP3.LUT R173, R179, 0x40, RZ, 0xfc, !PT ;  /* 0x00000040b3ad7812 */ /* 0x000fe200078efcff */
[----:B------:R-:W-:Y:S02]  /*1f90*/  IMAD R177, R22, 0x2, R7 ;  /* 0x0000000216b17824 */ /* 0x000fe400078e0207 */
[----:B--2---:R-:W-:-:S04]  /*1fa0*/  @P2 IMAD.WIDE.U32 R38, R24, R18, RZ ;  /* 0x0000001218262225 */ /* 0x004fc800078e00ff */
[-C--:B---3--:R-:W-:Y:S02]  /*1fb0*/  @!P2 IMAD R19, R35, R181.reuse, RZ ;  /* 0x000000b52313a224 */ /* 0x088fe400078e02ff */
[----:B------:R-:W-:-:S04]  /*1fc0*/  @!P2 IMAD.WIDE.U32 R34, R34, R181, RZ ;  /* 0x000000b52222a225 */ /* 0x000fc800078e00ff */
[----:B------:R-:W-:Y:S02]  /*1fd0*/  @!P2 IMAD.IADD R19, R35, 0x1, R19 ;  /* 0x000000012313a824 */ /* 0x000fe400078e0213 */
[----:B------:R-:W-:Y:S02]  /*1fe0*/  @!P2 IMAD.MOV.U32 R26, RZ, RZ, R34 ;  /* 0x000000ffff1aa224 */ /* 0x000fe400078e0022 */
[----:B------:R-:W-:-:S04]  /*1ff0*/  IMAD.WIDE.U32 R34, R8, R164, R28 ;  /* 0x000000a408227225 */ /* 0x000fc800078e001c */
[----:B------:R-:W-:Y:S01]  /*2000*/  IMAD.IADD R15, R35, 0x1, R15 ;  /* 0x00000001230f7824 */ /* 0x000fe200078e020f */
[C---:B------:R-:W-:Y:S01]  /*2010*/  LEA R170, P0, R34.reuse, R32, 0x1 ;  /* 0x0000002022aa7211 */ /* 0x040fe200078008ff */
[----:B------:R-:W-:Y:S02]  /*2020*/  @P2 IMAD R18, R25, R18, RZ ;  /* 0x0000001219122224 */ /* 0x000fe400078e02ff */
[----:B------:R-:W-:Y:S01]  /*2030*/  @P2 IMAD.MOV.U32 R26, RZ, RZ, R38 ;  /* 0x000000ffff1a2224 */ /* 0x000fe200078e0026 */
[----:B------:R-:W-:Y:S02]  /*2040*/  LEA.HI.X R171, R34, R33, R15, 0x1, P0 ;  /* 0x0000002122ab7211 */ /* 0x000fe400000f0c0f */
[----:B------:R-:W-:Y:S02]  /*2050*/  @P2 IADD3 R19, PT, PT, R39, R18, RZ ;  /* 0x0000001227132210 */ /* 0x000fe40007ffe0ff */
[----:B------:R-:W-:-:S05]  /*2060*/  IADD3 R26, P0, PT, R179, R26, RZ ;  /* 0x0000001ab31a7210 */ /* 0x000fca0007f1e0ff */
[----:B------:R-:W-:Y:S01]  /*2070*/  IMAD.X R27, RZ, RZ, R19, P0 ;  /* 0x000000ffff1b7224 */ /* 0x000fe200000e0613 */
[C---:B------:R-:W-:Y:S01]  /*2080*/  ISETP.GE.AND P0, PT, R8.reuse, R166, PT ;  /* 0x000000a60800720c */ /* 0x040fe20003f06270 */
[----:B------:R-:W-:Y:S01]  /*2090*/  IMAD.WIDE.U32 R28, R8, R162, R36 ;  /* 0x000000a2081c7225 */ /* 0x000fe200078e0024 */
[----:B------:R-:W-:-:S03]  /*20a0*/  SHF.R.S32.HI R15, RZ, 0x1f, R180 ;  /* 0x0000001fff0f7819 */ /* 0x000fc600000114b4 */
[----:B----4-:R-:W-:Y:S01]  /*20b0*/  IMAD R14, R21, R180, RZ ;  /* 0x000000b4150e7224 */ /* 0x010fe200078e02ff */
[----:B------:R-:W-:Y:S01]  /*20c0*/  LEA R168, P1, R28, R30, 0x1 ;  /* 0x0000001e1ca87211 */ /* 0x000fe200078208ff */
[----:B------:R-:W-:Y:S02]  /*20d0*/  IMAD.IADD R169, R29, 0x1, R16 ;  /* 0x000000011da97824 */ /* 0x000fe400078e0210 */
[----:B------:R-:W-:Y:S02]  /*20e0*/  IMAD R14, R20, R15, R14 ;  /* 0x0000000f140e7224 */ /* 0x000fe400078e020e */
[----:B------:R-:W-:Y:S01]  /*20f0*/  IMAD.WIDE.U32 R20, R180, R20, R26 ;  /* 0x00000014b4147225 */ /* 0x000fe200078e001a */
[----:B------:R-:W-:-:S03]  /*2100*/  LEA.HI.X R169, R28, R31, R169, 0x1, P1 ;  /* 0x0000001f1ca97211 */ /* 0x000fc600008f0ca9 */
[----:B------:R-:W-:Y:S01]  /*2110*/  IMAD.IADD R15, R21, 0x1, R14 ;  /* 0x00000001150f7824 */ /* 0x000fe200078e020e */
[----:B------:R-:W-:Y:S06]  /*2120*/  @P0 BRA `(.L_x_1148) ;  /* 0x00000000006c0947 */ /* 0x000fec0003800000 */
        /* <DEDUP_REMOVED lines=26> */
.L_x_1149:
[----:B------:R3:W-:Y:S02]  /*22d0*/  STS.128 [R177+0x2000], RZ ;  /* 0x002000ffb1007388 */ /* 0x0007e40000000c00 */
.L_x_1148:
[----:B------:R-:W-:Y:S05]  /*22e0*/  BSYNC.RECONVERGENT B0 ;  /* 0x0000000000007941 */ /* 0x000fea0003800200 */
.L_x_1147:
        /* <DEDUP_REMOVED lines=32> */
.L_x_1152:
[----:B------:R1:W-:Y:S02]  /*24f0*/  STS.128 [R177+0x2800], RZ ;  /* 0x002800ffb1007388 */ /* 0x0003e40000000c00 */
.L_x_1151:
[----:B------:R-:W-:Y:S05]  /*2500*/  BSYNC.RECONVERGENT B0 ;  /* 0x0000000000007941 */ /* 0x000fea0003800200 */
.L_x_1150:
[----:B------:R-:W-:Y:S01]  /*2510*/  VIADD R174, R6, 0xffffffff ;  /* 0xffffffff06ae7836 */ /* 0x000fe20000000000 */
[----:B------:R-:W-:Y:S04]  /*2520*/  BSSY.RECONVERGENT B0, `(.L_x_1153) ;  /* 0x000001b000007945 */ /* 0x000fe80003800200 */
[----:B------:R-:W-:-:S05]  /*2530*/  SHF.L.U32 R186, R174, 0x7, RZ ;  /* 0x00000007aeba7819 */ /* 0x000fca00000006ff */
[----:B-----5:R-:W-:-:S05]  /*2540*/  IMAD.IADD R12, R125, 0x1, -R186 ;  /* 0x000000017d0c7824 */ /* 0x020fca00078e0aba */
[----:B------:R-:W-:-:S13]  /*2550*/  ISETP.GE.AND P3, PT, R8, R12, PT ;  /* 0x0000000c0800720c */ /* 0x000fda0003f66270 */
        /* <DEDUP_REMOVED lines=22> */
.L_x_1155:
[----:B------:R4:W-:Y:S02]  /*26c0*/  STS.128 [R177+0x7000], RZ ;  /* 0x007000ffb1007388 */ /* 0x0009e40000000c00 */
.L_x_1154:
[----:B------:R-:W-:Y:S05]  /*26d0*/  BSYNC.RECONVERGENT B0 ;  /* 0x0000000000007941 */ /* 0x000fea0003800200 */
.L_x_1153:
[----:B------:R-:W-:Y:S01]  /*26e0*/  ISETP.GE.AND P0, PT, R5, R12, PT ;  /* 0x0000000c0500720c */ /* 0x000fe20003f06270 */
[----:B------:R-:W-:-:S12]  /*26f0*/  BSSY.RECONVERGENT B0, `(.L_x_1156) ;  /* 0x000001a000007945 */ /* 0x000fd80003800200 */
[----:B------:R-:W-:Y:S05]  /*2700*/  @P0 BRA `(.L_x_1157) ;  /* 0x0000000000600947 */ /* 0x000fea0003800000 */
[C---:B-1--4-:R-:W-:Y:S01]  /*2710*/  IMAD.SHL.U32 R10, R162.reuse, 0x20, RZ ;  /* 0x00000020a20a7824 */ /* 0x052fe200078e00ff */
        /* <DEDUP_REMOVED lines=22> */
.L_x_1158:
[----:B------:R4:W-:Y:S02]  /*2880*/  STS.128 [R177+0x7800], RZ ;  /* 0x007800ffb1007388 */ /* 0x0009e40000000c00 */
.L_x_1157:
[----:B------:R-:W-:Y:S05]  /*2890*/  BSYNC.RECONVERGENT B0 ;  /* 0x0000000000007941 */ /* 0x000fea0003800200 */
.L_x_1156:
        /* <DEDUP_REMOVED lines=25> */
.L_x_1161:
[----:B------:R4:W-:Y:S02]  /*2a30*/  STS.128 [R177+0x8000], RZ ;  /* 0x008000ffb1007388 */ /* 0x0009e40000000c00 */
.L_x_1160:
[----:B------:R-:W-:Y:S05]  /*2a40*/  BSYNC.RECONVERGENT B0 ;  /* 0x0000000000007941 */ /* 0x000fea0003800200 */
.L_x_1159:
[----:B------:R-:W-:Y:S01]  /*2a50*/  IADD3 R9, PT, PT, R8, 0x60, RZ ;  /* 0x0000006008097810 */ /* 0x000fe20007ffe0ff */
[----:B------:R-:W-:Y:S03]  /*2a60*/  BSSY.RECONVERGENT B0, `(.L_x_1162) ;  /* 0x000001a000007945 */ /* 0x000fe60003800200 */
[----:B------:R-:W-:-:S13]  /*2a70*/  ISETP.GE.AND P0, PT, R9, R12, PT ;  /* 0x0000000c0900720c */ /* 0x000fda0003f06270 */
[----:B------:R-:W-:Y:S05]  /*2a80*/  @P0 BRA `(.L_x_1163) ;  /* 0x00000000005c0947 */ /* 0x000fea0003800000 */
        /* <DEDUP_REMOVED lines=22> */
.L_x_1164:
[----:B------:R4:W-:Y:S02]  /*2bf0*/  STS.128 [R177+0x8800], RZ ;  /* 0x008800ffb1007388 */ /* 0x0009e40000000c00 */
.L_x_1163:
[----:B------:R-:W-:Y:S05]  /*2c00*/  BSYNC.RECONVERGENT B0 ;  /* 0x0000000000007941 */ /* 0x000fea0003800200 */
.L_x_1162:
        /* <DEDUP_REMOVED lines=27> */
.L_x_1167:
[----:B------:R4:W-:Y:S01]  /*2dc0*/  STS.128 [R177+0xd000], RZ ;  /* 0x00d000ffb1007388 */ /* 0x0009e20000000c00 */
[----:B------:R-:W-:Y:S05]  /*2dd0*/  BRA `(.L_x_1168) ;  /* 0x00000000000c7947 */ /* 0x000fea0003800000 */
.L_x_1166:
[----:B------:R1:W-:Y:S04]  /*2de0*/  STS.128 [R177+0x9000], RZ ;  /* 0x009000ffb1007388 */ /* 0x0003e80000000c00 */
[----:B------:R1:W-:Y:S04]  /*2df0*/  STS.128 [R177+0xb000], RZ ;  /* 0x00b000ffb1007388 */ /* 0x0003e80000000c00 */
[----:B------:R1:W-:Y:S02]  /*2e00*/  STS.128 [R177+0xd000], RZ ;  /* 0x00d000ffb1007388 */ /* 0x0003e40000000c00 */
.L_x_1168:
[----:B------:R-:W-:Y:S05]  /*2e10*/  BSYNC.RECONVERGENT B0 ;  /* 0x0000000000007941 */ /* 0x000fea0003800200 */
.L_x_1165:
[----:B------:R-:W-:Y:S01]  /*2e20*/  ISETP.GE.AND P0, PT, R5, R12, PT ;  /* 0x0000000c0500720c */ /* 0x000fe20003f06270 */
[----:B------:R-:W-:-:S12]  /*2e30*/  BSSY.RECONVERGENT B0, `(.L_x_1169) ;  /* 0x000001d000007945 */ /* 0x000fd80003800200 */
[----:B------:R1:W-:Y:S04]  /*2e40*/  @P0 STS.128 [R177+0x9800], RZ ;  /* 0x009800ffb1000388 */ /* 0x0003e80000000c00 */
[----:B------:R1:W-:Y:S04]  /*2e50*/  @P0 STS.128 [R177+0xb800], RZ ;  /* 0x00b800ffb1000388 */ /* 0x0003e80000000c00 */
[----:B------:R1:W-:Y:S01]  /*2e60*/  @P0 STS.128 [R177+0xd800], RZ ;  /* 0x00d800ffb1000388 */ /* 0x0003e20000000c00 */
[----:B------:R-:W-:Y:S05]  /*2e70*/  @P0 BRA `(.L_x_1170) ;  /* 0x0000000000600947 */ /* 0x000fea0003800000 */
[C---:B------:R-:W-:Y:S01]  /*2e80*/  IMAD.SHL.U32 R5, R164.reuse, 0x20, RZ ;  /* 0x00000020a4057824 */ /* 0x040fe200078e00ff */
        /* <DEDUP_REMOVED lines=22> */
.L_x_1171:
[----:B------:R4:W-:Y:S02]  /*2ff0*/  STS.128 [R177+0xd800], RZ ;  /* 0x00d800ffb1007388 */ /* 0x0009e40000000c00 */
.L_x_1170:
[----:B------:R-:W-:Y:S05]  /*3000*/  BSYNC.RECONVERGENT B0 ;  /* 0x0000000000007941 */ /* 0x000fea0003800200 */
.L_x_1169:
        /* <DEDUP_REMOVED lines=27> */
.L_x_1174:
[----:B------:R1:W-:Y:S02]  /*31c0*/  STS.128 [R177+0xe000], RZ ;  /* 0x00e000ffb1007388 */ /* 0x0003e40000000c00 */
.L_x_1173:
[----:B------:R-:W-:Y:S05]  /*31d0*/  BSYNC.RECONVERGENT B0 ;  /* 0x0000000000007941 */ /* 0x000fea0003800200 */
.L_x_1172:
        /* <DEDUP_REMOVED lines=31> */
.L_x_1177:
[----:B------:R1:W-:Y:S02]  /*33d0*/  STS.128 [R177+0xe800], RZ ;  /* 0x00e800ffb1007388 */ /* 0x0003e40000000c00 */
.L_x_1176:
[----:B------:R-:W-:Y:S05]  /*33e0*/  BSYNC.RECONVERGENT B0 ;  /* 0x0000000000007941 */ /* 0x000fea0003800200 */
.L_x_1175:
        /* <DEDUP_REMOVED lines=9> */
[----:B------:R-:W2:Y:S04]  /*3480*/  LDSM.16.M88.4 R52, [R160+0x3800] ;  /* 0x00380000a034783b */ /* 0x000ea80000000200 */
[----:B------:R-:W3:Y:S04]  /*3490*/  LDSM.16.M88.4 R68, [R160+0x3000] ;  /* 0x00300000a044783b */ /* 0x000ee80000000200 */
[----:B-1--4-:R-:W-:Y:S04]  /*34a0*/  LDSM.16.M88.4 R12, [R159] ;  /* 0x000000009f0c783b */ /* 0x012fe80000000200 */
[----:B------:R-:W1:Y:S04]  /*34b0*/  LDSM.16.M88.4 R76, [R157+0x3400] ;  /* 0x003400009d4c783b */ /* 0x000e680000000200 */
[----:B------:R-:W4:Y:S04]  /*34c0*/  LDSM.16.M88.4 R8, [R157+0x3800] ;  /* 0x003800009d08783b */ /* 0x000f280000000200 */
[----:B------:R-:W4:Y:S04]  /*34d0*/  LDSM.16.M88.4 R44, [R160+0x3c00] ;  /* 0x003c0000a02c783b */ /* 0x000f280000000200 */
[----:B------:R-:W4:Y:S04]  /*34e0*/  LDSM.16.M88.4 R36, [R160+0x4000] ;  /* 0x00400000a024783b */ /* 0x000f280000000200 */
[----:B------:R-:W4:Y:S04]  /*34f0*/  LDSM.16.M88.4 R28, [R160+0x4400] ;  /* 0x00440000a01c783b */ /* 0x000f280000000200 */
[----:B------:R-:W4:Y:S01]  /*3500*/  LDSM.16.M88.4 R20, [R160+0x4800] ;  /* 0x00480000a014783b */ /* 0x000f220000000200 */
[C---:B-----5:R-:W-:Y:S03]  /*3510*/  HMMA.16816.F32.BF16 R64, R112.reuse, R60, RZ ;  /* 0x0000003c7040723c */ /* 0x060fe600000418ff */
[----:B------:R-:W5:Y:S04]  /*3520*/  LDSM.16.M88.4 R88, [R160+0x4c00] ;  /* 0x004c0000a058783b */ /* 0x000f680000000200 */
[----:B------:R-:W5:Y:S01]  /*3530*/  LDSM.16.M88.4 R84, [R157+0x3000] ;  /* 0x003000009d54783b */ /* 0x000f620000000200 */
[C---:B--2---:R-:W-:Y:S03]  /*3540*/  HMMA.16816.F32.BF16 R56, R112.reuse, R52, RZ ;  /* 0x000000347038723c */ /* 0x044fe600000418ff */
[----:B------:R-:W2:Y:S04]  /*3550*/  LDSM.16.M88.4 R80, [R157+0x3c00] ;  /* 0x003c00009d50783b */ /* 0x000ea80000000200 */
[----:B------:R-:W2:Y:S01]  /*3560*/  LDSM.16.M88.4 R108, [R157+0x4000] ;  /* 0x004000009d6c783b */ /* 0x000ea20000000200 */
[C---:B------:R-:W-:Y:S03]  /*3570*/  HMMA.16816.F32.BF16 R60, R112.reuse, R62, RZ ;  /* 0x0000003e703c723c */ /* 0x040fe600000418ff */
[----:B------:R-:W2:Y:S04]  /*3580*/  LDSM.16.M88.4 R104, [R157+0x4400] ;  /* 0x004400009d68783b */ /* 0x000ea80000000200 */
[----:B------:R-:W-:Y:S01]  /*3590*/  LDSM.16.M88.4 R100, [R157+0x4c00] ;  /* 0x004c00009d64783b */ /* 0x000fe20000000200 */
[C---:B------:R-:W-:Y:S03]  /*35a0*/  HMMA.16816.F32.BF16 R52, R112.reuse, R54, RZ ;  /* 0x000000367034723c */ /* 0x040fe600000418ff */
[----:B------:R-:W-:Y:S04]  /*35b0*/  LDSM.16.M88.4 R96, [R160+0x5000] ;  /* 0x00500000a060783b */ /* 0x000fe80000000200 */
[----:B------:R-:W-:Y:S01]  /*35c0*/  LDSM.16.M88.4 R92, [R160+0x5400] ;  /* 0x00540000a05c783b */ /* 0x000fe20000000200 */
[----:B---3--:R-:W-:Y:S03]  /*35d0*/  HMMA.16816.F32.BF16 R72, R112, R68, RZ ;  /* 0x000000447048723c */ /* 0x008fe600000418ff */
[----:B------:R-:W-:Y:S04]  /*35e0*/  LDSM.16.M88.4 R116, [R159+0x1000] ;  /* 0x001000009f74783b */ /* 0x000fe80000000200 */
[----:B------:R-:W-:Y:S01]  /*35f0*/  LDSM.16.M88.4 R120, [R157+0x6c00] ;  /* 0x006c00009d78783b */ /* 0x000fe20000000200 */
[C---:B-1----:R-:W-:Y:S08]  /*3600*/  HMMA.16816.F32.BF16 R64, R12.reuse, R76, R64 ;  /* 0x0000004c0c40723c */ /* 0x042ff00000041840 */
[C---:B------:R-:W-:Y:S01]  /*3610*/  HMMA.16816.F32.BF16 R60, R12.reuse, R78, R60 ;  /* 0x0000004e0c3c723c */ /* 0x040fe2000004183c */
[----:B------:R-:W1:Y:S07]  /*3620*/  LDSM.16.M88.4 R76, [R157+0x4800] ;  /* 0x004800009d4c783b */ /* 0x000e6e0000000200 */
[C---:B----4-:R-:W-:Y:S08]  /*3630*/  HMMA.16816.F32.BF16 R56, R12.reuse, R8, R56 ;  /* 0x000000080c38723c */ /* 0x050ff00000041838 */
[----:B------:R-:W-:Y:S01]  /*3640*/  HMMA.16816.F32.BF16 R52, R12, R10, R52 ;  /* 0x0000000a0c34723c */ /* 0x000fe20000041834 */
[----:B------:R-:W3:Y:S07]  /*3650*/  LDSM.16.M88.4 R8, [R161+0x1000] ;  /* 0x00100000a108783b */ /* 0x000eee0000000200 */
        /* <DEDUP_REMOVED lines=9> */
[C---:B-----5:R-:W-:Y:S08]  /*36f0*/  HMMA.16816.F32.BF16 R16, R112.reuse, R88, RZ ;  /* 0x000000587010723c */ /* 0x060ff000000418ff */
[----:B------:R-:W-:Y:S01]  /*3700*/  HMMA.16816.F32.BF16 R112, R112, R90, RZ ;  /* 0x0000005a7070723c */ /* 0x000fe200000418ff */
[----:B------:R-:W4:Y:S07]  /*3710*/  LDSM.16.M88.4 R88, [R160+0x5800] ;  /* 0x00580000a058783b */ /* 0x000f2e0000000200 */
[C---:B------:R-:W-:Y:S08]  /*3720*/  HMMA.16816.F32.BF16 R72, R12.reuse, R84, R72 ;  /* 0x000000540c48723c */ /* 0x040ff00000041848 */
[C---:B------:R-:W-:Y:S01]  /*3730*/  HMMA.16816.F32.BF16 R68, R12.reuse, R86, R68 ;  /* 0x000000560c44723c */ /* 0x040fe20000041844 */
[----:B------:R-:W5:Y:S07]  /*3740*/  LDSM.16.M88.4 R84, [R160+0x5c00] ;  /* 0x005c0000a054783b */ /* 0x000f6e0000000200 */
        /* <DEDUP_REMOVED lines=14> */
[----:B------:R-:W1:Y:S04]  /*3830*/  LDSM.16.M88.4 R12, [R160+0x6800] ;  /* 0x00680000a00c783b */ /* 0x000e680000000200 */
[----:B------:R-:W-:Y:S03]  /*3840*/  LDSM.16.M88.4 R100, [R160+0x7400] ;  /* 0x00740000a064783b */ /* 0x000fe60000000200 */
[C---:B---3--:R-:W-:Y:S08]  /*3850*/  HMMA.16816.F32.BF16 R72, R8.reuse, R96, R72 ;  /* 0x000000600848723c */ /* 0x048ff00000041848 */
[C---:B------:R-:W-:Y:S01]  /*3860*/  HMMA.16816.F32.BF16 R68, R8.reuse, R98, R68 ;  /* 0x000000620844723c */ /* 0x040fe20000041844 */
[----:B------:R-:W3:Y:S07]  /*3870*/  LDSM.16.M88.4 R96, [R160+0x6c00] ;  /* 0x006c0000a060783b */ /* 0x000eee0000000200 */
[C---:B------:R-:W-:Y:S08]  /*3880*/  HMMA.16816.F32.BF16 R64, R8.reuse, R92, R64 ;  /* 0x0000005c0840723c */ /* 0x040ff00000041840 */
[C---:B------:R-:W-:Y:S01]  /*3890*/  HMMA.16816.F32.BF16 R60, R8.reuse, R94, R60 ;  /* 0x0000005e083c723c */ /* 0x040fe2000004183c */
[----:B------:R-:W3:Y:S07]  /*38a0*/  LDSM.16.M88.4 R92, [R157+0x5000] ;  /* 0x005000009d5c783b */ /* 0x000eee0000000200 */
[C---:B----4-:R-:W-:Y:S08]  /*38b0*/  HMMA.16816.F32.BF16 R56, R8.reuse, R88, R56 ;  /* 0x000000580838723c */ /* 0x050ff00000041838 */
[C---:B------:R-:W-:Y:S01]  /*38c0*/  HMMA.16816.F32.BF16 R52, R8.reuse, R90, R52 ;  /* 0x0000005a0834723c */ /* 0x040fe20000041834 */
[----:B------:R-:W-:Y:S07]  /*38d0*/  LDSM.16.M88.4 R88, [R157+0x5400] ;  /* 0x005400009d58783b */ /* 0x000fee0000000200 */
[C---:B-----5:R-:W-:Y:S08]  /*38e0*/  HMMA.16816.F32.BF16 R48, R8.reuse, R84, R48 ;  /* 0x000000540830723c */ /* 0x060ff00000041830 */
[C---:B------:R-:W-:Y:S01]  /*38f0*/  HMMA.16816.F32.BF16 R44, R8.reuse, R86, R44 ;  /* 0x00000056082c723c */ /* 0x040fe2000004182c */
[----:B------:R-:W-:Y:S07]  /*3900*/  LDSM.16.M88.4 R84, [R157+0x5800] ;  /* 0x005800009d54783b */ /* 0x000fee0000000200 */
[C---:B--2---:R-:W-:Y:S08]  /*3910*/  HMMA.16816.F32.BF16 R40, R8.reuse, R80, R40 ;  /* 0x000000500828723c */ /* 0x044ff00000041828 */
[C---:B------:R-:W-:Y:S01]  /*3920*/  HMMA.16816.F32.BF16 R36, R8.reuse, R82, R36 ;  /* 0x000000520824723c */ /* 0x040fe20000041824 */
[----:B------:R-:W-:Y:S07]  /*3930*/  LDSM.16.M88.4 R80, [R157+0x5c00] ;  /* 0x005c00009d50783b */ /* 0x000fee0000000200 */
[C---:B-1----:R-:W-:Y:S08]  /*3940*/  HMMA.16816.F32.BF16 R32, R8.reuse, R76, R32 ;  /* 0x0000004c0820723c */ /* 0x042ff00000041820 */
[C---:B------:R-:W-:Y:S01]  /*3950*/  HMMA.16816.F32.BF16 R28, R8.reuse, R78, R28 ;  /* 0x0000004e081c723c */ /* 0x040fe2000004181c */
[----:B------:R-:W1:Y:S07]  /*3960*/  LDSM.16.M88.4 R76, [R157+0x6000] ;  /* 0x006000009d4c783b */ /* 0x000e6e0000000200 */
[C---:B------:R-:W-:Y:S08]  /*3970*/  HMMA.16816.F32.BF16 R24, R8.reuse, R12, R24 ;  /* 0x0000000c0818723c */ /* 0x040ff00000041818 */
[C---:B------:R-:W-:Y:S01]  /*3980*/  HMMA.16816.F32.BF16 R20, R8.reuse, R14, R20 ;  /* 0x0000000e0814723c */ /* 0x040fe20000041814 */
[----:B------:R-:W2:Y:S07]  /*3990*/  LDSM.16.M88.4 R12, [R157+0x6400] ;  /* 0x006400009d0c783b */ /* 0x000eae0000000200 */
[C---:B---3--:R-:W-:Y:S08]  /*39a0*/  HMMA.16816.F32.BF16 R16, R8.reuse, R96, R16 ;  /* 0x000000600810723c */ /* 0x048ff00000041810 */
[----:B------:R-:W-:Y:S01]  /*39b0*/  HMMA.16816.F32.BF16 R112, R8, R98, R112 ;  /* 0x000000620870723c */ /* 0x000fe20000041870 */
[----:B------:R-:W3:Y:S04]  /*39c0*/  LDSM.16.M88.4 R8, [R157+0x6800] ;  /* 0x006800009d08783b */ /* 0x000ee80000000200 */
[----:B------:R-:W-:Y:S03]  /*39d0*/  LDSM.16.M88.4 R96, [R160+0x7800] ;  /* 0x00780000a060783b */ /* 0x000fe60000000200 */
[C---:B------:R-:W-:Y:S08]  /*39e0*/  HMMA.16816.F32.BF16 R72, R116.reuse, R92, R72 ;  /* 0x0000005c7448723c */ /* 0x040ff00000041848 */
[C---:B-1----:R-:W-:Y:S08]  /*39f0*/  HMMA.16816.F32.BF16 R40, R116.reuse, R76, R40 ;  /* 0x0000004c7428723c */ /* 0x042ff00000041828 */
[C---:B------:R-:W-:Y:S01]  /*3a00*/  HMMA.16816.F32.BF16 R36, R116.reuse, R78, R36 ;  /* 0x0000004e7424723c */ /* 0x040fe20000041824 */
[----:B------:R-:W-:Y:S07]  /*3a10*/  LDSM.16.M88.4 R76, [R160+0x8c00] ;  /* 0x008c0000a04c783b */ /* 0x000fee0000000200 */
[C---:B--2---:R-:W-:Y:S08]  /*3a20*/  HMMA.16816.F32.BF16 R32, R116.reuse, R12, R32 ;  /* 0x0000000c7420723c */ /* 0x044ff00000041820 */
[C---:B------:R-:W-:Y:S01]  /*3a30*/  HMMA.16816.F32.BF16 R28, R116.reuse, R14, R28 ;  /* 0x0000000e741c723c */ /* 0x040fe2000004181c */
[----:B------:R-:W-:Y:S07]  /*3a40*/  LDSM.16.M88.4 R12, [R159+0x2000] ;  /* 0x002000009f0c783b */ /* 0x000fee0000000200 */
[C---:B---3--:R-:W-:Y:S08]  /*3a50*/  HMMA.16816.F32.BF16 R24, R116.reuse, R8, R24 ;  /* 0x000000087418723c */ /* 0x048ff00000041818 */
[C---:B------:R-:W-:Y:S01]  /*3a60*/  HMMA.16816.F32.BF16 R20, R116.reuse, R10, R20 ;  /* 0x0000000a7414723c */ /* 0x040fe20000041814 */
[----:B------:R-:W1:Y:S07]  /*3a70*/  LDSM.16.M88.4 R8, [R157+0x7000] ;  /* 0x007000009d08783b */ /* 0x000e6e0000000200 */
[----:B------:R-:W-:Y:S01]  /*3a80*/  HMMA.16816.F32.BF16 R68, R116, R94, R68 ;  /* 0x0000005e7444723c */ /* 0x000fe20000041844 */
[----:B------:R-:W2:Y:S07]  /*3a90*/  LDSM.16.M88.4 R92, [R160+0x7c00] ;  /* 0x007c0000a05c783b */ /* 0x000eae0000000200 */
[----:B------:R-:W-:Y:S08]  /*3aa0*/  HMMA.16816.F32.BF16 R72, R108, R104, R72 ;  /* 0x000000686c48723c */ /* 0x000ff00000041848 */
[C---:B------:R-:W-:Y:S08]  /*3ab0*/  HMMA.16816.F32.BF16 R64, R116.reuse, R88, R64 ;  /* 0x000000587440723c */ /* 0x040ff00000041840 */
[C---:B------:R-:W-:Y:S01]  /*3ac0*/  HMMA.16816.F32.BF16 R60, R116.reuse, R90, R60 ;  /* 0x0000005a743c723c */ /* 0x040fe2000004183c */
[----:B------:R-:W-:Y:S07]  /*3ad0*/  LDSM.16.M88.4 R88, [R160+0x8000] ;  /* 0x00800000a058783b */ /* 0x000fee0000000200 */
[C---:B------:R-:W-:Y:S08]  /*3ae0*/  HMMA.16816.F32.BF16 R16, R116.reuse, R120, R16 ;  /* 0x000000787410723c */ /* 0x040ff00000041810 */
[----:B------:R-:W-:Y:S08]  /*3af0*/  HMMA.16816.F32.BF16 R112, R116, R122, R112 ;  /* 0x0000007a7470723c */ /* 0x000ff00000041870 */
[----:B------:R-:W-:Y:S08]  /*3b00*/  HMMA.16816.F32.BF16 R68, R108, R106, R68 ;  /* 0x0000006a6c44723c */ /* 0x000ff00000041844 */
[C---:B------:R-:W-:Y:S08]  /*3b10*/  HMMA.16816.F32.BF16 R48, R116.reuse, R80, R48 ;  /* 0x000000507430723c */ /* 0x040ff00000041830 */
[C---:B------:R-:W-:Y:S01]  /*3b20*/  HMMA.16816.F32.BF16 R44, R116.reuse, R82, R44 ;  /* 0x00000052742c723c */ /* 0x040fe2000004182c */
[----:B------:R-:W3:Y:S07]  /*3b30*/  LDSM.16.M88.4 R80, [R160+0x8800] ;  /* 0x00880000a050783b */ /* 0x000eee0000000200 */
[C---:B------:R-:W-:Y:S08]  /*3b40*/  HMMA.16816.F32.BF16 R56, R116.reuse, R84, R56 ;  /* 0x000000547438723c */ /* 0x040ff00000041838 */
[----:B------:R-:W-:Y:S01]  /*3b50*/  HMMA.16816.F32.BF16 R52, R116, R86, R52 ;  /* 0x000000567434723c */ /* 0x000fe20000041834 */
[----:B------:R-:W4:Y:S07]  /*3b60*/  LDSM.16.M88.4 R84, [R160+0x8400] ;  /* 0x00840000a054783b */ /* 0x000f2e0000000200 */
[----:B-1----:R-:W-:Y:S01]  /*3b70*/  HMMA.16816.F32.BF16 R72, R12, R8, R72 ;  /* 0x000000080c48723c */ /* 0x002fe20000041848 */
[----:B------:R-:W-:-:S05]  /*3b80*/  LOP3.LUT R9, R124, 0x6, RZ, 0xc0, !PT ;  /* 0x000000067c097812 */ /* 0x000fca00078ec0ff */
[----:B------:R-:W-:Y:S02]  /*3b90*/  IMAD.IADD R0, R186, 0x1, R9 ;  /* 0x00000001ba007824 */ /* 0x000fe400078e0209 */
[----:B------:R-:W-:Y:S02]  /*3ba0*/  HMMA.16816.F32.BF16 R64, R108, R100, R64 ;  /* 0x000000646c40723c */ /* 0x000fe40000041840 */
[C---:B------:R-:W-:Y:S01]  /*3bb0*/  VIADD R8, R0.reuse, 0x8 ;  /* 0x0000000800087836 */ /* 0x040fe20000000000 */
[----:B------:R-:W-:-:S04]  /*3bc0*/  ISETP.GE.AND P3, PT, R0, R125, PT ;  /* 0x0000007d0000720c */ /* 0x000fc80003f66270 */
[----:B------:R-:W-:Y:S01]  /*3bd0*/  ISETP.GE.AND P1, PT, R8, R125, PT ;  /* 0x0000007d0800720c */ /* 0x000fe20003f26270 */
[C---:B------:R-:W-:Y:S01]  /*3be0*/  HMMA.16816.F32.BF16 R60, R108.reuse, R102, R60 ;  /* 0x000000666c3c723c */ /* 0x040fe2000004183c */
[----:B------:R-:W1:Y:S07]  /*3bf0*/  LDSM.16.M88.4 R100, [R157+0x7400] ;  /* 0x007400009d64783b */ /* 0x000e6e0000000200 */
[C---:B------:R-:W-:Y:S08]  /*3c00*/  HMMA.16816.F32.BF16 R16, R108.reuse, R76, R16 ;  /* 0x0000004c6c10723c */ /* 0x040ff00000041810 */
[----:B------:R-:W-:Y:S01]  /*3c10*/  HMMA.16816.F32.BF16 R112, R108, R78, R112 ;  /* 0x0000004e6c70723c */ /* 0x000fe20000041870 */
[----:B------:R-:W5:Y:S07]  /*3c20*/  LDSM.16.M88.4 R76, [R157+0x7800] ;  /* 0x007800009d4c783b */ /* 0x000f6e0000000200 */
[----:B------:R-:W-:Y:S01]  /*3c30*/  HMMA.16816.F32.BF16 R68, R12, R10, R68 ;  /* 0x0000000a0c44723c */ /* 0x000fe20000041844 */
[----:B------:R-:W-:-:S05]  /*3c40*/  VIADD R10, R0, 0x1 ;  /* 0x00000001000a7836 */ /* 0x000fca0000000000 */
[----:B------:R-:W-:Y:S02]  /*3c50*/  ISETP.GE.AND P2, PT, R10, R125, PT ;  /* 0x0000007d0a00720c */ /* 0x000fe40003f46270 */
[----:B------:R-:W5:Y:S01]  /*3c60*/  LDSM.16.M88.4 R8, [R157+0x7c00] ;  /* 0x007c00009d08783b */ /* 0x000f620000000200 */
[C---:B------:R-:W-:Y:S08]  /*3c70*/  HMMA.16816.F32.BF16 R56, R108.reuse, R96, R56 ;  /* 0x000000606c38723c */ /* 0x040ff00000041838 */
[----:B--2---:R-:W-:Y:S02]  /*3c80*/  HMMA.16816.F32.BF16 R48, R108, R92, R48 ;  /* 0x0000005c6c30723c */ /* 0x004fe40000041830 */
[----:B------:R-:W-:-:S02]  /*3c90*/  FSEL R70, R70, -INF , !P1 ;  /* 0xff80000046467808 */ /* 0x000fc40004800000 */
[----:B------:R-:W-:-:S04]  /*3ca0*/  FSEL R68, R68, -INF , !P1 ;  /* 0xff80000044447808 */ /* 0x000fc80004800000 */
[----:B---3--:R-:W-:Y:S01]  /*3cb0*/  HMMA.16816.F32.BF16 R24, R108, R80, R24 ;  /* 0x000000506c18723c */ /* 0x008fe20000041818 */
[----:B------:R-:W-:Y:S01]  /*3cc0*/  VIADD R80, R0, 0x9 ;  /* 0x0000000900507836 */ /* 0x000fe20000000000 */
[----:B------:R-:W-:-:S04]  /*3cd0*/  FSEL R81, R72, -INF , !P3 ;  /* 0xff80000048517808 */ /* 0x000fc80005800000 */
[-C--:B------:R-:W-:Y:S01]  /*3ce0*/  ISETP.GE.AND P0, PT, R80, R125.reuse, PT ;  /* 0x0000007d5000720c */ /* 0x080fe20003f06270 */
[----:B------:R-:W-:Y:S01]  /*3cf0*/  VIADD R80, R0, 0x18 ;  /* 0x0000001800507836 */ /* 0x000fe20000000000 */
[C---:B------:R-:W-:Y:S01]  /*3d00*/  HMMA.16816.F32.BF16 R36, R108.reuse, R90, R36 ;  /* 0x0000005a6c24723c */ /* 0x040fe20000041824 */
[----:B------:R-:W-:Y:S02]  /*3d10*/  FSEL R91, R75, -INF , !P2 ;  /* 0xff8000004b5b7808 */ /* 0x000fe40005000000 */
[----:B------:R-:W-:Y:S02]  /*3d20*/  FSEL R93, R71, -INF , !P0 ;  /* 0xff800000475d7808 */ /* 0x000fe40004000000 */
[----:B------:R-:W-:Y:S01]  /*3d30*/  ISETP.GE.AND P4, PT, R80, R125, PT ;  /* 0x0000007d5000720c */ /* 0x000fe20003f86270 */
[----:B------:R-:W-:Y:S02]  /*3d40*/  VIADD R80, R0, 0x19 ;  /* 0x0000001900507836 */ /* 0x000fe40000000000 */
[----:B----4-:R-:W-:Y:S01]  /*3d50*/  HMMA.16816.F32.BF16 R28, R108, R86, R28 ;  /* 0x000000566c1c723c */ /* 0x010fe2000004181c */
[----:B------:R-:W-:-:S02]  /*3d60*/  FSEL R87, R74, -INF , !P3 ;  /* 0xff8000004a577808 */ /* 0x000fc40005800000 */
[----:B------:R-:W-:Y:S01]  /*3d70*/  ISETP.GE.AND P3, PT, R80, R125, PT ;  /* 0x0000007d5000720c */ /* 0x000fe20003f66270 */
[----:B------:R-:W-:-:S04]  /*3d80*/  VIADD R80, R0, 0x20 ;  /* 0x0000002000507836 */ /* 0x000fc80000000000 */
[----:B------:R-:W-:Y:S01]  /*3d90*/  HMMA.16816.F32.BF16 R20, R108, R82, R20 ;  /* 0x000000526c14723c */ /* 0x000fe20000041814 */
[----:B------:R-:W-:Y:S01]  /*3da0*/  FSEL R83, R73, -INF , !P2 ;  /* 0xff80000049537808 */ /* 0x000fe20005000000 */
[----:B------:R-:W-:Y:S01]  /*3db0*/  VIADD R82, R0, 0x11 ;  /* 0x0000001100527836 */ /* 0x000fe20000000000 */
[----:B------:R-:W2:Y:S01]  /*3dc0*/  LDSM.16.M88.4 R72, [R157+0x8000] ;  /* 0x008000009d48783b */ /* 0x000ea20000000200 */
[-C--:B------:R-:W-:Y:S01]  /*3dd0*/  ISETP.GE.AND P2, PT, R80, R125.reuse, PT ;  /* 0x0000007d5000720c */ /* 0x080fe20003f46270 */
[----:B------:R-:W-:Y:S02]  /*3de0*/  VIADD R80, R0, 0x21 ;  /* 0x0000002100507836 */ /* 0x000fe40000000000 */
[-C--:B------:R-:W-:Y:S01]  /*3df0*/  ISETP.GE.AND P5, PT, R82, R125.reuse, PT ;  /* 0x0000007d5200720c */ /* 0x080fe20003fa6270 */
[----:B-1----:R-:W-:Y:S02]  /*3e00*/  HMMA.16816.F32.BF16 R60, R12, R102, R60 ;  /* 0x000000660c3c723c */ /* 0x002fe4000004183c */
[----:B------:R-:W-:-:S06]  /*3e10*/  ISETP.GE.AND P1, PT, R80, R125, PT ;  /* 0x0000007d5000720c */ /* 0x000fcc0003f26270 */
[----:B------:R-:W-:Y:S08]  /*3e20*/  HMMA.16816.F32.BF16 R64, R12, R100, R64 ;  /* 0x000000640c40723c */ /* 0x000ff00000041840 */
[----:B------:R-:W-:Y:S03]  /*3e30*/  HMMA.16816.F32.BF16 R44, R108, R94, R44 ;  /* 0x0000005e6c2c723c */ /* 0x000fe6000004182c */
[----:B------:R-:W-:-:S05]  /*3e40*/  FSEL R71, R63, -INF , !P3 ;  /* 0xff8000003f477808 */ /* 0x000fca0005800000 */
[----:B-----5:R-:W-:Y:S01]  /*3e50*/  HMMA.16816.F32.BF16 R56, R12, R76, R56 ;  /* 0x0000004c0c38723c */ /* 0x020fe20000041838 */
[----:B------:R-:W-:Y:S02]  /*3e60*/  VIADD R76, R0, 0x28 ;  /* 0x00000028004c7836 */ /* 0x000fe40000000000 */
[----:B------:R-:W-:-:S05]  /*3e70*/  FSEL R97, R67, -INF , !P5 ;  /* 0xff80000043617808 */ /* 0x000fca0006800000 */
[----:B------:R-:W-:Y:S01]  /*3e80*/  HMMA.16816.F32.BF16 R32, R108, R84, R32 ;  /* 0x000000546c20723c */ /* 0x000fe20000041820 */
[----:B------:R-:W-:Y:S01]  /*3e90*/  VIADD R84, R0, 0x10 ;  /* 0x0000001000547836 */ /* 0x000fe20000000000 */
[----:B------:R-:W-:Y:S02]  /*3ea0*/  FSEL R85, R69, -INF , !P0 ;  /* 0xff80000045557808 */ /* 0x000fe40004000000 */
[----:B------:R-:W-:Y:S02]  /*3eb0*/  FSEL R69, R65, -INF , !P5 ;  /* 0xff80000041457808 */ /* 0x000fe40006800000 */
[----:B------:R-:W-:Y:S02]  /*3ec0*/  ISETP.GE.AND P6, PT, R84, R125, PT ;  /* 0x0000007d5400720c */ /* 0x000fe40003fc6270 */
[----:B------:R-:W-:Y:S01]  /*3ed0*/  HMMA.16816.F32.BF16 R48, R12, R8, R48 ;  /* 0x000000080c30723c */ /* 0x000fe20000041830 */
[----:B------:R-:W-:Y:S01]  /*3ee0*/  VIADD R8, R0, 0x38 ;  /* 0x0000003800087836 */ /* 0x000fe20000000000 */
[----:B------:R-:W-:-:S02]  /*3ef0*/  FSEL R95, R66, -INF , !P6 ;  /* 0xff800000425f7808 */ /* 0x000fc40007000000 */
[----:B------:R-:W-:Y:S02]  /*3f00*/  FSEL R77, R64, -INF , !P6 ;  /* 0xff800000404d7808 */ /* 0x000fe40007000000 */
[----:B------:R-:W1:Y:S01]  /*3f10*/  LDSM.16.M88.4 R64, [R157+0x8400] ;  /* 0x008400009d40783b */ /* 0x000e620000000200 */
[----:B------:R-:W-:Y:S01]  /*3f20*/  FSEL R195, R58, -INF , !P2 ;  /* 0xff8000003ac37808 */ /* 0x000fe20005000000 */
[----:B------:R-:W-:Y:S01]  /*3f30*/  HMMA.16816.F32.BF16 R40, R108, R88, R40 ;  /* 0x000000586c28723c */ /* 0x000fe20000041828 */
[----:B------:R-:W-:Y:S01]  /*3f40*/  FSEL R89, R61, -INF , !P3 ;  /* 0xff8000003d597808 */ /* 0x000fe20005800000 */
[----:B------:R-:W-:Y:S01]  /*3f50*/  VIADD R58, R0, 0x41 ;  /* 0x00000041003a7836 */ /* 0x000fe20000000000 */
[-C--:B------:R-:W-:Y:S01]  /*3f60*/  ISETP.GE.AND P3, PT, R8, R125.reuse, PT ;  /* 0x0000007d0800720c */ /* 0x080fe20003f66270 */
[----:B------:R-:W-:Y:S01]  /*3f70*/  VIADD R8, R0, 0x39 ;  /* 0x0000003900087836 */ /* 0x000fe20000000000 */
[----:B------:R-:W-:Y:S01]  /*3f80*/  FSEL R193, R56, -INF , !P2 ;  /* 0xff80000038c17808 */ /* 0x000fe20005000000 */
[----:B------:R-:W-:Y:S01]  /*3f90*/  VIADD R56, R0, 0x40 ;  /* 0x0000004000387836 */ /* 0x000fe20000000000 */
[-C--:B------:R-:W-:Y:S01]  /*3fa0*/  ISETP.GE.AND P0, PT, R76, R125.reuse, PT ;  /* 0x0000007d4c00720c */ /* 0x080fe20003f06270 */
[----:B------:R-:W-:Y:S01]  /*3fb0*/  HMMA.16816.F32.BF16 R44, R12, R10, R44 ;  /* 0x0000000a0c2c723c */ /* 0x000fe2000004182c */
[----:B------:R-:W-:Y:S01]  /*3fc0*/  ISETP.GE.AND P2, PT, R8, R125, PT ;  /* 0x0000007d0800720c */ /* 0x000fe20003f46270 */
[----:B------:R-:W-:Y:S01]  /*3fd0*/  VIADD R76, R0, 0x29 ;  /* 0x00000029004c7836 */ /* 0x000fe20000000000 */
[----:B------:R-:W3:Y:S01]  /*3fe0*/  LDSM.16.M88.4 R8, [R157+0x8800] ;  /* 0x008800009d08783b */ /* 0x000ee20000000200 */
[----:B------:R-:W-:-:S02]  /*3ff0*/  FSEL R199, R59, -INF , !P1 ;  /* 0xff8000003bc77808 */ /* 0x000fc40004800000 */
[----:B------:R-:W-:Y:S02]  /*4000*/  FSEL R191, R57, -INF , !P1 ;  /* 0xff80000039bf7808 */ /* 0x000fe40004800000 */
[----:B------:R-:W-:Y:S01]  /*4010*/  HMMA.16816.F32.BF16 R52, R108, R98, R52 ;  /* 0x000000626c34723c */ /* 0x000fe20000041834 */
[-C--:B------:R-:W-:Y:S01]  /*4020*/  ISETP.GE.AND P6, PT, R76, R125.reuse, PT ;  /* 0x0000007d4c00720c */ /* 0x080fe20003fc6270 */
[----:B------:R-:W-:Y:S01]  /*4030*/  VIADD R76, R0, 0x30 ;  /* 0x00000030004c7836 */ /* 0x000fe20000000000 */
[----:B------:R-:W-:Y:S02]  /*4040*/  FSEL R99, R62, -INF , !P4 ;  /* 0xff8000003e637808 */ /* 0x000fe40006000000 */
[-C--:B------:R-:W-:Y:S01]  /*4050*/  ISETP.GE.AND P1, PT, R56, R125.reuse, PT ;  /* 0x0000007d3800720c */ /* 0x080fe20003f26270 */
[----:B------:R-:W-:Y:S01]  /*4060*/  VIADD R56, R0, 0x48 ;  /* 0x0000004800387836 */ /* 0x000fe20000000000 */
[----:B------:R-:W-:Y:S01]  /*4070*/  ISETP.GE.AND P5, PT, R76, R125, PT ;  /* 0x0000007d4c00720c */ /* 0x000fe20003fa6270 */
[----:B--2---:R-:W-:Y:S01]  /*4080*/  HMMA.16816.F32.BF16 R40, R12, R72, R40 ;  /* 0x000000480c28723c */ /* 0x004fe20000041828 */
[----:B------:R-:W-:-:S02]  /*4090*/  VIADD R76, R0, 0x31 ;  /* 0x00000031004c7836 */ /* 0x000fc40000000000 */
[----:B------:R-:W-:Y:S01]  /*40a0*/  FSEL R147, R48, -INF , !P5 ;  /* 0xff80000030937808 */ /* 0x000fe20006800000 */
[----:B------:R-:W-:Y:S01]  /*40b0*/  VIADD R48, R0, 0x50 ;  /* 0x0000005000307836 */ /* 0x000fe20000000000 */
[----:B------:R-:W-:Y:S01]  /*40c0*/  FSEL R189, R46, -INF , !P3 ;  /* 0xff8000002ebd7808 */ /* 0x000fe20005800000 */
[----:B------:R-:W-:Y:S01]  /*40d0*/  VIADD R46, R0, 0x59 ;  /* 0x00000059002e7836 */ /* 0x000fe20000000000 */
[----:B------:R-:W-:Y:S01]  /*40e0*/  FSEL R155, R44, -INF , !P3 ;  /* 0xff8000002c9b7808 */ /* 0x000fe20005800000 */
[----:B------:R-:W-:Y:S01]  /*40f0*/  HMMA.16816.F32.BF16 R72, R12, R74, R36 ;  /* 0x0000004a0c48723c */ /* 0x000fe20000041824 */
[----:B------:R-:W2:Y:S01]  /*4100*/  LDSM.16.M88.4 R36, [R157+0x8c00] ;  /* 0x008c00009d24783b */ /* 0x000ea20000000200 */
[----:B------:R-:W-:Y:S01]  /*4110*/  VIADD R44, R0, 0x60 ;  /* 0x00000060002c7836 */ /* 0x000fe20000000000 */
[----:B------:R-:W-:Y:S01]  /*4120*/  FSEL R151, R47, -INF , !P2 ;  /* 0xff8000002f977808 */ /* 0x000fe20005000000 */
[----:B------:R-:W-:-:S04]  /*4130*/  DEPBAR.LE SB0, 0x0 ;  /* 0x000080000000791a */ /* 0x000fc80000000000 */
[C---:B------:R-:W-:Y:S01]  /*4140*/  HMMA.16816.F32.BF16 R52, R12.reuse, R78, R52 ;  /* 0x0000004e0c34723c */ /* 0x040fe20000041834 */
[----:B------:R-:W-:Y:S02]  /*4150*/  FSEL R79, R60, -INF , !P4 ;  /* 0xff8000003c4f7808 */ /* 0x000fe40006000000 */
[----:B------:R-:W-:Y:S02]  /*4160*/  ISETP.GE.AND P4, PT, R76, R125, PT ;  /* 0x0000007d4c00720c */ /* 0x000fe40003f86270 */
[----:B------:R-:W-:Y:S02]  /*4170*/  FSEL R141, R42, -INF , !P1 ;  /* 0xff8000002a8d7808 */ /* 0x000fe40004800000 */
[----:B------:R-:W-:Y:S01]  /*4180*/  FSEL R153, R51, -INF , !P4 ;  /* 0xff80000033997808 */ /* 0x000fe20006000000 */
[----:B-1----:R-:W-:Y:S01]  /*4190*/  HMMA.16816.F32.BF16 R32, R12, R64, R32 ;  /* 0x000000400c20723c */ /* 0x002fe20000041820 */
[----:B------:R-:W-:Y:S02]  /*41a0*/  FSEL R145, R49, -INF , !P4 ;  /* 0xff80000031917808 */ /* 0x000fe40006000000 */
[----:B------:R-:W-:-:S02]  /*41b0*/  FSEL R139, R40, -INF , !P1 ;  /* 0xff800000288b7808 */ /* 0x000fc40004800000 */
[-C--:B------:R-:W-:Y:S01]  /*41c0*/  ISETP.GE.AND P4, PT, R48, R125.reuse, PT ;  /* 0x0000007d3000720c */ /* 0x080fe20003f86270 */
[----:B------:R-:W-:Y:S01]  /*41d0*/  VIADD R48, R0, 0x58 ;  /* 0x0000005800307836 */ /* 0x000fe20000000000 */
[----:B------:R-:W-:Y:S01]  /*41e0*/  FSEL R187, R45, -INF , !P2 ;  /* 0xff8000002dbb7808 */ /* 0x000fe20005000000 */
[C---:B---3--:R-:W-:Y:S01]  /*41f0*/  HMMA.16816.F32.BF16 R20, R12.reuse, R10, R20 ;  /* 0x0000000a0c14723c */ /* 0x048fe20000041814 */
[-C--:B------:R-:W-:Y:S01]  /*4200*/  ISETP.GE.AND P1, PT, R46, R125.reuse, PT ;  /* 0x0000007d2e00720c */ /* 0x080fe20003f26270 */
[----:B------:R-:W-:Y:S01]  /*4210*/  VIADD R10, R0, 0x69 ;  /* 0x00000069000a7836 */ /* 0x000fe20000000000 */
[----:B------:R-:W-:Y:S02]  /*4220*/  FSEL R205, R54, -INF , !P0 ;  /* 0xff80000036cd7808 */ /* 0x000fe40004000000 */
[----:B------:R-:W-:Y:S01]  /*4230*/  FSEL R201, R52, -INF , !P0 ;  /* 0xff80000034c97808 */ /* 0x000fe20004000000 */
[----:B------:R-:W-:Y:S01]  /*4240*/  VIADD R52, R0, 0x49 ;  /* 0x0000004900347836 */ /* 0x000fe20000000000 */
[----:B------:R-:W-:Y:S01]  /*4250*/  ISETP.GE.AND P0, PT, R58, R125, PT ;  /* 0x0000007d3a00720c */ /* 0x000fe20003f06270 */
[----:B------:R-:W-:Y:S01]  /*4260*/  HMMA.16816.F32.BF16 R28, R12, R66, R28 ;  /* 0x000000420c1c723c */ /* 0x000fe2000004181c */
[----:B------:R-:W-:Y:S01]  /*4270*/  FSEL R149, R50, -INF , !P5 ;  /* 0xff80000032957808 */ /* 0x000fe20006800000 */
[----:B------:R-:W-:Y:S01]  /*4280*/  VIADD R50, R0, 0x51 ;  /* 0x0000005100327836 */ /* 0x000fe20000000000 */
[----:B------:R-:W-:-:S02]  /*4290*/  FSEL R133, R43, -INF , !P0 ;  /* 0xff8000002b857808 */ /* 0x000fc40004000000 */
[----:B------:R-:W-:Y:S02]  /*42a0*/  FSEL R129, R41, -INF , !P0 ;  /* 0xff80000029817808 */ /* 0x000fe40004000000 */
[-C--:B------:R-:W-:Y:S02]  /*42b0*/  ISETP.GE.AND P0, PT, R44, R125.reuse, PT ;  /* 0x0000007d2c00720c */ /* 0x080fe40003f06270 */
[C---:B------:R-:W-:Y:S01]  /*42c0*/  HMMA.16816.F32.BF16 R44, R12.reuse, R8, R24 ;  /* 0x000000080c2c723c */ /* 0x040fe20000041818 */
[-C--:B------:R-:W-:Y:S01]  /*42d0*/  ISETP.GE.AND P5, PT, R52, R125.reuse, PT ;  /* 0x0000007d3400720c */ /* 0x080fe20003fa6270 */
[----:B------:R-:W-:Y:S01]  /*42e0*/  VIADD R8, R0, 0x68 ;  /* 0x0000006800087836 */ /* 0x000fe20000000000 */
[----:B------:R-:W-:Y:S01]  /*42f0*/  FSEL R62, R34, -INF , !P4 ;  /* 0xff800000223e7808 */ /* 0x000fe20006000000 */
[----:B------:R-:W-:Y:S01]  /*4300*/  VIADD R24, R0, 0x61 ;  /* 0x0000006100187836 */ /* 0x000fe20000000000 */
[----:B------:R-:W-:Y:S02]  /*4310*/  FSEL R61, R32, -INF , !P4 ;  /* 0xff800000203d7808 */ /* 0x000fe40006000000 */
[----:B------:R-:W-:Y:S01]  /*4320*/  ISETP.GE.AND P4, PT, R10, R125, PT ;  /* 0x0000007d0a00720c */ /* 0x000fe20003f86270 */
[----:B--2---:R-:W-:Y:S01]  /*4330*/  HMMA.16816.F32.BF16 R16, R12, R36, R16 ;  /* 0x000000240c10723c */ /* 0x004fe20000041810 */
[----:B------:R-:W-:Y:S01]  /*4340*/  FSEL R131, R75, -INF , !P5 ;  /* 0xff8000004b837808 */ /* 0x000fe20006800000 */
[----:B------:R-:W-:Y:S01]  /*4350*/  VIADD R10, R0, 0x71 ;  /* 0x00000071000a7836 */ /* 0x000fe20000000000 */
[----:B------:R-:W-:-:S02]  /*4360*/  FSEL R137, R73, -INF , !P5 ;  /* 0xff80000049897808 */ /* 0x000fc40006800000 */
[-C--:B------:R-:W-:Y:S01]  /*4370*/  ISETP.GE.AND P5, PT, R8, R125.reuse, PT ;  /* 0x0000007d0800720c */ /* 0x080fe20003fa6270 */
[----:B------:R-:W-:Y:S01]  /*4380*/  VIADD R8, R0, 0x70 ;  /* 0x0000007000087836 */ /* 0x000fe20000000000 */
[----:B------:R-:W-:Y:S01]  /*4390*/  ISETP.GE.AND P3, PT, R50, R125, PT ;  /* 0x0000007d3200720c */ /* 0x000fe20003f66270 */
[----:B------:R-:W-:Y:S01]  /*43a0*/  HMMA.16816.F32.BF16 R112, R12, R38, R112 ;  /* 0x000000260c70723c */ /* 0x000fe20000041870 */
[----:B------:R-:W-:Y:S02]  /*43b0*/  FSEL R65, R23, -INF , !P4 ;  /* 0xff80000017417808 */ /* 0x000fe40006000000 */
[----:B------:R-:W-:Y:S02]  /*43c0*/  FSEL R51, R21, -INF , !P4 ;  /* 0xff80000015337808 */ /* 0x000fe40006000000 */
[----:B------:R-:W-:Y:S02]  /*43d0*/  ISETP.GT.AND P4, PT, R174, R167, PT ;  /* 0x000000a7ae00720c */ /* 0x000fe40003f84270 */
[----:B------:R-:W-:-:S02]  /*43e0*/  FSEL R60, R35, -INF , !P3 ;  /* 0xff800000233c7808 */ /* 0x000fc40005800000 */
[----:B------:R-:W-:Y:S02]  /*43f0*/  FSEL R59, R33, -INF , !P3 ;  /* 0xff800000213b7808 */ /* 0x000fe40005800000 */
[----:B------:R-:W-:Y:S02]  /*4400*/  FSEL R197, R55, -INF , !P6 ;  /* 0xff80000037c57808 */ /* 0x000fe40007000000 */
[----:B------:R-:W-:Y:S02]  /*4410*/  FSEL R203, R53, -INF , !P6 ;  /* 0xff80000035cb7808 */ /* 0x000fe40007000000 */
[-C--:B------:R-:W-:Y:S01]  /*4420*/  ISETP.GE.AND P3, PT, R8, R125.reuse, PT ;  /* 0x0000007d0800720c */ /* 0x080fe20003f66270 */
[----:B------:R-:W-:Y:S01]  /*4430*/  VIADD R8, R0, 0x78 ;  /* 0x0000007800087836 */ /* 0x000fe20000000000 */
[-C--:B------:R-:W-:Y:S01]  /*4440*/  ISETP.GE.AND P6, PT, R56, R125.reuse, PT ;  /* 0x0000007d3800720c */ /* 0x080fe20003fc6270 */
[----:B------:R-:W-:Y:S01]  /*4450*/  VIADD R0, R0, 0x79 ;  /* 0x0000007900007836 */ /* 0x000fe20000000000 */
[----:B------:R-:W-:-:S02]  /*4460*/  ISETP.GE.AND P2, PT, R48, R125, PT ;  /* 0x0000007d3000720c */ /* 0x000fc40003f46270 */
        /* <DEDUP_REMOVED lines=39> */
.L_x_1181:
        /* <DEDUP_REMOVED lines=20> */
[----:B------:R-:W-:Y:S01]  /*4820*/  IMAD R15, R11, R9, R0 ;  /* 0x000000090b0f7224 */ /* 0x000fe200078e0200 */
[----:B------:R-:W-:Y:S01]  /*4830*/  LOP3.LUT R0, R186, R13, RZ, 0x3c, !PT ;  /* 0x0000000dba007212 */ /* 0x000fe200078e3cff */
[----:B------:R-:W-:Y:S01]  /*4840*/  IMAD R9, R14, R9, R8 ;  /* 0x000000090e097224 */ /* 0x000fe200078e0208 */
[----:B------:R-:W-:Y:S02]  /*4850*/  LOP3.LUT R8, RZ, R13, RZ, 0x33, !PT ;  /* 0x0000000dff087212 */ /* 0x000fe400078e33ff */
[C---:B------:R-:W-:Y:S02]  /*4860*/  ISETP.GT.U32.AND P1, PT, R10.reuse, R15, PT ;  /* 0x0000000f0a00720c */ /* 0x040fe40003f24070 */
[----:B------:R-:W-:Y:S02]  /*4870*/  ISETP.GT.U32.AND P3, PT, R10, R9, PT ;  /* 0x000000090a00720c */ /* 0x000fe40003f64070 */
[----:B------:R-:W-:-:S09]  /*4880*/  ISETP.GE.AND P2, PT, R0, RZ, PT ;  /* 0x000000ff0000720c */ /* 0x000fd20003f46270 */
        /* <DEDUP_REMOVED lines=33> */
.L_x_1182:
[----:B------:R-:W-:Y:S05]  /*4aa0*/  BSYNC.RECONVERGENT B0 ;  /* 0x0000000000007941 */ /* 0x000fea0003800200 */
.L_x_1180:
[-C--:B------:R-:W-:Y:S01]  /*4ab0*/  ISETP.GE.AND P2, PT, R179, R176.reuse, PT ;  /* 0x000000b0b300720c */ /* 0x080fe20003f46270 */
[C---:B------:R-:W-:Y:S01]  /*4ac0*/  IMAD.SHL.U32 R9, R162.reuse, 0x40, RZ ;  /* 0x00000040a2097824 */ /* 0x040fe200078e00ff */
        /* <DEDUP_REMOVED lines=71> */
.L_x_1184:
[----:B------:R3:W-:Y:S02]  /*4f40*/  STS.128 [R177+0x8800], RZ ;  /* 0x008800ffb1007388 */ /* 0x0007e40000000c00 */
.L_x_1185:
[----:B------:R-:W-:Y:S05]  /*4f50*/  BSYNC.RECONVERGENT B0 ;  /* 0x0000000000007941 */ /* 0x000fea0003800200 */
.L_x_1183:
[----:B------:R-:W0:Y:S02]  /*4f60*/  LDGDEPBAR ;  /* 0x00000000000079af */ /* 0x000e240000000000 */
.L_x_1179:
[----:B------:R-:W-:Y:S05]  /*4f70*/  BSYNC.RECONVERGENT B1 ;  /* 0x0000000000017941 */ /* 0x000fea0003800200 */
.L_x_1178:
[----:B------:R-:W4:Y:S01]  /*4f80*/  LD.E R55, desc[UR4][R2.64+0xdc] ;  /* 0x0000dc0402377980 */ /* 0x000f22000c101900 */
[----:B------:R-:W-:Y:S02]  /*4f90*/  FMNMX3.FTZ R0, R87, R91, R70, !PT ;  /* 0x0000005b57007276 */ /* 0x000fe40007810046 */
[----:B-1----:R-:W-:Y:S02]  /*4fa0*/  FMNMX3.FTZ R8, R81, R83, R68, !PT ;  /* 0x0000005351087276 */ /* 0x002fe40007810044 */
        /* <DEDUP_REMOVED lines=34> */
[----:B------:R-:W5:Y:S04]  /*51d0*/  SHFL.BFLY PT, R9, R8, 0x2, 0x1f ;  /* 0x0c401f0008097f89 */ /* 0x000f6800000e0000 */
[----:B--2---:R-:W-:Y:S04]  /*51e0*/  LDSM.16.MT88.4 R12, [R158+0xb400] ;  /* 0x00b400009e0c783b */ /* 0x004fe80000004200 */
[----:B------:R-:W-:Y:S04]  /*51f0*/  LDSM.16.MT88.4 R72, [R156+0x9000] ;  /* 0x009000009c48783b */ /* 0x000fe80000004200 */
[----:B------:R-:W-:Y:S04]  /*5200*/  LDSM.16.MT88.4 R108, [R158+0x9000] ;  /* 0x009000009e6c783b */ /* 0x000fe80000004200 */
[----:B------:R-:W-:Y:S01]  /*5210*/  LDSM.16.MT88.4 R16, [R156+0x9400] ;  /* 0x009400009c10783b */ /* 0x000fe20000004200 */
[----:B-1----:R-:W-:-:S03]  /*5220*/  FMNMX.FTZ R11, R10, R11, !PT ;  /* 0x0000000b0a0b7209 */ /* 0x002fc60007810000 */
[----:B------:R-:W-:Y:S01]  /*5230*/  LDSM.16.MT88.4 R20, [R158+0x9400] ;  /* 0x009400009e14783b */ /* 0x000fe20000004200 */
        /* <DEDUP_REMOVED lines=38> */
[--C-:B------:R-:W-:Y:S01]  /*54a0*/  FFMA.FTZ R40, R193, R55, -R56.reuse ;  /* 0x00000037c1287223 */ /* 0x100fe20000010838 */
[----:B--2---:R-:W-:Y:S01]  /*54b0*/  F2FP.BF16.F32.PACK_AB R105, R126, R125 ;  /* 0x0000007d7e69723e */ /* 0x004fe200000010ff */
[-CC-:B------:R-:W-:Y:S01]  /*54c0*/  FFMA.FTZ R37, R191, R55.reuse, -R56.reuse ;  /* 0x00000037bf257223 */ /* 0x180fe20000010838 */
[----:B------:R-:W2:Y:S01]  /*54d0*/  MUFU.EX2 R127, R127 ;  /* 0x0000007f007f7308 */ /* 0x000ea20000000800 */
[-CC-:B------:R-:W-:Y:S01]  /*54e0*/  FFMA.FTZ R35, R201, R55.reuse, -R56.reuse ;  /* 0x00000037c9237223 */ /* 0x180fe20000010838 */
[-C--:B------:R-:W-:Y:S01]  /*54f0*/  FFMA.FTZ R34, R203, R55.reuse, -R56 ;  /* 0x00000037cb227223 */ /* 0x080fe20000010838 */
[-CC-:B------:R-:W-:Y:S01]  /*5500*/  FFMA.FTZ R33, R197, R55.reuse, -R122.reuse ;  /* 0x00000037c5217223 */ /* 0x180fe2000001087a */
[----:B------:R-:W-:Y:S01]  /*5510*/  MUFU.EX2 R119, R119 ;  /* 0x0000007700777308 */ /* 0x000fe20000000800 */
[-CC-:B------:R-:W-:Y:S01]  /*5520*/  FFMA.FTZ R30, R149, R55.reuse, -R122.reuse ;  /* 0x00000037951e7223 */ /* 0x180fe2000001087a */
[----:B-----5:R-:W-:Y:S01]  /*5530*/  F2FP.BF16.F32.PACK_AB R107, R117, R124 ;  /* 0x0000007c756b723e */ /* 0x020fe200000010ff */
[-CC-:B------:R-:W-:Y:S01]  /*5540*/  FFMA.FTZ R29, R153, R55.reuse, -R122.reuse ;  /* 0x00000037991d7223 */ /* 0x180fe2000001087a */
[----:B------:R-:W5:Y:S01]  /*5550*/  MUFU.EX2 R24, R24 ;  /* 0x0000001800187308 */ /* 0x000f620000000800 */
[-C--:B------:R-:W-:Y:S01]  /*5560*/  FFMA.FTZ R5, R189, R55.reuse, -R122 ;  /* 0x00000037bd057223 */ /* 0x080fe2000001087a */
[-CC-:B------:R-:W-:Y:S01]  /*5570*/  FFMA.FTZ R32, R147, R55.reuse, -R56.reuse ;  /* 0x0000003793207223 */ /* 0x180fe20000010838 */
[-CC-:B------:R-:W-:Y:S01]  /*5580*/  FFMA.FTZ R31, R145, R55.reuse, -R56.reuse ;  /* 0x00000037911f7223 */ /* 0x180fe20000010838 */
[----:B------:R-:W-:Y:S01]  /*5590*/  MUFU.EX2 R57, R57 ;  /* 0x0000003900397308 */ /* 0x000fe20000000800 */
[-CC-:B------:R-:W-:Y:S01]  /*55a0*/  FFMA.FTZ R28, R155, R55.reuse, -R56.reuse ;  /* 0x000000379b1c7223 */ /* 0x180fe20000010838 */
[----:B--2---:R-:W-:Y:S01]  /*55b0*/  F2FP.BF16.F32.PACK_AB R104, R127, R128 ;  /* 0x000000807f68723e */ /* 0x004fe200000010ff */
[-C--:B------:R-:W-:Y:S01]  /*55c0*/  FFMA.FTZ R7, R187, R55.reuse, -R56 ;  /* 0x00000037bb077223 */ /* 0x080fe20000010838 */
        /* <DEDUP_REMOVED lines=8> */
[----:B------:R-:W-:Y:S01]  /*5650*/  MUFU.EX2 R58, R58 ;  /* 0x0000003a003a7308 */ /* 0x000fe20000000800 */
[-CC-:B------:R-:W-:Y:S01]  /*5660*/  FFMA.FTZ R136, R139, R55.reuse, -R56.reuse ;  /* 0x000000378b887223 */ /* 0x180fe20000010838 */
[----:B------:R-:W-:Y:S01]  /*5670*/  FFMA.FTZ R137, R137, R55, -R56 ;  /* 0x0000003789897223 */ /* 0x000fe20000010838 */
[----:B------:R-:W-:Y:S01]  /*5680*/  FADD.FTZ R125, R125, R126 ;  /* 0x0000007e7d7d7221 */ /* 0x000fe20000010000 */
[----:B------:R-:W5:Y:S01]  /*5690*/  MUFU.EX2 R45, R45 ;  /* 0x0000002d002d7308 */ /* 0x000f620000000800 */
[C---:B-1----:R-:W-:Y:S01]  /*56a0*/  HMMA.16816.F32.BF16 R76, R104.reuse, R80, RZ ;  /* 0x00000050684c723c */ /* 0x042fe200000418ff */
[----:B--2---:R-:W-:Y:S01]  /*56b0*/  F2FP.BF16.F32.PACK_AB R9, R54, R57 ;  /* 0x000000393609723e */ /* 0x004fe200000010ff */
[-C--:B------:R-:W-:Y:S01]  /*56c0*/  FFMA.FTZ R62, R62, R55.reuse, -R122 ;  /* 0x000000373e3e7223 */ /* 0x080fe2000001087a */
[----:B------:R-:W-:Y:S01]  /*56d0*/  MUFU.EX2 R43, R43 ;  /* 0x0000002b002b7308 */ /* 0x000fe20000000800 */
[-CC-:B------:R-:W-:Y:S01]  /*56e0*/  FFMA.FTZ R61, R61, R55.reuse, -R56.reuse ;  /* 0x000000373d3d7223 */ /* 0x180fe20000010838 */
[-C--:B------:R-:W-:Y:S01]  /*56f0*/  FFMA.FTZ R126, R25, R55.reuse, -R56 ;  /* 0x00000037197e7223 */ /* 0x080fe20000010838 */
[-CC-:B------:R-:W-:Y:S01]  /*5700*/  FFMA.FTZ R66, R66, R55.reuse, -R122.reuse ;  /* 0x0000003742427223 */ /* 0x180fe2000001087a */
[----:B------:R-:W1:Y:S01]  /*5710*/  MUFU.EX2 R42, R42 ;  /* 0x0000002a002a7308 */ /* 0x000e620000000800 */
[----:B------:R-:W-:Y:S01]  /*5720*/  HMMA.16816.F32.BF16 R80, R104, R82, RZ ;  /* 0x000000526850723c */ /* 0x000fe200000418ff */
[-C--:B------:R-:W-:Y:S01]  /*5730*/  FFMA.FTZ R64, R64, R55.reuse, -R122 ;  /* 0x0000003740407223 */ /* 0x080fe2000001087a */
[----:B------:R-:W-:Y:S01]  /*5740*/  FFMA.FTZ R188, R47, R55, -R56 ;  /* 0x000000372fbc7223 */ /* 0x000fe20000010838 */
[----:B------:R-:W2:Y:S01]  /*5750*/  MUFU.EX2 R41, R41 ;  /* 0x0000002900297308 */ /* 0x000ea20000000800 */
[----:B------:R-:W-:-:S02]  /*5760*/  ISETP.GE.AND P0, PT, R6, R167, PT ;  /* 0x000000a70600720c */ /* 0x000fc40003f06270 */
[----:B-----5:R-:W-:Y:S01]  /*5770*/  F2FP.BF16.F32.PACK_AB R8, R45, R58 ;  /* 0x0000003a2d08723e */ /* 0x020fe200000010ff */
        /* <DEDUP_REMOVED lines=12> */
[----:B------:R-:W-:Y:S01]  /*5840*/  HMMA.16816.F32.BF16 R80, R8, R14, R80 ;  /* 0x0000000e0850723c */ /* 0x000fe20000041850 */
[----:B------:R-:W5:Y:S02]  /*5850*/  LDSM.16.MT88.4 R12, [R156+0xd000] ;  /* 0x00d000009c0c783b */ /* 0x000f640000004200 */
[----:B------:R-:W2:Y:S04]  /*5860*/  MUFU.EX2 R33, R33 ;  /* 0x0000002100217308 */ /* 0x000ea80000000800 */
[----:B------:R-:W-:Y:S01]  /*5870*/  MUFU.EX2 R30, R30 ;  /* 0x0000001e001e7308 */ /* 0x000fe20000000800 */
[C---:B------:R-:W-:Y:S03]  /*5880*/  HMMA.16816.F32.BF16 R112, R104.reuse, R108, RZ ;  /* 0x0000006c6870723c */ /* 0x040fe600000418ff */
[----:B------:R-:W-:Y:S04]  /*5890*/  MUFU.EX2 R29, R29 ;  /* 0x0000001d001d7308 */ /* 0x000fe80000000800 */
[----:B------:R-:W-:Y:S01]  /*58a0*/  MUFU.EX2 R5, R5 ;  /* 0x0000000500057308 */ /* 0x000fe20000000800 */
[C---:B----4-:R-:W-:Y:S03]  /*58b0*/  HMMA.16816.F32.BF16 R84, R104.reuse, R88, RZ ;  /* 0x000000586854723c */ /* 0x050fe600000418ff */
[----:B------:R-:W-:Y:S04]  /*58c0*/  MUFU.EX2 R32, R32 ;  /* 0x0000002000207308 */ /* 0x000fe80000000800 */
[----:B------:R-:W4:Y:S01]  /*58d0*/  MUFU.EX2 R31, R31 ;  /* 0x0000001f001f7308 */ /* 0x000f220000000800 */
        /* <DEDUP_REMOVED lines=10> */
[----:B------:R-:W-:Y:S04]  /*5980*/  MUFU.EX2 R136, R136 ;  /* 0x0000008800887308 */ /* 0x000fe80000000800 */
[----:B------:R-:W-:Y:S01]  /*5990*/  MUFU.EX2 R132, R132 ;  /* 0x0000008400847308 */ /* 0x000fe20000000800 */
[C---:B-----5:R-:W-:Y:S03]  /*59a0*/  HMMA.16816.F32.BF16 R100, R104.reuse, R12, RZ ;  /* 0x0000000c6864723c */ /* 0x060fe600000418ff */
[----:B------:R-:W-:Y:S04]  /*59b0*/  MUFU.EX2 R62, R62 ;  /* 0x0000003e003e7308 */ /* 0x000fe80000000800 */
[----:B------:R-:W-:Y:S01]  /*59c0*/  MUFU.EX2 R61, R61 ;  /* 0x0000003d003d7308 */ /* 0x000fe20000000800 */
[----:B------:R-:W-:Y:S01]  /*59d0*/  HMMA.16816.F32.BF16 R104, R104, R14, RZ ;  /* 0x0000000e6868723c */ /* 0x000fe200000418ff */
[----:B------:R-:W5:Y:S02]  /*59e0*/  LDSM.16.MT88.4 R12, [R156+0xd400] ;  /* 0x00d400009c0c783b */ /* 0x000f640000004200 */
[----:B------:R-:W-:Y:S04]  /*59f0*/  MUFU.EX2 R126, R126 ;  /* 0x0000007e007e7308 */ /* 0x000fe80000000800 */
[----:B------:R-:W-:Y:S01]  /*5a00*/  MUFU.EX2 R66, R66 ;  /* 0x0000004200427308 */ /* 0x000fe20000000800 */
[C---:B------:R-:W-:Y:S03]  /*5a10*/  HMMA.16816.F32.BF16 R68, R8.reuse, R16, R68 ;  /* 0x000000100844723c */ /* 0x040fe60000041844 */
[----:B------:R-:W-:Y:S04]  /*5a20*/  MUFU.EX2 R188, R188 ;  /* 0x000000bc00bc7308 */ /* 0x000fe80000000800 */
[----:B------:R-:W-:Y:S01]  /*5a30*/  MUFU.EX2 R187, R64 ;  /* 0x0000004000bb7308 */ /* 0x000fe20000000800 */
[C---:B------:R-:W-:Y:S01]  /*5a40*/  HMMA.16816.F32.BF16 R72, R8.reuse, R18, R72 ;  /* 0x000000120848723c */ /* 0x040fe20000041848 */
[----:B------:R-:W1:Y:S07]  /*5a50*/  LDSM.16.MT88.4 R16, [R158+0xd400] ;  /* 0x00d400009e10783b */ /* 0x000e6e0000004200 */
[C---:B------:R-:W-:Y:S08]  /*5a60*/  HMMA.16816.F32.BF16 R112, R8.reuse, R20, R112 ;  /* 0x000000140870723c */ /* 0x040ff00000041870 */
[C---:B------:R-:W-:Y:S01]  /*5a70*/  HMMA.16816.F32.BF16 R108, R8.reuse, R22, R108 ;  /* 0x00000016086c723c */ /* 0x040fe2000004186c */
[----:B------:R-:W2:Y:S07]  /*5a80*/  LDSM.16.MT88.4 R20, [R156+0xb400] ;  /* 0x00b400009c14783b */ /* 0x000eae0000004200 */
[C---:B-----5:R-:W-:Y:S08]  /*5a90*/  HMMA.16816.F32.BF16 R100, R8.reuse, R12, R100 ;  /* 0x0000000c0864723c */ /* 0x060ff00000041864 */
[C---:B------:R-:W-:Y:S01]  /*5aa0*/  HMMA.16816.F32.BF16 R104, R8.reuse, R14, R104 ;  /* 0x0000000e0868723c */ /* 0x040fe20000041868 */
[----:B------:R-:W5:Y:S07]  /*5ab0*/  LDSM.16.MT88.4 R12, [R156+0x9800] ;  /* 0x009800009c0c783b */ /* 0x000f6e0000004200 */
[C---:B-1----:R-:W-:Y:S08]  /*5ac0*/  HMMA.16816.F32.BF16 R92, R8.reuse, R16, R92 ;  /* 0x00000010085c723c */ /* 0x042ff0000004185c */
[C---:B------:R-:W-:Y:S01]  /*5ad0*/  HMMA.16816.F32.BF16 R96, R8.reuse, R18, R96 ;  /* 0x000000120860723c */ /* 0x040fe20000041860 */
[----:B------:R-:W1:Y:S07]  /*5ae0*/  LDSM.16.MT88.4 R16, [R158+0x9800] ;  /* 0x009800009e10783b */ /* 0x000e6e0000004200 */
[C---:B--2---:R-:W-:Y:S08]  /*5af0*/  HMMA.16816.F32.BF16 R84, R8.reuse, R20, R84 ;  /* 0x000000140854723c */ /* 0x044ff00000041854 */
[----:B------:R-:W-:Y:S01]  /*5b00*/  HMMA.16816.F32.BF16 R88, R8, R22, R88 ;  /* 0x000000160858723c */ /* 0x000fe20000041858 */
[----:B------:R-:W-:Y:S01]  /*5b10*/  F2FP.BF16.F32.PACK_AB R8, R37, R40 ;  /* 0x000000282508723e */ /* 0x000fe200000010ff */
[----:B------:R-:W-:Y:S01]  /*5b20*/  LDSM.16.MT88.4 R20, [R158+0xa400] ;  /* 0x00a400009e14783b */ /* 0x000fe20000004200 */
[----:B------:R-:W-:-:S02]  /*5b30*/  F2FP.BF16.F32.PACK_AB R9, R38, R39 ;  /* 0x000000272609723e */ /* 0x000fc400000010ff */
[----:B------:R-:W-:Y:S02]  /*5b40*/  F2FP.BF16.F32.PACK_AB R10, R34, R35 ;  /* 0x00000023220a723e */ /* 0x000fe400000010ff */
[----:B------:R-:W-:-:S07]  /*5b50*/  F2FP.BF16.F32.PACK_AB R11, R33, R36 ;  /* 0x00000024210b723e */ /* 0x000fce00000010ff */
[C---:B-----5:R-:W-:Y:S08]  /*5b60*/  HMMA.16816.F32.BF16 R68, R8.reuse, R12, R68 ;  /* 0x0000000c0844723c */ /* 0x060ff00000041844 */
        /* <DEDUP_REMOVED lines=17> */
[----:B----4-:R-:W-:-:S02]  /*5c80*/  F2FP.BF16.F32.PACK_AB R8, R31, R32 ;  /* 0x000000201f08723e */ /* 0x010fc400000010ff */
[----:B------:R-:W-:Y:S02]  /*5c90*/  F2FP.BF16.F32.PACK_AB R9, R29, R30 ;  /* 0x0000001e1d09723e */ /* 0x000fe400000010ff */
[----:B---3--:R-:W-:Y:S02]  /*5ca0*/  F2FP.BF16.F32.PACK_AB R10, R7, R28 ;  /* 0x0000001c070a723e */ /* 0x008fe400000010ff */
[----:B------:R-:W-:-:S07]  /*5cb0*/  F2FP.BF16.F32.PACK_AB R11, R4, R5 ;  /* 0x00000005040b723e */ /* 0x000fce00000010ff */
        /* <DEDUP_REMOVED lines=12> */
[----:B--2---:R-:W-:Y:S01]  /*5d80*/  HMMA.16816.F32.BF16 R100, R8, R12, R100 ;  /* 0x0000000c0864723c */ /* 0x004fe20000041864 */
[-C--:B------:R-:W-:Y:S01]  /*5d90*/  FFMA.FTZ R12, R129, R55.reuse, -R56 ;  /* 0x00000037810c7223 */ /* 0x080fe20000010838 */
[----:B------:R-:W-:-:S02]  /*5da0*/  FFMA.FTZ R129, R131, R55, -R122 ;  /* 0x0000003783817223 */ /* 0x000fc4000001087a */
[----:B------:R2:W-:Y:S04]  /*5db0*/  MUFU.EX2 R131, R137 ;  /* 0x0000008900837308 */ /* 0x0005e80000000800 */
[C---:B------:R-:W-:Y:S01]  /*5dc0*/  HMMA.16816.F32.BF16 R104, R8.reuse, R14, R104 ;  /* 0x0000000e0868723c */ /* 0x040fe20000041868 */
[----:B------:R3:W4:Y:S04]  /*5dd0*/  MUFU.EX2 R135, R12 ;  /* 0x0000000c00877308 */ /* 0x0007280000000800 */
[----:B------:R-:W5:Y:S03]  /*5de0*/  MUFU.EX2 R129, R129 ;  /* 0x0000008100817308 */ /* 0x000f660000000800 */
[C---:B-1----:R-:W-:Y:S01]  /*5df0*/  HMMA.16816.F32.BF16 R92, R8.reuse, R16, R92 ;  /* 0x00000010085c723c */ /* 0x042fe2000004185c */
[----:B--2---:R-:W-:Y:S01]  /*5e00*/  FFMA.FTZ R137, R27, R55, -R122 ;  /* 0x000000371b897223 */ /* 0x004fe2000001087a */
[----:B---3--:R-:W1:Y:S06]  /*5e10*/  LDSM.16.MT88.4 R12, [R156+0xa000] ;  /* 0x00a000009c0c783b */ /* 0x008e6c0000004200 */
[----:B------:R-:W-:Y:S01]  /*5e20*/  HMMA.16816.F32.BF16 R96, R8, R18, R96 ;  /* 0x000000120860723c */ /* 0x000fe20000041860 */
[----:B----4-:R-:W-:Y:S01]  /*5e30*/  F2FP.BF16.F32.PACK_AB R8, R135, R136 ;  /* 0x000000888708723e */ /* 0x010fe200000010ff */
[----:B------:R-:W2:Y:S01]  /*5e40*/  LDSM.16.MT88.4 R16, [R158+0xa000] ;  /* 0x00a000009e10783b */ /* 0x000ea20000004200 */
[----:B------:R-:W-:-:S02]  /*5e50*/  F2FP.BF16.F32.PACK_AB R9, R133, R134 ;  /* 0x000000868509723e */ /* 0x000fc400000010ff */
[----:B------:R-:W-:Y:S02]  /*5e60*/  F2FP.BF16.F32.PACK_AB R10, R131, R132 ;  /* 0x00000084830a723e */ /* 0x000fe400000010ff */
[----:B-----5:R-:W-:-:S07]  /*5e70*/  F2FP.BF16.F32.PACK_AB R11, R129, R130 ;  /* 0x00000082810b723e */ /* 0x020fce00000010ff */
        /* <DEDUP_REMOVED lines=17> */
[-C--:B------:R-:W-:Y:S01]  /*5f90*/  FFMA.FTZ R9, R59, R55.reuse, -R56 ;  /* 0x000000373b097223 */ /* 0x080fe20000010838 */
[-C--:B------:R-:W-:Y:S01]  /*5fa0*/  FFMA.FTZ R10, R60, R55.reuse, -R122 ;  /* 0x000000373c0a7223 */ /* 0x080fe2000001087a */
[-C--:B------:R-:W-:Y:S01]  /*5fb0*/  FFMA.FTZ R59, R121, R55.reuse, -R56 ;  /* 0x00000037793b7223 */ /* 0x080fe20000010838 */
[----:B------:R-:W2:Y:S01]  /*5fc0*/  LDSM.16.MT88.4 R16, [R156+0xa400] ;  /* 0x00a400009c10783b */ /* 0x000ea20000004200 */
[-CC-:B------:R-:W-:Y:S01]  /*5fd0*/  FFMA.FTZ R60, R123, R55.reuse, -R122.reuse ;  /* 0x000000377b3c7223 */ /* 0x180fe2000001087a */
[-CC-:B------:R-:W-:Y:S01]  /*5fe0*/  FFMA.FTZ R121, R26, R55.reuse, -R122.reuse ;  /* 0x000000371a797223 */ /* 0x180fe2000001087a */
[----:B------:R-:W-:Y:S01]  /*5ff0*/  FADD.FTZ R8, R128, R127 ;  /* 0x0000007f80087221 */ /* 0x000fe20000010000 */
[----:B------:R3:W-:Y:S01]  /*6000*/  MUFU.EX2 R123, R10 ;  /* 0x0000000a007b7308 */ /* 0x0007e20000000800 */
[-CC-:B------:R-:W-:Y:S01]  /*6010*/  FFMA.FTZ R127, R67, R55.reuse, -R122.reuse ;  /* 0x00000037437f7223 */ /* 0x180fe2000001087a */
[-C--:B------:R-:W-:Y:S01]  /*6020*/  FFMA.FTZ R67, R118, R55.reuse, -R122 ;  /* 0x0000003776437223 */ /* 0x080fe2000001087a */
[----:B------:R-:W-:Y:S01]  /*6030*/  FADD.FTZ R119, R119, R8 ;  /* 0x0000000877777221 */ /* 0x000fe20000010000 */
[----:B------:R-:W-:Y:S03]  /*6040*/  MUFU.EX2 R60, R60 ;  /* 0x0000003c003c7308 */ /* 0x000fe60000000800 */
[----:B------:R-:W-:Y:S01]  /*6050*/  FADD.FTZ R119, R24, R119 ;  /* 0x0000007718777221 */ /* 0x000fe20000010000 */
[----:B------:R-:W4:Y:S01]  /*6060*/  MUFU.EX2 R128, R9 ;  /* 0x0000000900807308 */ /* 0x000f220000000800 */
[----:B------:R-:W-:Y:S03]  /*6070*/  LDSM.16.MT88.4 R24, [R156+0xa800] ;  /* 0x00a800009c18783b */ /* 0x000fe60000004200 */
[----:B------:R-:W5:Y:S01]  /*6080*/  MUFU.EX2 R59, R59 ;  /* 0x0000003b003b7308 */ /* 0x000f620000000800 */
[----:B---3--:R-:W-:Y:S01]  /*6090*/  FADD.FTZ R10, R124, R125 ;  /* 0x0000007d7c0a7221 */ /* 0x008fe20000010000 */
[----:B------:R-:W-:-:S02]  /*60a0*/  FFMA.FTZ R124, R65, R55, -R122 ;  /* 0x00000037417c7223 */ /* 0x000fc4000001087a */
[----:B------:R-:W3:Y:S01]  /*60b0*/  MUFU.EX2 R121, R121 ;  /* 0x0000007900797308 */ /* 0x000ee20000000800 */
[-CC-:B------:R-:W-:Y:S01]  /*60c0*/  FFMA.FTZ R125, R120, R55.reuse, -R122.reuse ;  /* 0x00000037787d7223 */ /* 0x180fe2000001087a */
[-C--:B------:R-:W-:Y:S01]  /*60d0*/  FFMA.FTZ R65, R63, R55.reuse, -R122 ;  /* 0x000000373f417223 */ /* 0x080fe2000001087a */
[----:B------:R-:W-:Y:S01]  /*60e0*/  FADD.FTZ R122, R117, R10 ;  /* 0x0000000a757a7221 */ /* 0x000fe20000010000 */
[--C-:B------:R-:W-:Y:S01]  /*60f0*/  FFMA.FTZ R120, R53, R55, -R56.reuse ;  /* 0x0000003735787223 */ /* 0x100fe20000010838 */
[----:B------:R-:W-:Y:S01]  /*6100*/  MUFU.EX2 R63, R137 ;  /* 0x00000089003f7308 */ /* 0x000fe20000000800 */
[----:B----4-:R-:W-:Y:S01]  /*6110*/  F2FP.BF16.F32.PACK_AB R8, R128, R61 ;  /* 0x0000003d8008723e */ /* 0x010fe200000010ff */
[--C-:B------:R-:W-:Y:S01]  /*6120*/  FFMA.FTZ R117, R50, R55, -R56.reuse ;  /* 0x0000003732757223 */ /* 0x100fe20000010838 */
[----:B------:R-:W-:Y:S01]  /*6130*/  F2FP.BF16.F32.PACK_AB R9, R123, R62 ;  /* 0x0000003e7b09723e */ /* 0x000fe200000010ff */
[----:B------:R-:W4:Y:S01]  /*6140*/  MUFU.EX2 R118, R127 ;  /* 0x0000007f00767308 */ /* 0x000f220000000800 */
[----:B-----5:R-:W-:Y:S01]  /*6150*/  F2FP.BF16.F32.PACK_AB R10, R126, R59 ;  /* 0x0000003b7e0a723e */ /* 0x020fe200000010ff */
[----:B------:R-:W-:-:S02]  /*6160*/  FFMA.FTZ R50, R48, R55, -R56 ;  /* 0x0000003730327223 */ /* 0x000fc40000010838 */
[----:B------:R-:W-:Y:S01]  /*6170*/  MUFU.EX2 R120, R120 ;  /* 0x0000007800787308 */ /* 0x000fe20000000800 */
[----:B---3--:R-:W-:-:S03]  /*6180*/  F2FP.BF16.F32.PACK_AB R11, R121, R60 ;  /* 0x0000003c790b723e */ /* 0x008fc600000010ff */
[----:B------:R-:W-:Y:S04]  /*6190*/  MUFU.EX2 R67, R67 ;  /* 0x0000004300437308 */ /* 0x000fe80000000800 */
[C---:B-1----:R-:W-:Y:S01]  /*61a0*/  HMMA.16816.F32.BF16 R76, R8.reuse, R12, R76 ;  /* 0x0000000c084c723c */ /* 0x042fe2000004184c */
[----:B------:R-:W-:Y:S07]  /*61b0*/  MUFU.EX2 R48, R117 ;  /* 0x0000007500307308 */ /* 0x000fee0000000800 */
        /* <DEDUP_REMOVED lines=18> */
[-C--:B------:R-:W-:Y:S01]  /*62e0*/  FFMA.FTZ R10, R44, R55.reuse, -R56 ;  /* 0x000000372c0a7223 */ /* 0x080fe20000010838 */
[----:B------:R-:W-:Y:S01]  /*62f0*/  FADD.FTZ R9, R57, R122 ;  /* 0x0000007a39097221 */ /* 0x000fe20000010000 */
[----:B------:R-:W-:Y:S01]  /*6300*/  FFMA.FTZ R57, R49, R55, -R56 ;  /* 0x0000003731397223 */ /* 0x000fe20000010838 */
[----:B------:R-:W-:Y:S01]  /*6310*/  MUFU.EX2 R44, R125 ;  /* 0x0000007d002c7308 */ /* 0x000fe20000000800 */
[----:B------:R-:W2:Y:S01]  /*6320*/  LDSM.16.MT88.4 R16, [R156+0xc800] ;  /* 0x00c800009c10783b */ /* 0x000ea20000004200 */
[----:B------:R-:W-:Y:S01]  /*6330*/  FADD.FTZ R9, R54, R9 ;  /* 0x0000000936097221 */ /* 0x000fe20000010000 */
[----:B------:R-:W-:Y:S01]  /*6340*/  FADD.FTZ R56, R58, R119 ;  /* 0x000000773a387221 */ /* 0x000fe20000010000 */
[----:B------:R-:W5:Y:S02]  /*6350*/  MUFU.EX2 R53, R10 ;  /* 0x0000000a00357308 */ /* 0x000f640000000800 */
[----:B------:R-:W-:Y:S01]  /*6360*/  FADD.FTZ R54, R46, R9 ;  /* 0x000000092e367221 */ /* 0x000fe20000010000 */
[----:B----4-:R-:W-:Y:S01]  /*6370*/  F2FP.BF16.F32.PACK_AB R9, R118, R63 ;  /* 0x0000003f7609723e */ /* 0x010fe200000010ff */
[----:B------:R5:W-:Y:S01]  /*6380*/  MUFU.EX2 R51, R8 ;  /* 0x0000000800337308 */ /* 0x000be20000000800 */
[----:B------:R-:W-:Y:S01]  /*6390*/  FADD.FTZ R56, R45, R56 ;  /* 0x000000382d387221 */ /* 0x000fe20000010000 */
[----:B------:R-:W-:-:S02]  /*63a0*/  FADD.FTZ R54, R41, R54 ;  /* 0x0000003629367221 */ /* 0x000fc40000010000 */
[----:B------:R-:W4:Y:S04]  /*63b0*/  MUFU.EX2 R52, R52 ;  /* 0x0000003400347308 */ /* 0x000f280000000800 */
[----:B------:R-:W1:Y:S04]  /*63c0*/  MUFU.EX2 R49, R124 ;  /* 0x0000007c00317308 */ /* 0x000e680000000800 */
[----:B------:R-:W-:Y:S01]  /*63d0*/  MUFU.EX2 R46, R65 ;  /* 0x00000041002e7308 */ /* 0x000fe20000000800 */
[----:B-----5:R-:W-:-:S03]  /*63e0*/  F2FP.BF16.F32.PACK_AB R8, R120, R53 ;  /* 0x000000357808723e */ /* 0x020fc600000010ff */
[----:B------:R-:W5:Y:S01]  /*63f0*/  MUFU.EX2 R45, R57 ;  /* 0x00000039002d7308 */ /* 0x000f620000000800 */
[----:B----4-:R-:W-:Y:S02]  /*6400*/  F2FP.BF16.F32.PACK_AB R10, R52, R51 ;  /* 0x00000033340a723e */ /* 0x010fe400000010ff */
[----:B-1----:R-:W-:-:S07]  /*6410*/  F2FP.BF16.F32.PACK_AB R11, R49, R44 ;  /* 0x0000002c310b723e */ /* 0x002fce00000010ff */
[C---:B------:R-:W-:Y:S08]  /*6420*/  HMMA.16816.F32.BF16 R112, R8.reuse, R12, R112 ;  /* 0x0000000c0870723c */ /* 0x040ff00000041870 */
        /* <DEDUP_REMOVED lines=8> */
[C---:B--2---:R-:W-:Y:S08]  /*64b0*/  HMMA.16816.F32.BF16 R84, R8.reuse, R16, R84 ;  /* 0x000000100854723c */ /* 0x044ff00000041854 */
[----:B-1----:R-:W-:Y:S01]  /*64c0*/  HMMA.16816.F32.BF16 R92, R8, R12, R92 ;  /* 0x0000000c085c723c */ /* 0x002fe2000004185c */
[----:B------:R-:W-:-:S02]  /*64d0*/  FADD.FTZ R13, R43, R56 ;  /* 0x000000382b0d7221 */ /* 0x000fc40000010000 */
[----:B------:R-:W1:Y:S02]  /*64e0*/  MUFU.EX2 R43, R50 ;  /* 0x00000032002b7308 */ /* 0x000e640000000800 */
[----:B------:R-:W-:-:S03]  /*64f0*/  FADD.FTZ R13, R42, R13 ;  /* 0x0000000d2a0d7221 */ /* 0x000fc60000010000 */
[C---:B------:R-:W-:Y:S01]  /*6500*/  HMMA.16816.F32.BF16 R88, R8.reuse, R18, R88 ;  /* 0x000000120858723c */ /* 0x040fe20000041858 */
[----:B------:R-:W-:Y:S01]  /*6510*/  FADD.FTZ R40, R40, R13 ;  /* 0x0000000d28287221 */ /* 0x000fe20000010000 */
[----:B------:R-:W2:Y:S06]  /*6520*/  LDSM.16.MT88.4 R16, [R156+0xac00] ;  /* 0x00ac00009c10783b */ /* 0x000eac0000004200 */
[----:B---3--:R-:W-:Y:S01]  /*6530*/  HMMA.16816.F32.BF16 R100, R8, R20, R100 ;  /* 0x000000140864723c */ /* 0x008fe20000041864 */
[----:B------:R-:W-:-:S04]  /*6540*/  FADD.FTZ R21, R39, R54 ;  /* 0x0000003627157221 */ /* 0x000fc80000010000 */
[----:B------:R-:W-:Y:S01]  /*6550*/  FADD.FTZ R21, R38, R21 ;  /* 0x0000001526157221 */ /* 0x000fe20000010000 */
[----:B------:R-:W-:Y:S02]  /*6560*/  FADD.FTZ R38, R37, R40 ;  /* 0x0000002825267221 */ /* 0x000fe40000010000 */
[----:B------:R-:W-:Y:S01]  /*6570*/  HMMA.16816.F32.BF16 R96, R8, R14, R96 ;  /* 0x0000000e0860723c */ /* 0x000fe20000041860 */
[----:B------:R-:W-:Y:S01]  /*6580*/  FADD.FTZ R36, R36, R21 ;  /* 0x0000001524247221 */ /* 0x000fe20000010000 */
[----:B------:R-:W3:Y:S03]  /*6590*/  LDSM.16.MT88.4 R12, [R158+0xcc00] ;  /* 0x00cc00009e0c783b */ /* 0x000ee60000004200 */
[----:B------:R-:W-:-:S03]  /*65a0*/  FADD.FTZ R33, R33, R36 ;  /* 0x0000002421217221 */ /* 0x000fc60000010000 */
[----:B------:R-:W-:Y:S01]  /*65b0*/  HMMA.16816.F32.BF16 R104, R8, R22, R104 ;  /* 0x000000160868723c */ /* 0x000fe20000041868 */
[----:B-----5:R-:W-:Y:S01]  /*65c0*/  F2FP.BF16.F32.PACK_AB R8, R45, R48 ;  /* 0x000000302d08723e */ /* 0x020fe200000010ff */
[----:B------:R-:W5:Y:S01]  /*65d0*/  LDSM.16.MT88.4 R20, [R156+0xcc00] ;  /* 0x00cc00009c14783b */ /* 0x000f620000004200 */
[----:B------:R-:W-:Y:S02]  /*65e0*/  F2FP.BF16.F32.PACK_AB R9, R46, R67 ;  /* 0x000000432e09723e */ /* 0x000fe400000010ff */
[----:B-1----:R-:W-:Y:S02]  /*65f0*/  F2FP.BF16.F32.PACK_AB R10, R188, R43 ;  /* 0x0000002bbc0a723e */ /* 0x002fe400000010ff */
[----:B------:R-:W-:-:S07]  /*6600*/  F2FP.BF16.F32.PACK_AB R11, R187, R66 ;  /* 0x00000042bb0b723e */ /* 0x000fce00000010ff */
[----:B----4-:R-:W-:Y:S01]  /*6610*/  HMMA.16816.F32.BF16 R112, R8, R24, R112 ;  /* 0x000000180870723c */ /* 0x010fe20000041870 */
[----:B------:R-:W-:Y:S01]  /*6620*/  FADD.FTZ R25, R35, R38 ;  /* 0x0000002623197221 */ /* 0x000fe20000010000 */
[----:B------:R-:W-:-:S03]  /*6630*/  FADD.FTZ R24, R30, R33 ;  /* 0x000000211e187221 */ /* 0x000fc60000010000 */
[----:B------:R-:W-:Y:S01]  /*6640*/  FADD.FTZ R25, R34, R25 ;  /* 0x0000001922197221 */ /* 0x000fe20000010000 */
[----:B------:R-:W-:Y:S02]  /*6650*/  FADD.FTZ R24, R29, R24 ;  /* 0x000000181d187221 */ /* 0x000fe40000010000 */
        /* <DEDUP_REMOVED lines=8> */
[----:B------:R-:W1:Y:S02]  /*66e0*/  LDSM.16.MT88.4 R16, [R158+0xec00] ;  /* 0x00ec00009e10783b */ /* 0x000e640000004200 */
[----:B------:R-:W-:Y:S01]  /*66f0*/  FADD.FTZ R7, R7, R28 ;  /* 0x0000001c07077221 */ /* 0x000fe20000010000 */
[----:B------:R-:W-:Y:S02]  /*6700*/  FADD.FTZ R133, R133, R134 ;  /* 0x0000008685857221 */ /* 0x000fe40000010000 */
[----:B---3--:R-:W-:Y:S01]  /*6710*/  HMMA.16816.F32.BF16 R76, R8, R12, R76 ;  /* 0x0000000c084c723c */ /* 0x008fe2000004184c */
        /* <DEDUP_REMOVED lines=21> */
[----:B------:R-:W-:Y:S01]  /*6870*/  FADD.FTZ R53, R53, R126 ;  /* 0x0000007e35357221 */ /* 0x000fe20000010000 */
[----:B------:R-:W-:-:S03]  /*6880*/  FADD.FTZ R4, R44, R5 ;  /* 0x000000052c047221 */ /* 0x000fc60000010000 */
[----:B------:R-:W-:Y:S01]  /*6890*/  FADD.FTZ R120, R120, R53 ;  /* 0x0000003578787221 */ /* 0x000fe20000010000 */
[----:B------:R-:W-:Y:S02]  /*68a0*/  FADD.FTZ R4, R49, R4 ;  /* 0x0000000431047221 */ /* 0x000fe40000010000 */
[----:B-1----:R-:W-:Y:S01]  /*68b0*/  HMMA.16816.F32.BF16 R92, R8, R16, R92 ;  /* 0x00000010085c723c */ /* 0x002fe2000004185c */
        /* <DEDUP_REMOVED lines=9> */
[----:B--2---:R-:W-:Y:S01]  /*6950*/  HMMA.16816.F32.BF16 R100, R8, R12, R100 ;  /* 0x0000000c0864723c */ /* 0x004fe20000041864 */
[----:B------:R-:W-:-:S04]  /*6960*/  FADD.FTZ R43, R43, R48 ;  /* 0x000000302b2b7221 */ /* 0x000fc80000010000 */
[----:B------:R-:W-:-:S03]  /*6970*/  FADD.FTZ R188, R188, R43 ;  /* 0x0000002bbcbc7221 */ /* 0x000fc60000010000 */
[----:B------:R-:W-:Y:S01]  /*6980*/  HMMA.16816.F32.BF16 R104, R8, R14, R104 ;  /* 0x0000000e0868723c */ /* 0x000fe20000041868 */
[----:B------:R-:W-:-:S04]  /*6990*/  NOP ;  /* 0x0000000000007918 */ /* 0x000fc80000000000 */
[----:B------:R-:W-:-:S15]  /*69a0*/  @!P0 BRA `(.L_x_1186) ;  /* 0x0000003800948947 */ /* 0x000fde0003800000 */
[----:B------:R-:W-:Y:S01]  /*69b0*/  ISETP.NE.U32.AND P3, PT, R184, RZ, PT ;  /* 0x000000ffb800720c */ /* 0x000fe20003f65070 */
[----:B------:R-:W-:Y:S02]  /*69c0*/  IMAD.MOV.U32 R119, RZ, RZ, R0 ;  /* 0x000000ffff777224 */ /* 0x000fe400078e0000 */
[----:B------:R-:W-:Y:S01]  /*69d0*/  IMAD.MOV.U32 R117, RZ, RZ, R116 ;  /* 0x000000ffff757224 */ /* 0x000fe200078e0074 */
[----:B------:R-:W-:-:S13]  /*69e0*/  ISETP.NE.AND.EX P3, PT, R185, RZ, PT, P3 ;  /* 0x000000ffb900720c */ /* 0x000fda0003f65330 */
.L_x_1193:
        /* <DEDUP_REMOVED lines=18> */
[----:B------:R-:W-:Y:S01]  /*6b10*/  VIADD R6, R186, 0xffffff80 ;  /* 0xffffff80ba067836 */ /* 0x000fe20000000000 */
[----:B------:R-:W2:Y:S01]  /*6b20*/  LD.E R11, desc[UR4][R2.64+0x170] ;  /* 0x00017004020b7980 */ /* 0x000ea2000c101900 */
[----:B------:R-:W-:Y:S02]  /*6b30*/  IABS R7, R186 ;  /* 0x000000ba00077213 */ /* 0x000fe40000000000 */
[-C--:B--2---:R-:W-:Y:S02]  /*6b40*/  IABS R10, R11.reuse ;  /* 0x0000000b000a7213 */ /* 0x084fe40000000000 */
[-C--:B------:R-:W-:Y:S02]  /*6b50*/  IABS R8, R11.reuse ;  /* 0x0000000b00087213 */ /* 0x080fe40000000000 */
[----:B------:R-:W1:Y:S02]  /*6b60*/  I2F.RP R9, R10 ;  /* 0x0000000a00097306 */ /* 0x000e640000209400 */
[----:B------:R-:W-:Y:S08]  /*6b70*/  IADD3 R8, PT, PT, RZ, -R8, RZ ;  /* 0x80000008ff087210 */ /* 0x000ff00007ffe0ff */
[----:B-1----:R-:W1:Y:S02]  /*6b80*/  MUFU.RCP R5, R9 ;  /* 0x0000000900057308 */ /* 0x002e640000001000 */
[----:B-1----:R-:W-:Y:S08]  /*6b90*/  VIADD R14, R5, 0xffffffe ;  /* 0x0ffffffe050e7836 */ /* 0x002ff00000000000 */
        /* <DEDUP_REMOVED lines=31> */
[-C--:B------:R-:W-:Y:S01]  /*6d90*/  LEA R18, P4, R7, R182.reuse, 0x2 ;  /* 0x000000b607127211 */ /* 0x080fe200078810ff */
[----:B------:R-:W3:Y:S01]  /*6da0*/  LD.E.64 R12, desc[UR4][R2.64+0x40] ;  /* 0x00004004020c7980 */ /* 0x000ee2000c101b00 */
        /* <DEDUP_REMOVED lines=8> */
[-C--:B---3--:R-:W-:Y:S02]  /*6e30*/  IMAD R5, R13, R7.reuse, RZ ;  /* 0x000000070d057224 */ /* 0x088fe400078e02ff */
[C---:B------:R-:W-:Y:S04]  /*6e40*/  IMAD.WIDE.U32 R10, R12.reuse, R7, RZ ;  /* 0x000000070c0a7225 */ /* 0x040fe800078e00ff */
[----:B------:R-:W-:Y:S05]  /*6e50*/  IMAD R5, R12, R6, R5 ;  /* 0x000000060c057224 */ /* 0x000fea00078e0205 */
[----:B------:R-:W-:Y:S01]  /*6e60*/  IADD3 R11, PT, PT, R11, R5, RZ ;  /* 0x000000050b0b7210 */ /* 0x000fe20007ffe0ff */
[----:B----4-:R-:W-:Y:S04]  /*6e70*/  IMAD.IADD R9, R9, 0x1, -R8 ;  /* 0x0000000109097824 */ /* 0x010fe800078e0a08 */
[----:B--2---:R-:W-:Y:S01]  /*6e80*/  IMAD R5, R15, R9, RZ ;  /* 0x000000090f057224 */ /* 0x004fe200078e02ff */
[----:B------:R-:W-:Y:S01]  /*6e90*/  SHF.R.S32.HI R6, RZ, 0x1f, R9 ;  /* 0x0000001fff067819 */ /* 0x000fe20000011409 */
[----:B------:R-:W-:Y:S04]  /*6ea0*/  IMAD.WIDE.U32 R10, R9, R14, R10 ;  /* 0x0000000e090a7225 */ /* 0x000fe800078e000a */
[----:B------:R-:W-:Y:S01]  /*6eb0*/  IMAD R5, R14, R6, R5 ;  /* 0x000000060e057224 */ /* 0x000fe200078e0205 */
[C---:B------:R-:W-:Y:S03]  /*6ec0*/  LEA R170, P0, R10.reuse, R4, 0x1 ;  /* 0x000000040aaa7211 */ /* 0x040fe600078008ff */
[----:B------:R-:W-:Y:S05]  /*6ed0*/  IMAD.IADD R5, R11, 0x1, R5 ;  /* 0x000000010b057824 */ /* 0x000fea00078e0205 */
[----:B------:R-:W-:Y:S02]  /*6ee0*/  LEA.HI.X R171, R10, R0, R5, 0x1, P0 ;  /* 0x000000000aab7211 */ /* 0x000fe400000f0c05 */
.L_x_1188:
[----:B------:R-:W-:Y:S05]  /*6ef0*/  BSYNC.RECONVERGENT B0 ;  /* 0x0000000000007941 */ /* 0x000fea0003800200 */
.L_x_1187:
        /* <DEDUP_REMOVED lines=24> */
[----:B------:R-:W-:Y:S01]  /*7080*/  ISETP.GT.AND P4, PT, R174, R167, PT ;  /* 0x000000a7ae00720c */ /* 0x000fe20003f84270 */
        /* <DEDUP_REMOVED lines=55> */
[----:B------:R-:W1:Y:S01]  /*7400*/  LDSM.16.M88.4 R152, [R160+0x4c00] ;  /* 0x004c0000a098783b */ /* 0x000e620000000200 */
[C---:B--2---:R-:W-:Y:S08]  /*7410*/  HMMA.16816.F32.BF16 R4, R120.reuse, R124, RZ ;  /* 0x0000007c7804723c */ /* 0x044ff000000418ff */
[C---:B------:R-:W-:Y:S01]  /*7420*/  HMMA.16816.F32.BF16 R8, R120.reuse, R126, RZ ;  /* 0x0000007e7808723c */ /* 0x040fe200000418ff */
[----:B------:R-:W-:Y:S07]  /*7430*/  LDSM.16.M88.4 R124, [R159] ;  /* 0x000000009f7c783b */ /* 0x000fee0000000200 */
[C---:B---3--:R-:W-:Y:S08]  /*7440*/  HMMA.16816.F32.BF16 R12, R120.reuse, R128, RZ ;  /* 0x00000080780c723c */ /* 0x048ff000000418ff */
[C---:B------:R-:W-:Y:S01]  /*7450*/  HMMA.16816.F32.BF16 R16, R120.reuse, R130, RZ ;  /* 0x000000827810723c */ /* 0x040fe200000418ff */
[----:B------:R-:W2:Y:S07]  /*7460*/  LDSM.16.M88.4 R128, [R157+0x3000] ;  /* 0x003000009d80783b */ /* 0x000eae0000000200 */
        /* <DEDUP_REMOVED lines=215> */
.L_x_1192:
[----:B------:R-:W-:Y:S05]  /*81e0*/  BSYNC.RECONVERGENT B0 ;  /* 0x0000000000007941 */ /* 0x000fea0003800200 */
.L_x_1191:
        /* <DEDUP_REMOVED lines=69> */
.L_x_1190:
[----:B------:R-:W-:Y:S05]  /*8640*/  BSYNC.RECONVERGENT B1 ;  /* 0x0000000000017941 */ /* 0x000fea0003800200 */
.L_x_1189:
        /* <DEDUP_REMOVED lines=70> */
[----:B------:R-:W2:Y:S01]  /*8ab0*/  MUFU.EX2 R138, R138 ;  /* 0x0000008a008a7308 */ /* 0x000ea20000000800 */
[----:B------:R-:W3:Y:S01]  /*8ac0*/  LDSM.16.MT88.4 R108, [R156+0x9000] ;  /* 0x009000009c6c783b */ /* 0x000ee20000004200 */
        /* <DEDUP_REMOVED lines=11> */
[----:B------:R-:W-:Y:S01]  /*8b80*/  FMUL.FTZ R75, R118, R75 ;  /* 0x0000004b764b7220 */ /* 0x000fe20000410000 */
[----:B--2---:R-:W-:Y:S01]  /*8b90*/  F2FP.BF16.F32.PACK_AB R112, R138, R130 ;  /* 0x000000828a70723e */ /* 0x004fe200000010ff */
        /* <DEDUP_REMOVED lines=28> */
[-CC-:B------:R-:W-:Y:S01]  /*8d60*/  FFMA.FTZ R137, R34, R121.reuse, -R120.reuse ;  /* 0x0000007922897223 */ /* 0x180fe20000010878 */
[-C--:B------:R-:W-:Y:S01]  /*8d70*/  FFMA.FTZ R134, R35, R121.reuse, -R120 ;  /* 0x0000007923867223 */ /* 0x080fe20000010878 */
[C---:B-1----:R-:W-:Y:S01]  /*8d80*/  HMMA.16816.F32.BF16 R4, R112.reuse, R124, R4 ;  /* 0x0000007c7004723c */ /* 0x042fe20000041804 */
[----:B------:R-:W-:Y:S04]  /*8d90*/  MUFU.EX2 R123, R123 ;  /* 0x0000007b007b7308 */ /* 0x000fe80000000800 */
[-C--:B------:R-:W-:Y:S01]  /*8da0*/  FFMA.FTZ R125, R21, R121.reuse, -R128 ;  /* 0x00000079157d7223 */ /* 0x080fe20000010880 */
[-CC-:B------:R-:W-:Y:S01]  /*8db0*/  FFMA.FTZ R124, R26, R121.reuse, -R120.reuse ;  /* 0x000000791a7c7223 */ /* 0x180fe20000010878 */
        /* <DEDUP_REMOVED lines=8> */
[C---:B---3--:R-:W-:Y:S04]  /*8e40*/  HMMA.16816.F32.BF16 R68, R112.reuse, R108, R68 ;  /* 0x0000006c7044723c */ /* 0x048fe80000041844 */
        /* <DEDUP_REMOVED lines=22> */
[-CC-:B------:R-:W-:Y:S01]  /*8fb0*/  FFMA.FTZ R130, R33, R121.reuse, -R128.reuse ;  /* 0x0000007921827223 */ /* 0x180fe20000010880 */
[-CC-:B------:R-:W-:Y:S01]  /*8fc0*/  FFMA.FTZ R117, R28, R121.reuse, -R128.reuse ;  /* 0x000000791c757223 */ /* 0x180fe20000010880 */
[-CC-:B------:R-:W-:Y:S01]  /*8fd0*/  FFMA.FTZ R135, R32, R121.reuse, -R128.reuse ;  /* 0x0000007920877223 */ /* 0x180fe20000010880 */
[-CC-:B------:R-:W-:Y:S01]  /*8fe0*/  FFMA.FTZ R32, R48, R121.reuse, -R128.reuse ;  /* 0x0000007930207223 */ /* 0x180fe20000010880 */
[----:B------:R-:W-:Y:S01]  /*8ff0*/  MUFU.EX2 R134, R134 ;  /* 0x0000008600867308 */ /* 0x000fe20000000800 */
[----:B------:R-:W-:Y:S01]  /*9000*/  FADD.FTZ R143, R138, R143 ;  /* 0x0000008f8a8f7221 */ /* 0x000fe20000010000 */
[-CC-:B------:R-:W-:Y:S01]  /*9010*/  FFMA.FTZ R138, R37, R121.reuse, -R128.reuse ;  /* 0x00000079258a7223 */ /* 0x180fe20000010880 */
[-CC-:B------:R-:W-:Y:S01]  /*9020*/  FFMA.FTZ R48, R49, R121.reuse, -R128.reuse ;  /* 0x0000007931307223 */ /* 0x180fe20000010880 */
[-C--:B------:R-:W-:Y:S01]  /*9030*/  FFMA.FTZ R144, R12, R121.reuse, -R128 ;  /* 0x000000790c907223 */ /* 0x080fe20000010880 */
[----:B------:R-:W-:Y:S01]  /*9040*/  FADD.FTZ R28, R140, R143 ;  /* 0x0000008f8c1c7221 */ /* 0x000fe20000010000 */
[-CC-:B------:R-:W-:Y:S01]  /*9050*/  FFMA.FTZ R140, R38, R121.reuse, -R120.reuse ;  /* 0x00000079268c7223 */ /* 0x180fe20000010878 */
[-C--:B------:R-:W-:Y:S03]  /*9060*/  FFMA.FTZ R143, R39, R121.reuse, -R120 ;  /* 0x00000079278f7223 */ /* 0x080fe60000010878 */
[----:B------:R2:W-:Y:S01]  /*9070*/  MUFU.EX2 R49, R32 ;  /* 0x0000002000317308 */ /* 0x0005e20000000800 */
[----:B------:R-:W-:Y:S01]  /*9080*/  FADD.FTZ R129, R129, R28 ;  /* 0x0000001c81817221 */ /* 0x000fe20000010000 */
[-C--:B------:R-:W-:Y:S01]  /*9090*/  FFMA.FTZ R131, R13, R121.reuse, -R128 ;  /* 0x000000790d837223 */ /* 0x080fe20000010880 */
[-CC-:B------:R-:W-:Y:S07]  /*90a0*/  FFMA.FTZ R146, R14, R121.reuse, -R120.reuse ;  /* 0x000000790e927223 */ /* 0x180fee0000010878 */
[----:B------:R-:W-:Y:S01]  /*90b0*/  MUFU.EX2 R140, R140 ;  /* 0x0000008c008c7308 */ /* 0x000fe20000000800 */
[-C--:B------:R-:W-:Y:S01]  /*90c0*/  FFMA.FTZ R133, R15, R121.reuse, -R120 ;  /* 0x000000790f857223 */ /* 0x080fe20000010878 */
[----:B------:R-:W-:Y:S01]  /*90d0*/  FADD.FTZ R145, R132, R145 ;  /* 0x0000009184917221 */ /* 0x000fe20000010000 */
[-CC-:B------:R-:W-:Y:S07]  /*90e0*/  FFMA.FTZ R132, R29, R121.reuse, -R128.reuse ;  /* 0x000000791d847223 */ /* 0x180fee0000010880 */
[----:B------:R-:W-:Y:S01]  /*90f0*/  MUFU.EX2 R144, R144 ;  /* 0x0000009000907308 */ /* 0x000fe20000000800 */
[-CC-:B------:R-:W-:Y:S01]  /*9100*/  FFMA.FTZ R40, R40, R121.reuse, -R128.reuse ;  /* 0x0000007928287223 */ /* 0x180fe20000010880 */
[----:B------:R-:W-:Y:S01]  /*9110*/  FADD.FTZ R142, R142, R145 ;  /* 0x000000918e8e7221 */ /* 0x000fe20000010000 */
[-C--:B------:R-:W-:Y:S07]  /*9120*/  FFMA.FTZ R41, R41, R121.reuse, -R128 ;  /* 0x0000007929297223 */ /* 0x080fee0000010880 */
[----:B------:R-:W-:Y:S01]  /*9130*/  MUFU.EX2 R146, R146 ;  /* 0x0000009200927308 */ /* 0x000fe20000000800 */
[C---:B-1----:R-:W-:Y:S01]  /*9140*/  HMMA.16816.F32.BF16 R76, R112.reuse, R108, R76 ;  /* 0x0000006c704c723c */ /* 0x042fe2000004184c */
[----:B--2---:R-:W-:Y:S02]  /*9150*/  LDSM.16.MT88.4 R32, [R158+0xe400] ;  /* 0x00e400009e20783b */ /* 0x004fe40000004200 */
[----:B------:R-:W-:Y:S01]  /*9160*/  FADD.FTZ R29, R141, R142 ;  /* 0x0000008e8d1d7221 */ /* 0x000fe20000010000 */
[-C--:B------:R-:W-:Y:S05]  /*9170*/  FFMA.FTZ R141, R36, R121.reuse, -R128 ;  /* 0x00000079248d7223 */ /* 0x080fea0000010880 */
[----:B------:R-:W1:Y:S01]  /*9180*/  MUFU.EX2 R131, R131 ;  /* 0x0000008300837308 */ /* 0x000e620000000800 */
[-CC-:B------:R-:W-:Y:S01]  /*9190*/  FFMA.FTZ R42, R42, R121.reuse, -R120.reuse ;  /* 0x000000792a2a7223 */ /* 0x180fe20000010878 */
[-C--:B------:R-:W-:Y:S01]  /*91a0*/  FFMA.FTZ R43, R43, R121.reuse, -R120 ;  /* 0x000000792b2b7223 */ /* 0x080fe20000010878 */
[C---:B------:R-:W-:Y:S01]  /*91b0*/  HMMA.16816.F32.BF16 R80, R112.reuse, R110, R80 ;  /* 0x0000006e7050723c */ /* 0x040fe20000041850 */
[----:B------:R-:W2:Y:S06]  /*91c0*/  LDSM.16.MT88.4 R108, [R156+0xb000] ;  /* 0x00b000009c6c783b */ /* 0x000eac0000004200 */
[----:B------:R-:W3:Y:S01]  /*91d0*/  MUFU.EX2 R133, R133 ;  /* 0x0000008500857308 */ /* 0x000ee20000000800 */
[-CC-:B------:R-:W-:Y:S01]  /*91e0*/  FFMA.FTZ R44, R44, R121.reuse, -R128.reuse ;  /* 0x000000792c2c7223 */ /* 0x180fe20000010880 */
[-C--:B------:R-:W-:Y:S01]  /*91f0*/  FFMA.FTZ R45, R45, R121.reuse, -R128 ;  /* 0x000000792d2d7223 */ /* 0x080fe20000010880 */
[-CC-:B------:R-:W-:Y:S07]  /*9200*/  FFMA.FTZ R50, R50, R121.reuse, -R120.reuse ;  /* 0x0000007932327223 */ /* 0x180fee0000010878 */
[----:B------:R-:W-:Y:S01]  /*9210*/  MUFU.EX2 R122, R122 ;  /* 0x0000007a007a7308 */ /* 0x000fe20000000800 */
[-C--:B------:R-:W-:Y:S01]  /*9220*/  FFMA.FTZ R51, R51, R121.reuse, -R120 ;  /* 0x0000007933337223 */ /* 0x080fe20000010878 */
[-CC-:B------:R-:W-:Y:S01]  /*9230*/  FFMA.FTZ R52, R52, R121.reuse, -R128.reuse ;  /* 0x0000007934347223 */ /* 0x180fe20000010880 */
[----:B------:R-:W-:Y:S07]  /*9240*/  LDSM.16.MT88.4 R36, [R158+0xe800] ;  /* 0x00e800009e24783b */ /* 0x000fee0000004200 */
[----:B------:R-:W-:Y:S01]  /*9250*/  MUFU.EX2 R127, R127 ;  /* 0x0000007f007f7308 */ /* 0x000fe20000000800 */
[----:B-1----:R-:W-:Y:S01]  /*9260*/  F2FP.BF16.F32.PACK_AB R12, R131, R144 ;  /* 0x00000090830c723e */ /* 0x002fe200000010ff */
[-CC-:B------:R-:W-:Y:S01]  /*9270*/  FFMA.FTZ R53, R53, R121.reuse, -R128.reuse ;  /* 0x0000007935357223 */ /* 0x180fe20000010880 */
[-CC-:B------:R-:W-:Y:S07]  /*9280*/  FFMA.FTZ R56, R56, R121.reuse, -R128.reuse ;  /* 0x0000007938387223 */ /* 0x180fee0000010880 */
[----:B------:R-:W-:Y:S01]  /*9290*/  MUFU.EX2 R126, R126 ;  /* 0x0000007e007e7308 */ /* 0x000fe20000000800 */
[-CC-:B------:R-:W-:Y:S01]  /*92a0*/  FFMA.FTZ R57, R57, R121.reuse, -R128.reuse ;  /* 0x0000007939397223 */ /* 0x180fe20000010880 */
[----:B---3--:R-:W-:Y:S01]  /*92b0*/  F2FP.BF16.F32.PACK_AB R13, R133, R146 ;  /* 0x00000092850d723e */ /* 0x008fe200000010ff */
[----:B------:R-:W-:Y:S07]  /*92c0*/  FADD.FTZ R146, R146, R29 ;  /* 0x0000001d92927221 */ /* 0x000fee0000010000 */
[----:B------:R-:W-:Y:S01]  /*92d0*/  MUFU.EX2 R118, R118 ;  /* 0x0000007600767308 */ /* 0x000fe20000000800 */
[----:B------:R-:W-:Y:S01]  /*92e0*/  LDSM.16.MT88.4 R28, [R156+0xc000] ;  /* 0x00c000009c1c783b */ /* 0x000fe20000004200 */
[-CC-:B------:R-:W-:Y:S01]  /*92f0*/  FFMA.FTZ R60, R60, R121.reuse, -R128.reuse ;  /* 0x000000793c3c7223 */ /* 0x180fe20000010880 */
[-CC-:B------:R-:W-:Y:S07]  /*9300*/  FFMA.FTZ R61, R61, R121.reuse, -R128.reuse ;  /* 0x000000793d3d7223 */ /* 0x180fee0000010880 */
[----:B------:R-:W-:Y:S01]  /*9310*/  MUFU.EX2 R124, R124 ;  /* 0x0000007c007c7308 */ /* 0x000fe20000000800 */
[-C--:B------:R-:W-:Y:S01]  /*9320*/  FFMA.FTZ R64, R64, R121.reuse, -R128 ;  /* 0x0000007940407223 */ /* 0x080fe20000010880 */
[----:B------:R-:W-:Y:S01]  /*9330*/  FADD.FTZ R144, R144, R129 ;  /* 0x0000008190907221 */ /* 0x000fe20000010000 */
[-CC-:B------:R-:W-:Y:S07]  /*9340*/  FFMA.FTZ R62, R62, R121.reuse, -R120.reuse ;  /* 0x000000793e3e7223 */ /* 0x180fee0000010878 */
[----:B------:R-:W-:Y:S01]  /*9350*/  MUFU.EX2 R119, R119 ;  /* 0x0000007700777308 */ /* 0x000fe20000000800 */
[-C--:B------:R-:W-:Y:S01]  /*9360*/  FFMA.FTZ R63, R63, R121.reuse, -R120 ;  /* 0x000000793f3f7223 */ /* 0x080fe20000010878 */
[----:B------:R-:W-:Y:S01]  /*9370*/  FADD.FTZ R144, R131, R144 ;  /* 0x0000009083907221 */ /* 0x000fe20000010000 */
[-C--:B------:R-:W-:Y:S07]  /*9380*/  FFMA.FTZ R66, R66, R121.reuse, -R120 ;  /* 0x0000007942427223 */ /* 0x080fee0000010878 */
[----:B------:R-:W-:Y:S01]  /*9390*/  MUFU.EX2 R117, R117 ;  /* 0x0000007500757308 */ /* 0x000fe20000000800 */
[----:B------:R-:W-:Y:S09]  /*93a0*/  FADD.FTZ R133, R133, R146 ;  /* 0x0000009285857221 */ /* 0x000ff20000010000 */
        /* <DEDUP_REMOVED lines=75> */
[C---:B------:R-:W-:Y:S01]  /*9860*/  F2FP.BF16.F32.PACK_AB R15, R119.reuse, R124 ;  /* 0x0000007c770f723e */ /* 0x040fe200000010ff */
[----:B------:R-:W-:Y:S04]  /*9870*/  FADD.FTZ R127, R126, R127 ;  /* 0x0000007f7e7f7221 */ /* 0x000fe80000010000 */
[----:B------:R-:W-:Y:S04]  /*9880*/  FADD.FTZ R124, R124, R127 ;  /* 0x0000007f7c7c7221 */ /* 0x000fe80000010000 */
[----:B------:R-:W-:Y:S01]  /*9890*/  FADD.FTZ R119, R119, R124 ;  /* 0x0000007c77777221 */ /* 0x000fe20000010000 */
        /* <DEDUP_REMOVED lines=114> */
[C---:B------:R-:W-:Y:S03]  /*9fc0*/  HMMA.16816.F32.BF16 R80, R12.reuse, R30, R80 ;  /* 0x0000001e0c50723c */ /* 0x040fe60000041850 */
[----:B------:R-:W-:Y:S01]  /*9fd0*/  MOV R117, R116 ;  /* 0x0000007400757202 */ /* 0x000fe20000000f00 */
[----:B------:R-:W-:Y:S04]  /*9fe0*/  FADD.FTZ R135, R135, R132 ;  /* 0x0000008487877221 */ /* 0x000fe80000010000 */
[C---:B----4-:R-:W-:Y:S03]  /*9ff0*/  HMMA.16816.F32.BF16 R84, R12.reuse, R32, R84 ;  /* 0x000000200c54723c */ /* 0x050fe60000041854 */
[----:B------:R-:W-:Y:S04]  /*a000*/  FADD.FTZ R130, R130, R135 ;  /* 0x0000008782827221 */ /* 0x000fe80000010000 */
[----:B------:R-:W-:Y:S01]  /*a010*/  FADD.FTZ R141, R141, R130 ;  /* 0x000000828d8d7221 */ /* 0x000fe20000010000 */
[C---:B------:R-:W-:Y:S03]  /*a020*/  HMMA.16816.F32.BF16 R88, R12.reuse, R34, R88 ;  /* 0x000000220c58723c */ /* 0x040fe60000041858 */
        /* <DEDUP_REMOVED lines=17> */
[----:B------:R-:W-:Y:S03]  /*a140*/  F2FP.BF16.F32.PACK_AB R15, R187, R66 ;  /* 0x00000042bb0f723e */ /* 0x000fe600000010ff */
[----:B------:R-:W-:Y:S04]  /*a150*/  FADD.FTZ R57, R57, R56 ;  /* 0x0000003839397221 */ /* 0x000fe80000010000 */
[C---:B------:R-:W-:Y:S01]  /*a160*/  HMMA.16816.F32.BF16 R112, R12.reuse, R108, R4 ;  /* 0x0000006c0c70723c */ /* 0x040fe20000041804 */
[----:B------:R-:W3:Y:S02]  /*a170*/  LDSM.16.MT88.4 R4, [R156+0xcc00] ;  /* 0x00cc00009c04783b */ /* 0x000ee40000004200 */
[----:B------:R-:W-:Y:S04]  /*a180*/  FADD.FTZ R60, R60, R57 ;  /* 0x000000393c3c7221 */ /* 0x000fe80000010000 */
[----:B------:R-:W-:Y:S01]  /*a190*/  FADD.FTZ R60, R61, R60 ;  /* 0x0000003c3d3c7221 */ /* 0x000fe20000010000 */
[C---:B------:R-:W-:Y:S01]  /*a1a0*/  HMMA.16816.F32.BF16 R108, R12.reuse, R110, R8 ;  /* 0x0000006e0c6c723c */ /* 0x040fe20000041808 */
[----:B------:R-:W4:Y:S02]  /*a1b0*/  LDSM.16.MT88.4 R8, [R158+0xec00] ;  /* 0x00ec00009e08783b */ /* 0x000f240000004200 */
[----:B------:R-:W-:Y:S04]  /*a1c0*/  FADD.FTZ R29, R29, R60 ;  /* 0x0000003c1d1d7221 */ /* 0x000fe80000010000 */
[----:B------:R-:W-:Y:S01]  /*a1d0*/  FADD.FTZ R188, R128, R29 ;  /* 0x0000001d80bc7221 */ /* 0x000fe20000010000 */
[C---:B-1----:R-:W-:Y:S03]  /*a1e0*/  HMMA.16816.F32.BF16 R68, R12.reuse, R16, R68 ;  /* 0x000000100c44723c */ /* 0x042fe60000041844 */
[----:B------:R-:W-:Y:S01]  /*a1f0*/  FADD.FTZ R16, R136, R119 ;  /* 0x0000007788107221 */ /* 0x000fe20000010000 */
[----:B------:R-:W-:Y:S03]  /*a200*/  MOV R119, R0 ;  /* 0x0000000000777202 */ /* 0x000fe60000000f00 */
[----:B------:R-:W-:Y:S01]  /*a210*/  FADD.FTZ R16, R139, R16 ;  /* 0x000000108b107221 */ /* 0x000fe20000010000 */
[C---:B------:R-:W-:Y:S03]  /*a220*/  HMMA.16816.F32.BF16 R72, R12.reuse, R18, R72 ;  /* 0x000000120c48723c */ /* 0x040fe60000041848 */
[----:B------:R-:W-:Y:S04]  /*a230*/  FADD.FTZ R17, R137, R16 ;  /* 0x0000001089117221 */ /* 0x000fe80000010000 */
[----:B------:R-:W-:Y:S01]  /*a240*/  FADD.FTZ R17, R134, R17 ;  /* 0x0000001186117221 */ /* 0x000fe20000010000 */
[C---:B--2---:R-:W-:Y:S03]  /*a250*/  HMMA.16816.F32.BF16 R76, R12.reuse, R20, R76 ;  /* 0x000000140c4c723c */ /* 0x044fe6000004184c */
[----:B------:R-:W-:Y:S02]  /*a260*/  FADD.FTZ R140, R140, R17 ;  /* 0x000000118c8c7221 */ /* 0x000fe40000010000 */
[----:B------:R-:W1:Y:S02]  /*a270*/  LDSM.16.MT88.4 R16, [R156+0xec00] ;  /* 0x00ec00009c10783b */ /* 0x000e640000004200 */
[----:B------:R-:W-:Y:S01]  /*a280*/  FADD.FTZ R143, R143, R140 ;  /* 0x0000008c8f8f7221 */ /* 0x000fe20000010000 */
[C---:B------:R-:W-:Y:S03]  /*a290*/  HMMA.16816.F32.BF16 R80, R12.reuse, R22, R80 ;  /* 0x000000160c50723c */ /* 0x040fe60000041850 */
[----:B------:R-:W-:Y:S04]  /*a2a0*/  FADD.FTZ R20, R42, R143 ;  /* 0x0000008f2a147221 */ /* 0x000fe80000010000 */
[----:B------:R-:W-:Y:S01]  /*a2b0*/  FADD.FTZ R20, R43, R20 ;  /* 0x000000142b147221 */ /* 0x000fe20000010000 */
[C---:B---3--:R-:W-:Y:S03]  /*a2c0*/  HMMA.16816.F32.BF16 R84, R12.reuse, R4, R84 ;  /* 0x000000040c54723c */ /* 0x048fe60000041854 */
        /* <DEDUP_REMOVED lines=11> */
[C---:B-1----:R-:W-:Y:S03]  /*a380*/  HMMA.16816.F32.BF16 R100, R12.reuse, R16, R100 ;  /* 0x000000100c64723c */ /* 0x042fe60000041864 */
[----:B------:R-:W-:Y:S04]  /*a390*/  FADD.FTZ R62, R62, R5 ;  /* 0x000000053e3e7221 */ /* 0x000fe80000010000 */
[----:B------:R-:W-:Y:S01]  /*a3a0*/  FADD.FTZ R63, R63, R62 ;  /* 0x0000003e3f3f7221 */ /* 0x000fe20000010000 */
[----:B------:R-:W-:Y:S03]  /*a3b0*/  HMMA.16816.F32.BF16 R104, R12, R18, R104 ;  /* 0x000000120c68723c */ /* 0x000fe60000041868 */
[----:B------:R-:W-:Y:S04]  /*a3c0*/  FADD.FTZ R66, R66, R63 ;  /* 0x0000003f42427221 */ /* 0x000fe80000010000 */
[----:B------:R-:W-:Y:S01]  /*a3d0*/  FADD.FTZ R187, R187, R66 ;  /* 0x00000042bbbb7221 */ /* 0x000fe20000010000 */
[----:B------:R-:W-:Y:S01]  /*a3e0*/  @!UPT UIADD3 URZ, UPT, UPT, URZ, URZ, URZ ;  /* 0x000000fffffff290 */ /* 0x000fe2000fffe0ff */
[----:B------:R-:W-:Y:S11]  /*a3f0*/  @P0 BRA `(.L_x_1193) ;  /* 0xffffffc4007c0947 */ /* 0x000ff6000383ffff */
.L_x_1186:
[----:B------:R1:W5:Y:S01]  /*a400*/  LD.E R7, desc[UR4][R2.64+0xd8] ;  /* 0x0000d80402077980 */ /* 0x000362000c101900 */
[----:B------:R-:W-:Y:S01]  /*a410*/  UMOV UR6, 0xffffffff ;  /* 0xffffffff00067882 */ /* 0x000fe20000000000 */
[----:B------:R-:W2:Y:S02]  /*a420*/  S2R R5, SR_TID.X ;  /* 0x0000000000057919 */ /* 0x000ea40000002100 */
[----:B--2---:R-:W-:Y:S01]  /*a430*/  IMAD.SHL.U32 R6, R5, 0x8, RZ ;  /* 0x0000000805067824 */ /* 0x004fe200078e00ff */
[--C-:B------:R-:W-:Y:S02]  /*a440*/  SHF.R.U32.HI R4, RZ, 0x2, R5.reuse ;  /* 0x00000002ff047819 */ /* 0x100fe40000011605 */
[----:B------:R-:W-:Y:S02]  /*a450*/  SHF.R.U32.HI R53, RZ, 0x3, R5 ;  /* 0x00000003ff357819 */ /* 0x000fe40000011605 */
        /* <DEDUP_REMOVED lines=10> */
.L_x_1207:
[----:B------:R-:W-:Y:S05]  /*a500*/  WARPSYNC.ALL ;  /* 0x0000000000007948 */ /* 0x000fea0003800000 */
[----:B------:R-:W1:Y:S01]  /*a510*/  S2UR UR6, SR_CgaCtaId ;  /* 0x00000000000679c3 */ /* 0x000e620000008800 */
[----:B------:R-:W4:Y:S01]  /*a520*/  MUFU.RCP R10, R8 ;  /* 0x00000008000a7308 */ /* 0x000f220000001000 */
[----:B---3--:R-:W-:Y:S01]  /*a530*/  FADD.FTZ R6, R12, R14 ;  /* 0x0000000e0c067221 */ /* 0x008fe20000010000 */
[----:B--2---:R-:W-:-:S05]  /*a540*/  SHF.L.U32 R12, R5, 0x1, RZ ;  /* 0x00000001050c7819 */ /* 0x004fca00000006ff */
[----:B------:R-:W-:Y:S01]  /*a550*/  BAR.SYNC.DEFER_BLOCKING 0x0 ;  /* 0x0000000000007b1d */ /* 0x000fe20000010000 */
[----:B------:R-:W-:Y:S02]  /*a560*/  SHF.L.U32 R13, R5, 0x4, RZ ;  /* 0x00000004050d7819 */ /* 0x000fe400000006ff */
[----:B------:R-:W-:Y:S02]  /*a570*/  LOP3.LUT R12, R12, 0x6, RZ, 0xc0, !PT ;  /* 0x000000060c0c7812 */ /* 0x000fe400078ec0ff */
[----:B------:R-:W-:Y:S01]  /*a580*/  FSETP.NE.FTZ.AND P1, PT, R8, RZ, PT ;  /* 0x000000ff0800720b */ /* 0x000fe20003f35000 */
[----:B------:R-:W2:Y:S01]  /*a590*/  MUFU.RCP R9, R6 ;  /* 0x0000000600097308 */ /* 0x000ea20000001000 */
[----:B------:R-:W-:Y:S01]  /*a5a0*/  LOP3.LUT R13, R12, 0x3e00, R13, 0xf8, !PT ;  /* 0x00003e000c0d7812 */ /* 0x000fe200078ef80d */
[----:B------:R-:W-:Y:S01]  /*a5b0*/  UMOV UR7, 0x400 ;  /* 0x0000040000077882 */ /* 0x000fe20000000000 */
[----:B------:R-:W-:Y:S02]  /*a5c0*/  SHF.L.U32 R12, R4, 0x5, RZ ;  /* 0x00000005040c7819 */ /* 0x000fe400000006ff */
[----:B------:R-:W-:-:S02]  /*a5d0*/  FSETP.NE.FTZ.AND P0, PT, R6, RZ, PT ;  /* 0x000000ff0600720b */ /* 0x000fc40003f15000 */
[----:B------:R-:W-:Y:S02]  /*a5e0*/  LOP3.LUT R12, R13, 0x20, R12, 0xf8, !PT ;  /* 0x000000200d0c7812 */ /* 0x000fe400078ef80c */
[----:B----4-:R-:W-:Y:S02]  /*a5f0*/  FSEL R10, R10, 1, P1 ;  /* 0x3f8000000a0a7808 */ /* 0x010fe40000800000 */
[----:B------:R-:W-:Y:S02]  /*a600*/  IADD3 R12, PT, PT, R11, R12, RZ ;  /* 0x0000000c0b0c7210 */ /* 0x000fe40007ffe0ff */
[----:B------:R-:W-:Y:S01]  /*a610*/  SHF.L.U32 R11, R5, 0x3, RZ ;  /* 0x00000003050b7819 */ /* 0x000fe200000006ff */
[----:B-1----:R-:W-:Y:S01]  /*a620*/  ULEA UR6, UR6, UR7, 0x18 ;  /* 0x0000000706067291 */ /* 0x002fe2000f8ec0ff */
[C---:B------:R-:W-:Y:S01]  /*a630*/  FMUL.FTZ R112, R10.reuse, R112 ;  /* 0x000000700a707220 */ /* 0x040fe20000410000 */
[C---:B------:R-:W-:Y:S01]  /*a640*/  FMUL.FTZ R113, R10.reuse, R113 ;  /* 0x000000710a717220 */ /* 0x040fe20000410000 */
[C---:B------:R-:W-:Y:S01]  /*a650*/  FMUL.FTZ R108, R10.reuse, R108 ;  /* 0x0000006c0a6c7220 */ /* 0x040fe20000410000 */
        /* <DEDUP_REMOVED lines=49> */
[----:B------:R-:W-:Y:S01]  /*a970*/  STS.64 [R13], R112 ;  /* 0x000000700d007388 */ /* 0x000fe20000000a00 */
[----:B------:R-:W-:-:S02]  /*a980*/  IADD3 R9, PT, PT, R13, -R10, RZ ;  /* 0x8000000a0d097210 */ /* 0x000fc40007ffe0ff */
[-C--:B------:R-:W-:Y:S01]  /*a990*/  IADD3 R10, PT, PT, R13, -R12.reuse, RZ ;  /* 0x8000000c0d0a7210 */ /* 0x080fe20007ffe0ff */
[----:B------:R-:W-:Y:S01]  /*a9a0*/  STS.64 [R13+0x400], R114 ;  /* 0x000400720d007388 */ /* 0x000fe20000000a00 */
[----:B------:R-:W-:-:S03]  /*a9b0*/  IADD3 R12, PT, PT, R9, -R12, RZ ;  /* 0x8000000c090c7210 */ /* 0x000fc60007ffe0ff */
        /* <DEDUP_REMOVED lines=23> */
[----:B------:R-:W3:Y:S01]  /*ab30*/  LD.E R11, desc[UR4][R2.64+0x60] ;  /* 0x00006004020b7980 */ /* 0x000ee2000c101900 */
[----:B------:R-:W2:Y:S01]  /*ab40*/  @P0 MUFU.LG2 R6, R6 ;  /* 0x0000000600060308 */ /* 0x000ea20000000c00 */
[----:B------:R-:W-:-:S02]  /*ab50*/  SHF.L.U32 R52, R5, 0x2, RZ ;  /* 0x0000000205347819 */ /* 0x000fc400000006ff */
[----:B------:R3:W5:Y:S01]  /*ab60*/  LD.E R54, desc[UR4][R2.64+0xcc] ;  /* 0x0000cc0402367980 */ /* 0x000762000c101900 */
[----:B-1----:R-:W-:Y:S02]  /*ab70*/  SHF.R.U32.HI R13, RZ, 0x1, R5 ;  /* 0x00000001ff0d7819 */ /* 0x002fe40000011605 */
[----:B------:R-:W-:Y:S01]  /*ab80*/  SHF.L.U32 R16, R53, 0x5, RZ ;  /* 0x0000000535107819 */ /* 0x000fe200000006ff */
[----:B------:R1:W5:Y:S01]  /*ab90*/  LD.E.64 R62, desc[UR4][R2.64+0x78] ;  /* 0x00007804023e7980 */ /* 0x000362000c101b00 */
[----:B------:R-:W1:Y:S01]  /*aba0*/  @P1 MUFU.LG2 R8, R8 ;  /* 0x0000000800081308 */ /* 0x000e620000000c00 */
[C---:B------:R-:W-:Y:S02]  /*abb0*/  LOP3.LUT R18, R52.reuse, 0xd8, RZ, 0xc0, !PT ;  /* 0x000000d834127812 */ /* 0x040fe400078ec0ff */
[----:B------:R3:W5:Y:S01]  /*abc0*/  LD.E.64 R60, desc[UR4][R2.64+0xa8] ;  /* 0x0000a804023c7980 */ /* 0x000762000c101b00 */
[----:B--2---:R-:W-:Y:S02]  /*abd0*/  LOP3.LUT R9, R52, 0xf04, RZ, 0xc0, !PT ;  /* 0x00000f0434097812 */ /* 0x004fe400078ec0ff */
[----:B------:R-:W-:-:S02]  /*abe0*/  LOP3.LUT P2, RZ, R5, 0x3, RZ, 0xc0, !PT ;  /* 0x0000000305ff7812 */ /* 0x000fc4000784c0ff */
[----:B------:R-:W-:Y:S02]  /*abf0*/  LOP3.LUT R5, R18, 0x18, R13, 0x78, !PT ;  /* 0x0000001812057812 */ /* 0x000fe400078e780d */
[----:B------:R-:W-:Y:S01]  /*ac00*/  LOP3.LUT R16, R9, 0x20, R16, 0xf8, !PT ;  /* 0x0000002009107812 */ /* 0x000fe200078ef810 */
[----:B------:R-:W-:Y:S01]  /*ac10*/  @P0 FMUL.FTZ R9, R6, 0.69314718246459960938 ;  /* 0x3f31721806090820 */ /* 0x000fe20000410000 */
[----:B------:R-:W-:Y:S02]  /*ac20*/  MOV R56, 0xff800000 ;  /* 0xff80000000387802 */ /* 0x000fe40000000f00 */
[----:B------:R-:W-:Y:S01]  /*ac30*/  LOP3.LUT R5, R16, R5, RZ, 0xfc, !PT ;  /* 0x0000000510057212 */ /* 0x000fe200078efcff */
[----:B-----5:R-:W-:Y:S01]  /*ac40*/  @P0 FFMA.FTZ R56, R7, R0, R9 ;  /* 0x0000000007380223 */ /* 0x020fe20000010009 */
[----:B------:R-:W-:Y:S01]  /*ac50*/  LOP3.LUT R55, R13, 0x30, RZ, 0xc0, !PT ;  /* 0x000000300d377812 */ /* 0x000fe200078ec0ff */
[----:B-1----:R-:W-:Y:S01]  /*ac60*/  @P1 FMUL.FTZ R8, R8, 0.69314718246459960938 ;  /* 0x3f31721808081820 */ /* 0x002fe20000410000 */
[----:B------:R-:W-:Y:S01]  /*ac70*/  LEA R0, R5, UR6, 0x2 ;  /* 0x0000000605007c11 */ /* 0x000fe2000f8e10ff */
[----:B------:R-:W-:Y:S01]  /*ac80*/  BAR.SYNC.DEFER_BLOCKING 0x0 ;  /* 0x0000000000007b1d */ /* 0x000fe20000010000 */
[----:B------:R-:W-:Y:S01]  /*ac90*/  MOV R57, 0xff800000 ;  /* 0xff80000000397802 */ /* 0x000fe20000000f00 */
[----:B------:R-:W-:Y:S01]  /*aca0*/  @P1 FFMA.FTZ R57, R7, R116, R8 ;  /* 0x0000007407391223 */ /* 0x000fe20000010008 */
[----:B------:R-:W-:-:S03]  /*acb0*/  LOP3.LUT R55, R55, 0x7, R4, 0xf8, !PT ;  /* 0x0000000737377812 */ /* 0x000fc600078ef804 */
[----:B------:R1:W2:Y:S04]  /*acc0*/  LDS.128 R48, [R0] ;  /* 0x0000000000307984 */ /* 0x0002a80000000c00 */
[----:B------:R1:W1:Y:S04]  /*acd0*/  LDS.128 R44, [R0+0x800] ;  /* 0x00080000002c7984 */ /* 0x0002680000000c00 */
[----:B------:R1:W1:Y:S04]  /*ace0*/  LDS.128 R40, [R0+0x1000] ;  /* 0x0010000000287984 */ /* 0x0002680000000c00 */
[----:B------:R1:W1:Y:S04]  /*acf0*/  LDS.128 R36, [R0+0x1800] ;  /* 0x0018000000247984 */ /* 0x0002680000000c00 */
[----:B------:R1:W1:Y:S04]  /*ad00*/  LDS.128 R32, [R0+0x2000] ;  /* 0x0020000000207984 */ /* 0x0002680000000c00 */
[----:B------:R1:W1:Y:S04]  /*ad10*/  LDS.128 R28, [R0+0x2800] ;  /* 0x00280000001c7984 */ /* 0x0002680000000c00 */
[----:B------:R1:W1:Y:S04]  /*ad20*/  LDS.128 R24, [R0+0x3000] ;  /* 0x0030000000187984 */ /* 0x0002680000000c00 */
[----:B------:R1:W1:Y:S04]  /*ad30*/  LDS.128 R20, [R0+0x3800] ;  /* 0x0038000000147984 */ /* 0x0002680000000c00 */
[----:B------:R1:W1:Y:S04]  /*ad40*/  LDS.128 R16, [R0+0x4000] ;  /* 0x0040000000107984 */ /* 0x0002680000000c00 */
[----:B------:R1:W1:Y:S01]  /*ad50*/  LDS.128 R4, [R0+0x5800] ;  /* 0x0058000000047984 */ /* 0x0002620000000c00 */
[----:B------:R-:W-:Y:S01]  /*ad60*/  BSSY.RECONVERGENT B0, `(.L_x_1195) ;  /* 0x0000010000007945 */ /* 0x000fe20003800200 */
[----:B----4-:R-:W-:-:S04]  /*ad70*/  IMAD R14, R14, UR8, R181 ;  /* 0x000000080e0e7c24 */ /* 0x010fc8000f8e02b5 */
[----:B---3--:R-:W-:-:S04]  /*ad80*/  IMAD R11, R14, R11, R180 ;  /* 0x0000000b0e0b7224 */ /* 0x008fc800078e02b4 */
[----:B------:R-:W-:Y:S02]  /*ad90*/  IMAD R178, R15, R11, R178 ;  /* 0x0000000b0fb27224 */ /* 0x000fe400078e02b2 */
[----:B------:R3:W4:Y:S04]  /*ada0*/  LDS.128 R12, [R0+0x4800] ;  /* 0x00480000000c7984 */ /* 0x0007280000000c00 */
[----:B------:R3:W1:Y:S01]  /*adb0*/  LDS.128 R8, [R0+0x5000] ;  /* 0x0050000000087984 */ /* 0x0006620000000c00 */
[----:B--2---:R-:W-:Y:S05]  /*adc0*/  @P2 BRA `(.L_x_1196) ;  /* 0x0000000000242947 */ /* 0x004fea0003800000 */
[C---:B------:R-:W-:Y:S01]  /*add0*/  VIADD R59, R55.reuse, 0x8 ;  /* 0x00000008373b7836 */ /* 0x040fe20000000000 */
[C---:B-1-3--:R-:W-:Y:S02]  /*ade0*/  IADD3 R0, P0, PT, R178.reuse, R55, RZ ;  /* 0x00000037b2007210 */ /* 0x04afe40007f1e0ff */
[-C--:B------:R-:W-:Y:S02]  /*adf0*/  ISETP.GE.AND P2, PT, R55, R166.reuse, PT ;  /* 0x000000a63700720c */ /* 0x080fe40003f46270 */
[----:B------:R-:W-:Y:S02]  /*ae00*/  ISETP.GE.AND P1, PT, R59, R166, PT ;  /* 0x000000a63b00720c */ /* 0x000fe40003f26270 */
[----:B------:R-:W-:Y:S02]  /*ae10*/  LEA.HI.X.SX32 R55, R178, RZ, 0x1, P0 ;  /* 0x000000ffb2377211 */ /* 0x000fe400000f0eff */
[----:B------:R-:W-:-:S04]  /*ae20*/  LEA R58, P0, R0, R60, 0x2 ;  /* 0x0000003c003a7211 */ /* 0x000fc800078010ff */
[----:B------:R-:W-:-:S05]  /*ae30*/  LEA.HI.X R59, R0, R61, R55, 0x2, P0 ;  /* 0x0000003d003b7211 */ /* 0x000fca00000f1437 */
[----:B------:R2:W-:Y:S04]  /*ae40*/  @!P2 ST.E desc[UR4][R58.64], R57 ;  /* 0x000000393a00a985 */ /* 0x0005e8000c101904 */
[----:B------:R2:W-:Y:S02]  /*ae50*/  @!P1 ST.E desc[UR4][R58.64+0x20], R56 ;  /* 0x000020383a009985 */ /* 0x0005e4000c101904 */
.L_x_1196:
[----:B------:R-:W-:Y:S05]  /*ae60*/  BSYNC.RECONVERGENT B0 ;  /* 0x0000000000007941 */ /* 0x000fea0003800200 */
.L_x_1195:
[C---:B------:R-:W-:Y:S01]  /*ae70*/  VIADD R55, R53.reuse, 0x10 ;  /* 0x0000001035377836 */ /* 0x040fe20000000000 */
[CC--:B------:R-:W-:Y:S01]  /*ae80*/  ISETP.GE.AND P2, PT, R53.reuse, R166.reuse, PT ;  /* 0x000000a63500720c */ /* 0x0c0fe20003f46270 */
[----:B------:R3:W5:Y:S01]  /*ae90*/  LD.E R2, desc[UR4][R2.64+0xc0] ;  /* 0x0000c00402027980 */ /* 0x000762000c101900 */
[----:B--2---:R-:W-:Y:S01]  /*aea0*/  VIADD R59, R53, 0x20 ;  /* 0x00000020353b7836 */ /* 0x004fe20000000000 */
[----:B------:R-:W-:Y:S01]  /*aeb0*/  BSSY.RECONVERGENT B0, `(.L_x_1197) ;  /* 0x0000015000007945 */ /* 0x000fe20003800200 */
[----:B------:R-:W-:Y:S01]  /*aec0*/  ISETP.GE.AND P1, PT, R55, R166, PT ;  /* 0x000000a63700720c */ /* 0x000fe20003f26270 */
[----:B------:R-:W-:Y:S01]  /*aed0*/  VIADD R57, R53, 0x30 ;  /* 0x0000003035397836 */ /* 0x000fe20000000000 */
[----:B------:R-:W-:Y:S01]  /*aee0*/  LOP3.LUT R55, R52, 0x1c, RZ, 0xc0, !PT ;  /* 0x0000001c34377812 */ /* 0x000fe200078ec0ff */
[----:B------:R-:W-:Y:S01]  /*aef0*/  IMAD R54, R178, R54, RZ ;  /* 0x00000036b2367224 */ /* 0x000fe200078e02ff */
[-C--:B------:R-:W-:Y:S02]  /*af00*/  ISETP.GE.AND P5, PT, R59, R166.reuse, PT ;  /* 0x000000a63b00720c */ /* 0x080fe40003fa6270 */
[----:B------:R-:W-:Y:S01]  /*af10*/  ISETP.GE.AND P6, PT, R57, R166, PT ;  /* 0x000000a63900720c */ /* 0x000fe20003fc6270 */
[----:B------:R-:W-:-:S05]  /*af20*/  IMAD R53, R53, 0x60, R55 ;  /* 0x0000006035357824 */ /* 0x000fca00078e0237 */
[----:B------:R-:W-:Y:S02]  /*af30*/  IADD3 R57, P0, PT, R53, R54, RZ ;  /* 0x0000003635397210 */ /* 0x000fe40007f1e0ff */
[C---:B------:R-:W-:Y:S02]  /*af40*/  LOP3.LUT R53, R55.reuse, 0x20, RZ, 0xfc, !PT ;  /* 0x0000002037357812 */ /* 0x040fe400078efcff */
[----:B------:R-:W-:Y:S02]  /*af50*/  LEA.HI.X.SX32 R54, R54, RZ, 0x1, P0 ;  /* 0x000000ff36367211 */ /* 0x000fe400000f0eff */
[----:B---3--:R-:W-:Y:S01]  /*af60*/  LOP3.LUT R3, R55, 0x40, RZ, 0xfc, !PT ;  /* 0x0000004037037812 */ /* 0x008fe200078efcff */
[----:B------:R-:W-:Y:S06]  /*af70*/  @P2 BRA `(.L_x_1198) ;  /* 0x0000000000202947 */ /* 0x000fec0003800000 */
[-C--:B-----5:R-:W-:Y:S02]  /*af80*/  ISETP.GE.AND P4, PT, R55, R2.reuse, PT ;  /* 0x000000023700720c */ /* 0x0a0fe40003f86270 */
[-C--:B------:R-:W-:Y:S02]  /*af90*/  ISETP.GE.AND P3, PT, R53, R2.reuse, PT ;  /* 0x000000023500720c */ /* 0x080fe40003f66270 */
[----:B------:R-:W-:Y:S02]  /*afa0*/  ISETP.GE.AND P2, PT, R3, R2, PT ;  /* 0x000000020300720c */ /* 0x000fe40003f46270 */
[----:B------:R-:W-:-:S04]  /*afb0*/  LEA R58, P0, R57, R62, 0x2 ;  /* 0x0000003e393a7211 */ /* 0x000fc800078010ff */
[----:B------:R-:W-:-:S05]  /*afc0*/  LEA.HI.X R59, R57, R63, R54, 0x2, P0 ;  /* 0x0000003f393b7211 */ /* 0x000fca00000f1436 */
[----:B------:R2:W-:Y:S04]  /*afd0*/  @!P4 ST.E.128 desc[UR4][R58.64], R48 ;  /* 0x000000303a00c985 */ /* 0x0005e8000c101d04 */
[----:B-1----:R2:W-:Y:S04]  /*afe0*/  @!P3 ST.E.128 desc[UR4][R58.64+0x80], R32 ;  /* 0x000080203a00b985 */ /* 0x0025e8000c101d04 */
[----:B------:R2:W-:Y:S02]  /*aff0*/  @!P2 ST.E.128 desc[UR4][R58.64+0x100], R16 ;  /* 0x000100103a00a985 */ /* 0x0005e4000c101d04 */
.L_x_1198:
[----:B------:R-:W-:Y:S05]  /*b000*/  BSYNC.RECONVERGENT B0 ;  /* 0x0000000000007941 */ /* 0x000fea0003800200 */
.L_x_1197:
[----:B------:R-:W-:Y:S04]  /*b010*/  BSSY.RECONVERGENT B0, `(.L_x_1199) ;  /* 0x000000e000007945 */ /* 0x000fe80003800200 */
[----:B------:R-:W-:Y:S05]  /*b020*/  @P1 BRA `(.L_x_1200) ;  /* 0x0000000000301947 */ /* 0x000fea0003800000 */
[-C--:B-----5:R-:W-:Y:S02]  /*b030*/  ISETP.GE.AND P4, PT, R55, R2.reuse, PT ;  /* 0x000000023700720c */ /* 0x0a0fe40003f86270 */
[-C--:B------:R-:W-:Y:S02]  /*b040*/  ISETP.GE.AND P3, PT, R53, R2.reuse, PT ;  /* 0x000000023500720c */ /* 0x080fe40003f66270 */
[----:B------:R-:W-:-:S09]  /*b050*/  ISETP.GE.AND P1, PT, R3, R2, PT ;  /* 0x000000020300720c */ /* 0x000fd20003f26270 */
[CC--:B-12---:R-:W-:Y:S02]  /*b060*/  @!P4 LEA R32, P0, R57.reuse, R62.reuse, 0x2 ;  /* 0x0000003e3920c211 */ /* 0x0c6fe400078010ff */
[CC--:B------:R-:W-:Y:S02]  /*b070*/  @!P3 LEA R18, P2, R57.reuse, R62.reuse, 0x2 ;  /* 0x0000003e3912b211 */ /* 0x0c0fe400078410ff */
[CCC-:B------:R-:W-:Y:S02]  /*b080*/  @!P4 LEA.HI.X R33, R57.reuse, R63.reuse, R54.reuse, 0x2, P0 ;  /* 0x0000003f3921c211 */ /* 0x1c0fe400000f1436 */
[C---:B------:R-:W-:Y:S02]  /*b090*/  @!P1 LEA R16, P0, R57.reuse, R62, 0x2 ;  /* 0x0000003e39109211 */ /* 0x040fe400078010ff */
[CCC-:B------:R-:W-:Y:S01]  /*b0a0*/  @!P3 LEA.HI.X R19, R57.reuse, R63.reuse, R54.reuse, 0x2, P2 ;  /* 0x0000003f3913b211 */ /* 0x1c0fe200010f1436 */
[----:B------:R3:W-:Y:S01]  /*b0b0*/  @!P4 ST.E.128 desc[UR4][R32.64+0x1800], R44 ;  /* 0x0018002c2000c985 */ /* 0x0007e2000c101d04 */
[----:B------:R-:W-:-:S03]  /*b0c0*/  @!P1 LEA.HI.X R17, R57, R63, R54, 0x2, P0 ;  /* 0x0000003f39119211 */ /* 0x000fc600000f1436 */
[----:B------:R3:W-:Y:S04]  /*b0d0*/  @!P3 ST.E.128 desc[UR4][R18.64+0x1880], R28 ;  /* 0x0018801c1200b985 */ /* 0x0007e8000c101d04 */
[----:B----4-:R3:W-:Y:S02]  /*b0e0*/  @!P1 ST.E.128 desc[UR4][R16.64+0x1900], R12 ;  /* 0x0019000c10009985 */ /* 0x0107e4000c101d04 */
.L_x_1200:
[----:B------:R-:W-:Y:S05]  /*b0f0*/  BSYNC.RECONVERGENT B0 ;  /* 0x0000000000007941 */ /* 0x000fea0003800200 */
.L_x_1199:
[----:B------:R-:W-:Y:S04]  /*b100*/  BSSY.RECONVERGENT B0, `(.L_x_1201) ;  /* 0x000000e000007945 */ /* 0x000fe80003800200 */
[----:B------:R-:W-:Y:S05]  /*b110*/  @P5 BRA `(.L_x_1202) ;  /* 0x0000000000305947 */ /* 0x000fea0003800000 */
[-C--:B-----5:R-:W-:Y:S02]  /*b120*/  ISETP.GE.AND P5, PT, R55, R2.reuse, PT ;  /* 0x000000023700720c */ /* 0x0a0fe40003fa6270 */
[-C--:B------:R-:W-:Y:S02]  /*b130*/  ISETP.GE.AND P3, PT, R53, R2.reuse, PT ;  /* 0x000000023500720c */ /* 0x080fe40003f66270 */
[----:B------:R-:W-:-:S09]  /*b140*/  ISETP.GE.AND P1, PT, R3, R2, PT ;  /* 0x000000020300720c */ /* 0x000fd20003f26270 */
[CC--:B-123--:R-:W-:Y:S02]  /*b150*/  @!P5 LEA R16, P4, R57.reuse, R62.reuse, 0x2 ;  /* 0x0000003e3910d211 */ /* 0x0cefe400078810ff */
[CC--:B----4-:R-:W-:Y:S02]  /*b160*/  @!P3 LEA R14, P2, R57.reuse, R62.reuse, 0x2 ;  /* 0x0000003e390eb211 */ /* 0x0d0fe400078410ff */
[C---:B------:R-:W-:Y:S02]  /*b170*/  @!P1 LEA R12, P0, R57.reuse, R62, 0x2 ;  /* 0x0000003e390c9211 */ /* 0x040fe400078010ff */
[CCC-:B------:R-:W-:Y:S02]  /*b180*/  @!P5 LEA.HI.X R17, R57.reuse, R63.reuse, R54.reuse, 0x2, P4 ;  /* 0x0000003f3911d211 */ /* 0x1c0fe400020f1436 */
[CCC-:B------:R-:W-:Y:S02]  /*b190*/  @!P3 LEA.HI.X R15, R57.reuse, R63.reuse, R54.reuse, 0x2, P2 ;  /* 0x0000003f390fb211 */ /* 0x1c0fe400010f1436 */
[----:B------:R-:W-:Y:S01]  /*b1a0*/  @!P1 LEA.HI.X R13, R57, R63, R54, 0x2, P0 ;  /* 0x0000003f390d9211 */ /* 0x000fe200000f1436 */
[----:B------:R1:W-:Y:S04]  /*b1b0*/  @!P5 ST.E.128 desc[UR4][R16.64+0x3000], R40 ;  /* 0x003000281000d985 */ /* 0x0003e8000c101d04 */
[----:B------:R1:W-:Y:S04]  /*b1c0*/  @!P3 ST.E.128 desc[UR4][R14.64+0x3080], R24 ;  /* 0x003080180e00b985 */ /* 0x0003e8000c101d04 */
[----:B------:R1:W-:Y:S02]  /*b1d0*/  @!P1 ST.E.128 desc[UR4][R12.64+0x3100], R8 ;  /* 0x003100080c009985 */ /* 0x0003e4000c101d04 */
.L_x_1202:
[----:B------:R-:W-:Y:S05]  /*b1e0*/  BSYNC.RECONVERGENT B0 ;  /* 0x0000000000007941 */ /* 0x000fea0003800200 */
.L_x_1201:
[----:B------:R-:W-:-:S04]  /*b1f0*/  MOV R173, 0x0 ;  /* 0x0000000000ad7802 */ /* 0x000fc80000000f00 */
[----:B-12345:R-:W-:Y:S05]  /*b200*/  @P6 RET.REL.NODEC R172 `(_ZN5flash24flash_fwd_splitkv_kernelI23Flash_fwd_kernel_traitsILi96ELi64ELi128ELi4ELb0ELb0EN7cutlass10bfloat16_tE19Flash_kernel_traitsILi96ELi64ELi128ELi4ES3_EELb0ELb0ELb0ELb0ELb0ELb0ELb1ELb0EEEvNS_16Flash_fwd_paramsE) ;  /* 0xffffff4cac7c6950 */ /* 0x03efea0003c3ffff */
[-C--:B------:R-:W-:Y:S01]  /*b210*/  ISETP.GE.AND P4, PT, R55, R2.reuse, PT ;  /* 0x000000023700720c */ /* 0x080fe20003f86270 */
[----:B------:R-:W-:Y:S01]  /*b220*/  IMAD.MOV.U32 R173, RZ, RZ, 0x0 ;  /* 0x00000000ffad7424 */ /* 0x000fe200078e00ff */
[-C--:B------:R-:W-:Y:S02]  /*b230*/  ISETP.GE.AND P2, PT, R53, R2.reuse, PT ;  /* 0x000000023500720c */ /* 0x080fe40003f46270 */
[----:B------:R-:W-:-:S09]  /*b240*/  ISETP.GE.AND P0, PT, R3, R2, PT ;  /* 0x000000020300720c */ /* 0x000fd20003f06270 */
[CC--:B------:R-:W-:Y:S02]  /*b250*/  @!P4 LEA R10, P3, R57.reuse, R62.reuse, 0x2 ;  /* 0x0000003e390ac211 */ /* 0x0c0fe400078610ff */
[C---:B------:R-:W-:Y:S02]  /*b260*/  @!P2 LEA R8, P1, R57.reuse, R62, 0x2 ;  /* 0x0000003e3908a211 */ /* 0x040fe400078210ff */
[CCC-:B------:R-:W-:Y:S02]  /*b270*/  @!P4 LEA.HI.X R11, R57.reuse, R63.reuse, R54.reuse, 0x2, P3 ;  /* 0x0000003f390bc211 */ /* 0x1c0fe400018f1436 */
[----:B------:R-:W-:-:S03]  /*b280*/  @!P2 LEA.HI.X R9, R57, R63, R54, 0x2, P1 ;  /* 0x0000003f3909a211 */ /* 0x000fc600008f1436 */
[----:B------:R-:W-:Y:S04]  /*b290*/  @!P4 ST.E.128 desc[UR4][R10.64+0x4800], R36 ;  /* 0x004800240a00c985 */ /* 0x000fe8000c101d04 */
[----:B------:R1:W-:Y:S02]  /*b2a0*/  @!P2 ST.E.128 desc[UR4][R8.64+0x4880], R20 ;  /* 0x004880140800a985 */ /* 0x0003e4000c101d04 */
[----:B-1----:R-:W-:Y:S05]  /*b2b0*/  @P0 RET.REL.NODEC R172 `(_ZN5flash24flash_fwd_splitkv_kernelI23Flash_fwd_kernel_traitsILi96ELi64ELi128ELi4ELb0ELb0EN7cutlass10bfloat16_tE19Flash_kernel_traitsILi96ELi64ELi128ELi4ES3_EELb0ELb0ELb0ELb0ELb0ELb0ELb1ELb0EEEvNS_16Flash_fwd_paramsE) ;  /* 0xffffff4cac500950 */ /* 0x002fea0003c3ffff */
[----:B------:R-:W-:Y:S01]  /*b2c0*/  LEA R2, P0, R57, R62, 0x2 ;  /* 0x0000003e39027211 */ /* 0x000fe200078010ff */
[----:B------:R-:W-:-:S03]  /*b2d0*/  IMAD.MOV.U32 R173, RZ, RZ, 0x0 ;  /* 0x00000000ffad7424 */ /* 0x000fc600078e00ff */
[----:B------:R-:W-:-:S05]  /*b2e0*/  LEA.HI.X R3, R57, R63, R54, 0x2, P0 ;  /* 0x0000003f39037211 */ /* 0x000fca00000f1436 */
[----:B------:R1:W-:Y:S02]  /*b2f0*/  ST.E.128 desc[UR4][R2.64+0x4900], R4 ;  /* 0x0049000402007985 */ /* 0x0003e4000c101d04 */
[----:B-1----:R-:W-:Y:S05]  /*b300*/  RET.REL.NODEC R172 `(_ZN5flash24flash_fwd_splitkv_kernelI23Flash_fwd_kernel_traitsILi96ELi64ELi128ELi4ELb0ELb0EN7cutlass10bfloat16_tE19Flash_kernel_traitsILi96ELi64ELi128ELi4ES3_EELb0ELb0ELb0ELb0ELb0ELb0ELb1ELb0EEEvNS_16Flash_fwd_paramsE) ;  /* 0xffffff4cac3c7950 */ /* 0x002fea0003c3ffff */
.L_x_1194:
[----:B------:R-:W-:Y:S01]  /*b310*/  MOV R9, 0x2 ;  /* 0x0000000200097802 */ /* 0x000fe20000000f00 */
[----:B------:R-:W-:Y:S01]  /*b320*/  IMAD.MOV.U32 R6, RZ, RZ, 0x1f ;  /* 0x0000001fff067424 */ /* 0x000fe200078e00ff */
[----:B------:R-:W-:-:S07]  /*b330*/  MOV R10, 0xffffffff ;  /* 0xffffffff000a7802 */ /* 0x000fce0000000f00 */
[----:B-----5:R-:W-:Y:S05]  /*b340*/  WARPSYNC.COLLECTIVE R10, `(.L_x_1203) ;  /* 0x000000000a087348 */ /* 0x020fea0003c00000 */
[----:B------:R1:W2:Y:S02]  /*b350*/  SHFL.BFLY P0, R14, R188, R9, R6 ;  /* 0x0c000009bc0e7389 */ /* 0x0002a40000000006 */
[----:B-12--5:R-:W-:Y:S05]  /*b360*/  ENDCOLLECTIVE ;  /* 0x000000000000791b */ /* 0x026fea0003800000 */
.L_x_1203:
[----:B------:R-:W-:Y:S02]  /*b370*/  IMAD.MOV.U32 R13, RZ, RZ, R14 ;  /* 0x000000ffff0d7224 */ /* 0x000fe400078e000e */
[----:B------:R-:W-:Y:S02]  /*b380*/  IMAD.MOV.U32 R9, RZ, RZ, 0x1 ;  /* 0x00000001ff097424 */ /* 0x000fe400078e00ff */
[----:B------:R-:W-:-:S05]  /*b390*/  FADD.FTZ R13, R13, R188 ;  /* 0x000000bc0d0d7221 */ /* 0x000fca0000010000 */
[----:B------:R-:W-:-:S07]  /*b3a0*/  MOV R188, R13 ;  /* 0x0000000d00bc7202 */ /* 0x000fce0000000f00 */
[----:B------:R-:W-:Y:S05]  /*b3b0*/  WARPSYNC.COLLECTIVE R10, `(.L_x_1204) ;  /* 0x000000000a087348 */ /* 0x000fea0003c00000 */
[----:B------:R1:W2:Y:S02]  /*b3c0*/  SHFL.BFLY P0, R14, R188, R9, R6 ;  /* 0x0c000009bc0e7389 */ /* 0x0002a40000000006 */
[----:B-12---:R-:W-:Y:S05]  /*b3d0*/  ENDCOLLECTIVE ;  /* 0x000000000000791b */ /* 0x006fea0003800000 */
.L_x_1204:
[----:B------:R-:W-:Y:S01]  /*b3e0*/  MOV R188, R187 ;  /* 0x000000bb00bc7202 */ /* 0x000fe20000000f00 */
[----:B------:R-:W-:Y:S01]  /*b3f0*/  IMAD.MOV.U32 R9, RZ, RZ, 0x2 ;  /* 0x00000002ff097424 */ /* 0x000fe200078e00ff */
[----:B------:R-:W-:-:S07]  /*b400*/  MOV R8, R14 ;  /* 0x0000000e00087202 */ /* 0x000fce0000000f00 */
[----:B------:R-:W-:Y:S05]  /*b410*/  WARPSYNC.COLLECTIVE R10, `(.L_x_1205) ;  /* 0x000000000a087348 */ /* 0x000fea0003c00000 */
[----:B------:R1:W2:Y:S02]  /*b420*/  SHFL.BFLY P0, R14, R188, R9, R6 ;  /* 0x0c000009bc0e7389 */ /* 0x0002a40000000006 */
[----:B-12---:R-:W-:Y:S05]  /*b430*/  ENDCOLLECTIVE ;  /* 0x000000000000791b */ /* 0x006fea0003800000 */
.L_x_1205:
[----:B------:R-:W-:Y:S01]  /*b440*/  FADD.FTZ R8, R13, R8 ;  /* 0x000000080d087221 */ /* 0x000fe20000010000 */
[----:B------:R-:W-:Y:S01]  /*b450*/  FADD.FTZ R12, R14, R187 ;  /* 0x000000bb0e0c7221 */ /* 0x000fe20000010000 */
[----:B------:R-:W-:-:S04]  /*b460*/  MOV R9, 0x1 ;  /* 0x0000000100097802 */ /* 0x000fc80000000f00 */
[----:B------:R-:W-:-:S07]  /*b470*/  MOV R188, R12 ;  /* 0x0000000c00bc7202 */ /* 0x000fce0000000f00 */
[----:B------:R-:W-:Y:S05]  /*b480*/  WARPSYNC.COLLECTIVE R10, `(.L_x_1206) ;  /* 0x000000000a087348 */ /* 0x000fea0003c00000 */
[----:B------:R1:W2:Y:S02]  /*b490*/  SHFL.BFLY P0, R14, R188, R9, R6 ;  /* 0x0c000009bc0e7389 */ /* 0x0002a40000000006 */
[----:B-12---:R-:W-:Y:S05]  /*b4a0*/  ENDCOLLECTIVE ;  /* 0x000000000000791b */ /* 0x006fea0003800000 */
.L_x_1206:
[----:B------:R-:W-:Y:S05]  /*b4b0*/  BRA `(.L_x_1207) ;  /* 0xfffffff000107947 */ /* 0x000fea000383ffff */
.L_x_1208:
        /* <DEDUP_REMOVED lines=12> */
.L_x_11600:


//--------------------- .text._ZN5flash24flash_fwd_splitkv_kernelI23Flash_fwd_kernel_traitsILi96ELi64ELi128ELi4ELb0ELb0EN7cutlass10bfloat16_tE19Flash_kernel_traitsILi96ELi64ELi128ELi4ES3_EELb0ELb0ELb0ELb0ELb0ELb1ELb1ELb0EEEvNS_16Flash_fwd_paramsE --------------------------
	.section	.text._ZN5flash24flash_fwd_splitkv_kernelI23Flash_fwd_kernel_traitsILi96ELi64ELi128ELi4ELb0ELb0EN7cutlass10bfloat16_tE19Flash_kernel_traitsILi96ELi64ELi128ELi4ES3_EELb0ELb0ELb0ELb0ELb0ELb1ELb1ELb0EEEvNS_16Flash_fwd_paramsE,"ax",@progbits
	.align	128
        .global         _ZN5flash24flash_fwd_splitkv_kernelI23Flash_fwd_kernel_traitsILi96ELi64ELi128ELi4ELb0ELb0EN7cutlass10bfloat16_tE19Flash_kernel_traitsILi96ELi64ELi128ELi4ES3_EELb0ELb0ELb0ELb0ELb0ELb1ELb1ELb0EEEvNS_16Flash_fwd_paramsE
        .type           _ZN5flash24flash_fwd_splitkv_kernelI23Flash_fwd_kernel_traitsILi96ELi64ELi128ELi4ELb0ELb0EN7cutlass10bfloat16_tE19Flash_kernel_traitsILi96ELi64ELi128ELi4ES3_EELb0ELb0ELb0ELb0ELb0ELb1ELb1ELb0EEEvNS_16Flash_fwd_paramsE,@function
        .size           _ZN5flash24flash_fwd_splitkv_kernelI23Flash_fwd_kernel_traitsILi96ELi64ELi128ELi4ELb0ELb0EN7cutlass10bfloat16_tE19Flash_kernel_traitsILi96ELi64ELi128ELi4ES3_EELb0ELb0ELb0ELb0ELb0ELb1ELb1ELb0EEEvNS_16Flash_fwd_paramsE,(.L_x_11601 - _ZN5flash24flash_fwd_splitkv_kernelI23Flash_fwd_kernel_traitsILi96ELi64ELi128ELi4ELb0ELb0EN7cutlass10bfloat16_tE19Flash_kernel_traitsILi96ELi64ELi128ELi4ES3_EELb0ELb0ELb0ELb0ELb0ELb1ELb1ELb0EEEvNS_16Flash_fwd_paramsE)
        .other          _ZN5flash24flash_fwd_splitkv_kernelI23Flash_fwd_kernel_traitsILi96ELi64ELi128ELi4ELb0ELb0EN7cutlass10bfloat16_tE19Flash_kernel_traitsILi96ELi64ELi128ELi4ES3_EELb0ELb0ELb0ELb0ELb0ELb1ELb1ELb0EEEvNS_16Flash_fwd_paramsE,@"STO_CUDA_ENTRY STV_DEFAULT"
_ZN5flash24flash_fwd_splitkv_kernelI23Flash_fwd_kernel_traitsILi96ELi64ELi128ELi4ELb0ELb0EN7cutlass10bfloat16_tE19Flash_kernel_traitsILi96ELi64ELi128ELi4ES3_EELb0ELb0ELb0ELb0ELb0ELb1ELb1ELb0EEEvNS_16Flash_fwd_paramsE:
.text._ZN5flash24flash_fwd_splitkv_kernelI23Flash_fwd_kernel_traitsILi96ELi64ELi128ELi4ELb0ELb0EN7cutlass10bfloat16_tE19Flash_kernel_traitsILi96ELi64ELi128ELi4ES3_EELb0ELb0ELb0ELb0ELb0ELb1ELb1ELb0EEEvNS_16Flash_fwd_paramsE:
        /* <DEDUP_REMOVED lines=29> */
[----:B------:R-:W-:Y:S05]  /*01d0*/  CALL.REL.NOINC `($_ZN5flash24flash_fwd_splitkv_kernelI23Flash_fwd_kernel_traitsILi96ELi64ELi128ELi4ELb0ELb0EN7cutlass10bfloat16_tE19Flash_kernel_traitsILi96ELi64ELi128ELi4ES3_EELb0ELb0ELb0ELb0ELb0ELb1ELb1ELb0EEEvNS_16Flash_fwd_paramsE$_ZN5flash30compute_attn_1rowblock_splitkvI23Flash_fwd_kernel_traitsILi96ELi64ELi128ELi4ELb0ELb0EN7cutlass10bfloat16_tE19Flash_kernel_traitsILi96ELi64ELi128ELi4ES3_EELb0ELb0ELb0ELb0ELb0ELb1ELb1ELb0ENS_16Flash_fwd_paramsEEEvRKT8_iiiii) ;  /* 0x0000000000087944 */ /* 0x000fea0003c00000 */
[----:B------:R-:W-:Y:S05]  /*01e0*/  BSYNC.RECONVERGENT B2 ;  /* 0x0000000000027941 */ /* 0x000fea0003800200 */
.L_x_1209:
[----:B------:R-:W-:Y:S05]  /*01f0*/  EXIT ;  /* 0x000000000000794d */ /* 0x000fea0003800000 */
        .type           $_ZN5flash24flash_fwd_splitkv_kernelI23Flash_fwd_kernel_traitsILi96ELi64ELi128ELi4ELb0ELb0EN7cutlass10bfloat16_tE19Flash_kernel_traitsILi96ELi64ELi128ELi4ES3_EELb0ELb0ELb0ELb0ELb0ELb1ELb1ELb0EEEvNS_16Flash_fwd_paramsE$_ZN5flash30compute_attn_1rowblock_splitkvI23Flash_fwd_kernel_traitsILi96ELi64ELi128ELi4ELb0ELb0EN7cutlass10bfloat16_tE19Flash_kernel_traitsILi96ELi64ELi128ELi4ES3_EELb0ELb0ELb0ELb0ELb0ELb1ELb1ELb0ENS_16Flash_fwd_paramsEEEvRKT8_iiiii,@function
        .size           $_ZN5flash24flash_fwd_splitkv_kernelI23Flash_fwd_kernel_traitsILi96ELi64ELi128ELi4ELb0ELb0EN7cutlass10bfloat16_tE19Flash_kernel_traitsILi96ELi64ELi128ELi4ES3_EELb0ELb0ELb0ELb0ELb0ELb1ELb1ELb0EEEvNS_16Flash_fwd_paramsE$_ZN5flash30compute_attn_1rowblock_splitkvI23Flash_fwd_kernel_traitsILi96ELi64ELi128ELi4ELb0ELb0EN7cutlass10bfloat16_tE19Flash_kernel_traitsILi96ELi64ELi128ELi4ES3_EELb0ELb0ELb0ELb0ELb0ELb1ELb1ELb0ENS_16Flash_fwd_paramsEEEvRKT8_iiiii,(.L_x_11601 - $_ZN5flash24flash_fwd_splitkv_kernelI23Flash_fwd_kernel_traitsILi96ELi64ELi128ELi4ELb0ELb0EN7cutlass10bfloat16_tE19Flash_kernel_traitsILi96ELi64ELi128ELi4ES3_EELb0ELb0ELb0ELb0ELb0ELb1ELb1ELb0EEEvNS_16Flash_fwd_paramsE$_ZN5flash30compute_attn_1rowblock_splitkvI23Flash_fwd_kernel_traitsILi96ELi64ELi128ELi4ELb0ELb0EN7cutlass10bfloat16_tE19Flash_kernel_traitsILi96ELi64ELi128ELi4ES3_EELb0ELb0ELb0ELb0ELb0ELb1ELb1ELb0ENS_16Flash_fwd_paramsEEEvRKT8_iiiii)
$_ZN5flash24flash_fwd_splitkv_kernelI23Flash_fwd_kernel_traitsILi96ELi64ELi128ELi4ELb0ELb0EN7cutlass10bfloat16_tE19Flash_kernel_traitsILi96ELi64ELi128ELi4ES3_EELb0ELb0ELb0ELb0ELb0ELb1ELb1ELb0EEEvNS_16Flash_fwd_paramsE$_ZN5flash30compute_attn_1rowblock_splitkvI23Flash_fwd_kernel_traitsILi96ELi64ELi128ELi4ELb0ELb0EN7cutlass10bfloat16_tE19Flash_kernel_traitsILi96ELi64ELi128ELi4ES3_EELb0ELb0ELb0ELb0ELb0ELb1ELb1ELb0ENS_16Flash_fwd_paramsEEEvRKT8_iiiii:
        /* <DEDUP_REMOVED lines=39> */
.L_x_1211:
[----:B------:R-:W-:Y:S05]  /*0470*/  BSYNC.RECONVERGENT B0 ;  /* 0x0000000000007941 */ /* 0x000fea0003800200 */
.L_x_1210:
[----:B------:R-:W-:Y:S04]  /*0480*/  BSSY.RECONVERGENT B0, `(.L_x_1212) ;  /* 0x0000007000007945 */ /* 0x000fe80003800200 */
[----:B------:R-:W-:Y:S05]  /*0490*/  @!P3 BRA `(.L_x_1213) ;  /* 0x000000000014b947 */ /* 0x000fea0003800000 */
[----:B------:R-:W4:Y:S02]  /*04a0*/  LD.E.U8 R6, desc[UR4][R2.64+0x1b2] ;  /* 0x0001b20402067980 */ /* 0x000f24000c101100 */
[----:B----4-:R-:W-:-:S13]  /*04b0*/  ISETP.NE.AND P1, PT, R6, RZ, PT ;  /* 0x000000ff0600720c */ /* 0x010fda0003f25270 */
[----:B------:R-:W4:Y:S02]  /*04c0*/  @P1 LD.E R6, desc[UR4][R12.64+0x4] ;  /* 0x000004040c061980 */ /* 0x000f24000c101900 */
[----:B----45:R-:W-:-:S06]  /*04d0*/  @P1 IADD3 R113, PT, PT, R6, -R17, RZ ;  /* 0x8000001106711210 */ /* 0x030fcc0007ffe0ff */
[----:B------:R4:W5:Y:S02]  /*04e0*/  @!P1 LD.E R113, desc[UR4][R12.64] ;  /* 0x000000040c719980 */ /* 0x000964000c101900 */
.L_x_1213:
[----:B------:R-:W-:Y:S05]  /*04f0*/  BSYNC.RECONVERGENT B0 ;  /* 0x0000000000007941 */ /* 0x000fea0003800200 */
.L_x_1212:
        /* <DEDUP_REMOVED lines=8> */
.L_x_1215:
[----:B------:R-:W5:Y:S01]  /*0580*/  LD.E.64 R6, desc[UR4][R2.64+0x108] ;  /* 0x0001080402067980 */ /* 0x000f62000c101b00 */
[----:B------:R-:W-:Y:S01]  /*0590*/  BSSY.RECONVERGENT B0, `(.L_x_1217) ;  /* 0x0000006000007945 */ /* 0x000fe20003800200 */
[----:B-----5:R-:W-:Y:S01]  /*05a0*/  ISETP.NE.U32.AND P0, PT, R6, RZ, PT ;  /* 0x000000ff0600720c */ /* 0x020fe20003f05070 */
[----:B------:R-:W-:-:S03]  /*05b0*/  IMAD.MOV.U32 R6, RZ, RZ, RZ ;  /* 0x000000ffff067224 */ /* 0x000fc600078e00ff */
[----:B------:R-:W-:-:S13]  /*05c0*/  ISETP.NE.AND.EX P0, PT, R7, RZ, PT, P0 ;  /* 0x000000ff0700720c */ /* 0x000fda0003f05300 */
[----:B------:R-:W-:Y:S05]  /*05d0*/  @!P0 BRA `(.L_x_1218) ;  /* 0x0000000000048947 */ /* 0x000fea0003800000 */
[----:B------:R1:W5:Y:S02]  /*05e0*/  LD.E R6, desc[UR4][R2.64+0xbc] ;  /* 0x0000bc0402067980 */ /* 0x000364000c101900 */
.L_x_1218:
[----:B------:R-:W-:Y:S05]  /*05f0*/  BSYNC.RECONVERGENT B0 ;  /* 0x0000000000007941 */ /* 0x000fea0003800200 */
.L_x_1217:
[----:B-----5:R-:W-:Y:S02]  /*0600*/  IADD3 R113, PT, PT, R6, R113, -R16 ;  /* 0x0000007106717210 */ /* 0x020fe40007ffe810 */
.L_x_1216:
[----:B------:R-:W-:Y:S05]  /*0610*/  BSYNC.RECONVERGENT B1 ;  /* 0x0000000000017941 */ /* 0x000fea0003800200 */
.L_x_1214:
[----:B------:R-:W-:Y:S01]  /*0620*/  IMAD.SHL.U32 R176, R11, 0x40, RZ ;  /* 0x000000400bb07824 */ /* 0x000fe200078e00ff */
[----:B------:R-:W-:-:S04]  /*0630*/  MOV R171, 0x0 ;  /* 0x0000000000ab7802 */ /* 0x000fc80000000f00 */
[----:B------:R-:W-:-:S13]  /*0640*/  ISETP.GT.AND P0, PT, R5, R176, PT ;  /* 0x000000b00500720c */ /* 0x000fda0003f04270 */
[----:B-1234-:R-:W-:Y:S05]  /*0650*/  @!P0 RET.REL.NODEC R170 `(_ZN5flash24flash_fwd_splitkv_kernelI23Flash_fwd_kernel_traitsILi96ELi64ELi128ELi4ELb0ELb0EN7cutlass10bfloat16_tE19Flash_kernel_traitsILi96ELi64ELi128ELi4ES3_EELb0ELb0ELb0ELb0ELb0ELb1ELb1ELb0EEEvNS_16Flash_fwd_paramsE) ;  /* 0xfffffff8aa688950 */ /* 0x01efea0003c3ffff */
        /* <DEDUP_REMOVED lines=73> */
.L_x_1221:
[----:B------:R-:W-:Y:S05]  /*0af0*/  BSYNC.RECONVERGENT B0 ;  /* 0x0000000000007941 */ /* 0x000fea0003800200 */
.L_x_1220:
        /* <DEDUP_REMOVED lines=16> */
.L_x_1223:
[----:B------:R-:W-:Y:S05]  /*0c00*/  BSYNC.RECONVERGENT B0 ;  /* 0x0000000000007941 */ /* 0x000fea0003800200 */
.L_x_1222:
        /* <DEDUP_REMOVED lines=15> */
.L_x_1225:
[----:B------:R-:W-:Y:S05]  /*0d00*/  BSYNC.RECONVERGENT B0 ;  /* 0x0000000000007941 */ /* 0x000fea0003800200 */
.L_x_1224:
        /* <DEDUP_REMOVED lines=15> */
.L_x_1227:
[----:B------:R-:W-:Y:S05]  /*0e00*/  BSYNC.RECONVERGENT B0 ;  /* 0x0000000000007941 */ /* 0x000fea0003800200 */
.L_x_1226:
        /* <DEDUP_REMOVED lines=13> */
[----:B-1234-:R-:W-:Y:S05]  /*0ee0*/  @P6 RET.REL.NODEC R170 `(_ZN5flash24flash_fwd_splitkv_kernelI23Flash_fwd_kernel_traitsILi96ELi64ELi128ELi4ELb0ELb0EN7cutlass10bfloat16_tE19Flash_kernel_traitsILi96ELi64ELi128ELi4ES3_EELb0ELb0ELb0ELb0ELb0ELb1ELb1ELb0EEEvNS_16Flash_fwd_paramsE) ;  /* 0xfffffff0aa446950 */ /* 0x01efea0003c3ffff */
[----:B------:R-:W-:Y:S02]  /*0ef0*/  MOV R3, 0xff800000 ;  /* 0xff80000000037802 */ /* 0x000fe40000000f00 */
[----:B------:R-:W-:-:S03]  /*0f00*/  MOV R171, 0x0 ;  /* 0x0000000000ab7802 */ /* 0x000fc60000000f00 */
[----:B------:R1:W-:Y:S02]  /*0f10*/  ST.E desc[UR4][R4.64+0xc0], R3 ;  /* 0x0000c00304007985 */ /* 0x0003e4000c101904 */
[----:B-1----:R-:W-:Y:S05]  /*0f20*/  RET.REL.NODEC R170 `(_ZN5flash24flash_fwd_splitkv_kernelI23Flash_fwd_kernel_traitsILi96ELi64ELi128ELi4ELb0ELb0EN7cutlass10bfloat16_tE19Flash_kernel_traitsILi96ELi64ELi128ELi4ES3_EELb0ELb0ELb0ELb0ELb0ELb1ELb1ELb0EEEvNS_16Flash_fwd_paramsE) ;  /* 0xfffffff0aa347950 */ /* 0x002fea0003c3ffff */
.L_x_1219:
        /* <DEDUP_REMOVED lines=100> */
.L_x_1229:
        /* <DEDUP_REMOVED lines=78> */
.L_x_1230:
[----:B------:R-:W-:Y:S05]  /*1a50*/  BSYNC.RECONVERGENT B0 ;  /* 0x0000000000007941 */ /* 0x000fea0003800200 */
.L_x_1228:
[----:B------:R-:W-:Y:S01]  /*1a60*/  ISETP.NE.AND P2, PT, R18, -0x1, PT ;  /* 0xffffffff1200780c */ /* 0x000fe20003f45270 */
[----:B------:R-:W2:Y:S04]  /*1a70*/  LD.E.64 R24, desc[UR4][R2.64+0x30] ;  /* 0x0000300402187980 */ /* 0x000ea8000c101b00 */
[----:B------:R-:W3:Y:S04]  /*1a80*/  LD.E.64 R32, desc[UR4][R2.64+0x10] ;  /* 0x0000100402207980 */ /* 0x000ee8000c101b00 */
[----:B------:R-:W4:Y:S04]  /*1a90*/  LD.E.64 R20, desc[UR4][R2.64+0x48] ;  /* 0x0000480402147980 */ /* 0x000f28000c101b00 */
[----:B------:R-:W2:Y:S04]  /*1aa0*/  @!P2 LD.E.64 R34, desc[UR4][R2.64+0x18] ;  /* 0x000018040222a980 */ /* 0x000ea8000c101b00 */
        /* <DEDUP_REMOVED lines=65> */
[----:B------:R-:W-:Y:S02]  /*1ec0*/  IMAD R15, R163, R8, RZ ;  /* 0x00000008a30f7224 */ /* 0x000fe400078e02ff */
[----:B------:R-:W-:-:S04]  /*1ed0*/  IMAD.WIDE.U32 R28, R8, R162, R28 ;  /* 0x000000a2081c7225 */ /* 0x000fc800078e001c */
[----:B------:R-:W-:Y:S02]  /*1ee0*/  IMAD.X R167, RZ, RZ, R14, P0 ;  /* 0x000000ffffa77224 */ /* 0x000fe400000e060e */
[----:B------:R-:W-:Y:S02]  /*1ef0*/  IMAD.IADD R15, R29, 0x1, R15 ;  /* 0x000000011d0f7824 */ /* 0x000fe400078e020f */
[----:B------:R-:W-:Y:S01]  /*1f00*/  IMAD.IADD R164, R5, 0x1, -R176 ;  /* 0x0000000105a47824 */ /* 0x000fe200078e0ab0 */
[-C--:B------:R-:W-:Y:S02]  /*1f10*/  LOP3.LUT R0, R23, R4.reuse, RZ, 0xfc, !PT ;  /* 0x0000000417007212 */ /* 0x080fe400078efcff */
[----:B------:R-:W-:Y:S01]  /*1f20*/  LOP3.LUT R4, R27, R4, RZ, 0xfc, !PT ;  /* 0x000000041b047212 */ /* 0x000fe200078efcff */
[----:B------:R-:W-:Y:S01]  /*1f30*/  IMAD R16, R161, R8, RZ ;  /* 0x00000008a1107224 */ /* 0x000fe200078e02ff */
[----:B------:R-:W-:Y:S01]  /*1f40*/  LOP3.LUT R22, R22, 0x18, R17, 0x78, !PT ;  /* 0x0000001816167812 */ /* 0x000fe200078e7811 */
[----:B------:R-:W-:-:S03]  /*1f50*/  IMAD.WIDE.U32 R166, R8, R160, R166 ;  /* 0x000000a008a67225 */ /* 0x000fc600078e00a6 */
[----:B------:R-:W-:Y:S01]  /*1f60*/  LOP3.LUT R22, R22, 0x1f20, R17, 0xf8, !PT ;  /* 0x00001f2016167812 */ /* 0x000fe200078ef811 */
[----:B------:R-:W-:Y:S01]  /*1f70*/  IMAD.IADD R17, R167, 0x1, R16 ;  /* 0x00000001a7117824 */ /* 0x000fe200078e0210 */
[----:B------:R-:W-:Y:S01]  /*1f80*/  BSSY.RECONVERGENT B0, `(.L_x_1231) ;  /* 0x0000036000007945 */ /* 0x000fe20003800200 */
[----:B------:R-:W-:Y:S01]  /*1f90*/  IMAD.MOV.U32 R9, RZ, RZ, RZ ;  /* 0x000000ffff097224 */ /* 0x000fe200078e00ff */
[C---:B------:R-:W-:Y:S01]  /*1fa0*/  LOP3.LUT R173, R177.reuse, 0x20, RZ, 0xfc, !PT ;  /* 0x00000020b1ad7812 */ /* 0x040fe200078efcff */
[----:B------:R-:W-:Y:S01]  /*1fb0*/  IMAD R175, R22, 0x2, R7 ;  /* 0x0000000216af7824 */ /* 0x000fe200078e0207 */
[----:B------:R-:W-:Y:S01]  /*1fc0*/  LOP3.LUT R171, R177, 0x40, RZ, 0xfc, !PT ;  /* 0x00000040b1ab7812 */ /* 0x000fe200078efcff */
[----:B------:R-:W-:-:S04]  /*1fd0*/  IMAD.WIDE.U32 R10, R11, 0x40, R8 ;  /* 0x000000400b0a7825 */ /* 0x000fc800078e0008 */
[-C--:B--2---:R-:W-:Y:S02]  /*1fe0*/  @!P2 IMAD R19, R35, R179.reuse, RZ ;  /* 0x000000b32313a224 */ /* 0x084fe400078e02ff */
[----:B------:R-:W-:-:S04]  /*1ff0*/  @!P2 IMAD.WIDE.U32 R34, R34, R179, RZ ;  /* 0x000000b32222a225 */ /* 0x000fc800078e00ff */
[----:B------:R-:W-:Y:S02]  /*2000*/  @!P2 IMAD.IADD R19, R35, 0x1, R19 ;  /* 0x000000012313a824 */ /* 0x000fe400078e0213 */
[----:B------:R-:W-:Y:S02]  /*2010*/  @!P2 IMAD.MOV.U32 R26, RZ, RZ, R34 ;  /* 0x000000ffff1aa224 */ /* 0x000fe400078e0022 */
[----:B------:R-:W-:Y:S01]  /*2020*/  @P2 IMAD.WIDE.U32 R34, R24, R18, RZ ;  /* 0x0000001218222225 */ /* 0x000fe200078e00ff */
[----:B---3--:R-:W-:-:S03]  /*2030*/  LEA R168, P0, R28, R32, 0x1 ;  /* 0x000000201ca87211 */ /* 0x008fc600078008ff */
[----:B------:R-:W-:Y:S02]  /*2040*/  @P2 IMAD R18, R25, R18, RZ ;  /* 0x0000001219122224 */ /* 0x000fe400078e02ff */
[----:B------:R-:W-:Y:S01]  /*2050*/  @P2 IMAD.MOV.U32 R26, RZ, RZ, R34 ;  /* 0x000000ffff1a2224 */ /* 0x000fe200078e0022 */
[----:B------:R-:W-:Y:S02]  /*2060*/  LEA.HI.X R169, R28, R33, R15, 0x1, P0 ;  /* 0x000000211ca97211 */ /* 0x000fe400000f0c0f */
[----:B------:R-:W-:Y:S02]  /*2070*/  @P2 IADD3 R19, PT, PT, R35, R18, RZ ;  /* 0x0000001223132210 */ /* 0x000fe40007ffe0ff */
[----:B------:R-:W-:-:S05]  /*2080*/  IADD3 R26, P0, PT, R177, R26, RZ ;  /* 0x0000001ab11a7210 */ /* 0x000fca0007f1e0ff */
[----:B------:R-:W-:Y:S01]  /*2090*/  IMAD.X R27, RZ, RZ, R19, P0 ;  /* 0x000000ffff1b7224 */ /* 0x000fe200000e0613 */
[----:B------:R-:W-:Y:S01]  /*20a0*/  ISETP.GE.AND P0, PT, R8, R164, PT ;  /* 0x000000a40800720c */ /* 0x000fe20003f06270 */
[----:B----4-:R-:W-:Y:S01]  /*20b0*/  IMAD R14, R21, R178, RZ ;  /* 0x000000b2150e7224 */ /* 0x010fe200078e02ff */
[----:B------:R-:W-:Y:S02]  /*20c0*/  SHF.R.S32.HI R15, RZ, 0x1f, R178 ;  /* 0x0000001fff0f7819 */ /* 0x000fe400000114b2 */
[----:B------:R-:W-:-:S03]  /*20d0*/  LEA R167, P1, R166, R30, 0x1 ;  /* 0x0000001ea6a77211 */ /* 0x000fc600078208ff */
        /* <DEDUP_REMOVED lines=31> */
.L_x_1233:
[----:B------:R3:W-:Y:S02]  /*22d0*/  STS.128 [R175+0x2000], RZ ;  /* 0x002000ffaf007388 */ /* 0x0007e40000000c00 */
.L_x_1232:
[----:B------:R-:W-:Y:S05]  /*22e0*/  BSYNC.RECONVERGENT B0 ;  /* 0x0000000000007941 */ /* 0x000fea0003800200 */
.L_x_1231:
        /* <DEDUP_REMOVED lines=32> */
.L_x_1236:
[----:B------:R1:W-:Y:S02]  /*24f0*/  STS.128 [R175+0x2800], RZ ;  /* 0x002800ffaf007388 */ /* 0x0003e40000000c00 */
.L_x_1235:
[----:B------:R-:W-:Y:S05]  /*2500*/  BSYNC.RECONVERGENT B0 ;  /* 0x0000000000007941 */ /* 0x000fea0003800200 */
.L_x_1234:
        /* <DEDUP_REMOVED lines=8> */
[----:B------:R-:W-:Y:S02]  /*2590*/  @!P1 IMAD.MOV.U32 R14, RZ, RZ, R167 ;  /* 0x000000ffff0e9224 */ /* 0x000fe400078e00a7 */
[--C-:B------:R-:W-:Y:S01]  /*25a0*/  @!P1 IMAD.MOV.U32 R15, RZ, RZ, R166.reuse ;  /* 0x000000ffff0f9224 */ /* 0x100fe200078e00a6 */
[----:B-1--4-:R-:W-:Y:S01]  /*25b0*/  @!P0 MOV R10, R167 ;  /* 0x000000a7000a8202 */ /* 0x012fe20000000f00 */
        /* <DEDUP_REMOVED lines=13> */
[----:B-1----:R-:W-:Y:S02]  /*2690*/  MOV R10, R167 ;  /* 0x000000a7000a7202 */ /* 0x002fe40000000f00 */
[----:B------:R-:W-:-:S05]  /*26a0*/  MOV R11, R166 ;  /* 0x000000a6000b7202 */ /* 0x000fca0000000f00 */
[----:B------:R-:W-:Y:S01]  /*26b0*/  @!PT LDS RZ, [RZ] ;  /* 0x00000000fffff984 */ /* 0x000fe20000000800 */
[----:B------:R-:W-:Y:S01]  /*26c0*/  @!PT LDS RZ, [RZ] ;  /* 0x00000000fffff984 */ /* 0x000fe20000000800 */
[----:B------:R-:W-:Y:S01]  /*26d0*/  @!PT LDS RZ, [RZ] ;  /* 0x00000000fffff984 */ /* 0x000fe20000000800 */
[----:B------:R1:W-:Y:S01]  /*26e0*/  LDGSTS.E.BYPASS.LTC128B.128 [R175+0x7000], desc[UR4][R10.64+0x80] ;  /* 0x070000800aaf7fae */ /* 0x0003e2000b981a04 */
[----:B------:R-:W-:Y:S05]  /*26f0*/  BRA `(.L_x_1238) ;  /* 0x0000000000047947 */ /* 0x000fea0003800000 */
.L_x_1239:
[----:B------:R4:W-:Y:S02]  /*2700*/  STS.128 [R175+0x7000], RZ ;  /* 0x007000ffaf007388 */ /* 0x0009e40000000c00 */
.L_x_1238:
[----:B------:R-:W-:Y:S05]  /*2710*/  BSYNC.RECONVERGENT B0 ;  /* 0x0000000000007941 */ /* 0x000fea0003800200 */
.L_x_1237:
        /* <DEDUP_REMOVED lines=26> */
.L_x_1242:
[----:B------:R4:W-:Y:S02]  /*28c0*/  STS.128 [R175+0x7800], RZ ;  /* 0x007800ffaf007388 */ /* 0x0009e40000000c00 */
.L_x_1241:
[----:B------:R-:W-:Y:S05]  /*28d0*/  BSYNC.RECONVERGENT B0 ;  /* 0x0000000000007941 */ /* 0x000fea0003800200 */
.L_x_1240:
        /* <DEDUP_REMOVED lines=25> */
.L_x_1245:
[----:B------:R4:W-:Y:S02]  /*2a70*/  STS.128 [R175+0x8000], RZ ;  /* 0x008000ffaf007388 */ /* 0x0009e40000000c00 */
.L_x_1244:
[----:B------:R-:W-:Y:S05]  /*2a80*/  BSYNC.RECONVERGENT B0 ;  /* 0x0000000000007941 */ /* 0x000fea0003800200 */
.L_x_1243:
[----:B------:R-:W-:Y:S01]  /*2a90*/  IADD3 R9, PT, PT, R8, 0x60, RZ ;  /* 0x0000006008097810 */ /* 0x000fe20007ffe0ff */
[----:B------:R-:W-:Y:S03]  /*2aa0*/  BSSY.RECONVERGENT B0, `(.L_x_1246) ;  /* 0x000001c000007945 */ /* 0x000fe60003800200 */
[----:B------:R-:W-:-:S13]  /*2ab0*/  ISETP.GE.AND P0, PT, R9, R12, PT ;  /* 0x0000000c0900720c */ /* 0x000fda0003f06270 */
[----:B------:R-:W-:Y:S05]  /*2ac0*/  @P0 BRA `(.L_x_1247) ;  /* 0x0000000000640947 */ /* 0x000fea0003800000 */
[----:B-1--4-:R-:W-:Y:S01]  /*2ad0*/  MOV R15, R166 ;  /* 0x000000a6000f7202 */ /* 0x012fe20000000f00 */
[----:B------:R-:W-:Y:S01]  /*2ae0*/  IMAD.MOV.U32 R14, RZ, RZ, R167 ;  /* 0x000000ffff0e7224 */ /* 0x000fe200078e00a7 */
[-C--:B------:R-:W-:Y:S01]  /*2af0*/  ISETP.GE.AND P1, PT, R177, R174.reuse, PT ;  /* 0x000000aeb100720c */ /* 0x080fe20003f26270 */
[----:B------:R-:W-:Y:S01]  /*2b00*/  IMAD R8, R161, 0xc0, RZ ;  /* 0x000000c0a1087824 */ /* 0x000fe200078e02ff */
[----:B------:R-:W-:Y:S01]  /*2b10*/  ISETP.GE.AND P0, PT, R173, R174, PT ;  /* 0x000000aead00720c */ /* 0x000fe20003f06270 */
[----:B------:R-:W-:-:S04]  /*2b20*/  IMAD.WIDE.U32 R14, R160, 0xc0, R14 ;  /* 0x000000c0a00e7825 */ /* 0x000fc800078e000e */
[----:B------:R-:W-:-:S06]  /*2b30*/  IMAD.IADD R15, R15, 0x1, R8 ;  /* 0x000000010f0f7824 */ /* 0x000fcc00078e0208 */
        /* <DEDUP_REMOVED lines=17> */
.L_x_1248:
[----:B------:R4:W-:Y:S02]  /*2c50*/  STS.128 [R175+0x8800], RZ ;  /* 0x008800ffaf007388 */ /* 0x0009e40000000c00 */
.L_x_1247:
[----:B------:R-:W-:Y:S05]  /*2c60*/  BSYNC.RECONVERGENT B0 ;  /* 0x0000000000007941 */ /* 0x000fea0003800200 */
.L_x_1246:
        /* <DEDUP_REMOVED lines=27> */
.L_x_1251:
[----:B------:R4:W-:Y:S01]  /*2e20*/  STS.128 [R175+0xd000], RZ ;  /* 0x00d000ffaf007388 */ /* 0x0009e20000000c00 */
[----:B------:R-:W-:Y:S05]  /*2e30*/  BRA `(.L_x_1252) ;  /* 0x00000000000c7947 */ /* 0x000fea0003800000 */
.L_x_1250:
[----:B------:R1:W-:Y:S04]  /*2e40*/  STS.128 [R175+0x9000], RZ ;  /* 0x009000ffaf007388 */ /* 0x0003e80000000c00 */
[----:B------:R1:W-:Y:S04]  /*2e50*/  STS.128 [R175+0xb000], RZ ;  /* 0x00b000ffaf007388 */ /* 0x0003e80000000c00 */
[----:B------:R1:W-:Y:S02]  /*2e60*/  STS.128 [R175+0xd000], RZ ;  /* 0x00d000ffaf007388 */ /* 0x0003e40000000c00 */
.L_x_1252:
[----:B------:R-:W-:Y:S05]  /*2e70*/  BSYNC.RECONVERGENT B0 ;  /* 0x0000000000007941 */ /* 0x000fea0003800200 */
.L_x_1249:
        /* <DEDUP_REMOVED lines=29> */
.L_x_1255:
[----:B------:R4:W-:Y:S02]  /*3050*/  STS.128 [R175+0xd800], RZ ;  /* 0x00d800ffaf007388 */ /* 0x0009e40000000c00 */
.L_x_1254:
[----:B------:R-:W-:Y:S05]  /*3060*/  BSYNC.RECONVERGENT B0 ;  /* 0x0000000000007941 */ /* 0x000fea0003800200 */
.L_x_1253:
        /* <DEDUP_REMOVED lines=27> */
.L_x_1258:
[----:B------:R1:W-:Y:S02]  /*3220*/  STS.128 [R175+0xe000], RZ ;  /* 0x00e000ffaf007388 */ /* 0x0003e40000000c00 */
.L_x_1257:
[----:B------:R-:W-:Y:S05]  /*3230*/  BSYNC.RECONVERGENT B0 ;  /* 0x0000000000007941 */ /* 0x000fea0003800200 */
.L_x_1256:
        /* <DEDUP_REMOVED lines=31> */
.L_x_1261:
[----:B------:R1:W-:Y:S02]  /*3430*/  STS.128 [R175+0xe800], RZ ;  /* 0x00e800ffaf007388 */ /* 0x0003e40000000c00 */
.L_x_1260:
[----:B------:R-:W-:Y:S05]  /*3440*/  BSYNC.RECONVERGENT B0 ;  /* 0x0000000000007941 */ /* 0x000fea0003800200 */
.L_x_1259:
        /* <DEDUP_REMOVED lines=9> */
[----:B------:R-:W2:Y:S04]  /*34e0*/  LDSM.16.M88.4 R32, [R158+0x3000] ;  /* 0x003000009e20783b */ /* 0x000ea80000000200 */
        /* <DEDUP_REMOVED lines=121> */
[----:B------:R-:W3:Y:S06]  /*3c80*/  MUFU.TANH R110, R110 ;  /* 0x0000006e006e7308 */ /* 0x000eec0000002400 */
[----:B------:R-:W-:Y:S01]  /*3c90*/  HMMA.16816.F32.BF16 R68, R100, R38, R68 ;  /* 0x000000266444723c */ /* 0x000fe20000041844 */
[----:B------:R-:W-:Y:S01]  /*3ca0*/  LDSM.16.M88.4 R36, [R118+0x8000] ;  /* 0x008000007624783b */ /* 0x000fe20000000200 */
[----:B------:R-:W-:Y:S06]  /*3cb0*/  MUFU.TANH R109, R109 ;  /* 0x0000006d006d7308 */ /* 0x000fec0000002400 */
[C---:B--2---:R-:W-:Y:S02]  /*3cc0*/  HMMA.16816.F32.BF16 R80, R24.reuse, R8, R80 ;  /* 0x000000081850723c */ /* 0x044fe40000041850 */
[----:B------:R-:W2:Y:S06]  /*3cd0*/  MUFU.TANH R111, R111 ;  /* 0x0000006f006f7308 */ /* 0x000eac0000002400 */
[----:B------:R-:W-:Y:S01]  /*3ce0*/  HMMA.16816.F32.BF16 R76, R24, R10, R76 ;  /* 0x0000000a184c723c */ /* 0x000fe2000004184c */
[----:B------:R-:W3:Y:S01]  /*3cf0*/  LDSM.16.M88.4 R8, [R118+0x6400] ;  /* 0x006400007608783b */ /* 0x000ee20000000200 */
[----:B------:R-:W-:Y:S06]  /*3d00*/  MUFU.TANH R92, R92 ;  /* 0x0000005c005c7308 */ /* 0x000fec0000002400 */
[C---:B----4-:R-:W-:Y:S08]  /*3d10*/  HMMA.16816.F32.BF16 R64, R100.reuse, R16, R64 ;  /* 0x000000106440723c */ /* 0x050ff00000041840 */
[----:B------:R-:W-:Y:S01]  /*3d20*/  HMMA.16816.F32.BF16 R60, R100, R18, R60 ;  /* 0x00000012643c723c */ /* 0x000fe2000004183c */
[----:B------:R-:W4:Y:S07]  /*3d30*/  LDSM.16.M88.4 R16, [R158+0x6800] ;  /* 0x006800009e10783b */ /* 0x000f2e0000000200 */
[----:B-----5:R-:W-:Y:S08]  /*3d40*/  HMMA.16816.F32.BF16 R80, R12, R28, R80 ;  /* 0x0000001c0c50723c */ /* 0x020ff00000041850 */
[----:B------:R-:W-:Y:S08]  /*3d50*/  HMMA.16816.F32.BF16 R72, R40, R32, R72 ;  /* 0x000000202848723c */ /* 0x000ff00000041848 */
[----:B------:R-:W-:Y:S01]  /*3d60*/  HMMA.16816.F32.BF16 R76, R12, R30, R76 ;  /* 0x0000001e0c4c723c */ /* 0x000fe2000004184c */
[----:B------:R-:W5:Y:S02]  /*3d70*/  LDSM.16.M88.4 R28, [R158+0x8400] ;  /* 0x008400009e1c783b */ /* 0x000f640000000200 */
[-C--:B------:R-:W-:Y:S01]  /*3d80*/  FMUL.FTZ R80, R80, R112.reuse ;  /* 0x0000007050507220 */ /* 0x080fe20000410000 */
[-C--:B------:R-:W-:Y:S01]  /*3d90*/  FMUL.FTZ R82, R82, R112.reuse ;  /* 0x0000007052527220 */ /* 0x080fe20000410000 */
[-C--:B------:R-:W-:Y:S01]  /*3da0*/  FMUL.FTZ R81, R81, R112.reuse ;  /* 0x0000007051517220 */ /* 0x080fe20000410000 */
[----:B------:R-:W-:-:S02]  /*3db0*/  FMUL.FTZ R83, R83, R112 ;  /* 0x0000007053537220 */ /* 0x000fc40000410000 */
[----:B------:R-:W-:Y:S01]  /*3dc0*/  HMMA.16816.F32.BF16 R68, R40, R34, R68 ;  /* 0x000000222844723c */ /* 0x000fe20000041844 */
[----:B------:R-:W2:Y:S01]  /*3dd0*/  LDSM.16.M88.4 R32, [R118+0x6800] ;  /* 0x006800007620783b */ /* 0x000ea20000000200 */
[----:B------:R-:W-:Y:S06]  /*3de0*/  MUFU.TANH R80, R80 ;  /* 0x0000005000507308 */ /* 0x000fec0000002400 */
[----:B-1----:R-:W-:Y:S02]  /*3df0*/  HMMA.16816.F32.BF16 R72, R24, R20, R72 ;  /* 0x000000141848723c */ /* 0x002fe40000041848 */
[----:B------:R-:W-:Y:S01]  /*3e00*/  MUFU.TANH R187, R82 ;  /* 0x0000005200bb7308 */ /* 0x000fe20000002400 */
[-C--:B------:R-:W-:Y:S01]  /*3e10*/  FMUL.FTZ R153, R77, R112.reuse ;  /* 0x000000704d997220 */ /* 0x080fe20000410000 */
[-C--:B------:R-:W-:Y:S01]  /*3e20*/  FMUL.FTZ R76, R76, R112.reuse ;  /* 0x000000704c4c7220 */ /* 0x080fe20000410000 */
[-C--:B------:R-:W-:Y:S01]  /*3e30*/  FMUL.FTZ R77, R78, R112.reuse ;  /* 0x000000704e4d7220 */ /* 0x080fe20000410000 */
[----:B------:R-:W-:-:S02]  /*3e40*/  FMUL.FTZ R79, R79, R112 ;  /* 0x000000704f4f7220 */ /* 0x000fc40000410000 */
[----:B---3--:R-:W-:Y:S02]  /*3e50*/  HMMA.16816.F32.BF16 R64, R40, R8, R64 ;  /* 0x000000082840723c */ /* 0x008fe40000041840 */
[----:B------:R-:W-:Y:S06]  /*3e60*/  MUFU.TANH R81, R81 ;  /* 0x0000005100517308 */ /* 0x000fec0000002400 */
        /* <DEDUP_REMOVED lines=10> */
[----:B-----5:R-:W-:Y:S02]  /*3f10*/  HMMA.16816.F32.BF16 R64, R24, R28, R64 ;  /* 0x0000001c1840723c */ /* 0x020fe40000041840 */
[----:B------:R-:W-:Y:S06]  /*3f20*/  MUFU.TANH R151, R79 ;  /* 0x0000004f00977308 */ /* 0x000fec0000002400 */
[----:B------:R-:W-:Y:S01]  /*3f30*/  HMMA.16816.F32.BF16 R68, R12, R38, R68 ;  /* 0x000000260c44723c */ /* 0x000fe20000041844 */
[----:B------:R-:W4:Y:S02]  /*3f40*/  LDSM.16.M88.4 R36, [R158+0x6c00] ;  /* 0x006c00009e24783b */ /* 0x000f240000000200 */
[-C--:B------:R-:W-:Y:S01]  /*3f50*/  FMUL.FTZ R73, R73, R112.reuse ;  /* 0x0000007049497220 */ /* 0x080fe20000410000 */
[-C--:B------:R-:W-:Y:S01]  /*3f60*/  FMUL.FTZ R72, R72, R112.reuse ;  /* 0x0000007048487220 */ /* 0x080fe20000410000 */
[-C--:B------:R-:W-:Y:S01]  /*3f70*/  FMUL.FTZ R74, R74, R112.reuse ;  /* 0x000000704a4a7220 */ /* 0x080fe20000410000 */
[-C--:B------:R-:W-:Y:S01]  /*3f80*/  FMUL.FTZ R75, R75, R112.reuse ;  /* 0x000000704b4b7220 */ /* 0x080fe20000410000 */
[----:B------:R-:W-:Y:S01]  /*3f90*/  MUFU.TANH R139, R73 ;  /* 0x00000049008b7308 */ /* 0x000fe20000002400 */
[----:B------:R-:W-:Y:S07]  /*3fa0*/  HMMA.16816.F32.BF16 R60, R24, R30, R60 ;  /* 0x0000001e183c723c */ /* 0x000fee000004183c */
[----:B------:R-:W-:Y:S01]  /*3fb0*/  MUFU.TANH R133, R72 ;  /* 0x0000004800857308 */ /* 0x000fe20000002400 */
[----:B--2---:R-:W-:Y:S03]  /*3fc0*/  HMMA.16816.F32.BF16 R56, R40, R32, R56 ;  /* 0x000000202838723c */ /* 0x004fe60000041838 */
[-C--:B------:R-:W-:Y:S01]  /*3fd0*/  FMUL.FTZ R69, R69, R112.reuse ;  /* 0x0000007045457220 */ /* 0x080fe20000410000 */
[-C--:B------:R-:W-:Y:S01]  /*3fe0*/  FMUL.FTZ R71, R71, R112.reuse ;  /* 0x0000007047477220 */ /* 0x080fe20000410000 */
[-C--:B------:R-:W-:Y:S01]  /*3ff0*/  FMUL.FTZ R68, R68, R112.reuse ;  /* 0x0000007044447220 */ /* 0x080fe20000410000 */
[----:B------:R-:W-:Y:S01]  /*4000*/  FMUL.FTZ R70, R70, R112 ;  /* 0x0000007046467220 */ /* 0x000fe20000410000 */
[----:B------:R-:W-:Y:S01]  /*4010*/  MUFU.TANH R135, R69 ;  /* 0x0000004500877308 */ /* 0x000fe20000002400 */
[----:B------:R-:W-:Y:S01]  /*4020*/  HMMA.16816.F32.BF16 R52, R100, R18, R52 ;  /* 0x000000126434723c */ /* 0x000fe20000041834 */
[----:B------:R-:W2:Y:S06]  /*4030*/  LDSM.16.M88.4 R16, [R118+0x8800] ;  /* 0x008800007610783b */ /* 0x000eac0000000200 */
[----:B------:R-:W-:Y:S01]  /*4040*/  MUFU.TANH R141, R71 ;  /* 0x00000047008d7308 */ /* 0x000fe20000002400 */
[C---:B-1----:R-:W-:Y:S07]  /*4050*/  HMMA.16816.F32.BF16 R64, R12.reuse, R20, R64 ;  /* 0x000000140c40723c */ /* 0x042fee0000041840 */
[----:B------:R-:W-:Y:S01]  /*4060*/  MUFU.TANH R147, R74 ;  /* 0x0000004a00937308 */ /* 0x000fe20000002400 */
[----:B------:R-:W-:Y:S01]  /*4070*/  HMMA.16816.F32.BF16 R60, R12, R22, R60 ;  /* 0x000000160c3c723c */ /* 0x000fe2000004183c */
[----:B------:R-:W1:Y:S06]  /*4080*/  LDSM.16.M88.4 R20, [R118+0x6c00] ;  /* 0x006c00007614783b */ /* 0x000e6c0000000200 */
[----:B------:R-:W-:Y:S01]  /*4090*/  MUFU.TANH R137, R75 ;  /* 0x0000004b00897308 */ /* 0x000fe20000002400 */
[----:B---3--:R-:W-:Y:S01]  /*40a0*/  HMMA.16816.F32.BF16 R56, R24, R8, R56 ;  /* 0x000000081838723c */ /* 0x008fe20000041838 */
[----:B------:R-:W-:-:S02]  /*40b0*/  LOP3.LUT R9, R114, 0x6, RZ, 0xc0, !PT ;  /* 0x0000000672097812 */ /* 0x000fc400078ec0ff */
[-C--:B------:R-:W-:Y:S01]  /*40c0*/  FMUL.FTZ R65, R65, R112.reuse ;  /* 0x0000007041417220 */ /* 0x080fe20000410000 */
[-C--:B------:R-:W-:Y:S01]  /*40d0*/  FMUL.FTZ R67, R67, R112.reuse ;  /* 0x0000007043437220 */ /* 0x080fe20000410000 */
[-C--:B------:R-:W-:Y:S01]  /*40e0*/  FMUL.FTZ R64, R64, R112.reuse ;  /* 0x0000007040407220 */ /* 0x080fe20000410000 */
[----:B------:R-:W-:Y:S01]  /*40f0*/  IMAD.IADD R32, R184, 0x1, R9 ;  /* 0x00000001b8207824 */ /* 0x000fe200078e0209 */
[----:B------:R3:W-:Y:S01]  /*4100*/  MUFU.TANH R121, R65 ;  /* 0x0000004100797308 */ /* 0x0007e20000002400 */
[----:B------:R-:W-:Y:S01]  /*4110*/  HMMA.16816.F32.BF16 R52, R40, R34, R52 ;  /* 0x000000222834723c */ /* 0x000fe20000041834 */
[-C--:B------:R-:W-:Y:S01]  /*4120*/  FMUL.FTZ R66, R66, R112.reuse ;  /* 0x0000007042427220 */ /* 0x080fe20000410000 */
[C---:B------:R-:W-:Y:S01]  /*4130*/  VIADD R30, R32.reuse, 0x1 ;  /* 0x00000001201e7836 */ /* 0x040fe20000000000 */
[CC--:B------:R-:W-:Y:S01]  /*4140*/  ISETP.GE.AND P4, PT, R32.reuse, R113.reuse, PT ;  /* 0x000000712000720c */ /* 0x0c0fe20003f86270 */
[----:B------:R-:W-:Y:S02]  /*4150*/  VIADD R28, R32, 0x8 ;  /* 0x00000008201c7836 */ /* 0x000fe40000000000 */
[-C--:B------:R-:W-:Y:S01]  /*4160*/  FMUL.FTZ R60, R60, R112.reuse ;  /* 0x000000703c3c7220 */ /* 0x080fe20000410000 */
[----:B------:R-:W-:Y:S01]  /*4170*/  VIADD R8, R32, 0x9 ;  /* 0x0000000920087836 */ /* 0x000fe20000000000 */
[-C--:B------:R-:W-:Y:S01]  /*4180*/  ISETP.GE.AND P3, PT, R30, R113.reuse, PT ;  /* 0x000000711e00720c */ /* 0x080fe20003f66270 */
[----:B----4-:R-:W-:Y:S01]  /*4190*/  HMMA.16816.F32.BF16 R48, R100, R36, R48 ;  /* 0x000000246430723c */ /* 0x010fe20000041830 */
[-C--:B------:R-:W-:Y:S01]  /*41a0*/  ISETP.GE.AND P2, PT, R28, R113.reuse, PT ;  /* 0x000000711c00720c */ /* 0x080fe20003f46270 */
[----:B------:R4:W-:Y:S01]  /*41b0*/  MUFU.TANH R123, R67 ;  /* 0x00000043007b7308 */ /* 0x0009e20000002400 */
[----:B------:R-:W5:Y:S01]  /*41c0*/  LDSM.16.M88.4 R28, [R158+0x8c00] ;  /* 0x008c00009e1c783b */ /* 0x000f620000000200 */
[-C--:B------:R-:W-:Y:S01]  /*41d0*/  ISETP.GE.AND P1, PT, R8, R113.reuse, PT ;  /* 0x000000710800720c */ /* 0x080fe20003f26270 */
[C---:B------:R-:W-:Y:S01]  /*41e0*/  VIADD R8, R32.reuse, 0x18 ;  /* 0x0000001820087836 */ /* 0x040fe20000000000 */
[----:B------:R-:W-:Y:S01]  /*41f0*/  FSEL R97, R97, -INF , !P4 ;  /* 0xff80000061617808 */ /* 0x000fe20006000000 */
[----:B------:R-:W-:Y:S01]  /*4200*/  VIADD R36, R32, 0x10 ;  /* 0x0000001020247836 */ /* 0x000fe20000000000 */
[----:B--2---:R-:W-:Y:S01]  /*4210*/  HMMA.16816.F32.BF16 R56, R12, R16, R56 ;  /* 0x000000100c38723c */ /* 0x004fe20000041838 */
[----:B------:R-:W-:Y:S01]  /*4220*/  FSEL R17, R0, -INF , !P4 ;  /* 0xff80000000117808 */ /* 0x000fe20006000000 */
[----:B------:R-:W-:Y:S01]  /*4230*/  VIADD R16, R32, 0x11 ;  /* 0x0000001120107836 */ /* 0x000fe20000000000 */
[-C--:B------:R-:W-:Y:S01]  /*4240*/  ISETP.GE.AND P5, PT, R8, R113.reuse, PT ;  /* 0x000000710800720c */ /* 0x080fe20003fa6270 */
[----:B------:R-:W-:Y:S01]  /*4250*/  MUFU.TANH R125, R64 ;  /* 0x00000040007d7308 */ /* 0x000fe20000002400 */
[----:B------:R-:W-:Y:S01]  /*4260*/  IADD3 R8, PT, PT, R32, 0x19, RZ ;  /* 0x0000001920087810 */ /* 0x000fe20007ffe0ff */
[-C--:B------:R-:W-:Y:S01]  /*4270*/  FMUL.FTZ R62, R62, R112.reuse ;  /* 0x000000703e3e7220 */ /* 0x080fe20000410000 */
[----:B---3--:R-:W-:Y:S01]  /*4280*/  FSEL R65, R98, -INF , !P3 ;  /* 0xff80000062417808 */ /* 0x008fe20005800000 */
[----:B------:R-:W-:Y:S01]  /*4290*/  HMMA.16816.F32.BF16 R52, R24, R10, R52 ;  /* 0x0000000a1834723c */ /* 0x000fe20000041834 */
[-C--:B------:R-:W-:Y:S01]  /*42a0*/  ISETP.GE.AND P4, PT, R8, R113.reuse, PT ;  /* 0x000000710800720c */ /* 0x080fe20003f86270 */
[----:B------:R-:W-:Y:S01]  /*42b0*/  VIADD R8, R32, 0x20 ;  /* 0x0000002020087836 */ /* 0x000fe20000000000 */
[----:B------:R-:W-:Y:S01]  /*42c0*/  FSEL R116, R116, -INF , !P2 ;  /* 0xff80000074747808 */ /* 0x000fe20005000000 */
[----:B------:R-:W-:Y:S01]  /*42d0*/  MUFU.TANH R127, R66 ;  /* 0x00000042007f7308 */ /* 0x000fe20000002400 */
[----:B----4-:R-:W-:Y:S01]  /*42e0*/  FSEL R67, R96, -INF , !P3 ;  /* 0xff80000060437808 */ /* 0x010fe20005800000 */
[-C--:B------:R-:W-:Y:S01]  /*42f0*/  FMUL.FTZ R61, R61, R112.reuse ;  /* 0x000000703d3d7220 */ /* 0x080fe20000410000 */
[-C--:B------:R-:W-:Y:S01]  /*4300*/  ISETP.GE.AND P3, PT, R8, R113.reuse, PT ;  /* 0x000000710800720c */ /* 0x080fe20003f66270 */
[----:B-1----:R-:W-:Y:S01]  /*4310*/  HMMA.16816.F32.BF16 R48, R40, R20, R48 ;  /* 0x000000142830723c */ /* 0x002fe20000041830 */
[----:B------:R-:W1:Y:S01]  /*4320*/  LDSM.16.M88.4 R8, [R118+0x8c00] ;  /* 0x008c00007608783b */ /* 0x000e620000000200 */
[----:B------:R-:W-:Y:S01]  /*4330*/  VIADD R20, R32, 0x21 ;  /* 0x0000002120147836 */ /* 0x000fe20000000000 */
[----:B------:R-:W-:Y:S01]  /*4340*/  FSEL R99, R99, -INF , !P2 ;  /* 0xff80000063637808 */ /* 0x000fe20005000000 */
[-C--:B------:R-:W-:Y:S01]  /*4350*/  FMUL.FTZ R59, R59, R112.reuse ;  /* 0x000000703b3b7220 */ /* 0x080fe20000410000 */
[----:B------:R-:W-:Y:S01]  /*4360*/  FSEL R21, R117, -INF , !P1 ;  /* 0xff80000075157808 */ /* 0x000fe20004800000 */
[----:B------:R-:W-:Y:S01]  /*4370*/  MUFU.TANH R143, R68 ;  /* 0x00000044008f7308 */ /* 0x000fe20000002400 */
[-C--:B------:R-:W-:Y:S01]  /*4380*/  ISETP.GE.AND P2, PT, R20, R113.reuse, PT ;  /* 0x000000711400720c */ /* 0x080fe20003f46270 */
[C---:B------:R-:W-:Y:S01]  /*4390*/  HMMA.16816.F32.BF16 R104, R12.reuse, R88, R104 ;  /* 0x000000580c68723c */ /* 0x040fe20000041868 */
[-C--:B------:R-:W-:Y:S01]  /*43a0*/  FMUL.FTZ R88, R93, R112.reuse ;  /* 0x000000705d587220 */ /* 0x080fe20000410000 */
[-C--:B------:R-:W-:Y:S01]  /*43b0*/  FMUL.FTZ R93, R95, R112.reuse ;  /* 0x000000705f5d7220 */ /* 0x080fe20000410000 */
[-C--:B------:R-:W-:Y:S01]  /*43c0*/  FMUL.FTZ R89, R94, R112.reuse ;  /* 0x000000705e597220 */ /* 0x080fe20000410000 */
[----:B------:R-:W-:Y:S01]  /*43d0*/  FSEL R115, R115, -INF , !P1 ;  /* 0xff80000073737808 */ /* 0x000fe20004800000 */
[-C--:B------:R-:W-:Y:S01]  /*43e0*/  FMUL.FTZ R63, R63, R112.reuse ;  /* 0x000000703f3f7220 */ /* 0x080fe20000410000 */
[-C--:B------:R-:W-:Y:S01]  /*43f0*/  ISETP.GE.AND P0, PT, R36, R113.reuse, PT ;  /* 0x000000712400720c */ /* 0x080fe20003f06270 */
[----:B------:R-:W-:Y:S01]  /*4400*/  MUFU.TANH R88, R88 ;  /* 0x0000005800587308 */ /* 0x000fe20000002400 */
[----:B------:R-:W-:Y:S01]  /*4410*/  HMMA.16816.F32.BF16 R84, R12, R90, R84 ;  /* 0x0000005a0c54723c */ /* 0x000fe20000041854 */
[----:B------:R-:W-:Y:S01]  /*4420*/  ISETP.GE.AND P6, PT, R16, R113, PT ;  /* 0x000000711000720c */ /* 0x000fe20003fc6270 */
[-C--:B------:R-:W-:Y:S01]  /*4430*/  FMUL.FTZ R16, R57, R112.reuse ;  /* 0x0000007039107220 */ /* 0x080fe20000410000 */
[----:B------:R-:W-:Y:S01]  /*4440*/  FSEL R57, R110, -INF , !P0 ;  /* 0xff8000006e397808 */ /* 0x000fe20004000000 */
[-C--:B------:R-:W-:Y:S01]  /*4450*/  FMUL.FTZ R0, R56, R112.reuse ;  /* 0x0000007038007220 */ /* 0x080fe20000410000 */
[----:B------:R-:W-:Y:S01]  /*4460*/  FSEL R73, R111, -INF , !P6 ;  /* 0xff8000006f497808 */ /* 0x000fe20007000000 */
[----:B------:R-:W-:Y:S01]  /*4470*/  FMUL.FTZ R58, R58, R112 ;  /* 0x000000703a3a7220 */ /* 0x000fe20000410000 */
[----:B------:R-:W2:Y:S01]  /*4480*/  MUFU.TANH R89, R89 ;  /* 0x0000005900597308 */ /* 0x000ea20000002400 */
[----:B------:R-:W-:Y:S01]  /*4490*/  HMMA.16816.F32.BF16 R44, R100, R38, R44 ;  /* 0x00000026642c723c */ /* 0x000fe2000004182c */
[----:B------:R-:W-:Y:S01]  /*44a0*/  FSEL R69, R109, -INF , !P6 ;  /* 0xff8000006d457808 */ /* 0x000fe20007000000 */
[----:B------:R-:W-:-:S04]  /*44b0*/  DEPBAR.LE SB0, 0x0 ;  /* 0x000080000000791a */ /* 0x000fc80000000000 */
[-C--:B------:R-:W-:Y:S01]  /*44c0*/  FMUL.FTZ R90, R105, R112.reuse ;  /* 0x00000070695a7220 */ /* 0x080fe20000410000 */
[-C--:B------:R-:W-:Y:S01]  /*44d0*/  FMUL.FTZ R95, R107, R112.reuse ;  /* 0x000000706b5f7220 */ /* 0x080fe20000410000 */
[----:B-----5:R-:W-:Y:S01]  /*44e0*/  HMMA.16816.F32.BF16 R48, R24, R28, R48 ;  /* 0x0000001c1830723c */ /* 0x020fe20000041830 */
[----:B------:R-:W3:Y:S01]  /*44f0*/  MUFU.TANH R93, R93 ;  /* 0x0000005d005d7308 */ /* 0x000ee20000002400 */
[-C--:B------:R-:W-:Y:S01]  /*4500*/  FMUL.FTZ R94, R104, R112.reuse ;  /* 0x00000070685e7220 */ /* 0x080fe20000410000 */
[-C--:B------:R-:W-:Y:S01]  /*4510*/  FMUL.FTZ R84, R84, R112.reuse ;  /* 0x0000007054547220 */ /* 0x080fe20000410000 */
[-C--:B------:R-:W-:Y:S01]  /*4520*/  FMUL.FTZ R86, R86, R112.reuse ;  /* 0x0000007056567220 */ /* 0x080fe20000410000 */
[-C--:B------:R-:W-:Y:S01]  /*4530*/  FMUL.FTZ R85, R85, R112.reuse ;  /* 0x0000007055557220 */ /* 0x080fe20000410000 */
[-C--:B------:R-:W-:Y:S01]  /*4540*/  FMUL.FTZ R87, R87, R112.reuse ;  /* 0x0000007057577220 */ /* 0x080fe20000410000 */
[----:B------:R-:W-:Y:S01]  /*4550*/  FMUL.FTZ R91, R106, R112 ;  /* 0x000000706a5b7220 */ /* 0x000fe20000410000 */
[----:B------:R-:W-:Y:S01]  /*4560*/  HMMA.16816.F32.BF16 R52, R12, R18, R52 ;  /* 0x000000120c34723c */ /* 0x000fe20000041834 */
[----:B------:R-:W4:Y:S01]  /*4570*/  MUFU.TANH R90, R90 ;  /* 0x0000005a005a7308 */ /* 0x000f220000002400 */
[----:B------:R-:W-:Y:S01]  /*4580*/  VIADD R18, R32, 0x28 ;  /* 0x0000002820127836 */ /* 0x000fe20000000000 */
[----:B------:R-:W-:-:S02]  /*4590*/  FSEL R19, R108, -INF , !P0 ;  /* 0xff8000006c137808 */ /* 0x000fc40004000000 */
[----:B--2---:R-:W-:Y:S02]  /*45a0*/  FSEL R89, R89, -INF , !P5 ;  /* 0xff80000059597808 */ /* 0x004fe40006800000 */
[-C--:B------:R-:W-:Y:S01]  /*45b0*/  ISETP.GE.AND P1, PT, R18, R113.reuse, PT ;  /* 0x000000711200720c */ /* 0x080fe20003f26270 */
[----:B------:R-:W-:Y:S01]  /*45c0*/  HMMA.16816.F32.BF16 R44, R40, R22, R44 ;  /* 0x00000016282c723c */ /* 0x000fe2000004182c */
[----:B------:R-:W2:Y:S01]  /*45d0*/  MUFU.TANH R95, R95 ;  /* 0x0000005f005f7308 */ /* 0x000ea20000002400 */
[----:B------:R-:W-:Y:S01]  /*45e0*/  VIADD R18, R32, 0x29 ;  /* 0x0000002920127836 */ /* 0x000fe20000000000 */
[----:B------:R-:W-:Y:S01]  /*45f0*/  FSEL R71, R92, -INF , !P5 ;  /* 0xff8000005c477808 */ /* 0x000fe20006800000 */
[----:B------:R-:W-:Y:S01]  /*4600*/  VIADD R22, R32, 0x39 ;  /* 0x0000003920167836 */ /* 0x000fe20000000000 */
[----:B---3--:R-:W-:Y:S02]  /*4610*/  FSEL R41, R93, -INF , !P4 ;  /* 0xff8000005d297808 */ /* 0x008fe40006000000 */
[-C--:B------:R-:W-:Y:S01]  /*4620*/  ISETP.GE.AND P0, PT, R18, R113.reuse, PT ;  /* 0x000000711200720c */ /* 0x080fe20003f06270 */
[----:B-1----:R-:W-:Y:S01]  /*4630*/  HMMA.16816.F32.BF16 R48, R12, R8, R48 ;  /* 0x000000080c30723c */ /* 0x002fe20000041830 */
[----:B------:R-:W1:Y:S01]  /*4640*/  MUFU.TANH R84, R84 ;  /* 0x0000005400547308 */ /* 0x000e620000002400 */
[C---:B------:R-:W-:Y:S01]  /*4650*/  IADD3 R8, PT, PT, R32.reuse, 0x40, RZ ;  /* 0x0000004020087810 */ /* 0x040fe20007ffe0ff */
[----:B------:R-:W-:Y:S01]  /*4660*/  VIADD R18, R32, 0x30 ;  /* 0x0000003020127836 */ /* 0x000fe20000000000 */
[----:B----4-:R-:W-:Y:S01]  /*4670*/  FSEL R37, R90, -INF , !P2 ;  /* 0xff8000005a257808 */ /* 0x010fe20005000000 */
[-C--:B------:R-:W-:Y:S01]  /*4680*/  FMUL.FTZ R20, R53, R112.reuse ;  /* 0x0000007035147220 */ /* 0x080fe20000410000 */
[----:B------:R-:W-:Y:S01]  /*4690*/  FSEL R43, R88, -INF , !P4 ;  /* 0xff800000582b7808 */ /* 0x000fe20006000000 */
[-C--:B------:R-:W-:Y:S01]  /*46a0*/  FMUL.FTZ R52, R52, R112.reuse ;  /* 0x0000007034347220 */ /* 0x080fe20000410000 */
[-C--:B------:R-:W-:Y:S01]  /*46b0*/  ISETP.GE.AND P6, PT, R18, R113.reuse, PT ;  /* 0x000000711200720c */ /* 0x080fe20003fc6270 */
[----:B------:R-:W3:Y:S01]  /*46c0*/  MUFU.TANH R86, R86 ;  /* 0x0000005600567308 */ /* 0x000ee20000002400 */
[----:B------:R-:W-:Y:S01]  /*46d0*/  VIADD R18, R32, 0x31 ;  /* 0x0000003120127836 */ /* 0x000fe20000000000 */
[----:B--2---:R-:W-:Y:S01]  /*46e0*/  FSEL R39, R95, -INF , !P2 ;  /* 0xff8000005f277808 */ /* 0x004fe20005000000 */
[----:B------:R-:W-:Y:S01]  /*46f0*/  HMMA.16816.F32.BF16 R44, R24, R30, R44 ;  /* 0x0000001e182c723c */ /* 0x000fe2000004182c */
[-C--:B------:R-:W-:Y:S01]  /*4700*/  ISETP.GE.AND P2, PT, R8, R113.reuse, PT ;  /* 0x000000710800720c */ /* 0x080fe20003f46270 */
[----:B------:R-:W-:Y:S01]  /*4710*/  VIADD R8, R32, 0x41 ;  /* 0x0000004120087836 */ /* 0x000fe20000000000 */
[----:B------:R-:W-:Y:S01]  /*4720*/  FSEL R187, R187, -INF , !P6 ;  /* 0xff800000bbbb7808 */ /* 0x000fe20007000000 */
[-C--:B------:R-:W-:Y:S01]  /*4730*/  FMUL.FTZ R27, R55, R112.reuse ;  /* 0x00000070371b7220 */ /* 0x080fe20000410000 */
[----:B------:R-:W2:Y:S01]  /*4740*/  MUFU.TANH R85, R85 ;  /* 0x0000005500557308 */ /* 0x000ea20000002400 */
        /* <DEDUP_REMOVED lines=9> */
[----:B------:R-:W-:Y:S01]  /*47e0*/  FMUL.FTZ R50, R50, R112 ;  /* 0x0000007032327220 */ /* 0x000fe20000410000 */
[----:B---3--:R-:W-:-:S02]  /*47f0*/  FSEL R191, R86, -INF , !P1 ;  /* 0xff80000056bf7808 */ /* 0x008fc40004800000 */
[-C--:B------:R-:W-:Y:S01]  /*4800*/  ISETP.GE.AND P1, PT, R8, R113.reuse, PT ;  /* 0x000000710800720c */ /* 0x080fe20003f26270 */
[----:B------:R-:W-:Y:S01]  /*4810*/  VIADD R8, R32, 0x48 ;  /* 0x0000004820087836 */ /* 0x000fe20000000000 */
[----:B------:R-:W-:Y:S01]  /*4820*/  FSEL R149, R81, -INF , !P5 ;  /* 0xff80000051957808 */ /* 0x000fe20006800000 */
[----:B------:R-:W3:Y:S01]  /*4830*/  MUFU.TANH R94, R94 ;  /* 0x0000005e005e7308 */ /* 0x000ee20000002400 */
[----:B------:R-:W-:Y:S02]  /*4840*/  ISETP.GE.AND P4, PT, R18, R113, PT ;  /* 0x000000711200720c */ /* 0x000fe40003f86270 */
[----:B--2---:R-:W-:Y:S02]  /*4850*/  FSEL R195, R85, -INF , !P0 ;  /* 0xff80000055c37808 */ /* 0x004fe40004000000 */
[----:B------:R-:W-:Y:S02]  /*4860*/  FSEL R29, R77, -INF , !P4 ;  /* 0xff8000004d1d7808 */ /* 0x000fe40006000000 */
[----:B------:R-:W-:Y:S01]  /*4870*/  FSEL R31, R76, -INF , !P4 ;  /* 0xff8000004c1f7808 */ /* 0x000fe20006000000 */
[----:B------:R-:W2:Y:S01]  /*4880*/  MUFU.TANH R91, R91 ;  /* 0x0000005b005b7308 */ /* 0x000ea20000002400 */
[----:B------:R-:W-:-:S02]  /*4890*/  FSEL R133, R133, -INF , !P2 ;  /* 0xff80000085857808 */ /* 0x000fc40005000000 */
[----:B-1----:R-:W-:Y:S02]  /*48a0*/  FSEL R193, R87, -INF , !P0 ;  /* 0xff80000057c17808 */ /* 0x002fe40004000000 */
[-C--:B------:R-:W-:Y:S01]  /*48b0*/  ISETP.GE.AND P0, PT, R8, R113.reuse, PT ;  /* 0x000000710800720c */ /* 0x080fe20003f06270 */
[----:B------:R-:W-:Y:S01]  /*48c0*/  VIADD R8, R32, 0x49 ;  /* 0x0000004920087836 */ /* 0x000fe20000000000 */
[----:B------:R-:W-:Y:S01]  /*48d0*/  FSEL R137, R137, -INF , !P1 ;  /* 0xff80000089897808 */ /* 0x000fe20004800000 */
[----:B------:R-:W1:Y:S01]  /*48e0*/  MUFU.TANH R145, R70 ;  /* 0x0000004600917308 */ /* 0x000e620000002400 */
[----:B------:R-:W-:Y:S02]  /*48f0*/  FSEL R139, R139, -INF , !P1 ;  /* 0xff8000008b8b7808 */ /* 0x000fe40004800000 */
[----:B------:R-:W-:Y:S01]  /*4900*/  ISETP.GE.AND P6, PT, R8, R113, PT ;  /* 0x000000710800720c */ /* 0x000fe20003fc6270 */
[----:B------:R-:W-:Y:S01]  /*4910*/  VIADD R8, R32, 0x50 ;  /* 0x0000005020087836 */ /* 0x000fe20000000000 */
[----:B---3--:R-:W-:-:S02]  /*4920*/  FSEL R33, R94, -INF , !P3 ;  /* 0xff8000005e217808 */ /* 0x008fc40005800000 */
[----:B------:R-:W-:Y:S01]  /*4930*/  FSEL R143, R143, -INF , !P0 ;  /* 0xff8000008f8f7808 */ /* 0x000fe20004000000 */
[----:B------:R-:W-:Y:S01]  /*4940*/  MUFU.TANH R16, R16 ;  /* 0x0000001000107308 */ /* 0x000fe20000002400 */
[-C--:B------:R-:W-:Y:S01]  /*4950*/  ISETP.GE.AND P5, PT, R8, R113.reuse, PT ;  /* 0x000000710800720c */ /* 0x080fe20003fa6270 */
[----:B------:R-:W-:Y:S01]  /*4960*/  VIADD R8, R32, 0x51 ;  /* 0x0000005120087836 */ /* 0x000fe20000000000 */
[----:B--2---:R-:W-:Y:S02]  /*4970*/  FSEL R35, R91, -INF , !P3 ;  /* 0xff8000005b237808 */ /* 0x004fe40005800000 */
[-C--:B------:R-:W-:Y:S01]  /*4980*/  ISETP.GE.AND P3, PT, R22, R113.reuse, PT ;  /* 0x000000711600720c */ /* 0x080fe20003f66270 */
[-C--:B------:R-:W-:Y:S01]  /*4990*/  FMUL.FTZ R22, R48, R112.reuse ;  /* 0x0000007030167220 */ /* 0x080fe20000410000 */
[----:B------:R-:W-:Y:S01]  /*49a0*/  ISETP.GE.AND P4, PT, R8, R113, PT ;  /* 0x000000710800720c */ /* 0x000fe20003f86270 */
[----:B------:R-:W2:Y:S01]  /*49b0*/  MUFU.TANH R59, R59 ;  /* 0x0000003b003b7308 */ /* 0x000ea20000002400 */
[----:B------:R-:W-:Y:S01]  /*49c0*/  HMMA.16816.F32.BF16 R8, R12, R10, R44 ;  /* 0x0000000a0c08723c */ /* 0x000fe2000004182c */
[----:B------:R-:W-:Y:S01]  /*49d0*/  VIADD R12, R32, 0x58 ;  /* 0x00000058200c7836 */ /* 0x000fe20000000000 */
[----:B------:R-:W-:Y:S01]  /*49e0*/  FSEL R151, R151, -INF , !P3 ;  /* 0xff80000097977808 */ /* 0x000fe20005800000 */
[----:B------:R-:W-:Y:S01]  /*49f0*/  FMUL.FTZ R48, R49, R112 ;  /* 0x0000007031307220 */ /* 0x000fe20000410000 */
[----:B------:R-:W-:-:S02]  /*4a00*/  FSEL R153, R153, -INF , !P3 ;  /* 0xff80000099997808 */ /* 0x000fc40005800000 */
[-C--:B------:R-:W-:Y:S01]  /*4a10*/  ISETP.GE.AND P3, PT, R12, R113.reuse, PT ;  /* 0x000000710c00720c */ /* 0x080fe20003f66270 */
[----:B------:R-:W-:Y:S01]  /*4a20*/  VIADD R12, R32, 0x59 ;  /* 0x00000059200c7836 */ /* 0x000fe20000000000 */
[----:B------:R-:W-:Y:S01]  /*4a30*/  MUFU.TANH R34, R60 ;  /* 0x0000003c00227308 */ /* 0x000fe20000002400 */
[----:B------:R-:W-:Y:S02]  /*4a40*/  FSEL R127, R127, -INF , !P5 ;  /* 0xff8000007f7f7808 */ /* 0x000fe40006800000 */
[----:B------:R-:W-:Y:S02]  /*4a50*/  FSEL R125, R125, -INF , !P5 ;  /* 0xff8000007d7d7808 */ /* 0x000fe40006800000 */
[----:B------:R-:W-:Y:S01]  /*4a60*/  ISETP.GE.AND P2, PT, R12, R113, PT ;  /* 0x000000710c00720c */ /* 0x000fe20003f46270 */
[----:B------:R-:W-:Y:S01]  /*4a70*/  VIADD R12, R32, 0x60 ;  /* 0x00000060200c7836 */ /* 0x000fe20000000000 */
[----:B-1----:R-:W-:Y:S01]  /*4a80*/  FSEL R145, R145, -INF , !P0 ;  /* 0xff80000091917808 */ /* 0x002fe20004000000 */
[----:B------:R-:W1:Y:S01]  /*4a90*/  MUFU.TANH R119, R62 ;  /* 0x0000003e00777308 */ /* 0x000e620000002400 */
[----:B------:R-:W-:-:S02]  /*4aa0*/  FSEL R123, R123, -INF , !P4 ;  /* 0xff8000007b7b7808 */ /* 0x000fc40006000000 */
[-C--:B------:R-:W-:Y:S01]  /*4ab0*/  FMUL.FTZ R47, R8, R112.reuse ;  /* 0x00000070082f7220 */ /* 0x080fe20000410000 */
[----:B------:R-:W-:Y:S01]  /*4ac0*/  VIADD R8, R32, 0x69 ;  /* 0x0000006920087836 */ /* 0x000fe20000000000 */
[-C--:B------:R-:W-:Y:S01]  /*4ad0*/  ISETP.GE.AND P1, PT, R12, R113.reuse, PT ;  /* 0x000000710c00720c */ /* 0x080fe20003f26270 */
[-C--:B------:R-:W-:Y:S01]  /*4ae0*/  FMUL.FTZ R10, R10, R112.reuse ;  /* 0x000000700a0a7220 */ /* 0x080fe20000410000 */
[----:B------:R-:W-:Y:S01]  /*4af0*/  IADD3 R12, PT, PT, R32, 0x61, RZ ;  /* 0x00000061200c7810 */ /* 0x000fe20007ffe0ff */
[----:B------:R-:W3:Y:S01]  /*4b00*/  MUFU.TANH R61, R61 ;  /* 0x0000003d003d7308 */ /* 0x000ee20000002400 */
[-C--:B------:R-:W-:Y:S01]  /*4b10*/  ISETP.GE.AND P5, PT, R8, R113.reuse, PT ;  /* 0x000000710800720c */ /* 0x080fe20003fa6270 */
[----:B------:R-:W-:Y:S02]  /*4b20*/  VIADD R8, R32, 0x70 ;  /* 0x0000007020087836 */ /* 0x000fe40000000000 */
[-C--:B------:R-:W-:Y:S01]  /*4b30*/  FMUL.FTZ R11, R11, R112.reuse ;  /* 0x000000700b0b7220 */ /* 0x080fe20000410000 */
[----:B------:R-:W-:Y:S01]  /*4b40*/  FMUL.FTZ R9, R9, R112 ;  /* 0x0000007009097220 */ /* 0x000fe20000410000 */
[-C--:B------:R-:W-:Y:S01]  /*4b50*/  ISETP.GE.AND P0, PT, R12, R113.reuse, PT ;  /* 0x000000710c00720c */ /* 0x080fe20003f06270 */
[----:B------:R-:W-:Y:S01]  /*4b60*/  VIADD R12, R32, 0x68 ;  /* 0x00000068200c7836 */ /* 0x000fe20000000000 */
[----:B------:R-:W-:Y:S01]  /*4b70*/  FSEL R121, R121, -INF , !P4 ;  /* 0xff80000079797808 */ /* 0x000fe20006000000 */
[----:B------:R-:W4:Y:S01]  /*4b80*/  MUFU.TANH R63, R63 ;  /* 0x0000003f003f7308 */ /* 0x000f220000002400 */
[----:B------:R-:W-:Y:S01]  /*4b90*/  ISETP.GE.AND P4, PT, R8, R113, PT ;  /* 0x000000710800720c */ /* 0x000fe20003f86270 */
[----:B------:R-:W-:Y:S01]  /*4ba0*/  VIADD R8, R32, 0x71 ;  /* 0x0000007120087836 */ /* 0x000fe20000000000 */
[----:B--2---:R-:W-:-:S02]  /*4bb0*/  FSEL R59, R59, -INF , !P0 ;  /* 0xff8000003b3b7808 */ /* 0x004fc40004000000 */
[----:B-1----:R-:W-:Y:S02]  /*4bc0*/  FSEL R119, R119, -INF , !P3 ;  /* 0xff80000077777808 */ /* 0x002fe40005800000 */
[----:B------:R-:W-:Y:S01]  /*4bd0*/  FSEL R117, R34, -INF , !P3 ;  /* 0xff80000022757808 */ /* 0x000fe20005800000 */
[----:B------:R-:W1:Y:S01]  /*4be0*/  MUFU.TANH R0, R0 ;  /* 0x0000000000007308 */ /* 0x000e620000002400 */
[-C--:B------:R-:W-:Y:S01]  /*4bf0*/  ISETP.GE.AND P3, PT, R8, R113.reuse, PT ;  /* 0x000000710800720c */ /* 0x080fe20003f66270 */
[C---:B------:R-:W-:Y:S01]  /*4c00*/  VIADD R8, R32.reuse, 0x78 ;  /* 0x0000007820087836 */ /* 0x040fe20000000000 */
[----:B------:R-:W-:Y:S01]  /*4c10*/  FSEL R141, R141, -INF , !P6 ;  /* 0xff8000008d8d7808 */ /* 0x000fe20007000000 */
[----:B------:R-:W-:Y:S01]  /*4c20*/  VIADD R32, R32, 0x79 ;  /* 0x0000007920207836 */ /* 0x000fe20000000000 */
[----:B------:R-:W-:Y:S02]  /*4c30*/  FSEL R135, R135, -INF , !P6 ;  /* 0xff80000087877808 */ /* 0x000fe40007000000 */
[----:B---3--:R-:W-:Y:S01]  /*4c40*/  FSEL R61, R61, -INF , !P2 ;  /* 0xff8000003d3d7808 */ /* 0x008fe20005000000 */
[----:B------:R-:W2:Y:S01]  /*4c50*/  MUFU.TANH R120, R58 ;  /* 0x0000003a00787308 */ /* 0x000ea20000002400 */
[----:B------:R-:W-:-:S02]  /*4c60*/  ISETP.GE.AND P6, PT, R12, R113, PT ;  /* 0x000000710c00720c */ /* 0x000fc40003fc6270 */
[----:B----4-:R-:W-:Y:S02]  /*4c70*/  FSEL R63, R63, -INF , !P2 ;  /* 0xff8000003f3f7808 */ /* 0x010fe40005000000 */
[----:B------:R-:W-:-:S03]  /*4c80*/  ISETP.GE.AND P2, PT, R8, R113, PT ;  /* 0x000000710800720c */ /* 0x000fc60003f46270 */
[----:B------:R-:W3:Y:S01]  /*4c90*/  MUFU.TANH R18, R52 ;  /* 0x0000003400127308 */ /* 0x000ee20000002400 */
[----:B-1----:R-:W-:-:S07]  /*4ca0*/  FSEL R53, R0, -INF , !P1 ;  /* 0xff80000000357808 */ /* 0x002fce0004800000 */
[----:B------:R-:W-:Y:S01]  /*4cb0*/  MUFU.TANH R20, R20 ;  /* 0x0000001400147308 */ /* 0x000fe20000002400 */
[----:B--2---:R-:W-:Y:S02]  /*4cc0*/  FSEL R120, R120, -INF , !P1 ;  /* 0xff80000078787808 */ /* 0x004fe40004800000 */
[----:B------:R-:W-:-:S05]  /*4cd0*/  ISETP.GE.AND P1, PT, R32, R113, PT ;  /* 0x000000712000720c */ /* 0x000fca0003f26270 */
[----:B------:R1:W2:Y:S01]  /*4ce0*/  MUFU.TANH R66, R54 ;  /* 0x0000003600427308 */ /* 0x0002a20000002400 */
[----:B---3--:R-:W-:-:S07]  /*4cf0*/  FSEL R51, R18, -INF , !P6 ;  /* 0xff80000012337808 */ /* 0x008fce0007000000 */
[----:B------:R-:W3:Y:S08]  /*4d00*/  MUFU.TANH R27, R27 ;  /* 0x0000001b001b7308 */ /* 0x000ef00000002400 */
[----:B------:R-:W4:Y:S01]  /*4d10*/  MUFU.TANH R22, R22 ;  /* 0x0000001600167308 */ /* 0x000f220000002400 */
[----:B-1----:R-:W-:Y:S02]  /*4d20*/  FSEL R54, R16, -INF , !P0 ;  /* 0xff80000010367808 */ /* 0x002fe40004000000 */
[----:B------:R-:W-:-:S02]  /*4d30*/  ISETP.GT.AND P0, PT, R172, R165, PT ;  /* 0x000000a5ac00720c */ /* 0x000fc40003f04270 */
[----:B--2---:R-:W-:-:S03]  /*4d40*/  FSEL R66, R66, -INF , !P6 ;  /* 0xff80000042427808 */ /* 0x004fc60007000000 */
[----:B------:R-:W1:Y:S01]  /*4d50*/  MUFU.TANH R48, R48 ;  /* 0x0000003000307308 */ /* 0x000e620000002400 */
[----:B---3--:R-:W-:-:S07]  /*4d60*/  FSEL R27, R27, -INF , !P5 ;  /* 0xff8000001b1b7808 */ /* 0x008fce0006800000 */
[----:B------:R2:W3:Y:S01]  /*4d70*/  MUFU.TANH R64, R50 ;  /* 0x0000003200407308 */ /* 0x0004e20000002400 */
[----:B----4-:R-:W-:-:S07]  /*4d80*/  FSEL R49, R22, -INF , !P4 ;  /* 0xff80000016317808 */ /* 0x010fce0006000000 */
[----:B------:R-:W4:Y:S01]  /*4d90*/  MUFU.TANH R25, R25 ;  /* 0x0000001900197308 */ /* 0x000f220000002400 */
[----:B-1----:R-:W-:-:S07]  /*4da0*/  FSEL R48, R48, -INF , !P3 ;  /* 0xff80000030307808 */ /* 0x002fce0005800000 */
[----:B------:R-:W1:Y:S01]  /*4db0*/  MUFU.TANH R47, R47 ;  /* 0x0000002f002f7308 */ /* 0x000e620000002400 */
[----:B--2---:R-:W-:Y:S02]  /*4dc0*/  FSEL R50, R20, -INF , !P5 ;  /* 0xff80000014327808 */ /* 0x004fe40006800000 */
[----:B---3--:R-:W-:-:S05]  /*4dd0*/  FSEL R64, R64, -INF , !P4 ;  /* 0xff80000040407808 */ /* 0x008fca0006000000 */
[----:B------:R-:W2:Y:S01]  /*4de0*/  MUFU.TANH R62, R10 ;  /* 0x0000000a003e7308 */ /* 0x000ea20000002400 */
[----:B----4-:R-:W-:-:S07]  /*4df0*/  FSEL R25, R25, -INF , !P3 ;  /* 0xff80000019197808 */ /* 0x010fce0005800000 */
        /* <DEDUP_REMOVED lines=21> */
.L_x_1265:
        /* <DEDUP_REMOVED lines=60> */
.L_x_1266:
[----:B------:R-:W-:Y:S05]  /*5310*/  BSYNC.RECONVERGENT B0 ;  /* 0x0000000000007941 */ /* 0x000fea0003800200 */
.L_x_1264:
[-C--:B------:R-:W-:Y:S01]  /*5320*/  ISETP.GE.AND P2, PT, R177, R174.reuse, PT ;  /* 0x000000aeb100720c */ /* 0x080fe20003f46270 */
[----:B------:R-:W-:Y:S01]  /*5330*/  IMAD.SHL.U32 R0, R160, 0x40, RZ ;  /* 0x00000040a0007824 */ /* 0x000fe200078e00ff */
[-C--:B------:R-:W-:Y:S01]  /*5340*/  ISETP.GE.AND P1, PT, R173, R174.reuse, PT ;  /* 0x000000aead00720c */ /* 0x080fe20003f26270 */
[----:B------:R-:W-:Y:S01]  /*5350*/  BSSY.RECONVERGENT B0, `(.L_x_1267) ;  /* 0x000004d000007945 */ /* 0x000fe20003800200 */
[----:B------:R-:W-:Y:S02]  /*5360*/  ISETP.GE.AND P0, PT, R171, R174, PT ;  /* 0x000000aeab00720c */ /* 0x000fe40003f06270 */
[----:B------:R-:W-:Y:S02]  /*5370*/  IADD3 R14, P3, PT, R0, R167, RZ ;  /* 0x000000a7000e7210 */ /* 0x000fe40007f7e0ff */
        /* <DEDUP_REMOVED lines=73> */
.L_x_1268:
[----:B------:R3:W-:Y:S02]  /*5810*/  STS.128 [R175+0x8800], RZ ;  /* 0x008800ffaf007388 */ /* 0x0007e40000000c00 */
.L_x_1269:
[----:B------:R-:W-:Y:S05]  /*5820*/  BSYNC.RECONVERGENT B0 ;  /* 0x0000000000007941 */ /* 0x000fea0003800200 */
.L_x_1267:
[----:B------:R-:W0:Y:S02]  /*5830*/  LDGDEPBAR ;  /* 0x00000000000079af */ /* 0x000e240000000000 */
.L_x_1263:
[----:B------:R-:W-:Y:S05]  /*5840*/  BSYNC.RECONVERGENT B1 ;  /* 0x0000000000017941 */ /* 0x000fea0003800200 */
.L_x_1262:
[----:B------:R-:W4:Y:S01]  /*5850*/  LD.E R55, desc[UR4][R2.64+0xdc] ;  /* 0x0000dc0402377980 */ /* 0x000f22000c101900 */
[----:B-12---:R-:W-:Y:S02]  /*5860*/  FMNMX3.FTZ R8, R97, R65, R116, !PT ;  /* 0x0000004161087276 */ /* 0x006fe40007810074 */
        /* <DEDUP_REMOVED lines=33> */
[----:B------:R-:W-:-:S03]  /*5a80*/  IADD3 R6, PT, PT, R6, -0x2, RZ ;  /* 0xfffffffe06067810 */ /* 0x000fc60007ffe0ff */
[----:B------:R-:W2:Y:S04]  /*5a90*/  SHFL.BFLY PT, R9, R8, 0x2, 0x1f ;  /* 0x0c401f0008097f89 */ /* 0x000ea800000e0000 */
[----:B------:R-:W-:Y:S04]  /*5aa0*/  LDSM.16.MT88.4 R92, [R156+0xb000] ;  /* 0x00b000009c5c783b */ /* 0x000fe80000004200 */
[----:B------:R-:W-:Y:S04]  /*5ab0*/  LDSM.16.MT88.4 R12, [R156+0xb400] ;  /* 0x00b400009c0c783b */ /* 0x000fe80000004200 */
[----:B------:R-:W-:Y:S04]  /*5ac0*/  LDSM.16.MT88.4 R108, [R156+0x9000] ;  /* 0x009000009c6c783b */ /* 0x000fe80000004200 */
[----:B------:R-:W-:Y:S01]  /*5ad0*/  LDSM.16.MT88.4 R76, [R156+0xd000] ;  /* 0x00d000009c4c783b */ /* 0x000fe20000004200 */
[----:B-1----:R-:W-:-:S02]  /*5ae0*/  FMNMX.FTZ R11, R10, R11, !PT ;  /* 0x0000000b0a0b7209 */ /* 0x002fc40007810000 */
[----:B--2---:R-:W-:-:S03]  /*5af0*/  FMNMX.FTZ R9, R8, R9, !PT ;  /* 0x0000000908097209 */ /* 0x004fc60007810000 */
        /* <DEDUP_REMOVED lines=28> */
[-C--:B------:R-:W-:Y:S01]  /*5cc0*/  FFMA.FTZ R41, R41, R55.reuse, -R122 ;  /* 0x0000003729297223 */ /* 0x080fe2000001087a */
[----:B------:R-:W-:Y:S01]  /*5cd0*/  LEA R116, R5, R156, 0x1 ;  /* 0x0000009c05747211 */ /* 0x000fe200078e08ff */
[----:B------:R-:W-:Y:S01]  /*5ce0*/  LDSM.16.MT88.4 R20, [R156+0x9400] ;  /* 0x009400009c14783b */ /* 0x000fe20000004200 */
[----:B------:R-:W2:Y:S01]  /*5cf0*/  MUFU.EX2 R65, R65 ;  /* 0x0000004100417308 */ /* 0x000ea20000000800 */
[-C--:B------:R-:W-:Y:S01]  /*5d00*/  FFMA.FTZ R40, R33, R55.reuse, -R58 ;  /* 0x0000003721287223 */ /* 0x080fe2000001083a */
[-CC-:B------:R-:W-:Y:S01]  /*5d10*/  FFMA.FTZ R38, R39, R55.reuse, -R122.reuse ;  /* 0x0000003727267223 */ /* 0x180fe2000001087a */
[----:B------:R-:W4:Y:S01]  /*5d20*/  LDSM.16.MT88.4 R100, [R116+0x9000] ;  /* 0x009000007464783b */ /* 0x000f220000004200 */
[----:B------:R-:W-:Y:S01]  /*5d30*/  MUFU.EX2 R131, R131 ;  /* 0x0000008300837308 */ /* 0x000fe20000000800 */
[-C--:B------:R-:W-:Y:S01]  /*5d40*/  FFMA.FTZ R36, R191, R55.reuse, -R122 ;  /* 0x00000037bf247223 */ /* 0x080fe2000001087a */
[----:B-1----:R-:W-:Y:S01]  /*5d50*/  F2FP.BF16.F32.PACK_AB R69, R129, R126 ;  /* 0x0000007e8145723e */ /* 0x002fe200000010ff */
[----:B------:R-:W1:Y:S01]  /*5d60*/  LDSM.16.MT88.4 R84, [R116+0xb000] ;  /* 0x00b000007454783b */ /* 0x000e620000004200 */
[----:B------:R-:W5:Y:S01]  /*5d70*/  MUFU.EX2 R128, R128 ;  /* 0x0000008000807308 */ /* 0x000f620000000800 */
[-CC-:B------:R-:W-:Y:S01]  /*5d80*/  FFMA.FTZ R37, R37, R55.reuse, -R58.reuse ;  /* 0x0000003725257223 */ /* 0x180fe2000001083a */
[-C--:B------:R-:W-:Y:S01]  /*5d90*/  FFMA.FTZ R34, R195, R55.reuse, -R58 ;  /* 0x00000037c3227223 */ /* 0x080fe2000001083a */
[----:B------:R-:W-:Y:S01]  /*5da0*/  LDSM.16.MT88.4 R16, [R116+0x9400] ;  /* 0x009400007410783b */ /* 0x000fe20000004200 */
[----:B------:R-:W-:Y:S01]  /*5db0*/  MUFU.EX2 R67, R67 ;  /* 0x0000004300437308 */ /* 0x000fe20000000800 */
[-CC-:B------:R-:W-:Y:S01]  /*5dc0*/  FFMA.FTZ R33, R193, R55.reuse, -R122.reuse ;  /* 0x00000037c1217223 */ /* 0x180fe2000001087a */
        /* <DEDUP_REMOVED lines=8> */
[----:B-----5:R-:W-:Y:S01]  /*5e50*/  F2FP.BF16.F32.PACK_AB R68, R128, R131 ;  /* 0x000000838044723e */ /* 0x020fe200000010ff */
[-C--:B------:R-:W-:Y:S01]  /*5e60*/  FFMA.FTZ R185, R185, R55.reuse, -R122 ;  /* 0x00000037b9b97223 */ /* 0x080fe2000001087a */
[----:B------:R-:W5:Y:S01]  /*5e70*/  MUFU.EX2 R56, R56 ;  /* 0x0000003800387308 */ /* 0x000f620000000800 */
[-C--:B------:R-:W-:Y:S01]  /*5e80*/  FFMA.FTZ R149, R149, R55.reuse, -R58 ;  /* 0x0000003795957223 */ /* 0x080fe2000001083a */
[-C--:B------:R-:W-:Y:S01]  /*5e90*/  FFMA.FTZ R134, R137, R55.reuse, -R122 ;  /* 0x0000003789867223 */ /* 0x080fe2000001087a */
[-CC-:B------:R-:W-:Y:S01]  /*5ea0*/  FFMA.FTZ R136, R139, R55.reuse, -R58.reuse ;  /* 0x000000378b887223 */ /* 0x180fe2000001083a */
[----:B------:R-:W-:Y:S01]  /*5eb0*/  MUFU.EX2 R44, R44 ;  /* 0x0000002c002c7308 */ /* 0x000fe20000000800 */
[----:B------:R-:W-:Y:S01]  /*5ec0*/  FFMA.FTZ R132, R135, R55, -R58 ;  /* 0x0000003787847223 */ /* 0x000fe2000001083a */
[----:B--2---:R-:W-:Y:S01]  /*5ed0*/  F2FP.BF16.F32.PACK_AB R70, R24, R67 ;  /* 0x000000431846723e */ /* 0x004fe200000010ff */
[-CC-:B------:R-:W-:Y:S01]  /*5ee0*/  FFMA.FTZ R130, R141, R55.reuse, -R122.reuse ;  /* 0x000000378d827223 */ /* 0x180fe2000001087a */
[----:B------:R-:W-:Y:S01]  /*5ef0*/  MUFU.EX2 R60, R60 ;  /* 0x0000003c003c7308 */ /* 0x000fe20000000800 */
[-CC-:B------:R-:W-:Y:S01]  /*5f00*/  FFMA.FTZ R147, R147, R55.reuse, -R122.reuse ;  /* 0x0000003793937223 */ /* 0x180fe2000001087a */
[-C--:B------:R-:W-:Y:S01]  /*5f10*/  FFMA.FTZ R145, R145, R55.reuse, -R122 ;  /* 0x0000003791917223 */ /* 0x080fe2000001087a */
[----:B------:R-:W-:Y:S01]  /*5f20*/  FFMA.FTZ R143, R143, R55, -R58 ;  /* 0x000000378f8f7223 */ /* 0x000fe2000001083a */
[----:B------:R-:W2:Y:S01]  /*5f30*/  MUFU.EX2 R45, R45 ;  /* 0x0000002d002d7308 */ /* 0x000ea20000000800 */
[C---:B------:R-:W-:Y:S01]  /*5f40*/  HMMA.16816.F32.BF16 R96, R68.reuse, R92, RZ ;  /* 0x0000005c4460723c */ /* 0x040fe200000418ff */
[----:B-----5:R-:W-:Y:S01]  /*5f50*/  F2FP.BF16.F32.PACK_AB R9, R56, R57 ;  /* 0x000000393809723e */ /* 0x020fe200000010ff */
[----:B------:R-:W-:Y:S01]  /*5f60*/  FADD.FTZ R129, R126, R129 ;  /* 0x000000817e817221 */ /* 0x000fe20000010000 */
[----:B------:R5:W-:Y:S01]  /*5f70*/  MUFU.EX2 R43, R4 ;  /* 0x00000004002b7308 */ /* 0x000be20000000800 */
[-CC-:B------:R-:W-:Y:S01]  /*5f80*/  FFMA.FTZ R138, R123, R55.reuse, -R122.reuse ;  /* 0x000000377b8a7223 */ /* 0x180fe2000001087a */
[-C--:B------:R-:W-:Y:S01]  /*5f90*/  FFMA.FTZ R119, R119, R55.reuse, -R122 ;  /* 0x0000003777777223 */ /* 0x080fe2000001087a */
[-C--:B------:R-:W-:Y:S01]  /*5fa0*/  FFMA.FTZ R126, R61, R55.reuse, -R58 ;  /* 0x000000373d7e7223 */ /* 0x080fe2000001083a */
[----:B------:R-:W3:Y:S01]  /*5fb0*/  MUFU.EX2 R42, R42 ;  /* 0x0000002a002a7308 */ /* 0x000ee20000000800 */
[C---:B------:R-:W-:Y:S01]  /*5fc0*/  HMMA.16816.F32.BF16 R92, R68.reuse, R94, RZ ;  /* 0x0000005e445c723c */ /* 0x040fe200000418ff */
[-C--:B------:R-:W-:Y:S01]  /*5fd0*/  FFMA.FTZ R127, R127, R55.reuse, -R122 ;  /* 0x000000377f7f7223 */ /* 0x080fe2000001087a */
[-C--:B------:R-:W-:Y:S01]  /*5fe0*/  FFMA.FTZ R125, R125, R55.reuse, -R58 ;  /* 0x000000377d7d7223 */ /* 0x080fe2000001083a */
[----:B------:R-:W1:Y:S01]  /*5ff0*/  MUFU.EX2 R41, R41 ;  /* 0x0000002900297308 */ /* 0x000e620000000800 */
[----:B------:R-:W-:Y:S01]  /*6000*/  FADD.FTZ R140, R124, R129 ;  /* 0x000000817c8c7221 */ /* 0x000fe20000010000 */
[----:B--2---:R-:W-:Y:S01]  /*6010*/  F2FP.BF16.F32.PACK_AB R8, R45, R60 ;  /* 0x0000003c2d08723e */ /* 0x004fe200000010ff */
[-CC-:B------:R-:W-:Y:S01]  /*6020*/  FFMA.FTZ R62, R62, R55.reuse, -R122.reuse ;  /* 0x000000373e3e7223 */ /* 0x180fe2000001087a */
[----:B------:R-:W-:Y:S01]  /*6030*/  MUFU.EX2 R38, R38 ;  /* 0x0000002600267308 */ /* 0x000fe20000000800 */
[C---:B----4-:R-:W-:Y:S01]  /*6040*/  HMMA.16816.F32.BF16 R104, R68.reuse, R100, RZ ;  /* 0x000000644468723c */ /* 0x050fe200000418ff */
[-C--:B-----5:R-:W-:Y:S01]  /*6050*/  FFMA.FTZ R4, R35, R55.reuse, -R122 ;  /* 0x0000003723047223 */ /* 0x0a0fe2000001087a */
[----:B------:R-:W-:Y:S01]  /*6060*/  FFMA.FTZ R35, R189, R55, -R58 ;  /* 0x00000037bd237223 */ /* 0x000fe2000001083a */
[----:B------:R-:W-:Y:S01]  /*6070*/  MUFU.EX2 R36, R36 ;  /* 0x0000002400247308 */ /* 0x000fe20000000800 */
[----:B------:R-:W-:Y:S01]  /*6080*/  FADD.FTZ R140, R65, R140 ;  /* 0x0000008c418c7221 */ /* 0x000fe20000010000 */
[----:B---3--:R-:W-:Y:S01]  /*6090*/  F2FP.BF16.F32.PACK_AB R10, R42, R43 ;  /* 0x0000002b2a0a723e */ /* 0x008fe200000010ff */
[-CC-:B------:R-:W-:Y:S01]  /*60a0*/  FFMA.FTZ R65, R54, R55.reuse, -R58.reuse ;  /* 0x0000003736417223 */ /* 0x180fe2000001083a */
[----:B------:R2:W-:Y:S01]  /*60b0*/  MUFU.EX2 R39, R4 ;  /* 0x0000000400277308 */ /* 0x0005e20000000800 */
[----:B------:R-:W-:Y:S01]  /*60c0*/  HMMA.16816.F32.BF16 R100, R68, R102, RZ ;  /* 0x000000664464723c */ /* 0x000fe200000418ff */
[----:B-1----:R-:W-:Y:S01]  /*60d0*/  F2FP.BF16.F32.PACK_AB R11, R41, R44 ;  /* 0x0000002c290b723e */ /* 0x002fe200000010ff */
[----:B------:R-:W-:Y:S01]  /*60e0*/  FFMA.FTZ R47, R47, R55, -R58 ;  /* 0x000000372f2f7223 */ /* 0x000fe2000001083a */
[----:B------:R-:W-:Y:S01]  /*60f0*/  MUFU.EX2 R40, R40 ;  /* 0x0000002800287308 */ /* 0x000fe20000000800 */
[----:B------:R-:W-:-:S03]  /*6100*/  ISETP.GE.AND P0, PT, R6, R165, PT ;  /* 0x000000a50600720c */ /* 0x000fc60003f06270 */
[----:B------:R-:W1:Y:S01]  /*6110*/  MUFU.EX2 R37, R37 ;  /* 0x0000002500257308 */ /* 0x000e620000000800 */
[----:B------:R-:W-:Y:S03]  /*6120*/  HMMA.16816.F32.BF16 R96, R8, R12, R96 ;  /* 0x0000000c0860723c */ /* 0x000fe60000041860 */
[----:B------:R-:W-:Y:S01]  /*6130*/  MUFU.EX2 R35, R35 ;  /* 0x0000002300237308 */ /* 0x000fe20000000800 */
[----:B--2---:R-:W-:-:S03]  /*6140*/  FFMA.FTZ R4, R151, R55, -R122 ;  /* 0x0000003797047223 */ /* 0x004fc6000001087a */
[----:B------:R-:W2:Y:S01]  /*6150*/  MUFU.EX2 R34, R34 ;  /* 0x0000002200227308 */ /* 0x000ea20000000800 */
[----:B------:R-:W-:Y:S01]  /*6160*/  HMMA.16816.F32.BF16 R92, R8, R14, R92 ;  /* 0x0000000e085c723c */ /* 0x000fe2000004185c */
[----:B------:R-:W3:Y:S02]  /*6170*/  LDSM.16.MT88.4 R12, [R116+0xd000] ;  /* 0x00d00000740c783b */ /* 0x000ee40000004200 */
[----:B------:R-:W4:Y:S04]  /*6180*/  MUFU.EX2 R33, R33 ;  /* 0x0000002100217308 */ /* 0x000f280000000800 */
[----:B------:R-:W-:Y:S01]  /*6190*/  MUFU.EX2 R30, R30 ;  /* 0x0000001e001e7308 */ /* 0x000fe20000000800 */
[C---:B------:R-:W-:Y:S03]  /*61a0*/  HMMA.16816.F32.BF16 R112, R68.reuse, R108, RZ ;  /* 0x0000006c4470723c */ /* 0x040fe600000418ff */
[----:B------:R5:W-:Y:S04]  /*61b0*/  MUFU.EX2 R29, R185 ;  /* 0x000000b9001d7308 */ /* 0x000be80000000800 */
[----:B------:R-:W-:Y:S01]  /*61c0*/  MUFU.EX2 R5, R5 ;  /* 0x0000000500057308 */ /* 0x000fe20000000800 */
[C---:B------:R-:W-:Y:S03]  /*61d0*/  HMMA.16816.F32.BF16 R88, R68.reuse, R84, RZ ;  /* 0x000000544458723c */ /* 0x040fe600000418ff */
[----:B------:R-:W-:Y:S04]  /*61e0*/  MUFU.EX2 R32, R32 ;  /* 0x0000002000207308 */ /* 0x000fe80000000800 */
[----:B------:R-:W4:Y:S01]  /*61f0*/  MUFU.EX2 R31, R149 ;  /* 0x00000095001f7308 */ /* 0x000f220000000800 */
[----:B------:R-:W-:Y:S01]  /*6200*/  HMMA.16816.F32.BF16 R80, R68, R76, RZ ;  /* 0x0000004c4450723c */ /* 0x000fe200000418ff */
[----:B-----5:R-:W-:-:S02]  /*6210*/  FFMA.FTZ R185, R46, R55, -R58 ;  /* 0x000000372eb97223 */ /* 0x020fc4000001083a */
[----:B------:R-:W-:Y:S04]  /*6220*/  MUFU.EX2 R28, R28 ;  /* 0x0000001c001c7308 */ /* 0x000fe80000000800 */
[----:B------:R-:W5:Y:S01]  /*6230*/  MUFU.EX2 R7, R7 ;  /* 0x0000000700077308 */ /* 0x000f620000000800 */
[C---:B------:R-:W-:Y:S03]  /*6240*/  HMMA.16816.F32.BF16 R108, R68.reuse, R110, RZ ;  /* 0x0000006e446c723c */ /* 0x040fe600000418ff */
[----:B------:R-:W5:Y:S04]  /*6250*/  MUFU.EX2 R4, R4 ;  /* 0x0000000400047308 */ /* 0x000f680000000800 */
[----:B------:R-:W-:Y:S01]  /*6260*/  MUFU.EX2 R137, R147 ;  /* 0x0000009300897308 */ /* 0x000fe20000000800 */
[C---:B------:R-:W-:Y:S03]  /*6270*/  HMMA.16816.F32.BF16 R84, R68.reuse, R86, RZ ;  /* 0x000000564454723c */ /* 0x040fe600000418ff */
[----:B------:R-:W5:Y:S04]  /*6280*/  MUFU.EX2 R134, R134 ;  /* 0x0000008600867308 */ /* 0x000f680000000800 */
[----:B------:R-:W-:Y:S01]  /*6290*/  MUFU.EX2 R136, R136 ;  /* 0x0000008800887308 */ /* 0x000fe20000000800 */
[C---:B------:R-:W-:Y:S03]  /*62a0*/  HMMA.16816.F32.BF16 R76, R68.reuse, R78, RZ ;  /* 0x0000004e444c723c */ /* 0x040fe600000418ff */
[----:B------:R-:W-:Y:S04]  /*62b0*/  MUFU.EX2 R135, R143 ;  /* 0x0000008f00877308 */ /* 0x000fe80000000800 */
[----:B------:R-:W5:Y:S01]  /*62c0*/  MUFU.EX2 R132, R132 ;  /* 0x0000008400847308 */ /* 0x000f620000000800 */
[C---:B---3--:R-:W-:Y:S03]  /*62d0*/  HMMA.16816.F32.BF16 R72, R68.reuse, R12, RZ ;  /* 0x0000000c4448723c */ /* 0x048fe600000418ff */
[----:B------:R-:W-:Y:S04]  /*62e0*/  MUFU.EX2 R130, R130 ;  /* 0x0000008200827308 */ /* 0x000fe80000000800 */
[----:B------:R3:W-:Y:S01]  /*62f0*/  MUFU.EX2 R123, R127 ;  /* 0x0000007f007b7308 */ /* 0x0007e20000000800 */
[----:B------:R-:W-:Y:S01]  /*6300*/  HMMA.16816.F32.BF16 R68, R68, R14, RZ ;  /* 0x0000000e4444723c */ /* 0x000fe200000418ff */
[----:B------:R-:W1:Y:S02]  /*6310*/  LDSM.16.MT88.4 R12, [R116+0xd400] ;  /* 0x00d40000740c783b */ /* 0x000e640000004200 */
[----:B------:R-:W-:Y:S04]  /*6320*/  MUFU.EX2 R138, R138 ;  /* 0x0000008a008a7308 */ /* 0x000fe80000000800 */
[----:B------:R-:W-:Y:S01]  /*6330*/  MUFU.EX2 R119, R119 ;  /* 0x0000007700777308 */ /* 0x000fe20000000800 */
[----:B------:R-:W-:Y:S03]  /*6340*/  HMMA.16816.F32.BF16 R104, R8, R16, R104 ;  /* 0x000000100868723c */ /* 0x000fe60000041868 */
[----:B------:R-:W-:Y:S01]  /*6350*/  MUFU.EX2 R126, R126 ;  /* 0x0000007e007e7308 */ /* 0x000fe20000000800 */
[-CC-:B---3--:R-:W-:Y:S01]  /*6360*/  FFMA.FTZ R127, R120, R55.reuse, -R122.reuse ;  /* 0x00000037787f7223 */ /* 0x188fe2000001087a */
[-CC-:B------:R-:W-:Y:S01]  /*6370*/  FFMA.FTZ R120, R66, R55.reuse, -R122.reuse ;  /* 0x0000003742787223 */ /* 0x180fe2000001087a */
[----:B------:R-:W-:-:S02]  /*6380*/  FFMA.FTZ R66, R64, R55, -R122 ;  /* 0x0000003740427223 */ /* 0x000fc4000001087a */
[C---:B------:R-:W-:Y:S01]  /*6390*/  HMMA.16816.F32.BF16 R100, R8.reuse, R18, R100 ;  /* 0x000000120864723c */ /* 0x040fe20000041864 */
[----:B------:R-:W3:Y:S01]  /*63a0*/  LDSM.16.MT88.4 R16, [R156+0xd400] ;  /* 0x00d400009c10783b */ /* 0x000ee20000004200 */
[----:B------:R-:W-:Y:S04]  /*63b0*/  MUFU.EX2 R65, R65 ;  /* 0x0000004100417308 */ /* 0x000fe80000000800 */
[----:B------:R-:W-:Y:S02]  /*63c0*/  MUFU.EX2 R66, R66 ;  /* 0x0000004200427308 */ /* 0x000fe40000000800 */
[C---:B------:R-:W-:Y:S02]  /*63d0*/  HMMA.16816.F32.BF16 R112, R8.reuse, R20, R112 ;  /* 0x000000140870723c */ /* 0x040fe40000041870 */
[----:B------:R-:W-:Y:S04]  /*63e0*/  MUFU.EX2 R62, R62 ;  /* 0x0000003e003e7308 */ /* 0x000fe80000000800 */
[----:B------:R-:W-:Y:S02]  /*63f0*/  MUFU.EX2 R185, R185 ;  /* 0x000000b900b97308 */ /* 0x000fe40000000800 */
        /* <DEDUP_REMOVED lines=10> */
[----:B------:R-:W-:Y:S01]  /*64a0*/  F2FP.BF16.F32.PACK_AB R8, R37, R40 ;  /* 0x000000282508723e */ /* 0x000fe200000010ff */
[----:B------:R-:W-:Y:S01]  /*64b0*/  LDSM.16.MT88.4 R20, [R156+0xa400] ;  /* 0x00a400009c14783b */ /* 0x000fe20000004200 */
[----:B------:R-:W-:-:S02]  /*64c0*/  F2FP.BF16.F32.PACK_AB R9, R38, R39 ;  /* 0x000000272609723e */ /* 0x000fc400000010ff */
[----:B------:R-:W-:Y:S02]  /*64d0*/  F2FP.BF16.F32.PACK_AB R10, R34, R35 ;  /* 0x00000023220a723e */ /* 0x000fe400000010ff */
[----:B----4-:R-:W-:-:S07]  /*64e0*/  F2FP.BF16.F32.PACK_AB R11, R33, R36 ;  /* 0x00000024210b723e */ /* 0x010fce00000010ff */
        /* <DEDUP_REMOVED lines=18> */
[----:B------:R-:W-:-:S02]  /*6610*/  F2FP.BF16.F32.PACK_AB R8, R31, R32 ;  /* 0x000000201f08723e */ /* 0x000fc400000010ff */
[----:B------:R-:W-:Y:S02]  /*6620*/  F2FP.BF16.F32.PACK_AB R9, R29, R30 ;  /* 0x0000001e1d09723e */ /* 0x000fe400000010ff */
[----:B-----5:R-:W-:Y:S02]  /*6630*/  F2FP.BF16.F32.PACK_AB R10, R7, R28 ;  /* 0x0000001c070a723e */ /* 0x020fe400000010ff */
        /* <DEDUP_REMOVED lines=45> */
[-C--:B------:R-:W-:Y:S01]  /*6910*/  FFMA.FTZ R10, R117, R55.reuse, -R58 ;  /* 0x00000037750a7223 */ /* 0x080fe2000001083a */
[-C--:B------:R-:W-:Y:S01]  /*6920*/  FFMA.FTZ R9, R63, R55.reuse, -R122 ;  /* 0x000000373f097223 */ /* 0x080fe2000001087a */
[----:B------:R-:W-:Y:S01]  /*6930*/  FADD.FTZ R8, R131, R128 ;  /* 0x0000008083087221 */ /* 0x000fe20000010000 */
[----:B------:R3:W-:Y:S01]  /*6940*/  MUFU.EX2 R121, R125 ;  /* 0x0000007d00797308 */ /* 0x0007e20000000800 */
[-CC-:B------:R-:W-:Y:S01]  /*6950*/  FFMA.FTZ R117, R27, R55.reuse, -R122.reuse ;  /* 0x000000371b757223 */ /* 0x180fe2000001087a */
[-C--:B------:R-:W-:Y:S01]  /*6960*/  FFMA.FTZ R63, R25, R55.reuse, -R122 ;  /* 0x00000037193f7223 */ /* 0x080fe2000001087a */
[----:B------:R-:W-:Y:S01]  /*6970*/  FADD.FTZ R67, R67, R8 ;  /* 0x0000000843437221 */ /* 0x000fe20000010000 */
[----:B------:R-:W4:Y:S03]  /*6980*/  MUFU.EX2 R128, R11 ;  /* 0x0000000b00807308 */ /* 0x000f260000000800 */
[----:B------:R-:W-:Y:S01]  /*6990*/  FADD.FTZ R67, R24, R67 ;  /* 0x0000004318437221 */ /* 0x000fe20000010000 */
[----:B------:R-:W5:Y:S03]  /*69a0*/  MUFU.EX2 R61, R10 ;  /* 0x0000000a003d7308 */ /* 0x000f660000000800 */
[----:B------:R-:W-:Y:S01]  /*69b0*/  FADD.FTZ R46, R60, R67 ;  /* 0x000000433c2e7221 */ /* 0x000fe20000010000 */
[----:B------:R1:W1:Y:S01]  /*69c0*/  MUFU.EX2 R124, R9 ;  /* 0x00000009007c7308 */ /* 0x0002620000000800 */
[-CC-:B---3--:R-:W-:Y:S01]  /*69d0*/  FFMA.FTZ R125, R59, R55.reuse, -R122.reuse ;  /* 0x000000373b7d7223 */ /* 0x188fe2000001087a */
[----:B------:R-:W-:-:S02]  /*69e0*/  FFMA.FTZ R122, R26, R55, -R122 ;  /* 0x000000371a7a7223 */ /* 0x000fc4000001087a */
[----:B------:R-:W-:Y:S01]  /*69f0*/  MUFU.EX2 R59, R127 ;  /* 0x0000007f003b7308 */ /* 0x000fe20000000800 */
[----:B------:R-:W-:Y:S01]  /*6a00*/  LDSM.16.MT88.4 R24, [R116+0xa800] ;  /* 0x00a800007418783b */ /* 0x000fe20000004200 */
[----:B----4-:R-:W-:Y:S01]  /*6a10*/  F2FP.BF16.F32.PACK_AB R8, R128, R121 ;  /* 0x000000798008723e */ /* 0x010fe200000010ff */
[----:B------:R-:W-:Y:S01]  /*6a20*/  FADD.FTZ R46, R45, R46 ;  /* 0x0000002e2d2e7221 */ /* 0x000fe20000010000 */
[----:B------:R-:W3:Y:S01]  /*6a30*/  MUFU.EX2 R64, R125 ;  /* 0x0000007d00407308 */ /* 0x000ee20000000800 */
[----:B-----5:R-:W-:Y:S02]  /*6a40*/  F2FP.BF16.F32.PACK_AB R10, R126, R61 ;  /* 0x0000003d7e0a723e */ /* 0x020fe400000010ff */
[----:B------:R-:W-:Y:S01]  /*6a50*/  FADD.FTZ R43, R43, R46 ;  /* 0x0000002e2b2b7221 */ /* 0x000fe20000010000 */
[----:B------:R-:W-:Y:S01]  /*6a60*/  MUFU.EX2 R63, R63 ;  /* 0x0000003f003f7308 */ /* 0x000fe20000000800 */
[----:B-1----:R-:W-:Y:S02]  /*6a70*/  F2FP.BF16.F32.PACK_AB R9, R138, R123 ;  /* 0x0000007b8a09723e */ /* 0x002fe400000010ff */
[----:B------:R-:W-:Y:S01]  /*6a80*/  FADD.FTZ R43, R42, R43 ;  /* 0x0000002b2a2b7221 */ /* 0x000fe20000010000 */
[----:B------:R-:W-:Y:S01]  /*6a90*/  F2FP.BF16.F32.PACK_AB R11, R124, R119 ;  /* 0x000000777c0b723e */ /* 0x000fe200000010ff */
[----:B------:R-:W-:Y:S02]  /*6aa0*/  MUFU.EX2 R46, R47 ;  /* 0x0000002f002e7308 */ /* 0x000fe40000000800 */
[----:B------:R-:W-:-:S04]  /*6ab0*/  FADD.FTZ R40, R40, R43 ;  /* 0x0000002b28287221 */ /* 0x000fc80000010000 */
[C---:B------:R-:W-:Y:S08]  /*6ac0*/  HMMA.16816.F32.BF16 R112, R8.reuse, R20, R112 ;  /* 0x000000140870723c */ /* 0x040ff00000041870 */
        /* <DEDUP_REMOVED lines=24> */
[----:B------:R-:W2:Y:S02]  /*6c50*/  LDSM.16.MT88.4 R16, [R116+0xc800] ;  /* 0x00c800007410783b */ /* 0x000ea40000004200 */
[----:B------:R-:W5:Y:S01]  /*6c60*/  MUFU.EX2 R54, R10 ;  /* 0x0000000a00367308 */ /* 0x000f620000000800 */
[----:B------:R-:W-:Y:S01]  /*6c70*/  FADD.FTZ R56, R44, R9 ;  /* 0x000000092c387221 */ /* 0x000fe20000010000 */
[----:B---3--:R-:W-:-:S02]  /*6c80*/  F2FP.BF16.F32.PACK_AB R9, R64, R59 ;  /* 0x0000003b4009723e */ /* 0x008fc400000010ff */
[----:B------:R5:W-:Y:S01]  /*6c90*/  MUFU.EX2 R50, R8 ;  /* 0x0000000800327308 */ /* 0x000be20000000800 */
[----:B------:R-:W-:-:S03]  /*6ca0*/  FADD.FTZ R56, R41, R56 ;  /* 0x0000003829387221 */ /* 0x000fc60000010000 */
[----:B------:R-:W3:Y:S04]  /*6cb0*/  MUFU.EX2 R51, R51 ;  /* 0x0000003300337308 */ /* 0x000ee80000000800 */
[----:B------:R-:W1:Y:S04]  /*6cc0*/  MUFU.EX2 R48, R117 ;  /* 0x0000007500307308 */ /* 0x000e680000000800 */
[----:B------:R-:W-:Y:S01]  /*6cd0*/  MUFU.EX2 R45, R57 ;  /* 0x00000039002d7308 */ /* 0x000fe20000000800 */
[----:B-----5:R-:W-:-:S03]  /*6ce0*/  F2FP.BF16.F32.PACK_AB R8, R65, R54 ;  /* 0x000000364108723e */ /* 0x020fc600000010ff */
[----:B------:R-:W5:Y:S01]  /*6cf0*/  MUFU.EX2 R44, R49 ;  /* 0x00000031002c7308 */ /* 0x000f620000000800 */
[----:B---3--:R-:W-:-:S03]  /*6d00*/  F2FP.BF16.F32.PACK_AB R10, R51, R50 ;  /* 0x00000032330a723e */ /* 0x008fc600000010ff */
[----:B------:R-:W3:Y:S01]  /*6d10*/  MUFU.EX2 R41, R122 ;  /* 0x0000007a00297308 */ /* 0x000ee20000000800 */
[----:B-1----:R-:W-:-:S07]  /*6d20*/  F2FP.BF16.F32.PACK_AB R11, R48, R53 ;  /* 0x00000035300b723e */ /* 0x002fce00000010ff */
[C---:B------:R-:W-:Y:S08]  /*6d30*/  HMMA.16816.F32.BF16 R96, R8.reuse, R20, R96 ;  /* 0x000000140860723c */ /* 0x040ff00000041860 */
[C---:B------:R-:W-:Y:S01]  /*6d40*/  HMMA.16816.F32.BF16 R92, R8.reuse, R22, R92 ;  /* 0x00000016085c723c */ /* 0x040fe2000004185c */
[----:B------:R-:W1:Y:S07]  /*6d50*/  LDSM.16.MT88.4 R20, [R116+0xe800] ;  /* 0x00e800007414783b */ /* 0x000e6e0000004200 */
[C---:B----4-:R-:W-:Y:S08]  /*6d60*/  HMMA.16816.F32.BF16 R112, R8.reuse, R12, R112 ;  /* 0x0000000c0870723c */ /* 0x050ff00000041870 */
[C---:B------:R-:W-:Y:S01]  /*6d70*/  HMMA.16816.F32.BF16 R108, R8.reuse, R14, R108 ;  /* 0x0000000e086c723c */ /* 0x040fe2000004186c */
[----:B------:R-:W4:Y:S07]  /*6d80*/  LDSM.16.MT88.4 R12, [R156+0xe800] ;  /* 0x00e800009c0c783b */ /* 0x000f2e0000004200 */
[C---:B------:R-:W-:Y:S08]  /*6d90*/  HMMA.16816.F32.BF16 R104, R8.reuse, R24, R104 ;  /* 0x000000180868723c */ /* 0x040ff00000041868 */
[C---:B------:R-:W-:Y:S01]  /*6da0*/  HMMA.16816.F32.BF16 R100, R8.reuse, R26, R100 ;  /* 0x0000001a0864723c */ /* 0x040fe20000041864 */
[----:B------:R-:W3:Y:S07]  /*6db0*/  LDSM.16.MT88.4 R24, [R156+0xac00] ;  /* 0x00ac00009c18783b */ /* 0x000eee0000004200 */
[C---:B--2---:R-:W-:Y:S08]  /*6dc0*/  HMMA.16816.F32.BF16 R88, R8.reuse, R16, R88 ;  /* 0x000000100858723c */ /* 0x044ff00000041858 */
[----:B-1----:R-:W-:Y:S01]  /*6dd0*/  HMMA.16816.F32.BF16 R72, R8, R20, R72 ;  /* 0x000000140848723c */ /* 0x002fe20000041848 */
[----:B------:R-:W-:-:S04]  /*6de0*/  FADD.FTZ R21, R39, R56 ;  /* 0x0000003827157221 */ /* 0x000fc80000010000 */
[----:B------:R-:W-:Y:S01]  /*6df0*/  FADD.FTZ R21, R38, R21 ;  /* 0x0000001526157221 */ /* 0x000fe20000010000 */
[----:B------:R-:W-:Y:S02]  /*6e00*/  FADD.FTZ R38, R37, R40 ;  /* 0x0000002825267221 */ /* 0x000fe40000010000 */
[----:B------:R-:W-:Y:S01]  /*6e10*/  HMMA.16816.F32.BF16 R84, R8, R18, R84 ;  /* 0x000000120854723c */ /* 0x000fe20000041854 */
[----:B------:R-:W-:Y:S01]  /*6e20*/  FADD.FTZ R36, R36, R21 ;  /* 0x0000001524247221 */ /* 0x000fe20000010000 */
[----:B------:R-:W1:Y:S03]  /*6e30*/  LDSM.16.MT88.4 R16, [R116+0xac00] ;  /* 0x00ac00007410783b */ /* 0x000e660000004200 */
[----:B------:R-:W-:-:S03]  /*6e40*/  FADD.FTZ R33, R33, R36 ;  /* 0x0000002421217221 */ /* 0x000fc60000010000 */
[C---:B----4-:R-:W-:Y:S08]  /*6e50*/  HMMA.16816.F32.BF16 R80, R8.reuse, R12, R80 ;  /* 0x0000000c0850723c */ /* 0x050ff00000041850 */
[C---:B------:R-:W-:Y:S01]  /*6e60*/  HMMA.16816.F32.BF16 R76, R8.reuse, R14, R76 ;  /* 0x0000000e084c723c */ /* 0x040fe2000004184c */
[----:B------:R-:W2:Y:S07]  /*6e70*/  LDSM.16.MT88.4 R12, [R156+0xcc00] ;  /* 0x00cc00009c0c783b */ /* 0x000eae0000004200 */
[----:B------:R-:W-:Y:S01]  /*6e80*/  HMMA.16816.F32.BF16 R68, R8, R22, R68 ;  /* 0x000000160844723c */ /* 0x000fe20000041844 */
[----:B-----5:R-:W-:Y:S01]  /*6e90*/  F2FP.BF16.F32.PACK_AB R8, R44, R45 ;  /* 0x0000002d2c08723e */ /* 0x020fe200000010ff */
[----:B------:R-:W4:Y:S01]  /*6ea0*/  LDSM.16.MT88.4 R20, [R116+0xcc00] ;  /* 0x00cc00007414783b */ /* 0x000f220000004200 */
[----:B------:R-:W-:-:S02]  /*6eb0*/  F2FP.BF16.F32.PACK_AB R9, R63, R66 ;  /* 0x000000423f09723e */ /* 0x000fc400000010ff */
[----:B------:R-:W-:Y:S02]  /*6ec0*/  F2FP.BF16.F32.PACK_AB R10, R185, R46 ;  /* 0x0000002eb90a723e */ /* 0x000fe400000010ff */
[----:B---3--:R-:W-:-:S07]  /*6ed0*/  F2FP.BF16.F32.PACK_AB R11, R41, R62 ;  /* 0x0000003e290b723e */ /* 0x008fce00000010ff */
        /* <DEDUP_REMOVED lines=32> */
[----:B----4-:R-:W-:Y:S01]  /*70e0*/  HMMA.16816.F32.BF16 R88, R8, R20, R88 ;  /* 0x000000140858723c */ /* 0x010fe20000041858 */
        /* <DEDUP_REMOVED lines=29> */
.L_x_1277:
        /* <DEDUP_REMOVED lines=80> */
.L_x_1272:
[----:B------:R-:W-:Y:S05]  /*77c0*/  BSYNC.RECONVERGENT B0 ;  /* 0x0000000000007941 */ /* 0x000fea0003800200 */
.L_x_1271:
        /* <DEDUP_REMOVED lines=18> */
[----:B------:R-:W-:Y:S03]  /*78f0*/  IADD3 R172, PT, PT, R172, -0x1, RZ ;  /* 0xffffffffacac7810 */ /* 0x000fe60007ffe0ff */
[----:B------:R-:W-:Y:S01]  /*7900*/  @!PT LDS RZ, [RZ] ;  /* 0x00000000fffff984 */ /* 0x000fe20000000800 */
[----:B------:R-:W-:Y:S01]  /*7910*/  @!PT LDS RZ, [RZ] ;  /* 0x00000000fffff984 */ /* 0x000fe20000000800 */
[----:B------:R-:W-:Y:S01]  /*7920*/  @!PT LDS RZ, [RZ] ;  /* 0x00000000fffff984 */ /* 0x000fe20000000800 */
[----:B------:R-:W-:Y:S01]  /*7930*/  @!P0 LDGSTS.E.BYPASS.LTC128B.128 [R175+0xd000], desc[UR4][R168.64+0x80] ;  /* 0x0d000080a8af8fae */ /* 0x000fe2000b981a04 */
[----:B------:R-:W-:Y:S02]  /*7940*/  IADD3.X R193, PT, PT, R0, R189, RZ, P4, !PT ;  /* 0x000000bd00c17210 */ /* 0x000fe400027fe4ff */
[----:B------:R-:W-:Y:S03]  /*7950*/  ISETP.GT.AND P4, PT, R172, R165, PT ;  /* 0x000000a5ac00720c */ /* 0x000fe60003f84270 */
        /* <DEDUP_REMOVED lines=47> */
[----:B------:R-:W4:Y:S06]  /*7c50*/  LDSM.16.M88.4 R124, [R158+0x3000] ;  /* 0x003000009e7c783b */ /* 0x000f2c0000000200 */
[----:B------:R-:W5:Y:S06]  /*7c60*/  LDSM.16.M88.4 R128, [R158+0x3400] ;  /* 0x003400009e80783b */ /* 0x000f6c0000000200 */
[----:B------:R-:W1:Y:S06]  /*7c70*/  LDSM.16.M88.4 R132, [R158+0x3800] ;  /* 0x003800009e84783b */ /* 0x000e6c0000000200 */
[----:B------:R-:W2:Y:S06]  /*7c80*/  LD.E R0, desc[UR4][R2.64+0x18c] ;  /* 0x00018c0402007980 */ /* 0x000eac000c101900 */
[----:B------:R-:W3:Y:S06]  /*7c90*/  LDSM.16.M88.4 R136, [R158+0x3c00] ;  /* 0x003c00009e88783b */ /* 0x000eec0000000200 */
[----:B------:R-:W0:Y:S06]  /*7ca0*/  LDGDEPBAR ;  /* 0x00000000000079af */ /* 0x000e2c0000000000 */
[----:B------:R-:W3:Y:S06]  /*7cb0*/  LDSM.16.M88.4 R140, [R158+0x4000] ;  /* 0x004000009e8c783b */ /* 0x000eec0000000200 */
[----:B------:R-:W3:Y:S01]  /*7cc0*/  LDSM.16.M88.4 R144, [R158+0x4400] ;  /* 0x004400009e90783b */ /* 0x000ee20000000200 */
[C---:B----4-:R-:W-:Y:S05]  /*7cd0*/  HMMA.16816.F32.BF16 R4, R120.reuse, R124, RZ ;  /* 0x0000007c7804723c */ /* 0x050fea00000418ff */
[----:B------:R-:W4:Y:S03]  /*7ce0*/  LDSM.16.M88.4 R148, [R158+0x4800] ;  /* 0x004800009e94783b */ /* 0x000f260000000200 */
[C---:B------:R-:W-:Y:S03]  /*7cf0*/  HMMA.16816.F32.BF16 R8, R120.reuse, R126, RZ ;  /* 0x0000007e7808723c */ /* 0x040fe600000418ff */
[----:B------:R-:W4:Y:S05]  /*7d00*/  LDSM.16.M88.4 R152, [R158+0x4c00] ;  /* 0x004c00009e98783b */ /* 0x000f2a0000000200 */
[C---:B-----5:R-:W-:Y:S01]  /*7d10*/  HMMA.16816.F32.BF16 R12, R120.reuse, R128, RZ ;  /* 0x00000080780c723c */ /* 0x060fe200000418ff */
[----:B------:R-:W-:Y:S07]  /*7d20*/  LDSM.16.M88.4 R124, [R157] ;  /* 0x000000009d7c783b */ /* 0x000fee0000000200 */
[C---:B------:R-:W-:Y:S01]  /*7d30*/  HMMA.16816.F32.BF16 R16, R120.reuse, R130, RZ ;  /* 0x000000827810723c */ /* 0x040fe200000418ff */
[----:B------:R-:W5:Y:S07]  /*7d40*/  LDSM.16.M88.4 R128, [R118+0x3000] ;  /* 0x003000007680783b */ /* 0x000f6e0000000200 */
[C---:B-1----:R-:W-:Y:S08]  /*7d50*/  HMMA.16816.F32.BF16 R20, R120.reuse, R132, RZ ;  /* 0x000000847814723c */ /* 0x042ff000000418ff */
[C---:B------:R-:W-:Y:S08]  /*7d60*/  HMMA.16816.F32.BF16 R24, R120.reuse, R134, RZ ;  /* 0x000000867818723c */ /* 0x040ff000000418ff */
[C---:B---3--:R-:W-:Y:S08]  /*7d70*/  HMMA.16816.F32.BF16 R28, R120.reuse, R136, RZ ;  /* 0x00000088781c723c */ /* 0x048ff000000418ff */
[C---:B------:R-:W-:Y:S08]  /*7d80*/  HMMA.16816.F32.BF16 R32, R120.reuse, R138, RZ ;  /* 0x0000008a7820723c */ /* 0x040ff000000418ff */
[C---:B------:R-:W-:Y:S08]  /*7d90*/  HMMA.16816.F32.BF16 R36, R120.reuse, R140, RZ ;  /* 0x0000008c7824723c */ /* 0x040ff000000418ff */
[C---:B------:R-:W-:Y:S08]  /*7da0*/  HMMA.16816.F32.BF16 R40, R120.reuse, R142, RZ ;  /* 0x0000008e7828723c */ /* 0x040ff000000418ff */
[C---:B------:R-:W-:Y:S08]  /*7db0*/  HMMA.16816.F32.BF16 R44, R120.reuse, R144, RZ ;  /* 0x00000090782c723c */ /* 0x040ff000000418ff */
[C---:B------:R-:W-:Y:S08]  /*7dc0*/  HMMA.16816.F32.BF16 R48, R120.reuse, R146, RZ ;  /* 0x000000927830723c */ /* 0x040ff000000418ff */
[C---:B----4-:R-:W-:Y:S08]  /*7dd0*/  HMMA.16816.F32.BF16 R52, R120.reuse, R148, RZ ;  /* 0x000000947834723c */ /* 0x050ff000000418ff */
[C---:B------:R-:W-:Y:S08]  /*7de0*/  HMMA.16816.F32.BF16 R56, R120.reuse, R150, RZ ;  /* 0x000000967838723c */ /* 0x040ff000000418ff */
[C---:B------:R-:W-:Y:S08]  /*7df0*/  HMMA.16816.F32.BF16 R60, R120.reuse, R152, RZ ;  /* 0x00000098783c723c */ /* 0x040ff000000418ff */
[----:B------:R-:W-:Y:S01]  /*7e00*/  HMMA.16816.F32.BF16 R64, R120, R154, RZ ;  /* 0x0000009a7840723c */ /* 0x000fe200000418ff */
[----:B------:R-:W1:Y:S07]  /*7e10*/  LDSM.16.M88.4 R120, [R118+0x3400] ;  /* 0x003400007678783b */ /* 0x000e6e0000000200 */
[C---:B-----5:R-:W-:Y:S08]  /*7e20*/  HMMA.16816.F32.BF16 R4, R124.reuse, R128, R4 ;  /* 0x000000807c04723c */ /* 0x060ff00000041804 */
        /* <DEDUP_REMOVED lines=106> */
[-C--:B------:R-:W-:Y:S02]  /*84d0*/  FMUL.FTZ R226, R7, R0.reuse ;  /* 0x0000000007e27220 */ /* 0x080fe40000410000 */
[C---:B------:R-:W-:Y:S01]  /*84e0*/  HMMA.16816.F32.BF16 R16, R120.reuse, R130, R16 ;  /* 0x000000827810723c */ /* 0x040fe20000041810 */
[----:B------:R-:W2:Y:S01]  /*84f0*/  MUFU.TANH R232, R232 ;  /* 0x000000e800e87308 */ /* 0x000ea20000002400 */
[----:B------:R-:W3:Y:S01]  /*8500*/  LDSM.16.M88.4 R128, [R118+0x7c00] ;  /* 0x007c00007680783b */ /* 0x000ee20000000200 */
[-C--:B------:R-:W-:Y:S01]  /*8510*/  FMUL.FTZ R187, R11, R0.reuse ;  /* 0x000000000bbb7220 */ /* 0x080fe20000410000 */
[-C--:B------:R-:W-:Y:S01]  /*8520*/  FMUL.FTZ R236, R9, R0.reuse ;  /* 0x0000000009ec7220 */ /* 0x080fe20000410000 */
[-C--:B------:R-:W-:Y:S01]  /*8530*/  FMUL.FTZ R238, R8, R0.reuse ;  /* 0x0000000008ee7220 */ /* 0x080fe20000410000 */
[-C--:B------:R-:W-:Y:S05]  /*8540*/  FMUL.FTZ R234, R10, R0.reuse ;  /* 0x000000000aea7220 */ /* 0x080fea0000410000 */
[----:B------:R4:W1:Y:S01]  /*8550*/  MUFU.TANH R9, R187 ;  /* 0x000000bb00097308 */ /* 0x0008620000002400 */
[-C--:B------:R-:W-:Y:S01]  /*8560*/  FMUL.FTZ R245, R12, R0.reuse ;  /* 0x000000000cf57220 */ /* 0x080fe20000410000 */
[-C--:B------:R-:W-:Y:S01]  /*8570*/  FMUL.FTZ R239, R13, R0.reuse ;  /* 0x000000000def7220 */ /* 0x080fe20000410000 */
[-C--:B------:R-:W-:Y:S01]  /*8580*/  FMUL.FTZ R243, R14, R0.reuse ;  /* 0x000000000ef37220 */ /* 0x080fe20000410000 */
[-C--:B------:R-:W-:Y:S06]  /*8590*/  FMUL.FTZ R241, R15, R0.reuse ;  /* 0x000000000ff17220 */ /* 0x080fec0000410000 */
[----:B------:R-:W2:Y:S01]  /*85a0*/  MUFU.TANH R230, R230 ;  /* 0x000000e600e67308 */ /* 0x000ea20000002400 */
[-C--:B------:R-:W-:Y:S01]  /*85b0*/  FMUL.FTZ R224, R16, R0.reuse ;  /* 0x0000000010e07220 */ /* 0x080fe20000410000 */
[-C--:B------:R-:W-:Y:S01]  /*85c0*/  FMUL.FTZ R251, R17, R0.reuse ;  /* 0x0000000011fb7220 */ /* 0x080fe20000410000 */
[-C--:B------:R-:W-:Y:S01]  /*85d0*/  FMUL.FTZ R249, R18, R0.reuse ;  /* 0x0000000012f97220 */ /* 0x080fe20000410000 */
[-C--:B------:R-:W-:Y:S06]  /*85e0*/  FMUL.FTZ R247, R19, R0.reuse ;  /* 0x0000000013f77220 */ /* 0x080fec0000410000 */
[----:B------:R-:W2:Y:S01]  /*85f0*/  MUFU.TANH R228, R228 ;  /* 0x000000e400e47308 */ /* 0x000ea20000002400 */
[C---:B-1----:R-:W-:Y:S09]  /*8600*/  HMMA.16816.F32.BF16 R20, R120.reuse, R124, R20 ;  /* 0x0000007c7814723c */ /* 0x042ff20000041814 */
[----:B------:R-:W1:Y:S01]  /*8610*/  MUFU.TANH R226, R226 ;  /* 0x000000e200e27308 */ /* 0x000e620000002400 */
[C---:B------:R-:W-:Y:S01]  /*8620*/  HMMA.16816.F32.BF16 R24, R120.reuse, R126, R24 ;  /* 0x0000007e7818723c */ /* 0x040fe20000041818 */
[----:B------:R-:W5:Y:S08]  /*8630*/  LDSM.16.M88.4 R124, [R118+0x8000] ;  /* 0x00800000767c783b */ /* 0x000f700000000200 */
[----:B------:R-:W1:Y:S01]  /*8640*/  MUFU.TANH R238, R238 ;  /* 0x000000ee00ee7308 */ /* 0x000e620000002400 */
[C---:B---3--:R-:W-:Y:S03]  /*8650*/  HMMA.16816.F32.BF16 R28, R120.reuse, R128, R28 ;  /* 0x00000080781c723c */ /* 0x048fe6000004181c */
[-C--:B------:R-:W-:Y:S01]  /*8660*/  FMUL.FTZ R237, R20, R0.reuse ;  /* 0x0000000014ed7220 */ /* 0x080fe20000410000 */
[-C--:B------:R-:W-:Y:S01]  /*8670*/  FMUL.FTZ R227, R21, R0.reuse ;  /* 0x0000000015e37220 */ /* 0x080fe20000410000 */
[-C--:B------:R-:W-:Y:S01]  /*8680*/  FMUL.FTZ R225, R22, R0.reuse ;  /* 0x0000000016e17220 */ /* 0x080fe20000410000 */
[-C--:B------:R-:W-:Y:S03]  /*8690*/  FMUL.FTZ R223, R23, R0.reuse ;  /* 0x0000000017df7220 */ /* 0x080fe60000410000 */
[----:B------:R-:W3:Y:S01]  /*86a0*/  MUFU.TANH R236, R236 ;  /* 0x000000ec00ec7308 */ /* 0x000ee20000002400 */
[C---:B------:R-:W-:Y:S01]  /*86b0*/  HMMA.16816.F32.BF16 R32, R120.reuse, R130, R32 ;  /* 0x000000827820723c */ /* 0x040fe20000041820 */
[----:B------:R-:W4:Y:S02]  /*86c0*/  LDSM.16.M88.4 R128, [R118+0x8400] ;  /* 0x008400007680783b */ /* 0x000f240000000200 */
        /* <DEDUP_REMOVED lines=15> */
[C---:B-----5:R-:W-:Y:S09]  /*87c0*/  HMMA.16816.F32.BF16 R36, R120.reuse, R124, R36 ;  /* 0x0000007c7824723c */ /* 0x060ff20000041824 */
[----:B------:R-:W1:Y:S01]  /*87d0*/  MUFU.TANH R243, R243 ;  /* 0x000000f300f37308 */ /* 0x000e620000002400 */
[C---:B------:R-:W-:Y:S01]  /*87e0*/  HMMA.16816.F32.BF16 R40, R120.reuse, R126, R40 ;  /* 0x0000007e7828723c */ /* 0x040fe20000041828 */
[----:B------:R-:W5:Y:S08]  /*87f0*/  LDSM.16.M88.4 R124, [R118+0x8800] ;  /* 0x00880000767c783b */ /* 0x000f700000000200 */
        /* <DEDUP_REMOVED lines=8> */
[----:B------:R-:W2:Y:S01]  /*8880*/  LDSM.16.M88.4 R128, [R118+0x8c00] ;  /* 0x008c00007680783b */ /* 0x000ea20000000200 */
[----:B------:R-:W-:Y:S06]  /*8890*/  DEPBAR.LE SB0, 0x0 ;  /* 0x000080000000791a */ /* 0x000fec0000000000 */
        /* <DEDUP_REMOVED lines=20> */
[C---:B--2---:R-:W-:Y:S03]  /*89e0*/  HMMA.16816.F32.BF16 R60, R120.reuse, R128, R60 ;  /* 0x00000080783c723c */ /* 0x044fe6000004183c */
[-C--:B------:R-:W-:Y:S01]  /*89f0*/  FMUL.FTZ R188, R54, R0.reuse ;  /* 0x0000000036bc7220 */ /* 0x080fe20000410000 */
[-C--:B------:R-:W-:Y:S05]  /*8a00*/  FMUL.FTZ R187, R55, R0.reuse ;  /* 0x0000000037bb7220 */ /* 0x080fea0000410000 */
[----:B------:R-:W2:Y:S01]  /*8a10*/  MUFU.TANH R225, R225 ;  /* 0x000000e100e17308 */ /* 0x000ea20000002400 */
[-C--:B------:R-:W-:Y:S01]  /*8a20*/  FMUL.FTZ R208, R52, R0.reuse ;  /* 0x0000000034d07220 */ /* 0x080fe20000410000 */
[-C--:B------:R-:W-:Y:S01]  /*8a30*/  FMUL.FTZ R207, R53, R0.reuse ;  /* 0x0000000035cf7220 */ /* 0x080fe20000410000 */
[----:B------:R-:W-:Y:S03]  /*8a40*/  HMMA.16816.F32.BF16 R64, R120, R130, R64 ;  /* 0x000000827840723c */ /* 0x000fe60000041840 */
        /* <DEDUP_REMOVED lines=134> */
.L_x_1276:
[----:B------:R-:W-:Y:S05]  /*92b0*/  BSYNC.RECONVERGENT B0 ;  /* 0x0000000000007941 */ /* 0x000fea0003800200 */
.L_x_1275:
[----:B------:R-:W-:Y:S01]  /*92c0*/  @!P2 IMAD.MOV.U32 R6, RZ, RZ, R167 ;  /* 0x000000ffff06a224 */ /* 0x000fe200078e00a7 */
[C---:B------:R-:W-:Y:S01]  /*92d0*/  LEA R12, P4, R160.reuse, R167, 0x6 ;  /* 0x000000a7a00c7211 */ /* 0x040fe200078830ff */
[--C-:B------:R-:W-:Y:S01]  /*92e0*/  @!P2 IMAD.MOV.U32 R7, RZ, RZ, R166.reuse ;  /* 0x000000ffff07a224 */ /* 0x100fe200078e00a6 */
[C-C-:B------:R-:W-:Y:S01]  /*92f0*/  SHF.L.U64.HI R4, R160.reuse, 0x6, R161.reuse ;  /* 0x00000006a0047819 */ /* 0x140fe200000102a1 */
[C---:B------:R-:W-:Y:S01]  /*9300*/  IMAD.SHL.U32 R0, R160.reuse, 0x40, RZ ;  /* 0x00000040a0007824 */ /* 0x040fe200078e00ff */
[----:B------:R-:W-:Y:S02]  /*9310*/  LEA.HI.X R13, R160, R166, R161, 0x6, P4 ;  /* 0x000000a6a00d7211 */ /* 0x000fe400020f34a1 */
[----:B------:R-:W-:Y:S01]  /*9320*/  @!PT LDS RZ, [RZ] ;  /* 0x00000000fffff984 */ /* 0x000fe20000000800 */
[----:B------:R-:W-:Y:S01]  /*9330*/  @!PT LDS RZ, [RZ] ;  /* 0x00000000fffff984 */ /* 0x000fe20000000800 */
[----:B------:R-:W-:Y:S01]  /*9340*/  @!PT LDS RZ, [RZ] ;  /* 0x00000000fffff984 */ /* 0x000fe20000000800 */
[----:B------:R2:W-:Y:S02]  /*9350*/  @!P2 LDGSTS.E.BYPASS.LTC128B.128 [R175+0x3000], desc[UR4][R6.64] ;  /* 0x0300000006afafae */ /* 0x0005e4000b981a04 */
[C---:B------:R-:W-:Y:S02]  /*9360*/  IADD3 R10, P5, PT, R0.reuse, R12, RZ ;  /* 0x0000000c000a7210 */ /* 0x040fe40007fbe0ff */
[----:B------:R3:W-:Y:S02]  /*9370*/  @P2 STS.128 [R175+0x3000], RZ ;  /* 0x003000ffaf002388 */ /* 0x0007e40000000c00 */
[----:B------:R-:W-:Y:S01]  /*9380*/  IADD3 R14, P4, PT, R0, R10, RZ ;  /* 0x0000000a000e7210 */ /* 0x000fe20007f9e0ff */
[C---:B------:R-:W-:Y:S05]  /*9390*/  IMAD.X R11, R4.reuse, 0x1, R13, P5 ;  /* 0x00000001040b7824 */ /* 0x040fea00028e060d */
[----:B------:R-:W-:Y:S02]  /*93a0*/  IADD3.X R15, PT, PT, R4, R11, RZ, P4, !PT ;  /* 0x0000000b040f7210 */ /* 0x000fe400027fe4ff */
[-C--:B--2---:R-:W-:Y:S01]  /*93b0*/  @!P1 MOV R6, R167.reuse ;  /* 0x000000a700069202 */ /* 0x084fe20000000f00 */
[--C-:B------:R-:W-:Y:S05]  /*93c0*/  @!P1 IMAD.MOV.U32 R7, RZ, RZ, R166.reuse ;  /* 0x000000ffff079224 */ /* 0x100fea00078e00a6 */
[----:B------:R-:W-:Y:S01]  /*93d0*/  @!PT LDS RZ, [RZ] ;  /* 0x00000000fffff984 */ /* 0x000fe20000000800 */
[----:B------:R-:W-:Y:S01]  /*93e0*/  @!PT LDS RZ, [RZ] ;  /* 0x00000000fffff984 */ /* 0x000fe20000000800 */
[----:B------:R-:W-:Y:S01]  /*93f0*/  @!PT LDS RZ, [RZ] ;  /* 0x00000000fffff984 */ /* 0x000fe20000000800 */
[----:B------:R2:W-:Y:S04]  /*9400*/  @!P1 LDGSTS.E.BYPASS.LTC128B.128 [R175+0x5000], desc[UR4][R6.64+0x40] ;  /* 0x0500004006af9fae */ /* 0x0005e8000b981a04 */
[----:B------:R3:W-:Y:S01]  /*9410*/  @P1 STS.128 [R175+0x5000], RZ ;  /* 0x005000ffaf001388 */ /* 0x0007e20000000c00 */
[----:B--2---:R-:W-:Y:S01]  /*9420*/  @!P0 MOV R6, R167 ;  /* 0x000000a700068202 */ /* 0x004fe20000000f00 */
[----:B------:R-:W-:Y:S05]  /*9430*/  @!P0 IMAD.MOV.U32 R7, RZ, RZ, R166 ;  /* 0x000000ffff078224 */ /* 0x000fea00078e00a6 */
        /* <DEDUP_REMOVED lines=51> */
.L_x_1274:
[----:B------:R-:W-:Y:S05]  /*9770*/  BSYNC.RECONVERGENT B1 ;  /* 0x0000000000017941 */ /* 0x000fea0003800200 */
.L_x_1273:
        /* <DEDUP_REMOVED lines=15> */
[----:B---3--:R-:W-:Y:S02]  /*9870*/  FMNMX3.FTZ R15, R4, R235, R233, !PT ;  /* 0x000000eb040f7276 */ /* 0x008fe400078100e9 */
        /* <DEDUP_REMOVED lines=53> */
[-CC-:B------:R-:W-:Y:S01]  /*9bd0*/  FFMA.FTZ R126, R213, R53.reuse, -R120.reuse ;  /* 0x00000035d57e7223 */ /* 0x180fe20000010878 */
[-CC-:B------:R-:W-:Y:S01]  /*9be0*/  FFMA.FTZ R127, R203, R53.reuse, -R120.reuse ;  /* 0x00000035cb7f7223 */ /* 0x180fe20000010878 */
        /* <DEDUP_REMOVED lines=32> */
[----:B------:R-:W-:Y:S01]  /*9df0*/  FMUL.FTZ R43, R59, R79 ;  /* 0x0000004f3b2b7220 */ /* 0x000fe20000410000 */
[C---:B------:R-:W-:Y:S01]  /*9e00*/  FMUL.FTZ R40, R58.reuse, R76 ;  /* 0x0000004c3a287220 */ /* 0x040fe20000410000 */
[C---:B------:R-:W-:Y:S01]  /*9e10*/  FMUL.FTZ R41, R58.reuse, R77 ;  /* 0x0000004d3a297220 */ /* 0x040fe20000410000 */
[----:B---3--:R-:W-:Y:S01]  /*9e20*/  F2FP.BF16.F32.PACK_AB R62, R117, R130 ;  /* 0x00000082753e723e */ /* 0x008fe200000010ff */
[C---:B------:R-:W-:Y:S01]  /*9e30*/  FMUL.FTZ R50, R59.reuse, R70 ;  /* 0x000000463b327220 */ /* 0x040fe20000410000 */
[----:B------:R-:W-:Y:S01]  /*9e40*/  FMUL.FTZ R51, R59, R71 ;  /* 0x000000473b337220 */ /* 0x000fe20000410000 */
[C---:B------:R-:W-:Y:S01]  /*9e50*/  FMUL.FTZ R48, R58.reuse, R68 ;  /* 0x000000443a307220 */ /* 0x040fe20000410000 */
[----:B------:R-:W-:Y:S01]  /*9e60*/  FMUL.FTZ R49, R58, R69 ;  /* 0x000000453a317220 */ /* 0x000fe20000410000 */
[-C--:B------:R-:W-:Y:S01]  /*9e70*/  FFMA.FTZ R76, R245, R53.reuse, -R122 ;  /* 0x00000035f54c7223 */ /* 0x080fe2000001087a */
[-C--:B------:R-:W-:Y:S01]  /*9e80*/  FFMA.FTZ R77, R243, R53.reuse, -R120 ;  /* 0x00000035f34d7223 */ /* 0x080fe20000010878 */
[-C--:B------:R-:W-:Y:S01]  /*9e90*/  FFMA.FTZ R85, R251, R53.reuse, -R122 ;  /* 0x00000035fb557223 */ /* 0x080fe2000001087a */
[----:B-1----:R-:W-:Y:S01]  /*9ea0*/  F2FP.BF16.F32.PACK_AB R63, R123, R128 ;  /* 0x000000807b3f723e */ /* 0x002fe200000010ff */
[----:B------:R-:W-:Y:S01]  /*9eb0*/  LDSM.16.MT88.4 R68, [R116+0x9800] ;  /* 0x009800007444783b */ /* 0x000fe20000004200 */
[-CC-:B------:R-:W-:Y:S01]  /*9ec0*/  FFMA.FTZ R94, R57, R53.reuse, -R120.reuse ;  /* 0x00000035395e7223 */ /* 0x180fe20000010878 */
[----:B------:R-:W-:Y:S01]  /*9ed0*/  MUFU.EX2 R76, R76 ;  /* 0x0000004c004c7308 */ /* 0x000fe20000000800 */
[-C--:B------:R-:W-:Y:S01]  /*9ee0*/  FFMA.FTZ R95, R56, R53.reuse, -R120 ;  /* 0x00000035385f7223 */ /* 0x080fe20000010878 */
[-C--:B------:R-:W-:Y:S01]  /*9ef0*/  FFMA.FTZ R87, R233, R53.reuse, -R122 ;  /* 0x00000035e9577223 */ /* 0x080fe2000001087a */
        /* <DEDUP_REMOVED lines=28> */
[-C--:B------:R-:W-:Y:S07]  /*a0c0*/  FFMA.FTZ R98, R216, R53.reuse, -R122 ;  /* 0x00000035d8627223 */ /* 0x080fee000001087a */
[----:B------:R-:W-:Y:S01]  /*a0d0*/  MUFU.EX2 R127, R127 ;  /* 0x0000007f007f7308 */ /* 0x000fe20000000800 */
[-C--:B------:R-:W-:Y:S01]  /*a0e0*/  FFMA.FTZ R99, R221, R53.reuse, -R120 ;  /* 0x00000035dd637223 */ /* 0x080fe20000010878 */
[-CC-:B------:R-:W-:Y:S01]  /*a0f0*/  FFMA.FTZ R96, R218, R53.reuse, -R122.reuse ;  /* 0x00000035da607223 */ /* 0x180fe2000001087a */
        /* <DEDUP_REMOVED lines=16> */
[-CC-:B------:R-:W-:Y:S01]  /*a200*/  FFMA.FTZ R129, R196, R53.reuse, -R122.reuse ;  /* 0x00000035c4817223 */ /* 0x180fe2000001087a */
[C---:B------:R-:W-:Y:S08]  /*a210*/  HMMA.16816.F32.BF16 R28, R60.reuse, R36, R28 ;  /* 0x000000243c1c723c */ /* 0x040ff0000004181c */
[----:B------:R-:W-:Y:S01]  /*a220*/  MUFU.EX2 R91, R91 ;  /* 0x0000005b005b7308 */ /* 0x000fe20000000800 */
[----:B------:R-:W-:Y:S01]  /*a230*/  FMUL.FTZ R36, R58, R80 ;  /* 0x000000503a247220 */ /* 0x000fe20000410000 */
[----:B------:R-:W-:Y:S01]  /*a240*/  FFMA.FTZ R80, R224, R53, -R122 ;  /* 0x00000035e0507223 */ /* 0x000fe2000001087a */
[----:B------:R-:W-:Y:S01]  /*a250*/  FMUL.FTZ R37, R58, R81 ;  /* 0x000000513a257220 */ /* 0x000fe20000410000 */
[----:B------:R-:W-:Y:S06]  /*a260*/  FFMA.FTZ R81, R249, R53, -R120 ;  /* 0x00000035f9517223 */ /* 0x000fec0000010878 */
[----:B------:R-:W-:Y:S01]  /*a270*/  MUFU.EX2 R90, R90 ;  /* 0x0000005a005a7308 */ /* 0x000fe20000000800 */
[C---:B------:R-:W-:Y:S03]  /*a280*/  HMMA.16816.F32.BF16 R32, R60.reuse, R38, R32 ;  /* 0x000000263c20723c */ /* 0x040fe60000041820 */
[C---:B------:R-:W-:Y:S01]  /*a290*/  FMUL.FTZ R38, R59.reuse, R82 ;  /* 0x000000523b267220 */ /* 0x040fe20000410000 */
[----:B------:R-:W-:Y:S05]  /*a2a0*/  FMUL.FTZ R39, R59, R83 ;  /* 0x000000533b277220 */ /* 0x000fea0000410000 */
[----:B------:R-:W-:Y:S01]  /*a2b0*/  MUFU.EX2 R80, R80 ;  /* 0x0000005000507308 */ /* 0x000fe20000000800 */
[-C--:B------:R-:W-:Y:S01]  /*a2c0*/  FFMA.FTZ R83, R239, R53.reuse, -R122 ;  /* 0x00000035ef537223 */ /* 0x080fe2000001087a */
[-C--:B------:R-:W-:Y:S01]  /*a2d0*/  FFMA.FTZ R82, R241, R53.reuse, -R120 ;  /* 0x00000035f1527223 */ /* 0x080fe20000010878 */
[-CC-:B------:R-:W-:Y:S07]  /*a2e0*/  FFMA.FTZ R136, R204, R53.reuse, -R122.reuse ;  /* 0x00000035cc887223 */ /* 0x180fee000001087a */
[----:B------:R-:W-:Y:S01]  /*a2f0*/  MUFU.EX2 R81, R81 ;  /* 0x0000005100517308 */ /* 0x000fe20000000800 */
[----:B------:R-:W-:Y:S01]  /*a300*/  FFMA.FTZ R138, R206, R53, -R122 ;  /* 0x00000035ce8a7223 */ /* 0x000fe2000001087a */
[C---:B------:R-:W-:Y:S08]  /*a310*/  HMMA.16816.F32.BF16 R36, R60.reuse, R44, R36 ;  /* 0x0000002c3c24723c */ /* 0x040ff00000041824 */
[----:B------:R-:W1:Y:S01]  /*a320*/  MUFU.EX2 R83, R83 ;  /* 0x0000005300537308 */ /* 0x000e620000000800 */
[C---:B------:R-:W-:Y:S01]  /*a330*/  FMUL.FTZ R44, R58.reuse, R72 ;  /* 0x000000483a2c7220 */ /* 0x040fe20000410000 */
[C---:B------:R-:W-:Y:S01]  /*a340*/  FMUL.FTZ R45, R58.reuse, R73 ;  /* 0x000000493a2d7220 */ /* 0x040fe20000410000 */
[----:B------:R-:W-:Y:S07]  /*a350*/  FFMA.FTZ R58, R58, R185, R121 ;  /* 0x000000b93a3a7223 */ /* 0x000fee0000010079 */
[----:B------:R-:W2:Y:S01]  /*a360*/  MUFU.EX2 R82, R82 ;  /* 0x0000005200527308 */ /* 0x000ea20000000800 */
[----:B------:R-:W-:Y:S01]  /*a370*/  FFMA.FTZ R121, R211, R53, -R120 ;  /* 0x00000035d3797223 */ /* 0x000fe20000010878 */
[C---:B------:R-:W-:Y:S08]  /*a380*/  HMMA.16816.F32.BF16 R40, R60.reuse, R46, R40 ;  /* 0x0000002e3c28723c */ /* 0x040ff00000041828 */
[----:B------:R-:W-:Y:S01]  /*a390*/  MUFU.EX2 R89, R89 ;  /* 0x0000005900597308 */ /* 0x000fe20000000800 */
[C---:B------:R-:W-:Y:S01]  /*a3a0*/  FMUL.FTZ R46, R59.reuse, R74 ;  /* 0x0000004a3b2e7220 */ /* 0x040fe20000410000 */
[----:B------:R-:W-:Y:S01]  /*a3b0*/  FMUL.FTZ R47, R59, R75 ;  /* 0x0000004b3b2f7220 */ /* 0x000fe20000410000 */
[----:B------:R-:W-:Y:S01]  /*a3c0*/  FADD.FTZ R59, R119, R124 ;  /* 0x0000007c773b7221 */ /* 0x000fe20000010000 */
[----:B------:R-:W-:Y:S01]  /*a3d0*/  LDSM.16.MT88.4 R72, [R156+0xbc00] ;  /* 0x00bc00009c48783b */ /* 0x000fe20000004200 */
[-C--:B------:R-:W-:Y:S01]  /*a3e0*/  FFMA.FTZ R119, R215, R53.reuse, -R122 ;  /* 0x00000035d7777223 */ /* 0x080fe2000001087a */
[-C--:B------:R-:W-:Y:S04]  /*a3f0*/  FFMA.FTZ R124, R217, R53.reuse, -R120 ;  /* 0x00000035d97c7223 */ /* 0x080fe80000010878 */
[----:B------:R-:W-:Y:S01]  /*a400*/  MUFU.EX2 R96, R96 ;  /* 0x0000006000607308 */ /* 0x000fe20000000800 */
[----:B------:R-:W-:Y:S01]  /*a410*/  FADD.FTZ R125, R125, R58 ;  /* 0x0000003a7d7d7221 */ /* 0x000fe20000010000 */
[C---:B------:R-:W-:Y:S08]  /*a420*/  HMMA.16816.F32.BF16 R44, R60.reuse, R64, R44 ;  /* 0x000000403c2c723c */ /* 0x040ff0000004182c */
[----:B------:R-:W-:Y:S01]  /*a430*/  MUFU.EX2 R119, R119 ;  /* 0x0000007700777308 */ /* 0x000fe20000000800 */
[----:B------:R-:W-:Y:S01]  /*a440*/  FADD.FTZ R58, R128, R59 ;  /* 0x0000003b803a7221 */ /* 0x000fe20000010000 */
[----:B------:R-:W-:Y:S01]  /*a450*/  FADD.FTZ R130, R130, R125 ;  /* 0x0000007d82827221 */ /* 0x000fe20000010000 */
[----:B------:R-:W-:Y:S07]  /*a460*/  FFMA.FTZ R128, R202, R53, -R122 ;  /* 0x00000035ca807223 */ /* 0x000fee000001087a */
[----:B------:R-:W-:Y:S01]  /*a470*/  MUFU.EX2 R124, R124 ;  /* 0x0000007c007c7308 */ /* 0x000fe20000000800 */
[----:B------:R-:W-:Y:S01]  /*a480*/  FADD.FTZ R58, R123, R58 ;  /* 0x0000003a7b3a7221 */ /* 0x000fe20000010000 */
[----:B------:R-:W-:Y:S01]  /*a490*/  HMMA.16816.F32.BF16 R48, R60, R66, R48 ;  /* 0x000000423c30723c */ /* 0x000fe20000041830 */
[----:B------:R-:W3:Y:S07]  /*a4a0*/  LDSM.16.MT88.4 R64, [R156+0x9400] ;  /* 0x009400009c40783b */ /* 0x000eee0000004200 */
[----:B------:R-:W-:Y:S01]  /*a4b0*/  MUFU.EX2 R97, R97 ;  /* 0x0000006100617308 */ /* 0x000fe20000000800 */
[----:B-1----:R-:W-:Y:S01]  /*a4c0*/  F2FP.BF16.F32.PACK_AB R60, R83, R76 ;  /* 0x0000004c533c723e */ /* 0x002fe200000010ff */
[----:B------:R-:W-:Y:S01]  /*a4d0*/  FADD.FTZ R79, R117, R130 ;  /* 0x00000082754f7221 */ /* 0x000fe20000010000 */
[----:B--2---:R-:W-:Y:S01]  /*a4e0*/  F2FP.BF16.F32.PACK_AB R61, R82, R77 ;  /* 0x0000004d523d723e */ /* 0x004fe200000010ff */
        /* <DEDUP_REMOVED lines=10> */
[----:B------:R-:W-:Y:S07]  /*a590*/  FADD.FTZ R100, R80, R83 ;  /* 0x0000005350647221 */ /* 0x000fee0000010000 */
[----:B------:R-:W-:Y:S01]  /*a5a0*/  MUFU.EX2 R130, R200 ;  /* 0x000000c800827308 */ /* 0x000fe20000000800 */
[----:B------:R-:W-:Y:S01]  /*a5b0*/  LDSM.16.MT88.4 R80, [R156+0xe800] ;  /* 0x00e800009c50783b */ /* 0x000fe20000004200 */
[----:B------:R-:W-:Y:S01]  /*a5c0*/  FADD.FTZ R84, R84, R101 ;  /* 0x0000006554547221 */ /* 0x000fe20000010000 */
[----:B------:R-:W-:Y:S07]  /*a5d0*/  FADD.FTZ R85, R85, R100 ;  /* 0x0000006455557221 */ /* 0x000fee0000010000 */
[----:B------:R-:W-:Y:S01]  /*a5e0*/  MUFU.EX2 R123, R123 ;  /* 0x0000007b007b7308 */ /* 0x000fe20000000800 */
[-C--:B------:R-:W-:Y:S01]  /*a5f0*/  FFMA.FTZ R125, R198, R53.reuse, -R122 ;  /* 0x00000035c67d7223 */ /* 0x080fe2000001087a */
[-C--:B------:R-:W-:Y:S01]  /*a600*/  FFMA.FTZ R117, R197, R53.reuse, -R120 ;  /* 0x00000035c5757223 */ /* 0x080fe20000010878 */
[-C--:B------:R-:W-:Y:S07]  /*a610*/  FFMA.FTZ R131, R205, R53.reuse, -R122 ;  /* 0x00000035cd837223 */ /* 0x080fee000001087a */
[----:B------:R-:W-:Y:S01]  /*a620*/  MUFU.EX2 R121, R121 ;  /* 0x0000007900797308 */ /* 0x000fe20000000800 */
[----:B------:R-:W-:Y:S01]  /*a630*/  LDSM.16.MT88.4 R100, [R116+0xac00] ;  /* 0x00ac00007464783b */ /* 0x000fe20000004200 */
[-CC-:B------:R-:W-:Y:S01]  /*a640*/  FFMA.FTZ R140, R190, R53.reuse, -R120.reuse ;  /* 0x00000035be8c7223 */ /* 0x180fe20000010878 */
[-CC-:B------:R-:W-:Y:S07]  /*a650*/  FFMA.FTZ R133, R189, R53.reuse, -R120.reuse ;  /* 0x00000035bd857223 */ /* 0x180fee0000010878 */
[----:B------:R-:W-:Y:S01]  /*a660*/  MUFU.EX2 R125, R125 ;  /* 0x0000007d007d7308 */ /* 0x000fe20000000800 */
[-CC-:B------:R-:W-:Y:S01]  /*a670*/  FFMA.FTZ R142, R191, R53.reuse, -R120.reuse ;  /* 0x00000035bf8e7223 */ /* 0x180fe20000010878 */
[-C--:B------:R-:W-:Y:S01]  /*a680*/  FFMA.FTZ R135, R192, R53.reuse, -R120 ;  /* 0x00000035c0877223 */ /* 0x080fe20000010878 */
        /* <DEDUP_REMOVED lines=8> */
[-CC-:B------:R-:W-:Y:S01]  /*a710*/  FFMA.FTZ R139, R193, R53.reuse, -R120.reuse ;  /* 0x00000035c18b7223 */ /* 0x180fe20000010878 */
[C---:B---3--:R-:W-:Y:S06]  /*a720*/  HMMA.16816.F32.BF16 R4, R60.reuse, R64, R4 ;  /* 0x000000403c04723c */ /* 0x048fec0000041804 */
[----:B------:R-:W1:Y:S01]  /*a730*/  MUFU.EX2 R136, R136 ;  /* 0x0000008800887308 */ /* 0x000e620000000800 */
[-CC-:B------:R-:W-:Y:S01]  /*a740*/  FFMA.FTZ R187, R187, R53.reuse, -R120.reuse ;  /* 0x00000035bbbb7223 */ /* 0x180fe20000010878 */
[-CC-:B------:R-:W-:Y:S08]  /*a750*/  FFMA.FTZ R55, R55, R53.reuse, -R120.reuse ;  /* 0x0000003537377223 */ /* 0x180ff00000010878 */
[----:B------:R-:W-:Y:S01]  /*a760*/  MUFU.EX2 R140, R140 ;  /* 0x0000008c008c7308 */ /* 0x000fe20000000800 */
[-C--:B------:R-:W-:Y:S01]  /*a770*/  FFMA.FTZ R120, R54, R53.reuse, -R120 ;  /* 0x0000003536787223 */ /* 0x080fe20000010878 */
[-CC-:B------:R-:W-:Y:S01]  /*a780*/  FFMA.FTZ R212, R212, R53.reuse, -R122.reuse ;  /* 0x00000035d4d47223 */ /* 0x180fe2000001087a */
[C---:B------:R-:W-:Y:S01]  /*a790*/  HMMA.16816.F32.BF16 R8, R60.reuse, R66, R8 ;  /* 0x000000423c08723c */ /* 0x040fe20000041808 */
[----:B------:R-:W2:Y:S06]  /*a7a0*/  LDSM.16.MT88.4 R64, [R116+0x9400] ;  /* 0x009400007440783b */ /* 0x000eac0000004200 */
[----:B------:R-:W3:Y:S01]  /*a7b0*/  MUFU.EX2 R133, R133 ;  /* 0x0000008500857308 */ /* 0x000ee20000000800 */
[-CC-:B------:R-:W-:Y:S01]  /*a7c0*/  FFMA.FTZ R219, R219, R53.reuse, -R122.reuse ;  /* 0x00000035dbdb7223 */ /* 0x180fe2000001087a */
[-CC-:B------:R-:W-:Y:S01]  /*a7d0*/  FFMA.FTZ R220, R220, R53.reuse, -R122.reuse ;  /* 0x00000035dcdc7223 */ /* 0x180fe2000001087a */
[----:B------:R-:W-:Y:S07]  /*a7e0*/  FFMA.FTZ R122, R222, R53, -R122 ;  /* 0x00000035de7a7223 */ /* 0x000fee000001087a */
        /* <DEDUP_REMOVED lines=13> */
[C---:B--2---:R-:W-:Y:S09]  /*a8c0*/  HMMA.16816.F32.BF16 R12, R60.reuse, R64, R12 ;  /* 0x000000403c0c723c */ /* 0x044ff2000004180c */
[----:B------:R-:W2:Y:S10]  /*a8d0*/  MUFU.EX2 R209, R209 ;  /* 0x000000d100d17308 */ /* 0x000eb40000000800 */
[----:B------:R-:W-:Y:S01]  /*a8e0*/  MUFU.EX2 R144, R144 ;  /* 0x0000009000907308 */ /* 0x000fe20000000800 */
[C---:B------:R-:W-:Y:S01]  /*a8f0*/  HMMA.16816.F32.BF16 R16, R60.reuse, R66, R16 ;  /* 0x000000423c10723c */ /* 0x040fe20000041810 */
[----:B------:R-:W4:Y:S08]  /*a900*/  LDSM.16.MT88.4 R64, [R156+0xb400] ;  /* 0x00b400009c40783b */ /* 0x000f300000004200 */
[----:B------:R-:W5:Y:S10]  /*a910*/  MUFU.EX2 R139, R139 ;  /* 0x0000008b008b7308 */ /* 0x000f740000000800 */
[----:B------:R-:W-:Y:S10]  /*a920*/  MUFU.EX2 R212, R212 ;  /* 0x000000d400d47308 */ /* 0x000ff40000000800 */
[----:B------:R-:W5:Y:S10]  /*a930*/  MUFU.EX2 R219, R219 ;  /* 0x000000db00db7308 */ /* 0x000f740000000800 */
[----:B------:R-:W-:Y:S10]  /*a940*/  MUFU.EX2 R122, R122 ;  /* 0x0000007a007a7308 */ /* 0x000ff40000000800 */
[----:B------:R-:W-:Y:S10]  /*a950*/  MUFU.EX2 R55, R55 ;  /* 0x0000003700377308 */ /* 0x000ff40000000800 */
[----:B------:R-:W-:Y:S01]  /*a960*/  MUFU.EX2 R120, R120 ;  /* 0x0000007800787308 */ /* 0x000fe20000000800 */
[C---:B----4-:R-:W-:Y:S08]  /*a970*/  HMMA.16816.F32.BF16 R20, R60.reuse, R64, R20 ;  /* 0x000000403c14723c */ /* 0x050ff00000041814 */
[C---:B------:R-:W-:Y:S01]  /*a980*/  HMMA.16816.F32.BF16 R24, R60.reuse, R66, R24 ;  /* 0x000000423c18723c */ /* 0x040fe20000041818 */
[----:B------:R-:W4:Y:S07]  /*a990*/  LDSM.16.MT88.4 R64, [R116+0xb400] ;  /* 0x00b400007440783b */ /* 0x000f2e0000004200 */
[C---:B----4-:R-:W-:Y:S08]  /*a9a0*/  HMMA.16816.F32.BF16 R28, R60.reuse, R64, R28 ;  /* 0x000000403c1c723c */ /* 0x050ff0000004181c */
[C---:B------:R-:W-:Y:S01]  /*a9b0*/  HMMA.16816.F32.BF16 R32, R60.reuse, R66, R32 ;  /* 0x000000423c20723c */ /* 0x040fe20000041820 */
[----:B------:R-:W4:Y:S07]  /*a9c0*/  LDSM.16.MT88.4 R64, [R156+0xd400] ;  /* 0x00d400009c40783b */ /* 0x000f2e0000004200 */
[C---:B----4-:R-:W-:Y:S08]  /*a9d0*/  HMMA.16816.F32.BF16 R36, R60.reuse, R64, R36 ;  /* 0x000000403c24723c */ /* 0x050ff00000041824 */
[C---:B------:R-:W-:Y:S01]  /*a9e0*/  HMMA.16816.F32.BF16 R40, R60.reuse, R66, R40 ;  /* 0x000000423c28723c */ /* 0x040fe20000041828 */
[----:B------:R-:W4:Y:S07]  /*a9f0*/  LDSM.16.MT88.4 R64, [R116+0xd400] ;  /* 0x00d400007440783b */ /* 0x000f2e0000004200 */
[C---:B----4-:R-:W-:Y:S08]  /*aa00*/  HMMA.16816.F32.BF16 R44, R60.reuse, R64, R44 ;  /* 0x000000403c2c723c */ /* 0x050ff0000004182c */
[----:B------:R-:W-:Y:S01]  /*aa10*/  HMMA.16816.F32.BF16 R48, R60, R66, R48 ;  /* 0x000000423c30723c */ /* 0x000fe20000041830 */
[----:B------:R-:W4:Y:S02]  /*aa20*/  LDSM.16.MT88.4 R64, [R156+0x9800] ;  /* 0x009800009c40783b */ /* 0x000f240000004200 */
[----:B------:R-:W-:Y:S02]  /*aa30*/  F2FP.BF16.F32.PACK_AB R62, R87, R88 ;  /* 0x00000058573e723e */ /* 0x000fe400000010ff */
[----:B------:R-:W-:Y:S02]  /*aa40*/  F2FP.BF16.F32.PACK_AB R63, R86, R89 ;  /* 0x00000059563f723e */ /* 0x000fe400000010ff */
[----:B------:R-:W-:Y:S01]  /*aa50*/  F2FP.BF16.F32.PACK_AB R60, R91, R92 ;  /* 0x0000005c5b3c723e */ /* 0x000fe200000010ff */
[----:B------:R-:W-:Y:S01]  /*aa60*/  FADD.FTZ R92, R92, R85 ;  /* 0x000000555c5c7221 */ /* 0x000fe20000010000 */
[C---:B------:R-:W-:Y:S01]  /*aa70*/  F2FP.BF16.F32.PACK_AB R61, R90.reuse, R93 ;  /* 0x0000005d5a3d723e */ /* 0x040fe200000010ff */
[----:B------:R-:W-:Y:S02]  /*aa80*/  FADD.FTZ R93, R93, R84 ;  /* 0x000000545d5d7221 */ /* 0x000fe40000010000 */
[----:B------:R-:W-:Y:S02]  /*aa90*/  FADD.FTZ R91, R91, R92 ;  /* 0x0000005c5b5b7221 */ /* 0x000fe40000010000 */
[----:B------:R-:W-:Y:S02]  /*aaa0*/  FADD.FTZ R90, R90, R93 ;  /* 0x0000005d5a5a7221 */ /* 0x000fe40000010000 */
[----:B------:R-:W-:Y:S02]  /*aab0*/  FADD.FTZ R88, R88, R91 ;  /* 0x0000005b58587221 */ /* 0x000fe40000010000 */
[----:B------:R-:W-:Y:S01]  /*aac0*/  FADD.FTZ R89, R89, R90 ;  /* 0x0000005a59597221 */ /* 0x000fe20000010000 */
[C---:B----4-:R-:W-:Y:S08]  /*aad0*/  HMMA.16816.F32.BF16 R4, R60.reuse, R64, R4 ;  /* 0x000000403c04723c */ /* 0x050ff00000041804 */
[C---:B------:R-:W-:Y:S01]  /*aae0*/  HMMA.16816.F32.BF16 R8, R60.reuse, R66, R8 ;  /* 0x000000423c08723c */ /* 0x040fe20000041808 */
[----:B------:R-:W4:Y:S07]  /*aaf0*/  LDSM.16.MT88.4 R64, [R156+0xb800] ;  /* 0x00b800009c40783b */ /* 0x000f2e0000004200 */
[C---:B------:R-:W-:Y:S08]  /*ab00*/  HMMA.16816.F32.BF16 R12, R60.reuse, R68, R12 ;  /* 0x000000443c0c723c */ /* 0x040ff0000004180c */
        /* <DEDUP_REMOVED lines=14> */
[----:B------:R-:W-:Y:S02]  /*abf0*/  F2FP.BF16.F32.PACK_AB R60, R97, R96 ;  /* 0x00000060613c723e */ /* 0x000fe400000010ff */
[----:B------:R-:W-:Y:S02]  /*ac00*/  F2FP.BF16.F32.PACK_AB R61, R126, R121 ;  /* 0x000000797e3d723e */ /* 0x000fe400000010ff */
[----:B------:R-:W-:Y:S02]  /*ac10*/  F2FP.BF16.F32.PACK_AB R62, R119, R98 ;  /* 0x00000062773e723e */ /* 0x000fe400000010ff */
[----:B------:R-:W-:Y:S07]  /*ac20*/  F2FP.BF16.F32.PACK_AB R63, R99, R124 ;  /* 0x0000007c633f723e */ /* 0x000fee00000010ff */
[C---:B----4-:R-:W-:Y:S08]  /*ac30*/  HMMA.16816.F32.BF16 R4, R60.reuse, R64, R4 ;  /* 0x000000403c04723c */ /* 0x050ff00000041804 */
[C---:B------:R-:W-:Y:S01]  /*ac40*/  HMMA.16816.F32.BF16 R8, R60.reuse, R66, R8 ;  /* 0x000000423c08723c */ /* 0x040fe20000041808 */
[----:B------:R-:W4:Y:S07]  /*ac50*/  LDSM.16.MT88.4 R64, [R116+0xbc00] ;  /* 0x00bc00007440783b */ /* 0x000f2e0000004200 */
[C---:B-1----:R-:W-:Y:S08]  /*ac60*/  HMMA.16816.F32.BF16 R12, R60.reuse, R68, R12 ;  /* 0x000000443c0c723c */ /* 0x042ff0000004180c */
[C---:B------:R-:W-:Y:S01]  /*ac70*/  HMMA.16816.F32.BF16 R16, R60.reuse, R70, R16 ;  /* 0x000000463c10723c */ /* 0x040fe20000041810 */
[----:B------:R-:W1:Y:S07]  /*ac80*/  LDSM.16.MT88.4 R68, [R156+0xdc00] ;  /* 0x00dc00009c44783b */ /* 0x000e6e0000004200 */
[C---:B------:R-:W-:Y:S08]  /*ac90*/  HMMA.16816.F32.BF16 R20, R60.reuse, R72, R20 ;  /* 0x000000483c14723c */ /* 0x040ff00000041814 */
[C---:B------:R-:W-:Y:S01]  /*aca0*/  HMMA.16816.F32.BF16 R24, R60.reuse, R74, R24 ;  /* 0x0000004a3c18723c */ /* 0x040fe20000041818 */
[----:B------:R-:W3:Y:S07]  /*acb0*/  LDSM.16.MT88.4 R72, [R116+0xdc00] ;  /* 0x00dc00007448783b */ /* 0x000eee0000004200 */
[C---:B----4-:R-:W-:Y:S08]  /*acc0*/  HMMA.16816.F32.BF16 R28, R60.reuse, R64, R28 ;  /* 0x000000403c1c723c */ /* 0x050ff0000004181c */
[C---:B------:R-:W-:Y:S01]  /*acd0*/  HMMA.16816.F32.BF16 R32, R60.reuse, R66, R32 ;  /* 0x000000423c20723c */ /* 0x040fe20000041820 */
[----:B------:R-:W4:Y:S07]  /*ace0*/  LDSM.16.MT88.4 R64, [R156+0xa000] ;  /* 0x00a000009c40783b */ /* 0x000f2e0000004200 */
[C---:B-1----:R-:W-:Y:S08]  /*acf0*/  HMMA.16816.F32.BF16 R36, R60.reuse, R68, R36 ;  /* 0x000000443c24723c */ /* 0x042ff00000041824 */
[C---:B------:R-:W-:Y:S01]  /*ad00*/  HMMA.16816.F32.BF16 R40, R60.reuse, R70, R40 ;  /* 0x000000463c28723c */ /* 0x040fe20000041828 */
[----:B------:R-:W1:Y:S07]  /*ad10*/  LDSM.16.MT88.4 R68, [R116+0xa000] ;  /* 0x00a000007444783b */ /* 0x000e6e0000004200 */
[C---:B---3--:R-:W-:Y:S08]  /*ad20*/  HMMA.16816.F32.BF16 R44, R60.reuse, R72, R44 ;  /* 0x000000483c2c723c */ /* 0x048ff0000004182c */
[----:B------:R-:W-:Y:S01]  /*ad30*/  HMMA.16816.F32.BF16 R48, R60, R74, R48 ;  /* 0x0000004a3c30723c */ /* 0x000fe20000041830 */
[----:B------:R-:W-:Y:S02]  /*ad40*/  LDSM.16.MT88.4 R72, [R116+0xc000] ;  /* 0x00c000007448783b */ /* 0x000fe40000004200 */
[----:B------:R-:W-:Y:S02]  /*ad50*/  F2FP.BF16.F32.PACK_AB R60, R123, R128 ;  /* 0x000000807b3c723e */ /* 0x000fe400000010ff */
[----:B------:R-:W-:Y:S02]  /*ad60*/  F2FP.BF16.F32.PACK_AB R61, R132, R127 ;  /* 0x0000007f843d723e */ /* 0x000fe400000010ff */
[----:B------:R-:W-:Y:S02]  /*ad70*/  F2FP.BF16.F32.PACK_AB R62, R130, R125 ;  /* 0x0000007d823e723e */ /* 0x000fe400000010ff */
[----:B------:R-:W-:Y:S07]  /*ad80*/  F2FP.BF16.F32.PACK_AB R63, R134, R117 ;  /* 0x00000075863f723e */ /* 0x000fee00000010ff */
        /* <DEDUP_REMOVED lines=18> */
[C---:B---3--:R-:W-:Y:S01]  /*aeb0*/  HMMA.16816.F32.BF16 R4, R56.reuse, R64, R4 ;  /* 0x000000403804723c */ /* 0x048fe20000041804 */
[----:B------:R-:W3:Y:S07]  /*aec0*/  LDSM.16.MT88.4 R68, [R156+0xc400] ;  /* 0x00c400009c44783b */ /* 0x000eee0000004200 */
        /* <DEDUP_REMOVED lines=10> */
[----:B------:R-:W3:Y:S07]  /*af70*/  LDSM.16.MT88.4 R72, [R156+0xc800] ;  /* 0x00c800009c48783b */ /* 0x000eee0000004200 */
[C---:B------:R-:W-:Y:S08]  /*af80*/  HMMA.16816.F32.BF16 R36, R56.reuse, R76, R36 ;  /* 0x0000004c3824723c */ /* 0x040ff00000041824 */
[C---:B------:R-:W-:Y:S01]  /*af90*/  HMMA.16816.F32.BF16 R40, R56.reuse, R78, R40 ;  /* 0x0000004e3828723c */ /* 0x040fe20000041828 */
[----:B------:R-:W3:Y:S07]  /*afa0*/  LDSM.16.MT88.4 R76, [R116+0xc800] ;  /* 0x00c80000744c783b */ /* 0x000eee0000004200 */
[C---:B----4-:R-:W-:Y:S08]  /*afb0*/  HMMA.16816.F32.BF16 R44, R56.reuse, R64, R44 ;  /* 0x00000040382c723c */ /* 0x050ff0000004182c */
[----:B------:R-:W-:Y:S01]  /*afc0*/  HMMA.16816.F32.BF16 R48, R56, R66, R48 ;  /* 0x000000423830723c */ /* 0x000fe20000041830 */
[----:B------:R-:W4:Y:S02]  /*afd0*/  LDSM.16.MT88.4 R64, [R116+0xe800] ;  /* 0x00e800007440783b */ /* 0x000f240000004200 */
[----:B------:R-:W-:Y:S02]  /*afe0*/  F2FP.BF16.F32.PACK_AB R56, R207, R208 ;  /* 0x000000d0cf38723e */ /* 0x000fe400000010ff */
[----:B------:R-:W-:Y:S02]  /*aff0*/  F2FP.BF16.F32.PACK_AB R57, R54, R137 ;  /* 0x000000893639723e */ /* 0x000fe400000010ff */
[----:B--2---:R-:W-:Y:S02]  /*b000*/  F2FP.BF16.F32.PACK_AB R58, R209, R210 ;  /* 0x000000d2d13a723e */ /* 0x004fe400000010ff */
[----:B-----5:R-:W-:Y:S07]  /*b010*/  F2FP.BF16.F32.PACK_AB R59, R139, R144 ;  /* 0x000000908b3b723e */ /* 0x020fee00000010ff */
[C---:B-1----:R-:W-:Y:S01]  /*b020*/  HMMA.16816.F32.BF16 R4, R56.reuse, R60, R4 ;  /* 0x0000003c3804723c */ /* 0x042fe20000041804 */
[----:B------:R-:W-:Y:S10]  /*b030*/  MUFU.EX2 R60, R94 ;  /* 0x0000005e003c7308 */ /* 0x000ff40000000800 */
[----:B------:R1:W2:Y:S01]  /*b040*/  MUFU.EX2 R61, R95 ;  /* 0x0000005f003d7308 */ /* 0x0002a20000000800 */
[C---:B------:R-:W-:Y:S09]  /*b050*/  HMMA.16816.F32.BF16 R8, R56.reuse, R62, R8 ;  /* 0x0000003e3808723c */ /* 0x040ff20000041808 */
[----:B------:R-:W5:Y:S01]  /*b060*/  MUFU.EX2 R63, R220 ;  /* 0x000000dc003f7308 */ /* 0x000f620000000800 */
[----:B------:R-:W-:Y:S01]  /*b070*/  FADD.FTZ R62, R86, R89 ;  /* 0x00000059563e7221 */ /* 0x000fe20000010000 */
[C---:B---3--:R-:W-:Y:S01]  /*b080*/  HMMA.16816.F32.BF16 R12, R56.reuse, R68, R12 ;  /* 0x00000044380c723c */ /* 0x048fe2000004180c */
[----:B-1----:R-:W1:Y:S02]  /*b090*/  LDSM.16.MT88.4 R92, [R156+0xcc00] ;  /* 0x00cc00009c5c783b */ /* 0x002e640000004200 */
[----:B------:R-:W-:Y:S02]  /*b0a0*/  F2FP.BF16.F32.PACK_AB R68, R219, R212 ;  /* 0x000000d4db44723e */ /* 0x000fe400000010ff */
[----:B--2---:R-:W-:Y:S03]  /*b0b0*/  F2FP.BF16.F32.PACK_AB R69, R61, R60 ;  /* 0x0000003c3d45723e */ /* 0x004fe600000010ff */
[C---:B------:R-:W-:Y:S03]  /*b0c0*/  HMMA.16816.F32.BF16 R16, R56.reuse, R70, R16 ;  /* 0x000000463810723c */ /* 0x040fe60000041810 */
[----:B-----5:R-:W-:Y:S02]  /*b0d0*/  F2FP.BF16.F32.PACK_AB R70, R122, R63 ;  /* 0x0000003f7a46723e */ /* 0x020fe400000010ff */
[----:B------:R-:W-:Y:S03]  /*b0e0*/  F2FP.BF16.F32.PACK_AB R71, R120, R55 ;  /* 0x000000377847723e */ /* 0x000fe600000010ff */
[C---:B------:R-:W-:Y:S08]  /*b0f0*/  HMMA.16816.F32.BF16 R20, R56.reuse, R72, R20 ;  /* 0x000000483814723c */ /* 0x040ff00000041814 */
        /* <DEDUP_REMOVED lines=8> */
[----:B------:R-:W2:Y:S02]  /*b180*/  LDSM.16.MT88.4 R84, [R116+0xcc00] ;  /* 0x00cc00007454783b */ /* 0x000ea40000004200 */
        /* <DEDUP_REMOVED lines=15> */
[C---:B------:R-:W-:Y:S01]  /*b280*/  HMMA.16816.F32.BF16 R100, R68.reuse, R102, R16 ;  /* 0x000000664464723c */ /* 0x040fe20000041810 */
[----:B------:R-:W3:Y:S02]  /*b290*/  LDSM.16.MT88.4 R4, [R116+0xec00] ;  /* 0x00ec00007404783b */ /* 0x000ee40000004200 */
[----:B------:R-:W-:Y:S01]  /*b2a0*/  FADD.FTZ R132, R132, R127 ;  /* 0x0000007f84847221 */ /* 0x000fe20000010000 */
[----:B------:R-:W-:Y:S03]  /*b2b0*/  FADD.FTZ R128, R123, R128 ;  /* 0x000000807b807221 */ /* 0x000fe60000010000 */
[----:B------:R-:W-:Y:S01]  /*b2c0*/  FADD.FTZ R9, R117, R132 ;  /* 0x0000008475097221 */ /* 0x000fe20000010000 */
[C---:B-1----:R-:W-:Y:S03]  /*b2d0*/  HMMA.16816.F32.BF16 R96, R68.reuse, R92, R20 ;  /* 0x0000005c4460723c */ /* 0x042fe60000041814 */
        /* <DEDUP_REMOVED lines=36> */
.L_x_1270:
        /* <DEDUP_REMOVED lines=16> */
.L_x_1291:
        /* <DEDUP_REMOVED lines=150> */
.L_x_1280:
[----:B------:R-:W-:Y:S05]  /*bf80*/  BSYNC.RECONVERGENT B0 ;  /* 0x0000000000007941 */ /* 0x000fea0003800200 */
.L_x_1279:
[C---:B------:R-:W-:Y:S01]  /*bf90*/  VIADD R57, R53.reuse, 0x10 ;  /* 0x0000001035397836 */ /* 0x040fe20000000000 */
[-C--:B------:R-:W-:Y:S01]  /*bfa0*/  ISETP.GE.AND P2, PT, R53, R164.reuse, PT ;  /* 0x000000a43500720c */ /* 0x080fe20003f46270 */
[----:B------:R3:W5:Y:S01]  /*bfb0*/  LD.E R2, desc[UR4][R2.64+0xc0] ;  /* 0x0000c00402027980 */ /* 0x000762000c101900 */
[----:B------:R-:W-:Y:S01]  /*bfc0*/  IMAD R176, R176, R55, RZ ;  /* 0x00000037b0b07224 */ /* 0x000fe200078e02ff */
[----:B------:R-:W-:Y:S01]  /*bfd0*/  BSSY.RECONVERGENT B0, `(.L_x_1281) ;  /* 0x0000015000007945 */ /* 0x000fe20003800200 */
[----:B------:R-:W-:Y:S01]  /*bfe0*/  ISETP.GE.AND P1, PT, R57, R164, PT ;  /* 0x000000a43900720c */ /* 0x000fe20003f26270 */
[C---:B------:R-:W-:Y:S01]  /*bff0*/  VIADD R59, R53.reuse, 0x20 ;  /* 0x00000020353b7836 */ /* 0x040fe20000000000 */
[----:B------:R-:W-:Y:S01]  /*c000*/  LOP3.LUT R57, R54, 0x1c, RZ, 0xc0, !PT ;  /* 0x0000001c36397812 */ /* 0x000fe200078ec0ff */
[----:B------:R-:W-:-:S03]  /*c010*/  VIADD R55, R53, 0x30 ;  /* 0x0000003035377836 */ /* 0x000fc60000000000 */
[-C--:B------:R-:W-:Y:S01]  /*c020*/  ISETP.GE.AND P5, PT, R59, R164.reuse, PT ;  /* 0x000000a43b00720c */ /* 0x080fe20003fa6270 */
[----:B------:R-:W-:Y:S01]  /*c030*/  IMAD R53, R53, 0x60, R57 ;  /* 0x0000006035357824 */ /* 0x000fe200078e0239 */
[----:B------:R-:W-:-:S04]  /*c040*/  ISETP.GE.AND P6, PT, R55, R164, PT ;  /* 0x000000a43700720c */ /* 0x000fc80003fc6270 */
        /* <DEDUP_REMOVED lines=8> */
[----:B--2---:R-:W-:-:S04]  /*c0d0*/  LEA R58, P0, R55, R62, 0x2 ;  /* 0x0000003e373a7211 */ /* 0x004fc800078010ff */
[----:B------:R-:W-:-:S05]  /*c0e0*/  LEA.HI.X R59, R55, R63, R176, 0x2, P0 ;  /* 0x0000003f373b7211 */ /* 0x000fca00000f14b0 */
[----:B------:R3:W-:Y:S04]  /*c0f0*/  @!P4 ST.E.128 desc[UR4][R58.64], R48 ;  /* 0x000000303a00c985 */ /* 0x0007e8000c101d04 */
[----:B-1----:R3:W-:Y:S04]  /*c100*/  @!P3 ST.E.128 desc[UR4][R58.64+0x80], R32 ;  /* 0x000080203a00b985 */ /* 0x0027e8000c101d04 */
[----:B------:R3:W-:Y:S02]  /*c110*/  @!P2 ST.E.128 desc[UR4][R58.64+0x100], R16 ;  /* 0x000100103a00a985 */ /* 0x0007e4000c101d04 */
.L_x_1282:
[----:B------:R-:W-:Y:S05]  /*c120*/  BSYNC.RECONVERGENT B0 ;  /* 0x0000000000007941 */ /* 0x000fea0003800200 */
.L_x_1281:
[----:B------:R-:W-:Y:S04]  /*c130*/  BSSY.RECONVERGENT B0, `(.L_x_1283) ;  /* 0x000000e000007945 */ /* 0x000fe80003800200 */
[----:B------:R-:W-:Y:S05]  /*c140*/  @P1 BRA `(.L_x_1284) ;  /* 0x0000000000301947 */ /* 0x000fea0003800000 */
[-C--:B-----5:R-:W-:Y:S02]  /*c150*/  ISETP.GE.AND P4, PT, R57, R2.reuse, PT ;  /* 0x000000023900720c */ /* 0x0a0fe40003f86270 */
[-C--:B------:R-:W-:Y:S02]  /*c160*/  ISETP.GE.AND P3, PT, R53, R2.reuse, PT ;  /* 0x000000023500720c */ /* 0x080fe40003f66270 */
[----:B------:R-:W-:-:S09]  /*c170*/  ISETP.GE.AND P1, PT, R3, R2, PT ;  /* 0x000000020300720c */ /* 0x000fd20003f26270 */
[CC--:B-1-3--:R-:W-:Y:S02]  /*c180*/  @!P4 LEA R32, P0, R55.reuse, R62.reuse, 0x2 ;  /* 0x0000003e3720c211 */ /* 0x0cafe400078010ff */
        /* <DEDUP_REMOVED lines=8> */
.L_x_1284:
[----:B------:R-:W-:Y:S05]  /*c210*/  BSYNC.RECONVERGENT B0 ;  /* 0x0000000000007941 */ /* 0x000fea0003800200 */
.L_x_1283:
[----:B------:R-:W-:Y:S04]  /*c220*/  BSSY.RECONVERGENT B0, `(.L_x_1285) ;  /* 0x000000e000007945 */ /* 0x000fe80003800200 */
[----:B------:R-:W-:Y:S05]  /*c230*/  @P5 BRA `(.L_x_1286) ;  /* 0x0000000000305947 */ /* 0x000fea0003800000 */
[-C--:B-----5:R-:W-:Y:S02]  /*c240*/  ISETP.GE.AND P5, PT, R57, R2.reuse, PT ;  /* 0x000000023900720c */ /* 0x0a0fe40003fa6270 */
[-C--:B------:R-:W-:Y:S02]  /*c250*/  ISETP.GE.AND P3, PT, R53, R2.reuse, PT ;  /* 0x000000023500720c */ /* 0x080fe40003f66270 */
[----:B------:R-:W-:-:S09]  /*c260*/  ISETP.GE.AND P1, PT, R3, R2, PT ;  /* 0x000000020300720c */ /* 0x000fd20003f26270 */
[CC--:B-1-3--:R-:W-:Y:S02]  /*c270*/  @!P5 LEA R16, P4, R55.reuse, R62.reuse, 0x2 ;  /* 0x0000003e3710d211 */ /* 0x0cafe400078810ff */
        /* <DEDUP_REMOVED lines=8> */
.L_x_1286:
[----:B------:R-:W-:Y:S05]  /*c300*/  BSYNC.RECONVERGENT B0 ;  /* 0x0000000000007941 */ /* 0x000fea0003800200 */
.L_x_1285:
[----:B------:R-:W-:-:S04]  /*c310*/  MOV R171, 0x0 ;  /* 0x0000000000ab7802 */ /* 0x000fc80000000f00 */
[----:B-12345:R-:W-:Y:S05]  /*c320*/  @P6 RET.REL.NODEC R170 `(_ZN5flash24flash_fwd_splitkv_kernelI23Flash_fwd_kernel_traitsILi96ELi64ELi128ELi4ELb0ELb0EN7cutlass10bfloat16_tE19Flash_kernel_traitsILi96ELi64ELi128ELi4ES3_EELb0ELb0ELb0ELb0ELb0ELb1ELb1ELb0EEEvNS_16Flash_fwd_paramsE) ;  /* 0xffffff3caa346950 */ /* 0x03efea0003c3ffff */
        /* <DEDUP_REMOVED lines=10> */
[----:B-1----:R-:W-:Y:S05]  /*c3d0*/  @P0 RET.REL.NODEC R170 `(_ZN5flash24flash_fwd_splitkv_kernelI23Flash_fwd_kernel_traitsILi96ELi64ELi128ELi4ELb0ELb0EN7cutlass10bfloat16_tE19Flash_kernel_traitsILi96ELi64ELi128ELi4ES3_EELb0ELb0ELb0ELb0ELb0ELb1ELb1ELb0EEEvNS_16Flash_fwd_paramsE) ;  /* 0xffffff3caa080950 */ /* 0x002fea0003c3ffff */
[----:B------:R-:W-:Y:S01]  /*c3e0*/  LEA R2, P0, R55, R62, 0x2 ;  /* 0x0000003e37027211 */ /* 0x000fe200078010ff */
[----:B------:R-:W-:-:S03]  /*c3f0*/  IMAD.MOV.U32 R171, RZ, RZ, 0x0 ;  /* 0x00000000ffab7424 */ /* 0x000fc600078e00ff */
[----:B------:R-:W-:-:S05]  /*c400*/  LEA.HI.X R3, R55, R63, R176, 0x2, P0 ;  /* 0x0000003f37037211 */ /* 0x000fca00000f14b0 */
[----:B------:R1:W-:Y:S02]  /*c410*/  ST.E.128 desc[UR4][R2.64+0x4900], R4 ;  /* 0x0049000402007985 */ /* 0x0003e4000c101d04 */
[----:B-1----:R-:W-:Y:S05]  /*c420*/  RET.REL.NODEC R170 `(_ZN5flash24flash_fwd_splitkv_kernelI23Flash_fwd_kernel_traitsILi96ELi64ELi128ELi4ELb0ELb0EN7cutlass10bfloat16_tE19Flash_kernel_traitsILi96ELi64ELi128ELi4ES3_EELb0ELb0ELb0ELb0ELb0ELb1ELb1ELb0EEEvNS_16Flash_fwd_paramsE) ;  /* 0xffffff38aaf47950 */ /* 0x002fea0003c3ffff */
.L_x_1278:
[----:B------:R-:W-:Y:S01]  /*c430*/  MOV R9, 0x2 ;  /* 0x0000000200097802 */ /* 0x000fe20000000f00 */
[----:B------:R-:W-:Y:S01]  /*c440*/  IMAD.MOV.U32 R6, RZ, RZ, 0x1f ;  /* 0x0000001fff067424 */ /* 0x000fe200078e00ff */
[----:B------:R-:W-:-:S07]  /*c450*/  MOV R10, 0xffffffff ;  /* 0xffffffff000a7802 */ /* 0x000fce0000000f00 */
[----:B-----5:R-:W-:Y:S05]  /*c460*/  WARPSYNC.COLLECTIVE R10, `(.L_x_1287) ;  /* 0x000000000a087348 */ /* 0x020fea0003c00000 */
[----:B------:R1:W2:Y:S02]  /*c470*/  SHFL.BFLY P0, R14, R185, R9, R6 ;  /* 0x0c000009b90e7389 */ /* 0x0002a40000000006 */
[----:B-12--5:R-:W-:Y:S05]  /*c480*/  ENDCOLLECTIVE ;  /* 0x000000000000791b */ /* 0x026fea0003800000 */
.L_x_1287:
[----:B------:R-:W-:Y:S02]  /*c490*/  IMAD.MOV.U32 R8, RZ, RZ, R14 ;  /* 0x000000ffff087224 */ /* 0x000fe400078e000e */
[----:B------:R-:W-:Y:S02]  /*c4a0*/  IMAD.MOV.U32 R9, RZ, RZ, 0x1 ;  /* 0x00000001ff097424 */ /* 0x000fe400078e00ff */
[----:B------:R-:W-:-:S05]  /*c4b0*/  FADD.FTZ R13, R8, R185 ;  /* 0x000000b9080d7221 */ /* 0x000fca0000010000 */
[----:B------:R-:W-:-:S07]  /*c4c0*/  MOV R185, R13 ;  /* 0x0000000d00b97202 */ /* 0x000fce0000000f00 */
[----:B------:R-:W-:Y:S05]  /*c4d0*/  WARPSYNC.COLLECTIVE R10, `(.L_x_1288) ;  /* 0x000000000a087348 */ /* 0x000fea0003c00000 */
[----:B------:R1:W2:Y:S02]  /*c4e0*/  SHFL.BFLY P0, R14, R185, R9, R6 ;  /* 0x0c000009b90e7389 */ /* 0x0002a40000000006 */
[----:B-12---:R-:W-:Y:S05]  /*c4f0*/  ENDCOLLECTIVE ;  /* 0x000000000000791b */ /* 0x006fea0003800000 */
.L_x_1288:
[----:B------:R-:W-:Y:S01]  /*c500*/  MOV R185, R186 ;  /* 0x000000ba00b97202 */ /* 0x000fe20000000f00 */
[----:B------:R-:W-:Y:S01]  /*c510*/  IMAD.MOV.U32 R9, RZ, RZ, 0x2 ;  /* 0x00000002ff097424 */ /* 0x000fe200078e00ff */
[----:B------:R-:W-:-:S07]  /*c520*/  MOV R8, R14 ;  /* 0x0000000e00087202 */ /* 0x000fce0000000f00 */
[----:B------:R-:W-:Y:S05]  /*c530*/  WARPSYNC.COLLECTIVE R10, `(.L_x_1289) ;  /* 0x000000000a087348 */ /* 0x000fea0003c00000 */
[----:B------:R1:W2:Y:S02]  /*c540*/  SHFL.BFLY P0, R14, R185, R9, R6 ;  /* 0x0c000009b90e7389 */ /* 0x0002a40000000006 */
[----:B-12---:R-:W-:Y:S05]  /*c550*/  ENDCOLLECTIVE ;  /* 0x000000000000791b */ /* 0x006fea0003800000 */
.L_x_1289:
[----:B------:R-:W-:Y:S01]  /*c560*/  FADD.FTZ R8, R13, R8 ;  /* 0x000000080d087221 */ /* 0x000fe20000010000 */
[----:B------:R-:W-:Y:S01]  /*c570*/  FADD.FTZ R12, R14, R186 ;  /* 0x000000ba0e0c7221 */ /* 0x000fe20000010000 */
[----:B------:R-:W-:-:S04]  /*c580*/  MOV R9, 0x1 ;  /* 0x0000000100097802 */ /* 0x000fc80000000f00 */
[----:B------:R-:W-:-:S07]  /*c590*/  MOV R185, R12 ;  /* 0x0000000c00b97202 */ /* 0x000fce0000000f00 */
[----:B------:R-:W-:Y:S05]  /*c5a0*/  WARPSYNC.COLLECTIVE R10, `(.L_x_1290) ;  /* 0x000000000a087348 */ /* 0x000fea0003c00000 */
[----:B------:R1:W2:Y:S02]  /*c5b0*/  SHFL.BFLY P0, R14, R185, R9, R6 ;  /* 0x0c000009b90e7389 */ /* 0x0002a40000000006 */
[----:B-12---:R-:W-:Y:S05]  /*c5c0*/  ENDCOLLECTIVE ;  /* 0x000000000000791b */ /* 0x006fea0003800000 */
.L_x_1290:
[----:B------:R-:W-:Y:S05]  /*c5d0*/  BRA `(.L_x_1291) ;  /* 0xfffffff000107947 */ /* 0x000fea000383ffff */
.L_x_1292:
        /* <DEDUP_REMOVED lines=10> */
.L_x_11601:


//--------------------- .text._ZN5flash24flash_fwd_splitkv_kernelI23Flash_fwd_kernel_traitsILi96ELi64ELi128ELi4ELb0ELb0EN7cutlass10bfloat16_tE19Flash_kernel_traitsILi96ELi64ELi128ELi4ES3_EELb0ELb0ELb0ELb0ELb0ELb0ELb1ELb1EEEvNS_16Flash_fwd_paramsE --------------------------
	.section	.text._ZN5flash24flash_fwd_splitkv_kernelI23Flash_fwd_kernel_traitsILi96ELi64ELi128ELi4ELb0ELb0EN7cutlass10bfloat16_tE19Flash_kernel_traitsILi96ELi64ELi128ELi4ES3_EELb0ELb0ELb0ELb0ELb0ELb0ELb1ELb1EEEvNS_16Flash_fwd_paramsE,"ax",@progbits
	.align	128
        .global         _ZN5flash24flash_fwd_splitkv_kernelI23Flash_fwd_kernel_traitsILi96ELi64ELi128ELi4ELb0ELb0EN7cutlass10bfloat16_tE19Flash_kernel_traitsILi96ELi64ELi128ELi4ES3_EELb0ELb0ELb0ELb0ELb0ELb0ELb1ELb1EEEvNS_16Flash_fwd_paramsE
        .type           _ZN5flash24flash_fwd_splitkv_kernelI23Flash_fwd_kernel_traitsILi96ELi64ELi128ELi4ELb0ELb0EN7cutlass10bfloat16_tE19Flash_kernel_traitsILi96ELi64ELi128ELi4ES3_EELb0ELb0ELb0ELb0ELb0ELb0ELb1ELb1EEEvNS_16Flash_fwd_paramsE,@function
        .size           _ZN5flash24flash_fwd_splitkv_kernelI23Flash_fwd_kernel_traitsILi96ELi64ELi128ELi4ELb0ELb0EN7cutlass10bfloat16_tE19Flash_kernel_traitsILi96ELi64ELi128ELi4ES3_EELb0ELb0ELb0ELb0ELb0ELb0ELb1ELb1EEEvNS_16Flash_fwd_paramsE,(.L_x_11602 - _ZN5flash24flash_fwd_splitkv_kernelI23Flash_fwd_kernel_traitsILi96ELi64ELi128ELi4ELb0ELb0EN7cutlass10bfloat16_tE19Flash_kernel_traitsILi96ELi64ELi128ELi4ES3_EELb0ELb0ELb0ELb0ELb0ELb0ELb1ELb1EEEvNS_16Flash_fwd_paramsE)
        .other          _ZN5flash24flash_fwd_splitkv_kernelI23Flash_fwd_kernel_traitsILi96ELi64ELi128ELi4ELb0ELb0EN7cutlass10bfloat16_tE19Flash_kernel_traitsILi96ELi64ELi128ELi4ES3_EELb0ELb0ELb0ELb0ELb0ELb0ELb1ELb1EEEvNS_16Flash_fwd_paramsE,@"STO_CUDA_ENTRY STV_DEFAULT"
_ZN5flash24flash_fwd_splitkv_kernelI23Flash_fwd_kernel_traitsILi96ELi64ELi128ELi4ELb0ELb0EN7cutlass10bfloat16_tE19Flash_kernel_traitsILi96ELi64ELi128ELi4ES3_EELb0ELb0ELb0ELb0ELb0ELb0ELb1ELb1EEEvNS_16Flash_fwd_paramsE:
.text._ZN5flash24flash_fwd_splitkv_kernelI23Flash_fwd_kernel_traitsILi96ELi64ELi128ELi4ELb0ELb0EN7cutlass10bfloat16_tE19Flash_kernel_traitsILi96ELi64ELi128ELi4ES3_EELb0ELb0ELb0ELb0ELb0ELb0ELb1ELb1EEEvNS_16Flash_fwd_paramsE:
        /* <DEDUP_REMOVED lines=9> */
[----:B------:R-:W2:Y:S08]  /*0090*/  LDC R8, c[0x0][0x374] ;  /* 0x0000dd00ff087b82 */ /* 0x000eb00000000800 */
[----:B------:R-:W2:Y:S01]  /*00a0*/  LDC.64 R120, c[0x0][0x348] ;  /* 0x0000d200ff787b82 */ /* 0x000ea20000000a00 */
[----:B-1----:R-:W1:Y:S02]  /*00b0*/  MUFU.RCP R4, R2 ;  /* 0x0000000200047308 */ /* 0x002e640000001000 */
[----:B-1----:R-:W-:-:S06]  /*00c0*/  VIADD R4, R4, 0xffffffe ;  /* 0x0ffffffe04047836 */ /* 0x002fcc0000000000 */
[----:B------:R-:W1:Y:S02]  /*00d0*/  F2I.FTZ.U32.TRUNC.NTZ R5, R4 ;  /* 0x0000000400057305 */ /* 0x000e64000021f000 */
[----:B-1----:R-:W-:Y:S01]  /*00e0*/  IMAD.MOV R0, RZ, RZ, -R5 ;  /* 0x000000ffff007224 */ /* 0x002fe200078e0a05 */
[----:B------:R-:W-:-:S03]  /*00f0*/  MOV R4, RZ ;  /* 0x000000ff00047202 */ /* 0x000fc60000000f00 */
[----:B------:R-:W-:-:S04]  /*0100*/  IMAD R7, R0, R3, RZ ;  /* 0x0000000300077224 */ /* 0x000fc800078e02ff */
[----:B------:R-:W-:-:S06]  /*0110*/  IMAD.HI.U32 R7, R5, R7, R4 ;  /* 0x0000000705077227 */ /* 0x000fcc00078e0004 */
        /* <DEDUP_REMOVED lines=10> */
[----:B--2-4-:R-:W-:Y:S02]  /*01c0*/  IMAD R178, R3, R178, UR4 ;  /* 0x0000000403b27e24 */ /* 0x014fe4000f8e02b2 */
[----:B------:R-:W-:Y:S05]  /*01d0*/  CALL.REL.NOINC `($_ZN5flash24flash_fwd_splitkv_kernelI23Flash_fwd_kernel_traitsILi96ELi64ELi128ELi4ELb0ELb0EN7cutlass10bfloat16_tE19Flash_kernel_traitsILi96ELi64ELi128ELi4ES3_EELb0ELb0ELb0ELb0ELb0ELb0ELb1ELb1EEEvNS_16Flash_fwd_paramsE$_ZN5flash30compute_attn_1rowblock_splitkvI23Flash_fwd_kernel_traitsILi96ELi64ELi128ELi4ELb0ELb0EN7cutlass10bfloat16_tE19Flash_kernel_traitsILi96ELi64ELi128ELi4ES3_EELb0ELb0ELb0ELb0ELb0ELb0ELb1ELb1ENS_16Flash_fwd_paramsEEEvRKT8_iiiii) ;  /* 0x0000000000087944 */ /* 0x000fea0003c00000 */
[----:B------:R-:W-:Y:S05]  /*01e0*/  BSYNC.RECONVERGENT B4 ;  /* 0x0000000000047941 */ /* 0x000fea0003800200 */
.L_x_1293:
[----:B------:R-:W-:Y:S05]  /*01f0*/  EXIT ;  /* 0x000000000000794d */ /* 0x000fea0003800000 */
        .type           $_ZN5flash24flash_fwd_splitkv_kernelI23Flash_fwd_kernel_traitsILi96ELi64ELi128ELi4ELb0ELb0EN7cutlass10bfloat16_tE19Flash_kernel_traitsILi96ELi64ELi128ELi4ES3_EELb0ELb0ELb0ELb0ELb0ELb0ELb1ELb1EEEvNS_16Flash_fwd_paramsE$_ZN5flash30compute_attn_1rowblock_splitkvI23Flash_fwd_kernel_traitsILi96ELi64ELi128ELi4ELb0ELb0EN7cutlass10bfloat16_tE19Flash_kernel_traitsILi96ELi64ELi128ELi4ES3_EELb0ELb0ELb0ELb0ELb0ELb0ELb1ELb1ENS_16Flash_fwd_paramsEEEvRKT8_iiiii,@function
        .size           $_ZN5flash24flash_fwd_splitkv_kernelI23Flash_fwd_kernel_traitsILi96ELi64ELi128ELi4ELb0ELb0EN7cutlass10bfloat16_tE19Flash_kernel_traitsILi96ELi64ELi128ELi4ES3_EELb0ELb0ELb0ELb0ELb0ELb0ELb1ELb1EEEvNS_16Flash_fwd_paramsE$_ZN5flash30compute_attn_1rowblock_splitkvI23Flash_fwd_kernel_traitsILi96ELi64ELi128ELi4ELb0ELb0EN7cutlass10bfloat16_tE19Flash_kernel_traitsILi96ELi64ELi128ELi4ES3_EELb0ELb0ELb0ELb0ELb0ELb0ELb1ELb1ENS_16Flash_fwd_paramsEEEvRKT8_iiiii,(.L_x_11602 - $_ZN5flash24flash_fwd_splitkv_kernelI23Flash_fwd_kernel_traitsILi96ELi64ELi128ELi4ELb0ELb0EN7cutlass10bfloat16_tE19Flash_kernel_traitsILi96ELi64ELi128ELi4ES3_EELb0ELb0ELb0ELb0ELb0ELb0ELb1ELb1EEEvNS_16Flash_fwd_paramsE$_ZN5flash30compute_attn_1rowblock_splitkvI23Flash_fwd_kernel_traitsILi96ELi64ELi128ELi4ELb0ELb0EN7cutlass10bfloat16_tE19Flash_kernel_traitsILi96ELi64ELi128ELi4ES3_EELb0ELb0ELb0ELb0ELb0ELb0ELb1ELb1ENS_16Flash_fwd_paramsEEEvRKT8_iiiii)
$_ZN5flash24flash_fwd_splitkv_kernelI23Flash_fwd_kernel_traitsILi96ELi64ELi128ELi4ELb0ELb0EN7cutlass10bfloat16_tE19Flash_kernel_traitsILi96ELi64ELi128ELi4ES3_EELb0ELb0ELb0ELb0ELb0ELb0ELb1ELb1EEEvNS_16Flash_fwd_paramsE$_ZN5flash30compute_attn_1rowblock_splitkvI23Flash_fwd_kernel_traitsILi96ELi64ELi128ELi4ELb0ELb0EN7cutlass10bfloat16_tE19Flash_kernel_traitsILi96ELi64ELi128ELi4ES3_EELb0ELb0ELb0ELb0ELb0ELb0ELb1ELb1ENS_16Flash_fwd_paramsEEEvRKT8_iiiii:
        /* <DEDUP_REMOVED lines=30> */
[----:B------:R-:W-:-:S03]  /*03e0*/  ISETP.NE.U32.AND P0, PT, R16, RZ, PT ;  /* 0x000000ff1000720c */ /* 0x000fc60003f05070 */
[----:B------:R-:W-:Y:S01]  /*03f0*/  IMAD.X R19, R13, 0x1, R0, P1 ;  /* 0x000000010d137824 */ /* 0x000fe200008e0600 */
[----:B------:R-:W-:Y:S01]  /*0400*/  ISETP.NE.AND.EX P0, PT, R17, RZ, PT, P0 ;  /* 0x000000ff1100720c */ /* 0x000fe20003f05300 */
[----:B------:R-:W-:-:S04]  /*0410*/  IMAD.MOV.U32 R13, RZ, RZ, -0x1 ;  /* 0xffffffffff0d7424 */ /* 0x000fc800078e00ff */
[----:B------:R-:W-:Y:S08]  /*0420*/  @!P2 BRA `(.L_x_1295) ;  /* 0x000000000010a947 */ /* 0x000ff00003800000 */
[----:B------:R-:W3:Y:S02]  /*0430*/  LD.E.U8 R5, desc[UR4][R120.64+0x1b2] ;  /* 0x0001b20478057980 */ /* 0x000ee4000c101100 */
[----:B---3--:R-:W-:-:S13]  /*0440*/  ISETP.NE.AND P1, PT, R5, RZ, PT ;  /* 0x000000ff0500720c */ /* 0x008fda0003f25270 */
[----:B------:R-:W-:Y:S05]  /*0450*/  @!P1 BRA `(.L_x_1295) ;  /* 0x0000000000049947 */ /* 0x000fea0003800000 */
[----:B------:R3:W5:Y:S02]  /*0460*/  LD.E R13, desc[UR4][R18.64] ;  /* 0x00000004120d7980 */ /* 0x000764000c101900 */
.L_x_1295:
[----:B------:R-:W-:Y:S05]  /*0470*/  BSYNC.RECONVERGENT B0 ;  /* 0x0000000000007941 */ /* 0x000fea0003800200 */
.L_x_1294:
[----:B------:R-:W-:Y:S04]  /*0480*/  BSSY.RECONVERGENT B0, `(.L_x_1296) ;  /* 0x0000007000007945 */ /* 0x000fe80003800200 */
[----:B------:R-:W-:Y:S05]  /*0490*/  @!P3 BRA `(.L_x_1297) ;  /* 0x000000000014b947 */ /* 0x000fea0003800000 */
[----:B-----5:R-:W4:Y:S02]  /*04a0*/  LD.E.U8 R3, desc[UR4][R120.64+0x1b2] ;  /* 0x0001b20478037980 */ /* 0x020f24000c101100 */
[----:B----4-:R-:W-:-:S13]  /*04b0*/  ISETP.NE.AND P1, PT, R3, RZ, PT ;  /* 0x000000ff0300720c */ /* 0x010fda0003f25270 */
[----:B------:R-:W4:Y:S02]  /*04c0*/  @P1 LD.E R10, desc[UR4][R18.64+0x4] ;  /* 0x00000404120a1980 */ /* 0x000f24000c101900 */
[----:B----4-:R-:W-:-:S06]  /*04d0*/  @P1 IADD3 R3, PT, PT, R10, -R13, RZ ;  /* 0x8000000d0a031210 */ /* 0x010fcc0007ffe0ff */
[----:B------:R4:W5:Y:S02]  /*04e0*/  @!P1 LD.E R3, desc[UR4][R18.64] ;  /* 0x0000000412039980 */ /* 0x000964000c101900 */
.L_x_1297:
[----:B------:R-:W-:Y:S05]  /*04f0*/  BSYNC.RECONVERGENT B0 ;  /* 0x0000000000007941 */ /* 0x000fea0003800200 */
.L_x_1296:
[----:B------:R-:W-:Y:S01]  /*0500*/  BSSY.RECONVERGENT B1, `(.L_x_1298) ;  /* 0x0000012000017945 */ /* 0x000fe20003800200 */
[----:B-----5:R-:W-:Y:S02]  /*0510*/  @P4 IADD3 R181, PT, PT, R4, -R11, RZ ;  /* 0x8000000b04b54210 */ /* 0x020fe40007ffe0ff */
[----:B------:R-:W-:Y:S01]  /*0520*/  IADD3 R72, PT, PT, R3, -R6, RZ ;  /* 0x8000000603487210 */ /* 0x000fe20007ffe0ff */
[----:B------:R-:W-:Y:S06]  /*0530*/  @!P0 BRA `(.L_x_1299) ;  /* 0x0000000000148947 */ /* 0x000fec0003800000 */
[----:B------:R-:W-:-:S05]  /*0540*/  IADD3 R4, P0, PT, R16, R2, RZ ;  /* 0x0000000210047210 */ /* 0x000fca0007f1e0ff */
[----:B------:R-:W-:-:S05]  /*0550*/  IMAD.X R5, R17, 0x1, R0, P0 ;  /* 0x0000000111057824 */ /* 0x000fca00000e0600 */
[----:B------:R-:W5:Y:S02]  /*0560*/  LD.E R3, desc[UR4][R4.64] ;  /* 0x0000000404037980 */ /* 0x000f64000c101900 */
[----:B-----5:R-:W-:Y:S01]  /*0570*/  IADD3 R62, PT, PT, R3, -R6, RZ ;  /* 0x80000006033e7210 */ /* 0x020fe20007ffe0ff */
[----:B------:R-:W-:Y:S05]  /*0580*/  BRA `(.L_x_1300) ;  /* 0x0000000000247947 */ /* 0x000fea0003800000 */
.L_x_1299:
[----:B------:R-:W5:Y:S01]  /*0590*/  LD.E.64 R4, desc[UR4][R120.64+0x108] ;  /* 0x0001080478047980 */ /* 0x000f62000c101b00 */
[----:B------:R-:W-:Y:S01]  /*05a0*/  BSSY.RECONVERGENT B0, `(.L_x_1301) ;  /* 0x0000006000007945 */ /* 0x000fe20003800200 */
[----:B------:R-:W-:Y:S01]  /*05b0*/  IMAD.MOV.U32 R3, RZ, RZ, RZ ;  /* 0x000000ffff037224 */ /* 0x000fe200078e00ff */
[----:B-----5:R-:W-:-:S04]  /*05c0*/  ISETP.NE.U32.AND P0, PT, R4, RZ, PT ;  /* 0x000000ff0400720c */ /* 0x020fc80003f05070 */
[----:B------:R-:W-:-:S13]  /*05d0*/  ISETP.NE.AND.EX P0, PT, R5, RZ, PT, P0 ;  /* 0x000000ff0500720c */ /* 0x000fda0003f05300 */
[----:B------:R-:W-:Y:S05]  /*05e0*/  @!P0 BRA `(.L_x_1302) ;  /* 0x0000000000048947 */ /* 0x000fea0003800000 */
[----:B------:R1:W5:Y:S02]  /*05f0*/  LD.E R3, desc[UR4][R120.64+0xbc] ;  /* 0x0000bc0478037980 */ /* 0x000364000c101900 */
.L_x_1302:
[----:B------:R-:W-:Y:S05]  /*0600*/  BSYNC.RECONVERGENT B0 ;  /* 0x0000000000007941 */ /* 0x000fea0003800200 */
.L_x_1301:
[----:B-----5:R-:W-:Y:S02]  /*0610*/  IADD3 R62, PT, PT, R72, R3, RZ ;  /* 0x00000003483e7210 */ /* 0x020fe40007ffe0ff */
.L_x_1300:
[----:B------:R-:W-:Y:S05]  /*0620*/  BSYNC.RECONVERGENT B1 ;  /* 0x0000000000017941 */ /* 0x000fea0003800200 */
.L_x_1298:
[----:B------:R-:W-:Y:S01]  /*0630*/  IMAD.SHL.U32 R176, R15, 0x40, RZ ;  /* 0x000000400fb07824 */ /* 0x000fe200078e00ff */
[----:B------:R-:W-:Y:S01]  /*0640*/  MOV R4, R172 ;  /* 0x000000ac00047202 */ /* 0x000fe20000000f00 */
[----:B------:R-:W-:-:S03]  /*0650*/  IMAD.MOV.U32 R5, RZ, RZ, 0x0 ;  /* 0x00000000ff057424 */ /* 0x000fc600078e00ff */
[----:B------:R-:W-:-:S13]  /*0660*/  ISETP.GT.AND P0, PT, R181, R176, PT ;  /* 0x000000b0b500720c */ /* 0x000fda0003f04270 */
[----:B-1234-:R-:W-:Y:S05]  /*0670*/  @!P0 RET.REL.NODEC R4 `(_ZN5flash24flash_fwd_splitkv_kernelI23Flash_fwd_kernel_traitsILi96ELi64ELi128ELi4ELb0ELb0EN7cutlass10bfloat16_tE19Flash_kernel_traitsILi96ELi64ELi128ELi4ES3_EELb0ELb0ELb0ELb0ELb0ELb0ELb1ELb1EEEvNS_16Flash_fwd_paramsE) ;  /* 0xfffffff804608950 */ /* 0x01efea0003c3ffff */
        /* <DEDUP_REMOVED lines=41> */
[----:B------:R1:W5:Y:S04]  /*0910*/  LD.E.64 R6, desc[UR4][R120.64+0xa8] ;  /* 0x0000a80478067980 */ /* 0x000368000c101b00 */
[----:B------:R1:W5:Y:S04]  /*0920*/  LD.E R0, desc[UR4][R120.64+0xc0] ;  /* 0x0000c00478007980 */ /* 0x000368000c101900 */
[----:B------:R1:W5:Y:S01]  /*0930*/  LD.E.64 R8, desc[UR4][R120.64+0x78] ;  /* 0x0000780478087980 */ /* 0x000362000c101b00 */
[----:B------:R-:W-:Y:S01]  /*0940*/  IMAD.IADD R181, R181, 0x1, -R176 ;  /* 0x00000001b5b57824 */ /* 0x000fe200078e0ab0 */
[----:B------:R-:W-:Y:S01]  /*0950*/  BSSY.RECONVERGENT B0, `(.L_x_1304) ;  /* 0x000001c000007945 */ /* 0x000fe20003800200 */
[----:B--2---:R-:W-:-:S04]  /*0960*/  IMAD R2, R2, UR8, R183 ;  /* 0x0000000802027c24 */ /* 0x004fc8000f8e02b7 */
[----:B---3--:R-:W-:Y:S01]  /*0970*/  IMAD R178, R2, R5, R178 ;  /* 0x0000000502b27224 */ /* 0x008fe200078e02b2 */
[----:B------:R-:W-:Y:S01]  /*0980*/  SHF.R.U32.HI R2, RZ, 0x3, R173 ;  /* 0x00000003ff027819 */ /* 0x000fe200000116ad */
[----:B------:R-:W-:Y:S02]  /*0990*/  IMAD.SHL.U32 R5, R173, 0x4, RZ ;  /* 0x00000004ad057824 */ /* 0x000fe400078e00ff */
[----:B------:R-:W-:Y:S01]  /*09a0*/  IMAD R3, R3, R178, R176 ;  /* 0x000000b203037224 */ /* 0x000fe200078e02b0 */
[C---:B------:R-:W-:Y:S01]  /*09b0*/  ISETP.GE.AND P2, PT, R2.reuse, R181, PT ;  /* 0x000000b50200720c */ /* 0x040fe20003f46270 */
[----:B------:R-:W-:Y:S01]  /*09c0*/  VIADD R10, R2, 0x10 ;  /* 0x00000010020a7836 */ /* 0x000fe20000000000 */
[----:B------:R-:W-:Y:S01]  /*09d0*/  LOP3.LUT R5, R5, 0x1c, RZ, 0xc0, !PT ;  /* 0x0000001c05057812 */ /* 0x000fe200078ec0ff */
[----:B----4-:R-:W-:-:S03]  /*09e0*/  IMAD R4, R3, R4, RZ ;  /* 0x0000000403047224 */ /* 0x010fc600078e02ff */
[C---:B------:R-:W-:Y:S01]  /*09f0*/  ISETP.NE.AND P6, PT, R5.reuse, RZ, PT ;  /* 0x000000ff0500720c */ /* 0x040fe20003fc5270 */
[----:B------:R-:W-:Y:S01]  /*0a00*/  IMAD R13, R2, 0x60, R5 ;  /* 0x00000060020d7824 */ /* 0x000fe200078e0205 */
[CC--:B------:R-:W-:Y:S02]  /*0a10*/  ISETP.GE.AND P0, PT, R10.reuse, R181.reuse, PT ;  /* 0x000000b50a00720c */ /* 0x0c0fe40003f06270 */
[----:B------:R-:W-:Y:S01]  /*0a20*/  ISETP.GE.OR P4, PT, R10, R181, P6 ;  /* 0x000000b50a00720c */ /* 0x000fe20003786670 */
[----:B------:R-:W-:Y:S01]  /*0a30*/  VIADD R10, R2, 0x20 ;  /* 0x00000020020a7836 */ /* 0x000fe20000000000 */
[----:B------:R-:W-:Y:S02]  /*0a40*/  IADD3 R13, P1, PT, R4, R13, RZ ;  /* 0x0000000d040d7210 */ /* 0x000fe40007f3e0ff */
[C---:B------:R-:W-:Y:S02]  /*0a50*/  LOP3.LUT R17, R5.reuse, 0x20, RZ, 0xfc, !PT ;  /* 0x0000002005117812 */ /* 0x040fe400078efcff */
[----:B------:R-:W-:-:S02]  /*0a60*/  LOP3.LUT R15, R5, 0x40, RZ, 0xfc, !PT ;  /* 0x00000040050f7812 */ /* 0x000fc400078efcff */
[----:B------:R-:W-:Y:S01]  /*0a70*/  LEA.HI.X.SX32 R11, R4, RZ, 0x1, P1 ;  /* 0x000000ff040b7211 */ /* 0x000fe200008f0eff */
[----:B-1----:R-:W-:Y:S06]  /*0a80*/  @P2 BRA `(.L_x_1305) ;  /* 0x0000000000202947 */ /* 0x002fec0003800000 */
        /* <DEDUP_REMOVED lines=8> */
.L_x_1305:
[----:B------:R-:W-:Y:S05]  /*0b10*/  BSYNC.RECONVERGENT B0 ;  /* 0x0000000000007941 */ /* 0x000fea0003800200 */
.L_x_1304:
        /* <DEDUP_REMOVED lines=16> */
.L_x_1307:
[----:B------:R-:W-:Y:S05]  /*0c20*/  BSYNC.RECONVERGENT B0 ;  /* 0x0000000000007941 */ /* 0x000fea0003800200 */
.L_x_1306:
        /* <DEDUP_REMOVED lines=15> */
.L_x_1309:
[----:B------:R-:W-:Y:S05]  /*0d20*/  BSYNC.RECONVERGENT B0 ;  /* 0x0000000000007941 */ /* 0x000fea0003800200 */
.L_x_1308:
        /* <DEDUP_REMOVED lines=15> */
.L_x_1311:
[----:B------:R-:W-:Y:S05]  /*0e20*/  BSYNC.RECONVERGENT B0 ;  /* 0x0000000000007941 */ /* 0x000fea0003800200 */
.L_x_1310:
[-C--:B------:R-:W-:Y:S01]  /*0e30*/  ISETP.GE.OR P1, PT, R10, R181.reuse, P6 ;  /* 0x000000b50a00720c */ /* 0x080fe20003726670 */
[----:B----45:R-:W-:Y:S01]  /*0e40*/  @!P5 IMAD.MOV.U32 R9, RZ, RZ, -0x800000 ;  /* 0xff800000ff09d424 */ /* 0x030fe200078e00ff */
[C---:B------:R-:W-:Y:S01]  /*0e50*/  IADD3 R5, P0, PT, R3.reuse, R2, RZ ;  /* 0x0000000203057210 */ /* 0x040fe20007f1e0ff */
[----:B------:R-:W-:Y:S01]  /*0e60*/  IMAD.MOV.U32 R173, RZ, RZ, 0x0 ;  /* 0x00000000ffad7424 */ /* 0x000fe200078e00ff */
[----:B------:R-:W-:Y:S02]  /*0e70*/  ISETP.GE.OR P6, PT, R4, R181, P6 ;  /* 0x000000b50400720c */ /* 0x000fe400037c6670 */
[----:B------:R-:W-:Y:S02]  /*0e80*/  LEA.HI.X.SX32 R3, R3, RZ, 0x1, P0 ;  /* 0x000000ff03037211 */ /* 0x000fe400000f0eff */
[----:B------:R-:W-:-:S04]  /*0e90*/  LEA R2, P0, R5, R6, 0x2 ;  /* 0x0000000605027211 */ /* 0x000fc800078010ff */
[----:B------:R-:W-:Y:S01]  /*0ea0*/  LEA.HI.X R3, R5, R7, R3, 0x2, P0 ;  /* 0x0000000705037211 */ /* 0x000fe200000f1403 */
[----:B------:R-:W-:Y:S02]  /*0eb0*/  @!P4 IMAD.MOV.U32 R7, RZ, RZ, -0x800000 ;  /* 0xff800000ff07c424 */ /* 0x000fe400078e00ff */
[----:B------:R-:W-:Y:S02]  /*0ec0*/  @!P1 IMAD.MOV.U32 R5, RZ, RZ, -0x800000 ;  /* 0xff800000ff059424 */ /* 0x000fe400078e00ff */
[----:B------:R-:W-:Y:S04]  /*0ed0*/  @!P5 ST.E desc[UR4][R2.64], R9 ;  /* 0x000000090200d985 */ /* 0x000fe8000c101904 */
[----:B------:R-:W-:Y:S04]  /*0ee0*/  @!P4 ST.E desc[UR4][R2.64+0x40], R7 ;  /* 0x000040070200c985 */ /* 0x000fe8000c101904 */
[----:B------:R1:W-:Y:S02]  /*0ef0*/  @!P1 ST.E desc[UR4][R2.64+0x80], R5 ;  /* 0x0000800502009985 */ /* 0x0003e4000c101904 */
[----:B-123--:R-:W-:Y:S05]  /*0f00*/  @P6 RET.REL.NODEC R172 `(_ZN5flash24flash_fwd_splitkv_kernelI23Flash_fwd_kernel_traitsILi96ELi64ELi128ELi4ELb0ELb0EN7cutlass10bfloat16_tE19Flash_kernel_traitsILi96ELi64ELi128ELi4ES3_EELb0ELb0ELb0ELb0ELb0ELb0ELb1ELb1EEEvNS_16Flash_fwd_paramsE) ;  /* 0xfffffff0ac3c6950 */ /* 0x00efea0003c3ffff */
[----:B------:R-:W-:Y:S02]  /*0f10*/  MOV R5, 0xff800000 ;  /* 0xff80000000057802 */ /* 0x000fe40000000f00 */
[----:B------:R-:W-:-:S03]  /*0f20*/  MOV R173, 0x0 ;  /* 0x0000000000ad7802 */ /* 0x000fc60000000f00 */
[----:B------:R1:W-:Y:S02]  /*0f30*/  ST.E desc[UR4][R2.64+0xc0], R5 ;  /* 0x0000c00502007985 */ /* 0x0003e4000c101904 */
[----:B-1----:R-:W-:Y:S05]  /*0f40*/  RET.REL.NODEC R172 `(_ZN5flash24flash_fwd_splitkv_kernelI23Flash_fwd_kernel_traitsILi96ELi64ELi128ELi4ELb0ELb0EN7cutlass10bfloat16_tE19Flash_kernel_traitsILi96ELi64ELi128ELi4ES3_EELb0ELb0ELb0ELb0ELb0ELb0ELb1ELb1EEEvNS_16Flash_fwd_paramsE) ;  /* 0xfffffff0ac2c7950 */ /* 0x002fea0003c3ffff */
.L_x_1303:
[----:B------:R-:W2:Y:S04]  /*0f50*/  LD.E.64 R4, desc[UR4][R120.64+0x158] ;  /* 0x0001580478047980 */ /* 0x000ea8000c101b00 */
[----:B------:R-:W3:Y:S01]  /*0f60*/  LD.E.64 R186, desc[UR4][R120.64+0x160] ;  /* 0x0001600478ba7980 */ /* 0x000ee2000c101b00 */
[----:B--2---:R-:W-:-:S04]  /*0f70*/  ISETP.NE.U32.AND P1, PT, R4, RZ, PT ;  /* 0x000000ff0400720c */ /* 0x004fc80003f25070 */
[----:B------:R-:W-:-:S13]  /*0f80*/  ISETP.NE.AND.EX P1, PT, R5, RZ, PT, P1 ;  /* 0x000000ff0500720c */ /* 0x000fda0003f25310 */
[----:B------:R-:W-:Y:S01]  /*0f90*/  @P1 IADD3 R2, P0, PT, R4, R2, RZ ;  /* 0x0000000204021210 */ /* 0x000fe20007f1e0ff */
[----:B------:R-:W-:-:S04]  /*0fa0*/  IMAD.MOV.U32 R4, RZ, RZ, R183 ;  /* 0x000000ffff047224 */ /* 0x000fc800078e00b7 */
        /* <DEDUP_REMOVED lines=17> */
[----:B-----5:R-:W1:Y:S08]  /*10c0*/  I2F.RP R4, R3 ;  /* 0x0000000300047306 */ /* 0x020e700000209400 */
        /* <DEDUP_REMOVED lines=37> */
[----:B----4-:R-:W-:-:S05]  /*1320*/  IADD3 R0, PT, PT, RZ, -R29, RZ ;  /* 0x8000001dff007210 */ /* 0x010fca0007ffe0ff */
[----:B------:R-:W-:Y:S01]  /*1330*/  IMAD R5, R0, R3, RZ ;  /* 0x0000000300057224 */ /* 0x000fe200078e02ff */
        /* <DEDUP_REMOVED lines=19> */
[----:B---3--:R-:W-:Y:S01]  /*1470*/  SHF.R.S32.HI R0, RZ, 0x1f, R2 ;  /* 0x0000001fff007819 */ /* 0x008fe20000011402 */
[-C--:B------:R-:W-:Y:S02]  /*1480*/  IMAD R3, R25, R2.reuse, RZ ;  /* 0x0000000219037224 */ /* 0x080fe400078e02ff */
[----:B------:R-:W-:-:S04]  /*1490*/  IMAD.WIDE.U32 R8, R24, R2, RZ ;  /* 0x0000000218087225 */ /* 0x000fc800078e00ff */
[----:B------:R-:W-:-:S04]  /*14a0*/  IMAD R3, R24, R0, R3 ;  /* 0x0000000018037224 */ /* 0x000fc800078e0203 */
[----:B------:R-:W-:Y:S02]  /*14b0*/  IMAD.IADD R9, R9, 0x1, R3 ;  /* 0x0000000109097824 */ /* 0x000fe400078e0203 */
[----:B------:R-:W-:Y:S02]  /*14c0*/  IMAD R3, R163, R20, RZ ;  /* 0x00000014a3037224 */ /* 0x000fe400078e02ff */
[----:B------:R-:W-:-:S04]  /*14d0*/  IMAD.WIDE.U32 R8, R20, R162, R8 ;  /* 0x000000a214087225 */ /* 0x000fc800078e0008 */
[----:B------:R-:W-:-:S04]  /*14e0*/  IMAD R3, R162, R19, R3 ;  /* 0x00000013a2037224 */ /* 0x000fc800078e0203 */
[----:B------:R-:W-:Y:S02]  /*14f0*/  IMAD.IADD R9, R9, 0x1, R3 ;  /* 0x0000000109097824 */ /* 0x000fe400078e0203 */
[----:B------:R-:W-:-:S04]  /*1500*/  IMAD R3, R23, R5, RZ ;  /* 0x0000000517037224 */ /* 0x000fc800078e02ff */
[----:B------:R-:W-:Y:S02]  /*1510*/  IMAD R4, R22, R4, R3 ;  /* 0x0000000416047224 */ /* 0x000fe400078e0203 */
[----:B--2---:R-:W-:Y:S02]  /*1520*/  IMAD R3, R17, R2, RZ ;  /* 0x0000000211037224 */ /* 0x004fe400078e02ff */
[----:B------:R-:W-:-:S04]  /*1530*/  IMAD.WIDE.U32 R22, R5, R22, R8 ;  /* 0x0000001605167225 */ /* 0x000fc800078e0008 */
[----:B------:R-:W-:-:S04]  /*1540*/  IMAD.WIDE.U32 R8, R16, R2, RZ ;  /* 0x0000000210087225 */ /* 0x000fc800078e00ff */
[----:B------:R-:W-:Y:S01]  /*1550*/  IMAD R3, R16, R0, R3 ;  /* 0x0000000010037224 */ /* 0x000fe200078e0203 */
[----:B------:R-:W-:Y:S01]  /*1560*/  IADD3 R4, PT, PT, R23, R4, RZ ;  /* 0x0000000417047210 */ /* 0x000fe20007ffe0ff */
[----:B------:R-:W-:Y:S01]  /*1570*/  IMAD.MOV.U32 R6, RZ, RZ, R22 ;  /* 0x000000ffff067224 */ /* 0x000fe200078e0016 */
[----:B------:R-:W-:Y:S01]  /*1580*/  MOV R16, R8 ;  /* 0x0000000800107202 */ /* 0x000fe20000000f00 */
[----:B------:R-:W-:Y:S01]  /*1590*/  IMAD.IADD R14, R9, 0x1, R3 ;  /* 0x00000001090e7824 */ /* 0x000fe200078e0203 */
[----:B------:R-:W-:Y:S05]  /*15a0*/  BRA `(.L_x_1314) ;  /* 0x0000000400347947 */ /* 0x000fea0003800000 */
.L_x_1313:
        /* <DEDUP_REMOVED lines=11> */
[----:B-1----:R-:W-:-:S04]  /*1660*/  IABS R3, R7 ;  /* 0x0000000700037213 */ /* 0x002fc80000000000 */
[----:B------:R-:W1:Y:S08]  /*1670*/  I2F.RP R8, R3 ;  /* 0x0000000300087306 */ /* 0x000e700000209400 */
[----:B-1----:R-:W1:Y:S02]  /*1680*/  MUFU.RCP R2, R8 ;  /* 0x0000000800027308 */ /* 0x002e640000001000 */
[----:B-1----:R-:W-:-:S06]  /*1690*/  IADD3 R2, PT, PT, R2, 0xffffffe, RZ ;  /* 0x0ffffffe02027810 */ /* 0x002fcc0007ffe0ff */
[----:B------:R-:W1:Y:S02]  /*16a0*/  F2I.FTZ.U32.TRUNC.NTZ R25, R2 ;  /* 0x0000000200197305 */ /* 0x000e64000021f000 */
[----:B-1----:R-:W-:-:S05]  /*16b0*/  IADD3 R0, PT, PT, RZ, -R25, RZ ;  /* 0x80000019ff007210 */ /* 0x002fca0007ffe0ff */
        /* <DEDUP_REMOVED lines=11> */
[----:B---3-5:R-:W-:-:S03]  /*1770*/  @!P4 IMAD R9, R21, R4, RZ ;  /* 0x000000041509c224 */ /* 0x028fc600078e02ff */
[----:B------:R-:W-:Y:S02]  /*1780*/  @!P4 IADD3 R25, PT, PT, R25, R2, RZ ;  /* 0x000000021919c210 */ /* 0x000fe40007ffe0ff */
[-C--:B------:R-:W-:Y:S02]  /*1790*/  @!P3 IADD3 R0, PT, PT, R0, -R3.reuse, RZ ;  /* 0x800000030000b210 */ /* 0x080fe40007ffe0ff */
[----:B------:R-:W-:Y:S02]  /*17a0*/  @!P4 SHF.R.S32.HI R2, RZ, 0x1f, R4 ;  /* 0x0000001fff02c819 */ /* 0x000fe40000011404 */
[----:B------:R-:W-:Y:S01]  /*17b0*/  ISETP.GE.U32.AND P2, PT, R0, R3, PT ;  /* 0x000000030000720c */ /* 0x000fe20003f46070 */
[----:B------:R-:W-:Y:S01]  /*17c0*/  @P4 IMAD.IADD R8, R6, 0x1, R13 ;  /* 0x0000000106084824 */ /* 0x000fe200078e020d */
[----:B------:R-:W-:Y:S01]  /*17d0*/  LOP3.LUT R0, R178, R7, RZ, 0x3c, !PT ;  /* 0x00000007b2007212 */ /* 0x000fe200078e3cff */
[C---:B------:R-:W-:Y:S02]  /*17e0*/  @!P4 IMAD R9, R20.reuse, R2, R9 ;  /* 0x000000021409c224 */ /* 0x040fe400078e0209 */
[----:B------:R-:W-:Y:S01]  /*17f0*/  @!P4 IMAD.WIDE.U32 R20, R20, R4, R24 ;  /* 0x000000041414c225 */ /* 0x000fe200078e0018 */
[----:B------:R-:W-:-:S02]  /*1800*/  ISETP.GE.AND P1, PT, R0, RZ, PT ;  /* 0x000000ff0000720c */ /* 0x000fc40003f26270 */
[----:B------:R-:W-:Y:S01]  /*1810*/  ISETP.NE.AND P0, PT, R7, RZ, PT ;  /* 0x000000ff0700720c */ /* 0x000fe20003f05270 */
[-C--:B------:R-:W-:Y:S02]  /*1820*/  @P4 IMAD R2, R163, R8.reuse, RZ ;  /* 0x00000008a3024224 */ /* 0x080fe400078e02ff */
[----:B------:R-:W-:Y:S01]  /*1830*/  @P4 IMAD.WIDE.U32 R24, R162, R8, RZ ;  /* 0x00000008a2184225 */ /* 0x000fe200078e00ff */
[----:B------:R-:W-:-:S03]  /*1840*/  @!P4 IADD3 R9, PT, PT, R21, R9, RZ ;  /* 0x000000091509c210 */ /* 0x000fc60007ffe0ff */
[----:B------:R-:W-:Y:S01]  /*1850*/  @!P4 IMAD.MOV.U32 R8, RZ, RZ, R20 ;  /* 0x000000ffff08c224 */ /* 0x000fe200078e0014 */
[----:B------:R-:W-:Y:S01]  /*1860*/  LEA R20, R49, 0xffffff80, 0x7 ;  /* 0xffffff8031147811 */ /* 0x000fe200078e38ff */
[----:B------:R-:W-:Y:S01]  /*1870*/  @!P3 VIADD R5, R5, 0x1 ;  /* 0x000000010505b836 */ /* 0x000fe20000000000 */
[----:B------:R-:W-:Y:S02]  /*1880*/  @P4 IADD3 R9, PT, PT, R25, R2, RZ ;  /* 0x0000000219094210 */ /* 0x000fe40007ffe0ff */
[----:B------:R-:W-:Y:S01]  /*1890*/  @P4 MOV R8, R24 ;  /* 0x0000001800084202 */ /* 0x000fe20000000f00 */
[----:B------:R-:W-:Y:S01]  /*18a0*/  IMAD R2, R163, R20, RZ ;  /* 0x00000014a3027224 */ /* 0x000fe200078e02ff */
[----:B------:R-:W-:Y:S01]  /*18b0*/  SHF.R.S32.HI R19, RZ, 0x1f, R20 ;  /* 0x0000001fff137819 */ /* 0x000fe20000011414 */
[----:B------:R-:W-:Y:S01]  /*18c0*/  @!P4 IMAD R0, R165, R6, RZ ;  /* 0x00000006a500c224 */ /* 0x000fe200078e02ff */
[----:B------:R-:W-:Y:S02]  /*18d0*/  @!P4 SHF.R.S32.HI R3, RZ, 0x1f, R6 ;  /* 0x0000001fff03c819 */ /* 0x000fe40000011406 */
[----:B------:R-:W-:Y:S01]  /*18e0*/  @P2 IADD3 R5, PT, PT, R5, 0x1, RZ ;  /* 0x0000000105052810 */ /* 0x000fe20007ffe0ff */
[----:B------:R-:W-:-:S04]  /*18f0*/  IMAD.WIDE.U32 R24, R162, R20, R8 ;  /* 0x00000014a2187225 */ /* 0x000fc800078e0008 */
[----:B------:R-:W-:Y:S02]  /*1900*/  IMAD R2, R19, R162, R2 ;  /* 0x000000a213027224 */ /* 0x000fe400078e0202 */
[----:B------:R-:W-:Y:S02]  /*1910*/  @!P4 IMAD R0, R3, R164, R0 ;  /* 0x000000a40300c224 */ /* 0x000fe400078e0200 */
[----:B------:R-:W-:Y:S01]  /*1920*/  @!P4 IMAD.WIDE.U32 R8, R164, R6, RZ ;  /* 0x00000006a408c225 */ /* 0x000fe200078e00ff */
[----:B------:R-:W-:-:S03]  /*1930*/  @P4 IADD3 R6, PT, PT, R6, R13, RZ ;  /* 0x0000000d06064210 */ /* 0x000fc60007ffe0ff */
[----:B------:R-:W-:Y:S01]  /*1940*/  @!P1 IMAD.MOV R5, RZ, RZ, -R5 ;  /* 0x000000ffff059224 */ /* 0x000fe200078e0a05 */
[----:B------:R-:W-:Y:S02]  /*1950*/  @!P0 LOP3.LUT R5, RZ, R7, RZ, 0x33, !PT ;  /* 0x00000007ff058212 */ /* 0x000fe400078e33ff */
[----:B------:R-:W-:Y:S02]  /*1960*/  IADD3 R25, PT, PT, R25, R2, RZ ;  /* 0x0000000219197210 */ /* 0x000fe40007ffe0ff */
[----:B------:R-:W-:Y:S01]  /*1970*/  @!P4 IADD3 R13, PT, PT, R9, R0, RZ ;  /* 0x00000000090dc210 */ /* 0x000fe20007ffe0ff */
[----:B----4-:R-:W-:Y:S01]  /*1980*/  @!P4 IMAD R0, R17, R4, RZ ;  /* 0x000000041100c224 */ /* 0x010fe200078e02ff */
[----:B------:R-:W-:Y:S01]  /*1990*/  @!P4 SHF.R.S32.HI R3, RZ, 0x1f, R4 ;  /* 0x0000001fff03c819 */ /* 0x000fe20000011404 */
[----:B------:R-:W-:Y:S01]  /*19a0*/  @!P4 IMAD.MOV.U32 R12, RZ, RZ, R8 ;  /* 0x000000ffff0cc224 */ /* 0x000fe200078e0008 */
[----:B------:R-:W-:Y:S01]  /*19b0*/  SHF.R.S32.HI R2, RZ, 0x1f, R5 ;  /* 0x0000001fff027819 */ /* 0x000fe20000011405 */
[----:B------:R-:W-:-:S02]  /*19c0*/  IMAD R9, R23, R5, RZ ;  /* 0x0000000517097224 */ /* 0x000fc400078e02ff */
[C---:B------:R-:W-:Y:S02]  /*19d0*/  @!P4 IMAD R0, R16.reuse, R3, R0 ;  /* 0x000000031000c224 */ /* 0x040fe400078e0200 */
[----:B------:R-:W-:-:S04]  /*19e0*/  @!P4 IMAD.WIDE.U32 R16, R16, R4, R12 ;  /* 0x000000041010c225 */ /* 0x000fc800078e000c */
[C---:B------:R-:W-:Y:S02]  /*19f0*/  IMAD R9, R22.reuse, R2, R9 ;  /* 0x0000000216097224 */ /* 0x040fe400078e0209 */
[----:B------:R-:W-:-:S04]  /*1a00*/  IMAD.WIDE.U32 R24, R22, R5, R24 ;  /* 0x0000000516187225 */ /* 0x000fc800078e0018 */
[-C--:B------:R-:W-:Y:S02]  /*1a10*/  @P4 IMAD R2, R165, R6.reuse, RZ ;  /* 0x00000006a5024224 */ /* 0x080fe400078e02ff */
[----:B------:R-:W-:Y:S01]  /*1a20*/  @P4 IMAD.WIDE.U32 R12, R164, R6, RZ ;  /* 0x00000006a40c4225 */ /* 0x000fe200078e00ff */
[----:B------:R-:W-:Y:S02]  /*1a30*/  @!P4 IADD3 R14, PT, PT, R17, R0, RZ ;  /* 0x00000000110ec210 */ /* 0x000fe40007ffe0ff */
[----:B------:R-:W-:Y:S01]  /*1a40*/  MOV R6, R24 ;  /* 0x0000001800067202 */ /* 0x000fe20000000f00 */
[----:B------:R-:W-:Y:S01]  /*1a50*/  IMAD.IADD R4, R25, 0x1, R9 ;  /* 0x0000000119047824 */ /* 0x000fe200078e0209 */
[----:B------:R-:W-:Y:S02]  /*1a60*/  @P4 IADD3 R14, PT, PT, R13, R2, RZ ;  /* 0x000000020d0e4210 */ /* 0x000fe40007ffe0ff */
[----:B------:R-:W-:Y:S02]  /*1a70*/  @P4 MOV R16, R12 ;  /* 0x0000000c00104202 */ /* 0x000fe40000000f00 */
.L_x_1314:
[----:B------:R-:W-:Y:S05]  /*1a80*/  BSYNC.RECONVERGENT B0 ;  /* 0x0000000000007941 */ /* 0x000fea0003800200 */
.L_x_1312:
[----:B------:R-:W-:Y:S01]  /*1a90*/  ISETP.NE.AND P0, PT, R11, -0x1, PT ;  /* 0xffffffff0b00780c */ /* 0x000fe20003f05270 */
[----:B------:R-:W2:Y:S04]  /*1aa0*/  LD.E.64 R22, desc[UR4][R120.64+0x30] ;  /* 0x0000300478167980 */ /* 0x000ea8000c101b00 */
[----:B------:R-:W3:Y:S04]  /*1ab0*/  LD.E.64 R24, desc[UR4][R120.64+0x48] ;  /* 0x0000480478187980 */ /* 0x000ee8000c101b00 */
[----:B------:R-:W4:Y:S04]  /*1ac0*/  LD.E.64 R2, desc[UR4][R120.64] ;  /* 0x0000000478027980 */ /* 0x000f28000c101b00 */
[----:B------:R-:W3:Y:S04]  /*1ad0*/  @!P0 LD.E.64 R28, desc[UR4][R120.64+0x18] ;  /* 0x00001804781c8980 */ /* 0x000ee8000c101b00 */
[----:B------:R-:W4:Y:S01]  /*1ae0*/  LD.E.64 R8, desc[UR4][R120.64+0x10] ;  /* 0x0000100478087980 */ /* 0x000f22000c101b00 */
[----:B------:R-:W-:-:S03]  /*1af0*/  IMAD.MOV.U32 R5, RZ, RZ, RZ ;  /* 0x000000ffff057224 */ /* 0x000fc600078e00ff */
[----:B------:R-:W4:Y:S04]  /*1b00*/  LD.E.64 R12, desc[UR4][R120.64+0x8] ;  /* 0x00000804780c7980 */ /* 0x000f28000c101b00 */
[----:B------:R-:W4:Y:S04]  /*1b10*/  LD.E R101, desc[UR4][R120.64+0xd0] ;  /* 0x0000d00478657980 */ /* 0x000f28000c101900 */
[----:B------:R1:W5:Y:S04]  /*1b20*/  @P5 LD.E R5, desc[UR4][R34.64] ;  /* 0x0000000422055980 */ /* 0x000368000c101900 */
        /* <DEDUP_REMOVED lines=15> */
[----:B------:R-:W-:-:S05]  /*1c20*/  IMAD.SHL.U32 R179, R173, 0x8, RZ ;  /* 0x00000008adb37824 */ /* 0x000fca00078e00ff */
[----:B------:R-:W-:Y:S01]  /*1c30*/  LOP3.LUT R118, R179, 0x18, RZ, 0xc0, !PT ;  /* 0x00000018b3767812 */ /* 0x000fe200078ec0ff */
[----:B------:R-:W-:-:S03]  /*1c40*/  IMAD R19, R19, R164, RZ ;  /* 0x000000a413137224 */ /* 0x000fc600078e02ff */
[----:B------:R-:W-:-:S03]  /*1c50*/  IADD3 R30, P1, PT, R118, R16, RZ ;  /* 0x00000010761e7210 */ /* 0x000fc60007f3e0ff */
[----:B------:R-:W-:Y:S01]  /*1c60*/  @!P2 IMAD.IADD R17, R17, 0x1, -R10 ;  /* 0x000000011111a824 */ /* 0x000fe200078e0a0a */
[----:B------:R-:W-:Y:S01]  /*1c70*/  LOP3.LUT R16, R178, R7, RZ, 0x3c, !PT ;  /* 0x00000007b2107212 */ /* 0x000fe200078e3cff */
[----:B------:R-:W-:-:S03]  /*1c80*/  IMAD.X R31, RZ, RZ, R14, P1 ;  /* 0x000000ffff1f7224 */ /* 0x000fc600008e060e */
[----:B------:R-:W-:Y:S01]  /*1c90*/  ISETP.GE.U32.AND P4, PT, R17, R10, PT ;  /* 0x0000000a1100720c */ /* 0x000fe20003f86070 */
[----:B------:R-:W-:Y:S01]  /*1ca0*/  IMAD R14, R20, R165, R19 ;  /* 0x000000a5140e7224 */ /* 0x000fe200078e0213 */
[----:B------:R-:W-:Y:S01]  /*1cb0*/  ISETP.GE.AND P1, PT, R16, RZ, PT ;  /* 0x000000ff1000720c */ /* 0x000fe20003f26270 */
[----:B------:R-:W-:Y:S01]  /*1cc0*/  IMAD.SHL.U32 R16, R173, 0x10, RZ ;  /* 0x00000010ad107824 */ /* 0x000fe200078e00ff */
[----:B------:R-:W-:Y:S01]  /*1cd0*/  ISETP.NE.AND P3, PT, R7, RZ, PT ;  /* 0x000000ff0700720c */ /* 0x000fe20003f65270 */
[----:B------:R-:W-:Y:S01]  /*1ce0*/  IMAD.SHL.U32 R19, R173, 0x20, RZ ;  /* 0x00000020ad137824 */ /* 0x000fe200078e00ff */
[----:B------:R-:W-:Y:S01]  /*1cf0*/  SHF.R.U32.HI R17, RZ, 0x1, R173 ;  /* 0x00000001ff117819 */ /* 0x000fe200000116ad */
[----:B------:R-:W-:Y:S01]  /*1d00*/  @!P2 VIADD R0, R0, 0x1 ;  /* 0x000000010000a836 */ /* 0x000fe20000000000 */
[----:B------:R-:W-:Y:S02]  /*1d10*/  LOP3.LUT R48, R16, 0x3e00, RZ, 0xc0, !PT ;  /* 0x00003e0010307812 */ /* 0x000fe400078ec0ff */
[----:B------:R-:W-:-:S02]  /*1d20*/  LOP3.LUT R10, R19, 0xc0, RZ, 0xc0, !PT ;  /* 0x000000c0130a7812 */ /* 0x000fc400078ec0ff */
[----:B------:R-:W-:Y:S01]  /*1d30*/  SHF.L.U32 R63, R173, 0x2, RZ ;  /* 0x00000002ad3f7819 */ /* 0x000fe200000006ff */
[----:B------:R-:W-:Y:S01]  /*1d40*/  @P4 VIADD R0, R0, 0x1 ;  /* 0x0000000100004836 */ /* 0x000fe20000000000 */
[----:B------:R-:W-:Y:S02]  /*1d50*/  LOP3.LUT R16, R16, 0x100, RZ, 0xc0, !PT ;  /* 0x0000010010107812 */ /* 0x000fe400078ec0ff */
[----:B------:R-:W-:Y:S02]  /*1d60*/  LOP3.LUT R48, R48, 0x20, R19, 0xf8, !PT ;  /* 0x0000002030307812 */ /* 0x000fe400078ef813 */
[----:B------:R-:W-:Y:S01]  /*1d70*/  LOP3.LUT R18, R10, 0x8, R17, 0xf8, !PT ;  /* 0x000000080a127812 */ /* 0x000fe200078ef811 */
[----:B------:R-:W-:Y:S01]  /*1d80*/  IMAD.WIDE.U32 R20, R20, R164, R30 ;  /* 0x000000a414147225 */ /* 0x000fe200078e001e */
[----:B------:R-:W-:Y:S02]  /*1d90*/  SHF.R.U32.HI R104, RZ, 0x2, R173 ;  /* 0x00000002ff687819 */ /* 0x000fe400000116ad */
[----:B------:R-:W-:Y:S01]  /*1da0*/  LOP3.LUT R48, R48, 0x100, R19, 0xf8, !PT ;  /* 0x0000010030307812 */ /* 0x000fe200078ef813 */
[----:B------:R-:W-:Y:S01]  /*1db0*/  @!P1 IMAD.MOV R0, RZ, RZ, -R0 ;  /* 0x000000ffff009224 */ /* 0x000fe200078e0a00 */
[----:B------:R-:W-:Y:S01]  /*1dc0*/  LOP3.LUT R17, R18, 0x18, R63, 0x78, !PT ;  /* 0x0000001812117812 */ /* 0x000fe200078e783f */
[----:B------:R-:W-:Y:S01]  /*1dd0*/  IMAD.MOV.U32 R105, RZ, RZ, RZ ;  /* 0x000000ffff697224 */ /* 0x000fe200078e00ff */
[----:B------:R-:W-:-:S02]  /*1de0*/  LOP3.LUT R16, R16, 0x20, R19, 0xf8, !PT ;  /* 0x0000002010107812 */ /* 0x000fc400078ef813 */
[----:B------:R-:W-:Y:S01]  /*1df0*/  @!P3 LOP3.LUT R0, RZ, R7, RZ, 0x33, !PT ;  /* 0x00000007ff00b212 */ /* 0x000fe200078e33ff */
[----:B------:R-:W-:Y:S02]  /*1e00*/  IMAD.MOV.U32 R32, RZ, RZ, R20 ;  /* 0x000000ffff207224 */ /* 0x000fe400078e0014 */
[----:B------:R-:W-:Y:S01]  /*1e10*/  IMAD.IADD R33, R21, 0x1, R14 ;  /* 0x0000000115217824 */ /* 0x000fe200078e020e */
[----:B------:R-:W-:Y:S01]  /*1e20*/  SHF.R.S32.HI R20, RZ, 0x1f, R0 ;  /* 0x0000001fff147819 */ /* 0x000fe20000011400 */
[----:B------:R-:W-:-:S04]  /*1e30*/  IMAD.WIDE.U32 R30, R15, 0x40, R104 ;  /* 0x000000400f1e7825 */ /* 0x000fc800078e0068 */
[----:B------:R-:W-:Y:S01]  /*1e40*/  IMAD.WIDE.U32 R32, R0, R26, R32 ;  /* 0x0000001a00207225 */ /* 0x000fe200078e0020 */
[----:B------:R-:W-:-:S04]  /*1e50*/  LOP3.LUT R10, R10, 0x8, R173, 0xf8, !PT ;  /* 0x000000080a0a7812 */ /* 0x000fc800078ef8ad */
[----:B------:R-:W-:Y:S01]  /*1e60*/  LOP3.LUT R47, R10, 0x18, R63, 0x78, !PT ;  /* 0x000000180a2f7812 */ /* 0x000fe200078e783f */
[-C--:B------:R-:W-:Y:S01]  /*1e70*/  IMAD R171, R165, R104.reuse, RZ ;  /* 0x00000068a5ab7224 */ /* 0x080fe200078e02ff */
[----:B------:R-:W1:Y:S01]  /*1e80*/  S2UR UR6, SR_CgaCtaId ;  /* 0x00000000000679c3 */ /* 0x000e620000008800 */
[----:B------:R-:W-:Y:S01]  /*1e90*/  UMOV UR7, 0x400 ;  /* 0x0000040000077882 */ /* 0x000fe20000000000 */
[----:B------:R-:W-:Y:S02]  /*1ea0*/  IMAD R167, R163, R104, RZ ;  /* 0x00000068a3a77224 */ /* 0x000fe400078e02ff */
[----:B------:R-:W-:Y:S01]  /*1eb0*/  VIADD R175, R49, 0xffffffff ;  /* 0xffffffff31af7836 */ /* 0x000fe20000000000 */
[----:B------:R-:W-:Y:S01]  /*1ec0*/  LOP3.LUT R48, R48, R17, RZ, 0xfc, !PT ;  /* 0x0000001130307212 */ /* 0x000fe200078efcff */
[----:B------:R-:W-:Y:S01]  /*1ed0*/  IMAD.SHL.U32 R66, R164, 0x20, RZ ;  /* 0x00000020a4427824 */ /* 0x000fe200078e00ff */
[----:B------:R-:W-:Y:S01]  /*1ee0*/  LOP3.LUT R47, R16, R47, RZ, 0xfc, !PT ;  /* 0x0000002f102f7212 */ /* 0x000fe200078efcff */
[----:B------:R-:W-:Y:S01]  /*1ef0*/  IMAD.SHL.U32 R174, R175, 0x80, RZ ;  /* 0x00000080afae7824 */ /* 0x000fe200078e00ff */
[----:B------:R-:W-:Y:S01]  /*1f00*/  SHF.R.U32.HI R60, RZ, 0x3, R173 ;  /* 0x00000003ff3c7819 */ /* 0x000fe200000116ad */
[----:B------:R-:W-:Y:S01]  /*1f10*/  IMAD.SHL.U32 R64, R162, 0x20, RZ ;  /* 0x00000020a2407824 */ /* 0x000fe200078e00ff */
[----:B------:R-:W-:-:S02]  /*1f20*/  LOP3.LUT R61, R173, 0x3, RZ, 0xc0, !PT ;  /* 0x00000003ad3d7812 */ /* 0x000fc400078ec0ff */
[----:B------:R-:W-:Y:S02]  /*1f30*/  SHF.L.U64.HI R67, R164, 0x5, R165 ;  /* 0x00000005a4437819 */ /* 0x000fe400000102a5 */
[----:B------:R-:W-:Y:S01]  /*1f40*/  SHF.L.U64.HI R65, R162, 0x5, R163 ;  /* 0x00000005a2417819 */ /* 0x000fe200000102a3 */
[----:B-1----:R-:W-:Y:S01]  /*1f50*/  ULEA UR6, UR6, UR7, 0x18 ;  /* 0x0000000706067291 */ /* 0x002fe2000f8ec0ff */
[C---:B------:R-:W-:Y:S02]  /*1f60*/  LOP3.LUT R117, R118.reuse, 0x20, RZ, 0xfc, !PT ;  /* 0x0000002076757812 */ /* 0x040fe400078efcff */
[----:B------:R-:W-:Y:S01]  /*1f70*/  LOP3.LUT R116, R118, 0x40, RZ, 0xfc, !PT ;  /* 0x0000004076747812 */ /* 0x000fe200078efcff */
[----:B--2---:R-:W-:-:S04]  /*1f80*/  @P0 IMAD.WIDE.U32 R18, R22, R11, RZ ;  /* 0x0000000b16120225 */ /* 0x004fc800078e00ff */
[----:B------:R-:W-:Y:S02]  /*1f90*/  @P0 IMAD R7, R23, R11, RZ ;  /* 0x0000000b17070224 */ /* 0x000fe400078e02ff */
[----:B------:R-:W-:Y:S02]  /*1fa0*/  IMAD R11, R27, R0, RZ ;  /* 0x000000001b0b7224 */ /* 0x000fe400078e02ff */
[----:B---3--:R-:W-:Y:S01]  /*1fb0*/  @!P0 IMAD.WIDE.U32 R14, R28, R183, RZ ;  /* 0x000000b71c0e8225 */ /* 0x008fe200078e00ff */
[----:B------:R-:W-:-:S03]  /*1fc0*/  @P0 MOV R14, R18 ;  /* 0x00000012000e0202 */ /* 0x000fc60000000f00 */
[----:B------:R-:W-:Y:S02]  /*1fd0*/  @!P0 IMAD R28, R29, R183, RZ ;  /* 0x000000b71d1c8224 */ /* 0x000fe400078e02ff */
[----:B------:R-:W-:Y:S01]  /*1fe0*/  IMAD R11, R20, R26, R11 ;  /* 0x0000001a140b7224 */ /* 0x000fe200078e020b */
[----:B------:R-:W-:Y:S01]  /*1ff0*/  IADD3 R26, P1, PT, R118, R14, RZ ;  /* 0x0000000e761a7210 */ /* 0x000fe20007f3e0ff */
[----:B------:R-:W-:Y:S02]  /*2000*/  @!P0 IMAD.IADD R28, R15, 0x1, R28 ;  /* 0x000000010f1c8824 */ /* 0x000fe400078e021c */
[----:B------:R-:W-:Y:S01]  /*2010*/  @P0 IMAD.IADD R28, R19, 0x1, R7 ;  /* 0x00000001131c0824 */ /* 0x000fe200078e0207 */
[----:B------:R-:W-:Y:S01]  /*2020*/  SHF.R.S32.HI R7, RZ, 0x1f, R178 ;  /* 0x0000001fff077819 */ /* 0x000fe200000114b2 */
[----:B------:R-:W-:Y:S02]  /*2030*/  IMAD R14, R25, R178, RZ ;  /* 0x000000b2190e7224 */ /* 0x000fe400078e02ff */
[----:B------:R-:W-:Y:S01]  /*2040*/  IMAD.X R27, RZ, RZ, R28, P1 ;  /* 0x000000ffff1b7224 */ /* 0x000fe200008e061c */
[----:B------:R-:W-:Y:S01]  /*2050*/  LOP3.LUT R18, R179, 0xc0, RZ, 0xc0, !PT ;  /* 0x000000c0b3127812 */ /* 0x000fe200078ec0ff */
[----:B------:R-:W-:-:S02]  /*2060*/  IMAD R7, R24, R7, R14 ;  /* 0x0000000718077224 */ /* 0x000fc400078e020e */
[----:B------:R-:W-:Y:S01]  /*2070*/  IMAD.WIDE.U32 R26, R178, R24, R26 ;  /* 0x00000018b21a7225 */ /* 0x000fe200078e001a */
[----:B------:R-:W-:-:S03]  /*2080*/  LOP3.LUT R15, R18, 0x18, R173, 0xf8, !PT ;  /* 0x00000018120f7812 */ /* 0x000fc600078ef8ad */
[----:B------:R-:W-:Y:S01]  /*2090*/  IMAD.IADD R27, R27, 0x1, R7 ;  /* 0x000000011b1b7824 */ /* 0x000fe200078e0207 */
[----:B------:R-:W-:Y:S01]  /*20a0*/  LOP3.LUT R10, R15, R118, RZ, 0x3c, !PT ;  /* 0x000000760f0a7212 */ /* 0x000fe200078e3cff */
[-C--:B------:R-:W-:Y:S02]  /*20b0*/  IMAD R7, R31, R22.reuse, RZ ;  /* 0x000000161f077224 */ /* 0x080fe400078e02ff */
[----:B------:R-:W-:Y:S01]  /*20c0*/  IMAD.IADD R33, R33, 0x1, R11 ;  /* 0x0000000121217824 */ /* 0x000fe200078e020b */
[----:B------:R-:W-:Y:S01]  /*20d0*/  LOP3.LUT R179, R10, 0x1f20, R179, 0xf8, !PT ;  /* 0x00001f200ab37812 */ /* 0x000fe200078ef8b3 */
[C---:B------:R-:W-:Y:S02]  /*20e0*/  IMAD R7, R30.reuse, R23, R7 ;  /* 0x000000171e077224 */ /* 0x040fe400078e0207 */
[----:B------:R-:W-:-:S04]  /*20f0*/  IMAD.WIDE.U32 R30, R30, R22, R26 ;  /* 0x000000161e1e7225 */ /* 0x000fc800078e001a */
[----:B------:R-:W-:Y:S01]  /*2100*/  IMAD.WIDE.U32 R10, R104, R164, R32 ;  /* 0x000000a4680a7225 */ /* 0x000fe200078e0020 */
[----:B------:R-:W-:Y:S02]  /*2110*/  IADD3 R7, PT, PT, R31, R7, RZ ;  /* 0x000000071f077210 */ /* 0x000fe40007ffe0ff */
[C---:B----4-:R-:W-:Y:S01]  /*2120*/  LEA R102, P2, R30.reuse, R2, 0x1 ;  /* 0x000000021e667211 */ /* 0x050fe200078408ff */
[----:B------:R-:W-:Y:S01]  /*2130*/  IMAD.IADD R171, R11, 0x1, R171 ;  /* 0x000000010bab7824 */ /* 0x000fe200078e02ab */
[----:B------:R-:W-:Y:S02]  /*2140*/  SHF.R.S32.HI R11, RZ, 0x1f, R72 ;  /* 0x0000001fff0b7819 */ /* 0x000fe40000011448 */
[----:B------:R-:W-:Y:S02]  /*2150*/  LEA.HI.X R103, R30, R3, R7, 0x1, P2 ;  /* 0x000000031e677211 */ /* 0x000fe400010f0c07 */
[----:B------:R-:W-:Y:S02]  /*2160*/  LEA.HI R3, R11, R72, RZ, 0x7 ;  /* 0x000000480b037211 */ /* 0x000fe400078f38ff */
[----:B------:R-:W-:-:S02]  /*2170*/  IADD3 R14, P0, PT, R118, R6, RZ ;  /* 0x00000006760e7210 */ /* 0x000fc40007f1e0ff */
[----:B------:R-:W-:-:S03]  /*2180*/  SHF.R.S32.HI R3, RZ, 0x7, R3 ;  /* 0x00000007ff037819 */ /* 0x000fc60000011403 */
[----:B------:R-:W-:Y:S01]  /*2190*/  IMAD.X R15, RZ, RZ, R4, P0 ;  /* 0x000000ffff0f7224 */ /* 0x000fe200000e0604 */
[----:B------:R-:W-:Y:S02]  /*21a0*/  LEA R170, P0, R10, R8, 0x1 ;  /* 0x000000080aaa7211 */ /* 0x000fe400078008ff */
[----:B------:R-:W-:Y:S02]  /*21b0*/  VIMNMX R68, PT, PT, R166, R3, !PT ;  /* 0x00000003a6447248 */ /* 0x000fe40007fe0100 */
[----:B------:R-:W-:Y:S02]  /*21c0*/  LEA.HI.X R171, R10, R9, R171, 0x1, P0 ;  /* 0x000000090aab7211 */ /* 0x000fe400000f0cab */
[----:B------:R-:W-:Y:S01]  /*21d0*/  ISETP.GT.AND P0, PT, R49, R68, PT ;  /* 0x000000443100720c */ /* 0x000fe20003f04270 */
[----:B------:R-:W-:Y:S01]  /*21e0*/  IMAD.WIDE.U32 R14, R104, R162, R14 ;  /* 0x000000a2680e7225 */ /* 0x000fe200078e000e */
[----:B------:R-:W-:-:S03]  /*21f0*/  LEA R179, R179, UR6, 0x1 ;  /* 0x00000006b3b37c11 */ /* 0x000fc6000f8e08ff */
[----:B------:R-:W-:Y:S01]  /*2200*/  IMAD.IADD R167, R15, 0x1, R167 ;  /* 0x000000010fa77824 */ /* 0x000fe200078e02a7 */
[----:B------:R-:W-:Y:S01]  /*2210*/  LEA R168, P1, R14, R12, 0x1 ;  /* 0x0000000c0ea87211 */ /* 0x000fe200078208ff */
[C---:B------:R-:W-:Y:S01]  /*2220*/  IMAD.SHL.U32 R69, R22.reuse, 0x20, RZ ;  /* 0x0000002016457824 */ /* 0x040fe200078e00ff */
[----:B------:R-:W-:Y:S02]  /*2230*/  SHF.L.U64.HI R70, R22, 0x5, R23 ;  /* 0x0000000516467819 */ /* 0x000fe40000010217 */
[----:B------:R-:W-:Y:S02]  /*2240*/  LEA.HI.X R167, R14, R13, R167, 0x1, P1 ;  /* 0x0000000d0ea77211 */ /* 0x000fe400008f0ca7 */
[----:B------:R-:W-:Y:S01]  /*2250*/  LEA.HI R101, R101, R101, RZ, 0x1 ;  /* 0x0000006565657211 */ /* 0x000fe200078f08ff */
[----:B------:R-:W-:Y:S06]  /*2260*/  @!P0 BRA `(.L_x_1315) ;  /* 0x0000008000d08947 */ /* 0x000fec0003800000 */
        /* <DEDUP_REMOVED lines=10> */
[----:B------:R-:W-:-:S02]  /*2310*/  MOV R119, RZ ;  /* 0x000000ff00777202 */ /* 0x000fc40000000f00 */
[----:B------:R-:W-:Y:S02]  /*2320*/  SHF.R.S32.HI R11, RZ, 0x1f, R174 ;  /* 0x0000001fff0b7819 */ /* 0x000fe400000114ae */
[----:B------:R-:W-:-:S04]  /*2330*/  SHF.R.S32.HI R101, RZ, 0x1, R101 ;  /* 0x00000001ff657819 */ /* 0x000fc80000011465 */
[C---:B------:R-:W-:Y:S01]  /*2340*/  SHF.L.U32 R93, R101.reuse, 0x6, RZ ;  /* 0x00000006655d7819 */ /* 0x040fe200000006ff */
[C---:B------:R-:W-:Y:S02]  /*2350*/  IMAD.SHL.U32 R99, R101.reuse, 0x20, RZ ;  /* 0x0000002065637824 */ /* 0x040fe400078e00ff */
[----:B------:R-:W-:Y:S01]  /*2360*/  IMAD R94, R101, 0x60, RZ ;  /* 0x00000060655e7824 */ /* 0x000fe200078e02ff */
[C---:B------:R-:W-:Y:S01]  /*2370*/  IADD3 R96, PT, PT, R104.reuse, 0x40, RZ ;  /* 0x0000004068607810 */ /* 0x040fe20007ffe0ff */
[C---:B------:R-:W-:Y:S01]  /*2380*/  VIADD R97, R104.reuse, 0x20 ;  /* 0x0000002068617836 */ /* 0x040fe20000000000 */
[----:B------:R-:W-:Y:S01]  /*2390*/  MOV R90, R174 ;  /* 0x000000ae005a7202 */ /* 0x000fe20000000f00 */
[----:B------:R-:W-:Y:S01]  /*23a0*/  VIADD R95, R104, 0x60 ;  /* 0x00000060685f7836 */ /* 0x000fe20000000000 */
[----:B------:R-:W-:Y:S01]  /*23b0*/  MOV R80, R168 ;  /* 0x000000a800507202 */ /* 0x000fe20000000f00 */
[C---:B------:R-:W-:Y:S01]  /*23c0*/  IMAD R92, R49.reuse, -0x80, R72 ;  /* 0xffffff80315c7824 */ /* 0x040fe200078e0248 */
[----:B------:R-:W-:Y:S01]  /*23d0*/  MOV R82, R170 ;  /* 0x000000aa00527202 */ /* 0x000fe20000000f00 */
[----:B------:R-:W-:Y:S01]  /*23e0*/  IMAD R91, R49, -0x80, R62 ;  /* 0xffffff80315b7824 */ /* 0x000fe200078e023e */
[----:B------:R-:W-:Y:S01]  /*23f0*/  MOV R83, R171 ;  /* 0x000000ab00537202 */ /* 0x000fe20000000f00 */
[----:B------:R-:W-:Y:S01]  /*2400*/  IMAD.MOV.U32 R89, RZ, RZ, R49 ;  /* 0x000000ffff597224 */ /* 0x000fe200078e0031 */
[----:B------:R-:W-:Y:S01]  /*2410*/  SHF.R.S32.HI R88, RZ, 0x1f, R99 ;  /* 0x0000001fff587819 */ /* 0x000fe20000011463 */
[----:B------:R-:W-:Y:S01]  /*2420*/  IMAD.MOV.U32 R81, RZ, RZ, R167 ;  /* 0x000000ffff517224 */ /* 0x000fe200078e00a7 */
[----:B------:R-:W-:-:S02]  /*2430*/  SHF.R.S32.HI R86, RZ, 0x1f, R93 ;  /* 0x0000001fff567819 */ /* 0x000fc4000001145d */
[----:B------:R-:W-:Y:S01]  /*2440*/  SHF.R.S32.HI R84, RZ, 0x1f, R94 ;  /* 0x0000001fff547819 */ /* 0x000fe2000001145e */
[----:B--2---:R-:W-:Y:S02]  /*2450*/  IMAD R4, R27, R183, RZ ;  /* 0x000000b71b047224 */ /* 0x004fe400078e02ff */
[----:B------:R-:W-:-:S04]  /*2460*/  IMAD.WIDE.U32 R26, R183, R26, R118 ;  /* 0x0000001ab71a7225 */ /* 0x000fc800078e0076 */
[----:B------:R-:W-:Y:S02]  /*2470*/  IMAD.IADD R27, R27, 0x1, R4 ;  /* 0x000000011b1b7824 */ /* 0x000fe400078e0204 */
[----:B---3--:R-:W-:-:S04]  /*2480*/  IMAD.WIDE.U32 R24, R183, R18, R118 ;  /* 0x00000012b7187225 */ /* 0x008fc800078e0076 */
[----:B------:R-:W-:Y:S02]  /*2490*/  IMAD R4, R19, R183, RZ ;  /* 0x000000b713047224 */ /* 0x000fe400078e02ff */
[-C--:B----4-:R-:W-:Y:S02]  /*24a0*/  IMAD R8, R107, R174.reuse, RZ ;  /* 0x000000ae6b087224 */ /* 0x090fe400078e02ff */
[----:B------:R-:W-:Y:S02]  /*24b0*/  IMAD.IADD R25, R25, 0x1, R4 ;  /* 0x0000000119197824 */ /* 0x000fe400078e0204 */
[-C--:B------:R-:W-:Y:S02]  /*24c0*/  IMAD R9, R109, R174.reuse, RZ ;  /* 0x000000ae6d097224 */ /* 0x080fe400078e02ff */
[C---:B------:R-:W-:Y:S02]  /*24d0*/  IMAD R8, R106.reuse, R11, R8 ;  /* 0x0000000b6a087224 */ /* 0x040fe400078e0208 */
[----:B------:R-:W-:-:S04]  /*24e0*/  IMAD.WIDE.U32 R26, R106, R174, R26 ;  /* 0x000000ae6a1a7225 */ /* 0x000fc800078e001a */
[C---:B------:R-:W-:Y:S02]  /*24f0*/  IMAD R4, R108.reuse, R11, R9 ;  /* 0x0000000b6c047224 */ /* 0x040fe400078e0209 */
[----:B------:R-:W-:Y:S01]  /*2500*/  IMAD.WIDE.U32 R24, R108, R174, R24 ;  /* 0x000000ae6c187225 */ /* 0x000fe200078e0018 */
[----:B------:R-:W-:-:S03]  /*2510*/  IADD3 R27, PT, PT, R27, R8, RZ ;  /* 0x000000081b1b7210 */ /* 0x000fc60007ffe0ff */
[-C--:B------:R-:W-:Y:S02]  /*2520*/  IMAD R13, R13, R0.reuse, RZ ;  /* 0x000000000d0d7224 */ /* 0x080fe400078e02ff */
[----:B------:R-:W-:Y:S02]  /*2530*/  IMAD R9, R23, R0, RZ ;  /* 0x0000000017097224 */ /* 0x000fe400078e02ff */
[----:B------:R-:W-:Y:S02]  /*2540*/  IMAD.IADD R25, R25, 0x1, R4 ;  /* 0x0000000119197824 */ /* 0x000fe400078e0204 */
[-C--:B------:R-:W-:Y:S02]  /*2550*/  IMAD R18, R12, R20.reuse, R13 ;  /* 0x000000140c127224 */ /* 0x080fe400078e020d */
[----:B------:R-:W-:Y:S02]  /*2560*/  IMAD R20, R22, R20, R9 ;  /* 0x0000001416147224 */ /* 0x000fe400078e0209 */
[----:B------:R-:W-:Y:S01]  /*2570*/  IMAD.WIDE.U32 R12, R0, R12, R26 ;  /* 0x0000000c000c7225 */ /* 0x000fe200078e001a */
[----:B------:R-:W-:-:S03]  /*2580*/  SHF.R.S32.HI R11, RZ, 0x1f, R72 ;  /* 0x0000001fff0b7819 */ /* 0x000fc60000011448 */
[----:B------:R-:W-:Y:S01]  /*2590*/  IMAD.WIDE.U32 R22, R0, R22, R24 ;  /* 0x0000001600167225 */ /* 0x000fe200078e0018 */
[----:B------:R-:W-:-:S03]  /*25a0*/  IADD3 R9, P0, PT, -R72, R104, RZ ;  /* 0x0000006848097210 */ /* 0x000fc60007f1e1ff */
[----:B-----5:R-:W-:Y:S01]  /*25b0*/  IMAD.IADD R0, R174, 0x1, R5 ;  /* 0x00000001ae007824 */ /* 0x020fe200078e0205 */
[----:B------:R-:W-:Y:S01]  /*25c0*/  LOP3.LUT R5, R63, 0xc, RZ, 0xc0, !PT ;  /* 0x0000000c3f057812 */ /* 0x000fe200078ec0ff */
[-C--:B------:R-:W-:Y:S01]  /*25d0*/  IMAD R4, R104, R101.reuse, RZ ;  /* 0x0000006568047224 */ /* 0x080fe200078e02ff */
[----:B------:R-:W-:Y:S01]  /*25e0*/  IADD3 R19, PT, PT, R13, R18, RZ ;  /* 0x000000120d137210 */ /* 0x000fe20007ffe0ff */
[----:B------:R-:W-:Y:S02]  /*25f0*/  IMAD R13, R0, R101, RZ ;  /* 0x00000065000d7224 */ /* 0x000fe400078e02ff */
[----:B------:R-:W-:Y:S01]  /*2600*/  IMAD.IADD R0, R5, 0x1, R4 ;  /* 0x0000000105007824 */ /* 0x000fe200078e0204 */
[----:B------:R-:W-:Y:S01]  /*2610*/  LEA R4, R61, R4, 0x3 ;  /* 0x000000043d047211 */ /* 0x000fe200078e18ff */
[----:B------:R-:W-:Y:S01]  /*2620*/  IMAD.X R11, RZ, RZ, ~R11, P0 ;  /* 0x000000ffff0b7224 */ /* 0x000fe200000e0e0b */
[----:B------:R-:W-:Y:S02]  /*2630*/  MOV R18, R12 ;  /* 0x0000000c00127202 */ /* 0x000fe40000000f00 */
[----:B------:R-:W-:Y:S01]  /*2640*/  IADD3 R21, PT, PT, R23, R20, RZ ;  /* 0x0000001417157210 */ /* 0x000fe20007ffe0ff */
[C---:B------:R-:W-:Y:S01]  /*2650*/  IMAD R71, R11.reuse, R106, RZ ;  /* 0x0000006a0b477224 */ /* 0x040fe200078e02ff */
[----:B------:R-:W-:Y:S01]  /*2660*/  SHF.R.S32.HI R5, RZ, 0x1f, R13 ;  /* 0x0000001fff057819 */ /* 0x000fe2000001140d */
[----:B------:R-:W-:Y:S01]  /*2670*/  IMAD R11, R11, R108, RZ ;  /* 0x0000006c0b0b7224 */ /* 0x000fe200078e02ff */
[----:B------:R-:W-:-:S02]  /*2680*/  IADD3 R78, P0, PT, R13, R4, RZ ;  /* 0x000000040d4e7210 */ /* 0x000fc40007f1e0ff */
[----:B------:R-:W-:Y:S02]  /*2690*/  MOV R20, R22 ;  /* 0x0000001600147202 */ /* 0x000fe40000000f00 */
[----:B------:R-:W-:Y:S01]  /*26a0*/  IADD3 R12, P1, PT, R13, R0, RZ ;  /* 0x000000000d0c7210 */ /* 0x000fe20007f3e0ff */
[----:B------:R-:W-:Y:S01]  /*26b0*/  IMAD R71, R107, R9, R71 ;  /* 0x000000096b477224 */ /* 0x000fe200078e0247 */
[----:B------:R-:W-:Y:S01]  /*26c0*/  LEA.HI.X.SX32 R79, R4, R5, 0x1, P0 ;  /* 0x00000005044f7211 */ /* 0x000fe200000f0eff */
[----:B------:R-:W-:Y:S01]  /*26d0*/  IMAD R11, R109, R9, R11 ;  /* 0x000000096d0b7224 */ /* 0x000fe200078e020b */
[----:B------:R-:W-:Y:S01]  /*26e0*/  LEA.HI.X.SX32 R5, R0, R5, 0x1, P1 ;  /* 0x0000000500057211 */ /* 0x000fe200008f0eff */
[----:B------:R-:W-:Y:S01]  /*26f0*/  IMAD.WIDE.U32 R18, R106, R9, R18 ;  /* 0x000000096a127225 */ /* 0x000fe200078e0012 */
[----:B------:R-:W-:-:S03]  /*2700*/  SHF.L.U64.HI R79, R78, 0x1, R79 ;  /* 0x000000014e4f7819 */ /* 0x000fc6000001024f */
[----:B------:R-:W-:Y:S01]  /*2710*/  IMAD.WIDE.U32 R8, R108, R9, R20 ;  /* 0x000000096c087225 */ /* 0x000fe200078e0014 */
[----:B------:R-:W-:Y:S02]  /*2720*/  IADD3 R71, PT, PT, R19, R71, RZ ;  /* 0x0000004713477210 */ /* 0x000fe40007ffe0ff */
[----:B------:R-:W-:Y:S01]  /*2730*/  LEA R74, P1, R18, R16, 0x1 ;  /* 0x00000010124a7211 */ /* 0x000fe200078208ff */
[----:B------:R-:W-:Y:S01]  /*2740*/  IMAD.SHL.U32 R78, R78, 0x2, RZ ;  /* 0x000000024e4e7824 */ /* 0x000fe200078e00ff */
[----:B------:R-:W-:Y:S01]  /*2750*/  SHF.L.U64.HI R0, R12, 0x1, R5 ;  /* 0x000000010c007819 */ /* 0x000fe20000010205 */
[----:B------:R-:W-:Y:S01]  /*2760*/  IMAD.IADD R11, R9, 0x1, R11 ;  /* 0x00000001090b7824 */ /* 0x000fe200078e020b */
[----:B------:R-:W-:Y:S02]  /*2770*/  LEA R10, P0, R8, R14, 0x1 ;  /* 0x0000000e080a7211 */ /* 0x000fe400078008ff */
[----:B------:R-:W-:Y:S02]  /*2780*/  SHF.L.U32 R12, R12, 0x1, RZ ;  /* 0x000000010c0c7819 */ /* 0x000fe400000006ff */
[----:B------:R-:W-:-:S02]  /*2790*/  LEA.HI.X R71, R18, R17, R71, 0x1, P1 ;  /* 0x0000001112477211 */ /* 0x000fc400008f0c47 */
[----:B------:R-:W-:Y:S02]  /*27a0*/  IADD3 R76, P3, PT, R6, R78, RZ ;  /* 0x0000004e064c7210 */ /* 0x000fe40007f7e0ff */
[----:B------:R-:W-:Y:S02]  /*27b0*/  LEA.HI.X R11, R8, R15, R11, 0x1, P0 ;  /* 0x0000000f080b7211 */ /* 0x000fe400000f0c0b */
[----:B------:R-:W-:Y:S02]  /*27c0*/  IADD3 R50, P1, PT, R6, R12, RZ ;  /* 0x0000000c06327210 */ /* 0x000fe40007f3e0ff */
[C---:B------:R-:W-:Y:S02]  /*27d0*/  IADD3 R78, P2, PT, R2.reuse, R78, RZ ;  /* 0x0000004e024e7210 */ /* 0x040fe40007f5e0ff */
[----:B------:R-:W-:Y:S01]  /*27e0*/  IADD3 R12, P0, PT, R2, R12, RZ ;  /* 0x0000000c020c7210 */ /* 0x000fe20007f1e0ff */
[C-C-:B------:R-:W-:Y:S01]  /*27f0*/  IMAD.X R73, R7.reuse, 0x1, R79.reuse, P3 ;  /* 0x0000000107497824 */ /* 0x140fe200018e064f */
[-C--:B------:R-:W-:Y:S01]  /*2800*/  IADD3.X R51, PT, PT, R7, R0.reuse, RZ, P1, !PT ;  /* 0x0000000007337210 */ /* 0x080fe20000ffe4ff */
[C---:B------:R-:W-:Y:S01]  /*2810*/  IMAD.X R79, R3.reuse, 0x1, R79, P2 ;  /* 0x00000001034f7824 */ /* 0x040fe200010e064f */
[----:B------:R-:W-:-:S02]  /*2820*/  IADD3.X R13, PT, PT, R3, R0, RZ, P0, !PT ;  /* 0x00000000030d7210 */ /* 0x000fc400007fe4ff */
[C---:B------:R-:W-:Y:S02]  /*2830*/  SHF.L.U64.HI R85, R108.reuse, 0x5, R109 ;  /* 0x000000056c557819 */ /* 0x040fe4000001026d */
[----:B------:R-:W-:-:S07]  /*2840*/  SHF.L.U32 R87, R108, 0x5, RZ ;  /* 0x000000056c577819 */ /* 0x000fce00000006ff */
.L_x_1384:
[----:B------:R-:W-:Y:S01]  /*2850*/  VIADD R91, R91, 0x80 ;  /* 0x000000805b5b7836 */ /* 0x000fe20000000000 */
[----:B------:R-:W-:Y:S01]  /*2860*/  BSSY.RECONVERGENT B0, `(.L_x_1316) ;  /* 0x0000014000007945 */ /* 0x000fe20003800200 */
[----:B------:R-:W-:Y:S03]  /*2870*/  VIADD R92, R92, 0x80 ;  /* 0x000000805c5c7836 */ /* 0x000fe60000000000 */
[CC--:B------:R-:W-:Y:S02]  /*2880*/  ISETP.GE.AND P0, PT, R104.reuse, R91.reuse, PT ;  /* 0x0000005b6800720c */ /* 0x0c0fe40003f06270 */
[CC--:B------:R-:W-:Y:S02]  /*2890*/  ISETP.GE.AND P5, PT, R97.reuse, R91.reuse, PT ;  /* 0x0000005b6100720c */ /* 0x0c0fe40003fa6270 */
[-C--:B------:R-:W-:Y:S02]  /*28a0*/  ISETP.GE.AND P0, PT, R104, R92.reuse, !P0 ;  /* 0x0000005c6800720c */ /* 0x080fe40004706270 */
        /* <DEDUP_REMOVED lines=15> */
.L_x_1317:
[----:B------:R-:W-:Y:S05]  /*29a0*/  BSYNC.RECONVERGENT B0 ;  /* 0x0000000000007941 */ /* 0x000fea0003800200 */
.L_x_1316:
        /* <DEDUP_REMOVED lines=15> */
.L_x_1319:
[----:B------:R-:W-:Y:S05]  /*2aa0*/  BSYNC.RECONVERGENT B0 ;  /* 0x0000000000007941 */ /* 0x000fea0003800200 */
.L_x_1318:
[-C--:B------:R-:W-:Y:S01]  /*2ab0*/  ISETP.GE.AND P4, PT, R96, R92.reuse, !P4 ;  /* 0x0000005c6000720c */ /* 0x080fe20006786270 */
        /* <DEDUP_REMOVED lines=17> */
.L_x_1321:
[----:B------:R-:W-:Y:S05]  /*2bd0*/  BSYNC.RECONVERGENT B0 ;  /* 0x0000000000007941 */ /* 0x000fea0003800200 */
.L_x_1320:
[----:B------:R-:W-:Y:S04]  /*2be0*/  BSSY.RECONVERGENT B0, `(.L_x_1322) ;  /* 0x0000012000007945 */ /* 0x000fe80003800200 */
[----:B------:R-:W-:Y:S05]  /*2bf0*/  @!P3 BRA `(.L_x_1323) ;  /* 0x000000000040b947 */ /* 0x000fea0003800000 */
[----:B------:R-:W-:Y:S01]  /*2c00*/  MOV R75, R71 ;  /* 0x00000047004b7202 */ /* 0x000fe20000000f00 */
[----:B------:R-:W-:Y:S01]  /*2c10*/  IMAD R0, R107, 0xc0, RZ ;  /* 0x000000c06b007824 */ /* 0x000fe200078e02ff */
[-C--:B------:R-:W-:Y:S01]  /*2c20*/  ISETP.GE.AND P1, PT, R118, R177.reuse, PT ;  /* 0x000000b17600720c */ /* 0x080fe20003f26270 */
[----:B--23--:R-:W-:Y:S01]  /*2c30*/  IMAD.WIDE.U32 R2, R164, 0xc0, R82 ;  /* 0x000000c0a4027825 */ /* 0x00cfe200078e0052 */
[-C--:B------:R-:W-:Y:S03]  /*2c40*/  ISETP.GE.AND P2, PT, R117, R177.reuse, PT ;  /* 0x000000b17500720c */ /* 0x080fe60003f46270 */
        /* <DEDUP_REMOVED lines=11> */
.L_x_1323:
[----:B------:R-:W-:Y:S05]  /*2d00*/  BSYNC.RECONVERGENT B0 ;  /* 0x0000000000007941 */ /* 0x000fea0003800200 */
.L_x_1322:
        /* <DEDUP_REMOVED lines=27> */
.L_x_1327:
[----:B------:R-:W-:Y:S05]  /*2ec0*/  BSYNC.RECONVERGENT B0 ;  /* 0x0000000000007941 */ /* 0x000fea0003800200 */
.L_x_1326:
        /* <DEDUP_REMOVED lines=15> */
.L_x_1329:
[----:B------:R-:W-:Y:S05]  /*2fc0*/  BSYNC.RECONVERGENT B0 ;  /* 0x0000000000007941 */ /* 0x000fea0003800200 */
.L_x_1328:
        /* <DEDUP_REMOVED lines=15> */
.L_x_1331:
[----:B------:R-:W-:Y:S05]  /*30c0*/  BSYNC.RECONVERGENT B0 ;  /* 0x0000000000007941 */ /* 0x000fea0003800200 */
.L_x_1330:
        /* <DEDUP_REMOVED lines=19> */
.L_x_1325:
        /* <DEDUP_REMOVED lines=58> */
.L_x_1337:
[----:B------:R-:W-:Y:S05]  /*35a0*/  BSYNC.RECONVERGENT B0 ;  /* 0x0000000000007941 */ /* 0x000fea0003800200 */
.L_x_1336:
        /* <DEDUP_REMOVED lines=48> */
.L_x_1339:
[----:B------:R-:W-:Y:S05]  /*38b0*/  BSYNC.RECONVERGENT B0 ;  /* 0x0000000000007941 */ /* 0x000fea0003800200 */
.L_x_1338:
        /* <DEDUP_REMOVED lines=47> */
.L_x_1335:
[----:B------:R-:W-:Y:S05]  /*3bb0*/  BSYNC.RECONVERGENT B1 ;  /* 0x0000000000017941 */ /* 0x000fea0003800200 */
.L_x_1334:
        /* <DEDUP_REMOVED lines=63> */
.L_x_1343:
[----:B------:R-:W-:Y:S05]  /*3fb0*/  BSYNC.RECONVERGENT B0 ;  /* 0x0000000000007941 */ /* 0x000fea0003800200 */
.L_x_1342:
        /* <DEDUP_REMOVED lines=48> */
.L_x_1345:
[----:B------:R-:W-:Y:S05]  /*42c0*/  BSYNC.RECONVERGENT B0 ;  /* 0x0000000000007941 */ /* 0x000fea0003800200 */
.L_x_1344:
        /* <DEDUP_REMOVED lines=47> */
.L_x_1341:
[----:B------:R-:W-:Y:S05]  /*45c0*/  BSYNC.RECONVERGENT B1 ;  /* 0x0000000000017941 */ /* 0x000fea0003800200 */
.L_x_1340:
        /* <DEDUP_REMOVED lines=61> */
.L_x_1349:
[----:B------:R-:W-:Y:S05]  /*49a0*/  BSYNC.RECONVERGENT B0 ;  /* 0x0000000000007941 */ /* 0x000fea0003800200 */
.L_x_1348:
        /* <DEDUP_REMOVED lines=48> */
.L_x_1351:
[----:B------:R-:W-:Y:S05]  /*4cb0*/  BSYNC.RECONVERGENT B0 ;  /* 0x0000000000007941 */ /* 0x000fea0003800200 */
.L_x_1350:
        /* <DEDUP_REMOVED lines=47> */
.L_x_1347:
[----:B------:R-:W-:Y:S05]  /*4fb0*/  BSYNC.RECONVERGENT B1 ;  /* 0x0000000000017941 */ /* 0x000fea0003800200 */
.L_x_1346:
        /* <DEDUP_REMOVED lines=64> */
.L_x_1355:
[----:B------:R-:W-:Y:S05]  /*53c0*/  BSYNC.RECONVERGENT B0 ;  /* 0x0000000000007941 */ /* 0x000fea0003800200 */
.L_x_1354:
        /* <DEDUP_REMOVED lines=48> */
.L_x_1357:
[----:B------:R-:W-:Y:S05]  /*56d0*/  BSYNC.RECONVERGENT B0 ;  /* 0x0000000000007941 */ /* 0x000fea0003800200 */
.L_x_1356:
        /* <DEDUP_REMOVED lines=47> */
.L_x_1353:
[----:B------:R-:W-:Y:S05]  /*59d0*/  BSYNC.RECONVERGENT B1 ;  /* 0x0000000000017941 */ /* 0x000fea0003800200 */
.L_x_1352:
[----:B------:R-:W2:Y:S02]  /*59e0*/  LD.E R3, desc[UR4][R120.64+0xd0] ;  /* 0x0000d00478037980 */ /* 0x000ea4000c101900 */
[----:B--2---:R-:W-:Y:S05]  /*59f0*/  IMAD.U32 R3, R3, -0x40, RZ ;  /* 0xffffffc003037824 */ /* 0x004fea00078e00ff */
[C---:B------:R-:W-:Y:S02]  /*5a00*/  LEA R12, P1, R3.reuse, R12, 0x1 ;  /* 0x0000000c030c7211 */ /* 0x040fe400078208ff */
[C---:B------:R-:W-:Y:S02]  /*5a10*/  LEA R50, P0, R3.reuse, R50, 0x1 ;  /* 0x0000003203327211 */ /* 0x040fe400078008ff */
[C---:B------:R-:W-:Y:S02]  /*5a20*/  LEA.HI.X.SX32 R13, R3.reuse, R13, 0x1, P1 ;  /* 0x0000000d030d7211 */ /* 0x040fe400008f0eff */
[----:B------:R-:W-:Y:S01]  /*5a30*/  LEA.HI.X.SX32 R51, R3, R51, 0x1, P0 ;  /* 0x0000003303337211 */ /* 0x000fe200000f0eff */
[----:B------:R-:W-:Y:S05]  /*5a40*/  BRA `(.L_x_1332) ;  /* 0x0000004400387947 */ /* 0x000fea0003800000 */
.L_x_1333:
        /* <DEDUP_REMOVED lines=95> */
.L_x_1361:
[----:B------:R-:W-:Y:S05]  /*6040*/  BSYNC.RECONVERGENT B0 ;  /* 0x0000000000007941 */ /* 0x000fea0003800200 */
.L_x_1360:
        /* <DEDUP_REMOVED lines=89> */
.L_x_1363:
[----:B------:R-:W-:Y:S05]  /*65e0*/  BSYNC.RECONVERGENT B0 ;  /* 0x0000000000007941 */ /* 0x000fea0003800200 */
.L_x_1362:
        /* <DEDUP_REMOVED lines=88> */
.L_x_1359:
[----:B------:R-:W-:Y:S05]  /*6b70*/  BSYNC.RECONVERGENT B1 ;  /* 0x0000000000017941 */ /* 0x000fea0003800200 */
.L_x_1358:
        /* <DEDUP_REMOVED lines=94> */
.L_x_1367:
[----:B------:R-:W-:Y:S05]  /*7160*/  BSYNC.RECONVERGENT B0 ;  /* 0x0000000000007941 */ /* 0x000fea0003800200 */
.L_x_1366:
        /* <DEDUP_REMOVED lines=89> */
.L_x_1369:
[----:B------:R-:W-:Y:S05]  /*7700*/  BSYNC.RECONVERGENT B0 ;  /* 0x0000000000007941 */ /* 0x000fea0003800200 */
.L_x_1368:
        /* <DEDUP_REMOVED lines=88> */
.L_x_1365:
[----:B------:R-:W-:Y:S05]  /*7c90*/  BSYNC.RECONVERGENT B1 ;  /* 0x0000000000017941 */ /* 0x000fea0003800200 */
.L_x_1364:
        /* <DEDUP_REMOVED lines=95> */
.L_x_1373:
[----:B------:R-:W-:Y:S05]  /*8290*/  BSYNC.RECONVERGENT B0 ;  /* 0x0000000000007941 */ /* 0x000fea0003800200 */
.L_x_1372:
        /* <DEDUP_REMOVED lines=88> */
.L_x_1375:
[----:B------:R-:W-:Y:S05]  /*8820*/  BSYNC.RECONVERGENT B0 ;  /* 0x0000000000007941 */ /* 0x000fea0003800200 */
.L_x_1374:
        /* <DEDUP_REMOVED lines=86> */
.L_x_1371:
[----:B------:R-:W-:Y:S05]  /*8d90*/  BSYNC.RECONVERGENT B1 ;  /* 0x0000000000017941 */ /* 0x000fea0003800200 */
.L_x_1370:
        /* <DEDUP_REMOVED lines=98> */
.L_x_1379:
[----:B------:R-:W-:Y:S05]  /*93c0*/  BSYNC.RECONVERGENT B0 ;  /* 0x0000000000007941 */ /* 0x000fea0003800200 */
.L_x_1378:
        /* <DEDUP_REMOVED lines=87> */
.L_x_1381:
[----:B------:R-:W-:Y:S05]  /*9940*/  BSYNC.RECONVERGENT B0 ;  /* 0x0000000000007941 */ /* 0x000fea0003800200 */
.L_x_1380:
        /* <DEDUP_REMOVED lines=86> */
.L_x_1377:
[----:B------:R-:W-:Y:S05]  /*9eb0*/  BSYNC.RECONVERGENT B1 ;  /* 0x0000000000017941 */ /* 0x000fea0003800200 */
.L_x_1376:
[----:B------:R-:W3:Y:S01]  /*9ec0*/  LD.E R3, desc[UR4][R120.64+0xd0] ;  /* 0x0000d00478037980 */ /* 0x000ee2000c101900 */
[----:B-----5:R-:W-:Y:S02]  /*9ed0*/  IMAD.MOV.U32 R77, RZ, RZ, R73 ;  /* 0x000000ffff4d7224 */ /* 0x020fe400078e0049 */
[----:B---3--:R-:W-:Y:S05]  /*9ee0*/  IMAD.U32 R3, R3, -0x40, RZ ;  /* 0xffffffc003037824 */ /* 0x008fea00078e00ff */
[C---:B------:R-:W-:Y:S02]  /*9ef0*/  LEA R78, P1, R3.reuse, R78, 0x1 ;  /* 0x0000004e034e7211 */ /* 0x040fe400078208ff */
[C---:B------:R-:W-:Y:S02]  /*9f00*/  LEA R76, P0, R3.reuse, R76, 0x1 ;  /* 0x0000004c034c7211 */ /* 0x040fe400078008ff */
[C---:B------:R-:W-:Y:S02]  /*9f10*/  LEA.HI.X.SX32 R79, R3.reuse, R79, 0x1, P1 ;  /* 0x0000004f034f7211 */ /* 0x040fe400008f0eff */
[----:B------:R-:W-:Y:S09]  /*9f20*/  LEA.HI.X.SX32 R73, R3, R77, 0x1, P0 ;  /* 0x0000004d03497211 */ /* 0x000ff200000f0eff */
.L_x_1332:
[----:B------:R-:W-:Y:S05]  /*9f30*/  BSYNC.RECONVERGENT B2 ;  /* 0x0000000000027941 */ /* 0x000fea0003800200 */
.L_x_1324:
        /* <DEDUP_REMOVED lines=101> */
.L_x_1383:
[----:B------:R-:W-:Y:S05]  /*a590*/  BSYNC.RECONVERGENT B0 ;  /* 0x0000000000007941 */ /* 0x000fea0003800200 */
.L_x_1382:
[----:B------:R-:W-:Y:S05]  /*a5a0*/  @P2 BRA `(.L_x_1384) ;  /* 0xffffff8000a82947 */ /* 0x000fea000383ffff */
.L_x_1315:
        /* <DEDUP_REMOVED lines=29> */
.L_x_1389:
[----:B------:R2:W-:Y:S02]  /*a780*/  STS.128 [R179+0x2000], RZ ;  /* 0x002000ffb3007388 */ /* 0x0005e40000000c00 */
.L_x_1388:
[----:B------:R-:W-:Y:S05]  /*a790*/  BSYNC.RECONVERGENT B0 ;  /* 0x0000000000007941 */ /* 0x000fea0003800200 */
.L_x_1387:
        /* <DEDUP_REMOVED lines=24> */
.L_x_1391:
[----:B------:R1:W-:Y:S01]  /*a920*/  STS.128 [R179+0x2800], RZ ;  /* 0x002800ffb3007388 */ /* 0x0003e20000000c00 */
[----:B------:R-:W-:Y:S05]  /*a930*/  BRA `(.L_x_1390) ;  /* 0x0000003400b47947 */ /* 0x000fea0003800000 */
.L_x_1386:
[----:B-----5:R-:W2:Y:S04]  /*a940*/  LD.E.64 R4, desc[UR4][R120.64+0xf0] ;  /* 0x0000f00478047980 */ /* 0x020ea8000c101b00 */
        /* <DEDUP_REMOVED lines=78> */
.L_x_1398:
[----:B------:R-:W-:Y:S05]  /*ae30*/  BSYNC.RECONVERGENT B0 ;  /* 0x0000000000007941 */ /* 0x000fea0003800200 */
.L_x_1397:
[----:B-----5:R-:W-:Y:S01]  /*ae40*/  IMAD.MOV.U32 R6, RZ, RZ, R10 ;  /* 0x000000ffff067224 */ /* 0x020fe200078e000a */
[----:B------:R-:W-:Y:S01]  /*ae50*/  MOV R4, R8 ;  /* 0x0000000800047202 */ /* 0x000fe20000000f00 */
[----:B------:R-:W-:Y:S01]  /*ae60*/  IMAD.MOV.U32 R7, RZ, RZ, R11 ;  /* 0x000000ffff077224 */ /* 0x000fe200078e000b */
[----:B------:R-:W-:Y:S02]  /*ae70*/  MOV R5, R9 ;  /* 0x0000000900057202 */ /* 0x000fe40000000f00 */
.L_x_1396:
[----:B------:R-:W-:Y:S05]  /*ae80*/  BSYNC.RECONVERGENT B1 ;  /* 0x0000000000017941 */ /* 0x000fea0003800200 */
.L_x_1395:
        /* <DEDUP_REMOVED lines=47> */
.L_x_1402:
[----:B------:R-:W-:Y:S05]  /*b180*/  BSYNC.RECONVERGENT B0 ;  /* 0x0000000000007941 */ /* 0x000fea0003800200 */
.L_x_1401:
[----:B-----5:R1:W-:Y:S02]  /*b190*/  STS.128 [R179+0x1000], R8 ;  /* 0x00100008b3007388 */ /* 0x0203e40000000c00 */
.L_x_1400:
[----:B------:R-:W-:Y:S05]  /*b1a0*/  BSYNC.RECONVERGENT B1 ;  /* 0x0000000000017941 */ /* 0x000fea0003800200 */
.L_x_1399:
        /* <DEDUP_REMOVED lines=45> */
.L_x_1404:
[----:B------:R-:W-:Y:S05]  /*b480*/  BSYNC.RECONVERGENT B0 ;  /* 0x0000000000007941 */ /* 0x000fea0003800200 */
.L_x_1403:
[----:B-----5:R1:W-:Y:S02]  /*b490*/  STS.128 [R179+0x2000], R8 ;  /* 0x00200008b3007388 */ /* 0x0203e40000000c00 */
.L_x_1394:
[----:B------:R-:W-:Y:S05]  /*b4a0*/  BSYNC.RECONVERGENT B2 ;  /* 0x0000000000027941 */ /* 0x000fea0003800200 */
.L_x_1393:
        /* <DEDUP_REMOVED lines=51> */
.L_x_1408:
[----:B------:R-:W-:Y:S05]  /*b7e0*/  BSYNC.RECONVERGENT B0 ;  /* 0x0000000000007941 */ /* 0x000fea0003800200 */
.L_x_1407:
[----:B-----5:R1:W-:Y:S02]  /*b7f0*/  STS.128 [R179+0x800], R8 ;  /* 0x00080008b3007388 */ /* 0x0203e40000000c00 */
.L_x_1406:
[----:B------:R-:W-:Y:S05]  /*b800*/  BSYNC.RECONVERGENT B1 ;  /* 0x0000000000017941 */ /* 0x000fea0003800200 */
.L_x_1405:
        /* <DEDUP_REMOVED lines=46> */
.L_x_1412:
[----:B------:R-:W-:Y:S05]  /*baf0*/  BSYNC.RECONVERGENT B0 ;  /* 0x0000000000007941 */ /* 0x000fea0003800200 */
.L_x_1411:
[----:B-----5:R1:W-:Y:S02]  /*bb00*/  STS.128 [R179+0x1800], R8 ;  /* 0x00180008b3007388 */ /* 0x0203e40000000c00 */
.L_x_1410:
[----:B------:R-:W-:Y:S05]  /*bb10*/  BSYNC.RECONVERGENT B1 ;  /* 0x0000000000017941 */ /* 0x000fea0003800200 */
.L_x_1409:
        /* <DEDUP_REMOVED lines=46> */
.L_x_1414:
[----:B------:R-:W-:Y:S05]  /*be00*/  BSYNC.RECONVERGENT B0 ;  /* 0x0000000000007941 */ /* 0x000fea0003800200 */
.L_x_1413:
[----:B-----5:R1:W-:Y:S01]  /*be10*/  STS.128 [R179+0x2800], R8 ;  /* 0x00280008b3007388 */ /* 0x0203e20000000c00 */
[----:B------:R-:W-:Y:S05]  /*be20*/  BRA `(.L_x_1390) ;  /* 0x0000002000787947 */ /* 0x000fea0003800000 */
.L_x_1392:
        /* <DEDUP_REMOVED lines=95> */
.L_x_1419:
[----:B------:R-:W-:Y:S05]  /*c420*/  BSYNC.RECONVERGENT B0 ;  /* 0x0000000000007941 */ /* 0x000fea0003800200 */
.L_x_1418:
[----:B------:R-:W-:Y:S05]  /*c430*/  BSYNC.RECONVERGENT B1 ;  /* 0x0000000000017941 */ /* 0x000fea0003800200 */
.L_x_1417:
        /* <DEDUP_REMOVED lines=86> */
.L_x_1423:
[----:B------:R-:W-:Y:S05]  /*c9a0*/  BSYNC.RECONVERGENT B0 ;  /* 0x0000000000007941 */ /* 0x000fea0003800200 */
.L_x_1422:
[----:B-----5:R1:W-:Y:S02]  /*c9b0*/  STS.128 [R179+0x1000], R16 ;  /* 0x00100010b3007388 */ /* 0x0203e40000000c00 */
.L_x_1421:
[----:B------:R-:W-:Y:S05]  /*c9c0*/  BSYNC.RECONVERGENT B1 ;  /* 0x0000000000017941 */ /* 0x000fea0003800200 */
.L_x_1420:
        /* <DEDUP_REMOVED lines=84> */
.L_x_1425:
[----:B------:R-:W-:Y:S05]  /*cf10*/  BSYNC.RECONVERGENT B0 ;  /* 0x0000000000007941 */ /* 0x000fea0003800200 */
.L_x_1424:
[----:B-----5:R1:W-:Y:S02]  /*cf20*/  STS.128 [R179+0x2000], R16 ;  /* 0x00200010b3007388 */ /* 0x0203e40000000c00 */
.L_x_1416:
[----:B------:R-:W-:Y:S05]  /*cf30*/  BSYNC.RECONVERGENT B2 ;  /* 0x0000000000027941 */ /* 0x000fea0003800200 */
.L_x_1415:
        /* <DEDUP_REMOVED lines=91> */
.L_x_1429:
[----:B------:R-:W-:Y:S05]  /*d4f0*/  BSYNC.RECONVERGENT B0 ;  /* 0x0000000000007941 */ /* 0x000fea0003800200 */
.L_x_1428:
[----:B-----5:R1:W-:Y:S02]  /*d500*/  STS.128 [R179+0x800], R16 ;  /* 0x00080010b3007388 */ /* 0x0203e40000000c00 */
.L_x_1427:
[----:B------:R-:W-:Y:S05]  /*d510*/  BSYNC.RECONVERGENT B1 ;  /* 0x0000000000017941 */ /* 0x000fea0003800200 */
.L_x_1426:
        /* <DEDUP_REMOVED lines=86> */
.L_x_1433:
[----:B------:R-:W-:Y:S05]  /*da80*/  BSYNC.RECONVERGENT B0 ;  /* 0x0000000000007941 */ /* 0x000fea0003800200 */
.L_x_1432:
[----:B-----5:R1:W-:Y:S02]  /*da90*/  STS.128 [R179+0x1800], R16 ;  /* 0x00180010b3007388 */ /* 0x0203e40000000c00 */
.L_x_1431:
[----:B------:R-:W-:Y:S05]  /*daa0*/  BSYNC.RECONVERGENT B1 ;  /* 0x0000000000017941 */ /* 0x000fea0003800200 */
.L_x_1430:
        /* <DEDUP_REMOVED lines=84> */
.L_x_1435:
[----:B------:R-:W-:Y:S05]  /*dff0*/  BSYNC.RECONVERGENT B0 ;  /* 0x0000000000007941 */ /* 0x000fea0003800200 */
.L_x_1434:
[----:B-----5:R1:W-:Y:S02]  /*e000*/  STS.128 [R179+0x2800], R4 ;  /* 0x00280004b3007388 */ /* 0x0203e40000000c00 */
.L_x_1390:
[----:B------:R-:W-:Y:S05]  /*e010*/  BSYNC.RECONVERGENT B3 ;  /* 0x0000000000037941 */ /* 0x000fea0003800200 */
.L_x_1385:
[----:B-1--4-:R-:W-:Y:S01]  /*e020*/  IADD3 R3, PT, PT, -R174, R62, RZ ;  /* 0x0000003eae037210 */ /* 0x012fe20007ffe1ff */
[----:B------:R-:W-:Y:S03]  /*e030*/  BSSY.RECONVERGENT B0, `(.L_x_1436) ;  /* 0x000001b000007945 */ /* 0x000fe60003800200 */
[----:B------:R-:W-:-:S13]  /*e040*/  ISETP.GE.AND P3, PT, R104, R3, PT ;  /* 0x000000036800720c */ /* 0x000fda0003f66270 */
[----:B------:R-:W-:Y:S05]  /*e050*/  @P3 BRA `(.L_x_1437) ;  /* 0x0000000000603947 */ /* 0x000fea0003800000 */
[-C--:B-----5:R-:W-:Y:S02]  /*e060*/  ISETP.GE.AND P1, PT, R118, R177.reuse, PT ;  /* 0x000000b17600720c */ /* 0x0a0fe40003f26270 */
[----:B------:R-:W-:-:S11]  /*e070*/  ISETP.GE.AND P0, PT, R117, R177, PT ;  /* 0x000000b17500720c */ /* 0x000fd60003f06270 */
[----:B---3--:R-:W-:Y:S02]  /*e080*/  @!P1 IMAD.MOV.U32 R4, RZ, RZ, R168 ;  /* 0x000000ffff049224 */ /* 0x008fe400078e00a8 */
        /* <DEDUP_REMOVED lines=20> */
.L_x_1438:
[----:B------:R4:W-:Y:S02]  /*e1d0*/  STS.128 [R179+0x7000], RZ ;  /* 0x007000ffb3007388 */ /* 0x0009e40000000c00 */
.L_x_1437:
[----:B------:R-:W-:Y:S05]  /*e1e0*/  BSYNC.RECONVERGENT B0 ;  /* 0x0000000000007941 */ /* 0x000fea0003800200 */
.L_x_1436:
        /* <DEDUP_REMOVED lines=24> */
.L_x_1441:
[----:B------:R3:W-:Y:S02]  /*e370*/  STS.128 [R179+0x7800], RZ ;  /* 0x007800ffb3007388 */ /* 0x0007e40000000c00 */
.L_x_1440:
[----:B------:R-:W-:Y:S05]  /*e380*/  BSYNC.RECONVERGENT B0 ;  /* 0x0000000000007941 */ /* 0x000fea0003800200 */
.L_x_1439:
        /* <DEDUP_REMOVED lines=25> */
.L_x_1444:
[----:B------:R3:W-:Y:S02]  /*e520*/  STS.128 [R179+0x8000], RZ ;  /* 0x008000ffb3007388 */ /* 0x0007e40000000c00 */
.L_x_1443:
[----:B------:R-:W-:Y:S05]  /*e530*/  BSYNC.RECONVERGENT B0 ;  /* 0x0000000000007941 */ /* 0x000fea0003800200 */
.L_x_1442:
[----:B------:R-:W-:Y:S01]  /*e540*/  IADD3 R104, PT, PT, R104, 0x60, RZ ;  /* 0x0000006068687810 */ /* 0x000fe20007ffe0ff */
[----:B------:R-:W-:Y:S03]  /*e550*/  BSSY.RECONVERGENT B0, `(.L_x_1445) ;  /* 0x000001b000007945 */ /* 0x000fe60003800200 */
[----:B------:R-:W-:-:S13]  /*e560*/  ISETP.GE.AND P0, PT, R104, R3, PT ;  /* 0x000000036800720c */ /* 0x000fda0003f06270 */
[----:B------:R-:W-:Y:S05]  /*e570*/  @P0 BRA `(.L_x_1446) ;  /* 0x0000000000600947 */ /* 0x000fea0003800000 */
[----:B-1----:R-:W-:Y:S01]  /*e580*/  IMAD.MOV.U32 R169, RZ, RZ, R167 ;  /* 0x000000ffffa97224 */ /* 0x002fe200078e00a7 */
[-C--:B-----5:R-:W-:Y:S01]  /*e590*/  ISETP.GE.AND P1, PT, R118, R177.reuse, PT ;  /* 0x000000b17600720c */ /* 0x0a0fe20003f26270 */
        /* <DEDUP_REMOVED lines=21> */
.L_x_1447:
[----:B------:R3:W-:Y:S02]  /*e6f0*/  STS.128 [R179+0x8800], RZ ;  /* 0x008800ffb3007388 */ /* 0x0007e40000000c00 */
.L_x_1446:
[----:B------:R-:W-:Y:S05]  /*e700*/  BSYNC.RECONVERGENT B0 ;  /* 0x0000000000007941 */ /* 0x000fea0003800200 */
.L_x_1445:
        /* <DEDUP_REMOVED lines=26> */
.L_x_1450:
[----:B------:R3:W-:Y:S01]  /*e8b0*/  STS.128 [R179+0xd000], RZ ;  /* 0x00d000ffb3007388 */ /* 0x0007e20000000c00 */
[----:B------:R-:W-:Y:S05]  /*e8c0*/  BRA `(.L_x_1451) ;  /* 0x00000000000c7947 */ /* 0x000fea0003800000 */
.L_x_1449:
[----:B------:R1:W-:Y:S04]  /*e8d0*/  STS.128 [R179+0x9000], RZ ;  /* 0x009000ffb3007388 */ /* 0x0003e80000000c00 */
[----:B------:R1:W-:Y:S04]  /*e8e0*/  STS.128 [R179+0xb000], RZ ;  /* 0x00b000ffb3007388 */ /* 0x0003e80000000c00 */
[----:B------:R1:W-:Y:S02]  /*e8f0*/  STS.128 [R179+0xd000], RZ ;  /* 0x00d000ffb3007388 */ /* 0x0003e40000000c00 */
.L_x_1451:
[----:B------:R-:W-:Y:S05]  /*e900*/  BSYNC.RECONVERGENT B0 ;  /* 0x0000000000007941 */ /* 0x000fea0003800200 */
.L_x_1448:
        /* <DEDUP_REMOVED lines=27> */
.L_x_1454:
[----:B------:R3:W-:Y:S02]  /*eac0*/  STS.128 [R179+0xd800], RZ ;  /* 0x00d800ffb3007388 */ /* 0x0007e40000000c00 */
.L_x_1453:
[----:B------:R-:W-:Y:S05]  /*ead0*/  BSYNC.RECONVERGENT B0 ;  /* 0x0000000000007941 */ /* 0x000fea0003800200 */
.L_x_1452:
        /* <DEDUP_REMOVED lines=27> */
.L_x_1457:
[----:B------:R3:W-:Y:S02]  /*ec90*/  STS.128 [R179+0xe000], RZ ;  /* 0x00e000ffb3007388 */ /* 0x0007e40000000c00 */
.L_x_1456:
[----:B------:R-:W-:Y:S05]  /*eca0*/  BSYNC.RECONVERGENT B0 ;  /* 0x0000000000007941 */ /* 0x000fea0003800200 */
.L_x_1455:
        /* <DEDUP_REMOVED lines=31> */
.L_x_1460:
[----:B------:R3:W-:Y:S02]  /*eea0*/  STS.128 [R179+0xe800], RZ ;  /* 0x00e800ffb3007388 */ /* 0x0007e40000000c00 */
.L_x_1459:
[----:B------:R-:W-:Y:S05]  /*eeb0*/  BSYNC.RECONVERGENT B0 ;  /* 0x0000000000007941 */ /* 0x000fea0003800200 */
.L_x_1458:
[----:B------:R-:W2:Y:S01]  /*eec0*/  S2UR UR6, SR_CgaCtaId ;  /* 0x00000000000679c3 */ /* 0x000ea20000008800 */
[----:B------:R-:W-:Y:S01]  /*eed0*/  UMOV UR7, 0x400 ;  /* 0x0000040000077882 */ /* 0x000fe20000000000 */
[----:B------:R-:W-:Y:S01]  /*eee0*/  IMAD R61, R61, 0x2, R174 ;  /* 0x000000023d3d7824 */ /* 0x000fe200078e02ae */
[----:B------:R-:W0:Y:S01]  /*eef0*/  LDGDEPBAR ;  /* 0x00000000000079af */ /* 0x000e220000000000 */
[----:B------:R-:W-:Y:S02]  /*ef00*/  BSSY.RECONVERGENT B1, `(.L_x_1461) ;  /* 0x00001bb000017945 */ /* 0x000fe40003800200 */
[C---:B------:R-:W-:Y:S01]  /*ef10*/  VIADD R51, R61.reuse, 0x9 ;  /* 0x000000093d337836 */ /* 0x040fe20000000000 */
[C---:B------:R-:W-:Y:S01]  /*ef20*/  ISETP.GE.AND P3, PT, R61.reuse, R62, PT ;  /* 0x0000003e3d00720c */ /* 0x040fe20003f66270 */
[----:B------:R-:W-:-:S03]  /*ef30*/  VIADD R63, R61, 0x11 ;  /* 0x000000113d3f7836 */ /* 0x000fc60000000000 */
[-C--:B------:R-:W-:Y:S01]  /*ef40*/  ISETP.GE.AND P0, PT, R51, R62.reuse, PT ;  /* 0x0000003e3300720c */ /* 0x080fe20003f06270 */
[----:B------:R-:W-:Y:S01]  /*ef50*/  VIADD R51, R61, 0x18 ;  /* 0x000000183d337836 */ /* 0x000fe20000000000 */
[----:B------:R-:W-:Y:S01]  /*ef60*/  ISETP.GE.AND P5, PT, R63, R62, PT ;  /* 0x0000003e3f00720c */ /* 0x000fe20003fa6270 */
[----:B------:R-:W-:-:S03]  /*ef70*/  VIADD R63, R61, 0x21 ;  /* 0x000000213d3f7836 */ /* 0x000fc60000000000 */
        /* <DEDUP_REMOVED lines=16> */
[----:B---3--:R-:W-:Y:S04]  /*f080*/  LDSM.16.M88.4 R100, [R159] ;  /* 0x000000009f64783b */ /* 0x008fe80000000200 */
[----:B------:R-:W3:Y:S01]  /*f090*/  LDSM.16.M88.4 R8, [R157+0x3000] ;  /* 0x003000009d08783b */ /* 0x000ee20000000200 */
[C---:B--2---:R-:W-:Y:S03]  /*f0a0*/  HMMA.16816.F32.BF16 R80, R12.reuse, R76, RZ ;  /* 0x0000004c0c50723c */ /* 0x044fe600000418ff */
[----:B-1----:R-:W1:Y:S04]  /*f0b0*/  LDSM.16.M88.4 R4, [R157+0x3400] ;  /* 0x003400009d04783b */ /* 0x002e680000000200 */
[----:B------:R-:W2:Y:S01]  /*f0c0*/  LDSM.16.M88.4 R124, [R157+0x3800] ;  /* 0x003800009d7c783b */ /* 0x000ea20000000200 */
[C---:B------:R-:W-:Y:S03]  /*f0d0*/  HMMA.16816.F32.BF16 R76, R12.reuse, R78, RZ ;  /* 0x0000004e0c4c723c */ /* 0x040fe600000418ff */
[----:B------:R-:W2:Y:S04]  /*f0e0*/  LDSM.16.M88.4 R92, [R157+0x3c00] ;  /* 0x003c00009d5c783b */ /* 0x000ea80000000200 */
        /* <DEDUP_REMOVED lines=28> */
[----:B------:R-:W-:Y:S07]  /*f2b0*/  LDSM.16.M88.4 R124, [R160+0x6400] ;  /* 0x00640000a07c783b */ /* 0x000fee0000000200 */
[----:B------:R-:W-:Y:S08]  /*f2c0*/  HMMA.16816.F32.BF16 R52, R100, R92, R52 ;  /* 0x0000005c6434723c */ /* 0x000ff00000041834 */
[C---:B---3--:R-:W-:Y:S08]  /*f2d0*/  HMMA.16816.F32.BF16 R72, R8.reuse, R84, R72 ;  /* 0x000000540848723c */ /* 0x048ff00000041848 */
        /* <DEDUP_REMOVED lines=79> */
[C---:B------:R-:W-:Y:S08]  /*f7d0*/  HMMA.16816.F32.BF16 R64, R124.reuse, R104, R64 ;  /* 0x000000687c40723c */ /* 0x040ff00000041840 */
[----:B------:R-:W-:Y:S03]  /*f7e0*/  HMMA.16816.F32.BF16 R52, R124, R100, R52 ;  /* 0x000000647c34723c */ /* 0x000fe60000041834 */
[----:B------:R-:W-:-:S02]  /*f7f0*/  FSEL R78, R78, -INF , !P1 ;  /* 0xff8000004e4e7808 */ /* 0x000fc40004800000 */
[----:B------:R-:W-:Y:S02]  /*f800*/  FSEL R76, R76, -INF , !P1 ;  /* 0xff8000004c4c7808 */ /* 0x000fe40004800000 */
[----:B------:R-:W-:Y:S01]  /*f810*/  ISETP.GE.AND P1, PT, R63, R62, PT ;  /* 0x0000003e3f00720c */ /* 0x000fe20003f26270 */
[C---:B------:R-:W-:Y:S01]  /*f820*/  VIADD R63, R61.reuse, 0x30 ;  /* 0x000000303d3f7836 */ /* 0x040fe20000000000 */
[----:B------:R-:W-:Y:S03]  /*f830*/  HMMA.16816.F32.BF16 R24, R124, R88, R24 ;  /* 0x000000587c18723c */ /* 0x000fe60000041818 */
[----:B------:R-:W-:-:S05]  /*f840*/  VIADD R89, R61, 0x10 ;  /* 0x000000103d597836 */ /* 0x000fca0000000000 */
[----:B------:R-:W-:Y:S01]  /*f850*/  ISETP.GE.AND P6, PT, R89, R62, PT ;  /* 0x0000003e5900720c */ /* 0x000fe20003fc6270 */
[----:B------:R-:W-:Y:S03]  /*f860*/  HMMA.16816.F32.BF16 R56, R124, R106, R56 ;  /* 0x0000006a7c38723c */ /* 0x000fe60000041838 */
[----:B------:R-:W-:-:S05]  /*f870*/  FSEL R89, R80, -INF , !P3 ;  /* 0xff80000050597808 */ /* 0x000fca0005800000 */
[----:B------:R-:W-:Y:S03]  /*f880*/  HMMA.16816.F32.BF16 R32, R124, R92, R32 ;  /* 0x0000005c7c20723c */ /* 0x000fe60000041820 */
[----:B------:R-:W-:-:S05]  /*f890*/  FSEL R93, R83, -INF , !P2 ;  /* 0xff800000535d7808 */ /* 0x000fca0005000000 */
[C---:B------:R-:W-:Y:S03]  /*f8a0*/  HMMA.16816.F32.BF16 R28, R124.reuse, R94, R28 ;  /* 0x0000005e7c1c723c */ /* 0x040fe6000004181c */
[----:B------:R-:W-:Y:S02]  /*f8b0*/  FSEL R95, R82, -INF , !P3 ;  /* 0xff800000525f7808 */ /* 0x000fe40005800000 */
[----:B------:R-:W-:Y:S01]  /*f8c0*/  ISETP.GE.AND P3, PT, R51, R62, PT ;  /* 0x0000003e3300720c */ /* 0x000fe20003f66270 */
[----:B------:R-:W-:Y:S02]  /*f8d0*/  VIADD R51, R61, 0x20 ;  /* 0x000000203d337836 */ /* 0x000fe40000000000 */
[----:B------:R-:W-:Y:S03]  /*f8e0*/  HMMA.16816.F32.BF16 R20, R124, R90, R20 ;  /* 0x0000005a7c14723c */ /* 0x000fe60000041814 */
[----:B------:R-:W-:-:S02]  /*f8f0*/  FSEL R91, R81, -INF , !P2 ;  /* 0xff800000515b7808 */ /* 0x000fc40005000000 */
[----:B------:R-:W4:Y:S01]  /*f900*/  LDSM.16.M88.4 R80, [R157+0x8000] ;  /* 0x008000009d50783b */ /* 0x000f220000000200 */
[----:B------:R-:W-:Y:S01]  /*f910*/  ISETP.GE.AND P2, PT, R51, R62, PT ;  /* 0x0000003e3300720c */ /* 0x000fe20003f46270 */
[----:B------:R-:W-:Y:S01]  /*f920*/  VIADD R51, R61, 0x28 ;  /* 0x000000283d337836 */ /* 0x000fe20000000000 */
[C---:B-1----:R-:W-:Y:S08]  /*f930*/  HMMA.16816.F32.BF16 R68, R8.reuse, R110, R68 ;  /* 0x0000006e0844723c */ /* 0x042ff00000041844 */
[----:B------:R-:W-:Y:S08]  /*f940*/  HMMA.16816.F32.BF16 R72, R8, R108, R72 ;  /* 0x0000006c0848723c */ /* 0x000ff00000041848 */
[----:B------:R-:W-:Y:S05]  /*f950*/  HMMA.16816.F32.BF16 R44, R124, R102, R44 ;  /* 0x000000667c2c723c */ /* 0x000fea000004182c */
[----:B------:R-:W-:-:S02]  /*f960*/  FSEL R71, R71, -INF , !P3 ;  /* 0xff80000047477808 */ /* 0x000fc40005800000 */
[----:B------:R-:W-:Y:S02]  /*f970*/  FSEL R69, R69, -INF , !P3 ;  /* 0xff80000045457808 */ /* 0x000fe40005800000 */
[----:B------:R-:W-:Y:S01]  /*f980*/  FSEL R101, R70, -INF , !P4 ;  /* 0xff80000046657808 */ /* 0x000fe20006000000 */
[----:B--2---:R-:W-:Y:S05]  /*f990*/  HMMA.16816.F32.BF16 R64, R8, R84, R64 ;  /* 0x000000540840723c */ /* 0x004fea0000041840 */
[----:B------:R-:W-:-:S03]  /*f9a0*/  FSEL R85, R75, -INF , !P5 ;  /* 0xff8000004b557808 */ /* 0x000fc60006800000 */
[C---:B------:R-:W-:Y:S05]  /*f9b0*/  HMMA.16816.F32.BF16 R40, R124.reuse, R96, R40 ;  /* 0x000000607c28723c */ /* 0x040fea0000041828 */
[----:B------:R-:W-:Y:S02]  /*f9c0*/  FSEL R97, R77, -INF , !P0 ;  /* 0xff8000004d617808 */ /* 0x000fe40004000000 */
[----:B------:R-:W-:Y:S01]  /*f9d0*/  FSEL R77, R68, -INF , !P4 ;  /* 0xff800000444d7808 */ /* 0x000fe20006000000 */
[----:B------:R-:W-:Y:S03]  /*f9e0*/  HMMA.16816.F32.BF16 R36, R124, R98, R36 ;  /* 0x000000627c24723c */ /* 0x000fe60000041824 */
[----:B------:R-:W-:-:S02]  /*f9f0*/  FSEL R99, R79, -INF , !P0 ;  /* 0xff8000004f637808 */ /* 0x000fc40004000000 */
[----:B------:R-:W-:Y:S01]  /*fa00*/  ISETP.GE.AND P0, PT, R51, R62, PT ;  /* 0x0000003e3300720c */ /* 0x000fe20003f06270 */
[C---:B------:R-:W-:Y:S01]  /*fa10*/  VIADD R51, R61.reuse, 0x29 ;  /* 0x000000293d337836 */ /* 0x040fe20000000000 */
[----:B------:R-:W-:Y:S02]  /*fa20*/  FSEL R79, R72, -INF , !P6 ;  /* 0xff800000484f7808 */ /* 0x000fe40007000000 */
[----:B------:R-:W-:Y:S01]  /*fa30*/  FSEL R197, R66, -INF , !P2 ;  /* 0xff80000042c57808 */ /* 0x000fe20005000000 */
[----:B---3--:R-:W-:Y:S05]  /*fa40*/  HMMA.16816.F32.BF16 R52, R8, R4, R52 ;  /* 0x000000040834723c */ /* 0x008fea0000041834 */
[----:B------:R-:W-:Y:S01]  /*fa50*/  VIADD R5, R61, 0x38 ;  /* 0x000000383d057836 */ /* 0x000fe20000000000 */
[----:B------:R-:W-:-:S02]  /*fa60*/  FSEL R195, R64, -INF , !P2 ;  /* 0xff80000040c37808 */ /* 0x000fc40005000000 */
[----:B------:R-:W-:Y:S01]  /*fa70*/  FSEL R193, R65, -INF , !P1 ;  /* 0xff80000041c17808 */ /* 0x000fe20004800000 */
[----:B------:R-:W-:Y:S01]  /*fa80*/  VIADD R65, R61, 0x41 ;  /* 0x000000413d417836 */ /* 0x000fe20000000000 */
[-C--:B------:R-:W-:Y:S01]  /*fa90*/  ISETP.GE.AND P3, PT, R5, R62.reuse, PT ;  /* 0x0000003e0500720c */ /* 0x080fe20003f66270 */
[----:B------:R-:W-:Y:S01]  /*faa0*/  VIADD R5, R61, 0x39 ;  /* 0x000000393d057836 */ /* 0x000fe20000000000 */
[----:B------:R-:W-:Y:S03]  /*fab0*/  HMMA.16816.F32.BF16 R56, R8, R86, R56 ;  /* 0x000000560838723c */ /* 0x000fe60000041838 */
[----:B------:R-:W-:Y:S02]  /*fac0*/  FSEL R87, R74, -INF , !P6 ;  /* 0xff8000004a577808 */ /* 0x000fe40007000000 */
[----:B------:R-:W-:Y:S02]  /*fad0*/  ISETP.GE.AND P6, PT, R51, R62, PT ;  /* 0x0000003e3300720c */ /* 0x000fe40003fc6270 */
[----:B------:R-:W-:-:S02]  /*fae0*/  FSEL R51, R73, -INF , !P5 ;  /* 0xff80000049337808 */ /* 0x000fc40006800000 */
[----:B------:R-:W1:Y:S01]  /*faf0*/  LDSM.16.M88.4 R72, [R157+0x8400] ;  /* 0x008400009d48783b */ /* 0x000e620000000200 */
[C---:B------:R-:W-:Y:S03]  /*fb00*/  HMMA.16816.F32.BF16 R44, R8.reuse, R6, R44 ;  /* 0x00000006082c723c */ /* 0x040fe6000004182c */
[-C--:B------:R-:W-:Y:S02]  /*fb10*/  ISETP.GE.AND P2, PT, R5, R62.reuse, PT ;  /* 0x0000003e0500720c */ /* 0x080fe40003f46270 */
[----:B------:R-:W2:Y:S01]  /*fb20*/  LDSM.16.M88.4 R4, [R157+0x8800] ;  /* 0x008800009d04783b */ /* 0x000ea20000000200 */
[----:B------:R-:W-:Y:S01]  /*fb30*/  ISETP.GE.AND P5, PT, R63, R62, PT ;  /* 0x0000003e3f00720c */ /* 0x000fe20003fa6270 */
[----:B------:R-:W-:Y:S01]  /*fb40*/  VIADD R63, R61, 0x31 ;  /* 0x000000313d3f7836 */ /* 0x000fe20000000000 */
[----:B------:R-:W-:Y:S01]  /*fb50*/  FSEL R201, R67, -INF , !P1 ;  /* 0xff80000043c97808 */ /* 0x000fe20004800000 */
[----:B----4-:R-:W-:Y:S03]  /*fb60*/  HMMA.16816.F32.BF16 R40, R8, R80, R40 ;  /* 0x000000500828723c */ /* 0x010fe60000041828 */
[----:B------:R-:W-:-:S02]  /*fb70*/  FSEL R151, R54, -INF , !P5 ;  /* 0xff80000036977808 */ /* 0x000fc40006800000 */
[----:B------:R-:W-:Y:S01]  /*fb80*/  FSEL R205, R57, -INF , !P6 ;  /* 0xff80000039cd7808 */ /* 0x000fe20007000000 */
[----:B------:R-:W-:Y:S01]  /*fb90*/  VIADD R57, R61, 0x49 ;  /* 0x000000493d397836 */ /* 0x000fe20000000000 */
[----:B------:R-:W-:Y:S02]  /*fba0*/  FSEL R149, R52, -INF , !P5 ;  /* 0xff80000034957808 */ /* 0x000fe40006800000 */
[-C--:B------:R-:W-:Y:S01]  /*fbb0*/  ISETP.GE.AND P4, PT, R63, R62.reuse, PT ;  /* 0x0000003e3f00720c */ /* 0x080fe20003f86270 */
[----:B------:R-:W-:Y:S01]  /*fbc0*/  HMMA.16816.F32.BF16 R80, R8, R82, R36 ;  /* 0x000000520850723c */ /* 0x000fe20000041824 */
[----:B------:R-:W3:Y:S02]  /*fbd0*/  LDSM.16.M88.4 R36, [R157+0x8c00] ;  /* 0x008c00009d24783b */ /* 0x000ee40000000200 */
[----:B------:R-:W-:Y:S01]  /*fbe0*/  ISETP.GE.AND P5, PT, R57, R62, PT ;  /* 0x0000003e3900720c */ /* 0x000fe20003fa6270 */
[C---:B------:R-:W-:Y:S01]  /*fbf0*/  VIADD R57, R61.reuse, 0x50 ;  /* 0x000000503d397836 */ /* 0x040fe20000000000 */
[----:B------:R-:W-:Y:S01]  /*fc00*/  FSEL R207, R58, -INF , !P0 ;  /* 0xff8000003acf7808 */ /* 0x000fe20004000000 */
[----:B------:R-:W-:Y:S01]  /*fc10*/  VIADD R63, R61, 0x40 ;  /* 0x000000403d3f7836 */ /* 0x000fe20000000000 */
[----:B------:R-:W-:Y:S01]  /*fc20*/  FSEL R203, R56, -INF , !P0 ;  /* 0xff80000038cb7808 */ /* 0x000fe20004000000 */
[----:B------:R-:W-:-:S04]  /*fc30*/  DEPBAR.LE SB0, 0x0 ;  /* 0x000080000000791a */ /* 0x000fc80000000000 */
[----:B------:R-:W-:Y:S01]  /*fc40*/  FSEL R189, R45, -INF , !P2 ;  /* 0xff8000002dbd7808 */ /* 0x000fe20005000000 */
[----:B------:R-:W-:Y:S01]  /*fc50*/  VIADD R45, R61, 0x60 ;  /* 0x000000603d2d7836 */ /* 0x000fe20000000000 */
[-C--:B------:R-:W-:Y:S02]  /*fc60*/  ISETP.GE.AND P0, PT, R65, R62.reuse, PT ;  /* 0x0000003e4100720c */ /* 0x080fe40003f06270 */
[----:B------:R-:W-:Y:S01]  /*fc70*/  FSEL R155, R55, -INF , !P4 ;  /* 0xff800000379b7808 */ /* 0x000fe20006000000 */
[----:B------:R-:W-:Y:S01]  /*fc80*/  VIADD R55, R61, 0x51 ;  /* 0x000000513d377836 */ /* 0x000fe20000000000 */
[----:B------:R-:W-:Y:S01]  /*fc90*/  FSEL R147, R53, -INF , !P4 ;  /* 0xff80000035937808 */ /* 0x000fe20006000000 */
[----:B------:R-:W-:Y:S01]  /*fca0*/  VIADD R53, R61, 0x58 ;  /* 0x000000583d357836 */ /* 0x000fe20000000000 */
[-C--:B------:R-:W-:Y:S02]  /*fcb0*/  ISETP.GE.AND P4, PT, R57, R62.reuse, PT ;  /* 0x0000003e3900720c */ /* 0x080fe40003f86270 */
[----:B------:R-:W-:Y:S01]  /*fcc0*/  ISETP.GE.AND P1, PT, R63, R62, PT ;  /* 0x0000003e3f00720c */ /* 0x000fe20003f26270 */
[----:B------:R-:W-:Y:S01]  /*fcd0*/  VIADD R63, R61, 0x48 ;  /* 0x000000483d3f7836 */ /* 0x000fe20000000000 */
[----:B-1----:R-:W-:Y:S05]  /*fce0*/  HMMA.16816.F32.BF16 R32, R8, R72, R32 ;  /* 0x000000480820723c */ /* 0x002fea0000041820 */
[----:B------:R-:W-:-:S02]  /*fcf0*/  FSEL R199, R59, -INF , !P6 ;  /* 0xff8000003bc77808 */ /* 0x000fc40007000000 */
[----:B------:R-:W-:Y:S02]  /*fd00*/  FSEL R135, R43, -INF , !P0 ;  /* 0xff8000002b877808 */ /* 0x000fe40004000000 */
[----:B------:R-:W-:Y:S01]  /*fd10*/  FSEL R131, R41, -INF , !P0 ;  /* 0xff80000029837808 */ /* 0x000fe20004000000 */
[----:B------:R-:W-:Y:S01]  /*fd20*/  VIADD R41, R61, 0x61 ;  /* 0x000000613d297836 */ /* 0x000fe20000000000 */
[----:B------:R-:W-:Y:S01]  /*fd30*/  ISETP.GE.AND P0, PT, R45, R62, PT ;  /* 0x0000003e2d00720c */ /* 0x000fe20003f06270 */
[----:B--2---:R-:W-:Y:S03]  /*fd40*/  HMMA.16816.F32.BF16 R24, R8, R4, R24 ;  /* 0x000000040818723c */ /* 0x004fe60000041818 */
[----:B------:R-:W-:Y:S01]  /*fd50*/  VIADD R5, R61, 0x68 ;  /* 0x000000683d057836 */ /* 0x000fe20000000000 */
[----:B------:R-:W-:Y:S02]  /*fd60*/  FSEL R191, R46, -INF , !P3 ;  /* 0xff8000002ebf7808 */ /* 0x000fe40005800000 */
[----:B------:R-:W-:-:S02]  /*fd70*/  FSEL R133, R83, -INF , !P5 ;  /* 0xff80000053857808 */ /* 0x000fc40006800000 */
[----:B------:R-:W-:Y:S01]  /*fd80*/  FSEL R139, R81, -INF , !P5 ;  /* 0xff800000518b7808 */ /* 0x000fe20006800000 */
[C---:B------:R-:W-:Y:S03]  /*fd90*/  HMMA.16816.F32.BF16 R20, R8.reuse, R6, R20 ;  /* 0x000000060814723c */ /* 0x040fe60000041814 */
[----:B------:R-:W-:Y:S01]  /*fda0*/  VIADD R7, R61, 0x69 ;  /* 0x000000693d077836 */ /* 0x000fe20000000000 */
[-C--:B------:R-:W-:Y:S02]  /*fdb0*/  ISETP.GE.AND P6, PT, R63, R62.reuse, PT ;  /* 0x0000003e3f00720c */ /* 0x080fe40003fc6270 */
[----:B------:R-:W-:Y:S02]  /*fdc0*/  FSEL R64, R34, -INF , !P4 ;  /* 0xff80000022407808 */ /* 0x000fe40006000000 */
[----:B------:R-:W-:Y:S01]  /*fdd0*/  FSEL R59, R32, -INF , !P4 ;  /* 0xff800000203b7808 */ /* 0x000fe20006000000 */
[----:B------:R-:W-:Y:S03]  /*fde0*/  HMMA.16816.F32.BF16 R28, R8, R74, R28 ;  /* 0x0000004a081c723c */ /* 0x000fe6000004181c */
[----:B------:R-:W-:Y:S01]  /*fdf0*/  ISETP.GE.AND P4, PT, R7, R62, PT ;  /* 0x0000003e0700720c */ /* 0x000fe20003f86270 */
[----:B------:R-:W-:Y:S01]  /*fe00*/  VIADD R7, R61, 0x71 ;  /* 0x000000713d077836 */ /* 0x000fe20000000000 */
[----:B------:R-:W-:-:S02]  /*fe10*/  FSEL R169, R44, -INF , !P3 ;  /* 0xff8000002ca97808 */ /* 0x000fc40005800000 */
[-C--:B------:R-:W-:Y:S01]  /*fe20*/  ISETP.GE.AND P5, PT, R5, R62.reuse, PT ;  /* 0x0000003e0500720c */ /* 0x080fe20003fa6270 */
[----:B------:R-:W-:Y:S01]  /*fe30*/  VIADD R5, R61, 0x70 ;  /* 0x000000703d057836 */ /* 0x000fe20000000000 */
[----:B------:R-:W-:Y:S01]  /*fe40*/  FSEL R46, R24, -INF , !P0 ;  /* 0xff800000182e7808 */ /* 0x000fe20004000000 */
[----:B---3--:R-:W-:Y:S03]  /*fe50*/  HMMA.16816.F32.BF16 R16, R8, R36, R16 ;  /* 0x000000240810723c */ /* 0x008fe60000041810 */
[----:B------:R-:W-:Y:S02]  /*fe60*/  ISETP.GE.AND P3, PT, R55, R62, PT ;  /* 0x0000003e3700720c */ /* 0x000fe40003f66270 */
[----:B------:R-:W-:Y:S02]  /*fe70*/  FSEL R63, R23, -INF , !P4 ;  /* 0xff800000173f7808 */ /* 0x000fe40006000000 */
[----:B------:R-:W-:-:S02]  /*fe80*/  FSEL R24, R21, -INF , !P4 ;  /* 0xff80000015187808 */ /* 0x000fc40006000000 */
[----:B------:R-:W-:Y:S01]  /*fe90*/  FSEL R153, R47, -INF , !P2 ;  /* 0xff8000002f997808 */ /* 0x000fe20005000000 */
[----:B------:R-:W-:Y:S03]  /*fea0*/  HMMA.16816.F32.BF16 R12, R8, R38, R12 ;  /* 0x00000026080c723c */ /* 0x000fe6000004180c */
[----:B------:R-:W-:Y:S01]  /*feb0*/  ISETP.GT.AND P4, PT, R175, R166, PT ;  /* 0x000000a6af00720c */ /* 0x000fe20003f84270 */
[----:B------:R-:W-:Y:S01]  /*fec0*/  VIADD R47, R61, 0x59 ;  /* 0x000000593d2f7836 */ /* 0x000fe20000000000 */
[----:B------:R-:W-:Y:S02]  /*fed0*/  FSEL R58, R35, -INF , !P3 ;  /* 0xff800000233a7808 */ /* 0x000fe40005800000 */
[----:B------:R-:W-:Y:S02]  /*fee0*/  FSEL R57, R33, -INF , !P3 ;  /* 0xff80000021397808 */ /* 0x000fe40005800000 */
[----:B------:R-:W-:Y:S01]  /*fef0*/  ISETP.GE.AND P3, PT, R5, R62, PT ;  /* 0x0000003e0500720c */ /* 0x000fe20003f66270 */
[C---:B------:R-:W-:Y:S01]  /*ff00*/  VIADD R5, R61.reuse, 0x78 ;  /* 0x000000783d057836 */ /* 0x040fe20000000000 */
[----:B------:R-:W-:Y:S01]  /*ff10*/  FSEL R143, R42, -INF , !P1 ;  /* 0xff8000002a8f7808 */ /* 0x000fe20004800000 */
[----:B------:R-:W-:Y:S01]  /*ff20*/  VIADD R61, R61, 0x79 ;  /* 0x000000793d3d7836 */ /* 0x000fe20000000000 */
[----:B------:R-:W-:-:S02]  /*ff30*/  FSEL R141, R40, -INF , !P1 ;  /* 0xff800000288d7808 */ /* 0x000fc40004800000 */
[-C--:B------:R-:W-:Y:S02]  /*ff40*/  ISETP.GE.AND P2, PT, R53, R62.reuse, PT ;  /* 0x0000003e3500720c */ /* 0x080fe40003f46270 */
[-C--:B------:R-:W-:Y:S02]  /*ff50*/  ISETP.GE.AND P1, PT, R47, R62.reuse, PT ;  /* 0x0000003e2f00720c */ /* 0x080fe40003f26270 */
[----:B------:R-:W-:Y:S02]  /*ff60*/  FSEL R145, R82, -INF , !P6 ;  /* 0xff80000052917808 */ /* 0x000fe40007000000 */
[----:B------:R-:W-:Y:S02]  /*ff70*/  FSEL R137, R80, -INF , !P6 ;  /* 0xff80000050897808 */ /* 0x000fe40007000000 */
[----:B------:R-:W-:Y:S02]  /*ff80*/  ISETP.GE.AND P6, PT, R41, R62, PT ;  /* 0x0000003e2900720c */ /* 0x000fe40003fc6270 */
[----:B------:R-:W-:-:S02]  /*ff90*/  FSEL R119, R30, -INF , !P2 ;  /* 0xff8000001e777808 */ /* 0x000fc40005000000 */
[----:B------:R-:W-:Y:S02]  /*ffa0*/  FSEL R67, R28, -INF , !P2 ;  /* 0xff8000001c437808 */ /* 0x000fe40005000000 */
[----:B------:R-:W-:Y:S02]  /*ffb0*/  FSEL R56, R31, -INF , !P1 ;  /* 0xff8000001f387808 */ /* 0x000fe40004800000 */
[----:B------:R-:W-:Y:S02]  /*ffc0*/  FSEL R53, R29, -INF , !P1 ;  /* 0xff8000001d357808 */ /* 0x000fe40004800000 */
[----:B------:R-:W-:Y:S02]  /*ffd0*/  FSEL R55, R26, -INF , !P0 ;  /* 0xff8000001a377808 */ /* 0x000fe40004000000 */
[-C--:B------:R-:W-:Y:S01]  /*ffe0*/  ISETP.GE.AND P2, PT, R7, R62.reuse, PT ;  /* 0x0000003e0700720c */ /* 0x080fe20003f46270 */
[----:B------:R-:W-:Y:S01]  /*fff0*/  BAR.SYNC.DEFER_BLOCKING 0x0 ;  /* 0x0000000000007b1d */ /* 0x000fe20000010000 */
[----:B------:R-:W-:-:S02]  /*10000*/  ISETP.GE.AND P1, PT, R5, R62, PT ;  /* 0x0000003e0500720c */ /* 0x000fc40003f26270 */
[----:B------:R-:W-:Y:S02]  /*10010*/  ISETP.GE.AND P0, PT, R61, R62, PT ;  /* 0x0000003e3d00720c */ /* 0x000fe40003f06270 */
        /* <DEDUP_REMOVED lines=26> */
.L_x_1464:
        /* <DEDUP_REMOVED lines=23> */
[----:B------:R-:W-:-:S03]  /*10330*/  IMAD R5, R8, R5, R2 ;  /* 0x0000000508057224 */ /* 0x000fc600078e0202 */
        /* <DEDUP_REMOVED lines=8> */
[----:B------:R-:W-:Y:S01]  /*103c0*/  ISETP.NE.AND P1, PT, R9, RZ, PT ;  /* 0x000000ff0900720c */ /* 0x000fe20003f25270 */
[----:B------:R-:W3:Y:S01]  /*103d0*/  LD.E.64 R10, desc[UR4][R120.64+0x38] ;  /* 0x00003804780a7980 */ /* 0x000ee2000c101b00 */
[----:B------:R-:W-:-:S09]  /*103e0*/  ISETP.GE.U32.AND P5, PT, R5, R4, PT ;  /* 0x000000040500720c */ /* 0x000fd20003fa6070 */
[----:B------:R-:W-:-:S04]  /*103f0*/  @P4 VIADD R6, R6, 0x1 ;  /* 0x0000000106064836 */ /* 0x000fc80000000000 */
[----:B------:R-:W-:Y:S01]  /*10400*/  @P5 IADD3 R8, PT, PT, R8, 0x1, RZ ;  /* 0x0000000108085810 */ /* 0x000fe20007ffe0ff */
[----:B------:R-:W-:-:S03]  /*10410*/  @!P0 IMAD.MOV R6, RZ, RZ, -R6 ;  /* 0x000000ffff068224 */ /* 0x000fc600078e0a06 */
        /* <DEDUP_REMOVED lines=12> */
[----:B------:R-:W-:-:S04]  /*104e0*/  IMAD R2, R10, R7, R2 ;  /* 0x000000070a027224 */ /* 0x000fc800078e0202 */
[----:B------:R-:W-:Y:S01]  /*104f0*/  IMAD.IADD R9, R9, 0x1, R2 ;  /* 0x0000000109097824 */ /* 0x000fe200078e0202 */
[----:B----4-:R-:W-:-:S04]  /*10500*/  IADD3 R5, PT, PT, R5, -R0, RZ ;  /* 0x8000000005057210 */ /* 0x010fc80007ffe0ff */
[----:B------:R-:W-:Y:S01]  /*10510*/  SHF.R.S32.HI R0, RZ, 0x1f, R5 ;  /* 0x0000001fff007819 */ /* 0x000fe20000011405 */
[----:B--2---:R-:W-:Y:S02]  /*10520*/  IMAD R7, R13, R5, RZ ;  /* 0x000000050d077224 */ /* 0x004fe400078e02ff */
[----:B------:R-:W-:-:S04]  /*10530*/  IMAD.WIDE.U32 R4, R5, R12, R8 ;  /* 0x0000000c05047225 */ /* 0x000fc800078e0008 */
[----:B------:R-:W-:Y:S01]  /*10540*/  IMAD R0, R12, R0, R7 ;  /* 0x000000000c007224 */ /* 0x000fe200078e0207 */
[----:B------:R-:W-:-:S04]  /*10550*/  LEA R168, P0, R4, R168, 0x1 ;  /* 0x000000a804a87211 */ /* 0x000fc800078008ff */
[----:B------:R-:W-:-:S04]  /*10560*/  IADD3 R0, PT, PT, R5, R0, RZ ;  /* 0x0000000005007210 */ /* 0x000fc80007ffe0ff */
[----:B------:R-:W-:Y:S02]  /*10570*/  LEA.HI.X R167, R4, R167, R0, 0x1, P0 ;  /* 0x000000a704a77211 */ /* 0x000fe400000f0c00 */
.L_x_1465:
[----:B------:R-:W-:Y:S05]  /*10580*/  BSYNC.RECONVERGENT B0 ;  /* 0x0000000000007941 */ /* 0x000fea0003800200 */
.L_x_1463:
        /* <DEDUP_REMOVED lines=79> */
.L_x_1467:
[----:B------:R1:W-:Y:S02]  /*10a80*/  STS.128 [R179+0x8800], RZ ;  /* 0x008800ffb3007388 */ /* 0x0003e40000000c00 */
.L_x_1468:
[----:B------:R-:W-:Y:S05]  /*10a90*/  BSYNC.RECONVERGENT B0 ;  /* 0x0000000000007941 */ /* 0x000fea0003800200 */
.L_x_1466:
[----:B------:R-:W0:Y:S02]  /*10aa0*/  LDGDEPBAR ;  /* 0x00000000000079af */ /* 0x000e240000000000 */
.L_x_1462:
[----:B------:R-:W-:Y:S05]  /*10ab0*/  BSYNC.RECONVERGENT B1 ;  /* 0x0000000000017941 */ /* 0x000fea0003800200 */
.L_x_1461:
        /* <DEDUP_REMOVED lines=17> */
[----:B--2---:R-:W-:Y:S02]  /*10bd0*/  FMNMX3.FTZ R7, R2, R135, R145, !PT ;  /* 0x0000008702077276 */ /* 0x004fe40007810091 */
        /* <DEDUP_REMOVED lines=16> */
[----:B------:R-:W2:Y:S01]  /*10ce0*/  SHFL.BFLY PT, R9, R10, 0x2, 0x1f ;  /* 0x0c401f000a097f89 */ /* 0x000ea200000e0000 */
[----:B------:R-:W-:Y:S02]  /*10cf0*/  SHF.R.U32.HI R0, RZ, 0x1, R173 ;  /* 0x00000001ff007819 */ /* 0x000fe400000116ad */
[----:B------:R-:W-:Y:S01]  /*10d00*/  LOP3.LUT R7, R4, 0xc0, RZ, 0xc0, !PT ;  /* 0x000000c004077812 */ /* 0x000fe200078ec0ff */
[----:B------:R-:W3:Y:S01]  /*10d10*/  SHFL.BFLY PT, R5, R8, 0x2, 0x1f ;  /* 0x0c401f0008057f89 */ /* 0x000ee200000e0000 */
[----:B------:R-:W-:-:S02]  /*10d20*/  SHF.L.U32 R60, R60, 0x8, RZ ;  /* 0x000000083c3c7819 */ /* 0x000fc400000006ff */
[----:B------:R-:W-:Y:S02]  /*10d30*/  LOP3.LUT R7, R7, 0x8, R0, 0xf8, !PT ;  /* 0x0000000807077812 */ /* 0x000fe400078ef800 */
[----:B------:R-:W-:Y:S02]  /*10d40*/  LOP3.LUT R11, R60, 0x100, RZ, 0xc0, !PT ;  /* 0x000001003c0b7812 */ /* 0x000fe400078ec0ff */
[----:B------:R-:W-:Y:S02]  /*10d50*/  IADD3 R49, PT, PT, R49, -0x2, RZ ;  /* 0xfffffffe31317810 */ /* 0x000fe40007ffe0ff */
[----:B------:R-:W-:Y:S02]  /*10d60*/  LOP3.LUT R11, R11, 0x20, R4, 0xf8, !PT ;  /* 0x000000200b0b7812 */ /* 0x000fe400078ef804 */
[----:B--2---:R-:W-:Y:S02]  /*10d70*/  FMNMX.FTZ R9, R10, R9, !PT ;  /* 0x000000090a097209 */ /* 0x004fe40007810000 */
[----:B---3--:R-:W-:-:S03]  /*10d80*/  FMNMX.FTZ R5, R8, R5, !PT ;  /* 0x0000000508057209 */ /* 0x008fc60007810000 */
[----:B------:R-:W2:Y:S04]  /*10d90*/  SHFL.BFLY PT, R6, R9, 0x1, 0x1f ;  /* 0x0c201f0009067f89 */ /* 0x000ea800000e0000 */
[----:B------:R-:W3:Y:S01]  /*10da0*/  SHFL.BFLY PT, R2, R5, 0x1, 0x1f ;  /* 0x0c201f0005027f89 */ /* 0x000ee200000e0000 */
[----:B--2---:R-:W-:Y:S02]  /*10db0*/  FMNMX.FTZ R0, R9, R6, !PT ;  /* 0x0000000609007209 */ /* 0x004fe40007810000 */
[----:B------:R-:W-:Y:S02]  /*10dc0*/  SHF.L.U32 R6, R173, 0x2, RZ ;  /* 0x00000002ad067819 */ /* 0x000fe400000006ff */
[----:B---3--:R-:W-:Y:S02]  /*10dd0*/  FMNMX.FTZ R2, R5, R2, !PT ;  /* 0x0000000205027209 */ /* 0x008fe40007810000 */
[----:B------:R-:W-:-:S02]  /*10de0*/  LOP3.LUT R6, R7, 0x18, R6, 0x78, !PT ;  /* 0x0000001807067812 */ /* 0x000fc400078e7806 */
[----:B------:R-:W-:Y:S02]  /*10df0*/  FSETP.NEU.FTZ.AND P0, PT, R0, -INF , PT ;  /* 0xff8000000000780b */ /* 0x000fe40003f1d000 */
[----:B------:R-:W-:-:S04]  /*10e00*/  LOP3.LUT R158, R11, R6, RZ, 0xfc, !PT ;  /* 0x000000060b9e7212 */ /* 0x000fc800078efcff */
[----:B------:R-:W-:-:S04]  /*10e10*/  LEA R158, R158, UR6, 0x1 ;  /* 0x000000069e9e7c11 */ /* 0x000fc8000f8e08ff */
[----:B------:R-:W-:Y:S01]  /*10e20*/  LEA R156, R3, R158, 0x1 ;  /* 0x0000009e039c7211 */ /* 0x000fe200078e08ff */
[----:B------:R-:W2:Y:S04]  /*10e30*/  LDSM.16.MT88.4 R80, [R158+0xb000] ;  /* 0x00b000009e50783b */ /* 0x000ea80000004200 */
[----:B------:R-:W3:Y:S04]  /*10e40*/  LDSM.16.MT88.4 R72, [R156+0x9000] ;  /* 0x009000009c48783b */ /* 0x000ee80000004200 */
[----:B------:R-:W5:Y:S04]  /*10e50*/  LDSM.16.MT88.4 R8, [R158+0xb400] ;  /* 0x00b400009e08783b */ /* 0x000f680000004200 */
[----:B------:R-:W1:Y:S04]  /*10e60*/  LDSM.16.MT88.4 R12, [R156+0x9400] ;  /* 0x009400009c0c783b */ /* 0x000e680000004200 */
[----:B------:R-:W-:Y:S04]  /*10e70*/  LDSM.16.MT88.4 R108, [R158+0x9000] ;  /* 0x009000009e6c783b */ /* 0x000fe80000004200 */
[----:B------:R-:W-:Y:S04]  /*10e80*/  LDSM.16.MT88.4 R28, [R158+0x9400] ;  /* 0x009400009e1c783b */ /* 0x000fe80000004200 */
[----:B------:R-:W-:Y:S01]  /*10e90*/  LDSM.16.MT88.4 R16, [R156+0xb400] ;  /* 0x00b400009c10783b */ /* 0x000fe20000004200 */
        /* <DEDUP_REMOVED lines=18> */
[----:B------:R-:W4:Y:S01]  /*10fc0*/  MUFU.EX2 R127, R127 ;  /* 0x0000007f007f7308 */ /* 0x000f220000000800 */
[-CC-:B------:R-:W-:Y:S01]  /*10fd0*/  FFMA.FTZ R51, R51, R27.reuse, -R48.reuse ;  /* 0x0000001b33337223 */ /* 0x180fe20000010830 */
[-CC-:B------:R-:W-:Y:S01]  /*10fe0*/  FFMA.FTZ R50, R77, R27.reuse, -R48.reuse ;  /* 0x0000001b4d327223 */ /* 0x180fe20000010830 */
[-C--:B------:R-:W-:Y:S01]  /*10ff0*/  FFMA.FTZ R43, R69, R27.reuse, -R48 ;  /* 0x0000001b452b7223 */ /* 0x080fe20000010830 */
[----:B------:R-:W-:Y:S01]  /*11000*/  MUFU.EX2 R128, R128 ;  /* 0x0000008000807308 */ /* 0x000fe20000000800 */
[-CC-:B------:R-:W-:Y:S01]  /*11010*/  FFMA.FTZ R44, R71, R27.reuse, -R60.reuse ;  /* 0x0000001b472c7223 */ /* 0x180fe2000001083c */
[----:B------:R-:W1:Y:S01]  /*11020*/  LDSM.16.MT88.4 R96, [R158+0xd000] ;  /* 0x00d000009e60783b */ /* 0x000e620000004200 */
[-CC-:B------:R-:W-:Y:S01]  /*11030*/  FFMA.FTZ R42, R197, R27.reuse, -R60.reuse ;  /* 0x0000001bc52a7223 */ /* 0x180fe2000001083c */
[----:B------:R-:W2:Y:S01]  /*11040*/  MUFU.EX2 R123, R123 ;  /* 0x0000007b007b7308 */ /* 0x000ea20000000800 */
[-CC-:B------:R-:W-:Y:S01]  /*11050*/  FFMA.FTZ R39, R201, R27.reuse, -R60.reuse ;  /* 0x0000001bc9277223 */ /* 0x180fe2000001083c */
[----:B------:R-:W-:Y:S01]  /*11060*/  LDSM.16.MT88.4 R88, [R156+0xb000] ;  /* 0x00b000009c58783b */ /* 0x000fe20000004200 */
[-C--:B------:R-:W-:Y:S01]  /*11070*/  FFMA.FTZ R38, R207, R27.reuse, -R60 ;  /* 0x0000001bcf267223 */ /* 0x080fe2000001083c */
[----:B------:R-:W-:Y:S01]  /*11080*/  MUFU.EX2 R129, R129 ;  /* 0x0000008100817308 */ /* 0x000fe20000000800 */
[-CC-:B------:R-:W-:Y:S01]  /*11090*/  FFMA.FTZ R41, R195, R27.reuse, -R48.reuse ;  /* 0x0000001bc3297223 */ /* 0x180fe20000010830 */
[----:B----4-:R-:W-:Y:S01]  /*110a0*/  F2FP.BF16.F32.PACK_AB R105, R127, R130 ;  /* 0x000000827f69723e */ /* 0x010fe200000010ff */
[-CC-:B------:R-:W-:Y:S01]  /*110b0*/  FFMA.FTZ R40, R193, R27.reuse, -R48.reuse ;  /* 0x0000001bc1287223 */ /* 0x180fe20000010830 */
[----:B------:R-:W4:Y:S01]  /*110c0*/  MUFU.EX2 R132, R132 ;  /* 0x0000008400847308 */ /* 0x000f220000000800 */
[-CC-:B------:R-:W-:Y:S01]  /*110d0*/  FFMA.FTZ R37, R203, R27.reuse, -R48.reuse ;  /* 0x0000001bcb257223 */ /* 0x180fe20000010830 */
[-C--:B------:R-:W-:Y:S01]  /*110e0*/  FFMA.FTZ R36, R205, R27.reuse, -R48 ;  /* 0x0000001bcd247223 */ /* 0x080fe20000010830 */
[-CC-:B------:R-:W-:Y:S01]  /*110f0*/  FFMA.FTZ R35, R199, R27.reuse, -R60.reuse ;  /* 0x0000001bc7237223 */ /* 0x180fe2000001083c */
[----:B------:R-:W-:Y:S01]  /*11100*/  MUFU.EX2 R126, R126 ;  /* 0x0000007e007e7308 */ /* 0x000fe20000000800 */
[-C--:B------:R-:W-:Y:S01]  /*11110*/  FFMA.FTZ R32, R151, R27.reuse, -R60 ;  /* 0x0000001b97207223 */ /* 0x080fe2000001083c */
[----:B--2---:R-:W-:Y:S01]  /*11120*/  F2FP.BF16.F32.PACK_AB R107, R123, R128 ;  /* 0x000000807b6b723e */ /* 0x004fe200000010ff */
[-CC-:B------:R-:W-:Y:S01]  /*11130*/  FFMA.FTZ R34, R149, R27.reuse, -R48.reuse ;  /* 0x0000001b95227223 */ /* 0x180fe20000010830 */
[----:B------:R-:W2:Y:S01]  /*11140*/  MUFU.EX2 R125, R125 ;  /* 0x0000007d007d7308 */ /* 0x000ea20000000800 */
[-C--:B------:R-:W-:Y:S01]  /*11150*/  FFMA.FTZ R33, R147, R27.reuse, -R48 ;  /* 0x0000001b93217223 */ /* 0x080fe20000010830 */
[-CC-:B------:R-:W-:Y:S01]  /*11160*/  FFMA.FTZ R3, R153, R27.reuse, -R60.reuse ;  /* 0x0000001b99037223 */ /* 0x180fe2000001083c */
[-CC-:B------:R-:W-:Y:S01]  /*11170*/  FFMA.FTZ R138, R143, R27.reuse, -R60.reuse ;  /* 0x0000001b8f8a7223 */ /* 0x180fe2000001083c */
[----:B------:R-:W-:Y:S01]  /*11180*/  MUFU.EX2 R54, R54 ;  /* 0x0000003600367308 */ /* 0x000fe20000000800 */
[--C-:B------:R-:W-:Y:S01]  /*11190*/  FFMA.FTZ R135, R135, R27, -R60.reuse ;  /* 0x0000001b87877223 */ /* 0x100fe2000001083c */
[----:B----4-:R-:W-:Y:S01]  /*111a0*/  F2FP.BF16.F32.PACK_AB R104, R132, R129 ;  /* 0x000000818468723e */ /* 0x010fe200000010ff */
[-C--:B------:R-:W-:Y:S01]  /*111b0*/  FFMA.FTZ R134, R145, R27.reuse, -R60 ;  /* 0x0000001b91867223 */ /* 0x080fe2000001083c */
[----:B------:R-:W4:Y:S01]  /*111c0*/  MUFU.EX2 R47, R47 ;  /* 0x0000002f002f7308 */ /* 0x000f220000000800 */
[-CC-:B------:R-:W-:Y:S01]  /*111d0*/  FFMA.FTZ R140, R141, R27.reuse, -R48.reuse ;  /* 0x0000001b8d8c7223 */ /* 0x180fe20000010830 */
[-CC-:B------:R-:W-:Y:S01]  /*111e0*/  FFMA.FTZ R136, R137, R27.reuse, -R48.reuse ;  /* 0x0000001b89887223 */ /* 0x180fe20000010830 */
[-C--:B------:R-:W-:Y:S01]  /*111f0*/  FFMA.FTZ R139, R139, R27.reuse, -R48 ;  /* 0x0000001b8b8b7223 */ /* 0x080fe20000010830 */
[----:B------:R-:W-:Y:S01]  /*11200*/  MUFU.EX2 R45, R45 ;  /* 0x0000002d002d7308 */ /* 0x000fe20000000800 */
[-C--:B------:R-:W-:Y:S01]  /*11210*/  FFMA.FTZ R64, R64, R27.reuse, -R60 ;  /* 0x0000001b40407223 */ /* 0x080fe2000001083c */
[----:B--2---:R-:W-:Y:S01]  /*11220*/  F2FP.BF16.F32.PACK_AB R106, R125, R126 ;  /* 0x0000007e7d6a723e */ /* 0x004fe200000010ff */
[----:B------:R-:W-:Y:S01]  /*11230*/  FADD.FTZ R127, R130, R127 ;  /* 0x0000007f827f7221 */ /* 0x000fe20000010000 */
[----:B------:R-:W-:Y:S01]  /*11240*/  MUFU.EX2 R52, R52 ;  /* 0x0000003400347308 */ /* 0x000fe20000000800 */
[-C--:B------:R-:W-:Y:S01]  /*11250*/  FFMA.FTZ R67, R67, R27.reuse, -R48 ;  /* 0x0000001b43437223 */ /* 0x080fe20000010830 */
[----:B------:R-:W-:Y:S01]  /*11260*/  FADD.FTZ R129, R129, R132 ;  /* 0x0000008481817221 */ /* 0x000fe20000010000 */
[----:B------:R-:W-:Y:S01]  /*11270*/  FFMA.FTZ R122, R122, R27, -R60 ;  /* 0x0000001b7a7a7223 */ /* 0x000fe2000001083c */
[----:B------:R-:W2:Y:S01]  /*11280*/  MUFU.EX2 R51, R51 ;  /* 0x0000003300337308 */ /* 0x000ea20000000800 */
[----:B------:R-:W-:Y:S03]  /*11290*/  HMMA.16816.F32.BF16 R76, R104, R80, RZ ;  /* 0x00000050684c723c */ /* 0x000fe600000418ff */
[----:B----4-:R-:W-:Y:S01]  /*112a0*/  F2FP.BF16.F32.PACK_AB R5, R47, R54 ;  /* 0x000000362f05723e */ /* 0x010fe200000010ff */
[----:B------:R-:W-:Y:S01]  /*112b0*/  MUFU.EX2 R50, R50 ;  /* 0x0000003200327308 */ /* 0x000fe20000000800 */
[----:B------:R-:W-:-:S03]  /*112c0*/  ISETP.GE.AND P0, PT, R49, R166, PT ;  /* 0x000000a63100720c */ /* 0x000fc60003f06270 */
[----:B------:R-:W4:Y:S01]  /*112d0*/  MUFU.EX2 R43, R43 ;  /* 0x0000002b002b7308 */ /* 0x000f220000000800 */
[----:B------:R-:W-:Y:S03]  /*112e0*/  HMMA.16816.F32.BF16 R80, R104, R82, RZ ;  /* 0x000000526850723c */ /* 0x000fe600000418ff */
[----:B------:R-:W5:Y:S01]  /*112f0*/  MUFU.EX2 R44, R44 ;  /* 0x0000002c002c7308 */ /* 0x000f620000000800 */
[----:B--2---:R-:W-:-:S03]  /*11300*/  F2FP.BF16.F32.PACK_AB R4, R51, R52 ;  /* 0x000000343304723e */ /* 0x004fc600000010ff */
[----:B------:R-:W-:Y:S01]  /*11310*/  MUFU.EX2 R42, R42 ;  /* 0x0000002a002a7308 */ /* 0x000fe20000000800 */
[----:B---3--:R-:W-:Y:S03]  /*11320*/  HMMA.16816.F32.BF16 R68, R104, R72, RZ ;  /* 0x000000486844723c */ /* 0x008fe600000418ff */
[----:B------:R-:W-:Y:S01]  /*11330*/  MUFU.EX2 R39, R39 ;  /* 0x0000002700277308 */ /* 0x000fe20000000800 */
[----:B----4-:R-:W-:-:S03]  /*11340*/  F2FP.BF16.F32.PACK_AB R6, R43, R50 ;  /* 0x000000322b06723e */ /* 0x010fc600000010ff */
[----:B------:R-:W-:Y:S01]  /*11350*/  MUFU.EX2 R38, R38 ;  /* 0x0000002600267308 */ /* 0x000fe20000000800 */
[----:B------:R-:W-:Y:S01]  /*11360*/  HMMA.16816.F32.BF16 R72, R104, R74, RZ ;  /* 0x0000004a6848723c */ /* 0x000fe200000418ff */
[----:B-----5:R-:W-:Y:S02]  /*11370*/  F2FP.BF16.F32.PACK_AB R7, R44, R45 ;  /* 0x0000002d2c07723e */ /* 0x020fe400000010ff */
[----:B------:R-:W-:Y:S04]  /*11380*/  MUFU.EX2 R41, R41 ;  /* 0x0000002900297308 */ /* 0x000fe80000000800 */
[----:B------:R-:W2:Y:S01]  /*11390*/  MUFU.EX2 R40, R40 ;  /* 0x0000002800287308 */ /* 0x000ea20000000800 */
[C---:B------:R-:W-:Y:S03]  /*113a0*/  HMMA.16816.F32.BF16 R76, R4.reuse, R8, R76 ;  /* 0x00000008044c723c */ /* 0x040fe6000004184c */
[----:B------:R-:W-:Y:S04]  /*113b0*/  MUFU.EX2 R37, R37 ;  /* 0x0000002500257308 */ /* 0x000fe80000000800 */
[----:B------:R-:W3:Y:S01]  /*113c0*/  MUFU.EX2 R36, R36 ;  /* 0x0000002400247308 */ /* 0x000ee20000000800 */
[C---:B------:R-:W-:Y:S01]  /*113d0*/  HMMA.16816.F32.BF16 R80, R4.reuse, R10, R80 ;  /* 0x0000000a0450723c */ /* 0x040fe20000041850 */
[----:B------:R-:W4:Y:S02]  /*113e0*/  LDSM.16.MT88.4 R8, [R158+0xd400] ;  /* 0x00d400009e08783b */ /* 0x000f240000004200 */
[----:B------:R-:W5:Y:S04]  /*113f0*/  MUFU.EX2 R35, R35 ;  /* 0x0000002300237308 */ /* 0x000f680000000800 */
[----:B------:R-:W-:Y:S01]  /*11400*/  MUFU.EX2 R32, R32 ;  /* 0x0000002000207308 */ /* 0x000fe20000000800 */
[C---:B-1----:R-:W-:Y:S03]  /*11410*/  HMMA.16816.F32.BF16 R68, R4.reuse, R12, R68 ;  /* 0x0000000c0444723c */ /* 0x042fe60000041844 */
[----:B------:R-:W-:Y:S04]  /*11420*/  MUFU.EX2 R34, R34 ;  /* 0x0000002200227308 */ /* 0x000fe80000000800 */
[----:B------:R-:W1:Y:S01]  /*11430*/  MUFU.EX2 R33, R33 ;  /* 0x0000002100217308 */ /* 0x000e620000000800 */
        /* <DEDUP_REMOVED lines=13> */
[C---:B----4-:R-:W-:Y:S08]  /*11510*/  HMMA.16816.F32.BF16 R92, R4.reuse, R8, R92 ;  /* 0x00000008045c723c */ /* 0x050ff0000004185c */
[----:B------:R-:W-:Y:S01]  /*11520*/  HMMA.16816.F32.BF16 R96, R4, R10, R96 ;  /* 0x0000000a0460723c */ /* 0x000fe20000041860 */
[----:B------:R-:W4:Y:S07]  /*11530*/  LDSM.16.MT88.4 R8, [R156+0xd400] ;  /* 0x00d400009c08783b */ /* 0x000f2e0000004200 */
[C---:B------:R-:W-:Y:S08]  /*11540*/  HMMA.16816.F32.BF16 R84, R104.reuse, R88, RZ ;  /* 0x000000586854723c */ /* 0x040ff000000418ff */
[C---:B------:R-:W-:Y:S08]  /*11550*/  HMMA.16816.F32.BF16 R108, R104.reuse, R110, RZ ;  /* 0x0000006e686c723c */ /* 0x040ff000000418ff */
[C---:B------:R-:W-:Y:S08]  /*11560*/  HMMA.16816.F32.BF16 R88, R104.reuse, R90, RZ ;  /* 0x0000005a6858723c */ /* 0x040ff000000418ff */
[----:B--2---:R-:W-:Y:S01]  /*11570*/  HMMA.16816.F32.BF16 R100, R104, R12, RZ ;  /* 0x0000000c6864723c */ /* 0x004fe200000418ff */
[-C--:B------:R-:W-:Y:S01]  /*11580*/  FFMA.FTZ R12, R131, R27.reuse, -R48 ;  /* 0x0000001b830c7223 */ /* 0x080fe20000010830 */
[----:B------:R-:W-:-:S02]  /*11590*/  FFMA.FTZ R131, R133, R27, -R60 ;  /* 0x0000001b85837223 */ /* 0x000fc4000001083c */
[----:B------:R-:W-:Y:S04]  /*115a0*/  MUFU.EX2 R133, R139 ;  /* 0x0000008b00857308 */ /* 0x000fe80000000800 */
[----:B------:R-:W-:Y:S01]  /*115b0*/  HMMA.16816.F32.BF16 R104, R104, R14, RZ ;  /* 0x0000000e6868723c */ /* 0x000fe200000418ff */
[----:B------:R2:W-:Y:S04]  /*115c0*/  MUFU.EX2 R137, R12 ;  /* 0x0000000c00897308 */ /* 0x0005e80000000800 */
[----:B------:R-:W-:Y:S03]  /*115d0*/  MUFU.EX2 R131, R131 ;  /* 0x0000008300837308 */ /* 0x000fe60000000800 */
[----:B------:R-:W-:Y:S05]  /*115e0*/  HMMA.16816.F32.BF16 R112, R4, R28, R112 ;  /* 0x0000001c0470723c */ /* 0x000fea0000041870 */
[-C--:B------:R-:W-:Y:S01]  /*115f0*/  FFMA.FTZ R28, R191, R27.reuse, -R60 ;  /* 0x0000001bbf1c7223 */ /* 0x080fe2000001083c */
[----:B------:R-:W-:-:S05]  /*11600*/  FFMA.FTZ R29, R189, R27, -R48 ;  /* 0x0000001bbd1d7223 */ /* 0x000fca0000010830 */
[----:B------:R-:W-:Y:S01]  /*11610*/  MUFU.EX2 R28, R28 ;  /* 0x0000001c001c7308 */ /* 0x000fe20000000800 */
[C---:B----4-:R-:W-:Y:S01]  /*11620*/  HMMA.16816.F32.BF16 R100, R4.reuse, R8, R100 ;  /* 0x000000080464723c */ /* 0x050fe20000041864 */
[----:B--2---:R-:W-:Y:S02]  /*11630*/  LDSM.16.MT88.4 R12, [R156+0xa400] ;  /* 0x00a400009c0c783b */ /* 0x004fe40000004200 */
[----:B------:R-:W-:Y:S05]  /*11640*/  MUFU.EX2 R29, R29 ;  /* 0x0000001d001d7308 */ /* 0x000fea0000000800 */
[C---:B------:R-:W-:Y:S01]  /*11650*/  HMMA.16816.F32.BF16 R104, R4.reuse, R10, R104 ;  /* 0x0000000a0468723c */ /* 0x040fe20000041868 */
[----:B------:R-:W2:Y:S07]  /*11660*/  LDSM.16.MT88.4 R8, [R158+0x9800] ;  /* 0x009800009e08783b */ /* 0x000eae0000004200 */
[----:B------:R-:W-:Y:S03]  /*11670*/  HMMA.16816.F32.BF16 R108, R4, R30, R108 ;  /* 0x0000001e046c723c */ /* 0x000fe6000004186c */
[-C--:B------:R-:W-:Y:S01]  /*11680*/  FFMA.FTZ R31, R155, R27.reuse, -R60 ;  /* 0x0000001b9b1f7223 */ /* 0x080fe2000001083c */
[----:B------:R-:W-:-:S05]  /*11690*/  FFMA.FTZ R30, R169, R27, -R48 ;  /* 0x0000001ba91e7223 */ /* 0x000fca0000010830 */
[----:B------:R-:W4:Y:S01]  /*116a0*/  MUFU.EX2 R31, R31 ;  /* 0x0000001f001f7308 */ /* 0x000f220000000800 */
[C---:B------:R-:W-:Y:S03]  /*116b0*/  HMMA.16816.F32.BF16 R84, R4.reuse, R16, R84 ;  /* 0x000000100454723c */ /* 0x040fe60000041854 */
[----:B------:R-:W4:Y:S05]  /*116c0*/  MUFU.EX2 R30, R30 ;  /* 0x0000001e001e7308 */ /* 0x000f2a0000000800 */
[----:B------:R-:W-:Y:S03]  /*116d0*/  HMMA.16816.F32.BF16 R88, R4, R18, R88 ;  /* 0x000000120458723c */ /* 0x000fe60000041858 */
[----:B------:R-:W-:Y:S01]  /*116e0*/  F2FP.BF16.F32.PACK_AB R4, R40, R41 ;  /* 0x000000292804723e */ /* 0x000fe200000010ff */
[----:B------:R-:W-:Y:S01]  /*116f0*/  LDSM.16.MT88.4 R16, [R158+0xa400] ;  /* 0x00a400009e10783b */ /* 0x000fe20000004200 */
[----:B------:R-:W-:-:S02]  /*11700*/  F2FP.BF16.F32.PACK_AB R5, R39, R42 ;  /* 0x0000002a2705723e */ /* 0x000fc400000010ff */
[----:B---3--:R-:W-:Y:S02]  /*11710*/  F2FP.BF16.F32.PACK_AB R6, R36, R37 ;  /* 0x000000252406723e */ /* 0x008fe400000010ff */
[----:B-----5:R-:W-:-:S07]  /*11720*/  F2FP.BF16.F32.PACK_AB R7, R35, R38 ;  /* 0x000000262307723e */ /* 0x020fce00000010ff */
        /* <DEDUP_REMOVED lines=18> */
[----:B-1----:R-:W-:-:S02]  /*11850*/  F2FP.BF16.F32.PACK_AB R4, R33, R34 ;  /* 0x000000222104723e */ /* 0x002fc400000010ff */
[----:B----4-:R-:W-:Y:S02]  /*11860*/  F2FP.BF16.F32.PACK_AB R5, R31, R32 ;  /* 0x000000201f05723e */ /* 0x010fe400000010ff */
        /* <DEDUP_REMOVED lines=40> */
[----:B------:R-:W-:Y:S03]  /*11af0*/  HMMA.16816.F32.BF16 R104, R4, R10, R104 ;  /* 0x0000000a0468723c */ /* 0x000fe60000041868 */
[-C--:B------:R-:W-:Y:S01]  /*11b00*/  FFMA.FTZ R5, R58, R27.reuse, -R60 ;  /* 0x0000001b3a057223 */ /* 0x080fe2000001083c */
[-C--:B------:R-:W-:Y:S01]  /*11b10*/  FFMA.FTZ R6, R59, R27.reuse, -R48 ;  /* 0x0000001b3b067223 */ /* 0x080fe20000010830 */
[----:B------:R-:W1:Y:S01]  /*11b20*/  LDSM.16.MT88.4 R8, [R158+0xc400] ;  /* 0x00c400009e08783b */ /* 0x000e620000004200 */
[-CC-:B------:R-:W-:Y:S01]  /*11b30*/  FFMA.FTZ R58, R119, R27.reuse, -R60.reuse ;  /* 0x0000001b773a7223 */ /* 0x180fe2000001083c */
[-C--:B------:R-:W-:Y:S01]  /*11b40*/  FFMA.FTZ R59, R56, R27.reuse, -R60 ;  /* 0x0000001b383b7223 */ /* 0x080fe2000001083c */
[----:B------:R2:W-:Y:S01]  /*11b50*/  MUFU.EX2 R119, R5 ;  /* 0x0000000500777308 */ /* 0x0005e20000000800 */
[-C--:B------:R-:W-:Y:S01]  /*11b60*/  FFMA.FTZ R7, R57, R27.reuse, -R48 ;  /* 0x0000001b39077223 */ /* 0x080fe20000010830 */
[----:B------:R-:W-:Y:S01]  /*11b70*/  FADD.FTZ R4, R128, R127 ;  /* 0x0000007f80047221 */ /* 0x000fe20000010000 */
[-CC-:B------:R-:W-:Y:S01]  /*11b80*/  FFMA.FTZ R127, R55, R27.reuse, -R60.reuse ;  /* 0x0000001b377f7223 */ /* 0x180fe2000001083c */
[----:B------:R-:W-:Y:S01]  /*11b90*/  MUFU.EX2 R58, R58 ;  /* 0x0000003a003a7308 */ /* 0x000fe20000000800 */
[-C--:B------:R-:W-:Y:S01]  /*11ba0*/  FFMA.FTZ R55, R65, R27.reuse, -R60 ;  /* 0x0000001b41377223 */ /* 0x080fe2000001083c */
[----:B------:R-:W-:Y:S01]  /*11bb0*/  FADD.FTZ R123, R123, R4 ;  /* 0x000000047b7b7221 */ /* 0x000fe20000010000 */
[-C--:B------:R-:W-:Y:S01]  /*11bc0*/  FFMA.FTZ R65, R61, R27.reuse, -R60 ;  /* 0x0000001b3d417223 */ /* 0x080fe2000001083c */
[----:B------:R3:W-:Y:S01]  /*11bd0*/  MUFU.EX2 R57, R6 ;  /* 0x0000000600397308 */ /* 0x0007e20000000800 */
[----:B------:R-:W-:-:S03]  /*11be0*/  FFMA.FTZ R61, R24, R27, -R48 ;  /* 0x0000001b183d7223 */ /* 0x000fc60000010830 */
[----:B------:R-:W4:Y:S01]  /*11bf0*/  MUFU.EX2 R128, R7 ;  /* 0x0000000700807308 */ /* 0x000f220000000800 */
[----:B--2---:R-:W-:-:S03]  /*11c00*/  FFMA.FTZ R5, R53, R27, -R48 ;  /* 0x0000001b35057223 */ /* 0x004fc60000010830 */
[----:B------:R2:W-:Y:S04]  /*11c10*/  MUFU.EX2 R53, R67 ;  /* 0x0000004300357308 */ /* 0x0005e80000000800 */
[----:B------:R5:W1:Y:S01]  /*11c20*/  MUFU.EX2 R56, R5 ;  /* 0x0000000500387308 */ /* 0x000a620000000800 */
[----:B---3--:R-:W-:Y:S01]  /*11c30*/  FADD.FTZ R6, R126, R129 ;  /* 0x000000817e067221 */ /* 0x008fe20000010000 */
[-CC-:B------:R-:W-:Y:S02]  /*11c40*/  FFMA.FTZ R126, R124, R27.reuse, -R60.reuse ;  /* 0x0000001b7c7e7223 */ /* 0x180fe4000001083c */
[----:B------:R-:W3:Y:S01]  /*11c50*/  MUFU.EX2 R59, R59 ;  /* 0x0000003b003b7308 */ /* 0x000ee20000000800 */
[----:B------:R-:W-:Y:S01]  /*11c60*/  FFMA.FTZ R124, R63, R27, -R60 ;  /* 0x0000001b3f7c7223 */ /* 0x000fe2000001083c */
[----:B------:R-:W-:Y:S01]  /*11c70*/  FADD.FTZ R125, R125, R6 ;  /* 0x000000067d7d7221 */ /* 0x000fe20000010000 */
[----:B----4-:R-:W-:Y:S01]  /*11c80*/  F2FP.BF16.F32.PACK_AB R4, R128, R57 ;  /* 0x000000398004723e */ /* 0x010fe200000010ff */
[-C--:B------:R-:W-:Y:S01]  /*11c90*/  FFMA.FTZ R63, R46, R27.reuse, -R48 ;  /* 0x0000001b2e3f7223 */ /* 0x080fe20000010830 */
[----:B------:R-:W-:Y:S01]  /*11ca0*/  MUFU.EX2 R55, R55 ;  /* 0x0000003700377308 */ /* 0x000fe20000000800 */
[-C--:B--2---:R-:W-:Y:S01]  /*11cb0*/  FFMA.FTZ R67, R66, R27.reuse, -R60 ;  /* 0x0000001b42437223 */ /* 0x084fe2000001083c */
[-C--:B------:R-:W-:Y:S01]  /*11cc0*/  FFMA.FTZ R66, R26, R27.reuse, -R48 ;  /* 0x0000001b1a427223 */ /* 0x080fe20000010830 */
[----:B------:R-:W-:Y:S01]  /*11cd0*/  FFMA.FTZ R60, R62, R27, -R60 ;  /* 0x0000001b3e3c7223 */ /* 0x000fe2000001083c */
[----:B------:R-:W-:Y:S01]  /*11ce0*/  MUFU.EX2 R46, R126 ;  /* 0x0000007e002e7308 */ /* 0x000fe20000000800 */
[----:B-----5:R-:W-:Y:S01]  /*11cf0*/  F2FP.BF16.F32.PACK_AB R5, R119, R64 ;  /* 0x000000407705723e */ /* 0x020fe200000010ff */
[----:B------:R-:W-:Y:S01]  /*11d00*/  FADD.FTZ R52, R52, R125 ;  /* 0x0000007d34347221 */ /* 0x000fe20000010000 */
[----:B-1----:R-:W-:Y:S01]  /*11d10*/  F2FP.BF16.F32.PACK_AB R6, R56, R53 ;  /* 0x000000353806723e */ /* 0x002fe200000010ff */
[----:B------:R-:W-:Y:S01]  /*11d20*/  MUFU.EX2 R62, R127 ;  /* 0x0000007f003e7308 */ /* 0x000fe20000000800 */
[----:B---3--:R-:W-:-:S03]  /*11d30*/  F2FP.BF16.F32.PACK_AB R7, R59, R58 ;  /* 0x0000003a3b07723e */ /* 0x008fc600000010ff */
[----:B------:R-:W-:Y:S04]  /*11d40*/  MUFU.EX2 R63, R63 ;  /* 0x0000003f003f7308 */ /* 0x000fe80000000800 */
[C---:B------:R-:W-:Y:S01]  /*11d50*/  HMMA.16816.F32.BF16 R112, R4.reuse, R16, R112 ;  /* 0x000000100470723c */ /* 0x040fe20000041870 */
[----:B------:R-:W1:Y:S04]  /*11d60*/  MUFU.EX2 R66, R66 ;  /* 0x0000004200427308 */ /* 0x000e680000000800 */
[----:B------:R-:W-:Y:S03]  /*11d70*/  MUFU.EX2 R61, R61 ;  /* 0x0000003d003d7308 */ /* 0x000fe60000000800 */
[C---:B------:R-:W-:Y:S01]  /*11d80*/  HMMA.16816.F32.BF16 R108, R4.reuse, R18, R108 ;  /* 0x00000012046c723c */ /* 0x040fe2000004186c */
[----:B------:R-:W2:Y:S01]  /*11d90*/  LDSM.16.MT88.4 R16, [R156+0xc400] ;  /* 0x00c400009c10783b */ /* 0x000ea20000004200 */
[----:B------:R-:W-:Y:S04]  /*11da0*/  MUFU.EX2 R65, R65 ;  /* 0x0000004100417308 */ /* 0x000fe80000000800 */
[----:B------:R-:W-:Y:S02]  /*11db0*/  MUFU.EX2 R67, R67 ;  /* 0x0000004300437308 */ /* 0x000fe40000000800 */
[C---:B------:R-:W-:Y:S02]  /*11dc0*/  HMMA.16816.F32.BF16 R76, R4.reuse, R8, R76 ;  /* 0x00000008044c723c */ /* 0x040fe4000004184c */
[----:B------:R-:W-:Y:S06]  /*11dd0*/  MUFU.EX2 R60, R60 ;  /* 0x0000003c003c7308 */ /* 0x000fec0000000800 */
[C---:B------:R-:W-:Y:S01]  /*11de0*/  HMMA.16816.F32.BF16 R80, R4.reuse, R10, R80 ;  /* 0x0000000a0450723c */ /* 0x040fe20000041850 */
[----:B------:R-:W3:Y:S07]  /*11df0*/  LDSM.16.MT88.4 R8, [R156+0xe400] ;  /* 0x00e400009c08783b */ /* 0x000eee0000004200 */
[C---:B------:R-:W-:Y:S08]  /*11e00*/  HMMA.16816.F32.BF16 R68, R4.reuse, R12, R68 ;  /* 0x0000000c0444723c */ /* 0x040ff00000041844 */
[C---:B------:R-:W-:Y:S01]  /*11e10*/  HMMA.16816.F32.BF16 R72, R4.reuse, R14, R72 ;  /* 0x0000000e0448723c */ /* 0x040fe20000041848 */
[----:B------:R-:W4:Y:S07]  /*11e20*/  LDSM.16.MT88.4 R12, [R158+0xe400] ;  /* 0x00e400009e0c783b */ /* 0x000f2e0000004200 */
[C---:B--2---:R-:W-:Y:S08]  /*11e30*/  HMMA.16816.F32.BF16 R84, R4.reuse, R16, R84 ;  /* 0x000000100454723c */ /* 0x044ff00000041854 */
[C---:B------:R-:W-:Y:S01]  /*11e40*/  HMMA.16816.F32.BF16 R88, R4.reuse, R18, R88 ;  /* 0x000000120458723c */ /* 0x040fe20000041858 */
[----:B------:R-:W2:Y:S07]  /*11e50*/  LDSM.16.MT88.4 R16, [R158+0xa800] ;  /* 0x00a800009e10783b */ /* 0x000eae0000004200 */
[C---:B---3--:R-:W-:Y:S03]  /*11e60*/  HMMA.16816.F32.BF16 R100, R4.reuse, R8, R100 ;  /* 0x000000080464723c */ /* 0x048fe60000041864 */
[----:B------:R-:W-:Y:S01]  /*11e70*/  FADD.FTZ R8, R54, R123 ;  /* 0x0000007b36087221 */ /* 0x000fe20000010000 */
[-C--:B------:R-:W-:Y:S01]  /*11e80*/  FFMA.FTZ R54, R25, R27.reuse, -R48 ;  /* 0x0000001b19367223 */ /* 0x080fe20000010830 */
[----:B------:R-:W-:Y:S01]  /*11e90*/  FADD.FTZ R9, R51, R52 ;  /* 0x0000003433097221 */ /* 0x000fe20000010000 */
[-C--:B------:R-:W-:Y:S01]  /*11ea0*/  FFMA.FTZ R123, R23, R27.reuse, -R48 ;  /* 0x0000001b177b7223 */ /* 0x080fe20000010830 */
[----:B------:R-:W-:Y:S01]  /*11eb0*/  FADD.FTZ R8, R47, R8 ;  /* 0x000000082f087221 */ /* 0x000fe20000010000 */
[-C--:B------:R-:W-:Y:S01]  /*11ec0*/  FFMA.FTZ R52, R22, R27.reuse, -R48 ;  /* 0x0000001b16347223 */ /* 0x080fe20000010830 */
[----:B------:R-:W-:Y:S01]  /*11ed0*/  MUFU.EX2 R47, R124 ;  /* 0x0000007c002f7308 */ /* 0x000fe20000000800 */
[----:B------:R-:W-:Y:S01]  /*11ee0*/  FADD.FTZ R50, R50, R9 ;  /* 0x0000000932327221 */ /* 0x000fe20000010000 */
[----:B------:R-:W-:Y:S01]  /*11ef0*/  FADD.FTZ R45, R45, R8 ;  /* 0x000000082d2d7221 */ /* 0x000fe20000010000 */
[C---:B------:R-:W-:Y:S01]  /*11f00*/  HMMA.16816.F32.BF16 R104, R4.reuse, R10, R104 ;  /* 0x0000000a0468723c */ /* 0x040fe20000041868 */
[----:B------:R-:W3:Y:S01]  /*11f10*/  MUFU.EX2 R54, R54 ;  /* 0x0000003600367308 */ /* 0x000ee20000000800 */
[----:B------:R-:W5:Y:S01]  /*11f20*/  LDSM.16.MT88.4 R8, [R158+0xe800] ;  /* 0x00e800009e08783b */ /* 0x000f620000004200 */
[-CC-:B------:R-:W-:Y:S01]  /*11f30*/  FFMA.FTZ R51, R21, R27.reuse, -R48.reuse ;  /* 0x0000001b15337223 */ /* 0x180fe20000010830 */
[----:B------:R-:W-:Y:S01]  /*11f40*/  FFMA.FTZ R48, R20, R27, -R48 ;  /* 0x0000001b14307223 */ /* 0x000fe20000010830 */
[----:B------:R-:W-:Y:S01]  /*11f50*/  FADD.FTZ R45, R44, R45 ;  /* 0x0000002d2c2d7221 */ /* 0x000fe20000010000 */
[----:B------:R-:W-:Y:S01]  /*11f60*/  LDSM.16.MT88.4 R20, [R158+0xc800] ;  /* 0x00c800009e14783b */ /* 0x000fe20000004200 */
[----:B------:R-:W-:Y:S01]  /*11f70*/  FADD.FTZ R50, R43, R50 ;  /* 0x000000322b327221 */ /* 0x000fe20000010000 */
[----:B----4-:R-:W-:Y:S03]  /*11f80*/  HMMA.16816.F32.BF16 R92, R4, R12, R92 ;  /* 0x0000000c045c723c */ /* 0x010fe6000004185c */
[----:B------:R-:W-:Y:S01]  /*11f90*/  FADD.FTZ R42, R42, R45 ;  /* 0x0000002d2a2a7221 */ /* 0x000fe20000010000 */
[----:B------:R-:W-:Y:S01]  /*11fa0*/  LDSM.16.MT88.4 R24, [R156+0xa800] ;  /* 0x00a800009c18783b */ /* 0x000fe20000004200 */
[----:B------:R-:W-:Y:S01]  /*11fb0*/  FADD.FTZ R41, R41, R50 ;  /* 0x0000003229297221 */ /* 0x000fe20000010000 */
[----:B------:R-:W-:Y:S01]  /*11fc0*/  MUFU.EX2 R123, R123 ;  /* 0x0000007b007b7308 */ /* 0x000fe20000000800 */
[----:B------:R-:W-:-:S02]  /*11fd0*/  FADD.FTZ R39, R39, R42 ;  /* 0x0000002a27277221 */ /* 0x000fc40000010000 */
[----:B------:R-:W-:Y:S01]  /*11fe0*/  FADD.FTZ R40, R40, R41 ;  /* 0x0000002928287221 */ /* 0x000fe20000010000 */
[----:B------:R-:W-:Y:S03]  /*11ff0*/  HMMA.16816.F32.BF16 R96, R4, R14, R96 ;  /* 0x0000000e0460723c */ /* 0x000fe60000041860 */
[----:B-1----:R-:W-:Y:S01]  /*12000*/  F2FP.BF16.F32.PACK_AB R4, R66, R63 ;  /* 0x0000003f4204723e */ /* 0x002fe200000010ff */
[----:B------:R-:W1:Y:S01]  /*12010*/  LDSM.16.MT88.4 R12, [R156+0xc800] ;  /* 0x00c800009c0c783b */ /* 0x000e620000004200 */
[----:B------:R-:W-:Y:S01]  /*12020*/  F2FP.BF16.F32.PACK_AB R5, R55, R62 ;  /* 0x0000003e3705723e */ /* 0x000fe200000010ff */
[----:B------:R-:W-:Y:S01]  /*12030*/  FADD.FTZ R38, R38, R39 ;  /* 0x0000002726267221 */ /* 0x000fe20000010000 */
[----:B---3--:R-:W-:Y:S01]  /*12040*/  F2FP.BF16.F32.PACK_AB R6, R61, R54 ;  /* 0x000000363d06723e */ /* 0x008fe200000010ff */
[----:B------:R-:W-:Y:S01]  /*12050*/  FADD.FTZ R37, R37, R40 ;  /* 0x0000002825257221 */ /* 0x000fe20000010000 */
[----:B------:R-:W-:Y:S01]  /*12060*/  F2FP.BF16.F32.PACK_AB R7, R47, R46 ;  /* 0x0000002e2f07723e */ /* 0x000fe200000010ff */
[----:B------:R-:W3:Y:S01]  /*12070*/  MUFU.EX2 R52, R52 ;  /* 0x0000003400347308 */ /* 0x000ee20000000800 */
[----:B------:R-:W-:Y:S01]  /*12080*/  FADD.FTZ R35, R35, R38 ;  /* 0x0000002623237221 */ /* 0x000fe20000010000 */
[----:B------:R-:W-:-:S02]  /*12090*/  FADD.FTZ R37, R36, R37 ;  /* 0x0000002524257221 */ /* 0x000fc40000010000 */
[----:B------:R-:W-:Y:S01]  /*120a0*/  MUFU.EX2 R51, R51 ;  /* 0x0000003300337308 */ /* 0x000fe20000000800 */
[----:B------:R-:W-:Y:S01]  /*120b0*/  FADD.FTZ R32, R32, R35 ;  /* 0x0000002320207221 */ /* 0x000fe20000010000 */
[C---:B--2---:R-:W-:Y:S03]  /*120c0*/  HMMA.16816.F32.BF16 R112, R4.reuse, R16, R112 ;  /* 0x000000100470723c */ /* 0x044fe60000041870 */
[----:B------:R-:W-:Y:S01]  /*120d0*/  FADD.FTZ R34, R34, R37 ;  /* 0x0000002522227221 */ /* 0x000fe20000010000 */
[----:B------:R-:W2:Y:S01]  /*120e0*/  MUFU.EX2 R48, R48 ;  /* 0x0000003000307308 */ /* 0x000ea20000000800 */
[----:B------:R-:W-:Y:S02]  /*120f0*/  FADD.FTZ R31, R31, R32 ;  /* 0x000000201f1f7221 */ /* 0x000fe40000010000 */
[----:B------:R-:W-:Y:S02]  /*12100*/  FADD.FTZ R33, R33, R34 ;  /* 0x0000002221217221 */ /* 0x000fe40000010000 */
[----:B------:R-:W-:Y:S01]  /*12110*/  FADD.FTZ R28, R28, R31 ;  /* 0x0000001f1c1c7221 */ /* 0x000fe20000010000 */
[----:B------:R-:W-:Y:S01]  /*12120*/  HMMA.16816.F32.BF16 R108, R4, R18, R108 ;  /* 0x00000012046c723c */ /* 0x000fe2000004186c */
[----:B------:R-:W4:Y:S02]  /*12130*/  LDSM.16.MT88.4 R16, [R156+0xe800] ;  /* 0x00e800009c10783b */ /* 0x000f240000004200 */
[----:B------:R-:W-:Y:S01]  /*12140*/  FADD.FTZ R30, R30, R33 ;  /* 0x000000211e1e7221 */ /* 0x000fe20000010000 */
[----:B------:R-:W-:-:S03]  /*12150*/  FADD.FTZ R3, R3, R28 ;  /* 0x0000001c03037221 */ /* 0x000fc60000010000 */
[----:B------:R-:W-:Y:S01]  /*12160*/  FADD.FTZ R29, R29, R30 ;  /* 0x0000001e1d1d7221 */ /* 0x000fe20000010000 */
[----:B------:R-:W-:Y:S01]  /*12170*/  FADD.FTZ R138, R138, R3 ;  /* 0x000000038a8a7221 */ /* 0x000fe20000010000 */
[----:B-----5:R-:W-:Y:S03]  /*12180*/  HMMA.16816.F32.BF16 R92, R4, R8, R92 ;  /* 0x00000008045c723c */ /* 0x020fe6000004185c */
[----:B------:R-:W-:Y:S01]  /*12190*/  FADD.FTZ R140, R140, R29 ;  /* 0x0000001d8c8c7221 */ /* 0x000fe20000010000 */
[----:B------:R-:W-:-:S03]  /*121a0*/  FADD.FTZ R135, R135, R138 ;  /* 0x0000008a87877221 */ /* 0x000fc60000010000 */
[----:B------:R-:W-:Y:S01]  /*121b0*/  FADD.FTZ R137, R137, R140 ;  /* 0x0000008c89897221 */ /* 0x000fe20000010000 */
[----:B------:R-:W-:Y:S01]  /*121c0*/  FADD.FTZ R134, R134, R135 ;  /* 0x0000008786867221 */ /* 0x000fe20000010000 */
[----:B------:R-:W-:Y:S01]  /*121d0*/  HMMA.16816.F32.BF16 R96, R4, R10, R96 ;  /* 0x0000000a0460723c */ /* 0x000fe20000041860 */
[----:B------:R-:W5:Y:S02]  /*121e0*/  LDSM.16.MT88.4 R8, [R158+0xcc00] ;  /* 0x00cc00009e08783b */ /* 0x000f640000004200 */
[----:B------:R-:W-:-:S04]  /*121f0*/  FADD.FTZ R131, R131, R134 ;  /* 0x0000008683837221 */ /* 0x000fc80000010000 */
[----:B------:R-:W-:Y:S01]  /*12200*/  FADD.FTZ R64, R64, R131 ;  /* 0x0000008340407221 */ /* 0x000fe20000010000 */
[----:B-1----:R-:W-:Y:S03]  /*12210*/  HMMA.16816.F32.BF16 R84, R4, R12, R84 ;  /* 0x0000000c0454723c */ /* 0x002fe60000041854 */
[----:B------:R-:W-:-:S04]  /*12220*/  FADD.FTZ R119, R119, R64 ;  /* 0x0000004077777221 */ /* 0x000fc80000010000 */
[----:B------:R-:W-:Y:S01]  /*12230*/  FADD.FTZ R58, R58, R119 ;  /* 0x000000773a3a7221 */ /* 0x000fe20000010000 */
[----:B------:R-:W-:Y:S01]  /*12240*/  HMMA.16816.F32.BF16 R88, R4, R14, R88 ;  /* 0x0000000e0458723c */ /* 0x000fe20000041858 */
[----:B------:R-:W-:Y:S02]  /*12250*/  LDSM.16.MT88.4 R12, [R156+0xac00] ;  /* 0x00ac00009c0c783b */ /* 0x000fe40000004200 */
[----:B------:R-:W-:-:S04]  /*12260*/  FADD.FTZ R59, R59, R58 ;  /* 0x0000003a3b3b7221 */ /* 0x000fc80000010000 */
[----:B------:R-:W-:Y:S01]  /*12270*/  FADD.FTZ R62, R62, R59 ;  /* 0x0000003b3e3e7221 */ /* 0x000fe20000010000 */
[----:B------:R-:W-:Y:S03]  /*12280*/  HMMA.16816.F32.BF16 R76, R4, R20, R76 ;  /* 0x00000014044c723c */ /* 0x000fe6000004184c */
[----:B------:R-:W-:-:S04]  /*12290*/  FADD.FTZ R55, R55, R62 ;  /* 0x0000003e37377221 */ /* 0x000fc80000010000 */
[----:B------:R-:W-:Y:S01]  /*122a0*/  FADD.FTZ R46, R46, R55 ;  /* 0x000000372e2e7221 */ /* 0x000fe20000010000 */
[----:B----4-:R-:W-:Y:S03]  /*122b0*/  HMMA.16816.F32.BF16 R100, R4, R16, R100 ;  /* 0x000000100464723c */ /* 0x010fe60000041864 */
[----:B------:R-:W-:-:S05]  /*122c0*/  FADD.FTZ R47, R47, R46 ;  /* 0x0000002e2f2f7221 */ /* 0x000fca0000010000 */
[C---:B------:R-:W-:Y:S01]  /*122d0*/  HMMA.16816.F32.BF16 R104, R4.reuse, R18, R104 ;  /* 0x000000120468723c */ /* 0x040fe20000041868 */
[----:B------:R-:W1:Y:S07]  /*122e0*/  LDSM.16.MT88.4 R16, [R156+0xcc00] ;  /* 0x00cc00009c10783b */ /* 0x000e6e0000004200 */
[C---:B------:R-:W-:Y:S01]  /*122f0*/  HMMA.16816.F32.BF16 R80, R4.reuse, R22, R80 ;  /* 0x000000160450723c */ /* 0x040fe20000041850 */
[----:B------:R-:W4:Y:S07]  /*12300*/  LDSM.16.MT88.4 R20, [R158+0xac00] ;  /* 0x00ac00009e14783b */ /* 0x000f2e0000004200 */
[C---:B------:R-:W-:Y:S08]  /*12310*/  HMMA.16816.F32.BF16 R68, R4.reuse, R24, R68 ;  /* 0x000000180444723c */ /* 0x040ff00000041844 */
[----:B------:R-:W-:Y:S03]  /*12320*/  HMMA.16816.F32.BF16 R72, R4, R26, R72 ;  /* 0x0000001a0448723c */ /* 0x000fe60000041848 */
[----:B---3--:R-:W-:-:S02]  /*12330*/  F2FP.BF16.F32.PACK_AB R4, R52, R123 ;  /* 0x0000007b3404723e */ /* 0x008fc400000010ff */
[C---:B------:R-:W-:Y:S01]  /*12340*/  F2FP.BF16.F32.PACK_AB R5, R65.reuse, R122 ;  /* 0x0000007a4105723e */ /* 0x040fe200000010ff */
[----:B------:R-:W-:Y:S01]  /*12350*/  FADD.FTZ R122, R122, R47 ;  /* 0x0000002f7a7a7221 */ /* 0x000fe20000010000 */
[----:B--2---:R-:W-:Y:S02]  /*12360*/  F2FP.BF16.F32.PACK_AB R6, R48, R51 ;  /* 0x000000333006723e */ /* 0x004fe400000010ff */
[----:B------:R-:W-:Y:S01]  /*12370*/  F2FP.BF16.F32.PACK_AB R7, R60, R67 ;  /* 0x000000433c07723e */ /* 0x000fe200000010ff */
[----:B------:R-:W-:-:S04]  /*12380*/  FADD.FTZ R122, R65, R122 ;  /* 0x0000007a417a7221 */ /* 0x000fc80000010000 */
[----:B------:R-:W-:Y:S02]  /*12390*/  FADD.FTZ R67, R67, R122 ;  /* 0x0000007a43437221 */ /* 0x000fe40000010000 */
[----:B-----5:R-:W-:Y:S03]  /*123a0*/  HMMA.16816.F32.BF16 R76, R4, R8, R76 ;  /* 0x00000008044c723c */ /* 0x020fe6000004184c */
[----:B------:R-:W-:-:S05]  /*123b0*/  FADD.FTZ R189, R60, R67 ;  /* 0x000000433cbd7221 */ /* 0x000fca0000010000 */
[C---:B------:R-:W-:Y:S01]  /*123c0*/  HMMA.16816.F32.BF16 R80, R4.reuse, R10, R80 ;  /* 0x0000000a0450723c */ /* 0x040fe20000041850 */
[----:B------:R-:W2:Y:S07]  /*123d0*/  LDSM.16.MT88.4 R8, [R156+0xec00] ;  /* 0x00ec00009c08783b */ /* 0x000eae0000004200 */
[----:B-1----:R-:W-:Y:S03]  /*123e0*/  HMMA.16816.F32.BF16 R84, R4, R16, R84 ;  /* 0x000000100454723c */ /* 0x002fe60000041854 */
[----:B------:R-:W-:-:S04]  /*123f0*/  FADD.FTZ R16, R136, R137 ;  /* 0x0000008988107221 */ /* 0x000fc80000010000 */
[----:B------:R-:W-:Y:S01]  /*12400*/  FADD.FTZ R16, R133, R16 ;  /* 0x0000001085107221 */ /* 0x000fe20000010000 */
[----:B------:R-:W-:Y:S03]  /*12410*/  HMMA.16816.F32.BF16 R68, R4, R12, R68 ;  /* 0x0000000c0444723c */ /* 0x000fe60000041844 */
[----:B------:R-:W-:-:S04]  /*12420*/  FADD.FTZ R57, R57, R16 ;  /* 0x0000001039397221 */ /* 0x000fc80000010000 */
[----:B------:R-:W-:Y:S01]  /*12430*/  FADD.FTZ R128, R128, R57 ;  /* 0x0000003980807221 */ /* 0x000fe20000010000 */
[----:B------:R-:W-:Y:S01]  /*12440*/  HMMA.16816.F32.BF16 R72, R4, R14, R72 ;  /* 0x0000000e0448723c */ /* 0x000fe20000041848 */
[----:B------:R-:W1:Y:S02]  /*12450*/  LDSM.16.MT88.4 R12, [R158+0xec00] ;  /* 0x00ec00009e0c783b */ /* 0x000e640000004200 */
[----:B------:R-:W-:-:S04]  /*12460*/  FADD.FTZ R53, R53, R128 ;  /* 0x0000008035357221 */ /* 0x000fc80000010000 */
[----:B------:R-:W-:Y:S01]  /*12470*/  FADD.FTZ R56, R56, R53 ;  /* 0x0000003538387221 */ /* 0x000fe20000010000 */
[----:B----4-:R-:W-:Y:S03]  /*12480*/  HMMA.16816.F32.BF16 R112, R4, R20, R112 ;  /* 0x000000140470723c */ /* 0x010fe60000041870 */
[----:B------:R-:W-:-:S04]  /*12490*/  FADD.FTZ R3, R63, R56 ;  /* 0x000000383f037221 */ /* 0x000fc80000010000 */
[----:B------:R-:W-:Y:S01]  /*124a0*/  FADD.FTZ R3, R66, R3 ;  /* 0x0000000342037221 */ /* 0x000fe20000010000 */
[C---:B------:R-:W-:Y:S08]  /*124b0*/  HMMA.16816.F32.BF16 R108, R4.reuse, R22, R108 ;  /* 0x00000016046c723c */ /* 0x040ff0000004186c */
[----:B--2---:R-:W-:Y:S03]  /*124c0*/  HMMA.16816.F32.BF16 R100, R4, R8, R100 ;  /* 0x000000080464723c */ /* 0x004fe60000041864 */
[----:B------:R-:W-:-:S04]  /*124d0*/  FADD.FTZ R8, R54, R3 ;  /* 0x0000000336087221 */ /* 0x000fc80000010000 */
[----:B------:R-:W-:Y:S01]  /*124e0*/  FADD.FTZ R8, R61, R8 ;  /* 0x000000083d087221 */ /* 0x000fe20000010000 */
[----:B------:R-:W-:Y:S03]  /*124f0*/  HMMA.16816.F32.BF16 R88, R4, R18, R88 ;  /* 0x000000120458723c */ /* 0x000fe60000041858 */
[----:B------:R-:W-:-:S04]  /*12500*/  FADD.FTZ R123, R123, R8 ;  /* 0x000000087b7b7221 */ /* 0x000fc80000010000 */
[----:B------:R-:W-:Y:S01]  /*12510*/  FADD.FTZ R52, R52, R123 ;  /* 0x0000007b34347221 */ /* 0x000fe20000010000 */
[----:B------:R-:W-:Y:S03]  /*12520*/  HMMA.16816.F32.BF16 R104, R4, R10, R104 ;  /* 0x0000000a0468723c */ /* 0x000fe60000041868 */
[----:B------:R-:W-:-:S04]  /*12530*/  FADD.FTZ R51, R51, R52 ;  /* 0x0000003433337221 */ /* 0x000fc80000010000 */
[----:B------:R-:W-:Y:S01]  /*12540*/  FADD.FTZ R180, R48, R51 ;  /* 0x0000003330b47221 */ /* 0x000fe20000010000 */
[C---:B-1----:R-:W-:Y:S08]  /*12550*/  HMMA.16816.F32.BF16 R92, R4.reuse, R12, R92 ;  /* 0x0000000c045c723c */ /* 0x042ff0000004185c */
[----:B------:R-:W-:Y:S01]  /*12560*/  HMMA.16816.F32.BF16 R96, R4, R14, R96 ;  /* 0x0000000e0460723c */ /* 0x000fe20000041860 */
[----:B------:R-:W-:-:S04]  /*12570*/  NOP ;  /* 0x0000000000007918 */ /* 0x000fc80000000000 */
[----:B------:R-:W-:-:S15]  /*12580*/  @!P0 BRA `(.L_x_1469) ;  /* 0x0000003800d08947 */ /* 0x000fde0003800000 */
[----:B------:R-:W-:Y:S01]  /*12590*/  ISETP.NE.U32.AND P3, PT, R186, RZ, PT ;  /* 0x000000ffba00720c */ /* 0x000fe20003f65070 */
[----:B------:R-:W-:Y:S02]  /*125a0*/  IMAD.MOV.U32 R123, RZ, RZ, R0 ;  /* 0x000000ffff7b7224 */ /* 0x000fe400078e0000 */
[----:B------:R-:W-:Y:S01]  /*125b0*/  IMAD.MOV.U32 R119, RZ, RZ, R2 ;  /* 0x000000ffff777224 */ /* 0x000fe200078e0002 */
[----:B------:R-:W-:-:S13]  /*125c0*/  ISETP.NE.AND.EX P3, PT, R187, RZ, PT, P3 ;  /* 0x000000ffbb00720c */ /* 0x000fda0003f65330 */
.L_x_1476:
        /* <DEDUP_REMOVED lines=47> */
[----:B------:R-:W-:Y:S02]  /*128c0*/  ISETP.NE.AND P1, PT, R9, RZ, PT ;  /* 0x000000ff0900720c */ /* 0x000fe40003f25270 */
[----:B------:R-:W-:Y:S03]  /*128d0*/  LOP3.LUT R3, RZ, R9, RZ, 0x33, !PT ;  /* 0x00000009ff037212 */ /* 0x000fe600078e33ff */
[----:B------:R-:W-:Y:S04]  /*128e0*/  @P5 VIADD R7, R7, 0x1 ;  /* 0x0000000107075836 */ /* 0x000fe80000000000 */
        /* <DEDUP_REMOVED lines=27> */
.L_x_1471:
[----:B------:R-:W-:Y:S05]  /*12aa0*/  BSYNC.RECONVERGENT B0 ;  /* 0x0000000000007941 */ /* 0x000fea0003800200 */
.L_x_1470:
[-C--:B------:R-:W-:Y:S01]  /*12ab0*/  ISETP.GE.AND P2, PT, R118, R177.reuse, PT ;  /* 0x000000b17600720c */ /* 0x080fe20003f46270 */
[----:B------:R-:W1:Y:S01]  /*12ac0*/  S2UR UR7, SR_CgaCtaId ;  /* 0x00000000000779c3 */ /* 0x000e620000008800 */
[----:B------:R-:W-:Y:S01]  /*12ad0*/  IMAD.SHL.U32 R5, R173, 0x8, RZ ;  /* 0x00000008ad057824 */ /* 0x000fe200078e00ff */
[-C--:B------:R-:W-:Y:S01]  /*12ae0*/  ISETP.GE.AND P1, PT, R117, R177.reuse, PT ;  /* 0x000000b17500720c */ /* 0x080fe20003f26270 */
[----:B------:R-:W-:Y:S01]  /*12af0*/  UMOV UR9, 0x400 ;  /* 0x0000040000097882 */ /* 0x000fe20000000000 */
[----:B------:R-:W-:Y:S01]  /*12b00*/  ISETP.GE.AND P0, PT, R116, R177, PT ;  /* 0x000000b17400720c */ /* 0x000fe20003f06270 */
[----:B------:R-:W-:Y:S01]  /*12b10*/  VIADD R175, R175, 0xffffffff ;  /* 0xffffffffafaf7836 */ /* 0x000fe20000000000 */
[C---:B------:R-:W-:Y:S01]  /*12b20*/  LOP3.LUT R0, R5.reuse, 0xc0, RZ, 0xc0, !PT ;  /* 0x000000c005007812 */ /* 0x040fe200078ec0ff */
[----:B------:R-:W-:Y:S01]  /*12b30*/  BSSY.RECONVERGENT B1, `(.L_x_1472) ;  /* 0x000017e000017945 */ /* 0x000fe20003800200 */
[----:B------:R-:W-:Y:S02]  /*12b40*/  LOP3.LUT R118, R5, 0x18, RZ, 0xc0, !PT ;  /* 0x0000001805767812 */ /* 0x000fe400078ec0ff */
[----:B------:R-:W-:Y:S02]  /*12b50*/  LOP3.LUT R3, R0, 0x18, R173, 0xf8, !PT ;  /* 0x0000001800037812 */ /* 0x000fe400078ef8ad */
[----:B------:R-:W-:Y:S01]  /*12b60*/  @!PT LDS RZ, [RZ] ;  /* 0x00000000fffff984 */ /* 0x000fe20000000800 */
[----:B------:R-:W-:Y:S01]  /*12b70*/  @!PT LDS RZ, [RZ] ;  /* 0x00000000fffff984 */ /* 0x000fe20000000800 */
[----:B------:R-:W-:Y:S01]  /*12b80*/  @!PT LDS RZ, [RZ] ;  /* 0x00000000fffff984 */ /* 0x000fe20000000800 */
[----:B------:R2:W-:Y:S01]  /*12b90*/  @!P2 LDGSTS.E.BYPASS.LTC128B.128 [R179+0x9000], desc[UR4][R170.64] ;  /* 0x09000000aab3afae */ /* 0x0005e2000b981a04 */
[C---:B------:R-:W-:Y:S02]  /*12ba0*/  SHF.L.U64.HI R2, R164.reuse, 0x6, R165 ;  /* 0x00000006a4027819 */ /* 0x040fe400000102a5 */
[----:B------:R-:W-:Y:S01]  /*12bb0*/  LOP3.LUT R0, R3, R118, RZ, 0x3c, !PT ;  /* 0x0000007603007212 */ /* 0x000fe200078e3cff */
[----:B------:R2:W-:Y:S01]  /*12bc0*/  @P2 STS.128 [R179+0x9000], RZ ;  /* 0x009000ffb3002388 */ /* 0x0005e20000000c00 */
[----:B------:R-:W-:Y:S02]  /*12bd0*/  IMAD.SHL.U32 R3, R164, 0x40, RZ ;  /* 0x00000040a4037824 */ /* 0x000fe400078e00ff */
[----:B------:R-:W-:Y:S01]  /*12be0*/  LOP3.LUT R0, R0, 0x1f20, R5, 0xf8, !PT ;  /* 0x00001f2000007812 */ /* 0x000fe200078ef805 */
[----:B------:R-:W-:Y:S02]  /*12bf0*/  @!P0 IMAD.MOV.U32 R10, RZ, RZ, R170 ;  /* 0x000000ffff0a8224 */ /* 0x000fe400078e00aa */
[--C-:B------:R-:W-:Y:S01]  /*12c00*/  @!P0 IMAD.MOV.U32 R11, RZ, RZ, R171.reuse ;  /* 0x000000ffff0b8224 */ /* 0x100fe200078e00ab */
[C---:B------:R-:W-:Y:S01]  /*12c10*/  IADD3 R6, P4, PT, R3.reuse, R170, RZ ;  /* 0x000000aa03067210 */ /* 0x040fe20007f9e0ff */
[----:B-1----:R-:W-:Y:S03]  /*12c20*/  ULEA UR6, UR7, UR9, 0x18 ;  /* 0x0000000907067291 */ /* 0x002fe6000f8ec0ff */
[C---:B------:R-:W-:Y:S01]  /*12c30*/  IADD3 R4, P5, PT, R3.reuse, R6, RZ ;  /* 0x0000000603047210 */ /* 0x040fe20007fbe0ff */
[C---:B------:R-:W-:Y:S03]  /*12c40*/  IMAD.X R7, R2.reuse, 0x1, R171, P4 ;  /* 0x0000000102077824 */ /* 0x040fe600020e06ab */
[----:B------:R-:W-:Y:S01]  /*12c50*/  IADD3 R8, P4, PT, R3, R4, RZ ;  /* 0x0000000403087210 */ /* 0x000fe20007f9e0ff */
[C---:B------:R-:W-:Y:S04]  /*12c60*/  IMAD.X R5, R2.reuse, 0x1, R7, P5 ;  /* 0x0000000102057824 */ /* 0x040fe800028e0607 */
[----:B------:R-:W-:Y:S01]  /*12c70*/  IMAD.X R9, R2, 0x1, R5, P4 ;  /* 0x0000000102097824 */ /* 0x000fe200020e0605 */
[----:B------:R-:W-:Y:S02]  /*12c80*/  ISETP.GT.AND P4, PT, R175, R166, PT ;  /* 0x000000a6af00720c */ /* 0x000fe40003f84270 */
[----:B--2---:R-:W-:Y:S05]  /*12c90*/  LEA R179, R0, UR6, 0x1 ;  /* 0x0000000600b37c11 */ /* 0x004fea000f8e08ff */
        /* <DEDUP_REMOVED lines=64> */
[----:B------:R-:W5:Y:S04]  /*130a0*/  LDSM.16.M88.4 R64, [R160+0x4c00] ;  /* 0x004c0000a040783b */ /* 0x000f680000000200 */
[----:B------:R-:W-:Y:S01]  /*130b0*/  LDSM.16.M88.4 R148, [R159] ;  /* 0x000000009f94783b */ /* 0x000fe20000000200 */
[C---:B-1----:R-:W-:Y:S03]  /*130c0*/  HMMA.16816.F32.BF16 R4, R124.reuse, R128, RZ ;  /* 0x000000807c04723c */ /* 0x042fe600000418ff */
[----:B------:R-:W1:Y:S05]  /*130d0*/  LDSM.16.M88.4 R152, [R157+0x3000] ;  /* 0x003000009d98783b */ /* 0x000e6a0000000200 */
[C---:B--2---:R-:W-:Y:S01]  /*130e0*/  HMMA.16816.F32.BF16 R8, R124.reuse, R130, RZ ;  /* 0x000000827c08723c */ /* 0x044fe200000418ff */
        /* <DEDUP_REMOVED lines=18> */
[C---:B------:R-:W-:Y:S08]  /*13210*/  HMMA.16816.F32.BF16 R8, R148.reuse, R154, R8 ;  /* 0x0000009a9408723c */ /* 0x040ff00000041808 */
[C---:B--2---:R-:W-:Y:S08]  /*13220*/  HMMA.16816.F32.BF16 R12, R148.reuse, R124, R12 ;  /* 0x0000007c940c723c */ /* 0x044ff0000004180c */
        /* <DEDUP_REMOVED lines=137> */
[----:B------:R-:W-:Y:S01]  /*13ac0*/  IABS R3, R126 ;  /* 0x0000007e00037213 */ /* 0x000fe20000000000 */
[----:B------:R-:W3:Y:S01]  /*13ad0*/  LD.E.64 R132, desc[UR4][R120.64+0x20] ;  /* 0x0000200478847980 */ /* 0x000ee2000c101b00 */
[-C--:B--2---:R-:W-:Y:S02]  /*13ae0*/  IABS R124, R129.reuse ;  /* 0x00000081007c7213 */ /* 0x084fe40000000000 */
[-C--:B------:R-:W-:Y:S02]  /*13af0*/  IABS R122, R129.reuse ;  /* 0x00000081007a7213 */ /* 0x080fe40000000000 */
[----:B------:R-:W1:Y:S01]  /*13b00*/  I2F.RP R0, R124 ;  /* 0x0000007c00007306 */ /* 0x000e620000209400 */
[-C--:B------:R-:W-:Y:S02]  /*13b10*/  LOP3.LUT R126, R126, R129.reuse, RZ, 0x3c, !PT ;  /* 0x000000817e7e7212 */ /* 0x080fe400078e3cff */
        /* <DEDUP_REMOVED lines=8> */
[----:B------:R-:W-:Y:S04]  /*13ba0*/  IMAD R127, R127, R124, RZ ;  /* 0x0000007c7f7f7224 */ /* 0x000fe800078e02ff */
[----:B------:R-:W-:Y:S02]  /*13bb0*/  IMAD.HI.U32 R127, R131, R127, R130 ;  /* 0x0000007f837f7227 */ /* 0x000fe400078e0082 */
[----:B------:R-:W2:Y:S04]  /*13bc0*/  LD.E.64 R130, desc[UR4][R120.64+0x38] ;  /* 0x0000380478827980 */ /* 0x000ea8000c101b00 */
        /* <DEDUP_REMOVED lines=43> */
.L_x_1475:
[----:B------:R-:W-:Y:S05]  /*13e80*/  BSYNC.RECONVERGENT B0 ;  /* 0x0000000000007941 */ /* 0x000fea0003800200 */
.L_x_1474:
        /* <DEDUP_REMOVED lines=72> */
.L_x_1473:
[----:B------:R-:W-:Y:S05]  /*14310*/  BSYNC.RECONVERGENT B1 ;  /* 0x0000000000017941 */ /* 0x000fea0003800200 */
.L_x_1472:
        /* <DEDUP_REMOVED lines=33> */
[----:B------:R-:W-:Y:S01]  /*14530*/  IADD3 R174, PT, PT, R174, -0x80, RZ ;  /* 0xffffff80aeae7810 */ /* 0x000fe20007ffe0ff */
[----:B------:R-:W1:Y:S08]  /*14540*/  SHFL.BFLY PT, R2, R131, 0x2, 0x1f ;  /* 0x0c401f0083027f89 */ /* 0x000e7000000e0000 */
        /* <DEDUP_REMOVED lines=10> */
[----:B------:R-:W-:Y:S04]  /*145f0*/  FADD.FTZ R124, -R0, R123 ;  /* 0x0000007b007c7221 */ /* 0x000fe80000010100 */
[C---:B---3--:R-:W-:Y:S01]  /*14600*/  FMUL.FTZ R122, R3.reuse, R124 ;  /* 0x0000007c037a7220 */ /* 0x048fe20000410000 */
[C---:B------:R-:W-:Y:S01]  /*14610*/  FMUL.FTZ R119, R3.reuse, R126 ;  /* 0x0000007e03777220 */ /* 0x040fe20000410000 */
[C---:B------:R-:W-:Y:S01]  /*14620*/  FMUL.FTZ R130, R3.reuse, R2 ;  /* 0x0000000203827220 */ /* 0x040fe20000410000 */
[----:B------:R-:W1:Y:S01]  /*14630*/  LDSM.16.MT88.4 R124, [R158+0x9000] ;  /* 0x009000009e7c783b */ /* 0x000e620000004200 */
[----:B------:R-:W-:Y:S02]  /*14640*/  FMUL.FTZ R128, R3, R0 ;  /* 0x0000000003807220 */ /* 0x000fe40000410000 */
        /* <DEDUP_REMOVED lines=8> */
[-CC-:B------:R-:W-:Y:S01]  /*146d0*/  FFMA.FTZ R137, R11, R3.reuse, -R128.reuse ;  /* 0x000000030b897223 */ /* 0x180fe20000010880 */
[-CC-:B------:R-:W-:Y:S01]  /*146e0*/  FFMA.FTZ R123, R6, R3.reuse, -R128.reuse ;  /* 0x00000003067b7223 */ /* 0x180fe20000010880 */
[-C--:B------:R-:W-:Y:S01]  /*146f0*/  FFMA.FTZ R140, R7, R3.reuse, -R128 ;  /* 0x00000003078c7223 */ /* 0x080fe20000010880 */
[-CC-:B------:R-:W-:Y:S01]  /*14700*/  FFMA.FTZ R134, R4, R3.reuse, -R130.reuse ;  /* 0x0000000304867223 */ /* 0x180fe20000010882 */
[--C-:B------:R-:W-:Y:S01]  /*14710*/  FFMA.FTZ R129, R5, R3, -R130.reuse ;  /* 0x0000000305817223 */ /* 0x100fe20000010882 */
        /* <DEDUP_REMOVED lines=18> */
[----:B------:R-:W-:Y:S01]  /*14840*/  MUFU.EX2 R137, R137 ;  /* 0x0000008900897308 */ /* 0x000fe20000000800 */
        /* <DEDUP_REMOVED lines=8> */
[----:B------:R-:W-:Y:S01]  /*148d0*/  FMUL.FTZ R76, R119, R76 ;  /* 0x0000004c774c7220 */ /* 0x000fe20000410000 */
[----:B----4-:R-:W-:Y:S01]  /*148e0*/  F2FP.BF16.F32.PACK_AB R114, R135, R132 ;  /* 0x000000848772723e */ /* 0x010fe200000010ff */
[C---:B------:R-:W-:Y:S07]  /*148f0*/  FMUL.FTZ R77, R119.reuse, R77 ;  /* 0x0000004d774d7220 */ /* 0x040fee0000410000 */
[----:B------:R-:W4:Y:S01]  /*14900*/  MUFU.EX2 R138, R138 ;  /* 0x0000008a008a7308 */ /* 0x000f220000000800 */
        /* <DEDUP_REMOVED lines=9> */
[----:B--2---:R-:W-:Y:S01]  /*149a0*/  F2FP.BF16.F32.PACK_AB R112, R129, R134 ;  /* 0x000000868170723e */ /* 0x004fe200000010ff */
[----:B------:R-:W-:Y:S01]  /*149b0*/  FMUL.FTZ R91, R122, R91 ;  /* 0x0000005b7a5b7220 */ /* 0x000fe20000410000 */
[C---:B------:R-:W-:Y:S01]  /*149c0*/  FMUL.FTZ R88, R119.reuse, R88 ;  /* 0x0000005877587220 */ /* 0x040fe20000410000 */
[----:B------:R-:W-:Y:S01]  /*149d0*/  FMUL.FTZ R89, R119, R89 ;  /* 0x0000005977597220 */ /* 0x000fe20000410000 */
[----:B----4-:R-:W-:Y:S01]  /*149e0*/  F2FP.BF16.F32.PACK_AB R115, R137, R138 ;  /* 0x0000008a8973723e */ /* 0x010fe200000010ff */
[-C--:B------:R-:W-:Y:S01]  /*149f0*/  FFMA.FTZ R131, R16, R3.reuse, -R130 ;  /* 0x0000000310837223 */ /* 0x080fe20000010882 */
[-CC-:B------:R-:W-:Y:S01]  /*14a00*/  FFMA.FTZ R136, R18, R3.reuse, -R128.reuse ;  /* 0x0000000312887223 */ /* 0x180fe20000010880 */
[----:B------:R-:W-:Y:S01]  /*14a10*/  FFMA.FTZ R133, R19, R3, -R128 ;  /* 0x0000000313857223 */ /* 0x000fe20000010880 */
[C---:B------:R-:W-:Y:S01]  /*14a20*/  FMUL.FTZ R94, R122.reuse, R94 ;  /* 0x0000005e7a5e7220 */ /* 0x040fe20000410000 */
[----:B------:R-:W-:Y:S01]  /*14a30*/  FMUL.FTZ R95, R122, R95 ;  /* 0x0000005f7a5f7220 */ /* 0x000fe20000410000 */
[C---:B------:R-:W-:Y:S01]  /*14a40*/  FMUL.FTZ R92, R119.reuse, R92 ;  /* 0x0000005c775c7220 */ /* 0x040fe20000410000 */
[C---:B-1----:R-:W-:Y:S01]  /*14a50*/  HMMA.16816.F32.BF16 R4, R112.reuse, R124, R4 ;  /* 0x0000007c7004723c */ /* 0x042fe20000041804 */
[----:B------:R-:W-:Y:S04]  /*14a60*/  MUFU.EX2 R136, R136 ;  /* 0x0000008800887308 */ /* 0x000fe80000000800 */
[----:B------:R-:W-:Y:S01]  /*14a70*/  FFMA.FTZ R125, R32, R3, -R130 ;  /* 0x00000003207d7223 */ /* 0x000fe20000010882 */
[C---:B------:R-:W-:Y:S01]  /*14a80*/  FMUL.FTZ R93, R119.reuse, R93 ;  /* 0x0000005d775d7220 */ /* 0x040fe20000410000 */
[C---:B------:R-:W-:Y:S01]  /*14a90*/  FMUL.FTZ R98, R122.reuse, R98 ;  /* 0x000000627a627220 */ /* 0x040fe20000410000 */
[C---:B------:R-:W-:Y:S03]  /*14aa0*/  HMMA.16816.F32.BF16 R8, R112.reuse, R126, R8 ;  /* 0x0000007e7008723c */ /* 0x040fe60000041808 */
[----:B------:R-:W-:Y:S01]  /*14ab0*/  MUFU.EX2 R131, R131 ;  /* 0x0000008300837308 */ /* 0x000fe20000000800 */
[C---:B------:R-:W-:Y:S01]  /*14ac0*/  FMUL.FTZ R99, R122.reuse, R99 ;  /* 0x000000637a637220 */ /* 0x040fe20000410000 */
[C---:B------:R-:W-:Y:S01]  /*14ad0*/  FMUL.FTZ R96, R119.reuse, R96 ;  /* 0x0000006077607220 */ /* 0x040fe20000410000 */
[C---:B------:R-:W-:Y:S01]  /*14ae0*/  FMUL.FTZ R97, R119.reuse, R97 ;  /* 0x0000006177617220 */ /* 0x040fe20000410000 */
[C---:B------:R-:W-:Y:S01]  /*14af0*/  FMUL.FTZ R102, R122.reuse, R102 ;  /* 0x000000667a667220 */ /* 0x040fe20000410000 */
[C---:B------:R-:W-:Y:S01]  /*14b00*/  FMUL.FTZ R103, R122.reuse, R103 ;  /* 0x000000677a677220 */ /* 0x040fe20000410000 */
[C---:B---3--:R-:W-:Y:S04]  /*14b10*/  HMMA.16816.F32.BF16 R68, R112.reuse, R108, R68 ;  /* 0x0000006c7044723c */ /* 0x048fe80000041844 */
        /* <DEDUP_REMOVED lines=9> */
[----:B------:R-:W-:Y:S01]  /*14bb0*/  FMUL.FTZ R105, R119, R105 ;  /* 0x0000006977697220 */ /* 0x000fe20000410000 */
[----:B------:R-:W-:Y:S01]  /*14bc0*/  FFMA.FTZ R189, R122, R189, R123 ;  /* 0x000000bd7abd7223 */ /* 0x000fe2000001007b */
[-CC-:B------:R-:W-:Y:S01]  /*14bd0*/  FFMA.FTZ R123, R26, R3.reuse, -R128.reuse ;  /* 0x000000031a7b7223 */ /* 0x180fe20000010880 */
[-CC-:B------:R-:W-:Y:S01]  /*14be0*/  FFMA.FTZ R122, R27, R3.reuse, -R128.reuse ;  /* 0x000000031b7a7223 */ /* 0x180fe20000010880 */
[-C--:B------:R-:W-:Y:S01]  /*14bf0*/  FFMA.FTZ R127, R31, R3.reuse, -R128 ;  /* 0x000000031f7f7223 */ /* 0x080fe20000010880 */
[-CC-:B------:R-:W-:Y:S01]  /*14c00*/  FFMA.FTZ R31, R40, R3.reuse, -R130.reuse ;  /* 0x00000003281f7223 */ /* 0x180fe20000010882 */
[-C--:B------:R-:W-:Y:S01]  /*14c10*/  FFMA.FTZ R126, R33, R3.reuse, -R130 ;  /* 0x00000003217e7223 */ /* 0x080fe20000010882 */
[----:B------:R-:W-:Y:S01]  /*14c20*/  FADD.FTZ R189, R140, R189 ;  /* 0x000000bd8cbd7221 */ /* 0x000fe20000010000 */
[-C--:B------:R-:W-:Y:S01]  /*14c30*/  FFMA.FTZ R140, R39, R3.reuse, -R128 ;  /* 0x00000003278c7223 */ /* 0x080fe20000010880 */
[-CC-:B------:R-:W-:Y:S01]  /*14c40*/  FFMA.FTZ R40, R41, R3.reuse, -R130.reuse ;  /* 0x0000000329287223 */ /* 0x180fe20000010882 */
[-CC-:B------:R-:W-:Y:S01]  /*14c50*/  FFMA.FTZ R139, R12, R3.reuse, -R130.reuse ;  /* 0x000000030c8b7223 */ /* 0x180fe20000010882 */
[----:B------:R-:W-:Y:S01]  /*14c60*/  MUFU.EX2 R41, R31 ;  /* 0x0000001f00297308 */ /* 0x000fe20000000800 */
[-C--:B------:R-:W-:Y:S01]  /*14c70*/  FFMA.FTZ R142, R13, R3.reuse, -R130 ;  /* 0x000000030d8e7223 */ /* 0x080fe20000010882 */
[-CC-:B------:R-:W-:Y:S01]  /*14c80*/  FFMA.FTZ R141, R14, R3.reuse, -R128.reuse ;  /* 0x000000030e8d7223 */ /* 0x180fe20000010880 */
[-C--:B------:R-:W-:Y:S01]  /*14c90*/  FFMA.FTZ R144, R15, R3.reuse, -R128 ;  /* 0x000000030f907223 */ /* 0x080fe20000010880 */
[----:B-1----:R-:W-:Y:S06]  /*14ca0*/  F2FP.BF16.F32.PACK_AB R15, R133, R136 ;  /* 0x00000088850f723e */ /* 0x002fec00000010ff */
[----:B------:R-:W-:Y:S01]  /*14cb0*/  MUFU.EX2 R139, R139 ;  /* 0x0000008b008b7308 */ /* 0x000fe20000000800 */
[----:B------:R-:W-:Y:S01]  /*14cc0*/  FFMA.FTZ R134, R119, R180, R134 ;  /* 0x000000b477867223 */ /* 0x000fe20000010086 */
[-C--:B------:R-:W-:Y:S01]  /*14cd0*/  FFMA.FTZ R119, R29, R3.reuse, -R130 ;  /* 0x000000031d777223 */ /* 0x080fe20000010882 */
[-C--:B------:R-:W-:Y:S07]  /*14ce0*/  FFMA.FTZ R29, R42, R3.reuse, -R128 ;  /* 0x000000032a1d7223 */ /* 0x080fee0000010880 */
[----:B------:R-:W-:Y:S01]  /*14cf0*/  MUFU.EX2 R141, R141 ;  /* 0x0000008d008d7308 */ /* 0x000fe20000000800 */
[----:B------:R-:W-:Y:S01]  /*14d00*/  FADD.FTZ R129, R129, R134 ;  /* 0x0000008681817221 */ /* 0x000fe20000010000 */
[-CC-:B------:R-:W-:Y:S01]  /*14d10*/  FFMA.FTZ R42, R43, R3.reuse, -R128.reuse ;  /* 0x000000032b2a7223 */ /* 0x180fe20000010880 */
[-CC-:B------:R-:W-:Y:S07]  /*14d20*/  FFMA.FTZ R134, R30, R3.reuse, -R128.reuse ;  /* 0x000000031e867223 */ /* 0x180fee0000010880 */
[----:B------:R-:W-:Y:S01]  /*14d30*/  MUFU.EX2 R43, R29 ;  /* 0x0000001d002b7308 */ /* 0x000fe20000000800 */
[----:B------:R-:W-:Y:S01]  /*14d40*/  FADD.FTZ R30, R132, R129 ;  /* 0x00000081841e7221 */ /* 0x000fe20000010000 */
[-CC-:B------:R-:W-:Y:S01]  /*14d50*/  FFMA.FTZ R132, R34, R3.reuse, -R128.reuse ;  /* 0x0000000322847223 */ /* 0x180fe20000010880 */
[-C--:B------:R-:W-:Y:S07]  /*14d60*/  FFMA.FTZ R129, R35, R3.reuse, -R128 ;  /* 0x0000000323817223 */ /* 0x080fee0000010880 */
[----:B------:R-:W1:Y:S01]  /*14d70*/  MUFU.EX2 R144, R144 ;  /* 0x0000009000907308 */ /* 0x000e620000000800 */
[----:B------:R-:W-:Y:S01]  /*14d80*/  FADD.FTZ R30, R135, R30 ;  /* 0x0000001e871e7221 */ /* 0x000fe20000010000 */
[-CC-:B------:R-:W-:Y:S01]  /*14d90*/  FFMA.FTZ R135, R37, R3.reuse, -R130.reuse ;  /* 0x0000000325877223 */ /* 0x180fe20000010882 */
[-CC-:B------:R-:W-:Y:S01]  /*14da0*/  FFMA.FTZ R37, R48, R3.reuse, -R130.reuse ;  /* 0x0000000330257223 */ /* 0x180fe20000010882 */
[-CC-:B------:R-:W-:Y:S06]  /*14db0*/  FFMA.FTZ R48, R49, R3.reuse, -R130.reuse ;  /* 0x0000000331307223 */ /* 0x180fec0000010882 */
[----:B------:R-:W-:Y:S01]  /*14dc0*/  MUFU.EX2 R129, R129 ;  /* 0x0000008100817308 */ /* 0x000fe20000000800 */
[-CC-:B------:R-:W-:Y:S01]  /*14dd0*/  FFMA.FTZ R124, R28, R3.reuse, -R130.reuse ;  /* 0x000000031c7c7223 */ /* 0x180fe20000010882 */
[----:B------:R-:W-:Y:S01]  /*14de0*/  FADD.FTZ R28, R138, R189 ;  /* 0x000000bd8a1c7221 */ /* 0x000fe20000010000 */
[-C--:B------:R-:W-:Y:S01]  /*14df0*/  FFMA.FTZ R138, R36, R3.reuse, -R130 ;  /* 0x00000003248a7223 */ /* 0x080fe20000010882 */
[-C--:B------:R-:W-:Y:S01]  /*14e00*/  FFMA.FTZ R36, R50, R3.reuse, -R128 ;  /* 0x0000000332247223 */ /* 0x080fe20000010880 */
[C---:B--2---:R-:W-:Y:S05]  /*14e10*/  HMMA.16816.F32.BF16 R76, R112.reuse, R108, R76 ;  /* 0x0000006c704c723c */ /* 0x044fea000004184c */
[----:B------:R-:W-:Y:S01]  /*14e20*/  MUFU.EX2 R49, R37 ;  /* 0x0000002500317308 */ /* 0x000fe20000000800 */
[----:B------:R-:W-:Y:S01]  /*14e30*/  FADD.FTZ R28, R137, R28 ;  /* 0x0000001c891c7221 */ /* 0x000fe20000010000 */
[--C-:B------:R-:W-:Y:S01]  /*14e40*/  FFMA.FTZ R137, R38, R3, -R128.reuse ;  /* 0x0000000326897223 */ /* 0x100fe20000010880 */
[C---:B-1----:R-:W-:Y:S01]  /*14e50*/  F2FP.BF16.F32.PACK_AB R13, R144.reuse, R141 ;  /* 0x0000008d900d723e */ /* 0x042fe200000010ff */
[-C--:B------:R-:W-:Y:S01]  /*14e60*/  FFMA.FTZ R50, R51, R3.reuse, -R128 ;  /* 0x0000000333327223 */ /* 0x080fe20000010880 */
[----:B------:R-:W-:Y:S01]  /*14e70*/  FADD.FTZ R33, R141, R28 ;  /* 0x0000001c8d217221 */ /* 0x000fe20000010000 */
[C---:B------:R-:W-:Y:S01]  /*14e80*/  HMMA.16816.F32.BF16 R80, R112.reuse, R110, R80 ;  /* 0x0000006e7050723c */ /* 0x040fe20000041850 */
[----:B------:R-:W1:Y:S03]  /*14e90*/  LDSM.16.MT88.4 R108, [R156+0xb000] ;  /* 0x00b000009c6c783b */ /* 0x000e660000004200 */
[----:B------:R2:W-:Y:S01]  /*14ea0*/  MUFU.EX2 R51, R36 ;  /* 0x0000002400337308 */ /* 0x0005e20000000800 */
[----:B------:R-:W-:Y:S01]  /*14eb0*/  FADD.FTZ R33, R144, R33 ;  /* 0x0000002190217221 */ /* 0x000fe20000010000 */
[-CC-:B------:R-:W-:Y:S01]  /*14ec0*/  FFMA.FTZ R44, R44, R3.reuse, -R130.reuse ;  /* 0x000000032c2c7223 */ /* 0x180fe20000010882 */
[-C--:B------:R-:W-:Y:S07]  /*14ed0*/  FFMA.FTZ R45, R45, R3.reuse, -R130 ;  /* 0x000000032d2d7223 */ /* 0x080fee0000010882 */
[----:B------:R-:W-:Y:S01]  /*14ee0*/  MUFU.EX2 R137, R137 ;  /* 0x0000008900897308 */ /* 0x000fe20000000800 */
[----:B------:R-:W-:Y:S01]  /*14ef0*/  FADD.FTZ R136, R136, R33 ;  /* 0x0000002188887221 */ /* 0x000fe20000010000 */
[-C--:B------:R-:W-:Y:S01]  /*14f00*/  FFMA.FTZ R46, R46, R3.reuse, -R128 ;  /* 0x000000032e2e7223 */ /* 0x080fe20000010880 */
[----:B------:R-:W-:Y:S07]  /*14f10*/  LDSM.16.MT88.4 R32, [R158+0xe400] ;  /* 0x00e400009e20783b */ /* 0x000fee0000004200 */
[----:B------:R-:W3:Y:S01]  /*14f20*/  MUFU.EX2 R142, R142 ;  /* 0x0000008e008e7308 */ /* 0x000ee20000000800 */
[----:B------:R-:W-:Y:S01]  /*14f30*/  FADD.FTZ R133, R133, R136 ;  /* 0x0000008885857221 */ /* 0x000fe20000010000 */
[-C--:B------:R-:W-:Y:S01]  /*14f40*/  FFMA.FTZ R47, R47, R3.reuse, -R128 ;  /* 0x000000032f2f7223 */ /* 0x080fe20000010880 */
[-CC-:B------:R-:W-:Y:S07]  /*14f50*/  FFMA.FTZ R52, R52, R3.reuse, -R130.reuse ;  /* 0x0000000334347223 */ /* 0x180fee0000010882 */
[----:B------:R-:W-:Y:S01]  /*14f60*/  MUFU.EX2 R123, R123 ;  /* 0x0000007b007b7308 */ /* 0x000fe20000000800 */
[-CC-:B------:R-:W-:Y:S01]  /*14f70*/  FFMA.FTZ R53, R53, R3.reuse, -R130.reuse ;  /* 0x0000000335357223 */ /* 0x180fe20000010882 */
[-CC-:B------:R-:W-:Y:S01]  /*14f80*/  FFMA.FTZ R60, R60, R3.reuse, -R130.reuse ;  /* 0x000000033c3c7223 */ /* 0x180fe20000010882 */
[----:B--2---:R-:W-:Y:S07]  /*14f90*/  LDSM.16.MT88.4 R36, [R158+0xe800] ;  /* 0x00e800009e24783b */ /* 0x004fee0000004200 */
[----:B------:R-:W-:Y:S01]  /*14fa0*/  MUFU.EX2 R122, R122 ;  /* 0x0000007a007a7308 */ /* 0x000fe20000000800 */
[-CC-:B------:R-:W-:Y:S01]  /*14fb0*/  FFMA.FTZ R61, R61, R3.reuse, -R130.reuse ;  /* 0x000000033d3d7223 */ /* 0x180fe20000010882 */
[-C--:B------:R-:W-:Y:S01]  /*14fc0*/  FFMA.FTZ R64, R64, R3.reuse, -R130 ;  /* 0x0000000340407223 */ /* 0x080fe20000010882 */
[----:B------:R-:W-:Y:S07]  /*14fd0*/  FFMA.FTZ R54, R54, R3, -R128 ;  /* 0x0000000336367223 */ /* 0x000fee0000010880 */
[----:B------:R-:W-:Y:S01]  /*14fe0*/  MUFU.EX2 R124, R124 ;  /* 0x0000007c007c7308 */ /* 0x000fe20000000800 */
[C---:B---3--:R-:W-:Y:S01]  /*14ff0*/  F2FP.BF16.F32.PACK_AB R12, R142.reuse, R139 ;  /* 0x0000008b8e0c723e */ /* 0x048fe200000010ff */
[----:B------:R-:W-:Y:S08]  /*15000*/  FADD.FTZ R139, R139, R30 ;  /* 0x0000001e8b8b7221 */ /* 0x000ff00000010000 */
[----:B------:R-:W-:Y:S01]  /*15010*/  MUFU.EX2 R119, R119 ;  /* 0x0000007700777308 */ /* 0x000fe20000000800 */
[----:B------:R-:W-:Y:S01]  /*15020*/  LDSM.16.MT88.4 R28, [R156+0xc000] ;  /* 0x00c000009c1c783b */ /* 0x000fe20000004200 */
[----:B------:R-:W-:Y:S08]  /*15030*/  FADD.FTZ R142, R142, R139 ;  /* 0x0000008b8e8e7221 */ /* 0x000ff00000010000 */
        /* <DEDUP_REMOVED lines=31> */
[-CC-:B------:R-:W-:Y:S01]  /*15230*/  FFMA.FTZ R115, R21, R3.reuse, -R130.reuse ;  /* 0x0000000315737223 */ /* 0x180fe20000010882 */
[-CC-:B------:R-:W-:Y:S01]  /*15240*/  FFMA.FTZ R113, R24, R3.reuse, -R130.reuse ;  /* 0x0000000318717223 */ /* 0x180fe20000010882 */
[----:B------:R-:W-:Y:S03]  /*15250*/  FFMA.FTZ R114, R25, R3, -R130 ;  /* 0x0000000319727223 */ /* 0x000fe60000010882 */
[----:B------:R-:W2:Y:S01]  /*15260*/  LDSM.16.MT88.4 R16, [R156+0x9400] ;  /* 0x009400009c10783b */ /* 0x000ea20000004200 */
[----:B------:R-:W3:Y:S10]  /*15270*/  MUFU.EX2 R112, R112 ;  /* 0x0000007000707308 */ /* 0x000ef40000000800 */
[----:B------:R-:W-:Y:S01]  /*15280*/  MUFU.EX2 R115, R115 ;  /* 0x0000007300737308 */ /* 0x000fe20000000800 */
[----:B------:R-:W-:Y:S09]  /*15290*/  LDSM.16.MT88.4 R24, [R156+0x9c00] ;  /* 0x009c00009c18783b */ /* 0x000ff20000004200 */
[----:B------:R-:W-:Y:S10]  /*152a0*/  MUFU.EX2 R113, R113 ;  /* 0x0000007100717308 */ /* 0x000ff40000000800 */
[----:B------:R-:W-:Y:S01]  /*152b0*/  MUFU.EX2 R114, R114 ;  /* 0x0000007200727308 */ /* 0x000fe20000000800 */
[C---:B---3--:R-:W-:Y:S01]  /*152c0*/  F2FP.BF16.F32.PACK_AB R14, R112.reuse, R131 ;  /* 0x00000083700e723e */ /* 0x048fe200000010ff */
[----:B------:R-:W-:Y:S04]  /*152d0*/  FADD.FTZ R131, R131, R142 ;  /* 0x0000008e83837221 */ /* 0x000fe80000010000 */
[----:B------:R-:W-:Y:S02]  /*152e0*/  FADD.FTZ R131, R112, R131 ;  /* 0x0000008370837221 */ /* 0x000fe40000010000 */
[C---:B-1----:R-:W-:Y:S05]  /*152f0*/  HMMA.16816.F32.BF16 R4, R12.reuse, R108, R4 ;  /* 0x0000006c0c04723c */ /* 0x042fea0000041804 */
[-C--:B------:R-:W-:Y:S01]  /*15300*/  FFMA.FTZ R108, R20, R3.reuse, -R130 ;  /* 0x00000003146c7223 */ /* 0x080fe20000010882 */
[-CC-:B------:R-:W-:Y:S02]  /*15310*/  FFMA.FTZ R109, R23, R3.reuse, -R128.reuse ;  /* 0x00000003176d7223 */ /* 0x180fe40000010880 */
[C---:B------:R-:W-:Y:S03]  /*15320*/  HMMA.16816.F32.BF16 R8, R12.reuse, R110, R8 ;  /* 0x0000006e0c08723c */ /* 0x040fe60000041808 */
[-C--:B------:R-:W-:Y:S01]  /*15330*/  FFMA.FTZ R110, R22, R3.reuse, -R128 ;  /* 0x00000003166e7223 */ /* 0x080fe20000010880 */
[----:B------:R-:W1:Y:S01]  /*15340*/  MUFU.EX2 R108, R108 ;  /* 0x0000006c006c7308 */ /* 0x000e620000000800 */
[----:B------:R-:W-:Y:S01]  /*15350*/  LDSM.16.MT88.4 R20, [R156+0x9800] ;  /* 0x009800009c14783b */ /* 0x000fe20000004200 */
[-CC-:B------:R-:W-:Y:S01]  /*15360*/  FFMA.FTZ R111, R56, R3.reuse, -R130.reuse ;  /* 0x00000003386f7223 */ /* 0x180fe20000010882 */
[-C--:B------:R-:W-:Y:S01]  /*15370*/  FFMA.FTZ R56, R57, R3.reuse, -R130 ;  /* 0x0000000339387223 */ /* 0x080fe20000010882 */
[C---:B--2---:R-:W-:Y:S06]  /*15380*/  HMMA.16816.F32.BF16 R68, R12.reuse, R16, R68 ;  /* 0x000000100c44723c */ /* 0x044fec0000041844 */
[----:B------:R-:W2:Y:S01]  /*15390*/  MUFU.EX2 R110, R110 ;  /* 0x0000006e006e7308 */ /* 0x000ea20000000800 */
[-C--:B------:R-:W-:Y:S01]  /*153a0*/  FFMA.FTZ R57, R55, R3.reuse, -R128 ;  /* 0x0000000337397223 */ /* 0x080fe20000010880 */
[-C--:B------:R-:W-:Y:S08]  /*153b0*/  FFMA.FTZ R130, R65, R3.reuse, -R130 ;  /* 0x0000000341827223 */ /* 0x080ff00000010882 */
[----:B------:R-:W3:Y:S01]  /*153c0*/  MUFU.EX2 R109, R109 ;  /* 0x0000006d006d7308 */ /* 0x000ee20000000800 */
[-CC-:B------:R-:W-:Y:S01]  /*153d0*/  FFMA.FTZ R65, R58, R3.reuse, -R128.reuse ;  /* 0x000000033a417223 */ /* 0x180fe20000010880 */
[----:B------:R-:W-:Y:S01]  /*153e0*/  FFMA.FTZ R58, R59, R3, -R128 ;  /* 0x000000033b3a7223 */ /* 0x000fe20000010880 */
[C---:B------:R-:W-:Y:S01]  /*153f0*/  HMMA.16816.F32.BF16 R72, R12.reuse, R18, R72 ;  /* 0x000000120c48723c */ /* 0x040fe20000041848 */
[----:B------:R-:W4:Y:S06]  /*15400*/  LDSM.16.MT88.4 R16, [R158+0xb400] ;  /* 0x00b400009e10783b */ /* 0x000f2c0000004200 */
[----:B------:R5:W-:Y:S01]  /*15410*/  MUFU.EX2 R55, R111 ;  /* 0x0000006f00377308 */ /* 0x000be20000000800 */
[----:B-1----:R-:W-:Y:S09]  /*15420*/  FADD.FTZ R112, R108, R131 ;  /* 0x000000836c707221 */ /* 0x002ff20000010000 */
[----:B------:R-:W1:Y:S01]  /*15430*/  MUFU.EX2 R57, R57 ;  /* 0x0000003900397308 */ /* 0x000e620000000800 */
[----:B--2---:R-:W-:Y:S01]  /*15440*/  FADD.FTZ R136, R110, R133 ;  /* 0x000000856e887221 */ /* 0x004fe20000010000 */
[----:B------:R-:W-:Y:S08]  /*15450*/  FADD.FTZ R112, R115, R112 ;  /* 0x0000007073707221 */ /* 0x000ff00000010000 */
[----:B------:R-:W2:Y:S01]  /*15460*/  MUFU.EX2 R56, R56 ;  /* 0x0000003800387308 */ /* 0x000ea20000000800 */
[----:B---3--:R-:W-:Y:S09]  /*15470*/  FADD.FTZ R136, R109, R136 ;  /* 0x000000886d887221 */ /* 0x008ff20000010000 */
[----:B------:R-:W-:Y:S10]  /*15480*/  MUFU.EX2 R59, R65 ;  /* 0x00000041003b7308 */ /* 0x000ff40000000800 */
[----:B------:R-:W3:Y:S01]  /*15490*/  MUFU.EX2 R58, R58 ;  /* 0x0000003a003a7308 */ /* 0x000ee20000000800 */
        /* <DEDUP_REMOVED lines=14> */
[----:B------:R-:W-:Y:S02]  /*15580*/  F2FP.BF16.F32.PACK_AB R14, R114, R113 ;  /* 0x00000071720e723e */ /* 0x000fe400000010ff */
[C---:B------:R-:W-:Y:S01]  /*15590*/  F2FP.BF16.F32.PACK_AB R15, R122.reuse, R123 ;  /* 0x0000007b7a0f723e */ /* 0x040fe200000010ff */
[----:B-----5:R-:W-:Y:S01]  /*155a0*/  LDSM.16.MT88.4 R108, [R158+0xac00] ;  /* 0x00ac00009e6c783b */ /* 0x020fe20000004200 */
[----:B------:R-:W-:Y:S04]  /*155b0*/  FADD.FTZ R123, R123, R136 ;  /* 0x000000887b7b7221 */ /* 0x000fe80000010000 */
[----:B------:R-:W-:Y:S01]  /*155c0*/  FADD.FTZ R123, R122, R123 ;  /* 0x0000007b7a7b7221 */ /* 0x000fe20000010000 */
[C---:B----4-:R-:W-:Y:S08]  /*155d0*/  HMMA.16816.F32.BF16 R4, R12.reuse, R16, R4 ;  /* 0x000000100c04723c */ /* 0x050ff00000041804 */
[C---:B------:R-:W-:Y:S01]  /*155e0*/  HMMA.16816.F32.BF16 R8, R12.reuse, R18, R8 ;  /* 0x000000120c08723c */ /* 0x040fe20000041808 */
[----:B------:R-:W4:Y:S07]  /*155f0*/  LDSM.16.MT88.4 R16, [R158+0xb800] ;  /* 0x00b800009e10783b */ /* 0x000f2e0000004200 */
[C---:B------:R-:W-:Y:S08]  /*15600*/  HMMA.16816.F32.BF16 R68, R12.reuse, R20, R68 ;  /* 0x000000140c44723c */ /* 0x040ff00000041844 */
[C---:B------:R-:W-:Y:S01]  /*15610*/  HMMA.16816.F32.BF16 R72, R12.reuse, R22, R72 ;  /* 0x000000160c48723c */ /* 0x040fe20000041848 */
[----:B------:R-:W5:Y:S07]  /*15620*/  LDSM.16.MT88.4 R20, [R156+0xb800] ;  /* 0x00b800009c14783b */ /* 0x000f6e0000004200 */
[C---:B----4-:R-:W-:Y:S08]  /*15630*/  HMMA.16816.F32.BF16 R76, R12.reuse, R16, R76 ;  /* 0x000000100c4c723c */ /* 0x050ff0000004184c */
[C---:B------:R-:W-:Y:S01]  /*15640*/  HMMA.16816.F32.BF16 R80, R12.reuse, R18, R80 ;  /* 0x000000120c50723c */ /* 0x040fe20000041850 */
[----:B------:R-:W4:Y:S07]  /*15650*/  LDSM.16.MT88.4 R16, [R158+0xd800] ;  /* 0x00d800009e10783b */ /* 0x000f2e0000004200 */
[C---:B-----5:R-:W-:Y:S08]  /*15660*/  HMMA.16816.F32.BF16 R84, R12.reuse, R20, R84 ;  /* 0x000000140c54723c */ /* 0x060ff00000041854 */
[C---:B------:R-:W-:Y:S01]  /*15670*/  HMMA.16816.F32.BF16 R88, R12.reuse, R22, R88 ;  /* 0x000000160c58723c */ /* 0x040fe20000041858 */
[----:B------:R-:W5:Y:S07]  /*15680*/  LDSM.16.MT88.4 R20, [R156+0xd800] ;  /* 0x00d800009c14783b */ /* 0x000f6e0000004200 */
[C---:B----4-:R-:W-:Y:S08]  /*15690*/  HMMA.16816.F32.BF16 R92, R12.reuse, R16, R92 ;  /* 0x000000100c5c723c */ /* 0x050ff0000004185c */
[C---:B------:R-:W-:Y:S01]  /*156a0*/  HMMA.16816.F32.BF16 R96, R12.reuse, R18, R96 ;  /* 0x000000120c60723c */ /* 0x040fe20000041860 */
[----:B------:R-:W4:Y:S07]  /*156b0*/  LDSM.16.MT88.4 R16, [R158+0x9c00] ;  /* 0x009c00009e10783b */ /* 0x000f2e0000004200 */
[C---:B-----5:R-:W-:Y:S08]  /*156c0*/  HMMA.16816.F32.BF16 R100, R12.reuse, R20, R100 ;  /* 0x000000140c64723c */ /* 0x060ff00000041864 */
[----:B------:R-:W-:Y:S01]  /*156d0*/  HMMA.16816.F32.BF16 R104, R12, R22, R104 ;  /* 0x000000160c68723c */ /* 0x000fe20000041868 */
[----:B------:R-:W5:Y:S02]  /*156e0*/  LDSM.16.MT88.4 R20, [R158+0xbc00] ;  /* 0x00bc00009e14783b */ /* 0x000f640000004200 */
[----:B------:R-:W-:Y:S02]  /*156f0*/  F2FP.BF16.F32.PACK_AB R12, R119, R124 ;  /* 0x0000007c770c723e */ /* 0x000fe400000010ff */
[----:B------:R-:W-:Y:S01]  /*15700*/  F2FP.BF16.F32.PACK_AB R13, R127, R134 ;  /* 0x000000867f0d723e */ /* 0x000fe200000010ff */
[----:B------:R-:W-:Y:S01]  /*15710*/  FADD.FTZ R134, R134, R123 ;  /* 0x0000007b86867221 */ /* 0x000fe20000010000 */
[----:B------:R-:W-:Y:S02]  /*15720*/  F2FP.BF16.F32.PACK_AB R14, R126, R125 ;  /* 0x0000007d7e0e723e */ /* 0x000fe400000010ff */
[----:B------:R-:W-:Y:S01]  /*15730*/  F2FP.BF16.F32.PACK_AB R15, R129, R132 ;  /* 0x00000084810f723e */ /* 0x000fe200000010ff */
[----:B------:R-:W-:Y:S01]  /*15740*/  FADD.FTZ R127, R127, R134 ;  /* 0x000000867f7f7221 */ /* 0x000fe20000010000 */
[----:B------:R-:W-:Y:S05]  /*15750*/  MOV R123, R0 ;  /* 0x00000000007b7202 */ /* 0x000fea0000000f00 */
[C---:B----4-:R-:W-:Y:S08]  /*15760*/  HMMA.16816.F32.BF16 R4, R12.reuse, R16, R4 ;  /* 0x000000100c04723c */ /* 0x050ff00000041804 */
[C---:B------:R-:W-:Y:S01]  /*15770*/  HMMA.16816.F32.BF16 R8, R12.reuse, R18, R8 ;  /* 0x000000120c08723c */ /* 0x040fe20000041808 */
[----:B------:R-:W4:Y:S07]  /*15780*/  LDSM.16.MT88.4 R16, [R156+0xbc00] ;  /* 0x00bc00009c10783b */ /* 0x000f2e0000004200 */
[C---:B------:R-:W-:Y:S08]  /*15790*/  HMMA.16816.F32.BF16 R68, R12.reuse, R24, R68 ;  /* 0x000000180c44723c */ /* 0x040ff00000041844 */
[C---:B------:R-:W-:Y:S01]  /*157a0*/  HMMA.16816.F32.BF16 R72, R12.reuse, R26, R72 ;  /* 0x0000001a0c48723c */ /* 0x040fe20000041848 */
[----:B------:R-:W1:Y:S07]  /*157b0*/  LDSM.16.MT88.4 R24, [R158+0xdc00] ;  /* 0x00dc00009e18783b */ /* 0x000e6e0000004200 */
[C---:B-----5:R-:W-:Y:S08]  /*157c0*/  HMMA.16816.F32.BF16 R76, R12.reuse, R20, R76 ;  /* 0x000000140c4c723c */ /* 0x060ff0000004184c */
        /* <DEDUP_REMOVED lines=9> */
[----:B------:R-:W-:Y:S01]  /*15860*/  HMMA.16816.F32.BF16 R104, R12, R22, R104 ;  /* 0x000000160c68723c */ /* 0x000fe20000041868 */
[----:B------:R-:W5:Y:S02]  /*15870*/  LDSM.16.MT88.4 R20, [R158+0xc000] ;  /* 0x00c000009e14783b */ /* 0x000f640000004200 */
        /* <DEDUP_REMOVED lines=12> */
[----:B------:R-:W-:Y:S07]  /*15940*/  LDSM.16.MT88.4 R20, [R156+0xa400] ;  /* 0x00a400009c14783b */ /* 0x000fee0000004200 */
[C---:B------:R-:W-:Y:S08]  /*15950*/  HMMA.16816.F32.BF16 R84, R12.reuse, R28, R84 ;  /* 0x0000001c0c54723c */ /* 0x040ff00000041854 */
[C---:B------:R-:W-:Y:S01]  /*15960*/  HMMA.16816.F32.BF16 R88, R12.reuse, R30, R88 ;  /* 0x0000001e0c58723c */ /* 0x040fe20000041858 */
[----:B------:R-:W-:Y:S07]  /*15970*/  LDSM.16.MT88.4 R28, [R156+0xc400] ;  /* 0x00c400009c1c783b */ /* 0x000fee0000004200 */
        /* <DEDUP_REMOVED lines=13> */
[C---:B------:R-:W-:Y:S08]  /*15a50*/  HMMA.16816.F32.BF16 R68, R12.reuse, R20, R68 ;  /* 0x000000140c44723c */ /* 0x040ff00000041844 */
[C---:B------:R-:W-:Y:S01]  /*15a60*/  HMMA.16816.F32.BF16 R72, R12.reuse, R22, R72 ;  /* 0x000000160c48723c */ /* 0x040fe20000041848 */
[----:B------:R-:W5:Y:S07]  /*15a70*/  LDSM.16.MT88.4 R20, [R158+0xa800] ;  /* 0x00a800009e14783b */ /* 0x000f6e0000004200 */
        /* <DEDUP_REMOVED lines=9> */
[C---:B----4-:R-:W-:Y:S08]  /*15b10*/  HMMA.16816.F32.BF16 R100, R12.reuse, R16, R100 ;  /* 0x000000100c64723c */ /* 0x050ff00000041864 */
[----:B------:R-:W-:Y:S01]  /*15b20*/  HMMA.16816.F32.BF16 R104, R12, R18, R104 ;  /* 0x000000120c68723c */ /* 0x000fe20000041868 */
[----:B------:R-:W4:Y:S02]  /*15b30*/  LDSM.16.MT88.4 R16, [R156+0xe800] ;  /* 0x00e800009c10783b */ /* 0x000f240000004200 */
[----:B------:R-:W-:Y:S02]  /*15b40*/  F2FP.BF16.F32.PACK_AB R12, R53, R52 ;  /* 0x00000034350c723e */ /* 0x000fe400000010ff */
[----:B------:R-:W-:Y:S02]  /*15b50*/  F2FP.BF16.F32.PACK_AB R13, R57, R54 ;  /* 0x00000036390d723e */ /* 0x000fe400000010ff */
[----:B--2---:R-:W-:Y:S02]  /*15b60*/  F2FP.BF16.F32.PACK_AB R14, R56, R55 ;  /* 0x00000037380e723e */ /* 0x004fe400000010ff */
[----:B---3--:R-:W-:Y:S07]  /*15b70*/  F2FP.BF16.F32.PACK_AB R15, R58, R59 ;  /* 0x0000003b3a0f723e */ /* 0x008fee00000010ff */
[C---:B-----5:R-:W-:Y:S08]  /*15b80*/  HMMA.16816.F32.BF16 R4, R12.reuse, R20, R4 ;  /* 0x000000140c04723c */ /* 0x060ff00000041804 */
[C---:B------:R-:W-:Y:S01]  /*15b90*/  HMMA.16816.F32.BF16 R8, R12.reuse, R22, R8 ;  /* 0x000000160c08723c */ /* 0x040fe20000041808 */
[----:B------:R-:W2:Y:S07]  /*15ba0*/  LDSM.16.MT88.4 R20, [R156+0xac00] ;  /* 0x00ac00009c14783b */ /* 0x000eae0000004200 */
[C---:B-1----:R-:W-:Y:S08]  /*15bb0*/  HMMA.16816.F32.BF16 R68, R12.reuse, R24, R68 ;  /* 0x000000180c44723c */ /* 0x042ff00000041844 */
[C---:B------:R-:W-:Y:S01]  /*15bc0*/  HMMA.16816.F32.BF16 R72, R12.reuse, R26, R72 ;  /* 0x0000001a0c48723c */ /* 0x040fe20000041848 */
[----:B------:R-:W1:Y:S07]  /*15bd0*/  LDSM.16.MT88.4 R24, [R158+0xcc00] ;  /* 0x00cc00009e18783b */ /* 0x000e6e0000004200 */
[C---:B------:R-:W-:Y:S01]  /*15be0*/  HMMA.16816.F32.BF16 R76, R12.reuse, R28, R76 ;  /* 0x0000001c0c4c723c */ /* 0x040fe2000004184c */
[----:B------:R-:W-:Y:S02]  /*15bf0*/  MUFU.EX2 R29, R130 ;  /* 0x00000082001d7308 */ /* 0x000fe40000000800 */
[-CC-:B------:R-:W-:Y:S05]  /*15c00*/  FFMA.FTZ R28, R63, R3.reuse, -R128.reuse ;  /* 0x000000033f1c7223 */ /* 0x180fea0000010880 */
[C---:B------:R-:W-:Y:S03]  /*15c10*/  HMMA.16816.F32.BF16 R80, R12.reuse, R30, R80 ;  /* 0x0000001e0c50723c */ /* 0x040fe60000041850 */
[----:B------:R-:W-:Y:S01]  /*15c20*/  MUFU.EX2 R28, R28 ;  /* 0x0000001c001c7308 */ /* 0x000fe20000000800 */
[-CC-:B------:R-:W-:Y:S01]  /*15c30*/  FFMA.FTZ R31, R62, R3.reuse, -R128.reuse ;  /* 0x000000033e1f7223 */ /* 0x180fe20000010880 */
[-CC-:B------:R-:W-:Y:S01]  /*15c40*/  FFMA.FTZ R30, R66, R3.reuse, -R128.reuse ;  /* 0x00000003421e7223 */ /* 0x180fe20000010880 */
[----:B------:R-:W-:Y:S02]  /*15c50*/  FFMA.FTZ R128, R67, R3, -R128 ;  /* 0x0000000343807223 */ /* 0x000fe40000010880 */
[C---:B------:R-:W-:Y:S05]  /*15c60*/  HMMA.16816.F32.BF16 R84, R12.reuse, R32, R84 ;  /* 0x000000200c54723c */ /* 0x040fea0000041854 */
[----:B------:R-:W3:Y:S01]  /*15c70*/  MUFU.EX2 R31, R31 ;  /* 0x0000001f001f7308 */ /* 0x000ee20000000800 */
[----:B------:R-:W-:Y:S09]  /*15c80*/  FADD.FTZ R33, R113, R112 ;  /* 0x0000007071217221 */ /* 0x000ff20000010000 */
[----:B------:R-:W-:Y:S01]  /*15c90*/  MUFU.EX2 R30, R30 ;  /* 0x0000001e001e7308 */ /* 0x000fe20000000800 */
[----:B------:R-:W-:Y:S01]  /*15ca0*/  FADD.FTZ R33, R114, R33 ;  /* 0x0000002172217221 */ /* 0x000fe20000010000 */
[C---:B------:R-:W-:Y:S08]  /*15cb0*/  HMMA.16816.F32.BF16 R88, R12.reuse, R34, R88 ;  /* 0x000000220c58723c */ /* 0x040ff00000041858 */
[----:B------:R-:W5:Y:S01]  /*15cc0*/  MUFU.EX2 R189, R128 ;  /* 0x0000008000bd7308 */ /* 0x000f620000000800 */
        /* <DEDUP_REMOVED lines=8> */
[C---:B----4-:R-:W-:Y:S03]  /*15d50*/  HMMA.16816.F32.BF16 R100, R12.reuse, R16, R100 ;  /* 0x000000100c64723c */ /* 0x050fe60000041864 */
[----:B------:R-:W-:Y:S04]  /*15d60*/  FADD.FTZ R138, R135, R138 ;  /* 0x0000008a878a7221 */ /* 0x000fe80000010000 */
[----:B------:R-:W-:Y:S01]  /*15d70*/  FADD.FTZ R41, R41, R138 ;  /* 0x0000008a29297221 */ /* 0x000fe20000010000 */
[----:B------:R-:W-:Y:S01]  /*15d80*/  HMMA.16816.F32.BF16 R104, R12, R18, R104 ;  /* 0x000000120c68723c */ /* 0x000fe20000041868 */
[----:B------:R-:W4:Y:S02]  /*15d90*/  LDSM.16.MT88.4 R16, [R156+0xcc00] ;  /* 0x00cc00009c10783b */ /* 0x000f240000004200 */
[----:B------:R-:W-:Y:S01]  /*15da0*/  F2FP.BF16.F32.PACK_AB R12, R61, R60 ;  /* 0x0000003c3d0c723e */ /* 0x000fe200000010ff */
[----:B------:R-:W-:Y:S01]  /*15db0*/  FADD.FTZ R41, R40, R41 ;  /* 0x0000002928297221 */ /* 0x000fe20000010000 */
[----:B---3--:R-:W-:Y:S02]  /*15dc0*/  F2FP.BF16.F32.PACK_AB R13, R28, R31 ;  /* 0x0000001f1c0d723e */ /* 0x008fe400000010ff */
[----:B------:R-:W-:Y:S01]  /*15dd0*/  F2FP.BF16.F32.PACK_AB R14, R29, R64 ;  /* 0x000000401d0e723e */ /* 0x000fe200000010ff */
[----:B------:R-:W-:Y:S01]  /*15de0*/  FADD.FTZ R44, R44, R41 ;  /* 0x000000292c2c7221 */ /* 0x000fe20000010000 */
[----:B-----5:R-:W-:Y:S03]  /*15df0*/  F2FP.BF16.F32.PACK_AB R15, R189, R30 ;  /* 0x0000001ebd0f723e */ /* 0x020fe600000010ff */
[----:B------:R-:W-:Y:S04]  /*15e00*/  FADD.FTZ R44, R45, R44 ;  /* 0x0000002c2d2c7221 */ /* 0x000fe80000010000 */
[C---:B------:R-:W-:Y:S01]  /*15e10*/  HMMA.16816.F32.BF16 R112, R12.reuse, R108, R4 ;  /* 0x0000006c0c70723c */ /* 0x040fe20000041804 */
[----:B------:R-:W3:Y:S02]  /*15e20*/  LDSM.16.MT88.4 R4, [R158+0xec00] ;  /* 0x00ec00009e04783b */ /* 0x000ee40000004200 */
[----:B------:R-:W-:Y:S04]  /*15e30*/  FADD.FTZ R49, R49, R44 ;  /* 0x0000002c31317221 */ /* 0x000fe80000010000 */
[----:B------:R-:W-:Y:S01]  /*15e40*/  FADD.FTZ R49, R48, R49 ;  /* 0x0000003130317221 */ /* 0x000fe20000010000 */
[C---:B------:R-:W-:Y:S03]  /*15e50*/  HMMA.16816.F32.BF16 R108, R12.reuse, R110, R8 ;  /* 0x0000006e0c6c723c */ /* 0x040fe60000041808 */
[----:B------:R-:W-:Y:S01]  /*15e60*/  FADD.FTZ R8, R132, R127 ;  /* 0x0000007f84087221 */ /* 0x000fe20000010000 */
[----:B------:R-:W-:Y:S03]  /*15e70*/  FADD.FTZ R52, R52, R49 ;  /* 0x0000003134347221 */ /* 0x000fe60000010000 */
[----:B------:R-:W-:Y:S01]  /*15e80*/  FADD.FTZ R8, R129, R8 ;  /* 0x0000000881087221 */ /* 0x000fe20000010000 */
[C---:B--2---:R-:W-:Y:S03]  /*15e90*/  HMMA.16816.F32.BF16 R68, R12.reuse, R20, R68 ;  /* 0x000000140c44723c */ /* 0x044fe60000041844 */
        /* <DEDUP_REMOVED lines=14> */
[C---:B----4-:R-:W-:Y:S03]  /*15f80*/  HMMA.16816.F32.BF16 R84, R12.reuse, R16, R84 ;  /* 0x000000100c54723c */ /* 0x050fe60000041854 */
[----:B------:R-:W-:Y:S01]  /*15f90*/  FADD.FTZ R16, R46, R21 ;  /* 0x000000152e107221 */ /* 0x000fe20000010000 */
[----:B------:R-:W-:Y:S03]  /*15fa0*/  FADD.FTZ R180, R29, R64 ;  /* 0x000000401db47221 */ /* 0x000fe60000010000 */
        /* <DEDUP_REMOVED lines=13> */
[----:B------:R-:W-:Y:S03]  /*16080*/  HMMA.16816.F32.BF16 R104, R12, R10, R104 ;  /* 0x0000000a0c68723c */ /* 0x000fe60000041868 */
[----:B------:R-:W-:Y:S04]  /*16090*/  FADD.FTZ R30, R30, R5 ;  /* 0x000000051e1e7221 */ /* 0x000fe80000010000 */
[----:B------:R-:W-:Y:S01]  /*160a0*/  FADD.FTZ R189, R189, R30 ;  /* 0x0000001ebdbd7221 */ /* 0x000fe20000010000 */
[----:B------:R-:W-:Y:S01]  /*160b0*/  @!UPT UIADD3 URZ, UPT, UPT, URZ, URZ, URZ ;  /* 0x000000fffffff290 */ /* 0x000fe2000fffe0ff */
[----:B------:R-:W-:Y:S11]  /*160c0*/  @P0 BRA `(.L_x_1476) ;  /* 0xffffffc400400947 */ /* 0x000ff6000383ffff */
.L_x_1469:
[----:B------:R1:W5:Y:S01]  /*160d0*/  LD.E R5, desc[UR4][R120.64+0xd8] ;  /* 0x0000d80478057980 */ /* 0x000362000c101900 */
[----:B------:R-:W-:Y:S01]  /*160e0*/  UMOV UR7, 0xffffffff ;  /* 0xffffffff00077882 */ /* 0x000fe20000000000 */
[----:B------:R-:W-:Y:S01]  /*160f0*/  SHF.R.U32.HI R4, RZ, 0x2, R173 ;  /* 0x00000002ff047819 */ /* 0x000fe200000116ad */
[----:B------:R-:W2:Y:S02]  /*16100*/  S2R R3, SR_TID.X ;  /* 0x0000000000037919 */ /* 0x000ea40000002100 */
[----:B--2---:R-:W-:Y:S01]  /*16110*/  SHF.R.U32.HI R3, RZ, 0x3, R3 ;  /* 0x00000003ff037819 */ /* 0x004fe20000011603 */
        /* <DEDUP_REMOVED lines=8> */
.L_x_1490:
[----:B---3--:R-:W-:Y:S01]  /*161a0*/  FADD.FTZ R6, R11, R12 ;  /* 0x0000000c0b067221 */ /* 0x008fe20000010000 */
[C---:B--2---:R-:W-:Y:S01]  /*161b0*/  SHF.L.U32 R11, R173.reuse, 0x1, RZ ;  /* 0x00000001ad0b7819 */ /* 0x044fe200000006ff */
[----:B------:R-:W1:Y:S01]  /*161c0*/  MUFU.RCP R9, R7 ;  /* 0x0000000700097308 */ /* 0x000e620000001000 */
[----:B------:R-:W-:Y:S01]  /*161d0*/  SHF.L.U32 R10, R173, 0x4, RZ ;  /* 0x00000004ad0a7819 */ /* 0x000fe200000006ff */
[----:B------:R-:W-:Y:S05]  /*161e0*/  WARPSYNC.ALL ;  /* 0x0000000000007948 */ /* 0x000fea0003800000 */
[----:B------:R-:W-:Y:S01]  /*161f0*/  LOP3.LUT R11, R11, 0x6, RZ, 0xc0, !PT ;  /* 0x000000060b0b7812 */ /* 0x000fe200078ec0ff */
[----:B------:R-:W2:Y:S01]  /*16200*/  MUFU.RCP R8, R6 ;  /* 0x0000000600087308 */ /* 0x000ea20000001000 */
[----:B------:R-:W-:Y:S01]  /*16210*/  BAR.SYNC.DEFER_BLOCKING 0x0 ;  /* 0x0000000000007b1d */ /* 0x000fe20000010000 */
[----:B------:R-:W-:-:S02]  /*16220*/  FSETP.NE.FTZ.AND P1, PT, R7, RZ, PT ;  /* 0x000000ff0700720b */ /* 0x000fc40003f35000 */
[----:B------:R-:W-:Y:S02]  /*16230*/  LOP3.LUT R10, R11, 0x3e00, R10, 0xf8, !PT ;  /* 0x00003e000b0a7812 */ /* 0x000fe400078ef80a */
[----:B------:R-:W-:Y:S02]  /*16240*/  SHF.L.U32 R11, R173, 0x3, RZ ;  /* 0x00000003ad0b7819 */ /* 0x000fe400000006ff */
[----:B------:R-:W-:Y:S02]  /*16250*/  FSETP.NE.FTZ.AND P0, PT, R6, RZ, PT ;  /* 0x000000ff0600720b */ /* 0x000fe40003f15000 */
[----:B------:R-:W-:Y:S02]  /*16260*/  LOP3.LUT R12, R11, 0xc0, RZ, 0xc0, !PT ;  /* 0x000000c00b0c7812 */ /* 0x000fe400078ec0ff */
[----:B------:R-:W-:Y:S02]  /*16270*/  LOP3.LUT R13, R10, 0x20, R11, 0xf8, !PT ;  /* 0x000000200a0d7812 */ /* 0x000fe400078ef80b */
[----:B------:R-:W-:-:S02]  /*16280*/  LOP3.LUT R12, R12, 0x18, R173, 0xf8, !PT ;  /* 0x000000180c0c7812 */ /* 0x000fc400078ef8ad */
[----:B-1----:R-:W-:Y:S02]  /*16290*/  FSEL R9, R9, 1, P1 ;  /* 0x3f80000009097808 */ /* 0x002fe40000800000 */
[----:B--2---:R-:W-:Y:S02]  /*162a0*/  FSEL R8, R8, 1, P0 ;  /* 0x3f80000008087808 */ /* 0x004fe40000000000 */
[----:B------:R-:W-:Y:S01]  /*162b0*/  LOP3.LUT R12, R13, R12, RZ, 0xfc, !PT ;  /* 0x0000000c0d0c7212 */ /* 0x000fe200078efcff */
        /* <DEDUP_REMOVED lines=49> */
[----:B------:R-:W-:Y:S02]  /*165d0*/  LEA R9, R12, UR6, 0x2 ;  /* 0x000000060c097c11 */ /* 0x000fe4000f8e10ff */
[----:B------:R-:W-:Y:S02]  /*165e0*/  LOP3.LUT R10, R11, 0x80, RZ, 0xc0, !PT ;  /* 0x000000800b0a7812 */ /* 0x000fe400078ec0ff */
        /* <DEDUP_REMOVED lines=24> */
[----:B------:R3:W-:Y:S04]  /*16770*/  STS.64 [R8+0x4440], R102 ;  /* 0x0044406608007388 */ /* 0x0007e80000000a00 */
[----:B------:R4:W-:Y:S04]  /*16780*/  STS.64 [R10+0x4060], R104 ;  /* 0x004060680a007388 */ /* 0x0009e80000000a00 */
[----:B------:R4:W-:Y:S04]  /*16790*/  STS.64 [R10+0x4460], R106 ;  /* 0x0044606a0a007388 */ /* 0x0009e80000000a00 */
[----:B------:R-:W4:Y:S04]  /*167a0*/  LD.E.64 R12, desc[UR4][R120.64+0xb0] ;  /* 0x0000b004780c7980 */ /* 0x000f28000c101b00 */
[----:B------:R-:W4:Y:S01]  /*167b0*/  LD.E R15, desc[UR4][R120.64+0x60] ;  /* 0x00006004780f7980 */ /* 0x000f22000c101900 */
[----:B------:R-:W3:Y:S01]  /*167c0*/  @P1 MUFU.LG2 R7, R7 ;  /* 0x0000000700071308 */ /* 0x000ee20000000c00 */
[----:B------:R-:W-:-:S02]  /*167d0*/  SHF.L.U32 R52, R173, 0x2, RZ ;  /* 0x00000002ad347819 */ /* 0x000fc400000006ff */
[----:B------:R4:W5:Y:S01]  /*167e0*/  LD.E R53, desc[UR4][R120.64+0xcc] ;  /* 0x0000cc0478357980 */ /* 0x000962000c101900 */
[----:B------:R-:W-:Y:S02]  /*167f0*/  SHF.R.U32.HI R16, RZ, 0x1, R173 ;  /* 0x00000001ff107819 */ /* 0x000fe400000116ad */
[----:B------:R-:W-:Y:S01]  /*16800*/  SHF.L.U32 R14, R3, 0x5, RZ ;  /* 0x00000005030e7819 */ /* 0x000fe200000006ff */
[----:B------:R4:W5:Y:S01]  /*16810*/  LD.E.64 R62, desc[UR4][R120.64+0x78] ;  /* 0x00007804783e7980 */ /* 0x000962000c101b00 */
[----:B------:R-:W3:Y:S01]  /*16820*/  @P0 MUFU.LG2 R6, R6 ;  /* 0x0000000600060308 */ /* 0x000ee20000000c00 */
[C---:B------:R-:W-:Y:S02]  /*16830*/  LOP3.LUT R17, R52.reuse, 0xd8, RZ, 0xc0, !PT ;  /* 0x000000d834117812 */ /* 0x040fe400078ec0ff */
[----:B------:R4:W5:Y:S01]  /*16840*/  LD.E.64 R60, desc[UR4][R120.64+0xa8] ;  /* 0x0000a804783c7980 */ /* 0x000962000c101b00 */
[----:B-1----:R-:W-:Y:S02]  /*16850*/  LOP3.LUT R9, R52, 0xf04, RZ, 0xc0, !PT ;  /* 0x00000f0434097812 */ /* 0x002fe400078ec0ff */
[----:B--2---:R-:W-:-:S02]  /*16860*/  LOP3.LUT R11, R16, 0x30, RZ, 0xc0, !PT ;  /* 0x00000030100b7812 */ /* 0x004fc400078ec0ff */
[----:B---3--:R-:W-:Y:S02]  /*16870*/  LOP3.LUT R8, R17, 0x18, R16, 0x78, !PT ;  /* 0x0000001811087812 */ /* 0x008fe400078e7810 */
[----:B------:R-:W-:Y:S02]  /*16880*/  LOP3.LUT R9, R9, 0x20, R14, 0xf8, !PT ;  /* 0x0000002009097812 */ /* 0x000fe400078ef80e */
[----:B------:R-:W-:Y:S01]  /*16890*/  LOP3.LUT R54, R11, 0x7, R4, 0xf8, !PT ;  /* 0x000000070b367812 */ /* 0x000fe200078ef804 */
[----:B------:R-:W-:Y:S01]  /*168a0*/  @P1 FMUL.FTZ R4, R7, 0.69314718246459960938 ;  /* 0x3f31721807041820 */ /* 0x000fe20000410000 */
[----:B------:R-:W-:Y:S01]  /*168b0*/  LOP3.LUT R8, R9, R8, RZ, 0xfc, !PT ;  /* 0x0000000809087212 */ /* 0x000fe200078efcff */
[----:B------:R-:W-:Y:S01]  /*168c0*/  @P0 FMUL.FTZ R7, R6, 0.69314718246459960938 ;  /* 0x3f31721806070820 */ /* 0x000fe20000410000 */
[----:B------:R-:W-:-:S03]  /*168d0*/  MOV R55, 0xff800000 ;  /* 0xff80000000377802 */ /* 0x000fc60000000f00 */
[C---:B-----5:R-:W-:Y:S01]  /*168e0*/  @P0 FFMA.FTZ R55, R5.reuse, R0, R7 ;  /* 0x0000000005370223 */ /* 0x060fe20000010007 */
[----:B------:R-:W-:Y:S01]  /*168f0*/  LEA R0, R8, UR6, 0x2 ;  /* 0x0000000608007c11 */ /* 0x000fe2000f8e10ff */
[----:B------:R-:W-:Y:S01]  /*16900*/  BAR.SYNC.DEFER_BLOCKING 0x0 ;  /* 0x0000000000007b1d */ /* 0x000fe20000010000 */
[----:B------:R-:W-:Y:S01]  /*16910*/  MOV R56, 0xff800000 ;  /* 0xff80000000387802 */ /* 0x000fe20000000f00 */
[----:B------:R-:W-:Y:S01]  /*16920*/  @P1 FFMA.FTZ R56, R5, R2, R4 ;  /* 0x0000000205381223 */ /* 0x000fe20000010004 */
[----:B------:R-:W-:-:S03]  /*16930*/  LOP3.LUT P2, RZ, R173, 0x3, RZ, 0xc0, !PT ;  /* 0x00000003adff7812 */ /* 0x000fc6000784c0ff */
        /* <DEDUP_REMOVED lines=13> */
[----:B------:R-:W-:-:S04]  /*16a10*/  IMAD R12, R12, R15, R178 ;  /* 0x0000000f0c0c7224 */ /* 0x000fc800078e02b2 */
[----:B------:R-:W-:Y:S02]  /*16a20*/  IMAD R58, R13, R12, R176 ;  /* 0x0000000c0d3a7224 */ /* 0x000fe400078e02b0 */
[----:B------:R4:W1:Y:S01]  /*16a30*/  LDS.128 R12, [R0+0x4800] ;  /* 0x00480000000c7984 */ /* 0x0008620000000c00 */
[----:B--23--:R-:W-:Y:S05]  /*16a40*/  @P2 BRA `(.L_x_1479) ;  /* 0x0000000000282947 */ /* 0x00cfea0003800000 */
[----:B------:R-:W-:Y:S01]  /*16a50*/  IMAD.IADD R57, R181, 0x1, -R176 ;  /* 0x00000001b5397824 */ /* 0x000fe200078e0ab0 */
[----:B-1--4-:R-:W-:Y:S01]  /*16a60*/  IADD3 R0, P0, PT, R58, R54, RZ ;  /* 0x000000363a007210 */ /* 0x012fe20007f1e0ff */
[----:B------:R-:W-:-:S03]  /*16a70*/  VIADD R2, R54, 0x8 ;  /* 0x0000000836027836 */ /* 0x000fc60000000000 */
[-C--:B------:R-:W-:Y:S02]  /*16a80*/  ISETP.GE.AND P2, PT, R54, R57.reuse, PT ;  /* 0x000000393600720c */ /* 0x080fe40003f46270 */
[----:B------:R-:W-:Y:S02]  /*16a90*/  ISETP.GE.AND P1, PT, R2, R57, PT ;  /* 0x000000390200720c */ /* 0x000fe40003f26270 */
[----:B------:R-:W-:Y:S02]  /*16aa0*/  LEA.HI.X.SX32 R57, R58, RZ, 0x1, P0 ;  /* 0x000000ff3a397211 */ /* 0x000fe400000f0eff */
[----:B------:R-:W-:-:S04]  /*16ab0*/  LEA R60, P0, R0, R60, 0x2 ;  /* 0x0000003c003c7211 */ /* 0x000fc800078010ff */
[----:B------:R-:W-:-:S05]  /*16ac0*/  LEA.HI.X R61, R0, R61, R57, 0x2, P0 ;  /* 0x0000003d003d7211 */ /* 0x000fca00000f1439 */
[----:B------:R2:W-:Y:S04]  /*16ad0*/  @!P2 ST.E desc[UR4][R60.64], R56 ;  /* 0x000000383c00a985 */ /* 0x0005e8000c101904 */
[----:B------:R2:W-:Y:S02]  /*16ae0*/  @!P1 ST.E desc[UR4][R60.64+0x20], R55 ;  /* 0x000020373c009985 */ /* 0x0005e4000c101904 */
.L_x_1479:
[----:B------:R-:W-:Y:S05]  /*16af0*/  BSYNC.RECONVERGENT B0 ;  /* 0x0000000000007941 */ /* 0x000fea0003800200 */
.L_x_1478:
[----:B------:R3:W5:Y:S01]  /*16b00*/  LD.E R120, desc[UR4][R120.64+0xc0] ;  /* 0x0000c00478787980 */ /* 0x000762000c101900 */
[----:B------:R-:W-:Y:S01]  /*16b10*/  IMAD.IADD R176, R181, 0x1, -R176 ;  /* 0x00000001b5b07824 */ /* 0x000fe200078e0ab0 */
[----:B--2---:R-:W-:Y:S01]  /*16b20*/  LOP3.LUT R55, R52, 0x1c, RZ, 0xc0, !PT ;  /* 0x0000001c34377812 */ /* 0x004fe200078ec0ff */
[----:B------:R-:W-:Y:S01]  /*16b30*/  IMAD R58, R58, R53, RZ ;  /* 0x000000353a3a7224 */ /* 0x000fe200078e02ff */
[----:B------:R-:W-:Y:S01]  /*16b40*/  BSSY.RECONVERGENT B0, `(.L_x_1480) ;  /* 0x0000016000007945 */ /* 0x000fe20003800200 */
[C---:B-1--4-:R-:W-:Y:S01]  /*16b50*/  VIADD R0, R3.reuse, 0x10 ;  /* 0x0000001003007836 */ /* 0x052fe20000000000 */
[CC--:B------:R-:W-:Y:S01]  /*16b60*/  ISETP.GE.AND P2, PT, R3.reuse, R176.reuse, PT ;  /* 0x000000b00300720c */ /* 0x0c0fe20003f46270 */
[C---:B------:R-:W-:Y:S02]  /*16b70*/  VIADD R57, R3.reuse, 0x20 ;  /* 0x0000002003397836 */ /* 0x040fe40000000000 */
[C---:B------:R-:W-:Y:S01]  /*16b80*/  VIADD R53, R3.reuse, 0x30 ;  /* 0x0000003003357836 */ /* 0x040fe20000000000 */
[-C--:B------:R-:W-:Y:S01]  /*16b90*/  ISETP.GE.AND P1, PT, R0, R176.reuse, PT ;  /* 0x000000b00000720c */ /* 0x080fe20003f26270 */
[----:B------:R-:W-:Y:S01]  /*16ba0*/  IMAD R3, R3, 0x60, R55 ;  /* 0x0000006003037824 */ /* 0x000fe200078e0237 */
[----:B------:R-:W-:-:S02]  /*16bb0*/  ISETP.GE.AND P5, PT, R57, R176, PT ;  /* 0x000000b03900720c */ /* 0x000fc40003fa6270 */
[----:B------:R-:W-:Y:S02]  /*16bc0*/  ISETP.GE.AND P6, PT, R53, R176, PT ;  /* 0x000000b03500720c */ /* 0x000fe40003fc6270 */
        /* <DEDUP_REMOVED lines=10> */
[----:B------:R1:W-:Y:S04]  /*16c70*/  @!P4 ST.E.128 desc[UR4][R60.64], R48 ;  /* 0x000000303c00c985 */ /* 0x0003e8000c101d04 */
[----:B------:R1:W-:Y:S04]  /*16c80*/  @!P3 ST.E.128 desc[UR4][R60.64+0x80], R32 ;  /* 0x000080203c00b985 */ /* 0x0003e8000c101d04 */
[----:B------:R1:W-:Y:S02]  /*16c90*/  @!P2 ST.E.128 desc[UR4][R60.64+0x100], R16 ;  /* 0x000100103c00a985 */ /* 0x0003e4000c101d04 */
.L_x_1481:
[----:B------:R-:W-:Y:S05]  /*16ca0*/  BSYNC.RECONVERGENT B0 ;  /* 0x0000000000007941 */ /* 0x000fea0003800200 */
.L_x_1480:
[----:B------:R-:W-:Y:S04]  /*16cb0*/  BSSY.RECONVERGENT B0, `(.L_x_1482) ;  /* 0x000000e000007945 */ /* 0x000fe80003800200 */
[----:B------:R-:W-:Y:S05]  /*16cc0*/  @P1 BRA `(.L_x_1483) ;  /* 0x0000000000301947 */ /* 0x000fea0003800000 */
[-C--:B-----5:R-:W-:Y:S02]  /*16cd0*/  ISETP.GE.AND P4, PT, R55, R120.reuse, PT ;  /* 0x000000783700720c */ /* 0x0a0fe40003f86270 */
[-C--:B------:R-:W-:Y:S02]  /*16ce0*/  ISETP.GE.AND P3, PT, R53, R120.reuse, PT ;  /* 0x000000783500720c */ /* 0x080fe40003f66270 */
[----:B------:R-:W-:-:S09]  /*16cf0*/  ISETP.GE.AND P1, PT, R3, R120, PT ;  /* 0x000000780300720c */ /* 0x000fd20003f26270 */
[CC--:B-1----:R-:W-:Y:S02]  /*16d00*/  @!P4 LEA R32, P0, R57.reuse, R62.reuse, 0x2 ;  /* 0x0000003e3920c211 */ /* 0x0c2fe400078010ff */
[CC--:B------:R-:W-:Y:S02]  /*16d10*/  @!P3 LEA R18, P2, R57.reuse, R62.reuse, 0x2 ;  /* 0x0000003e3912b211 */ /* 0x0c0fe400078410ff */
[CCC-:B------:R-:W-:Y:S02]  /*16d20*/  @!P4 LEA.HI.X R33, R57.reuse, R63.reuse, R58.reuse, 0x2, P0 ;  /* 0x0000003f3921c211 */ /* 0x1c0fe400000f143a */
[C---:B------:R-:W-:Y:S02]  /*16d30*/  @!P1 LEA R16, P0, R57.reuse, R62, 0x2 ;  /* 0x0000003e39109211 */ /* 0x040fe400078010ff */
[CCC-:B------:R-:W-:Y:S01]  /*16d40*/  @!P3 LEA.HI.X R19, R57.reuse, R63.reuse, R58.reuse, 0x2, P2 ;  /* 0x0000003f3913b211 */ /* 0x1c0fe200010f143a */
[----:B------:R2:W-:Y:S01]  /*16d50*/  @!P4 ST.E.128 desc[UR4][R32.64+0x1800], R44 ;  /* 0x0018002c2000c985 */ /* 0x0005e2000c101d04 */
[----:B------:R-:W-:-:S03]  /*16d60*/  @!P1 LEA.HI.X R17, R57, R63, R58, 0x2, P0 ;  /* 0x0000003f39119211 */ /* 0x000fc600000f143a */
[----:B------:R2:W-:Y:S04]  /*16d70*/  @!P3 ST.E.128 desc[UR4][R18.64+0x1880], R28 ;  /* 0x0018801c1200b985 */ /* 0x0005e8000c101d04 */
[----:B------:R2:W-:Y:S02]  /*16d80*/  @!P1 ST.E.128 desc[UR4][R16.64+0x1900], R12 ;  /* 0x0019000c10009985 */ /* 0x0005e4000c101d04 */
.L_x_1483:
[----:B------:R-:W-:Y:S05]  /*16d90*/  BSYNC.RECONVERGENT B0 ;  /* 0x0000000000007941 */ /* 0x000fea0003800200 */
.L_x_1482:
[----:B------:R-:W-:Y:S04]  /*16da0*/  BSSY.RECONVERGENT B0, `(.L_x_1484) ;  /* 0x000000e000007945 */ /* 0x000fe80003800200 */
[----:B------:R-:W-:Y:S05]  /*16db0*/  @P5 BRA `(.L_x_1485) ;  /* 0x0000000000305947 */ /* 0x000fea0003800000 */
[-C--:B-----5:R-:W-:Y:S02]  /*16dc0*/  ISETP.GE.AND P5, PT, R55, R120.reuse, PT ;  /* 0x000000783700720c */ /* 0x0a0fe40003fa6270 */
[-C--:B------:R-:W-:Y:S02]  /*16dd0*/  ISETP.GE.AND P3, PT, R53, R120.reuse, PT ;  /* 0x000000783500720c */ /* 0x080fe40003f66270 */
[----:B------:R-:W-:-:S09]  /*16de0*/  ISETP.GE.AND P1, PT, R3, R120, PT ;  /* 0x000000780300720c */ /* 0x000fd20003f26270 */
[CC--:B-12---:R-:W-:Y:S02]  /*16df0*/  @!P5 LEA R16, P4, R57.reuse, R62.reuse, 0x2 ;  /* 0x0000003e3910d211 */ /* 0x0c6fe400078810ff */
[CC--:B------:R-:W-:Y:S02]  /*16e00*/  @!P3 LEA R14, P2, R57.reuse, R62.reuse, 0x2 ;  /* 0x0000003e390eb211 */ /* 0x0c0fe400078410ff */
[C---:B------:R-:W-:Y:S02]  /*16e10*/  @!P1 LEA R12, P0, R57.reuse, R62, 0x2 ;  /* 0x0000003e390c9211 */ /* 0x040fe400078010ff */
[CCC-:B------:R-:W-:Y:S02]  /*16e20*/  @!P5 LEA.HI.X R17, R57.reuse, R63.reuse, R58.reuse, 0x2, P4 ;  /* 0x0000003f3911d211 */ /* 0x1c0fe400020f143a */
[CCC-:B------:R-:W-:Y:S02]  /*16e30*/  @!P3 LEA.HI.X R15, R57.reuse, R63.reuse, R58.reuse, 0x2, P2 ;  /* 0x0000003f390fb211 */ /* 0x1c0fe400010f143a */
[----:B------:R-:W-:Y:S01]  /*16e40*/  @!P1 LEA.HI.X R13, R57, R63, R58, 0x2, P0 ;  /* 0x0000003f390d9211 */ /* 0x000fe200000f143a */
[----:B------:R4:W-:Y:S04]  /*16e50*/  @!P5 ST.E.128 desc[UR4][R16.64+0x3000], R40 ;  /* 0x003000281000d985 */ /* 0x0009e8000c101d04 */
[----:B------:R4:W-:Y:S04]  /*16e60*/  @!P3 ST.E.128 desc[UR4][R14.64+0x3080], R24 ;  /* 0x003080180e00b985 */ /* 0x0009e8000c101d04 */
[----:B------:R4:W-:Y:S02]  /*16e70*/  @!P1 ST.E.128 desc[UR4][R12.64+0x3100], R8 ;  /* 0x003100080c009985 */ /* 0x0009e4000c101d04 */
.L_x_1485:
[----:B------:R-:W-:Y:S05]  /*16e80*/  BSYNC.RECONVERGENT B0 ;  /* 0x0000000000007941 */ /* 0x000fea0003800200 */
.L_x_1484:
[----:B------:R-:W-:-:S04]  /*16e90*/  MOV R173, 0x0 ;  /* 0x0000000000ad7802 */ /* 0x000fc80000000f00 */
[----:B-12345:R-:W-:Y:S05]  /*16ea0*/  @P6 RET.REL.NODEC R172 `(_ZN5flash24flash_fwd_splitkv_kernelI23Flash_fwd_kernel_traitsILi96ELi64ELi128ELi4ELb0ELb0EN7cutlass10bfloat16_tE19Flash_kernel_traitsILi96ELi64ELi128ELi4ES3_EELb0ELb0ELb0ELb0ELb0ELb0ELb1ELb1EEEvNS_16Flash_fwd_paramsE) ;  /* 0xfffffe90ac546950 */ /* 0x03efea0003c3ffff */
        /* <DEDUP_REMOVED lines=10> */
[----:B-1----:R-:W-:Y:S05]  /*16f50*/  @P0 RET.REL.NODEC R172 `(_ZN5flash24flash_fwd_splitkv_kernelI23Flash_fwd_kernel_traitsILi96ELi64ELi128ELi4ELb0ELb0EN7cutlass10bfloat16_tE19Flash_kernel_traitsILi96ELi64ELi128ELi4ES3_EELb0ELb0ELb0ELb0ELb0ELb0ELb1ELb1EEEvNS_16Flash_fwd_paramsE) ;  /* 0xfffffe90ac280950 */ /* 0x002fea0003c3ffff */
[----:B------:R-:W-:Y:S01]  /*16f60*/  LEA R2, P0, R57, R62, 0x2 ;  /* 0x0000003e39027211 */ /* 0x000fe200078010ff */
[----:B------:R-:W-:-:S03]  /*16f70*/  IMAD.MOV.U32 R173, RZ, RZ, 0x0 ;  /* 0x00000000ffad7424 */ /* 0x000fc600078e00ff */
[----:B------:R-:W-:-:S05]  /*16f80*/  LEA.HI.X R3, R57, R63, R58, 0x2, P0 ;  /* 0x0000003f39037211 */ /* 0x000fca00000f143a */
[----:B------:R1:W-:Y:S02]  /*16f90*/  ST.E.128 desc[UR4][R2.64+0x4900], R4 ;  /* 0x0049000402007985 */ /* 0x0003e4000c101d04 */
[----:B-1----:R-:W-:Y:S05]  /*16fa0*/  RET.REL.NODEC R172 `(_ZN5flash24flash_fwd_splitkv_kernelI23Flash_fwd_kernel_traitsILi96ELi64ELi128ELi4ELb0ELb0EN7cutlass10bfloat16_tE19Flash_kernel_traitsILi96ELi64ELi128ELi4ES3_EELb0ELb0ELb0ELb0ELb0ELb0ELb1ELb1EEEvNS_16Flash_fwd_paramsE) ;  /* 0xfffffe90ac147950 */ /* 0x002fea0003c3ffff */
.L_x_1477:
[----:B------:R-:W-:Y:S01]  /*16fb0*/  MOV R9, 0x2 ;  /* 0x0000000200097802 */ /* 0x000fe20000000f00 */
[----:B------:R-:W-:Y:S01]  /*16fc0*/  IMAD.MOV.U32 R6, RZ, RZ, 0x1f ;  /* 0x0000001fff067424 */ /* 0x000fe200078e00ff */
[----:B------:R-:W-:-:S07]  /*16fd0*/  MOV R8, 0xffffffff ;  /* 0xffffffff00087802 */ /* 0x000fce0000000f00 */
[----:B-----5:R-:W-:Y:S05]  /*16fe0*/  WARPSYNC.COLLECTIVE R8, `(.L_x_1486) ;  /* 0x0000000008087348 */ /* 0x020fea0003c00000 */
[----:B------:R1:W2:Y:S02]  /*16ff0*/  SHFL.BFLY P0, R12, R180, R9, R6 ;  /* 0x0c000009b40c7389 */ /* 0x0002a40000000006 */
[----:B-12--5:R-:W-:Y:S05]  /*17000*/  ENDCOLLECTIVE ;  /* 0x000000000000791b */ /* 0x026fea0003800000 */
.L_x_1486:
[----:B------:R-:W-:Y:S02]  /*17010*/  IMAD.MOV.U32 R7, RZ, RZ, R12 ;  /* 0x000000ffff077224 */ /* 0x000fe400078e000c */
[----:B------:R-:W-:Y:S02]  /*17020*/  IMAD.MOV.U32 R9, RZ, RZ, 0x1 ;  /* 0x00000001ff097424 */ /* 0x000fe400078e00ff */
[----:B------:R-:W-:-:S05]  /*17030*/  FADD.FTZ R10, R7, R180 ;  /* 0x000000b4070a7221 */ /* 0x000fca0000010000 */
[----:B------:R-:W-:-:S07]  /*17040*/  MOV R180, R10 ;  /* 0x0000000a00b47202 */ /* 0x000fce0000000f00 */
[----:B------:R-:W-:Y:S05]  /*17050*/  WARPSYNC.COLLECTIVE R8, `(.L_x_1487) ;  /* 0x0000000008087348 */ /* 0x000fea0003c00000 */
[----:B------:R1:W2:Y:S02]  /*17060*/  SHFL.BFLY P0, R12, R180, R9, R6 ;  /* 0x0c000009b40c7389 */ /* 0x0002a40000000006 */
[----:B-12---:R-:W-:Y:S05]  /*17070*/  ENDCOLLECTIVE ;  /* 0x000000000000791b */ /* 0x006fea0003800000 */
.L_x_1487:
[----:B------:R-:W-:Y:S01]  /*17080*/  MOV R180, R189 ;  /* 0x000000bd00b47202 */ /* 0x000fe20000000f00 */
[----:B------:R-:W-:Y:S01]  /*17090*/  IMAD.MOV.U32 R9, RZ, RZ, 0x2 ;  /* 0x00000002ff097424 */ /* 0x000fe200078e00ff */
[----:B------:R-:W-:-:S07]  /*170a0*/  MOV R7, R12 ;  /* 0x0000000c00077202 */ /* 0x000fce0000000f00 */
[----:B------:R-:W-:Y:S05]  /*170b0*/  WARPSYNC.COLLECTIVE R8, `(.L_x_1488) ;  /* 0x0000000008087348 */ /* 0x000fea0003c00000 */
[----:B------:R1:W2:Y:S02]  /*170c0*/  SHFL.BFLY P0, R12, R180, R9, R6 ;  /* 0x0c000009b40c7389 */ /* 0x0002a40000000006 */
[----:B-12---:R-:W-:Y:S05]  /*170d0*/  ENDCOLLECTIVE ;  /* 0x000000000000791b */ /* 0x006fea0003800000 */
.L_x_1488:
[----:B------:R-:W-:Y:S01]  /*170e0*/  FADD.FTZ R7, R10, R7 ;  /* 0x000000070a077221 */ /* 0x000fe20000010000 */
[----:B------:R-:W-:Y:S01]  /*170f0*/  FADD.FTZ R11, R12, R189 ;  /* 0x000000bd0c0b7221 */ /* 0x000fe20000010000 */
[----:B------:R-:W-:-:S04]  /*17100*/  MOV R9, 0x1 ;  /* 0x0000000100097802 */ /* 0x000fc80000000f00 */
[----:B------:R-:W-:-:S07]  /*17110*/  MOV R180, R11 ;  /* 0x0000000b00b47202 */ /* 0x000fce0000000f00 */
[----:B------:R-:W-:Y:S05]  /*17120*/  WARPSYNC.COLLECTIVE R8, `(.L_x_1489) ;  /* 0x0000000008087348 */ /* 0x000fea0003c00000 */
[----:B------:R1:W2:Y:S02]  /*17130*/  SHFL.BFLY P0, R12, R180, R9, R6 ;  /* 0x0c000009b40c7389 */ /* 0x0002a40000000006 */
[----:B-12---:R-:W-:Y:S05]  /*17140*/  ENDCOLLECTIVE ;  /* 0x000000000000791b */ /* 0x006fea0003800000 */
.L_x_1489:
[----:B------:R-:W-:Y:S05]  /*17150*/  BRA `(.L_x_1490) ;  /* 0xfffffff000107947 */ /* 0x000fea000383ffff */
.L_x_1491:
        /* <DEDUP_REMOVED lines=10> */
.L_x_11602:


//--------------------- .text._ZN5flash24flash_fwd_splitkv_kernelI23Flash_fwd_kernel_traitsILi96ELi64ELi128ELi4ELb0ELb0EN7cutlass10bfloat16_tE19Flash_kernel_traitsILi96ELi64ELi128ELi4ES3_EELb0ELb0ELb0ELb0ELb0ELb1ELb1ELb1EEEvNS_16Flash_fwd_paramsE --------------------------
	.section	.text._ZN5flash24flash_fwd_splitkv_kernelI23Flash_fwd_kernel_traitsILi96ELi64ELi128ELi4ELb0ELb0EN7cutlass10bfloat16_tE19Flash_kernel_traitsILi96ELi64ELi128ELi4ES3_EELb0ELb0ELb0ELb0ELb0ELb1ELb1ELb1EEEvNS_16Flash_fwd_paramsE,"ax",@progbits
	.align	128
        .global         _ZN5flash24flash_fwd_splitkv_kernelI23Flash_fwd_kernel_traitsILi96ELi64ELi128ELi4ELb0ELb0EN7cutlass10bfloat16_tE19Flash_kernel_traitsILi96ELi64ELi128ELi4ES3_EELb0ELb0ELb0ELb0ELb0ELb1ELb1ELb1EEEvNS_16Flash_fwd_paramsE
        .type           _ZN5flash24flash_fwd_splitkv_kernelI23Flash_fwd_kernel_traitsILi96ELi64ELi128ELi4ELb0ELb0EN7cutlass10bfloat16_tE19Flash_kernel_traitsILi96ELi64ELi128ELi4ES3_EELb0ELb0ELb0ELb0ELb0ELb1ELb1ELb1EEEvNS_16Flash_fwd_paramsE,@function
        .size           _ZN5flash24flash_fwd_splitkv_kernelI23Flash_fwd_kernel_traitsILi96ELi64ELi128ELi4ELb0ELb0EN7cutlass10bfloat16_tE19Flash_kernel_traitsILi96ELi64ELi128ELi4ES3_EELb0ELb0ELb0ELb0ELb0ELb1ELb1ELb1EEEvNS_16Flash_fwd_paramsE,(.L_x_11603 - _ZN5flash24flash_fwd_splitkv_kernelI23Flash_fwd_kernel_traitsILi96ELi64ELi128ELi4ELb0ELb0EN7cutlass10bfloat16_tE19Flash_kernel_traitsILi96ELi64ELi128ELi4ES3_EELb0ELb0ELb0ELb0ELb0ELb1ELb1ELb1EEEvNS_16Flash_fwd_paramsE)
        .other          _ZN5flash24flash_fwd_splitkv_kernelI23Flash_fwd_kernel_traitsILi96ELi64ELi128ELi4ELb0ELb0EN7cutlass10bfloat16_tE19Flash_kernel_traitsILi96ELi64ELi128ELi4ES3_EELb0ELb0ELb0ELb0ELb0ELb1ELb1ELb1EEEvNS_16Flash_fwd_paramsE,@"STO_CUDA_ENTRY STV_DEFAULT"
_ZN5flash24flash_fwd_splitkv_kernelI23Flash_fwd_kernel_traitsILi96ELi64ELi128ELi4ELb0ELb0EN7cutlass10bfloat16_tE19Flash_kernel_traitsILi96ELi64ELi128ELi4ES3_EELb0ELb0ELb0ELb0ELb0ELb1ELb1ELb1EEEvNS_16Flash_fwd_paramsE:
.text._ZN5flash24flash_fwd_splitkv_kernelI23Flash_fwd_kernel_traitsILi96ELi64ELi128ELi4ELb0ELb0EN7cutlass10bfloat16_tE19Flash_kernel_traitsILi96ELi64ELi128ELi4ES3_EELb0ELb0ELb0ELb0ELb0ELb1ELb1ELb1EEEvNS_16Flash_fwd_paramsE:
        /* <DEDUP_REMOVED lines=29> */
[----:B------:R-:W-:Y:S05]  /*01d0*/  CALL.REL.NOINC `($_ZN5flash24flash_fwd_splitkv_kernelI23Flash_fwd_kernel_traitsILi96ELi64ELi128ELi4ELb0ELb0EN7cutlass10bfloat16_tE19Flash_kernel_traitsILi96ELi64ELi128ELi4ES3_EELb0ELb0ELb0ELb0ELb0ELb1ELb1ELb1EEEvNS_16Flash_fwd_paramsE$_ZN5flash30compute_attn_1rowblock_splitkvI23Flash_fwd_kernel_traitsILi96ELi64ELi128ELi4ELb0ELb0EN7cutlass10bfloat16_tE19Flash_kernel_traitsILi96ELi64ELi128ELi4ES3_EELb0ELb0ELb0ELb0ELb0ELb1ELb1ELb1ENS_16Flash_fwd_paramsEEEvRKT8_iiiii) ;  /* 0x0000000000087944 */ /* 0x000fea0003c00000 */
[----:B------:R-:W-:Y:S05]  /*01e0*/  BSYNC.RECONVERGENT B4 ;  /* 0x0000000000047941 */ /* 0x000fea0003800200 */
.L_x_1492:
[----:B------:R-:W-:Y:S05]  /*01f0*/  EXIT ;  /* 0x000000000000794d */ /* 0x000fea0003800000 */
        .type           $_ZN5flash24flash_fwd_splitkv_kernelI23Flash_fwd_kernel_traitsILi96ELi64ELi128ELi4ELb0ELb0EN7cutlass10bfloat16_tE19Flash_kernel_traitsILi96ELi64ELi128ELi4ES3_EELb0ELb0ELb0ELb0ELb0ELb1ELb1ELb1EEEvNS_16Flash_fwd_paramsE$_ZN5flash30compute_attn_1rowblock_splitkvI23Flash_fwd_kernel_traitsILi96ELi64ELi128ELi4ELb0ELb0EN7cutlass10bfloat16_tE19Flash_kernel_traitsILi96ELi64ELi128ELi4ES3_EELb0ELb0ELb0ELb0ELb0ELb1ELb1ELb1ENS_16Flash_fwd_paramsEEEvRKT8_iiiii,@function
        .size           $_ZN5flash24flash_fwd_splitkv_kernelI23Flash_fwd_kernel_traitsILi96ELi64ELi128ELi4ELb0ELb0EN7cutlass10bfloat16_tE19Flash_kernel_traitsILi96ELi64ELi128ELi4ES3_EELb0ELb0ELb0ELb0ELb0ELb1ELb1ELb1EEEvNS_16Flash_fwd_paramsE$_ZN5flash30compute_attn_1rowblock_splitkvI23Flash_fwd_kernel_traitsILi96ELi64ELi128ELi4ELb0ELb0EN7cutlass10bfloat16_tE19Flash_kernel_traitsILi96ELi64ELi128ELi4ES3_EELb0ELb0ELb0ELb0ELb0ELb1ELb1ELb1ENS_16Flash_fwd_paramsEEEvRKT8_iiiii,(.L_x_11603 - $_ZN5flash24flash_fwd_splitkv_kernelI23Flash_fwd_kernel_traitsILi96ELi64ELi128ELi4ELb0ELb0EN7cutlass10bfloat16_tE19Flash_kernel_traitsILi96ELi64ELi128ELi4ES3_EELb0ELb0ELb0ELb0ELb0ELb1ELb1ELb1EEEvNS_16Flash_fwd_paramsE$_ZN5flash30compute_attn_1rowblock_splitkvI23Flash_fwd_kernel_traitsILi96ELi64ELi128ELi4ELb0ELb0EN7cutlass10bfloat16_tE19Flash_kernel_traitsILi96ELi64ELi128ELi4ES3_EELb0ELb0ELb0ELb0ELb0ELb1ELb1ELb1ENS_16Flash_fwd_paramsEEEvRKT8_iiiii)
$_ZN5flash24flash_fwd_splitkv_kernelI23Flash_fwd_kernel_traitsILi96ELi64ELi128ELi4ELb0ELb0EN7cutlass10bfloat16_tE19Flash_kernel_traitsILi96ELi64ELi128ELi4ES3_EELb0ELb0ELb0ELb0ELb0ELb1ELb1ELb1EEEvNS_16Flash_fwd_paramsE$_ZN5flash30compute_attn_1rowblock_splitkvI23Flash_fwd_kernel_traitsILi96ELi64ELi128ELi4ELb0ELb0EN7cutlass10bfloat16_tE19Flash_kernel_traitsILi96ELi64ELi128ELi4ES3_EELb0ELb0ELb0ELb0ELb0ELb1ELb1ELb1ENS_16Flash_fwd_paramsEEEvRKT8_iiiii:
        /* <DEDUP_REMOVED lines=39> */
.L_x_1494:
[----:B------:R-:W-:Y:S05]  /*0470*/  BSYNC.RECONVERGENT B0 ;  /* 0x0000000000007941 */ /* 0x000fea0003800200 */
.L_x_1493:
[----:B------:R-:W-:Y:S04]  /*0480*/  BSSY.RECONVERGENT B0, `(.L_x_1495) ;  /* 0x0000007000007945 */ /* 0x000fe80003800200 */
[----:B------:R-:W-:Y:S05]  /*0490*/  @!P3 BRA `(.L_x_1496) ;  /* 0x000000000014b947 */ /* 0x000fea0003800000 */
[----:B------:R-:W4:Y:S02]  /*04a0*/  LD.E.U8 R3, desc[UR4][R120.64+0x1b2] ;  /* 0x0001b20478037980 */ /* 0x000f24000c101100 */
[----:B----4-:R-:W-:-:S13]  /*04b0*/  ISETP.NE.AND P1, PT, R3, RZ, PT ;  /* 0x000000ff0300720c */ /* 0x010fda0003f25270 */
[----:B------:R-:W4:Y:S02]  /*04c0*/  @P1 LD.E R10, desc[UR4][R18.64+0x4] ;  /* 0x00000404120a1980 */ /* 0x000f24000c101900 */
[----:B----45:R-:W-:-:S06]  /*04d0*/  @P1 IADD3 R73, PT, PT, R10, -R13, RZ ;  /* 0x8000000d0a491210 */ /* 0x030fcc0007ffe0ff */
[----:B------:R4:W5:Y:S02]  /*04e0*/  @!P1 LD.E R73, desc[UR4][R18.64] ;  /* 0x0000000412499980 */ /* 0x000964000c101900 */
.L_x_1496:
[----:B------:R-:W-:Y:S05]  /*04f0*/  BSYNC.RECONVERGENT B0 ;  /* 0x0000000000007941 */ /* 0x000fea0003800200 */
.L_x_1495:
        /* <DEDUP_REMOVED lines=9> */
.L_x_1498:
[----:B------:R-:W5:Y:S01]  /*0590*/  LD.E.64 R4, desc[UR4][R120.64+0x108] ;  /* 0x0001080478047980 */ /* 0x000f62000c101b00 */
[----:B------:R-:W-:Y:S01]  /*05a0*/  BSSY.RECONVERGENT B0, `(.L_x_1500) ;  /* 0x0000006000007945 */ /* 0x000fe20003800200 */
[----:B-----5:R-:W-:Y:S01]  /*05b0*/  ISETP.NE.U32.AND P0, PT, R4, RZ, PT ;  /* 0x000000ff0400720c */ /* 0x020fe20003f05070 */
[----:B------:R-:W-:-:S03]  /*05c0*/  IMAD.MOV.U32 R4, RZ, RZ, RZ ;  /* 0x000000ffff047224 */ /* 0x000fc600078e00ff */
[----:B------:R-:W-:-:S13]  /*05d0*/  ISETP.NE.AND.EX P0, PT, R5, RZ, PT, P0 ;  /* 0x000000ff0500720c */ /* 0x000fda0003f05300 */
[----:B------:R-:W-:Y:S05]  /*05e0*/  @!P0 BRA `(.L_x_1501) ;  /* 0x0000000000048947 */ /* 0x000fea0003800000 */
[----:B------:R1:W5:Y:S02]  /*05f0*/  LD.E R4, desc[UR4][R120.64+0xbc] ;  /* 0x0000bc0478047980 */ /* 0x000364000c101900 */
.L_x_1501:
[----:B------:R-:W-:Y:S05]  /*0600*/  BSYNC.RECONVERGENT B0 ;  /* 0x0000000000007941 */ /* 0x000fea0003800200 */
.L_x_1500:
[----:B-----5:R-:W-:Y:S02]  /*0610*/  IADD3 R63, PT, PT, R73, R4, RZ ;  /* 0x00000004493f7210 */ /* 0x020fe40007ffe0ff */
.L_x_1499:
[----:B------:R-:W-:Y:S05]  /*0620*/  BSYNC.RECONVERGENT B1 ;  /* 0x0000000000017941 */ /* 0x000fea0003800200 */
.L_x_1497:
[----:B------:R-:W-:Y:S01]  /*0630*/  IMAD.SHL.U32 R168, R15, 0x40, RZ ;  /* 0x000000400fa87824 */ /* 0x000fe200078e00ff */
[----:B------:R-:W-:Y:S01]  /*0640*/  MOV R4, R162 ;  /* 0x000000a200047202 */ /* 0x000fe20000000f00 */
[----:B------:R-:W-:-:S03]  /*0650*/  IMAD.MOV.U32 R5, RZ, RZ, 0x0 ;  /* 0x00000000ff057424 */ /* 0x000fc600078e00ff */
[----:B------:R-:W-:-:S13]  /*0660*/  ISETP.GT.AND P0, PT, R169, R168, PT ;  /* 0x000000a8a900720c */ /* 0x000fda0003f04270 */
[----:B-1234-:R-:W-:Y:S05]  /*0670*/  @!P0 RET.REL.NODEC R4 `(_ZN5flash24flash_fwd_splitkv_kernelI23Flash_fwd_kernel_traitsILi96ELi64ELi128ELi4ELb0ELb0EN7cutlass10bfloat16_tE19Flash_kernel_traitsILi96ELi64ELi128ELi4ES3_EELb0ELb0ELb0ELb0ELb0ELb1ELb1ELb1EEEvNS_16Flash_fwd_paramsE) ;  /* 0xfffffff804608950 */ /* 0x01efea0003c3ffff */
        /* <DEDUP_REMOVED lines=73> */
.L_x_1504:
[----:B------:R-:W-:Y:S05]  /*0b10*/  BSYNC.RECONVERGENT B0 ;  /* 0x0000000000007941 */ /* 0x000fea0003800200 */
.L_x_1503:
        /* <DEDUP_REMOVED lines=16> */
.L_x_1506:
[----:B------:R-:W-:Y:S05]  /*0c20*/  BSYNC.RECONVERGENT B0 ;  /* 0x0000000000007941 */ /* 0x000fea0003800200 */
.L_x_1505:
        /* <DEDUP_REMOVED lines=15> */
.L_x_1508:
[----:B------:R-:W-:Y:S05]  /*0d20*/  BSYNC.RECONVERGENT B0 ;  /* 0x0000000000007941 */ /* 0x000fea0003800200 */
.L_x_1507:
        /* <DEDUP_REMOVED lines=15> */
.L_x_1510:
[----:B------:R-:W-:Y:S05]  /*0e20*/  BSYNC.RECONVERGENT B0 ;  /* 0x0000000000007941 */ /* 0x000fea0003800200 */
.L_x_1509:
        /* <DEDUP_REMOVED lines=13> */
[----:B-123--:R-:W-:Y:S05]  /*0f00*/  @P6 RET.REL.NODEC R162 `(_ZN5flash24flash_fwd_splitkv_kernelI23Flash_fwd_kernel_traitsILi96ELi64ELi128ELi4ELb0ELb0EN7cutlass10bfloat16_tE19Flash_kernel_traitsILi96ELi64ELi128ELi4ES3_EELb0ELb0ELb0ELb0ELb0ELb1ELb1ELb1EEEvNS_16Flash_fwd_paramsE) ;  /* 0xfffffff0a23c6950 */ /* 0x00efea0003c3ffff */
[----:B------:R-:W-:Y:S02]  /*0f10*/  MOV R5, 0xff800000 ;  /* 0xff80000000057802 */ /* 0x000fe40000000f00 */
[----:B------:R-:W-:-:S03]  /*0f20*/  MOV R163, 0x0 ;  /* 0x0000000000a37802 */ /* 0x000fc60000000f00 */
[----:B------:R1:W-:Y:S02]  /*0f30*/  ST.E desc[UR4][R2.64+0xc0], R5 ;  /* 0x0000c00502007985 */ /* 0x0003e4000c101904 */
[----:B-1----:R-:W-:Y:S05]  /*0f40*/  RET.REL.NODEC R162 `(_ZN5flash24flash_fwd_splitkv_kernelI23Flash_fwd_kernel_traitsILi96ELi64ELi128ELi4ELb0ELb0EN7cutlass10bfloat16_tE19Flash_kernel_traitsILi96ELi64ELi128ELi4ES3_EELb0ELb0ELb0ELb0ELb0ELb1ELb1ELb1EEEvNS_16Flash_fwd_paramsE) ;  /* 0xfffffff0a22c7950 */ /* 0x002fea0003c3ffff */
.L_x_1502:
        /* <DEDUP_REMOVED lines=102> */
.L_x_1512:
        /* <DEDUP_REMOVED lines=77> */
.L_x_1513:
[----:B------:R-:W-:Y:S05]  /*1a80*/  BSYNC.RECONVERGENT B0 ;  /* 0x0000000000007941 */ /* 0x000fea0003800200 */
.L_x_1511:
        /* <DEDUP_REMOVED lines=26> */
[----:B------:R-:W-:-:S04]  /*1c30*/  LOP3.LUT R118, R167, 0x18, RZ, 0xc0, !PT ;  /* 0x00000018a7767812 */ /* 0x000fc800078ec0ff */
[----:B------:R-:W-:-:S03]  /*1c40*/  IADD3 R30, P1, PT, R118, R16, RZ ;  /* 0x00000010761e7210 */ /* 0x000fc60007f3e0ff */
[----:B------:R-:W-:Y:S01]  /*1c50*/  @!P2 IMAD.IADD R17, R17, 0x1, -R10 ;  /* 0x000000011111a824 */ /* 0x000fe200078e0a0a */
[----:B------:R-:W-:Y:S01]  /*1c60*/  LOP3.LUT R16, R170, R7, RZ, 0x3c, !PT ;  /* 0x00000007aa107212 */ /* 0x000fe200078e3cff */
[----:B------:R-:W-:-:S03]  /*1c70*/  IMAD.X R31, RZ, RZ, R14, P1 ;  /* 0x000000ffff1f7224 */ /* 0x000fc600008e060e */
[----:B------:R-:W-:Y:S01]  /*1c80*/  ISETP.GE.U32.AND P4, PT, R17, R10, PT ;  /* 0x0000000a1100720c */ /* 0x000fe20003f86070 */
[----:B------:R-:W-:Y:S01]  /*1c90*/  IMAD R19, R19, R156, RZ ;  /* 0x0000009c13137224 */ /* 0x000fe200078e02ff */
[----:B------:R-:W-:Y:S01]  /*1ca0*/  ISETP.GE.AND P1, PT, R16, RZ, PT ;  /* 0x000000ff1000720c */ /* 0x000fe20003f26270 */
[----:B------:R-:W-:Y:S01]  /*1cb0*/  IMAD.SHL.U32 R16, R163, 0x10, RZ ;  /* 0x00000010a3107824 */ /* 0x000fe200078e00ff */
[----:B------:R-:W-:Y:S01]  /*1cc0*/  ISETP.NE.AND P3, PT, R7, RZ, PT ;  /* 0x000000ff0700720c */ /* 0x000fe20003f65270 */
[----:B------:R-:W-:Y:S02]  /*1cd0*/  IMAD R14, R20, R157, R19 ;  /* 0x0000009d140e7224 */ /* 0x000fe400078e0213 */
[----:B------:R-:W-:Y:S01]  /*1ce0*/  IMAD.SHL.U32 R19, R163, 0x20, RZ ;  /* 0x00000020a3137824 */ /* 0x000fe200078e00ff */
[----:B------:R-:W-:Y:S01]  /*1cf0*/  LOP3.LUT R48, R16, 0x3e00, RZ, 0xc0, !PT ;  /* 0x00003e0010307812 */ /* 0x000fe200078ec0ff */
[----:B------:R-:W-:Y:S01]  /*1d00*/  @!P2 VIADD R0, R0, 0x1 ;  /* 0x000000010000a836 */ /* 0x000fe20000000000 */
[----:B------:R-:W-:-:S02]  /*1d10*/  LOP3.LUT R16, R16, 0x100, RZ, 0xc0, !PT ;  /* 0x0000010010107812 */ /* 0x000fc400078ec0ff */
[----:B------:R-:W-:Y:S01]  /*1d20*/  LOP3.LUT R48, R48, 0x20, R19, 0xf8, !PT ;  /* 0x0000002030307812 */ /* 0x000fe200078ef813 */
[----:B------:R-:W-:Y:S01]  /*1d30*/  @P4 VIADD R0, R0, 0x1 ;  /* 0x0000000100004836 */ /* 0x000fe20000000000 */
[----:B------:R-:W-:Y:S01]  /*1d40*/  SHF.R.U32.HI R102, RZ, 0x2, R163 ;  /* 0x00000002ff667819 */ /* 0x000fe200000116a3 */
[----:B------:R-:W-:Y:S01]  /*1d50*/  IMAD.WIDE.U32 R20, R20, R156, R30 ;  /* 0x0000009c14147225 */ /* 0x000fe200078e001e */
[----:B------:R-:W-:Y:S02]  /*1d60*/  LOP3.LUT R10, R19, 0xc0, RZ, 0xc0, !PT ;  /* 0x000000c0130a7812 */ /* 0x000fe400078ec0ff */
[--C-:B------:R-:W-:Y:S01]  /*1d70*/  LOP3.LUT R48, R48, 0x100, R19.reuse, 0xf8, !PT ;  /* 0x0000010030307812 */ /* 0x100fe200078ef813 */
[----:B------:R-:W-:Y:S01]  /*1d80*/  @!P1 IMAD.MOV R0, RZ, RZ, -R0 ;  /* 0x000000ffff009224 */ /* 0x000fe200078e0a00 */
[----:B------:R-:W-:Y:S01]  /*1d90*/  LOP3.LUT R16, R16, 0x20, R19, 0xf8, !PT ;  /* 0x0000002010107812 */ /* 0x000fe200078ef813 */
[----:B------:R-:W-:Y:S01]  /*1da0*/  IMAD.MOV.U32 R103, RZ, RZ, RZ ;  /* 0x000000ffff677224 */ /* 0x000fe200078e00ff */
[----:B------:R-:W-:Y:S01]  /*1db0*/  @!P3 LOP3.LUT R0, RZ, R7, RZ, 0x33, !PT ;  /* 0x00000007ff00b212 */ /* 0x000fe200078e33ff */
[----:B------:R-:W-:-:S02]  /*1dc0*/  IMAD.MOV.U32 R32, RZ, RZ, R20 ;  /* 0x000000ffff207224 */ /* 0x000fc400078e0014 */
[----:B------:R-:W-:Y:S01]  /*1dd0*/  IMAD.IADD R33, R21, 0x1, R14 ;  /* 0x0000000115217824 */ /* 0x000fe200078e020e */
[----:B------:R-:W-:Y:S01]  /*1de0*/  SHF.R.S32.HI R20, RZ, 0x1f, R0 ;  /* 0x0000001fff147819 */ /* 0x000fe20000011400 */
[----:B------:R-:W-:-:S04]  /*1df0*/  IMAD.WIDE.U32 R30, R15, 0x40, R102 ;  /* 0x000000400f1e7825 */ /* 0x000fc800078e0066 */
[----:B------:R-:W-:Y:S01]  /*1e00*/  IMAD.WIDE.U32 R32, R0, R26, R32 ;  /* 0x0000001a00207225 */ /* 0x000fe200078e0020 */
[----:B------:R-:W-:Y:S02]  /*1e10*/  SHF.R.U32.HI R17, RZ, 0x1, R163 ;  /* 0x00000001ff117819 */ /* 0x000fe400000116a3 */
[----:B------:R-:W-:Y:S02]  /*1e20*/  SHF.L.U32 R62, R163, 0x2, RZ ;  /* 0x00000002a33e7819 */ /* 0x000fe400000006ff */
[----:B------:R-:W-:-:S04]  /*1e30*/  LOP3.LUT R17, R10, 0x8, R17, 0xf8, !PT ;  /* 0x000000080a117812 */ /* 0x000fc800078ef811 */
[----:B------:R-:W-:Y:S01]  /*1e40*/  LOP3.LUT R17, R17, 0x18, R62, 0x78, !PT ;  /* 0x0000001811117812 */ /* 0x000fe200078e783e */
[----:B------:R-:W1:Y:S03]  /*1e50*/  S2UR UR6, SR_CgaCtaId ;  /* 0x00000000000679c3 */ /* 0x000e660000008800 */
[----:B------:R-:W-:Y:S01]  /*1e60*/  LOP3.LUT R48, R48, R17, RZ, 0xfc, !PT ;  /* 0x0000001130307212 */ /* 0x000fe200078efcff */
[-C--:B------:R-:W-:Y:S01]  /*1e70*/  IMAD R161, R157, R102.reuse, RZ ;  /* 0x000000669da17224 */ /* 0x080fe200078e02ff */
[----:B------:R-:W-:Y:S01]  /*1e80*/  UMOV UR7, 0x400 ;  /* 0x0000040000077882 */ /* 0x000fe20000000000 */
[----:B------:R-:W-:Y:S02]  /*1e90*/  IMAD R159, R155, R102, RZ ;  /* 0x000000669b9f7224 */ /* 0x000fe400078e02ff */
[----:B------:R-:W-:Y:S01]  /*1ea0*/  VIADD R165, R60, 0xffffffff ;  /* 0xffffffff3ca57836 */ /* 0x000fe20000000000 */
[----:B------:R-:W-:Y:S01]  /*1eb0*/  SHF.R.U32.HI R49, RZ, 0x3, R163 ;  /* 0x00000003ff317819 */ /* 0x000fe200000116a3 */
[C---:B------:R-:W-:Y:S01]  /*1ec0*/  IMAD.SHL.U32 R66, R156.reuse, 0x20, RZ ;  /* 0x000000209c427824 */ /* 0x040fe200078e00ff */
[----:B------:R-:W-:Y:S01]  /*1ed0*/  LOP3.LUT R61, R163, 0x3, RZ, 0xc0, !PT ;  /* 0x00000003a33d7812 */ /* 0x000fe200078ec0ff */
[----:B------:R-:W-:Y:S01]  /*1ee0*/  IMAD.SHL.U32 R164, R165, 0x80, RZ ;  /* 0x00000080a5a47824 */ /* 0x000fe200078e00ff */
[----:B------:R-:W-:Y:S01]  /*1ef0*/  SHF.L.U64.HI R67, R156, 0x5, R157 ;  /* 0x000000059c437819 */ /* 0x000fe2000001029d */
[C---:B------:R-:W-:Y:S01]  /*1f00*/  IMAD.SHL.U32 R64, R154.reuse, 0x20, RZ ;  /* 0x000000209a407824 */ /* 0x040fe200078e00ff */
[----:B------:R-:W-:Y:S01]  /*1f10*/  SHF.L.U64.HI R65, R154, 0x5, R155 ;  /* 0x000000059a417819 */ /* 0x000fe2000001029b */
[----:B-1----:R-:W-:Y:S01]  /*1f20*/  ULEA UR6, UR6, UR7, 0x18 ;  /* 0x0000000706067291 */ /* 0x002fe2000f8ec0ff */
[----:B------:R-:W-:-:S02]  /*1f30*/  LOP3.LUT R117, R118, 0x20, RZ, 0xfc, !PT ;  /* 0x0000002076757812 */ /* 0x000fc400078efcff */
        /* <DEDUP_REMOVED lines=13> */
[----:B------:R-:W-:-:S02]  /*2010*/  IMAD.X R27, RZ, RZ, R28, P1 ;  /* 0x000000ffff1b7224 */ /* 0x000fc400008e061c */
[----:B------:R-:W-:Y:S02]  /*2020*/  IMAD R7, R24, R7, R14 ;  /* 0x0000000718077224 */ /* 0x000fe400078e020e */
[----:B------:R-:W-:-:S04]  /*2030*/  IMAD.WIDE.U32 R26, R170, R24, R26 ;  /* 0x00000018aa1a7225 */ /* 0x000fc800078e001a */
[----:B------:R-:W-:Y:S02]  /*2040*/  IMAD.IADD R27, R27, 0x1, R7 ;  /* 0x000000011b1b7824 */ /* 0x000fe400078e0207 */
[----:B------:R-:W-:Y:S01]  /*2050*/  IMAD R7, R31, R22, RZ ;  /* 0x000000161f077224 */ /* 0x000fe200078e02ff */
[----:B------:R-:W-:-:S03]  /*2060*/  LOP3.LUT R18, R167, 0xc0, RZ, 0xc0, !PT ;  /* 0x000000c0a7127812 */ /* 0x000fc600078ec0ff */
[C---:B------:R-:W-:Y:S02]  /*2070*/  IMAD R7, R30.reuse, R23, R7 ;  /* 0x000000171e077224 */ /* 0x040fe400078e0207 */
[----:B------:R-:W-:Y:S01]  /*2080*/  IMAD.WIDE.U32 R30, R30, R22, R26 ;  /* 0x000000161e1e7225 */ /* 0x000fe200078e001a */
[--C-:B------:R-:W-:Y:S02]  /*2090*/  LOP3.LUT R17, R18, 0x18, R163.reuse, 0xf8, !PT ;  /* 0x0000001812117812 */ /* 0x100fe400078ef8a3 */
[----:B------:R-:W-:Y:S02]  /*20a0*/  LOP3.LUT R15, R10, 0x8, R163, 0xf8, !PT ;  /* 0x000000080a0f7812 */ /* 0x000fe400078ef8a3 */
[----:B----4-:R-:W-:Y:S02]  /*20b0*/  LEA R100, P2, R30, R2, 0x1 ;  /* 0x000000021e647211 */ /* 0x010fe400078408ff */
[----:B------:R-:W-:Y:S01]  /*20c0*/  SHF.R.S32.HI R2, RZ, 0x1f, R73 ;  /* 0x0000001fff027819 */ /* 0x000fe20000011449 */
[----:B------:R-:W-:Y:S01]  /*20d0*/  IMAD.IADD R33, R33, 0x1, R11 ;  /* 0x0000000121217824 */ /* 0x000fe200078e020b */
[----:B------:R-:W-:-:S02]  /*20e0*/  LOP3.LUT R10, R17, R118, RZ, 0x3c, !PT ;  /* 0x00000076110a7212 */ /* 0x000fc400078e3cff */
[----:B------:R-:W-:Y:S02]  /*20f0*/  LEA.HI R2, R2, R73, RZ, 0x7 ;  /* 0x0000004902027211 */ /* 0x000fe400078f38ff */
[----:B------:R-:W-:Y:S02]  /*2100*/  LOP3.LUT R15, R15, 0x18, R62, 0x78, !PT ;  /* 0x000000180f0f7812 */ /* 0x000fe400078e783e */
[----:B------:R-:W-:Y:S01]  /*2110*/  LOP3.LUT R167, R10, 0x1f20, R167, 0xf8, !PT ;  /* 0x00001f200aa77812 */ /* 0x000fe200078ef8a7 */
[----:B------:R-:W-:Y:S01]  /*2120*/  IMAD.WIDE.U32 R10, R102, R156, R32 ;  /* 0x0000009c660a7225 */ /* 0x000fe200078e0020 */
[----:B------:R-:W-:Y:S02]  /*2130*/  IADD3 R14, P0, PT, R118, R6, RZ ;  /* 0x00000006760e7210 */ /* 0x000fe40007f1e0ff */
[----:B------:R-:W-:Y:S01]  /*2140*/  SHF.R.S32.HI R2, RZ, 0x7, R2 ;  /* 0x00000007ff027819 */ /* 0x000fe20000011402 */
[----:B------:R-:W-:Y:S01]  /*2150*/  IMAD.IADD R161, R11, 0x1, R161 ;  /* 0x000000010ba17824 */ /* 0x000fe200078e02a1 */
[----:B------:R-:W-:Y:S01]  /*2160*/  LOP3.LUT R47, R16, R15, RZ, 0xfc, !PT ;  /* 0x0000000f102f7212 */ /* 0x000fe200078efcff */
[----:B------:R-:W-:Y:S01]  /*2170*/  IMAD.X R15, RZ, RZ, R4, P0 ;  /* 0x000000ffff0f7224 */ /* 0x000fe200000e0604 */
[----:B------:R-:W-:-:S02]  /*2180*/  LEA R160, P0, R10, R8, 0x1 ;  /* 0x000000080aa07211 */ /* 0x000fc400078008ff */
[----:B------:R-:W-:Y:S02]  /*2190*/  VIMNMX R69, PT, PT, R153, R2, !PT ;  /* 0x0000000299457248 */ /* 0x000fe40007fe0100 */
[----:B------:R-:W-:Y:S02]  /*21a0*/  LEA.HI.X R161, R10, R9, R161, 0x1, P0 ;  /* 0x000000090aa17211 */ /* 0x000fe400000f0ca1 */
[----:B------:R-:W-:Y:S01]  /*21b0*/  ISETP.GT.AND P0, PT, R60, R69, PT ;  /* 0x000000453c00720c */ /* 0x000fe20003f04270 */
[----:B------:R-:W-:Y:S01]  /*21c0*/  IMAD.WIDE.U32 R14, R102, R154, R14 ;  /* 0x0000009a660e7225 */ /* 0x000fe200078e000e */
[----:B------:R-:W-:-:S03]  /*21d0*/  IADD3 R7, PT, PT, R31, R7, RZ ;  /* 0x000000071f077210 */ /* 0x000fc60007ffe0ff */
[----:B------:R-:W-:Y:S01]  /*21e0*/  IMAD.IADD R159, R15, 0x1, R159 ;  /* 0x000000010f9f7824 */ /* 0x000fe200078e029f */
[----:B------:R-:W-:Y:S02]  /*21f0*/  LEA R158, P1, R14, R12, 0x1 ;  /* 0x0000000c0e9e7211 */ /* 0x000fe400078208ff */
[----:B------:R-:W-:Y:S01]  /*2200*/  LEA R167, R167, UR6, 0x1 ;  /* 0x00000006a7a77c11 */ /* 0x000fe2000f8e08ff */
[C---:B------:R-:W-:Y:S01]  /*2210*/  IMAD.SHL.U32 R68, R22.reuse, 0x20, RZ ;  /* 0x0000002016447824 */ /* 0x040fe200078e00ff */
[----:B------:R-:W-:Y:S02]  /*2220*/  SHF.L.U64.HI R71, R22, 0x5, R23 ;  /* 0x0000000516477819 */ /* 0x000fe40000010217 */
[----:B------:R-:W-:Y:S02]  /*2230*/  LEA.HI.X R159, R14, R13, R159, 0x1, P1 ;  /* 0x0000000d0e9f7211 */ /* 0x000fe400008f0c9f */
        /* <DEDUP_REMOVED lines=97> */
.L_x_1583:
        /* <DEDUP_REMOVED lines=18> */
.L_x_1516:
[----:B------:R-:W-:Y:S05]  /*2970*/  BSYNC.RECONVERGENT B0 ;  /* 0x0000000000007941 */ /* 0x000fea0003800200 */
.L_x_1515:
        /* <DEDUP_REMOVED lines=15> */
.L_x_1518:
[----:B------:R-:W-:Y:S05]  /*2a70*/  BSYNC.RECONVERGENT B0 ;  /* 0x0000000000007941 */ /* 0x000fea0003800200 */
.L_x_1517:
        /* <DEDUP_REMOVED lines=18> */
.L_x_1520:
[----:B------:R-:W-:Y:S05]  /*2ba0*/  BSYNC.RECONVERGENT B0 ;  /* 0x0000000000007941 */ /* 0x000fea0003800200 */
.L_x_1519:
[----:B------:R-:W-:Y:S04]  /*2bb0*/  BSSY.RECONVERGENT B0, `(.L_x_1521) ;  /* 0x0000011000007945 */ /* 0x000fe80003800200 */
[----:B------:R-:W-:Y:S05]  /*2bc0*/  @!P3 BRA `(.L_x_1522) ;  /* 0x00000000003cb947 */ /* 0x000fea0003800000 */
[-C--:B------:R-:W-:Y:S01]  /*2bd0*/  ISETP.GE.AND P1, PT, R118, R166.reuse, PT ;  /* 0x000000a67600720c */ /* 0x080fe20003f26270 */
[----:B------:R-:W-:Y:S01]  /*2be0*/  IMAD.WIDE.U32 R8, R104, 0xc0, R74 ;  /* 0x000000c068087825 */ /* 0x000fe200078e004a */
[----:B------:R-:W-:Y:S03]  /*2bf0*/  ISETP.GE.AND P2, PT, R117, R166, PT ;  /* 0x000000a67500720c */ /* 0x000fe60003f46270 */
        /* <DEDUP_REMOVED lines=12> */
.L_x_1522:
[----:B------:R-:W-:Y:S05]  /*2cc0*/  BSYNC.RECONVERGENT B0 ;  /* 0x0000000000007941 */ /* 0x000fea0003800200 */
.L_x_1521:
        /* <DEDUP_REMOVED lines=27> */
.L_x_1526:
[----:B------:R-:W-:Y:S05]  /*2e80*/  BSYNC.RECONVERGENT B0 ;  /* 0x0000000000007941 */ /* 0x000fea0003800200 */
.L_x_1525:
[----:B------:R-:W-:Y:S04]  /*2e90*/  BSSY.RECONVERGENT B0, `(.L_x_1527) ;  /* 0x000000f000007945 */ /* 0x000fe80003800200 */
[----:B------:R-:W-:Y:S05]  /*2ea0*/  @!P5 BRA `(.L_x_1528) ;  /* 0x000000000034d947 */ /* 0x000fea0003800000 */
[----:B------:R-:W-:Y:S02]  /*2eb0*/  ISETP.GE.AND P1, PT, R118, R166, PT ;  /* 0x000000a67600720c */ /* 0x000fe40003f26270 */
[C---:B------:R-:W-:Y:S02]  /*2ec0*/  LEA R8, P0, R87.reuse, R10, 0x1 ;  /* 0x0000000a57087211 */ /* 0x040fe400078008ff */
[C---:B------:R-:W-:Y:S02]  /*2ed0*/  LEA R2, P5, R64.reuse, R80, 0x1 ;  /* 0x0000005040027211 */ /* 0x040fe400078a08ff */
        /* <DEDUP_REMOVED lines=10> */
.L_x_1528:
[----:B------:R-:W-:Y:S05]  /*2f80*/  BSYNC.RECONVERGENT B0 ;  /* 0x0000000000007941 */ /* 0x000fea0003800200 */
.L_x_1527:
        /* <DEDUP_REMOVED lines=15> */
.L_x_1530:
[----:B------:R-:W-:Y:S05]  /*3080*/  BSYNC.RECONVERGENT B0 ;  /* 0x0000000000007941 */ /* 0x000fea0003800200 */
.L_x_1529:
        /* <DEDUP_REMOVED lines=19> */
.L_x_1524:
        /* <DEDUP_REMOVED lines=58> */
.L_x_1536:
[----:B------:R-:W-:Y:S05]  /*3560*/  BSYNC.RECONVERGENT B0 ;  /* 0x0000000000007941 */ /* 0x000fea0003800200 */
.L_x_1535:
        /* <DEDUP_REMOVED lines=48> */
.L_x_1538:
[----:B------:R-:W-:Y:S05]  /*3870*/  BSYNC.RECONVERGENT B0 ;  /* 0x0000000000007941 */ /* 0x000fea0003800200 */
.L_x_1537:
        /* <DEDUP_REMOVED lines=47> */
.L_x_1534:
[----:B------:R-:W-:Y:S05]  /*3b70*/  BSYNC.RECONVERGENT B1 ;  /* 0x0000000000017941 */ /* 0x000fea0003800200 */
.L_x_1533:
        /* <DEDUP_REMOVED lines=63> */
.L_x_1542:
[----:B------:R-:W-:Y:S05]  /*3f70*/  BSYNC.RECONVERGENT B0 ;  /* 0x0000000000007941 */ /* 0x000fea0003800200 */
.L_x_1541:
        /* <DEDUP_REMOVED lines=48> */
.L_x_1544:
[----:B------:R-:W-:Y:S05]  /*4280*/  BSYNC.RECONVERGENT B0 ;  /* 0x0000000000007941 */ /* 0x000fea0003800200 */
.L_x_1543:
        /* <DEDUP_REMOVED lines=47> */
.L_x_1540:
[----:B------:R-:W-:Y:S05]  /*4580*/  BSYNC.RECONVERGENT B1 ;  /* 0x0000000000017941 */ /* 0x000fea0003800200 */
.L_x_1539:
        /* <DEDUP_REMOVED lines=61> */
.L_x_1548:
[----:B------:R-:W-:Y:S05]  /*4960*/  BSYNC.RECONVERGENT B0 ;  /* 0x0000000000007941 */ /* 0x000fea0003800200 */
.L_x_1547:
        /* <DEDUP_REMOVED lines=48> */
.L_x_1550:
[----:B------:R-:W-:Y:S05]  /*4c70*/  BSYNC.RECONVERGENT B0 ;  /* 0x0000000000007941 */ /* 0x000fea0003800200 */
.L_x_1549:
        /* <DEDUP_REMOVED lines=47> */
.L_x_1546:
[----:B------:R-:W-:Y:S05]  /*4f70*/  BSYNC.RECONVERGENT B1 ;  /* 0x0000000000017941 */ /* 0x000fea0003800200 */
.L_x_1545:
        /* <DEDUP_REMOVED lines=64> */
.L_x_1554:
[----:B------:R-:W-:Y:S05]  /*5380*/  BSYNC.RECONVERGENT B0 ;  /* 0x0000000000007941 */ /* 0x000fea0003800200 */
.L_x_1553:
        /* <DEDUP_REMOVED lines=48> */
.L_x_1556:
[----:B------:R-:W-:Y:S05]  /*5690*/  BSYNC.RECONVERGENT B0 ;  /* 0x0000000000007941 */ /* 0x000fea0003800200 */
.L_x_1555:
        /* <DEDUP_REMOVED lines=47> */
.L_x_1552:
[----:B------:R-:W-:Y:S05]  /*5990*/  BSYNC.RECONVERGENT B1 ;  /* 0x0000000000017941 */ /* 0x000fea0003800200 */
.L_x_1551:
[----:B------:R-:W2:Y:S02]  /*59a0*/  LD.E R3, desc[UR4][R120.64+0xd0] ;  /* 0x0000d00478037980 */ /* 0x000ea4000c101900 */
[----:B--2---:R-:W-:Y:S05]  /*59b0*/  IMAD.U32 R3, R3, -0x40, RZ ;  /* 0xffffffc003037824 */ /* 0x004fea00078e00ff */
[C---:B------:R-:W-:Y:S02]  /*59c0*/  LEA R12, P1, R3.reuse, R12, 0x1 ;  /* 0x0000000c030c7211 */ /* 0x040fe400078208ff */
[C---:B------:R-:W-:Y:S02]  /*59d0*/  LEA R50, P0, R3.reuse, R50, 0x1 ;  /* 0x0000003203327211 */ /* 0x040fe400078008ff */
[C---:B------:R-:W-:Y:S02]  /*59e0*/  LEA.HI.X.SX32 R13, R3.reuse, R13, 0x1, P1 ;  /* 0x0000000d030d7211 */ /* 0x040fe400008f0eff */
[----:B------:R-:W-:Y:S01]  /*59f0*/  LEA.HI.X.SX32 R51, R3, R51, 0x1, P0 ;  /* 0x0000003303337211 */ /* 0x000fe200000f0eff */
[----:B------:R-:W-:Y:S05]  /*5a00*/  BRA `(.L_x_1531) ;  /* 0x0000004400387947 */ /* 0x000fea0003800000 */
.L_x_1532:
        /* <DEDUP_REMOVED lines=95> */
.L_x_1560:
[----:B------:R-:W-:Y:S05]  /*6000*/  BSYNC.RECONVERGENT B0 ;  /* 0x0000000000007941 */ /* 0x000fea0003800200 */
.L_x_1559:
        /* <DEDUP_REMOVED lines=89> */
.L_x_1562:
[----:B------:R-:W-:Y:S05]  /*65a0*/  BSYNC.RECONVERGENT B0 ;  /* 0x0000000000007941 */ /* 0x000fea0003800200 */
.L_x_1561:
        /* <DEDUP_REMOVED lines=88> */
.L_x_1558:
[----:B------:R-:W-:Y:S05]  /*6b30*/  BSYNC.RECONVERGENT B1 ;  /* 0x0000000000017941 */ /* 0x000fea0003800200 */
.L_x_1557:
        /* <DEDUP_REMOVED lines=94> */
.L_x_1566:
[----:B------:R-:W-:Y:S05]  /*7120*/  BSYNC.RECONVERGENT B0 ;  /* 0x0000000000007941 */ /* 0x000fea0003800200 */
.L_x_1565:
        /* <DEDUP_REMOVED lines=89> */
.L_x_1568:
[----:B------:R-:W-:Y:S05]  /*76c0*/  BSYNC.RECONVERGENT B0 ;  /* 0x0000000000007941 */ /* 0x000fea0003800200 */
.L_x_1567:
        /* <DEDUP_REMOVED lines=88> */
.L_x_1564:
[----:B------:R-:W-:Y:S05]  /*7c50*/  BSYNC.RECONVERGENT B1 ;  /* 0x0000000000017941 */ /* 0x000fea0003800200 */
.L_x_1563:
        /* <DEDUP_REMOVED lines=95> */
.L_x_1572:
[----:B------:R-:W-:Y:S05]  /*8250*/  BSYNC.RECONVERGENT B0 ;  /* 0x0000000000007941 */ /* 0x000fea0003800200 */
.L_x_1571:
        /* <DEDUP_REMOVED lines=88> */
.L_x_1574:
[----:B------:R-:W-:Y:S05]  /*87e0*/  BSYNC.RECONVERGENT B0 ;  /* 0x0000000000007941 */ /* 0x000fea0003800200 */
.L_x_1573:
        /* <DEDUP_REMOVED lines=86> */
.L_x_1570:
[----:B------:R-:W-:Y:S05]  /*8d50*/  BSYNC.RECONVERGENT B1 ;  /* 0x0000000000017941 */ /* 0x000fea0003800200 */
.L_x_1569:
[----:B------:R-:W-:Y:S04]  /*8d60*/  BSSY.RECONVERGENT B1, `(.L_x_1575) ;  /* 0x0000112000017945 */ /* 0x000fe80003800200 */
[----:B------:R-:W-:Y:S05]  /*8d70*/  @!P3 BRA `(.L_x_1576) ;  /* 0x000000100040b947 */ /* 0x000fea0003800000 */
[-C--:B-----5:R-:W-:Y:S01]  /*8d80*/  ISETP.GE.AND P0, PT, R118, R109.reuse, PT ;  /* 0x0000006d7600720c */ /* 0x0a0fe20003f06270 */
[----:B------:R-:W-:Y:S01]  /*8d90*/  IMAD R108, R155, 0xc0, RZ ;  /* 0x000000c09b6c7824 */ /* 0x000fe200078e02ff */
[-C--:B------:R-:W-:Y:S01]  /*8da0*/  ISETP.GE.AND P4, PT, R117, R109.reuse, PT ;  /* 0x0000006d7500720c */ /* 0x080fe20003f86270 */
[----:B------:R-:W-:Y:S01]  /*8db0*/  IMAD.WIDE.U32 R4, R154, 0xc0, R80 ;  /* 0x000000c09a047825 */ /* 0x000fe200078e0050 */
[----:B------:R-:W-:Y:S01]  /*8dc0*/  ISETP.GE.AND P3, PT, R116, R109, PT ;  /* 0x0000006d7400720c */ /* 0x000fe20003f66270 */
[----:B------:R-:W-:Y:S02]  /*8dd0*/  BSSY.RECONVERGENT B0, `(.L_x_1577) ;  /* 0x000005c000007945 */ /* 0x000fe40003800200 */
[----:B------:R-:W-:Y:S01]  /*8de0*/  IMAD R3, R107, 0xc0, RZ ;  /* 0x000000c06b037824 */ /* 0x000fe200078e02ff */
[----:B------:R-:W-:Y:S01]  /*8df0*/  IADD3 R109, PT, PT, R5, R108, RZ ;  /* 0x0000006c056d7210 */ /* 0x000fe20007ffe0ff */
[----:B------:R-:W-:Y:S01]  /*8e00*/  IMAD.WIDE.U32 R18, R106, 0xc0, R10 ;  /* 0x000000c06a127825 */ /* 0x000fe200078e000a */
[----:B------:R-:W-:Y:S04]  /*8e10*/  MOV R108, R4 ;  /* 0x00000004006c7202 */ /* 0x000fe80000000f00 */
[----:B------:R-:W-:Y:S01]  /*8e20*/  IADD3 R19, PT, PT, R19, R3, RZ ;  /* 0x0000000313137210 */ /* 0x000fe20007ffe0ff */
[----:B------:R-:W-:Y:S06]  /*8e30*/  @P0 BRA `(.L_x_1578) ;  /* 0x0000000400540947 */ /* 0x000fec0003800000 */
        /* <DEDUP_REMOVED lines=85> */
.L_x_1578:
[----:B------:R-:W-:Y:S05]  /*9390*/  BSYNC.RECONVERGENT B0 ;  /* 0x0000000000007941 */ /* 0x000fea0003800200 */
.L_x_1577:
        /* <DEDUP_REMOVED lines=87> */
.L_x_1580:
[----:B------:R-:W-:Y:S05]  /*9910*/  BSYNC.RECONVERGENT B0 ;  /* 0x0000000000007941 */ /* 0x000fea0003800200 */
.L_x_1579:
        /* <DEDUP_REMOVED lines=86> */
.L_x_1576:
[----:B------:R-:W-:Y:S05]  /*9e80*/  BSYNC.RECONVERGENT B1 ;  /* 0x0000000000017941 */ /* 0x000fea0003800200 */
.L_x_1575:
[----:B------:R-:W3:Y:S02]  /*9e90*/  LD.E R3, desc[UR4][R120.64+0xd0] ;  /* 0x0000d00478037980 */ /* 0x000ee4000c101900 */
[----:B---3--:R-:W-:Y:S05]  /*9ea0*/  IMAD.U32 R3, R3, -0x40, RZ ;  /* 0xffffffc003037824 */ /* 0x008fea00078e00ff */
[C---:B------:R-:W-:Y:S02]  /*9eb0*/  LEA R78, P1, R3.reuse, R78, 0x1 ;  /* 0x0000004e034e7211 */ /* 0x040fe400078208ff */
[C---:B------:R-:W-:Y:S02]  /*9ec0*/  LEA R76, P0, R3.reuse, R76, 0x1 ;  /* 0x0000004c034c7211 */ /* 0x040fe400078008ff */
[C---:B------:R-:W-:Y:S02]  /*9ed0*/  LEA.HI.X.SX32 R79, R3.reuse, R79, 0x1, P1 ;  /* 0x0000004f034f7211 */ /* 0x040fe400008f0eff */
[----:B------:R-:W-:Y:S09]  /*9ee0*/  LEA.HI.X.SX32 R77, R3, R77, 0x1, P0 ;  /* 0x0000004d034d7211 */ /* 0x000ff200000f0eff */
.L_x_1531:
[----:B------:R-:W-:Y:S05]  /*9ef0*/  BSYNC.RECONVERGENT B2 ;  /* 0x0000000000027941 */ /* 0x000fea0003800200 */
.L_x_1523:
        /* <DEDUP_REMOVED lines=101> */
.L_x_1582:
[----:B------:R-:W-:Y:S05]  /*a550*/  BSYNC.RECONVERGENT B0 ;  /* 0x0000000000007941 */ /* 0x000fea0003800200 */
.L_x_1581:
[----:B------:R-:W-:Y:S05]  /*a560*/  @P2 BRA `(.L_x_1583) ;  /* 0xffffff8000b82947 */ /* 0x000fea000383ffff */
.L_x_1514:
        /* <DEDUP_REMOVED lines=29> */
.L_x_1588:
[----:B------:R2:W-:Y:S02]  /*a740*/  STS.128 [R167+0x2000], RZ ;  /* 0x002000ffa7007388 */ /* 0x0005e40000000c00 */
.L_x_1587:
[----:B------:R-:W-:Y:S05]  /*a750*/  BSYNC.RECONVERGENT B0 ;  /* 0x0000000000007941 */ /* 0x000fea0003800200 */
.L_x_1586:
        /* <DEDUP_REMOVED lines=24> */
.L_x_1590:
[----:B------:R1:W-:Y:S01]  /*a8e0*/  STS.128 [R167+0x2800], RZ ;  /* 0x002800ffa7007388 */ /* 0x0003e20000000c00 */
[----:B------:R-:W-:Y:S05]  /*a8f0*/  BRA `(.L_x_1589) ;  /* 0x0000003400b47947 */ /* 0x000fea0003800000 */
.L_x_1585:
[----:B-----5:R-:W2:Y:S04]  /*a900*/  LD.E.64 R4, desc[UR4][R120.64+0xf0] ;  /* 0x0000f00478047980 */ /* 0x020ea8000c101b00 */
        /* <DEDUP_REMOVED lines=78> */
.L_x_1597:
[----:B------:R-:W-:Y:S05]  /*adf0*/  BSYNC.RECONVERGENT B0 ;  /* 0x0000000000007941 */ /* 0x000fea0003800200 */
.L_x_1596:
[----:B-----5:R-:W-:Y:S01]  /*ae00*/  IMAD.MOV.U32 R6, RZ, RZ, R10 ;  /* 0x000000ffff067224 */ /* 0x020fe200078e000a */
[----:B------:R-:W-:Y:S01]  /*ae10*/  MOV R4, R8 ;  /* 0x0000000800047202 */ /* 0x000fe20000000f00 */
[----:B------:R-:W-:Y:S01]  /*ae20*/  IMAD.MOV.U32 R7, RZ, RZ, R11 ;  /* 0x000000ffff077224 */ /* 0x000fe200078e000b */
[----:B------:R-:W-:Y:S02]  /*ae30*/  MOV R5, R9 ;  /* 0x0000000900057202 */ /* 0x000fe40000000f00 */
.L_x_1595:
[----:B------:R-:W-:Y:S05]  /*ae40*/  BSYNC.RECONVERGENT B1 ;  /* 0x0000000000017941 */ /* 0x000fea0003800200 */
.L_x_1594:
        /* <DEDUP_REMOVED lines=47> */
.L_x_1601:
[----:B------:R-:W-:Y:S05]  /*b140*/  BSYNC.RECONVERGENT B0 ;  /* 0x0000000000007941 */ /* 0x000fea0003800200 */
.L_x_1600:
[----:B-----5:R1:W-:Y:S02]  /*b150*/  STS.128 [R167+0x1000], R8 ;  /* 0x00100008a7007388 */ /* 0x0203e40000000c00 */
.L_x_1599:
[----:B------:R-:W-:Y:S05]  /*b160*/  BSYNC.RECONVERGENT B1 ;  /* 0x0000000000017941 */ /* 0x000fea0003800200 */
.L_x_1598:
        /* <DEDUP_REMOVED lines=45> */
.L_x_1603:
[----:B------:R-:W-:Y:S05]  /*b440*/  BSYNC.RECONVERGENT B0 ;  /* 0x0000000000007941 */ /* 0x000fea0003800200 */
.L_x_1602:
[----:B-----5:R1:W-:Y:S02]  /*b450*/  STS.128 [R167+0x2000], R8 ;  /* 0x00200008a7007388 */ /* 0x0203e40000000c00 */
.L_x_1593:
[----:B------:R-:W-:Y:S05]  /*b460*/  BSYNC.RECONVERGENT B2 ;  /* 0x0000000000027941 */ /* 0x000fea0003800200 */
.L_x_1592:
        /* <DEDUP_REMOVED lines=51> */
.L_x_1607:
[----:B------:R-:W-:Y:S05]  /*b7a0*/  BSYNC.RECONVERGENT B0 ;  /* 0x0000000000007941 */ /* 0x000fea0003800200 */
.L_x_1606:
[----:B-----5:R1:W-:Y:S02]  /*b7b0*/  STS.128 [R167+0x800], R8 ;  /* 0x00080008a7007388 */ /* 0x0203e40000000c00 */
.L_x_1605:
[----:B------:R-:W-:Y:S05]  /*b7c0*/  BSYNC.RECONVERGENT B1 ;  /* 0x0000000000017941 */ /* 0x000fea0003800200 */
.L_x_1604:
        /* <DEDUP_REMOVED lines=46> */
.L_x_1611:
[----:B------:R-:W-:Y:S05]  /*bab0*/  BSYNC.RECONVERGENT B0 ;  /* 0x0000000000007941 */ /* 0x000fea0003800200 */
.L_x_1610:
[----:B-----5:R1:W-:Y:S02]  /*bac0*/  STS.128 [R167+0x1800], R8 ;  /* 0x00180008a7007388 */ /* 0x0203e40000000c00 */
.L_x_1609:
[----:B------:R-:W-:Y:S05]  /*bad0*/  BSYNC.RECONVERGENT B1 ;  /* 0x0000000000017941 */ /* 0x000fea0003800200 */
.L_x_1608:
        /* <DEDUP_REMOVED lines=46> */
.L_x_1613:
[----:B------:R-:W-:Y:S05]  /*bdc0*/  BSYNC.RECONVERGENT B0 ;  /* 0x0000000000007941 */ /* 0x000fea0003800200 */
.L_x_1612:
[----:B-----5:R1:W-:Y:S01]  /*bdd0*/  STS.128 [R167+0x2800], R8 ;  /* 0x00280008a7007388 */ /* 0x0203e20000000c00 */
[----:B------:R-:W-:Y:S05]  /*bde0*/  BRA `(.L_x_1589) ;  /* 0x0000002000787947 */ /* 0x000fea0003800000 */
.L_x_1591:
        /* <DEDUP_REMOVED lines=95> */
.L_x_1618:
[----:B------:R-:W-:Y:S05]  /*c3e0*/  BSYNC.RECONVERGENT B0 ;  /* 0x0000000000007941 */ /* 0x000fea0003800200 */
.L_x_1617:
[----:B------:R-:W-:Y:S05]  /*c3f0*/  BSYNC.RECONVERGENT B1 ;  /* 0x0000000000017941 */ /* 0x000fea0003800200 */
.L_x_1616:
        /* <DEDUP_REMOVED lines=86> */
.L_x_1622:
[----:B------:R-:W-:Y:S05]  /*c960*/  BSYNC.RECONVERGENT B0 ;  /* 0x0000000000007941 */ /* 0x000fea0003800200 */
.L_x_1621:
[----:B-----5:R1:W-:Y:S02]  /*c970*/  STS.128 [R167+0x1000], R16 ;  /* 0x00100010a7007388 */ /* 0x0203e40000000c00 */
.L_x_1620:
[----:B------:R-:W-:Y:S05]  /*c980*/  BSYNC.RECONVERGENT B1 ;  /* 0x0000000000017941 */ /* 0x000fea0003800200 */
.L_x_1619:
        /* <DEDUP_REMOVED lines=84> */
.L_x_1624:
[----:B------:R-:W-:Y:S05]  /*ced0*/  BSYNC.RECONVERGENT B0 ;  /* 0x0000000000007941 */ /* 0x000fea0003800200 */
.L_x_1623:
[----:B-----5:R1:W-:Y:S02]  /*cee0*/  STS.128 [R167+0x2000], R16 ;  /* 0x00200010a7007388 */ /* 0x0203e40000000c00 */
.L_x_1615:
[----:B------:R-:W-:Y:S05]  /*cef0*/  BSYNC.RECONVERGENT B2 ;  /* 0x0000000000027941 */ /* 0x000fea0003800200 */
.L_x_1614:
        /* <DEDUP_REMOVED lines=91> */
.L_x_1628:
[----:B------:R-:W-:Y:S05]  /*d4b0*/  BSYNC.RECONVERGENT B0 ;  /* 0x0000000000007941 */ /* 0x000fea0003800200 */
.L_x_1627:
[----:B-----5:R1:W-:Y:S02]  /*d4c0*/  STS.128 [R167+0x800], R16 ;  /* 0x00080010a7007388 */ /* 0x0203e40000000c00 */
.L_x_1626:
[----:B------:R-:W-:Y:S05]  /*d4d0*/  BSYNC.RECONVERGENT B1 ;  /* 0x0000000000017941 */ /* 0x000fea0003800200 */
.L_x_1625:
        /* <DEDUP_REMOVED lines=86> */
.L_x_1632:
[----:B------:R-:W-:Y:S05]  /*da40*/  BSYNC.RECONVERGENT B0 ;  /* 0x0000000000007941 */ /* 0x000fea0003800200 */
.L_x_1631:
[----:B-----5:R1:W-:Y:S02]  /*da50*/  STS.128 [R167+0x1800], R16 ;  /* 0x00180010a7007388 */ /* 0x0203e40000000c00 */
.L_x_1630:
[----:B------:R-:W-:Y:S05]  /*da60*/  BSYNC.RECONVERGENT B1 ;  /* 0x0000000000017941 */ /* 0x000fea0003800200 */
.L_x_1629:
        /* <DEDUP_REMOVED lines=84> */
.L_x_1634:
[----:B------:R-:W-:Y:S05]  /*dfb0*/  BSYNC.RECONVERGENT B0 ;  /* 0x0000000000007941 */ /* 0x000fea0003800200 */
.L_x_1633:
[----:B-----5:R1:W-:Y:S02]  /*dfc0*/  STS.128 [R167+0x2800], R4 ;  /* 0x00280004a7007388 */ /* 0x0203e40000000c00 */
.L_x_1589:
[----:B------:R-:W-:Y:S05]  /*dfd0*/  BSYNC.RECONVERGENT B3 ;  /* 0x0000000000037941 */ /* 0x000fea0003800200 */
.L_x_1584:
        /* <DEDUP_REMOVED lines=25> */
.L_x_1637:
[----:B------:R4:W-:Y:S02]  /*e170*/  STS.128 [R167+0x7000], RZ ;  /* 0x007000ffa7007388 */ /* 0x0009e40000000c00 */
.L_x_1636:
[----:B------:R-:W-:Y:S05]  /*e180*/  BSYNC.RECONVERGENT B0 ;  /* 0x0000000000007941 */ /* 0x000fea0003800200 */
.L_x_1635:
        /* <DEDUP_REMOVED lines=24> */
.L_x_1640:
[----:B------:R3:W-:Y:S02]  /*e310*/  STS.128 [R167+0x7800], RZ ;  /* 0x007800ffa7007388 */ /* 0x0007e40000000c00 */
.L_x_1639:
[----:B------:R-:W-:Y:S05]  /*e320*/  BSYNC.RECONVERGENT B0 ;  /* 0x0000000000007941 */ /* 0x000fea0003800200 */
.L_x_1638:
        /* <DEDUP_REMOVED lines=25> */
.L_x_1643:
[----:B------:R3:W-:Y:S02]  /*e4c0*/  STS.128 [R167+0x8000], RZ ;  /* 0x008000ffa7007388 */ /* 0x0007e40000000c00 */
.L_x_1642:
[----:B------:R-:W-:Y:S05]  /*e4d0*/  BSYNC.RECONVERGENT B0 ;  /* 0x0000000000007941 */ /* 0x000fea0003800200 */
.L_x_1641:
        /* <DEDUP_REMOVED lines=26> */
.L_x_1646:
[----:B------:R3:W-:Y:S02]  /*e680*/  STS.128 [R167+0x8800], RZ ;  /* 0x008800ffa7007388 */ /* 0x0007e40000000c00 */
.L_x_1645:
[----:B------:R-:W-:Y:S05]  /*e690*/  BSYNC.RECONVERGENT B0 ;  /* 0x0000000000007941 */ /* 0x000fea0003800200 */
.L_x_1644:
        /* <DEDUP_REMOVED lines=26> */
.L_x_1649:
[----:B------:R3:W-:Y:S01]  /*e840*/  STS.128 [R167+0xd000], RZ ;  /* 0x00d000ffa7007388 */ /* 0x0007e20000000c00 */
[----:B------:R-:W-:Y:S05]  /*e850*/  BRA `(.L_x_1650) ;  /* 0x00000000000c7947 */ /* 0x000fea0003800000 */
.L_x_1648:
[----:B------:R1:W-:Y:S04]  /*e860*/  STS.128 [R167+0x9000], RZ ;  /* 0x009000ffa7007388 */ /* 0x0003e80000000c00 */
[----:B------:R1:W-:Y:S04]  /*e870*/  STS.128 [R167+0xb000], RZ ;  /* 0x00b000ffa7007388 */ /* 0x0003e80000000c00 */
[----:B------:R1:W-:Y:S02]  /*e880*/  STS.128 [R167+0xd000], RZ ;  /* 0x00d000ffa7007388 */ /* 0x0003e40000000c00 */
.L_x_1650:
[----:B------:R-:W-:Y:S05]  /*e890*/  BSYNC.RECONVERGENT B0 ;  /* 0x0000000000007941 */ /* 0x000fea0003800200 */
.L_x_1647:
        /* <DEDUP_REMOVED lines=27> */
.L_x_1653:
[----:B------:R3:W-:Y:S02]  /*ea50*/  STS.128 [R167+0xd800], RZ ;  /* 0x00d800ffa7007388 */ /* 0x0007e40000000c00 */
.L_x_1652:
[----:B------:R-:W-:Y:S05]  /*ea60*/  BSYNC.RECONVERGENT B0 ;  /* 0x0000000000007941 */ /* 0x000fea0003800200 */
.L_x_1651:
        /* <DEDUP_REMOVED lines=27> */
.L_x_1656:
[----:B------:R3:W-:Y:S02]  /*ec20*/  STS.128 [R167+0xe000], RZ ;  /* 0x00e000ffa7007388 */ /* 0x0007e40000000c00 */
.L_x_1655:
[----:B------:R-:W-:Y:S05]  /*ec30*/  BSYNC.RECONVERGENT B0 ;  /* 0x0000000000007941 */ /* 0x000fea0003800200 */
.L_x_1654:
        /* <DEDUP_REMOVED lines=31> */
.L_x_1659:
[----:B------:R1:W-:Y:S02]  /*ee30*/  STS.128 [R167+0xe800], RZ ;  /* 0x00e800ffa7007388 */ /* 0x0003e40000000c00 */
.L_x_1658:
[----:B------:R-:W-:Y:S05]  /*ee40*/  BSYNC.RECONVERGENT B0 ;  /* 0x0000000000007941 */ /* 0x000fea0003800200 */
.L_x_1657:
[----:B------:R-:W1:Y:S01]  /*ee50*/  LD.E R0, desc[UR4][R120.64+0x18c] ;  /* 0x00018c0478007980 */ /* 0x000e62000c101900 */
[----:B------:R-:W2:Y:S01]  /*ee60*/  S2UR UR6, SR_CgaCtaId ;  /* 0x00000000000679c3 */ /* 0x000ea20000008800 */
[----:B------:R-:W-:Y:S01]  /*ee70*/  UMOV UR7, 0x400 ;  /* 0x0000040000077882 */ /* 0x000fe20000000000 */
[----:B------:R-:W-:Y:S01]  /*ee80*/  BSSY.RECONVERGENT B1, `(.L_x_1660) ;  /* 0x0000237000017945 */ /* 0x000fe20003800200 */
[----:B------:R-:W0:Y:S01]  /*ee90*/  LDGDEPBAR ;  /* 0x00000000000079af */ /* 0x000e220000000000 */
[----:B--2---:R-:W-:-:S06]  /*eea0*/  ULEA UR6, UR6, UR7, 0x18 ;  /* 0x0000000706067291 */ /* 0x004fcc000f8ec0ff */
[----:B------:R-:W-:Y:S02]  /*eeb0*/  LEA R152, R48, UR6, 0x1 ;  /* 0x0000000630987c11 */ /* 0x000fe4000f8e08ff */
[----:B------:R-:W-:-:S03]  /*eec0*/  LEA R151, R47, UR6, 0x1 ;  /* 0x000000062f977c11 */ /* 0x000fc6000f8e08ff */
[----:B------:R-:W-:Y:S01]  /*eed0*/  LDSM.16.M88.4 R44, [R152] ;  /* 0x00000000982c783b */ /* 0x000fe20000000200 */
[C---:B------:R-:W-:Y:S02]  /*eee0*/  IMAD R150, R4.reuse, 0x2, R152 ;  /* 0x0000000204967824 */ /* 0x040fe400078e0298 */
[----:B------:R-:W-:Y:S01]  /*eef0*/  IMAD R148, R4, 0x2, R151 ;  /* 0x0000000204947824 */ /* 0x000fe200078e0297 */
[----:B------:R-:W2:Y:S04]  /*ef00*/  LDSM.16.M88.4 R32, [R151+0x3000] ;  /* 0x003000009720783b */ /* 0x000ea80000000200 */
[----:B------:R-:W3:Y:S04]  /*ef10*/  LDSM.16.M88.4 R100, [R151+0x3400] ;  /* 0x003400009764783b */ /* 0x000ee80000000200 */
[----:B------:R-:W4:Y:S04]  /*ef20*/  LDSM.16.M88.4 R92, [R151+0x3800] ;  /* 0x00380000975c783b */ /* 0x000f280000000200 */
[----:B------:R-:W4:Y:S04]  /*ef30*/  LDSM.16.M88.4 R84, [R151+0x3c00] ;  /* 0x003c00009754783b */ /* 0x000f280000000200 */
[----:B------:R-:W4:Y:S04]  /*ef40*/  LDSM.16.M88.4 R76, [R151+0x4000] ;  /* 0x00400000974c783b */ /* 0x000f280000000200 */
[----:B------:R-:W4:Y:S04]  /*ef50*/  LDSM.16.M88.4 R68, [R151+0x4400] ;  /* 0x004400009744783b */ /* 0x000f280000000200 */
[----:B------:R-:W4:Y:S04]  /*ef60*/  LDSM.16.M88.4 R56, [R151+0x4800] ;  /* 0x004800009738783b */ /* 0x000f280000000200 */
[----:B-----5:R-:W4:Y:S04]  /*ef70*/  LDSM.16.M88.4 R24, [R151+0x4c00] ;  /* 0x004c00009718783b */ /* 0x020f280000000200 */
        /* <DEDUP_REMOVED lines=72> */
[----:B------:R-:W4:Y:S01]  /*f400*/  MUFU.TANH R2, R2 ;  /* 0x0000000200027308 */ /* 0x000f220000002400 */
        /* <DEDUP_REMOVED lines=9> */
[----:B------:R-:W4:Y:S06]  /*f4a0*/  MUFU.TANH R50, R34 ;  /* 0x0000002200327308 */ /* 0x000f2c0000002400 */
[C---:B-1----:R-:W-:Y:S02]  /*f4b0*/  HMMA.16816.F32.BF16 R88, R108.reuse, R20, R88 ;  /* 0x000000146c58723c */ /* 0x042fe40000041858 */
[----:B------:R1:W4:Y:S06]  /*f4c0*/  MUFU.TANH R51, R35 ;  /* 0x0000002300337308 */ /* 0x00032c0000002400 */
[----:B------:R-:W-:Y:S01]  /*f4d0*/  HMMA.16816.F32.BF16 R84, R108, R22, R84 ;  /* 0x000000166c54723c */ /* 0x000fe20000041854 */
[----:B------:R-:W4:Y:S01]  /*f4e0*/  LDSM.16.M88.4 R20, [R148+0x5c00] ;  /* 0x005c00009414783b */ /* 0x000f220000000200 */
[----:B------:R-:W-:Y:S06]  /*f4f0*/  MUFU.TANH R5, R5 ;  /* 0x0000000500057308 */ /* 0x000fec0000002400 */
[C---:B--2---:R-:W-:Y:S02]  /*f500*/  HMMA.16816.F32.BF16 R112, R40.reuse, R8, R112 ;  /* 0x000000082870723c */ /* 0x044fe40000041870 */
[----:B------:R-:W-:Y:S01]  /*f510*/  MUFU.TANH R3, R3 ;  /* 0x0000000300037308 */ /* 0x000fe20000002400 */
        /* <DEDUP_REMOVED lines=27> */
[----:B------:R-:W-:Y:S06]  /*f6d0*/  MUFU.TANH R104, R104 ;  /* 0x0000006800687308 */ /* 0x000fec0000002400 */
[C---:B-1----:R-:W-:Y:S02]  /*f6e0*/  HMMA.16816.F32.BF16 R88, R24.reuse, R8, R88 ;  /* 0x000000081858723c */ /* 0x042fe40000041858 */
[----:B------:R-:W1:Y:S06]  /*f6f0*/  MUFU.TANH R106, R106 ;  /* 0x0000006a006a7308 */ /* 0x000e6c0000002400 */
[----:B------:R-:W-:Y:S01]  /*f700*/  HMMA.16816.F32.BF16 R84, R24, R10, R84 ;  /* 0x0000000a1854723c */ /* 0x000fe20000041854 */
[----:B------:R-:W1:Y:S01]  /*f710*/  LDSM.16.M88.4 R8, [R148+0x6400] ;  /* 0x006400009408783b */ /* 0x000e620000000200 */
[----:B------:R-:W1:Y:S06]  /*f720*/  MUFU.TANH R100, R100 ;  /* 0x0000006400647308 */ /* 0x000e6c0000002400 */
        /* <DEDUP_REMOVED lines=49> */
[----:B------:R2:W-:Y:S01]  /*fa40*/  MUFU.TANH R133, R79 ;  /* 0x0000004f00857308 */ /* 0x0005e20000002400 */
[----:B------:R-:W-:Y:S05]  /*fa50*/  HMMA.16816.F32.BF16 R64, R40, R32, R64 ;  /* 0x000000202840723c */ /* 0x000fea0000041840 */
[----:B------:R-:W-:-:S04]  /*fa60*/  IMAD R32, R61, 0x2, R164 ;  /* 0x000000023d207824 */ /* 0x000fc800078e02a4 */
[C---:B------:R-:W-:Y:S01]  /*fa70*/  VIADD R30, R32.reuse, 0x1 ;  /* 0x00000001201e7836 */ /* 0x040fe20000000000 */
[CC--:B------:R-:W-:Y:S01]  /*fa80*/  ISETP.GE.AND P4, PT, R32.reuse, R63.reuse, PT ;  /* 0x0000003f2000720c */ /* 0x0c0fe20003f86270 */
[----:B------:R-:W-:Y:S01]  /*fa90*/  VIADD R28, R32, 0x8 ;  /* 0x00000008201c7836 */ /* 0x000fe20000000000 */
[----:B-1----:R-:W-:Y:S01]  /*faa0*/  HMMA.16816.F32.BF16 R72, R12, R20, R72 ;  /* 0x000000140c48723c */ /* 0x002fe20000041848 */
[----:B------:R1:W-:Y:S04]  /*fab0*/  MUFU.TANH R135, R77 ;  /* 0x0000004d00877308 */ /* 0x0003e80000002400 */
[-C--:B------:R-:W-:Y:S02]  /*fac0*/  ISETP.GE.AND P3, PT, R30, R63.reuse, PT ;  /* 0x0000003f1e00720c */ /* 0x080fe40003f66270 */
[----:B------:R-:W-:-:S02]  /*fad0*/  ISETP.GE.AND P2, PT, R28, R63, PT ;  /* 0x0000003f1c00720c */ /* 0x000fc40003f46270 */
[----:B------:R-:W-:Y:S01]  /*fae0*/  LDSM.16.M88.4 R28, [R151+0x8c00] ;  /* 0x008c0000971c783b */ /* 0x000fe20000000200 */
[----:B------:R-:W-:Y:S01]  /*faf0*/  FSEL R61, R2, -INF , !P4 ;  /* 0xff800000023d7808 */ /* 0x000fe20006000000 */
[----:B------:R-:W-:Y:S03]  /*fb00*/  HMMA.16816.F32.BF16 R68, R12, R22, R68 ;  /* 0x000000160c44723c */ /* 0x000fe60000041844 */
[----:B------:R-:W-:Y:S01]  /*fb10*/  FSEL R50, R50, -INF , !P2 ;  /* 0xff80000032327808 */ /* 0x000fe20005000000 */
[----:B------:R-:W1:Y:S01]  /*fb20*/  LDSM.16.M88.4 R20, [R148+0x6c00] ;  /* 0x006c00009414783b */ /* 0x000e620000000200 */
[----:B------:R-:W-:Y:S03]  /*fb30*/  MUFU.TANH R141, R81 ;  /* 0x00000051008d7308 */ /* 0x000fe60000002400 */
[----:B---3--:R-:W-:Y:S05]  /*fb40*/  HMMA.16816.F32.BF16 R64, R24, R8, R64 ;  /* 0x000000081840723c */ /* 0x008fea0000041840 */
[----:B------:R-:W-:-:S02]  /*fb50*/  VIADD R8, R32, 0x9 ;  /* 0x0000000920087836 */ /* 0x000fc40000000000 */
[-C--:B------:R-:W-:Y:S01]  /*fb60*/  FMUL.FTZ R73, R73, R0.reuse ;  /* 0x0000000049497220 */ /* 0x080fe20000410000 */
[-C--:B------:R-:W-:Y:S01]  /*fb70*/  FMUL.FTZ R75, R75, R0.reuse ;  /* 0x000000004b4b7220 */ /* 0x080fe20000410000 */
[----:B------:R-:W-:Y:S01]  /*fb80*/  MUFU.TANH R145, R83 ;  /* 0x0000005300917308 */ /* 0x000fe20000002400 */
[-C--:B------:R-:W-:Y:S01]  /*fb90*/  ISETP.GE.AND P1, PT, R8, R63.reuse, PT ;  /* 0x0000003f0800720c */ /* 0x080fe20003f26270 */
[----:B------:R-:W-:Y:S01]  /*fba0*/  VIADD R8, R32, 0x18 ;  /* 0x0000001820087836 */ /* 0x000fe20000000000 */
[----:B------:R-:W-:Y:S05]  /*fbb0*/  HMMA.16816.F32.BF16 R56, R40, R34, R56 ;  /* 0x000000222838723c */ /* 0x000fea0000041838 */
[-C--:B------:R-:W-:Y:S01]  /*fbc0*/  FMUL.FTZ R72, R72, R0.reuse ;  /* 0x0000000048487220 */ /* 0x080fe20000410000 */
[----:B--2---:R-:W-:Y:S01]  /*fbd0*/  FSEL R79, R51, -INF , !P1 ;  /* 0xff800000334f7808 */ /* 0x004fe20004800000 */
[-C--:B------:R-:W-:Y:S01]  /*fbe0*/  FMUL.FTZ R69, R69, R0.reuse ;  /* 0x0000000045457220 */ /* 0x080fe20000410000 */
[----:B------:R-:W-:Y:S01]  /*fbf0*/  ISETP.GE.AND P5, PT, R8, R63, PT ;  /* 0x0000003f0800720c */ /* 0x000fe20003fa6270 */
[----:B------:R-:W-:Y:S01]  /*fc00*/  VIADD R8, R32, 0x19 ;  /* 0x0000001920087836 */ /* 0x000fe20000000000 */
[----:B------:R2:W-:Y:S01]  /*fc10*/  MUFU.TANH R119, R73 ;  /* 0x0000004900777308 */ /* 0x0005e20000002400 */
[----:B------:R-:W-:Y:S01]  /*fc20*/  FMUL.FTZ R74, R74, R0 ;  /* 0x000000004a4a7220 */ /* 0x000fe20000410000 */
[----:B------:R-:W-:Y:S05]  /*fc30*/  HMMA.16816.F32.BF16 R52, R108, R36, R52 ;  /* 0x000000246c34723c */ /* 0x000fea0000041834 */
[----:B------:R-:W-:-:S02]  /*fc40*/  VIADD R36, R32, 0x11 ;  /* 0x0000001120247836 */ /* 0x000fc40000000000 */
[-C--:B------:R-:W-:Y:S01]  /*fc50*/  FMUL.FTZ R68, R68, R0.reuse ;  /* 0x0000000044447220 */ /* 0x080fe20000410000 */
[-C--:B------:R-:W-:Y:S01]  /*fc60*/  FMUL.FTZ R70, R70, R0.reuse ;  /* 0x0000000046467220 */ /* 0x080fe20000410000 */
[----:B------:R3:W-:Y:S01]  /*fc70*/  MUFU.TANH R123, R75 ;  /* 0x0000004b007b7308 */ /* 0x0007e20000002400 */
[----:B------:R-:W-:Y:S01]  /*fc80*/  ISETP.GE.AND P6, PT, R36, R63, PT ;  /* 0x0000003f2400720c */ /* 0x000fe20003fc6270 */
[----:B----4-:R-:W-:Y:S05]  /*fc90*/  HMMA.16816.F32.BF16 R64, R12, R16, R64 ;  /* 0x000000100c40723c */ /* 0x010fea0000041840 */
[----:B------:R-:W-:Y:S01]  /*fca0*/  FMUL.FTZ R17, R71, R0 ;  /* 0x0000000047117220 */ /* 0x000fe20000410000 */
[----:B------:R-:W-:-:S02]  /*fcb0*/  FSEL R71, R6, -INF , !P3 ;  /* 0xff80000006477808 */ /* 0x000fc40005800000 */
[----:B------:R-:W-:Y:S01]  /*fcc0*/  FSEL R6, R7, -INF , !P2 ;  /* 0xff80000007067808 */ /* 0x000fe20005000000 */
[----:B------:R4:W-:Y:S01]  /*fcd0*/  MUFU.TANH R16, R69 ;  /* 0x0000004500107308 */ /* 0x0009e20000002400 */
[----:B-1----:R-:W-:Y:S01]  /*fce0*/  FSEL R77, R106, -INF , !P6 ;  /* 0xff8000006a4d7808 */ /* 0x002fe20007000000 */
[----:B------:R-:W-:Y:S05]  /*fcf0*/  HMMA.16816.F32.BF16 R56, R24, R10, R56 ;  /* 0x0000000a1838723c */ /* 0x000fea0000041838 */
[----:B--2---:R-:W-:Y:S02]  /*fd00*/  FSEL R73, R5, -INF , !P4 ;  /* 0xff80000005497808 */ /* 0x004fe40006000000 */
[-C--:B------:R-:W-:Y:S01]  /*fd10*/  ISETP.GE.AND P4, PT, R8, R63.reuse, PT ;  /* 0x0000003f0800720c */ /* 0x080fe20003f86270 */
[----:B------:R-:W-:Y:S01]  /*fd20*/  VIADD R8, R32, 0x20 ;  /* 0x0000002020087836 */ /* 0x000fe20000000000 */
[----:B------:R-:W-:Y:S01]  /*fd30*/  FSEL R5, R104, -INF , !P6 ;  /* 0xff80000068057808 */ /* 0x000fe20007000000 */
[----:B------:R1:W-:Y:S01]  /*fd40*/  MUFU.TANH R2, R17 ;  /* 0x0000001100027308 */ /* 0x0003e20000002400 */
[----:B------:R-:W-:Y:S05]  /*fd50*/  HMMA.16816.F32.BF16 R52, R40, R20, R52 ;  /* 0x000000142834723c */ /* 0x000fea0000041834 */
[----:B---3--:R-:W-:Y:S01]  /*fd60*/  FSEL R75, R48, -INF , !P1 ;  /* 0xff800000304b7808 */ /* 0x008fe20004800000 */
[-C--:B------:R-:W-:Y:S01]  /*fd70*/  FMUL.FTZ R65, R65, R0.reuse ;  /* 0x0000000041417220 */ /* 0x080fe20000410000 */
[-C--:B------:R-:W-:Y:S01]  /*fd80*/  FMUL.FTZ R67, R67, R0.reuse ;  /* 0x0000000043437220 */ /* 0x080fe20000410000 */
[-C--:B------:R-:W-:Y:S01]  /*fd90*/  FMUL.FTZ R21, R66, R0.reuse ;  /* 0x0000000042157220 */ /* 0x080fe20000410000 */
[----:B------:R-:W-:Y:S01]  /*fda0*/  MUFU.TANH R139, R76 ;  /* 0x0000004c008b7308 */ /* 0x000fe20000002400 */
[-C--:B------:R-:W-:Y:S01]  /*fdb0*/  FMUL.FTZ R64, R64, R0.reuse ;  /* 0x0000000040407220 */ /* 0x080fe20000410000 */
[----:B----4-:R-:W-:Y:S01]  /*fdc0*/  FSEL R69, R3, -INF , !P3 ;  /* 0xff80000003457808 */ /* 0x010fe20005800000 */
[C---:B------:R-:W-:Y:S05]  /*fdd0*/  HMMA.16816.F32.BF16 R112, R12.reuse, R96, R112 ;  /* 0x000000600c70723c */ /* 0x040fea0000041870 */
[----:B------:R-:W-:Y:S01]  /*fde0*/  ISETP.GE.AND P3, PT, R8, R63, PT ;  /* 0x0000003f0800720c */ /* 0x000fe20003f66270 */
[-C--:B------:R-:W-:Y:S01]  /*fdf0*/  FMUL.FTZ R96, R101, R0.reuse ;  /* 0x0000000065607220 */ /* 0x080fe20000410000 */
[----:B------:R-:W2:Y:S01]  /*fe00*/  LDSM.16.M88.4 R8, [R148+0x8c00] ;  /* 0x008c00009408783b */ /* 0x000ea20000000200 */
[-C--:B------:R-:W-:Y:S01]  /*fe10*/  FMUL.FTZ R101, R103, R0.reuse ;  /* 0x0000000067657220 */ /* 0x080fe20000410000 */
[----:B------:R-:W-:Y:S01]  /*fe20*/  FMUL.FTZ R97, R102, R0 ;  /* 0x0000000066617220 */ /* 0x000fe20000410000 */
[----:B------:R-:W-:Y:S01]  /*fe30*/  MUFU.TANH R137, R78 ;  /* 0x0000004e00897308 */ /* 0x000fe20000002400 */
[----:B-1----:R-:W-:Y:S01]  /*fe40*/  FSEL R17, R100, -INF , !P5 ;  /* 0xff80000064117808 */ /* 0x002fe20006800000 */
[----:B------:R-:W-:Y:S01]  /*fe50*/  HMMA.16816.F32.BF16 R92, R12, R98, R92 ;  /* 0x000000620c5c723c */ /* 0x000fe2000004185c */
[----:B------:R-:W-:-:S05]  /*fe60*/  DEPBAR.LE SB0, 0x0 ;  /* 0x000080000000791a */ /* 0x000fca0000000000 */
[----:B------:R-:W1:Y:S02]  /*fe70*/  MUFU.TANH R97, R97 ;  /* 0x0000006100617308 */ /* 0x000e640000002400 */
[----:B------:R-:W-:Y:S05]  /*fe80*/  HMMA.16816.F32.BF16 R44, R108, R38, R44 ;  /* 0x000000266c2c723c */ /* 0x000fea000004182c */
[----:B------:R-:W-:Y:S02]  /*fe90*/  VIADD R38, R32, 0x10 ;  /* 0x0000001020267836 */ /* 0x000fe40000000000 */
[-C--:B------:R-:W-:Y:S01]  /*fea0*/  FMUL.FTZ R98, R113, R0.reuse ;  /* 0x0000000071627220 */ /* 0x080fe20000410000 */
[-C--:B------:R-:W-:Y:S01]  /*feb0*/  FMUL.FTZ R103, R115, R0.reuse ;  /* 0x0000000073677220 */ /* 0x080fe20000410000 */
[-C--:B------:R-:W-:Y:S01]  /*fec0*/  FMUL.FTZ R102, R112, R0.reuse ;  /* 0x0000000070667220 */ /* 0x080fe20000410000 */
[-C--:B------:R-:W-:Y:S01]  /*fed0*/  ISETP.GE.AND P0, PT, R38, R63.reuse, PT ;  /* 0x0000003f2600720c */ /* 0x080fe20003f06270 */
[----:B------:R-:W-:Y:S01]  /*fee0*/  VIADD R38, R32, 0x21 ;  /* 0x0000002120267836 */ /* 0x000fe20000000000 */
[----:B------:R-:W-:Y:S01]  /*fef0*/  HMMA.16816.F32.BF16 R52, R24, R28, R52 ;  /* 0x0000001c1834723c */ /* 0x000fe20000041834 */
[----:B------:R-:W3:Y:S04]  /*ff00*/  MUFU.TANH R98, R98 ;  /* 0x0000006200627308 */ /* 0x000ee80000002400 */
[----:B------:R-:W-:Y:S01]  /*ff10*/  FSEL R105, R105, -INF , !P0 ;  /* 0xff80000069697808 */ /* 0x000fe20004000000 */
[-C--:B------:R-:W-:Y:S01]  /*ff20*/  FMUL.FTZ R92, R92, R0.reuse ;  /* 0x000000005c5c7220 */ /* 0x080fe20000410000 */
[-C--:B------:R-:W-:Y:S01]  /*ff30*/  FMUL.FTZ R94, R94, R0.reuse ;  /* 0x000000005e5e7220 */ /* 0x080fe20000410000 */
[-C--:B------:R-:W-:Y:S01]  /*ff40*/  FMUL.FTZ R93, R93, R0.reuse ;  /* 0x000000005d5d7220 */ /* 0x080fe20000410000 */
[-C--:B------:R-:W-:Y:S01]  /*ff50*/  FMUL.FTZ R95, R95, R0.reuse ;  /* 0x000000005f5f7220 */ /* 0x080fe20000410000 */
[-C--:B------:R-:W-:Y:S01]  /*ff60*/  ISETP.GE.AND P2, PT, R38, R63.reuse, PT ;  /* 0x0000003f2600720c */ /* 0x080fe20003f46270 */
[----:B------:R-:W-:Y:S01]  /*ff70*/  VIADD R38, R32, 0x28 ;  /* 0x0000002820267836 */ /* 0x000fe20000000000 */
[----:B------:R-:W4:Y:S01]  /*ff80*/  MUFU.TANH R103, R103 ;  /* 0x0000006700677308 */ /* 0x000f220000002400 */
[----:B------:R-:W-:Y:S01]  /*ff90*/  FSEL R7, R62, -INF , !P0 ;  /* 0xff8000003e077808 */ /* 0x000fe20004000000 */
[----:B------:R-:W-:Y:S01]  /*ffa0*/  FMUL.FTZ R99, R114, R0 ;  /* 0x0000000072637220 */ /* 0x000fe20000410000 */
[----:B------:R-:W-:Y:S05]  /*ffb0*/  HMMA.16816.F32.BF16 R44, R40, R22, R44 ;  /* 0x00000016282c723c */ /* 0x000fea000004182c */
[-C--:B------:R-:W-:Y:S01]  /*ffc0*/  ISETP.GE.AND P1, PT, R38, R63.reuse, PT ;  /* 0x0000003f2600720c */ /* 0x080fe20003f26270 */
[C---:B------:R-:W-:Y:S01]  /*ffd0*/  VIADD R38, R32.reuse, 0x29 ;  /* 0x0000002920267836 */ /* 0x040fe20000000000 */
[----:B-1----:R-:W-:Y:S01]  /*ffe0*/  FSEL R97, R97, -INF , !P5 ;  /* 0xff80000061617808 */ /* 0x002fe20006800000 */
[C---:B------:R-:W-:Y:S01]  /*fff0*/  VIADD R28, R32.reuse, 0x30 ;  /* 0x00000030201c7836 */ /* 0x040fe20000000000 */
[----:B------:R-:W1:Y:S01]  /*10000*/  MUFU.TANH R92, R92 ;  /* 0x0000005c005c7308 */ /* 0x000e620000002400 */
[----:B------:R-:W-:Y:S01]  /*10010*/  VIADD R22, R32, 0x38 ;  /* 0x0000003820167836 */ /* 0x000fe20000000000 */
[----:B---3--:R-:W-:Y:S01]  /*10020*/  FSEL R41, R98, -INF , !P2 ;  /* 0xff80000062297808 */ /* 0x008fe20005000000 */
[C---:B--2---:R-:W-:Y:S05]  /*10030*/  HMMA.16816.F32.BF16 R52, R12.reuse, R8, R52 ;  /* 0x000000080c34723c */ /* 0x044fea0000041834 */
[----:B------:R-:W-:Y:S01]  /*10040*/  VIADD R8, R32, 0x40 ;  /* 0x0000004020087836 */ /* 0x000fe20000000000 */
[-C--:B------:R-:W-:Y:S01]  /*10050*/  ISETP.GE.AND P0, PT, R38, R63.reuse, PT ;  /* 0x0000003f2600720c */ /* 0x080fe20003f06270 */
[----:B------:R-:W-:Y:S01]  /*10060*/  VIADD R38, R32, 0x31 ;  /* 0x0000003120267836 */ /* 0x000fe20000000000 */
[-C--:B------:R-:W-:Y:S01]  /*10070*/  ISETP.GE.AND P6, PT, R28, R63.reuse, PT ;  /* 0x0000003f1c00720c */ /* 0x080fe20003fc6270 */
[----:B------:R-:W2:Y:S01]  /*10080*/  MUFU.TANH R94, R94 ;  /* 0x0000005e005e7308 */ /* 0x000ea20000002400 */
[----:B----4-:R-:W-:Y:S01]  /*10090*/  FSEL R39, R103, -INF , !P2 ;  /* 0xff80000067277808 */ /* 0x010fe20005000000 */
[----:B------:R-:W-:Y:S03]  /*100a0*/  HMMA.16816.F32.BF16 R56, R12, R18, R56 ;  /* 0x000000120c38723c */ /* 0x000fe60000041838 */
[----:B------:R-:W-:Y:S01]  /*100b0*/  ISETP.GE.AND P2, PT, R8, R63, PT ;  /* 0x0000003f0800720c */ /* 0x000fe20003f46270 */
[----:B------:R-:W-:Y:S01]  /*100c0*/  VIADD R8, R32, 0x41 ;  /* 0x0000004120087836 */ /* 0x000fe20000000000 */
[----:B------:R-:W-:Y:S01]  /*100d0*/  FSEL R187, R187, -INF , !P6 ;  /* 0xff800000bbbb7808 */ /* 0x000fe20007000000 */
[----:B------:R-:W3:Y:S01]  /*100e0*/  MUFU.TANH R93, R93 ;  /* 0x0000005d005d7308 */ /* 0x000ee20000002400 */
[----:B------:R-:W-:-:S02]  /*100f0*/  FSEL R181, R88, -INF , !P6 ;  /* 0xff80000058b57808 */ /* 0x000fc40007000000 */
[----:B-1----:R-:W-:Y:S01]  /*10100*/  FSEL R189, R92, -INF , !P1 ;  /* 0xff8000005cbd7808 */ /* 0x002fe20004800000 */
[----:B------:R-:W-:Y:S05]  /*10110*/  HMMA.16816.F32.BF16 R44, R24, R30, R44 ;  /* 0x0000001e182c723c */ /* 0x000fea000004182c */
[-C--:B------:R-:W-:Y:S01]  /*10120*/  ISETP.GE.AND P5, PT, R38, R63.reuse, PT ;  /* 0x0000003f2600720c */ /* 0x080fe20003fa6270 */
[----:B------:R-:W-:Y:S01]  /*10130*/  VIADD R38, R32, 0x39 ;  /* 0x0000003920267836 */ /* 0x000fe20000000000 */
[----:B------:R-:W-:Y:S01]  /*10140*/  FSEL R147, R147, -INF , !P2 ;  /* 0xff80000093937808 */ /* 0x000fe20005000000 */
[----:B------:R-:W1:Y:S01]  /*10150*/  MUFU.TANH R95, R95 ;  /* 0x0000005f005f7308 */ /* 0x000e620000002400 */
[----:B------:R-:W-:Y:S01]  /*10160*/  FSEL R185, R185, -INF , !P5 ;  /* 0xff800000b9b97808 */ /* 0x000fe20006800000 */
[-C--:B------:R-:W-:Y:S01]  /*10170*/  FMUL.FTZ R27, R52, R0.reuse ;  /* 0x00000000341b7220 */ /* 0x080fe20000410000 */
[----:B--2---:R-:W-:Y:S01]  /*10180*/  FSEL R191, R94, -INF , !P1 ;  /* 0xff8000005ebf7808 */ /* 0x004fe20004800000 */
[-C--:B------:R-:W-:Y:S01]  /*10190*/  FMUL.FTZ R53, R53, R0.reuse ;  /* 0x0000000035357220 */ /* 0x080fe20000410000 */
[-C--:B------:R-:W-:Y:S01]  /*101a0*/  ISETP.GE.AND P1, PT, R8, R63.reuse, PT ;  /* 0x0000003f0800720c */ /* 0x080fe20003f26270 */
[----:B------:R-:W-:Y:S01]  /*101b0*/  VIADD R8, R32, 0x48 ;  /* 0x0000004820087836 */ /* 0x000fe20000000000 */
[----:B------:R-:W-:Y:S01]  /*101c0*/  FSEL R33, R89, -INF , !P5 ;  /* 0xff80000059217808 */ /* 0x000fe20006800000 */
[----:B------:R-:W2:Y:S01]  /*101d0*/  MUFU.TANH R96, R96 ;  /* 0x0000006000607308 */ /* 0x000ea20000002400 */
[----:B------:R-:W-:Y:S01]  /*101e0*/  FSEL R143, R143, -INF , !P2 ;  /* 0xff8000008f8f7808 */ /* 0x000fe20005000000 */
[-C--:B------:R-:W-:Y:S01]  /*101f0*/  FMUL.FTZ R23, R57, R0.reuse ;  /* 0x0000000039177220 */ /* 0x080fe20000410000 */
[----:B---3--:R-:W-:Y:S01]  /*10200*/  FSEL R195, R93, -INF , !P0 ;  /* 0xff8000005dc37808 */ /* 0x008fe20004000000 */
[-C--:B------:R-:W-:Y:S01]  /*10210*/  FMUL.FTZ R56, R56, R0.reuse ;  /* 0x0000000038387220 */ /* 0x080fe20000410000 */
[----:B------:R-:W-:Y:S01]  /*10220*/  FSEL R145, R145, -INF , !P1 ;  /* 0xff80000091917808 */ /* 0x000fe20004800000 */
[-C--:B------:R-:W-:Y:S01]  /*10230*/  FMUL.FTZ R58, R58, R0.reuse ;  /* 0x000000003a3a7220 */ /* 0x080fe20000410000 */
[----:B------:R-:W-:Y:S01]  /*10240*/  FSEL R141, R141, -INF , !P1 ;  /* 0xff8000008d8d7808 */ /* 0x000fe20004800000 */
[----:B------:R-:W3:Y:S01]  /*10250*/  MUFU.TANH R101, R101 ;  /* 0x0000006500657308 */ /* 0x000ee20000002400 */
[-C--:B------:R-:W-:Y:S01]  /*10260*/  FMUL.FTZ R57, R59, R0.reuse ;  /* 0x000000003b397220 */ /* 0x080fe20000410000 */
[----:B-1----:R-:W-:Y:S01]  /*10270*/  FSEL R193, R95, -INF , !P0 ;  /* 0xff8000005fc17808 */ /* 0x002fe20004000000 */
[----:B------:R-:W-:Y:S01]  /*10280*/  FMUL.FTZ R54, R54, R0 ;  /* 0x0000000036367220 */ /* 0x000fe20000410000 */
[----:B------:R-:W-:Y:S01]  /*10290*/  ISETP.GE.AND P0, PT, R8, R63, PT ;  /* 0x0000003f0800720c */ /* 0x000fe20003f06270 */
[----:B------:R-:W-:-:S02]  /*102a0*/  VIADD R8, R32, 0x49 ;  /* 0x0000004920087836 */ /* 0x000fc40000000000 */
[----:B------:R-:W-:Y:S01]  /*102b0*/  FMUL.FTZ R55, R55, R0 ;  /* 0x0000000037377220 */ /* 0x000fe20000410000 */
[----:B------:R-:W1:Y:S01]  /*102c0*/  MUFU.TANH R102, R102 ;  /* 0x0000006600667308 */ /* 0x000e620000002400 */
[----:B------:R-:W-:Y:S02]  /*102d0*/  FSEL R137, R137, -INF , !P0 ;  /* 0xff80000089897808 */ /* 0x000fe40004000000 */
[-C--:B------:R-:W-:Y:S01]  /*102e0*/  ISETP.GE.AND P6, PT, R8, R63.reuse, PT ;  /* 0x0000003f0800720c */ /* 0x080fe20003fc6270 */
[----:B------:R-:W-:Y:S01]  /*102f0*/  VIADD R8, R32, 0x50 ;  /* 0x0000005020087836 */ /* 0x000fe20000000000 */
[----:B--2---:R-:W-:Y:S02]  /*10300*/  FSEL R43, R96, -INF , !P4 ;  /* 0xff800000602b7808 */ /* 0x004fe40006000000 */
[----:B------:R-:W-:Y:S01]  /*10310*/  FSEL R139, R139, -INF , !P0 ;  /* 0xff8000008b8b7808 */ /* 0x000fe20004000000 */
[----:B------:R-:W2:Y:S01]  /*10320*/  MUFU.TANH R99, R99 ;  /* 0x0000006300637308 */ /* 0x000ea20000002400 */
[----:B------:R-:W-:Y:S01]  /*10330*/  ISETP.GE.AND P5, PT, R8, R63, PT ;  /* 0x0000003f0800720c */ /* 0x000fe20003fa6270 */
[----:B------:R-:W-:Y:S01]  /*10340*/  VIADD R8, R32, 0x51 ;  /* 0x0000005120087836 */ /* 0x000fe20000000000 */
[----:B---3--:R-:W-:-:S02]  /*10350*/  FSEL R19, R101, -INF , !P4 ;  /* 0xff80000065137808 */ /* 0x008fc40006000000 */
[-C--:B------:R-:W-:Y:S02]  /*10360*/  ISETP.GE.AND P4, PT, R22, R63.reuse, PT ;  /* 0x0000003f1600720c */ /* 0x080fe40003f86270 */
[----:B------:R-:W-:Y:S01]  /*10370*/  FSEL R133, R133, -INF , !P6 ;  /* 0xff80000085857808 */ /* 0x000fe20007000000 */
[----:B------:R-:W-:Y:S01]  /*10380*/  MUFU.TANH R18, R65 ;  /* 0x0000004100127308 */ /* 0x000fe20000002400 */
[----:B------:R-:W-:Y:S02]  /*10390*/  FSEL R183, R183, -INF , !P4 ;  /* 0xff800000b7b77808 */ /* 0x000fe40006000000 */
[----:B------:R-:W-:Y:S02]  /*103a0*/  FSEL R3, R84, -INF , !P4 ;  /* 0xff80000054037808 */ /* 0x000fe40006000000 */
[-C--:B------:R-:W-:Y:S02]  /*103b0*/  ISETP.GE.AND P4, PT, R8, R63.reuse, PT ;  /* 0x0000003f0800720c */ /* 0x080fe40003f86270 */
[----:B-1----:R-:W-:Y:S01]  /*103c0*/  FSEL R35, R102, -INF , !P3 ;  /* 0xff80000066237808 */ /* 0x002fe20005800000 */
[----:B------:R-:W-:Y:S03]  /*103d0*/  HMMA.16816.F32.BF16 R8, R12, R10, R44 ;  /* 0x0000000a0c08723c */ /* 0x000fe6000004182c */
[----:B------:R-:W-:Y:S01]  /*103e0*/  VIADD R14, R32, 0x58 ;  /* 0x00000058200e7836 */ /* 0x000fe20000000000 */
[----:B--2---:R-:W-:Y:S01]  /*103f0*/  FSEL R37, R99, -INF , !P3 ;  /* 0xff80000063257808 */ /* 0x004fe20005800000 */
[----:B------:R-:W-:Y:S01]  /*10400*/  MUFU.TANH R28, R67 ;  /* 0x00000043001c7308 */ /* 0x000fe20000002400 */
[----:B------:R-:W-:-:S02]  /*10410*/  ISETP.GE.AND P3, PT, R38, R63, PT ;  /* 0x0000003f2600720c */ /* 0x000fc40003f66270 */
[----:B------:R-:W-:Y:S02]  /*10420*/  FSEL R135, R135, -INF , !P6 ;  /* 0xff80000087877808 */ /* 0x000fe40007000000 */
[----:B------:R-:W-:Y:S02]  /*10430*/  FSEL R177, R177, -INF , !P3 ;  /* 0xff800000b1b17808 */ /* 0x000fe40005800000 */
[----:B------:R-:W-:Y:S01]  /*10440*/  FSEL R179, R179, -INF , !P3 ;  /* 0xff800000b3b37808 */ /* 0x000fe20005800000 */
[----:B------:R-:W1:Y:S01]  /*10450*/  MUFU.TANH R125, R72 ;  /* 0x00000048007d7308 */ /* 0x000e620000002400 */
[----:B------:R-:W-:Y:S01]  /*10460*/  ISETP.GE.AND P3, PT, R14, R63, PT ;  /* 0x0000003f0e00720c */ /* 0x000fe20003f66270 */
[----:B------:R-:W-:Y:S01]  /*10470*/  VIADD R14, R32, 0x59 ;  /* 0x00000059200e7836 */ /* 0x000fe20000000000 */
[----:B------:R-:W-:Y:S02]  /*10480*/  FSEL R123, R123, -INF , !P4 ;  /* 0xff8000007b7b7808 */ /* 0x000fe40006000000 */
[----:B------:R-:W-:-:S02]  /*10490*/  FSEL R119, R119, -INF , !P4 ;  /* 0xff80000077777808 */ /* 0x000fc40006000000 */
[-C--:B------:R-:W-:Y:S01]  /*104a0*/  ISETP.GE.AND P2, PT, R14, R63.reuse, PT ;  /* 0x0000003f0e00720c */ /* 0x080fe20003f46270 */
[----:B------:R-:W-:Y:S01]  /*104b0*/  VIADD R14, R32, 0x60 ;  /* 0x00000060200e7836 */ /* 0x000fe20000000000 */
[----:B------:R-:W2:Y:S01]  /*104c0*/  MUFU.TANH R127, R74 ;  /* 0x0000004a007f7308 */ /* 0x000ea20000002400 */
[-C--:B------:R-:W-:Y:S01]  /*104d0*/  FMUL.FTZ R8, R8, R0.reuse ;  /* 0x0000000008087220 */ /* 0x080fe20000410000 */
[-C--:B------:R-:W-:Y:S01]  /*104e0*/  FMUL.FTZ R62, R10, R0.reuse ;  /* 0x000000000a3e7220 */ /* 0x080fe20000410000 */
[-C--:B------:R-:W-:Y:S01]  /*104f0*/  FMUL.FTZ R11, R11, R0.reuse ;  /* 0x000000000b0b7220 */ /* 0x080fe20000410000 */
[----:B------:R-:W-:Y:S01]  /*10500*/  ISETP.GE.AND P1, PT, R14, R63, PT ;  /* 0x0000003f0e00720c */ /* 0x000fe20003f26270 */
[C---:B------:R-:W-:Y:S02]  /*10510*/  VIADD R14, R32.reuse, 0x61 ;  /* 0x00000061200e7836 */ /* 0x040fe40000000000 */
[----:B------:R-:W-:Y:S01]  /*10520*/  FMUL.FTZ R0, R9, R0 ;  /* 0x0000000009007220 */ /* 0x000fe20000410000 */
[----:B------:R-:W-:Y:S01]  /*10530*/  VIADD R10, R32, 0x71 ;  /* 0x00000071200a7836 */ /* 0x000fe20000000000 */
[----:B------:R-:W3:Y:S01]  /*10540*/  MUFU.TANH R34, R68 ;  /* 0x0000004400227308 */ /* 0x000ee20000002400 */
[----:B-1----:R-:W-:-:S02]  /*10550*/  FSEL R125, R125, -INF , !P5 ;  /* 0xff8000007d7d7808 */ /* 0x002fc40006800000 */
[-C--:B------:R-:W-:Y:S01]  /*10560*/  ISETP.GE.AND P0, PT, R14, R63.reuse, PT ;  /* 0x0000003f0e00720c */ /* 0x080fe20003f06270 */
[----:B------:R-:W-:Y:S01]  /*10570*/  VIADD R14, R32, 0x68 ;  /* 0x00000068200e7836 */ /* 0x000fe20000000000 */
[----:B------:R-:W-:Y:S02]  /*10580*/  FSEL R51, R16, -INF , !P2 ;  /* 0xff80000010337808 */ /* 0x000fe40005000000 */
[----:B------:R-:W-:Y:S01]  /*10590*/  FSEL R59, R28, -INF , !P0 ;  /* 0xff8000001c3b7808 */ /* 0x000fe20004000000 */
[----:B------:R-:W1:Y:S01]  /*105a0*/  MUFU.TANH R36, R70 ;  /* 0x0000004600247308 */ /* 0x000e620000002400 */
[----:B------:R-:W-:Y:S01]  /*105b0*/  ISETP.GE.AND P6, PT, R14, R63, PT ;  /* 0x0000003f0e00720c */ /* 0x000fe20003fc6270 */
[----:B------:R-:W-:Y:S01]  /*105c0*/  VIADD R14, R32, 0x69 ;  /* 0x00000069200e7836 */ /* 0x000fe20000000000 */
[----:B------:R-:W-:Y:S02]  /*105d0*/  FSEL R26, R18, -INF , !P0 ;  /* 0xff800000121a7808 */ /* 0x000fe40004000000 */
[----:B------:R-:W-:-:S02]  /*105e0*/  ISETP.GT.AND P0, PT, R165, R153, PT ;  /* 0x00000099a500720c */ /* 0x000fc40003f04270 */
[----:B--2---:R-:W-:Y:S01]  /*105f0*/  FSEL R127, R127, -INF , !P5 ;  /* 0xff8000007f7f7808 */ /* 0x004fe20006800000 */
[----:B------:R-:W2:Y:S01]  /*10600*/  MUFU.TANH R20, R64 ;  /* 0x0000004000147308 */ /* 0x000ea20000002400 */
[----:B------:R-:W-:Y:S01]  /*10610*/  ISETP.GE.AND P5, PT, R14, R63, PT ;  /* 0x0000003f0e00720c */ /* 0x000fe20003fa6270 */
[----:B------:R-:W-:Y:S01]  /*10620*/  VIADD R14, R32, 0x70 ;  /* 0x00000070200e7836 */ /* 0x000fe20000000000 */
[----:B---3--:R-:W-:-:S04]  /*10630*/  FSEL R65, R34, -INF , !P3 ;  /* 0xff80000022417808 */ /* 0x008fc80005800000 */
[-C--:B------:R-:W-:Y:S01]  /*10640*/  ISETP.GE.AND P4, PT, R14, R63.reuse, PT ;  /* 0x0000003f0e00720c */ /* 0x080fe20003f86270 */
[----:B------:R-:W3:Y:S01]  /*10650*/  MUFU.TANH R21, R21 ;  /* 0x0000001500157308 */ /* 0x000ee20000002400 */
[----:B-1----:R-:W-:Y:S02]  /*10660*/  FSEL R67, R36, -INF , !P3 ;  /* 0xff80000024437808 */ /* 0x002fe40005800000 */
[----:B------:R-:W-:Y:S01]  /*10670*/  ISETP.GE.AND P3, PT, R10, R63, PT ;  /* 0x0000003f0a00720c */ /* 0x000fe20003f66270 */
[C---:B------:R-:W-:Y:S02]  /*10680*/  VIADD R10, R32.reuse, 0x78 ;  /* 0x00000078200a7836 */ /* 0x040fe40000000000 */
[----:B------:R-:W-:Y:S02]  /*10690*/  VIADD R32, R32, 0x79 ;  /* 0x0000007920207836 */ /* 0x000fe40000000000 */
[----:B------:R3:W1:Y:S01]  /*106a0*/  MUFU.TANH R22, R56 ;  /* 0x0000003800167308 */ /* 0x0006620000002400 */
[----:B--2---:R-:W-:-:S07]  /*106b0*/  FSEL R46, R20, -INF , !P1 ;  /* 0xff800000142e7808 */ /* 0x004fce0004800000 */
[----:B------:R-:W2:Y:S08]  /*106c0*/  MUFU.TANH R23, R23 ;  /* 0x0000001700177308 */ /* 0x000eb00000002400 */
[----:B------:R-:W4:Y:S01]  /*106d0*/  MUFU.TANH R66, R58 ;  /* 0x0000003a00427308 */ /* 0x000f220000002400 */
[----:B---3--:R-:W-:Y:S02]  /*106e0*/  FSEL R56, R21, -INF , !P1 ;  /* 0xff80000015387808 */ /* 0x008fe40004800000 */
[----:B------:R-:W-:-:S02]  /*106f0*/  ISETP.GE.AND P1, PT, R32, R63, PT ;  /* 0x0000003f2000720c */ /* 0x000fc40003f26270 */
[----:B-1----:R-:W-:-:S03]  /*10700*/  FSEL R25, R22, -INF , !P6 ;  /* 0xff80000016197808 */ /* 0x002fc60007000000 */
[----:B------:R-:W1:Y:S01]  /*10710*/  MUFU.TANH R57, R57 ;  /* 0x0000003900397308 */ /* 0x000e620000002400 */
[----:B--2---:R-:W-:-:S07]  /*10720*/  FSEL R24, R23, -INF , !P5 ;  /* 0xff80000017187808 */ /* 0x004fce0006800000 */
[----:B------:R-:W2:Y:S01]  /*10730*/  MUFU.TANH R27, R27 ;  /* 0x0000001b001b7308 */ /* 0x000ea20000002400 */
[----:B----4-:R-:W-:-:S07]  /*10740*/  FSEL R66, R66, -INF , !P6 ;  /* 0xff80000042427808 */ /* 0x010fce0007000000 */
[----:B------:R3:W4:Y:S01]  /*10750*/  MUFU.TANH R12, R53 ;  /* 0x00000035000c7308 */ /* 0x0007220000002400 */
[----:B-1----:R-:W-:-:S07]  /*10760*/  FSEL R57, R57, -INF , !P5 ;  /* 0xff80000039397808 */ /* 0x002fce0006800000 */
[----:B------:R-:W1:Y:S01]  /*10770*/  MUFU.TANH R64, R54 ;  /* 0x0000003600407308 */ /* 0x000e620000002400 */
[----:B--2---:R-:W-:-:S07]  /*10780*/  FSEL R23, R27, -INF , !P4 ;  /* 0xff8000001b177808 */ /* 0x004fce0006000000 */
[----:B------:R-:W2:Y:S01]  /*10790*/  MUFU.TANH R55, R55 ;  /* 0x0000003700377308 */ /* 0x000ea20000002400 */
[----:B---3--:R-:W-:Y:S02]  /*107a0*/  FSEL R53, R2, -INF , !P2 ;  /* 0xff80000002357808 */ /* 0x008fe40005000000 */
[----:B------:R-:W-:Y:S02]  /*107b0*/  ISETP.GE.AND P2, PT, R10, R63, PT ;  /* 0x0000003f0a00720c */ /* 0x000fe40003f46270 */
[----:B----4-:R-:W-:-:S03]  /*107c0*/  FSEL R22, R12, -INF , !P3 ;  /* 0xff8000000c167808 */ /* 0x010fc60005800000 */
[----:B------:R-:W3:Y:S01]  /*107d0*/  MUFU.TANH R8, R8 ;  /* 0x0000000800087308 */ /* 0x000ee20000002400 */
[----:B-1----:R-:W-:-:S07]  /*107e0*/  FSEL R64, R64, -INF , !P4 ;  /* 0xff80000040407808 */ /* 0x002fce0006000000 */
[----:B------:R-:W1:Y:S01]  /*107f0*/  MUFU.TANH R62, R62 ;  /* 0x0000003e003e7308 */ /* 0x000e620000002400 */
[----:B--2---:R-:W-:-:S07]  /*10800*/  FSEL R55, R55, -INF , !P3 ;  /* 0xff80000037377808 */ /* 0x004fce0005800000 */
[----:B------:R-:W2:Y:S01]  /*10810*/  MUFU.TANH R58, R11 ;  /* 0x0000000b003a7308 */ /* 0x000ea20000002400 */
[----:B---3--:R-:W-:-:S07]  /*10820*/  FSEL R21, R8, -INF , !P2 ;  /* 0xff80000008157808 */ /* 0x008fce0005000000 */
[----:B------:R-:W3:Y:S01]  /*10830*/  MUFU.TANH R0, R0 ;  /* 0x0000000000007308 */ /* 0x000ee20000002400 */
[----:B-1----:R-:W-:Y:S02]  /*10840*/  FSEL R62, R62, -INF , !P2 ;  /* 0xff8000003e3e7808 */ /* 0x002fe40005000000 */
[----:B--2---:R-:W-:Y:S02]  /*10850*/  FSEL R58, R58, -INF , !P1 ;  /* 0xff8000003a3a7808 */ /* 0x004fe40004800000 */
[----:B---3--:R-:W-:Y:S01]  /*10860*/  FSEL R20, R0, -INF , !P1 ;  /* 0xff80000000147808 */ /* 0x008fe20004800000 */
        /* <DEDUP_REMOVED lines=15> */
.L_x_1663:
        /* <DEDUP_REMOVED lines=60> */
.L_x_1664:
[----:B------:R-:W-:Y:S05]  /*10d20*/  BSYNC.RECONVERGENT B0 ;  /* 0x0000000000007941 */ /* 0x000fea0003800200 */
.L_x_1662:
        /* <DEDUP_REMOVED lines=73> */
.L_x_1666:
[----:B------:R2:W-:Y:S02]  /*111c0*/  STS.128 [R167+0x8800], RZ ;  /* 0x008800ffa7007388 */ /* 0x0005e40000000c00 */
.L_x_1667:
[----:B------:R-:W-:Y:S05]  /*111d0*/  BSYNC.RECONVERGENT B0 ;  /* 0x0000000000007941 */ /* 0x000fea0003800200 */
.L_x_1665:
[----:B------:R-:W0:Y:S02]  /*111e0*/  LDGDEPBAR ;  /* 0x00000000000079af */ /* 0x000e240000000000 */
.L_x_1661:
[----:B------:R-:W-:Y:S05]  /*111f0*/  BSYNC.RECONVERGENT B1 ;  /* 0x0000000000017941 */ /* 0x000fea0003800200 */
.L_x_1660:
        /* <DEDUP_REMOVED lines=21> */
[----:B-1----:R-:W-:Y:S02]  /*11350*/  FMNMX3.FTZ R11, R2, R123, R67, !PT ;  /* 0x0000007b020b7276 */ /* 0x002fe40007810043 */
        /* <DEDUP_REMOVED lines=10> */
[----:B---3--:R-:W-:Y:S02]  /*11400*/  FMNMX.FTZ R12, R20, R9, !PT ;  /* 0x00000009140c7209 */ /* 0x008fe40007810000 */
[----:B------:R-:W-:Y:S01]  /*11410*/  SHF.L.U32 R8, R163, 0x5, RZ ;  /* 0x00000005a3087819 */ /* 0x000fe200000006ff */
[----:B------:R-:W1:Y:S01]  /*11420*/  SHFL.BFLY PT, R13, R14, 0x2, 0x1f ;  /* 0x0c401f000e0d7f89 */ /* 0x000e6200000e0000 */
        /* <DEDUP_REMOVED lines=8> */
[----:B-1----:R-:W-:Y:S02]  /*114b0*/  FMNMX.FTZ R13, R14, R13, !PT ;  /* 0x0000000d0e0d7209 */ /* 0x002fe40007810000 */
[----:B---3--:R-:W-:-:S03]  /*114c0*/  FMNMX.FTZ R9, R12, R9, !PT ;  /* 0x000000090c097209 */ /* 0x008fc60007810000 */
[----:B------:R-:W1:Y:S04]  /*114d0*/  SHFL.BFLY PT, R10, R13, 0x1, 0x1f ;  /* 0x0c201f000d0a7f89 */ /* 0x000e6800000e0000 */
[----:B------:R-:W3:Y:S01]  /*114e0*/  SHFL.BFLY PT, R2, R9, 0x1, 0x1f ;  /* 0x0c201f0009027f89 */ /* 0x000ee200000e0000 */
[----:B-1----:R-:W-:Y:S02]  /*114f0*/  FMNMX.FTZ R0, R13, R10, !PT ;  /* 0x0000000a0d007209 */ /* 0x002fe40007810000 */
[----:B------:R-:W-:Y:S02]  /*11500*/  SHF.L.U32 R10, R163, 0x2, RZ ;  /* 0x00000002a30a7819 */ /* 0x000fe400000006ff */
[----:B---3--:R-:W-:Y:S02]  /*11510*/  FMNMX.FTZ R2, R9, R2, !PT ;  /* 0x0000000209027209 */ /* 0x008fe40007810000 */
[----:B------:R-:W-:-:S02]  /*11520*/  LOP3.LUT R10, R11, 0x18, R10, 0x78, !PT ;  /* 0x000000180b0a7812 */ /* 0x000fc400078e780a */
[----:B------:R-:W-:Y:S02]  /*11530*/  FSETP.NEU.FTZ.AND P0, PT, R0, -INF , PT ;  /* 0xff8000000000780b */ /* 0x000fe40003f1d000 */
[----:B------:R-:W-:-:S04]  /*11540*/  LOP3.LUT R149, R49, R10, RZ, 0xfc, !PT ;  /* 0x0000000a31957212 */ /* 0x000fc800078efcff */
[----:B------:R-:W-:-:S04]  /*11550*/  LEA R149, R149, UR6, 0x1 ;  /* 0x0000000695957c11 */ /* 0x000fc8000f8e08ff */
[----:B------:R-:W-:Y:S01]  /*11560*/  LEA R122, R4, R149, 0x1 ;  /* 0x00000095047a7211 */ /* 0x000fe200078e08ff */
[----:B------:R-:W1:Y:S04]  /*11570*/  LDSM.16.MT88.4 R92, [R149+0xb000] ;  /* 0x00b00000955c783b */ /* 0x000e680000004200 */
[----:B------:R-:W3:Y:S04]  /*11580*/  LDSM.16.MT88.4 R100, [R122+0x9000] ;  /* 0x009000007a64783b */ /* 0x000ee80000004200 */
[----:B------:R-:W5:Y:S04]  /*11590*/  LDSM.16.MT88.4 R8, [R149+0xb400] ;  /* 0x00b400009508783b */ /* 0x000f680000004200 */
[----:B------:R-:W2:Y:S04]  /*115a0*/  LDSM.16.MT88.4 R12, [R122+0x9400] ;  /* 0x009400007a0c783b */ /* 0x000ea80000004200 */
        /* <DEDUP_REMOVED lines=27> */
[-CC-:B------:R-:W-:Y:S01]  /*11760*/  FFMA.FTZ R42, R37, R27.reuse, -R124.reuse ;  /* 0x0000001b252a7223 */ /* 0x180fe2000001087c */
[----:B------:R-:W-:Y:S01]  /*11770*/  LDSM.16.MT88.4 R16, [R122+0xb400] ;  /* 0x00b400007a10783b */ /* 0x000fe20000004200 */
        /* <DEDUP_REMOVED lines=9> */
[-C--:B------:R-:W-:Y:S01]  /*11810*/  FFMA.FTZ R32, R187, R27.reuse, -R124 ;  /* 0x0000001bbb207223 */ /* 0x080fe2000001087c */
[-CC-:B------:R-:W-:Y:S01]  /*11820*/  FFMA.FTZ R34, R181, R27.reuse, -R48.reuse ;  /* 0x0000001bb5227223 */ /* 0x180fe20000010830 */
[-C--:B------:R-:W-:Y:S01]  /*11830*/  FFMA.FTZ R33, R33, R27.reuse, -R48 ;  /* 0x0000001b21217223 */ /* 0x080fe20000010830 */
[----:B------:R-:W-:Y:S01]  /*11840*/  MUFU.EX2 R126, R126 ;  /* 0x0000007e007e7308 */ /* 0x000fe20000000800 */
[-CC-:B------:R-:W-:Y:S01]  /*11850*/  FFMA.FTZ R138, R147, R27.reuse, -R124.reuse ;  /* 0x0000001b938a7223 */ /* 0x180fe2000001087c */
[----:B-1----:R-:W-:Y:S01]  /*11860*/  F2FP.BF16.F32.PACK_AB R71, R61, R128 ;  /* 0x000000803d47723e */ /* 0x002fe200000010ff */
[----:B------:R-:W1:Y:S01]  /*11870*/  LDSM.16.MT88.4 R76, [R149+0xd000] ;  /* 0x00d00000954c783b */ /* 0x000e620000004200 */
[----:B------:R-:W3:Y:S01]  /*11880*/  MUFU.EX2 R63, R63 ;  /* 0x0000003f003f7308 */ /* 0x000ee20000000800 */
[-C--:B------:R-:W-:Y:S01]  /*11890*/  FFMA.FTZ R134, R137, R27.reuse, -R124 ;  /* 0x0000001b89867223 */ /* 0x080fe2000001087c */
[-CC-:B------:R-:W-:Y:S01]  /*118a0*/  FFMA.FTZ R140, R143, R27.reuse, -R48.reuse ;  /* 0x0000001b8f8c7223 */ /* 0x180fe20000010830 */
[-CC-:B------:R-:W-:Y:S01]  /*118b0*/  FFMA.FTZ R136, R139, R27.reuse, -R48.reuse ;  /* 0x0000001b8b887223 */ /* 0x180fe20000010830 */
[----:B------:R-:W-:Y:S01]  /*118c0*/  MUFU.EX2 R54, R54 ;  /* 0x0000003600367308 */ /* 0x000fe20000000800 */
[----:B------:R-:W-:Y:S01]  /*118d0*/  FFMA.FTZ R135, R135, R27, -R48 ;  /* 0x0000001b87877223 */ /* 0x000fe20000010830 */
[----:B----4-:R-:W-:Y:S01]  /*118e0*/  F2FP.BF16.F32.PACK_AB R68, R132, R131 ;  /* 0x000000838444723e */ /* 0x010fe200000010ff */
[-CC-:B------:R-:W-:Y:S01]  /*118f0*/  FFMA.FTZ R133, R133, R27.reuse, -R124.reuse ;  /* 0x0000001b85857223 */ /* 0x180fe2000001087c */
[----:B------:R-:W4:Y:S01]  /*11900*/  MUFU.EX2 R47, R47 ;  /* 0x0000002f002f7308 */ /* 0x000f220000000800 */
[-C--:B------:R-:W-:Y:S01]  /*11910*/  FFMA.FTZ R145, R145, R27.reuse, -R124 ;  /* 0x0000001b91917223 */ /* 0x080fe2000001087c */
[-C--:B------:R-:W-:Y:S01]  /*11920*/  FFMA.FTZ R141, R141, R27.reuse, -R48 ;  /* 0x0000001b8d8d7223 */ /* 0x080fe20000010830 */
[----:B------:R-:W-:Y:S01]  /*11930*/  FADD.FTZ R129, R130, R129 ;  /* 0x0000008182817221 */ /* 0x000fe20000010000 */
[----:B------:R-:W-:Y:S01]  /*11940*/  MUFU.EX2 R45, R45 ;  /* 0x0000002d002d7308 */ /* 0x000fe20000000800 */
[----:B------:R-:W-:Y:S01]  /*11950*/  FADD.FTZ R131, R131, R132 ;  /* 0x0000008483837221 */ /* 0x000fe20000010000 */
[----:B---3--:R-:W-:Y:S01]  /*11960*/  F2FP.BF16.F32.PACK_AB R70, R63, R126 ;  /* 0x0000007e3f46723e */ /* 0x008fe200000010ff */
[-CC-:B------:R-:W-:Y:S01]  /*11970*/  FFMA.FTZ R130, R123, R27.reuse, -R124.reuse ;  /* 0x0000001b7b827223 */ /* 0x180fe2000001087c */
[----:B------:R-:W-:Y:S01]  /*11980*/  MUFU.EX2 R52, R52 ;  /* 0x0000003400347308 */ /* 0x000fe20000000800 */
[-C--:B------:R-:W-:Y:S01]  /*11990*/  FFMA.FTZ R67, R67, R27.reuse, -R124 ;  /* 0x0000001b43437223 */ /* 0x080fe2000001087c */
[-C--:B------:R-:W-:Y:S01]  /*119a0*/  FFMA.FTZ R132, R119, R27.reuse, -R48 ;  /* 0x0000001b77847223 */ /* 0x080fe20000010830 */
[-C--:B------:R-:W-:Y:S01]  /*119b0*/  FFMA.FTZ R127, R127, R27.reuse, -R124 ;  /* 0x0000001b7f7f7223 */ /* 0x080fe2000001087c */
[----:B------:R-:W3:Y:S01]  /*119c0*/  MUFU.EX2 R49, R49 ;  /* 0x0000003100317308 */ /* 0x000ee20000000800 */
[C---:B------:R-:W-:Y:S03]  /*119d0*/  HMMA.16816.F32.BF16 R96, R68.reuse, R92, RZ ;  /* 0x0000005c4460723c */ /* 0x040fe600000418ff */
[----:B----4-:R-:W-:Y:S01]  /*119e0*/  F2FP.BF16.F32.PACK_AB R5, R47, R54 ;  /* 0x000000362f05723e */ /* 0x010fe200000010ff */
[-CC-:B------:R-:W-:Y:S01]  /*119f0*/  FFMA.FTZ R125, R125, R27.reuse, -R48.reuse ;  /* 0x0000001b7d7d7223 */ /* 0x180fe20000010830 */
[----:B------:R-:W-:Y:S01]  /*11a00*/  MUFU.EX2 R50, R50 ;  /* 0x0000003200327308 */ /* 0x000fe20000000800 */
[-C--:B------:R-:W-:Y:S01]  /*11a10*/  FFMA.FTZ R65, R65, R27.reuse, -R48 ;  /* 0x0000001b41417223 */ /* 0x080fe20000010830 */
[-CC-:B------:R-:W-:Y:S01]  /*11a20*/  FFMA.FTZ R56, R56, R27.reuse, -R124.reuse ;  /* 0x0000001b38387223 */ /* 0x180fe2000001087c */
[-CC-:B------:R-:W-:Y:S01]  /*11a30*/  FFMA.FTZ R64, R64, R27.reuse, -R124.reuse ;  /* 0x0000001b40407223 */ /* 0x180fe2000001087c */
[----:B------:R-:W4:Y:S01]  /*11a40*/  MUFU.EX2 R43, R43 ;  /* 0x0000002b002b7308 */ /* 0x000f220000000800 */
[----:B------:R-:W-:Y:S01]  /*11a50*/  HMMA.16816.F32.BF16 R92, R68, R94, RZ ;  /* 0x0000005e445c723c */ /* 0x000fe200000418ff */
[----:B------:R-:W-:Y:S01]  /*11a60*/  FFMA.FTZ R58, R58, R27, -R124 ;  /* 0x0000001b3a3a7223 */ /* 0x000fe2000001087c */
[----:B------:R-:W-:Y:S01]  /*11a70*/  ISETP.GE.AND P0, PT, R60, R153, PT ;  /* 0x000000993c00720c */ /* 0x000fe20003f06270 */
[----:B------:R-:W5:Y:S01]  /*11a80*/  MUFU.EX2 R44, R44 ;  /* 0x0000002c002c7308 */ /* 0x000f620000000800 */
[----:B---3--:R-:W-:-:S03]  /*11a90*/  F2FP.BF16.F32.PACK_AB R4, R49, R52 ;  /* 0x000000343104723e */ /* 0x008fc600000010ff */
[----:B------:R-:W-:Y:S01]  /*11aa0*/  MUFU.EX2 R42, R42 ;  /* 0x0000002a002a7308 */ /* 0x000fe20000000800 */
[----:B------:R-:W-:Y:S03]  /*11ab0*/  HMMA.16816.F32.BF16 R104, R68, R100, RZ ;  /* 0x000000644468723c */ /* 0x000fe600000418ff */
[----:B------:R-:W3:Y:S01]  /*11ac0*/  MUFU.EX2 R39, R39 ;  /* 0x0000002700277308 */ /* 0x000ee20000000800 */
[----:B----4-:R-:W-:-:S03]  /*11ad0*/  F2FP.BF16.F32.PACK_AB R6, R43, R50 ;  /* 0x000000322b06723e */ /* 0x010fc600000010ff */
[----:B------:R-:W-:Y:S01]  /*11ae0*/  MUFU.EX2 R38, R38 ;  /* 0x0000002600267308 */ /* 0x000fe20000000800 */
[----:B------:R-:W-:Y:S01]  /*11af0*/  HMMA.16816.F32.BF16 R100, R68, R102, RZ ;  /* 0x000000664464723c */ /* 0x000fe200000418ff */
[----:B-----5:R-:W-:Y:S02]  /*11b00*/  F2FP.BF16.F32.PACK_AB R7, R44, R45 ;  /* 0x0000002d2c07723e */ /* 0x020fe400000010ff */
[----:B------:R-:W-:Y:S04]  /*11b10*/  MUFU.EX2 R40, R40 ;  /* 0x0000002800287308 */ /* 0x000fe80000000800 */
[----:B------:R-:W-:Y:S01]  /*11b20*/  MUFU.EX2 R37, R37 ;  /* 0x0000002500257308 */ /* 0x000fe20000000800 */
[C---:B------:R-:W-:Y:S03]  /*11b30*/  HMMA.16816.F32.BF16 R96, R4.reuse, R8, R96 ;  /* 0x000000080460723c */ /* 0x040fe60000041860 */
[----:B------:R-:W4:Y:S04]  /*11b40*/  MUFU.EX2 R36, R36 ;  /* 0x0000002400247308 */ /* 0x000f280000000800 */
[----:B------:R-:W-:Y:S01]  /*11b50*/  MUFU.EX2 R32, R32 ;  /* 0x0000002000207308 */ /* 0x000fe20000000800 */
[C---:B------:R-:W-:Y:S01]  /*11b60*/  HMMA.16816.F32.BF16 R92, R4.reuse, R10, R92 ;  /* 0x0000000a045c723c */ /* 0x040fe2000004185c */
[----:B------:R-:W5:Y:S02]  /*11b70*/  LDSM.16.MT88.4 R8, [R149+0xd400] ;  /* 0x00d400009508783b */ /* 0x000f640000004200 */
[----:B------:R-:W-:Y:S04]  /*11b80*/  MUFU.EX2 R34, R34 ;  /* 0x0000002200227308 */ /* 0x000fe80000000800 */
[----:B------:R-:W-:Y:S01]  /*11b90*/  MUFU.EX2 R33, R33 ;  /* 0x0000002100217308 */ /* 0x000fe20000000800 */
[C---:B--2---:R-:W-:Y:S03]  /*11ba0*/  HMMA.16816.F32.BF16 R104, R4.reuse, R12, R104 ;  /* 0x0000000c0468723c */ /* 0x044fe60000041868 */
[----:B------:R-:W-:Y:S04]  /*11bb0*/  MUFU.EX2 R138, R138 ;  /* 0x0000008a008a7308 */ /* 0x000fe80000000800 */
[----:B------:R-:W-:Y:S01]  /*11bc0*/  MUFU.EX2 R137, R145 ;  /* 0x0000009100897308 */ /* 0x000fe20000000800 */
[----:B------:R-:W-:Y:S01]  /*11bd0*/  HMMA.16816.F32.BF16 R100, R4, R14, R100 ;  /* 0x0000000e0464723c */ /* 0x000fe20000041864 */
[----:B------:R-:W2:Y:S02]  /*11be0*/  LDSM.16.MT88.4 R12, [R122+0xd000] ;  /* 0x00d000007a0c783b */ /* 0x000ea40000004200 */
[----:B------:R-:W-:Y:S04]  /*11bf0*/  MUFU.EX2 R134, R134 ;  /* 0x0000008600867308 */ /* 0x000fe80000000800 */
[----:B------:R-:W-:Y:S01]  /*11c00*/  MUFU.EX2 R140, R140 ;  /* 0x0000008c008c7308 */ /* 0x000fe20000000800 */
[C---:B-1----:R-:W-:Y:S03]  /*11c10*/  HMMA.16816.F32.BF16 R80, R68.reuse, R76, RZ ;  /* 0x0000004c4450723c */ /* 0x042fe600000418ff */
        /* <DEDUP_REMOVED lines=8> */
[C---:B-----5:R-:W-:Y:S03]  /*11ca0*/  HMMA.16816.F32.BF16 R80, R4.reuse, R8, R80 ;  /* 0x000000080450723c */ /* 0x060fe60000041850 */
[----:B------:R-:W-:Y:S04]  /*11cb0*/  MUFU.EX2 R67, R67 ;  /* 0x0000004300437308 */ /* 0x000fe80000000800 */
[----:B------:R1:W-:Y:S01]  /*11cc0*/  MUFU.EX2 R119, R125 ;  /* 0x0000007d00777308 */ /* 0x0003e20000000800 */
[----:B------:R-:W-:Y:S01]  /*11cd0*/  HMMA.16816.F32.BF16 R76, R4, R10, R76 ;  /* 0x0000000a044c723c */ /* 0x000fe2000004184c */
[----:B------:R-:W5:Y:S02]  /*11ce0*/  LDSM.16.MT88.4 R8, [R122+0xd400] ;  /* 0x00d400007a08783b */ /* 0x000f640000004200 */
[----:B------:R-:W-:Y:S04]  /*11cf0*/  MUFU.EX2 R132, R132 ;  /* 0x0000008400847308 */ /* 0x000fe80000000800 */
[----:B------:R-:W-:Y:S01]  /*11d00*/  MUFU.EX2 R56, R56 ;  /* 0x0000003800387308 */ /* 0x000fe20000000800 */
[----:B------:R-:W-:Y:S03]  /*11d10*/  HMMA.16816.F32.BF16 R88, R68, R84, RZ ;  /* 0x000000544458723c */ /* 0x000fe600000418ff */
[----:B------:R-:W-:Y:S01]  /*11d20*/  MUFU.EX2 R64, R64 ;  /* 0x0000004000407308 */ /* 0x000fe20000000800 */
[-CC-:B-1----:R-:W-:Y:S01]  /*11d30*/  FFMA.FTZ R125, R66, R27.reuse, -R124.reuse ;  /* 0x0000001b427d7223 */ /* 0x182fe2000001087c */
[-C--:B------:R-:W-:Y:S01]  /*11d40*/  FFMA.FTZ R66, R57, R27.reuse, -R124 ;  /* 0x0000001b39427223 */ /* 0x080fe2000001087c */
[----:B------:R-:W-:-:S02]  /*11d50*/  FFMA.FTZ R57, R46, R27, -R48 ;  /* 0x0000001b2e397223 */ /* 0x000fc40000010830 */
[C---:B------:R-:W-:Y:S01]  /*11d60*/  HMMA.16816.F32.BF16 R108, R68.reuse, R110, RZ ;  /* 0x0000006e446c723c */ /* 0x040fe200000418ff */
[----:B------:R-:W-:Y:S04]  /*11d70*/  MUFU.EX2 R46, R125 ;  /* 0x0000007d002e7308 */ /* 0x000fe80000000800 */
[----:B------:R-:W-:Y:S03]  /*11d80*/  MUFU.EX2 R57, R57 ;  /* 0x0000003900397308 */ /* 0x000fe60000000800 */
[C---:B------:R-:W-:Y:S01]  /*11d90*/  HMMA.16816.F32.BF16 R84, R68.reuse, R86, RZ ;  /* 0x000000564454723c */ /* 0x040fe200000418ff */
[----:B------:R-:W-:Y:S07]  /*11da0*/  MUFU.EX2 R58, R58 ;  /* 0x0000003a003a7308 */ /* 0x000fee0000000800 */
[C---:B--2---:R-:W-:Y:S08]  /*11db0*/  HMMA.16816.F32.BF16 R72, R68.reuse, R12, RZ ;  /* 0x0000000c4448723c */ /* 0x044ff000000418ff */
[----:B------:R-:W-:Y:S01]  /*11dc0*/  HMMA.16816.F32.BF16 R68, R68, R14, RZ ;  /* 0x0000000e4444723c */ /* 0x000fe200000418ff */
[----:B------:R-:W-:Y:S07]  /*11dd0*/  LDSM.16.MT88.4 R12, [R122+0xa400] ;  /* 0x00a400007a0c783b */ /* 0x000fee0000004200 */
[----:B------:R-:W-:Y:S05]  /*11de0*/  HMMA.16816.F32.BF16 R112, R4, R28, R112 ;  /* 0x0000001c0470723c */ /* 0x000fea0000041870 */
[-C--:B------:R-:W-:Y:S01]  /*11df0*/  FFMA.FTZ R28, R183, R27.reuse, -R124 ;  /* 0x0000001bb71c7223 */ /* 0x080fe2000001087c */
[----:B------:R-:W-:-:S05]  /*11e00*/  FFMA.FTZ R29, R179, R27, -R48 ;  /* 0x0000001bb31d7223 */ /* 0x000fca0000010830 */
[----:B------:R-:W-:Y:S01]  /*11e10*/  MUFU.EX2 R28, R28 ;  /* 0x0000001c001c7308 */ /* 0x000fe20000000800 */
[C---:B-----5:R-:W-:Y:S03]  /*11e20*/  HMMA.16816.F32.BF16 R72, R4.reuse, R8, R72 ;  /* 0x000000080448723c */ /* 0x060fe60000041848 */
[----:B------:R-:W-:Y:S05]  /*11e30*/  MUFU.EX2 R29, R29 ;  /* 0x0000001d001d7308 */ /* 0x000fea0000000800 */
[C---:B------:R-:W-:Y:S01]  /*11e40*/  HMMA.16816.F32.BF16 R68, R4.reuse, R10, R68 ;  /* 0x0000000a0444723c */ /* 0x040fe20000041844 */
[----:B------:R-:W1:Y:S07]  /*11e50*/  LDSM.16.MT88.4 R8, [R149+0x9800] ;  /* 0x009800009508783b */ /* 0x000e6e0000004200 */
[----:B------:R-:W-:Y:S03]  /*11e60*/  HMMA.16816.F32.BF16 R108, R4, R30, R108 ;  /* 0x0000001e046c723c */ /* 0x000fe6000004186c */
[-C--:B------:R-:W-:Y:S01]  /*11e70*/  FFMA.FTZ R30, R3, R27.reuse, -R48 ;  /* 0x0000001b031e7223 */ /* 0x080fe20000010830 */
[-CC-:B------:R-:W-:Y:S01]  /*11e80*/  FFMA.FTZ R31, R185, R27.reuse, -R124.reuse ;  /* 0x0000001bb91f7223 */ /* 0x180fe2000001087c */
[----:B------:R-:W-:-:S04]  /*11e90*/  FFMA.FTZ R3, R177, R27, -R124 ;  /* 0x0000001bb1037223 */ /* 0x000fc8000001087c */
[----:B------:R-:W-:Y:S01]  /*11ea0*/  MUFU.EX2 R30, R30 ;  /* 0x0000001e001e7308 */ /* 0x000fe20000000800 */
[C---:B------:R-:W-:Y:S03]  /*11eb0*/  HMMA.16816.F32.BF16 R88, R4.reuse, R16, R88 ;  /* 0x000000100458723c */ /* 0x040fe60000041858 */
[----:B------:R-:W-:Y:S04]  /*11ec0*/  MUFU.EX2 R31, R31 ;  /* 0x0000001f001f7308 */ /* 0x000fe80000000800 */
[----:B------:R-:W-:Y:S01]  /*11ed0*/  MUFU.EX2 R3, R3 ;  /* 0x0000000300037308 */ /* 0x000fe20000000800 */
[----:B------:R-:W-:Y:S03]  /*11ee0*/  HMMA.16816.F32.BF16 R84, R4, R18, R84 ;  /* 0x000000120454723c */ /* 0x000fe60000041854 */
[-C--:B------:R-:W-:Y:S01]  /*11ef0*/  FFMA.FTZ R7, R35, R27.reuse, -R48 ;  /* 0x0000001b23077223 */ /* 0x080fe20000010830 */
[----:B------:R-:W-:Y:S01]  /*11f00*/  FFMA.FTZ R35, R193, R27, -R124 ;  /* 0x0000001bc1237223 */ /* 0x000fe2000001087c */
[----:B---3--:R-:W-:Y:S01]  /*11f10*/  F2FP.BF16.F32.PACK_AB R5, R39, R42 ;  /* 0x0000002a2705723e */ /* 0x008fe200000010ff */
[----:B------:R-:W-:Y:S01]  /*11f20*/  LDSM.16.MT88.4 R16, [R149+0xa400] ;  /* 0x00a400009510783b */ /* 0x000fe20000004200 */
[----:B------:R-:W2:Y:S01]  /*11f30*/  MUFU.EX2 R41, R7 ;  /* 0x0000000700297308 */ /* 0x000ea20000000800 */
[----:B----4-:R-:W-:-:S03]  /*11f40*/  F2FP.BF16.F32.PACK_AB R6, R36, R37 ;  /* 0x000000252406723e */ /* 0x010fc600000010ff */
[----:B------:R-:W3:Y:S01]  /*11f50*/  MUFU.EX2 R35, R35 ;  /* 0x0000002300237308 */ /* 0x000ee20000000800 */
[----:B--2---:R-:W-:Y:S02]  /*11f60*/  F2FP.BF16.F32.PACK_AB R4, R40, R41 ;  /* 0x000000292804723e */ /* 0x004fe400000010ff */
[----:B---3--:R-:W-:-:S07]  /*11f70*/  F2FP.BF16.F32.PACK_AB R7, R35, R38 ;  /* 0x000000262307723e */ /* 0x008fce00000010ff */
        /* <DEDUP_REMOVED lines=61> */
[----:B------:R-:W-:Y:S01]  /*12350*/  FADD.FTZ R4, R128, R129 ;  /* 0x0000008180047221 */ /* 0x000fe20000010000 */
[----:B------:R-:W1:Y:S01]  /*12360*/  LDSM.16.MT88.4 R8, [R149+0xc400] ;  /* 0x00c400009508783b */ /* 0x000e620000004200 */
[-C--:B------:R-:W-:Y:S01]  /*12370*/  FFMA.FTZ R128, R51, R27.reuse, -R48 ;  /* 0x0000001b33807223 */ /* 0x080fe20000010830 */
[----:B------:R-:W-:Y:S01]  /*12380*/  FFMA.FTZ R5, R53, R27, -R124 ;  /* 0x0000001b35057223 */ /* 0x000fe2000001087c */
[----:B------:R-:W-:Y:S01]  /*12390*/  FADD.FTZ R6, R126, R131 ;  /* 0x000000837e067221 */ /* 0x000fe20000010000 */
[----:B------:R2:W-:Y:S01]  /*123a0*/  MUFU.EX2 R51, R65 ;  /* 0x0000004100337308 */ /* 0x0005e20000000800 */
[----:B------:R-:W-:Y:S01]  /*123b0*/  FADD.FTZ R61, R61, R4 ;  /* 0x000000043d3d7221 */ /* 0x000fe20000010000 */
[----:B------:R-:W-:Y:S01]  /*123c0*/  F2FP.BF16.F32.PACK_AB R4, R132, R119 ;  /* 0x000000778404723e */ /* 0x000fe200000010ff */
[----:B------:R-:W-:Y:S01]  /*123d0*/  FADD.FTZ R63, R63, R6 ;  /* 0x000000063f3f7221 */ /* 0x000fe20000010000 */
[----:B------:R-:W3:Y:S01]  /*123e0*/  MUFU.EX2 R128, R128 ;  /* 0x0000008000807308 */ /* 0x000ee20000000800 */
[-CC-:B------:R-:W-:Y:S01]  /*123f0*/  FFMA.FTZ R53, R59, R27.reuse, -R124.reuse ;  /* 0x0000001b3b357223 */ /* 0x180fe2000001087c */
[-C--:B------:R-:W-:Y:S01]  /*12400*/  FFMA.FTZ R59, R55, R27.reuse, -R124 ;  /* 0x0000001b373b7223 */ /* 0x080fe2000001087c */
[----:B------:R-:W-:Y:S01]  /*12410*/  FFMA.FTZ R55, R24, R27, -R48 ;  /* 0x0000001b18377223 */ /* 0x000fe20000010830 */
[----:B------:R4:W5:Y:S01]  /*12420*/  MUFU.EX2 R126, R5 ;  /* 0x00000005007e7308 */ /* 0x0009620000000800 */
[----:B------:R-:W-:-:S03]  /*12430*/  FADD.FTZ R52, R52, R63 ;  /* 0x0000003f34347221 */ /* 0x000fc60000010000 */
[----:B------:R-:W-:Y:S01]  /*12440*/  MUFU.EX2 R53, R53 ;  /* 0x0000003500357308 */ /* 0x000fe20000000800 */
[-C--:B--2---:R-:W-:Y:S01]  /*12450*/  FFMA.FTZ R65, R62, R27.reuse, -R124 ;  /* 0x0000001b3e417223 */ /* 0x084fe2000001087c */
[----:B------:R-:W-:Y:S02]  /*12460*/  FFMA.FTZ R62, R26, R27, -R48 ;  /* 0x0000001b1a3e7223 */ /* 0x000fe40000010830 */
[----:B------:R-:W-:Y:S01]  /*12470*/  MUFU.EX2 R55, R55 ;  /* 0x0000003700377308 */ /* 0x000fe20000000800 */
[----:B---3--:R-:W-:-:S03]  /*12480*/  F2FP.BF16.F32.PACK_AB R6, R128, R51 ;  /* 0x000000338006723e */ /* 0x008fc600000010ff */
[----:B------:R-:W-:Y:S01]  /*12490*/  MUFU.EX2 R59, R59 ;  /* 0x0000003b003b7308 */ /* 0x000fe20000000800 */
[----:B----4-:R-:W-:Y:S02]  /*124a0*/  F2FP.BF16.F32.PACK_AB R5, R130, R123 ;  /* 0x0000007b8205723e */ /* 0x010fe400000010ff */
[----:B-----5:R-:W-:Y:S01]  /*124b0*/  F2FP.BF16.F32.PACK_AB R7, R126, R67 ;  /* 0x000000437e07723e */ /* 0x020fe200000010ff */
[----:B------:R-:W2:Y:S04]  /*124c0*/  MUFU.EX2 R62, R62 ;  /* 0x0000003e003e7308 */ /* 0x000ea80000000800 */
[----:B------:R-:W-:Y:S02]  /*124d0*/  MUFU.EX2 R65, R65 ;  /* 0x0000004100417308 */ /* 0x000fe40000000800 */
        /* <DEDUP_REMOVED lines=8> */
[----:B------:R-:W4:Y:S07]  /*12560*/  LDSM.16.MT88.4 R12, [R149+0xe400] ;  /* 0x00e40000950c783b */ /* 0x000f2e0000004200 */
[C---:B---3--:R-:W-:Y:S08]  /*12570*/  HMMA.16816.F32.BF16 R88, R4.reuse, R16, R88 ;  /* 0x000000100458723c */ /* 0x048ff00000041858 */
[C---:B------:R-:W-:Y:S01]  /*12580*/  HMMA.16816.F32.BF16 R84, R4.reuse, R18, R84 ;  /* 0x000000120454723c */ /* 0x040fe20000041854 */
[----:B------:R-:W3:Y:S07]  /*12590*/  LDSM.16.MT88.4 R16, [R149+0xa800] ;  /* 0x00a800009510783b */ /* 0x000eee0000004200 */
[C---:B-1----:R-:W-:Y:S03]  /*125a0*/  HMMA.16816.F32.BF16 R72, R4.reuse, R8, R72 ;  /* 0x000000080448723c */ /* 0x042fe60000041848 */
        /* <DEDUP_REMOVED lines=10> */
[----:B------:R-:W1:Y:S01]  /*12650*/  MUFU.EX2 R54, R54 ;  /* 0x0000003600367308 */ /* 0x000e620000000800 */
[----:B------:R-:W5:Y:S01]  /*12660*/  LDSM.16.MT88.4 R8, [R149+0xe800] ;  /* 0x00e800009508783b */ /* 0x000f620000004200 */
[-CC-:B------:R-:W-:Y:S01]  /*12670*/  FFMA.FTZ R49, R21, R27.reuse, -R48.reuse ;  /* 0x0000001b15317223 */ /* 0x180fe20000010830 */
[----:B------:R-:W-:Y:S01]  /*12680*/  FFMA.FTZ R48, R20, R27, -R48 ;  /* 0x0000001b14307223 */ /* 0x000fe20000010830 */
[----:B------:R-:W-:Y:S01]  /*12690*/  FADD.FTZ R45, R44, R45 ;  /* 0x0000002d2c2d7221 */ /* 0x000fe20000010000 */
[----:B------:R-:W5:Y:S01]  /*126a0*/  LDSM.16.MT88.4 R20, [R149+0xc800] ;  /* 0x00c800009514783b */ /* 0x000f620000004200 */
        /* <DEDUP_REMOVED lines=9> */
[----:B--2---:R-:W-:Y:S01]  /*12740*/  F2FP.BF16.F32.PACK_AB R4, R62, R57 ;  /* 0x000000393e04723e */ /* 0x004fe200000010ff */
[----:B------:R-:W2:Y:S01]  /*12750*/  LDSM.16.MT88.4 R12, [R122+0xc800] ;  /* 0x00c800007a0c783b */ /* 0x000ea20000004200 */
[----:B------:R-:W-:Y:S01]  /*12760*/  F2FP.BF16.F32.PACK_AB R5, R53, R56 ;  /* 0x000000383505723e */ /* 0x000fe200000010ff */
[----:B------:R-:W-:Y:S01]  /*12770*/  FADD.FTZ R38, R38, R39 ;  /* 0x0000002726267221 */ /* 0x000fe20000010000 */
[----:B-1----:R-:W-:Y:S01]  /*12780*/  F2FP.BF16.F32.PACK_AB R6, R55, R54 ;  /* 0x000000363706723e */ /* 0x002fe200000010ff */
[----:B------:R-:W-:Y:S01]  /*12790*/  FADD.FTZ R37, R37, R40 ;  /* 0x0000002825257221 */ /* 0x000fe20000010000 */
[----:B------:R-:W-:Y:S01]  /*127a0*/  F2FP.BF16.F32.PACK_AB R7, R47, R46 ;  /* 0x0000002e2f07723e */ /* 0x000fe200000010ff */
[----:B------:R-:W1:Y:S01]  /*127b0*/  MUFU.EX2 R52, R52 ;  /* 0x0000003400347308 */ /* 0x000e620000000800 */
[----:B------:R-:W-:Y:S01]  /*127c0*/  FADD.FTZ R35, R35, R38 ;  /* 0x0000002623237221 */ /* 0x000fe20000010000 */
[----:B------:R-:W-:-:S02]  /*127d0*/  FADD.FTZ R37, R36, R37 ;  /* 0x0000002524257221 */ /* 0x000fc40000010000 */
[----:B------:R-:W-:Y:S01]  /*127e0*/  MUFU.EX2 R49, R49 ;  /* 0x0000003100317308 */ /* 0x000fe20000000800 */
[----:B------:R-:W-:Y:S01]  /*127f0*/  FADD.FTZ R32, R32, R35 ;  /* 0x0000002320207221 */ /* 0x000fe20000010000 */
[C---:B---3--:R-:W-:Y:S03]  /*12800*/  HMMA.16816.F32.BF16 R112, R4.reuse, R16, R112 ;  /* 0x000000100470723c */ /* 0x048fe60000041870 */
[----:B------:R-:W-:Y:S01]  /*12810*/  FADD.FTZ R34, R34, R37 ;  /* 0x0000002522227221 */ /* 0x000fe20000010000 */
[----:B------:R-:W3:Y:S01]  /*12820*/  MUFU.EX2 R48, R48 ;  /* 0x0000003000307308 */ /* 0x000ee20000000800 */
        /* <DEDUP_REMOVED lines=13> */
[C---:B------:R-:W-:Y:S01]  /*12900*/  HMMA.16816.F32.BF16 R76, R4.reuse, R10, R76 ;  /* 0x0000000a044c723c */ /* 0x040fe2000004184c */
[----:B------:R-:W5:Y:S07]  /*12910*/  LDSM.16.MT88.4 R8, [R149+0xcc00] ;  /* 0x00cc00009508783b */ /* 0x000f6e0000004200 */
[C---:B------:R-:W-:Y:S08]  /*12920*/  HMMA.16816.F32.BF16 R96, R4.reuse, R20, R96 ;  /* 0x000000140460723c */ /* 0x040ff00000041860 */
[C---:B------:R-:W-:Y:S01]  /*12930*/  HMMA.16816.F32.BF16 R92, R4.reuse, R22, R92 ;  /* 0x00000016045c723c */ /* 0x040fe2000004185c */
[----:B------:R-:W-:Y:S07]  /*12940*/  LDSM.16.MT88.4 R20, [R149+0xac00] ;  /* 0x00ac00009514783b */ /* 0x000fee0000004200 */
[C---:B--2---:R-:W-:Y:S08]  /*12950*/  HMMA.16816.F32.BF16 R88, R4.reuse, R12, R88 ;  /* 0x0000000c0458723c */ /* 0x044ff00000041858 */
[C---:B----4-:R-:W-:Y:S08]  /*12960*/  HMMA.16816.F32.BF16 R72, R4.reuse, R16, R72 ;  /* 0x000000100448723c */ /* 0x050ff00000041848 */
[C---:B------:R-:W-:Y:S01]  /*12970*/  HMMA.16816.F32.BF16 R68, R4.reuse, R18, R68 ;  /* 0x000000120444723c */ /* 0x040fe20000041844 */
[----:B------:R-:W2:Y:S07]  /*12980*/  LDSM.16.MT88.4 R16, [R122+0xcc00] ;  /* 0x00cc00007a10783b */ /* 0x000eae0000004200 */
[C---:B------:R-:W-:Y:S01]  /*12990*/  HMMA.16816.F32.BF16 R84, R4.reuse, R14, R84 ;  /* 0x0000000e0454723c */ /* 0x040fe20000041854 */
[----:B------:R-:W4:Y:S07]  /*129a0*/  LDSM.16.MT88.4 R12, [R122+0xac00] ;  /* 0x00ac00007a0c783b */ /* 0x000f2e0000004200 */
[C---:B------:R-:W-:Y:S08]  /*129b0*/  HMMA.16816.F32.BF16 R104, R4.reuse, R24, R104 ;  /* 0x000000180468723c */ /* 0x040ff00000041868 */
[----:B------:R-:W-:Y:S03]  /*129c0*/  HMMA.16816.F32.BF16 R100, R4, R26, R100 ;  /* 0x0000001a0464723c */ /* 0x000fe60000041864 */
[----:B-1----:R-:W-:-:S02]  /*129d0*/  F2FP.BF16.F32.PACK_AB R4, R52, R61 ;  /* 0x0000003d3404723e */ /* 0x002fc400000010ff */
[----:B------:R-:W-:Y:S02]  /*129e0*/  F2FP.BF16.F32.PACK_AB R5, R59, R64 ;  /* 0x000000403b05723e */ /* 0x000fe400000010ff */
[----:B---3--:R-:W-:Y:S02]  /*129f0*/  F2FP.BF16.F32.PACK_AB R6, R48, R49 ;  /* 0x000000313006723e */ /* 0x008fe400000010ff */
[----:B------:R-:W-:-:S07]  /*12a00*/  F2FP.BF16.F32.PACK_AB R7, R58, R65 ;  /* 0x000000413a07723e */ /* 0x000fce00000010ff */
[C---:B-----5:R-:W-:Y:S08]  /*12a10*/  HMMA.16816.F32.BF16 R96, R4.reuse, R8, R96 ;  /* 0x000000080460723c */ /* 0x060ff00000041860 */
[C---:B------:R-:W-:Y:S01]  /*12a20*/  HMMA.16816.F32.BF16 R92, R4.reuse, R10, R92 ;  /* 0x0000000a045c723c */ /* 0x040fe2000004185c */
[----:B------:R-:W1:Y:S07]  /*12a30*/  LDSM.16.MT88.4 R8, [R122+0xec00] ;  /* 0x00ec00007a08783b */ /* 0x000e6e0000004200 */
[----:B--2---:R-:W-:Y:S03]  /*12a40*/  HMMA.16816.F32.BF16 R88, R4, R16, R88 ;  /* 0x000000100458723c */ /* 0x004fe60000041858 */
[----:B------:R-:W-:-:S04]  /*12a50*/  FADD.FTZ R16, R134, R137 ;  /* 0x0000008986107221 */ /* 0x000fc80000010000 */
[----:B------:R-:W-:Y:S01]  /*12a60*/  FADD.FTZ R16, R133, R16 ;  /* 0x0000001085107221 */ /* 0x000fe20000010000 */
[----:B------:R-:W-:Y:S03]  /*12a70*/  HMMA.16816.F32.BF16 R112, R4, R20, R112 ;  /* 0x000000140470723c */ /* 0x000fe60000041870 */
[----:B------:R-:W-:Y:S01]  /*12a80*/  FADD.FTZ R20, R136, R139 ;  /* 0x0000008b88147221 */ /* 0x000fe20000010000 */
[----:B------:R-:W-:-:S03]  /*12a90*/  FADD.FTZ R123, R123, R16 ;  /* 0x000000107b7b7221 */ /* 0x000fc60000010000 */
[----:B------:R-:W-:Y:S01]  /*12aa0*/  FADD.FTZ R20, R135, R20 ;  /* 0x0000001487147221 */ /* 0x000fe20000010000 */
[----:B------:R-:W-:Y:S01]  /*12ab0*/  FADD.FTZ R130, R130, R123 ;  /* 0x0000007b82827221 */ /* 0x000fe20000010000 */
[----:B----4-:R-:W-:Y:S03]  /*12ac0*/  HMMA.16816.F32.BF16 R104, R4, R12, R104 ;  /* 0x0000000c0468723c */ /* 0x010fe60000041868 */
[----:B------:R-:W-:Y:S01]  /*12ad0*/  FADD.FTZ R119, R119, R20 ;  /* 0x0000001477777221 */ /* 0x000fe20000010000 */
[----:B------:R-:W-:-:S03]  /*12ae0*/  FADD.FTZ R3, R67, R130 ;  /* 0x0000008243037221 */ /* 0x000fc60000010000 */
[----:B------:R-:W-:Y:S01]  /*12af0*/  FADD.FTZ R132, R132, R119 ;  /* 0x0000007784847221 */ /* 0x000fe20000010000 */
[----:B------:R-:W-:Y:S01]  /*12b00*/  FADD.FTZ R3, R126, R3 ;  /* 0x000000037e037221 */ /* 0x000fe20000010000 */
[----:B------:R-:W-:Y:S01]  /*12b10*/  HMMA.16816.F32.BF16 R100, R4, R14, R100 ;  /* 0x0000000e0464723c */ /* 0x000fe20000041864 */
[----:B------:R-:W2:Y:S02]  /*12b20*/  LDSM.16.MT88.4 R12, [R149+0xec00] ;  /* 0x00ec0000950c783b */ /* 0x000ea40000004200 */
        /* <DEDUP_REMOVED lines=19> */
[----:B------:R-:W-:Y:S03]  /*12c60*/  HMMA.16816.F32.BF16 R68, R4, R10, R68 ;  /* 0x0000000a0444723c */ /* 0x000fe60000041844 */
[----:B------:R-:W-:-:S04]  /*12c70*/  FADD.FTZ R49, R49, R52 ;  /* 0x0000003431317221 */ /* 0x000fc80000010000 */
[----:B------:R-:W-:Y:S01]  /*12c80*/  FADD.FTZ R177, R48, R49 ;  /* 0x0000003130b17221 */ /* 0x000fe20000010000 */
[C---:B--2---:R-:W-:Y:S08]  /*12c90*/  HMMA.16816.F32.BF16 R80, R4.reuse, R12, R80 ;  /* 0x0000000c0450723c */ /* 0x044ff00000041850 */
[----:B------:R-:W-:Y:S01]  /*12ca0*/  HMMA.16816.F32.BF16 R76, R4, R14, R76 ;  /* 0x0000000e044c723c */ /* 0x000fe2000004184c */
[----:B------:R-:W-:-:S04]  /*12cb0*/  NOP ;  /* 0x0000000000007918 */ /* 0x000fc80000000000 */
[----:B------:R-:W-:-:S15]  /*12cc0*/  @!P0 BRA `(.L_x_1668) ;  /* 0x0000004000c48947 */ /* 0x000fde0003800000 */
[----:B------:R-:W-:Y:S01]  /*12cd0*/  ISETP.NE.U32.AND P3, PT, R174, RZ, PT ;  /* 0x000000ffae00720c */ /* 0x000fe20003f65070 */
[----:B------:R-:W-:Y:S02]  /*12ce0*/  IMAD.MOV.U32 R123, RZ, RZ, R0 ;  /* 0x000000ffff7b7224 */ /* 0x000fe400078e0000 */
[----:B------:R-:W-:Y:S01]  /*12cf0*/  IMAD.MOV.U32 R119, RZ, RZ, R2 ;  /* 0x000000ffff777224 */ /* 0x000fe200078e0002 */
[----:B------:R-:W-:-:S13]  /*12d00*/  ISETP.NE.AND.EX P3, PT, R175, RZ, PT, P3 ;  /* 0x000000ffaf00720c */ /* 0x000fda0003f65330 */
.L_x_1675:
        /* <DEDUP_REMOVED lines=77> */
.L_x_1670:
[----:B------:R-:W-:Y:S05]  /*131e0*/  BSYNC.RECONVERGENT B0 ;  /* 0x0000000000007941 */ /* 0x000fea0003800200 */
.L_x_1669:
[-C--:B------:R-:W-:Y:S01]  /*131f0*/  ISETP.GE.AND P2, PT, R118, R166.reuse, PT ;  /* 0x000000a67600720c */ /* 0x080fe20003f46270 */
[----:B------:R-:W1:Y:S01]  /*13200*/  S2UR UR7, SR_CgaCtaId ;  /* 0x00000000000779c3 */ /* 0x000e620000008800 */
[----:B------:R-:W-:Y:S01]  /*13210*/  SHF.L.U32 R5, R163, 0x3, RZ ;  /* 0x00000003a3057819 */ /* 0x000fe200000006ff */
[----:B------:R-:W-:Y:S01]  /*13220*/  UMOV UR9, 0x400 ;  /* 0x0000040000097882 */ /* 0x000fe20000000000 */
[-C--:B------:R-:W-:Y:S01]  /*13230*/  ISETP.GE.AND P1, PT, R117, R166.reuse, PT ;  /* 0x000000a67500720c */ /* 0x080fe20003f26270 */
[----:B------:R-:W-:Y:S01]  /*13240*/  BSSY.RECONVERGENT B1, `(.L_x_1671) ;  /* 0x00001fe000017945 */ /* 0x000fe20003800200 */
[C---:B------:R-:W-:Y:S02]  /*13250*/  LOP3.LUT R0, R5.reuse, 0xc0, RZ, 0xc0, !PT ;  /* 0x000000c005007812 */ /* 0x040fe400078ec0ff */
[----:B------:R-:W-:Y:S02]  /*13260*/  LOP3.LUT R118, R5, 0x18, RZ, 0xc0, !PT ;  /* 0x0000001805767812 */ /* 0x000fe400078ec0ff */
[----:B------:R-:W-:Y:S02]  /*13270*/  LOP3.LUT R3, R0, 0x18, R163, 0xf8, !PT ;  /* 0x0000001800037812 */ /* 0x000fe400078ef8a3 */
[----:B------:R-:W-:Y:S01]  /*13280*/  ISETP.GE.AND P0, PT, R116, R166, PT ;  /* 0x000000a67400720c */ /* 0x000fe20003f06270 */
[----:B------:R-:W-:Y:S01]  /*13290*/  @!PT LDS RZ, [RZ] ;  /* 0x00000000fffff984 */ /* 0x000fe20000000800 */
[----:B------:R-:W-:Y:S01]  /*132a0*/  @!PT LDS RZ, [RZ] ;  /* 0x00000000fffff984 */ /* 0x000fe20000000800 */
[----:B------:R-:W-:Y:S01]  /*132b0*/  @!PT LDS RZ, [RZ] ;  /* 0x00000000fffff984 */ /* 0x000fe20000000800 */
[----:B------:R2:W-:Y:S01]  /*132c0*/  @!P2 LDGSTS.E.BYPASS.LTC128B.128 [R167+0x9000], desc[UR4][R160.64] ;  /* 0x09000000a0a7afae */ /* 0x0005e2000b981a04 */
[----:B------:R-:W-:Y:S02]  /*132d0*/  LOP3.LUT R0, R3, R118, RZ, 0x3c, !PT ;  /* 0x0000007603007212 */ /* 0x000fe400078e3cff */
[----:B------:R-:W-:Y:S03]  /*132e0*/  SHF.L.U32 R3, R156, 0x6, RZ ;  /* 0x000000069c037819 */ /* 0x000fe600000006ff */
[----:B------:R2:W-:Y:S01]  /*132f0*/  @P2 STS.128 [R167+0x9000], RZ ;  /* 0x009000ffa7002388 */ /* 0x0005e20000000c00 */
[----:B------:R-:W-:Y:S02]  /*13300*/  LOP3.LUT R0, R0, 0x1f20, R5, 0xf8, !PT ;  /* 0x00001f2000007812 */ /* 0x000fe400078ef805 */
[C---:B------:R-:W-:Y:S02]  /*13310*/  IADD3 R6, P4, PT, R3.reuse, R160, RZ ;  /* 0x000000a003067210 */ /* 0x040fe40007f9e0ff */
[----:B------:R-:W-:Y:S02]  /*13320*/  SHF.L.U64.HI R2, R156, 0x6, R157 ;  /* 0x000000069c027819 */ /* 0x000fe4000001029d */
[C---:B------:R-:W-:Y:S01]  /*13330*/  IADD3 R4, P5, PT, R3.reuse, R6, RZ ;  /* 0x0000000603047210 */ /* 0x040fe20007fbe0ff */
[----:B-1----:R-:W-:Y:S01]  /*13340*/  ULEA UR6, UR7, UR9, 0x18 ;  /* 0x0000000907067291 */ /* 0x002fe2000f8ec0ff */
[----:B------:R-:W-:Y:S02]  /*13350*/  @!P0 MOV R10, R160 ;  /* 0x000000a0000a8202 */ /* 0x000fe40000000f00 */
[-C--:B------:R-:W-:Y:S02]  /*13360*/  @!P0 MOV R11, R161.reuse ;  /* 0x000000a1000b8202 */ /* 0x080fe40000000f00 */
[C---:B------:R-:W-:Y:S02]  /*13370*/  IADD3.X R7, PT, PT, R2.reuse, R161, RZ, P4, !PT ;  /* 0x000000a102077210 */ /* 0x040fe400027fe4ff */
[----:B------:R-:W-:Y:S02]  /*13380*/  IADD3 R8, P4, PT, R3, R4, RZ ;  /* 0x0000000403087210 */ /* 0x000fe40007f9e0ff */
[C---:B------:R-:W-:Y:S02]  /*13390*/  IADD3.X R5, PT, PT, R2.reuse, R7, RZ, P5, !PT ;  /* 0x0000000702057210 */ /* 0x040fe40002ffe4ff */
[----:B------:R-:W-:Y:S02]  /*133a0*/  IADD3 R165, PT, PT, R165, -0x1, RZ ;  /* 0xffffffffa5a57810 */ /* 0x000fe40007ffe0ff */
[----:B------:R-:W-:Y:S02]  /*133b0*/  IADD3.X R9, PT, PT, R2, R5, RZ, P4, !PT ;  /* 0x0000000502097210 */ /* 0x000fe400027fe4ff */
[----:B--2---:R-:W-:Y:S02]  /*133c0*/  LEA R167, R0, UR6, 0x1 ;  /* 0x0000000600a77c11 */ /* 0x004fe4000f8e08ff */
[----:B------:R-:W-:Y:S03]  /*133d0*/  ISETP.GT.AND P4, PT, R165, R153, PT ;  /* 0x00000099a500720c */ /* 0x000fe60003f84270 */
        /* <DEDUP_REMOVED lines=69> */
[----:B------:R-:W2:Y:S05]  /*13830*/  LDSM.16.M88.4 R144, [R148+0x3000] ;  /* 0x003000009490783b */ /* 0x000eaa0000000200 */
[C---:B------:R-:W-:Y:S01]  /*13840*/  HMMA.16816.F32.BF16 R16, R124.reuse, R134, RZ ;  /* 0x000000867c10723c */ /* 0x040fe200000418ff */
[----:B------:R-:W-:Y:S06]  /*13850*/  LDSM.16.M88.4 R128, [R148+0x3800] ;  /* 0x003800009480783b */ /* 0x000fec0000000200 */
[----:B------:R-:W-:Y:S01]  /*13860*/  LDSM.16.M88.4 R132, [R151+0x5400] ;  /* 0x005400009784783b */ /* 0x000fe20000000200 */
[C---:B----4-:R-:W-:Y:S05]  /*13870*/  HMMA.16816.F32.BF16 R20, R124.reuse, R136, RZ ;  /* 0x000000887c14723c */ /* 0x050fea00000418ff */
[----:B------:R-:W3:Y:S03]  /*13880*/  LD.E R0, desc[UR4][R120.64+0x18c] ;  /* 0x00018c0478007980 */ /* 0x000ee6000c101900 */
        /* <DEDUP_REMOVED lines=58> */
[----:B------:R-:W1:Y:S06]  /*13c30*/  LDSM.16.M88.4 R128, [R148+0x5000] ;  /* 0x005000009480783b */ /* 0x000e6c0000000200 */
[----:B------:R-:W2:Y:S01]  /*13c40*/  LDSM.16.M88.4 R132, [R148+0x5400] ;  /* 0x005400009484783b */ /* 0x000ea20000000200 */
        /* <DEDUP_REMOVED lines=51> */
[C---:B------:R-:W-:Y:S08]  /*13f80*/  HMMA.16816.F32.BF16 R8, R124.reuse, R130, R8 ;  /* 0x000000827c08723c */ /* 0x040ff00000041808 */
[C---:B--2---:R-:W-:Y:S03]  /*13f90*/  HMMA.16816.F32.BF16 R12, R124.reuse, R132, R12 ;  /* 0x000000847c0c723c */ /* 0x044fe6000004180c */
[-C--:B---3--:R-:W-:Y:S01]  /*13fa0*/  FMUL.FTZ R226, R4, R0.reuse ;  /* 0x0000000004e27220 */ /* 0x088fe20000410000 */
        /* <DEDUP_REMOVED lines=105> */
[-C--:B-----5:R-:W-:Y:S08]  /*14640*/  FMUL.FTZ R53, R66, R0.reuse ;  /* 0x0000000042357220 */ /* 0x0a0ff00000410000 */
[----:B------:R1:W1:Y:S01]  /*14650*/  MUFU.TANH R213, R26 ;  /* 0x0000001a00d57308 */ /* 0x0002620000002400 */
[-C--:B------:R-:W-:Y:S01]  /*14660*/  FMUL.FTZ R52, R67, R0.reuse ;  /* 0x0000000043347220 */ /* 0x080fe20000410000 */
[-C--:B--2---:R-:W-:Y:S01]  /*14670*/  FMUL.FTZ R54, R63, R0.reuse ;  /* 0x000000003f367220 */ /* 0x084fe20000410000 */
[-C--:B------:R-:W-:Y:S07]  /*14680*/  FMUL.FTZ R65, R65, R0.reuse ;  /* 0x0000000041417220 */ /* 0x080fee0000410000 */
[----:B------:R2:W1:Y:S01]  /*14690*/  MUFU.TANH R211, R27 ;  /* 0x0000001b00d37308 */ /* 0x0004620000002400 */
[----:B---3--:R-:W-:Y:S09]  /*146a0*/  FMUL.FTZ R55, R62, R0 ;  /* 0x000000003e377220 */ /* 0x008ff20000410000 */
[----:B------:R2:W3:Y:S10]  /*146b0*/  MUFU.TANH R200, R28 ;  /* 0x0000001c00c87308 */ /* 0x0004f40000002400 */
        /* <DEDUP_REMOVED lines=56> */
[----:B------:R-:W2:Y:S01]  /*14a40*/  I2F.RP R0, R5 ;  /* 0x0000000500007306 */ /* 0x000ea20000209400 */
[-C--:B------:R-:W-:Y:S02]  /*14a50*/  LOP3.LUT R7, R7, R9.reuse, RZ, 0x3c, !PT ;  /* 0x0000000907077212 */ /* 0x080fe400078e3cff */
[----:B------:R-:W-:Y:S07]  /*14a60*/  IMAD.MOV R4, RZ, RZ, -R4 ;  /* 0x000000ffff047224 */ /* 0x000fee00078e0a04 */
[----:B--2---:R-:W2:Y:S02]  /*14a70*/  MUFU.RCP R0, R0 ;  /* 0x0000000000007308 */ /* 0x004ea40000001000 */
[----:B--2---:R-:W-:Y:S01]  /*14a80*/  VIADD R10, R0, 0xffffffe ;  /* 0x0ffffffe000a7836 */ /* 0x004fe20000000000 */
[----:B------:R-:W-:Y:S02]  /*14a90*/  IABS R0, R2 ;  /* 0x0000000200007213 */ /* 0x000fe40000000000 */
[----:B------:R-:W-:Y:S05]  /*14aa0*/  LOP3.LUT R2, R2, R9, RZ, 0x3c, !PT ;  /* 0x0000000902027212 */ /* 0x000fea00078e3cff */
[----:B------:R-:W2:Y:S02]  /*14ab0*/  F2I.FTZ.U32.TRUNC.NTZ R11, R10 ;  /* 0x0000000a000b7305 */ /* 0x000ea4000021f000 */
[--C-:B--2---:R-:W-:Y:S01]  /*14ac0*/  IMAD.MOV R8, RZ, RZ, -R11.reuse ;  /* 0x000000ffff087224 */ /* 0x104fe200078e0a0b */
[----:B------:R-:W-:Y:S03]  /*14ad0*/  MOV R10, RZ ;  /* 0x000000ff000a7202 */ /* 0x000fe60000000f00 */
[----:B------:R-:W-:Y:S04]  /*14ae0*/  IMAD R8, R8, R5, RZ ;  /* 0x0000000508087224 */ /* 0x000fe800078e02ff */
[----:B------:R-:W-:Y:S06]  /*14af0*/  IMAD.HI.U32 R8, R11, R8, R10 ;  /* 0x000000080b087227 */ /* 0x000fec00078e000a */
[----:B------:R-:W-:Y:S04]  /*14b00*/  IMAD.HI.U32 R6, R8, R3, RZ ;  /* 0x0000000308067227 */ /* 0x000fe800078e00ff */
[----:B------:R-:W-:Y:S02]  /*14b10*/  IMAD R3, R6, R4, R3 ;  /* 0x0000000406037224 */ /* 0x000fe400078e0203 */
        /* <DEDUP_REMOVED lines=17> */
[C---:B------:R-:W-:Y:S02]  /*14c30*/  SEL R5, R0.reuse, R6, !P6 ;  /* 0x0000000600057207 */ /* 0x040fe40007000000 */
[----:B------:R-:W2:Y:S01]  /*14c40*/  LD.E.64 R6, desc[UR4][R120.64+0x38] ;  /* 0x0000380478067980 */ /* 0x000ea2000c101b00 */
        /* <DEDUP_REMOVED lines=23> */
.L_x_1674:
[----:B------:R-:W-:Y:S05]  /*14dc0*/  BSYNC.RECONVERGENT B0 ;  /* 0x0000000000007941 */ /* 0x000fea0003800200 */
.L_x_1673:
        /* <DEDUP_REMOVED lines=69> */
.L_x_1672:
[----:B------:R-:W-:Y:S05]  /*15220*/  BSYNC.RECONVERGENT B1 ;  /* 0x0000000000017941 */ /* 0x000fea0003800200 */
.L_x_1671:
[----:B------:R-:W3:Y:S01]  /*15230*/  LD.E R3, desc[UR4][R120.64+0xdc] ;  /* 0x0000dc0478037980 */ /* 0x000ee2000c101900 */
[----:B------:R-:W-:Y:S02]  /*15240*/  FMNMX3.FTZ R13, R119, R226, R224, !PT ;  /* 0x000000e2770d7276 */ /* 0x000fe400078100e0 */
[----:B-1----:R-:W-:Y:S01]  /*15250*/  FMNMX3.FTZ R0, R123, R222, R223, !PT ;  /* 0x000000de7b007276 */ /* 0x002fe200078100df */
        /* <DEDUP_REMOVED lines=32> */
[----:B------:R-:W-:Y:S01]  /*15460*/  FMNMX3.FTZ R0, R0, R55, R54, !PT ;  /* 0x0000003700007276 */ /* 0x000fe20007810036 */
[----:B------:R-:W-:Y:S01]  /*15470*/  LDSM.16.MT88.4 R12, [R149+0x9000] ;  /* 0x00900000950c783b */ /* 0x000fe20000004200 */
[----:B------:R-:W-:Y:S02]  /*15480*/  FMNMX3.FTZ R11, R2, R204, R205, !PT ;  /* 0x000000cc020b7276 */ /* 0x000fe400078100cd */
[----:B--2---:R-:W-:Y:S02]  /*15490*/  FMNMX3.FTZ R7, R0, R53, R52, !PT ;  /* 0x0000003500077276 */ /* 0x004fe40007810034 */
[----:B------:R-:W-:Y:S03]  /*154a0*/  IADD3 R164, PT, PT, R164, -0x80, RZ ;  /* 0xffffff80a4a47810 */ /* 0x000fe60007ffe0ff */
        /* <DEDUP_REMOVED lines=13> */
[C---:B------:R-:W-:Y:S02]  /*15580*/  FMUL.FTZ R124, R3.reuse, R0 ;  /* 0x00000000037c7220 */ /* 0x040fe40000410000 */
[C---:B------:R-:W-:Y:S01]  /*15590*/  FMUL.FTZ R57, R3.reuse, R4 ;  /* 0x0000000403397220 */ /* 0x040fe20000410000 */
[----:B------:R-:W-:Y:S01]  /*155a0*/  FMUL.FTZ R56, R3, R6 ;  /* 0x0000000603387220 */ /* 0x000fe20000410000 */
[----:B------:R-:W-:Y:S02]  /*155b0*/  FSEL R119, R8, RZ, P1 ;  /* 0x000000ff08777208 */ /* 0x000fe40000800000 */
[----:B------:R-:W-:Y:S02]  /*155c0*/  FSEL R124, R124, RZ, P0 ;  /* 0x000000ff7c7c7208 */ /* 0x000fe40000000000 */
[----:B------:R-:W1:Y:S01]  /*155d0*/  MUFU.EX2 R57, R57 ;  /* 0x0000003900397308 */ /* 0x000e620000000800 */
[----:B------:R-:W-:Y:S01]  /*155e0*/  ISETP.GT.AND P0, PT, R165, R153, PT ;  /* 0x00000099a500720c */ /* 0x000fe20003f04270 */
        /* <DEDUP_REMOVED lines=28> */
[----:B------:R-:W2:Y:S01]  /*157b0*/  MUFU.EX2 R130, R130 ;  /* 0x0000008200827308 */ /* 0x000ea20000000800 */
[C---:B------:R-:W-:Y:S01]  /*157c0*/  FMUL.FTZ R17, R56.reuse, R101 ;  /* 0x0000006538117220 */ /* 0x040fe20000410000 */
[C---:B------:R-:W-:Y:S01]  /*157d0*/  FMUL.FTZ R27, R57.reuse, R95 ;  /* 0x0000005f391b7220 */ /* 0x040fe20000410000 */
[C---:B------:R-:W-:Y:S07]  /*157e0*/  FMUL.FTZ R24, R56.reuse, R92 ;  /* 0x0000005c38187220 */ /* 0x040fee0000410000 */
[----:B------:R-:W3:Y:S01]  /*157f0*/  MUFU.EX2 R128, R128 ;  /* 0x0000008000807308 */ /* 0x000ee20000000800 */
[C---:B------:R-:W-:Y:S01]  /*15800*/  FMUL.FTZ R25, R56.reuse, R93 ;  /* 0x0000005d38197220 */ /* 0x040fe20000410000 */
[C---:B------:R-:W-:Y:S01]  /*15810*/  FMUL.FTZ R34, R57.reuse, R86 ;  /* 0x0000005639227220 */ /* 0x040fe20000410000 */
[----:B------:R-:W-:Y:S07]  /*15820*/  FMUL.FTZ R35, R57, R87 ;  /* 0x0000005739237220 */ /* 0x000fee0000410000 */
[----:B------:R-:W-:Y:S01]  /*15830*/  MUFU.EX2 R126, R126 ;  /* 0x0000007e007e7308 */ /* 0x000fe20000000800 */
[C---:B------:R-:W-:Y:S01]  /*15840*/  FMUL.FTZ R32, R56.reuse, R84 ;  /* 0x0000005438207220 */ /* 0x040fe20000410000 */
[----:B-1----:R-:W-:Y:S01]  /*15850*/  F2FP.BF16.F32.PACK_AB R60, R59, R127 ;  /* 0x0000007f3b3c723e */ /* 0x002fe200000010ff */
[----:B------:R-:W-:Y:S07]  /*15860*/  FMUL.FTZ R33, R56, R85 ;  /* 0x0000005538217220 */ /* 0x000fee0000410000 */
[----:B------:R-:W1:Y:S01]  /*15870*/  MUFU.EX2 R123, R123 ;  /* 0x0000007b007b7308 */ /* 0x000e620000000800 */
[C---:B------:R-:W-:Y:S01]  /*15880*/  FMUL.FTZ R42, R57.reuse, R78 ;  /* 0x0000004e392a7220 */ /* 0x040fe20000410000 */
        /* <DEDUP_REMOVED lines=9> */
[-CC-:B------:R-:W-:Y:S01]  /*15920*/  FFMA.FTZ R77, R218, R3.reuse, -R119.reuse ;  /* 0x00000003da4d7223 */ /* 0x180fe20000010877 */
[-CC-:B------:R-:W-:Y:S01]  /*15930*/  FFMA.FTZ R76, R221, R3.reuse, -R124.reuse ;  /* 0x00000003dd4c7223 */ /* 0x180fe2000001087c */
[-CC-:B------:R-:W-:Y:S01]  /*15940*/  FFMA.FTZ R78, R214, R3.reuse, -R119.reuse ;  /* 0x00000003d64e7223 */ /* 0x180fe20000010877 */
[----:B-1----:R-:W-:Y:S01]  /*15950*/  F2FP.BF16.F32.PACK_AB R63, R123, R126 ;  /* 0x0000007e7b3f723e */ /* 0x002fe200000010ff */
[----:B------:R-:W-:Y:S01]  /*15960*/  LDSM.16.MT88.4 R68, [R149+0xbc00] ;  /* 0x00bc00009544783b */ /* 0x000fe20000004200 */
[-CC-:B------:R-:W-:Y:S01]  /*15970*/  FFMA.FTZ R93, R212, R3.reuse, -R119.reuse ;  /* 0x00000003d45d7223 */ /* 0x180fe20000010877 */
[----:B------:R-:W-:Y:S01]  /*15980*/  MUFU.EX2 R77, R77 ;  /* 0x0000004d004d7308 */ /* 0x000fe20000000800 */
[-CC-:B------:R-:W-:Y:S01]  /*15990*/  FFMA.FTZ R92, R207, R3.reuse, -R124.reuse ;  /* 0x00000003cf5c7223 */ /* 0x180fe2000001087c */
[-CC-:B------:R-:W-:Y:S01]  /*159a0*/  FFMA.FTZ R86, R210, R3.reuse, -R119.reuse ;  /* 0x00000003d2567223 */ /* 0x180fe20000010877 */
[----:B------:R-:W-:Y:S01]  /*159b0*/  FFMA.FTZ R85, R208, R3, -R119 ;  /* 0x00000003d0557223 */ /* 0x000fe20000010877 */
[C---:B------:R-:W-:Y:S06]  /*159c0*/  HMMA.16816.F32.BF16 R4, R60.reuse, R12, R4 ;  /* 0x0000000c3c04723c */ /* 0x040fec0000041804 */
        /* <DEDUP_REMOVED lines=11> */
[----:B------:R-:W-:Y:S01]  /*15a80*/  FFMA.FTZ R84, R211, R3, -R124 ;  /* 0x00000003d3547223 */ /* 0x000fe2000001087c */
[----:B------:R-:W-:Y:S01]  /*15a90*/  FFMA.FTZ R130, R57, R176, R130 ;  /* 0x000000b039827223 */ /* 0x000fe20000010082 */
[C---:B------:R-:W-:Y:S07]  /*15aa0*/  FFMA.FTZ R127, R56.reuse, R177, R127 ;  /* 0x000000b1387f7223 */ /* 0x040fee000001007f */
[----:B------:R-:W-:Y:S01]  /*15ab0*/  MUFU.EX2 R86, R86 ;  /* 0x0000005600567308 */ /* 0x000fe20000000800 */
[----:B------:R-:W-:Y:S01]  /*15ac0*/  FFMA.FTZ R87, R213, R3, -R124 ;  /* 0x00000003d5577223 */ /* 0x000fe2000001087c */
[C---:B------:R-:W-:Y:S08]  /*15ad0*/  HMMA.16816.F32.BF16 R12, R60.reuse, R20, R12 ;  /* 0x000000143c0c723c */ /* 0x040ff0000004180c */
[----:B------:R-:W1:Y:S01]  /*15ae0*/  MUFU.EX2 R85, R85 ;  /* 0x0000005500557308 */ /* 0x000e620000000800 */
[C---:B------:R-:W-:Y:S01]  /*15af0*/  FMUL.FTZ R20, R56.reuse, R96 ;  /* 0x0000006038147220 */ /* 0x040fe20000410000 */
[----:B------:R-:W-:Y:S01]  /*15b00*/  FMUL.FTZ R21, R56, R97 ;  /* 0x0000006138157220 */ /* 0x000fe20000410000 */
[----:B------:R-:W-:Y:S07]  /*15b10*/  FADD.FTZ R79, R58, R130 ;  /* 0x000000823a4f7221 */ /* 0x000fee0000010000 */
[----:B------:R-:W-:Y:S01]  /*15b20*/  MUFU.EX2 R84, R84 ;  /* 0x0000005400547308 */ /* 0x000fe20000000800 */
[----:B------:R-:W-:Y:S01]  /*15b30*/  FADD.FTZ R127, R59, R127 ;  /* 0x0000007f3b7f7221 */ /* 0x000fe20000010000 */
[C---:B------:R-:W-:Y:S08]  /*15b40*/  HMMA.16816.F32.BF16 R16, R60.reuse, R22, R16 ;  /* 0x000000163c10723c */ /* 0x040ff00000041810 */
[----:B------:R-:W2:Y:S01]  /*15b50*/  MUFU.EX2 R87, R87 ;  /* 0x0000005700577308 */ /* 0x000ea20000000800 */
[C---:B------:R-:W-:Y:S01]  /*15b60*/  FMUL.FTZ R22, R57.reuse, R98 ;  /* 0x0000006239167220 */ /* 0x040fe20000410000 */
[----:B------:R-:W-:Y:S01]  /*15b70*/  FMUL.FTZ R23, R57, R99 ;  /* 0x0000006339177220 */ /* 0x000fe20000410000 */
[-CC-:B------:R-:W-:Y:S01]  /*15b80*/  FFMA.FTZ R104, R195, R3.reuse, -R124.reuse ;  /* 0x00000003c3687223 */ /* 0x180fe2000001087c */
[-CC-:B------:R-:W-:Y:S06]  /*15b90*/  FFMA.FTZ R97, R203, R3.reuse, -R124.reuse ;  /* 0x00000003cb617223 */ /* 0x180fec000001087c */
[----:B------:R-:W-:Y:S01]  /*15ba0*/  MUFU.EX2 R129, R129 ;  /* 0x0000008100817308 */ /* 0x000fe20000000800 */
[----:B-1----:R-:W-:Y:S01]  /*15bb0*/  F2FP.BF16.F32.PACK_AB R58, R85, R86 ;  /* 0x00000056553a723e */ /* 0x002fe200000010ff */
[-CC-:B------:R-:W-:Y:S01]  /*15bc0*/  FFMA.FTZ R96, R196, R3.reuse, -R119.reuse ;  /* 0x00000003c4607223 */ /* 0x180fe20000010877 */
[--C-:B------:R-:W-:Y:S01]  /*15bd0*/  FFMA.FTZ R99, R197, R3, -R124.reuse ;  /* 0x00000003c5637223 */ /* 0x100fe2000001087c */
[C---:B------:R-:W-:Y:S06]  /*15be0*/  HMMA.16816.F32.BF16 R20, R60.reuse, R28, R20 ;  /* 0x0000001c3c14723c */ /* 0x040fec0000041814 */
[----:B------:R-:W-:Y:S01]  /*15bf0*/  MUFU.EX2 R104, R104 ;  /* 0x0000006800687308 */ /* 0x000fe20000000800 */
[C---:B------:R-:W-:Y:S01]  /*15c00*/  FMUL.FTZ R28, R56.reuse, R88 ;  /* 0x00000058381c7220 */ /* 0x040fe20000410000 */
[----:B------:R-:W-:Y:S01]  /*15c10*/  FMUL.FTZ R29, R56, R89 ;  /* 0x00000059381d7220 */ /* 0x000fe20000410000 */
[----:B--2---:R-:W-:Y:S07]  /*15c20*/  F2FP.BF16.F32.PACK_AB R59, R84, R87 ;  /* 0x00000057543b723e */ /* 0x004fee00000010ff */
[----:B------:R-:W-:Y:S01]  /*15c30*/  MUFU.EX2 R97, R97 ;  /* 0x0000006100617308 */ /* 0x000fe20000000800 */
[--C-:B------:R-:W-:Y:S01]  /*15c40*/  FFMA.FTZ R88, R206, R3, -R119.reuse ;  /* 0x00000003ce587223 */ /* 0x100fe20000010877 */
[C---:B------:R-:W-:Y:S08]  /*15c50*/  HMMA.16816.F32.BF16 R24, R60.reuse, R30, R24 ;  /* 0x0000001e3c18723c */ /* 0x040ff00000041818 */
[----:B------:R-:W-:Y:S01]  /*15c60*/  MUFU.EX2 R96, R96 ;  /* 0x0000006000607308 */ /* 0x000fe20000000800 */
[C---:B------:R-:W-:Y:S01]  /*15c70*/  FMUL.FTZ R30, R57.reuse, R90 ;  /* 0x0000005a391e7220 */ /* 0x040fe20000410000 */
[----:B------:R-:W-:Y:S01]  /*15c80*/  FMUL.FTZ R31, R57, R91 ;  /* 0x0000005b391f7220 */ /* 0x000fe20000410000 */
[-CC-:B------:R-:W-:Y:S07]  /*15c90*/  FFMA.FTZ R89, R200, R3.reuse, -R119.reuse ;  /* 0x00000003c8597223 */ /* 0x180fee0000010877 */
[----:B------:R-:W1:Y:S01]  /*15ca0*/  MUFU.EX2 R88, R88 ;  /* 0x0000005800587308 */ /* 0x000e620000000800 */
[-CC-:B------:R-:W-:Y:S01]  /*15cb0*/  FFMA.FTZ R91, R198, R3.reuse, -R119.reuse ;  /* 0x00000003c65b7223 */ /* 0x180fe20000010877 */
[-CC-:B------:R-:W-:Y:S01]  /*15cc0*/  FFMA.FTZ R90, R199, R3.reuse, -R119.reuse ;  /* 0x00000003c75a7223 */ /* 0x180fe20000010877 */
[--C-:B------:R-:W-:Y:S07]  /*15cd0*/  FFMA.FTZ R98, R201, R3, -R124.reuse ;  /* 0x00000003c9627223 */ /* 0x100fee000001087c */
[----:B------:R-:W-:Y:S01]  /*15ce0*/  MUFU.EX2 R99, R99 ;  /* 0x0000006300637308 */ /* 0x000fe20000000800 */
[C---:B------:R-:W-:Y:S03]  /*15cf0*/  HMMA.16816.F32.BF16 R28, R60.reuse, R36, R28 ;  /* 0x000000243c1c723c */ /* 0x040fe6000004181c */
[C---:B------:R-:W-:Y:S01]  /*15d00*/  FMUL.FTZ R36, R56.reuse, R80 ;  /* 0x0000005038247220 */ /* 0x040fe20000410000 */
[----:B------:R-:W-:Y:S01]  /*15d10*/  FMUL.FTZ R37, R56, R81 ;  /* 0x0000005138257220 */ /* 0x000fe20000410000 */
[-C--:B------:R-:W-:Y:S01]  /*15d20*/  FFMA.FTZ R80, R220, R3.reuse, -R119 ;  /* 0x00000003dc507223 */ /* 0x080fe20000010877 */
[--C-:B------:R-:W-:Y:S03]  /*15d30*/  FFMA.FTZ R81, R219, R3, -R124.reuse ;  /* 0x00000003db517223 */ /* 0x100fe6000001087c */
[----:B------:R-:W-:Y:S01]  /*15d40*/  MUFU.EX2 R89, R89 ;  /* 0x0000005900597308 */ /* 0x000fe20000000800 */
[C---:B------:R-:W-:Y:S03]  /*15d50*/  HMMA.16816.F32.BF16 R32, R60.reuse, R38, R32 ;  /* 0x000000263c20723c */ /* 0x040fe60000041820 */
[C---:B------:R-:W-:Y:S01]  /*15d60*/  FMUL.FTZ R38, R57.reuse, R82 ;  /* 0x0000005239267220 */ /* 0x040fe20000410000 */
[----:B------:R-:W-:Y:S05]  /*15d70*/  FMUL.FTZ R39, R57, R83 ;  /* 0x0000005339277220 */ /* 0x000fea0000410000 */
[----:B------:R-:W-:Y:S01]  /*15d80*/  MUFU.EX2 R80, R80 ;  /* 0x0000005000507308 */ /* 0x000fe20000000800 */
[-CC-:B------:R-:W-:Y:S01]  /*15d90*/  FFMA.FTZ R83, R209, R3.reuse, -R124.reuse ;  /* 0x00000003d1537223 */ /* 0x180fe2000001087c */
[----:B------:R-:W-:Y:S01]  /*15da0*/  FADD.FTZ R82, R126, R79 ;  /* 0x0000004f7e527221 */ /* 0x000fe20000010000 */
[-CC-:B------:R-:W-:Y:S07]  /*15db0*/  FFMA.FTZ R126, R142, R3.reuse, -R119.reuse ;  /* 0x000000038e7e7223 */ /* 0x180fee0000010877 */
[----:B------:R-:W-:Y:S01]  /*15dc0*/  MUFU.EX2 R81, R81 ;  /* 0x0000005100517308 */ /* 0x000fe20000000800 */
[--C-:B------:R-:W-:Y:S01]  /*15dd0*/  FFMA.FTZ R130, R187, R3, -R124.reuse ;  /* 0x00000003bb827223 */ /* 0x100fe2000001087c */
[C---:B------:R-:W-:Y:S08]  /*15de0*/  HMMA.16816.F32.BF16 R36, R60.reuse, R44, R36 ;  /* 0x0000002c3c24723c */ /* 0x040ff00000041824 */
[----:B------:R-:W2:Y:S01]  /*15df0*/  MUFU.EX2 R83, R83 ;  /* 0x0000005300537308 */ /* 0x000ea20000000800 */
[C---:B------:R-:W-:Y:S01]  /*15e00*/  FMUL.FTZ R44, R56.reuse, R72 ;  /* 0x00000048382c7220 */ /* 0x040fe20000410000 */
[----:B------:R-:W-:Y:S01]  /*15e10*/  FMUL.FTZ R45, R56, R73 ;  /* 0x00000049382d7220 */ /* 0x000fe20000410000 */
[----:B-1----:R-:W-:Y:S01]  /*15e20*/  F2FP.BF16.F32.PACK_AB R56, R88, R93 ;  /* 0x0000005d5838723e */ /* 0x002fe200000010ff */
[-C--:B------:R-:W-:Y:S01]  /*15e30*/  FFMA.FTZ R73, R216, R3.reuse, -R119 ;  /* 0x00000003d8497223 */ /* 0x080fe20000010877 */
[--C-:B------:R-:W-:Y:S01]  /*15e40*/  FFMA.FTZ R72, R215, R3, -R124.reuse ;  /* 0x00000003d7487223 */ /* 0x100fe2000001087c */
[C---:B------:R-:W-:Y:S04]  /*15e50*/  HMMA.16816.F32.BF16 R40, R60.reuse, R46, R40 ;  /* 0x0000002e3c28723c */ /* 0x040fe80000041828 */
[----:B------:R-:W-:Y:S01]  /*15e60*/  MUFU.EX2 R91, R91 ;  /* 0x0000005b005b7308 */ /* 0x000fe20000000800 */
[C---:B------:R-:W-:Y:S01]  /*15e70*/  FMUL.FTZ R46, R57.reuse, R74 ;  /* 0x0000004a392e7220 */ /* 0x040fe20000410000 */
[----:B------:R-:W-:Y:S08]  /*15e80*/  FMUL.FTZ R47, R57, R75 ;  /* 0x0000004b392f7220 */ /* 0x000ff00000410000 */
[----:B------:R-:W1:Y:S01]  /*15e90*/  MUFU.EX2 R73, R73 ;  /* 0x0000004900497308 */ /* 0x000e620000000800 */
[----:B------:R-:W-:Y:S01]  /*15ea0*/  FFMA.FTZ R75, R217, R3, -R124 ;  /* 0x00000003d94b7223 */ /* 0x000fe2000001087c */
[----:B------:R-:W-:Y:S01]  /*15eb0*/  FADD.FTZ R74, R128, R127 ;  /* 0x0000007f804a7221 */ /* 0x000fe20000010000 */
[----:B--2---:R-:W-:Y:S07]  /*15ec0*/  F2FP.BF16.F32.PACK_AB R57, R92, R83 ;  /* 0x000000535c39723e */ /* 0x004fee00000010ff */
[----:B------:R-:W-:Y:S01]  /*15ed0*/  MUFU.EX2 R72, R72 ;  /* 0x0000004800487308 */ /* 0x000fe20000000800 */
[----:B------:R-:W-:Y:S01]  /*15ee0*/  FADD.FTZ R82, R123, R82 ;  /* 0x000000527b527221 */ /* 0x000fe20000010000 */
[C---:B------:R-:W-:Y:S08]  /*15ef0*/  HMMA.16816.F32.BF16 R44, R60.reuse, R64, R44 ;  /* 0x000000403c2c723c */ /* 0x040ff0000004182c */
[----:B------:R-:W2:Y:S01]  /*15f00*/  MUFU.EX2 R75, R75 ;  /* 0x0000004b004b7308 */ /* 0x000ea20000000800 */
[----:B------:R-:W-:Y:S01]  /*15f10*/  FADD.FTZ R74, R125, R74 ;  /* 0x0000004a7d4a7221 */ /* 0x000fe20000010000 */
[-C--:B------:R-:W-:Y:S01]  /*15f20*/  FFMA.FTZ R127, R193, R3.reuse, -R124 ;  /* 0x00000003c17f7223 */ /* 0x080fe2000001087c */
[-CC-:B------:R-:W-:Y:S07]  /*15f30*/  FFMA.FTZ R123, R144, R3.reuse, -R119.reuse ;  /* 0x00000003907b7223 */ /* 0x180fee0000010877 */
[----:B------:R-:W3:Y:S01]  /*15f40*/  MUFU.EX2 R90, R90 ;  /* 0x0000005a005a7308 */ /* 0x000ee20000000800 */
[----:B------:R-:W-:Y:S01]  /*15f50*/  FFMA.FTZ R125, R146, R3, -R119 ;  /* 0x00000003927d7223 */ /* 0x000fe20000010877 */
[----:B------:R-:W-:Y:S01]  /*15f60*/  HMMA.16816.F32.BF16 R48, R60, R66, R48 ;  /* 0x000000423c30723c */ /* 0x000fe20000041830 */
[----:B------:R-:W4:Y:S07]  /*15f70*/  LDSM.16.MT88.4 R64, [R149+0x9400] ;  /* 0x009400009540783b */ /* 0x000f2e0000004200 */
[----:B------:R-:W-:Y:S01]  /*15f80*/  MUFU.EX2 R127, R127 ;  /* 0x0000007f007f7308 */ /* 0x000fe20000000800 */
[----:B-1----:R-:W-:Y:S01]  /*15f90*/  F2FP.BF16.F32.PACK_AB R60, R78, R73 ;  /* 0x000000494e3c723e */ /* 0x002fe200000010ff */
[----:B------:R-:W-:Y:S01]  /*15fa0*/  FADD.FTZ R95, R73, R74 ;  /* 0x0000004a495f7221 */ /* 0x000fe20000010000 */
[----:B------:R-:W-:Y:S07]  /*15fb0*/  F2FP.BF16.F32.PACK_AB R62, R80, R77 ;  /* 0x0000004d503e723e */ /* 0x000fee00000010ff */
[----:B------:R-:W1:Y:S01]  /*15fc0*/  MUFU.EX2 R98, R98 ;  /* 0x0000006200627308 */ /* 0x000e620000000800 */
[----:B------:R-:W-:Y:S01]  /*15fd0*/  F2FP.BF16.F32.PACK_AB R63, R81, R76 ;  /* 0x0000004c513f723e */ /* 0x000fe200000010ff */
[----:B--2---:R-:W-:Y:S01]  /*15fe0*/  FADD.FTZ R79, R75, R82 ;  /* 0x000000524b4f7221 */ /* 0x004fe20000010000 */
[----:B------:R-:W-:Y:S01]  /*15ff0*/  F2FP.BF16.F32.PACK_AB R61, R72, R75 ;  /* 0x0000004b483d723e */ /* 0x000fe200000010ff */
[----:B------:R-:W-:Y:S06]  /*16000*/  FADD.FTZ R78, R78, R95 ;  /* 0x0000005f4e4e7221 */ /* 0x000fec0000010000 */
[----:B------:R-:W-:Y:S01]  /*16010*/  MUFU.EX2 R126, R126 ;  /* 0x0000007e007e7308 */ /* 0x000fe20000000800 */
[----:B------:R-:W-:Y:S01]  /*16020*/  FADD.FTZ R79, R72, R79 ;  /* 0x0000004f484f7221 */ /* 0x000fe20000010000 */
[-C--:B------:R-:W-:Y:S01]  /*16030*/  FFMA.FTZ R128, R178, R3.reuse, -R119 ;  /* 0x00000003b2807223 */ /* 0x080fe20000010877 */
[----:B------:R-:W-:Y:S01]  /*16040*/  LDSM.16.MT88.4 R72, [R122+0xc000] ;  /* 0x00c000007a48783b */ /* 0x000fe20000004200 */
[----:B------:R-:W-:Y:S01]  /*16050*/  FADD.FTZ R95, R77, R78 ;  /* 0x0000004e4d5f7221 */ /* 0x000fe20000010000 */
[----:B------:R-:W-:Y:S05]  /*16060*/  FADD.FTZ R82, R76, R79 ;  /* 0x0000004f4c527221 */ /* 0x000fea0000010000 */
[----:B------:R-:W2:Y:S01]  /*16070*/  MUFU.EX2 R123, R123 ;  /* 0x0000007b007b7308 */ /* 0x000ea20000000800 */
[-C--:B------:R-:W-:Y:S01]  /*16080*/  FFMA.FTZ R134, R180, R3.reuse, -R119 ;  /* 0x00000003b4867223 */ /* 0x080fe20000010877 */
[----:B------:R-:W-:Y:S01]  /*16090*/  FADD.FTZ R94, R80, R95 ;  /* 0x0000005f505e7221 */ /* 0x000fe20000010000 */
[----:B------:R-:W-:Y:S07]  /*160a0*/  FADD.FTZ R82, R81, R82 ;  /* 0x0000005251527221 */ /* 0x000fee0000010000 */
[----:B------:R-:W5:Y:S01]  /*160b0*/  MUFU.EX2 R130, R130 ;  /* 0x0000008200827308 */ /* 0x000f620000000800 */
[----:B------:R-:W-:Y:S01]  /*160c0*/  LDSM.16.MT88.4 R76, [R122+0xc400] ;  /* 0x00c400007a4c783b */ /* 0x000fe20000004200 */
[----:B------:R-:W-:Y:S01]  /*160d0*/  FADD.FTZ R105, R93, R94 ;  /* 0x0000005e5d697221 */ /* 0x000fe20000010000 */
[----:B------:R-:W-:Y:S07]  /*160e0*/  FADD.FTZ R95, R83, R82 ;  /* 0x00000052535f7221 */ /* 0x000fee0000010000 */
[----:B------:R-:W-:Y:S01]  /*160f0*/  MUFU.EX2 R125, R125 ;  /* 0x0000007d007d7308 */ /* 0x000fe20000000800 */
[-C--:B------:R-:W-:Y:S01]  /*16100*/  FFMA.FTZ R138, R182, R3.reuse, -R119 ;  /* 0x00000003b68a7223 */ /* 0x080fe20000010877 */
[----:B------:R-:W-:Y:S01]  /*16110*/  FADD.FTZ R105, R88, R105 ;  /* 0x0000006958697221 */ /* 0x000fe20000010000 */
[----:B------:R-:W-:Y:S07]  /*16120*/  FADD.FTZ R106, R92, R95 ;  /* 0x0000005f5c6a7221 */ /* 0x000fee0000010000 */
[----:B------:R-:W5:Y:S01]  /*16130*/  MUFU.EX2 R128, R128 ;  /* 0x0000008000807308 */ /* 0x000f620000000800 */
[----:B------:R-:W-:Y:S01]  /*16140*/  LDSM.16.MT88.4 R80, [R149+0xe800] ;  /* 0x00e800009550783b */ /* 0x000fe20000004200 */
[-C--:B------:R-:W-:Y:S01]  /*16150*/  FFMA.FTZ R133, R184, R3.reuse, -R119 ;  /* 0x00000003b8857223 */ /* 0x080fe20000010877 */
[----:B------:R-:W-:Y:S07]  /*16160*/  FADD.FTZ R87, R87, R106 ;  /* 0x0000006a57577221 */ /* 0x000fee0000010000 */
[----:B------:R-:W5:Y:S01]  /*16170*/  MUFU.EX2 R132, R132 ;  /* 0x0000008400847308 */ /* 0x000f620000000800 */
[-CC-:B------:R-:W-:Y:S01]  /*16180*/  FFMA.FTZ R136, R179, R3.reuse, -R124.reuse ;  /* 0x00000003b3887223 */ /* 0x180fe2000001087c */
[-CC-:B------:R-:W-:Y:S01]  /*16190*/  FFMA.FTZ R135, R181, R3.reuse, -R124.reuse ;  /* 0x00000003b5877223 */ /* 0x180fe2000001087c */
[----:B------:R-:W-:Y:S07]  /*161a0*/  FADD.FTZ R87, R84, R87 ;  /* 0x0000005754577221 */ /* 0x000fee0000010000 */
[----:B------:R-:W-:Y:S01]  /*161b0*/  MUFU.EX2 R131, R131 ;  /* 0x0000008300837308 */ /* 0x000fe20000000800 */
[----:B------:R-:W-:Y:S01]  /*161c0*/  LDSM.16.MT88.4 R92, [R149+0xcc00] ;  /* 0x00cc0000955c783b */ /* 0x000fe20000004200 */
[-CC-:B------:R-:W-:Y:S01]  /*161d0*/  FFMA.FTZ R137, R183, R3.reuse, -R124.reuse ;  /* 0x00000003b7897223 */ /* 0x180fe2000001087c */
[-CC-:B------:R-:W-:Y:S01]  /*161e0*/  FFMA.FTZ R140, R185, R3.reuse, -R124.reuse ;  /* 0x00000003b98c7223 */ /* 0x180fe2000001087c */
[C---:B----4-:R-:W-:Y:S06]  /*161f0*/  HMMA.16816.F32.BF16 R4, R60.reuse, R64, R4 ;  /* 0x000000403c04723c */ /* 0x050fec0000041804 */
[----:B------:R-:W4:Y:S01]  /*16200*/  MUFU.EX2 R134, R134 ;  /* 0x0000008600867308 */ /* 0x000f220000000800 */
[-CC-:B------:R-:W-:Y:S01]  /*16210*/  FFMA.FTZ R144, R141, R3.reuse, -R124.reuse ;  /* 0x000000038d907223 */ /* 0x180fe2000001087c */
[-CC-:B------:R-:W-:Y:S08]  /*16220*/  FFMA.FTZ R186, R186, R3.reuse, -R119.reuse ;  /* 0x00000003baba7223 */ /* 0x180ff00000010877 */
[----:B------:R-:W-:Y:S01]  /*16230*/  MUFU.EX2 R136, R136 ;  /* 0x0000008800887308 */ /* 0x000fe20000000800 */
[-CC-:B------:R-:W-:Y:S01]  /*16240*/  FFMA.FTZ R192, R192, R3.reuse, -R119.reuse ;  /* 0x00000003c0c07223 */ /* 0x180fe20000010877 */
[-CC-:B------:R-:W-:Y:S01]  /*16250*/  FFMA.FTZ R142, R147, R3.reuse, -R124.reuse ;  /* 0x00000003938e7223 */ /* 0x180fe2000001087c */
[C---:B------:R-:W-:Y:S01]  /*16260*/  HMMA.16816.F32.BF16 R8, R60.reuse, R66, R8 ;  /* 0x000000423c08723c */ /* 0x040fe20000041808 */
[----:B------:R-:W3:Y:S06]  /*16270*/  LDSM.16.MT88.4 R64, [R122+0x9400] ;  /* 0x009400007a40783b */ /* 0x000eec0000004200 */
[----:B------:R-:W4:Y:S01]  /*16280*/  MUFU.EX2 R135, R135 ;  /* 0x0000008700877308 */ /* 0x000f220000000800 */
[-CC-:B------:R-:W-:Y:S01]  /*16290*/  FFMA.FTZ R145, R145, R3.reuse, -R124.reuse ;  /* 0x0000000391917223 */ /* 0x180fe2000001087c */
[-CC-:B------:R-:W-:Y:S01]  /*162a0*/  FFMA.FTZ R141, R143, R3.reuse, -R124.reuse ;  /* 0x000000038f8d7223 */ /* 0x180fe2000001087c */
[-CC-:B------:R-:W-:Y:S07]  /*162b0*/  FFMA.FTZ R188, R188, R3.reuse, -R119.reuse ;  /* 0x00000003bcbc7223 */ /* 0x180fee0000010877 */
[----:B------:R-:W-:Y:S01]  /*162c0*/  MUFU.EX2 R138, R138 ;  /* 0x0000008a008a7308 */ /* 0x000fe20000000800 */
[-CC-:B------:R-:W-:Y:S01]  /*162d0*/  FFMA.FTZ R190, R190, R3.reuse, -R119.reuse ;  /* 0x00000003bebe7223 */ /* 0x180fe20000010877 */
[-CC-:B------:R-:W-:Y:S01]  /*162e0*/  FFMA.FTZ R194, R194, R3.reuse, -R119.reuse ;  /* 0x00000003c2c27223 */ /* 0x180fe20000010877 */
[-CC-:B------:R-:W-:Y:S07]  /*162f0*/  FFMA.FTZ R202, R202, R3.reuse, -R119.reuse ;  /* 0x00000003caca7223 */ /* 0x180fee0000010877 */
[----:B------:R-:W4:Y:S01]  /*16300*/  MUFU.EX2 R133, R133 ;  /* 0x0000008500857308 */ /* 0x000f220000000800 */
[-CC-:B------:R-:W-:Y:S01]  /*16310*/  FFMA.FTZ R204, R204, R3.reuse, -R119.reuse ;  /* 0x00000003cccc7223 */ /* 0x180fe20000010877 */
[-C--:B------:R-:W-:Y:S01]  /*16320*/  FFMA.FTZ R119, R205, R3.reuse, -R119 ;  /* 0x00000003cd777223 */ /* 0x080fe20000010877 */
[--C-:B------:R-:W-:Y:S07]  /*16330*/  FFMA.FTZ R54, R54, R3, -R124.reuse ;  /* 0x0000000336367223 */ /* 0x100fee000001087c */
[----:B------:R-:W-:Y:S10]  /*16340*/  MUFU.EX2 R137, R137 ;  /* 0x0000008900897308 */ /* 0x000ff40000000800 */
[----:B------:R-:W4:Y:S10]  /*16350*/  MUFU.EX2 R140, R140 ;  /* 0x0000008c008c7308 */ /* 0x000f340000000800 */
[----:B------:R-:W-:Y:S10]  /*16360*/  MUFU.EX2 R186, R186 ;  /* 0x000000ba00ba7308 */ /* 0x000ff40000000800 */
[----:B------:R-:W4:Y:S10]  /*16370*/  MUFU.EX2 R139, R188 ;  /* 0x000000bc008b7308 */ /* 0x000f340000000800 */
[----:B------:R-:W-:Y:S10]  /*16380*/  MUFU.EX2 R142, R142 ;  /* 0x0000008e008e7308 */ /* 0x000ff40000000800 */
[----:B------:R-:W4:Y:S10]  /*16390*/  MUFU.EX2 R145, R145 ;  /* 0x0000009100917308 */ /* 0x000f340000000800 */
[----:B------:R-:W-:Y:S01]  /*163a0*/  MUFU.EX2 R147, R190 ;  /* 0x000000be00937308 */ /* 0x000fe20000000800 */
[C---:B---3--:R-:W-:Y:S09]  /*163b0*/  HMMA.16816.F32.BF16 R12, R60.reuse, R64, R12 ;  /* 0x000000403c0c723c */ /* 0x048ff2000004180c */
[----:B------:R-:W3:Y:S10]  /*163c0*/  MUFU.EX2 R192, R192 ;  /* 0x000000c000c07308 */ /* 0x000ef40000000800 */
[----:B------:R-:W-:Y:S01]  /*163d0*/  MUFU.EX2 R144, R144 ;  /* 0x0000009000907308 */ /* 0x000fe20000000800 */
[C---:B------:R-:W-:Y:S01]  /*163e0*/  HMMA.16816.F32.BF16 R16, R60.reuse, R66, R16 ;  /* 0x000000423c10723c */ /* 0x040fe20000041810 */
[----:B------:R-:W1:Y:S08]  /*163f0*/  LDSM.16.MT88.4 R64, [R149+0xb400] ;  /* 0x00b400009540783b */ /* 0x000e700000004200 */
[----:B------:R-:W3:Y:S10]  /*16400*/  MUFU.EX2 R141, R141 ;  /* 0x0000008d008d7308 */ /* 0x000ef40000000800 */
        /* <DEDUP_REMOVED lines=15> */
[----:B------:R-:W1:Y:S08]  /*16500*/  LDSM.16.MT88.4 R60, [R149+0x9800] ;  /* 0x00980000953c783b */ /* 0x000e700000004200 */
[----:B------:R-:W2:Y:S01]  /*16510*/  LDSM.16.MT88.4 R64, [R122+0x9800] ;  /* 0x009800007a40783b */ /* 0x000ea20000004200 */
        /* <DEDUP_REMOVED lines=30> */
[----:B------:R-:W5:Y:S07]  /*16700*/  LDSM.16.MT88.4 R68, [R122+0xdc00] ;  /* 0x00dc00007a44783b */ /* 0x000f6e0000004200 */
[C---:B-1----:R-:W-:Y:S08]  /*16710*/  HMMA.16816.F32.BF16 R28, R56.reuse, R60, R28 ;  /* 0x0000003c381c723c */ /* 0x042ff0000004181c */
[C---:B------:R-:W-:Y:S01]  /*16720*/  HMMA.16816.F32.BF16 R32, R56.reuse, R62, R32 ;  /* 0x0000003e3820723c */ /* 0x040fe20000041820 */
[----:B------:R-:W1:Y:S07]  /*16730*/  LDSM.16.MT88.4 R60, [R149+0xa000] ;  /* 0x00a00000953c783b */ /* 0x000e6e0000004200 */
[C---:B--2---:R-:W-:Y:S08]  /*16740*/  HMMA.16816.F32.BF16 R36, R56.reuse, R64, R36 ;  /* 0x000000403824723c */ /* 0x044ff00000041824 */
[C---:B------:R-:W-:Y:S01]  /*16750*/  HMMA.16816.F32.BF16 R40, R56.reuse, R66, R40 ;  /* 0x000000423828723c */ /* 0x040fe20000041828 */
[----:B------:R-:W2:Y:S07]  /*16760*/  LDSM.16.MT88.4 R64, [R122+0xa000] ;  /* 0x00a000007a40783b */ /* 0x000eae0000004200 */
[C---:B-----5:R-:W-:Y:S08]  /*16770*/  HMMA.16816.F32.BF16 R44, R56.reuse, R68, R44 ;  /* 0x00000044382c723c */ /* 0x060ff0000004182c */
[----:B------:R-:W-:Y:S01]  /*16780*/  HMMA.16816.F32.BF16 R48, R56, R70, R48 ;  /* 0x000000463830723c */ /* 0x000fe20000041830 */
[----:B------:R-:W5:Y:S02]  /*16790*/  LDSM.16.MT88.4 R68, [R149+0xc000] ;  /* 0x00c000009544783b */ /* 0x000f640000004200 */
        /* <DEDUP_REMOVED lines=10> */
[C---:B-----5:R-:W-:Y:S08]  /*16840*/  HMMA.16816.F32.BF16 R20, R56.reuse, R68, R20 ;  /* 0x000000443814723c */ /* 0x060ff00000041814 */
[C---:B------:R-:W-:Y:S01]  /*16850*/  HMMA.16816.F32.BF16 R24, R56.reuse, R70, R24 ;  /* 0x000000463818723c */ /* 0x040fe20000041818 */
[----:B------:R-:W5:Y:S07]  /*16860*/  LDSM.16.MT88.4 R68, [R149+0xa400] ;  /* 0x00a400009544783b */ /* 0x000f6e0000004200 */
[C---:B------:R-:W-:Y:S08]  /*16870*/  HMMA.16816.F32.BF16 R28, R56.reuse, R72, R28 ;  /* 0x00000048381c723c */ /* 0x040ff0000004181c */
[C---:B------:R-:W-:Y:S01]  /*16880*/  HMMA.16816.F32.BF16 R32, R56.reuse, R74, R32 ;  /* 0x0000004a3820723c */ /* 0x040fe20000041820 */
[----:B------:R-:W-:Y:S07]  /*16890*/  LDSM.16.MT88.4 R72, [R149+0xc400] ;  /* 0x00c400009548783b */ /* 0x000fee0000004200 */
[C---:B-1----:R-:W-:Y:S08]  /*168a0*/  HMMA.16816.F32.BF16 R36, R56.reuse, R60, R36 ;  /* 0x0000003c3824723c */ /* 0x042ff00000041824 */
[C---:B------:R-:W-:Y:S01]  /*168b0*/  HMMA.16816.F32.BF16 R40, R56.reuse, R62, R40 ;  /* 0x0000003e3828723c */ /* 0x040fe20000041828 */
[----:B------:R-:W1:Y:S07]  /*168c0*/  LDSM.16.MT88.4 R60, [R122+0xa400] ;  /* 0x00a400007a3c783b */ /* 0x000e6e0000004200 */
[C---:B--2---:R-:W-:Y:S08]  /*168d0*/  HMMA.16816.F32.BF16 R44, R56.reuse, R64, R44 ;  /* 0x00000040382c723c */ /* 0x044ff0000004182c */
[----:B------:R-:W-:Y:S01]  /*168e0*/  HMMA.16816.F32.BF16 R48, R56, R66, R48 ;  /* 0x000000423830723c */ /* 0x000fe20000041830 */
[----:B------:R-:W2:Y:S02]  /*168f0*/  LDSM.16.MT88.4 R64, [R149+0xe400] ;  /* 0x00e400009540783b */ /* 0x000ea40000004200 */
[----:B----4-:R-:W-:Y:S02]  /*16900*/  F2FP.BF16.F32.PACK_AB R56, R134, R131 ;  /* 0x000000838638723e */ /* 0x010fe400000010ff */
        /* <DEDUP_REMOVED lines=23> */
[----:B---3--:R-:W-:Y:S02]  /*16a80*/  F2FP.BF16.F32.PACK_AB R58, R192, R147 ;  /* 0x00000093c03a723e */ /* 0x008fe400000010ff */
[----:B------:R-:W-:Y:S07]  /*16a90*/  F2FP.BF16.F32.PACK_AB R59, R141, R144 ;  /* 0x000000908d3b723e */ /* 0x000fee00000010ff */
[C---:B-1----:R-:W-:Y:S03]  /*16aa0*/  HMMA.16816.F32.BF16 R4, R56.reuse, R60, R4 ;  /* 0x0000003c3804723c */ /* 0x042fe60000041804 */
[----:B------:R-:W-:Y:S01]  /*16ab0*/  FADD.FTZ R60, R86, R105 ;  /* 0x00000069563c7221 */ /* 0x000fe20000010000 */
[-C--:B------:R-:W-:Y:S02]  /*16ac0*/  FFMA.FTZ R61, R55, R3.reuse, -R124 ;  /* 0x00000003373d7223 */ /* 0x080fe4000001087c */
[----:B------:R-:W1:Y:S01]  /*16ad0*/  MUFU.EX2 R55, R202 ;  /* 0x000000ca00377308 */ /* 0x000e620000000800 */
[----:B------:R-:W-:Y:S01]  /*16ae0*/  FADD.FTZ R60, R85, R60 ;  /* 0x0000003c553c7221 */ /* 0x000fe20000010000 */
[C---:B------:R-:W-:Y:S08]  /*16af0*/  HMMA.16816.F32.BF16 R8, R56.reuse, R62, R8 ;  /* 0x0000003e3808723c */ /* 0x040ff00000041808 */
[----:B------:R-:W3:Y:S01]  /*16b00*/  MUFU.EX2 R61, R61 ;  /* 0x0000003d003d7308 */ /* 0x000ee20000000800 */
[----:B------:R-:W-:Y:S01]  /*16b10*/  FADD.FTZ R62, R104, R87 ;  /* 0x00000057683e7221 */ /* 0x000fe20000010000 */
[-CC-:B------:R-:W-:Y:S01]  /*16b20*/  FFMA.FTZ R63, R53, R3.reuse, -R124.reuse ;  /* 0x00000003353f7223 */ /* 0x180fe2000001087c */
[----:B------:R-:W5:Y:S01]  /*16b30*/  LDSM.16.MT88.4 R84, [R122+0xcc00] ;  /* 0x00cc00007a54783b */ /* 0x000f620000004200 */
[----:B------:R-:W-:Y:S01]  /*16b40*/  FFMA.FTZ R124, R52, R3, -R124 ;  /* 0x00000003347c7223 */ /* 0x000fe2000001087c */
[----:B------:R-:W-:Y:S01]  /*16b50*/  FADD.FTZ R99, R99, R62 ;  /* 0x0000003e63637221 */ /* 0x000fe20000010000 */
[C---:B--2---:R-:W-:Y:S04]  /*16b60*/  HMMA.16816.F32.BF16 R12, R56.reuse, R64, R12 ;  /* 0x00000040380c723c */ /* 0x044fe8000004180c */
[----:B------:R-:W-:Y:S01]  /*16b70*/  MUFU.EX2 R52, R63 ;  /* 0x0000003f00347308 */ /* 0x000fe20000000800 */
[----:B------:R-:W-:Y:S09]  /*16b80*/  FADD.FTZ R89, R89, R60 ;  /* 0x0000003c59597221 */ /* 0x000ff20000010000 */
[----:B------:R-:W2:Y:S01]  /*16b90*/  MUFU.EX2 R53, R124 ;  /* 0x0000007c00357308 */ /* 0x000ea20000000800 */
        /* <DEDUP_REMOVED lines=13> */
[C---:B------:R-:W-:Y:S01]  /*16c70*/  HMMA.16816.F32.BF16 R32, R56.reuse, R78, R32 ;  /* 0x0000004e3820723c */ /* 0x040fe20000041820 */
[----:B------:R-:W5:Y:S02]  /*16c80*/  LDSM.16.MT88.4 R76, [R149+0xec00] ;  /* 0x00ec0000954c783b */ /* 0x000f640000004200 */
        /* <DEDUP_REMOVED lines=8> */
[C---:B----4-:R-:W-:Y:S03]  /*16d10*/  HMMA.16816.F32.BF16 R44, R56.reuse, R68, R44 ;  /* 0x00000044382c723c */ /* 0x050fe6000004182c */
[----:B-1----:R-:W-:Y:S01]  /*16d20*/  F2FP.BF16.F32.PACK_AB R68, R55, R194 ;  /* 0x000000c23744723e */ /* 0x002fe200000010ff */
[----:B------:R-:W-:Y:S01]  /*16d30*/  FADD.FTZ R147, R192, R147 ;  /* 0x00000093c0937221 */ /* 0x000fe20000010000 */
[----:B---3--:R-:W-:Y:S03]  /*16d40*/  F2FP.BF16.F32.PACK_AB R69, R54, R61 ;  /* 0x0000003d3645723e */ /* 0x008fe600000010ff */
[----:B------:R-:W-:Y:S03]  /*16d50*/  HMMA.16816.F32.BF16 R48, R56, R70, R48 ;  /* 0x000000463830723c */ /* 0x000fe60000041830 */
[----:B------:R-:W-:Y:S01]  /*16d60*/  F2FP.BF16.F32.PACK_AB R70, R119, R204 ;  /* 0x000000cc7746723e */ /* 0x000fe200000010ff */
[----:B------:R-:W-:Y:S01]  /*16d70*/  FADD.FTZ R194, R194, R147 ;  /* 0x00000093c2c27221 */ /* 0x000fe20000010000 */
[----:B--2---:R-:W-:Y:S03]  /*16d80*/  F2FP.BF16.F32.PACK_AB R71, R53, R52 ;  /* 0x000000343547723e */ /* 0x004fe600000010ff */
[----:B------:R-:W-:Y:S04]  /*16d90*/  FADD.FTZ R55, R55, R194 ;  /* 0x000000c237377221 */ /* 0x000fe80000010000 */
        /* <DEDUP_REMOVED lines=8> */
[C---:B------:R-:W-:Y:S01]  /*16e20*/  HMMA.16816.F32.BF16 R104, R68.reuse, R100, R12 ;  /* 0x000000644468723c */ /* 0x040fe2000004180c */
[----:B------:R-:W1:Y:S02]  /*16e30*/  LDSM.16.MT88.4 R4, [R122+0xec00] ;  /* 0x00ec00007a04783b */ /* 0x000e640000004200 */
        /* <DEDUP_REMOVED lines=11> */
[C---:B-----5:R-:W-:Y:S03]  /*16ef0*/  HMMA.16816.F32.BF16 R88, R68.reuse, R84, R28 ;  /* 0x000000544458723c */ /* 0x060fe6000004181c */
[----:B------:R-:W-:Y:S04]  /*16f00*/  FADD.FTZ R145, R145, R142 ;  /* 0x0000008e91917221 */ /* 0x000fe80000010000 */
[----:B------:R-:W-:Y:S01]  /*16f10*/  FADD.FTZ R8, R144, R145 ;  /* 0x0000009190087221 */ /* 0x000fe20000010000 */
[C---:B------:R-:W-:Y:S03]  /*16f20*/  HMMA.16816.F32.BF16 R84, R68.reuse, R86, R32 ;  /* 0x000000564454723c */ /* 0x040fe60000041820 */
[----:B------:R-:W-:Y:S05]  /*16f30*/  FADD.FTZ R8, R141, R8 ;  /* 0x000000088d087221 */ /* 0x000fea0000010000 */
[C---:B------:R-:W-:Y:S08]  /*16f40*/  HMMA.16816.F32.BF16 R80, R68.reuse, R76, R36 ;  /* 0x0000004c4450723c */ /* 0x040ff00000041824 */
[C---:B------:R-:W-:Y:S08]  /*16f50*/  HMMA.16816.F32.BF16 R76, R68.reuse, R78, R40 ;  /* 0x0000004e444c723c */ /* 0x040ff00000041828 */
        /* <DEDUP_REMOVED lines=8> */
.L_x_1668:
        /* <DEDUP_REMOVED lines=13> */
.L_x_1689:
        /* <DEDUP_REMOVED lines=149> */
.L_x_1678:
[----:B------:R-:W-:Y:S05]  /*17a00*/  BSYNC.RECONVERGENT B0 ;  /* 0x0000000000007941 */ /* 0x000fea0003800200 */
.L_x_1677:
        /* <DEDUP_REMOVED lines=26> */
.L_x_1680:
[----:B------:R-:W-:Y:S05]  /*17bb0*/  BSYNC.RECONVERGENT B0 ;  /* 0x0000000000007941 */ /* 0x000fea0003800200 */
.L_x_1679:
        /* <DEDUP_REMOVED lines=14> */
.L_x_1682:
[----:B------:R-:W-:Y:S05]  /*17ca0*/  BSYNC.RECONVERGENT B0 ;  /* 0x0000000000007941 */ /* 0x000fea0003800200 */
.L_x_1681:
        /* <DEDUP_REMOVED lines=14> */
.L_x_1684:
[----:B------:R-:W-:Y:S05]  /*17d90*/  BSYNC.RECONVERGENT B0 ;  /* 0x0000000000007941 */ /* 0x000fea0003800200 */
.L_x_1683:
[----:B------:R-:W-:-:S04]  /*17da0*/  MOV R163, 0x0 ;  /* 0x0000000000a37802 */ /* 0x000fc80000000f00 */
[----:B-12345:R-:W-:Y:S05]  /*17db0*/  @P6 RET.REL.NODEC R162 `(_ZN5flash24flash_fwd_splitkv_kernelI23Flash_fwd_kernel_traitsILi96ELi64ELi128ELi4ELb0ELb0EN7cutlass10bfloat16_tE19Flash_kernel_traitsILi96ELi64ELi128ELi4ES3_EELb0ELb0ELb0ELb0ELb0ELb1ELb1ELb1EEEvNS_16Flash_fwd_paramsE) ;  /* 0xfffffe80a2906950 */ /* 0x03efea0003c3ffff */
        /* <DEDUP_REMOVED lines=10> */
[----:B-1----:R-:W-:Y:S05]  /*17e60*/  @P0 RET.REL.NODEC R162 `(_ZN5flash24flash_fwd_splitkv_kernelI23Flash_fwd_kernel_traitsILi96ELi64ELi128ELi4ELb0ELb0EN7cutlass10bfloat16_tE19Flash_kernel_traitsILi96ELi64ELi128ELi4ES3_EELb0ELb0ELb0ELb0ELb0ELb1ELb1ELb1EEEvNS_16Flash_fwd_paramsE) ;  /* 0xfffffe80a2640950 */ /* 0x002fea0003c3ffff */
[----:B------:R-:W-:Y:S01]  /*17e70*/  LEA R2, P0, R57, R62, 0x2 ;  /* 0x0000003e39027211 */ /* 0x000fe200078010ff */
[----:B------:R-:W-:-:S03]  /*17e80*/  IMAD.MOV.U32 R163, RZ, RZ, 0x0 ;  /* 0x00000000ffa37424 */ /* 0x000fc600078e00ff */
[----:B------:R-:W-:-:S05]  /*17e90*/  LEA.HI.X R3, R57, R63, R58, 0x2, P0 ;  /* 0x0000003f39037211 */ /* 0x000fca00000f143a */
[----:B------:R1:W-:Y:S02]  /*17ea0*/  ST.E.128 desc[UR4][R2.64+0x4900], R4 ;  /* 0x0049000402007985 */ /* 0x0003e4000c101d04 */
[----:B-1----:R-:W-:Y:S05]  /*17eb0*/  RET.REL.NODEC R162 `(_ZN5flash24flash_fwd_splitkv_kernelI23Flash_fwd_kernel_traitsILi96ELi64ELi128ELi4ELb0ELb0EN7cutlass10bfloat16_tE19Flash_kernel_traitsILi96ELi64ELi128ELi4ES3_EELb0ELb0ELb0ELb0ELb0ELb1ELb1ELb1EEEvNS_16Flash_fwd_paramsE) ;  /* 0xfffffe80a2507950 */ /* 0x002fea0003c3ffff */
.L_x_1676:
[----:B------:R-:W-:Y:S01]  /*17ec0*/  MOV R9, 0x2 ;  /* 0x0000000200097802 */ /* 0x000fe20000000f00 */
[----:B------:R-:W-:Y:S01]  /*17ed0*/  IMAD.MOV.U32 R6, RZ, RZ, 0x1f ;  /* 0x0000001fff067424 */ /* 0x000fe200078e00ff */
[----:B------:R-:W-:-:S07]  /*17ee0*/  MOV R8, 0xffffffff ;  /* 0xffffffff00087802 */ /* 0x000fce0000000f00 */
[----:B-----5:R-:W-:Y:S05]  /*17ef0*/  WARPSYNC.COLLECTIVE R8, `(.L_x_1685) ;  /* 0x0000000008087348 */ /* 0x020fea0003c00000 */
[----:B------:R1:W2:Y:S02]  /*17f00*/  SHFL.BFLY P0, R12, R177, R9, R6 ;  /* 0x0c000009b10c7389 */ /* 0x0002a40000000006 */
[----:B-12--5:R-:W-:Y:S05]  /*17f10*/  ENDCOLLECTIVE ;  /* 0x000000000000791b */ /* 0x026fea0003800000 */
.L_x_1685:
[----:B------:R-:W-:Y:S02]  /*17f20*/  IMAD.MOV.U32 R10, RZ, RZ, R12 ;  /* 0x000000ffff0a7224 */ /* 0x000fe400078e000c */
[----:B------:R-:W-:Y:S02]  /*17f30*/  IMAD.MOV.U32 R9, RZ, RZ, 0x1 ;  /* 0x00000001ff097424 */ /* 0x000fe400078e00ff */
[----:B------:R-:W-:-:S05]  /*17f40*/  FADD.FTZ R10, R10, R177 ;  /* 0x000000b10a0a7221 */ /* 0x000fca0000010000 */
[----:B------:R-:W-:-:S07]  /*17f50*/  MOV R177, R10 ;  /* 0x0000000a00b17202 */ /* 0x000fce0000000f00 */
[----:B------:R-:W-:Y:S05]  /*17f60*/  WARPSYNC.COLLECTIVE R8, `(.L_x_1686) ;  /* 0x0000000008087348 */ /* 0x000fea0003c00000 */
[----:B------:R1:W2:Y:S02]  /*17f70*/  SHFL.BFLY P0, R12, R177, R9, R6 ;  /* 0x0c000009b10c7389 */ /* 0x0002a40000000006 */
[----:B-12---:R-:W-:Y:S05]  /*17f80*/  ENDCOLLECTIVE ;  /* 0x000000000000791b */ /* 0x006fea0003800000 */
.L_x_1686:
[----:B------:R-:W-:Y:S01]  /*17f90*/  MOV R177, R176 ;  /* 0x000000b000b17202 */ /* 0x000fe20000000f00 */
[----:B------:R-:W-:Y:S01]  /*17fa0*/  IMAD.MOV.U32 R9, RZ, RZ, 0x2 ;  /* 0x00000002ff097424 */ /* 0x000fe200078e00ff */
[----:B------:R-:W-:-:S07]  /*17fb0*/  MOV R7, R12 ;  /* 0x0000000c00077202 */ /* 0x000fce0000000f00 */
[----:B------:R-:W-:Y:S05]  /*17fc0*/  WARPSYNC.COLLECTIVE R8, `(.L_x_1687) ;  /* 0x0000000008087348 */ /* 0x000fea0003c00000 */
[----:B------:R1:W2:Y:S02]  /*17fd0*/  SHFL.BFLY P0, R12, R177, R9, R6 ;  /* 0x0c000009b10c7389 */ /* 0x0002a40000000006 */
[----:B-12---:R-:W-:Y:S05]  /*17fe0*/  ENDCOLLECTIVE ;  /* 0x000000000000791b */ /* 0x006fea0003800000 */
.L_x_1687:
[----:B------:R-:W-:Y:S01]  /*17ff0*/  FADD.FTZ R7, R10, R7 ;  /* 0x000000070a077221 */ /* 0x000fe20000010000 */
[----:B------:R-:W-:Y:S01]  /*18000*/  FADD.FTZ R11, R12, R176 ;  /* 0x000000b00c0b7221 */ /* 0x000fe20000010000 */
[----:B------:R-:W-:-:S04]  /*18010*/  MOV R9, 0x1 ;  /* 0x0000000100097802 */ /* 0x000fc80000000f00 */
[----:B------:R-:W-:-:S07]  /*18020*/  MOV R177, R11 ;  /* 0x0000000b00b17202 */ /* 0x000fce0000000f00 */
[----:B------:R-:W-:Y:S05]  /*18030*/  WARPSYNC.COLLECTIVE R8, `(.L_x_1688) ;  /* 0x0000000008087348 */ /* 0x000fea0003c00000 */
[----:B------:R1:W2:Y:S02]  /*18040*/  SHFL.BFLY P0, R12, R177, R9, R6 ;  /* 0x0c000009b10c7389 */ /* 0x0002a40000000006 */
[----:B-12---:R-:W-:Y:S05]  /*18050*/  ENDCOLLECTIVE ;  /* 0x000000000000791b */ /* 0x006fea0003800000 */
.L_x_1688:
[----:B------:R-:W-:Y:S05]  /*18060*/  BRA `(.L_x_1689) ;  /* 0xfffffff000107947 */ /* 0x000fea000383ffff */
.L_x_1690:
        /* <DEDUP_REMOVED lines=9> */
.L_x_11603:


//--------------------- .text._ZN5flash24flash_fwd_splitkv_kernelI23Flash_fwd_kernel_traitsILi96ELi64ELi128ELi4ELb0ELb0EN7cutlass10bfloat16_tE19Flash_kernel_traitsILi96ELi64ELi128ELi4ES3_EELb0ELb1ELb0ELb0ELb0ELb0ELb0ELb0EEEvNS_16Flash_fwd_paramsE --------------------------
	.section	.text._ZN5flash24flash_fwd_splitkv_kernelI23Flash_fwd_kernel_traitsILi96ELi64ELi128ELi4ELb0ELb0EN7cutlass10bfloat16_tE19Flash_kernel_traitsILi96ELi64ELi128ELi4ES3_EELb0ELb1ELb0ELb0ELb0ELb0ELb0ELb0EEEvNS_16Flash_fwd_paramsE,"ax",@progbits
	.align	128
        .global         _ZN5flash24flash_fwd_splitkv_kernelI23Flash_fwd_kernel_traitsILi96ELi64ELi128ELi4ELb0ELb0EN7cutlass10bfloat16_tE19Flash_kernel_traitsILi96ELi64ELi128ELi4ES3_EELb0ELb1ELb0ELb0ELb0ELb0ELb0ELb0EEEvNS_16Flash_fwd_paramsE
        .type           _ZN5flash24flash_fwd_splitkv_kernelI23Flash_fwd_kernel_traitsILi96ELi64ELi128ELi4ELb0ELb0EN7cutlass10bfloat16_tE19Flash_kernel_traitsILi96ELi64ELi128ELi4ES3_EELb0ELb1ELb0ELb0ELb0ELb0ELb0ELb0EEEvNS_16Flash_fwd_paramsE,@function
        .size           _ZN5flash24flash_fwd_splitkv_kernelI23Flash_fwd_kernel_traitsILi96ELi64ELi128ELi4ELb0ELb0EN7cutlass10bfloat16_tE19Flash_kernel_traitsILi96ELi64ELi128ELi4ES3_EELb0ELb1ELb0ELb0ELb0ELb0ELb0ELb0EEEvNS_16Flash_fwd_paramsE,(.L_x_11604 - _ZN5flash24flash_fwd_splitkv_kernelI23Flash_fwd_kernel_traitsILi96ELi64ELi128ELi4ELb0ELb0EN7cutlass10bfloat16_tE19Flash_kernel_traitsILi96ELi64ELi128ELi4ES3_EELb0ELb1ELb0ELb0ELb0ELb0ELb0ELb0EEEvNS_16Flash_fwd_paramsE)
        .other          _ZN5flash24flash_fwd_splitkv_kernelI23Flash_fwd_kernel_traitsILi96ELi64ELi128ELi4ELb0ELb0EN7cutlass10bfloat16_tE19Flash_kernel_traitsILi96ELi64ELi128ELi4ES3_EELb0ELb1ELb0ELb0ELb0ELb0ELb0ELb0EEEvNS_16Flash_fwd_paramsE,@"STO_CUDA_ENTRY STV_DEFAULT"
_ZN5flash24flash_fwd_splitkv_kernelI23Flash_fwd_kernel_traitsILi96ELi64ELi128ELi4ELb0ELb0EN7cutlass10bfloat16_tE19Flash_kernel_traitsILi96ELi64ELi128ELi4ES3_EELb0ELb1ELb0ELb0ELb0ELb0ELb0ELb0EEEvNS_16Flash_fwd_paramsE:
.text._ZN5flash24flash_fwd_splitkv_kernelI23Flash_fwd_kernel_traitsILi96ELi64ELi128ELi4ELb0ELb0EN7cutlass10bfloat16_tE19Flash_kernel_traitsILi96ELi64ELi128ELi4ES3_EELb0ELb1ELb0ELb0ELb0ELb0ELb0ELb0EEEvNS_16Flash_fwd_paramsE:
[----:B------:R-:W-:Y:S01]  /*0000*/  LDC R1, c[0x0][0x37c] ;  /* 0x0000df00ff017b82 */ /* 0x000fe20000000800 */
[----:B------:R-:W1:Y:S07]  /*0010*/  S2R R9, SR_CTAID.X ;  /* 0x0000000000097919 */ /* 0x000e6e0000002500 */
[----:B------:R-:W2:Y:S01]  /*0020*/  LDC.64 R2, c[0x0][0x348] ;  /* 0x0000d200ff027b82 */ /* 0x000ea20000000a00 */
[----:B------:R-:W-:Y:S01]  /*0030*/  BSSY.RECONVERGENT B3, `(.L_x_1691) ;  /* 0x0000005000037945 */ /* 0x000fe20003800200 */
[----:B------:R-:W-:Y:S01]  /*0040*/  MOV R196, 0x80 ;  /* 0x0000008000c47802 */ /* 0x000fe20000000f00 */
[----:B------:R-:W3:Y:S01]  /*0050*/  S2R R198, SR_CTAID.Y ;  /* 0x0000000000c67919 */ /* 0x000ee20000002600 */
[----:B------:R-:W4:Y:S05]  /*0060*/  S2R R197, SR_CTAID.Z ;  /* 0x0000000000c57919 */ /* 0x000f2a0000002700 */
[----:B-1234-:R-:W-:Y:S05]  /*0070*/  CALL.REL.NOINC `($_ZN5flash24flash_fwd_splitkv_kernelI23Flash_fwd_kernel_traitsILi96ELi64ELi128ELi4ELb0ELb0EN7cutlass10bfloat16_tE19Flash_kernel_traitsILi96ELi64ELi128ELi4ES3_EELb0ELb1ELb0ELb0ELb0ELb0ELb0ELb0EEEvNS_16Flash_fwd_paramsE$_ZN5flash30compute_attn_1rowblock_splitkvI23Flash_fwd_kernel_traitsILi96ELi64ELi128ELi4ELb0ELb0EN7cutlass10bfloat16_tE19Flash_kernel_traitsILi96ELi64ELi128ELi4ES3_EELb0ELb1ELb0ELb0ELb0ELb0ELb0ELb0ENS_16Flash_fwd_paramsEEEvRKT8_iiiii) ;  /* 0x0000000000087944 */ /* 0x01efea0003c00000 */
[----:B------:R-:W-:Y:S05]  /*0080*/  BSYNC.RECONVERGENT B3 ;  /* 0x0000000000037941 */ /* 0x000fea0003800200 */
.L_x_1691:
[----:B------:R-:W-:Y:S05]  /*0090*/  EXIT ;  /* 0x000000000000794d */ /* 0x000fea0003800000 */
        .type           $_ZN5flash24flash_fwd_splitkv_kernelI23Flash_fwd_kernel_traitsILi96ELi64ELi128ELi4ELb0ELb0EN7cutlass10bfloat16_tE19Flash_kernel_traitsILi96ELi64ELi128ELi4ES3_EELb0ELb1ELb0ELb0ELb0ELb0ELb0ELb0EEEvNS_16Flash_fwd_paramsE$_ZN5flash30compute_attn_1rowblock_splitkvI23Flash_fwd_kernel_traitsILi96ELi64ELi128ELi4ELb0ELb0EN7cutlass10bfloat16_tE19Flash_kernel_traitsILi96ELi64ELi128ELi4ES3_EELb0ELb1ELb0ELb0ELb0ELb0ELb0ELb0ENS_16Flash_fwd_paramsEEEvRKT8_iiiii,@function
        .size           $_ZN5flash24flash_fwd_splitkv_kernelI23Flash_fwd_kernel_traitsILi96ELi64ELi128ELi4ELb0ELb0EN7cutlass10bfloat16_tE19Flash_kernel_traitsILi96ELi64ELi128ELi4ES3_EELb0ELb1ELb0ELb0ELb0ELb0ELb0ELb0EEEvNS_16Flash_fwd_paramsE$_ZN5flash30compute_attn_1rowblock_splitkvI23Flash_fwd_kernel_traitsILi96ELi64ELi128ELi4ELb0ELb0EN7cutlass10bfloat16_tE19Flash_kernel_traitsILi96ELi64ELi128ELi4ES3_EELb0ELb1ELb0ELb0ELb0ELb0ELb0ELb0ENS_16Flash_fwd_paramsEEEvRKT8_iiiii,(.L_x_11604 - $_ZN5flash24flash_fwd_splitkv_kernelI23Flash_fwd_kernel_traitsILi96ELi64ELi128ELi4ELb0ELb0EN7cutlass10bfloat16_tE19Flash_kernel_traitsILi96ELi64ELi128ELi4ES3_EELb0ELb1ELb0ELb0ELb0ELb0ELb0ELb0EEEvNS_16Flash_fwd_paramsE$_ZN5flash30compute_attn_1rowblock_splitkvI23Flash_fwd_kernel_traitsILi96ELi64ELi128ELi4ELb0ELb0EN7cutlass10bfloat16_tE19Flash_kernel_traitsILi96ELi64ELi128ELi4ES3_EELb0ELb1ELb0ELb0ELb0ELb0ELb0ELb0ENS_16Flash_fwd_paramsEEEvRKT8_iiiii)
$_ZN5flash24flash_fwd_splitkv_kernelI23Flash_fwd_kernel_traitsILi96ELi64ELi128ELi4ELb0ELb0EN7cutlass10bfloat16_tE19Flash_kernel_traitsILi96ELi64ELi128ELi4ES3_EELb0ELb1ELb0ELb0ELb0ELb0ELb0ELb0EEEvNS_16Flash_fwd_paramsE$_ZN5flash30compute_attn_1rowblock_splitkvI23Flash_fwd_kernel_traitsILi96ELi64ELi128ELi4ELb0ELb0EN7cutlass10bfloat16_tE19Flash_kernel_traitsILi96ELi64ELi128ELi4ES3_EELb0ELb1ELb0ELb0ELb0ELb0ELb0ELb0ENS_16Flash_fwd_paramsEEEvRKT8_iiiii:
        /* <DEDUP_REMOVED lines=9> */
[----:B------:R-:W-:Y:S02]  /*0130*/  ISETP.NE.AND.EX P3, PT, R7, RZ, PT, P3 ;  /* 0x000000ff0700720c */ /* 0x000fe40003f65330 */
[----:B------:R-:W-:-:S04]  /*0140*/  ISETP.NE.U32.AND P2, PT, R18, RZ, PT ;  /* 0x000000ff1200720c */ /* 0x000fc80003f45070 */
[----:B------:R-:W-:Y:S01]  /*0150*/  ISETP.NE.AND.EX P2, PT, R19, RZ, PT, P2 ;  /* 0x000000ff1300720c */ /* 0x000fe20003f45320 */
[----:B------:R-:W-:-:S04]  /*0160*/  IMAD.WIDE.U32 R18, R198, 0x4, R18 ;  /* 0x00000004c6127825 */ /* 0x000fc800078e0012 */
[----:B------:R1:W5:Y:S04]  /*0170*/  @!P4 LD.E R137, desc[UR4][R2.64+0xb4] ;  /* 0x0000b4040289c980 */ /* 0x000368000c101900 */
[----:B------:R1:W5:Y:S04]  /*0180*/  @P4 LD.E R5, desc[UR4][R18.64+0x4] ;  /* 0x0000040412054980 */ /* 0x000368000c101900 */
[----:B------:R1:W5:Y:S01]  /*0190*/  @!P3 LD.E R133, desc[UR4][R2.64+0xb8] ;  /* 0x0000b8040285b980 */ /* 0x000362000c101900 */
[----:B----4-:R-:W-:Y:S01]  /*01a0*/  ISETP.NE.U32.AND P1, PT, R12, RZ, PT ;  /* 0x000000ff0c00720c */ /* 0x010fe20003f25070 */
[----:B------:R-:W-:-:S02]  /*01b0*/  IMAD.SHL.U32 R4, R198, 0x4, RZ ;  /* 0x00000004c6047824 */ /* 0x000fc400078e00ff */
[----:B------:R1:W5:Y:S01]  /*01c0*/  @P2 LD.E R202, desc[UR4][R18.64] ;  /* 0x0000000412ca2980 */ /* 0x000362000c101900 */
[----:B------:R-:W-:Y:S02]  /*01d0*/  ISETP.NE.AND.EX P1, PT, R13, RZ, PT, P1 ;  /* 0x000000ff0d00720c */ /* 0x000fe40003f25310 */
[----:B------:R-:W-:Y:S01]  /*01e0*/  ISETP.NE.U32.AND P2, PT, R6, RZ, PT ;  /* 0x000000ff0600720c */ /* 0x000fe20003f45070 */
[----:B------:R-:W2:Y:S01]  /*01f0*/  S2R R119, SR_TID.X ;  /* 0x0000000000777919 */ /* 0x000ea20000002100 */
[----:B------:R-:W-:Y:S02]  /*0200*/  SHF.R.U32.HI R0, RZ, 0x1e, R198 ;  /* 0x0000001eff007819 */ /* 0x000fe400000116c6 */
[----:B------:R-:W-:Y:S01]  /*0210*/  ISETP.NE.AND.EX P2, PT, R7, RZ, PT, P2 ;  /* 0x000000ff0700720c */ /* 0x000fe20003f45320 */
[----:B------:R-:W-:-:S06]  /*0220*/  IMAD.MOV.U32 R14, RZ, RZ, RZ ;  /* 0x000000ffff0e7224 */ /* 0x000fcc00078e00ff */
[----:B------:R-:W-:-:S05]  /*0230*/  @P1 IADD3 R16, P0, PT, R12, R4, RZ ;  /* 0x000000040c101210 */ /* 0x000fca0007f1e0ff */
[----:B------:R-:W-:Y:S01]  /*0240*/  @P1 IMAD.X R17, R13, 0x1, R0, P0 ;  /* 0x000000010d111824 */ /* 0x000fe200000e0600 */
[----:B------:R-:W-:Y:S01]  /*0250*/  ISETP.NE.U32.AND P0, PT, R10, RZ, PT ;  /* 0x000000ff0a00720c */ /* 0x000fe20003f05070 */
[----:B------:R-:W-:Y:S03]  /*0260*/  BSSY.RECONVERGENT B0, `(.L_x_1692) ;  /* 0x000000b000007945 */ /* 0x000fe60003800200 */
[----:B------:R1:W5:Y:S01]  /*0270*/  @P1 LD.E R14, desc[UR4][R16.64] ;  /* 0x00000004100e1980 */ /* 0x000362000c101900 */
[----:B------:R-:W-:Y:S01]  /*0280*/  IADD3 R12, P1, PT, R6, R4, RZ ;  /* 0x00000004060c7210 */ /* 0x000fe20007f3e0ff */
[----:B------:R-:W-:Y:S01]  /*0290*/  IMAD.MOV.U32 R15, RZ, RZ, -0x1 ;  /* 0xffffffffff0f7424 */ /* 0x000fe200078e00ff */
[----:B------:R-:W-:-:S03]  /*02a0*/  ISETP.NE.AND.EX P0, PT, R11, RZ, PT, P0 ;  /* 0x000000ff0b00720c */ /* 0x000fc60003f05300 */
[----:B------:R-:W-:Y:S01]  /*02b0*/  IMAD.X R13, R7, 0x1, R0, P1 ;  /* 0x00000001070d7824 */ /* 0x000fe200008e0600 */
[----:B------:R-:W-:Y:S09]  /*02c0*/  @!P2 BRA `(.L_x_1693) ;  /* 0x000000000010a947 */ /* 0x000ff20003800000 */
[----:B------:R-:W3:Y:S02]  /*02d0*/  LD.E.U8 R6, desc[UR4][R2.64+0x1b2] ;  /* 0x0001b20402067980 */ /* 0x000ee4000c101100 */
[----:B---3--:R-:W-:-:S13]  /*02e0*/  ISETP.NE.AND P1, PT, R6, RZ, PT ;  /* 0x000000ff0600720c */ /* 0x008fda0003f25270 */
[----:B------:R-:W-:Y:S05]  /*02f0*/  @!P1 BRA `(.L_x_1693) ;  /* 0x0000000000049947 */ /* 0x000fea0003800000 */
[----:B------:R3:W5:Y:S02]  /*0300*/  LD.E R15, desc[UR4][R12.64] ;  /* 0x000000040c0f7980 */ /* 0x000764000c101900 */
.L_x_1693:
[----:B------:R-:W-:Y:S05]  /*0310*/  BSYNC.RECONVERGENT B0 ;  /* 0x0000000000007941 */ /* 0x000fea0003800200 */
.L_x_1692:
[----:B------:R-:W-:Y:S04]  /*0320*/  BSSY.RECONVERGENT B0, `(.L_x_1694) ;  /* 0x0000007000007945 */ /* 0x000fe80003800200 */
[----:B------:R-:W-:Y:S05]  /*0330*/  @!P3 BRA `(.L_x_1695) ;  /* 0x000000000014b947 */ /* 0x000fea0003800000 */
[----:B------:R-:W4:Y:S02]  /*0340*/  LD.E.U8 R6, desc[UR4][R2.64+0x1b2] ;  /* 0x0001b20402067980 */ /* 0x000f24000c101100 */
[----:B----4-:R-:W-:-:S13]  /*0350*/  ISETP.NE.AND P1, PT, R6, RZ, PT ;  /* 0x000000ff0600720c */ /* 0x010fda0003f25270 */
[----:B------:R-:W4:Y:S02]  /*0360*/  @P1 LD.E R6, desc[UR4][R12.64+0x4] ;  /* 0x000004040c061980 */ /* 0x000f24000c101900 */
[----:B----45:R-:W-:-:S06]  /*0370*/  @P1 IADD3 R133, PT, PT, R6, -R15, RZ ;  /* 0x8000000f06851210 */ /* 0x030fcc0007ffe0ff */
[----:B------:R4:W5:Y:S02]  /*0380*/  @!P1 LD.E R133, desc[UR4][R12.64] ;  /* 0x000000040c859980 */ /* 0x000964000c101900 */
.L_x_1695:
[----:B------:R-:W-:Y:S05]  /*0390*/  BSYNC.RECONVERGENT B0 ;  /* 0x0000000000007941 */ /* 0x000fea0003800200 */
.L_x_1694:
[----:B------:R-:W-:Y:S01]  /*03a0*/  BSSY.RECONVERGENT B1, `(.L_x_1696) ;  /* 0x0000011000017945 */ /* 0x000fe20003800200 */
[----:B-----5:R-:W-:-:S03]  /*03b0*/  @P4 IADD3 R137, PT, PT, -R202, R5, RZ ;  /* 0x00000005ca894210 */ /* 0x020fc60007ffe1ff */
[----:B------:R-:W-:Y:S05]  /*03c0*/  @!P0 BRA `(.L_x_1697) ;  /* 0x0000000000148947 */ /* 0x000fea0003800000 */
[----:B------:R-:W-:-:S05]  /*03d0*/  IADD3 R6, P0, PT, R10, R4, RZ ;  /* 0x000000040a067210 */ /* 0x000fca0007f1e0ff */
[----:B------:R-:W-:-:S05]  /*03e0*/  IMAD.X R7, R11, 0x1, R0, P0 ;  /* 0x000000010b077824 */ /* 0x000fca00000e0600 */
[----:B------:R-:W5:Y:S02]  /*03f0*/  LD.E R133, desc[UR4][R6.64] ;  /* 0x0000000406857980 */ /* 0x000f64000c101900 */
[----:B-----5:R-:W-:Y:S01]  /*0400*/  IADD3 R133, PT, PT, R133, -R14, RZ ;  /* 0x8000000e85857210 */ /* 0x020fe20007ffe0ff */
[----:B------:R-:W-:Y:S05]  /*0410*/  BRA `(.L_x_1698) ;  /* 0x0000000000247947 */ /* 0x000fea0003800000 */
.L_x_1697:
[----:B------:R-:W5:Y:S01]  /*0420*/  LD.E.64 R6, desc[UR4][R2.64+0x108] ;  /* 0x0001080402067980 */ /* 0x000f62000c101b00 */
[----:B------:R-:W-:Y:S01]  /*0430*/  BSSY.RECONVERGENT B0, `(.L_x_1699) ;  /* 0x0000006000007945 */ /* 0x000fe20003800200 */
[----:B------:R-:W-:Y:S01]  /*0440*/  IMAD.MOV.U32 R5, RZ, RZ, RZ ;  /* 0x000000ffff057224 */ /* 0x000fe200078e00ff */
[----:B-----5:R-:W-:-:S04]  /*0450*/  ISETP.NE.U32.AND P0, PT, R6, RZ, PT ;  /* 0x000000ff0600720c */ /* 0x020fc80003f05070 */
[----:B------:R-:W-:-:S13]  /*0460*/  ISETP.NE.AND.EX P0, PT, R7, RZ, PT, P0 ;  /* 0x000000ff0700720c */ /* 0x000fda0003f05300 */
[----:B------:R-:W-:Y:S05]  /*0470*/  @!P0 BRA `(.L_x_1700) ;  /* 0x0000000000048947 */ /* 0x000fea0003800000 */
[----:B------:R1:W5:Y:S02]  /*0480*/  LD.E R5, desc[UR4][R2.64+0xbc] ;  /* 0x0000bc0402057980 */ /* 0x000364000c101900 */
.L_x_1700:
[----:B------:R-:W-:Y:S05]  /*0490*/  BSYNC.RECONVERGENT B0 ;  /* 0x0000000000007941 */ /* 0x000fea0003800200 */
.L_x_1699:
[----:B-----5:R-:W-:Y:S02]  /*04a0*/  IADD3 R133, PT, PT, R5, R133, -R14 ;  /* 0x0000008505857210 */ /* 0x020fe40007ffe80e */
.L_x_1698:
[----:B------:R-:W-:Y:S05]  /*04b0*/  BSYNC.RECONVERGENT B1 ;  /* 0x0000000000017941 */ /* 0x000fea0003800200 */
.L_x_1696:
[----:B------:R-:W-:Y:S01]  /*04c0*/  IMAD.SHL.U32 R200, R9, 0x40, RZ ;  /* 0x0000004009c87824 */ /* 0x000fe200078e00ff */
[----:B------:R-:W-:Y:S01]  /*04d0*/  MOV R6, R196 ;  /* 0x000000c400067202 */ /* 0x000fe20000000f00 */
[----:B------:R-:W-:-:S03]  /*04e0*/  IMAD.MOV.U32 R7, RZ, RZ, 0x0 ;  /* 0x00000000ff077424 */ /* 0x000fc600078e00ff */
[----:B------:R-:W-:-:S13]  /*04f0*/  ISETP.GT.AND P0, PT, R137, R200, PT ;  /* 0x000000c88900720c */ /* 0x000fda0003f04270 */
[----:B-1234-:R-:W-:Y:S05]  /*0500*/  @!P0 RET.REL.NODEC R6 `(_ZN5flash24flash_fwd_splitkv_kernelI23Flash_fwd_kernel_traitsILi96ELi64ELi128ELi4ELb0ELb0EN7cutlass10bfloat16_tE19Flash_kernel_traitsILi96ELi64ELi128ELi4ES3_EELb0ELb1ELb0ELb0ELb0ELb0ELb0ELb0EEEvNS_16Flash_fwd_paramsE) ;  /* 0xfffffff806bc8950 */ /* 0x01efea0003c3ffff */
[----:B------:R-:W2:Y:S04]  /*0510*/  LD.E R10, desc[UR4][R2.64+0x184] ;  /* 0x00018404020a7980 */ /* 0x000ea8000c101900 */
[----:B------:R-:W3:Y:S04]  /*0520*/  LD.E R13, desc[UR4][R2.64+0xb8] ;  /* 0x0000b804020d7980 */ /* 0x000ee8000c101900 */
[----:B------:R-:W4:Y:S01]  /*0530*/  LD.E R5, desc[UR4][R2.64+0x188] ;  /* 0x0001880402057980 */ /* 0x000f22000c101900 */
[----:B------:R-:W-:-:S05]  /*0540*/  VIADD R8, R133, 0x7f ;  /* 0x0000007f85087836 */ /* 0x000fca0000000000 */
[----:B------:R-:W-:Y:S02]  /*0550*/  IADD3 R6, PT, PT, R8, R200, -R137 ;  /* 0x000000c808067210 */ /* 0x000fe40007ffe889 */
[----:B------:R-:W-:-:S04]  /*0560*/  SHF.R.S32.HI R7, RZ, 0x1f, R8 ;  /* 0x0000001fff077819 */ /* 0x000fc80000011408 */
[----:B------:R-:W-:-:S04]  /*0570*/  LEA.HI R7, R7, R8, RZ, 0x7 ;  /* 0x0000000807077211 */ /* 0x000fc800078f38ff */
[----:B------:R-:W-:Y:S01]  /*0580*/  SHF.R.S32.HI R7, RZ, 0x7, R7 ;  /* 0x00000007ff077819 */ /* 0x000fe20000011407 */
[----:B--2---:R-:W-:Y:S02]  /*0590*/  IMAD.IADD R11, R10, 0x1, R137 ;  /* 0x000000010a0b7824 */ /* 0x004fe400078e0289 */
[----:B---3--:R-:W-:-:S03]  /*05a0*/  VIADD R13, R13, 0x7f ;  /* 0x0000007f0d0d7836 */ /* 0x008fc60000000000 */
[----:B------:R-:W-:Y:S02]  /*05b0*/  IADD3 R11, PT, PT, -R11, R200, R133 ;  /* 0x000000c80b0b7210 */ /* 0x000fe40007ffe185 */
[----:B----4-:R-:W-:Y:S02]  /*05c0*/  IADD3 R6, PT, PT, R6, 0x40, R5 ;  /* 0x0000004006067810 */ /* 0x010fe40007ffe005 */
[----:B------:R-:W-:Y:S02]  /*05d0*/  SHF.R.S32.HI R12, RZ, 0x1f, R13 ;  /* 0x0000001fff0c7819 */ /* 0x000fe4000001140d */
[----:B------:R-:W-:Y:S02]  /*05e0*/  SHF.R.S32.HI R5, RZ, 0x1f, R6 ;  /* 0x0000001fff057819 */ /* 0x000fe40000011406 */
[----:B------:R-:W-:Y:S02]  /*05f0*/  SHF.R.S32.HI R10, RZ, 0x1f, R11 ;  /* 0x0000001fff0a7819 */ /* 0x000fe4000001140b */
[----:B------:R-:W-:-:S02]  /*0600*/  LEA.HI R12, R12, R13, RZ, 0x7 ;  /* 0x0000000d0c0c7211 */ /* 0x000fc400078f38ff */
[----:B------:R-:W-:Y:S02]  /*0610*/  LEA.HI R5, R5, R6, RZ, 0x7 ;  /* 0x0000000605057211 */ /* 0x000fe400078f38ff */
[----:B------:R-:W-:Y:S02]  /*0620*/  LEA.HI R10, R10, R11, RZ, 0x7 ;  /* 0x0000000b0a0a7211 */ /* 0x000fe400078f38ff */
[----:B------:R-:W-:Y:S02]  /*0630*/  SHF.R.S32.HI R12, RZ, 0x7, R12 ;  /* 0x00000007ff0c7819 */ /* 0x000fe4000001140c */
[----:B------:R-:W-:Y:S02]  /*0640*/  SHF.R.S32.HI R5, RZ, 0x7, R5 ;  /* 0x00000007ff057819 */ /* 0x000fe40000011405 */
[----:B------:R-:W-:Y:S02]  /*0650*/  SHF.R.S32.HI R10, RZ, 0x7, R10 ;  /* 0x00000007ff0a7819 */ /* 0x000fe4000001140a */
[----:B------:R-:W-:-:S02]  /*0660*/  VIMNMX3 R53, R12, R7, R5, PT ;  /* 0x000000070c35720f */ /* 0x000fc40003800105 */
[----:B------:R-:W-:-:S04]  /*0670*/  VIMNMX R190, PT, PT, RZ, R10, !PT ;  /* 0x0000000affbe7248 */ /* 0x000fc80007fe0100 */
[----:B------:R-:W-:-:S13]  /*0680*/  ISETP.GE.AND P0, PT, R190, R53, PT ;  /* 0x00000035be00720c */ /* 0x000fda0003f06270 */
[----:B------:R-:W-:Y:S05]  /*0690*/  @!P0 BRA `(.L_x_1701) ;  /* 0x0000000400508947 */ /* 0x000fea0003800000 */
        /* <DEDUP_REMOVED lines=9> */
[----:B------:R-:W5:Y:S02]  /*0730*/  LD.E R0, desc[UR4][R2.64+0xc0] ;  /* 0x0000c00402007980 */ /* 0x000f64000c101900 */
[----:B------:R-:W-:Y:S02]  /*0740*/  LOP3.LUT R20, R8, 0x18, RZ, 0xc0, !PT ;  /* 0x0000001808147812 */ /* 0x000fe400078ec0ff */
[----:B------:R1:W5:Y:S01]  /*0750*/  LD.E.64 R16, desc[UR4][R2.64+0x70] ;  /* 0x0000700402107980 */ /* 0x000362000c101b00 */
[----:B------:R-:W-:Y:S02]  /*0760*/  IADD3 R137, PT, PT, -R200, R137, RZ ;  /* 0x00000089c8897210 */ /* 0x000fe40007ffe1ff */
[----:B------:R-:W-:Y:S02]  /*0770*/  SHF.R.U32.HI R119, RZ, 0x2, R119 ;  /* 0x00000002ff777819 */ /* 0x000fe40000011677 */
[----:B------:R-:W-:-:S02]  /*0780*/  ISETP.NE.AND P5, PT, R20, RZ, PT ;  /* 0x000000ff1400720c */ /* 0x000fc40003fa5270 */
[CC--:B------:R-:W-:Y:S02]  /*0790*/  ISETP.GE.AND P2, PT, R119.reuse, R137.reuse, PT ;  /* 0x000000897700720c */ /* 0x0c0fe40003f46270 */
[----:B------:R-:W-:Y:S01]  /*07a0*/  ISETP.GE.OR P6, PT, R119, R137, P5 ;  /* 0x000000897700720c */ /* 0x000fe20002fc6670 */
[----:B------:R-:W-:Y:S01]  /*07b0*/  BSSY.RECONVERGENT B0, `(.L_x_1702) ;  /* 0x0000029000007945 */ /* 0x000fe20003800200 */
[-C--:B--2---:R-:W-:Y:S02]  /*07c0*/  @P0 IMAD R6, R15, R202.reuse, RZ ;  /* 0x000000ca0f060224 */ /* 0x084fe400078e02ff */
[----:B------:R-:W-:-:S04]  /*07d0*/  @P0 IMAD.WIDE.U32 R202, R14, R202, RZ ;  /* 0x000000ca0eca0225 */ /* 0x000fc800078e00ff */
[----:B---3--:R-:W-:Y:S02]  /*07e0*/  IMAD R4, R198, R4, R197 ;  /* 0x00000004c6047224 */ /* 0x008fe400078e02c5 */
[-C--:B----4-:R-:W-:Y:S02]  /*07f0*/  @!P0 IMAD R7, R19, R198.reuse, RZ ;  /* 0x000000c613078224 */ /* 0x090fe400078e02ff */
[----:B------:R-:W-:-:S04]  /*0800*/  @!P0 IMAD.WIDE.U32 R18, R18, R198, RZ ;  /* 0x000000c612128225 */ /* 0x000fc800078e00ff */
[----:B------:R-:W-:Y:S02]  /*0810*/  @!P0 IMAD.MOV.U32 R8, RZ, RZ, R18 ;  /* 0x000000ffff088224 */ /* 0x000fe400078e0012 */
[----:B-1----:R-:W-:-:S04]  /*0820*/  IMAD.WIDE.U32 R2, R200, R14, R20 ;  /* 0x0000000ec8027225 */ /* 0x002fc800078e0014 */
[----:B------:R-:W-:Y:S02]  /*0830*/  @P0 IMAD.MOV.U32 R8, RZ, RZ, R202 ;  /* 0x000000ffff080224 */ /* 0x000fe400078e00ca */
[----:B------:R-:W-:Y:S01]  /*0840*/  @!P0 IMAD.IADD R7, R19, 0x1, R7 ;  /* 0x0000000113078824 */ /* 0x000fe200078e0207 */
[----:B------:R-:W-:Y:S01]  /*0850*/  @P0 IADD3 R7, PT, PT, R203, R6, RZ ;  /* 0x00000006cb070210 */ /* 0x000fe20007ffe0ff */
[----:B------:R-:W-:Y:S01]  /*0860*/  IMAD R4, R5, R4, R200 ;  /* 0x0000000405047224 */ /* 0x000fe200078e02c8 */
[----:B------:R-:W-:Y:S01]  /*0870*/  IADD3 R8, P0, PT, R8, R2, RZ ;  /* 0x0000000208087210 */ /* 0x000fe20007f1e0ff */
[----:B------:R-:W-:Y:S02]  /*0880*/  IMAD R200, R15, R200, RZ ;  /* 0x000000c80fc87224 */ /* 0x000fe400078e02ff */
[----:B------:R-:W-:-:S03]  /*0890*/  VIADD R2, R119, 0x20 ;  /* 0x0000002077027836 */ /* 0x000fc60000000000 */
[----:B------:R-:W-:Y:S02]  /*08a0*/  IADD3.X R9, PT, PT, R7, R3, R200, P0, !PT ;  /* 0x0000000307097210 */ /* 0x000fe400007fe4c8 */
[----:B------:R-:W-:Y:S02]  /*08b0*/  IADD3 R3, P0, PT, R4, R119, RZ ;  /* 0x0000007704037210 */ /* 0x000fe40007f1e0ff */
[CC--:B------:R-:W-:Y:S02]  /*08c0*/  ISETP.GE.AND P1, PT, R2.reuse, R137.reuse, PT ;  /* 0x000000890200720c */ /* 0x0c0fe40003f26270 */
[----:B------:R-:W-:Y:S01]  /*08d0*/  ISETP.GE.OR P5, PT, R2, R137, P5 ;  /* 0x000000890200720c */ /* 0x000fe20002fa6670 */
[----:B------:R-:W-:Y:S01]  /*08e0*/  IMAD R2, R13, R197, RZ ;  /* 0x000000c50d027224 */ /* 0x000fe200078e02ff */
[----:B------:R-:W-:Y:S01]  /*08f0*/  LEA.HI.X.SX32 R4, R4, RZ, 0x1, P0 ;  /* 0x000000ff04047211 */ /* 0x000fe200000f0eff */
[----:B------:R-:W-:Y:S01]  /*0900*/  IMAD.WIDE.U32 R12, R197, R12, R8 ;  /* 0x0000000cc50c7225 */ /* 0x000fe200078e0008 */
[----:B------:R-:W-:-:S02]  /*0910*/  LEA R6, P0, R3, R10, 0x2 ;  /* 0x0000000a03067211 */ /* 0x000fc400078010ff */
        /* <DEDUP_REMOVED lines=18> */
.L_x_1703:
[----:B------:R-:W-:Y:S05]  /*0a40*/  BSYNC.RECONVERGENT B0 ;  /* 0x0000000000007941 */ /* 0x000fea0003800200 */
.L_x_1702:
        /* <DEDUP_REMOVED lines=17> */
.L_x_1705:
[----:B------:R-:W-:Y:S05]  /*0b60*/  BSYNC.RECONVERGENT B0 ;  /* 0x0000000000007941 */ /* 0x000fea0003800200 */
.L_x_1704:
[----:B------:R-:W-:Y:S01]  /*0b70*/  MOV R197, 0x0 ;  /* 0x0000000000c57802 */ /* 0x000fe20000000f00 */
[----:B------:R1:W-:Y:S03]  /*0b80*/  @!P6 ST.E desc[UR4][R6.64], R3 ;  /* 0x000000030600e985 */ /* 0x0003e6000c101904 */
[----:B-12--5:R-:W-:Y:S05]  /*0b90*/  @P5 RET.REL.NODEC R196 `(_ZN5flash24flash_fwd_splitkv_kernelI23Flash_fwd_kernel_traitsILi96ELi64ELi128ELi4ELb0ELb0EN7cutlass10bfloat16_tE19Flash_kernel_traitsILi96ELi64ELi128ELi4ES3_EELb0ELb1ELb0ELb0ELb0ELb0ELb0ELb0EEEvNS_16Flash_fwd_paramsE) ;  /* 0xfffffff4c4185950 */ /* 0x026fea0003c3ffff */
[----:B------:R-:W-:Y:S02]  /*0ba0*/  MOV R3, 0x7f800000 ;  /* 0x7f80000000037802 */ /* 0x000fe40000000f00 */
[----:B------:R-:W-:-:S03]  /*0bb0*/  MOV R197, 0x0 ;  /* 0x0000000000c57802 */ /* 0x000fc60000000f00 */
[----:B------:R1:W-:Y:S02]  /*0bc0*/  ST.E desc[UR4][R6.64+0x80], R3 ;  /* 0x0000800306007985 */ /* 0x0003e4000c101904 */
[----:B-1----:R-:W-:Y:S05]  /*0bd0*/  RET.REL.NODEC R196 `(_ZN5flash24flash_fwd_splitkv_kernelI23Flash_fwd_kernel_traitsILi96ELi64ELi128ELi4ELb0ELb0EN7cutlass10bfloat16_tE19Flash_kernel_traitsILi96ELi64ELi128ELi4ES3_EELb0ELb1ELb0ELb0ELb0ELb0ELb0ELb0EEEvNS_16Flash_fwd_paramsE) ;  /* 0xfffffff4c4087950 */ /* 0x002fea0003c3ffff */
.L_x_1701:
        /* <DEDUP_REMOVED lines=53> */
[----:B------:R1:W2:Y:S01]  /*0f30*/  LD.E R6, desc[UR4][R12.64] ;  /* 0x000000040c067980 */ /* 0x0002a2000c101900 */
[----:B----4-:R-:W-:-:S04]  /*0f40*/  IABS R5, R4 ;  /* 0x0000000400057213 */ /* 0x010fc80000000000 */
[----:B------:R-:W3:Y:S08]  /*0f50*/  I2F.RP R8, R5 ;  /* 0x0000000500087306 */ /* 0x000ef00000209400 */
[----:B---3--:R-:W3:Y:S02]  /*0f60*/  MUFU.RCP R24, R8 ;  /* 0x0000000800187308 */ /* 0x008ee40000001000 */
[----:B---3--:R-:W-:-:S06]  /*0f70*/  VIADD R24, R24, 0xffffffe ;  /* 0x0ffffffe18187836 */ /* 0x008fcc0000000000 */
[----:B------:R-:W3:Y:S01]  /*0f80*/  F2I.FTZ.U32.TRUNC.NTZ R25, R24 ;  /* 0x0000001800197305 */ /* 0x000ee2000021f000 */
[----:B-1----:R-:W-:Y:S02]  /*0f90*/  IABS R12, R197 ;  /* 0x000000c5000c7213 */ /* 0x002fe40000000000 */
[----:B---3--:R-:W-:Y:S01]  /*0fa0*/  IADD3 R0, PT, PT, RZ, -R25, RZ ;  /* 0x80000019ff007210 */ /* 0x008fe20007ffe0ff */
        /* <DEDUP_REMOVED lines=12> */
[----:B------:R-:W-:Y:S02]  /*1070*/  ISETP.GE.AND P0, PT, R8, RZ, PT ;  /* 0x000000ff0800720c */ /* 0x000fe40003f06270 */
[----:B------:R-:W-:Y:S02]  /*1080*/  ISETP.NE.AND P1, PT, R4, RZ, PT ;  /* 0x000000ff0400720c */ /* 0x000fe40003f25270 */
[----:B------:R-:W-:-:S07]  /*1090*/  IADD3 R10, PT, PT, -R10, RZ, RZ ;  /* 0x000000ff0a0a7210 */ /* 0x000fce0007ffe1ff */
[----:B------:R-:W-:Y:S01]  /*10a0*/  @P2 IADD3 R11, PT, PT, R11, 0x1, RZ ;  /* 0x000000010b0b2810 */ /* 0x000fe20007ffe0ff */
[----:B------:R-:W-:-:S03]  /*10b0*/  IMAD R7, R14, R10, R7 ;  /* 0x0000000a0e077224 */ /* 0x000fc600078e0207 */
[----:B------:R-:W-:Y:S01]  /*10c0*/  MOV R13, R11 ;  /* 0x0000000b000d7202 */ /* 0x000fe20000000f00 */
[----:B------:R-:W-:-:S04]  /*10d0*/  IMAD R8, R185, R7, RZ ;  /* 0x00000007b9087224 */ /* 0x000fc800078e02ff */
[----:B------:R-:W-:Y:S01]  /*10e0*/  @!P0 IMAD.MOV R13, RZ, RZ, -R13 ;  /* 0x000000ffff0d8224 */ /* 0x000fe200078e0a0d */
[----:B------:R-:W-:-:S04]  /*10f0*/  @!P1 LOP3.LUT R13, RZ, R4, RZ, 0x33, !PT ;  /* 0x00000004ff0d9212 */ /* 0x000fc800078e33ff */
[----:B------:R-:W-:Y:S01]  /*1100*/  SHF.R.S32.HI R14, RZ, 0x1f, R13 ;  /* 0x0000001fff0e7819 */ /* 0x000fe2000001140d */
[----:B------:R-:W-:-:S04]  /*1110*/  IMAD R11, R21, R13, RZ ;  /* 0x0000000d150b7224 */ /* 0x000fc800078e02ff */
[----:B------:R-:W-:Y:S01]  /*1120*/  IMAD R14, R20, R14, R11 ;  /* 0x0000000e140e7224 */ /* 0x000fe200078e020b */
[----:B--2---:R-:W-:Y:S01]  /*1130*/  SHF.R.S32.HI R0, RZ, 0x1f, R6 ;  /* 0x0000001fff007819 */ /* 0x004fe20000011406 */
[----:B------:R-:W-:-:S04]  /*1140*/  IMAD R5, R23, R6, RZ ;  /* 0x0000000617057224 */ /* 0x000fc800078e02ff */
[C---:B------:R-:W-:Y:S02]  /*1150*/  IMAD R5, R22.reuse, R0, R5 ;  /* 0x0000000016057224 */ /* 0x040fe400078e0205 */
[----:B------:R-:W-:-:S04]  /*1160*/  IMAD.WIDE.U32 R22, R22, R6, RZ ;  /* 0x0000000616167225 */ /* 0x000fc800078e00ff */
[----:B------:R-:W-:Y:S01]  /*1170*/  IMAD.IADD R23, R23, 0x1, R5 ;  /* 0x0000000117177824 */ /* 0x000fe200078e0205 */
[----:B------:R-:W-:Y:S01]  /*1180*/  SHF.R.S32.HI R5, RZ, 0x1f, R7 ;  /* 0x0000001fff057819 */ /* 0x000fe20000011407 */
[----:B------:R-:W-:-:S04]  /*1190*/  IMAD.WIDE.U32 R22, R7, R184, R22 ;  /* 0x000000b807167225 */ /* 0x000fc800078e0016 */
[----:B------:R-:W-:Y:S02]  /*11a0*/  IMAD R8, R184, R5, R8 ;  /* 0x00000005b8087224 */ /* 0x000fe400078e0208 */
[----:B------:R-:W-:-:S03]  /*11b0*/  IMAD R11, R17, R6, RZ ;  /* 0x00000006110b7224 */ /* 0x000fc600078e02ff */
[----:B------:R-:W-:Y:S01]  /*11c0*/  IADD3 R23, PT, PT, R23, R8, RZ ;  /* 0x0000000817177210 */ /* 0x000fe20007ffe0ff */
[----:B------:R-:W-:-:S04]  /*11d0*/  IMAD.WIDE.U32 R30, R16, R6, RZ ;  /* 0x00000006101e7225 */ /* 0x000fc800078e00ff */
[----:B------:R-:W-:-:S04]  /*11e0*/  IMAD.WIDE.U32 R20, R13, R20, R22 ;  /* 0x000000140d147225 */ /* 0x000fc800078e0016 */
[----:B------:R-:W-:Y:S01]  /*11f0*/  IMAD R0, R16, R0, R11 ;  /* 0x0000000010007224 */ /* 0x000fe200078e020b */
[----:B------:R-:W-:Y:S01]  /*1200*/  MOV R16, R20 ;  /* 0x0000001400107202 */ /* 0x000fe20000000f00 */
[----:B------:R-:W-:Y:S02]  /*1210*/  IMAD.IADD R14, R21, 0x1, R14 ;  /* 0x00000001150e7824 */ /* 0x000fe400078e020e */
[----:B------:R-:W-:Y:S01]  /*1220*/  IMAD.IADD R0, R31, 0x1, R0 ;  /* 0x000000011f007824 */ /* 0x000fe200078e0200 */
[----:B------:R-:W-:Y:S05]  /*1230*/  BRA `(.L_x_1708) ;  /* 0x0000000400307947 */ /* 0x000fea0003800000 */
.L_x_1707:
        /* <DEDUP_REMOVED lines=9> */
[----:B-----5:R-:W-:Y:S02]  /*12d0*/  @!P4 SHF.R.S32.HI R8, RZ, 0x1f, R10 ;  /* 0x0000001fff08c819 */ /* 0x020fe4000001140a */
[----:B------:R-:W-:Y:S02]  /*12e0*/  CS2R R210, SRZ ;  /* 0x0000000000d27805 */ /* 0x000fe4000001ff00 */
[----:B--2---:R-:W-:-:S04]  /*12f0*/  IABS R6, R4 ;  /* 0x0000000400067213 */ /* 0x004fc80000000000 */
[----:B------:R-:W2:Y:S08]  /*1300*/  I2F.RP R0, R6 ;  /* 0x0000000600007306 */ /* 0x000eb00000209400 */
[----:B--2---:R-:W2:Y:S02]  /*1310*/  MUFU.RCP R24, R0 ;  /* 0x0000000000187308 */ /* 0x004ea40000001000 */
[----:B--2---:R-:W-:-:S06]  /*1320*/  IADD3 R24, PT, PT, R24, 0xffffffe, RZ ;  /* 0x0ffffffe18187810 */ /* 0x004fcc0007ffe0ff */
[----:B------:R-:W2:Y:S01]  /*1330*/  F2I.FTZ.U32.TRUNC.NTZ R25, R24 ;  /* 0x0000001800197305 */ /* 0x000ea2000021f000 */
[----:B------:R-:W-:Y:S02]  /*1340*/  IABS R5, R4 ;  /* 0x0000000400057213 */ /* 0x000fe40000000000 */
[----:B--2---:R-:W-:Y:S01]  /*1350*/  IADD3 R11, PT, PT, RZ, -R25, RZ ;  /* 0x80000019ff0b7210 */ /* 0x004fe20007ffe0ff */
        /* <DEDUP_REMOVED lines=10> */
[----:B------:R-:W-:Y:S02]  /*1400*/  @!P4 IMAD R0, R0, R184, R7 ;  /* 0x000000b80000c224 */ /* 0x000fe400078e0207 */
        /* <DEDUP_REMOVED lines=15> */
[----:B------:R-:W-:-:S02]  /*1500*/  @!P4 MOV R8, R24 ;  /* 0x000000180008c202 */ /* 0x000fc40000000f00 */
[----:B------:R-:W-:Y:S01]  /*1510*/  @P4 MOV R8, R22 ;  /* 0x0000001600084202 */ /* 0x000fe20000000f00 */
[----:B------:R-:W-:Y:S01]  /*1520*/  @!P4 IMAD R0, R187, R14, RZ ;  /* 0x0000000ebb00c224 */ /* 0x000fe200078e02ff */
[----:B------:R-:W-:Y:S02]  /*1530*/  @!P4 SHF.R.S32.HI R5, RZ, 0x1f, R14 ;  /* 0x0000001fff05c819 */ /* 0x000fe4000001140e */
[----:B------:R-:W-:Y:S01]  /*1540*/  LEA R7, R53, 0xffffff80, 0x7 ;  /* 0xffffff8035077811 */ /* 0x000fe200078e38ff */
[----:B------:R-:W-:Y:S01]  /*1550*/  IMAD.MOV.U32 R22, RZ, RZ, R8 ;  /* 0x000000ffff167224 */ /* 0x000fe200078e0008 */
[----:B------:R-:W-:Y:S02]  /*1560*/  MOV R23, R13 ;  /* 0x0000000d00177202 */ /* 0x000fe40000000f00 */
[----:B------:R-:W-:Y:S01]  /*1570*/  @P2 IADD3 R11, PT, PT, R11, 0x1, RZ ;  /* 0x000000010b0b2810 */ /* 0x000fe20007ffe0ff */
[----:B------:R-:W-:Y:S02]  /*1580*/  @!P4 IMAD R0, R5, R186, R0 ;  /* 0x000000ba0500c224 */ /* 0x000fe400078e0200 */
[----:B------:R-:W-:Y:S01]  /*1590*/  @!P4 IMAD.WIDE.U32 R24, R186, R14, RZ ;  /* 0x0000000eba18c225 */ /* 0x000fe200078e00ff */
[----:B------:R-:W-:-:S02]  /*15a0*/  @!P1 IADD3 R11, PT, PT, -R11, RZ, RZ ;  /* 0x000000ff0b0b9210 */ /* 0x000fc40007ffe1ff */
[----:B------:R-:W-:Y:S01]  /*15b0*/  @!P0 LOP3.LUT R11, RZ, R4, RZ, 0x33, !PT ;  /* 0x00000004ff0b8212 */ /* 0x000fe200078e33ff */
[-C--:B------:R-:W-:Y:S02]  /*15c0*/  IMAD R6, R185, R7.reuse, RZ ;  /* 0x00000007b9067224 */ /* 0x080fe400078e02ff */
[----:B------:R-:W-:Y:S01]  /*15d0*/  IMAD.WIDE.U32 R22, R184, R7, R22 ;  /* 0x00000007b8167225 */ /* 0x000fe200078e0016 */
[----:B------:R-:W-:-:S03]  /*15e0*/  @!P4 SHF.R.S32.HI R5, RZ, 0x1f, R10 ;  /* 0x0000001fff05c819 */ /* 0x000fc6000001140a */
[----:B------:R-:W-:Y:S01]  /*15f0*/  @!P4 IMAD.IADD R25, R25, 0x1, R0 ;  /* 0x000000011919c824 */ /* 0x000fe200078e0200 */
[----:B------:R-:W-:Y:S01]  /*1600*/  @P4 IADD3 R14, PT, PT, R14, R15, RZ ;  /* 0x0000000f0e0e4210 */ /* 0x000fe20007ffe0ff */
[----:B------:R-:W-:Y:S01]  /*1610*/  IMAD.IADD R23, R23, 0x1, R6 ;  /* 0x0000000117177824 */ /* 0x000fe200078e0206 */
[----:B------:R-:W-:Y:S01]  /*1620*/  SHF.R.S32.HI R6, RZ, 0x1f, R11 ;  /* 0x0000001fff067819 */ /* 0x000fe2000001140b */
[-C--:B------:R-:W-:Y:S02]  /*1630*/  @!P4 IMAD R0, R17, R10.reuse, RZ ;  /* 0x0000000a1100c224 */ /* 0x080fe400078e02ff */
[----:B------:R-:W-:Y:S02]  /*1640*/  IMAD R13, R21, R11, RZ ;  /* 0x0000000b150d7224 */ /* 0x000fe400078e02ff */
[C---:B------:R-:W-:Y:S02]  /*1650*/  @!P4 IMAD R0, R16.reuse, R5, R0 ;  /* 0x000000051000c224 */ /* 0x040fe400078e0200 */
[----:B------:R-:W-:-:S04]  /*1660*/  @!P4 IMAD.WIDE.U32 R30, R16, R10, R24 ;  /* 0x0000000a101ec225 */ /* 0x000fc800078e0018 */
[----:B------:R-:W-:Y:S01]  /*1670*/  IMAD.WIDE.U32 R16, R20, R11, R22 ;  /* 0x0000000b14107225 */ /* 0x000fe200078e0016 */
[----:B------:R-:W-:-:S03]  /*1680*/  @!P4 IADD3 R0, PT, PT, R31, R0, RZ ;  /* 0x000000001f00c210 */ /* 0x000fc60007ffe0ff */
[----:B------:R-:W-:Y:S02]  /*1690*/  IMAD R6, R20, R6, R13 ;  /* 0x0000000614067224 */ /* 0x000fe400078e020d */
[-C--:B------:R-:W-:Y:S02]  /*16a0*/  @P4 IMAD R5, R187, R14.reuse, RZ ;  /* 0x0000000ebb054224 */ /* 0x080fe400078e02ff */
[----:B------:R-:W-:Y:S01]  /*16b0*/  @P4 IMAD.WIDE.U32 R10, R186, R14, RZ ;  /* 0x0000000eba0a4225 */ /* 0x000fe200078e00ff */
[----:B------:R-:W-:-:S03]  /*16c0*/  IADD3 R14, PT, PT, R17, R6, RZ ;  /* 0x00000006110e7210 */ /* 0x000fc60007ffe0ff */
[----:B------:R-:W-:Y:S01]  /*16d0*/  @P4 IMAD.IADD R0, R11, 0x1, R5 ;  /* 0x000000010b004824 */ /* 0x000fe200078e0205 */
[----:B------:R-:W-:Y:S02]  /*16e0*/  @P4 MOV R30, R10 ;  /* 0x0000000a001e4202 */ /* 0x000fe40000000f00 */
[----:B-1----:R-:W-:Y:S02]  /*16f0*/  MOV R5, RZ ;  /* 0x000000ff00057202 */ /* 0x002fe40000000f00 */
.L_x_1708:
[----:B------:R-:W-:Y:S05]  /*1700*/  BSYNC.RECONVERGENT B0 ;  /* 0x0000000000007941 */ /* 0x000fea0003800200 */
.L_x_1706:
        /* <DEDUP_REMOVED lines=22> */
[----:B------:R-:W1:Y:S01]  /*1870*/  S2R R12, SR_CgaCtaId ;  /* 0x00000000000c7919 */ /* 0x000e620000008800 */
[----:B------:R-:W-:-:S11]  /*1880*/  LOP3.LUT R6, R197, R4, RZ, 0x3c, !PT ;  /* 0x00000004c5067212 */ /* 0x000fd600078e3cff */
[----:B------:R-:W-:-:S04]  /*1890*/  @!P2 IADD3 R15, PT, PT, R15, -R8, RZ ;  /* 0x800000080f0fa210 */ /* 0x000fc80007ffe0ff */
[----:B------:R-:W-:Y:S01]  /*18a0*/  ISETP.GE.U32.AND P4, PT, R15, R8, PT ;  /* 0x000000080f00720c */ /* 0x000fe20003f86070 */
[----:B------:R-:W-:Y:S01]  /*18b0*/  @!P2 VIADD R13, R13, 0x1 ;  /* 0x000000010d0da836 */ /* 0x000fe20000000000 */
[----:B------:R-:W-:Y:S02]  /*18c0*/  ISETP.GE.AND P1, PT, R6, RZ, PT ;  /* 0x000000ff0600720c */ /* 0x000fe40003f26270 */
[----:B------:R-:W-:Y:S01]  /*18d0*/  ISETP.NE.AND P2, PT, R4, RZ, PT ;  /* 0x000000ff0400720c */ /* 0x000fe20003f45270 */
[----:B-----5:R-:W-:-:S08]  /*18e0*/  IMAD R8, R5, R186, RZ ;  /* 0x000000ba05087224 */ /* 0x020fd000078e02ff */
[----:B------:R-:W-:-:S04]  /*18f0*/  @P4 VIADD R13, R13, 0x1 ;  /* 0x000000010d0d4836 */ /* 0x000fc80000000000 */
[----:B------:R-:W-:Y:S01]  /*1900*/  IMAD.MOV.U32 R6, RZ, RZ, R13 ;  /* 0x000000ffff067224 */ /* 0x000fe200078e000d */
[----:B------:R-:W-:-:S03]  /*1910*/  MOV R13, 0x400 ;  /* 0x00000400000d7802 */ /* 0x000fc60000000f00 */
[----:B------:R-:W-:Y:S01]  /*1920*/  @!P1 IMAD.MOV R6, RZ, RZ, -R6 ;  /* 0x000000ffff069224 */ /* 0x000fe200078e0a06 */
[----:B------:R-:W-:Y:S02]  /*1930*/  @!P2 LOP3.LUT R6, RZ, R4, RZ, 0x33, !PT ;  /* 0x00000004ff06a212 */ /* 0x000fe400078e33ff */
[----:B------:R-:W-:Y:S01]  /*1940*/  SHF.L.U32 R4, R119, 0x3, RZ ;  /* 0x0000000377047819 */ /* 0x000fe200000006ff */
[C---:B------:R-:W-:Y:S01]  /*1950*/  IMAD R15, R7.reuse, R187, R8 ;  /* 0x000000bb070f7224 */ /* 0x040fe200078e0208 */
[----:B-1----:R-:W-:Y:S01]  /*1960*/  LEA R5, R12, R13, 0x18 ;  /* 0x0000000d0c057211 */ /* 0x002fe200078ec0ff */
[----:B------:R-:W-:Y:S01]  /*1970*/  IMAD.WIDE.U32 R22, R7, R186, RZ ;  /* 0x000000ba07167225 */ /* 0x000fe200078e00ff */
[----:B------:R-:W-:Y:S02]  /*1980*/  SHF.R.S32.HI R7, RZ, 0x1f, R6 ;  /* 0x0000001fff077819 */ /* 0x000fe40000011406 */
[----:B------:R-:W-:Y:S01]  /*1990*/  LOP3.LUT R204, R4, 0x18, RZ, 0xc0, !PT ;  /* 0x0000001804cc7812 */ /* 0x000fe200078ec0ff */
[----:B------:R-:W-:-:S02]  /*19a0*/  IMAD R12, R19, R6, RZ ;  /* 0x00000006130c7224 */ /* 0x000fc400078e02ff */
[----:B------:R-:W-:Y:S01]  /*19b0*/  IMAD.IADD R15, R23, 0x1, R15 ;  /* 0x00000001170f7824 */ /* 0x000fe200078e020f */
[----:B------:R-:W-:Y:S01]  /*19c0*/  IADD3 R30, P2, P1, R22, R30, R204 ;  /* 0x0000001e161e7210 */ /* 0x000fe2000795e0cc */
[----:B------:R-:W-:Y:S02]  /*19d0*/  IMAD R12, R7, R18, R12 ;  /* 0x00000012070c7224 */ /* 0x000fe400078e020c */
[----:B------:R-:W-:Y:S02]  /*19e0*/  IMAD.SHL.U32 R117, R119, 0x20, RZ ;  /* 0x0000002077757824 */ /* 0x000fe400078e00ff */
[----:B------:R-:W-:Y:S01]  /*19f0*/  IMAD.WIDE.U32 R22, R18, R6, RZ ;  /* 0x0000000612167225 */ /* 0x000fe200078e00ff */
[----:B------:R-:W-:-:S03]  /*1a00*/  IADD3.X R15, PT, PT, R15, R0, RZ, P2, P1 ;  /* 0x000000000f0f7210 */ /* 0x000fc600017e24ff */
[----:B------:R-:W-:Y:S01]  /*1a10*/  IMAD.SHL.U32 R7, R119, 0x10, RZ ;  /* 0x0000001077077824 */ /* 0x000fe200078e00ff */
[----:B------:R-:W-:Y:S02]  /*1a20*/  SHF.R.U32.HI R135, RZ, 0x1, R119 ;  /* 0x00000001ff877819 */ /* 0x000fe40000011677 */
[----:B------:R-:W-:Y:S01]  /*1a30*/  LOP3.LUT R0, R117, 0xc0, RZ, 0xc0, !PT ;  /* 0x000000c075007812 */ /* 0x000fe200078ec0ff */
[----:B------:R-:W-:Y:S01]  /*1a40*/  IMAD.IADD R12, R23, 0x1, R12 ;  /* 0x00000001170c7824 */ /* 0x000fe200078e020c */
[----:B------:R-:W-:Y:S02]  /*1a50*/  IADD3 R30, P1, PT, R30, R22, RZ ;  /* 0x000000161e1e7210 */ /* 0x000fe40007f3e0ff */
[----:B------:R-:W-:Y:S02]  /*1a60*/  SHF.L.U32 R6, R119, 0x2, RZ ;  /* 0x0000000277067819 */ /* 0x000fe400000006ff */
[----:B------:R-:W-:Y:S02]  /*1a70*/  LOP3.LUT R18, R7, 0x100, RZ, 0xc0, !PT ;  /* 0x0000010007127812 */ /* 0x000fe400078ec0ff */
[----:B------:R-:W-:Y:S01]  /*1a80*/  LOP3.LUT R19, R0, 0x8, R135, 0xf8, !PT ;  /* 0x0000000800137812 */ /* 0x000fe200078ef887 */
[----:B------:R-:W-:Y:S01]  /*1a90*/  IMAD.X R31, R15, 0x1, R12, P1 ;  /* 0x000000010f1f7824 */ /* 0x000fe200008e060c */
[----:B------:R-:W-:-:S02]  /*1aa0*/  LOP3.LUT R22, R4, 0xc0, RZ, 0xc0, !PT ;  /* 0x000000c004167812 */ /* 0x000fc400078ec0ff */
[----:B------:R-:W-:Y:S02]  /*1ab0*/  LOP3.LUT R6, R6, 0x18, RZ, 0xc0, !PT ;  /* 0x0000001806067812 */ /* 0x000fe400078ec0ff */
[----:B------:R-:W-:Y:S02]  /*1ac0*/  LOP3.LUT R0, R0, 0x8, R119, 0xf8, !PT ;  /* 0x0000000800007812 */ /* 0x000fe400078ef877 */
[----:B------:R-:W-:Y:S02]  /*1ad0*/  LOP3.LUT R23, R18, 0x20, R117, 0xf8, !PT ;  /* 0x0000002012177812 */ /* 0x000fe400078ef875 */
[----:B------:R-:W-:Y:S02]  /*1ae0*/  IADD3 R18, P1, PT, R204, R16, RZ ;  /* 0x00000010cc127210 */ /* 0x000fe40007f3e0ff */
[----:B------:R-:W-:Y:S02]  /*1af0*/  LOP3.LUT R17, R22, 0x18, R119, 0xf8, !PT ;  /* 0x0000001816117812 */ /* 0x000fe400078ef877 */
[----:B------:R-:W-:-:S02]  /*1b00*/  LOP3.LUT R0, R23, R0, R6, 0xf6, !PT ;  /* 0x0000000017007212 */ /* 0x000fc400078ef606 */
[----:B------:R-:W-:Y:S01]  /*1b10*/  LOP3.LUT R6, R19, R6, RZ, 0x3c, !PT ;  /* 0x0000000613067212 */ /* 0x000fe200078e3cff */
[----:B------:R-:W-:Y:S01]  /*1b20*/  IMAD.X R19, RZ, RZ, R14, P1 ;  /* 0x000000ffff137224 */ /* 0x000fe200008e060e */
[----:B------:R-:W-:Y:S01]  /*1b30*/  SHF.R.U32.HI R138, RZ, 0x2, R119 ;  /* 0x00000002ff8a7819 */ /* 0x000fe20000011677 */
[----:B------:R-:W-:Y:S01]  /*1b40*/  IMAD.IADD R183, R137, 0x1, -R200 ;  /* 0x0000000189b77824 */ /* 0x000fe200078e0ac8 */
[----:B------:R-:W-:-:S03]  /*1b50*/  LOP3.LUT R17, R17, 0x18, R4, 0x78, !PT ;  /* 0x0000001811117812 */ /* 0x000fc600078e7804 */
[----:B------:R-:W-:Y:S02]  /*1b60*/  IMAD R12, R185, R138, RZ ;  /* 0x0000008ab90c7224 */ /* 0x000fe400078e02ff */
[----:B------:R-:W-:-:S04]  /*1b70*/  IMAD.WIDE.U32 R18, R138, R184, R18 ;  /* 0x000000b88a127225 */ /* 0x000fc800078e0012 */
[----:B------:R-:W-:Y:S02]  /*1b80*/  IMAD R16, R187, R138, RZ ;  /* 0x0000008abb107224 */ /* 0x000fe400078e02ff */
[----:B------:R-:W-:Y:S01]  /*1b90*/  IMAD.WIDE.U32 R30, R138, R186, R30 ;  /* 0x000000ba8a1e7225 */ /* 0x000fe200078e001e */
[----:B------:R-:W-:-:S03]  /*1ba0*/  LOP3.LUT R4, R17, 0x1f20, R4, 0xf8, !PT ;  /* 0x00001f2011047812 */ /* 0x000fc600078ef804 */
[----:B------:R-:W-:Y:S02]  /*1bb0*/  IMAD.IADD R191, R19, 0x1, R12 ;  /* 0x0000000113bf7824 */ /* 0x000fe400078e020c */
[----:B------:R-:W-:Y:S01]  /*1bc0*/  IMAD.IADD R195, R31, 0x1, R16 ;  /* 0x000000011fc37824 */ /* 0x000fe200078e0210 */
[----:B------:R-:W-:Y:S01]  /*1bd0*/  BSSY.RECONVERGENT B0, `(.L_x_1709) ;  /* 0x0000034000007945 */ /* 0x000fe20003800200 */
        /* <DEDUP_REMOVED lines=10> */
[----:B------:R-:W-:Y:S01]  /*1c80*/  @P0 IMAD.MOV.U32 R15, RZ, RZ, R22 ;  /* 0x000000ffff0f0224 */ /* 0x000fe200078e0016 */
[----:B------:R-:W-:Y:S02]  /*1c90*/  @!P0 IADD3 R13, PT, PT, R33, R13, RZ ;  /* 0x0000000d210d8210 */ /* 0x000fe40007ffe0ff */
[----:B------:R-:W-:Y:S02]  /*1ca0*/  @P0 IADD3 R13, PT, PT, R23, R14, RZ ;  /* 0x0000000e170d0210 */ /* 0x000fe40007ffe0ff */
[----:B------:R-:W-:-:S04]  /*1cb0*/  IADD3 R14, P1, PT, R204, R15, RZ ;  /* 0x0000000fcc0e7210 */ /* 0x000fc80007f3e0ff */
[----:B------:R-:W-:Y:S02]  /*1cc0*/  IADD3.X R15, PT, PT, RZ, R13, RZ, P1, !PT ;  /* 0x0000000dff0f7210 */ /* 0x000fe40000ffe4ff */
        /* <DEDUP_REMOVED lines=9> */
[-C--:B------:R-:W-:Y:S01]  /*1d60*/  IMAD R13, R9, R24.reuse, RZ ;  /* 0x00000018090d7224 */ /* 0x080fe200078e02ff */
[-C--:B------:R-:W-:Y:S01]  /*1d70*/  ISETP.GE.AND P2, PT, R204, R199.reuse, PT ;  /* 0x000000c7cc00720c */ /* 0x080fe20003f46270 */
        /* <DEDUP_REMOVED lines=24> */
.L_x_1711:
[----:B------:R3:W-:Y:S02]  /*1f00*/  STS.128 [R201+0x2000], RZ ;  /* 0x002000ffc9007388 */ /* 0x0007e40000000c00 */
.L_x_1710:
[----:B------:R-:W-:Y:S05]  /*1f10*/  BSYNC.RECONVERGENT B0 ;  /* 0x0000000000007941 */ /* 0x000fea0003800200 */
.L_x_1709:
[----:B-12---:R-:W-:Y:S01]  /*1f20*/  IADD3 R12, PT, PT, R138, 0x20, RZ ;  /* 0x000000208a0c7810 */ /* 0x006fe20007ffe0ff */
[----:B------:R-:W-:Y:S03]  /*1f30*/  BSSY.RECONVERGENT B0, `(.L_x_1712) ;  /* 0x0000020000007945 */ /* 0x000fe60003800200 */
[----:B------:R-:W-:-:S13]  /*1f40*/  ISETP.GE.AND P0, PT, R12, R183, PT ;  /* 0x000000b70c00720c */ /* 0x000fda0003f06270 */
[----:B------:R-:W-:Y:S05]  /*1f50*/  @P0 BRA `(.L_x_1713) ;  /* 0x0000000000740947 */ /* 0x000fea0003800000 */
[----:B------:R-:W-:Y:S01]  /*1f60*/  IADD3 R4, P0, PT, R8, 0x20, RZ ;  /* 0x0000002008047810 */ /* 0x000fe20007f1e0ff */
[----:B------:R-:W-:Y:S01]  /*1f70*/  IMAD.MOV.U32 R14, RZ, RZ, R20 ;  /* 0x000000ffff0e7224 */ /* 0x000fe200078e0014 */
[----:B------:R-:W-:-:S03]  /*1f80*/  ISETP.GE.AND P1, PT, R204, R199, PT ;  /* 0x000000c7cc00720c */ /* 0x000fc60003f26270 */
[----:B------:R-:W-:Y:S01]  /*1f90*/  IMAD.X R9, RZ, RZ, R9, P0 ;  /* 0x000000ffff097224 */ /* 0x000fe200000e0609 */
[----:B------:R-:W-:Y:S01]  /*1fa0*/  ISETP.GE.AND P0, PT, R189, R199, PT ;  /* 0x000000c7bd00720c */ /* 0x000fe20003f06270 */
[----:B------:R-:W-:-:S04]  /*1fb0*/  IMAD.WIDE.U32 R14, R24, R4, R14 ;  /* 0x00000004180e7225 */ /* 0x000fc800078e000e */
[----:B------:R-:W-:Y:S01]  /*1fc0*/  IMAD R9, R9, R24, RZ ;  /* 0x0000001809097224 */ /* 0x000fe200078e02ff */
[----:B------:R-:W-:-:S03]  /*1fd0*/  LEA R8, P2, R14, R10, 0x1 ;  /* 0x0000000a0e087211 */ /* 0x000fc600078408ff */
[----:B------:R-:W-:-:S04]  /*1fe0*/  IMAD R9, R25, R4, R9 ;  /* 0x0000000419097224 */ /* 0x000fc800078e0209 */
        /* <DEDUP_REMOVED lines=19> */
.L_x_1714:
[----:B------:R2:W-:Y:S02]  /*2120*/  STS.128 [R201+0x2800], RZ ;  /* 0x002800ffc9007388 */ /* 0x0005e40000000c00 */
.L_x_1713:
[----:B------:R-:W-:Y:S05]  /*2130*/  BSYNC.RECONVERGENT B0 ;  /* 0x0000000000007941 */ /* 0x000fea0003800200 */
.L_x_1712:
[----:B------:R-:W-:Y:S01]  /*2140*/  VIADD R55, R53, 0xffffffff ;  /* 0xffffffff35377836 */ /* 0x000fe20000000000 */
[----:B------:R-:W-:Y:S04]  /*2150*/  BSSY.RECONVERGENT B0, `(.L_x_1715) ;  /* 0x000001d000007945 */ /* 0x000fe80003800200 */
[----:B------:R-:W-:-:S05]  /*2160*/  SHF.L.U32 R4, R55, 0x7, RZ ;  /* 0x0000000737047819 */ /* 0x000fca00000006ff */
[----:B-1--4-:R-:W-:-:S05]  /*2170*/  IMAD.IADD R9, R133, 0x1, -R4 ;  /* 0x0000000185097824 */ /* 0x012fca00078e0a04 */
[----:B------:R-:W-:-:S13]  /*2180*/  ISETP.GE.AND P4, PT, R138, R9, PT ;  /* 0x000000098a00720c */ /* 0x000fda0003f86270 */
[----:B------:R-:W-:Y:S05]  /*2190*/  @P4 BRA `(.L_x_1716) ;  /* 0x0000000000604947 */ /* 0x000fea0003800000 */
[-C--:B------:R-:W-:Y:S02]  /*21a0*/  ISETP.GE.AND P1, PT, R204, R199.reuse, PT ;  /* 0x000000c7cc00720c */ /* 0x080fe40003f26270 */
[----:B------:R-:W-:-:S11]  /*21b0*/  ISETP.GE.AND P0, PT, R189, R199, PT ;  /* 0x000000c7bd00720c */ /* 0x000fd60003f06270 */
[----:B------:R-:W-:Y:S02]  /*21c0*/  @!P1 IMAD.MOV.U32 R10, RZ, RZ, R192 ;  /* 0x000000ffff0a9224 */ /* 0x000fe400078e00c0 */
        /* <DEDUP_REMOVED lines=20> */
.L_x_1717:
[----:B------:R4:W-:Y:S02]  /*2310*/  STS.128 [R201+0x7000], RZ ;  /* 0x007000ffc9007388 */ /* 0x0009e40000000c00 */
.L_x_1716:
[----:B------:R-:W-:Y:S05]  /*2320*/  BSYNC.RECONVERGENT B0 ;  /* 0x0000000000007941 */ /* 0x000fea0003800200 */
.L_x_1715:
[----:B------:R-:W-:Y:S01]  /*2330*/  ISETP.GE.AND P0, PT, R12, R9, PT ;  /* 0x000000090c00720c */ /* 0x000fe20003f06270 */
[----:B------:R-:W-:-:S12]  /*2340*/  BSSY.RECONVERGENT B0, `(.L_x_1718) ;  /* 0x000001a000007945 */ /* 0x000fd80003800200 */
[----:B------:R-:W-:Y:S05]  /*2350*/  @P0 BRA `(.L_x_1719) ;  /* 0x0000000000600947 */ /* 0x000fea0003800000 */
[----:B------:R-:W-:Y:S01]  /*2360*/  IMAD.SHL.U32 R8, R184, 0x20, RZ ;  /* 0x00000020b8087824 */ /* 0x000fe200078e00ff */
[-C--:B------:R-:W-:Y:S02]  /*2370*/  ISETP.GE.AND P1, PT, R204, R199.reuse, PT ;  /* 0x000000c7cc00720c */ /* 0x080fe40003f26270 */
[----:B------:R-:W-:Y:S02]  /*2380*/  ISETP.GE.AND P0, PT, R189, R199, PT ;  /* 0x000000c7bd00720c */ /* 0x000fe40003f06270 */
[----:B-1----:R-:W-:Y:S02]  /*2390*/  SHF.L.U64.HI R10, R184, 0x5, R185 ;  /* 0x00000005b80a7819 */ /* 0x002fe400000102b9 */
        /* <DEDUP_REMOVED lines=19> */
.L_x_1720:
[----:B------:R1:W-:Y:S02]  /*24d0*/  STS.128 [R201+0x7800], RZ ;  /* 0x007800ffc9007388 */ /* 0x0003e40000000c00 */
.L_x_1719:
[----:B------:R-:W-:Y:S05]  /*24e0*/  BSYNC.RECONVERGENT B0 ;  /* 0x0000000000007941 */ /* 0x000fea0003800200 */
.L_x_1718:
[----:B-1----:R-:W-:Y:S01]  /*24f0*/  IADD3 R10, PT, PT, R138, 0x40, RZ ;  /* 0x000000408a0a7810 */ /* 0x002fe20007ffe0ff */
        /* <DEDUP_REMOVED lines=24> */
.L_x_1723:
[----:B------:R1:W-:Y:S02]  /*2680*/  STS.128 [R201+0x8000], RZ ;  /* 0x008000ffc9007388 */ /* 0x0003e40000000c00 */
.L_x_1722:
[----:B------:R-:W-:Y:S05]  /*2690*/  BSYNC.RECONVERGENT B0 ;  /* 0x0000000000007941 */ /* 0x000fea0003800200 */
.L_x_1721:
[----:B------:R-:W-:Y:S01]  /*26a0*/  IADD3 R8, PT, PT, R138, 0x60, RZ ;  /* 0x000000608a087810 */ /* 0x000fe20007ffe0ff */
[----:B------:R-:W-:Y:S03]  /*26b0*/  BSSY.RECONVERGENT B0, `(.L_x_1724) ;  /* 0x0000019000007945 */ /* 0x000fe60003800200 */
[----:B------:R-:W-:-:S13]  /*26c0*/  ISETP.GE.AND P0, PT, R8, R9, PT ;  /* 0x000000090800720c */ /* 0x000fda0003f06270 */
[----:B------:R-:W-:Y:S05]  /*26d0*/  @P0 BRA `(.L_x_1725) ;  /* 0x0000000000580947 */ /* 0x000fea0003800000 */
[----:B------:R-:W-:Y:S01]  /*26e0*/  IMAD.MOV.U32 R193, RZ, RZ, R191 ;  /* 0x000000ffffc17224 */ /* 0x000fe200078e00bf */
[-C--:B------:R-:W-:Y:S01]  /*26f0*/  ISETP.GE.AND P2, PT, R204, R199.reuse, PT ;  /* 0x000000c7cc00720c */ /* 0x080fe20003f46270 */
[----:B------:R-:W-:Y:S01]  /*2700*/  IMAD R11, R185, 0xc0, RZ ;  /* 0x000000c0b90b7824 */ /* 0x000fe200078e02ff */
[-C--:B------:R-:W-:Y:S01]  /*2710*/  ISETP.GE.AND P1, PT, R189, R199.reuse, PT ;  /* 0x000000c7bd00720c */ /* 0x080fe20003f26270 */
[----:B-1----:R-:W-:Y:S01]  /*2720*/  IMAD.WIDE.U32 R14, R184, 0xc0, R192 ;  /* 0x000000c0b80e7825 */ /* 0x002fe200078e00c0 */
[----:B------:R-:W-:-:S04]  /*2730*/  ISETP.GE.AND P0, PT, R188, R199, PT ;  /* 0x000000c7bc00720c */ /* 0x000fc80003f06270 */
        /* <DEDUP_REMOVED lines=15> */
[----:B------:R1:W-:Y:S02]  /*2830*/  @P0 STS.128 [R201+0x8800], RZ ;  /* 0x008800ffc9000388 */ /* 0x0003e40000000c00 */
.L_x_1725:
[----:B------:R-:W-:Y:S05]  /*2840*/  BSYNC.RECONVERGENT B0 ;  /* 0x0000000000007941 */ /* 0x000fea0003800200 */
.L_x_1724:
[----:B------:R-:W0:Y:S04]  /*2850*/  LDGDEPBAR ;  /* 0x00000000000079af */ /* 0x000e280000000000 */
[----:B------:R1:W5:Y:S04]  /*2860*/  LD.E R54, desc[UR4][R2.64+0x184] ;  /* 0x0001840402367980 */ /* 0x000368000c101900 */
[----:B------:R1:W5:Y:S01]  /*2870*/  LD.E R52, desc[UR4][R2.64+0x188] ;  /* 0x0001880402347980 */ /* 0x000362000c101900 */
[----:B------:R-:W-:-:S04]  /*2880*/  DEPBAR.LE SB0, 0x0 ;  /* 0x000080000000791a */ /* 0x000fc80000000000 */
[----:B------:R-:W-:Y:S05]  /*2890*/  WARPSYNC.ALL ;  /* 0x0000000000007948 */ /* 0x000fea0003800000 */
[----:B------:R-:W-:Y:S01]  /*28a0*/  BSSY.RECONVERGENT B0, `(.L_x_1726) ;  /* 0x000001d000007945 */ /* 0x000fe20003800200 */
[----:B------:R-:W-:Y:S06]  /*28b0*/  BAR.SYNC.DEFER_BLOCKING 0x0 ;  /* 0x0000000000007b1d */ /* 0x000fec0000010000 */
[----:B------:R-:W-:Y:S05]  /*28c0*/  @P4 BRA `(.L_x_1727) ;  /* 0x00000000005c4947 */ /* 0x000fea0003800000 */
[-C--:B------:R-:W-:Y:S02]  /*28d0*/  ISETP.GE.AND P1, PT, R204, R199.reuse, PT ;  /* 0x000000c7cc00720c */ /* 0x080fe40003f26270 */
[----:B------:R-:W-:-:S11]  /*28e0*/  ISETP.GE.AND P0, PT, R189, R199, PT ;  /* 0x000000c7bd00720c */ /* 0x000fd60003f06270 */
        /* <DEDUP_REMOVED lines=19> */
.L_x_1728:
[----:B------:R1:W-:Y:S01]  /*2a20*/  STS.128 [R201+0xd000], RZ ;  /* 0x00d000ffc9007388 */ /* 0x0003e20000000c00 */
[----:B------:R-:W-:Y:S05]  /*2a30*/  BRA `(.L_x_1729) ;  /* 0x00000000000c7947 */ /* 0x000fea0003800000 */
.L_x_1727:
[----:B------:R1:W-:Y:S04]  /*2a40*/  STS.128 [R201+0x9000], RZ ;  /* 0x009000ffc9007388 */ /* 0x0003e80000000c00 */
[----:B------:R1:W-:Y:S04]  /*2a50*/  STS.128 [R201+0xb000], RZ ;  /* 0x00b000ffc9007388 */ /* 0x0003e80000000c00 */
[----:B------:R1:W-:Y:S02]  /*2a60*/  STS.128 [R201+0xd000], RZ ;  /* 0x00d000ffc9007388 */ /* 0x0003e40000000c00 */
.L_x_1729:
[----:B------:R-:W-:Y:S05]  /*2a70*/  BSYNC.RECONVERGENT B0 ;  /* 0x0000000000007941 */ /* 0x000fea0003800200 */
.L_x_1726:
        /* <DEDUP_REMOVED lines=10> */
[----:B-1----:R-:W-:-:S04]  /*2b20*/  LEA R14, P2, R11, R194, 0x1 ;  /* 0x000000c20b0e7211 */ /* 0x002fc800078408ff */
        /* <DEDUP_REMOVED lines=18> */
.L_x_1732:
[----:B------:R1:W-:Y:S02]  /*2c50*/  STS.128 [R201+0xd800], RZ ;  /* 0x00d800ffc9007388 */ /* 0x0003e40000000c00 */
.L_x_1731:
[----:B------:R-:W-:Y:S05]  /*2c60*/  BSYNC.RECONVERGENT B0 ;  /* 0x0000000000007941 */ /* 0x000fea0003800200 */
.L_x_1730:
        /* <DEDUP_REMOVED lines=27> */
.L_x_1735:
[----:B------:R1:W-:Y:S02]  /*2e20*/  STS.128 [R201+0xe000], RZ ;  /* 0x00e000ffc9007388 */ /* 0x0003e40000000c00 */
.L_x_1734:
[----:B------:R-:W-:Y:S05]  /*2e30*/  BSYNC.RECONVERGENT B0 ;  /* 0x0000000000007941 */ /* 0x000fea0003800200 */
.L_x_1733:
[----:B------:R-:W-:Y:S01]  /*2e40*/  ISETP.GE.AND P0, PT, R8, R9, PT ;  /* 0x000000090800720c */ /* 0x000fe20003f06270 */
[----:B------:R-:W-:Y:S01]  /*2e50*/  BSSY.RECONVERGENT B0, `(.L_x_1736) ;  /* 0x0000024000007945 */ /* 0x000fe20003800200 */
[----:B------:R-:W-:Y:S01]  /*2e60*/  LOP3.LUT R8, R7, 0x3e00, RZ, 0xc0, !PT ;  /* 0x00003e0007087812 */ /* 0x000fe200078ec0ff */
[----:B------:R-:W-:Y:S01]  /*2e70*/  IMAD.MOV.U32 R7, RZ, RZ, 0x10 ;  /* 0x00000010ff077424 */ /* 0x000fe200078e00ff */
[----:B------:R-:W-:Y:S02]  /*2e80*/  LOP3.LUT P6, RZ, R119, 0x4, RZ, 0xc0, !PT ;  /* 0x0000000477ff7812 */ /* 0x000fe400078cc0ff */
[--C-:B------:R-:W-:Y:S02]  /*2e90*/  LOP3.LUT R8, R8, 0x20, R117.reuse, 0xf8, !PT ;  /* 0x0000002008087812 */ /* 0x100fe400078ef875 */
[----:B------:R-:W-:Y:S02]  /*2ea0*/  LOP3.LUT R135, R135, 0x1f0, RZ, 0xc0, !PT ;  /* 0x000001f087877812 */ /* 0x000fe400078ec0ff */
[----:B------:R-:W-:-:S02]  /*2eb0*/  LOP3.LUT R9, R8, 0x100, R117, 0xf8, !PT ;  /* 0x0000010008097812 */ /* 0x000fc400078ef875 */
[----:B------:R-:W-:Y:S01]  /*2ec0*/  SEL R7, R7, 0xfffffff0, !P6 ;  /* 0xfffffff007077807 */ /* 0x000fe20007000000 */
[----:B------:R1:W-:Y:S01]  /*2ed0*/  @P0 STS.128 [R201+0xa800], RZ ;  /* 0x00a800ffc9000388 */ /* 0x0003e20000000c00 */
[----:B------:R-:W-:-:S03]  /*2ee0*/  LOP3.LUT R182, R9, R6, RZ, 0xfc, !PT ;  /* 0x0000000609b67212 */ /* 0x000fc600078efcff */
        /* <DEDUP_REMOVED lines=25> */
.L_x_1738:
[----:B------:R1:W-:Y:S02]  /*3080*/  STS.128 [R201+0xe800], RZ ;  /* 0x00e800ffc9007388 */ /* 0x0003e40000000c00 */
.L_x_1737:
[----:B------:R-:W-:Y:S05]  /*3090*/  BSYNC.RECONVERGENT B0 ;  /* 0x0000000000007941 */ /* 0x000fea0003800200 */
.L_x_1736:
[--C-:B------:R-:W-:Y:S01]  /*30a0*/  IMAD R182, R182, 0x2, R5.reuse ;  /* 0x00000002b6b67824 */ /* 0x100fe200078e0205 */
[----:B------:R-:W-:Y:S01]  /*30b0*/  LOP3.LUT R138, R138, 0x7, RZ, 0xc0, !PT ;  /* 0x000000078a8a7812 */ /* 0x000fe200078ec0ff */
[----:B------:R-:W-:Y:S01]  /*30c0*/  IMAD R181, R0, 0x2, R5 ;  /* 0x0000000200b57824 */ /* 0x000fe200078e0205 */
[----:B-----5:R-:W-:Y:S01]  /*30d0*/  IADD3 R54, PT, PT, R133, -R137, -R54 ;  /* 0x8000008985367210 */ /* 0x020fe20007ffe836 */
[C---:B------:R-:W-:Y:S01]  /*30e0*/  IMAD R116, R7.reuse, 0x2, R182 ;  /* 0x0000000207747824 */ /* 0x040fe200078e02b6 */
[----:B------:R-:W-:Y:S01]  /*30f0*/  LDSM.16.M88.4 R88, [R182] ;  /* 0x00000000b658783b */ /* 0x000fe20000000200 */
[----:B------:R-:W-:Y:S01]  /*3100*/  IMAD R0, R7, 0x2, R181 ;  /* 0x0000000207007824 */ /* 0x000fe200078e02b5 */
[----:B------:R-:W-:Y:S01]  /*3110*/  IADD3 R135, PT, PT, R200, R138, R135 ;  /* 0x0000008ac8877210 */ /* 0x000fe20007ffe087 */
[----:B------:R-:W-:Y:S01]  /*3120*/  BSSY.RECONVERGENT B1, `(.L_x_1739) ;  /* 0x000025e000017945 */ /* 0x000fe20003800200 */
[----:B------:R-:W2:Y:S01]  /*3130*/  LDSM.16.M88.4 R48, [R181+0x3000] ;  /* 0x00300000b530783b */ /* 0x000ea20000000200 */
[----:B------:R-:W-:-:S02]  /*3140*/  IADD3 R52, PT, PT, R52, R133, -R137 ;  /* 0x0000008534347210 */ /* 0x000fc40007ffe889 */
[C---:B------:R-:W-:Y:S01]  /*3150*/  IMAD.IADD R208, R135.reuse, 0x1, R54 ;  /* 0x0000000187d07824 */ /* 0x040fe200078e0236 */
[----:B------:R-:W3:Y:S02]  /*3160*/  LDSM.16.M88.4 R40, [R181+0x3400] ;  /* 0x00340000b528783b */ /* 0x000ee40000000200 */
[----:B------:R-:W-:Y:S02]  /*3170*/  IMAD.IADD R52, R135, 0x1, R52 ;  /* 0x0000000187347824 */ /* 0x000fe400078e0234 */
[----:B------:R-:W-:Y:S01]  /*3180*/  LDSM.16.M88.4 R60, [R116] ;  /* 0x00000000743c783b */ /* 0x000fe20000000200 */
[----:B------:R-:W-:Y:S02]  /*3190*/  VIADD R206, R208, 0x8 ;  /* 0x00000008d0ce7836 */ /* 0x000fe40000000000 */
[C-C-:B------:R-:W-:Y:S01]  /*31a0*/  VIADDMNMX R207, R52.reuse, 0x1, R133.reuse, PT ;  /* 0x0000000134cf7846 */ /* 0x140fe20003800185 */
[----:B-1----:R-:W1:Y:S01]  /*31b0*/  LDSM.16.M88.4 R8, [R0+0x3000] ;  /* 0x003000000008783b */ /* 0x002e620000000200 */
[----:B------:R-:W-:-:S03]  /*31c0*/  VIADDMNMX R203, R52, 0x9, R133, PT ;  /* 0x0000000934cb7846 */ /* 0x000fc60003800185 */
[----:B------:R-:W4:Y:S04]  /*31d0*/  LDSM.16.M88.4 R32, [R181+0x3800] ;  /* 0x00380000b520783b */ /* 0x000f280000000200 */
[----:B------:R-:W4:Y:S04]  /*31e0*/  LDSM.16.M88.4 R24, [R181+0x3c00] ;  /* 0x003c0000b518783b */ /* 0x000f280000000200 */
[----:B------:R-:W4:Y:S04]  /*31f0*/  LDSM.16.M88.4 R16, [R181+0x4000] ;  /* 0x00400000b510783b */ /* 0x000f280000000200 */
[----:B------:R-:W4:Y:S04]  /*3200*/  LDSM.16.M88.4 R104, [R181+0x4400] ;  /* 0x00440000b568783b */ /* 0x000f280000000200 */
[----:B------:R-:W4:Y:S04]  /*3210*/  LDSM.16.M88.4 R96, [R181+0x4800] ;  /* 0x00480000b560783b */ /* 0x000f280000000200 */
[----:B------:R-:W4:Y:S01]  /*3220*/  LDSM.16.M88.4 R64, [R181+0x4c00] ;  /* 0x004c0000b540783b */ /* 0x000f220000000200 */
[C---:B--2---:R-:W-:Y:S03]  /*3230*/  HMMA.16816.F32.BF16 R56, R88.reuse, R48, RZ ;  /* 0x000000305838723c */ /* 0x044fe600000418ff */
[----:B------:R-:W2:Y:S04]  /*3240*/  LDSM.16.M88.4 R12, [R0+0x3400] ;  /* 0x00340000000c783b */ /* 0x000ea80000000200 */
[----:B------:R-:W2:Y:S01]  /*3250*/  LDSM.16.M88.4 R84, [R0+0x3800] ;  /* 0x003800000054783b */ /* 0x000ea20000000200 */
[C---:B------:R-:W-:Y:S03]  /*3260*/  HMMA.16816.F32.BF16 R48, R88.reuse, R50, RZ ;  /* 0x000000325830723c */ /* 0x040fe600000418ff */
[----:B------:R-:W2:Y:S04]  /*3270*/  LDSM.16.M88.4 R80, [R0+0x3c00] ;  /* 0x003c00000050783b */ /* 0x000ea80000000200 */
[----:B------:R-:W2:Y:S01]  /*3280*/  LDSM.16.M88.4 R76, [R0+0x4000] ;  /* 0x00400000004c783b */ /* 0x000ea20000000200 */
[----:B---3--:R-:W-:Y:S03]  /*3290*/  HMMA.16816.F32.BF16 R44, R88, R40, RZ ;  /* 0x00000028582c723c */ /* 0x008fe600000418ff */
[----:B------:R-:W3:Y:S04]  /*32a0*/  LDSM.16.M88.4 R72, [R0+0x4400] ;  /* 0x004400000048783b */ /* 0x000ee80000000200 */
[----:B------:R-:W-:Y:S01]  /*32b0*/  LDSM.16.M88.4 R68, [R0+0x4c00] ;  /* 0x004c00000044783b */ /* 0x000fe20000000200 */
[C---:B-1----:R-:W-:Y:S03]  /*32c0*/  HMMA.16816.F32.BF16 R56, R60.reuse, R8, R56 ;  /* 0x000000083c38723c */ /* 0x042fe60000041838 */
[----:B------:R-:W-:Y:S04]  /*32d0*/  LDSM.16.M88.4 R112, [R181+0x5400] ;  /* 0x00540000b570783b */ /* 0x000fe80000000200 */
[----:B------:R-:W-:Y:S01]  /*32e0*/  LDSM.16.M88.4 R128, [R182+0x2000] ;  /* 0x00200000b680783b */ /* 0x000fe20000000200 */
[----:B------:R-:W-:Y:S03]  /*32f0*/  HMMA.16816.F32.BF16 R48, R60, R10, R48 ;  /* 0x0000000a3c30723c */ /* 0x000fe60000041830 */
[----:B------:R-:W1:Y:S04]  /*3300*/  LDSM.16.M88.4 R8, [R0+0x4800] ;  /* 0x004800000008783b */ /* 0x000e680000000200 */
[----:B------:R-:W-:Y:S01]  /*3310*/  LDSM.16.M88.4 R124, [R181+0x8400] ;  /* 0x00840000b57c783b */ /* 0x000fe20000000200 */
[C---:B------:R-:W-:Y:S03]  /*3320*/  HMMA.16816.F32.BF16 R40, R88.reuse, R42, RZ ;  /* 0x0000002a5828723c */ /* 0x040fe600000418ff */
[----:B------:R-:W-:Y:S04]  /*3330*/  LDSM.16.M88.4 R120, [R181+0x8800] ;  /* 0x00880000b578783b */ /* 0x000fe80000000200 */
[----:B------:R-:W0:Y:S01]  /*3340*/  LDGDEPBAR ;  /* 0x00000000000079af */ /* 0x000e220000000000 */
        /* <DEDUP_REMOVED lines=21> */
[----:B------:R-:W4:Y:S07]  /*34a0*/  LDSM.16.M88.4 R80, [R181+0x5c00] ;  /* 0x005c0000b550783b */ /* 0x000f2e0000000200 */
[C---:B------:R-:W-:Y:S08]  /*34b0*/  HMMA.16816.F32.BF16 R20, R60.reuse, R76, R20 ;  /* 0x0000004c3c14723c */ /* 0x040ff00000041814 */
[C---:B------:R-:W-:Y:S01]  /*34c0*/  HMMA.16816.F32.BF16 R16, R60.reuse, R78, R16 ;  /* 0x0000004e3c10723c */ /* 0x040fe20000041810 */
[----:B------:R-:W4:Y:S07]  /*34d0*/  LDSM.16.M88.4 R76, [R181+0x6000] ;  /* 0x00600000b54c783b */ /* 0x000f2e0000000200 */
[C---:B---3--:R-:W-:Y:S08]  /*34e0*/  HMMA.16816.F32.BF16 R108, R60.reuse, R72, R108 ;  /* 0x000000483c6c723c */ /* 0x048ff0000004186c */
[C---:B------:R-:W-:Y:S01]  /*34f0*/  HMMA.16816.F32.BF16 R104, R60.reuse, R74, R104 ;  /* 0x0000004a3c68723c */ /* 0x040fe20000041868 */
[----:B------:R-:W-:Y:S07]  /*3500*/  LDSM.16.M88.4 R72, [R181+0x6c00] ;  /* 0x006c0000b548783b */ /* 0x000fee0000000200 */
[C---:B-1----:R-:W-:Y:S08]  /*3510*/  HMMA.16816.F32.BF16 R100, R60.reuse, R8, R100 ;  /* 0x000000083c64723c */ /* 0x042ff00000041864 */
[C---:B------:R-:W-:Y:S01]  /*3520*/  HMMA.16816.F32.BF16 R96, R60.reuse, R10, R96 ;  /* 0x0000000a3c60723c */ /* 0x040fe20000041860 */
[----:B------:R-:W1:Y:S07]  /*3530*/  LDSM.16.M88.4 R8, [R181+0x6400] ;  /* 0x00640000b508783b */ /* 0x000e6e0000000200 */
[C---:B------:R-:W-:Y:S08]  /*3540*/  HMMA.16816.F32.BF16 R92, R60.reuse, R68, R92 ;  /* 0x000000443c5c723c */ /* 0x040ff0000004185c */
[----:B------:R-:W-:Y:S01]  /*3550*/  HMMA.16816.F32.BF16 R88, R60, R70, R88 ;  /* 0x000000463c58723c */ /* 0x000fe20000041858 */
[----:B------:R-:W3:Y:S04]  /*3560*/  LDSM.16.M88.4 R60, [R181+0x6800] ;  /* 0x00680000b53c783b */ /* 0x000ee80000000200 */
[----:B------:R-:W-:Y:S03]  /*3570*/  LDSM.16.M88.4 R68, [R116+0x1000] ;  /* 0x001000007444783b */ /* 0x000fe60000000200 */
[C---:B--2---:R-:W-:Y:S08]  /*3580*/  HMMA.16816.F32.BF16 R56, R12.reuse, R64, R56 ;  /* 0x000000400c38723c */ /* 0x044ff00000041838 */
[C---:B------:R-:W-:Y:S01]  /*3590*/  HMMA.16816.F32.BF16 R48, R12.reuse, R66, R48 ;  /* 0x000000420c30723c */ /* 0x040fe20000041830 */
[----:B------:R-:W2:Y:S07]  /*35a0*/  LDSM.16.M88.4 R64, [R0+0x5000] ;  /* 0x005000000040783b */ /* 0x000eae0000000200 */
[C---:B------:R-:W-:Y:S08]  /*35b0*/  HMMA.16816.F32.BF16 R44, R12.reuse, R112, R44 ;  /* 0x000000700c2c723c */ /* 0x040ff0000004182c */
[C---:B------:R-:W-:Y:S01]  /*35c0*/  HMMA.16816.F32.BF16 R40, R12.reuse, R114, R40 ;  /* 0x000000720c28723c */ /* 0x040fe20000041828 */
[----:B------:R-:W-:Y:S07]  /*35d0*/  LDSM.16.M88.4 R112, [R0+0x5800] ;  /* 0x005800000070783b */ /* 0x000fee0000000200 */
[C---:B----4-:R-:W-:Y:S08]  /*35e0*/  HMMA.16816.F32.BF16 R36, R12.reuse, R84, R36 ;  /* 0x000000540c24723c */ /* 0x050ff00000041824 */
        /* <DEDUP_REMOVED lines=11> */
[C---:B---3--:R-:W-:Y:S08]  /*36a0*/  HMMA.16816.F32.BF16 R100, R12.reuse, R60, R100 ;  /* 0x0000003c0c64723c */ /* 0x048ff00000041864 */
[C---:B------:R-:W-:Y:S01]  /*36b0*/  HMMA.16816.F32.BF16 R96, R12.reuse, R62, R96 ;  /* 0x0000003e0c60723c */ /* 0x040fe20000041860 */
[----:B------:R-:W-:Y:S07]  /*36c0*/  LDSM.16.M88.4 R60, [R0+0x6000] ;  /* 0x00600000003c783b */ /* 0x000fee0000000200 */
[C---:B------:R-:W-:Y:S08]  /*36d0*/  HMMA.16816.F32.BF16 R92, R12.reuse, R72, R92 ;  /* 0x000000480c5c723c */ /* 0x040ff0000004185c */
[----:B------:R-:W-:Y:S01]  /*36e0*/  HMMA.16816.F32.BF16 R88, R12, R74, R88 ;  /* 0x0000004a0c58723c */ /* 0x000fe20000041858 */
[----:B------:R-:W3:Y:S04]  /*36f0*/  LDSM.16.M88.4 R12, [R181+0x7000] ;  /* 0x00700000b50c783b */ /* 0x000ee80000000200 */
[----:B------:R-:W-:Y:S03]  /*3700*/  LDSM.16.M88.4 R72, [R0+0x6c00] ;  /* 0x006c00000048783b */ /* 0x000fe60000000200 */
[C---:B--2---:R-:W-:Y:S08]  /*3710*/  HMMA.16816.F32.BF16 R56, R68.reuse, R64, R56 ;  /* 0x000000404438723c */ /* 0x044ff00000041838 */
[C---:B------:R-:W-:Y:S01]  /*3720*/  HMMA.16816.F32.BF16 R48, R68.reuse, R66, R48 ;  /* 0x000000424430723c */ /* 0x040fe20000041830 */
[----:B------:R-:W-:Y:S07]  /*3730*/  LDSM.16.M88.4 R64, [R181+0x7400] ;  /* 0x00740000b540783b */ /* 0x000fee0000000200 */
[C---:B-1----:R-:W-:Y:S08]  /*3740*/  HMMA.16816.F32.BF16 R44, R68.reuse, R8, R44 ;  /* 0x00000008442c723c */ /* 0x042ff0000004182c */
[C---:B------:R-:W-:Y:S01]  /*3750*/  HMMA.16816.F32.BF16 R40, R68.reuse, R10, R40 ;  /* 0x0000000a4428723c */ /* 0x040fe20000041828 */
[----:B------:R-:W1:Y:S07]  /*3760*/  LDSM.16.M88.4 R8, [R181+0x7800] ;  /* 0x00780000b508783b */ /* 0x000e6e0000000200 */
        /* <DEDUP_REMOVED lines=8> */
[----:B------:R-:W4:Y:S07]  /*37f0*/  LDSM.16.M88.4 R60, [R181+0x7c00] ;  /* 0x007c0000b53c783b */ /* 0x000f2e0000000200 */
[C---:B------:R-:W-:Y:S08]  /*3800*/  HMMA.16816.F32.BF16 R28, R68.reuse, R84, R28 ;  /* 0x00000054441c723c */ /* 0x040ff0000004181c */
[----:B------:R-:W-:Y:S01]  /*3810*/  HMMA.16816.F32.BF16 R24, R68, R86, R24 ;  /* 0x000000564418723c */ /* 0x000fe20000041818 */
[----:B------:R-:W-:Y:S07]  /*3820*/  LDSM.16.M88.4 R84, [R0+0x7000] ;  /* 0x007000000054783b */ /* 0x000fee0000000200 */
[C---:B-1----:R-:W-:Y:S08]  /*3830*/  HMMA.16816.F32.BF16 R36, R128.reuse, R8, R36 ;  /* 0x000000088024723c */ /* 0x042ff00000041824 */
[C---:B------:R-:W-:Y:S01]  /*3840*/  HMMA.16816.F32.BF16 R32, R128.reuse, R10, R32 ;  /* 0x0000000a8020723c */ /* 0x040fe20000041820 */
[----:B------:R-:W1:Y:S07]  /*3850*/  LDSM.16.M88.4 R8, [R116+0x2000] ;  /* 0x002000007408783b */ /* 0x000e6e0000000200 */
[C---:B--2---:R-:W-:Y:S08]  /*3860*/  HMMA.16816.F32.BF16 R20, R128.reuse, R12, R20 ;  /* 0x0000000c8014723c */ /* 0x044ff00000041814 */
[----:B------:R-:W-:Y:S01]  /*3870*/  HMMA.16816.F32.BF16 R16, R128, R14, R16 ;  /* 0x0000000e8010723c */ /* 0x000fe20000041810 */
[----:B------:R-:W2:Y:S07]  /*3880*/  LDSM.16.M88.4 R12, [R0+0x8c00] ;  /* 0x008c0000000c783b */ /* 0x000eae0000000200 */
[C---:B------:R-:W-:Y:S08]  /*3890*/  HMMA.16816.F32.BF16 R92, R68.reuse, R72, R92 ;  /* 0x00000048445c723c */ /* 0x040ff0000004185c */
[C---:B------:R-:W-:Y:S08]  /*38a0*/  HMMA.16816.F32.BF16 R108, R68.reuse, R80, R108 ;  /* 0x00000050446c723c */ /* 0x040ff0000004186c */
[C---:B------:R-:W-:Y:S01]  /*38b0*/  HMMA.16816.F32.BF16 R104, R68.reuse, R82, R104 ;  /* 0x000000524468723c */ /* 0x040fe20000041868 */
[----:B------:R-:W2:Y:S07]  /*38c0*/  LDSM.16.M88.4 R80, [R0+0x7400] ;  /* 0x007400000050783b */ /* 0x000eae0000000200 */
[C---:B------:R-:W-:Y:S08]  /*38d0*/  HMMA.16816.F32.BF16 R100, R68.reuse, R76, R100 ;  /* 0x0000004c4464723c */ /* 0x040ff00000041864 */
[C---:B------:R-:W-:Y:S01]  /*38e0*/  HMMA.16816.F32.BF16 R96, R68.reuse, R78, R96 ;  /* 0x0000004e4460723c */ /* 0x040fe20000041860 */
[----:B------:R-:W2:Y:S07]  /*38f0*/  LDSM.16.M88.4 R76, [R0+0x7800] ;  /* 0x00780000004c783b */ /* 0x000eae0000000200 */
[----:B------:R-:W-:Y:S01]  /*3900*/  HMMA.16816.F32.BF16 R88, R68, R74, R88 ;  /* 0x0000004a4458723c */ /* 0x000fe20000041858 */
[----:B------:R-:W2:Y:S04]  /*3910*/  LDSM.16.M88.4 R72, [R0+0x7c00] ;  /* 0x007c00000048783b */ /* 0x000ea80000000200 */
[----:B------:R-:W2:Y:S03]  /*3920*/  LDSM.16.M88.4 R68, [R0+0x8000] ;  /* 0x008000000044783b */ /* 0x000ea60000000200 */
[C---:B------:R-:W-:Y:S08]  /*3930*/  HMMA.16816.F32.BF16 R44, R128.reuse, R64, R44 ;  /* 0x00000040802c723c */ /* 0x040ff0000004182c */
[C---:B------:R-:W-:Y:S01]  /*3940*/  HMMA.16816.F32.BF16 R40, R128.reuse, R66, R40 ;  /* 0x000000428028723c */ /* 0x040fe20000041828 */
[----:B------:R-:W2:Y:S07]  /*3950*/  LDSM.16.M88.4 R64, [R0+0x8400] ;  /* 0x008400000040783b */ /* 0x000eae0000000200 */
[C---:B---3--:R-:W-:Y:S08]  /*3960*/  HMMA.16816.F32.BF16 R92, R128.reuse, R112, R92 ;  /* 0x00000070805c723c */ /* 0x048ff0000004185c */
[C---:B----4-:R-:W-:Y:S08]  /*3970*/  HMMA.16816.F32.BF16 R28, R128.reuse, R60, R28 ;  /* 0x0000003c801c723c */ /* 0x050ff0000004181c */
[----:B------:R-:W-:Y:S01]  /*3980*/  HMMA.16816.F32.BF16 R24, R128, R62, R24 ;  /* 0x0000003e8018723c */ /* 0x000fe20000041818 */
[----:B------:R3:W4:Y:S01]  /*3990*/  LDSM.16.M88.4 R60, [R0+0x8800] ;  /* 0x00880000003c783b */ /* 0x0007220000000200 */
[----:B------:R-:W-:-:S06]  /*39a0*/  DEPBAR.LE SB0, 0x0 ;  /* 0x000080000000791a */ /* 0x000fcc0000000000 */
[----:B------:R-:W-:Y:S08]  /*39b0*/  HMMA.16816.F32.BF16 R88, R128, R114, R88 ;  /* 0x000000728058723c */ /* 0x000ff00000041858 */
[----:B-1----:R-:W-:Y:S01]  /*39c0*/  HMMA.16816.F32.BF16 R56, R8, R84, R56 ;  /* 0x000000540838723c */ /* 0x002fe20000041838 */
[----:B---3--:R-:W-:-:S07]  /*39d0*/  IMAD.SHL.U32 R0, R119, 0x2, RZ ;  /* 0x0000000277007824 */ /* 0x008fce00078e00ff */
[----:B--2---:R-:W-:Y:S01]  /*39e0*/  HMMA.16816.F32.BF16 R92, R8, R12, R92 ;  /* 0x0000000c085c723c */ /* 0x004fe2000004185c */
[----:B------:R-:W-:-:S07]  /*39f0*/  LOP3.LUT R13, R0, 0x6, RZ, 0xc0, !PT ;  /* 0x00000006000d7812 */ /* 0x000fce00078ec0ff */
[----:B------:R-:W-:Y:S01]  /*3a00*/  HMMA.16816.F32.BF16 R104, R128, R126, R104 ;  /* 0x0000007e8068723c */ /* 0x000fe20000041868 */
[----:B------:R-:W-:-:S04]  /*3a10*/  IMAD.IADD R12, R4, 0x1, R13 ;  /* 0x00000001040c7824 */ /* 0x000fc800078e020d */
[----:B------:R-:W-:Y:S01]  /*3a20*/  VIADD R54, R12, 0x59 ;  /* 0x000000590c367836 */ /* 0x000fe20000000000 */
[----:B------:R-:W-:Y:S01]  /*3a30*/  ISETP.GT.AND P2, PT, R208, R12, PT ;  /* 0x0000000cd000720c */ /* 0x000fe20003f44270 */
[C---:B------:R-:W-:Y:S01]  /*3a40*/  VIADD R13, R12.reuse, 0x68 ;  /* 0x000000680c0d7836 */ /* 0x040fe20000000000 */
[----:B------:R-:W-:Y:S01]  /*3a50*/  HMMA.16816.F32.BF16 R48, R8, R86, R48 ;  /* 0x000000560830723c */ /* 0x000fe20000041830 */
[C---:B------:R-:W-:Y:S01]  /*3a60*/  VIADD R52, R12.reuse, 0x60 ;  /* 0x000000600c347836 */ /* 0x040fe20000000000 */
[C---:B------:R-:W-:Y:S01]  /*3a70*/  ISETP.GE.AND P5, PT, R12.reuse, R207, PT ;  /* 0x000000cf0c00720c */ /* 0x040fe20003fa6270 */
[----:B------:R-:W-:-:S05]  /*3a80*/  VIADD R0, R12, 0x79 ;  /* 0x000000790c007836 */ /* 0x000fca0000000000 */
[----:B------:R-:W-:Y:S08]  /*3a90*/  HMMA.16816.F32.BF16 R108, R128, R124, R108 ;  /* 0x0000007c806c723c */ /* 0x000ff0000004186c */
[C---:B------:R-:W-:Y:S08]  /*3aa0*/  HMMA.16816.F32.BF16 R44, R8.reuse, R80, R44 ;  /* 0x00000050082c723c */ /* 0x040ff0000004182c */
[----:B------:R-:W-:Y:S01]  /*3ab0*/  HMMA.16816.F32.BF16 R40, R8, R82, R40 ;  /* 0x000000520828723c */ /* 0x000fe20000041828 */
[----:B------:R-:W-:Y:S01]  /*3ac0*/  VIADD R82, R12, 0x1 ;  /* 0x000000010c527836 */ /* 0x000fe20000000000 */
[----:B------:R-:W-:-:S04]  /*3ad0*/  FSEL R83, R56, -INF , !P2 ;  /* 0xff80000038537808 */ /* 0x000fc80005000000 */
[----:B------:R-:W-:Y:S02]  /*3ae0*/  ISETP.GT.AND P1, PT, R208, R82, PT ;  /* 0x00000052d000720c */ /* 0x000fe40003f24270 */
[----:B------:R-:W-:Y:S02]  /*3af0*/  HMMA.16816.F32.BF16 R100, R128, R120, R100 ;  /* 0x000000788064723c */ /* 0x000fe40000041864 */
[----:B------:R-:W-:-:S06]  /*3b00*/  FSEL R81, R57, -INF , !P1 ;  /* 0xff80000039517808 */ /* 0x000fcc0004800000 */
[----:B------:R-:W-:Y:S01]  /*3b10*/  HMMA.16816.F32.BF16 R36, R8, R76, R36 ;  /* 0x0000004c0824723c */ /* 0x000fe20000041824 */
[C---:B------:R-:W-:Y:S02]  /*3b20*/  VIADD R76, R12.reuse, 0x21 ;  /* 0x000000210c4c7836 */ /* 0x040fe40000000000 */
[----:B------:R-:W-:-:S05]  /*3b30*/  VIADD R77, R12, 0x20 ;  /* 0x000000200c4d7836 */ /* 0x000fca0000000000 */
[----:B------:R-:W-:Y:S08]  /*3b40*/  HMMA.16816.F32.BF16 R96, R128, R122, R96 ;  /* 0x0000007a8060723c */ /* 0x000ff00000041860 */
[----:B------:R-:W-:Y:S01]  /*3b50*/  HMMA.16816.F32.BF16 R28, R8, R72, R28 ;  /* 0x00000048081c723c */ /* 0x000fe2000004181c */
[C---:B------:R-:W-:Y:S02]  /*3b60*/  VIADD R72, R12.reuse, 0x8 ;  /* 0x000000080c487836 */ /* 0x040fe40000000000 */
[----:B------:R-:W-:-:S03]  /*3b70*/  VIADD R73, R12, 0x31 ;  /* 0x000000310c497836 */ /* 0x000fc60000000000 */
[----:B------:R-:W-:Y:S02]  /*3b80*/  ISETP.GT.AND P4, PT, R208, R72, PT ;  /* 0x00000048d000720c */ /* 0x000fe40003f84270 */
[----:B------:R-:W-:Y:S01]  /*3b90*/  HMMA.16816.F32.BF16 R20, R8, R68, R20 ;  /* 0x000000440814723c */ /* 0x000fe20000041814 */
[----:B------:R-:W-:Y:S01]  /*3ba0*/  VIADD R68, R12, 0x9 ;  /* 0x000000090c447836 */ /* 0x000fe20000000000 */
[----:B------:R-:W-:Y:S01]  /*3bb0*/  FSEL R48, R48, -INF , !P4 ;  /* 0xff80000030307808 */ /* 0x000fe20006000000 */
[----:B------:R-:W-:-:S03]  /*3bc0*/  VIADD R69, R12, 0x39 ;  /* 0x000000390c457836 */ /* 0x000fc60000000000 */
[----:B------:R-:W-:Y:S02]  /*3bd0*/  ISETP.GT.AND P0, PT, R208, R68, PT ;  /* 0x00000044d000720c */ /* 0x000fe40003f04270 */
[----:B------:R-:W-:Y:S01]  /*3be0*/  HMMA.16816.F32.BF16 R32, R8, R78, R32 ;  /* 0x0000004e0820723c */ /* 0x000fe20000041820 */
[C---:B------:R-:W-:Y:S01]  /*3bf0*/  VIADD R79, R12.reuse, 0x11 ;  /* 0x000000110c4f7836 */ /* 0x040fe20000000000 */
[----:B------:R-:W-:Y:S01]  /*3c00*/  FSEL R80, R49, -INF , !P0 ;  /* 0xff80000031507808 */ /* 0x000fe20004000000 */
[----:B------:R-:W-:-:S03]  /*3c10*/  VIADD R78, R12, 0x18 ;  /* 0x000000180c4e7836 */ /* 0x000fc60000000000 */
[----:B------:R-:W-:Y:S02]  /*3c20*/  ISETP.GT.AND P1, PT, R208, R79, PT ;  /* 0x0000004fd000720c */ /* 0x000fe40003f24270 */
[C---:B------:R-:W-:Y:S01]  /*3c30*/  HMMA.16816.F32.BF16 R88, R8.reuse, R14, R88 ;  /* 0x0000000e0858723c */ /* 0x040fe20000041858 */
[----:B------:R-:W-:Y:S01]  /*3c40*/  VIADD R14, R12, 0x19 ;  /* 0x000000190c0e7836 */ /* 0x000fe20000000000 */
[----:B------:R-:W-:Y:S01]  /*3c50*/  ISETP.GT.AND P4, PT, R208, R78, PT ;  /* 0x0000004ed000720c */ /* 0x000fe20003f84270 */
[----:B------:R-:W-:Y:S01]  /*3c60*/  VIADD R15, R12, 0x61 ;  /* 0x000000610c0f7836 */ /* 0x000fe20000000000 */
[----:B------:R-:W-:Y:S02]  /*3c70*/  FSEL R49, R45, -INF , !P1 ;  /* 0xff8000002d317808 */ /* 0x000fe40004800000 */
[----:B------:R-:W-:Y:S02]  /*3c80*/  ISETP.GT.AND P0, PT, R208, R14, PT ;  /* 0x0000000ed000720c */ /* 0x000fe40003f04270 */
[----:B------:R-:W-:Y:S01]  /*3c90*/  HMMA.16816.F32.BF16 R24, R8, R74, R24 ;  /* 0x0000004a0818723c */ /* 0x000fe20000041818 */
[----:B------:R-:W-:Y:S01]  /*3ca0*/  VIADD R75, R12, 0x29 ;  /* 0x000000290c4b7836 */ /* 0x000fe20000000000 */
[----:B------:R-:W-:Y:S01]  /*3cb0*/  ISETP.GT.AND P1, PT, R208, R76, PT ;  /* 0x0000004cd000720c */ /* 0x000fe20003f24270 */
[----:B------:R-:W-:Y:S01]  /*3cc0*/  VIADD R74, R12, 0x30 ;  /* 0x000000300c4a7836 */ /* 0x000fe20000000000 */
[----:B------:R-:W-:-:S02]  /*3cd0*/  FSEL R45, R40, -INF , !P4 ;  /* 0xff800000282d7808 */ /* 0x000fc40006000000 */
[----:B------:R-:W-:Y:S02]  /*3ce0*/  FSEL R41, R41, -INF , !P0 ;  /* 0xff80000029297808 */ /* 0x000fe40004000000 */
[C---:B------:R-:W-:Y:S01]  /*3cf0*/  HMMA.16816.F32.BF16 R16, R8.reuse, R70, R16 ;  /* 0x000000460810723c */ /* 0x040fe20000041810 */
[----:B------:R-:W-:Y:S01]  /*3d00*/  VIADD R70, R12, 0x10 ;  /* 0x000000100c467836 */ /* 0x000fe20000000000 */
[----:B------:R-:W-:Y:S01]  /*3d10*/  ISETP.GT.AND P0, PT, R208, R75, PT ;  /* 0x0000004bd000720c */ /* 0x000fe20003f04270 */
[----:B------:R-:W-:Y:S01]  /*3d20*/  VIADD R71, R12, 0x38 ;  /* 0x000000380c477836 */ /* 0x000fe20000000000 */
[----:B------:R-:W-:Y:S01]  /*3d30*/  FSEL R37, R37, -INF , !P1 ;  /* 0xff80000025257808 */ /* 0x000fe20004800000 */
[----:B------:R-:W-:Y:S01]  /*3d40*/  BAR.SYNC.DEFER_BLOCKING 0x0 ;  /* 0x0000000000007b1d */ /* 0x000fe20000010000 */
[----:B------:R-:W-:Y:S02]  /*3d50*/  ISETP.GT.AND P2, PT, R208, R70, PT ;  /* 0x00000046d000720c */ /* 0x000fe40003f44270 */
[----:B------:R-:W-:Y:S01]  /*3d60*/  HMMA.16816.F32.BF16 R104, R8, R66, R104 ;  /* 0x000000420868723c */ /* 0x000fe20000041868 */
[----:B------:R-:W-:Y:S01]  /*3d70*/  VIADD R66, R12, 0x28 ;  /* 0x000000280c427836 */ /* 0x000fe20000000000 */
[----:B------:R-:W-:Y:S01]  /*3d80*/  FSEL R56, R44, -INF , !P2 ;  /* 0xff8000002c387808 */ /* 0x000fe20005000000 */
[----:B------:R-:W-:Y:S01]  /*3d90*/  VIADD R67, R12, 0x40 ;  /* 0x000000400c437836 */ /* 0x000fe20000000000 */
[----:B------:R-:W-:-:S02]  /*3da0*/  ISETP.GT.AND P2, PT, R208, R77, PT ;  /* 0x0000004dd000720c */ /* 0x000fc40003f44270 */
[----:B------:R-:W-:Y:S02]  /*3db0*/  ISETP.GT.AND P4, PT, R208, R66, PT ;  /* 0x00000042d000720c */ /* 0x000fe40003f84270 */
[C---:B------:R-:W-:Y:S01]  /*3dc0*/  HMMA.16816.F32.BF16 R108, R8.reuse, R64, R108 ;  /* 0x00000040086c723c */ /* 0x040fe2000004186c */
[----:B------:R-:W-:Y:S01]  /*3dd0*/  VIADD R65, R12, 0x41 ;  /* 0x000000410c417836 */ /* 0x000fe20000000000 */
[----:B------:R-:W-:Y:S01]  /*3de0*/  ISETP.GT.AND P1, PT, R208, R73, PT ;  /* 0x00000049d000720c */ /* 0x000fe20003f24270 */
[----:B------:R-:W-:Y:S01]  /*3df0*/  VIADD R64, R12, 0x48 ;  /* 0x000000480c407836 */ /* 0x000fe20000000000 */
[----:B------:R-:W-:Y:S02]  /*3e00*/  FSEL R118, R32, -INF , !P4 ;  /* 0xff80000020767808 */ /* 0x000fe40006000000 */
[----:B------:R-:W-:Y:S02]  /*3e10*/  FSEL R33, R33, -INF , !P0 ;  /* 0xff80000021217808 */ /* 0x000fe40004000000 */
[----:B----4-:R-:W-:Y:S01]  /*3e20*/  HMMA.16816.F32.BF16 R100, R8, R60, R100 ;  /* 0x0000003c0864723c */ /* 0x010fe20000041864 */
[----:B------:R-:W-:Y:S01]  /*3e30*/  ISETP.GT.AND P4, PT, R208, R71, PT ;  /* 0x00000047d000720c */ /* 0x000fe20003f84270 */
[----:B------:R-:W-:Y:S01]  /*3e40*/  VIADD R61, R12, 0x51 ;  /* 0x000000510c3d7836 */ /* 0x000fe20000000000 */
[----:B------:R-:W-:Y:S01]  /*3e50*/  ISETP.GT.AND P0, PT, R208, R69, PT ;  /* 0x00000045d000720c */ /* 0x000fe20003f04270 */
[----:B------:R-:W-:Y:S01]  /*3e60*/  VIADD R60, R12, 0x58 ;  /* 0x000000580c3c7836 */ /* 0x000fe20000000000 */
[----:B------:R-:W-:-:S02]  /*3e70*/  FSEL R222, R36, -INF , !P2 ;  /* 0xff80000024de7808 */ /* 0x000fc40005000000 */
[----:B------:R-:W-:Y:S01]  /*3e80*/  ISETP.GT.AND P2, PT, R208, R74, PT ;  /* 0x0000004ad000720c */ /* 0x000fe20003f44270 */
[----:B------:R-:W-:Y:S01]  /*3e90*/  HMMA.16816.F32.BF16 R96, R8, R62, R96 ;  /* 0x0000003e0860723c */ /* 0x000fe20000041860 */
[C---:B------:R-:W-:Y:S01]  /*3ea0*/  VIADD R63, R12.reuse, 0x49 ;  /* 0x000000490c3f7836 */ /* 0x040fe20000000000 */
[----:B------:R-:W-:Y:S01]  /*3eb0*/  FSEL R29, R29, -INF , !P1 ;  /* 0xff8000001d1d7808 */ /* 0x000fe20004800000 */
[----:B------:R-:W-:Y:S01]  /*3ec0*/  VIADD R62, R12, 0x50 ;  /* 0x000000500c3e7836 */ /* 0x000fe20000000000 */
[----:B------:R-:W-:Y:S01]  /*3ed0*/  ISETP.GT.AND P1, PT, R208, R65, PT ;  /* 0x00000041d000720c */ /* 0x000fe20003f24270 */
[----:B------:R-:W-:Y:S01]  /*3ee0*/  VIADD R11, R12, 0x69 ;  /* 0x000000690c0b7836 */ /* 0x000fe20000000000 */
[----:B------:R-:W-:Y:S01]  /*3ef0*/  FSEL R142, R24, -INF , !P4 ;  /* 0xff800000188e7808 */ /* 0x000fe20006000000 */
[C---:B------:R-:W-:Y:S01]  /*3f00*/  VIADD R9, R12.reuse, 0x71 ;  /* 0x000000710c097836 */ /* 0x040fe20000000000 */
[----:B------:R-:W-:Y:S01]  /*3f10*/  FSEL R25, R25, -INF , !P0 ;  /* 0xff80000019197808 */ /* 0x000fe20004000000 */
[----:B------:R-:W-:Y:S01]  /*3f20*/  VIADD R8, R12, 0x78 ;  /* 0x000000780c087836 */ /* 0x000fe20000000000 */
[----:B------:R-:W-:Y:S01]  /*3f30*/  ISETP.GT.AND P4, PT, R208, R64, PT ;  /* 0x00000040d000720c */ /* 0x000fe20003f84270 */
[----:B------:R-:W-:Y:S01]  /*3f40*/  VIADD R10, R12, 0x70 ;  /* 0x000000700c0a7836 */ /* 0x000fe20000000000 */
[----:B------:R-:W-:-:S02]  /*3f50*/  ISETP.GT.AND P0, PT, R208, R63, PT ;  /* 0x0000003fd000720c */ /* 0x000fc40003f04270 */
[----:B------:R-:W-:Y:S02]  /*3f60*/  FSEL R212, R28, -INF , !P2 ;  /* 0xff8000001cd47808 */ /* 0x000fe40005000000 */
[C---:B------:R-:W-:Y:S02]  /*3f70*/  ISETP.GT.AND P2, PT, R208.reuse, R67, PT ;  /* 0x00000043d000720c */ /* 0x040fe40003f44270 */
[----:B------:R-:W-:Y:S02]  /*3f80*/  FSEL R170, R21, -INF , !P1 ;  /* 0xff80000015aa7808 */ /* 0x000fe40004800000 */
[----:B------:R-:W-:Y:S02]  /*3f90*/  ISETP.GT.AND P1, PT, R208, R61, PT ;  /* 0x0000003dd000720c */ /* 0x000fe40003f24270 */
[----:B------:R-:W-:Y:S02]  /*3fa0*/  FSEL R166, R16, -INF , !P4 ;  /* 0xff80000010a67808 */ /* 0x000fe40006000000 */
[----:B------:R-:W-:-:S02]  /*3fb0*/  FSEL R162, R17, -INF , !P0 ;  /* 0xff80000011a27808 */ /* 0x000fc40004000000 */
[C---:B------:R-:W-:Y:S02]  /*3fc0*/  ISETP.GT.AND P4, PT, R208.reuse, R60, PT ;  /* 0x0000003cd000720c */ /* 0x040fe40003f84270 */
[----:B------:R-:W-:Y:S02]  /*3fd0*/  ISETP.GT.AND P0, PT, R208, R54, PT ;  /* 0x00000036d000720c */ /* 0x000fe40003f04270 */
[----:B------:R-:W-:Y:S02]  /*3fe0*/  FSEL R172, R20, -INF , !P2 ;  /* 0xff80000014ac7808 */ /* 0x000fe40005000000 */
[C---:B------:R-:W-:Y:S02]  /*3ff0*/  ISETP.GT.AND P2, PT, R208.reuse, R62, PT ;  /* 0x0000003ed000720c */ /* 0x040fe40003f44270 */
[----:B------:R-:W-:Y:S02]  /*4000*/  FSEL R109, R109, -INF , !P1 ;  /* 0xff8000006d6d7808 */ /* 0x000fe40004800000 */
[----:B------:R-:W-:-:S02]  /*4010*/  ISETP.GT.AND P1, PT, R208, R15, PT ;  /* 0x0000000fd000720c */ /* 0x000fc40003f24270 */
[----:B------:R-:W-:Y:S02]  /*4020*/  FSEL R104, R104, -INF , !P4 ;  /* 0xff80000068687808 */ /* 0x000fe40006000000 */
[----:B------:R-:W-:Y:S02]  /*4030*/  FSEL R105, R105, -INF , !P0 ;  /* 0xff80000069697808 */ /* 0x000fe40004000000 */
[C---:B------:R-:W-:Y:S02]  /*4040*/  ISETP.GT.AND P4, PT, R208.reuse, R13, PT ;  /* 0x0000000dd000720c */ /* 0x040fe40003f84270 */
[----:B------:R-:W-:Y:S02]  /*4050*/  ISETP.GT.AND P0, PT, R208, R11, PT ;  /* 0x0000000bd000720c */ /* 0x000fe40003f04270 */
[----:B------:R-:W-:Y:S02]  /*4060*/  FSEL R108, R108, -INF , !P2 ;  /* 0xff8000006c6c7808 */ /* 0x000fe40005000000 */
[----:B------:R-:W-:-:S02]  /*4070*/  ISETP.GT.AND P2, PT, R208, R52, PT ;  /* 0x00000034d000720c */ /* 0x000fc40003f44270 */
[----:B------:R-:W-:Y:S02]  /*4080*/  FSEL R101, R101, -INF , !P1 ;  /* 0xff80000065657808 */ /* 0x000fe40004800000 */
[----:B------:R-:W-:Y:S02]  /*4090*/  ISETP.GT.AND P1, PT, R208, R9, PT ;  /* 0x00000009d000720c */ /* 0x000fe40003f24270 */
[----:B------:R-:W-:Y:S02]  /*40a0*/  FSEL R96, R96, -INF , !P4 ;  /* 0xff80000060607808 */ /* 0x000fe40006000000 */
[----:B------:R-:W-:Y:S02]  /*40b0*/  FSEL R97, R97, -INF , !P0 ;  /* 0xff80000061617808 */ /* 0x000fe40004000000 */
[C---:B------:R-:W-:Y:S02]  /*40c0*/  ISETP.GT.AND P4, PT, R208.reuse, R8, PT ;  /* 0x00000008d000720c */ /* 0x040fe40003f84270 */
[----:B------:R-:W-:-:S02]  /*40d0*/  ISETP.GT.AND P0, PT, R208, R0, PT ;  /* 0x00000000d000720c */ /* 0x000fc40003f04270 */
[----:B------:R-:W-:Y:S02]  /*40e0*/  FSEL R100, R100, -INF , !P2 ;  /* 0xff80000064647808 */ /* 0x000fe40005000000 */
[----:B------:R-:W-:Y:S02]  /*40f0*/  ISETP.GT.AND P2, PT, R208, R10, PT ;  /* 0x0000000ad000720c */ /* 0x000fe40003f44270 */
[----:B------:R-:W-:Y:S02]  /*4100*/  FSEL R57, R93, -INF , !P1 ;  /* 0xff8000005d397808 */ /* 0x000fe40004800000 */
[----:B------:R-:W-:Y:S02]  /*4110*/  ISETP.GT.AND P1, PT, R206, R12, PT ;  /* 0x0000000cce00720c */ /* 0x000fe40003f24270 */
[----:B------:R-:W-:Y:S02]  /*4120*/  FSEL R88, R88, -INF , !P4 ;  /* 0xff80000058587808 */ /* 0x000fe40006000000 */
[----:B------:R-:W-:-:S02]  /*4130*/  FSEL R89, R89, -INF , !P0 ;  /* 0xff80000059597808 */ /* 0x000fc40004000000 */
[----:B------:R-:W-:Y:S02]  /*4140*/  ISETP.GT.AND P4, PT, R206, R82, PT ;  /* 0x00000052ce00720c */ /* 0x000fe40003f84270 */
[----:B------:R-:W-:Y:S02]  /*4150*/  ISETP.GE.AND P0, PT, R82, R207, PT ;  /* 0x000000cf5200720c */ /* 0x000fe40003f06270 */
[----:B------:R-:W-:Y:S02]  /*4160*/  FSEL R92, R92, -INF , !P2 ;  /* 0xff8000005c5c7808 */ /* 0x000fe40005000000 */
[-C--:B------:R-:W-:Y:S02]  /*4170*/  ISETP.GE.AND P2, PT, R12, R203.reuse, PT ;  /* 0x000000cb0c00720c */ /* 0x080fe40003f46270 */
[----:B------:R-:W-:Y:S02]  /*4180*/  FSEL R21, R58, -INF , !P1 ;  /* 0xff8000003a157808 */ /* 0x000fe40004800000 */
[----:B------:R-:W-:-:S02]  /*4190*/  ISETP.GE.AND P1, PT, R82, R203, PT ;  /* 0x000000cb5200720c */ /* 0x000fc40003f26270 */
[----:B------:R-:W-:Y:S02]  /*41a0*/  FSEL R59, R59, -INF , !P4 ;  /* 0xff8000003b3b7808 */ /* 0x000fe40006000000 */
[----:B------:R-:W-:Y:S02]  /*41b0*/  FSEL R44, R81, -INF , !P0 ;  /* 0xff800000512c7808 */ /* 0x000fe40004000000 */
[----:B------:R-:W-:Y:S02]  /*41c0*/  ISETP.GT.AND P0, PT, R206, R72, PT ;  /* 0x00000048ce00720c */ /* 0x000fe40003f04270 */
[----:B------:R-:W-:Y:S02]  /*41d0*/  FSEL R17, R83, -INF , !P5 ;  /* 0xff80000053117808 */ /* 0x000fe40006800000 */
[----:B------:R-:W-:Y:S02]  /*41e0*/  FSEL R21, R21, -INF , !P2 ;  /* 0xff80000015157808 */ /* 0x000fe40005000000 */
[----:B------:R-:W-:-:S02]  /*41f0*/  ISETP.GE.AND P5, PT, R72, R207, PT ;  /* 0x000000cf4800720c */ /* 0x000fc40003fa6270 */
[----:B------:R-:W-:Y:S02]  /*4200*/  ISETP.GE.AND P2, PT, R72, R203, PT ;  /* 0x000000cb4800720c */ /* 0x000fe40003f46270 */
[----:B------:R-:W-:Y:S02]  /*4210*/  ISETP.GT.AND P4, PT, R206, R68, PT ;  /* 0x00000044ce00720c */ /* 0x000fe40003f84270 */
[----:B------:R-:W-:Y:S02]  /*4220*/  FSEL R72, R59, -INF , !P1 ;  /* 0xff8000003b487808 */ /* 0x000fe40004800000 */
[----:B------:R-:W-:Y:S02]  /*4230*/  ISETP.GE.AND P1, PT, R68, R207, PT ;  /* 0x000000cf4400720c */ /* 0x000fe40003f26270 */
[----:B------:R-:W-:Y:S02]  /*4240*/  FSEL R50, R50, -INF , !P0 ;  /* 0xff80000032327808 */ /* 0x000fe40004000000 */
[----:B------:R-:W-:-:S02]  /*4250*/  ISETP.GE.AND P0, PT, R68, R203, PT ;  /* 0x000000cb4400720c */ /* 0x000fc40003f06270 */
[----:B------:R-:W-:Y:S02]  /*4260*/  FSEL R51, R51, -INF , !P4 ;  /* 0xff80000033337808 */ /* 0x000fe40006000000 */
[----:B------:R-:W-:Y:S02]  /*4270*/  FSEL R68, R48, -INF , !P5 ;  /* 0xff80000030447808 */ /* 0x000fe40006800000 */
[----:B------:R-:W-:Y:S02]  /*4280*/  FSEL R48, R50, -INF , !P2 ;  /* 0xff80000032307808 */ /* 0x000fe40005000000 */
[----:B------:R-:W-:Y:S02]  /*4290*/  FSEL R40, R80, -INF , !P1 ;  /* 0xff80000050287808 */ /* 0x000fe40004800000 */
[C---:B------:R-:W-:Y:S02]  /*42a0*/  ISETP.GE.AND P5, PT, R70.reuse, R207, PT ;  /* 0x000000cf4600720c */ /* 0x040fe40003fa6270 */
[----:B------:R-:W-:-:S02]  /*42b0*/  ISETP.GE.AND P2, PT, R70, R203, PT ;  /* 0x000000cb4600720c */ /* 0x000fc40003f46270 */
[C---:B------:R-:W-:Y:S02]  /*42c0*/  ISETP.GT.AND P1, PT, R206.reuse, R70, PT ;  /* 0x00000046ce00720c */ /* 0x040fe40003f24270 */
[----:B------:R-:W-:Y:S02]  /*42d0*/  FSEL R70, R51, -INF , !P0 ;  /* 0xff80000033467808 */ /* 0x000fe40004000000 */
[----:B------:R-:W-:Y:S02]  /*42e0*/  ISETP.GE.AND P0, PT, R79, R207, PT ;  /* 0x000000cf4f00720c */ /* 0x000fe40003f06270 */
[----:B------:R-:W-:Y:S02]  /*42f0*/  ISETP.GT.AND P4, PT, R206, R79, PT ;  /* 0x0000004fce00720c */ /* 0x000fe40003f84270 */
[----:B------:R-:W-:Y:S02]  /*4300*/  FSEL R12, R49, -INF , !P0 ;  /* 0xff800000310c7808 */ /* 0x000fe40004000000 */
[----:B------:R-:W-:-:S02]  /*4310*/  FSEL R16, R47, -INF , !P4 ;  /* 0xff8000002f107808 */ /* 0x000fc40006000000 */
[C---:B------:R-:W-:Y:S02]  /*4320*/  ISETP.GT.AND P0, PT, R206.reuse, R78, PT ;  /* 0x0000004ece00720c */ /* 0x040fe40003f04270 */
[----:B------:R-:W-:Y:S02]  /*4330*/  ISETP.GT.AND P4, PT, R206, R14, PT ;  /* 0x0000000ece00720c */ /* 0x000fe40003f84270 */
[----:B------:R-:W-:Y:S02]  /*4340*/  FSEL R20, R42, -INF , !P0 ;  /* 0xff8000002a147808 */ /* 0x000fe40004000000 */
[----:B------:R-:W-:Y:S02]  /*4350*/  FSEL R24, R46, -INF , !P1 ;  /* 0xff8000002e187808 */ /* 0x000fe40004800000 */
[----:B------:R-:W-:Y:S02]  /*4360*/  ISETP.GE.AND P0, PT, R14, R203, PT ;  /* 0x000000cb0e00720c */ /* 0x000fe40003f06270 */
[----:B------:R-:W-:-:S02]  /*4370*/  FSEL R28, R43, -INF , !P4 ;  /* 0xff8000002b1c7808 */ /* 0x000fc40006000000 */
[----:B------:R-:W-:Y:S02]  /*4380*/  ISETP.GE.AND P1, PT, R79, R203, PT ;  /* 0x000000cb4f00720c */ /* 0x000fe40003f26270 */
[----:B------:R-:W-:Y:S02]  /*4390*/  FSEL R28, R28, -INF , !P0 ;  /* 0xff8000001c1c7808 */ /* 0x000fe40004000000 */
[----:B------:R-:W-:Y:S02]  /*43a0*/  FSEL R16, R16, -INF , !P1 ;  /* 0xff80000010107808 */ /* 0x000fe40004800000 */
[-C--:B------:R-:W-:Y:S02]  /*43b0*/  ISETP.GE.AND P0, PT, R76, R207.reuse, PT ;  /* 0x000000cf4c00720c */ /* 0x080fe40003f06270 */
[----:B------:R-:W-:Y:S02]  /*43c0*/  ISETP.GE.AND P1, PT, R14, R207, PT ;  /* 0x000000cf0e00720c */ /* 0x000fe40003f26270 */
[----:B------:R-:W-:-:S02]  /*43d0*/  ISETP.GT.AND P4, PT, R206, R76, PT ;  /* 0x0000004cce00720c */ /* 0x000fc40003f84270 */
[----:B------:R-:W-:Y:S02]  /*43e0*/  FSEL R36, R56, -INF , !P5 ;  /* 0xff80000038247808 */ /* 0x000fe40006800000 */
[----:B------:R-:W-:Y:S02]  /*43f0*/  FSEL R24, R24, -INF , !P2 ;  /* 0xff80000018187808 */ /* 0x000fe40005000000 */
[----:B------:R-:W-:Y:S02]  /*4400*/  FSEL R220, R37, -INF , !P0 ;  /* 0xff80000025dc7808 */ /* 0x000fe40004000000 */
[C---:B------:R-:W-:Y:S02]  /*4410*/  ISETP.GE.AND P5, PT, R78.reuse, R207, PT ;  /* 0x000000cf4e00720c */ /* 0x040fe40003fa6270 */
[----:B------:R-:W-:Y:S02]  /*4420*/  ISETP.GE.AND P2, PT, R78, R203, PT ;  /* 0x000000cb4e00720c */ /* 0x000fe40003f46270 */
[----:B------:R-:W-:-:S02]  /*4430*/  FSEL R32, R41, -INF , !P1 ;  /* 0xff80000029207808 */ /* 0x000fc40004800000 */
[----:B------:R-:W-:Y:S02]  /*4440*/  FSEL R39, R39, -INF , !P4 ;  /* 0xff80000027277808 */ /* 0x000fe40006000000 */
[C---:B------:R-:W-:Y:S02]  /*4450*/  ISETP.GT.AND P0, PT, R206.reuse, R66, PT ;  /* 0x00000042ce00720c */ /* 0x040fe40003f04270 */
[C---:B------:R-:W-:Y:S02]  /*4460*/  ISETP.GT.AND P1, PT, R206.reuse, R77, PT ;  /* 0x0000004dce00720c */ /* 0x040fe40003f24270 */
[----:B------:R-:W-:Y:S02]  /*4470*/  ISETP.GT.AND P4, PT, R206, R75, PT ;  /* 0x0000004bce00720c */ /* 0x000fe40003f84270 */
[----:B------:R-:W-:Y:S02]  /*4480*/  FSEL R14, R45, -INF , !P5 ;  /* 0xff8000002d0e7808 */ /* 0x000fe40006800000 */
[----:B------:R-:W-:-:S02]  /*4490*/  FSEL R20, R20, -INF , !P2 ;  /* 0xff80000014147808 */ /* 0x000fc40005000000 */
[----:B------:R-:W-:Y:S02]  /*44a0*/  FSEL R34, R34, -INF , !P0 ;  /* 0xff80000022227808 */ /* 0x000fe40004000000 */
[C---:B------:R-:W-:Y:S02]  /*44b0*/  ISETP.GE.AND P5, PT, R77.reuse, R207, PT ;  /* 0x000000cf4d00720c */ /* 0x040fe40003fa6270 */
[-C--:B------:R-:W-:Y:S02]  /*44c0*/  ISETP.GE.AND P2, PT, R77, R203.reuse, PT ;  /* 0x000000cb4d00720c */ /* 0x080fe40003f46270 */
[----:B------:R-:W-:Y:S02]  /*44d0*/  FSEL R38, R38, -INF , !P1 ;  /* 0xff80000026267808 */ /* 0x000fe40004800000 */
[----:B------:R-:W-:Y:S02]  /*44e0*/  ISETP.GE.AND P0, PT, R75, R203, PT ;  /* 0x000000cb4b00720c */ /* 0x000fe40003f06270 */
[----:B------:R-:W-:-:S02]  /*44f0*/  FSEL R35, R35, -INF , !P4 ;  /* 0xff80000023237808 */ /* 0x000fc40006000000 */
[----:B------:R-:W-:Y:S02]  /*4500*/  ISETP.GE.AND P1, PT, R76, R203, PT ;  /* 0x000000cb4c00720c */ /* 0x000fe40003f26270 */
[----:B------:R-:W-:Y:S02]  /*4510*/  FSEL R222, R222, -INF , !P5 ;  /* 0xff800000dede7808 */ /* 0x000fe40006800000 */
[----:B------:R-:W-:Y:S02]  /*4520*/  FSEL R226, R38, -INF , !P2 ;  /* 0xff80000026e27808 */ /* 0x000fe40005000000 */
[----:B------:R-:W-:Y:S02]  /*4530*/  FSEL R116, R35, -INF , !P0 ;  /* 0xff80000023747808 */ /* 0x000fe40004000000 */
[C---:B------:R-:W-:Y:S02]  /*4540*/  ISETP.GE.AND P5, PT, R66.reuse, R207, PT ;  /* 0x000000cf4200720c */ /* 0x040fe40003fa6270 */
[----:B------:R-:W-:-:S02]  /*4550*/  ISETP.GE.AND P2, PT, R66, R203, PT ;  /* 0x000000cb4200720c */ /* 0x000fc40003f46270 */
[----:B------:R-:W-:Y:S02]  /*4560*/  ISETP.GE.AND P0, PT, R73, R207, PT ;  /* 0x000000cf4900720c */ /* 0x000fe40003f06270 */
[----:B------:R-:W-:Y:S02]  /*4570*/  FSEL R66, R39, -INF , !P1 ;  /* 0xff80000027427808 */ /* 0x000fe40004800000 */
[----:B------:R-:W-:Y:S02]  /*4580*/  ISETP.GT.AND P4, PT, R206, R73, PT ;  /* 0x00000049ce00720c */ /* 0x000fe40003f84270 */
[----:B------:R-:W-:Y:S02]  /*4590*/  ISETP.GE.AND P1, PT, R75, R207, PT ;  /* 0x000000cf4b00720c */ /* 0x000fe40003f26270 */
[----:B------:R-:W-:Y:S02]  /*45a0*/  FSEL R178, R29, -INF , !P0 ;  /* 0xff8000001db27808 */ /* 0x000fe40004000000 */
[----:B------:R-:W-:-:S02]  /*45b0*/  FSEL R31, R31, -INF , !P4 ;  /* 0xff8000001f1f7808 */ /* 0x000fc40006000000 */
[C---:B------:R-:W-:Y:S02]  /*45c0*/  ISETP.GT.AND P0, PT, R206.reuse, R71, PT ;  /* 0x00000047ce00720c */ /* 0x040fe40003f04270 */
[----:B------:R-:W-:Y:S02]  /*45d0*/  FSEL R120, R33, -INF , !P1 ;  /* 0xff80000021787808 */ /* 0x000fe40004800000 */
[C---:B------:R-:W-:Y:S02]  /*45e0*/  ISETP.GT.AND P4, PT, R206.reuse, R69, PT ;  /* 0x00000045ce00720c */ /* 0x040fe40003f84270 */
[----:B------:R-:W-:Y:S02]  /*45f0*/  ISETP.GT.AND P1, PT, R206, R74, PT ;  /* 0x0000004ace00720c */ /* 0x000fe40003f24270 */
[----:B------:R-:W-:Y:S02]  /*4600*/  FSEL R26, R26, -INF , !P0 ;  /* 0xff8000001a1a7808 */ /* 0x000fe40004000000 */
[----:B------:R-:W-:-:S02]  /*4610*/  ISETP.GE.AND P0, PT, R69, R203, PT ;  /* 0x000000cb4500720c */ /* 0x000fc40003f06270 */
[----:B------:R-:W-:Y:S02]  /*4620*/  FSEL R27, R27, -INF , !P4 ;  /* 0xff8000001b1b7808 */ /* 0x000fe40006000000 */
[----:B------:R-:W-:Y:S02]  /*4630*/  FSEL R30, R30, -INF , !P1 ;  /* 0xff8000001e1e7808 */ /* 0x000fe40004800000 */
[----:B------:R-:W-:Y:S02]  /*4640*/  ISETP.GE.AND P1, PT, R73, R203, PT ;  /* 0x000000cb4900720c */ /* 0x000fe40003f26270 */
[----:B------:R-:W-:Y:S02]  /*4650*/  FSEL R144, R27, -INF , !P0 ;  /* 0xff8000001b907808 */ /* 0x000fe40004000000 */
[----:B------:R-:W-:Y:S02]  /*4660*/  ISETP.GE.AND P0, PT, R65, R207, PT ;  /* 0x000000cf4100720c */ /* 0x000fe40003f06270 */
[----:B------:R-:W-:-:S02]  /*4670*/  FSEL R140, R31, -INF , !P1 ;  /* 0xff8000001f8c7808 */ /* 0x000fc40004800000 */
[----:B------:R-:W-:Y:S02]  /*4680*/  ISETP.GT.AND P4, PT, R206, R65, PT ;  /* 0x00000041ce00720c */ /* 0x000fe40003f84270 */
[----:B------:R-:W-:Y:S02]  /*4690*/  ISETP.GE.AND P1, PT, R69, R207, PT ;  /* 0x000000cf4500720c */ /* 0x000fe40003f26270 */
[----:B------:R-:W-:Y:S02]  /*46a0*/  FSEL R170, R170, -INF , !P0 ;  /* 0xff800000aaaa7808 */ /* 0x000fe40004000000 */
[----:B------:R-:W-:Y:S02]  /*46b0*/  FSEL R23, R23, -INF , !P4 ;  /* 0xff80000017177808 */ /* 0x000fe40006000000 */
[----:B------:R-:W-:Y:S02]  /*46c0*/  ISETP.GT.AND P0, PT, R206, R64, PT ;  /* 0x00000040ce00720c */ /* 0x000fe40003f04270 */
[----:B------:R-:W-:-:S02]  /*46d0*/  FSEL R138, R25, -INF , !P1 ;  /* 0xff800000198a7808 */ /* 0x000fc40004800000 */
[C---:B------:R-:W-:Y:S02]  /*46e0*/  ISETP.GT.AND P4, PT, R206.reuse, R63, PT ;  /* 0x0000003fce00720c */ /* 0x040fe40003f84270 */
[----:B------:R-:W-:Y:S02]  /*46f0*/  ISETP.GT.AND P1, PT, R206, R67, PT ;  /* 0x00000043ce00720c */ /* 0x000fe40003f24270 */
[----:B------:R-:W-:Y:S02]  /*4700*/  FSEL R18, R18, -INF , !P0 ;  /* 0xff80000012127808 */ /* 0x000fe40004000000 */
[----:B------:R-:W-:Y:S02]  /*4710*/  ISETP.GE.AND P0, PT, R63, R203, PT ;  /* 0x000000cb3f00720c */ /* 0x000fe40003f06270 */
[----:B------:R-:W-:Y:S02]  /*4720*/  FSEL R19, R19, -INF , !P4 ;  /* 0xff80000013137808 */ /* 0x000fe40006000000 */
[----:B------:R-:W-:-:S02]  /*4730*/  FSEL R22, R22, -INF , !P1 ;  /* 0xff80000016167808 */ /* 0x000fc40004800000 */
[----:B------:R-:W-:Y:S02]  /*4740*/  FSEL R224, R34, -INF , !P2 ;  /* 0xff80000022e07808 */ /* 0x000fe40005000000 */
[-C--:B------:R-:W-:Y:S02]  /*4750*/  ISETP.GE.AND P1, PT, R65, R203.reuse, PT ;  /* 0x000000cb4100720c */ /* 0x080fe40003f26270 */
[----:B------:R-:W-:Y:S02]  /*4760*/  ISETP.GE.AND P2, PT, R74, R203, PT ;  /* 0x000000cb4a00720c */ /* 0x000fe40003f46270 */
[----:B------:R-:W-:Y:S02]  /*4770*/  FSEL R168, R19, -INF , !P0 ;  /* 0xff80000013a87808 */ /* 0x000fe40004000000 */
[----:B------:R-:W-:Y:S02]  /*4780*/  ISETP.GE.AND P0, PT, R61, R207, PT ;  /* 0x000000cf3d00720c */ /* 0x000fe40003f06270 */
[----:B------:R-:W-:-:S02]  /*4790*/  FSEL R164, R23, -INF , !P1 ;  /* 0xff80000017a47808 */ /* 0x000fc40004800000 */
[----:B------:R-:W-:Y:S02]  /*47a0*/  ISETP.GT.AND P4, PT, R206, R61, PT ;  /* 0x0000003dce00720c */ /* 0x000fe40003f84270 */
[----:B------:R-:W-:Y:S02]  /*47b0*/  FSEL R218, R30, -INF , !P2 ;  /* 0xff8000001eda7808 */ /* 0x000fe40005000000 */
[----:B------:R-:W-:Y:S02]  /*47c0*/  ISETP.GE.AND P1, PT, R63, R207, PT ;  /* 0x000000cf3f00720c */ /* 0x000fe40003f26270 */
[----:B------:R-:W-:Y:S02]  /*47d0*/  ISETP.GE.AND P2, PT, R71, R203, PT ;  /* 0x000000cb4700720c */ /* 0x000fe40003f46270 */
[----:B------:R-:W-:Y:S02]  /*47e0*/  FSEL R152, R109, -INF , !P0 ;  /* 0xff8000006d987808 */ /* 0x000fe40004000000 */
[----:B------:R-:W-:-:S02]  /*47f0*/  FSEL R118, R118, -INF , !P5 ;  /* 0xff80000076767808 */ /* 0x000fc40006800000 */
[----:B------:R-:W-:Y:S02]  /*4800*/  FSEL R111, R111, -INF , !P4 ;  /* 0xff8000006f6f7808 */ /* 0x000fe40006000000 */
[----:B------:R-:W-:Y:S02]  /*4810*/  ISETP.GT.AND P0, PT, R206, R60, PT ;  /* 0x0000003cce00720c */ /* 0x000fe40003f04270 */
[----:B------:R-:W-:Y:S02]  /*4820*/  ISETP.GE.AND P5, PT, R74, R207, PT ;  /* 0x000000cf4a00720c */ /* 0x000fe40003fa6270 */
[----:B------:R-:W-:Y:S02]  /*4830*/  FSEL R162, R162, -INF , !P1 ;  /* 0xff800000a2a27808 */ /* 0x000fe40004800000 */
[----:B------:R-:W-:Y:S02]  /*4840*/  ISETP.GT.AND P4, PT, R206, R54, PT ;  /* 0x00000036ce00720c */ /* 0x000fe40003f84270 */
[----:B------:R-:W-:-:S02]  /*4850*/  FSEL R214, R26, -INF , !P2 ;  /* 0xff8000001ad67808 */ /* 0x000fc40005000000 */
[----:B------:R-:W-:Y:S02]  /*4860*/  ISETP.GT.AND P1, PT, R206, R62, PT ;  /* 0x0000003ece00720c */ /* 0x000fe40003f24270 */
[-C--:B------:R-:W-:Y:S02]  /*4870*/  ISETP.GE.AND P2, PT, R67, R203.reuse, PT ;  /* 0x000000cb4300720c */ /* 0x080fe40003f46270 */
        /* <DEDUP_REMOVED lines=9> */
[----:B------:R-:W-:-:S02]  /*4910*/  FSEL R146, R107, -INF , !P0 ;  /* 0xff8000006b927808 */ /* 0x000fc40004000000 */
[----:B------:R-:W-:Y:S02]  /*4920*/  FSEL R142, R142, -INF , !P5 ;  /* 0xff8000008e8e7808 */ /* 0x000fe40006800000 */
[-C--:B------:R-:W-:Y:S02]  /*4930*/  ISETP.GE.AND P0, PT, R15, R207.reuse, PT ;  /* 0x000000cf0f00720c */ /* 0x080fe40003f06270 */
[----:B------:R-:W-:Y:S02]  /*4940*/  ISETP.GE.AND P5, PT, R67, R207, PT ;  /* 0x000000cf4300720c */ /* 0x000fe40003fa6270 */
[----:B------:R-:W-:Y:S02]  /*4950*/  FSEL R158, R111, -INF , !P1 ;  /* 0xff8000006f9e7808 */ /* 0x000fe40004800000 */
[----:B------:R-:W-:Y:S02]  /*4960*/  ISETP.GT.AND P4, PT, R206, R15, PT ;  /* 0x0000000fce00720c */ /* 0x000fe40003f84270 */
[----:B------:R-:W-:-:S02]  /*4970*/  FSEL R174, R18, -INF , !P2 ;  /* 0xff80000012ae7808 */ /* 0x000fc40005000000 */
[----:B------:R-:W-:Y:S02]  /*4980*/  ISETP.GE.AND P1, PT, R54, R207, PT ;  /* 0x000000cf3600720c */ /* 0x000fe40003f26270 */
[----:B------:R-:W-:Y:S02]  /*4990*/  ISETP.GE.AND P2, PT, R62, R203, PT ;  /* 0x000000cb3e00720c */ /* 0x000fe40003f46270 */
[----:B------:R-:W-:Y:S02]  /*49a0*/  FSEL R128, R101, -INF , !P0 ;  /* 0xff80000065807808 */ /* 0x000fe40004000000 */
[----:B------:R-:W-:Y:S02]  /*49b0*/  FSEL R172, R172, -INF , !P5 ;  /* 0xff800000acac7808 */ /* 0x000fe40006800000 */
[----:B------:R-:W-:Y:S02]  /*49c0*/  FSEL R103, R103, -INF , !P4 ;  /* 0xff80000067677808 */ /* 0x000fe40006000000 */
[----:B------:R-:W-:-:S02]  /*49d0*/  ISETP.GT.AND P0, PT, R206, R13, PT ;  /* 0x0000000dce00720c */ /* 0x000fc40003f04270 */
[----:B------:R-:W-:Y:S02]  /*49e0*/  ISETP.GE.AND P5, PT, R64, R207, PT ;  /* 0x000000cf4000720c */ /* 0x000fe40003fa6270 */
[----:B------:R-:W-:Y:S02]  /*49f0*/  FSEL R148, R105, -INF , !P1 ;  /* 0xff80000069947808 */ /* 0x000fe40004800000 */
[----:B------:R-:W-:Y:S02]  /*4a00*/  ISETP.GT.AND P4, PT, R206, R11, PT ;  /* 0x0000000bce00720c */ /* 0x000fe40003f84270 */
[----:B------:R-:W-:Y:S02]  /*4a10*/  FSEL R160, R110, -INF , !P2 ;  /* 0xff8000006ea07808 */ /* 0x000fe40005000000 */
[----:B------:R-:W-:Y:S02]  /*4a20*/  ISETP.GT.AND P1, PT, R206, R52, PT ;  /* 0x00000034ce00720c */ /* 0x000fe40003f24270 */
[----:B------:R-:W-:-:S02]  /*4a30*/  ISETP.GE.AND P2, PT, R60, R203, PT ;  /* 0x000000cb3c00720c */ /* 0x000fc40003f46270 */
[----:B------:R-:W-:Y:S02]  /*4a40*/  FSEL R98, R98, -INF , !P0 ;  /* 0xff80000062627808 */ /* 0x000fe40004000000 */
[----:B------:R-:W-:Y:S02]  /*4a50*/  FSEL R166, R166, -INF , !P5 ;  /* 0xff800000a6a67808 */ /* 0x000fe40006800000 */
[----:B------:R-:W-:Y:S02]  /*4a60*/  ISETP.GE.AND P0, PT, R11, R203, PT ;  /* 0x000000cb0b00720c */ /* 0x000fe40003f06270 */
[----:B------:R-:W-:Y:S02]  /*4a70*/  FSEL R99, R99, -INF , !P4 ;  /* 0xff80000063637808 */ /* 0x000fe40006000000 */
[----:B------:R-:W-:Y:S02]  /*4a80*/  ISETP.GE.AND P5, PT, R62, R207, PT ;  /* 0x000000cf3e00720c */ /* 0x000fe40003fa6270 */
[----:B------:R-:W-:-:S02]  /*4a90*/  FSEL R102, R102, -INF , !P1 ;  /* 0xff80000066667808 */ /* 0x000fc40004800000 */
[----:B------:R-:W-:Y:S02]  /*4aa0*/  FSEL R156, R106, -INF , !P2 ;  /* 0xff8000006a9c7808 */ /* 0x000fe40005000000 */
[-C--:B------:R-:W-:Y:S02]  /*4ab0*/  ISETP.GE.AND P1, PT, R15, R203.reuse, PT ;  /* 0x000000cb0f00720c */ /* 0x080fe40003f26270 */
[----:B------:R-:W-:Y:S02]  /*4ac0*/  ISETP.GE.AND P2, PT, R52, R203, PT ;  /* 0x000000cb3400720c */ /* 0x000fe40003f46270 */
[----:B------:R-:W-:Y:S02]  /*4ad0*/  FSEL R122, R99, -INF , !P0 ;  /* 0xff800000637a7808 */ /* 0x000fe40004000000 */
[----:B------:R-:W-:Y:S02]  /*4ae0*/  FSEL R154, R108, -INF , !P5 ;  /* 0xff8000006c9a7808 */ /* 0x000fe40006800000 */
[----:B------:R-:W-:-:S02]  /*4af0*/  ISETP.GE.AND P0, PT, R9, R207, PT ;  /* 0x000000cf0900720c */ /* 0x000fc40003f06270 */
[-C--:B------:R-:W-:Y:S02]  /*4b00*/  ISETP.GE.AND P5, PT, R60, R207.reuse, PT ;  /* 0x000000cf3c00720c */ /* 0x080fe40003fa6270 */
[----:B------:R-:W-:Y:S02]  /*4b10*/  FSEL R134, R103, -INF , !P1 ;  /* 0xff80000067867808 */ /* 0x000fe40004800000 */
[----:B------:R-:W-:Y:S02]  /*4b20*/  FSEL R136, R102, -INF , !P2 ;  /* 0xff80000066887808 */ /* 0x000fe40005000000 */
[----:B------:R-:W-:Y:S02]  /*4b30*/  ISETP.GE.AND P1, PT, R11, R207, PT ;  /* 0x000000cf0b00720c */ /* 0x000fe40003f26270 */
[----:B------:R-:W-:Y:S02]  /*4b40*/  ISETP.GE.AND P2, PT, R13, R203, PT ;  /* 0x000000cb0d00720c */ /* 0x000fe40003f46270 */
[----:B------:R-:W-:-:S02]  /*4b50*/  FSEL R57, R57, -INF , !P0 ;  /* 0xff80000039397808 */ /* 0x000fc40004000000 */
[----:B------:R-:W-:Y:S02]  /*4b60*/  FSEL R150, R104, -INF , !P5 ;  /* 0xff80000068967808 */ /* 0x000fe40006800000 */
[----:B------:R-:W-:Y:S02]  /*4b70*/  ISETP.GT.AND P0, PT, R206, R8, PT ;  /* 0x00000008ce00720c */ /* 0x000fe40003f04270 */
[----:B------:R-:W-:Y:S02]  /*4b80*/  ISETP.GE.AND P5, PT, R52, R207, PT ;  /* 0x000000cf3400720c */ /* 0x000fe40003fa6270 */
[----:B------:R-:W-:Y:S02]  /*4b90*/  FSEL R124, R97, -INF , !P1 ;  /* 0xff800000617c7808 */ /* 0x000fe40004800000 */
[----:B------:R-:W-:Y:S02]  /*4ba0*/  FSEL R132, R98, -INF , !P2 ;  /* 0xff80000062847808 */ /* 0x000fe40005000000 */
[----:B------:R-:W-:-:S02]  /*4bb0*/  ISETP.GT.AND P1, PT, R206, R10, PT ;  /* 0x0000000ace00720c */ /* 0x000fc40003f24270 */
[----:B------:R-:W-:Y:S02]  /*4bc0*/  ISETP.GT.AND P2, PT, R206, R9, PT ;  /* 0x00000009ce00720c */ /* 0x000fe40003f44270 */
[----:B------:R-:W-:Y:S02]  /*4bd0*/  FSEL R60, R90, -INF , !P0 ;  /* 0xff8000005a3c7808 */ /* 0x000fe40004000000 */
[----:B------:R-:W-:Y:S02]  /*4be0*/  FSEL R130, R100, -INF , !P5 ;  /* 0xff80000064827808 */ /* 0x000fe40006800000 */
[----:B------:R-:W-:Y:S02]  /*4bf0*/  ISETP.GT.U32.AND P0, PT, R55, R190, PT ;  /* 0x000000be3700720c */ /* 0x000fe40003f04070 */
[----:B------:R-:W-:Y:S02]  /*4c00*/  ISETP.GE.AND P5, PT, R13, R207, PT ;  /* 0x000000cf0d00720c */ /* 0x000fe40003fa6270 */
[----:B------:R-:W-:-:S02]  /*4c10*/  FSEL R64, R94, -INF , !P1 ;  /* 0xff8000005e407808 */ /* 0x000fc40004800000 */
[----:B------:R-:W-:Y:S02]  /*4c20*/  ISETP.GE.AND P1, PT, R9, R203, PT ;  /* 0x000000cb0900720c */ /* 0x000fe40003f26270 */
[----:B------:R-:W-:Y:S02]  /*4c30*/  FSEL R62, R95, -INF , !P2 ;  /* 0xff8000005f3e7808 */ /* 0x000fe40005000000 */
[----:B------:R-:W-:Y:S02]  /*4c40*/  FSEL R126, R96, -INF , !P5 ;  /* 0xff800000607e7808 */ /* 0x000fe40006800000 */
[C---:B------:R-:W-:Y:S02]  /*4c50*/  ISETP.GE.AND P5, PT, R10.reuse, R207, PT ;  /* 0x000000cf0a00720c */ /* 0x040fe40003fa6270 */
[----:B------:R-:W-:Y:S02]  /*4c60*/  ISETP.GE.AND P4, PT, R10, R203, PT ;  /* 0x000000cb0a00720c */ /* 0x000fe40003f86270 */
[----:B------:R-:W-:-:S02]  /*4c70*/  ISETP.GE.AND P2, PT, R8, R207, PT ;  /* 0x000000cf0800720c */ /* 0x000fc40003f46270 */
[----:B------:R-:W-:Y:S02]  /*4c80*/  FSEL R62, R62, -INF , !P1 ;  /* 0xff8000003e3e7808 */ /* 0x000fe40004800000 */
[----:B------:R-:W-:Y:S02]  /*4c90*/  ISETP.GT.AND P1, PT, R206, R0, PT ;  /* 0x00000000ce00720c */ /* 0x000fe40003f24270 */
[----:B------:R-:W-:Y:S02]  /*4ca0*/  FSEL R58, R92, -INF , !P5 ;  /* 0xff8000005c3a7808 */ /* 0x000fe40006800000 */
[----:B------:R-:W-:Y:S02]  /*4cb0*/  FSEL R64, R64, -INF , !P4 ;  /* 0xff80000040407808 */ /* 0x000fe40006000000 */
[----:B------:R-:W-:Y:S02]  /*4cc0*/  FSEL R54, R88, -INF , !P2 ;  /* 0xff80000058367808 */ /* 0x000fe40005000000 */
[----:B------:R-:W-:-:S02]  /*4cd0*/  ISETP.GE.AND P4, PT, R8, R203, PT ;  /* 0x000000cb0800720c */ /* 0x000fc40003f86270 */
[C---:B------:R-:W-:Y:S02]  /*4ce0*/  ISETP.GE.AND P5, PT, R0.reuse, R207, PT ;  /* 0x000000cf0000720c */ /* 0x040fe40003fa6270 */
[----:B------:R-:W-:Y:S02]  /*4cf0*/  ISETP.GE.AND P2, PT, R0, R203, PT ;  /* 0x000000cb0000720c */ /* 0x000fe40003f46270 */
[----:B------:R-:W-:Y:S02]  /*4d00*/  FSEL R50, R91, -INF , !P1 ;  /* 0xff8000005b327808 */ /* 0x000fe40004800000 */
[----:B------:R-:W-:Y:S02]  /*4d10*/  VIMNMX R208, PT, PT, RZ, R208, !PT ;  /* 0x000000d0ffd07248 */ /* 0x000fe40007fe0100 */
[----:B------:R-:W-:Y:S02]  /*4d20*/  VIMNMX R206, PT, PT, RZ, R206, !PT ;  /* 0x000000ceffce7248 */ /* 0x000fe40007fe0100 */
[----:B------:R-:W-:-:S02]  /*4d30*/  FSEL R60, R60, -INF , !P4 ;  /* 0xff8000003c3c7808 */ /* 0x000fc40006000000 */
        /* <DEDUP_REMOVED lines=16> */
.L_x_1742:
        /* <DEDUP_REMOVED lines=31> */
[----:B------:R-:W-:Y:S02]  /*5030*/  ISETP.GE.U32.AND P5, PT, R9, R10, PT ;  /* 0x0000000a0900720c */ /* 0x000fe40003fa6070 */
[----:B------:R-:W-:Y:S02]  /*5040*/  ISETP.GE.AND P2, PT, R0, RZ, PT ;  /* 0x000000ff0000720c */ /* 0x000fe40003f46270 */
[----:B------:R-:W-:-:S02]  /*5050*/  ISETP.NE.AND P1, PT, R18, RZ, PT ;  /* 0x000000ff1200720c */ /* 0x000fc40003f25270 */
[----:B------:R-:W-:-:S05]  /*5060*/  LOP3.LUT R0, RZ, R18, RZ, 0x33, !PT ;  /* 0x00000012ff007212 */ /* 0x000fca00078e33ff */
[----:B------:R-:W-:Y:S02]  /*5070*/  @P4 VIADD R11, R11, 0x1 ;  /* 0x000000010b0b4836 */ /* 0x000fe40000000000 */
[----:B------:R-:W-:Y:S02]  /*5080*/  @P5 IADD3 R15, PT, PT, R15, 0x1, RZ ;  /* 0x000000010f0f5810 */ /* 0x000fe40007ffe0ff */
[----:B------:R-:W-:Y:S02]  /*5090*/  @!P0 IMAD.MOV R11, RZ, RZ, -R11 ;  /* 0x000000ffff0b8224 */ /* 0x000fe400078e0a0b */
[----:B------:R-:W-:-:S03]  /*50a0*/  @!P2 IADD3 R15, PT, PT, -R15, RZ, RZ ;  /* 0x000000ff0f0fa210 */ /* 0x000fc60007ffe1ff */
        /* <DEDUP_REMOVED lines=21> */
.L_x_1743:
[----:B------:R-:W-:Y:S05]  /*5200*/  BSYNC.RECONVERGENT B0 ;  /* 0x0000000000007941 */ /* 0x000fea0003800200 */
.L_x_1741:
        /* <DEDUP_REMOVED lines=76> */
.L_x_1745:
[----:B------:R3:W-:Y:S02]  /*56d0*/  STS.128 [R201+0x8800], RZ ;  /* 0x008800ffc9007388 */ /* 0x0007e40000000c00 */
.L_x_1746:
[----:B------:R-:W-:Y:S05]  /*56e0*/  BSYNC.RECONVERGENT B0 ;  /* 0x0000000000007941 */ /* 0x000fea0003800200 */
.L_x_1744:
[----:B------:R-:W0:Y:S02]  /*56f0*/  LDGDEPBAR ;  /* 0x00000000000079af */ /* 0x000e240000000000 */
.L_x_1740:
[----:B------:R-:W-:Y:S05]  /*5700*/  BSYNC.RECONVERGENT B1 ;  /* 0x0000000000017941 */ /* 0x000fea0003800200 */
.L_x_1739:
[----:B------:R-:W4:Y:S01]  /*5710*/  LD.E R56, desc[UR4][R2.64+0xdc] ;  /* 0x0000dc0402387980 */ /* 0x000f22000c101900 */
[----:B--2---:R-:W-:Y:S01]  /*5720*/  FMNMX3.FTZ R11, R21, R72, R48, !PT ;  /* 0x00000048150b7276 */ /* 0x004fe20007810030 */
[----:B------:R-:W-:Y:S01]  /*5730*/  BSSY B2, `(.L_x_1747) ;  /* 0x000066e000027945 */ /* 0x000fe20003800000 */
        /* <DEDUP_REMOVED lines=31> */
[----:B------:R-:W-:Y:S01]  /*5930*/  LOP3.LUT R180, R6, 0x120, R117, 0xf8, !PT ;  /* 0x0000012006b47812 */ /* 0x000fe200078ef875 */
[----:B------:R-:W2:Y:S03]  /*5940*/  SHFL.BFLY PT, R11, R10, 0x2, 0x1f ;  /* 0x0c401f000a0b7f89 */ /* 0x000ea600000e0000 */
[----:B------:R-:W-:Y:S01]  /*5950*/  LEA R180, R180, R5, 0x1 ;  /* 0x00000005b4b47211 */ /* 0x000fe200078e08ff */
[----:B------:R-:W5:Y:S03]  /*5960*/  SHFL.BFLY PT, R9, R8, 0x2, 0x1f ;  /* 0x0c401f0008097f89 */ /* 0x000f6600000e0000 */
[----:B------:R-:W-:Y:S01]  /*5970*/  LEA R5, R7, R180, 0x1 ;  /* 0x000000b407057211 */ /* 0x000fe200078e08ff */
[----:B------:R-:W-:Y:S01]  /*5980*/  LDSM.16.MT88.4 R108, [R180+0x9000] ;  /* 0x00900000b46c783b */ /* 0x000fe20000004200 */
[----:B------:R-:W-:-:S03]  /*5990*/  IADD3 R215, PT, PT, R180, 0x9000, RZ ;  /* 0x00009000b4d77810 */ /* 0x000fc60007ffe0ff */
[----:B------:R-:W-:Y:S04]  /*59a0*/  LDSM.16.MT88.4 R84, [R5+0xb000] ;  /* 0x00b000000554783b */ /* 0x000fe80000004200 */
[----:B------:R-:W-:Y:S04]  /*59b0*/  LDSM.16.MT88.4 R100, [R5+0x9000] ;  /* 0x009000000564783b */ /* 0x000fe80000004200 */
[----:B------:R-:W-:Y:S01]  /*59c0*/  LDSM.16.MT88.4 R92, [R180+0xb000] ;  /* 0x00b00000b45c783b */ /* 0x000fe20000004200 */
[----:B--2---:R-:W-:-:S03]  /*59d0*/  FMNMX.FTZ R11, R10, R11, !PT ;  /* 0x0000000b0a0b7209 */ /* 0x004fc60007810000 */
[----:B------:R-:W-:Y:S01]  /*59e0*/  LDSM.16.MT88.4 R76, [R180+0xd000] ;  /* 0x00d00000b44c783b */ /* 0x000fe20000004200 */
[----:B-----5:R-:W-:-:S03]  /*59f0*/  FMNMX.FTZ R9, R8, R9, !PT ;  /* 0x0000000908097209 */ /* 0x020fc60007810000 */
[----:B------:R-:W2:Y:S04]  /*5a00*/  SHFL.BFLY PT, R0, R11, 0x1, 0x1f ;  /* 0x0c201f000b007f89 */ /* 0x000ea800000e0000 */
[----:B------:R-:W5:Y:S01]  /*5a10*/  SHFL.BFLY PT, R52, R9, 0x1, 0x1f ;  /* 0x0c201f0009347f89 */ /* 0x000f6200000e0000 */
[----:B--2---:R-:W-:Y:S02]  /*5a20*/  FMNMX.FTZ R0, R11, R0, !PT ;  /* 0x000000000b007209 */ /* 0x004fe40007810000 */
[----:B-----5:R-:W-:Y:S02]  /*5a30*/  FMNMX.FTZ R52, R9, R52, !PT ;  /* 0x0000003409347209 */ /* 0x020fe40007810000 */
        /* <DEDUP_REMOVED lines=18> */
[-CC-:B------:R-:W-:Y:S01]  /*5b60*/  FFMA.FTZ R37, R14, R56.reuse, -R61.reuse ;  /* 0x000000380e257223 */ /* 0x180fe2000001083d */
[----:B------:R-:W-:Y:S01]  /*5b70*/  LDSM.16.MT88.4 R20, [R5+0x9400] ;  /* 0x009400000514783b */ /* 0x000fe20000004200 */
[----:B------:R-:W4:Y:S01]  /*5b80*/  MUFU.EX2 R48, R72 ;  /* 0x0000004800307308 */ /* 0x000f220000000800 */
[-C--:B------:R-:W-:Y:S01]  /*5b90*/  FFMA.FTZ R40, R36, R56.reuse, -R61 ;  /* 0x0000003824287223 */ /* 0x080fe2000001083d */
[-CC-:B------:R-:W-:Y:S01]  /*5ba0*/  FFMA.FTZ R41, R24, R56.reuse, -R59.reuse ;  /* 0x0000003818297223 */ /* 0x180fe2000001083b */
[----:B------:R-:W5:Y:S01]  /*5bb0*/  LDSM.16.MT88.4 R12, [R5+0xb400] ;  /* 0x00b40000050c783b */ /* 0x000f620000004200 */
[----:B------:R-:W-:Y:S01]  /*5bc0*/  MUFU.EX2 R45, R45 ;  /* 0x0000002d002d7308 */ /* 0x000fe20000000800 */
[-C--:B------:R-:W-:Y:S01]  /*5bd0*/  FFMA.FTZ R38, R16, R56.reuse, -R59 ;  /* 0x0000003810267223 */ /* 0x080fe2000001083b */
[-C--:B------:R-:W-:Y:S01]  /*5be0*/  FFMA.FTZ R36, R32, R56.reuse, -R61 ;  /* 0x0000003820247223 */ /* 0x080fe2000001083d */
[-C--:B------:R-:W-:Y:S01]  /*5bf0*/  FFMA.FTZ R6, R28, R56.reuse, -R59 ;  /* 0x000000381c067223 */ /* 0x080fe2000001083b */
[----:B------:R-:W3:Y:S01]  /*5c00*/  MUFU.EX2 R42, R42 ;  /* 0x0000002a002a7308 */ /* 0x000ee20000000800 */
[----:B------:R-:W5:Y:S01]  /*5c10*/  LDSM.16.MT88.4 R32, [R180+0xd400] ;  /* 0x00d40000b420783b */ /* 0x000f620000004200 */
[-C--:B------:R-:W-:Y:S01]  /*5c20*/  FFMA.FTZ R121, R120, R56.reuse, -R61 ;  /* 0x0000003878797223 */ /* 0x080fe2000001083d */
[-CC-:B------:R-:W-:Y:S01]  /*5c30*/  FFMA.FTZ R65, R66, R56.reuse, -R59.reuse ;  /* 0x0000003842417223 */ /* 0x180fe2000001083b */
[----:B------:R-:W-:Y:S01]  /*5c40*/  MUFU.EX2 R47, R47 ;  /* 0x0000002f002f7308 */ /* 0x000fe20000000800 */
[----:B-1----:R-:W1:Y:S01]  /*5c50*/  LDSM.16.MT88.4 R16, [R180+0xb400] ;  /* 0x00b40000b410783b */ /* 0x002e620000004200 */
[----:B----4-:R-:W-:Y:S01]  /*5c60*/  F2FP.BF16.F32.PACK_AB R69, R48, R49 ;  /* 0x000000313045723e */ /* 0x010fe200000010ff */
[-C--:B------:R-:W-:Y:S01]  /*5c70*/  FFMA.FTZ R63, R224, R56.reuse, -R59 ;  /* 0x00000038e03f7223 */ /* 0x080fe2000001083b */
[----:B------:R-:W4:Y:S01]  /*5c80*/  MUFU.EX2 R46, R46 ;  /* 0x0000002e002e7308 */ /* 0x000f220000000800 */
[----:B------:R-:W1:Y:S01]  /*5c90*/  LDSM.16.MT88.4 R24, [R180+0x9400] ;  /* 0x00940000b418783b */ /* 0x000e620000004200 */
[-CC-:B------:R-:W-:Y:S01]  /*5ca0*/  FFMA.FTZ R67, R222, R56.reuse, -R61.reuse ;  /* 0x00000038de437223 */ /* 0x180fe2000001083d */
[-C--:B------:R-:W-:Y:S01]  /*5cb0*/  FFMA.FTZ R117, R118, R56.reuse, -R61 ;  /* 0x0000003876757223 */ /* 0x080fe2000001083d */
[----:B------:R-:W-:Y:S01]  /*5cc0*/  MUFU.EX2 R44, R44 ;  /* 0x0000002c002c7308 */ /* 0x000fe20000000800 */
[----:B------:R-:W1:Y:S01]  /*5cd0*/  LDSM.16.MT88.4 R28, [R5+0xd400] ;  /* 0x00d40000051c783b */ /* 0x000e620000004200 */
[----:B---3--:R-:W-:Y:S01]  /*5ce0*/  F2FP.BF16.F32.PACK_AB R71, R42, R45 ;  /* 0x0000002d2a47723e */ /* 0x008fe200000010ff */
[-CC-:B------:R-:W-:Y:S01]  /*5cf0*/  FFMA.FTZ R120, R116, R56.reuse, -R59.reuse ;  /* 0x0000003874787223 */ /* 0x180fe2000001083b */
[----:B------:R-:W3:Y:S01]  /*5d00*/  MUFU.EX2 R43, R43 ;  /* 0x0000002b002b7308 */ /* 0x000ee20000000800 */
[-C--:B------:R-:W-:Y:S01]  /*5d10*/  FFMA.FTZ R226, R226, R56.reuse, -R59 ;  /* 0x00000038e2e27223 */ /* 0x080fe2000001083b */
[-C--:B------:R-:W-:Y:S01]  /*5d20*/  FFMA.FTZ R220, R220, R56.reuse, -R61 ;  /* 0x00000038dcdc7223 */ /* 0x080fe2000001083d */
[-C--:B------:R-:W-:Y:S01]  /*5d30*/  FFMA.FTZ R123, R140, R56.reuse, -R59 ;  /* 0x000000388c7b7223 */ /* 0x080fe2000001083b */
[----:B------:R-:W-:Y:S01]  /*5d40*/  MUFU.EX2 R41, R41 ;  /* 0x0000002900297308 */ /* 0x000fe20000000800 */
[-CC-:B------:R-:W-:Y:S01]  /*5d50*/  FFMA.FTZ R125, R212, R56.reuse, -R61.reuse ;  /* 0x00000038d47d7223 */ /* 0x180fe2000001083d */
[----:B----4-:R-:W-:Y:S01]  /*5d60*/  F2FP.BF16.F32.PACK_AB R68, R46, R47 ;  /* 0x0000002f2e44723e */ /* 0x010fe200000010ff */
[-C--:B------:R-:W-:Y:S01]  /*5d70*/  FFMA.FTZ R127, R138, R56.reuse, -R61 ;  /* 0x000000388a7f7223 */ /* 0x080fe2000001083d */
[----:B------:R-:W-:Y:S01]  /*5d80*/  MUFU.EX2 R38, R38 ;  /* 0x0000002600267308 */ /* 0x000fe20000000800 */
[-CC-:B------:R-:W-:Y:S01]  /*5d90*/  FFMA.FTZ R144, R144, R56.reuse, -R59.reuse ;  /* 0x0000003890907223 */ /* 0x180fe2000001083b */
[-C--:B------:R-:W-:Y:S01]  /*5da0*/  FFMA.FTZ R218, R218, R56.reuse, -R59 ;  /* 0x00000038dada7223 */ /* 0x080fe2000001083b */
[-CC-:B------:R-:W-:Y:S01]  /*5db0*/  FFMA.FTZ R178, R178, R56.reuse, -R61.reuse ;  /* 0x00000038b2b27223 */ /* 0x180fe2000001083d */
[----:B------:R-:W-:Y:S01]  /*5dc0*/  MUFU.EX2 R7, R7 ;  /* 0x0000000700077308 */ /* 0x000fe20000000800 */
[----:B------:R-:W-:Y:S01]  /*5dd0*/  FFMA.FTZ R129, R142, R56, -R61 ;  /* 0x000000388e817223 */ /* 0x000fe2000001083d */
[----:B---3--:R-:W-:Y:S01]  /*5de0*/  F2FP.BF16.F32.PACK_AB R70, R43, R44 ;  /* 0x0000002c2b46723e */ /* 0x008fe200000010ff */
[-C--:B------:R-:W-:Y:S01]  /*5df0*/  FFMA.FTZ R131, R164, R56.reuse, -R59 ;  /* 0x00000038a4837223 */ /* 0x080fe2000001083b */
[----:B------:R-:W-:Y:S01]  /*5e00*/  MUFU.EX2 R40, R40 ;  /* 0x0000002800287308 */ /* 0x000fe20000000800 */
[-CC-:B------:R-:W-:Y:S01]  /*5e10*/  FFMA.FTZ R133, R172, R56.reuse, -R61.reuse ;  /* 0x00000038ac857223 */ /* 0x180fe2000001083d */
[-C--:B------:R-:W-:Y:S01]  /*5e20*/  FFMA.FTZ R135, R162, R56.reuse, -R61 ;  /* 0x00000038a2877223 */ /* 0x080fe2000001083d */
[-CC-:B------:R-:W-:Y:S01]  /*5e30*/  FFMA.FTZ R168, R168, R56.reuse, -R59.reuse ;  /* 0x00000038a8a87223 */ /* 0x180fe2000001083b */
[----:B------:R-:W3:Y:S01]  /*5e40*/  MUFU.EX2 R39, R39 ;  /* 0x0000002700277308 */ /* 0x000ee20000000800 */
[C---:B------:R-:W-:Y:S01]  /*5e50*/  HMMA.16816.F32.BF16 R88, R68.reuse, R84, RZ ;  /* 0x000000544458723c */ /* 0x040fe200000418ff */
[-C--:B------:R-:W-:Y:S01]  /*5e60*/  FFMA.FTZ R176, R176, R56.reuse, -R59 ;  /* 0x00000038b0b07223 */ /* 0x080fe2000001083b */
[-CC-:B------:R-:W-:Y:S01]  /*5e70*/  FFMA.FTZ R170, R170, R56.reuse, -R61.reuse ;  /* 0x00000038aaaa7223 */ /* 0x180fe2000001083d */
[----:B------:R-:W-:Y:S01]  /*5e80*/  MUFU.EX2 R37, R37 ;  /* 0x0000002500257308 */ /* 0x000fe20000000800 */
[-C--:B------:R-:W-:Y:S01]  /*5e90*/  FFMA.FTZ R137, R166, R56.reuse, -R61 ;  /* 0x00000038a6897223 */ /* 0x080fe2000001083d */
[-C--:B------:R-:W-:Y:S01]  /*5ea0*/  FFMA.FTZ R139, R156, R56.reuse, -R59 ;  /* 0x000000389c8b7223 */ /* 0x080fe2000001083b */
[-CC-:B------:R-:W-:Y:S01]  /*5eb0*/  FFMA.FTZ R141, R154, R56.reuse, -R61.reuse ;  /* 0x000000389a8d7223 */ /* 0x180fe2000001083d */
[----:B------:R-:W4:Y:S01]  /*5ec0*/  MUFU.EX2 R36, R36 ;  /* 0x0000002400247308 */ /* 0x000f220000000800 */
[C---:B------:R-:W-:Y:S01]  /*5ed0*/  HMMA.16816.F32.BF16 R84, R68.reuse, R86, RZ ;  /* 0x000000564454723c */ /* 0x040fe200000418ff */
[-C--:B------:R-:W-:Y:S01]  /*5ee0*/  FFMA.FTZ R143, R150, R56.reuse, -R61 ;  /* 0x00000038968f7223 */ /* 0x080fe2000001083d */
[-C--:B------:R-:W-:Y:S01]  /*5ef0*/  FFMA.FTZ R160, R160, R56.reuse, -R59 ;  /* 0x00000038a0a07223 */ /* 0x080fe2000001083b */
[----:B------:R-:W5:Y:S01]  /*5f00*/  MUFU.EX2 R6, R6 ;  /* 0x0000000600067308 */ /* 0x000f620000000800 */
[-C--:B------:R-:W-:Y:S01]  /*5f10*/  FFMA.FTZ R152, R152, R56.reuse, -R61 ;  /* 0x0000003898987223 */ /* 0x080fe2000001083d */
[-C--:B------:R-:W-:Y:S01]  /*5f20*/  FFMA.FTZ R145, R136, R56.reuse, -R59 ;  /* 0x0000003888917223 */ /* 0x080fe2000001083b */
[-CC-:B------:R-:W-:Y:S01]  /*5f30*/  FFMA.FTZ R147, R128, R56.reuse, -R61.reuse ;  /* 0x0000003880937223 */ /* 0x180fe2000001083d */
[----:B------:R-:W1:Y:S01]  /*5f40*/  MUFU.EX2 R66, R226 ;  /* 0x000000e200427308 */ /* 0x000e620000000800 */
[C---:B------:R-:W-:Y:S01]  /*5f50*/  HMMA.16816.F32.BF16 R104, R68.reuse, R100, RZ ;  /* 0x000000644468723c */ /* 0x040fe200000418ff */
[-C--:B------:R-:W-:Y:S01]  /*5f60*/  FFMA.FTZ R149, R124, R56.reuse, -R61 ;  /* 0x000000387c957223 */ /* 0x080fe2000001083d */
[-C--:B------:R-:W-:Y:S01]  /*5f70*/  FFMA.FTZ R151, R122, R56.reuse, -R59 ;  /* 0x000000387a977223 */ /* 0x080fe2000001083b */
[----:B------:R-:W1:Y:S01]  /*5f80*/  MUFU.EX2 R65, R65 ;  /* 0x0000004100417308 */ /* 0x000e620000000800 */
[-CC-:B------:R-:W-:Y:S01]  /*5f90*/  FFMA.FTZ R136, R130, R56.reuse, -R61.reuse ;  /* 0x0000003882887223 */ /* 0x180fe2000001083d */
[-C--:B------:R-:W-:Y:S01]  /*5fa0*/  FFMA.FTZ R126, R126, R56.reuse, -R61 ;  /* 0x000000387e7e7223 */ /* 0x080fe2000001083d */
[----:B------:R-:W-:Y:S01]  /*5fb0*/  FADD.FTZ R48, R49, R48 ;  /* 0x0000003031307221 */ /* 0x000fe20000010000 */
[----:B------:R-:W1:Y:S01]  /*5fc0*/  MUFU.EX2 R63, R63 ;  /* 0x0000003f003f7308 */ /* 0x000e620000000800 */
[C---:B------:R-:W-:Y:S01]  /*5fd0*/  HMMA.16816.F32.BF16 R100, R68.reuse, R102, RZ ;  /* 0x000000664464723c */ /* 0x040fe200000418ff */
[----:B------:R-:W-:Y:S01]  /*5fe0*/  FADD.FTZ R47, R47, R46 ;  /* 0x0000002e2f2f7221 */ /* 0x000fe20000010000 */
[----:B------:R-:W-:Y:S01]  /*5ff0*/  FADD.FTZ R45, R45, R48 ;  /* 0x000000302d2d7221 */ /* 0x000fe20000010000 */
[----:B------:R-:W-:Y:S01]  /*6000*/  MUFU.EX2 R67, R67 ;  /* 0x0000004300437308 */ /* 0x000fe20000000800 */
[----:B------:R-:W-:Y:S01]  /*6010*/  FFMA.FTZ R219, R50, R56, -R59 ;  /* 0x0000003832db7223 */ /* 0x000fe2000001083b */
[----:B------:R-:W-:Y:S01]  /*6020*/  FADD.FTZ R44, R44, R47 ;  /* 0x0000002f2c2c7221 */ /* 0x000fe20000010000 */
[----:B------:R-:W-:Y:S01]  /*6030*/  FADD.FTZ R42, R42, R45 ;  /* 0x0000002d2a2a7221 */ /* 0x000fe20000010000 */
[----:B------:R-:W-:Y:S01]  /*6040*/  MUFU.EX2 R118, R220 ;  /* 0x000000dc00767308 */ /* 0x000fe20000000800 */
[C---:B------:R-:W-:Y:S01]  /*6050*/  HMMA.16816.F32.BF16 R112, R68.reuse, R108, RZ ;  /* 0x0000006c4470723c */ /* 0x040fe200000418ff */
[----:B------:R-:W-:Y:S01]  /*6060*/  FADD.FTZ R43, R43, R44 ;  /* 0x0000002c2b2b7221 */ /* 0x000fe20000010000 */
[----:B------:R-:W-:Y:S01]  /*6070*/  ISETP.GT.U32.AND P0, PT, R55, R190, PT ;  /* 0x000000be3700720c */ /* 0x000fe20003f04070 */
[----:B------:R-:W-:Y:S04]  /*6080*/  MUFU.EX2 R117, R117 ;  /* 0x0000007500757308 */ /* 0x000fe80000000800 */
[----:B------:R2:W-:Y:S01]  /*6090*/  MUFU.EX2 R116, R121 ;  /* 0x0000007900747308 */ /* 0x0005e20000000800 */
[C---:B------:R-:W-:Y:S03]  /*60a0*/  HMMA.16816.F32.BF16 R96, R68.reuse, R92, RZ ;  /* 0x0000005c4460723c */ /* 0x040fe600000418ff */
[----:B------:R-:W1:Y:S04]  /*60b0*/  MUFU.EX2 R120, R120 ;  /* 0x0000007800787308 */ /* 0x000e680000000800 */
[----:B------:R3:W1:Y:S01]  /*60c0*/  MUFU.EX2 R140, R218 ;  /* 0x000000da008c7308 */ /* 0x0006620000000800 */
[----:B------:R-:W-:Y:S03]  /*60d0*/  HMMA.16816.F32.BF16 R80, R68, R76, RZ ;  /* 0x0000004c4450723c */ /* 0x000fe600000418ff */
[----:B------:R-:W1:Y:S01]  /*60e0*/  MUFU.EX2 R123, R123 ;  /* 0x0000007b007b7308 */ /* 0x000e620000000800 */
[----:B--2---:R-:W-:-:S03]  /*60f0*/  FFMA.FTZ R121, R214, R56, -R59 ;  /* 0x00000038d6797223 */ /* 0x004fc6000001083b */
[----:B------:R-:W-:Y:S01]  /*6100*/  MUFU.EX2 R125, R125 ;  /* 0x0000007d007d7308 */ /* 0x000fe20000000800 */
[----:B------:R-:W-:Y:S03]  /*6110*/  HMMA.16816.F32.BF16 R108, R68, R110, RZ ;  /* 0x0000006e446c723c */ /* 0x000fe600000418ff */
[----:B------:R-:W-:Y:S01]  /*6120*/  MUFU.EX2 R121, R121 ;  /* 0x0000007900797308 */ /* 0x000fe20000000800 */
[----:B---3--:R-:W-:-:S03]  /*6130*/  FFMA.FTZ R218, R51, R56, -R61 ;  /* 0x0000003833da7223 */ /* 0x008fc6000001083d */
[----:B------:R-:W2:Y:S01]  /*6140*/  MUFU.EX2 R142, R178 ;  /* 0x000000b2008e7308 */ /* 0x000ea20000000800 */
[C---:B------:R-:W-:Y:S03]  /*6150*/  HMMA.16816.F32.BF16 R92, R68.reuse, R94, RZ ;  /* 0x0000005e445c723c */ /* 0x040fe600000418ff */
[----:B------:R3:W-:Y:S04]  /*6160*/  MUFU.EX2 R138, R129 ;  /* 0x00000081008a7308 */ /* 0x0007e80000000800 */
[----:B------:R-:W2:Y:S01]  /*6170*/  MUFU.EX2 R127, R127 ;  /* 0x0000007f007f7308 */ /* 0x000ea20000000800 */
[C---:B------:R-:W-:Y:S03]  /*6180*/  HMMA.16816.F32.BF16 R76, R68.reuse, R78, RZ ;  /* 0x0000004e444c723c */ /* 0x040fe600000418ff */
[----:B------:R-:W2:Y:S04]  /*6190*/  MUFU.EX2 R144, R144 ;  /* 0x0000009000907308 */ /* 0x000ea80000000800 */
[----:B------:R-:W-:Y:S01]  /*61a0*/  MUFU.EX2 R164, R176 ;  /* 0x000000b000a47308 */ /* 0x000fe20000000800 */
[----:B------:R-:W-:Y:S01]  /*61b0*/  HMMA.16816.F32.BF16 R72, R68, R8, RZ ;  /* 0x000000084448723c */ /* 0x000fe200000418ff */
[----:B------:R-:W-:Y:S01]  /*61c0*/  F2FP.BF16.F32.PACK_AB R8, R39, R40 ;  /* 0x000000282708723e */ /* 0x000fe200000010ff */
[----:B---3--:R-:W-:Y:S01]  /*61d0*/  FFMA.FTZ R129, R174, R56, -R59 ;  /* 0x00000038ae817223 */ /* 0x008fe2000001083b */
[----:B------:R-:W-:Y:S01]  /*61e0*/  F2FP.BF16.F32.PACK_AB R9, R38, R41 ;  /* 0x000000292609723e */ /* 0x000fe200000010ff */
[----:B------:R-:W-:Y:S01]  /*61f0*/  MUFU.EX2 R131, R131 ;  /* 0x0000008300837308 */ /* 0x000fe20000000800 */
[----:B------:R-:W-:-:S03]  /*6200*/  FADD.FTZ R41, R41, R42 ;  /* 0x0000002a29297221 */ /* 0x000fc60000010000 */
[----:B------:R-:W-:Y:S01]  /*6210*/  HMMA.16816.F32.BF16 R68, R68, R10, RZ ;  /* 0x0000000a4444723c */ /* 0x000fe200000418ff */
[----:B----4-:R-:W-:Y:S01]  /*6220*/  F2FP.BF16.F32.PACK_AB R10, R36, R37 ;  /* 0x00000025240a723e */ /* 0x010fe200000010ff */
[----:B------:R-:W-:Y:S01]  /*6230*/  MUFU.EX2 R129, R129 ;  /* 0x0000008100817308 */ /* 0x000fe20000000800 */
[----:B-----5:R-:W-:Y:S01]  /*6240*/  F2FP.BF16.F32.PACK_AB R11, R6, R7 ;  /* 0x00000007060b723e */ /* 0x020fe200000010ff */
[----:B------:R-:W-:Y:S02]  /*6250*/  FADD.FTZ R38, R38, R41 ;  /* 0x0000002926267221 */ /* 0x000fe40000010000 */
[----:B------:R-:W-:Y:S02]  /*6260*/  MUFU.EX2 R133, R133 ;  /* 0x0000008500857308 */ /* 0x000fe40000000800 */
[----:B------:R-:W-:Y:S02]  /*6270*/  FADD.FTZ R7, R7, R38 ;  /* 0x0000002607077221 */ /* 0x000fe40000010000 */
[----:B------:R-:W-:Y:S01]  /*6280*/  HMMA.16816.F32.BF16 R88, R8, R12, R88 ;  /* 0x0000000c0858723c */ /* 0x000fe20000041858 */
[----:B------:R-:W3:Y:S01]  /*6290*/  MUFU.EX2 R166, R170 ;  /* 0x000000aa00a67308 */ /* 0x000ee20000000800 */
[----:B------:R-:W-:-:S03]  /*62a0*/  FADD.FTZ R7, R6, R7 ;  /* 0x0000000706077221 */ /* 0x000fc60000010000 */
[----:B------:R4:W-:Y:S01]  /*62b0*/  MUFU.EX2 R162, R137 ;  /* 0x0000008900a27308 */ /* 0x0009e20000000800 */
[----:B-1----:R-:W-:Y:S02]  /*62c0*/  FADD.FTZ R6, R66, R7 ;  /* 0x0000000742067221 */ /* 0x002fe40000010000 */
[----:B------:R-:W-:Y:S01]  /*62d0*/  HMMA.16816.F32.BF16 R84, R8, R14, R84 ;  /* 0x0000000e0854723c */ /* 0x000fe20000041854 */
[----:B------:R-:W1:Y:S01]  /*62e0*/  LDSM.16.MT88.4 R12, [R5+0xb800] ;  /* 0x00b80000050c783b */ /* 0x000e620000004200 */
[----:B------:R-:W5:Y:S01]  /*62f0*/  MUFU.EX2 R135, R135 ;  /* 0x0000008700877308 */ /* 0x000f620000000800 */
[----:B------:R-:W-:-:S03]  /*6300*/  FADD.FTZ R6, R65, R6 ;  /* 0x0000000641067221 */ /* 0x000fc60000010000 */
[----:B------:R-:W5:Y:S01]  /*6310*/  MUFU.EX2 R168, R168 ;  /* 0x000000a800a87308 */ /* 0x000f620000000800 */
[----:B------:R-:W-:Y:S01]  /*6320*/  FADD.FTZ R7, R63, R6 ;  /* 0x000000063f077221 */ /* 0x000fe20000010000 */
[C---:B------:R-:W-:Y:S02]  /*6330*/  HMMA.16816.F32.BF16 R104, R8.reuse, R20, R104 ;  /* 0x000000140868723c */ /* 0x040fe40000041868 */
[----:B------:R-:W-:Y:S01]  /*6340*/  MUFU.EX2 R139, R139 ;  /* 0x0000008b008b7308 */ /* 0x000fe20000000800 */
[----:B----4-:R-:W-:Y:S01]  /*6350*/  FFMA.FTZ R137, R158, R56, -R59 ;  /* 0x000000389e897223 */ /* 0x010fe2000001083b */
[----:B------:R-:W-:Y:S02]  /*6360*/  FADD.FTZ R7, R120, R7 ;  /* 0x0000000778077221 */ /* 0x000fe40000010000 */
[----:B------:R-:W-:Y:S02]  /*6370*/  MUFU.EX2 R158, R160 ;  /* 0x000000a0009e7308 */ /* 0x000fe40000000800 */
[----:B------:R-:W-:Y:S01]  /*6380*/  HMMA.16816.F32.BF16 R100, R8, R22, R100 ;  /* 0x000000160864723c */ /* 0x000fe20000041864 */
[----:B------:R-:W4:Y:S01]  /*6390*/  LDSM.16.MT88.4 R20, [R5+0x9800] ;  /* 0x009800000514783b */ /* 0x000f220000004200 */
[----:B------:R-:W-:Y:S01]  /*63a0*/  MUFU.EX2 R137, R137 ;  /* 0x0000008900897308 */ /* 0x000fe20000000800 */
[----:B------:R-:W-:-:S03]  /*63b0*/  FADD.FTZ R6, R140, R7 ;  /* 0x000000078c067221 */ /* 0x000fc60000010000 */
[----:B------:R-:W-:Y:S01]  /*63c0*/  MUFU.EX2 R141, R141 ;  /* 0x0000008d008d7308 */ /* 0x000fe20000000800 */
[----:B------:R-:W-:Y:S01]  /*63d0*/  FADD.FTZ R6, R123, R6 ;  /* 0x000000067b067221 */ /* 0x000fe20000010000 */
[C---:B------:R-:W-:Y:S02]  /*63e0*/  HMMA.16816.F32.BF16 R80, R8.reuse, R32, R80 ;  /* 0x000000200850723c */ /* 0x040fe40000041850 */
[----:B------:R-:W5:Y:S04]  /*63f0*/  MUFU.EX2 R150, R152 ;  /* 0x0000009800967308 */ /* 0x000f680000000800 */
[----:B------:R-:W-:Y:S02]  /*6400*/  MUFU.EX2 R143, R143 ;  /* 0x0000008f008f7308 */ /* 0x000fe40000000800 */
[C---:B------:R-:W-:Y:S01]  /*6410*/  HMMA.16816.F32.BF16 R76, R8.reuse, R34, R76 ;  /* 0x00000022084c723c */ /* 0x040fe2000004184c */
[----:B------:R-:W2:Y:S01]  /*6420*/  LDSM.16.MT88.4 R32, [R180+0xd800] ;  /* 0x00d80000b420783b */ /* 0x000ea20000004200 */
[----:B------:R-:W-:Y:S04]  /*6430*/  MUFU.EX2 R145, R145 ;  /* 0x0000009100917308 */ /* 0x000fe80000000800 */
[----:B------:R-:W-:Y:S02]  /*6440*/  MUFU.EX2 R128, R136 ;  /* 0x0000008800807308 */ /* 0x000fe40000000800 */
[C---:B------:R-:W-:Y:S02]  /*6450*/  HMMA.16816.F32.BF16 R96, R8.reuse, R16, R96 ;  /* 0x000000100860723c */ /* 0x040fe40000041860 */
[----:B------:R-:W-:Y:S04]  /*6460*/  MUFU.EX2 R147, R147 ;  /* 0x0000009300937308 */ /* 0x000fe80000000800 */
[----:B------:R-:W-:Y:S02]  /*6470*/  MUFU.EX2 R124, R126 ;  /* 0x0000007e007c7308 */ /* 0x000fe40000000800 */
        /* <DEDUP_REMOVED lines=8> */
[----:B------:R-:W5:Y:S07]  /*6500*/  LDSM.16.MT88.4 R24, [R180+0x9800] ;  /* 0x00980000b418783b */ /* 0x000f6e0000004200 */
[C---:B------:R-:W-:Y:S08]  /*6510*/  HMMA.16816.F32.BF16 R72, R8.reuse, R28, R72 ;  /* 0x0000001c0848723c */ /* 0x040ff00000041848 */
[----:B------:R-:W-:Y:S01]  /*6520*/  HMMA.16816.F32.BF16 R68, R8, R30, R68 ;  /* 0x0000001e0844723c */ /* 0x000fe20000041844 */
[----:B------:R-:W-:Y:S01]  /*6530*/  F2FP.BF16.F32.PACK_AB R8, R118, R67 ;  /* 0x000000437608723e */ /* 0x000fe200000010ff */
[----:B------:R-:W5:Y:S01]  /*6540*/  LDSM.16.MT88.4 R28, [R5+0xd800] ;  /* 0x00d80000051c783b */ /* 0x000f620000004200 */
        /* <DEDUP_REMOVED lines=12> */
[C---:B---3--:R-:W-:Y:S08]  /*6610*/  HMMA.16816.F32.BF16 R96, R8.reuse, R16, R96 ;  /* 0x000000100860723c */ /* 0x048ff00000041860 */
[C---:B------:R-:W-:Y:S01]  /*6620*/  HMMA.16816.F32.BF16 R92, R8.reuse, R18, R92 ;  /* 0x00000012085c723c */ /* 0x040fe2000004185c */
[----:B------:R-:W3:Y:S07]  /*6630*/  LDSM.16.MT88.4 R16, [R180+0xbc00] ;  /* 0x00bc0000b410783b */ /* 0x000eee0000004200 */
[C---:B-----5:R-:W-:Y:S08]  /*6640*/  HMMA.16816.F32.BF16 R112, R8.reuse, R24, R112 ;  /* 0x000000180870723c */ /* 0x060ff00000041870 */
        /* <DEDUP_REMOVED lines=8> */
[----:B------:R-:W-:Y:S01]  /*66d0*/  F2FP.BF16.F32.PACK_AB R11, R144, R121 ;  /* 0x00000079900b723e */ /* 0x000fe200000010ff */
[----:B------:R-:W-:-:S06]  /*66e0*/  FADD.FTZ R121, R121, R6 ;  /* 0x0000000679797221 */ /* 0x000fcc0000010000 */
        /* <DEDUP_REMOVED lines=18> */
[----:B------:R-:W-:Y:S01]  /*6810*/  LDSM.16.MT88.4 R28, [R180+0xa400] ;  /* 0x00a40000b41c783b */ /* 0x000fe20000004200 */
        /* <DEDUP_REMOVED lines=9> */
[----:B--2---:R-:W-:Y:S01]  /*68b0*/  HMMA.16816.F32.BF16 R80, R8, R32, R80 ;  /* 0x000000200850723c */ /* 0x004fe20000041850 */
[-C--:B------:R-:W-:Y:S01]  /*68c0*/  FFMA.FTZ R32, R148, R56.reuse, -R61 ;  /* 0x0000003894207223 */ /* 0x080fe2000001083d */
[----:B------:R-:W-:-:S03]  /*68d0*/  FFMA.FTZ R148, R146, R56, -R59 ;  /* 0x0000003892947223 */ /* 0x000fc6000001083b */
[----:B------:R2:W1:Y:S03]  /*68e0*/  MUFU.EX2 R146, R32 ;  /* 0x0000002000927308 */ /* 0x0004660000000800 */
[C---:B---3--:R-:W-:Y:S01]  /*68f0*/  HMMA.16816.F32.BF16 R88, R8.reuse, R16, R88 ;  /* 0x000000100858723c */ /* 0x048fe20000041858 */
[----:B------:R-:W3:Y:S07]  /*6900*/  MUFU.EX2 R148, R148 ;  /* 0x0000009400947308 */ /* 0x000eee0000000800 */
[C---:B------:R-:W-:Y:S01]  /*6910*/  HMMA.16816.F32.BF16 R84, R8.reuse, R18, R84 ;  /* 0x000000120854723c */ /* 0x040fe20000041854 */
[----:B------:R-:W4:Y:S07]  /*6920*/  LDSM.16.MT88.4 R16, [R5+0xc400] ;  /* 0x00c400000510783b */ /* 0x000f2e0000004200 */
[C---:B-----5:R-:W-:Y:S08]  /*6930*/  HMMA.16816.F32.BF16 R112, R8.reuse, R24, R112 ;  /* 0x000000180870723c */ /* 0x060ff00000041870 */
[C---:B------:R-:W-:Y:S01]  /*6940*/  HMMA.16816.F32.BF16 R108, R8.reuse, R26, R108 ;  /* 0x0000001a086c723c */ /* 0x040fe2000004186c */
[----:B------:R-:W5:Y:S07]  /*6950*/  LDSM.16.MT88.4 R24, [R5+0xa400] ;  /* 0x00a400000518783b */ /* 0x000f6e0000004200 */
[C---:B------:R-:W-:Y:S01]  /*6960*/  HMMA.16816.F32.BF16 R76, R8.reuse, R34, R76 ;  /* 0x00000022084c723c */ /* 0x040fe2000004184c */
[----:B--2---:R-:W-:Y:S07]  /*6970*/  LDSM.16.MT88.4 R32, [R5+0xe400] ;  /* 0x00e400000520783b */ /* 0x004fee0000004200 */
[C---:B-1----:R-:W-:Y:S08]  /*6980*/  HMMA.16816.F32.BF16 R72, R8.reuse, R12, R72 ;  /* 0x0000000c0848723c */ /* 0x042ff00000041848 */
[----:B------:R-:W-:Y:S01]  /*6990*/  HMMA.16816.F32.BF16 R68, R8, R14, R68 ;  /* 0x0000000e0844723c */ /* 0x000fe20000041844 */
[----:B------:R-:W1:Y:S01]  /*69a0*/  LDSM.16.MT88.4 R12, [R180+0xe400] ;  /* 0x00e40000b40c783b */ /* 0x000e620000004200 */
[----:B------:R-:W-:-:S02]  /*69b0*/  F2FP.BF16.F32.PACK_AB R8, R150, R141 ;  /* 0x0000008d9608723e */ /* 0x000fc400000010ff */
[----:B------:R-:W-:Y:S02]  /*69c0*/  F2FP.BF16.F32.PACK_AB R9, R137, R158 ;  /* 0x0000009e8909723e */ /* 0x000fe400000010ff */
[----:B------:R-:W-:Y:S02]  /*69d0*/  F2FP.BF16.F32.PACK_AB R10, R146, R143 ;  /* 0x0000008f920a723e */ /* 0x000fe400000010ff */
[----:B---3--:R-:W-:-:S07]  /*69e0*/  F2FP.BF16.F32.PACK_AB R11, R148, R139 ;  /* 0x0000008b940b723e */ /* 0x008fce00000010ff */
[C---:B----4-:R-:W-:Y:S08]  /*69f0*/  HMMA.16816.F32.BF16 R96, R8.reuse, R20, R96 ;  /* 0x000000140860723c */ /* 0x050ff00000041860 */
[C---:B------:R-:W-:Y:S01]  /*6a00*/  HMMA.16816.F32.BF16 R92, R8.reuse, R22, R92 ;  /* 0x00000016085c723c */ /* 0x040fe2000004185c */
[----:B------:R-:W2:Y:S07]  /*6a10*/  LDSM.16.MT88.4 R20, [R5+0xa800] ;  /* 0x00a800000514783b */ /* 0x000eae0000004200 */
[----:B------:R-:W-:Y:S01]  /*6a20*/  HMMA.16816.F32.BF16 R88, R8, R16, R88 ;  /* 0x000000100858723c */ /* 0x000fe20000041858 */
[-CC-:B------:R-:W-:Y:S01]  /*6a30*/  FFMA.FTZ R16, R134, R56.reuse, -R59.reuse ;  /* 0x0000003886107223 */ /* 0x180fe2000001083b */
[----:B------:R-:W-:-:S03]  /*6a40*/  FFMA.FTZ R134, R132, R56, -R59 ;  /* 0x0000003884867223 */ /* 0x000fc6000001083b */
[----:B------:R3:W4:Y:S03]  /*6a50*/  MUFU.EX2 R132, R16 ;  /* 0x0000001000847308 */ /* 0x0007260000000800 */
[C---:B------:R-:W-:Y:S01]  /*6a60*/  HMMA.16816.F32.BF16 R112, R8.reuse, R28, R112 ;  /* 0x0000001c0870723c */ /* 0x040fe20000041870 */
[----:B------:R-:W4:Y:S07]  /*6a70*/  MUFU.EX2 R130, R134 ;  /* 0x0000008600827308 */ /* 0x000f2e0000000800 */
[C---:B------:R-:W-:Y:S01]  /*6a80*/  HMMA.16816.F32.BF16 R108, R8.reuse, R30, R108 ;  /* 0x0000001e086c723c */ /* 0x040fe2000004186c */
[----:B------:R-:W2:Y:S07]  /*6a90*/  LDSM.16.MT88.4 R28, [R180+0xa800] ;  /* 0x00a80000b41c783b */ /* 0x000eae0000004200 */
[C---:B-----5:R-:W-:Y:S08]  /*6aa0*/  HMMA.16816.F32.BF16 R104, R8.reuse, R24, R104 ;  /* 0x000000180868723c */ /* 0x060ff00000041868 */
[C---:B------:R-:W-:Y:S01]  /*6ab0*/  HMMA.16816.F32.BF16 R100, R8.reuse, R26, R100 ;  /* 0x0000001a0864723c */ /* 0x040fe20000041864 */
[----:B------:R-:W-:Y:S07]  /*6ac0*/  LDSM.16.MT88.4 R24, [R180+0xc800] ;  /* 0x00c80000b418783b */ /* 0x000fee0000004200 */
[C---:B------:R-:W-:Y:S01]  /*6ad0*/  HMMA.16816.F32.BF16 R84, R8.reuse, R18, R84 ;  /* 0x000000120854723c */ /* 0x040fe20000041854 */
[----:B---3--:R-:W3:Y:S07]  /*6ae0*/  LDSM.16.MT88.4 R16, [R5+0xc800] ;  /* 0x00c800000510783b */ /* 0x008eee0000004200 */
[C---:B-1----:R-:W-:Y:S08]  /*6af0*/  HMMA.16816.F32.BF16 R80, R8.reuse, R12, R80 ;  /* 0x0000000c0850723c */ /* 0x042ff00000041850 */
[C---:B------:R-:W-:Y:S01]  /*6b00*/  HMMA.16816.F32.BF16 R76, R8.reuse, R14, R76 ;  /* 0x0000000e084c723c */ /* 0x040fe2000004184c */
[----:B------:R-:W1:Y:S07]  /*6b10*/  LDSM.16.MT88.4 R12, [R180+0xe800] ;  /* 0x00e80000b40c783b */ /* 0x000e6e0000004200 */
[C---:B------:R-:W-:Y:S08]  /*6b20*/  HMMA.16816.F32.BF16 R72, R8.reuse, R32, R72 ;  /* 0x000000200848723c */ /* 0x040ff00000041848 */
[----:B------:R-:W-:Y:S01]  /*6b30*/  HMMA.16816.F32.BF16 R68, R8, R34, R68 ;  /* 0x000000220844723c */ /* 0x000fe20000041844 */
[----:B------:R-:W-:-:S02]  /*6b40*/  F2FP.BF16.F32.PACK_AB R8, R147, R128 ;  /* 0x000000809308723e */ /* 0x000fc400000010ff */
[----:B----4-:R-:W-:Y:S02]  /*6b50*/  F2FP.BF16.F32.PACK_AB R9, R132, R145 ;  /* 0x000000918409723e */ /* 0x010fe400000010ff */
[----:B------:R-:W-:Y:S02]  /*6b60*/  F2FP.BF16.F32.PACK_AB R10, R149, R124 ;  /* 0x0000007c950a723e */ /* 0x000fe400000010ff */
[----:B------:R-:W-:-:S07]  /*6b70*/  F2FP.BF16.F32.PACK_AB R11, R151, R130 ;  /* 0x00000082970b723e */ /* 0x000fce00000010ff */
[C---:B--2---:R-:W-:Y:S08]  /*6b80*/  HMMA.16816.F32.BF16 R104, R8.reuse, R20, R104 ;  /* 0x000000140868723c */ /* 0x044ff00000041868 */
[C---:B------:R-:W-:Y:S01]  /*6b90*/  HMMA.16816.F32.BF16 R100, R8.reuse, R22, R100 ;  /* 0x000000160864723c */ /* 0x040fe20000041864 */
[----:B------:R-:W2:Y:S07]  /*6ba0*/  LDSM.16.MT88.4 R20, [R5+0xe800] ;  /* 0x00e800000514783b */ /* 0x000eae0000004200 */
[----:B------:R-:W-:Y:S01]  /*6bb0*/  HMMA.16816.F32.BF16 R108, R8, R30, R108 ;  /* 0x0000001e086c723c */ /* 0x000fe2000004186c */
[----:B------:R-:W-:-:S04]  /*6bc0*/  FADD.FTZ R30, R40, R43 ;  /* 0x0000002b281e7221 */ /* 0x000fc80000010000 */
[----:B------:R-:W-:-:S03]  /*6bd0*/  FADD.FTZ R30, R39, R30 ;  /* 0x0000001e271e7221 */ /* 0x000fc60000010000 */
[----:B---3--:R-:W-:Y:S01]  /*6be0*/  HMMA.16816.F32.BF16 R88, R8, R16, R88 ;  /* 0x000000100858723c */ /* 0x008fe20000041858 */
[----:B------:R-:W-:-:S04]  /*6bf0*/  FADD.FTZ R37, R37, R30 ;  /* 0x0000001e25257221 */ /* 0x000fc80000010000 */
[----:B------:R-:W-:-:S03]  /*6c00*/  FADD.FTZ R36, R36, R37 ;  /* 0x0000002524247221 */ /* 0x000fc60000010000 */
[----:B------:R-:W-:Y:S01]  /*6c10*/  HMMA.16816.F32.BF16 R84, R8, R18, R84 ;  /* 0x000000120854723c */ /* 0x000fe20000041854 */
[----:B------:R-:W-:Y:S01]  /*6c20*/  FADD.FTZ R67, R67, R36 ;  /* 0x0000002443437221 */ /* 0x000fe20000010000 */
[----:B------:R-:W3:Y:S03]  /*6c30*/  LDSM.16.MT88.4 R16, [R180+0xac00] ;  /* 0x00ac0000b410783b */ /* 0x000ee60000004200 */
[----:B------:R-:W-:-:S03]  /*6c40*/  FADD.FTZ R118, R118, R67 ;  /* 0x0000004376767221 */ /* 0x000fc60000010000 */
[----:B-1----:R-:W-:Y:S01]  /*6c50*/  HMMA.16816.F32.BF16 R80, R8, R12, R80 ;  /* 0x0000000c0850723c */ /* 0x002fe20000041850 */
[----:B------:R-:W-:-:S04]  /*6c60*/  FADD.FTZ R117, R117, R118 ;  /* 0x0000007675757221 */ /* 0x000fc80000010000 */
[----:B------:R-:W-:-:S03]  /*6c70*/  FADD.FTZ R116, R116, R117 ;  /* 0x0000007574747221 */ /* 0x000fc60000010000 */
[----:B------:R-:W-:Y:S01]  /*6c80*/  HMMA.16816.F32.BF16 R76, R8, R14, R76 ;  /* 0x0000000e084c723c */ /* 0x000fe2000004184c */
[----:B------:R-:W1:Y:S01]  /*6c90*/  LDSM.16.MT88.4 R12, [R5+0xac00] ;  /* 0x00ac0000050c783b */ /* 0x000e620000004200 */
[----:B------:R-:W-:-:S04]  /*6ca0*/  FADD.FTZ R7, R125, R116 ;  /* 0x000000747d077221 */ /* 0x000fc80000010000 */
[----:B------:R-:W-:Y:S02]  /*6cb0*/  FADD.FTZ R7, R142, R7 ;  /* 0x000000078e077221 */ /* 0x000fe40000010000 */
        /* <DEDUP_REMOVED lines=12> */
[-CC-:B------:R-:W-:Y:S01]  /*6d80*/  FFMA.FTZ R28, R57, R56.reuse, -R61.reuse ;  /* 0x00000038391c7223 */ /* 0x180fe2000001083d */
[----:B------:R-:W-:Y:S01]  /*6d90*/  FFMA.FTZ R29, R54, R56, -R61 ;  /* 0x00000038361d7223 */ /* 0x000fe2000001083d */
[----:B------:R-:W-:Y:S01]  /*6da0*/  FADD.FTZ R6, R162, R7 ;  /* 0x00000007a2067221 */ /* 0x000fe20000010000 */
[----:B------:R-:W-:-:S03]  /*6db0*/  FADD.FTZ R129, R168, R129 ;  /* 0x00000081a8817221 */ /* 0x000fc60000010000 */
[----:B------:R-:W-:Y:S01]  /*6dc0*/  MUFU.EX2 R28, R28 ;  /* 0x0000001c001c7308 */ /* 0x000fe20000000800 */
[C---:B------:R-:W-:Y:S01]  /*6dd0*/  HMMA.16816.F32.BF16 R96, R8.reuse, R24, R96 ;  /* 0x000000180860723c */ /* 0x040fe20000041860 */
[-CC-:B------:R-:W-:Y:S01]  /*6de0*/  FFMA.FTZ R24, R64, R56.reuse, -R59.reuse ;  /* 0x0000003840187223 */ /* 0x180fe2000001083b */
[-C--:B------:R-:W-:Y:S01]  /*6df0*/  FFMA.FTZ R25, R62, R56.reuse, -R59 ;  /* 0x000000383e197223 */ /* 0x080fe2000001083b */
[----:B------:R-:W4:Y:S01]  /*6e00*/  MUFU.EX2 R29, R29 ;  /* 0x0000001d001d7308 */ /* 0x000f220000000800 */
[----:B------:R-:W-:Y:S01]  /*6e10*/  FADD.FTZ R6, R135, R6 ;  /* 0x0000000687067221 */ /* 0x000fe20000010000 */
[----:B------:R-:W-:Y:S02]  /*6e20*/  FADD.FTZ R158, R158, R129 ;  /* 0x000000819e9e7221 */ /* 0x000fe40000010000 */
[----:B------:R-:W-:Y:S01]  /*6e30*/  MUFU.EX2 R24, R24 ;  /* 0x0000001800187308 */ /* 0x000fe20000000800 */
[----:B------:R-:W-:Y:S01]  /*6e40*/  HMMA.16816.F32.BF16 R92, R8, R26, R92 ;  /* 0x0000001a085c723c */ /* 0x000fe2000004185c */
[-C--:B------:R-:W-:Y:S01]  /*6e50*/  FFMA.FTZ R26, R60, R56.reuse, -R59 ;  /* 0x000000383c1a7223 */ /* 0x080fe2000001083b */
[----:B------:R-:W-:Y:S01]  /*6e60*/  FFMA.FTZ R27, R58, R56, -R61 ;  /* 0x000000383a1b7223 */ /* 0x000fe2000001083d */
[----:B------:R-:W5:Y:S01]  /*6e70*/  MUFU.EX2 R25, R25 ;  /* 0x0000001900197308 */ /* 0x000f620000000800 */
[----:B------:R-:W-:Y:S01]  /*6e80*/  FADD.FTZ R141, R141, R6 ;  /* 0x000000068d8d7221 */ /* 0x000fe20000010000 */
[----:B------:R-:W-:-:S02]  /*6e90*/  FADD.FTZ R158, R137, R158 ;  /* 0x0000009e899e7221 */ /* 0x000fc40000010000 */
[----:B------:R-:W3:Y:S01]  /*6ea0*/  MUFU.EX2 R26, R26 ;  /* 0x0000001a001a7308 */ /* 0x000ee20000000800 */
[----:B------:R-:W-:Y:S01]  /*6eb0*/  FADD.FTZ R150, R150, R141 ;  /* 0x0000008d96967221 */ /* 0x000fe20000010000 */
[----:B----4-:R-:W-:Y:S01]  /*6ec0*/  F2FP.BF16.F32.PACK_AB R10, R218, R29 ;  /* 0x0000001dda0a723e */ /* 0x010fe200000010ff */
[----:B------:R-:W-:Y:S01]  /*6ed0*/  FADD.FTZ R139, R139, R158 ;  /* 0x0000009e8b8b7221 */ /* 0x000fe20000010000 */
[----:B------:R-:W4:Y:S03]  /*6ee0*/  MUFU.EX2 R27, R27 ;  /* 0x0000001b001b7308 */ /* 0x000f260000000800 */
[----:B------:R-:W-:Y:S01]  /*6ef0*/  FADD.FTZ R148, R148, R139 ;  /* 0x0000008b94947221 */ /* 0x000fe20000010000 */
[----:B-----5:R-:W-:-:S03]  /*6f00*/  F2FP.BF16.F32.PACK_AB R9, R25, R24 ;  /* 0x000000181909723e */ /* 0x020fc600000010ff */
[----:B------:R-:W-:Y:S01]  /*6f10*/  FADD.FTZ R145, R145, R148 ;  /* 0x0000009491917221 */ /* 0x000fe20000010000 */
[----:B---3--:R-:W-:-:S03]  /*6f20*/  F2FP.BF16.F32.PACK_AB R11, R219, R26 ;  /* 0x0000001adb0b723e */ /* 0x008fc600000010ff */
[----:B------:R-:W-:Y:S01]  /*6f30*/  FADD.FTZ R145, R132, R145 ;  /* 0x0000009184917221 */ /* 0x000fe20000010000 */
[----:B----4-:R-:W-:-:S03]  /*6f40*/  F2FP.BF16.F32.PACK_AB R8, R28, R27 ;  /* 0x0000001b1c08723e */ /* 0x010fc600000010ff */
[----:B------:R-:W-:-:S04]  /*6f50*/  FADD.FTZ R130, R130, R145 ;  /* 0x0000009182827221 */ /* 0x000fc80000010000 */
[----:B------:R-:W-:Y:S01]  /*6f60*/  FADD.FTZ R151, R151, R130 ;  /* 0x0000008297977221 */ /* 0x000fe20000010000 */
[----:B------:R-:W-:Y:S03]  /*6f70*/  HMMA.16816.F32.BF16 R112, R8, R16, R112 ;  /* 0x000000100870723c */ /* 0x000fe60000041870 */
[----:B------:R-:W-:-:S04]  /*6f80*/  FADD.FTZ R24, R24, R151 ;  /* 0x0000009718187221 */ /* 0x000fc80000010000 */
[----:B------:R-:W-:Y:S01]  /*6f90*/  FADD.FTZ R25, R25, R24 ;  /* 0x0000001819197221 */ /* 0x000fe20000010000 */
[----:B------:R-:W-:Y:S01]  /*6fa0*/  HMMA.16816.F32.BF16 R108, R8, R18, R108 ;  /* 0x00000012086c723c */ /* 0x000fe2000004186c */
[----:B------:R-:W3:Y:S02]  /*6fb0*/  LDSM.16.MT88.4 R16, [R5+0xcc00] ;  /* 0x00cc00000510783b */ /* 0x000ee40000004200 */
[----:B------:R-:W-:-:S04]  /*6fc0*/  FADD.FTZ R26, R26, R25 ;  /* 0x000000191a1a7221 */ /* 0x000fc80000010000 */
[----:B------:R-:W-:Y:S01]  /*6fd0*/  FADD.FTZ R219, R219, R26 ;  /* 0x0000001adbdb7221 */ /* 0x000fe20000010000 */
[C---:B-1----:R-:W-:Y:S08]  /*6fe0*/  HMMA.16816.F32.BF16 R104, R8.reuse, R12, R104 ;  /* 0x0000000c0868723c */ /* 0x042ff00000041868 */
[C---:B------:R-:W-:Y:S01]  /*6ff0*/  HMMA.16816.F32.BF16 R100, R8.reuse, R14, R100 ;  /* 0x0000000e0864723c */ /* 0x040fe20000041864 */
[----:B------:R-:W1:Y:S07]  /*7000*/  LDSM.16.MT88.4 R12, [R180+0xec00] ;  /* 0x00ec0000b40c783b */ /* 0x000e6e0000004200 */
[C---:B--2---:R-:W-:Y:S08]  /*7010*/  HMMA.16816.F32.BF16 R96, R8.reuse, R20, R96 ;  /* 0x000000140860723c */ /* 0x044ff00000041860 */
[C---:B------:R-:W-:Y:S01]  /*7020*/  HMMA.16816.F32.BF16 R92, R8.reuse, R22, R92 ;  /* 0x00000016085c723c */ /* 0x040fe2000004185c */
[----:B------:R2:W4:Y:S07]  /*7030*/  LDSM.16.MT88.4 R20, [R5+0xec00] ;  /* 0x00ec00000514783b */ /* 0x00052e0000004200 */
[C---:B---3--:R-:W-:Y:S08]  /*7040*/  HMMA.16816.F32.BF16 R88, R8.reuse, R16, R88 ;  /* 0x000000100858723c */ /* 0x048ff00000041858 */
[----:B------:R-:W-:Y:S01]  /*7050*/  HMMA.16816.F32.BF16 R84, R8, R18, R84 ;  /* 0x000000120854723c */ /* 0x000fe20000041854 */
[----:B--2---:R-:W-:-:S07]  /*7060*/  FADD.FTZ R5, R143, R150 ;  /* 0x000000968f057221 */ /* 0x004fce0000010000 */
[----:B-1----:R-:W-:Y:S01]  /*7070*/  HMMA.16816.F32.BF16 R80, R8, R12, R80 ;  /* 0x0000000c0850723c */ /* 0x002fe20000041850 */
[----:B------:R-:W-:-:S04]  /*7080*/  FADD.FTZ R5, R146, R5 ;  /* 0x0000000592057221 */ /* 0x000fc80000010000 */
[----:B------:R-:W-:-:S03]  /*7090*/  FADD.FTZ R128, R128, R5 ;  /* 0x0000000580807221 */ /* 0x000fc60000010000 */
[----:B------:R-:W-:Y:S01]  /*70a0*/  HMMA.16816.F32.BF16 R76, R8, R14, R76 ;  /* 0x0000000e084c723c */ /* 0x000fe2000004184c */
[----:B------:R-:W-:-:S04]  /*70b0*/  FADD.FTZ R147, R147, R128 ;  /* 0x0000008093937221 */ /* 0x000fc80000010000 */
[----:B------:R-:W-:-:S03]  /*70c0*/  FADD.FTZ R6, R124, R147 ;  /* 0x000000937c067221 */ /* 0x000fc60000010000 */
[----:B----4-:R-:W-:Y:S01]  /*70d0*/  HMMA.16816.F32.BF16 R72, R8, R20, R72 ;  /* 0x000000140848723c */ /* 0x010fe20000041848 */
[----:B------:R-:W-:-:S04]  /*70e0*/  FADD.FTZ R6, R149, R6 ;  /* 0x0000000695067221 */ /* 0x000fc80000010000 */
[----:B------:R-:W-:-:S03]  /*70f0*/  FADD.FTZ R27, R27, R6 ;  /* 0x000000061b1b7221 */ /* 0x000fc60000010000 */
[----:B------:R-:W-:Y:S01]  /*7100*/  HMMA.16816.F32.BF16 R68, R8, R22, R68 ;  /* 0x000000160844723c */ /* 0x000fe20000041844 */
[----:B------:R-:W-:-:S04]  /*7110*/  FADD.FTZ R28, R28, R27 ;  /* 0x0000001b1c1c7221 */ /* 0x000fc80000010000 */
[----:B------:R-:W-:-:S04]  /*7120*/  FADD.FTZ R29, R29, R28 ;  /* 0x0000001c1d1d7221 */ /* 0x000fc80000010000 */
[----:B------:R-:W-:Y:S01]  /*7130*/  FADD.FTZ R218, R218, R29 ;  /* 0x0000001ddada7221 */ /* 0x000fe20000010000 */
[----:B------:R-:W-:Y:S10]  /*7140*/  @!P0 BRA `(.L_x_1748) ;  /* 0x0000004c002c8947 */ /* 0x000ff40003800000 */
[----:B------:R-:W-:-:S04]  /*7150*/  DEPBAR.LE SB0, 0x0 ;  /* 0x000080000000791a */ /* 0x000fc80000000000 */
[----:B------:R-:W-:Y:S05]  /*7160*/  WARPSYNC.ALL ;  /* 0x0000000000007948 */ /* 0x000fea0003800000 */
[----:B------:R-:W-:Y:S01]  /*7170*/  BSSY.RECONVERGENT B0, `(.L_x_1749) ;  /* 0x0000049000007945 */ /* 0x000fe20003800200 */
[----:B------:R-:W-:Y:S01]  /*7180*/  IADD3 R5, PT, PT, R53, -0x2, RZ ;  /* 0xfffffffe35057810 */ /* 0x000fe20007ffe0ff */
[----:B------:R-:W-:Y:S06]  /*7190*/  BAR.SYNC.DEFER_BLOCKING 0x0 ;  /* 0x0000000000007b1d */ /* 0x000fec0000010000 */
[----:B------:R-:W-:Y:S05]  /*71a0*/  @!P3 BRA `(.L_x_1750) ;  /* 0x0000000000f4b947 */ /* 0x000fea0003800000 */
[----:B------:R-:W2:Y:S01]  /*71b0*/  LD.E R12, desc[UR4][R2.64+0x170] ;  /* 0x00017004020c7980 */ /* 0x000ea2000c101900 */
[----:B------:R-:W-:Y:S02]  /*71c0*/  SHF.L.U32 R5, R5, 0x7, RZ ;  /* 0x0000000705057819 */ /* 0x000fe400000006ff */
        /* <DEDUP_REMOVED lines=15> */
[----:B------:R-:W-:-:S06]  /*72c0*/  IMAD.HI.U32 R11, R15, R11, R14 ;  /* 0x0000000b0f0b7227 */ /* 0x000fcc00078e000e */
[----:B------:R-:W-:-:S04]  /*72d0*/  IMAD.HI.U32 R10, R11, R6, RZ ;  /* 0x000000060b0a7227 */ /* 0x000fc800078e00ff */
[----:B------:R-:W-:-:S04]  /*72e0*/  IMAD.HI.U32 R11, R11, R8, RZ ;  /* 0x000000080b0b7227 */ /* 0x000fc800078e00ff */
[-C--:B------:R-:W-:Y:S02]  /*72f0*/  IMAD R6, R10, R7.reuse, R6 ;  /* 0x000000070a067224 */ /* 0x080fe400078e0206 */
[----:B------:R-:W-:Y:S01]  /*7300*/  IMAD R8, R11, R7, R8 ;  /* 0x000000070b087224 */ /* 0x000fe200078e0208 */
[----:B------:R-:W-:Y:S02]  /*7310*/  LOP3.LUT R7, RZ, R12, RZ, 0x33, !PT ;  /* 0x0000000cff077212 */ /* 0x000fe400078e33ff */
        /* <DEDUP_REMOVED lines=8> */
[----:B------:R-:W-:Y:S01]  /*73a0*/  ISETP.GE.AND P0, PT, R5, RZ, PT ;  /* 0x000000ff0500720c */ /* 0x000fe20003f06270 */
[----:B------:R-:W2:Y:S01]  /*73b0*/  LD.E.64 R8, desc[UR4][R2.64+0x40] ;  /* 0x0000400402087980 */ /* 0x000ea2000c101b00 */
[----:B------:R-:W-:-:S07]  /*73c0*/  ISETP.NE.AND P1, PT, R12, RZ, PT ;  /* 0x000000ff0c00720c */ /* 0x000fce0003f25270 */
[----:B------:R-:W-:Y:S02]  /*73d0*/  @P4 VIADD R10, R10, 0x1 ;  /* 0x000000010a0a4836 */ /* 0x000fe40000000000 */
[----:B------:R-:W-:Y:S02]  /*73e0*/  @P5 IADD3 R11, PT, PT, R11, 0x1, RZ ;  /* 0x000000010b0b5810 */ /* 0x000fe40007ffe0ff */
        /* <DEDUP_REMOVED lines=23> */
[----:B------:R-:W-:Y:S01]  /*7560*/  LEA.HI.X R195, R8, R195, R4, 0x1, P0 ;  /* 0x000000c308c37211 */ /* 0x000fe200000f0c04 */
[----:B------:R-:W-:Y:S05]  /*7570*/  BRA `(.L_x_1751) ;  /* 0x0000000000207947 */ /* 0x000fea0003800000 */
.L_x_1750:
[----:B------:R-:W2:Y:S01]  /*7580*/  LD.E R4, desc[UR4][R2.64+0x40] ;  /* 0x0000400402047980 */ /* 0x000ea2000c101900 */
[----:B------:R-:W-:Y:S02]  /*7590*/  UMOV UR6, URZ ;  /* 0x000000ff00067c82 */ /* 0x000fe40008000000 */
[----:B------:R-:W-:Y:S01]  /*75a0*/  IADD3 R5, P0, PT, RZ, -UR6, RZ ;  /* 0x80000006ff057c10 */ /* 0x000fe2000ff1e0ff */
[----:B--2---:R-:W-:-:S04]  /*75b0*/  IMAD.SHL.U32 R4, R4, 0x80, RZ ;  /* 0x0000008004047824 */ /* 0x004fc800078e00ff */
[----:B------:R-:W-:-:S05]  /*75c0*/  IMAD.X R4, RZ, RZ, ~R4, P0 ;  /* 0x000000ffff047224 */ /* 0x000fca00000e0e04 */
[----:B------:R-:W-:-:S04]  /*75d0*/  SHF.R.S64 R5, R5, 0x1f, R4 ;  /* 0x0000001f05057819 */ /* 0x000fc80000001004 */
[----:B------:R-:W-:-:S04]  /*75e0*/  IADD3 R194, P0, PT, R5, R194, RZ ;  /* 0x000000c205c27210 */ /* 0x000fc80007f1e0ff */
[----:B------:R-:W-:-:S09]  /*75f0*/  LEA.HI.X.SX32 R195, R4, R195, 0x1, P0 ;  /* 0x000000c304c37211 */ /* 0x000fd200000f0eff */
.L_x_1751:
[----:B------:R-:W-:Y:S05]  /*7600*/  BSYNC.RECONVERGENT B0 ;  /* 0x0000000000007941 */ /* 0x000fea0003800200 */
.L_x_1749:
[-C--:B------:R-:W-:Y:S01]  /*7610*/  ISETP.GE.AND P2, PT, R204, R199.reuse, PT ;  /* 0x000000c7cc00720c */ /* 0x080fe20003f46270 */
[----:B------:R-:W-:Y:S01]  /*7620*/  IMAD.SHL.U32 R5, R186, 0x40, RZ ;  /* 0x00000040ba057824 */ /* 0x000fe200078e00ff */
[-C--:B------:R-:W-:Y:S01]  /*7630*/  ISETP.GE.AND P1, PT, R189, R199.reuse, PT ;  /* 0x000000c7bd00720c */ /* 0x080fe20003f26270 */
[----:B------:R-:W-:Y:S01]  /*7640*/  IMAD.MOV.U32 R54, RZ, RZ, 0x20 ;  /* 0x00000020ff367424 */ /* 0x000fe200078e00ff */
[----:B------:R-:W-:Y:S01]  /*7650*/  ISETP.GE.AND P0, PT, R188, R199, PT ;  /* 0x000000c7bc00720c */ /* 0x000fe20003f06270 */
[----:B------:R-:W-:Y:S01]  /*7660*/  BSSY.RECONVERGENT B1, `(.L_x_1752) ;  /* 0x0000176000017945 */ /* 0x000fe20003800200 */
[C---:B------:R-:W-:Y:S02]  /*7670*/  IADD3 R8, P4, PT, R5.reuse, R194, RZ ;  /* 0x000000c205087210 */ /* 0x040fe40007f9e0ff */
[----:B------:R-:W-:Y:S02]  /*7680*/  SHF.L.U64.HI R4, R186, 0x6, R187 ;  /* 0x00000006ba047819 */ /* 0x000fe400000102bb */
[----:B------:R-:W-:-:S02]  /*7690*/  IADD3 R6, P5, PT, R5, R8, RZ ;  /* 0x0000000805067210 */ /* 0x000fc40007fbe0ff */
[----:B------:R-:W-:Y:S01]  /*76a0*/  SEL R54, R54, 0xffffffe0, !P6 ;  /* 0xffffffe036367807 */ /* 0x000fe20007000000 */
[----:B------:R-:W-:Y:S01]  /*76b0*/  @!PT LDS RZ, [RZ] ;  /* 0x00000000fffff984 */ /* 0x000fe20000000800 */
[----:B------:R-:W-:Y:S01]  /*76c0*/  @!PT LDS RZ, [RZ] ;  /* 0x00000000fffff984 */ /* 0x000fe20000000800 */
[----:B------:R-:W-:Y:S01]  /*76d0*/  @!PT LDS RZ, [RZ] ;  /* 0x00000000fffff984 */ /* 0x000fe20000000800 */
[----:B------:R-:W-:Y:S01]  /*76e0*/  @!P2 LDGSTS.E.BYPASS.LTC128B.128 [R201+0x9000], desc[UR4][R194.64] ;  /* 0x09000000c2c9afae */ /* 0x000fe2000b981a04 */
[C---:B------:R-:W-:Y:S01]  /*76f0*/  IMAD.X R9, R4.reuse, 0x1, R195, P4 ;  /* 0x0000000104097824 */ /* 0x040fe200020e06c3 */
[----:B------:R-:W-:Y:S02]  /*7700*/  IADD3 R10, P4, PT, R5, R6, RZ ;  /* 0x00000006050a7210 */ /* 0x000fe40007f9e0ff */
[----:B------:R-:W-:Y:S01]  /*7710*/  @P2 STS.128 [R201+0x9000], RZ ;  /* 0x009000ffc9002388 */ /* 0x000fe20000000c00 */
[----:B------:R-:W-:Y:S02]  /*7720*/  IMAD.X R7, R4, 0x1, R9, P5 ;  /* 0x0000000104077824 */ /* 0x000fe400028e0609 */
[----:B------:R-:W-:Y:S01]  /*7730*/  IMAD.IADD R55, R182, 0x1, R54 ;  /* 0x00000001b6377824 */ /* 0x000fe200078e0236 */
[----:B------:R-:W-:Y:S01]  /*7740*/  @!PT LDS RZ, [RZ] ;  /* 0x00000000fffff984 */ /* 0x000fe20000000800 */
[----:B------:R-:W-:Y:S01]  /*7750*/  @!PT LDS RZ, [RZ] ;  /* 0x00000000fffff984 */ /* 0x000fe20000000800 */
[----:B------:R-:W-:Y:S01]  /*7760*/  @!PT LDS RZ, [RZ] ;  /* 0x00000000fffff984 */ /* 0x000fe20000000800 */
[----:B------:R-:W-:Y:S01]  /*7770*/  @!P1 LDGSTS.E.BYPASS.LTC128B.128 [R201+0xb000], desc[UR4][R194.64+0x40] ;  /* 0x0b000040c2c99fae */ /* 0x000fe2000b981a04 */
[----:B------:R-:W-:-:S02]  /*7780*/  IMAD.X R11, R4, 0x1, R7, P4 ;  /* 0x00000001040b7824 */ /* 0x000fc400020e0607 */
[----:B------:R-:W-:Y:S01]  /*7790*/  IMAD.IADD R54, R181, 0x1, R54 ;  /* 0x00000001b5367824 */ /* 0x000fe200078e0236 */
        /* <DEDUP_REMOVED lines=52> */
[----:B------:R-:W3:Y:S04]  /*7ae0*/  LDSM.16.M88.4 R20, [R181+0x3000] ;  /* 0x00300000b514783b */ /* 0x000ee80000000200 */
[----:B------:R-:W4:Y:S04]  /*7af0*/  LDSM.16.M88.4 R12, [R181+0x3400] ;  /* 0x00340000b50c783b */ /* 0x000f280000000200 */
[----:B-1----:R-:W2:Y:S04]  /*7b00*/  LDSM.16.M88.4 R4, [R181+0x3800] ;  /* 0x00380000b504783b */ /* 0x002ea80000000200 */
[----:B------:R-:W-:Y:S04]  /*7b10*/  LDSM.16.M88.4 R40, [R55] ;  /* 0x000000003728783b */ /* 0x000fe80000000200 */
[----:B------:R-:W1:Y:S04]  /*7b20*/  LDSM.16.M88.4 R32, [R54+0x3000] ;  /* 0x003000003620783b */ /* 0x000e680000000200 */
[----:B------:R-:W5:Y:S04]  /*7b30*/  LDSM.16.M88.4 R28, [R54+0x3400] ;  /* 0x00340000361c783b */ /* 0x000f680000000200 */
[----:B------:R-:W5:Y:S04]  /*7b40*/  LDSM.16.M88.4 R152, [R181+0x3c00] ;  /* 0x003c0000b598783b */ /* 0x000f680000000200 */
[----:B------:R-:W5:Y:S04]  /*7b50*/  LDSM.16.M88.4 R144, [R181+0x4000] ;  /* 0x00400000b590783b */ /* 0x000f680000000200 */
[----:B------:R-:W5:Y:S04]  /*7b60*/  LDSM.16.M88.4 R136, [R181+0x4400] ;  /* 0x00440000b588783b */ /* 0x000f680000000200 */
[----:B------:R-:W5:Y:S01]  /*7b70*/  LDSM.16.M88.4 R128, [R181+0x4800] ;  /* 0x00480000b580783b */ /* 0x000f620000000200 */
[C---:B---3--:R-:W-:Y:S03]  /*7b80*/  HMMA.16816.F32.BF16 R24, R120.reuse, R20, RZ ;  /* 0x000000147818723c */ /* 0x048fe600000418ff */
[----:B------:R-:W3:Y:S04]  /*7b90*/  LDSM.16.M88.4 R56, [R181+0x4c00] ;  /* 0x004c0000b538783b */ /* 0x000ee80000000200 */
[----:B------:R-:W3:Y:S01]  /*7ba0*/  LDSM.16.M88.4 R48, [R54+0x3800] ;  /* 0x003800003630783b */ /* 0x000ee20000000200 */
[C---:B----4-:R-:W-:Y:S03]  /*7bb0*/  HMMA.16816.F32.BF16 R16, R120.reuse, R12, RZ ;  /* 0x0000000c7810723c */ /* 0x050fe600000418ff */
[----:B------:R-:W4:Y:S04]  /*7bc0*/  LDSM.16.M88.4 R44, [R54+0x3c00] ;  /* 0x003c0000362c783b */ /* 0x000f280000000200 */
[----:B------:R-:W4:Y:S01]  /*7bd0*/  LDSM.16.M88.4 R36, [R54+0x4000] ;  /* 0x004000003624783b */ /* 0x000f220000000200 */
[C---:B------:R-:W-:Y:S03]  /*7be0*/  HMMA.16816.F32.BF16 R20, R120.reuse, R22, RZ ;  /* 0x000000167814723c */ /* 0x040fe600000418ff */
[----:B------:R-:W4:Y:S04]  /*7bf0*/  LDSM.16.M88.4 R160, [R54+0x4400] ;  /* 0x0044000036a0783b */ /* 0x000f280000000200 */
[----:B------:R-:W4:Y:S01]  /*7c00*/  LDSM.16.M88.4 R64, [R54+0x4800] ;  /* 0x004800003640783b */ /* 0x000f220000000200 */
[C---:B------:R-:W-:Y:S03]  /*7c10*/  HMMA.16816.F32.BF16 R12, R120.reuse, R14, RZ ;  /* 0x0000000e780c723c */ /* 0x040fe600000418ff */
[----:B------:R-:W4:Y:S04]  /*7c20*/  LDSM.16.M88.4 R60, [R54+0x4c00] ;  /* 0x004c0000363c783b */ /* 0x000f280000000200 */
[----:B------:R-:W-:Y:S01]  /*7c30*/  LDSM.16.M88.4 R164, [R182+0x1000] ;  /* 0x00100000b6a4783b */ /* 0x000fe20000000200 */
[----:B--2---:R-:W-:Y:S03]  /*7c40*/  HMMA.16816.F32.BF16 R8, R120, R4, RZ ;  /* 0x000000047808723c */ /* 0x004fe600000418ff */
[----:B------:R-:W-:Y:S04]  /*7c50*/  LDSM.16.M88.4 R172, [R181+0x6800] ;  /* 0x00680000b5ac783b */ /* 0x000fe80000000200 */
[----:B------:R-:W-:Y:S01]  /*7c60*/  LDSM.16.M88.4 R168, [R181+0x6c00] ;  /* 0x006c0000b5a8783b */ /* 0x000fe20000000200 */
[C---:B-1----:R-:W-:Y:S03]  /*7c70*/  HMMA.16816.F32.BF16 R24, R40.reuse, R32, R24 ;  /* 0x000000202818723c */ /* 0x042fe60000041818 */
[----:B------:R-:W-:Y:S04]  /*7c80*/  LDSM.16.M88.4 R220, [R182+0x2000] ;  /* 0x00200000b6dc783b */ /* 0x000fe80000000200 */
[----:B------:R-:W-:Y:S01]  /*7c90*/  LDSM.16.M88.4 R176, [R181+0x7c00] ;  /* 0x007c0000b5b0783b */ /* 0x000fe20000000200 */
[C---:B------:R-:W-:Y:S03]  /*7ca0*/  HMMA.16816.F32.BF16 R20, R40.reuse, R34, R20 ;  /* 0x000000222814723c */ /* 0x040fe60000041814 */
[----:B------:R-:W1:Y:S04]  /*7cb0*/  LDSM.16.M88.4 R32, [R181+0x5000] ;  /* 0x00500000b520783b */ /* 0x000e680000000200 */
[----:B------:R-:W0:Y:S01]  /*7cc0*/  LDGDEPBAR ;  /* 0x00000000000079af */ /* 0x000e220000000000 */
        /* <DEDUP_REMOVED lines=12> */
[C---:B---3--:R-:W-:Y:S08]  /*7d90*/  HMMA.16816.F32.BF16 R124, R120.reuse, R56, RZ ;  /* 0x00000038787c723c */ /* 0x048ff000000418ff */
[----:B------:R-:W-:Y:S01]  /*7da0*/  HMMA.16816.F32.BF16 R120, R120, R58, RZ ;  /* 0x0000003a7878723c */ /* 0x000fe200000418ff */
[----:B------:R-:W3:Y:S07]  /*7db0*/  LDSM.16.M88.4 R56, [R181+0x5800] ;  /* 0x00580000b538783b */ /* 0x000eee0000000200 */
[C---:B------:R-:W-:Y:S08]  /*7dc0*/  HMMA.16816.F32.BF16 R8, R40.reuse, R48, R8 ;  /* 0x000000302808723c */ /* 0x040ff00000041808 */
[C---:B------:R-:W-:Y:S01]  /*7dd0*/  HMMA.16816.F32.BF16 R4, R40.reuse, R50, R4 ;  /* 0x000000322804723c */ /* 0x040fe20000041804 */
[----:B------:R-:W5:Y:S07]  /*7de0*/  LDSM.16.M88.4 R48, [R181+0x5c00] ;  /* 0x005c0000b530783b */ /* 0x000f6e0000000200 */
[C---:B----4-:R-:W-:Y:S08]  /*7df0*/  HMMA.16816.F32.BF16 R156, R40.reuse, R44, R156 ;  /* 0x0000002c289c723c */ /* 0x050ff0000004189c */
[C---:B------:R-:W-:Y:S01]  /*7e00*/  HMMA.16816.F32.BF16 R152, R40.reuse, R46, R152 ;  /* 0x0000002e2898723c */ /* 0x040fe20000041898 */
[----:B------:R-:W4:Y:S07]  /*7e10*/  LDSM.16.M88.4 R44, [R181+0x6000] ;  /* 0x00600000b52c783b */ /* 0x000f2e0000000200 */
[C---:B------:R-:W-:Y:S08]  /*7e20*/  HMMA.16816.F32.BF16 R148, R40.reuse, R36, R148 ;  /* 0x000000242894723c */ /* 0x040ff00000041894 */
[C---:B------:R-:W-:Y:S01]  /*7e30*/  HMMA.16816.F32.BF16 R144, R40.reuse, R38, R144 ;  /* 0x000000262890723c */ /* 0x040fe20000041890 */
[----:B------:R-:W4:Y:S07]  /*7e40*/  LDSM.16.M88.4 R36, [R181+0x6400] ;  /* 0x00640000b524783b */ /* 0x000f2e0000000200 */
[C---:B------:R-:W-:Y:S08]  /*7e50*/  HMMA.16816.F32.BF16 R140, R40.reuse, R160, R140 ;  /* 0x000000a0288c723c */ /* 0x040ff0000004188c */
[C---:B------:R-:W-:Y:S01]  /*7e60*/  HMMA.16816.F32.BF16 R136, R40.reuse, R162, R136 ;  /* 0x000000a22888723c */ /* 0x040fe20000041888 */
[----:B------:R-:W-:Y:S07]  /*7e70*/  LDSM.16.M88.4 R160, [R54+0x5000] ;  /* 0x0050000036a0783b */ /* 0x000fee0000000200 */
        /* <DEDUP_REMOVED lines=16> */
[C---:B-----5:R-:W-:Y:S08]  /*7f80*/  HMMA.16816.F32.BF16 R156, R164.reuse, R48, R156 ;  /* 0x00000030a49c723c */ /* 0x060ff0000004189c */
[C---:B------:R-:W-:Y:S01]  /*7f90*/  HMMA.16816.F32.BF16 R152, R164.reuse, R50, R152 ;  /* 0x00000032a498723c */ /* 0x040fe20000041898 */
[----:B------:R-:W5:Y:S07]  /*7fa0*/  LDSM.16.M88.4 R48, [R54+0x6800] ;  /* 0x006800003630783b */ /* 0x000f6e0000000200 */
[C---:B----4-:R-:W-:Y:S08]  /*7fb0*/  HMMA.16816.F32.BF16 R148, R164.reuse, R44, R148 ;  /* 0x0000002ca494723c */ /* 0x050ff00000041894 */
[C---:B------:R-:W-:Y:S01]  /*7fc0*/  HMMA.16816.F32.BF16 R144, R164.reuse, R46, R144 ;  /* 0x0000002ea490723c */ /* 0x040fe20000041890 */
[----:B------:R-:W4:Y:S07]  /*7fd0*/  LDSM.16.M88.4 R44, [R54+0x6c00] ;  /* 0x006c0000362c783b */ /* 0x000f2e0000000200 */
[C---:B------:R-:W-:Y:S08]  /*7fe0*/  HMMA.16816.F32.BF16 R140, R164.reuse, R36, R140 ;  /* 0x00000024a48c723c */ /* 0x040ff0000004188c */
[----:B------:R-:W-:Y:S01]  /*7ff0*/  HMMA.16816.F32.BF16 R136, R164, R38, R136 ;  /* 0x00000026a488723c */ /* 0x000fe20000041888 */
[----:B------:R-:W4:Y:S07]  /*8000*/  LDSM.16.M88.4 R36, [R181+0x7000] ;  /* 0x00700000b524783b */ /* 0x000f2e0000000200 */
[C---:B-1----:R-:W-:Y:S08]  /*8010*/  HMMA.16816.F32.BF16 R8, R40.reuse, R32, R8 ;  /* 0x000000202808723c */ /* 0x042ff00000041808 */
[C---:B------:R-:W-:Y:S01]  /*8020*/  HMMA.16816.F32.BF16 R4, R40.reuse, R34, R4 ;  /* 0x000000222804723c */ /* 0x040fe20000041804 */
[----:B------:R-:W1:Y:S07]  /*8030*/  LDSM.16.M88.4 R32, [R181+0x7400] ;  /* 0x00740000b520783b */ /* 0x000e6e0000000200 */
[C---:B--2---:R-:W-:Y:S08]  /*8040*/  HMMA.16816.F32.BF16 R156, R40.reuse, R28, R156 ;  /* 0x0000001c289c723c */ /* 0x044ff0000004189c */
[----:B------:R-:W-:Y:S01]  /*8050*/  HMMA.16816.F32.BF16 R152, R40, R30, R152 ;  /* 0x0000001e2898723c */ /* 0x000fe20000041898 */
[----:B------:R-:W2:Y:S07]  /*8060*/  LDSM.16.M88.4 R28, [R181+0x7800] ;  /* 0x00780000b51c783b */ /* 0x000eae0000000200 */
[C---:B------:R-:W-:Y:S08]  /*8070*/  HMMA.16816.F32.BF16 R132, R164.reuse, R172, R132 ;  /* 0x000000aca484723c */ /* 0x040ff00000041884 */
[C---:B------:R-:W-:Y:S01]  /*8080*/  HMMA.16816.F32.BF16 R128, R164.reuse, R174, R128 ;  /* 0x000000aea480723c */ /* 0x040fe20000041880 */
[----:B------:R-:W2:Y:S07]  /*8090*/  LDSM.16.M88.4 R172, [R181+0x8000] ;  /* 0x00800000b5ac783b */ /* 0x000eae0000000200 */
[C---:B------:R-:W-:Y:S08]  /*80a0*/  HMMA.16816.F32.BF16 R124, R164.reuse, R168, R124 ;  /* 0x000000a8a47c723c */ /* 0x040ff0000004187c */
[----:B------:R-:W-:Y:S01]  /*80b0*/  HMMA.16816.F32.BF16 R120, R164, R170, R120 ;  /* 0x000000aaa478723c */ /* 0x000fe20000041878 */
[----:B------:R-:W2:Y:S04]  /*80c0*/  LDSM.16.M88.4 R168, [R181+0x8400] ;  /* 0x00840000b5a8783b */ /* 0x000ea80000000200 */
[----:B------:R-:W2:Y:S03]  /*80d0*/  LDSM.16.M88.4 R164, [R181+0x8800] ;  /* 0x00880000b5a4783b */ /* 0x000ea60000000200 */
[C---:B------:R-:W-:Y:S08]  /*80e0*/  HMMA.16816.F32.BF16 R24, R40.reuse, R160, R24 ;  /* 0x000000a02818723c */ /* 0x040ff00000041818 */
[C---:B------:R-:W-:Y:S01]  /*80f0*/  HMMA.16816.F32.BF16 R20, R40.reuse, R162, R20 ;  /* 0x000000a22814723c */ /* 0x040fe20000041814 */
[----:B------:R-:W2:Y:S07]  /*8100*/  LDSM.16.M88.4 R160, [R181+0x8c00] ;  /* 0x008c0000b5a0783b */ /* 0x000eae0000000200 */
[C---:B------:R-:W-:Y:S08]  /*8110*/  HMMA.16816.F32.BF16 R16, R40.reuse, R64, R16 ;  /* 0x000000402810723c */ /* 0x040ff00000041810 */
[C---:B------:R-:W-:Y:S01]  /*8120*/  HMMA.16816.F32.BF16 R12, R40.reuse, R66, R12 ;  /* 0x00000042280c723c */ /* 0x040fe2000004180c */
[----:B------:R5:W-:Y:S07]  /*8130*/  LDSM.16.M88.4 R64, [R55+0x2000] ;  /* 0x002000003740783b */ /* 0x000bee0000000200 */
[C---:B------:R-:W-:Y:S08]  /*8140*/  HMMA.16816.F32.BF16 R148, R40.reuse, R60, R148 ;  /* 0x0000003c2894723c */ /* 0x040ff00000041894 */
[C---:B------:R-:W-:Y:S01]  /*8150*/  HMMA.16816.F32.BF16 R144, R40.reuse, R62, R144 ;  /* 0x0000003e2890723c */ /* 0x040fe20000041890 */
[----:B------:R-:W2:Y:S07]  /*8160*/  LDSM.16.M88.4 R60, [R54+0x7000] ;  /* 0x00700000363c783b */ /* 0x000eae0000000200 */
[----:B---3--:R-:W-:Y:S01]  /*8170*/  HMMA.16816.F32.BF16 R140, R40, R56, R140 ;  /* 0x00000038288c723c */ /* 0x008fe2000004188c */
[----:B-----5:R-:W-:-:S05]  /*8180*/  VIADD R55, R53, 0xfffffffe ;  /* 0xfffffffe35377836 */ /* 0x020fca0000000000 */
[----:B------:R-:W-:Y:S02]  /*8190*/  ISETP.GT.AND P5, PT, R55, R190, PT ;  /* 0x000000be3700720c */ /* 0x000fe40003fa4270 */
[C---:B------:R-:W-:Y:S01]  /*81a0*/  HMMA.16816.F32.BF16 R136, R40.reuse, R58, R136 ;  /* 0x0000003a2888723c */ /* 0x040fe20000041888 */
[----:B------:R-:W3:Y:S07]  /*81b0*/  LDSM.16.M88.4 R56, [R54+0x7400] ;  /* 0x007400003638783b */ /* 0x000eee0000000200 */
[C---:B------:R-:W-:Y:S08]  /*81c0*/  HMMA.16816.F32.BF16 R132, R40.reuse, R48, R132 ;  /* 0x000000302884723c */ /* 0x040ff00000041884 */
[C---:B------:R-:W-:Y:S01]  /*81d0*/  HMMA.16816.F32.BF16 R128, R40.reuse, R50, R128 ;  /* 0x000000322880723c */ /* 0x040fe20000041880 */
[----:B------:R-:W5:Y:S07]  /*81e0*/  LDSM.16.M88.4 R48, [R54+0x7800] ;  /* 0x007800003630783b */ /* 0x000f6e0000000200 */
[C---:B----4-:R-:W-:Y:S08]  /*81f0*/  HMMA.16816.F32.BF16 R124, R40.reuse, R44, R124 ;  /* 0x0000002c287c723c */ /* 0x050ff0000004187c */
[----:B------:R-:W-:Y:S01]  /*8200*/  HMMA.16816.F32.BF16 R120, R40, R46, R120 ;  /* 0x0000002e2878723c */ /* 0x000fe20000041878 */
[----:B------:R-:W4:Y:S04]  /*8210*/  LDSM.16.M88.4 R44, [R54+0x7c00] ;  /* 0x007c0000362c783b */ /* 0x000f280000000200 */
[----:B------:R-:W4:Y:S03]  /*8220*/  LDSM.16.M88.4 R40, [R54+0x8000] ;  /* 0x008000003628783b */ /* 0x000f260000000200 */
[C---:B------:R-:W-:Y:S08]  /*8230*/  HMMA.16816.F32.BF16 R24, R220.reuse, R36, R24 ;  /* 0x00000024dc18723c */ /* 0x040ff00000041818 */
[C---:B------:R-:W-:Y:S01]  /*8240*/  HMMA.16816.F32.BF16 R20, R220.reuse, R38, R20 ;  /* 0x00000026dc14723c */ /* 0x040fe20000041814 */
[----:B------:R-:W4:Y:S07]  /*8250*/  LDSM.16.M88.4 R36, [R54+0x8400] ;  /* 0x008400003624783b */ /* 0x000f2e0000000200 */
[C---:B-1----:R-:W-:Y:S08]  /*8260*/  HMMA.16816.F32.BF16 R16, R220.reuse, R32, R16 ;  /* 0x00000020dc10723c */ /* 0x042ff00000041810 */
[C---:B------:R-:W-:Y:S01]  /*8270*/  HMMA.16816.F32.BF16 R12, R220.reuse, R34, R12 ;  /* 0x00000022dc0c723c */ /* 0x040fe2000004180c */
[----:B------:R-:W1:Y:S07]  /*8280*/  LDSM.16.M88.4 R32, [R54+0x8800] ;  /* 0x008800003620783b */ /* 0x000e6e0000000200 */
[C---:B--2---:R-:W-:Y:S08]  /*8290*/  HMMA.16816.F32.BF16 R8, R220.reuse, R28, R8 ;  /* 0x0000001cdc08723c */ /* 0x044ff00000041808 */
[----:B------:R-:W-:Y:S01]  /*82a0*/  HMMA.16816.F32.BF16 R4, R220, R30, R4 ;  /* 0x0000001edc04723c */ /* 0x000fe20000041804 */
[----:B------:R-:W2:Y:S01]  /*82b0*/  LDSM.16.M88.4 R28, [R54+0x8c00] ;  /* 0x008c0000361c783b */ /* 0x000ea20000000200 */
[----:B------:R-:W-:-:S06]  /*82c0*/  DEPBAR.LE SB0, 0x0 ;  /* 0x000080000000791a */ /* 0x000fcc0000000000 */
[C---:B------:R-:W-:Y:S08]  /*82d0*/  HMMA.16816.F32.BF16 R156, R220.reuse, R176, R156 ;  /* 0x000000b0dc9c723c */ /* 0x040ff0000004189c */
        /* <DEDUP_REMOVED lines=8> */
[----:B------:R-:W-:Y:S08]  /*8360*/  HMMA.16816.F32.BF16 R120, R220, R162, R120 ;  /* 0x000000a2dc78723c */ /* 0x000ff00000041878 */
[C---:B------:R-:W-:Y:S08]  /*8370*/  HMMA.16816.F32.BF16 R24, R64.reuse, R60, R24 ;  /* 0x0000003c4018723c */ /* 0x040ff00000041818 */
[C---:B------:R-:W-:Y:S08]  /*8380*/  HMMA.16816.F32.BF16 R20, R64.reuse, R62, R20 ;  /* 0x0000003e4014723c */ /* 0x040ff00000041814 */
[C---:B---3--:R-:W-:Y:S08]  /*8390*/  HMMA.16816.F32.BF16 R16, R64.reuse, R56, R16 ;  /* 0x000000384010723c */ /* 0x048ff00000041810 */
[C---:B------:R-:W-:Y:S08]  /*83a0*/  HMMA.16816.F32.BF16 R12, R64.reuse, R58, R12 ;  /* 0x0000003a400c723c */ /* 0x040ff0000004180c */
[C---:B-----5:R-:W-:Y:S08]  /*83b0*/  HMMA.16816.F32.BF16 R8, R64.reuse, R48, R8 ;  /* 0x000000304008723c */ /* 0x060ff00000041808 */
[C---:B------:R-:W-:Y:S08]  /*83c0*/  HMMA.16816.F32.BF16 R4, R64.reuse, R50, R4 ;  /* 0x000000324004723c */ /* 0x040ff00000041804 */
[C---:B----4-:R-:W-:Y:S08]  /*83d0*/  HMMA.16816.F32.BF16 R156, R64.reuse, R44, R156 ;  /* 0x0000002c409c723c */ /* 0x050ff0000004189c */
[C---:B------:R-:W-:Y:S08]  /*83e0*/  HMMA.16816.F32.BF16 R152, R64.reuse, R46, R152 ;  /* 0x0000002e4098723c */ /* 0x040ff00000041898 */
[C---:B------:R-:W-:Y:S08]  /*83f0*/  HMMA.16816.F32.BF16 R148, R64.reuse, R40, R148 ;  /* 0x000000284094723c */ /* 0x040ff00000041894 */
[C---:B------:R-:W-:Y:S08]  /*8400*/  HMMA.16816.F32.BF16 R144, R64.reuse, R42, R144 ;  /* 0x0000002a4090723c */ /* 0x040ff00000041890 */
[C---:B------:R-:W-:Y:S08]  /*8410*/  HMMA.16816.F32.BF16 R140, R64.reuse, R36, R140 ;  /* 0x00000024408c723c */ /* 0x040ff0000004188c */
[C---:B------:R-:W-:Y:S08]  /*8420*/  HMMA.16816.F32.BF16 R136, R64.reuse, R38, R136 ;  /* 0x000000264088723c */ /* 0x040ff00000041888 */
[C---:B-1----:R-:W-:Y:S08]  /*8430*/  HMMA.16816.F32.BF16 R132, R64.reuse, R32, R132 ;  /* 0x000000204084723c */ /* 0x042ff00000041884 */
[C---:B------:R-:W-:Y:S08]  /*8440*/  HMMA.16816.F32.BF16 R128, R64.reuse, R34, R128 ;  /* 0x000000224080723c */ /* 0x040ff00000041880 */
[C---:B--2---:R-:W-:Y:S08]  /*8450*/  HMMA.16816.F32.BF16 R124, R64.reuse, R28, R124 ;  /* 0x0000001c407c723c */ /* 0x044ff0000004187c */
[----:B------:R-:W-:Y:S01]  /*8460*/  HMMA.16816.F32.BF16 R120, R64, R30, R120 ;  /* 0x0000001e4078723c */ /* 0x000fe20000041878 */
[----:B------:R-:W-:Y:S06]  /*8470*/  BAR.SYNC.DEFER_BLOCKING 0x0 ;  /* 0x0000000000007b1d */ /* 0x000fec0000010000 */
[----:B------:R-:W-:-:S13]  /*8480*/  @!P5 BRA `(.L_x_1753) ;  /* 0x00000008004cd947 */ /* 0x000fda0003800000 */
[----:B------:R-:W-:Y:S04]  /*8490*/  BSSY.RECONVERGENT B0, `(.L_x_1754) ;  /* 0x000004a000007945 */ /* 0x000fe80003800200 */
[----:B------:R-:W-:Y:S05]  /*84a0*/  @!P3 BRA `(.L_x_1755) ;  /* 0x000000040000b947 */ /* 0x000fea0003800000 */
[----:B------:R-:W2:Y:S01]  /*84b0*/  LD.E R36, desc[UR4][R2.64+0x170] ;  /* 0x0001700402247980 */ /* 0x000ea2000c101900 */
[----:B------:R-:W-:-:S04]  /*84c0*/  VIADD R32, R53, 0xffffffff ;  /* 0xffffffff35207836 */ /* 0x000fc80000000000 */
[----:B------:R-:W-:-:S04]  /*84d0*/  IMAD.SHL.U32 R32, R32, 0x80, RZ ;  /* 0x0000008020207824 */ /* 0x000fc800078e00ff */
[C---:B------:R-:W-:Y:S01]  /*84e0*/  VIADD R29, R32.reuse, 0xffffff80 ;  /* 0xffffff80201d7836 */ /* 0x040fe20000000000 */
[----:B------:R-:W-:-:S04]  /*84f0*/  IADD3 R32, PT, PT, R32, -0x100, RZ ;  /* 0xffffff0020207810 */ /* 0x000fc80007ffe0ff */
[----:B------:R-:W-:Y:S02]  /*8500*/  IABS R34, R29 ;  /* 0x0000001d00227213 */ /* 0x000fe40000000000 */
[-C--:B--2---:R-:W-:Y:S02]  /*8510*/  IABS R31, R36.reuse ;  /* 0x00000024001f7213 */ /* 0x084fe40000000000 */
[-C--:B------:R-:W-:Y:S02]  /*8520*/  IABS R30, R36.reuse ;  /* 0x00000024001e7213 */ /* 0x080fe40000000000 */
[----:B------:R-:W1:Y:S01]  /*8530*/  I2F.RP R33, R31 ;  /* 0x0000001f00217306 */ /* 0x000e620000209400 */
[----:B------:R-:W-:Y:S02]  /*8540*/  LOP3.LUT R29, R29, R36, RZ, 0x3c, !PT ;  /* 0x000000241d1d7212 */ /* 0x000fe400078e3cff */
[----:B------:R-:W-:-:S05]  /*8550*/  IADD3 R30, PT, PT, RZ, -R30, RZ ;  /* 0x8000001eff1e7210 */ /* 0x000fca0007ffe0ff */
[----:B-1----:R-:W1:Y:S02]  /*8560*/  MUFU.RCP R38, R33 ;  /* 0x0000002100267308 */ /* 0x002e640000001000 */
[----:B-1----:R-:W-:-:S06]  /*8570*/  VIADD R38, R38, 0xffffffe ;  /* 0x0ffffffe26267836 */ /* 0x002fcc0000000000 */
[----:B------:R-:W1:Y:S02]  /*8580*/  F2I.FTZ.U32.TRUNC.NTZ R39, R38 ;  /* 0x0000002600277305 */ /* 0x000e64000021f000 */
[----:B-1----:R-:W-:Y:S01]  /*8590*/  IADD3 R28, PT, PT, RZ, -R39, RZ ;  /* 0x80000027ff1c7210 */ /* 0x002fe20007ffe0ff */
[----:B------:R-:W-:-:S04]  /*85a0*/  IMAD.MOV.U32 R38, RZ, RZ, RZ ;  /* 0x000000ffff267224 */ /* 0x000fc800078e00ff */
[----:B------:R-:W-:Y:S01]  /*85b0*/  IMAD R35, R28, R31, RZ ;  /* 0x0000001f1c237224 */ /* 0x000fe200078e02ff */
[----:B------:R-:W-:Y:S02]  /*85c0*/  IABS R28, R32 ;  /* 0x00000020001c7213 */ /* 0x000fe40000000000 */
[----:B------:R-:W-:Y:S01]  /*85d0*/  LOP3.LUT R32, R32, R36, RZ, 0x3c, !PT ;  /* 0x0000002420207212 */ /* 0x000fe200078e3cff */
[----:B------:R-:W-:-:S06]  /*85e0*/  IMAD.HI.U32 R35, R39, R35, R38 ;  /* 0x0000002327237227 */ /* 0x000fcc00078e0026 */
[----:B------:R-:W-:-:S04]  /*85f0*/  IMAD.HI.U32 R33, R35, R34, RZ ;  /* 0x0000002223217227 */ /* 0x000fc800078e00ff */
[----:B------:R-:W-:Y:S02]  /*8600*/  IMAD R34, R33, R30, R34 ;  /* 0x0000001e21227224 */ /* 0x000fe400078e0222 */
[----:B------:R-:W-:-:S03]  /*8610*/  IMAD.HI.U32 R35, R35, R28, RZ ;  /* 0x0000001c23237227 */ /* 0x000fc600078e00ff */
[----:B------:R-:W-:Y:S01]  /*8620*/  ISETP.GT.U32.AND P3, PT, R31, R34, PT ;  /* 0x000000221f00720c */ /* 0x000fe20003f64070 */
[----:B------:R-:W-:-:S05]  /*8630*/  IMAD R28, R35, R30, R28 ;  /* 0x0000001e231c7224 */ /* 0x000fca00078e021c */
[----:B------:R-:W-:-:S07]  /*8640*/  ISETP.GT.U32.AND P4, PT, R31, R28, PT ;  /* 0x0000001c1f00720c */ /* 0x000fce0003f84070 */
[----:B------:R-:W-:Y:S01]  /*8650*/  @!P3 IADD3 R34, PT, PT, R34, -R31, RZ ;  /* 0x8000001f2222b210 */ /* 0x000fe20007ffe0ff */
[----:B------:R-:W-:-:S03]  /*8660*/  @!P3 VIADD R33, R33, 0x1 ;  /* 0x000000012121b836 */ /* 0x000fc60000000000 */
[----:B------:R-:W-:Y:S02]  /*8670*/  ISETP.GE.U32.AND P3, PT, R34, R31, PT ;  /* 0x0000001f2200720c */ /* 0x000fe40003f66070 */
[----:B------:R-:W-:Y:S02]  /*8680*/  @!P4 IMAD.IADD R28, R28, 0x1, -R31 ;  /* 0x000000011c1cc824 */ /* 0x000fe400078e0a1f */
[----:B------:R-:W-:Y:S01]  /*8690*/  @!P4 VIADD R35, R35, 0x1 ;  /* 0x000000012323c836 */ /* 0x000fe20000000000 */
[----:B------:R-:W-:-:S08]  /*86a0*/  ISETP.GE.AND P4, PT, R29, RZ, PT ;  /* 0x000000ff1d00720c */ /* 0x000fd00003f86270 */
[----:B------:R-:W-:Y:S02]  /*86b0*/  @P3 IADD3 R33, PT, PT, R33, 0x1, RZ ;  /* 0x0000000121213810 */ /* 0x000fe40007ffe0ff */
[----:B------:R-:W-:Y:S02]  /*86c0*/  ISETP.GE.U32.AND P3, PT, R28, R31, PT ;  /* 0x0000001f1c00720c */ /* 0x000fe40003f66070 */
[----:B------:R-:W-:Y:S01]  /*86d0*/  LOP3.LUT R28, RZ, R36, RZ, 0x33, !PT ;  /* 0x00000024ff1c7212 */ /* 0x000fe200078e33ff */
[----:B------:R-:W-:Y:S01]  /*86e0*/  @!P4 IMAD.MOV R33, RZ, RZ, -R33 ;  /* 0x000000ffff21c224 */ /* 0x000fe200078e0a21 */
[----:B------:R-:W-:-:S04]  /*86f0*/  ISETP.NE.AND P4, PT, R36, RZ, PT ;  /* 0x000000ff2400720c */ /* 0x000fc80003f85270 */
[----:B------:R-:W-:-:S05]  /*8700*/  SEL R31, R28, R33, !P4 ;  /* 0x000000211c1f7207 */ /* 0x000fca0006000000 */
[----:B------:R-:W-:Y:S02]  /*8710*/  @P3 IADD3 R35, PT, PT, R35, 0x1, RZ ;  /* 0x0000000123233810 */ /* 0x000fe40007ffe0ff */
[----:B------:R-:W-:Y:S01]  /*8720*/  ISETP.GE.AND P3, PT, R32, RZ, PT ;  /* 0x000000ff2000720c */ /* 0x000fe20003f66270 */
[----:B------:R-:W-:Y:S01]  /*8730*/  IMAD.WIDE R38, R31, 0x4, R210 ;  /* 0x000000041f267825 */ /* 0x000fe200078e02d2 */
[----:B------:R-:W2:Y:S11]  /*8740*/  LD.E.64 R32, desc[UR4][R2.64+0x38] ;  /* 0x0000380402207980 */ /* 0x000eb6000c101b00 */
[----:B------:R-:W-:-:S04]  /*8750*/  @!P3 IADD3 R35, PT, PT, -R35, RZ, RZ ;  /* 0x000000ff2323b210 */ /* 0x000fc80007ffe1ff */
[----:B------:R-:W-:Y:S02]  /*8760*/  SEL R30, R28, R35, !P4 ;  /* 0x000000231c1e7207 */ /* 0x000fe40006000000 */
[----:B------:R-:W3:Y:S03]  /*8770*/  LD.E R28, desc[UR4][R38.64] ;  /* 0x00000004261c7980 */ /* 0x000ee6000c101900 */
[----:B------:R-:W-:Y:S01]  /*8780*/  IMAD.WIDE R40, R30, 0x4, R210 ;  /* 0x000000041e287825 */ /* 0x000fe200078e02d2 */
[----:B------:R-:W4:Y:S04]  /*8790*/  LD.E.64 R34, desc[UR4][R2.64+0x20] ;  /* 0x0000200402227980 */ /* 0x000f28000c101b00 */
[----:B------:R-:W3:Y:S01]  /*87a0*/  LD.E R29, desc[UR4][R40.64] ;  /* 0x00000004281d7980 */ /* 0x000ee2000c101900 */
[----:B------:R-:W-:-:S04]  /*87b0*/  IMAD.IADD R31, R31, 0x1, -R30 ;  /* 0x000000011f1f7824 */ /* 0x000fc800078e0a1e */
[----:B------:R-:W-:-:S05]  /*87c0*/  IMAD R36, R36, R31, -0x80 ;  /* 0xffffff8024247424 */ /* 0x000fca00078e021f */
[----:B------:R-:W-:Y:S01]  /*87d0*/  SHF.R.S32.HI R31, RZ, 0x1f, R36 ;  /* 0x0000001fff1f7819 */ /* 0x000fe20000011424 */
[-C--:B--2---:R-:W-:Y:S02]  /*87e0*/  IMAD R30, R33, R36.reuse, RZ ;  /* 0x00000024211e7224 */ /* 0x084fe400078e02ff */
[----:B------:R-:W-:-:S04]  /*87f0*/  IMAD.WIDE.U32 R36, R32, R36, RZ ;  /* 0x0000002420247225 */ /* 0x000fc800078e00ff */
[----:B------:R-:W-:-:S04]  /*8800*/  IMAD R30, R32, R31, R30 ;  /* 0x0000001f201e7224 */ /* 0x000fc800078e021e */
[----:B------:R-:W-:Y:S01]  /*8810*/  IMAD.IADD R37, R37, 0x1, R30 ;  /* 0x0000000125257824 */ /* 0x000fe200078e021e */
[----:B---3--:R-:W-:-:S04]  /*8820*/  IADD3 R29, PT, PT, R29, -R28, RZ ;  /* 0x8000001c1d1d7210 */ /* 0x008fc80007ffe0ff */
[----:B------:R-:W-:Y:S01]  /*8830*/  SHF.R.S32.HI R28, RZ, 0x1f, R29 ;  /* 0x0000001fff1c7819 */ /* 0x000fe2000001141d */
[----:B----4-:R-:W-:Y:S02]  /*8840*/  IMAD R31, R35, R29, RZ ;  /* 0x0000001d231f7224 */ /* 0x010fe400078e02ff */
[----:B------:R-:W-:-:S04]  /*8850*/  IMAD.WIDE.U32 R32, R29, R34, R36 ;  /* 0x000000221d207225 */ /* 0x000fc800078e0024 */
[----:B------:R-:W-:Y:S01]  /*8860*/  IMAD R28, R34, R28, R31 ;  /* 0x0000001c221c7224 */ /* 0x000fe200078e021f */
[----:B------:R-:W-:-:S04]  /*8870*/  LEA R192, P3, R32, R192, 0x1 ;  /* 0x000000c020c07211 */ /* 0x000fc800078608ff */
[----:B------:R-:W-:-:S04]  /*8880*/  IADD3 R28, PT, PT, R33, R28, RZ ;  /* 0x0000001c211c7210 */ /* 0x000fc80007ffe0ff */
[----:B------:R-:W-:Y:S01]  /*8890*/  LEA.HI.X R191, R32, R191, R28, 0x1, P3 ;  /* 0x000000bf20bf7211 */ /* 0x000fe200018f0c1c */
[----:B------:R-:W-:Y:S05]  /*88a0*/  BRA `(.L_x_1756) ;  /* 0x0000000000207947 */ /* 0x000fea0003800000 */
.L_x_1755:
        /* <DEDUP_REMOVED lines=8> */
.L_x_1756:
[----:B------:R-:W-:Y:S05]  /*8930*/  BSYNC.RECONVERGENT B0 ;  /* 0x0000000000007941 */ /* 0x000fea0003800200 */
.L_x_1754:
        /* <DEDUP_REMOVED lines=11> */
[----:B------:R-:W-:-:S02]  /*89f0*/  IADD3.X R31, PT, PT, R29, R33, RZ, P4, !PT ;  /* 0x000000211d1f7210 */ /* 0x000fc400027fe4ff */
[----:B------:R-:W-:-:S04]  /*8a00*/  IADD3 R28, P3, PT, R28, R30, RZ ;  /* 0x0000001e1c1c7210 */ /* 0x000fc80007f7e0ff */
[----:B------:R-:W-:Y:S01]  /*8a10*/  IADD3.X R29, PT, PT, R29, R31, RZ, P3, !PT ;  /* 0x0000001f1d1d7210 */ /* 0x000fe20001ffe4ff */
        /* <DEDUP_REMOVED lines=58> */
.L_x_1753:
[----:B------:R-:W-:Y:S05]  /*8dc0*/  BSYNC.RECONVERGENT B1 ;  /* 0x0000000000017941 */ /* 0x000fea0003800200 */
.L_x_1752:
[----:B------:R-:W3:Y:S01]  /*8dd0*/  LD.E R54, desc[UR4][R2.64+0xdc] ;  /* 0x0000dc0402367980 */ /* 0x000ee2000c101900 */
[----:B--2---:R-:W-:-:S05]  /*8de0*/  IMAD.SHL.U32 R28, R119, 0x2, RZ ;  /* 0x00000002771c7824 */ /* 0x004fca00078e00ff */
[----:B------:R-:W-:-:S05]  /*8df0*/  LOP3.LUT R28, R28, 0x6, RZ, 0xc0, !PT ;  /* 0x000000061c1c7812 */ /* 0x000fca00078ec0ff */
[----:B------:R-:W-:-:S04]  /*8e00*/  IMAD R28, R53, 0x80, R28 ;  /* 0x00000080351c7824 */ /* 0x000fc800078e021c */
[C---:B------:R-:W-:Y:S02]  /*8e10*/  VIADD R29, R28.reuse, 0xffffff00 ;  /* 0xffffff001c1d7836 */ /* 0x040fe40000000000 */
[----:B------:R-:W-:-:S03]  /*8e20*/  VIADD R66, R28, 0xffffff01 ;  /* 0xffffff011c427836 */ /* 0x000fc60000000000 */
[C---:B------:R-:W-:Y:S01]  /*8e30*/  ISETP.GE.AND P0, PT, R29.reuse, R208, PT ;  /* 0x000000d01d00720c */ /* 0x040fe20003f06270 */
[C---:B------:R-:W-:Y:S01]  /*8e40*/  VIADD R65, R28.reuse, 0xffffff08 ;  /* 0xffffff081c417836 */ /* 0x040fe20000000000 */
[----:B------:R-:W-:Y:S01]  /*8e50*/  ISETP.GE.AND P1, PT, R29, R206, PT ;  /* 0x000000ce1d00720c */ /* 0x000fe20003f26270 */
[----:B------:R-:W-:Y:S01]  /*8e60*/  VIADD R64, R28, 0xffffff09 ;  /* 0xffffff091c407836 */ /* 0x000fe20000000000 */
[----:B------:R-:W-:Y:S02]  /*8e70*/  FSEL R48, R24, -INF , P0 ;  /* 0xff80000018307808 */ /* 0x000fe40000000000 */
[----:B------:R-:W-:Y:S01]  /*8e80*/  ISETP.GE.AND P0, PT, R66, R208, PT ;  /* 0x000000d04200720c */ /* 0x000fe20003f06270 */
[----:B------:R-:W-:Y:S01]  /*8e90*/  VIADD R63, R28, 0xffffff10 ;  /* 0xffffff101c3f7836 */ /* 0x000fe20000000000 */
[----:B------:R-:W-:Y:S01]  /*8ea0*/  FSEL R24, R26, -INF , P1 ;  /* 0xff8000001a187808 */ /* 0x000fe20000800000 */
[----:B------:R-:W-:Y:S01]  /*8eb0*/  VIADD R62, R28, 0xffffff11 ;  /* 0xffffff111c3e7836 */ /* 0x000fe20000000000 */
[----:B------:R-:W-:-:S02]  /*8ec0*/  FSEL R25, R25, -INF , P0 ;  /* 0xff80000019197808 */ /* 0x000fc40000000000 */
[-C--:B------:R-:W-:Y:S02]  /*8ed0*/  ISETP.GE.AND P1, PT, R65, R208.reuse, PT ;  /* 0x000000d04100720c */ /* 0x080fe40003f26270 */
[-C--:B------:R-:W-:Y:S01]  /*8ee0*/  ISETP.GE.AND P0, PT, R64, R208.reuse, PT ;  /* 0x000000d04000720c */ /* 0x080fe20003f06270 */
[----:B------:R-:W-:Y:S01]  /*8ef0*/  VIADD R61, R28, 0xffffff18 ;  /* 0xffffff181c3d7836 */ /* 0x000fe20000000000 */
[----:B------:R-:W-:Y:S01]  /*8f00*/  FSEL R20, R20, -INF , P1 ;  /* 0xff80000014147808 */ /* 0x000fe20000800000 */
[----:B------:R-:W-:Y:S01]  /*8f10*/  VIADD R60, R28, 0xffffff19 ;  /* 0xffffff191c3c7836 */ /* 0x000fe20000000000 */
[----:B------:R-:W-:Y:S02]  /*8f20*/  FSEL R21, R21, -INF , P0 ;  /* 0xff80000015157808 */ /* 0x000fe40000000000 */
[-C--:B------:R-:W-:Y:S02]  /*8f30*/  ISETP.GE.AND P1, PT, R63, R208.reuse, PT ;  /* 0x000000d03f00720c */ /* 0x080fe40003f26270 */
        /* <DEDUP_REMOVED lines=9> */
[C---:B------:R-:W-:Y:S01]  /*8fd0*/  VIADD R49, R28.reuse, 0xffffff29 ;  /* 0xffffff291c317836 */ /* 0x040fe20000000000 */
[----:B------:R-:W-:Y:S02]  /*8fe0*/  FSEL R13, R13, -INF , P0 ;  /* 0xff8000000d0d7808 */ /* 0x000fe40000000000 */
[-C--:B------:R-:W-:Y:S02]  /*8ff0*/  ISETP.GE.AND P1, PT, R59, R208.reuse, PT ;  /* 0x000000d03b00720c */ /* 0x080fe40003f26270 */
[----:B------:R-:W-:Y:S01]  /*9000*/  ISETP.GE.AND P0, PT, R57, R208, PT ;  /* 0x000000d03900720c */ /* 0x000fe20003f06270 */
[----:B------:R-:W-:Y:S01]  /*9010*/  VIADD R47, R28, 0xffffff30 ;  /* 0xffffff301c2f7836 */ /* 0x000fe20000000000 */
[----:B------:R-:W-:Y:S01]  /*9020*/  ISETP.GE.AND P2, PT, R66, R207, PT ;  /* 0x000000cf4200720c */ /* 0x000fe20003f46270 */
[----:B------:R-:W-:Y:S01]  /*9030*/  VIADD R46, R28, 0xffffff31 ;  /* 0xffffff311c2e7836 */ /* 0x000fe20000000000 */
[----:B------:R-:W-:-:S02]  /*9040*/  FSEL R8, R8, -INF , P1 ;  /* 0xff80000008087808 */ /* 0x000fc40000800000 */
[----:B------:R-:W-:Y:S02]  /*9050*/  FSEL R9, R9, -INF , P0 ;  /* 0xff80000009097808 */ /* 0x000fe40000000000 */
[-C--:B------:R-:W-:Y:S02]  /*9060*/  ISETP.GE.AND P1, PT, R51, R208.reuse, PT ;  /* 0x000000d03300720c */ /* 0x080fe40003f26270 */
[----:B------:R-:W-:Y:S02]  /*9070*/  ISETP.GE.AND P0, PT, R49, R208, PT ;  /* 0x000000d03100720c */ /* 0x000fe40003f06270 */
[----:B------:R-:W-:Y:S01]  /*9080*/  FSEL R25, R25, -INF , !P2 ;  /* 0xff80000019197808 */ /* 0x000fe20005000000 */
[C---:B------:R-:W-:Y:S01]  /*9090*/  VIADD R45, R28.reuse, 0xffffff38 ;  /* 0xffffff381c2d7836 */ /* 0x040fe20000000000 */
[----:B------:R-:W-:Y:S01]  /*90a0*/  ISETP.GE.AND P2, PT, R63, R207, PT ;  /* 0x000000cf3f00720c */ /* 0x000fe20003f46270 */
[----:B------:R-:W-:Y:S01]  /*90b0*/  VIADD R44, R28, 0xffffff39 ;  /* 0xffffff391c2c7836 */ /* 0x000fe20000000000 */
[----:B------:R-:W-:-:S02]  /*90c0*/  FSEL R4, R4, -INF , P1 ;  /* 0xff80000004047808 */ /* 0x000fc40000800000 */
[----:B------:R-:W-:Y:S02]  /*90d0*/  FSEL R5, R5, -INF , P0 ;  /* 0xff80000005057808 */ /* 0x000fe40000000000 */
[-C--:B------:R-:W-:Y:S02]  /*90e0*/  ISETP.GE.AND P1, PT, R47, R208.reuse, PT ;  /* 0x000000d02f00720c */ /* 0x080fe40003f26270 */
[----:B------:R-:W-:Y:S02]  /*90f0*/  ISETP.GE.AND P0, PT, R46, R208, PT ;  /* 0x000000d02e00720c */ /* 0x000fe40003f06270 */
[-C--:B------:R-:W-:Y:S02]  /*9100*/  ISETP.GE.AND P3, PT, R29, R207.reuse, PT ;  /* 0x000000cf1d00720c */ /* 0x080fe40003f66270 */
[----:B------:R-:W-:Y:S01]  /*9110*/  FSEL R58, R58, -INF , !P2 ;  /* 0xff8000003a3a7808 */ /* 0x000fe20005000000 */
[----:B------:R-:W-:Y:S01]  /*9120*/  VIADD R43, R28, 0xffffff40 ;  /* 0xffffff401c2b7836 */ /* 0x000fe20000000000 */
[----:B------:R-:W-:Y:S01]  /*9130*/  ISETP.GE.AND P2, PT, R60, R207, PT ;  /* 0x000000cf3c00720c */ /* 0x000fe20003f46270 */
[----:B------:R-:W-:Y:S01]  /*9140*/  VIADD R42, R28, 0xffffff41 ;  /* 0xffffff411c2a7836 */ /* 0x000fe20000000000 */
[----:B------:R-:W-:-:S02]  /*9150*/  FSEL R156, R156, -INF , P1 ;  /* 0xff8000009c9c7808 */ /* 0x000fc40000800000 */
[----:B------:R-:W-:Y:S02]  /*9160*/  FSEL R157, R157, -INF , P0 ;  /* 0xff8000009d9d7808 */ /* 0x000fe40000000000 */
[-C--:B------:R-:W-:Y:S02]  /*9170*/  ISETP.GE.AND P1, PT, R45, R208.reuse, PT ;  /* 0x000000d02d00720c */ /* 0x080fe40003f26270 */
[----:B------:R-:W-:Y:S02]  /*9180*/  ISETP.GE.AND P0, PT, R44, R208, PT ;  /* 0x000000d02c00720c */ /* 0x000fe40003f06270 */
[----:B------:R-:W-:Y:S02]  /*9190*/  ISETP.GE.AND P4, PT, R29, R203, PT ;  /* 0x000000cb1d00720c */ /* 0x000fe40003f86270 */
[----:B------:R-:W-:Y:S02]  /*91a0*/  FSEL R26, R48, -INF , !P3 ;  /* 0xff800000301a7808 */ /* 0x000fe40005800000 */
        /* <DEDUP_REMOVED lines=8> */
[----:B------:R-:W-:Y:S02]  /*9230*/  FSEL R24, R24, -INF , !P4 ;  /* 0xff80000018187808 */ /* 0x000fe40006000000 */
[-C--:B------:R-:W-:Y:S02]  /*9240*/  ISETP.GE.AND P4, PT, R64, R207.reuse, PT ;  /* 0x000000cf4000720c */ /* 0x080fe40003f86270 */
[----:B------:R-:W-:-:S02]  /*9250*/  ISETP.GE.AND P3, PT, R65, R207, PT ;  /* 0x000000cf4100720c */ /* 0x000fc40003f66270 */
[----:B------:R-:W-:Y:S01]  /*9260*/  FSEL R240, R4, -INF , !P2 ;  /* 0xff80000004f07808 */ /* 0x000fe20005000000 */
[----:B------:R-:W-:Y:S01]  /*9270*/  VIADD R39, R28, 0xffffff50 ;  /* 0xffffff501c277836 */ /* 0x000fe20000000000 */
[----:B------:R-:W-:Y:S01]  /*9280*/  ISETP.GE.AND P2, PT, R46, R207, PT ;  /* 0x000000cf2e00720c */ /* 0x000fe20003f46270 */
[----:B------:R-:W-:Y:S01]  /*9290*/  VIADD R38, R28, 0xffffff51 ;  /* 0xffffff511c267836 */ /* 0x000fe20000000000 */
[----:B------:R-:W-:Y:S02]  /*92a0*/  FSEL R148, R148, -INF , P1 ;  /* 0xff80000094947808 */ /* 0x000fe40000800000 */
[----:B------:R-:W-:Y:S02]  /*92b0*/  FSEL R149, R149, -INF , P0 ;  /* 0xff80000095957808 */ /* 0x000fe40000000000 */
[-C--:B------:R-:W-:Y:S02]  /*92c0*/  ISETP.GE.AND P1, PT, R41, R208.reuse, PT ;  /* 0x000000d02900720c */ /* 0x080fe40003f26270 */
[----:B------:R-:W-:-:S02]  /*92d0*/  ISETP.GE.AND P0, PT, R40, R208, PT ;  /* 0x000000d02800720c */ /* 0x000fc40003f06270 */
[----:B------:R-:W-:Y:S02]  /*92e0*/  FSEL R16, R21, -INF , !P4 ;  /* 0xff80000015107808 */ /* 0x000fe40006000000 */
[----:B------:R-:W-:Y:S02]  /*92f0*/  FSEL R20, R20, -INF , !P3 ;  /* 0xff80000014147808 */ /* 0x000fe40005800000 */
[-C--:B------:R-:W-:Y:S02]  /*9300*/  ISETP.GE.AND P4, PT, R61, R207.reuse, PT ;  /* 0x000000cf3d00720c */ /* 0x080fe40003f86270 */
[-C--:B------:R-:W-:Y:S02]  /*9310*/  ISETP.GE.AND P3, PT, R62, R207.reuse, PT ;  /* 0x000000cf3e00720c */ /* 0x080fe40003f66270 */
        /* <DEDUP_REMOVED lines=9> */
[----:B------:R-:W-:Y:S02]  /*93b0*/  FSEL R56, R17, -INF , !P3 ;  /* 0xff80000011387808 */ /* 0x000fe40005800000 */
[----:B------:R-:W-:-:S02]  /*93c0*/  ISETP.GE.AND P4, PT, R57, R207, PT ;  /* 0x000000cf3900720c */ /* 0x000fc40003f86270 */
[-C--:B------:R-:W-:Y:S02]  /*93d0*/  ISETP.GE.AND P3, PT, R59, R207.reuse, PT ;  /* 0x000000cf3b00720c */ /* 0x080fe40003f66270 */
[----:B------:R-:W-:Y:S01]  /*93e0*/  FSEL R174, R148, -INF , !P2 ;  /* 0xff80000094ae7808 */ /* 0x000fe20005000000 */
[----:B------:R-:W-:Y:S01]  /*93f0*/  VIADD R34, R28, 0xffffff61 ;  /* 0xffffff611c227836 */ /* 0x000fe20000000000 */
[----:B------:R-:W-:Y:S02]  /*9400*/  ISETP.GE.AND P2, PT, R40, R207, PT ;  /* 0x000000cf2800720c */ /* 0x000fe40003f46270 */
[----:B------:R-:W-:Y:S02]  /*9410*/  FSEL R140, R140, -INF , P1 ;  /* 0xff8000008c8c7808 */ /* 0x000fe40000800000 */
[----:B------:R-:W-:Y:S02]  /*9420*/  FSEL R141, R141, -INF , P0 ;  /* 0xff8000008d8d7808 */ /* 0x000fe40000000000 */
[----:B------:R-:W-:-:S02]  /*9430*/  ISETP.GE.AND P1, PT, R37, R208, PT ;  /* 0x000000d02500720c */ /* 0x000fc40003f26270 */
[----:B------:R-:W-:Y:S02]  /*9440*/  ISETP.GE.AND P0, PT, R36, R208, PT ;  /* 0x000000d02400720c */ /* 0x000fe40003f06270 */
[----:B------:R-:W-:Y:S01]  /*9450*/  FSEL R244, R9, -INF , !P4 ;  /* 0xff80000009f47808 */ /* 0x000fe20006000000 */
[----:B------:R-:W-:Y:S01]  /*9460*/  VIADD R35, R28, 0xffffff60 ;  /* 0xffffff601c237836 */ /* 0x000fe20000000000 */
[----:B------:R-:W-:Y:S02]  /*9470*/  FSEL R242, R8, -INF , !P3 ;  /* 0xff80000008f27808 */ /* 0x000fe40005800000 */
[-C--:B------:R-:W-:Y:S02]  /*9480*/  ISETP.GE.AND P4, PT, R47, R207.reuse, PT ;  /* 0x000000cf2f00720c */ /* 0x080fe40003f86270 */
[----:B------:R-:W-:Y:S02]  /*9490*/  ISETP.GE.AND P3, PT, R49, R207, PT ;  /* 0x000000cf3100720c */ /* 0x000fe40003f66270 */
[----:B------:R-:W-:-:S02]  /*94a0*/  FSEL R170, R145, -INF , !P2 ;  /* 0xff80000091aa7808 */ /* 0x000fc40005000000 */
[-C--:B------:R-:W-:Y:S02]  /*94b0*/  ISETP.GE.AND P2, PT, R37, R207.reuse, PT ;  /* 0x000000cf2500720c */ /* 0x080fe40003f46270 */
[----:B------:R-:W-:Y:S02]  /*94c0*/  FSEL R136, R136, -INF , P1 ;  /* 0xff80000088887808 */ /* 0x000fe40000800000 */
[----:B------:R-:W-:Y:S02]  /*94d0*/  FSEL R137, R137, -INF , P0 ;  /* 0xff80000089897808 */ /* 0x000fe40000000000 */
[----:B------:R-:W-:Y:S02]  /*94e0*/  ISETP.GE.AND P0, PT, R34, R208, PT ;  /* 0x000000d02200720c */ /* 0x000fe40003f06270 */
[----:B------:R-:W-:Y:S01]  /*94f0*/  FSEL R228, R156, -INF , !P4 ;  /* 0xff8000009ce47808 */ /* 0x000fe20006000000 */
[C---:B------:R-:W-:Y:S01]  /*9500*/  VIADD R33, R28.reuse, 0xffffff68 ;  /* 0xffffff681c217836 */ /* 0x040fe20000000000 */
[----:B------:R-:W-:Y:S01]  /*9510*/  FSEL R238, R5, -INF , !P3 ;  /* 0xff80000005ee7808 */ /* 0x000fe20005800000 */
[----:B------:R-:W-:Y:S01]  /*9520*/  VIADD R32, R28, 0xffffff69 ;  /* 0xffffff691c207836 */ /* 0x000fe20000000000 */
[-C--:B------:R-:W-:Y:S01]  /*9530*/  ISETP.GE.AND P4, PT, R44, R207.reuse, PT ;  /* 0x000000cf2c00720c */ /* 0x080fe20003f86270 */
[----:B------:R-:W-:Y:S01]  /*9540*/  VIADD R31, R28, 0xffffff70 ;  /* 0xffffff701c1f7836 */ /* 0x000fe20000000000 */
[----:B------:R-:W-:-:S02]  /*9550*/  ISETP.GE.AND P3, PT, R45, R207, PT ;  /* 0x000000cf2d00720c */ /* 0x000fc40003f66270 */
[----:B------:R-:W-:Y:S02]  /*9560*/  ISETP.GE.AND P1, PT, R35, R208, PT ;  /* 0x000000d02300720c */ /* 0x000fe40003f26270 */
[----:B------:R-:W-:Y:S02]  /*9570*/  FSEL R160, R136, -INF , !P2 ;  /* 0xff80000088a07808 */ /* 0x000fe40005000000 */
[----:B------:R-:W-:Y:S02]  /*9580*/  ISETP.GE.AND P2, PT, R34, R207, PT ;  /* 0x000000cf2200720c */ /* 0x000fe40003f46270 */
[----:B------:R-:W-:Y:S02]  /*9590*/  FSEL R133, R133, -INF , P0 ;  /* 0xff80000085857808 */ /* 0x000fe40000000000 */
[----:B------:R-:W-:Y:S01]  /*95a0*/  FSEL R220, R153, -INF , !P4 ;  /* 0xff80000099dc7808 */ /* 0x000fe20006000000 */
[----:B------:R-:W-:Y:S01]  /*95b0*/  VIADD R30, R28, 0xffffff71 ;  /* 0xffffff711c1e7836 */ /* 0x000fe20000000000 */
[----:B------:R-:W-:-:S02]  /*95c0*/  FSEL R226, R152, -INF , !P3 ;  /* 0xff80000098e27808 */ /* 0x000fc40005800000 */
[----:B------:R-:W-:Y:S02]  /*95d0*/  ISETP.GE.AND P4, PT, R41, R207, PT ;  /* 0x000000cf2900720c */ /* 0x000fe40003f86270 */
[----:B------:R-:W-:Y:S02]  /*95e0*/  FSEL R132, R132, -INF , P1 ;  /* 0xff80000084847808 */ /* 0x000fe40000800000 */
[-C--:B------:R-:W-:Y:S02]  /*95f0*/  ISETP.GE.AND P1, PT, R33, R208.reuse, PT ;  /* 0x000000d02100720c */ /* 0x080fe40003f26270 */
[-C--:B------:R-:W-:Y:S02]  /*9600*/  ISETP.GE.AND P0, PT, R32, R208.reuse, PT ;  /* 0x000000d02000720c */ /* 0x080fe40003f06270 */
[----:B------:R-:W-:Y:S02]  /*9610*/  FSEL R152, R133, -INF , !P2 ;  /* 0xff80000085987808 */ /* 0x000fe40005000000 */
[----:B------:R-:W-:-:S02]  /*9620*/  ISETP.GE.AND P2, PT, R31, R208, PT ;  /* 0x000000d01f00720c */ /* 0x000fc40003f46270 */
[-C--:B------:R-:W-:Y:S01]  /*9630*/  ISETP.GE.AND P3, PT, R42, R207.reuse, PT ;  /* 0x000000cf2a00720c */ /* 0x080fe20003f66270 */
[----:B------:R-:W-:Y:S01]  /*9640*/  VIADD R29, R28, 0xffffff78 ;  /* 0xffffff781c1d7836 */ /* 0x000fe20000000000 */
[----:B------:R-:W-:Y:S01]  /*9650*/  FSEL R172, R144, -INF , !P4 ;  /* 0xff80000090ac7808 */ /* 0x000fe20006000000 */
[----:B------:R-:W-:Y:S01]  /*9660*/  VIADD R28, R28, 0xffffff79 ;  /* 0xffffff791c1c7836 */ /* 0x000fe20000000000 */
[-C--:B------:R-:W-:Y:S02]  /*9670*/  ISETP.GE.AND P4, PT, R38, R207.reuse, PT ;  /* 0x000000cf2600720c */ /* 0x080fe40003f86270 */
[----:B------:R-:W-:Y:S02]  /*9680*/  FSEL R128, R128, -INF , P1 ;  /* 0xff80000080807808 */ /* 0x000fe40000800000 */
[----:B------:R-:W-:Y:S02]  /*9690*/  FSEL R129, R129, -INF , P0 ;  /* 0xff80000081817808 */ /* 0x000fe40000000000 */
[----:B------:R-:W-:-:S02]  /*96a0*/  ISETP.GE.AND P1, PT, R31, R207, PT ;  /* 0x000000cf1f00720c */ /* 0x000fc40003f26270 */
[----:B------:R-:W-:Y:S02]  /*96b0*/  ISETP.GE.AND P0, PT, R30, R208, PT ;  /* 0x000000d01e00720c */ /* 0x000fe40003f06270 */
[----:B------:R-:W-:Y:S02]  /*96c0*/  FSEL R117, R124, -INF , P2 ;  /* 0xff8000007c757808 */ /* 0x000fe40001000000 */
[----:B------:R-:W-:Y:S02]  /*96d0*/  FSEL R176, R149, -INF , !P3 ;  /* 0xff80000095b07808 */ /* 0x000fe40005800000 */
[-C--:B------:R-:W-:Y:S02]  /*96e0*/  ISETP.GE.AND P3, PT, R39, R207.reuse, PT ;  /* 0x000000cf2700720c */ /* 0x080fe40003f66270 */
[----:B------:R-:W-:Y:S02]  /*96f0*/  FSEL R164, R141, -INF , !P4 ;  /* 0xff8000008da47808 */ /* 0x000fe40006000000 */
[----:B------:R-:W-:-:S02]  /*9700*/  ISETP.GE.AND P4, PT, R35, R207, PT ;  /* 0x000000cf2300720c */ /* 0x000fc40003f86270 */
[----:B------:R-:W-:Y:S02]  /*9710*/  FSEL R116, R125, -INF , P0 ;  /* 0xff8000007d747808 */ /* 0x000fe40000000000 */
[----:B------:R-:W-:Y:S02]  /*9720*/  FSEL R117, R117, -INF , !P1 ;  /* 0xff80000075757808 */ /* 0x000fe40004800000 */
[----:B------:R-:W-:Y:S02]  /*9730*/  ISETP.GE.AND P1, PT, R28, R208, PT ;  /* 0x000000d01c00720c */ /* 0x000fe40003f26270 */
[----:B------:R-:W-:Y:S02]  /*9740*/  ISETP.GE.AND P0, PT, R66, R206, PT ;  /* 0x000000ce4200720c */ /* 0x000fe40003f06270 */
[----:B------:R-:W-:Y:S02]  /*9750*/  FSEL R162, R140, -INF , !P3 ;  /* 0xff8000008ca27808 */ /* 0x000fe40005800000 */
[----:B------:R-:W-:-:S02]  /*9760*/  ISETP.GE.AND P3, PT, R36, R207, PT ;  /* 0x000000cf2400720c */ /* 0x000fc40003f66270 */
[----:B------:R-:W-:Y:S02]  /*9770*/  FSEL R148, R132, -INF , !P4 ;  /* 0xff80000084947808 */ /* 0x000fe40006000000 */
[----:B------:R-:W-:Y:S02]  /*9780*/  ISETP.GE.AND P4, PT, R32, R207, PT ;  /* 0x000000cf2000720c */ /* 0x000fe40003f86270 */
[----:B------:R-:W-:Y:S02]  /*9790*/  FSEL R118, R121, -INF , P1 ;  /* 0xff80000079767808 */ /* 0x000fe40000800000 */
[----:B------:R-:W-:Y:S02]  /*97a0*/  FSEL R5, R27, -INF , P0 ;  /* 0xff8000001b057808 */ /* 0x000fe40000000000 */
[----:B------:R-:W-:Y:S02]  /*97b0*/  ISETP.GE.AND P2, PT, R29, R208, PT ;  /* 0x000000d01d00720c */ /* 0x000fe40003f46270 */
[----:B------:R-:W-:-:S02]  /*97c0*/  ISETP.GE.AND P1, PT, R65, R206, PT ;  /* 0x000000ce4100720c */ /* 0x000fc40003f26270 */
[----:B------:R-:W-:Y:S02]  /*97d0*/  ISETP.GE.AND P0, PT, R64, R206, PT ;  /* 0x000000ce4000720c */ /* 0x000fe40003f06270 */
[----:B------:R-:W-:Y:S02]  /*97e0*/  FSEL R156, R137, -INF , !P3 ;  /* 0xff800000899c7808 */ /* 0x000fe40005800000 */
[-C--:B------:R-:W-:Y:S02]  /*97f0*/  ISETP.GE.AND P3, PT, R33, R207.reuse, PT ;  /* 0x000000cf2100720c */ /* 0x080fe40003f66270 */
[----:B------:R-:W-:Y:S02]  /*9800*/  FSEL R140, R129, -INF , !P4 ;  /* 0xff800000818c7808 */ /* 0x000fe40006000000 */
[----:B------:R-:W-:Y:S02]  /*9810*/  ISETP.GE.AND P4, PT, R29, R207, PT ;  /* 0x000000cf1d00720c */ /* 0x000fe40003f86270 */
[----:B------:R-:W-:-:S02]  /*9820*/  FSEL R120, R120, -INF , P2 ;  /* 0xff80000078787808 */ /* 0x000fc40001000000 */
[----:B------:R-:W-:Y:S02]  /*9830*/  FSEL R8, R22, -INF , P1 ;  /* 0xff80000016087808 */ /* 0x000fe40000800000 */
[----:B------:R-:W-:Y:S02]  /*9840*/  FSEL R4, R23, -INF , P0 ;  /* 0xff80000017047808 */ /* 0x000fe40000000000 */
[-C--:B------:R-:W-:Y:S02]  /*9850*/  ISETP.GE.AND P1, PT, R63, R206.reuse, PT ;  /* 0x000000ce3f00720c */ /* 0x080fe40003f26270 */
[----:B------:R-:W-:Y:S02]  /*9860*/  ISETP.GE.AND P0, PT, R62, R206, PT ;  /* 0x000000ce3e00720c */ /* 0x000fe40003f06270 */
[----:B------:R-:W-:Y:S02]  /*9870*/  FSEL R144, R128, -INF , !P3 ;  /* 0xff80000080907808 */ /* 0x000fe40005800000 */
[----:B------:R-:W-:-:S02]  /*9880*/  ISETP.GE.AND P3, PT, R30, R207, PT ;  /* 0x000000cf1e00720c */ /* 0x000fc40003f66270 */
[----:B------:R-:W-:Y:S02]  /*9890*/  FSEL R121, R120, -INF , !P4 ;  /* 0xff80000078797808 */ /* 0x000fe40006000000 */
[----:B------:R-:W-:Y:S02]  /*98a0*/  ISETP.GE.AND P4, PT, R65, R203, PT ;  /* 0x000000cb4100720c */ /* 0x000fe40003f86270 */
[----:B------:R-:W-:Y:S02]  /*98b0*/  FSEL R18, R18, -INF , P1 ;  /* 0xff80000012127808 */ /* 0x000fe40000800000 */
[----:B------:R-:W-:Y:S02]  /*98c0*/  FSEL R19, R19, -INF , P0 ;  /* 0xff80000013137808 */ /* 0x000fe40000000000 */
[-C--:B------:R-:W-:Y:S02]  /*98d0*/  ISETP.GE.AND P1, PT, R61, R206.reuse, PT ;  /* 0x000000ce3d00720c */ /* 0x080fe40003f26270 */
[----:B------:R-:W-:-:S02]  /*98e0*/  ISETP.GE.AND P0, PT, R60, R206, PT ;  /* 0x000000ce3c00720c */ /* 0x000fc40003f06270 */
[----:B------:R-:W-:Y:S02]  /*98f0*/  FSEL R116, R116, -INF , !P3 ;  /* 0xff80000074747808 */ /* 0x000fe40005800000 */
[----:B------:R-:W-:Y:S02]  /*9900*/  ISETP.GE.AND P3, PT, R28, R207, PT ;  /* 0x000000cf1c00720c */ /* 0x000fe40003f66270 */
[----:B------:R-:W-:Y:S02]  /*9910*/  FSEL R8, R8, -INF , !P4 ;  /* 0xff80000008087808 */ /* 0x000fe40006000000 */
[----:B------:R-:W-:Y:S02]  /*9920*/  ISETP.GE.AND P4, PT, R62, R203, PT ;  /* 0x000000cb3e00720c */ /* 0x000fe40003f86270 */
[----:B------:R-:W-:Y:S02]  /*9930*/  FSEL R14, R14, -INF , P1 ;  /* 0xff8000000e0e7808 */ /* 0x000fe40000800000 */
[----:B------:R-:W-:-:S02]  /*9940*/  FSEL R15, R15, -INF , P0 ;  /* 0xff8000000f0f7808 */ /* 0x000fc40000000000 */
[-C--:B------:R-:W-:Y:S02]  /*9950*/  ISETP.GE.AND P1, PT, R59, R206.reuse, PT ;  /* 0x000000ce3b00720c */ /* 0x080fe40003f26270 */
[----:B------:R-:W-:Y:S02]  /*9960*/  ISETP.GE.AND P0, PT, R57, R206, PT ;  /* 0x000000ce3900720c */ /* 0x000fe40003f06270 */
[----:B------:R-:W-:Y:S02]  /*9970*/  FSEL R118, R118, -INF , !P3 ;  /* 0xff80000076767808 */ /* 0x000fe40005800000 */
[-C--:B------:R-:W-:Y:S02]  /*9980*/  ISETP.GE.AND P3, PT, R64, R203.reuse, PT ;  /* 0x000000cb4000720c */ /* 0x080fe40003f66270 */
[----:B------:R-:W-:Y:S02]  /*9990*/  FSEL R64, R19, -INF , !P4 ;  /* 0xff80000013407808 */ /* 0x000fe40006000000 */
[----:B------:R-:W-:-:S02]  /*99a0*/  ISETP.GE.AND P4, PT, R59, R203, PT ;  /* 0x000000cb3b00720c */ /* 0x000fc40003f86270 */
[----:B------:R-:W-:Y:S02]  /*99b0*/  FSEL R10, R10, -INF , P1 ;  /* 0xff8000000a0a7808 */ /* 0x000fe40000800000 */
[----:B------:R-:W-:Y:S02]  /*99c0*/  FSEL R11, R11, -INF , P0 ;  /* 0xff8000000b0b7808 */ /* 0x000fe40000000000 */
[C---:B------:R-:W-:Y:S02]  /*99d0*/  ISETP.GE.AND P0, PT, R49.reuse, R206, PT ;  /* 0x000000ce3100720c */ /* 0x040fe40003f06270 */
[-C--:B------:R-:W-:Y:S02]  /*99e0*/  ISETP.GE.AND P2, PT, R66, R203.reuse, PT ;  /* 0x000000cb4200720c */ /* 0x080fe40003f46270 */
[----:B------:R-:W-:Y:S02]  /*99f0*/  FSEL R252, R10, -INF , !P4 ;  /* 0xff8000000afc7808 */ /* 0x000fe40006000000 */
[----:B------:R-:W-:-:S02]  /*9a00*/  ISETP.GE.AND P4, PT, R49, R203, PT ;  /* 0x000000cb3100720c */ /* 0x000fc40003f86270 */
[----:B------:R-:W-:Y:S02]  /*9a10*/  FSEL R7, R7, -INF , P0 ;  /* 0xff80000007077808 */ /* 0x000fe40000000000 */
[----:B------:R-:W-:Y:S02]  /*9a20*/  FSEL R5, R5, -INF , !P2 ;  /* 0xff80000005057808 */ /* 0x000fe40005000000 */
[----:B------:R-:W-:Y:S02]  /*9a30*/  ISETP.GE.AND P2, PT, R63, R203, PT ;  /* 0x000000cb3f00720c */ /* 0x000fe40003f46270 */
[----:B------:R-:W-:Y:S02]  /*9a40*/  FSEL R246, R7, -INF , !P4 ;  /* 0xff80000007f67808 */ /* 0x000fe40006000000 */
[----:B------:R-:W-:Y:S02]  /*9a50*/  FMNMX3.FTZ R7, R52, R26, R25, !PT ;  /* 0x0000001a34077276 */ /* 0x000fe40007810019 */
[----:B------:R-:W-:-:S02]  /*9a60*/  FSEL R66, R18, -INF , !P2 ;  /* 0xff80000012427808 */ /* 0x000fc40005000000 */
[----:B------:R-:W-:Y:S02]  /*9a70*/  ISETP.GE.AND P2, PT, R60, R203, PT ;  /* 0x000000cb3c00720c */ /* 0x000fe40003f46270 */
[----:B------:R-:W-:Y:S02]  /*9a80*/  ISETP.GE.AND P1, PT, R51, R206, PT ;  /* 0x000000ce3300720c */ /* 0x000fe40003f26270 */
[----:B------:R-:W-:Y:S02]  /*9a90*/  FMNMX3.FTZ R7, R7, R20, R16, !PT ;  /* 0x0000001407077276 */ /* 0x000fe40007810010 */
[----:B------:R-:W-:Y:S02]  /*9aa0*/  FSEL R4, R4, -INF , !P3 ;  /* 0xff80000004047808 */ /* 0x000fe40005800000 */
[----:B------:R-:W-:Y:S02]  /*9ab0*/  FMNMX3.FTZ R9, R0, R24, R5, !PT ;  /* 0x0000001800097276 */ /* 0x000fe40007810005 */
[----:B------:R-:W-:-:S02]  /*9ac0*/  FSEL R141, R15, -INF , !P2 ;  /* 0xff8000000f8d7808 */ /* 0x000fc40005000000 */
[-C--:B------:R-:W-:Y:S02]  /*9ad0*/  ISETP.GE.AND P3, PT, R61, R203.reuse, PT ;  /* 0x000000cb3d00720c */ /* 0x080fe40003f66270 */
[----:B------:R-:W-:Y:S01]  /*9ae0*/  ISETP.GE.AND P2, PT, R51, R203, PT ;  /* 0x000000cb3300720c */ /* 0x000fe20003f46270 */
[----:B------:R-:W-:Y:S01]  /*9af0*/  VIADD R137, R180, 0x9020 ;  /* 0x00009020b4897836 */ /* 0x000fe20000000000 */
[----:B------:R-:W-:Y:S01]  /*9b00*/  FSEL R6, R6, -INF , P1 ;  /* 0xff80000006067808 */ /* 0x000fe20000800000 */
[----:B------:R-:W-:Y:S01]  /*9b10*/  LDSM.16.MT88.4 R60, [R180+0x9400] ;  /* 0x00940000b43c783b */ /* 0x000fe20000004200 */
[----:B------:R-:W-:Y:S02]  /*9b20*/  ISETP.GE.AND P0, PT, R46, R206, PT ;  /* 0x000000ce2e00720c */ /* 0x000fe40003f06270 */
[----:B------:R-:W-:Y:S02]  /*9b30*/  FMNMX3.FTZ R7, R7, R58, R56, !PT ;  /* 0x0000003a07077276 */ /* 0x000fe40007810038 */
[----:B------:R-:W-:-:S02]  /*9b40*/  ISETP.GE.AND P1, PT, R47, R206, PT ;  /* 0x000000ce2f00720c */ /* 0x000fc40003f26270 */
[----:B------:R-:W-:Y:S02]  /*9b50*/  FMNMX3.FTZ R9, R9, R8, R4, !PT ;  /* 0x0000000809097276 */ /* 0x000fe40007810004 */
[----:B------:R-:W-:Y:S02]  /*9b60*/  FSEL R145, R14, -INF , !P3 ;  /* 0xff8000000e917808 */ /* 0x000fe40005800000 */
[----:B------:R-:W-:Y:S02]  /*9b70*/  FSEL R248, R6, -INF , !P2 ;  /* 0xff80000006f87808 */ /* 0x000fe40005000000 */
[----:B------:R-:W-:Y:S01]  /*9b80*/  ISETP.GE.AND P4, PT, R45, R203, PT ;  /* 0x000000cb2d00720c */ /* 0x000fe20003f86270 */
[----:B------:R-:W-:Y:S01]  /*9b90*/  @P6 VIADD R137, R215, 0xffffffe0 ;  /* 0xffffffe0d7896836 */ /* 0x000fe20000000000 */
[----:B------:R-:W-:Y:S01]  /*9ba0*/  FSEL R159, R159, -INF , P0 ;  /* 0xff8000009f9f7808 */ /* 0x000fe20000000000 */
[----:B------:R-:W-:Y:S01]  /*9bb0*/  LDSM.16.MT88.4 R12, [R180+0x9000] ;  /* 0x00900000b40c783b */ /* 0x000fe20000004200 */
[----:B------:R-:W-:-:S02]  /*9bc0*/  FMNMX3.FTZ R7, R7, R50, R48, !PT ;  /* 0x0000003207077276 */ /* 0x000fc40007810030 */
[----:B------:R-:W-:Y:S02]  /*9bd0*/  ISETP.GE.AND P3, PT, R57, R203, PT ;  /* 0x000000cb3900720c */ /* 0x000fe40003f66270 */
[----:B------:R-:W-:Y:S02]  /*9be0*/  FSEL R158, R158, -INF , P1 ;  /* 0xff8000009e9e7808 */ /* 0x000fe40000800000 */
[----:B------:R-:W-:Y:S02]  /*9bf0*/  ISETP.GE.AND P0, PT, R44, R206, PT ;  /* 0x000000ce2c00720c */ /* 0x000fe40003f06270 */
[----:B------:R-:W-:Y:S02]  /*9c00*/  FMNMX3.FTZ R6, R9, R66, R64, !PT ;  /* 0x0000004209067276 */ /* 0x000fe40007810040 */
[----:B------:R-:W-:Y:S02]  /*9c10*/  ISETP.GE.AND P1, PT, R45, R206, PT ;  /* 0x000000ce2d00720c */ /* 0x000fe40003f26270 */
[----:B------:R-:W-:-:S02]  /*9c20*/  FMNMX3.FTZ R7, R7, R242, R244, !PT ;  /* 0x000000f207077276 */ /* 0x000fc400078100f4 */
[----:B------:R-:W-:Y:S02]  /*9c30*/  FSEL R250, R11, -INF , !P3 ;  /* 0xff8000000bfa7808 */ /* 0x000fe40005800000 */
[----:B------:R-:W-:Y:S02]  /*9c40*/  FSEL R155, R155, -INF , P0 ;  /* 0xff8000009b9b7808 */ /* 0x000fe40000000000 */
[----:B------:R-:W-:Y:S02]  /*9c50*/  FMNMX3.FTZ R9, R6, R145, R141, !PT ;  /* 0x0000009106097276 */ /* 0x000fe4000781008d */
[----:B------:R-:W-:Y:S02]  /*9c60*/  ISETP.GE.AND P3, PT, R47, R203, PT ;  /* 0x000000cb2f00720c */ /* 0x000fe40003f66270 */
[----:B------:R-:W-:Y:S02]  /*9c70*/  FSEL R154, R154, -INF , P1 ;  /* 0xff8000009a9a7808 */ /* 0x000fe40000800000 */
[----:B------:R-:W-:-:S02]  /*9c80*/  ISETP.GE.AND P0, PT, R42, R206, PT ;  /* 0x000000ce2a00720c */ /* 0x000fc40003f06270 */
[----:B------:R-:W-:Y:S02]  /*9c90*/  ISETP.GE.AND P1, PT, R43, R206, PT ;  /* 0x000000ce2b00720c */ /* 0x000fe40003f26270 */
[----:B------:R-:W-:Y:S02]  /*9ca0*/  FMNMX3.FTZ R7, R7, R240, R238, !PT ;  /* 0x000000f007077276 */ /* 0x000fe400078100ee */
[----:B------:R-:W-:Y:S02]  /*9cb0*/  ISETP.GE.AND P2, PT, R46, R203, PT ;  /* 0x000000cb2e00720c */ /* 0x000fe40003f46270 */
[----:B------:R-:W-:Y:S02]  /*9cc0*/  FMNMX3.FTZ R9, R9, R252, R250, !PT ;  /* 0x000000fc09097276 */ /* 0x000fe400078100fa */
[----:B------:R-:W-:Y:S02]  /*9cd0*/  FSEL R236, R158, -INF , !P3 ;  /* 0xff8000009eec7808 */ /* 0x000fe40005800000 */
[----:B------:R-:W-:-:S02]  /*9ce0*/  FSEL R151, R151, -INF , P0 ;  /* 0xff80000097977808 */ /* 0x000fc40000000000 */
[----:B------:R-:W-:Y:S02]  /*9cf0*/  ISETP.GE.AND P3, PT, R44, R203, PT ;  /* 0x000000cb2c00720c */ /* 0x000fe40003f66270 */
[----:B------:R-:W-:Y:S01]  /*9d00*/  FSEL R150, R150, -INF , P1 ;  /* 0xff80000096967808 */ /* 0x000fe20000800000 */
[----:B------:R-:W-:Y:S01]  /*9d10*/  LDSM.16.MT88.4 R44, [R180+0xd000] ;  /* 0x00d00000b42c783b */ /* 0x000fe20000004200 */
[-C--:B------:R-:W-:Y:S02]  /*9d20*/  ISETP.GE.AND P0, PT, R40, R206.reuse, PT ;  /* 0x000000ce2800720c */ /* 0x080fe40003f06270 */
[----:B------:R-:W-:Y:S02]  /*9d30*/  ISETP.GE.AND P1, PT, R41, R206, PT ;  /* 0x000000ce2900720c */ /* 0x000fe40003f26270 */
[----:B------:R-:W-:Y:S02]  /*9d40*/  FMNMX3.FTZ R7, R7, R228, R224, !PT ;  /* 0x000000e407077276 */ /* 0x000fe400078100e0 */
[----:B------:R-:W-:-:S02]  /*9d50*/  FSEL R234, R159, -INF , !P2 ;  /* 0xff8000009fea7808 */ /* 0x000fc40005000000 */
[----:B------:R-:W-:Y:S02]  /*9d60*/  FMNMX3.FTZ R9, R9, R248, R246, !PT ;  /* 0x000000f809097276 */ /* 0x000fe400078100f6 */
[----:B------:R-:W-:Y:S02]  /*9d70*/  FSEL R230, R155, -INF , !P3 ;  /* 0xff8000009be67808 */ /* 0x000fe40005800000 */
[----:B------:R-:W-:Y:S02]  /*9d80*/  FSEL R147, R147, -INF , P0 ;  /* 0xff80000093937808 */ /* 0x000fe40000000000 */
[-C--:B------:R-:W-:Y:S02]  /*9d90*/  ISETP.GE.AND P2, PT, R43, R203.reuse, PT ;  /* 0x000000cb2b00720c */ /* 0x080fe40003f46270 */
[----:B------:R-:W-:Y:S02]  /*9da0*/  FSEL R232, R154, -INF , !P4 ;  /* 0xff8000009ae87808 */ /* 0x000fe40006000000 */
[----:B------:R-:W-:-:S02]  /*9db0*/  ISETP.GE.AND P3, PT, R41, R203, PT ;  /* 0x000000cb2900720c */ /* 0x000fc40003f66270 */
[----:B------:R-:W-:Y:S02]  /*9dc0*/  FSEL R146, R146, -INF , P1 ;  /* 0xff80000092927808 */ /* 0x000fe40000800000 */
[----:B------:R-:W-:Y:S02]  /*9dd0*/  ISETP.GE.AND P0, PT, R38, R206, PT ;  /* 0x000000ce2600720c */ /* 0x000fe40003f06270 */
[----:B------:R-:W-:Y:S02]  /*9de0*/  FMNMX3.FTZ R7, R7, R226, R220, !PT ;  /* 0x000000e207077276 */ /* 0x000fe400078100dc */
[----:B------:R-:W-:Y:S02]  /*9df0*/  ISETP.GE.AND P4, PT, R42, R203, PT ;  /* 0x000000cb2a00720c */ /* 0x000fe40003f86270 */
[----:B------:R-:W-:Y:S02]  /*9e00*/  FMNMX3.FTZ R9, R9, R236, R234, !PT ;  /* 0x000000ec09097276 */ /* 0x000fe400078100ea */
[----:B------:R-:W-:-:S02]  /*9e10*/  ISETP.GE.AND P1, PT, R39, R206, PT ;  /* 0x000000ce2700720c */ /* 0x000fc40003f26270 */
[----:B------:R-:W-:Y:S02]  /*9e20*/  FSEL R222, R150, -INF , !P2 ;  /* 0xff80000096de7808 */ /* 0x000fe40005000000 */
[----:B------:R-:W-:Y:S02]  /*9e30*/  FSEL R212, R146, -INF , !P3 ;  /* 0xff80000092d47808 */ /* 0x000fe40005800000 */
[----:B------:R-:W-:Y:S02]  /*9e40*/  FSEL R143, R143, -INF , P0 ;  /* 0xff8000008f8f7808 */ /* 0x000fe40000000000 */
[----:B------:R-:W-:Y:S02]  /*9e50*/  FMNMX3.FTZ R7, R7, R174, R176, !PT ;  /* 0x000000ae07077276 */ /* 0x000fe400078100b0 */
[----:B------:R-:W-:Y:S02]  /*9e60*/  ISETP.GE.AND P2, PT, R40, R203, PT ;  /* 0x000000cb2800720c */ /* 0x000fe40003f46270 */
[----:B------:R-:W-:-:S02]  /*9e70*/  FSEL R178, R151, -INF , !P4 ;  /* 0xff80000097b27808 */ /* 0x000fc40006000000 */
[-C--:B------:R-:W-:Y:S02]  /*9e80*/  ISETP.GE.AND P3, PT, R38, R203.reuse, PT ;  /* 0x000000cb2600720c */ /* 0x080fe40003f66270 */
[----:B------:R-:W-:Y:S02]  /*9e90*/  ISETP.GE.AND P0, PT, R36, R206, PT ;  /* 0x000000ce2400720c */ /* 0x000fe40003f06270 */
[----:B------:R-:W-:Y:S02]  /*9ea0*/  FMNMX3.FTZ R9, R9, R232, R230, !PT ;  /* 0x000000e809097276 */ /* 0x000fe400078100e6 */
[----:B------:R-:W-:Y:S02]  /*9eb0*/  ISETP.GE.AND P4, PT, R39, R203, PT ;  /* 0x000000cb2700720c */ /* 0x000fe40003f86270 */
[----:B------:R-:W-:Y:S02]  /*9ec0*/  FSEL R142, R142, -INF , P1 ;  /* 0xff8000008e8e7808 */ /* 0x000fe40000800000 */
[----:B------:R-:W-:-:S02]  /*9ed0*/  ISETP.GE.AND P1, PT, R37, R206, PT ;  /* 0x000000ce2500720c */ /* 0x000fc40003f26270 */
[----:B------:R-:W-:Y:S02]  /*9ee0*/  FMNMX3.FTZ R7, R7, R172, R170, !PT ;  /* 0x000000ac07077276 */ /* 0x000fe400078100aa */
[----:B------:R-:W-:Y:S02]  /*9ef0*/  FSEL R214, R147, -INF , !P2 ;  /* 0xff80000093d67808 */ /* 0x000fe40005000000 */
[----:B------:R-:W-:Y:S02]  /*9f00*/  FSEL R166, R143, -INF , !P3 ;  /* 0xff8000008fa67808 */ /* 0x000fe40005800000 */
[----:B------:R-:W-:Y:S02]  /*9f10*/  FSEL R139, R139, -INF , P0 ;  /* 0xff8000008b8b7808 */ /* 0x000fe40000000000 */
[----:B------:R-:W-:Y:S02]  /*9f20*/  FMNMX3.FTZ R9, R9, R222, R178, !PT ;  /* 0x000000de09097276 */ /* 0x000fe400078100b2 */
[----:B------:R-:W-:-:S02]  /*9f30*/  FSEL R168, R142, -INF , !P4 ;  /* 0xff8000008ea87808 */ /* 0x000fc40006000000 */
[-C--:B------:R-:W-:Y:S02]  /*9f40*/  ISETP.GE.AND P3, PT, R35, R206.reuse, PT ;  /* 0x000000ce2300720c */ /* 0x080fe40003f66270 */
[----:B------:R-:W-:Y:S02]  /*9f50*/  ISETP.GE.AND P0, PT, R34, R206, PT ;  /* 0x000000ce2200720c */ /* 0x000fe40003f06270 */
[-C--:B------:R-:W-:Y:S02]  /*9f60*/  ISETP.GE.AND P2, PT, R37, R203.reuse, PT ;  /* 0x000000cb2500720c */ /* 0x080fe40003f46270 */
[----:B------:R-:W-:Y:S02]  /*9f70*/  ISETP.GE.AND P4, PT, R36, R203, PT ;  /* 0x000000cb2400720c */ /* 0x000fe40003f86270 */
[----:B------:R-:W-:Y:S01]  /*9f80*/  FSEL R138, R138, -INF , P1 ;  /* 0xff8000008a8a7808 */ /* 0x000fe20000800000 */
[----:B------:R-:W-:Y:S01]  /*9f90*/  LDSM.16.MT88.4 R36, [R137+0x2000] ;  /* 0x002000008924783b */ /* 0x000fe20000004200 */
[----:B------:R-:W-:-:S02]  /*9fa0*/  FMNMX3.FTZ R7, R7, R162, R164, !PT ;  /* 0x000000a207077276 */ /* 0x000fc400078100a4 */
[----:B------:R-:W-:Y:S02]  /*9fb0*/  FMNMX3.FTZ R9, R9, R212, R214, !PT ;  /* 0x000000d409097276 */ /* 0x000fe400078100d6 */
[----:B------:R-:W-:Y:S02]  /*9fc0*/  ISETP.GE.AND P1, PT, R35, R203, PT ;  /* 0x000000cb2300720c */ /* 0x000fe40003f26270 */
[----:B------:R-:W-:Y:S02]  /*9fd0*/  FSEL R134, R134, -INF , P3 ;  /* 0xff80000086867808 */ /* 0x000fe40001800000 */
[----:B------:R-:W-:Y:S02]  /*9fe0*/  FSEL R135, R135, -INF , P0 ;  /* 0xff80000087877808 */ /* 0x000fe40000000000 */
[----:B------:R-:W-:Y:S02]  /*9ff0*/  FSEL R158, R138, -INF , !P2 ;  /* 0xff8000008a9e7808 */ /* 0x000fe40005000000 */
[----:B------:R-:W-:-:S02]  /*a000*/  FSEL R154, R139, -INF , !P4 ;  /* 0xff8000008b9a7808 */ /* 0x000fc40006000000 */
[-C--:B------:R-:W-:Y:S02]  /*a010*/  ISETP.GE.AND P0, PT, R32, R206.reuse, PT ;  /* 0x000000ce2000720c */ /* 0x080fe40003f06270 */
[----:B------:R-:W-:Y:S02]  /*a020*/  ISETP.GE.AND P2, PT, R34, R203, PT ;  /* 0x000000cb2200720c */ /* 0x000fe40003f46270 */
[----:B------:R-:W-:Y:S02]  /*a030*/  ISETP.GE.AND P4, PT, R33, R206, PT ;  /* 0x000000ce2100720c */ /* 0x000fe40003f86270 */
[----:B------:R-:W-:Y:S02]  /*a040*/  FMNMX3.FTZ R7, R7, R160, R156, !PT ;  /* 0x000000a007077276 */ /* 0x000fe4000781009c */
[----:B------:R-:W-:Y:S02]  /*a050*/  FMNMX3.FTZ R9, R9, R168, R166, !PT ;  /* 0x000000a809097276 */ /* 0x000fe400078100a6 */
[----:B------:R-:W-:-:S02]  /*a060*/  FSEL R150, R134, -INF , !P1 ;  /* 0xff80000086967808 */ /* 0x000fc40004800000 */
[-C--:B------:R-:W-:Y:S02]  /*a070*/  ISETP.GE.AND P1, PT, R32, R203.reuse, PT ;  /* 0x000000cb2000720c */ /* 0x080fe40003f26270 */
[----:B------:R-:W-:Y:S02]  /*a080*/  FSEL R131, R131, -INF , P0 ;  /* 0xff80000083837808 */ /* 0x000fe40000000000 */
[----:B------:R-:W-:Y:S02]  /*a090*/  ISETP.GE.AND P3, PT, R33, R203, PT ;  /* 0x000000cb2100720c */ /* 0x000fe40003f66270 */
[----:B------:R-:W-:Y:S02]  /*a0a0*/  FSEL R146, R135, -INF , !P2 ;  /* 0xff80000087927808 */ /* 0x000fe40005000000 */
[----:B------:R-:W-:Y:S02]  /*a0b0*/  FSEL R130, R130, -INF , P4 ;  /* 0xff80000082827808 */ /* 0x000fe40002000000 */
[----:B------:R-:W-:-:S02]  /*a0c0*/  ISETP.GE.AND P0, PT, R30, R206, PT ;  /* 0x000000ce1e00720c */ /* 0x000fc40003f06270 */
[----:B------:R-:W-:Y:S02]  /*a0d0*/  FMNMX3.FTZ R11, R7, R148, R152, !PT ;  /* 0x00000094070b7276 */ /* 0x000fe40007810098 */
[----:B------:R-:W-:Y:S02]  /*a0e0*/  ISETP.GE.AND P2, PT, R31, R206, PT ;  /* 0x000000ce1f00720c */ /* 0x000fe40003f46270 */
[----:B------:R-:W-:Y:S02]  /*a0f0*/  FMNMX3.FTZ R7, R9, R158, R154, !PT ;  /* 0x0000009e09077276 */ /* 0x000fe4000781009a */
[----:B------:R-:W-:Y:S02]  /*a100*/  FSEL R138, R131, -INF , !P1 ;  /* 0xff800000838a7808 */ /* 0x000fe40004800000 */
[----:B------:R-:W-:Y:S02]  /*a110*/  FSEL R142, R130, -INF , !P3 ;  /* 0xff800000828e7808 */ /* 0x000fe40005800000 */
[----:B------:R-:W-:-:S02]  /*a120*/  ISETP.GE.AND P1, PT, R29, R206, PT ;  /* 0x000000ce1d00720c */ /* 0x000fc40003f26270 */
[----:B------:R-:W-:Y:S02]  /*a130*/  FSEL R127, R127, -INF , P0 ;  /* 0xff8000007f7f7808 */ /* 0x000fe40000000000 */
[-C--:B------:R-:W-:Y:S02]  /*a140*/  ISETP.GE.AND P4, PT, R31, R203.reuse, PT ;  /* 0x000000cb1f00720c */ /* 0x080fe40003f86270 */
[----:B------:R-:W-:Y:S02]  /*a150*/  ISETP.GE.AND P3, PT, R30, R203, PT ;  /* 0x000000cb1e00720c */ /* 0x000fe40003f66270 */
[----:B------:R-:W-:Y:S02]  /*a160*/  FSEL R126, R126, -INF , P2 ;  /* 0xff8000007e7e7808 */ /* 0x000fe40001000000 */
[----:B------:R-:W-:Y:S02]  /*a170*/  ISETP.GE.AND P0, PT, R28, R206, PT ;  /* 0x000000ce1c00720c */ /* 0x000fe40003f06270 */
[----:B------:R-:W-:-:S02]  /*a180*/  FMNMX3.FTZ R7, R7, R150, R146, !PT ;  /* 0x0000009607077276 */ /* 0x000fc40007810092 */
[----:B------:R-:W-:Y:S02]  /*a190*/  FSEL R122, R122, -INF , P1 ;  /* 0xff8000007a7a7808 */ /* 0x000fe40000800000 */
[-C--:B------:R-:W-:Y:S02]  /*a1a0*/  ISETP.GE.AND P2, PT, R29, R203.reuse, PT ;  /* 0x000000cb1d00720c */ /* 0x080fe40003f46270 */
[----:B------:R-:W-:Y:S02]  /*a1b0*/  ISETP.GE.AND P1, PT, R28, R203, PT ;  /* 0x000000cb1c00720c */ /* 0x000fe40003f26270 */
[----:B------:R-:W-:Y:S01]  /*a1c0*/  FSEL R123, R123, -INF , P0 ;  /* 0xff8000007b7b7808 */ /* 0x000fe20000000000 */
[----:B------:R-:W-:Y:S01]  /*a1d0*/  LDSM.16.MT88.4 R28, [R180+0xb000] ;  /* 0x00b00000b41c783b */ /* 0x000fe20000004200 */
[----:B------:R-:W-:Y:S02]  /*a1e0*/  FSEL R134, R126, -INF , !P4 ;  /* 0xff8000007e867808 */ /* 0x000fe40006000000 */
[----:B------:R-:W-:-:S02]  /*a1f0*/  FSEL R132, R127, -INF , !P3 ;  /* 0xff8000007f847808 */ /* 0x000fc40005800000 */
[----:B------:R-:W-:Y:S02]  /*a200*/  FMNMX3.FTZ R7, R7, R142, R138, !PT ;  /* 0x0000008e07077276 */ /* 0x000fe4000781008a */
[----:B------:R-:W-:Y:S02]  /*a210*/  FSEL R130, R122, -INF , !P2 ;  /* 0xff8000007a827808 */ /* 0x000fe40005000000 */
[----:B------:R-:W-:Y:S02]  /*a220*/  FSEL R128, R123, -INF , !P1 ;  /* 0xff8000007b807808 */ /* 0x000fe40004800000 */
[----:B------:R-:W-:Y:S02]  /*a230*/  FMNMX3.FTZ R7, R7, R134, R132, !PT ;  /* 0x0000008607077276 */ /* 0x000fe40007810084 */
[----:B------:R-:W-:Y:S02]  /*a240*/  FMNMX3.FTZ R9, R11, R144, R140, !PT ;  /* 0x000000900b097276 */ /* 0x000fe4000781008c */
[----:B------:R-:W-:-:S02]  /*a250*/  FMNMX3.FTZ R7, R7, R130, R128, !PT ;  /* 0x0000008207077276 */ /* 0x000fc40007810080 */
[----:B------:R-:W-:-:S03]  /*a260*/  FMNMX3.FTZ R9, R9, R117, R116, !PT ;  /* 0x0000007509097276 */ /* 0x000fc60007810074 */
[----:B------:R-:W1:Y:S01]  /*a270*/  SHFL.BFLY PT, R6, R7, 0x2, 0x1f ;  /* 0x0c401f0007067f89 */ /* 0x000e6200000e0000 */
[----:B------:R-:W-:-:S05]  /*a280*/  FMNMX3.FTZ R9, R9, R121, R118, !PT ;  /* 0x0000007909097276 */ /* 0x000fca0007810076 */
[----:B------:R-:W2:Y:S01]  /*a290*/  SHFL.BFLY PT, R10, R9, 0x2, 0x1f ;  /* 0x0c401f00090a7f89 */ /* 0x000ea200000e0000 */
[----:B-1----:R-:W-:-:S05]  /*a2a0*/  FMNMX.FTZ R6, R7, R6, !PT ;  /* 0x0000000607067209 */ /* 0x002fca0007810000 */
[----:B------:R-:W1:Y:S01]  /*a2b0*/  SHFL.BFLY PT, R123, R6, 0x1, 0x1f ;  /* 0x0c201f00067b7f89 */ /* 0x000e6200000e0000 */
[----:B--2---:R-:W-:-:S05]  /*a2c0*/  FMNMX.FTZ R10, R9, R10, !PT ;  /* 0x0000000a090a7209 */ /* 0x004fca0007810000 */
[----:B------:R-:W2:Y:S01]  /*a2d0*/  SHFL.BFLY PT, R125, R10, 0x1, 0x1f ;  /* 0x0c201f000a7d7f89 */ /* 0x000ea200000e0000 */
[----:B-1----:R-:W-:-:S04]  /*a2e0*/  FMNMX.FTZ R123, R6, R123, !PT ;  /* 0x0000007b067b7209 */ /* 0x002fc80007810000 */
[----:B------:R-:W-:Y:S01]  /*a2f0*/  FSETP.NEU.FTZ.AND P0, PT, R123, -INF , PT ;  /* 0xff8000007b00780b */ /* 0x000fe20003f1d000 */
[----:B---3--:R-:W-:Y:S01]  /*a300*/  FMUL.FTZ R127, R54, R123 ;  /* 0x0000007b367f7220 */ /* 0x008fe20000410000 */
[----:B--2---:R-:W-:-:S04]  /*a310*/  FMNMX.FTZ R125, R10, R125, !PT ;  /* 0x0000007d0a7d7209 */ /* 0x004fc80007810000 */
[----:B------:R-:W-:Y:S02]  /*a320*/  FSEL R127, R127, RZ, P0 ;  /* 0x000000ff7f7f7208 */ /* 0x000fe40000000000 */
[----:B------:R-:W-:Y:S01]  /*a330*/  FSETP.NEU.FTZ.AND P1, PT, R125, -INF , PT ;  /* 0xff8000007d00780b */ /* 0x000fe20003f3d000 */
[----:B------:R-:W-:Y:S02]  /*a340*/  FMUL.FTZ R133, R54, R125 ;  /* 0x0000007d36857220 */ /* 0x000fe40000410000 */
[----:B------:R-:W-:Y:S01]  /*a350*/  FFMA.FTZ R120, R5, R54, -R127 ;  /* 0x0000003605787223 */ /* 0x000fe2000001087f */
[----:B------:R-:W-:Y:S02]  /*a360*/  FSEL R7, R125, RZ, P1 ;  /* 0x000000ff7d077208 */ /* 0x000fe40000800000 */
[----:B------:R-:W-:Y:S02]  /*a370*/  FSEL R5, R123, RZ, P0 ;  /* 0x000000ff7b057208 */ /* 0x000fe40000000000 */
[----:B------:R-:W-:Y:S01]  /*a380*/  FSEL R133, R133, RZ, P1 ;  /* 0x000000ff85857208 */ /* 0x000fe20000800000 */
[----:B------:R-:W-:-:S02]  /*a390*/  FADD.FTZ R7, R52, -R7 ;  /* 0x8000000734077221 */ /* 0x000fc40000010000 */
[----:B------:R-:W-:Y:S01]  /*a3a0*/  FADD.FTZ R5, R0, -R5 ;  /* 0x8000000500057221 */ /* 0x000fe20000010000 */
[-C--:B------:R-:W-:Y:S01]  /*a3b0*/  FFMA.FTZ R122, R24, R54.reuse, -R127 ;  /* 0x00000036187a7223 */ /* 0x080fe2000001087f */
[-CC-:B------:R-:W-:Y:S01]  /*a3c0*/  FFMA.FTZ R131, R26, R54.reuse, -R133.reuse ;  /* 0x000000361a837223 */ /* 0x180fe20000010885 */
[-CC-:B------:R-:W-:Y:S01]  /*a3d0*/  FFMA.FTZ R126, R25, R54.reuse, -R133.reuse ;  /* 0x00000036197e7223 */ /* 0x180fe20000010885 */
[-CC-:B------:R-:W-:Y:S01]  /*a3e0*/  FFMA.FTZ R129, R20, R54.reuse, -R133.reuse ;  /* 0x0000003614817223 */ /* 0x180fe20000010885 */
[-C--:B------:R-:W-:Y:S01]  /*a3f0*/  FFMA.FTZ R124, R16, R54.reuse, -R133 ;  /* 0x00000036107c7223 */ /* 0x080fe20000010885 */
[-CC-:B------:R-:W-:Y:S01]  /*a400*/  FFMA.FTZ R135, R4, R54.reuse, -R127.reuse ;  /* 0x0000003604877223 */ /* 0x180fe2000001087f */
[C---:B------:R-:W-:Y:S01]  /*a410*/  FMUL.FTZ R136, R54.reuse, R7 ;  /* 0x0000000736887220 */ /* 0x040fe20000410000 */
[----:B------:R-:W-:Y:S01]  /*a420*/  FMUL.FTZ R0, R54, R5 ;  /* 0x0000000536007220 */ /* 0x000fe20000410000 */
[----:B------:R-:W-:Y:S01]  /*a430*/  FFMA.FTZ R8, R8, R54, -R127 ;  /* 0x0000003608087223 */ /* 0x000fe2000001087f */
[----:B------:R-:W-:Y:S01]  /*a440*/  MUFU.EX2 R131, R131 ;  /* 0x0000008300837308 */ /* 0x000fe20000000800 */
[----:B------:R-:W1:Y:S03]  /*a450*/  LDSM.16.MT88.4 R20, [R137] ;  /* 0x000000008914783b */ /* 0x000e660000004200 */
[----:B------:R-:W2:Y:S04]  /*a460*/  MUFU.EX2 R126, R126 ;  /* 0x0000007e007e7308 */ /* 0x000ea80000000800 */
[----:B------:R-:W-:Y:S04]  /*a470*/  MUFU.EX2 R129, R129 ;  /* 0x0000008100817308 */ /* 0x000fe80000000800 */
[----:B------:R-:W-:Y:S04]  /*a480*/  MUFU.EX2 R124, R124 ;  /* 0x0000007c007c7308 */ /* 0x000fe80000000800 */
[----:B------:R-:W-:Y:S04]  /*a490*/  MUFU.EX2 R122, R122 ;  /* 0x0000007a007a7308 */ /* 0x000fe80000000800 */
[----:B------:R-:W3:Y:S04]  /*a4a0*/  MUFU.EX2 R120, R120 ;  /* 0x0000007800787308 */ /* 0x000ee80000000800 */
[----:B------:R-:W-:Y:S04]  /*a4b0*/  MUFU.EX2 R52, R8 ;  /* 0x0000000800347308 */ /* 0x000fe80000000800 */
[----:B------:R-:W4:Y:S04]  /*a4c0*/  MUFU.EX2 R135, R135 ;  /* 0x0000008700877308 */ /* 0x000f280000000800 */
[----:B------:R-:W5:Y:S04]  /*a4d0*/  MUFU.EX2 R136, R136 ;  /* 0x0000008800887308 */ /* 0x000f680000000800 */
[----:B------:R-:W1:Y:S01]  /*a4e0*/  MUFU.EX2 R0, R0 ;  /* 0x0000000000007308 */ /* 0x000e620000000800 */
[----:B--2---:R-:W-:-:S02]  /*a4f0*/  F2FP.BF16.F32.PACK_AB R4, R126, R131 ;  /* 0x000000837e04723e */ /* 0x004fc400000010ff */
[----:B---3--:R-:W-:Y:S02]  /*a500*/  F2FP.BF16.F32.PACK_AB R5, R120, R122 ;  /* 0x0000007a7805723e */ /* 0x008fe400000010ff */
[----:B------:R-:W-:Y:S02]  /*a510*/  F2FP.BF16.F32.PACK_AB R6, R124, R129 ;  /* 0x000000817c06723e */ /* 0x000fe400000010ff */
[----:B----4-:R-:W-:Y:S01]  /*a520*/  F2FP.BF16.F32.PACK_AB R7, R135, R52 ;  /* 0x000000348707723e */ /* 0x010fe200000010ff */
[-C--:B-----5:R-:W-:Y:S01]  /*a530*/  FMUL.FTZ R32, R88, R136.reuse ;  /* 0x0000008858207220 */ /* 0x0a0fe20000410000 */
[-C--:B------:R-:W-:Y:S01]  /*a540*/  FMUL.FTZ R33, R89, R136.reuse ;  /* 0x0000008859217220 */ /* 0x080fe20000410000 */
[-C--:B------:R-:W-:Y:S01]  /*a550*/  FMUL.FTZ R84, R84, R136.reuse ;  /* 0x0000008854547220 */ /* 0x080fe20000410000 */
[----:B------:R-:W-:Y:S01]  /*a560*/  FMUL.FTZ R85, R85, R136 ;  /* 0x0000008855557220 */ /* 0x000fe20000410000 */
[-C--:B-1----:R-:W-:Y:S01]  /*a570*/  FMUL.FTZ R34, R90, R0.reuse ;  /* 0x000000005a227220 */ /* 0x082fe20000410000 */
[-C--:B------:R-:W-:Y:S01]  /*a580*/  FMUL.FTZ R35, R91, R0.reuse ;  /* 0x000000005b237220 */ /* 0x080fe20000410000 */
[-C--:B------:R-:W-:Y:S01]  /*a590*/  FMUL.FTZ R86, R86, R0.reuse ;  /* 0x0000000056567220 */ /* 0x080fe20000410000 */
[----:B------:R-:W-:-:S05]  /*a5a0*/  FMUL.FTZ R87, R87, R0 ;  /* 0x0000000057577220 */ /* 0x000fca0000410000 */
[C---:B------:R-:W-:Y:S08]  /*a5b0*/  HMMA.16816.F32.BF16 R32, R4.reuse, R36, R32 ;  /* 0x000000240420723c */ /* 0x040ff00000041820 */
[----:B------:R-:W-:Y:S01]  /*a5c0*/  HMMA.16816.F32.BF16 R36, R4, R38, R84 ;  /* 0x000000260424723c */ /* 0x000fe20000041854 */
[----:B------:R-:W1:Y:S01]  /*a5d0*/  LDSM.16.MT88.4 R84, [R137+0x4000] ;  /* 0x004000008954783b */ /* 0x000e620000004200 */
[-C--:B------:R-:W-:Y:S01]  /*a5e0*/  FMUL.FTZ R24, R96, R136.reuse ;  /* 0x0000008860187220 */ /* 0x080fe20000410000 */
[----:B------:R-:W-:Y:S01]  /*a5f0*/  FMUL.FTZ R25, R97, R136 ;  /* 0x0000008861197220 */ /* 0x000fe20000410000 */
[-C--:B------:R-:W-:Y:S01]  /*a600*/  FMUL.FTZ R26, R98, R0.reuse ;  /* 0x00000000621a7220 */ /* 0x080fe20000410000 */
[----:B------:R-:W-:Y:S01]  /*a610*/  FMUL.FTZ R27, R99, R0 ;  /* 0x00000000631b7220 */ /* 0x000fe20000410000 */
[-C--:B------:R-:W-:Y:S01]  /*a620*/  FMUL.FTZ R92, R92, R136.reuse ;  /* 0x000000885c5c7220 */ /* 0x080fe20000410000 */
[----:B------:R-:W-:Y:S01]  /*a630*/  FMUL.FTZ R93, R93, R136 ;  /* 0x000000885d5d7220 */ /* 0x000fe20000410000 */
[-C--:B------:R-:W-:Y:S01]  /*a640*/  FMUL.FTZ R94, R94, R0.reuse ;  /* 0x000000005e5e7220 */ /* 0x080fe20000410000 */
[----:B------:R-:W-:Y:S01]  /*a650*/  FMUL.FTZ R95, R95, R0 ;  /* 0x000000005f5f7220 */ /* 0x000fe20000410000 */
[----:B------:R-:W-:-:S02]  /*a660*/  FFMA.FTZ R89, R58, R54, -R133 ;  /* 0x000000363a597223 */ /* 0x000fc40000010885 */
[C---:B------:R-:W-:Y:S01]  /*a670*/  HMMA.16816.F32.BF16 R24, R4.reuse, R28, R24 ;  /* 0x0000001c0418723c */ /* 0x040fe20000041818 */
[-CC-:B------:R-:W-:Y:S01]  /*a680*/  FFMA.FTZ R91, R50, R54.reuse, -R133.reuse ;  /* 0x00000036325b7223 */ /* 0x180fe20000010885 */
[-CC-:B------:R-:W-:Y:S02]  /*a690*/  FFMA.FTZ R88, R48, R54.reuse, -R133.reuse ;  /* 0x0000003630587223 */ /* 0x180fe40000010885 */
[----:B------:R-:W-:Y:S04]  /*a6a0*/  LDSM.16.MT88.4 R48, [R180+0xb400] ;  /* 0x00b40000b430783b */ /* 0x000fe80000004200 */
[C---:B------:R-:W-:Y:S01]  /*a6b0*/  HMMA.16816.F32.BF16 R28, R4.reuse, R30, R92 ;  /* 0x0000001e041c723c */ /* 0x040fe2000004185c */
[-C--:B------:R-:W-:Y:S02]  /*a6c0*/  FFMA.FTZ R92, R56, R54.reuse, -R133 ;  /* 0x00000036385c7223 */ /* 0x080fe40000010885 */
[----:B------:R-:W2:Y:S01]  /*a6d0*/  LDSM.16.MT88.4 R56, [R137+0x400] ;  /* 0x000400008938783b */ /* 0x000ea20000004200 */
[-CC-:B------:R-:W-:Y:S01]  /*a6e0*/  FFMA.FTZ R90, R66, R54.reuse, -R127.reuse ;  /* 0x00000036425a7223 */ /* 0x180fe2000001087f */
[--C-:B------:R-:W-:Y:S01]  /*a6f0*/  FFMA.FTZ R95, R64, R54, -R127.reuse ;  /* 0x00000036405f7223 */ /* 0x100fe2000001087f */
        /* <DEDUP_REMOVED lines=12> */
[-CC-:B------:R-:W-:Y:S01]  /*a7c0*/  FFMA.FTZ R93, R145, R54.reuse, -R127.reuse ;  /* 0x00000036915d7223 */ /* 0x180fe2000001087f */
[----:B------:R-:W-:Y:S01]  /*a7d0*/  FFMA.FTZ R141, R141, R54, -R127 ;  /* 0x000000368d8d7223 */ /* 0x000fe2000001087f */
[C---:B------:R-:W-:Y:S01]  /*a7e0*/  HMMA.16816.F32.BF16 R16, R4.reuse, R20, R16 ;  /* 0x000000140410723c */ /* 0x040fe20000041810 */
[----:B------:R-:W-:Y:S01]  /*a7f0*/  MUFU.EX2 R89, R89 ;  /* 0x0000005900597308 */ /* 0x000fe20000000800 */
[-C--:B------:R-:W-:Y:S01]  /*a800*/  FMUL.FTZ R8, R112, R136.reuse ;  /* 0x0000008870087220 */ /* 0x080fe20000410000 */
[----:B------:R-:W-:Y:S01]  /*a810*/  FMUL.FTZ R9, R113, R136 ;  /* 0x0000008871097220 */ /* 0x000fe20000410000 */
[-C--:B------:R-:W-:Y:S01]  /*a820*/  FMUL.FTZ R10, R114, R0.reuse ;  /* 0x00000000720a7220 */ /* 0x080fe20000410000 */
[----:B------:R-:W3:Y:S01]  /*a830*/  MUFU.EX2 R92, R92 ;  /* 0x0000005c005c7308 */ /* 0x000ee20000000800 */
[----:B------:R-:W-:Y:S01]  /*a840*/  FMUL.FTZ R11, R115, R0 ;  /* 0x00000000730b7220 */ /* 0x000fe20000410000 */
[-C--:B------:R-:W-:Y:S01]  /*a850*/  FMUL.FTZ R108, R108, R136.reuse ;  /* 0x000000886c6c7220 */ /* 0x080fe20000410000 */
[C---:B-1----:R-:W-:Y:S01]  /*a860*/  HMMA.16816.F32.BF16 R64, R4.reuse, R84, R64 ;  /* 0x000000540440723c */ /* 0x042fe20000041840 */
[----:B------:R-:W-:Y:S01]  /*a870*/  MUFU.EX2 R91, R91 ;  /* 0x0000005b005b7308 */ /* 0x000fe20000000800 */
[----:B------:R-:W-:Y:S01]  /*a880*/  FMUL.FTZ R109, R109, R136 ;  /* 0x000000886d6d7220 */ /* 0x000fe20000410000 */
[-C--:B------:R-:W-:Y:S01]  /*a890*/  FMUL.FTZ R110, R110, R0.reuse ;  /* 0x000000006e6e7220 */ /* 0x080fe20000410000 */
[----:B------:R-:W-:Y:S01]  /*a8a0*/  FMUL.FTZ R111, R111, R0 ;  /* 0x000000006f6f7220 */ /* 0x000fe20000410000 */
[----:B------:R-:W-:Y:S01]  /*a8b0*/  MUFU.EX2 R88, R88 ;  /* 0x0000005800587308 */ /* 0x000fe20000000800 */
[-C--:B------:R-:W-:Y:S01]  /*a8c0*/  FMUL.FTZ R40, R80, R136.reuse ;  /* 0x0000008850287220 */ /* 0x080fe20000410000 */
[----:B------:R-:W-:Y:S01]  /*a8d0*/  FMUL.FTZ R41, R81, R136 ;  /* 0x0000008851297220 */ /* 0x000fe20000410000 */
[C---:B------:R-:W-:Y:S01]  /*a8e0*/  HMMA.16816.F32.BF16 R20, R4.reuse, R22, R100 ;  /* 0x000000160414723c */ /* 0x040fe20000041864 */
[----:B------:R-:W-:Y:S01]  /*a8f0*/  MUFU.EX2 R90, R90 ;  /* 0x0000005a005a7308 */ /* 0x000fe20000000800 */
[-C--:B------:R-:W-:Y:S01]  /*a900*/  FMUL.FTZ R42, R82, R0.reuse ;  /* 0x00000000522a7220 */ /* 0x080fe20000410000 */
[----:B------:R-:W-:Y:S01]  /*a910*/  FMUL.FTZ R43, R83, R0 ;  /* 0x00000000532b7220 */ /* 0x000fe20000410000 */
[-C--:B------:R-:W-:Y:S01]  /*a920*/  FMUL.FTZ R76, R76, R136.reuse ;  /* 0x000000884c4c7220 */ /* 0x080fe20000410000 */
[----:B------:R-:W1:Y:S01]  /*a930*/  MUFU.EX2 R95, R95 ;  /* 0x0000005f005f7308 */ /* 0x000e620000000800 */
[----:B------:R-:W-:Y:S01]  /*a940*/  FMUL.FTZ R77, R77, R136 ;  /* 0x000000884d4d7220 */ /* 0x000fe20000410000 */
[-C--:B------:R-:W-:Y:S01]  /*a950*/  FMUL.FTZ R78, R78, R0.reuse ;  /* 0x000000004e4e7220 */ /* 0x080fe20000410000 */
[----:B------:R-:W-:Y:S01]  /*a960*/  FMUL.FTZ R79, R79, R0 ;  /* 0x000000004f4f7220 */ /* 0x000fe20000410000 */
[----:B------:R-:W-:Y:S01]  /*a970*/  MUFU.EX2 R93, R93 ;  /* 0x0000005d005d7308 */ /* 0x000fe20000000800 */
[-C--:B------:R-:W-:Y:S01]  /*a980*/  FMUL.FTZ R68, R68, R136.reuse ;  /* 0x0000008844447220 */ /* 0x080fe20000410000 */
[----:B------:R-:W-:Y:S01]  /*a990*/  FMUL.FTZ R69, R69, R136 ;  /* 0x0000008845457220 */ /* 0x000fe20000410000 */
[-C--:B------:R-:W-:Y:S01]  /*a9a0*/  FMUL.FTZ R70, R70, R0.reuse ;  /* 0x0000000046467220 */ /* 0x080fe20000410000 */
[----:B------:R4:W5:Y:S01]  /*a9b0*/  MUFU.EX2 R84, R141 ;  /* 0x0000008d00547308 */ /* 0x0009620000000800 */
[----:B------:R-:W-:Y:S01]  /*a9c0*/  FMUL.FTZ R71, R71, R0 ;  /* 0x0000000047477220 */ /* 0x000fe20000410000 */
[C---:B------:R-:W-:Y:S01]  /*a9d0*/  HMMA.16816.F32.BF16 R8, R4.reuse, R12, R8 ;  /* 0x0000000c0408723c */ /* 0x040fe20000041808 */
[----:B------:R-:W-:Y:S01]  /*a9e0*/  LDSM.16.MT88.4 R72, [R137+0x2400] ;  /* 0x002400008948783b */ /* 0x000fe20000004200 */
[-CC-:B------:R-:W-:Y:S01]  /*a9f0*/  FFMA.FTZ R94, R240, R54.reuse, -R133.reuse ;  /* 0x00000036f05e7223 */ /* 0x180fe20000010885 */
[-C--:B------:R-:W-:Y:S01]  /*aa00*/  FFMA.FTZ R85, R238, R54.reuse, -R133 ;  /* 0x00000036ee557223 */ /* 0x080fe20000010885 */
[-CC-:B------:R-:W-:Y:S01]  /*aa10*/  FFMA.FTZ R96, R252, R54.reuse, -R127.reuse ;  /* 0x00000036fc607223 */ /* 0x180fe2000001087f */
[-CC-:B------:R-:W-:Y:S01]  /*aa20*/  FFMA.FTZ R99, R250, R54.reuse, -R127.reuse ;  /* 0x00000036fa637223 */ /* 0x180fe2000001087f */
[-CC-:B------:R-:W-:Y:S01]  /*aa30*/  FFMA.FTZ R97, R248, R54.reuse, -R127.reuse ;  /* 0x00000036f8617223 */ /* 0x180fe2000001087f */
[-C--:B------:R-:W-:Y:S01]  /*aa40*/  FFMA.FTZ R98, R246, R54.reuse, -R127 ;  /* 0x00000036f6627223 */ /* 0x080fe2000001087f */
[C---:B------:R-:W-:Y:S01]  /*aa50*/  HMMA.16816.F32.BF16 R12, R4.reuse, R14, R108 ;  /* 0x0000000e040c723c */ /* 0x040fe2000004186c */
[----:B------:R-:W-:Y:S07]  /*aa60*/  LDSM.16.MT88.4 R80, [R137+0x2800] ;  /* 0x002800008950783b */ /* 0x000fee0000004200 */
[C---:B------:R-:W-:Y:S01]  /*aa70*/  HMMA.16816.F32.BF16 R40, R4.reuse, R44, R40 ;  /* 0x0000002c0428723c */ /* 0x040fe20000041828 */
[----:B------:R-:W-:Y:S01]  /*aa80*/  MUFU.EX2 R94, R94 ;  /* 0x0000005e005e7308 */ /* 0x000fe20000000800 */
[-CC-:B------:R-:W-:Y:S01]  /*aa90*/  FFMA.FTZ R100, R226, R54.reuse, -R133.reuse ;  /* 0x00000036e2647223 */ /* 0x180fe20000010885 */
[-CC-:B----4-:R-:W-:Y:S01]  /*aaa0*/  FFMA.FTZ R141, R224, R54.reuse, -R133.reuse ;  /* 0x00000036e08d7223 */ /* 0x190fe20000010885 */
[-C--:B------:R-:W-:Y:S01]  /*aab0*/  FFMA.FTZ R139, R220, R54.reuse, -R133 ;  /* 0x00000036dc8b7223 */ /* 0x080fe20000010885 */
[----:B------:R-:W-:Y:S01]  /*aac0*/  MUFU.EX2 R85, R85 ;  /* 0x0000005500557308 */ /* 0x000fe20000000800 */
[-CC-:B------:R-:W-:Y:S01]  /*aad0*/  FFMA.FTZ R145, R234, R54.reuse, -R127.reuse ;  /* 0x00000036ea917223 */ /* 0x180fe2000001087f */
[----:B------:R-:W-:Y:S01]  /*aae0*/  FFMA.FTZ R143, R232, R54, -R127 ;  /* 0x00000036e88f7223 */ /* 0x000fe2000001087f */
[C---:B------:R-:W-:Y:S01]  /*aaf0*/  HMMA.16816.F32.BF16 R44, R4.reuse, R46, R76 ;  /* 0x0000002e042c723c */ /* 0x040fe2000004184c */
[----:B---3--:R-:W-:Y:S01]  /*ab00*/  F2FP.BF16.F32.PACK_AB R76, R92, R89 ;  /* 0x000000595c4c723e */ /* 0x008fe200000010ff */
[----:B------:R-:W-:Y:S01]  /*ab10*/  MUFU.EX2 R96, R96 ;  /* 0x0000006000607308 */ /* 0x000fe20000000800 */
[----:B-1----:R-:W-:Y:S01]  /*ab20*/  F2FP.BF16.F32.PACK_AB R77, R95, R90 ;  /* 0x0000005a5f4d723e */ /* 0x002fe200000010ff */
[-CC-:B------:R-:W-:Y:S01]  /*ab30*/  FFMA.FTZ R147, R176, R54.reuse, -R133.reuse ;  /* 0x00000036b0937223 */ /* 0x180fe20000010885 */
[----:B------:R-:W-:Y:S01]  /*ab40*/  F2FP.BF16.F32.PACK_AB R78, R88, R91 ;  /* 0x0000005b584e723e */ /* 0x000fe200000010ff */
[----:B------:R-:W1:Y:S01]  /*ab50*/  MUFU.EX2 R99, R99 ;  /* 0x0000006300637308 */ /* 0x000e620000000800 */
[----:B-----5:R-:W-:Y:S01]  /*ab60*/  F2FP.BF16.F32.PACK_AB R79, R84, R93 ;  /* 0x0000005d544f723e */ /* 0x020fe200000010ff */
[----:B------:R-:W-:Y:S01]  /*ab70*/  HMMA.16816.F32.BF16 R4, R4, R86, R68 ;  /* 0x000000560404723c */ /* 0x000fe20000041844 */
[----:B------:R-:W3:Y:S01]  /*ab80*/  LDSM.16.MT88.4 R68, [R180+0xd400] ;  /* 0x00d40000b444783b */ /* 0x000ee20000004200 */
[----:B------:R-:W-:Y:S01]  /*ab90*/  MUFU.EX2 R97, R97 ;  /* 0x0000006100617308 */ /* 0x000fe20000000800 */
[-CC-:B------:R-:W-:Y:S01]  /*aba0*/  FFMA.FTZ R149, R172, R54.reuse, -R133.reuse ;  /* 0x00000036ac957223 */ /* 0x180fe20000010885 */
[-CC-:B------:R-:W-:Y:S01]  /*abb0*/  FFMA.FTZ R174, R174, R54.reuse, -R133.reuse ;  /* 0x00000036aeae7223 */ /* 0x180fe20000010885 */
[-C--:B------:R-:W-:Y:S01]  /*abc0*/  FFMA.FTZ R170, R170, R54.reuse, -R133 ;  /* 0x00000036aaaa7223 */ /* 0x080fe20000010885 */
[----:B------:R-:W4:Y:S01]  /*abd0*/  MUFU.EX2 R98, R98 ;  /* 0x0000006200627308 */ /* 0x000f220000000800 */
[-CC-:B------:R-:W-:Y:S01]  /*abe0*/  FFMA.FTZ R151, R178, R54.reuse, -R127.reuse ;  /* 0x00000036b2977223 */ /* 0x180fe2000001087f */
[C---:B--2---:R-:W-:Y:S01]  /*abf0*/  HMMA.16816.F32.BF16 R16, R76.reuse, R56, R16 ;  /* 0x000000384c10723c */ /* 0x044fe20000041810 */
[-C--:B------:R-:W-:Y:S01]  /*ac00*/  FFMA.FTZ R153, R212, R54.reuse, -R127 ;  /* 0x00000036d4997223 */ /* 0x080fe2000001087f */
[-CC-:B------:R-:W-:Y:S01]  /*ac10*/  FFMA.FTZ R155, R162, R54.reuse, -R133.reuse ;  /* 0x00000036a29b7223 */ /* 0x180fe20000010885 */
[-CC-:B------:R-:W-:Y:S01]  /*ac20*/  FFMA.FTZ R157, R160, R54.reuse, -R133.reuse ;  /* 0x00000036a09d7223 */ /* 0x180fe20000010885 */
[-C--:B------:R-:W-:Y:S01]  /*ac30*/  FFMA.FTZ R156, R156, R54.reuse, -R133 ;  /* 0x000000369c9c7223 */ /* 0x080fe20000010885 */
[-CC-:B------:R-:W-:Y:S01]  /*ac40*/  FFMA.FTZ R161, R168, R54.reuse, -R127.reuse ;  /* 0x00000036a8a17223 */ /* 0x180fe2000001087f */
[-C--:B------:R-:W-:Y:S01]  /*ac50*/  FFMA.FTZ R159, R154, R54.reuse, -R127 ;  /* 0x000000369a9f7223 */ /* 0x080fe2000001087f */
[-C--:B------:R-:W-:Y:S01]  /*ac60*/  FFMA.FTZ R164, R164, R54.reuse, -R133 ;  /* 0x00000036a4a47223 */ /* 0x080fe20000010885 */
[C---:B------:R-:W-:Y:S01]  /*ac70*/  HMMA.16816.F32.BF16 R20, R76.reuse, R58, R20 ;  /* 0x0000003a4c14723c */ /* 0x040fe20000041814 */
[----:B------:R-:W2:Y:S01]  /*ac80*/  LDSM.16.MT88.4 R56, [R180+0xb800] ;  /* 0x00b80000b438783b */ /* 0x000ea20000004200 */
[----:B------:R-:W-:Y:S01]  /*ac90*/  FFMA.FTZ R166, R166, R54, -R127 ;  /* 0x00000036a6a67223 */ /* 0x000fe2000001087f */
[----:B------:R-:W-:Y:S01]  /*aca0*/  FFMA.FTZ R131, R218, R136, R131 ;  /* 0x00000088da837223 */ /* 0x000fe20000010083 */
[----:B------:R-:W-:Y:S01]  /*acb0*/  FFMA.FTZ R219, R219, R0, R122 ;  /* 0x00000000dbdb7223 */ /* 0x000fe2000001007a */
[-CC-:B------:R-:W-:Y:S01]  /*acc0*/  FFMA.FTZ R165, R144, R54.reuse, -R133.reuse ;  /* 0x0000003690a57223 */ /* 0x180fe20000010885 */
[-CC-:B------:R-:W-:Y:S01]  /*acd0*/  FFMA.FTZ R148, R148, R54.reuse, -R133.reuse ;  /* 0x0000003694947223 */ /* 0x180fe20000010885 */
[-CC-:B------:R-:W-:Y:S01]  /*ace0*/  FFMA.FTZ R163, R152, R54.reuse, -R133.reuse ;  /* 0x0000003698a37223 */ /* 0x180fe20000010885 */
[C---:B------:R-:W-:Y:S01]  /*acf0*/  HMMA.16816.F32.BF16 R24, R76.reuse, R48, R24 ;  /* 0x000000304c18723c */ /* 0x040fe20000041818 */
[-C--:B------:R-:W-:Y:S01]  /*ad00*/  FFMA.FTZ R140, R140, R54.reuse, -R133 ;  /* 0x000000368c8c7223 */ /* 0x080fe20000010885 */
[-CC-:B------:R-:W-:Y:S01]  /*ad10*/  FFMA.FTZ R167, R146, R54.reuse, -R127.reuse ;  /* 0x0000003692a77223 */ /* 0x180fe2000001087f */
[-CC-:B------:R-:W-:Y:S01]  /*ad20*/  FFMA.FTZ R142, R142, R54.reuse, -R127.reuse ;  /* 0x000000368e8e7223 */ /* 0x180fe2000001087f */
[-C--:B------:R-:W-:Y:S01]  /*ad30*/  FFMA.FTZ R169, R138, R54.reuse, -R127 ;  /* 0x000000368aa97223 */ /* 0x080fe2000001087f */
[----:B------:R-:W-:Y:S03]  /*ad40*/  LDSM.16.MT88.4 R108, [R180+0xac00] ;  /* 0x00ac0000b46c783b */ /* 0x000fe60000004200 */
[----:B------:R-:W-:Y:S01]  /*ad50*/  HMMA.16816.F32.BF16 R28, R76, R50, R28 ;  /* 0x000000324c1c723c */ /* 0x000fe2000004181c */
[----:B------:R-:W5:Y:S01]  /*ad60*/  LDSM.16.MT88.4 R48, [R137+0x4400] ;  /* 0x004400008930783b */ /* 0x000f620000004200 */
[----:B------:R-:W-:-:S06]  /*ad70*/  FFMA.FTZ R86, R242, R54, -R133 ;  /* 0x00000036f2567223 */ /* 0x000fcc0000010885 */
[----:B------:R-:W-:Y:S01]  /*ad80*/  HMMA.16816.F32.BF16 R8, R76, R60, R8 ;  /* 0x0000003c4c08723c */ /* 0x000fe20000041808 */
[----:B------:R-:W-:-:S07]  /*ad90*/  FFMA.FTZ R87, R244, R54, -R133 ;  /* 0x00000036f4577223 */ /* 0x000fce0000010885 */
[C---:B------:R-:W-:Y:S01]  /*ada0*/  HMMA.16816.F32.BF16 R12, R76.reuse, R62, R12 ;  /* 0x0000003e4c0c723c */ /* 0x040fe2000004180c */
[----:B------:R-:W5:Y:S01]  /*adb0*/  LDSM.16.MT88.4 R60, [R137+0x800] ;  /* 0x00080000893c783b */ /* 0x000f620000004200 */
[----:B------:R-:W-:Y:S04]  /*adc0*/  MUFU.EX2 R86, R86 ;  /* 0x0000005600567308 */ /* 0x000fe80000000800 */
[----:B------:R-:W2:Y:S02]  /*add0*/  MUFU.EX2 R87, R87 ;  /* 0x0000005700577308 */ /* 0x000ea40000000800 */
[----:B---3--:R-:W-:Y:S01]  /*ade0*/  HMMA.16816.F32.BF16 R40, R76, R68, R40 ;  /* 0x000000444c28723c */ /* 0x008fe20000041828 */
[----:B-1----:R-:W-:-:S07]  /*adf0*/  F2FP.BF16.F32.PACK_AB R69, R99, R96 ;  /* 0x000000606345723e */ /* 0x002fce00000010ff */
[----:B------:R-:W-:Y:S01]  /*ae00*/  HMMA.16816.F32.BF16 R44, R76, R70, R44 ;  /* 0x000000464c2c723c */ /* 0x000fe2000004182c */
[----:B------:R-:W-:Y:S02]  /*ae10*/  F2FP.BF16.F32.PACK_AB R70, R85, R94 ;  /* 0x0000005e5546723e */ /* 0x000fe400000010ff */
[----:B----4-:R-:W-:Y:S02]  /*ae20*/  F2FP.BF16.F32.PACK_AB R71, R98, R97 ;  /* 0x000000616247723e */ /* 0x010fe400000010ff */
[----:B--2---:R-:W-:-:S03]  /*ae30*/  F2FP.BF16.F32.PACK_AB R68, R87, R86 ;  /* 0x000000565744723e */ /* 0x004fc600000010ff */
[----:B------:R-:W-:Y:S08]  /*ae40*/  HMMA.16816.F32.BF16 R32, R76, R72, R32 ;  /* 0x000000484c20723c */ /* 0x000ff00000041820 */
[C---:B------:R-:W-:Y:S08]  /*ae50*/  HMMA.16816.F32.BF16 R24, R68.reuse, R56, R24 ;  /* 0x000000384418723c */ /* 0x040ff00000041818 */
[----:B------:R-:W-:Y:S01]  /*ae60*/  HMMA.16816.F32.BF16 R28, R68, R58, R28 ;  /* 0x0000003a441c723c */ /* 0x000fe2000004181c */
[----:B------:R-:W1:Y:S07]  /*ae70*/  LDSM.16.MT88.4 R56, [R137+0x4800] ;  /* 0x004800008938783b */ /* 0x000e6e0000004200 */
[C---:B------:R-:W-:Y:S01]  /*ae80*/  HMMA.16816.F32.BF16 R36, R76.reuse, R74, R36 ;  /* 0x0000004a4c24723c */ /* 0x040fe20000041824 */
[----:B------:R-:W2:Y:S07]  /*ae90*/  LDSM.16.MT88.4 R72, [R180+0x9800] ;  /* 0x00980000b448783b */ /* 0x000eae0000004200 */
[C---:B-----5:R-:W-:Y:S08]  /*aea0*/  HMMA.16816.F32.BF16 R64, R76.reuse, R48, R64 ;  /* 0x000000304c40723c */ /* 0x060ff00000041840 */
[----:B------:R-:W-:Y:S01]  /*aeb0*/  HMMA.16816.F32.BF16 R4, R76, R50, R4 ;  /* 0x000000324c04723c */ /* 0x000fe20000041804 */
[----:B------:R-:W3:Y:S01]  /*aec0*/  LDSM.16.MT88.4 R48, [R180+0xd800] ;  /* 0x00d80000b430783b */ /* 0x000ee20000004200 */
[-C--:B------:R-:W-:Y:S01]  /*aed0*/  FFMA.FTZ R226, R230, R54.reuse, -R127 ;  /* 0x00000036e6e27223 */ /* 0x080fe2000001087f */
[----:B------:R-:W-:Y:S02]  /*aee0*/  MUFU.EX2 R141, R141 ;  /* 0x0000008d008d7308 */ /* 0x000fe40000000800 */
[----:B------:R-:W-:Y:S03]  /*aef0*/  LDSM.16.MT88.4 R76, [R180+0x9c00] ;  /* 0x009c0000b44c783b */ /* 0x000fe60000004200 */
[C---:B------:R-:W-:Y:S08]  /*af00*/  HMMA.16816.F32.BF16 R16, R68.reuse, R60, R16 ;  /* 0x0000003c4410723c */ /* 0x040ff00000041810 */
[C---:B------:R-:W-:Y:S01]  /*af10*/  HMMA.16816.F32.BF16 R20, R68.reuse, R62, R20 ;  /* 0x0000003e4414723c */ /* 0x040fe20000041814 */
[----:B------:R-:W4:Y:S07]  /*af20*/  LDSM.16.MT88.4 R60, [R180+0xbc00] ;  /* 0x00bc0000b43c783b */ /* 0x000f2e0000004200 */
[C---:B------:R-:W-:Y:S01]  /*af30*/  HMMA.16816.F32.BF16 R32, R68.reuse, R80, R32 ;  /* 0x000000504420723c */ /* 0x040fe20000041820 */
[-C--:B------:R-:W-:Y:S01]  /*af40*/  FFMA.FTZ R80, R228, R54.reuse, -R133 ;  /* 0x00000036e4507223 */ /* 0x080fe20000010885 */
[----:B------:R-:W-:Y:S01]  /*af50*/  FFMA.FTZ R228, R236, R54, -R127 ;  /* 0x00000036ece47223 */ /* 0x000fe2000001087f */
[----:B------:R-:W-:Y:S04]  /*af60*/  MUFU.EX2 R220, R100 ;  /* 0x0000006400dc7308 */ /* 0x000fe80000000800 */
[----:B------:R-:W5:Y:S04]  /*af70*/  MUFU.EX2 R224, R80 ;  /* 0x0000005000e07308 */ /* 0x000f680000000800 */
[----:B------:R-:W-:Y:S04]  /*af80*/  MUFU.EX2 R139, R139 ;  /* 0x0000008b008b7308 */ /* 0x000fe80000000800 */
[----:B------:R-:W-:Y:S04]  /*af90*/  MUFU.EX2 R228, R228 ;  /* 0x000000e400e47308 */ /* 0x000fe80000000800 */
[----:B------:R-:W2:Y:S04]  /*afa0*/  MUFU.EX2 R145, R145 ;  /* 0x0000009100917308 */ /* 0x000ea80000000800 */
[----:B------:R-:W-:Y:S04]  /*afb0*/  MUFU.EX2 R143, R143 ;  /* 0x0000008f008f7308 */ /* 0x000fe80000000800 */
[----:B------:R-:W3:Y:S01]  /*afc0*/  MUFU.EX2 R226, R226 ;  /* 0x000000e200e27308 */ /* 0x000ee20000000800 */
[----:B-1----:R-:W-:Y:S01]  /*afd0*/  HMMA.16816.F32.BF16 R64, R68, R56, R64 ;  /* 0x000000384440723c */ /* 0x002fe20000041840 */
[----:B-----5:R-:W-:-:S02]  /*afe0*/  F2FP.BF16.F32.PACK_AB R56, R141, R224 ;  /* 0x000000e08d38723e */ /* 0x020fc400000010ff */
[----:B--2---:R-:W-:-:S05]  /*aff0*/  F2FP.BF16.F32.PACK_AB R57, R145, R228 ;  /* 0x000000e49139723e */ /* 0x004fca00000010ff */
[----:B------:R-:W-:Y:S01]  /*b000*/  HMMA.16816.F32.BF16 R4, R68, R58, R4 ;  /* 0x0000003a4404723c */ /* 0x000fe20000041804 */
[----:B------:R-:W-:Y:S02]  /*b010*/  F2FP.BF16.F32.PACK_AB R58, R139, R220 ;  /* 0x000000dc8b3a723e */ /* 0x000fe400000010ff */
[----:B---3--:R-:W-:-:S05]  /*b020*/  F2FP.BF16.F32.PACK_AB R59, R226, R143 ;  /* 0x0000008fe23b723e */ /* 0x008fca00000010ff */
[C---:B------:R-:W-:Y:S08]  /*b030*/  HMMA.16816.F32.BF16 R8, R68.reuse, R72, R8 ;  /* 0x000000484408723c */ /* 0x040ff00000041808 */
[C---:B------:R-:W-:Y:S01]  /*b040*/  HMMA.16816.F32.BF16 R12, R68.reuse, R74, R12 ;  /* 0x0000004a440c723c */ /* 0x040fe2000004180c */
[----:B------:R-:W-:Y:S07]  /*b050*/  LDSM.16.MT88.4 R72, [R137+0xc00] ;  /* 0x000c00008948783b */ /* 0x000fee0000004200 */
[C---:B------:R-:W-:Y:S08]  /*b060*/  HMMA.16816.F32.BF16 R40, R68.reuse, R48, R40 ;  /* 0x000000304428723c */ /* 0x040ff00000041828 */
[C---:B------:R-:W-:Y:S01]  /*b070*/  HMMA.16816.F32.BF16 R44, R68.reuse, R50, R44 ;  /* 0x00000032442c723c */ /* 0x040fe2000004182c */
[----:B------:R-:W1:Y:S07]  /*b080*/  LDSM.16.MT88.4 R48, [R180+0xdc00] ;  /* 0x00dc0000b430783b */ /* 0x000e6e0000004200 */
[----:B------:R-:W-:Y:S01]  /*b090*/  HMMA.16816.F32.BF16 R36, R68, R82, R36 ;  /* 0x000000524424723c */ /* 0x000fe20000041824 */
[----:B------:R-:W2:Y:S04]  /*b0a0*/  LDSM.16.MT88.4 R80, [R137+0x2c00] ;  /* 0x002c00008950783b */ /* 0x000ea80000004200 */
[----:B------:R-:W-:Y:S03]  /*b0b0*/  LDSM.16.MT88.4 R68, [R180+0xc000] ;  /* 0x00c00000b444783b */ /* 0x000fe60000004200 */
[C---:B----4-:R-:W-:Y:S08]  /*b0c0*/  HMMA.16816.F32.BF16 R24, R56.reuse, R60, R24 ;  /* 0x0000003c3818723c */ /* 0x050ff00000041818 */
[----:B------:R-:W-:Y:S01]  /*b0d0*/  HMMA.16816.F32.BF16 R28, R56, R62, R28 ;  /* 0x0000003e381c723c */ /* 0x000fe2000004181c */
[----:B------:R-:W3:Y:S01]  /*b0e0*/  LDSM.16.MT88.4 R60, [R137+0x4c00] ;  /* 0x004c0000893c783b */ /* 0x000ee20000004200 */
[-CC-:B------:R-:W-:Y:S01]  /*b0f0*/  FFMA.FTZ R176, R222, R54.reuse, -R127.reuse ;  /* 0x00000036deb07223 */ /* 0x180fe2000001087f */
[----:B------:R-:W-:-:S05]  /*b100*/  FFMA.FTZ R172, R214, R54, -R127 ;  /* 0x00000036d6ac7223 */ /* 0x000fca000001087f */
[C---:B------:R-:W-:Y:S08]  /*b110*/  HMMA.16816.F32.BF16 R8, R56.reuse, R76, R8 ;  /* 0x0000004c3808723c */ /* 0x040ff00000041808 */
[C---:B------:R-:W-:Y:S01]  /*b120*/  HMMA.16816.F32.BF16 R12, R56.reuse, R78, R12 ;  /* 0x0000004e380c723c */ /* 0x040fe2000004180c */
[----:B------:R-:W4:Y:S01]  /*b130*/  LDSM.16.MT88.4 R76, [R180+0xa000] ;  /* 0x00a00000b44c783b */ /* 0x000f220000004200 */
[----:B------:R-:W-:Y:S04]  /*b140*/  MUFU.EX2 R174, R174 ;  /* 0x000000ae00ae7308 */ /* 0x000fe80000000800 */
[----:B------:R-:W5:Y:S04]  /*b150*/  MUFU.EX2 R147, R147 ;  /* 0x0000009300937308 */ /* 0x000f680000000800 */
[----:B------:R-:W-:Y:S04]  /*b160*/  MUFU.EX2 R149, R149 ;  /* 0x0000009500957308 */ /* 0x000fe80000000800 */
[----:B------:R-:W-:Y:S04]  /*b170*/  MUFU.EX2 R170, R170 ;  /* 0x000000aa00aa7308 */ /* 0x000fe80000000800 */
[----:B------:R-:W-:Y:S04]  /*b180*/  MUFU.EX2 R176, R176 ;  /* 0x000000b000b07308 */ /* 0x000fe80000000800 */
[----:B------:R-:W5:Y:S04]  /*b190*/  MUFU.EX2 R151, R151 ;  /* 0x0000009700977308 */ /* 0x000f680000000800 */
[----:B------:R-:W-:Y:S04]  /*b1a0*/  MUFU.EX2 R153, R153 ;  /* 0x0000009900997308 */ /* 0x000fe80000000800 */
[----:B------:R-:W4:Y:S01]  /*b1b0*/  MUFU.EX2 R172, R172 ;  /* 0x000000ac00ac7308 */ /* 0x000f220000000800 */
[C---:B-1----:R-:W-:Y:S08]  /*b1c0*/  HMMA.16816.F32.BF16 R40, R56.reuse, R48, R40 ;  /* 0x000000303828723c */ /* 0x042ff00000041828 */
[C---:B------:R-:W-:Y:S01]  /*b1d0*/  HMMA.16816.F32.BF16 R44, R56.reuse, R50, R44 ;  /* 0x00000032382c723c */ /* 0x040fe2000004182c */
[----:B------:R-:W1:Y:S07]  /*b1e0*/  LDSM.16.MT88.4 R48, [R180+0xe000] ;  /* 0x00e00000b430783b */ /* 0x000e6e0000004200 */
[C---:B------:R-:W-:Y:S08]  /*b1f0*/  HMMA.16816.F32.BF16 R16, R56.reuse, R72, R16 ;  /* 0x000000483810723c */ /* 0x040ff00000041810 */
[C---:B------:R-:W-:Y:S01]  /*b200*/  HMMA.16816.F32.BF16 R20, R56.reuse, R74, R20 ;  /* 0x0000004a3814723c */ /* 0x040fe20000041814 */
[----:B------:R-:W1:Y:S07]  /*b210*/  LDSM.16.MT88.4 R72, [R137+0x1000] ;  /* 0x001000008948783b */ /* 0x000e6e0000004200 */
[C---:B--2---:R-:W-:Y:S08]  /*b220*/  HMMA.16816.F32.BF16 R32, R56.reuse, R80, R32 ;  /* 0x000000503820723c */ /* 0x044ff00000041820 */
[C---:B------:R-:W-:Y:S01]  /*b230*/  HMMA.16816.F32.BF16 R36, R56.reuse, R82, R36 ;  /* 0x000000523824723c */ /* 0x040fe20000041824 */
[----:B------:R-:W2:Y:S07]  /*b240*/  LDSM.16.MT88.4 R80, [R137+0x3000] ;  /* 0x003000008950783b */ /* 0x000eae0000004200 */
[C---:B---3--:R-:W-:Y:S08]  /*b250*/  HMMA.16816.F32.BF16 R64, R56.reuse, R60, R64 ;  /* 0x0000003c3840723c */ /* 0x048ff00000041840 */
[----:B------:R-:W-:Y:S01]  /*b260*/  HMMA.16816.F32.BF16 R4, R56, R62, R4 ;  /* 0x0000003e3804723c */ /* 0x000fe20000041804 */
[----:B-----5:R-:W-:Y:S01]  /*b270*/  F2FP.BF16.F32.PACK_AB R56, R147, R174 ;  /* 0x000000ae9338723e */ /* 0x020fe200000010ff */
[----:B------:R-:W3:Y:S01]  /*b280*/  LDSM.16.MT88.4 R60, [R137+0x5000] ;  /* 0x00500000893c783b */ /* 0x000ee20000004200 */
[----:B------:R-:W-:-:S02]  /*b290*/  F2FP.BF16.F32.PACK_AB R57, R151, R176 ;  /* 0x000000b09739723e */ /* 0x000fc400000010ff */
[----:B------:R-:W-:Y:S02]  /*b2a0*/  F2FP.BF16.F32.PACK_AB R58, R170, R149 ;  /* 0x00000095aa3a723e */ /* 0x000fe400000010ff */
[----:B----4-:R-:W-:-:S07]  /*b2b0*/  F2FP.BF16.F32.PACK_AB R59, R172, R153 ;  /* 0x00000099ac3b723e */ /* 0x010fce00000010ff */
[C---:B------:R-:W-:Y:S08]  /*b2c0*/  HMMA.16816.F32.BF16 R24, R56.reuse, R68, R24 ;  /* 0x000000443818723c */ /* 0x040ff00000041818 */
[C---:B------:R-:W-:Y:S01]  /*b2d0*/  HMMA.16816.F32.BF16 R28, R56.reuse, R70, R28 ;  /* 0x00000046381c723c */ /* 0x040fe2000004181c */
[----:B------:R-:W4:Y:S07]  /*b2e0*/  LDSM.16.MT88.4 R68, [R180+0xc400] ;  /* 0x00c40000b444783b */ /* 0x000f2e0000004200 */
[----:B------:R-:W-:Y:S01]  /*b2f0*/  HMMA.16816.F32.BF16 R8, R56, R76, R8 ;  /* 0x0000004c3808723c */ /* 0x000fe20000041808 */
[----:B------:R-:W-:-:S07]  /*b300*/  FFMA.FTZ R100, R158, R54, -R127 ;  /* 0x000000369e647223 */ /* 0x000fce000001087f */
[C---:B------:R-:W-:Y:S01]  /*b310*/  HMMA.16816.F32.BF16 R12, R56.reuse, R78, R12 ;  /* 0x0000004e380c723c */ /* 0x040fe2000004180c */
[----:B------:R-:W5:Y:S01]  /*b320*/  LDSM.16.MT88.4 R76, [R180+0xa400] ;  /* 0x00a40000b44c783b */ /* 0x000f620000004200 */
[----:B------:R-:W-:Y:S04]  /*b330*/  MUFU.EX2 R155, R155 ;  /* 0x0000009b009b7308 */ /* 0x000fe80000000800 */
[----:B------:R-:W4:Y:S04]  /*b340*/  MUFU.EX2 R160, R164 ;  /* 0x000000a400a07308 */ /* 0x000f280000000800 */
[----:B------:R-:W-:Y:S04]  /*b350*/  MUFU.EX2 R157, R157 ;  /* 0x0000009d009d7308 */ /* 0x000fe80000000800 */
[----:B------:R-:W-:Y:S04]  /*b360*/  MUFU.EX2 R156, R156 ;  /* 0x0000009c009c7308 */ /* 0x000fe80000000800 */
[----:B------:R-:W-:Y:S04]  /*b370*/  MUFU.EX2 R161, R161 ;  /* 0x000000a100a17308 */ /* 0x000fe80000000800 */
[----:B------:R-:W4:Y:S04]  /*b380*/  MUFU.EX2 R158, R166 ;  /* 0x000000a6009e7308 */ /* 0x000f280000000800 */
[----:B------:R-:W-:Y:S04]  /*b390*/  MUFU.EX2 R154, R100 ;  /* 0x00000064009a7308 */ /* 0x000fe80000000800 */
[----:B------:R-:W5:Y:S01]  /*b3a0*/  MUFU.EX2 R159, R159 ;  /* 0x0000009f009f7308 */ /* 0x000f620000000800 */
[----:B-1----:R-:W-:Y:S01]  /*b3b0*/  HMMA.16816.F32.BF16 R40, R56, R48, R40 ;  /* 0x000000303828723c */ /* 0x002fe20000041828 */
[----:B------:R-:W-:-:S07]  /*b3c0*/  FADD.FTZ R126, R126, R131 ;  /* 0x000000837e7e7221 */ /* 0x000fce0000010000 */
[----:B------:R-:W-:Y:S01]  /*b3d0*/  HMMA.16816.F32.BF16 R44, R56, R50, R44 ;  /* 0x00000032382c723c */ /* 0x000fe2000004182c */
[----:B------:R-:W1:Y:S01]  /*b3e0*/  LDSM.16.MT88.4 R48, [R180+0xe400] ;  /* 0x00e40000b430783b */ /* 0x000e620000004200 */
[----:B------:R-:W-:-:S06]  /*b3f0*/  FADD.FTZ R219, R120, R219 ;  /* 0x000000db78db7221 */ /* 0x000fcc0000010000 */
        /* <DEDUP_REMOVED lines=8> */
[----:B----4-:R-:W-:Y:S01]  /*b480*/  F2FP.BF16.F32.PACK_AB R56, R160, R155 ;  /* 0x0000009ba038723e */ /* 0x010fe200000010ff */
[----:B------:R-:W3:Y:S01]  /*b490*/  LDSM.16.MT88.4 R60, [R137+0x5400] ;  /* 0x00540000893c783b */ /* 0x000ee20000004200 */
[----:B------:R-:W-:-:S02]  /*b4a0*/  F2FP.BF16.F32.PACK_AB R57, R158, R161 ;  /* 0x000000a19e39723e */ /* 0x000fc400000010ff */
[----:B------:R-:W-:Y:S01]  /*b4b0*/  F2FP.BF16.F32.PACK_AB R58, R156, R157 ;  /* 0x0000009d9c3a723e */ /* 0x000fe200000010ff */
[----:B------:R-:W-:Y:S01]  /*b4c0*/  FFMA.FTZ R144, R150, R54, -R127 ;  /* 0x0000003696907223 */ /* 0x000fe2000001087f */
[----:B-----5:R-:W-:Y:S01]  /*b4d0*/  F2FP.BF16.F32.PACK_AB R59, R159, R154 ;  /* 0x0000009a9f3b723e */ /* 0x020fe200000010ff */
[----:B------:R-:W-:Y:S01]  /*b4e0*/  FADD.FTZ R129, R129, R126 ;  /* 0x0000007e81817221 */ /* 0x000fe20000010000 */
[----:B------:R-:W-:Y:S01]  /*b4f0*/  FADD.FTZ R52, R52, R219 ;  /* 0x000000db34347221 */ /* 0x000fe20000010000 */
[----:B------:R-:W-:Y:S01]  /*b500*/  MUFU.EX2 R148, R148 ;  /* 0x0000009400947308 */ /* 0x000fe20000000800 */
[-CC-:B------:R-:W-:Y:S01]  /*b510*/  FFMA.FTZ R117, R117, R54.reuse, -R133.reuse ;  /* 0x0000003675757223 */ /* 0x180fe20000010885 */
[-C--:B------:R-:W-:Y:S01]  /*b520*/  FFMA.FTZ R116, R116, R54.reuse, -R133 ;  /* 0x0000003674747223 */ /* 0x080fe20000010885 */
[-C--:B------:R-:W-:Y:S01]  /*b530*/  FFMA.FTZ R134, R134, R54.reuse, -R127 ;  /* 0x0000003686867223 */ /* 0x080fe2000001087f */
[C---:B------:R-:W-:Y:S01]  /*b540*/  HMMA.16816.F32.BF16 R24, R56.reuse, R68, R24 ;  /* 0x000000443818723c */ /* 0x040fe20000041818 */
[----:B------:R-:W-:Y:S01]  /*b550*/  FADD.FTZ R124, R124, R129 ;  /* 0x000000817c7c7221 */ /* 0x000fe20000010000 */
[----:B------:R-:W-:Y:S01]  /*b560*/  FADD.FTZ R135, R135, R52 ;  /* 0x0000003487877221 */ /* 0x000fe20000010000 */
[----:B------:R-:W4:Y:S01]  /*b570*/  MUFU.EX2 R163, R163 ;  /* 0x000000a300a37308 */ /* 0x000f220000000800 */
[-CC-:B------:R-:W-:Y:S01]  /*b580*/  FFMA.FTZ R132, R132, R54.reuse, -R127.reuse ;  /* 0x0000003684847223 */ /* 0x180fe2000001087f */
[-CC-:B------:R-:W-:Y:S01]  /*b590*/  FFMA.FTZ R130, R130, R54.reuse, -R127.reuse ;  /* 0x0000003682827223 */ /* 0x180fe2000001087f */
[----:B------:R-:W-:Y:S01]  /*b5a0*/  FFMA.FTZ R128, R128, R54, -R127 ;  /* 0x0000003680807223 */ /* 0x000fe2000001087f */
[----:B------:R-:W-:Y:S01]  /*b5b0*/  MUFU.EX2 R165, R165 ;  /* 0x000000a500a57308 */ /* 0x000fe20000000800 */
[C---:B------:R-:W-:Y:S01]  /*b5c0*/  HMMA.16816.F32.BF16 R28, R56.reuse, R70, R28 ;  /* 0x00000046381c723c */ /* 0x040fe2000004181c */
[----:B------:R-:W5:Y:S01]  /*b5d0*/  LDSM.16.MT88.4 R68, [R180+0xc800] ;  /* 0x00c80000b444783b */ /* 0x000f620000004200 */
[----:B------:R-:W-:Y:S01]  /*b5e0*/  FADD.FTZ R89, R89, R124 ;  /* 0x0000007c59597221 */ /* 0x000fe20000010000 */
[----:B------:R-:W-:Y:S01]  /*b5f0*/  FADD.FTZ R90, R90, R135 ;  /* 0x000000875a5a7221 */ /* 0x000fe20000010000 */
[----:B------:R-:W-:Y:S01]  /*b600*/  MUFU.EX2 R140, R140 ;  /* 0x0000008c008c7308 */ /* 0x000fe20000000800 */
[----:B------:R-:W-:Y:S03]  /*b610*/  LDSM.16.MT88.4 R100, [R137+0x1c00] ;  /* 0x001c00008964783b */ /* 0x000fe60000004200 */
[----:B------:R-:W-:Y:S01]  /*b620*/  HMMA.16816.F32.BF16 R8, R56, R76, R8 ;  /* 0x0000004c3808723c */ /* 0x000fe20000041808 */
[----:B------:R-:W-:Y:S01]  /*b630*/  FADD.FTZ R92, R92, R89 ;  /* 0x000000595c5c7221 */ /* 0x000fe20000010000 */
[----:B------:R-:W-:-:S06]  /*b640*/  FADD.FTZ R90, R95, R90 ;  /* 0x0000005a5f5a7221 */ /* 0x000fcc0000010000 */
[C---:B------:R-:W-:Y:S01]  /*b650*/  HMMA.16816.F32.BF16 R12, R56.reuse, R78, R12 ;  /* 0x0000004e380c723c */ /* 0x040fe2000004180c */
[----:B------:R-:W5:Y:S01]  /*b660*/  LDSM.16.MT88.4 R76, [R180+0xa800] ;  /* 0x00a80000b44c783b */ /* 0x000f620000004200 */
[----:B------:R-:W-:Y:S01]  /*b670*/  FADD.FTZ R91, R91, R92 ;  /* 0x0000005c5b5b7221 */ /* 0x000fe20000010000 */
[----:B------:R-:W-:Y:S01]  /*b680*/  FADD.FTZ R93, R93, R90 ;  /* 0x0000005a5d5d7221 */ /* 0x000fe20000010000 */
[----:B------:R-:W-:Y:S02]  /*b690*/  MUFU.EX2 R144, R144 ;  /* 0x0000009000907308 */ /* 0x000fe40000000800 */
[----:B------:R-:W-:Y:S01]  /*b6a0*/  FADD.FTZ R91, R88, R91 ;  /* 0x0000005b585b7221 */ /* 0x000fe20000010000 */
[----:B------:R-:W-:Y:S01]  /*b6b0*/  FADD.FTZ R93, R84, R93 ;  /* 0x0000005d545d7221 */ /* 0x000fe20000010000 */
[----:B------:R-:W4:Y:S04]  /*b6c0*/  MUFU.EX2 R167, R167 ;  /* 0x000000a700a77308 */ /* 0x000f280000000800 */
[----:B------:R-:W-:Y:S04]  /*b6d0*/  MUFU.EX2 R142, R142 ;  /* 0x0000008e008e7308 */ /* 0x000fe80000000800 */
[----:B------:R-:W4:Y:S01]  /*b6e0*/  MUFU.EX2 R169, R169 ;  /* 0x000000a900a97308 */ /* 0x000f220000000800 */
[----:B------:R-:W-:Y:S01]  /*b6f0*/  FADD.FTZ R86, R86, R91 ;  /* 0x0000005b56567221 */ /* 0x000fe20000010000 */
[----:B------:R-:W-:Y:S01]  /*b700*/  FADD.FTZ R96, R96, R93 ;  /* 0x0000005d60607221 */ /* 0x000fe20000010000 */
[----:B-1----:R-:W-:Y:S02]  /*b710*/  HMMA.16816.F32.BF16 R40, R56, R48, R40 ;  /* 0x000000303828723c */ /* 0x002fe40000041828 */
[----:B------:R-:W-:Y:S01]  /*b720*/  FADD.FTZ R87, R87, R86 ;  /* 0x0000005657577221 */ /* 0x000fe20000010000 */
[----:B------:R-:W-:-:S03]  /*b730*/  FADD.FTZ R96, R99, R96 ;  /* 0x0000006063607221 */ /* 0x000fc60000010000 */
[----:B------:R-:W-:Y:S02]  /*b740*/  FADD.FTZ R94, R94, R87 ;  /* 0x000000575e5e7221 */ /* 0x000fe40000010000 */
[----:B------:R-:W-:Y:S01]  /*b750*/  HMMA.16816.F32.BF16 R44, R56, R50, R44 ;  /* 0x00000032382c723c */ /* 0x000fe2000004182c */
[----:B------:R-:W1:Y:S01]  /*b760*/  LDSM.16.MT88.4 R48, [R180+0xe800] ;  /* 0x00e80000b430783b */ /* 0x000e620000004200 */
[----:B------:R-:W-:Y:S01]  /*b770*/  FADD.FTZ R97, R97, R96 ;  /* 0x0000006061617221 */ /* 0x000fe20000010000 */
[----:B------:R-:W-:-:S05]  /*b780*/  FADD.FTZ R85, R85, R94 ;  /* 0x0000005e55557221 */ /* 0x000fca0000010000 */
[----:B------:R-:W-:Y:S01]  /*b790*/  HMMA.16816.F32.BF16 R16, R56, R72, R16 ;  /* 0x000000483810723c */ /* 0x000fe20000041810 */
[----:B------:R-:W-:-:S07]  /*b7a0*/  FADD.FTZ R97, R98, R97 ;  /* 0x0000006162617221 */ /* 0x000fce0000010000 */
[----:B------:R-:W-:Y:S01]  /*b7b0*/  HMMA.16816.F32.BF16 R20, R56, R74, R20 ;  /* 0x0000004a3814723c */ /* 0x000fe20000041814 */
[----:B------:R-:W-:-:S07]  /*b7c0*/  FADD.FTZ R224, R224, R85 ;  /* 0x00000055e0e07221 */ /* 0x000fce0000010000 */
[----:B--2---:R-:W-:Y:S01]  /*b7d0*/  HMMA.16816.F32.BF16 R32, R56, R80, R32 ;  /* 0x000000503820723c */ /* 0x004fe20000041820 */
[----:B------:R-:W-:-:S07]  /*b7e0*/  FADD.FTZ R228, R228, R97 ;  /* 0x00000061e4e47221 */ /* 0x000fce0000010000 */
[C---:B------:R-:W-:Y:S08]  /*b7f0*/  HMMA.16816.F32.BF16 R36, R56.reuse, R82, R36 ;  /* 0x000000523824723c */ /* 0x040ff00000041824 */
[C---:B---3--:R-:W-:Y:S08]  /*b800*/  HMMA.16816.F32.BF16 R64, R56.reuse, R60, R64 ;  /* 0x0000003c3840723c */ /* 0x048ff00000041840 */
[----:B------:R-:W-:Y:S01]  /*b810*/  HMMA.16816.F32.BF16 R4, R56, R62, R4 ;  /* 0x0000003e3804723c */ /* 0x000fe20000041804 */
[----:B----4-:R-:W-:Y:S01]  /*b820*/  F2FP.BF16.F32.PACK_AB R56, R163, R148 ;  /* 0x00000094a338723e */ /* 0x010fe200000010ff */
[----:B------:R-:W-:Y:S01]  /*b830*/  FADD.FTZ R141, R141, R224 ;  /* 0x000000e08d8d7221 */ /* 0x000fe20000010000 */
[----:B------:R-:W-:Y:S01]  /*b840*/  F2FP.BF16.F32.PACK_AB R57, R167, R144 ;  /* 0x00000090a739723e */ /* 0x000fe200000010ff */
[----:B------:R-:W-:Y:S01]  /*b850*/  FADD.FTZ R228, R145, R228 ;  /* 0x000000e491e47221 */ /* 0x000fe20000010000 */
[----:B------:R-:W-:Y:S01]  /*b860*/  F2FP.BF16.F32.PACK_AB R58, R140, R165 ;  /* 0x000000a58c3a723e */ /* 0x000fe200000010ff */
[----:B------:R-:W-:Y:S01]  /*b870*/  MUFU.EX2 R117, R117 ;  /* 0x0000007500757308 */ /* 0x000fe20000000800 */
[----:B------:R-:W-:Y:S01]  /*b880*/  F2FP.BF16.F32.PACK_AB R59, R169, R142 ;  /* 0x0000008ea93b723e */ /* 0x000fe200000010ff */
[----:B------:R-:W2:Y:S02]  /*b890*/  LDSM.16.MT88.4 R72, [R137+0x1800] ;  /* 0x001800008948783b */ /* 0x000ea40000004200 */
[----:B------:R-:W3:Y:S02]  /*b8a0*/  MUFU.EX2 R116, R116 ;  /* 0x0000007400747308 */ /* 0x000ee40000000800 */
[----:B------:R-:W4:Y:S02]  /*b8b0*/  LDSM.16.MT88.4 R80, [R137+0x3800] ;  /* 0x003800008950783b */ /* 0x000f240000004200 */
[C---:B-----5:R-:W-:Y:S01]  /*b8c0*/  HMMA.16816.F32.BF16 R24, R56.reuse, R68, R24 ;  /* 0x000000443818723c */ /* 0x060fe20000041818 */
[-CC-:B------:R-:W-:Y:S01]  /*b8d0*/  FFMA.FTZ R68, R121, R54.reuse, -R133.reuse ;  /* 0x0000003679447223 */ /* 0x180fe20000010885 */
[----:B------:R-:W-:Y:S01]  /*b8e0*/  FFMA.FTZ R121, R118, R54, -R133 ;  /* 0x0000003676797223 */ /* 0x000fe20000010885 */
[----:B------:R-:W-:Y:S01]  /*b8f0*/  FADD.FTZ R220, R220, R141 ;  /* 0x0000008ddcdc7221 */ /* 0x000fe20000010000 */
[----:B------:R-:W-:Y:S01]  /*b900*/  FADD.FTZ R143, R143, R228 ;  /* 0x000000e48f8f7221 */ /* 0x000fe20000010000 */
[----:B------:R3:W-:Y:S01]  /*b910*/  MUFU.EX2 R118, R68 ;  /* 0x0000004400767308 */ /* 0x0007e20000000800 */
[----:B------:R-:W5:Y:S02]  /*b920*/  LDSM.16.MT88.4 R60, [R137+0x5800] ;  /* 0x00580000893c783b */ /* 0x000f640000004200 */
[----:B------:R-:W-:Y:S01]  /*b930*/  HMMA.16816.F32.BF16 R8, R56, R76, R8 ;  /* 0x0000004c3808723c */ /* 0x000fe20000041808 */
[----:B------:R-:W-:Y:S01]  /*b940*/  MUFU.EX2 R121, R121 ;  /* 0x0000007900797308 */ /* 0x000fe20000000800 */
[----:B------:R-:W-:-:S03]  /*b950*/  FADD.FTZ R139, R139, R220 ;  /* 0x000000dc8b8b7221 */ /* 0x000fc60000010000 */
[----:B------:R-:W-:Y:S01]  /*b960*/  MUFU.EX2 R0, R134 ;  /* 0x0000008600007308 */ /* 0x000fe20000000800 */
[----:B------:R-:W-:-:S03]  /*b970*/  FADD.FTZ R143, R226, R143 ;  /* 0x0000008fe28f7221 */ /* 0x000fc60000010000 */
[----:B------:R-:W1:Y:S04]  /*b980*/  MUFU.EX2 R127, R132 ;  /* 0x00000084007f7308 */ /* 0x000e680000000800 */
[----:B------:R-:W-:Y:S04]  /*b990*/  MUFU.EX2 R54, R130 ;  /* 0x0000008200367308 */ /* 0x000fe80000000800 */
[----:B------:R-:W2:Y:S01]  /*b9a0*/  MUFU.EX2 R219, R128 ;  /* 0x0000008000db7308 */ /* 0x000ea20000000800 */
[----:B------:R-:W-:Y:S01]  /*b9b0*/  FADD.FTZ R174, R174, R139 ;  /* 0x0000008baeae7221 */ /* 0x000fe20000010000 */
[----:B------:R-:W-:Y:S01]  /*b9c0*/  FADD.FTZ R176, R176, R143 ;  /* 0x0000008fb0b07221 */ /* 0x000fe20000010000 */
[----:B------:R-:W-:Y:S02]  /*b9d0*/  HMMA.16816.F32.BF16 R28, R56, R70, R28 ;  /* 0x00000046381c723c */ /* 0x000fe4000004181c */
[----:B------:R-:W-:Y:S01]  /*b9e0*/  FADD.FTZ R174, R147, R174 ;  /* 0x000000ae93ae7221 */ /* 0x000fe20000010000 */
[----:B------:R-:W-:Y:S01]  /*b9f0*/  FADD.FTZ R176, R151, R176 ;  /* 0x000000b097b07221 */ /* 0x000fe20000010000 */
[----:B---3--:R-:W-:-:S02]  /*ba00*/  F2FP.BF16.F32.PACK_AB R68, R116, R117 ;  /* 0x000000757444723e */ /* 0x008fc400000010ff */
[----:B-1----:R-:W-:Y:S01]  /*ba10*/  F2FP.BF16.F32.PACK_AB R69, R127, R0 ;  /* 0x000000007f45723e */ /* 0x002fe200000010ff */
[----:B------:R-:W-:Y:S01]  /*ba20*/  FADD.FTZ R149, R149, R174 ;  /* 0x000000ae95957221 */ /* 0x000fe20000010000 */
[----:B------:R-:W-:Y:S01]  /*ba30*/  F2FP.BF16.F32.PACK_AB R70, R121, R118 ;  /* 0x000000767946723e */ /* 0x000fe200000010ff */
[----:B------:R-:W-:Y:S01]  /*ba40*/  FADD.FTZ R153, R153, R176 ;  /* 0x000000b099997221 */ /* 0x000fe20000010000 */
[----:B--2---:R-:W-:Y:S01]  /*ba50*/  F2FP.BF16.F32.PACK_AB R71, R219, R54 ;  /* 0x00000036db47723e */ /* 0x004fe200000010ff */
[----:B------:R-:W-:Y:S02]  /*ba60*/  FADD.FTZ R170, R170, R149 ;  /* 0x00000095aaaa7221 */ /* 0x000fe40000010000 */
[----:B------:R-:W-:Y:S01]  /*ba70*/  FADD.FTZ R172, R172, R153 ;  /* 0x00000099acac7221 */ /* 0x000fe20000010000 */
[----:B------:R-:W-:Y:S01]  /*ba80*/  HMMA.16816.F32.BF16 R12, R56, R78, R12 ;  /* 0x0000004e380c723c */ /* 0x000fe2000004180c */
[----:B------:R-:W1:Y:S01]  /*ba90*/  LDSM.16.MT88.4 R76, [R180+0xec00] ;  /* 0x00ec0000b44c783b */ /* 0x000e620000004200 */
[----:B------:R-:W-:Y:S01]  /*baa0*/  FADD.FTZ R155, R155, R170 ;  /* 0x000000aa9b9b7221 */ /* 0x000fe20000010000 */
[----:B------:R-:W-:-:S05]  /*bab0*/  FADD.FTZ R161, R161, R172 ;  /* 0x000000aca1a17221 */ /* 0x000fca0000010000 */
[----:B------:R-:W-:Y:S01]  /*bac0*/  HMMA.16816.F32.BF16 R112, R68, R108, R8 ;  /* 0x0000006c4470723c */ /* 0x000fe20000041808 */
[----:B------:R-:W-:Y:S04]  /*bad0*/  LDSM.16.MT88.4 R8, [R137+0x3c00] ;  /* 0x003c00008908783b */ /* 0x000fe80000004200 */
[----:B------:R-:W-:Y:S03]  /*bae0*/  LDSM.16.MT88.4 R136, [R137+0x5c00] ;  /* 0x005c00008988783b */ /* 0x000fe60000004200 */
[----:B------:R-:W-:Y:S01]  /*baf0*/  HMMA.16816.F32.BF16 R40, R56, R48, R40 ;  /* 0x000000303828723c */ /* 0x000fe20000041828 */
[----:B------:R-:W-:Y:S01]  /*bb00*/  FADD.FTZ R160, R160, R155 ;  /* 0x0000009ba0a07221 */ /* 0x000fe20000010000 */
[----:B------:R-:W-:-:S06]  /*bb10*/  FADD.FTZ R161, R158, R161 ;  /* 0x000000a19ea17221 */ /* 0x000fcc0000010000 */
[----:B------:R-:W-:Y:S01]  /*bb20*/  HMMA.16816.F32.BF16 R44, R56, R50, R44 ;  /* 0x00000032382c723c */ /* 0x000fe2000004182c */
[----:B------:R-:W2:Y:S01]  /*bb30*/  LDSM.16.MT88.4 R48, [R180+0xcc00] ;  /* 0x00cc0000b430783b */ /* 0x000ea20000004200 */
[----:B------:R-:W-:Y:S01]  /*bb40*/  FADD.FTZ R157, R157, R160 ;  /* 0x000000a09d9d7221 */ /* 0x000fe20000010000 */
[----:B------:R-:W-:-:S03]  /*bb50*/  FADD.FTZ R154, R154, R161 ;  /* 0x000000a19a9a7221 */ /* 0x000fc60000010000 */
[----:B------:R-:W-:Y:S01]  /*bb60*/  FADD.FTZ R157, R156, R157 ;  /* 0x0000009d9c9d7221 */ /* 0x000fe20000010000 */
[----:B------:R-:W-:-:S03]  /*bb70*/  FADD.FTZ R159, R159, R154 ;  /* 0x0000009a9f9f7221 */ /* 0x000fc60000010000 */
[----:B------:R-:W-:Y:S01]  /*bb80*/  FADD.FTZ R148, R148, R157 ;  /* 0x0000009d94947221 */ /* 0x000fe20000010000 */
[----:B------:R-:W-:Y:S01]  /*bb90*/  FADD.FTZ R144, R144, R159 ;  /* 0x0000009f90907221 */ /* 0x000fe20000010000 */
[----:B------:R-:W-:Y:S02]  /*bba0*/  HMMA.16816.F32.BF16 R16, R56, R72, R16 ;  /* 0x000000483810723c */ /* 0x000fe40000041810 */
[----:B------:R-:W-:Y:S01]  /*bbb0*/  FADD.FTZ R148, R163, R148 ;  /* 0x00000094a3947221 */ /* 0x000fe20000010000 */
[----:B------:R-:W-:-:S05]  /*bbc0*/  FADD.FTZ R167, R167, R144 ;  /* 0x00000090a7a77221 */ /* 0x000fca0000010000 */
[----:B------:R-:W-:Y:S01]  /*bbd0*/  HMMA.16816.F32.BF16 R20, R56, R74, R20 ;  /* 0x0000004a3814723c */ /* 0x000fe20000041814 */
[----:B------:R-:W-:Y:S01]  /*bbe0*/  FADD.FTZ R165, R165, R148 ;  /* 0x00000094a5a57221 */ /* 0x000fe20000010000 */
[----:B------:R-:W-:-:S06]  /*bbf0*/  FADD.FTZ R142, R142, R167 ;  /* 0x000000a78e8e7221 */ /* 0x000fcc0000010000 */
[C---:B----4-:R-:W-:Y:S08]  /*bc00*/  HMMA.16816.F32.BF16 R32, R56.reuse, R80, R32 ;  /* 0x000000503820723c */ /* 0x050ff00000041820 */
[C---:B------:R-:W-:Y:S08]  /*bc10*/  HMMA.16816.F32.BF16 R36, R56.reuse, R82, R36 ;  /* 0x000000523824723c */ /* 0x040ff00000041824 */
[----:B-----5:R-:W-:Y:S01]  /*bc20*/  HMMA.16816.F32.BF16 R64, R56, R60, R64 ;  /* 0x0000003c3840723c */ /* 0x020fe20000041840 */
[----:B------:R-:W-:-:S07]  /*bc30*/  FADD.FTZ R140, R140, R165 ;  /* 0x000000a58c8c7221 */ /* 0x000fce0000010000 */
[----:B------:R-:W-:Y:S01]  /*bc40*/  HMMA.16816.F32.BF16 R4, R56, R62, R4 ;  /* 0x0000003e3804723c */ /* 0x000fe20000041804 */
[----:B------:R-:W-:Y:S01]  /*bc50*/  FADD.FTZ R169, R169, R142 ;  /* 0x0000008ea9a97221 */ /* 0x000fe20000010000 */
[----:B------:R-:W-:-:S03]  /*bc60*/  FADD.FTZ R117, R117, R140 ;  /* 0x0000008c75757221 */ /* 0x000fc60000010000 */
[----:B------:R-:W-:Y:S01]  /*bc70*/  FADD.FTZ R0, R0, R169 ;  /* 0x000000a900007221 */ /* 0x000fe20000010000 */
[----:B------:R-:W-:-:S03]  /*bc80*/  FADD.FTZ R117, R116, R117 ;  /* 0x0000007574757221 */ /* 0x000fc60000010000 */
[----:B------:R-:W-:Y:S01]  /*bc90*/  FADD.FTZ R127, R127, R0 ;  /* 0x000000007f7f7221 */ /* 0x000fe20000010000 */
[----:B------:R-:W-:Y:S01]  /*bca0*/  HMMA.16816.F32.BF16 R104, R68, R100, R16 ;  /* 0x000000644468723c */ /* 0x000fe20000041810 */
[----:B------:R-:W-:Y:S02]  /*bcb0*/  FADD.FTZ R118, R118, R117 ;  /* 0x0000007576767221 */ /* 0x000fe40000010000 */
[----:B------:R-:W-:Y:S01]  /*bcc0*/  FADD.FTZ R54, R54, R127 ;  /* 0x0000007f36367221 */ /* 0x000fe20000010000 */
[----:B------:R-:W-:-:S04]  /*bcd0*/  IMAD.MOV.U32 R0, RZ, RZ, R123 ;  /* 0x000000ffff007224 */ /* 0x000fc800078e007b */
[C---:B-1----:R-:W-:Y:S01]  /*bce0*/  HMMA.16816.F32.BF16 R80, R68.reuse, R76, R40 ;  /* 0x0000004c4450723c */ /* 0x042fe20000041828 */
[----:B------:R-:W-:Y:S02]  /*bcf0*/  IMAD.MOV.U32 R52, RZ, RZ, R125 ;  /* 0x000000ffff347224 */ /* 0x000fe400078e007d */
[----:B------:R-:W-:Y:S01]  /*bd00*/  FADD.FTZ R218, R121, R118 ;  /* 0x0000007679da7221 */ /* 0x000fe20000010000 */
[----:B------:R-:W-:Y:S02]  /*bd10*/  @P5 IMAD.MOV.U32 R0, RZ, RZ, R123 ;  /* 0x000000ffff005224 */ /* 0x000fe400078e007b */
[----:B------:R-:W-:Y:S02]  /*bd20*/  FADD.FTZ R219, R219, R54 ;  /* 0x00000036dbdb7221 */ /* 0x000fe40000010000 */
[----:B------:R-:W-:Y:S01]  /*bd30*/  HMMA.16816.F32.BF16 R108, R68, R110, R12 ;  /* 0x0000006e446c723c */ /* 0x000fe2000004180c */
[----:B------:R-:W-:Y:S02]  /*bd40*/  @P5 IMAD.MOV.U32 R52, RZ, RZ, R125 ;  /* 0x000000ffff345224 */ /* 0x000fe400078e007d */
[----:B------:R-:W-:-:S05]  /*bd50*/  @P5 VIADD R53, R53, 0xfffffffd ;  /* 0xfffffffd35355836 */ /* 0x000fca0000000000 */
[C---:B------:R-:W-:Y:S08]  /*bd60*/  HMMA.16816.F32.BF16 R100, R68.reuse, R102, R20 ;  /* 0x000000664464723c */ /* 0x040ff00000041814 */
[C---:B--2---:R-:W-:Y:S08]  /*bd70*/  HMMA.16816.F32.BF16 R96, R68.reuse, R48, R24 ;  /* 0x000000304460723c */ /* 0x044ff00000041818 */
[C---:B------:R-:W-:Y:S08]  /*bd80*/  HMMA.16816.F32.BF16 R92, R68.reuse, R50, R28 ;  /* 0x00000032445c723c */ /* 0x040ff0000004181c */
[C---:B------:R-:W-:Y:S08]  /*bd90*/  HMMA.16816.F32.BF16 R88, R68.reuse, R8, R32 ;  /* 0x000000084458723c */ /* 0x040ff00000041820 */
[C---:B------:R-:W-:Y:S08]  /*bda0*/  HMMA.16816.F32.BF16 R84, R68.reuse, R10, R36 ;  /* 0x0000000a4454723c */ /* 0x040ff00000041824 */
[C---:B------:R-:W-:Y:S08]  /*bdb0*/  HMMA.16816.F32.BF16 R76, R68.reuse, R78, R44 ;  /* 0x0000004e444c723c */ /* 0x040ff0000004182c */
[C---:B------:R-:W-:Y:S08]  /*bdc0*/  HMMA.16816.F32.BF16 R72, R68.reuse, R136, R64 ;  /* 0x000000884448723c */ /* 0x040ff00000041840 */
[----:B------:R-:W-:Y:S01]  /*bdd0*/  HMMA.16816.F32.BF16 R68, R68, R138, R4 ;  /* 0x0000008a4444723c */ /* 0x000fe20000041804 */
[----:B------:R-:W-:-:S04]  /*bde0*/  NOP ;  /* 0x0000000000007918 */ /* 0x000fc80000000000 */
[----:B------:R-:W-:-:S15]  /*bdf0*/  @P5 BRA `(.L_x_1757) ;  /* 0x0000000000045947 */ /* 0x000fde0003800000 */
.L_x_1748:
[----:B------:R-:W-:-:S05]  /*be00*/  IADD3 R53, PT, PT, R55, -0x1, RZ ;  /* 0xffffffff37357810 */ /* 0x000fca0007ffe0ff */
.L_x_1757:
[----:B------:R-:W-:Y:S05]  /*be10*/  BSYNC B2 ;  /* 0x0000000000027941 */ /* 0x000fea0003800000 */
.L_x_1747:
[----:B------:R-:W-:-:S13]  /*be20*/  ISETP.GE.AND P0, PT, R53, R190, PT ;  /* 0x000000be3500720c */ /* 0x000fda0003f06270 */
[----:B------:R-:W-:Y:S05]  /*be30*/  @!P0 BRA `(.L_x_1758) ;  /* 0x0000004c005c8947 */ /* 0x000fea0003800000 */
[----:B------:R-:W-:Y:S01]  /*be40*/  IMAD.SHL.U32 R5, R119, 0x2, RZ ;  /* 0x0000000277057824 */ /* 0x000fe200078e00ff */
[----:B------:R-:W-:Y:S01]  /*be50*/  SHF.L.U32 R212, R53, 0x7, RZ ;  /* 0x0000000735d47819 */ /* 0x000fe200000006ff */
[----:B------:R-:W-:Y:S01]  /*be60*/  IMAD.MOV.U32 R118, RZ, RZ, R0 ;  /* 0x000000ffff767224 */ /* 0x000fe200078e0000 */
[----:B------:R-:W-:Y:S01]  /*be70*/  ISETP.NE.U32.AND P3, PT, R216, RZ, PT ;  /* 0x000000ffd800720c */ /* 0x000fe20003f65070 */
[----:B------:R-:W-:Y:S01]  /*be80*/  IMAD.MOV.U32 R116, RZ, RZ, R52 ;  /* 0x000000ffff747224 */ /* 0x000fe200078e0034 */
[----:B------:R-:W-:Y:S01]  /*be90*/  LOP3.LUT R5, R5, 0x6, RZ, 0xc0, !PT ;  /* 0x0000000605057812 */ /* 0x000fe200078ec0ff */
[----:B------:R-:W-:Y:S01]  /*bea0*/  VIADD R209, R180, 0x9020 ;  /* 0x00009020b4d17836 */ /* 0x000fe20000000000 */
[----:B------:R-:W-:Y:S02]  /*beb0*/  ISETP.NE.AND.EX P3, PT, R217, RZ, PT, P3 ;  /* 0x000000ffd900720c */ /* 0x000fe40003f65330 */
[----:B------:R-:W-:Y:S02]  /*bec0*/  LOP3.LUT R214, R212, 0x40, R5, 0xfe, !PT ;  /* 0x00000040d4d67812 */ /* 0x000fe400078efe05 */
[----:B------:R-:W-:-:S02]  /*bed0*/  IADD3 R213, PT, PT, R53, 0x1, RZ ;  /* 0x0000000135d57810 */ /* 0x000fc40007ffe0ff */
[----:B------:R-:W-:-:S07]  /*bee0*/  IADD3 R212, PT, PT, R212, 0x80, RZ ;  /* 0x00000080d4d47810 */ /* 0x000fce0007ffe0ff */
.L_x_1765:
        /* <DEDUP_REMOVED lines=80> */
.L_x_1760:
[----:B------:R-:W-:Y:S05]  /*c3f0*/  BSYNC.RECONVERGENT B0 ;  /* 0x0000000000007941 */ /* 0x000fea0003800200 */
.L_x_1759:
[----:B------:R-:W-:Y:S01]  /*c400*/  @!PT LDS RZ, [RZ] ;  /* 0x00000000fffff984 */ /* 0x000fe20000000800 */
[----:B------:R-:W-:Y:S01]  /*c410*/  @!PT LDS RZ, [RZ] ;  /* 0x00000000fffff984 */ /* 0x000fe20000000800 */
[----:B------:R-:W-:Y:S01]  /*c420*/  @!PT LDS RZ, [RZ] ;  /* 0x00000000fffff984 */ /* 0x000fe20000000800 */
[----:B------:R-:W-:Y:S01]  /*c430*/  @!P6 LDGSTS.E.BYPASS.LTC128B.128 [R201+0x9000], desc[UR4][R194.64] ;  /* 0x09000000c2c9efae */ /* 0x000fe2000b981a04 */
[----:B------:R-:W-:Y:S01]  /*c440*/  ISETP.GE.AND P4, PT, R188, R199, PT ;  /* 0x000000c7bc00720c */ /* 0x000fe20003f86270 */
[----:B------:R-:W-:Y:S01]  /*c450*/  IMAD.MOV.U32 R144, RZ, RZ, 0x20 ;  /* 0x00000020ff907424 */ /* 0x000fe200078e00ff */
[----:B------:R-:W-:Y:S01]  /*c460*/  SHF.L.U64.HI R156, R186, 0x6, R187 ;  /* 0x00000006ba9c7819 */ /* 0x000fe200000102bb */
[----:B------:R-:W-:Y:S01]  /*c470*/  @P6 STS.128 [R201+0x9000], RZ ;  /* 0x009000ffc9006388 */ /* 0x000fe20000000c00 */
[----:B------:R-:W-:Y:S01]  /*c480*/  IADD3 R160, P0, PT, R157, R194, RZ ;  /* 0x000000c29da07210 */ /* 0x000fe20007f1e0ff */
[----:B------:R-:W-:Y:S01]  /*c490*/  VIADD R213, R213, 0xffffffff ;  /* 0xffffffffd5d57836 */ /* 0x000fe20000000000 */
[----:B------:R-:W-:Y:S01]  /*c4a0*/  LOP3.LUT P2, RZ, R119, 0x4, RZ, 0xc0, !PT ;  /* 0x0000000477ff7812 */ /* 0x000fe2000784c0ff */
[----:B------:R-:W-:Y:S01]  /*c4b0*/  @!PT LDS RZ, [RZ] ;  /* 0x00000000fffff984 */ /* 0x000fe20000000800 */
[----:B------:R-:W-:Y:S01]  /*c4c0*/  @!PT LDS RZ, [RZ] ;  /* 0x00000000fffff984 */ /* 0x000fe20000000800 */
[----:B------:R-:W-:Y:S01]  /*c4d0*/  @!PT LDS RZ, [RZ] ;  /* 0x00000000fffff984 */ /* 0x000fe20000000800 */
[----:B------:R-:W-:Y:S01]  /*c4e0*/  @!P5 LDGSTS.E.BYPASS.LTC128B.128 [R201+0xb000], desc[UR4][R194.64+0x40] ;  /* 0x0b000040c2c9dfae */ /* 0x000fe2000b981a04 */
[C---:B------:R-:W-:Y:S01]  /*c4f0*/  IADD3 R158, P1, PT, R157.reuse, R160, RZ ;  /* 0x000000a09d9e7210 */ /* 0x040fe20007f3e0ff */
[----:B------:R-:W-:Y:S01]  /*c500*/  IMAD.X R161, R156, 0x1, R195, P0 ;  /* 0x000000019ca17824 */ /* 0x000fe200000e06c3 */
[----:B------:R-:W-:Y:S01]  /*c510*/  SEL R144, R144, 0xffffffe0, !P2 ;  /* 0xffffffe090907807 */ /* 0x000fe20005000000 */
[----:B------:R-:W-:Y:S01]  /*c520*/  @P5 STS.128 [R201+0xb000], RZ ;  /* 0x00b000ffc9005388 */ /* 0x000fe20000000c00 */
[----:B------:R-:W-:Y:S01]  /*c530*/  IADD3 R162, P0, PT, R157, R158, RZ ;  /* 0x0000009e9da27210 */ /* 0x000fe20007f1e0ff */
[----:B------:R-:W-:Y:S01]  /*c540*/  IMAD.X R159, R156, 0x1, R161, P1 ;  /* 0x000000019c9f7824 */ /* 0x000fe200008e06a1 */
[----:B------:R-:W-:Y:S01]  /*c550*/  BSSY.RECONVERGENT B1, `(.L_x_1761) ;  /* 0x0000167000017945 */ /* 0x000fe20003800200 */
[----:B------:R-:W-:Y:S01]  /*c560*/  @!PT LDS RZ, [RZ] ;  /* 0x00000000fffff984 */ /* 0x000fe20000000800 */
[----:B------:R-:W-:Y:S01]  /*c570*/  @!PT LDS RZ, [RZ] ;  /* 0x00000000fffff984 */ /* 0x000fe20000000800 */
[----:B------:R-:W-:Y:S01]  /*c580*/  @!PT LDS RZ, [RZ] ;  /* 0x00000000fffff984 */ /* 0x000fe20000000800 */
[----:B------:R-:W-:Y:S01]  /*c590*/  @!P4 LDGSTS.E.BYPASS.LTC128B.128 [R201+0xd000], desc[UR4][R194.64+0x80] ;  /* 0x0d000080c2c9cfae */ /* 0x000fe2000b981a04 */
[--C-:B------:R-:W-:Y:S02]  /*c5a0*/  IMAD.IADD R117, R182, 0x1, R144.reuse ;  /* 0x00000001b6757824 */ /* 0x100fe400078e0290 */
[----:B------:R-:W-:Y:S01]  /*c5b0*/  IMAD.X R163, R156, 0x1, R159, P0 ;  /* 0x000000019ca37824 */ /* 0x000fe200000e069f */
[----:B------:R-:W-:Y:S01]  /*c5c0*/  @P4 STS.128 [R201+0xd000], RZ ;  /* 0x00d000ffc9004388 */ /* 0x000fe20000000c00 */
[----:B------:R-:W-:Y:S01]  /*c5d0*/  IMAD.IADD R0, R181, 0x1, R144 ;  /* 0x00000001b5007824 */ /* 0x000fe200078e0290 */
[----:B------:R-:W-:Y:S02]  /*c5e0*/  ISETP.GT.AND P0, PT, R213, R190, PT ;  /* 0x000000bed500720c */ /* 0x000fe40003f04270 */
        /* <DEDUP_REMOVED lines=48> */
[----:B------:R-:W5:Y:S04]  /*c8f0*/  LDSM.16.M88.4 R132, [R181+0x3800] ;  /* 0x00380000b584783b */ /* 0x000f680000000200 */
[----:B------:R-:W0:Y:S04]  /*c900*/  LDGDEPBAR ;  /* 0x00000000000079af */ /* 0x000e280000000000 */
[----:B------:R-:W5:Y:S04]  /*c910*/  LDSM.16.M88.4 R136, [R181+0x3c00] ;  /* 0x003c0000b588783b */ /* 0x000f680000000200 */
[----:B------:R-:W-:Y:S04]  /*c920*/  LDSM.16.M88.4 R140, [R181+0x4400] ;  /* 0x00440000b58c783b */ /* 0x000fe80000000200 */
[----:B------:R-:W-:Y:S04]  /*c930*/  LDSM.16.M88.4 R144, [R181+0x4c00] ;  /* 0x004c0000b590783b */ /* 0x000fe80000000200 */
[----:B------:R-:W-:Y:S04]  /*c940*/  LDSM.16.M88.4 R148, [R117] ;  /* 0x000000007594783b */ /* 0x000fe80000000200 */
[----:B------:R-:W-:Y:S04]  /*c950*/  LDSM.16.M88.4 R152, [R0+0x3000] ;  /* 0x003000000098783b */ /* 0x000fe80000000200 */
[----:B-1----:R-:W-:Y:S01]  /*c960*/  LDSM.16.M88.4 R156, [R181+0x5400] ;  /* 0x00540000b59c783b */ /* 0x002fe20000000200 */
[C---:B---3--:R-:W-:Y:S03]  /*c970*/  HMMA.16816.F32.BF16 R4, R120.reuse, R124, RZ ;  /* 0x0000007c7804723c */ /* 0x048fe600000418ff */
[----:B--2---:R-:W-:Y:S04]  /*c980*/  LDSM.16.M88.4 R160, [R181+0x6000] ;  /* 0x00600000b5a0783b */ /* 0x004fe80000000200 */
[----:B------:R-:W-:Y:S01]  /*c990*/  LDSM.16.M88.4 R164, [R0+0x5c00] ;  /* 0x005c000000a4783b */ /* 0x000fe20000000200 */
[C---:B------:R-:W-:Y:S03]  /*c9a0*/  HMMA.16816.F32.BF16 R8, R120.reuse, R126, RZ ;  /* 0x0000007e7808723c */ /* 0x040fe600000418ff */
[----:B------:R-:W1:Y:S04]  /*c9b0*/  LDSM.16.M88.4 R124, [R181+0x4000] ;  /* 0x00400000b57c783b */ /* 0x000e680000000200 */
[----:B------:R-:W-:Y:S01]  /*c9c0*/  LDSM.16.M88.4 R168, [R182+0x2000] ;  /* 0x00200000b6a8783b */ /* 0x000fe20000000200 */
[C---:B----4-:R-:W-:Y:S03]  /*c9d0*/  HMMA.16816.F32.BF16 R12, R120.reuse, R128, RZ ;  /* 0x00000080780c723c */ /* 0x050fe600000418ff */
[----:B------:R-:W-:Y:S04]  /*c9e0*/  LDSM.16.M88.4 R172, [R181+0x7000] ;  /* 0x00700000b5ac783b */ /* 0x000fe80000000200 */
[----:B------:R-:W-:Y:S01]  /*c9f0*/  LDSM.16.M88.4 R176, [R0+0x8800] ;  /* 0x0088000000b0783b */ /* 0x000fe20000000200 */
[C---:B------:R-:W-:Y:S03]  /*ca00*/  HMMA.16816.F32.BF16 R16, R120.reuse, R130, RZ ;  /* 0x000000827810723c */ /* 0x040fe600000418ff */
[----:B------:R-:W2:Y:S05]  /*ca10*/  LDSM.16.M88.4 R128, [R181+0x4800] ;  /* 0x00480000b580783b */ /* 0x000eaa0000000200 */
[C---:B-----5:R-:W-:Y:S08]  /*ca20*/  HMMA.16816.F32.BF16 R20, R120.reuse, R132, RZ ;  /* 0x000000847814723c */ /* 0x060ff000000418ff */
[C---:B------:R-:W-:Y:S01]  /*ca30*/  HMMA.16816.F32.BF16 R24, R120.reuse, R134, RZ ;  /* 0x000000867818723c */ /* 0x040fe200000418ff */
[----:B------:R-:W3:Y:S07]  /*ca40*/  LDSM.16.M88.4 R132, [R0+0x3400] ;  /* 0x003400000084783b */ /* 0x000eee0000000200 */
[C---:B------:R-:W-:Y:S08]  /*ca50*/  HMMA.16816.F32.BF16 R28, R120.reuse, R136, RZ ;  /* 0x00000088781c723c */ /* 0x040ff000000418ff */
[C---:B------:R-:W-:Y:S01]  /*ca60*/  HMMA.16816.F32.BF16 R32, R120.reuse, R138, RZ ;  /* 0x0000008a7820723c */ /* 0x040fe200000418ff */
[----:B------:R-:W4:Y:S07]  /*ca70*/  LDSM.16.M88.4 R136, [R0+0x3800] ;  /* 0x003800000088783b */ /* 0x000f2e0000000200 */
[C---:B-1----:R-:W-:Y:S08]  /*ca80*/  HMMA.16816.F32.BF16 R36, R120.reuse, R124, RZ ;  /* 0x0000007c7824723c */ /* 0x042ff000000418ff */
[C---:B------:R-:W-:Y:S01]  /*ca90*/  HMMA.16816.F32.BF16 R40, R120.reuse, R126, RZ ;  /* 0x0000007e7828723c */ /* 0x040fe200000418ff */
[----:B------:R-:W1:Y:S07]  /*caa0*/  LDSM.16.M88.4 R124, [R0+0x3c00] ;  /* 0x003c0000007c783b */ /* 0x000e6e0000000200 */
[C---:B------:R-:W-:Y:S08]  /*cab0*/  HMMA.16816.F32.BF16 R44, R120.reuse, R140, RZ ;  /* 0x0000008c782c723c */ /* 0x040ff000000418ff */
[C---:B------:R-:W-:Y:S01]  /*cac0*/  HMMA.16816.F32.BF16 R48, R120.reuse, R142, RZ ;  /* 0x0000008e7830723c */ /* 0x040fe200000418ff */
[----:B------:R-:W-:Y:S07]  /*cad0*/  LDSM.16.M88.4 R140, [R0+0x4c00] ;  /* 0x004c0000008c783b */ /* 0x000fee0000000200 */
[C---:B--2---:R-:W-:Y:S08]  /*cae0*/  HMMA.16816.F32.BF16 R52, R120.reuse, R128, RZ ;  /* 0x000000807834723c */ /* 0x044ff000000418ff */
[C---:B------:R-:W-:Y:S01]  /*caf0*/  HMMA.16816.F32.BF16 R56, R120.reuse, R130, RZ ;  /* 0x000000827838723c */ /* 0x040fe200000418ff */
[----:B------:R-:W2:Y:S07]  /*cb00*/  LDSM.16.M88.4 R128, [R0+0x4000] ;  /* 0x004000000080783b */ /* 0x000eae0000000200 */
[C---:B------:R-:W-:Y:S08]  /*cb10*/  HMMA.16816.F32.BF16 R60, R120.reuse, R144, RZ ;  /* 0x00000090783c723c */ /* 0x040ff000000418ff */
[----:B------:R-:W-:Y:S01]  /*cb20*/  HMMA.16816.F32.BF16 R64, R120, R146, RZ ;  /* 0x000000927840723c */ /* 0x000fe200000418ff */
[----:B------:R-:W5:Y:S04]  /*cb30*/  LDSM.16.M88.4 R120, [R0+0x4400] ;  /* 0x004400000078783b */ /* 0x000f680000000200 */
[----:B------:R-:W-:Y:S03]  /*cb40*/  LDSM.16.M88.4 R144, [R182+0x1000] ;  /* 0x00100000b690783b */ /* 0x000fe60000000200 */
[C---:B------:R-:W-:Y:S08]  /*cb50*/  HMMA.16816.F32.BF16 R4, R148.reuse, R152, R4 ;  /* 0x000000989404723c */ /* 0x040ff00000041804 */
[C---:B------:R-:W-:Y:S01]  /*cb60*/  HMMA.16816.F32.BF16 R8, R148.reuse, R154, R8 ;  /* 0x0000009a9408723c */ /* 0x040fe20000041808 */
[----:B------:R-:W-:Y:S07]  /*cb70*/  LDSM.16.M88.4 R152, [R181+0x5000] ;  /* 0x00500000b598783b */ /* 0x000fee0000000200 */
[C---:B---3--:R-:W-:Y:S08]  /*cb80*/  HMMA.16816.F32.BF16 R12, R148.reuse, R132, R12 ;  /* 0x00000084940c723c */ /* 0x048ff0000004180c */
[C---:B------:R-:W-:Y:S01]  /*cb90*/  HMMA.16816.F32.BF16 R16, R148.reuse, R134, R16 ;  /* 0x000000869410723c */ /* 0x040fe20000041810 */
[----:B------:R-:W3:Y:S07]  /*cba0*/  LDSM.16.M88.4 R132, [R0+0x4800] ;  /* 0x004800000084783b */ /* 0x000eee0000000200 */
[C---:B----4-:R-:W-:Y:S08]  /*cbb0*/  HMMA.16816.F32.BF16 R20, R148.reuse, R136, R20 ;  /* 0x000000889414723c */ /* 0x050ff00000041814 */
[C---:B------:R-:W-:Y:S01]  /*cbc0*/  HMMA.16816.F32.BF16 R24, R148.reuse, R138, R24 ;  /* 0x0000008a9418723c */ /* 0x040fe20000041818 */
[----:B------:R-:W4:Y:S07]  /*cbd0*/  LDSM.16.M88.4 R136, [R181+0x5800] ;  /* 0x00580000b588783b */ /* 0x000f2e0000000200 */
[C---:B-1----:R-:W-:Y:S08]  /*cbe0*/  HMMA.16816.F32.BF16 R28, R148.reuse, R124, R28 ;  /* 0x0000007c941c723c */ /* 0x042ff0000004181c */
[C---:B------:R-:W-:Y:S01]  /*cbf0*/  HMMA.16816.F32.BF16 R32, R148.reuse, R126, R32 ;  /* 0x0000007e9420723c */ /* 0x040fe20000041820 */
[----:B------:R-:W1:Y:S07]  /*cc00*/  LDSM.16.M88.4 R124, [R181+0x5c00] ;  /* 0x005c0000b57c783b */ /* 0x000e6e0000000200 */
[C---:B--2---:R-:W-:Y:S08]  /*cc10*/  HMMA.16816.F32.BF16 R36, R148.reuse, R128, R36 ;  /* 0x000000809424723c */ /* 0x044ff00000041824 */
[C---:B------:R-:W-:Y:S01]  /*cc20*/  HMMA.16816.F32.BF16 R40, R148.reuse, R130, R40 ;  /* 0x000000829428723c */ /* 0x040fe20000041828 */
[----:B------:R-:W2:Y:S07]  /*cc30*/  LDSM.16.M88.4 R128, [R181+0x6400] ;  /* 0x00640000b580783b */ /* 0x000eae0000000200 */
[C---:B-----5:R-:W-:Y:S08]  /*cc40*/  HMMA.16816.F32.BF16 R44, R148.reuse, R120, R44 ;  /* 0x00000078942c723c */ /* 0x060ff0000004182c */
[C---:B------:R-:W-:Y:S01]  /*cc50*/  HMMA.16816.F32.BF16 R48, R148.reuse, R122, R48 ;  /* 0x0000007a9430723c */ /* 0x040fe20000041830 */
[----:B------:R-:W5:Y:S07]  /*cc60*/  LDSM.16.M88.4 R120, [R181+0x6800] ;  /* 0x00680000b578783b */ /* 0x000f6e0000000200 */
[C---:B---3--:R-:W-:Y:S08]  /*cc70*/  HMMA.16816.F32.BF16 R52, R148.reuse, R132, R52 ;  /* 0x000000849434723c */ /* 0x048ff00000041834 */
[C---:B------:R-:W-:Y:S01]  /*cc80*/  HMMA.16816.F32.BF16 R56, R148.reuse, R134, R56 ;  /* 0x000000869438723c */ /* 0x040fe20000041838 */
[----:B------:R-:W3:Y:S07]  /*cc90*/  LDSM.16.M88.4 R132, [R181+0x6c00] ;  /* 0x006c0000b584783b */ /* 0x000eee0000000200 */
[C---:B------:R-:W-:Y:S08]  /*cca0*/  HMMA.16816.F32.BF16 R60, R148.reuse, R140, R60 ;  /* 0x0000008c943c723c */ /* 0x040ff0000004183c */
[----:B------:R-:W-:Y:S01]  /*ccb0*/  HMMA.16816.F32.BF16 R64, R148, R142, R64 ;  /* 0x0000008e9440723c */ /* 0x000fe20000041840 */
[----:B------:R-:W-:Y:S04]  /*ccc0*/  LDSM.16.M88.4 R140, [R117+0x1000] ;  /* 0x00100000758c783b */ /* 0x000fe80000000200 */
[----:B------:R-:W3:Y:S03]  /*ccd0*/  LDSM.16.M88.4 R148, [R0+0x5000] ;  /* 0x005000000094783b */ /* 0x000ee60000000200 */
[C---:B------:R-:W-:Y:S08]  /*cce0*/  HMMA.16816.F32.BF16 R4, R144.reuse, R152, R4 ;  /* 0x000000989004723c */ /* 0x040ff00000041804 */
        /* <DEDUP_REMOVED lines=8> */
[C---:B-1----:R-:W-:Y:S08]  /*cd70*/  HMMA.16816.F32.BF16 R28, R144.reuse, R124, R28 ;  /* 0x0000007c901c723c */ /* 0x042ff0000004181c */
[C---:B------:R-:W-:Y:S01]  /*cd80*/  HMMA.16816.F32.BF16 R32, R144.reuse, R126, R32 ;  /* 0x0000007e9020723c */ /* 0x040fe20000041820 */
[----:B------:R-:W1:Y:S07]  /*cd90*/  LDSM.16.M88.4 R124, [R0+0x6000] ;  /* 0x00600000007c783b */ /* 0x000e6e0000000200 */
[C---:B------:R-:W-:Y:S08]  /*cda0*/  HMMA.16816.F32.BF16 R36, R144.reuse, R160, R36 ;  /* 0x000000a09024723c */ /* 0x040ff00000041824 */
[C---:B------:R-:W-:Y:S01]  /*cdb0*/  HMMA.16816.F32.BF16 R40, R144.reuse, R162, R40 ;  /* 0x000000a29028723c */ /* 0x040fe20000041828 */
[----:B------:R-:W4:Y:S07]  /*cdc0*/  LDSM.16.M88.4 R160, [R0+0x6800] ;  /* 0x0068000000a0783b */ /* 0x000f2e0000000200 */
[C---:B--2---:R-:W-:Y:S08]  /*cdd0*/  HMMA.16816.F32.BF16 R44, R144.reuse, R128, R44 ;  /* 0x00000080902c723c */ /* 0x044ff0000004182c */
[C---:B------:R-:W-:Y:S01]  /*cde0*/  HMMA.16816.F32.BF16 R48, R144.reuse, R130, R48 ;  /* 0x000000829030723c */ /* 0x040fe20000041830 */
[----:B------:R-:W2:Y:S07]  /*cdf0*/  LDSM.16.M88.4 R128, [R0+0x6c00] ;  /* 0x006c00000080783b */ /* 0x000eae0000000200 */
[C---:B-----5:R-:W-:Y:S08]  /*ce00*/  HMMA.16816.F32.BF16 R52, R144.reuse, R120, R52 ;  /* 0x000000789034723c */ /* 0x060ff00000041834 */
[C---:B------:R-:W-:Y:S01]  /*ce10*/  HMMA.16816.F32.BF16 R56, R144.reuse, R122, R56 ;  /* 0x0000007a9038723c */ /* 0x040fe20000041838 */
[----:B------:R-:W5:Y:S07]  /*ce20*/  LDSM.16.M88.4 R120, [R181+0x7400] ;  /* 0x00740000b578783b */ /* 0x000f6e0000000200 */
[C---:B---3--:R-:W-:Y:S08]  /*ce30*/  HMMA.16816.F32.BF16 R60, R144.reuse, R132, R60 ;  /* 0x00000084903c723c */ /* 0x048ff0000004183c */
[----:B------:R-:W-:Y:S01]  /*ce40*/  HMMA.16816.F32.BF16 R64, R144, R134, R64 ;  /* 0x000000869040723c */ /* 0x000fe20000041840 */
[----:B------:R-:W3:Y:S04]  /*ce50*/  LDSM.16.M88.4 R132, [R181+0x7800] ;  /* 0x00780000b584783b */ /* 0x000ee80000000200 */
[----:B------:R-:W-:Y:S03]  /*ce60*/  LDSM.16.M88.4 R144, [R181+0x8c00] ;  /* 0x008c0000b590783b */ /* 0x000fe60000000200 */
        /* <DEDUP_REMOVED lines=18> */
[C---:B----4-:R-:W-:Y:S08]  /*cf90*/  HMMA.16816.F32.BF16 R52, R140.reuse, R160, R52 ;  /* 0x000000a08c34723c */ /* 0x050ff00000041834 */
[C---:B------:R-:W-:Y:S01]  /*cfa0*/  HMMA.16816.F32.BF16 R56, R140.reuse, R162, R56 ;  /* 0x000000a28c38723c */ /* 0x040fe20000041838 */
[----:B------:R-:W-:Y:S07]  /*cfb0*/  LDSM.16.M88.4 R160, [R0+0x7c00] ;  /* 0x007c000000a0783b */ /* 0x000fee0000000200 */
[C---:B--2---:R-:W-:Y:S08]  /*cfc0*/  HMMA.16816.F32.BF16 R60, R140.reuse, R128, R60 ;  /* 0x000000808c3c723c */ /* 0x044ff0000004183c */
[----:B------:R-:W-:Y:S01]  /*cfd0*/  HMMA.16816.F32.BF16 R64, R140, R130, R64 ;  /* 0x000000828c40723c */ /* 0x000fe20000041840 */
[----:B------:R-:W2:Y:S04]  /*cfe0*/  LDSM.16.M88.4 R128, [R181+0x8000] ;  /* 0x00800000b580783b */ /* 0x000ea80000000200 */
[----:B------:R-:W4:Y:S03]  /*cff0*/  LDSM.16.M88.4 R140, [R181+0x8800] ;  /* 0x00880000b58c783b */ /* 0x000f260000000200 */
[C---:B------:R-:W-:Y:S08]  /*d000*/  HMMA.16816.F32.BF16 R4, R168.reuse, R172, R4 ;  /* 0x000000aca804723c */ /* 0x040ff00000041804 */
[C---:B------:R-:W-:Y:S01]  /*d010*/  HMMA.16816.F32.BF16 R8, R168.reuse, R174, R8 ;  /* 0x000000aea808723c */ /* 0x040fe20000041808 */
[----:B------:R-:W-:Y:S07]  /*d020*/  LDSM.16.M88.4 R172, [R0+0x8400] ;  /* 0x0084000000ac783b */ /* 0x000fee0000000200 */
[C---:B-----5:R-:W-:Y:S08]  /*d030*/  HMMA.16816.F32.BF16 R12, R168.reuse, R120, R12 ;  /* 0x00000078a80c723c */ /* 0x060ff0000004180c */
[C---:B------:R-:W-:Y:S01]  /*d040*/  HMMA.16816.F32.BF16 R16, R168.reuse, R122, R16 ;  /* 0x0000007aa810723c */ /* 0x040fe20000041810 */
[----:B------:R-:W5:Y:S07]  /*d050*/  LDSM.16.M88.4 R120, [R0+0x7400] ;  /* 0x007400000078783b */ /* 0x000f6e0000000200 */
[C---:B---3--:R-:W-:Y:S08]  /*d060*/  HMMA.16816.F32.BF16 R20, R168.reuse, R132, R20 ;  /* 0x00000084a814723c */ /* 0x048ff00000041814 */
[C---:B------:R-:W-:Y:S01]  /*d070*/  HMMA.16816.F32.BF16 R24, R168.reuse, R134, R24 ;  /* 0x00000086a818723c */ /* 0x040fe20000041818 */
[----:B------:R-:W3:Y:S01]  /*d080*/  LDSM.16.M88.4 R132, [R0+0x8c00] ;  /* 0x008c00000084783b */ /* 0x000ee20000000200 */
[----:B------:R-:W-:Y:S04]  /*d090*/  DEPBAR.LE SB0, 0x0 ;  /* 0x000080000000791a */ /* 0x000fe80000000000 */
[----:B------:R-:W-:Y:S02]  /*d0a0*/  BAR.SYNC.DEFER_BLOCKING 0x0 ;  /* 0x0000000000007b1d */ /* 0x000fe40000010000 */
[C---:B-1----:R-:W-:Y:S08]  /*d0b0*/  HMMA.16816.F32.BF16 R28, R168.reuse, R124, R28 ;  /* 0x0000007ca81c723c */ /* 0x042ff0000004181c */
[C---:B------:R-:W-:Y:S08]  /*d0c0*/  HMMA.16816.F32.BF16 R32, R168.reuse, R126, R32 ;  /* 0x0000007ea820723c */ /* 0x040ff00000041820 */
[C---:B--2---:R-:W-:Y:S08]  /*d0d0*/  HMMA.16816.F32.BF16 R36, R168.reuse, R128, R36 ;  /* 0x00000080a824723c */ /* 0x044ff00000041824 */
[C---:B------:R-:W-:Y:S08]  /*d0e0*/  HMMA.16816.F32.BF16 R40, R168.reuse, R130, R40 ;  /* 0x00000082a828723c */ /* 0x040ff00000041828 */
[C---:B------:R-:W-:Y:S08]  /*d0f0*/  HMMA.16816.F32.BF16 R44, R168.reuse, R136, R44 ;  /* 0x00000088a82c723c */ /* 0x040ff0000004182c */
[C---:B------:R-:W-:Y:S08]  /*d100*/  HMMA.16816.F32.BF16 R48, R168.reuse, R138, R48 ;  /* 0x0000008aa830723c */ /* 0x040ff00000041830 */
[C---:B----4-:R-:W-:Y:S08]  /*d110*/  HMMA.16816.F32.BF16 R52, R168.reuse, R140, R52 ;  /* 0x0000008ca834723c */ /* 0x050ff00000041834 */
[C---:B------:R-:W-:Y:S08]  /*d120*/  HMMA.16816.F32.BF16 R56, R168.reuse, R142, R56 ;  /* 0x0000008ea838723c */ /* 0x040ff00000041838 */
[C---:B------:R-:W-:Y:S08]  /*d130*/  HMMA.16816.F32.BF16 R60, R168.reuse, R144, R60 ;  /* 0x00000090a83c723c */ /* 0x040ff0000004183c */
[----:B------:R-:W-:Y:S08]  /*d140*/  HMMA.16816.F32.BF16 R64, R168, R146, R64 ;  /* 0x00000092a840723c */ /* 0x000ff00000041840 */
[C---:B------:R-:W-:Y:S08]  /*d150*/  HMMA.16816.F32.BF16 R4, R148.reuse, R152, R4 ;  /* 0x000000989404723c */ /* 0x040ff00000041804 */
[C---:B------:R-:W-:Y:S08]  /*d160*/  HMMA.16816.F32.BF16 R8, R148.reuse, R154, R8 ;  /* 0x0000009a9408723c */ /* 0x040ff00000041808 */
[C---:B-----5:R-:W-:Y:S08]  /*d170*/  HMMA.16816.F32.BF16 R12, R148.reuse, R120, R12 ;  /* 0x00000078940c723c */ /* 0x060ff0000004180c */
        /* <DEDUP_REMOVED lines=11> */
[C---:B---3--:R-:W-:Y:S08]  /*d230*/  HMMA.16816.F32.BF16 R60, R148.reuse, R132, R60 ;  /* 0x00000084943c723c */ /* 0x048ff0000004183c */
[----:B------:R-:W-:Y:S01]  /*d240*/  HMMA.16816.F32.BF16 R64, R148, R134, R64 ;  /* 0x000000869440723c */ /* 0x000fe20000041840 */
[----:B------:R-:W-:Y:S08]  /*d250*/  @!UPT UIADD3 URZ, UPT, UPT, URZ, URZ, URZ ;  /* 0x000000fffffff290 */ /* 0x000ff0000fffe0ff */
[----:B------:R-:W-:Y:S11]  /*d260*/  @!P0 BRA `(.L_x_1762) ;  /* 0x0000000800548947 */ /* 0x000ff60003800000 */
[----:B------:R-:W-:Y:S01]  /*d270*/  ISETP.NE.U32.AND P3, PT, R216, RZ, PT ;  /* 0x000000ffd800720c */ /* 0x000fe20003f65070 */
[----:B------:R-:W-:Y:S01]  /*d280*/  BSSY.RECONVERGENT B0, `(.L_x_1763) ;  /* 0x000004c000007945 */ /* 0x000fe20003800200 */
[----:B------:R-:W-:Y:S02]  /*d290*/  IMAD.SHL.U32 R0, R184, 0x40, RZ ;  /* 0x00000040b8007824 */ /* 0x000fe400078e00ff */
        /* <DEDUP_REMOVED lines=12> */
[----:B------:R-:W2:Y:S02]  /*d360*/  LD.E R128, desc[UR4][R2.64+0x170] ;  /* 0x0001700402807980 */ /* 0x000ea4000c101900 */
[-C--:B--2---:R-:W-:Y:S02]  /*d370*/  IABS R123, R128.reuse ;  /* 0x00000080007b7213 */ /* 0x084fe40000000000 */
[-C--:B------:R-:W-:Y:S02]  /*d380*/  IABS R121, R128.reuse ;  /* 0x0000008000797213 */ /* 0x080fe40000000000 */
[----:B------:R-:W1:Y:S03]  /*d390*/  I2F.RP R122, R123 ;  /* 0x0000007b007a7306 */ /* 0x000e660000209400 */
[----:B------:R-:W-:Y:S07]  /*d3a0*/  IMAD.MOV R121, RZ, RZ, -R121 ;  /* 0x000000ffff797224 */ /* 0x000fee00078e0a79 */
[----:B-1----:R-:W1:Y:S02]  /*d3b0*/  MUFU.RCP R117, R122 ;  /* 0x0000007a00757308 */ /* 0x002e640000001000 */
[----:B-1----:R-:W-:Y:S01]  /*d3c0*/  VIADD R126, R117, 0xffffffe ;  /* 0x0ffffffe757e7836 */ /* 0x002fe20000000000 */
[----:B------:R-:W-:Y:S07]  /*d3d0*/  IADD3 R117, PT, PT, R212, -0x80, RZ ;  /* 0xffffff80d4757810 */ /* 0x000fee0007ffe0ff */
[----:B------:R-:W1:Y:S01]  /*d3e0*/  F2I.FTZ.U32.TRUNC.NTZ R127, R126 ;  /* 0x0000007e007f7305 */ /* 0x000e62000021f000 */
[----:B------:R-:W-:Y:S02]  /*d3f0*/  IABS R122, R117 ;  /* 0x00000075007a7213 */ /* 0x000fe40000000000 */
[-C--:B------:R-:W-:Y:S01]  /*d400*/  LOP3.LUT R117, R117, R128.reuse, RZ, 0x3c, !PT ;  /* 0x0000008075757212 */ /* 0x080fe200078e3cff */
        /* <DEDUP_REMOVED lines=9> */
[----:B------:R-:W-:Y:S01]  /*d4a0*/  IMAD R122, R126, R121, R122 ;  /* 0x000000797e7a7224 */ /* 0x000fe200078e027a */
[----:B------:R-:W-:Y:S02]  /*d4b0*/  LOP3.LUT R121, RZ, R128, RZ, 0x33, !PT ;  /* 0x00000080ff797212 */ /* 0x000fe400078e33ff */
[C---:B------:R-:W-:Y:S02]  /*d4c0*/  ISETP.GT.U32.AND P0, PT, R123.reuse, R120, PT ;  /* 0x000000787b00720c */ /* 0x040fe40003f04070 */
[----:B------:R-:W-:Y:S11]  /*d4d0*/  ISETP.GT.U32.AND P1, PT, R123, R122, PT ;  /* 0x0000007a7b00720c */ /* 0x000ff60003f24070 */
[----:B------:R-:W-:Y:S02]  /*d4e0*/  @!P0 IMAD.IADD R120, R120, 0x1, -R123 ;  /* 0x0000000178788824 */ /* 0x000fe400078e0a7b */
[-C--:B------:R-:W-:Y:S01]  /*d4f0*/  @!P1 IADD3 R122, PT, PT, R122, -R123.reuse, RZ ;  /* 0x8000007b7a7a9210 */ /* 0x080fe20007ffe0ff */
[----:B------:R-:W-:Y:S02]  /*d500*/  @!P0 VIADD R124, R124, 0x1 ;  /* 0x000000017c7c8836 */ /* 0x000fe40000000000 */
[-C--:B------:R-:W-:Y:S01]  /*d510*/  ISETP.GE.U32.AND P0, PT, R120, R123.reuse, PT ;  /* 0x0000007b7800720c */ /* 0x080fe20003f06070 */
[----:B------:R-:W-:Y:S01]  /*d520*/  @!P1 VIADD R126, R126, 0x1 ;  /* 0x000000017e7e9836 */ /* 0x000fe20000000000 */
[----:B------:R-:W-:Y:S11]  /*d530*/  ISETP.GE.U32.AND P1, PT, R122, R123, PT ;  /* 0x0000007b7a00720c */ /* 0x000ff60003f26070 */
[----:B------:R-:W-:Y:S02]  /*d540*/  @P0 IADD3 R124, PT, PT, R124, 0x1, RZ ;  /* 0x000000017c7c0810 */ /* 0x000fe40007ffe0ff */
[----:B------:R-:W-:Y:S01]  /*d550*/  ISETP.GE.AND P0, PT, R125, RZ, PT ;  /* 0x000000ff7d00720c */ /* 0x000fe20003f06270 */
[----:B------:R-:W-:Y:S01]  /*d560*/  @P1 VIADD R126, R126, 0x1 ;  /* 0x000000017e7e1836 */ /* 0x000fe20000000000 */
[----:B------:R-:W-:Y:S11]  /*d570*/  ISETP.GE.AND P1, PT, R117, RZ, PT ;  /* 0x000000ff7500720c */ /* 0x000ff60003f26270 */
[----:B------:R-:W-:Y:S01]  /*d580*/  @!P0 IMAD.MOV R124, RZ, RZ, -R124 ;  /* 0x000000ffff7c8224 */ /* 0x000fe200078e0a7c */
[----:B------:R-:W-:Y:S02]  /*d590*/  ISETP.NE.AND P0, PT, R128, RZ, PT ;  /* 0x000000ff8000720c */ /* 0x000fe40003f05270 */
[----:B------:R-:W-:Y:S02]  /*d5a0*/  @!P1 IADD3 R126, PT, PT, -R126, RZ, RZ ;  /* 0x000000ff7e7e9210 */ /* 0x000fe40007ffe1ff */
[C---:B------:R-:W-:Y:S02]  /*d5b0*/  SEL R123, R121.reuse, R124, !P0 ;  /* 0x0000007c797b7207 */ /* 0x040fe40004000000 */
[----:B------:R-:W-:Y:S01]  /*d5c0*/  SEL R121, R121, R126, !P0 ;  /* 0x0000007e79797207 */ /* 0x000fe20004000000 */
[----:B------:R-:W2:Y:S01]  /*d5d0*/  LD.E.64 R124, desc[UR4][R2.64+0x38] ;  /* 0x00003804027c7980 */ /* 0x000ea2000c101b00 */
[-C--:B------:R-:W-:Y:S02]  /*d5e0*/  LEA R132, P1, R123, R210.reuse, 0x2 ;  /* 0x000000d27b847211 */ /* 0x080fe400078210ff */
[----:B------:R-:W-:Y:S02]  /*d5f0*/  LEA R130, P0, R121, R210, 0x2 ;  /* 0x000000d279827211 */ /* 0x000fe400078010ff */
[-C--:B------:R-:W-:Y:S01]  /*d600*/  LEA.HI.X.SX32 R133, R123, R211.reuse, 0x2, P1 ;  /* 0x000000d37b857211 */ /* 0x080fe200008f16ff */
[----:B------:R-:W3:Y:S01]  /*d610*/  LD.E.64 R126, desc[UR4][R2.64+0x20] ;  /* 0x00002004027e7980 */ /* 0x000ee2000c101b00 */
[C---:B------:R-:W-:Y:S01]  /*d620*/  LEA.HI.X.SX32 R131, R121.reuse, R211, 0x2, P0 ;  /* 0x000000d379837211 */ /* 0x040fe200000f16ff */
[----:B------:R-:W-:Y:S04]  /*d630*/  IMAD.IADD R121, R121, 0x1, -R123 ;  /* 0x0000000179797824 */ /* 0x000fe800078e0a7b */
        /* <DEDUP_REMOVED lines=16> */
.L_x_1764:
[----:B------:R-:W-:Y:S05]  /*d740*/  BSYNC.RECONVERGENT B0 ;  /* 0x0000000000007941 */ /* 0x000fea0003800200 */
.L_x_1763:
[----:B------:R-:W-:Y:S01]  /*d750*/  @!P6 IMAD.MOV.U32 R193, RZ, RZ, R191 ;  /* 0x000000ffffc1e224 */ /* 0x000fe200078e00bf */
[C---:B------:R-:W-:Y:S02]  /*d760*/  LEA R122, P0, R184.reuse, R192, 0x6 ;  /* 0x000000c0b87a7211 */ /* 0x040fe400078030ff */
[C-C-:B------:R-:W-:Y:S02]  /*d770*/  SHF.L.U64.HI R117, R184.reuse, 0x6, R185.reuse ;  /* 0x00000006b8757819 */ /* 0x140fe400000102b9 */
[----:B------:R-:W-:Y:S01]  /*d780*/  @!PT LDS RZ, [RZ] ;  /* 0x00000000fffff984 */ /* 0x000fe20000000800 */
[----:B------:R-:W-:Y:S01]  /*d790*/  @!PT LDS RZ, [RZ] ;  /* 0x00000000fffff984 */ /* 0x000fe20000000800 */
[----:B------:R-:W-:Y:S01]  /*d7a0*/  @!PT LDS RZ, [RZ] ;  /* 0x00000000fffff984 */ /* 0x000fe20000000800 */
[----:B------:R1:W-:Y:S01]  /*d7b0*/  @!P6 LDGSTS.E.BYPASS.LTC128B.128 [R201+0x3000], desc[UR4][R192.64] ;  /* 0x03000000c0c9efae */ /* 0x0003e2000b981a04 */
[----:B------:R-:W-:Y:S02]  /*d7c0*/  LEA.HI.X R123, R184, R191, R185, 0x6, P0 ;  /* 0x000000bfb87b7211 */ /* 0x000fe400000f34b9 */
[C---:B------:R-:W-:Y:S01]  /*d7d0*/  IADD3 R120, P1, PT, R0.reuse, R122, RZ ;  /* 0x0000007a00787210 */ /* 0x040fe20007f3e0ff */
[----:B------:R2:W-:Y:S03]  /*d7e0*/  @P6 STS.128 [R201+0x3000], RZ ;  /* 0x003000ffc9006388 */ /* 0x0005e60000000c00 */
[----:B------:R-:W-:Y:S01]  /*d7f0*/  IADD3 R124, P0, PT, R0, R120, RZ ;  /* 0x00000078007c7210 */ /* 0x000fe20007f1e0ff */
[C---:B------:R-:W-:Y:S04]  /*d800*/  IMAD.X R121, R117.reuse, 0x1, R123, P1 ;  /* 0x0000000175797824 */ /* 0x040fe800008e067b */
[----:B------:R-:W-:Y:S02]  /*d810*/  IMAD.X R125, R117, 0x1, R121, P0 ;  /* 0x00000001757d7824 */ /* 0x000fe400000e0679 */
        /* <DEDUP_REMOVED lines=58> */
.L_x_1762:
[----:B------:R-:W-:Y:S05]  /*dbc0*/  BSYNC.RECONVERGENT B1 ;  /* 0x0000000000017941 */ /* 0x000fea0003800200 */
.L_x_1761:
[----:B------:R-:W3:Y:S01]  /*dbd0*/  LD.E R117, desc[UR4][R2.64+0xdc] ;  /* 0x0000dc0402757980 */ /* 0x000ee2000c101900 */
[C---:B------:R-:W-:Y:S02]  /*dbe0*/  VIADD R0, R214.reuse, 0xffffffc0 ;  /* 0xffffffc0d6007836 */ /* 0x040fe40000000000 */
[C---:B------:R-:W-:Y:S02]  /*dbf0*/  VIADD R141, R214.reuse, 0xffffffc1 ;  /* 0xffffffc1d68d7836 */ /* 0x040fe40000000000 */
[----:B--2---:R-:W-:Y:S01]  /*dc00*/  VIADD R122, R214, 0xffffffc8 ;  /* 0xffffffc8d67a7836 */ /* 0x004fe20000000000 */
[-C--:B------:R-:W-:Y:S01]  /*dc10*/  ISETP.GE.AND P1, PT, R0, R208.reuse, PT ;  /* 0x000000d00000720c */ /* 0x080fe20003f26270 */
[C---:B------:R-:W-:Y:S01]  /*dc20*/  VIADD R120, R214.reuse, 0xffffffc9 ;  /* 0xffffffc9d6787836 */ /* 0x040fe20000000000 */
[C---:B------:R-:W-:Y:S01]  /*dc30*/  ISETP.GE.AND P0, PT, R141.reuse, R208, PT ;  /* 0x000000d08d00720c */ /* 0x040fe20003f06270 */
[----:B------:R-:W-:Y:S01]  /*dc40*/  VIADD R124, R214, 0xffffffd0 ;  /* 0xffffffd0d67c7836 */ /* 0x000fe20000000000 */
[----:B------:R-:W-:Y:S01]  /*dc50*/  FSEL R142, R4, -INF , P1 ;  /* 0xff800000048e7808 */ /* 0x000fe20000800000 */
[C---:B------:R-:W-:Y:S01]  /*dc60*/  VIADD R136, R214.reuse, 0xffffffd1 ;  /* 0xffffffd1d6887836 */ /* 0x040fe20000000000 */
[-C--:B------:R-:W-:Y:S01]  /*dc70*/  ISETP.GE.AND P1, PT, R141, R206.reuse, PT ;  /* 0x000000ce8d00720c */ /* 0x080fe20003f26270 */
[C---:B------:R-:W-:Y:S01]  /*dc80*/  VIADD R121, R214.reuse, 0xffffffd8 ;  /* 0xffffffd8d6797836 */ /* 0x040fe20000000000 */
[----:B------:R-:W-:Y:S01]  /*dc90*/  FSEL R140, R5, -INF , P0 ;  /* 0xff800000058c7808 */ /* 0x000fe20000000000 */
[C---:B------:R-:W-:Y:S01]  /*dca0*/  VIADD R123, R214.reuse, 0xffffffe0 ;  /* 0xffffffe0d67b7836 */ /* 0x040fe20000000000 */
[----:B------:R-:W-:Y:S01]  /*dcb0*/  FSEL R128, R7, -INF , P1 ;  /* 0xff80000007807808 */ /* 0x000fe20000800000 */
[----:B------:R-:W-:Y:S01]  /*dcc0*/  VIADD R5, R214, 0xffffffd9 ;  /* 0xffffffd9d6057836 */ /* 0x000fe20000000000 */
[----:B------:R-:W-:Y:S01]  /*dcd0*/  ISETP.GE.AND P4, PT, R0, R206, PT ;  /* 0x000000ce0000720c */ /* 0x000fe20003f86270 */
[----:B------:R-:W-:Y:S01]  /*dce0*/  VIADD R131, R214, 0xffffffe1 ;  /* 0xffffffe1d6837836 */ /* 0x000fe20000000000 */
[----:B------:R-:W-:Y:S01]  /*dcf0*/  ISETP.GE.AND P0, PT, R122, R208, PT ;  /* 0x000000d07a00720c */ /* 0x000fe20003f06270 */
[----:B------:R-:W-:Y:S01]  /*dd00*/  VIADD R4, R214, 0xffffffe9 ;  /* 0xffffffe9d6047836 */ /* 0x000fe20000000000 */
[----:B------:R-:W-:Y:S01]  /*dd10*/  ISETP.GE.AND P1, PT, R122, R206, PT ;  /* 0x000000ce7a00720c */ /* 0x000fe20003f26270 */
[----:B------:R-:W-:Y:S01]  /*dd20*/  VIADD R130, R214, 0xfffffff1 ;  /* 0xfffffff1d6827836 */ /* 0x000fe20000000000 */
[----:B------:R-:W-:Y:S01]  /*dd30*/  FSEL R129, R6, -INF , P4 ;  /* 0xff80000006817808 */ /* 0x000fe20002000000 */
[----:B------:R-:W-:Y:S01]  /*dd40*/  VIADD R144, R214, 0x1 ;  /* 0x00000001d6907836 */ /* 0x000fe20000000000 */
[----:B------:R-:W-:Y:S01]  /*dd50*/  FSEL R139, R8, -INF , P0 ;  /* 0xff800000088b7808 */ /* 0x000fe20000000000 */
[----:B------:R-:W-:Y:S01]  /*dd60*/  VIADD R143, R214, 0x11 ;  /* 0x00000011d68f7836 */ /* 0x000fe20000000000 */
[----:B------:R-:W-:Y:S01]  /*dd70*/  FSEL R127, R10, -INF , P1 ;  /* 0xff8000000a7f7808 */ /* 0x000fe20000800000 */
[----:B------:R-:W-:Y:S01]  /*dd80*/  VIADD R10, R214, 0x9 ;  /* 0x00000009d60a7836 */ /* 0x000fe20000000000 */
[-C--:B------:R-:W-:Y:S01]  /*dd90*/  ISETP.GE.AND P4, PT, R120, R208.reuse, PT ;  /* 0x000000d07800720c */ /* 0x080fe20003f86270 */
        /* <DEDUP_REMOVED lines=9> */
[----:B------:R-:W-:Y:S02]  /*de30*/  FSEL R9, R11, -INF , P0 ;  /* 0xff8000000b097808 */ /* 0x000fe40000000000 */
[C---:B------:R-:W-:Y:S02]  /*de40*/  ISETP.GE.AND P0, PT, R136.reuse, R208, PT ;  /* 0x000000d08800720c */ /* 0x040fe40003f06270 */
[----:B------:R-:W-:Y:S02]  /*de50*/  ISETP.GE.AND P1, PT, R136, R206, PT ;  /* 0x000000ce8800720c */ /* 0x000fe40003f26270 */
[----:B------:R-:W-:Y:S02]  /*de60*/  FSEL R135, R13, -INF , P0 ;  /* 0xff8000000d877808 */ /* 0x000fe40000000000 */
[----:B------:R-:W-:Y:S02]  /*de70*/  FSEL R132, R15, -INF , P1 ;  /* 0xff8000000f847808 */ /* 0x000fe40000800000 */
[C---:B------:R-:W-:Y:S02]  /*de80*/  ISETP.GE.AND P0, PT, R121.reuse, R208, PT ;  /* 0x000000d07900720c */ /* 0x040fe40003f06270 */
[----:B------:R-:W-:Y:S02]  /*de90*/  ISETP.GE.AND P1, PT, R121, R206, PT ;  /* 0x000000ce7900720c */ /* 0x000fe40003f26270 */
[----:B------:R-:W-:Y:S01]  /*dea0*/  FSEL R134, R16, -INF , P0 ;  /* 0xff80000010867808 */ /* 0x000fe20000000000 */
[----:B------:R-:W-:Y:S01]  /*deb0*/  VIADD R16, R214, 0xfffffff0 ;  /* 0xfffffff0d6107836 */ /* 0x000fe20000000000 */
[----:B------:R-:W-:Y:S02]  /*dec0*/  FSEL R125, R18, -INF , P1 ;  /* 0xff800000127d7808 */ /* 0x000fe40000800000 */
[----:B------:R-:W-:Y:S02]  /*ded0*/  ISETP.GE.AND P1, PT, R123, R208, PT ;  /* 0x000000d07b00720c */ /* 0x000fe40003f26270 */
[-C--:B------:R-:W-:Y:S02]  /*dee0*/  ISETP.GE.AND P4, PT, R124, R206.reuse, PT ;  /* 0x000000ce7c00720c */ /* 0x080fe40003f86270 */
[----:B------:R-:W-:Y:S02]  /*def0*/  ISETP.GE.AND P0, PT, R5, R206, PT ;  /* 0x000000ce0500720c */ /* 0x000fe40003f06270 */
[----:B------:R-:W-:Y:S01]  /*df00*/  FSEL R126, R14, -INF , P4 ;  /* 0xff8000000e7e7808 */ /* 0x000fe20002000000 */
[----:B------:R-:W-:Y:S01]  /*df10*/  VIADD R14, R214, 0xffffffe8 ;  /* 0xffffffe8d60e7836 */ /* 0x000fe20000000000 */
[----:B------:R-:W-:Y:S02]  /*df20*/  FSEL R18, R19, -INF , P0 ;  /* 0xff80000013127808 */ /* 0x000fe40000000000 */
[----:B------:R-:W-:Y:S01]  /*df30*/  FSEL R251, R20, -INF , P1 ;  /* 0xff80000014fb7808 */ /* 0x000fe20000800000 */
[----:B------:R-:W-:Y:S01]  /*df40*/  VIADD R20, R214, 0x28 ;  /* 0x00000028d6147836 */ /* 0x000fe20000000000 */
[C---:B------:R-:W-:Y:S02]  /*df50*/  ISETP.GE.AND P0, PT, R131.reuse, R208, PT ;  /* 0x000000d08300720c */ /* 0x040fe40003f06270 */
[----:B------:R-:W-:Y:S02]  /*df60*/  ISETP.GE.AND P1, PT, R131, R206, PT ;  /* 0x000000ce8300720c */ /* 0x000fe40003f26270 */
[----:B------:R-:W-:Y:S02]  /*df70*/  FSEL R249, R21, -INF , P0 ;  /* 0xff80000015f97808 */ /* 0x000fe40000000000 */
[----:B------:R-:W-:Y:S02]  /*df80*/  FSEL R245, R23, -INF , P1 ;  /* 0xff80000017f57808 */ /* 0x000fe40000800000 */
[C---:B------:R-:W-:Y:S02]  /*df90*/  ISETP.GE.AND P0, PT, R14.reuse, R208, PT ;  /* 0x000000d00e00720c */ /* 0x040fe40003f06270 */
[-C--:B------:R-:W-:Y:S02]  /*dfa0*/  ISETP.GE.AND P1, PT, R14, R206.reuse, PT ;  /* 0x000000ce0e00720c */ /* 0x080fe40003f26270 */
[----:B------:R-:W-:Y:S01]  /*dfb0*/  FSEL R243, R24, -INF , P0 ;  /* 0xff80000018f37808 */ /* 0x000fe20000000000 */
[----:B------:R-:W-:Y:S01]  /*dfc0*/  VIADD R24, R214, 0x18 ;  /* 0x00000018d6187836 */ /* 0x000fe20000000000 */
[----:B------:R-:W-:Y:S02]  /*dfd0*/  FSEL R26, R26, -INF , P1 ;  /* 0xff8000001a1a7808 */ /* 0x000fe40000800000 */
[----:B------:R-:W-:Y:S02]  /*dfe0*/  ISETP.GE.AND P0, PT, R4, R206, PT ;  /* 0x000000ce0400720c */ /* 0x000fe40003f06270 */
[-C--:B------:R-:W-:Y:S02]  /*dff0*/  ISETP.GE.AND P1, PT, R16, R208.reuse, PT ;  /* 0x000000d01000720c */ /* 0x080fe40003f26270 */
[----:B------:R-:W-:Y:S02]  /*e000*/  FSEL R27, R27, -INF , P0 ;  /* 0xff8000001b1b7808 */ /* 0x000fe40000000000 */
[----:B------:R-:W-:Y:S01]  /*e010*/  FSEL R235, R28, -INF , P1 ;  /* 0xff8000001ceb7808 */ /* 0x000fe20000800000 */
[----:B------:R-:W-:Y:S01]  /*e020*/  VIADD R28, R214, 0x39 ;  /* 0x00000039d61c7836 */ /* 0x000fe20000000000 */
[C---:B------:R-:W-:Y:S02]  /*e030*/  ISETP.GE.AND P0, PT, R130.reuse, R208, PT ;  /* 0x000000d08200720c */ /* 0x040fe40003f06270 */
[----:B------:R-:W-:Y:S02]  /*e040*/  ISETP.GE.AND P1, PT, R130, R206, PT ;  /* 0x000000ce8200720c */ /* 0x000fe40003f26270 */
[-C--:B------:R-:W-:Y:S02]  /*e050*/  ISETP.GE.AND P4, PT, R5, R208.reuse, PT ;  /* 0x000000d00500720c */ /* 0x080fe40003f86270 */
[----:B------:R-:W-:Y:S02]  /*e060*/  FSEL R29, R29, -INF , P0 ;  /* 0xff8000001d1d7808 */ /* 0x000fe40000000000 */
[----:B------:R-:W-:Y:S02]  /*e070*/  FSEL R31, R31, -INF , P1 ;  /* 0xff8000001f1f7808 */ /* 0x000fe40000800000 */
[C---:B------:R-:W-:Y:S02]  /*e080*/  ISETP.GE.AND P6, PT, R0.reuse, R207, PT ;  /* 0x000000cf0000720c */ /* 0x040fe40003fc6270 */
[----:B------:R-:W-:Y:S01]  /*e090*/  ISETP.GE.AND P5, PT, R0, R203, PT ;  /* 0x000000cb0000720c */ /* 0x000fe20003fa6270 */
[----:B------:R-:W-:Y:S01]  /*e0a0*/  VIADD R0, R214, 0xfffffff9 ;  /* 0xfffffff9d6007836 */ /* 0x000fe20000000000 */
[----:B------:R-:W-:Y:S02]  /*e0b0*/  FSEL R133, R17, -INF , P4 ;  /* 0xff80000011857808 */ /* 0x000fe40002000000 */
[C---:B------:R-:W-:Y:S02]  /*e0c0*/  ISETP.GE.AND P0, PT, R12.reuse, R208, PT ;  /* 0x000000d00c00720c */ /* 0x040fe40003f06270 */
[-C--:B------:R-:W-:Y:S02]  /*e0d0*/  ISETP.GE.AND P1, PT, R12, R206.reuse, PT ;  /* 0x000000ce0c00720c */ /* 0x080fe40003f26270 */
[----:B------:R-:W-:Y:S02]  /*e0e0*/  ISETP.GE.AND P4, PT, R123, R206, PT ;  /* 0x000000ce7b00720c */ /* 0x000fe40003f86270 */
[----:B------:R-:W-:Y:S02]  /*e0f0*/  FSEL R32, R32, -INF , P0 ;  /* 0xff80000020207808 */ /* 0x000fe40000000000 */
[----:B------:R-:W-:Y:S02]  /*e100*/  FSEL R22, R22, -INF , P4 ;  /* 0xff80000016167808 */ /* 0x000fe40002000000 */
[----:B------:R-:W-:Y:S02]  /*e110*/  FSEL R34, R34, -INF , P1 ;  /* 0xff80000022227808 */ /* 0x000fe40000800000 */
[----:B------:R-:W-:Y:S02]  /*e120*/  ISETP.GE.AND P4, PT, R4, R208, PT ;  /* 0x000000d00400720c */ /* 0x000fe40003f86270 */
[----:B------:R-:W-:Y:S02]  /*e130*/  ISETP.GE.AND P0, PT, R0, R206, PT ;  /* 0x000000ce0000720c */ /* 0x000fe40003f06270 */
[----:B------:R-:W-:Y:S02]  /*e140*/  ISETP.GE.AND P1, PT, R214, R208, PT ;  /* 0x000000d0d600720c */ /* 0x000fe40003f26270 */
[----:B------:R-:W-:Y:S02]  /*e150*/  FSEL R35, R35, -INF , P0 ;  /* 0xff80000023237808 */ /* 0x000fe40000000000 */
[----:B------:R-:W-:Y:S01]  /*e160*/  FSEL R227, R36, -INF , P1 ;  /* 0xff80000024e37808 */ /* 0x000fe20000800000 */
[C---:B------:R-:W-:Y:S01]  /*e170*/  VIADD R36, R214.reuse, 0x30 ;  /* 0x00000030d6247836 */ /* 0x040fe20000000000 */
[----:B------:R-:W-:Y:S01]  /*e180*/  FSEL R241, R25, -INF , P4 ;  /* 0xff80000019f17808 */ /* 0x000fe20002000000 */
[----:B------:R-:W-:Y:S01]  /*e190*/  VIADD R25, R214, 0x8 ;  /* 0x00000008d6197836 */ /* 0x000fe20000000000 */
[-C--:B------:R-:W-:Y:S02]  /*e1a0*/  ISETP.GE.AND P1, PT, R144, R206.reuse, PT ;  /* 0x000000ce9000720c */ /* 0x080fe40003f26270 */
[-C--:B------:R-:W-:Y:S02]  /*e1b0*/  ISETP.GE.AND P0, PT, R214, R206.reuse, PT ;  /* 0x000000ced600720c */ /* 0x080fe40003f06270 */
[----:B------:R-:W-:Y:S02]  /*e1c0*/  FSEL R39, R39, -INF , P1 ;  /* 0xff80000027277808 */ /* 0x000fe40000800000 */
[----:B------:R-:W-:Y:S01]  /*e1d0*/  FSEL R223, R38, -INF , P0 ;  /* 0xff80000026df7808 */ /* 0x000fe20000000000 */
[----:B------:R-:W-:Y:S01]  /*e1e0*/  VIADD R38, R214, 0x10 ;  /* 0x00000010d6267836 */ /* 0x000fe20000000000 */
[-C--:B------:R-:W-:Y:S02]  /*e1f0*/  ISETP.GE.AND P4, PT, R16, R206.reuse, PT ;  /* 0x000000ce1000720c */ /* 0x080fe40003f86270 */
[C---:B------:R-:W-:Y:S02]  /*e200*/  ISETP.GE.AND P1, PT, R25.reuse, R206, PT ;  /* 0x000000ce1900720c */ /* 0x040fe40003f26270 */
[-C--:B------:R-:W-:Y:S02]  /*e210*/  ISETP.GE.AND P0, PT, R25, R208.reuse, PT ;  /* 0x000000d01900720c */ /* 0x080fe40003f06270 */
[----:B------:R-:W-:Y:S02]  /*e220*/  FSEL R30, R30, -INF , P4 ;  /* 0xff8000001e1e7808 */ /* 0x000fe40002000000 */
[----:B------:R-:W-:Y:S02]  /*e230*/  FSEL R42, R42, -INF , P1 ;  /* 0xff8000002a2a7808 */ /* 0x000fe40000800000 */
[----:B------:R-:W-:Y:S02]  /*e240*/  FSEL R193, R40, -INF , P0 ;  /* 0xff80000028c17808 */ /* 0x000fe40000000000 */
[-C--:B------:R-:W-:Y:S02]  /*e250*/  ISETP.GE.AND P1, PT, R38, R208.reuse, PT ;  /* 0x000000d02600720c */ /* 0x080fe40003f26270 */
[----:B------:R-:W-:Y:S02]  /*e260*/  ISETP.GE.AND P4, PT, R0, R208, PT ;  /* 0x000000d00000720c */ /* 0x000fe40003f86270 */
[-C--:B------:R-:W-:Y:S02]  /*e270*/  ISETP.GE.AND P0, PT, R10, R206.reuse, PT ;  /* 0x000000ce0a00720c */ /* 0x080fe40003f06270 */
[----:B------:R-:W-:Y:S02]  /*e280*/  FSEL R33, R33, -INF , P4 ;  /* 0xff80000021217808 */ /* 0x000fe40002000000 */
[----:B------:R-:W-:Y:S01]  /*e290*/  FSEL R165, R44, -INF , P1 ;  /* 0xff8000002ca57808 */ /* 0x000fe20000800000 */
[----:B------:R-:W-:Y:S01]  /*e2a0*/  VIADD R44, R214, 0x31 ;  /* 0x00000031d62c7836 */ /* 0x000fe20000000000 */
[----:B------:R-:W-:Y:S02]  /*e2b0*/  FSEL R167, R43, -INF , P0 ;  /* 0xff8000002ba77808 */ /* 0x000fe40000000000 */
[C---:B------:R-:W-:Y:S02]  /*e2c0*/  ISETP.GE.AND P1, PT, R143.reuse, R206, PT ;  /* 0x000000ce8f00720c */ /* 0x040fe40003f26270 */
[-C--:B------:R-:W-:Y:S02]  /*e2d0*/  ISETP.GE.AND P4, PT, R144, R208.reuse, PT ;  /* 0x000000d09000720c */ /* 0x080fe40003f86270 */
[----:B------:R-:W-:Y:S02]  /*e2e0*/  ISETP.GE.AND P0, PT, R143, R208, PT ;  /* 0x000000d08f00720c */ /* 0x000fe40003f06270 */
[----:B------:R-:W-:Y:S02]  /*e2f0*/  FSEL R47, R47, -INF , P1 ;  /* 0xff8000002f2f7808 */ /* 0x000fe40000800000 */
[----:B------:R-:W-:Y:S01]  /*e300*/  FSEL R225, R37, -INF , P4 ;  /* 0xff80000025e17808 */ /* 0x000fe20002000000 */
[C---:B------:R-:W-:Y:S01]  /*e310*/  VIADD R37, R214.reuse, 0x20 ;  /* 0x00000020d6257836 */ /* 0x040fe20000000000 */
[----:B------:R-:W-:Y:S01]  /*e320*/  FSEL R163, R45, -INF , P0 ;  /* 0xff8000002da37808 */ /* 0x000fe20000000000 */
[----:B------:R-:W-:Y:S01]  /*e330*/  VIADD R45, R214, 0x21 ;  /* 0x00000021d62d7836 */ /* 0x000fe20000000000 */
[C---:B------:R-:W-:Y:S02]  /*e340*/  ISETP.GE.AND P1, PT, R24.reuse, R206, PT ;  /* 0x000000ce1800720c */ /* 0x040fe40003f26270 */
[-C--:B------:R-:W-:Y:S02]  /*e350*/  ISETP.GE.AND P0, PT, R24, R208.reuse, PT ;  /* 0x000000d01800720c */ /* 0x080fe40003f06270 */
[----:B------:R-:W-:Y:S02]  /*e360*/  FSEL R153, R50, -INF , P1 ;  /* 0xff80000032997808 */ /* 0x000fe40000800000 */
[----:B------:R-:W-:Y:S02]  /*e370*/  FSEL R159, R48, -INF , P0 ;  /* 0xff800000309f7808 */ /* 0x000fe40000000000 */
[----:B------:R-:W-:Y:S02]  /*e380*/  ISETP.GE.AND P1, PT, R37, R208, PT ;  /* 0x000000d02500720c */ /* 0x000fe40003f26270 */
[----:B------:R-:W-:Y:S02]  /*e390*/  ISETP.GE.AND P0, PT, R8, R206, PT ;  /* 0x000000ce0800720c */ /* 0x000fe40003f06270 */
[----:B------:R-:W-:Y:S02]  /*e3a0*/  FSEL R52, R52, -INF , P1 ;  /* 0xff80000034347808 */ /* 0x000fe40000800000 */
[----:B------:R-:W-:Y:S02]  /*e3b0*/  FSEL R151, R51, -INF , P0 ;  /* 0xff80000033977808 */ /* 0x000fe40000000000 */
[C---:B------:R-:W-:Y:S02]  /*e3c0*/  ISETP.GE.AND P0, PT, R45.reuse, R208, PT ;  /* 0x000000d02d00720c */ /* 0x040fe40003f06270 */
[----:B------:R-:W-:Y:S02]  /*e3d0*/  ISETP.GE.AND P1, PT, R45, R206, PT ;  /* 0x000000ce2d00720c */ /* 0x000fe40003f26270 */
[----:B------:R-:W-:Y:S02]  /*e3e0*/  FSEL R147, R53, -INF , P0 ;  /* 0xff80000035937808 */ /* 0x000fe40000000000 */
[----:B------:R-:W-:Y:S02]  /*e3f0*/  FSEL R55, R55, -INF , P1 ;  /* 0xff80000037377808 */ /* 0x000fe40000800000 */
[C---:B------:R-:W-:Y:S02]  /*e400*/  ISETP.GE.AND P0, PT, R20.reuse, R208, PT ;  /* 0x000000d01400720c */ /* 0x040fe40003f06270 */
[----:B------:R-:W-:Y:S02]  /*e410*/  ISETP.GE.AND P1, PT, R20, R206, PT ;  /* 0x000000ce1400720c */ /* 0x000fe40003f26270 */
[-C--:B------:R-:W-:Y:S02]  /*e420*/  ISETP.GE.AND P4, PT, R10, R208.reuse, PT ;  /* 0x000000d00a00720c */ /* 0x080fe40003f86270 */
[----:B------:R-:W-:Y:S02]  /*e430*/  FSEL R58, R58, -INF , P1 ;  /* 0xff8000003a3a7808 */ /* 0x000fe40000800000 */
[----:B------:R-:W-:Y:S02]  /*e440*/  FSEL R56, R56, -INF , P0 ;  /* 0xff80000038387808 */ /* 0x000fe40000000000 */
[----:B------:R-:W-:Y:S02]  /*e450*/  ISETP.GE.AND P1, PT, R44, R208, PT ;  /* 0x000000d02c00720c */ /* 0x000fe40003f26270 */
[-C--:B------:R-:W-:Y:S02]  /*e460*/  ISETP.GE.AND P0, PT, R7, R206.reuse, PT ;  /* 0x000000ce0700720c */ /* 0x080fe40003f06270 */
[----:B------:R-:W-:Y:S02]  /*e470*/  FSEL R173, R41, -INF , P4 ;  /* 0xff80000029ad7808 */ /* 0x000fe40002000000 */
[----:B------:R-:W-:Y:S02]  /*e480*/  ISETP.GE.AND P4, PT, R38, R206, PT ;  /* 0x000000ce2600720c */ /* 0x000fe40003f86270 */
[----:B------:R-:W-:Y:S02]  /*e490*/  FSEL R59, R59, -INF , P0 ;  /* 0xff8000003b3b7808 */ /* 0x000fe40000000000 */
[----:B------:R-:W-:Y:S02]  /*e4a0*/  FSEL R61, R61, -INF , P1 ;  /* 0xff8000003d3d7808 */ /* 0x000fe40000800000 */
[-C--:B------:R-:W-:Y:S02]  /*e4b0*/  ISETP.GE.AND P0, PT, R36, R208.reuse, PT ;  /* 0x000000d02400720c */ /* 0x080fe40003f06270 */
[-C--:B------:R-:W-:Y:S02]  /*e4c0*/  ISETP.GE.AND P1, PT, R28, R208.reuse, PT ;  /* 0x000000d01c00720c */ /* 0x080fe40003f26270 */
[----:B------:R-:W-:Y:S02]  /*e4d0*/  FSEL R46, R46, -INF , P4 ;  /* 0xff8000002e2e7808 */ /* 0x000fe40002000000 */
[----:B------:R-:W-:Y:S02]  /*e4e0*/  FSEL R65, R65, -INF , P1 ;  /* 0xff80000041417808 */ /* 0x000fe40000800000 */
[----:B------:R-:W-:Y:S02]  /*e4f0*/  ISETP.GE.AND P4, PT, R8, R208, PT ;  /* 0x000000d00800720c */ /* 0x000fe40003f86270 */
[----:B------:R-:W-:Y:S02]  /*e500*/  FSEL R60, R60, -INF , P0 ;  /* 0xff8000003c3c7808 */ /* 0x000fe40000000000 */
[-C--:B------:R-:W-:Y:S02]  /*e510*/  ISETP.GE.AND P0, PT, R44, R206.reuse, PT ;  /* 0x000000ce2c00720c */ /* 0x080fe40003f06270 */
[-C--:B------:R-:W-:Y:S02]  /*e520*/  ISETP.GE.AND P1, PT, R6, R206.reuse, PT ;  /* 0x000000ce0600720c */ /* 0x080fe40003f26270 */
[----:B------:R-:W-:Y:S02]  /*e530*/  FSEL R155, R49, -INF , P4 ;  /* 0xff800000319b7808 */ /* 0x000fe40002000000 */
[-C--:B------:R-:W-:Y:S02]  /*e540*/  ISETP.GE.AND P4, PT, R37, R206.reuse, PT ;  /* 0x000000ce2500720c */ /* 0x080fe40003f86270 */
[----:B------:R-:W-:Y:S02]  /*e550*/  FSEL R53, R66, -INF , P1 ;  /* 0xff80000042357808 */ /* 0x000fe40000800000 */
[----:B------:R-:W-:Y:S02]  /*e560*/  FSEL R63, R63, -INF , P0 ;  /* 0xff8000003f3f7808 */ /* 0x000fe40000000000 */
[----:B------:R-:W-:Y:S02]  /*e570*/  ISETP.GE.AND P0, PT, R28, R206, PT ;  /* 0x000000ce1c00720c */ /* 0x000fe40003f06270 */
[----:B------:R-:W-:Y:S02]  /*e580*/  ISETP.GE.AND P1, PT, R141, R207, PT ;  /* 0x000000cf8d00720c */ /* 0x000fe40003f26270 */
[----:B------:R-:W-:Y:S02]  /*e590*/  FSEL R145, R54, -INF , P4 ;  /* 0xff80000036917808 */ /* 0x000fe40002000000 */
[----:B------:R-:W-:Y:S02]  /*e5a0*/  FSEL R54, R67, -INF , P0 ;  /* 0xff80000043367808 */ /* 0x000fe40000000000 */
[----:B------:R-:W-:Y:S02]  /*e5b0*/  FSEL R21, R140, -INF , !P1 ;  /* 0xff8000008c157808 */ /* 0x000fe40004800000 */
[----:B------:R-:W-:Y:S02]  /*e5c0*/  ISETP.GE.AND P0, PT, R214, R203, PT ;  /* 0x000000cbd600720c */ /* 0x000fe40003f06270 */
[-C--:B------:R-:W-:Y:S02]  /*e5d0*/  ISETP.GE.AND P1, PT, R120, R207.reuse, PT ;  /* 0x000000cf7800720c */ /* 0x080fe40003f26270 */
[----:B------:R-:W-:Y:S02]  /*e5e0*/  ISETP.GE.AND P4, PT, R7, R208, PT ;  /* 0x000000d00700720c */ /* 0x000fe40003f86270 */
[----:B------:R-:W-:Y:S02]  /*e5f0*/  FSEL R17, R138, -INF , !P1 ;  /* 0xff8000008a117808 */ /* 0x000fe40004800000 */
[----:B------:R-:W-:Y:S02]  /*e600*/  FSEL R223, R223, -INF , !P0 ;  /* 0xff800000dfdf7808 */ /* 0x000fe40004000000 */
[-C--:B------:R-:W-:Y:S02]  /*e610*/  ISETP.GE.AND P0, PT, R122, R207.reuse, PT ;  /* 0x000000cf7a00720c */ /* 0x080fe40003f06270 */
[----:B------:R-:W-:Y:S02]  /*e620*/  ISETP.GE.AND P1, PT, R136, R207, PT ;  /* 0x000000cf8800720c */ /* 0x000fe40003f26270 */
[----:B------:R-:W-:Y:S02]  /*e630*/  FSEL R57, R57, -INF , P4 ;  /* 0xff80000039397808 */ /* 0x000fe40002000000 */
[----:B------:R-:W-:Y:S02]  /*e640*/  ISETP.GE.AND P4, PT, R36, R206, PT ;  /* 0x000000ce2400720c */ /* 0x000fe40003f86270 */
[----:B------:R-:W-:Y:S02]  /*e650*/  FSEL R13, R139, -INF , !P0 ;  /* 0xff8000008b0d7808 */ /* 0x000fe40004000000 */
[----:B------:R-:W-:Y:S02]  /*e660*/  FSEL R43, R135, -INF , !P1 ;  /* 0xff800000872b7808 */ /* 0x000fe40004800000 */
[----:B------:R-:W-:Y:S02]  /*e670*/  ISETP.GE.AND P0, PT, R124, R203, PT ;  /* 0x000000cb7c00720c */ /* 0x000fe40003f06270 */
[----:B------:R-:W-:Y:S02]  /*e680*/  ISETP.GE.AND P1, PT, R5, R207, PT ;  /* 0x000000cf0500720c */ /* 0x000fe40003f26270 */
[----:B------:R-:W-:Y:S02]  /*e690*/  FSEL R62, R62, -INF , P4 ;  /* 0xff8000003e3e7808 */ /* 0x000fe40002000000 */
[----:B------:R-:W-:Y:S02]  /*e6a0*/  ISETP.GE.AND P4, PT, R6, R208, PT ;  /* 0x000000d00600720c */ /* 0x000fe40003f86270 */
[----:B------:R-:W-:Y:S02]  /*e6b0*/  FSEL R41, R126, -INF , !P0 ;  /* 0xff8000007e297808 */ /* 0x000fe40004000000 */
[----:B------:R-:W-:Y:S02]  /*e6c0*/  FSEL R48, R133, -INF , !P1 ;  /* 0xff80000085307808 */ /* 0x000fe40004800000 */
[----:B------:R-:W-:Y:S02]  /*e6d0*/  FSEL R19, R129, -INF , !P5 ;  /* 0xff80000081137808 */ /* 0x000fe40006800000 */
[----:B------:R-:W-:Y:S02]  /*e6e0*/  ISETP.GE.AND P0, PT, R5, R203, PT ;  /* 0x000000cb0500720c */ /* 0x000fe40003f06270 */
[----:B------:R-:W-:Y:S02]  /*e6f0*/  ISETP.GE.AND P1, PT, R131, R207, PT ;  /* 0x000000cf8300720c */ /* 0x000fe40003f26270 */
[----:B------:R-:W-:Y:S02]  /*e700*/  ISETP.GE.AND P5, PT, R120, R203, PT ;  /* 0x000000cb7800720c */ /* 0x000fe40003fa6270 */
[----:B------:R-:W-:Y:S02]  /*e710*/  FSEL R64, R64, -INF , P4 ;  /* 0xff80000040407808 */ /* 0x000fe40002000000 */
[----:B------:R-:W-:Y:S02]  /*e720*/  FSEL R49, R18, -INF , !P0 ;  /* 0xff80000012317808 */ /* 0x000fe40004000000 */
[CC--:B------:R-:W-:Y:S01]  /*e730*/  ISETP.GE.AND P4, PT, R214.reuse, R207.reuse, PT ;  /* 0x000000cfd600720c */ /* 0x0c0fe20003f86270 */
[----:B------:R-:W-:Y:S01]  /*e740*/  VIADD R214, R214, 0xffffff80 ;  /* 0xffffff80d6d67836 */ /* 0x000fe20000000000 */
[----:B------:R-:W-:Y:S02]  /*e750*/  FSEL R249, R249, -INF , !P1 ;  /* 0xff800000f9f97808 */ /* 0x000fe40004800000 */
[-C--:B------:R-:W-:Y:S02]  /*e760*/  ISETP.GE.AND P0, PT, R14, R207.reuse, PT ;  /* 0x000000cf0e00720c */ /* 0x080fe40003f06270 */
[-C--:B------:R-:W-:Y:S02]  /*e770*/  ISETP.GE.AND P1, PT, R4, R207.reuse, PT ;  /* 0x000000cf0400720c */ /* 0x080fe40003f26270 */
[----:B------:R-:W-:Y:S02]  /*e780*/  FSEL R9, R9, -INF , !P5 ;  /* 0xff80000009097808 */ /* 0x000fe40006800000 */
[----:B------:R-:W-:Y:S02]  /*e790*/  ISETP.GE.AND P5, PT, R121, R207, PT ;  /* 0x000000cf7900720c */ /* 0x000fe40003fa6270 */
[----:B------:R-:W-:Y:S02]  /*e7a0*/  FSEL R227, R227, -INF , !P4 ;  /* 0xff800000e3e37808 */ /* 0x000fe40006000000 */
[-C--:B------:R-:W-:Y:S02]  /*e7b0*/  ISETP.GE.AND P4, PT, R141, R203.reuse, PT ;  /* 0x000000cb8d00720c */ /* 0x080fe40003f86270 */
[----:B------:R-:W-:Y:S02]  /*e7c0*/  FSEL R243, R243, -INF , !P0 ;  /* 0xff800000f3f37808 */ /* 0x000fe40004000000 */
[----:B------:R-:W-:Y:S02]  /*e7d0*/  FSEL R241, R241, -INF , !P1 ;  /* 0xff800000f1f17808 */ /* 0x000fe40004800000 */
[----:B------:R-:W-:Y:S02]  /*e7e0*/  FSEL R50, R134, -INF , !P5 ;  /* 0xff80000086327808 */ /* 0x000fe40006800000 */
[----:B------:R-:W-:Y:S02]  /*e7f0*/  ISETP.GE.AND P0, PT, R16, R203, PT ;  /* 0x000000cb1000720c */ /* 0x000fe40003f06270 */
[----:B------:R-:W-:Y:S02]  /*e800*/  ISETP.GE.AND P1, PT, R130, R207, PT ;  /* 0x000000cf8200720c */ /* 0x000fe40003f26270 */
[----:B------:R-:W-:Y:S02]  /*e810*/  FSEL R23, R142, -INF , !P6 ;  /* 0xff8000008e177808 */ /* 0x000fe40007000000 */
[-C--:B------:R-:W-:Y:S02]  /*e820*/  ISETP.GE.AND P5, PT, R123, R203.reuse, PT ;  /* 0x000000cb7b00720c */ /* 0x080fe40003fa6270 */
[----:B------:R-:W-:Y:S02]  /*e830*/  ISETP.GE.AND P6, PT, R122, R203, PT ;  /* 0x000000cb7a00720c */ /* 0x000fe40003fc6270 */
[----:B------:R-:W-:Y:S02]  /*e840*/  FSEL R15, R128, -INF , !P4 ;  /* 0xff800000800f7808 */ /* 0x000fe40006000000 */
[----:B------:R-:W-:Y:S02]  /*e850*/  FSEL R177, R29, -INF , !P1 ;  /* 0xff8000001db17808 */ /* 0x000fe40004800000 */
[----:B------:R-:W-:Y:S02]  /*e860*/  FSEL R233, R30, -INF , !P0 ;  /* 0xff8000001ee97808 */ /* 0x000fe40004000000 */
[----:B------:R-:W-:Y:S02]  /*e870*/  FSEL R247, R22, -INF , !P5 ;  /* 0xff80000016f77808 */ /* 0x000fe40006800000 */
[C---:B------:R-:W-:Y:S02]  /*e880*/  ISETP.GE.AND P1, PT, R0.reuse, R207, PT ;  /* 0x000000cf0000720c */ /* 0x040fe40003f26270 */
[----:B------:R-:W-:Y:S02]  /*e890*/  ISETP.GE.AND P0, PT, R0, R203, PT ;  /* 0x000000cb0000720c */ /* 0x000fe40003f06270 */
[----:B------:R-:W-:Y:S02]  /*e8a0*/  ISETP.GE.AND P4, PT, R124, R207, PT ;  /* 0x000000cf7c00720c */ /* 0x000fe40003f86270 */
[----:B------:R-:W-:Y:S02]  /*e8b0*/  FMNMX3.FTZ R0, R116, R23, R21, !PT ;  /* 0x0000001774007276 */ /* 0x000fe40007810015 */
[----:B------:R-:W-:Y:S02]  /*e8c0*/  FSEL R11, R127, -INF , !P6 ;  /* 0xff8000007f0b7808 */ /* 0x000fe40007000000 */
[----:B------:R-:W-:Y:S02]  /*e8d0*/  ISETP.GE.AND P5, PT, R4, R203, PT ;  /* 0x000000cb0400720c */ /* 0x000fe40003fa6270 */
[----:B------:R-:W-:Y:S02]  /*e8e0*/  FMNMX3.FTZ R4, R118, R19, R15, !PT ;  /* 0x0000001376047276 */ /* 0x000fe4000781000f */
[----:B------:R-:W-:Y:S02]  /*e8f0*/  ISETP.GE.AND P6, PT, R136, R203, PT ;  /* 0x000000cb8800720c */ /* 0x000fe40003fc6270 */
[----:B------:R-:W-:Y:S02]  /*e900*/  FSEL R40, R137, -INF , !P4 ;  /* 0xff80000089287808 */ /* 0x000fe40006000000 */
[----:B------:R-:W-:Y:S02]  /*e910*/  FMNMX3.FTZ R0, R0, R13, R17, !PT ;  /* 0x0000000d00007276 */ /* 0x000fe40007810011 */
[----:B------:R-:W-:Y:S02]  /*e920*/  ISETP.GE.AND P4, PT, R121, R203, PT ;  /* 0x000000cb7900720c */ /* 0x000fe40003f86270 */
[----:B------:R-:W-:Y:S02]  /*e930*/  FMNMX3.FTZ R4, R4, R11, R9, !PT ;  /* 0x0000000b04047276 */ /* 0x000fe40007810009 */
[----:B------:R-:W-:Y:S02]  /*e940*/  FSEL R132, R132, -INF , !P6 ;  /* 0xff80000084847808 */ /* 0x000fe40007000000 */
[----:B------:R-:W-:Y:S02]  /*e950*/  ISETP.GE.AND P6, PT, R123, R207, PT ;  /* 0x000000cf7b00720c */ /* 0x000fe40003fc6270 */
[----:B------:R-:W-:Y:S02]  /*e960*/  FSEL R51, R125, -INF , !P4 ;  /* 0xff8000007d337808 */ /* 0x000fe40006000000 */
[----:B------:R-:W-:Y:S02]  /*e970*/  FMNMX3.FTZ R5, R0, R40, R43, !PT ;  /* 0x0000002800057276 */ /* 0x000fe4000781002b */
[----:B------:R-:W-:Y:S02]  /*e980*/  FMNMX3.FTZ R4, R4, R41, R132, !PT ;  /* 0x0000002904047276 */ /* 0x000fe40007810084 */
[-C--:B------:R-:W-:Y:S02]  /*e990*/  ISETP.GE.AND P4, PT, R131, R203.reuse, PT ;  /* 0x000000cb8300720c */ /* 0x080fe40003f86270 */
[----:B------:R-:W-:Y:S02]  /*e9a0*/  FSEL R251, R251, -INF , !P6 ;  /* 0xff800000fbfb7808 */ /* 0x000fe40007000000 */
[----:B------:R-:W-:Y:S02]  /*e9b0*/  ISETP.GE.AND P6, PT, R14, R203, PT ;  /* 0x000000cb0e00720c */ /* 0x000fe40003fc6270 */
[----:B------:R-:W-:Y:S02]  /*e9c0*/  FMNMX3.FTZ R0, R5, R50, R48, !PT ;  /* 0x0000003205007276 */ /* 0x000fe40007810030 */
[----:B------:R-:W-:Y:S02]  /*e9d0*/  FMNMX3.FTZ R4, R4, R51, R49, !PT ;  /* 0x0000003304047276 */ /* 0x000fe40007810031 */
[----:B------:R-:W-:Y:S02]  /*e9e0*/  FSEL R245, R245, -INF , !P4 ;  /* 0xff800000f5f57808 */ /* 0x000fe40006000000 */
[----:B------:R-:W-:Y:S02]  /*e9f0*/  ISETP.GE.AND P4, PT, R16, R207, PT ;  /* 0x000000cf1000720c */ /* 0x000fe40003f86270 */
[----:B------:R-:W-:Y:S02]  /*ea00*/  FSEL R239, R26, -INF , !P6 ;  /* 0xff8000001aef7808 */ /* 0x000fe40007000000 */
[----:B------:R-:W-:Y:S02]  /*ea10*/  FMNMX3.FTZ R0, R0, R251, R249, !PT ;  /* 0x000000fb00007276 */ /* 0x000fe400078100f9 */
        /* <DEDUP_REMOVED lines=9> */
[----:B------:R-:W-:Y:S02]  /*eab0*/  FSEL R221, R35, -INF , !P0 ;  /* 0xff80000023dd7808 */ /* 0x000fe40004000000 */
[-C--:B------:R-:W-:Y:S02]  /*eac0*/  ISETP.GE.AND P0, PT, R10, R207.reuse, PT ;  /* 0x000000cf0a00720c */ /* 0x080fe40003f06270 */
[----:B------:R-:W-:Y:S02]  /*ead0*/  FSEL R231, R32, -INF , !P5 ;  /* 0xff80000020e77808 */ /* 0x000fe40006800000 */
[----:B------:R-:W-:Y:S02]  /*eae0*/  FSEL R171, R33, -INF , !P1 ;  /* 0xff80000021ab7808 */ /* 0x000fe40004800000 */
[----:B------:R-:W-:Y:S02]  /*eaf0*/  ISETP.GE.AND P6, PT, R144, R207, PT ;  /* 0x000000cf9000720c */ /* 0x000fe40003fc6270 */
[----:B------:R-:W-:Y:S02]  /*eb00*/  FMNMX3.FTZ R0, R0, R235, R177, !PT ;  /* 0x000000eb00007276 */ /* 0x000fe400078100b1 */
[----:B------:R-:W-:Y:S02]  /*eb10*/  ISETP.GE.AND P5, PT, R144, R203, PT ;  /* 0x000000cb9000720c */ /* 0x000fe40003fa6270 */
[----:B------:R-:W-:Y:S02]  /*eb20*/  FSEL R229, R34, -INF , !P4 ;  /* 0xff80000022e57808 */ /* 0x000fe40006000000 */
[----:B------:R-:W-:Y:S02]  /*eb30*/  FMNMX3.FTZ R4, R4, R233, R175, !PT ;  /* 0x000000e904047276 */ /* 0x000fe400078100af */
[----:B------:R-:W-:Y:S02]  /*eb40*/  ISETP.GE.AND P1, PT, R25, R207, PT ;  /* 0x000000cf1900720c */ /* 0x000fe40003f26270 */
[----:B------:R-:W-:Y:S02]  /*eb50*/  FSEL R173, R173, -INF , !P0 ;  /* 0xff800000adad7808 */ /* 0x000fe40004000000 */
[----:B------:R-:W-:Y:S02]  /*eb60*/  ISETP.GE.AND P4, PT, R25, R203, PT ;  /* 0x000000cb1900720c */ /* 0x000fe40003f86270 */
[----:B------:R-:W-:Y:S02]  /*eb70*/  FSEL R225, R225, -INF , !P6 ;  /* 0xff800000e1e17808 */ /* 0x000fe40007000000 */
[----:B------:R-:W-:Y:S02]  /*eb80*/  ISETP.GE.AND P0, PT, R143, R207, PT ;  /* 0x000000cf8f00720c */ /* 0x000fe40003f06270 */
[----:B------:R-:W-:Y:S02]  /*eb90*/  FMNMX3.FTZ R0, R0, R231, R171, !PT ;  /* 0x000000e700007276 */ /* 0x000fe400078100ab */
[----:B------:R-:W-:Y:S02]  /*eba0*/  FSEL R179, R39, -INF , !P5 ;  /* 0xff80000027b37808 */ /* 0x000fe40006800000 */
[----:B------:R-:W-:Y:S02]  /*ebb0*/  ISETP.GE.AND P6, PT, R10, R203, PT ;  /* 0x000000cb0a00720c */ /* 0x000fe40003fc6270 */
[----:B------:R-:W-:Y:S02]  /*ebc0*/  FMNMX3.FTZ R4, R4, R229, R221, !PT ;  /* 0x000000e504047276 */ /* 0x000fe400078100dd */
[C---:B------:R-:W-:Y:S02]  /*ebd0*/  ISETP.GE.AND P5, PT, R38.reuse, R207, PT ;  /* 0x000000cf2600720c */ /* 0x040fe40003fa6270 */
[----:B------:R-:W-:Y:S02]  /*ebe0*/  FSEL R193, R193, -INF , !P1 ;  /* 0xff800000c1c17808 */ /* 0x000fe40004800000 */
[----:B------:R-:W-:Y:S02]  /*ebf0*/  ISETP.GE.AND P1, PT, R38, R203, PT ;  /* 0x000000cb2600720c */ /* 0x000fe40003f26270 */
[----:B------:R-:W-:Y:S02]  /*ec00*/  FSEL R169, R42, -INF , !P4 ;  /* 0xff8000002aa97808 */ /* 0x000fe40006000000 */
[----:B------:R-:W-:Y:S02]  /*ec10*/  FSEL R163, R163, -INF , !P0 ;  /* 0xff800000a3a37808 */ /* 0x000fe40004000000 */
[----:B------:R-:W-:Y:S02]  /*ec20*/  FMNMX3.FTZ R0, R0, R227, R225, !PT ;  /* 0x000000e300007276 */ /* 0x000fe400078100e1 */
[----:B------:R-:W-:Y:S02]  /*ec30*/  ISETP.GE.AND P4, PT, R143, R203, PT ;  /* 0x000000cb8f00720c */ /* 0x000fe40003f86270 */
[----:B------:R-:W-:Y:S02]  /*ec40*/  ISETP.GE.AND P0, PT, R8, R207, PT ;  /* 0x000000cf0800720c */ /* 0x000fe40003f06270 */
[----:B------:R-:W-:Y:S02]  /*ec50*/  FSEL R167, R167, -INF , !P6 ;  /* 0xff800000a7a77808 */ /* 0x000fe40007000000 */
[----:B------:R-:W-:Y:S02]  /*ec60*/  FMNMX3.FTZ R4, R4, R223, R179, !PT ;  /* 0x000000df04047276 */ /* 0x000fe400078100b3 */
[----:B------:R-:W-:Y:S02]  /*ec70*/  ISETP.GE.AND P6, PT, R24, R207, PT ;  /* 0x000000cf1800720c */ /* 0x000fe40003fc6270 */
[----:B------:R-:W-:Y:S02]  /*ec80*/  FSEL R165, R165, -INF , !P5 ;  /* 0xff800000a5a57808 */ /* 0x000fe40006800000 */
[----:B------:R-:W-:Y:S02]  /*ec90*/  FSEL R161, R46, -INF , !P1 ;  /* 0xff8000002ea17808 */ /* 0x000fe40004800000 */
[----:B------:R-:W-:Y:S02]  /*eca0*/  ISETP.GE.AND P5, PT, R24, R203, PT ;  /* 0x000000cb1800720c */ /* 0x000fe40003fa6270 */
[----:B------:R-:W-:Y:S02]  /*ecb0*/  FMNMX3.FTZ R0, R0, R193, R173, !PT ;  /* 0x000000c100007276 */ /* 0x000fe400078100ad */
[----:B------:R-:W-:Y:S02]  /*ecc0*/  FSEL R157, R47, -INF , !P4 ;  /* 0xff8000002f9d7808 */ /* 0x000fe40006000000 */
[----:B------:R-:W-:Y:S02]  /*ecd0*/  ISETP.GE.AND P1, PT, R8, R203, PT ;  /* 0x000000cb0800720c */ /* 0x000fe40003f26270 */
[----:B------:R-:W-:Y:S02]  /*ece0*/  FSEL R155, R155, -INF , !P0 ;  /* 0xff8000009b9b7808 */ /* 0x000fe40004000000 */
[----:B------:R-:W-:Y:S02]  /*ecf0*/  FMNMX3.FTZ R4, R4, R169, R167, !PT ;  /* 0x000000a904047276 */ /* 0x000fe400078100a7 */
[-C--:B------:R-:W-:Y:S02]  /*ed00*/  ISETP.GE.AND P0, PT, R45, R207.reuse, PT ;  /* 0x000000cf2d00720c */ /* 0x080fe40003f06270 */
[----:B------:R-:W-:Y:S02]  /*ed10*/  ISETP.GE.AND P4, PT, R37, R207, PT ;  /* 0x000000cf2500720c */ /* 0x000fe40003f86270 */
[----:B------:R-:W-:Y:S02]  /*ed20*/  FSEL R159, R159, -INF , !P6 ;  /* 0xff8000009f9f7808 */ /* 0x000fe40007000000 */
        /* <DEDUP_REMOVED lines=9> */
[----:B------:R-:W-:Y:S02]  /*edc0*/  ISETP.GE.AND P0, PT, R7, R207, PT ;  /* 0x000000cf0700720c */ /* 0x000fe40003f06270 */
[----:B------:R-:W-:Y:S02]  /*edd0*/  ISETP.GE.AND P4, PT, R20, R203, PT ;  /* 0x000000cb1400720c */ /* 0x000fe40003f86270 */
[----:B------:R-:W-:Y:S02]  /*ede0*/  FSEL R145, R145, -INF , !P6 ;  /* 0xff80000091917808 */ /* 0x000fe40007000000 */
[----:B------:R-:W-:Y:S02]  /*edf0*/  FMNMX3.FTZ R8, R0, R159, R155, !PT ;  /* 0x0000009f00087276 */ /* 0x000fe4000781009b */
[----:B------:R-:W-:Y:S02]  /*ee00*/  ISETP.GE.AND P6, PT, R7, R203, PT ;  /* 0x000000cb0700720c */ /* 0x000fe40003fc6270 */
[----:B------:R-:W-:Y:S02]  /*ee10*/  FSEL R141, R55, -INF , !P5 ;  /* 0xff800000378d7808 */ /* 0x000fe40006800000 */
[----:B------:R-:W-:Y:S02]  /*ee20*/  FMNMX3.FTZ R0, R4, R153, R151, !PT ;  /* 0x0000009904007276 */ /* 0x000fe40007810097 */
[----:B------:R-:W-:Y:S02]  /*ee30*/  FSEL R143, R56, -INF , !P1 ;  /* 0xff800000388f7808 */ /* 0x000fe40004800000 */
[----:B------:R-:W-:Y:S01]  /*ee40*/  FSEL R139, R57, -INF , !P0 ;  /* 0xff800000398b7808 */ /* 0x000fe20004000000 */
[----:B------:R-:W-:Y:S01]  /*ee50*/  IMAD.MOV.U32 R57, RZ, RZ, R209 ;  /* 0x000000ffff397224 */ /* 0x000fe200078e00d1 */
[C---:B------:R-:W-:Y:S01]  /*ee60*/  ISETP.GE.AND P5, PT, R36.reuse, R207, PT ;  /* 0x000000cf2400720c */ /* 0x040fe20003fa6270 */
[----:B------:R-:W-:Y:S01]  /*ee70*/  @P2 VIADD R57, R215, 0xffffffe0 ;  /* 0xffffffe0d7392836 */ /* 0x000fe20000000000 */
[----:B------:R-:W-:Y:S02]  /*ee80*/  ISETP.GE.AND P1, PT, R36, R203, PT ;  /* 0x000000cb2400720c */ /* 0x000fe40003f26270 */
[----:B------:R-:W-:Y:S02]  /*ee90*/  ISETP.GE.AND P0, PT, R44, R207, PT ;  /* 0x000000cf2c00720c */ /* 0x000fe40003f06270 */
[----:B------:R-:W-:Y:S01]  /*eea0*/  FSEL R137, R58, -INF , !P4 ;  /* 0xff8000003a897808 */ /* 0x000fe20006000000 */
[----:B------:R-:W-:Y:S01]  /*eeb0*/  LDSM.16.MT88.4 R36, [R57+0x2000] ;  /* 0x002000003924783b */ /* 0x000fe20000004200 */
[----:B------:R-:W-:Y:S02]  /*eec0*/  ISETP.GE.AND P4, PT, R44, R203, PT ;  /* 0x000000cb2c00720c */ /* 0x000fe40003f86270 */
[----:B------:R-:W-:Y:S02]  /*eed0*/  FSEL R135, R59, -INF , !P6 ;  /* 0xff8000003b877808 */ /* 0x000fe40007000000 */
[----:B------:R-:W-:Y:S02]  /*eee0*/  FMNMX3.FTZ R4, R8, R149, R147, !PT ;  /* 0x0000009508047276 */ /* 0x000fe40007810093 */
[----:B------:R-:W-:Y:S01]  /*eef0*/  FMNMX3.FTZ R0, R0, R145, R141, !PT ;  /* 0x0000009100007276 */ /* 0x000fe2000781008d */
[----:B------:R-:W-:Y:S01]  /*ef00*/  LDSM.16.MT88.4 R44, [R180+0xd000] ;  /* 0x00d00000b42c783b */ /* 0x000fe20000004200 */
[----:B------:R-:W-:Y:S02]  /*ef10*/  FSEL R131, R60, -INF , !P5 ;  /* 0xff8000003c837808 */ /* 0x000fe40006800000 */
[----:B------:R-:W-:Y:S02]  /*ef20*/  FSEL R129, R61, -INF , !P0 ;  /* 0xff8000003d817808 */ /* 0x000fe40004000000 */
[----:B------:R-:W-:Y:S02]  /*ef30*/  FSEL R127, R62, -INF , !P1 ;  /* 0xff8000003e7f7808 */ /* 0x000fe40004800000 */
[C---:B------:R-:W-:Y:S02]  /*ef40*/  ISETP.GE.AND P6, PT, R28.reuse, R207, PT ;  /* 0x000000cf1c00720c */ /* 0x040fe40003fc6270 */
[----:B------:R-:W-:Y:S02]  /*ef50*/  ISETP.GE.AND P5, PT, R28, R203, PT ;  /* 0x000000cb1c00720c */ /* 0x000fe40003fa6270 */
[C---:B------:R-:W-:Y:S01]  /*ef60*/  ISETP.GE.AND P0, PT, R6.reuse, R207, PT ;  /* 0x000000cf0600720c */ /* 0x040fe20003f06270 */
[----:B------:R-:W-:Y:S01]  /*ef70*/  LDSM.16.MT88.4 R28, [R180+0xb000] ;  /* 0x00b00000b41c783b */ /* 0x000fe20000004200 */
[----:B------:R-:W-:Y:S02]  /*ef80*/  FSEL R120, R63, -INF , !P4 ;  /* 0xff8000003f787808 */ /* 0x000fe40006000000 */
[----:B------:R-:W-:Y:S02]  /*ef90*/  ISETP.GE.AND P1, PT, R6, R203, PT ;  /* 0x000000cb0600720c */ /* 0x000fe40003f26270 */
[----:B------:R-:W-:Y:S02]  /*efa0*/  FMNMX3.FTZ R4, R4, R143, R139, !PT ;  /* 0x0000008f04047276 */ /* 0x000fe4000781008b */
[----:B------:R-:W-:Y:S02]  /*efb0*/  FMNMX3.FTZ R0, R0, R137, R135, !PT ;  /* 0x0000008900007276 */ /* 0x000fe40007810087 */
[----:B------:R-:W-:Y:S02]  /*efc0*/  FSEL R122, R65, -INF , !P6 ;  /* 0xff800000417a7808 */ /* 0x000fe40007000000 */
[----:B------:R-:W-:Y:S02]  /*efd0*/  FSEL R59, R64, -INF , !P0 ;  /* 0xff800000403b7808 */ /* 0x000fe40004000000 */
[----:B------:R-:W-:Y:S01]  /*efe0*/  FMNMX3.FTZ R5, R4, R131, R129, !PT ;  /* 0x0000008304057276 */ /* 0x000fe20007810081 */
[----:B------:R-:W-:Y:S01]  /*eff0*/  LDSM.16.MT88.4 R64, [R57+0x4000] ;  /* 0x004000003940783b */ /* 0x000fe20000004200 */
[----:B------:R-:W-:Y:S02]  /*f000*/  FSEL R53, R53, -INF , !P1 ;  /* 0xff80000035357808 */ /* 0x000fe40004800000 */
[----:B------:R-:W-:Y:S02]  /*f010*/  FMNMX3.FTZ R0, R0, R127, R120, !PT ;  /* 0x0000007f00007276 */ /* 0x000fe40007810078 */
[----:B------:R-:W-:Y:S02]  /*f020*/  FSEL R54, R54, -INF , !P5 ;  /* 0xff80000036367808 */ /* 0x000fe40006800000 */
[----:B------:R-:W-:Y:S02]  /*f030*/  FMNMX3.FTZ R6, R5, R59, R122, !PT ;  /* 0x0000003b05067276 */ /* 0x000fe4000781007a */
[----:B------:R-:W-:Y:S03]  /*f040*/  FMNMX3.FTZ R7, R0, R53, R54, !PT ;  /* 0x0000003500077276 */ /* 0x000fe60007810036 */
[----:B------:R-:W-:Y:S08]  /*f050*/  SHFL.BFLY PT, R25, R6, 0x2, 0x1f ;  /* 0x0c401f0006197f89 */ /* 0x000ff000000e0000 */
[----:B------:R-:W1:Y:S02]  /*f060*/  SHFL.BFLY PT, R0, R7, 0x2, 0x1f ;  /* 0x0c401f0007007f89 */ /* 0x000e6400000e0000 */
[----:B-1----:R-:W-:Y:S02]  /*f070*/  FMNMX.FTZ R5, R7, R0, !PT ;  /* 0x0000000007057209 */ /* 0x002fe40007810000 */
[----:B------:R-:W-:Y:S04]  /*f080*/  FMNMX.FTZ R4, R6, R25, !PT ;  /* 0x0000001906047209 */ /* 0x000fe80007810000 */
[----:B------:R-:W1:Y:S08]  /*f090*/  SHFL.BFLY PT, R0, R5, 0x1, 0x1f ;  /* 0x0c201f0005007f89 */ /* 0x000e7000000e0000 */
[----:B------:R-:W2:Y:S01]  /*f0a0*/  SHFL.BFLY PT, R25, R4, 0x1, 0x1f ;  /* 0x0c201f0004197f89 */ /* 0x000ea200000e0000 */
[----:B-1----:R-:W-:Y:S02]  /*f0b0*/  FMNMX.FTZ R0, R5, R0, !PT ;  /* 0x0000000005007209 */ /* 0x002fe40007810000 */
[----:B--2---:R-:W-:Y:S03]  /*f0c0*/  FMNMX.FTZ R52, R4, R25, !PT ;  /* 0x0000001904347209 */ /* 0x004fe60007810000 */
[C---:B---3--:R-:W-:Y:S01]  /*f0d0*/  FMUL.FTZ R124, R117.reuse, R0 ;  /* 0x00000000757c7220 */ /* 0x048fe20000410000 */
[----:B------:R-:W-:Y:S02]  /*f0e0*/  FSETP.NEU.FTZ.AND P0, PT, R0, -INF , PT ;  /* 0xff8000000000780b */ /* 0x000fe40003f1d000 */
[----:B------:R-:W-:Y:S01]  /*f0f0*/  FSETP.NEU.FTZ.AND P1, PT, R52, -INF , PT ;  /* 0xff8000003400780b */ /* 0x000fe20003f3d000 */
[----:B------:R-:W-:Y:S01]  /*f100*/  FMUL.FTZ R130, R117, R52 ;  /* 0x0000003475827220 */ /* 0x000fe20000410000 */
[----:B------:R-:W-:Y:S02]  /*f110*/  FSEL R124, R124, RZ, P0 ;  /* 0x000000ff7c7c7208 */ /* 0x000fe40000000000 */
[----:B------:R-:W-:Y:S02]  /*f120*/  FSEL R7, R52, RZ, P1 ;  /* 0x000000ff34077208 */ /* 0x000fe40000800000 */
[----:B------:R-:W-:Y:S01]  /*f130*/  FSEL R130, R130, RZ, P1 ;  /* 0x000000ff82827208 */ /* 0x000fe20000800000 */
[-C--:B------:R-:W-:Y:S01]  /*f140*/  FFMA.FTZ R126, R15, R117.reuse, -R124 ;  /* 0x000000750f7e7223 */ /* 0x080fe2000001087c */
[----:B------:R-:W-:Y:S01]  /*f150*/  FSEL R5, R0, RZ, P0 ;  /* 0x000000ff00057208 */ /* 0x000fe20000000000 */
[----:B------:R-:W-:Y:S01]  /*f160*/  FADD.FTZ R6, -R7, R116 ;  /* 0x0000007407067221 */ /* 0x000fe20000010100 */
[-C--:B------:R-:W-:Y:S01]  /*f170*/  FFMA.FTZ R133, R19, R117.reuse, -R124 ;  /* 0x0000007513857223 */ /* 0x080fe2000001087c */
[-CC-:B------:R-:W-:Y:S01]  /*f180*/  FFMA.FTZ R121, R13, R117.reuse, -R130.reuse ;  /* 0x000000750d797223 */ /* 0x180fe20000010882 */
[-C--:B------:R-:W-:Y:S01]  /*f190*/  FFMA.FTZ R128, R23, R117.reuse, -R130 ;  /* 0x0000007517807223 */ /* 0x080fe20000010882 */
[----:B------:R-:W1:Y:S01]  /*f1a0*/  LDSM.16.MT88.4 R12, [R180+0x9000] ;  /* 0x00900000b40c783b */ /* 0x000e620000004200 */
[----:B------:R-:W-:Y:S01]  /*f1b0*/  FADD.FTZ R4, -R5, R118 ;  /* 0x0000007605047221 */ /* 0x000fe20000010100 */
[-CC-:B------:R-:W-:Y:S01]  /*f1c0*/  FFMA.FTZ R123, R21, R117.reuse, -R130.reuse ;  /* 0x00000075157b7223 */ /* 0x180fe20000010882 */
[-C--:B------:R-:W-:Y:S01]  /*f1d0*/  FFMA.FTZ R58, R17, R117.reuse, -R130 ;  /* 0x00000075113a7223 */ /* 0x080fe20000010882 */
[-CC-:B------:R-:W-:Y:S01]  /*f1e0*/  FFMA.FTZ R125, R11, R117.reuse, -R124.reuse ;  /* 0x000000750b7d7223 */ /* 0x180fe2000001087c */
[-CC-:B------:R-:W-:Y:S01]  /*f1f0*/  FFMA.FTZ R9, R9, R117.reuse, -R124.reuse ;  /* 0x0000007509097223 */ /* 0x180fe2000001087c */
[C---:B------:R-:W-:Y:S01]  /*f200*/  FMUL.FTZ R8, R117.reuse, R6 ;  /* 0x0000000675087220 */ /* 0x040fe20000410000 */
[----:B------:R-:W-:Y:S01]  /*f210*/  FMUL.FTZ R5, R117, R4 ;  /* 0x0000000475057220 */ /* 0x000fe20000410000 */
[----:B------:R-:W2:Y:S01]  /*f220*/  LDSM.16.MT88.4 R20, [R57] ;  /* 0x000000003914783b */ /* 0x000ea20000004200 */
[----:B------:R-:W-:Y:S01]  /*f230*/  MUFU.EX2 R116, R9 ;  /* 0x0000000900747308 */ /* 0x000fe20000000800 */
[-C--:B------:R-:W-:Y:S01]  /*f240*/  FFMA.FTZ R154, R151, R117.reuse, -R124 ;  /* 0x00000075979a7223 */ /* 0x080fe2000001087c */
[-CC-:B------:R-:W-:Y:S01]  /*f250*/  FFMA.FTZ R134, R171, R117.reuse, -R130.reuse ;  /* 0x00000075ab867223 */ /* 0x180fe20000010882 */
[-C--:B------:R-:W-:Y:S07]  /*f260*/  FFMA.FTZ R140, R227, R117.reuse, -R130 ;  /* 0x00000075e38c7223 */ /* 0x080fee0000010882 */
[----:B------:R-:W3:Y:S01]  /*f270*/  MUFU.EX2 R56, R5 ;  /* 0x0000000500387308 */ /* 0x000ee20000000800 */
[-C--:B------:R-:W-:Y:S01]  /*f280*/  FFMA.FTZ R118, R237, R117.reuse, -R124 ;  /* 0x00000075ed767223 */ /* 0x080fe2000001087c */
[-C--:B------:R-:W-:Y:S01]  /*f290*/  FFMA.FTZ R138, R177, R117.reuse, -R130 ;  /* 0x00000075b18a7223 */ /* 0x080fe20000010882 */
[-CC-:B------:R-:W-:Y:S07]  /*f2a0*/  FFMA.FTZ R136, R175, R117.reuse, -R124.reuse ;  /* 0x00000075af887223 */ /* 0x180fee000001087c */
[----:B------:R-:W4:Y:S01]  /*f2b0*/  MUFU.EX2 R55, R8 ;  /* 0x0000000800377308 */ /* 0x000f220000000800 */
[-C--:B------:R-:W-:Y:S01]  /*f2c0*/  FFMA.FTZ R221, R221, R117.reuse, -R124 ;  /* 0x00000075dddd7223 */ /* 0x080fe2000001087c */
[-C--:B------:R-:W-:Y:S01]  /*f2d0*/  FFMA.FTZ R235, R235, R117.reuse, -R130 ;  /* 0x00000075ebeb7223 */ /* 0x080fe20000010882 */
[-C--:B------:R-:W-:Y:S07]  /*f2e0*/  FFMA.FTZ R233, R233, R117.reuse, -R124 ;  /* 0x00000075e9e97223 */ /* 0x080fee000001087c */
[----:B------:R-:W-:Y:S01]  /*f2f0*/  MUFU.EX2 R128, R128 ;  /* 0x0000008000807308 */ /* 0x000fe20000000800 */
[-C--:B------:R-:W-:Y:S01]  /*f300*/  FFMA.FTZ R231, R231, R117.reuse, -R130 ;  /* 0x00000075e7e77223 */ /* 0x080fe20000010882 */
[-CC-:B------:R-:W-:Y:S01]  /*f310*/  FFMA.FTZ R142, R223, R117.reuse, -R124.reuse ;  /* 0x00000075df8e7223 */ /* 0x180fe2000001087c */
[-C--:B------:R-:W-:Y:S07]  /*f320*/  FFMA.FTZ R179, R179, R117.reuse, -R124 ;  /* 0x00000075b3b37223 */ /* 0x080fee000001087c */
[----:B------:R-:W5:Y:S01]  /*f330*/  MUFU.EX2 R123, R123 ;  /* 0x0000007b007b7308 */ /* 0x000f620000000800 */
[----:B------:R-:W-:Y:S01]  /*f340*/  FFMA.FTZ R144, R193, R117, -R130 ;  /* 0x00000075c1907223 */ /* 0x000fe20000010882 */
[C---:B---3--:R-:W-:Y:S01]  /*f350*/  FMUL.FTZ R6, R56.reuse, R114 ;  /* 0x0000007238067220 */ /* 0x048fe20000410000 */
[C---:B------:R-:W-:Y:S07]  /*f360*/  FMUL.FTZ R7, R56.reuse, R115 ;  /* 0x0000007338077220 */ /* 0x040fee0000410000 */
[----:B------:R-:W-:Y:S01]  /*f370*/  MUFU.EX2 R133, R133 ;  /* 0x0000008500857308 */ /* 0x000fe20000000800 */
[C---:B------:R-:W-:Y:S01]  /*f380*/  FMUL.FTZ R10, R56.reuse, R110 ;  /* 0x0000006e380a7220 */ /* 0x040fe20000410000 */
[C---:B----4-:R-:W-:Y:S01]  /*f390*/  FMUL.FTZ R4, R55.reuse, R112 ;  /* 0x0000007037047220 */ /* 0x050fe20000410000 */
[C---:B------:R-:W-:Y:S07]  /*f3a0*/  FMUL.FTZ R5, R55.reuse, R113 ;  /* 0x0000007137057220 */ /* 0x040fee0000410000 */
[----:B------:R-:W3:Y:S01]  /*f3b0*/  MUFU.EX2 R126, R126 ;  /* 0x0000007e007e7308 */ /* 0x000ee20000000800 */
[C---:B------:R-:W-:Y:S01]  /*f3c0*/  FMUL.FTZ R11, R56.reuse, R111 ;  /* 0x0000006f380b7220 */ /* 0x040fe20000410000 */
[C---:B------:R-:W-:Y:S01]  /*f3d0*/  FMUL.FTZ R8, R55.reuse, R108 ;  /* 0x0000006c37087220 */ /* 0x040fe20000410000 */
[----:B------:R-:W-:Y:S07]  /*f3e0*/  FMUL.FTZ R9, R55, R109 ;  /* 0x0000006d37097220 */ /* 0x000fee0000410000 */
[----:B------:R-:W-:Y:S01]  /*f3f0*/  MUFU.EX2 R121, R121 ;  /* 0x0000007900797308 */ /* 0x000fe20000000800 */
[----:B------:R-:W-:Y:S01]  /*f400*/  LDSM.16.MT88.4 R108, [R180+0xac00] ;  /* 0x00ac0000b46c783b */ /* 0x000fe20000004200 */
[----:B-----5:R-:W-:Y:S01]  /*f410*/  F2FP.BF16.F32.PACK_AB R60, R123, R128 ;  /* 0x000000807b3c723e */ /* 0x020fe200000010ff */
[C---:B------:R-:W-:Y:S07]  /*f420*/  FMUL.FTZ R18, R56.reuse, R102 ;  /* 0x0000006638127220 */ /* 0x040fee0000410000 */
[----:B------:R-:W4:Y:S01]  /*f430*/  MUFU.EX2 R58, R58 ;  /* 0x0000003a003a7308 */ /* 0x000f220000000800 */
[----:B------:R-:W-:Y:S01]  /*f440*/  FMUL.FTZ R19, R56, R103 ;  /* 0x0000006738137220 */ /* 0x000fe20000410000 */
[C---:B------:R-:W-:Y:S01]  /*f450*/  FMUL.FTZ R16, R55.reuse, R100 ;  /* 0x0000006437107220 */ /* 0x040fe20000410000 */
[C---:B------:R-:W-:Y:S07]  /*f460*/  FMUL.FTZ R17, R55.reuse, R101 ;  /* 0x0000006537117220 */ /* 0x040fee0000410000 */
[----:B------:R-:W5:Y:S01]  /*f470*/  MUFU.EX2 R125, R125 ;  /* 0x0000007d007d7308 */ /* 0x000f620000000800 */
[----:B------:R-:W-:Y:S01]  /*f480*/  LDSM.16.MT88.4 R100, [R57+0x1c00] ;  /* 0x001c00003964783b */ /* 0x000fe20000004200 */
[----:B---3--:R-:W-:Y:S01]  /*f490*/  F2FP.BF16.F32.PACK_AB R61, R126, R133 ;  /* 0x000000857e3d723e */ /* 0x008fe200000010ff */
[C---:B------:R-:W-:Y:S01]  /*f4a0*/  FMUL.FTZ R34, R56.reuse, R86 ;  /* 0x0000005638227220 */ /* 0x040fe20000410000 */
[C---:B------:R-:W-:Y:S01]  /*f4b0*/  FMUL.FTZ R35, R56.reuse, R87 ;  /* 0x0000005738237220 */ /* 0x040fe20000410000 */
[C---:B------:R-:W-:Y:S01]  /*f4c0*/  FMUL.FTZ R32, R55.reuse, R84 ;  /* 0x0000005437207220 */ /* 0x040fe20000410000 */
[----:B------:R-:W-:Y:S01]  /*f4d0*/  FMUL.FTZ R33, R55, R85 ;  /* 0x0000005537217220 */ /* 0x000fe20000410000 */
[C---:B------:R-:W-:Y:S01]  /*f4e0*/  FMUL.FTZ R42, R56.reuse, R78 ;  /* 0x0000004e382a7220 */ /* 0x040fe20000410000 */
[----:B------:R-:W-:Y:S01]  /*f4f0*/  FMUL.FTZ R26, R56, R94 ;  /* 0x0000005e381a7220 */ /* 0x000fe20000410000 */
[----:B------:R-:W-:Y:S01]  /*f500*/  LDSM.16.MT88.4 R84, [R180+0xb400] ;  /* 0x00b40000b454783b */ /* 0x000fe20000004200 */
[----:B----4-:R-:W-:Y:S01]  /*f510*/  F2FP.BF16.F32.PACK_AB R62, R58, R121 ;  /* 0x000000793a3e723e */ /* 0x010fe200000010ff */
[--C-:B------:R-:W-:Y:S01]  /*f520*/  FFMA.FTZ R94, R153, R117, -R124.reuse ;  /* 0x00000075995e7223 */ /* 0x100fe2000001087c */
[----:B------:R-:W-:Y:S01]  /*f530*/  MUFU.EX2 R134, R134 ;  /* 0x0000008600867308 */ /* 0x000fe20000000800 */
[----:B------:R-:W-:Y:S01]  /*f540*/  FMUL.FTZ R27, R56, R95 ;  /* 0x0000005f381b7220 */ /* 0x000fe20000410000 */
[----:B-----5:R-:W-:Y:S01]  /*f550*/  F2FP.BF16.F32.PACK_AB R63, R116, R125 ;  /* 0x0000007d743f723e */ /* 0x020fe200000010ff */
[--C-:B------:R-:W-:Y:S01]  /*f560*/  FFMA.FTZ R95, R51, R117, -R124.reuse ;  /* 0x00000075335f7223 */ /* 0x100fe2000001087c */
[C---:B------:R-:W-:Y:S06]  /*f570*/  FMUL.FTZ R51, R56.reuse, R71 ;  /* 0x0000004738337220 */ /* 0x040fec0000410000 */
[----:B------:R-:W-:Y:S01]  /*f580*/  MUFU.EX2 R151, R94 ;  /* 0x0000005e00977308 */ /* 0x000fe20000000800 */
[C---:B------:R-:W-:Y:S01]  /*f590*/  FMUL.FTZ R24, R55.reuse, R92 ;  /* 0x0000005c37187220 */ /* 0x040fe20000410000 */
[----:B------:R-:W-:Y:S01]  /*f5a0*/  FMUL.FTZ R25, R55, R93 ;  /* 0x0000005d37197220 */ /* 0x000fe20000410000 */
[--C-:B------:R-:W-:Y:S01]  /*f5b0*/  FFMA.FTZ R93, R41, R117, -R124.reuse ;  /* 0x00000075295d7223 */ /* 0x100fe2000001087c */
[C---:B-1----:R-:W-:Y:S06]  /*f5c0*/  HMMA.16816.F32.BF16 R4, R60.reuse, R12, R4 ;  /* 0x0000000c3c04723c */ /* 0x042fec0000041804 */
[----:B------:R-:W-:Y:S01]  /*f5d0*/  MUFU.EX2 R95, R95 ;  /* 0x0000005f005f7308 */ /* 0x000fe20000000800 */
[C---:B------:R-:W-:Y:S09]  /*f5e0*/  FMUL.FTZ R41, R55.reuse, R77 ;  /* 0x0000004d37297220 */ /* 0x040ff20000410000 */
[----:B------:R-:W-:Y:S01]  /*f5f0*/  MUFU.EX2 R93, R93 ;  /* 0x0000005d005d7308 */ /* 0x000fe20000000800 */
[C---:B------:R-:W-:Y:S01]  /*f600*/  FMUL.FTZ R12, R55.reuse, R104 ;  /* 0x00000068370c7220 */ /* 0x040fe20000410000 */
[C---:B------:R-:W-:Y:S08]  /*f610*/  HMMA.16816.F32.BF16 R8, R60.reuse, R14, R8 ;  /* 0x0000000e3c08723c */ /* 0x040ff00000041808 */
[----:B------:R-:W-:Y:S01]  /*f620*/  MUFU.EX2 R140, R140 ;  /* 0x0000008c008c7308 */ /* 0x000fe20000000800 */
[C---:B------:R-:W-:Y:S01]  /*f630*/  FMUL.FTZ R14, R56.reuse, R106 ;  /* 0x0000006a380e7220 */ /* 0x040fe20000410000 */
[----:B------:R-:W-:Y:S01]  /*f640*/  FMUL.FTZ R15, R56, R107 ;  /* 0x0000006b380f7220 */ /* 0x000fe20000410000 */
[----:B------:R-:W-:Y:S01]  /*f650*/  FMUL.FTZ R13, R55, R105 ;  /* 0x00000069370d7220 */ /* 0x000fe20000410000 */
[-C--:B------:R-:W-:Y:S06]  /*f660*/  FFMA.FTZ R92, R132, R117.reuse, -R124 ;  /* 0x00000075845c7223 */ /* 0x080fec000001087c */
[----:B------:R-:W-:Y:S01]  /*f670*/  MUFU.EX2 R118, R118 ;  /* 0x0000007600767308 */ /* 0x000fe20000000800 */
[-CC-:B------:R-:W-:Y:S01]  /*f680*/  FFMA.FTZ R107, R251, R117.reuse, -R130.reuse ;  /* 0x00000075fb6b7223 */ /* 0x180fe20000010882 */
[-C--:B------:R-:W-:Y:S01]  /*f690*/  FFMA.FTZ R106, R249, R117.reuse, -R130 ;  /* 0x00000075f96a7223 */ /* 0x080fe20000010882 */
[-CC-:B------:R-:W-:Y:S07]  /*f6a0*/  FFMA.FTZ R105, R247, R117.reuse, -R124.reuse ;  /* 0x00000075f7697223 */ /* 0x180fee000001087c */
[----:B------:R-:W-:Y:S01]  /*f6b0*/  MUFU.EX2 R177, R235 ;  /* 0x000000eb00b17308 */ /* 0x000fe20000000800 */
[C---:B--2---:R-:W-:Y:S09]  /*f6c0*/  HMMA.16816.F32.BF16 R12, R60.reuse, R20, R12 ;  /* 0x000000143c0c723c */ /* 0x044ff2000004180c */
[----:B------:R-:W-:Y:S01]  /*f6d0*/  MUFU.EX2 R92, R92 ;  /* 0x0000005c005c7308 */ /* 0x000fe20000000800 */
[----:B------:R-:W-:Y:S01]  /*f6e0*/  FMUL.FTZ R20, R55, R96 ;  /* 0x0000006037147220 */ /* 0x000fe20000410000 */
[--C-:B------:R-:W-:Y:S01]  /*f6f0*/  FFMA.FTZ R96, R49, R117, -R124.reuse ;  /* 0x0000007531607223 */ /* 0x100fe2000001087c */
[C---:B------:R-:W-:Y:S01]  /*f700*/  FMUL.FTZ R49, R55.reuse, R69 ;  /* 0x0000004537317220 */ /* 0x040fe20000410000 */
[----:B------:R-:W-:Y:S01]  /*f710*/  FMUL.FTZ R21, R55, R97 ;  /* 0x0000006137157220 */ /* 0x000fe20000410000 */
[C---:B------:R-:W-:Y:S05]  /*f720*/  HMMA.16816.F32.BF16 R16, R60.reuse, R22, R16 ;  /* 0x000000163c10723c */ /* 0x040fea0000041810 */
[----:B------:R-:W-:Y:S01]  /*f730*/  MUFU.EX2 R107, R107 ;  /* 0x0000006b006b7308 */ /* 0x000fe20000000800 */
[C---:B------:R-:W-:Y:S01]  /*f740*/  FMUL.FTZ R22, R56.reuse, R98 ;  /* 0x0000006238167220 */ /* 0x040fe20000410000 */
[----:B------:R-:W-:Y:S08]  /*f750*/  FMUL.FTZ R23, R56, R99 ;  /* 0x0000006338177220 */ /* 0x000ff00000410000 */
[----:B------:R-:W1:Y:S01]  /*f760*/  MUFU.EX2 R96, R96 ;  /* 0x0000006000607308 */ /* 0x000e620000000800 */
[-C--:B------:R-:W-:Y:S01]  /*f770*/  FFMA.FTZ R104, R245, R117.reuse, -R124 ;  /* 0x00000075f5687223 */ /* 0x080fe2000001087c */
[-CC-:B------:R-:W-:Y:S01]  /*f780*/  FFMA.FTZ R99, R243, R117.reuse, -R130.reuse ;  /* 0x00000075f3637223 */ /* 0x180fe20000010882 */
[-C--:B------:R-:W-:Y:S07]  /*f790*/  FFMA.FTZ R98, R241, R117.reuse, -R130 ;  /* 0x00000075f1627223 */ /* 0x080fee0000010882 */
[----:B------:R-:W-:Y:S01]  /*f7a0*/  MUFU.EX2 R106, R106 ;  /* 0x0000006a006a7308 */ /* 0x000fe20000000800 */
[-C--:B------:R-:W-:Y:S01]  /*f7b0*/  FFMA.FTZ R97, R239, R117.reuse, -R124 ;  /* 0x00000075ef617223 */ /* 0x080fe2000001087c */
[C---:B------:R-:W-:Y:S08]  /*f7c0*/  HMMA.16816.F32.BF16 R20, R60.reuse, R28, R20 ;  /* 0x0000001c3c14723c */ /* 0x040ff00000041814 */
[----:B------:R-:W-:Y:S01]  /*f7d0*/  MUFU.EX2 R105, R105 ;  /* 0x0000006900697308 */ /* 0x000fe20000000800 */
[C---:B------:R-:W-:Y:S01]  /*f7e0*/  FMUL.FTZ R28, R55.reuse, R88 ;  /* 0x00000058371c7220 */ /* 0x040fe20000410000 */
[--C-:B------:R-:W-:Y:S01]  /*f7f0*/  FFMA.FTZ R88, R40, R117, -R130.reuse ;  /* 0x0000007528587223 */ /* 0x100fe20000010882 */
[C---:B------:R-:W-:Y:S01]  /*f800*/  FMUL.FTZ R40, R55.reuse, R76 ;  /* 0x0000004c37287220 */ /* 0x040fe20000410000 */
[----:B------:R-:W-:Y:S01]  /*f810*/  FMUL.FTZ R29, R55, R89 ;  /* 0x00000059371d7220 */ /* 0x000fe20000410000 */
[--C-:B------:R-:W-:Y:S01]  /*f820*/  FFMA.FTZ R89, R50, R117, -R130.reuse ;  /* 0x0000007532597223 */ /* 0x100fe20000010882 */
[C---:B------:R-:W-:Y:S04]  /*f830*/  HMMA.16816.F32.BF16 R24, R60.reuse, R30, R24 ;  /* 0x0000001e3c18723c */ /* 0x040fe80000041818 */
[----:B------:R-:W-:Y:S01]  /*f840*/  MUFU.EX2 R104, R104 ;  /* 0x0000006800687308 */ /* 0x000fe20000000800 */
[C---:B------:R-:W-:Y:S01]  /*f850*/  FMUL.FTZ R30, R56.reuse, R90 ;  /* 0x0000005a381e7220 */ /* 0x040fe20000410000 */
[C---:B------:R-:W-:Y:S01]  /*f860*/  FMUL.FTZ R31, R56.reuse, R91 ;  /* 0x0000005b381f7220 */ /* 0x040fe20000410000 */
[C---:B------:R-:W-:Y:S01]  /*f870*/  FMUL.FTZ R50, R56.reuse, R70 ;  /* 0x0000004638327220 */ /* 0x040fe20000410000 */
[--C-:B------:R-:W-:Y:S01]  /*f880*/  FFMA.FTZ R91, R43, R117, -R130.reuse ;  /* 0x000000752b5b7223 */ /* 0x100fe20000010882 */
[----:B------:R-:W-:Y:S01]  /*f890*/  FMUL.FTZ R43, R56, R79 ;  /* 0x0000004f382b7220 */ /* 0x000fe20000410000 */
[----:B------:R-:W-:Y:S01]  /*f8a0*/  FFMA.FTZ R90, R48, R117, -R130 ;  /* 0x00000075305a7223 */ /* 0x000fe20000010882 */
[----:B------:R-:W2:Y:S01]  /*f8b0*/  LDSM.16.MT88.4 R76, [R180+0x9400] ;  /* 0x00940000b44c783b */ /* 0x000ea20000004200 */
[C---:B------:R-:W-:Y:S01]  /*f8c0*/  FMUL.FTZ R48, R55.reuse, R68 ;  /* 0x0000004437307220 */ /* 0x040fe20000410000 */
[C---:B------:R-:W-:Y:S01]  /*f8d0*/  HMMA.16816.F32.BF16 R28, R60.reuse, R36, R28 ;  /* 0x000000243c1c723c */ /* 0x040fe2000004181c */
[----:B------:R-:W-:Y:S02]  /*f8e0*/  MUFU.EX2 R88, R88 ;  /* 0x0000005800587308 */ /* 0x000fe40000000800 */
[C---:B------:R-:W-:Y:S01]  /*f8f0*/  FMUL.FTZ R36, R55.reuse, R80 ;  /* 0x0000005037247220 */ /* 0x040fe20000410000 */
[----:B------:R-:W-:Y:S07]  /*f900*/  FMUL.FTZ R37, R55, R81 ;  /* 0x0000005137257220 */ /* 0x000fee0000410000 */
[----:B------:R-:W3:Y:S01]  /*f910*/  MUFU.EX2 R91, R91 ;  /* 0x0000005b005b7308 */ /* 0x000ee20000000800 */
[----:B------:R-:W-:Y:S01]  /*f920*/  LDSM.16.MT88.4 R68, [R180+0xd400] ;  /* 0x00d40000b444783b */ /* 0x000fe20000004200 */
[--C-:B------:R-:W-:Y:S01]  /*f930*/  FFMA.FTZ R132, R229, R117, -R124.reuse ;  /* 0x00000075e5847223 */ /* 0x100fe2000001087c */
[C---:B------:R-:W-:Y:S07]  /*f940*/  HMMA.16816.F32.BF16 R32, R60.reuse, R38, R32 ;  /* 0x000000263c20723c */ /* 0x040fee0000041820 */
[----:B------:R-:W-:Y:S01]  /*f950*/  MUFU.EX2 R89, R89 ;  /* 0x0000005900597308 */ /* 0x000fe20000000800 */
[C---:B------:R-:W-:Y:S01]  /*f960*/  FMUL.FTZ R38, R56.reuse, R82 ;  /* 0x0000005238267220 */ /* 0x040fe20000410000 */
[C---:B------:R-:W-:Y:S08]  /*f970*/  FMUL.FTZ R39, R56.reuse, R83 ;  /* 0x0000005338277220 */ /* 0x040ff00000410000 */
[----:B------:R-:W4:Y:S01]  /*f980*/  MUFU.EX2 R90, R90 ;  /* 0x0000005a005a7308 */ /* 0x000f220000000800 */
[----:B------:R-:W5:Y:S01]  /*f990*/  LDSM.16.MT88.4 R80, [R57+0x400] ;  /* 0x000400003950783b */ /* 0x000f620000004200 */
[-CC-:B------:R-:W-:Y:S01]  /*f9a0*/  FFMA.FTZ R146, R169, R117.reuse, -R124.reuse ;  /* 0x00000075a9927223 */ /* 0x180fe2000001087c */
[-C--:B------:R-:W-:Y:S07]  /*f9b0*/  FFMA.FTZ R167, R167, R117.reuse, -R124 ;  /* 0x00000075a7a77223 */ /* 0x080fee000001087c */
[----:B------:R-:W-:Y:S01]  /*f9c0*/  MUFU.EX2 R99, R99 ;  /* 0x0000006300637308 */ /* 0x000fe20000000800 */
[--C-:B------:R-:W-:Y:S01]  /*f9d0*/  FFMA.FTZ R225, R225, R117, -R130.reuse ;  /* 0x00000075e1e17223 */ /* 0x100fe20000010882 */
[C---:B------:R-:W-:Y:S08]  /*f9e0*/  HMMA.16816.F32.BF16 R36, R60.reuse, R44, R36 ;  /* 0x0000002c3c24723c */ /* 0x040ff00000041824 */
[----:B------:R-:W5:Y:S01]  /*f9f0*/  MUFU.EX2 R98, R98 ;  /* 0x0000006200627308 */ /* 0x000f620000000800 */
[C---:B------:R-:W-:Y:S01]  /*fa00*/  FMUL.FTZ R44, R55.reuse, R72 ;  /* 0x00000048372c7220 */ /* 0x040fe20000410000 */
[----:B------:R-:W-:Y:S01]  /*fa10*/  FMUL.FTZ R45, R55, R73 ;  /* 0x00000049372d7220 */ /* 0x000fe20000410000 */
[-CC-:B------:R-:W-:Y:S07]  /*fa20*/  FFMA.FTZ R173, R173, R117.reuse, -R130.reuse ;  /* 0x00000075adad7223 */ /* 0x180fee0000010882 */
[----:B------:R-:W5:Y:S01]  /*fa30*/  MUFU.EX2 R97, R97 ;  /* 0x0000006100617308 */ /* 0x000f620000000800 */
[----:B------:R-:W-:Y:S01]  /*fa40*/  FFMA.FTZ R148, R165, R117, -R130 ;  /* 0x00000075a5947223 */ /* 0x000fe20000010882 */
[C---:B------:R-:W-:Y:S08]  /*fa50*/  HMMA.16816.F32.BF16 R40, R60.reuse, R46, R40 ;  /* 0x0000002e3c28723c */ /* 0x040ff00000041828 */
[----:B------:R-:W5:Y:S01]  /*fa60*/  MUFU.EX2 R138, R138 ;  /* 0x0000008a008a7308 */ /* 0x000f620000000800 */
[C---:B------:R-:W-:Y:S01]  /*fa70*/  FMUL.FTZ R46, R56.reuse, R74 ;  /* 0x0000004a382e7220 */ /* 0x040fe20000410000 */
[----:B------:R-:W-:Y:S01]  /*fa80*/  FMUL.FTZ R47, R56, R75 ;  /* 0x0000004b382f7220 */ /* 0x000fe20000410000 */
[-CC-:B------:R-:W-:Y:S01]  /*fa90*/  FFMA.FTZ R150, R161, R117.reuse, -R124.reuse ;  /* 0x00000075a1967223 */ /* 0x180fe2000001087c */
[----:B------:R-:W5:Y:S06]  /*faa0*/  LDSM.16.MT88.4 R72, [R57+0x2400] ;  /* 0x002400003948783b */ /* 0x000f6c0000004200 */
[----:B------:R-:W-:Y:S01]  /*fab0*/  MUFU.EX2 R175, R233 ;  /* 0x000000e900af7308 */ /* 0x000fe20000000800 */
[-C--:B------:R-:W-:Y:S01]  /*fac0*/  FFMA.FTZ R157, R157, R117.reuse, -R124 ;  /* 0x000000759d9d7223 */ /* 0x080fe2000001087c */
[-CC-:B------:R-:W-:Y:S01]  /*fad0*/  FFMA.FTZ R152, R159, R117.reuse, -R130.reuse ;  /* 0x000000759f987223 */ /* 0x180fe20000010882 */
[-CC-:B------:R-:W-:Y:S01]  /*fae0*/  FFMA.FTZ R163, R163, R117.reuse, -R130.reuse ;  /* 0x00000075a3a37223 */ /* 0x180fe20000010882 */
[C---:B------:R-:W-:Y:S06]  /*faf0*/  HMMA.16816.F32.BF16 R44, R60.reuse, R64, R44 ;  /* 0x000000403c2c723c */ /* 0x040fec000004182c */
[----:B------:R-:W5:Y:S01]  /*fb00*/  MUFU.EX2 R136, R136 ;  /* 0x0000008800887308 */ /* 0x000f620000000800 */
[-CC-:B------:R-:W-:Y:S01]  /*fb10*/  FFMA.FTZ R155, R155, R117.reuse, -R130.reuse ;  /* 0x000000759b9b7223 */ /* 0x180fe20000010882 */
[-C--:B------:R-:W-:Y:S08]  /*fb20*/  FFMA.FTZ R156, R147, R117.reuse, -R130 ;  /* 0x00000075939c7223 */ /* 0x080ff00000010882 */
[----:B------:R-:W5:Y:S01]  /*fb30*/  MUFU.EX2 R171, R231 ;  /* 0x000000e700ab7308 */ /* 0x000f620000000800 */
[-C--:B------:R-:W-:Y:S01]  /*fb40*/  FFMA.FTZ R158, R141, R117.reuse, -R124 ;  /* 0x000000758d9e7223 */ /* 0x080fe2000001087c */
[----:B------:R-:W-:Y:S01]  /*fb50*/  FFMA.FTZ R160, R139, R117, -R130 ;  /* 0x000000758ba07223 */ /* 0x000fe20000010882 */
[----:B------:R-:W-:Y:S01]  /*fb60*/  HMMA.16816.F32.BF16 R48, R60, R66, R48 ;  /* 0x000000423c30723c */ /* 0x000fe20000041830 */
[----:B------:R-:W5:Y:S06]  /*fb70*/  LDSM.16.MT88.4 R64, [R57+0x4400] ;  /* 0x004400003940783b */ /* 0x000f6c0000004200 */
[----:B------:R-:W-:Y:S01]  /*fb80*/  MUFU.EX2 R132, R132 ;  /* 0x0000008400847308 */ /* 0x000fe20000000800 */
[----:B-1----:R-:W-:Y:S01]  /*fb90*/  F2FP.BF16.F32.PACK_AB R63, R96, R95 ;  /* 0x0000005f603f723e */ /* 0x002fe200000010ff */
[----:B------:R-:W-:Y:S01]  /*fba0*/  FFMA.FTZ R162, R135, R117, -R124 ;  /* 0x0000007587a27223 */ /* 0x000fe2000001087c */
[----:B---3--:R-:W-:Y:S07]  /*fbb0*/  F2FP.BF16.F32.PACK_AB R60, R91, R88 ;  /* 0x000000585b3c723e */ /* 0x008fee00000010ff */
[----:B------:R-:W1:Y:S01]  /*fbc0*/  MUFU.EX2 R221, R221 ;  /* 0x000000dd00dd7308 */ /* 0x000e620000000800 */
[----:B------:R-:W-:Y:S01]  /*fbd0*/  F2FP.BF16.F32.PACK_AB R61, R92, R93 ;  /* 0x0000005d5c3d723e */ /* 0x000fe200000010ff */
[----:B------:R-:W-:Y:S01]  /*fbe0*/  FFMA.FTZ R149, R149, R117, -R130 ;  /* 0x0000007595957223 */ /* 0x000fe20000010882 */
[----:B----4-:R-:W-:Y:S07]  /*fbf0*/  F2FP.BF16.F32.PACK_AB R62, R90, R89 ;  /* 0x000000595a3e723e */ /* 0x010fee00000010ff */
[----:B------:R-:W3:Y:S01]  /*fc00*/  MUFU.EX2 R223, R225 ;  /* 0x000000e100df7308 */ /* 0x000ee20000000800 */
[-C--:B------:R-:W-:Y:S01]  /*fc10*/  FFMA.FTZ R145, R145, R117.reuse, -R124 ;  /* 0x0000007591917223 */ /* 0x080fe2000001087c */
[-C--:B------:R-:W-:Y:S01]  /*fc20*/  FFMA.FTZ R143, R143, R117.reuse, -R130 ;  /* 0x000000758f8f7223 */ /* 0x080fe20000010882 */
[----:B------:R-:W-:Y:S07]  /*fc30*/  FFMA.FTZ R137, R137, R117, -R124 ;  /* 0x0000007589897223 */ /* 0x000fee000001087c */
[----:B------:R-:W-:Y:S01]  /*fc40*/  MUFU.EX2 R142, R142 ;  /* 0x0000008e008e7308 */ /* 0x000fe20000000800 */
[----:B------:R-:W-:Y:S01]  /*fc50*/  FFMA.FTZ R133, R56, R219, R133 ;  /* 0x000000db38857223 */ /* 0x000fe20000010085 */
[C---:B--2---:R-:W-:Y:S08]  /*fc60*/  HMMA.16816.F32.BF16 R4, R60.reuse, R76, R4 ;  /* 0x0000004c3c04723c */ /* 0x044ff00000041804 */
[----:B------:R-:W2:Y:S01]  /*fc70*/  MUFU.EX2 R179, R179 ;  /* 0x000000b300b37308 */ /* 0x000ea20000000800 */
[----:B------:R-:W-:Y:S01]  /*fc80*/  FADD.FTZ R126, R126, R133 ;  /* 0x000000857e7e7221 */ /* 0x000fe20000010000 */
[-C--:B------:R-:W-:Y:S01]  /*fc90*/  FFMA.FTZ R131, R131, R117.reuse, -R130 ;  /* 0x0000007583837223 */ /* 0x080fe20000010882 */
[-C--:B------:R-:W-:Y:S07]  /*fca0*/  FFMA.FTZ R127, R127, R117.reuse, -R124 ;  /* 0x000000757f7f7223 */ /* 0x080fee000001087c */
[----:B------:R-:W-:Y:S01]  /*fcb0*/  MUFU.EX2 R144, R144 ;  /* 0x0000009000907308 */ /* 0x000fe20000000800 */
[----:B------:R-:W-:Y:S01]  /*fcc0*/  FADD.FTZ R125, R125, R126 ;  /* 0x0000007e7d7d7221 */ /* 0x000fe20000010000 */
[C---:B------:R-:W-:Y:S01]  /*fcd0*/  HMMA.16816.F32.BF16 R8, R60.reuse, R78, R8 ;  /* 0x0000004e3c08723c */ /* 0x040fe20000041808 */
[----:B------:R-:W-:Y:S07]  /*fce0*/  LDSM.16.MT88.4 R76, [R57+0x800] ;  /* 0x00080000394c783b */ /* 0x000fee0000004200 */
[----:B------:R-:W4:Y:S01]  /*fcf0*/  MUFU.EX2 R169, R173 ;  /* 0x000000ad00a97308 */ /* 0x000f220000000800 */
[----:B------:R-:W-:Y:S01]  /*fd00*/  FADD.FTZ R116, R116, R125 ;  /* 0x0000007d74747221 */ /* 0x000fe20000010000 */
[-C--:B------:R-:W-:Y:S01]  /*fd10*/  FFMA.FTZ R59, R59, R117.reuse, -R130 ;  /* 0x000000753b3b7223 */ /* 0x080fe20000010882 */
[----:B------:R-:W-:Y:S07]  /*fd20*/  FFMA.FTZ R53, R53, R117, -R124 ;  /* 0x0000007535357223 */ /* 0x000fee000001087c */
[----:B------:R-:W-:Y:S01]  /*fd30*/  MUFU.EX2 R146, R146 ;  /* 0x0000009200927308 */ /* 0x000fe20000000800 */
[----:B------:R-:W-:Y:S01]  /*fd40*/  FADD.FTZ R93, R93, R116 ;  /* 0x000000745d5d7221 */ /* 0x000fe20000010000 */
[C---:B-----5:R-:W-:Y:S08]  /*fd50*/  HMMA.16816.F32.BF16 R12, R60.reuse, R80, R12 ;  /* 0x000000503c0c723c */ /* 0x060ff0000004180c */
[----:B------:R-:W5:Y:S01]  /*fd60*/  MUFU.EX2 R167, R167 ;  /* 0x000000a700a77308 */ /* 0x000f620000000800 */
[----:B------:R-:W-:Y:S01]  /*fd70*/  FADD.FTZ R92, R92, R93 ;  /* 0x0000005d5c5c7221 */ /* 0x000fe20000010000 */
[----:B------:R-:W-:Y:S01]  /*fd80*/  FFMA.FTZ R128, R55, R218, R128 ;  /* 0x000000da37807223 */ /* 0x000fe20000010080 */
[----:B------:R-:W-:Y:S07]  /*fd90*/  ISETP.GT.AND P0, PT, R213, R190, PT ;  /* 0x000000bed500720c */ /* 0x000fee0003f04270 */
[----:B------:R-:W-:Y:S01]  /*fda0*/  MUFU.EX2 R148, R148 ;  /* 0x0000009400947308 */ /* 0x000fe20000000800 */
[----:B------:R-:W-:Y:S01]  /*fdb0*/  IMAD.MOV.U32 R116, RZ, RZ, R52 ;  /* 0x000000ffff747224 */ /* 0x000fe200078e0034 */
[C---:B------:R-:W-:Y:S01]  /*fdc0*/  HMMA.16816.F32.BF16 R16, R60.reuse, R82, R16 ;  /* 0x000000523c10723c */ /* 0x040fe20000041810 */
[----:B------:R-:W-:Y:S07]  /*fdd0*/  LDSM.16.MT88.4 R80, [R180+0xb800] ;  /* 0x00b80000b450783b */ /* 0x000fee0000004200 */
[----:B------:R-:W5:Y:S01]  /*fde0*/  MUFU.EX2 R161, R163 ;  /* 0x000000a300a17308 */ /* 0x000f620000000800 */
[----:B------:R-:W-:Y:S09]  /*fdf0*/  FADD.FTZ R128, R123, R128 ;  /* 0x000000807b807221 */ /* 0x000ff20000010000 */
[----:B------:R-:W-:Y:S01]  /*fe00*/  MUFU.EX2 R150, R150 ;  /* 0x0000009600967308 */ /* 0x000fe20000000800 */
[----:B------:R-:W-:Y:S01]  /*fe10*/  FADD.FTZ R121, R121, R128 ;  /* 0x0000008079797221 */ /* 0x000fe20000010000 */
[C---:B------:R-:W-:Y:S08]  /*fe20*/  HMMA.16816.F32.BF16 R20, R60.reuse, R84, R20 ;  /* 0x000000543c14723c */ /* 0x040ff00000041814 */
[----:B------:R-:W5:Y:S01]  /*fe30*/  MUFU.EX2 R157, R157 ;  /* 0x0000009d009d7308 */ /* 0x000f620000000800 */
[----:B------:R-:W-:Y:S09]  /*fe40*/  FADD.FTZ R121, R58, R121 ;  /* 0x000000793a797221 */ /* 0x000ff20000010000 */
[----:B------:R-:W-:Y:S01]  /*fe50*/  MUFU.EX2 R152, R152 ;  /* 0x0000009800987308 */ /* 0x000fe20000000800 */
[C---:B------:R-:W-:Y:S01]  /*fe60*/  HMMA.16816.F32.BF16 R24, R60.reuse, R86, R24 ;  /* 0x000000563c18723c */ /* 0x040fe20000041818 */
[----:B------:R-:W-:Y:S08]  /*fe70*/  LDSM.16.MT88.4 R84, [R57+0x2800] ;  /* 0x002800003954783b */ /* 0x000ff00000004200 */
[----:B------:R-:W5:Y:S10]  /*fe80*/  MUFU.EX2 R153, R155 ;  /* 0x0000009b00997308 */ /* 0x000f740000000800 */
[----:B------:R-:W5:Y:S01]  /*fe90*/  MUFU.EX2 R154, R154 ;  /* 0x0000009a009a7308 */ /* 0x000f620000000800 */
[C---:B------:R-:W-:Y:S09]  /*fea0*/  HMMA.16816.F32.BF16 R28, R60.reuse, R72, R28 ;  /* 0x000000483c1c723c */ /* 0x040ff2000004181c */
[----:B------:R-:W-:Y:S10]  /*feb0*/  MUFU.EX2 R147, R149 ;  /* 0x0000009500937308 */ /* 0x000ff40000000800 */
[----:B------:R-:W5:Y:S01]  /*fec0*/  MUFU.EX2 R156, R156 ;  /* 0x0000009c009c7308 */ /* 0x000f620000000800 */
[C---:B------:R-:W-:Y:S01]  /*fed0*/  HMMA.16816.F32.BF16 R32, R60.reuse, R74, R32 ;  /* 0x0000004a3c20723c */ /* 0x040fe20000041820 */
[----:B------:R-:W1:Y:S08]  /*fee0*/  LDSM.16.MT88.4 R72, [R180+0x9800] ;  /* 0x00980000b448783b */ /* 0x000e700000004200 */
[----:B------:R-:W-:Y:S10]  /*fef0*/  MUFU.EX2 R141, R145 ;  /* 0x00000091008d7308 */ /* 0x000ff40000000800 */
[----:B------:R-:W5:Y:S01]  /*ff00*/  MUFU.EX2 R158, R158 ;  /* 0x0000009e009e7308 */ /* 0x000f620000000800 */
[C---:B------:R-:W-:Y:S09]  /*ff10*/  HMMA.16816.F32.BF16 R36, R60.reuse, R68, R36 ;  /* 0x000000443c24723c */ /* 0x040ff20000041824 */
[----:B------:R-:W-:Y:S10]  /*ff20*/  MUFU.EX2 R139, R143 ;  /* 0x0000008f008b7308 */ /* 0x000ff40000000800 */
[----:B------:R-:W5:Y:S01]  /*ff30*/  MUFU.EX2 R160, R160 ;  /* 0x000000a000a07308 */ /* 0x000f620000000800 */
[C---:B------:R-:W-:Y:S01]  /*ff40*/  HMMA.16816.F32.BF16 R40, R60.reuse, R70, R40 ;  /* 0x000000463c28723c */ /* 0x040fe20000041828 */
[----:B------:R-:W3:Y:S08]  /*ff50*/  LDSM.16.MT88.4 R68, [R180+0xd800] ;  /* 0x00d80000b444783b */ /* 0x000ef00000004200 */
[----:B------:R-:W-:Y:S10]  /*ff60*/  MUFU.EX2 R135, R137 ;  /* 0x0000008900877308 */ /* 0x000ff40000000800 */
[----:B------:R-:W5:Y:S01]  /*ff70*/  MUFU.EX2 R162, R162 ;  /* 0x000000a200a27308 */ /* 0x000f620000000800 */
[C---:B------:R-:W-:Y:S09]  /*ff80*/  HMMA.16816.F32.BF16 R44, R60.reuse, R64, R44 ;  /* 0x000000403c2c723c */ /* 0x040ff2000004182c */
[----:B------:R-:W-:Y:S10]  /*ff90*/  MUFU.EX2 R59, R59 ;  /* 0x0000003b003b7308 */ /* 0x000ff40000000800 */
[----:B------:R-:W-:Y:S01]  /*ffa0*/  MUFU.EX2 R53, R53 ;  /* 0x0000003500357308 */ /* 0x000fe20000000800 */
        /* <DEDUP_REMOVED lines=34> */
[C---:B-----5:R-:W-:Y:S08]  /*101d0*/  HMMA.16816.F32.BF16 R20, R60.reuse, R80, R20 ;  /* 0x000000503c14723c */ /* 0x060ff00000041814 */
        /* <DEDUP_REMOVED lines=51> */
[----:B------:R-:W-:Y:S07]  /*10510*/  LDSM.16.MT88.4 R68, [R57+0x5800] ;  /* 0x005800003944783b */ /* 0x000fee0000004200 */
[C---:B--2---:R-:W-:Y:S08]  /*10520*/  HMMA.16816.F32.BF16 R44, R60.reuse, R64, R44 ;  /* 0x000000403c2c723c */ /* 0x044ff0000004182c */
[----:B------:R-:W-:Y:S01]  /*10530*/  HMMA.16816.F32.BF16 R48, R60, R66, R48 ;  /* 0x000000423c30723c */ /* 0x000fe20000041830 */
[----:B------:R-:W2:Y:S02]  /*10540*/  LDSM.16.MT88.4 R64, [R180+0xe800] ;  /* 0x00e80000b440783b */ /* 0x000ea40000004200 */
[----:B------:R-:W-:Y:S02]  /*10550*/  F2FP.BF16.F32.PACK_AB R60, R156, R147 ;  /* 0x000000939c3c723e */ /* 0x000fe400000010ff */
[----:B------:R-:W-:Y:S02]  /*10560*/  F2FP.BF16.F32.PACK_AB R61, R158, R141 ;  /* 0x0000008d9e3d723e */ /* 0x000fe400000010ff */
[----:B------:R-:W-:Y:S02]  /*10570*/  F2FP.BF16.F32.PACK_AB R62, R160, R139 ;  /* 0x0000008ba03e723e */ /* 0x000fe400000010ff */
[----:B------:R-:W-:Y:S07]  /*10580*/  F2FP.BF16.F32.PACK_AB R63, R162, R135 ;  /* 0x00000087a23f723e */ /* 0x000fee00000010ff */
[C---:B-1----:R-:W-:Y:S03]  /*10590*/  HMMA.16816.F32.BF16 R4, R60.reuse, R72, R4 ;  /* 0x000000483c04723c */ /* 0x042fe60000041804 */
[-C--:B------:R-:W-:Y:S01]  /*105a0*/  FFMA.FTZ R73, R129, R117.reuse, -R130 ;  /* 0x0000007581497223 */ /* 0x080fe20000010882 */
[-C--:B------:R-:W-:Y:S01]  /*105b0*/  FFMA.FTZ R72, R120, R117.reuse, -R124 ;  /* 0x0000007578487223 */ /* 0x080fe2000001087c */
[----:B------:R-:W-:Y:S01]  /*105c0*/  MUFU.EX2 R129, R131 ;  /* 0x0000008300817308 */ /* 0x000fe20000000800 */
[-C--:B------:R-:W-:Y:S01]  /*105d0*/  FFMA.FTZ R130, R122, R117.reuse, -R130 ;  /* 0x000000757a827223 */ /* 0x080fe20000010882 */
[----:B------:R-:W-:Y:S01]  /*105e0*/  FFMA.FTZ R124, R54, R117, -R124 ;  /* 0x00000075367c7223 */ /* 0x000fe2000001087c */
[C---:B------:R-:W-:Y:S07]  /*105f0*/  HMMA.16816.F32.BF16 R8, R60.reuse, R74, R8 ;  /* 0x0000004a3c08723c */ /* 0x040fee0000041808 */
[----:B------:R-:W1:Y:S01]  /*10600*/  MUFU.EX2 R56, R73 ;  /* 0x0000004900387308 */ /* 0x000e620000000800 */
[----:B------:R-:W-:Y:S09]  /*10610*/  FADD.FTZ R54, R88, R121 ;  /* 0x0000007958367221 */ /* 0x000ff20000010000 */
[----:B------:R-:W-:Y:S01]  /*10620*/  MUFU.EX2 R120, R127 ;  /* 0x0000007f00787308 */ /* 0x000fe20000000800 */
[----:B------:R-:W-:Y:S01]  /*10630*/  FADD.FTZ R54, R91, R54 ;  /* 0x000000365b367221 */ /* 0x000fe20000010000 */
[C---:B----4-:R-:W-:Y:S08]  /*10640*/  HMMA.16816.F32.BF16 R12, R60.reuse, R76, R12 ;  /* 0x0000004c3c0c723c */ /* 0x050ff0000004180c */
[----:B------:R-:W3:Y:S01]  /*10650*/  MUFU.EX2 R55, R72 ;  /* 0x0000004800377308 */ /* 0x000ee20000000800 */
[----:B------:R-:W-:Y:S09]  /*10660*/  FADD.FTZ R89, R89, R54 ;  /* 0x0000003659597221 */ /* 0x000ff20000010000 */
[----:B------:R-:W4:Y:S01]  /*10670*/  MUFU.EX2 R130, R130 ;  /* 0x0000008200827308 */ /* 0x000f220000000800 */
[----:B------:R-:W-:Y:S01]  /*10680*/  FADD.FTZ R90, R90, R89 ;  /* 0x000000595a5a7221 */ /* 0x000fe20000010000 */
[C---:B------:R-:W-:Y:S01]  /*10690*/  HMMA.16816.F32.BF16 R16, R60.reuse, R78, R16 ;  /* 0x0000004e3c10723c */ /* 0x040fe20000041810 */
[----:B------:R-:W-:Y:S07]  /*106a0*/  LDSM.16.MT88.4 R76, [R180+0xec00] ;  /* 0x00ec0000b44c783b */ /* 0x000fee0000004200 */
[----:B------:R-:W4:Y:S01]  /*106b0*/  MUFU.EX2 R124, R124 ;  /* 0x0000007c007c7308 */ /* 0x000f220000000800 */
[----:B------:R-:W-:Y:S04]  /*106c0*/  FADD.FTZ R107, R107, R90 ;  /* 0x0000005a6b6b7221 */ /* 0x000fe80000010000 */
[----:B------:R-:W-:Y:S01]  /*106d0*/  FADD.FTZ R106, R106, R107 ;  /* 0x0000006b6a6a7221 */ /* 0x000fe20000010000 */
[C---:B-----5:R-:W-:Y:S03]  /*106e0*/  HMMA.16816.F32.BF16 R20, R60.reuse, R80, R20 ;  /* 0x000000503c14723c */ /* 0x060fe60000041814 */
[----:B------:R-:W-:Y:S04]  /*106f0*/  FADD.FTZ R99, R99, R106 ;  /* 0x0000006a63637221 */ /* 0x000fe80000010000 */
[----:B------:R-:W-:Y:S01]  /*10700*/  FADD.FTZ R98, R98, R99 ;  /* 0x0000006362627221 */ /* 0x000fe20000010000 */
[C---:B------:R-:W-:Y:S03]  /*10710*/  HMMA.16816.F32.BF16 R24, R60.reuse, R82, R24 ;  /* 0x000000523c18723c */ /* 0x040fe60000041818 */
[----:B------:R-:W-:Y:S04]  /*10720*/  FADD.FTZ R177, R177, R98 ;  /* 0x00000062b1b17221 */ /* 0x000fe80000010000 */
[----:B------:R-:W-:Y:S01]  /*10730*/  FADD.FTZ R138, R138, R177 ;  /* 0x000000b18a8a7221 */ /* 0x000fe20000010000 */
[C---:B------:R-:W-:Y:S08]  /*10740*/  HMMA.16816.F32.BF16 R28, R60.reuse, R84, R28 ;  /* 0x000000543c1c723c */ /* 0x040ff0000004181c */
[C---:B------:R-:W-:Y:S01]  /*10750*/  HMMA.16816.F32.BF16 R32, R60.reuse, R86, R32 ;  /* 0x000000563c20723c */ /* 0x040fe20000041820 */
[----:B------:R-:W-:Y:S07]  /*10760*/  LDSM.16.MT88.4 R84, [R57+0x3c00] ;  /* 0x003c00003954783b */ /* 0x000fee0000004200 */
[C---:B--2---:R-:W-:Y:S03]  /*10770*/  HMMA.16816.F32.BF16 R36, R60.reuse, R64, R36 ;  /* 0x000000403c24723c */ /* 0x044fe60000041824 */
[----:B------:R-:W-:Y:S02]  /*10780*/  FADD.FTZ R65, R95, R92 ;  /* 0x0000005c5f417221 */ /* 0x000fe40000010000 */
[----:B------:R-:W2:Y:S02]  /*10790*/  LDSM.16.MT88.4 R92, [R180+0xcc00] ;  /* 0x00cc0000b45c783b */ /* 0x000ea40000004200 */
[----:B------:R-:W-:Y:S01]  /*107a0*/  FADD.FTZ R96, R96, R65 ;  /* 0x0000004160607221 */ /* 0x000fe20000010000 */
[C---:B------:R-:W-:Y:S03]  /*107b0*/  HMMA.16816.F32.BF16 R40, R60.reuse, R66, R40 ;  /* 0x000000423c28723c */ /* 0x040fe60000041828 */
[----:B------:R-:W-:Y:S04]  /*107c0*/  FADD.FTZ R105, R105, R96 ;  /* 0x0000006069697221 */ /* 0x000fe80000010000 */
[----:B------:R-:W-:Y:S01]  /*107d0*/  FADD.FTZ R104, R104, R105 ;  /* 0x0000006968687221 */ /* 0x000fe20000010000 */
[C---:B------:R-:W-:Y:S03]  /*107e0*/  HMMA.16816.F32.BF16 R44, R60.reuse, R68, R44 ;  /* 0x000000443c2c723c */ /* 0x040fe6000004182c */
[----:B-1----:R-:W-:Y:S01]  /*107f0*/  F2FP.BF16.F32.PACK_AB R68, R56, R129 ;  /* 0x000000813844723e */ /* 0x002fe200000010ff */
[----:B------:R-:W-:Y:S01]  /*10800*/  FADD.FTZ R97, R97, R104 ;  /* 0x0000006861617221 */ /* 0x000fe20000010000 */
[----:B---3--:R-:W-:Y:S03]  /*10810*/  F2FP.BF16.F32.PACK_AB R69, R55, R120 ;  /* 0x000000783745723e */ /* 0x008fe600000010ff */
[----:B------:R-:W-:Y:S03]  /*10820*/  HMMA.16816.F32.BF16 R48, R60, R70, R48 ;  /* 0x000000463c30723c */ /* 0x000fe60000041830 */
[----:B----4-:R-:W-:Y:S01]  /*10830*/  F2FP.BF16.F32.PACK_AB R70, R130, R59 ;  /* 0x0000003b8246723e */ /* 0x010fe200000010ff */
[----:B------:R-:W-:Y:S01]  /*10840*/  FADD.FTZ R118, R118, R97 ;  /* 0x0000006176767221 */ /* 0x000fe20000010000 */
[----:B------:R-:W-:Y:S07]  /*10850*/  F2FP.BF16.F32.PACK_AB R71, R124, R53 ;  /* 0x000000357c47723e */ /* 0x000fee00000010ff */
[C---:B------:R-:W-:Y:S05]  /*10860*/  HMMA.16816.F32.BF16 R112, R68.reuse, R108, R4 ;  /* 0x0000006c4470723c */ /* 0x040fea0000041804 */
[----:B------:R-:W-:Y:S01]  /*10870*/  FADD.FTZ R5, R175, R118 ;  /* 0x00000076af057221 */ /* 0x000fe20000010000 */
[----:B------:R-:W-:Y:S02]  /*10880*/  IMAD.MOV.U32 R118, RZ, RZ, R0 ;  /* 0x000000ffff767224 */ /* 0x000fe400078e0000 */
[C---:B------:R-:W-:Y:S03]  /*10890*/  HMMA.16816.F32.BF16 R108, R68.reuse, R110, R8 ;  /* 0x0000006e446c723c */ /* 0x040fe60000041808 */
[----:B------:R-:W-:Y:S04]  /*108a0*/  FADD.FTZ R5, R136, R5 ;  /* 0x0000000588057221 */ /* 0x000fe80000010000 */
        /* <DEDUP_REMOVED lines=8> */
[----:B------:R-:W1:Y:S02]  /*10930*/  LDSM.16.MT88.4 R4, [R57+0x5c00] ;  /* 0x005c00003904783b */ /* 0x000e640000004200 */
        /* <DEDUP_REMOVED lines=39> */
.L_x_1758:
        /* <DEDUP_REMOVED lines=10> */
.L_x_1777:
[----:B------:R-:W2:Y:S01]  /*10c50*/  MUFU.RCP R6, R8 ;  /* 0x0000000800067308 */ /* 0x000ea20000001000 */
[----:B------:R-:W1:Y:S01]  /*10c60*/  S2UR UR6, SR_CgaCtaId ;  /* 0x00000000000679c3 */ /* 0x000e620000008800 */
[----:B---34-:R-:W-:Y:S01]  /*10c70*/  FADD.FTZ R10, R10, R11 ;  /* 0x0000000b0a0a7221 */ /* 0x018fe20000010000 */
[C---:B------:R-:W-:Y:S01]  /*10c80*/  SHF.L.U32 R5, R119.reuse, 0x1, RZ ;  /* 0x0000000177057819 */ /* 0x040fe200000006ff */
[----:B------:R-:W-:Y:S01]  /*10c90*/  UMOV UR7, 0x400 ;  /* 0x0000040000077882 */ /* 0x000fe20000000000 */
[----:B------:R-:W-:Y:S02]  /*10ca0*/  FSETP.NE.FTZ.AND P3, PT, R8, RZ, PT ;  /* 0x000000ff0800720b */ /* 0x000fe40003f75000 */
[----:B------:R-:W-:Y:S01]  /*10cb0*/  SHF.L.U32 R4, R119, 0x4, RZ ;  /* 0x0000000477047819 */ /* 0x000fe200000006ff */
[----:B------:R-:W3:Y:S01]  /*10cc0*/  MUFU.RCP R9, R10 ;  /* 0x0000000a00097308 */ /* 0x000ee20000001000 */
[----:B------:R-:W-:Y:S02]  /*10cd0*/  LOP3.LUT R5, R5, 0x6, RZ, 0xc0, !PT ;  /* 0x0000000605057812 */ /* 0x000fe400078ec0ff */
[----:B------:R-:W-:-:S02]  /*10ce0*/  FSETP.NE.FTZ.AND P1, PT, R10, RZ, PT ;  /* 0x000000ff0a00720b */ /* 0x000fc40003f35000 */
[----:B------:R-:W-:Y:S02]  /*10cf0*/  LOP3.LUT R4, R5, 0x3e00, R4, 0xf8, !PT ;  /* 0x00003e0005047812 */ /* 0x000fe400078ef804 */
[----:B------:R-:W-:Y:S02]  /*10d00*/  SHF.L.U32 R5, R119, 0x3, RZ ;  /* 0x0000000377057819 */ /* 0x000fe400000006ff */
[----:B--2---:R-:W-:Y:S02]  /*10d10*/  FSEL R6, R6, 1, P3 ;  /* 0x3f80000006067808 */ /* 0x004fe40001800000 */
        /* <DEDUP_REMOVED lines=26> */
[----:B-1----:R-:W-:Y:S01]  /*10ec0*/  ULEA UR6, UR6, UR7, 0x18 ;  /* 0x0000000706067291 */ /* 0x002fe2000f8ec0ff */
[----:B---3--:R-:W-:-:S02]  /*10ed0*/  FSEL R9, R9, 1, P1 ;  /* 0x3f80000009097808 */ /* 0x008fc40000800000 */
        /* <DEDUP_REMOVED lines=89> */
[----:B------:R-:W1:Y:S01]  /*11470*/  @P1 MUFU.LG2 R10, R10 ;  /* 0x0000000a000a1308 */ /* 0x000e620000000c00 */
[----:B------:R-:W2:Y:S07]  /*11480*/  S2R R30, SR_TID.X ;  /* 0x00000000001e7919 */ /* 0x000eae0000002100 */
[----:B------:R-:W1:Y:S01]  /*11490*/  @P3 MUFU.LG2 R8, R8 ;  /* 0x0000000800083308 */ /* 0x000e620000000c00 */
[----:B------:R-:W-:Y:S01]  /*114a0*/  BSSY.RECONVERGENT B0, `(.L_x_1767) ;  /* 0x0000011000007945 */ /* 0x000fe20003800200 */
[----:B------:R-:W-:Y:S01]  /*114b0*/  MOV R28, 0x7f800000 ;  /* 0x7f800000001c7802 */ /* 0x000fe20000000f00 */
[----:B----4-:R-:W-:Y:S01]  /*114c0*/  @P2 IMAD.WIDE.U32 R42, R40, R202, RZ ;  /* 0x000000ca282a2225 */ /* 0x010fe200078e00ff */
[----:B------:R-:W-:-:S03]  /*114d0*/  MOV R29, 0x7f800000 ;  /* 0x7f800000001d7802 */ /* 0x000fc60000000f00 */
[----:B-1----:R-:W-:-:S04]  /*114e0*/  @P1 FMUL.FTZ R5, R10, 0.69314718246459960938 ;  /* 0x3f3172180a051820 */ /* 0x002fc80000410000 */
[----:B-----5:R-:W-:Y:S01]  /*114f0*/  @P1 FFMA.FTZ R28, R7, R0, R5 ;  /* 0x00000000071c1223 */ /* 0x020fe20000010005 */
[----:B------:R-:W-:Y:S01]  /*11500*/  @P3 FMUL.FTZ R6, R8, 0.69314718246459960938 ;  /* 0x3f31721808063820 */ /* 0x000fe20000410000 */
[----:B------:R-:W-:-:S03]  /*11510*/  @P2 IMAD R0, R41, R202, RZ ;  /* 0x000000ca29002224 */ /* 0x000fc600078e02ff */
[----:B------:R-:W-:Y:S01]  /*11520*/  @P3 FFMA.FTZ R29, R7, R52, R6 ;  /* 0x00000034071d3223 */ /* 0x000fe20000010006 */
        /* <DEDUP_REMOVED lines=8> */
.L_x_1768:
[----:B------:R-:W-:Y:S05]  /*115b0*/  BSYNC.RECONVERGENT B0 ;  /* 0x0000000000007941 */ /* 0x000fea0003800200 */
.L_x_1767:
        /* <DEDUP_REMOVED lines=27> */
.L_x_1770:
[----:B------:R-:W-:Y:S05]  /*11770*/  BSYNC.RECONVERGENT B0 ;  /* 0x0000000000007941 */ /* 0x000fea0003800200 */
.L_x_1769:
[----:B-1----:R1:W5:Y:S01]  /*11780*/  LD.E R3, desc[UR4][R2.64+0xc0] ;  /* 0x0000c00402037980 */ /* 0x002362000c101900 */
[-C--:B------:R-:W-:Y:S01]  /*11790*/  @!P2 IMAD R28, R39, R198.reuse, RZ ;  /* 0x000000c6271ca224 */ /* 0x080fe200078e02ff */
[----:B------:R-:W-:Y:S01]  /*117a0*/  MOV R205, RZ ;  /* 0x000000ff00cd7202 */ /* 0x000fe20000000f00 */
[----:B------:R-:W-:Y:S01]  /*117b0*/  @!P2 IMAD.WIDE.U32 R32, R38, R198, RZ ;  /* 0x000000c62620a225 */ /* 0x000fe200078e00ff */
[----:B------:R-:W-:Y:S01]  /*117c0*/  ISETP.GE.AND P1, PT, R30, R183, PT ;  /* 0x000000b71e00720c */ /* 0x000fe20003f26270 */
[----:B------:R-:W-:Y:S01]  /*117d0*/  BSSY.RECONVERGENT B0, `(.L_x_1771) ;  /* 0x000001a000007945 */ /* 0x000fe20003800200 */
[----:B------:R-:W-:Y:S01]  /*117e0*/  @P2 MOV R32, R42 ;  /* 0x0000002a00202202 */ /* 0x000fe20000000f00 */
[----:B------:R-:W-:Y:S01]  /*117f0*/  IMAD.WIDE.U32 R38, R36, R197, RZ ;  /* 0x000000c524267225 */ /* 0x000fe200078e00ff */
[----:B------:R-:W-:-:S03]  /*11800*/  @!P2 IADD3 R29, PT, PT, R33, R28, RZ ;  /* 0x0000001c211da210 */ /* 0x000fc60007ffe0ff */
[----:B------:R-:W-:Y:S02]  /*11810*/  IMAD R28, R37, R197, RZ ;  /* 0x000000c5251c7224 */ /* 0x000fe400078e02ff */
[----:B------:R-:W-:-:S03]  /*11820*/  IMAD.WIDE.U32 R36, R200, R40, R204 ;  /* 0x00000028c8247225 */ /* 0x000fc600078e00cc */
[----:B------:R-:W-:Y:S01]  /*11830*/  IADD3 R28, PT, PT, R39, R28, RZ ;  /* 0x0000001c271c7210 */ /* 0x000fe20007ffe0ff */
[----:B------:R-:W-:Y:S02]  /*11840*/  IMAD R200, R41, R200, RZ ;  /* 0x000000c829c87224 */ /* 0x000fe400078e02ff */
[----:B------:R-:W-:Y:S02]  /*11850*/  VIADD R34, R30, 0x20 ;  /* 0x000000201e227836 */ /* 0x000fe40000000000 */
[----:B------:R-:W-:Y:S01]  /*11860*/  @P2 IMAD.IADD R29, R43, 0x1, R0 ;  /* 0x000000012b1d2824 */ /* 0x000fe200078e0200 */
[----:B------:R-:W-:Y:S02]  /*11870*/  IADD3 R200, PT, PT, R37, R200, RZ ;  /* 0x000000c825c87210 */ /* 0x000fe40007ffe0ff */
[----:B------:R-:W-:Y:S02]  /*11880*/  IADD3 R32, P3, P2, R38, R36, R32 ;  /* 0x0000002426207210 */ /* 0x000fe40007a7e020 */
[----:B------:R-:W-:-:S02]  /*11890*/  ISETP.GE.AND P0, PT, R34, R183, PT ;  /* 0x000000b72200720c */ /* 0x000fc40003f06270 */
        /* <DEDUP_REMOVED lines=13> */
.L_x_1772:
[----:B------:R-:W-:Y:S05]  /*11970*/  BSYNC.RECONVERGENT B0 ;  /* 0x0000000000007941 */ /* 0x000fea0003800200 */
.L_x_1771:
[----:B------:R-:W-:-:S04]  /*11980*/  MOV R197, 0x0 ;  /* 0x0000000000c57802 */ /* 0x000fc80000000f00 */
[----:B-12345:R-:W-:Y:S05]  /*11990*/  @P0 RET.REL.NODEC R196 `(_ZN5flash24flash_fwd_splitkv_kernelI23Flash_fwd_kernel_traitsILi96ELi64ELi128ELi4ELb0ELb0EN7cutlass10bfloat16_tE19Flash_kernel_traitsILi96ELi64ELi128ELi4ES3_EELb0ELb1ELb0ELb0ELb0ELb0ELb0ELb0EEEvNS_16Flash_fwd_paramsE) ;  /* 0xfffffee4c4980950 */ /* 0x03efea0003c3ffff */
[----:B------:R-:W-:Y:S01]  /*119a0*/  IADD3 R7, P0, PT, R30, 0x20, RZ ;  /* 0x000000201e077810 */ /* 0x000fe20007f1e0ff */
[----:B------:R-:W-:Y:S01]  /*119b0*/  IMAD.MOV.U32 R12, RZ, RZ, R32 ;  /* 0x000000ffff0c7224 */ /* 0x000fe200078e0020 */
[----:B------:R-:W-:Y:S02]  /*119c0*/  MOV R13, R33 ;  /* 0x00000021000d7202 */ /* 0x000fe40000000f00 */
[-C--:B------:R-:W-:Y:S01]  /*119d0*/  ISETP.GE.AND P2, PT, R204, R3.reuse, PT ;  /* 0x00000003cc00720c */ /* 0x080fe20003f46270 */
[----:B------:R-:W-:Y:S01]  /*119e0*/  IMAD.X R5, RZ, RZ, RZ, P0 ;  /* 0x000000ffff057224 */ /* 0x000fe200000e06ff */
[----:B------:R-:W-:Y:S01]  /*119f0*/  ISETP.GE.AND P1, PT, R189, R3, PT ;  /* 0x00000003bd00720c */ /* 0x000fe20003f26270 */
[----:B------:R-:W-:Y:S01]  /*11a00*/  IMAD.WIDE.U32 R12, R40, R7, R12 ;  /* 0x00000007280c7225 */ /* 0x000fe200078e000c */
[----:B------:R-:W-:Y:S02]  /*11a10*/  ISETP.GE.AND P0, PT, R188, R3, PT ;  /* 0x00000003bc00720c */ /* 0x000fe40003f06270 */
[----:B------:R-:W-:Y:S01]  /*11a20*/  MOV R197, 0x0 ;  /* 0x0000000000c57802 */ /* 0x000fe20000000f00 */
[----:B------:R-:W-:Y:S01]  /*11a30*/  IMAD R5, R5, R40, RZ ;  /* 0x0000002805057224 */ /* 0x000fe200078e02ff */
[----:B------:R-:W-:-:S03]  /*11a40*/  LEA R2, P3, R12, R44, 0x1 ;  /* 0x0000002c0c027211 */ /* 0x000fc600078608ff */
[----:B------:R-:W-:-:S04]  /*11a50*/  IMAD R5, R41, R7, R5 ;  /* 0x0000000729057224 */ /* 0x000fc800078e0205 */
[----:B------:R-:W-:-:S05]  /*11a60*/  IMAD.IADD R5, R13, 0x1, R5 ;  /* 0x000000010d057824 */ /* 0x000fca00078e0205 */
[----:B------:R-:W-:-:S05]  /*11a70*/  LEA.HI.X R3, R12, R45, R5, 0x1, P3 ;  /* 0x0000002d0c037211 */ /* 0x000fca00018f0c05 */
[----:B------:R-:W-:Y:S04]  /*11a80*/  @!P2 ST.E.128 desc[UR4][R2.64], R16 ;  /* 0x000000100200a985 */ /* 0x000fe8000c101d04 */
[----:B------:R1:W-:Y:S02]  /*11a90*/  @!P1 ST.E.128 desc[UR4][R2.64+0x40], R8 ;  /* 0x0000400802009985 */ /* 0x0003e4000c101d04 */
[----:B-1----:R-:W-:Y:S05]  /*11aa0*/  @P0 RET.REL.NODEC R196 `(_ZN5flash24flash_fwd_splitkv_kernelI23Flash_fwd_kernel_traitsILi96ELi64ELi128ELi4ELb0ELb0EN7cutlass10bfloat16_tE19Flash_kernel_traitsILi96ELi64ELi128ELi4ES3_EELb0ELb1ELb0ELb0ELb0ELb0ELb0ELb0EEEvNS_16Flash_fwd_paramsE) ;  /* 0xfffffee4c4540950 */ /* 0x002fea0003c3ffff */
[----:B------:R-:W-:Y:S01]  /*11ab0*/  MOV R197, 0x0 ;  /* 0x0000000000c57802 */ /* 0x000fe20000000f00 */
[----:B------:R1:W-:Y:S03]  /*11ac0*/  ST.E.128 desc[UR4][R2.64+0x80], R24 ;  /* 0x0000801802007985 */ /* 0x0003e6000c101d04 */
[----:B-1----:R-:W-:Y:S05]  /*11ad0*/  RET.REL.NODEC R196 `(_ZN5flash24flash_fwd_splitkv_kernelI23Flash_fwd_kernel_traitsILi96ELi64ELi128ELi4ELb0ELb0EN7cutlass10bfloat16_tE19Flash_kernel_traitsILi96ELi64ELi128ELi4ES3_EELb0ELb1ELb0ELb0ELb0ELb0ELb0ELb0EEEvNS_16Flash_fwd_paramsE) ;  /* 0xfffffee4c4487950 */ /* 0x002fea0003c3ffff */
.L_x_1766:
[----:B------:R-:W-:Y:S01]  /*11ae0*/  MOV R5, 0x2 ;  /* 0x0000000200057802 */ /* 0x000fe20000000f00 */
[----:B------:R-:W-:Y:S01]  /*11af0*/  IMAD.MOV.U32 R4, RZ, RZ, 0x1f ;  /* 0x0000001fff047424 */ /* 0x000fe200078e00ff */
[----:B------:R-:W-:-:S07]  /*11b00*/  MOV R6, 0xffffffff ;  /* 0xffffffff00067802 */ /* 0x000fce0000000f00 */
[----:B-1---5:R-:W-:Y:S05]  /*11b10*/  WARPSYNC.COLLECTIVE R6, `(.L_x_1773) ;  /* 0x0000000006087348 */ /* 0x022fea0003c00000 */
[----:B------:R2:W3:Y:S02]  /*11b20*/  SHFL.BFLY P0, R11, R218, R5, R4 ;  /* 0x0c000005da0b7389 */ /* 0x0004e40000000004 */
[----:B-123-5:R-:W-:Y:S05]  /*11b30*/  ENDCOLLECTIVE ;  /* 0x000000000000791b */ /* 0x02efea0003800000 */
.L_x_1773:
[----:B------:R-:W-:Y:S02]  /*11b40*/  IMAD.MOV.U32 R9, RZ, RZ, R11 ;  /* 0x000000ffff097224 */ /* 0x000fe400078e000b */
[----:B------:R-:W-:Y:S02]  /*11b50*/  IMAD.MOV.U32 R5, RZ, RZ, 0x1 ;  /* 0x00000001ff057424 */ /* 0x000fe400078e00ff */
[----:B------:R-:W-:-:S05]  /*11b60*/  FADD.FTZ R9, R9, R218 ;  /* 0x000000da09097221 */ /* 0x000fca0000010000 */
[----:B------:R-:W-:-:S07]  /*11b70*/  MOV R218, R9 ;  /* 0x0000000900da7202 */ /* 0x000fce0000000f00 */
[----:B------:R-:W-:Y:S05]  /*11b80*/  WARPSYNC.COLLECTIVE R6, `(.L_x_1774) ;  /* 0x0000000006087348 */ /* 0x000fea0003c00000 */
[----:B------:R1:W2:Y:S02]  /*11b90*/  SHFL.BFLY P0, R11, R218, R5, R4 ;  /* 0x0c000005da0b7389 */ /* 0x0002a40000000004 */
[----:B-12---:R-:W-:Y:S05]  /*11ba0*/  ENDCOLLECTIVE ;  /* 0x000000000000791b */ /* 0x006fea0003800000 */
.L_x_1774:
[----:B------:R-:W-:Y:S01]  /*11bb0*/  MOV R218, R219 ;  /* 0x000000db00da7202 */ /* 0x000fe20000000f00 */
[----:B------:R-:W-:Y:S01]  /*11bc0*/  IMAD.MOV.U32 R5, RZ, RZ, 0x2 ;  /* 0x00000002ff057424 */ /* 0x000fe200078e00ff */
[----:B------:R-:W-:-:S07]  /*11bd0*/  MOV R8, R11 ;  /* 0x0000000b00087202 */ /* 0x000fce0000000f00 */
[----:B------:R-:W-:Y:S05]  /*11be0*/  WARPSYNC.COLLECTIVE R6, `(.L_x_1775) ;  /* 0x0000000006087348 */ /* 0x000fea0003c00000 */
[----:B------:R1:W2:Y:S02]  /*11bf0*/  SHFL.BFLY P0, R11, R218, R5, R4 ;  /* 0x0c000005da0b7389 */ /* 0x0002a40000000004 */
[----:B-12---:R-:W-:Y:S05]  /*11c00*/  ENDCOLLECTIVE ;  /* 0x000000000000791b */ /* 0x006fea0003800000 */
.L_x_1775:
[----:B------:R-:W-:Y:S01]  /*11c10*/  FADD.FTZ R8, R9, R8 ;  /* 0x0000000809087221 */ /* 0x000fe20000010000 */
[----:B------:R-:W-:Y:S01]  /*11c20*/  FADD.FTZ R10, R11, R219 ;  /* 0x000000db0b0a7221 */ /* 0x000fe20000010000 */
[----:B------:R-:W-:-:S04]  /*11c30*/  MOV R5, 0x1 ;  /* 0x0000000100057802 */ /* 0x000fc80000000f00 */
[----:B------:R-:W-:-:S07]  /*11c40*/  MOV R218, R10 ;  /* 0x0000000a00da7202 */ /* 0x000fce0000000f00 */
[----:B------:R-:W-:Y:S05]  /*11c50*/  WARPSYNC.COLLECTIVE R6, `(.L_x_1776) ;  /* 0x0000000006087348 */ /* 0x000fea0003c00000 */
[----:B------:R1:W2:Y:S02]  /*11c60*/  SHFL.BFLY P0, R11, R218, R5, R4 ;  /* 0x0c000005da0b7389 */ /* 0x0002a40000000004 */
[----:B-12---:R-:W-:Y:S05]  /*11c70*/  ENDCOLLECTIVE ;  /* 0x000000000000791b */ /* 0x006fea0003800000 */
.L_x_1776:
[----:B------:R-:W-:Y:S05]  /*11c80*/  BRA `(.L_x_1777) ;  /* 0xffffffec00f07947 */ /* 0x000fea000383ffff */
.L_x_1778:
        /* <DEDUP_REMOVED lines=15> */
.L_x_11604:


//--------------------- .text._ZN5flash24flash_fwd_splitkv_kernelI23Flash_fwd_kernel_traitsILi96ELi64ELi128ELi4ELb0ELb0EN7cutlass10bfloat16_tE19Flash_kernel_traitsILi96ELi64ELi128ELi4ES3_EELb0ELb1ELb0ELb0ELb0ELb1ELb0ELb0EEEvNS_16Flash_fwd_paramsE --------------------------
	.section	.text._ZN5flash24flash_fwd_splitkv_kernelI23Flash_fwd_kernel_traitsILi96ELi64ELi128ELi4ELb0ELb0EN7cutlass10bfloat16_tE19Flash_kernel_traitsILi96ELi64ELi128ELi4ES3_EELb0ELb1ELb0ELb0ELb0ELb1ELb0ELb0EEEvNS_16Flash_fwd_paramsE,"ax",@progbits
	.align	128
        .global         _ZN5flash24flash_fwd_splitkv_kernelI23Flash_fwd_kernel_traitsILi96ELi64ELi128ELi4ELb0ELb0EN7cutlass10bfloat16_tE19Flash_kernel_traitsILi96ELi64ELi128ELi4ES3_EELb0ELb1ELb0ELb0ELb0ELb1ELb0ELb0EEEvNS_16Flash_fwd_paramsE
        .type           _ZN5flash24flash_fwd_splitkv_kernelI23Flash_fwd_kernel_traitsILi96ELi64ELi128ELi4ELb0ELb0EN7cutlass10bfloat16_tE19Flash_kernel_traitsILi96ELi64ELi128ELi4ES3_EELb0ELb1ELb0ELb0ELb0ELb1ELb0ELb0EEEvNS_16Flash_fwd_paramsE,@function
        .size           _ZN5flash24flash_fwd_splitkv_kernelI23Flash_fwd_kernel_traitsILi96ELi64ELi128ELi4ELb0ELb0EN7cutlass10bfloat16_tE19Flash_kernel_traitsILi96ELi64ELi128ELi4ES3_EELb0ELb1ELb0ELb0ELb0ELb1ELb0ELb0EEEvNS_16Flash_fwd_paramsE,(.L_x_11605 - _ZN5flash24flash_fwd_splitkv_kernelI23Flash_fwd_kernel_traitsILi96ELi64ELi128ELi4ELb0ELb0EN7cutlass10bfloat16_tE19Flash_kernel_traitsILi96ELi64ELi128ELi4ES3_EELb0ELb1ELb0ELb0ELb0ELb1ELb0ELb0EEEvNS_16Flash_fwd_paramsE)
        .other          _ZN5flash24flash_fwd_splitkv_kernelI23Flash_fwd_kernel_traitsILi96ELi64ELi128ELi4ELb0ELb0EN7cutlass10bfloat16_tE19Flash_kernel_traitsILi96ELi64ELi128ELi4ES3_EELb0ELb1ELb0ELb0ELb0ELb1ELb0ELb0EEEvNS_16Flash_fwd_paramsE,@"STO_CUDA_ENTRY STV_DEFAULT"
_ZN5flash24flash_fwd_splitkv_kernelI23Flash_fwd_kernel_traitsILi96ELi64ELi128ELi4ELb0ELb0EN7cutlass10bfloat16_tE19Flash_kernel_traitsILi96ELi64ELi128ELi4ES3_EELb0ELb1ELb0ELb0ELb0ELb1ELb0ELb0EEEvNS_16Flash_fwd_paramsE:
.text._ZN5flash24flash_fwd_splitkv_kernelI23Flash_fwd_kernel_traitsILi96ELi64ELi128ELi4ELb0ELb0EN7cutlass10bfloat16_tE19Flash_kernel_traitsILi96ELi64ELi128ELi4ES3_EELb0ELb1ELb0ELb0ELb0ELb1ELb0ELb0EEEvNS_16Flash_fwd_paramsE:
[----:B------:R-:W-:Y:S01]  /*0000*/  LDC R1, c[0x0][0x37c] ;  /* 0x0000df00ff017b82 */ /* 0x000fe20000000800 */
[----:B------:R-:W1:Y:S07]  /*0010*/  S2R R9, SR_CTAID.X ;  /* 0x0000000000097919 */ /* 0x000e6e0000002500 */
[----:B------:R-:W2:Y:S01]  /*0020*/  LDC.64 R2, c[0x0][0x348] ;  /* 0x0000d200ff027b82 */ /* 0x000ea20000000a00 */
[----:B------:R-:W-:Y:S01]  /*0030*/  BSSY.RECONVERGENT B3, `(.L_x_1779) ;  /* 0x0000005000037945 */ /* 0x000fe20003800200 */
[----:B------:R-:W-:Y:S01]  /*0040*/  MOV R206, 0x80 ;  /* 0x0000008000ce7802 */ /* 0x000fe20000000f00 */
[----:B------:R-:W3:Y:S01]  /*0050*/  S2R R208, SR_CTAID.Y ;  /* 0x0000000000d07919 */ /* 0x000ee20000002600 */
[----:B------:R-:W4:Y:S05]  /*0060*/  S2R R207, SR_CTAID.Z ;  /* 0x0000000000cf7919 */ /* 0x000f2a0000002700 */
[----:B-1234-:R-:W-:Y:S05]  /*0070*/  CALL.REL.NOINC `($_ZN5flash24flash_fwd_splitkv_kernelI23Flash_fwd_kernel_traitsILi96ELi64ELi128ELi4ELb0ELb0EN7cutlass10bfloat16_tE19Flash_kernel_traitsILi96ELi64ELi128ELi4ES3_EELb0ELb1ELb0ELb0ELb0ELb1ELb0ELb0EEEvNS_16Flash_fwd_paramsE$_ZN5flash30compute_attn_1rowblock_splitkvI23Flash_fwd_kernel_traitsILi96ELi64ELi128ELi4ELb0ELb0EN7cutlass10bfloat16_tE19Flash_kernel_traitsILi96ELi64ELi128ELi4ES3_EELb0ELb1ELb0ELb0ELb0ELb1ELb0ELb0ENS_16Flash_fwd_paramsEEEvRKT8_iiiii) ;  /* 0x0000000000087944 */ /* 0x01efea0003c00000 */
[----:B------:R-:W-:Y:S05]  /*0080*/  BSYNC.RECONVERGENT B3 ;  /* 0x0000000000037941 */ /* 0x000fea0003800200 */
.L_x_1779:
[----:B------:R-:W-:Y:S05]  /*0090*/  EXIT ;  /* 0x000000000000794d */ /* 0x000fea0003800000 */
        .type           $_ZN5flash24flash_fwd_splitkv_kernelI23Flash_fwd_kernel_traitsILi96ELi64ELi128ELi4ELb0ELb0EN7cutlass10bfloat16_tE19Flash_kernel_traitsILi96ELi64ELi128ELi4ES3_EELb0ELb1ELb0ELb0ELb0ELb1ELb0ELb0EEEvNS_16Flash_fwd_paramsE$_ZN5flash30compute_attn_1rowblock_splitkvI23Flash_fwd_kernel_traitsILi96ELi64ELi128ELi4ELb0ELb0EN7cutlass10bfloat16_tE19Flash_kernel_traitsILi96ELi64ELi128ELi4ES3_EELb0ELb1ELb0ELb0ELb0ELb1ELb0ELb0ENS_16Flash_fwd_paramsEEEvRKT8_iiiii,@function
        .size           $_ZN5flash24flash_fwd_splitkv_kernelI23Flash_fwd_kernel_traitsILi96ELi64ELi128ELi4ELb0ELb0EN7cutlass10bfloat16_tE19Flash_kernel_traitsILi96ELi64ELi128ELi4ES3_EELb0ELb1ELb0ELb0ELb0ELb1ELb0ELb0EEEvNS_16Flash_fwd_paramsE$_ZN5flash30compute_attn_1rowblock_splitkvI23Flash_fwd_kernel_traitsILi96ELi64ELi128ELi4ELb0ELb0EN7cutlass10bfloat16_tE19Flash_kernel_traitsILi96ELi64ELi128ELi4ES3_EELb0ELb1ELb0ELb0ELb0ELb1ELb0ELb0ENS_16Flash_fwd_paramsEEEvRKT8_iiiii,(.L_x_11605 - $_ZN5flash24flash_fwd_splitkv_kernelI23Flash_fwd_kernel_traitsILi96ELi64ELi128ELi4ELb0ELb0EN7cutlass10bfloat16_tE19Flash_kernel_traitsILi96ELi64ELi128ELi4ES3_EELb0ELb1ELb0ELb0ELb0ELb1ELb0ELb0EEEvNS_16Flash_fwd_paramsE$_ZN5flash30compute_attn_1rowblock_splitkvI23Flash_fwd_kernel_traitsILi96ELi64ELi128ELi4ELb0ELb0EN7cutlass10bfloat16_tE19Flash_kernel_traitsILi96ELi64ELi128ELi4ES3_EELb0ELb1ELb0ELb0ELb0ELb1ELb0ELb0ENS_16Flash_fwd_paramsEEEvRKT8_iiiii)
$_ZN5flash24flash_fwd_splitkv_kernelI23Flash_fwd_kernel_traitsILi96ELi64ELi128ELi4ELb0ELb0EN7cutlass10bfloat16_tE19Flash_kernel_traitsILi96ELi64ELi128ELi4ES3_EELb0ELb1ELb0ELb0ELb0ELb1ELb0ELb0EEEvNS_16Flash_fwd_paramsE$_ZN5flash30compute_attn_1rowblock_splitkvI23Flash_fwd_kernel_traitsILi96ELi64ELi128ELi4ELb0ELb0EN7cutlass10bfloat16_tE19Flash_kernel_traitsILi96ELi64ELi128ELi4ES3_EELb0ELb1ELb0ELb0ELb0ELb1ELb0ELb0ENS_16Flash_fwd_paramsEEEvRKT8_iiiii:
        /* <DEDUP_REMOVED lines=39> */
.L_x_1781:
[----:B------:R-:W-:Y:S05]  /*0310*/  BSYNC.RECONVERGENT B0 ;  /* 0x0000000000007941 */ /* 0x000fea0003800200 */
.L_x_1780:
[----:B------:R-:W-:Y:S04]  /*0320*/  BSSY.RECONVERGENT B0, `(.L_x_1782) ;  /* 0x0000007000007945 */ /* 0x000fe80003800200 */
[----:B------:R-:W-:Y:S05]  /*0330*/  @!P3 BRA `(.L_x_1783) ;  /* 0x000000000014b947 */ /* 0x000fea0003800000 */
[----:B------:R-:W4:Y:S02]  /*0340*/  LD.E.U8 R6, desc[UR4][R2.64+0x1b2] ;  /* 0x0001b20402067980 */ /* 0x000f24000c101100 */
[----:B----4-:R-:W-:-:S13]  /*0350*/  ISETP.NE.AND P1, PT, R6, RZ, PT ;  /* 0x000000ff0600720c */ /* 0x010fda0003f25270 */
[----:B------:R-:W4:Y:S02]  /*0360*/  @P1 LD.E R6, desc[UR4][R12.64+0x4] ;  /* 0x000004040c061980 */ /* 0x000f24000c101900 */
[----:B----45:R-:W-:-:S06]  /*0370*/  @P1 IADD3 R55, PT, PT, R6, -R15, RZ ;  /* 0x8000000f06371210 */ /* 0x030fcc0007ffe0ff */
[----:B------:R4:W5:Y:S02]  /*0380*/  @!P1 LD.E R55, desc[UR4][R12.64] ;  /* 0x000000040c379980 */ /* 0x000964000c101900 */
.L_x_1783:
[----:B------:R-:W-:Y:S05]  /*0390*/  BSYNC.RECONVERGENT B0 ;  /* 0x0000000000007941 */ /* 0x000fea0003800200 */
.L_x_1782:
        /* <DEDUP_REMOVED lines=8> */
.L_x_1785:
[----:B------:R-:W5:Y:S01]  /*0420*/  LD.E.64 R6, desc[UR4][R2.64+0x108] ;  /* 0x0001080402067980 */ /* 0x000f62000c101b00 */
[----:B------:R-:W-:Y:S01]  /*0430*/  BSSY.RECONVERGENT B0, `(.L_x_1787) ;  /* 0x0000006000007945 */ /* 0x000fe20003800200 */
[----:B------:R-:W-:Y:S01]  /*0440*/  IMAD.MOV.U32 R5, RZ, RZ, RZ ;  /* 0x000000ffff057224 */ /* 0x000fe200078e00ff */
[----:B-----5:R-:W-:-:S04]  /*0450*/  ISETP.NE.U32.AND P0, PT, R6, RZ, PT ;  /* 0x000000ff0600720c */ /* 0x020fc80003f05070 */
[----:B------:R-:W-:-:S13]  /*0460*/  ISETP.NE.AND.EX P0, PT, R7, RZ, PT, P0 ;  /* 0x000000ff0700720c */ /* 0x000fda0003f05300 */
[----:B------:R-:W-:Y:S05]  /*0470*/  @!P0 BRA `(.L_x_1788) ;  /* 0x0000000000048947 */ /* 0x000fea0003800000 */
[----:B------:R1:W5:Y:S02]  /*0480*/  LD.E R5, desc[UR4][R2.64+0xbc] ;  /* 0x0000bc0402057980 */ /* 0x000364000c101900 */
.L_x_1788:
[----:B------:R-:W-:Y:S05]  /*0490*/  BSYNC.RECONVERGENT B0 ;  /* 0x0000000000007941 */ /* 0x000fea0003800200 */
.L_x_1787:
[----:B-----5:R-:W-:Y:S02]  /*04a0*/  IADD3 R55, PT, PT, R5, R55, -R14 ;  /* 0x0000003705377210 */ /* 0x020fe40007ffe80e */
.L_x_1786:
[----:B------:R-:W-:Y:S05]  /*04b0*/  BSYNC.RECONVERGENT B1 ;  /* 0x0000000000017941 */ /* 0x000fea0003800200 */
.L_x_1784:
[----:B------:R-:W-:Y:S01]  /*04c0*/  IMAD.SHL.U32 R210, R9, 0x40, RZ ;  /* 0x0000004009d27824 */ /* 0x000fe200078e00ff */
[----:B------:R-:W-:Y:S01]  /*04d0*/  MOV R6, R206 ;  /* 0x000000ce00067202 */ /* 0x000fe20000000f00 */
[----:B------:R-:W-:-:S03]  /*04e0*/  IMAD.MOV.U32 R7, RZ, RZ, 0x0 ;  /* 0x00000000ff077424 */ /* 0x000fc600078e00ff */
[----:B------:R-:W-:-:S13]  /*04f0*/  ISETP.GT.AND P0, PT, R117, R210, PT ;  /* 0x000000d27500720c */ /* 0x000fda0003f04270 */
[----:B-1234-:R-:W-:Y:S05]  /*0500*/  @!P0 RET.REL.NODEC R6 `(_ZN5flash24flash_fwd_splitkv_kernelI23Flash_fwd_kernel_traitsILi96ELi64ELi128ELi4ELb0ELb0EN7cutlass10bfloat16_tE19Flash_kernel_traitsILi96ELi64ELi128ELi4ES3_EELb0ELb1ELb0ELb0ELb0ELb1ELb0ELb0EEEvNS_16Flash_fwd_paramsE) ;  /* 0xfffffff806bc8950 */ /* 0x01efea0003c3ffff */
        /* <DEDUP_REMOVED lines=38> */
[----:B------:R-:W-:Y:S01]  /*0770*/  ISETP.NE.AND P5, PT, R20, RZ, PT ;  /* 0x000000ff1400720c */ /* 0x000fe20003fa5270 */
[----:B------:R-:W-:Y:S01]  /*0780*/  BSSY.RECONVERGENT B0, `(.L_x_1790) ;  /* 0x000002c000007945 */ /* 0x000fe20003800200 */
[----:B--2---:R-:W-:-:S02]  /*0790*/  @P0 IMAD R6, R15, R212, RZ ;  /* 0x000000d40f060224 */ /* 0x004fc400078e02ff */
[----:B------:R-:W-:-:S04]  /*07a0*/  @P0 IMAD.WIDE.U32 R212, R14, R212, RZ ;  /* 0x000000d40ed40225 */ /* 0x000fc800078e00ff */
[----:B---3--:R-:W-:Y:S02]  /*07b0*/  IMAD R4, R208, R4, R207 ;  /* 0x00000004d0047224 */ /* 0x008fe400078e02cf */
[-C--:B----4-:R-:W-:Y:S02]  /*07c0*/  @!P0 IMAD R7, R19, R208.reuse, RZ ;  /* 0x000000d013078224 */ /* 0x090fe400078e02ff */
[----:B------:R-:W-:-:S04]  /*07d0*/  @!P0 IMAD.WIDE.U32 R18, R18, R208, RZ ;  /* 0x000000d012128225 */ /* 0x000fc800078e00ff */
[----:B------:R-:W-:Y:S02]  /*07e0*/  @!P0 IMAD.MOV.U32 R8, RZ, RZ, R18 ;  /* 0x000000ffff088224 */ /* 0x000fe400078e0012 */
[----:B-1----:R-:W-:-:S04]  /*07f0*/  IMAD.WIDE.U32 R2, R210, R14, R20 ;  /* 0x0000000ed2027225 */ /* 0x002fc800078e0014 */
[----:B------:R-:W-:Y:S02]  /*0800*/  @P0 IMAD.MOV.U32 R8, RZ, RZ, R212 ;  /* 0x000000ffff080224 */ /* 0x000fe400078e00d4 */
[----:B------:R-:W-:Y:S01]  /*0810*/  IMAD R4, R5, R4, R210 ;  /* 0x0000000405047224 */ /* 0x000fe200078e02d2 */
[----:B------:R-:W-:Y:S01]  /*0820*/  SHF.R.U32.HI R5, RZ, 0x2, R118 ;  /* 0x00000002ff057819 */ /* 0x000fe20000011676 */
[----:B------:R-:W-:Y:S01]  /*0830*/  @!P0 IMAD.IADD R7, R19, 0x1, R7 ;  /* 0x0000000113078824 */ /* 0x000fe200078e0207 */
[----:B------:R-:W-:Y:S01]  /*0840*/  @P0 IADD3 R7, PT, PT, R213, R6, RZ ;  /* 0x00000006d5070210 */ /* 0x000fe20007ffe0ff */
[----:B------:R-:W-:Y:S01]  /*0850*/  IMAD R210, R15, R210, RZ ;  /* 0x000000d20fd27224 */ /* 0x000fe200078e02ff */
        /* <DEDUP_REMOVED lines=30> */
.L_x_1791:
[----:B------:R-:W-:Y:S05]  /*0a40*/  BSYNC.RECONVERGENT B0 ;  /* 0x0000000000007941 */ /* 0x000fea0003800200 */
.L_x_1790:
        /* <DEDUP_REMOVED lines=18> */
.L_x_1793:
[----:B------:R-:W-:Y:S05]  /*0b70*/  BSYNC.RECONVERGENT B0 ;  /* 0x0000000000007941 */ /* 0x000fea0003800200 */
.L_x_1792:
[----:B------:R-:W-:Y:S01]  /*0b80*/  MOV R207, 0x0 ;  /* 0x0000000000cf7802 */ /* 0x000fe20000000f00 */
[----:B------:R1:W-:Y:S03]  /*0b90*/  @!P6 ST.E desc[UR4][R6.64], R3 ;  /* 0x000000030600e985 */ /* 0x0003e6000c101904 */
[----:B-12--5:R-:W-:Y:S05]  /*0ba0*/  @P5 RET.REL.NODEC R206 `(_ZN5flash24flash_fwd_splitkv_kernelI23Flash_fwd_kernel_traitsILi96ELi64ELi128ELi4ELb0ELb0EN7cutlass10bfloat16_tE19Flash_kernel_traitsILi96ELi64ELi128ELi4ES3_EELb0ELb1ELb0ELb0ELb0ELb1ELb0ELb0EEEvNS_16Flash_fwd_paramsE) ;  /* 0xfffffff4ce145950 */ /* 0x026fea0003c3ffff */
[----:B------:R-:W-:Y:S02]  /*0bb0*/  MOV R3, 0x7f800000 ;  /* 0x7f80000000037802 */ /* 0x000fe40000000f00 */
[----:B------:R-:W-:-:S03]  /*0bc0*/  MOV R207, 0x0 ;  /* 0x0000000000cf7802 */ /* 0x000fc60000000f00 */
[----:B------:R1:W-:Y:S02]  /*0bd0*/  ST.E desc[UR4][R6.64+0x80], R3 ;  /* 0x0000800306007985 */ /* 0x0003e4000c101904 */
[----:B-1----:R-:W-:Y:S05]  /*0be0*/  RET.REL.NODEC R206 `(_ZN5flash24flash_fwd_splitkv_kernelI23Flash_fwd_kernel_traitsILi96ELi64ELi128ELi4ELb0ELb0EN7cutlass10bfloat16_tE19Flash_kernel_traitsILi96ELi64ELi128ELi4ES3_EELb0ELb1ELb0ELb0ELb0ELb1ELb0ELb0EEEvNS_16Flash_fwd_paramsE) ;  /* 0xfffffff4ce047950 */ /* 0x002fea0003c3ffff */
.L_x_1789:
        /* <DEDUP_REMOVED lines=15> */
[----:B-1----:R-:W-:-:S03]  /*0ce0*/  LEA R5, R116, 0xffffff80, 0x7 ;  /* 0xffffff8074057811 */ /* 0x002fc600078e38ff */
[----:B------:R-:W4:Y:S01]  /*0cf0*/  LD.E.64 R22, desc[UR4][R2.64+0x20] ;  /* 0x0000200402167980 */ /* 0x000f22000c101b00 */
[----:B------:R-:W-:-:S03]  /*0d00*/  IABS R4, R5 ;  /* 0x0000000500047213 */ /* 0x000fc60000000000 */
[----:B------:R-:W4:Y:S04]  /*0d10*/  LD.E.64 R194, desc[UR4][R2.64+0x38] ;  /* 0x0000380402c27980 */ /* 0x000f28000c101b00 */
[----:B------:R-:W4:Y:S04]  /*0d20*/  LD.E.64 R20, desc[UR4][R2.64+0x50] ;  /* 0x0000500402147980 */ /* 0x000f28000c101b00 */
[----:B------:R-:W4:Y:S04]  /*0d30*/  LD.E.64 R18, desc[UR4][R2.64+0x28] ;  /* 0x0000280402127980 */ /* 0x000f28000c101b00 */
[----:B------:R1:W5:Y:S01]  /*0d40*/  LD.E.64 R196, desc[UR4][R2.64+0x40] ;  /* 0x0000400402c47980 */ /* 0x000362000c101b00 */
[----:B--2---:R-:W-:-:S04]  /*0d50*/  IABS R7, R14 ;  /* 0x0000000e00077213 */ /* 0x004fc80000000000 */
[----:B------:R-:W2:Y:S08]  /*0d60*/  I2F.RP R8, R7 ;  /* 0x0000000700087306 */ /* 0x000eb00000209400 */
[----:B--2---:R-:W2:Y:S02]  /*0d70*/  MUFU.RCP R16, R8 ;  /* 0x0000000800107308 */ /* 0x004ea40000001000 */
[----:B--2---:R-:W-:-:S06]  /*0d80*/  VIADD R16, R16, 0xffffffe ;  /* 0x0ffffffe10107836 */ /* 0x004fcc0000000000 */
[----:B------:R-:W2:Y:S02]  /*0d90*/  F2I.FTZ.U32.TRUNC.NTZ R17, R16 ;  /* 0x0000001000117305 */ /* 0x000ea4000021f000 */
[----:B--2---:R-:W-:Y:S01]  /*0da0*/  IMAD.MOV R0, RZ, RZ, -R17 ;  /* 0x000000ffff007224 */ /* 0x004fe200078e0a11 */
[----:B------:R-:W-:-:S03]  /*0db0*/  MOV R16, RZ ;  /* 0x000000ff00107202 */ /* 0x000fc60000000f00 */
[----:B------:R-:W-:Y:S01]  /*0dc0*/  IMAD R11, R0, R7, RZ ;  /* 0x00000007000b7224 */ /* 0x000fe200078e02ff */
[----:B------:R-:W-:-:S03]  /*0dd0*/  IABS R0, R14 ;  /* 0x0000000e00007213 */ /* 0x000fc60000000000 */
[----:B------:R-:W-:-:S04]  /*0de0*/  IMAD.HI.U32 R11, R17, R11, R16 ;  /* 0x0000000b110b7227 */ /* 0x000fc800078e0010 */
        /* <DEDUP_REMOVED lines=12> */
[----:B------:R-:W-:Y:S02]  /*0eb0*/  @P0 IADD3 R11, PT, PT, R11, 0x1, RZ ;  /* 0x000000010b0b0810 */ /* 0x000fe40007ffe0ff */
[----:B------:R-:W-:Y:S02]  /*0ec0*/  IADD3 R221, PT, PT, R17, R0, RZ ;  /* 0x0000000011dd7210 */ /* 0x000fe40007ffe0ff */
[----:B------:R-:W-:Y:S01]  /*0ed0*/  LEA R220, P0, R16, R228, 0x2 ;  /* 0x000000e410dc7211 */ /* 0x000fe200078010ff */
[----:B------:R-:W-:-:S03]  /*0ee0*/  IMAD.MOV.U32 R12, RZ, RZ, R11 ;  /* 0x000000ffff0c7224 */ /* 0x000fc600078e000b */
[----:B------:R-:W-:Y:S01]  /*0ef0*/  LEA.HI.X R221, R16, R229, R221, 0x2, P0 ;  /* 0x000000e510dd7211 */ /* 0x000fe200000f14dd */
[----:B------:R-:W-:Y:S01]  /*0f00*/  @!P1 IMAD.MOV R12, RZ, RZ, -R12 ;  /* 0x000000ffff0c9224 */ /* 0x000fe200078e0a0c */
[----:B------:R-:W-:Y:S01]  /*0f10*/  @!P2 LOP3.LUT R12, RZ, R14, RZ, 0x33, !PT ;  /* 0x0000000eff0ca212 */ /* 0x000fe200078e33ff */
[----:B------:R1:W5:Y:S04]  /*0f20*/  LD.E.64 R16, desc[UR4][R2.64+0x58] ;  /* 0x0000580402107980 */ /* 0x000368000c101b00 */
[----:B------:R-:W-:-:S05]  /*0f30*/  IMAD.WIDE R26, R12, 0x4, R220 ;  /* 0x000000040c1a7825 */ /* 0x000fca00078e02dc */
[----:B------:R-:W2:Y:S01]  /*0f40*/  LD.E R4, desc[UR4][R26.64] ;  /* 0x000000041a047980 */ /* 0x000ea2000c101900 */
[----:B----4-:R-:W-:-:S04]  /*0f50*/  IABS R7, R6 ;  /* 0x0000000600077213 */ /* 0x010fc80000000000 */
[----:B-----5:R-:W3:Y:S08]  /*0f60*/  I2F.RP R10, R7 ;  /* 0x00000007000a7306 */ /* 0x020ef00000209400 */
[----:B---3--:R-:W3:Y:S02]  /*0f70*/  MUFU.RCP R24, R10 ;  /* 0x0000000a00187308 */ /* 0x008ee40000001000 */
[----:B---3--:R-:W-:-:S06]  /*0f80*/  IADD3 R24, PT, PT, R24, 0xffffffe, RZ ;  /* 0x0ffffffe18187810 */ /* 0x008fcc0007ffe0ff */
[----:B------:R-:W3:Y:S01]  /*0f90*/  F2I.FTZ.U32.TRUNC.NTZ R25, R24 ;  /* 0x0000001800197305 */ /* 0x000ee2000021f000 */
[----:B------:R-:W-:Y:S01]  /*0fa0*/  IABS R8, R207 ;  /* 0x000000cf00087213 */ /* 0x000fe20000000000 */
[----:B---3--:R-:W-:Y:S01]  /*0fb0*/  IMAD.MOV R0, RZ, RZ, -R25 ;  /* 0x000000ffff007224 */ /* 0x008fe200078e0a19 */
        /* <DEDUP_REMOVED lines=19> */
[----:B------:R-:W-:-:S05]  /*10f0*/  @!P1 LOP3.LUT R11, RZ, R6, RZ, 0x33, !PT ;  /* 0x00000006ff0b9212 */ /* 0x000fca00078e33ff */
[----:B------:R-:W-:Y:S01]  /*1100*/  IMAD R13, R21, R11, RZ ;  /* 0x0000000b150d7224 */ /* 0x000fe200078e02ff */
[----:B--2---:R-:W-:Y:S01]  /*1110*/  SHF.R.S32.HI R0, RZ, 0x1f, R4 ;  /* 0x0000001fff007819 */ /* 0x004fe20000011404 */
[----:B------:R-:W-:-:S04]  /*1120*/  IMAD R7, R23, R4, RZ ;  /* 0x0000000417077224 */ /* 0x000fc800078e02ff */
[C---:B------:R-:W-:Y:S02]  /*1130*/  IMAD R7, R22.reuse, R0, R7 ;  /* 0x0000000016077224 */ /* 0x040fe400078e0207 */
[----:B------:R-:W-:-:S05]  /*1140*/  IMAD.WIDE.U32 R22, R22, R4, RZ ;  /* 0x0000000416167225 */ /* 0x000fca00078e00ff */
[----:B------:R-:W-:Y:S01]  /*1150*/  IADD3 R23, PT, PT, R23, R7, RZ ;  /* 0x0000000717177210 */ /* 0x000fe20007ffe0ff */
[----:B------:R-:W-:-:S04]  /*1160*/  IMAD R7, R195, R5, RZ ;  /* 0x00000005c3077224 */ /* 0x000fc800078e02ff */
[----:B------:R-:W-:Y:S02]  /*1170*/  IMAD R7, R194, R15, R7 ;  /* 0x0000000fc2077224 */ /* 0x000fe400078e0207 */
[----:B------:R-:W-:-:S05]  /*1180*/  IMAD.WIDE.U32 R22, R5, R194, R22 ;  /* 0x000000c205167225 */ /* 0x000fca00078e0016 */
[----:B------:R-:W-:Y:S02]  /*1190*/  IADD3 R23, PT, PT, R23, R7, RZ ;  /* 0x0000000717177210 */ /* 0x000fe40007ffe0ff */
[----:B------:R-:W-:-:S05]  /*11a0*/  SHF.R.S32.HI R7, RZ, 0x1f, R11 ;  /* 0x0000001fff077819 */ /* 0x000fca000001140b */
[----:B------:R-:W-:Y:S02]  /*11b0*/  IMAD R13, R20, R7, R13 ;  /* 0x00000007140d7224 */ /* 0x000fe400078e020d */
[----:B------:R-:W-:Y:S02]  /*11c0*/  IMAD R7, R19, R4, RZ ;  /* 0x0000000413077224 */ /* 0x000fe400078e02ff */
[----:B------:R-:W-:-:S04]  /*11d0*/  IMAD.WIDE.U32 R20, R11, R20, R22 ;  /* 0x000000140b147225 */ /* 0x000fc800078e0016 */
[----:B------:R-:W-:-:S04]  /*11e0*/  IMAD.WIDE.U32 R30, R18, R4, RZ ;  /* 0x00000004121e7225 */ /* 0x000fc800078e00ff */
[----:B------:R-:W-:Y:S01]  /*11f0*/  IMAD R0, R18, R0, R7 ;  /* 0x0000000012007224 */ /* 0x000fe200078e0207 */
[----:B------:R-:W-:Y:S01]  /*1200*/  MOV R14, R20 ;  /* 0x00000014000e7202 */ /* 0x000fe20000000f00 */
[----:B------:R-:W-:-:S03]  /*1210*/  IMAD.IADD R13, R21, 0x1, R13 ;  /* 0x00000001150d7824 */ /* 0x000fc600078e020d */
[----:B------:R-:W-:Y:S01]  /*1220*/  IADD3 R0, PT, PT, R31, R0, RZ ;  /* 0x000000001f007210 */ /* 0x000fe20007ffe0ff */
[----:B-1----:R-:W-:Y:S05]  /*1230*/  BRA `(.L_x_1796) ;  /* 0x0000000400307947 */ /* 0x002fea0003800000 */
.L_x_1795:
        /* <DEDUP_REMOVED lines=9> */
[----:B------:R-:W-:Y:S02]  /*12d0*/  CS2R R220, SRZ ;  /* 0x0000000000dc7805 */ /* 0x000fe4000001ff00 */
        /* <DEDUP_REMOVED lines=17> */
[----:B------:R-:W-:Y:S01]  /*13f0*/  @!P4 IMAD R0, R0, R194, R7 ;  /* 0x000000c20000c224 */ /* 0x000fe200078e0207 */
[----:B-----5:R-:W-:Y:S01]  /*1400*/  @!P4 SHF.R.S32.HI R12, RZ, 0x1f, R10 ;  /* 0x0000001fff0cc819 */ /* 0x020fe2000001140a */
[----:B---3--:R-:W-:Y:S02]  /*1410*/  @!P4 IMAD R13, R23, R10, RZ ;  /* 0x0000000a170dc224 */ /* 0x008fe400078e02ff */
        /* <DEDUP_REMOVED lines=12> */
[----:B------:R-:W-:-:S02]  /*14e0*/  @!P4 MOV R12, R24 ;  /* 0x00000018000cc202 */ /* 0x000fc40000000f00 */
[----:B------:R-:W-:Y:S01]  /*14f0*/  @!P4 IADD3 R13, PT, PT, R25, R13, RZ ;  /* 0x0000000d190dc210 */ /* 0x000fe20007ffe0ff */
[----:B------:R-:W-:Y:S01]  /*1500*/  @P4 IMAD.IADD R13, R23, 0x1, R4 ;  /* 0x00000001170d4824 */ /* 0x000fe200078e0204 */
[----:B------:R-:W-:Y:S02]  /*1510*/  LEA R5, R116, 0xffffff80, 0x7 ;  /* 0xffffff8074057811 */ /* 0x000fe400078e38ff */
[----:B------:R-:W-:Y:S01]  /*1520*/  @P4 MOV R12, R22 ;  /* 0x00000016000c4202 */ /* 0x000fe20000000f00 */
[----:B------:R-:W-:Y:S01]  /*1530*/  @!P4 IMAD R0, R197, R14, RZ ;  /* 0x0000000ec500c224 */ /* 0x000fe200078e02ff */
[----:B------:R-:W-:Y:S01]  /*1540*/  @!P4 SHF.R.S32.HI R7, RZ, 0x1f, R14 ;  /* 0x0000001fff07c819 */ /* 0x000fe2000001140e */
[----:B------:R-:W-:Y:S02]  /*1550*/  @P2 VIADD R11, R11, 0x1 ;  /* 0x000000010b0b2836 */ /* 0x000fe40000000000 */
[----:B------:R-:W-:-:S03]  /*1560*/  IMAD.WIDE.U32 R22, R194, R5, R12 ;  /* 0x00000005c2167225 */ /* 0x000fc600078e000c */
[----:B------:R-:W-:Y:S01]  /*1570*/  @!P1 IADD3 R11, PT, PT, -R11, RZ, RZ ;  /* 0x000000ff0b0b9210 */ /* 0x000fe20007ffe1ff */
[----:B------:R-:W-:Y:S02]  /*1580*/  IMAD R4, R195, R5, RZ ;  /* 0x00000005c3047224 */ /* 0x000fe400078e02ff */
[----:B------:R-:W-:Y:S02]  /*1590*/  @!P4 IMAD R0, R7, R196, R0 ;  /* 0x000000c40700c224 */ /* 0x000fe400078e0200 */
[----:B------:R-:W-:Y:S01]  /*15a0*/  @!P4 IMAD.WIDE.U32 R12, R196, R14, RZ ;  /* 0x0000000ec40cc225 */ /* 0x000fe200078e00ff */
[----:B------:R-:W-:Y:S02]  /*15b0*/  @!P0 LOP3.LUT R11, RZ, R6, RZ, 0x33, !PT ;  /* 0x00000006ff0b8212 */ /* 0x000fe400078e33ff */
[----:B------:R-:W-:Y:S02]  /*15c0*/  IADD3 R23, PT, PT, R23, R4, RZ ;  /* 0x0000000417177210 */ /* 0x000fe40007ffe0ff */
[----:B------:R-:W-:-:S02]  /*15d0*/  @!P4 IADD3 R25, PT, PT, R13, R0, RZ ;  /* 0x000000000d19c210 */ /* 0x000fc40007ffe0ff */
[----:B------:R-:W-:Y:S01]  /*15e0*/  @!P4 MOV R24, R12 ;  /* 0x0000000c0018c202 */ /* 0x000fe20000000f00 */
[----:B------:R-:W-:Y:S01]  /*15f0*/  @P4 IMAD.IADD R14, R14, 0x1, R15 ;  /* 0x000000010e0e4824 */ /* 0x000fe200078e020f */
[----:B------:R-:W-:Y:S01]  /*1600*/  @!P4 SHF.R.S32.HI R7, RZ, 0x1f, R10 ;  /* 0x0000001fff07c819 */ /* 0x000fe2000001140a */
[-C--:B----4-:R-:W-:Y:S01]  /*1610*/  @!P4 IMAD R0, R19, R10.reuse, RZ ;  /* 0x0000000a1300c224 */ /* 0x090fe200078e02ff */
[----:B------:R-:W-:Y:S01]  /*1620*/  SHF.R.S32.HI R4, RZ, 0x1f, R11 ;  /* 0x0000001fff047819 */ /* 0x000fe2000001140b */
[----:B------:R-:W-:Y:S02]  /*1630*/  IMAD R13, R21, R11, RZ ;  /* 0x0000000b150d7224 */ /* 0x000fe400078e02ff */
[----:B------:R-:W-:-:S04]  /*1640*/  @!P4 IMAD.WIDE.U32 R30, R18, R10, R24 ;  /* 0x0000000a121ec225 */ /* 0x000fc800078e0018 */
[----:B------:R-:W-:-:S04]  /*1650*/  IMAD.WIDE.U32 R22, R20, R11, R22 ;  /* 0x0000000b14167225 */ /* 0x000fc800078e0016 */
[----:B------:R-:W-:Y:S02]  /*1660*/  @!P4 IMAD R0, R18, R7, R0 ;  /* 0x000000071200c224 */ /* 0x000fe400078e0200 */
        /* <DEDUP_REMOVED lines=9> */
.L_x_1796:
[----:B------:R-:W-:Y:S05]  /*1700*/  BSYNC.RECONVERGENT B0 ;  /* 0x0000000000007941 */ /* 0x000fea0003800200 */
.L_x_1794:
        /* <DEDUP_REMOVED lines=22> */
[----:B------:R-:W1:-:S12]  /*1870*/  S2R R4, SR_CgaCtaId ;  /* 0x0000000000047919 */ /* 0x000e580000008800 */
[----:B------:R-:W-:-:S04]  /*1880*/  @!P2 IADD3 R8, PT, PT, R8, -R7, RZ ;  /* 0x800000070808a210 */ /* 0x000fc80007ffe0ff */
[----:B------:R-:W-:Y:S02]  /*1890*/  ISETP.GE.U32.AND P4, PT, R8, R7, PT ;  /* 0x000000070800720c */ /* 0x000fe40003f86070 */
[----:B------:R-:W-:Y:S01]  /*18a0*/  LOP3.LUT R7, R207, R6, RZ, 0x3c, !PT ;  /* 0x00000006cf077212 */ /* 0x000fe200078e3cff */
[----:B------:R-:W-:Y:S01]  /*18b0*/  @!P2 VIADD R19, R19, 0x1 ;  /* 0x000000011313a836 */ /* 0x000fe20000000000 */
[----:B------:R-:W-:Y:S02]  /*18c0*/  ISETP.NE.AND P2, PT, R6, RZ, PT ;  /* 0x000000ff0600720c */ /* 0x000fe40003f45270 */
[----:B------:R-:W-:Y:S01]  /*18d0*/  ISETP.GE.AND P1, PT, R7, RZ, PT ;  /* 0x000000ff0700720c */ /* 0x000fe20003f26270 */
[----:B------:R-:W-:-:S06]  /*18e0*/  IMAD R8, R15, R196, RZ ;  /* 0x000000c40f087224 */ /* 0x000fcc00078e02ff */
[----:B------:R-:W-:Y:S01]  /*18f0*/  @P4 VIADD R19, R19, 0x1 ;  /* 0x0000000113134836 */ /* 0x000fe20000000000 */
[----:B------:R-:W-:-:S03]  /*1900*/  SHF.L.U32 R211, R118, 0x3, RZ ;  /* 0x0000000376d37819 */ /* 0x000fc600000006ff */
[----:B------:R-:W-:Y:S01]  /*1910*/  IMAD.MOV.U32 R7, RZ, RZ, R19 ;  /* 0x000000ffff077224 */ /* 0x000fe200078e0013 */
[----:B------:R-:W-:Y:S01]  /*1920*/  MOV R19, 0x400 ;  /* 0x0000040000137802 */ /* 0x000fe20000000f00 */
[C---:B------:R-:W-:Y:S02]  /*1930*/  IMAD R15, R5.reuse, R197, R8 ;  /* 0x000000c5050f7224 */ /* 0x040fe400078e0208 */
[----:B------:R-:W-:Y:S01]  /*1940*/  @!P1 IMAD.MOV R7, RZ, RZ, -R7 ;  /* 0x000000ffff079224 */ /* 0x000fe200078e0a07 */
[----:B-1----:R-:W-:Y:S01]  /*1950*/  LEA R4, R4, R19, 0x18 ;  /* 0x0000001304047211 */ /* 0x002fe200078ec0ff */
[----:B------:R-:W-:Y:S01]  /*1960*/  IMAD.WIDE.U32 R18, R5, R196, RZ ;  /* 0x000000c405127225 */ /* 0x000fe200078e00ff */
[----:B------:R-:W-:Y:S02]  /*1970*/  @!P2 LOP3.LUT R7, RZ, R6, RZ, 0x33, !PT ;  /* 0x00000006ff07a212 */ /* 0x000fe400078e33ff */
[----:B------:R-:W-:Y:S01]  /*1980*/  LOP3.LUT R214, R211, 0x18, RZ, 0xc0, !PT ;  /* 0x00000018d3d67812 */ /* 0x000fe200078ec0ff */
[----:B------:R-:W-:Y:S01]  /*1990*/  IMAD.IADD R15, R19, 0x1, R15 ;  /* 0x00000001130f7824 */ /* 0x000fe200078e020f */
[----:B------:R-:W-:Y:S01]  /*19a0*/  SHF.R.S32.HI R5, RZ, 0x1f, R7 ;  /* 0x0000001fff057819 */ /* 0x000fe20000011407 */
[-C--:B------:R-:W-:Y:S01]  /*19b0*/  IMAD R6, R17, R7.reuse, RZ ;  /* 0x0000000711067224 */ /* 0x080fe200078e02ff */
[----:B------:R-:W-:Y:S01]  /*19c0*/  IADD3 R30, P2, P1, R18, R30, R214 ;  /* 0x0000001e121e7210 */ /* 0x000fe2000795e0d6 */
[----:B------:R-:W-:-:S03]  /*19d0*/  IMAD.WIDE.U32 R18, R16, R7, RZ ;  /* 0x0000000710127225 */ /* 0x000fc600078e00ff */
[----:B------:R-:W-:Y:S01]  /*19e0*/  IADD3.X R15, PT, PT, R15, R0, RZ, P2, P1 ;  /* 0x000000000f0f7210 */ /* 0x000fe200017e24ff */
[----:B------:R-:W-:Y:S02]  /*19f0*/  IMAD R6, R5, R16, R6 ;  /* 0x0000001005067224 */ /* 0x000fe400078e0206 */
[C---:B------:R-:W-:Y:S02]  /*1a00*/  IMAD.SHL.U32 R52, R118.reuse, 0x20, RZ ;  /* 0x0000002076347824 */ /* 0x040fe400078e00ff */
[----:B------:R-:W-:Y:S01]  /*1a10*/  IMAD.SHL.U32 R0, R118, 0x10, RZ ;  /* 0x0000001076007824 */ /* 0x000fe200078e00ff */
[----:B------:R-:W-:Y:S01]  /*1a20*/  SHF.R.U32.HI R53, RZ, 0x1, R118 ;  /* 0x00000001ff357819 */ /* 0x000fe20000011676 */
[----:B------:R-:W-:Y:S01]  /*1a30*/  IMAD.IADD R6, R19, 0x1, R6 ;  /* 0x0000000113067824 */ /* 0x000fe200078e0206 */
[----:B------:R-:W-:Y:S02]  /*1a40*/  LOP3.LUT R19, R211, 0xc0, RZ, 0xc0, !PT ;  /* 0x000000c0d3137812 */ /* 0x000fe400078ec0ff */
[----:B------:R-:W-:-:S02]  /*1a50*/  LOP3.LUT R5, R52, 0xc0, RZ, 0xc0, !PT ;  /* 0x000000c034057812 */ /* 0x000fc400078ec0ff */
[----:B------:R-:W-:Y:S02]  /*1a60*/  SHF.L.U32 R7, R118, 0x2, RZ ;  /* 0x0000000276077819 */ /* 0x000fe400000006ff */
[----:B------:R-:W-:Y:S02]  /*1a70*/  LOP3.LUT R17, R0, 0x100, RZ, 0xc0, !PT ;  /* 0x0000010000117812 */ /* 0x000fe400078ec0ff */
[----:B------:R-:W-:Y:S02]  /*1a80*/  IADD3 R30, P1, PT, R30, R18, RZ ;  /* 0x000000121e1e7210 */ /* 0x000fe40007f3e0ff */
[----:B------:R-:W-:Y:S02]  /*1a90*/  LOP3.LUT R16, R19, 0x18, R118, 0xf8, !PT ;  /* 0x0000001813107812 */ /* 0x000fe400078ef876 */
[----:B------:R-:W-:Y:S02]  /*1aa0*/  LOP3.LUT R18, R5, 0x8, R53, 0xf8, !PT ;  /* 0x0000000805127812 */ /* 0x000fe400078ef835 */
[----:B------:R-:W-:-:S02]  /*1ab0*/  LOP3.LUT R7, R7, 0x18, RZ, 0xc0, !PT ;  /* 0x0000001807077812 */ /* 0x000fc400078ec0ff */
[----:B------:R-:W-:Y:S02]  /*1ac0*/  LOP3.LUT R5, R5, 0x8, R118, 0xf8, !PT ;  /* 0x0000000805057812 */ /* 0x000fe400078ef876 */
[----:B------:R-:W-:Y:S02]  /*1ad0*/  LOP3.LUT R22, R17, 0x20, R52, 0xf8, !PT ;  /* 0x0000002011167812 */ /* 0x000fe400078ef834 */
[----:B------:R-:W-:Y:S01]  /*1ae0*/  LOP3.LUT R16, R16, 0x18, R211, 0x78, !PT ;  /* 0x0000001810107812 */ /* 0x000fe200078e78d3 */
[----:B------:R-:W-:Y:S01]  /*1af0*/  IMAD.X R31, R15, 0x1, R6, P1 ;  /* 0x000000010f1f7824 */ /* 0x000fe200008e0606 */
[----:B------:R-:W-:Y:S02]  /*1b00*/  LOP3.LUT R5, R22, R5, R7, 0xf6, !PT ;  /* 0x0000000516057212 */ /* 0x000fe400078ef607 */
[----:B------:R-:W-:Y:S02]  /*1b10*/  LOP3.LUT R7, R18, R7, RZ, 0x3c, !PT ;  /* 0x0000000712077212 */ /* 0x000fe400078e3cff */
[----:B------:R-:W-:-:S02]  /*1b20*/  IADD3 R18, P1, PT, R214, R14, RZ ;  /* 0x0000000ed6127210 */ /* 0x000fc40007f3e0ff */
[----:B------:R-:W-:-:S03]  /*1b30*/  LOP3.LUT R211, R16, 0x1f20, R211, 0xf8, !PT ;  /* 0x00001f2010d37812 */ /* 0x000fc600078ef8d3 */
[----:B------:R-:W-:Y:S01]  /*1b40*/  IMAD.X R19, RZ, RZ, R13, P1 ;  /* 0x000000ffff137224 */ /* 0x000fe200008e060d */
[----:B------:R-:W-:Y:S01]  /*1b50*/  SHF.R.U32.HI R222, RZ, 0x2, R118 ;  /* 0x00000002ffde7819 */ /* 0x000fe20000011676 */
[----:B------:R-:W-:-:S04]  /*1b60*/  IMAD.IADD R198, R117, 0x1, -R210 ;  /* 0x0000000175c67824 */ /* 0x000fc800078e0ad2 */
[----:B------:R-:W-:Y:S02]  /*1b70*/  IMAD R6, R195, R222, RZ ;  /* 0x000000dec3067224 */ /* 0x000fe400078e02ff */
[----:B------:R-:W-:-:S04]  /*1b80*/  IMAD.WIDE.U32 R18, R222, R194, R18 ;  /* 0x000000c2de127225 */ /* 0x000fc800078e0012 */
[----:B------:R-:W-:Y:S02]  /*1b90*/  IMAD R14, R197, R222, RZ ;  /* 0x000000dec50e7224 */ /* 0x000fe400078e02ff */
[----:B------:R-:W-:Y:S01]  /*1ba0*/  IMAD.WIDE.U32 R30, R222, R196, R30 ;  /* 0x000000c4de1e7225 */ /* 0x000fe200078e001e */
[----:B------:R-:W-:Y:S03]  /*1bb0*/  BSSY.RECONVERGENT B0, `(.L_x_1797) ;  /* 0x0000036000007945 */ /* 0x000fe60003800200 */
[----:B------:R-:W-:Y:S02]  /*1bc0*/  IMAD.IADD R203, R19, 0x1, R6 ;  /* 0x0000000113cb7824 */ /* 0x000fe400078e0206 */
[----:B------:R-:W-:Y:S02]  /*1bd0*/  IMAD.IADD R205, R31, 0x1, R14 ;  /* 0x000000011fcd7824 */ /* 0x000fe400078e020e */
[----:B------:R-:W-:Y:S01]  /*1be0*/  IMAD.MOV.U32 R223, RZ, RZ, RZ ;  /* 0x000000ffffdf7224 */ /* 0x000fe200078e00ff */
[C---:B------:R-:W-:Y:S01]  /*1bf0*/  LOP3.LUT R200, R214.reuse, 0x20, RZ, 0xfc, !PT ;  /* 0x00000020d6c87812 */ /* 0x040fe200078efcff */
        /* <DEDUP_REMOVED lines=48> */
.L_x_1799:
[----:B------:R3:W-:Y:S02]  /*1f00*/  STS.128 [R211+0x2000], RZ ;  /* 0x002000ffd3007388 */ /* 0x0007e40000000c00 */
.L_x_1798:
[----:B------:R-:W-:Y:S05]  /*1f10*/  BSYNC.RECONVERGENT B0 ;  /* 0x0000000000007941 */ /* 0x000fea0003800200 */
.L_x_1797:
[----:B-12---:R-:W-:Y:S01]  /*1f20*/  IADD3 R13, PT, PT, R222, 0x20, RZ ;  /* 0x00000020de0d7810 */ /* 0x006fe20007ffe0ff */
        /* <DEDUP_REMOVED lines=31> */
.L_x_1802:
[----:B------:R2:W-:Y:S02]  /*2120*/  STS.128 [R211+0x2800], RZ ;  /* 0x002800ffd3007388 */ /* 0x0005e40000000c00 */
.L_x_1801:
[----:B------:R-:W-:Y:S05]  /*2130*/  BSYNC.RECONVERGENT B0 ;  /* 0x0000000000007941 */ /* 0x000fea0003800200 */
.L_x_1800:
[----:B------:R-:W-:Y:S01]  /*2140*/  VIADD R164, R116, 0xffffffff ;  /* 0xffffffff74a47836 */ /* 0x000fe20000000000 */
[----:B------:R-:W-:Y:S04]  /*2150*/  BSSY.RECONVERGENT B0, `(.L_x_1803) ;  /* 0x000001b000007945 */ /* 0x000fe80003800200 */
[----:B------:R-:W-:-:S05]  /*2160*/  SHF.L.U32 R54, R164, 0x7, RZ ;  /* 0x00000007a4367819 */ /* 0x000fca00000006ff */
[----:B------:R-:W-:-:S05]  /*2170*/  IMAD.IADD R6, R55, 0x1, -R54 ;  /* 0x0000000137067824 */ /* 0x000fca00078e0a36 */
[----:B------:R-:W-:-:S13]  /*2180*/  ISETP.GE.AND P4, PT, R222, R6, PT ;  /* 0x00000006de00720c */ /* 0x000fda0003f86270 */
[----:B------:R-:W-:Y:S05]  /*2190*/  @P4 BRA `(.L_x_1804) ;  /* 0x0000000000584947 */ /* 0x000fea0003800000 */
[-C--:B-----5:R-:W-:Y:S02]  /*21a0*/  ISETP.GE.AND P1, PT, R214, R209.reuse, PT ;  /* 0x000000d1d600720c */ /* 0x0a0fe40003f26270 */
        /* <DEDUP_REMOVED lines=20> */
.L_x_1805:
[----:B------:R4:W-:Y:S02]  /*22f0*/  STS.128 [R211+0x7000], RZ ;  /* 0x007000ffd3007388 */ /* 0x0009e40000000c00 */
.L_x_1804:
[----:B------:R-:W-:Y:S05]  /*2300*/  BSYNC.RECONVERGENT B0 ;  /* 0x0000000000007941 */ /* 0x000fea0003800200 */
.L_x_1803:
[----:B------:R-:W-:Y:S01]  /*2310*/  ISETP.GE.AND P0, PT, R13, R6, PT ;  /* 0x000000060d00720c */ /* 0x000fe20003f06270 */
[----:B------:R-:W-:-:S12]  /*2320*/  BSSY.RECONVERGENT B0, `(.L_x_1806) ;  /* 0x000001a000007945 */ /* 0x000fd80003800200 */
[----:B------:R-:W-:Y:S05]  /*2330*/  @P0 BRA `(.L_x_1807) ;  /* 0x0000000000600947 */ /* 0x000fea0003800000 */
[----:B-1--4-:R-:W-:Y:S01]  /*2340*/  IMAD.SHL.U32 R8, R194, 0x20, RZ ;  /* 0x00000020c2087824 */ /* 0x012fe200078e00ff */
[-C--:B-----5:R-:W-:Y:S02]  /*2350*/  ISETP.GE.AND P1, PT, R214, R209.reuse, PT ;  /* 0x000000d1d600720c */ /* 0x0a0fe40003f26270 */
        /* <DEDUP_REMOVED lines=21> */
.L_x_1808:
[----:B------:R4:W-:Y:S02]  /*24b0*/  STS.128 [R211+0x7800], RZ ;  /* 0x007800ffd3007388 */ /* 0x0009e40000000c00 */
.L_x_1807:
[----:B------:R-:W-:Y:S05]  /*24c0*/  BSYNC.RECONVERGENT B0 ;  /* 0x0000000000007941 */ /* 0x000fea0003800200 */
.L_x_1806:
[----:B-1--45:R-:W-:Y:S01]  /*24d0*/  IADD3 R11, PT, PT, R222, 0x40, RZ ;  /* 0x00000040de0b7810 */ /* 0x032fe20007ffe0ff */
        /* <DEDUP_REMOVED lines=24> */
.L_x_1811:
[----:B------:R4:W-:Y:S02]  /*2660*/  STS.128 [R211+0x8000], RZ ;  /* 0x008000ffd3007388 */ /* 0x0009e40000000c00 */
.L_x_1810:
[----:B------:R-:W-:Y:S05]  /*2670*/  BSYNC.RECONVERGENT B0 ;  /* 0x0000000000007941 */ /* 0x000fea0003800200 */
.L_x_1809:
[----:B-1--4-:R-:W-:Y:S01]  /*2680*/  IADD3 R9, PT, PT, R222, 0x60, RZ ;  /* 0x00000060de097810 */ /* 0x012fe20007ffe0ff */
[----:B------:R-:W-:Y:S03]  /*2690*/  BSSY.RECONVERGENT B0, `(.L_x_1812) ;  /* 0x0000018000007945 */ /* 0x000fe60003800200 */
[----:B------:R-:W-:-:S13]  /*26a0*/  ISETP.GE.AND P0, PT, R9, R6, PT ;  /* 0x000000060900720c */ /* 0x000fda0003f06270 */
[----:B------:R-:W-:Y:S05]  /*26b0*/  @P0 BRA `(.L_x_1813) ;  /* 0x0000000000540947 */ /* 0x000fea0003800000 */
[-C--:B------:R-:W-:Y:S01]  /*26c0*/  ISETP.GE.AND P2, PT, R214, R209.reuse, PT ;  /* 0x000000d1d600720c */ /* 0x080fe20003f46270 */
[----:B------:R-:W-:Y:S01]  /*26d0*/  IMAD R8, R195, 0xc0, RZ ;  /* 0x000000c0c3087824 */ /* 0x000fe200078e02ff */
[-C--:B------:R-:W-:Y:S01]  /*26e0*/  ISETP.GE.AND P1, PT, R200, R209.reuse, PT ;  /* 0x000000d1c800720c */ /* 0x080fe20003f26270 */
[----:B------:R-:W-:Y:S01]  /*26f0*/  IMAD.WIDE.U32 R14, R194, 0xc0, R202 ;  /* 0x000000c0c20e7825 */ /* 0x000fe200078e00ca */
        /* <DEDUP_REMOVED lines=17> */
.L_x_1813:
[----:B------:R-:W-:Y:S05]  /*2810*/  BSYNC.RECONVERGENT B0 ;  /* 0x0000000000007941 */ /* 0x000fea0003800200 */
.L_x_1812:
        /* <DEDUP_REMOVED lines=29> */
.L_x_1816:
[----:B------:R1:W-:Y:S01]  /*29f0*/  STS.128 [R211+0xd000], RZ ;  /* 0x00d000ffd3007388 */ /* 0x0003e20000000c00 */
[----:B------:R-:W-:Y:S05]  /*2a00*/  BRA `(.L_x_1817) ;  /* 0x00000000000c7947 */ /* 0x000fea0003800000 */
.L_x_1815:
[----:B------:R1:W-:Y:S04]  /*2a10*/  STS.128 [R211+0x9000], RZ ;  /* 0x009000ffd3007388 */ /* 0x0003e80000000c00 */
[----:B------:R1:W-:Y:S04]  /*2a20*/  STS.128 [R211+0xb000], RZ ;  /* 0x00b000ffd3007388 */ /* 0x0003e80000000c00 */
[----:B------:R1:W-:Y:S02]  /*2a30*/  STS.128 [R211+0xd000], RZ ;  /* 0x00d000ffd3007388 */ /* 0x0003e40000000c00 */
.L_x_1817:
[----:B------:R-:W-:Y:S05]  /*2a40*/  BSYNC.RECONVERGENT B0 ;  /* 0x0000000000007941 */ /* 0x000fea0003800200 */
.L_x_1814:
        /* <DEDUP_REMOVED lines=29> */
.L_x_1820:
[----:B------:R1:W-:Y:S02]  /*2c20*/  STS.128 [R211+0xd800], RZ ;  /* 0x00d800ffd3007388 */ /* 0x0003e40000000c00 */
.L_x_1819:
[----:B------:R-:W-:Y:S05]  /*2c30*/  BSYNC.RECONVERGENT B0 ;  /* 0x0000000000007941 */ /* 0x000fea0003800200 */
.L_x_1818:
        /* <DEDUP_REMOVED lines=27> */
.L_x_1823:
[----:B------:R1:W-:Y:S02]  /*2df0*/  STS.128 [R211+0xe000], RZ ;  /* 0x00e000ffd3007388 */ /* 0x0003e40000000c00 */
.L_x_1822:
[----:B------:R-:W-:Y:S05]  /*2e00*/  BSYNC.RECONVERGENT B0 ;  /* 0x0000000000007941 */ /* 0x000fea0003800200 */
.L_x_1821:
[----:B------:R-:W-:Y:S01]  /*2e10*/  ISETP.GE.AND P0, PT, R9, R6, PT ;  /* 0x000000060900720c */ /* 0x000fe20003f06270 */
[----:B------:R-:W-:Y:S01]  /*2e20*/  IMAD.MOV.U32 R6, RZ, RZ, 0x10 ;  /* 0x00000010ff067424 */ /* 0x000fe200078e00ff */
[----:B------:R-:W-:Y:S01]  /*2e30*/  LOP3.LUT R9, R0, 0x3e00, RZ, 0xc0, !PT ;  /* 0x00003e0000097812 */ /* 0x000fe200078ec0ff */
[----:B------:R-:W-:Y:S01]  /*2e40*/  BSSY.RECONVERGENT B0, `(.L_x_1824) ;  /* 0x0000022000007945 */ /* 0x000fe20003800200 */
        /* <DEDUP_REMOVED lines=32> */
.L_x_1826:
[----:B------:R1:W-:Y:S02]  /*3050*/  STS.128 [R211+0xe800], RZ ;  /* 0x00e800ffd3007388 */ /* 0x0003e40000000c00 */
.L_x_1825:
[----:B------:R-:W-:Y:S05]  /*3060*/  BSYNC.RECONVERGENT B0 ;  /* 0x0000000000007941 */ /* 0x000fea0003800200 */
.L_x_1824:
[----:B------:R-:W2:Y:S01]  /*3070*/  LD.E R0, desc[UR4][R2.64+0x18c] ;  /* 0x00018c0402007980 */ /* 0x000ea2000c101900 */
[----:B------:R-:W-:Y:S01]  /*3080*/  IMAD R193, R193, 0x2, R4 ;  /* 0x00000002c1c17824 */ /* 0x000fe200078e0204 */
[----:B-----5:R-:W-:Y:S01]  /*3090*/  IADD3 R134, PT, PT, R55, -R117, -R134 ;  /* 0x8000007537867210 */ /* 0x020fe20007ffe886 */
[----:B------:R-:W-:Y:S01]  /*30a0*/  IMAD R192, R5, 0x2, R4 ;  /* 0x0000000205c07824 */ /* 0x000fe200078e0204 */
[----:B------:R-:W-:Y:S01]  /*30b0*/  IADD3 R132, PT, PT, R132, R55, -R117 ;  /* 0x0000003784847210 */ /* 0x000fe20007ffe875 */
[C---:B------:R-:W-:Y:S01]  /*30c0*/  IMAD R119, R6.reuse, 0x2, R193 ;  /* 0x0000000206777824 */ /* 0x040fe200078e02c1 */
[----:B------:R-:W-:Y:S01]  /*30d0*/  LDSM.16.M88.4 R32, [R193] ;  /* 0x00000000c120783b */ /* 0x000fe20000000200 */
[----:B------:R-:W-:Y:S01]  /*30e0*/  IMAD R5, R6, 0x2, R192 ;  /* 0x0000000206057824 */ /* 0x000fe200078e02c0 */
[----:B------:R-:W-:Y:S02]  /*30f0*/  BSSY.RECONVERGENT B1, `(.L_x_1827) ;  /* 0x00002dc000017945 */ /* 0x000fe40003800200 */
[----:B------:R-:W3:Y:S04]  /*3100*/  LDSM.16.M88.4 R68, [R192+0x3c00] ;  /* 0x003c0000c044783b */ /* 0x000ee80000000200 */
[----:B------:R-:W-:Y:S04]  /*3110*/  LDSM.16.M88.4 R16, [R119] ;  /* 0x000000007710783b */ /* 0x000fe80000000200 */
[----:B------:R-:W-:Y:S04]  /*3120*/  LDSM.16.M88.4 R20, [R5+0x3c00] ;  /* 0x003c00000514783b */ /* 0x000fe80000000200 */
[----:B-1----:R-:W1:Y:S04]  /*3130*/  LDSM.16.M88.4 R8, [R192+0x3000] ;  /* 0x00300000c008783b */ /* 0x002e680000000200 */
[----:B------:R-:W4:Y:S04]  /*3140*/  LDSM.16.M88.4 R84, [R192+0x3400] ;  /* 0x00340000c054783b */ /* 0x000f280000000200 */
[----:B------:R-:W4:Y:S04]  /*3150*/  LDSM.16.M88.4 R76, [R192+0x3800] ;  /* 0x00380000c04c783b */ /* 0x000f280000000200 */
[----:B------:R-:W4:Y:S04]  /*3160*/  LDSM.16.M88.4 R60, [R192+0x4000] ;  /* 0x00400000c03c783b */ /* 0x000f280000000200 */
[----:B------:R-:W4:Y:S04]  /*3170*/  LDSM.16.M88.4 R48, [R192+0x4400] ;  /* 0x00440000c030783b */ /* 0x000f280000000200 */
[----:B------:R-:W4:Y:S04]  /*3180*/  LDSM.16.M88.4 R40, [R192+0x4800] ;  /* 0x00480000c028783b */ /* 0x000f280000000200 */
[----:B------:R-:W4:Y:S01]  /*3190*/  LDSM.16.M88.4 R108, [R192+0x4c00] ;  /* 0x004c0000c06c783b */ /* 0x000f220000000200 */
[C---:B---3--:R-:W-:Y:S03]  /*31a0*/  HMMA.16816.F32.BF16 R72, R32.reuse, R68, RZ ;  /* 0x000000442048723c */ /* 0x048fe600000418ff */
[----:B------:R-:W3:Y:S04]  /*31b0*/  LDSM.16.M88.4 R104, [R5+0x3000] ;  /* 0x003000000568783b */ /* 0x000ee80000000200 */
[----:B------:R-:W3:Y:S01]  /*31c0*/  LDSM.16.M88.4 R100, [R5+0x3400] ;  /* 0x003400000564783b */ /* 0x000ee20000000200 */
[C---:B------:R-:W-:Y:S03]  /*31d0*/  HMMA.16816.F32.BF16 R68, R32.reuse, R70, RZ ;  /* 0x000000462044723c */ /* 0x040fe600000418ff */
[----:B------:R-:W3:Y:S04]  /*31e0*/  LDSM.16.M88.4 R96, [R5+0x3800] ;  /* 0x003800000560783b */ /* 0x000ee80000000200 */
[----:B------:R-:W3:Y:S01]  /*31f0*/  LDSM.16.M88.4 R92, [R5+0x4000] ;  /* 0x00400000055c783b */ /* 0x000ee20000000200 */
[----:B-1----:R-:W-:Y:S03]  /*3200*/  HMMA.16816.F32.BF16 R12, R32, R8, RZ ;  /* 0x00000008200c723c */ /* 0x002fe600000418ff */
[----:B------:R-:W1:Y:S04]  /*3210*/  LDSM.16.M88.4 R28, [R5+0x4400] ;  /* 0x00440000051c783b */ /* 0x000e680000000200 */
[----:B------:R-:W1:Y:S01]  /*3220*/  LDSM.16.M88.4 R24, [R5+0x4800] ;  /* 0x004800000518783b */ /* 0x000e620000000200 */
[C---:B------:R-:W-:Y:S03]  /*3230*/  HMMA.16816.F32.BF16 R72, R16.reuse, R20, R72 ;  /* 0x000000141048723c */ /* 0x040fe60000041848 */
[----:B------:R-:W-:Y:S04]  /*3240*/  LDSM.16.M88.4 R124, [R193+0x1000] ;  /* 0x00100000c17c783b */ /* 0x000fe80000000200 */
[----:B------:R-:W-:Y:S01]  /*3250*/  LDSM.16.M88.4 R112, [R192+0x5800] ;  /* 0x00580000c070783b */ /* 0x000fe20000000200 */
[----:B------:R-:W-:Y:S03]  /*3260*/  HMMA.16816.F32.BF16 R68, R16, R22, R68 ;  /* 0x000000161044723c */ /* 0x000fe60000041844 */
[----:B------:R-:W1:Y:S04]  /*3270*/  LDSM.16.M88.4 R20, [R5+0x4c00] ;  /* 0x004c00000514783b */ /* 0x000e680000000200 */
[----:B------:R-:W1:Y:S01]  /*3280*/  LDSM.16.M88.4 R120, [R192+0x5400] ;  /* 0x00540000c078783b */ /* 0x000e620000000200 */
[C---:B----4-:R-:W-:Y:S03]  /*3290*/  HMMA.16816.F32.BF16 R88, R32.reuse, R84, RZ ;  /* 0x000000542058723c */ /* 0x050fe600000418ff */
[----:B------:R-:W-:Y:S04]  /*32a0*/  LDSM.16.M88.4 R128, [R192+0x5000] ;  /* 0x00500000c080783b */ /* 0x000fe80000000200 */
[----:B------:R-:W0:Y:S01]  /*32b0*/  LDGDEPBAR ;  /* 0x00000000000079af */ /* 0x000e220000000000 */
        /* <DEDUP_REMOVED lines=13> */
[C---:B---3--:R-:W-:Y:S08]  /*3390*/  HMMA.16816.F32.BF16 R12, R16.reuse, R104, R12 ;  /* 0x00000068100c723c */ /* 0x048ff0000004180c */
[C---:B------:R-:W-:Y:S01]  /*33a0*/  HMMA.16816.F32.BF16 R8, R16.reuse, R106, R8 ;  /* 0x0000006a1008723c */ /* 0x040fe20000041808 */
[----:B------:R-:W-:Y:S07]  /*33b0*/  LDSM.16.M88.4 R104, [R192+0x6000] ;  /* 0x00600000c068783b */ /* 0x000fee0000000200 */
[C---:B------:R-:W-:Y:S08]  /*33c0*/  HMMA.16816.F32.BF16 R88, R16.reuse, R100, R88 ;  /* 0x000000641058723c */ /* 0x040ff00000041858 */
[C---:B------:R-:W-:Y:S01]  /*33d0*/  HMMA.16816.F32.BF16 R84, R16.reuse, R102, R84 ;  /* 0x000000661054723c */ /* 0x040fe20000041854 */
[----:B------:R-:W-:Y:S07]  /*33e0*/  LDSM.16.M88.4 R100, [R192+0x6400] ;  /* 0x00640000c064783b */ /* 0x000fee0000000200 */
[C---:B------:R-:W-:Y:S08]  /*33f0*/  HMMA.16816.F32.BF16 R80, R16.reuse, R96, R80 ;  /* 0x000000601050723c */ /* 0x040ff00000041850 */
[C---:B------:R-:W-:Y:S01]  /*3400*/  HMMA.16816.F32.BF16 R76, R16.reuse, R98, R76 ;  /* 0x00000062104c723c */ /* 0x040fe2000004184c */
[----:B------:R-:W3:Y:S07]  /*3410*/  LDSM.16.M88.4 R96, [R192+0x6800] ;  /* 0x00680000c060783b */ /* 0x000eee0000000200 */
[C---:B------:R-:W-:Y:S08]  /*3420*/  HMMA.16816.F32.BF16 R64, R16.reuse, R92, R64 ;  /* 0x0000005c1040723c */ /* 0x040ff00000041840 */
[C---:B------:R-:W-:Y:S01]  /*3430*/  HMMA.16816.F32.BF16 R60, R16.reuse, R94, R60 ;  /* 0x0000005e103c723c */ /* 0x040fe2000004183c */
[----:B------:R-:W-:Y:S07]  /*3440*/  LDSM.16.M88.4 R92, [R192+0x6c00] ;  /* 0x006c0000c05c783b */ /* 0x000fee0000000200 */
[C---:B-1----:R-:W-:Y:S08]  /*3450*/  HMMA.16816.F32.BF16 R56, R16.reuse, R28, R56 ;  /* 0x0000001c1038723c */ /* 0x042ff00000041838 */
[C---:B------:R-:W-:Y:S01]  /*3460*/  HMMA.16816.F32.BF16 R48, R16.reuse, R30, R48 ;  /* 0x0000001e1030723c */ /* 0x040fe20000041830 */
[----:B------:R-:W-:Y:S07]  /*3470*/  LDSM.16.M88.4 R28, [R119+0x1000] ;  /* 0x00100000771c783b */ /* 0x000fee0000000200 */
[C---:B------:R-:W-:Y:S08]  /*3480*/  HMMA.16816.F32.BF16 R44, R16.reuse, R24, R44 ;  /* 0x00000018102c723c */ /* 0x040ff0000004182c */
[C---:B------:R-:W-:Y:S01]  /*3490*/  HMMA.16816.F32.BF16 R40, R16.reuse, R26, R40 ;  /* 0x0000001a1028723c */ /* 0x040fe20000041828 */
[----:B------:R-:W-:Y:S07]  /*34a0*/  LDSM.16.M88.4 R24, [R5+0x5000] ;  /* 0x005000000518783b */ /* 0x000fee0000000200 */
[C---:B------:R-:W-:Y:S08]  /*34b0*/  HMMA.16816.F32.BF16 R36, R16.reuse, R20, R36 ;  /* 0x000000141024723c */ /* 0x040ff00000041824 */
[----:B------:R-:W-:Y:S01]  /*34c0*/  HMMA.16816.F32.BF16 R32, R16, R22, R32 ;  /* 0x000000161020723c */ /* 0x000fe20000041820 */
[----:B------:R-:W1:Y:S04]  /*34d0*/  LDSM.16.M88.4 R16, [R5+0x5800] ;  /* 0x005800000510783b */ /* 0x000e680000000200 */
[----:B------:R-:W2:Y:S03]  /*34e0*/  LDSM.16.M88.4 R20, [R5+0x5400] ;  /* 0x005400000514783b */ /* 0x000ea60000000200 */
[C---:B------:R-:W-:Y:S08]  /*34f0*/  HMMA.16816.F32.BF16 R80, R124.reuse, R112, R80 ;  /* 0x000000707c50723c */ /* 0x040ff00000041850 */
[C---:B------:R-:W-:Y:S01]  /*3500*/  HMMA.16816.F32.BF16 R76, R124.reuse, R114, R76 ;  /* 0x000000727c4c723c */ /* 0x040fe2000004184c */
[----:B------:R-:W2:Y:S07]  /*3510*/  LDSM.16.M88.4 R112, [R5+0x5c00] ;  /* 0x005c00000570783b */ /* 0x000eae0000000200 */
[C---:B------:R-:W-:Y:S08]  /*3520*/  HMMA.16816.F32.BF16 R88, R124.reuse, R120, R88 ;  /* 0x000000787c58723c */ /* 0x040ff00000041858 */
[C---:B------:R-:W-:Y:S01]  /*3530*/  HMMA.16816.F32.BF16 R84, R124.reuse, R122, R84 ;  /* 0x0000007a7c54723c */ /* 0x040fe20000041854 */
[----:B------:R-:W-:Y:S07]  /*3540*/  LDSM.16.M88.4 R120, [R5+0x6800] ;  /* 0x006800000578783b */ /* 0x000fee0000000200 */
[C---:B----4-:R-:W-:Y:S08]  /*3550*/  HMMA.16816.F32.BF16 R72, R124.reuse, R108, R72 ;  /* 0x0000006c7c48723c */ /* 0x050ff00000041848 */
[C---:B------:R-:W-:Y:S01]  /*3560*/  HMMA.16816.F32.BF16 R68, R124.reuse, R110, R68 ;  /* 0x0000006e7c44723c */ /* 0x040fe20000041844 */
[----:B------:R-:W4:Y:S07]  /*3570*/  LDSM.16.M88.4 R108, [R5+0x6000] ;  /* 0x00600000056c783b */ /* 0x000f2e0000000200 */
[C---:B---3--:R-:W-:Y:S08]  /*3580*/  HMMA.16816.F32.BF16 R44, R124.reuse, R96, R44 ;  /* 0x000000607c2c723c */ /* 0x048ff0000004182c */
[----:B------:R-:W-:Y:S01]  /*3590*/  HMMA.16816.F32.BF16 R40, R124, R98, R40 ;  /* 0x000000627c28723c */ /* 0x000fe20000041828 */
[----:B------:R-:W-:Y:S07]  /*35a0*/  LDSM.16.M88.4 R96, [R193+0x2000] ;  /* 0x00200000c160783b */ /* 0x000fee0000000200 */
[C---:B-1----:R-:W-:Y:S08]  /*35b0*/  HMMA.16816.F32.BF16 R80, R28.reuse, R16, R80 ;  /* 0x000000101c50723c */ /* 0x042ff00000041850 */
[----:B------:R-:W-:Y:S01]  /*35c0*/  HMMA.16816.F32.BF16 R76, R28, R18, R76 ;  /* 0x000000121c4c723c */ /* 0x000fe2000004184c */
[----:B------:R-:W1:Y:S07]  /*35d0*/  LDSM.16.M88.4 R16, [R192+0x7c00] ;  /* 0x007c0000c010783b */ /* 0x000e6e0000000200 */
[C---:B------:R-:W-:Y:S08]  /*35e0*/  HMMA.16816.F32.BF16 R12, R124.reuse, R128, R12 ;  /* 0x000000807c0c723c */ /* 0x040ff0000004180c */
[----:B------:R-:W-:Y:S08]  /*35f0*/  HMMA.16816.F32.BF16 R8, R124, R130, R8 ;  /* 0x000000827c08723c */ /* 0x000ff00000041808 */
[C---:B--2---:R-:W-:Y:S08]  /*3600*/  HMMA.16816.F32.BF16 R88, R28.reuse, R20, R88 ;  /* 0x000000141c58723c */ /* 0x044ff00000041858 */
[----:B------:R-:W-:Y:S01]  /*3610*/  HMMA.16816.F32.BF16 R84, R28, R22, R84 ;  /* 0x000000161c54723c */ /* 0x000fe20000041854 */
[----:B------:R-:W2:Y:S07]  /*3620*/  LDSM.16.M88.4 R20, [R192+0x7800] ;  /* 0x00780000c014783b */ /* 0x000eae0000000200 */
[C---:B------:R-:W-:Y:S08]  /*3630*/  HMMA.16816.F32.BF16 R64, R124.reuse, R104, R64 ;  /* 0x000000687c40723c */ /* 0x040ff00000041840 */
[C---:B------:R-:W-:Y:S01]  /*3640*/  HMMA.16816.F32.BF16 R60, R124.reuse, R106, R60 ;  /* 0x0000006a7c3c723c */ /* 0x040fe2000004183c */
[----:B------:R-:W3:Y:S07]  /*3650*/  LDSM.16.M88.4 R104, [R5+0x6400] ;  /* 0x006400000568783b */ /* 0x000eee0000000200 */
[C---:B------:R-:W-:Y:S08]  /*3660*/  HMMA.16816.F32.BF16 R56, R124.reuse, R100, R56 ;  /* 0x000000647c38723c */ /* 0x040ff00000041838 */
[----:B------:R-:W-:Y:S01]  /*3670*/  HMMA.16816.F32.BF16 R48, R124, R102, R48 ;  /* 0x000000667c30723c */ /* 0x000fe20000041830 */
[----:B------:R-:W3:Y:S07]  /*3680*/  LDSM.16.M88.4 R100, [R5+0x6c00] ;  /* 0x006c00000564783b */ /* 0x000eee0000000200 */
[C---:B------:R-:W-:Y:S08]  /*3690*/  HMMA.16816.F32.BF16 R12, R28.reuse, R24, R12 ;  /* 0x000000181c0c723c */ /* 0x040ff0000004180c */
[C---:B------:R-:W-:Y:S01]  /*36a0*/  HMMA.16816.F32.BF16 R8, R28.reuse, R26, R8 ;  /* 0x0000001a1c08723c */ /* 0x040fe20000041808 */
[----:B------:R-:W3:Y:S07]  /*36b0*/  LDSM.16.M88.4 R24, [R192+0x7400] ;  /* 0x00740000c018783b */ /* 0x000eee0000000200 */
[C---:B------:R-:W-:Y:S08]  /*36c0*/  HMMA.16816.F32.BF16 R72, R28.reuse, R112, R72 ;  /* 0x000000701c48723c */ /* 0x040ff00000041848 */
[C---:B------:R-:W-:Y:S01]  /*36d0*/  HMMA.16816.F32.BF16 R68, R28.reuse, R114, R68 ;  /* 0x000000721c44723c */ /* 0x040fe20000041844 */
[----:B------:R-:W-:Y:S07]  /*36e0*/  LDSM.16.M88.4 R112, [R192+0x8000] ;  /* 0x00800000c070783b */ /* 0x000fee0000000200 */
[C---:B----4-:R-:W-:Y:S08]  /*36f0*/  HMMA.16816.F32.BF16 R64, R28.reuse, R108, R64 ;  /* 0x0000006c1c40723c */ /* 0x050ff00000041840 */
[----:B------:R-:W-:Y:S08]  /*3700*/  HMMA.16816.F32.BF16 R60, R28, R110, R60 ;  /* 0x0000006e1c3c723c */ /* 0x000ff0000004183c */
[C---:B------:R-:W-:Y:S08]  /*3710*/  HMMA.16816.F32.BF16 R36, R124.reuse, R92, R36 ;  /* 0x0000005c7c24723c */ /* 0x040ff00000041824 */
[----:B------:R-:W-:Y:S01]  /*3720*/  HMMA.16816.F32.BF16 R32, R124, R94, R32 ;  /* 0x0000005e7c20723c */ /* 0x000fe20000041820 */
[----:B------:R-:W4:Y:S07]  /*3730*/  LDSM.16.M88.4 R92, [R192+0x7000] ;  /* 0x00700000c05c783b */ /* 0x000f2e0000000200 */
        /* <DEDUP_REMOVED lines=8> */
[C---:B---3--:R-:W-:Y:S08]  /*37c0*/  HMMA.16816.F32.BF16 R56, R28.reuse, R104, R56 ;  /* 0x000000681c38723c */ /* 0x048ff00000041838 */
[C---:B------:R-:W-:Y:S01]  /*37d0*/  HMMA.16816.F32.BF16 R48, R28.reuse, R106, R48 ;  /* 0x0000006a1c30723c */ /* 0x040fe20000041830 */
[----:B------:R-:W-:Y:S07]  /*37e0*/  LDSM.16.M88.4 R104, [R5+0x7000] ;  /* 0x007000000568783b */ /* 0x000fee0000000200 */
[C---:B------:R-:W-:Y:S01]  /*37f0*/  HMMA.16816.F32.BF16 R40, R28.reuse, R122, R40 ;  /* 0x0000007a1c28723c */ /* 0x040fe20000041828 */
[----:B------:R-:W-:Y:S07]  /*3800*/  LDSM.16.M88.4 R120, [R192+0x8400] ;  /* 0x00840000c078783b */ /* 0x000fee0000000200 */
[C---:B------:R-:W-:Y:S08]  /*3810*/  HMMA.16816.F32.BF16 R36, R28.reuse, R100, R36 ;  /* 0x000000641c24723c */ /* 0x040ff00000041824 */
[----:B------:R-:W-:Y:S01]  /*3820*/  HMMA.16816.F32.BF16 R32, R28, R102, R32 ;  /* 0x000000661c20723c */ /* 0x000fe20000041820 */
[----:B------:R-:W3:Y:S07]  /*3830*/  LDSM.16.M88.4 R28, [R5+0x7800] ;  /* 0x00780000051c783b */ /* 0x000eee0000000200 */
[C---:B------:R-:W-:Y:S08]  /*3840*/  HMMA.16816.F32.BF16 R88, R96.reuse, R24, R88 ;  /* 0x000000186058723c */ /* 0x040ff00000041858 */
[C---:B------:R-:W-:Y:S01]  /*3850*/  HMMA.16816.F32.BF16 R84, R96.reuse, R26, R84 ;  /* 0x0000001a6054723c */ /* 0x040fe20000041854 */
[----:B------:R-:W3:Y:S07]  /*3860*/  LDSM.16.M88.4 R24, [R192+0x8c00] ;  /* 0x008c0000c018783b */ /* 0x000eee0000000200 */
[----:B----4-:R-:W-:Y:S08]  /*3870*/  HMMA.16816.F32.BF16 R12, R96, R92, R12 ;  /* 0x0000005c600c723c */ /* 0x010ff0000004180c */
[C---:B-1----:R-:W-:Y:S08]  /*3880*/  HMMA.16816.F32.BF16 R88, R44.reuse, R16, R88 ;  /* 0x000000102c58723c */ /* 0x042ff00000041858 */
[----:B------:R-:W-:Y:S01]  /*3890*/  HMMA.16816.F32.BF16 R84, R44, R18, R84 ;  /* 0x000000122c54723c */ /* 0x000fe20000041854 */
[----:B------:R-:W1:Y:S07]  /*38a0*/  LDSM.16.M88.4 R16, [R5+0x8000] ;  /* 0x008000000510783b */ /* 0x000e6e0000000200 */
[----:B------:R-:W-:Y:S01]  /*38b0*/  HMMA.16816.F32.BF16 R8, R96, R94, R8 ;  /* 0x0000005e6008723c */ /* 0x000fe20000041808 */
[----:B------:R-:W4:Y:S02]  /*38c0*/  LDSM.16.M88.4 R92, [R5+0x7c00] ;  /* 0x007c0000055c783b */ /* 0x000f240000000200 */
[-C--:B------:R-:W-:Y:S01]  /*38d0*/  FMUL.FTZ R88, R88, R0.reuse ;  /* 0x0000000058587220 */ /* 0x080fe20000410000 */
[-C--:B------:R-:W-:Y:S01]  /*38e0*/  FMUL.FTZ R89, R89, R0.reuse ;  /* 0x0000000059597220 */ /* 0x080fe20000410000 */
[----:B------:R-:W-:-:S03]  /*38f0*/  FMUL.FTZ R90, R90, R0 ;  /* 0x000000005a5a7220 */ /* 0x000fc60000410000 */
[----:B--2---:R-:W-:Y:S01]  /*3900*/  HMMA.16816.F32.BF16 R108, R96, R20, R108 ;  /* 0x00000014606c723c */ /* 0x004fe2000004186c */
[----:B------:R-:W-:Y:S02]  /*3910*/  MUFU.TANH R88, R88 ;  /* 0x0000005800587308 */ /* 0x000fe40000002400 */
[-C--:B------:R-:W-:Y:S01]  /*3920*/  FMUL.FTZ R85, R85, R0.reuse ;  /* 0x0000000055557220 */ /* 0x080fe20000410000 */
[----:B------:R-:W-:-:S04]  /*3930*/  FMUL.FTZ R84, R84, R0 ;  /* 0x0000000054547220 */ /* 0x000fc80000410000 */
[----:B------:R-:W-:Y:S01]  /*3940*/  HMMA.16816.F32.BF16 R40, R96, R22, R40 ;  /* 0x000000166028723c */ /* 0x000fe20000041828 */
[----:B------:R-:W2:Y:S01]  /*3950*/  LDSM.16.M88.4 R20, [R5+0x8400] ;  /* 0x008400000514783b */ /* 0x000ea20000000200 */
[----:B------:R-:W-:Y:S06]  /*3960*/  MUFU.TANH R85, R85 ;  /* 0x0000005500557308 */ /* 0x000fec0000002400 */
[C---:B---3--:R-:W-:Y:S02]  /*3970*/  HMMA.16816.F32.BF16 R80, R44.reuse, R28, R80 ;  /* 0x0000001c2c50723c */ /* 0x048fe40000041850 */
[----:B------:R-:W-:Y:S06]  /*3980*/  MUFU.TANH R89, R89 ;  /* 0x0000005900597308 */ /* 0x000fec0000002400 */
[----:B------:R-:W-:Y:S01]  /*3990*/  HMMA.16816.F32.BF16 R76, R44, R30, R76 ;  /* 0x0000001e2c4c723c */ /* 0x000fe2000004184c */
[----:B------:R-:W3:Y:S01]  /*39a0*/  LDSM.16.M88.4 R28, [R5+0x8c00] ;  /* 0x008c0000051c783b */ /* 0x000ee20000000200 */
[----:B------:R-:W-:Y:S06]  /*39b0*/  MUFU.TANH R84, R84 ;  /* 0x0000005400547308 */ /* 0x000fec0000002400 */
[----:B------:R-:W-:Y:S03]  /*39c0*/  HMMA.16816.F32.BF16 R60, R96, R114, R60 ;  /* 0x00000072603c723c */ /* 0x000fe6000004183c */
[-C--:B------:R-:W-:Y:S01]  /*39d0*/  FMUL.FTZ R80, R80, R0.reuse ;  /* 0x0000000050507220 */ /* 0x080fe20000410000 */
[-C--:B------:R-:W-:Y:S01]  /*39e0*/  FMUL.FTZ R81, R81, R0.reuse ;  /* 0x0000000051517220 */ /* 0x080fe20000410000 */
[----:B------:R-:W-:-:S03]  /*39f0*/  FMUL.FTZ R82, R82, R0 ;  /* 0x0000000052527220 */ /* 0x000fc60000410000 */
[----:B------:R-:W-:Y:S01]  /*3a00*/  HMMA.16816.F32.BF16 R36, R96, R24, R36 ;  /* 0x000000186024723c */ /* 0x000fe20000041824 */
[----:B------:R-:W-:Y:S02]  /*3a10*/  MUFU.TANH R80, R80 ;  /* 0x0000005000507308 */ /* 0x000fe40000002400 */
[----:B------:R-:W-:-:S05]  /*3a20*/  FMUL.FTZ R79, R79, R0 ;  /* 0x000000004f4f7220 */ /* 0x000fca0000410000 */
[----:B------:R-:W-:Y:S01]  /*3a30*/  HMMA.16816.F32.BF16 R32, R96, R26, R32 ;  /* 0x0000001a6020723c */ /* 0x000fe20000041820 */
[----:B------:R-:W3:Y:S01]  /*3a40*/  LDSM.16.M88.4 R24, [R5+0x8800] ;  /* 0x008800000518783b */ /* 0x000ee20000000200 */
[----:B------:R-:W-:Y:S01]  /*3a50*/  MUFU.TANH R81, R81 ;  /* 0x0000005100517308 */ /* 0x000fe20000002400 */
[----:B------:R-:W-:-:S05]  /*3a60*/  DEPBAR.LE SB0, 0x0 ;  /* 0x000080000000791a */ /* 0x000fca0000000000 */
[C---:B------:R-:W-:Y:S08]  /*3a70*/  HMMA.16816.F32.BF16 R12, R44.reuse, R104, R12 ;  /* 0x000000682c0c723c */ /* 0x040ff0000004180c */
[----:B------:R-:W-:Y:S08]  /*3a80*/  HMMA.16816.F32.BF16 R8, R44, R106, R8 ;  /* 0x0000006a2c08723c */ /* 0x000ff00000041808 */
[----:B------:R-:W-:Y:S03]  /*3a90*/  HMMA.16816.F32.BF16 R48, R96, R122, R48 ;  /* 0x0000007a6030723c */ /* 0x000fe60000041830 */
[-C--:B------:R-:W-:Y:S01]  /*3aa0*/  FMUL.FTZ R13, R13, R0.reuse ;  /* 0x000000000d0d7220 */ /* 0x080fe20000410000 */
[-C--:B------:R-:W-:Y:S01]  /*3ab0*/  FMUL.FTZ R12, R12, R0.reuse ;  /* 0x000000000c0c7220 */ /* 0x080fe20000410000 */
[----:B------:R-:W-:-:S03]  /*3ac0*/  FMUL.FTZ R14, R14, R0 ;  /* 0x000000000e0e7220 */ /* 0x000fc60000410000 */
[----:B------:R-:W-:Y:S01]  /*3ad0*/  HMMA.16816.F32.BF16 R64, R96, R112, R64 ;  /* 0x000000706040723c */ /* 0x000fe20000041840 */
[----:B------:R-:W-:Y:S02]  /*3ae0*/  MUFU.TANH R13, R13 ;  /* 0x0000000d000d7308 */ /* 0x000fe40000002400 */
[-C--:B------:R-:W-:Y:S01]  /*3af0*/  FMUL.FTZ R9, R9, R0.reuse ;  /* 0x0000000009097220 */ /* 0x080fe20000410000 */
[-C--:B------:R-:W-:Y:S01]  /*3b00*/  FMUL.FTZ R8, R8, R0.reuse ;  /* 0x0000000008087220 */ /* 0x080fe20000410000 */
[----:B------:R-:W-:-:S03]  /*3b10*/  FMUL.FTZ R11, R11, R0 ;  /* 0x000000000b0b7220 */ /* 0x000fc60000410000 */
[----:B------:R-:W-:Y:S01]  /*3b20*/  HMMA.16816.F32.BF16 R56, R96, R120, R56 ;  /* 0x000000786038723c */ /* 0x000fe20000041838 */
[----:B------:R-:W-:Y:S07]  /*3b30*/  MUFU.TANH R9, R9 ;  /* 0x0000000900097308 */ /* 0x000fee0000002400 */
[----:B-1----:R-:W-:Y:S01]  /*3b40*/  HMMA.16816.F32.BF16 R60, R44, R18, R60 ;  /* 0x000000122c3c723c */ /* 0x002fe2000004183c */
[----:B------:R-:W-:Y:S01]  /*3b50*/  LOP3.LUT R18, R222, 0x7, RZ, 0xc0, !PT ;  /* 0x00000007de127812 */ /* 0x000fe200078ec0ff */
[----:B------:R-:W1:Y:S03]  /*3b60*/  MUFU.TANH R12, R12 ;  /* 0x0000000c000c7308 */ /* 0x000e660000002400 */
[----:B------:R-:W-:Y:S01]  /*3b70*/  IADD3 R53, PT, PT, R210, R18, R53 ;  /* 0x00000012d2357210 */ /* 0x000fe20007ffe035 */
[----:B------:R-:W-:-:S02]  /*3b80*/  IMAD.SHL.U32 R18, R118, 0x2, RZ ;  /* 0x0000000276127824 */ /* 0x000fc400078e00ff */
[C---:B----4-:R-:W-:Y:S02]  /*3b90*/  HMMA.16816.F32.BF16 R72, R44.reuse, R92, R72 ;  /* 0x0000005c2c48723c */ /* 0x050fe40000041848 */
[C---:B------:R-:W-:Y:S01]  /*3ba0*/  IMAD.IADD R132, R53.reuse, 0x1, R132 ;  /* 0x0000000135847824 */ /* 0x040fe200078e0284 */
[----:B------:R-:W-:Y:S01]  /*3bb0*/  MUFU.TANH R8, R8 ;  /* 0x0000000800087308 */ /* 0x000fe20000002400 */
[----:B------:R-:W-:Y:S01]  /*3bc0*/  IMAD.IADD R218, R53, 0x1, R134 ;  /* 0x0000000135da7824 */ /* 0x000fe200078e0286 */
[----:B------:R-:W-:Y:S02]  /*3bd0*/  LOP3.LUT R53, R18, 0x6, RZ, 0xc0, !PT ;  /* 0x0000000612357812 */ /* 0x000fe400078ec0ff */
[----:B------:R-:W-:Y:S01]  /*3be0*/  VIADDMNMX R217, R132, 0x1, R55, PT ;  /* 0x0000000184d97846 */ /* 0x000fe20003800137 */
[----:B------:R-:W-:Y:S01]  /*3bf0*/  HMMA.16816.F32.BF16 R68, R44, R94, R68 ;  /* 0x0000005e2c44723c */ /* 0x000fe20000041844 */
[----:B------:R-:W-:Y:S01]  /*3c00*/  FMUL.FTZ R95, R15, R0 ;  /* 0x000000000f5f7220 */ /* 0x000fe20000410000 */
[----:B------:R-:W-:-:S02]  /*3c10*/  IMAD.IADD R93, R54, 0x1, R53 ;  /* 0x00000001365d7824 */ /* 0x000fc400078e0235 */
[-C--:B------:R-:W-:Y:S01]  /*3c20*/  FMUL.FTZ R163, R61, R0.reuse ;  /* 0x000000003da37220 */ /* 0x080fe20000410000 */
[-C--:B------:R-:W-:Y:S01]  /*3c30*/  FMUL.FTZ R60, R60, R0.reuse ;  /* 0x000000003c3c7220 */ /* 0x080fe20000410000 */
[----:B------:R-:W-:Y:S01]  /*3c40*/  MUFU.TANH R14, R14 ;  /* 0x0000000e000e7308 */ /* 0x000fe20000002400 */
[C---:B------:R-:W-:Y:S01]  /*3c50*/  VIADD R94, R93.reuse, 0x1 ;  /* 0x000000015d5e7836 */ /* 0x040fe20000000000 */
[----:B------:R-:W-:Y:S01]  /*3c60*/  ISETP.GT.AND P1, PT, R218, R93, PT ;  /* 0x0000005dda00720c */ /* 0x000fe20003f24270 */
[C---:B--2---:R-:W-:Y:S01]  /*3c70*/  HMMA.16816.F32.BF16 R48, R44.reuse, R22, R48 ;  /* 0x000000162c30723c */ /* 0x044fe20000041830 */
[----:B------:R-:W-:Y:S01]  /*3c80*/  VIADD R92, R93, 0x8 ;  /* 0x000000085d5c7836 */ /* 0x000fe20000000000 */
[----:B------:R-:W-:Y:S01]  /*3c90*/  VIADDMNMX R213, R132, 0x9, R55, PT ;  /* 0x0000000984d57846 */ /* 0x000fe20003800137 */
[-C--:B------:R-:W-:Y:S01]  /*3ca0*/  FMUL.FTZ R19, R72, R0.reuse ;  /* 0x0000000048137220 */ /* 0x080fe20000410000 */
[----:B------:R-:W-:Y:S01]  /*3cb0*/  FMUL.FTZ R73, R73, R0 ;  /* 0x0000000049497220 */ /* 0x000fe20000410000 */
[C---:B------:R-:W-:Y:S01]  /*3cc0*/  ISETP.GT.AND P2, PT, R218.reuse, R94, PT ;  /* 0x0000005eda00720c */ /* 0x040fe20003f44270 */
[----:B------:R-:W-:Y:S01]  /*3cd0*/  VIADD R15, R93, 0x11 ;  /* 0x000000115d0f7836 */ /* 0x000fe20000000000 */
[----:B------:R-:W-:Y:S01]  /*3ce0*/  ISETP.GT.AND P4, PT, R218, R92, PT ;  /* 0x0000005cda00720c */ /* 0x000fe20003f84270 */
[C---:B------:R-:W-:Y:S01]  /*3cf0*/  HMMA.16816.F32.BF16 R64, R44.reuse, R16, R64 ;  /* 0x000000102c40723c */ /* 0x040fe20000041840 */
[-C--:B------:R-:W-:Y:S01]  /*3d00*/  FMUL.FTZ R17, R77, R0.reuse ;  /* 0x000000004d117220 */ /* 0x080fe20000410000 */
[-C--:B------:R-:W-:Y:S01]  /*3d10*/  FMUL.FTZ R16, R76, R0.reuse ;  /* 0x000000004c107220 */ /* 0x080fe20000410000 */
[-C--:B------:R-:W-:Y:S01]  /*3d20*/  FMUL.FTZ R69, R69, R0.reuse ;  /* 0x0000000045457220 */ /* 0x080fe20000410000 */
[----:B------:R-:W-:Y:S01]  /*3d30*/  MUFU.TANH R19, R19 ;  /* 0x0000001300137308 */ /* 0x000fe20000002400 */
[C---:B------:R-:W-:Y:S01]  /*3d40*/  VIADD R77, R93.reuse, 0x18 ;  /* 0x000000185d4d7836 */ /* 0x040fe20000000000 */
[----:B-1----:R-:W-:Y:S01]  /*3d50*/  FSEL R96, R12, -INF , !P1 ;  /* 0xff8000000c607808 */ /* 0x002fe20004800000 */
[C---:B------:R-:W-:Y:S01]  /*3d60*/  VIADD R72, R93.reuse, 0x29 ;  /* 0x000000295d487836 */ /* 0x040fe20000000000 */
[----:B------:R-:W-:Y:S01]  /*3d70*/  HMMA.16816.F32.BF16 R56, R44, R20, R56 ;  /* 0x000000142c38723c */ /* 0x000fe20000041838 */
[----:B------:R-:W-:Y:S01]  /*3d80*/  FMUL.FTZ R21, R68, R0 ;  /* 0x0000000044157220 */ /* 0x000fe20000410000 */
[----:B------:R-:W-:-:S02]  /*3d90*/  VIADD R61, R93, 0x39 ;  /* 0x000000395d3d7836 */ /* 0x000fc40000000000 */
[-C--:B------:R-:W-:Y:S01]  /*3da0*/  FMUL.FTZ R149, R49, R0.reuse ;  /* 0x0000000031957220 */ /* 0x080fe20000410000 */
[----:B------:R-:W1:Y:S01]  /*3db0*/  MUFU.TANH R17, R17 ;  /* 0x0000001100117308 */ /* 0x000e620000002400 */
[----:B------:R-:W-:Y:S01]  /*3dc0*/  FSEL R49, R13, -INF , !P2 ;  /* 0xff8000000d317808 */ /* 0x000fe20005000000 */
[-C--:B------:R-:W-:Y:S01]  /*3dd0*/  FMUL.FTZ R48, R48, R0.reuse ;  /* 0x0000000030307220 */ /* 0x080fe20000410000 */
[----:B------:R-:W-:Y:S01]  /*3de0*/  ISETP.GT.AND P2, PT, R218, R15, PT ;  /* 0x0000000fda00720c */ /* 0x000fe20003f44270 */
[C---:B---3--:R-:W-:Y:S01]  /*3df0*/  HMMA.16816.F32.BF16 R32, R44.reuse, R30, R32 ;  /* 0x0000001e2c20723c */ /* 0x048fe20000041820 */
[C---:B------:R-:W-:Y:S01]  /*3e00*/  VIADD R31, R93.reuse, 0x9 ;  /* 0x000000095d1f7836 */ /* 0x040fe20000000000 */
[----:B------:R-:W-:Y:S01]  /*3e10*/  ISETP.GE.AND P5, PT, R93, R217, PT ;  /* 0x000000d95d00720c */ /* 0x000fe20003fa6270 */
[-C--:B------:R-:W-:Y:S01]  /*3e20*/  FMUL.FTZ R64, R64, R0.reuse ;  /* 0x0000000040407220 */ /* 0x080fe20000410000 */
[----:B------:R-:W-:Y:S01]  /*3e30*/  MUFU.TANH R16, R16 ;  /* 0x0000001000107308 */ /* 0x000fe20000002400 */
[-C--:B------:R-:W-:Y:S01]  /*3e40*/  FMUL.FTZ R65, R65, R0.reuse ;  /* 0x0000000041417220 */ /* 0x080fe20000410000 */
[----:B------:R-:W-:Y:S01]  /*3e50*/  ISETP.GT.AND P0, PT, R218, R31, PT ;  /* 0x0000001fda00720c */ /* 0x000fe20003f04270 */
[C---:B------:R-:W-:Y:S01]  /*3e60*/  VIADD R68, R93.reuse, 0x31 ;  /* 0x000000315d447836 */ /* 0x040fe20000000000 */
[C---:B------:R-:W-:Y:S01]  /*3e70*/  HMMA.16816.F32.BF16 R108, R44.reuse, R24, R108 ;  /* 0x000000182c6c723c */ /* 0x040fe2000004186c */
[----:B------:R-:W-:Y:S01]  /*3e80*/  VIADD R25, R93, 0x20 ;  /* 0x000000205d197836 */ /* 0x000fe20000000000 */
[----:B------:R-:W-:Y:S01]  /*3e90*/  FSEL R13, R9, -INF , !P0 ;  /* 0xff800000090d7808 */ /* 0x000fe20004000000 */
[-C--:B------:R-:W-:Y:S01]  /*3ea0*/  FMUL.FTZ R155, R56, R0.reuse ;  /* 0x00000000389b7220 */ /* 0x080fe20000410000 */
[----:B------:R2:W3:Y:S01]  /*3eb0*/  MUFU.TANH R76, R69 ;  /* 0x00000045004c7308 */ /* 0x0004e20000002400 */
[----:B------:R-:W-:Y:S01]  /*3ec0*/  FMUL.FTZ R57, R57, R0 ;  /* 0x0000000039397220 */ /* 0x000fe20000410000 */
[----:B------:R-:W-:Y:S01]  /*3ed0*/  FSEL R89, R89, -INF , !P2 ;  /* 0xff80000059597808 */ /* 0x000fe20005000000 */
[C---:B------:R-:W-:Y:S01]  /*3ee0*/  VIADD R56, R93.reuse, 0x41 ;  /* 0x000000415d387836 */ /* 0x040fe20000000000 */
[----:B------:R-:W-:Y:S01]  /*3ef0*/  HMMA.16816.F32.BF16 R40, R44, R26, R40 ;  /* 0x0000001a2c28723c */ /* 0x000fe20000041828 */
[----:B------:R-:W-:-:S02]  /*3f00*/  VIADD R27, R93, 0x19 ;  /* 0x000000195d1b7836 */ /* 0x000fc40000000000 */
[-C--:B------:R-:W-:Y:S01]  /*3f10*/  FMUL.FTZ R74, R74, R0.reuse ;  /* 0x000000004a4a7220 */ /* 0x080fe20000410000 */
[C---:B------:R-:W-:Y:S01]  /*3f20*/  VIADD R55, R93.reuse, 0x48 ;  /* 0x000000485d377836 */ /* 0x040fe20000000000 */
[----:B------:R4:W3:Y:S01]  /*3f30*/  MUFU.TANH R5, R73 ;  /* 0x0000004900057308 */ /* 0x0008e20000002400 */
[C---:B------:R-:W-:Y:S01]  /*3f40*/  VIADD R30, R93.reuse, 0x59 ;  /* 0x000000595d1e7836 */ /* 0x040fe20000000000 */
[C---:B------:R-:W-:Y:S01]  /*3f50*/  ISETP.GT.AND P0, PT, R218.reuse, R27, PT ;  /* 0x0000001bda00720c */ /* 0x040fe20003f04270 */
[----:B------:R-:W-:Y:S01]  /*3f60*/  VIADD R216, R218, 0x8 ;  /* 0x00000008dad87836 */ /* 0x000fe20000000000 */
[----:B------:R-:W-:Y:S01]  /*3f70*/  HMMA.16816.F32.BF16 R36, R44, R28, R36 ;  /* 0x0000001c2c24723c */ /* 0x000fe20000041824 */
[----:B------:R-:W-:Y:S01]  /*3f80*/  VIADD R29, R93, 0x10 ;  /* 0x000000105d1d7836 */ /* 0x000fe20000000000 */
[----:B------:R-:W-:Y:S01]  /*3f90*/  FSEL R85, R85, -INF , !P0 ;  /* 0xff80000055557808 */ /* 0x000fe20004000000 */
[----:B------:R-:W-:Y:S01]  /*3fa0*/  FMUL.FTZ R108, R108, R0 ;  /* 0x000000006c6c7220 */ /* 0x000fe20000410000 */
[----:B------:R-:W-:Y:S01]  /*3fb0*/  MUFU.TANH R21, R21 ;  /* 0x0000001500157308 */ /* 0x000fe20000002400 */
[C---:B------:R-:W-:Y:S01]  /*3fc0*/  ISETP.GT.AND P0, PT, R218.reuse, R72, PT ;  /* 0x00000048da00720c */ /* 0x040fe20003f04270 */
[----:B--2---:R-:W-:Y:S01]  /*3fd0*/  VIADD R69, R93, 0x30 ;  /* 0x000000305d457836 */ /* 0x004fe20000000000 */
[----:B------:R-:W-:Y:S01]  /*3fe0*/  ISETP.GT.AND P1, PT, R218, R29, PT ;  /* 0x0000001dda00720c */ /* 0x000fe20003f24270 */
[-C--:B------:R-:W-:Y:S01]  /*3ff0*/  FMUL.FTZ R109, R109, R0.reuse ;  /* 0x000000006d6d7220 */ /* 0x080fe20000410000 */
[----:B-1----:R-:W-:Y:S01]  /*4000*/  FSEL R187, R17, -INF , !P0 ;  /* 0xff80000011bb7808 */ /* 0x002fe20004000000 */
[C---:B------:R-:W-:Y:S01]  /*4010*/  VIADD R47, R93.reuse, 0x49 ;  /* 0x000000495d2f7836 */ /* 0x040fe20000000000 */
[----:B------:R-:W-:Y:S01]  /*4020*/  FSEL R88, R88, -INF , !P1 ;  /* 0xff80000058587808 */ /* 0x000fe20004800000 */
[----:B------:R-:W1:Y:S01]  /*4030*/  MUFU.TANH R163, R163 ;  /* 0x000000a300a37308 */ /* 0x000e620000002400 */
[C---:B------:R-:W-:Y:S01]  /*4040*/  ISETP.GT.AND P1, PT, R218.reuse, R25, PT ;  /* 0x00000019da00720c */ /* 0x040fe20003f24270 */
[----:B----4-:R-:W-:Y:S01]  /*4050*/  VIADD R73, R93, 0x21 ;  /* 0x000000215d497836 */ /* 0x010fe20000000000 */
[----:B------:R-:W-:Y:S01]  /*4060*/  ISETP.GT.AND P0, PT, R218, R61, PT ;  /* 0x0000003dda00720c */ /* 0x000fe20003f04270 */
[-C--:B------:R-:W-:Y:S01]  /*4070*/  FMUL.FTZ R40, R40, R0.reuse ;  /* 0x0000000028287220 */ /* 0x080fe20000410000 */
[----:B------:R-:W-:Y:S01]  /*4080*/  FSEL R80, R80, -INF , !P1 ;  /* 0xff80000050507808 */ /* 0x000fe20004800000 */
[----:B------:R-:W-:Y:S01]  /*4090*/  FMUL.FTZ R41, R41, R0 ;  /* 0x0000000029297220 */ /* 0x000fe20000410000 */
[C---:B------:R-:W-:Y:S01]  /*40a0*/  ISETP.GT.AND P2, PT, R218.reuse, R73, PT ;  /* 0x00000049da00720c */ /* 0x040fe20003f44270 */
[----:B------:R2:W-:Y:S01]  /*40b0*/  MUFU.TANH R173, R64 ;  /* 0x0000004000ad7308 */ /* 0x0005e20000002400 */
[C---:B------:R-:W-:Y:S01]  /*40c0*/  ISETP.GT.AND P1, PT, R218.reuse, R69, PT ;  /* 0x00000045da00720c */ /* 0x040fe20003f24270 */
[----:B------:R-:W-:Y:S01]  /*40d0*/  VIADD R46, R93, 0x50 ;  /* 0x000000505d2e7836 */ /* 0x000fe20000000000 */
[----:B------:R-:W-:Y:S01]  /*40e0*/  FSEL R81, R81, -INF , !P2 ;  /* 0xff80000051517808 */ /* 0x000fe20005000000 */
[C---:B------:R-:W-:Y:S01]  /*40f0*/  VIADD R45, R93.reuse, 0x51 ;  /* 0x000000515d2d7836 */ /* 0x040fe20000000000 */
[----:B------:R-:W-:Y:S01]  /*4100*/  ISETP.GT.AND P2, PT, R218, R68, PT ;  /* 0x00000044da00720c */ /* 0x000fe20003f44270 */
[C---:B------:R-:W-:Y:S01]  /*4110*/  VIADD R44, R93.reuse, 0x58 ;  /* 0x000000585d2c7836 */ /* 0x040fe20000000000 */
[----:B---3--:R-:W-:Y:S01]  /*4120*/  FSEL R76, R76, -INF , !P0 ;  /* 0xff8000004c4c7808 */ /* 0x008fe20004000000 */
[----:B------:R-:W3:Y:S01]  /*4130*/  MUFU.TANH R171, R65 ;  /* 0x0000004100ab7308 */ /* 0x000ee20000002400 */
[----:B------:R-:W-:Y:S01]  /*4140*/  ISETP.GT.AND P0, PT, R218, R47, PT ;  /* 0x0000002fda00720c */ /* 0x000fe20003f04270 */
[----:B------:R-:W-:Y:S01]  /*4150*/  VIADD R28, R93, 0x60 ;  /* 0x000000605d1c7836 */ /* 0x000fe20000000000 */
[----:B------:R-:W-:Y:S01]  /*4160*/  FSEL R181, R19, -INF , !P1 ;  /* 0xff80000013b57808 */ /* 0x000fe20004800000 */
[----:B------:R-:W-:Y:S01]  /*4170*/  VIADD R26, R93, 0x61 ;  /* 0x000000615d1a7836 */ /* 0x000fe20000000000 */
[----:B------:R-:W-:Y:S01]  /*4180*/  FSEL R179, R5, -INF , !P2 ;  /* 0xff80000005b37808 */ /* 0x000fe20005000000 */
[----:B------:R-:W-:Y:S01]  /*4190*/  FMUL.FTZ R5, R10, R0 ;  /* 0x000000000a057220 */ /* 0x000fe20000410000 */
[C---:B------:R-:W-:Y:S01]  /*41a0*/  ISETP.GT.AND P2, PT, R218.reuse, R56, PT ;  /* 0x00000038da00720c */ /* 0x040fe20003f44270 */
[----:B------:R4:W-:Y:S01]  /*41b0*/  MUFU.TANH R151, R48 ;  /* 0x0000003000977308 */ /* 0x0009e20000002400 */
[----:B-1----:R-:W-:Y:S01]  /*41c0*/  FSEL R163, R163, -INF , !P0 ;  /* 0xff800000a3a37808 */ /* 0x002fe20004000000 */
[----:B--2---:R-:W-:Y:S01]  /*41d0*/  VIADD R64, R93, 0x38 ;  /* 0x000000385d407836 */ /* 0x004fe20000000000 */
[----:B------:R-:W-:Y:S01]  /*41e0*/  ISETP.GT.AND P0, PT, R218, R30, PT ;  /* 0x0000001eda00720c */ /* 0x000fe20003f04270 */
[-C--:B------:R-:W-:Y:S01]  /*41f0*/  FMUL.FTZ R32, R32, R0.reuse ;  /* 0x0000000020207220 */ /* 0x080fe20000410000 */
[----:B------:R-:W-:Y:S01]  /*4200*/  FMUL.FTZ R12, R33, R0 ;  /* 0x00000000210c7220 */ /* 0x000fe20000410000 */
[----:B------:R-:W-:-:S02]  /*4210*/  VIADD R24, R93, 0x68 ;  /* 0x000000685d187836 */ /* 0x000fc40000000000 */
[-C--:B------:R-:W-:Y:S01]  /*4220*/  FMUL.FTZ R17, R91, R0.reuse ;  /* 0x000000005b117220 */ /* 0x080fe20000410000 */
[----:B------:R1:W2:Y:S01]  /*4230*/  MUFU.TANH R167, R60 ;  /* 0x0000003c00a77308 */ /* 0x0002a20000002400 */
[----:B------:R-:W-:Y:S01]  /*4240*/  VIADD R23, R93, 0x69 ;  /* 0x000000695d177836 */ /* 0x000fe20000000000 */
[----:B---3--:R-:W-:Y:S01]  /*4250*/  FSEL R171, R171, -INF , !P2 ;  /* 0xff800000abab7808 */ /* 0x008fe20005000000 */
[C---:B------:R-:W-:Y:S01]  /*4260*/  VIADD R65, R93.reuse, 0x28 ;  /* 0x000000285d417836 */ /* 0x040fe20000000000 */
[----:B------:R-:W-:Y:S01]  /*4270*/  ISETP.GT.AND P2, PT, R218, R45, PT ;  /* 0x0000002dda00720c */ /* 0x000fe20003f44270 */
[----:B------:R-:W-:Y:S02]  /*4280*/  VIADD R22, R93, 0x70 ;  /* 0x000000705d167836 */ /* 0x000fe40000000000 */
[-C--:B------:R-:W-:Y:S01]  /*4290*/  FMUL.FTZ R75, R75, R0.reuse ;  /* 0x000000004b4b7220 */ /* 0x080fe20000410000 */
[C---:B------:R-:W-:Y:S01]  /*42a0*/  VIADD R20, R93.reuse, 0x71 ;  /* 0x000000715d147836 */ /* 0x040fe20000000000 */
[----:B------:R-:W3:Y:S01]  /*42b0*/  MUFU.TANH R149, R149 ;  /* 0x0000009500957308 */ /* 0x000ee20000002400 */
[----:B------:R-:W-:Y:S01]  /*42c0*/  VIADD R18, R93, 0x78 ;  /* 0x000000785d127836 */ /* 0x000fe20000000000 */
[----:B----4-:R-:W-:Y:S01]  /*42d0*/  FSEL R48, R8, -INF , !P4 ;  /* 0xff80000008307808 */ /* 0x010fe20006000000 */
[-C--:B------:R-:W-:Y:S01]  /*42e0*/  FMUL.FTZ R70, R70, R0.reuse ;  /* 0x0000000046467220 */ /* 0x080fe20000410000 */
[----:B------:R-:W-:Y:S01]  /*42f0*/  ISETP.GT.AND P4, PT, R218, R77, PT ;  /* 0x0000004dda00720c */ /* 0x000fe20003f84270 */
[-C--:B------:R-:W-:Y:S01]  /*4300*/  FMUL.FTZ R71, R71, R0.reuse ;  /* 0x0000000047477220 */ /* 0x080fe20000410000 */
[----:B------:R-:W-:Y:S01]  /*4310*/  FSEL R8, R96, -INF , !P5 ;  /* 0xff80000060087808 */ /* 0x000fe20006800000 */
[-C--:B------:R-:W-:Y:S01]  /*4320*/  FMUL.FTZ R66, R66, R0.reuse ;  /* 0x0000000042427220 */ /* 0x080fe20000410000 */
[----:B------:R-:W4:Y:S01]  /*4330*/  MUFU.TANH R155, R155 ;  /* 0x0000009b009b7308 */ /* 0x000f220000002400 */
[----:B------:R-:W-:Y:S01]  /*4340*/  FSEL R9, R84, -INF , !P4 ;  /* 0xff80000054097808 */ /* 0x000fe20006000000 */
[----:B-1----:R-:W-:Y:S01]  /*4350*/  VIADD R60, R93, 0x40 ;  /* 0x000000405d3c7836 */ /* 0x002fe20000000000 */
[----:B------:R-:W-:Y:S01]  /*4360*/  ISETP.GT.AND P4, PT, R218, R65, PT ;  /* 0x00000041da00720c */ /* 0x000fe20003f84270 */
[-C--:B------:R-:W-:Y:S01]  /*4370*/  FMUL.FTZ R67, R67, R0.reuse ;  /* 0x0000000043437220 */ /* 0x080fe20000410000 */
[----:B------:R-:W-:Y:S01]  /*4380*/  ISETP.GE.AND P5, PT, R92, R217, PT ;  /* 0x000000d95c00720c */ /* 0x000fe20003fa6270 */
[----:B------:R-:W-:Y:S01]  /*4390*/  FMUL.FTZ R62, R62, R0 ;  /* 0x000000003e3e7220 */ /* 0x000fe20000410000 */
[----:B------:R-:W-:Y:S01]  /*43a0*/  FSEL R117, R16, -INF , !P4 ;  /* 0xff80000010757808 */ /* 0x000fe20006000000 */
[----:B------:R1:W4:Y:S01]  /*43b0*/  MUFU.TANH R153, R57 ;  /* 0x0000003900997308 */ /* 0x0003220000002400 */
[C---:B------:R-:W-:Y:S01]  /*43c0*/  ISETP.GT.AND P4, PT, R218.reuse, R64, PT ;  /* 0x00000040da00720c */ /* 0x040fe20003f84270 */
[----:B------:R-:W-:Y:S01]  /*43d0*/  VIADD R16, R93, 0x79 ;  /* 0x000000795d107836 */ /* 0x000fe20000000000 */
[----:B------:R-:W-:Y:S01]  /*43e0*/  ISETP.GT.AND P1, PT, R218, R60, PT ;  /* 0x0000003cda00720c */ /* 0x000fe20003f24270 */
[-C--:B------:R-:W-:Y:S01]  /*43f0*/  FMUL.FTZ R63, R63, R0.reuse ;  /* 0x000000003f3f7220 */ /* 0x080fe20000410000 */
[----:B------:R-:W-:Y:S01]  /*4400*/  FSEL R143, R21, -INF , !P4 ;  /* 0xff800000158f7808 */ /* 0x000fe20006000000 */
[-C--:B------:R-:W-:Y:S01]  /*4410*/  FMUL.FTZ R58, R58, R0.reuse ;  /* 0x000000003a3a7220 */ /* 0x080fe20000410000 */
[C---:B------:R-:W-:Y:S01]  /*4420*/  ISETP.GT.AND P4, PT, R218.reuse, R55, PT ;  /* 0x00000037da00720c */ /* 0x040fe20003f84270 */
[----:B------:R-:W4:Y:S01]  /*4430*/  MUFU.TANH R131, R108 ;  /* 0x0000006c00837308 */ /* 0x000f220000002400 */
[----:B------:R-:W-:Y:S01]  /*4440*/  FSEL R173, R173, -INF , !P1 ;  /* 0xff800000adad7808 */ /* 0x000fe20004800000 */
[----:B------:R-:W-:Y:S01]  /*4450*/  FMUL.FTZ R59, R59, R0 ;  /* 0x000000003b3b7220 */ /* 0x000fe20000410000 */
[----:B------:R-:W-:Y:S01]  /*4460*/  ISETP.GT.AND P1, PT, R218, R46, PT ;  /* 0x0000002eda00720c */ /* 0x000fe20003f24270 */
[-C--:B------:R-:W-:Y:S01]  /*4470*/  FMUL.FTZ R50, R50, R0.reuse ;  /* 0x0000000032327220 */ /* 0x080fe20000410000 */
[----:B--2---:R-:W-:Y:S01]  /*4480*/  FSEL R167, R167, -INF , !P4 ;  /* 0xff800000a7a77808 */ /* 0x004fe20006000000 */
[----:B------:R-:W-:Y:S01]  /*4490*/  FMUL.FTZ R51, R51, R0 ;  /* 0x0000000033337220 */ /* 0x000fe20000410000 */
[----:B---3--:R-:W-:Y:S01]  /*44a0*/  FSEL R149, R149, -INF , !P0 ;  /* 0xff80000095957808 */ /* 0x008fe20004000000 */
[----:B------:R-:W2:Y:S01]  /*44b0*/  MUFU.TANH R129, R109 ;  /* 0x0000006d00817308 */ /* 0x000ea20000002400 */
[----:B------:R-:W-:Y:S01]  /*44c0*/  ISETP.GT.AND P4, PT, R218, R44, PT ;  /* 0x0000002cda00720c */ /* 0x000fe20003f84270 */
[-C--:B-1----:R-:W-:Y:S01]  /*44d0*/  FMUL.FTZ R57, R36, R0.reuse ;  /* 0x0000000024397220 */ /* 0x082fe20000410000 */
[-C--:B------:R-:W-:Y:S01]  /*44e0*/  FMUL.FTZ R36, R37, R0.reuse ;  /* 0x0000000025247220 */ /* 0x080fe20000410000 */
[----:B------:R-:W-:Y:S01]  /*44f0*/  ISETP.GT.AND P0, PT, R216, R93, PT ;  /* 0x0000005dd800720c */ /* 0x000fe20003f04270 */
[-C--:B------:R-:W-:Y:S01]  /*4500*/  FMUL.FTZ R110, R110, R0.reuse ;  /* 0x000000006e6e7220 */ /* 0x080fe20000410000 */
[----:B----4-:R-:W-:Y:S01]  /*4510*/  FSEL R155, R155, -INF , !P1 ;  /* 0xff8000009b9b7808 */ /* 0x010fe20004800000 */
[----:B------:R-:W-:Y:S01]  /*4520*/  FMUL.FTZ R38, R38, R0 ;  /* 0x0000000026267220 */ /* 0x000fe20000410000 */
[----:B------:R1:W3:Y:S01]  /*4530*/  MUFU.TANH R127, R40 ;  /* 0x00000028007f7308 */ /* 0x0002e20000002400 */
[----:B------:R-:W-:-:S02]  /*4540*/  FSEL R153, R153, -INF , !P2 ;  /* 0xff80000099997808 */ /* 0x000fc40005000000 */
[C---:B------:R-:W-:Y:S02]  /*4550*/  ISETP.GT.AND P1, PT, R218.reuse, R28, PT ;  /* 0x0000001cda00720c */ /* 0x040fe40003f24270 */
[----:B------:R-:W-:Y:S02]  /*4560*/  ISETP.GT.AND P2, PT, R218, R26, PT ;  /* 0x0000001ada00720c */ /* 0x000fe40003f44270 */
[----:B------:R-:W-:Y:S01]  /*4570*/  FSEL R151, R151, -INF , !P4 ;  /* 0xff80000097977808 */ /* 0x000fe20006000000 */
[----:B------:R4:W4:Y:S01]  /*4580*/  MUFU.TANH R125, R41 ;  /* 0x00000029007d7308 */ /* 0x0009220000002400 */
[----:B------:R-:W-:Y:S02]  /*4590*/  FSEL R14, R14, -INF , !P0 ;  /* 0xff8000000e0e7808 */ /* 0x000fe40004000000 */
[----:B------:R-:W-:Y:S02]  /*45a0*/  ISETP.GE.AND P4, PT, R93, R213, PT ;  /* 0x000000d55d00720c */ /* 0x000fe40003f86270 */
[----:B------:R-:W-:-:S02]  /*45b0*/  FSEL R131, R131, -INF , !P1 ;  /* 0xff80000083837808 */ /* 0x000fc40004800000 */
[----:B--2---:R-:W-:Y:S01]  /*45c0*/  FSEL R129, R129, -INF , !P2 ;  /* 0xff80000081817808 */ /* 0x004fe20005000000 */
[----:B------:R-:W2:Y:S01]  /*45d0*/  MUFU.TANH R95, R95 ;  /* 0x0000005f005f7308 */ /* 0x000ea20000002400 */
[----:B------:R-:W-:Y:S01]  /*45e0*/  ISETP.GT.AND P1, PT, R218, R24, PT ;  /* 0x00000018da00720c */ /* 0x000fe20003f24270 */
[----:B-1----:R-:W-:Y:S01]  /*45f0*/  FMUL.FTZ R40, R86, R0 ;  /* 0x0000000056287220 */ /* 0x002fe20000410000 */
[----:B------:R-:W-:Y:S02]  /*4600*/  ISETP.GT.AND P2, PT, R218, R23, PT ;  /* 0x00000017da00720c */ /* 0x000fe40003f44270 */
[----:B------:R-:W-:Y:S02]  /*4610*/  ISETP.GT.AND P0, PT, R216, R94, PT ;  /* 0x0000005ed800720c */ /* 0x000fe40003f04270 */
[----:B------:R-:W-:Y:S01]  /*4620*/  FSEL R37, R14, -INF , !P4 ;  /* 0xff8000000e257808 */ /* 0x000fe20006000000 */
[----:B------:R-:W1:Y:S01]  /*4630*/  MUFU.TANH R57, R57 ;  /* 0x0000003900397308 */ /* 0x000e620000002400 */
[----:B---3--:R-:W-:Y:S01]  /*4640*/  FSEL R127, R127, -INF , !P1 ;  /* 0xff8000007f7f7808 */ /* 0x008fe20004800000 */
[----:B----4-:R-:W-:Y:S01]  /*4650*/  FMUL.FTZ R41, R87, R0 ;  /* 0x0000000057297220 */ /* 0x010fe20000410000 */
[----:B------:R-:W-:-:S02]  /*4660*/  FSEL R125, R125, -INF , !P2 ;  /* 0xff8000007d7d7808 */ /* 0x000fc40005000000 */
[C---:B------:R-:W-:Y:S02]  /*4670*/  ISETP.GT.AND P1, PT, R218.reuse, R22, PT ;  /* 0x00000016da00720c */ /* 0x040fe40003f24270 */
[----:B------:R-:W-:Y:S01]  /*4680*/  ISETP.GT.AND P2, PT, R218, R20, PT ;  /* 0x00000014da00720c */ /* 0x000fe20003f44270 */
[----:B------:R-:W3:Y:S01]  /*4690*/  MUFU.TANH R36, R36 ;  /* 0x0000002400247308 */ /* 0x000ee20000002400 */
[----:B------:R-:W-:Y:S02]  /*46a0*/  ISETP.GE.AND P4, PT, R92, R213, PT ;  /* 0x000000d55c00720c */ /* 0x000fe40003f86270 */
[----:B--2---:R-:W-:Y:S02]  /*46b0*/  FSEL R10, R95, -INF , !P0 ;  /* 0xff8000005f0a7808 */ /* 0x004fe40004000000 */
[----:B------:R-:W-:Y:S02]  /*46c0*/  ISETP.GT.AND P0, PT, R216, R92, PT ;  /* 0x0000005cd800720c */ /* 0x000fe40003f04270 */
[----:B------:R-:W-:Y:S01]  /*46d0*/  FSEL R19, R48, -INF , !P5 ;  /* 0xff80000030137808 */ /* 0x000fe20006800000 */
[----:B------:R-:W2:Y:S01]  /*46e0*/  MUFU.TANH R5, R5 ;  /* 0x0000000500057308 */ /* 0x000ea20000002400 */
[----:B------:R-:W-:Y:S01]  /*46f0*/  FMUL.FTZ R48, R83, R0 ;  /* 0x0000000053307220 */ /* 0x000fe20000410000 */
[----:B-1----:R-:W-:-:S02]  /*4700*/  FSEL R57, R57, -INF , !P1 ;  /* 0xff80000039397808 */ /* 0x002fc40004800000 */
[----:B------:R-:W-:Y:S02]  /*4710*/  ISETP.GT.AND P1, PT, R218, R18, PT ;  /* 0x00000012da00720c */ /* 0x000fe40003f24270 */
[----:B------:R-:W-:Y:S02]  /*4720*/  ISETP.GE.AND P5, PT, R29, R217, PT ;  /* 0x000000d91d00720c */ /* 0x000fe40003fa6270 */
[----:B------:R-:W1:Y:S01]  /*4730*/  MUFU.TANH R32, R32 ;  /* 0x0000002000207308 */ /* 0x000e620000002400 */
[----:B---3--:R-:W-:Y:S02]  /*4740*/  FSEL R36, R36, -INF , !P2 ;  /* 0xff80000024247808 */ /* 0x008fe40005000000 */
[----:B------:R-:W-:Y:S02]  /*4750*/  ISETP.GT.AND P2, PT, R218, R16, PT ;  /* 0x00000010da00720c */ /* 0x000fe40003f44270 */
[----:B------:R-:W-:-:S03]  /*4760*/  VIMNMX R218, PT, PT, RZ, R218, !PT ;  /* 0x000000daffda7248 */ /* 0x000fc60007fe0100 */
[----:B------:R-:W3:Y:S01]  /*4770*/  MUFU.TANH R12, R12 ;  /* 0x0000000c000c7308 */ /* 0x000ee20000002400 */
[----:B--2---:R-:W-:Y:S02]  /*4780*/  FSEL R5, R5, -INF , !P0 ;  /* 0xff80000005057808 */ /* 0x004fe40004000000 */
[----:B------:R-:W-:Y:S02]  /*4790*/  ISETP.GT.AND P0, PT, R216, R31, PT ;  /* 0x0000001fd800720c */ /* 0x000fe40003f04270 */
[----:B------:R-:W-:-:S03]  /*47a0*/  FSEL R33, R5, -INF , !P4 ;  /* 0xff80000005217808 */ /* 0x000fc60006000000 */
[----:B------:R-:W2:Y:S01]  /*47b0*/  MUFU.TANH R11, R11 ;  /* 0x0000000b000b7308 */ /* 0x000ea20000002400 */
[----:B------:R-:W-:Y:S02]  /*47c0*/  ISETP.GE.AND P4, PT, R29, R213, PT ;  /* 0x000000d51d00720c */ /* 0x000fe40003f86270 */
[----:B-1----:R-:W-:Y:S02]  /*47d0*/  FSEL R32, R32, -INF , !P1 ;  /* 0xff80000020207808 */ /* 0x002fe40004800000 */
[----:B------:R-:W-:-:S03]  /*47e0*/  ISETP.GE.AND P1, PT, R94, R217, PT ;  /* 0x000000d95e00720c */ /* 0x000fc60003f26270 */
[----:B------:R-:W1:Y:S01]  /*47f0*/  MUFU.TANH R14, R90 ;  /* 0x0000005a000e7308 */ /* 0x000e620000002400 */
[----:B------:R-:W-:Y:S02]  /*4800*/  FSEL R21, R49, -INF , !P1 ;  /* 0xff80000031157808 */ /* 0x000fe40004800000 */
[----:B---3--:R-:W-:Y:S01]  /*4810*/  FSEL R12, R12, -INF , !P2 ;  /* 0xff8000000c0c7808 */ /* 0x008fe20005000000 */
[----:B------:R-:W-:Y:S01]  /*4820*/  BAR.SYNC.DEFER_BLOCKING 0x0 ;  /* 0x0000000000007b1d */ /* 0x000fe20000010000 */
[----:B------:R-:W-:Y:S02]  /*4830*/  ISETP.GE.AND P2, PT, R94, R213, PT ;  /* 0x000000d55e00720c */ /* 0x000fe40003f46270 */
[----:B------:R-:W-:Y:S02]  /*4840*/  ISETP.GE.AND P1, PT, R31, R217, PT ;  /* 0x000000d91f00720c */ /* 0x000fe40003f26270 */
[----:B------:R-:W-:Y:S01]  /*4850*/  FSEL R10, R10, -INF , !P2 ;  /* 0xff8000000a0a7808 */ /* 0x000fe20005000000 */
[----:B------:R-:W3:Y:S01]  /*4860*/  MUFU.TANH R17, R17 ;  /* 0x0000001100117308 */ /* 0x000ee20000002400 */
[----:B--2---:R-:W-:-:S02]  /*4870*/  FSEL R11, R11, -INF , !P0 ;  /* 0xff8000000b0b7808 */ /* 0x004fc40004000000 */
[----:B------:R-:W-:Y:S02]  /*4880*/  ISETP.GT.AND P0, PT, R216, R29, PT ;  /* 0x0000001dd800720c */ /* 0x000fe40003f04270 */
[----:B------:R-:W-:Y:S02]  /*4890*/  ISETP.GE.AND P2, PT, R31, R213, PT ;  /* 0x000000d51f00720c */ /* 0x000fe40003f46270 */
[----:B------:R-:W-:Y:S01]  /*48a0*/  FSEL R5, R13, -INF , !P1 ;  /* 0xff8000000d057808 */ /* 0x000fe20004800000 */
[----:B------:R-:W2:Y:S01]  /*48b0*/  MUFU.TANH R40, R40 ;  /* 0x0000002800287308 */ /* 0x000ea20000002400 */
[----:B-1----:R-:W-:Y:S02]  /*48c0*/  FSEL R14, R14, -INF , !P0 ;  /* 0xff8000000e0e7808 */ /* 0x002fe40004000000 */
[----:B------:R-:W-:Y:S02]  /*48d0*/  FSEL R31, R11, -INF , !P2 ;  /* 0xff8000000b1f7808 */ /* 0x000fe40005000000 */
[----:B------:R-:W-:-:S02]  /*48e0*/  ISETP.GE.AND P1, PT, R15, R217, PT ;  /* 0x000000d90f00720c */ /* 0x000fc40003f26270 */
[----:B------:R-:W-:Y:S01]  /*48f0*/  ISETP.GE.AND P2, PT, R15, R213, PT ;  /* 0x000000d50f00720c */ /* 0x000fe20003f46270 */
[----:B------:R-:W1:Y:S01]  /*4900*/  MUFU.TANH R41, R41 ;  /* 0x0000002900297308 */ /* 0x000e620000002400 */
[----:B------:R-:W-:Y:S02]  /*4910*/  ISETP.GT.AND P0, PT, R216, R15, PT ;  /* 0x0000000fd800720c */ /* 0x000fe40003f04270 */
[----:B------:R-:W-:Y:S02]  /*4920*/  FSEL R15, R14, -INF , !P4 ;  /* 0xff8000000e0f7808 */ /* 0x000fe40006000000 */
[----:B---3--:R-:W-:Y:S02]  /*4930*/  FSEL R13, R17, -INF , !P0 ;  /* 0xff800000110d7808 */ /* 0x008fe40004000000 */
[----:B------:R-:W-:Y:S01]  /*4940*/  ISETP.GT.AND P0, PT, R216, R77, PT ;  /* 0x0000004dd800720c */ /* 0x000fe20003f04270 */
[----:B------:R-:W3:Y:S01]  /*4950*/  MUFU.TANH R14, R82 ;  /* 0x00000052000e7308 */ /* 0x000ee20000002400 */
[----:B------:R-:W-:-:S02]  /*4960*/  FSEL R29, R88, -INF , !P5 ;  /* 0xff800000581d7808 */ /* 0x000fc40006800000 */
[----:B--2---:R-:W-:Y:S01]  /*4970*/  FSEL R17, R40, -INF , !P0 ;  /* 0xff80000028117808 */ /* 0x004fe20004000000 */
[----:B------:R-:W-:Y:S01]  /*4980*/  FMUL.FTZ R40, R78, R0 ;  /* 0x000000004e287220 */ /* 0x000fe20000410000 */
[----:B------:R-:W-:Y:S02]  /*4990*/  ISETP.GT.AND P0, PT, R216, R27, PT ;  /* 0x0000001bd800720c */ /* 0x000fe40003f04270 */
[C---:B------:R-:W-:Y:S01]  /*49a0*/  ISETP.GE.AND P5, PT, R77.reuse, R217, PT ;  /* 0x000000d94d00720c */ /* 0x040fe20003fa6270 */
[----:B------:R-:W2:Y:S01]  /*49b0*/  MUFU.TANH R48, R48 ;  /* 0x0000003000307308 */ /* 0x000ea20000002400 */
[----:B------:R-:W-:Y:S02]  /*49c0*/  ISETP.GE.AND P4, PT, R77, R213, PT ;  /* 0x000000d54d00720c */ /* 0x000fe40003f86270 */
[----:B------:R-:W-:Y:S02]  /*49d0*/  FSEL R13, R13, -INF , !P2 ;  /* 0xff8000000d0d7808 */ /* 0x000fe40005000000 */
[----:B-1----:R-:W-:-:S02]  /*49e0*/  FSEL R41, R41, -INF , !P0 ;  /* 0xff80000029297808 */ /* 0x002fc40004000000 */
[----:B------:R-:W-:Y:S01]  /*49f0*/  ISETP.GE.AND P2, PT, R27, R213, PT ;  /* 0x000000d51b00720c */ /* 0x000fe20003f46270 */
[----:B------:R-:W1:Y:S01]  /*4a00*/  MUFU.TANH R40, R40 ;  /* 0x0000002800287308 */ /* 0x000e620000002400 */
[----:B------:R-:W-:Y:S02]  /*4a10*/  ISETP.GT.AND P0, PT, R216, R25, PT ;  /* 0x00000019d800720c */ /* 0x000fe40003f04270 */
[----:B------:R-:W-:Y:S02]  /*4a20*/  FSEL R9, R9, -INF , !P5 ;  /* 0xff80000009097808 */ /* 0x000fe40006800000 */
[----:B------:R-:W-:Y:S02]  /*4a30*/  FSEL R17, R17, -INF , !P4 ;  /* 0xff80000011117808 */ /* 0x000fe40006000000 */
[C---:B------:R-:W-:Y:S02]  /*4a40*/  ISETP.GE.AND P5, PT, R25.reuse, R217, PT ;  /* 0x000000d91900720c */ /* 0x040fe40003fa6270 */
[----:B------:R-:W-:-:S02]  /*4a50*/  ISETP.GE.AND P4, PT, R25, R213, PT ;  /* 0x000000d51900720c */ /* 0x000fc40003f86270 */
[----:B------:R-:W-:Y:S02]  /*4a60*/  FSEL R25, R41, -INF , !P2 ;  /* 0xff80000029197808 */ /* 0x000fe40005000000 */
[----:B---3--:R-:W-:Y:S01]  /*4a70*/  FSEL R14, R14, -INF , !P0 ;  /* 0xff8000000e0e7808 */ /* 0x008fe20004000000 */
[----:B------:R-:W3:Y:S01]  /*4a80*/  MUFU.TANH R41, R79 ;  /* 0x0000004f00297308 */ /* 0x000ee20000002400 */
[----:B------:R-:W-:Y:S02]  /*4a90*/  ISETP.GT.AND P0, PT, R216, R73, PT ;  /* 0x00000049d800720c */ /* 0x000fe40003f04270 */
[----:B------:R-:W-:Y:S02]  /*4aa0*/  FSEL R225, R14, -INF , !P4 ;  /* 0xff8000000ee17808 */ /* 0x000fe40006000000 */
[----:B--2---:R-:W-:Y:S02]  /*4ab0*/  FSEL R48, R48, -INF , !P0 ;  /* 0xff80000030307808 */ /* 0x004fe40004000000 */
[----:B------:R-:W-:Y:S01]  /*4ac0*/  ISETP.GE.AND P2, PT, R73, R213, PT ;  /* 0x000000d54900720c */ /* 0x000fe20003f46270 */
[----:B------:R-:W2:Y:S01]  /*4ad0*/  MUFU.TANH R14, R74 ;  /* 0x0000004a000e7308 */ /* 0x000ea20000002400 */
[----:B------:R-:W-:-:S02]  /*4ae0*/  FSEL R191, R80, -INF , !P5 ;  /* 0xff80000050bf7808 */ /* 0x000fc40006800000 */
[C---:B------:R-:W-:Y:S02]  /*4af0*/  ISETP.GE.AND P5, PT, R65.reuse, R217, PT ;  /* 0x000000d94100720c */ /* 0x040fe40003fa6270 */
[----:B------:R-:W-:Y:S02]  /*4b00*/  ISETP.GE.AND P4, PT, R65, R213, PT ;  /* 0x000000d54100720c */ /* 0x000fe40003f86270 */
[----:B------:R-:W-:Y:S02]  /*4b10*/  ISETP.GT.AND P0, PT, R216, R65, PT ;  /* 0x00000041d800720c */ /* 0x000fe40003f04270 */
[----:B------:R-:W-:Y:S02]  /*4b20*/  FSEL R65, R48, -INF , !P2 ;  /* 0xff80000030417808 */ /* 0x000fe40005000000 */
[----:B------:R-:W4:Y:S01]  /*4b30*/  MUFU.TANH R48, R75 ;  /* 0x0000004b00307308 */ /* 0x000f220000002400 */
[----:B-1----:R-:W-:Y:S02]  /*4b40*/  FSEL R40, R40, -INF , !P0 ;  /* 0xff80000028287808 */ /* 0x002fe40004000000 */
[----:B------:R-:W-:-:S02]  /*4b50*/  ISETP.GT.AND P0, PT, R216, R72, PT ;  /* 0x00000048d800720c */ /* 0x000fc40003f04270 */
[----:B------:R-:W-:Y:S02]  /*4b60*/  FSEL R219, R40, -INF , !P4 ;  /* 0xff80000028db7808 */ /* 0x000fe40006000000 */
[----:B---3--:R-:W-:Y:S01]  /*4b70*/  FSEL R41, R41, -INF , !P0 ;  /* 0xff80000029297808 */ /* 0x008fe20004000000 */
[----:B------:R-:W1:Y:S01]  /*4b80*/  MUFU.TANH R40, R70 ;  /* 0x0000004600287308 */ /* 0x000e620000002400 */
[----:B------:R-:W-:Y:S02]  /*4b90*/  ISETP.GE.AND P2, PT, R72, R213, PT ;  /* 0x000000d54800720c */ /* 0x000fe40003f46270 */
[----:B------:R-:W-:Y:S02]  /*4ba0*/  ISETP.GT.AND P0, PT, R216, R69, PT ;  /* 0x00000045d800720c */ /* 0x000fe40003f04270 */
[----:B------:R-:W-:Y:S02]  /*4bb0*/  FSEL R121, R41, -INF , !P2 ;  /* 0xff80000029797808 */ /* 0x000fe40005000000 */
[----:B--2---:R-:W-:Y:S01]  /*4bc0*/  FSEL R14, R14, -INF , !P0 ;  /* 0xff8000000e0e7808 */ /* 0x004fe20004000000 */
[----:B------:R-:W2:Y:S01]  /*4bd0*/  MUFU.TANH R41, R71 ;  /* 0x0000004700297308 */ /* 0x000ea20000002400 */
[----:B------:R-:W-:-:S02]  /*4be0*/  ISETP.GE.AND P4, PT, R69, R213, PT ;  /* 0x000000d54500720c */ /* 0x000fc40003f86270 */
[----:B------:R-:W-:Y:S02]  /*4bf0*/  ISETP.GT.AND P0, PT, R216, R68, PT ;  /* 0x00000044d800720c */ /* 0x000fe40003f04270 */
[----:B------:R-:W-:Y:S02]  /*4c00*/  FSEL R185, R14, -INF , !P4 ;  /* 0xff8000000eb97808 */ /* 0x000fe40006000000 */
[----:B----4-:R-:W-:Y:S01]  /*4c10*/  FSEL R48, R48, -INF , !P0 ;  /* 0xff80000030307808 */ /* 0x010fe20004000000 */
[----:B------:R-:W3:Y:S01]  /*4c20*/  MUFU.TANH R14, R66 ;  /* 0x00000042000e7308 */ /* 0x000ee20000002400 */
[----:B------:R-:W-:Y:S02]  /*4c30*/  ISETP.GE.AND P2, PT, R68, R213, PT ;  /* 0x000000d54400720c */ /* 0x000fe40003f46270 */
[----:B------:R-:W-:Y:S02]  /*4c40*/  ISETP.GT.AND P0, PT, R216, R64, PT ;  /* 0x00000040d800720c */ /* 0x000fe40003f04270 */
[----:B------:R-:W-:-:S02]  /*4c50*/  FSEL R141, R48, -INF , !P2 ;  /* 0xff800000308d7808 */ /* 0x000fc40005000000 */
[----:B-1----:R-:W-:Y:S01]  /*4c60*/  FSEL R40, R40, -INF , !P0 ;  /* 0xff80000028287808 */ /* 0x002fe20004000000 */
        /* <DEDUP_REMOVED lines=9> */
[----:B------:R-:W-:Y:S02]  /*4d00*/  FSEL R145, R41, -INF , !P2 ;  /* 0xff80000029917808 */ /* 0x000fe40005000000 */
[----:B---3--:R-:W-:Y:S01]  /*4d10*/  FSEL R14, R14, -INF , !P0 ;  /* 0xff8000000e0e7808 */ /* 0x008fe20004000000 */
[----:B------:R-:W3:Y:S01]  /*4d20*/  MUFU.TANH R41, R63 ;  /* 0x0000003f00297308 */ /* 0x000ee20000002400 */
[----:B------:R-:W-:Y:S02]  /*4d30*/  ISETP.GE.AND P1, PT, R27, R217, PT ;  /* 0x000000d91b00720c */ /* 0x000fe40003f26270 */
[----:B------:R-:W-:-:S02]  /*4d40*/  ISETP.GE.AND P4, PT, R60, R213, PT ;  /* 0x000000d53c00720c */ /* 0x000fc40003f86270 */
[----:B------:R-:W-:Y:S02]  /*4d50*/  ISETP.GT.AND P0, PT, R216, R56, PT ;  /* 0x00000038d800720c */ /* 0x000fe40003f04270 */
[----:B------:R-:W-:Y:S02]  /*4d60*/  FSEL R117, R117, -INF , !P5 ;  /* 0xff80000075757808 */ /* 0x000fe40006800000 */
[----:B------:R-:W-:Y:S02]  /*4d70*/  FSEL R27, R85, -INF , !P1 ;  /* 0xff800000551b7808 */ /* 0x000fe40004800000 */
[-C--:B------:R-:W-:Y:S02]  /*4d80*/  ISETP.GE.AND P5, PT, R69, R217.reuse, PT ;  /* 0x000000d94500720c */ /* 0x080fe40003fa6270 */
[----:B------:R-:W-:Y:S02]  /*4d90*/  FSEL R177, R14, -INF , !P4 ;  /* 0xff8000000eb17808 */ /* 0x000fe40006000000 */
[----:B-1----:R-:W-:Y:S01]  /*4da0*/  FSEL R48, R48, -INF , !P0 ;  /* 0xff80000030307808 */ /* 0x002fe20004000000 */
[----:B------:R-:W1:Y:S01]  /*4db0*/  MUFU.TANH R14, R58 ;  /* 0x0000003a000e7308 */ /* 0x000e620000002400 */
[----:B------:R-:W-:-:S02]  /*4dc0*/  ISETP.GE.AND P1, PT, R73, R217, PT ;  /* 0x000000d94900720c */ /* 0x000fc40003f26270 */
[----:B------:R-:W-:Y:S02]  /*4dd0*/  ISETP.GE.AND P2, PT, R56, R213, PT ;  /* 0x000000d53800720c */ /* 0x000fe40003f46270 */
[----:B------:R-:W-:Y:S02]  /*4de0*/  FSEL R181, R181, -INF , !P5 ;  /* 0xff800000b5b57808 */ /* 0x000fe40006800000 */
[----:B------:R-:W-:Y:S02]  /*4df0*/  FSEL R189, R81, -INF , !P1 ;  /* 0xff80000051bd7808 */ /* 0x000fe40004800000 */
[----:B------:R-:W-:Y:S02]  /*4e00*/  ISETP.GE.AND P5, PT, R64, R217, PT ;  /* 0x000000d94000720c */ /* 0x000fe40003fa6270 */
[----:B------:R-:W-:Y:S02]  /*4e10*/  ISETP.GT.AND P0, PT, R216, R55, PT ;  /* 0x00000037d800720c */ /* 0x000fe40003f04270 */
[----:B------:R-:W-:-:S02]  /*4e20*/  FSEL R165, R48, -INF , !P2 ;  /* 0xff80000030a57808 */ /* 0x000fc40005000000 */
[-C--:B------:R-:W-:Y:S01]  /*4e30*/  ISETP.GE.AND P1, PT, R72, R217.reuse, PT ;  /* 0x000000d94800720c */ /* 0x080fe20003f26270 */
[----:B------:R-:W4:Y:S01]  /*4e40*/  MUFU.TANH R48, R59 ;  /* 0x0000003b00307308 */ /* 0x000f220000002400 */
[----:B------:R-:W-:Y:S02]  /*4e50*/  FSEL R143, R143, -INF , !P5 ;  /* 0xff8000008f8f7808 */ /* 0x000fe40006800000 */
[----:B--2---:R-:W-:Y:S02]  /*4e60*/  FSEL R40, R40, -INF , !P0 ;  /* 0xff80000028287808 */ /* 0x004fe40004000000 */
[----:B------:R-:W-:Y:S02]  /*4e70*/  FSEL R187, R187, -INF , !P1 ;  /* 0xff800000bbbb7808 */ /* 0x000fe40004800000 */
[----:B------:R-:W-:Y:S02]  /*4e80*/  ISETP.GE.AND P5, PT, R60, R217, PT ;  /* 0x000000d93c00720c */ /* 0x000fe40003fa6270 */
[----:B------:R-:W-:-:S02]  /*4e90*/  ISETP.GT.AND P0, PT, R216, R47, PT ;  /* 0x0000002fd800720c */ /* 0x000fc40003f04270 */
[-C--:B------:R-:W-:Y:S02]  /*4ea0*/  ISETP.GE.AND P1, PT, R68, R217.reuse, PT ;  /* 0x000000d94400720c */ /* 0x080fe40003f26270 */
[----:B------:R-:W-:Y:S02]  /*4eb0*/  FSEL R173, R173, -INF , !P5 ;  /* 0xff800000adad7808 */ /* 0x000fe40006800000 */
[----:B---3--:R-:W-:Y:S02]  /*4ec0*/  FSEL R41, R41, -INF , !P0 ;  /* 0xff80000029297808 */ /* 0x008fe40004000000 */
[----:B------:R-:W-:Y:S02]  /*4ed0*/  FSEL R179, R179, -INF , !P1 ;  /* 0xff800000b3b37808 */ /* 0x000fe40004800000 */
[C---:B------:R-:W-:Y:S02]  /*4ee0*/  ISETP.GE.AND P5, PT, R55.reuse, R217, PT ;  /* 0x000000d93700720c */ /* 0x040fe40003fa6270 */
[----:B------:R-:W-:-:S02]  /*4ef0*/  ISETP.GE.AND P4, PT, R55, R213, PT ;  /* 0x000000d53700720c */ /* 0x000fc40003f86270 */
[----:B------:R-:W-:Y:S02]  /*4f00*/  ISETP.GT.AND P0, PT, R216, R46, PT ;  /* 0x0000002ed800720c */ /* 0x000fe40003f04270 */
[----:B------:R-:W-:Y:S02]  /*4f10*/  ISETP.GE.AND P1, PT, R61, R217, PT ;  /* 0x000000d93d00720c */ /* 0x000fe40003f26270 */
[----:B------:R-:W-:Y:S02]  /*4f20*/  FSEL R167, R167, -INF , !P5 ;  /* 0xff800000a7a77808 */ /* 0x000fe40006800000 */
[----:B------:R-:W-:Y:S02]  /*4f30*/  FSEL R175, R40, -INF , !P4 ;  /* 0xff80000028af7808 */ /* 0x000fe40006000000 */
[----:B-1----:R-:W-:Y:S01]  /*4f40*/  FSEL R14, R14, -INF , !P0 ;  /* 0xff8000000e0e7808 */ /* 0x002fe20004000000 */
[----:B------:R-:W1:Y:S01]  /*4f50*/  MUFU.TANH R40, R50 ;  /* 0x0000003200287308 */ /* 0x000e620000002400 */
[----:B------:R-:W-:-:S02]  /*4f60*/  FSEL R139, R76, -INF , !P1 ;  /* 0xff8000004c8b7808 */ /* 0x000fc40004800000 */
[C---:B------:R-:W-:Y:S02]  /*4f70*/  ISETP.GE.AND P5, PT, R46.reuse, R217, PT ;  /* 0x000000d92e00720c */ /* 0x040fe40003fa6270 */
[----:B------:R-:W-:Y:S02]  /*4f80*/  ISETP.GE.AND P4, PT, R46, R213, PT ;  /* 0x000000d52e00720c */ /* 0x000fe40003f86270 */
[----:B------:R-:W-:Y:S02]  /*4f90*/  ISETP.GT.AND P0, PT, R216, R45, PT ;  /* 0x0000002dd800720c */ /* 0x000fe40003f04270 */
[----:B------:R-:W-:Y:S02]  /*4fa0*/  ISETP.GE.AND P1, PT, R56, R217, PT ;  /* 0x000000d93800720c */ /* 0x000fe40003f26270 */
[----:B------:R-:W-:Y:S02]  /*4fb0*/  ISETP.GE.AND P2, PT, R47, R213, PT ;  /* 0x000000d52f00720c */ /* 0x000fe40003f46270 */
[----:B------:R-:W-:-:S02]  /*4fc0*/  FSEL R155, R155, -INF , !P5 ;  /* 0xff8000009b9b7808 */ /* 0x000fc40006800000 */
[----:B------:R-:W-:Y:S02]  /*4fd0*/  FSEL R161, R14, -INF , !P4 ;  /* 0xff8000000ea17808 */ /* 0x000fe40006000000 */
[----:B----4-:R-:W-:Y:S01]  /*4fe0*/  FSEL R48, R48, -INF , !P0 ;  /* 0xff80000030307808 */ /* 0x010fe20004000000 */
[----:B------:R-:W-:Y:S01]  /*4ff0*/  MUFU.TANH R14, R110 ;  /* 0x0000006e000e7308 */ /* 0x000fe20000002400 */
[----:B------:R-:W-:Y:S02]  /*5000*/  FSEL R171, R171, -INF , !P1 ;  /* 0xff800000abab7808 */ /* 0x000fe40004800000 */
[----:B------:R-:W-:Y:S02]  /*5010*/  FSEL R169, R41, -INF , !P2 ;  /* 0xff80000029a97808 */ /* 0x000fe40005000000 */
[C---:B------:R-:W-:Y:S02]  /*5020*/  ISETP.GE.AND P5, PT, R44.reuse, R217, PT ;  /* 0x000000d92c00720c */ /* 0x040fe40003fa6270 */
[----:B------:R-:W-:Y:S01]  /*5030*/  ISETP.GE.AND P4, PT, R44, R213, PT ;  /* 0x000000d52c00720c */ /* 0x000fe20003f86270 */
[----:B------:R-:W2:Y:S01]  /*5040*/  MUFU.TANH R41, R51 ;  /* 0x0000003300297308 */ /* 0x000ea20000002400 */
[----:B------:R-:W-:Y:S01]  /*5050*/  ISETP.GT.AND P0, PT, R216, R44, PT ;  /* 0x0000002cd800720c */ /* 0x000fe20003f04270 */
[----:B------:R-:W-:Y:S01]  /*5060*/  FMUL.FTZ R44, R111, R0 ;  /* 0x000000006f2c7220 */ /* 0x000fe20000410000 */
[----:B------:R-:W-:-:S02]  /*5070*/  ISETP.GE.AND P1, PT, R47, R217, PT ;  /* 0x000000d92f00720c */ /* 0x000fc40003f26270 */
[----:B------:R-:W-:Y:S02]  /*5080*/  ISETP.GE.AND P2, PT, R45, R213, PT ;  /* 0x000000d52d00720c */ /* 0x000fe40003f46270 */
[----:B------:R-:W-:Y:S01]  /*5090*/  FSEL R163, R163, -INF , !P1 ;  /* 0xff800000a3a37808 */ /* 0x000fe20004800000 */
[----:B------:R-:W3:Y:S01]  /*50a0*/  MUFU.TANH R44, R44 ;  /* 0x0000002c002c7308 */ /* 0x000ee20000002400 */
[-C--:B------:R-:W-:Y:S02]  /*50b0*/  ISETP.GE.AND P1, PT, R45, R217.reuse, PT ;  /* 0x000000d92d00720c */ /* 0x080fe40003f26270 */
[----:B------:R-:W-:Y:S02]  /*50c0*/  FSEL R159, R48, -INF , !P2 ;  /* 0xff800000309f7808 */ /* 0x000fe40005000000 */
[----:B------:R-:W-:Y:S02]  /*50d0*/  FSEL R153, R153, -INF , !P1 ;  /* 0xff80000099997808 */ /* 0x000fe40004800000 */
[----:B------:R-:W-:-:S02]  /*50e0*/  ISETP.GE.AND P1, PT, R30, R217, PT ;  /* 0x000000d91e00720c */ /* 0x000fc40003f26270 */
[----:B-1----:R-:W-:Y:S02]  /*50f0*/  FSEL R40, R40, -INF , !P0 ;  /* 0xff80000028287808 */ /* 0x002fe40004000000 */
[----:B------:R-:W-:Y:S02]  /*5100*/  ISETP.GE.AND P2, PT, R30, R213, PT ;  /* 0x000000d51e00720c */ /* 0x000fe40003f46270 */
[----:B------:R-:W-:Y:S02]  /*5110*/  FSEL R151, R151, -INF , !P5 ;  /* 0xff80000097977808 */ /* 0x000fe40006800000 */
[----:B------:R-:W-:Y:S01]  /*5120*/  ISETP.GT.AND P0, PT, R216, R30, PT ;  /* 0x0000001ed800720c */ /* 0x000fe20003f04270 */
[----:B------:R-:W-:Y:S01]  /*5130*/  FMUL.FTZ R30, R42, R0 ;  /* 0x000000002a1e7220 */ /* 0x000fe20000410000 */
[----:B------:R-:W-:Y:S02]  /*5140*/  FSEL R149, R149, -INF , !P1 ;  /* 0xff80000095957808 */ /* 0x000fe40004800000 */
[----:B------:R-:W-:-:S02]  /*5150*/  ISETP.GE.AND P5, PT, R28, R217, PT ;  /* 0x000000d91c00720c */ /* 0x000fc40003fa6270 */
[----:B------:R-:W-:Y:S01]  /*5160*/  ISETP.GT.AND P1, PT, R216, R28, PT ;  /* 0x0000001cd800720c */ /* 0x000fe20003f24270 */
[----:B------:R-:W1:Y:S01]  /*5170*/  MUFU.TANH R30, R30 ;  /* 0x0000001e001e7308 */ /* 0x000e620000002400 */
[----:B------:R-:W-:Y:S02]  /*5180*/  FSEL R157, R40, -INF , !P4 ;  /* 0xff800000289d7808 */ /* 0x000fe40006000000 */
[----:B--2---:R-:W-:Y:S02]  /*5190*/  FSEL R41, R41, -INF , !P0 ;  /* 0xff80000029297808 */ /* 0x004fe40004000000 */
[----:B------:R-:W-:Y:S01]  /*51a0*/  ISETP.GE.AND P4, PT, R28, R213, PT ;  /* 0x000000d51c00720c */ /* 0x000fe20003f86270 */
[----:B------:R-:W-:Y:S01]  /*51b0*/  FMUL.FTZ R28, R43, R0 ;  /* 0x000000002b1c7220 */ /* 0x000fe20000410000 */
[----:B------:R-:W-:Y:S02]  /*51c0*/  ISETP.GE.AND P0, PT, R26, R217, PT ;  /* 0x000000d91a00720c */ /* 0x000fe40003f06270 */
[----:B------:R-:W-:-:S02]  /*51d0*/  FSEL R14, R14, -INF , !P1 ;  /* 0xff8000000e0e7808 */ /* 0x000fc40004800000 */
[----:B------:R-:W-:Y:S01]  /*51e0*/  FSEL R131, R131, -INF , !P5 ;  /* 0xff80000083837808 */ /* 0x000fe20006800000 */
[----:B------:R-:W2:Y:S01]  /*51f0*/  MUFU.TANH R28, R28 ;  /* 0x0000001c001c7308 */ /* 0x000ea20000002400 */
[----:B------:R-:W-:Y:S02]  /*5200*/  ISETP.GT.AND P5, PT, R216, R26, PT ;  /* 0x0000001ad800720c */ /* 0x000fe40003fa4270 */
[----:B------:R-:W-:Y:S02]  /*5210*/  FSEL R147, R41, -INF , !P2 ;  /* 0xff80000029937808 */ /* 0x000fe40005000000 */
[----:B------:R-:W-:Y:S02]  /*5220*/  FSEL R137, R14, -INF , !P4 ;  /* 0xff8000000e897808 */ /* 0x000fe40006000000 */
[----:B------:R-:W-:Y:S01]  /*5230*/  FSEL R129, R129, -INF , !P0 ;  /* 0xff80000081817808 */ /* 0x000fe20004000000 */
[----:B------:R-:W-:Y:S01]  /*5240*/  MUFU.TANH R14, R38 ;  /* 0x00000026000e7308 */ /* 0x000fe20000002400 */
[----:B------:R-:W-:-:S02]  /*5250*/  ISETP.GE.AND P2, PT, R26, R213, PT ;  /* 0x000000d51a00720c */ /* 0x000fc40003f46270 */
[C---:B------:R-:W-:Y:S02]  /*5260*/  ISETP.GE.AND P1, PT, R24.reuse, R217, PT ;  /* 0x000000d91800720c */ /* 0x040fe40003f26270 */
[----:B------:R-:W-:Y:S02]  /*5270*/  ISETP.GE.AND P4, PT, R24, R213, PT ;  /* 0x000000d51800720c */ /* 0x000fe40003f86270 */
[----:B------:R-:W-:Y:S01]  /*5280*/  ISETP.GT.AND P0, PT, R216, R24, PT ;  /* 0x00000018d800720c */ /* 0x000fe20003f04270 */
[----:B------:R-:W-:Y:S01]  /*5290*/  FMUL.FTZ R24, R39, R0 ;  /* 0x0000000027187220 */ /* 0x000fe20000410000 */
[----:B---3--:R-:W-:Y:S02]  /*52a0*/  FSEL R44, R44, -INF , !P5 ;  /* 0xff8000002c2c7808 */ /* 0x008fe40006800000 */
[----:B------:R-:W-:Y:S02]  /*52b0*/  FSEL R127, R127, -INF , !P1 ;  /* 0xff8000007f7f7808 */ /* 0x000fe40004800000 */
[----:B------:R-:W-:Y:S01]  /*52c0*/  FSEL R135, R44, -INF , !P2 ;  /* 0xff8000002c877808 */ /* 0x000fe20005000000 */
[----:B------:R-:W3:Y:S01]  /*52d0*/  MUFU.TANH R24, R24 ;  /* 0x0000001800187308 */ /* 0x000ee20000002400 */
[----:B------:R-:W-:-:S02]  /*52e0*/  ISETP.GE.AND P5, PT, R23, R217, PT ;  /* 0x000000d91700720c */ /* 0x000fc40003fa6270 */
[----:B------:R-:W-:Y:S02]  /*52f0*/  ISETP.GE.AND P2, PT, R23, R213, PT ;  /* 0x000000d51700720c */ /* 0x000fe40003f46270 */
[----:B------:R-:W-:Y:S01]  /*5300*/  ISETP.GT.AND P1, PT, R216, R23, PT ;  /* 0x00000017d800720c */ /* 0x000fe20003f24270 */
[-C--:B------:R-:W-:Y:S01]  /*5310*/  FMUL.FTZ R23, R34, R0.reuse ;  /* 0x0000000022177220 */ /* 0x080fe20000410000 */
[----:B-1----:R-:W-:Y:S01]  /*5320*/  FSEL R30, R30, -INF , !P0 ;  /* 0xff8000001e1e7808 */ /* 0x002fe20004000000 */
[----:B------:R-:W-:Y:S01]  /*5330*/  FMUL.FTZ R0, R35, R0 ;  /* 0x0000000023007220 */ /* 0x000fe20000410000 */
[----:B------:R-:W-:Y:S02]  /*5340*/  ISETP.GE.AND P0, PT, R22, R217, PT ;  /* 0x000000d91600720c */ /* 0x000fe40003f06270 */
[----:B--2---:R-:W-:Y:S01]  /*5350*/  FSEL R28, R28, -INF , !P1 ;  /* 0xff8000001c1c7808 */ /* 0x004fe20004800000 */
[----:B------:R-:W1:Y:S01]  /*5360*/  MUFU.TANH R23, R23 ;  /* 0x0000001700177308 */ /* 0x000e620000002400 */
[----:B------:R-:W-:-:S02]  /*5370*/  FSEL R57, R57, -INF , !P0 ;  /* 0xff80000039397808 */ /* 0x000fc40004000000 */
[C---:B------:R-:W-:Y:S02]  /*5380*/  ISETP.GT.AND P0, PT, R216.reuse, R20, PT ;  /* 0x00000014d800720c */ /* 0x040fe40003f04270 */
[----:B------:R-:W-:Y:S02]  /*5390*/  ISETP.GT.AND P1, PT, R216, R22, PT ;  /* 0x00000016d800720c */ /* 0x000fe40003f24270 */
[----:B---3--:R-:W-:Y:S01]  /*53a0*/  FSEL R24, R24, -INF , !P0 ;  /* 0xff80000018187808 */ /* 0x008fe20004000000 */
[----:B------:R-:W2:Y:S01]  /*53b0*/  MUFU.TANH R0, R0 ;  /* 0x0000000000007308 */ /* 0x000ea20000002400 */
[----:B------:R-:W-:Y:S02]  /*53c0*/  ISETP.GT.AND P0, PT, R216, R18, PT ;  /* 0x00000012d800720c */ /* 0x000fe40003f04270 */
[----:B------:R-:W-:Y:S02]  /*53d0*/  FSEL R14, R14, -INF , !P1 ;  /* 0xff8000000e0e7808 */ /* 0x000fe40004800000 */
[----:B------:R-:W-:-:S02]  /*53e0*/  ISETP.GE.AND P1, PT, R18, R217, PT ;  /* 0x000000d91200720c */ /* 0x000fc40003f26270 */
[----:B------:R-:W-:Y:S02]  /*53f0*/  FSEL R133, R30, -INF , !P4 ;  /* 0xff8000001e857808 */ /* 0x000fe40006000000 */
[----:B------:R-:W-:Y:S02]  /*5400*/  FSEL R125, R125, -INF , !P5 ;  /* 0xff8000007d7d7808 */ /* 0x000fe40006800000 */
[----:B-1----:R-:W-:Y:S02]  /*5410*/  FSEL R23, R23, -INF , !P0 ;  /* 0xff80000017177808 */ /* 0x002fe40004000000 */
[----:B------:R-:W-:Y:S02]  /*5420*/  ISETP.GT.U32.AND P0, PT, R164, R201, PT ;  /* 0x000000c9a400720c */ /* 0x000fe40003f04070 */
[----:B------:R-:W-:Y:S02]  /*5430*/  FSEL R123, R28, -INF , !P2 ;  /* 0xff8000001c7b7808 */ /* 0x000fe40005000000 */
[----:B------:R-:W-:-:S02]  /*5440*/  ISETP.GE.AND P4, PT, R22, R213, PT ;  /* 0x000000d51600720c */ /* 0x000fc40003f86270 */
[C---:B------:R-:W-:Y:S02]  /*5450*/  ISETP.GE.AND P5, PT, R20.reuse, R217, PT ;  /* 0x000000d91400720c */ /* 0x040fe40003fa6270 */
[----:B------:R-:W-:Y:S02]  /*5460*/  ISETP.GE.AND P2, PT, R20, R213, PT ;  /* 0x000000d51400720c */ /* 0x000fe40003f46270 */
[----:B------:R-:W-:Y:S02]  /*5470*/  FSEL R51, R32, -INF , !P1 ;  /* 0xff80000020337808 */ /* 0x000fe40004800000 */
[----:B------:R-:W-:Y:S02]  /*5480*/  ISETP.GT.AND P1, PT, R216, R16, PT ;  /* 0x00000010d800720c */ /* 0x000fe40003f24270 */
[----:B------:R-:W-:Y:S02]  /*5490*/  FSEL R63, R14, -INF , !P4 ;  /* 0xff8000000e3f7808 */ /* 0x000fe40006000000 */
[----:B------:R-:W-:-:S02]  /*54a0*/  FSEL R56, R36, -INF , !P5 ;  /* 0xff80000024387808 */ /* 0x000fc40006800000 */
[----:B------:R-:W-:Y:S02]  /*54b0*/  FSEL R61, R24, -INF , !P2 ;  /* 0xff800000183d7808 */ /* 0x000fe40005000000 */
[----:B------:R-:W-:Y:S02]  /*54c0*/  ISETP.GE.AND P4, PT, R18, R213, PT ;  /* 0x000000d51200720c */ /* 0x000fe40003f86270 */
[C---:B------:R-:W-:Y:S02]  /*54d0*/  ISETP.GE.AND P5, PT, R16.reuse, R217, PT ;  /* 0x000000d91000720c */ /* 0x040fe40003fa6270 */
[----:B------:R-:W-:Y:S02]  /*54e0*/  ISETP.GE.AND P2, PT, R16, R213, PT ;  /* 0x000000d51000720c */ /* 0x000fe40003f46270 */
[----:B--2---:R-:W-:Y:S02]  /*54f0*/  FSEL R0, R0, -INF , !P1 ;  /* 0xff80000000007808 */ /* 0x004fe40004800000 */
[----:B------:R-:W-:-:S02]  /*5500*/  VIMNMX R216, PT, PT, RZ, R216, !PT ;  /* 0x000000d8ffd87248 */ /* 0x000fc40007fe0100 */
        /* <DEDUP_REMOVED lines=17> */
.L_x_1830:
        /* <DEDUP_REMOVED lines=60> */
.L_x_1831:
[----:B------:R-:W-:Y:S05]  /*59e0*/  BSYNC.RECONVERGENT B0 ;  /* 0x0000000000007941 */ /* 0x000fea0003800200 */
.L_x_1829:
        /* <DEDUP_REMOVED lines=73> */
.L_x_1833:
[----:B------:R3:W-:Y:S02]  /*5e80*/  STS.128 [R211+0x8800], RZ ;  /* 0x008800ffd3007388 */ /* 0x0007e40000000c00 */
.L_x_1834:
[----:B------:R-:W-:Y:S05]  /*5e90*/  BSYNC.RECONVERGENT B0 ;  /* 0x0000000000007941 */ /* 0x000fea0003800200 */
.L_x_1832:
[----:B------:R-:W0:Y:S02]  /*5ea0*/  LDGDEPBAR ;  /* 0x00000000000079af */ /* 0x000e240000000000 */
.L_x_1828:
[----:B------:R-:W-:Y:S05]  /*5eb0*/  BSYNC.RECONVERGENT B1 ;  /* 0x0000000000017941 */ /* 0x000fea0003800200 */
.L_x_1827:
[----:B------:R-:W4:Y:S01]  /*5ec0*/  LD.E R55, desc[UR4][R2.64+0xdc] ;  /* 0x0000dc0402377980 */ /* 0x000f22000c101900 */
[----:B------:R-:W-:Y:S01]  /*5ed0*/  FMNMX3.FTZ R16, R37, R10, R33, !PT ;  /* 0x0000000a25107276 */ /* 0x000fe20007810021 */
        /* <DEDUP_REMOVED lines=27> */
[----:B-1----:R-:W-:Y:S02]  /*6090*/  FMNMX3.FTZ R23, R0, R125, R57, !PT ;  /* 0x0000007d00177276 */ /* 0x002fe40007810039 */
[----:B------:R-:W-:Y:S02]  /*60a0*/  FMNMX3.FTZ R16, R16, R61, R59, !PT ;  /* 0x0000003d10107276 */ /* 0x000fe4000781003b */
[----:B------:R-:W-:-:S02]  /*60b0*/  FMNMX3.FTZ R23, R23, R56, R51, !PT ;  /* 0x0000003817177276 */ /* 0x000fc40007810033 */
[----:B------:R-:W-:Y:S02]  /*60c0*/  FMNMX.FTZ R16, R49, R16, !PT ;  /* 0x0000001031107209 */ /* 0x000fe40007810000 */
[----:B------:R-:W-:Y:S02]  /*60d0*/  FMNMX.FTZ R14, R50, R23, !PT ;  /* 0x00000017320e7209 */ /* 0x000fe40007810000 */
[----:B------:R-:W-:Y:S01]  /*60e0*/  LOP3.LUT R119, R7, 0x120, R52, 0xf8, !PT ;  /* 0x0000012007777812 */ /* 0x000fe200078ef834 */
[----:B------:R-:W1:Y:S03]  /*60f0*/  SHFL.BFLY PT, R35, R16, 0x2, 0x1f ;  /* 0x0c401f0010237f89 */ /* 0x000e6600000e0000 */
        /* <DEDUP_REMOVED lines=8> */
[----:B-1----:R-:W-:-:S03]  /*6180*/  FMNMX.FTZ R35, R16, R35, !PT ;  /* 0x0000002310237209 */ /* 0x002fc60007810000 */
[----:B------:R-:W-:Y:S01]  /*6190*/  LDSM.16.MT88.4 R76, [R119+0xd000] ;  /* 0x00d00000774c783b */ /* 0x000fe20000004200 */
[----:B-----5:R-:W-:-:S03]  /*61a0*/  FMNMX.FTZ R23, R14, R23, !PT ;  /* 0x000000170e177209 */ /* 0x020fc60007810000 */
[----:B------:R-:W1:Y:S04]  /*61b0*/  SHFL.BFLY PT, R0, R35, 0x1, 0x1f ;  /* 0x0c201f0023007f89 */ /* 0x000e6800000e0000 */
[----:B------:R-:W5:Y:S01]  /*61c0*/  SHFL.BFLY PT, R12, R23, 0x1, 0x1f ;  /* 0x0c201f00170c7f89 */ /* 0x000f6200000e0000 */
[----:B-1----:R-:W-:Y:S02]  /*61d0*/  FMNMX.FTZ R0, R35, R0, !PT ;  /* 0x0000000023007209 */ /* 0x002fe40007810000 */
[----:B-----5:R-:W-:Y:S02]  /*61e0*/  FMNMX.FTZ R52, R23, R12, !PT ;  /* 0x0000000c17347209 */ /* 0x020fe40007810000 */
        /* <DEDUP_REMOVED lines=15> */
[-CC-:B------:R-:W-:Y:S01]  /*62e0*/  FFMA.FTZ R43, R19, R55.reuse, -R60.reuse ;  /* 0x00000037132b7223 */ /* 0x180fe2000001083c */
[----:B------:R-:W-:Y:S01]  /*62f0*/  MUFU.EX2 R48, R48 ;  /* 0x0000003000307308 */ /* 0x000fe20000000800 */
[-CC-:B--2---:R-:W-:Y:S01]  /*6300*/  FFMA.FTZ R38, R11, R55.reuse, -R60.reuse ;  /* 0x000000370b267223 */ /* 0x184fe2000001083c */
[-C--:B------:R-:W-:Y:S01]  /*6310*/  FFMA.FTZ R36, R9, R55.reuse, -R60 ;  /* 0x0000003709247223 */ /* 0x080fe2000001083c */
[-CC-:B------:R-:W-:Y:S01]  /*6320*/  FFMA.FTZ R37, R13, R55.reuse, -R58.reuse ;  /* 0x000000370d257223 */ /* 0x180fe2000001083a */
[----:B------:R-:W2:Y:S01]  /*6330*/  MUFU.EX2 R47, R47 ;  /* 0x0000002f002f7308 */ /* 0x000ea20000000800 */
[----:B------:R-:W4:Y:S01]  /*6340*/  LDSM.16.MT88.4 R8, [R32+0xb400] ;  /* 0x00b400002008783b */ /* 0x000f220000004200 */
[-C--:B------:R-:W-:Y:S01]  /*6350*/  FFMA.FTZ R34, R17, R55.reuse, -R58 ;  /* 0x0000003711227223 */ /* 0x080fe2000001083a */
[-CC-:B------:R-:W-:Y:S01]  /*6360*/  FFMA.FTZ R39, R29, R55.reuse, -R60.reuse ;  /* 0x000000371d277223 */ /* 0x180fe2000001083c */
[----:B------:R-:W-:Y:S01]  /*6370*/  MUFU.EX2 R44, R44 ;  /* 0x0000002c002c7308 */ /* 0x000fe20000000800 */
[-C--:B------:R-:W-:Y:S01]  /*6380*/  FFMA.FTZ R35, R27, R55.reuse, -R60 ;  /* 0x000000371b237223 */ /* 0x080fe2000001083c */
[-CC-:B------:R-:W-:Y:S01]  /*6390*/  FFMA.FTZ R33, R25, R55.reuse, -R58.reuse ;  /* 0x0000003719217223 */ /* 0x180fe2000001083a */
[----:B------:R-:W5:Y:S01]  /*63a0*/  LDSM.16.MT88.4 R16, [R32+0x9400] ;  /* 0x009400002010783b */ /* 0x000f620000004200 */
[----:B------:R-:W3:Y:S01]  /*63b0*/  MUFU.EX2 R41, R41 ;  /* 0x0000002900297308 */ /* 0x000ee20000000800 */
[-CC-:B------:R-:W-:Y:S01]  /*63c0*/  FFMA.FTZ R64, R65, R55.reuse, -R58.reuse ;  /* 0x0000003741407223 */ /* 0x180fe2000001083a */
[-C--:B------:R-:W-:Y:S01]  /*63d0*/  FFMA.FTZ R62, R219, R55.reuse, -R58 ;  /* 0x00000037db3e7223 */ /* 0x080fe2000001083a */
[----:B------:R-:W5:Y:S01]  /*63e0*/  LDSM.16.MT88.4 R12, [R119+0xb400] ;  /* 0x00b40000770c783b */ /* 0x000f620000004200 */
[----:B------:R-:W-:Y:S01]  /*63f0*/  MUFU.EX2 R46, R46 ;  /* 0x0000002e002e7308 */ /* 0x000fe20000000800 */
[-CC-:B------:R-:W-:Y:S01]  /*6400*/  FFMA.FTZ R66, R191, R55.reuse, -R60.reuse ;  /* 0x00000037bf427223 */ /* 0x180fe2000001083c */
[----:B--2---:R-:W-:Y:S01]  /*6410*/  F2FP.BF16.F32.PACK_AB R69, R47, R48 ;  /* 0x000000302f45723e */ /* 0x004fe200000010ff */
[----:B------:R-:W2:Y:S01]  /*6420*/  LDSM.16.MT88.4 R28, [R119+0xd400] ;  /* 0x00d40000771c783b */ /* 0x000ea20000004200 */
[----:B------:R-:W1:Y:S01]  /*6430*/  MUFU.EX2 R45, R45 ;  /* 0x0000002d002d7308 */ /* 0x000e620000000800 */
[-CC-:B------:R-:W-:Y:S01]  /*6440*/  FFMA.FTZ R120, R117, R55.reuse, -R60.reuse ;  /* 0x0000003775787223 */ /* 0x180fe2000001083c */
[-C--:B------:R-:W-:Y:S01]  /*6450*/  FFMA.FTZ R67, R187, R55.reuse, -R60 ;  /* 0x00000037bb437223 */ /* 0x080fe2000001083c */
[----:B------:R-:W2:Y:S01]  /*6460*/  LDSM.16.MT88.4 R20, [R119+0x9400] ;  /* 0x009400007714783b */ /* 0x000ea20000004200 */
[----:B------:R-:W-:Y:S01]  /*6470*/  MUFU.EX2 R43, R43 ;  /* 0x0000002b002b7308 */ /* 0x000fe20000000800 */
[-CC-:B------:R-:W-:Y:S01]  /*6480*/  FFMA.FTZ R121, R121, R55.reuse, -R58.reuse ;  /* 0x0000003779797223 */ /* 0x180fe2000001083a */
[----:B---3--:R-:W-:Y:S01]  /*6490*/  F2FP.BF16.F32.PACK_AB R71, R41, R44 ;  /* 0x0000002c2947723e */ /* 0x008fe200000010ff */
[----:B------:R-:W3:Y:S01]  /*64a0*/  LDSM.16.MT88.4 R24, [R32+0xd400] ;  /* 0x00d400002018783b */ /* 0x000ee20000004200 */
[----:B------:R-:W4:Y:S01]  /*64b0*/  MUFU.EX2 R42, R42 ;  /* 0x0000002a002a7308 */ /* 0x000f220000000800 */
[-C--:B------:R-:W-:Y:S01]  /*64c0*/  FFMA.FTZ R225, R225, R55.reuse, -R58 ;  /* 0x00000037e1e17223 */ /* 0x080fe2000001083a */
[-C--:B------:R-:W-:Y:S01]  /*64d0*/  FFMA.FTZ R189, R189, R55.reuse, -R60 ;  /* 0x00000037bdbd7223 */ /* 0x080fe2000001083c */
[-CC-:B------:R-:W-:Y:S01]  /*64e0*/  FFMA.FTZ R124, R141, R55.reuse, -R58.reuse ;  /* 0x000000378d7c7223 */ /* 0x180fe2000001083a */
[----:B------:R-:W-:Y:S01]  /*64f0*/  MUFU.EX2 R40, R40 ;  /* 0x0000002800287308 */ /* 0x000fe20000000800 */
[-C--:B------:R-:W-:Y:S01]  /*6500*/  FFMA.FTZ R122, R183, R55.reuse, -R58 ;  /* 0x00000037b77a7223 */ /* 0x080fe2000001083a */
[----:B-1----:R-:W-:Y:S01]  /*6510*/  F2FP.BF16.F32.PACK_AB R68, R45, R46 ;  /* 0x0000002e2d44723e */ /* 0x002fe200000010ff */
[-CC-:B------:R-:W-:Y:S01]  /*6520*/  FFMA.FTZ R126, R181, R55.reuse, -R60.reuse ;  /* 0x00000037b57e7223 */ /* 0x180fe2000001083c */
[----:B------:R-:W-:Y:S01]  /*6530*/  MUFU.EX2 R37, R37 ;  /* 0x0000002500257308 */ /* 0x000fe20000000800 */
[-C--:B------:R-:W-:Y:S01]  /*6540*/  FFMA.FTZ R128, R139, R55.reuse, -R60 ;  /* 0x000000378b807223 */ /* 0x080fe2000001083c */
[-CC-:B------:R-:W-:Y:S01]  /*6550*/  FFMA.FTZ R145, R145, R55.reuse, -R58.reuse ;  /* 0x0000003791917223 */ /* 0x180fe2000001083a */
[-C--:B------:R-:W-:Y:S01]  /*6560*/  FFMA.FTZ R185, R185, R55.reuse, -R58 ;  /* 0x00000037b9b97223 */ /* 0x080fe2000001083a */
[----:B------:R-:W-:Y:S01]  /*6570*/  MUFU.EX2 R34, R34 ;  /* 0x0000002200227308 */ /* 0x000fe20000000800 */
[--C-:B------:R-:W-:Y:S01]  /*6580*/  FFMA.FTZ R179, R179, R55, -R60.reuse ;  /* 0x00000037b3b37223 */ /* 0x100fe2000001083c */
[----:B----4-:R-:W-:Y:S01]  /*6590*/  F2FP.BF16.F32.PACK_AB R70, R42, R43 ;  /* 0x0000002b2a46723e */ /* 0x010fe200000010ff */
        /* <DEDUP_REMOVED lines=8> */
[-C--:B------:R-:W-:Y:S01]  /*6620*/  FFMA.FTZ R177, R177, R55.reuse, -R58 ;  /* 0x00000037b1b17223 */ /* 0x080fe2000001083a */
[----:B------:R-:W-:Y:S01]  /*6630*/  MUFU.EX2 R36, R36 ;  /* 0x0000002400247308 */ /* 0x000fe20000000800 */
[-CC-:B------:R-:W-:Y:S01]  /*6640*/  FFMA.FTZ R171, R171, R55.reuse, -R60.reuse ;  /* 0x00000037abab7223 */ /* 0x180fe2000001083c */
[-C--:B------:R-:W-:Y:S01]  /*6650*/  FFMA.FTZ R138, R167, R55.reuse, -R60 ;  /* 0x00000037a78a7223 */ /* 0x080fe2000001083c */
[-C--:B------:R-:W-:Y:S01]  /*6660*/  FFMA.FTZ R140, R157, R55.reuse, -R58 ;  /* 0x000000379d8c7223 */ /* 0x080fe2000001083a */
[----:B------:R-:W4:Y:S01]  /*6670*/  MUFU.EX2 R35, R35 ;  /* 0x0000002300237308 */ /* 0x000f220000000800 */
[C---:B------:R-:W-:Y:S01]  /*6680*/  HMMA.16816.F32.BF16 R84, R68.reuse, R86, RZ ;  /* 0x000000564454723c */ /* 0x040fe200000418ff */
[-CC-:B------:R-:W-:Y:S01]  /*6690*/  FFMA.FTZ R142, R155, R55.reuse, -R60.reuse ;  /* 0x000000379b8e7223 */ /* 0x180fe2000001083c */
[-C--:B------:R-:W-:Y:S01]  /*66a0*/  FFMA.FTZ R144, R151, R55.reuse, -R60 ;  /* 0x0000003797907223 */ /* 0x080fe2000001083c */
[----:B------:R-:W5:Y:S01]  /*66b0*/  MUFU.EX2 R33, R33 ;  /* 0x0000002100217308 */ /* 0x000f620000000800 */
[-C--:B------:R-:W-:Y:S01]  /*66c0*/  FFMA.FTZ R161, R161, R55.reuse, -R58 ;  /* 0x00000037a1a17223 */ /* 0x080fe2000001083a */
[-C--:B------:R-:W-:Y:S01]  /*66d0*/  FFMA.FTZ R153, R153, R55.reuse, -R60 ;  /* 0x0000003799997223 */ /* 0x080fe2000001083c */
[-C--:B------:R-:W-:Y:S01]  /*66e0*/  FFMA.FTZ R146, R137, R55.reuse, -R58 ;  /* 0x0000003789927223 */ /* 0x080fe2000001083a */
[----:B------:R-:W-:Y:S01]  /*66f0*/  MUFU.EX2 R65, R225 ;  /* 0x000000e100417308 */ /* 0x000fe20000000800 */
[C---:B------:R-:W-:Y:S01]  /*6700*/  HMMA.16816.F32.BF16 R112, R68.reuse, R108, RZ ;  /* 0x0000006c4470723c */ /* 0x040fe200000418ff */
[-CC-:B------:R-:W-:Y:S01]  /*6710*/  FFMA.FTZ R148, R129, R55.reuse, -R60.reuse ;  /* 0x0000003781947223 */ /* 0x180fe2000001083c */
[-C--:B------:R-:W-:Y:S01]  /*6720*/  FFMA.FTZ R150, R125, R55.reuse, -R60 ;  /* 0x000000377d967223 */ /* 0x080fe2000001083c */
[----:B------:R-:W-:Y:S01]  /*6730*/  MUFU.EX2 R64, R64 ;  /* 0x0000004000407308 */ /* 0x000fe20000000800 */
[-C--:B------:R-:W-:Y:S01]  /*6740*/  FFMA.FTZ R152, R123, R55.reuse, -R58 ;  /* 0x000000377b987223 */ /* 0x080fe2000001083a */
[-CC-:B------:R-:W-:Y:S01]  /*6750*/  FFMA.FTZ R137, R131, R55.reuse, -R60.reuse ;  /* 0x0000003783897223 */ /* 0x180fe2000001083c */
[----:B------:R-:W-:Y:S01]  /*6760*/  FFMA.FTZ R127, R127, R55, -R60 ;  /* 0x000000377f7f7223 */ /* 0x000fe2000001083c */
[----:B------:R-:W-:Y:S01]  /*6770*/  MUFU.EX2 R62, R62 ;  /* 0x0000003e003e7308 */ /* 0x000fe20000000800 */
[C---:B------:R-:W-:Y:S01]  /*6780*/  HMMA.16816.F32.BF16 R104, R68.reuse, R100, RZ ;  /* 0x000000644468723c */ /* 0x040fe200000418ff */
[----:B------:R-:W-:Y:S01]  /*6790*/  FADD.FTZ R47, R48, R47 ;  /* 0x0000002f302f7221 */ /* 0x000fe20000010000 */
[----:B------:R-:W-:Y:S01]  /*67a0*/  FADD.FTZ R46, R46, R45 ;  /* 0x0000002d2e2e7221 */ /* 0x000fe20000010000 */
[----:B------:R-:W-:Y:S01]  /*67b0*/  MUFU.EX2 R66, R66 ;  /* 0x0000004200427308 */ /* 0x000fe20000000800 */
[----:B------:R-:W-:Y:S01]  /*67c0*/  ISETP.GT.U32.AND P0, PT, R164, R201, PT ;  /* 0x000000c9a400720c */ /* 0x000fe20003f04070 */
[----:B------:R-:W-:Y:S01]  /*67d0*/  FADD.FTZ R44, R44, R47 ;  /* 0x0000002f2c2c7221 */ /* 0x000fe20000010000 */
[----:B------:R-:W-:Y:S01]  /*67e0*/  FADD.FTZ R43, R43, R46 ;  /* 0x0000002e2b2b7221 */ /* 0x000fe20000010000 */
[----:B------:R-:W3:Y:S01]  /*67f0*/  MUFU.EX2 R117, R189 ;  /* 0x000000bd00757308 */ /* 0x000ee20000000800 */
[C---:B------:R-:W-:Y:S01]  /*6800*/  HMMA.16816.F32.BF16 R96, R68.reuse, R92, RZ ;  /* 0x0000005c4460723c */ /* 0x040fe200000418ff */
[----:B------:R-:W-:Y:S01]  /*6810*/  FADD.FTZ R41, R41, R44 ;  /* 0x0000002c29297221 */ /* 0x000fe20000010000 */
[----:B------:R-:W-:Y:S01]  /*6820*/  FADD.FTZ R42, R42, R43 ;  /* 0x0000002b2a2a7221 */ /* 0x000fe20000010000 */
        /* <DEDUP_REMOVED lines=10> */
[----:B------:R-:W3:Y:S01]  /*68d0*/  MUFU.EX2 R143, R179 ;  /* 0x000000b3008f7308 */ /* 0x000ee20000000800 */
[C---:B------:R-:W-:Y:S03]  /*68e0*/  HMMA.16816.F32.BF16 R92, R68.reuse, R94, RZ ;  /* 0x0000005e445c723c */ /* 0x040fe600000418ff */
[----:B------:R2:W-:Y:S04]  /*68f0*/  MUFU.EX2 R139, R130 ;  /* 0x00000082008b7308 */ /* 0x0005e80000000800 */
[----:B------:R-:W3:Y:S01]  /*6900*/  MUFU.EX2 R128, R128 ;  /* 0x0000008000807308 */ /* 0x000ee20000000800 */
[C---:B------:R-:W-:Y:S03]  /*6910*/  HMMA.16816.F32.BF16 R76, R68.reuse, R78, RZ ;  /* 0x0000004e444c723c */ /* 0x040fe600000418ff */
[----:B------:R-:W3:Y:S04]  /*6920*/  MUFU.EX2 R145, R145 ;  /* 0x0000009100917308 */ /* 0x000ee80000000800 */
[----:B------:R-:W-:Y:S01]  /*6930*/  MUFU.EX2 R165, R177 ;  /* 0x000000b100a57308 */ /* 0x000fe20000000800 */
[----:B------:R-:W-:Y:S01]  /*6940*/  HMMA.16816.F32.BF16 R72, R68, R4, RZ ;  /* 0x000000044448723c */ /* 0x000fe200000418ff */
[----:B-1----:R-:W-:Y:S01]  /*6950*/  F2FP.BF16.F32.PACK_AB R4, R38, R39 ;  /* 0x000000272604723e */ /* 0x002fe200000010ff */
[----:B--2---:R-:W-:Y:S01]  /*6960*/  FFMA.FTZ R130, R175, R55, -R58 ;  /* 0x00000037af827223 */ /* 0x004fe2000001083a */
        /* <DEDUP_REMOVED lines=8> */
[----:B------:R-:W-:Y:S04]  /*69f0*/  MUFU.EX2 R134, R134 ;  /* 0x0000008600867308 */ /* 0x000fe80000000800 */
[C---:B------:R-:W-:Y:S01]  /*6a00*/  HMMA.16816.F32.BF16 R88, R4.reuse, R8, R88 ;  /* 0x000000080458723c */ /* 0x040fe20000041858 */
[----:B------:R-:W1:Y:S04]  /*6a10*/  MUFU.EX2 R167, R171 ;  /* 0x000000ab00a77308 */ /* 0x000e680000000800 */
[----:B------:R2:W-:Y:S03]  /*6a20*/  MUFU.EX2 R163, R138 ;  /* 0x0000008a00a37308 */ /* 0x0005e60000000800 */
[C---:B------:R-:W-:Y:S01]  /*6a30*/  HMMA.16816.F32.BF16 R84, R4.reuse, R10, R84 ;  /* 0x0000000a0454723c */ /* 0x040fe20000041854 */
[----:B------:R-:W4:Y:S01]  /*6a40*/  LDSM.16.MT88.4 R8, [R32+0xb800] ;  /* 0x00b800002008783b */ /* 0x000f220000004200 */
[----:B------:R-:W5:Y:S04]  /*6a50*/  MUFU.EX2 R136, R136 ;  /* 0x0000008800887308 */ /* 0x000f680000000800 */
[----:B------:R-:W5:Y:S02]  /*6a60*/  MUFU.EX2 R169, R169 ;  /* 0x000000a900a97308 */ /* 0x000f640000000800 */
[----:B------:R-:W-:Y:S02]  /*6a70*/  HMMA.16816.F32.BF16 R104, R4, R16, R104 ;  /* 0x000000100468723c */ /* 0x000fe40000041868 */
[----:B------:R-:W-:Y:S01]  /*6a80*/  MUFU.EX2 R140, R140 ;  /* 0x0000008c008c7308 */ /* 0x000fe20000000800 */
[----:B--2---:R-:W-:-:S03]  /*6a90*/  FFMA.FTZ R138, R159, R55, -R58 ;  /* 0x000000379f8a7223 */ /* 0x004fc6000001083a */
[----:B------:R-:W-:Y:S02]  /*6aa0*/  MUFU.EX2 R159, R161 ;  /* 0x000000a1009f7308 */ /* 0x000fe40000000800 */
[C---:B------:R-:W-:Y:S01]  /*6ab0*/  HMMA.16816.F32.BF16 R100, R4.reuse, R18, R100 ;  /* 0x000000120464723c */ /* 0x040fe20000041864 */
[----:B------:R-:W2:Y:S01]  /*6ac0*/  LDSM.16.MT88.4 R16, [R32+0x9800] ;  /* 0x009800002010783b */ /* 0x000ea20000004200 */
[----:B------:R-:W-:Y:S04]  /*6ad0*/  MUFU.EX2 R138, R138 ;  /* 0x0000008a008a7308 */ /* 0x000fe80000000800 */
[----:B------:R-:W-:Y:S02]  /*6ae0*/  MUFU.EX2 R142, R142 ;  /* 0x0000008e008e7308 */ /* 0x000fe40000000800 */
[C---:B------:R-:W-:Y:S02]  /*6af0*/  HMMA.16816.F32.BF16 R96, R4.reuse, R12, R96 ;  /* 0x0000000c0460723c */ /* 0x040fe40000041860 */
[----:B------:R-:W5:Y:S04]  /*6b00*/  MUFU.EX2 R151, R153 ;  /* 0x0000009900977308 */ /* 0x000f680000000800 */
[----:B------:R-:W-:Y:S02]  /*6b10*/  MUFU.EX2 R144, R144 ;  /* 0x0000009000907308 */ /* 0x000fe40000000800 */
[C---:B------:R-:W-:Y:S01]  /*6b20*/  HMMA.16816.F32.BF16 R92, R4.reuse, R14, R92 ;  /* 0x0000000e045c723c */ /* 0x040fe2000004185c */
[----:B------:R-:W1:Y:S01]  /*6b30*/  LDSM.16.MT88.4 R12, [R119+0xb800] ;  /* 0x00b80000770c783b */ /* 0x000e620000004200 */
[----:B------:R-:W-:Y:S04]  /*6b40*/  MUFU.EX2 R146, R146 ;  /* 0x0000009200927308 */ /* 0x000fe80000000800 */
[----:B------:R-:W-:Y:S02]  /*6b50*/  MUFU.EX2 R129, R137 ;  /* 0x0000008900817308 */ /* 0x000fe40000000800 */
[C---:B------:R-:W-:Y:S02]  /*6b60*/  HMMA.16816.F32.BF16 R80, R4.reuse, R28, R80 ;  /* 0x0000001c0450723c */ /* 0x040fe40000041850 */
[----:B------:R-:W-:Y:S04]  /*6b70*/  MUFU.EX2 R148, R148 ;  /* 0x0000009400947308 */ /* 0x000fe80000000800 */
[----:B------:R-:W-:Y:S02]  /*6b80*/  MUFU.EX2 R125, R127 ;  /* 0x0000007f007d7308 */ /* 0x000fe40000000800 */
[C---:B------:R-:W-:Y:S01]  /*6b90*/  HMMA.16816.F32.BF16 R76, R4.reuse, R30, R76 ;  /* 0x0000001e044c723c */ /* 0x040fe2000004184c */
[----:B------:R-:W5:Y:S01]  /*6ba0*/  LDSM.16.MT88.4 R28, [R119+0xd800] ;  /* 0x00d80000771c783b */ /* 0x000f620000004200 */
[----:B------:R-:W-:Y:S04]  /*6bb0*/  MUFU.EX2 R150, R150 ;  /* 0x0000009600967308 */ /* 0x000fe80000000800 */
[----:B------:R-:W-:Y:S02]  /*6bc0*/  MUFU.EX2 R152, R152 ;  /* 0x0000009800987308 */ /* 0x000fe40000000800 */
[C---:B------:R-:W-:Y:S08]  /*6bd0*/  HMMA.16816.F32.BF16 R112, R4.reuse, R20, R112 ;  /* 0x000000140470723c */ /* 0x040ff00000041870 */
[C---:B------:R-:W-:Y:S01]  /*6be0*/  HMMA.16816.F32.BF16 R108, R4.reuse, R22, R108 ;  /* 0x00000016046c723c */ /* 0x040fe2000004186c */
[----:B------:R-:W5:Y:S07]  /*6bf0*/  LDSM.16.MT88.4 R20, [R119+0x9800] ;  /* 0x009800007714783b */ /* 0x000f6e0000004200 */
[C---:B---3--:R-:W-:Y:S08]  /*6c00*/  HMMA.16816.F32.BF16 R72, R4.reuse, R24, R72 ;  /* 0x000000180448723c */ /* 0x048ff00000041848 */
[----:B------:R-:W-:Y:S01]  /*6c10*/  HMMA.16816.F32.BF16 R68, R4, R26, R68 ;  /* 0x0000001a0444723c */ /* 0x000fe20000041844 */
[----:B------:R-:W-:Y:S01]  /*6c20*/  F2FP.BF16.F32.PACK_AB R4, R117, R66 ;  /* 0x000000427504723e */ /* 0x000fe200000010ff */
[----:B------:R-:W3:Y:S01]  /*6c30*/  LDSM.16.MT88.4 R24, [R32+0xd800] ;  /* 0x00d800002018783b */ /* 0x000ee20000004200 */
[----:B------:R-:W-:-:S02]  /*6c40*/  F2FP.BF16.F32.PACK_AB R5, R64, R65 ;  /* 0x000000414005723e */ /* 0x000fc400000010ff */
[----:B------:R-:W-:Y:S02]  /*6c50*/  F2FP.BF16.F32.PACK_AB R6, R67, R120 ;  /* 0x000000784306723e */ /* 0x000fe400000010ff */
[----:B------:R-:W-:-:S07]  /*6c60*/  F2FP.BF16.F32.PACK_AB R7, R121, R62 ;  /* 0x0000003e7907723e */ /* 0x000fce00000010ff */
[C---:B----4-:R-:W-:Y:S08]  /*6c70*/  HMMA.16816.F32.BF16 R88, R4.reuse, R8, R88 ;  /* 0x000000080458723c */ /* 0x050ff00000041858 */
        /* <DEDUP_REMOVED lines=8> */
[C---:B-----5:R-:W-:Y:S08]  /*6d00*/  HMMA.16816.F32.BF16 R80, R4.reuse, R28, R80 ;  /* 0x0000001c0450723c */ /* 0x060ff00000041850 */
[C---:B------:R-:W-:Y:S01]  /*6d10*/  HMMA.16816.F32.BF16 R76, R4.reuse, R30, R76 ;  /* 0x0000001e044c723c */ /* 0x040fe2000004184c */
[----:B------:R-:W5:Y:S07]  /*6d20*/  LDSM.16.MT88.4 R28, [R119+0xdc00] ;  /* 0x00dc0000771c783b */ /* 0x000f6e0000004200 */
        /* <DEDUP_REMOVED lines=28> */
[----:B------:R-:W-:Y:S01]  /*6ef0*/  LDSM.16.MT88.4 R24, [R119+0xa400] ;  /* 0x00a400007718783b */ /* 0x000fe20000004200 */
[----:B------:R-:W-:-:S02]  /*6f00*/  F2FP.BF16.F32.PACK_AB R5, R132, R165 ;  /* 0x000000a58405723e */ /* 0x000fc400000010ff */
[----:B------:R-:W-:Y:S02]  /*6f10*/  F2FP.BF16.F32.PACK_AB R6, R136, R163 ;  /* 0x000000a38806723e */ /* 0x000fe400000010ff */
[----:B------:R-:W-:-:S07]  /*6f20*/  F2FP.BF16.F32.PACK_AB R7, R169, R130 ;  /* 0x00000082a907723e */ /* 0x000fce00000010ff */
[C---:B----4-:R-:W-:Y:S08]  /*6f30*/  HMMA.16816.F32.BF16 R96, R4.reuse, R8, R96 ;  /* 0x000000080460723c */ /* 0x050ff00000041860 */
        /* <DEDUP_REMOVED lines=8> */
[----:B-----5:R-:W-:Y:S01]  /*6fc0*/  HMMA.16816.F32.BF16 R80, R4, R28, R80 ;  /* 0x0000001c0450723c */ /* 0x020fe20000041850 */
[-C--:B------:R-:W-:Y:S01]  /*6fd0*/  FFMA.FTZ R28, R149, R55.reuse, -R60 ;  /* 0x00000037951c7223 */ /* 0x080fe2000001083c */
[----:B------:R-:W-:-:S03]  /*6fe0*/  FFMA.FTZ R149, R147, R55, -R58 ;  /* 0x0000003793957223 */ /* 0x000fc6000001083a */
[----:B------:R4:W5:Y:S03]  /*6ff0*/  MUFU.EX2 R147, R28 ;  /* 0x0000001c00937308 */ /* 0x0009660000000800 */
[C---:B------:R-:W-:Y:S01]  /*7000*/  HMMA.16816.F32.BF16 R112, R4.reuse, R20, R112 ;  /* 0x000000140470723c */ /* 0x040fe20000041870 */
[----:B------:R-:W2:Y:S07]  /*7010*/  MUFU.EX2 R149, R149 ;  /* 0x0000009500957308 */ /* 0x000eae0000000800 */
[C---:B------:R-:W-:Y:S01]  /*7020*/  HMMA.16816.F32.BF16 R108, R4.reuse, R22, R108 ;  /* 0x00000016046c723c */ /* 0x040fe2000004186c */
[----:B------:R-:W1:Y:S07]  /*7030*/  LDSM.16.MT88.4 R20, [R32+0xa400] ;  /* 0x00a400002014783b */ /* 0x000e6e0000004200 */
[C---:B---3--:R-:W-:Y:S08]  /*7040*/  HMMA.16816.F32.BF16 R72, R4.reuse, R8, R72 ;  /* 0x000000080448723c */ /* 0x048ff00000041848 */
[C---:B------:R-:W-:Y:S01]  /*7050*/  HMMA.16816.F32.BF16 R68, R4.reuse, R10, R68 ;  /* 0x0000000a0444723c */ /* 0x040fe20000041844 */
[----:B------:R-:W3:Y:S07]  /*7060*/  LDSM.16.MT88.4 R8, [R119+0xe400] ;  /* 0x00e400007708783b */ /* 0x000eee0000004200 */
[----:B------:R-:W-:Y:S01]  /*7070*/  HMMA.16816.F32.BF16 R76, R4, R30, R76 ;  /* 0x0000001e044c723c */ /* 0x000fe2000004184c */
[----:B------:R-:W-:Y:S01]  /*7080*/  F2FP.BF16.F32.PACK_AB R4, R151, R142 ;  /* 0x0000008e9704723e */ /* 0x000fe200000010ff */
[----:B----4-:R-:W4:Y:S01]  /*7090*/  LDSM.16.MT88.4 R28, [R32+0xe400] ;  /* 0x00e40000201c783b */ /* 0x010f220000004200 */
[----:B------:R-:W-:-:S02]  /*70a0*/  F2FP.BF16.F32.PACK_AB R5, R138, R159 ;  /* 0x0000009f8a05723e */ /* 0x000fc400000010ff */
[----:B-----5:R-:W-:Y:S02]  /*70b0*/  F2FP.BF16.F32.PACK_AB R6, R147, R144 ;  /* 0x000000909306723e */ /* 0x020fe400000010ff */
[----:B--2---:R-:W-:-:S07]  /*70c0*/  F2FP.BF16.F32.PACK_AB R7, R149, R140 ;  /* 0x0000008c9507723e */ /* 0x004fce00000010ff */
[C---:B------:R-:W-:Y:S08]  /*70d0*/  HMMA.16816.F32.BF16 R96, R4.reuse, R16, R96 ;  /* 0x000000100460723c */ /* 0x040ff00000041860 */
[C---:B------:R-:W-:Y:S01]  /*70e0*/  HMMA.16816.F32.BF16 R92, R4.reuse, R18, R92 ;  /* 0x00000012045c723c */ /* 0x040fe2000004185c */
[----:B------:R-:W2:Y:S07]  /*70f0*/  LDSM.16.MT88.4 R16, [R32+0xa800] ;  /* 0x00a800002010783b */ /* 0x000eae0000004200 */
[----:B-1----:R-:W-:Y:S01]  /*7100*/  HMMA.16816.F32.BF16 R88, R4, R12, R88 ;  /* 0x0000000c0458723c */ /* 0x002fe20000041858 */
[-CC-:B------:R-:W-:Y:S01]  /*7110*/  FFMA.FTZ R12, R135, R55.reuse, -R58.reuse ;  /* 0x00000037870c7223 */ /* 0x180fe2000001083a */
[----:B------:R-:W-:-:S03]  /*7120*/  FFMA.FTZ R135, R133, R55, -R58 ;  /* 0x0000003785877223 */ /* 0x000fc6000001083a */
[----:B------:R1:W5:Y:S03]  /*7130*/  MUFU.EX2 R133, R12 ;  /* 0x0000000c00857308 */ /* 0x0003660000000800 */
[C---:B------:R-:W-:Y:S01]  /*7140*/  HMMA.16816.F32.BF16 R84, R4.reuse, R14, R84 ;  /* 0x0000000e0454723c */ /* 0x040fe20000041854 */
[----:B------:R-:W5:Y:S07]  /*7150*/  MUFU.EX2 R131, R135 ;  /* 0x0000008700837308 */ /* 0x000f6e0000000800 */
[C---:B------:R-:W-:Y:S01]  /*7160*/  HMMA.16816.F32.BF16 R112, R4.reuse, R24, R112 ;  /* 0x000000180470723c */ /* 0x040fe20000041870 */
[----:B-1----:R-:W1:Y:S07]  /*7170*/  LDSM.16.MT88.4 R12, [R32+0xc800] ;  /* 0x00c80000200c783b */ /* 0x002e6e0000004200 */
[C---:B------:R-:W-:Y:S01]  /*7180*/  HMMA.16816.F32.BF16 R108, R4.reuse, R26, R108 ;  /* 0x0000001a046c723c */ /* 0x040fe2000004186c */
[----:B------:R-:W1:Y:S07]  /*7190*/  LDSM.16.MT88.4 R24, [R119+0xa800] ;  /* 0x00a800007718783b */ /* 0x000e6e0000004200 */
[C---:B------:R-:W-:Y:S08]  /*71a0*/  HMMA.16816.F32.BF16 R104, R4.reuse, R20, R104 ;  /* 0x000000140468723c */ /* 0x040ff00000041868 */
[C---:B------:R-:W-:Y:S01]  /*71b0*/  HMMA.16816.F32.BF16 R100, R4.reuse, R22, R100 ;  /* 0x000000160464723c */ /* 0x040fe20000041864 */
[----:B------:R-:W1:Y:S07]  /*71c0*/  LDSM.16.MT88.4 R20, [R119+0xc800] ;  /* 0x00c800007714783b */ /* 0x000e6e0000004200 */
[C---:B---3--:R-:W-:Y:S08]  /*71d0*/  HMMA.16816.F32.BF16 R80, R4.reuse, R8, R80 ;  /* 0x000000080450723c */ /* 0x048ff00000041850 */
[C---:B------:R-:W-:Y:S01]  /*71e0*/  HMMA.16816.F32.BF16 R76, R4.reuse, R10, R76 ;  /* 0x0000000a044c723c */ /* 0x040fe2000004184c */
[----:B------:R-:W3:Y:S07]  /*71f0*/  LDSM.16.MT88.4 R8, [R119+0xe800] ;  /* 0x00e800007708783b */ /* 0x000eee0000004200 */
[----:B----4-:R-:W-:Y:S01]  /*7200*/  HMMA.16816.F32.BF16 R72, R4, R28, R72 ;  /* 0x0000001c0448723c */ /* 0x010fe20000041848 */
[----:B------:R-:W-:-:S04]  /*7210*/  FADD.FTZ R29, R39, R42 ;  /* 0x0000002a271d7221 */ /* 0x000fc80000010000 */
[----:B------:R-:W-:-:S03]  /*7220*/  FADD.FTZ R29, R38, R29 ;  /* 0x0000001d261d7221 */ /* 0x000fc60000010000 */
[----:B------:R-:W-:Y:S01]  /*7230*/  HMMA.16816.F32.BF16 R68, R4, R30, R68 ;  /* 0x0000001e0444723c */ /* 0x000fe20000041844 */
[----:B------:R-:W-:Y:S01]  /*7240*/  F2FP.BF16.F32.PACK_AB R4, R148, R129 ;  /* 0x000000819404723e */ /* 0x000fe200000010ff */
[----:B------:R-:W-:Y:S01]  /*7250*/  FADD.FTZ R36, R36, R29 ;  /* 0x0000001d24247221 */ /* 0x000fe20000010000 */
[----:B-----5:R-:W-:Y:S02]  /*7260*/  F2FP.BF16.F32.PACK_AB R5, R133, R146 ;  /* 0x000000928505723e */ /* 0x020fe400000010ff */
[----:B------:R-:W-:Y:S01]  /*7270*/  F2FP.BF16.F32.PACK_AB R6, R150, R125 ;  /* 0x0000007d9606723e */ /* 0x000fe200000010ff */
[----:B------:R-:W-:Y:S01]  /*7280*/  FADD.FTZ R35, R35, R36 ;  /* 0x0000002423237221 */ /* 0x000fe20000010000 */
[----:B------:R-:W-:-:S03]  /*7290*/  F2FP.BF16.F32.PACK_AB R7, R152, R131 ;  /* 0x000000839807723e */ /* 0x000fc600000010ff */
[----:B------:R-:W-:-:S04]  /*72a0*/  FADD.FTZ R66, R66, R35 ;  /* 0x0000002342427221 */ /* 0x000fc80000010000 */
        /* <DEDUP_REMOVED lines=8> */
[----:B------:R-:W-:-:S06]  /*7330*/  FADD.FTZ R28, R143, R28 ;  /* 0x0000001c8f1c7221 */ /* 0x000fcc0000010000 */
[C---:B------:R-:W-:Y:S01]  /*7340*/  HMMA.16816.F32.BF16 R84, R4.reuse, R14, R84 ;  /* 0x0000000e0454723c */ /* 0x040fe20000041854 */
[----:B------:R-:W1:Y:S07]  /*7350*/  LDSM.16.MT88.4 R12, [R119+0xac00] ;  /* 0x00ac0000770c783b */ /* 0x000e6e0000004200 */
[----:B------:R-:W-:Y:S01]  /*7360*/  HMMA.16816.F32.BF16 R112, R4, R24, R112 ;  /* 0x000000180470723c */ /* 0x000fe20000041870 */
[-CC-:B------:R-:W-:Y:S01]  /*7370*/  FFMA.FTZ R24, R56, R55.reuse, -R60.reuse ;  /* 0x0000003738187223 */ /* 0x180fe2000001083c */
[----:B------:R-:W-:-:S05]  /*7380*/  FFMA.FTZ R25, R51, R55, -R60 ;  /* 0x0000003733197223 */ /* 0x000fca000001083c */
[----:B------:R-:W-:Y:S01]  /*7390*/  MUFU.EX2 R24, R24 ;  /* 0x0000001800187308 */ /* 0x000fe20000000800 */
[C---:B------:R-:W-:Y:S01]  /*73a0*/  HMMA.16816.F32.BF16 R108, R4.reuse, R26, R108 ;  /* 0x0000001a046c723c */ /* 0x040fe2000004186c */
[-C--:B------:R-:W-:Y:S01]  /*73b0*/  FFMA.FTZ R26, R50, R55.reuse, -R60 ;  /* 0x00000037321a7223 */ /* 0x080fe2000001083c */
[-CC-:B------:R-:W-:Y:S01]  /*73c0*/  FFMA.FTZ R27, R49, R55.reuse, -R58.reuse ;  /* 0x00000037311b7223 */ /* 0x180fe2000001083a */
[----:B------:R-:W-:Y:S04]  /*73d0*/  MUFU.EX2 R25, R25 ;  /* 0x0000001900197308 */ /* 0x000fe80000000800 */
[----:B------:R-:W-:Y:S01]  /*73e0*/  MUFU.EX2 R26, R26 ;  /* 0x0000001a001a7308 */ /* 0x000fe20000000800 */
[C---:B------:R-:W-:Y:S01]  /*73f0*/  HMMA.16816.F32.BF16 R96, R4.reuse, R20, R96 ;  /* 0x000000140460723c */ /* 0x040fe20000041860 */
[-CC-:B------:R-:W-:Y:S01]  /*7400*/  FFMA.FTZ R20, R63, R55.reuse, -R58.reuse ;  /* 0x000000373f147223 */ /* 0x180fe2000001083a */
[-CC-:B------:R-:W-:Y:S01]  /*7410*/  FFMA.FTZ R21, R61, R55.reuse, -R58.reuse ;  /* 0x000000373d157223 */ /* 0x180fe2000001083a */
[----:B------:R-:W-:Y:S04]  /*7420*/  MUFU.EX2 R27, R27 ;  /* 0x0000001b001b7308 */ /* 0x000fe80000000800 */
[----:B------:R-:W-:Y:S01]  /*7430*/  MUFU.EX2 R20, R20 ;  /* 0x0000001400147308 */ /* 0x000fe20000000800 */
[C---:B------:R-:W-:Y:S01]  /*7440*/  HMMA.16816.F32.BF16 R92, R4.reuse, R22, R92 ;  /* 0x00000016045c723c */ /* 0x040fe2000004185c */
[-C--:B------:R-:W-:Y:S01]  /*7450*/  FFMA.FTZ R22, R59, R55.reuse, -R58 ;  /* 0x000000373b167223 */ /* 0x080fe2000001083a */
[----:B------:R-:W-:Y:S01]  /*7460*/  FFMA.FTZ R23, R57, R55, -R60 ;  /* 0x0000003739177223 */ /* 0x000fe2000001083c */
[----:B------:R-:W-:Y:S04]  /*7470*/  MUFU.EX2 R21, R21 ;  /* 0x0000001500157308 */ /* 0x000fe80000000800 */
[----:B------:R-:W-:Y:S01]  /*7480*/  MUFU.EX2 R22, R22 ;  /* 0x0000001600167308 */ /* 0x000fe20000000800 */
[C---:B---3--:R-:W-:Y:S03]  /*7490*/  HMMA.16816.F32.BF16 R80, R4.reuse, R8, R80 ;  /* 0x000000080450723c */ /* 0x048fe60000041850 */
[----:B------:R-:W3:Y:S05]  /*74a0*/  MUFU.EX2 R23, R23 ;  /* 0x0000001700177308 */ /* 0x000eea0000000800 */
[C---:B------:R-:W-:Y:S01]  /*74b0*/  HMMA.16816.F32.BF16 R76, R4.reuse, R10, R76 ;  /* 0x0000000a044c723c */ /* 0x040fe2000004184c */
[----:B------:R-:W4:Y:S07]  /*74c0*/  LDSM.16.MT88.4 R8, [R32+0xac00] ;  /* 0x00ac00002008783b */ /* 0x000f2e0000004200 */
[C---:B--2---:R-:W-:Y:S08]  /*74d0*/  HMMA.16816.F32.BF16 R72, R4.reuse, R16, R72 ;  /* 0x000000100448723c */ /* 0x044ff00000041848 */
[----:B------:R-:W-:Y:S01]  /*74e0*/  HMMA.16816.F32.BF16 R68, R4, R18, R68 ;  /* 0x000000120444723c */ /* 0x000fe20000041844 */
[----:B---3--:R-:W-:Y:S01]  /*74f0*/  F2FP.BF16.F32.PACK_AB R4, R24, R23 ;  /* 0x000000171804723e */ /* 0x008fe200000010ff */
[----:B------:R-:W2:Y:S01]  /*7500*/  LDSM.16.MT88.4 R16, [R119+0xcc00] ;  /* 0x00cc00007710783b */ /* 0x000ea20000004200 */
[----:B------:R-:W-:-:S02]  /*7510*/  F2FP.BF16.F32.PACK_AB R5, R21, R20 ;  /* 0x000000141505723e */ /* 0x000fc400000010ff */
[----:B------:R-:W-:Y:S02]  /*7520*/  F2FP.BF16.F32.PACK_AB R6, R26, R25 ;  /* 0x000000191a06723e */ /* 0x000fe400000010ff */
[----:B------:R-:W-:-:S07]  /*7530*/  F2FP.BF16.F32.PACK_AB R7, R27, R22 ;  /* 0x000000161b07723e */ /* 0x000fce00000010ff */
[----:B-1----:R-:W-:Y:S01]  /*7540*/  HMMA.16816.F32.BF16 R112, R4, R12, R112 ;  /* 0x0000000c0470723c */ /* 0x002fe20000041870 */
[----:B------:R-:W-:-:S04]  /*7550*/  FADD.FTZ R12, R34, R37 ;  /* 0x00000025220c7221 */ /* 0x000fc80000010000 */
[----:B------:R-:W-:-:S03]  /*7560*/  FADD.FTZ R12, R33, R12 ;  /* 0x0000000c210c7221 */ /* 0x000fc60000010000 */
[C---:B------:R-:W-:Y:S01]  /*7570*/  HMMA.16816.F32.BF16 R108, R4.reuse, R14, R108 ;  /* 0x0000000e046c723c */ /* 0x040fe2000004186c */
[----:B------:R-:W-:Y:S02]  /*7580*/  FADD.FTZ R29, R65, R12 ;  /* 0x0000000c411d7221 */ /* 0x000fe40000010000 */
[----:B------:R-:W1:Y:S02]  /*7590*/  LDSM.16.MT88.4 R12, [R32+0xcc00] ;  /* 0x00cc0000200c783b */ /* 0x000e640000004200 */
[----:B------:R-:W-:Y:S02]  /*75a0*/  FADD.FTZ R29, R64, R29 ;  /* 0x0000001d401d7221 */ /* 0x000fe40000010000 */
[----:B------:R-:W-:Y:S01]  /*75b0*/  LDSM.16.MT88.4 R32, [R32+0xec00] ;  /* 0x00ec00002020783b */ /* 0x000fe20000004200 */
[----:B----4-:R-:W-:Y:S01]  /*75c0*/  HMMA.16816.F32.BF16 R104, R4, R8, R104 ;  /* 0x000000080468723c */ /* 0x010fe20000041868 */
[----:B------:R-:W-:-:S04]  /*75d0*/  FADD.FTZ R8, R62, R29 ;  /* 0x0000001d3e087221 */ /* 0x000fc80000010000 */
[----:B------:R-:W-:-:S03]  /*75e0*/  FADD.FTZ R8, R121, R8 ;  /* 0x0000000879087221 */ /* 0x000fc60000010000 */
[----:B------:R-:W-:Y:S01]  /*75f0*/  HMMA.16816.F32.BF16 R100, R4, R10, R100 ;  /* 0x0000000a0464723c */ /* 0x000fe20000041864 */
[----:B------:R-:W-:Y:S02]  /*7600*/  FADD.FTZ R29, R141, R8 ;  /* 0x000000088d1d7221 */ /* 0x000fe40000010000 */
[----:B------:R-:W3:Y:S02]  /*7610*/  LDSM.16.MT88.4 R8, [R119+0xec00] ;  /* 0x00ec00007708783b */ /* 0x000ee40000004200 */
[----:B------:R-:W-:-:S03]  /*7620*/  FADD.FTZ R29, R124, R29 ;  /* 0x0000001d7c1d7221 */ /* 0x000fc60000010000 */
[----:B--2---:R-:W-:Y:S01]  /*7630*/  HMMA.16816.F32.BF16 R96, R4, R16, R96 ;  /* 0x000000100460723c */ /* 0x004fe20000041860 */
        /* <DEDUP_REMOVED lines=8> */
[----:B------:R-:W-:-:S03]  /*76c0*/  FADD.FTZ R16, R167, R16 ;  /* 0x00000010a7107221 */ /* 0x000fc60000010000 */
        /* <DEDUP_REMOVED lines=9> */
[----:B------:R-:W-:Y:S02]  /*7760*/  FADD.FTZ R151, R151, R142 ;  /* 0x0000008e97977221 */ /* 0x000fe40000010000 */
[----:B------:R-:W-:Y:S01]  /*7770*/  FADD.FTZ R140, R140, R159 ;  /* 0x0000009f8c8c7221 */ /* 0x000fe20000010000 */
[----:B---3--:R-:W-:Y:S01]  /*7780*/  HMMA.16816.F32.BF16 R80, R4, R8, R80 ;  /* 0x000000080450723c */ /* 0x008fe20000041850 */
[----:B------:R-:W-:Y:S02]  /*7790*/  FADD.FTZ R8, R144, R151 ;  /* 0x0000009790087221 */ /* 0x000fe40000010000 */
[----:B------:R-:W-:Y:S02]  /*77a0*/  FADD.FTZ R149, R149, R140 ;  /* 0x0000008c95957221 */ /* 0x000fe40000010000 */
[----:B------:R-:W-:-:S02]  /*77b0*/  FADD.FTZ R8, R147, R8 ;  /* 0x0000000893087221 */ /* 0x000fc40000010000 */
[----:B------:R-:W-:Y:S01]  /*77c0*/  FADD.FTZ R146, R146, R149 ;  /* 0x0000009592927221 */ /* 0x000fe20000010000 */
[C---:B------:R-:W-:Y:S01]  /*77d0*/  HMMA.16816.F32.BF16 R76, R4.reuse, R10, R76 ;  /* 0x0000000a044c723c */ /* 0x040fe2000004184c */
        /* <DEDUP_REMOVED lines=9> */
[----:B------:R-:W-:Y:S01]  /*7870*/  HMMA.16816.F32.BF16 R68, R4, R34, R68 ;  /* 0x000000220444723c */ /* 0x000fe20000041844 */
[----:B------:R-:W-:Y:S02]  /*7880*/  FADD.FTZ R23, R23, R150 ;  /* 0x0000009617177221 */ /* 0x000fe40000010000 */
[----:B------:R-:W-:Y:S02]  /*7890*/  FADD.FTZ R21, R21, R20 ;  /* 0x0000001415157221 */ /* 0x000fe40000010000 */
[----:B------:R-:W-:-:S02]  /*78a0*/  FADD.FTZ R24, R24, R23 ;  /* 0x0000001718187221 */ /* 0x000fc40000010000 */
[----:B------:R-:W-:Y:S02]  /*78b0*/  FADD.FTZ R22, R22, R21 ;  /* 0x0000001516167221 */ /* 0x000fe40000010000 */
[----:B------:R-:W-:Y:S02]  /*78c0*/  FADD.FTZ R25, R25, R24 ;  /* 0x0000001819197221 */ /* 0x000fe40000010000 */
[----:B------:R-:W-:Y:S02]  /*78d0*/  FADD.FTZ R230, R27, R22 ;  /* 0x000000161be67221 */ /* 0x000fe40000010000 */
[----:B------:R-:W-:Y:S01]  /*78e0*/  FADD.FTZ R231, R26, R25 ;  /* 0x000000191ae77221 */ /* 0x000fe20000010000 */
[----:B------:R-:W-:Y:S06]  /*78f0*/  @!P0 BRA `(.L_x_1836) ;  /* 0x00000054000c8947 */ /* 0x000fec0003800000 */
        /* <DEDUP_REMOVED lines=21> */
[----:B------:R-:W-:-:S02]  /*7a50*/  IMAD.HI.U32 R10, R13, R10, R12 ;  /* 0x0000000a0d0a7227 */ /* 0x000fc400078e000c */
[----:B------:R-:W2:Y:S01]  /*7a60*/  LD.E.64 R12, desc[UR4][R2.64+0x28] ;  /* 0x00002804020c7980 */ /* 0x000ea2000c101b00 */
[----:B------:R-:W-:Y:S02]  /*7a70*/  ISETP.GE.AND P0, PT, R4, RZ, PT ;  /* 0x000000ff0400720c */ /* 0x000fe40003f06270 */
[----:B------:R-:W-:Y:S01]  /*7a80*/  LOP3.LUT R4, RZ, R11, RZ, 0x33, !PT ;  /* 0x0000000bff047212 */ /* 0x000fe200078e33ff */
        /* <DEDUP_REMOVED lines=12> */
[----:B------:R-:W-:Y:S02]  /*7b50*/  LOP3.LUT R5, R54, R11, RZ, 0x3c, !PT ;  /* 0x0000000b36057212 */ /* 0x000fe400078e3cff */
[----:B------:R-:W-:-:S02]  /*7b60*/  ISETP.NE.AND P1, PT, R11, RZ, PT ;  /* 0x000000ff0b00720c */ /* 0x000fc40003f25270 */
[----:B------:R-:W-:-:S05]  /*7b70*/  ISETP.GE.AND P2, PT, R5, RZ, PT ;  /* 0x000000ff0500720c */ /* 0x000fca0003f46270 */
[----:B------:R-:W-:Y:S02]  /*7b80*/  @P4 VIADD R9, R9, 0x1 ;  /* 0x0000000109094836 */ /* 0x000fe40000000000 */
[----:B------:R-:W-:Y:S02]  /*7b90*/  @P5 IADD3 R10, PT, PT, R10, 0x1, RZ ;  /* 0x000000010a0a5810 */ /* 0x000fe40007ffe0ff */
[----:B------:R-:W-:-:S04]  /*7ba0*/  @!P0 IMAD.MOV R9, RZ, RZ, -R9 ;  /* 0x000000ffff098224 */ /* 0x000fc800078e0a09 */
[----:B------:R-:W-:Y:S02]  /*7bb0*/  @!P2 IADD3 R10, PT, PT, -R10, RZ, RZ ;  /* 0x000000ff0a0aa210 */ /* 0x000fe40007ffe1ff */
[C---:B------:R-:W-:Y:S02]  /*7bc0*/  SEL R6, R4.reuse, R9, !P1 ;  /* 0x0000000904067207 */ /* 0x040fe40004800000 */
[----:B------:R-:W-:Y:S01]  /*7bd0*/  SEL R7, R4, R10, !P1 ;  /* 0x0000000a04077207 */ /* 0x000fe20004800000 */
[----:B------:R-:W3:Y:S02]  /*7be0*/  LD.E.64 R8, desc[UR4][R2.64+0x40] ;  /* 0x0000400402087980 */ /* 0x000ee4000c101b00 */
        /* <DEDUP_REMOVED lines=18> */
[----:B------:R-:W-:Y:S01]  /*7d10*/  LEA.HI.X R205, R8, R205, R4, 0x1, P0 ;  /* 0x000000cd08cd7211 */ /* 0x000fe200000f0c04 */
[----:B------:R-:W-:Y:S05]  /*7d20*/  BRA `(.L_x_1839) ;  /* 0x0000000000207947 */ /* 0x000fea0003800000 */
.L_x_1838:
        /* <DEDUP_REMOVED lines=8> */
.L_x_1839:
[----:B------:R-:W-:Y:S05]  /*7db0*/  BSYNC.RECONVERGENT B0 ;  /* 0x0000000000007941 */ /* 0x000fea0003800200 */
.L_x_1837:
[-C--:B------:R-:W-:Y:S02]  /*7dc0*/  ISETP.GE.AND P2, PT, R214, R209.reuse, PT ;  /* 0x000000d1d600720c */ /* 0x080fe40003f46270 */
[-C--:B------:R-:W-:Y:S02]  /*7dd0*/  ISETP.GE.AND P1, PT, R200, R209.reuse, PT ;  /* 0x000000d1c800720c */ /* 0x080fe40003f26270 */
[----:B------:R-:W-:Y:S02]  /*7de0*/  ISETP.GE.AND P0, PT, R199, R209, PT ;  /* 0x000000d1c700720c */ /* 0x000fe40003f06270 */
[C---:B------:R-:W-:Y:S02]  /*7df0*/  SHF.L.U32 R5, R196.reuse, 0x6, RZ ;  /* 0x00000006c4057819 */ /* 0x040fe400000006ff */
[----:B------:R-:W-:Y:S02]  /*7e00*/  SHF.L.U64.HI R4, R196, 0x6, R197 ;  /* 0x00000006c4047819 */ /* 0x000fe400000102c5 */
[----:B------:R-:W-:-:S03]  /*7e10*/  IADD3 R8, P4, PT, R5, R204, RZ ;  /* 0x000000cc05087210 */ /* 0x000fc60007f9e0ff */
[----:B------:R-:W-:Y:S01]  /*7e20*/  @!PT LDS RZ, [RZ] ;  /* 0x00000000fffff984 */ /* 0x000fe20000000800 */
[----:B------:R-:W-:Y:S01]  /*7e30*/  @!PT LDS RZ, [RZ] ;  /* 0x00000000fffff984 */ /* 0x000fe20000000800 */
[----:B------:R-:W-:Y:S01]  /*7e40*/  @!PT LDS RZ, [RZ] ;  /* 0x00000000fffff984 */ /* 0x000fe20000000800 */
[----:B------:R-:W-:Y:S01]  /*7e50*/  @!P2 LDGSTS.E.BYPASS.LTC128B.128 [R211+0x9000], desc[UR4][R204.64] ;  /* 0x09000000ccd3afae */ /* 0x000fe2000b981a04 */
[C---:B------:R-:W-:Y:S02]  /*7e60*/  IADD3.X R9, PT, PT, R4.reuse, R205, RZ, P4, !PT ;  /* 0x000000cd04097210 */ /* 0x040fe400027fe4ff */
[C---:B------:R-:W-:Y:S01]  /*7e70*/  IADD3 R6, P5, PT, R5.reuse, R8, RZ ;  /* 0x0000000805067210 */ /* 0x040fe20007fbe0ff */
[----:B------:R-:W-:Y:S03]  /*7e80*/  @P2 STS.128 [R211+0x9000], RZ ;  /* 0x009000ffd3002388 */ /* 0x000fe60000000c00 */
[----:B------:R-:W-:Y:S01]  /*7e90*/  IADD3.X R7, PT, PT, R4, R9, RZ, P5, !PT ;  /* 0x0000000904077210 */ /* 0x000fe20002ffe4ff */
[----:B------:R-:W-:Y:S01]  /*7ea0*/  @!PT LDS RZ, [RZ] ;  /* 0x00000000fffff984 */ /* 0x000fe20000000800 */
[----:B------:R-:W-:Y:S01]  /*7eb0*/  @!PT LDS RZ, [RZ] ;  /* 0x00000000fffff984 */ /* 0x000fe20000000800 */
[----:B------:R-:W-:Y:S01]  /*7ec0*/  @!PT LDS RZ, [RZ] ;  /* 0x00000000fffff984 */ /* 0x000fe20000000800 */
[----:B------:R-:W-:Y:S01]  /*7ed0*/  @!P1 LDGSTS.E.BYPASS.LTC128B.128 [R211+0xb000], desc[UR4][R204.64+0x40] ;  /* 0x0b000040ccd39fae */ /* 0x000fe2000b981a04 */
[----:B------:R-:W-:-:S03]  /*7ee0*/  IADD3 R10, P4, PT, R5, R6, RZ ;  /* 0x00000006050a7210 */ /* 0x000fc60007f9e0ff */
[----:B------:R-:W-:Y:S01]  /*7ef0*/  @P1 STS.128 [R211+0xb000], RZ ;  /* 0x00b000ffd3001388 */ /* 0x000fe20000000c00 */
[----:B------:R-:W-:-:S03]  /*7f00*/  IADD3.X R11, PT, PT, R4, R7, RZ, P4, !PT ;  /* 0x00000007040b7210 */ /* 0x000fc600027fe4ff */
        /* <DEDUP_REMOVED lines=50> */
[----:B------:R-:W3:Y:S01]  /*8230*/  LD.E R117, desc[UR4][R2.64+0x18c] ;  /* 0x00018c0402757980 */ /* 0x000ee2000c101900 */
[----:B------:R-:W-:Y:S01]  /*8240*/  MOV R55, 0x20 ;  /* 0x0000002000377802 */ /* 0x000fe20000000f00 */
[----:B------:R-:W-:Y:S01]  /*8250*/  BSSY.RECONVERGENT B1, `(.L_x_1840) ;  /* 0x00001ad000017945 */ /* 0x000fe20003800200 */
[----:B------:R-:W-:Y:S01]  /*8260*/  ISETP.GT.AND P5, PT, R164, R201, PT ;  /* 0x000000c9a400720c */ /* 0x000fe20003fa4270 */
[----:B------:R-:W-:Y:S01]  /*8270*/  LDSM.16.M88.4 R40, [R193] ;  /* 0x00000000c128783b */ /* 0x000fe20000000200 */
[----:B------:R-:W-:-:S03]  /*8280*/  SEL R55, R55, 0xffffffe0, !P6 ;  /* 0xffffffe037377807 */ /* 0x000fc60007000000 */
[----:B------:R-:W4:Y:S01]  /*8290*/  LDSM.16.M88.4 R28, [R192+0x3000] ;  /* 0x00300000c01c783b */ /* 0x000f220000000200 */
[-C--:B------:R-:W-:Y:S02]  /*82a0*/  IADD3 R165, PT, PT, R193, R55.reuse, RZ ;  /* 0x00000037c1a57210 */ /* 0x080fe40007ffe0ff */
[----:B------:R-:W-:Y:S01]  /*82b0*/  IADD3 R55, PT, PT, R192, R55, RZ ;  /* 0x00000037c0377210 */ /* 0x000fe20007ffe0ff */
[----:B------:R-:W5:Y:S04]  /*82c0*/  LDSM.16.M88.4 R144, [R192+0x3400] ;  /* 0x00340000c090783b */ /* 0x000f680000000200 */
[----:B------:R-:W5:Y:S04]  /*82d0*/  LDSM.16.M88.4 R136, [R192+0x3800] ;  /* 0x00380000c088783b */ /* 0x000f680000000200 */
[----:B------:R-:W5:Y:S04]  /*82e0*/  LDSM.16.M88.4 R128, [R192+0x3c00] ;  /* 0x003c0000c080783b */ /* 0x000f680000000200 */
[----:B------:R-:W5:Y:S04]  /*82f0*/  LDSM.16.M88.4 R120, [R192+0x4000] ;  /* 0x00400000c078783b */ /* 0x000f680000000200 */
[----:B------:R-:W5:Y:S04]  /*8300*/  LDSM.16.M88.4 R60, [R192+0x4400] ;  /* 0x00440000c03c783b */ /* 0x000f680000000200 */
[----:B------:R-:W5:Y:S04]  /*8310*/  LDSM.16.M88.4 R48, [R192+0x4800] ;  /* 0x00480000c030783b */ /* 0x000f680000000200 */
[----:B------:R-:W5:Y:S04]  /*8320*/  LDSM.16.M88.4 R20, [R192+0x4c00] ;  /* 0x004c0000c014783b */ /* 0x000f680000000200 */
[----:B-1----:R-:W-:Y:S04]  /*8330*/  LDSM.16.M88.4 R4, [R165] ;  /* 0x00000000a504783b */ /* 0x002fe80000000200 */
[----:B------:R-:W1:Y:S04]  /*8340*/  LDSM.16.M88.4 R16, [R55+0x3000] ;  /* 0x003000003710783b */ /* 0x000e680000000200 */
[----:B------:R-:W1:Y:S01]  /*8350*/  LDSM.16.M88.4 R32, [R55+0x3400] ;  /* 0x003400003720783b */ /* 0x000e620000000200 */
[C---:B----4-:R-:W-:Y:S03]  /*8360*/  HMMA.16816.F32.BF16 R12, R40.reuse, R28, RZ ;  /* 0x0000001c280c723c */ /* 0x050fe600000418ff */
[----:B--2---:R-:W2:Y:S04]  /*8370*/  LDSM.16.M88.4 R8, [R55+0x3c00] ;  /* 0x003c00003708783b */ /* 0x004ea80000000200 */
        /* <DEDUP_REMOVED lines=8> */
[----:B------:R-:W0:Y:S05]  /*8400*/  LDGDEPBAR ;  /* 0x00000000000079af */ /* 0x000e2a0000000000 */
        /* <DEDUP_REMOVED lines=12> */
[----:B------:R-:W5:Y:S07]  /*84d0*/  LDSM.16.M88.4 R20, [R55+0x4000] ;  /* 0x004000003714783b */ /* 0x000f6e0000000200 */
        /* <DEDUP_REMOVED lines=12> */
[C---:B-----5:R-:W-:Y:S08]  /*85a0*/  HMMA.16816.F32.BF16 R124, R4.reuse, R20, R124 ;  /* 0x00000014047c723c */ /* 0x060ff0000004187c */
        /* <DEDUP_REMOVED lines=26> */
[----:B------:R-:W4:Y:S02]  /*8750*/  LDSM.16.M88.4 R140, [R192+0x7400] ;  /* 0x00740000c08c783b */ /* 0x000f240000000200 */
[-C--:B---3--:R-:W-:Y:S01]  /*8760*/  FMUL.FTZ R12, R12, R117.reuse ;  /* 0x000000750c0c7220 */ /* 0x088fe20000410000 */
[----:B------:R-:W-:-:S03]  /*8770*/  FMUL.FTZ R149, R15, R117 ;  /* 0x000000750f957220 */ /* 0x000fc60000410000 */
[----:B------:R3:W2:Y:S01]  /*8780*/  MUFU.TANH R148, R12 ;  /* 0x0000000c00947308 */ /* 0x0006a20000002400 */
[C---:B------:R-:W-:Y:S01]  /*8790*/  HMMA.16816.F32.BF16 R136, R152.reuse, R150, R136 ;  /* 0x000000969888723c */ /* 0x040fe20000041888 */
[-C--:B------:R-:W-:Y:S01]  /*87a0*/  FMUL.FTZ R150, R13, R117.reuse ;  /* 0x000000750d967220 */ /* 0x080fe20000410000 */
[-C--:B------:R-:W-:Y:S01]  /*87b0*/  FMUL.FTZ R151, R14, R117.reuse ;  /* 0x000000750e977220 */ /* 0x080fe20000410000 */
[-C--:B------:R-:W-:Y:S01]  /*87c0*/  FMUL.FTZ R28, R28, R117.reuse ;  /* 0x000000751c1c7220 */ /* 0x080fe20000410000 */
[-C--:B------:R-:W-:Y:S01]  /*87d0*/  FMUL.FTZ R29, R29, R117.reuse ;  /* 0x000000751d1d7220 */ /* 0x080fe20000410000 */
[-C--:B------:R-:W-:Y:S01]  /*87e0*/  FMUL.FTZ R30, R30, R117.reuse ;  /* 0x000000751e1e7220 */ /* 0x080fe20000410000 */
[-C--:B------:R-:W-:Y:S01]  /*87f0*/  FMUL.FTZ R31, R31, R117.reuse ;  /* 0x000000751f1f7220 */ /* 0x080fe20000410000 */
[----:B------:R-:W2:Y:S01]  /*8800*/  MUFU.TANH R166, R28 ;  /* 0x0000001c00a67308 */ /* 0x000ea20000002400 */
[C---:B-1----:R-:W-:Y:S07]  /*8810*/  HMMA.16816.F32.BF16 R132, R152.reuse, R16, R132 ;  /* 0x000000109884723c */ /* 0x042fee0000041884 */
[----:B------:R-:W1:Y:S01]  /*8820*/  MUFU.TANH R168, R29 ;  /* 0x0000001d00a87308 */ /* 0x000e620000002400 */
[----:B------:R-:W-:Y:S01]  /*8830*/  HMMA.16816.F32.BF16 R128, R152, R18, R128 ;  /* 0x000000129880723c */ /* 0x000fe20000041880 */
[----:B---3--:R-:W3:Y:S04]  /*8840*/  LDSM.16.M88.4 R12, [R192+0x7800] ;  /* 0x00780000c00c783b */ /* 0x008ee80000000200 */
[----:B------:R-:W5:Y:S02]  /*8850*/  LDSM.16.M88.4 R16, [R55+0x5c00] ;  /* 0x005c00003710783b */ /* 0x000f640000000200 */
[----:B------:R-:W1:Y:S01]  /*8860*/  MUFU.TANH R165, R30 ;  /* 0x0000001e00a57308 */ /* 0x000e620000002400 */
[C---:B------:R-:W-:Y:S01]  /*8870*/  HMMA.16816.F32.BF16 R160, R36.reuse, R32, R24 ;  /* 0x0000002024a0723c */ /* 0x040fe20000041818 */
[----:B------:R-:W-:Y:S06]  /*8880*/  LDSM.16.M88.4 R24, [R55+0x7400] ;  /* 0x007400003718783b */ /* 0x000fec0000000200 */
[----:B------:R4:W1:Y:S01]  /*8890*/  MUFU.TANH R167, R31 ;  /* 0x0000001f00a77308 */ /* 0x0008620000002400 */
[C---:B--2---:R-:W-:Y:S07]  /*88a0*/  HMMA.16816.F32.BF16 R156, R36.reuse, R4, R156 ;  /* 0x00000004249c723c */ /* 0x044fee000004189c */
[----:B------:R-:W2:Y:S01]  /*88b0*/  MUFU.TANH R150, R150 ;  /* 0x0000009600967308 */ /* 0x000ea20000002400 */
[C---:B------:R-:W-:Y:S01]  /*88c0*/  HMMA.16816.F32.BF16 R136, R36.reuse, R6, R136 ;  /* 0x000000062488723c */ /* 0x040fe20000041888 */
[----:B------:R-:W1:Y:S06]  /*88d0*/  LDSM.16.M88.4 R4, [R192+0x7c00] ;  /* 0x007c0000c004783b */ /* 0x000e6c0000000200 */
[----:B------:R-:W1:Y:S01]  /*88e0*/  MUFU.TANH R151, R151 ;  /* 0x0000009700977308 */ /* 0x000e620000002400 */
[----:B------:R-:W-:Y:S01]  /*88f0*/  HMMA.16816.F32.BF16 R144, R36, R34, R144 ;  /* 0x000000222490723c */ /* 0x000fe20000041890 */
[----:B------:R-:W2:Y:S04]  /*8900*/  LDSM.16.M88.4 R32, [R192+0x6000] ;  /* 0x00600000c020783b */ /* 0x000ea80000000200 */
[----:B----4-:R-:W-:Y:S02]  /*8910*/  LDSM.16.M88.4 R28, [R55+0x6000] ;  /* 0x00600000371c783b */ /* 0x010fe40000000200 */
[----:B------:R-:W4:Y:S01]  /*8920*/  MUFU.TANH R149, R149 ;  /* 0x0000009500957308 */ /* 0x000f220000002400 */
[C---:B------:R-:W-:Y:S08]  /*8930*/  HMMA.16816.F32.BF16 R160, R20.reuse, R140, R160 ;  /* 0x0000008c14a0723c */ /* 0x040ff000000418a0 */
[C---:B---3--:R-:W-:Y:S08]  /*8940*/  HMMA.16816.F32.BF16 R156, R20.reuse, R12, R156 ;  /* 0x0000000c149c723c */ /* 0x048ff0000004189c */
[----:B------:R-:W-:Y:S01]  /*8950*/  HMMA.16816.F32.BF16 R136, R20, R14, R136 ;  /* 0x0000000e1488723c */ /* 0x000fe20000041888 */
[----:B------:R-:W3:Y:S07]  /*8960*/  LDSM.16.M88.4 R12, [R192+0x6400] ;  /* 0x00640000c00c783b */ /* 0x000eee0000000200 */
[C---:B-----5:R-:W-:Y:S08]  /*8970*/  HMMA.16816.F32.BF16 R132, R36.reuse, R16, R132 ;  /* 0x000000102484723c */ /* 0x060ff00000041884 */
[----:B------:R-:W-:Y:S01]  /*8980*/  HMMA.16816.F32.BF16 R128, R36, R18, R128 ;  /* 0x000000122480723c */ /* 0x000fe20000041880 */
[----:B------:R-:W-:Y:S07]  /*8990*/  LDSM.16.M88.4 R16, [R192+0x8000] ;  /* 0x00800000c010783b */ /* 0x000fee0000000200 */
[C---:B------:R-:W-:Y:S01]  /*89a0*/  HMMA.16816.F32.BF16 R144, R20.reuse, R142, R144 ;  /* 0x0000008e1490723c */ /* 0x040fe20000041890 */
[----:B------:R-:W-:Y:S07]  /*89b0*/  LDSM.16.M88.4 R140, [R55+0x7800] ;  /* 0x00780000378c783b */ /* 0x000fee0000000200 */
[C---:B-1----:R-:W-:Y:S08]  /*89c0*/  HMMA.16816.F32.BF16 R132, R20.reuse, R4, R132 ;  /* 0x000000041484723c */ /* 0x042ff00000041884 */
[----:B------:R-:W-:Y:S01]  /*89d0*/  HMMA.16816.F32.BF16 R128, R20, R6, R128 ;  /* 0x000000061480723c */ /* 0x000fe20000041880 */
[----:B------:R-:W1:Y:S07]  /*89e0*/  LDSM.16.M88.4 R4, [R192+0x6800] ;  /* 0x00680000c004783b */ /* 0x000e6e0000000200 */
[C---:B--2---:R-:W-:Y:S08]  /*89f0*/  HMMA.16816.F32.BF16 R124, R152.reuse, R32, R124 ;  /* 0x00000020987c723c */ /* 0x044ff0000004187c */
[----:B------:R-:W-:Y:S01]  /*8a00*/  HMMA.16816.F32.BF16 R120, R152, R34, R120 ;  /* 0x000000229878723c */ /* 0x000fe20000041878 */
[----:B------:R-:W-:Y:S07]  /*8a10*/  LDSM.16.M88.4 R32, [R55+0x8000] ;  /* 0x008000003720783b */ /* 0x000fee0000000200 */
[C---:B------:R-:W-:Y:S08]  /*8a20*/  HMMA.16816.F32.BF16 R160, R8.reuse, R24, R160 ;  /* 0x0000001808a0723c */ /* 0x040ff000000418a0 */
[----:B------:R-:W-:Y:S01]  /*8a30*/  HMMA.16816.F32.BF16 R144, R8, R26, R144 ;  /* 0x0000001a0890723c */ /* 0x000fe20000041890 */
[----:B------:R-:W2:Y:S07]  /*8a40*/  LDSM.16.M88.4 R24, [R55+0x7c00] ;  /* 0x007c00003718783b */ /* 0x000eae0000000200 */
[----:B---3--:R-:W-:Y:S03]  /*8a50*/  HMMA.16816.F32.BF16 R64, R152, R12, R64 ;  /* 0x0000000c9840723c */ /* 0x008fe60000041840 */
[-C--:B------:R-:W-:Y:S01]  /*8a60*/  FMUL.FTZ R169, R160, R117.reuse ;  /* 0x00000075a0a97220 */ /* 0x080fe20000410000 */
[-C--:B------:R-:W-:Y:S01]  /*8a70*/  FMUL.FTZ R170, R161, R117.reuse ;  /* 0x00000075a1aa7220 */ /* 0x080fe20000410000 */
[-C--:B------:R-:W-:Y:S01]  /*8a80*/  FMUL.FTZ R160, R162, R117.reuse ;  /* 0x00000075a2a07220 */ /* 0x080fe20000410000 */
[----:B------:R-:W-:-:S02]  /*8a90*/  FMUL.FTZ R161, R163, R117 ;  /* 0x00000075a3a17220 */ /* 0x000fc40000410000 */
[----:B------:R-:W-:Y:S01]  /*8aa0*/  HMMA.16816.F32.BF16 R60, R152, R14, R60 ;  /* 0x0000000e983c723c */ /* 0x000fe2000004183c */
[----:B------:R-:W3:Y:S01]  /*8ab0*/  LDSM.16.M88.4 R12, [R55+0x6400] ;  /* 0x00640000370c783b */ /* 0x000ee20000000200 */
[----:B------:R-:W1:Y:S01]  /*8ac0*/  MUFU.TANH R169, R169 ;  /* 0x000000a900a97308 */ /* 0x000e620000002400 */
[----:B------:R-:W-:-:S05]  /*8ad0*/  FMUL.FTZ R144, R144, R117 ;  /* 0x0000007590907220 */ /* 0x000fca0000410000 */
[C---:B------:R-:W-:Y:S02]  /*8ae0*/  HMMA.16816.F32.BF16 R124, R36.reuse, R28, R124 ;  /* 0x0000001c247c723c */ /* 0x040fe4000004187c */
[----:B------:R-:W2:Y:S06]  /*8af0*/  MUFU.TANH R170, R170 ;  /* 0x000000aa00aa7308 */ /* 0x000eac0000002400 */
[----:B------:R-:W-:Y:S01]  /*8b00*/  HMMA.16816.F32.BF16 R120, R36, R30, R120 ;  /* 0x0000001e2478723c */ /* 0x000fe20000041878 */
[----:B------:R-:W-:Y:S01]  /*8b10*/  LDSM.16.M88.4 R28, [R55+0x8400] ;  /* 0x00840000371c783b */ /* 0x000fe20000000200 */
[----:B------:R-:W2:Y:S06]  /*8b20*/  MUFU.TANH R160, R160 ;  /* 0x000000a000a07308 */ /* 0x000eac0000002400 */
[C---:B-1----:R-:W-:Y:S02]  /*8b30*/  HMMA.16816.F32.BF16 R56, R152.reuse, R4, R56 ;  /* 0x000000049838723c */ /* 0x042fe40000041838 */
[----:B------:R-:W1:Y:S06]  /*8b40*/  MUFU.TANH R161, R161 ;  /* 0x000000a100a17308 */ /* 0x000e6c0000002400 */
[----:B------:R-:W-:Y:S01]  /*8b50*/  HMMA.16816.F32.BF16 R48, R152, R6, R48 ;  /* 0x000000069830723c */ /* 0x000fe20000041830 */
[----:B------:R-:W5:Y:S01]  /*8b60*/  LDSM.16.M88.4 R4, [R55+0x6800] ;  /* 0x006800003704783b */ /* 0x000f620000000200 */
[----:B------:R-:W1:Y:S06]  /*8b70*/  MUFU.TANH R144, R144 ;  /* 0x0000009000907308 */ /* 0x000e6c0000002400 */
[C---:B------:R-:W-:Y:S08]  /*8b80*/  HMMA.16816.F32.BF16 R124, R20.reuse, R16, R124 ;  /* 0x00000010147c723c */ /* 0x040ff0000004187c */
[----:B------:R-:W-:Y:S01]  /*8b90*/  HMMA.16816.F32.BF16 R120, R20, R18, R120 ;  /* 0x000000121478723c */ /* 0x000fe20000041878 */
[----:B------:R-:W4:Y:S07]  /*8ba0*/  LDSM.16.M88.4 R16, [R192+0x6c00] ;  /* 0x006c0000c010783b */ /* 0x000f2e0000000200 */
[C---:B--2---:R-:W-:Y:S08]  /*8bb0*/  HMMA.16816.F32.BF16 R132, R8.reuse, R24, R132 ;  /* 0x000000180884723c */ /* 0x044ff00000041884 */
[----:B------:R-:W-:Y:S01]  /*8bc0*/  HMMA.16816.F32.BF16 R128, R8, R26, R128 ;  /* 0x0000001a0880723c */ /* 0x000fe20000041880 */
[----:B------:R-:W2:Y:S07]  /*8bd0*/  LDSM.16.M88.4 R24, [R192+0x8400] ;  /* 0x00840000c018783b */ /* 0x000eae0000000200 */
[----:B---3--:R-:W-:Y:S03]  /*8be0*/  HMMA.16816.F32.BF16 R64, R36, R12, R64 ;  /* 0x0000000c2440723c */ /* 0x008fe60000041840 */
[-C--:B------:R-:W-:Y:S01]  /*8bf0*/  FMUL.FTZ R132, R132, R117.reuse ;  /* 0x0000007584847220 */ /* 0x080fe20000410000 */
[----:B------:R-:W-:-:S04]  /*8c00*/  FMUL.FTZ R135, R135, R117 ;  /* 0x0000007587877220 */ /* 0x000fc80000410000 */
[----:B------:R-:W-:Y:S01]  /*8c10*/  HMMA.16816.F32.BF16 R60, R36, R14, R60 ;  /* 0x0000000e243c723c */ /* 0x000fe2000004183c */
[----:B------:R-:W3:Y:S01]  /*8c20*/  LDSM.16.M88.4 R12, [R192+0x8800] ;  /* 0x00880000c00c783b */ /* 0x000ee20000000200 */
[----:B------:R-:W1:Y:S01]  /*8c30*/  MUFU.TANH R132, R132 ;  /* 0x0000008400847308 */ /* 0x000e620000002400 */
[-C--:B------:R-:W-:Y:S01]  /*8c40*/  FMUL.FTZ R128, R128, R117.reuse ;  /* 0x0000007580807220 */ /* 0x080fe20000410000 */
[----:B------:R-:W-:-:S04]  /*8c50*/  FMUL.FTZ R131, R131, R117 ;  /* 0x0000007583837220 */ /* 0x000fc80000410000 */
[C---:B------:R-:W-:Y:S02]  /*8c60*/  HMMA.16816.F32.BF16 R124, R8.reuse, R32, R124 ;  /* 0x00000020087c723c */ /* 0x040fe4000004187c */
[----:B------:R-:W1:Y:S06]  /*8c70*/  MUFU.TANH R135, R135 ;  /* 0x0000008700877308 */ /* 0x000e6c0000002400 */
[----:B------:R-:W-:Y:S01]  /*8c80*/  HMMA.16816.F32.BF16 R120, R8, R34, R120 ;  /* 0x000000220878723c */ /* 0x000fe20000041878 */
[----:B------:R-:W1:Y:S01]  /*8c90*/  LDSM.16.M88.4 R32, [R55+0x6c00] ;  /* 0x006c00003720783b */ /* 0x000e620000000200 */
[----:B------:R-:W1:Y:S06]  /*8ca0*/  MUFU.TANH R128, R128 ;  /* 0x0000008000807308 */ /* 0x000e6c0000002400 */
[C---:B-----5:R-:W-:Y:S02]  /*8cb0*/  HMMA.16816.F32.BF16 R56, R36.reuse, R4, R56 ;  /* 0x000000042438723c */ /* 0x060fe40000041838 */
[----:B------:R-:W1:Y:S06]  /*8cc0*/  MUFU.TANH R131, R131 ;  /* 0x0000008300837308 */ /* 0x000e6c0000002400 */
[----:B------:R-:W-:Y:S01]  /*8cd0*/  HMMA.16816.F32.BF16 R48, R36, R6, R48 ;  /* 0x000000062430723c */ /* 0x000fe20000041830 */
[----:B------:R-:W5:Y:S02]  /*8ce0*/  LDSM.16.M88.4 R4, [R192+0x8c00] ;  /* 0x008c0000c004783b */ /* 0x000f640000000200 */
[----:B------:R-:W-:-:S05]  /*8cf0*/  FMUL.FTZ R120, R120, R117 ;  /* 0x0000007578787220 */ /* 0x000fca0000410000 */
[C---:B----4-:R-:W-:Y:S01]  /*8d00*/  HMMA.16816.F32.BF16 R44, R152.reuse, R16, R44 ;  /* 0x00000010982c723c */ /* 0x050fe2000004182c */
[-C--:B------:R-:W-:Y:S01]  /*8d10*/  FMUL.FTZ R16, R122, R117.reuse ;  /* 0x000000757a107220 */ /* 0x080fe20000410000 */
[----:B------:R-:W-:Y:S01]  /*8d20*/  FMUL.FTZ R17, R123, R117 ;  /* 0x000000757b117220 */ /* 0x000fe20000410000 */
[----:B------:R-:W4:Y:S05]  /*8d30*/  MUFU.TANH R120, R120 ;  /* 0x0000007800787308 */ /* 0x000f2a0000002400 */
[----:B------:R-:W-:Y:S03]  /*8d40*/  HMMA.16816.F32.BF16 R40, R152, R18, R40 ;  /* 0x000000129828723c */ /* 0x000fe60000041828 */
[----:B------:R-:W1:Y:S05]  /*8d50*/  MUFU.TANH R16, R16 ;  /* 0x0000001000107308 */ /* 0x000e6a0000002400 */
[C---:B--2---:R-:W-:Y:S03]  /*8d60*/  HMMA.16816.F32.BF16 R64, R20.reuse, R24, R64 ;  /* 0x000000181440723c */ /* 0x044fe60000041840 */
[----:B------:R-:W2:Y:S05]  /*8d70*/  MUFU.TANH R17, R17 ;  /* 0x0000001100117308 */ /* 0x000eaa0000002400 */
[C---:B------:R-:W-:Y:S01]  /*8d80*/  HMMA.16816.F32.BF16 R60, R20.reuse, R26, R60 ;  /* 0x0000001a143c723c */ /* 0x040fe2000004183c */
[----:B------:R-:W4:Y:S07]  /*8d90*/  LDSM.16.M88.4 R24, [R55+0x8800] ;  /* 0x008800003718783b */ /* 0x000f2e0000000200 */
[C---:B---3--:R-:W-:Y:S08]  /*8da0*/  HMMA.16816.F32.BF16 R56, R20.reuse, R12, R56 ;  /* 0x0000000c1438723c */ /* 0x048ff00000041838 */
[----:B------:R-:W-:Y:S01]  /*8db0*/  HMMA.16816.F32.BF16 R48, R20, R14, R48 ;  /* 0x0000000e1430723c */ /* 0x000fe20000041830 */
[----:B------:R-:W3:Y:S01]  /*8dc0*/  LDSM.16.M88.4 R12, [R55+0x8c00] ;  /* 0x008c0000370c783b */ /* 0x000ee20000000200 */
[----:B------:R-:W-:-:S06]  /*8dd0*/  DEPBAR.LE SB0, 0x0 ;  /* 0x000080000000791a */ /* 0x000fcc0000000000 */
[C---:B-1----:R-:W-:Y:S08]  /*8de0*/  HMMA.16816.F32.BF16 R44, R36.reuse, R32, R44 ;  /* 0x00000020242c723c */ /* 0x042ff0000004182c */
[----:B------:R-:W-:Y:S08]  /*8df0*/  HMMA.16816.F32.BF16 R40, R36, R34, R40 ;  /* 0x000000222428723c */ /* 0x000ff00000041828 */
[----:B------:R-:W-:Y:S01]  /*8e00*/  HMMA.16816.F32.BF16 R156, R8, R140, R156 ;  /* 0x0000008c089c723c */ /* 0x000fe2000004189c */
[-C--:B------:R-:W-:Y:S01]  /*8e10*/  FMUL.FTZ R141, R146, R117.reuse ;  /* 0x00000075928d7220 */ /* 0x080fe20000410000 */
[-C--:B------:R-:W-:Y:S01]  /*8e20*/  FMUL.FTZ R140, R145, R117.reuse ;  /* 0x00000075918c7220 */ /* 0x080fe20000410000 */
[----:B------:R-:W-:-:S04]  /*8e30*/  FMUL.FTZ R145, R147, R117 ;  /* 0x0000007593917220 */ /* 0x000fc80000410000 */
[----:B------:R-:W1:Y:S01]  /*8e40*/  MUFU.TANH R141, R141 ;  /* 0x0000008d008d7308 */ /* 0x000e620000002400 */
[C---:B-----5:R-:W-:Y:S07]  /*8e50*/  HMMA.16816.F32.BF16 R44, R20.reuse, R4, R44 ;  /* 0x00000004142c723c */ /* 0x060fee000004182c */
[----:B------:R-:W1:Y:S01]  /*8e60*/  MUFU.TANH R140, R140 ;  /* 0x0000008c008c7308 */ /* 0x000e620000002400 */
[----:B------:R-:W-:Y:S03]  /*8e70*/  HMMA.16816.F32.BF16 R40, R20, R6, R40 ;  /* 0x000000061428723c */ /* 0x000fe60000041828 */
[-C--:B------:R-:W-:Y:S01]  /*8e80*/  FMUL.FTZ R146, R156, R117.reuse ;  /* 0x000000759c927220 */ /* 0x080fe20000410000 */
[----:B------:R-:W-:-:S03]  /*8e90*/  FMUL.FTZ R147, R159, R117 ;  /* 0x000000759f937220 */ /* 0x000fc60000410000 */
[----:B------:R-:W1:Y:S01]  /*8ea0*/  MUFU.TANH R145, R145 ;  /* 0x0000009100917308 */ /* 0x000e620000002400 */
[----:B------:R-:W-:Y:S01]  /*8eb0*/  HMMA.16816.F32.BF16 R136, R8, R142, R136 ;  /* 0x0000008e0888723c */ /* 0x000fe20000041888 */
[-C--:B------:R-:W-:Y:S01]  /*8ec0*/  FMUL.FTZ R142, R157, R117.reuse ;  /* 0x000000759d8e7220 */ /* 0x080fe20000410000 */
[----:B------:R-:W-:-:S05]  /*8ed0*/  FMUL.FTZ R143, R158, R117 ;  /* 0x000000759e8f7220 */ /* 0x000fca0000410000 */
[----:B------:R-:W1:Y:S01]  /*8ee0*/  MUFU.TANH R146, R146 ;  /* 0x0000009200927308 */ /* 0x000e620000002400 */
[----:B------:R-:W-:Y:S01]  /*8ef0*/  HMMA.16816.F32.BF16 R64, R8, R28, R64 ;  /* 0x0000001c0840723c */ /* 0x000fe20000041840 */
[----:B------:R-:W-:-:S06]  /*8f00*/  FMUL.FTZ R28, R121, R117 ;  /* 0x00000075791c7220 */ /* 0x000fcc0000410000 */
[----:B------:R-:W1:Y:S01]  /*8f10*/  MUFU.TANH R142, R142 ;  /* 0x0000008e008e7308 */ /* 0x000e620000002400 */
[C---:B------:R-:W-:Y:S03]  /*8f20*/  HMMA.16816.F32.BF16 R60, R8.reuse, R30, R60 ;  /* 0x0000001e083c723c */ /* 0x040fe6000004183c */
[-C--:B------:R-:W-:Y:S01]  /*8f30*/  FMUL.FTZ R156, R136, R117.reuse ;  /* 0x00000075889c7220 */ /* 0x080fe20000410000 */
[-C--:B------:R-:W-:Y:S01]  /*8f40*/  FMUL.FTZ R136, R138, R117.reuse ;  /* 0x000000758a887220 */ /* 0x080fe20000410000 */
[-C--:B------:R-:W-:Y:S01]  /*8f50*/  FMUL.FTZ R138, R133, R117.reuse ;  /* 0x00000075858a7220 */ /* 0x080fe20000410000 */
[-C--:B------:R-:W-:Y:S01]  /*8f60*/  FMUL.FTZ R133, R134, R117.reuse ;  /* 0x0000007586857220 */ /* 0x080fe20000410000 */
[-C--:B------:R-:W-:Y:S01]  /*8f70*/  FMUL.FTZ R157, R137, R117.reuse ;  /* 0x00000075899d7220 */ /* 0x080fe20000410000 */
[C---:B----4-:R-:W-:Y:S01]  /*8f80*/  HMMA.16816.F32.BF16 R56, R8.reuse, R24, R56 ;  /* 0x000000180838723c */ /* 0x050fe20000041838 */
[-C--:B------:R-:W-:Y:S01]  /*8f90*/  FMUL.FTZ R134, R129, R117.reuse ;  /* 0x0000007581867220 */ /* 0x080fe20000410000 */
[-C--:B------:R-:W-:Y:S01]  /*8fa0*/  FMUL.FTZ R137, R139, R117.reuse ;  /* 0x000000758b897220 */ /* 0x080fe20000410000 */
[-C--:B------:R-:W-:Y:S01]  /*8fb0*/  FMUL.FTZ R129, R130, R117.reuse ;  /* 0x0000007582817220 */ /* 0x080fe20000410000 */
[-C--:B------:R-:W-:Y:S01]  /*8fc0*/  FMUL.FTZ R130, R124, R117.reuse ;  /* 0x000000757c827220 */ /* 0x080fe20000410000 */
[-C--:B------:R-:W-:Y:S01]  /*8fd0*/  FMUL.FTZ R139, R125, R117.reuse ;  /* 0x000000757d8b7220 */ /* 0x080fe20000410000 */
[-C--:B------:R-:W-:Y:S01]  /*8fe0*/  FMUL.FTZ R124, R126, R117.reuse ;  /* 0x000000757e7c7220 */ /* 0x080fe20000410000 */
[-C--:B------:R-:W-:Y:S01]  /*8ff0*/  FMUL.FTZ R125, R127, R117.reuse ;  /* 0x000000757f7d7220 */ /* 0x080fe20000410000 */
[C---:B------:R-:W-:Y:S01]  /*9000*/  HMMA.16816.F32.BF16 R48, R8.reuse, R26, R48 ;  /* 0x0000001a0830723c */ /* 0x040fe20000041830 */
[-C--:B------:R-:W-:Y:S01]  /*9010*/  FMUL.FTZ R64, R64, R117.reuse ;  /* 0x0000007540407220 */ /* 0x080fe20000410000 */
[-C--:B------:R-:W-:Y:S01]  /*9020*/  FMUL.FTZ R31, R65, R117.reuse ;  /* 0x00000075411f7220 */ /* 0x080fe20000410000 */
[-C--:B------:R-:W-:Y:S01]  /*9030*/  FMUL.FTZ R29, R66, R117.reuse ;  /* 0x00000075421d7220 */ /* 0x080fe20000410000 */
[-C--:B------:R-:W-:Y:S01]  /*9040*/  FMUL.FTZ R30, R67, R117.reuse ;  /* 0x00000075431e7220 */ /* 0x080fe20000410000 */
[-C--:B------:R-:W-:Y:S01]  /*9050*/  FMUL.FTZ R32, R60, R117.reuse ;  /* 0x000000753c207220 */ /* 0x080fe20000410000 */
[-C--:B------:R-:W-:Y:S01]  /*9060*/  FMUL.FTZ R24, R61, R117.reuse ;  /* 0x000000753d187220 */ /* 0x080fe20000410000 */
[-C--:B------:R-:W-:Y:S01]  /*9070*/  FMUL.FTZ R18, R62, R117.reuse ;  /* 0x000000753e127220 */ /* 0x080fe20000410000 */
[----:B---3--:R-:W-:Y:S01]  /*9080*/  HMMA.16816.F32.BF16 R44, R8, R12, R44 ;  /* 0x0000000c082c723c */ /* 0x008fe2000004182c */
[-C--:B------:R-:W-:Y:S01]  /*9090*/  FMUL.FTZ R4, R63, R117.reuse ;  /* 0x000000753f047220 */ /* 0x080fe20000410000 */
[----:B------:R-:W3:Y:S01]  /*90a0*/  MUFU.TANH R143, R143 ;  /* 0x0000008f008f7308 */ /* 0x000ee20000002400 */
[-C--:B------:R-:W-:Y:S01]  /*90b0*/  FMUL.FTZ R25, R56, R117.reuse ;  /* 0x0000007538197220 */ /* 0x080fe20000410000 */
[-C--:B------:R-:W-:Y:S01]  /*90c0*/  FMUL.FTZ R26, R57, R117.reuse ;  /* 0x00000075391a7220 */ /* 0x080fe20000410000 */
[-C--:B------:R-:W-:Y:S01]  /*90d0*/  FMUL.FTZ R19, R58, R117.reuse ;  /* 0x000000753a137220 */ /* 0x080fe20000410000 */
[----:B------:R-:W-:-:S02]  /*90e0*/  FMUL.FTZ R5, R59, R117 ;  /* 0x000000753b057220 */ /* 0x000fc40000410000 */
[----:B------:R-:W-:Y:S02]  /*90f0*/  HMMA.16816.F32.BF16 R40, R8, R14, R40 ;  /* 0x0000000e0828723c */ /* 0x000fe40000041828 */
[----:B------:R-:W4:Y:S01]  /*9100*/  MUFU.TANH R147, R147 ;  /* 0x0000009300937308 */ /* 0x000f220000002400 */
[-C--:B------:R-:W-:Y:S01]  /*9110*/  FMUL.FTZ R13, R48, R117.reuse ;  /* 0x00000075300d7220 */ /* 0x080fe20000410000 */
[-C--:B------:R-:W-:Y:S01]  /*9120*/  FMUL.FTZ R49, R49, R117.reuse ;  /* 0x0000007531317220 */ /* 0x080fe20000410000 */
[-C--:B------:R-:W-:Y:S01]  /*9130*/  FMUL.FTZ R7, R50, R117.reuse ;  /* 0x0000007532077220 */ /* 0x080fe20000410000 */
[----:B------:R-:W-:-:S04]  /*9140*/  FMUL.FTZ R6, R51, R117 ;  /* 0x0000007533067220 */ /* 0x000fc80000410000 */
[----:B------:R-:W1:Y:S01]  /*9150*/  MUFU.TANH R156, R156 ;  /* 0x0000009c009c7308 */ /* 0x000e620000002400 */
        /* <DEDUP_REMOVED lines=9> */
[----:B------:R-:W1:Y:S08]  /*91f0*/  MUFU.TANH R136, R136 ;  /* 0x0000008800887308 */ /* 0x000e700000002400 */
        /* <DEDUP_REMOVED lines=27> */
[----:B------:R1:W1:Y:S08]  /*93b0*/  MUFU.TANH R51, R45 ;  /* 0x0000002d00337308 */ /* 0x0002700000002400 */
[----:B------:R-:W1:Y:S08]  /*93c0*/  MUFU.TANH R8, R8 ;  /* 0x0000000800087308 */ /* 0x000e700000002400 */
[----:B------:R-:W1:Y:S08]  /*93d0*/  MUFU.TANH R10, R10 ;  /* 0x0000000a000a7308 */ /* 0x000e700000002400 */
[----:B------:R1:W1:Y:S08]  /*93e0*/  MUFU.TANH R121, R40 ;  /* 0x0000002800797308 */ /* 0x0002700000002400 */
[----:B------:R1:W1:Y:S08]  /*93f0*/  MUFU.TANH R67, R41 ;  /* 0x0000002900437308 */ /* 0x0002700000002400 */
[----:B------:R-:W1:Y:S08]  /*9400*/  MUFU.TANH R11, R11 ;  /* 0x0000000b000b7308 */ /* 0x000e700000002400 */
[----:B------:R-:W1:Y:S01]  /*9410*/  MUFU.TANH R15, R15 ;  /* 0x0000000f000f7308 */ /* 0x000e620000002400 */
[----:B------:R-:W-:Y:S06]  /*9420*/  BAR.SYNC.DEFER_BLOCKING 0x0 ;  /* 0x0000000000007b1d */ /* 0x000fec0000010000 */
[----:B--234-:R-:W-:Y:S05]  /*9430*/  @!P5 BRA `(.L_x_1841) ;  /* 0x000000080038d947 */ /* 0x01cfea0003800000 */
[----:B------:R-:W-:Y:S04]  /*9440*/  BSSY.RECONVERGENT B0, `(.L_x_1842) ;  /* 0x0000048000007945 */ /* 0x000fe80003800200 */
[----:B------:R-:W-:Y:S05]  /*9450*/  @!P3 BRA `(.L_x_1843) ;  /* 0x0000000000f8b947 */ /* 0x000fea0003800000 */
[----:B------:R-:W2:Y:S01]  /*9460*/  LD.E R23, desc[UR4][R2.64+0x170] ;  /* 0x0001700402177980 */ /* 0x000ea2000c101900 */
[C---:B------:R-:W-:Y:S02]  /*9470*/  IADD3 R12, PT, PT, R54.reuse, -0x80, RZ ;  /* 0xffffff80360c7810 */ /* 0x040fe40007ffe0ff */
[----:B------:R-:W-:Y:S01]  /*9480*/  IADD3 R54, PT, PT, R54, -0x100, RZ ;  /* 0xffffff0036367810 */ /* 0x000fe20007ffe0ff */
[----:B------:R-:W3:Y:S01]  /*9490*/  LD.E.64 R36, desc[UR4][R2.64+0x20] ;  /* 0x0000200402247980 */ /* 0x000ee2000c101b00 */
[----:B------:R-:W-:Y:S02]  /*94a0*/  IABS R9, R12 ;  /* 0x0000000c00097213 */ /* 0x000fe40000000000 */
[-C--:B--2---:R-:W-:Y:S02]  /*94b0*/  IABS R20, R23.reuse ;  /* 0x0000001700147213 */ /* 0x084fe40000000000 */
[-C--:B------:R-:W-:Y:S02]  /*94c0*/  IABS R14, R23.reuse ;  /* 0x00000017000e7213 */ /* 0x080fe40000000000 */
[----:B------:R-:W2:Y:S01]  /*94d0*/  I2F.RP R27, R20 ;  /* 0x00000014001b7306 */ /* 0x000ea20000209400 */
[----:B------:R-:W-:-:S02]  /*94e0*/  LOP3.LUT R12, R12, R23, RZ, 0x3c, !PT ;  /* 0x000000170c0c7212 */ /* 0x000fc400078e3cff */
[----:B------:R-:W-:-:S05]  /*94f0*/  IMAD.MOV R14, RZ, RZ, -R14 ;  /* 0x000000ffff0e7224 */ /* 0x000fca00078e0a0e */
[----:B--2---:R-:W2:Y:S02]  /*9500*/  MUFU.RCP R34, R27 ;  /* 0x0000001b00227308 */ /* 0x004ea40000001000 */
[----:B--2---:R-:W-:-:S06]  /*9510*/  VIADD R34, R34, 0xffffffe ;  /* 0x0ffffffe22227836 */ /* 0x004fcc0000000000 */
[----:B------:R-:W2:Y:S02]  /*9520*/  F2I.FTZ.U32.TRUNC.NTZ R35, R34 ;  /* 0x0000002200237305 */ /* 0x000ea4000021f000 */
[----:B--2---:R-:W-:Y:S02]  /*9530*/  IMAD.MOV R21, RZ, RZ, -R35 ;  /* 0x000000ffff157224 */ /* 0x004fe400078e0a23 */
[----:B------:R-:W-:Y:S02]  /*9540*/  IMAD.MOV.U32 R34, RZ, RZ, RZ ;  /* 0x000000ffff227224 */ /* 0x000fe400078e00ff */
[----:B------:R-:W-:-:S04]  /*9550*/  IMAD R22, R21, R20, RZ ;  /* 0x0000001415167224 */ /* 0x000fc800078e02ff */
[----:B------:R-:W-:Y:S02]  /*9560*/  IMAD.HI.U32 R22, R35, R22, R34 ;  /* 0x0000001623167227 */ /* 0x000fe400078e0022 */
[----:B------:R-:W2:Y:S04]  /*9570*/  LD.E.64 R34, desc[UR4][R2.64+0x38] ;  /* 0x0000380402227980 */ /* 0x000ea8000c101b00 */
[----:B------:R-:W-:-:S04]  /*9580*/  IMAD.HI.U32 R21, R22, R9, RZ ;  /* 0x0000000916157227 */ /* 0x000fc800078e00ff */
[----:B------:R-:W-:Y:S01]  /*9590*/  IMAD R27, R21, R14, R9 ;  /* 0x0000000e151b7224 */ /* 0x000fe200078e0209 */
[----:B------:R-:W-:Y:S02]  /*95a0*/  IABS R9, R54 ;  /* 0x0000003600097213 */ /* 0x000fe40000000000 */
[----:B------:R-:W-:Y:S02]  /*95b0*/  LOP3.LUT R54, R54, R23, RZ, 0x3c, !PT ;  /* 0x0000001736367212 */ /* 0x000fe400078e3cff */
[----:B------:R-:W-:Y:S01]  /*95c0*/  ISETP.GT.U32.AND P3, PT, R20, R27, PT ;  /* 0x0000001b1400720c */ /* 0x000fe20003f64070 */
[----:B------:R-:W-:-:S04]  /*95d0*/  IMAD.HI.U32 R22, R22, R9, RZ ;  /* 0x0000000916167227 */ /* 0x000fc800078e00ff */
[----:B------:R-:W-:-:S05]  /*95e0*/  IMAD R9, R22, R14, R9 ;  /* 0x0000000e16097224 */ /* 0x000fca00078e0209 */
[----:B------:R-:W-:-:S03]  /*95f0*/  ISETP.GT.U32.AND P4, PT, R20, R9, PT ;  /* 0x000000091400720c */ /* 0x000fc60003f84070 */
[----:B------:R-:W-:Y:S01]  /*9600*/  @!P3 IADD3 R27, PT, PT, R27, -R20, RZ ;  /* 0x800000141b1bb210 */ /* 0x000fe20007ffe0ff */
[----:B------:R-:W-:-:S03]  /*9610*/  @!P3 VIADD R21, R21, 0x1 ;  /* 0x000000011515b836 */ /* 0x000fc60000000000 */
[----:B------:R-:W-:-:S06]  /*9620*/  ISETP.GE.U32.AND P3, PT, R27, R20, PT ;  /* 0x000000141b00720c */ /* 0x000fcc0003f66070 */
[----:B------:R-:W-:Y:S02]  /*9630*/  @!P4 IMAD.IADD R9, R9, 0x1, -R20 ;  /* 0x000000010909c824 */ /* 0x000fe400078e0a14 */
[----:B------:R-:W-:Y:S01]  /*9640*/  @!P4 VIADD R22, R22, 0x1 ;  /* 0x000000011616c836 */ /* 0x000fe20000000000 */
[----:B------:R-:W-:Y:S02]  /*9650*/  ISETP.GE.AND P4, PT, R12, RZ, PT ;  /* 0x000000ff0c00720c */ /* 0x000fe40003f86270 */
[----:B------:R-:W-:Y:S02]  /*9660*/  LOP3.LUT R12, RZ, R23, RZ, 0x33, !PT ;  /* 0x00000017ff0c7212 */ /* 0x000fe400078e33ff */
[----:B------:R-:W-:Y:S02]  /*9670*/  @P3 IADD3 R21, PT, PT, R21, 0x1, RZ ;  /* 0x0000000115153810 */ /* 0x000fe40007ffe0ff */
[----:B------:R-:W-:-:S07]  /*9680*/  ISETP.GE.U32.AND P3, PT, R9, R20, PT ;  /* 0x000000140900720c */ /* 0x000fce0003f66070 */
[----:B------:R-:W-:Y:S01]  /*9690*/  @!P4 IMAD.MOV R21, RZ, RZ, -R21 ;  /* 0x000000ffff15c224 */ /* 0x000fe200078e0a15 */
[----:B------:R-:W-:-:S04]  /*96a0*/  ISETP.NE.AND P4, PT, R23, RZ, PT ;  /* 0x000000ff1700720c */ /* 0x000fc80003f85270 */
[----:B------:R-:W-:Y:S02]  /*96b0*/  SEL R21, R12, R21, !P4 ;  /* 0x000000150c157207 */ /* 0x000fe40006000000 */
[----:B------:R-:W-:Y:S02]  /*96c0*/  @P3 IADD3 R22, PT, PT, R22, 0x1, RZ ;  /* 0x0000000116163810 */ /* 0x000fe40007ffe0ff */
[----:B------:R-:W-:Y:S01]  /*96d0*/  ISETP.GE.AND P3, PT, R54, RZ, PT ;  /* 0x000000ff3600720c */ /* 0x000fe20003f66270 */
[----:B------:R-:W-:-:S05]  /*96e0*/  IMAD.WIDE R38, R21, 0x4, R220 ;  /* 0x0000000415267825 */ /* 0x000fca00078e02dc */
[----:B------:R-:W4:Y:S07]  /*96f0*/  LD.E R9, desc[UR4][R38.64] ;  /* 0x0000000426097980 */ /* 0x000f2e000c101900 */
[----:B------:R-:W-:-:S04]  /*9700*/  @!P3 IADD3 R22, PT, PT, -R22, RZ, RZ ;  /* 0x000000ff1616b210 */ /* 0x000fc80007ffe1ff */
[----:B------:R-:W-:-:S05]  /*9710*/  SEL R14, R12, R22, !P4 ;  /* 0x000000160c0e7207 */ /* 0x000fca0006000000 */
[----:B-1----:R-:W-:-:S05]  /*9720*/  IMAD.WIDE R40, R14, 0x4, R220 ;  /* 0x000000040e287825 */ /* 0x002fca00078e02dc */
        /* <DEDUP_REMOVED lines=17> */
.L_x_1843:
        /* <DEDUP_REMOVED lines=8> */
.L_x_1844:
[----:B------:R-:W-:Y:S05]  /*98c0*/  BSYNC.RECONVERGENT B0 ;  /* 0x0000000000007941 */ /* 0x000fea0003800200 */
.L_x_1842:
[C---:B------:R-:W-:Y:S01]  /*98d0*/  LEA R22, P3, R194.reuse, R202, 0x6 ;  /* 0x000000cac2167211 */ /* 0x040fe200078630ff */
[C---:B------:R-:W-:Y:S01]  /*98e0*/  IMAD.SHL.U32 R9, R194.reuse, 0x40, RZ ;  /* 0x00000040c2097824 */ /* 0x040fe200078e00ff */
[----:B------:R-:W-:Y:S01]  /*98f0*/  @!PT LDS RZ, [RZ] ;  /* 0x00000000fffff984 */ /* 0x000fe20000000800 */
[----:B------:R-:W-:Y:S01]  /*9900*/  @!PT LDS RZ, [RZ] ;  /* 0x00000000fffff984 */ /* 0x000fe20000000800 */
[----:B------:R-:W-:Y:S01]  /*9910*/  @!PT LDS RZ, [RZ] ;  /* 0x00000000fffff984 */ /* 0x000fe20000000800 */
[----:B------:R2:W-:Y:S01]  /*9920*/  @!P2 LDGSTS.E.BYPASS.LTC128B.128 [R211+0x3000], desc[UR4][R202.64] ;  /* 0x03000000cad3afae */ /* 0x0005e2000b981a04 */
[C-C-:B------:R-:W-:Y:S02]  /*9930*/  SHF.L.U64.HI R12, R194.reuse, 0x6, R195.reuse ;  /* 0x00000006c20c7819 */ /* 0x140fe400000102c3 */
[----:B------:R-:W-:Y:S01]  /*9940*/  LEA.HI.X R23, R194, R203, R195, 0x6, P3 ;  /* 0x000000cbc2177211 */ /* 0x000fe200018f34c3 */
[----:B------:R2:W-:Y:S01]  /*9950*/  @P2 STS.128 [R211+0x3000], RZ ;  /* 0x003000ffd3002388 */ /* 0x0005e20000000c00 */
[----:B------:R-:W-:-:S03]  /*9960*/  IADD3 R20, P4, PT, R9, R22, RZ ;  /* 0x0000001609147210 */ /* 0x000fc60007f9e0ff */
[----:B------:R-:W-:Y:S01]  /*9970*/  @!PT LDS RZ, [RZ] ;  /* 0x00000000fffff984 */ /* 0x000fe20000000800 */
[----:B------:R-:W-:Y:S01]  /*9980*/  @!PT LDS RZ, [RZ] ;  /* 0x00000000fffff984 */ /* 0x000fe20000000800 */
[----:B------:R-:W-:Y:S01]  /*9990*/  @!PT LDS RZ, [RZ] ;  /* 0x00000000fffff984 */ /* 0x000fe20000000800 */
[----:B------:R2:W-:Y:S01]  /*99a0*/  @!P1 LDGSTS.E.BYPASS.LTC128B.128 [R211+0x5000], desc[UR4][R202.64+0x40] ;  /* 0x05000040cad39fae */ /* 0x0005e2000b981a04 */
[----:B------:R-:W-:Y:S01]  /*99b0*/  IADD3 R34, P3, PT, R9, R20, RZ ;  /* 0x0000001409227210 */ /* 0x000fe20007f7e0ff */
[C---:B------:R-:W-:Y:S02]  /*99c0*/  IMAD.X R21, R12.reuse, 0x1, R23, P4 ;  /* 0x000000010c157824 */ /* 0x040fe400020e0617 */
[----:B------:R2:W-:Y:S02]  /*99d0*/  @P1 STS.128 [R211+0x5000], RZ ;  /* 0x005000ffd3001388 */ /* 0x0005e40000000c00 */
[----:B------:R-:W-:Y:S02]  /*99e0*/  IMAD.X R35, R12, 0x1, R21, P3 ;  /* 0x000000010c237824 */ /* 0x000fe400018e0615 */
        /* <DEDUP_REMOVED lines=51> */
.L_x_1841:
[----:B------:R-:W-:Y:S05]  /*9d20*/  BSYNC.RECONVERGENT B1 ;  /* 0x0000000000017941 */ /* 0x000fea0003800200 */
.L_x_1840:
[----:B------:R-:W3:Y:S01]  /*9d30*/  LD.E R127, desc[UR4][R2.64+0xdc] ;  /* 0x0000dc04027f7980 */ /* 0x000ee2000c101900 */
[----:B--2---:R-:W-:-:S04]  /*9d40*/  IMAD R21, R116, 0x80, R53 ;  /* 0x0000008074157824 */ /* 0x004fc800078e0235 */
[C---:B------:R-:W-:Y:S02]  /*9d50*/  VIADD R9, R21.reuse, 0xffffff00 ;  /* 0xffffff0015097836 */ /* 0x040fe40000000000 */
[----:B------:R-:W-:-:S03]  /*9d60*/  VIADD R126, R21, 0xffffff01 ;  /* 0xffffff01157e7836 */ /* 0x000fc60000000000 */
[----:B------:R-:W-:Y:S01]  /*9d70*/  ISETP.GE.AND P0, PT, R9, R218, PT ;  /* 0x000000da0900720c */ /* 0x000fe20003f06270 */
[----:B------:R-:W-:Y:S01]  /*9d80*/  VIADD R123, R21, 0xffffff08 ;  /* 0xffffff08157b7836 */ /* 0x000fe20000000000 */
[----:B------:R-:W-:Y:S01]  /*9d90*/  ISETP.GE.AND P1, PT, R9, R216, PT ;  /* 0x000000d80900720c */ /* 0x000fe20003f26270 */
[----:B------:R-:W-:Y:S01]  /*9da0*/  VIADD R122, R21, 0xffffff09 ;  /* 0xffffff09157a7836 */ /* 0x000fe20000000000 */
[----:B------:R-:W-:Y:S02]  /*9db0*/  FSEL R12, R148, -INF , P0 ;  /* 0xff800000940c7808 */ /* 0x000fe40000000000 */
[----:B------:R-:W-:Y:S02]  /*9dc0*/  ISETP.GE.AND P0, PT, R126, R218, PT ;  /* 0x000000da7e00720c */ /* 0x000fe40003f06270 */
[C---:B------:R-:W-:Y:S02]  /*9dd0*/  ISETP.GE.AND P3, PT, R9.reuse, R217, PT ;  /* 0x000000d90900720c */ /* 0x040fe40003f66270 */
[----:B------:R-:W-:Y:S01]  /*9de0*/  ISETP.GE.AND P4, PT, R9, R213, PT ;  /* 0x000000d50900720c */ /* 0x000fe20003f86270 */
[----:B------:R-:W-:Y:S01]  /*9df0*/  VIADD R117, R21, 0xffffff10 ;  /* 0xffffff1015757836 */ /* 0x000fe20000000000 */
[----:B------:R-:W-:Y:S01]  /*9e00*/  FSEL R9, R151, -INF , P1 ;  /* 0xff80000097097808 */ /* 0x000fe20000800000 */
[----:B------:R-:W-:Y:S01]  /*9e10*/  VIADD R66, R21, 0xffffff11 ;  /* 0xffffff1115427836 */ /* 0x000fe20000000000 */
[----:B------:R-:W-:-:S02]  /*9e20*/  FSEL R22, R150, -INF , P0 ;  /* 0xff80000096167808 */ /* 0x000fc40000000000 */
[-C--:B------:R-:W-:Y:S02]  /*9e30*/  ISETP.GE.AND P1, PT, R123, R218.reuse, PT ;  /* 0x000000da7b00720c */ /* 0x080fe40003f26270 */
[-C--:B------:R-:W-:Y:S01]  /*9e40*/  ISETP.GE.AND P0, PT, R122, R218.reuse, PT ;  /* 0x000000da7a00720c */ /* 0x080fe20003f06270 */
[C---:B------:R-:W-:Y:S01]  /*9e50*/  VIADD R65, R21.reuse, 0xffffff18 ;  /* 0xffffff1815417836 */ /* 0x040fe20000000000 */
        /* <DEDUP_REMOVED lines=14> */
[----:B-1----:R-:W-:Y:S02]  /*9f40*/  FSEL R48, R140, -INF , P0 ;  /* 0xff8000008c307808 */ /* 0x002fe40000000000 */
[-C--:B------:R-:W-:Y:S02]  /*9f50*/  ISETP.GE.AND P1, PT, R62, R218.reuse, PT ;  /* 0x000000da3e00720c */ /* 0x080fe40003f26270 */
[----:B------:R-:W-:Y:S01]  /*9f60*/  ISETP.GE.AND P0, PT, R61, R218, PT ;  /* 0x000000da3d00720c */ /* 0x000fe20003f06270 */
[C---:B------:R-:W-:Y:S01]  /*9f70*/  VIADD R57, R21.reuse, 0xffffff30 ;  /* 0xffffff3015397836 */ /* 0x040fe20000000000 */
[----:B------:R-:W-:Y:S01]  /*9f80*/  ISETP.GE.AND P2, PT, R126, R217, PT ;  /* 0x000000d97e00720c */ /* 0x000fe20003f46270 */
[----:B------:R-:W-:Y:S01]  /*9f90*/  VIADD R55, R21, 0xffffff31 ;  /* 0xffffff3115377836 */ /* 0x000fe20000000000 */
[----:B------:R-:W-:-:S02]  /*9fa0*/  FSEL R146, R146, -INF , P1 ;  /* 0xff80000092927808 */ /* 0x000fc40000800000 */
[----:B------:R-:W-:Y:S02]  /*9fb0*/  FSEL R142, R142, -INF , P0 ;  /* 0xff8000008e8e7808 */ /* 0x000fe40000000000 */
[-C--:B------:R-:W-:Y:S02]  /*9fc0*/  ISETP.GE.AND P1, PT, R60, R218.reuse, PT ;  /* 0x000000da3c00720c */ /* 0x080fe40003f26270 */
[----:B------:R-:W-:Y:S02]  /*9fd0*/  ISETP.GE.AND P0, PT, R59, R218, PT ;  /* 0x000000da3b00720c */ /* 0x000fe40003f06270 */
        /* <DEDUP_REMOVED lines=39> */
[----:B------:R-:W-:Y:S02]  /*a250*/  ISETP.GE.AND P4, PT, R122, R217, PT ;  /* 0x000000d97a00720c */ /* 0x000fe40003f86270 */
[----:B------:R-:W-:-:S02]  /*a260*/  FSEL R180, R146, -INF , !P3 ;  /* 0xff80000092b47808 */ /* 0x000fc40005800000 */
[-C--:B------:R-:W-:Y:S02]  /*a270*/  ISETP.GE.AND P3, PT, R59, R217.reuse, PT ;  /* 0x000000d93b00720c */ /* 0x080fe40003f66270 */
[----:B------:R-:W-:Y:S01]  /*a280*/  FSEL R162, R138, -INF , !P2 ;  /* 0xff8000008aa27808 */ /* 0x000fe20005000000 */
[C---:B------:R-:W-:Y:S01]  /*a290*/  VIADD R39, R21.reuse, 0xffffff58 ;  /* 0xffffff5815277836 */ /* 0x040fe20000000000 */
[----:B------:R-:W-:Y:S01]  /*a2a0*/  ISETP.GE.AND P2, PT, R46, R217, PT ;  /* 0x000000d92e00720c */ /* 0x000fe20003f46270 */
[----:B------:R-:W-:Y:S01]  /*a2b0*/  VIADD R38, R21, 0xffffff59 ;  /* 0xffffff5915267836 */ /* 0x000fe20000000000 */
[----:B------:R-:W-:Y:S02]  /*a2c0*/  FSEL R120, R120, -INF , P1 ;  /* 0xff80000078787808 */ /* 0x000fe40000800000 */
[----:B------:R-:W-:Y:S02]  /*a2d0*/  FSEL R28, R28, -INF , P0 ;  /* 0xff8000001c1c7808 */ /* 0x000fe40000000000 */
[----:B------:R-:W-:-:S02]  /*a2e0*/  ISETP.GE.AND P1, PT, R41, R218, PT ;  /* 0x000000da2900720c */ /* 0x000fc40003f26270 */
[----:B------:R-:W-:Y:S02]  /*a2f0*/  ISETP.GE.AND P0, PT, R40, R218, PT ;  /* 0x000000da2800720c */ /* 0x000fe40003f06270 */
[----:B------:R-:W-:Y:S02]  /*a300*/  FSEL R14, R14, -INF , !P4 ;  /* 0xff8000000e0e7808 */ /* 0x000fe40006000000 */
[-C--:B------:R-:W-:Y:S02]  /*a310*/  ISETP.GE.AND P4, PT, R65, R217.reuse, PT ;  /* 0x000000d94100720c */ /* 0x080fe40003f86270 */
[----:B------:R-:W-:Y:S02]  /*a320*/  FSEL R176, R157, -INF , !P3 ;  /* 0xff8000009db07808 */ /* 0x000fe40005800000 */
[-C--:B------:R-:W-:Y:S02]  /*a330*/  ISETP.GE.AND P3, PT, R54, R217.reuse, PT ;  /* 0x000000d93600720c */ /* 0x080fe40003f66270 */
[----:B------:R-:W-:Y:S01]  /*a340*/  FSEL R172, R130, -INF , !P2 ;  /* 0xff80000082ac7808 */ /* 0x000fe20005000000 */
[----:B------:R-:W-:Y:S01]  /*a350*/  VIADD R36, R21, 0xffffff61 ;  /* 0xffffff6115247836 */ /* 0x000fe20000000000 */
[----:B------:R-:W-:-:S02]  /*a360*/  ISETP.GE.AND P2, PT, R42, R217, PT ;  /* 0x000000d92a00720c */ /* 0x000fc40003f46270 */
[----:B------:R-:W-:Y:S02]  /*a370*/  FSEL R64, R64, -INF , P1 ;  /* 0xff80000040407808 */ /* 0x000fe40000800000 */
[----:B------:R-:W-:Y:S02]  /*a380*/  FSEL R31, R31, -INF , P0 ;  /* 0xff8000001f1f7808 */ /* 0x000fe40000000000 */
[-C--:B------:R-:W-:Y:S02]  /*a390*/  ISETP.GE.AND P1, PT, R39, R218.reuse, PT ;  /* 0x000000da2700720c */ /* 0x080fe40003f26270 */
[----:B------:R-:W-:Y:S02]  /*a3a0*/  ISETP.GE.AND P0, PT, R38, R218, PT ;  /* 0x000000da2600720c */ /* 0x000fe40003f06270 */
[----:B------:R-:W-:Y:S01]  /*a3b0*/  FSEL R50, R50, -INF , !P4 ;  /* 0xff80000032327808 */ /* 0x000fe20006000000 */
[----:B------:R-:W-:Y:S01]  /*a3c0*/  VIADD R37, R21, 0xffffff60 ;  /* 0xffffff6015257836 */ /* 0x000fe20000000000 */
[----:B------:R-:W-:-:S02]  /*a3d0*/  ISETP.GE.AND P4, PT, R61, R217, PT ;  /* 0x000000d93d00720c */ /* 0x000fc40003f86270 */
[----:B------:R-:W-:Y:S02]  /*a3e0*/  FSEL R158, R128, -INF , !P3 ;  /* 0xff800000809e7808 */ /* 0x000fe40005800000 */
[-C--:B------:R-:W-:Y:S02]  /*a3f0*/  ISETP.GE.AND P3, PT, R45, R217.reuse, PT ;  /* 0x000000d92d00720c */ /* 0x080fe40003f66270 */
[----:B------:R-:W-:Y:S02]  /*a400*/  FSEL R166, R28, -INF , !P2 ;  /* 0xff8000001ca67808 */ /* 0x000fe40005000000 */
[----:B------:R-:W-:Y:S02]  /*a410*/  ISETP.GE.AND P2, PT, R39, R217, PT ;  /* 0x000000d92700720c */ /* 0x000fe40003f46270 */
[----:B------:R-:W-:Y:S02]  /*a420*/  FSEL R32, R32, -INF , P1 ;  /* 0xff80000020207808 */ /* 0x000fe40000800000 */
[----:B------:R-:W-:-:S02]  /*a430*/  FSEL R24, R24, -INF , P0 ;  /* 0xff80000018187808 */ /* 0x000fc40000000000 */
[-C--:B------:R-:W-:Y:S02]  /*a440*/  ISETP.GE.AND P0, PT, R36, R218.reuse, PT ;  /* 0x000000da2400720c */ /* 0x080fe40003f06270 */
[----:B------:R-:W-:Y:S01]  /*a450*/  FSEL R182, R142, -INF , !P4 ;  /* 0xff8000008eb67808 */ /* 0x000fe20006000000 */
[----:B------:R-:W-:Y:S01]  /*a460*/  VIADD R35, R21, 0xffffff68 ;  /* 0xffffff6815237836 */ /* 0x000fe20000000000 */
[-C--:B------:R-:W-:Y:S02]  /*a470*/  ISETP.GE.AND P4, PT, R57, R217.reuse, PT ;  /* 0x000000d93900720c */ /* 0x080fe40003f86270 */
[----:B------:R-:W-:Y:S01]  /*a480*/  FSEL R170, R139, -INF , !P3 ;  /* 0xff8000008baa7808 */ /* 0x000fe20005800000 */
[----:B------:R-:W-:Y:S01]  /*a490*/  VIADD R34, R21, 0xffffff69 ;  /* 0xffffff6915227836 */ /* 0x000fe20000000000 */
[----:B------:R-:W-:Y:S01]  /*a4a0*/  ISETP.GE.AND P3, PT, R41, R217, PT ;  /* 0x000000d92900720c */ /* 0x000fe20003f66270 */
[----:B------:R-:W-:Y:S01]  /*a4b0*/  VIADD R33, R21, 0xffffff70 ;  /* 0xffffff7015217836 */ /* 0x000fe20000000000 */
[----:B------:R-:W-:-:S02]  /*a4c0*/  ISETP.GE.AND P1, PT, R37, R218, PT ;  /* 0x000000da2500720c */ /* 0x000fc40003f26270 */
[----:B------:R-:W-:Y:S02]  /*a4d0*/  FSEL R150, R32, -INF , !P2 ;  /* 0xff80000020967808 */ /* 0x000fe40005000000 */
[-C--:B------:R-:W-:Y:S02]  /*a4e0*/  ISETP.GE.AND P2, PT, R36, R217.reuse, PT ;  /* 0x000000d92400720c */ /* 0x080fe40003f46270 */
[----:B------:R-:W-:Y:S02]  /*a4f0*/  FSEL R26, R26, -INF , P0 ;  /* 0xff8000001a1a7808 */ /* 0x000fe40000000000 */
[----:B------:R-:W-:Y:S02]  /*a500*/  FSEL R174, R132, -INF , !P4 ;  /* 0xff80000084ae7808 */ /* 0x000fe40006000000 */
[----:B------:R-:W-:Y:S02]  /*a510*/  ISETP.GE.AND P4, PT, R47, R217, PT ;  /* 0x000000d92f00720c */ /* 0x000fe40003f86270 */
[----:B------:R-:W-:-:S02]  /*a520*/  FSEL R154, R64, -INF , !P3 ;  /* 0xff800000409a7808 */ /* 0x000fc40005800000 */
[----:B------:R-:W-:Y:S01]  /*a530*/  FSEL R25, R25, -INF , P1 ;  /* 0xff80000019197808 */ /* 0x000fe20000800000 */
[----:B------:R-:W-:Y:S01]  /*a540*/  VIADD R27, R21, 0xffffff71 ;  /* 0xffffff71151b7836 */ /* 0x000fe20000000000 */
[-C--:B------:R-:W-:Y:S02]  /*a550*/  ISETP.GE.AND P3, PT, R38, R217.reuse, PT ;  /* 0x000000d92600720c */ /* 0x080fe40003f66270 */
[-C--:B------:R-:W-:Y:S02]  /*a560*/  ISETP.GE.AND P1, PT, R35, R218.reuse, PT ;  /* 0x000000da2300720c */ /* 0x080fe40003f26270 */
[----:B------:R-:W-:Y:S02]  /*a570*/  FSEL R144, R26, -INF , !P2 ;  /* 0xff8000001a907808 */ /* 0x000fe40005000000 */
[-C--:B------:R-:W-:Y:S02]  /*a580*/  ISETP.GE.AND P0, PT, R34, R218.reuse, PT ;  /* 0x000000da2200720c */ /* 0x080fe40003f06270 */
[----:B------:R-:W-:Y:S01]  /*a590*/  ISETP.GE.AND P2, PT, R33, R218, PT ;  /* 0x000000da2100720c */ /* 0x000fe20003f46270 */
[C---:B------:R-:W-:Y:S01]  /*a5a0*/  VIADD R23, R21.reuse, 0xffffff78 ;  /* 0xffffff7815177836 */ /* 0x040fe20000000000 */
[----:B------:R-:W-:Y:S01]  /*a5b0*/  FSEL R156, R134, -INF , !P4 ;  /* 0xff800000869c7808 */ /* 0x000fe20006000000 */
[----:B------:R-:W-:Y:S01]  /*a5c0*/  VIADD R21, R21, 0xffffff79 ;  /* 0xffffff7915157836 */ /* 0x000fe20000000000 */
[----:B------:R-:W-:-:S02]  /*a5d0*/  ISETP.GE.AND P4, PT, R43, R217, PT ;  /* 0x000000d92b00720c */ /* 0x000fc40003f86270 */
[----:B------:R-:W-:Y:S02]  /*a5e0*/  FSEL R148, R24, -INF , !P3 ;  /* 0xff80000018947808 */ /* 0x000fe40005800000 */
[----:B------:R-:W-:Y:S02]  /*a5f0*/  FSEL R13, R13, -INF , P1 ;  /* 0xff8000000d0d7808 */ /* 0x000fe40000800000 */
[-C--:B------:R-:W-:Y:S02]  /*a600*/  ISETP.GE.AND P3, PT, R35, R217.reuse, PT ;  /* 0x000000d92300720c */ /* 0x080fe40003f66270 */
[----:B------:R-:W-:Y:S02]  /*a610*/  ISETP.GE.AND P1, PT, R33, R217, PT ;  /* 0x000000d92100720c */ /* 0x000fe40003f26270 */
[----:B------:R-:W-:Y:S02]  /*a620*/  FSEL R49, R49, -INF , P0 ;  /* 0xff80000031317808 */ /* 0x000fe40000000000 */
[----:B------:R-:W-:-:S02]  /*a630*/  FSEL R44, R44, -INF , P2 ;  /* 0xff8000002c2c7808 */ /* 0x000fc40001000000 */
[----:B------:R-:W-:Y:S02]  /*a640*/  ISETP.GE.AND P0, PT, R27, R218, PT ;  /* 0x000000da1b00720c */ /* 0x000fe40003f06270 */
[----:B------:R-:W-:Y:S02]  /*a650*/  FSEL R168, R120, -INF , !P4 ;  /* 0xff80000078a87808 */ /* 0x000fe40006000000 */
[-C--:B------:R-:W-:Y:S02]  /*a660*/  ISETP.GE.AND P4, PT, R40, R217.reuse, PT ;  /* 0x000000d92800720c */ /* 0x080fe40003f86270 */
[----:B------:R-:W-:Y:S02]  /*a670*/  FSEL R142, R13, -INF , !P3 ;  /* 0xff8000000d8e7808 */ /* 0x000fe40005800000 */
[----:B------:R-:W-:Y:S02]  /*a680*/  FSEL R134, R44, -INF , !P1 ;  /* 0xff8000002c867808 */ /* 0x000fe40004800000 */
[----:B------:R-:W-:-:S02]  /*a690*/  ISETP.GE.AND P3, PT, R27, R217, PT ;  /* 0x000000d91b00720c */ /* 0x000fc40003f66270 */
[-C--:B------:R-:W-:Y:S02]  /*a6a0*/  ISETP.GE.AND P2, PT, R23, R218.reuse, PT ;  /* 0x000000da1700720c */ /* 0x080fe40003f46270 */
[----:B------:R-:W-:Y:S02]  /*a6b0*/  FSEL R51, R51, -INF , P0 ;  /* 0xff80000033337808 */ /* 0x000fe40000000000 */
[----:B------:R-:W-:Y:S02]  /*a6c0*/  ISETP.GE.AND P1, PT, R21, R218, PT ;  /* 0x000000da1500720c */ /* 0x000fe40003f26270 */
[----:B------:R-:W-:Y:S02]  /*a6d0*/  ISETP.GE.AND P0, PT, R126, R216, PT ;  /* 0x000000d87e00720c */ /* 0x000fe40003f06270 */
[----:B------:R-:W-:Y:S02]  /*a6e0*/  FSEL R152, R31, -INF , !P4 ;  /* 0xff8000001f987808 */ /* 0x000fe40006000000 */
[----:B------:R-:W-:-:S02]  /*a6f0*/  ISETP.GE.AND P4, PT, R37, R217, PT ;  /* 0x000000d92500720c */ /* 0x000fc40003f86270 */
[----:B------:R-:W-:Y:S02]  /*a700*/  FSEL R121, R121, -INF , P2 ;  /* 0xff80000079797808 */ /* 0x000fe40001000000 */
[----:B------:R-:W-:Y:S02]  /*a710*/  FSEL R132, R51, -INF , !P3 ;  /* 0xff80000033847808 */ /* 0x000fe40005800000 */
[----:B------:R-:W-:Y:S02]  /*a720*/  FSEL R67, R67, -INF , P1 ;  /* 0xff80000043437808 */ /* 0x000fe40000800000 */
[----:B------:R-:W-:Y:S02]  /*a730*/  ISETP.GE.AND P2, PT, R21, R217, PT ;  /* 0x000000d91500720c */ /* 0x000fe40003f46270 */
[----:B------:R-:W-:Y:S02]  /*a740*/  ISETP.GE.AND P1, PT, R123, R216, PT ;  /* 0x000000d87b00720c */ /* 0x000fe40003f26270 */
[----:B------:R-:W-:-:S02]  /*a750*/  FSEL R51, R149, -INF , P0 ;  /* 0xff80000095337808 */ /* 0x000fc40000000000 */
[----:B------:R-:W-:Y:S02]  /*a760*/  ISETP.GE.AND P0, PT, R122, R216, PT ;  /* 0x000000d87a00720c */ /* 0x000fe40003f06270 */
[----:B------:R-:W-:Y:S02]  /*a770*/  FSEL R146, R25, -INF , !P4 ;  /* 0xff80000019927808 */ /* 0x000fe40006000000 */
[----:B------:R-:W-:Y:S02]  /*a780*/  ISETP.GE.AND P4, PT, R34, R217, PT ;  /* 0x000000d92200720c */ /* 0x000fe40003f86270 */
[----:B------:R-:W-:Y:S02]  /*a790*/  FSEL R128, R67, -INF , !P2 ;  /* 0xff80000043807808 */ /* 0x000fe40005000000 */
[----:B------:R-:W-:Y:S02]  /*a7a0*/  FSEL R31, R165, -INF , P1 ;  /* 0xff800000a51f7808 */ /* 0x000fe40000800000 */
[----:B------:R-:W-:-:S02]  /*a7b0*/  ISETP.GE.AND P2, PT, R122, R213, PT ;  /* 0x000000d57a00720c */ /* 0x000fc40003f46270 */
[-C--:B------:R-:W-:Y:S02]  /*a7c0*/  ISETP.GE.AND P1, PT, R117, R216.reuse, PT ;  /* 0x000000d87500720c */ /* 0x080fe40003f26270 */
[----:B------:R-:W-:Y:S02]  /*a7d0*/  FSEL R25, R167, -INF , P0 ;  /* 0xff800000a7197808 */ /* 0x000fe40000000000 */
[----:B------:R-:W-:Y:S02]  /*a7e0*/  ISETP.GE.AND P0, PT, R66, R216, PT ;  /* 0x000000d84200720c */ /* 0x000fe40003f06270 */
[----:B------:R-:W-:Y:S02]  /*a7f0*/  FSEL R140, R49, -INF , !P4 ;  /* 0xff800000318c7808 */ /* 0x000fe40006000000 */
[----:B------:R-:W-:Y:S02]  /*a800*/  FSEL R49, R160, -INF , P1 ;  /* 0xff800000a0317808 */ /* 0x000fe40000800000 */
[----:B------:R-:W-:-:S02]  /*a810*/  FSEL R25, R25, -INF , !P2 ;  /* 0xff80000019197808 */ /* 0x000fc40005000000 */
[CC--:B------:R-:W-:Y:S02]  /*a820*/  ISETP.GE.AND P1, PT, R65.reuse, R216.reuse, PT ;  /* 0x000000d84100720c */ /* 0x0c0fe40003f26270 */
[----:B------:R-:W-:Y:S02]  /*a830*/  ISETP.GE.AND P2, PT, R65, R213, PT ;  /* 0x000000d54100720c */ /* 0x000fe40003f46270 */
[----:B------:R-:W-:Y:S02]  /*a840*/  FSEL R65, R161, -INF , P0 ;  /* 0xff800000a1417808 */ /* 0x000fe40000000000 */
[----:B------:R-:W-:Y:S02]  /*a850*/  ISETP.GE.AND P0, PT, R63, R216, PT ;  /* 0x000000d83f00720c */ /* 0x000fe40003f06270 */
[----:B------:R-:W-:Y:S02]  /*a860*/  FSEL R141, R141, -INF , P1 ;  /* 0xff8000008d8d7808 */ /* 0x000fe40000800000 */
[----:B------:R-:W-:-:S02]  /*a870*/  FSEL R145, R145, -INF , P0 ;  /* 0xff80000091917808 */ /* 0x000fc40000000000 */
[-C--:B------:R-:W-:Y:S02]  /*a880*/  ISETP.GE.AND P1, PT, R62, R216.reuse, PT ;  /* 0x000000d83e00720c */ /* 0x080fe40003f26270 */
[-C--:B------:R-:W-:Y:S02]  /*a890*/  ISETP.GE.AND P0, PT, R61, R216.reuse, PT ;  /* 0x000000d83d00720c */ /* 0x080fe40003f06270 */
[----:B------:R-:W-:Y:S02]  /*a8a0*/  ISETP.GE.AND P4, PT, R23, R217, PT ;  /* 0x000000d91700720c */ /* 0x000fe40003f86270 */
[----:B------:R-:W-:Y:S02]  /*a8b0*/  FSEL R143, R143, -INF , P1 ;  /* 0xff8000008f8f7808 */ /* 0x000fe40000800000 */
[----:B------:R-:W-:Y:S02]  /*a8c0*/  FSEL R147, R147, -INF , P0 ;  /* 0xff80000093937808 */ /* 0x000fe40000000000 */
        /* <DEDUP_REMOVED lines=14> */
[----:B------:R-:W-:Y:S02]  /*a9b0*/  FSEL R133, R133, -INF , P1 ;  /* 0xff80000085857808 */ /* 0x000fe40000800000 */
[----:B------:R-:W-:Y:S02]  /*a9c0*/  FSEL R135, R135, -INF , P0 ;  /* 0xff80000087877808 */ /* 0x000fe40000000000 */
[----:B------:R-:W-:Y:S02]  /*a9d0*/  ISETP.GE.AND P0, PT, R47, R216, PT ;  /* 0x000000d82f00720c */ /* 0x000fe40003f06270 */
[----:B------:R-:W-:Y:S02]  /*a9e0*/  FSEL R65, R65, -INF , !P4 ;  /* 0xff80000041417808 */ /* 0x000fe40006000000 */
[----:B------:R-:W-:-:S02]  /*a9f0*/  ISETP.GE.AND P4, PT, R62, R213, PT ;  /* 0x000000d53e00720c */ /* 0x000fc40003f86270 */
[----:B------:R-:W-:Y:S02]  /*aa00*/  ISETP.GE.AND P1, PT, R54, R216, PT ;  /* 0x000000d83600720c */ /* 0x000fe40003f26270 */
[----:B------:R-:W-:Y:S02]  /*aa10*/  FSEL R155, R133, -INF , !P2 ;  /* 0xff800000859b7808 */ /* 0x000fe40005000000 */
[-C--:B------:R-:W-:Y:S02]  /*aa20*/  ISETP.GE.AND P2, PT, R47, R213.reuse, PT ;  /* 0x000000d52f00720c */ /* 0x080fe40003f46270 */
[----:B------:R-:W-:Y:S02]  /*aa30*/  FSEL R131, R131, -INF , P0 ;  /* 0xff80000083837808 */ /* 0x000fe40000000000 */
[----:B------:R-:W-:Y:S02]  /*aa40*/  FSEL R177, R143, -INF , !P4 ;  /* 0xff8000008fb17808 */ /* 0x000fe40006000000 */
[----:B------:R-:W-:-:S02]  /*aa50*/  ISETP.GE.AND P4, PT, R59, R213, PT ;  /* 0x000000d53b00720c */ /* 0x000fc40003f86270 */
[----:B------:R-:W-:Y:S02]  /*aa60*/  FSEL R129, R129, -INF , P1 ;  /* 0xff80000081817808 */ /* 0x000fe40000800000 */
[-C--:B------:R-:W-:Y:S02]  /*aa70*/  ISETP.GE.AND P1, PT, R46, R216.reuse, PT ;  /* 0x000000d82e00720c */ /* 0x080fe40003f26270 */
[----:B------:R-:W-:Y:S02]  /*aa80*/  FSEL R161, R131, -INF , !P2 ;  /* 0xff80000083a17808 */ /* 0x000fe40005000000 */
[----:B------:R-:W-:Y:S02]  /*aa90*/  ISETP.GE.AND P2, PT, R43, R216, PT ;  /* 0x000000d82b00720c */ /* 0x000fe40003f46270 */
[----:B------:R-:W-:Y:S02]  /*aaa0*/  FSEL R157, R137, -INF , !P4 ;  /* 0xff800000899d7808 */ /* 0x000fe40006000000 */
[----:B------:R-:W-:-:S02]  /*aab0*/  ISETP.GE.AND P4, PT, R54, R213, PT ;  /* 0x000000d53600720c */ /* 0x000fc40003f86270 */
[----:B------:R-:W-:Y:S02]  /*aac0*/  FSEL R124, R124, -INF , P1 ;  /* 0xff8000007c7c7808 */ /* 0x000fe40000800000 */
[----:B------:R-:W-:Y:S02]  /*aad0*/  ISETP.GE.AND P0, PT, R45, R216, PT ;  /* 0x000000d82d00720c */ /* 0x000fe40003f06270 */
[-C--:B------:R-:W-:Y:S02]  /*aae0*/  ISETP.GE.AND P1, PT, R43, R213.reuse, PT ;  /* 0x000000d52b00720c */ /* 0x080fe40003f26270 */
[----:B------:R-:W-:Y:S02]  /*aaf0*/  FSEL R16, R16, -INF , P2 ;  /* 0xff80000010107808 */ /* 0x000fe40001000000 */
[----:B------:R-:W-:Y:S02]  /*ab00*/  FSEL R159, R129, -INF , !P4 ;  /* 0xff800000819f7808 */ /* 0x000fe40006000000 */
[----:B------:R-:W-:-:S02]  /*ab10*/  ISETP.GE.AND P4, PT, R45, R213, PT ;  /* 0x000000d52d00720c */ /* 0x000fc40003f86270 */
[----:B------:R-:W-:Y:S02]  /*ab20*/  FSEL R125, R125, -INF , P0 ;  /* 0xff8000007d7d7808 */ /* 0x000fe40000000000 */
[----:B------:R-:W-:Y:S02]  /*ab30*/  FSEL R165, R16, -INF , !P1 ;  /* 0xff80000010a57808 */ /* 0x000fe40004800000 */
[-C--:B------:R-:W-:Y:S02]  /*ab40*/  ISETP.GE.AND P2, PT, R41, R216.reuse, PT ;  /* 0x000000d82900720c */ /* 0x080fe40003f46270 */
[----:B------:R-:W-:Y:S02]  /*ab50*/  ISETP.GE.AND P1, PT, R40, R216, PT ;  /* 0x000000d82800720c */ /* 0x000fe40003f26270 */
[----:B------:R-:W-:Y:S02]  /*ab60*/  FSEL R167, R125, -INF , !P4 ;  /* 0xff8000007da77808 */ /* 0x000fe40006000000 */
[----:B------:R-:W-:-:S02]  /*ab70*/  ISETP.GE.AND P4, PT, R41, R213, PT ;  /* 0x000000d52900720c */ /* 0x000fc40003f86270 */
[----:B------:R-:W-:Y:S02]  /*ab80*/  FSEL R29, R29, -INF , P2 ;  /* 0xff8000001d1d7808 */ /* 0x000fe40001000000 */
[----:B------:R-:W-:Y:S02]  /*ab90*/  FSEL R30, R30, -INF , P1 ;  /* 0xff8000001e1e7808 */ /* 0x000fe40000800000 */
[----:B------:R-:W-:Y:S02]  /*aba0*/  ISETP.GE.AND P1, PT, R38, R216, PT ;  /* 0x000000d82600720c */ /* 0x000fe40003f26270 */
        /* <DEDUP_REMOVED lines=8> */
[----:B------:R-:W-:-:S02]  /*ac30*/  FMNMX3.FTZ R4, R0, R9, R51, !PT ;  /* 0x0000000900047276 */ /* 0x000fc40007810033 */
[----:B------:R-:W-:Y:S02]  /*ac40*/  FSEL R49, R49, -INF , !P3 ;  /* 0xff80000031317808 */ /* 0x000fe40005800000 */
[----:B------:R-:W-:Y:S02]  /*ac50*/  ISETP.GE.AND P3, PT, R63, R213, PT ;  /* 0x000000d53f00720c */ /* 0x000fe40003f66270 */
[----:B------:R-:W-:Y:S02]  /*ac60*/  FMNMX3.FTZ R13, R13, R20, R14, !PT ;  /* 0x000000140d0d7276 */ /* 0x000fe4000781000e */
[----:B------:R-:W-:Y:S02]  /*ac70*/  FMNMX3.FTZ R4, R4, R31, R25, !PT ;  /* 0x0000001f04047276 */ /* 0x000fe40007810019 */
[----:B------:R-:W-:Y:S02]  /*ac80*/  FSEL R179, R145, -INF , !P3 ;  /* 0xff80000091b37808 */ /* 0x000fe40005800000 */
[----:B------:R-:W-:-:S02]  /*ac90*/  ISETP.GE.AND P3, PT, R60, R213, PT ;  /* 0x000000d53c00720c */ /* 0x000fc40003f66270 */
[----:B------:R-:W-:Y:S01]  /*aca0*/  FMNMX3.FTZ R13, R13, R58, R56, !PT ;  /* 0x0000003a0d0d7276 */ /* 0x000fe20007810038 */
[----:B------:R-:W-:Y:S01]  /*acb0*/  VIADD R138, R119, 0x9020 ;  /* 0x00009020778a7836 */ /* 0x000fe20000000000 */
[----:B------:R-:W-:Y:S01]  /*acc0*/  FMNMX3.FTZ R4, R4, R49, R65, !PT ;  /* 0x0000003104047276 */ /* 0x000fe20007810041 */
[----:B------:R-:W-:Y:S01]  /*acd0*/  LDSM.16.MT88.4 R60, [R119+0x9400] ;  /* 0x00940000773c783b */ /* 0x000fe20000004200 */
[----:B------:R-:W-:Y:S02]  /*ace0*/  FSEL R173, R136, -INF , !P3 ;  /* 0xff80000088ad7808 */ /* 0x000fe40005800000 */
[----:B------:R-:W-:Y:S02]  /*acf0*/  FMNMX3.FTZ R13, R13, R50, R48, !PT ;  /* 0x000000320d0d7276 */ /* 0x000fe40007810030 */
[----:B------:R-:W-:Y:S02]  /*ad00*/  FMNMX3.FTZ R4, R4, R181, R179, !PT ;  /* 0x000000b504047276 */ /* 0x000fe400078100b3 */
[----:B------:R-:W-:-:S02]  /*ad10*/  ISETP.GE.AND P3, PT, R55, R213, PT ;  /* 0x000000d53700720c */ /* 0x000fc40003f66270 */
[----:B------:R-:W-:Y:S02]  /*ad20*/  FMNMX3.FTZ R13, R13, R180, R182, !PT ;  /* 0x000000b40d0d7276 */ /* 0x000fe400078100b6 */
[----:B------:R-:W-:Y:S02]  /*ad30*/  FMNMX3.FTZ R4, R4, R177, R175, !PT ;  /* 0x000000b104047276 */ /* 0x000fe400078100af */
[----:B------:R-:W-:Y:S02]  /*ad40*/  FSEL R171, R135, -INF , !P3 ;  /* 0xff80000087ab7808 */ /* 0x000fe40005800000 */
[-C--:B------:R-:W-:Y:S02]  /*ad50*/  ISETP.GE.AND P3, PT, R46, R213.reuse, PT ;  /* 0x000000d52e00720c */ /* 0x080fe40003f66270 */
[----:B------:R-:W-:Y:S02]  /*ad60*/  ISETP.GE.AND P0, PT, R42, R216, PT ;  /* 0x000000d82a00720c */ /* 0x000fe40003f06270 */
[----:B------:R-:W-:-:S02]  /*ad70*/  ISETP.GE.AND P2, PT, R39, R213, PT ;  /* 0x000000d52700720c */ /* 0x000fc40003f46270 */
[-C--:B------:R-:W-:Y:S02]  /*ad80*/  ISETP.GE.AND P4, PT, R35, R216.reuse, PT ;  /* 0x000000d82300720c */ /* 0x080fe40003f86270 */
[----:B------:R-:W-:Y:S01]  /*ad90*/  ISETP.GE.AND P1, PT, R36, R216, PT ;  /* 0x000000d82400720c */ /* 0x000fe20003f26270 */
[----:B------:R-:W-:Y:S01]  /*ada0*/  @P6 VIADD R138, R227, 0xffffffe0 ;  /* 0xffffffe0e38a6836 */ /* 0x000fe20000000000 */
[----:B------:R-:W-:Y:S01]  /*adb0*/  FMNMX3.FTZ R13, R13, R178, R176, !PT ;  /* 0x000000b20d0d7276 */ /* 0x000fe200078100b0 */
[----:B------:R-:W-:Y:S01]  /*adc0*/  LDSM.16.MT88.4 R44, [R119+0xd000] ;  /* 0x00d00000772c783b */ /* 0x000fe20000004200 */
[----:B------:R-:W-:Y:S02]  /*add0*/  FMNMX3.FTZ R4, R4, R173, R157, !PT ;  /* 0x000000ad04047276 */ /* 0x000fe4000781009d */
[----:B------:R-:W-:Y:S02]  /*ade0*/  FSEL R169, R124, -INF , !P3 ;  /* 0xff8000007ca97808 */ /* 0x000fe40005800000 */
[----:B------:R-:W-:-:S02]  /*adf0*/  ISETP.GE.AND P3, PT, R42, R213, PT ;  /* 0x000000d52a00720c */ /* 0x000fc40003f66270 */
[----:B------:R-:W-:Y:S02]  /*ae00*/  FSEL R17, R17, -INF , P0 ;  /* 0xff80000011117808 */ /* 0x000fe40000000000 */
[----:B------:R-:W-:Y:S02]  /*ae10*/  ISETP.GE.AND P0, PT, R40, R213, PT ;  /* 0x000000d52800720c */ /* 0x000fe40003f06270 */
[----:B------:R-:W-:Y:S02]  /*ae20*/  FMNMX3.FTZ R13, R13, R174, R162, !PT ;  /* 0x000000ae0d0d7276 */ /* 0x000fe400078100a2 */
[----:B------:R-:W-:Y:S02]  /*ae30*/  FMNMX3.FTZ R4, R4, R155, R171, !PT ;  /* 0x0000009b04047276 */ /* 0x000fe400078100ab */
[----:B------:R-:W-:Y:S02]  /*ae40*/  FSEL R163, R17, -INF , !P3 ;  /* 0xff80000011a37808 */ /* 0x000fe40005800000 */
[----:B------:R-:W-:-:S02]  /*ae50*/  ISETP.GE.AND P3, PT, R39, R216, PT ;  /* 0x000000d82700720c */ /* 0x000fc40003f66270 */
[----:B------:R-:W-:Y:S02]  /*ae60*/  FSEL R151, R30, -INF , !P0 ;  /* 0xff8000001e977808 */ /* 0x000fe40004000000 */
[----:B------:R-:W-:Y:S02]  /*ae70*/  FMNMX3.FTZ R13, R13, R158, R156, !PT ;  /* 0x0000009e0d0d7276 */ /* 0x000fe4000781009c */
[----:B------:R-:W-:Y:S02]  /*ae80*/  FMNMX3.FTZ R4, R4, R159, R161, !PT ;  /* 0x0000009f04047276 */ /* 0x000fe400078100a1 */
[----:B------:R-:W-:Y:S02]  /*ae90*/  ISETP.GE.AND P0, PT, R37, R216, PT ;  /* 0x000000d82500720c */ /* 0x000fe40003f06270 */
[----:B------:R-:W-:Y:S02]  /*aea0*/  FSEL R18, R18, -INF , P3 ;  /* 0xff80000012127808 */ /* 0x000fe40001800000 */
[----:B------:R-:W-:-:S02]  /*aeb0*/  FMNMX3.FTZ R13, R13, R172, R170, !PT ;  /* 0x000000ac0d0d7276 */ /* 0x000fc400078100aa */
[----:B------:R-:W-:Y:S02]  /*aec0*/  FMNMX3.FTZ R4, R4, R169, R167, !PT ;  /* 0x000000a904047276 */ /* 0x000fe400078100a7 */
[----:B------:R-:W-:Y:S02]  /*aed0*/  ISETP.GE.AND P3, PT, R37, R213, PT ;  /* 0x000000d52500720c */ /* 0x000fe40003f66270 */
[----:B------:R-:W-:Y:S02]  /*aee0*/  FSEL R19, R19, -INF , P0 ;  /* 0xff80000013137808 */ /* 0x000fe40000000000 */
[----:B------:R-:W-:Y:S02]  /*aef0*/  FMNMX3.FTZ R13, R13, R168, R166, !PT ;  /* 0x000000a80d0d7276 */ /* 0x000fe400078100a6 */
[----:B------:R-:W-:Y:S02]  /*af00*/  FMNMX3.FTZ R4, R4, R165, R163, !PT ;  /* 0x000000a504047276 */ /* 0x000fe400078100a3 */
[----:B------:R-:W-:-:S02]  /*af10*/  FSEL R145, R19, -INF , !P3 ;  /* 0xff80000013917808 */ /* 0x000fc40005800000 */
[----:B------:R-:W-:Y:S02]  /*af20*/  FSEL R149, R18, -INF , !P2 ;  /* 0xff80000012957808 */ /* 0x000fe40005000000 */
[-C--:B------:R-:W-:Y:S02]  /*af30*/  ISETP.GE.AND P0, PT, R35, R213.reuse, PT ;  /* 0x000000d52300720c */ /* 0x080fe40003f06270 */
[----:B------:R-:W-:Y:S02]  /*af40*/  ISETP.GE.AND P3, PT, R34, R216, PT ;  /* 0x000000d82200720c */ /* 0x000fe40003f66270 */
[----:B------:R-:W-:Y:S02]  /*af50*/  FSEL R7, R7, -INF , P4 ;  /* 0xff80000007077808 */ /* 0x000fe40002000000 */
[----:B------:R-:W-:Y:S02]  /*af60*/  ISETP.GE.AND P2, PT, R36, R213, PT ;  /* 0x000000d52400720c */ /* 0x000fe40003f46270 */
[----:B------:R-:W-:Y:S01]  /*af70*/  FSEL R5, R5, -INF , P1 ;  /* 0xff80000005057808 */ /* 0x000fe20000800000 */
[----:B------:R-:W-:Y:S01]  /*af80*/  LDSM.16.MT88.4 R36, [R138+0x2000] ;  /* 0x002000008a24783b */ /* 0x000fe20000004200 */
[----:B------:R-:W-:-:S02]  /*af90*/  FMNMX3.FTZ R13, R13, R154, R152, !PT ;  /* 0x0000009a0d0d7276 */ /* 0x000fc40007810098 */
[----:B------:R-:W-:Y:S02]  /*afa0*/  FMNMX3.FTZ R4, R4, R153, R151, !PT ;  /* 0x0000009904047276 */ /* 0x000fe40007810097 */
[----:B------:R-:W-:Y:S02]  /*afb0*/  ISETP.GE.AND P1, PT, R34, R213, PT ;  /* 0x000000d52200720c */ /* 0x000fe40003f26270 */
[----:B------:R-:W-:Y:S02]  /*afc0*/  FSEL R141, R7, -INF , !P0 ;  /* 0xff800000078d7808 */ /* 0x000fe40004000000 */
[----:B------:R-:W-:Y:S02]  /*afd0*/  FSEL R6, R6, -INF , P3 ;  /* 0xff80000006067808 */ /* 0x000fe40001800000 */
[----:B------:R-:W-:Y:S02]  /*afe0*/  FSEL R143, R5, -INF , !P2 ;  /* 0xff800000058f7808 */ /* 0x000fe40005000000 */
[----:B------:R-:W-:-:S02]  /*aff0*/  ISETP.GE.AND P0, PT, R27, R216, PT ;  /* 0x000000d81b00720c */ /* 0x000fc40003f06270 */
[----:B------:R-:W-:Y:S02]  /*b000*/  ISETP.GE.AND P2, PT, R33, R216, PT ;  /* 0x000000d82100720c */ /* 0x000fe40003f46270 */
[----:B------:R-:W-:Y:S02]  /*b010*/  FMNMX3.FTZ R13, R13, R150, R148, !PT ;  /* 0x000000960d0d7276 */ /* 0x000fe40007810094 */
[----:B------:R-:W-:Y:S02]  /*b020*/  FMNMX3.FTZ R4, R4, R149, R147, !PT ;  /* 0x0000009504047276 */ /* 0x000fe40007810093 */
[----:B------:R-:W-:Y:S02]  /*b030*/  FSEL R139, R6, -INF , !P1 ;  /* 0xff800000068b7808 */ /* 0x000fe40004800000 */
[----:B------:R-:W-:Y:S02]  /*b040*/  ISETP.GE.AND P1, PT, R23, R216, PT ;  /* 0x000000d81700720c */ /* 0x000fe40003f26270 */
[----:B------:R-:W-:-:S02]  /*b050*/  FSEL R10, R10, -INF , P0 ;  /* 0xff8000000a0a7808 */ /* 0x000fc40000000000 */
[-C--:B------:R-:W-:Y:S02]  /*b060*/  ISETP.GE.AND P4, PT, R33, R213.reuse, PT ;  /* 0x000000d52100720c */ /* 0x080fe40003f86270 */
[----:B------:R-:W-:Y:S02]  /*b070*/  ISETP.GE.AND P3, PT, R27, R213, PT ;  /* 0x000000d51b00720c */ /* 0x000fe40003f66270 */
[----:B------:R-:W-:Y:S02]  /*b080*/  FSEL R8, R8, -INF , P2 ;  /* 0xff80000008087808 */ /* 0x000fe40001000000 */
[----:B------:R-:W-:Y:S02]  /*b090*/  FMNMX3.FTZ R7, R13, R146, R144, !PT ;  /* 0x000000920d077276 */ /* 0x000fe40007810090 */
[----:B------:R-:W-:Y:S02]  /*b0a0*/  ISETP.GE.AND P0, PT, R21, R216, PT ;  /* 0x000000d81500720c */ /* 0x000fe40003f06270 */
[----:B------:R-:W-:-:S02]  /*b0b0*/  FMNMX3.FTZ R4, R4, R145, R143, !PT ;  /* 0x0000009104047276 */ /* 0x000fc4000781008f */
[----:B------:R-:W-:Y:S02]  /*b0c0*/  FSEL R11, R11, -INF , P1 ;  /* 0xff8000000b0b7808 */ /* 0x000fe40000800000 */
[-C--:B------:R-:W-:Y:S02]  /*b0d0*/  ISETP.GE.AND P2, PT, R23, R213.reuse, PT ;  /* 0x000000d51700720c */ /* 0x080fe40003f46270 */
[----:B------:R-:W-:Y:S02]  /*b0e0*/  FMNMX3.FTZ R7, R7, R142, R140, !PT ;  /* 0x0000008e07077276 */ /* 0x000fe4000781008c */
[----:B------:R-:W-:Y:S02]  /*b0f0*/  ISETP.GE.AND P1, PT, R21, R213, PT ;  /* 0x000000d51500720c */ /* 0x000fe40003f26270 */
[----:B------:R-:W-:Y:S02]  /*b100*/  FSEL R15, R15, -INF , P0 ;  /* 0xff8000000f0f7808 */ /* 0x000fe40000000000 */
[----:B------:R-:W-:-:S02]  /*b110*/  FSEL R135, R8, -INF , !P4 ;  /* 0xff80000008877808 */ /* 0x000fc40006000000 */
[----:B------:R-:W-:Y:S02]  /*b120*/  FSEL R133, R10, -INF , !P3 ;  /* 0xff8000000a857808 */ /* 0x000fe40005800000 */
[----:B------:R-:W-:Y:S02]  /*b130*/  FMNMX3.FTZ R4, R4, R141, R139, !PT ;  /* 0x0000008d04047276 */ /* 0x000fe4000781008b */
[----:B------:R-:W-:Y:S02]  /*b140*/  FMNMX3.FTZ R7, R7, R134, R132, !PT ;  /* 0x0000008607077276 */ /* 0x000fe40007810084 */
[----:B------:R-:W-:Y:S02]  /*b150*/  FSEL R131, R11, -INF , !P2 ;  /* 0xff8000000b837808 */ /* 0x000fe40005000000 */
[----:B------:R-:W-:Y:S02]  /*b160*/  FSEL R129, R15, -INF , !P1 ;  /* 0xff8000000f817808 */ /* 0x000fe40004800000 */
[----:B------:R-:W-:-:S02]  /*b170*/  FMNMX3.FTZ R6, R4, R135, R133, !PT ;  /* 0x0000008704067276 */ /* 0x000fc40007810085 */
[----:B------:R-:W-:Y:S02]  /*b180*/  FMNMX3.FTZ R7, R7, R130, R128, !PT ;  /* 0x0000008207077276 */ /* 0x000fe40007810080 */
[----:B------:R-:W-:-:S03]  /*b190*/  FMNMX3.FTZ R6, R6, R131, R129, !PT ;  /* 0x0000008306067276 */ /* 0x000fc60007810081 */
[----:B------:R-:W1:Y:S04]  /*b1a0*/  SHFL.BFLY PT, R4, R7, 0x2, 0x1f ;  /* 0x0c401f0007047f89 */ /* 0x000e6800000e0000 */
[----:B------:R-:W2:Y:S01]  /*b1b0*/  SHFL.BFLY PT, R5, R6, 0x2, 0x1f ;  /* 0x0c401f0006057f89 */ /* 0x000ea200000e0000 */
[----:B-1----:R-:W-:Y:S02]  /*b1c0*/  FMNMX.FTZ R4, R7, R4, !PT ;  /* 0x0000000407047209 */ /* 0x002fe40007810000 */
[----:B--2---:R-:W-:-:S03]  /*b1d0*/  FMNMX.FTZ R5, R6, R5, !PT ;  /* 0x0000000506057209 */ /* 0x004fc60007810000 */
[----:B------:R-:W1:Y:S04]  /*b1e0*/  SHFL.BFLY PT, R55, R4, 0x1, 0x1f ;  /* 0x0c201f0004377f89 */ /* 0x000e6800000e0000 */
[----:B------:R-:W2:Y:S01]  /*b1f0*/  SHFL.BFLY PT, R54, R5, 0x1, 0x1f ;  /* 0x0c201f0005367f89 */ /* 0x000ea200000e0000 */
[----:B-1----:R-:W-:Y:S02]  /*b200*/  FMNMX.FTZ R55, R4, R55, !PT ;  /* 0x0000003704377209 */ /* 0x002fe40007810000 */
[----:B--2---:R-:W-:Y:S02]  /*b210*/  FMNMX.FTZ R54, R5, R54, !PT ;  /* 0x0000003605367209 */ /* 0x004fe40007810000 */
[----:B------:R-:W-:Y:S02]  /*b220*/  FSETP.NEU.FTZ.AND P1, PT, R55, -INF , PT ;  /* 0xff8000003700780b */ /* 0x000fe40003f3d000 */
[----:B------:R-:W-:Y:S01]  /*b230*/  FSETP.NEU.FTZ.AND P0, PT, R54, -INF , PT ;  /* 0xff8000003600780b */ /* 0x000fe20003f1d000 */
[C---:B---3--:R-:W-:Y:S01]  /*b240*/  FMUL.FTZ R125, R127.reuse, R55 ;  /* 0x000000377f7d7220 */ /* 0x048fe20000410000 */
[----:B------:R-:W-:Y:S01]  /*b250*/  FMUL.FTZ R120, R127, R54 ;  /* 0x000000367f787220 */ /* 0x000fe20000410000 */
[----:B------:R-:W-:-:S02]  /*b260*/  FSEL R7, R55, RZ, P1 ;  /* 0x000000ff37077208 */ /* 0x000fc40000800000 */
[----:B------:R-:W-:Y:S02]  /*b270*/  FSEL R5, R54, RZ, P0 ;  /* 0x000000ff36057208 */ /* 0x000fe40000000000 */
[----:B------:R-:W-:Y:S01]  /*b280*/  FSEL R125, R125, RZ, P1 ;  /* 0x000000ff7d7d7208 */ /* 0x000fe20000800000 */
[----:B------:R-:W-:Y:S01]  /*b290*/  FADD.FTZ R4, R52, -R7 ;  /* 0x8000000734047221 */ /* 0x000fe20000010000 */
[----:B------:R-:W-:Y:S01]  /*b2a0*/  FSEL R120, R120, RZ, P0 ;  /* 0x000000ff78787208 */ /* 0x000fe20000000000 */
[----:B------:R-:W-:Y:S02]  /*b2b0*/  FADD.FTZ R0, R0, -R5 ;  /* 0x8000000500007221 */ /* 0x000fe40000010000 */
[-CC-:B------:R-:W-:Y:S01]  /*b2c0*/  FFMA.FTZ R126, R12, R127.reuse, -R125.reuse ;  /* 0x0000007f0c7e7223 */ /* 0x180fe2000001087d */
[-CC-:B------:R-:W-:Y:S01]  /*b2d0*/  FFMA.FTZ R124, R22, R127.reuse, -R125.reuse ;  /* 0x0000007f167c7223 */ /* 0x180fe2000001087d */
[-CC-:B------:R-:W-:Y:S01]  /*b2e0*/  FFMA.FTZ R123, R20, R127.reuse, -R125.reuse ;  /* 0x0000007f147b7223 */ /* 0x180fe2000001087d */
[-C--:B------:R-:W-:Y:S01]  /*b2f0*/  FFMA.FTZ R122, R14, R127.reuse, -R125 ;  /* 0x0000007f0e7a7223 */ /* 0x080fe2000001087d */
[-CC-:B------:R-:W-:Y:S01]  /*b300*/  FFMA.FTZ R121, R9, R127.reuse, -R120.reuse ;  /* 0x0000007f09797223 */ /* 0x180fe20000010878 */
[-CC-:B------:R-:W-:Y:S01]  /*b310*/  FFMA.FTZ R117, R51, R127.reuse, -R120.reuse ;  /* 0x0000007f33757223 */ /* 0x180fe20000010878 */
[-CC-:B------:R-:W-:Y:S01]  /*b320*/  FFMA.FTZ R137, R25, R127.reuse, -R120.reuse ;  /* 0x0000007f19897223 */ /* 0x180fe20000010878 */
[C---:B------:R-:W-:Y:S01]  /*b330*/  FMUL.FTZ R136, R127.reuse, R4 ;  /* 0x000000047f887220 */ /* 0x040fe20000410000 */
[----:B------:R-:W-:Y:S01]  /*b340*/  FMUL.FTZ R0, R127, R0 ;  /* 0x000000007f007220 */ /* 0x000fe20000410000 */
[----:B------:R-:W-:Y:S01]  /*b350*/  FFMA.FTZ R31, R31, R127, -R120 ;  /* 0x0000007f1f1f7223 */ /* 0x000fe20000010878 */
[----:B------:R-:W-:Y:S01]  /*b360*/  MUFU.EX2 R126, R126 ;  /* 0x0000007e007e7308 */ /* 0x000fe20000000800 */
[----:B------:R-:W-:Y:S03]  /*b370*/  LDSM.16.MT88.4 R20, [R138] ;  /* 0x000000008a14783b */ /* 0x000fe60000004200 */
[----:B------:R-:W1:Y:S01]  /*b380*/  MUFU.EX2 R124, R124 ;  /* 0x0000007c007c7308 */ /* 0x000e620000000800 */
[----:B------:R-:W-:Y:S03]  /*b390*/  LDSM.16.MT88.4 R12, [R119+0x9000] ;  /* 0x00900000770c783b */ /* 0x000fe60000004200 */
[----:B------:R-:W-:Y:S04]  /*b3a0*/  MUFU.EX2 R123, R123 ;  /* 0x0000007b007b7308 */ /* 0x000fe80000000800 */
[----:B------:R-:W-:Y:S04]  /*b3b0*/  MUFU.EX2 R122, R122 ;  /* 0x0000007a007a7308 */ /* 0x000fe80000000800 */
[----:B------:R-:W-:Y:S04]  /*b3c0*/  MUFU.EX2 R121, R121 ;  /* 0x0000007900797308 */ /* 0x000fe80000000800 */
[----:B------:R-:W2:Y:S04]  /*b3d0*/  MUFU.EX2 R117, R117 ;  /* 0x0000007500757308 */ /* 0x000ea80000000800 */
[----:B------:R3:W-:Y:S04]  /*b3e0*/  MUFU.EX2 R52, R31 ;  /* 0x0000001f00347308 */ /* 0x0007e80000000800 */
[----:B------:R-:W4:Y:S04]  /*b3f0*/  MUFU.EX2 R137, R137 ;  /* 0x0000008900897308 */ /* 0x000f280000000800 */
[----:B------:R-:W5:Y:S04]  /*b400*/  MUFU.EX2 R136, R136 ;  /* 0x0000008800887308 */ /* 0x000f680000000800 */
[----:B------:R-:W5:Y:S01]  /*b410*/  MUFU.EX2 R0, R0 ;  /* 0x0000000000007308 */ /* 0x000f620000000800 */
[----:B---3--:R-:W3:Y:S01]  /*b420*/  LDSM.16.MT88.4 R28, [R119+0xb000] ;  /* 0x00b00000771c783b */ /* 0x008ee20000004200 */
[----:B-1----:R-:W-:-:S02]  /*b430*/  F2FP.BF16.F32.PACK_AB R4, R124, R126 ;  /* 0x0000007e7c04723e */ /* 0x002fc400000010ff */
[----:B--2---:R-:W-:Y:S02]  /*b440*/  F2FP.BF16.F32.PACK_AB R5, R117, R121 ;  /* 0x000000797505723e */ /* 0x004fe400000010ff */
[----:B------:R-:W-:Y:S02]  /*b450*/  F2FP.BF16.F32.PACK_AB R6, R122, R123 ;  /* 0x0000007b7a06723e */ /* 0x000fe400000010ff */
[----:B----4-:R-:W-:Y:S01]  /*b460*/  F2FP.BF16.F32.PACK_AB R7, R137, R52 ;  /* 0x000000348907723e */ /* 0x010fe200000010ff */
[-C--:B-----5:R-:W-:Y:S01]  /*b470*/  FMUL.FTZ R32, R88, R136.reuse ;  /* 0x0000008858207220 */ /* 0x0a0fe20000410000 */
[-C--:B------:R-:W-:Y:S01]  /*b480*/  FMUL.FTZ R33, R89, R136.reuse ;  /* 0x0000008859217220 */ /* 0x080fe20000410000 */
[-C--:B------:R-:W-:Y:S01]  /*b490*/  FMUL.FTZ R84, R84, R136.reuse ;  /* 0x0000008854547220 */ /* 0x080fe20000410000 */
[----:B------:R-:W-:Y:S01]  /*b4a0*/  FMUL.FTZ R85, R85, R136 ;  /* 0x0000008855557220 */ /* 0x000fe20000410000 */
[-C--:B------:R-:W-:Y:S01]  /*b4b0*/  FMUL.FTZ R34, R90, R0.reuse ;  /* 0x000000005a227220 */ /* 0x080fe20000410000 */
        /* <DEDUP_REMOVED lines=15> */
[----:B---3--:R-:W-:Y:S01]  /*b5b0*/  HMMA.16816.F32.BF16 R24, R4, R28, R24 ;  /* 0x0000001c0418723c */ /* 0x008fe20000041818 */
[----:B------:R-:W-:-:S07]  /*b5c0*/  FFMA.FTZ R88, R48, R127, -R125 ;  /* 0x0000007f30587223 */ /* 0x000fce000001087d */
[C---:B------:R-:W-:Y:S01]  /*b5d0*/  HMMA.16816.F32.BF16 R28, R4.reuse, R30, R92 ;  /* 0x0000001e041c723c */ /* 0x040fe2000004185c */
[-CC-:B------:R-:W-:Y:S02]  /*b5e0*/  FFMA.FTZ R95, R49, R127.reuse, -R120.reuse ;  /* 0x0000007f315f7223 */ /* 0x180fe40000010878 */
[----:B------:R-:W2:Y:S01]  /*b5f0*/  LDSM.16.MT88.4 R48, [R119+0xb400] ;  /* 0x00b400007730783b */ /* 0x000ea20000004200 */
[-CC-:B------:R-:W-:Y:S01]  /*b600*/  FFMA.FTZ R90, R65, R127.reuse, -R120.reuse ;  /* 0x0000007f415a7223 */ /* 0x180fe20000010878 */
[-C--:B------:R-:W-:Y:S01]  /*b610*/  FMUL.FTZ R64, R72, R136.reuse ;  /* 0x0000008848407220 */ /* 0x080fe20000410000 */
[----:B------:R-:W-:Y:S01]  /*b620*/  FMUL.FTZ R65, R73, R136 ;  /* 0x0000008849417220 */ /* 0x000fe20000410000 */
[-C--:B------:R-:W-:Y:S01]  /*b630*/  FMUL.FTZ R66, R74, R0.reuse ;  /* 0x000000004a427220 */ /* 0x080fe20000410000 */
[----:B------:R-:W-:Y:S01]  /*b640*/  FMUL.FTZ R67, R75, R0 ;  /* 0x000000004b437220 */ /* 0x000fe20000410000 */
[-CC-:B------:R-:W-:Y:S01]  /*b650*/  FFMA.FTZ R89, R58, R127.reuse, -R125.reuse ;  /* 0x0000007f3a597223 */ /* 0x180fe2000001087d */
[-C--:B------:R-:W-:Y:S01]  /*b660*/  FFMA.FTZ R92, R56, R127.reuse, -R125 ;  /* 0x0000007f385c7223 */ /* 0x080fe2000001087d */
[-CC-:B------:R-:W-:Y:S01]  /*b670*/  FFMA.FTZ R93, R181, R127.reuse, -R120.reuse ;  /* 0x0000007fb55d7223 */ /* 0x180fe20000010878 */
[----:B------:R-:W-:Y:S01]  /*b680*/  FFMA.FTZ R179, R179, R127, -R120 ;  /* 0x0000007fb3b37223 */ /* 0x000fe20000010878 */
[----:B------:R-:W-:Y:S01]  /*b690*/  MUFU.EX2 R91, R91 ;  /* 0x0000005b005b7308 */ /* 0x000fe20000000800 */
[-C--:B------:R-:W-:Y:S01]  /*b6a0*/  FMUL.FTZ R40, R80, R136.reuse ;  /* 0x0000008850287220 */ /* 0x080fe20000410000 */
[----:B------:R-:W-:Y:S01]  /*b6b0*/  FMUL.FTZ R41, R81, R136 ;  /* 0x0000008851297220 */ /* 0x000fe20000410000 */
[-C--:B------:R-:W-:Y:S01]  /*b6c0*/  FMUL.FTZ R42, R82, R0.reuse ;  /* 0x00000000522a7220 */ /* 0x080fe20000410000 */
[----:B------:R-:W-:Y:S01]  /*b6d0*/  MUFU.EX2 R89, R89 ;  /* 0x0000005900597308 */ /* 0x000fe20000000800 */
[----:B------:R-:W-:Y:S01]  /*b6e0*/  FMUL.FTZ R43, R83, R0 ;  /* 0x00000000532b7220 */ /* 0x000fe20000410000 */
[-C--:B------:R-:W-:Y:S01]  /*b6f0*/  FMUL.FTZ R76, R76, R136.reuse ;  /* 0x000000884c4c7220 */ /* 0x080fe20000410000 */
[----:B------:R-:W-:Y:S01]  /*b700*/  FMUL.FTZ R77, R77, R136 ;  /* 0x000000884d4d7220 */ /* 0x000fe20000410000 */
[C---:B-1----:R-:W-:Y:S01]  /*b710*/  HMMA.16816.F32.BF16 R64, R4.reuse, R84, R64 ;  /* 0x000000540440723c */ /* 0x042fe20000041840 */
[----:B------:R-:W1:Y:S01]  /*b720*/  MUFU.EX2 R92, R92 ;  /* 0x0000005c005c7308 */ /* 0x000e620000000800 */
[-C--:B------:R-:W-:Y:S01]  /*b730*/  FMUL.FTZ R78, R78, R0.reuse ;  /* 0x000000004e4e7220 */ /* 0x080fe20000410000 */
[----:B------:R-:W-:Y:S01]  /*b740*/  FMUL.FTZ R79, R79, R0 ;  /* 0x000000004f4f7220 */ /* 0x000fe20000410000 */
[----:B------:R-:W3:Y:S01]  /*b750*/  LDSM.16.MT88.4 R56, [R138+0x400] ;  /* 0x000400008a38783b */ /* 0x000ee20000004200 */
        /* <DEDUP_REMOVED lines=8> */
[----:B------:R-:W4:Y:S01]  /*b7e0*/  MUFU.EX2 R90, R90 ;  /* 0x0000005a005a7308 */ /* 0x000f220000000800 */
[-C--:B------:R-:W-:Y:S01]  /*b7f0*/  FMUL.FTZ R102, R102, R0.reuse ;  /* 0x0000000066667220 */ /* 0x080fe20000410000 */
[----:B------:R-:W-:Y:S01]  /*b800*/  FMUL.FTZ R103, R103, R0 ;  /* 0x0000000067677220 */ /* 0x000fe20000410000 */
[-C--:B------:R-:W-:Y:S01]  /*b810*/  FMUL.FTZ R8, R112, R136.reuse ;  /* 0x0000008870087220 */ /* 0x080fe20000410000 */
[----:B------:R-:W-:Y:S01]  /*b820*/  MUFU.EX2 R93, R93 ;  /* 0x0000005d005d7308 */ /* 0x000fe20000000800 */
[----:B------:R-:W-:Y:S01]  /*b830*/  FMUL.FTZ R9, R113, R136 ;  /* 0x0000008871097220 */ /* 0x000fe20000410000 */
[-C--:B------:R-:W-:Y:S01]  /*b840*/  FMUL.FTZ R10, R114, R0.reuse ;  /* 0x00000000720a7220 */ /* 0x080fe20000410000 */
[----:B------:R-:W-:Y:S01]  /*b850*/  FMUL.FTZ R11, R115, R0 ;  /* 0x00000000730b7220 */ /* 0x000fe20000410000 */
[----:B------:R-:W5:Y:S01]  /*b860*/  MUFU.EX2 R84, R179 ;  /* 0x000000b300547308 */ /* 0x000f620000000800 */
[C---:B------:R-:W-:Y:S01]  /*b870*/  HMMA.16816.F32.BF16 R40, R4.reuse, R44, R40 ;  /* 0x0000002c0428723c */ /* 0x040fe20000041828 */
[-C--:B------:R-:W-:Y:S01]  /*b880*/  FMUL.FTZ R108, R108, R136.reuse ;  /* 0x000000886c6c7220 */ /* 0x080fe20000410000 */
[----:B------:R-:W-:Y:S01]  /*b890*/  FMUL.FTZ R109, R109, R136 ;  /* 0x000000886d6d7220 */ /* 0x000fe20000410000 */
[-C--:B------:R-:W-:Y:S01]  /*b8a0*/  FMUL.FTZ R110, R110, R0.reuse ;  /* 0x000000006e6e7220 */ /* 0x080fe20000410000 */
[----:B------:R-:W-:Y:S01]  /*b8b0*/  FMUL.FTZ R111, R111, R0 ;  /* 0x000000006f6f7220 */ /* 0x000fe20000410000 */
[-C--:B------:R-:W-:Y:S01]  /*b8c0*/  FMUL.FTZ R68, R68, R136.reuse ;  /* 0x0000008844447220 */ /* 0x080fe20000410000 */
[----:B------:R-:W-:Y:S01]  /*b8d0*/  FMUL.FTZ R69, R69, R136 ;  /* 0x0000008845457220 */ /* 0x000fe20000410000 */
[-C--:B------:R-:W-:Y:S01]  /*b8e0*/  FMUL.FTZ R70, R70, R0.reuse ;  /* 0x0000000046467220 */ /* 0x080fe20000410000 */
[----:B------:R-:W-:Y:S01]  /*b8f0*/  HMMA.16816.F32.BF16 R44, R4, R46, R76 ;  /* 0x0000002e042c723c */ /* 0x000fe2000004184c */
[----:B-1----:R-:W-:Y:S01]  /*b900*/  F2FP.BF16.F32.PACK_AB R76, R92, R89 ;  /* 0x000000595c4c723e */ /* 0x002fe200000010ff */
[----:B------:R-:W-:Y:S01]  /*b910*/  FMUL.FTZ R71, R71, R0 ;  /* 0x0000000047477220 */ /* 0x000fe20000410000 */
[----:B----4-:R-:W-:Y:S01]  /*b920*/  F2FP.BF16.F32.PACK_AB R77, R90, R95 ;  /* 0x0000005f5a4d723e */ /* 0x010fe200000010ff */
[----:B------:R-:W-:Y:S01]  /*b930*/  LDSM.16.MT88.4 R72, [R138+0x2400] ;  /* 0x002400008a48783b */ /* 0x000fe20000004200 */
[----:B------:R-:W-:-:S02]  /*b940*/  F2FP.BF16.F32.PACK_AB R78, R88, R91 ;  /* 0x0000005b584e723e */ /* 0x000fc400000010ff */
[----:B-----5:R-:W-:Y:S01]  /*b950*/  F2FP.BF16.F32.PACK_AB R79, R84, R93 ;  /* 0x0000005d544f723e */ /* 0x020fe200000010ff */
[----:B------:R-:W-:Y:S01]  /*b960*/  HMMA.16816.F32.BF16 R16, R4, R20, R16 ;  /* 0x000000140410723c */ /* 0x000fe20000041810 */
[-CC-:B------:R-:W-:Y:S01]  /*b970*/  FFMA.FTZ R94, R178, R127.reuse, -R125.reuse ;  /* 0x0000007fb25e7223 */ /* 0x180fe2000001087d */
[-CC-:B------:R-:W-:Y:S01]  /*b980*/  FFMA.FTZ R96, R177, R127.reuse, -R120.reuse ;  /* 0x0000007fb1607223 */ /* 0x180fe20000010878 */
[-CC-:B------:R-:W-:Y:S01]  /*b990*/  FFMA.FTZ R99, R175, R127.reuse, -R120.reuse ;  /* 0x0000007faf637223 */ /* 0x180fe20000010878 */
[-CC-:B------:R-:W-:Y:S01]  /*b9a0*/  FFMA.FTZ R97, R173, R127.reuse, -R120.reuse ;  /* 0x0000007fad617223 */ /* 0x180fe20000010878 */
[-C--:B------:R-:W-:Y:S01]  /*b9b0*/  FFMA.FTZ R98, R157, R127.reuse, -R120 ;  /* 0x0000007f9d627223 */ /* 0x080fe20000010878 */
[----:B------:R-:W-:Y:S02]  /*b9c0*/  LDSM.16.MT88.4 R80, [R138+0x2800] ;  /* 0x002800008a50783b */ /* 0x000fe40000004200 */
[C---:B--2---:R-:W-:Y:S08]  /*b9d0*/  HMMA.16816.F32.BF16 R24, R76.reuse, R48, R24 ;  /* 0x000000304c18723c */ /* 0x044ff00000041818 */
[----:B------:R-:W-:Y:S01]  /*b9e0*/  HMMA.16816.F32.BF16 R28, R76, R50, R28 ;  /* 0x000000324c1c723c */ /* 0x000fe2000004181c */
[----:B------:R-:W1:Y:S07]  /*b9f0*/  LDSM.16.MT88.4 R48, [R138+0x4400] ;  /* 0x004400008a30783b */ /* 0x000e6e0000004200 */
[C---:B------:R-:W-:Y:S08]  /*ba00*/  HMMA.16816.F32.BF16 R20, R4.reuse, R22, R100 ;  /* 0x000000160414723c */ /* 0x040ff00000041864 */
[C---:B------:R-:W-:Y:S08]  /*ba10*/  HMMA.16816.F32.BF16 R8, R4.reuse, R12, R8 ;  /* 0x0000000c0408723c */ /* 0x040ff00000041808 */
[----:B------:R-:W-:Y:S08]  /*ba20*/  HMMA.16816.F32.BF16 R12, R4, R14, R108 ;  /* 0x0000000e040c723c */ /* 0x000ff0000004186c */
[C---:B---3--:R-:W-:Y:S01]  /*ba30*/  HMMA.16816.F32.BF16 R16, R76.reuse, R56, R16 ;  /* 0x000000384c10723c */ /* 0x048fe20000041810 */
[-CC-:B------:R-:W-:Y:S01]  /*ba40*/  FFMA.FTZ R85, R176, R127.reuse, -R125.reuse ;  /* 0x0000007fb0557223 */ /* 0x180fe2000001087d */
[----:B------:R-:W-:Y:S06]  /*ba50*/  MUFU.EX2 R94, R94 ;  /* 0x0000005e005e7308 */ /* 0x000fec0000000800 */
[----:B-1----:R-:W-:Y:S01]  /*ba60*/  HMMA.16816.F32.BF16 R64, R76, R48, R64 ;  /* 0x000000304c40723c */ /* 0x002fe20000041840 */
[----:B------:R-:W-:Y:S04]  /*ba70*/  MUFU.EX2 R96, R96 ;  /* 0x0000006000607308 */ /* 0x000fe80000000800 */
[----:B------:R-:W1:Y:S04]  /*ba80*/  MUFU.EX2 R99, R99 ;  /* 0x0000006300637308 */ /* 0x000e680000000800 */
[----:B------:R-:W-:Y:S01]  /*ba90*/  MUFU.EX2 R97, R97 ;  /* 0x0000006100617308 */ /* 0x000fe20000000800 */
[----:B------:R-:W-:Y:S01]  /*baa0*/  HMMA.16816.F32.BF16 R4, R4, R86, R68 ;  /* 0x000000560404723c */ /* 0x000fe20000041844 */
[----:B------:R-:W2:Y:S07]  /*bab0*/  LDSM.16.MT88.4 R68, [R119+0xd400] ;  /* 0x00d400007744783b */ /* 0x000eae0000004200 */
[C---:B------:R-:W-:Y:S01]  /*bac0*/  HMMA.16816.F32.BF16 R20, R76.reuse, R58, R20 ;  /* 0x0000003a4c14723c */ /* 0x040fe20000041814 */
[----:B------:R-:W3:Y:S01]  /*bad0*/  LDSM.16.MT88.4 R56, [R119+0xb800] ;  /* 0x00b800007738783b */ /* 0x000ee20000004200 */
[-CC-:B------:R-:W-:Y:S01]  /*bae0*/  FFMA.FTZ R86, R180, R127.reuse, -R125.reuse ;  /* 0x0000007fb4567223 */ /* 0x180fe2000001087d */
[----:B------:R-:W-:Y:S05]  /*baf0*/  MUFU.EX2 R98, R98 ;  /* 0x0000006200627308 */ /* 0x000fea0000000800 */
[----:B------:R-:W-:Y:S01]  /*bb00*/  HMMA.16816.F32.BF16 R32, R76, R72, R32 ;  /* 0x000000484c20723c */ /* 0x000fe20000041820 */
[----:B------:R-:W-:-:S07]  /*bb10*/  FFMA.FTZ R87, R182, R127, -R125 ;  /* 0x0000007fb6577223 */ /* 0x000fce000001087d */
[C---:B------:R-:W-:Y:S01]  /*bb20*/  HMMA.16816.F32.BF16 R36, R76.reuse, R74, R36 ;  /* 0x0000004a4c24723c */ /* 0x040fe20000041824 */
[-CC-:B------:R-:W-:Y:S01]  /*bb30*/  FFMA.FTZ R157, R162, R127.reuse, -R125.reuse ;  /* 0x0000007fa29d7223 */ /* 0x180fe2000001087d */
[-CC-:B------:R-:W-:Y:S01]  /*bb40*/  FFMA.FTZ R101, R158, R127.reuse, -R125.reuse ;  /* 0x0000007f9e657223 */ /* 0x180fe2000001087d */
[-CC-:B------:R-:W-:Y:S01]  /*bb50*/  FFMA.FTZ R160, R174, R127.reuse, -R125.reuse ;  /* 0x0000007faea07223 */ /* 0x180fe2000001087d */
[-CC-:B------:R-:W-:Y:S01]  /*bb60*/  FFMA.FTZ R161, R161, R127.reuse, -R120.reuse ;  /* 0x0000007fa1a17223 */ /* 0x180fe20000010878 */
[-CC-:B------:R-:W-:Y:S01]  /*bb70*/  FFMA.FTZ R100, R156, R127.reuse, -R125.reuse ;  /* 0x0000007f9c647223 */ /* 0x180fe2000001087d */
[-CC-:B------:R-:W-:Y:S01]  /*bb80*/  FFMA.FTZ R171, R171, R127.reuse, -R120.reuse ;  /* 0x0000007fabab7223 */ /* 0x180fe20000010878 */
[-CC-:B------:R-:W-:Y:S01]  /*bb90*/  FFMA.FTZ R170, R170, R127.reuse, -R125.reuse ;  /* 0x0000007faaaa7223 */ /* 0x180fe2000001087d */
[C---:B------:R-:W-:Y:S01]  /*bba0*/  HMMA.16816.F32.BF16 R8, R76.reuse, R60, R8 ;  /* 0x0000003c4c08723c */ /* 0x040fe20000041808 */
[-CC-:B------:R-:W-:Y:S01]  /*bbb0*/  FFMA.FTZ R102, R168, R127.reuse, -R125.reuse ;  /* 0x0000007fa8667223 */ /* 0x180fe2000001087d */
[-CC-:B------:R-:W-:Y:S01]  /*bbc0*/  FFMA.FTZ R167, R167, R127.reuse, -R120.reuse ;  /* 0x0000007fa7a77223 */ /* 0x180fe20000010878 */
[-CC-:B------:R-:W-:Y:S01]  /*bbd0*/  FFMA.FTZ R173, R150, R127.reuse, -R125.reuse ;  /* 0x0000007f96ad7223 */ /* 0x180fe2000001087d */
[-CC-:B------:R-:W-:Y:S01]  /*bbe0*/  FFMA.FTZ R148, R148, R127.reuse, -R125.reuse ;  /* 0x0000007f94947223 */ /* 0x180fe2000001087d */
[-C--:B------:R-:W-:Y:S01]  /*bbf0*/  FFMA.FTZ R151, R151, R127.reuse, -R120 ;  /* 0x0000007f97977223 */ /* 0x080fe20000010878 */
[-CC-:B------:R-:W-:Y:S01]  /*bc00*/  FFMA.FTZ R146, R146, R127.reuse, -R125.reuse ;  /* 0x0000007f92927223 */ /* 0x180fe2000001087d */
[----:B------:R-:W-:Y:S01]  /*bc10*/  FFMA.FTZ R140, R140, R127, -R125 ;  /* 0x0000007f8c8c7223 */ /* 0x000fe2000001087d */
[C---:B------:R-:W-:Y:S01]  /*bc20*/  HMMA.16816.F32.BF16 R12, R76.reuse, R62, R12 ;  /* 0x0000003e4c0c723c */ /* 0x040fe2000004180c */
[----:B------:R-:W4:Y:S01]  /*bc30*/  LDSM.16.MT88.4 R60, [R138+0x800] ;  /* 0x000800008a3c783b */ /* 0x000f220000004200 */
[----:B------:R-:W-:Y:S03]  /*bc40*/  MUFU.EX2 R86, R86 ;  /* 0x0000005600567308 */ /* 0x000fe60000000800 */
[----:B------:R-:W-:Y:S03]  /*bc50*/  LDSM.16.MT88.4 R72, [R119+0x9800] ;  /* 0x009800007748783b */ /* 0x000fe60000004200 */
[C---:B------:R-:W-:Y:S01]  /*bc60*/  HMMA.16816.F32.BF16 R4, R76.reuse, R50, R4 ;  /* 0x000000324c04723c */ /* 0x040fe20000041804 */
[----:B------:R-:W5:Y:S01]  /*bc70*/  LDSM.16.MT88.4 R48, [R119+0xd800] ;  /* 0x00d800007730783b */ /* 0x000f620000004200 */
[----:B------:R-:W3:Y:S01]  /*bc80*/  MUFU.EX2 R87, R87 ;  /* 0x0000005700577308 */ /* 0x000ee20000000800 */
[----:B------:R-:W-:Y:S01]  /*bc90*/  FFMA.FTZ R231, R231, R136, R126 ;  /* 0x00000088e7e77223 */ /* 0x000fe2000001007e */
[----:B------:R-:W-:Y:S01]  /*bca0*/  FFMA.FTZ R230, R230, R0, R121 ;  /* 0x00000000e6e67223 */ /* 0x000fe20000010079 */
[----:B------:R-:W-:Y:S01]  /*bcb0*/  LDSM.16.MT88.4 R108, [R119+0xac00] ;  /* 0x00ac0000776c783b */ /* 0x000fe20000004200 */
[----:B------:R-:W3:Y:S02]  /*bcc0*/  MUFU.EX2 R85, R85 ;  /* 0x0000005500557308 */ /* 0x000ee40000000800 */
[----:B--2---:R-:W-:Y:S01]  /*bcd0*/  HMMA.16816.F32.BF16 R40, R76, R68, R40 ;  /* 0x000000444c28723c */ /* 0x004fe20000041828 */
[----:B-1----:R-:W-:-:S07]  /*bce0*/  F2FP.BF16.F32.PACK_AB R69, R99, R96 ;  /* 0x000000606345723e */ /* 0x002fce00000010ff */
[----:B------:R-:W-:Y:S01]  /*bcf0*/  HMMA.16816.F32.BF16 R44, R76, R70, R44 ;  /* 0x000000464c2c723c */ /* 0x000fe2000004182c */
[----:B---3--:R-:W-:Y:S01]  /*bd00*/  F2FP.BF16.F32.PACK_AB R68, R87, R86 ;  /* 0x000000565744723e */ /* 0x008fe200000010ff */
[--C-:B------:R-:W-:Y:S01]  /*bd10*/  FFMA.FTZ R162, R155, R127, -R120.reuse ;  /* 0x0000007f9ba27223 */ /* 0x100fe20000010878 */
[----:B------:R-:W-:Y:S01]  /*bd20*/  F2FP.BF16.F32.PACK_AB R71, R98, R97 ;  /* 0x000000616247723e */ /* 0x000fe200000010ff */
[----:B------:R-:W-:Y:S01]  /*bd30*/  FFMA.FTZ R158, R159, R127, -R120 ;  /* 0x0000007f9f9e7223 */ /* 0x000fe20000010878 */
[----:B------:R-:W-:Y:S01]  /*bd40*/  F2FP.BF16.F32.PACK_AB R70, R85, R94 ;  /* 0x0000005e5546723e */ /* 0x000fe200000010ff */
[----:B------:R-:W-:Y:S01]  /*bd50*/  MUFU.EX2 R160, R160 ;  /* 0x000000a000a07308 */ /* 0x000fe20000000800 */
[----:B------:R-:W-:Y:S05]  /*bd60*/  LDSM.16.MT88.4 R76, [R119+0x9c00] ;  /* 0x009c0000774c783b */ /* 0x000fea0000004200 */
[C---:B------:R-:W-:Y:S08]  /*bd70*/  HMMA.16816.F32.BF16 R24, R68.reuse, R56, R24 ;  /* 0x000000384418723c */ /* 0x040ff00000041818 */
[C---:B------:R-:W-:Y:S01]  /*bd80*/  HMMA.16816.F32.BF16 R28, R68.reuse, R58, R28 ;  /* 0x0000003a441c723c */ /* 0x040fe2000004181c */
[----:B------:R-:W1:Y:S07]  /*bd90*/  LDSM.16.MT88.4 R56, [R138+0x4800] ;  /* 0x004800008a38783b */ /* 0x000e6e0000004200 */
[C---:B----4-:R-:W-:Y:S08]  /*bda0*/  HMMA.16816.F32.BF16 R16, R68.reuse, R60, R16 ;  /* 0x0000003c4410723c */ /* 0x050ff00000041810 */
[C---:B------:R-:W-:Y:S01]  /*bdb0*/  HMMA.16816.F32.BF16 R20, R68.reuse, R62, R20 ;  /* 0x0000003e4414723c */ /* 0x040fe20000041814 */
[----:B------:R-:W2:Y:S07]  /*bdc0*/  LDSM.16.MT88.4 R60, [R119+0xbc00] ;  /* 0x00bc0000773c783b */ /* 0x000eae0000004200 */
[C---:B-----5:R-:W-:Y:S08]  /*bdd0*/  HMMA.16816.F32.BF16 R40, R68.reuse, R48, R40 ;  /* 0x000000304428723c */ /* 0x060ff00000041828 */
[C---:B------:R-:W-:Y:S01]  /*bde0*/  HMMA.16816.F32.BF16 R44, R68.reuse, R50, R44 ;  /* 0x00000032442c723c */ /* 0x040fe2000004182c */
[----:B------:R-:W3:Y:S01]  /*bdf0*/  LDSM.16.MT88.4 R48, [R119+0xdc00] ;  /* 0x00dc00007730783b */ /* 0x000ee20000004200 */
[----:B------:R-:W4:Y:S04]  /*be00*/  MUFU.EX2 R157, R157 ;  /* 0x0000009d009d7308 */ /* 0x000f280000000800 */
[----:B------:R-:W-:Y:S02]  /*be10*/  MUFU.EX2 R156, R101 ;  /* 0x00000065009c7308 */ /* 0x000fe40000000800 */
[C---:B------:R-:W-:Y:S02]  /*be20*/  HMMA.16816.F32.BF16 R32, R68.reuse, R80, R32 ;  /* 0x000000504420723c */ /* 0x040fe40000041820 */
[----:B------:R-:W-:Y:S04]  /*be30*/  MUFU.EX2 R155, R100 ;  /* 0x00000064009b7308 */ /* 0x000fe80000000800 */
[----:B------:R-:W-:Y:S02]  /*be40*/  MUFU.EX2 R162, R162 ;  /* 0x000000a200a27308 */ /* 0x000fe40000000800 */
[C---:B------:R-:W-:Y:S01]  /*be50*/  HMMA.16816.F32.BF16 R36, R68.reuse, R82, R36 ;  /* 0x000000524424723c */ /* 0x040fe20000041824 */
[----:B------:R-:W5:Y:S01]  /*be60*/  LDSM.16.MT88.4 R80, [R138+0x2c00] ;  /* 0x002c00008a50783b */ /* 0x000f620000004200 */
[----:B------:R-:W2:Y:S04]  /*be70*/  MUFU.EX2 R159, R171 ;  /* 0x000000ab009f7308 */ /* 0x000ea80000000800 */
[----:B------:R-:W-:Y:S04]  /*be80*/  MUFU.EX2 R158, R158 ;  /* 0x0000009e009e7308 */ /* 0x000fe80000000800 */
[----:B------:R-:W3:Y:S01]  /*be90*/  MUFU.EX2 R161, R161 ;  /* 0x000000a100a17308 */ /* 0x000ee20000000800 */
[----:B-1----:R-:W-:Y:S01]  /*bea0*/  HMMA.16816.F32.BF16 R64, R68, R56, R64 ;  /* 0x000000384440723c */ /* 0x002fe20000041840 */
[----:B----4-:R-:W-:-:S02]  /*beb0*/  F2FP.BF16.F32.PACK_AB R56, R157, R160 ;  /* 0x000000a09d38723e */ /* 0x010fc400000010ff */
[----:B--2---:R-:W-:-:S05]  /*bec0*/  F2FP.BF16.F32.PACK_AB R57, R159, R162 ;  /* 0x000000a29f39723e */ /* 0x004fca00000010ff */
[----:B------:R-:W-:Y:S01]  /*bed0*/  HMMA.16816.F32.BF16 R4, R68, R58, R4 ;  /* 0x0000003a4404723c */ /* 0x000fe20000041804 */
[----:B------:R-:W-:Y:S02]  /*bee0*/  F2FP.BF16.F32.PACK_AB R58, R155, R156 ;  /* 0x0000009c9b3a723e */ /* 0x000fe400000010ff */
[----:B---3--:R-:W-:-:S05]  /*bef0*/  F2FP.BF16.F32.PACK_AB R59, R161, R158 ;  /* 0x0000009ea13b723e */ /* 0x008fca00000010ff */
[C---:B------:R-:W-:Y:S08]  /*bf00*/  HMMA.16816.F32.BF16 R8, R68.reuse, R72, R8 ;  /* 0x000000484408723c */ /* 0x040ff00000041808 */
[----:B------:R-:W-:Y:S01]  /*bf10*/  HMMA.16816.F32.BF16 R12, R68, R74, R12 ;  /* 0x0000004a440c723c */ /* 0x000fe2000004180c */
[----:B------:R-:W1:Y:S01]  /*bf20*/  LDSM.16.MT88.4 R72, [R138+0xc00] ;  /* 0x000c00008a48783b */ /* 0x000e620000004200 */
[----:B------:R-:W-:-:S06]  /*bf30*/  FFMA.FTZ R171, R172, R127, -R125 ;  /* 0x0000007facab7223 */ /* 0x000fcc000001087d */
[C---:B------:R-:W-:Y:S08]  /*bf40*/  HMMA.16816.F32.BF16 R24, R56.reuse, R60, R24 ;  /* 0x0000003c3818723c */ /* 0x040ff00000041818 */
[C---:B------:R-:W-:Y:S01]  /*bf50*/  HMMA.16816.F32.BF16 R28, R56.reuse, R62, R28 ;  /* 0x0000003e381c723c */ /* 0x040fe2000004181c */
[----:B------:R-:W2:Y:S07]  /*bf60*/  LDSM.16.MT88.4 R60, [R138+0x4c00] ;  /* 0x004c00008a3c783b */ /* 0x000eae0000004200 */
[C---:B------:R-:W-:Y:S08]  /*bf70*/  HMMA.16816.F32.BF16 R40, R56.reuse, R48, R40 ;  /* 0x000000303828723c */ /* 0x040ff00000041828 */
[----:B------:R-:W-:Y:S01]  /*bf80*/  HMMA.16816.F32.BF16 R44, R56, R50, R44 ;  /* 0x00000032382c723c */ /* 0x000fe2000004182c */
[----:B------:R-:W3:Y:S01]  /*bf90*/  LDSM.16.MT88.4 R48, [R119+0xe000] ;  /* 0x00e000007730783b */ /* 0x000ee20000004200 */
[----:B------:R4:W-:Y:S01]  /*bfa0*/  MUFU.EX2 R168, R170 ;  /* 0x000000aa00a87308 */ /* 0x0009e20000000800 */
[-CC-:B------:R-:W-:Y:S01]  /*bfb0*/  FFMA.FTZ R172, R169, R127.reuse, -R120.reuse ;  /* 0x0000007fa9ac7223 */ /* 0x180fe20000010878 */
[-C--:B------:R-:W-:Y:S01]  /*bfc0*/  FFMA.FTZ R100, R166, R127.reuse, -R125 ;  /* 0x0000007fa6647223 */ /* 0x080fe2000001087d */
[----:B------:R-:W-:-:S03]  /*bfd0*/  FFMA.FTZ R101, R165, R127, -R120 ;  /* 0x0000007fa5657223 */ /* 0x000fc60000010878 */
[C---:B-----5:R-:W-:Y:S08]  /*bfe0*/  HMMA.16816.F32.BF16 R32, R56.reuse, R80, R32 ;  /* 0x000000503820723c */ /* 0x060ff00000041820 */
[C---:B------:R-:W-:Y:S01]  /*bff0*/  HMMA.16816.F32.BF16 R36, R56.reuse, R82, R36 ;  /* 0x000000523824723c */ /* 0x040fe20000041824 */
[----:B------:R-:W5:Y:S01]  /*c000*/  LDSM.16.MT88.4 R80, [R138+0x3000] ;  /* 0x003000008a50783b */ /* 0x000f620000004200 */
[----:B----4-:R-:W-:Y:S01]  /*c010*/  FFMA.FTZ R170, R163, R127, -R120 ;  /* 0x0000007fa3aa7223 */ /* 0x010fe20000010878 */
[----:B------:R-:W4:Y:S02]  /*c020*/  MUFU.EX2 R171, R171 ;  /* 0x000000ab00ab7308 */ /* 0x000f240000000800 */
[----:B------:R-:W-:Y:S02]  /*c030*/  LDSM.16.MT88.4 R68, [R119+0xc000] ;  /* 0x00c000007744783b */ /* 0x000fe40000004200 */
[----:B------:R-:W-:Y:S04]  /*c040*/  MUFU.EX2 R166, R102 ;  /* 0x0000006600a67308 */ /* 0x000fe80000000800 */
[----:B------:R-:W-:Y:S04]  /*c050*/  MUFU.EX2 R169, R100 ;  /* 0x0000006400a97308 */ /* 0x000fe80000000800 */
[----:B------:R-:W-:Y:S04]  /*c060*/  MUFU.EX2 R172, R172 ;  /* 0x000000ac00ac7308 */ /* 0x000fe80000000800 */
[----:B------:R-:W3:Y:S04]  /*c070*/  MUFU.EX2 R165, R167 ;  /* 0x000000a700a57308 */ /* 0x000ee80000000800 */
[----:B------:R-:W-:Y:S04]  /*c080*/  MUFU.EX2 R163, R101 ;  /* 0x0000006500a37308 */ /* 0x000fe80000000800 */
[----:B------:R-:W5:Y:S01]  /*c090*/  MUFU.EX2 R170, R170 ;  /* 0x000000aa00aa7308 */ /* 0x000f620000000800 */
[C---:B------:R-:W-:Y:S08]  /*c0a0*/  HMMA.16816.F32.BF16 R8, R56.reuse, R76, R8 ;  /* 0x0000004c3808723c */ /* 0x040ff00000041808 */
[C---:B------:R-:W-:Y:S01]  /*c0b0*/  HMMA.16816.F32.BF16 R12, R56.reuse, R78, R12 ;  /* 0x0000004e380c723c */ /* 0x040fe2000004180c */
[----:B------:R-:W5:Y:S07]  /*c0c0*/  LDSM.16.MT88.4 R76, [R119+0xa000] ;  /* 0x00a00000774c783b */ /* 0x000f6e0000004200 */
[C---:B-1----:R-:W-:Y:S08]  /*c0d0*/  HMMA.16816.F32.BF16 R16, R56.reuse, R72, R16 ;  /* 0x000000483810723c */ /* 0x042ff00000041810 */
[C---:B------:R-:W-:Y:S01]  /*c0e0*/  HMMA.16816.F32.BF16 R20, R56.reuse, R74, R20 ;  /* 0x0000004a3814723c */ /* 0x040fe20000041814 */
[----:B------:R-:W1:Y:S07]  /*c0f0*/  LDSM.16.MT88.4 R72, [R138+0x1000] ;  /* 0x001000008a48783b */ /* 0x000e6e0000004200 */
[C---:B--2---:R-:W-:Y:S08]  /*c100*/  HMMA.16816.F32.BF16 R64, R56.reuse, R60, R64 ;  /* 0x0000003c3840723c */ /* 0x044ff00000041840 */
[----:B------:R-:W-:Y:S01]  /*c110*/  HMMA.16816.F32.BF16 R4, R56, R62, R4 ;  /* 0x0000003e3804723c */ /* 0x000fe20000041804 */
[----:B----4-:R-:W-:Y:S01]  /*c120*/  F2FP.BF16.F32.PACK_AB R56, R168, R171 ;  /* 0x000000aba838723e */ /* 0x010fe200000010ff */
[----:B------:R-:W2:Y:S01]  /*c130*/  LDSM.16.MT88.4 R60, [R138+0x5000] ;  /* 0x005000008a3c783b */ /* 0x000ea20000004200 */
[----:B---3--:R-:W-:-:S02]  /*c140*/  F2FP.BF16.F32.PACK_AB R57, R165, R172 ;  /* 0x000000aca539723e */ /* 0x008fc400000010ff */
[----:B------:R-:W-:Y:S02]  /*c150*/  F2FP.BF16.F32.PACK_AB R58, R169, R166 ;  /* 0x000000a6a93a723e */ /* 0x000fe400000010ff */
[----:B-----5:R-:W-:-:S07]  /*c160*/  F2FP.BF16.F32.PACK_AB R59, R170, R163 ;  /* 0x000000a3aa3b723e */ /* 0x020fce00000010ff */
[C---:B------:R-:W-:Y:S08]  /*c170*/  HMMA.16816.F32.BF16 R40, R56.reuse, R48, R40 ;  /* 0x000000303828723c */ /* 0x040ff00000041828 */
[----:B------:R-:W-:Y:S01]  /*c180*/  HMMA.16816.F32.BF16 R44, R56, R50, R44 ;  /* 0x00000032382c723c */ /* 0x000fe2000004182c */
[----:B------:R-:W3:Y:S01]  /*c190*/  LDSM.16.MT88.4 R48, [R119+0xe400] ;  /* 0x00e400007730783b */ /* 0x000ee20000004200 */
[-C--:B------:R-:W-:Y:S01]  /*c1a0*/  FFMA.FTZ R167, R152, R127.reuse, -R125 ;  /* 0x0000007f98a77223 */ /* 0x080fe2000001087d */
[-CC-:B------:R-:W-:Y:S01]  /*c1b0*/  FFMA.FTZ R150, R147, R127.reuse, -R120.reuse ;  /* 0x0000007f93967223 */ /* 0x180fe20000010878 */
[----:B------:R-:W-:-:S04]  /*c1c0*/  FFMA.FTZ R100, R149, R127, -R120 ;  /* 0x0000007f95647223 */ /* 0x000fc80000010878 */
[C---:B------:R-:W-:Y:S01]  /*c1d0*/  HMMA.16816.F32.BF16 R32, R56.reuse, R80, R32 ;  /* 0x000000503820723c */ /* 0x040fe20000041820 */
[-C--:B------:R-:W-:Y:S01]  /*c1e0*/  FFMA.FTZ R80, R154, R127.reuse, -R125 ;  /* 0x0000007f9a507223 */ /* 0x080fe2000001087d */
[----:B------:R-:W-:Y:S01]  /*c1f0*/  FFMA.FTZ R154, R153, R127, -R120 ;  /* 0x0000007f999a7223 */ /* 0x000fe20000010878 */
[----:B------:R-:W-:Y:S04]  /*c200*/  MUFU.EX2 R167, R167 ;  /* 0x000000a700a77308 */ /* 0x000fe80000000800 */
[----:B------:R4:W5:Y:S04]  /*c210*/  MUFU.EX2 R152, R80 ;  /* 0x0000005000987308 */ /* 0x0009680000000800 */
[----:B------:R-:W-:Y:S04]  /*c220*/  MUFU.EX2 R173, R173 ;  /* 0x000000ad00ad7308 */ /* 0x000fe80000000800 */
[----:B------:R-:W-:Y:S04]  /*c230*/  MUFU.EX2 R148, R148 ;  /* 0x0000009400947308 */ /* 0x000fe80000000800 */
[----:B------:R-:W-:Y:S04]  /*c240*/  MUFU.EX2 R154, R154 ;  /* 0x0000009a009a7308 */ /* 0x000fe80000000800 */
[----:B------:R-:W3:Y:S04]  /*c250*/  MUFU.EX2 R149, R151 ;  /* 0x0000009700957308 */ /* 0x000ee80000000800 */
[----:B------:R-:W-:Y:S04]  /*c260*/  MUFU.EX2 R147, R100 ;  /* 0x0000006400937308 */ /* 0x000fe80000000800 */
[----:B------:R-:W3:Y:S01]  /*c270*/  MUFU.EX2 R150, R150 ;  /* 0x0000009600967308 */ /* 0x000ee20000000800 */
        /* <DEDUP_REMOVED lines=9> */
[C---:B------:R-:W-:Y:S01]  /*c310*/  HMMA.16816.F32.BF16 R36, R56.reuse, R82, R36 ;  /* 0x000000523824723c */ /* 0x040fe20000041824 */
[----:B----4-:R-:W4:Y:S07]  /*c320*/  LDSM.16.MT88.4 R80, [R138+0x3400] ;  /* 0x003400008a50783b */ /* 0x010f2e0000004200 */
[C---:B--2---:R-:W-:Y:S08]  /*c330*/  HMMA.16816.F32.BF16 R64, R56.reuse, R60, R64 ;  /* 0x0000003c3840723c */ /* 0x044ff00000041840 */
[----:B------:R-:W-:Y:S01]  /*c340*/  HMMA.16816.F32.BF16 R4, R56, R62, R4 ;  /* 0x0000003e3804723c */ /* 0x000fe20000041804 */
[----:B-----5:R-:W-:Y:S01]  /*c350*/  F2FP.BF16.F32.PACK_AB R56, R167, R152 ;  /* 0x00000098a738723e */ /* 0x020fe200000010ff */
[----:B------:R-:W2:Y:S01]  /*c360*/  LDSM.16.MT88.4 R60, [R138+0x5400] ;  /* 0x005400008a3c783b */ /* 0x000ea20000004200 */
[----:B---3--:R-:W-:-:S02]  /*c370*/  F2FP.BF16.F32.PACK_AB R57, R149, R154 ;  /* 0x0000009a9539723e */ /* 0x008fc400000010ff */
[----:B------:R-:W-:Y:S02]  /*c380*/  F2FP.BF16.F32.PACK_AB R58, R148, R173 ;  /* 0x000000ad943a723e */ /* 0x000fe400000010ff */
[----:B------:R-:W-:-:S07]  /*c390*/  F2FP.BF16.F32.PACK_AB R59, R150, R147 ;  /* 0x00000093963b723e */ /* 0x000fce00000010ff */
[C---:B------:R-:W-:Y:S08]  /*c3a0*/  HMMA.16816.F32.BF16 R40, R56.reuse, R48, R40 ;  /* 0x000000303828723c */ /* 0x040ff00000041828 */
[----:B------:R-:W-:Y:S01]  /*c3b0*/  HMMA.16816.F32.BF16 R44, R56, R50, R44 ;  /* 0x00000032382c723c */ /* 0x000fe2000004182c */
[----:B------:R-:W3:Y:S01]  /*c3c0*/  LDSM.16.MT88.4 R48, [R119+0xe800] ;  /* 0x00e800007730783b */ /* 0x000ee20000004200 */
[-CC-:B------:R-:W-:Y:S01]  /*c3d0*/  FFMA.FTZ R151, R144, R127.reuse, -R125.reuse ;  /* 0x0000007f90977223 */ /* 0x180fe2000001087d */
[-C--:B------:R-:W-:Y:S01]  /*c3e0*/  FFMA.FTZ R153, R142, R127.reuse, -R125 ;  /* 0x0000007f8e997223 */ /* 0x080fe2000001087d */
[----:B------:R5:W-:Y:S01]  /*c3f0*/  MUFU.EX2 R144, R146 ;  /* 0x0000009200907308 */ /* 0x000be20000000800 */
[-CC-:B------:R-:W-:Y:S01]  /*c400*/  FFMA.FTZ R100, R143, R127.reuse, -R120.reuse ;  /* 0x0000007f8f647223 */ /* 0x180fe20000010878 */
[-CC-:B------:R-:W-:Y:S01]  /*c410*/  FFMA.FTZ R142, R145, R127.reuse, -R120.reuse ;  /* 0x0000007f918e7223 */ /* 0x180fe20000010878 */
[-CC-:B------:R-:W-:Y:S01]  /*c420*/  FFMA.FTZ R143, R141, R127.reuse, -R120.reuse ;  /* 0x0000007f8d8f7223 */ /* 0x180fe20000010878 */
[----:B------:R-:W2:Y:S04]  /*c430*/  MUFU.EX2 R151, R151 ;  /* 0x0000009700977308 */ /* 0x000ea80000000800 */
[----:B------:R-:W-:Y:S01]  /*c440*/  MUFU.EX2 R153, R153 ;  /* 0x0000009900997308 */ /* 0x000fe20000000800 */
[----:B-----5:R-:W-:-:S03]  /*c450*/  FFMA.FTZ R146, R139, R127, -R120 ;  /* 0x0000007f8b927223 */ /* 0x020fc60000010878 */
[----:B------:R-:W-:Y:S04]  /*c460*/  MUFU.EX2 R140, R140 ;  /* 0x0000008c008c7308 */ /* 0x000fe80000000800 */
[----:B------:R-:W-:Y:S04]  /*c470*/  MUFU.EX2 R142, R142 ;  /* 0x0000008e008e7308 */ /* 0x000fe80000000800 */
[----:B------:R-:W5:Y:S04]  /*c480*/  MUFU.EX2 R141, R100 ;  /* 0x00000064008d7308 */ /* 0x000f680000000800 */
[----:B------:R-:W-:Y:S04]  /*c490*/  MUFU.EX2 R143, R143 ;  /* 0x0000008f008f7308 */ /* 0x000fe80000000800 */
[----:B------:R-:W3:Y:S01]  /*c4a0*/  MUFU.EX2 R146, R146 ;  /* 0x0000009200927308 */ /* 0x000ee20000000800 */
[C---:B------:R-:W-:Y:S08]  /*c4b0*/  HMMA.16816.F32.BF16 R8, R56.reuse, R76, R8 ;  /* 0x0000004c3808723c */ /* 0x040ff00000041808 */
[C---:B------:R-:W-:Y:S01]  /*c4c0*/  HMMA.16816.F32.BF16 R12, R56.reuse, R78, R12 ;  /* 0x0000004e380c723c */ /* 0x040fe2000004180c */
[----:B------:R-:W-:Y:S01]  /*c4d0*/  FADD.FTZ R124, R124, R231 ;  /* 0x000000e77c7c7221 */ /* 0x000fe20000010000 */
[----:B------:R-:W-:Y:S06]  /*c4e0*/  LDSM.16.MT88.4 R76, [R119+0xa800] ;  /* 0x00a80000774c783b */ /* 0x000fec0000004200 */
[C---:B-1----:R-:W-:Y:S08]  /*c4f0*/  HMMA.16816.F32.BF16 R16, R56.reuse, R72, R16 ;  /* 0x000000483810723c */ /* 0x042ff00000041810 */
[C---:B------:R-:W-:Y:S08]  /*c500*/  HMMA.16816.F32.BF16 R20, R56.reuse, R74, R20 ;  /* 0x0000004a3814723c */ /* 0x040ff00000041814 */
[C---:B------:R-:W-:Y:S08]  /*c510*/  HMMA.16816.F32.BF16 R24, R56.reuse, R68, R24 ;  /* 0x000000443818723c */ /* 0x040ff00000041818 */
[C---:B------:R-:W-:Y:S01]  /*c520*/  HMMA.16816.F32.BF16 R28, R56.reuse, R70, R28 ;  /* 0x00000046381c723c */ /* 0x040fe2000004181c */
[----:B------:R-:W1:Y:S07]  /*c530*/  LDSM.16.MT88.4 R68, [R119+0xc800] ;  /* 0x00c800007744783b */ /* 0x000e6e0000004200 */
[C---:B----4-:R-:W-:Y:S08]  /*c540*/  HMMA.16816.F32.BF16 R32, R56.reuse, R80, R32 ;  /* 0x000000503820723c */ /* 0x050ff00000041820 */
[C---:B------:R-:W-:Y:S08]  /*c550*/  HMMA.16816.F32.BF16 R36, R56.reuse, R82, R36 ;  /* 0x000000523824723c */ /* 0x040ff00000041824 */
[C---:B--2---:R-:W-:Y:S08]  /*c560*/  HMMA.16816.F32.BF16 R64, R56.reuse, R60, R64 ;  /* 0x0000003c3840723c */ /* 0x044ff00000041840 */
[----:B------:R-:W-:Y:S01]  /*c570*/  HMMA.16816.F32.BF16 R4, R56, R62, R4 ;  /* 0x0000003e3804723c */ /* 0x000fe20000041804 */
[----:B------:R-:W-:Y:S01]  /*c580*/  F2FP.BF16.F32.PACK_AB R56, R151, R144 ;  /* 0x000000909738723e */ /* 0x000fe200000010ff */
[----:B------:R-:W-:Y:S01]  /*c590*/  FADD.FTZ R123, R123, R124 ;  /* 0x0000007c7b7b7221 */ /* 0x000fe20000010000 */
[----:B-----5:R-:W-:Y:S01]  /*c5a0*/  F2FP.BF16.F32.PACK_AB R57, R141, R142 ;  /* 0x0000008e8d39723e */ /* 0x020fe200000010ff */
[--C-:B------:R-:W-:Y:S01]  /*c5b0*/  FFMA.FTZ R145, R134, R127, -R125.reuse ;  /* 0x0000007f86917223 */ /* 0x100fe2000001087d */
[----:B------:R-:W-:Y:S01]  /*c5c0*/  F2FP.BF16.F32.PACK_AB R58, R140, R153 ;  /* 0x000000998c3a723e */ /* 0x000fe200000010ff */
[--C-:B------:R-:W-:Y:S01]  /*c5d0*/  FFMA.FTZ R121, R133, R127, -R120.reuse ;  /* 0x0000007f85797223 */ /* 0x100fe20000010878 */
[----:B---3--:R-:W-:Y:S01]  /*c5e0*/  F2FP.BF16.F32.PACK_AB R59, R146, R143 ;  /* 0x0000008f923b723e */ /* 0x008fe200000010ff */
[-CC-:B------:R-:W-:Y:S01]  /*c5f0*/  FFMA.FTZ R135, R135, R127.reuse, -R120.reuse ;  /* 0x0000007f87877223 */ /* 0x180fe20000010878 */
[-C--:B------:R-:W-:Y:S01]  /*c600*/  FFMA.FTZ R131, R131, R127.reuse, -R120 ;  /* 0x0000007f83837223 */ /* 0x080fe20000010878 */
[-CC-:B------:R-:W-:Y:S01]  /*c610*/  FFMA.FTZ R132, R132, R127.reuse, -R125.reuse ;  /* 0x0000007f84847223 */ /* 0x180fe2000001087d */
[----:B------:R-:W-:Y:S01]  /*c620*/  FFMA.FTZ R128, R128, R127, -R125 ;  /* 0x0000007f80807223 */ /* 0x000fe2000001087d */
[----:B------:R-:W2:Y:S02]  /*c630*/  LDSM.16.MT88.4 R72, [R138+0x1800] ;  /* 0x001800008a48783b */ /* 0x000ea40000004200 */
[----:B------:R-:W-:Y:S01]  /*c640*/  HMMA.16816.F32.BF16 R40, R56, R48, R40 ;  /* 0x000000303828723c */ /* 0x000fe20000041828 */
[----:B------:R-:W-:Y:S01]  /*c650*/  FADD.FTZ R49, R117, R230 ;  /* 0x000000e675317221 */ /* 0x000fe20000010000 */
[----:B------:R-:W3:Y:S03]  /*c660*/  LDSM.16.MT88.4 R80, [R138+0x3800] ;  /* 0x003800008a50783b */ /* 0x000ee60000004200 */
[----:B------:R-:W-:Y:S01]  /*c670*/  FADD.FTZ R52, R52, R49 ;  /* 0x0000003134347221 */ /* 0x000fe20000010000 */
[----:B------:R-:W-:Y:S01]  /*c680*/  FADD.FTZ R122, R122, R123 ;  /* 0x0000007b7a7a7221 */ /* 0x000fe20000010000 */
[----:B------:R-:W4:Y:S02]  /*c690*/  LDSM.16.MT88.4 R60, [R138+0x5800] ;  /* 0x005800008a3c783b */ /* 0x000f240000004200 */
[----:B------:R-:W-:Y:S01]  /*c6a0*/  FADD.FTZ R52, R137, R52 ;  /* 0x0000003489347221 */ /* 0x000fe20000010000 */
[----:B------:R-:W-:Y:S01]  /*c6b0*/  FADD.FTZ R89, R89, R122 ;  /* 0x0000007a59597221 */ /* 0x000fe20000010000 */
[----:B------:R-:W5:Y:S02]  /*c6c0*/  LDSM.16.MT88.4 R100, [R138+0x1c00] ;  /* 0x001c00008a64783b */ /* 0x000f640000004200 */
        /* <DEDUP_REMOVED lines=13> */
[----:B------:R-:W-:Y:S01]  /*c7a0*/  FADD.FTZ R85, R85, R94 ;  /* 0x0000005e55557221 */ /* 0x000fe20000010000 */
[C---:B-1----:R-:W-:Y:S02]  /*c7b0*/  HMMA.16816.F32.BF16 R24, R56.reuse, R68, R24 ;  /* 0x000000443818723c */ /* 0x042fe40000041818 */
[----:B------:R-:W-:Y:S01]  /*c7c0*/  FADD.FTZ R97, R98, R97 ;  /* 0x0000006162617221 */ /* 0x000fe20000010000 */
[-C--:B------:R-:W-:Y:S01]  /*c7d0*/  FFMA.FTZ R68, R130, R127.reuse, -R125 ;  /* 0x0000007f82447223 */ /* 0x080fe2000001087d */
[----:B------:R-:W-:Y:S01]  /*c7e0*/  FFMA.FTZ R120, R129, R127, -R120 ;  /* 0x0000007f81787223 */ /* 0x000fe20000010878 */
[----:B------:R-:W-:Y:S01]  /*c7f0*/  FADD.FTZ R160, R160, R85 ;  /* 0x00000055a0a07221 */ /* 0x000fe20000010000 */
[----:B------:R-:W-:Y:S01]  /*c800*/  FADD.FTZ R162, R162, R97 ;  /* 0x00000061a2a27221 */ /* 0x000fe20000010000 */
[----:B------:R-:W-:Y:S01]  /*c810*/  MUFU.EX2 R145, R145 ;  /* 0x0000009100917308 */ /* 0x000fe20000000800 */
[----:B------:R-:W-:Y:S01]  /*c820*/  HMMA.16816.F32.BF16 R8, R56, R76, R8 ;  /* 0x0000004c3808723c */ /* 0x000fe20000041808 */
[----:B------:R-:W-:Y:S01]  /*c830*/  FADD.FTZ R157, R157, R160 ;  /* 0x000000a09d9d7221 */ /* 0x000fe20000010000 */
[----:B------:R-:W-:Y:S01]  /*c840*/  FADD.FTZ R159, R159, R162 ;  /* 0x000000a29f9f7221 */ /* 0x000fe20000010000 */
[----:B------:R-:W1:Y:S04]  /*c850*/  MUFU.EX2 R130, R132 ;  /* 0x0000008400827308 */ /* 0x000e680000000800 */
[----:B------:R1:W-:Y:S04]  /*c860*/  MUFU.EX2 R125, R68 ;  /* 0x00000044007d7308 */ /* 0x0003e80000000800 */
[----:B------:R-:W-:Y:S04]  /*c870*/  MUFU.EX2 R126, R128 ;  /* 0x00000080007e7308 */ /* 0x000fe80000000800 */
[----:B------:R-:W-:Y:S04]  /*c880*/  MUFU.EX2 R0, R135 ;  /* 0x0000008700007308 */ /* 0x000fe80000000800 */
[----:B------:R-:W2:Y:S04]  /*c890*/  MUFU.EX2 R121, R121 ;  /* 0x0000007900797308 */ /* 0x000ea80000000800 */
[----:B------:R-:W-:Y:S04]  /*c8a0*/  MUFU.EX2 R117, R131 ;  /* 0x0000008300757308 */ /* 0x000fe80000000800 */
[----:B------:R-:W3:Y:S01]  /*c8b0*/  MUFU.EX2 R230, R120 ;  /* 0x0000007800e67308 */ /* 0x000ee20000000800 */
[----:B------:R-:W-:Y:S01]  /*c8c0*/  FADD.FTZ R156, R156, R157 ;  /* 0x0000009d9c9c7221 */ /* 0x000fe20000010000 */
[----:B------:R-:W-:-:S03]  /*c8d0*/  FADD.FTZ R158, R158, R159 ;  /* 0x0000009f9e9e7221 */ /* 0x000fc60000010000 */
[----:B------:R-:W-:Y:S01]  /*c8e0*/  FADD.FTZ R156, R155, R156 ;  /* 0x0000009c9b9c7221 */ /* 0x000fe20000010000 */
[----:B------:R-:W-:Y:S01]  /*c8f0*/  FADD.FTZ R161, R161, R158 ;  /* 0x0000009ea1a17221 */ /* 0x000fe20000010000 */
[C---:B------:R-:W-:Y:S01]  /*c900*/  HMMA.16816.F32.BF16 R28, R56.reuse, R70, R28 ;  /* 0x00000046381c723c */ /* 0x040fe2000004181c */
[----:B-1----:R-:W-:Y:S01]  /*c910*/  F2FP.BF16.F32.PACK_AB R68, R130, R145 ;  /* 0x000000918244723e */ /* 0x002fe200000010ff */
[----:B------:R-:W-:Y:S01]  /*c920*/  FADD.FTZ R171, R171, R156 ;  /* 0x0000009cabab7221 */ /* 0x000fe20000010000 */
[----:B------:R-:W-:Y:S01]  /*c930*/  FADD.FTZ R172, R172, R161 ;  /* 0x000000a1acac7221 */ /* 0x000fe20000010000 */
[----:B--2---:R-:W-:Y:S02]  /*c940*/  F2FP.BF16.F32.PACK_AB R69, R121, R0 ;  /* 0x000000007945723e */ /* 0x004fe400000010ff */
[----:B------:R-:W-:Y:S02]  /*c950*/  F2FP.BF16.F32.PACK_AB R70, R126, R125 ;  /* 0x0000007d7e46723e */ /* 0x000fe400000010ff */
[----:B---3--:R-:W-:Y:S01]  /*c960*/  F2FP.BF16.F32.PACK_AB R71, R230, R117 ;  /* 0x00000075e647723e */ /* 0x008fe200000010ff */
[----:B------:R-:W-:Y:S01]  /*c970*/  FADD.FTZ R171, R168, R171 ;  /* 0x000000aba8ab7221 */ /* 0x000fe20000010000 */
[----:B------:R-:W-:Y:S01]  /*c980*/  FADD.FTZ R172, R165, R172 ;  /* 0x000000aca5ac7221 */ /* 0x000fe20000010000 */
[----:B------:R-:W-:Y:S01]  /*c990*/  HMMA.16816.F32.BF16 R12, R56, R78, R12 ;  /* 0x0000004e380c723c */ /* 0x000fe2000004180c */
[----:B------:R-:W1:Y:S01]  /*c9a0*/  LDSM.16.MT88.4 R76, [R119+0xec00] ;  /* 0x00ec0000774c783b */ /* 0x000e620000004200 */
[----:B------:R-:W-:Y:S01]  /*c9b0*/  FADD.FTZ R166, R166, R171 ;  /* 0x000000aba6a67221 */ /* 0x000fe20000010000 */
[----:B------:R-:W-:-:S05]  /*c9c0*/  FADD.FTZ R163, R163, R172 ;  /* 0x000000aca3a37221 */ /* 0x000fca0000010000 */
[----:B------:R-:W-:Y:S01]  /*c9d0*/  HMMA.16816.F32.BF16 R112, R68, R108, R8 ;  /* 0x0000006c4470723c */ /* 0x000fe20000041808 */
[----:B------:R-:W-:Y:S01]  /*c9e0*/  LDSM.16.MT88.4 R8, [R138+0x3c00] ;  /* 0x003c00008a08783b */ /* 0x000fe20000004200 */
[----:B------:R-:W-:Y:S01]  /*c9f0*/  FADD.FTZ R169, R169, R166 ;  /* 0x000000a6a9a97221 */ /* 0x000fe20000010000 */
[----:B------:R-:W-:Y:S02]  /*ca00*/  FADD.FTZ R163, R170, R163 ;  /* 0x000000a3aaa37221 */ /* 0x000fe40000010000 */
[----:B------:R-:W-:Y:S03]  /*ca10*/  LDSM.16.MT88.4 R136, [R138+0x5c00] ;  /* 0x005c00008a88783b */ /* 0x000fe60000004200 */
        /* <DEDUP_REMOVED lines=12> */
[----:B------:R-:W-:Y:S01]  /*cae0*/  HMMA.16816.F32.BF16 R20, R56, R74, R20 ;  /* 0x0000004a3814723c */ /* 0x000fe20000041814 */
[----:B------:R-:W-:Y:S01]  /*caf0*/  FADD.FTZ R142, R142, R147 ;  /* 0x000000938e8e7221 */ /* 0x000fe20000010000 */
[----:B------:R-:W-:-:S06]  /*cb00*/  FADD.FTZ R144, R151, R144 ;  /* 0x0000009097907221 */ /* 0x000fcc0000010000 */
[----:B------:R-:W-:Y:S01]  /*cb10*/  HMMA.16816.F32.BF16 R32, R56, R80, R32 ;  /* 0x000000503820723c */ /* 0x000fe20000041820 */
[----:B------:R-:W-:-:S07]  /*cb20*/  FADD.FTZ R142, R141, R142 ;  /* 0x0000008e8d8e7221 */ /* 0x000fce0000010000 */
[C---:B------:R-:W-:Y:S08]  /*cb30*/  HMMA.16816.F32.BF16 R36, R56.reuse, R82, R36 ;  /* 0x000000523824723c */ /* 0x040ff00000041824 */
[C---:B----4-:R-:W-:Y:S08]  /*cb40*/  HMMA.16816.F32.BF16 R64, R56.reuse, R60, R64 ;  /* 0x0000003c3840723c */ /* 0x050ff00000041840 */
        /* <DEDUP_REMOVED lines=8> */
[----:B------:R-:W-:-:S03]  /*cbd0*/  FADD.FTZ R130, R130, R145 ;  /* 0x0000009182827221 */ /* 0x000fc60000010000 */
[----:B-1----:R-:W-:Y:S01]  /*cbe0*/  HMMA.16816.F32.BF16 R80, R68, R76, R40 ;  /* 0x0000004c4450723c */ /* 0x002fe20000041828 */
[----:B------:R-:W-:-:S07]  /*cbf0*/  FADD.FTZ R125, R125, R130 ;  /* 0x000000827d7d7221 */ /* 0x000fce0000010000 */
[C---:B------:R-:W-:Y:S08]  /*cc00*/  HMMA.16816.F32.BF16 R108, R68.reuse, R110, R12 ;  /* 0x0000006e446c723c */ /* 0x040ff0000004180c */
        /* <DEDUP_REMOVED lines=8> */
[----:B------:R-:W-:Y:S01]  /*cc90*/  FADD.FTZ R4, R121, R0 ;  /* 0x0000000079047221 */ /* 0x000fe20000010000 */
[----:B------:R-:W-:-:S03]  /*cca0*/  IMAD.MOV.U32 R0, RZ, RZ, R54 ;  /* 0x000000ffff007224 */ /* 0x000fc600078e0036 */
[----:B------:R-:W-:Y:S01]  /*ccb0*/  FADD.FTZ R117, R117, R4 ;  /* 0x0000000475757221 */ /* 0x000fe20000010000 */
[----:B------:R-:W-:Y:S02]  /*ccc0*/  IMAD.MOV.U32 R52, RZ, RZ, R55 ;  /* 0x000000ffff347224 */ /* 0x000fe400078e0037 */
[----:B------:R-:W-:Y:S01]  /*ccd0*/  FADD.FTZ R231, R126, R125 ;  /* 0x0000007d7ee77221 */ /* 0x000fe20000010000 */
[----:B------:R-:W-:Y:S02]  /*cce0*/  @P5 IMAD.MOV.U32 R0, RZ, RZ, R54 ;  /* 0x000000ffff005224 */ /* 0x000fe400078e0036 */
[----:B------:R-:W-:Y:S01]  /*ccf0*/  FADD.FTZ R230, R230, R117 ;  /* 0x00000075e6e67221 */ /* 0x000fe20000010000 */
[----:B------:R-:W-:Y:S02]  /*cd00*/  @P5 IMAD.MOV.U32 R52, RZ, RZ, R55 ;  /* 0x000000ffff345224 */ /* 0x000fe400078e0037 */
[----:B------:R-:W-:Y:S01]  /*cd10*/  @P5 VIADD R224, R116, 0xfffffffd ;  /* 0xfffffffd74e05836 */ /* 0x000fe20000000000 */
[----:B------:R-:W-:Y:S06]  /*cd20*/  @P5 BRA `(.L_x_1845) ;  /* 0x0000000000045947 */ /* 0x000fec0003800000 */
.L_x_1836:
[----:B------:R-:W-:Y:S02]  /*cd30*/  IADD3 R224, PT, PT, R164, -0x1, RZ ;  /* 0xffffffffa4e07810 */ /* 0x000fe40007ffe0ff */
.L_x_1845:
[----:B------:R-:W-:Y:S05]  /*cd40*/  BSYNC B2 ;  /* 0x0000000000027941 */ /* 0x000fea0003800000 */
.L_x_1835:
[----:B------:R-:W-:-:S13]  /*cd50*/  ISETP.GE.AND P0, PT, R224, R201, PT ;  /* 0x000000c9e000720c */ /* 0x000fda0003f06270 */
[----:B------:R-:W-:Y:S05]  /*cd60*/  @!P0 BRA `(.L_x_1846) ;  /* 0x0000005400488947 */ /* 0x000fea0003800000 */
[----:B------:R-:W-:Y:S01]  /*cd70*/  IMAD.MOV.U32 R117, RZ, RZ, R0 ;  /* 0x000000ffff757224 */ /* 0x000fe200078e0000 */
[----:B------:R-:W-:Y:S01]  /*cd80*/  ISETP.NE.U32.AND P3, PT, R228, RZ, PT ;  /* 0x000000ffe400720c */ /* 0x000fe20003f65070 */
[C---:B------:R-:W-:Y:S01]  /*cd90*/  IMAD.SHL.U32 R0, R224.reuse, 0x80, RZ ;  /* 0x00000080e0007824 */ /* 0x040fe200078e00ff */
[----:B------:R-:W-:Y:S01]  /*cda0*/  MOV R116, R52 ;  /* 0x0000003400747202 */ /* 0x000fe20000000f00 */
[----:B------:R-:W-:Y:S01]  /*cdb0*/  VIADD R224, R224, 0x1 ;  /* 0x00000001e0e07836 */ /* 0x000fe20000000000 */
[----:B------:R-:W-:Y:S01]  /*cdc0*/  ISETP.NE.AND.EX P3, PT, R229, RZ, PT, P3 ;  /* 0x000000ffe500720c */ /* 0x000fe20003f65330 */
[C---:B------:R-:W-:Y:S01]  /*cdd0*/  VIADD R225, R0.reuse, 0x80 ;  /* 0x0000008000e17836 */ /* 0x040fe20000000000 */
[----:B------:R-:W-:Y:S02]  /*cde0*/  IADD3 R219, PT, PT, R119, 0x9020, RZ ;  /* 0x0000902077db7810 */ /* 0x000fe40007ffe0ff */
[----:B------:R-:W-:-:S09]  /*cdf0*/  LOP3.LUT R226, R0, 0x40, R53, 0xfe, !PT ;  /* 0x0000004000e27812 */ /* 0x000fd200078efe35 */
.L_x_1853:
        /* <DEDUP_REMOVED lines=80> */
.L_x_1848:
[----:B------:R-:W-:Y:S05]  /*d300*/  BSYNC.RECONVERGENT B0 ;  /* 0x0000000000007941 */ /* 0x000fea0003800200 */
.L_x_1847:
        /* <DEDUP_REMOVED lines=18> */
[----:B------:R-:W-:Y:S03]  /*d430*/  LOP3.LUT P2, RZ, R118, 0x4, RZ, 0xc0, !PT ;  /* 0x0000000476ff7812 */ /* 0x000fe6000784c0ff */
[----:B------:R-:W-:Y:S01]  /*d440*/  @!PT LDS RZ, [RZ] ;  /* 0x00000000fffff984 */ /* 0x000fe20000000800 */
[----:B------:R-:W-:Y:S01]  /*d450*/  @!PT LDS RZ, [RZ] ;  /* 0x00000000fffff984 */ /* 0x000fe20000000800 */
[----:B------:R-:W-:Y:S01]  /*d460*/  @!PT LDS RZ, [RZ] ;  /* 0x00000000fffff984 */ /* 0x000fe20000000800 */
[----:B------:R-:W-:Y:S01]  /*d470*/  @!P4 LDGSTS.E.BYPASS.LTC128B.128 [R211+0xd000], desc[UR4][R204.64+0x80] ;  /* 0x0d000080ccd3cfae */ /* 0x000fe2000b981a04 */
[----:B------:R-:W-:Y:S02]  /*d480*/  IADD3.X R51, PT, PT, R44, R47, RZ, P0, !PT ;  /* 0x0000002f2c337210 */ /* 0x000fe400007fe4ff */
[----:B------:R-:W-:Y:S03]  /*d490*/  MOV R144, 0x20 ;  /* 0x0000002000907802 */ /* 0x000fe60000000f00 */
[----:B------:R-:W-:Y:S01]  /*d4a0*/  @P4 STS.128 [R211+0xd000], RZ ;  /* 0x00d000ffd3004388 */ /* 0x000fe20000000c00 */
[----:B------:R-:W-:Y:S02]  /*d4b0*/  IADD3 R224, PT, PT, R224, -0x1, RZ ;  /* 0xffffffffe0e07810 */ /* 0x000fe40007ffe0ff */
[----:B------:R-:W-:Y:S03]  /*d4c0*/  SEL R144, R144, 0xffffffe0, !P2 ;  /* 0xffffffe090907807 */ /* 0x000fe60005000000 */
[----:B------:R-:W-:Y:S01]  /*d4d0*/  @!PT LDS RZ, [RZ] ;  /* 0x00000000fffff984 */ /* 0x000fe20000000800 */
[----:B------:R-:W-:Y:S01]  /*d4e0*/  @!PT LDS RZ, [RZ] ;  /* 0x00000000fffff984 */ /* 0x000fe20000000800 */
[----:B------:R-:W-:Y:S01]  /*d4f0*/  @!PT LDS RZ, [RZ] ;  /* 0x00000000fffff984 */ /* 0x000fe20000000800 */
[----:B------:R-:W-:Y:S01]  /*d500*/  @!P6 LDGSTS.E.BYPASS.LTC128B.128 [R211+0x9800], desc[UR4][R48.64] ;  /* 0x0980000030d3efae */ /* 0x000fe2000b981a04 */
[----:B------:R-:W-:Y:S02]  /*d510*/  ISETP.GT.AND P0, PT, R224, R201, PT ;  /* 0x000000c9e000720c */ /* 0x000fe40003f04270 */
[-C--:B------:R-:W-:Y:S03]  /*d520*/  IADD3 R184, PT, PT, R193, R144.reuse, RZ ;  /* 0x00000090c1b87210 */ /* 0x080fe60007ffe0ff */
[----:B------:R-:W-:Y:S01]  /*d530*/  @P6 STS.128 [R211+0x9800], RZ ;  /* 0x009800ffd3006388 */ /* 0x000fe20000000c00 */
[----:B------:R-:W-:Y:S05]  /*d540*/  IADD3 R0, PT, PT, R192, R144, RZ ;  /* 0x00000090c0007210 */ /* 0x000fea0007ffe0ff */
        /* <DEDUP_REMOVED lines=44> */
[----:B------:R-:W0:Y:S06]  /*d810*/  LDGDEPBAR ;  /* 0x00000000000079af */ /* 0x000e2c0000000000 */
[----:B------:R-:W1:Y:S06]  /*d820*/  LDSM.16.M88.4 R136, [R192+0x3c00] ;  /* 0x003c0000c088783b */ /* 0x000e6c0000000200 */
[----:B------:R-:W2:Y:S06]  /*d830*/  LDSM.16.M88.4 R140, [R192+0x4000] ;  /* 0x00400000c08c783b */ /* 0x000eac0000000200 */
[----:B------:R-:W-:Y:S01]  /*d840*/  LDSM.16.M88.4 R144, [R0+0x3000] ;  /* 0x003000000090783b */ /* 0x000fe20000000200 */
[C---:B---3--:R-:W-:Y:S05]  /*d850*/  HMMA.16816.F32.BF16 R4, R120.reuse, R124, RZ ;  /* 0x0000007c7804723c */ /* 0x048fea00000418ff */
[----:B------:R-:W-:Y:S06]  /*d860*/  LDSM.16.M88.4 R148, [R0+0x3400] ;  /* 0x003400000094783b */ /* 0x000fec0000000200 */
[----:B------:R-:W-:Y:S01]  /*d870*/  LDSM.16.M88.4 R152, [R0+0x3800] ;  /* 0x003800000098783b */ /* 0x000fe20000000200 */
[C---:B------:R-:W-:Y:S05]  /*d880*/  HMMA.16816.F32.BF16 R8, R120.reuse, R126, RZ ;  /* 0x0000007e7808723c */ /* 0x040fea00000418ff */
[----:B------:R-:W3:Y:S03]  /*d890*/  LDSM.16.M88.4 R124, [R192+0x4400] ;  /* 0x00440000c07c783b */ /* 0x000ee60000000200 */
[C---:B----4-:R-:W-:Y:S03]  /*d8a0*/  HMMA.16816.F32.BF16 R12, R120.reuse, R128, RZ ;  /* 0x00000080780c723c */ /* 0x050fe600000418ff */
[----:B------:R-:W-:Y:S05]  /*d8b0*/  LDSM.16.M88.4 R156, [R0+0x3c00] ;  /* 0x003c0000009c783b */ /* 0x000fea0000000200 */
[C---:B------:R-:W-:Y:S01]  /*d8c0*/  HMMA.16816.F32.BF16 R16, R120.reuse, R130, RZ ;  /* 0x000000827810723c */ /* 0x040fe200000418ff */
[----:B------:R-:W4:Y:S06]  /*d8d0*/  LDSM.16.M88.4 R128, [R192+0x4800] ;  /* 0x00480000c080783b */ /* 0x000f2c0000000200 */
[----:B------:R-:W-:Y:S01]  /*d8e0*/  LDSM.16.M88.4 R160, [R0+0x4000] ;  /* 0x0040000000a0783b */ /* 0x000fe20000000200 */
[C---:B-----5:R-:W-:Y:S05]  /*d8f0*/  HMMA.16816.F32.BF16 R20, R120.reuse, R132, RZ ;  /* 0x000000847814723c */ /* 0x060fea00000418ff */
[----:B------:R-:W5:Y:S03]  /*d900*/  LD.E R232, desc[UR4][R2.64+0x18c] ;  /* 0x00018c0402e87980 */ /* 0x000f66000c101900 */
[C---:B------:R-:W-:Y:S03]  /*d910*/  HMMA.16816.F32.BF16 R24, R120.reuse, R134, RZ ;  /* 0x000000867818723c */ /* 0x040fe600000418ff */
[----:B------:R-:W4:Y:S06]  /*d920*/  LDSM.16.M88.4 R132, [R192+0x4c00] ;  /* 0x004c0000c084783b */ /* 0x000f2c0000000200 */
[----:B------:R-:W-:Y:S01]  /*d930*/  LDSM.16.M88.4 R164, [R192+0x7800] ;  /* 0x00780000c0a4783b */ /* 0x000fe20000000200 */
[C---:B-1----:R-:W-:Y:S05]  /*d940*/  HMMA.16816.F32.BF16 R28, R120.reuse, R136, RZ ;  /* 0x00000088781c723c */ /* 0x042fea00000418ff */
[----:B------:R-:W-:Y:S03]  /*d950*/  LDSM.16.M88.4 R168, [R192+0x7c00] ;  /* 0x007c0000c0a8783b */ /* 0x000fe60000000200 */
[C---:B------:R-:W-:Y:S03]  /*d960*/  HMMA.16816.F32.BF16 R32, R120.reuse, R138, RZ ;  /* 0x0000008a7820723c */ /* 0x040fe600000418ff */
[----:B------:R-:W1:Y:S05]  /*d970*/  LDSM.16.M88.4 R136, [R184] ;  /* 0x00000000b888783b */ /* 0x000e6a0000000200 */
[C---:B--2---:R-:W-:Y:S01]  /*d980*/  HMMA.16816.F32.BF16 R36, R120.reuse, R140, RZ ;  /* 0x0000008c7824723c */ /* 0x044fe200000418ff */
[----:B------:R-:W-:Y:S06]  /*d990*/  LDSM.16.M88.4 R172, [R192+0x8000] ;  /* 0x00800000c0ac783b */ /* 0x000fec0000000200 */
[----:B------:R-:W-:Y:S01]  /*d9a0*/  LDSM.16.M88.4 R176, [R192+0x8400] ;  /* 0x00840000c0b0783b */ /* 0x000fe20000000200 */
[C---:B------:R-:W-:Y:S05]  /*d9b0*/  HMMA.16816.F32.BF16 R40, R120.reuse, R142, RZ ;  /* 0x0000008e7828723c */ /* 0x040fea00000418ff */
[----:B------:R-:W2:Y:S03]  /*d9c0*/  LDSM.16.M88.4 R140, [R0+0x4400] ;  /* 0x00440000008c783b */ /* 0x000ea60000000200 */
[C---:B---3--:R-:W-:Y:S03]  /*d9d0*/  HMMA.16816.F32.BF16 R44, R120.reuse, R124, RZ ;  /* 0x0000007c782c723c */ /* 0x048fe600000418ff */
[----:B------:R-:W-:Y:S05]  /*d9e0*/  LDSM.16.M88.4 R180, [R192+0x8800] ;  /* 0x00880000c0b4783b */ /* 0x000fea0000000200 */
[C---:B------:R-:W-:Y:S01]  /*d9f0*/  HMMA.16816.F32.BF16 R48, R120.reuse, R126, RZ ;  /* 0x0000007e7830723c */ /* 0x040fe200000418ff */
[----:B------:R-:W3:Y:S06]  /*da00*/  LDSM.16.M88.4 R124, [R0+0x4800] ;  /* 0x00480000007c783b */ /* 0x000eec0000000200 */
[----:B------:R-:W-:Y:S01]  /*da10*/  LDSM.16.M88.4 R188, [R0+0x7000] ;  /* 0x0070000000bc783b */ /* 0x000fe20000000200 */
[C---:B----4-:R-:W-:Y:S08]  /*da20*/  HMMA.16816.F32.BF16 R52, R120.reuse, R128, RZ ;  /* 0x000000807834723c */ /* 0x050ff000000418ff */
[C---:B------:R-:W-:Y:S01]  /*da30*/  HMMA.16816.F32.BF16 R56, R120.reuse, R130, RZ ;  /* 0x000000827838723c */ /* 0x040fe200000418ff */
[----:B------:R-:W-:Y:S07]  /*da40*/  LDSM.16.M88.4 R128, [R193+0x1000] ;  /* 0x00100000c180783b */ /* 0x000fee0000000200 */
[C---:B------:R-:W-:Y:S08]  /*da50*/  HMMA.16816.F32.BF16 R60, R120.reuse, R132, RZ ;  /* 0x00000084783c723c */ /* 0x040ff000000418ff */
[----:B------:R-:W-:Y:S01]  /*da60*/  HMMA.16816.F32.BF16 R64, R120, R134, RZ ;  /* 0x000000867840723c */ /* 0x000fe200000418ff */
[----:B------:R-:W4:Y:S06]  /*da70*/  LDSM.16.M88.4 R120, [R0+0x4c00] ;  /* 0x004c00000078783b */ /* 0x000f2c0000000200 */
[----:B------:R-:W4:Y:S01]  /*da80*/  LDSM.16.M88.4 R132, [R192+0x5000] ;  /* 0x00500000c084783b */ /* 0x000f220000000200 */
        /* <DEDUP_REMOVED lines=15> */
[C---:B--2---:R-:W-:Y:S08]  /*db80*/  HMMA.16816.F32.BF16 R44, R136.reuse, R140, R44 ;  /* 0x0000008c882c723c */ /* 0x044ff0000004182c */
[C---:B------:R-:W-:Y:S01]  /*db90*/  HMMA.16816.F32.BF16 R48, R136.reuse, R142, R48 ;  /* 0x0000008e8830723c */ /* 0x040fe20000041830 */
[----:B------:R-:W2:Y:S07]  /*dba0*/  LDSM.16.M88.4 R140, [R192+0x5800] ;  /* 0x00580000c08c783b */ /* 0x000eae0000000200 */
[C---:B---3--:R-:W-:Y:S08]  /*dbb0*/  HMMA.16816.F32.BF16 R52, R136.reuse, R124, R52 ;  /* 0x0000007c8834723c */ /* 0x048ff00000041834 */
[C---:B------:R-:W-:Y:S01]  /*dbc0*/  HMMA.16816.F32.BF16 R56, R136.reuse, R126, R56 ;  /* 0x0000007e8838723c */ /* 0x040fe20000041838 */
[----:B------:R-:W3:Y:S07]  /*dbd0*/  LDSM.16.M88.4 R124, [R192+0x5c00] ;  /* 0x005c0000c07c783b */ /* 0x000eee0000000200 */
[C---:B----4-:R-:W-:Y:S08]  /*dbe0*/  HMMA.16816.F32.BF16 R60, R136.reuse, R120, R60 ;  /* 0x00000078883c723c */ /* 0x050ff0000004183c */
[----:B------:R-:W-:Y:S01]  /*dbf0*/  HMMA.16816.F32.BF16 R64, R136, R122, R64 ;  /* 0x0000007a8840723c */ /* 0x000fe20000041840 */
[----:B------:R-:W-:Y:S06]  /*dc00*/  LDSM.16.M88.4 R120, [R184+0x1000] ;  /* 0x00100000b878783b */ /* 0x000fec0000000200 */
[----:B------:R-:W4:Y:S01]  /*dc10*/  LDSM.16.M88.4 R136, [R0+0x5000] ;  /* 0x005000000088783b */ /* 0x000f220000000200 */
[C---:B------:R-:W-:Y:S05]  /*dc20*/  HMMA.16816.F32.BF16 R4, R128.reuse, R132, R4 ;  /* 0x000000848004723c */ /* 0x040fea0000041804 */
[----:B------:R-:W-:Y:S03]  /*dc30*/  LDSM.16.M88.4 R184, [R184+0x2000] ;  /* 0x00200000b8b8783b */ /* 0x000fe60000000200 */
[C---:B------:R-:W-:Y:S03]  /*dc40*/  HMMA.16816.F32.BF16 R8, R128.reuse, R134, R8 ;  /* 0x000000868008723c */ /* 0x040fe60000041808 */
[----:B------:R-:W4:Y:S05]  /*dc50*/  LDSM.16.M88.4 R132, [R0+0x5400] ;  /* 0x005400000084783b */ /* 0x000f2a0000000200 */
        /* <DEDUP_REMOVED lines=20> */
[----:B------:R-:W2:Y:S06]  /*dda0*/  LDSM.16.M88.4 R128, [R0+0x5c00] ;  /* 0x005c00000080783b */ /* 0x000eac0000000200 */
[----:B------:R-:W3:Y:S01]  /*ddb0*/  LDSM.16.M88.4 R160, [R192+0x7000] ;  /* 0x00700000c0a0783b */ /* 0x000ee20000000200 */
[C---:B----4-:R-:W-:Y:S08]  /*ddc0*/  HMMA.16816.F32.BF16 R4, R120.reuse, R136, R4 ;  /* 0x000000887804723c */ /* 0x050ff00000041804 */
[C---:B------:R-:W-:Y:S01]  /*ddd0*/  HMMA.16816.F32.BF16 R8, R120.reuse, R138, R8 ;  /* 0x0000008a7808723c */ /* 0x040fe20000041808 */
[----:B------:R-:W4:Y:S07]  /*dde0*/  LDSM.16.M88.4 R136, [R192+0x7400] ;  /* 0x00740000c088783b */ /* 0x000f2e0000000200 */
[C---:B------:R-:W-:Y:S08]  /*ddf0*/  HMMA.16816.F32.BF16 R12, R120.reuse, R132, R12 ;  /* 0x00000084780c723c */ /* 0x040ff0000004180c */
[C---:B------:R-:W-:Y:S01]  /*de00*/  HMMA.16816.F32.BF16 R16, R120.reuse, R134, R16 ;  /* 0x000000867810723c */ /* 0x040fe20000041810 */
[----:B------:R-:W5:Y:S07]  /*de10*/  LDSM.16.M88.4 R132, [R192+0x8c00] ;  /* 0x008c0000c084783b */ /* 0x000f6e0000000200 */
[C---:B-1----:R-:W-:Y:S08]  /*de20*/  HMMA.16816.F32.BF16 R20, R120.reuse, R124, R20 ;  /* 0x0000007c7814723c */ /* 0x042ff00000041814 */
[C---:B------:R-:W-:Y:S01]  /*de30*/  HMMA.16816.F32.BF16 R24, R120.reuse, R126, R24 ;  /* 0x0000007e7818723c */ /* 0x040fe20000041818 */
[----:B------:R-:W-:Y:S07]  /*de40*/  LDSM.16.M88.4 R124, [R0+0x7800] ;  /* 0x00780000007c783b */ /* 0x000fee0000000200 */
[C---:B--2---:R-:W-:Y:S08]  /*de50*/  HMMA.16816.F32.BF16 R28, R120.reuse, R128, R28 ;  /* 0x00000080781c723c */ /* 0x044ff0000004181c */
        /* <DEDUP_REMOVED lines=8> */
[----:B------:R-:W-:Y:S01]  /*dee0*/  HMMA.16816.F32.BF16 R64, R120, R154, R64 ;  /* 0x0000009a7840723c */ /* 0x000fe20000041840 */
[----:B------:R-:W1:Y:S07]  /*def0*/  LDSM.16.M88.4 R120, [R0+0x7400] ;  /* 0x007400000078783b */ /* 0x000e6e0000000200 */
[C---:B---3--:R-:W-:Y:S08]  /*df00*/  HMMA.16816.F32.BF16 R4, R156.reuse, R160, R4 ;  /* 0x000000a09c04723c */ /* 0x048ff00000041804 */
[C---:B------:R-:W-:Y:S08]  /*df10*/  HMMA.16816.F32.BF16 R8, R156.reuse, R162, R8 ;  /* 0x000000a29c08723c */ /* 0x040ff00000041808 */
[C---:B----4-:R-:W-:Y:S08]  /*df20*/  HMMA.16816.F32.BF16 R12, R156.reuse, R136, R12 ;  /* 0x000000889c0c723c */ /* 0x050ff0000004180c */
        /* <DEDUP_REMOVED lines=11> */
[C---:B-----5:R-:W-:Y:S08]  /*dfe0*/  HMMA.16816.F32.BF16 R60, R156.reuse, R132, R60 ;  /* 0x000000849c3c723c */ /* 0x060ff0000004183c */
[----:B------:R-:W-:Y:S08]  /*dff0*/  HMMA.16816.F32.BF16 R64, R156, R134, R64 ;  /* 0x000000869c40723c */ /* 0x000ff00000041840 */
[C---:B------:R-:W-:Y:S08]  /*e000*/  HMMA.16816.F32.BF16 R4, R184.reuse, R188, R4 ;  /* 0x000000bcb804723c */ /* 0x040ff00000041804 */
[C---:B------:R-:W-:Y:S08]  /*e010*/  HMMA.16816.F32.BF16 R8, R184.reuse, R190, R8 ;  /* 0x000000beb808723c */ /* 0x040ff00000041808 */
[C---:B-1----:R-:W-:Y:S03]  /*e020*/  HMMA.16816.F32.BF16 R12, R184.reuse, R120, R12 ;  /* 0x00000078b80c723c */ /* 0x042fe6000004180c */
[-C--:B------:R-:W-:Y:S01]  /*e030*/  FMUL.FTZ R165, R5, R232.reuse ;  /* 0x000000e805a57220 */ /* 0x080fe20000410000 */
[-C--:B------:R-:W-:Y:S01]  /*e040*/  FMUL.FTZ R166, R6, R232.reuse ;  /* 0x000000e806a67220 */ /* 0x080fe20000410000 */
[-C--:B------:R-:W-:Y:S01]  /*e050*/  FMUL.FTZ R164, R4, R232.reuse ;  /* 0x000000e804a47220 */ /* 0x080fe20000410000 */
[-C--:B------:R-:W-:Y:S02]  /*e060*/  FMUL.FTZ R167, R7, R232.reuse ;  /* 0x000000e807a77220 */ /* 0x080fe40000410000 */
[C---:B------:R-:W-:Y:S01]  /*e070*/  HMMA.16816.F32.BF16 R16, R184.reuse, R122, R16 ;  /* 0x0000007ab810723c */ /* 0x040fe20000041810 */
[----:B------:R-:W1:Y:S01]  /*e080*/  MUFU.TANH R165, R165 ;  /* 0x000000a500a57308 */ /* 0x000e620000002400 */
[----:B------:R-:W2:Y:S01]  /*e090*/  LDSM.16.M88.4 R120, [R0+0x7c00] ;  /* 0x007c00000078783b */ /* 0x000ea20000000200 */
[-C--:B------:R-:W-:Y:S01]  /*e0a0*/  FMUL.FTZ R168, R8, R232.reuse ;  /* 0x000000e808a87220 */ /* 0x080fe20000410000 */
[-C--:B------:R-:W-:Y:S01]  /*e0b0*/  FMUL.FTZ R169, R9, R232.reuse ;  /* 0x000000e809a97220 */ /* 0x080fe20000410000 */
[-C--:B------:R-:W-:Y:S01]  /*e0c0*/  FMUL.FTZ R170, R10, R232.reuse ;  /* 0x000000e80aaa7220 */ /* 0x080fe20000410000 */
[-C--:B------:R-:W-:Y:S02]  /*e0d0*/  FMUL.FTZ R171, R11, R232.reuse ;  /* 0x000000e80bab7220 */ /* 0x080fe40000410000 */
[C---:B------:R-:W-:Y:S03]  /*e0e0*/  HMMA.16816.F32.BF16 R20, R184.reuse, R124, R20 ;  /* 0x0000007cb814723c */ /* 0x040fe60000041814 */
[----:B------:R-:W3:Y:S01]  /*e0f0*/  MUFU.TANH R164, R164 ;  /* 0x000000a400a47308 */ /* 0x000ee20000002400 */
[-C--:B------:R-:W-:Y:S01]  /*e100*/  FMUL.FTZ R172, R12, R232.reuse ;  /* 0x000000e80cac7220 */ /* 0x080fe20000410000 */
[-C--:B------:R-:W-:Y:S01]  /*e110*/  FMUL.FTZ R173, R13, R232.reuse ;  /* 0x000000e80dad7220 */ /* 0x080fe20000410000 */
[-C--:B------:R-:W-:Y:S01]  /*e120*/  FMUL.FTZ R174, R14, R232.reuse ;  /* 0x000000e80eae7220 */ /* 0x080fe20000410000 */
[-C--:B------:R-:W-:Y:S01]  /*e130*/  FMUL.FTZ R175, R15, R232.reuse ;  /* 0x000000e80faf7220 */ /* 0x080fe20000410000 */
[C---:B------:R-:W-:Y:S05]  /*e140*/  HMMA.16816.F32.BF16 R24, R184.reuse, R126, R24 ;  /* 0x0000007eb818723c */ /* 0x040fea0000041818 */
[----:B------:R-:W4:Y:S01]  /*e150*/  MUFU.TANH R166, R166 ;  /* 0x000000a600a67308 */ /* 0x000f220000002400 */
[----:B------:R-:W5:Y:S01]  /*e160*/  LDSM.16.M88.4 R124, [R0+0x8000] ;  /* 0x00800000007c783b */ /* 0x000f620000000200 */
        /* <DEDUP_REMOVED lines=15> */
[C---:B--2---:R-:W-:Y:S09]  /*e260*/  HMMA.16816.F32.BF16 R28, R184.reuse, R120, R28 ;  /* 0x00000078b81c723c */ /* 0x044ff2000004181c */
[----:B------:R-:W2:Y:S01]  /*e270*/  MUFU.TANH R170, R170 ;  /* 0x000000aa00aa7308 */ /* 0x000ea20000002400 */
[C---:B------:R-:W-:Y:S01]  /*e280*/  HMMA.16816.F32.BF16 R32, R184.reuse, R122, R32 ;  /* 0x0000007ab820723c */ /* 0x040fe20000041820 */
[----:B------:R-:W3:Y:S08]  /*e290*/  LDSM.16.M88.4 R120, [R0+0x8400] ;  /* 0x008400000078783b */ /* 0x000ef00000000200 */
[----:B------:R-:W1:Y:S01]  /*e2a0*/  MUFU.TANH R171, R171 ;  /* 0x000000ab00ab7308 */ /* 0x000e620000002400 */
[C---:B-----5:R-:W-:Y:S03]  /*e2b0*/  HMMA.16816.F32.BF16 R36, R184.reuse, R124, R36 ;  /* 0x0000007cb824723c */ /* 0x060fe60000041824 */
[-C--:B------:R-:W-:Y:S01]  /*e2c0*/  FMUL.FTZ R233, R28, R232.reuse ;  /* 0x000000e81ce97220 */ /* 0x080fe20000410000 */
[-C--:B------:R-:W-:Y:S01]  /*e2d0*/  FMUL.FTZ R234, R29, R232.reuse ;  /* 0x000000e81dea7220 */ /* 0x080fe20000410000 */
[-C--:B------:R-:W-:Y:S01]  /*e2e0*/  FMUL.FTZ R235, R30, R232.reuse ;  /* 0x000000e81eeb7220 */ /* 0x080fe20000410000 */
[-C--:B------:R-:W-:Y:S03]  /*e2f0*/  FMUL.FTZ R236, R31, R232.reuse ;  /* 0x000000e81fec7220 */ /* 0x080fe60000410000 */
[----:B------:R-:W1:Y:S01]  /*e300*/  MUFU.TANH R172, R172 ;  /* 0x000000ac00ac7308 */ /* 0x000e620000002400 */
[C---:B------:R-:W-:Y:S01]  /*e310*/  HMMA.16816.F32.BF16 R40, R184.reuse, R126, R40 ;  /* 0x0000007eb828723c */ /* 0x040fe20000041828 */
[----:B------:R-:W5:Y:S02]  /*e320*/  LDSM.16.M88.4 R124, [R0+0x8800] ;  /* 0x00880000007c783b */ /* 0x000f640000000200 */
        /* <DEDUP_REMOVED lines=9> */
[----:B------:R4:W1:Y:S01]  /*e3c0*/  MUFU.TANH R5, R245 ;  /* 0x000000f500057308 */ /* 0x0008620000002400 */
[-C--:B------:R-:W-:Y:S01]  /*e3d0*/  FMUL.FTZ R244, R40, R232.reuse ;  /* 0x000000e828f47220 */ /* 0x080fe20000410000 */
[-C--:B------:R-:W-:Y:S01]  /*e3e0*/  FMUL.FTZ R246, R42, R232.reuse ;  /* 0x000000e82af67220 */ /* 0x080fe20000410000 */
[-C--:B------:R-:W-:Y:S07]  /*e3f0*/  FMUL.FTZ R247, R43, R232.reuse ;  /* 0x000000e82bf77220 */ /* 0x080fee0000410000 */
[----:B------:R-:W1:Y:S01]  /*e400*/  MUFU.TANH R174, R174 ;  /* 0x000000ae00ae7308 */ /* 0x000e620000002400 */
[C---:B---3--:R-:W-:Y:S09]  /*e410*/  HMMA.16816.F32.BF16 R44, R184.reuse, R120, R44 ;  /* 0x00000078b82c723c */ /* 0x048ff2000004182c */
[----:B------:R-:W3:Y:S01]  /*e420*/  MUFU.TANH R175, R175 ;  /* 0x000000af00af7308 */ /* 0x000ee20000002400 */
[C---:B------:R-:W-:Y:S03]  /*e430*/  HMMA.16816.F32.BF16 R48, R184.reuse, R122, R48 ;  /* 0x0000007ab830723c */ /* 0x040fe60000041830 */
[-C--:B----4-:R-:W-:Y:S06]  /*e440*/  FMUL.FTZ R245, R41, R232.reuse ;  /* 0x000000e829f57220 */ /* 0x090fec0000410000 */
[----:B------:R-:W4:Y:S01]  /*e450*/  MUFU.TANH R176, R176 ;  /* 0x000000b000b07308 */ /* 0x000f220000002400 */
[C---:B-----5:R-:W-:Y:S03]  /*e460*/  HMMA.16816.F32.BF16 R52, R184.reuse, R124, R52 ;  /* 0x0000007cb834723c */ /* 0x060fe60000041834 */
[-C--:B------:R-:W-:Y:S01]  /*e470*/  FMUL.FTZ R248, R44, R232.reuse ;  /* 0x000000e82cf87220 */ /* 0x080fe20000410000 */
[-C--:B------:R-:W-:Y:S01]  /*e480*/  FMUL.FTZ R249, R45, R232.reuse ;  /* 0x000000e82df97220 */ /* 0x080fe20000410000 */
[-C--:B------:R-:W-:Y:S04]  /*e490*/  FMUL.FTZ R250, R46, R232.reuse ;  /* 0x000000e82efa7220 */ /* 0x080fe80000410000 */
[----:B------:R-:W1:Y:S01]  /*e4a0*/  MUFU.TANH R177, R177 ;  /* 0x000000b100b17308 */ /* 0x000e620000002400 */
[-C--:B------:R-:W-:Y:S01]  /*e4b0*/  FMUL.FTZ R251, R47, R232.reuse ;  /* 0x000000e82ffb7220 */ /* 0x080fe20000410000 */
[C---:B------:R-:W-:Y:S01]  /*e4c0*/  HMMA.16816.F32.BF16 R56, R184.reuse, R126, R56 ;  /* 0x0000007eb838723c */ /* 0x040fe20000041838 */
[----:B------:R-:W5:Y:S01]  /*e4d0*/  LDSM.16.M88.4 R44, [R0+0x8c00] ;  /* 0x008c0000002c783b */ /* 0x000f620000000200 */
        /* <DEDUP_REMOVED lines=9> */
[----:B------:R1:W1:Y:S01]  /*e570*/  MUFU.TANH R48, R252 ;  /* 0x000000fc00307308 */ /* 0x0002620000002400 */
        /* <DEDUP_REMOVED lines=9> */
[-C--:B------:R-:W-:Y:S01]  /*e610*/  FMUL.FTZ R45, R57, R232.reuse ;  /* 0x000000e8392d7220 */ /* 0x080fe20000410000 */
[-C--:B------:R-:W-:Y:S01]  /*e620*/  FMUL.FTZ R57, R59, R232.reuse ;  /* 0x000000e83b397220 */ /* 0x080fe20000410000 */
[----:B------:R-:W-:Y:S07]  /*e630*/  HMMA.16816.F32.BF16 R64, R184, R46, R64 ;  /* 0x0000002eb840723c */ /* 0x000fee0000041840 */
        /* <DEDUP_REMOVED lines=39> */
[----:B------:R1:W1:Y:S10]  /*e8b0*/  MUFU.TANH R44, R53 ;  /* 0x00000035002c7308 */ /* 0x0002740000002400 */
        /* <DEDUP_REMOVED lines=10> */
[----:B------:R-:W1:Y:S01]  /*e960*/  MUFU.TANH R63, R63 ;  /* 0x0000003f003f7308 */ /* 0x000e620000002400 */
[----:B--234-:R-:W-:Y:S05]  /*e970*/  @!P0 BRA `(.L_x_1850) ;  /* 0x0000000800488947 */ /* 0x01cfea0003800000 */
        /* <DEDUP_REMOVED lines=18> */
[----:B------:R-:W2:Y:S03]  /*eaa0*/  I2F.RP R8, R9 ;  /* 0x0000000900087306 */ /* 0x000ea60000209400 */
[----:B------:R-:W-:Y:S07]  /*eab0*/  IMAD.MOV R7, RZ, RZ, -R7 ;  /* 0x000000ffff077224 */ /* 0x000fee00078e0a07 */
[----:B--2---:R-:W2:Y:S02]  /*eac0*/  MUFU.RCP R4, R8 ;  /* 0x0000000800047308 */ /* 0x004ea40000001000 */
[----:B--2---:R-:W-:Y:S01]  /*ead0*/  VIADD R14, R4, 0xffffffe ;  /* 0x0ffffffe040e7836 */ /* 0x004fe20000000000 */
[----:B------:R-:W-:Y:S07]  /*eae0*/  IADD3 R4, PT, PT, R225, -0x80, RZ ;  /* 0xffffff80e1047810 */ /* 0x000fee0007ffe0ff */
[----:B------:R-:W1:Y:S01]  /*eaf0*/  F2I.FTZ.U32.TRUNC.NTZ R15, R14 ;  /* 0x0000000e000f7305 */ /* 0x000e62000021f000 */
[----:B------:R-:W-:Y:S02]  /*eb00*/  IABS R8, R4 ;  /* 0x0000000400087213 */ /* 0x000fe40000000000 */
[----:B------:R-:W-:Y:S01]  /*eb10*/  LOP3.LUT R4, R4, R13, RZ, 0x3c, !PT ;  /* 0x0000000d04047212 */ /* 0x000fe200078e3cff */
        /* <DEDUP_REMOVED lines=8> */
[----:B------:R-:W-:Y:S02]  /*eba0*/  IMAD.HI.U32 R12, R15, R8, RZ ;  /* 0x000000080f0c7227 */ /* 0x000fe400078e00ff */
[----:B------:R-:W3:Y:S02]  /*ebb0*/  LD.E.64 R14, desc[UR4][R2.64+0x38] ;  /* 0x00003804020e7980 */ /* 0x000ee4000c101b00 */
[-C--:B------:R-:W-:Y:S02]  /*ebc0*/  IMAD R6, R10, R7.reuse, R6 ;  /* 0x000000070a067224 */ /* 0x080fe400078e0206 */
[----:B------:R-:W-:Y:S03]  /*ebd0*/  IMAD R8, R12, R7, R8 ;  /* 0x000000070c087224 */ /* 0x000fe600078e0208 */
[C---:B------:R-:W-:Y:S02]  /*ebe0*/  ISETP.GT.U32.AND P0, PT, R9.reuse, R6, PT ;  /* 0x000000060900720c */ /* 0x040fe40003f04070 */
[----:B------:R-:W-:Y:S11]  /*ebf0*/  ISETP.GT.U32.AND P1, PT, R9, R8, PT ;  /* 0x000000080900720c */ /* 0x000ff60003f24070 */
[----:B------:R-:W-:Y:S02]  /*ec00*/  @!P0 IMAD.IADD R6, R6, 0x1, -R9 ;  /* 0x0000000106068824 */ /* 0x000fe400078e0a09 */
[-C--:B------:R-:W-:Y:S01]  /*ec10*/  @!P1 IADD3 R8, PT, PT, R8, -R9.reuse, RZ ;  /* 0x8000000908089210 */ /* 0x080fe20007ffe0ff */
[----:B------:R-:W-:Y:S02]  /*ec20*/  @!P0 VIADD R10, R10, 0x1 ;  /* 0x000000010a0a8836 */ /* 0x000fe40000000000 */
[-C--:B------:R-:W-:Y:S01]  /*ec30*/  ISETP.GE.U32.AND P0, PT, R6, R9.reuse, PT ;  /* 0x000000090600720c */ /* 0x080fe20003f06070 */
[----:B------:R-:W-:Y:S01]  /*ec40*/  @!P1 VIADD R12, R12, 0x1 ;  /* 0x000000010c0c9836 */ /* 0x000fe20000000000 */
[----:B------:R-:W-:Y:S02]  /*ec50*/  ISETP.GE.U32.AND P1, PT, R8, R9, PT ;  /* 0x000000090800720c */ /* 0x000fe40003f26070 */
[----:B------:R-:W-:Y:S09]  /*ec60*/  LOP3.LUT R9, RZ, R13, RZ, 0x33, !PT ;  /* 0x0000000dff097212 */ /* 0x000ff200078e33ff */
        /* <DEDUP_REMOVED lines=30> */
.L_x_1852:
[----:B------:R-:W-:Y:S05]  /*ee50*/  BSYNC.RECONVERGENT B0 ;  /* 0x0000000000007941 */ /* 0x000fea0003800200 */
.L_x_1851:
[----:B------:R-:W-:Y:S01]  /*ee60*/  @!PT LDS RZ, [RZ] ;  /* 0x00000000fffff984 */ /* 0x000fe20000000800 */
[----:B------:R-:W-:Y:S01]  /*ee70*/  @!PT LDS RZ, [RZ] ;  /* 0x00000000fffff984 */ /* 0x000fe20000000800 */
[----:B------:R-:W-:Y:S01]  /*ee80*/  @!PT LDS RZ, [RZ] ;  /* 0x00000000fffff984 */ /* 0x000fe20000000800 */
[----:B------:R2:W-:Y:S01]  /*ee90*/  @!P6 LDGSTS.E.BYPASS.LTC128B.128 [R211+0x3000], desc[UR4][R202.64] ;  /* 0x03000000cad3efae */ /* 0x0005e2000b981a04 */
[C---:B------:R-:W-:Y:S02]  /*eea0*/  LEA R8, P0, R194.reuse, R202, 0x6 ;  /* 0x000000cac2087211 */ /* 0x040fe400078030ff */
[C-C-:B------:R-:W-:Y:S01]  /*eeb0*/  SHF.L.U64.HI R4, R194.reuse, 0x6, R195.reuse ;  /* 0x00000006c2047819 */ /* 0x140fe200000102c3 */
[----:B------:R2:W-:Y:S01]  /*eec0*/  @P6 STS.128 [R211+0x3000], RZ ;  /* 0x003000ffd3006388 */ /* 0x0005e20000000c00 */
[----:B------:R-:W-:Y:S02]  /*eed0*/  LEA.HI.X R9, R194, R203, R195, 0x6, P0 ;  /* 0x000000cbc2097211 */ /* 0x000fe400000f34c3 */
[C---:B-1----:R-:W-:Y:S01]  /*eee0*/  IADD3 R6, P1, PT, R0.reuse, R8, RZ ;  /* 0x0000000800067210 */ /* 0x042fe20007f3e0ff */
        /* <DEDUP_REMOVED lines=59> */
.L_x_1850:
[----:B------:R-:W-:Y:S05]  /*f2a0*/  BSYNC.RECONVERGENT B1 ;  /* 0x0000000000017941 */ /* 0x000fea0003800200 */
.L_x_1849:
[----:B-1----:R-:W3:Y:S01]  /*f2b0*/  LD.E R53, desc[UR4][R2.64+0xdc] ;  /* 0x0000dc0402357980 */ /* 0x002ee2000c101900 */
[C---:B------:R-:W-:Y:S01]  /*f2c0*/  VIADD R0, R226.reuse, 0xffffffc0 ;  /* 0xffffffc0e2007836 */ /* 0x040fe20000000000 */
[CC--:B------:R-:W-:Y:S01]  /*f2d0*/  ISETP.GE.AND P0, PT, R226.reuse, R218.reuse, PT ;  /* 0x000000dae200720c */ /* 0x0c0fe20003f06270 */
[C---:B------:R-:W-:Y:S02]  /*f2e0*/  VIADD R24, R226.reuse, 0xffffffc1 ;  /* 0xffffffc1e2187836 */ /* 0x040fe40000000000 */
[----:B------:R-:W-:Y:S01]  /*f2f0*/  VIADD R23, R226, 0xffffffc8 ;  /* 0xffffffc8e2177836 */ /* 0x000fe20000000000 */
[----:B------:R-:W-:Y:S01]  /*f300*/  ISETP.GE.AND P1, PT, R0, R218, PT ;  /* 0x000000da0000720c */ /* 0x000fe20003f26270 */
[C---:B--2---:R-:W-:Y:S01]  /*f310*/  VIADD R11, R226.reuse, 0xffffffd1 ;  /* 0xffffffd1e20b7836 */ /* 0x044fe20000000000 */
[----:B------:R-:W-:Y:S01]  /*f320*/  FSEL R66, R5, -INF , P0 ;  /* 0xff80000005427808 */ /* 0x000fe20000000000 */
[----:B------:R-:W-:Y:S01]  /*f330*/  VIADD R19, R226, 0xffffffc9 ;  /* 0xffffffc9e2137836 */ /* 0x000fe20000000000 */
[----:B------:R-:W-:Y:S01]  /*f340*/  FSEL R29, R164, -INF , P1 ;  /* 0xff800000a41d7808 */ /* 0x000fe20000800000 */
[----:B------:R-:W-:Y:S01]  /*f350*/  VIADD R31, R226, 0xffffffd8 ;  /* 0xffffffd8e21f7836 */ /* 0x000fe20000000000 */
[-C--:B------:R-:W-:Y:S01]  /*f360*/  ISETP.GE.AND P1, PT, R24, R216.reuse, PT ;  /* 0x000000d81800720c */ /* 0x080fe20003f26270 */
[C---:B------:R-:W-:Y:S01]  /*f370*/  VIADD R17, R226.reuse, 0xffffffd0 ;  /* 0xffffffd0e2117836 */ /* 0x040fe20000000000 */
[CC--:B------:R-:W-:Y:S01]  /*f380*/  ISETP.GE.AND P0, PT, R226.reuse, R216.reuse, PT ;  /* 0x000000d8e200720c */ /* 0x0c0fe20003f06270 */
[C---:B------:R-:W-:Y:S01]  /*f390*/  VIADD R30, R226.reuse, 0xffffffd9 ;  /* 0xffffffd9e21e7836 */ /* 0x040fe20000000000 */
[----:B------:R-:W-:Y:S01]  /*f3a0*/  FSEL R25, R167, -INF , P1 ;  /* 0xff800000a7197808 */ /* 0x000fe20000800000 */
[C---:B------:R-:W-:Y:S01]  /*f3b0*/  VIADD R28, R226.reuse, 0xffffffe0 ;  /* 0xffffffe0e21c7836 */ /* 0x040fe20000000000 */
[----:B------:R-:W-:Y:S01]  /*f3c0*/  FSEL R185, R243, -INF , P0 ;  /* 0xff800000f3b97808 */ /* 0x000fe20000000000 */
[C---:B------:R-:W-:Y:S01]  /*f3d0*/  VIADD R21, R226.reuse, 0xffffffe9 ;  /* 0xffffffe9e2157836 */ /* 0x040fe20000000000 */
[----:B------:R-:W-:Y:S01]  /*f3e0*/  ISETP.GE.AND P1, PT, R23, R216, PT ;  /* 0x000000d81700720c */ /* 0x000fe20003f26270 */
[----:B------:R-:W-:Y:S01]  /*f3f0*/  VIADD R26, R226, 0xffffffe1 ;  /* 0xffffffe1e21a7836 */ /* 0x000fe20000000000 */
[----:B------:R-:W-:Y:S01]  /*f400*/  ISETP.GE.AND P0, PT, R24, R218, PT ;  /* 0x000000da1800720c */ /* 0x000fe20003f06270 */
[----:B------:R-:W-:Y:S01]  /*f410*/  VIADD R20, R226, 0xfffffff0 ;  /* 0xfffffff0e2147836 */ /* 0x000fe20000000000 */
[----:B------:R-:W-:Y:S01]  /*f420*/  ISETP.GE.AND P4, PT, R0, R216, PT ;  /* 0x000000d80000720c */ /* 0x000fe20003f86270 */
[C---:B------:R-:W-:Y:S01]  /*f430*/  VIADD R22, R226.reuse, 0xffffffe8 ;  /* 0xffffffe8e2167836 */ /* 0x040fe20000000000 */
[----:B------:R-:W-:Y:S01]  /*f440*/  FSEL R27, R165, -INF , P0 ;  /* 0xff800000a51b7808 */ /* 0x000fe20000000000 */
[----:B------:R-:W-:Y:S01]  /*f450*/  VIADD R18, R226, 0xfffffff1 ;  /* 0xfffffff1e2127836 */ /* 0x000fe20000000000 */
[----:B------:R-:W-:Y:S01]  /*f460*/  FSEL R170, R170, -INF , P1 ;  /* 0xff800000aaaa7808 */ /* 0x000fe20000800000 */
[C---:B------:R-:W-:Y:S01]  /*f470*/  VIADD R16, R226.reuse, 0xfffffff8 ;  /* 0xfffffff8e2107836 */ /* 0x040fe20000000000 */
[-C--:B------:R-:W-:Y:S01]  /*f480*/  ISETP.GE.AND P0, PT, R23, R218.reuse, PT ;  /* 0x000000da1700720c */ /* 0x080fe20003f06270 */
[C---:B------:R-:W-:Y:S01]  /*f490*/  VIADD R14, R226.reuse, 0x1 ;  /* 0x00000001e20e7836 */ /* 0x040fe20000000000 */
[-C--:B------:R-:W-:Y:S01]  /*f4a0*/  ISETP.GE.AND P1, PT, R11, R218.reuse, PT ;  /* 0x000000da0b00720c */ /* 0x080fe20003f26270 */
[----:B------:R-:W-:Y:S01]  /*f4b0*/  VIADD R15, R226, 0xfffffff9 ;  /* 0xfffffff9e20f7836 */ /* 0x000fe20000000000 */
[----:B------:R-:W-:Y:S01]  /*f4c0*/  FSEL R166, R166, -INF , P4 ;  /* 0xff800000a6a67808 */ /* 0x000fe20002000000 */
[C---:B------:R-:W-:Y:S01]  /*f4d0*/  VIADD R13, R226.reuse, 0x8 ;  /* 0x00000008e20d7836 */ /* 0x040fe20000000000 */
[-C--:B------:R-:W-:Y:S01]  /*f4e0*/  ISETP.GE.AND P4, PT, R19, R218.reuse, PT ;  /* 0x000000da1300720c */ /* 0x080fe20003f86270 */
[----:B------:R-:W-:Y:S01]  /*f4f0*/  VIADD R9, R226, 0x11 ;  /* 0x00000011e2097836 */ /* 0x000fe20000000000 */
[----:B------:R-:W-:Y:S01]  /*f500*/  FSEL R168, R168, -INF , P0 ;  /* 0xff800000a8a87808 */ /* 0x000fe20000000000 */
[C---:B------:R-:W-:Y:S01]  /*f510*/  VIADD R12, R226.reuse, 0x9 ;  /* 0x00000009e20c7836 */ /* 0x040fe20000000000 */
[----:B------:R-:W-:Y:S01]  /*f520*/  FSEL R43, R173, -INF , P1 ;  /* 0xff800000ad2b7808 */ /* 0x000fe20000800000 */
[C---:B------:R-:W-:Y:S01]  /*f530*/  VIADD R8, R226.reuse, 0x18 ;  /* 0x00000018e2087836 */ /* 0x040fe20000000000 */
[----:B------:R-:W-:Y:S01]  /*f540*/  ISETP.GE.AND P1, PT, R31, R218, PT ;  /* 0x000000da1f00720c */ /* 0x000fe20003f26270 */
[C---:B------:R-:W-:Y:S01]  /*f550*/  VIADD R10, R226.reuse, 0x10 ;  /* 0x00000010e20a7836 */ /* 0x040fe20000000000 */
[----:B------:R-:W-:Y:S01]  /*f560*/  ISETP.GE.AND P0, PT, R19, R216, PT ;  /* 0x000000d81300720c */ /* 0x000fe20003f06270 */
[C---:B------:R-:W-:Y:S01]  /*f570*/  VIADD R7, R226.reuse, 0x19 ;  /* 0x00000019e2077836 */ /* 0x040fe20000000000 */
[----:B------:R-:W-:Y:S01]  /*f580*/  FSEL R65, R169, -INF , P4 ;  /* 0xff800000a9417808 */ /* 0x000fe20002000000 */
[----:B------:R-:W-:Y:S01]  /*f590*/  VIADD R6, R226, 0x20 ;  /* 0x00000020e2067836 */ /* 0x000fe20000000000 */
[----:B------:R-:W-:Y:S01]  /*f5a0*/  FSEL R176, R176, -INF , P1 ;  /* 0xff800000b0b07808 */ /* 0x000fe20000800000 */
[C---:B------:R-:W-:Y:S01]  /*f5b0*/  VIADD R5, R226.reuse, 0x21 ;  /* 0x00000021e2057836 */ /* 0x040fe20000000000 */
[----:B------:R-:W-:Y:S01]  /*f5c0*/  ISETP.GE.AND P4, PT, R17, R218, PT ;  /* 0x000000da1100720c */ /* 0x000fe20003f86270 */
[C---:B------:R-:W-:Y:S01]  /*f5d0*/  VIADD R4, R226.reuse, 0x28 ;  /* 0x00000028e2047836 */ /* 0x040fe20000000000 */
[----:B------:R-:W-:Y:S01]  /*f5e0*/  FSEL R171, R171, -INF , P0 ;  /* 0xff800000abab7808 */ /* 0x000fe20000000000 */
[----:B------:R-:W-:Y:S01]  /*f5f0*/  VIADD R38, R226, 0x30 ;  /* 0x00000030e2267836 */ /* 0x000fe20000000000 */
[-C--:B------:R-:W-:Y:S01]  /*f600*/  ISETP.GE.AND P1, PT, R30, R216.reuse, PT ;  /* 0x000000d81e00720c */ /* 0x080fe20003f26270 */
[C---:B------:R-:W-:Y:S01]  /*f610*/  VIADD R34, R226.reuse, 0x31 ;  /* 0x00000031e2227836 */ /* 0x040fe20000000000 */
[-C--:B------:R-:W-:Y:S01]  /*f620*/  ISETP.GE.AND P0, PT, R17, R216.reuse, PT ;  /* 0x000000d81100720c */ /* 0x080fe20003f06270 */
[----:B------:R-:W-:Y:S01]  /*f630*/  VIADD R33, R226, 0x39 ;  /* 0x00000039e2217836 */ /* 0x000fe20000000000 */
[----:B------:R-:W-:Y:S01]  /*f640*/  FSEL R40, R172, -INF , P4 ;  /* 0xff800000ac287808 */ /* 0x000fe20002000000 */
[----:B------:R-:W-:Y:S01]  /*f650*/  VIADD R32, R226, 0x38 ;  /* 0x00000038e2207836 */ /* 0x000fe20000000000 */
[----:B------:R-:W-:Y:S01]  /*f660*/  FSEL R37, R179, -INF , P1 ;  /* 0xff800000b3257808 */ /* 0x000fe20000800000 */
[----:B------:R-:W-:Y:S01]  /*f670*/  VIADD R225, R225, 0xffffff80 ;  /* 0xffffff80e1e17836 */ /* 0x000fe20000000000 */
[----:B------:R-:W-:Y:S02]  /*f680*/  ISETP.GE.AND P4, PT, R11, R216, PT ;  /* 0x000000d80b00720c */ /* 0x000fe40003f86270 */
        /* <DEDUP_REMOVED lines=16> */
[C---:B------:R-:W-:Y:S02]  /*f790*/  ISETP.GE.AND P4, PT, R22.reuse, R218, PT ;  /* 0x000000da1600720c */ /* 0x040fe40003f86270 */
[----:B------:R-:W-:Y:S02]  /*f7a0*/  FSEL R36, R183, -INF , P0 ;  /* 0xff800000b7247808 */ /* 0x000fe40000000000 */
[----:B------:R-:W-:Y:S02]  /*f7b0*/  FSEL R39, R233, -INF , P1 ;  /* 0xff800000e9277808 */ /* 0x000fe40000800000 */
[-C--:B------:R-:W-:Y:S02]  /*f7c0*/  ISETP.GE.AND P0, PT, R22, R216.reuse, PT ;  /* 0x000000d81600720c */ /* 0x080fe40003f06270 */
[-C--:B------:R-:W-:Y:S02]  /*f7d0*/  ISETP.GE.AND P1, PT, R18, R216.reuse, PT ;  /* 0x000000d81200720c */ /* 0x080fe40003f26270 */
[----:B------:R-:W-:Y:S02]  /*f7e0*/  FSEL R188, R188, -INF , P4 ;  /* 0xff800000bcbc7808 */ /* 0x000fe40002000000 */
[----:B------:R-:W-:Y:S02]  /*f7f0*/  ISETP.GE.AND P4, PT, R21, R216, PT ;  /* 0x000000d81500720c */ /* 0x000fe40003f86270 */
[----:B------:R-:W-:Y:S02]  /*f800*/  FSEL R190, R190, -INF , P0 ;  /* 0xff800000bebe7808 */ /* 0x000fe40000000000 */
[----:B------:R-:W-:Y:S02]  /*f810*/  FSEL R175, R236, -INF , P1 ;  /* 0xff800000ecaf7808 */ /* 0x000fe40000800000 */
[----:B------:R-:W-:Y:S02]  /*f820*/  ISETP.GE.AND P0, PT, R18, R218, PT ;  /* 0x000000da1200720c */ /* 0x000fe40003f06270 */
        /* <DEDUP_REMOVED lines=8> */
[----:B------:R-:W-:Y:S02]  /*f8b0*/  FSEL R233, R237, -INF , P0 ;  /* 0xff800000ede97808 */ /* 0x000fe40000000000 */
[----:B------:R-:W-:Y:S02]  /*f8c0*/  FSEL R179, R242, -INF , P1 ;  /* 0xff800000f2b37808 */ /* 0x000fe40000800000 */
[C---:B------:R-:W-:Y:S02]  /*f8d0*/  ISETP.GE.AND P4, PT, R15.reuse, R218, PT ;  /* 0x000000da0f00720c */ /* 0x040fe40003f86270 */
[-C--:B------:R-:W-:Y:S02]  /*f8e0*/  ISETP.GE.AND P0, PT, R15, R216.reuse, PT ;  /* 0x000000d80f00720c */ /* 0x080fe40003f06270 */
[C---:B------:R-:W-:Y:S02]  /*f8f0*/  ISETP.GE.AND P1, PT, R13.reuse, R216, PT ;  /* 0x000000d80d00720c */ /* 0x040fe40003f26270 */
[----:B------:R-:W-:Y:S02]  /*f900*/  FSEL R238, R238, -INF , P4 ;  /* 0xff800000eeee7808 */ /* 0x000fe40002000000 */
[----:B------:R-:W-:Y:S02]  /*f910*/  FSEL R183, R240, -INF , P0 ;  /* 0xff800000f0b77808 */ /* 0x000fe40000000000 */
[----:B------:R-:W-:Y:S02]  /*f920*/  FSEL R169, R246, -INF , P1 ;  /* 0xff800000f6a97808 */ /* 0x000fe40000800000 */
[-C--:B------:R-:W-:Y:S02]  /*f930*/  ISETP.GE.AND P4, PT, R14, R218.reuse, PT ;  /* 0x000000da0e00720c */ /* 0x080fe40003f86270 */
[-C--:B------:R-:W-:Y:S02]  /*f940*/  ISETP.GE.AND P0, PT, R13, R218.reuse, PT ;  /* 0x000000da0d00720c */ /* 0x080fe40003f06270 */
[-C--:B------:R-:W-:Y:S02]  /*f950*/  ISETP.GE.AND P1, PT, R9, R218.reuse, PT ;  /* 0x000000da0900720c */ /* 0x080fe40003f26270 */
[----:B------:R-:W-:Y:S02]  /*f960*/  FSEL R187, R241, -INF , P4 ;  /* 0xff800000f1bb7808 */ /* 0x000fe40002000000 */
[----:B------:R-:W-:Y:S02]  /*f970*/  FSEL R181, R244, -INF , P0 ;  /* 0xff800000f4b57808 */ /* 0x000fe40000000000 */
[----:B------:R-:W-:Y:S02]  /*f980*/  FSEL R163, R249, -INF , P1 ;  /* 0xff800000f9a37808 */ /* 0x000fe40000800000 */
[C---:B------:R-:W-:Y:S02]  /*f990*/  ISETP.GE.AND P4, PT, R12.reuse, R218, PT ;  /* 0x000000da0c00720c */ /* 0x040fe40003f86270 */
[----:B------:R-:W-:Y:S02]  /*f9a0*/  ISETP.GE.AND P0, PT, R12, R216, PT ;  /* 0x000000d80c00720c */ /* 0x000fe40003f06270 */
[-C--:B------:R-:W-:Y:S02]  /*f9b0*/  ISETP.GE.AND P1, PT, R8, R218.reuse, PT ;  /* 0x000000da0800720c */ /* 0x080fe40003f26270 */
[----:B------:R-:W-:Y:S02]  /*f9c0*/  FSEL R167, R247, -INF , P0 ;  /* 0xff800000f7a77808 */ /* 0x000fe40000000000 */
[----:B------:R-:W-:Y:S02]  /*f9d0*/  FSEL R159, R48, -INF , P1 ;  /* 0xff800000309f7808 */ /* 0x000fe40000800000 */
[----:B------:R-:W-:Y:S02]  /*f9e0*/  FSEL R173, R245, -INF , P4 ;  /* 0xff800000f5ad7808 */ /* 0x000fe40002000000 */
[C---:B------:R-:W-:Y:S02]  /*f9f0*/  ISETP.GE.AND P4, PT, R10.reuse, R218, PT ;  /* 0x000000da0a00720c */ /* 0x040fe40003f86270 */
[-C--:B------:R-:W-:Y:S02]  /*fa00*/  ISETP.GE.AND P0, PT, R10, R216.reuse, PT ;  /* 0x000000d80a00720c */ /* 0x080fe40003f06270 */
[-C--:B------:R-:W-:Y:S02]  /*fa10*/  ISETP.GE.AND P1, PT, R7, R216.reuse, PT ;  /* 0x000000d80700720c */ /* 0x080fe40003f26270 */
[C---:B------:R-:W-:Y:S02]  /*fa20*/  ISETP.GE.AND P6, PT, R0.reuse, R217, PT ;  /* 0x000000d90000720c */ /* 0x040fe40003fc6270 */
[----:B------:R-:W-:Y:S01]  /*fa30*/  ISETP.GE.AND P5, PT, R0, R213, PT ;  /* 0x000000d50000720c */ /* 0x000fe20003fa6270 */
[----:B------:R-:W-:Y:S01]  /*fa40*/  VIADD R0, R226, 0x29 ;  /* 0x00000029e2007836 */ /* 0x000fe20000000000 */
[----:B------:R-:W-:Y:S02]  /*fa50*/  FSEL R151, R51, -INF , P1 ;  /* 0xff80000033977808 */ /* 0x000fe40000800000 */
[----:B------:R-:W-:Y:S02]  /*fa60*/  FSEL R161, R250, -INF , P0 ;  /* 0xff800000faa17808 */ /* 0x000fe40000000000 */
[----:B------:R-:W-:Y:S02]  /*fa70*/  FSEL R165, R248, -INF , P4 ;  /* 0xff800000f8a57808 */ /* 0x000fe40002000000 */
[----:B------:R-:W-:Y:S02]  /*fa80*/  ISETP.GE.AND P1, PT, R6, R216, PT ;  /* 0x000000d80600720c */ /* 0x000fe40003f26270 */
[----:B------:R-:W-:Y:S02]  /*fa90*/  ISETP.GE.AND P0, PT, R7, R218, PT ;  /* 0x000000da0700720c */ /* 0x000fe40003f06270 */
[----:B------:R-:W-:Y:S02]  /*faa0*/  ISETP.GE.AND P4, PT, R9, R216, PT ;  /* 0x000000d80900720c */ /* 0x000fe40003f86270 */
[----:B------:R-:W-:Y:S02]  /*fab0*/  FSEL R155, R49, -INF , P0 ;  /* 0xff800000319b7808 */ /* 0x000fe40000000000 */
[----:B------:R-:W-:Y:S02]  /*fac0*/  FSEL R157, R251, -INF , P4 ;  /* 0xff800000fb9d7808 */ /* 0x000fe40002000000 */
[----:B------:R-:W-:Y:S02]  /*fad0*/  FSEL R145, R54, -INF , P1 ;  /* 0xff80000036917808 */ /* 0x000fe40000800000 */
[-C--:B------:R-:W-:Y:S02]  /*fae0*/  ISETP.GE.AND P0, PT, R6, R218.reuse, PT ;  /* 0x000000da0600720c */ /* 0x080fe40003f06270 */
[----:B------:R-:W-:Y:S02]  /*faf0*/  ISETP.GE.AND P1, PT, R0, R218, PT ;  /* 0x000000da0000720c */ /* 0x000fe40003f26270 */
[----:B------:R-:W-:Y:S02]  /*fb00*/  ISETP.GE.AND P4, PT, R8, R216, PT ;  /* 0x000000d80800720c */ /* 0x000fe40003f86270 */
[----:B------:R-:W-:Y:S02]  /*fb10*/  FSEL R45, R45, -INF , P1 ;  /* 0xff8000002d2d7808 */ /* 0x000fe40000800000 */
[----:B------:R-:W-:Y:S02]  /*fb20*/  FSEL R153, R50, -INF , P4 ;  /* 0xff80000032997808 */ /* 0x000fe40002000000 */
        /* <DEDUP_REMOVED lines=11> */
[----:B------:R-:W-:Y:S02]  /*fbe0*/  FSEL R189, R66, -INF , !P0 ;  /* 0xff80000042bd7808 */ /* 0x000fe40004000000 */
[----:B------:R-:W-:Y:S02]  /*fbf0*/  FSEL R57, R57, -INF , P1 ;  /* 0xff80000039397808 */ /* 0x000fe40000800000 */
[-C--:B------:R-:W-:Y:S02]  /*fc00*/  ISETP.GE.AND P0, PT, R38, R218.reuse, PT ;  /* 0x000000da2600720c */ /* 0x080fe40003f06270 */
[C---:B------:R-:W-:Y:S01]  /*fc10*/  ISETP.GE.AND P4, PT, R226.reuse, R213, PT ;  /* 0x000000d5e200720c */ /* 0x040fe20003f86270 */
[----:B------:R-:W-:Y:S01]  /*fc20*/  VIADD R226, R226, 0xffffff80 ;  /* 0xffffff80e2e27836 */ /* 0x000fe20000000000 */
[----:B------:R-:W-:Y:S02]  /*fc30*/  ISETP.GE.AND P1, PT, R34, R218, PT ;  /* 0x000000da2200720c */ /* 0x000fe40003f26270 */
[----:B------:R-:W-:Y:S02]  /*fc40*/  FSEL R185, R185, -INF , !P4 ;  /* 0xff800000b9b97808 */ /* 0x000fe40006000000 */
        /* <DEDUP_REMOVED lines=14> */
[-C--:B------:R-:W-:Y:S02]  /*fd30*/  ISETP.GE.AND P1, PT, R23, R217.reuse, PT ;  /* 0x000000d91700720c */ /* 0x080fe40003f26270 */
[C---:B------:R-:W-:Y:S02]  /*fd40*/  ISETP.GE.AND P4, PT, R24.reuse, R217, PT ;  /* 0x000000d91800720c */ /* 0x040fe40003f86270 */
[-C--:B------:R-:W-:Y:S02]  /*fd50*/  ISETP.GE.AND P0, PT, R24, R213.reuse, PT ;  /* 0x000000d51800720c */ /* 0x080fe40003f06270 */
[----:B------:R-:W-:Y:S02]  /*fd60*/  FSEL R29, R29, -INF , !P6 ;  /* 0xff8000001d1d7808 */ /* 0x000fe40007000000 */
[----:B------:R-:W-:Y:S02]  /*fd70*/  ISETP.GE.AND P6, PT, R23, R213, PT ;  /* 0x000000d51700720c */ /* 0x000fe40003fc6270 */
[----:B------:R-:W-:Y:S02]  /*fd80*/  FSEL R23, R168, -INF , !P1 ;  /* 0xff800000a8177808 */ /* 0x000fe40004800000 */
[----:B------:R-:W-:Y:S02]  /*fd90*/  FSEL R27, R27, -INF , !P4 ;  /* 0xff8000001b1b7808 */ /* 0x000fe40006000000 */
[----:B------:R-:W-:Y:S02]  /*fda0*/  FSEL R25, R25, -INF , !P0 ;  /* 0xff80000019197808 */ /* 0x000fe40004000000 */
[-C--:B------:R-:W-:Y:S02]  /*fdb0*/  ISETP.GE.AND P4, PT, R19, R217.reuse, PT ;  /* 0x000000d91300720c */ /* 0x080fe40003f86270 */
[C---:B------:R-:W-:Y:S02]  /*fdc0*/  ISETP.GE.AND P0, PT, R17.reuse, R217, PT ;  /* 0x000000d91100720c */ /* 0x040fe40003f06270 */
[-C--:B------:R-:W-:Y:S02]  /*fdd0*/  ISETP.GE.AND P1, PT, R17, R213.reuse, PT ;  /* 0x000000d51100720c */ /* 0x080fe40003f26270 */
[----:B------:R-:W-:Y:S02]  /*fde0*/  FSEL R24, R166, -INF , !P5 ;  /* 0xff800000a6187808 */ /* 0x000fe40006800000 */
[----:B------:R-:W-:Y:S02]  /*fdf0*/  FSEL R17, R170, -INF , !P6 ;  /* 0xff800000aa117808 */ /* 0x000fe40007000000 */
[-C--:B------:R-:W-:Y:S02]  /*fe00*/  ISETP.GE.AND P5, PT, R19, R213.reuse, PT ;  /* 0x000000d51300720c */ /* 0x080fe40003fa6270 */
[----:B------:R-:W-:Y:S02]  /*fe10*/  ISETP.GE.AND P6, PT, R11, R213, PT ;  /* 0x000000d50b00720c */ /* 0x000fe40003fc6270 */
[----:B------:R-:W-:Y:S02]  /*fe20*/  FSEL R19, R65, -INF , !P4 ;  /* 0xff80000041137808 */ /* 0x000fe40006000000 */
[-C--:B------:R-:W-:Y:S02]  /*fe30*/  ISETP.GE.AND P4, PT, R11, R217.reuse, PT ;  /* 0x000000d90b00720c */ /* 0x080fe40003f86270 */
[----:B------:R-:W-:Y:S02]  /*fe40*/  FSEL R11, R171, -INF , !P5 ;  /* 0xff800000ab0b7808 */ /* 0x000fe40006800000 */
[----:B------:R-:W-:Y:S02]  /*fe50*/  FSEL R40, R40, -INF , !P0 ;  /* 0xff80000028287808 */ /* 0x000fe40004000000 */
[----:B------:R-:W-:Y:S02]  /*fe60*/  FSEL R134, R134, -INF , !P6 ;  /* 0xff80000086867808 */ /* 0x000fe40007000000 */
[C---:B------:R-:W-:Y:S02]  /*fe70*/  ISETP.GE.AND P5, PT, R31.reuse, R217, PT ;  /* 0x000000d91f00720c */ /* 0x040fe40003fa6270 */
[----:B------:R-:W-:Y:S02]  /*fe80*/  ISETP.GE.AND P0, PT, R31, R213, PT ;  /* 0x000000d51f00720c */ /* 0x000fe40003f06270 */
[----:B------:R-:W-:Y:S02]  /*fe90*/  ISETP.GE.AND P6, PT, R28, R217, PT ;  /* 0x000000d91c00720c */ /* 0x000fe40003fc6270 */
[----:B------:R-:W-:Y:S02]  /*fea0*/  FSEL R41, R41, -INF , !P1 ;  /* 0xff80000029297808 */ /* 0x000fe40004800000 */
[-C--:B------:R-:W-:Y:S02]  /*feb0*/  ISETP.GE.AND P1, PT, R30, R213.reuse, PT ;  /* 0x000000d51e00720c */ /* 0x080fe40003f26270 */
[----:B------:R-:W-:Y:S02]  /*fec0*/  FSEL R50, R176, -INF , !P5 ;  /* 0xff800000b0327808 */ /* 0x000fe40006800000 */
[----:B------:R-:W-:Y:S02]  /*fed0*/  FSEL R51, R178, -INF , !P0 ;  /* 0xff800000b2337808 */ /* 0x000fe40004000000 */
[----:B------:R-:W-:Y:S02]  /*fee0*/  FSEL R132, R132, -INF , !P6 ;  /* 0xff80000084847808 */ /* 0x000fe40007000000 */
[-C--:B------:R-:W-:Y:S02]  /*fef0*/  ISETP.GE.AND P5, PT, R28, R213.reuse, PT ;  /* 0x000000d51c00720c */ /* 0x080fe40003fa6270 */
[-C--:B------:R-:W-:Y:S02]  /*ff00*/  ISETP.GE.AND P6, PT, R22, R213.reuse, PT ;  /* 0x000000d51600720c */ /* 0x080fe40003fc6270 */
[----:B------:R-:W-:Y:S02]  /*ff10*/  FSEL R43, R43, -INF , !P4 ;  /* 0xff8000002b2b7808 */ /* 0x000fe40006000000 */
[----:B------:R-:W-:Y:S02]  /*ff20*/  ISETP.GE.AND P0, PT, R26, R213, PT ;  /* 0x000000d51a00720c */ /* 0x000fe40003f06270 */
[-C--:B------:R-:W-:Y:S02]  /*ff30*/  ISETP.GE.AND P4, PT, R30, R217.reuse, PT ;  /* 0x000000d91e00720c */ /* 0x080fe40003f86270 */
[----:B------:R-:W-:Y:S02]  /*ff40*/  FSEL R49, R37, -INF , !P1 ;  /* 0xff80000025317808 */ /* 0x000fe40004800000 */
[----:B------:R-:W-:Y:S02]  /*ff50*/  ISETP.GE.AND P1, PT, R22, R217, PT ;  /* 0x000000d91600720c */ /* 0x000fe40003f26270 */
[----:B------:R-:W-:Y:S02]  /*ff60*/  FSEL R247, R36, -INF , !P0 ;  /* 0xff80000024f77808 */ /* 0x000fe40004000000 */
[----:B------:R-:W-:Y:S02]  /*ff70*/  FSEL R249, R182, -INF , !P5 ;  /* 0xff800000b6f97808 */ /* 0x000fe40006800000 */
[----:B------:R-:W-:Y:S02]  /*ff80*/  FSEL R241, R190, -INF , !P6 ;  /* 0xff800000bef17808 */ /* 0x000fe40007000000 */
[----:B------:R-:W-:Y:S02]  /*ff90*/  FSEL R48, R64, -INF , !P4 ;  /* 0xff80000040307808 */ /* 0x000fe40006000000 */
[----:B------:R-:W-:Y:S02]  /*ffa0*/  ISETP.GE.AND P5, PT, R21, R213, PT ;  /* 0x000000d51500720c */ /* 0x000fe40003fa6270 */
[----:B------:R-:W-:Y:S02]  /*ffb0*/  ISETP.GE.AND P0, PT, R20, R217, PT ;  /* 0x000000d91400720c */ /* 0x000fe40003f06270 */
[----:B------:R-:W-:Y:S02]  /*ffc0*/  ISETP.GE.AND P6, PT, R18, R213, PT ;  /* 0x000000d51200720c */ /* 0x000fe40003fc6270 */
[----:B------:R-:W-:Y:S02]  /*ffd0*/  ISETP.GE.AND P4, PT, R26, R217, PT ;  /* 0x000000d91a00720c */ /* 0x000fe40003f86270 */
[----:B------:R-:W-:Y:S02]  /*ffe0*/  FSEL R245, R188, -INF , !P1 ;  /* 0xff800000bcf57808 */ /* 0x000fe40004800000 */
[----:B------:R-:W-:Y:S02]  /*fff0*/  ISETP.GE.AND P1, PT, R20, R213, PT ;  /* 0x000000d51400720c */ /* 0x000fe40003f26270 */
[----:B------:R-:W-:Y:S02]  /*10000*/  FSEL R237, R39, -INF , !P0 ;  /* 0xff80000027ed7808 */ /* 0x000fe40004000000 */
[----:B------:R-:W-:Y:S02]  /*10010*/  FSEL R239, R35, -INF , !P5 ;  /* 0xff80000023ef7808 */ /* 0x000fe40006800000 */
[----:B------:R-:W-:Y:S02]  /*10020*/  FSEL R175, R175, -INF , !P6 ;  /* 0xff800000afaf7808 */ /* 0x000fe40007000000 */
[-C--:B------:R-:W-:Y:S02]  /*10030*/  ISETP.GE.AND P6, PT, R14, R217.reuse, PT ;  /* 0x000000d90e00720c */ /* 0x080fe40003fc6270 */
        /* <DEDUP_REMOVED lines=11> */
[----:B------:R-:W-:Y:S02]  /*100f0*/  ISETP.GE.AND P6, PT, R12, R213, PT ;  /* 0x000000d50c00720c */ /* 0x000fe40003fc6270 */
[----:B------:R-:W-:Y:S02]  /*10100*/  FSEL R243, R243, -INF , !P4 ;  /* 0xff800000f3f37808 */ /* 0x000fe40006000000 */
[-C--:B------:R-:W-:Y:S02]  /*10110*/  ISETP.GE.AND P4, PT, R18, R217.reuse, PT ;  /* 0x000000d91200720c */ /* 0x080fe40003f86270 */
[----:B------:R-:W-:Y:S02]  /*10120*/  FSEL R183, R183, -INF , !P1 ;  /* 0xff800000b7b77808 */ /* 0x000fe40004800000 */
[-C--:B------:R-:W-:Y:S02]  /*10130*/  ISETP.GE.AND P1, PT, R12, R217.reuse, PT ;  /* 0x000000d90c00720c */ /* 0x080fe40003f26270 */
[----:B------:R-:W-:Y:S02]  /*10140*/  FSEL R179, R179, -INF , !P5 ;  /* 0xff800000b3b37808 */ /* 0x000fe40006800000 */
[----:B------:R-:W-:Y:S02]  /*10150*/  FSEL R169, R169, -INF , !P0 ;  /* 0xff800000a9a97808 */ /* 0x000fe40004000000 */
[----:B------:R-:W-:Y:S02]  /*10160*/  FSEL R167, R167, -INF , !P6 ;  /* 0xff800000a7a77808 */ /* 0x000fe40007000000 */
[----:B------:R-:W-:Y:S02]  /*10170*/  FSEL R177, R177, -INF , !P4 ;  /* 0xff800000b1b17808 */ /* 0x000fe40006000000 */
[----:B------:R-:W-:Y:S02]  /*10180*/  ISETP.GE.AND P5, PT, R10, R217, PT ;  /* 0x000000d90a00720c */ /* 0x000fe40003fa6270 */
[----:B------:R-:W-:Y:S02]  /*10190*/  ISETP.GE.AND P0, PT, R9, R213, PT ;  /* 0x000000d50900720c */ /* 0x000fe40003f06270 */
[-C--:B------:R-:W-:Y:S02]  /*101a0*/  ISETP.GE.AND P6, PT, R8, R217.reuse, PT ;  /* 0x000000d90800720c */ /* 0x080fe40003fc6270 */
[-C--:B------:R-:W-:Y:S02]  /*101b0*/  ISETP.GE.AND P4, PT, R15, R217.reuse, PT ;  /* 0x000000d90f00720c */ /* 0x080fe40003f86270 */
[----:B------:R-:W-:Y:S02]  /*101c0*/  FSEL R173, R173, -INF , !P1 ;  /* 0xff800000adad7808 */ /* 0x000fe40004800000 */
[-C--:B------:R-:W-:Y:S02]  /*101d0*/  ISETP.GE.AND P1, PT, R9, R217.reuse, PT ;  /* 0x000000d90900720c */ /* 0x080fe40003f26270 */
[----:B------:R-:W-:Y:S02]  /*101e0*/  FSEL R157, R157, -INF , !P0 ;  /* 0xff8000009d9d7808 */ /* 0x000fe40004000000 */
[----:B------:R-:W-:Y:S02]  /*101f0*/  FSEL R159, R159, -INF , !P6 ;  /* 0xff8000009f9f7808 */ /* 0x000fe40007000000 */
[----:B------:R-:W-:Y:S02]  /*10200*/  FSEL R165, R165, -INF , !P5 ;  /* 0xff800000a5a57808 */ /* 0x000fe40006800000 */
[----:B------:R-:W-:Y:S02]  /*10210*/  FSEL R171, R238, -INF , !P4 ;  /* 0xff800000eeab7808 */ /* 0x000fe40006000000 */
[C---:B------:R-:W-:Y:S02]  /*10220*/  ISETP.GE.AND P0, PT, R6.reuse, R217, PT ;  /* 0x000000d90600720c */ /* 0x040fe40003f06270 */
[-C--:B------:R-:W-:Y:S02]  /*10230*/  ISETP.GE.AND P6, PT, R6, R213.reuse, PT ;  /* 0x000000d50600720c */ /* 0x080fe40003fc6270 */
[----:B------:R-:W-:Y:S02]  /*10240*/  ISETP.GE.AND P5, PT, R8, R213, PT ;  /* 0x000000d50800720c */ /* 0x000fe40003fa6270 */
[----:B------:R-:W-:Y:S02]  /*10250*/  ISETP.GE.AND P4, PT, R13, R217, PT ;  /* 0x000000d90d00720c */ /* 0x000fe40003f86270 */
[----:B------:R-:W-:Y:S01]  /*10260*/  FMNMX3.FTZ R6, R116, R29, R27, !PT ;  /* 0x0000001d74067276 */ /* 0x000fe2000781001b */
[----:B------:R-:W-:Y:S01]  /*10270*/  LDSM.16.MT88.4 R12, [R119+0x9000] ;  /* 0x00900000770c783b */ /* 0x000fe20000004200 */
[----:B------:R-:W-:Y:S02]  /*10280*/  FMNMX3.FTZ R8, R117, R24, R25, !PT ;  /* 0x0000001875087276 */ /* 0x000fe40007810019 */
[----:B------:R-:W-:Y:S02]  /*10290*/  FSEL R163, R163, -INF , !P1 ;  /* 0xff800000a3a37808 */ /* 0x000fe40004800000 */
[----:B------:R-:W-:Y:S02]  /*102a0*/  ISETP.GE.AND P1, PT, R7, R217, PT ;  /* 0x000000d90700720c */ /* 0x000fe40003f26270 */
[----:B------:R-:W-:Y:S02]  /*102b0*/  FMNMX3.FTZ R6, R6, R23, R19, !PT ;  /* 0x0000001706067276 */ /* 0x000fe40007810013 */
[----:B------:R-:W-:Y:S02]  /*102c0*/  FSEL R181, R181, -INF , !P4 ;  /* 0xff800000b5b57808 */ /* 0x000fe40006000000 */
[----:B------:R-:W-:Y:S02]  /*102d0*/  FMNMX3.FTZ R8, R8, R17, R11, !PT ;  /* 0x0000001108087276 */ /* 0x000fe4000781000b */
[-C--:B------:R-:W-:Y:S02]  /*102e0*/  ISETP.GE.AND P4, PT, R10, R213.reuse, PT ;  /* 0x000000d50a00720c */ /* 0x080fe40003f86270 */
[----:B------:R-:W-:Y:S02]  /*102f0*/  FSEL R153, R153, -INF , !P5 ;  /* 0xff80000099997808 */ /* 0x000fe40006800000 */
[----:B------:R-:W-:Y:S02]  /*10300*/  FSEL R155, R155, -INF , !P1 ;  /* 0xff8000009b9b7808 */ /* 0x000fe40004800000 */
[C---:B------:R-:W-:Y:S02]  /*10310*/  ISETP.GE.AND P5, PT, R5.reuse, R213, PT ;  /* 0x000000d50500720c */ /* 0x040fe40003fa6270 */
[----:B------:R-:W-:Y:S02]  /*10320*/  ISETP.GE.AND P1, PT, R5, R217, PT ;  /* 0x000000d90500720c */ /* 0x000fe40003f26270 */
[----:B------:R-:W-:Y:S02]  /*10330*/  FMNMX3.FTZ R5, R6, R40, R43, !PT ;  /* 0x0000002806057276 */ /* 0x000fe4000781002b */
[----:B------:R-:W-:Y:S02]  /*10340*/  FMNMX3.FTZ R8, R8, R41, R134, !PT ;  /* 0x0000002908087276 */ /* 0x000fe40007810086 */
[----:B------:R-:W-:Y:S02]  /*10350*/  FSEL R161, R161, -INF , !P4 ;  /* 0xff800000a1a17808 */ /* 0x000fe40006000000 */
[----:B------:R-:W-:Y:S02]  /*10360*/  ISETP.GE.AND P4, PT, R7, R213, PT ;  /* 0x000000d50700720c */ /* 0x000fe40003f86270 */
[----:B------:R-:W-:Y:S02]  /*10370*/  FMNMX3.FTZ R5, R5, R50, R48, !PT ;  /* 0x0000003205057276 */ /* 0x000fe40007810030 */
[----:B------:R-:W-:Y:S02]  /*10380*/  FMNMX3.FTZ R8, R8, R51, R49, !PT ;  /* 0x0000003308087276 */ /* 0x000fe40007810031 */
[----:B------:R-:W-:Y:S02]  /*10390*/  FSEL R151, R151, -INF , !P4 ;  /* 0xff80000097977808 */ /* 0x000fe40006000000 */
[----:B------:R-:W-:Y:S02]  /*103a0*/  FSEL R149, R52, -INF , !P0 ;  /* 0xff80000034957808 */ /* 0x000fe40004000000 */
[C---:B------:R-:W-:Y:S02]  /*103b0*/  ISETP.GE.AND P4, PT, R4.reuse, R217, PT ;  /* 0x000000d90400720c */ /* 0x040fe40003f86270 */
[----:B------:R-:W-:Y:S02]  /*103c0*/  ISETP.GE.AND P0, PT, R4, R213, PT ;  /* 0x000000d50400720c */ /* 0x000fe40003f06270 */
        /* <DEDUP_REMOVED lines=18> */
[----:B------:R-:W-:Y:S02]  /*104f0*/  FSEL R141, R55, -INF , !P5 ;  /* 0xff800000378d7808 */ /* 0x000fe40006800000 */
[----:B------:R-:W-:Y:S02]  /*10500*/  FMNMX3.FTZ R0, R0, R153, R151, !PT ;  /* 0x0000009900007276 */ /* 0x000fe40007810097 */
[----:B------:R-:W-:Y:S02]  /*10510*/  FMNMX3.FTZ R4, R4, R159, R155, !PT ;  /* 0x0000009f04047276 */ /* 0x000fe4000781009b */
[----:B------:R-:W-:Y:S02]  /*10520*/  FSEL R143, R44, -INF , !P4 ;  /* 0xff8000002c8f7808 */ /* 0x000fe40006000000 */
[----:B------:R-:W-:Y:S02]  /*10530*/  FSEL R139, R45, -INF , !P1 ;  /* 0xff8000002d8b7808 */ /* 0x000fe40004800000 */
[C---:B------:R-:W-:Y:S02]  /*10540*/  ISETP.GE.AND P5, PT, R38.reuse, R217, PT ;  /* 0x000000d92600720c */ /* 0x040fe40003fa6270 */
[----:B------:R-:W-:Y:S02]  /*10550*/  ISETP.GE.AND P4, PT, R38, R213, PT ;  /* 0x000000d52600720c */ /* 0x000fe40003f86270 */
[----:B------:R-:W-:Y:S02]  /*10560*/  ISETP.GE.AND P1, PT, R34, R217, PT ;  /* 0x000000d92200720c */ /* 0x000fe40003f26270 */
[----:B------:R-:W-:Y:S01]  /*10570*/  FSEL R137, R58, -INF , !P0 ;  /* 0xff8000003a897808 */ /* 0x000fe20004000000 */
[----:B------:R-:W-:Y:S01]  /*10580*/  IMAD.MOV.U32 R58, RZ, RZ, R219 ;  /* 0x000000ffff3a7224 */ /* 0x000fe200078e00db */
[----:B------:R-:W-:Y:S01]  /*10590*/  ISETP.GE.AND P0, PT, R34, R213, PT ;  /* 0x000000d52200720c */ /* 0x000fe20003f06270 */
[----:B------:R-:W-:Y:S01]  /*105a0*/  @P2 VIADD R58, R227, 0xffffffe0 ;  /* 0xffffffe0e33a2836 */ /* 0x000fe20000000000 */
[----:B------:R-:W-:Y:S02]  /*105b0*/  FSEL R135, R57, -INF , !P6 ;  /* 0xff80000039877808 */ /* 0x000fe40007000000 */
[----:B------:R-:W-:Y:S02]  /*105c0*/  FMNMX3.FTZ R4, R4, R149, R147, !PT ;  /* 0x0000009504047276 */ /* 0x000fe40007810093 */
[----:B------:R-:W-:Y:S01]  /*105d0*/  FMNMX3.FTZ R0, R0, R145, R141, !PT ;  /* 0x0000009100007276 */ /* 0x000fe2000781008d */
[----:B------:R-:W-:Y:S01]  /*105e0*/  LDSM.16.MT88.4 R36, [R58+0x2000] ;  /* 0x002000003a24783b */ /* 0x000fe20000004200 */
[----:B------:R-:W-:Y:S02]  /*105f0*/  FSEL R131, R46, -INF , !P1 ;  /* 0xff8000002e837808 */ /* 0x000fe40004800000 */
[----:B------:R-:W-:Y:S02]  /*10600*/  FSEL R129, R47, -INF , !P4 ;  /* 0xff8000002f817808 */ /* 0x000fe40006000000 */
[----:B------:R-:W-:Y:S02]  /*10610*/  FSEL R133, R56, -INF , !P5 ;  /* 0xff80000038857808 */ /* 0x000fe40006800000 */
[C---:B------:R-:W-:Y:S01]  /*10620*/  ISETP.GE.AND P6, PT, R33.reuse, R217, PT ;  /* 0x000000d92100720c */ /* 0x040fe20003fc6270 */
[----:B------:R-:W-:Y:S01]  /*10630*/  LDSM.16.MT88.4 R44, [R119+0xd000] ;  /* 0x00d00000772c783b */ /* 0x000fe20000004200 */
[----:B------:R-:W-:Y:S02]  /*10640*/  ISETP.GE.AND P5, PT, R33, R213, PT ;  /* 0x000000d52100720c */ /* 0x000fe40003fa6270 */
[C---:B------:R-:W-:Y:S02]  /*10650*/  ISETP.GE.AND P1, PT, R32.reuse, R217, PT ;  /* 0x000000d92000720c */ /* 0x040fe40003f26270 */
[----:B------:R-:W-:Y:S02]  /*10660*/  ISETP.GE.AND P4, PT, R32, R213, PT ;  /* 0x000000d52000720c */ /* 0x000fe40003f86270 */
[----:B------:R-:W-:Y:S01]  /*10670*/  FSEL R120, R59, -INF , !P0 ;  /* 0xff8000003b787808 */ /* 0x000fe20004000000 */
[----:B------:R-:W-:Y:S01]  /*10680*/  LDSM.16.MT88.4 R64, [R58+0x4000] ;  /* 0x004000003a40783b */ /* 0x000fe20000004200 */
[----:B------:R-:W-:Y:S02]  /*10690*/  FMNMX3.FTZ R4, R4, R143, R139, !PT ;  /* 0x0000008f04047276 */ /* 0x000fe4000781008b */
[----:B------:R-:W-:Y:S02]  /*106a0*/  FMNMX3.FTZ R0, R0, R137, R135, !PT ;  /* 0x0000008900007276 */ /* 0x000fe40007810087 */
[----:B------:R-:W-:Y:S02]  /*106b0*/  FSEL R122, R61, -INF , !P6 ;  /* 0xff8000003d7a7808 */ /* 0x000fe40007000000 */
[----:B------:R-:W-:Y:S02]  /*106c0*/  FSEL R121, R60, -INF , !P1 ;  /* 0xff8000003c797808 */ /* 0x000fe40004800000 */
[----:B------:R-:W-:Y:S02]  /*106d0*/  FSEL R54, R54, -INF , !P5 ;  /* 0xff80000036367808 */ /* 0x000fe40006800000 */
[----:B------:R-:W-:Y:S02]  /*106e0*/  FSEL R55, R62, -INF , !P4 ;  /* 0xff8000003e377808 */ /* 0x000fe40006000000 */
[----:B------:R-:W-:Y:S02]  /*106f0*/  FMNMX3.FTZ R5, R4, R133, R131, !PT ;  /* 0x0000008504057276 */ /* 0x000fe40007810083 */
[----:B------:R-:W-:Y:S02]  /*10700*/  FMNMX3.FTZ R0, R0, R129, R120, !PT ;  /* 0x0000008100007276 */ /* 0x000fe40007810078 */
        /* <DEDUP_REMOVED lines=17> */
[----:B------:R-:W-:Y:S01]  /*10820*/  FADD.FTZ R4, -R4, R117 ;  /* 0x0000007504047221 */ /* 0x000fe20000010100 */
[----:B------:R-:W-:Y:S01]  /*10830*/  FSEL R124, R124, RZ, P0 ;  /* 0x000000ff7c7c7208 */ /* 0x000fe20000000000 */
[----:B------:R-:W-:Y:S01]  /*10840*/  FADD.FTZ R6, -R5, R116 ;  /* 0x0000007405067221 */ /* 0x000fe20000010100 */
[----:B------:R-:W-:Y:S01]  /*10850*/  ISETP.GT.AND P0, PT, R224, R201, PT ;  /* 0x000000c9e000720c */ /* 0x000fe20003f04270 */
        /* <DEDUP_REMOVED lines=8> */
[C---:B------:R-:W-:Y:S01]  /*108e0*/  FMUL.FTZ R8, R53.reuse, R6 ;  /* 0x0000000635087220 */ /* 0x040fe20000410000 */
[----:B------:R-:W-:Y:S01]  /*108f0*/  FMUL.FTZ R5, R53, R4 ;  /* 0x0000000435057220 */ /* 0x000fe20000410000 */
[----:B------:R-:W1:Y:S01]  /*10900*/  LDSM.16.MT88.4 R20, [R58] ;  /* 0x000000003a14783b */ /* 0x000e620000004200 */
[----:B------:R-:W-:Y:S01]  /*10910*/  MUFU.EX2 R117, R17 ;  /* 0x0000001100757308 */ /* 0x000fe20000000800 */
[-C--:B------:R-:W-:Y:S01]  /*10920*/  FFMA.FTZ R156, R151, R53.reuse, -R124 ;  /* 0x00000035979c7223 */ /* 0x080fe2000001087c */
[-CC-:B------:R-:W-:Y:S01]  /*10930*/  FFMA.FTZ R136, R171, R53.reuse, -R128.reuse ;  /* 0x00000035ab887223 */ /* 0x180fe20000010880 */
[-CC-:B------:R-:W-:Y:S07]  /*10940*/  FFMA.FTZ R142, R189, R53.reuse, -R128.reuse ;  /* 0x00000035bd8e7223 */ /* 0x180fee0000010880 */
[----:B------:R-:W2:Y:S01]  /*10950*/  MUFU.EX2 R116, R11 ;  /* 0x0000000b00747308 */ /* 0x000ea20000000800 */
[-C--:B------:R-:W-:Y:S01]  /*10960*/  FFMA.FTZ R140, R177, R53.reuse, -R128 ;  /* 0x00000035b18c7223 */ /* 0x080fe20000010880 */
[-CC-:B------:R-:W-:Y:S01]  /*10970*/  FFMA.FTZ R138, R175, R53.reuse, -R124.reuse ;  /* 0x00000035af8a7223 */ /* 0x180fe2000001087c */
[----:B------:R-:W3:Y:S07]  /*10980*/  LDSM.16.MT88.4 R28, [R119+0xb000] ;  /* 0x00b00000771c783b */ /* 0x000eee0000004200 */
[----:B------:R-:W4:Y:S01]  /*10990*/  MUFU.EX2 R57, R5 ;  /* 0x0000000500397308 */ /* 0x000f220000000800 */
[-C--:B------:R-:W-:Y:S01]  /*109a0*/  FFMA.FTZ R183, R183, R53.reuse, -R124 ;  /* 0x00000035b7b77223 */ /* 0x080fe2000001087c */
[-C--:B------:R-:W-:Y:S01]  /*109b0*/  FFMA.FTZ R237, R237, R53.reuse, -R128 ;  /* 0x00000035eded7223 */ /* 0x080fe20000010880 */
[-C--:B------:R-:W-:Y:S07]  /*109c0*/  FFMA.FTZ R235, R235, R53.reuse, -R124 ;  /* 0x00000035ebeb7223 */ /* 0x080fee000001087c */
[----:B------:R-:W5:Y:S01]  /*109d0*/  MUFU.EX2 R56, R8 ;  /* 0x0000000800387308 */ /* 0x000f620000000800 */
[-C--:B------:R-:W-:Y:S01]  /*109e0*/  FFMA.FTZ R233, R233, R53.reuse, -R128 ;  /* 0x00000035e9e97223 */ /* 0x080fe20000010880 */
[-CC-:B------:R-:W-:Y:S01]  /*109f0*/  FFMA.FTZ R144, R185, R53.reuse, -R124.reuse ;  /* 0x00000035b9907223 */ /* 0x180fe2000001087c */
[-C--:B------:R-:W-:Y:S07]  /*10a00*/  FFMA.FTZ R179, R179, R53.reuse, -R124 ;  /* 0x00000035b3b37223 */ /* 0x080fee000001087c */
[----:B------:R-:W-:Y:S01]  /*10a10*/  MUFU.EX2 R127, R127 ;  /* 0x0000007f007f7308 */ /* 0x000fe20000000800 */
[----:B------:R-:W-:Y:S01]  /*10a20*/  FFMA.FTZ R146, R181, R53, -R128 ;  /* 0x00000035b5927223 */ /* 0x000fe20000010880 */
[----:B--2---:R-:W-:Y:S01]  /*10a30*/  F2FP.BF16.F32.PACK_AB R63, R116, R117 ;  /* 0x00000075743f723e */ /* 0x004fe200000010ff */
[-CC-:B------:R-:W-:Y:S07]  /*10a40*/  FFMA.FTZ R148, R169, R53.reuse, -R124.reuse ;  /* 0x00000035a9947223 */ /* 0x180fee000001087c */
[----:B------:R-:W2:Y:S01]  /*10a50*/  MUFU.EX2 R123, R123 ;  /* 0x0000007b007b7308 */ /* 0x000ea20000000800 */
[--C-:B------:R-:W-:Y:S01]  /*10a60*/  FFMA.FTZ R167, R167, R53, -R124.reuse ;  /* 0x00000035a7a77223 */ /* 0x100fe2000001087c */
[C---:B----4-:R-:W-:Y:S01]  /*10a70*/  FMUL.FTZ R6, R57.reuse, R114 ;  /* 0x0000007239067220 */ /* 0x050fe20000410000 */
[C---:B------:R-:W-:Y:S07]  /*10a80*/  FMUL.FTZ R7, R57.reuse, R115 ;  /* 0x0000007339077220 */ /* 0x040fee0000410000 */
[----:B------:R-:W-:Y:S01]  /*10a90*/  MUFU.EX2 R130, R130 ;  /* 0x0000008200827308 */ /* 0x000fe20000000800 */
[C---:B------:R-:W-:Y:S01]  /*10aa0*/  FMUL.FTZ R10, R57.reuse, R110 ;  /* 0x0000006e390a7220 */ /* 0x040fe20000410000 */
[C---:B-----5:R-:W-:Y:S01]  /*10ab0*/  FMUL.FTZ R4, R56.reuse, R112 ;  /* 0x0000007038047220 */ /* 0x060fe20000410000 */
[C---:B------:R-:W-:Y:S07]  /*10ac0*/  FMUL.FTZ R5, R56.reuse, R113 ;  /* 0x0000007138057220 */ /* 0x040fee0000410000 */
[----:B------:R-:W4:Y:S01]  /*10ad0*/  MUFU.EX2 R125, R125 ;  /* 0x0000007d007d7308 */ /* 0x000f220000000800 */
[----:B------:R-:W-:Y:S01]  /*10ae0*/  FMUL.FTZ R11, R57, R111 ;  /* 0x0000006f390b7220 */ /* 0x000fe20000410000 */
[C---:B------:R-:W-:Y:S01]  /*10af0*/  FMUL.FTZ R8, R56.reuse, R108 ;  /* 0x0000006c38087220 */ /* 0x040fe20000410000 */
[C---:B------:R-:W-:Y:S07]  /*10b00*/  FMUL.FTZ R9, R56.reuse, R109 ;  /* 0x0000006d38097220 */ /* 0x040fee0000410000 */
[----:B------:R-:W-:Y:S01]  /*10b10*/  MUFU.EX2 R126, R126 ;  /* 0x0000007e007e7308 */ /* 0x000fe20000000800 */
[----:B------:R-:W-:Y:S01]  /*10b20*/  LDSM.16.MT88.4 R108, [R119+0xac00] ;  /* 0x00ac0000776c783b */ /* 0x000fe20000004200 */
[----:B--2---:R-:W-:Y:S01]  /*10b30*/  F2FP.BF16.F32.PACK_AB R60, R123, R127 ;  /* 0x0000007f7b3c723e */ /* 0x004fe200000010ff */
[C---:B------:R-:W-:Y:S07]  /*10b40*/  FMUL.FTZ R18, R57.reuse, R102 ;  /* 0x0000006639127220 */ /* 0x040fee0000410000 */
[----:B------:R-:W2:Y:S01]  /*10b50*/  MUFU.EX2 R59, R59 ;  /* 0x0000003b003b7308 */ /* 0x000ea20000000800 */
[C---:B------:R-:W-:Y:S01]  /*10b60*/  FMUL.FTZ R19, R57.reuse, R103 ;  /* 0x0000006739137220 */ /* 0x040fe20000410000 */
[C---:B------:R-:W-:Y:S01]  /*10b70*/  FMUL.FTZ R16, R56.reuse, R100 ;  /* 0x0000006438107220 */ /* 0x040fe20000410000 */
[C---:B------:R-:W-:Y:S01]  /*10b80*/  FMUL.FTZ R17, R56.reuse, R101 ;  /* 0x0000006538117220 */ /* 0x040fe20000410000 */
[----:B------:R-:W-:Y:S01]  /*10b90*/  FMUL.FTZ R34, R57, R86 ;  /* 0x0000005639227220 */ /* 0x000fe20000410000 */
[----:B------:R-:W-:Y:S01]  /*10ba0*/  LDSM.16.MT88.4 R100, [R58+0x1c00] ;  /* 0x001c00003a64783b */ /* 0x000fe20000004200 */
[----:B----4-:R-:W-:Y:S01]  /*10bb0*/  F2FP.BF16.F32.PACK_AB R61, R125, R130 ;  /* 0x000000827d3d723e */ /* 0x010fe200000010ff */
[C---:B------:R-:W-:Y:S01]  /*10bc0*/  FMUL.FTZ R35, R57.reuse, R87 ;  /* 0x0000005739237220 */ /* 0x040fe20000410000 */
[C---:B------:R-:W-:Y:S01]  /*10bd0*/  FMUL.FTZ R32, R56.reuse, R84 ;  /* 0x0000005438207220 */ /* 0x040fe20000410000 */
[C---:B------:R-:W-:Y:S01]  /*10be0*/  FMUL.FTZ R33, R56.reuse, R85 ;  /* 0x0000005538217220 */ /* 0x040fe20000410000 */
[C---:B------:R-:W-:Y:S01]  /*10bf0*/  FMUL.FTZ R42, R57.reuse, R78 ;  /* 0x0000004e392a7220 */ /* 0x040fe20000410000 */
[----:B------:R-:W-:Y:S01]  /*10c00*/  FMUL.FTZ R26, R57, R94 ;  /* 0x0000005e391a7220 */ /* 0x000fe20000410000 */
[--C-:B------:R-:W-:Y:S01]  /*10c10*/  FFMA.FTZ R94, R153, R53, -R124.reuse ;  /* 0x00000035995e7223 */ /* 0x100fe2000001087c */
[----:B------:R-:W-:Y:S01]  /*10c20*/  LDSM.16.MT88.4 R84, [R119+0xb400] ;  /* 0x00b400007754783b */ /* 0x000fe20000004200 */
[----:B--2---:R-:W-:Y:S01]  /*10c30*/  F2FP.BF16.F32.PACK_AB R62, R59, R126 ;  /* 0x0000007e3b3e723e */ /* 0x004fe200000010ff */
[----:B------:R-:W-:Y:S01]  /*10c40*/  MUFU.EX2 R136, R136 ;  /* 0x0000008800887308 */ /* 0x000fe20000000800 */
[----:B------:R-:W-:Y:S01]  /*10c50*/  FMUL.FTZ R27, R57, R95 ;  /* 0x0000005f391b7220 */ /* 0x000fe20000410000 */
[--C-:B------:R-:W-:Y:S01]  /*10c60*/  FFMA.FTZ R95, R51, R53, -R124.reuse ;  /* 0x00000035335f7223 */ /* 0x100fe2000001087c */
[C---:B------:R-:W-:Y:S07]  /*10c70*/  FMUL.FTZ R51, R57.reuse, R71 ;  /* 0x0000004739337220 */ /* 0x040fee0000410000 */
[----:B------:R-:W-:Y:S01]  /*10c80*/  MUFU.EX2 R151, R94 ;  /* 0x0000005e00977308 */ /* 0x000fe20000000800 */
[C---:B------:R-:W-:Y:S01]  /*10c90*/  FMUL.FTZ R24, R56.reuse, R92 ;  /* 0x0000005c38187220 */ /* 0x040fe20000410000 */
[C---:B------:R-:W-:Y:S08]  /*10ca0*/  HMMA.16816.F32.BF16 R4, R60.reuse, R12, R4 ;  /* 0x0000000c3c04723c */ /* 0x040ff00000041804 */
        /* <DEDUP_REMOVED lines=8> */
[C---:B------:R-:W-:Y:S01]  /*10d30*/  FMUL.FTZ R25, R56.reuse, R93 ;  /* 0x0000005d38197220 */ /* 0x040fe20000410000 */
[--C-:B------:R-:W-:Y:S01]  /*10d40*/  FFMA.FTZ R93, R41, R53, -R124.reuse ;  /* 0x00000035295d7223 */ /* 0x100fe2000001087c */
[----:B------:R-:W-:Y:S01]  /*10d50*/  FMUL.FTZ R41, R56, R77 ;  /* 0x0000004d38297220 */ /* 0x000fe20000410000 */
[-C--:B------:R-:W-:Y:S04]  /*10d60*/  FFMA.FTZ R92, R134, R53.reuse, -R124 ;  /* 0x00000035865c7223 */ /* 0x080fe8000001087c */
[----:B------:R-:W-:Y:S01]  /*10d70*/  MUFU.EX2 R140, R140 ;  /* 0x0000008c008c7308 */ /* 0x000fe20000000800 */
[-C--:B------:R-:W-:Y:S01]  /*10d80*/  FFMA.FTZ R107, R132, R53.reuse, -R128 ;  /* 0x00000035846b7223 */ /* 0x080fe20000010880 */
[C---:B-1----:R-:W-:Y:S08]  /*10d90*/  HMMA.16816.F32.BF16 R12, R60.reuse, R20, R12 ;  /* 0x000000143c0c723c */ /* 0x042ff0000004180c */
[----:B------:R-:W-:Y:S01]  /*10da0*/  MUFU.EX2 R93, R93 ;  /* 0x0000005d005d7308 */ /* 0x000fe20000000800 */
[C---:B------:R-:W-:Y:S01]  /*10db0*/  FMUL.FTZ R20, R56.reuse, R96 ;  /* 0x0000006038147220 */ /* 0x040fe20000410000 */
[----:B------:R-:W-:Y:S01]  /*10dc0*/  FFMA.FTZ R96, R49, R53, -R124 ;  /* 0x0000003531607223 */ /* 0x000fe2000001087c */
[C---:B------:R-:W-:Y:S07]  /*10dd0*/  FMUL.FTZ R49, R56.reuse, R69 ;  /* 0x0000004538317220 */ /* 0x040fee0000410000 */
[----:B------:R-:W-:Y:S01]  /*10de0*/  MUFU.EX2 R92, R92 ;  /* 0x0000005c005c7308 */ /* 0x000fe20000000800 */
[C---:B------:R-:W-:Y:S01]  /*10df0*/  FMUL.FTZ R21, R56.reuse, R97 ;  /* 0x0000006138157220 */ /* 0x040fe20000410000 */
[C---:B------:R-:W-:Y:S08]  /*10e00*/  HMMA.16816.F32.BF16 R16, R60.reuse, R22, R16 ;  /* 0x000000163c10723c */ /* 0x040ff00000041810 */
[----:B------:R-:W1:Y:S01]  /*10e10*/  MUFU.EX2 R96, R96 ;  /* 0x0000006000607308 */ /* 0x000e620000000800 */
[C---:B------:R-:W-:Y:S01]  /*10e20*/  FMUL.FTZ R22, R57.reuse, R98 ;  /* 0x0000006239167220 */ /* 0x040fe20000410000 */
[----:B------:R-:W-:Y:S01]  /*10e30*/  FMUL.FTZ R23, R57, R99 ;  /* 0x0000006339177220 */ /* 0x000fe20000410000 */
[-C--:B------:R-:W-:Y:S07]  /*10e40*/  FFMA.FTZ R106, R251, R53.reuse, -R128 ;  /* 0x00000035fb6a7223 */ /* 0x080fee0000010880 */
[----:B------:R-:W-:Y:S01]  /*10e50*/  MUFU.EX2 R107, R107 ;  /* 0x0000006b006b7308 */ /* 0x000fe20000000800 */
[-CC-:B------:R-:W-:Y:S01]  /*10e60*/  FFMA.FTZ R105, R249, R53.reuse, -R124.reuse ;  /* 0x00000035f9697223 */ /* 0x180fe2000001087c */
[-C--:B------:R-:W-:Y:S01]  /*10e70*/  FFMA.FTZ R104, R247, R53.reuse, -R124 ;  /* 0x00000035f7687223 */ /* 0x080fe2000001087c */
[-CC-:B------:R-:W-:Y:S07]  /*10e80*/  FFMA.FTZ R99, R245, R53.reuse, -R128.reuse ;  /* 0x00000035f5637223 */ /* 0x180fee0000010880 */
[----:B------:R-:W-:Y:S01]  /*10e90*/  MUFU.EX2 R175, R235 ;  /* 0x000000eb00af7308 */ /* 0x000fe20000000800 */
[C---:B---3--:R-:W-:Y:S03]  /*10ea0*/  HMMA.16816.F32.BF16 R20, R60.reuse, R28, R20 ;  /* 0x0000001c3c14723c */ /* 0x048fe60000041814 */
[----:B------:R-:W-:Y:S01]  /*10eb0*/  FMUL.FTZ R28, R56, R88 ;  /* 0x00000058381c7220 */ /* 0x000fe20000410000 */
[--C-:B------:R-:W-:Y:S01]  /*10ec0*/  FFMA.FTZ R88, R40, R53, -R128.reuse ;  /* 0x0000003528587223 */ /* 0x100fe20000010880 */
[C---:B------:R-:W-:Y:S01]  /*10ed0*/  FMUL.FTZ R40, R56.reuse, R76 ;  /* 0x0000004c38287220 */ /* 0x040fe20000410000 */
[----:B------:R-:W-:Y:S01]  /*10ee0*/  FMUL.FTZ R29, R56, R89 ;  /* 0x00000059381d7220 */ /* 0x000fe20000410000 */
[--C-:B------:R-:W-:Y:S01]  /*10ef0*/  FFMA.FTZ R89, R50, R53, -R128.reuse ;  /* 0x0000003532597223 */ /* 0x100fe20000010880 */
[C---:B------:R-:W-:Y:S01]  /*10f00*/  HMMA.16816.F32.BF16 R24, R60.reuse, R30, R24 ;  /* 0x0000001e3c18723c */ /* 0x040fe20000041818 */
[----:B------:R-:W-:Y:S02]  /*10f10*/  MUFU.EX2 R106, R106 ;  /* 0x0000006a006a7308 */ /* 0x000fe40000000800 */
[C---:B------:R-:W-:Y:S01]  /*10f20*/  FMUL.FTZ R30, R57.reuse, R90 ;  /* 0x0000005a391e7220 */ /* 0x040fe20000410000 */
[C---:B------:R-:W-:Y:S01]  /*10f30*/  FMUL.FTZ R31, R57.reuse, R91 ;  /* 0x0000005b391f7220 */ /* 0x040fe20000410000 */
[----:B------:R-:W-:Y:S01]  /*10f40*/  FMUL.FTZ R50, R57, R70 ;  /* 0x0000004639327220 */ /* 0x000fe20000410000 */
[--C-:B------:R-:W-:Y:S01]  /*10f50*/  FFMA.FTZ R91, R43, R53, -R128.reuse ;  /* 0x000000352b5b7223 */ /* 0x100fe20000010880 */
[----:B------:R-:W-:Y:S01]  /*10f60*/  FMUL.FTZ R43, R57, R79 ;  /* 0x0000004f392b7220 */ /* 0x000fe20000410000 */
[--C-:B------:R-:W-:Y:S01]  /*10f70*/  FFMA.FTZ R90, R48, R53, -R128.reuse ;  /* 0x00000035305a7223 */ /* 0x100fe20000010880 */
[----:B------:R-:W2:Y:S01]  /*10f80*/  LDSM.16.MT88.4 R76, [R119+0x9400] ;  /* 0x00940000774c783b */ /* 0x000ea20000004200 */
[C---:B------:R-:W-:Y:S01]  /*10f90*/  FMUL.FTZ R48, R56.reuse, R68 ;  /* 0x0000004438307220 */ /* 0x040fe20000410000 */
[C---:B------:R-:W-:Y:S01]  /*10fa0*/  HMMA.16816.F32.BF16 R28, R60.reuse, R36, R28 ;  /* 0x000000243c1c723c */ /* 0x040fe2000004181c */
[----:B------:R-:W-:Y:S02]  /*10fb0*/  MUFU.EX2 R88, R88 ;  /* 0x0000005800587308 */ /* 0x000fe40000000800 */
[C---:B------:R-:W-:Y:S01]  /*10fc0*/  FMUL.FTZ R36, R56.reuse, R80 ;  /* 0x0000005038247220 */ /* 0x040fe20000410000 */
[C---:B------:R-:W-:Y:S07]  /*10fd0*/  FMUL.FTZ R37, R56.reuse, R81 ;  /* 0x0000005138257220 */ /* 0x040fee0000410000 */
[----:B------:R-:W3:Y:S01]  /*10fe0*/  MUFU.EX2 R91, R91 ;  /* 0x0000005b005b7308 */ /* 0x000ee20000000800 */
[----:B------:R-:W-:Y:S01]  /*10ff0*/  LDSM.16.MT88.4 R68, [R119+0xd400] ;  /* 0x00d400007744783b */ /* 0x000fe20000004200 */
[----:B------:R-:W-:Y:S01]  /*11000*/  FFMA.FTZ R98, R243, R53, -R128 ;  /* 0x00000035f3627223 */ /* 0x000fe20000010880 */
[C---:B------:R-:W-:Y:S07]  /*11010*/  HMMA.16816.F32.BF16 R32, R60.reuse, R38, R32 ;  /* 0x000000263c20723c */ /* 0x040fee0000041820 */
[----:B------:R-:W-:Y:S01]  /*11020*/  MUFU.EX2 R89, R89 ;  /* 0x0000005900597308 */ /* 0x000fe20000000800 */
[C---:B------:R-:W-:Y:S01]  /*11030*/  FMUL.FTZ R38, R57.reuse, R82 ;  /* 0x0000005239267220 */ /* 0x040fe20000410000 */
[----:B------:R-:W-:Y:S08]  /*11040*/  FMUL.FTZ R39, R57, R83 ;  /* 0x0000005339277220 */ /* 0x000ff00000410000 */
[----:B------:R-:W4:Y:S01]  /*11050*/  MUFU.EX2 R90, R90 ;  /* 0x0000005a005a7308 */ /* 0x000f220000000800 */
[----:B------:R-:W5:Y:S01]  /*11060*/  LDSM.16.MT88.4 R80, [R58+0x400] ;  /* 0x000400003a50783b */ /* 0x000f620000004200 */
[-CC-:B------:R-:W-:Y:S01]  /*11070*/  FFMA.FTZ R97, R241, R53.reuse, -R124.reuse ;  /* 0x00000035f1617223 */ /* 0x180fe2000001087c */
[-CC-:B------:R-:W-:Y:S07]  /*11080*/  FFMA.FTZ R132, R239, R53.reuse, -R124.reuse ;  /* 0x00000035ef847223 */ /* 0x180fee000001087c */
[----:B------:R-:W-:Y:S01]  /*11090*/  MUFU.EX2 R105, R105 ;  /* 0x0000006900697308 */ /* 0x000fe20000000800 */
[----:B------:R-:W-:Y:S01]  /*110a0*/  FFMA.FTZ R134, R191, R53, -R124 ;  /* 0x00000035bf867223 */ /* 0x000fe2000001087c */
[C---:B------:R-:W-:Y:S08]  /*110b0*/  HMMA.16816.F32.BF16 R36, R60.reuse, R44, R36 ;  /* 0x0000002c3c24723c */ /* 0x040ff00000041824 */
[----:B------:R-:W5:Y:S01]  /*110c0*/  MUFU.EX2 R104, R104 ;  /* 0x0000006800687308 */ /* 0x000f620000000800 */
[C---:B------:R-:W-:Y:S01]  /*110d0*/  FMUL.FTZ R44, R56.reuse, R72 ;  /* 0x00000048382c7220 */ /* 0x040fe20000410000 */
[----:B------:R-:W-:Y:S01]  /*110e0*/  FMUL.FTZ R45, R56, R73 ;  /* 0x00000049382d7220 */ /* 0x000fe20000410000 */
[-CC-:B------:R-:W-:Y:S07]  /*110f0*/  FFMA.FTZ R187, R187, R53.reuse, -R128.reuse ;  /* 0x00000035bbbb7223 */ /* 0x180fee0000010880 */
[----:B------:R-:W-:Y:S01]  /*11100*/  MUFU.EX2 R99, R99 ;  /* 0x0000006300637308 */ /* 0x000fe20000000800 */
[--C-:B------:R-:W-:Y:S01]  /*11110*/  FFMA.FTZ R173, R173, R53, -R128.reuse ;  /* 0x00000035adad7223 */ /* 0x100fe20000010880 */
[C---:B------:R-:W-:Y:S08]  /*11120*/  HMMA.16816.F32.BF16 R40, R60.reuse, R46, R40 ;  /* 0x0000002e3c28723c */ /* 0x040ff00000041828 */
[----:B------:R-:W5:Y:S01]  /*11130*/  MUFU.EX2 R98, R98 ;  /* 0x0000006200627308 */ /* 0x000f620000000800 */
[C---:B------:R-:W-:Y:S01]  /*11140*/  FMUL.FTZ R46, R57.reuse, R74 ;  /* 0x0000004a392e7220 */ /* 0x040fe20000410000 */
[----:B------:R-:W-:Y:S01]  /*11150*/  FMUL.FTZ R47, R57, R75 ;  /* 0x0000004b392f7220 */ /* 0x000fe20000410000 */
[-C--:B------:R-:W-:Y:S01]  /*11160*/  FFMA.FTZ R150, R165, R53.reuse, -R128 ;  /* 0x00000035a5967223 */ /* 0x080fe20000010880 */
[----:B------:R-:W5:Y:S06]  /*11170*/  LDSM.16.MT88.4 R72, [R58+0x2400] ;  /* 0x002400003a48783b */ /* 0x000f6c0000004200 */
[----:B------:R-:W-:Y:S01]  /*11180*/  MUFU.EX2 R97, R97 ;  /* 0x0000006100617308 */ /* 0x000fe20000000800 */
[-CC-:B------:R-:W-:Y:S01]  /*11190*/  FFMA.FTZ R152, R161, R53.reuse, -R124.reuse ;  /* 0x00000035a1987223 */ /* 0x180fe2000001087c */
[-C--:B------:R-:W-:Y:S01]  /*111a0*/  FFMA.FTZ R157, R157, R53.reuse, -R124 ;  /* 0x000000359d9d7223 */ /* 0x080fe2000001087c */
[-CC-:B------:R-:W-:Y:S01]  /*111b0*/  FFMA.FTZ R154, R159, R53.reuse, -R128.reuse ;  /* 0x000000359f9a7223 */ /* 0x180fe20000010880 */
[C---:B------:R-:W-:Y:S06]  /*111c0*/  HMMA.16816.F32.BF16 R44, R60.reuse, R64, R44 ;  /* 0x000000403c2c723c */ /* 0x040fec000004182c */
[----:B------:R-:W5:Y:S01]  /*111d0*/  MUFU.EX2 R132, R132 ;  /* 0x0000008400847308 */ /* 0x000f620000000800 */
[-CC-:B------:R-:W-:Y:S01]  /*111e0*/  FFMA.FTZ R163, R163, R53.reuse, -R128.reuse ;  /* 0x00000035a3a37223 */ /* 0x180fe20000010880 */
[-CC-:B------:R-:W-:Y:S08]  /*111f0*/  FFMA.FTZ R155, R155, R53.reuse, -R128.reuse ;  /* 0x000000359b9b7223 */ /* 0x180ff00000010880 */
[----:B------:R-:W5:Y:S01]  /*11200*/  MUFU.EX2 R138, R138 ;  /* 0x0000008a008a7308 */ /* 0x000f620000000800 */
[-C--:B------:R-:W-:Y:S01]  /*11210*/  FFMA.FTZ R158, R147, R53.reuse, -R128 ;  /* 0x00000035939e7223 */ /* 0x080fe20000010880 */
[----:B------:R-:W-:Y:S01]  /*11220*/  FFMA.FTZ R160, R141, R53, -R124 ;  /* 0x000000358da07223 */ /* 0x000fe2000001087c */
[----:B------:R-:W-:Y:S01]  /*11230*/  HMMA.16816.F32.BF16 R48, R60, R66, R48 ;  /* 0x000000423c30723c */ /* 0x000fe20000041830 */
[----:B------:R-:W5:Y:S06]  /*11240*/  LDSM.16.MT88.4 R64, [R58+0x4400] ;  /* 0x004400003a40783b */ /* 0x000f6c0000004200 */
[----:B------:R-:W5:Y:S01]  /*11250*/  MUFU.EX2 R171, R233 ;  /* 0x000000e900ab7308 */ /* 0x000f620000000800 */
[----:B-1----:R-:W-:Y:S01]  /*11260*/  F2FP.BF16.F32.PACK_AB R63, R96, R95 ;  /* 0x0000005f603f723e */ /* 0x002fe200000010ff */
[----:B------:R-:W-:Y:S01]  /*11270*/  FFMA.FTZ R162, R139, R53, -R128 ;  /* 0x000000358ba27223 */ /* 0x000fe20000010880 */
[----:B---3--:R-:W-:Y:S07]  /*11280*/  F2FP.BF16.F32.PACK_AB R60, R91, R88 ;  /* 0x000000585b3c723e */ /* 0x008fee00000010ff */
[----:B------:R-:W-:Y:S01]  /*11290*/  MUFU.EX2 R134, R134 ;  /* 0x0000008600867308 */ /* 0x000fe20000000800 */
[----:B------:R-:W-:Y:S01]  /*112a0*/  F2FP.BF16.F32.PACK_AB R61, R92, R93 ;  /* 0x0000005d5c3d723e */ /* 0x000fe200000010ff */
[----:B------:R-:W-:Y:S01]  /*112b0*/  FFMA.FTZ R164, R135, R53, -R124 ;  /* 0x0000003587a47223 */ /* 0x000fe2000001087c */
[----:B----4-:R-:W-:Y:S07]  /*112c0*/  F2FP.BF16.F32.PACK_AB R62, R90, R89 ;  /* 0x000000595a3e723e */ /* 0x010fee00000010ff */
[----:B------:R-:W1:Y:S01]  /*112d0*/  MUFU.EX2 R183, R183 ;  /* 0x000000b700b77308 */ /* 0x000e620000000800 */
[-C--:B------:R-:W-:Y:S01]  /*112e0*/  FFMA.FTZ R149, R149, R53.reuse, -R128 ;  /* 0x0000003595957223 */ /* 0x080fe20000010880 */
[-C--:B------:R-:W-:Y:S01]  /*112f0*/  FFMA.FTZ R145, R145, R53.reuse, -R124 ;  /* 0x0000003591917223 */ /* 0x080fe2000001087c */
[-C--:B------:R-:W-:Y:S07]  /*11300*/  FFMA.FTZ R143, R143, R53.reuse, -R128 ;  /* 0x000000358f8f7223 */ /* 0x080fee0000010880 */
[----:B------:R-:W3:Y:S01]  /*11310*/  MUFU.EX2 R185, R187 ;  /* 0x000000bb00b97308 */ /* 0x000ee20000000800 */
[-CC-:B------:R-:W-:Y:S01]  /*11320*/  FFMA.FTZ R137, R137, R53.reuse, -R124.reuse ;  /* 0x0000003589897223 */ /* 0x180fe2000001087c */
[C---:B--2---:R-:W-:Y:S08]  /*11330*/  HMMA.16816.F32.BF16 R4, R60.reuse, R76, R4 ;  /* 0x0000004c3c04723c */ /* 0x044ff00000041804 */
[----:B------:R-:W-:Y:S01]  /*11340*/  MUFU.EX2 R144, R144 ;  /* 0x0000009000907308 */ /* 0x000fe20000000800 */
[-CC-:B------:R-:W-:Y:S01]  /*11350*/  FFMA.FTZ R120, R120, R53.reuse, -R124.reuse ;  /* 0x0000003578787223 */ /* 0x180fe2000001087c */
[-C--:B------:R-:W-:Y:S01]  /*11360*/  FFMA.FTZ R55, R55, R53.reuse, -R124 ;  /* 0x0000003537377223 */ /* 0x080fe2000001087c */
[--C-:B------:R-:W-:Y:S07]  /*11370*/  FFMA.FTZ R166, R131, R53, -R128.reuse ;  /* 0x0000003583a67223 */ /* 0x100fee0000010880 */
[----:B------:R-:W2:Y:S01]  /*11380*/  MUFU.EX2 R179, R179 ;  /* 0x000000b300b37308 */ /* 0x000ea20000000800 */
[----:B------:R-:W-:Y:S01]  /*11390*/  FFMA.FTZ R127, R56, R231, R127 ;  /* 0x000000e7387f7223 */ /* 0x000fe2000001007f */
[C---:B------:R-:W-:Y:S01]  /*113a0*/  HMMA.16816.F32.BF16 R8, R60.reuse, R78, R8 ;  /* 0x0000004e3c08723c */ /* 0x040fe20000041808 */
[----:B------:R-:W-:Y:S07]  /*113b0*/  LDSM.16.MT88.4 R76, [R58+0x800] ;  /* 0x000800003a4c783b */ /* 0x000fee0000004200 */
[----:B------:R-:W-:Y:S01]  /*113c0*/  MUFU.EX2 R146, R146 ;  /* 0x0000009200927308 */ /* 0x000fe20000000800 */
[-CC-:B------:R-:W-:Y:S01]  /*113d0*/  FFMA.FTZ R133, R133, R53.reuse, -R128.reuse ;  /* 0x0000003585857223 */ /* 0x180fe20000010880 */
[-CC-:B------:R-:W-:Y:S01]  /*113e0*/  FFMA.FTZ R121, R121, R53.reuse, -R128.reuse ;  /* 0x0000003579797223 */ /* 0x180fe20000010880 */
[-C--:B------:R-:W-:Y:S07]  /*113f0*/  FFMA.FTZ R128, R122, R53.reuse, -R128 ;  /* 0x000000357a807223 */ /* 0x080fee0000010880 */
[----:B------:R-:W4:Y:S01]  /*11400*/  MUFU.EX2 R169, R173 ;  /* 0x000000ad00a97308 */ /* 0x000f220000000800 */
[----:B------:R-:W-:Y:S01]  /*11410*/  FADD.FTZ R127, R123, R127 ;  /* 0x0000007f7b7f7221 */ /* 0x000fe20000010000 */
[C---:B-----5:R-:W-:Y:S08]  /*11420*/  HMMA.16816.F32.BF16 R12, R60.reuse, R80, R12 ;  /* 0x000000503c0c723c */ /* 0x060ff0000004180c */
[----:B------:R-:W-:Y:S01]  /*11430*/  MUFU.EX2 R148, R148 ;  /* 0x0000009400947308 */ /* 0x000fe20000000800 */
[----:B------:R-:W-:Y:S01]  /*11440*/  FADD.FTZ R126, R126, R127 ;  /* 0x0000007f7e7e7221 */ /* 0x000fe20000010000 */
[----:B------:R-:W-:Y:S01]  /*11450*/  FFMA.FTZ R130, R57, R230, R130 ;  /* 0x000000e639827223 */ /* 0x000fe20000010082 */
[-C--:B------:R-:W-:Y:S07]  /*11460*/  FFMA.FTZ R57, R129, R53.reuse, -R124 ;  /* 0x0000003581397223 */ /* 0x080fee000001087c */
[----:B------:R-:W5:Y:S01]  /*11470*/  MUFU.EX2 R167, R167 ;  /* 0x000000a700a77308 */ /* 0x000f620000000800 */
[----:B------:R-:W-:Y:S01]  /*11480*/  FADD.FTZ R59, R59, R126 ;  /* 0x0000007e3b3b7221 */ /* 0x000fe20000010000 */
[C---:B------:R-:W-:Y:S01]  /*11490*/  HMMA.16816.F32.BF16 R16, R60.reuse, R82, R16 ;  /* 0x000000523c10723c */ /* 0x040fe20000041810 */
[----:B------:R-:W-:Y:S07]  /*114a0*/  LDSM.16.MT88.4 R80, [R119+0xb800] ;  /* 0x00b800007750783b */ /* 0x000fee0000004200 */
[----:B------:R-:W-:Y:S01]  /*114b0*/  MUFU.EX2 R150, R150 ;  /* 0x0000009600967308 */ /* 0x000fe20000000800 */
[----:B------:R-:W-:Y:S01]  /*114c0*/  FFMA.FTZ R124, R54, R53, -R124 ;  /* 0x00000035367c7223 */ /* 0x000fe2000001087c */
[----:B------:R-:W-:Y:S01]  /*114d0*/  FADD.FTZ R54, R88, R59 ;  /* 0x0000003b58367221 */ /* 0x000fe20000010000 */
[----:B------:R-:W-:Y:S07]  /*114e0*/  FADD.FTZ R130, R125, R130 ;  /* 0x000000827d827221 */ /* 0x000fee0000010000 */
[----:B------:R-:W5:Y:S01]  /*114f0*/  MUFU.EX2 R161, R163 ;  /* 0x000000a300a17308 */ /* 0x000f620000000800 */
[C---:B------:R-:W-:Y:S09]  /*11500*/  HMMA.16816.F32.BF16 R20, R60.reuse, R84, R20 ;  /* 0x000000543c14723c */ /* 0x040ff20000041814 */
[----:B------:R-:W-:Y:S01]  /*11510*/  MUFU.EX2 R152, R152 ;  /* 0x0000009800987308 */ /* 0x000fe20000000800 */
[----:B------:R-:W-:Y:S01]  /*11520*/  FADD.FTZ R117, R117, R130 ;  /* 0x0000008275757221 */ /* 0x000fe20000010000 */
[----:B------:R-:W-:Y:S08]  /*11530*/  FADD.FTZ R54, R91, R54 ;  /* 0x000000365b367221 */ /* 0x000ff00000010000 */
[----:B------:R-:W5:Y:S01]  /*11540*/  MUFU.EX2 R157, R157 ;  /* 0x0000009d009d7308 */ /* 0x000f620000000800 */
[----:B------:R-:W-:Y:S01]  /*11550*/  FADD.FTZ R116, R116, R117 ;  /* 0x0000007574747221 */ /* 0x000fe20000010000 */
[C---:B------:R-:W-:Y:S01]  /*11560*/  HMMA.16816.F32.BF16 R24, R60.reuse, R86, R24 ;  /* 0x000000563c18723c */ /* 0x040fe20000041818 */
[----:B------:R-:W-:Y:S07]  /*11570*/  LDSM.16.MT88.4 R84, [R58+0x2800] ;  /* 0x002800003a54783b */ /* 0x000fee0000004200 */
[----:B------:R-:W-:Y:S01]  /*11580*/  MUFU.EX2 R154, R154 ;  /* 0x0000009a009a7308 */ /* 0x000fe20000000800 */
[----:B------:R-:W-:Y:S01]  /*11590*/  FADD.FTZ R93, R93, R116 ;  /* 0x000000745d5d7221 */ /* 0x000fe20000010000 */
[----:B------:R-:W-:Y:S01]  /*115a0*/  FADD.FTZ R89, R89, R54 ;  /* 0x0000003659597221 */ /* 0x000fe20000010000 */
[----:B------:R-:W-:Y:S07]  /*115b0*/  IMAD.MOV.U32 R117, RZ, RZ, R0 ;  /* 0x000000ffff757224 */ /* 0x000fee00078e0000 */
[----:B------:R-:W5:Y:S01]  /*115c0*/  MUFU.EX2 R153, R155 ;  /* 0x0000009b00997308 */ /* 0x000f620000000800 */
[----:B------:R-:W-:Y:S01]  /*115d0*/  FADD.FTZ R92, R92, R93 ;  /* 0x0000005d5c5c7221 */ /* 0x000fe20000010000 */
[C---:B------:R-:W-:Y:S08]  /*115e0*/  HMMA.16816.F32.BF16 R28, R60.reuse, R72, R28 ;  /* 0x000000483c1c723c */ /* 0x040ff0000004181c */
[----:B------:R-:W5:Y:S01]  /*115f0*/  MUFU.EX2 R156, R156 ;  /* 0x0000009c009c7308 */ /* 0x000f620000000800 */
[----:B------:R-:W-:Y:S01]  /*11600*/  FADD.FTZ R59, R95, R92 ;  /* 0x0000005c5f3b7221 */ /* 0x000fe20000010000 */
[----:B------:R-:W-:Y:S01]  /*11610*/  FADD.FTZ R90, R90, R89 ;  /* 0x000000595a5a7221 */ /* 0x000fe20000010000 */
[----:B------:R-:W-:Y:S07]  /*11620*/  LDSM.16.MT88.4 R92, [R119+0xcc00] ;  /* 0x00cc0000775c783b */ /* 0x000fee0000004200 */
[----:B------:R-:W-:Y:S01]  /*11630*/  MUFU.EX2 R147, R149 ;  /* 0x0000009500937308 */ /* 0x000fe20000000800 */
[----:B------:R-:W-:Y:S01]  /*11640*/  FADD.FTZ R96, R96, R59 ;  /* 0x0000003b60607221 */ /* 0x000fe20000010000 */
[C---:B------:R-:W-:Y:S08]  /*11650*/  HMMA.16816.F32.BF16 R32, R60.reuse, R74, R32 ;  /* 0x0000004a3c20723c */ /* 0x040ff00000041820 */
[----:B------:R-:W5:Y:S01]  /*11660*/  MUFU.EX2 R158, R158 ;  /* 0x0000009e009e7308 */ /* 0x000f620000000800 */
[----:B------:R-:W-:Y:S01]  /*11670*/  IMAD.MOV.U32 R116, RZ, RZ, R52 ;  /* 0x000000ffff747224 */ /* 0x000fe200078e0034 */
[----:B------:R-:W1:Y:S08]  /*11680*/  LDSM.16.MT88.4 R72, [R119+0x9800] ;  /* 0x009800007748783b */ /* 0x000e700000004200 */
[----:B------:R-:W-:Y:S01]  /*11690*/  MUFU.EX2 R141, R145 ;  /* 0x00000091008d7308 */ /* 0x000fe20000000800 */
[C---:B------:R-:W-:Y:S09]  /*116a0*/  HMMA.16816.F32.BF16 R36, R60.reuse, R68, R36 ;  /* 0x000000443c24723c */ /* 0x040ff20000041824 */
[----:B------:R-:W5:Y:S10]  /*116b0*/  MUFU.EX2 R160, R160 ;  /* 0x000000a000a07308 */ /* 0x000f740000000800 */
[----:B------:R-:W-:Y:S01]  /*116c0*/  MUFU.EX2 R139, R143 ;  /* 0x0000008f008b7308 */ /* 0x000fe20000000800 */
[C---:B------:R-:W-:Y:S01]  /*116d0*/  HMMA.16816.F32.BF16 R40, R60.reuse, R70, R40 ;  /* 0x000000463c28723c */ /* 0x040fe20000041828 */
[----:B------:R-:W3:Y:S08]  /*116e0*/  LDSM.16.MT88.4 R68, [R119+0xd800] ;  /* 0x00d800007744783b */ /* 0x000ef00000004200 */
[----:B------:R-:W5:Y:S10]  /*116f0*/  MUFU.EX2 R162, R162 ;  /* 0x000000a200a27308 */ /* 0x000f740000000800 */
[----:B------:R-:W-:Y:S01]  /*11700*/  MUFU.EX2 R135, R137 ;  /* 0x0000008900877308 */ /* 0x000fe20000000800 */
[C---:B------:R-:W-:Y:S09]  /*11710*/  HMMA.16816.F32.BF16 R44, R60.reuse, R64, R44 ;  /* 0x000000403c2c723c */ /* 0x040ff2000004182c */
[----:B------:R-:W5:Y:S10]  /*11720*/  MUFU.EX2 R164, R164 ;  /* 0x000000a400a47308 */ /* 0x000f740000000800 */
[----:B------:R-:W-:Y:S01]  /*11730*/  MUFU.EX2 R131, R133 ;  /* 0x0000008500837308 */ /* 0x000fe20000000800 */
[----:B------:R-:W-:Y:S01]  /*11740*/  HMMA.16816.F32.BF16 R48, R60, R66, R48 ;  /* 0x000000423c30723c */ /* 0x000fe20000041830 */
[----:B------:R-:W2:Y:S08]  /*11750*/  LDSM.16.MT88.4 R64, [R58+0x4800] ;  /* 0x004800003a40783b */ /* 0x000eb00000004200 */
[----:B------:R-:W5:Y:S01]  /*11760*/  MUFU.EX2 R166, R166 ;  /* 0x000000a600a67308 */ /* 0x000f620000000800 */
[----:B------:R-:W-:Y:S01]  /*11770*/  F2FP.BF16.F32.PACK_AB R60, R106, R107 ;  /* 0x0000006b6a3c723e */ /* 0x000fe200000010ff */
[----:B------:R-:W-:Y:S01]  /*11780*/  FADD.FTZ R107, R107, R90 ;  /* 0x0000005a6b6b7221 */ /* 0x000fe20000010000 */
[----:B------:R-:W-:Y:S07]  /*11790*/  F2FP.BF16.F32.PACK_AB R61, R104, R105 ;  /* 0x00000069683d723e */ /* 0x000fee00000010ff */
[----:B------:R-:W-:Y:S01]  /*117a0*/  MUFU.EX2 R57, R57 ;  /* 0x0000003900397308 */ /* 0x000fe20000000800 */
[----:B------:R-:W-:Y:S01]  /*117b0*/  F2FP.BF16.F32.PACK_AB R62, R98, R99 ;  /* 0x00000063623e723e */ /* 0x000fe200000010ff */
[----:B------:R-:W-:Y:S01]  /*117c0*/  FADD.FTZ R106, R106, R107 ;  /* 0x0000006b6a6a7221 */ /* 0x000fe20000010000 */
[----:B------:R-:W-:Y:S07]  /*117d0*/  F2FP.BF16.F32.PACK_AB R63, R132, R97 ;  /* 0x00000061843f723e */ /* 0x000fee00000010ff */
[----:B------:R-:W5:Y:S01]  /*117e0*/  MUFU.EX2 R56, R120 ;  /* 0x0000007800387308 */ /* 0x000f620000000800 */
[----:B------:R-:W-:Y:S01]  /*117f0*/  FADD.FTZ R105, R105, R96 ;  /* 0x0000006069697221 */ /* 0x000fe20000010000 */
[----:B------:R-:W-:Y:S08]  /*11800*/  FADD.FTZ R99, R99, R106 ;  /* 0x0000006a63637221 */ /* 0x000ff00000010000 */
[----:B------:R-:W-:Y:S01]  /*11810*/  MUFU.EX2 R231, R128 ;  /* 0x0000008000e77308 */ /* 0x000fe20000000800 */
[----:B------:R-:W-:Y:S01]  /*11820*/  FADD.FTZ R104, R104, R105 ;  /* 0x0000006968687221 */ /* 0x000fe20000010000 */
[C---:B-1----:R-:W-:Y:S08]  /*11830*/  HMMA.16816.F32.BF16 R4, R60.reuse, R72, R4 ;  /* 0x000000483c04723c */ /* 0x042ff00000041804 */
[----:B------:R-:W-:Y:S01]  /*11840*/  MUFU.EX2 R53, R55 ;  /* 0x0000003700357308 */ /* 0x000fe20000000800 */
[----:B------:R-:W-:Y:S01]  /*11850*/  FADD.FTZ R98, R98, R99 ;  /* 0x0000006362627221 */ /* 0x000fe20000010000 */
[----:B------:R-:W-:Y:S08]  /*11860*/  FADD.FTZ R97, R97, R104 ;  /* 0x0000006861617221 */ /* 0x000ff00000010000 */
[----:B------:R-:W-:Y:S01]  /*11870*/  MUFU.EX2 R124, R124 ;  /* 0x0000007c007c7308 */ /* 0x000fe20000000800 */
[C---:B------:R-:W-:Y:S01]  /*11880*/  HMMA.16816.F32.BF16 R8, R60.reuse, R74, R8 ;  /* 0x0000004a3c08723c */ /* 0x040fe20000041808 */
[----:B------:R-:W1:Y:S02]  /*11890*/  LDSM.16.MT88.4 R72, [R119+0x9c00] ;  /* 0x009c00007748783b */ /* 0x000e640000004200 */
[----:B------:R-:W-:Y:S05]  /*118a0*/  FADD.FTZ R132, R132, R97 ;  /* 0x0000006184847221 */ /* 0x000fea0000010000 */
        /* <DEDUP_REMOVED lines=15> */
[----:B------:R-:W-:Y:S01]  /*119a0*/  F2FP.BF16.F32.PACK_AB R60, R140, R177 ;  /* 0x000000b18c3c723e */ /* 0x000fe200000010ff */
[----:B------:R-:W-:Y:S01]  /*119b0*/  FADD.FTZ R177, R177, R98 ;  /* 0x00000062b1b17221 */ /* 0x000fe20000010000 */
[----:B------:R-:W-:Y:S02]  /*119c0*/  F2FP.BF16.F32.PACK_AB R61, R138, R175 ;  /* 0x000000af8a3d723e */ /* 0x000fe400000010ff */
[----:B------:R-:W-:Y:S01]  /*119d0*/  F2FP.BF16.F32.PACK_AB R62, R136, R171 ;  /* 0x000000ab883e723e */ /* 0x000fe200000010ff */
[----:B------:R-:W-:Y:S01]  /*119e0*/  FADD.FTZ R140, R140, R177 ;  /* 0x000000b18c8c7221 */ /* 0x000fe20000010000 */
        /* <DEDUP_REMOVED lines=68> */
[C---:B------:R-:W-:Y:S08]  /*11e30*/  HMMA.16816.F32.BF16 R8, R60.reuse, R74, R8 ;  /* 0x0000004a3c08723c */ /* 0x040ff00000041808 */
[C---:B----4-:R-:W-:Y:S08]  /*11e40*/  HMMA.16816.F32.BF16 R12, R60.reuse, R76, R12 ;  /* 0x0000004c3c0c723c */ /* 0x050ff0000004180c */
[C---:B------:R-:W-:Y:S01]  /*11e50*/  HMMA.16816.F32.BF16 R16, R60.reuse, R78, R16 ;  /* 0x0000004e3c10723c */ /* 0x040fe20000041810 */
[----:B------:R-:W-:Y:S07]  /*11e60*/  LDSM.16.MT88.4 R76, [R119+0xec00] ;  /* 0x00ec0000774c783b */ /* 0x000fee0000004200 */
[C---:B-----5:R-:W-:Y:S08]  /*11e70*/  HMMA.16816.F32.BF16 R20, R60.reuse, R80, R20 ;  /* 0x000000503c14723c */ /* 0x060ff00000041814 */
[C---:B------:R-:W-:Y:S08]  /*11e80*/  HMMA.16816.F32.BF16 R24, R60.reuse, R82, R24 ;  /* 0x000000523c18723c */ /* 0x040ff00000041818 */
[C---:B------:R-:W-:Y:S08]  /*11e90*/  HMMA.16816.F32.BF16 R28, R60.reuse, R84, R28 ;  /* 0x000000543c1c723c */ /* 0x040ff0000004181c */
[C---:B------:R-:W-:Y:S01]  /*11ea0*/  HMMA.16816.F32.BF16 R32, R60.reuse, R86, R32 ;  /* 0x000000563c20723c */ /* 0x040fe20000041820 */
[----:B------:R-:W1:Y:S07]  /*11eb0*/  LDSM.16.MT88.4 R84, [R58+0x3c00] ;  /* 0x003c00003a54783b */ /* 0x000e6e0000004200 */
[C---:B--2---:R-:W-:Y:S01]  /*11ec0*/  HMMA.16816.F32.BF16 R36, R60.reuse, R64, R36 ;  /* 0x000000403c24723c */ /* 0x044fe20000041824 */
[----:B------:R-:W2:Y:S07]  /*11ed0*/  MUFU.EX2 R64, R121 ;  /* 0x0000007900407308 */ /* 0x000eae0000000800 */
[C---:B------:R-:W-:Y:S08]  /*11ee0*/  HMMA.16816.F32.BF16 R40, R60.reuse, R66, R40 ;  /* 0x000000423c28723c */ /* 0x040ff00000041828 */
[C---:B------:R-:W-:Y:S03]  /*11ef0*/  HMMA.16816.F32.BF16 R44, R60.reuse, R68, R44 ;  /* 0x000000443c2c723c */ /* 0x040fe6000004182c */
[----:B------:R-:W-:Y:S02]  /*11f00*/  F2FP.BF16.F32.PACK_AB R68, R166, R131 ;  /* 0x00000083a644723e */ /* 0x000fe400000010ff */
[----:B------:R-:W-:Y:S03]  /*11f10*/  F2FP.BF16.F32.PACK_AB R69, R56, R57 ;  /* 0x000000393845723e */ /* 0x000fe600000010ff */
[----:B------:R-:W-:Y:S03]  /*11f20*/  HMMA.16816.F32.BF16 R48, R60, R70, R48 ;  /* 0x000000463c30723c */ /* 0x000fe60000041830 */
[----:B--2---:R-:W-:Y:S02]  /*11f30*/  F2FP.BF16.F32.PACK_AB R70, R231, R64 ;  /* 0x00000040e746723e */ /* 0x004fe400000010ff */
[----:B------:R-:W-:Y:S07]  /*11f40*/  F2FP.BF16.F32.PACK_AB R71, R124, R53 ;  /* 0x000000357c47723e */ /* 0x000fee00000010ff */
[C---:B------:R-:W-:Y:S05]  /*11f50*/  HMMA.16816.F32.BF16 R112, R68.reuse, R108, R4 ;  /* 0x0000006c4470723c */ /* 0x040fea0000041804 */
[----:B------:R-:W-:Y:S03]  /*11f60*/  FADD.FTZ R5, R175, R132 ;  /* 0x00000084af057221 */ /* 0x000fe60000010000 */
        /* <DEDUP_REMOVED lines=50> */
.L_x_1846:
        /* <DEDUP_REMOVED lines=10> */
.L_x_1865:
[----:B------:R-:W2:Y:S01]  /*12330*/  S2UR UR6, SR_CgaCtaId ;  /* 0x00000000000679c3 */ /* 0x000ea20000008800 */
[----:B------:R-:W1:Y:S01]  /*12340*/  MUFU.RCP R6, R8 ;  /* 0x0000000800067308 */ /* 0x000e620000001000 */
[----:B---34-:R-:W-:Y:S01]  /*12350*/  FADD.FTZ R10, R10, R11 ;  /* 0x0000000b0a0a7221 */ /* 0x018fe20000010000 */
[C---:B------:R-:W-:Y:S01]  /*12360*/  SHF.L.U32 R5, R118.reuse, 0x1, RZ ;  /* 0x0000000176057819 */ /* 0x040fe200000006ff */
[----:B------:R-:W-:Y:S01]  /*12370*/  UMOV UR7, 0x400 ;  /* 0x0000040000077882 */ /* 0x000fe20000000000 */
[----:B------:R-:W-:Y:S02]  /*12380*/  SHF.L.U32 R4, R118, 0x4, RZ ;  /* 0x0000000476047819 */ /* 0x000fe400000006ff */
[----:B------:R-:W-:Y:S02]  /*12390*/  LOP3.LUT R5, R5, 0x6, RZ, 0xc0, !PT ;  /* 0x0000000605057812 */ /* 0x000fe400078ec0ff */
[----:B------:R-:W3:Y:S01]  /*123a0*/  MUFU.RCP R9, R10 ;  /* 0x0000000a00097308 */ /* 0x000ee20000001000 */
[----:B------:R-:W-:-:S02]  /*123b0*/  FSETP.NE.FTZ.AND P3, PT, R8, RZ, PT ;  /* 0x000000ff0800720b */ /* 0x000fc40003f75000 */
[----:B------:R-:W-:Y:S02]  /*123c0*/  LOP3.LUT R4, R5, 0x3e00, R4, 0xf8, !PT ;  /* 0x00003e0005047812 */ /* 0x000fe400078ef804 */
[----:B------:R-:W-:Y:S02]  /*123d0*/  SHF.L.U32 R5, R118, 0x3, RZ ;  /* 0x0000000376057819 */ /* 0x000fe400000006ff */
[----:B------:R-:W-:Y:S02]  /*123e0*/  FSETP.NE.FTZ.AND P1, PT, R10, RZ, PT ;  /* 0x000000ff0a00720b */ /* 0x000fe40003f35000 */
[----:B------:R-:W-:Y:S02]  /*123f0*/  LOP3.LUT R4, R4, 0x20, R5, 0xf8, !PT ;  /* 0x0000002004047812 */ /* 0x000fe400078ef805 */
[----:B------:R-:W-:Y:S02]  /*12400*/  LOP3.LUT R5, R5, 0xc0, RZ, 0xc0, !PT ;  /* 0x000000c005057812 */ /* 0x000fe400078ec0ff */
[----:B-1----:R-:W-:-:S02]  /*12410*/  FSEL R6, R6, 1, P3 ;  /* 0x3f80000006067808 */ /* 0x002fc40001800000 */
[----:B------:R-:W-:Y:S01]  /*12420*/  LOP3.LUT R5, R5, 0x18, R118, 0xf8, !PT ;  /* 0x0000001805057812 */ /* 0x000fe200078ef876 */
[----:B--2---:R-:W-:Y:S02]  /*12430*/  ULEA UR6, UR6, UR7, 0x18 ;  /* 0x0000000706067291 */ /* 0x004fe4000f8ec0ff */
        /* <DEDUP_REMOVED lines=21> */
[----:B---3--:R-:W-:Y:S01]  /*12590*/  FSEL R9, R9, 1, P1 ;  /* 0x3f80000009097808 */ /* 0x008fe20000800000 */
[C---:B------:R-:W-:Y:S01]  /*125a0*/  FMUL.FTZ R73, R6.reuse, R73 ;  /* 0x0000004906497220 */ /* 0x040fe20000410000 */
[C---:B------:R-:W-:Y:S01]  /*125b0*/  FMUL.FTZ R68, R6.reuse, R68 ;  /* 0x0000004406447220 */ /* 0x040fe20000410000 */
[----:B------:R-:W-:Y:S01]  /*125c0*/  FMUL.FTZ R69, R6, R69 ;  /* 0x0000004506457220 */ /* 0x000fe20000410000 */
        /* <DEDUP_REMOVED lines=107> */
.L_x_1856:
[----:B------:R-:W-:Y:S05]  /*12c80*/  BSYNC.RECONVERGENT B0 ;  /* 0x0000000000007941 */ /* 0x000fea0003800200 */
.L_x_1855:
[----:B------:R1:W5:Y:S01]  /*12c90*/  LD.E.64 R44, desc[UR4][R2.64+0x70] ;  /* 0x00007004022c7980 */ /* 0x000362000c101b00 */
[----:B------:R-:W-:Y:S05]  /*12ca0*/  WARPSYNC.ALL ;  /* 0x0000000000007948 */ /* 0x000fea0003800000 */
[----:B------:R1:W5:Y:S01]  /*12cb0*/  LD.E.64 R46, desc[UR4][R2.64+0xa0] ;  /* 0x0000a004022e7980 */ /* 0x000362000c101b00 */
[----:B------:R-:W-:Y:S01]  /*12cc0*/  BAR.SYNC.DEFER_BLOCKING 0x0 ;  /* 0x0000000000007b1d */ /* 0x000fe20000010000 */
[----:B------:R-:W-:-:S05]  /*12cd0*/  LOP3.LUT P0, RZ, R118, 0x3, RZ, 0xc0, !PT ;  /* 0x0000000376ff7812 */ /* 0x000fca000780c0ff */
        /* <DEDUP_REMOVED lines=21> */
.L_x_1858:
[----:B------:R-:W-:Y:S05]  /*12e30*/  BSYNC.RECONVERGENT B0 ;  /* 0x0000000000007941 */ /* 0x000fea0003800200 */
.L_x_1857:
[----:B-1----:R1:W5:Y:S01]  /*12e40*/  LD.E R3, desc[UR4][R2.64+0xc0] ;  /* 0x0000c00402037980 */ /* 0x002362000c101900 */
[----:B------:R-:W-:Y:S01]  /*12e50*/  @!P2 IMAD R28, R39, R208, RZ ;  /* 0x000000d0271ca224 */ /* 0x000fe200078e02ff */
[----:B------:R-:W-:Y:S01]  /*12e60*/  ISETP.GE.AND P1, PT, R222, R198, PT ;  /* 0x000000c6de00720c */ /* 0x000fe20003f26270 */
[----:B------:R-:W-:Y:S01]  /*12e70*/  @!P2 IMAD.WIDE.U32 R30, R38, R208, RZ ;  /* 0x000000d0261ea225 */ /* 0x000fe200078e00ff */
[----:B------:R-:W-:Y:S01]  /*12e80*/  @P2 MOV R30, R42 ;  /* 0x0000002a001e2202 */ /* 0x000fe20000000f00 */
[----:B------:R-:W-:Y:S02]  /*12e90*/  BSSY.RECONVERGENT B0, `(.L_x_1859) ;  /* 0x000001a000007945 */ /* 0x000fe40003800200 */
[----:B------:R-:W-:Y:S01]  /*12ea0*/  IMAD.MOV.U32 R215, RZ, RZ, RZ ;  /* 0x000000ffffd77224 */ /* 0x000fe200078e00ff */
[----:B------:R-:W-:Y:S01]  /*12eb0*/  @!P2 IADD3 R29, PT, PT, R31, R28, RZ ;  /* 0x0000001c1f1da210 */ /* 0x000fe20007ffe0ff */
[----:B------:R-:W-:Y:S01]  /*12ec0*/  IMAD R28, R37, R207, RZ ;  /* 0x000000cf251c7224 */ /* 0x000fe200078e02ff */
[----:B------:R-:W-:Y:S01]  /*12ed0*/  IADD3 R31, PT, PT, R222, 0x20, RZ ;  /* 0x00000020de1f7810 */ /* 0x000fe20007ffe0ff */
        /* <DEDUP_REMOVED lines=21> */
.L_x_1860:
[----:B------:R-:W-:Y:S05]  /*13030*/  BSYNC.RECONVERGENT B0 ;  /* 0x0000000000007941 */ /* 0x000fea0003800200 */
.L_x_1859:
[----:B------:R-:W-:-:S04]  /*13040*/  MOV R207, 0x0 ;  /* 0x0000000000cf7802 */ /* 0x000fc80000000f00 */
[----:B-12345:R-:W-:Y:S05]  /*13050*/  @P0 RET.REL.NODEC R206 `(_ZN5flash24flash_fwd_splitkv_kernelI23Flash_fwd_kernel_traitsILi96ELi64ELi128ELi4ELb0ELb0EN7cutlass10bfloat16_tE19Flash_kernel_traitsILi96ELi64ELi128ELi4ES3_EELb0ELb1ELb0ELb0ELb0ELb1ELb0ELb0EEEvNS_16Flash_fwd_paramsE) ;  /* 0xfffffecccee80950 */ /* 0x03efea0003c3ffff */
        /* <DEDUP_REMOVED lines=16> */
[----:B-1----:R-:W-:Y:S05]  /*13160*/  @P0 RET.REL.NODEC R206 `(_ZN5flash24flash_fwd_splitkv_kernelI23Flash_fwd_kernel_traitsILi96ELi64ELi128ELi4ELb0ELb0EN7cutlass10bfloat16_tE19Flash_kernel_traitsILi96ELi64ELi128ELi4ES3_EELb0ELb1ELb0ELb0ELb0ELb1ELb0ELb0EEEvNS_16Flash_fwd_paramsE) ;  /* 0xfffffecccea40950 */ /* 0x002fea0003c3ffff */
[----:B------:R-:W-:Y:S01]  /*13170*/  MOV R207, 0x0 ;  /* 0x0000000000cf7802 */ /* 0x000fe20000000f00 */
[----:B------:R1:W-:Y:S03]  /*13180*/  ST.E.128 desc[UR4][R2.64+0x80], R24 ;  /* 0x0000801802007985 */ /* 0x0003e6000c101d04 */
[----:B-1----:R-:W-:Y:S05]  /*13190*/  RET.REL.NODEC R206 `(_ZN5flash24flash_fwd_splitkv_kernelI23Flash_fwd_kernel_traitsILi96ELi64ELi128ELi4ELb0ELb0EN7cutlass10bfloat16_tE19Flash_kernel_traitsILi96ELi64ELi128ELi4ES3_EELb0ELb1ELb0ELb0ELb0ELb1ELb0ELb0EEEvNS_16Flash_fwd_paramsE) ;  /* 0xfffffeccce987950 */ /* 0x002fea0003c3ffff */
.L_x_1854:
[----:B------:R-:W-:Y:S01]  /*131a0*/  MOV R5, 0x2 ;  /* 0x0000000200057802 */ /* 0x000fe20000000f00 */
[----:B------:R-:W-:Y:S01]  /*131b0*/  IMAD.MOV.U32 R4, RZ, RZ, 0x1f ;  /* 0x0000001fff047424 */ /* 0x000fe200078e00ff */
[----:B------:R-:W-:-:S07]  /*131c0*/  MOV R6, 0xffffffff ;  /* 0xffffffff00067802 */ /* 0x000fce0000000f00 */
[----:B-1---5:R-:W-:Y:S05]  /*131d0*/  WARPSYNC.COLLECTIVE R6, `(.L_x_1861) ;  /* 0x0000000006087348 */ /* 0x022fea0003c00000 */
[----:B------:R2:W3:Y:S02]  /*131e0*/  SHFL.BFLY P0, R11, R231, R5, R4 ;  /* 0x0c000005e70b7389 */ /* 0x0004e40000000004 */
[----:B-123-5:R-:W-:Y:S05]  /*131f0*/  ENDCOLLECTIVE ;  /* 0x000000000000791b */ /* 0x02efea0003800000 */
.L_x_1861:
[----:B------:R-:W-:Y:S02]  /*13200*/  IMAD.MOV.U32 R8, RZ, RZ, R11 ;  /* 0x000000ffff087224 */ /* 0x000fe400078e000b */
[----:B------:R-:W-:Y:S02]  /*13210*/  IMAD.MOV.U32 R5, RZ, RZ, 0x1 ;  /* 0x00000001ff057424 */ /* 0x000fe400078e00ff */
[----:B------:R-:W-:-:S05]  /*13220*/  FADD.FTZ R9, R8, R231 ;  /* 0x000000e708097221 */ /* 0x000fca0000010000 */
[----:B------:R-:W-:-:S07]  /*13230*/  MOV R231, R9 ;  /* 0x0000000900e77202 */ /* 0x000fce0000000f00 */
[----:B------:R-:W-:Y:S05]  /*13240*/  WARPSYNC.COLLECTIVE R6, `(.L_x_1862) ;  /* 0x0000000006087348 */ /* 0x000fea0003c00000 */
[----:B------:R1:W2:Y:S02]  /*13250*/  SHFL.BFLY P0, R11, R231, R5, R4 ;  /* 0x0c000005e70b7389 */ /* 0x0002a40000000004 */
[----:B-12---:R-:W-:Y:S05]  /*13260*/  ENDCOLLECTIVE ;  /* 0x000000000000791b */ /* 0x006fea0003800000 */
.L_x_1862:
[----:B------:R-:W-:Y:S01]  /*13270*/  MOV R231, R230 ;  /* 0x000000e600e77202 */ /* 0x000fe20000000f00 */
[----:B------:R-:W-:Y:S01]  /*13280*/  IMAD.MOV.U32 R5, RZ, RZ, 0x2 ;  /* 0x00000002ff057424 */ /* 0x000fe200078e00ff */
[----:B------:R-:W-:-:S07]  /*13290*/  MOV R8, R11 ;  /* 0x0000000b00087202 */ /* 0x000fce0000000f00 */
[----:B------:R-:W-:Y:S05]  /*132a0*/  WARPSYNC.COLLECTIVE R6, `(.L_x_1863) ;  /* 0x0000000006087348 */ /* 0x000fea0003c00000 */
[----:B------:R1:W2:Y:S02]  /*132b0*/  SHFL.BFLY P0, R11, R231, R5, R4 ;  /* 0x0c000005e70b7389 */ /* 0x0002a40000000004 */
[----:B-12---:R-:W-:Y:S05]  /*132c0*/  ENDCOLLECTIVE ;  /* 0x000000000000791b */ /* 0x006fea0003800000 */
.L_x_1863:
[----:B------:R-:W-:Y:S01]  /*132d0*/  FADD.FTZ R8, R9, R8 ;  /* 0x0000000809087221 */ /* 0x000fe20000010000 */
[----:B------:R-:W-:Y:S01]  /*132e0*/  FADD.FTZ R10, R11, R230 ;  /* 0x000000e60b0a7221 */ /* 0x000fe20000010000 */
[----:B------:R-:W-:-:S04]  /*132f0*/  MOV R5, 0x1 ;  /* 0x0000000100057802 */ /* 0x000fc80000000f00 */
[----:B------:R-:W-:-:S07]  /*13300*/  MOV R231, R10 ;  /* 0x0000000a00e77202 */ /* 0x000fce0000000f00 */
[----:B------:R-:W-:Y:S05]  /*13310*/  WARPSYNC.COLLECTIVE R6, `(.L_x_1864) ;  /* 0x0000000006087348 */ /* 0x000fea0003c00000 */
[----:B------:R1:W2:Y:S02]  /*13320*/  SHFL.BFLY P0, R11, R231, R5, R4 ;  /* 0x0c000005e70b7389 */ /* 0x0002a40000000004 */
[----:B-12---:R-:W-:Y:S05]  /*13330*/  ENDCOLLECTIVE ;  /* 0x000000000000791b */ /* 0x006fea0003800000 */
.L_x_1864:
[----:B------:R-:W-:Y:S05]  /*13340*/  BRA `(.L_x_1865) ;  /* 0xffffffec00f87947 */ /* 0x000fea000383ffff */
.L_x_1866:
        /* <DEDUP_REMOVED lines=11> */
.L_x_11605:


//--------------------- .text._ZN5flash24flash_fwd_splitkv_kernelI23Flash_fwd_kernel_traitsILi96ELi64ELi128ELi4ELb0ELb0EN7cutlass10bfloat16_tE19Flash_kernel_traitsILi96ELi64ELi128ELi4ES3_EELb0ELb1ELb0ELb0ELb0ELb0ELb0ELb1EEEvNS_16Flash_fwd_paramsE --------------------------
	.section	.text._ZN5flash24flash_fwd_splitkv_kernelI23Flash_fwd_kernel_traitsILi96ELi64ELi128ELi4ELb0ELb0EN7cutlass10bfloat16_tE19Flash_kernel_traitsILi96ELi64ELi128ELi4ES3_EELb0ELb1ELb0ELb0ELb0ELb0ELb0ELb1EEEvNS_16Flash_fwd_paramsE,"ax",@progbits
	.align	128
        .global         _ZN5flash24flash_fwd_splitkv_kernelI23Flash_fwd_kernel_traitsILi96ELi64ELi128ELi4ELb0ELb0EN7cutlass10bfloat16_tE19Flash_kernel_traitsILi96ELi64ELi128ELi4ES3_EELb0ELb1ELb0ELb0ELb0ELb0ELb0ELb1EEEvNS_16Flash_fwd_paramsE
        .type           _ZN5flash24flash_fwd_splitkv_kernelI23Flash_fwd_kernel_traitsILi96ELi64ELi128ELi4ELb0ELb0EN7cutlass10bfloat16_tE19Flash_kernel_traitsILi96ELi64ELi128ELi4ES3_EELb0ELb1ELb0ELb0ELb0ELb0ELb0ELb1EEEvNS_16Flash_fwd_paramsE,@function
        .size           _ZN5flash24flash_fwd_splitkv_kernelI23Flash_fwd_kernel_traitsILi96ELi64ELi128ELi4ELb0ELb0EN7cutlass10bfloat16_tE19Flash_kernel_traitsILi96ELi64ELi128ELi4ES3_EELb0ELb1ELb0ELb0ELb0ELb0ELb0ELb1EEEvNS_16Flash_fwd_paramsE,(.L_x_11606 - _ZN5flash24flash_fwd_splitkv_kernelI23Flash_fwd_kernel_traitsILi96ELi64ELi128ELi4ELb0ELb0EN7cutlass10bfloat16_tE19Flash_kernel_traitsILi96ELi64ELi128ELi4ES3_EELb0ELb1ELb0ELb0ELb0ELb0ELb0ELb1EEEvNS_16Flash_fwd_paramsE)
        .other          _ZN5flash24flash_fwd_splitkv_kernelI23Flash_fwd_kernel_traitsILi96ELi64ELi128ELi4ELb0ELb0EN7cutlass10bfloat16_tE19Flash_kernel_traitsILi96ELi64ELi128ELi4ES3_EELb0ELb1ELb0ELb0ELb0ELb0ELb0ELb1EEEvNS_16Flash_fwd_paramsE,@"STO_CUDA_ENTRY STV_DEFAULT"
_ZN5flash24flash_fwd_splitkv_kernelI23Flash_fwd_kernel_traitsILi96ELi64ELi128ELi4ELb0ELb0EN7cutlass10bfloat16_tE19Flash_kernel_traitsILi96ELi64ELi128ELi4ES3_EELb0ELb1ELb0ELb0ELb0ELb0ELb0ELb1EEEvNS_16Flash_fwd_paramsE:
.text._ZN5flash24flash_fwd_splitkv_kernelI23Flash_fwd_kernel_traitsILi96ELi64ELi128ELi4ELb0ELb0EN7cutlass10bfloat16_tE19Flash_kernel_traitsILi96ELi64ELi128ELi4ES3_EELb0ELb1ELb0ELb0ELb0ELb0ELb0ELb1EEEvNS_16Flash_fwd_paramsE:
[----:B------:R-:W-:Y:S01]  /*0000*/  LDC R1, c[0x0][0x37c] ;  /* 0x0000df00ff017b82 */ /* 0x000fe20000000800 */
[----:B------:R-:W1:Y:S07]  /*0010*/  S2R R21, SR_CTAID.X ;  /* 0x0000000000157919 */ /* 0x000e6e0000002500 */
[----:B------:R-:W2:Y:S01]  /*0020*/  LDC.64 R120, c[0x0][0x348] ;  /* 0x0000d200ff787b82 */ /* 0x000ea20000000a00 */
[----:B------:R-:W-:Y:S01]  /*0030*/  BSSY.RECONVERGENT B4, `(.L_x_1867) ;  /* 0x0000005000047945 */ /* 0x000fe20003800200 */
[----:B------:R-:W-:Y:S01]  /*0040*/  MOV R198, 0x80 ;  /* 0x0000008000c67802 */ /* 0x000fe20000000f00 */
[----:B------:R-:W3:Y:S01]  /*0050*/  S2R R200, SR_CTAID.Y ;  /* 0x0000000000c87919 */ /* 0x000ee20000002600 */
[----:B------:R-:W4:Y:S05]  /*0060*/  S2R R199, SR_CTAID.Z ;  /* 0x0000000000c77919 */ /* 0x000f2a0000002700 */
[----:B-1234-:R-:W-:Y:S05]  /*0070*/  CALL.REL.NOINC `($_ZN5flash24flash_fwd_splitkv_kernelI23Flash_fwd_kernel_traitsILi96ELi64ELi128ELi4ELb0ELb0EN7cutlass10bfloat16_tE19Flash_kernel_traitsILi96ELi64ELi128ELi4ES3_EELb0ELb1ELb0ELb0ELb0ELb0ELb0ELb1EEEvNS_16Flash_fwd_paramsE$_ZN5flash30compute_attn_1rowblock_splitkvI23Flash_fwd_kernel_traitsILi96ELi64ELi128ELi4ELb0ELb0EN7cutlass10bfloat16_tE19Flash_kernel_traitsILi96ELi64ELi128ELi4ES3_EELb0ELb1ELb0ELb0ELb0ELb0ELb0ELb1ENS_16Flash_fwd_paramsEEEvRKT8_iiiii) ;  /* 0x0000000000087944 */ /* 0x01efea0003c00000 */
[----:B------:R-:W-:Y:S05]  /*0080*/  BSYNC.RECONVERGENT B4 ;  /* 0x0000000000047941 */ /* 0x000fea0003800200 */
.L_x_1867:
[----:B------:R-:W-:Y:S05]  /*0090*/  EXIT ;  /* 0x000000000000794d */ /* 0x000fea0003800000 */
        .type           $_ZN5flash24flash_fwd_splitkv_kernelI23Flash_fwd_kernel_traitsILi96ELi64ELi128ELi4ELb0ELb0EN7cutlass10bfloat16_tE19Flash_kernel_traitsILi96ELi64ELi128ELi4ES3_EELb0ELb1ELb0ELb0ELb0ELb0ELb0ELb1EEEvNS_16Flash_fwd_paramsE$_ZN5flash30compute_attn_1rowblock_splitkvI23Flash_fwd_kernel_traitsILi96ELi64ELi128ELi4ELb0ELb0EN7cutlass10bfloat16_tE19Flash_kernel_traitsILi96ELi64ELi128ELi4ES3_EELb0ELb1ELb0ELb0ELb0ELb0ELb0ELb1ENS_16Flash_fwd_paramsEEEvRKT8_iiiii,@function
        .size           $_ZN5flash24flash_fwd_splitkv_kernelI23Flash_fwd_kernel_traitsILi96ELi64ELi128ELi4ELb0ELb0EN7cutlass10bfloat16_tE19Flash_kernel_traitsILi96ELi64ELi128ELi4ES3_EELb0ELb1ELb0ELb0ELb0ELb0ELb0ELb1EEEvNS_16Flash_fwd_paramsE$_ZN5flash30compute_attn_1rowblock_splitkvI23Flash_fwd_kernel_traitsILi96ELi64ELi128ELi4ELb0ELb0EN7cutlass10bfloat16_tE19Flash_kernel_traitsILi96ELi64ELi128ELi4ES3_EELb0ELb1ELb0ELb0ELb0ELb0ELb0ELb1ENS_16Flash_fwd_paramsEEEvRKT8_iiiii,(.L_x_11606 - $_ZN5flash24flash_fwd_splitkv_kernelI23Flash_fwd_kernel_traitsILi96ELi64ELi128ELi4ELb0ELb0EN7cutlass10bfloat16_tE19Flash_kernel_traitsILi96ELi64ELi128ELi4ES3_EELb0ELb1ELb0ELb0ELb0ELb0ELb0ELb1EEEvNS_16Flash_fwd_paramsE$_ZN5flash30compute_attn_1rowblock_splitkvI23Flash_fwd_kernel_traitsILi96ELi64ELi128ELi4ELb0ELb0EN7cutlass10bfloat16_tE19Flash_kernel_traitsILi96ELi64ELi128ELi4ES3_EELb0ELb1ELb0ELb0ELb0ELb0ELb0ELb1ENS_16Flash_fwd_paramsEEEvRKT8_iiiii)
$_ZN5flash24flash_fwd_splitkv_kernelI23Flash_fwd_kernel_traitsILi96ELi64ELi128ELi4ELb0ELb0EN7cutlass10bfloat16_tE19Flash_kernel_traitsILi96ELi64ELi128ELi4ES3_EELb0ELb1ELb0ELb0ELb0ELb0ELb0ELb1EEEvNS_16Flash_fwd_paramsE$_ZN5flash30compute_attn_1rowblock_splitkvI23Flash_fwd_kernel_traitsILi96ELi64ELi128ELi4ELb0ELb0EN7cutlass10bfloat16_tE19Flash_kernel_traitsILi96ELi64ELi128ELi4ES3_EELb0ELb1ELb0ELb0ELb0ELb0ELb0ELb1ENS_16Flash_fwd_paramsEEEvRKT8_iiiii:
        /* <DEDUP_REMOVED lines=39> */
.L_x_1869:
[----:B------:R-:W-:Y:S05]  /*0310*/  BSYNC.RECONVERGENT B0 ;  /* 0x0000000000007941 */ /* 0x000fea0003800200 */
.L_x_1868:
[----:B------:R-:W-:Y:S04]  /*0320*/  BSSY.RECONVERGENT B0, `(.L_x_1870) ;  /* 0x0000007000007945 */ /* 0x000fe80003800200 */
[----:B------:R-:W-:Y:S05]  /*0330*/  @!P3 BRA `(.L_x_1871) ;  /* 0x000000000014b947 */ /* 0x000fea0003800000 */
[----:B------:R-:W2:Y:S02]  /*0340*/  LD.E.U8 R4, desc[UR4][R120.64+0x1b2] ;  /* 0x0001b20478047980 */ /* 0x000ea4000c101100 */
[----:B--2---:R-:W-:-:S13]  /*0350*/  ISETP.NE.AND P1, PT, R4, RZ, PT ;  /* 0x000000ff0400720c */ /* 0x004fda0003f25270 */
[----:B------:R-:W2:Y:S02]  /*0360*/  @P1 LD.E R4, desc[UR4][R8.64+0x4] ;  /* 0x0000040408041980 */ /* 0x000ea4000c101900 */
[----:B--2--5:R-:W-:-:S06]  /*0370*/  @P1 IADD3 R71, PT, PT, R4, -R13, RZ ;  /* 0x8000000d04471210 */ /* 0x024fcc0007ffe0ff */
[----:B------:R2:W5:Y:S02]  /*0380*/  @!P1 LD.E R71, desc[UR4][R8.64] ;  /* 0x0000000408479980 */ /* 0x000564000c101900 */
.L_x_1871:
[----:B------:R-:W-:Y:S05]  /*0390*/  BSYNC.RECONVERGENT B0 ;  /* 0x0000000000007941 */ /* 0x000fea0003800200 */
.L_x_1870:
        /* <DEDUP_REMOVED lines=9> */
.L_x_1873:
[----:B------:R-:W3:Y:S01]  /*0430*/  LD.E.64 R4, desc[UR4][R120.64+0x108] ;  /* 0x0001080478047980 */ /* 0x000ee2000c101b00 */
[----:B------:R-:W-:Y:S01]  /*0440*/  BSSY.RECONVERGENT B0, `(.L_x_1875) ;  /* 0x0000006000007945 */ /* 0x000fe20003800200 */
[----:B------:R-:W-:Y:S01]  /*0450*/  IMAD.MOV.U32 R60, RZ, RZ, RZ ;  /* 0x000000ffff3c7224 */ /* 0x000fe200078e00ff */
[----:B---3--:R-:W-:-:S04]  /*0460*/  ISETP.NE.U32.AND P0, PT, R4, RZ, PT ;  /* 0x000000ff0400720c */ /* 0x008fc80003f05070 */
[----:B------:R-:W-:-:S13]  /*0470*/  ISETP.NE.AND.EX P0, PT, R5, RZ, PT, P0 ;  /* 0x000000ff0500720c */ /* 0x000fda0003f05300 */
[----:B------:R-:W-:Y:S05]  /*0480*/  @!P0 BRA `(.L_x_1876) ;  /* 0x0000000000048947 */ /* 0x000fea0003800000 */
[----:B------:R3:W5:Y:S02]  /*0490*/  LD.E R60, desc[UR4][R120.64+0xbc] ;  /* 0x0000bc04783c7980 */ /* 0x000764000c101900 */
.L_x_1876:
[----:B------:R-:W-:Y:S05]  /*04a0*/  BSYNC.RECONVERGENT B0 ;  /* 0x0000000000007941 */ /* 0x000fea0003800200 */
.L_x_1875:
[----:B-----5:R-:W-:Y:S02]  /*04b0*/  IADD3 R60, PT, PT, R71, R60, RZ ;  /* 0x0000003c473c7210 */ /* 0x020fe40007ffe0ff */
.L_x_1874:
[----:B------:R-:W-:Y:S05]  /*04c0*/  BSYNC.RECONVERGENT B1 ;  /* 0x0000000000017941 */ /* 0x000fea0003800200 */
.L_x_1872:
[----:B------:R-:W-:Y:S01]  /*04d0*/  IMAD.SHL.U32 R202, R21, 0x40, RZ ;  /* 0x0000004015ca7824 */ /* 0x000fe200078e00ff */
[----:B------:R-:W-:Y:S01]  /*04e0*/  MOV R4, R198 ;  /* 0x000000c600047202 */ /* 0x000fe20000000f00 */
[----:B------:R-:W-:-:S03]  /*04f0*/  IMAD.MOV.U32 R5, RZ, RZ, 0x0 ;  /* 0x00000000ff057424 */ /* 0x000fc600078e00ff */
[----:B------:R-:W-:-:S13]  /*0500*/  ISETP.GT.AND P0, PT, R205, R202, PT ;  /* 0x000000cacd00720c */ /* 0x000fda0003f04270 */
[----:B-123--:R-:W-:Y:S05]  /*0510*/  @!P0 RET.REL.NODEC R4 `(_ZN5flash24flash_fwd_splitkv_kernelI23Flash_fwd_kernel_traitsILi96ELi64ELi128ELi4ELb0ELb0EN7cutlass10bfloat16_tE19Flash_kernel_traitsILi96ELi64ELi128ELi4ES3_EELb0ELb1ELb0ELb0ELb0ELb0ELb0ELb1EEEvNS_16Flash_fwd_paramsE) ;  /* 0xfffffff804b88950 */ /* 0x00efea0003c3ffff */
[----:B------:R-:W2:Y:S04]  /*0520*/  LD.E R8, desc[UR4][R120.64+0x184] ;  /* 0x0001840478087980 */ /* 0x000ea8000c101900 */
[----:B------:R-:W3:Y:S04]  /*0530*/  LD.E R12, desc[UR4][R120.64+0xb8] ;  /* 0x0000b804780c7980 */ /* 0x000ee8000c101900 */
[----:B------:R-:W4:Y:S01]  /*0540*/  LD.E R5, desc[UR4][R120.64+0x188] ;  /* 0x0001880478057980 */ /* 0x000f22000c101900 */
[----:B------:R-:W-:-:S05]  /*0550*/  VIADD R6, R60, 0x7f ;  /* 0x0000007f3c067836 */ /* 0x000fca0000000000 */
[--C-:B------:R-:W-:Y:S01]  /*0560*/  IADD3 R4, PT, PT, R6, R202, -R205.reuse ;  /* 0x000000ca06047210 */ /* 0x100fe20007ffe8cd */
[----:B--2---:R-:W-:Y:S02]  /*0570*/  IMAD.IADD R3, R8, 0x1, R205 ;  /* 0x0000000108037824 */ /* 0x004fe400078e02cd */
[----:B---3--:R-:W-:-:S03]  /*0580*/  VIADD R12, R12, 0x7f ;  /* 0x0000007f0c0c7836 */ /* 0x008fc60000000000 */
[----:B------:R-:W-:Y:S02]  /*0590*/  IADD3 R8, PT, PT, -R3, R202, R60 ;  /* 0x000000ca03087210 */ /* 0x000fe40007ffe13c */
[----:B----4-:R-:W-:Y:S02]  /*05a0*/  IADD3 R4, PT, PT, R4, 0x40, R5 ;  /* 0x0000004004047810 */ /* 0x010fe40007ffe005 */
[----:B------:R-:W-:Y:S02]  /*05b0*/  SHF.R.S32.HI R5, RZ, 0x1f, R6 ;  /* 0x0000001fff057819 */ /* 0x000fe40000011406 */
[----:B------:R-:W-:Y:S02]  /*05c0*/  SHF.R.S32.HI R9, RZ, 0x1f, R12 ;  /* 0x0000001fff097819 */ /* 0x000fe4000001140c */
[----:B------:R-:W-:Y:S02]  /*05d0*/  SHF.R.S32.HI R3, RZ, 0x1f, R4 ;  /* 0x0000001fff037819 */ /* 0x000fe40000011404 */
[----:B------:R-:W-:-:S02]  /*05e0*/  SHF.R.S32.HI R7, RZ, 0x1f, R8 ;  /* 0x0000001fff077819 */ /* 0x000fc40000011408 */
[----:B------:R-:W-:Y:S02]  /*05f0*/  LEA.HI R5, R5, R6, RZ, 0x7 ;  /* 0x0000000605057211 */ /* 0x000fe400078f38ff */
[----:B------:R-:W-:Y:S02]  /*0600*/  LEA.HI R9, R9, R12, RZ, 0x7 ;  /* 0x0000000c09097211 */ /* 0x000fe400078f38ff */
[----:B------:R-:W-:Y:S02]  /*0610*/  LEA.HI R3, R3, R4, RZ, 0x7 ;  /* 0x0000000403037211 */ /* 0x000fe400078f38ff */
[----:B------:R-:W-:Y:S02]  /*0620*/  LEA.HI R7, R7, R8, RZ, 0x7 ;  /* 0x0000000807077211 */ /* 0x000fe400078f38ff */
[----:B------:R-:W-:Y:S02]  /*0630*/  SHF.R.S32.HI R5, RZ, 0x7, R5 ;  /* 0x00000007ff057819 */ /* 0x000fe40000011405 */
[----:B------:R-:W-:-:S02]  /*0640*/  SHF.R.S32.HI R4, RZ, 0x7, R9 ;  /* 0x00000007ff047819 */ /* 0x000fc40000011409 */
[----:B------:R-:W-:Y:S02]  /*0650*/  SHF.R.S32.HI R3, RZ, 0x7, R3 ;  /* 0x00000007ff037819 */ /* 0x000fe40000011403 */
[----:B------:R-:W-:Y:S02]  /*0660*/  SHF.R.S32.HI R7, RZ, 0x7, R7 ;  /* 0x00000007ff077819 */ /* 0x000fe40000011407 */
[----:B------:R-:W-:Y:S02]  /*0670*/  VIMNMX3 R61, R4, R5, R3, PT ;  /* 0x00000005043d720f */ /* 0x000fe40003800103 */
        /* <DEDUP_REMOVED lines=18> */
[----:B--2---:R-:W-:-:S04]  /*07a0*/  @P0 IMAD.WIDE.U32 R16, R12, R204, RZ ;  /* 0x000000cc0c100225 */ /* 0x004fc800078e00ff */
[----:B---3--:R-:W-:Y:S02]  /*07b0*/  IMAD R2, R200, R2, R199 ;  /* 0x00000002c8027224 */ /* 0x008fe400078e02c7 */
[----:B------:R-:W-:Y:S02]  /*07c0*/  @P0 IMAD R4, R13, R204, RZ ;  /* 0x000000cc0d040224 */ /* 0x000fe400078e02ff */
        /* <DEDUP_REMOVED lines=40> */
.L_x_1879:
[----:B------:R-:W-:Y:S05]  /*0a50*/  BSYNC.RECONVERGENT B0 ;  /* 0x0000000000007941 */ /* 0x000fea0003800200 */
.L_x_1878:
        /* <DEDUP_REMOVED lines=18> */
.L_x_1881:
[----:B------:R-:W-:Y:S05]  /*0b80*/  BSYNC.RECONVERGENT B0 ;  /* 0x0000000000007941 */ /* 0x000fea0003800200 */
.L_x_1880:
[----:B------:R-:W-:Y:S01]  /*0b90*/  MOV R199, 0x0 ;  /* 0x0000000000c77802 */ /* 0x000fe20000000f00 */
[----:B------:R1:W-:Y:S03]  /*0ba0*/  @!P6 ST.E desc[UR4][R8.64], R5 ;  /* 0x000000050800e985 */ /* 0x0003e6000c101904 */
[----:B-12--5:R-:W-:Y:S05]  /*0bb0*/  @P5 RET.REL.NODEC R198 `(_ZN5flash24flash_fwd_splitkv_kernelI23Flash_fwd_kernel_traitsILi96ELi64ELi128ELi4ELb0ELb0EN7cutlass10bfloat16_tE19Flash_kernel_traitsILi96ELi64ELi128ELi4ES3_EELb0ELb1ELb0ELb0ELb0ELb0ELb0ELb1EEEvNS_16Flash_fwd_paramsE) ;  /* 0xfffffff4c6105950 */ /* 0x026fea0003c3ffff */
[----:B------:R-:W-:Y:S02]  /*0bc0*/  MOV R3, 0x7f800000 ;  /* 0x7f80000000037802 */ /* 0x000fe40000000f00 */
[----:B------:R-:W-:-:S03]  /*0bd0*/  MOV R199, 0x0 ;  /* 0x0000000000c77802 */ /* 0x000fc60000000f00 */
[----:B------:R1:W-:Y:S02]  /*0be0*/  ST.E desc[UR4][R8.64+0x80], R3 ;  /* 0x0000800308007985 */ /* 0x0003e4000c101904 */
[----:B-1----:R-:W-:Y:S05]  /*0bf0*/  RET.REL.NODEC R198 `(_ZN5flash24flash_fwd_splitkv_kernelI23Flash_fwd_kernel_traitsILi96ELi64ELi128ELi4ELb0ELb0EN7cutlass10bfloat16_tE19Flash_kernel_traitsILi96ELi64ELi128ELi4ES3_EELb0ELb1ELb0ELb0ELb0ELb0ELb0ELb1EEEvNS_16Flash_fwd_paramsE) ;  /* 0xfffffff4c6007950 */ /* 0x002fea0003c3ffff */
.L_x_1877:
        /* <DEDUP_REMOVED lines=16> */
[----:B------:R-:W4:Y:S04]  /*0d00*/  LD.E.64 R16, desc[UR4][R120.64+0x20] ;  /* 0x0000200478107980 */ /* 0x000f28000c101b00 */
[----:B------:R-:W4:Y:S04]  /*0d10*/  LD.E.64 R188, desc[UR4][R120.64+0x38] ;  /* 0x0000380478bc7980 */ /* 0x000f28000c101b00 */
[----:B------:R-:W4:Y:S04]  /*0d20*/  LD.E.64 R14, desc[UR4][R120.64+0x50] ;  /* 0x00005004780e7980 */ /* 0x000f28000c101b00 */
[----:B------:R-:W5:Y:S04]  /*0d30*/  LD.E.64 R28, desc[UR4][R120.64+0x58] ;  /* 0x00005804781c7980 */ /* 0x000f68000c101b00 */
[----:B------:R-:W5:Y:S01]  /*0d40*/  LD.E.64 R190, desc[UR4][R120.64+0x40] ;  /* 0x0000400478be7980 */ /* 0x000f62000c101b00 */
[----:B--2---:R-:W-:-:S04]  /*0d50*/  IABS R4, R10 ;  /* 0x0000000a00047213 */ /* 0x004fc80000000000 */
[----:B------:R-:W2:Y:S08]  /*0d60*/  I2F.RP R5, R4 ;  /* 0x0000000400057306 */ /* 0x000eb00000209400 */
[----:B--2---:R-:W2:Y:S02]  /*0d70*/  MUFU.RCP R12, R5 ;  /* 0x00000005000c7308 */ /* 0x004ea40000001000 */
[----:B--2---:R-:W-:-:S06]  /*0d80*/  IADD3 R12, PT, PT, R12, 0xffffffe, RZ ;  /* 0x0ffffffe0c0c7810 */ /* 0x004fcc0007ffe0ff */
[----:B------:R-:W2:Y:S01]  /*0d90*/  F2I.FTZ.U32.TRUNC.NTZ R13, R12 ;  /* 0x0000000c000d7305 */ /* 0x000ea2000021f000 */
[----:B-1----:R-:W-:Y:S02]  /*0da0*/  IABS R2, R10 ;  /* 0x0000000a00027213 */ /* 0x002fe40000000000 */
[----:B--2---:R-:W-:Y:S01]  /*0db0*/  IADD3 R3, PT, PT, RZ, -R13, RZ ;  /* 0x8000000dff037210 */ /* 0x004fe20007ffe0ff */
[----:B------:R-:W-:-:S04]  /*0dc0*/  IMAD.MOV.U32 R12, RZ, RZ, RZ ;  /* 0x000000ffff0c7224 */ /* 0x000fc800078e00ff */
[----:B-----5:R-:W-:Y:S01]  /*0dd0*/  IMAD R6, R3, R4, RZ ;  /* 0x0000000403067224 */ /* 0x020fe200078e02ff */
        /* <DEDUP_REMOVED lines=23> */
[----:B------:R1:W3:Y:S01]  /*0f50*/  LD.E R3, desc[UR4][R2.64] ;  /* 0x0000000402037980 */ /* 0x0002e2000c101900 */
[----:B----4-:R-:W-:-:S04]  /*0f60*/  IABS R4, R0 ;  /* 0x0000000000047213 */ /* 0x010fc80000000000 */
[----:B------:R-:W4:Y:S08]  /*0f70*/  I2F.RP R18, R4 ;  /* 0x0000000400127306 */ /* 0x000f300000209400 */
[----:B----4-:R-:W4:Y:S02]  /*0f80*/  MUFU.RCP R9, R18 ;  /* 0x0000001200097308 */ /* 0x010f240000001000 */
[----:B----4-:R-:W-:-:S06]  /*0f90*/  VIADD R9, R9, 0xffffffe ;  /* 0x0ffffffe09097836 */ /* 0x010fcc0000000000 */
[----:B------:R-:W4:Y:S01]  /*0fa0*/  F2I.FTZ.U32.TRUNC.NTZ R23, R9 ;  /* 0x0000000900177305 */ /* 0x000f22000021f000 */
[----:B------:R-:W-:Y:S01]  /*0fb0*/  IMAD.MOV.U32 R22, RZ, RZ, RZ ;  /* 0x000000ffff167224 */ /* 0x000fe200078e00ff */
[----:B------:R-:W-:Y:S02]  /*0fc0*/  IABS R11, R199 ;  /* 0x000000c7000b7213 */ /* 0x000fe40000000000 */
[----:B-1----:R-:W-:Y:S02]  /*0fd0*/  IABS R2, R0 ;  /* 0x0000000000027213 */ /* 0x002fe40000000000 */
[----:B----4-:R-:W-:-:S05]  /*0fe0*/  IADD3 R5, PT, PT, RZ, -R23, RZ ;  /* 0x80000017ff057210 */ /* 0x010fca0007ffe0ff */
        /* <DEDUP_REMOVED lines=14> */
[----:B------:R-:W-:Y:S02]  /*10d0*/  IMAD R4, R189, R7, RZ ;  /* 0x00000007bd047224 */ /* 0x000fe400078e02ff */
[----:B------:R-:W-:-:S06]  /*10e0*/  @P2 IADD3 R6, PT, PT, R6, 0x1, RZ ;  /* 0x0000000106062810 */ /* 0x000fcc0007ffe0ff */
[----:B------:R-:W-:Y:S02]  /*10f0*/  @!P0 IADD3 R6, PT, PT, -R6, RZ, RZ ;  /* 0x000000ff06068210 */ /* 0x000fe40007ffe1ff */
[----:B------:R-:W-:Y:S02]  /*1100*/  @!P1 LOP3.LUT R6, RZ, R0, RZ, 0x33, !PT ;  /* 0x00000000ff069212 */ /* 0x000fe400078e33ff */
[----:B---3--:R-:W-:Y:S01]  /*1110*/  SHF.R.S32.HI R2, RZ, 0x1f, R3 ;  /* 0x0000001fff027819 */ /* 0x008fe20000011403 */
[-C--:B------:R-:W-:Y:S02]  /*1120*/  IMAD R5, R17, R3.reuse, RZ ;  /* 0x0000000311057224 */ /* 0x080fe400078e02ff */
[----:B------:R-:W-:Y:S01]  /*1130*/  IMAD.WIDE.U32 R8, R16, R3, RZ ;  /* 0x0000000310087225 */ /* 0x000fe200078e00ff */
[----:B------:R-:W-:-:S03]  /*1140*/  SHF.R.S32.HI R17, RZ, 0x1f, R7 ;  /* 0x0000001fff117819 */ /* 0x000fc60000011407 */
[----:B------:R-:W-:-:S04]  /*1150*/  IMAD R5, R16, R2, R5 ;  /* 0x0000000210057224 */ /* 0x000fc800078e0205 */
[----:B------:R-:W-:Y:S02]  /*1160*/  IMAD.IADD R9, R9, 0x1, R5 ;  /* 0x0000000109097824 */ /* 0x000fe400078e0205 */
[----:B------:R-:W-:Y:S02]  /*1170*/  IMAD R4, R188, R17, R4 ;  /* 0x00000011bc047224 */ /* 0x000fe400078e0204 */
[----:B------:R-:W-:-:S04]  /*1180*/  IMAD.WIDE.U32 R8, R7, R188, R8 ;  /* 0x000000bc07087225 */ /* 0x000fc800078e0008 */
[----:B------:R-:W-:Y:S01]  /*1190*/  IMAD.IADD R9, R9, 0x1, R4 ;  /* 0x0000000109097824 */ /* 0x000fe200078e0204 */
[----:B------:R-:W-:Y:S01]  /*11a0*/  SHF.R.S32.HI R4, RZ, 0x1f, R6 ;  /* 0x0000001fff047819 */ /* 0x000fe20000011406 */
[----:B------:R-:W-:-:S04]  /*11b0*/  IMAD R5, R15, R6, RZ ;  /* 0x000000060f057224 */ /* 0x000fc800078e02ff */
[----:B------:R-:W-:Y:S02]  /*11c0*/  IMAD R4, R14, R4, R5 ;  /* 0x000000040e047224 */ /* 0x000fe400078e0205 */
[----:B--2---:R-:W-:Y:S02]  /*11d0*/  IMAD R5, R13, R3, RZ ;  /* 0x000000030d057224 */ /* 0x004fe400078e02ff */
[----:B------:R-:W-:-:S04]  /*11e0*/  IMAD.WIDE.U32 R8, R6, R14, R8 ;  /* 0x0000000e06087225 */ /* 0x000fc800078e0008 */
[----:B------:R-:W-:-:S04]  /*11f0*/  IMAD.WIDE.U32 R22, R12, R3, RZ ;  /* 0x000000030c167225 */ /* 0x000fc800078e00ff */
[----:B------:R-:W-:Y:S01]  /*1200*/  IMAD R5, R12, R2, R5 ;  /* 0x000000020c057224 */ /* 0x000fe200078e0205 */
[----:B------:R-:W-:-:S03]  /*1210*/  IADD3 R4, PT, PT, R9, R4, RZ ;  /* 0x0000000409047210 */ /* 0x000fc60007ffe0ff */
[----:B------:R-:W-:Y:S01]  /*1220*/  IMAD.IADD R16, R23, 0x1, R5 ;  /* 0x0000000117107824 */ /* 0x000fe200078e0205 */
[----:B------:R-:W-:Y:S05]  /*1230*/  BRA `(.L_x_1884) ;  /* 0x0000000400307947 */ /* 0x000fea0003800000 */
.L_x_1883:
        /* <DEDUP_REMOVED lines=52> */
[----:B------:R-:W-:Y:S02]  /*1580*/  @!P3 IMAD R3, R3, R190, R4 ;  /* 0x000000be0303b224 */ /* 0x000fe400078e0204 */
[----:B------:R-:W-:Y:S01]  /*1590*/  @!P3 IMAD.WIDE.U32 R8, R190, R10, RZ ;  /* 0x0000000abe08b225 */ /* 0x000fe200078e00ff */
[----:B------:R-:W-:-:S03]  /*15a0*/  @!P0 LOP3.LUT R2, RZ, R0, RZ, 0x33, !PT ;  /* 0x00000000ff028212 */ /* 0x000fc600078e33ff */
[----:B------:R-:W-:Y:S01]  /*15b0*/  IMAD R5, R189, R7, RZ ;  /* 0x00000007bd057224 */ /* 0x000fe200078e02ff */
[----:B------:R-:W-:Y:S01]  /*15c0*/  @!P3 MOV R12, R8 ;  /* 0x00000008000cb202 */ /* 0x000fe20000000f00 */
[----:B------:R-:W-:Y:S01]  /*15d0*/  @P3 IMAD.IADD R10, R10, 0x1, R13 ;  /* 0x000000010a0a3824 */ /* 0x000fe200078e020d */
[----:B------:R-:W-:Y:S01]  /*15e0*/  @!P3 IADD3 R13, PT, PT, R9, R3, RZ ;  /* 0x00000003090db210 */ /* 0x000fe20007ffe0ff */
[----:B------:R-:W-:Y:S01]  /*15f0*/  @!P3 IMAD R4, R15, R6, RZ ;  /* 0x000000060f04b224 */ /* 0x000fe200078e02ff */
[----:B------:R-:W-:Y:S01]  /*1600*/  IADD3 R19, PT, PT, R19, R5, RZ ;  /* 0x0000000513137210 */ /* 0x000fe20007ffe0ff */
        /* <DEDUP_REMOVED lines=15> */
.L_x_1884:
[----:B------:R-:W-:Y:S05]  /*1700*/  BSYNC.RECONVERGENT B0 ;  /* 0x0000000000007941 */ /* 0x000fea0003800200 */
.L_x_1882:
        /* <DEDUP_REMOVED lines=25> */
[C---:B------:R-:W-:Y:S02]  /*18a0*/  IMAD.SHL.U32 R47, R184.reuse, 0x10, RZ ;  /* 0x00000010b82f7824 */ /* 0x040fe400078e00ff */
[C---:B------:R-:W-:Y:S02]  /*18b0*/  IMAD.SHL.U32 R18, R184.reuse, 0x20, RZ ;  /* 0x00000020b8127824 */ /* 0x040fe400078e00ff */
[----:B------:R-:W-:Y:S01]  /*18c0*/  IMAD.SHL.U32 R203, R184, 0x8, RZ ;  /* 0x00000008b8cb7824 */ /* 0x000fe200078e00ff */
[----:B------:R1:W5:Y:S01]  /*18d0*/  @P4 LD.E R10, desc[UR4][R34.64] ;  /* 0x00000004220a4980 */ /* 0x000362000c101900 */
[----:B------:R-:W-:-:S04]  /*18e0*/  ISETP.GE.AND P2, PT, R11, RZ, PT ;  /* 0x000000ff0b00720c */ /* 0x000fc80003f46270 */
[----:B------:R-:W-:Y:S01]  /*18f0*/  @!P3 IMAD.IADD R6, R6, 0x1, -R5 ;  /* 0x000000010606b824 */ /* 0x000fe200078e0a05 */
[----:B------:R-:W-:Y:S02]  /*1900*/  LOP3.LUT R11, R47, 0x3e00, RZ, 0xc0, !PT ;  /* 0x00003e002f0b7812 */ /* 0x000fe400078ec0ff */
[----:B------:R-:W-:Y:S02]  /*1910*/  LOP3.LUT R118, R203, 0x18, RZ, 0xc0, !PT ;  /* 0x00000018cb767812 */ /* 0x000fe400078ec0ff */
[----:B------:R-:W-:Y:S02]  /*1920*/  ISETP.GE.U32.AND P4, PT, R6, R5, PT ;  /* 0x000000050600720c */ /* 0x000fe40003f86070 */
[----:B------:R-:W-:Y:S02]  /*1930*/  SHF.R.U32.HI R6, RZ, 0x1, R184 ;  /* 0x00000001ff067819 */ /* 0x000fe400000116b8 */
[----:B------:R-:W-:Y:S01]  /*1940*/  LOP3.LUT R5, R18, 0xc0, RZ, 0xc0, !PT ;  /* 0x000000c012057812 */ /* 0x000fe200078ec0ff */
[----:B------:R-:W-:Y:S01]  /*1950*/  IMAD.SHL.U32 R95, R184, 0x4, RZ ;  /* 0x00000004b85f7824 */ /* 0x000fe200078e00ff */
[----:B------:R-:W-:-:S02]  /*1960*/  LOP3.LUT R11, R11, 0x20, R18, 0xf8, !PT ;  /* 0x000000200b0b7812 */ /* 0x000fc400078ef812 */
[----:B------:R-:W-:Y:S02]  /*1970*/  LOP3.LUT R6, R5, 0x8, R6, 0xf8, !PT ;  /* 0x0000000805067812 */ /* 0x000fe400078ef806 */
[----:B------:R-:W-:Y:S02]  /*1980*/  IADD3 R22, P1, PT, R118, R22, RZ ;  /* 0x0000001676167210 */ /* 0x000fe40007f3e0ff */
[----:B------:R-:W-:Y:S02]  /*1990*/  LOP3.LUT R48, R11, 0x100, R18, 0xf8, !PT ;  /* 0x000001000b307812 */ /* 0x000fe400078ef812 */
[----:B------:R-:W-:Y:S01]  /*19a0*/  LOP3.LUT R11, R6, 0x18, R95, 0x78, !PT ;  /* 0x00000018060b7812 */ /* 0x000fe200078e785f */
[----:B------:R-:W-:Y:S01]  /*19b0*/  IMAD R6, R17, R190, RZ ;  /* 0x000000be11067224 */ /* 0x000fe200078e02ff */
[----:B------:R-:W-:Y:S01]  /*19c0*/  @!P3 IADD3 R9, PT, PT, R9, 0x1, RZ ;  /* 0x000000010909b810 */ /* 0x000fe20007ffe0ff */
[----:B------:R-:W-:Y:S01]  /*19d0*/  IMAD.X R23, RZ, RZ, R16, P1 ;  /* 0x000000ffff177224 */ /* 0x000fe200008e0610 */
[----:B------:R-:W-:-:S02]  /*19e0*/  LOP3.LUT R47, R47, 0x100, RZ, 0xc0, !PT ;  /* 0x000001002f2f7812 */ /* 0x000fc400078ec0ff */
[----:B------:R-:W-:Y:S01]  /*19f0*/  ISETP.NE.AND P1, PT, R0, RZ, PT ;  /* 0x000000ff0000720c */ /* 0x000fe20003f25270 */
[----:B------:R-:W-:Y:S01]  /*1a00*/  IMAD.WIDE.U32 R22, R7, R190, R22 ;  /* 0x000000be07167225 */ /* 0x000fe200078e0016 */
[----:B------:R-:W-:-:S03]  /*1a10*/  LOP3.LUT R48, R48, R11, RZ, 0xfc, !PT ;  /* 0x0000000b30307212 */ /* 0x000fc600078efcff */
[----:B------:R-:W-:Y:S01]  /*1a20*/  IMAD R11, R7, R191, R6 ;  /* 0x000000bf070b7224 */ /* 0x000fe200078e0206 */
[----:B------:R-:W-:Y:S01]  /*1a30*/  LOP3.LUT R47, R47, 0x20, R18, 0xf8, !PT ;  /* 0x000000202f2f7812 */ /* 0x000fe200078ef812 */
[----:B------:R-:W-:-:S04]  /*1a40*/  @P4 VIADD R9, R9, 0x1 ;  /* 0x0000000109094836 */ /* 0x000fc80000000000 */
[----:B------:R-:W-:-:S04]  /*1a50*/  IMAD.MOV.U32 R6, RZ, RZ, R9 ;  /* 0x000000ffff067224 */ /* 0x000fc800078e0009 */
[----:B------:R-:W-:Y:S01]  /*1a60*/  @!P2 IMAD.MOV R6, RZ, RZ, -R6 ;  /* 0x000000ffff06a224 */ /* 0x000fe200078e0a06 */
[----:B------:R-:W-:Y:S02]  /*1a70*/  @!P1 LOP3.LUT R6, RZ, R0, RZ, 0x33, !PT ;  /* 0x00000000ff069212 */ /* 0x000fe400078e33ff */
[----:B------:R-:W-:Y:S02]  /*1a80*/  SHF.R.U32.HI R100, RZ, 0x2, R184 ;  /* 0x00000002ff647819 */ /* 0x000fe400000116b8 */
[----:B------:R-:W-:Y:S01]  /*1a90*/  MOV R101, RZ ;  /* 0x000000ff00657202 */ /* 0x000fe20000000f00 */
[----:B------:R-:W-:Y:S01]  /*1aa0*/  IMAD.IADD R23, R23, 0x1, R11 ;  /* 0x0000000117177824 */ /* 0x000fe200078e020b */
[----:B------:R-:W-:Y:S01]  /*1ab0*/  SHF.R.S32.HI R0, RZ, 0x1f, R6 ;  /* 0x0000001fff007819 */ /* 0x000fe20000011406 */
[----:B------:R-:W-:-:S04]  /*1ac0*/  IMAD.WIDE.U32 R20, R21, 0x40, R100 ;  /* 0x0000004015147825 */ /* 0x000fc800078e0064 */
[----:B------:R-:W-:Y:S01]  /*1ad0*/  IMAD.WIDE.U32 R22, R6, R28, R22 ;  /* 0x0000001c06167225 */ /* 0x000fe200078e0016 */
[----:B------:R-:W1:Y:S03]  /*1ae0*/  S2UR UR6, SR_CgaCtaId ;  /* 0x00000000000679c3 */ /* 0x000e660000008800 */
[-C--:B------:R-:W-:Y:S01]  /*1af0*/  IMAD R197, R191, R100.reuse, RZ ;  /* 0x00000064bfc57224 */ /* 0x080fe200078e02ff */
[----:B------:R-:W-:Y:S01]  /*1b00*/  LOP3.LUT R11, R203, 0xc0, RZ, 0xc0, !PT ;  /* 0x000000c0cb0b7812 */ /* 0x000fe200078ec0ff */
[----:B------:R-:W-:Y:S01]  /*1b10*/  UMOV UR7, 0x400 ;  /* 0x0000040000077882 */ /* 0x000fe20000000000 */
[----:B------:R-:W-:Y:S01]  /*1b20*/  IMAD R193, R189, R100, RZ ;  /* 0x00000064bdc17224 */ /* 0x000fe200078e02ff */
[----:B------:R-:W-:Y:S01]  /*1b30*/  IADD3 R63, PT, PT, R61, -0x1, RZ ;  /* 0xffffffff3d3f7810 */ /* 0x000fe20007ffe0ff */
[C---:B------:R-:W-:Y:S01]  /*1b40*/  IMAD.SHL.U32 R66, R190.reuse, 0x20, RZ ;  /* 0x00000020be427824 */ /* 0x040fe200078e00ff */
[----:B------:R-:W-:Y:S01]  /*1b50*/  SHF.L.U64.HI R67, R190, 0x5, R191 ;  /* 0x00000005be437819 */ /* 0x000fe200000102bf */
[C---:B------:R-:W-:Y:S01]  /*1b60*/  IMAD.SHL.U32 R64, R188.reuse, 0x20, RZ ;  /* 0x00000020bc407824 */ /* 0x040fe200078e00ff */
[----:B------:R-:W-:Y:S01]  /*1b70*/  SHF.L.U64.HI R65, R188, 0x5, R189 ;  /* 0x00000005bc417819 */ /* 0x000fe200000102bd */
[----:B------:R-:W-:Y:S01]  /*1b80*/  IMAD.SHL.U32 R49, R63, 0x80, RZ ;  /* 0x000000803f317824 */ /* 0x000fe200078e00ff */
[----:B------:R-:W-:-:S02]  /*1b90*/  LOP3.LUT R117, R118, 0x20, RZ, 0xfc, !PT ;  /* 0x0000002076757812 */ /* 0x000fc400078efcff */
[----:B------:R-:W-:Y:S01]  /*1ba0*/  LOP3.LUT R116, R118, 0x40, RZ, 0xfc, !PT ;  /* 0x0000004076747812 */ /* 0x000fe200078efcff */
[----:B-1----:R-:W-:Y:S01]  /*1bb0*/  ULEA UR6, UR6, UR7, 0x18 ;  /* 0x0000000706067291 */ /* 0x002fe2000f8ec0ff */
[----:B--2---:R-:W-:-:S04]  /*1bc0*/  @P0 IMAD.WIDE.U32 R18, R24, R204, RZ ;  /* 0x000000cc18120225 */ /* 0x004fc800078e00ff */
[----:B------:R-:W-:Y:S02]  /*1bd0*/  @P0 IMAD R16, R25, R204, RZ ;  /* 0x000000cc19100224 */ /* 0x000fe400078e02ff */
[-C--:B---3--:R-:W-:Y:S02]  /*1be0*/  @!P0 IMAD R7, R31, R200.reuse, RZ ;  /* 0x000000c81f078224 */ /* 0x088fe400078e02ff */
[----:B------:R-:W-:-:S04]  /*1bf0*/  @!P0 IMAD.WIDE.U32 R30, R30, R200, RZ ;  /* 0x000000c81e1e8225 */ /* 0x000fc800078e00ff */
[----:B------:R-:W-:Y:S02]  /*1c00*/  @!P0 IMAD.MOV.U32 R9, RZ, RZ, R30 ;  /* 0x000000ffff098224 */ /* 0x000fe400078e001e */
[----:B------:R-:W-:Y:S01]  /*1c10*/  @P0 IMAD.MOV.U32 R9, RZ, RZ, R18 ;  /* 0x000000ffff090224 */ /* 0x000fe200078e0012 */
[----:B------:R-:W-:Y:S01]  /*1c20*/  @!P0 IADD3 R7, PT, PT, R31, R7, RZ ;  /* 0x000000071f078210 */ /* 0x000fe20007ffe0ff */
[----:B------:R-:W-:-:S03]  /*1c30*/  @P0 IMAD.IADD R7, R19, 0x1, R16 ;  /* 0x0000000113070824 */ /* 0x000fc600078e0210 */
[----:B------:R-:W-:Y:S02]  /*1c40*/  IADD3 R30, P1, PT, R118, R9, RZ ;  /* 0x00000009761e7210 */ /* 0x000fe40007f3e0ff */
[----:B------:R-:W-:-:S03]  /*1c50*/  LOP3.LUT R16, R5, 0x8, R184, 0xf8, !PT ;  /* 0x0000000805107812 */ /* 0x000fc600078ef8b8 */
[----:B------:R-:W-:Y:S01]  /*1c60*/  IMAD.X R31, RZ, RZ, R7, P1 ;  /* 0x000000ffff1f7224 */ /* 0x000fe200008e0607 */
[----:B------:R-:W-:Y:S01]  /*1c70*/  LOP3.LUT R16, R16, 0x18, R95, 0x78, !PT ;  /* 0x0000001810107812 */ /* 0x000fe200078e785f */
[----:B------:R-:W-:Y:S02]  /*1c80*/  IMAD R5, R27, R199, RZ ;  /* 0x000000c71b057224 */ /* 0x000fe400078e02ff */
[----:B------:R-:W-:Y:S01]  /*1c90*/  IMAD.WIDE.U32 R30, R199, R26, R30 ;  /* 0x0000001ac71e7225 */ /* 0x000fe200078e001e */
[----:B------:R-:W-:-:S03]  /*1ca0*/  LOP3.LUT R47, R47, R16, RZ, 0xfc, !PT ;  /* 0x000000102f2f7212 */ /* 0x000fc600078efcff */
[----:B------:R-:W-:Y:S01]  /*1cb0*/  IMAD R9, R29, R6, RZ ;  /* 0x000000061d097224 */ /* 0x000fe200078e02ff */
[----:B------:R-:W-:Y:S01]  /*1cc0*/  MOV R16, R30 ;  /* 0x0000001e00107202 */ /* 0x000fe20000000f00 */
[----:B------:R-:W-:Y:S01]  /*1cd0*/  IMAD.IADD R17, R31, 0x1, R5 ;  /* 0x000000011f117824 */ /* 0x000fe200078e0205 */
[----:B------:R-:W-:Y:S01]  /*1ce0*/  IADD3 R8, P1, PT, R118, R8, RZ ;  /* 0x0000000876087210 */ /* 0x000fe20007f3e0ff */
[----:B------:R-:W-:Y:S02]  /*1cf0*/  IMAD R5, R21, R24, RZ ;  /* 0x0000001815057224 */ /* 0x000fe400078e02ff */
[----:B------:R-:W-:Y:S02]  /*1d00*/  IMAD R9, R0, R28, R9 ;  /* 0x0000001c00097224 */ /* 0x000fe400078e0209 */
[----:B------:R-:W-:Y:S02]  /*1d10*/  IMAD R5, R20, R25, R5 ;  /* 0x0000001914057224 */ /* 0x000fe400078e0205 */
[----:B------:R-:W-:-:S02]  /*1d20*/  IMAD.IADD R23, R23, 0x1, R9 ;  /* 0x0000000117177824 */ /* 0x000fc400078e0209 */
[----:B------:R-:W-:-:S04]  /*1d30*/  IMAD.WIDE.U32 R20, R20, R24, R16 ;  /* 0x0000001814147225 */ /* 0x000fc800078e0010 */
[----:B------:R-:W-:Y:S01]  /*1d40*/  IMAD.X R9, RZ, RZ, R4, P1 ;  /* 0x000000ffff097224 */ /* 0x000fe200008e0604 */
[----:B------:R-:W-:Y:S01]  /*1d50*/  SHF.R.S32.HI R4, RZ, 0x1f, R71 ;  /* 0x0000001fff047819 */ /* 0x000fe20000011447 */
[----:B------:R-:W-:Y:S01]  /*1d60*/  IMAD.IADD R5, R21, 0x1, R5 ;  /* 0x0000000115057824 */ /* 0x000fe200078e0205 */
[----:B----4-:R-:W-:Y:S02]  /*1d70*/  LEA R102, P2, R20, R2, 0x1 ;  /* 0x0000000214667211 */ /* 0x010fe400078408ff */
[----:B------:R-:W-:Y:S01]  /*1d80*/  LEA.HI R4, R4, R71, RZ, 0x7 ;  /* 0x0000004704047211 */ /* 0x000fe200078f38ff */
[----:B------:R-:W-:Y:S01]  /*1d90*/  IMAD.WIDE.U32 R22, R100, R190, R22 ;  /* 0x000000be64167225 */ /* 0x000fe200078e0016 */
[----:B------:R-:W-:Y:S02]  /*1da0*/  LEA.HI.X R103, R20, R3, R5, 0x1, P2 ;  /* 0x0000000314677211 */ /* 0x000fe400010f0c05 */
[----:B------:R-:W-:Y:S01]  /*1db0*/  SHF.R.S32.HI R3, RZ, 0x7, R4 ;  /* 0x00000007ff037819 */ /* 0x000fe20000011404 */
[----:B------:R-:W-:Y:S01]  /*1dc0*/  IMAD.IADD R197, R23, 0x1, R197 ;  /* 0x0000000117c57824 */ /* 0x000fe200078e02c5 */
[----:B------:R-:W-:-:S02]  /*1dd0*/  LEA R196, P0, R22, R12, 0x1 ;  /* 0x0000000c16c47211 */ /* 0x000fc400078008ff */
[----:B------:R-:W-:Y:S02]  /*1de0*/  VIMNMX R68, PT, PT, R192, R3, !PT ;  /* 0x00000003c0447248 */ /* 0x000fe40007fe0100 */
[----:B------:R-:W-:Y:S02]  /*1df0*/  LEA.HI.X R197, R22, R13, R197, 0x1, P0 ;  /* 0x0000000d16c57211 */ /* 0x000fe400000f0cc5 */
[----:B------:R-:W-:Y:S02]  /*1e00*/  LOP3.LUT R18, R11, 0x18, R184, 0xf8, !PT ;  /* 0x000000180b127812 */ /* 0x000fe400078ef8b8 */
[----:B------:R-:W-:Y:S02]  /*1e10*/  ISETP.GT.U32.AND P0, PT, R61, R68, PT ;  /* 0x000000443d00720c */ /* 0x000fe40003f04070 */
        /* <DEDUP_REMOVED lines=9> */
[----:B------:R-:W-:-:S02]  /*1eb0*/  LOP3.LUT R95, R95, 0xc, RZ, 0xc0, !PT ;  /* 0x0000000c5f5f7812 */ /* 0x000fc400078ec0ff */
        /* <DEDUP_REMOVED lines=13> */
[----:B------:R-:W-:Y:S02]  /*1f90*/  MOV R96, R49 ;  /* 0x0000003100607202 */ /* 0x000fe40000000f00 */
[----:B------:R-:W-:Y:S01]  /*1fa0*/  SHF.R.S32.HI R97, RZ, 0x1, R97 ;  /* 0x00000001ff617819 */ /* 0x000fe20000011461 */
[----:B-----5:R-:W-:Y:S01]  /*1fb0*/  IMAD.IADD R10, R49, 0x1, R10 ;  /* 0x00000001310a7824 */ /* 0x020fe200078e020a */
[--C-:B------:R-:W-:Y:S02]  /*1fc0*/  SHF.R.S32.HI R11, RZ, 0x1f, R71.reuse ;  /* 0x0000001fff0b7819 */ /* 0x100fe40000011447 */
        /* <DEDUP_REMOVED lines=13> */
[----:B------:R-:W-:-:S02]  /*20a0*/  SHF.R.S32.HI R86, RZ, 0x1f, R93 ;  /* 0x0000001fff567819 */ /* 0x000fc4000001145d */
[----:B------:R-:W-:Y:S02]  /*20b0*/  SHF.R.S32.HI R84, RZ, 0x1f, R88 ;  /* 0x0000001fff547819 */ /* 0x000fe40000011458 */
[----:B------:R-:W-:Y:S01]  /*20c0*/  SHF.R.S32.HI R82, RZ, 0x1f, R90 ;  /* 0x0000001fff527819 */ /* 0x000fe2000001145a */
[----:B--2---:R-:W-:Y:S02]  /*20d0*/  IMAD R7, R13, R200, RZ ;  /* 0x000000c80d077224 */ /* 0x004fe400078e02ff */
[----:B------:R-:W-:-:S04]  /*20e0*/  IMAD.WIDE.U32 R12, R200, R12, R118 ;  /* 0x0000000cc80c7225 */ /* 0x000fc800078e0076 */
[----:B------:R-:W-:Y:S02]  /*20f0*/  IMAD.IADD R13, R13, 0x1, R7 ;  /* 0x000000010d0d7824 */ /* 0x000fe400078e0207 */
[----:B---3--:R-:W-:-:S04]  /*2100*/  IMAD.WIDE.U32 R22, R200, R8, R118 ;  /* 0x00000008c8167225 */ /* 0x008fc800078e0076 */
[----:B------:R-:W-:Y:S02]  /*2110*/  IMAD R7, R9, R200, RZ ;  /* 0x000000c809077224 */ /* 0x000fe400078e02ff */
[-C--:B----4-:R-:W-:Y:S02]  /*2120*/  IMAD R8, R105, R96.reuse, RZ ;  /* 0x0000006069087224 */ /* 0x090fe400078e02ff */
[----:B------:R-:W-:-:S04]  /*2130*/  IMAD.WIDE.U32 R12, R104, R96, R12 ;  /* 0x00000060680c7225 */ /* 0x000fc800078e000c */
[----:B------:R-:W-:Y:S01]  /*2140*/  IMAD.IADD R23, R23, 0x1, R7 ;  /* 0x0000000117177824 */ /* 0x000fe200078e0207 */
[----:B------:R-:W-:Y:S01]  /*2150*/  IADD3 R13, PT, PT, R13, R8, RZ ;  /* 0x000000080d0d7210 */ /* 0x000fe20007ffe0ff */
[----:B------:R-:W-:Y:S02]  /*2160*/  IMAD R7, R19, R6, RZ ;  /* 0x0000000613077224 */ /* 0x000fe400078e02ff */
[-C--:B------:R-:W-:Y:S02]  /*2170*/  IMAD R8, R107, R96.reuse, RZ ;  /* 0x000000606b087224 */ /* 0x080fe400078e02ff */
[----:B------:R-:W-:-:S04]  /*2180*/  IMAD.WIDE.U32 R22, R106, R96, R22 ;  /* 0x000000606a167225 */ /* 0x000fc800078e0016 */
[----:B------:R-:W-:Y:S02]  /*2190*/  IMAD R9, R21, R6, RZ ;  /* 0x0000000615097224 */ /* 0x000fe400078e02ff */
[----:B------:R-:W-:Y:S01]  /*21a0*/  IMAD R7, R18, R0, R7 ;  /* 0x0000000012077224 */ /* 0x000fe200078e0207 */
[----:B------:R-:W-:Y:S01]  /*21b0*/  IADD3 R23, PT, PT, R23, R8, RZ ;  /* 0x0000000817177210 */ /* 0x000fe20007ffe0ff */
[----:B------:R-:W-:Y:S01]  /*21c0*/  IMAD R0, R20, R0, R9 ;  /* 0x0000000014007224 */ /* 0x000fe200078e0209 */
[----:B------:R-:W-:Y:S01]  /*21d0*/  IADD3 R9, P0, PT, -R71, R100, RZ ;  /* 0x0000006447097210 */ /* 0x000fe20007f1e1ff */
[----:B------:R-:W-:Y:S02]  /*21e0*/  IMAD R8, R100, R97, R95 ;  /* 0x0000006164087224 */ /* 0x000fe400078e025f */
[----:B------:R-:W-:Y:S01]  /*21f0*/  IMAD.WIDE.U32 R18, R6, R18, R12 ;  /* 0x0000001206127225 */ /* 0x000fe200078e000c */
[----:B------:R-:W-:-:S03]  /*2200*/  IADD3.X R11, PT, PT, RZ, ~R11, RZ, P0, !PT ;  /* 0x8000000bff0b7210 */ /* 0x000fc600007fe4ff */
[----:B------:R-:W-:Y:S02]  /*2210*/  IMAD R13, R10, R97, RZ ;  /* 0x000000610a0d7224 */ /* 0x000fe400078e02ff */
[----:B------:R-:W-:-:S04]  /*2220*/  IMAD.WIDE.U32 R20, R6, R20, R22 ;  /* 0x0000001406147225 */ /* 0x000fc800078e0016 */
[----:B------:R-:W-:Y:S01]  /*2230*/  IMAD.IADD R6, R95, 0x1, R8 ;  /* 0x000000015f067824 */ /* 0x000fe200078e0208 */
[----:B------:R-:W-:Y:S01]  /*2240*/  SHF.R.S32.HI R77, RZ, 0x1f, R13 ;  /* 0x0000001fff4d7819 */ /* 0x000fe2000001140d */
[----:B------:R-:W-:Y:S01]  /*2250*/  IMAD R73, R11, R104, RZ ;  /* 0x000000680b497224 */ /* 0x000fe200078e02ff */
[----:B------:R-:W-:Y:S01]  /*2260*/  IADD3 R12, P1, PT, R13, R8, RZ ;  /* 0x000000080d0c7210 */ /* 0x000fe20007f3e0ff */
[----:B------:R-:W-:Y:S01]  /*2270*/  IMAD.IADD R19, R19, 0x1, R7 ;  /* 0x0000000113137824 */ /* 0x000fe200078e0207 */
[----:B------:R-:W-:Y:S01]  /*2280*/  IADD3 R21, PT, PT, R21, R0, RZ ;  /* 0x0000000015157210 */ /* 0x000fe20007ffe0ff */
[----:B------:R-:W-:Y:S01]  /*2290*/  IMAD R11, R11, R106, RZ ;  /* 0x0000006a0b0b7224 */ /* 0x000fe200078e02ff */
[----:B------:R-:W-:Y:S01]  /*22a0*/  IADD3 R76, P0, PT, R13, R6, RZ ;  /* 0x000000060d4c7210 */ /* 0x000fe20007f1e0ff */
[----:B------:R-:W-:Y:S01]  /*22b0*/  IMAD R73, R105, R9, R73 ;  /* 0x0000000969497224 */ /* 0x000fe200078e0249 */
[----:B------:R-:W-:Y:S01]  /*22c0*/  LEA.HI.X.SX32 R7, R8, R77, 0x1, P1 ;  /* 0x0000004d08077211 */ /* 0x000fe200008f0eff */
[----:B------:R-:W-:Y:S01]  /*22d0*/  IMAD.WIDE.U32 R18, R104, R9, R18 ;  /* 0x0000000968127225 */ /* 0x000fe200078e0012 */
[----:B------:R-:W-:-:S03]  /*22e0*/  LEA.HI.X.SX32 R77, R6, R77, 0x1, P0 ;  /* 0x0000004d064d7211 */ /* 0x000fc600000f0eff */
[-C--:B------:R-:W-:Y:S02]  /*22f0*/  IMAD R11, R107, R9.reuse, R11 ;  /* 0x000000096b0b7224 */ /* 0x080fe400078e020b */
[----:B------:R-:W-:Y:S01]  /*2300*/  IMAD.WIDE.U32 R8, R106, R9, R20 ;  /* 0x000000096a087225 */ /* 0x000fe200078e0014 */
[C---:B------:R-:W-:Y:S02]  /*2310*/  SHF.L.U64.HI R0, R12.reuse, 0x1, R7 ;  /* 0x000000010c007819 */ /* 0x040fe40000010207 */
[----:B------:R-:W-:Y:S01]  /*2320*/  IADD3 R73, PT, PT, R19, R73, RZ ;  /* 0x0000004913497210 */ /* 0x000fe20007ffe0ff */
[----:B------:R-:W-:Y:S01]  /*2330*/  IMAD.SHL.U32 R12, R12, 0x2, RZ ;  /* 0x000000020c0c7824 */ /* 0x000fe200078e00ff */
[----:B------:R-:W-:Y:S01]  /*2340*/  LEA R72, P1, R18, R16, 0x1 ;  /* 0x0000001012487211 */ /* 0x000fe200078208ff */
[----:B------:R-:W-:Y:S01]  /*2350*/  IMAD.IADD R11, R9, 0x1, R11 ;  /* 0x00000001090b7824 */ /* 0x000fe200078e020b */
[----:B------:R-:W-:Y:S02]  /*2360*/  LEA R10, P0, R8, R14, 0x1 ;  /* 0x0000000e080a7211 */ /* 0x000fe400078008ff */
[----:B------:R-:W-:-:S02]  /*2370*/  SHF.L.U64.HI R77, R76, 0x1, R77 ;  /* 0x000000014c4d7819 */ /* 0x000fc4000001024d */
        /* <DEDUP_REMOVED lines=10> */
[----:B------:R-:W-:Y:S02]  /*2420*/  IADD3.X R77, PT, PT, R3, R77, RZ, P2, !PT ;  /* 0x0000004d034d7210 */ /* 0x000fe400017fe4ff */
[C---:B------:R-:W-:Y:S02]  /*2430*/  SHF.L.U64.HI R83, R106.reuse, 0x5, R107 ;  /* 0x000000056a537819 */ /* 0x040fe4000001026b */
[----:B------:R-:W-:-:S07]  /*2440*/  SHF.L.U32 R85, R106, 0x5, RZ ;  /* 0x000000056a557819 */ /* 0x000fce00000006ff */
.L_x_1954:
        /* <DEDUP_REMOVED lines=18> */
.L_x_1887:
[----:B------:R-:W-:Y:S05]  /*2570*/  BSYNC.RECONVERGENT B0 ;  /* 0x0000000000007941 */ /* 0x000fea0003800200 */
.L_x_1886:
        /* <DEDUP_REMOVED lines=15> */
.L_x_1889:
[----:B------:R-:W-:Y:S05]  /*2670*/  BSYNC.RECONVERGENT B0 ;  /* 0x0000000000007941 */ /* 0x000fea0003800200 */
.L_x_1888:
        /* <DEDUP_REMOVED lines=18> */
.L_x_1891:
[----:B------:R-:W-:Y:S05]  /*27a0*/  BSYNC.RECONVERGENT B0 ;  /* 0x0000000000007941 */ /* 0x000fea0003800200 */
.L_x_1890:
        /* <DEDUP_REMOVED lines=17> */
.L_x_1893:
[----:B------:R-:W-:Y:S05]  /*28c0*/  BSYNC.RECONVERGENT B0 ;  /* 0x0000000000007941 */ /* 0x000fea0003800200 */
.L_x_1892:
        /* <DEDUP_REMOVED lines=27> */
.L_x_1897:
[----:B------:R-:W-:Y:S05]  /*2a80*/  BSYNC.RECONVERGENT B0 ;  /* 0x0000000000007941 */ /* 0x000fea0003800200 */
.L_x_1896:
        /* <DEDUP_REMOVED lines=15> */
.L_x_1899:
[----:B------:R-:W-:Y:S05]  /*2b80*/  BSYNC.RECONVERGENT B0 ;  /* 0x0000000000007941 */ /* 0x000fea0003800200 */
.L_x_1898:
        /* <DEDUP_REMOVED lines=15> */
.L_x_1901:
[----:B------:R-:W-:Y:S05]  /*2c80*/  BSYNC.RECONVERGENT B0 ;  /* 0x0000000000007941 */ /* 0x000fea0003800200 */
.L_x_1900:
        /* <DEDUP_REMOVED lines=19> */
.L_x_1895:
        /* <DEDUP_REMOVED lines=58> */
.L_x_1907:
[----:B------:R-:W-:Y:S05]  /*3160*/  BSYNC.RECONVERGENT B0 ;  /* 0x0000000000007941 */ /* 0x000fea0003800200 */
.L_x_1906:
        /* <DEDUP_REMOVED lines=48> */
.L_x_1909:
[----:B------:R-:W-:Y:S05]  /*3470*/  BSYNC.RECONVERGENT B0 ;  /* 0x0000000000007941 */ /* 0x000fea0003800200 */
.L_x_1908:
        /* <DEDUP_REMOVED lines=47> */
.L_x_1905:
[----:B------:R-:W-:Y:S05]  /*3770*/  BSYNC.RECONVERGENT B1 ;  /* 0x0000000000017941 */ /* 0x000fea0003800200 */
.L_x_1904:
        /* <DEDUP_REMOVED lines=63> */
.L_x_1913:
[----:B------:R-:W-:Y:S05]  /*3b70*/  BSYNC.RECONVERGENT B0 ;  /* 0x0000000000007941 */ /* 0x000fea0003800200 */
.L_x_1912:
        /* <DEDUP_REMOVED lines=48> */
.L_x_1915:
[----:B------:R-:W-:Y:S05]  /*3e80*/  BSYNC.RECONVERGENT B0 ;  /* 0x0000000000007941 */ /* 0x000fea0003800200 */
.L_x_1914:
        /* <DEDUP_REMOVED lines=47> */
.L_x_1911:
[----:B------:R-:W-:Y:S05]  /*4180*/  BSYNC.RECONVERGENT B1 ;  /* 0x0000000000017941 */ /* 0x000fea0003800200 */
.L_x_1910:
        /* <DEDUP_REMOVED lines=61> */
.L_x_1919:
[----:B------:R-:W-:Y:S05]  /*4560*/  BSYNC.RECONVERGENT B0 ;  /* 0x0000000000007941 */ /* 0x000fea0003800200 */
.L_x_1918:
        /* <DEDUP_REMOVED lines=48> */
.L_x_1921:
[----:B------:R-:W-:Y:S05]  /*4870*/  BSYNC.RECONVERGENT B0 ;  /* 0x0000000000007941 */ /* 0x000fea0003800200 */
.L_x_1920:
        /* <DEDUP_REMOVED lines=47> */
.L_x_1917:
[----:B------:R-:W-:Y:S05]  /*4b70*/  BSYNC.RECONVERGENT B1 ;  /* 0x0000000000017941 */ /* 0x000fea0003800200 */
.L_x_1916:
        /* <DEDUP_REMOVED lines=64> */
.L_x_1925:
[----:B------:R-:W-:Y:S05]  /*4f80*/  BSYNC.RECONVERGENT B0 ;  /* 0x0000000000007941 */ /* 0x000fea0003800200 */
.L_x_1924:
        /* <DEDUP_REMOVED lines=48> */
.L_x_1927:
[----:B------:R-:W-:Y:S05]  /*5290*/  BSYNC.RECONVERGENT B0 ;  /* 0x0000000000007941 */ /* 0x000fea0003800200 */
.L_x_1926:
        /* <DEDUP_REMOVED lines=47> */
.L_x_1923:
[----:B------:R-:W-:Y:S05]  /*5590*/  BSYNC.RECONVERGENT B1 ;  /* 0x0000000000017941 */ /* 0x000fea0003800200 */
.L_x_1922:
[----:B------:R-:W2:Y:S02]  /*55a0*/  LD.E R3, desc[UR4][R120.64+0xd0] ;  /* 0x0000d00478037980 */ /* 0x000ea4000c101900 */
[----:B--2---:R-:W-:Y:S05]  /*55b0*/  IMAD.U32 R3, R3, -0x40, RZ ;  /* 0xffffffc003037824 */ /* 0x004fea00078e00ff */
[C---:B------:R-:W-:Y:S02]  /*55c0*/  LEA R12, P1, R3.reuse, R12, 0x1 ;  /* 0x0000000c030c7211 */ /* 0x040fe400078208ff */
[C---:B------:R-:W-:Y:S02]  /*55d0*/  LEA R50, P0, R3.reuse, R50, 0x1 ;  /* 0x0000003203327211 */ /* 0x040fe400078008ff */
[C---:B------:R-:W-:Y:S02]  /*55e0*/  LEA.HI.X.SX32 R13, R3.reuse, R13, 0x1, P1 ;  /* 0x0000000d030d7211 */ /* 0x040fe400008f0eff */
[----:B------:R-:W-:Y:S01]  /*55f0*/  LEA.HI.X.SX32 R51, R3, R51, 0x1, P0 ;  /* 0x0000003303337211 */ /* 0x000fe200000f0eff */
[----:B------:R-:W-:Y:S05]  /*5600*/  BRA `(.L_x_1902) ;  /* 0x0000004400387947 */ /* 0x000fea0003800000 */
.L_x_1903:
        /* <DEDUP_REMOVED lines=95> */
.L_x_1931:
[----:B------:R-:W-:Y:S05]  /*5c00*/  BSYNC.RECONVERGENT B0 ;  /* 0x0000000000007941 */ /* 0x000fea0003800200 */
.L_x_1930:
        /* <DEDUP_REMOVED lines=89> */
.L_x_1933:
[----:B------:R-:W-:Y:S05]  /*61a0*/  BSYNC.RECONVERGENT B0 ;  /* 0x0000000000007941 */ /* 0x000fea0003800200 */
.L_x_1932:
        /* <DEDUP_REMOVED lines=88> */
.L_x_1929:
[----:B------:R-:W-:Y:S05]  /*6730*/  BSYNC.RECONVERGENT B1 ;  /* 0x0000000000017941 */ /* 0x000fea0003800200 */
.L_x_1928:
        /* <DEDUP_REMOVED lines=94> */
.L_x_1937:
[----:B------:R-:W-:Y:S05]  /*6d20*/  BSYNC.RECONVERGENT B0 ;  /* 0x0000000000007941 */ /* 0x000fea0003800200 */
.L_x_1936:
        /* <DEDUP_REMOVED lines=89> */
.L_x_1939:
[----:B------:R-:W-:Y:S05]  /*72c0*/  BSYNC.RECONVERGENT B0 ;  /* 0x0000000000007941 */ /* 0x000fea0003800200 */
.L_x_1938:
        /* <DEDUP_REMOVED lines=88> */
.L_x_1935:
[----:B------:R-:W-:Y:S05]  /*7850*/  BSYNC.RECONVERGENT B1 ;  /* 0x0000000000017941 */ /* 0x000fea0003800200 */
.L_x_1934:
        /* <DEDUP_REMOVED lines=95> */
.L_x_1943:
[----:B------:R-:W-:Y:S05]  /*7e50*/  BSYNC.RECONVERGENT B0 ;  /* 0x0000000000007941 */ /* 0x000fea0003800200 */
.L_x_1942:
        /* <DEDUP_REMOVED lines=88> */
.L_x_1945:
[----:B------:R-:W-:Y:S05]  /*83e0*/  BSYNC.RECONVERGENT B0 ;  /* 0x0000000000007941 */ /* 0x000fea0003800200 */
.L_x_1944:
        /* <DEDUP_REMOVED lines=86> */
.L_x_1941:
[----:B------:R-:W-:Y:S05]  /*8950*/  BSYNC.RECONVERGENT B1 ;  /* 0x0000000000017941 */ /* 0x000fea0003800200 */
.L_x_1940:
        /* <DEDUP_REMOVED lines=99> */
.L_x_1949:
[----:B------:R-:W-:Y:S05]  /*8f90*/  BSYNC.RECONVERGENT B0 ;  /* 0x0000000000007941 */ /* 0x000fea0003800200 */
.L_x_1948:
        /* <DEDUP_REMOVED lines=87> */
.L_x_1951:
[----:B------:R-:W-:Y:S05]  /*9510*/  BSYNC.RECONVERGENT B0 ;  /* 0x0000000000007941 */ /* 0x000fea0003800200 */
.L_x_1950:
        /* <DEDUP_REMOVED lines=86> */
.L_x_1947:
[----:B------:R-:W-:Y:S05]  /*9a80*/  BSYNC.RECONVERGENT B1 ;  /* 0x0000000000017941 */ /* 0x000fea0003800200 */
.L_x_1946:
[----:B------:R-:W3:Y:S02]  /*9a90*/  LD.E R3, desc[UR4][R120.64+0xd0] ;  /* 0x0000d00478037980 */ /* 0x000ee4000c101900 */
[----:B---3--:R-:W-:Y:S05]  /*9aa0*/  IMAD.U32 R3, R3, -0x40, RZ ;  /* 0xffffffc003037824 */ /* 0x008fea00078e00ff */
[C---:B------:R-:W-:Y:S02]  /*9ab0*/  LEA R76, P1, R3.reuse, R76, 0x1 ;  /* 0x0000004c034c7211 */ /* 0x040fe400078208ff */
[C---:B------:R-:W-:Y:S02]  /*9ac0*/  LEA R74, P0, R3.reuse, R74, 0x1 ;  /* 0x0000004a034a7211 */ /* 0x040fe400078008ff */
[C---:B------:R-:W-:Y:S02]  /*9ad0*/  LEA.HI.X.SX32 R77, R3.reuse, R77, 0x1, P1 ;  /* 0x0000004d034d7211 */ /* 0x040fe400008f0eff */
[----:B------:R-:W-:Y:S09]  /*9ae0*/  LEA.HI.X.SX32 R75, R3, R75, 0x1, P0 ;  /* 0x0000004b034b7211 */ /* 0x000ff200000f0eff */
.L_x_1902:
[----:B------:R-:W-:Y:S05]  /*9af0*/  BSYNC.RECONVERGENT B2 ;  /* 0x0000000000027941 */ /* 0x000fea0003800200 */
.L_x_1894:
        /* <DEDUP_REMOVED lines=101> */
.L_x_1953:
[----:B------:R-:W-:Y:S05]  /*a150*/  BSYNC.RECONVERGENT B0 ;  /* 0x0000000000007941 */ /* 0x000fea0003800200 */
.L_x_1952:
[----:B------:R-:W-:Y:S05]  /*a160*/  @P2 BRA `(.L_x_1954) ;  /* 0xffffff8000b82947 */ /* 0x000fea000383ffff */
.L_x_1885:
        /* <DEDUP_REMOVED lines=29> */
.L_x_1959:
[----:B------:R2:W-:Y:S02]  /*a340*/  STS.128 [R203+0x2000], RZ ;  /* 0x002000ffcb007388 */ /* 0x0005e40000000c00 */
.L_x_1958:
[----:B------:R-:W-:Y:S05]  /*a350*/  BSYNC.RECONVERGENT B0 ;  /* 0x0000000000007941 */ /* 0x000fea0003800200 */
.L_x_1957:
        /* <DEDUP_REMOVED lines=24> */
.L_x_1961:
[----:B------:R1:W-:Y:S01]  /*a4e0*/  STS.128 [R203+0x2800], RZ ;  /* 0x002800ffcb007388 */ /* 0x0003e20000000c00 */
[----:B------:R-:W-:Y:S05]  /*a4f0*/  BRA `(.L_x_1960) ;  /* 0x0000003800187947 */ /* 0x000fea0003800000 */
.L_x_1956:
[----:B------:R-:W2:Y:S01]  /*a500*/  LD.E.64 R4, desc[UR4][R120.64+0xf0] ;  /* 0x0000f00478047980 */ /* 0x000ea2000c101b00 */
[----:B------:R-:W-:-:S03]  /*a510*/  IMAD.MOV.U32 R0, RZ, RZ, RZ ;  /* 0x000000ffff007224 */ /* 0x000fc600078e00ff */
[----:B------:R-:W3:Y:S04]  /*a520*/  LD.E.U8 R2, desc[UR4][R120.64+0x1b3] ;  /* 0x0001b30478027980 */ /* 0x000ee8000c101100 */
[----:B------:R1:W5:Y:S04]  /*a530*/  LD.E.64 R30, desc[UR4][R120.64+0x148] ;  /* 0x00014804781e7980 */ /* 0x000368000c101b00 */
[----:B------:R1:W5:Y:S01]  /*a540*/  LD.E.64 R28, desc[UR4][R120.64+0x150] ;  /* 0x00015004781c7980 */ /* 0x000362000c101b00 */
[----:B--2---:R-:W-:-:S04]  /*a550*/  ISETP.NE.U32.AND P1, PT, R4, RZ, PT ;  /* 0x000000ff0400720c */ /* 0x004fc80003f25070 */
[----:B------:R-:W-:-:S13]  /*a560*/  ISETP.NE.AND.EX P1, PT, R5, RZ, PT, P1 ;  /* 0x000000ff0500720c */ /* 0x000fda0003f25310 */
[----:B------:R-:W-:-:S04]  /*a570*/  @P1 LEA R4, P0, R200, R4, 0x2 ;  /* 0x00000004c8041211 */ /* 0x000fc800078010ff */
[----:B------:R-:W-:-:S05]  /*a580*/  @P1 LEA.HI.X R5, R200, R5, RZ, 0x2, P0 ;  /* 0x00000005c8051211 */ /* 0x000fca00000f14ff */
[----:B------:R-:W2:Y:S01]  /*a590*/  @P1 LD.E R0, desc[UR4][R4.64] ;  /* 0x0000000404001980 */ /* 0x000ea2000c101900 */
[----:B------:R-:W-:-:S04]  /*a5a0*/  LEA.HI R21, R3, R3, RZ, 0x1 ;  /* 0x0000000303157211 */ /* 0x000fc800078f08ff */
[----:B------:R-:W-:Y:S02]  /*a5b0*/  SHF.R.S32.HI R21, RZ, 0x1, R21 ;  /* 0x00000001ff157819 */ /* 0x000fe40000011415 */
[----:B---3--:R-:W-:-:S03]  /*a5c0*/  ISETP.NE.AND P2, PT, R2, RZ, PT ;  /* 0x000000ff0200720c */ /* 0x008fc60003f45270 */
[----:B------:R-:W-:-:S04]  /*a5d0*/  IMAD R13, R100, R21, R95 ;  /* 0x00000015640d7224 */ /* 0x000fc800078e025f */
[----:B------:R-:W-:Y:S01]  /*a5e0*/  IMAD.IADD R95, R95, 0x1, R13 ;  /* 0x000000015f5f7824 */ /* 0x000fe200078e020d */
[----:B--2---:R-:W-:-:S05]  /*a5f0*/  IADD3 R0, PT, PT, R0, R71, R202 ;  /* 0x0000004700007210 */ /* 0x004fca0007ffe0ca */
[----:B------:R-:W-:-:S05]  /*a600*/  IMAD R0, R0, R21, RZ ;  /* 0x0000001500007224 */ /* 0x000fca00078e02ff */
[----:B------:R-:W-:Y:S02]  /*a610*/  SHF.R.S32.HI R2, RZ, 0x1f, R0 ;  /* 0x0000001fff027819 */ /* 0x000fe40000011400 */
[C---:B------:R-:W-:Y:S02]  /*a620*/  IADD3 R15, P1, PT, R0.reuse, R13, RZ ;  /* 0x0000000d000f7210 */ /* 0x040fe40007f3e0ff */
[----:B------:R-:W-:Y:S01]  /*a630*/  IADD3 R25, P0, PT, R0, R95, RZ ;  /* 0x0000005f00197210 */ /* 0x000fe20007f1e0ff */
[----:B------:R-:W-:Y:S01]  /*a640*/  IMAD.SHL.U32 R0, R21, 0x20, RZ ;  /* 0x0000002015007824 */ /* 0x000fe200078e00ff */
[-C--:B------:R-:W-:Y:S02]  /*a650*/  LEA.HI.X.SX32 R13, R13, R2.reuse, 0x1, P1 ;  /* 0x000000020d0d7211 */ /* 0x080fe400008f0eff */
[----:B------:R-:W-:Y:S01]  /*a660*/  LEA.HI.X.SX32 R2, R95, R2, 0x1, P0 ;  /* 0x000000025f027211 */ /* 0x000fe200000f0eff */
[----:B-1----:R-:W-:Y:S08]  /*a670*/  @!P2 BRA `(.L_x_1962) ;  /* 0x000000140050a947 */ /* 0x002ff00003800000 */
[----:B------:R1:W5:Y:S01]  /*a680*/  LD.E R17, desc[UR4][R120.64+0xc0] ;  /* 0x0000c00478117980 */ /* 0x000362000c101900 */
[----:B------:R-:W-:Y:S01]  /*a690*/  IADD3 R19, PT, PT, -R202, R205, RZ ;  /* 0x000000cdca137210 */ /* 0x000fe20007ffe1ff */
[----:B------:R-:W-:Y:S03]  /*a6a0*/  BSSY.RECONVERGENT B2, `(.L_x_1963) ;  /* 0x000009f000027945 */ /* 0x000fe60003800200 */
[----:B------:R-:W-:-:S13]  /*a6b0*/  ISETP.GE.AND P0, PT, R100, R19, PT ;  /* 0x000000136400720c */ /* 0x000fda0003f06270 */
[----:B------:R-:W-:Y:S05]  /*a6c0*/  @P0 BRA `(.L_x_1964) ;  /* 0x0000000800700947 */ /* 0x000fea0003800000 */
[----:B-----5:R-:W-:Y:S01]  /*a6d0*/  ISETP.GE.AND P2, PT, R118, R17, PT ;  /* 0x000000117600720c */ /* 0x020fe20003f46270 */
[C---:B------:R-:W-:Y:S01]  /*a6e0*/  IMAD.SHL.U32 R23, R15.reuse, 0x2, RZ ;  /* 0x000000020f177824 */ /* 0x040fe200078e00ff */
[----:B------:R-:W-:Y:S01]  /*a6f0*/  SHF.L.U64.HI R5, R15, 0x1, R13 ;  /* 0x000000010f057819 */ /* 0x000fe2000001020d */
[----:B------:R-:W-:Y:S01]  /*a700*/  BSSY.RECONVERGENT B1, `(.L_x_1965) ;  /* 0x0000037000017945 */ /* 0x000fe20003800200 */
[----:B------:R-:W-:Y:S02]  /*a710*/  CS2R R6, SRZ ;  /* 0x0000000000067805 */ /* 0x000fe4000001ff00 */
[-C--:B------:R-:W-:Y:S02]  /*a720*/  IADD3 R20, P1, PT, R30, R23.reuse, RZ ;  /* 0x000000171e147210 */ /* 0x080fe40007f3e0ff */
[----:B------:R-:W-:-:S03]  /*a730*/  IADD3 R22, P0, PT, R28, R23, RZ ;  /* 0x000000171c167210 */ /* 0x000fc60007f1e0ff */
[--C-:B------:R-:W-:Y:S02]  /*a740*/  IMAD.X R21, R31, 0x1, R5.reuse, P1 ;  /* 0x000000011f157824 */ /* 0x100fe400008e0605 */
[----:B------:R-:W-:Y:S01]  /*a750*/  IMAD.X R23, R29, 0x1, R5, P0 ;  /* 0x000000011d177824 */ /* 0x000fe200000e0605 */
[----:B------:R-:W-:Y:S01]  /*a760*/  CS2R R4, SRZ ;  /* 0x0000000000047805 */ /* 0x000fe2000001ff00 */
[----:B------:R-:W-:Y:S06]  /*a770*/  @P2 BRA `(.L_x_1966) ;  /* 0x0000000000bc2947 */ /* 0x000fec0003800000 */
        /* <DEDUP_REMOVED lines=42> */
.L_x_1968:
[----:B------:R-:W-:Y:S05]  /*aa20*/  BSYNC.RECONVERGENT B0 ;  /* 0x0000000000007941 */ /* 0x000fea0003800200 */
.L_x_1967:
[----:B-----5:R-:W-:Y:S01]  /*aa30*/  IMAD.MOV.U32 R6, RZ, RZ, R10 ;  /* 0x000000ffff067224 */ /* 0x020fe200078e000a */
[----:B------:R-:W-:Y:S01]  /*aa40*/  MOV R4, R8 ;  /* 0x0000000800047202 */ /* 0x000fe20000000f00 */
[----:B------:R-:W-:Y:S01]  /*aa50*/  IMAD.MOV.U32 R7, RZ, RZ, R11 ;  /* 0x000000ffff077224 */ /* 0x000fe200078e000b */
[----:B------:R-:W-:Y:S02]  /*aa60*/  MOV R5, R9 ;  /* 0x0000000900057202 */ /* 0x000fe40000000f00 */
.L_x_1966:
[----:B------:R-:W-:Y:S05]  /*aa70*/  BSYNC.RECONVERGENT B1 ;  /* 0x0000000000017941 */ /* 0x000fea0003800200 */
.L_x_1965:
        /* <DEDUP_REMOVED lines=47> */
.L_x_1972:
[----:B------:R-:W-:Y:S05]  /*ad70*/  BSYNC.RECONVERGENT B0 ;  /* 0x0000000000007941 */ /* 0x000fea0003800200 */
.L_x_1971:
[----:B-----5:R1:W-:Y:S02]  /*ad80*/  STS.128 [R203+0x1000], R8 ;  /* 0x00100008cb007388 */ /* 0x0203e40000000c00 */
.L_x_1970:
[----:B------:R-:W-:Y:S05]  /*ad90*/  BSYNC.RECONVERGENT B1 ;  /* 0x0000000000017941 */ /* 0x000fea0003800200 */
.L_x_1969:
        /* <DEDUP_REMOVED lines=8> */
[----:B------:R2:W4:Y:S01]  /*ae20*/  LD.E.64 R6, desc[UR4][R20.64+0x40] ;  /* 0x0000400414067980 */ /* 0x000522000c101b00 */
[C---:B-----5:R-:W-:Y:S01]  /*ae30*/  LOP3.LUT R2, R9.reuse, 0xffff0000, RZ, 0xc0, !PT ;  /* 0xffff000009027812 */ /* 0x060fe200078ec0ff */
[----:B------:R-:W-:Y:S01]  /*ae40*/  IMAD.U32 R16, R10, 0x10000, RZ ;  /* 0x000100000a107824 */ /* 0x000fe200078e00ff */
[----:B------:R-:W-:Y:S02]  /*ae50*/  SHF.L.U32 R12, R9, 0x10, RZ ;  /* 0x00000010090c7819 */ /* 0x000fe400000006ff */
[C---:B------:R-:W-:Y:S02]  /*ae60*/  SHF.L.U32 R9, R8.reuse, 0x10, RZ ;  /* 0x0000001008097819 */ /* 0x040fe400000006ff */
[----:B------:R-:W-:-:S02]  /*ae70*/  LOP3.LUT R18, R8, 0xffff0000, RZ, 0xc0, !PT ;  /* 0xffff000008127812 */ /* 0x000fc400078ec0ff */
[C---:B------:R-:W-:Y:S02]  /*ae80*/  SHF.L.U32 R35, R11.reuse, 0x10, RZ ;  /* 0x000000100b237819 */ /* 0x040fe400000006ff */
[----:B------:R-:W-:Y:S02]  /*ae90*/  LOP3.LUT R33, R11, 0xffff0000, RZ, 0xc0, !PT ;  /* 0xffff00000b217812 */ /* 0x000fe400078ec0ff */
[----:B--2---:R-:W-:Y:S02]  /*aea0*/  LOP3.LUT R20, R10, 0xffff0000, RZ, 0xc0, !PT ;  /* 0xffff00000a147812 */ /* 0x004fe400078ec0ff */
        /* <DEDUP_REMOVED lines=28> */
.L_x_1974:
[----:B------:R-:W-:Y:S05]  /*b070*/  BSYNC.RECONVERGENT B0 ;  /* 0x0000000000007941 */ /* 0x000fea0003800200 */
.L_x_1973:
[----:B-----5:R1:W-:Y:S02]  /*b080*/  STS.128 [R203+0x2000], R8 ;  /* 0x00200008cb007388 */ /* 0x0203e40000000c00 */
.L_x_1964:
[----:B------:R-:W-:Y:S05]  /*b090*/  BSYNC.RECONVERGENT B2 ;  /* 0x0000000000027941 */ /* 0x000fea0003800200 */
.L_x_1963:
        /* <DEDUP_REMOVED lines=13> */
[----:B---3--:R-:W-:-:S04]  /*b170*/  IADD3 R5, P0, PT, R0, R15, RZ ;  /* 0x0000000f00057210 */ /* 0x008fc80007f1e0ff */
[----:B------:R-:W-:Y:S01]  /*b180*/  LEA.HI.X.SX32 R2, R0, R13, 0x1, P0 ;  /* 0x0000000d00027211 */ /* 0x000fe200000f0eff */
[----:B------:R-:W-:-:S03]  /*b190*/  IMAD.SHL.U32 R7, R5, 0x2, RZ ;  /* 0x0000000205077824 */ /* 0x000fc600078e00ff */
[----:B------:R-:W-:Y:S02]  /*b1a0*/  SHF.L.U64.HI R5, R5, 0x1, R2 ;  /* 0x0000000105057819 */ /* 0x000fe40000010202 */
[-C--:B------:R-:W-:Y:S02]  /*b1b0*/  IADD3 R6, P1, PT, R30, R7.reuse, RZ ;  /* 0x000000071e067210 */ /* 0x080fe40007f3e0ff */
[----:B------:R-:W-:Y:S02]  /*b1c0*/  IADD3 R4, P0, PT, R28, R7, RZ ;  /* 0x000000071c047210 */ /* 0x000fe40007f1e0ff */
[----:B------:R-:W-:-:S03]  /*b1d0*/  IADD3.X R7, PT, PT, R31, R5, RZ, P1, !PT ;  /* 0x000000051f077210 */ /* 0x000fc60000ffe4ff */
[----:B------:R-:W-:-:S03]  /*b1e0*/  IMAD.X R5, R29, 0x1, R5, P0 ;  /* 0x000000011d057824 */ /* 0x000fc600000e0605 */
[----:B------:R-:W3:Y:S04]  /*b1f0*/  LD.E.64 R6, desc[UR4][R6.64] ;  /* 0x0000000406067980 */ /* 0x000ee8000c101b00 */
[----:B------:R-:W2:Y:S01]  /*b200*/  LD.E.64 R4, desc[UR4][R4.64] ;  /* 0x0000000404047980 */ /* 0x000ea2000c101b00 */
[C---:B-----5:R-:W-:Y:S02]  /*b210*/  LOP3.LUT R2, R9.reuse, 0xffff0000, RZ, 0xc0, !PT ;  /* 0xffff000009027812 */ /* 0x060fe400078ec0ff */
[----:B------:R-:W-:Y:S01]  /*b220*/  SHF.L.U32 R12, R9, 0x10, RZ ;  /* 0x00000010090c7819 */ /* 0x000fe200000006ff */
[C---:B------:R-:W-:Y:S01]  /*b230*/  IMAD.U32 R9, R8.reuse, 0x10000, RZ ;  /* 0x0001000008097824 */ /* 0x040fe200078e00ff */
[----:B------:R-:W-:Y:S02]  /*b240*/  LOP3.LUT R20, R8, 0xffff0000, RZ, 0xc0, !PT ;  /* 0xffff000008147812 */ /* 0x000fe400078ec0ff */
[----:B------:R-:W-:-:S02]  /*b250*/  SHF.L.U32 R27, R11, 0x10, RZ ;  /* 0x000000100b1b7819 */ /* 0x000fc400000006ff */
[----:B------:R-:W-:Y:S01]  /*b260*/  LOP3.LUT R25, R11, 0xffff0000, RZ, 0xc0, !PT ;  /* 0xffff00000b197812 */ /* 0x000fe200078ec0ff */
[C---:B------:R-:W-:Y:S01]  /*b270*/  IMAD.U32 R16, R10.reuse, 0x10000, RZ ;  /* 0x000100000a107824 */ /* 0x040fe200078e00ff */
[----:B------:R-:W-:Y:S02]  /*b280*/  LOP3.LUT R22, R10, 0xffff0000, RZ, 0xc0, !PT ;  /* 0xffff00000a167812 */ /* 0x000fe400078ec0ff */
[----:B---3--:R-:W-:Y:S02]  /*b290*/  LOP3.LUT R23, R6, 0xffff0000, RZ, 0xc0, !PT ;  /* 0xffff000006177812 */ /* 0x008fe400078ec0ff */
[----:B--2---:R-:W-:Y:S02]  /*b2a0*/  LOP3.LUT R21, R4, 0xffff0000, RZ, 0xc0, !PT ;  /* 0xffff000004157812 */ /* 0x004fe400078ec0ff */
[----:B------:R-:W-:Y:S02]  /*b2b0*/  LOP3.LUT R8, R5, 0xffff0000, RZ, 0xc0, !PT ;  /* 0xffff000005087812 */ /* 0x000fe400078ec0ff */
[----:B------:R-:W-:Y:S01]  /*b2c0*/  LOP3.LUT R14, R7, 0xffff0000, RZ, 0xc0, !PT ;  /* 0xffff0000070e7812 */ /* 0x000fe200078ec0ff */
[C---:B------:R-:W-:Y:S01]  /*b2d0*/  FMUL.FTZ R11, R2.reuse, R21 ;  /* 0x00000015020b7220 */ /* 0x040fe20000410000 */
[-C--:B------:R-:W-:Y:S01]  /*b2e0*/  FMUL.FTZ R2, R2, R23.reuse ;  /* 0x0000001702027220 */ /* 0x080fe20000410000 */
[----:B------:R-:W-:Y:S01]  /*b2f0*/  FMUL.FTZ R10, R25, R8 ;  /* 0x00000008190a7220 */ /* 0x000fe20000410000 */
[----:B------:R-:W-:Y:S01]  /*b300*/  SHF.L.U32 R5, R5, 0x10, RZ ;  /* 0x0000001005057819 */ /* 0x000fe200000006ff */
[C---:B------:R-:W-:Y:S01]  /*b310*/  FFMA.FTZ R11, R12.reuse, R23, -R11 ;  /* 0x000000170c0b7223 */ /* 0x040fe2000001080b */
[----:B------:R-:W-:Y:S01]  /*b320*/  FFMA.FTZ R2, R12, R21, R2 ;  /* 0x000000150c027223 */ /* 0x000fe20000010002 */
[----:B------:R-:W-:Y:S01]  /*b330*/  FMUL.FTZ R12, R25, R14 ;  /* 0x0000000e190c7220 */ /* 0x000fe20000410000 */
[----:B------:R-:W-:Y:S01]  /*b340*/  SHF.L.U32 R4, R4, 0x10, RZ ;  /* 0x0000001004047819 */ /* 0x000fe200000006ff */
[----:B------:R-:W-:-:S02]  /*b350*/  IMAD.U32 R6, R6, 0x10000, RZ ;  /* 0x0001000006067824 */ /* 0x000fc400078e00ff */
[----:B------:R-:W-:Y:S02]  /*b360*/  IMAD.U32 R7, R7, 0x10000, RZ ;  /* 0x0001000007077824 */ /* 0x000fe400078e00ff */
[C---:B------:R-:W-:Y:S01]  /*b370*/  FFMA.FTZ R10, R27.reuse, R14, -R10 ;  /* 0x0000000e1b0a7223 */ /* 0x040fe2000001080a */
[----:B------:R-:W-:Y:S01]  /*b380*/  FFMA.FTZ R27, R27, R8, R12 ;  /* 0x000000081b1b7223 */ /* 0x000fe2000001000c */
[----:B------:R-:W-:Y:S01]  /*b390*/  FMUL.FTZ R21, R22, R5 ;  /* 0x0000000516157220 */ /* 0x000fe20000410000 */
        /* <DEDUP_REMOVED lines=11> */
.L_x_1978:
[----:B------:R-:W-:Y:S05]  /*b450*/  BSYNC.RECONVERGENT B0 ;  /* 0x0000000000007941 */ /* 0x000fea0003800200 */
.L_x_1977:
[----:B-----5:R1:W-:Y:S02]  /*b460*/  STS.128 [R203+0x800], R8 ;  /* 0x00080008cb007388 */ /* 0x0203e40000000c00 */
.L_x_1976:
[----:B------:R-:W-:Y:S05]  /*b470*/  BSYNC.RECONVERGENT B1 ;  /* 0x0000000000017941 */ /* 0x000fea0003800200 */
.L_x_1975:
        /* <DEDUP_REMOVED lines=13> */
[----:B------:R-:W-:-:S03]  /*b550*/  IADD3 R32, P1, PT, R30, R5, RZ ;  /* 0x000000051e207210 */ /* 0x000fc60007f3e0ff */
[----:B------:R-:W-:Y:S01]  /*b560*/  IMAD.X R5, R29, 0x1, R7, P0 ;  /* 0x000000011d057824 */ /* 0x000fe200000e0607 */
[----:B------:R-:W-:-:S05]  /*b570*/  IADD3.X R33, PT, PT, R31, R7, RZ, P1, !PT ;  /* 0x000000071f217210 */ /* 0x000fca0000ffe4ff */
[----:B------:R-:W3:Y:S04]  /*b580*/  LD.E.64 R4, desc[UR4][R4.64+0x20] ;  /* 0x0000200404047980 */ /* 0x000ee8000c101b00 */
[----:B------:R-:W2:Y:S01]  /*b590*/  LD.E.64 R6, desc[UR4][R32.64+0x20] ;  /* 0x0000200420067980 */ /* 0x000ea2000c101b00 */
[C---:B-----5:R-:W-:Y:S01]  /*b5a0*/  LOP3.LUT R2, R9.reuse, 0xffff0000, RZ, 0xc0, !PT ;  /* 0xffff000009027812 */ /* 0x060fe200078ec0ff */
[----:B------:R-:W-:Y:S01]  /*b5b0*/  IMAD.U32 R16, R10, 0x10000, RZ ;  /* 0x000100000a107824 */ /* 0x000fe200078e00ff */
[----:B------:R-:W-:Y:S01]  /*b5c0*/  SHF.L.U32 R12, R9, 0x10, RZ ;  /* 0x00000010090c7819 */ /* 0x000fe200000006ff */
[C---:B------:R-:W-:Y:S01]  /*b5d0*/  IMAD.U32 R9, R8.reuse, 0x10000, RZ ;  /* 0x0001000008097824 */ /* 0x040fe200078e00ff */
[----:B------:R-:W-:Y:S02]  /*b5e0*/  LOP3.LUT R20, R8, 0xffff0000, RZ, 0xc0, !PT ;  /* 0xffff000008147812 */ /* 0x000fe400078ec0ff */
[----:B------:R-:W-:-:S02]  /*b5f0*/  SHF.L.U32 R27, R11, 0x10, RZ ;  /* 0x000000100b1b7819 */ /* 0x000fc400000006ff */
        /* <DEDUP_REMOVED lines=15> */
[----:B------:R-:W-:Y:S02]  /*b6f0*/  IMAD.U32 R7, R7, 0x10000, RZ ;  /* 0x0001000007077824 */ /* 0x000fe400078e00ff */
        /* <DEDUP_REMOVED lines=14> */
.L_x_1982:
[----:B------:R-:W-:Y:S05]  /*b7e0*/  BSYNC.RECONVERGENT B0 ;  /* 0x0000000000007941 */ /* 0x000fea0003800200 */
.L_x_1981:
[----:B-----5:R1:W-:Y:S02]  /*b7f0*/  STS.128 [R203+0x1800], R8 ;  /* 0x00180008cb007388 */ /* 0x0203e40000000c00 */
.L_x_1980:
[----:B------:R-:W-:Y:S05]  /*b800*/  BSYNC.RECONVERGENT B1 ;  /* 0x0000000000017941 */ /* 0x000fea0003800200 */
.L_x_1979:
[----:B------:R-:W-:-:S13]  /*b810*/  ISETP.GE.AND P0, PT, R116, R17, PT ;  /* 0x000000117400720c */ /* 0x000fda0003f06270 */
[----:B------:R1:W-:Y:S01]  /*b820*/  @P0 STS.128 [R203+0x2800], RZ ;  /* 0x002800ffcb000388 */ /* 0x0003e20000000c00 */
[----:B------:R-:W-:Y:S05]  /*b830*/  @P0 BRA `(.L_x_1960) ;  /* 0x0000002400480947 */ /* 0x000fea0003800000 */
[----:B-1----:R1:W5:Y:S01]  /*b840*/  LD.E.128 R8, desc[UR4][R18.64+0x80] ;  /* 0x0000800412087980 */ /* 0x002362000c101d00 */
[----:B------:R-:W-:Y:S01]  /*b850*/  ISETP.GE.AND P0, PT, R116, R3, PT ;  /* 0x000000037400720c */ /* 0x000fe20003f06270 */
[----:B------:R-:W-:-:S12]  /*b860*/  BSSY.RECONVERGENT B0, `(.L_x_1983) ;  /* 0x0000033000007945 */ /* 0x000fd80003800200 */
[----:B------:R-:W-:Y:S05]  /*b870*/  @P0 BRA `(.L_x_1984) ;  /* 0x0000000000c40947 */ /* 0x000fea0003800000 */
[----:B------:R-:W-:-:S04]  /*b880*/  IADD3 R15, P0, PT, R0, R15, RZ ;  /* 0x0000000f000f7210 */ /* 0x000fc80007f1e0ff */
[----:B------:R-:W-:Y:S01]  /*b890*/  LEA.HI.X.SX32 R0, R0, R13, 0x1, P0 ;  /* 0x0000000d00007211 */ /* 0x000fe200000f0eff */
[----:B------:R-:W-:-:S03]  /*b8a0*/  IMAD.SHL.U32 R3, R15, 0x2, RZ ;  /* 0x000000020f037824 */ /* 0x000fc600078e00ff */
[----:B------:R-:W-:Y:S02]  /*b8b0*/  SHF.L.U64.HI R15, R15, 0x1, R0 ;  /* 0x000000010f0f7819 */ /* 0x000fe40000010200 */
[-C--:B---3--:R-:W-:Y:S02]  /*b8c0*/  IADD3 R4, P1, PT, R30, R3.reuse, RZ ;  /* 0x000000031e047210 */ /* 0x088fe40007f3e0ff */
[----:B------:R-:W-:-:S03]  /*b8d0*/  IADD3 R2, P0, PT, R28, R3, RZ ;  /* 0x000000031c027210 */ /* 0x000fc60007f1e0ff */
[----:B------:R-:W-:Y:S01]  /*b8e0*/  IMAD.X R5, R31, 0x1, R15, P1 ;  /* 0x000000011f057824 */ /* 0x000fe200008e060f */
[----:B------:R-:W-:-:S05]  /*b8f0*/  IADD3.X R3, PT, PT, R29, R15, RZ, P0, !PT ;  /* 0x0000000f1d037210 */ /* 0x000fca00007fe4ff */
[----:B------:R-:W3:Y:S04]  /*b900*/  LD.E.64 R4, desc[UR4][R4.64+0x40] ;  /* 0x0000400404047980 */ /* 0x000ee8000c101b00 */
[----:B------:R-:W2:Y:S01]  /*b910*/  LD.E.64 R2, desc[UR4][R2.64+0x40] ;  /* 0x0000400402027980 */ /* 0x000ea2000c101b00 */
[C---:B-----5:R-:W-:Y:S01]  /*b920*/  IMAD.U32 R7, R8.reuse, 0x10000, RZ ;  /* 0x0001000008077824 */ /* 0x060fe200078e00ff */
[----:B------:R-:W-:Y:S02]  /*b930*/  LOP3.LUT R6, R8, 0xffff0000, RZ, 0xc0, !PT ;  /* 0xffff000008067812 */ /* 0x000fe400078ec0ff */
[C---:B------:R-:W-:Y:S02]  /*b940*/  LOP3.LUT R0, R9.reuse, 0xffff0000, RZ, 0xc0, !PT ;  /* 0xffff000009007812 */ /* 0x040fe400078ec0ff */
[----:B------:R-:W-:Y:S01]  /*b950*/  SHF.L.U32 R14, R9, 0x10, RZ ;  /* 0x00000010090e7819 */ /* 0x000fe200000006ff */
[C---:B------:R-:W-:Y:S01]  /*b960*/  IMAD.U32 R13, R10.reuse, 0x10000, RZ ;  /* 0x000100000a0d7824 */ /* 0x040fe200078e00ff */
[----:B------:R-:W-:-:S02]  /*b970*/  LOP3.LUT R12, R10, 0xffff0000, RZ, 0xc0, !PT ;  /* 0xffff00000a0c7812 */ /* 0x000fc400078ec0ff */
[----:B------:R-:W-:Y:S01]  /*b980*/  LOP3.LUT R10, R11, 0xffff0000, RZ, 0xc0, !PT ;  /* 0xffff00000b0a7812 */ /* 0x000fe200078ec0ff */
[----:B---3--:R-:W-:Y:S01]  /*b990*/  IMAD.U32 R9, R4, 0x10000, RZ ;  /* 0x0001000004097824 */ /* 0x008fe200078e00ff */
[----:B--2---:R-:W-:-:S03]  /*b9a0*/  SHF.L.U32 R8, R2, 0x10, RZ ;  /* 0x0000001002087819 */ /* 0x004fc600000006ff */
[----:B-1----:R-:W-:Y:S01]  /*b9b0*/  FMUL.FTZ R19, R6, R9 ;  /* 0x0000000906137220 */ /* 0x002fe20000410000 */
[----:B------:R-:W-:Y:S02]  /*b9c0*/  LOP3.LUT R15, R2, 0xffff0000, RZ, 0xc0, !PT ;  /* 0xffff0000020f7812 */ /* 0x000fe400078ec0ff */
[----:B------:R-:W-:Y:S01]  /*b9d0*/  LOP3.LUT R17, R4, 0xffff0000, RZ, 0xc0, !PT ;  /* 0xffff000004117812 */ /* 0x000fe200078ec0ff */
[-C--:B------:R-:W-:Y:S01]  /*b9e0*/  FMUL.FTZ R2, R6, R8.reuse ;  /* 0x0000000806027220 */ /* 0x080fe20000410000 */
[----:B------:R-:W-:Y:S01]  /*b9f0*/  SHF.L.U32 R4, R11, 0x10, RZ ;  /* 0x000000100b047819 */ /* 0x000fe200000006ff */
[C---:B------:R-:W-:Y:S01]  /*ba00*/  FFMA.FTZ R19, R7.reuse, R8, R19 ;  /* 0x0000000807137223 */ /* 0x040fe20000010013 */
[C---:B------:R-:W-:Y:S01]  /*ba10*/  FMUL.FTZ R11, R0.reuse, R15 ;  /* 0x0000000f000b7220 */ /* 0x040fe20000410000 */
[----:B------:R-:W-:Y:S01]  /*ba20*/  FFMA.FTZ R2, R7, R9, -R2 ;  /* 0x0000000907027223 */ /* 0x000fe20000010802 */
[----:B------:R-:W-:Y:S01]  /*ba30*/  FMUL.FTZ R7, R0, R17 ;  /* 0x0000001100077220 */ /* 0x000fe20000410000 */
[----:B------:R-:W-:Y:S01]  /*ba40*/  SHF.L.U32 R6, R5, 0x10, RZ ;  /* 0x0000001005067819 */ /* 0x000fe200000006ff */
[C---:B------:R-:W-:Y:S01]  /*ba50*/  IMAD.U32 R0, R3.reuse, 0x10000, RZ ;  /* 0x0001000003007824 */ /* 0x040fe200078e00ff */
[----:B------:R-:W-:-:S02]  /*ba60*/  LOP3.LUT R3, R3, 0xffff0000, RZ, 0xc0, !PT ;  /* 0xffff000003037812 */ /* 0x000fc400078ec0ff */
[----:B------:R-:W-:Y:S01]  /*ba70*/  LOP3.LUT R5, R5, 0xffff0000, RZ, 0xc0, !PT ;  /* 0xffff000005057812 */ /* 0x000fe200078ec0ff */
[----:B------:R-:W-:Y:S01]  /*ba80*/  FFMA.FTZ R11, R14, R17, -R11 ;  /* 0x000000110e0b7223 */ /* 0x000fe2000001080b */
        /* <DEDUP_REMOVED lines=11> */
[----:B------:R-:W-:Y:S01]  /*bb40*/  F2FP.BF16.F32.PACK_AB R0, R9, R8 ;  /* 0x000000080900723e */ /* 0x000fe200000010ff */
[----:B------:R-:W-:Y:S01]  /*bb50*/  IMAD.MOV.U32 R8, RZ, RZ, R2 ;  /* 0x000000ffff087224 */ /* 0x000fe200078e0002 */
[----:B------:R-:W-:Y:S02]  /*bb60*/  F2FP.BF16.F32.PACK_AB R11, R10, R7 ;  /* 0x000000070a0b723e */ /* 0x000fe400000010ff */
[----:B------:R-:W-:Y:S02]  /*bb70*/  MOV R9, R3 ;  /* 0x0000000300097202 */ /* 0x000fe40000000f00 */
[----:B------:R-:W-:Y:S02]  /*bb80*/  MOV R10, R0 ;  /* 0x00000000000a7202 */ /* 0x000fe40000000f00 */
.L_x_1984:
[----:B------:R-:W-:Y:S05]  /*bb90*/  BSYNC.RECONVERGENT B0 ;  /* 0x0000000000007941 */ /* 0x000fea0003800200 */
.L_x_1983:
[----:B-----5:R1:W-:Y:S01]  /*bba0*/  STS.128 [R203+0x2800], R8 ;  /* 0x00280008cb007388 */ /* 0x0203e20000000c00 */
[----:B------:R-:W-:Y:S05]  /*bbb0*/  BRA `(.L_x_1960) ;  /* 0x0000002000687947 */ /* 0x000fea0003800000 */
.L_x_1962:
        /* <DEDUP_REMOVED lines=31> */
[----:B------:R-:W4:Y:S04]  /*bdb0*/  LD.E.128 R16, desc[UR4][R16.64] ;  /* 0x0000000410107980 */ /* 0x000f28000c101d00 */
[----:B------:R-:W2:Y:S01]  /*bdc0*/  LD.E.128 R12, desc[UR4][R12.64] ;  /* 0x000000040c0c7980 */ /* 0x000ea2000c101d00 */
[C---:B-----5:R-:W-:Y:S01]  /*bdd0*/  SHF.L.U32 R32, R4.reuse, 0x10, RZ ;  /* 0x0000001004207819 */ /* 0x060fe200000006ff */
[----:B------:R-:W-:Y:S01]  /*bde0*/  IMAD.U32 R34, R5, 0x10000, RZ ;  /* 0x0001000005227824 */ /* 0x000fe200078e00ff */
[----:B------:R-:W-:Y:S01]  /*bdf0*/  LOP3.LUT R26, R4, 0xffff0000, RZ, 0xc0, !PT ;  /* 0xffff0000041a7812 */ /* 0x000fe200078ec0ff */
[----:B------:R-:W-:Y:S01]  /*be00*/  IMAD.U32 R36, R7, 0x10000, RZ ;  /* 0x0001000007247824 */ /* 0x000fe200078e00ff */
[----:B------:R-:W-:Y:S02]  /*be10*/  LOP3.LUT R4, R5, 0xffff0000, RZ, 0xc0, !PT ;  /* 0xffff000005047812 */ /* 0x000fe400078ec0ff */
[----:B------:R-:W-:-:S02]  /*be20*/  LOP3.LUT R5, R7, 0xffff0000, RZ, 0xc0, !PT ;  /* 0xffff000007057812 */ /* 0x000fc400078ec0ff */
[C---:B------:R-:W-:Y:S02]  /*be30*/  SHF.L.U32 R33, R6.reuse, 0x10, RZ ;  /* 0x0000001006217819 */ /* 0x040fe400000006ff */
[----:B------:R-:W-:Y:S01]  /*be40*/  LOP3.LUT R6, R6, 0xffff0000, RZ, 0xc0, !PT ;  /* 0xffff000006067812 */ /* 0x000fe200078ec0ff */
[C---:B---3--:R-:W-:Y:S01]  /*be50*/  IMAD.U32 R7, R9.reuse, 0x10000, RZ ;  /* 0x0001000009077824 */ /* 0x048fe200078e00ff */
[----:B------:R-:W-:Y:S01]  /*be60*/  LOP3.LUT R38, R9, 0xffff0000, RZ, 0xc0, !PT ;  /* 0xffff000009267812 */ /* 0x000fe200078ec0ff */
[----:B------:R-:W-:Y:S01]  /*be70*/  IMAD.U32 R9, R11, 0x10000, RZ ;  /* 0x000100000b097824 */ /* 0x000fe200078e00ff */
[C---:B------:R-:W-:Y:S01]  /*be80*/  SHF.L.U32 R37, R10.reuse, 0x10, RZ ;  /* 0x000000100a257819 */ /* 0x040fe200000006ff */
[----:B------:R-:W-:Y:S01]  /*be90*/  @P1 FADD.FTZ R7, -R7, -RZ ;  /* 0x800000ff07071221 */ /* 0x000fe20000010100 */
        /* <DEDUP_REMOVED lines=8> */
[C---:B----4-:R-:W-:Y:S01]  /*bf20*/  SHF.L.U32 R40, R16.reuse, 0x10, RZ ;  /* 0x0000001010287819 */ /* 0x050fe200000006ff */
[----:B------:R-:W-:Y:S01]  /*bf30*/  @P1 FADD.FTZ R35, -R35, -RZ ;  /* 0x800000ff23231221 */ /* 0x000fe20000010100 */
[----:B------:R-:W-:Y:S01]  /*bf40*/  LOP3.LUT R39, R16, 0xffff0000, RZ, 0xc0, !PT ;  /* 0xffff000010277812 */ /* 0x000fe200078ec0ff */
[C---:B------:R-:W-:Y:S01]  /*bf50*/  IMAD.U32 R16, R17.reuse, 0x10000, RZ ;  /* 0x0001000011107824 */ /* 0x040fe200078e00ff */
[----:B------:R-:W-:Y:S01]  /*bf60*/  LOP3.LUT R41, R17, 0xffff0000, RZ, 0xc0, !PT ;  /* 0xffff000011297812 */ /* 0x000fe200078ec0ff */
[----:B------:R-:W-:Y:S01]  /*bf70*/  @P1 FADD.FTZ R8, -R8, -RZ ;  /* 0x800000ff08081221 */ /* 0x000fe20000010100 */
[----:B------:R-:W-:Y:S01]  /*bf80*/  LOP3.LUT R17, R18, 0xffff0000, RZ, 0xc0, !PT ;  /* 0xffff000012117812 */ /* 0x000fe200078ec0ff */
[----:B------:R-:W-:Y:S01]  /*bf90*/  FMUL.FTZ R35, R40, R35 ;  /* 0x0000002328237220 */ /* 0x000fe20000410000 */
[----:B------:R-:W-:Y:S01]  /*bfa0*/  LOP3.LUT R44, R19, 0xffff0000, RZ, 0xc0, !PT ;  /* 0xffff0000132c7812 */ /* 0x000fe200078ec0ff */
[----:B------:R-:W-:Y:S01]  /*bfb0*/  FMUL.FTZ R39, R39, R8 ;  /* 0x0000000827277220 */ /* 0x000fe20000410000 */
[----:B------:R-:W-:Y:S01]  /*bfc0*/  SHF.L.U32 R42, R18, 0x10, RZ ;  /* 0x00000010122a7819 */ /* 0x000fe200000006ff */
[----:B------:R-:W-:-:S02]  /*bfd0*/  IMAD.U32 R18, R19, 0x10000, RZ ;  /* 0x0001000013127824 */ /* 0x000fc400078e00ff */
[----:B------:R-:W-:Y:S01]  /*bfe0*/  FMUL.FTZ R17, R17, R10 ;  /* 0x0000000a11117220 */ /* 0x000fe20000410000 */
[----:B------:R-:W-:Y:S01]  /*bff0*/  FMUL.FTZ R44, R44, R11 ;  /* 0x0000000b2c2c7220 */ /* 0x000fe20000410000 */
[C---:B--2---:R-:W-:Y:S01]  /*c000*/  SHF.L.U32 R11, R12.reuse, 0x10, RZ ;  /* 0x000000100c0b7819 */ /* 0x044fe200000006ff */
[----:B------:R-:W-:Y:S01]  /*c010*/  @P1 FADD.FTZ R37, -R37, -RZ ;  /* 0x800000ff25251221 */ /* 0x000fe20000010100 */
[----:B------:R-:W-:Y:S01]  /*c020*/  LOP3.LUT R10, R12, 0xffff0000, RZ, 0xc0, !PT ;  /* 0xffff00000c0a7812 */ /* 0x000fe200078ec0ff */
[----:B------:R-:W-:Y:S01]  /*c030*/  FMUL.FTZ R9, R18, R9 ;  /* 0x0000000912097220 */ /* 0x000fe20000410000 */
[----:B------:R-:W-:Y:S01]  /*c040*/  FMUL.FTZ R7, R16, R7 ;  /* 0x0000000710077220 */ /* 0x000fe20000410000 */
[C---:B------:R-:W-:Y:S01]  /*c050*/  IMAD.U32 R8, R13.reuse, 0x10000, RZ ;  /* 0x000100000d087824 */ /* 0x040fe200078e00ff */
[----:B------:R-:W-:Y:S01]  /*c060*/  LOP3.LUT R18, R13, 0xffff0000, RZ, 0xc0, !PT ;  /* 0xffff00000d127812 */ /* 0x000fe200078ec0ff */
[----:B------:R-:W-:Y:S01]  /*c070*/  FMUL.FTZ R41, R41, R38 ;  /* 0x0000002629297220 */ /* 0x000fe20000410000 */
[----:B------:R-:W-:Y:S01]  /*c080*/  SHF.L.U32 R16, R14, 0x10, RZ ;  /* 0x000000100e107819 */ /* 0x000fe200000006ff */
[----:B------:R-:W-:Y:S01]  /*c090*/  FMUL.FTZ R42, R42, R37 ;  /* 0x000000252a2a7220 */ /* 0x000fe20000410000 */
        /* <DEDUP_REMOVED lines=16> */
.L_x_1989:
[----:B------:R-:W-:Y:S05]  /*c1a0*/  BSYNC.RECONVERGENT B0 ;  /* 0x0000000000007941 */ /* 0x000fea0003800200 */
.L_x_1988:
[----:B------:R-:W-:Y:S05]  /*c1b0*/  BSYNC.RECONVERGENT B1 ;  /* 0x0000000000017941 */ /* 0x000fea0003800200 */
.L_x_1987:
        /* <DEDUP_REMOVED lines=48> */
[C---:B------:R-:W-:Y:S01]  /*c4c0*/  SHF.L.U32 R42, R14.reuse, 0x10, RZ ;  /* 0x000000100e2a7819 */ /* 0x040fe200000006ff */
[----:B------:R-:W-:Y:S01]  /*c4d0*/  @P1 FADD.FTZ R7, -R7, -RZ ;  /* 0x800000ff07071221 */ /* 0x000fe20000010100 */
[----:B------:R-:W-:Y:S01]  /*c4e0*/  LOP3.LUT R13, R14, 0xffff0000, RZ, 0xc0, !PT ;  /* 0xffff00000e0d7812 */ /* 0x000fe200078ec0ff */
[----:B------:R-:W-:Y:S01]  /*c4f0*/  IMAD.U32 R14, R15, 0x10000, RZ ;  /* 0x000100000f0e7824 */ /* 0x000fe200078e00ff */
[----:B------:R-:W-:Y:S01]  /*c500*/  LOP3.LUT R12, R12, 0xffff0000, RZ, 0xc0, !PT ;  /* 0xffff00000c0c7812 */ /* 0x000fe200078ec0ff */
[----:B------:R-:W-:Y:S01]  /*c510*/  @P1 FADD.FTZ R35, -R35, -RZ ;  /* 0x800000ff23231221 */ /* 0x000fe20000010100 */
[----:B------:R-:W-:Y:S01]  /*c520*/  LOP3.LUT R44, R15, 0xffff0000, RZ, 0xc0, !PT ;  /* 0xffff00000f2c7812 */ /* 0x000fe200078ec0ff */
[----:B------:R-:W-:Y:S01]  /*c530*/  @P1 FADD.FTZ R38, -R38, -RZ ;  /* 0x800000ff26261221 */ /* 0x000fe20000010100 */
[----:B------:R-:W-:Y:S01]  /*c540*/  FMUL.FTZ R39, R39, R4 ;  /* 0x0000000427277220 */ /* 0x000fe20000410000 */
[----:B------:R-:W-:Y:S01]  /*c550*/  @P1 FADD.FTZ R37, -R37, -RZ ;  /* 0x800000ff25251221 */ /* 0x000fe20000010100 */
[----:B------:R-:W-:Y:S01]  /*c560*/  FMUL.FTZ R5, R14, R5 ;  /* 0x000000050e057220 */ /* 0x000fe20000410000 */
[----:B------:R-:W-:Y:S01]  /*c570*/  FMUL.FTZ R19, R12, R19 ;  /* 0x000000130c137220 */ /* 0x000fe20000410000 */
[C---:B----4-:R-:W-:Y:S01]  /*c580*/  IMAD.U32 R4, R9.reuse, 0x10000, RZ ;  /* 0x0001000009047824 */ /* 0x050fe200078e00ff */
[----:B------:R-:W-:Y:S01]  /*c590*/  LOP3.LUT R14, R9, 0xffff0000, RZ, 0xc0, !PT ;  /* 0xffff0000090e7812 */ /* 0x000fe200078ec0ff */
[----:B------:R-:W-:Y:S01]  /*c5a0*/  FMUL.FTZ R13, R13, R6 ;  /* 0x000000060d0d7220 */ /* 0x000fe20000410000 */
[----:B------:R-:W-:Y:S01]  /*c5b0*/  FMUL.FTZ R44, R44, R7 ;  /* 0x000000072c2c7220 */ /* 0x000fe20000410000 */
[----:B------:R-:W-:Y:S01]  /*c5c0*/  SHF.L.U32 R12, R10, 0x10, RZ ;  /* 0x000000100a0c7819 */ /* 0x000fe200000006ff */
[----:B------:R-:W-:Y:S01]  /*c5d0*/  FMUL.FTZ R35, R40, R35 ;  /* 0x0000002328237220 */ /* 0x000fe20000410000 */
        /* <DEDUP_REMOVED lines=19> */
.L_x_1993:
[----:B------:R-:W-:Y:S05]  /*c710*/  BSYNC.RECONVERGENT B0 ;  /* 0x0000000000007941 */ /* 0x000fea0003800200 */
.L_x_1992:
[----:B-----5:R1:W-:Y:S02]  /*c720*/  STS.128 [R203+0x1000], R16 ;  /* 0x00100010cb007388 */ /* 0x0203e40000000c00 */
.L_x_1991:
[----:B------:R-:W-:Y:S05]  /*c730*/  BSYNC.RECONVERGENT B1 ;  /* 0x0000000000017941 */ /* 0x000fea0003800200 */
.L_x_1990:
        /* <DEDUP_REMOVED lines=83> */
.L_x_1995:
[----:B------:R-:W-:Y:S05]  /*cc70*/  BSYNC.RECONVERGENT B0 ;  /* 0x0000000000007941 */ /* 0x000fea0003800200 */
.L_x_1994:
[----:B-----5:R1:W-:Y:S02]  /*cc80*/  STS.128 [R203+0x2000], R16 ;  /* 0x00200010cb007388 */ /* 0x0203e40000000c00 */
.L_x_1986:
[----:B------:R-:W-:Y:S05]  /*cc90*/  BSYNC.RECONVERGENT B2 ;  /* 0x0000000000027941 */ /* 0x000fea0003800200 */
.L_x_1985:
        /* <DEDUP_REMOVED lines=13> */
[----:B------:R-:W-:Y:S02]  /*cd70*/  ISETP.GT.AND P0, PT, R24, RZ, PT ;  /* 0x000000ff1800720c */ /* 0x000fe40003f04270 */
[--C-:B---3--:R-:W-:Y:S02]  /*cd80*/  SHF.R.S32.HI R4, RZ, 0x1f, R0.reuse ;  /* 0x0000001fff047819 */ /* 0x108fe40000011400 */
[----:B------:R-:W-:Y:S02]  /*cd90*/  SEL R9, R20, RZ, !P0 ;  /* 0x000000ff14097207 */ /* 0x000fe40004000000 */
[----:B------:R-:W-:Y:S02]  /*cda0*/  SEL R5, R22, RZ, !P0 ;  /* 0x000000ff16057207 */ /* 0x000fe40004000000 */
[----:B------:R-:W-:Y:S02]  /*cdb0*/  IADD3 R9, P2, P1, R9, R25, R0 ;  /* 0x0000001909097210 */ /* 0x000fe4000795e000 */
[----:B------:R-:W-:-:S02]  /*cdc0*/  SEL R13, R21, R20, P0 ;  /* 0x00000014150d7207 */ /* 0x000fc40000000000 */
[----:B------:R-:W-:Y:S01]  /*cdd0*/  IADD3.X R4, PT, PT, R5, R2, R4, P2, P1 ;  /* 0x0000000205047210 */ /* 0x000fe200017e2404 */
[----:B------:R-:W-:-:S03]  /*cde0*/  IMAD.SHL.U32 R11, R9, 0x2, RZ ;  /* 0x00000002090b7824 */ /* 0x000fc600078e00ff */
[----:B------:R-:W-:Y:S02]  /*cdf0*/  SHF.L.U64.HI R9, R9, 0x1, R4 ;  /* 0x0000000109097819 */ /* 0x000fe40000010204 */
[----:B------:R-:W-:-:S05]  /*ce00*/  IADD3 R4, P1, PT, R28, R11, RZ ;  /* 0x0000000b1c047210 */ /* 0x000fca0007f3e0ff */
[----:B------:R-:W-:Y:S02]  /*ce10*/  IMAD.X R5, R29, 0x1, R9, P1 ;  /* 0x000000011d057824 */ /* 0x000fe400008e0609 */
[----:B------:R-:W-:Y:S01]  /*ce20*/  IMAD.WIDE R12, R13, 0x2, R36 ;  /* 0x000000020d0c7825 */ /* 0x000fe200078e0224 */
[----:B------:R-:W-:-:S03]  /*ce30*/  IADD3 R8, P1, PT, R30, R11, RZ ;  /* 0x0000000b1e087210 */ /* 0x000fc60007f3e0ff */
[----:B------:R-:W3:Y:S01]  /*ce40*/  LD.E.128 R4, desc[UR4][R4.64] ;  /* 0x0000000404047980 */ /* 0x000ee2000c101d00 */
[----:B------:R-:W-:-:S03]  /*ce50*/  IADD3.X R9, PT, PT, R31, R9, RZ, P1, !PT ;  /* 0x000000091f097210 */ /* 0x000fc60000ffe4ff */
[----:B------:R-:W2:Y:S04]  /*ce60*/  LD.E.128 R12, desc[UR4][R12.64] ;  /* 0x000000040c0c7980 */ /* 0x000ea8000c101d00 */
[----:B------:R-:W4:Y:S01]  /*ce70*/  LD.E.128 R8, desc[UR4][R8.64] ;  /* 0x0000000408087980 */ /* 0x000f22000c101d00 */
[C---:B-----5:R-:W-:Y:S01]  /*ce80*/  IMAD.U32 R32, R16.reuse, 0x10000, RZ ;  /* 0x0001000010207824 */ /* 0x060fe200078e00ff */
[----:B------:R-:W-:Y:S01]  /*ce90*/  LOP3.LUT R23, R16, 0xffff0000, RZ, 0xc0, !PT ;  /* 0xffff000010177812 */ /* 0x000fe200078ec0ff */
[C---:B------:R-:W-:Y:S01]  /*cea0*/  IMAD.U32 R34, R17.reuse, 0x10000, RZ ;  /* 0x0001000011227824 */ /* 0x040fe200078e00ff */
[----:B------:R-:W-:Y:S01]  /*ceb0*/  LOP3.LUT R16, R17, 0xffff0000, RZ, 0xc0, !PT ;  /* 0xffff000011107812 */ /* 0x000fe200078ec0ff */
[C---:B------:R-:W-:Y:S01]  /*cec0*/  IMAD.U32 R38, R19.reuse, 0x10000, RZ ;  /* 0x0001000013267824 */ /* 0x040fe200078e00ff */
[----:B------:R-:W-:-:S02]  /*ced0*/  LOP3.LUT R17, R19, 0xffff0000, RZ, 0xc0, !PT ;  /* 0xffff000013117812 */ /* 0x000fc400078ec0ff */
[C---:B------:R-:W-:Y:S02]  /*cee0*/  SHF.L.U32 R33, R18.reuse, 0x10, RZ ;  /* 0x0000001012217819 */ /* 0x040fe400000006ff */
[----:B------:R-:W-:Y:S01]  /*cef0*/  LOP3.LUT R18, R18, 0xffff0000, RZ, 0xc0, !PT ;  /* 0xffff000012127812 */ /* 0x000fe200078ec0ff */
[C---:B---3--:R-:W-:Y:S01]  /*cf00*/  IMAD.U32 R35, R4.reuse, 0x10000, RZ ;  /* 0x0001000004237824 */ /* 0x048fe200078e00ff */
[----:B------:R-:W-:Y:S01]  /*cf10*/  LOP3.LUT R19, R4, 0xffff0000, RZ, 0xc0, !PT ;  /* 0xffff000004137812 */ /* 0x000fe200078ec0ff */
[----:B------:R-:W-:Y:S01]  /*cf20*/  IMAD.U32 R39, R6, 0x10000, RZ ;  /* 0x0001000006277824 */ /* 0x000fe200078e00ff */
[C---:B------:R-:W-:Y:S01]  /*cf30*/  SHF.L.U32 R4, R5.reuse, 0x10, RZ ;  /* 0x0000001005047819 */ /* 0x040fe200000006ff */
[----:B--2---:R-:W-:Y:S01]  /*cf40*/  IMAD.U32 R44, R14, 0x10000, RZ ;  /* 0x000100000e2c7824 */ /* 0x004fe200078e00ff */
[----:B------:R-:W-:Y:S01]  /*cf50*/  LOP3.LUT R40, R5, 0xffff0000, RZ, 0xc0, !PT ;  /* 0xffff000005287812 */ /* 0x000fe200078ec0ff */
[----:B------:R-:W-:Y:S01]  /*cf60*/  IMAD.U32 R42, R12, 0x10000, RZ ;  /* 0x000100000c2a7824 */ /* 0x000fe200078e00ff */
        /* <DEDUP_REMOVED lines=15> */
[----:B------:R-:W-:Y:S01]  /*d060*/  FMUL.FTZ R41, R41, R4 ;  /* 0x0000000429297220 */ /* 0x000fe20000410000 */
[----:B------:R-:W-:Y:S01]  /*d070*/  LOP3.LUT R12, R12, 0xffff0000, RZ, 0xc0, !PT ;  /* 0xffff00000c0c7812 */ /* 0x000fe200078ec0ff */
[----:B------:R-:W-:Y:S01]  /*d080*/  @P0 FADD.FTZ R39, -R39, -RZ ;  /* 0x800000ff27270221 */ /* 0x000fe20000010100 */
[----:B------:R-:W-:Y:S01]  /*d090*/  FMUL.FTZ R13, R13, R6 ;  /* 0x000000060d0d7220 */ /* 0x000fe20000410000 */
[----:B------:R-:W-:Y:S01]  /*d0a0*/  FMUL.FTZ R5, R14, R5 ;  /* 0x000000050e057220 */ /* 0x000fe20000410000 */
[----:B------:R-:W-:Y:S01]  /*d0b0*/  FMUL.FTZ R46, R46, R7 ;  /* 0x000000072e2e7220 */ /* 0x000fe20000410000 */
[C---:B----4-:R-:W-:Y:S01]  /*d0c0*/  SHF.L.U32 R4, R9.reuse, 0x10, RZ ;  /* 0x0000001009047819 */ /* 0x050fe200000006ff */
[----:B------:R-:W-:Y:S01]  /*d0d0*/  IMAD.U32 R7, R8, 0x10000, RZ ;  /* 0x0001000008077824 */ /* 0x000fe200078e00ff */
[----:B------:R-:W-:Y:S01]  /*d0e0*/  LOP3.LUT R15, R9, 0xffff0000, RZ, 0xc0, !PT ;  /* 0xffff0000090f7812 */ /* 0x000fe200078ec0ff */
[----:B------:R-:W-:Y:S01]  /*d0f0*/  IMAD.U32 R14, R10, 0x10000, RZ ;  /* 0x000100000a0e7824 */ /* 0x000fe200078e00ff */
[----:B------:R-:W-:Y:S01]  /*d100*/  LOP3.LUT R6, R8, 0xffff0000, RZ, 0xc0, !PT ;  /* 0xffff000008067812 */ /* 0x000fe200078ec0ff */
[----:B------:R-:W-:Y:S01]  /*d110*/  FMUL.FTZ R35, R42, R35 ;  /* 0x000000232a237220 */ /* 0x000fe20000410000 */
[----:B------:R-:W-:Y:S01]  /*d120*/  LOP3.LUT R9, R10, 0xffff0000, RZ, 0xc0, !PT ;  /* 0xffff00000a097812 */ /* 0x000fe200078ec0ff */
[----:B------:R-:W-:Y:S01]  /*d130*/  FMUL.FTZ R12, R12, R19 ;  /* 0x000000130c0c7220 */ /* 0x000fe20000410000 */
[----:B------:R-:W-:Y:S01]  /*d140*/  SHF.L.U32 R8, R11, 0x10, RZ ;  /* 0x000000100b087819 */ /* 0x000fe200000006ff */
[----:B------:R-:W-:Y:S01]  /*d150*/  FMUL.FTZ R43, R43, R40 ;  /* 0x000000282b2b7220 */ /* 0x000fe20000410000 */
[----:B------:R-:W-:Y:S01]  /*d160*/  LOP3.LUT R10, R11, 0xffff0000, RZ, 0xc0, !PT ;  /* 0xffff00000b0a7812 */ /* 0x000fe200078ec0ff */
[----:B------:R-:W-:Y:S01]  /*d170*/  FMUL.FTZ R44, R44, R39 ;  /* 0x000000272c2c7220 */ /* 0x000fe20000410000 */
        /* <DEDUP_REMOVED lines=12> */
.L_x_1999:
[----:B------:R-:W-:Y:S05]  /*d240*/  BSYNC.RECONVERGENT B0 ;  /* 0x0000000000007941 */ /* 0x000fea0003800200 */
.L_x_1998:
[----:B-----5:R1:W-:Y:S02]  /*d250*/  STS.128 [R203+0x800], R16 ;  /* 0x00080010cb007388 */ /* 0x0203e40000000c00 */
.L_x_1997:
[----:B------:R-:W-:Y:S05]  /*d260*/  BSYNC.RECONVERGENT B1 ;  /* 0x0000000000017941 */ /* 0x000fea0003800200 */
.L_x_1996:
        /* <DEDUP_REMOVED lines=8> */
[----:B------:R-:W-:Y:S02]  /*d2f0*/  ISETP.GT.AND P0, PT, R24, 0x20, PT ;  /* 0x000000201800780c */ /* 0x000fe40003f04270 */
        /* <DEDUP_REMOVED lines=76> */
.L_x_2003:
[----:B------:R-:W-:Y:S05]  /*d7c0*/  BSYNC.RECONVERGENT B0 ;  /* 0x0000000000007941 */ /* 0x000fea0003800200 */
.L_x_2002:
[----:B-----5:R1:W-:Y:S02]  /*d7d0*/  STS.128 [R203+0x1800], R16 ;  /* 0x00180010cb007388 */ /* 0x0203e40000000c00 */
.L_x_2001:
[----:B------:R-:W-:Y:S05]  /*d7e0*/  BSYNC.RECONVERGENT B1 ;  /* 0x0000000000017941 */ /* 0x000fea0003800200 */
.L_x_2000:
[----:B------:R-:W-:-:S13]  /*d7f0*/  ISETP.GE.AND P0, PT, R116, R27, PT ;  /* 0x0000001b7400720c */ /* 0x000fda0003f06270 */
[----:B------:R1:W-:Y:S01]  /*d800*/  @P0 STS.128 [R203+0x2800], RZ ;  /* 0x002800ffcb000388 */ /* 0x0003e20000000c00 */
[----:B------:R-:W-:Y:S05]  /*d810*/  @P0 BRA `(.L_x_1960) ;  /* 0x0000000400500947 */ /* 0x000fea0003800000 */
[----:B---3--:R3:W5:Y:S01]  /*d820*/  LD.E.128 R4, desc[UR4][R36.64+0x80] ;  /* 0x0000800424047980 */ /* 0x008762000c101d00 */
[----:B------:R-:W-:Y:S01]  /*d830*/  ISETP.GE.AND P0, PT, R116, R3, PT ;  /* 0x000000037400720c */ /* 0x000fe20003f06270 */
[----:B------:R-:W-:-:S12]  /*d840*/  BSSY.RECONVERGENT B0, `(.L_x_2004) ;  /* 0x0000050000007945 */ /* 0x000fd80003800200 */
[----:B------:R-:W-:Y:S05]  /*d850*/  @P0 BRA `(.L_x_2005) ;  /* 0x0000000400380947 */ /* 0x000fea0003800000 */
[----:B------:R-:W-:Y:S02]  /*d860*/  ISETP.GT.AND P0, PT, R24, 0x40, PT ;  /* 0x000000401800780c */ /* 0x000fe40003f04270 */
[--C-:B------:R-:W-:Y:S02]  /*d870*/  SHF.R.S32.HI R3, RZ, 0x1f, R0.reuse ;  /* 0x0000001fff037819 */ /* 0x100fe40000011400 */
[----:B------:R-:W-:Y:S02]  /*d880*/  SEL R8, R20, RZ, !P0 ;  /* 0x000000ff14087207 */ /* 0x000fe40004000000 */
[----:B------:R-:W-:Y:S02]  /*d890*/  SEL R22, R22, RZ, !P0 ;  /* 0x000000ff16167207 */ /* 0x000fe40004000000 */
[----:B------:R-:W-:Y:S02]  /*d8a0*/  IADD3 R8, P2, P1, R8, R25, R0 ;  /* 0x0000001908087210 */ /* 0x000fe4000795e000 */
[----:B------:R-:W-:-:S02]  /*d8b0*/  SEL R21, R21, R20, P0 ;  /* 0x0000001415157207 */ /* 0x000fc40000000000 */
[----:B-1----:R-:W-:Y:S01]  /*d8c0*/  IADD3.X R17, PT, PT, R22, R2, R3, P2, P1 ;  /* 0x0000000216117210 */ /* 0x002fe200017e2403 */
[C---:B------:R-:W-:Y:S02]  /*d8d0*/  IMAD.SHL.U32 R3, R8.reuse, 0x2, RZ ;  /* 0x0000000208037824 */ /* 0x040fe400078e00ff */
[----:B------:R-:W-:Y:S01]  /*d8e0*/  IMAD.WIDE R10, R21, 0x2, R36 ;  /* 0x00000002150a7825 */ /* 0x000fe200078e0224 */
[----:B------:R-:W-:Y:S02]  /*d8f0*/  SHF.L.U64.HI R17, R8, 0x1, R17 ;  /* 0x0000000108117819 */ /* 0x000fe40000010211 */
[----:B------:R-:W-:-:S03]  /*d900*/  IADD3 R12, P1, PT, R28, R3, RZ ;  /* 0x000000031c0c7210 */ /* 0x000fc60007f3e0ff */
[----:B------:R-:W2:Y:S02]  /*d910*/  LD.E.128 R8, desc[UR4][R10.64+0x80] ;  /* 0x000080040a087980 */ /* 0x000ea4000c101d00 */
[----:B------:R-:W-:Y:S01]  /*d920*/  IMAD.X R13, R29, 0x1, R17, P1 ;  /* 0x000000011d0d7824 */ /* 0x000fe200008e0611 */
[----:B------:R-:W-:-:S05]  /*d930*/  IADD3 R16, P1, PT, R30, R3, RZ ;  /* 0x000000031e107210 */ /* 0x000fca0007f3e0ff */
[----:B------:R-:W4:Y:S01]  /*d940*/  LD.E.128 R12, desc[UR4][R12.64+0x80] ;  /* 0x000080040c0c7980 */ /* 0x000f22000c101d00 */
[----:B------:R-:W-:-:S06]  /*d950*/  IADD3.X R17, PT, PT, R31, R17, RZ, P1, !PT ;  /* 0x000000111f117210 */ /* 0x000fcc0000ffe4ff */
[----:B------:R-:W3:Y:S01]  /*d960*/  LD.E.128 R16, desc[UR4][R16.64+0x80] ;  /* 0x0000800410107980 */ /* 0x000ee2000c101d00 */
[C---:B-----5:R-:W-:Y:S01]  /*d970*/  LOP3.LUT R0, R5.reuse, 0xffff0000, RZ, 0xc0, !PT ;  /* 0xffff000005007812 */ /* 0x060fe200078ec0ff */
[----:B------:R-:W-:Y:S01]  /*d980*/  IMAD.U32 R21, R5, 0x10000, RZ ;  /* 0x0001000005157824 */ /* 0x000fe200078e00ff */
[----:B------:R-:W-:Y:S01]  /*d990*/  SHF.L.U32 R20, R6, 0x10, RZ ;  /* 0x0000001006147819 */ /* 0x000fe200000006ff */
[----:B------:R-:W-:Y:S01]  /*d9a0*/  IMAD.U32 R3, R4, 0x10000, RZ ;  /* 0x0001000004037824 */ /* 0x000fe200078e00ff */
[----:B------:R-:W-:Y:S01]  /*d9b0*/  LOP3.LUT R5, R6, 0xffff0000, RZ, 0xc0, !PT ;  /* 0xffff000006057812 */ /* 0x000fe200078ec0ff */
[C---:B------:R-:W-:Y:S01]  /*d9c0*/  IMAD.U32 R23, R7.reuse, 0x10000, RZ ;  /* 0x0001000007177824 */ /* 0x040fe200078e00ff */
[----:B------:R-:W-:Y:S02]  /*d9d0*/  LOP3.LUT R2, R4, 0xffff0000, RZ, 0xc0, !PT ;  /* 0xffff000004027812 */ /* 0x000fe400078ec0ff */
[----:B------:R-:W-:Y:S01]  /*d9e0*/  LOP3.LUT R4, R7, 0xffff0000, RZ, 0xc0, !PT ;  /* 0xffff000007047812 */ /* 0x000fe200078ec0ff */
[C---:B--2---:R-:W-:Y:S01]  /*d9f0*/  IMAD.U32 R6, R9.reuse, 0x10000, RZ ;  /* 0x0001000009067824 */ /* 0x044fe200078e00ff */
[----:B------:R-:W-:-:S02]  /*da00*/  LOP3.LUT R25, R9, 0xffff0000, RZ, 0xc0, !PT ;  /* 0xffff000009197812 */ /* 0x000fc400078ec0ff */
[C---:B------:R-:W-:Y:S02]  /*da10*/  SHF.L.U32 R24, R10.reuse, 0x10, RZ ;  /* 0x000000100a187819 */ /* 0x040fe400000006ff */
[----:B------:R-:W-:Y:S02]  /*da20*/  LOP3.LUT R9, R10, 0xffff0000, RZ, 0xc0, !PT ;  /* 0xffff00000a097812 */ /* 0x000fe400078ec0ff */
[----:B------:R-:W-:Y:S02]  /*da30*/  SHF.L.U32 R22, R8, 0x10, RZ ;  /* 0x0000001008167819 */ /* 0x000fe400000006ff */
[C---:B----4-:R-:W-:Y:S02]  /*da40*/  SHF.L.U32 R27, R12.reuse, 0x10, RZ ;  /* 0x000000100c1b7819 */ /* 0x050fe400000006ff */
[----:B------:R-:W-:Y:S02]  /*da50*/  LOP3.LUT R10, R12, 0xffff0000, RZ, 0xc0, !PT ;  /* 0xffff00000c0a7812 */ /* 0x000fe400078ec0ff */
[----:B------:R-:W-:Y:S01]  /*da60*/  LOP3.LUT R12, R14, 0xffff0000, RZ, 0xc0, !PT ;  /* 0xffff00000e0c7812 */ /* 0x000fe200078ec0ff */
        /* <DEDUP_REMOVED lines=45> */
.L_x_2005:
[----:B------:R-:W-:Y:S05]  /*dd40*/  BSYNC.RECONVERGENT B0 ;  /* 0x0000000000007941 */ /* 0x000fea0003800200 */
.L_x_2004:
[----:B-----5:R1:W-:Y:S02]  /*dd50*/  STS.128 [R203+0x2800], R4 ;  /* 0x00280004cb007388 */ /* 0x0203e40000000c00 */
.L_x_1960:
[----:B------:R-:W-:Y:S05]  /*dd60*/  BSYNC.RECONVERGENT B3 ;  /* 0x0000000000037941 */ /* 0x000fea0003800200 */
.L_x_1955:
[----:B-1-3--:R-:W-:Y:S01]  /*dd70*/  IADD3 R5, PT, PT, -R49, R60, RZ ;  /* 0x0000003c31057210 */ /* 0x00afe20007ffe1ff */
[----:B------:R-:W-:Y:S03]  /*dd80*/  BSSY.RECONVERGENT B0, `(.L_x_2006) ;  /* 0x000001b000007945 */ /* 0x000fe60003800200 */
[----:B------:R-:W-:-:S13]  /*dd90*/  ISETP.GE.AND P3, PT, R100, R5, PT ;  /* 0x000000056400720c */ /* 0x000fda0003f66270 */
[----:B------:R-:W-:Y:S05]  /*dda0*/  @P3 BRA `(.L_x_2007) ;  /* 0x0000000000603947 */ /* 0x000fea0003800000 */
[-C--:B-----5:R-:W-:Y:S02]  /*ddb0*/  ISETP.GE.AND P1, PT, R118, R201.reuse, PT ;  /* 0x000000c97600720c */ /* 0x0a0fe40003f26270 */
[----:B------:R-:W-:-:S11]  /*ddc0*/  ISETP.GE.AND P0, PT, R117, R201, PT ;  /* 0x000000c97500720c */ /* 0x000fd60003f06270 */
[----:B----4-:R-:W-:Y:S02]  /*ddd0*/  @!P1 IMAD.MOV.U32 R2, RZ, RZ, R194 ;  /* 0x000000ffff029224 */ /* 0x010fe400078e00c2 */
        /* <DEDUP_REMOVED lines=20> */
.L_x_2008:
[----:B------:R3:W-:Y:S02]  /*df20*/  STS.128 [R203+0x7000], RZ ;  /* 0x007000ffcb007388 */ /* 0x0007e40000000c00 */
.L_x_2007:
[----:B------:R-:W-:Y:S05]  /*df30*/  BSYNC.RECONVERGENT B0 ;  /* 0x0000000000007941 */ /* 0x000fea0003800200 */
.L_x_2006:
[----:B------:R-:W-:Y:S01]  /*df40*/  ISETP.GE.AND P0, PT, R26, R5, PT ;  /* 0x000000051a00720c */ /* 0x000fe20003f06270 */
[----:B------:R-:W-:-:S12]  /*df50*/  BSSY.RECONVERGENT B0, `(.L_x_2009) ;  /* 0x0000018000007945 */ /* 0x000fd80003800200 */
[----:B------:R-:W-:Y:S05]  /*df60*/  @P0 BRA `(.L_x_2010) ;  /* 0x0000000000580947 */ /* 0x000fea0003800000 */
[-C--:B-----5:R-:W-:Y:S02]  /*df70*/  ISETP.GE.AND P1, PT, R118, R201.reuse, PT ;  /* 0x000000c97600720c */ /* 0x0a0fe40003f26270 */
[----:B------:R-:W-:Y:S02]  /*df80*/  ISETP.GE.AND P0, PT, R117, R201, PT ;  /* 0x000000c97500720c */ /* 0x000fe40003f06270 */
        /* <DEDUP_REMOVED lines=19> */
.L_x_2011:
[----:B------:R4:W-:Y:S02]  /*e0c0*/  STS.128 [R203+0x7800], RZ ;  /* 0x007800ffcb007388 */ /* 0x0009e40000000c00 */
.L_x_2010:
[----:B------:R-:W-:Y:S05]  /*e0d0*/  BSYNC.RECONVERGENT B0 ;  /* 0x0000000000007941 */ /* 0x000fea0003800200 */
.L_x_2009:
[----:B------:R-:W-:Y:S01]  /*e0e0*/  IADD3 R4, PT, PT, R100, 0x40, RZ ;  /* 0x0000004064047810 */ /* 0x000fe20007ffe0ff */
[----:B------:R-:W-:Y:S03]  /*e0f0*/  BSSY.RECONVERGENT B0, `(.L_x_2012) ;  /* 0x0000019000007945 */ /* 0x000fe60003800200 */
[----:B------:R-:W-:-:S13]  /*e100*/  ISETP.GE.AND P0, PT, R4, R5, PT ;  /* 0x000000050400720c */ /* 0x000fda0003f06270 */
        /* <DEDUP_REMOVED lines=22> */
.L_x_2014:
[----:B------:R4:W-:Y:S02]  /*e270*/  STS.128 [R203+0x8000], RZ ;  /* 0x008000ffcb007388 */ /* 0x0009e40000000c00 */
.L_x_2013:
[----:B------:R-:W-:Y:S05]  /*e280*/  BSYNC.RECONVERGENT B0 ;  /* 0x0000000000007941 */ /* 0x000fea0003800200 */
.L_x_2012:
[----:B------:R-:W-:Y:S01]  /*e290*/  IADD3 R0, PT, PT, R100, 0x60, RZ ;  /* 0x0000006064007810 */ /* 0x000fe20007ffe0ff */
[----:B------:R-:W-:Y:S03]  /*e2a0*/  BSSY.RECONVERGENT B0, `(.L_x_2015) ;  /* 0x0000019000007945 */ /* 0x000fe60003800200 */
[----:B------:R-:W-:-:S13]  /*e2b0*/  ISETP.GE.AND P0, PT, R0, R5, PT ;  /* 0x000000050000720c */ /* 0x000fda0003f06270 */
[----:B------:R-:W-:Y:S05]  /*e2c0*/  @P0 BRA `(.L_x_2016) ;  /* 0x0000000000580947 */ /* 0x000fea0003800000 */
[----:B-1----:R-:W-:Y:S01]  /*e2d0*/  IMAD.MOV.U32 R195, RZ, RZ, R193 ;  /* 0x000000ffffc37224 */ /* 0x002fe200078e00c1 */
[-C--:B-----5:R-:W-:Y:S01]  /*e2e0*/  ISETP.GE.AND P2, PT, R118, R201.reuse, PT ;  /* 0x000000c97600720c */ /* 0x0a0fe20003f46270 */
[----:B----4-:R-:W-:Y:S01]  /*e2f0*/  IMAD R2, R189, 0xc0, RZ ;  /* 0x000000c0bd027824 */ /* 0x010fe200078e02ff */
        /* <DEDUP_REMOVED lines=19> */
.L_x_2016:
[----:B------:R-:W-:Y:S05]  /*e430*/  BSYNC.RECONVERGENT B0 ;  /* 0x0000000000007941 */ /* 0x000fea0003800200 */
.L_x_2015:
[----:B------:R-:W0:Y:S01]  /*e440*/  LDGDEPBAR ;  /* 0x00000000000079af */ /* 0x000e220000000000 */
[----:B------:R-:W-:Y:S03]  /*e450*/  BSSY.RECONVERGENT B0, `(.L_x_2017) ;  /* 0x0000020000007945 */ /* 0x000fe60003800200 */
[----:B-1--4-:R1:W5:Y:S04]  /*e460*/  LD.E R3, desc[UR4][R120.64+0x184] ;  /* 0x0001840478037980 */ /* 0x012368000c101900 */
[----:B------:R1:W5:Y:S01]  /*e470*/  LD.E R2, desc[UR4][R120.64+0x188] ;  /* 0x0001880478027980 */ /* 0x000362000c101900 */
[----:B------:R-:W-:-:S04]  /*e480*/  DEPBAR.LE SB0, 0x0 ;  /* 0x000080000000791a */ /* 0x000fc80000000000 */
[----:B------:R-:W-:Y:S06]  /*e490*/  BAR.SYNC.DEFER_BLOCKING 0x0 ;  /* 0x0000000000007b1d */ /* 0x000fec0000010000 */
[----:B------:R-:W-:Y:S05]  /*e4a0*/  @P3 BRA `(.L_x_2018) ;  /* 0x00000000005c3947 */ /* 0x000fea0003800000 */
[-C--:B-----5:R-:W-:Y:S02]  /*e4b0*/  ISETP.GE.AND P1, PT, R118, R201.reuse, PT ;  /* 0x000000c97600720c */ /* 0x0a0fe40003f26270 */
[----:B------:R-:W-:-:S11]  /*e4c0*/  ISETP.GE.AND P0, PT, R117, R201, PT ;  /* 0x000000c97500720c */ /* 0x000fd60003f06270 */
[----:B------:R-:W-:Y:S02]  /*e4d0*/  @!P1 IMAD.MOV.U32 R6, RZ, RZ, R196 ;  /* 0x000000ffff069224 */ /* 0x000fe400078e00c4 */
        /* <DEDUP_REMOVED lines=18> */
.L_x_2019:
[----:B------:R1:W-:Y:S01]  /*e600*/  STS.128 [R203+0xd000], RZ ;  /* 0x00d000ffcb007388 */ /* 0x0003e20000000c00 */
[----:B------:R-:W-:Y:S05]  /*e610*/  BRA `(.L_x_2020) ;  /* 0x00000000000c7947 */ /* 0x000fea0003800000 */
.L_x_2018:
[----:B------:R4:W-:Y:S04]  /*e620*/  STS.128 [R203+0x9000], RZ ;  /* 0x009000ffcb007388 */ /* 0x0009e80000000c00 */
[----:B------:R4:W-:Y:S04]  /*e630*/  STS.128 [R203+0xb000], RZ ;  /* 0x00b000ffcb007388 */ /* 0x0009e80000000c00 */
[----:B------:R4:W-:Y:S02]  /*e640*/  STS.128 [R203+0xd000], RZ ;  /* 0x00d000ffcb007388 */ /* 0x0009e40000000c00 */
.L_x_2020:
[----:B------:R-:W-:Y:S05]  /*e650*/  BSYNC.RECONVERGENT B0 ;  /* 0x0000000000007941 */ /* 0x000fea0003800200 */
.L_x_2017:
        /* <DEDUP_REMOVED lines=8> */
[----:B----4-:R-:W-:-:S04]  /*e6e0*/  LEA R6, P2, R66, R196, 0x1 ;  /* 0x000000c442067211 */ /* 0x010fc800078408ff */
        /* <DEDUP_REMOVED lines=18> */
.L_x_2023:
[----:B------:R1:W-:Y:S02]  /*e810*/  STS.128 [R203+0xd800], RZ ;  /* 0x00d800ffcb007388 */ /* 0x0003e40000000c00 */
.L_x_2022:
[----:B------:R-:W-:Y:S05]  /*e820*/  BSYNC.RECONVERGENT B0 ;  /* 0x0000000000007941 */ /* 0x000fea0003800200 */
.L_x_2021:
        /* <DEDUP_REMOVED lines=27> */
.L_x_2026:
[----:B------:R4:W-:Y:S02]  /*e9e0*/  STS.128 [R203+0xe000], RZ ;  /* 0x00e000ffcb007388 */ /* 0x0009e40000000c00 */
.L_x_2025:
[----:B------:R-:W-:Y:S05]  /*e9f0*/  BSYNC.RECONVERGENT B0 ;  /* 0x0000000000007941 */ /* 0x000fea0003800200 */
.L_x_2024:
[----:B------:R-:W-:Y:S01]  /*ea00*/  ISETP.GE.AND P0, PT, R0, R5, PT ;  /* 0x000000050000720c */ /* 0x000fe20003f06270 */
[----:B--2---:R-:W-:Y:S01]  /*ea10*/  IMAD.MOV.U32 R102, RZ, RZ, 0x10 ;  /* 0x00000010ff667424 */ /* 0x004fe200078e00ff */
[----:B------:R-:W-:Y:S01]  /*ea20*/  LOP3.LUT P6, RZ, R184, 0x4, RZ, 0xc0, !PT ;  /* 0x00000004b8ff7812 */ /* 0x000fe200078cc0ff */
[----:B------:R-:W-:Y:S01]  /*ea30*/  BSSY.RECONVERGENT B0, `(.L_x_2027) ;  /* 0x000001f000007945 */ /* 0x000fe20003800200 */
[----:B------:R-:W-:Y:S02]  /*ea40*/  SHF.R.U32.HI R0, RZ, 0x1, R184 ;  /* 0x00000001ff007819 */ /* 0x000fe400000116b8 */
[----:B------:R-:W-:Y:S02]  /*ea50*/  SEL R102, R102, 0xfffffff0, !P6 ;  /* 0xfffffff066667807 */ /* 0x000fe40007000000 */
[----:B------:R-:W-:-:S05]  /*ea60*/  LOP3.LUT R51, R0, 0x1f0, RZ, 0xc0, !PT ;  /* 0x000001f000337812 */ /* 0x000fca00078ec0ff */
[----:B------:R2:W-:Y:S04]  /*ea70*/  @P0 STS.128 [R203+0xa800], RZ ;  /* 0x00a800ffcb000388 */ /* 0x0005e80000000c00 */
[----:B------:R2:W-:Y:S04]  /*ea80*/  @P0 STS.128 [R203+0xc800], RZ ;  /* 0x00c800ffcb000388 */ /* 0x0005e80000000c00 */
[----:B------:R2:W-:Y:S01]  /*ea90*/  @P0 STS.128 [R203+0xe800], RZ ;  /* 0x00e800ffcb000388 */ /* 0x0005e20000000c00 */
[----:B------:R-:W-:Y:S05]  /*eaa0*/  @P0 BRA `(.L_x_2028) ;  /* 0x00000000005c0947 */ /* 0x000fea0003800000 */
[-C--:B-----5:R-:W-:Y:S01]  /*eab0*/  ISETP.GE.AND P1, PT, R118, R201.reuse, PT ;  /* 0x000000c97600720c */ /* 0x0a0fe20003f26270 */
        /* <DEDUP_REMOVED lines=21> */
.L_x_2029:
[----:B------:R4:W-:Y:S02]  /*ec10*/  STS.128 [R203+0xe800], RZ ;  /* 0x00e800ffcb007388 */ /* 0x0009e40000000c00 */
.L_x_2028:
[----:B------:R-:W-:Y:S05]  /*ec20*/  BSYNC.RECONVERGENT B0 ;  /* 0x0000000000007941 */ /* 0x000fea0003800200 */
.L_x_2027:
[----:B------:R-:W1:Y:S01]  /*ec30*/  S2UR UR6, SR_CgaCtaId ;  /* 0x00000000000679c3 */ /* 0x000e620000008800 */
[----:B------:R-:W-:Y:S01]  /*ec40*/  UMOV UR7, 0x400 ;  /* 0x0000040000077882 */ /* 0x000fe20000000000 */
[----:B------:R-:W-:Y:S01]  /*ec50*/  LOP3.LUT R100, R100, 0x7, RZ, 0xc0, !PT ;  /* 0x0000000764647812 */ /* 0x000fe200078ec0ff */
[----:B------:R-:W0:Y:S01]  /*ec60*/  LDGDEPBAR ;  /* 0x00000000000079af */ /* 0x000e220000000000 */
[----:B-----5:R-:W-:Y:S01]  /*ec70*/  IADD3 R2, PT, PT, R2, R60, -R205 ;  /* 0x0000003c02027210 */ /* 0x020fe20007ffe8cd */
[----:B------:R-:W-:Y:S01]  /*ec80*/  BSSY.RECONVERGENT B1, `(.L_x_2030) ;  /* 0x0000264000017945 */ /* 0x000fe20003800200 */
[----:B------:R-:W-:Y:S01]  /*ec90*/  IADD3 R51, PT, PT, R202, R100, R51 ;  /* 0x00000064ca337210 */ /* 0x000fe20007ffe033 */
[----:B-1----:R-:W-:-:S06]  /*eca0*/  ULEA UR6, UR6, UR7, 0x18 ;  /* 0x0000000706067291 */ /* 0x002fcc000f8ec0ff */
[----:B------:R-:W-:Y:S02]  /*ecb0*/  LEA R187, R48, UR6, 0x1 ;  /* 0x0000000630bb7c11 */ /* 0x000fe4000f8e08ff */
[----:B------:R-:W-:-:S03]  /*ecc0*/  LEA R186, R47, UR6, 0x1 ;  /* 0x000000062fba7c11 */ /* 0x000fc6000f8e08ff */
[----:B------:R-:W-:Y:S01]  /*ecd0*/  LDSM.16.M88.4 R88, [R187] ;  /* 0x00000000bb58783b */ /* 0x000fe20000000200 */
[C---:B------:R-:W-:Y:S02]  /*ece0*/  IMAD R50, R102.reuse, 0x2, R187 ;  /* 0x0000000266327824 */ /* 0x040fe400078e02bb */
[----:B------:R-:W-:Y:S01]  /*ecf0*/  IMAD R48, R102, 0x2, R186 ;  /* 0x0000000266307824 */ /* 0x000fe200078e02ba */
[----:B------:R-:W1:Y:S04]  /*ed00*/  LDSM.16.M88.4 R44, [R186+0x3000] ;  /* 0x00300000ba2c783b */ /* 0x000e680000000200 */
[----:B------:R-:W-:Y:S04]  /*ed10*/  LDSM.16.M88.4 R8, [R50] ;  /* 0x000000003208783b */ /* 0x000fe80000000200 */
[----:B----4-:R-:W-:Y:S04]  /*ed20*/  LDSM.16.M88.4 R4, [R48+0x3000] ;  /* 0x003000003004783b */ /* 0x010fe80000000200 */
[----:B------:R-:W4:Y:S04]  /*ed30*/  LDSM.16.M88.4 R96, [R186+0x4800] ;  /* 0x00480000ba60783b */ /* 0x000f280000000200 */
[----:B------:R-:W3:Y:S04]  /*ed40*/  LDSM.16.M88.4 R36, [R186+0x3400] ;  /* 0x00340000ba24783b */ /* 0x000ee80000000200 */
[----:B------:R-:W2:Y:S04]  /*ed50*/  LDSM.16.M88.4 R28, [R186+0x3800] ;  /* 0x00380000ba1c783b */ /* 0x000ea80000000200 */
[----:B------:R-:W2:Y:S04]  /*ed60*/  LDSM.16.M88.4 R20, [R186+0x3c00] ;  /* 0x003c0000ba14783b */ /* 0x000ea80000000200 */
[----:B------:R-:W2:Y:S04]  /*ed70*/  LDSM.16.M88.4 R12, [R186+0x4000] ;  /* 0x00400000ba0c783b */ /* 0x000ea80000000200 */
[----:B------:R-:W2:Y:S04]  /*ed80*/  LDSM.16.M88.4 R108, [R186+0x4400] ;  /* 0x00440000ba6c783b */ /* 0x000ea80000000200 */
[----:B------:R-:W2:Y:S01]  /*ed90*/  LDSM.16.M88.4 R64, [R186+0x4c00] ;  /* 0x004c0000ba40783b */ /* 0x000ea20000000200 */
[C---:B-1----:R-:W-:Y:S03]  /*eda0*/  HMMA.16816.F32.BF16 R52, R88.reuse, R44, RZ ;  /* 0x0000002c5834723c */ /* 0x042fe600000418ff */
[----:B------:R-:W-:Y:S04]  /*edb0*/  LDSM.16.M88.4 R56, [R48+0x3400] ;  /* 0x003400003038783b */ /* 0x000fe80000000200 */
[----:B------:R-:W-:Y:S01]  /*edc0*/  LDSM.16.M88.4 R84, [R48+0x3800] ;  /* 0x003800003054783b */ /* 0x000fe20000000200 */
[C---:B------:R-:W-:Y:S03]  /*edd0*/  HMMA.16816.F32.BF16 R44, R88.reuse, R46, RZ ;  /* 0x0000002e582c723c */ /* 0x040fe600000418ff */
[----:B------:R-:W-:Y:S04]  /*ede0*/  LDSM.16.M88.4 R80, [R48+0x3c00] ;  /* 0x003c00003050783b */ /* 0x000fe80000000200 */
[----:B------:R-:W-:Y:S01]  /*edf0*/  LDSM.16.M88.4 R76, [R48+0x4000] ;  /* 0x00400000304c783b */ /* 0x000fe20000000200 */
[----:B----4-:R-:W-:Y:S03]  /*ee00*/  HMMA.16816.F32.BF16 R104, R88, R96, RZ ;  /* 0x000000605868723c */ /* 0x010fe600000418ff */
[----:B------:R-:W-:Y:S04]  /*ee10*/  LDSM.16.M88.4 R72, [R48+0x4400] ;  /* 0x004400003048783b */ /* 0x000fe80000000200 */
[----:B------:R-:W-:Y:S01]  /*ee20*/  LDSM.16.M88.4 R68, [R48+0x4c00] ;  /* 0x004c00003044783b */ /* 0x000fe20000000200 */
[C---:B------:R-:W-:Y:S03]  /*ee30*/  HMMA.16816.F32.BF16 R52, R8.reuse, R4, R52 ;  /* 0x000000040834723c */ /* 0x040fe60000041834 */
[----:B------:R-:W-:Y:S04]  /*ee40*/  LDSM.16.M88.4 R124, [R186+0x5400] ;  /* 0x00540000ba7c783b */ /* 0x000fe80000000200 */
[----:B------:R-:W-:Y:S01]  /*ee50*/  LDSM.16.M88.4 R136, [R187+0x2000] ;  /* 0x00200000bb88783b */ /* 0x000fe20000000200 */
[----:B------:R-:W-:Y:S03]  /*ee60*/  HMMA.16816.F32.BF16 R44, R8, R6, R44 ;  /* 0x00000006082c723c */ /* 0x000fe6000004182c */
[----:B------:R-:W1:Y:S04]  /*ee70*/  LDSM.16.M88.4 R4, [R48+0x4800] ;  /* 0x004800003004783b */ /* 0x000e680000000200 */
[----:B------:R-:W-:Y:S01]  /*ee80*/  LDSM.16.M88.4 R140, [R186+0x8000] ;  /* 0x00800000ba8c783b */ /* 0x000fe20000000200 */
[C---:B------:R-:W-:Y:S03]  /*ee90*/  HMMA.16816.F32.BF16 R96, R88.reuse, R98, RZ ;  /* 0x000000625860723c */ /* 0x040fe600000418ff */
[----:B------:R-:W-:Y:S04]  /*eea0*/  LDSM.16.M88.4 R132, [R186+0x8400] ;  /* 0x00840000ba84783b */ /* 0x000fe80000000200 */
[----:B------:R-:W-:Y:S01]  /*eeb0*/  LDSM.16.M88.4 R128, [R186+0x8800] ;  /* 0x00880000ba80783b */ /* 0x000fe20000000200 */
[C---:B---3--:R-:W-:Y:S08]  /*eec0*/  HMMA.16816.F32.BF16 R40, R88.reuse, R36, RZ ;  /* 0x000000245828723c */ /* 0x048ff000000418ff */
        /* <DEDUP_REMOVED lines=12> */
[C---:B-1----:R-:W-:Y:S08]  /*ef90*/  HMMA.16816.F32.BF16 R104, R8.reuse, R4, R104 ;  /* 0x000000040868723c */ /* 0x042ff00000041868 */
[C---:B------:R-:W-:Y:S01]  /*efa0*/  HMMA.16816.F32.BF16 R96, R8.reuse, R6, R96 ;  /* 0x000000060860723c */ /* 0x040fe20000041860 */
[----:B------:R-:W1:Y:S07]  /*efb0*/  LDSM.16.M88.4 R4, [R186+0x6400] ;  /* 0x00640000ba04783b */ /* 0x000e6e0000000200 */
[C---:B------:R-:W-:Y:S08]  /*efc0*/  HMMA.16816.F32.BF16 R40, R8.reuse, R56, R40 ;  /* 0x000000380828723c */ /* 0x040ff00000041828 */
        /* <DEDUP_REMOVED lines=23> */
[----:B------:R-:W-:Y:S07]  /*f140*/  LDSM.16.M88.4 R56, [R48+0x5000] ;  /* 0x005000003038783b */ /* 0x000fee0000000200 */
[C---:B------:R-:W-:Y:S08]  /*f150*/  HMMA.16816.F32.BF16 R40, R64.reuse, R124, R40 ;  /* 0x0000007c4028723c */ /* 0x040ff00000041828 */
[C---:B---3--:R-:W-:Y:S08]  /*f160*/  HMMA.16816.F32.BF16 R104, R64.reuse, R8, R104 ;  /* 0x000000084068723c */ /* 0x048ff00000041868 */
[C---:B------:R-:W-:Y:S01]  /*f170*/  HMMA.16816.F32.BF16 R96, R64.reuse, R10, R96 ;  /* 0x0000000a4060723c */ /* 0x040fe20000041860 */
        /* <DEDUP_REMOVED lines=17> */
[----:B------:R-:W-:Y:S07]  /*f290*/  LDSM.16.M88.4 R80, [R48+0x6400] ;  /* 0x006400003050783b */ /* 0x000fee0000000200 */
[C---:B------:R-:W-:Y:S08]  /*f2a0*/  HMMA.16816.F32.BF16 R92, R64.reuse, R72, R92 ;  /* 0x00000048405c723c */ /* 0x040ff0000004185c */
[----:B------:R-:W-:Y:S01]  /*f2b0*/  HMMA.16816.F32.BF16 R88, R64, R74, R88 ;  /* 0x0000004a4058723c */ /* 0x000fe20000041858 */
[----:B------:R-:W2:Y:S04]  /*f2c0*/  LDSM.16.M88.4 R72, [R48+0x6c00] ;  /* 0x006c00003048783b */ /* 0x000ea80000000200 */
[----:B------:R-:W2:Y:S03]  /*f2d0*/  LDSM.16.M88.4 R64, [R186+0x7000] ;  /* 0x00700000ba40783b */ /* 0x000ea60000000200 */
[C---:B------:R-:W-:Y:S08]  /*f2e0*/  HMMA.16816.F32.BF16 R52, R68.reuse, R56, R52 ;  /* 0x000000384434723c */ /* 0x040ff00000041834 */
[C---:B------:R-:W-:Y:S01]  /*f2f0*/  HMMA.16816.F32.BF16 R44, R68.reuse, R58, R44 ;  /* 0x0000003a442c723c */ /* 0x040fe2000004182c */
[----:B------:R-:W2:Y:S07]  /*f300*/  LDSM.16.M88.4 R56, [R186+0x7400] ;  /* 0x00740000ba38783b */ /* 0x000eae0000000200 */
[C---:B---3--:R-:W-:Y:S08]  /*f310*/  HMMA.16816.F32.BF16 R32, R68.reuse, R124, R32 ;  /* 0x0000007c4420723c */ /* 0x048ff00000041820 */
[C---:B------:R-:W-:Y:S01]  /*f320*/  HMMA.16816.F32.BF16 R28, R68.reuse, R126, R28 ;  /* 0x0000007e441c723c */ /* 0x040fe2000004181c */
[----:B------:R-:W3:Y:S07]  /*f330*/  LDSM.16.M88.4 R124, [R186+0x8c00] ;  /* 0x008c0000ba7c783b */ /* 0x000eee0000000200 */
[C---:B----4-:R-:W-:Y:S08]  /*f340*/  HMMA.16816.F32.BF16 R24, R68.reuse, R84, R24 ;  /* 0x000000544418723c */ /* 0x050ff00000041818 */
        /* <DEDUP_REMOVED lines=11> */
[----:B------:R-:W4:Y:S07]  /*f400*/  LDSM.16.M88.4 R80, [R48+0x7400] ;  /* 0x007400003050783b */ /* 0x000f2e0000000200 */
[C---:B------:R-:W-:Y:S01]  /*f410*/  HMMA.16816.F32.BF16 R88, R68.reuse, R74, R88 ;  /* 0x0000004a4458723c */ /* 0x040fe20000041858 */
[----:B------:R-:W-:Y:S07]  /*f420*/  LDSM.16.M88.4 R72, [R48+0x7c00] ;  /* 0x007c00003048783b */ /* 0x000fee0000000200 */
[C---:B------:R-:W-:Y:S08]  /*f430*/  HMMA.16816.F32.BF16 R104, R68.reuse, R76, R104 ;  /* 0x0000004c4468723c */ /* 0x040ff00000041868 */
[----:B------:R-:W-:Y:S01]  /*f440*/  HMMA.16816.F32.BF16 R96, R68, R78, R96 ;  /* 0x0000004e4460723c */ /* 0x000fe20000041860 */
[----:B------:R-:W4:Y:S04]  /*f450*/  LDSM.16.M88.4 R76, [R48+0x7800] ;  /* 0x00780000304c783b */ /* 0x000f280000000200 */
[----:B------:R-:W4:Y:S03]  /*f460*/  LDSM.16.M88.4 R68, [R48+0x8000] ;  /* 0x008000003044783b */ /* 0x000f260000000200 */
[C---:B------:R-:W-:Y:S08]  /*f470*/  HMMA.16816.F32.BF16 R52, R136.reuse, R64, R52 ;  /* 0x000000408834723c */ /* 0x040ff00000041834 */
[C---:B------:R-:W-:Y:S01]  /*f480*/  HMMA.16816.F32.BF16 R44, R136.reuse, R66, R44 ;  /* 0x00000042882c723c */ /* 0x040fe2000004182c */
[----:B------:R-:W4:Y:S07]  /*f490*/  LDSM.16.M88.4 R64, [R48+0x8400] ;  /* 0x008400003040783b */ /* 0x000f2e0000000200 */
[C---:B------:R-:W-:Y:S08]  /*f4a0*/  HMMA.16816.F32.BF16 R40, R136.reuse, R56, R40 ;  /* 0x000000388828723c */ /* 0x040ff00000041828 */
[----:B------:R-:W-:Y:S01]  /*f4b0*/  HMMA.16816.F32.BF16 R36, R136, R58, R36 ;  /* 0x0000003a8824723c */ /* 0x000fe20000041824 */
[----:B------:R1:W4:Y:S01]  /*f4c0*/  LDSM.16.M88.4 R56, [R48+0x8800] ;  /* 0x008800003038783b */ /* 0x0003220000000200 */
[----:B------:R-:W-:-:S06]  /*f4d0*/  DEPBAR.LE SB0, 0x0 ;  /* 0x000080000000791a */ /* 0x000fcc0000000000 */
[C---:B---3--:R-:W-:Y:S08]  /*f4e0*/  HMMA.16816.F32.BF16 R92, R136.reuse, R124, R92 ;  /* 0x0000007c885c723c */ /* 0x048ff0000004185c */
[C---:B------:R-:W-:Y:S08]  /*f4f0*/  HMMA.16816.F32.BF16 R88, R136.reuse, R126, R88 ;  /* 0x0000007e8858723c */ /* 0x040ff00000041858 */
[----:B------:R-:W-:Y:S03]  /*f500*/  HMMA.16816.F32.BF16 R16, R136, R140, R16 ;  /* 0x0000008c8810723c */ /* 0x000fe60000041810 */
[----:B-1----:R-:W-:-:S05]  /*f510*/  IMAD.SHL.U32 R48, R184, 0x2, RZ ;  /* 0x00000002b8307824 */ /* 0x002fca00078e00ff */
[----:B------:R-:W-:Y:S01]  /*f520*/  LOP3.LUT R48, R48, 0x6, RZ, 0xc0, !PT ;  /* 0x0000000630307812 */ /* 0x000fe200078ec0ff */
[C---:B------:R-:W-:Y:S08]  /*f530*/  HMMA.16816.F32.BF16 R12, R136.reuse, R142, R12 ;  /* 0x0000008e880c723c */ /* 0x040ff0000004180c */
[C---:B------:R-:W-:Y:S08]  /*f540*/  HMMA.16816.F32.BF16 R112, R136.reuse, R132, R112 ;  /* 0x000000848870723c */ /* 0x040ff00000041870 */
[C---:B------:R-:W-:Y:S08]  /*f550*/  HMMA.16816.F32.BF16 R108, R136.reuse, R134, R108 ;  /* 0x00000086886c723c */ /* 0x040ff0000004186c */
[C---:B------:R-:W-:Y:S08]  /*f560*/  HMMA.16816.F32.BF16 R104, R136.reuse, R128, R104 ;  /* 0x000000808868723c */ /* 0x040ff00000041868 */
[----:B------:R-:W-:Y:S08]  /*f570*/  HMMA.16816.F32.BF16 R96, R136, R130, R96 ;  /* 0x000000828860723c */ /* 0x000ff00000041860 */
[C---:B------:R-:W-:Y:S08]  /*f580*/  HMMA.16816.F32.BF16 R52, R4.reuse, R84, R52 ;  /* 0x000000540434723c */ /* 0x040ff00000041834 */
[----:B--2---:R-:W-:Y:S03]  /*f590*/  HMMA.16816.F32.BF16 R92, R4, R8, R92 ;  /* 0x00000008045c723c */ /* 0x004fe6000004185c */
[----:B------:R-:W-:Y:S01]  /*f5a0*/  IADD3 R8, PT, PT, R60, -R205, -R3 ;  /* 0x800000cd3c087210 */ /* 0x000fe20007ffe803 */
[----:B------:R-:W-:-:S02]  /*f5b0*/  IMAD.IADD R3, R51, 0x1, R2 ;  /* 0x0000000133037824 */ /* 0x000fc400078e0202 */
[----:B------:R-:W-:Y:S02]  /*f5c0*/  IMAD.IADD R2, R49, 0x1, R48 ;  /* 0x0000000131027824 */ /* 0x000fe400078e0230 */
[----:B------:R-:W-:Y:S01]  /*f5d0*/  IMAD.IADD R213, R51, 0x1, R8 ;  /* 0x0000000133d57824 */ /* 0x000fe200078e0208 */
[C-C-:B------:R-:W-:Y:S01]  /*f5e0*/  VIADDMNMX R212, R3.reuse, 0x1, R60.reuse, PT ;  /* 0x0000000103d47846 */ /* 0x140fe2000380013c */
[C---:B----4-:R-:W-:Y:S03]  /*f5f0*/  HMMA.16816.F32.BF16 R40, R4.reuse, R80, R40 ;  /* 0x000000500428723c */ /* 0x050fe60000041828 */
[C---:B------:R-:W-:Y:S01]  /*f600*/  VIADD R8, R2.reuse, 0x19 ;  /* 0x0000001902087836 */ /* 0x040fe20000000000 */
[----:B------:R-:W-:Y:S01]  /*f610*/  VIADDMNMX R210, R3, 0x9, R60, PT ;  /* 0x0000000903d27846 */ /* 0x000fe2000380013c */
[C---:B------:R-:W-:Y:S01]  /*f620*/  VIADD R62, R2.reuse, 0x41 ;  /* 0x00000041023e7836 */ /* 0x040fe20000000000 */
[----:B------:R-:W-:Y:S01]  /*f630*/  ISETP.GT.AND P3, PT, R213, R2, PT ;  /* 0x00000002d500720c */ /* 0x000fe20003f64270 */
[C---:B------:R-:W-:Y:S01]  /*f640*/  VIADD R60, R2.reuse, 0x48 ;  /* 0x00000048023c7836 */ /* 0x040fe20000000000 */
[C---:B------:R-:W-:Y:S01]  /*f650*/  ISETP.GE.AND P5, PT, R2.reuse, R212, PT ;  /* 0x000000d40200720c */ /* 0x040fe20003fa6270 */
[C---:B------:R-:W-:Y:S01]  /*f660*/  VIADD R48, R2.reuse, 0x61 ;  /* 0x0000006102307836 */ /* 0x040fe20000000000 */
[----:B------:R-:W-:Y:S03]  /*f670*/  HMMA.16816.F32.BF16 R44, R4, R86, R44 ;  /* 0x00000056042c723c */ /* 0x000fe6000004182c */
[C---:B------:R-:W-:Y:S01]  /*f680*/  VIADD R51, R2.reuse, 0x59 ;  /* 0x0000005902337836 */ /* 0x040fe20000000000 */
[C---:B------:R-:W-:Y:S01]  /*f690*/  ISETP.GE.AND P1, PT, R2.reuse, R210, PT ;  /* 0x000000d20200720c */ /* 0x040fe20003f26270 */
[----:B------:R-:W-:-:S02]  /*f6a0*/  VIADD R50, R2, 0x60 ;  /* 0x0000006002327836 */ /* 0x000fc40000000000 */
[----:B------:R-:W-:Y:S02]  /*f6b0*/  VIADD R211, R213, 0x8 ;  /* 0x00000008d5d37836 */ /* 0x000fe40000000000 */
[C---:B------:R-:W-:Y:S01]  /*f6c0*/  VIADD R9, R2.reuse, 0x68 ;  /* 0x0000006802097836 */ /* 0x040fe20000000000 */
[C---:B------:R-:W-:Y:S03]  /*f6d0*/  HMMA.16816.F32.BF16 R88, R4.reuse, R10, R88 ;  /* 0x0000000a0458723c */ /* 0x040fe60000041858 */
[C---:B------:R-:W-:Y:S01]  /*f6e0*/  VIADD R11, R2.reuse, 0x1 ;  /* 0x00000001020b7836 */ /* 0x040fe20000000000 */
[----:B------:R-:W-:Y:S01]  /*f6f0*/  ISETP.GT.AND P2, PT, R211, R2, PT ;  /* 0x00000002d300720c */ /* 0x000fe20003f44270 */
[C---:B------:R-:W-:Y:S02]  /*f700*/  VIADD R10, R2.reuse, 0x18 ;  /* 0x00000018020a7836 */ /* 0x040fe40000000000 */
[----:B------:R-:W-:Y:S01]  /*f710*/  VIADD R3, R2, 0x78 ;  /* 0x0000007802037836 */ /* 0x000fe20000000000 */
[----:B------:R-:W-:Y:S01]  /*f720*/  ISETP.GT.AND P0, PT, R213, R11, PT ;  /* 0x0000000bd500720c */ /* 0x000fe20003f04270 */
[----:B------:R-:W-:Y:S03]  /*f730*/  HMMA.16816.F32.BF16 R36, R4, R82, R36 ;  /* 0x000000520424723c */ /* 0x000fe60000041824 */
[----:B------:R-:W-:-:S05]  /*f740*/  FSEL R54, R54, -INF , !P2 ;  /* 0xff80000036367808 */ /* 0x000fca0005000000 */
[----:B------:R-:W-:Y:S03]  /*f750*/  HMMA.16816.F32.BF16 R32, R4, R76, R32 ;  /* 0x0000004c0420723c */ /* 0x000fe60000041820 */
[----:B------:R-:W-:-:S05]  /*f760*/  VIADD R77, R2, 0x8 ;  /* 0x00000008024d7836 */ /* 0x000fca0000000000 */
[----:B------:R-:W-:Y:S01]  /*f770*/  ISETP.GT.AND P4, PT, R213, R77, PT ;  /* 0x0000004dd500720c */ /* 0x000fe20003f84270 */
[C---:B------:R-:W-:Y:S03]  /*f780*/  HMMA.16816.F32.BF16 R28, R4.reuse, R78, R28 ;  /* 0x0000004e041c723c */ /* 0x040fe6000004181c */
[----:B------:R-:W-:Y:S02]  /*f790*/  FSEL R79, R53, -INF , !P0 ;  /* 0xff800000354f7808 */ /* 0x000fe40004000000 */
[----:B------:R-:W-:Y:S02]  /*f7a0*/  FSEL R78, R44, -INF , !P4 ;  /* 0xff8000002c4e7808 */ /* 0x000fe40006000000 */
[----:B------:R-:W-:Y:S01]  /*f7b0*/  ISETP.GE.AND P2, PT, R77, R210, PT ;  /* 0x000000d24d00720c */ /* 0x000fe20003f46270 */
[----:B------:R-:W-:Y:S03]  /*f7c0*/  HMMA.16816.F32.BF16 R24, R4, R72, R24 ;  /* 0x000000480418723c */ /* 0x000fe60000041818 */
[----:B------:R-:W-:-:S02]  /*f7d0*/  VIADD R73, R2, 0x20 ;  /* 0x0000002002497836 */ /* 0x000fc40000000000 */
[----:B------:R-:W-:-:S03]  /*f7e0*/  VIADD R72, R2, 0x21 ;  /* 0x0000002102487836 */ /* 0x000fc60000000000 */
[----:B------:R-:W-:Y:S03]  /*f7f0*/  HMMA.16816.F32.BF16 R20, R4, R74, R20 ;  /* 0x0000004a0414723c */ /* 0x000fe60000041814 */
[C---:B------:R-:W-:Y:S02]  /*f800*/  VIADD R75, R2.reuse, 0x9 ;  /* 0x00000009024b7836 */ /* 0x040fe40000000000 */
[----:B------:R-:W-:-:S03]  /*f810*/  VIADD R74, R2, 0x11 ;  /* 0x00000011024a7836 */ /* 0x000fc60000000000 */
[C---:B------:R-:W-:Y:S03]  /*f820*/  HMMA.16816.F32.BF16 R16, R4.reuse, R68, R16 ;  /* 0x000000440410723c */ /* 0x040fe60000041810 */
[----:B------:R-:W-:Y:S01]  /*f830*/  FSEL R68, R52, -INF , !P3 ;  /* 0xff80000034447808 */ /* 0x000fe20005800000 */
[C---:B------:R-:W-:Y:S01]  /*f840*/  VIADD R69, R2.reuse, 0x38 ;  /* 0x0000003802457836 */ /* 0x040fe20000000000 */
[----:B------:R-:W-:Y:S01]  /*f850*/  BAR.SYNC.DEFER_BLOCKING 0x0 ;  /* 0x0000000000007b1d */ /* 0x000fe20000010000 */
[C---:B------:R-:W-:Y:S02]  /*f860*/  ISETP.GT.AND P3, PT, R213.reuse, R75, PT ;  /* 0x0000004bd500720c */ /* 0x040fe40003f64270 */
[----:B------:R-:W-:Y:S01]  /*f870*/  ISETP.GT.AND P4, PT, R213, R74, PT ;  /* 0x0000004ad500720c */ /* 0x000fe20003f84270 */
[----:B------:R-:W-:Y:S03]  /*f880*/  HMMA.16816.F32.BF16 R12, R4, R70, R12 ;  /* 0x00000046040c723c */ /* 0x000fe6000004180c */
[----:B------:R-:W-:Y:S01]  /*f890*/  FSEL R76, R45, -INF , !P3 ;  /* 0xff8000002d4c7808 */ /* 0x000fe20005800000 */
[C---:B------:R-:W-:Y:S01]  /*f8a0*/  VIADD R70, R2.reuse, 0x31 ;  /* 0x0000003102467836 */ /* 0x040fe20000000000 */
[----:B------:R-:W-:Y:S01]  /*f8b0*/  ISETP.GT.AND P3, PT, R213, R10, PT ;  /* 0x0000000ad500720c */ /* 0x000fe20003f64270 */
[----:B------:R-:W-:Y:S01]  /*f8c0*/  VIADD R71, R2, 0x29 ;  /* 0x0000002902477836 */ /* 0x000fe20000000000 */
[----:B------:R-:W-:-:S02]  /*f8d0*/  FSEL R45, R41, -INF , !P4 ;  /* 0xff800000292d7808 */ /* 0x000fc40006000000 */
[----:B------:R-:W-:Y:S01]  /*f8e0*/  FSEL R41, R36, -INF , !P3 ;  /* 0xff80000024297808 */ /* 0x000fe20005800000 */
[C---:B------:R-:W-:Y:S03]  /*f8f0*/  HMMA.16816.F32.BF16 R112, R4.reuse, R64, R112 ;  /* 0x000000400470723c */ /* 0x040fe60000041870 */
[C---:B------:R-:W-:Y:S01]  /*f900*/  VIADD R64, R2.reuse, 0x28 ;  /* 0x0000002802407836 */ /* 0x040fe20000000000 */
[C---:B------:R-:W-:Y:S01]  /*f910*/  ISETP.GT.AND P4, PT, R213.reuse, R73, PT ;  /* 0x00000049d500720c */ /* 0x040fe20003f84270 */
[----:B------:R-:W-:Y:S01]  /*f920*/  VIADD R65, R2, 0x40 ;  /* 0x0000004002417836 */ /* 0x000fe20000000000 */
[----:B------:R-:W-:Y:S02]  /*f930*/  ISETP.GT.AND P3, PT, R213, R72, PT ;  /* 0x00000048d500720c */ /* 0x000fe40003f64270 */
[----:B------:R-:W-:Y:S01]  /*f940*/  FSEL R222, R32, -INF , !P4 ;  /* 0xff80000020de7808 */ /* 0x000fe20006000000 */
[----:B------:R-:W-:Y:S03]  /*f950*/  HMMA.16816.F32.BF16 R108, R4, R66, R108 ;  /* 0x00000042046c723c */ /* 0x000fe6000004186c */
[C---:B------:R-:W-:Y:S01]  /*f960*/  VIADD R66, R2.reuse, 0x30 ;  /* 0x0000003002427836 */ /* 0x040fe20000000000 */
[----:B------:R-:W-:Y:S01]  /*f970*/  FSEL R33, R33, -INF , !P3 ;  /* 0xff80000021217808 */ /* 0x000fe20005800000 */
[----:B------:R-:W-:Y:S01]  /*f980*/  VIADD R67, R2, 0x39 ;  /* 0x0000003902437836 */ /* 0x000fe20000000000 */
[----:B------:R-:W-:-:S02]  /*f990*/  ISETP.GT.AND P4, PT, R213, R71, PT ;  /* 0x00000047d500720c */ /* 0x000fc40003f84270 */
[----:B------:R-:W-:Y:S01]  /*f9a0*/  ISETP.GT.AND P3, PT, R213, R66, PT ;  /* 0x00000042d500720c */ /* 0x000fe20003f64270 */
[C---:B------:R-:W-:Y:S03]  /*f9b0*/  HMMA.16816.F32.BF16 R104, R4.reuse, R56, R104 ;  /* 0x000000380468723c */ /* 0x040fe60000041868 */
[----:B------:R-:W-:Y:S01]  /*f9c0*/  FSEL R29, R29, -INF , !P4 ;  /* 0xff8000001d1d7808 */ /* 0x000fe20006000000 */
[----:B------:R-:W-:Y:S01]  /*f9d0*/  VIADD R56, R2, 0x58 ;  /* 0x0000005802387836 */ /* 0x000fe20000000000 */
[----:B------:R-:W-:Y:S01]  /*f9e0*/  FSEL R214, R24, -INF , !P3 ;  /* 0xff80000018d67808 */ /* 0x000fe20005800000 */
[C---:B------:R-:W-:Y:S01]  /*f9f0*/  VIADD R57, R2.reuse, 0x51 ;  /* 0x0000005102397836 */ /* 0x040fe20000000000 */
[C---:B------:R-:W-:Y:S02]  /*fa00*/  ISETP.GT.AND P4, PT, R213.reuse, R69, PT ;  /* 0x00000045d500720c */ /* 0x040fe40003f84270 */
[----:B------:R-:W-:Y:S01]  /*fa10*/  ISETP.GT.AND P3, PT, R213, R67, PT ;  /* 0x00000043d500720c */ /* 0x000fe20003f64270 */
[----:B------:R-:W-:Y:S03]  /*fa20*/  HMMA.16816.F32.BF16 R96, R4, R58, R96 ;  /* 0x0000003a0460723c */ /* 0x000fe60000041860 */
[----:B------:R-:W-:Y:S01]  /*fa30*/  VIADD R6, R2, 0x10 ;  /* 0x0000001002067836 */ /* 0x000fe20000000000 */
[----:B------:R-:W-:Y:S01]  /*fa40*/  FSEL R146, R20, -INF , !P4 ;  /* 0xff80000014927808 */ /* 0x000fe20006000000 */
[C---:B------:R-:W-:Y:S01]  /*fa50*/  VIADD R59, R2.reuse, 0x49 ;  /* 0x00000049023b7836 */ /* 0x040fe20000000000 */
[----:B------:R-:W-:Y:S01]  /*fa60*/  FSEL R21, R21, -INF , !P3 ;  /* 0xff80000015157808 */ /* 0x000fe20005800000 */
[C---:B------:R-:W-:Y:S01]  /*fa70*/  VIADD R58, R2.reuse, 0x50 ;  /* 0x00000050023a7836 */ /* 0x040fe20000000000 */
[C---:B------:R-:W-:Y:S01]  /*fa80*/  ISETP.GT.AND P0, PT, R213.reuse, R6, PT ;  /* 0x00000006d500720c */ /* 0x040fe20003f04270 */
[C---:B------:R-:W-:Y:S01]  /*fa90*/  VIADD R5, R2.reuse, 0x70 ;  /* 0x0000007002057836 */ /* 0x040fe20000000000 */
[C---:B------:R-:W-:Y:S01]  /*faa0*/  ISETP.GT.AND P4, PT, R213.reuse, R62, PT ;  /* 0x0000003ed500720c */ /* 0x040fe20003f84270 */
[----:B------:R-:W-:Y:S01]  /*fab0*/  VIADD R7, R2, 0x69 ;  /* 0x0000006902077836 */ /* 0x000fe20000000000 */
[----:B------:R-:W-:Y:S01]  /*fac0*/  FSEL R53, R40, -INF , !P0 ;  /* 0xff80000028357808 */ /* 0x000fe20004000000 */
[C---:B------:R-:W-:Y:S01]  /*fad0*/  VIADD R4, R2.reuse, 0x71 ;  /* 0x0000007102047836 */ /* 0x040fe20000000000 */
[C---:B------:R-:W-:Y:S01]  /*fae0*/  ISETP.GT.AND P0, PT, R213.reuse, R8, PT ;  /* 0x00000008d500720c */ /* 0x040fe20003f04270 */
[----:B------:R-:W-:Y:S01]  /*faf0*/  VIADD R2, R2, 0x79 ;  /* 0x0000007902027836 */ /* 0x000fe20000000000 */
[----:B------:R-:W-:-:S02]  /*fb00*/  ISETP.GT.AND P3, PT, R213, R60, PT ;  /* 0x0000003cd500720c */ /* 0x000fc40003f64270 */
[----:B------:R-:W-:Y:S02]  /*fb10*/  FSEL R37, R37, -INF , !P0 ;  /* 0xff80000025257808 */ /* 0x000fe40004000000 */
[----:B------:R-:W-:Y:S02]  /*fb20*/  ISETP.GT.AND P0, PT, R213, R64, PT ;  /* 0x00000040d500720c */ /* 0x000fe40003f04270 */
[----:B------:R-:W-:Y:S02]  /*fb30*/  FSEL R17, R17, -INF , !P4 ;  /* 0xff80000011117808 */ /* 0x000fe40006000000 */
[----:B------:R-:W-:Y:S02]  /*fb40*/  FSEL R122, R28, -INF , !P0 ;  /* 0xff8000001c7a7808 */ /* 0x000fe40004000000 */
[----:B------:R-:W-:Y:S02]  /*fb50*/  ISETP.GT.AND P0, PT, R213, R70, PT ;  /* 0x00000046d500720c */ /* 0x000fe40003f04270 */
[----:B------:R-:W-:-:S02]  /*fb60*/  FSEL R170, R12, -INF , !P3 ;  /* 0xff8000000caa7808 */ /* 0x000fc40005800000 */
[----:B------:R-:W-:Y:S02]  /*fb70*/  FSEL R25, R25, -INF , !P0 ;  /* 0xff80000019197808 */ /* 0x000fe40004000000 */
[C---:B------:R-:W-:Y:S02]  /*fb80*/  ISETP.GT.AND P0, PT, R213.reuse, R65, PT ;  /* 0x00000041d500720c */ /* 0x040fe40003f04270 */
[C---:B------:R-:W-:Y:S02]  /*fb90*/  ISETP.GT.AND P4, PT, R213.reuse, R58, PT ;  /* 0x0000003ad500720c */ /* 0x040fe40003f84270 */
[----:B------:R-:W-:Y:S02]  /*fba0*/  FSEL R176, R16, -INF , !P0 ;  /* 0xff80000010b07808 */ /* 0x000fe40004000000 */
[C---:B------:R-:W-:Y:S02]  /*fbb0*/  ISETP.GT.AND P0, PT, R213.reuse, R59, PT ;  /* 0x0000003bd500720c */ /* 0x040fe40003f04270 */
[----:B------:R-:W-:-:S02]  /*fbc0*/  ISETP.GT.AND P3, PT, R213, R57, PT ;  /* 0x00000039d500720c */ /* 0x000fc40003f64270 */
[----:B------:R-:W-:Y:S02]  /*fbd0*/  FSEL R166, R13, -INF , !P0 ;  /* 0xff8000000da67808 */ /* 0x000fe40004000000 */
[C---:B------:R-:W-:Y:S02]  /*fbe0*/  ISETP.GT.AND P0, PT, R213.reuse, R56, PT ;  /* 0x00000038d500720c */ /* 0x040fe40003f04270 */
[----:B------:R-:W-:Y:S02]  /*fbf0*/  FSEL R112, R112, -INF , !P4 ;  /* 0xff80000070707808 */ /* 0x000fe40006000000 */
[----:B------:R-:W-:Y:S02]  /*fc00*/  FSEL R108, R108, -INF , !P0 ;  /* 0xff8000006c6c7808 */ /* 0x000fe40004000000 */
[----:B------:R-:W-:Y:S02]  /*fc10*/  ISETP.GT.AND P0, PT, R213, R48, PT ;  /* 0x00000030d500720c */ /* 0x000fe40003f04270 */
[----:B------:R-:W-:-:S02]  /*fc20*/  FSEL R113, R113, -INF , !P3 ;  /* 0xff80000071717808 */ /* 0x000fc40005800000 */
[C---:B------:R-:W-:Y:S02]  /*fc30*/  ISETP.GT.AND P4, PT, R213.reuse, R51, PT ;  /* 0x00000033d500720c */ /* 0x040fe40003f84270 */
[----:B------:R-:W-:Y:S02]  /*fc40*/  ISETP.GT.AND P3, PT, R213, R50, PT ;  /* 0x00000032d500720c */ /* 0x000fe40003f64270 */
[----:B------:R-:W-:Y:S02]  /*fc50*/  FSEL R105, R105, -INF , !P0 ;  /* 0xff80000069697808 */ /* 0x000fe40004000000 */
[----:B------:R-:W-:Y:S02]  /*fc60*/  ISETP.GT.AND P0, PT, R213, R5, PT ;  /* 0x00000005d500720c */ /* 0x000fe40003f04270 */
[----:B------:R-:W-:Y:S02]  /*fc70*/  FSEL R109, R109, -INF , !P4 ;  /* 0xff8000006d6d7808 */ /* 0x000fe40006000000 */
[----:B------:R-:W-:-:S02]  /*fc80*/  FSEL R104, R104, -INF , !P3 ;  /* 0xff80000068687808 */ /* 0x000fc40005800000 */
[C---:B------:R-:W-:Y:S02]  /*fc90*/  ISETP.GT.AND P4, PT, R213.reuse, R9, PT ;  /* 0x00000009d500720c */ /* 0x040fe40003f84270 */
        /* <DEDUP_REMOVED lines=8> */
[----:B------:R-:W-:Y:S02]  /*fd20*/  ISETP.GT.AND P0, PT, R211, R11, PT ;  /* 0x0000000bd300720c */ /* 0x000fe40003f04270 */
[----:B------:R-:W-:Y:S02]  /*fd30*/  FSEL R52, R93, -INF , !P4 ;  /* 0xff8000005d347808 */ /* 0x000fe40006000000 */
[----:B------:R-:W-:-:S02]  /*fd40*/  FSEL R88, R88, -INF , !P3 ;  /* 0xff80000058587808 */ /* 0x000fc40005800000 */
[C---:B------:R-:W-:Y:S02]  /*fd50*/  ISETP.GE.AND P4, PT, R11.reuse, R212, PT ;  /* 0x000000d40b00720c */ /* 0x040fe40003f86270 */
[----:B------:R-:W-:Y:S02]  /*fd60*/  ISETP.GE.AND P3, PT, R11, R210, PT ;  /* 0x000000d20b00720c */ /* 0x000fe40003f66270 */
[----:B------:R-:W-:Y:S02]  /*fd70*/  FSEL R13, R55, -INF , !P0 ;  /* 0xff800000370d7808 */ /* 0x000fe40004000000 */
[----:B------:R-:W-:Y:S02]  /*fd80*/  FSEL R11, R68, -INF , !P5 ;  /* 0xff800000440b7808 */ /* 0x000fe40006800000 */
[----:B------:R-:W-:Y:S02]  /*fd90*/  FSEL R68, R54, -INF , !P1 ;  /* 0xff80000036447808 */ /* 0x000fe40004800000 */
[----:B------:R-:W-:-:S02]  /*fda0*/  ISETP.GT.AND P1, PT, R211, R77, PT ;  /* 0x0000004dd300720c */ /* 0x000fc40003f24270 */
[----:B------:R-:W-:Y:S02]  /*fdb0*/  FSEL R13, R13, -INF , !P3 ;  /* 0xff8000000d0d7808 */ /* 0x000fe40005800000 */
[----:B------:R-:W-:Y:S02]  /*fdc0*/  ISETP.GT.AND P3, PT, R211, R75, PT ;  /* 0x0000004bd300720c */ /* 0x000fe40003f64270 */
[----:B------:R-:W-:Y:S02]  /*fdd0*/  FSEL R46, R46, -INF , !P1 ;  /* 0xff8000002e2e7808 */ /* 0x000fe40004800000 */
[----:B------:R-:W-:Y:S02]  /*fde0*/  ISETP.GE.AND P0, PT, R75, R210, PT ;  /* 0x000000d24b00720c */ /* 0x000fe40003f06270 */
[----:B------:R-:W-:Y:S02]  /*fdf0*/  FSEL R40, R47, -INF , !P3 ;  /* 0xff8000002f287808 */ /* 0x000fe40005800000 */
[----:B------:R-:W-:-:S02]  /*fe00*/  FSEL R46, R46, -INF , !P2 ;  /* 0xff8000002e2e7808 */ /* 0x000fc40005000000 */
[C---:B------:R-:W-:Y:S02]  /*fe10*/  ISETP.GT.AND P2, PT, R211.reuse, R6, PT ;  /* 0x00000006d300720c */ /* 0x040fe40003f44270 */
[----:B------:R-:W-:Y:S02]  /*fe20*/  FSEL R40, R40, -INF , !P0 ;  /* 0xff80000028287808 */ /* 0x000fe40004000000 */
[----:B------:R-:W-:Y:S02]  /*fe30*/  ISETP.GT.AND P0, PT, R211, R74, PT ;  /* 0x0000004ad300720c */ /* 0x000fe40003f04270 */
[-C--:B------:R-:W-:Y:S02]  /*fe40*/  ISETP.GE.AND P1, PT, R6, R210.reuse, PT ;  /* 0x000000d20600720c */ /* 0x080fe40003f26270 */
[----:B------:R-:W-:Y:S02]  /*fe50*/  FSEL R20, R42, -INF , !P2 ;  /* 0xff8000002a147808 */ /* 0x000fe40005000000 */
[----:B------:R-:W-:-:S02]  /*fe60*/  ISETP.GE.AND P3, PT, R74, R210, PT ;  /* 0x000000d24a00720c */ /* 0x000fc40003f66270 */
[----:B------:R-:W-:Y:S02]  /*fe70*/  FSEL R12, R43, -INF , !P0 ;  /* 0xff8000002b0c7808 */ /* 0x000fe40004000000 */
[----:B------:R-:W-:Y:S02]  /*fe80*/  ISETP.GE.AND P5, PT, R77, R212, PT ;  /* 0x000000d44d00720c */ /* 0x000fe40003fa6270 */
[----:B------:R-:W-:Y:S02]  /*fe90*/  FSEL R20, R20, -INF , !P1 ;  /* 0xff80000014147808 */ /* 0x000fe40004800000 */
[----:B------:R-:W-:Y:S02]  /*fea0*/  FSEL R44, R79, -INF , !P4 ;  /* 0xff8000004f2c7808 */ /* 0x000fe40006000000 */
[----:B------:R-:W-:Y:S02]  /*feb0*/  ISETP.GT.AND P1, PT, R211, R10, PT ;  /* 0x0000000ad300720c */ /* 0x000fe40003f24270 */
[----:B------:R-:W-:-:S02]  /*fec0*/  ISETP.GE.AND P4, PT, R75, R212, PT ;  /* 0x000000d44b00720c */ /* 0x000fc40003f86270 */
[----:B------:R-:W-:Y:S02]  /*fed0*/  FSEL R12, R12, -INF , !P3 ;  /* 0xff8000000c0c7808 */ /* 0x000fe40005800000 */
[----:B------:R-:W-:Y:S02]  /*fee0*/  FSEL R36, R78, -INF , !P5 ;  /* 0xff8000004e247808 */ /* 0x000fe40006800000 */
[----:B------:R-:W-:Y:S02]  /*fef0*/  ISETP.GT.AND P3, PT, R211, R8, PT ;  /* 0x00000008d300720c */ /* 0x000fe40003f64270 */
[----:B------:R-:W-:Y:S02]  /*ff00*/  ISETP.GE.AND P5, PT, R6, R212, PT ;  /* 0x000000d40600720c */ /* 0x000fe40003fa6270 */
[----:B------:R-:W-:Y:S02]  /*ff10*/  ISETP.GE.AND P2, PT, R10, R210, PT ;  /* 0x000000d20a00720c */ /* 0x000fe40003f46270 */
[----:B------:R-:W-:-:S02]  /*ff20*/  FSEL R16, R38, -INF , !P1 ;  /* 0xff80000026107808 */ /* 0x000fc40004800000 */
[----:B------:R-:W-:Y:S02]  /*ff30*/  FSEL R6, R76, -INF , !P4 ;  /* 0xff8000004c067808 */ /* 0x000fe40006000000 */
[----:B------:R-:W-:Y:S02]  /*ff40*/  ISETP.GE.AND P4, PT, R74, R212, PT ;  /* 0x000000d44a00720c */ /* 0x000fe40003f86270 */
[----:B------:R-:W-:Y:S02]  /*ff50*/  ISETP.GE.AND P0, PT, R8, R210, PT ;  /* 0x000000d20800720c */ /* 0x000fe40003f06270 */
[----:B------:R-:W-:Y:S02]  /*ff60*/  FSEL R24, R39, -INF , !P3 ;  /* 0xff80000027187808 */ /* 0x000fe40005800000 */
[----:B------:R-:W-:Y:S02]  /*ff70*/  FSEL R32, R53, -INF , !P5 ;  /* 0xff80000035207808 */ /* 0x000fe40006800000 */
[----:B------:R-:W-:-:S02]  /*ff80*/  ISETP.GE.AND P5, PT, R10, R212, PT ;  /* 0x000000d40a00720c */ /* 0x000fc40003fa6270 */
[----:B------:R-:W-:Y:S02]  /*ff90*/  FSEL R16, R16, -INF , !P2 ;  /* 0xff80000010107808 */ /* 0x000fe40005000000 */
[----:B------:R-:W-:Y:S02]  /*ffa0*/  ISETP.GT.AND P2, PT, R211, R73, PT ;  /* 0x00000049d300720c */ /* 0x000fe40003f44270 */
[----:B------:R-:W-:Y:S02]  /*ffb0*/  FSEL R10, R45, -INF , !P4 ;  /* 0xff8000002d0a7808 */ /* 0x000fe40006000000 */
[----:B------:R-:W-:Y:S02]  /*ffc0*/  FSEL R24, R24, -INF , !P0 ;  /* 0xff80000018187808 */ /* 0x000fe40004000000 */
[----:B------:R-:W-:Y:S02]  /*ffd0*/  ISETP.GE.AND P4, PT, R8, R212, PT ;  /* 0x000000d40800720c */ /* 0x000fe40003f86270 */
[----:B------:R-:W-:-:S02]  /*ffe0*/  ISETP.GT.AND P0, PT, R211, R72, PT ;  /* 0x00000048d300720c */ /* 0x000fc40003f04270 */
[----:B------:R-:W-:Y:S02]  /*fff0*/  FSEL R8, R41, -INF , !P5 ;  /* 0xff80000029087808 */ /* 0x000fe40006800000 */
[C---:B------:R-:W-:Y:S02]  /*10000*/  ISETP.GE.AND P5, PT, R73.reuse, R212, PT ;  /* 0x000000d44900720c */ /* 0x040fe40003fa6270 */
[-C--:B------:R-:W-:Y:S02]  /*10010*/  ISETP.GE.AND P1, PT, R73, R210.reuse, PT ;  /* 0x000000d24900720c */ /* 0x080fe40003f26270 */
[----:B------:R-:W-:Y:S02]  /*10020*/  FSEL R34, R34, -INF , !P2 ;  /* 0xff80000022227808 */ /* 0x000fe40005000000 */
[----:B------:R-:W-:Y:S02]  /*10030*/  ISETP.GE.AND P3, PT, R72, R210, PT ;  /* 0x000000d24800720c */ /* 0x000fe40003f66270 */
[----:B------:R-:W-:-:S02]  /*10040*/  FSEL R35, R35, -INF , !P0 ;  /* 0xff80000023237808 */ /* 0x000fc40004000000 */
[----:B------:R-:W-:Y:S02]  /*10050*/  FSEL R222, R222, -INF , !P5 ;  /* 0xff800000dede7808 */ /* 0x000fe40006800000 */
[----:B------:R-:W-:Y:S02]  /*10060*/  FSEL R226, R34, -INF , !P1 ;  /* 0xff80000022e27808 */ /* 0x000fe40004800000 */
[C---:B------:R-:W-:Y:S02]  /*10070*/  ISETP.GE.AND P5, PT, R64.reuse, R212, PT ;  /* 0x000000d44000720c */ /* 0x040fe40003fa6270 */
[----:B------:R-:W-:Y:S02]  /*10080*/  ISETP.GE.AND P2, PT, R64, R210, PT ;  /* 0x000000d24000720c */ /* 0x000fe40003f46270 */
[----:B------:R-:W-:Y:S02]  /*10090*/  ISETP.GT.AND P1, PT, R211, R64, PT ;  /* 0x00000040d300720c */ /* 0x000fe40003f24270 */
[----:B------:R-:W-:-:S02]  /*100a0*/  FSEL R64, R35, -INF , !P3 ;  /* 0xff80000023407808 */ /* 0x000fc40005800000 */
[----:B------:R-:W-:Y:S02]  /*100b0*/  ISETP.GT.AND P3, PT, R211, R71, PT ;  /* 0x00000047d300720c */ /* 0x000fe40003f64270 */
[----:B------:R-:W-:Y:S02]  /*100c0*/  FSEL R30, R30, -INF , !P1 ;  /* 0xff8000001e1e7808 */ /* 0x000fe40004800000 */
[----:B------:R-:W-:Y:S02]  /*100d0*/  ISETP.GE.AND P0, PT, R71, R210, PT ;  /* 0x000000d24700720c */ /* 0x000fe40003f06270 */
[----:B------:R-:W-:Y:S02]  /*100e0*/  FSEL R31, R31, -INF , !P3 ;  /* 0xff8000001f1f7808 */ /* 0x000fe40005800000 */
[----:B------:R-:W-:Y:S02]  /*100f0*/  FSEL R122, R122, -INF , !P5 ;  /* 0xff8000007a7a7808 */ /* 0x000fe40006800000 */
[----:B------:R-:W-:-:S02]  /*10100*/  FSEL R224, R30, -INF , !P2 ;  /* 0xff8000001ee07808 */ /* 0x000fc40005000000 */
[C---:B------:R-:W-:Y:S02]  /*10110*/  ISETP.GE.AND P5, PT, R66.reuse, R212, PT ;  /* 0x000000d44200720c */ /* 0x040fe40003fa6270 */
[----:B------:R-:W-:Y:S02]  /*10120*/  ISETP.GE.AND P1, PT, R66, R210, PT ;  /* 0x000000d24200720c */ /* 0x000fe40003f26270 */
[----:B------:R-:W-:Y:S02]  /*10130*/  ISETP.GT.AND P2, PT, R211, R66, PT ;  /* 0x00000042d300720c */ /* 0x000fe40003f44270 */
[----:B------:R-:W-:Y:S02]  /*10140*/  FSEL R66, R31, -INF , !P0 ;  /* 0xff8000001f427808 */ /* 0x000fe40004000000 */
[----:B------:R-:W-:Y:S02]  /*10150*/  ISETP.GT.AND P0, PT, R211, R70, PT ;  /* 0x00000046d300720c */ /* 0x000fe40003f04270 */
[----:B------:R-:W-:-:S02]  /*10160*/  ISETP.GE.AND P3, PT, R70, R210, PT ;  /* 0x000000d24600720c */ /* 0x000fc40003f66270 */
[----:B------:R-:W-:Y:S02]  /*10170*/  FSEL R27, R27, -INF , !P0 ;  /* 0xff8000001b1b7808 */ /* 0x000fe40004000000 */
[----:B------:R-:W-:Y:S02]  /*10180*/  FSEL R26, R26, -INF , !P2 ;  /* 0xff8000001a1a7808 */ /* 0x000fe40005000000 */
[----:B------:R-:W-:Y:S02]  /*10190*/  FSEL R144, R27, -INF , !P3 ;  /* 0xff8000001b907808 */ /* 0x000fe40005800000 */
[----:B------:R-:W-:Y:S02]  /*101a0*/  ISETP.GT.AND P3, PT, R211, R67, PT ;  /* 0x00000043d300720c */ /* 0x000fe40003f64270 */
[----:B------:R-:W-:Y:S02]  /*101b0*/  ISETP.GE.AND P0, PT, R67, R210, PT ;  /* 0x000000d24300720c */ /* 0x000fe40003f06270 */
[----:B------:R-:W-:-:S02]  /*101c0*/  FSEL R23, R23, -INF , !P3 ;  /* 0xff80000017177808 */ /* 0x000fc40005800000 */
[----:B------:R-:W-:Y:S02]  /*101d0*/  FSEL R218, R26, -INF , !P1 ;  /* 0xff8000001ada7808 */ /* 0x000fe40004800000 */
[----:B------:R-:W-:Y:S02]  /*101e0*/  ISETP.GT.AND P1, PT, R211, R69, PT ;  /* 0x00000045d300720c */ /* 0x000fe40003f24270 */
[----:B------:R-:W-:Y:S02]  /*101f0*/  FSEL R148, R23, -INF , !P0 ;  /* 0xff80000017947808 */ /* 0x000fe40004000000 */
[----:B------:R-:W-:Y:S02]  /*10200*/  ISETP.GT.AND P0, PT, R211, R62, PT ;  /* 0x0000003ed300720c */ /* 0x000fe40003f04270 */
[----:B------:R-:W-:Y:S02]  /*10210*/  ISETP.GE.AND P2, PT, R69, R210, PT ;  /* 0x000000d24500720c */ /* 0x000fe40003f46270 */
[----:B------:R-:W-:-:S02]  /*10220*/  FSEL R22, R22, -INF , !P1 ;  /* 0xff80000016167808 */ /* 0x000fc40004800000 */
[----:B------:R-:W-:Y:S02]  /*10230*/  ISETP.GE.AND P3, PT, R62, R210, PT ;  /* 0x000000d23e00720c */ /* 0x000fe40003f66270 */
[----:B------:R-:W-:Y:S02]  /*10240*/  FSEL R19, R19, -INF , !P0 ;  /* 0xff80000013137808 */ /* 0x000fe40004000000 */
[----:B------:R-:W-:Y:S02]  /*10250*/  FSEL R216, R22, -INF , !P2 ;  /* 0xff80000016d87808 */ /* 0x000fe40005000000 */
[----:B------:R-:W-:Y:S02]  /*10260*/  ISETP.GT.AND P2, PT, R211, R65, PT ;  /* 0x00000041d300720c */ /* 0x000fe40003f44270 */
[----:B------:R-:W-:Y:S02]  /*10270*/  FSEL R168, R19, -INF , !P3 ;  /* 0xff80000013a87808 */ /* 0x000fe40005800000 */
[----:B------:R-:W-:-:S02]  /*10280*/  ISETP.GT.AND P3, PT, R211, R59, PT ;  /* 0x0000003bd300720c */ /* 0x000fc40003f64270 */
[-C--:B------:R-:W-:Y:S02]  /*10290*/  ISETP.GE.AND P1, PT, R65, R210.reuse, PT ;  /* 0x000000d24100720c */ /* 0x080fe40003f26270 */
[----:B------:R-:W-:Y:S02]  /*102a0*/  FSEL R18, R18, -INF , !P2 ;  /* 0xff80000012127808 */ /* 0x000fe40005000000 */
[----:B------:R-:W-:Y:S02]  /*102b0*/  ISETP.GE.AND P0, PT, R59, R210, PT ;  /* 0x000000d23b00720c */ /* 0x000fe40003f06270 */
[----:B------:R-:W-:Y:S02]  /*102c0*/  FSEL R15, R15, -INF , !P3 ;  /* 0xff8000000f0f7808 */ /* 0x000fe40005800000 */
[----:B------:R-:W-:Y:S02]  /*102d0*/  FSEL R180, R18, -INF , !P1 ;  /* 0xff80000012b47808 */ /* 0x000fe40004800000 */
[----:B------:R-:W-:-:S02]  /*102e0*/  ISETP.GT.AND P1, PT, R211, R60, PT ;  /* 0x0000003cd300720c */ /* 0x000fc40003f24270 */
[----:B------:R-:W-:Y:S02]  /*102f0*/  FSEL R172, R15, -INF , !P0 ;  /* 0xff8000000fac7808 */ /* 0x000fe40004000000 */
[----:B------:R-:W-:Y:S02]  /*10300*/  ISETP.GT.AND P0, PT, R211, R57, PT ;  /* 0x00000039d300720c */ /* 0x000fe40003f04270 */
[----:B------:R-:W-:Y:S02]  /*10310*/  FSEL R28, R37, -INF , !P4 ;  /* 0xff800000251c7808 */ /* 0x000fe40006000000 */
[----:B------:R-:W-:Y:S02]  /*10320*/  ISETP.GE.AND P4, PT, R72, R212, PT ;  /* 0x000000d44800720c */ /* 0x000fe40003f86270 */
[----:B------:R-:W-:Y:S02]  /*10330*/  ISETP.GE.AND P2, PT, R60, R210, PT ;  /* 0x000000d23c00720c */ /* 0x000fe40003f46270 */
[----:B------:R-:W-:-:S02]  /*10340*/  FSEL R14, R14, -INF , !P1 ;  /* 0xff8000000e0e7808 */ /* 0x000fc40004800000 */
[----:B------:R-:W-:Y:S02]  /*10350*/  ISETP.GE.AND P3, PT, R57, R210, PT ;  /* 0x000000d23900720c */ /* 0x000fe40003f66270 */
[----:B------:R-:W-:Y:S02]  /*10360*/  FSEL R115, R115, -INF , !P0 ;  /* 0xff80000073737808 */ /* 0x000fe40004000000 */
[----:B------:R-:W-:Y:S02]  /*10370*/  FSEL R220, R33, -INF , !P4 ;  /* 0xff80000021dc7808 */ /* 0x000fe40006000000 */
[----:B------:R-:W-:Y:S02]  /*10380*/  FSEL R178, R14, -INF , !P2 ;  /* 0xff8000000eb27808 */ /* 0x000fe40005000000 */
[----:B------:R-:W-:Y:S02]  /*10390*/  ISETP.GE.AND P4, PT, R71, R212, PT ;  /* 0x000000d44700720c */ /* 0x000fe40003f86270 */
[----:B------:R-:W-:-:S02]  /*103a0*/  ISETP.GT.AND P2, PT, R211, R58, PT ;  /* 0x0000003ad300720c */ /* 0x000fc40003f44270 */
[----:B------:R-:W-:Y:S02]  /*103b0*/  FSEL R162, R115, -INF , !P3 ;  /* 0xff80000073a27808 */ /* 0x000fe40005800000 */
[----:B------:R-:W-:Y:S02]  /*103c0*/  ISETP.GT.AND P3, PT, R211, R51, PT ;  /* 0x00000033d300720c */ /* 0x000fe40003f64270 */
[----:B------:R-:W-:Y:S02]  /*103d0*/  FSEL R124, R29, -INF , !P4 ;  /* 0xff8000001d7c7808 */ /* 0x000fe40006000000 */
[----:B------:R-:W-:Y:S02]  /*103e0*/  ISETP.GE.AND P1, PT, R58, R210, PT ;  /* 0x000000d23a00720c */ /* 0x000fe40003f26270 */
[----:B------:R-:W-:Y:S02]  /*103f0*/  FSEL R114, R114, -INF , !P2 ;  /* 0xff80000072727808 */ /* 0x000fe40005000000 */
[----:B------:R-:W-:-:S02]  /*10400*/  ISETP.GE.AND P4, PT, R70, R212, PT ;  /* 0x000000d44600720c */ /* 0x000fc40003f86270 */
[----:B------:R-:W-:Y:S02]  /*10410*/  ISETP.GE.AND P0, PT, R51, R210, PT ;  /* 0x000000d23300720c */ /* 0x000fe40003f06270 */
[----:B------:R-:W-:Y:S02]  /*10420*/  FSEL R111, R111, -INF , !P3 ;  /* 0xff8000006f6f7808 */ /* 0x000fe40005800000 */
[----:B------:R-:W-:Y:S02]  /*10430*/  FSEL R164, R114, -INF , !P1 ;  /* 0xff80000072a47808 */ /* 0x000fe40004800000 */
[----:B------:R-:W-:Y:S02]  /*10440*/  FSEL R214, R214, -INF , !P5 ;  /* 0xff800000d6d67808 */ /* 0x000fe40006800000 */
[----:B------:R-:W-:Y:S02]  /*10450*/  FSEL R182, R25, -INF , !P4 ;  /* 0xff80000019b67808 */ /* 0x000fe40006000000 */
[----:B------:R-:W-:-:S02]  /*10460*/  ISETP.GT.AND P1, PT, R211, R56, PT ;  /* 0x00000038d300720c */ /* 0x000fc40003f24270 */
[-C--:B------:R-:W-:Y:S02]  /*10470*/  ISETP.GE.AND P5, PT, R69, R212.reuse, PT ;  /* 0x000000d44500720c */ /* 0x080fe40003fa6270 */
[----:B------:R-:W-:Y:S02]  /*10480*/  ISETP.GE.AND P4, PT, R67, R212, PT ;  /* 0x000000d44300720c */ /* 0x000fe40003f86270 */
[----:B------:R-:W-:Y:S02]  /*10490*/  FSEL R150, R111, -INF , !P0 ;  /* 0xff8000006f967808 */ /* 0x000fe40004000000 */
[----:B------:R-:W-:Y:S02]  /*104a0*/  ISETP.GT.AND P0, PT, R211, R48, PT ;  /* 0x00000030d300720c */ /* 0x000fe40003f04270 */
[----:B------:R-:W-:Y:S02]  /*104b0*/  ISETP.GE.AND P2, PT, R56, R210, PT ;  /* 0x000000d23800720c */ /* 0x000fe40003f46270 */
[----:B------:R-:W-:-:S02]  /*104c0*/  FSEL R110, R110, -INF , !P1 ;  /* 0xff8000006e6e7808 */ /* 0x000fc40004800000 */
[----:B------:R-:W-:Y:S02]  /*104d0*/  FSEL R146, R146, -INF , !P5 ;  /* 0xff80000092927808 */ /* 0x000fe40006800000 */
[----:B------:R-:W-:Y:S02]  /*104e0*/  FSEL R142, R21, -INF , !P4 ;  /* 0xff800000158e7808 */ /* 0x000fe40006000000 */
[-C--:B------:R-:W-:Y:S02]  /*104f0*/  ISETP.GE.AND P5, PT, R65, R212.reuse, PT ;  /* 0x000000d44100720c */ /* 0x080fe40003fa6270 */
[----:B------:R-:W-:Y:S02]  /*10500*/  ISETP.GE.AND P4, PT, R62, R212, PT ;  /* 0x000000d43e00720c */ /* 0x000fe40003f86270 */
[----:B------:R-:W-:Y:S02]  /*10510*/  ISETP.GE.AND P3, PT, R48, R210, PT ;  /* 0x000000d23000720c */ /* 0x000fe40003f66270 */
[----:B------:R-:W-:-:S02]  /*10520*/  FSEL R107, R107, -INF , !P0 ;  /* 0xff8000006b6b7808 */ /* 0x000fc40004000000 */
[----:B------:R-:W-:Y:S02]  /*10530*/  FSEL R160, R110, -INF , !P2 ;  /* 0xff8000006ea07808 */ /* 0x000fe40005000000 */
[----:B------:R-:W-:Y:S02]  /*10540*/  ISETP.GT.AND P2, PT, R211, R50, PT ;  /* 0x00000032d300720c */ /* 0x000fe40003f44270 */
[----:B------:R-:W-:Y:S02]  /*10550*/  FSEL R176, R176, -INF , !P5 ;  /* 0xff800000b0b07808 */ /* 0x000fe40006800000 */
[----:B------:R-:W-:Y:S02]  /*10560*/  FSEL R174, R17, -INF , !P4 ;  /* 0xff80000011ae7808 */ /* 0x000fe40006000000 */
[----:B------:R-:W-:Y:S02]  /*10570*/  FSEL R138, R107, -INF , !P3 ;  /* 0xff8000006b8a7808 */ /* 0x000fe40005800000 */
[----:B------:R-:W-:-:S02]  /*10580*/  ISETP.GE.AND P5, PT, R60, R212, PT ;  /* 0x000000d43c00720c */ /* 0x000fc40003fa6270 */
[----:B------:R-:W-:Y:S02]  /*10590*/  ISETP.GE.AND P4, PT, R59, R212, PT ;  /* 0x000000d43b00720c */ /* 0x000fe40003f86270 */
[----:B------:R-:W-:Y:S02]  /*105a0*/  ISETP.GT.AND P3, PT, R211, R7, PT ;  /* 0x00000007d300720c */ /* 0x000fe40003f64270 */
[----:B------:R-:W-:Y:S02]  /*105b0*/  ISETP.GE.AND P1, PT, R50, R210, PT ;  /* 0x000000d23200720c */ /* 0x000fe40003f26270 */
[----:B------:R-:W-:Y:S02]  /*105c0*/  FSEL R106, R106, -INF , !P2 ;  /* 0xff8000006a6a7808 */ /* 0x000fe40005000000 */
[----:B------:R-:W-:Y:S02]  /*105d0*/  FSEL R170, R170, -INF , !P5 ;  /* 0xff800000aaaa7808 */ /* 0x000fe40006800000 */
[----:B------:R-:W-:-:S02]  /*105e0*/  FSEL R166, R166, -INF , !P4 ;  /* 0xff800000a6a67808 */ /* 0x000fc40006000000 */
[----:B------:R-:W-:Y:S02]  /*105f0*/  ISETP.GE.AND P0, PT, R7, R210, PT ;  /* 0x000000d20700720c */ /* 0x000fe40003f06270 */
[----:B------:R-:W-:Y:S02]  /*10600*/  FSEL R99, R99, -INF , !P3 ;  /* 0xff80000063637808 */ /* 0x000fe40005800000 */
[-C--:B------:R-:W-:Y:S02]  /*10610*/  ISETP.GE.AND P5, PT, R58, R212.reuse, PT ;  /* 0x000000d43a00720c */ /* 0x080fe40003fa6270 */
[----:B------:R-:W-:Y:S02]  /*10620*/  ISETP.GE.AND P4, PT, R57, R212, PT ;  /* 0x000000d43900720c */ /* 0x000fe40003f86270 */
[----:B------:R-:W-:Y:S02]  /*10630*/  FSEL R140, R106, -INF , !P1 ;  /* 0xff8000006a8c7808 */ /* 0x000fe40004800000 */
[----:B------:R-:W-:-:S02]  /*10640*/  ISETP.GT.AND P1, PT, R211, R9, PT ;  /* 0x00000009d300720c */ /* 0x000fc40003f24270 */
[----:B------:R-:W-:Y:S02]  /*10650*/  FSEL R126, R99, -INF , !P0 ;  /* 0xff800000637e7808 */ /* 0x000fe40004000000 */
[----:B------:R-:W-:Y:S02]  /*10660*/  FSEL R156, R112, -INF , !P5 ;  /* 0xff800000709c7808 */ /* 0x000fe40006800000 */
[----:B------:R-:W-:Y:S02]  /*10670*/  FSEL R158, R113, -INF , !P4 ;  /* 0xff800000719e7808 */ /* 0x000fe40006000000 */
[----:B------:R-:W-:Y:S02]  /*10680*/  ISETP.GT.AND P0, PT, R211, R4, PT ;  /* 0x00000004d300720c */ /* 0x000fe40003f04270 */
[-C--:B------:R-:W-:Y:S02]  /*10690*/  ISETP.GE.AND P5, PT, R56, R212.reuse, PT ;  /* 0x000000d43800720c */ /* 0x080fe40003fa6270 */
        /* <DEDUP_REMOVED lines=11> */
[----:B------:R-:W-:Y:S02]  /*10750*/  FSEL R48, R91, -INF , !P0 ;  /* 0xff8000005b307808 */ /* 0x000fe40004000000 */
[----:B------:R-:W-:-:S02]  /*10760*/  FSEL R134, R104, -INF , !P5 ;  /* 0xff80000068867808 */ /* 0x000fc40006800000 */
[----:B------:R-:W-:Y:S02]  /*10770*/  FSEL R132, R105, -INF , !P4 ;  /* 0xff80000069847808 */ /* 0x000fe40006000000 */
[----:B------:R-:W-:Y:S02]  /*10780*/  ISETP.GT.AND P0, PT, R63, R192, PT ;  /* 0x000000c03f00720c */ /* 0x000fe40003f04270 */
[-C--:B------:R-:W-:Y:S02]  /*10790*/  ISETP.GE.AND P5, PT, R9, R212.reuse, PT ;  /* 0x000000d40900720c */ /* 0x080fe40003fa6270 */
[----:B------:R-:W-:Y:S02]  /*107a0*/  ISETP.GE.AND P4, PT, R7, R212, PT ;  /* 0x000000d40700720c */ /* 0x000fe40003f86270 */
[----:B------:R-:W-:Y:S02]  /*107b0*/  ISETP.GE.AND P1, PT, R5, R210, PT ;  /* 0x000000d20500720c */ /* 0x000fe40003f26270 */
[----:B------:R-:W-:-:S02]  /*107c0*/  FSEL R62, R94, -INF , !P2 ;  /* 0xff8000005e3e7808 */ /* 0x000fc40005000000 */
[----:B------:R-:W-:Y:S02]  /*107d0*/  FSEL R130, R96, -INF , !P5 ;  /* 0xff80000060827808 */ /* 0x000fe40006800000 */
        /* <DEDUP_REMOVED lines=8> */
[----:B------:R-:W-:Y:S02]  /*10860*/  ISETP.GE.AND P3, PT, R4, R210, PT ;  /* 0x000000d20400720c */ /* 0x000fe40003f66270 */
[C---:B------:R-:W-:Y:S02]  /*10870*/  ISETP.GE.AND P5, PT, R3.reuse, R212, PT ;  /* 0x000000d40300720c */ /* 0x040fe40003fa6270 */
        /* <DEDUP_REMOVED lines=24> */
.L_x_2033:
        /* <DEDUP_REMOVED lines=60> */
.L_x_2034:
[----:B------:R-:W-:Y:S05]  /*10dc0*/  BSYNC.RECONVERGENT B0 ;  /* 0x0000000000007941 */ /* 0x000fea0003800200 */
.L_x_2032:
        /* <DEDUP_REMOVED lines=76> */
.L_x_2036:
[----:B------:R1:W-:Y:S02]  /*11290*/  STS.128 [R203+0x8800], RZ ;  /* 0x008800ffcb007388 */ /* 0x0003e40000000c00 */
.L_x_2037:
[----:B------:R-:W-:Y:S05]  /*112a0*/  BSYNC.RECONVERGENT B0 ;  /* 0x0000000000007941 */ /* 0x000fea0003800200 */
.L_x_2035:
[----:B------:R-:W0:Y:S02]  /*112b0*/  LDGDEPBAR ;  /* 0x00000000000079af */ /* 0x000e240000000000 */
.L_x_2031:
[----:B------:R-:W-:Y:S05]  /*112c0*/  BSYNC.RECONVERGENT B1 ;  /* 0x0000000000017941 */ /* 0x000fea0003800200 */
.L_x_2030:
        /* <DEDUP_REMOVED lines=33> */
[----:B--23--:R-:W-:Y:S02]  /*114e0*/  FMNMX.FTZ R18, R50, R3, !PT ;  /* 0x0000000332127209 */ /* 0x00cfe40007810000 */
[----:B------:R-:W-:Y:S01]  /*114f0*/  SHF.L.U32 R185, R184, 0x5, RZ ;  /* 0x00000005b8b97819 */ /* 0x000fe200000006ff */
[----:B------:R-:W2:Y:S03]  /*11500*/  SHFL.BFLY PT, R14, R9, 0x2, 0x1f ;  /* 0x0c401f00090e7f89 */ /* 0x000ea600000e0000 */
[----:B------:R-:W-:Y:S01]  /*11510*/  LOP3.LUT R7, R185, 0xc0, RZ, 0xc0, !PT ;  /* 0x000000c0b9077812 */ /* 0x000fe200078ec0ff */
[----:B------:R-:W3:Y:S03]  /*11520*/  SHFL.BFLY PT, R3, R18, 0x2, 0x1f ;  /* 0x0c401f0012037f89 */ /* 0x000ee600000e0000 */
[----:B------:R-:W-:-:S02]  /*11530*/  LOP3.LUT R4, R7, 0x8, R0, 0xf8, !PT ;  /* 0x0000000807047812 */ /* 0x000fc400078ef800 */
        /* <DEDUP_REMOVED lines=9> */
[----:B------:R-:W-:-:S04]  /*115d0*/  LOP3.LUT R185, R4, 0x120, R185, 0xf8, !PT ;  /* 0x0000012004b97812 */ /* 0x000fc800078ef8b9 */
[----:B------:R-:W-:-:S04]  /*115e0*/  LEA R185, R185, UR6, 0x1 ;  /* 0x00000006b9b97c11 */ /* 0x000fc8000f8e08ff */
[----:B------:R-:W-:Y:S01]  /*115f0*/  LEA R3, R102, R185, 0x1 ;  /* 0x000000b966037211 */ /* 0x000fe200078e08ff */
[----:B------:R-:W-:Y:S04]  /*11600*/  LDSM.16.MT88.4 R108, [R185+0x9000] ;  /* 0x00900000b96c783b */ /* 0x000fe80000004200 */
[----:B------:R-:W2:Y:S04]  /*11610*/  LDSM.16.MT88.4 R84, [R3+0xb000] ;  /* 0x00b000000354783b */ /* 0x000ea80000004200 */
[----:B------:R-:W3:Y:S04]  /*11620*/  LDSM.16.MT88.4 R100, [R3+0x9000] ;  /* 0x009000000364783b */ /* 0x000ee80000004200 */
[----:B------:R-:W5:Y:S04]  /*11630*/  LDSM.16.MT88.4 R92, [R185+0xb000] ;  /* 0x00b00000b95c783b */ /* 0x000f680000004200 */
[----:B------:R-:W1:Y:S01]  /*11640*/  LDSM.16.MT88.4 R76, [R185+0xd000] ;  /* 0x00d00000b94c783b */ /* 0x000e620000004200 */
        /* <DEDUP_REMOVED lines=12> */
[----:B------:R-:W4:Y:S01]  /*11710*/  LDSM.16.MT88.4 R4, [R3+0xd000] ;  /* 0x00d000000304783b */ /* 0x000f220000004200 */
[-CC-:B------:R-:W-:Y:S01]  /*11720*/  FFMA.FTZ R44, R44, R54.reuse, -R55.reuse ;  /* 0x000000362c2c7223 */ /* 0x180fe20000010837 */
[-CC-:B------:R-:W-:Y:S01]  /*11730*/  FFMA.FTZ R42, R36, R54.reuse, -R55.reuse ;  /* 0x00000036242a7223 */ /* 0x180fe20000010837 */
[----:B------:R-:W-:Y:S01]  /*11740*/  MUFU.EX2 R47, R47 ;  /* 0x0000002f002f7308 */ /* 0x000fe20000000800 */
[-CC-:B------:R-:W-:Y:S01]  /*11750*/  FFMA.FTZ R37, R10, R54.reuse, -R55.reuse ;  /* 0x000000360a257223 */ /* 0x180fe20000010837 */
[-CC-:B------:R-:W-:Y:S01]  /*11760*/  FFMA.FTZ R35, R8, R54.reuse, -R55.reuse ;  /* 0x0000003608237223 */ /* 0x180fe20000010837 */
[-C--:B------:R-:W-:Y:S01]  /*11770*/  FFMA.FTZ R38, R32, R54.reuse, -R55 ;  /* 0x0000003620267223 */ /* 0x080fe20000010837 */
[----:B------:R-:W2:Y:S01]  /*11780*/  MUFU.EX2 R46, R13 ;  /* 0x0000000d002e7308 */ /* 0x000ea20000000800 */
[----:B------:R-:W4:Y:S01]  /*11790*/  LDSM.16.MT88.4 R8, [R3+0xb400] ;  /* 0x00b400000308783b */ /* 0x000f220000004200 */
[-CC-:B------:R-:W-:Y:S01]  /*117a0*/  FFMA.FTZ R36, R12, R54.reuse, -R53.reuse ;  /* 0x000000360c247223 */ /* 0x180fe20000010835 */
[-C--:B------:R-:W-:Y:S01]  /*117b0*/  FFMA.FTZ R33, R16, R54.reuse, -R53 ;  /* 0x0000003610217223 */ /* 0x080fe20000010835 */
[----:B------:R-:W-:Y:S01]  /*117c0*/  MUFU.EX2 R43, R43 ;  /* 0x0000002b002b7308 */ /* 0x000fe20000000800 */
[-C--:B------:R-:W-:Y:S01]  /*117d0*/  FFMA.FTZ R34, R28, R54.reuse, -R55 ;  /* 0x000000361c227223 */ /* 0x080fe20000010837 */
[-C--:B------:R-:W-:Y:S01]  /*117e0*/  FFMA.FTZ R32, R24, R54.reuse, -R53 ;  /* 0x0000003618207223 */ /* 0x080fe20000010835 */
[----:B------:R-:W4:Y:S01]  /*117f0*/  LDSM.16.MT88.4 R16, [R3+0x9400] ;  /* 0x009400000310783b */ /* 0x000f220000004200 */
[----:B------:R-:W3:Y:S01]  /*11800*/  MUFU.EX2 R40, R40 ;  /* 0x0000002800287308 */ /* 0x000ee20000000800 */
[-C--:B------:R-:W-:Y:S01]  /*11810*/  FFMA.FTZ R123, R124, R54.reuse, -R55 ;  /* 0x000000367c7b7223 */ /* 0x080fe20000010837 */
[-CC-:B------:R-:W-:Y:S01]  /*11820*/  FFMA.FTZ R59, R64, R54.reuse, -R53.reuse ;  /* 0x00000036403b7223 */ /* 0x180fe20000010835 */
[----:B------:R-:W-:Y:S01]  /*11830*/  LDSM.16.MT88.4 R28, [R185+0xd400] ;  /* 0x00d40000b91c783b */ /* 0x000fe20000004200 */
[----:B------:R-:W-:Y:S01]  /*11840*/  MUFU.EX2 R45, R45 ;  /* 0x0000002d002d7308 */ /* 0x000fe20000000800 */
[-C--:B------:R-:W-:Y:S01]  /*11850*/  FFMA.FTZ R57, R224, R54.reuse, -R53 ;  /* 0x00000036e0397223 */ /* 0x080fe20000010835 */
[----:B--2---:R-:W-:Y:S01]  /*11860*/  F2FP.BF16.F32.PACK_AB R69, R46, R47 ;  /* 0x0000002f2e45723e */ /* 0x004fe200000010ff */
[----:B------:R-:W2:Y:S01]  /*11870*/  LDSM.16.MT88.4 R12, [R185+0xb400] ;  /* 0x00b40000b90c783b */ /* 0x000ea20000004200 */
[----:B------:R-:W5:Y:S01]  /*11880*/  MUFU.EX2 R44, R44 ;  /* 0x0000002c002c7308 */ /* 0x000f620000000800 */
[-CC-:B------:R-:W-:Y:S01]  /*11890*/  FFMA.FTZ R65, R222, R54.reuse, -R55.reuse ;  /* 0x00000036de417223 */ /* 0x180fe20000010837 */
[-C--:B------:R-:W-:Y:S01]  /*118a0*/  FFMA.FTZ R67, R122, R54.reuse, -R55 ;  /* 0x000000367a437223 */ /* 0x080fe20000010837 */
[----:B------:R-:W2:Y:S01]  /*118b0*/  LDSM.16.MT88.4 R20, [R185+0x9400] ;  /* 0x00940000b914783b */ /* 0x000ea20000004200 */
[----:B------:R-:W-:Y:S01]  /*118c0*/  MUFU.EX2 R42, R42 ;  /* 0x0000002a002a7308 */ /* 0x000fe20000000800 */
[-CC-:B------:R-:W-:Y:S01]  /*118d0*/  FFMA.FTZ R124, R66, R54.reuse, -R53.reuse ;  /* 0x00000036427c7223 */ /* 0x180fe20000010835 */
[----:B---3--:R-:W-:Y:S01]  /*118e0*/  F2FP.BF16.F32.PACK_AB R71, R40, R43 ;  /* 0x0000002b2847723e */ /* 0x008fe200000010ff */
[----:B------:R-:W3:Y:S01]  /*118f0*/  LDSM.16.MT88.4 R24, [R3+0xd400] ;  /* 0x00d400000318783b */ /* 0x000ee20000004200 */
[----:B------:R-:W1:Y:S01]  /*11900*/  MUFU.EX2 R41, R41 ;  /* 0x0000002900297308 */ /* 0x000e620000000800 */
[-C--:B------:R-:W-:Y:S01]  /*11910*/  FFMA.FTZ R226, R226, R54.reuse, -R53 ;  /* 0x00000036e2e27223 */ /* 0x080fe20000010835 */
[-C--:B------:R-:W-:Y:S01]  /*11920*/  FFMA.FTZ R220, R220, R54.reuse, -R55 ;  /* 0x00000036dcdc7223 */ /* 0x080fe20000010837 */
[-C--:B------:R-:W-:Y:S01]  /*11930*/  FFMA.FTZ R125, R144, R54.reuse, -R53 ;  /* 0x00000036907d7223 */ /* 0x080fe20000010835 */
[----:B------:R-:W-:Y:S01]  /*11940*/  MUFU.EX2 R39, R39 ;  /* 0x0000002700277308 */ /* 0x000fe20000000800 */
[-CC-:B------:R-:W-:Y:S01]  /*11950*/  FFMA.FTZ R127, R214, R54.reuse, -R55.reuse ;  /* 0x00000036d67f7223 */ /* 0x180fe20000010837 */
[----:B-----5:R-:W-:Y:S01]  /*11960*/  F2FP.BF16.F32.PACK_AB R68, R44, R45 ;  /* 0x0000002d2c44723e */ /* 0x020fe200000010ff */
[-C--:B------:R-:W-:Y:S01]  /*11970*/  FFMA.FTZ R129, R142, R54.reuse, -R55 ;  /* 0x000000368e817223 */ /* 0x080fe20000010837 */
[----:B------:R-:W-:Y:S01]  /*11980*/  MUFU.EX2 R36, R36 ;  /* 0x0000002400247308 */ /* 0x000fe20000000800 */
[-CC-:B------:R-:W-:Y:S01]  /*11990*/  FFMA.FTZ R148, R148, R54.reuse, -R53.reuse ;  /* 0x0000003694947223 */ /* 0x180fe20000010835 */
[-C--:B------:R-:W-:Y:S01]  /*119a0*/  FFMA.FTZ R218, R218, R54.reuse, -R53 ;  /* 0x00000036dada7223 */ /* 0x080fe20000010835 */
[-CC-:B------:R-:W-:Y:S01]  /*119b0*/  FFMA.FTZ R182, R182, R54.reuse, -R55.reuse ;  /* 0x00000036b6b67223 */ /* 0x180fe20000010837 */
[----:B------:R-:W-:Y:S01]  /*119c0*/  MUFU.EX2 R33, R33 ;  /* 0x0000002100217308 */ /* 0x000fe20000000800 */
[----:B------:R-:W-:Y:S01]  /*119d0*/  FFMA.FTZ R131, R146, R54, -R55 ;  /* 0x0000003692837223 */ /* 0x000fe20000010837 */
[----:B-1----:R-:W-:Y:S01]  /*119e0*/  F2FP.BF16.F32.PACK_AB R70, R41, R42 ;  /* 0x0000002a2946723e */ /* 0x002fe200000010ff */
[-C--:B------:R-:W-:Y:S01]  /*119f0*/  FFMA.FTZ R133, R168, R54.reuse, -R53 ;  /* 0x00000036a8857223 */ /* 0x080fe20000010835 */
[----:B------:R-:W-:Y:S01]  /*11a00*/  MUFU.EX2 R38, R38 ;  /* 0x0000002600267308 */ /* 0x000fe20000000800 */
[-CC-:B------:R-:W-:Y:S01]  /*11a10*/  FFMA.FTZ R135, R176, R54.reuse, -R55.reuse ;  /* 0x00000036b0877223 */ /* 0x180fe20000010837 */
[-C--:B------:R-:W-:Y:S01]  /*11a20*/  FFMA.FTZ R137, R166, R54.reuse, -R55 ;  /* 0x00000036a6897223 */ /* 0x080fe20000010837 */
[-CC-:B------:R-:W-:Y:S01]  /*11a30*/  FFMA.FTZ R172, R172, R54.reuse, -R53.reuse ;  /* 0x00000036acac7223 */ /* 0x180fe20000010835 */
[----:B------:R-:W1:Y:S01]  /*11a40*/  MUFU.EX2 R37, R37 ;  /* 0x0000002500257308 */ /* 0x000e620000000800 */
[C---:B------:R-:W-:Y:S03]  /*11a50*/  HMMA.16816.F32.BF16 R88, R68.reuse, R84, RZ ;  /* 0x000000544458723c */ /* 0x040fe600000418ff */
[-C--:B------:R-:W-:Y:S01]  /*11a60*/  FFMA.FTZ R180, R180, R54.reuse, -R53 ;  /* 0x00000036b4b47223 */ /* 0x080fe20000010835 */
[-CC-:B------:R-:W-:Y:S01]  /*11a70*/  FFMA.FTZ R174, R174, R54.reuse, -R55.reuse ;  /* 0x00000036aeae7223 */ /* 0x180fe20000010837 */
[----:B------:R-:W-:Y:S01]  /*11a80*/  MUFU.EX2 R35, R35 ;  /* 0x0000002300237308 */ /* 0x000fe20000000800 */
[-C--:B------:R-:W-:Y:S01]  /*11a90*/  FFMA.FTZ R139, R170, R54.reuse, -R55 ;  /* 0x00000036aa8b7223 */ /* 0x080fe20000010837 */
[-C--:B------:R-:W-:Y:S01]  /*11aa0*/  FFMA.FTZ R141, R160, R54.reuse, -R53 ;  /* 0x00000036a08d7223 */ /* 0x080fe20000010835 */
[-CC-:B------:R-:W-:Y:S01]  /*11ab0*/  FFMA.FTZ R143, R156, R54.reuse, -R55.reuse ;  /* 0x000000369c8f7223 */ /* 0x180fe20000010837 */
[----:B------:R-:W5:Y:S01]  /*11ac0*/  MUFU.EX2 R34, R34 ;  /* 0x0000002200227308 */ /* 0x000f620000000800 */
[C---:B------:R-:W-:Y:S01]  /*11ad0*/  HMMA.16816.F32.BF16 R84, R68.reuse, R86, RZ ;  /* 0x000000564454723c */ /* 0x040fe200000418ff */
[-C--:B------:R-:W-:Y:S01]  /*11ae0*/  FFMA.FTZ R145, R154, R54.reuse, -R55 ;  /* 0x000000369a917223 */ /* 0x080fe20000010837 */
[-C--:B------:R-:W-:Y:S01]  /*11af0*/  FFMA.FTZ R164, R164, R54.reuse, -R53 ;  /* 0x00000036a4a47223 */ /* 0x080fe20000010835 */
[----:B------:R-:W2:Y:S01]  /*11b00*/  MUFU.EX2 R32, R32 ;  /* 0x0000002000207308 */ /* 0x000ea20000000800 */
[-C--:B------:R-:W-:Y:S01]  /*11b10*/  FFMA.FTZ R158, R158, R54.reuse, -R55 ;  /* 0x000000369e9e7223 */ /* 0x080fe20000010837 */
[-C--:B------:R-:W-:Y:S01]  /*11b20*/  FFMA.FTZ R147, R140, R54.reuse, -R53 ;  /* 0x000000368c937223 */ /* 0x080fe20000010835 */
[-CC-:B------:R-:W-:Y:S01]  /*11b30*/  FFMA.FTZ R149, R132, R54.reuse, -R55.reuse ;  /* 0x0000003684957223 */ /* 0x180fe20000010837 */
[----:B------:R-:W-:Y:S01]  /*11b40*/  MUFU.EX2 R64, R226 ;  /* 0x000000e200407308 */ /* 0x000fe20000000800 */
[C---:B------:R-:W-:Y:S01]  /*11b50*/  HMMA.16816.F32.BF16 R112, R68.reuse, R108, RZ ;  /* 0x0000006c4470723c */ /* 0x040fe200000418ff */
[-C--:B------:R-:W-:Y:S01]  /*11b60*/  FFMA.FTZ R151, R128, R54.reuse, -R55 ;  /* 0x0000003680977223 */ /* 0x080fe20000010837 */
[-C--:B------:R-:W-:Y:S01]  /*11b70*/  FFMA.FTZ R153, R126, R54.reuse, -R53 ;  /* 0x000000367e997223 */ /* 0x080fe20000010835 */
[----:B------:R-:W-:Y:S01]  /*11b80*/  MUFU.EX2 R59, R59 ;  /* 0x0000003b003b7308 */ /* 0x000fe20000000800 */
[-CC-:B------:R-:W-:Y:S01]  /*11b90*/  FFMA.FTZ R140, R134, R54.reuse, -R55.reuse ;  /* 0x00000036868c7223 */ /* 0x180fe20000010837 */
[----:B------:R-:W-:Y:S01]  /*11ba0*/  FFMA.FTZ R130, R130, R54, -R55 ;  /* 0x0000003682827223 */ /* 0x000fe20000010837 */
[----:B------:R-:W-:Y:S01]  /*11bb0*/  FADD.FTZ R46, R47, R46 ;  /* 0x0000002e2f2e7221 */ /* 0x000fe20000010000 */
[----:B------:R-:W-:Y:S01]  /*11bc0*/  MUFU.EX2 R57, R57 ;  /* 0x0000003900397308 */ /* 0x000fe20000000800 */
[C---:B------:R-:W-:Y:S01]  /*11bd0*/  HMMA.16816.F32.BF16 R104, R68.reuse, R100, RZ ;  /* 0x000000644468723c */ /* 0x040fe200000418ff */
[----:B------:R-:W-:Y:S01]  /*11be0*/  FADD.FTZ R45, R45, R44 ;  /* 0x0000002c2d2d7221 */ /* 0x000fe20000010000 */
[----:B------:R-:W-:Y:S01]  /*11bf0*/  FADD.FTZ R43, R43, R46 ;  /* 0x0000002e2b2b7221 */ /* 0x000fe20000010000 */
[----:B------:R-:W-:Y:S01]  /*11c00*/  MUFU.EX2 R65, R65 ;  /* 0x0000004100417308 */ /* 0x000fe20000000800 */
[----:B------:R-:W-:Y:S01]  /*11c10*/  ISETP.GT.AND P0, PT, R63, R192, PT ;  /* 0x000000c03f00720c */ /* 0x000fe20003f04270 */
[----:B------:R-:W-:Y:S01]  /*11c20*/  FADD.FTZ R42, R42, R45 ;  /* 0x0000002d2a2a7221 */ /* 0x000fe20000010000 */
[----:B------:R-:W-:Y:S01]  /*11c30*/  FADD.FTZ R40, R40, R43 ;  /* 0x0000002b28287221 */ /* 0x000fe20000010000 */
[----:B------:R-:W3:Y:S01]  /*11c40*/  MUFU.EX2 R122, R220 ;  /* 0x000000dc007a7308 */ /* 0x000ee20000000800 */
[----:B------:R-:W-:Y:S01]  /*11c50*/  HMMA.16816.F32.BF16 R96, R68, R92, RZ ;  /* 0x0000005c4460723c */ /* 0x000fe200000418ff */
[----:B------:R-:W-:-:S02]  /*11c60*/  FADD.FTZ R41, R41, R42 ;  /* 0x0000002a29297221 */ /* 0x000fc40000010000 */
[----:B------:R-:W-:Y:S04]  /*11c70*/  MUFU.EX2 R67, R67 ;  /* 0x0000004300437308 */ /* 0x000fe80000000800 */
[----:B------:R4:W3:Y:S01]  /*11c80*/  MUFU.EX2 R66, R123 ;  /* 0x0000007b00427308 */ /* 0x0008e20000000800 */
[C---:B------:R-:W-:Y:S03]  /*11c90*/  HMMA.16816.F32.BF16 R80, R68.reuse, R76, RZ ;  /* 0x0000004c4450723c */ /* 0x040fe600000418ff */
[----:B------:R-:W3:Y:S04]  /*11ca0*/  MUFU.EX2 R124, R124 ;  /* 0x0000007c007c7308 */ /* 0x000ee80000000800 */
[----:B------:R1:W-:Y:S01]  /*11cb0*/  MUFU.EX2 R144, R218 ;  /* 0x000000da00907308 */ /* 0x0003e20000000800 */
[----:B------:R-:W-:Y:S03]  /*11cc0*/  HMMA.16816.F32.BF16 R108, R68, R110, RZ ;  /* 0x0000006e446c723c */ /* 0x000fe600000418ff */
[----:B------:R-:W-:Y:S01]  /*11cd0*/  MUFU.EX2 R125, R125 ;  /* 0x0000007d007d7308 */ /* 0x000fe20000000800 */
[----:B----4-:R-:W-:-:S03]  /*11ce0*/  FFMA.FTZ R123, R216, R54, -R53 ;  /* 0x00000036d87b7223 */ /* 0x010fc60000010835 */
[----:B------:R-:W-:Y:S01]  /*11cf0*/  MUFU.EX2 R127, R127 ;  /* 0x0000007f007f7308 */ /* 0x000fe20000000800 */
[----:B------:R-:W-:Y:S03]  /*11d00*/  HMMA.16816.F32.BF16 R100, R68, R102, RZ ;  /* 0x000000664464723c */ /* 0x000fe600000418ff */
[----:B------:R-:W-:Y:S01]  /*11d10*/  MUFU.EX2 R123, R123 ;  /* 0x0000007b007b7308 */ /* 0x000fe20000000800 */
[----:B-1----:R-:W-:-:S03]  /*11d20*/  IADD3 R218, PT, PT, R185, 0x9000, RZ ;  /* 0x00009000b9da7810 */ /* 0x002fc60007ffe0ff */
[----:B------:R-:W1:Y:S01]  /*11d30*/  MUFU.EX2 R146, R182 ;  /* 0x000000b600927308 */ /* 0x000e620000000800 */
[C---:B------:R-:W-:Y:S03]  /*11d40*/  HMMA.16816.F32.BF16 R92, R68.reuse, R94, RZ ;  /* 0x0000005e445c723c */ /* 0x040fe600000418ff */
[----:B------:R4:W-:Y:S04]  /*11d50*/  MUFU.EX2 R142, R131 ;  /* 0x00000083008e7308 */ /* 0x0009e80000000800 */
[----:B------:R-:W1:Y:S01]  /*11d60*/  MUFU.EX2 R129, R129 ;  /* 0x0000008100817308 */ /* 0x000e620000000800 */
[C---:B------:R-:W-:Y:S03]  /*11d70*/  HMMA.16816.F32.BF16 R76, R68.reuse, R78, RZ ;  /* 0x0000004e444c723c */ /* 0x040fe600000418ff */
[----:B------:R-:W1:Y:S04]  /*11d80*/  MUFU.EX2 R148, R148 ;  /* 0x0000009400947308 */ /* 0x000e680000000800 */
[----:B------:R-:W-:Y:S01]  /*11d90*/  MUFU.EX2 R168, R180 ;  /* 0x000000b400a87308 */ /* 0x000fe20000000800 */
[----:B------:R-:W-:Y:S01]  /*11da0*/  HMMA.16816.F32.BF16 R72, R68, R4, RZ ;  /* 0x000000044448723c */ /* 0x000fe200000418ff */
[----:B------:R-:W-:Y:S01]  /*11db0*/  F2FP.BF16.F32.PACK_AB R4, R37, R38 ;  /* 0x000000262504723e */ /* 0x000fe200000010ff */
[----:B----4-:R-:W-:Y:S01]  /*11dc0*/  FFMA.FTZ R131, R178, R54, -R53 ;  /* 0x00000036b2837223 */ /* 0x010fe20000010835 */
[----:B------:R-:W-:Y:S01]  /*11dd0*/  F2FP.BF16.F32.PACK_AB R5, R36, R39 ;  /* 0x000000272405723e */ /* 0x000fe200000010ff */
[----:B------:R-:W-:Y:S01]  /*11de0*/  MUFU.EX2 R133, R133 ;  /* 0x0000008500857308 */ /* 0x000fe20000000800 */
[----:B------:R-:W-:-:S03]  /*11df0*/  FADD.FTZ R39, R39, R40 ;  /* 0x0000002827277221 */ /* 0x000fc60000010000 */
[----:B------:R-:W-:Y:S01]  /*11e00*/  HMMA.16816.F32.BF16 R68, R68, R6, RZ ;  /* 0x000000064444723c */ /* 0x000fe200000418ff */
[----:B-----5:R-:W-:Y:S01]  /*11e10*/  F2FP.BF16.F32.PACK_AB R6, R34, R35 ;  /* 0x000000232206723e */ /* 0x020fe200000010ff */
[----:B------:R-:W-:Y:S01]  /*11e20*/  MUFU.EX2 R131, R131 ;  /* 0x0000008300837308 */ /* 0x000fe20000000800 */
[----:B--2---:R-:W-:Y:S01]  /*11e30*/  F2FP.BF16.F32.PACK_AB R7, R32, R33 ;  /* 0x000000212007723e */ /* 0x004fe200000010ff */
[----:B------:R-:W-:Y:S02]  /*11e40*/  FADD.FTZ R36, R36, R39 ;  /* 0x0000002724247221 */ /* 0x000fe40000010000 */
[----:B------:R-:W-:Y:S04]  /*11e50*/  MUFU.EX2 R135, R135 ;  /* 0x0000008700877308 */ /* 0x000fe80000000800 */
[C---:B------:R-:W-:Y:S01]  /*11e60*/  HMMA.16816.F32.BF16 R88, R4.reuse, R8, R88 ;  /* 0x000000080458723c */ /* 0x040fe20000041858 */
[----:B------:R-:W2:Y:S04]  /*11e70*/  MUFU.EX2 R170, R174 ;  /* 0x000000ae00aa7308 */ /* 0x000ea80000000800 */
[----:B------:R4:W-:Y:S03]  /*11e80*/  MUFU.EX2 R166, R139 ;  /* 0x0000008b00a67308 */ /* 0x0009e60000000800 */
[C---:B------:R-:W-:Y:S01]  /*11e90*/  HMMA.16816.F32.BF16 R84, R4.reuse, R10, R84 ;  /* 0x0000000a0454723c */ /* 0x040fe20000041854 */
[----:B------:R-:W5:Y:S01]  /*11ea0*/  LDSM.16.MT88.4 R8, [R3+0xb800] ;  /* 0x00b800000308783b */ /* 0x000f620000004200 */
[----:B------:R-:W2:Y:S04]  /*11eb0*/  MUFU.EX2 R137, R137 ;  /* 0x0000008900897308 */ /* 0x000ea80000000800 */
[----:B------:R-:W2:Y:S02]  /*11ec0*/  MUFU.EX2 R172, R172 ;  /* 0x000000ac00ac7308 */ /* 0x000ea40000000800 */
[----:B------:R-:W-:Y:S02]  /*11ed0*/  HMMA.16816.F32.BF16 R104, R4, R16, R104 ;  /* 0x000000100468723c */ /* 0x000fe40000041868 */
[----:B------:R-:W-:Y:S01]  /*11ee0*/  MUFU.EX2 R141, R141 ;  /* 0x0000008d008d7308 */ /* 0x000fe20000000800 */
[----:B----4-:R-:W-:-:S03]  /*11ef0*/  FFMA.FTZ R139, R162, R54, -R53 ;  /* 0x00000036a28b7223 */ /* 0x010fc60000010835 */
[----:B------:R-:W-:Y:S02]  /*11f00*/  MUFU.EX2 R162, R164 ;  /* 0x000000a400a27308 */ /* 0x000fe40000000800 */
[C---:B------:R-:W-:Y:S01]  /*11f10*/  HMMA.16816.F32.BF16 R100, R4.reuse, R18, R100 ;  /* 0x000000120464723c */ /* 0x040fe20000041864 */
[----:B------:R-:W4:Y:S01]  /*11f20*/  LDSM.16.MT88.4 R16, [R3+0x9800] ;  /* 0x009800000310783b */ /* 0x000f220000004200 */
[----:B------:R-:W-:Y:S04]  /*11f30*/  MUFU.EX2 R139, R139 ;  /* 0x0000008b008b7308 */ /* 0x000fe80000000800 */
[----:B------:R-:W-:Y:S02]  /*11f40*/  MUFU.EX2 R143, R143 ;  /* 0x0000008f008f7308 */ /* 0x000fe40000000800 */
[C---:B------:R-:W-:Y:S02]  /*11f50*/  HMMA.16816.F32.BF16 R96, R4.reuse, R12, R96 ;  /* 0x0000000c0460723c */ /* 0x040fe40000041860 */
[----:B------:R-:W2:Y:S04]  /*11f60*/  MUFU.EX2 R154, R158 ;  /* 0x0000009e009a7308 */ /* 0x000ea80000000800 */
        /* <DEDUP_REMOVED lines=9> */
[----:B------:R-:W2:Y:S01]  /*12000*/  LDSM.16.MT88.4 R28, [R185+0xd800] ;  /* 0x00d80000b91c783b */ /* 0x000ea20000004200 */
[----:B------:R-:W-:Y:S04]  /*12010*/  MUFU.EX2 R151, R151 ;  /* 0x0000009700977308 */ /* 0x000fe80000000800 */
[----:B------:R-:W-:Y:S02]  /*12020*/  MUFU.EX2 R153, R153 ;  /* 0x0000009900997308 */ /* 0x000fe40000000800 */
[C---:B------:R-:W-:Y:S08]  /*12030*/  HMMA.16816.F32.BF16 R112, R4.reuse, R20, R112 ;  /* 0x000000140470723c */ /* 0x040ff00000041870 */
[C---:B------:R-:W-:Y:S01]  /*12040*/  HMMA.16816.F32.BF16 R108, R4.reuse, R22, R108 ;  /* 0x00000016046c723c */ /* 0x040fe2000004186c */
[----:B------:R-:W2:Y:S07]  /*12050*/  LDSM.16.MT88.4 R20, [R185+0x9800] ;  /* 0x00980000b914783b */ /* 0x000eae0000004200 */
[C---:B---3--:R-:W-:Y:S08]  /*12060*/  HMMA.16816.F32.BF16 R72, R4.reuse, R24, R72 ;  /* 0x000000180448723c */ /* 0x048ff00000041848 */
[----:B------:R-:W-:Y:S03]  /*12070*/  HMMA.16816.F32.BF16 R68, R4, R26, R68 ;  /* 0x0000001a0444723c */ /* 0x000fe60000041844 */
[----:B------:R-:W-:Y:S01]  /*12080*/  F2FP.BF16.F32.PACK_AB R4, R122, R65 ;  /* 0x000000417a04723e */ /* 0x000fe200000010ff */
[----:B------:R-:W3:Y:S01]  /*12090*/  LDSM.16.MT88.4 R24, [R3+0xd800] ;  /* 0x00d800000318783b */ /* 0x000ee20000004200 */
[----:B------:R-:W-:-:S02]  /*120a0*/  F2FP.BF16.F32.PACK_AB R5, R59, R64 ;  /* 0x000000403b05723e */ /* 0x000fc400000010ff */
[----:B------:R-:W-:Y:S02]  /*120b0*/  F2FP.BF16.F32.PACK_AB R6, R66, R67 ;  /* 0x000000434206723e */ /* 0x000fe400000010ff */
[----:B------:R-:W-:-:S07]  /*120c0*/  F2FP.BF16.F32.PACK_AB R7, R124, R57 ;  /* 0x000000397c07723e */ /* 0x000fce00000010ff */
        /* <DEDUP_REMOVED lines=53> */
[----:B--2---:R-:W-:Y:S03]  /*12420*/  HMMA.16816.F32.BF16 R80, R4, R28, R80 ;  /* 0x0000001c0450723c */ /* 0x004fe60000041850 */
[-C--:B------:R-:W-:Y:S01]  /*12430*/  FFMA.FTZ R28, R152, R54.reuse, -R55 ;  /* 0x00000036981c7223 */ /* 0x080fe20000010837 */
[----:B------:R-:W-:-:S03]  /*12440*/  FFMA.FTZ R152, R150, R54, -R53 ;  /* 0x0000003696987223 */ /* 0x000fc60000010835 */
[----:B------:R2:W5:Y:S01]  /*12450*/  MUFU.EX2 R150, R28 ;  /* 0x0000001c00967308 */ /* 0x0005620000000800 */
[C---:B------:R-:W-:Y:S03]  /*12460*/  HMMA.16816.F32.BF16 R112, R4.reuse, R20, R112 ;  /* 0x000000140470723c */ /* 0x040fe60000041870 */
[----:B------:R-:W4:Y:S05]  /*12470*/  MUFU.EX2 R152, R152 ;  /* 0x0000009800987308 */ /* 0x000f2a0000000800 */
[C---:B------:R-:W-:Y:S01]  /*12480*/  HMMA.16816.F32.BF16 R108, R4.reuse, R22, R108 ;  /* 0x00000016046c723c */ /* 0x040fe2000004186c */
[----:B------:R-:W1:Y:S07]  /*12490*/  LDSM.16.MT88.4 R20, [R3+0xa400] ;  /* 0x00a400000314783b */ /* 0x000e6e0000004200 */
[C---:B---3--:R-:W-:Y:S08]  /*124a0*/  HMMA.16816.F32.BF16 R72, R4.reuse, R8, R72 ;  /* 0x000000080448723c */ /* 0x048ff00000041848 */
[C---:B------:R-:W-:Y:S01]  /*124b0*/  HMMA.16816.F32.BF16 R68, R4.reuse, R10, R68 ;  /* 0x0000000a0444723c */ /* 0x040fe20000041844 */
[----:B------:R-:W3:Y:S07]  /*124c0*/  LDSM.16.MT88.4 R8, [R185+0xe400] ;  /* 0x00e40000b908783b */ /* 0x000eee0000004200 */
[----:B------:R-:W-:Y:S03]  /*124d0*/  HMMA.16816.F32.BF16 R76, R4, R30, R76 ;  /* 0x0000001e044c723c */ /* 0x000fe6000004184c */
[----:B------:R-:W-:Y:S01]  /*124e0*/  F2FP.BF16.F32.PACK_AB R4, R154, R143 ;  /* 0x0000008f9a04723e */ /* 0x000fe200000010ff */
[----:B--2---:R-:W2:Y:S01]  /*124f0*/  LDSM.16.MT88.4 R28, [R3+0xe400] ;  /* 0x00e40000031c783b */ /* 0x004ea20000004200 */
[----:B------:R-:W-:-:S02]  /*12500*/  F2FP.BF16.F32.PACK_AB R5, R139, R162 ;  /* 0x000000a28b05723e */ /* 0x000fc400000010ff */
[----:B-----5:R-:W-:Y:S02]  /*12510*/  F2FP.BF16.F32.PACK_AB R6, R150, R145 ;  /* 0x000000919606723e */ /* 0x020fe400000010ff */
[----:B----4-:R-:W-:-:S07]  /*12520*/  F2FP.BF16.F32.PACK_AB R7, R152, R141 ;  /* 0x0000008d9807723e */ /* 0x010fce00000010ff */
[C---:B------:R-:W-:Y:S08]  /*12530*/  HMMA.16816.F32.BF16 R96, R4.reuse, R16, R96 ;  /* 0x000000100460723c */ /* 0x040ff00000041860 */
[C---:B------:R-:W-:Y:S01]  /*12540*/  HMMA.16816.F32.BF16 R92, R4.reuse, R18, R92 ;  /* 0x00000012045c723c */ /* 0x040fe2000004185c */
[----:B------:R-:W4:Y:S07]  /*12550*/  LDSM.16.MT88.4 R16, [R3+0xa800] ;  /* 0x00a800000310783b */ /* 0x000f2e0000004200 */
[----:B-1----:R-:W-:Y:S03]  /*12560*/  HMMA.16816.F32.BF16 R88, R4, R12, R88 ;  /* 0x0000000c0458723c */ /* 0x002fe60000041858 */
[-CC-:B------:R-:W-:Y:S01]  /*12570*/  FFMA.FTZ R12, R138, R54.reuse, -R53.reuse ;  /* 0x000000368a0c7223 */ /* 0x180fe20000010835 */
[----:B------:R-:W-:-:S03]  /*12580*/  FFMA.FTZ R138, R136, R54, -R53 ;  /* 0x00000036888a7223 */ /* 0x000fc60000010835 */
[----:B------:R1:W5:Y:S01]  /*12590*/  MUFU.EX2 R136, R12 ;  /* 0x0000000c00887308 */ /* 0x0003620000000800 */
[C---:B------:R-:W-:Y:S03]  /*125a0*/  HMMA.16816.F32.BF16 R84, R4.reuse, R14, R84 ;  /* 0x0000000e0454723c */ /* 0x040fe60000041854 */
[----:B------:R-:W5:Y:S05]  /*125b0*/  MUFU.EX2 R134, R138 ;  /* 0x0000008a00867308 */ /* 0x000f6a0000000800 */
        /* <DEDUP_REMOVED lines=10> */
[----:B--2---:R-:W-:Y:S03]  /*12660*/  HMMA.16816.F32.BF16 R72, R4, R28, R72 ;  /* 0x0000001c0448723c */ /* 0x004fe60000041848 */
[----:B------:R-:W-:-:S04]  /*12670*/  FADD.FTZ R28, R38, R41 ;  /* 0x00000029261c7221 */ /* 0x000fc80000010000 */
[----:B------:R-:W-:Y:S01]  /*12680*/  FADD.FTZ R28, R37, R28 ;  /* 0x0000001c251c7221 */ /* 0x000fe20000010000 */
[----:B------:R-:W-:Y:S03]  /*12690*/  HMMA.16816.F32.BF16 R68, R4, R30, R68 ;  /* 0x0000001e0444723c */ /* 0x000fe60000041844 */
[----:B------:R-:W-:Y:S01]  /*126a0*/  F2FP.BF16.F32.PACK_AB R4, R149, R132 ;  /* 0x000000849504723e */ /* 0x000fe200000010ff */
[----:B------:R-:W-:Y:S01]  /*126b0*/  FADD.FTZ R35, R35, R28 ;  /* 0x0000001c23237221 */ /* 0x000fe20000010000 */
[----:B-----5:R-:W-:Y:S02]  /*126c0*/  F2FP.BF16.F32.PACK_AB R5, R136, R147 ;  /* 0x000000938805723e */ /* 0x020fe400000010ff */
[----:B------:R-:W-:Y:S01]  /*126d0*/  F2FP.BF16.F32.PACK_AB R6, R151, R128 ;  /* 0x000000809706723e */ /* 0x000fe200000010ff */
[----:B------:R-:W-:Y:S01]  /*126e0*/  FADD.FTZ R34, R34, R35 ;  /* 0x0000002322227221 */ /* 0x000fe20000010000 */
[----:B------:R-:W-:-:S03]  /*126f0*/  F2FP.BF16.F32.PACK_AB R7, R153, R134 ;  /* 0x000000869907723e */ /* 0x000fc600000010ff */
[----:B------:R-:W-:-:S04]  /*12700*/  FADD.FTZ R65, R65, R34 ;  /* 0x0000002241417221 */ /* 0x000fc80000010000 */
[----:B----4-:R-:W-:Y:S03]  /*12710*/  HMMA.16816.F32.BF16 R104, R4, R16, R104 ;  /* 0x000000100468723c */ /* 0x010fe60000041868 */
[----:B------:R-:W-:-:S04]  /*12720*/  FADD.FTZ R122, R122, R65 ;  /* 0x000000417a7a7221 */ /* 0x000fc80000010000 */
        /* <DEDUP_REMOVED lines=9> */
[----:B------:R-:W-:Y:S03]  /*127c0*/  HMMA.16816.F32.BF16 R112, R4, R24, R112 ;  /* 0x000000180470723c */ /* 0x000fe60000041870 */
[-CC-:B------:R-:W-:Y:S01]  /*127d0*/  FFMA.FTZ R24, R52, R54.reuse, -R55.reuse ;  /* 0x0000003634187223 */ /* 0x180fe20000010837 */
[----:B------:R-:W-:-:S05]  /*127e0*/  FFMA.FTZ R25, R51, R54, -R55 ;  /* 0x0000003633197223 */ /* 0x000fca0000010837 */
[----:B------:R-:W-:Y:S01]  /*127f0*/  MUFU.EX2 R24, R24 ;  /* 0x0000001800187308 */ /* 0x000fe20000000800 */
[C---:B------:R-:W-:Y:S03]  /*12800*/  HMMA.16816.F32.BF16 R108, R4.reuse, R26, R108 ;  /* 0x0000001a046c723c */ /* 0x040fe6000004186c */
[-C--:B------:R-:W-:Y:S01]  /*12810*/  FFMA.FTZ R26, R50, R54.reuse, -R55 ;  /* 0x00000036321a7223 */ /* 0x080fe20000010837 */
[-CC-:B------:R-:W-:Y:S01]  /*12820*/  FFMA.FTZ R27, R48, R54.reuse, -R53.reuse ;  /* 0x00000036301b7223 */ /* 0x180fe20000010835 */
[----:B------:R-:W-:Y:S04]  /*12830*/  MUFU.EX2 R25, R25 ;  /* 0x0000001900197308 */ /* 0x000fe80000000800 */
[----:B------:R-:W-:Y:S01]  /*12840*/  MUFU.EX2 R26, R26 ;  /* 0x0000001a001a7308 */ /* 0x000fe20000000800 */
[C---:B------:R-:W-:Y:S03]  /*12850*/  HMMA.16816.F32.BF16 R96, R4.reuse, R20, R96 ;  /* 0x000000140460723c */ /* 0x040fe60000041860 */
[-CC-:B------:R-:W-:Y:S01]  /*12860*/  FFMA.FTZ R20, R62, R54.reuse, -R53.reuse ;  /* 0x000000363e147223 */ /* 0x180fe20000010835 */
[-CC-:B------:R-:W-:Y:S01]  /*12870*/  FFMA.FTZ R21, R60, R54.reuse, -R53.reuse ;  /* 0x000000363c157223 */ /* 0x180fe20000010835 */
[----:B------:R-:W-:Y:S04]  /*12880*/  MUFU.EX2 R27, R27 ;  /* 0x0000001b001b7308 */ /* 0x000fe80000000800 */
[----:B------:R-:W-:Y:S01]  /*12890*/  MUFU.EX2 R20, R20 ;  /* 0x0000001400147308 */ /* 0x000fe20000000800 */
[C---:B------:R-:W-:Y:S03]  /*128a0*/  HMMA.16816.F32.BF16 R92, R4.reuse, R22, R92 ;  /* 0x00000016045c723c */ /* 0x040fe6000004185c */
        /* <DEDUP_REMOVED lines=9> */
[----:B------:R-:W-:Y:S03]  /*12940*/  HMMA.16816.F32.BF16 R68, R4, R18, R68 ;  /* 0x000000120444723c */ /* 0x000fe60000041844 */
[----:B---3--:R-:W-:Y:S01]  /*12950*/  F2FP.BF16.F32.PACK_AB R4, R24, R23 ;  /* 0x000000171804723e */ /* 0x008fe200000010ff */
[----:B------:R-:W2:Y:S01]  /*12960*/  LDSM.16.MT88.4 R16, [R185+0xcc00] ;  /* 0x00cc0000b910783b */ /* 0x000ea20000004200 */
[----:B------:R-:W-:-:S02]  /*12970*/  F2FP.BF16.F32.PACK_AB R5, R21, R20 ;  /* 0x000000141505723e */ /* 0x000fc400000010ff */
[----:B------:R-:W-:Y:S02]  /*12980*/  F2FP.BF16.F32.PACK_AB R6, R26, R25 ;  /* 0x000000191a06723e */ /* 0x000fe400000010ff */
[----:B------:R-:W-:-:S07]  /*12990*/  F2FP.BF16.F32.PACK_AB R7, R27, R22 ;  /* 0x000000161b07723e */ /* 0x000fce00000010ff */
[----:B-1----:R-:W-:Y:S03]  /*129a0*/  HMMA.16816.F32.BF16 R112, R4, R12, R112 ;  /* 0x0000000c0470723c */ /* 0x002fe60000041870 */
[----:B------:R-:W-:-:S04]  /*129b0*/  FADD.FTZ R13, R33, R36 ;  /* 0x00000024210d7221 */ /* 0x000fc80000010000 */
[----:B------:R-:W-:Y:S01]  /*129c0*/  FADD.FTZ R13, R32, R13 ;  /* 0x0000000d200d7221 */ /* 0x000fe20000010000 */
[C---:B------:R-:W-:Y:S03]  /*129d0*/  HMMA.16816.F32.BF16 R108, R4.reuse, R14, R108 ;  /* 0x0000000e046c723c */ /* 0x040fe6000004186c */
[----:B------:R-:W-:Y:S02]  /*129e0*/  FADD.FTZ R28, R64, R13 ;  /* 0x0000000d401c7221 */ /* 0x000fe40000010000 */
[----:B------:R-:W1:Y:S02]  /*129f0*/  LDSM.16.MT88.4 R12, [R3+0xcc00] ;  /* 0x00cc0000030c783b */ /* 0x000e640000004200 */
[----:B------:R-:W-:Y:S01]  /*12a00*/  FADD.FTZ R28, R59, R28 ;  /* 0x0000001c3b1c7221 */ /* 0x000fe20000010000 */
[----:B----4-:R-:W-:Y:S03]  /*12a10*/  HMMA.16816.F32.BF16 R104, R4, R8, R104 ;  /* 0x000000080468723c */ /* 0x010fe60000041868 */
[----:B------:R-:W-:-:S04]  /*12a20*/  FADD.FTZ R9, R57, R28 ;  /* 0x0000001c39097221 */ /* 0x000fc80000010000 */
[----:B------:R-:W-:Y:S01]  /*12a30*/  FADD.FTZ R9, R124, R9 ;  /* 0x000000097c097221 */ /* 0x000fe20000010000 */
[C---:B------:R-:W-:Y:S03]  /*12a40*/  HMMA.16816.F32.BF16 R100, R4.reuse, R10, R100 ;  /* 0x0000000a0464723c */ /* 0x040fe60000041864 */
[----:B------:R-:W-:Y:S02]  /*12a50*/  FADD.FTZ R28, R144, R9 ;  /* 0x00000009901c7221 */ /* 0x000fe40000010000 */
[----:B------:R-:W3:Y:S02]  /*12a60*/  LDSM.16.MT88.4 R8, [R185+0xec00] ;  /* 0x00ec0000b908783b */ /* 0x000ee40000004200 */
[----:B------:R-:W-:Y:S01]  /*12a70*/  FADD.FTZ R28, R125, R28 ;  /* 0x0000001c7d1c7221 */ /* 0x000fe20000010000 */
[----:B--2---:R-:W-:Y:S03]  /*12a80*/  HMMA.16816.F32.BF16 R96, R4, R16, R96 ;  /* 0x000000100460723c */ /* 0x004fe60000041860 */
[----:B------:R-:W-:Y:S01]  /*12a90*/  FADD.FTZ R17, R123, R28 ;  /* 0x0000001c7b117221 */ /* 0x000fe20000010000 */
[----:B------:R-:W-:-:S03]  /*12aa0*/  FADD.FTZ R28, R142, R29 ;  /* 0x0000001d8e1c7221 */ /* 0x000fc60000010000 */
[----:B------:R-:W-:Y:S01]  /*12ab0*/  FADD.FTZ R17, R148, R17 ;  /* 0x0000001194117221 */ /* 0x000fe20000010000 */
[----:B------:R-:W-:Y:S01]  /*12ac0*/  FADD.FTZ R28, R129, R28 ;  /* 0x0000001c811c7221 */ /* 0x000fe20000010000 */
[----:B------:R-:W-:Y:S03]  /*12ad0*/  HMMA.16816.F32.BF16 R92, R4, R18, R92 ;  /* 0x00000012045c723c */ /* 0x000fe6000004185c */
[----:B------:R-:W-:Y:S01]  /*12ae0*/  FADD.FTZ R168, R168, R17 ;  /* 0x00000011a8a87221 */ /* 0x000fe20000010000 */
[----:B------:R-:W-:Y:S01]  /*12af0*/  FADD.FTZ R29, R135, R28 ;  /* 0x0000001c871d7221 */ /* 0x000fe20000010000 */
[----:B------:R2:W4:Y:S02]  /*12b00*/  LDSM.16.MT88.4 R16, [R3+0xec00] ;  /* 0x00ec00000310783b */ /* 0x0005240000004200 */
[----:B------:R-:W-:Y:S01]  /*12b10*/  FADD.FTZ R168, R133, R168 ;  /* 0x000000a885a87221 */ /* 0x000fe20000010000 */
[----:B------:R-:W-:-:S03]  /*12b20*/  FADD.FTZ R29, R170, R29 ;  /* 0x0000001daa1d7221 */ /* 0x000fc60000010000 */
        /* <DEDUP_REMOVED lines=12> */
[----:B--2---:R-:W-:Y:S01]  /*12bf0*/  FADD.FTZ R3, R145, R154 ;  /* 0x0000009a91037221 */ /* 0x004fe20000010000 */
        /* <DEDUP_REMOVED lines=23> */
[----:B------:R-:W-:-:S04]  /*12d70*/  DEPBAR.LE SB0, 0x0 ;  /* 0x000080000000791a */ /* 0x000fc80000000000 */
[----:B------:R-:W-:Y:S01]  /*12d80*/  ISETP.NE.AND.EX P3, PT, R209, RZ, PT, P3 ;  /* 0x000000ffd100720c */ /* 0x000fe20003f65330 */
[----:B------:R-:W-:Y:S05]  /*12d90*/  WARPSYNC.ALL ;  /* 0x0000000000007948 */ /* 0x000fea0003800000 */
[----:B------:R-:W-:Y:S01]  /*12da0*/  BSSY.RECONVERGENT B0, `(.L_x_2040) ;  /* 0x0000049000007945 */ /* 0x000fe20003800200 */
[----:B------:R-:W-:Y:S01]  /*12db0*/  VIADD R3, R61, 0xfffffffe ;  /* 0xfffffffe3d037836 */ /* 0x000fe20000000000 */
        /* <DEDUP_REMOVED lines=20> */
[----:B------:R-:W2:Y:S04]  /*12f00*/  LD.E.64 R12, desc[UR4][R120.64+0x28] ;  /* 0x00002804780c7980 */ /* 0x000ea8000c101b00 */
        /* <DEDUP_REMOVED lines=42> */
.L_x_2041:
        /* <DEDUP_REMOVED lines=8> */
.L_x_2042:
[----:B------:R-:W-:Y:S05]  /*13230*/  BSYNC.RECONVERGENT B0 ;  /* 0x0000000000007941 */ /* 0x000fea0003800200 */
.L_x_2040:
[-C--:B------:R-:W-:Y:S01]  /*13240*/  ISETP.GE.AND P2, PT, R118, R201.reuse, PT ;  /* 0x000000c97600720c */ /* 0x080fe20003f46270 */
[----:B------:R-:W-:Y:S01]  /*13250*/  IMAD.SHL.U32 R3, R190, 0x40, RZ ;  /* 0x00000040be037824 */ /* 0x000fe200078e00ff */
[-C--:B------:R-:W-:Y:S01]  /*13260*/  ISETP.GE.AND P1, PT, R117, R201.reuse, PT ;  /* 0x000000c97500720c */ /* 0x080fe20003f26270 */
[----:B------:R-:W-:Y:S01]  /*13270*/  VIADD R63, R61, 0xfffffffe ;  /* 0xfffffffe3d3f7836 */ /* 0x000fe20000000000 */
[----:B------:R-:W-:Y:S01]  /*13280*/  ISETP.GE.AND P0, PT, R116, R201, PT ;  /* 0x000000c97400720c */ /* 0x000fe20003f06270 */
[----:B------:R-:W-:Y:S01]  /*13290*/  BSSY.RECONVERGENT B1, `(.L_x_2043) ;  /* 0x000017e000017945 */ /* 0x000fe20003800200 */
[C---:B------:R-:W-:Y:S02]  /*132a0*/  IADD3 R8, P4, PT, R3.reuse, R196, RZ ;  /* 0x000000c403087210 */ /* 0x040fe40007f9e0ff */
[----:B------:R-:W-:Y:S02]  /*132b0*/  SHF.L.U64.HI R4, R190, 0x6, R191 ;  /* 0x00000006be047819 */ /* 0x000fe400000102bf */
[----:B------:R-:W-:-:S03]  /*132c0*/  IADD3 R6, P5, PT, R3, R8, RZ ;  /* 0x0000000803067210 */ /* 0x000fc60007fbe0ff */
[----:B------:R-:W-:Y:S01]  /*132d0*/  @!PT LDS RZ, [RZ] ;  /* 0x00000000fffff984 */ /* 0x000fe20000000800 */
[----:B------:R-:W-:Y:S01]  /*132e0*/  @!PT LDS RZ, [RZ] ;  /* 0x00000000fffff984 */ /* 0x000fe20000000800 */
[----:B------:R-:W-:Y:S01]  /*132f0*/  @!PT LDS RZ, [RZ] ;  /* 0x00000000fffff984 */ /* 0x000fe20000000800 */
[----:B------:R-:W-:Y:S01]  /*13300*/  @!P2 LDGSTS.E.BYPASS.LTC128B.128 [R203+0x9000], desc[UR4][R196.64] ;  /* 0x09000000c4cbafae */ /* 0x000fe2000b981a04 */
[C---:B------:R-:W-:Y:S01]  /*13310*/  IMAD.X R9, R4.reuse, 0x1, R197, P4 ;  /* 0x0000000104097824 */ /* 0x040fe200020e06c5 */
[----:B------:R-:W-:Y:S02]  /*13320*/  IADD3 R10, P4, PT, R3, R6, RZ ;  /* 0x00000006030a7210 */ /* 0x000fe40007f9e0ff */
[----:B------:R-:W-:Y:S01]  /*13330*/  @P2 STS.128 [R203+0x9000], RZ ;  /* 0x009000ffcb002388 */ /* 0x000fe20000000c00 */
[C---:B------:R-:W-:Y:S01]  /*13340*/  IMAD.X R7, R4.reuse, 0x1, R9, P5 ;  /* 0x0000000104077824 */ /* 0x040fe200028e0609 */
[----:B------:R-:W-:Y:S02]  /*13350*/  MOV R3, 0x20 ;  /* 0x0000002000037802 */ /* 0x000fe40000000f00 */
[----:B------:R-:W-:Y:S01]  /*13360*/  @!PT LDS RZ, [RZ] ;  /* 0x00000000fffff984 */ /* 0x000fe20000000800 */
[----:B------:R-:W-:Y:S01]  /*13370*/  @!PT LDS RZ, [RZ] ;  /* 0x00000000fffff984 */ /* 0x000fe20000000800 */
[----:B------:R-:W-:Y:S01]  /*13380*/  @!PT LDS RZ, [RZ] ;  /* 0x00000000fffff984 */ /* 0x000fe20000000800 */
[----:B------:R-:W-:Y:S01]  /*13390*/  @!P1 LDGSTS.E.BYPASS.LTC128B.128 [R203+0xb000], desc[UR4][R196.64+0x40] ;  /* 0x0b000040c4cb9fae */ /* 0x000fe2000b981a04 */
[----:B------:R-:W-:Y:S01]  /*133a0*/  IMAD.X R11, R4, 0x1, R7, P4 ;  /* 0x00000001040b7824 */ /* 0x000fe200020e0607 */
[----:B------:R-:W-:-:S02]  /*133b0*/  SEL R3, R3, 0xffffffe0, !P6 ;  /* 0xffffffe003037807 */ /* 0x000fc40007000000 */
[----:B------:R-:W-:Y:S01]  /*133c0*/  @P1 STS.128 [R203+0xb000], RZ ;  /* 0x00b000ffcb001388 */ /* 0x000fe20000000c00 */
[----:B------:R-:W-:Y:S02]  /*133d0*/  ISETP.GT.AND P5, PT, R63, R192, PT ;  /* 0x000000c03f00720c */ /* 0x000fe40003fa4270 */
[--C-:B------:R-:W-:Y:S01]  /*133e0*/  IMAD.IADD R44, R187, 0x1, R3.reuse ;  /* 0x00000001bb2c7824 */ /* 0x100fe200078e0203 */
[----:B------:R-:W-:Y:S01]  /*133f0*/  @!PT LDS RZ, [RZ] ;  /* 0x00000000fffff984 */ /* 0x000fe20000000800 */
[----:B------:R-:W-:Y:S01]  /*13400*/  @!PT LDS RZ, [RZ] ;  /* 0x00000000fffff984 */ /* 0x000fe20000000800 */
[----:B------:R-:W-:Y:S01]  /*13410*/  @!PT LDS RZ, [RZ] ;  /* 0x00000000fffff984 */ /* 0x000fe20000000800 */
[----:B------:R-:W-:Y:S01]  /*13420*/  @!P0 LDGSTS.E.BYPASS.LTC128B.128 [R203+0xd000], desc[UR4][R196.64+0x80] ;  /* 0x0d000080c4cb8fae */ /* 0x000fe2000b981a04 */
[----:B------:R-:W-:-:S03]  /*13430*/  IMAD.IADD R3, R186, 0x1, R3 ;  /* 0x00000001ba037824 */ /* 0x000fc600078e0203 */
        /* <DEDUP_REMOVED lines=50> */
[----:B-1----:R-:W2:Y:S04]  /*13760*/  LDSM.16.M88.4 R4, [R186+0x3800] ;  /* 0x00380000ba04783b */ /* 0x002ea80000000200 */
[----:B------:R-:W1:Y:S04]  /*13770*/  LDSM.16.M88.4 R156, [R186+0x3c00] ;  /* 0x003c0000ba9c783b */ /* 0x000e680000000200 */
[----:B------:R-:W1:Y:S04]  /*13780*/  LDSM.16.M88.4 R140, [R186+0x4400] ;  /* 0x00440000ba8c783b */ /* 0x000e680000000200 */
[----:B------:R-:W1:Y:S04]  /*13790*/  LDSM.16.M88.4 R132, [R186+0x4800] ;  /* 0x00480000ba84783b */ /* 0x000e680000000200 */
[----:B------:R-:W1:Y:S04]  /*137a0*/  LDSM.16.M88.4 R36, [R186+0x4c00] ;  /* 0x004c0000ba24783b */ /* 0x000e680000000200 */
[----:B------:R-:W-:Y:S04]  /*137b0*/  LDSM.16.M88.4 R44, [R44] ;  /* 0x000000002c2c783b */ /* 0x000fe80000000200 */
[----:B------:R-:W1:Y:S04]  /*137c0*/  LDSM.16.M88.4 R32, [R3+0x3000] ;  /* 0x003000000320783b */ /* 0x000e680000000200 */
[----:B------:R-:W1:Y:S01]  /*137d0*/  LDSM.16.M88.4 R28, [R3+0x4000] ;  /* 0x00400000031c783b */ /* 0x000e620000000200 */
        /* <DEDUP_REMOVED lines=8> */
[----:B------:R1:W4:Y:S01]  /*13860*/  LDSM.16.M88.4 R48, [R3+0x4c00] ;  /* 0x004c00000330783b */ /* 0x0003220000000200 */
[C---:B------:R-:W-:Y:S03]  /*13870*/  HMMA.16816.F32.BF16 R148, R124.reuse, R150, RZ ;  /* 0x000000967c94723c */ /* 0x040fe600000418ff */
[----:B------:R-:W-:Y:S04]  /*13880*/  LDSM.16.M88.4 R168, [R187+0x1000] ;  /* 0x00100000bba8783b */ /* 0x000fe80000000200 */
[----:B------:R-:W4:Y:S01]  /*13890*/  LDSM.16.M88.4 R40, [R186+0x5000] ;  /* 0x00500000ba28783b */ /* 0x000f220000000200 */
[C---:B-----5:R-:W-:Y:S03]  /*138a0*/  HMMA.16816.F32.BF16 R16, R124.reuse, R12, RZ ;  /* 0x0000000c7c10723c */ /* 0x060fe600000418ff */
[----:B------:R-:W-:Y:S04]  /*138b0*/  LDSM.16.M88.4 R224, [R187+0x2000] ;  /* 0x00200000bbe0783b */ /* 0x000fe80000000200 */
[----:B------:R-:W-:Y:S01]  /*138c0*/  LDSM.16.M88.4 R180, [R186+0x7c00] ;  /* 0x007c0000bab4783b */ /* 0x000fe20000000200 */
[----:B--2---:R-:W-:Y:S03]  /*138d0*/  HMMA.16816.F32.BF16 R8, R124, R4, RZ ;  /* 0x000000047c08723c */ /* 0x004fe600000418ff */
[----:B------:R-:W-:Y:S01]  /*138e0*/  LDSM.16.M88.4 R176, [R186+0x8000] ;  /* 0x00800000bab0783b */ /* 0x000fe20000000200 */
[----:B-1----:R-:W-:-:S03]  /*138f0*/  IMAD.MOV.U32 R3, RZ, RZ, 0x20 ;  /* 0x00000020ff037424 */ /* 0x002fc600078e00ff */
[----:B------:R-:W0:Y:S01]  /*13900*/  LDGDEPBAR ;  /* 0x00000000000079af */ /* 0x000e220000000000 */
[----:B------:R-:W-:Y:S01]  /*13910*/  HMMA.16816.F32.BF16 R160, R124, R156, RZ ;  /* 0x0000009c7ca0723c */ /* 0x000fe200000418ff */
[----:B------:R-:W-:-:S07]  /*13920*/  SEL R3, R3, 0xffffffe0, !P6 ;  /* 0xffffffe003037807 */ /* 0x000fce0007000000 */
        /* <DEDUP_REMOVED lines=12> */
[----:B------:R-:W2:Y:S07]  /*139f0*/  LDSM.16.M88.4 R32, [R186+0x5800] ;  /* 0x00580000ba20783b */ /* 0x000eae0000000200 */
[C---:B------:R-:W-:Y:S08]  /*13a00*/  HMMA.16816.F32.BF16 R152, R44.reuse, R28, R152 ;  /* 0x0000001c2c98723c */ /* 0x040ff00000041898 */
[C---:B------:R-:W-:Y:S01]  /*13a10*/  HMMA.16816.F32.BF16 R148, R44.reuse, R30, R148 ;  /* 0x0000001e2c94723c */ /* 0x040fe20000041894 */
[----:B------:R-:W5:Y:S07]  /*13a20*/  LDSM.16.M88.4 R28, [R186+0x5c00] ;  /* 0x005c0000ba1c783b */ /* 0x000f6e0000000200 */
[C---:B---3--:R-:W-:Y:S08]  /*13a30*/  HMMA.16816.F32.BF16 R16, R44.reuse, R172, R16 ;  /* 0x000000ac2c10723c */ /* 0x048ff00000041810 */
[C---:B------:R-:W-:Y:S01]  /*13a40*/  HMMA.16816.F32.BF16 R12, R44.reuse, R174, R12 ;  /* 0x000000ae2c0c723c */ /* 0x040fe2000004180c */
[----:B------:R-:W-:Y:S07]  /*13a50*/  LDSM.16.M88.4 R172, [R186+0x6c00] ;  /* 0x006c0000baac783b */ /* 0x000fee0000000200 */
[C---:B------:R-:W-:Y:S08]  /*13a60*/  HMMA.16816.F32.BF16 R8, R44.reuse, R164, R8 ;  /* 0x000000a42c08723c */ /* 0x040ff00000041808 */
        /* <DEDUP_REMOVED lines=8> */
[----:B------:R-:W-:Y:S01]  /*13af0*/  HMMA.16816.F32.BF16 R124, R44, R50, R124 ;  /* 0x000000322c7c723c */ /* 0x000fe2000004187c */
[----:B------:R-:W3:Y:S04]  /*13b00*/  LDSM.16.M88.4 R48, [R186+0x6000] ;  /* 0x00600000ba30783b */ /* 0x000ee80000000200 */
[----:B------:R-:W4:Y:S03]  /*13b10*/  LDSM.16.M88.4 R44, [R186+0x6400] ;  /* 0x00640000ba2c783b */ /* 0x000f260000000200 */
[----:B------:R-:W-:Y:S05]  /*13b20*/  HMMA.16816.F32.BF16 R24, R168, R40, R24 ;  /* 0x00000028a818723c */ /* 0x000fea0000041818 */
[----:B------:R-:W-:Y:S01]  /*13b30*/  IADD3 R40, PT, PT, R187, R3, RZ ;  /* 0x00000003bb287210 */ /* 0x000fe20007ffe0ff */
[----:B------:R-:W-:-:S05]  /*13b40*/  IMAD.IADD R3, R186, 0x1, R3 ;  /* 0x00000001ba037824 */ /* 0x000fca00078e0203 */
[----:B------:R-:W-:Y:S01]  /*13b50*/  LDSM.16.M88.4 R164, [R3+0x5000] ;  /* 0x0050000003a4783b */ /* 0x000fe20000000200 */
[C---:B------:R-:W-:Y:S03]  /*13b60*/  HMMA.16816.F32.BF16 R20, R168.reuse, R42, R20 ;  /* 0x0000002aa814723c */ /* 0x040fe60000041814 */
[----:B------:R-:W-:Y:S04]  /*13b70*/  LDSM.16.M88.4 R40, [R40+0x1000] ;  /* 0x001000002828783b */ /* 0x000fe80000000200 */
[----:B------:R-:W-:Y:S01]  /*13b80*/  LDSM.16.M88.4 R64, [R3+0x5400] ;  /* 0x005400000340783b */ /* 0x000fe20000000200 */
[C---:B-1----:R-:W-:Y:S03]  /*13b90*/  HMMA.16816.F32.BF16 R16, R168.reuse, R36, R16 ;  /* 0x00000024a810723c */ /* 0x042fe60000041810 */
[----:B------:R-:W-:Y:S04]  /*13ba0*/  LDSM.16.M88.4 R56, [R3+0x5800] ;  /* 0x005800000338783b */ /* 0x000fe80000000200 */
[----:B------:R-:W-:Y:S01]  /*13bb0*/  LDSM.16.M88.4 R52, [R3+0x5c00] ;  /* 0x005c00000334783b */ /* 0x000fe20000000200 */
[C---:B------:R-:W-:Y:S03]  /*13bc0*/  HMMA.16816.F32.BF16 R12, R168.reuse, R38, R12 ;  /* 0x00000026a80c723c */ /* 0x040fe6000004180c */
[----:B------:R-:W1:Y:S05]  /*13bd0*/  LDSM.16.M88.4 R36, [R186+0x6800] ;  /* 0x00680000ba24783b */ /* 0x000e6a0000000200 */
        /* <DEDUP_REMOVED lines=9> */
[C---:B----4-:R-:W-:Y:S08]  /*13c70*/  HMMA.16816.F32.BF16 R144, R168.reuse, R44, R144 ;  /* 0x0000002ca890723c */ /* 0x050ff00000041890 */
[C---:B------:R-:W-:Y:S01]  /*13c80*/  HMMA.16816.F32.BF16 R140, R168.reuse, R46, R140 ;  /* 0x0000002ea88c723c */ /* 0x040fe2000004188c */
[----:B------:R4:W3:Y:S07]  /*13c90*/  LDSM.16.M88.4 R44, [R3+0x6c00] ;  /* 0x006c0000032c783b */ /* 0x0008ee0000000200 */
[C---:B-1----:R-:W-:Y:S08]  /*13ca0*/  HMMA.16816.F32.BF16 R136, R168.reuse, R36, R136 ;  /* 0x00000024a888723c */ /* 0x042ff00000041888 */
[----:B------:R-:W-:Y:S01]  /*13cb0*/  HMMA.16816.F32.BF16 R132, R168, R38, R132 ;  /* 0x00000026a884723c */ /* 0x000fe20000041884 */
[----:B------:R-:W1:Y:S07]  /*13cc0*/  LDSM.16.M88.4 R36, [R186+0x7000] ;  /* 0x00700000ba24783b */ /* 0x000e6e0000000200 */
[----:B--2---:R-:W-:Y:S01]  /*13cd0*/  HMMA.16816.F32.BF16 R152, R40, R32, R152 ;  /* 0x000000202898723c */ /* 0x004fe20000041898 */
[----:B----4-:R-:W-:-:S05]  /*13ce0*/  IMAD.MOV.U32 R3, RZ, RZ, 0x20 ;  /* 0x00000020ff037424 */ /* 0x010fca00078e00ff */
[----:B------:R-:W-:Y:S02]  /*13cf0*/  SEL R3, R3, 0xffffffe0, !P6 ;  /* 0xffffffe003037807 */ /* 0x000fe40007000000 */
[C---:B------:R-:W-:Y:S01]  /*13d00*/  HMMA.16816.F32.BF16 R148, R40.reuse, R34, R148 ;  /* 0x000000222894723c */ /* 0x040fe20000041894 */
[----:B------:R-:W2:Y:S07]  /*13d10*/  LDSM.16.M88.4 R32, [R186+0x7400] ;  /* 0x00740000ba20783b */ /* 0x000eae0000000200 */
[C---:B-----5:R-:W-:Y:S08]  /*13d20*/  HMMA.16816.F32.BF16 R144, R40.reuse, R28, R144 ;  /* 0x0000001c2890723c */ /* 0x060ff00000041890 */
[----:B------:R-:W-:Y:S01]  /*13d30*/  HMMA.16816.F32.BF16 R140, R40, R30, R140 ;  /* 0x0000001e288c723c */ /* 0x000fe2000004188c */
[----:B------:R-:W4:Y:S07]  /*13d40*/  LDSM.16.M88.4 R28, [R186+0x7800] ;  /* 0x00780000ba1c783b */ /* 0x000f2e0000000200 */
[C---:B------:R-:W-:Y:S08]  /*13d50*/  HMMA.16816.F32.BF16 R128, R168.reuse, R172, R128 ;  /* 0x000000aca880723c */ /* 0x040ff00000041880 */
[----:B------:R-:W-:Y:S01]  /*13d60*/  HMMA.16816.F32.BF16 R124, R168, R174, R124 ;  /* 0x000000aea87c723c */ /* 0x000fe2000004187c */
[----:B------:R-:W5:Y:S04]  /*13d70*/  LDSM.16.M88.4 R172, [R186+0x8400] ;  /* 0x00840000baac783b */ /* 0x000f680000000200 */
[----:B------:R-:W5:Y:S03]  /*13d80*/  LDSM.16.M88.4 R168, [R186+0x8800] ;  /* 0x00880000baa8783b */ /* 0x000f660000000200 */
[C---:B------:R-:W-:Y:S08]  /*13d90*/  HMMA.16816.F32.BF16 R24, R40.reuse, R164, R24 ;  /* 0x000000a42818723c */ /* 0x040ff00000041818 */
[C---:B------:R-:W-:Y:S01]  /*13da0*/  HMMA.16816.F32.BF16 R20, R40.reuse, R166, R20 ;  /* 0x000000a62814723c */ /* 0x040fe20000041814 */
[----:B------:R-:W5:Y:S07]  /*13db0*/  LDSM.16.M88.4 R164, [R186+0x8c00] ;  /* 0x008c0000baa4783b */ /* 0x000f6e0000000200 */
[----:B------:R-:W-:Y:S03]  /*13dc0*/  HMMA.16816.F32.BF16 R16, R40, R64, R16 ;  /* 0x000000402810723c */ /* 0x000fe60000041810 */
[----:B------:R-:W-:Y:S01]  /*13dd0*/  IMAD.IADD R64, R187, 0x1, R3 ;  /* 0x00000001bb407824 */ /* 0x000fe200078e0203 */
[----:B------:R-:W-:-:S04]  /*13de0*/  IADD3 R3, PT, PT, R186, R3, RZ ;  /* 0x00000003ba037210 */ /* 0x000fc80007ffe0ff */
[C---:B------:R-:W-:Y:S01]  /*13df0*/  HMMA.16816.F32.BF16 R12, R40.reuse, R66, R12 ;  /* 0x00000042280c723c */ /* 0x040fe2000004180c */
[----:B------:R-:W-:Y:S07]  /*13e00*/  LDSM.16.M88.4 R64, [R64+0x2000] ;  /* 0x002000004040783b */ /* 0x000fee0000000200 */
[C---:B------:R-:W-:Y:S08]  /*13e10*/  HMMA.16816.F32.BF16 R8, R40.reuse, R56, R8 ;  /* 0x000000382808723c */ /* 0x040ff00000041808 */
[C---:B------:R-:W-:Y:S01]  /*13e20*/  HMMA.16816.F32.BF16 R4, R40.reuse, R58, R4 ;  /* 0x0000003a2804723c */ /* 0x040fe20000041804 */
[----:B------:R-:W5:Y:S07]  /*13e30*/  LDSM.16.M88.4 R56, [R3+0x7000] ;  /* 0x007000000338783b */ /* 0x000f6e0000000200 */
[C---:B------:R-:W-:Y:S08]  /*13e40*/  HMMA.16816.F32.BF16 R160, R40.reuse, R52, R160 ;  /* 0x0000003428a0723c */ /* 0x040ff000000418a0 */
[C---:B------:R-:W-:Y:S01]  /*13e50*/  HMMA.16816.F32.BF16 R156, R40.reuse, R54, R156 ;  /* 0x00000036289c723c */ /* 0x040fe2000004189c */
[----:B------:R-:W5:Y:S07]  /*13e60*/  LDSM.16.M88.4 R52, [R3+0x7400] ;  /* 0x007400000334783b */ /* 0x000f6e0000000200 */
[C---:B---3--:R-:W-:Y:S08]  /*13e70*/  HMMA.16816.F32.BF16 R136, R40.reuse, R48, R136 ;  /* 0x000000302888723c */ /* 0x048ff00000041888 */
[C---:B------:R-:W-:Y:S01]  /*13e80*/  HMMA.16816.F32.BF16 R132, R40.reuse, R50, R132 ;  /* 0x000000322884723c */ /* 0x040fe20000041884 */
[----:B------:R-:W3:Y:S07]  /*13e90*/  LDSM.16.M88.4 R48, [R3+0x7800] ;  /* 0x007800000330783b */ /* 0x000eee0000000200 */
[C---:B------:R-:W-:Y:S08]  /*13ea0*/  HMMA.16816.F32.BF16 R128, R40.reuse, R44, R128 ;  /* 0x0000002c2880723c */ /* 0x040ff00000041880 */
[----:B------:R-:W-:Y:S01]  /*13eb0*/  HMMA.16816.F32.BF16 R124, R40, R46, R124 ;  /* 0x0000002e287c723c */ /* 0x000fe2000004187c */
[----:B------:R-:W3:Y:S04]  /*13ec0*/  LDSM.16.M88.4 R44, [R3+0x7c00] ;  /* 0x007c0000032c783b */ /* 0x000ee80000000200 */
[----:B------:R-:W3:Y:S03]  /*13ed0*/  LDSM.16.M88.4 R40, [R3+0x8000] ;  /* 0x008000000328783b */ /* 0x000ee60000000200 */
[C---:B-1----:R-:W-:Y:S08]  /*13ee0*/  HMMA.16816.F32.BF16 R24, R224.reuse, R36, R24 ;  /* 0x00000024e018723c */ /* 0x042ff00000041818 */
[C---:B------:R-:W-:Y:S01]  /*13ef0*/  HMMA.16816.F32.BF16 R20, R224.reuse, R38, R20 ;  /* 0x00000026e014723c */ /* 0x040fe20000041814 */
[----:B------:R-:W1:Y:S07]  /*13f00*/  LDSM.16.M88.4 R36, [R3+0x8400] ;  /* 0x008400000324783b */ /* 0x000e6e0000000200 */
[C---:B--2---:R-:W-:Y:S08]  /*13f10*/  HMMA.16816.F32.BF16 R16, R224.reuse, R32, R16 ;  /* 0x00000020e010723c */ /* 0x044ff00000041810 */
[C---:B------:R-:W-:Y:S01]  /*13f20*/  HMMA.16816.F32.BF16 R12, R224.reuse, R34, R12 ;  /* 0x00000022e00c723c */ /* 0x040fe2000004180c */
[----:B------:R-:W2:Y:S07]  /*13f30*/  LDSM.16.M88.4 R32, [R3+0x8800] ;  /* 0x008800000320783b */ /* 0x000eae0000000200 */
[C---:B----4-:R-:W-:Y:S08]  /*13f40*/  HMMA.16816.F32.BF16 R8, R224.reuse, R28, R8 ;  /* 0x0000001ce008723c */ /* 0x050ff00000041808 */
[----:B------:R-:W-:Y:S01]  /*13f50*/  HMMA.16816.F32.BF16 R4, R224, R30, R4 ;  /* 0x0000001ee004723c */ /* 0x000fe20000041804 */
[----:B------:R-:W4:Y:S01]  /*13f60*/  LDSM.16.M88.4 R28, [R3+0x8c00] ;  /* 0x008c0000031c783b */ /* 0x000f220000000200 */
[----:B------:R-:W-:-:S06]  /*13f70*/  DEPBAR.LE SB0, 0x0 ;  /* 0x000080000000791a */ /* 0x000fcc0000000000 */
        /* <DEDUP_REMOVED lines=9> */
[----:B------:R-:W-:Y:S08]  /*14010*/  HMMA.16816.F32.BF16 R124, R224, R166, R124 ;  /* 0x000000a6e07c723c */ /* 0x000ff0000004187c */
[C---:B------:R-:W-:Y:S08]  /*14020*/  HMMA.16816.F32.BF16 R24, R64.reuse, R56, R24 ;  /* 0x000000384018723c */ /* 0x040ff00000041818 */
[C---:B------:R-:W-:Y:S08]  /*14030*/  HMMA.16816.F32.BF16 R20, R64.reuse, R58, R20 ;  /* 0x0000003a4014723c */ /* 0x040ff00000041814 */
[C---:B------:R-:W-:Y:S08]  /*14040*/  HMMA.16816.F32.BF16 R16, R64.reuse, R52, R16 ;  /* 0x000000344010723c */ /* 0x040ff00000041810 */
[C---:B------:R-:W-:Y:S08]  /*14050*/  HMMA.16816.F32.BF16 R12, R64.reuse, R54, R12 ;  /* 0x00000036400c723c */ /* 0x040ff0000004180c */
[C---:B---3--:R-:W-:Y:S08]  /*14060*/  HMMA.16816.F32.BF16 R8, R64.reuse, R48, R8 ;  /* 0x000000304008723c */ /* 0x048ff00000041808 */
        /* <DEDUP_REMOVED lines=8> */
[C---:B------:R-:W-:Y:S08]  /*140f0*/  HMMA.16816.F32.BF16 R132, R64.reuse, R34, R132 ;  /* 0x000000224084723c */ /* 0x040ff00000041884 */
[C---:B----4-:R-:W-:Y:S08]  /*14100*/  HMMA.16816.F32.BF16 R128, R64.reuse, R28, R128 ;  /* 0x0000001c4080723c */ /* 0x050ff00000041880 */
[----:B------:R-:W-:Y:S01]  /*14110*/  HMMA.16816.F32.BF16 R124, R64, R30, R124 ;  /* 0x0000001e407c723c */ /* 0x000fe2000004187c */
[----:B------:R-:W-:Y:S07]  /*14120*/  BAR.SYNC.DEFER_BLOCKING 0x0 ;  /* 0x0000000000007b1d */ /* 0x000fee0000010000 */
[----:B------:R-:W-:-:S12]  /*14130*/  @!P5 BRA `(.L_x_2044) ;  /* 0x00000008004cd947 */ /* 0x000fd80003800000 */
        /* <DEDUP_REMOVED lines=21> */
[----:B------:R-:W-:Y:S02]  /*14290*/  IMAD.HI.U32 R34, R37, R34, R36 ;  /* 0x0000002225227227 */ /* 0x000fe400078e0024 */
[----:B------:R-:W2:Y:S04]  /*142a0*/  LD.E.64 R36, desc[UR4][R120.64+0x20] ;  /* 0x0000200478247980 */ /* 0x000ea8000c101b00 */
[----:B------:R-:W-:-:S04]  /*142b0*/  IMAD.HI.U32 R32, R34, R33, RZ ;  /* 0x0000002122207227 */ /* 0x000fc800078e00ff */
[----:B------:R-:W-:Y:S02]  /*142c0*/  IMAD R33, R32, R29, R33 ;  /* 0x0000001d20217224 */ /* 0x000fe400078e0221 */
[----:B------:R-:W-:-:S03]  /*142d0*/  IMAD.HI.U32 R34, R34, R3, RZ ;  /* 0x0000000322227227 */ /* 0x000fc600078e00ff */
[----:B------:R-:W-:Y:S01]  /*142e0*/  ISETP.GT.U32.AND P3, PT, R30, R33, PT ;  /* 0x000000211e00720c */ /* 0x000fe20003f64070 */
[----:B------:R-:W-:Y:S01]  /*142f0*/  IMAD R3, R34, R29, R3 ;  /* 0x0000001d22037224 */ /* 0x000fe200078e0203 */
[----:B------:R-:W-:-:S04]  /*14300*/  LOP3.LUT R29, RZ, R35, RZ, 0x33, !PT ;  /* 0x00000023ff1d7212 */ /* 0x000fc800078e33ff */
        /* <DEDUP_REMOVED lines=8> */
[----:B------:R-:W-:-:S03]  /*14390*/  ISETP.GE.U32.AND P3, PT, R3, R30, PT ;  /* 0x0000001e0300720c */ /* 0x000fc60003f66070 */
[----:B------:R-:W-:Y:S01]  /*143a0*/  @!P4 IMAD.MOV R32, RZ, RZ, -R32 ;  /* 0x000000ffff20c224 */ /* 0x000fe200078e0a20 */
[----:B------:R-:W-:-:S09]  /*143b0*/  ISETP.NE.AND P4, PT, R35, RZ, PT ;  /* 0x000000ff2300720c */ /* 0x000fd20003f85270 */
[----:B------:R-:W-:Y:S02]  /*143c0*/  @P3 IADD3 R34, PT, PT, R34, 0x1, RZ ;  /* 0x0000000122223810 */ /* 0x000fe40007ffe0ff */
[----:B------:R-:W-:-:S13]  /*143d0*/  ISETP.GE.AND P3, PT, R31, RZ, PT ;  /* 0x000000ff1f00720c */ /* 0x000fda0003f66270 */
[----:B------:R-:W-:-:S04]  /*143e0*/  @!P3 IADD3 R34, PT, PT, -R34, RZ, RZ ;  /* 0x000000ff2222b210 */ /* 0x000fc80007ffe1ff */
        /* <DEDUP_REMOVED lines=23> */
.L_x_2046:
        /* <DEDUP_REMOVED lines=8> */
.L_x_2047:
[----:B------:R-:W-:Y:S05]  /*145e0*/  BSYNC.RECONVERGENT B0 ;  /* 0x0000000000007941 */ /* 0x000fea0003800200 */
.L_x_2045:
        /* <DEDUP_REMOVED lines=72> */
.L_x_2044:
[----:B------:R-:W-:Y:S05]  /*14a70*/  BSYNC.RECONVERGENT B1 ;  /* 0x0000000000017941 */ /* 0x000fea0003800200 */
.L_x_2043:
[----:B------:R-:W-:-:S05]  /*14a80*/  IMAD.SHL.U32 R28, R184, 0x2, RZ ;  /* 0x00000002b81c7824 */ /* 0x000fca00078e00ff */
[----:B------:R-:W-:-:S05]  /*14a90*/  LOP3.LUT R28, R28, 0x6, RZ, 0xc0, !PT ;  /* 0x000000061c1c7812 */ /* 0x000fca00078ec0ff */
[----:B------:R-:W-:-:S04]  /*14aa0*/  IMAD R28, R61, 0x80, R28 ;  /* 0x000000803d1c7824 */ /* 0x000fc800078e021c */
[----:B------:R-:W-:-:S05]  /*14ab0*/  VIADD R3, R28, 0xffffff00 ;  /* 0xffffff001c037836 */ /* 0x000fca0000000000 */
[C---:B------:R-:W-:Y:S02]  /*14ac0*/  ISETP.GE.AND P0, PT, R3.reuse, R213, PT ;  /* 0x000000d50300720c */ /* 0x040fe40003f06270 */
[C---:B------:R-:W-:Y:S02]  /*14ad0*/  ISETP.GE.AND P3, PT, R3.reuse, R212, PT ;  /* 0x000000d40300720c */ /* 0x040fe40003f66270 */
[C---:B------:R-:W-:Y:S02]  /*14ae0*/  ISETP.GE.AND P1, PT, R3.reuse, R211, PT ;  /* 0x000000d30300720c */ /* 0x040fe40003f26270 */
[----:B------:R-:W-:Y:S02]  /*14af0*/  ISETP.GE.AND P4, PT, R3, R210, PT ;  /* 0x000000d20300720c */ /* 0x000fe40003f86270 */
[----:B------:R-:W3:Y:S01]  /*14b00*/  LD.E R3, desc[UR4][R120.64+0xdc] ;  /* 0x0000dc0478037980 */ /* 0x000ee2000c101900 */
[----:B------:R-:W-:Y:S01]  /*14b10*/  VIADD R122, R28, 0xffffff01 ;  /* 0xffffff011c7a7836 */ /* 0x000fe20000000000 */
[----:B------:R-:W-:Y:S01]  /*14b20*/  FSEL R24, R24, -INF , P0 ;  /* 0xff80000018187808 */ /* 0x000fe20000000000 */
[----:B------:R-:W-:Y:S01]  /*14b30*/  VIADD R123, R28, 0xffffff08 ;  /* 0xffffff081c7b7836 */ /* 0x000fe20000000000 */
[----:B------:R-:W-:Y:S01]  /*14b40*/  FSEL R26, R26, -INF , P1 ;  /* 0xff8000001a1a7808 */ /* 0x000fe20000800000 */
[----:B------:R-:W-:Y:S01]  /*14b50*/  VIADD R67, R28, 0xffffff09 ;  /* 0xffffff091c437836 */ /* 0x000fe20000000000 */
[-C--:B------:R-:W-:Y:S01]  /*14b60*/  ISETP.GE.AND P0, PT, R122, R213.reuse, PT ;  /* 0x000000d57a00720c */ /* 0x080fe20003f06270 */
[C---:B------:R-:W-:Y:S01]  /*14b70*/  VIADD R66, R28.reuse, 0xffffff10 ;  /* 0xffffff101c427836 */ /* 0x040fe20000000000 */
[-C--:B------:R-:W-:Y:S01]  /*14b80*/  ISETP.GE.AND P1, PT, R123, R213.reuse, PT ;  /* 0x000000d57b00720c */ /* 0x080fe20003f26270 */
[C---:B------:R-:W-:Y:S01]  /*14b90*/  VIADD R65, R28.reuse, 0xffffff11 ;  /* 0xffffff111c417836 */ /* 0x040fe20000000000 */
[----:B--2---:R-:W-:Y:S01]  /*14ba0*/  FSEL R33, R25, -INF , P0 ;  /* 0xff80000019217808 */ /* 0x004fe20000000000 */
[C---:B------:R-:W-:Y:S01]  /*14bb0*/  VIADD R64, R28.reuse, 0xffffff18 ;  /* 0xffffff181c407836 */ /* 0x040fe20000000000 */
[-C--:B------:R-:W-:Y:S01]  /*14bc0*/  ISETP.GE.AND P0, PT, R67, R213.reuse, PT ;  /* 0x000000d54300720c */ /* 0x080fe20003f06270 */
[----:B------:R-:W-:Y:S01]  /*14bd0*/  VIADD R59, R28, 0xffffff19 ;  /* 0xffffff191c3b7836 */ /* 0x000fe20000000000 */
[----:B------:R-:W-:Y:S01]  /*14be0*/  FSEL R20, R20, -INF , P1 ;  /* 0xff80000014147808 */ /* 0x000fe20000800000 */
        /* <DEDUP_REMOVED lines=23> */
[-C--:B------:R-:W-:Y:S01]  /*14d60*/  ISETP.GE.AND P2, PT, R122, R212.reuse, PT ;  /* 0x000000d47a00720c */ /* 0x080fe20003f46270 */
[----:B------:R-:W-:Y:S01]  /*14d70*/  VIADD R42, R28, 0xffffff50 ;  /* 0xffffff501c2a7836 */ /* 0x000fe20000000000 */
[----:B------:R-:W-:Y:S01]  /*14d80*/  FSEL R8, R8, -INF , P1 ;  /* 0xff80000008087808 */ /* 0x000fe20000800000 */
[C---:B------:R-:W-:Y:S01]  /*14d90*/  VIADD R41, R28.reuse, 0xffffff51 ;  /* 0xffffff511c297836 */ /* 0x040fe20000000000 */
[----:B------:R-:W-:Y:S01]  /*14da0*/  FSEL R9, R9, -INF , P0 ;  /* 0xff80000009097808 */ /* 0x000fe20000000000 */
[----:B------:R-:W-:Y:S01]  /*14db0*/  VIADD R40, R28, 0xffffff58 ;  /* 0xffffff581c287836 */ /* 0x000fe20000000000 */
[-C--:B------:R-:W-:Y:S01]  /*14dc0*/  ISETP.GE.AND P1, PT, R56, R213.reuse, PT ;  /* 0x000000d53800720c */ /* 0x080fe20003f26270 */
[----:B------:R-:W-:Y:S01]  /*14dd0*/  VIADD R39, R28, 0xffffff59 ;  /* 0xffffff591c277836 */ /* 0x000fe20000000000 */
[-C--:B------:R-:W-:Y:S01]  /*14de0*/  ISETP.GE.AND P0, PT, R54, R213.reuse, PT ;  /* 0x000000d53600720c */ /* 0x080fe20003f06270 */
[C---:B------:R-:W-:Y:S01]  /*14df0*/  VIADD R37, R28.reuse, 0xffffff61 ;  /* 0xffffff611c257836 */ /* 0x040fe20000000000 */
[----:B------:R-:W-:Y:S01]  /*14e00*/  FSEL R33, R33, -INF , !P2 ;  /* 0xff80000021217808 */ /* 0x000fe20005000000 */
        /* <DEDUP_REMOVED lines=9> */
[----:B------:R-:W-:Y:S01]  /*14ea0*/  ISETP.GE.AND P0, PT, R50, R213, PT ;  /* 0x000000d53200720c */ /* 0x000fe20003f06270 */
[----:B------:R-:W-:Y:S01]  /*14eb0*/  VIADD R30, R28, 0xffffff78 ;  /* 0xffffff781c1e7836 */ /* 0x000fe20000000000 */
[----:B------:R-:W-:Y:S01]  /*14ec0*/  FSEL R55, R16, -INF , !P2 ;  /* 0xff80000010377808 */ /* 0x000fe20005000000 */
[----:B------:R-:W-:Y:S01]  /*14ed0*/  VIADD R28, R28, 0xffffff79 ;  /* 0xffffff791c1c7836 */ /* 0x000fe20000000000 */
[----:B------:R-:W-:Y:S01]  /*14ee0*/  ISETP.GE.AND P2, PT, R59, R212, PT ;  /* 0x000000d43b00720c */ /* 0x000fe20003f46270 */
[----:B------:R-:W-:Y:S01]  /*14ef0*/  @P5 VIADD R61, R61, 0xfffffffd ;  /* 0xfffffffd3d3d5836 */ /* 0x000fe20000000000 */
[----:B------:R-:W-:-:S02]  /*14f00*/  FSEL R160, R160, -INF , P1 ;  /* 0xff800000a0a07808 */ /* 0x000fc40000800000 */
[----:B------:R-:W-:Y:S02]  /*14f10*/  FSEL R161, R161, -INF , P0 ;  /* 0xff800000a1a17808 */ /* 0x000fe40000000000 */
[-C--:B------:R-:W-:Y:S02]  /*14f20*/  ISETP.GE.AND P1, PT, R48, R213.reuse, PT ;  /* 0x000000d53000720c */ /* 0x080fe40003f26270 */
[----:B------:R-:W-:Y:S02]  /*14f30*/  ISETP.GE.AND P0, PT, R47, R213, PT ;  /* 0x000000d52f00720c */ /* 0x000fe40003f06270 */
        /* <DEDUP_REMOVED lines=9> */
[----:B------:R-:W-:Y:S02]  /*14fd0*/  FSEL R29, R24, -INF , !P3 ;  /* 0xff800000181d7808 */ /* 0x000fe40005800000 */
[-C--:B------:R-:W-:Y:S02]  /*14fe0*/  ISETP.GE.AND P2, PT, R50, R212.reuse, PT ;  /* 0x000000d43200720c */ /* 0x080fe40003f46270 */
        /* <DEDUP_REMOVED lines=8> */
[----:B------:R-:W-:Y:S02]  /*15070*/  FSEL R31, R20, -INF , !P3 ;  /* 0xff800000141f7808 */ /* 0x000fe40005800000 */
[----:B------:R-:W-:-:S02]  /*15080*/  ISETP.GE.AND P2, PT, R46, R212, PT ;  /* 0x000000d42e00720c */ /* 0x000fc40003f46270 */
[----:B------:R-:W-:Y:S02]  /*15090*/  FSEL R148, R148, -INF , P1 ;  /* 0xff80000094947808 */ /* 0x000fe40000800000 */
[----:B------:R-:W-:Y:S02]  /*150a0*/  FSEL R149, R149, -INF , P0 ;  /* 0xff80000095957808 */ /* 0x000fe40000000000 */
[----:B------:R-:W-:Y:S02]  /*150b0*/  ISETP.GE.AND P3, PT, R65, R212, PT ;  /* 0x000000d44100720c */ /* 0x000fe40003f66270 */
[-C--:B------:R-:W-:Y:S02]  /*150c0*/  ISETP.GE.AND P1, PT, R42, R213.reuse, PT ;  /* 0x000000d52a00720c */ /* 0x080fe40003f26270 */
[----:B------:R-:W-:Y:S02]  /*150d0*/  ISETP.GE.AND P0, PT, R41, R213, PT ;  /* 0x000000d52900720c */ /* 0x000fe40003f06270 */
[----:B------:R-:W-:-:S02]  /*150e0*/  FSEL R51, R12, -INF , !P4 ;  /* 0xff8000000c337808 */ /* 0x000fc40006000000 */
[-C--:B------:R-:W-:Y:S02]  /*150f0*/  ISETP.GE.AND P4, PT, R57, R212.reuse, PT ;  /* 0x000000d43900720c */ /* 0x080fe40003f86270 */
[----:B------:R-:W-:Y:S02]  /*15100*/  FSEL R179, R152, -INF , !P2 ;  /* 0xff80000098b37808 */ /* 0x000fe40005000000 */
[----:B------:R-:W-:Y:S02]  /*15110*/  FSEL R53, R17, -INF , !P3 ;  /* 0xff80000011357808 */ /* 0x000fe40005800000 */
[----:B------:R-:W-:Y:S02]  /*15120*/  ISETP.GE.AND P2, PT, R43, R212, PT ;  /* 0x000000d42b00720c */ /* 0x000fe40003f46270 */
[----:B------:R-:W-:Y:S02]  /*15130*/  FSEL R144, R144, -INF , P1 ;  /* 0xff80000090907808 */ /* 0x000fe40000800000 */
[----:B------:R-:W-:-:S02]  /*15140*/  FSEL R145, R145, -INF , P0 ;  /* 0xff80000091917808 */ /* 0x000fc40000000000 */
[-C--:B------:R-:W-:Y:S02]  /*15150*/  ISETP.GE.AND P3, PT, R58, R212.reuse, PT ;  /* 0x000000d43a00720c */ /* 0x080fe40003f66270 */
        /* <DEDUP_REMOVED lines=11> */
[----:B------:R-:W-:Y:S02]  /*15210*/  FSEL R227, R160, -INF , !P4 ;  /* 0xff800000a0e37808 */ /* 0x000fe40006000000 */
[-C--:B------:R-:W-:Y:S02]  /*15220*/  ISETP.GE.AND P4, PT, R47, R212.reuse, PT ;  /* 0x000000d42f00720c */ /* 0x080fe40003f86270 */
[----:B------:R-:W-:Y:S02]  /*15230*/  ISETP.GE.AND P1, PT, R38, R213, PT ;  /* 0x000000d52600720c */ /* 0x000fe40003f26270 */
[----:B------:R-:W-:Y:S02]  /*15240*/  FSEL R165, R140, -INF , !P2 ;  /* 0xff8000008ca57808 */ /* 0x000fe40005000000 */
[----:B------:R-:W-:Y:S02]  /*15250*/  FSEL R237, R5, -INF , !P3 ;  /* 0xff80000005ed7808 */ /* 0x000fe40005800000 */
[----:B------:R-:W-:-:S02]  /*15260*/  ISETP.GE.AND P2, PT, R37, R212, PT ;  /* 0x000000d42500720c */ /* 0x000fc40003f46270 */
[----:B------:R-:W-:Y:S02]  /*15270*/  FSEL R137, R137, -INF , P0 ;  /* 0xff80000089897808 */ /* 0x000fe40000000000 */
[----:B------:R-:W-:Y:S02]  /*15280*/  ISETP.GE.AND P3, PT, R48, R212, PT ;  /* 0x000000d43000720c */ /* 0x000fe40003f66270 */
[----:B------:R-:W-:Y:S02]  /*15290*/  FSEL R217, R157, -INF , !P4 ;  /* 0xff8000009dd97808 */ /* 0x000fe40006000000 */
[----:B------:R-:W-:Y:S02]  /*152a0*/  FSEL R136, R136, -INF , P1 ;  /* 0xff80000088887808 */ /* 0x000fe40000800000 */
[----:B------:R-:W-:Y:S02]  /*152b0*/  ISETP.GE.AND P1, PT, R36, R213, PT ;  /* 0x000000d52400720c */ /* 0x000fe40003f26270 */
[----:B------:R-:W-:-:S02]  /*152c0*/  FSEL R157, R137, -INF , !P2 ;  /* 0xff800000899d7808 */ /* 0x000fc40005000000 */
[----:B------:R-:W-:Y:S02]  /*152d0*/  FSEL R225, R156, -INF , !P3 ;  /* 0xff8000009ce17808 */ /* 0x000fe40005800000 */
[-C--:B------:R-:W-:Y:S02]  /*152e0*/  ISETP.GE.AND P2, PT, R34, R213.reuse, PT ;  /* 0x000000d52200720c */ /* 0x080fe40003f46270 */
[-C--:B------:R-:W-:Y:S02]  /*152f0*/  ISETP.GE.AND P3, PT, R45, R212.reuse, PT ;  /* 0x000000d42d00720c */ /* 0x080fe40003f66270 */
[----:B------:R-:W-:Y:S02]  /*15300*/  FSEL R132, R132, -INF , P1 ;  /* 0xff80000084847808 */ /* 0x000fe40000800000 */
[----:B------:R-:W-:Y:S02]  /*15310*/  ISETP.GE.AND P4, PT, R44, R212, PT ;  /* 0x000000d42c00720c */ /* 0x000fe40003f86270 */
[----:B------:R-:W-:-:S02]  /*15320*/  ISETP.GE.AND P0, PT, R35, R213, PT ;  /* 0x000000d52300720c */ /* 0x000fc40003f06270 */
[-C--:B------:R-:W-:Y:S02]  /*15330*/  ISETP.GE.AND P1, PT, R34, R212.reuse, PT ;  /* 0x000000d42200720c */ /* 0x080fe40003f26270 */
[----:B------:R-:W-:Y:S02]  /*15340*/  FSEL R60, R128, -INF , P2 ;  /* 0xff800000803c7808 */ /* 0x000fe40001000000 */
[----:B------:R-:W-:Y:S02]  /*15350*/  FSEL R181, R153, -INF , !P3 ;  /* 0xff80000099b57808 */ /* 0x000fe40005800000 */
[----:B------:R-:W-:Y:S02]  /*15360*/  ISETP.GE.AND P3, PT, R42, R212, PT ;  /* 0x000000d42a00720c */ /* 0x000fe40003f66270 */
[----:B------:R-:W-:Y:S02]  /*15370*/  FSEL R177, R148, -INF , !P4 ;  /* 0xff80000094b17808 */ /* 0x000fe40006000000 */
[----:B------:R-:W-:-:S02]  /*15380*/  FSEL R133, R133, -INF , P0 ;  /* 0xff80000085857808 */ /* 0x000fc40000000000 */
[----:B------:R-:W-:Y:S02]  /*15390*/  FSEL R60, R60, -INF , !P1 ;  /* 0xff8000003c3c7808 */ /* 0x000fe40004800000 */
[-C--:B------:R-:W-:Y:S02]  /*153a0*/  ISETP.GE.AND P4, PT, R41, R212.reuse, PT ;  /* 0x000000d42900720c */ /* 0x080fe40003f86270 */
[-C--:B------:R-:W-:Y:S02]  /*153b0*/  ISETP.GE.AND P0, PT, R32, R213.reuse, PT ;  /* 0x000000d52000720c */ /* 0x080fe40003f06270 */
[----:B------:R-:W-:Y:S02]  /*153c0*/  ISETP.GE.AND P1, PT, R28, R213, PT ;  /* 0x000000d51c00720c */ /* 0x000fe40003f26270 */
[----:B------:R-:W-:Y:S02]  /*153d0*/  FSEL R167, R144, -INF , !P3 ;  /* 0xff80000090a77808 */ /* 0x000fe40005800000 */
[----:B------:R-:W-:-:S02]  /*153e0*/  ISETP.GE.AND P3, PT, R39, R212, PT ;  /* 0x000000d42700720c */ /* 0x000fc40003f66270 */
[----:B------:R-:W-:Y:S02]  /*153f0*/  FSEL R169, R145, -INF , !P4 ;  /* 0xff80000091a97808 */ /* 0x000fe40006000000 */
[----:B------:R-:W-:Y:S02]  /*15400*/  FSEL R62, R129, -INF , P0 ;  /* 0xff800000813e7808 */ /* 0x000fe40000000000 */
[----:B------:R-:W-:Y:S02]  /*15410*/  FSEL R125, R125, -INF , P1 ;  /* 0xff8000007d7d7808 */ /* 0x000fe40000800000 */
[----:B------:R-:W-:Y:S02]  /*15420*/  ISETP.GE.AND P4, PT, R38, R212, PT ;  /* 0x000000d42600720c */ /* 0x000fe40003f86270 */
        /* <DEDUP_REMOVED lines=13> */
[----:B------:R-:W-:-:S02]  /*15500*/  FSEL R124, R124, -INF , P2 ;  /* 0xff8000007c7c7808 */ /* 0x000fc40001000000 */
        /* <DEDUP_REMOVED lines=8> */
[----:B------:R-:W-:Y:S02]  /*15590*/  ISETP.GE.AND P3, PT, R28, R212, PT ;  /* 0x000000d41c00720c */ /* 0x000fe40003f66270 */
        /* <DEDUP_REMOVED lines=11> */
[----:B------:R-:W-:Y:S02]  /*15650*/  ISETP.GE.AND P2, PT, R59, R210, PT ;  /* 0x000000d23b00720c */ /* 0x000fe40003f46270 */
[----:B------:R-:W-:Y:S02]  /*15660*/  FSEL R15, R15, -INF , P0 ;  /* 0xff8000000f0f7808 */ /* 0x000fe40000000000 */
[----:B------:R-:W-:Y:S02]  /*15670*/  FSEL R10, R10, -INF , P1 ;  /* 0xff8000000a0a7808 */ /* 0x000fe40000800000 */
[----:B------:R-:W-:-:S02]  /*15680*/  ISETP.GE.AND P1, PT, R56, R211, PT ;  /* 0x000000d33800720c */ /* 0x000fc40003f26270 */
[----:B------:R-:W-:Y:S02]  /*15690*/  FSEL R9, R9, -INF , !P4 ;  /* 0xff80000009097808 */ /* 0x000fe40006000000 */
[-C--:B------:R-:W-:Y:S02]  /*156a0*/  ISETP.GE.AND P4, PT, R65, R210.reuse, PT ;  /* 0x000000d24100720c */ /* 0x080fe40003f86270 */
[----:B------:R-:W-:Y:S02]  /*156b0*/  ISETP.GE.AND P0, PT, R57, R211, PT ;  /* 0x000000d33900720c */ /* 0x000fe40003f06270 */
[----:B------:R-:W-:Y:S02]  /*156c0*/  FSEL R140, R15, -INF , !P2 ;  /* 0xff8000000f8c7808 */ /* 0x000fe40005000000 */
[----:B------:R-:W-:Y:S02]  /*156d0*/  ISETP.GE.AND P2, PT, R56, R210, PT ;  /* 0x000000d23800720c */ /* 0x000fe40003f46270 */
[----:B------:R-:W-:-:S02]  /*156e0*/  FSEL R6, R6, -INF , P1 ;  /* 0xff80000006067808 */ /* 0x000fc40000800000 */
[----:B------:R-:W-:Y:S02]  /*156f0*/  FMNMX3.FTZ R4, R2, R29, R33, !PT ;  /* 0x0000001d02047276 */ /* 0x000fe40007810021 */
[----:B------:R-:W-:Y:S02]  /*15700*/  FSEL R65, R19, -INF , !P4 ;  /* 0xff80000013417808 */ /* 0x000fe40006000000 */
[----:B------:R-:W-:Y:S02]  /*15710*/  FSEL R11, R11, -INF , P0 ;  /* 0xff8000000b0b7808 */ /* 0x000fe40000000000 */
[----:B------:R-:W-:Y:S02]  /*15720*/  ISETP.GE.AND P4, PT, R58, R210, PT ;  /* 0x000000d23a00720c */ /* 0x000fe40003f86270 */
[----:B------:R-:W-:Y:S02]  /*15730*/  ISETP.GE.AND P0, PT, R54, R211, PT ;  /* 0x000000d33600720c */ /* 0x000fe40003f06270 */
[----:B------:R-:W-:-:S02]  /*15740*/  FSEL R247, R6, -INF , !P2 ;  /* 0xff80000006f77808 */ /* 0x000fc40005000000 */
[----:B------:R-:W-:Y:S02]  /*15750*/  FMNMX3.FTZ R4, R4, R31, R21, !PT ;  /* 0x0000001f04047276 */ /* 0x000fe40007810015 */
[----:B------:R-:W-:Y:S02]  /*15760*/  FSEL R5, R5, -INF , !P3 ;  /* 0xff80000005057808 */ /* 0x000fe40005800000 */
[----:B------:R-:W-:Y:S02]  /*15770*/  FMNMX3.FTZ R6, R0, R25, R17, !PT ;  /* 0x0000001900067276 */ /* 0x000fe40007810011 */
[----:B------:R-:W-:Y:S02]  /*15780*/  FSEL R251, R10, -INF , !P4 ;  /* 0xff8000000afb7808 */ /* 0x000fe40006000000 */
[----:B------:R-:W-:Y:S02]  /*15790*/  FSEL R7, R7, -INF , P0 ;  /* 0xff80000007077808 */ /* 0x000fe40000000000 */
[----:B------:R-:W-:-:S02]  /*157a0*/  ISETP.GE.AND P3, PT, R64, R210, PT ;  /* 0x000000d24000720c */ /* 0x000fc40003f66270 */
[----:B------:R-:W-:Y:S02]  /*157b0*/  ISETP.GE.AND P4, PT, R54, R210, PT ;  /* 0x000000d23600720c */ /* 0x000fe40003f86270 */
[----:B------:R-:W-:Y:S02]  /*157c0*/  ISETP.GE.AND P0, PT, R50, R211, PT ;  /* 0x000000d33200720c */ /* 0x000fe40003f06270 */
[----:B------:R-:W-:Y:S02]  /*157d0*/  FMNMX3.FTZ R4, R4, R55, R53, !PT ;  /* 0x0000003704047276 */ /* 0x000fe40007810035 */
[----:B------:R-:W-:Y:S02]  /*157e0*/  ISETP.GE.AND P1, PT, R52, R211, PT ;  /* 0x000000d33400720c */ /* 0x000fe40003f26270 */
[----:B------:R-:W-:Y:S02]  /*157f0*/  FMNMX3.FTZ R6, R6, R9, R5, !PT ;  /* 0x0000000906067276 */ /* 0x000fe40007810005 */
[----:B------:R-:W-:-:S02]  /*15800*/  FSEL R144, R14, -INF , !P3 ;  /* 0xff8000000e907808 */ /* 0x000fc40005800000 */
[----:B------:R-:W-:Y:S01]  /*15810*/  FSEL R245, R7, -INF , !P4 ;  /* 0xff80000007f57808 */ /* 0x000fe20006000000 */
[----:B------:R-:W-:Y:S01]  /*15820*/  LDSM.16.MT88.4 R12, [R185+0x9000] ;  /* 0x00900000b90c783b */ /* 0x000fe20000004200 */
[----:B------:R-:W-:Y:S02]  /*15830*/  FSEL R163, R163, -INF , P0 ;  /* 0xff800000a3a37808 */ /* 0x000fe40000000000 */
[----:B------:R-:W-:Y:S02]  /*15840*/  FMNMX3.FTZ R4, R4, R51, R49, !PT ;  /* 0x0000003304047276 */ /* 0x000fe40007810031 */
[----:B------:R-:W-:Y:S02]  /*15850*/  ISETP.GE.AND P3, PT, R57, R210, PT ;  /* 0x000000d23900720c */ /* 0x000fe40003f66270 */
[----:B------:R-:W-:Y:S01]  /*15860*/  FSEL R162, R162, -INF , P1 ;  /* 0xff800000a2a27808 */ /* 0x000fe20000800000 */
[----:B------:R-:W-:Y:S01]  /*15870*/  LDSM.16.MT88.4 R56, [R185+0x9400] ;  /* 0x00940000b938783b */ /* 0x000fe20000004200 */
[----:B------:R-:W-:-:S02]  /*15880*/  ISETP.GE.AND P0, PT, R47, R211, PT ;  /* 0x000000d32f00720c */ /* 0x000fc40003f06270 */
[----:B------:R-:W-:Y:S02]  /*15890*/  FMNMX3.FTZ R7, R6, R67, R65, !PT ;  /* 0x0000004306077276 */ /* 0x000fe40007810041 */
[----:B------:R-:W-:Y:S02]  /*158a0*/  ISETP.GE.AND P1, PT, R48, R211, PT ;  /* 0x000000d33000720c */ /* 0x000fe40003f26270 */
[----:B------:R-:W-:Y:S02]  /*158b0*/  FMNMX3.FTZ R4, R4, R241, R243, !PT ;  /* 0x000000f104047276 */ /* 0x000fe400078100f3 */
[----:B------:R-:W-:Y:S02]  /*158c0*/  FSEL R249, R11, -INF , !P3 ;  /* 0xff8000000bf97808 */ /* 0x000fe40005800000 */
[----:B------:R-:W-:Y:S02]  /*158d0*/  FSEL R159, R159, -INF , P0 ;  /* 0xff8000009f9f7808 */ /* 0x000fe40000000000 */
[----:B------:R-:W-:-:S02]  /*158e0*/  FMNMX3.FTZ R6, R7, R144, R140, !PT ;  /* 0x0000009007067276 */ /* 0x000fc4000781008c */
[-C--:B------:R-:W-:Y:S02]  /*158f0*/  ISETP.GE.AND P3, PT, R52, R210.reuse, PT ;  /* 0x000000d23400720c */ /* 0x080fe40003f66270 */
[----:B------:R-:W-:Y:S02]  /*15900*/  FSEL R158, R158, -INF , P1 ;  /* 0xff8000009e9e7808 */ /* 0x000fe40000800000 */
[-C--:B------:R-:W-:Y:S02]  /*15910*/  ISETP.GE.AND P0, PT, R45, R211.reuse, PT ;  /* 0x000000d32d00720c */ /* 0x080fe40003f06270 */
[----:B------:R-:W-:Y:S02]  /*15920*/  ISETP.GE.AND P1, PT, R46, R211, PT ;  /* 0x000000d32e00720c */ /* 0x000fe40003f26270 */
[----:B------:R-:W-:Y:S02]  /*15930*/  FMNMX3.FTZ R4, R4, R239, R237, !PT ;  /* 0x000000ef04047276 */ /* 0x000fe400078100ed */
[----:B------:R-:W-:-:S02]  /*15940*/  ISETP.GE.AND P2, PT, R50, R210, PT ;  /* 0x000000d23200720c */ /* 0x000fc40003f46270 */
[----:B------:R-:W-:Y:S02]  /*15950*/  FMNMX3.FTZ R6, R6, R251, R249, !PT ;  /* 0x000000fb06067276 */ /* 0x000fe400078100f9 */
[----:B------:R-:W-:Y:S02]  /*15960*/  FSEL R235, R162, -INF , !P3 ;  /* 0xff800000a2eb7808 */ /* 0x000fe40005800000 */
[----:B------:R-:W-:Y:S02]  /*15970*/  FSEL R155, R155, -INF , P0 ;  /* 0xff8000009b9b7808 */ /* 0x000fe40000000000 */
[----:B------:R-:W-:Y:S02]  /*15980*/  ISETP.GE.AND P3, PT, R47, R210, PT ;  /* 0x000000d22f00720c */ /* 0x000fe40003f66270 */
[----:B------:R-:W-:Y:S02]  /*15990*/  FSEL R154, R154, -INF , P1 ;  /* 0xff8000009a9a7808 */ /* 0x000fe40000800000 */
[----:B------:R-:W-:-:S02]  /*159a0*/  ISETP.GE.AND P0, PT, R43, R211, PT ;  /* 0x000000d32b00720c */ /* 0x000fc40003f06270 */
[----:B------:R-:W-:Y:S02]  /*159b0*/  ISETP.GE.AND P4, PT, R48, R210, PT ;  /* 0x000000d23000720c */ /* 0x000fe40003f86270 */
[----:B------:R-:W-:Y:S02]  /*159c0*/  ISETP.GE.AND P1, PT, R44, R211, PT ;  /* 0x000000d32c00720c */ /* 0x000fe40003f26270 */
[----:B------:R-:W-:Y:S02]  /*159d0*/  FMNMX3.FTZ R4, R4, R227, R223, !PT ;  /* 0x000000e304047276 */ /* 0x000fe400078100df */
[----:B------:R-:W-:Y:S02]  /*159e0*/  FSEL R233, R163, -INF , !P2 ;  /* 0xff800000a3e97808 */ /* 0x000fe40005000000 */
[----:B------:R-:W-:Y:S02]  /*159f0*/  FMNMX3.FTZ R6, R6, R247, R245, !PT ;  /* 0x000000f706067276 */ /* 0x000fe400078100f5 */
[----:B------:R-:W-:-:S02]  /*15a00*/  FSEL R229, R159, -INF , !P3 ;  /* 0xff8000009fe57808 */ /* 0x000fc40005800000 */
[----:B------:R-:W-:Y:S02]  /*15a10*/  FSEL R151, R151, -INF , P0 ;  /* 0xff80000097977808 */ /* 0x000fe40000000000 */
[-C--:B------:R-:W-:Y:S02]  /*15a20*/  ISETP.GE.AND P2, PT, R46, R210.reuse, PT ;  /* 0x000000d22e00720c */ /* 0x080fe40003f46270 */
[----:B------:R-:W-:Y:S02]  /*15a30*/  FSEL R231, R158, -INF , !P4 ;  /* 0xff8000009ee77808 */ /* 0x000fe40006000000 */
[----:B------:R-:W-:Y:S02]  /*15a40*/  ISETP.GE.AND P3, PT, R44, R210, PT ;  /* 0x000000d22c00720c */ /* 0x000fe40003f66270 */
[----:B------:R-:W-:Y:S02]  /*15a50*/  FSEL R150, R150, -INF , P1 ;  /* 0xff80000096967808 */ /* 0x000fe40000800000 */
[----:B------:R-:W-:-:S02]  /*15a60*/  ISETP.GE.AND P0, PT, R41, R211, PT ;  /* 0x000000d32900720c */ /* 0x000fc40003f06270 */
[----:B------:R-:W-:Y:S02]  /*15a70*/  FMNMX3.FTZ R4, R4, R225, R217, !PT ;  /* 0x000000e104047276 */ /* 0x000fe400078100d9 */
[----:B------:R-:W-:Y:S02]  /*15a80*/  ISETP.GE.AND P4, PT, R45, R210, PT ;  /* 0x000000d22d00720c */ /* 0x000fe40003f86270 */
[----:B------:R-:W-:Y:S01]  /*15a90*/  FMNMX3.FTZ R6, R6, R235, R233, !PT ;  /* 0x000000eb06067276 */ /* 0x000fe200078100e9 */
[----:B------:R-:W-:Y:S01]  /*15aa0*/  LDSM.16.MT88.4 R44, [R185+0xd000] ;  /* 0x00d00000b92c783b */ /* 0x000fe20000004200 */
[----:B------:R-:W-:Y:S02]  /*15ab0*/  ISETP.GE.AND P1, PT, R42, R211, PT ;  /* 0x000000d32a00720c */ /* 0x000fe40003f26270 */
[----:B------:R-:W-:Y:S02]  /*15ac0*/  FSEL R221, R154, -INF , !P2 ;  /* 0xff8000009add7808 */ /* 0x000fe40005000000 */
[----:B------:R-:W-:-:S02]  /*15ad0*/  FSEL R195, R150, -INF , !P3 ;  /* 0xff80000096c37808 */ /* 0x000fc40005800000 */
[----:B------:R-:W-:Y:S02]  /*15ae0*/  FSEL R147, R147, -INF , P0 ;  /* 0xff80000093937808 */ /* 0x000fe40000000000 */
[----:B------:R-:W-:Y:S02]  /*15af0*/  FMNMX3.FTZ R4, R4, R179, R181, !PT ;  /* 0x000000b304047276 */ /* 0x000fe400078100b5 */
[-C--:B------:R-:W-:Y:S02]  /*15b00*/  ISETP.GE.AND P2, PT, R43, R210.reuse, PT ;  /* 0x000000d22b00720c */ /* 0x080fe40003f46270 */
[----:B------:R-:W-:Y:S02]  /*15b10*/  FSEL R183, R155, -INF , !P4 ;  /* 0xff8000009bb77808 */ /* 0x000fe40006000000 */
[----:B------:R-:W-:Y:S02]  /*15b20*/  ISETP.GE.AND P3, PT, R41, R210, PT ;  /* 0x000000d22900720c */ /* 0x000fe40003f66270 */
[----:B------:R-:W-:-:S02]  /*15b30*/  ISETP.GE.AND P0, PT, R39, R211, PT ;  /* 0x000000d32700720c */ /* 0x000fc40003f06270 */
[----:B------:R-:W-:Y:S02]  /*15b40*/  FMNMX3.FTZ R6, R6, R231, R229, !PT ;  /* 0x000000e706067276 */ /* 0x000fe400078100e5 */
[----:B------:R-:W-:Y:S02]  /*15b50*/  ISETP.GE.AND P4, PT, R42, R210, PT ;  /* 0x000000d22a00720c */ /* 0x000fe40003f86270 */
[----:B------:R-:W-:Y:S02]  /*15b60*/  FSEL R146, R146, -INF , P1 ;  /* 0xff80000092927808 */ /* 0x000fe40000800000 */
[----:B------:R-:W-:Y:S02]  /*15b70*/  ISETP.GE.AND P1, PT, R40, R211, PT ;  /* 0x000000d32800720c */ /* 0x000fe40003f26270 */
[----:B------:R-:W-:Y:S02]  /*15b80*/  FMNMX3.FTZ R4, R4, R177, R175, !PT ;  /* 0x000000b104047276 */ /* 0x000fe400078100af */
[----:B------:R-:W-:-:S02]  /*15b90*/  FSEL R215, R151, -INF , !P2 ;  /* 0xff80000097d77808 */ /* 0x000fc40005000000 */
[----:B------:R-:W-:Y:S02]  /*15ba0*/  FSEL R171, R147, -INF , !P3 ;  /* 0xff80000093ab7808 */ /* 0x000fe40005800000 */
[----:B------:R-:W-:Y:S02]  /*15bb0*/  FSEL R143, R143, -INF , P0 ;  /* 0xff8000008f8f7808 */ /* 0x000fe40000000000 */
[----:B------:R-:W-:Y:S02]  /*15bc0*/  FMNMX3.FTZ R6, R6, R221, R183, !PT ;  /* 0x000000dd06067276 */ /* 0x000fe400078100b7 */
[----:B------:R-:W-:Y:S02]  /*15bd0*/  FSEL R173, R146, -INF , !P4 ;  /* 0xff80000092ad7808 */ /* 0x000fe40006000000 */
[-C--:B------:R-:W-:Y:S02]  /*15be0*/  ISETP.GE.AND P3, PT, R38, R211.reuse, PT ;  /* 0x000000d32600720c */ /* 0x080fe40003f66270 */
[----:B------:R-:W-:-:S02]  /*15bf0*/  ISETP.GE.AND P0, PT, R37, R211, PT ;  /* 0x000000d32500720c */ /* 0x000fc40003f06270 */
[-C--:B------:R-:W-:Y:S02]  /*15c00*/  ISETP.GE.AND P2, PT, R40, R210.reuse, PT ;  /* 0x000000d22800720c */ /* 0x080fe40003f46270 */
[-C--:B------:R-:W-:Y:S02]  /*15c10*/  ISETP.GE.AND P4, PT, R39, R210.reuse, PT ;  /* 0x000000d22700720c */ /* 0x080fe40003f86270 */
[----:B------:R-:W-:Y:S02]  /*15c20*/  FSEL R142, R142, -INF , P1 ;  /* 0xff8000008e8e7808 */ /* 0x000fe40000800000 */
[----:B------:R-:W-:Y:S02]  /*15c30*/  FMNMX3.FTZ R4, R4, R167, R169, !PT ;  /* 0x000000a704047276 */ /* 0x000fe400078100a9 */
[----:B------:R-:W-:Y:S02]  /*15c40*/  FMNMX3.FTZ R6, R6, R195, R215, !PT ;  /* 0x000000c306067276 */ /* 0x000fe400078100d7 */
[----:B------:R-:W-:-:S02]  /*15c50*/  ISETP.GE.AND P1, PT, R38, R210, PT ;  /* 0x000000d22600720c */ /* 0x000fc40003f26270 */
[----:B------:R-:W-:Y:S02]  /*15c60*/  FSEL R138, R138, -INF , P3 ;  /* 0xff8000008a8a7808 */ /* 0x000fe40001800000 */
[----:B------:R-:W-:Y:S02]  /*15c70*/  FSEL R139, R139, -INF , P0 ;  /* 0xff8000008b8b7808 */ /* 0x000fe40000000000 */
[----:B------:R-:W-:Y:S02]  /*15c80*/  FSEL R163, R142, -INF , !P2 ;  /* 0xff8000008ea37808 */ /* 0x000fe40005000000 */
[----:B------:R-:W-:Y:S02]  /*15c90*/  FSEL R159, R143, -INF , !P4 ;  /* 0xff8000008f9f7808 */ /* 0x000fe40006000000 */
[----:B------:R-:W-:Y:S02]  /*15ca0*/  ISETP.GE.AND P0, PT, R35, R211, PT ;  /* 0x000000d32300720c */ /* 0x000fe40003f06270 */
[----:B------:R-:W-:-:S02]  /*15cb0*/  ISETP.GE.AND P2, PT, R37, R210, PT ;  /* 0x000000d22500720c */ /* 0x000fc40003f46270 */
[----:B------:R-:W-:Y:S02]  /*15cc0*/  ISETP.GE.AND P4, PT, R36, R211, PT ;  /* 0x000000d32400720c */ /* 0x000fe40003f86270 */
[----:B------:R-:W-:Y:S02]  /*15cd0*/  FMNMX3.FTZ R4, R4, R165, R161, !PT ;  /* 0x000000a504047276 */ /* 0x000fe400078100a1 */
[----:B------:R-:W-:Y:S02]  /*15ce0*/  FMNMX3.FTZ R6, R6, R173, R171, !PT ;  /* 0x000000ad06067276 */ /* 0x000fe400078100ab */
[----:B------:R-:W-:Y:S01]  /*15cf0*/  FSEL R155, R138, -INF , !P1 ;  /* 0xff8000008a9b7808 */ /* 0x000fe20004800000 */
[----:B------:R-:W-:Y:S01]  /*15d00*/  VIADD R138, R185, 0x9020 ;  /* 0x00009020b98a7836 */ /* 0x000fe20000000000 */
[----:B------:R-:W-:Y:S01]  /*15d10*/  ISETP.GE.AND P1, PT, R35, R210, PT ;  /* 0x000000d22300720c */ /* 0x000fe20003f26270 */
[----:B------:R-:W-:Y:S01]  /*15d20*/  @P6 VIADD R138, R218, 0xffffffe0 ;  /* 0xffffffe0da8a6836 */ /* 0x000fe20000000000 */
[----:B------:R-:W-:-:S02]  /*15d30*/  FSEL R135, R135, -INF , P0 ;  /* 0xff80000087877808 */ /* 0x000fc40000000000 */
[----:B------:R-:W-:Y:S02]  /*15d40*/  ISETP.GE.AND P3, PT, R36, R210, PT ;  /* 0x000000d22400720c */ /* 0x000fe40003f66270 */
[----:B------:R-:W-:Y:S01]  /*15d50*/  FSEL R151, R139, -INF , !P2 ;  /* 0xff8000008b977808 */ /* 0x000fe20005000000 */
[----:B------:R-:W-:Y:S01]  /*15d60*/  LDSM.16.MT88.4 R36, [R138+0x2000] ;  /* 0x002000008a24783b */ /* 0x000fe20000004200 */
[----:B------:R-:W-:Y:S02]  /*15d70*/  FSEL R134, R134, -INF , P4 ;  /* 0xff80000086867808 */ /* 0x000fe40002000000 */
[----:B------:R-:W-:Y:S02]  /*15d80*/  ISETP.GE.AND P0, PT, R32, R211, PT ;  /* 0x000000d32000720c */ /* 0x000fe40003f06270 */
[----:B------:R-:W-:Y:S02]  /*15d90*/  FMNMX3.FTZ R8, R4, R153, R157, !PT ;  /* 0x0000009904087276 */ /* 0x000fe4000781009d */
[----:B------:R-:W-:-:S02]  /*15da0*/  ISETP.GE.AND P2, PT, R34, R211, PT ;  /* 0x000000d32200720c */ /* 0x000fc40003f46270 */
[----:B------:R-:W-:Y:S02]  /*15db0*/  FMNMX3.FTZ R4, R6, R163, R159, !PT ;  /* 0x000000a306047276 */ /* 0x000fe4000781009f */
[----:B------:R-:W-:Y:S02]  /*15dc0*/  FSEL R143, R135, -INF , !P1 ;  /* 0xff800000878f7808 */ /* 0x000fe40004800000 */
[----:B------:R-:W-:Y:S02]  /*15dd0*/  FSEL R147, R134, -INF , !P3 ;  /* 0xff80000086937808 */ /* 0x000fe40005800000 */
[----:B------:R-:W-:Y:S02]  /*15de0*/  ISETP.GE.AND P1, PT, R30, R211, PT ;  /* 0x000000d31e00720c */ /* 0x000fe40003f26270 */
[----:B------:R-:W-:Y:S02]  /*15df0*/  FSEL R131, R131, -INF , P0 ;  /* 0xff80000083837808 */ /* 0x000fe40000000000 */
[----:B------:R-:W-:-:S02]  /*15e00*/  ISETP.GE.AND P4, PT, R34, R210, PT ;  /* 0x000000d22200720c */ /* 0x000fc40003f86270 */
[-C--:B------:R-:W-:Y:S02]  /*15e10*/  ISETP.GE.AND P3, PT, R32, R210.reuse, PT ;  /* 0x000000d22000720c */ /* 0x080fe40003f66270 */
[----:B------:R-:W-:Y:S02]  /*15e20*/  FSEL R130, R130, -INF , P2 ;  /* 0xff80000082827808 */ /* 0x000fe40001000000 */
[----:B------:R-:W-:Y:S02]  /*15e30*/  ISETP.GE.AND P0, PT, R28, R211, PT ;  /* 0x000000d31c00720c */ /* 0x000fe40003f06270 */
[----:B------:R-:W-:Y:S02]  /*15e40*/  FMNMX3.FTZ R4, R4, R155, R151, !PT ;  /* 0x0000009b04047276 */ /* 0x000fe40007810097 */
[----:B------:R-:W-:Y:S02]  /*15e50*/  FSEL R126, R126, -INF , P1 ;  /* 0xff8000007e7e7808 */ /* 0x000fe40000800000 */
[----:B------:R-:W-:-:S02]  /*15e60*/  ISETP.GE.AND P2, PT, R30, R210, PT ;  /* 0x000000d21e00720c */ /* 0x000fc40003f46270 */
[----:B------:R-:W-:Y:S02]  /*15e70*/  FMNMX3.FTZ R7, R8, R149, R145, !PT ;  /* 0x0000009508077276 */ /* 0x000fe40007810091 */
[----:B------:R-:W-:Y:S02]  /*15e80*/  ISETP.GE.AND P1, PT, R28, R210, PT ;  /* 0x000000d21c00720c */ /* 0x000fe40003f26270 */
[----:B------:R-:W-:Y:S02]  /*15e90*/  FSEL R127, R127, -INF , P0 ;  /* 0xff8000007f7f7808 */ /* 0x000fe40000000000 */
[----:B------:R-:W-:Y:S02]  /*15ea0*/  FSEL R139, R130, -INF , !P4 ;  /* 0xff800000828b7808 */ /* 0x000fe40006000000 */
[----:B------:R-:W-:Y:S02]  /*15eb0*/  FSEL R137, R131, -INF , !P3 ;  /* 0xff80000083897808 */ /* 0x000fe40005800000 */
[----:B------:R-:W-:-:S02]  /*15ec0*/  FMNMX3.FTZ R4, R4, R147, R143, !PT ;  /* 0x0000009304047276 */ /* 0x000fc4000781008f */
[----:B------:R-:W-:Y:S02]  /*15ed0*/  FMNMX3.FTZ R6, R7, R60, R62, !PT ;  /* 0x0000003c07067276 */ /* 0x000fe4000781003e */
[----:B------:R-:W-:Y:S02]  /*15ee0*/  FSEL R135, R126, -INF , !P2 ;  /* 0xff8000007e877808 */ /* 0x000fe40005000000 */
[----:B------:R-:W-:Y:S02]  /*15ef0*/  FSEL R133, R127, -INF , !P1 ;  /* 0xff8000007f857808 */ /* 0x000fe40004800000 */
[----:B------:R-:W-:Y:S02]  /*15f00*/  FMNMX3.FTZ R4, R4, R139, R137, !PT ;  /* 0x0000008b04047276 */ /* 0x000fe40007810089 */
        /* <DEDUP_REMOVED lines=9> */
[----:B--2---:R-:W-:-:S03]  /*15fa0*/  FMNMX.FTZ R124, R7, R124, !PT ;  /* 0x0000007c077c7209 */ /* 0x004fc60007810000 */
[C---:B---3--:R-:W-:Y:S01]  /*15fb0*/  FMUL.FTZ R134, R3.reuse, R126 ;  /* 0x0000007e03867220 */ /* 0x048fe20000410000 */
[----:B------:R-:W-:Y:S02]  /*15fc0*/  FSETP.NEU.FTZ.AND P1, PT, R126, -INF , PT ;  /* 0xff8000007e00780b */ /* 0x000fe40003f3d000 */
[----:B------:R-:W-:Y:S01]  /*15fd0*/  FSETP.NEU.FTZ.AND P0, PT, R124, -INF , PT ;  /* 0xff8000007c00780b */ /* 0x000fe20003f1d000 */
[----:B------:R-:W-:Y:S01]  /*15fe0*/  FMUL.FTZ R128, R3, R124 ;  /* 0x0000007c03807220 */ /* 0x000fe20000410000 */
[----:B------:R-:W-:Y:S02]  /*15ff0*/  FSEL R11, R126, RZ, P1 ;  /* 0x000000ff7e0b7208 */ /* 0x000fe40000800000 */
[----:B------:R-:W-:Y:S02]  /*16000*/  FSEL R7, R124, RZ, P0 ;  /* 0x000000ff7c077208 */ /* 0x000fe40000000000 */
[----:B------:R-:W-:Y:S01]  /*16010*/  FSEL R134, R134, RZ, P1 ;  /* 0x000000ff86867208 */ /* 0x000fe20000800000 */
[----:B------:R-:W-:Y:S01]  /*16020*/  FADD.FTZ R4, R2, -R11 ;  /* 0x8000000b02047221 */ /* 0x000fe20000010000 */
[----:B------:R-:W-:Y:S01]  /*16030*/  FSEL R128, R128, RZ, P0 ;  /* 0x000000ff80807208 */ /* 0x000fe20000000000 */
[----:B------:R-:W-:-:S02]  /*16040*/  FADD.FTZ R0, R0, -R7 ;  /* 0x8000000700007221 */ /* 0x000fc40000010000 */
        /* <DEDUP_REMOVED lines=9> */
[-CC-:B------:R-:W-:Y:S01]  /*160e0*/  FFMA.FTZ R9, R9, R3.reuse, -R128.reuse ;  /* 0x0000000309097223 */ /* 0x180fe20000010880 */
[----:B------:R-:W-:Y:S01]  /*160f0*/  MUFU.EX2 R132, R132 ;  /* 0x0000008400847308 */ /* 0x000fe20000000800 */
[----:B------:R-:W1:Y:S01]  /*16100*/  LDSM.16.MT88.4 R28, [R185+0xb000] ;  /* 0x00b00000b91c783b */ /* 0x000e620000004200 */
[-C--:B------:R-:W-:Y:S01]  /*16110*/  FFMA.FTZ R140, R140, R3.reuse, -R128 ;  /* 0x000000038c8c7223 */ /* 0x080fe20000010880 */
[-C--:B------:R-:W-:Y:S01]  /*16120*/  FFMA.FTZ R142, R223, R3.reuse, -R134 ;  /* 0x00000003df8e7223 */ /* 0x080fe20000010886 */
[----:B------:R-:W2:Y:S01]  /*16130*/  MUFU.EX2 R131, R131 ;  /* 0x0000008300837308 */ /* 0x000ea20000000800 */
[----:B------:R-:W-:Y:S01]  /*16140*/  LDSM.16.MT88.4 R20, [R138] ;  /* 0x000000008a14783b */ /* 0x000fe20000004200 */
[-C--:B------:R-:W-:Y:S01]  /*16150*/  FFMA.FTZ R146, R233, R3.reuse, -R128 ;  /* 0x00000003e9927223 */ /* 0x080fe20000010880 */
[-CC-:B------:R-:W-:Y:S01]  /*16160*/  FFMA.FTZ R148, R181, R3.reuse, -R134.reuse ;  /* 0x00000003b5947223 */ /* 0x180fe20000010886 */
[----:B------:R-:W-:Y:S01]  /*16170*/  MUFU.EX2 R130, R130 ;  /* 0x0000008200827308 */ /* 0x000fe20000000800 */
[-CC-:B------:R-:W-:Y:S01]  /*16180*/  FFMA.FTZ R150, R177, R3.reuse, -R134.reuse ;  /* 0x00000003b1967223 */ /* 0x180fe20000010886 */
[-CC-:B------:R-:W-:Y:S01]  /*16190*/  FFMA.FTZ R179, R179, R3.reuse, -R134.reuse ;  /* 0x00000003b3b37223 */ /* 0x180fe20000010886 */
[-C--:B------:R-:W-:Y:S01]  /*161a0*/  FFMA.FTZ R175, R175, R3.reuse, -R134 ;  /* 0x00000003afaf7223 */ /* 0x080fe20000010886 */
[----:B------:R-:W3:Y:S01]  /*161b0*/  MUFU.EX2 R129, R129 ;  /* 0x0000008100817308 */ /* 0x000ee20000000800 */
[-CC-:B------:R-:W-:Y:S01]  /*161c0*/  FFMA.FTZ R181, R221, R3.reuse, -R128.reuse ;  /* 0x00000003ddb57223 */ /* 0x180fe20000010880 */
[-CC-:B------:R-:W-:Y:S01]  /*161d0*/  FFMA.FTZ R152, R183, R3.reuse, -R128.reuse ;  /* 0x00000003b7987223 */ /* 0x180fe20000010880 */
        /* <DEDUP_REMOVED lines=10> */
[-C--:B------:R-:W-:Y:S01]  /*16280*/  FFMA.FTZ R162, R159, R3.reuse, -R128 ;  /* 0x000000039fa27223 */ /* 0x080fe20000010880 */
[----:B---3--:R-:W-:Y:S01]  /*16290*/  F2FP.BF16.F32.PACK_AB R6, R129, R130 ;  /* 0x000000828106723e */ /* 0x008fe200000010ff */
[-C--:B------:R-:W-:Y:S01]  /*162a0*/  FFMA.FTZ R169, R169, R3.reuse, -R134 ;  /* 0x00000003a9a97223 */ /* 0x080fe20000010886 */
[----:B------:R-:W3:Y:S01]  /*162b0*/  MUFU.EX2 R141, R141 ;  /* 0x0000008d008d7308 */ /* 0x000ee20000000800 */
[-C--:B------:R-:W-:Y:S01]  /*162c0*/  FFMA.FTZ R163, R163, R3.reuse, -R128 ;  /* 0x00000003a3a37223 */ /* 0x080fe20000010880 */
[-CC-:B------:R-:W-:Y:S01]  /*162d0*/  FFMA.FTZ R166, R149, R3.reuse, -R134.reuse ;  /* 0x0000000395a67223 */ /* 0x180fe20000010886 */
[-CC-:B------:R-:W-:Y:S01]  /*162e0*/  FFMA.FTZ R153, R153, R3.reuse, -R134.reuse ;  /* 0x0000000399997223 */ /* 0x180fe20000010886 */
[----:B------:R-:W4:Y:S01]  /*162f0*/  MUFU.EX2 R136, R136 ;  /* 0x0000008800887308 */ /* 0x000f220000000800 */
[--C-:B------:R-:W-:Y:S01]  /*16300*/  FFMA.FTZ R164, R157, R3, -R134.reuse ;  /* 0x000000039da47223 */ /* 0x100fe20000010886 */
[----:B--2---:R-:W-:Y:S01]  /*16310*/  F2FP.BF16.F32.PACK_AB R5, R125, R127 ;  /* 0x0000007f7d05723e */ /* 0x004fe200000010ff */
[-C--:B------:R-:W-:Y:S01]  /*16320*/  FFMA.FTZ R145, R145, R3.reuse, -R134 ;  /* 0x0000000391917223 */ /* 0x080fe20000010886 */
[----:B------:R-:W2:Y:S01]  /*16330*/  MUFU.EX2 R0, R0 ;  /* 0x0000000000007308 */ /* 0x000ea20000000800 */
[-CC-:B------:R-:W-:Y:S01]  /*16340*/  FFMA.FTZ R149, R155, R3.reuse, -R128.reuse ;  /* 0x000000039b957223 */ /* 0x180fe20000010880 */
[-CC-:B------:R-:W-:Y:S01]  /*16350*/  FFMA.FTZ R168, R151, R3.reuse, -R128.reuse ;  /* 0x0000000397a87223 */ /* 0x180fe20000010880 */
[-CC-:B------:R-:W-:Y:S01]  /*16360*/  FFMA.FTZ R170, R143, R3.reuse, -R128.reuse ;  /* 0x000000038faa7223 */ /* 0x180fe20000010880 */
[----:B------:R-:W-:Y:S01]  /*16370*/  MUFU.EX2 R142, R142 ;  /* 0x0000008e008e7308 */ /* 0x000fe20000000800 */
[-C--:B------:R-:W-:Y:S01]  /*16380*/  FFMA.FTZ R147, R147, R3.reuse, -R128 ;  /* 0x0000000393937223 */ /* 0x080fe20000010880 */
[----:B---3--:R-:W-:Y:S01]  /*16390*/  F2FP.BF16.F32.PACK_AB R7, R141, R2 ;  /* 0x000000028d07723e */ /* 0x008fe200000010ff */
[-C--:B------:R-:W-:Y:S01]  /*163a0*/  FFMA.FTZ R123, R123, R3.reuse, -R134 ;  /* 0x000000037b7b7223 */ /* 0x080fe20000010886 */
[----:B------:R-:W-:Y:S01]  /*163b0*/  MUFU.EX2 R146, R146 ;  /* 0x0000009200927308 */ /* 0x000fe20000000800 */
[-C--:B------:R-:W-:Y:S01]  /*163c0*/  FFMA.FTZ R139, R139, R3.reuse, -R128 ;  /* 0x000000038b8b7223 */ /* 0x080fe20000010880 */
[-C--:B----4-:R-:W-:Y:S01]  /*163d0*/  FMUL.FTZ R32, R88, R136.reuse ;  /* 0x0000008858207220 */ /* 0x090fe20000410000 */
[-C--:B------:R-:W-:Y:S01]  /*163e0*/  FMUL.FTZ R33, R89, R136.reuse ;  /* 0x0000008859217220 */ /* 0x080fe20000410000 */
[-C--:B------:R-:W-:Y:S01]  /*163f0*/  FMUL.FTZ R84, R84, R136.reuse ;  /* 0x0000008854547220 */ /* 0x080fe20000410000 */
[----:B------:R-:W-:Y:S01]  /*16400*/  FMUL.FTZ R85, R85, R136 ;  /* 0x0000008855557220 */ /* 0x000fe20000410000 */
[-C--:B--2---:R-:W-:Y:S01]  /*16410*/  FMUL.FTZ R34, R90, R0.reuse ;  /* 0x000000005a227220 */ /* 0x084fe20000410000 */
[-C--:B------:R-:W-:Y:S01]  /*16420*/  FMUL.FTZ R35, R91, R0.reuse ;  /* 0x000000005b237220 */ /* 0x080fe20000410000 */
[-C--:B------:R-:W-:Y:S01]  /*16430*/  FMUL.FTZ R86, R86, R0.reuse ;  /* 0x0000000056567220 */ /* 0x080fe20000410000 */
[----:B------:R-:W-:Y:S01]  /*16440*/  FMUL.FTZ R87, R87, R0 ;  /* 0x0000000057577220 */ /* 0x000fe20000410000 */
[-CC-:B------:R-:W-:Y:S01]  /*16450*/  FFMA.FTZ R91, R51, R3.reuse, -R134.reuse ;  /* 0x00000003335b7223 */ /* 0x180fe20000010886 */
[-C--:B------:R-:W-:Y:S01]  /*16460*/  FFMA.FTZ R88, R49, R3.reuse, -R134 ;  /* 0x0000000331587223 */ /* 0x080fe20000010886 */
[-C--:B------:R-:W-:Y:S01]  /*16470*/  FMUL.FTZ R24, R96, R136.reuse ;  /* 0x0000008860187220 */ /* 0x080fe20000410000 */
[----:B------:R-:W-:Y:S01]  /*16480*/  LDSM.16.MT88.4 R48, [R185+0xb400] ;  /* 0x00b40000b930783b */ /* 0x000fe20000004200 */
[C---:B------:R-:W-:Y:S05]  /*16490*/  HMMA.16816.F32.BF16 R32, R4.reuse, R36, R32 ;  /* 0x000000240420723c */ /* 0x040fea0000041820 */
[----:B------:R-:W-:Y:S01]  /*164a0*/  FMUL.FTZ R25, R97, R136 ;  /* 0x0000008861197220 */ /* 0x000fe20000410000 */
[-C--:B------:R-:W-:Y:S01]  /*164b0*/  FMUL.FTZ R26, R98, R0.reuse ;  /* 0x00000000621a7220 */ /* 0x080fe20000410000 */
[----:B------:R-:W-:Y:S01]  /*164c0*/  FMUL.FTZ R27, R99, R0 ;  /* 0x00000000631b7220 */ /* 0x000fe20000410000 */
[-C--:B------:R-:W-:Y:S01]  /*164d0*/  FMUL.FTZ R92, R92, R136.reuse ;  /* 0x000000885c5c7220 */ /* 0x080fe20000410000 */
[----:B------:R-:W-:Y:S01]  /*164e0*/  FMUL.FTZ R93, R93, R136 ;  /* 0x000000885d5d7220 */ /* 0x000fe20000410000 */
[-C--:B------:R-:W-:Y:S01]  /*164f0*/  FMUL.FTZ R94, R94, R0.reuse ;  /* 0x000000005e5e7220 */ /* 0x080fe20000410000 */
[----:B------:R-:W-:Y:S01]  /*16500*/  FMUL.FTZ R95, R95, R0 ;  /* 0x000000005f5f7220 */ /* 0x000fe20000410000 */
[C---:B------:R-:W-:Y:S01]  /*16510*/  HMMA.16816.F32.BF16 R36, R4.reuse, R38, R84 ;  /* 0x000000260424723c */ /* 0x040fe20000041854 */
[----:B------:R-:W2:Y:S02]  /*16520*/  LDSM.16.MT88.4 R84, [R138+0x4000] ;  /* 0x004000008a54783b */ /* 0x000ea40000004200 */
[-C--:B------:R-:W-:Y:S01]  /*16530*/  FFMA.FTZ R90, R67, R3.reuse, -R128 ;  /* 0x00000003435a7223 */ /* 0x080fe20000010880 */
[----:B------:R-:W-:Y:S01]  /*16540*/  FMUL.FTZ R64, R72, R136 ;  /* 0x0000008848407220 */ /* 0x000fe20000410000 */
[-C--:B------:R-:W-:Y:S01]  /*16550*/  FMUL.FTZ R66, R74, R0.reuse ;  /* 0x000000004a427220 */ /* 0x080fe20000410000 */
[----:B------:R-:W-:Y:S01]  /*16560*/  FMUL.FTZ R67, R75, R0 ;  /* 0x000000004b437220 */ /* 0x000fe20000410000 */
[-C--:B------:R-:W-:Y:S01]  /*16570*/  FFMA.FTZ R89, R55, R3.reuse, -R134 ;  /* 0x0000000337597223 */ /* 0x080fe20000010886 */
[----:B------:R-:W-:Y:S01]  /*16580*/  MUFU.EX2 R91, R91 ;  /* 0x0000005b005b7308 */ /* 0x000fe20000000800 */
[C---:B-1----:R-:W-:Y:S03]  /*16590*/  HMMA.16816.F32.BF16 R24, R4.reuse, R28, R24 ;  /* 0x0000001c0418723c */ /* 0x042fe60000041818 */
[-C--:B------:R-:W-:Y:S01]  /*165a0*/  FMUL.FTZ R40, R80, R136.reuse ;  /* 0x0000008850287220 */ /* 0x080fe20000410000 */
[----:B------:R-:W-:Y:S01]  /*165b0*/  FMUL.FTZ R41, R81, R136 ;  /* 0x0000008851297220 */ /* 0x000fe20000410000 */
[----:B------:R-:W1:Y:S01]  /*165c0*/  MUFU.EX2 R88, R88 ;  /* 0x0000005800587308 */ /* 0x000e620000000800 */
[-C--:B------:R-:W-:Y:S01]  /*165d0*/  FMUL.FTZ R42, R82, R0.reuse ;  /* 0x00000000522a7220 */ /* 0x080fe20000410000 */
[----:B------:R-:W-:Y:S01]  /*165e0*/  FMUL.FTZ R43, R83, R0 ;  /* 0x00000000532b7220 */ /* 0x000fe20000410000 */
[-C--:B------:R-:W-:Y:S01]  /*165f0*/  FMUL.FTZ R76, R76, R136.reuse ;  /* 0x000000884c4c7220 */ /* 0x080fe20000410000 */
[----:B------:R-:W-:Y:S01]  /*16600*/  MUFU.EX2 R89, R89 ;  /* 0x0000005900597308 */ /* 0x000fe20000000800 */
[C---:B------:R-:W-:Y:S03]  /*16610*/  HMMA.16816.F32.BF16 R28, R4.reuse, R30, R92 ;  /* 0x0000001e041c723c */ /* 0x040fe6000004185c */
[-C--:B------:R-:W-:Y:S01]  /*16620*/  FFMA.FTZ R95, R65, R3.reuse, -R128 ;  /* 0x00000003415f7223 */ /* 0x080fe20000010880 */
[-C--:B------:R-:W-:Y:S01]  /*16630*/  FMUL.FTZ R65, R73, R136.reuse ;  /* 0x0000008849417220 */ /* 0x080fe20000410000 */
[-C--:B------:R-:W-:Y:S01]  /*16640*/  FFMA.FTZ R92, R53, R3.reuse, -R134 ;  /* 0x00000003355c7223 */ /* 0x080fe20000010886 */
[----:B------:R-:W-:Y:S01]  /*16650*/  FFMA.FTZ R93, R144, R3, -R128 ;  /* 0x00000003905d7223 */ /* 0x000fe20000010880 */
[----:B------:R-:W-:Y:S01]  /*16660*/  MUFU.EX2 R90, R90 ;  /* 0x0000005a005a7308 */ /* 0x000fe20000000800 */
[----:B------:R-:W-:Y:S01]  /*16670*/  FMUL.FTZ R77, R77, R136 ;  /* 0x000000884d4d7220 */ /* 0x000fe20000410000 */
[-C--:B------:R-:W-:Y:S01]  /*16680*/  FMUL.FTZ R78, R78, R0.reuse ;  /* 0x000000004e4e7220 */ /* 0x080fe20000410000 */
[----:B------:R-:W-:Y:S01]  /*16690*/  FMUL.FTZ R79, R79, R0 ;  /* 0x000000004f4f7220 */ /* 0x000fe20000410000 */
[----:B------:R-:W3:Y:S01]  /*166a0*/  MUFU.EX2 R92, R92 ;  /* 0x0000005c005c7308 */ /* 0x000ee20000000800 */
[----:B------:R-:W4:Y:S01]  /*166b0*/  LDSM.16.MT88.4 R52, [R138+0x400] ;  /* 0x000400008a34783b */ /* 0x000f220000004200 */
[C---:B------:R-:W-:Y:S03]  /*166c0*/  HMMA.16816.F32.BF16 R40, R4.reuse, R44, R40 ;  /* 0x0000002c0428723c */ /* 0x040fe60000041828 */
[-C--:B------:R-:W-:Y:S01]  /*166d0*/  FMUL.FTZ R16, R104, R136.reuse ;  /* 0x0000008868107220 */ /* 0x080fe20000410000 */
[----:B------:R-:W5:Y:S01]  /*166e0*/  MUFU.EX2 R95, R95 ;  /* 0x0000005f005f7308 */ /* 0x000f620000000800 */
[----:B------:R-:W-:Y:S01]  /*166f0*/  FMUL.FTZ R17, R105, R136 ;  /* 0x0000008869117220 */ /* 0x000fe20000410000 */
[-C--:B------:R-:W-:Y:S01]  /*16700*/  FMUL.FTZ R18, R106, R0.reuse ;  /* 0x000000006a127220 */ /* 0x080fe20000410000 */
[----:B------:R-:W-:Y:S01]  /*16710*/  FMUL.FTZ R19, R107, R0 ;  /* 0x000000006b137220 */ /* 0x000fe20000410000 */
[----:B------:R-:W-:Y:S01]  /*16720*/  MUFU.EX2 R93, R93 ;  /* 0x0000005d005d7308 */ /* 0x000fe20000000800 */
[-C--:B------:R-:W-:Y:S01]  /*16730*/  FMUL.FTZ R100, R100, R136.reuse ;  /* 0x0000008864647220 */ /* 0x080fe20000410000 */
[C---:B------:R-:W-:Y:S03]  /*16740*/  HMMA.16816.F32.BF16 R44, R4.reuse, R46, R76 ;  /* 0x0000002e042c723c */ /* 0x040fe6000004184c */
[----:B-1----:R-:W-:Y:S01]  /*16750*/  F2FP.BF16.F32.PACK_AB R78, R88, R91 ;  /* 0x0000005b584e723e */ /* 0x002fe200000010ff */
[----:B------:R-:W-:Y:S01]  /*16760*/  FMUL.FTZ R101, R101, R136 ;  /* 0x0000008865657220 */ /* 0x000fe20000410000 */
[-C--:B------:R-:W-:Y:S01]  /*16770*/  FMUL.FTZ R102, R102, R0.reuse ;  /* 0x0000000066667220 */ /* 0x080fe20000410000 */
[----:B---3--:R-:W-:Y:S01]  /*16780*/  F2FP.BF16.F32.PACK_AB R76, R92, R89 ;  /* 0x000000595c4c723e */ /* 0x008fe200000010ff */
[----:B------:R-:W-:Y:S01]  /*16790*/  FMUL.FTZ R103, R103, R0 ;  /* 0x0000000067677220 */ /* 0x000fe20000410000 */
[-C--:B------:R-:W-:Y:S01]  /*167a0*/  FMUL.FTZ R8, R112, R136.reuse ;  /* 0x0000008870087220 */ /* 0x080fe20000410000 */
[----:B------:R-:W-:Y:S01]  /*167b0*/  FMUL.FTZ R9, R113, R136 ;  /* 0x0000008871097220 */ /* 0x000fe20000410000 */
[C---:B--2---:R-:W-:Y:S01]  /*167c0*/  HMMA.16816.F32.BF16 R64, R4.reuse, R84, R64 ;  /* 0x000000540440723c */ /* 0x044fe20000041840 */
[----:B------:R-:W1:Y:S02]  /*167d0*/  MUFU.EX2 R84, R140 ;  /* 0x0000008c00547308 */ /* 0x000e640000000800 */
[----:B-----5:R-:W-:Y:S01]  /*167e0*/  F2FP.BF16.F32.PACK_AB R77, R95, R90 ;  /* 0x0000005a5f4d723e */ /* 0x020fe200000010ff */
[-C--:B------:R-:W-:Y:S01]  /*167f0*/  FMUL.FTZ R10, R114, R0.reuse ;  /* 0x00000000720a7220 */ /* 0x080fe20000410000 */
[----:B------:R-:W-:Y:S01]  /*16800*/  FMUL.FTZ R11, R115, R0 ;  /* 0x00000000730b7220 */ /* 0x000fe20000410000 */
[-C--:B------:R-:W-:Y:S01]  /*16810*/  FMUL.FTZ R108, R108, R136.reuse ;  /* 0x000000886c6c7220 */ /* 0x080fe20000410000 */
[----:B------:R-:W-:Y:S01]  /*16820*/  FMUL.FTZ R109, R109, R136 ;  /* 0x000000886d6d7220 */ /* 0x000fe20000410000 */
[-C--:B------:R-:W-:Y:S01]  /*16830*/  FMUL.FTZ R110, R110, R0.reuse ;  /* 0x000000006e6e7220 */ /* 0x080fe20000410000 */
[C---:B------:R-:W-:Y:S03]  /*16840*/  HMMA.16816.F32.BF16 R16, R4.reuse, R20, R16 ;  /* 0x000000140410723c */ /* 0x040fe60000041810 */
[----:B------:R-:W-:Y:S01]  /*16850*/  FMUL.FTZ R111, R111, R0 ;  /* 0x000000006f6f7220 */ /* 0x000fe20000410000 */
[-C--:B------:R-:W-:Y:S01]  /*16860*/  FMUL.FTZ R68, R68, R136.reuse ;  /* 0x0000008844447220 */ /* 0x080fe20000410000 */
[----:B------:R-:W-:Y:S01]  /*16870*/  FMUL.FTZ R69, R69, R136 ;  /* 0x0000008845457220 */ /* 0x000fe20000410000 */
[-C--:B------:R-:W-:Y:S01]  /*16880*/  FMUL.FTZ R70, R70, R0.reuse ;  /* 0x0000000046467220 */ /* 0x080fe20000410000 */
[----:B------:R-:W-:Y:S01]  /*16890*/  FMUL.FTZ R71, R71, R0 ;  /* 0x0000000047477220 */ /* 0x000fe20000410000 */
[----:B------:R-:W-:Y:S01]  /*168a0*/  LDSM.16.MT88.4 R72, [R138+0x2400] ;  /* 0x002400008a48783b */ /* 0x000fe20000004200 */
[----:B-1----:R-:W-:Y:S01]  /*168b0*/  F2FP.BF16.F32.PACK_AB R79, R84, R93 ;  /* 0x0000005d544f723e */ /* 0x002fe200000010ff */
[----:B------:R-:W-:Y:S03]  /*168c0*/  HMMA.16816.F32.BF16 R20, R4, R22, R100 ;  /* 0x000000160414723c */ /* 0x000fe60000041864 */
[-CC-:B------:R-:W-:Y:S01]  /*168d0*/  FFMA.FTZ R94, R239, R3.reuse, -R134.reuse ;  /* 0x00000003ef5e7223 */ /* 0x180fe20000010886 */
[-C--:B------:R-:W-:Y:S01]  /*168e0*/  FFMA.FTZ R85, R237, R3.reuse, -R134 ;  /* 0x00000003ed557223 */ /* 0x080fe20000010886 */
[-CC-:B------:R-:W-:Y:S01]  /*168f0*/  FFMA.FTZ R96, R251, R3.reuse, -R128.reuse ;  /* 0x00000003fb607223 */ /* 0x180fe20000010880 */
[-CC-:B------:R-:W-:Y:S01]  /*16900*/  FFMA.FTZ R99, R249, R3.reuse, -R128.reuse ;  /* 0x00000003f9637223 */ /* 0x180fe20000010880 */
[-CC-:B------:R-:W-:Y:S01]  /*16910*/  FFMA.FTZ R97, R247, R3.reuse, -R128.reuse ;  /* 0x00000003f7617223 */ /* 0x180fe20000010880 */
[-C--:B------:R-:W-:Y:S01]  /*16920*/  FFMA.FTZ R98, R245, R3.reuse, -R128 ;  /* 0x00000003f5627223 */ /* 0x080fe20000010880 */
[----:B------:R-:W-:Y:S01]  /*16930*/  MUFU.EX2 R94, R94 ;  /* 0x0000005e005e7308 */ /* 0x000fe20000000800 */
[C---:B------:R-:W-:Y:S01]  /*16940*/  HMMA.16816.F32.BF16 R24, R76.reuse, R48, R24 ;  /* 0x000000304c18723c */ /* 0x040fe20000041818 */
[----:B------:R-:W-:Y:S04]  /*16950*/  LDSM.16.MT88.4 R80, [R138+0x2800] ;  /* 0x002800008a50783b */ /* 0x000fe80000004200 */
[-CC-:B------:R-:W-:Y:S01]  /*16960*/  FFMA.FTZ R100, R225, R3.reuse, -R134.reuse ;  /* 0x00000003e1647223 */ /* 0x180fe20000010886 */
[----:B------:R-:W-:Y:S01]  /*16970*/  MUFU.EX2 R85, R85 ;  /* 0x0000005500557308 */ /* 0x000fe20000000800 */
[-C--:B------:R-:W-:Y:S01]  /*16980*/  FFMA.FTZ R140, R217, R3.reuse, -R134 ;  /* 0x00000003d98c7223 */ /* 0x080fe20000010886 */
[-CC-:B------:R-:W-:Y:S01]  /*16990*/  FFMA.FTZ R144, R231, R3.reuse, -R128.reuse ;  /* 0x00000003e7907223 */ /* 0x180fe20000010880 */
[-C--:B------:R-:W-:Y:S01]  /*169a0*/  FFMA.FTZ R225, R229, R3.reuse, -R128 ;  /* 0x00000003e5e17223 */ /* 0x080fe20000010880 */
[----:B------:R-:W-:Y:S01]  /*169b0*/  MUFU.EX2 R96, R96 ;  /* 0x0000006000607308 */ /* 0x000fe20000000800 */
[----:B------:R-:W-:Y:S01]  /*169c0*/  HMMA.16816.F32.BF16 R28, R76, R50, R28 ;  /* 0x000000324c1c723c */ /* 0x000fe2000004181c */
[----:B------:R-:W1:Y:S02]  /*169d0*/  LDSM.16.MT88.4 R48, [R138+0x4400] ;  /* 0x004400008a30783b */ /* 0x000e640000004200 */
[----:B------:R-:W-:Y:S01]  /*169e0*/  FFMA.FTZ R132, R219, R136, R132 ;  /* 0x00000088db847223 */ /* 0x000fe20000010084 */
[----:B------:R-:W-:Y:S01]  /*169f0*/  MUFU.EX2 R99, R99 ;  /* 0x0000006300637308 */ /* 0x000fe20000000800 */
[----:B------:R-:W-:Y:S01]  /*16a00*/  FFMA.FTZ R220, R220, R0, R127 ;  /* 0x00000000dcdc7223 */ /* 0x000fe2000001007f */
[----:B------:R-:W-:Y:S01]  /*16a10*/  FFMA.FTZ R137, R137, R3, -R128 ;  /* 0x0000000389897223 */ /* 0x000fe20000010880 */
[----:B------:R-:W-:Y:S01]  /*16a20*/  FADD.FTZ R131, R131, R132 ;  /* 0x0000008483837221 */ /* 0x000fe20000010000 */
[----:B------:R-:W-:Y:S01]  /*16a30*/  MUFU.EX2 R97, R97 ;  /* 0x0000006100617308 */ /* 0x000fe20000000800 */
[C---:B------:R-:W-:Y:S05]  /*16a40*/  HMMA.16816.F32.BF16 R8, R4.reuse, R12, R8 ;  /* 0x0000000c0408723c */ /* 0x040fea0000041808 */
[----:B------:R-:W-:Y:S01]  /*16a50*/  FADD.FTZ R125, R125, R220 ;  /* 0x000000dc7d7d7221 */ /* 0x000fe20000010000 */
[----:B------:R-:W-:Y:S03]  /*16a60*/  MUFU.EX2 R98, R98 ;  /* 0x0000006200627308 */ /* 0x000fe60000000800 */
[----:B------:R-:W-:Y:S01]  /*16a70*/  FADD.FTZ R2, R2, R125 ;  /* 0x0000007d02027221 */ /* 0x000fe20000010000 */
[----:B------:R2:W-:Y:S01]  /*16a80*/  MUFU.EX2 R217, R100 ;  /* 0x0000006400d97308 */ /* 0x0005e20000000800 */
[----:B------:R-:W-:Y:S03]  /*16a90*/  HMMA.16816.F32.BF16 R12, R4, R14, R108 ;  /* 0x0000000e040c723c */ /* 0x000fe6000004186c */
[----:B------:R-:W-:Y:S01]  /*16aa0*/  FADD.FTZ R141, R141, R2 ;  /* 0x000000028d8d7221 */ /* 0x000fe20000010000 */
[----:B------:R-:W-:Y:S01]  /*16ab0*/  LDSM.16.MT88.4 R108, [R185+0xac00] ;  /* 0x00ac0000b96c783b */ /* 0x000fe20000004200 */
[----:B------:R-:W-:Y:S01]  /*16ac0*/  MUFU.EX2 R140, R140 ;  /* 0x0000008c008c7308 */ /* 0x000fe20000000800 */
[----:B------:R-:W-:-:S02]  /*16ad0*/  IMAD.MOV.U32 R2, RZ, RZ, R126 ;  /* 0x000000ffff027224 */ /* 0x000fc400078e007e */
[----:B------:R-:W-:Y:S01]  /*16ae0*/  FADD.FTZ R90, R90, R141 ;  /* 0x0000008d5a5a7221 */ /* 0x000fe20000010000 */
[----:B------:R-:W-:Y:S01]  /*16af0*/  @P5 IMAD.MOV.U32 R2, RZ, RZ, R126 ;  /* 0x000000ffff025224 */ /* 0x000fe200078e007e */
[----:B------:R-:W-:Y:S01]  /*16b00*/  MUFU.EX2 R144, R144 ;  /* 0x0000009000907308 */ /* 0x000fe20000000800 */
[----:B------:R-:W-:Y:S01]  /*16b10*/  HMMA.16816.F32.BF16 R4, R4, R86, R68 ;  /* 0x000000560404723c */ /* 0x000fe20000041844 */
[----:B------:R-:W3:Y:S02]  /*16b20*/  LDSM.16.MT88.4 R68, [R185+0xd400] ;  /* 0x00d40000b944783b */ /* 0x000ee40000004200 */
[-CC-:B------:R-:W-:Y:S01]  /*16b30*/  FFMA.FTZ R86, R241, R3.reuse, -R134.reuse ;  /* 0x00000003f1567223 */ /* 0x180fe20000010886 */
[-CC-:B------:R-:W-:Y:S01]  /*16b40*/  FFMA.FTZ R87, R243, R3.reuse, -R134.reuse ;  /* 0x00000003f3577223 */ /* 0x180fe20000010886 */
[----:B------:R-:W-:Y:S01]  /*16b50*/  MUFU.EX2 R225, R225 ;  /* 0x000000e100e17308 */ /* 0x000fe20000000800 */
[----:B--2---:R-:W-:Y:S01]  /*16b60*/  FFMA.FTZ R100, R165, R3, -R134 ;  /* 0x00000003a5647223 */ /* 0x004fe20000010886 */
[----:B------:R-:W-:Y:S01]  /*16b70*/  FADD.FTZ R90, R95, R90 ;  /* 0x0000005a5f5a7221 */ /* 0x000fe20000010000 */
[C---:B----4-:R-:W-:Y:S01]  /*16b80*/  HMMA.16816.F32.BF16 R16, R76.reuse, R52, R16 ;  /* 0x000000344c10723c */ /* 0x050fe20000041810 */
[----:B------:R-:W-:Y:S04]  /*16b90*/  MUFU.EX2 R86, R86 ;  /* 0x0000005600567308 */ /* 0x000fe80000000800 */
[----:B------:R-:W-:Y:S01]  /*16ba0*/  FADD.FTZ R93, R93, R90 ;  /* 0x0000005a5d5d7221 */ /* 0x000fe20000010000 */
[----:B------:R-:W2:Y:S03]  /*16bb0*/  MUFU.EX2 R87, R87 ;  /* 0x0000005700577308 */ /* 0x000ea60000000800 */
[----:B------:R-:W-:Y:S01]  /*16bc0*/  FADD.FTZ R93, R84, R93 ;  /* 0x0000005d545d7221 */ /* 0x000fe20000010000 */
[C---:B------:R-:W-:Y:S01]  /*16bd0*/  HMMA.16816.F32.BF16 R20, R76.reuse, R54, R20 ;  /* 0x000000364c14723c */ /* 0x040fe20000041814 */
[----:B------:R-:W4:Y:S01]  /*16be0*/  LDSM.16.MT88.4 R52, [R185+0xb800] ;  /* 0x00b80000b934783b */ /* 0x000f220000004200 */
        /* <DEDUP_REMOVED lines=9> */
[C---:B-1----:R-:W-:Y:S02]  /*16c80*/  HMMA.16816.F32.BF16 R64, R76.reuse, R48, R64 ;  /* 0x000000304c40723c */ /* 0x042fe40000041840 */
[----:B------:R-:W-:Y:S04]  /*16c90*/  MUFU.EX2 R154, R154 ;  /* 0x0000009a009a7308 */ /* 0x000fe80000000800 */
[----:B------:R-:W-:Y:S02]  /*16ca0*/  MUFU.EX2 R177, R177 ;  /* 0x000000b100b17308 */ /* 0x000fe40000000800 */
[C---:B------:R-:W-:Y:S01]  /*16cb0*/  HMMA.16816.F32.BF16 R4, R76.reuse, R50, R4 ;  /* 0x000000324c04723c */ /* 0x040fe20000041804 */
[----:B------:R-:W1:Y:S01]  /*16cc0*/  LDSM.16.MT88.4 R48, [R185+0xd800] ;  /* 0x00d80000b930783b */ /* 0x000e620000004200 */
[----:B------:R-:W-:Y:S04]  /*16cd0*/  MUFU.EX2 R156, R156 ;  /* 0x0000009c009c7308 */ /* 0x000fe80000000800 */
[----:B------:R-:W-:Y:S02]  /*16ce0*/  MUFU.EX2 R165, R169 ;  /* 0x000000a900a57308 */ /* 0x000fe40000000800 */
[----:B---3--:R-:W-:Y:S03]  /*16cf0*/  HMMA.16816.F32.BF16 R40, R76, R68, R40 ;  /* 0x000000444c28723c */ /* 0x008fe60000041828 */
[----:B--2---:R-:W-:Y:S01]  /*16d00*/  F2FP.BF16.F32.PACK_AB R68, R87, R86 ;  /* 0x000000565744723e */ /* 0x004fe200000010ff */
[----:B------:R2:W-:Y:S01]  /*16d10*/  MUFU.EX2 R161, R100 ;  /* 0x0000006400a17308 */ /* 0x0005e20000000800 */
[----:B------:R-:W-:Y:S01]  /*16d20*/  F2FP.BF16.F32.PACK_AB R69, R99, R96 ;  /* 0x000000606345723e */ /* 0x000fe200000010ff */
[----:B------:R-:W-:-:S02]  /*16d30*/  FADD.FTZ R96, R96, R93 ;  /* 0x0000005d60607221 */ /* 0x000fc40000010000 */
[----:B------:R-:W-:Y:S01]  /*16d40*/  MUFU.EX2 R158, R158 ;  /* 0x0000009e009e7308 */ /* 0x000fe20000000800 */
[C---:B------:R-:W-:Y:S03]  /*16d50*/  HMMA.16816.F32.BF16 R44, R76.reuse, R70, R44 ;  /* 0x000000464c2c723c */ /* 0x040fe6000004182c */
[----:B------:R-:W-:Y:S01]  /*16d60*/  F2FP.BF16.F32.PACK_AB R70, R85, R94 ;  /* 0x0000005e5546723e */ /* 0x000fe200000010ff */
[----:B------:R-:W-:Y:S01]  /*16d70*/  MUFU.EX2 R167, R167 ;  /* 0x000000a700a77308 */ /* 0x000fe20000000800 */
[C---:B------:R-:W-:Y:S01]  /*16d80*/  F2FP.BF16.F32.PACK_AB R71, R98.reuse, R97 ;  /* 0x000000616247723e */ /* 0x040fe200000010ff */
[----:B------:R-:W-:Y:S02]  /*16d90*/  FADD.FTZ R96, R99, R96 ;  /* 0x0000006063607221 */ /* 0x000fe40000010000 */
[----:B------:R-:W-:Y:S01]  /*16da0*/  MUFU.EX2 R160, R160 ;  /* 0x000000a000a07308 */ /* 0x000fe20000000800 */
[----:B------:R-:W-:Y:S03]  /*16db0*/  HMMA.16816.F32.BF16 R32, R76, R72, R32 ;  /* 0x000000484c20723c */ /* 0x000fe60000041820 */
[----:B------:R-:W-:Y:S01]  /*16dc0*/  FADD.FTZ R97, R97, R96 ;  /* 0x0000006061617221 */ /* 0x000fe20000010000 */
[----:B------:R-:W-:Y:S01]  /*16dd0*/  MUFU.EX2 R159, R163 ;  /* 0x000000a3009f7308 */ /* 0x000fe20000000800 */
[----:B--2---:R-:W-:Y:S02]  /*16de0*/  LDSM.16.MT88.4 R100, [R138+0x1c00] ;  /* 0x001c00008a64783b */ /* 0x004fe40000004200 */
[----:B------:R-:W-:Y:S01]  /*16df0*/  FADD.FTZ R98, R98, R97 ;  /* 0x0000006162627221 */ /* 0x000fe20000010000 */
[----:B------:R-:W-:Y:S01]  /*16e00*/  MUFU.EX2 R162, R162 ;  /* 0x000000a200a27308 */ /* 0x000fe20000000800 */
[C---:B----4-:R-:W-:Y:S03]  /*16e10*/  HMMA.16816.F32.BF16 R24, R68.reuse, R52, R24 ;  /* 0x000000344418723c */ /* 0x050fe60000041818 */
[----:B------:R-:W-:Y:S04]  /*16e20*/  MUFU.EX2 R153, R153 ;  /* 0x0000009900997308 */ /* 0x000fe80000000800 */
[----:B------:R-:W-:Y:S01]  /*16e30*/  MUFU.EX2 R164, R164 ;  /* 0x000000a400a47308 */ /* 0x000fe20000000800 */
[----:B------:R-:W-:Y:S01]  /*16e40*/  HMMA.16816.F32.BF16 R28, R68, R54, R28 ;  /* 0x00000036441c723c */ /* 0x000fe2000004181c */
[----:B------:R-:W2:Y:S02]  /*16e50*/  LDSM.16.MT88.4 R52, [R138+0x4800] ;  /* 0x004800008a34783b */ /* 0x000ea40000004200 */
[----:B------:R-:W-:Y:S04]  /*16e60*/  MUFU.EX2 R166, R166 ;  /* 0x000000a600a67308 */ /* 0x000fe80000000800 */
[----:B------:R-:W-:Y:S01]  /*16e70*/  MUFU.EX2 R145, R145 ;  /* 0x0000009100917308 */ /* 0x000fe20000000800 */
[----:B------:R-:W-:Y:S01]  /*16e80*/  HMMA.16816.F32.BF16 R36, R76, R74, R36 ;  /* 0x0000004a4c24723c */ /* 0x000fe20000041824 */
[----:B------:R-:W3:Y:S02]  /*16e90*/  LDSM.16.MT88.4 R72, [R185+0x9800] ;  /* 0x00980000b948783b */ /* 0x000ee40000004200 */
[----:B------:R-:W-:Y:S02]  /*16ea0*/  MUFU.EX2 R149, R149 ;  /* 0x0000009500957308 */ /* 0x000fe40000000800 */
[----:B------:R-:W-:Y:S02]  /*16eb0*/  LDSM.16.MT88.4 R76, [R185+0x9c00] ;  /* 0x009c0000b94c783b */ /* 0x000fe40000004200 */
[----:B------:R-:W-:Y:S01]  /*16ec0*/  MUFU.EX2 R168, R168 ;  /* 0x000000a800a87308 */ /* 0x000fe20000000800 */
[C---:B-----5:R-:W-:Y:S03]  /*16ed0*/  HMMA.16816.F32.BF16 R16, R68.reuse, R56, R16 ;  /* 0x000000384410723c */ /* 0x060fe60000041810 */
[----:B------:R4:W-:Y:S04]  /*16ee0*/  MUFU.EX2 R143, R147 ;  /* 0x00000093008f7308 */ /* 0x0009e80000000800 */
[----:B------:R-:W-:Y:S01]  /*16ef0*/  MUFU.EX2 R170, R170 ;  /* 0x000000aa00aa7308 */ /* 0x000fe20000000800 */
[C---:B------:R-:W-:Y:S01]  /*16f00*/  HMMA.16816.F32.BF16 R20, R68.reuse, R58, R20 ;  /* 0x0000003a4414723c */ /* 0x040fe20000041814 */
[----:B------:R-:W5:Y:S02]  /*16f10*/  LDSM.16.MT88.4 R56, [R185+0xbc00] ;  /* 0x00bc0000b938783b */ /* 0x000f640000004200 */
[----:B------:R-:W-:Y:S04]  /*16f20*/  MUFU.EX2 R219, R123 ;  /* 0x0000007b00db7308 */ /* 0x000fe80000000800 */
[----:B------:R-:W-:Y:S01]  /*16f30*/  MUFU.EX2 R0, R139 ;  /* 0x0000008b00007308 */ /* 0x000fe20000000800 */
[----:B-1----:R-:W-:Y:S03]  /*16f40*/  HMMA.16816.F32.BF16 R40, R68, R48, R40 ;  /* 0x000000304428723c */ /* 0x002fe60000041828 */
[-CC-:B----4-:R-:W-:Y:S01]  /*16f50*/  FFMA.FTZ R147, R60, R3.reuse, -R134.reuse ;  /* 0x000000033c937223 */ /* 0x190fe20000010886 */
[-CC-:B------:R-:W-:Y:S01]  /*16f60*/  FFMA.FTZ R60, R62, R3.reuse, -R134.reuse ;  /* 0x000000033e3c7223 */ /* 0x180fe20000010886 */
[-C--:B------:R-:W-:Y:S01]  /*16f70*/  FFMA.FTZ R62, R122, R3.reuse, -R134 ;  /* 0x000000037a3e7223 */ /* 0x080fe20000010886 */
[----:B------:R-:W-:-:S03]  /*16f80*/  FFMA.FTZ R122, R135, R3, -R128 ;  /* 0x00000003877a7223 */ /* 0x000fc60000010880 */
[----:B------:R-:W-:Y:S01]  /*16f90*/  MUFU.EX2 R147, R147 ;  /* 0x0000009300937308 */ /* 0x000fe20000000800 */
[C---:B------:R-:W-:Y:S01]  /*16fa0*/  HMMA.16816.F32.BF16 R44, R68.reuse, R50, R44 ;  /* 0x00000032442c723c */ /* 0x040fe2000004182c */
[----:B------:R-:W1:Y:S02]  /*16fb0*/  LDSM.16.MT88.4 R48, [R185+0xdc00] ;  /* 0x00dc0000b930783b */ /* 0x000e640000004200 */
[----:B------:R-:W-:Y:S04]  /*16fc0*/  MUFU.EX2 R60, R60 ;  /* 0x0000003c003c7308 */ /* 0x000fe80000000800 */
[----:B------:R-:W-:Y:S01]  /*16fd0*/  MUFU.EX2 R62, R62 ;  /* 0x0000003e003e7308 */ /* 0x000fe20000000800 */
[C---:B------:R-:W-:Y:S03]  /*16fe0*/  HMMA.16816.F32.BF16 R32, R68.reuse, R80, R32 ;  /* 0x000000504420723c */ /* 0x040fe60000041820 */
[-C--:B------:R-:W-:Y:S01]  /*16ff0*/  FFMA.FTZ R80, R227, R3.reuse, -R134 ;  /* 0x00000003e3507223 */ /* 0x080fe20000010886 */
[-CC-:B------:R-:W-:Y:S01]  /*17000*/  FFMA.FTZ R227, R235, R3.reuse, -R128.reuse ;  /* 0x00000003ebe37223 */ /* 0x180fe20000010880 */
[----:B------:R-:W-:Y:S01]  /*17010*/  FFMA.FTZ R128, R133, R3, -R128 ;  /* 0x0000000385807223 */ /* 0x000fe20000010880 */
[----:B------:R-:W-:Y:S04]  /*17020*/  MUFU.EX2 R122, R122 ;  /* 0x0000007a007a7308 */ /* 0x000fe80000000800 */
[----:B------:R-:W4:Y:S01]  /*17030*/  MUFU.EX2 R223, R80 ;  /* 0x0000005000df7308 */ /* 0x000f220000000800 */
[C---:B--2---:R-:W-:Y:S03]  /*17040*/  HMMA.16816.F32.BF16 R64, R68.reuse, R52, R64 ;  /* 0x000000344440723c */ /* 0x044fe60000041840 */
[----:B------:R-:W2:Y:S04]  /*17050*/  MUFU.EX2 R227, R227 ;  /* 0x000000e300e37308 */ /* 0x000ea80000000800 */
[----:B------:R-:W1:Y:S01]  /*17060*/  MUFU.EX2 R3, R137 ;  /* 0x0000008900037308 */ /* 0x000e620000000800 */
[----:B------:R-:W-:Y:S03]  /*17070*/  HMMA.16816.F32.BF16 R4, R68, R54, R4 ;  /* 0x000000364404723c */ /* 0x000fe60000041804 */
[----:B------:R-:W-:-:S02]  /*17080*/  F2FP.BF16.F32.PACK_AB R54, R140, R217 ;  /* 0x000000d98c36723e */ /* 0x000fc400000010ff */
[----:B------:R-:W-:Y:S01]  /*17090*/  F2FP.BF16.F32.PACK_AB R55, R225, R144 ;  /* 0x00000090e137723e */ /* 0x000fe200000010ff */
[----:B------:R-:W1:Y:S01]  /*170a0*/  MUFU.EX2 R123, R128 ;  /* 0x00000080007b7308 */ /* 0x000e620000000800 */
[----:B----4-:R-:W-:Y:S01]  /*170b0*/  F2FP.BF16.F32.PACK_AB R52, R142, R223 ;  /* 0x000000df8e34723e */ /* 0x010fe200000010ff */
[----:B---3--:R-:W-:Y:S03]  /*170c0*/  HMMA.16816.F32.BF16 R8, R68, R72, R8 ;  /* 0x000000484408723c */ /* 0x008fe60000041808 */
[----:B--2---:R-:W-:Y:S01]  /*170d0*/  F2FP.BF16.F32.PACK_AB R53, R146, R227 ;  /* 0x000000e39235723e */ /* 0x004fe200000010ff */
[----:B------:R-:W-:-:S04]  /*170e0*/  FADD.FTZ R227, R227, R98 ;  /* 0x00000062e3e37221 */ /* 0x000fc80000010000 */
[----:B------:R-:W-:Y:S01]  /*170f0*/  FADD.FTZ R227, R146, R227 ;  /* 0x000000e392e37221 */ /* 0x000fe20000010000 */
[----:B------:R-:W-:Y:S01]  /*17100*/  HMMA.16816.F32.BF16 R12, R68, R74, R12 ;  /* 0x0000004a440c723c */ /* 0x000fe2000004180c */
[----:B------:R-:W2:Y:S02]  /*17110*/  LDSM.16.MT88.4 R72, [R138+0xc00] ;  /* 0x000c00008a48783b */ /* 0x000ea40000004200 */
[----:B------:R-:W-:-:S04]  /*17120*/  FADD.FTZ R144, R144, R227 ;  /* 0x000000e390907221 */ /* 0x000fc80000010000 */
[----:B------:R-:W-:Y:S01]  /*17130*/  FADD.FTZ R144, R225, R144 ;  /* 0x00000090e1907221 */ /* 0x000fe20000010000 */
[----:B------:R-:W-:Y:S01]  /*17140*/  HMMA.16816.F32.BF16 R36, R68, R82, R36 ;  /* 0x000000524424723c */ /* 0x000fe20000041824 */
[----:B------:R-:W3:Y:S04]  /*17150*/  LDSM.16.MT88.4 R80, [R138+0x2c00] ;  /* 0x002c00008a50783b */ /* 0x000ee80000004200 */
[----:B------:R-:W-:Y:S03]  /*17160*/  LDSM.16.MT88.4 R68, [R185+0xc000] ;  /* 0x00c00000b944783b */ /* 0x000fe60000004200 */
        /* <DEDUP_REMOVED lines=8> */
[----:B------:R-:W5:Y:S07]  /*171f0*/  LDSM.16.MT88.4 R76, [R185+0xa000] ;  /* 0x00a00000b94c783b */ /* 0x000f6e0000004200 */
[C---:B--2---:R-:W-:Y:S08]  /*17200*/  HMMA.16816.F32.BF16 R16, R52.reuse, R72, R16 ;  /* 0x000000483410723c */ /* 0x044ff00000041810 */
[C---:B------:R-:W-:Y:S01]  /*17210*/  HMMA.16816.F32.BF16 R20, R52.reuse, R74, R20 ;  /* 0x0000004a3414723c */ /* 0x040fe20000041814 */
[----:B------:R-:W2:Y:S07]  /*17220*/  LDSM.16.MT88.4 R72, [R138+0x1000] ;  /* 0x001000008a48783b */ /* 0x000eae0000004200 */
[C---:B---3--:R-:W-:Y:S08]  /*17230*/  HMMA.16816.F32.BF16 R32, R52.reuse, R80, R32 ;  /* 0x000000503420723c */ /* 0x048ff00000041820 */
[C---:B------:R-:W-:Y:S01]  /*17240*/  HMMA.16816.F32.BF16 R36, R52.reuse, R82, R36 ;  /* 0x000000523424723c */ /* 0x040fe20000041824 */
[----:B------:R-:W3:Y:S07]  /*17250*/  LDSM.16.MT88.4 R80, [R138+0x3000] ;  /* 0x003000008a50783b */ /* 0x000eee0000004200 */
[C---:B----4-:R-:W-:Y:S08]  /*17260*/  HMMA.16816.F32.BF16 R64, R52.reuse, R56, R64 ;  /* 0x000000383440723c */ /* 0x050ff00000041840 */
[----:B------:R-:W-:Y:S03]  /*17270*/  HMMA.16816.F32.BF16 R4, R52, R58, R4 ;  /* 0x0000003a3404723c */ /* 0x000fe60000041804 */
[----:B------:R-:W-:Y:S01]  /*17280*/  F2FP.BF16.F32.PACK_AB R52, R148, R179 ;  /* 0x000000b39434723e */ /* 0x000fe200000010ff */
[----:B------:R-:W4:Y:S01]  /*17290*/  LDSM.16.MT88.4 R56, [R138+0x5000] ;  /* 0x005000008a38783b */ /* 0x000f220000004200 */
[----:B------:R-:W-:Y:S01]  /*172a0*/  F2FP.BF16.F32.PACK_AB R53, R152, R181 ;  /* 0x000000b59835723e */ /* 0x000fe200000010ff */
[----:B------:R-:W-:Y:S01]  /*172b0*/  FADD.FTZ R181, R181, R144 ;  /* 0x00000090b5b57221 */ /* 0x000fe20000010000 */
[----:B------:R-:W-:-:S02]  /*172c0*/  F2FP.BF16.F32.PACK_AB R54, R175, R150 ;  /* 0x00000096af36723e */ /* 0x000fc400000010ff */
[----:B------:R-:W-:Y:S01]  /*172d0*/  F2FP.BF16.F32.PACK_AB R55, R177, R154 ;  /* 0x0000009ab137723e */ /* 0x000fe200000010ff */
[----:B------:R-:W-:-:S04]  /*172e0*/  FADD.FTZ R181, R152, R181 ;  /* 0x000000b598b57221 */ /* 0x000fc80000010000 */
[----:B------:R-:W-:Y:S02]  /*172f0*/  FADD.FTZ R154, R154, R181 ;  /* 0x000000b59a9a7221 */ /* 0x000fe40000010000 */
[----:B-1----:R-:W-:Y:S03]  /*17300*/  HMMA.16816.F32.BF16 R40, R52, R48, R40 ;  /* 0x000000303428723c */ /* 0x002fe60000041828 */
[----:B------:R-:W-:-:S05]  /*17310*/  FADD.FTZ R154, R177, R154 ;  /* 0x0000009ab19a7221 */ /* 0x000fca0000010000 */
        /* <DEDUP_REMOVED lines=8> */
[C---:B------:R-:W-:Y:S08]  /*173a0*/  HMMA.16816.F32.BF16 R24, R52.reuse, R68, R24 ;  /* 0x000000443418723c */ /* 0x040ff00000041818 */
        /* <DEDUP_REMOVED lines=24> */
[----:B------:R-:W-:Y:S07]  /*17530*/  LDSM.16.MT88.4 R72, [R138+0x1800] ;  /* 0x001800008a48783b */ /* 0x000fee0000004200 */
        /* <DEDUP_REMOVED lines=17> */
[----:B------:R-:W-:Y:S01]  /*17650*/  FADD.FTZ R48, R130, R131 ;  /* 0x0000008382307221 */ /* 0x000fe20000010000 */
[----:B------:R-:W-:-:S03]  /*17660*/  FADD.FTZ R143, R170, R143 ;  /* 0x0000008faa8f7221 */ /* 0x000fc60000010000 */
[----:B------:R-:W-:Y:S01]  /*17670*/  FADD.FTZ R48, R129, R48 ;  /* 0x0000003081307221 */ /* 0x000fe20000010000 */
[----:B-----5:R-:W-:Y:S03]  /*17680*/  HMMA.16816.F32.BF16 R8, R52, R76, R8 ;  /* 0x0000004c3408723c */ /* 0x020fe60000041808 */
[----:B------:R-:W-:-:S04]  /*17690*/  FADD.FTZ R89, R89, R48 ;  /* 0x0000003059597221 */ /* 0x000fc80000010000 */
[----:B------:R-:W-:Y:S01]  /*176a0*/  FADD.FTZ R92, R92, R89 ;  /* 0x000000595c5c7221 */ /* 0x000fe20000010000 */
[C---:B--2---:R-:W-:Y:S03]  /*176b0*/  HMMA.16816.F32.BF16 R24, R52.reuse, R68, R24 ;  /* 0x000000443418723c */ /* 0x044fe60000041818 */
[----:B------:R-:W-:Y:S01]  /*176c0*/  FADD.FTZ R91, R91, R92 ;  /* 0x0000005c5b5b7221 */ /* 0x000fe20000010000 */
[----:B------:R-:W-:Y:S02]  /*176d0*/  F2FP.BF16.F32.PACK_AB R68, R60, R147 ;  /* 0x000000933c44723e */ /* 0x000fe400000010ff */
[----:B------:R-:W-:Y:S01]  /*176e0*/  F2FP.BF16.F32.PACK_AB R69, R3, R0 ;  /* 0x000000000345723e */ /* 0x000fe200000010ff */
[----:B------:R-:W-:Y:S01]  /*176f0*/  FADD.FTZ R91, R88, R91 ;  /* 0x0000005b585b7221 */ /* 0x000fe20000010000 */
[----:B------:R-:W-:Y:S01]  /*17700*/  FADD.FTZ R0, R0, R143 ;  /* 0x0000008f00007221 */ /* 0x000fe20000010000 */
[----:B------:R-:W-:Y:S03]  /*17710*/  HMMA.16816.F32.BF16 R28, R52, R70, R28 ;  /* 0x00000046341c723c */ /* 0x000fe6000004181c */
[----:B------:R-:W-:Y:S01]  /*17720*/  FADD.FTZ R86, R86, R91 ;  /* 0x0000005b56567221 */ /* 0x000fe20000010000 */
[----:B------:R-:W-:Y:S01]  /*17730*/  F2FP.BF16.F32.PACK_AB R70, R219, R62 ;  /* 0x0000003edb46723e */ /* 0x000fe200000010ff */
[----:B------:R-:W-:Y:S01]  /*17740*/  FADD.FTZ R3, R3, R0 ;  /* 0x0000000003037221 */ /* 0x000fe20000010000 */
[----:B------:R-:W-:Y:S01]  /*17750*/  F2FP.BF16.F32.PACK_AB R71, R123, R122 ;  /* 0x0000007a7b47723e */ /* 0x000fe200000010ff */
[----:B------:R-:W-:Y:S01]  /*17760*/  FADD.FTZ R87, R87, R86 ;  /* 0x0000005657577221 */ /* 0x000fe20000010000 */
[----:B------:R-:W-:-:S02]  /*17770*/  IMAD.MOV.U32 R0, RZ, RZ, R124 ;  /* 0x000000ffff007224 */ /* 0x000fc400078e007c */
[----:B------:R-:W-:Y:S01]  /*17780*/  FADD.FTZ R122, R122, R3 ;  /* 0x000000037a7a7221 */ /* 0x000fe20000010000 */
[----:B------:R-:W-:Y:S03]  /*17790*/  HMMA.16816.F32.BF16 R12, R52, R78, R12 ;  /* 0x0000004e340c723c */ /* 0x000fe6000004180c */
[----:B------:R-:W-:Y:S01]  /*177a0*/  FADD.FTZ R94, R94, R87 ;  /* 0x000000575e5e7221 */ /* 0x000fe20000010000 */
[----:B------:R-:W1:Y:S01]  /*177b0*/  LDSM.16.MT88.4 R76, [R185+0xec00] ;  /* 0x00ec0000b94c783b */ /* 0x000e620000004200 */
[----:B------:R-:W-:Y:S02]  /*177c0*/  @P5 IMAD.MOV.U32 R0, RZ, RZ, R124 ;  /* 0x000000ffff005224 */ /* 0x000fe400078e007c */
[----:B------:R-:W-:Y:S01]  /*177d0*/  FADD.FTZ R220, R123, R122 ;  /* 0x0000007a7bdc7221 */ /* 0x000fe20000010000 */
[----:B------:R-:W-:Y:S01]  /*177e0*/  FADD.FTZ R94, R85, R94 ;  /* 0x0000005e555e7221 */ /* 0x000fe20000010000 */
[----:B------:R-:W-:Y:S05]  /*177f0*/  HMMA.16816.F32.BF16 R112, R68, R108, R8 ;  /* 0x0000006c4470723c */ /* 0x000fea0000041808 */
[----:B------:R-:W-:Y:S01]  /*17800*/  FADD.FTZ R223, R223, R94 ;  /* 0x0000005edfdf7221 */ /* 0x000fe20000010000 */
[----:B------:R-:W-:Y:S03]  /*17810*/  LDSM.16.MT88.4 R8, [R138+0x3c00] ;  /* 0x003c00008a08783b */ /* 0x000fe60000004200 */
[----:B------:R-:W-:Y:S01]  /*17820*/  FADD.FTZ R142, R142, R223 ;  /* 0x000000df8e8e7221 */ /* 0x000fe20000010000 */
[----:B------:R-:W-:Y:S01]  /*17830*/  LDSM.16.MT88.4 R136, [R138+0x5c00] ;  /* 0x005c00008a88783b */ /* 0x000fe20000004200 */
[C---:B------:R-:W-:Y:S05]  /*17840*/  HMMA.16816.F32.BF16 R44, R52.reuse, R50, R44 ;  /* 0x00000032342c723c */ /* 0x040fea000004182c */
[----:B------:R-:W-:Y:S01]  /*17850*/  FADD.FTZ R217, R217, R142 ;  /* 0x0000008ed9d97221 */ /* 0x000fe20000010000 */
[----:B------:R-:W2:Y:S03]  /*17860*/  LDSM.16.MT88.4 R48, [R185+0xcc00] ;  /* 0x00cc0000b930783b */ /* 0x000ea60000004200 */
[----:B------:R-:W-:Y:S01]  /*17870*/  FADD.FTZ R140, R140, R217 ;  /* 0x000000d98c8c7221 */ /* 0x000fe20000010000 */
[----:B------:R-:W-:Y:S03]  /*17880*/  HMMA.16816.F32.BF16 R16, R52, R72, R16 ;  /* 0x000000483410723c */ /* 0x000fe60000041810 */
[----:B------:R-:W-:-:S04]  /*17890*/  FADD.FTZ R179, R179, R140 ;  /* 0x0000008cb3b37221 */ /* 0x000fc80000010000 */
[----:B------:R-:W-:Y:S01]  /*178a0*/  FADD.FTZ R179, R148, R179 ;  /* 0x000000b394b37221 */ /* 0x000fe20000010000 */
[----:B------:R-:W-:Y:S03]  /*178b0*/  HMMA.16816.F32.BF16 R20, R52, R74, R20 ;  /* 0x0000004a3414723c */ /* 0x000fe60000041814 */
        /* <DEDUP_REMOVED lines=8> */
[----:B----4-:R-:W-:Y:S03]  /*17940*/  HMMA.16816.F32.BF16 R64, R52, R56, R64 ;  /* 0x000000383440723c */ /* 0x010fe60000041840 */
[----:B------:R-:W-:-:S04]  /*17950*/  FADD.FTZ R153, R153, R158 ;  /* 0x0000009e99997221 */ /* 0x000fc80000010000 */
[----:B------:R-:W-:Y:S01]  /*17960*/  FADD.FTZ R153, R164, R153 ;  /* 0x00000099a4997221 */ /* 0x000fe20000010000 */
[----:B------:R-:W-:Y:S03]  /*17970*/  HMMA.16816.F32.BF16 R4, R52, R58, R4 ;  /* 0x0000003a3404723c */ /* 0x000fe60000041804 */
[----:B------:R-:W-:-:S04]  /*17980*/  FADD.FTZ R166, R166, R153 ;  /* 0x00000099a6a67221 */ /* 0x000fc80000010000 */
[----:B------:R-:W-:Y:S01]  /*17990*/  FADD.FTZ R166, R145, R166 ;  /* 0x000000a691a67221 */ /* 0x000fe20000010000 */
[----:B------:R-:W-:Y:S05]  /*179a0*/  HMMA.16816.F32.BF16 R104, R68, R100, R16 ;  /* 0x000000644468723c */ /* 0x000fea0000041810 */
[----:B------:R-:W-:-:S04]  /*179b0*/  FADD.FTZ R147, R147, R166 ;  /* 0x000000a693937221 */ /* 0x000fc80000010000 */
[----:B------:R-:W-:Y:S01]  /*179c0*/  FADD.FTZ R147, R60, R147 ;  /* 0x000000933c937221 */ /* 0x000fe20000010000 */
[----:B-1----:R-:W-:Y:S03]  /*179d0*/  HMMA.16816.F32.BF16 R80, R68, R76, R40 ;  /* 0x0000004c4450723c */ /* 0x002fe60000041828 */
[----:B------:R-:W-:-:S04]  /*179e0*/  FADD.FTZ R62, R62, R147 ;  /* 0x000000933e3e7221 */ /* 0x000fc80000010000 */
[----:B------:R-:W-:Y:S01]  /*179f0*/  FADD.FTZ R219, R219, R62 ;  /* 0x0000003edbdb7221 */ /* 0x000fe20000010000 */
        /* <DEDUP_REMOVED lines=11> */
.L_x_2039:
[----:B------:R-:W-:-:S05]  /*17ab0*/  IADD3 R61, PT, PT, R63, -0x1, RZ ;  /* 0xffffffff3f3d7810 */ /* 0x000fca0007ffe0ff */
.L_x_2048:
[----:B------:R-:W-:Y:S05]  /*17ac0*/  BSYNC B2 ;  /* 0x0000000000027941 */ /* 0x000fea0003800000 */
.L_x_2038:
        /* <DEDUP_REMOVED lines=13> */
.L_x_2056:
        /* <DEDUP_REMOVED lines=80> */
.L_x_2051:
[----:B------:R-:W-:Y:S05]  /*180a0*/  BSYNC.RECONVERGENT B0 ;  /* 0x0000000000007941 */ /* 0x000fea0003800200 */
.L_x_2050:
[----:B------:R-:W-:Y:S01]  /*180b0*/  @!PT LDS RZ, [RZ] ;  /* 0x00000000fffff984 */ /* 0x000fe20000000800 */
[----:B------:R-:W-:Y:S01]  /*180c0*/  @!PT LDS RZ, [RZ] ;  /* 0x00000000fffff984 */ /* 0x000fe20000000800 */
[----:B------:R-:W-:Y:S01]  /*180d0*/  @!PT LDS RZ, [RZ] ;  /* 0x00000000fffff984 */ /* 0x000fe20000000800 */
[----:B------:R-:W-:Y:S01]  /*180e0*/  @!P6 LDGSTS.E.BYPASS.LTC128B.128 [R203+0x9000], desc[UR4][R196.64] ;  /* 0x09000000c4cbefae */ /* 0x000fe2000b981a04 */
        /* <DEDUP_REMOVED lines=10> */
[----:B------:R-:W-:Y:S01]  /*18190*/  @!P5 LDGSTS.E.BYPASS.LTC128B.128 [R203+0xb000], desc[UR4][R196.64+0x40] ;  /* 0x0b000040c4cbdfae */ /* 0x000fe2000b981a04 */
[----:B------:R-:W-:Y:S01]  /*181a0*/  LOP3.LUT P2, RZ, R184, 0x4, RZ, 0xc0, !PT ;  /* 0x00000004b8ff7812 */ /* 0x000fe2000784c0ff */
        /* <DEDUP_REMOVED lines=9> */
[----:B------:R-:W-:Y:S01]  /*18240*/  ISETP.GT.AND P0, PT, R215, R192, PT ;  /* 0x000000c0d700720c */ /* 0x000fe20003f04270 */
        /* <DEDUP_REMOVED lines=44> */
[----:B------:R2:W-:Y:S01]  /*18510*/  @!P4 LDGSTS.E.BYPASS.LTC128B.128 [R203+0xe800], desc[UR4][R16.64+0x80] ;  /* 0x0e80008010cbcfae */ /* 0x0005e2000b981a04 */
[----:B-1----:R-:W-:Y:S03]  /*18520*/  IMAD.MOV.U32 R3, RZ, RZ, 0x20 ;  /* 0x00000020ff037424 */ /* 0x002fe600078e00ff */
[----:B------:R-:W-:Y:S04]  /*18530*/  @P4 STS.128 [R203+0xe800], RZ ;  /* 0x00e800ffcb004388 */ /* 0x000fe80000000c00 */
[----:B------:R-:W-:Y:S01]  /*18540*/  LDSM.16.M88.4 R124, [R187] ;  /* 0x00000000bb7c783b */ /* 0x000fe20000000200 */
[----:B------:R-:W-:Y:S03]  /*18550*/  SEL R3, R3, 0xffffffe0, !P2 ;  /* 0xffffffe003037807 */ /* 0x000fe60005000000 */
[----:B------:R-:W1:Y:S02]  /*18560*/  LDSM.16.M88.4 R128, [R186+0x3000] ;  /* 0x00300000ba80783b */ /* 0x000e640000000200 */
[--C-:B------:R-:W-:Y:S02]  /*18570*/  IMAD.IADD R2, R187, 0x1, R3.reuse ;  /* 0x00000001bb027824 */ /* 0x100fe400078e0203 */
[----:B------:R-:W3:Y:S01]  /*18580*/  LDSM.16.M88.4 R132, [R186+0x3400] ;  /* 0x00340000ba84783b */ /* 0x000ee20000000200 */
[----:B------:R-:W-:Y:S03]  /*18590*/  IMAD.IADD R0, R186, 0x1, R3 ;  /* 0x00000001ba007824 */ /* 0x000fe600078e0203 */
[----:B------:R-:W4:Y:S04]  /*185a0*/  LDSM.16.M88.4 R136, [R186+0x3800] ;  /* 0x00380000ba88783b */ /* 0x000f280000000200 */
[----:B------:R-:W0:Y:S04]  /*185b0*/  LDGDEPBAR ;  /* 0x00000000000079af */ /* 0x000e280000000000 */
[----:B------:R-:W5:Y:S04]  /*185c0*/  LDSM.16.M88.4 R140, [R186+0x3c00] ;  /* 0x003c0000ba8c783b */ /* 0x000f680000000200 */
[----:B------:R-:W5:Y:S04]  /*185d0*/  LDSM.16.M88.4 R40, [R186+0x4000] ;  /* 0x00400000ba28783b */ /* 0x000f680000000200 */
[----:B------:R-:W5:Y:S04]  /*185e0*/  LDSM.16.M88.4 R48, [R186+0x4400] ;  /* 0x00440000ba30783b */ /* 0x000f680000000200 */
[----:B------:R-:W5:Y:S04]  /*185f0*/  LDSM.16.M88.4 R56, [R186+0x4800] ;  /* 0x00480000ba38783b */ /* 0x000f680000000200 */
[----:B------:R-:W5:Y:S04]  /*18600*/  LDSM.16.M88.4 R64, [R186+0x4c00] ;  /* 0x004c0000ba40783b */ /* 0x000f680000000200 */
[----:B------:R-:W-:Y:S01]  /*18610*/  LDSM.16.M88.4 R144, [R0+0x3c00] ;  /* 0x003c00000090783b */ /* 0x000fe20000000200 */
[C---:B-1----:R-:W-:Y:S03]  /*18620*/  HMMA.16816.F32.BF16 R4, R124.reuse, R128, RZ ;  /* 0x000000807c04723c */ /* 0x042fe600000418ff */
[----:B------:R-:W-:Y:S04]  /*18630*/  LDSM.16.M88.4 R148, [R0+0x4000] ;  /* 0x004000000094783b */ /* 0x000fe80000000200 */
[----:B------:R-:W-:Y:S01]  /*18640*/  LDSM.16.M88.4 R152, [R187+0x1000] ;  /* 0x00100000bb98783b */ /* 0x000fe20000000200 */
[C---:B------:R-:W-:Y:S03]  /*18650*/  HMMA.16816.F32.BF16 R8, R124.reuse, R130, RZ ;  /* 0x000000827c08723c */ /* 0x040fe600000418ff */
[----:B------:R-:W-:Y:S04]  /*18660*/  LDSM.16.M88.4 R128, [R2] ;  /* 0x000000000280783b */ /* 0x000fe80000000200 */
[----:B------:R-:W-:Y:S01]  /*18670*/  LDSM.16.M88.4 R156, [R186+0x5000] ;  /* 0x00500000ba9c783b */ /* 0x000fe20000000200 */
[C---:B---3--:R-:W-:Y:S03]  /*18680*/  HMMA.16816.F32.BF16 R12, R124.reuse, R132, RZ ;  /* 0x000000847c0c723c */ /* 0x048fe600000418ff */
[----:B------:R-:W-:Y:S04]  /*18690*/  LDSM.16.M88.4 R160, [R186+0x5400] ;  /* 0x00540000baa0783b */ /* 0x000fe80000000200 */
[----:B------:R-:W-:Y:S01]  /*186a0*/  LDSM.16.M88.4 R164, [R186+0x6000] ;  /* 0x00600000baa4783b */ /* 0x000fe20000000200 */
[C---:B--2---:R-:W-:Y:S03]  /*186b0*/  HMMA.16816.F32.BF16 R16, R124.reuse, R134, RZ ;  /* 0x000000867c10723c */ /* 0x044fe600000418ff */
[----:B------:R-:W1:Y:S04]  /*186c0*/  LDSM.16.M88.4 R132, [R0+0x3000] ;  /* 0x003000000084783b */ /* 0x000e680000000200 */
[----:B------:R-:W-:Y:S01]  /*186d0*/  LDSM.16.M88.4 R168, [R0+0x5c00] ;  /* 0x005c000000a8783b */ /* 0x000fe20000000200 */
[C---:B----4-:R-:W-:Y:S03]  /*186e0*/  HMMA.16816.F32.BF16 R20, R124.reuse, R136, RZ ;  /* 0x000000887c14723c */ /* 0x050fe600000418ff */
[----:B------:R-:W-:Y:S04]  /*186f0*/  LDSM.16.M88.4 R172, [R187+0x2000] ;  /* 0x00200000bbac783b */ /* 0x000fe80000000200 */
[----:B------:R-:W-:Y:S01]  /*18700*/  LDSM.16.M88.4 R176, [R186+0x7000] ;  /* 0x00700000bab0783b */ /* 0x000fe20000000200 */
[C---:B------:R-:W-:Y:S03]  /*18710*/  HMMA.16816.F32.BF16 R24, R124.reuse, R138, RZ ;  /* 0x0000008a7c18723c */ /* 0x040fe600000418ff */
[----:B------:R-:W2:Y:S04]  /*18720*/  LDSM.16.M88.4 R136, [R0+0x3400] ;  /* 0x003400000088783b */ /* 0x000ea80000000200 */
[----:B------:R-:W-:Y:S01]  /*18730*/  LDSM.16.M88.4 R180, [R0+0x8800] ;  /* 0x0088000000b4783b */ /* 0x000fe20000000200 */
[C---:B-----5:R-:W-:Y:S08]  /*18740*/  HMMA.16816.F32.BF16 R28, R124.reuse, R140, RZ ;  /* 0x0000008c7c1c723c */ /* 0x060ff000000418ff */
[C---:B------:R-:W-:Y:S01]  /*18750*/  HMMA.16816.F32.BF16 R32, R124.reuse, R142, RZ ;  /* 0x0000008e7c20723c */ /* 0x040fe200000418ff */
        /* <DEDUP_REMOVED lines=19> */
[C---:B------:R-:W-:Y:S08]  /*18890*/  HMMA.16816.F32.BF16 R28, R128.reuse, R144, R28 ;  /* 0x00000090801c723c */ /* 0x040ff0000004181c */
[C---:B------:R-:W-:Y:S01]  /*188a0*/  HMMA.16816.F32.BF16 R32, R128.reuse, R146, R32 ;  /* 0x000000928020723c */ /* 0x040fe20000041820 */
[----:B------:R-:W5:Y:S07]  /*188b0*/  LDSM.16.M88.4 R144, [R186+0x5c00] ;  /* 0x005c0000ba90783b */ /* 0x000f6e0000000200 */
[C---:B------:R-:W-:Y:S08]  /*188c0*/  HMMA.16816.F32.BF16 R36, R128.reuse, R148, R36 ;  /* 0x000000948024723c */ /* 0x040ff00000041824 */
[C---:B------:R-:W-:Y:S01]  /*188d0*/  HMMA.16816.F32.BF16 R40, R128.reuse, R150, R40 ;  /* 0x000000968028723c */ /* 0x040fe20000041828 */
[----:B------:R-:W5:Y:S07]  /*188e0*/  LDSM.16.M88.4 R148, [R186+0x6400] ;  /* 0x00640000ba94783b */ /* 0x000f6e0000000200 */
[C---:B----4-:R-:W-:Y:S08]  /*188f0*/  HMMA.16816.F32.BF16 R44, R128.reuse, R124, R44 ;  /* 0x0000007c802c723c */ /* 0x050ff0000004182c */
[C---:B------:R-:W-:Y:S01]  /*18900*/  HMMA.16816.F32.BF16 R48, R128.reuse, R126, R48 ;  /* 0x0000007e8030723c */ /* 0x040fe20000041830 */
[----:B------:R-:W4:Y:S07]  /*18910*/  LDSM.16.M88.4 R124, [R186+0x6800] ;  /* 0x00680000ba7c783b */ /* 0x000f2e0000000200 */
[C---:B-1----:R-:W-:Y:S08]  /*18920*/  HMMA.16816.F32.BF16 R52, R128.reuse, R132, R52 ;  /* 0x000000848034723c */ /* 0x042ff00000041834 */
[C---:B------:R-:W-:Y:S01]  /*18930*/  HMMA.16816.F32.BF16 R56, R128.reuse, R134, R56 ;  /* 0x000000868038723c */ /* 0x040fe20000041838 */
[----:B------:R-:W-:Y:S07]  /*18940*/  LDSM.16.M88.4 R132, [R2+0x1000] ;  /* 0x001000000284783b */ /* 0x000fee0000000200 */
[C---:B--2---:R-:W-:Y:S08]  /*18950*/  HMMA.16816.F32.BF16 R60, R128.reuse, R136, R60 ;  /* 0x00000088803c723c */ /* 0x044ff0000004183c */
        /* <DEDUP_REMOVED lines=25> */
[----:B------:R-:W-:Y:S01]  /*18af0*/  HMMA.16816.F32.BF16 R64, R152, R130, R64 ;  /* 0x000000829840723c */ /* 0x000fe20000041840 */
[----:B------:R-:W1:Y:S04]  /*18b00*/  LDSM.16.M88.4 R128, [R186+0x7800] ;  /* 0x00780000ba80783b */ /* 0x000e680000000200 */
[----:B------:R-:W-:Y:S03]  /*18b10*/  LDSM.16.M88.4 R152, [R2+0x2000] ;  /* 0x002000000298783b */ /* 0x000fe60000000200 */
[C---:B--2---:R-:W-:Y:S08]  /*18b20*/  HMMA.16816.F32.BF16 R4, R132.reuse, R136, R4 ;  /* 0x000000888404723c */ /* 0x044ff00000041804 */
        /* <DEDUP_REMOVED lines=14> */
[C---:B-----5:R-:W-:Y:S08]  /*18c10*/  HMMA.16816.F32.BF16 R44, R132.reuse, R144, R44 ;  /* 0x00000090842c723c */ /* 0x060ff0000004182c */
[C---:B------:R-:W-:Y:S01]  /*18c20*/  HMMA.16816.F32.BF16 R48, R132.reuse, R146, R48 ;  /* 0x000000928430723c */ /* 0x040fe20000041830 */
[----:B------:R-:W-:Y:S07]  /*18c30*/  LDSM.16.M88.4 R144, [R186+0x8800] ;  /* 0x00880000ba90783b */ /* 0x000fee0000000200 */
[C---:B------:R-:W-:Y:S08]  /*18c40*/  HMMA.16816.F32.BF16 R52, R132.reuse, R164, R52 ;  /* 0x000000a48434723c */ /* 0x040ff00000041834 */
[C---:B------:R-:W-:Y:S01]  /*18c50*/  HMMA.16816.F32.BF16 R56, R132.reuse, R166, R56 ;  /* 0x000000a68438723c */ /* 0x040fe20000041838 */
[----:B------:R-:W-:Y:S07]  /*18c60*/  LDSM.16.M88.4 R164, [R0+0x7c00] ;  /* 0x007c000000a4783b */ /* 0x000fee0000000200 */
[C---:B------:R-:W-:Y:S08]  /*18c70*/  HMMA.16816.F32.BF16 R60, R132.reuse, R148, R60 ;  /* 0x00000094843c723c */ /* 0x040ff0000004183c */
[----:B------:R-:W-:Y:S01]  /*18c80*/  HMMA.16816.F32.BF16 R64, R132, R150, R64 ;  /* 0x000000968440723c */ /* 0x000fe20000041840 */
[----:B------:R-:W2:Y:S04]  /*18c90*/  LDSM.16.M88.4 R132, [R186+0x7c00] ;  /* 0x007c0000ba84783b */ /* 0x000ea80000000200 */
[----:B------:R-:W3:Y:S03]  /*18ca0*/  LDSM.16.M88.4 R148, [R186+0x8c00] ;  /* 0x008c0000ba94783b */ /* 0x000ee60000000200 */
[C---:B------:R-:W-:Y:S08]  /*18cb0*/  HMMA.16816.F32.BF16 R4, R172.reuse, R176, R4 ;  /* 0x000000b0ac04723c */ /* 0x040ff00000041804 */
[C---:B------:R-:W-:Y:S01]  /*18cc0*/  HMMA.16816.F32.BF16 R8, R172.reuse, R178, R8 ;  /* 0x000000b2ac08723c */ /* 0x040fe20000041808 */
[----:B------:R-:W-:Y:S07]  /*18cd0*/  LDSM.16.M88.4 R176, [R0+0x8400] ;  /* 0x0084000000b0783b */ /* 0x000fee0000000200 */
[C---:B----4-:R-:W-:Y:S08]  /*18ce0*/  HMMA.16816.F32.BF16 R12, R172.reuse, R124, R12 ;  /* 0x0000007cac0c723c */ /* 0x050ff0000004180c */
[C---:B------:R-:W-:Y:S01]  /*18cf0*/  HMMA.16816.F32.BF16 R16, R172.reuse, R126, R16 ;  /* 0x0000007eac10723c */ /* 0x040fe20000041810 */
[----:B------:R-:W4:Y:S07]  /*18d00*/  LDSM.16.M88.4 R124, [R0+0x7400] ;  /* 0x00740000007c783b */ /* 0x000f2e0000000200 */
[C---:B-1----:R-:W-:Y:S08]  /*18d10*/  HMMA.16816.F32.BF16 R20, R172.reuse, R128, R20 ;  /* 0x00000080ac14723c */ /* 0x042ff00000041814 */
[C---:B------:R-:W-:Y:S01]  /*18d20*/  HMMA.16816.F32.BF16 R24, R172.reuse, R130, R24 ;  /* 0x00000082ac18723c */ /* 0x040fe20000041818 */
[----:B------:R-:W1:Y:S01]  /*18d30*/  LDSM.16.M88.4 R128, [R0+0x8c00] ;  /* 0x008c00000080783b */ /* 0x000e620000000200 */
[----:B------:R-:W-:Y:S04]  /*18d40*/  DEPBAR.LE SB0, 0x0 ;  /* 0x000080000000791a */ /* 0x000fe80000000000 */
[----:B------:R-:W-:Y:S02]  /*18d50*/  BAR.SYNC.DEFER_BLOCKING 0x0 ;  /* 0x0000000000007b1d */ /* 0x000fe40000010000 */
        /* <DEDUP_REMOVED lines=9> */
[----:B------:R-:W-:Y:S08]  /*18df0*/  HMMA.16816.F32.BF16 R64, R172, R150, R64 ;  /* 0x00000096ac40723c */ /* 0x000ff00000041840 */
        /* <DEDUP_REMOVED lines=14> */
[C---:B-1----:R-:W-:Y:S08]  /*18ee0*/  HMMA.16816.F32.BF16 R60, R152.reuse, R128, R60 ;  /* 0x00000080983c723c */ /* 0x042ff0000004183c */
        /* <DEDUP_REMOVED lines=19> */
[----:B------:R-:W3:Y:S01]  /*19020*/  LD.E.64 R134, desc[UR4][R120.64+0x20] ;  /* 0x0000200478867980 */ /* 0x000ee2000c101b00 */
        /* <DEDUP_REMOVED lines=32> */
[----:B------:R-:W-:Y:S02]  /*19230*/  ISETP.GE.AND P1, PT, R2, RZ, PT ;  /* 0x000000ff0200720c */ /* 0x000fe40003f26270 */
[----:B------:R-:W-:Y:S09]  /*19240*/  LOP3.LUT R2, RZ, R131, RZ, 0x33, !PT ;  /* 0x00000083ff027212 */ /* 0x000ff200078e33ff */
        /* <DEDUP_REMOVED lines=26> */
.L_x_2055:
[----:B------:R-:W-:Y:S05]  /*193f0*/  BSYNC.RECONVERGENT B0 ;  /* 0x0000000000007941 */ /* 0x000fea0003800200 */
.L_x_2054:
        /* <DEDUP_REMOVED lines=71> */
.L_x_2053:
[----:B------:R-:W-:Y:S05]  /*19870*/  BSYNC.RECONVERGENT B1 ;  /* 0x0000000000017941 */ /* 0x000fea0003800200 */
.L_x_2052:
[----:B------:R-:W3:Y:S01]  /*19880*/  LD.E R3, desc[UR4][R120.64+0xdc] ;  /* 0x0000dc0478037980 */ /* 0x000ee2000c101900 */
[C---:B------:R-:W-:Y:S02]  /*19890*/  VIADD R0, R217.reuse, 0xffffffc0 ;  /* 0xffffffc0d9007836 */ /* 0x040fe40000000000 */
[C---:B------:R-:W-:Y:S02]  /*198a0*/  VIADD R145, R217.reuse, 0xffffffc1 ;  /* 0xffffffc1d9917836 */ /* 0x040fe40000000000 */
[C---:B--2---:R-:W-:Y:S01]  /*198b0*/  VIADD R126, R217.reuse, 0xffffffc8 ;  /* 0xffffffc8d97e7836 */ /* 0x044fe20000000000 */
[-C--:B------:R-:W-:Y:S01]  /*198c0*/  ISETP.GE.AND P1, PT, R0, R213.reuse, PT ;  /* 0x000000d50000720c */ /* 0x080fe20003f26270 */
[----:B------:R-:W-:Y:S01]  /*198d0*/  VIADD R124, R217, 0xffffffc9 ;  /* 0xffffffc9d97c7836 */ /* 0x000fe20000000000 */
[----:B------:R-:W-:Y:S01]  /*198e0*/  ISETP.GE.AND P0, PT, R145, R213, PT ;  /* 0x000000d59100720c */ /* 0x000fe20003f06270 */
[C---:B------:R-:W-:Y:S01]  /*198f0*/  VIADD R128, R217.reuse, 0xffffffd0 ;  /* 0xffffffd0d9807836 */ /* 0x040fe20000000000 */
[----:B------:R-:W-:Y:S01]  /*19900*/  FSEL R146, R4, -INF , P1 ;  /* 0xff80000004927808 */ /* 0x000fe20000800000 */
[----:B------:R-:W-:Y:S01]  /*19910*/  VIADD R140, R217, 0xffffffd1 ;  /* 0xffffffd1d98c7836 */ /* 0x000fe20000000000 */
[-C--:B------:R-:W-:Y:S01]  /*19920*/  ISETP.GE.AND P1, PT, R145, R211.reuse, PT ;  /* 0x000000d39100720c */ /* 0x080fe20003f26270 */
[C---:B------:R-:W-:Y:S01]  /*19930*/  VIADD R125, R217.reuse, 0xffffffd8 ;  /* 0xffffffd8d97d7836 */ /* 0x040fe20000000000 */
[----:B------:R-:W-:Y:S01]  /*19940*/  ISETP.GE.AND P4, PT, R0, R211, PT ;  /* 0x000000d30000720c */ /* 0x000fe20003f86270 */
[----:B------:R-:W-:Y:S01]  /*19950*/  VIADD R127, R217, 0xffffffe0 ;  /* 0xffffffe0d97f7836 */ /* 0x000fe20000000000 */
[----:B------:R-:W-:Y:S01]  /*19960*/  FSEL R133, R7, -INF , P1 ;  /* 0xff80000007857808 */ /* 0x000fe20000800000 */
[----:B------:R-:W-:Y:S01]  /*19970*/  VIADD R135, R217, 0xffffffe1 ;  /* 0xffffffe1d9877836 */ /* 0x000fe20000000000 */
[----:B------:R-:W-:Y:S01]  /*19980*/  FSEL R144, R5, -INF , P0 ;  /* 0xff80000005907808 */ /* 0x000fe20000000000 */
[C---:B------:R-:W-:Y:S01]  /*19990*/  VIADD R5, R217.reuse, 0xffffffd9 ;  /* 0xffffffd9d9057836 */ /* 0x040fe20000000000 */
[C---:B------:R-:W-:Y:S01]  /*199a0*/  ISETP.GE.AND P0, PT, R126.reuse, R213, PT ;  /* 0x000000d57e00720c */ /* 0x040fe20003f06270 */
[C---:B------:R-:W-:Y:S01]  /*199b0*/  VIADD R2, R217.reuse, 0xffffffe9 ;  /* 0xffffffe9d9027836 */ /* 0x040fe20000000000 */
[----:B------:R-:W-:Y:S01]  /*199c0*/  ISETP.GE.AND P1, PT, R126, R211, PT ;  /* 0x000000d37e00720c */ /* 0x000fe20003f26270 */
[C---:B------:R-:W-:Y:S01]  /*199d0*/  VIADD R134, R217.reuse, 0xfffffff1 ;  /* 0xfffffff1d9867836 */ /* 0x040fe20000000000 */
[----:B------:R-:W-:Y:S01]  /*199e0*/  FSEL R4, R6, -INF , P4 ;  /* 0xff80000006047808 */ /* 0x000fe20002000000 */
[C---:B------:R-:W-:Y:S01]  /*199f0*/  VIADD R148, R217.reuse, 0x1 ;  /* 0x00000001d9947836 */ /* 0x040fe20000000000 */
[----:B------:R-:W-:Y:S01]  /*19a00*/  FSEL R143, R8, -INF , P0 ;  /* 0xff800000088f7808 */ /* 0x000fe20000000000 */
[C---:B------:R-:W-:Y:S01]  /*19a10*/  VIADD R147, R217.reuse, 0x11 ;  /* 0x00000011d9937836 */ /* 0x040fe20000000000 */
[----:B------:R-:W-:Y:S01]  /*19a20*/  ISETP.GE.AND P4, PT, R124, R213, PT ;  /* 0x000000d57c00720c */ /* 0x000fe20003f86270 */
[C---:B------:R-:W-:Y:S01]  /*19a30*/  VIADD R8, R217.reuse, 0x19 ;  /* 0x00000019d9087836 */ /* 0x040fe20000000000 */
[----:B------:R-:W-:Y:S01]  /*19a40*/  FSEL R132, R10, -INF , P1 ;  /* 0xff8000000a847808 */ /* 0x000fe20000800000 */
[C---:B------:R-:W-:Y:S01]  /*19a50*/  VIADD R10, R217.reuse, 0x9 ;  /* 0x00000009d90a7836 */ /* 0x040fe20000000000 */
[----:B------:R-:W-:Y:S01]  /*19a60*/  ISETP.GE.AND P0, PT, R124, R211, PT ;  /* 0x000000d37c00720c */ /* 0x000fe20003f06270 */
[C---:B------:R-:W-:Y:S01]  /*19a70*/  VIADD R7, R217.reuse, 0x29 ;  /* 0x00000029d9077836 */ /* 0x040fe20000000000 */
[-C--:B------:R-:W-:Y:S01]  /*19a80*/  ISETP.GE.AND P1, PT, R128, R213.reuse, PT ;  /* 0x000000d58000720c */ /* 0x080fe20003f26270 */
        /* <DEDUP_REMOVED lines=37> */
[-C--:B------:R-:W-:Y:S02]  /*19ce0*/  ISETP.GE.AND P4, PT, R5, R213.reuse, PT ;  /* 0x000000d50500720c */ /* 0x080fe40003f86270 */
[C---:B------:R-:W-:Y:S02]  /*19cf0*/  ISETP.GE.AND P0, PT, R134.reuse, R213, PT ;  /* 0x000000d58600720c */ /* 0x040fe40003f06270 */
[----:B------:R-:W-:Y:S02]  /*19d00*/  ISETP.GE.AND P1, PT, R134, R211, PT ;  /* 0x000000d38600720c */ /* 0x000fe40003f26270 */
        /* <DEDUP_REMOVED lines=15> */
[----:B------:R-:W-:Y:S01]  /*19e00*/  FSEL R243, R25, -INF , P4 ;  /* 0xff80000019f37808 */ /* 0x000fe20002000000 */
[C---:B------:R-:W-:Y:S01]  /*19e10*/  VIADD R25, R217.reuse, 0x8 ;  /* 0x00000008d9197836 */ /* 0x040fe20000000000 */
[----:B------:R-:W-:Y:S01]  /*19e20*/  FSEL R229, R36, -INF , P1 ;  /* 0xff80000024e57808 */ /* 0x000fe20000800000 */
[----:B------:R-:W-:Y:S01]  /*19e30*/  VIADD R36, R217, 0x30 ;  /* 0x00000030d9247836 */ /* 0x000fe20000000000 */
[----:B------:R-:W-:Y:S02]  /*19e40*/  FSEL R35, R35, -INF , P0 ;  /* 0xff80000023237808 */ /* 0x000fe40000000000 */
[-C--:B------:R-:W-:Y:S02]  /*19e50*/  ISETP.GE.AND P1, PT, R148, R211.reuse, PT ;  /* 0x000000d39400720c */ /* 0x080fe40003f26270 */
[-C--:B------:R-:W-:Y:S02]  /*19e60*/  ISETP.GE.AND P0, PT, R217, R211.reuse, PT ;  /* 0x000000d3d900720c */ /* 0x080fe40003f06270 */
[----:B------:R-:W-:Y:S02]  /*19e70*/  FSEL R39, R39, -INF , P1 ;  /* 0xff80000027277808 */ /* 0x000fe40000800000 */
[----:B------:R-:W-:Y:S01]  /*19e80*/  FSEL R225, R38, -INF , P0 ;  /* 0xff80000026e17808 */ /* 0x000fe20000000000 */
[----:B------:R-:W-:Y:S01]  /*19e90*/  VIADD R38, R217, 0x10 ;  /* 0x00000010d9267836 */ /* 0x000fe20000000000 */
[----:B------:R-:W-:Y:S02]  /*19ea0*/  ISETP.GE.AND P4, PT, R16, R211, PT ;  /* 0x000000d31000720c */ /* 0x000fe40003f86270 */
[C---:B------:R-:W-:Y:S02]  /*19eb0*/  ISETP.GE.AND P0, PT, R25.reuse, R213, PT ;  /* 0x000000d51900720c */ /* 0x040fe40003f06270 */
[----:B------:R-:W-:Y:S02]  /*19ec0*/  ISETP.GE.AND P1, PT, R25, R211, PT ;  /* 0x000000d31900720c */ /* 0x000fe40003f26270 */
[----:B------:R-:W-:Y:S02]  /*19ed0*/  FSEL R30, R30, -INF , P4 ;  /* 0xff8000001e1e7808 */ /* 0x000fe40002000000 */
[----:B------:R-:W-:Y:S02]  /*19ee0*/  FSEL R42, R42, -INF , P1 ;  /* 0xff8000002a2a7808 */ /* 0x000fe40000800000 */
[----:B------:R-:W-:Y:S02]  /*19ef0*/  FSEL R221, R40, -INF , P0 ;  /* 0xff80000028dd7808 */ /* 0x000fe40000000000 */
[-C--:B------:R-:W-:Y:S02]  /*19f00*/  ISETP.GE.AND P1, PT, R38, R213.reuse, PT ;  /* 0x000000d52600720c */ /* 0x080fe40003f26270 */
[----:B------:R-:W-:Y:S02]  /*19f10*/  ISETP.GE.AND P4, PT, R0, R213, PT ;  /* 0x000000d50000720c */ /* 0x000fe40003f86270 */
[-C--:B------:R-:W-:Y:S02]  /*19f20*/  ISETP.GE.AND P0, PT, R10, R211.reuse, PT ;  /* 0x000000d30a00720c */ /* 0x080fe40003f06270 */
[----:B------:R-:W-:Y:S01]  /*19f30*/  FSEL R171, R44, -INF , P1 ;  /* 0xff8000002cab7808 */ /* 0x000fe20000800000 */
[----:B------:R-:W-:Y:S01]  /*19f40*/  VIADD R44, R217, 0x31 ;  /* 0x00000031d92c7836 */ /* 0x000fe20000000000 */
[----:B------:R-:W-:Y:S02]  /*19f50*/  FSEL R173, R43, -INF , P0 ;  /* 0xff8000002bad7808 */ /* 0x000fe40000000000 */
[----:B------:R-:W-:Y:S02]  /*19f60*/  FSEL R33, R33, -INF , P4 ;  /* 0xff80000021217808 */ /* 0x000fe40002000000 */
[C---:B------:R-:W-:Y:S02]  /*19f70*/  ISETP.GE.AND P1, PT, R147.reuse, R211, PT ;  /* 0x000000d39300720c */ /* 0x040fe40003f26270 */
[-C--:B------:R-:W-:Y:S02]  /*19f80*/  ISETP.GE.AND P4, PT, R148, R213.reuse, PT ;  /* 0x000000d59400720c */ /* 0x080fe40003f86270 */
[----:B------:R-:W-:Y:S02]  /*19f90*/  ISETP.GE.AND P0, PT, R147, R213, PT ;  /* 0x000000d59300720c */ /* 0x000fe40003f06270 */
[----:B------:R-:W-:Y:S02]  /*19fa0*/  FSEL R47, R47, -INF , P1 ;  /* 0xff8000002f2f7808 */ /* 0x000fe40000800000 */
[----:B------:R-:W-:Y:S01]  /*19fb0*/  FSEL R227, R37, -INF , P4 ;  /* 0xff80000025e37808 */ /* 0x000fe20002000000 */
[----:B------:R-:W-:Y:S01]  /*19fc0*/  VIADD R37, R217, 0x20 ;  /* 0x00000020d9257836 */ /* 0x000fe20000000000 */
        /* <DEDUP_REMOVED lines=16> */
[----:B------:R-:W-:Y:S02]  /*1a0d0*/  FSEL R56, R56, -INF , P0 ;  /* 0xff80000038387808 */ /* 0x000fe40000000000 */
[----:B------:R-:W-:Y:S02]  /*1a0e0*/  FSEL R58, R58, -INF , P1 ;  /* 0xff8000003a3a7808 */ /* 0x000fe40000800000 */
[----:B------:R-:W-:Y:S02]  /*1a0f0*/  ISETP.GE.AND P1, PT, R44, R213, PT ;  /* 0x000000d52c00720c */ /* 0x000fe40003f26270 */
[----:B------:R-:W-:Y:S02]  /*1a100*/  ISETP.GE.AND P0, PT, R7, R211, PT ;  /* 0x000000d30700720c */ /* 0x000fe40003f06270 */
[----:B------:R-:W-:Y:S02]  /*1a110*/  FSEL R61, R61, -INF , P1 ;  /* 0xff8000003d3d7808 */ /* 0x000fe40000800000 */
[-C--:B------:R-:W-:Y:S02]  /*1a120*/  ISETP.GE.AND P4, PT, R10, R213.reuse, PT ;  /* 0x000000d50a00720c */ /* 0x080fe40003f86270 */
[----:B------:R-:W-:Y:S02]  /*1a130*/  FSEL R59, R59, -INF , P0 ;  /* 0xff8000003b3b7808 */ /* 0x000fe40000000000 */
[-C--:B------:R-:W-:Y:S02]  /*1a140*/  ISETP.GE.AND P0, PT, R36, R213.reuse, PT ;  /* 0x000000d52400720c */ /* 0x080fe40003f06270 */
[----:B------:R-:W-:Y:S02]  /*1a150*/  ISETP.GE.AND P1, PT, R28, R213, PT ;  /* 0x000000d51c00720c */ /* 0x000fe40003f26270 */
[----:B------:R-:W-:Y:S02]  /*1a160*/  FSEL R179, R41, -INF , P4 ;  /* 0xff80000029b37808 */ /* 0x000fe40002000000 */
[-C--:B------:R-:W-:Y:S02]  /*1a170*/  ISETP.GE.AND P4, PT, R38, R211.reuse, PT ;  /* 0x000000d32600720c */ /* 0x080fe40003f86270 */
[----:B------:R-:W-:Y:S02]  /*1a180*/  FSEL R60, R60, -INF , P0 ;  /* 0xff8000003c3c7808 */ /* 0x000fe40000000000 */
[----:B------:R-:W-:Y:S02]  /*1a190*/  FSEL R40, R65, -INF , P1 ;  /* 0xff80000041287808 */ /* 0x000fe40000800000 */
[-C--:B------:R-:W-:Y:S02]  /*1a1a0*/  ISETP.GE.AND P0, PT, R44, R211.reuse, PT ;  /* 0x000000d32c00720c */ /* 0x080fe40003f06270 */
[----:B------:R-:W-:Y:S02]  /*1a1b0*/  ISETP.GE.AND P1, PT, R6, R211, PT ;  /* 0x000000d30600720c */ /* 0x000fe40003f26270 */
[----:B------:R-:W-:Y:S02]  /*1a1c0*/  FSEL R46, R46, -INF , P4 ;  /* 0xff8000002e2e7808 */ /* 0x000fe40002000000 */
[----:B------:R-:W-:Y:S02]  /*1a1d0*/  FSEL R63, R63, -INF , P0 ;  /* 0xff8000003f3f7808 */ /* 0x000fe40000000000 */
[----:B------:R-:W-:Y:S02]  /*1a1e0*/  FSEL R53, R66, -INF , P1 ;  /* 0xff80000042357808 */ /* 0x000fe40000800000 */
[----:B------:R-:W-:Y:S02]  /*1a1f0*/  ISETP.GE.AND P4, PT, R8, R213, PT ;  /* 0x000000d50800720c */ /* 0x000fe40003f86270 */
[-C--:B------:R-:W-:Y:S02]  /*1a200*/  ISETP.GE.AND P0, PT, R28, R211.reuse, PT ;  /* 0x000000d31c00720c */ /* 0x080fe40003f06270 */
[----:B------:R-:W-:Y:S02]  /*1a210*/  ISETP.GE.AND P1, PT, R145, R212, PT ;  /* 0x000000d49100720c */ /* 0x000fe40003f26270 */
[----:B------:R-:W-:Y:S02]  /*1a220*/  FSEL R161, R49, -INF , P4 ;  /* 0xff80000031a17808 */ /* 0x000fe40002000000 */
[----:B------:R-:W-:Y:S02]  /*1a230*/  ISETP.GE.AND P4, PT, R37, R211, PT ;  /* 0x000000d32500720c */ /* 0x000fe40003f86270 */
[----:B------:R-:W-:Y:S02]  /*1a240*/  FSEL R52, R67, -INF , P0 ;  /* 0xff80000043347808 */ /* 0x000fe40000000000 */
[----:B------:R-:W-:Y:S02]  /*1a250*/  FSEL R19, R144, -INF , !P1 ;  /* 0xff80000090137808 */ /* 0x000fe40004800000 */
[----:B------:R-:W-:Y:S02]  /*1a260*/  ISETP.GE.AND P0, PT, R217, R210, PT ;  /* 0x000000d2d900720c */ /* 0x000fe40003f06270 */
[-C--:B------:R-:W-:Y:S02]  /*1a270*/  ISETP.GE.AND P1, PT, R124, R212.reuse, PT ;  /* 0x000000d47c00720c */ /* 0x080fe40003f26270 */
[----:B------:R-:W-:Y:S02]  /*1a280*/  FSEL R54, R54, -INF , P4 ;  /* 0xff80000036367808 */ /* 0x000fe40002000000 */
[----:B------:R-:W-:Y:S02]  /*1a290*/  ISETP.GE.AND P4, PT, R7, R213, PT ;  /* 0x000000d50700720c */ /* 0x000fe40003f86270 */
[----:B------:R-:W-:Y:S02]  /*1a2a0*/  FSEL R17, R142, -INF , !P1 ;  /* 0xff8000008e117808 */ /* 0x000fe40004800000 */
[----:B------:R-:W-:Y:S02]  /*1a2b0*/  FSEL R225, R225, -INF , !P0 ;  /* 0xff800000e1e17808 */ /* 0x000fe40004000000 */
[-C--:B------:R-:W-:Y:S02]  /*1a2c0*/  ISETP.GE.AND P0, PT, R126, R212.reuse, PT ;  /* 0x000000d47e00720c */ /* 0x080fe40003f06270 */
[-C--:B------:R-:W-:Y:S02]  /*1a2d0*/  ISETP.GE.AND P1, PT, R140, R212.reuse, PT ;  /* 0x000000d48c00720c */ /* 0x080fe40003f26270 */
[----:B------:R-:W-:Y:S02]  /*1a2e0*/  FSEL R57, R57, -INF , P4 ;  /* 0xff80000039397808 */ /* 0x000fe40002000000 */
[----:B------:R-:W-:Y:S02]  /*1a2f0*/  ISETP.GE.AND P4, PT, R36, R211, PT ;  /* 0x000000d32400720c */ /* 0x000fe40003f86270 */
[----:B------:R-:W-:Y:S02]  /*1a300*/  FSEL R13, R143, -INF , !P0 ;  /* 0xff8000008f0d7808 */ /* 0x000fe40004000000 */
[----:B------:R-:W-:Y:S02]  /*1a310*/  FSEL R43, R139, -INF , !P1 ;  /* 0xff8000008b2b7808 */ /* 0x000fe40004800000 */
[----:B------:R-:W-:Y:S02]  /*1a320*/  ISETP.GE.AND P1, PT, R5, R212, PT ;  /* 0x000000d40500720c */ /* 0x000fe40003f26270 */
[-C--:B------:R-:W-:Y:S02]  /*1a330*/  ISETP.GE.AND P0, PT, R128, R210.reuse, PT ;  /* 0x000000d28000720c */ /* 0x080fe40003f06270 */
        /* <DEDUP_REMOVED lines=31> */
[-C--:B------:R-:W-:Y:S02]  /*1a530*/  ISETP.GE.AND P4, PT, R128, R212.reuse, PT ;  /* 0x000000d48000720c */ /* 0x080fe40003f86270 */
[C---:B------:R-:W-:Y:S02]  /*1a540*/  ISETP.GE.AND P1, PT, R0.reuse, R212, PT ;  /* 0x000000d40000720c */ /* 0x040fe40003f26270 */
[-C--:B------:R-:W-:Y:S02]  /*1a550*/  ISETP.GE.AND P0, PT, R0, R210.reuse, PT ;  /* 0x000000d20000720c */ /* 0x080fe40003f06270 */
[----:B------:R-:W-:Y:S02]  /*1a560*/  FMNMX3.FTZ R0, R122, R21, R19, !PT ;  /* 0x000000157a007276 */ /* 0x000fe40007810013 */
[----:B------:R-:W-:Y:S02]  /*1a570*/  FSEL R11, R132, -INF , !P6 ;  /* 0xff800000840b7808 */ /* 0x000fe40007000000 */
[----:B------:R-:W-:Y:S02]  /*1a580*/  ISETP.GE.AND P5, PT, R2, R210, PT ;  /* 0x000000d20200720c */ /* 0x000fe40003fa6270 */
[----:B------:R-:W-:Y:S02]  /*1a590*/  FMNMX3.FTZ R2, R123, R4, R15, !PT ;  /* 0x000000047b027276 */ /* 0x000fe4000781000f */
[-C--:B------:R-:W-:Y:S02]  /*1a5a0*/  ISETP.GE.AND P6, PT, R140, R210.reuse, PT ;  /* 0x000000d28c00720c */ /* 0x080fe40003fc6270 */
[----:B------:R-:W-:Y:S02]  /*1a5b0*/  FSEL R67, R141, -INF , !P4 ;  /* 0xff8000008d437808 */ /* 0x000fe40006000000 */
[----:B------:R-:W-:Y:S02]  /*1a5c0*/  FMNMX3.FTZ R0, R0, R13, R17, !PT ;  /* 0x0000000d00007276 */ /* 0x000fe40007810011 */
[----:B------:R-:W-:Y:S02]  /*1a5d0*/  ISETP.GE.AND P4, PT, R125, R210, PT ;  /* 0x000000d27d00720c */ /* 0x000fe40003f86270 */
[----:B------:R-:W-:Y:S02]  /*1a5e0*/  FSEL R65, R130, -INF , !P6 ;  /* 0xff80000082417808 */ /* 0x000fe40007000000 */
[----:B------:R-:W-:Y:S02]  /*1a5f0*/  FMNMX3.FTZ R2, R2, R11, R9, !PT ;  /* 0x0000000b02027276 */ /* 0x000fe40007810009 */
[----:B------:R-:W-:Y:S02]  /*1a600*/  ISETP.GE.AND P6, PT, R127, R212, PT ;  /* 0x000000d47f00720c */ /* 0x000fe40003fc6270 */
[----:B------:R-:W-:Y:S02]  /*1a610*/  FMNMX3.FTZ R5, R0, R67, R43, !PT ;  /* 0x0000004300057276 */ /* 0x000fe4000781002b */
[----:B------:R-:W-:Y:S02]  /*1a620*/  FSEL R51, R129, -INF , !P4 ;  /* 0xff80000081337808 */ /* 0x000fe40006000000 */
        /* <DEDUP_REMOVED lines=21> */
[----:B------:R-:W-:Y:S02]  /*1a780*/  ISETP.GE.AND P6, PT, R148, R212, PT ;  /* 0x000000d49400720c */ /* 0x000fe40003fc6270 */
[----:B------:R-:W-:Y:S02]  /*1a790*/  FSEL R233, R32, -INF , !P5 ;  /* 0xff80000020e97808 */ /* 0x000fe40006800000 */
[----:B------:R-:W-:Y:S02]  /*1a7a0*/  FSEL R177, R33, -INF , !P1 ;  /* 0xff80000021b17808 */ /* 0x000fe40004800000 */
        /* <DEDUP_REMOVED lines=15> */
[-C--:B------:R-:W-:Y:S02]  /*1a8a0*/  ISETP.GE.AND P1, PT, R38, R210.reuse, PT ;  /* 0x000000d22600720c */ /* 0x080fe40003f26270 */
[----:B------:R-:W-:Y:S02]  /*1a8b0*/  FSEL R175, R42, -INF , !P4 ;  /* 0xff8000002aaf7808 */ /* 0x000fe40006000000 */
[----:B------:R-:W-:Y:S02]  /*1a8c0*/  FSEL R169, R169, -INF , !P0 ;  /* 0xff800000a9a97808 */ /* 0x000fe40004000000 */
[----:B------:R-:W-:Y:S02]  /*1a8d0*/  FMNMX3.FTZ R0, R0, R229, R227, !PT ;  /* 0x000000e500007276 */ /* 0x000fe400078100e3 */
[----:B------:R-:W-:Y:S02]  /*1a8e0*/  ISETP.GE.AND P4, PT, R147, R210, PT ;  /* 0x000000d29300720c */ /* 0x000fe40003f86270 */
[-C--:B------:R-:W-:Y:S02]  /*1a8f0*/  ISETP.GE.AND P0, PT, R8, R212.reuse, PT ;  /* 0x000000d40800720c */ /* 0x080fe40003f06270 */
[----:B------:R-:W-:Y:S02]  /*1a900*/  FSEL R173, R173, -INF , !P6 ;  /* 0xff800000adad7808 */ /* 0x000fe40007000000 */
[----:B------:R-:W-:Y:S02]  /*1a910*/  FMNMX3.FTZ R2, R2, R225, R195, !PT ;  /* 0x000000e102027276 */ /* 0x000fe400078100c3 */
[----:B------:R-:W-:Y:S02]  /*1a920*/  ISETP.GE.AND P6, PT, R24, R212, PT ;  /* 0x000000d41800720c */ /* 0x000fe40003fc6270 */
[----:B------:R-:W-:Y:S02]  /*1a930*/  FSEL R171, R171, -INF , !P5 ;  /* 0xff800000abab7808 */ /* 0x000fe40006800000 */
[----:B------:R-:W-:Y:S02]  /*1a940*/  FSEL R167, R46, -INF , !P1 ;  /* 0xff8000002ea77808 */ /* 0x000fe40004800000 */
[-C--:B------:R-:W-:Y:S02]  /*1a950*/  ISETP.GE.AND P5, PT, R24, R210.reuse, PT ;  /* 0x000000d21800720c */ /* 0x080fe40003fa6270 */
        /* <DEDUP_REMOVED lines=8> */
[-C--:B------:R-:W-:Y:S02]  /*1a9e0*/  ISETP.GE.AND P6, PT, R37, R210.reuse, PT ;  /* 0x000000d22500720c */ /* 0x080fe40003fc6270 */
[----:B------:R-:W-:Y:S02]  /*1a9f0*/  FSEL R159, R159, -INF , !P5 ;  /* 0xff8000009f9f7808 */ /* 0x000fe40006800000 */
[----:B------:R-:W-:Y:S02]  /*1aa00*/  FMNMX3.FTZ R0, R0, R171, R169, !PT ;  /* 0x000000ab00007276 */ /* 0x000fe400078100a9 */
[----:B------:R-:W-:Y:S02]  /*1aa10*/  ISETP.GE.AND P5, PT, R45, R210, PT ;  /* 0x000000d22d00720c */ /* 0x000fe40003fa6270 */
[----:B------:R-:W-:Y:S02]  /*1aa20*/  FSEL R157, R157, -INF , !P1 ;  /* 0xff8000009d9d7808 */ /* 0x000fe40004800000 */
[----:B------:R-:W-:Y:S02]  /*1aa30*/  FMNMX3.FTZ R2, R2, R167, R163, !PT ;  /* 0x000000a702027276 */ /* 0x000fe400078100a3 */
[----:B------:R-:W-:Y:S02]  /*1aa40*/  FSEL R153, R153, -INF , !P0 ;  /* 0xff80000099997808 */ /* 0x000fe40004000000 */
[CC--:B------:R-:W-:Y:S02]  /*1aa50*/  ISETP.GE.AND P1, PT, R20.reuse, R212.reuse, PT ;  /* 0x000000d41400720c */ /* 0x0c0fe40003f26270 */
[----:B------:R-:W-:Y:S02]  /*1aa60*/  FSEL R155, R155, -INF , !P4 ;  /* 0xff8000009b9b7808 */ /* 0x000fe40006000000 */
[C---:B------:R-:W-:Y:S02]  /*1aa70*/  ISETP.GE.AND P0, PT, R7.reuse, R212, PT ;  /* 0x000000d40700720c */ /* 0x040fe40003f06270 */
[-C--:B------:R-:W-:Y:S02]  /*1aa80*/  ISETP.GE.AND P4, PT, R20, R210.reuse, PT ;  /* 0x000000d21400720c */ /* 0x080fe40003f86270 */
[----:B------:R-:W-:Y:S02]  /*1aa90*/  FSEL R151, R54, -INF , !P6 ;  /* 0xff80000036977808 */ /* 0x000fe40007000000 */
[----:B------:R-:W-:Y:S02]  /*1aaa0*/  FMNMX3.FTZ R8, R0, R165, R161, !PT ;  /* 0x000000a500087276 */ /* 0x000fe400078100a1 */
[----:B------:R-:W-:Y:S02]  /*1aab0*/  ISETP.GE.AND P6, PT, R7, R210, PT ;  /* 0x000000d20700720c */ /* 0x000fe40003fc6270 */
[----:B------:R-:W-:Y:S02]  /*1aac0*/  FSEL R147, R55, -INF , !P5 ;  /* 0xff80000037937808 */ /* 0x000fe40006800000 */
[----:B------:R-:W-:Y:S02]  /*1aad0*/  FMNMX3.FTZ R0, R2, R159, R157, !PT ;  /* 0x0000009f02007276 */ /* 0x000fe4000781009d */
[----:B------:R-:W-:Y:S02]  /*1aae0*/  FSEL R149, R56, -INF , !P1 ;  /* 0xff80000038957808 */ /* 0x000fe40004800000 */
[----:B------:R-:W-:Y:S02]  /*1aaf0*/  FSEL R145, R57, -INF , !P0 ;  /* 0xff80000039917808 */ /* 0x000fe40004000000 */
[C---:B------:R-:W-:Y:S02]  /*1ab00*/  ISETP.GE.AND P5, PT, R36.reuse, R212, PT ;  /* 0x000000d42400720c */ /* 0x040fe40003fa6270 */
[----:B------:R-:W-:Y:S02]  /*1ab10*/  ISETP.GE.AND P1, PT, R36, R210, PT ;  /* 0x000000d22400720c */ /* 0x000fe40003f26270 */
[----:B------:R-:W-:Y:S02]  /*1ab20*/  ISETP.GE.AND P0, PT, R44, R212, PT ;  /* 0x000000d42c00720c */ /* 0x000fe40003f06270 */
[----:B------:R-:W-:Y:S02]  /*1ab30*/  FSEL R143, R58, -INF , !P4 ;  /* 0xff8000003a8f7808 */ /* 0x000fe40006000000 */
        /* <DEDUP_REMOVED lines=8> */
[C---:B------:R-:W-:Y:S02]  /*1abc0*/  ISETP.GE.AND P6, PT, R28.reuse, R212, PT ;  /* 0x000000d41c00720c */ /* 0x040fe40003fc6270 */
[----:B------:R-:W-:Y:S02]  /*1abd0*/  ISETP.GE.AND P5, PT, R28, R210, PT ;  /* 0x000000d21c00720c */ /* 0x000fe40003fa6270 */
[----:B------:R-:W-:Y:S01]  /*1abe0*/  FSEL R126, R63, -INF , !P4 ;  /* 0xff8000003f7e7808 */ /* 0x000fe20006000000 */
[----:B------:R-:W-:Y:S01]  /*1abf0*/  LDSM.16.MT88.4 R28, [R185+0xb000] ;  /* 0x00b00000b91c783b */ /* 0x000fe20000004200 */
[C---:B------:R-:W-:Y:S02]  /*1ac00*/  ISETP.GE.AND P0, PT, R6.reuse, R212, PT ;  /* 0x000000d40600720c */ /* 0x040fe40003f06270 */
[----:B------:R-:W-:Y:S02]  /*1ac10*/  ISETP.GE.AND P1, PT, R6, R210, PT ;  /* 0x000000d20600720c */ /* 0x000fe40003f26270 */
[----:B------:R-:W-:Y:S02]  /*1ac20*/  FMNMX3.FTZ R2, R2, R149, R145, !PT ;  /* 0x0000009502027276 */ /* 0x000fe40007810091 */
[----:B------:R-:W-:Y:S02]  /*1ac30*/  FMNMX3.FTZ R0, R0, R143, R141, !PT ;  /* 0x0000008f00007276 */ /* 0x000fe4000781008d */
[----:B------:R-:W-:Y:S02]  /*1ac40*/  FSEL R125, R64, -INF , !P0 ;  /* 0xff800000407d7808 */ /* 0x000fe40004000000 */
[----:B------:R-:W-:Y:S02]  /*1ac50*/  FSEL R128, R40, -INF , !P6 ;  /* 0xff80000028807808 */ /* 0x000fe40007000000 */
[----:B------:R-:W-:Y:S02]  /*1ac60*/  FMNMX3.FTZ R2, R2, R139, R137, !PT ;  /* 0x0000008b02027276 */ /* 0x000fe40007810089 */
[----:B------:R-:W-:Y:S02]  /*1ac70*/  FSEL R52, R52, -INF , !P5 ;  /* 0xff80000034347808 */ /* 0x000fe40006800000 */
[----:B------:R-:W-:Y:S02]  /*1ac80*/  FSEL R53, R53, -INF , !P1 ;  /* 0xff80000035357808 */ /* 0x000fe40004800000 */
        /* <DEDUP_REMOVED lines=18> */
[-CC-:B------:R-:W-:Y:S01]  /*1adb0*/  FFMA.FTZ R131, R15, R3.reuse, -R130.reuse ;  /* 0x000000030f837223 */ /* 0x180fe20000010882 */
[-C--:B------:R-:W-:Y:S01]  /*1adc0*/  FFMA.FTZ R136, R4, R3.reuse, -R130 ;  /* 0x0000000304887223 */ /* 0x080fe20000010882 */
[----:B------:R-:W-:Y:S01]  /*1add0*/  FSEL R4, R0, RZ, P0 ;  /* 0x000000ff00047208 */ /* 0x000fe20000000000 */
[----:B------:R-:W-:Y:S01]  /*1ade0*/  FADD.FTZ R6, -R5, R122 ;  /* 0x0000007a05067221 */ /* 0x000fe20000010100 */
[-C--:B------:R-:W-:Y:S01]  /*1adf0*/  FFMA.FTZ R127, R13, R3.reuse, -R134 ;  /* 0x000000030d7f7223 */ /* 0x080fe20000010886 */
[----:B------:R-:W-:Y:S01]  /*1ae00*/  IMAD.MOV.U32 R122, RZ, RZ, R214 ;  /* 0x000000ffff7a7224 */ /* 0x000fe200078e00d6 */
[----:B------:R-:W1:Y:S01]  /*1ae10*/  LDSM.16.MT88.4 R12, [R185+0x9000] ;  /* 0x00900000b90c783b */ /* 0x000e620000004200 */
[----:B------:R-:W-:Y:S02]  /*1ae20*/  @P2 VIADD R122, R218, 0xffffffe0 ;  /* 0xffffffe0da7a2836 */ /* 0x000fe40000000000 */
[----:B------:R-:W-:Y:S01]  /*1ae30*/  FADD.FTZ R4, -R4, R123 ;  /* 0x0000007b04047221 */ /* 0x000fe20000010100 */
[-CC-:B------:R-:W-:Y:S01]  /*1ae40*/  FFMA.FTZ R133, R21, R3.reuse, -R134.reuse ;  /* 0x0000000315857223 */ /* 0x180fe20000010886 */
        /* <DEDUP_REMOVED lines=8> */
[-CC-:B------:R-:W-:Y:S01]  /*1aed0*/  FFMA.FTZ R160, R157, R3.reuse, -R130.reuse ;  /* 0x000000039da07223 */ /* 0x180fe20000010882 */
[-C--:B------:R-:W-:Y:S01]  /*1aee0*/  FFMA.FTZ R53, R53, R3.reuse, -R130 ;  /* 0x0000000335357223 */ /* 0x080fe20000010882 */
[-C--:B------:R-:W-:Y:S07]  /*1aef0*/  FFMA.FTZ R144, R183, R3.reuse, -R134 ;  /* 0x00000003b7907223 */ /* 0x080fee0000010886 */
[----:B------:R-:W3:Y:S01]  /*1af00*/  MUFU.EX2 R55, R5 ;  /* 0x0000000500377308 */ /* 0x000ee20000000800 */
[-C--:B------:R-:W-:Y:S01]  /*1af10*/  FFMA.FTZ R142, R181, R3.reuse, -R130 ;  /* 0x00000003b58e7223 */ /* 0x080fe20000010882 */
[-C--:B------:R-:W-:Y:S01]  /*1af20*/  FFMA.FTZ R140, R177, R3.reuse, -R134 ;  /* 0x00000003b18c7223 */ /* 0x080fe20000010886 */
[----:B------:R-:W4:Y:S07]  /*1af30*/  LDSM.16.MT88.4 R36, [R122+0x2000] ;  /* 0x002000007a24783b */ /* 0x000f2e0000004200 */
[----:B------:R-:W5:Y:S01]  /*1af40*/  MUFU.EX2 R54, R8 ;  /* 0x0000000800367308 */ /* 0x000f620000000800 */
[-C--:B------:R-:W-:Y:S01]  /*1af50*/  FFMA.FTZ R223, R223, R3.reuse, -R130 ;  /* 0x00000003dfdf7223 */ /* 0x080fe20000010882 */
[-C--:B------:R-:W-:Y:S01]  /*1af60*/  FFMA.FTZ R237, R237, R3.reuse, -R134 ;  /* 0x00000003eded7223 */ /* 0x080fe20000010886 */
[-C--:B------:R-:W-:Y:S07]  /*1af70*/  FFMA.FTZ R235, R235, R3.reuse, -R130 ;  /* 0x00000003ebeb7223 */ /* 0x080fee0000010882 */
[----:B------:R-:W1:Y:S01]  /*1af80*/  MUFU.EX2 R129, R129 ;  /* 0x0000008100817308 */ /* 0x000e620000000800 */
[-CC-:B------:R-:W-:Y:S01]  /*1af90*/  FFMA.FTZ R233, R233, R3.reuse, -R134.reuse ;  /* 0x00000003e9e97223 */ /* 0x180fe20000010886 */
[-C--:B------:R-:W-:Y:S01]  /*1afa0*/  FFMA.FTZ R146, R229, R3.reuse, -R134 ;  /* 0x00000003e5927223 */ /* 0x080fe20000010886 */
[----:B------:R-:W4:Y:S07]  /*1afb0*/  LDSM.16.MT88.4 R60, [R122+0x4000] ;  /* 0x004000007a3c783b */ /* 0x000f2e0000004200 */
[----:B------:R-:W-:Y:S01]  /*1afc0*/  MUFU.EX2 R136, R136 ;  /* 0x0000008800887308 */ /* 0x000fe20000000800 */
[--C-:B------:R-:W-:Y:S01]  /*1afd0*/  FFMA.FTZ R148, R225, R3, -R130.reuse ;  /* 0x00000003e1947223 */ /* 0x100fe20000010882 */
[C---:B---3--:R-:W-:Y:S01]  /*1afe0*/  FMUL.FTZ R6, R55.reuse, R114 ;  /* 0x0000007237067220 */ /* 0x048fe20000410000 */
[C---:B------:R-:W-:Y:S07]  /*1aff0*/  FMUL.FTZ R7, R55.reuse, R115 ;  /* 0x0000007337077220 */ /* 0x040fee0000410000 */
[----:B------:R-:W3:Y:S01]  /*1b000*/  MUFU.EX2 R131, R131 ;  /* 0x0000008300837308 */ /* 0x000ee20000000800 */
[C---:B------:R-:W-:Y:S01]  /*1b010*/  FMUL.FTZ R10, R55.reuse, R110 ;  /* 0x0000006e370a7220 */ /* 0x040fe20000410000 */
[C---:B-----5:R-:W-:Y:S01]  /*1b020*/  FMUL.FTZ R4, R54.reuse, R112 ;  /* 0x0000007036047220 */ /* 0x060fe20000410000 */
[C---:B------:R-:W-:Y:S07]  /*1b030*/  FMUL.FTZ R5, R54.reuse, R113 ;  /* 0x0000007136057220 */ /* 0x040fee0000410000 */
[----:B------:R-:W-:Y:S01]  /*1b040*/  MUFU.EX2 R127, R127 ;  /* 0x0000007f007f7308 */ /* 0x000fe20000000800 */
[----:B------:R-:W-:Y:S01]  /*1b050*/  FMUL.FTZ R11, R55, R111 ;  /* 0x0000006f370b7220 */ /* 0x000fe20000410000 */
[----:B-1----:R-:W-:Y:S01]  /*1b060*/  F2FP.BF16.F32.PACK_AB R56, R129, R133 ;  /* 0x000000858138723e */ /* 0x002fe200000010ff */
[C---:B------:R-:W-:Y:S07]  /*1b070*/  FMUL.FTZ R8, R54.reuse, R108 ;  /* 0x0000006c36087220 */ /* 0x040fee0000410000 */
[----:B------:R-:W1:Y:S01]  /*1b080*/  MUFU.EX2 R124, R124 ;  /* 0x0000007c007c7308 */ /* 0x000e620000000800 */
[C---:B------:R-:W-:Y:S01]  /*1b090*/  FMUL.FTZ R9, R54.reuse, R109 ;  /* 0x0000006d36097220 */ /* 0x040fe20000410000 */
[C---:B------:R-:W-:Y:S01]  /*1b0a0*/  FMUL.FTZ R18, R55.reuse, R102 ;  /* 0x0000006637127220 */ /* 0x040fe20000410000 */
[----:B------:R-:W-:Y:S07]  /*1b0b0*/  LDSM.16.MT88.4 R108, [R185+0xac00] ;  /* 0x00ac0000b96c783b */ /* 0x000fee0000004200 */
[----:B------:R-:W-:Y:S01]  /*1b0c0*/  MUFU.EX2 R132, R132 ;  /* 0x0000008400847308 */ /* 0x000fe20000000800 */
[----:B------:R-:W-:Y:S01]  /*1b0d0*/  FMUL.FTZ R19, R55, R103 ;  /* 0x0000006737137220 */ /* 0x000fe20000410000 */
[----:B---3--:R-:W-:Y:S01]  /*1b0e0*/  F2FP.BF16.F32.PACK_AB R57, R131, R136 ;  /* 0x000000888339723e */ /* 0x008fe200000010ff */
[C---:B------:R-:W-:Y:S07]  /*1b0f0*/  FMUL.FTZ R16, R54.reuse, R100 ;  /* 0x0000006436107220 */ /* 0x040fee0000410000 */
[----:B------:R-:W3:Y:S01]  /*1b100*/  MUFU.EX2 R123, R123 ;  /* 0x0000007b007b7308 */ /* 0x000ee20000000800 */
[C---:B------:R-:W-:Y:S01]  /*1b110*/  FMUL.FTZ R17, R54.reuse, R101 ;  /* 0x0000006536117220 */ /* 0x040fe20000410000 */
[C---:B------:R-:W-:Y:S01]  /*1b120*/  FMUL.FTZ R26, R55.reuse, R94 ;  /* 0x0000005e371a7220 */ /* 0x040fe20000410000 */
[----:B------:R-:W-:Y:S01]  /*1b130*/  LDSM.16.MT88.4 R100, [R122+0x1c00] ;  /* 0x001c00007a64783b */ /* 0x000fe20000004200 */
[C---:B------:R-:W-:Y:S01]  /*1b140*/  FMUL.FTZ R27, R55.reuse, R95 ;  /* 0x0000005f371b7220 */ /* 0x040fe20000410000 */
[----:B------:R-:W-:Y:S01]  /*1b150*/  FMUL.FTZ R25, R54, R93 ;  /* 0x0000005d36197220 */ /* 0x000fe20000410000 */
[----:B-1----:R-:W-:Y:S01]  /*1b160*/  F2FP.BF16.F32.PACK_AB R58, R124, R127 ;  /* 0x0000007f7c3a723e */ /* 0x002fe200000010ff */
[----:B------:R-:W-:Y:S01]  /*1b170*/  FMUL.FTZ R42, R55, R78 ;  /* 0x0000004e372a7220 */ /* 0x000fe20000410000 */
[C---:B------:R-:W-:Y:S01]  /*1b180*/  FMUL.FTZ R40, R54.reuse, R76 ;  /* 0x0000004c36287220 */ /* 0x040fe20000410000 */
[C---:B------:R-:W-:Y:S01]  /*1b190*/  FMUL.FTZ R24, R54.reuse, R92 ;  /* 0x0000005c36187220 */ /* 0x040fe20000410000 */
[-C--:B------:R-:W-:Y:S01]  /*1b1a0*/  FFMA.FTZ R92, R159, R3.reuse, -R130 ;  /* 0x000000039f5c7223 */ /* 0x080fe20000010882 */
[----:B------:R-:W-:Y:S01]  /*1b1b0*/  FMUL.FTZ R32, R54, R84 ;  /* 0x0000005436207220 */ /* 0x000fe20000410000 */
[-CC-:B------:R-:W-:Y:S01]  /*1b1c0*/  FFMA.FTZ R84, R67, R3.reuse, -R134.reuse ;  /* 0x0000000343547223 */ /* 0x180fe20000010886 */
[----:B------:R-:W-:Y:S01]  /*1b1d0*/  MUFU.EX2 R183, R237 ;  /* 0x000000ed00b77308 */ /* 0x000fe20000000800 */
[----:B---3--:R-:W-:Y:S01]  /*1b1e0*/  F2FP.BF16.F32.PACK_AB R59, R123, R132 ;  /* 0x000000847b3b723e */ /* 0x008fe200000010ff */
[C---:B------:R-:W-:Y:S01]  /*1b1f0*/  FMUL.FTZ R34, R55.reuse, R86 ;  /* 0x0000005637227220 */ /* 0x040fe20000410000 */
[--C-:B------:R-:W-:Y:S01]  /*1b200*/  FFMA.FTZ R86, R48, R3, -R134.reuse ;  /* 0x0000000330567223 */ /* 0x100fe20000010886 */
[C---:B------:R-:W-:Y:S06]  /*1b210*/  FMUL.FTZ R48, R54.reuse, R68 ;  /* 0x0000004436307220 */ /* 0x040fec0000410000 */
[----:B------:R-:W-:Y:S01]  /*1b220*/  MUFU.EX2 R84, R84 ;  /* 0x0000005400547308 */ /* 0x000fe20000000800 */
[----:B------:R-:W-:Y:S01]  /*1b230*/  FMUL.FTZ R35, R55, R87 ;  /* 0x0000005737237220 */ /* 0x000fe20000410000 */
[--C-:B------:R-:W-:Y:S01]  /*1b240*/  FFMA.FTZ R87, R43, R3, -R134.reuse ;  /* 0x000000032b577223 */ /* 0x100fe20000010886 */
[C---:B------:R-:W-:Y:S07]  /*1b250*/  HMMA.16816.F32.BF16 R4, R56.reuse, R12, R4 ;  /* 0x0000000c3804723c */ /* 0x040fee0000041804 */
[----:B------:R-:W-:Y:S01]  /*1b260*/  MUFU.EX2 R86, R86 ;  /* 0x0000005600567308 */ /* 0x000fe20000000800 */
[C---:B------:R-:W-:Y:S09]  /*1b270*/  FMUL.FTZ R43, R55.reuse, R79 ;  /* 0x0000004f372b7220 */ /* 0x040ff20000410000 */
[----:B------:R-:W1:Y:S01]  /*1b280*/  MUFU.EX2 R87, R87 ;  /* 0x0000005700577308 */ /* 0x000e620000000800 */
[C---:B------:R-:W-:Y:S01]  /*1b290*/  FMUL.FTZ R12, R54.reuse, R104 ;  /* 0x00000068360c7220 */ /* 0x040fe20000410000 */
[C---:B------:R-:W-:Y:S08]  /*1b2a0*/  HMMA.16816.F32.BF16 R8, R56.reuse, R14, R8 ;  /* 0x0000000e3808723c */ /* 0x040ff00000041808 */
[----:B------:R3:W-:Y:S01]  /*1b2b0*/  MUFU.EX2 R157, R92 ;  /* 0x0000005c009d7308 */ /* 0x0007e20000000800 */
[C---:B------:R-:W-:Y:S01]  /*1b2c0*/  FMUL.FTZ R14, R55.reuse, R106 ;  /* 0x0000006a370e7220 */ /* 0x040fe20000410000 */
[C---:B------:R-:W-:Y:S01]  /*1b2d0*/  FMUL.FTZ R15, R55.reuse, R107 ;  /* 0x0000006b370f7220 */ /* 0x040fe20000410000 */
[C---:B------:R-:W-:Y:S07]  /*1b2e0*/  FMUL.FTZ R13, R54.reuse, R105 ;  /* 0x00000069360d7220 */ /* 0x040fee0000410000 */
[----:B------:R-:W-:Y:S01]  /*1b2f0*/  MUFU.EX2 R181, R235 ;  /* 0x000000eb00b57308 */ /* 0x000fe20000000800 */
[----:B------:R-:W-:Y:S01]  /*1b300*/  FMUL.FTZ R33, R54, R85 ;  /* 0x0000005536217220 */ /* 0x000fe20000410000 */
[-CC-:B------:R-:W-:Y:S01]  /*1b310*/  FFMA.FTZ R85, R50, R3.reuse, -R134.reuse ;  /* 0x0000000332557223 */ /* 0x180fe20000010886 */
[----:B------:R-:W-:Y:S07]  /*1b320*/  FMUL.FTZ R50, R55, R70 ;  /* 0x0000004637327220 */ /* 0x000fee0000410000 */
[----:B------:R-:W-:Y:S01]  /*1b330*/  MUFU.EX2 R140, R140 ;  /* 0x0000008c008c7308 */ /* 0x000fe20000000800 */
[--C-:B------:R-:W-:Y:S01]  /*1b340*/  FFMA.FTZ R106, R138, R3, -R134.reuse ;  /* 0x000000038a6a7223 */ /* 0x100fe20000010886 */
[C---:B--2---:R-:W-:Y:S08]  /*1b350*/  HMMA.16816.F32.BF16 R12, R56.reuse, R20, R12 ;  /* 0x00000014380c723c */ /* 0x044ff0000004180c */
[----:B------:R-:W2:Y:S01]  /*1b360*/  MUFU.EX2 R85, R85 ;  /* 0x0000005500557308 */ /* 0x000ea20000000800 */
[C---:B------:R-:W-:Y:S01]  /*1b370*/  FMUL.FTZ R20, R54.reuse, R96 ;  /* 0x0000006036147220 */ /* 0x040fe20000410000 */
[----:B---3--:R-:W-:Y:S01]  /*1b380*/  LDSM.16.MT88.4 R92, [R185+0xcc00] ;  /* 0x00cc0000b95c783b */ /* 0x008fe20000004200 */
[C---:B------:R-:W-:Y:S07]  /*1b390*/  FMUL.FTZ R21, R54.reuse, R97 ;  /* 0x0000006136157220 */ /* 0x040fee0000410000 */
[----:B------:R-:W-:Y:S01]  /*1b3a0*/  MUFU.EX2 R146, R146 ;  /* 0x0000009200927308 */ /* 0x000fe20000000800 */
[----:B------:R-:W-:Y:S01]  /*1b3b0*/  FFMA.FTZ R105, R251, R3, -R134 ;  /* 0x00000003fb697223 */ /* 0x000fe20000010886 */
[C---:B------:R-:W-:Y:S08]  /*1b3c0*/  HMMA.16816.F32.BF16 R16, R56.reuse, R22, R16 ;  /* 0x000000163810723c */ /* 0x040ff00000041810 */
[----:B------:R-:W-:Y:S01]  /*1b3d0*/  MUFU.EX2 R106, R106 ;  /* 0x0000006a006a7308 */ /* 0x000fe20000000800 */
[C---:B------:R-:W-:Y:S01]  /*1b3e0*/  FMUL.FTZ R22, R55.reuse, R98 ;  /* 0x0000006237167220 */ /* 0x040fe20000410000 */
[----:B------:R-:W-:Y:S01]  /*1b3f0*/  FMUL.FTZ R23, R55, R99 ;  /* 0x0000006337177220 */ /* 0x000fe20000410000 */
[-CC-:B------:R-:W-:Y:S01]  /*1b400*/  FFMA.FTZ R104, R249, R3.reuse, -R130.reuse ;  /* 0x00000003f9687223 */ /* 0x180fe20000010882 */
[-C--:B------:R-:W-:Y:S01]  /*1b410*/  FFMA.FTZ R99, R247, R3.reuse, -R130 ;  /* 0x00000003f7637223 */ /* 0x080fe20000010882 */
[-CC-:B------:R-:W-:Y:S01]  /*1b420*/  FFMA.FTZ R98, R245, R3.reuse, -R134.reuse ;  /* 0x00000003f5627223 */ /* 0x180fe20000010886 */
[-C--:B------:R-:W-:Y:S01]  /*1b430*/  FFMA.FTZ R97, R243, R3.reuse, -R134 ;  /* 0x00000003f3617223 */ /* 0x080fe20000010886 */
[-CC-:B------:R-:W-:Y:S01]  /*1b440*/  FFMA.FTZ R96, R241, R3.reuse, -R130.reuse ;  /* 0x00000003f1607223 */ /* 0x180fe20000010882 */
[-CC-:B------:R-:W-:Y:S01]  /*1b450*/  FFMA.FTZ R107, R239, R3.reuse, -R130.reuse ;  /* 0x00000003ef6b7223 */ /* 0x180fe20000010882 */
[C---:B------:R-:W-:Y:S01]  /*1b460*/  HMMA.16816.F32.BF16 R20, R56.reuse, R28, R20 ;  /* 0x0000001c3814723c */ /* 0x040fe20000041814 */
[----:B------:R-:W-:Y:S02]  /*1b470*/  MUFU.EX2 R105, R105 ;  /* 0x0000006900697308 */ /* 0x000fe40000000800 */
[C---:B------:R-:W-:Y:S01]  /*1b480*/  FMUL.FTZ R28, R54.reuse, R88 ;  /* 0x00000058361c7220 */ /* 0x040fe20000410000 */
[--C-:B------:R-:W-:Y:S07]  /*1b490*/  FFMA.FTZ R88, R65, R3, -R130.reuse ;  /* 0x0000000341587223 */ /* 0x100fee0000010882 */
[----:B------:R-:W-:Y:S01]  /*1b4a0*/  MUFU.EX2 R97, R97 ;  /* 0x0000006100617308 */ /* 0x000fe20000000800 */
[----:B------:R-:W3:Y:S01]  /*1b4b0*/  LDSM.16.MT88.4 R64, [R185+0x9400] ;  /* 0x00940000b940783b */ /* 0x000ee20000004200 */
[C---:B------:R-:W-:Y:S01]  /*1b4c0*/  FMUL.FTZ R29, R54.reuse, R89 ;  /* 0x00000059361d7220 */ /* 0x040fe20000410000 */
[C---:B------:R-:W-:Y:S07]  /*1b4d0*/  HMMA.16816.F32.BF16 R24, R56.reuse, R30, R24 ;  /* 0x0000001e3818723c */ /* 0x040fee0000041818 */
[----:B------:R-:W-:Y:S01]  /*1b4e0*/  MUFU.EX2 R107, R107 ;  /* 0x0000006b006b7308 */ /* 0x000fe20000000800 */
[C---:B------:R-:W-:Y:S01]  /*1b4f0*/  FMUL.FTZ R30, R55.reuse, R90 ;  /* 0x0000005a371e7220 */ /* 0x040fe20000410000 */
[----:B------:R-:W-:Y:S01]  /*1b500*/  FMUL.FTZ R31, R55, R91 ;  /* 0x0000005b371f7220 */ /* 0x000fe20000410000 */
[--C-:B------:R-:W-:Y:S01]  /*1b510*/  FFMA.FTZ R91, R41, R3, -R130.reuse ;  /* 0x00000003295b7223 */ /* 0x100fe20000010882 */
[C---:B------:R-:W-:Y:S01]  /*1b520*/  FMUL.FTZ R41, R54.reuse, R77 ;  /* 0x0000004d36297220 */ /* 0x040fe20000410000 */
[--C-:B------:R-:W-:Y:S01]  /*1b530*/  FFMA.FTZ R90, R51, R3, -R130.reuse ;  /* 0x00000003335a7223 */ /* 0x100fe20000010882 */
[----:B------:R-:W5:Y:S01]  /*1b540*/  LDSM.16.MT88.4 R76, [R122+0x400] ;  /* 0x000400007a4c783b */ /* 0x000f620000004200 */
[----:B------:R-:W-:Y:S01]  /*1b550*/  FMUL.FTZ R51, R55, R71 ;  /* 0x0000004737337220 */ /* 0x000fe20000410000 */
[--C-:B------:R-:W-:Y:S01]  /*1b560*/  FFMA.FTZ R89, R49, R3, -R130.reuse ;  /* 0x0000000331597223 */ /* 0x100fe20000010882 */
[C---:B----4-:R-:W-:Y:S01]  /*1b570*/  HMMA.16816.F32.BF16 R28, R56.reuse, R36, R28 ;  /* 0x00000024381c723c */ /* 0x050fe2000004181c */
[----:B------:R-:W-:Y:S02]  /*1b580*/  MUFU.EX2 R91, R91 ;  /* 0x0000005b005b7308 */ /* 0x000fe40000000800 */
[C---:B------:R-:W-:Y:S01]  /*1b590*/  FMUL.FTZ R36, R54.reuse, R80 ;  /* 0x0000005036247220 */ /* 0x040fe20000410000 */
[C---:B------:R-:W-:Y:S01]  /*1b5a0*/  FMUL.FTZ R37, R54.reuse, R81 ;  /* 0x0000005136257220 */ /* 0x040fe20000410000 */
[C---:B------:R-:W-:Y:S06]  /*1b5b0*/  FMUL.FTZ R49, R54.reuse, R69 ;  /* 0x0000004536317220 */ /* 0x040fec0000410000 */
[----:B------:R-:W4:Y:S01]  /*1b5c0*/  MUFU.EX2 R88, R88 ;  /* 0x0000005800587308 */ /* 0x000f220000000800 */
[----:B------:R-:W-:Y:S01]  /*1b5d0*/  LDSM.16.MT88.4 R68, [R185+0xd400] ;  /* 0x00d40000b944783b */ /* 0x000fe20000004200 */
[C---:B------:R-:W-:Y:S08]  /*1b5e0*/  HMMA.16816.F32.BF16 R32, R56.reuse, R38, R32 ;  /* 0x000000263820723c */ /* 0x040ff00000041820 */
[----:B------:R-:W-:Y:S01]  /*1b5f0*/  MUFU.EX2 R90, R90 ;  /* 0x0000005a005a7308 */ /* 0x000fe20000000800 */
[C---:B------:R-:W-:Y:S01]  /*1b600*/  FMUL.FTZ R38, R55.reuse, R82 ;  /* 0x0000005237267220 */ /* 0x040fe20000410000 */
[----:B------:R-:W-:Y:S01]  /*1b610*/  FMUL.FTZ R39, R55, R83 ;  /* 0x0000005337277220 */ /* 0x000fe20000410000 */
[-CC-:B------:R-:W-:Y:S07]  /*1b620*/  FFMA.FTZ R138, R231, R3.reuse, -R130.reuse ;  /* 0x00000003e78a7223 */ /* 0x180fee0000010882 */
[----:B------:R-:W3:Y:S01]  /*1b630*/  MUFU.EX2 R89, R89 ;  /* 0x0000005900597308 */ /* 0x000ee20000000800 */
[----:B------:R-:W5:Y:S01]  /*1b640*/  LDSM.16.MT88.4 R80, [R185+0xb400] ;  /* 0x00b40000b950783b */ /* 0x000f620000004200 */
[-C--:B------:R-:W-:Y:S01]  /*1b650*/  FFMA.FTZ R195, R195, R3.reuse, -R130 ;  /* 0x00000003c3c37223 */ /* 0x080fe20000010882 */
[----:B------:R-:W-:Y:S07]  /*1b660*/  FFMA.FTZ R150, R221, R3, -R134 ;  /* 0x00000003dd967223 */ /* 0x000fee0000010886 */
[----:B------:R-:W-:Y:S01]  /*1b670*/  MUFU.EX2 R104, R104 ;  /* 0x0000006800687308 */ /* 0x000fe20000000800 */
[C---:B------:R-:W-:Y:S03]  /*1b680*/  HMMA.16816.F32.BF16 R36, R56.reuse, R44, R36 ;  /* 0x0000002c3824723c */ /* 0x040fe60000041824 */
[C---:B------:R-:W-:Y:S01]  /*1b690*/  FMUL.FTZ R44, R54.reuse, R72 ;  /* 0x00000048362c7220 */ /* 0x040fe20000410000 */
[----:B------:R-:W-:Y:S05]  /*1b6a0*/  FMUL.FTZ R45, R54, R73 ;  /* 0x00000049362d7220 */ /* 0x000fea0000410000 */
[----:B------:R-:W5:Y:S01]  /*1b6b0*/  MUFU.EX2 R99, R99 ;  /* 0x0000006300637308 */ /* 0x000f620000000800 */
[-CC-:B------:R-:W-:Y:S01]  /*1b6c0*/  FFMA.FTZ R152, R175, R3.reuse, -R130.reuse ;  /* 0x00000003af987223 */ /* 0x180fe20000010882 */
[----:B------:R-:W-:Y:S01]  /*1b6d0*/  FFMA.FTZ R173, R173, R3, -R130 ;  /* 0x00000003adad7223 */ /* 0x000fe20000010882 */
[C---:B------:R-:W-:Y:S07]  /*1b6e0*/  HMMA.16816.F32.BF16 R40, R56.reuse, R46, R40 ;  /* 0x0000002e3828723c */ /* 0x040fee0000041828 */
[----:B------:R-:W5:Y:S01]  /*1b6f0*/  MUFU.EX2 R98, R98 ;  /* 0x0000006200627308 */ /* 0x000f620000000800 */
[C---:B------:R-:W-:Y:S01]  /*1b700*/  FMUL.FTZ R46, R55.reuse, R74 ;  /* 0x0000004a372e7220 */ /* 0x040fe20000410000 */
[----:B------:R-:W-:Y:S08]  /*1b710*/  FMUL.FTZ R47, R55, R75 ;  /* 0x0000004b372f7220 */ /* 0x000ff00000410000 */
[----:B------:R-:W5:Y:S01]  /*1b720*/  MUFU.EX2 R96, R96 ;  /* 0x0000006000607308 */ /* 0x000f620000000800 */
[----:B------:R-:W5:Y:S01]  /*1b730*/  LDSM.16.MT88.4 R72, [R122+0x2400] ;  /* 0x002400007a48783b */ /* 0x000f620000004200 */
[-CC-:B------:R-:W-:Y:S01]  /*1b740*/  FFMA.FTZ R227, R227, R3.reuse, -R134.reuse ;  /* 0x00000003e3e37223 */ /* 0x180fe20000010886 */
[-CC-:B------:R-:W-:Y:S07]  /*1b750*/  FFMA.FTZ R179, R179, R3.reuse, -R134.reuse ;  /* 0x00000003b3b37223 */ /* 0x180fee0000010886 */
[----:B------:R-:W5:Y:S01]  /*1b760*/  MUFU.EX2 R144, R144 ;  /* 0x0000009000907308 */ /* 0x000f620000000800 */
[-C--:B------:R-:W-:Y:S01]  /*1b770*/  FFMA.FTZ R154, R171, R3.reuse, -R134 ;  /* 0x00000003ab9a7223 */ /* 0x080fe20000010886 */
[C---:B------:R-:W-:Y:S08]  /*1b780*/  HMMA.16816.F32.BF16 R44, R56.reuse, R60, R44 ;  /* 0x0000003c382c723c */ /* 0x040ff0000004182c */
[----:B------:R-:W5:Y:S01]  /*1b790*/  MUFU.EX2 R142, R142 ;  /* 0x0000008e008e7308 */ /* 0x000f620000000800 */
[-CC-:B------:R-:W-:Y:S01]  /*1b7a0*/  FFMA.FTZ R156, R167, R3.reuse, -R130.reuse ;  /* 0x00000003a79c7223 */ /* 0x180fe20000010882 */
[-C--:B------:R-:W-:Y:S01]  /*1b7b0*/  FFMA.FTZ R163, R163, R3.reuse, -R130 ;  /* 0x00000003a3a37223 */ /* 0x080fe20000010882 */
[-CC-:B------:R-:W-:Y:S07]  /*1b7c0*/  FFMA.FTZ R158, R165, R3.reuse, -R134.reuse ;  /* 0x00000003a59e7223 */ /* 0x180fee0000010886 */
[----:B------:R-:W5:Y:S01]  /*1b7d0*/  MUFU.EX2 R177, R233 ;  /* 0x000000e900b17308 */ /* 0x000f620000000800 */
[-CC-:B------:R-:W-:Y:S01]  /*1b7e0*/  FFMA.FTZ R169, R169, R3.reuse, -R134.reuse ;  /* 0x00000003a9a97223 */ /* 0x180fe20000010886 */
[----:B------:R-:W-:Y:S01]  /*1b7f0*/  HMMA.16816.F32.BF16 R48, R56, R62, R48 ;  /* 0x0000003e3830723c */ /* 0x000fe20000041830 */
[----:B------:R-:W5:Y:S07]  /*1b800*/  LDSM.16.MT88.4 R60, [R122+0x4400] ;  /* 0x004400007a3c783b */ /* 0x000f6e0000004200 */
[----:B------:R-:W-:Y:S01]  /*1b810*/  MUFU.EX2 R138, R138 ;  /* 0x0000008a008a7308 */ /* 0x000fe20000000800 */
[----:B-1----:R-:W-:Y:S01]  /*1b820*/  F2FP.BF16.F32.PACK_AB R56, R87, R84 ;  /* 0x000000545738723e */ /* 0x002fe200000010ff */
[--C-:B------:R-:W-:Y:S01]  /*1b830*/  FFMA.FTZ R161, R161, R3, -R134.reuse ;  /* 0x00000003a1a17223 */ /* 0x100fe20000010886 */
[----:B--2---:R-:W-:Y:S07]  /*1b840*/  F2FP.BF16.F32.PACK_AB R58, R86, R85 ;  /* 0x00000055563a723e */ /* 0x004fee00000010ff */
[----:B------:R-:W1:Y:S01]  /*1b850*/  MUFU.EX2 R223, R223 ;  /* 0x000000df00df7308 */ /* 0x000e620000000800 */
[----:B----4-:R-:W-:Y:S01]  /*1b860*/  F2FP.BF16.F32.PACK_AB R57, R88, R91 ;  /* 0x0000005b5839723e */ /* 0x010fe200000010ff */
[-C--:B------:R-:W-:Y:S01]  /*1b870*/  FFMA.FTZ R162, R153, R3.reuse, -R134 ;  /* 0x0000000399a27223 */ /* 0x080fe20000010886 */
[----:B---3--:R-:W-:Y:S07]  /*1b880*/  F2FP.BF16.F32.PACK_AB R59, R89, R90 ;  /* 0x0000005a593b723e */ /* 0x008fee00000010ff */
[----:B------:R-:W2:Y:S01]  /*1b890*/  MUFU.EX2 R225, R227 ;  /* 0x000000e300e17308 */ /* 0x000ea20000000800 */
[-C--:B------:R-:W-:Y:S01]  /*1b8a0*/  FFMA.FTZ R164, R147, R3.reuse, -R130 ;  /* 0x0000000393a47223 */ /* 0x080fe20000010882 */
[-C--:B------:R-:W-:Y:S01]  /*1b8b0*/  FFMA.FTZ R166, R145, R3.reuse, -R134 ;  /* 0x0000000391a67223 */ /* 0x080fe20000010886 */
[-C--:B------:R-:W-:Y:S07]  /*1b8c0*/  FFMA.FTZ R168, R141, R3.reuse, -R130 ;  /* 0x000000038da87223 */ /* 0x080fee0000010882 */
[----:B------:R-:W-:Y:S01]  /*1b8d0*/  MUFU.EX2 R148, R148 ;  /* 0x0000009400947308 */ /* 0x000fe20000000800 */
[-C--:B------:R-:W-:Y:S01]  /*1b8e0*/  FFMA.FTZ R155, R155, R3.reuse, -R134 ;  /* 0x000000039b9b7223 */ /* 0x080fe20000010886 */
[C---:B------:R-:W-:Y:S08]  /*1b8f0*/  HMMA.16816.F32.BF16 R4, R56.reuse, R64, R4 ;  /* 0x000000403804723c */ /* 0x040ff00000041804 */
[----:B------:R-:W3:Y:S01]  /*1b900*/  MUFU.EX2 R195, R195 ;  /* 0x000000c300c37308 */ /* 0x000ee20000000800 */
[-C--:B------:R-:W-:Y:S01]  /*1b910*/  FFMA.FTZ R151, R151, R3.reuse, -R130 ;  /* 0x0000000397977223 */ /* 0x080fe20000010882 */
[-C--:B------:R-:W-:Y:S01]  /*1b920*/  FFMA.FTZ R149, R149, R3.reuse, -R134 ;  /* 0x0000000395957223 */ /* 0x080fe20000010886 */
[-CC-:B------:R-:W-:Y:S07]  /*1b930*/  FFMA.FTZ R143, R143, R3.reuse, -R130.reuse ;  /* 0x000000038f8f7223 */ /* 0x180fee0000010882 */
[----:B------:R-:W-:Y:S01]  /*1b940*/  MUFU.EX2 R150, R150 ;  /* 0x0000009600967308 */ /* 0x000fe20000000800 */
[-C--:B------:R-:W-:Y:S01]  /*1b950*/  FFMA.FTZ R126, R126, R3.reuse, -R130 ;  /* 0x000000037e7e7223 */ /* 0x080fe20000010882 */
[C---:B------:R-:W-:Y:S01]  /*1b960*/  HMMA.16816.F32.BF16 R8, R56.reuse, R66, R8 ;  /* 0x000000423808723c */ /* 0x040fe20000041808 */
[----:B------:R-:W4:Y:S07]  /*1b970*/  LDSM.16.MT88.4 R64, [R185+0x9800] ;  /* 0x00980000b940783b */ /* 0x000f2e0000004200 */
[----:B------:R-:W3:Y:S01]  /*1b980*/  MUFU.EX2 R175, R179 ;  /* 0x000000b300af7308 */ /* 0x000ee20000000800 */
[-CC-:B------:R-:W-:Y:S01]  /*1b990*/  FFMA.FTZ R170, R137, R3.reuse, -R134.reuse ;  /* 0x0000000389aa7223 */ /* 0x180fe20000010886 */
[-CC-:B------:R-:W-:Y:S01]  /*1b9a0*/  FFMA.FTZ R139, R139, R3.reuse, -R134.reuse ;  /* 0x000000038b8b7223 */ /* 0x180fe20000010886 */
[-CC-:B------:R-:W-:Y:S07]  /*1b9b0*/  FFMA.FTZ R125, R125, R3.reuse, -R134.reuse ;  /* 0x000000037d7d7223 */ /* 0x180fee0000010886 */
[----:B------:R-:W-:Y:S01]  /*1b9c0*/  MUFU.EX2 R152, R152 ;  /* 0x0000009800987308 */ /* 0x000fe20000000800 */
[-C--:B------:R-:W-:Y:S01]  /*1b9d0*/  FFMA.FTZ R134, R128, R3.reuse, -R134 ;  /* 0x0000000380867223 */ /* 0x080fe20000010886 */
[C---:B-----5:R-:W-:Y:S08]  /*1b9e0*/  HMMA.16816.F32.BF16 R12, R56.reuse, R76, R12 ;  /* 0x0000004c380c723c */ /* 0x060ff0000004180c */
[----:B------:R-:W5:Y:S01]  /*1b9f0*/  MUFU.EX2 R173, R173 ;  /* 0x000000ad00ad7308 */ /* 0x000f620000000800 */
[----:B------:R-:W-:Y:S01]  /*1ba00*/  FFMA.FTZ R136, R55, R220, R136 ;  /* 0x000000dc37887223 */ /* 0x000fe20000010088 */
[-CC-:B------:R-:W-:Y:S01]  /*1ba10*/  FFMA.FTZ R55, R135, R3.reuse, -R130.reuse ;  /* 0x0000000387377223 */ /* 0x180fe20000010882 */
[----:B------:R-:W-:Y:S07]  /*1ba20*/  FFMA.FTZ R130, R52, R3, -R130 ;  /* 0x0000000334827223 */ /* 0x000fee0000010882 */
[----:B------:R-:W-:Y:S01]  /*1ba30*/  MUFU.EX2 R154, R154 ;  /* 0x0000009a009a7308 */ /* 0x000fe20000000800 */
[----:B------:R-:W-:Y:S01]  /*1ba40*/  FFMA.FTZ R133, R54, R219, R133 ;  /* 0x000000db36857223 */ /* 0x000fe20000010085 */
[C---:B------:R-:W-:Y:S01]  /*1ba50*/  HMMA.16816.F32.BF16 R16, R56.reuse, R78, R16 ;  /* 0x0000004e3810723c */ /* 0x040fe20000041810 */
[----:B------:R-:W-:Y:S07]  /*1ba60*/  LDSM.16.MT88.4 R76, [R185+0xb800] ;  /* 0x00b80000b94c783b */ /* 0x000fee0000004200 */
[----:B------:R-:W-:Y:S01]  /*1ba70*/  MUFU.EX2 R3, R53 ;  /* 0x0000003500037308 */ /* 0x000fe20000000800 */
[----:B------:R-:W-:Y:S01]  /*1ba80*/  FADD.FTZ R131, R131, R136 ;  /* 0x0000008883837221 */ /* 0x000fe20000010000 */
[----:B------:R-:W-:Y:S08]  /*1ba90*/  ISETP.GT.AND P0, PT, R215, R192, PT ;  /* 0x000000c0d700720c */ /* 0x000ff00003f04270 */
[----:B------:R-:W5:Y:S01]  /*1baa0*/  MUFU.EX2 R167, R169 ;  /* 0x000000a900a77308 */ /* 0x000f620000000800 */
[----:B------:R-:W-:Y:S01]  /*1bab0*/  FADD.FTZ R132, R132, R131 ;  /* 0x0000008384847221 */ /* 0x000fe20000010000 */
[C---:B------:R-:W-:Y:S08]  /*1bac0*/  HMMA.16816.F32.BF16 R20, R56.reuse, R80, R20 ;  /* 0x000000503814723c */ /* 0x040ff00000041814 */
[----:B------:R-:W-:Y:S01]  /*1bad0*/  MUFU.EX2 R156, R156 ;  /* 0x0000009c009c7308 */ /* 0x000fe20000000800 */
[----:B------:R-:W-:Y:S01]  /*1bae0*/  FADD.FTZ R132, R123, R132 ;  /* 0x000000847b847221 */ /* 0x000fe20000010000 */
[----:B------:R-:W-:Y:S08]  /*1baf0*/  IMAD.MOV.U32 R123, RZ, RZ, R0 ;  /* 0x000000ffff7b7224 */ /* 0x000ff000078e0000 */
[----:B------:R-:W5:Y:S01]  /*1bb00*/  MUFU.EX2 R163, R163 ;  /* 0x000000a300a37308 */ /* 0x000f620000000800 */
[----:B------:R-:W-:Y:S01]  /*1bb10*/  FADD.FTZ R91, R91, R132 ;  /* 0x000000845b5b7221 */ /* 0x000fe20000010000 */
[C---:B------:R-:W-:Y:S01]  /*1bb20*/  HMMA.16816.F32.BF16 R24, R56.reuse, R82, R24 ;  /* 0x000000523818723c */ /* 0x040fe20000041818 */
[----:B------:R-:W-:Y:S07]  /*1bb30*/  LDSM.16.MT88.4 R80, [R122+0x2800] ;  /* 0x002800007a50783b */ /* 0x000fee0000004200 */
[----:B------:R-:W-:Y:S01]  /*1bb40*/  MUFU.EX2 R158, R158 ;  /* 0x0000009e009e7308 */ /* 0x000fe20000000800 */
[----:B------:R-:W-:Y:S09]  /*1bb50*/  FADD.FTZ R91, R88, R91 ;  /* 0x0000005b585b7221 */ /* 0x000ff20000010000 */
[----:B------:R-:W5:Y:S01]  /*1bb60*/  MUFU.EX2 R159, R161 ;  /* 0x000000a1009f7308 */ /* 0x000f620000000800 */
[----:B------:R-:W-:Y:S01]  /*1bb70*/  FADD.FTZ R90, R90, R91 ;  /* 0x0000005b5a5a7221 */ /* 0x000fe20000010000 */
[C---:B------:R-:W-:Y:S08]  /*1bb80*/  HMMA.16816.F32.BF16 R28, R56.reuse, R72, R28 ;  /* 0x00000048381c723c */ /* 0x040ff0000004181c */
[----:B------:R-:W5:Y:S01]  /*1bb90*/  MUFU.EX2 R160, R160 ;  /* 0x000000a000a07308 */ /* 0x000f620000000800 */
[----:B------:R-:W-:Y:S09]  /*1bba0*/  FADD.FTZ R89, R89, R90 ;  /* 0x0000005a59597221 */ /* 0x000ff20000010000 */
[----:B------:R-:W-:Y:S01]  /*1bbb0*/  MUFU.EX2 R153, R155 ;  /* 0x0000009b00997308 */ /* 0x000fe20000000800 */
[C---:B------:R-:W-:Y:S01]  /*1bbc0*/  HMMA.16816.F32.BF16 R32, R56.reuse, R74, R32 ;  /* 0x0000004a3820723c */ /* 0x040fe20000041820 */
[----:B------:R-:W1:Y:S08]  /*1bbd0*/  LDSM.16.MT88.4 R72, [R122+0x800] ;  /* 0x000800007a48783b */ /* 0x000e700000004200 */
[----:B------:R-:W-:Y:S10]  /*1bbe0*/  MUFU.EX2 R162, R162 ;  /* 0x000000a200a27308 */ /* 0x000ff40000000800 */
[----:B------:R-:W-:Y:S01]  /*1bbf0*/  MUFU.EX2 R147, R151 ;  /* 0x0000009700937308 */ /* 0x000fe20000000800 */
[C---:B------:R-:W-:Y:S09]  /*1bc00*/  HMMA.16816.F32.BF16 R36, R56.reuse, R68, R36 ;  /* 0x000000443824723c */ /* 0x040ff20000041824 */
[----:B------:R-:W-:Y:S10]  /*1bc10*/  MUFU.EX2 R164, R164 ;  /* 0x000000a400a47308 */ /* 0x000ff40000000800 */
[----:B------:R-:W-:Y:S01]  /*1bc20*/  MUFU.EX2 R145, R149 ;  /* 0x0000009500917308 */ /* 0x000fe20000000800 */
[C---:B------:R-:W-:Y:S01]  /*1bc30*/  HMMA.16816.F32.BF16 R40, R56.reuse, R70, R40 ;  /* 0x000000463828723c */ /* 0x040fe20000041828 */
[----:B------:R-:W2:Y:S08]  /*1bc40*/  LDSM.16.MT88.4 R68, [R185+0xd800] ;  /* 0x00d80000b944783b */ /* 0x000eb00000004200 */
[----:B------:R-:W-:Y:S10]  /*1bc50*/  MUFU.EX2 R166, R166 ;  /* 0x000000a600a67308 */ /* 0x000ff40000000800 */
[----:B------:R-:W-:Y:S01]  /*1bc60*/  MUFU.EX2 R141, R143 ;  /* 0x0000008f008d7308 */ /* 0x000fe20000000800 */
[C---:B------:R-:W-:Y:S09]  /*1bc70*/  HMMA.16816.F32.BF16 R44, R56.reuse, R60, R44 ;  /* 0x0000003c382c723c */ /* 0x040ff2000004182c */
[----:B------:R-:W-:Y:S10]  /*1bc80*/  MUFU.EX2 R168, R168 ;  /* 0x000000a800a87308 */ /* 0x000ff40000000800 */
[----:B------:R-:W-:Y:S01]  /*1bc90*/  MUFU.EX2 R137, R139 ;  /* 0x0000008b00897308 */ /* 0x000fe20000000800 */
[----:B------:R-:W-:Y:S01]  /*1bca0*/  HMMA.16816.F32.BF16 R48, R56, R62, R48 ;  /* 0x0000003e3830723c */ /* 0x000fe20000041830 */
[----:B------:R-:W3:Y:S08]  /*1bcb0*/  LDSM.16.MT88.4 R60, [R122+0x4800] ;  /* 0x004800007a3c783b */ /* 0x000ef00000004200 */
[----:B------:R-:W-:Y:S01]  /*1bcc0*/  MUFU.EX2 R170, R170 ;  /* 0x000000aa00aa7308 */ /* 0x000fe20000000800 */
[----:B------:R-:W-:Y:S02]  /*1bcd0*/  F2FP.BF16.F32.PACK_AB R56, R105, R106 ;  /* 0x0000006a6938723e */ /* 0x000fe400000010ff */
[----:B------:R-:W-:Y:S07]  /*1bce0*/  F2FP.BF16.F32.PACK_AB R57, R99, R104 ;  /* 0x000000686339723e */ /* 0x000fee00000010ff */
[----:B------:R-:W-:Y:S01]  /*1bcf0*/  MUFU.EX2 R55, R55 ;  /* 0x0000003700377308 */ /* 0x000fe20000000800 */
[----:B------:R-:W-:Y:S01]  /*1bd00*/  F2FP.BF16.F32.PACK_AB R58, R97, R98 ;  /* 0x00000062613a723e */ /* 0x000fe200000010ff */
[----:B------:R-:W-:Y:S01]  /*1bd10*/  FADD.FTZ R104, R104, R89 ;  /* 0x0000005968687221 */ /* 0x000fe20000010000 */
[----:B------:R-:W-:Y:S07]  /*1bd20*/  F2FP.BF16.F32.PACK_AB R59, R107, R96 ;  /* 0x000000606b3b723e */ /* 0x000fee00000010ff */
[----:B------:R-:W5:Y:S01]  /*1bd30*/  MUFU.EX2 R54, R126 ;  /* 0x0000007e00367308 */ /* 0x000f620000000800 */
[----:B------:R-:W-:Y:S09]  /*1bd40*/  FADD.FTZ R99, R99, R104 ;  /* 0x0000006863637221 */ /* 0x000ff20000010000 */
[----:B------:R-:W-:Y:S01]  /*1bd50*/  MUFU.EX2 R219, R134 ;  /* 0x0000008600db7308 */ /* 0x000fe20000000800 */
[C---:B----4-:R-:W-:Y:S09]  /*1bd60*/  HMMA.16816.F32.BF16 R4, R56.reuse, R64, R4 ;  /* 0x000000403804723c */ /* 0x050ff20000041804 */
[----:B------:R-:W4:Y:S01]  /*1bd70*/  MUFU.EX2 R130, R130 ;  /* 0x0000008200827308 */ /* 0x000f220000000800 */
        /* <DEDUP_REMOVED lines=10> */
[----:B------:R-:W4:Y:S07]  /*1be20*/  LDSM.16.MT88.4 R80, [R122+0x2c00] ;  /* 0x002c00007a50783b */ /* 0x000f2e0000004200 */
        /* <DEDUP_REMOVED lines=66> */
[C---:B--2---:R-:W-:Y:S03]  /*1c250*/  HMMA.16816.F32.BF16 R36, R56.reuse, R68, R36 ;  /* 0x000000443824723c */ /* 0x044fe60000041824 */
[----:B------:R-:W-:Y:S01]  /*1c260*/  F2FP.BF16.F32.PACK_AB R69, R54, R55 ;  /* 0x000000373645723e */ /* 0x000fe200000010ff */
[----:B------:R-:W-:Y:S04]  /*1c270*/  FADD.FTZ R68, R129, R133 ;  /* 0x0000008581447221 */ /* 0x000fe80000010000 */
[C---:B------:R-:W-:Y:S03]  /*1c280*/  HMMA.16816.F32.BF16 R40, R56.reuse, R70, R40 ;  /* 0x000000463828723c */ /* 0x040fe60000041828 */
[----:B------:R-:W-:Y:S01]  /*1c290*/  F2FP.BF16.F32.PACK_AB R71, R130, R3 ;  /* 0x000000038247723e */ /* 0x000fe200000010ff */
[----:B------:R-:W-:Y:S01]  /*1c2a0*/  FADD.FTZ R127, R127, R68 ;  /* 0x000000447f7f7221 */ /* 0x000fe20000010000 */
[----:B------:R-:W-:Y:S03]  /*1c2b0*/  F2FP.BF16.F32.PACK_AB R68, R170, R137 ;  /* 0x00000089aa44723e */ /* 0x000fe600000010ff */
[C---:B---3--:R-:W-:Y:S03]  /*1c2c0*/  HMMA.16816.F32.BF16 R44, R56.reuse, R60, R44 ;  /* 0x0000003c382c723c */ /* 0x048fe6000004182c */
[----:B------:R-:W-:Y:S04]  /*1c2d0*/  FADD.FTZ R127, R124, R127 ;  /* 0x0000007f7c7f7221 */ /* 0x000fe80000010000 */
[----:B------:R-:W-:Y:S01]  /*1c2e0*/  FADD.FTZ R52, R84, R127 ;  /* 0x0000007f54347221 */ /* 0x000fe20000010000 */
[----:B------:R-:W-:Y:S01]  /*1c2f0*/  HMMA.16816.F32.BF16 R48, R56, R62, R48 ;  /* 0x0000003e3830723c */ /* 0x000fe20000041830 */
[----:B------:R-:W2:Y:S02]  /*1c300*/  LDSM.16.MT88.4 R60, [R185+0xe800] ;  /* 0x00e80000b93c783b */ /* 0x000ea40000004200 */
[----:B------:R-:W-:Y:S01]  /*1c310*/  F2FP.BF16.F32.PACK_AB R56, R162, R153 ;  /* 0x00000099a238723e */ /* 0x000fe200000010ff */
[----:B------:R-:W-:Y:S01]  /*1c320*/  FADD.FTZ R52, R87, R52 ;  /* 0x0000003457347221 */ /* 0x000fe20000010000 */
[----:B------:R-:W-:Y:S02]  /*1c330*/  F2FP.BF16.F32.PACK_AB R57, R164, R147 ;  /* 0x00000093a439723e */ /* 0x000fe400000010ff */
[----:B------:R-:W-:Y:S01]  /*1c340*/  F2FP.BF16.F32.PACK_AB R58, R166, R145 ;  /* 0x00000091a63a723e */ /* 0x000fe200000010ff */
[----:B------:R-:W-:Y:S01]  /*1c350*/  FADD.FTZ R53, R85, R52 ;  /* 0x0000003455357221 */ /* 0x000fe20000010000 */
[----:B------:R-:W-:Y:S03]  /*1c360*/  F2FP.BF16.F32.PACK_AB R59, R168, R141 ;  /* 0x0000008da83b723e */ /* 0x000fe600000010ff */
[----:B------:R-:W-:Y:S02]  /*1c370*/  FADD.FTZ R53, R86, R53 ;  /* 0x0000003556357221 */ /* 0x000fe40000010000 */
[----:B------:R-:W-:Y:S02]  /*1c380*/  LDSM.16.MT88.4 R84, [R122+0x3c00] ;  /* 0x003c00007a54783b */ /* 0x000fe40000004200 */
[C---:B-----5:R-:W-:Y:S03]  /*1c390*/  HMMA.16816.F32.BF16 R4, R56.reuse, R64, R4 ;  /* 0x000000403804723c */ /* 0x060fe60000041804 */
[----:B------:R-:W-:Y:S04]  /*1c3a0*/  FADD.FTZ R106, R106, R53 ;  /* 0x000000356a6a7221 */ /* 0x000fe80000010000 */
[----:B------:R-:W-:Y:S01]  /*1c3b0*/  FADD.FTZ R105, R105, R106 ;  /* 0x0000006a69697221 */ /* 0x000fe20000010000 */
[C---:B------:R-:W-:Y:S01]  /*1c3c0*/  HMMA.16816.F32.BF16 R8, R56.reuse, R66, R8 ;  /* 0x000000423808723c */ /* 0x040fe20000041808 */
[----:B------:R-:W3:Y:S07]  /*1c3d0*/  LDSM.16.MT88.4 R64, [R122+0x5800] ;  /* 0x005800007a40783b */ /* 0x000eee0000004200 */
[C---:B-1----:R-:W-:Y:S08]  /*1c3e0*/  HMMA.16816.F32.BF16 R12, R56.reuse, R72, R12 ;  /* 0x00000048380c723c */ /* 0x042ff0000004180c */
[C---:B------:R-:W-:Y:S08]  /*1c3f0*/  HMMA.16816.F32.BF16 R16, R56.reuse, R74, R16 ;  /* 0x0000004a3810723c */ /* 0x040ff00000041810 */
[C---:B----4-:R-:W-:Y:S08]  /*1c400*/  HMMA.16816.F32.BF16 R20, R56.reuse, R76, R20 ;  /* 0x0000004c3814723c */ /* 0x050ff00000041814 */
[C---:B------:R-:W-:Y:S01]  /*1c410*/  HMMA.16816.F32.BF16 R24, R56.reuse, R78, R24 ;  /* 0x0000004e3818723c */ /* 0x040fe20000041818 */
[----:B------:R-:W1:Y:S07]  /*1c420*/  LDSM.16.MT88.4 R76, [R185+0xec00] ;  /* 0x00ec0000b94c783b */ /* 0x000e6e0000004200 */
[C---:B------:R-:W-:Y:S08]  /*1c430*/  HMMA.16816.F32.BF16 R28, R56.reuse, R80, R28 ;  /* 0x00000050381c723c */ /* 0x040ff0000004181c */
[C---:B------:R-:W-:Y:S08]  /*1c440*/  HMMA.16816.F32.BF16 R32, R56.reuse, R82, R32 ;  /* 0x000000523820723c */ /* 0x040ff00000041820 */
[C---:B--2---:R-:W-:Y:S01]  /*1c450*/  HMMA.16816.F32.BF16 R36, R56.reuse, R60, R36 ;  /* 0x0000003c3824723c */ /* 0x044fe20000041824 */
[----:B------:R-:W2:Y:S07]  /*1c460*/  MUFU.EX2 R60, R125 ;  /* 0x0000007d003c7308 */ /* 0x000eae0000000800 */
[C---:B------:R-:W-:Y:S03]  /*1c470*/  HMMA.16816.F32.BF16 R40, R56.reuse, R62, R40 ;  /* 0x0000003e3828723c */ /* 0x040fe60000041828 */
[----:B--2---:R-:W-:Y:S05]  /*1c480*/  F2FP.BF16.F32.PACK_AB R70, R219, R60 ;  /* 0x0000003cdb46723e */ /* 0x004fea00000010ff */
[C---:B---3--:R-:W-:Y:S08]  /*1c490*/  HMMA.16816.F32.BF16 R44, R56.reuse, R64, R44 ;  /* 0x00000040382c723c */ /* 0x048ff0000004182c */
[----:B------:R-:W-:Y:S08]  /*1c4a0*/  HMMA.16816.F32.BF16 R48, R56, R66, R48 ;  /* 0x000000423830723c */ /* 0x000ff00000041830 */
        /* <DEDUP_REMOVED lines=20> */
[----:B------:R2:W3:Y:S02]  /*1c5f0*/  LDSM.16.MT88.4 R4, [R122+0x5c00] ;  /* 0x005c00007a04783b */ /* 0x0004e40000004200 */
        /* <DEDUP_REMOVED lines=13> */
[----:B------:R-:W-:Y:S01]  /*1c6d0*/  FADD.FTZ R157, R157, R8 ;  /* 0x000000089d9d7221 */ /* 0x000fe20000010000 */
[----:B--2---:R-:W-:Y:S02]  /*1c6e0*/  IMAD.MOV.U32 R122, RZ, RZ, R2 ;  /* 0x000000ffff7a7224 */ /* 0x004fe400078e0002 */
[----:B------:R-:W-:Y:S01]  /*1c6f0*/  FADD.FTZ R8, R158, R167 ;  /* 0x000000a79e087221 */ /* 0x000fe20000010000 */
[C---:B------:R-:W-:Y:S03]  /*1c700*/  HMMA.16816.F32.BF16 R76, R68.reuse, R78, R40 ;  /* 0x0000004e444c723c */ /* 0x040fe60000041828 */
[----:B------:R-:W-:Y:S01]  /*1c710*/  FADD.FTZ R160, R160, R157 ;  /* 0x0000009da0a07221 */ /* 0x000fe20000010000 */
[----:B------:R-:W-:Y:S03]  /*1c720*/  FADD.FTZ R8, R159, R8 ;  /* 0x000000089f087221 */ /* 0x000fe60000010000 */
[----:B------:R-:W-:Y:S01]  /*1c730*/  FADD.FTZ R147, R147, R160 ;  /* 0x000000a093937221 */ /* 0x000fe20000010000 */
[----:B------:R-:W-:Y:S01]  /*1c740*/  FADD.FTZ R153, R153, R8 ;  /* 0x0000000899997221 */ /* 0x000fe20000010000 */
[C---:B---3--:R-:W-:Y:S03]  /*1c750*/  HMMA.16816.F32.BF16 R72, R68.reuse, R4, R44 ;  /* 0x000000044448723c */ /* 0x048fe6000004182c */
[----:B------:R-:W-:Y:S01]  /*1c760*/  FADD.FTZ R164, R164, R147 ;  /* 0x00000093a4a47221 */ /* 0x000fe20000010000 */
[----:B------:R-:W-:Y:S03]  /*1c770*/  FADD.FTZ R162, R162, R153 ;  /* 0x00000099a2a27221 */ /* 0x000fe60000010000 */
[----:B------:R-:W-:Y:S01]  /*1c780*/  FADD.FTZ R141, R141, R164 ;  /* 0x000000a48d8d7221 */ /* 0x000fe20000010000 */
        /* <DEDUP_REMOVED lines=13> */
.L_x_2049:
        /* <DEDUP_REMOVED lines=10> */
.L_x_2068:
[----:B------:R-:W2:Y:S01]  /*1c900*/  S2UR UR6, SR_CgaCtaId ;  /* 0x00000000000679c3 */ /* 0x000ea20000008800 */
[----:B---34-:R-:W-:Y:S01]  /*1c910*/  FADD.FTZ R8, R8, R10 ;  /* 0x0000000a08087221 */ /* 0x018fe20000010000 */
[C---:B------:R-:W-:Y:S01]  /*1c920*/  SHF.L.U32 R4, R184.reuse, 0x1, RZ ;  /* 0x00000001b8047819 */ /* 0x040fe200000006ff */
[----:B------:R-:W3:Y:S01]  /*1c930*/  MUFU.RCP R5, R6 ;  /* 0x0000000600057308 */ /* 0x000ee20000001000 */
[----:B------:R-:W-:Y:S01]  /*1c940*/  SHF.L.U32 R3, R184, 0x4, RZ ;  /* 0x00000004b8037819 */ /* 0x000fe200000006ff */
[----:B------:R-:W-:Y:S01]  /*1c950*/  UMOV UR7, 0x400 ;  /* 0x0000040000077882 */ /* 0x000fe20000000000 */
[----:B------:R-:W-:Y:S02]  /*1c960*/  LOP3.LUT R4, R4, 0x6, RZ, 0xc0, !PT ;  /* 0x0000000604047812 */ /* 0x000fe400078ec0ff */
[----:B------:R-:W-:Y:S02]  /*1c970*/  FSETP.NE.FTZ.AND P3, PT, R6, RZ, PT ;  /* 0x000000ff0600720b */ /* 0x000fe40003f75000 */
[----:B------:R-:W-:Y:S01]  /*1c980*/  LOP3.LUT R3, R4, 0x3e00, R3, 0xf8, !PT ;  /* 0x00003e0004037812 */ /* 0x000fe200078ef803 */
[----:B------:R-:W4:Y:S01]  /*1c990*/  MUFU.RCP R9, R8 ;  /* 0x0000000800097308 */ /* 0x000f220000001000 */
[----:B------:R-:W-:-:S02]  /*1c9a0*/  SHF.L.U32 R4, R184, 0x3, RZ ;  /* 0x00000003b8047819 */ /* 0x000fc400000006ff */
[----:B------:R-:W-:Y:S02]  /*1c9b0*/  FSETP.NE.FTZ.AND P2, PT, R8, RZ, PT ;  /* 0x000000ff0800720b */ /* 0x000fe40003f55000 */
[----:B------:R-:W-:Y:S02]  /*1c9c0*/  LOP3.LUT R11, R4, 0xc0, RZ, 0xc0, !PT ;  /* 0x000000c0040b7812 */ /* 0x000fe400078ec0ff */
[----:B------:R-:W-:Y:S02]  /*1c9d0*/  LOP3.LUT R3, R3, 0x20, R4, 0xf8, !PT ;  /* 0x0000002003037812 */ /* 0x000fe400078ef804 */
[----:B------:R-:W-:Y:S02]  /*1c9e0*/  LOP3.LUT R4, R11, 0x18, R184, 0xf8, !PT ;  /* 0x000000180b047812 */ /* 0x000fe400078ef8b8 */
[----:B---3--:R-:W-:Y:S01]  /*1c9f0*/  FSEL R5, R5, 1, P3 ;  /* 0x3f80000005057808 */ /* 0x008fe20001800000 */
[----:B--2---:R-:W-:Y:S01]  /*1ca00*/  ULEA UR6, UR6, UR7, 0x18 ;  /* 0x0000000706067291 */ /* 0x004fe2000f8ec0ff */
[----:B------:R-:W-:-:S02]  /*1ca10*/  SHF.L.U32 R10, R184, 0x2, RZ ;  /* 0x00000002b80a7819 */ /* 0x000fc400000006ff */
[----:B------:R-:W-:Y:S01]  /*1ca20*/  LOP3.LUT R3, R3, R4, RZ, 0xfc, !PT ;  /* 0x0000000403037212 */ /* 0x000fe200078efcff */
[----:B------:R-:W-:Y:S01]  /*1ca30*/  FMUL.FTZ R112, R5, R112 ;  /* 0x0000007005707220 */ /* 0x000fe20000410000 */
[----:B----4-:R-:W-:Y:S01]  /*1ca40*/  FSEL R9, R9, 1, P2 ;  /* 0x3f80000009097808 */ /* 0x010fe20001000000 */
[C---:B------:R-:W-:Y:S01]  /*1ca50*/  FMUL.FTZ R113, R5.reuse, R113 ;  /* 0x0000007105717220 */ /* 0x040fe20000410000 */
[C---:B------:R-:W-:Y:S01]  /*1ca60*/  LOP3.LUT R4, R10.reuse, 0x20, RZ, 0xc0, !PT ;  /* 0x000000200a047812 */ /* 0x040fe200078ec0ff */
[----:B------:R-:W-:Y:S01]  /*1ca70*/  FMUL.FTZ R108, R5, R108 ;  /* 0x0000006c056c7220 */ /* 0x000fe20000410000 */
[----:B------:R-:W-:Y:S01]  /*1ca80*/  LEA R3, R3, UR6, 0x1 ;  /* 0x0000000603037c11 */ /* 0x000fe2000f8e08ff */
[C---:B------:R-:W-:Y:S01]  /*1ca90*/  FMUL.FTZ R114, R9.reuse, R114 ;  /* 0x0000007209727220 */ /* 0x040fe20000410000 */
[----:B------:R-:W-:Y:S01]  /*1caa0*/  FMUL.FTZ R115, R9, R115 ;  /* 0x0000007309737220 */ /* 0x000fe20000410000 */
[----:B------:R-:W-:Y:S01]  /*1cab0*/  FMUL.FTZ R109, R5, R109 ;  /* 0x0000006d056d7220 */ /* 0x000fe20000410000 */
[C---:B------:R-:W-:Y:S01]  /*1cac0*/  FMUL.FTZ R110, R9.reuse, R110 ;  /* 0x0000006e096e7220 */ /* 0x040fe20000410000 */
        /* <DEDUP_REMOVED lines=9> */
[----:B------:R-:W-:Y:S01]  /*1cb60*/  LOP3.LUT R10, R10, 0x40, RZ, 0xc0, !PT ;  /* 0x000000400a0a7812 */ /* 0x000fe200078ec0ff */
[C---:B------:R-:W-:Y:S01]  /*1cb70*/  FMUL.FTZ R96, R5.reuse, R96 ;  /* 0x0000006005607220 */ /* 0x040fe20000410000 */
[----:B------:R-:W-:Y:S01]  /*1cb80*/  FMUL.FTZ R97, R5, R97 ;  /* 0x0000006105617220 */ /* 0x000fe20000410000 */
[C---:B------:R-:W-:Y:S01]  /*1cb90*/  FMUL.FTZ R98, R9.reuse, R98 ;  /* 0x0000006209627220 */ /* 0x040fe20000410000 */
[----:B------:R-:W-:Y:S01]  /*1cba0*/  FMUL.FTZ R99, R9, R99 ;  /* 0x0000006309637220 */ /* 0x000fe20000410000 */
[----:B------:R-:W-:Y:S01]  /*1cbb0*/  IADD3 R11, PT, PT, R3, -R4, RZ ;  /* 0x80000004030b7210 */ /* 0x000fe20007ffe0ff */
[C---:B------:R-:W-:Y:S01]  /*1cbc0*/  FMUL.FTZ R92, R5.reuse, R92 ;  /* 0x0000005c055c7220 */ /* 0x040fe20000410000 */
[----:B------:R-:W-:Y:S01]  /*1cbd0*/  FMUL.FTZ R93, R5, R93 ;  /* 0x0000005d055d7220 */ /* 0x000fe20000410000 */
[C---:B------:R-:W-:Y:S01]  /*1cbe0*/  FMUL.FTZ R94, R9.reuse, R94 ;  /* 0x0000005e095e7220 */ /* 0x040fe20000410000 */
[----:B------:R-:W-:Y:S01]  /*1cbf0*/  FMUL.FTZ R95, R9, R95 ;  /* 0x0000005f095f7220 */ /* 0x000fe20000410000 */
[----:B------:R-:W-:Y:S01]  /*1cc00*/  F2FP.BF16.F32.PACK_AB R112, R113, R112 ;  /* 0x000000707170723e */ /* 0x000fe200000010ff */
[----:B------:R-:W-:Y:S01]  /*1cc10*/  FMUL.FTZ R88, R5, R88 ;  /* 0x0000005805587220 */ /* 0x000fe20000410000 */
[----:B------:R-:W-:Y:S01]  /*1cc20*/  F2FP.BF16.F32.PACK_AB R114, R115, R114 ;  /* 0x000000727372723e */ /* 0x000fe200000010ff */
        /* <DEDUP_REMOVED lines=26> */
[C---:B------:R-:W-:Y:S01]  /*1cdd0*/  FMUL.FTZ R73, R5.reuse, R73 ;  /* 0x0000004905497220 */ /* 0x040fe20000410000 */
[----:B------:R-:W-:Y:S01]  /*1cde0*/  FMUL.FTZ R68, R5, R68 ;  /* 0x0000004405447220 */ /* 0x000fe20000410000 */
[C---:B------:R-:W-:Y:S01]  /*1cdf0*/  FMUL.FTZ R74, R9.reuse, R74 ;  /* 0x0000004a094a7220 */ /* 0x040fe20000410000 */
[C---:B------:R-:W-:Y:S01]  /*1ce00*/  FMUL.FTZ R75, R9.reuse, R75 ;  /* 0x0000004b094b7220 */ /* 0x040fe20000410000 */
[----:B------:R-:W-:Y:S01]  /*1ce10*/  FMUL.FTZ R70, R9, R70 ;  /* 0x0000004609467220 */ /* 0x000fe20000410000 */
[----:B------:R-:W-:Y:S01]  /*1ce20*/  F2FP.BF16.F32.PACK_AB R92, R93, R92 ;  /* 0x0000005c5d5c723e */ /* 0x000fe200000010ff */
[----:B------:R-:W-:Y:S01]  /*1ce30*/  STS [R3], R112 ;  /* 0x0000007003007388 */ /* 0x000fe20000000800 */
[----:B------:R-:W-:Y:S01]  /*1ce40*/  F2FP.BF16.F32.PACK_AB R94, R95, R94 ;  /* 0x0000005e5f5e723e */ /* 0x000fe200000010ff */
[----:B------:R-:W-:Y:S01]  /*1ce50*/  FMUL.FTZ R5, R5, R69 ;  /* 0x0000004505057220 */ /* 0x000fe20000410000 */
[----:B------:R-:W-:Y:S01]  /*1ce60*/  FMUL.FTZ R9, R9, R71 ;  /* 0x0000004709097220 */ /* 0x000fe20000410000 */
        /* <DEDUP_REMOVED lines=32> */
[----:B------:R-:W-:Y:S04]  /*1d070*/  STS [R13+0x2220], R74 ;  /* 0x0022204a0d007388 */ /* 0x000fe80000000800 */
[----:B------:R3:W-:Y:S04]  /*1d080*/  STS [R15+0x2030], R5 ;  /* 0x002030050f007388 */ /* 0x0007e80000000800 */
[----:B------:R4:W-:Y:S04]  /*1d090*/  STS [R15+0x2230], R9 ;  /* 0x002230090f007388 */ /* 0x0009e80000000800 */
[----:B------:R-:W2:Y:S01]  /*1d0a0*/  LD.E.U8 R4, desc[UR4][R120.64+0x1c8] ;  /* 0x0001c80478047980 */ /* 0x000ea2000c101100 */
[----:B------:R-:W-:-:S03]  /*1d0b0*/  ISETP.NE.AND P0, PT, R204, -0x1, PT ;  /* 0xffffffffcc00780c */ /* 0x000fc60003f05270 */
[----:B------:R-:W3:Y:S04]  /*1d0c0*/  LD.E.64 R40, desc[UR4][R120.64+0x88] ;  /* 0x0000880478287980 */ /* 0x000ee8000c101b00 */
[----:B------:R4:W5:Y:S06]  /*1d0d0*/  LD.E.64 R36, desc[UR4][R120.64+0x90] ;  /* 0x0000900478247980 */ /* 0x00096c000c101b00 */
[----:B------:R4:W5:Y:S01]  /*1d0e0*/  @!P0 LD.E.64 R38, desc[UR4][R120.64+0x80] ;  /* 0x0000800478268980 */ /* 0x000962000c101b00 */
[----:B--2---:R-:W-:-:S13]  /*1d0f0*/  ISETP.NE.AND P1, PT, R4, RZ, PT ;  /* 0x000000ff0400720c */ /* 0x004fda0003f25270 */
[----:B------:R-:W2:Y:S04]  /*1d100*/  @!P1 LD.E R10, desc[UR4][R120.64+0x60] ;  /* 0x00006004780a9980 */ /* 0x000ea8000c101900 */
[----:B------:R-:W4:Y:S01]  /*1d110*/  @!P1 LD.E R31, desc[UR4][R120.64+0xb4] ;  /* 0x0000b404781f9980 */ /* 0x000f22000c101900 */
[----:B------:R-:W1:Y:S01]  /*1d120*/  @P2 MUFU.LG2 R8, R8 ;  /* 0x0000000800082308 */ /* 0x000e620000000c00 */
[----:B------:R-:W2:Y:S07]  /*1d130*/  S2R R4, SR_TID.X ;  /* 0x0000000000047919 */ /* 0x000eae0000002100 */
[----:B------:R-:W1:Y:S01]  /*1d140*/  @P3 MUFU.LG2 R6, R6 ;  /* 0x0000000600063308 */ /* 0x000e620000000c00 */
[----:B------:R-:W-:Y:S01]  /*1d150*/  BSSY.RECONVERGENT B0, `(.L_x_2058) ;  /* 0x0000011000007945 */ /* 0x000fe20003800200 */
[----:B------:R-:W-:Y:S01]  /*1d160*/  MOV R3, 0x7f800000 ;  /* 0x7f80000000037802 */ /* 0x000fe20000000f00 */
[----:B---3--:R-:W-:Y:S01]  /*1d170*/  @P0 IMAD.WIDE.U32 R42, R40, R204, RZ ;  /* 0x000000cc282a0225 */ /* 0x008fe200078e00ff */
[----:B------:R-:W-:-:S03]  /*1d180*/  MOV R28, 0x7f800000 ;  /* 0x7f800000001c7802 */ /* 0x000fc60000000f00 */
[----:B-1----:R-:W-:-:S04]  /*1d190*/  @P2 FMUL.FTZ R5, R8, 0.69314718246459960938 ;  /* 0x3f31721808052820 */ /* 0x002fc80000410000 */
[----:B-----5:R-:W-:Y:S01]  /*1d1a0*/  @P2 FFMA.FTZ R3, R7, R0, R5 ;  /* 0x0000000007032223 */ /* 0x020fe20000010005 */
[----:B------:R-:W-:Y:S01]  /*1d1b0*/  @P3 FMUL.FTZ R12, R6, 0.69314718246459960938 ;  /* 0x3f317218060c3820 */ /* 0x000fe20000410000 */
[----:B------:R-:W-:-:S03]  /*1d1c0*/  @P0 IMAD R0, R41, R204, RZ ;  /* 0x000000cc29000224 */ /* 0x000fc600078e02ff */
[----:B------:R-:W-:Y:S01]  /*1d1d0*/  @P3 FFMA.FTZ R28, R7, R2, R12 ;  /* 0x00000002071c3223 */ /* 0x000fe2000001000c */
[----:B--2---:R-:W-:-:S04]  /*1d1e0*/  @!P1 IMAD R10, R200, R10, R199 ;  /* 0x0000000ac80a9224 */ /* 0x004fc800078e02c7 */
[----:B----4-:R-:W-:Y:S01]  /*1d1f0*/  @!P1 IMAD R31, R10, R31, RZ ;  /* 0x0000001f0a1f9224 */ /* 0x010fe200078e02ff */
[----:B------:R-:W-:Y:S06]  /*1d200*/  @!P1 BRA `(.L_x_2059) ;  /* 0x0000000000149947 */ /* 0x000fec0003800000 */
[----:B------:R-:W2:Y:S04]  /*1d210*/  @!P0 LD.E R5, desc[UR4][R120.64+0xb4] ;  /* 0x0000b40478058980 */ /* 0x000ea8000c101900 */
[----:B------:R-:W3:Y:S01]  /*1d220*/  LD.E R2, desc[UR4][R120.64+0xd4] ;  /* 0x0000d40478027980 */ /* 0x000ee2000c101900 */
[----:B--2---:R-:W-:Y:S02]  /*1d230*/  @!P0 IMAD R204, R200, R5, RZ ;  /* 0x00000005c8cc8224 */ /* 0x004fe400078e02ff */
[----:B---3--:R-:W-:-:S05]  /*1d240*/  IMAD R31, R199, R2, RZ ;  /* 0x00000002c71f7224 */ /* 0x008fca00078e02ff */
[----:B------:R-:W-:Y:S02]  /*1d250*/  IADD3 R31, PT, PT, R31, R204, RZ ;  /* 0x000000cc1f1f7210 */ /* 0x000fe40007ffe0ff */
.L_x_2059:
[----:B------:R-:W-:Y:S05]  /*1d260*/  BSYNC.RECONVERGENT B0 ;  /* 0x0000000000007941 */ /* 0x000fea0003800200 */
.L_x_2058:
[----:B------:R1:W5:Y:S01]  /*1d270*/  LD.E.64 R44, desc[UR4][R120.64+0x70] ;  /* 0x00007004782c7980 */ /* 0x000362000c101b00 */
[----:B------:R-:W-:Y:S05]  /*1d280*/  WARPSYNC.ALL ;  /* 0x0000000000007948 */ /* 0x000fea0003800000 */
[----:B------:R1:W5:Y:S01]  /*1d290*/  LD.E.64 R46, desc[UR4][R120.64+0xa0] ;  /* 0x0000a004782e7980 */ /* 0x000362000c101b00 */
[----:B------:R-:W-:Y:S01]  /*1d2a0*/  SHF.R.U32.HI R2, RZ, 0x2, R4 ;  /* 0x00000002ff027819 */ /* 0x000fe20000011604 */
        /* <DEDUP_REMOVED lines=13> */
[----:B------:R-:W-:Y:S01]  /*1d380*/  LOP3.LUT R34, R29, 0x7, R2, 0xf8, !PT ;  /* 0x000000071d227812 */ /* 0x000fe200078ef802 */
[----:B------:R-:W-:-:S03]  /*1d390*/  IMAD.IADD R29, R205, 0x1, -R202 ;  /* 0x00000001cd1d7824 */ /* 0x000fc600078e0aca */
        /* <DEDUP_REMOVED lines=9> */
.L_x_2061:
[----:B------:R-:W-:Y:S05]  /*1d430*/  BSYNC.RECONVERGENT B0 ;  /* 0x0000000000007941 */ /* 0x000fea0003800200 */
.L_x_2060:
        /* <DEDUP_REMOVED lines=33> */
.L_x_2063:
[----:B------:R-:W-:Y:S05]  /*1d650*/  BSYNC.RECONVERGENT B0 ;  /* 0x0000000000007941 */ /* 0x000fea0003800200 */
.L_x_2062:
[----:B------:R-:W-:-:S04]  /*1d660*/  MOV R199, 0x0 ;  /* 0x0000000000c77802 */ /* 0x000fc80000000f00 */
[----:B-12345:R-:W-:Y:S05]  /*1d670*/  @P1 RET.REL.NODEC R198 `(_ZN5flash24flash_fwd_splitkv_kernelI23Flash_fwd_kernel_traitsILi96ELi64ELi128ELi4ELb0ELb0EN7cutlass10bfloat16_tE19Flash_kernel_traitsILi96ELi64ELi128ELi4ES3_EELb0ELb1ELb0ELb0ELb0ELb0ELb0ELb1EEEvNS_16Flash_fwd_paramsE) ;  /* 0xfffffe28c6601950 */ /* 0x03efea0003c3ffff */
        /* <DEDUP_REMOVED lines=16> */
[----:B-1----:R-:W-:Y:S05]  /*1d780*/  @P0 RET.REL.NODEC R198 `(_ZN5flash24flash_fwd_splitkv_kernelI23Flash_fwd_kernel_traitsILi96ELi64ELi128ELi4ELb0ELb0EN7cutlass10bfloat16_tE19Flash_kernel_traitsILi96ELi64ELi128ELi4ES3_EELb0ELb1ELb0ELb0ELb0ELb0ELb0ELb1EEEvNS_16Flash_fwd_paramsE) ;  /* 0xfffffe28c61c0950 */ /* 0x002fea0003c3ffff */
[----:B------:R-:W-:Y:S01]  /*1d790*/  MOV R199, 0x0 ;  /* 0x0000000000c77802 */ /* 0x000fe20000000f00 */
[----:B------:R1:W-:Y:S03]  /*1d7a0*/  ST.E.128 desc[UR4][R2.64+0x80], R24 ;  /* 0x0000801802007985 */ /* 0x0003e6000c101d04 */
[----:B-1----:R-:W-:Y:S05]  /*1d7b0*/  RET.REL.NODEC R198 `(_ZN5flash24flash_fwd_splitkv_kernelI23Flash_fwd_kernel_traitsILi96ELi64ELi128ELi4ELb0ELb0EN7cutlass10bfloat16_tE19Flash_kernel_traitsILi96ELi64ELi128ELi4ES3_EELb0ELb1ELb0ELb0ELb0ELb0ELb0ELb1EEEvNS_16Flash_fwd_paramsE) ;  /* 0xfffffe28c6107950 */ /* 0x002fea0003c3ffff */
.L_x_2057:
[----:B------:R-:W-:Y:S01]  /*1d7c0*/  MOV R4, 0x2 ;  /* 0x0000000200047802 */ /* 0x000fe20000000f00 */
[----:B------:R-:W-:Y:S01]  /*1d7d0*/  IMAD.MOV.U32 R3, RZ, RZ, 0x1f ;  /* 0x0000001fff037424 */ /* 0x000fe200078e00ff */
[----:B------:R-:W-:-:S07]  /*1d7e0*/  MOV R5, 0xffffffff ;  /* 0xffffffff00057802 */ /* 0x000fce0000000f00 */
[----:B-1---5:R-:W-:Y:S05]  /*1d7f0*/  WARPSYNC.COLLECTIVE R5, `(.L_x_2064) ;  /* 0x0000000005087348 */ /* 0x022fea0003c00000 */
[----:B------:R2:W3:Y:S02]  /*1d800*/  SHFL.BFLY P0, R10, R219, R4, R3 ;  /* 0x0c000004db0a7389 */ /* 0x0004e40000000003 */
[----:B-123-5:R-:W-:Y:S05]  /*1d810*/  ENDCOLLECTIVE ;  /* 0x000000000000791b */ /* 0x02efea0003800000 */
.L_x_2064:
[----:B------:R-:W-:Y:S02]  /*1d820*/  IMAD.MOV.U32 R6, RZ, RZ, R10 ;  /* 0x000000ffff067224 */ /* 0x000fe400078e000a */
[----:B------:R-:W-:Y:S02]  /*1d830*/  IMAD.MOV.U32 R4, RZ, RZ, 0x1 ;  /* 0x00000001ff047424 */ /* 0x000fe400078e00ff */
[----:B------:R-:W-:-:S05]  /*1d840*/  FADD.FTZ R9, R6, R219 ;  /* 0x000000db06097221 */ /* 0x000fca0000010000 */
[----:B------:R-:W-:-:S07]  /*1d850*/  MOV R219, R9 ;  /* 0x0000000900db7202 */ /* 0x000fce0000000f00 */
[----:B------:R-:W-:Y:S05]  /*1d860*/  WARPSYNC.COLLECTIVE R5, `(.L_x_2065) ;  /* 0x0000000005087348 */ /* 0x000fea0003c00000 */
[----:B------:R1:W2:Y:S02]  /*1d870*/  SHFL.BFLY P0, R10, R219, R4, R3 ;  /* 0x0c000004db0a7389 */ /* 0x0002a40000000003 */
[----:B-12---:R-:W-:Y:S05]  /*1d880*/  ENDCOLLECTIVE ;  /* 0x000000000000791b */ /* 0x006fea0003800000 */
.L_x_2065:
[----:B------:R-:W-:Y:S01]  /*1d890*/  MOV R219, R220 ;  /* 0x000000dc00db7202 */ /* 0x000fe20000000f00 */
[----:B------:R-:W-:Y:S01]  /*1d8a0*/  IMAD.MOV.U32 R4, RZ, RZ, 0x2 ;  /* 0x00000002ff047424 */ /* 0x000fe200078e00ff */
[----:B------:R-:W-:-:S07]  /*1d8b0*/  MOV R6, R10 ;  /* 0x0000000a00067202 */ /* 0x000fce0000000f00 */
[----:B------:R-:W-:Y:S05]  /*1d8c0*/  WARPSYNC.COLLECTIVE R5, `(.L_x_2066) ;  /* 0x0000000005087348 */ /* 0x000fea0003c00000 */
[----:B------:R1:W2:Y:S02]  /*1d8d0*/  SHFL.BFLY P0, R10, R219, R4, R3 ;  /* 0x0c000004db0a7389 */ /* 0x0002a40000000003 */
[----:B-12---:R-:W-:Y:S05]  /*1d8e0*/  ENDCOLLECTIVE ;  /* 0x000000000000791b */ /* 0x006fea0003800000 */
.L_x_2066:
[----:B------:R-:W-:Y:S01]  /*1d8f0*/  FADD.FTZ R6, R9, R6 ;  /* 0x0000000609067221 */ /* 0x000fe20000010000 */
[----:B------:R-:W-:Y:S01]  /*1d900*/  FADD.FTZ R8, R10, R220 ;  /* 0x000000dc0a087221 */ /* 0x000fe20000010000 */
[----:B------:R-:W-:-:S04]  /*1d910*/  MOV R4, 0x1 ;  /* 0x0000000100047802 */ /* 0x000fc80000000f00 */
[----:B------:R-:W-:-:S07]  /*1d920*/  MOV R219, R8 ;  /* 0x0000000800db7202 */ /* 0x000fce0000000f00 */
[----:B------:R-:W-:Y:S05]  /*1d930*/  WARPSYNC.COLLECTIVE R5, `(.L_x_2067) ;  /* 0x0000000005087348 */ /* 0x000fea0003c00000 */
[----:B------:R1:W2:Y:S02]  /*1d940*/  SHFL.BFLY P0, R10, R219, R4, R3 ;  /* 0x0c000004db0a7389 */ /* 0x0002a40000000003 */
[----:B-12---:R-:W-:Y:S05]  /*1d950*/  ENDCOLLECTIVE ;  /* 0x000000000000791b */ /* 0x006fea0003800000 */
.L_x_2067:
[----:B------:R-:W-:Y:S05]  /*1d960*/  BRA `(.L_x_2068) ;  /* 0xffffffec00e47947 */ /* 0x000fea000383ffff */
.L_x_2069:
        /* <DEDUP_REMOVED lines=9> */
.L_x_11606:


//--------------------- .text._ZN5flash24flash_fwd_splitkv_kernelI23Flash_fwd_kernel_traitsILi96ELi64ELi128ELi4ELb0ELb0EN7cutlass10bfloat16_tE19Flash_kernel_traitsILi96ELi64ELi128ELi4ES3_EELb0ELb1ELb0ELb0ELb0ELb1ELb0ELb1EEEvNS_16Flash_fwd_paramsE --------------------------
	.section	.text._ZN5flash24flash_fwd_splitkv_kernelI23Flash_fwd_kernel_traitsILi96ELi64ELi128ELi4ELb0ELb0EN7cutlass10bfloat16_tE19Flash_kernel_traitsILi96ELi64ELi128ELi4ES3_EELb0ELb1ELb0ELb0ELb0ELb1ELb0ELb1EEEvNS_16Flash_fwd_paramsE,"ax",@progbits
	.align	128
        .global         _ZN5flash24flash_fwd_splitkv_kernelI23Flash_fwd_kernel_traitsILi96ELi64ELi128ELi4ELb0ELb0EN7cutlass10bfloat16_tE19Flash_kernel_traitsILi96ELi64ELi128ELi4ES3_EELb0ELb1ELb0ELb0ELb0ELb1ELb0ELb1EEEvNS_16Flash_fwd_paramsE
        .type           _ZN5flash24flash_fwd_splitkv_kernelI23Flash_fwd_kernel_traitsILi96ELi64ELi128ELi4ELb0ELb0EN7cutlass10bfloat16_tE19Flash_kernel_traitsILi96ELi64ELi128ELi4ES3_EELb0ELb1ELb0ELb0ELb0ELb1ELb0ELb1EEEvNS_16Flash_fwd_paramsE,@function
        .size           _ZN5flash24flash_fwd_splitkv_kernelI23Flash_fwd_kernel_traitsILi96ELi64ELi128ELi4ELb0ELb0EN7cutlass10bfloat16_tE19Flash_kernel_traitsILi96ELi64ELi128ELi4ES3_EELb0ELb1ELb0ELb0ELb0ELb1ELb0ELb1EEEvNS_16Flash_fwd_paramsE,(.L_x_11607 - _ZN5flash24flash_fwd_splitkv_kernelI23Flash_fwd_kernel_traitsILi96ELi64ELi128ELi4ELb0ELb0EN7cutlass10bfloat16_tE19Flash_kernel_traitsILi96ELi64ELi128ELi4ES3_EELb0ELb1ELb0ELb0ELb0ELb1ELb0ELb1EEEvNS_16Flash_fwd_paramsE)
        .other          _ZN5flash24flash_fwd_splitkv_kernelI23Flash_fwd_kernel_traitsILi96ELi64ELi128ELi4ELb0ELb0EN7cutlass10bfloat16_tE19Flash_kernel_traitsILi96ELi64ELi128ELi4ES3_EELb0ELb1ELb0ELb0ELb0ELb1ELb0ELb1EEEvNS_16Flash_fwd_paramsE,@"STO_CUDA_ENTRY STV_DEFAULT"
_ZN5flash24flash_fwd_splitkv_kernelI23Flash_fwd_kernel_traitsILi96ELi64ELi128ELi4ELb0ELb0EN7cutlass10bfloat16_tE19Flash_kernel_traitsILi96ELi64ELi128ELi4ES3_EELb0ELb1ELb0ELb0ELb0ELb1ELb0ELb1EEEvNS_16Flash_fwd_paramsE:
.text._ZN5flash24flash_fwd_splitkv_kernelI23Flash_fwd_kernel_traitsILi96ELi64ELi128ELi4ELb0ELb0EN7cutlass10bfloat16_tE19Flash_kernel_traitsILi96ELi64ELi128ELi4ES3_EELb0ELb1ELb0ELb0ELb0ELb1ELb0ELb1EEEvNS_16Flash_fwd_paramsE:
[----:B------:R-:W-:Y:S01]  /*0000*/  LDC R1, c[0x0][0x37c] ;  /* 0x0000df00ff017b82 */ /* 0x000fe20000000800 */
[----:B------:R-:W1:Y:S07]  /*0010*/  S2R R21, SR_CTAID.X ;  /* 0x0000000000157919 */ /* 0x000e6e0000002500 */
[----:B------:R-:W2:Y:S01]  /*0020*/  LDC.64 R120, c[0x0][0x348] ;  /* 0x0000d200ff787b82 */ /* 0x000ea20000000a00 */
[----:B------:R-:W-:Y:S01]  /*0030*/  BSSY.RECONVERGENT B4, `(.L_x_2070) ;  /* 0x0000005000047945 */ /* 0x000fe20003800200 */
[----:B------:R-:W-:Y:S01]  /*0040*/  MOV R210, 0x80 ;  /* 0x0000008000d27802 */ /* 0x000fe20000000f00 */
[----:B------:R-:W3:Y:S01]  /*0050*/  S2R R212, SR_CTAID.Y ;  /* 0x0000000000d47919 */ /* 0x000ee20000002600 */
[----:B------:R-:W4:Y:S05]  /*0060*/  S2R R211, SR_CTAID.Z ;  /* 0x0000000000d37919 */ /* 0x000f2a0000002700 */
[----:B-1234-:R-:W-:Y:S05]  /*0070*/  CALL.REL.NOINC `($_ZN5flash24flash_fwd_splitkv_kernelI23Flash_fwd_kernel_traitsILi96ELi64ELi128ELi4ELb0ELb0EN7cutlass10bfloat16_tE19Flash_kernel_traitsILi96ELi64ELi128ELi4ES3_EELb0ELb1ELb0ELb0ELb0ELb1ELb0ELb1EEEvNS_16Flash_fwd_paramsE$_ZN5flash30compute_attn_1rowblock_splitkvI23Flash_fwd_kernel_traitsILi96ELi64ELi128ELi4ELb0ELb0EN7cutlass10bfloat16_tE19Flash_kernel_traitsILi96ELi64ELi128ELi4ES3_EELb0ELb1ELb0ELb0ELb0ELb1ELb0ELb1ENS_16Flash_fwd_paramsEEEvRKT8_iiiii) ;  /* 0x0000000000087944 */ /* 0x01efea0003c00000 */
[----:B------:R-:W-:Y:S05]  /*0080*/  BSYNC.RECONVERGENT B4 ;  /* 0x0000000000047941 */ /* 0x000fea0003800200 */
.L_x_2070:
[----:B------:R-:W-:Y:S05]  /*0090*/  EXIT ;  /* 0x000000000000794d */ /* 0x000fea0003800000 */
        .type           $_ZN5flash24flash_fwd_splitkv_kernelI23Flash_fwd_kernel_traitsILi96ELi64ELi128ELi4ELb0ELb0EN7cutlass10bfloat16_tE19Flash_kernel_traitsILi96ELi64ELi128ELi4ES3_EELb0ELb1ELb0ELb0ELb0ELb1ELb0ELb1EEEvNS_16Flash_fwd_paramsE$_ZN5flash30compute_attn_1rowblock_splitkvI23Flash_fwd_kernel_traitsILi96ELi64ELi128ELi4ELb0ELb0EN7cutlass10bfloat16_tE19Flash_kernel_traitsILi96ELi64ELi128ELi4ES3_EELb0ELb1ELb0ELb0ELb0ELb1ELb0ELb1ENS_16Flash_fwd_paramsEEEvRKT8_iiiii,@function
        .size           $_ZN5flash24flash_fwd_splitkv_kernelI23Flash_fwd_kernel_traitsILi96ELi64ELi128ELi4ELb0ELb0EN7cutlass10bfloat16_tE19Flash_kernel_traitsILi96ELi64ELi128ELi4ES3_EELb0ELb1ELb0ELb0ELb0ELb1ELb0ELb1EEEvNS_16Flash_fwd_paramsE$_ZN5flash30compute_attn_1rowblock_splitkvI23Flash_fwd_kernel_traitsILi96ELi64ELi128ELi4ELb0ELb0EN7cutlass10bfloat16_tE19Flash_kernel_traitsILi96ELi64ELi128ELi4ES3_EELb0ELb1ELb0ELb0ELb0ELb1ELb0ELb1ENS_16Flash_fwd_paramsEEEvRKT8_iiiii,(.L_x_11607 - $_ZN5flash24flash_fwd_splitkv_kernelI23Flash_fwd_kernel_traitsILi96ELi64ELi128ELi4ELb0ELb0EN7cutlass10bfloat16_tE19Flash_kernel_traitsILi96ELi64ELi128ELi4ES3_EELb0ELb1ELb0ELb0ELb0ELb1ELb0ELb1EEEvNS_16Flash_fwd_paramsE$_ZN5flash30compute_attn_1rowblock_splitkvI23Flash_fwd_kernel_traitsILi96ELi64ELi128ELi4ELb0ELb0EN7cutlass10bfloat16_tE19Flash_kernel_traitsILi96ELi64ELi128ELi4ES3_EELb0ELb1ELb0ELb0ELb0ELb1ELb0ELb1ENS_16Flash_fwd_paramsEEEvRKT8_iiiii)
$_ZN5flash24flash_fwd_splitkv_kernelI23Flash_fwd_kernel_traitsILi96ELi64ELi128ELi4ELb0ELb0EN7cutlass10bfloat16_tE19Flash_kernel_traitsILi96ELi64ELi128ELi4ES3_EELb0ELb1ELb0ELb0ELb0ELb1ELb0ELb1EEEvNS_16Flash_fwd_paramsE$_ZN5flash30compute_attn_1rowblock_splitkvI23Flash_fwd_kernel_traitsILi96ELi64ELi128ELi4ELb0ELb0EN7cutlass10bfloat16_tE19Flash_kernel_traitsILi96ELi64ELi128ELi4ES3_EELb0ELb1ELb0ELb0ELb0ELb1ELb0ELb1ENS_16Flash_fwd_paramsEEEvRKT8_iiiii:
        /* <DEDUP_REMOVED lines=39> */
.L_x_2072:
[----:B------:R-:W-:Y:S05]  /*0310*/  BSYNC.RECONVERGENT B0 ;  /* 0x0000000000007941 */ /* 0x000fea0003800200 */
.L_x_2071:
[----:B------:R-:W-:Y:S04]  /*0320*/  BSSY.RECONVERGENT B0, `(.L_x_2073) ;  /* 0x0000007000007945 */ /* 0x000fe80003800200 */
[----:B------:R-:W-:Y:S05]  /*0330*/  @!P3 BRA `(.L_x_2074) ;  /* 0x000000000014b947 */ /* 0x000fea0003800000 */
[----:B------:R-:W2:Y:S02]  /*0340*/  LD.E.U8 R4, desc[UR4][R120.64+0x1b2] ;  /* 0x0001b20478047980 */ /* 0x000ea4000c101100 */
[----:B--2---:R-:W-:-:S13]  /*0350*/  ISETP.NE.AND P1, PT, R4, RZ, PT ;  /* 0x000000ff0400720c */ /* 0x004fda0003f25270 */
[----:B------:R-:W2:Y:S02]  /*0360*/  @P1 LD.E R4, desc[UR4][R8.64+0x4] ;  /* 0x0000040408041980 */ /* 0x000ea4000c101900 */
[----:B--2--5:R-:W-:-:S06]  /*0370*/  @P1 IADD3 R71, PT, PT, R4, -R13, RZ ;  /* 0x8000000d04471210 */ /* 0x024fcc0007ffe0ff */
[----:B------:R2:W5:Y:S02]  /*0380*/  @!P1 LD.E R71, desc[UR4][R8.64] ;  /* 0x0000000408479980 */ /* 0x000564000c101900 */
.L_x_2074:
[----:B------:R-:W-:Y:S05]  /*0390*/  BSYNC.RECONVERGENT B0 ;  /* 0x0000000000007941 */ /* 0x000fea0003800200 */
.L_x_2073:
        /* <DEDUP_REMOVED lines=9> */
.L_x_2076:
[----:B------:R-:W3:Y:S01]  /*0430*/  LD.E.64 R4, desc[UR4][R120.64+0x108] ;  /* 0x0001080478047980 */ /* 0x000ee2000c101b00 */
[----:B------:R-:W-:Y:S01]  /*0440*/  BSSY.RECONVERGENT B0, `(.L_x_2078) ;  /* 0x0000006000007945 */ /* 0x000fe20003800200 */
[----:B------:R-:W-:Y:S01]  /*0450*/  IMAD.MOV.U32 R60, RZ, RZ, RZ ;  /* 0x000000ffff3c7224 */ /* 0x000fe200078e00ff */
[----:B---3--:R-:W-:-:S04]  /*0460*/  ISETP.NE.U32.AND P0, PT, R4, RZ, PT ;  /* 0x000000ff0400720c */ /* 0x008fc80003f05070 */
[----:B------:R-:W-:-:S13]  /*0470*/  ISETP.NE.AND.EX P0, PT, R5, RZ, PT, P0 ;  /* 0x000000ff0500720c */ /* 0x000fda0003f05300 */
[----:B------:R-:W-:Y:S05]  /*0480*/  @!P0 BRA `(.L_x_2079) ;  /* 0x0000000000048947 */ /* 0x000fea0003800000 */
[----:B------:R3:W5:Y:S02]  /*0490*/  LD.E R60, desc[UR4][R120.64+0xbc] ;  /* 0x0000bc04783c7980 */ /* 0x000764000c101900 */
.L_x_2079:
[----:B------:R-:W-:Y:S05]  /*04a0*/  BSYNC.RECONVERGENT B0 ;  /* 0x0000000000007941 */ /* 0x000fea0003800200 */
.L_x_2078:
[----:B-----5:R-:W-:Y:S02]  /*04b0*/  IADD3 R60, PT, PT, R71, R60, RZ ;  /* 0x0000003c473c7210 */ /* 0x020fe40007ffe0ff */
.L_x_2077:
[----:B------:R-:W-:Y:S05]  /*04c0*/  BSYNC.RECONVERGENT B1 ;  /* 0x0000000000017941 */ /* 0x000fea0003800200 */
.L_x_2075:
[----:B------:R-:W-:Y:S01]  /*04d0*/  IMAD.SHL.U32 R214, R21, 0x40, RZ ;  /* 0x0000004015d67824 */ /* 0x000fe200078e00ff */
[----:B------:R-:W-:Y:S01]  /*04e0*/  MOV R4, R210 ;  /* 0x000000d200047202 */ /* 0x000fe20000000f00 */
[----:B------:R-:W-:-:S03]  /*04f0*/  IMAD.MOV.U32 R5, RZ, RZ, 0x0 ;  /* 0x00000000ff057424 */ /* 0x000fc600078e00ff */
[----:B------:R-:W-:-:S13]  /*0500*/  ISETP.GT.AND P0, PT, R217, R214, PT ;  /* 0x000000d6d900720c */ /* 0x000fda0003f04270 */
[----:B-123--:R-:W-:Y:S05]  /*0510*/  @!P0 RET.REL.NODEC R4 `(_ZN5flash24flash_fwd_splitkv_kernelI23Flash_fwd_kernel_traitsILi96ELi64ELi128ELi4ELb0ELb0EN7cutlass10bfloat16_tE19Flash_kernel_traitsILi96ELi64ELi128ELi4ES3_EELb0ELb1ELb0ELb0ELb0ELb1ELb0ELb1EEEvNS_16Flash_fwd_paramsE) ;  /* 0xfffffff804b88950 */ /* 0x00efea0003c3ffff */
        /* <DEDUP_REMOVED lines=83> */
.L_x_2082:
[----:B------:R-:W-:Y:S05]  /*0a50*/  BSYNC.RECONVERGENT B0 ;  /* 0x0000000000007941 */ /* 0x000fea0003800200 */
.L_x_2081:
        /* <DEDUP_REMOVED lines=18> */
.L_x_2084:
[----:B------:R-:W-:Y:S05]  /*0b80*/  BSYNC.RECONVERGENT B0 ;  /* 0x0000000000007941 */ /* 0x000fea0003800200 */
.L_x_2083:
[----:B------:R-:W-:Y:S01]  /*0b90*/  MOV R211, 0x0 ;  /* 0x0000000000d37802 */ /* 0x000fe20000000f00 */
[----:B------:R1:W-:Y:S03]  /*0ba0*/  @!P6 ST.E desc[UR4][R8.64], R5 ;  /* 0x000000050800e985 */ /* 0x0003e6000c101904 */
[----:B-12--5:R-:W-:Y:S05]  /*0bb0*/  @P5 RET.REL.NODEC R210 `(_ZN5flash24flash_fwd_splitkv_kernelI23Flash_fwd_kernel_traitsILi96ELi64ELi128ELi4ELb0ELb0EN7cutlass10bfloat16_tE19Flash_kernel_traitsILi96ELi64ELi128ELi4ES3_EELb0ELb1ELb0ELb0ELb0ELb1ELb0ELb1EEEvNS_16Flash_fwd_paramsE) ;  /* 0xfffffff4d2105950 */ /* 0x026fea0003c3ffff */
[----:B------:R-:W-:Y:S02]  /*0bc0*/  MOV R3, 0x7f800000 ;  /* 0x7f80000000037802 */ /* 0x000fe40000000f00 */
[----:B------:R-:W-:-:S03]  /*0bd0*/  MOV R211, 0x0 ;  /* 0x0000000000d37802 */ /* 0x000fc60000000f00 */
[----:B------:R1:W-:Y:S02]  /*0be0*/  ST.E desc[UR4][R8.64+0x80], R3 ;  /* 0x0000800308007985 */ /* 0x0003e4000c101904 */
[----:B-1----:R-:W-:Y:S05]  /*0bf0*/  RET.REL.NODEC R210 `(_ZN5flash24flash_fwd_splitkv_kernelI23Flash_fwd_kernel_traitsILi96ELi64ELi128ELi4ELb0ELb0EN7cutlass10bfloat16_tE19Flash_kernel_traitsILi96ELi64ELi128ELi4ES3_EELb0ELb1ELb0ELb0ELb0ELb1ELb0ELb1EEEvNS_16Flash_fwd_paramsE) ;  /* 0xfffffff4d2007950 */ /* 0x002fea0003c3ffff */
.L_x_2080:
        /* <DEDUP_REMOVED lines=100> */
.L_x_2086:
        /* <DEDUP_REMOVED lines=76> */
.L_x_2087:
[----:B------:R-:W-:Y:S05]  /*1700*/  BSYNC.RECONVERGENT B0 ;  /* 0x0000000000007941 */ /* 0x000fea0003800200 */
.L_x_2085:
        /* <DEDUP_REMOVED lines=212> */
.L_x_2157:
        /* <DEDUP_REMOVED lines=18> */
.L_x_2090:
[----:B------:R-:W-:Y:S05]  /*2570*/  BSYNC.RECONVERGENT B0 ;  /* 0x0000000000007941 */ /* 0x000fea0003800200 */
.L_x_2089:
        /* <DEDUP_REMOVED lines=15> */
.L_x_2092:
[----:B------:R-:W-:Y:S05]  /*2670*/  BSYNC.RECONVERGENT B0 ;  /* 0x0000000000007941 */ /* 0x000fea0003800200 */
.L_x_2091:
        /* <DEDUP_REMOVED lines=18> */
.L_x_2094:
[----:B------:R-:W-:Y:S05]  /*27a0*/  BSYNC.RECONVERGENT B0 ;  /* 0x0000000000007941 */ /* 0x000fea0003800200 */
.L_x_2093:
        /* <DEDUP_REMOVED lines=17> */
.L_x_2096:
[----:B------:R-:W-:Y:S05]  /*28c0*/  BSYNC.RECONVERGENT B0 ;  /* 0x0000000000007941 */ /* 0x000fea0003800200 */
.L_x_2095:
        /* <DEDUP_REMOVED lines=27> */
.L_x_2100:
[----:B------:R-:W-:Y:S05]  /*2a80*/  BSYNC.RECONVERGENT B0 ;  /* 0x0000000000007941 */ /* 0x000fea0003800200 */
.L_x_2099:
        /* <DEDUP_REMOVED lines=15> */
.L_x_2102:
[----:B------:R-:W-:Y:S05]  /*2b80*/  BSYNC.RECONVERGENT B0 ;  /* 0x0000000000007941 */ /* 0x000fea0003800200 */
.L_x_2101:
        /* <DEDUP_REMOVED lines=15> */
.L_x_2104:
[----:B------:R-:W-:Y:S05]  /*2c80*/  BSYNC.RECONVERGENT B0 ;  /* 0x0000000000007941 */ /* 0x000fea0003800200 */
.L_x_2103:
        /* <DEDUP_REMOVED lines=19> */
.L_x_2098:
        /* <DEDUP_REMOVED lines=58> */
.L_x_2110:
[----:B------:R-:W-:Y:S05]  /*3160*/  BSYNC.RECONVERGENT B0 ;  /* 0x0000000000007941 */ /* 0x000fea0003800200 */
.L_x_2109:
        /* <DEDUP_REMOVED lines=48> */
.L_x_2112:
[----:B------:R-:W-:Y:S05]  /*3470*/  BSYNC.RECONVERGENT B0 ;  /* 0x0000000000007941 */ /* 0x000fea0003800200 */
.L_x_2111:
        /* <DEDUP_REMOVED lines=47> */
.L_x_2108:
[----:B------:R-:W-:Y:S05]  /*3770*/  BSYNC.RECONVERGENT B1 ;  /* 0x0000000000017941 */ /* 0x000fea0003800200 */
.L_x_2107:
        /* <DEDUP_REMOVED lines=63> */
.L_x_2116:
[----:B------:R-:W-:Y:S05]  /*3b70*/  BSYNC.RECONVERGENT B0 ;  /* 0x0000000000007941 */ /* 0x000fea0003800200 */
.L_x_2115:
        /* <DEDUP_REMOVED lines=48> */
.L_x_2118:
[----:B------:R-:W-:Y:S05]  /*3e80*/  BSYNC.RECONVERGENT B0 ;  /* 0x0000000000007941 */ /* 0x000fea0003800200 */
.L_x_2117:
        /* <DEDUP_REMOVED lines=47> */
.L_x_2114:
[----:B------:R-:W-:Y:S05]  /*4180*/  BSYNC.RECONVERGENT B1 ;  /* 0x0000000000017941 */ /* 0x000fea0003800200 */
.L_x_2113:
        /* <DEDUP_REMOVED lines=61> */
.L_x_2122:
[----:B------:R-:W-:Y:S05]  /*4560*/  BSYNC.RECONVERGENT B0 ;  /* 0x0000000000007941 */ /* 0x000fea0003800200 */
.L_x_2121:
        /* <DEDUP_REMOVED lines=48> */
.L_x_2124:
[----:B------:R-:W-:Y:S05]  /*4870*/  BSYNC.RECONVERGENT B0 ;  /* 0x0000000000007941 */ /* 0x000fea0003800200 */
.L_x_2123:
        /* <DEDUP_REMOVED lines=47> */
.L_x_2120:
[----:B------:R-:W-:Y:S05]  /*4b70*/  BSYNC.RECONVERGENT B1 ;  /* 0x0000000000017941 */ /* 0x000fea0003800200 */
.L_x_2119:
        /* <DEDUP_REMOVED lines=64> */
.L_x_2128:
[----:B------:R-:W-:Y:S05]  /*4f80*/  BSYNC.RECONVERGENT B0 ;  /* 0x0000000000007941 */ /* 0x000fea0003800200 */
.L_x_2127:
        /* <DEDUP_REMOVED lines=48> */
.L_x_2130:
[----:B------:R-:W-:Y:S05]  /*5290*/  BSYNC.RECONVERGENT B0 ;  /* 0x0000000000007941 */ /* 0x000fea0003800200 */
.L_x_2129:
        /* <DEDUP_REMOVED lines=47> */
.L_x_2126:
[----:B------:R-:W-:Y:S05]  /*5590*/  BSYNC.RECONVERGENT B1 ;  /* 0x0000000000017941 */ /* 0x000fea0003800200 */
.L_x_2125:
[----:B------:R-:W2:Y:S02]  /*55a0*/  LD.E R3, desc[UR4][R120.64+0xd0] ;  /* 0x0000d00478037980 */ /* 0x000ea4000c101900 */
[----:B--2---:R-:W-:Y:S05]  /*55b0*/  IMAD.U32 R3, R3, -0x40, RZ ;  /* 0xffffffc003037824 */ /* 0x004fea00078e00ff */
[C---:B------:R-:W-:Y:S02]  /*55c0*/  LEA R12, P1, R3.reuse, R12, 0x1 ;  /* 0x0000000c030c7211 */ /* 0x040fe400078208ff */
[C---:B------:R-:W-:Y:S02]  /*55d0*/  LEA R50, P0, R3.reuse, R50, 0x1 ;  /* 0x0000003203327211 */ /* 0x040fe400078008ff */
[C---:B------:R-:W-:Y:S02]  /*55e0*/  LEA.HI.X.SX32 R13, R3.reuse, R13, 0x1, P1 ;  /* 0x0000000d030d7211 */ /* 0x040fe400008f0eff */
[----:B------:R-:W-:Y:S01]  /*55f0*/  LEA.HI.X.SX32 R51, R3, R51, 0x1, P0 ;  /* 0x0000003303337211 */ /* 0x000fe200000f0eff */
[----:B------:R-:W-:Y:S05]  /*5600*/  BRA `(.L_x_2105) ;  /* 0x0000004400387947 */ /* 0x000fea0003800000 */
.L_x_2106:
        /* <DEDUP_REMOVED lines=95> */
.L_x_2134:
[----:B------:R-:W-:Y:S05]  /*5c00*/  BSYNC.RECONVERGENT B0 ;  /* 0x0000000000007941 */ /* 0x000fea0003800200 */
.L_x_2133:
        /* <DEDUP_REMOVED lines=89> */
.L_x_2136:
[----:B------:R-:W-:Y:S05]  /*61a0*/  BSYNC.RECONVERGENT B0 ;  /* 0x0000000000007941 */ /* 0x000fea0003800200 */
.L_x_2135:
        /* <DEDUP_REMOVED lines=88> */
.L_x_2132:
[----:B------:R-:W-:Y:S05]  /*6730*/  BSYNC.RECONVERGENT B1 ;  /* 0x0000000000017941 */ /* 0x000fea0003800200 */
.L_x_2131:
        /* <DEDUP_REMOVED lines=94> */
.L_x_2140:
[----:B------:R-:W-:Y:S05]  /*6d20*/  BSYNC.RECONVERGENT B0 ;  /* 0x0000000000007941 */ /* 0x000fea0003800200 */
.L_x_2139:
        /* <DEDUP_REMOVED lines=89> */
.L_x_2142:
[----:B------:R-:W-:Y:S05]  /*72c0*/  BSYNC.RECONVERGENT B0 ;  /* 0x0000000000007941 */ /* 0x000fea0003800200 */
.L_x_2141:
        /* <DEDUP_REMOVED lines=88> */
.L_x_2138:
[----:B------:R-:W-:Y:S05]  /*7850*/  BSYNC.RECONVERGENT B1 ;  /* 0x0000000000017941 */ /* 0x000fea0003800200 */
.L_x_2137:
        /* <DEDUP_REMOVED lines=95> */
.L_x_2146:
[----:B------:R-:W-:Y:S05]  /*7e50*/  BSYNC.RECONVERGENT B0 ;  /* 0x0000000000007941 */ /* 0x000fea0003800200 */
.L_x_2145:
        /* <DEDUP_REMOVED lines=88> */
.L_x_2148:
[----:B------:R-:W-:Y:S05]  /*83e0*/  BSYNC.RECONVERGENT B0 ;  /* 0x0000000000007941 */ /* 0x000fea0003800200 */
.L_x_2147:
        /* <DEDUP_REMOVED lines=86> */
.L_x_2144:
[----:B------:R-:W-:Y:S05]  /*8950*/  BSYNC.RECONVERGENT B1 ;  /* 0x0000000000017941 */ /* 0x000fea0003800200 */
.L_x_2143:
        /* <DEDUP_REMOVED lines=99> */
.L_x_2152:
[----:B------:R-:W-:Y:S05]  /*8f90*/  BSYNC.RECONVERGENT B0 ;  /* 0x0000000000007941 */ /* 0x000fea0003800200 */
.L_x_2151:
        /* <DEDUP_REMOVED lines=87> */
.L_x_2154:
[----:B------:R-:W-:Y:S05]  /*9510*/  BSYNC.RECONVERGENT B0 ;  /* 0x0000000000007941 */ /* 0x000fea0003800200 */
.L_x_2153:
        /* <DEDUP_REMOVED lines=86> */
.L_x_2150:
[----:B------:R-:W-:Y:S05]  /*9a80*/  BSYNC.RECONVERGENT B1 ;  /* 0x0000000000017941 */ /* 0x000fea0003800200 */
.L_x_2149:
[----:B------:R-:W3:Y:S02]  /*9a90*/  LD.E R3, desc[UR4][R120.64+0xd0] ;  /* 0x0000d00478037980 */ /* 0x000ee4000c101900 */
[----:B---3--:R-:W-:Y:S05]  /*9aa0*/  IMAD.U32 R3, R3, -0x40, RZ ;  /* 0xffffffc003037824 */ /* 0x008fea00078e00ff */
[C---:B------:R-:W-:Y:S02]  /*9ab0*/  LEA R76, P1, R3.reuse, R76, 0x1 ;  /* 0x0000004c034c7211 */ /* 0x040fe400078208ff */
[C---:B------:R-:W-:Y:S02]  /*9ac0*/  LEA R74, P0, R3.reuse, R74, 0x1 ;  /* 0x0000004a034a7211 */ /* 0x040fe400078008ff */
[C---:B------:R-:W-:Y:S02]  /*9ad0*/  LEA.HI.X.SX32 R77, R3.reuse, R77, 0x1, P1 ;  /* 0x0000004d034d7211 */ /* 0x040fe400008f0eff */
[----:B------:R-:W-:Y:S09]  /*9ae0*/  LEA.HI.X.SX32 R75, R3, R75, 0x1, P0 ;  /* 0x0000004b034b7211 */ /* 0x000ff200000f0eff */
.L_x_2105:
[----:B------:R-:W-:Y:S05]  /*9af0*/  BSYNC.RECONVERGENT B2 ;  /* 0x0000000000027941 */ /* 0x000fea0003800200 */
.L_x_2097:
        /* <DEDUP_REMOVED lines=101> */
.L_x_2156:
[----:B------:R-:W-:Y:S05]  /*a150*/  BSYNC.RECONVERGENT B0 ;  /* 0x0000000000007941 */ /* 0x000fea0003800200 */
.L_x_2155:
[----:B------:R-:W-:Y:S05]  /*a160*/  @P2 BRA `(.L_x_2157) ;  /* 0xffffff8000b82947 */ /* 0x000fea000383ffff */
.L_x_2088:
        /* <DEDUP_REMOVED lines=29> */
.L_x_2162:
[----:B------:R2:W-:Y:S02]  /*a340*/  STS.128 [R215+0x2000], RZ ;  /* 0x002000ffd7007388 */ /* 0x0005e40000000c00 */
.L_x_2161:
[----:B------:R-:W-:Y:S05]  /*a350*/  BSYNC.RECONVERGENT B0 ;  /* 0x0000000000007941 */ /* 0x000fea0003800200 */
.L_x_2160:
        /* <DEDUP_REMOVED lines=24> */
.L_x_2164:
[----:B------:R1:W-:Y:S01]  /*a4e0*/  STS.128 [R215+0x2800], RZ ;  /* 0x002800ffd7007388 */ /* 0x0003e20000000c00 */
[----:B------:R-:W-:Y:S05]  /*a4f0*/  BRA `(.L_x_2163) ;  /* 0x0000003800187947 */ /* 0x000fea0003800000 */
.L_x_2159:
        /* <DEDUP_REMOVED lines=82> */
.L_x_2171:
[----:B------:R-:W-:Y:S05]  /*aa20*/  BSYNC.RECONVERGENT B0 ;  /* 0x0000000000007941 */ /* 0x000fea0003800200 */
.L_x_2170:
[----:B-----5:R-:W-:Y:S01]  /*aa30*/  IMAD.MOV.U32 R6, RZ, RZ, R10 ;  /* 0x000000ffff067224 */ /* 0x020fe200078e000a */
[----:B------:R-:W-:Y:S01]  /*aa40*/  MOV R4, R8 ;  /* 0x0000000800047202 */ /* 0x000fe20000000f00 */
[----:B------:R-:W-:Y:S01]  /*aa50*/  IMAD.MOV.U32 R7, RZ, RZ, R11 ;  /* 0x000000ffff077224 */ /* 0x000fe200078e000b */
[----:B------:R-:W-:Y:S02]  /*aa60*/  MOV R5, R9 ;  /* 0x0000000900057202 */ /* 0x000fe40000000f00 */
.L_x_2169:
[----:B------:R-:W-:Y:S05]  /*aa70*/  BSYNC.RECONVERGENT B1 ;  /* 0x0000000000017941 */ /* 0x000fea0003800200 */
.L_x_2168:
        /* <DEDUP_REMOVED lines=47> */
.L_x_2175:
[----:B------:R-:W-:Y:S05]  /*ad70*/  BSYNC.RECONVERGENT B0 ;  /* 0x0000000000007941 */ /* 0x000fea0003800200 */
.L_x_2174:
[----:B-----5:R1:W-:Y:S02]  /*ad80*/  STS.128 [R215+0x1000], R8 ;  /* 0x00100008d7007388 */ /* 0x0203e40000000c00 */
.L_x_2173:
[----:B------:R-:W-:Y:S05]  /*ad90*/  BSYNC.RECONVERGENT B1 ;  /* 0x0000000000017941 */ /* 0x000fea0003800200 */
.L_x_2172:
        /* <DEDUP_REMOVED lines=45> */
.L_x_2177:
[----:B------:R-:W-:Y:S05]  /*b070*/  BSYNC.RECONVERGENT B0 ;  /* 0x0000000000007941 */ /* 0x000fea0003800200 */
.L_x_2176:
[----:B-----5:R1:W-:Y:S02]  /*b080*/  STS.128 [R215+0x2000], R8 ;  /* 0x00200008d7007388 */ /* 0x0203e40000000c00 */
.L_x_2167:
[----:B------:R-:W-:Y:S05]  /*b090*/  BSYNC.RECONVERGENT B2 ;  /* 0x0000000000027941 */ /* 0x000fea0003800200 */
.L_x_2166:
        /* <DEDUP_REMOVED lines=59> */
.L_x_2181:
[----:B------:R-:W-:Y:S05]  /*b450*/  BSYNC.RECONVERGENT B0 ;  /* 0x0000000000007941 */ /* 0x000fea0003800200 */
.L_x_2180:
[----:B-----5:R1:W-:Y:S02]  /*b460*/  STS.128 [R215+0x800], R8 ;  /* 0x00080008d7007388 */ /* 0x0203e40000000c00 */
.L_x_2179:
[----:B------:R-:W-:Y:S05]  /*b470*/  BSYNC.RECONVERGENT B1 ;  /* 0x0000000000017941 */ /* 0x000fea0003800200 */
.L_x_2178:
        /* <DEDUP_REMOVED lines=54> */
.L_x_2185:
[----:B------:R-:W-:Y:S05]  /*b7e0*/  BSYNC.RECONVERGENT B0 ;  /* 0x0000000000007941 */ /* 0x000fea0003800200 */
.L_x_2184:
[----:B-----5:R1:W-:Y:S02]  /*b7f0*/  STS.128 [R215+0x1800], R8 ;  /* 0x00180008d7007388 */ /* 0x0203e40000000c00 */
.L_x_2183:
[----:B------:R-:W-:Y:S05]  /*b800*/  BSYNC.RECONVERGENT B1 ;  /* 0x0000000000017941 */ /* 0x000fea0003800200 */
.L_x_2182:
        /* <DEDUP_REMOVED lines=56> */
.L_x_2187:
[----:B------:R-:W-:Y:S05]  /*bb90*/  BSYNC.RECONVERGENT B0 ;  /* 0x0000000000007941 */ /* 0x000fea0003800200 */
.L_x_2186:
[----:B-----5:R1:W-:Y:S01]  /*bba0*/  STS.128 [R215+0x2800], R8 ;  /* 0x00280008d7007388 */ /* 0x0203e20000000c00 */
[----:B------:R-:W-:Y:S05]  /*bbb0*/  BRA `(.L_x_2163) ;  /* 0x0000002000687947 */ /* 0x000fea0003800000 */
.L_x_2165:
        /* <DEDUP_REMOVED lines=94> */
.L_x_2192:
[----:B------:R-:W-:Y:S05]  /*c1a0*/  BSYNC.RECONVERGENT B0 ;  /* 0x0000000000007941 */ /* 0x000fea0003800200 */
.L_x_2191:
[----:B------:R-:W-:Y:S05]  /*c1b0*/  BSYNC.RECONVERGENT B1 ;  /* 0x0000000000017941 */ /* 0x000fea0003800200 */
.L_x_2190:
        /* <DEDUP_REMOVED lines=85> */
.L_x_2196:
[----:B------:R-:W-:Y:S05]  /*c710*/  BSYNC.RECONVERGENT B0 ;  /* 0x0000000000007941 */ /* 0x000fea0003800200 */
.L_x_2195:
[----:B-----5:R1:W-:Y:S02]  /*c720*/  STS.128 [R215+0x1000], R16 ;  /* 0x00100010d7007388 */ /* 0x0203e40000000c00 */
.L_x_2194:
[----:B------:R-:W-:Y:S05]  /*c730*/  BSYNC.RECONVERGENT B1 ;  /* 0x0000000000017941 */ /* 0x000fea0003800200 */
.L_x_2193:
        /* <DEDUP_REMOVED lines=83> */
.L_x_2198:
[----:B------:R-:W-:Y:S05]  /*cc70*/  BSYNC.RECONVERGENT B0 ;  /* 0x0000000000007941 */ /* 0x000fea0003800200 */
.L_x_2197:
[----:B-----5:R1:W-:Y:S02]  /*cc80*/  STS.128 [R215+0x2000], R16 ;  /* 0x00200010d7007388 */ /* 0x0203e40000000c00 */
.L_x_2189:
[----:B------:R-:W-:Y:S05]  /*cc90*/  BSYNC.RECONVERGENT B2 ;  /* 0x0000000000027941 */ /* 0x000fea0003800200 */
.L_x_2188:
        /* <DEDUP_REMOVED lines=90> */
.L_x_2202:
[----:B------:R-:W-:Y:S05]  /*d240*/  BSYNC.RECONVERGENT B0 ;  /* 0x0000000000007941 */ /* 0x000fea0003800200 */
.L_x_2201:
[----:B-----5:R1:W-:Y:S02]  /*d250*/  STS.128 [R215+0x800], R16 ;  /* 0x00080010d7007388 */ /* 0x0203e40000000c00 */
.L_x_2200:
[----:B------:R-:W-:Y:S05]  /*d260*/  BSYNC.RECONVERGENT B1 ;  /* 0x0000000000017941 */ /* 0x000fea0003800200 */
.L_x_2199:
        /* <DEDUP_REMOVED lines=85> */
.L_x_2206:
[----:B------:R-:W-:Y:S05]  /*d7c0*/  BSYNC.RECONVERGENT B0 ;  /* 0x0000000000007941 */ /* 0x000fea0003800200 */
.L_x_2205:
[----:B-----5:R1:W-:Y:S02]  /*d7d0*/  STS.128 [R215+0x1800], R16 ;  /* 0x00180010d7007388 */ /* 0x0203e40000000c00 */
.L_x_2204:
[----:B------:R-:W-:Y:S05]  /*d7e0*/  BSYNC.RECONVERGENT B1 ;  /* 0x0000000000017941 */ /* 0x000fea0003800200 */
.L_x_2203:
        /* <DEDUP_REMOVED lines=85> */
.L_x_2208:
[----:B------:R-:W-:Y:S05]  /*dd40*/  BSYNC.RECONVERGENT B0 ;  /* 0x0000000000007941 */ /* 0x000fea0003800200 */
.L_x_2207:
[----:B-----5:R1:W-:Y:S02]  /*dd50*/  STS.128 [R215+0x2800], R4 ;  /* 0x00280004d7007388 */ /* 0x0203e40000000c00 */
.L_x_2163:
[----:B------:R-:W-:Y:S05]  /*dd60*/  BSYNC.RECONVERGENT B3 ;  /* 0x0000000000037941 */ /* 0x000fea0003800200 */
.L_x_2158:
        /* <DEDUP_REMOVED lines=27> */
.L_x_2211:
[----:B------:R3:W-:Y:S02]  /*df20*/  STS.128 [R215+0x7000], RZ ;  /* 0x007000ffd7007388 */ /* 0x0007e40000000c00 */
.L_x_2210:
[----:B------:R-:W-:Y:S05]  /*df30*/  BSYNC.RECONVERGENT B0 ;  /* 0x0000000000007941 */ /* 0x000fea0003800200 */
.L_x_2209:
        /* <DEDUP_REMOVED lines=24> */
.L_x_2214:
[----:B------:R4:W-:Y:S02]  /*e0c0*/  STS.128 [R215+0x7800], RZ ;  /* 0x007800ffd7007388 */ /* 0x0009e40000000c00 */
.L_x_2213:
[----:B------:R-:W-:Y:S05]  /*e0d0*/  BSYNC.RECONVERGENT B0 ;  /* 0x0000000000007941 */ /* 0x000fea0003800200 */
.L_x_2212:
        /* <DEDUP_REMOVED lines=25> */
.L_x_2217:
[----:B------:R4:W-:Y:S02]  /*e270*/  STS.128 [R215+0x8000], RZ ;  /* 0x008000ffd7007388 */ /* 0x0009e40000000c00 */
.L_x_2216:
[----:B------:R-:W-:Y:S05]  /*e280*/  BSYNC.RECONVERGENT B0 ;  /* 0x0000000000007941 */ /* 0x000fea0003800200 */
.L_x_2215:
        /* <DEDUP_REMOVED lines=26> */
.L_x_2219:
[----:B------:R-:W-:Y:S05]  /*e430*/  BSYNC.RECONVERGENT B0 ;  /* 0x0000000000007941 */ /* 0x000fea0003800200 */
.L_x_2218:
        /* <DEDUP_REMOVED lines=28> */
.L_x_2222:
[----:B------:R1:W-:Y:S01]  /*e600*/  STS.128 [R215+0xd000], RZ ;  /* 0x00d000ffd7007388 */ /* 0x0003e20000000c00 */
[----:B------:R-:W-:Y:S05]  /*e610*/  BRA `(.L_x_2223) ;  /* 0x00000000000c7947 */ /* 0x000fea0003800000 */
.L_x_2221:
[----:B------:R4:W-:Y:S04]  /*e620*/  STS.128 [R215+0x9000], RZ ;  /* 0x009000ffd7007388 */ /* 0x0009e80000000c00 */
[----:B------:R4:W-:Y:S04]  /*e630*/  STS.128 [R215+0xb000], RZ ;  /* 0x00b000ffd7007388 */ /* 0x0009e80000000c00 */
[----:B------:R4:W-:Y:S02]  /*e640*/  STS.128 [R215+0xd000], RZ ;  /* 0x00d000ffd7007388 */ /* 0x0009e40000000c00 */
.L_x_2223:
[----:B------:R-:W-:Y:S05]  /*e650*/  BSYNC.RECONVERGENT B0 ;  /* 0x0000000000007941 */ /* 0x000fea0003800200 */
.L_x_2220:
        /* <DEDUP_REMOVED lines=27> */
.L_x_2226:
[----:B------:R1:W-:Y:S02]  /*e810*/  STS.128 [R215+0xd800], RZ ;  /* 0x00d800ffd7007388 */ /* 0x0003e40000000c00 */
.L_x_2225:
[----:B------:R-:W-:Y:S05]  /*e820*/  BSYNC.RECONVERGENT B0 ;  /* 0x0000000000007941 */ /* 0x000fea0003800200 */
.L_x_2224:
        /* <DEDUP_REMOVED lines=27> */
.L_x_2229:
[----:B------:R4:W-:Y:S02]  /*e9e0*/  STS.128 [R215+0xe000], RZ ;  /* 0x00e000ffd7007388 */ /* 0x0009e40000000c00 */
.L_x_2228:
[----:B------:R-:W-:Y:S05]  /*e9f0*/  BSYNC.RECONVERGENT B0 ;  /* 0x0000000000007941 */ /* 0x000fea0003800200 */
.L_x_2227:
        /* <DEDUP_REMOVED lines=33> */
.L_x_2232:
[----:B------:R4:W-:Y:S02]  /*ec10*/  STS.128 [R215+0xe800], RZ ;  /* 0x00e800ffd7007388 */ /* 0x0009e40000000c00 */
.L_x_2231:
[----:B------:R-:W-:Y:S05]  /*ec20*/  BSYNC.RECONVERGENT B0 ;  /* 0x0000000000007941 */ /* 0x000fea0003800200 */
.L_x_2230:
[----:B------:R-:W1:Y:S01]  /*ec30*/  S2UR UR6, SR_CgaCtaId ;  /* 0x00000000000679c3 */ /* 0x000e620000008800 */
[----:B------:R-:W-:Y:S01]  /*ec40*/  UMOV UR7, 0x400 ;  /* 0x0000040000077882 */ /* 0x000fe20000000000 */
[----:B------:R-:W-:Y:S01]  /*ec50*/  LOP3.LUT R100, R100, 0x7, RZ, 0xc0, !PT ;  /* 0x0000000764647812 */ /* 0x000fe200078ec0ff */
[----:B------:R-:W0:Y:S01]  /*ec60*/  LDGDEPBAR ;  /* 0x00000000000079af */ /* 0x000e220000000000 */
[----:B-1----:R-:W-:-:S06]  /*ec70*/  ULEA UR6, UR6, UR7, 0x18 ;  /* 0x0000000706067291 */ /* 0x002fcc000f8ec0ff */
[----:B------:R-:W-:Y:S02]  /*ec80*/  LEA R199, R48, UR6, 0x1 ;  /* 0x0000000630c77c11 */ /* 0x000fe4000f8e08ff */
[----:B------:R-:W-:Y:S01]  /*ec90*/  LEA R198, R47, UR6, 0x1 ;  /* 0x000000062fc67c11 */ /* 0x000fe2000f8e08ff */
[----:B------:R-:W3:Y:S04]  /*eca0*/  LD.E R48, desc[UR4][R120.64+0x18c] ;  /* 0x00018c0478307980 */ /* 0x000ee8000c101900 */
[----:B------:R-:W-:Y:S04]  /*ecb0*/  LDSM.16.M88.4 R80, [R199] ;  /* 0x00000000c750783b */ /* 0x000fe80000000200 */
[----:B-----5:R-:W1:Y:S04]  /*ecc0*/  LDSM.16.M88.4 R36, [R198+0x3000] ;  /* 0x00300000c624783b */ /* 0x020e680000000200 */
[----:B------:R-:W2:Y:S01]  /*ecd0*/  LDSM.16.M88.4 R96, [R198+0x4400] ;  /* 0x00440000c660783b */ /* 0x000ea20000000200 */
[----:B------:R-:W-:-:S02]  /*ece0*/  IMAD R62, R102, 0x2, R199 ;  /* 0x00000002663e7824 */ /* 0x000fc400078e02c7 */
[----:B------:R-:W-:Y:S01]  /*ecf0*/  IMAD R50, R102, 0x2, R198 ;  /* 0x0000000266327824 */ /* 0x000fe200078e02c6 */
[----:B------:R-:W-:Y:S04]  /*ed00*/  LDSM.16.M88.4 R20, [R198+0x3800] ;  /* 0x00380000c614783b */ /* 0x000fe80000000200 */
[----:B------:R-:W-:Y:S04]  /*ed10*/  LDSM.16.M88.4 R44, [R62] ;  /* 0x000000003e2c783b */ /* 0x000fe80000000200 */
[----:B------:R-:W2:Y:S04]  /*ed20*/  LDSM.16.M88.4 R72, [R50+0x3000] ;  /* 0x003000003248783b */ /* 0x000ea80000000200 */
[----:B------:R-:W2:Y:S04]  /*ed30*/  LDSM.16.M88.4 R88, [R198+0x4800] ;  /* 0x00480000c658783b */ /* 0x000ea80000000200 */
[----:B------:R-:W2:Y:S04]  /*ed40*/  LDSM.16.M88.4 R56, [R50+0x4400] ;  /* 0x004400003238783b */ /* 0x000ea80000000200 */
[----:B------:R-:W2:Y:S04]  /*ed50*/  LDSM.16.M88.4 R28, [R198+0x3400] ;  /* 0x00340000c61c783b */ /* 0x000ea80000000200 */
[----:B------:R-:W2:Y:S04]  /*ed60*/  LDSM.16.M88.4 R12, [R198+0x3c00] ;  /* 0x003c0000c60c783b */ /* 0x000ea80000000200 */
[----:B----4-:R-:W4:Y:S01]  /*ed70*/  LDSM.16.M88.4 R4, [R198+0x4000] ;  /* 0x00400000c604783b */ /* 0x010f220000000200 */
[C---:B-1----:R-:W-:Y:S03]  /*ed80*/  HMMA.16816.F32.BF16 R40, R80.reuse, R36, RZ ;  /* 0x000000245028723c */ /* 0x042fe600000418ff */
[----:B------:R-:W1:Y:S04]  /*ed90*/  LDSM.16.M88.4 R112, [R198+0x4c00] ;  /* 0x004c0000c670783b */ /* 0x000e680000000200 */
[----:B------:R-:W1:Y:S01]  /*eda0*/  LDSM.16.M88.4 R64, [R50+0x3800] ;  /* 0x003800003240783b */ /* 0x000e620000000200 */
[C---:B------:R-:W-:Y:S03]  /*edb0*/  HMMA.16816.F32.BF16 R36, R80.reuse, R38, RZ ;  /* 0x000000265024723c */ /* 0x040fe600000418ff */
[----:B------:R-:W1:Y:S04]  /*edc0*/  LDSM.16.M88.4 R52, [R50+0x4800] ;  /* 0x004800003234783b */ /* 0x000e680000000200 */
[----:B------:R-:W1:Y:S01]  /*edd0*/  LDSM.16.M88.4 R68, [R50+0x3400] ;  /* 0x003400003244783b */ /* 0x000e620000000200 */
[C---:B--2---:R-:W-:Y:S03]  /*ede0*/  HMMA.16816.F32.BF16 R104, R80.reuse, R96, RZ ;  /* 0x000000605068723c */ /* 0x044fe600000418ff */
[----:B------:R-:W2:Y:S04]  /*edf0*/  LDSM.16.M88.4 R108, [R50+0x3c00] ;  /* 0x003c0000326c783b */ /* 0x000ea80000000200 */
[----:B------:R-:W2:Y:S01]  /*ee00*/  LDSM.16.M88.4 R76, [R50+0x4000] ;  /* 0x00400000324c783b */ /* 0x000ea20000000200 */
[----:B------:R-:W-:Y:S03]  /*ee10*/  HMMA.16816.F32.BF16 R96, R80, R98, RZ ;  /* 0x000000625060723c */ /* 0x000fe600000418ff */
[----:B------:R-:W-:Y:S04]  /*ee20*/  LDSM.16.M88.4 R128, [R199+0x1000] ;  /* 0x00100000c780783b */ /* 0x000fe80000000200 */
[----:B------:R-:W-:Y:S01]  /*ee30*/  LDSM.16.M88.4 R124, [R198+0x6400] ;  /* 0x00640000c67c783b */ /* 0x000fe20000000200 */
[C---:B------:R-:W-:Y:S08]  /*ee40*/  HMMA.16816.F32.BF16 R40, R44.reuse, R72, R40 ;  /* 0x000000482c28723c */ /* 0x040ff00000041828 */
[----:B------:R-:W-:Y:S01]  /*ee50*/  HMMA.16816.F32.BF16 R36, R44, R74, R36 ;  /* 0x0000004a2c24723c */ /* 0x000fe20000041824 */
[----:B------:R-:W2:Y:S07]  /*ee60*/  LDSM.16.M88.4 R72, [R50+0x4c00] ;  /* 0x004c00003248783b */ /* 0x000eae0000000200 */
[C---:B------:R-:W-:Y:S08]  /*ee70*/  HMMA.16816.F32.BF16 R24, R80.reuse, R20, RZ ;  /* 0x000000145018723c */ /* 0x040ff000000418ff */
[----:B------:R-:W-:Y:S08]  /*ee80*/  HMMA.16816.F32.BF16 R92, R80, R88, RZ ;  /* 0x00000058505c723c */ /* 0x000ff000000418ff */
[C---:B------:R-:W-:Y:S08]  /*ee90*/  HMMA.16816.F32.BF16 R104, R44.reuse, R56, R104 ;  /* 0x000000382c68723c */ /* 0x040ff00000041868 */
[----:B------:R-:W-:Y:S01]  /*eea0*/  HMMA.16816.F32.BF16 R96, R44, R58, R96 ;  /* 0x0000003a2c60723c */ /* 0x000fe20000041860 */
[----:B------:R-:W2:Y:S07]  /*eeb0*/  LDSM.16.M88.4 R56, [R198+0x5800] ;  /* 0x00580000c638783b */ /* 0x000eae0000000200 */
[C---:B------:R-:W-:Y:S08]  /*eec0*/  HMMA.16816.F32.BF16 R20, R80.reuse, R22, RZ ;  /* 0x000000165014723c */ /* 0x040ff000000418ff */
[C---:B------:R-:W-:Y:S08]  /*eed0*/  HMMA.16816.F32.BF16 R88, R80.reuse, R90, RZ ;  /* 0x0000005a5058723c */ /* 0x040ff000000418ff */
[C---:B------:R-:W-:Y:S08]  /*eee0*/  HMMA.16816.F32.BF16 R32, R80.reuse, R28, RZ ;  /* 0x0000001c5020723c */ /* 0x040ff000000418ff */
[C---:B------:R-:W-:Y:S08]  /*eef0*/  HMMA.16816.F32.BF16 R16, R80.reuse, R12, RZ ;  /* 0x0000000c5010723c */ /* 0x040ff000000418ff */
[C---:B----4-:R-:W-:Y:S08]  /*ef00*/  HMMA.16816.F32.BF16 R8, R80.reuse, R4, RZ ;  /* 0x000000045008723c */ /* 0x050ff000000418ff */
[C---:B------:R-:W-:Y:S08]  /*ef10*/  HMMA.16816.F32.BF16 R28, R80.reuse, R30, RZ ;  /* 0x0000001e501c723c */ /* 0x040ff000000418ff */
[C---:B------:R-:W-:Y:S08]  /*ef20*/  HMMA.16816.F32.BF16 R12, R80.reuse, R14, RZ ;  /* 0x0000000e500c723c */ /* 0x040ff000000418ff */
[C---:B------:R-:W-:Y:S08]  /*ef30*/  HMMA.16816.F32.BF16 R4, R80.reuse, R6, RZ ;  /* 0x000000065004723c */ /* 0x040ff000000418ff */
[C---:B-1----:R-:W-:Y:S08]  /*ef40*/  HMMA.16816.F32.BF16 R84, R80.reuse, R112, RZ ;  /* 0x000000705054723c */ /* 0x042ff000000418ff */
[----:B------:R-:W-:Y:S01]  /*ef50*/  HMMA.16816.F32.BF16 R80, R80, R114, RZ ;  /* 0x000000725050723c */ /* 0x000fe200000418ff */
[----:B------:R-:W-:Y:S07]  /*ef60*/  LDSM.16.M88.4 R112, [R198+0x6800] ;  /* 0x00680000c670783b */ /* 0x000fee0000000200 */
[C---:B------:R-:W-:Y:S08]  /*ef70*/  HMMA.16816.F32.BF16 R24, R44.reuse, R64, R24 ;  /* 0x000000402c18723c */ /* 0x040ff00000041818 */
[C---:B------:R-:W-:Y:S01]  /*ef80*/  HMMA.16816.F32.BF16 R20, R44.reuse, R66, R20 ;  /* 0x000000422c14723c */ /* 0x040fe20000041814 */
[----:B------:R-:W-:Y:S07]  /*ef90*/  LDSM.16.M88.4 R64, [R198+0x5400] ;  /* 0x00540000c640783b */ /* 0x000fee0000000200 */
[C---:B------:R-:W-:Y:S08]  /*efa0*/  HMMA.16816.F32.BF16 R92, R44.reuse, R52, R92 ;  /* 0x000000342c5c723c */ /* 0x040ff0000004185c */
[C---:B------:R-:W-:Y:S01]  /*efb0*/  HMMA.16816.F32.BF16 R88, R44.reuse, R54, R88 ;  /* 0x000000362c58723c */ /* 0x040fe20000041858 */
[----:B------:R-:W1:Y:S07]  /*efc0*/  LDSM.16.M88.4 R52, [R198+0x5c00] ;  /* 0x005c0000c634783b */ /* 0x000e6e0000000200 */
[C---:B------:R-:W-:Y:S08]  /*efd0*/  HMMA.16816.F32.BF16 R32, R44.reuse, R68, R32 ;  /* 0x000000442c20723c */ /* 0x040ff00000041820 */
[C---:B------:R-:W-:Y:S01]  /*efe0*/  HMMA.16816.F32.BF16 R28, R44.reuse, R70, R28 ;  /* 0x000000462c1c723c */ /* 0x040fe2000004181c */
[----:B------:R-:W-:Y:S07]  /*eff0*/  LDSM.16.M88.4 R68, [R198+0x5000] ;  /* 0x00500000c644783b */ /* 0x000fee0000000200 */
[C---:B--2---:R-:W-:Y:S08]  /*f000*/  HMMA.16816.F32.BF16 R16, R44.reuse, R108, R16 ;  /* 0x0000006c2c10723c */ /* 0x044ff00000041810 */
        /* <DEDUP_REMOVED lines=8> */
[----:B------:R-:W-:Y:S03]  /*f090*/  LDSM.16.M88.4 R72, [R50+0x5000] ;  /* 0x005000003248783b */ /* 0x000fe60000000200 */
[C---:B------:R-:W-:Y:S08]  /*f0a0*/  HMMA.16816.F32.BF16 R24, R128.reuse, R56, R24 ;  /* 0x000000388018723c */ /* 0x040ff00000041818 */
[C---:B------:R-:W-:Y:S01]  /*f0b0*/  HMMA.16816.F32.BF16 R20, R128.reuse, R58, R20 ;  /* 0x0000003a8014723c */ /* 0x040fe20000041814 */
[----:B------:R-:W4:Y:S07]  /*f0c0*/  LDSM.16.M88.4 R56, [R50+0x5c00] ;  /* 0x005c00003238783b */ /* 0x000f2e0000000200 */
[C---:B-1----:R-:W-:Y:S08]  /*f0d0*/  HMMA.16816.F32.BF16 R16, R128.reuse, R52, R16 ;  /* 0x000000348010723c */ /* 0x042ff00000041810 */
[C---:B------:R-:W-:Y:S01]  /*f0e0*/  HMMA.16816.F32.BF16 R12, R128.reuse, R54, R12 ;  /* 0x00000036800c723c */ /* 0x040fe2000004180c */
[----:B------:R-:W-:Y:S07]  /*f0f0*/  LDSM.16.M88.4 R52, [R50+0x6000] ;  /* 0x006000003234783b */ /* 0x000fee0000000200 */
[C---:B------:R-:W-:Y:S08]  /*f100*/  HMMA.16816.F32.BF16 R32, R128.reuse, R64, R32 ;  /* 0x000000408020723c */ /* 0x040ff00000041820 */
[C---:B------:R-:W-:Y:S01]  /*f110*/  HMMA.16816.F32.BF16 R28, R128.reuse, R66, R28 ;  /* 0x00000042801c723c */ /* 0x040fe2000004181c */
[----:B------:R-:W1:Y:S07]  /*f120*/  LDSM.16.M88.4 R64, [R50+0x5800] ;  /* 0x005800003240783b */ /* 0x000e6e0000000200 */
[C---:B--2---:R-:W-:Y:S08]  /*f130*/  HMMA.16816.F32.BF16 R8, R128.reuse, R44, R8 ;  /* 0x0000002c8008723c */ /* 0x044ff00000041808 */
[----:B------:R-:W-:Y:S01]  /*f140*/  HMMA.16816.F32.BF16 R4, R128, R46, R4 ;  /* 0x0000002e8004723c */ /* 0x000fe20000041804 */
[----:B------:R-:W2:Y:S07]  /*f150*/  LDSM.16.M88.4 R44, [R50+0x6400] ;  /* 0x00640000322c783b */ /* 0x000eae0000000200 */
[C---:B----4-:R-:W-:Y:S08]  /*f160*/  HMMA.16816.F32.BF16 R16, R76.reuse, R56, R16 ;  /* 0x000000384c10723c */ /* 0x050ff00000041810 */
[----:B------:R-:W-:Y:S01]  /*f170*/  HMMA.16816.F32.BF16 R12, R76, R58, R12 ;  /* 0x0000003a4c0c723c */ /* 0x000fe2000004180c */
[----:B------:R-:W4:Y:S07]  /*f180*/  LDSM.16.M88.4 R56, [R50+0x6c00] ;  /* 0x006c00003238783b */ /* 0x000f2e0000000200 */
[C---:B------:R-:W-:Y:S08]  /*f190*/  HMMA.16816.F32.BF16 R40, R128.reuse, R68, R40 ;  /* 0x000000448028723c */ /* 0x040ff00000041828 */
[C---:B------:R-:W-:Y:S01]  /*f1a0*/  HMMA.16816.F32.BF16 R36, R128.reuse, R70, R36 ;  /* 0x000000468024723c */ /* 0x040fe20000041824 */
[----:B------:R-:W3:Y:S07]  /*f1b0*/  LDSM.16.M88.4 R68, [R50+0x5400] ;  /* 0x005400003244783b */ /* 0x000eee0000000200 */
[C---:B------:R-:W-:Y:S08]  /*f1c0*/  HMMA.16816.F32.BF16 R104, R128.reuse, R124, R104 ;  /* 0x0000007c8068723c */ /* 0x040ff00000041868 */
[C---:B------:R-:W-:Y:S01]  /*f1d0*/  HMMA.16816.F32.BF16 R96, R128.reuse, R126, R96 ;  /* 0x0000007e8060723c */ /* 0x040fe20000041860 */
[----:B------:R-:W-:Y:S07]  /*f1e0*/  LDSM.16.M88.4 R124, [R198+0x8400] ;  /* 0x00840000c67c783b */ /* 0x000fee0000000200 */
[C---:B------:R-:W-:Y:S08]  /*f1f0*/  HMMA.16816.F32.BF16 R84, R128.reuse, R108, R84 ;  /* 0x0000006c8054723c */ /* 0x040ff00000041854 */
[----:B------:R-:W-:Y:S01]  /*f200*/  HMMA.16816.F32.BF16 R80, R128, R110, R80 ;  /* 0x0000006e8050723c */ /* 0x000fe20000041850 */
[----:B------:R-:W-:Y:S07]  /*f210*/  LDSM.16.M88.4 R108, [R198+0x7c00] ;  /* 0x007c0000c66c783b */ /* 0x000fee0000000200 */
[C---:B------:R-:W-:Y:S08]  /*f220*/  HMMA.16816.F32.BF16 R40, R76.reuse, R72, R40 ;  /* 0x000000484c28723c */ /* 0x040ff00000041828 */
[C---:B------:R-:W-:Y:S01]  /*f230*/  HMMA.16816.F32.BF16 R36, R76.reuse, R74, R36 ;  /* 0x0000004a4c24723c */ /* 0x040fe20000041824 */
[----:B------:R-:W3:Y:S07]  /*f240*/  LDSM.16.M88.4 R72, [R50+0x6800] ;  /* 0x006800003248783b */ /* 0x000eee0000000200 */
[C---:B-1----:R-:W-:Y:S08]  /*f250*/  HMMA.16816.F32.BF16 R24, R76.reuse, R64, R24 ;  /* 0x000000404c18723c */ /* 0x042ff00000041818 */
[C---:B------:R-:W-:Y:S01]  /*f260*/  HMMA.16816.F32.BF16 R20, R76.reuse, R66, R20 ;  /* 0x000000424c14723c */ /* 0x040fe20000041814 */
[----:B------:R-:W-:Y:S07]  /*f270*/  LDSM.16.M88.4 R64, [R199+0x2000] ;  /* 0x00200000c740783b */ /* 0x000fee0000000200 */
[C---:B--2---:R-:W-:Y:S08]  /*f280*/  HMMA.16816.F32.BF16 R104, R76.reuse, R44, R104 ;  /* 0x0000002c4c68723c */ /* 0x044ff00000041868 */
[C---:B------:R-:W-:Y:S01]  /*f290*/  HMMA.16816.F32.BF16 R96, R76.reuse, R46, R96 ;  /* 0x0000002e4c60723c */ /* 0x040fe20000041860 */
[----:B------:R-:W1:Y:S07]  /*f2a0*/  LDSM.16.M88.4 R44, [R198+0x7800] ;  /* 0x00780000c62c783b */ /* 0x000e6e0000000200 */
[C---:B------:R-:W-:Y:S08]  /*f2b0*/  HMMA.16816.F32.BF16 R8, R76.reuse, R52, R8 ;  /* 0x000000344c08723c */ /* 0x040ff00000041808 */
[C---:B------:R-:W-:Y:S01]  /*f2c0*/  HMMA.16816.F32.BF16 R4, R76.reuse, R54, R4 ;  /* 0x000000364c04723c */ /* 0x040fe20000041804 */
[----:B------:R-:W2:Y:S07]  /*f2d0*/  LDSM.16.M88.4 R52, [R198+0x7000] ;  /* 0x00700000c634783b */ /* 0x000eae0000000200 */
[C---:B----4-:R-:W-:Y:S08]  /*f2e0*/  HMMA.16816.F32.BF16 R84, R76.reuse, R56, R84 ;  /* 0x000000384c54723c */ /* 0x050ff00000041854 */
[----:B------:R-:W-:Y:S01]  /*f2f0*/  HMMA.16816.F32.BF16 R80, R76, R58, R80 ;  /* 0x0000003a4c50723c */ /* 0x000fe20000041850 */
[----:B------:R-:W4:Y:S07]  /*f300*/  LDSM.16.M88.4 R56, [R198+0x8800] ;  /* 0x00880000c638783b */ /* 0x000f2e0000000200 */
[C---:B------:R-:W-:Y:S08]  /*f310*/  HMMA.16816.F32.BF16 R92, R128.reuse, R112, R92 ;  /* 0x00000070805c723c */ /* 0x040ff0000004185c */
[----:B------:R-:W-:Y:S01]  /*f320*/  HMMA.16816.F32.BF16 R88, R128, R114, R88 ;  /* 0x000000728058723c */ /* 0x000fe20000041858 */
[----:B------:R-:W-:Y:S07]  /*f330*/  LDSM.16.M88.4 R128, [R198+0x8000] ;  /* 0x00800000c680783b */ /* 0x000fee0000000200 */
[C---:B---3--:R-:W-:Y:S08]  /*f340*/  HMMA.16816.F32.BF16 R32, R76.reuse, R68, R32 ;  /* 0x000000444c20723c */ /* 0x048ff00000041820 */
[C---:B------:R-:W-:Y:S01]  /*f350*/  HMMA.16816.F32.BF16 R28, R76.reuse, R70, R28 ;  /* 0x000000464c1c723c */ /* 0x040fe2000004181c */
[----:B------:R-:W3:Y:S07]  /*f360*/  LDSM.16.M88.4 R68, [R198+0x7400] ;  /* 0x00740000c644783b */ /* 0x000eee0000000200 */
[C---:B------:R-:W-:Y:S08]  /*f370*/  HMMA.16816.F32.BF16 R92, R76.reuse, R72, R92 ;  /* 0x000000484c5c723c */ /* 0x040ff0000004185c */
[----:B------:R-:W-:Y:S01]  /*f380*/  HMMA.16816.F32.BF16 R112, R76, R74, R88 ;  /* 0x0000004a4c70723c */ /* 0x000fe20000041858 */
[----:B------:R-:W-:Y:S04]  /*f390*/  LDSM.16.M88.4 R72, [R62+0x2000] ;  /* 0x002000003e48783b */ /* 0x000fe80000000200 */
[----:B------:R-:W-:Y:S03]  /*f3a0*/  LDSM.16.M88.4 R88, [R50+0x7000] ;  /* 0x007000003258783b */ /* 0x000fe60000000200 */
[C---:B-1----:R-:W-:Y:S01]  /*f3b0*/  HMMA.16816.F32.BF16 R24, R64.reuse, R44, R24 ;  /* 0x0000002c4018723c */ /* 0x042fe20000041818 */
[----:B------:R-:W-:Y:S07]  /*f3c0*/  LDSM.16.M88.4 R76, [R50+0x8000] ;  /* 0x00800000324c783b */ /* 0x000fee0000000200 */
        /* <DEDUP_REMOVED lines=10> */
[----:B------:R-:W3:Y:S07]  /*f470*/  LDSM.16.M88.4 R68, [R50+0x7800] ;  /* 0x007800003244783b */ /* 0x000eee0000000200 */
[C---:B------:R-:W-:Y:S08]  /*f480*/  HMMA.16816.F32.BF16 R16, R64.reuse, R108, R16 ;  /* 0x0000006c4010723c */ /* 0x040ff00000041810 */
[----:B------:R-:W-:Y:S08]  /*f490*/  HMMA.16816.F32.BF16 R12, R64, R110, R12 ;  /* 0x0000006e400c723c */ /* 0x000ff0000004180c */
[C---:B-1----:R-:W-:Y:S08]  /*f4a0*/  HMMA.16816.F32.BF16 R32, R72.reuse, R44, R32 ;  /* 0x0000002c4820723c */ /* 0x042ff00000041820 */
[----:B------:R-:W-:Y:S01]  /*f4b0*/  HMMA.16816.F32.BF16 R28, R72, R46, R28 ;  /* 0x0000002e481c723c */ /* 0x000fe2000004181c */
[----:B------:R-:W-:Y:S07]  /*f4c0*/  LDSM.16.M88.4 R44, [R50+0x8400] ;  /* 0x00840000322c783b */ /* 0x000fee0000000200 */
[C---:B--2---:R-:W-:Y:S08]  /*f4d0*/  HMMA.16816.F32.BF16 R84, R64.reuse, R52, R84 ;  /* 0x000000344054723c */ /* 0x044ff00000041854 */
[----:B------:R-:W-:Y:S01]  /*f4e0*/  HMMA.16816.F32.BF16 R80, R64, R54, R80 ;  /* 0x000000364050723c */ /* 0x000fe20000041850 */
[----:B------:R-:W1:Y:S07]  /*f4f0*/  LDSM.16.M88.4 R52, [R50+0x8800] ;  /* 0x008800003234783b */ /* 0x000e6e0000000200 */
[C---:B----4-:R-:W-:Y:S08]  /*f500*/  HMMA.16816.F32.BF16 R16, R72.reuse, R56, R16 ;  /* 0x000000384810723c */ /* 0x050ff00000041810 */
[C---:B------:R-:W-:Y:S01]  /*f510*/  HMMA.16816.F32.BF16 R12, R72.reuse, R58, R12 ;  /* 0x0000003a480c723c */ /* 0x040fe2000004180c */
[----:B------:R-:W2:Y:S07]  /*f520*/  LDSM.16.M88.4 R56, [R50+0x8c00] ;  /* 0x008c00003238783b */ /* 0x000eae0000000200 */
[----:B------:R-:W-:Y:S08]  /*f530*/  HMMA.16816.F32.BF16 R40, R72, R88, R40 ;  /* 0x000000584828723c */ /* 0x000ff00000041828 */
[C---:B------:R-:W-:Y:S08]  /*f540*/  HMMA.16816.F32.BF16 R8, R64.reuse, R128, R8 ;  /* 0x000000804008723c */ /* 0x040ff00000041808 */
[C---:B------:R-:W-:Y:S08]  /*f550*/  HMMA.16816.F32.BF16 R104, R64.reuse, R124, R104 ;  /* 0x0000007c4068723c */ /* 0x040ff00000041868 */
[----:B------:R-:W-:Y:S03]  /*f560*/  HMMA.16816.F32.BF16 R4, R64, R130, R4 ;  /* 0x000000824004723c */ /* 0x000fe60000041804 */
[----:B------:R-:W-:-:S05]  /*f570*/  FMUL.FTZ R17, R17, R48 ;  /* 0x0000003011117220 */ /* 0x000fca0000410000 */
[----:B------:R-:W-:Y:S05]  /*f580*/  HMMA.16816.F32.BF16 R36, R72, R90, R36 ;  /* 0x0000005a4824723c */ /* 0x000fea0000041824 */
[----:B------:R-:W-:Y:S01]  /*f590*/  FMUL.FTZ R41, R41, R48 ;  /* 0x0000003029297220 */ /* 0x000fe20000410000 */
[----:B------:R4:W-:Y:S02]  /*f5a0*/  MUFU.TANH R62, R17 ;  /* 0x00000011003e7308 */ /* 0x0009e40000002400 */
[----:B------:R-:W-:Y:S05]  /*f5b0*/  HMMA.16816.F32.BF16 R96, R64, R126, R96 ;  /* 0x0000007e4060723c */ /* 0x000fea0000041860 */
[----:B------:R-:W-:-:S02]  /*f5c0*/  IADD3 R51, PT, PT, R214, R100, R51 ;  /* 0x00000064d6337210 */ /* 0x000fc40007ffe033 */
[----:B------:R-:W-:Y:S01]  /*f5d0*/  IADD3 R2, PT, PT, R2, R60, -R217 ;  /* 0x0000003c02027210 */ /* 0x000fe20007ffe8d9 */
[C---:B---3--:R-:W-:Y:S05]  /*f5e0*/  HMMA.16816.F32.BF16 R20, R72.reuse, R70, R20 ;  /* 0x000000464814723c */ /* 0x048fea0000041814 */
[-C--:B------:R-:W-:Y:S01]  /*f5f0*/  FMUL.FTZ R40, R40, R48.reuse ;  /* 0x0000003028287220 */ /* 0x080fe20000410000 */
[-C--:B------:R-:W-:Y:S02]  /*f600*/  FMUL.FTZ R32, R32, R48.reuse ;  /* 0x0000003020207220 */ /* 0x080fe40000410000 */
[----:B------:R-:W-:Y:S03]  /*f610*/  HMMA.16816.F32.BF16 R24, R72, R68, R24 ;  /* 0x000000444818723c */ /* 0x000fe60000041818 */
[----:B----4-:R-:W-:Y:S01]  /*f620*/  IMAD.SHL.U32 R17, R196, 0x2, RZ ;  /* 0x00000002c4117824 */ /* 0x010fe200078e00ff */
[----:B------:R-:W3:Y:S01]  /*f630*/  MUFU.TANH R41, R41 ;  /* 0x0000002900297308 */ /* 0x000ee20000002400 */
[-C--:B------:R-:W-:Y:S01]  /*f640*/  FMUL.FTZ R29, R29, R48.reuse ;  /* 0x000000301d1d7220 */ /* 0x080fe20000410000 */
[----:B------:R-:W-:-:S02]  /*f650*/  FMUL.FTZ R28, R28, R48 ;  /* 0x000000301c1c7220 */ /* 0x000fc40000410000 */
[C---:B-1----:R-:W-:Y:S08]  /*f660*/  HMMA.16816.F32.BF16 R92, R72.reuse, R52, R92 ;  /* 0x00000034485c723c */ /* 0x042ff0000004185c */
[C---:B------:R-:W-:Y:S03]  /*f670*/  HMMA.16816.F32.BF16 R112, R72.reuse, R54, R112 ;  /* 0x000000364870723c */ /* 0x040fe60000041870 */
[-C--:B------:R-:W-:Y:S01]  /*f680*/  FMUL.FTZ R16, R16, R48.reuse ;  /* 0x0000003010107220 */ /* 0x080fe20000410000 */
[-C--:B------:R-:W-:Y:S01]  /*f690*/  FMUL.FTZ R33, R33, R48.reuse ;  /* 0x0000003021217220 */ /* 0x080fe20000410000 */
[-C--:B------:R-:W-:Y:S01]  /*f6a0*/  FMUL.FTZ R13, R13, R48.reuse ;  /* 0x000000300d0d7220 */ /* 0x080fe20000410000 */
[-C--:B------:R-:W-:Y:S01]  /*f6b0*/  FMUL.FTZ R12, R12, R48.reuse ;  /* 0x000000300c0c7220 */ /* 0x080fe20000410000 */
[-C--:B------:R-:W-:Y:S01]  /*f6c0*/  FMUL.FTZ R35, R35, R48.reuse ;  /* 0x0000003023237220 */ /* 0x080fe20000410000 */
[-C--:B------:R-:W-:Y:S01]  /*f6d0*/  FMUL.FTZ R18, R18, R48.reuse ;  /* 0x0000003012127220 */ /* 0x080fe20000410000 */
[-C--:B------:R-:W-:Y:S01]  /*f6e0*/  FMUL.FTZ R14, R14, R48.reuse ;  /* 0x000000300e0e7220 */ /* 0x080fe20000410000 */
[----:B------:R-:W-:Y:S03]  /*f6f0*/  HMMA.16816.F32.BF16 R8, R72, R76, R8 ;  /* 0x0000004c4808723c */ /* 0x000fe60000041808 */
[-C--:B------:R-:W-:Y:S01]  /*f700*/  FMUL.FTZ R37, R37, R48.reuse ;  /* 0x0000003025257220 */ /* 0x080fe20000410000 */
[-C--:B------:R-:W-:Y:S01]  /*f710*/  FMUL.FTZ R19, R19, R48.reuse ;  /* 0x0000003013137220 */ /* 0x080fe20000410000 */
[----:B------:R-:W-:-:S03]  /*f720*/  FMUL.FTZ R15, R15, R48 ;  /* 0x000000300f0f7220 */ /* 0x000fc60000410000 */
[----:B------:R-:W-:-:S04]  /*f730*/  DEPBAR.LE SB0, 0x0 ;  /* 0x000080000000791a */ /* 0x000fc80000000000 */
[C---:B------:R-:W-:Y:S05]  /*f740*/  HMMA.16816.F32.BF16 R104, R72.reuse, R44, R104 ;  /* 0x0000002c4868723c */ /* 0x040fea0000041868 */
[----:B------:R-:W-:Y:S01]  /*f750*/  IADD3 R44, PT, PT, R60, -R217, -R3 ;  /* 0x800000d93c2c7210 */ /* 0x000fe20007ffe803 */
[----:B------:R-:W-:Y:S01]  /*f760*/  IMAD.IADD R3, R51, 0x1, R2 ;  /* 0x0000000133037824 */ /* 0x000fe200078e0202 */
[----:B------:R-:W-:Y:S01]  /*f770*/  LOP3.LUT R2, R17, 0x6, RZ, 0xc0, !PT ;  /* 0x0000000611027812 */ /* 0x000fe200078ec0ff */
[----:B------:R-:W-:Y:S01]  /*f780*/  HMMA.16816.F32.BF16 R4, R72, R78, R4 ;  /* 0x0000004e4804723c */ /* 0x000fe20000041804 */
[----:B------:R-:W-:Y:S03]  /*f790*/  MUFU.TANH R40, R40 ;  /* 0x0000002800287308 */ /* 0x000fe60000002400 */
[----:B------:R-:W-:-:S02]  /*f7a0*/  IMAD.IADD R2, R49, 0x1, R2 ;  /* 0x0000000131027824 */ /* 0x000fc400078e0202 */
[-C--:B------:R-:W-:Y:S01]  /*f7b0*/  FMUL.FTZ R20, R20, R48.reuse ;  /* 0x0000003014147220 */ /* 0x080fe20000410000 */
[----:B------:R-:W-:Y:S02]  /*f7c0*/  IMAD.IADD R225, R51, 0x1, R44 ;  /* 0x0000000133e17824 */ /* 0x000fe400078e022c */
[----:B------:R-:W1:Y:S01]  /*f7d0*/  MUFU.TANH R32, R32 ;  /* 0x0000002000207308 */ /* 0x000e620000002400 */
[----:B------:R-:W-:Y:S03]  /*f7e0*/  HMMA.16816.F32.BF16 R96, R72, R46, R96 ;  /* 0x0000002e4860723c */ /* 0x000fe60000041860 */
[-C--:B------:R-:W-:Y:S01]  /*f7f0*/  FMUL.FTZ R25, R25, R48.reuse ;  /* 0x0000003019197220 */ /* 0x080fe20000410000 */
[----:B------:R-:W-:-:S03]  /*f800*/  FMUL.FTZ R36, R36, R48 ;  /* 0x0000003024247220 */ /* 0x000fc60000410000 */
[----:B------:R-:W4:Y:S01]  /*f810*/  MUFU.TANH R37, R37 ;  /* 0x0000002500257308 */ /* 0x000f220000002400 */
[----:B--2---:R-:W-:Y:S03]  /*f820*/  HMMA.16816.F32.BF16 R84, R72, R56, R84 ;  /* 0x000000384854723c */ /* 0x004fe60000041854 */
[----:B------:R-:W-:Y:S01]  /*f830*/  FMUL.FTZ R8, R8, R48 ;  /* 0x0000003008087220 */ /* 0x000fe20000410000 */
[----:B------:R-:W-:-:S04]  /*f840*/  VIADD R70, R2, 0x10 ;  /* 0x0000001002467836 */ /* 0x000fc80000000000 */
[----:B------:R-:W-:Y:S03]  /*f850*/  HMMA.16816.F32.BF16 R80, R72, R58, R80 ;  /* 0x0000003a4850723c */ /* 0x000fe60000041850 */
[----:B------:R-:W-:Y:S01]  /*f860*/  VIADD R73, R2, 0x1 ;  /* 0x0000000102497836 */ /* 0x000fe20000000000 */
[----:B------:R-:W2:Y:S01]  /*f870*/  MUFU.TANH R29, R29 ;  /* 0x0000001d001d7308 */ /* 0x000ea20000002400 */
[----:B------:R-:W-:-:S03]  /*f880*/  FMUL.FTZ R5, R5, R48 ;  /* 0x0000003005057220 */ /* 0x000fc60000410000 */
[----:B------:R-:W-:-:S04]  /*f890*/  ISETP.GT.AND P2, PT, R225, R73, PT ;  /* 0x00000049e100720c */ /* 0x000fc80003f44270 */
[----:B------:R-:W2:Y:S01]  /*f8a0*/  MUFU.TANH R28, R28 ;  /* 0x0000001c001c7308 */ /* 0x000ea20000002400 */
[----:B------:R-:W-:Y:S01]  /*f8b0*/  ISETP.GT.AND P1, PT, R225, R2, PT ;  /* 0x00000002e100720c */ /* 0x000fe20003f24270 */
[----:B------:R-:W-:Y:S01]  /*f8c0*/  VIADD R71, R2, 0x9 ;  /* 0x0000000902477836 */ /* 0x000fe20000000000 */
[----:B---3--:R-:W-:-:S05]  /*f8d0*/  FSEL R77, R41, -INF , !P2 ;  /* 0xff800000294d7808 */ /* 0x008fca0005000000 */
[----:B------:R-:W3:Y:S01]  /*f8e0*/  MUFU.TANH R20, R20 ;  /* 0x0000001400147308 */ /* 0x000ee20000002400 */
[----:B------:R-:W-:Y:S01]  /*f8f0*/  ISETP.GT.AND P2, PT, R225, R70, PT ;  /* 0x00000046e100720c */ /* 0x000fe20003f44270 */
[----:B------:R-:W-:Y:S01]  /*f900*/  FMUL.FTZ R4, R4, R48 ;  /* 0x0000003004047220 */ /* 0x000fe20000410000 */
[----:B------:R-:W-:-:S05]  /*f910*/  VIADD R68, R2, 0x18 ;  /* 0x0000001802447836 */ /* 0x000fca0000000000 */
[----:B------:R4:W-:Y:S01]  /*f920*/  MUFU.TANH R176, R8 ;  /* 0x0000000800b07308 */ /* 0x0009e20000002400 */
[----:B-1----:R-:W-:Y:S01]  /*f930*/  FSEL R76, R32, -INF , !P2 ;  /* 0xff800000204c7808 */ /* 0x002fe20005000000 */
[----:B------:R-:W-:Y:S01]  /*f940*/  FMUL.FTZ R24, R24, R48 ;  /* 0x0000003018187220 */ /* 0x000fe20000410000 */
[----:B------:R-:W-:-:S05]  /*f950*/  VIADD R64, R2, 0x28 ;  /* 0x0000002802407836 */ /* 0x000fca0000000000 */
[----:B------:R-:W1:Y:S08]  /*f960*/  MUFU.TANH R25, R25 ;  /* 0x0000001900197308 */ /* 0x000e700000002400 */
[----:B------:R-:W1:Y:S01]  /*f970*/  MUFU.TANH R36, R36 ;  /* 0x0000002400247308 */ /* 0x000e620000002400 */
[----:B----4-:R-:W-:-:S07]  /*f980*/  VIADD R8, R2, 0x19 ;  /* 0x0000001902087836 */ /* 0x010fce0000000000 */
[----:B------:R4:W-:Y:S01]  /*f990*/  MUFU.TANH R164, R5 ;  /* 0x0000000500a47308 */ /* 0x0009e20000002400 */
[----:B------:R-:W-:Y:S01]  /*f9a0*/  ISETP.GT.AND P2, PT, R225, R8, PT ;  /* 0x00000008e100720c */ /* 0x000fe20003f44270 */
[----:B------:R-:W-:Y:S02]  /*f9b0*/  VIADD R66, R2, 0x21 ;  /* 0x0000002102427836 */ /* 0x000fe40000000000 */
[----:B------:R-:W-:-:S04]  /*f9c0*/  FMUL.FTZ R21, R21, R48 ;  /* 0x0000003015157220 */ /* 0x000fc80000410000 */
[----:B------:R-:W1:Y:S01]  /*f9d0*/  MUFU.TANH R16, R16 ;  /* 0x0000001000107308 */ /* 0x000e620000002400 */
[C---:B------:R-:W-:Y:S02]  /*f9e0*/  VIADD R72, R2.reuse, 0x8 ;  /* 0x0000000802487836 */ /* 0x040fe40000000000 */
[----:B------:R-:W-:Y:S01]  /*f9f0*/  VIADD R59, R2, 0x31 ;  /* 0x00000031023b7836 */ /* 0x000fe20000000000 */
[----:B----4-:R-:W-:Y:S02]  /*fa00*/  FSEL R5, R40, -INF , !P1 ;  /* 0xff80000028057808 */ /* 0x010fe40004800000 */
[----:B------:R-:W-:Y:S02]  /*fa10*/  ISETP.GT.AND P1, PT, R225, R71, PT ;  /* 0x00000047e100720c */ /* 0x000fe40003f24270 */
[----:B------:R-:W4:Y:S01]  /*fa20*/  MUFU.TANH R33, R33 ;  /* 0x0000002100217308 */ /* 0x000f220000002400 */
[----:B------:R-:W-:Y:S01]  /*fa30*/  FMUL.FTZ R96, R96, R48 ;  /* 0x0000003060607220 */ /* 0x000fe20000410000 */
[----:B------:R-:W-:-:S06]  /*fa40*/  VIADDMNMX R224, R3, 0x1, R60, PT ;  /* 0x0000000103e07846 */ /* 0x000fcc000380013c */
[----:B------:R2:W-:Y:S01]  /*fa50*/  MUFU.TANH R170, R4 ;  /* 0x0000000400aa7308 */ /* 0x0005e20000002400 */
[----:B------:R-:W-:Y:S01]  /*fa60*/  VIADDMNMX R222, R3, 0x9, R60, PT ;  /* 0x0000000903de7846 */ /* 0x000fe2000380013c */
[----:B------:R-:W-:Y:S01]  /*fa70*/  VIADD R60, R2, 0x30 ;  /* 0x00000030023c7836 */ /* 0x000fe20000000000 */
[----:B------:R-:W-:-:S05]  /*fa80*/  ISETP.GT.AND P4, PT, R225, R72, PT ;  /* 0x00000048e100720c */ /* 0x000fca0003f84270 */
[----:B------:R-:W4:Y:S01]  /*fa90*/  MUFU.TANH R142, R13 ;  /* 0x0000000d008e7308 */ /* 0x000f220000002400 */
[C---:B------:R-:W-:Y:S02]  /*faa0*/  VIADD R69, R2.reuse, 0x11 ;  /* 0x0000001102457836 */ /* 0x040fe40000000000 */
[----:B------:R-:W-:Y:S01]  /*fab0*/  FMUL.FTZ R105, R105, R48 ;  /* 0x0000003069697220 */ /* 0x000fe20000410000 */
[----:B------:R-:W-:Y:S01]  /*fac0*/  VIADD R55, R2, 0x40 ;  /* 0x0000004002377836 */ /* 0x000fe20000000000 */
[----:B--2---:R-:W-:Y:S02]  /*fad0*/  FSEL R4, R37, -INF , !P1 ;  /* 0xff80000025047808 */ /* 0x004fe40004800000 */
[----:B------:R-:W-:Y:S02]  /*fae0*/  ISETP.GT.AND P1, PT, R225, R68, PT ;  /* 0x00000044e100720c */ /* 0x000fe40003f24270 */
[----:B------:R-:W-:Y:S01]  /*faf0*/  FSEL R37, R29, -INF , !P2 ;  /* 0xff8000001d257808 */ /* 0x000fe20005000000 */
[----:B------:R-:W2:Y:S01]  /*fb00*/  MUFU.TANH R24, R24 ;  /* 0x0000001800187308 */ /* 0x000ea20000002400 */
[----:B------:R-:W-:-:S02]  /*fb10*/  ISETP.GT.AND P2, PT, R225, R64, PT ;  /* 0x00000040e100720c */ /* 0x000fc40003f44270 */
[----:B------:R-:W-:Y:S02]  /*fb20*/  FSEL R41, R28, -INF , !P1 ;  /* 0xff8000001c297808 */ /* 0x000fe40004800000 */
[C---:B------:R-:W-:Y:S02]  /*fb30*/  ISETP.GT.AND P1, PT, R225.reuse, R66, PT ;  /* 0x00000042e100720c */ /* 0x040fe40003f24270 */
[----:B---3--:R-:W-:Y:S01]  /*fb40*/  FSEL R122, R20, -INF , !P2 ;  /* 0xff800000147a7808 */ /* 0x008fe20005000000 */
[----:B------:R-:W3:Y:S01]  /*fb50*/  MUFU.TANH R21, R21 ;  /* 0x0000001500157308 */ /* 0x000ee20000002400 */
[----:B------:R-:W-:Y:S01]  /*fb60*/  ISETP.GT.AND P2, PT, R225, R59, PT ;  /* 0x0000003be100720c */ /* 0x000fe20003f44270 */
[----:B------:R-:W-:Y:S01]  /*fb70*/  FMUL.FTZ R93, R93, R48 ;  /* 0x000000305d5d7220 */ /* 0x000fe20000410000 */
[----:B-1----:R-:W-:Y:S01]  /*fb80*/  FSEL R190, R25, -INF , !P1 ;  /* 0xff80000019be7808 */ /* 0x002fe20004800000 */
[----:B------:R-:W-:Y:S01]  /*fb90*/  VIADD R57, R2, 0x39 ;  /* 0x0000003902397836 */ /* 0x000fe20000000000 */
[----:B------:R-:W-:-:S03]  /*fba0*/  FSEL R36, R36, -INF , !P4 ;  /* 0xff80000024247808 */ /* 0x000fc60006000000 */
[----:B------:R-:W1:Y:S01]  /*fbb0*/  MUFU.TANH R154, R96 ;  /* 0x00000060009a7308 */ /* 0x000e620000002400 */
[C---:B------:R-:W-:Y:S01]  /*fbc0*/  ISETP.GT.AND P1, PT, R225.reuse, R60, PT ;  /* 0x0000003ce100720c */ /* 0x040fe20003f24270 */
[----:B------:R-:W-:Y:S01]  /*fbd0*/  VIADD R67, R2, 0x20 ;  /* 0x0000002002437836 */ /* 0x000fe20000000000 */
[----:B------:R-:W-:Y:S01]  /*fbe0*/  FSEL R62, R62, -INF , !P2 ;  /* 0xff8000003e3e7808 */ /* 0x000fe20005000000 */
[----:B------:R-:W-:Y:S01]  /*fbf0*/  VIADD R52, R2, 0x49 ;  /* 0x0000004902347836 */ /* 0x000fe20000000000 */
[C---:B------:R-:W-:Y:S01]  /*fc00*/  ISETP.GT.AND P4, PT, R225.reuse, R69, PT ;  /* 0x00000045e100720c */ /* 0x040fe20003f84270 */
[-C--:B------:R-:W-:Y:S01]  /*fc10*/  FMUL.FTZ R56, R84, R48.reuse ;  /* 0x0000003054387220 */ /* 0x080fe20000410000 */
[----:B------:R-:W-:Y:S01]  /*fc20*/  ISETP.GT.AND P2, PT, R225, R55, PT ;  /* 0x00000037e100720c */ /* 0x000fe20003f44270 */
[----:B------:R-:W1:Y:S01]  /*fc30*/  MUFU.TANH R156, R105 ;  /* 0x00000069009c7308 */ /* 0x000e620000002400 */
[----:B------:R-:W-:Y:S01]  /*fc40*/  FMUL.FTZ R92, R92, R48 ;  /* 0x000000305c5c7220 */ /* 0x000fe20000410000 */
[----:B------:R-:W-:Y:S01]  /*fc50*/  FSEL R184, R16, -INF , !P1 ;  /* 0xff80000010b87808 */ /* 0x000fe20004800000 */
[----:B------:R-:W-:Y:S01]  /*fc60*/  VIADD R53, R2, 0x48 ;  /* 0x0000004802357836 */ /* 0x000fe20000000000 */
[----:B----4-:R-:W-:-:S04]  /*fc70*/  FSEL R74, R33, -INF , !P4 ;  /* 0xff800000214a7808 */ /* 0x010fc80006000000 */
[----:B------:R-:W4:Y:S01]  /*fc80*/  MUFU.TANH R12, R12 ;  /* 0x0000000c000c7308 */ /* 0x000f220000002400 */
[----:B------:R-:W-:Y:S01]  /*fc90*/  ISETP.GT.AND P1, PT, R225, R57, PT ;  /* 0x00000039e100720c */ /* 0x000fe20003f24270 */
[----:B------:R-:W-:Y:S01]  /*fca0*/  VIADD R65, R2, 0x29 ;  /* 0x0000002902417836 */ /* 0x000fe20000000000 */
[----:B------:R-:W-:Y:S01]  /*fcb0*/  FSEL R176, R176, -INF , !P2 ;  /* 0xff800000b0b07808 */ /* 0x000fe20005000000 */
[----:B------:R-:W-:-:S04]  /*fcc0*/  VIADD R47, R2, 0x58 ;  /* 0x00000058022f7836 */ /* 0x000fc80000000000 */
[----:B------:R-:W4:Y:S01]  /*fcd0*/  MUFU.TANH R132, R93 ;  /* 0x0000005d00847308 */ /* 0x000f220000002400 */
[----:B------:R-:W-:Y:S01]  /*fce0*/  ISETP.GT.AND P4, PT, R225, R67, PT ;  /* 0x00000043e100720c */ /* 0x000fe20003f84270 */
[----:B------:R-:W-:Y:S01]  /*fcf0*/  FMUL.FTZ R25, R81, R48 ;  /* 0x0000003051197220 */ /* 0x000fe20000410000 */
[----:B------:R-:W-:Y:S01]  /*fd00*/  ISETP.GT.AND P2, PT, R225, R52, PT ;  /* 0x00000034e100720c */ /* 0x000fe20003f44270 */
[----:B------:R-:W-:Y:S01]  /*fd10*/  FMUL.FTZ R113, R113, R48 ;  /* 0x0000003071717220 */ /* 0x000fe20000410000 */
[----:B------:R-:W-:-:S03]  /*fd20*/  FSEL R142, R142, -INF , !P1 ;  /* 0xff8000008e8e7808 */ /* 0x000fc60004800000 */
[----:B------:R-:W4:Y:S01]  /*fd30*/  MUFU.TANH R134, R92 ;  /* 0x0000005c00867308 */ /* 0x000f220000002400 */
[----:B------:R-:W-:Y:S01]  /*fd40*/  VIADD R50, R2, 0x51 ;  /* 0x0000005102327836 */ /* 0x000fe20000000000 */
[----:B--2---:R-:W-:Y:S01]  /*fd50*/  FSEL R192, R24, -INF , !P4 ;  /* 0xff80000018c07808 */ /* 0x004fe20006000000 */
[----:B------:R-:W-:Y:S01]  /*fd60*/  FMUL.FTZ R29, R80, R48 ;  /* 0x00000030501d7220 */ /* 0x000fe20000410000 */
[----:B------:R-:W-:-:S04]  /*fd70*/  ISETP.GT.AND P1, PT, R225, R53, PT ;  /* 0x00000035e100720c */ /* 0x000fc80003f24270 */
[----:B------:R-:W2:Y:S01]  /*fd80*/  MUFU.TANH R56, R56 ;  /* 0x0000003800387308 */ /* 0x000ea20000002400 */
[----:B------:R-:W-:Y:S01]  /*fd90*/  FSEL R164, R164, -INF , !P2 ;  /* 0xff800000a4a47808 */ /* 0x000fe20005000000 */
[-C--:B------:R-:W-:Y:S01]  /*fda0*/  FMUL.FTZ R75, R43, R48.reuse ;  /* 0x000000302b4b7220 */ /* 0x080fe20000410000 */
[C---:B------:R-:W-:Y:S01]  /*fdb0*/  VIADD R58, R2.reuse, 0x38 ;  /* 0x00000038023a7836 */ /* 0x040fe20000000000 */
[C---:B------:R-:W-:Y:S01]  /*fdc0*/  ISETP.GT.AND P4, PT, R225.reuse, R65, PT ;  /* 0x00000041e100720c */ /* 0x040fe20003f84270 */
[----:B------:R-:W-:Y:S01]  /*fdd0*/  VIADD R44, R2, 0x61 ;  /* 0x00000061022c7836 */ /* 0x000fe20000000000 */
[----:B------:R-:W-:Y:S01]  /*fde0*/  ISETP.GT.AND P2, PT, R225, R47, PT ;  /* 0x0000002fe100720c */ /* 0x000fe20003f44270 */
[-C--:B------:R-:W-:Y:S01]  /*fdf0*/  FMUL.FTZ R42, R42, R48.reuse ;  /* 0x000000302a2a7220 */ /* 0x080fe20000410000 */
[----:B------:R-:W2:Y:S01]  /*fe00*/  MUFU.TANH R128, R113 ;  /* 0x0000007100807308 */ /* 0x000ea20000002400 */
[----:B------:R-:W-:Y:S01]  /*fe10*/  FSEL R170, R170, -INF , !P1 ;  /* 0xff800000aaaa7808 */ /* 0x000fe20004800000 */
[----:B------:R-:W-:Y:S01]  /*fe20*/  FMUL.FTZ R9, R9, R48 ;  /* 0x0000003009097220 */ /* 0x000fe20000410000 */
[----:B------:R-:W-:Y:S01]  /*fe30*/  VIADD R45, R2, 0x60 ;  /* 0x00000060022d7836 */ /* 0x000fe20000000000 */
[----:B---3--:R-:W-:Y:S01]  /*fe40*/  FSEL R124, R21, -INF , !P4 ;  /* 0xff800000157c7808 */ /* 0x008fe20006000000 */
[----:B------:R-:W-:-:S03]  /*fe50*/  VIADD R223, R225, 0x8 ;  /* 0x00000008e1df7836 */ /* 0x000fc60000000000 */
[----:B------:R-:W3:Y:S01]  /*fe60*/  MUFU.TANH R25, R25 ;  /* 0x0000001900197308 */ /* 0x000ee20000002400 */
[C---:B------:R-:W-:Y:S01]  /*fe70*/  ISETP.GT.AND P1, PT, R225.reuse, R50, PT ;  /* 0x00000032e100720c */ /* 0x040fe20003f24270 */
[----:B------:R-:W-:Y:S01]  /*fe80*/  VIADD R13, R2, 0x70 ;  /* 0x00000070020d7836 */ /* 0x000fe20000000000 */
[----:B-1----:R-:W-:Y:S02]  /*fe90*/  FSEL R154, R154, -INF , !P2 ;  /* 0xff8000009a9a7808 */ /* 0x002fe40005000000 */
[C---:B------:R-:W-:Y:S02]  /*fea0*/  ISETP.GT.AND P4, PT, R225.reuse, R58, PT ;  /* 0x0000003ae100720c */ /* 0x040fe40003f84270 */
[----:B------:R-:W-:Y:S01]  /*feb0*/  ISETP.GT.AND P2, PT, R225, R44, PT ;  /* 0x0000002ce100720c */ /* 0x000fe20003f44270 */
[----:B------:R-:W1:Y:S01]  /*fec0*/  MUFU.TANH R29, R29 ;  /* 0x0000001d001d7308 */ /* 0x000e620000002400 */
[----:B------:R-:W-:Y:S01]  /*fed0*/  FSEL R156, R156, -INF , !P1 ;  /* 0xff8000009c9c7808 */ /* 0x000fe20004800000 */
[C---:B------:R-:W-:Y:S01]  /*fee0*/  VIADD R54, R2.reuse, 0x41 ;  /* 0x0000004102367836 */ /* 0x040fe20000000000 */
[C---:B------:R-:W-:Y:S01]  /*fef0*/  ISETP.GE.AND P5, PT, R2.reuse, R224, PT ;  /* 0x000000e00200720c */ /* 0x040fe20003fa6270 */
[C---:B------:R-:W-:Y:S01]  /*ff00*/  VIADD R51, R2.reuse, 0x50 ;  /* 0x0000005002337836 */ /* 0x040fe20000000000 */
[----:B------:R-:W-:-:S03]  /*ff10*/  ISETP.GE.AND P0, PT, R2, R222, PT ;  /* 0x000000de0200720c */ /* 0x000fc60003f06270 */
[----:B------:R-:W1:Y:S01]  /*ff20*/  MUFU.TANH R75, R75 ;  /* 0x0000004b004b7308 */ /* 0x000e620000002400 */
[C---:B------:R-:W-:Y:S01]  /*ff30*/  VIADD R46, R2.reuse, 0x59 ;  /* 0x00000059022e7836 */ /* 0x040fe20000000000 */
[----:B------:R-:W-:Y:S01]  /*ff40*/  ISETP.GT.AND P3, PT, R223, R2, PT ;  /* 0x00000002df00720c */ /* 0x000fe20003f64270 */
[----:B------:R-:W-:Y:S01]  /*ff50*/  VIADD R43, R2, 0x68 ;  /* 0x00000068022b7836 */ /* 0x000fe20000000000 */
[----:B----4-:R-:W-:Y:S01]  /*ff60*/  FSEL R146, R12, -INF , !P4 ;  /* 0xff8000000c927808 */ /* 0x010fe20006000000 */
[C---:B------:R-:W-:Y:S01]  /*ff70*/  VIADD R17, R2.reuse, 0x69 ;  /* 0x0000006902117836 */ /* 0x040fe20000000000 */
[----:B------:R-:W-:Y:S02]  /*ff80*/  ISETP.GT.AND P1, PT, R225, R45, PT ;  /* 0x0000002de100720c */ /* 0x000fe40003f24270 */
[----:B------:R-:W4:Y:S01]  /*ff90*/  MUFU.TANH R42, R42 ;  /* 0x0000002a002a7308 */ /* 0x000f220000002400 */
[----:B------:R-:W-:Y:S01]  /*ffa0*/  VIADD R3, R2, 0x78 ;  /* 0x0000007802037836 */ /* 0x000fe20000000000 */
[----:B------:R-:W-:Y:S01]  /*ffb0*/  FSEL R132, R132, -INF , !P2 ;  /* 0xff80000084847808 */ /* 0x000fe20005000000 */
[-C--:B------:R-:W-:Y:S01]  /*ffc0*/  FMUL.FTZ R16, R39, R48.reuse ;  /* 0x0000003027107220 */ /* 0x080fe20000410000 */
[----:B------:R-:W-:Y:S01]  /*ffd0*/  ISETP.GT.AND P2, PT, R225, R13, PT ;  /* 0x0000000de100720c */ /* 0x000fe20003f44270 */
[----:B------:R-:W-:-:S03]  /*ffe0*/  FMUL.FTZ R12, R38, R48 ;  /* 0x00000030260c7220 */ /* 0x000fc60000410000 */
[----:B------:R3:W4:Y:S01]  /*fff0*/  MUFU.TANH R174, R9 ;  /* 0x0000000900ae7308 */ /* 0x0007220000002400 */
[----:B------:R-:W-:Y:S01]  /*10000*/  FSEL R134, R134, -INF , !P1 ;  /* 0xff80000086867808 */ /* 0x000fe20004800000 */
[----:B------:R-:W-:Y:S01]  /*10010*/  FMUL.FTZ R104, R104, R48 ;  /* 0x0000003068687220 */ /* 0x000fe20000410000 */
[----:B------:R-:W-:Y:S02]  /*10020*/  ISETP.GT.AND P1, PT, R225, R17, PT ;  /* 0x00000011e100720c */ /* 0x000fe40003f24270 */
[----:B--2---:R-:W-:-:S03]  /*10030*/  FSEL R56, R56, -INF , !P2 ;  /* 0xff80000038387808 */ /* 0x004fc60005000000 */
[----:B------:R-:W2:Y:S01]  /*10040*/  MUFU.TANH R16, R16 ;  /* 0x0000001000107308 */ /* 0x000ea20000002400 */
[----:B------:R-:W-:Y:S01]  /*10050*/  FSEL R128, R128, -INF , !P1 ;  /* 0xff80000080807808 */ /* 0x000fe20004800000 */
[C---:B---3--:R-:W-:Y:S02]  /*10060*/  VIADD R9, R2.reuse, 0x71 ;  /* 0x0000007102097836 */ /* 0x048fe40000000000 */
[----:B------:R-:W-:-:S04]  /*10070*/  VIADD R2, R2, 0x79 ;  /* 0x0000007902027836 */ /* 0x000fc80000000000 */
[----:B------:R-:W3:Y:S01]  /*10080*/  MUFU.TANH R12, R12 ;  /* 0x0000000c000c7308 */ /* 0x000ee20000002400 */
[----:B------:R-:W-:Y:S01]  /*10090*/  ISETP.GT.AND P2, PT, R225, R2, PT ;  /* 0x00000002e100720c */ /* 0x000fe20003f44270 */
[-C--:B------:R-:W-:Y:S01]  /*100a0*/  FMUL.FTZ R97, R97, R48.reuse ;  /* 0x0000003061617220 */ /* 0x080fe20000410000 */
[----:B------:R-:W-:Y:S01]  /*100b0*/  ISETP.GT.AND P1, PT, R225, R3, PT ;  /* 0x00000003e100720c */ /* 0x000fe20003f24270 */
[----:B------:R-:W-:-:S04]  /*100c0*/  FMUL.FTZ R20, R34, R48 ;  /* 0x0000003022147220 */ /* 0x000fc80000410000 */
[----:B------:R-:W3:Y:S01]  /*100d0*/  MUFU.TANH R158, R104 ;  /* 0x00000068009e7308 */ /* 0x000ee20000002400 */
[----:B------:R-:W-:Y:S02]  /*100e0*/  FSEL R25, R25, -INF , !P2 ;  /* 0xff80000019197808 */ /* 0x000fe40005000000 */
[----:B------:R-:W-:Y:S01]  /*100f0*/  ISETP.GT.AND P2, PT, R223, R73, PT ;  /* 0x00000049df00720c */ /* 0x000fe20003f44270 */
[----:B------:R-:W-:Y:S01]  /*10100*/  FMUL.FTZ R112, R112, R48 ;  /* 0x0000003070707220 */ /* 0x000fe20000410000 */
[----:B-1----:R-:W-:Y:S02]  /*10110*/  FSEL R29, R29, -INF , !P1 ;  /* 0xff8000001d1d7808 */ /* 0x002fe40004800000 */
[----:B------:R-:W-:Y:S01]  /*10120*/  ISETP.GE.AND P1, PT, R73, R222, PT ;  /* 0x000000de4900720c */ /* 0x000fe20003f26270 */
[----:B------:R-:W1:Y:S01]  /*10130*/  MUFU.TANH R152, R97 ;  /* 0x0000006100987308 */ /* 0x000e620000002400 */
[----:B------:R-:W-:Y:S02]  /*10140*/  FSEL R21, R75, -INF , !P2 ;  /* 0xff8000004b157808 */ /* 0x000fe40005000000 */
[----:B----4-:R-:W-:Y:S01]  /*10150*/  FSEL R40, R42, -INF , !P3 ;  /* 0xff8000002a287808 */ /* 0x010fe20005800000 */
[----:B------:R-:W-:Y:S01]  /*10160*/  FMUL.FTZ R33, R85, R48 ;  /* 0x0000003055217220 */ /* 0x000fe20000410000 */
[----:B------:R-:W-:-:S03]  /*10170*/  ISETP.GT.AND P4, PT, R225, R54, PT ;  /* 0x00000036e100720c */ /* 0x000fc60003f84270 */
[----:B------:R-:W4:Y:S01]  /*10180*/  MUFU.TANH R20, R20 ;  /* 0x0000001400147308 */ /* 0x000f220000002400 */
[----:B------:R-:W-:Y:S02]  /*10190*/  FSEL R5, R5, -INF , !P5 ;  /* 0xff80000005057808 */ /* 0x000fe40006800000 */
[----:B------:R-:W-:Y:S02]  /*101a0*/  ISETP.GE.AND P5, PT, R72, R224, PT ;  /* 0x000000e04800720c */ /* 0x000fe40003fa6270 */
[----:B------:R-:W-:Y:S01]  /*101b0*/  FSEL R21, R21, -INF , !P1 ;  /* 0xff80000015157808 */ /* 0x000fe20004800000 */
[----:B------:R-:W-:Y:S01]  /*101c0*/  FMUL.FTZ R28, R30, R48 ;  /* 0x000000301e1c7220 */ /* 0x000fe20000410000 */
[----:B------:R-:W-:Y:S01]  /*101d0*/  FSEL R40, R40, -INF , !P0 ;  /* 0xff80000028287808 */ /* 0x000fe20004000000 */
[----:B------:R-:W4:Y:S01]  /*101e0*/  MUFU.TANH R130, R112 ;  /* 0x0000007000827308 */ /* 0x000f220000002400 */
[C---:B------:R-:W-:Y:S02]  /*101f0*/  ISETP.GT.AND P1, PT, R223.reuse, R71, PT ;  /* 0x00000047df00720c */ /* 0x040fe40003f24270 */
[----:B------:R-:W-:-:S02]  /*10200*/  ISETP.GT.AND P0, PT, R223, R72, PT ;  /* 0x00000048df00720c */ /* 0x000fc40003f04270 */
[----:B------:R-:W-:Y:S02]  /*10210*/  FSEL R174, R174, -INF , !P4 ;  /* 0xff800000aeae7808 */ /* 0x000fe40006000000 */
[----:B------:R-:W-:Y:S01]  /*10220*/  ISETP.GT.AND P4, PT, R225, R51, PT ;  /* 0x00000033e100720c */ /* 0x000fe20003f84270 */
[----:B------:R-:W4:Y:S01]  /*10230*/  MUFU.TANH R33, R33 ;  /* 0x0000002100217308 */ /* 0x000f220000002400 */
[----:B------:R-:W-:Y:S02]  /*10240*/  FSEL R32, R36, -INF , !P5 ;  /* 0xff80000024207808 */ /* 0x000fe40006800000 */
[----:B--2---:R-:W-:Y:S02]  /*10250*/  FSEL R36, R16, -INF , !P1 ;  /* 0xff80000010247808 */ /* 0x004fe40004800000 */
[----:B------:R-:W-:Y:S02]  /*10260*/  ISETP.GE.AND P3, PT, R72, R222, PT ;  /* 0x000000de4800720c */ /* 0x000fe40003f66270 */
[----:B---3--:R-:W-:Y:S01]  /*10270*/  FSEL R38, R12, -INF , !P0 ;  /* 0xff8000000c267808 */ /* 0x008fe20004000000 */
[----:B------:R-:W2:Y:S01]  /*10280*/  MUFU.TANH R16, R28 ;  /* 0x0000001c00107308 */ /* 0x000ea20000002400 */
[----:B------:R-:W-:Y:S01]  /*10290*/  FSEL R158, R158, -INF , !P4 ;  /* 0xff8000009e9e7808 */ /* 0x000fe20006000000 */
[----:B------:R-:W-:Y:S01]  /*102a0*/  FMUL.FTZ R24, R31, R48 ;  /* 0x000000301f187220 */ /* 0x000fe20000410000 */
[----:B------:R-:W-:Y:S01]  /*102b0*/  ISETP.GT.AND P4, PT, R225, R46, PT ;  /* 0x0000002ee100720c */ /* 0x000fe20003f84270 */
[----:B------:R-:W-:Y:S01]  /*102c0*/  FMUL.FTZ R26, R26, R48 ;  /* 0x000000301a1a7220 */ /* 0x000fe20000410000 */
[----:B------:R-:W-:-:S03]  /*102d0*/  FSEL R38, R38, -INF , !P3 ;  /* 0xff80000026267808 */ /* 0x000fc60005800000 */
[----:B------:R-:W3:Y:S01]  /*102e0*/  MUFU.TANH R12, R35 ;  /* 0x00000023000c7308 */ /* 0x000ee20000002400 */
[----:B------:R-:W-:Y:S02]  /*102f0*/  ISETP.GT.AND P3, PT, R223, R70, PT ;  /* 0x00000046df00720c */ /* 0x000fe40003f64270 */
[----:B-1----:R-:W-:Y:S02]  /*10300*/  FSEL R152, R152, -INF , !P4 ;  /* 0xff80000098987808 */ /* 0x002fe40006000000 */
[----:B------:R-:W-:Y:S02]  /*10310*/  ISETP.GT.AND P4, PT, R225, R43, PT ;  /* 0x0000002be100720c */ /* 0x000fe40003f84270 */
[-C--:B------:R-:W-:Y:S01]  /*10320*/  ISETP.GE.AND P0, PT, R70, R222.reuse, PT ;  /* 0x000000de4600720c */ /* 0x080fe20003f06270 */
[----:B------:R-:W1:Y:S01]  /*10330*/  MUFU.TANH R31, R26 ;  /* 0x0000001a001f7308 */ /* 0x000e620000002400 */
[----:B----4-:R-:W-:Y:S02]  /*10340*/  FSEL R20, R20, -INF , !P3 ;  /* 0xff80000014147808 */ /* 0x010fe40005800000 */
[----:B------:R-:W-:Y:S01]  /*10350*/  ISETP.GE.AND P2, PT, R71, R222, PT ;  /* 0x000000de4700720c */ /* 0x000fe20003f46270 */
[----:B------:R-:W-:Y:S01]  /*10360*/  FMUL.FTZ R22, R22, R48 ;  /* 0x0000003016167220 */ /* 0x000fe20000410000 */
[----:B------:R-:W-:-:S03]  /*10370*/  FSEL R130, R130, -INF , !P4 ;  /* 0xff80000082827808 */ /* 0x000fc60006000000 */
[----:B------:R-:W4:Y:S01]  /*10380*/  MUFU.TANH R24, R24 ;  /* 0x0000001800187308 */ /* 0x000f220000002400 */
[----:B------:R-:W-:Y:S01]  /*10390*/  ISETP.GT.AND P4, PT, R225, R9, PT ;  /* 0x00000009e100720c */ /* 0x000fe20003f84270 */
[----:B------:R-:W-:Y:S01]  /*103a0*/  FMUL.FTZ R27, R27, R48 ;  /* 0x000000301b1b7220 */ /* 0x000fe20000410000 */
[----:B------:R-:W-:Y:S02]  /*103b0*/  FSEL R20, R20, -INF , !P0 ;  /* 0xff80000014147808 */ /* 0x000fe40004000000 */
[----:B------:R-:W-:Y:S02]  /*103c0*/  FSEL R36, R36, -INF , !P2 ;  /* 0xff80000024247808 */ /* 0x000fe40005000000 */
[C---:B------:R-:W-:Y:S02]  /*103d0*/  ISETP.GT.AND P0, PT, R223.reuse, R68, PT ;  /* 0x00000044df00720c */ /* 0x040fe40003f04270 */
[----:B------:R-:W-:Y:S01]  /*103e0*/  ISETP.GT.AND P2, PT, R223, R69, PT ;  /* 0x00000045df00720c */ /* 0x000fe20003f44270 */
[----:B------:R-:W4:Y:S01]  /*103f0*/  MUFU.TANH R22, R22 ;  /* 0x0000001600167308 */ /* 0x000f220000002400 */
[----:B------:R-:W-:-:S02]  /*10400*/  FSEL R33, R33, -INF , !P4 ;  /* 0xff80000021217808 */ /* 0x000fc40006000000 */
[----:B------:R-:W-:Y:S02]  /*10410*/  ISETP.GE.AND P4, PT, R73, R224, PT ;  /* 0x000000e04900720c */ /* 0x000fe40003f86270 */
[-C--:B------:R-:W-:Y:S02]  /*10420*/  ISETP.GE.AND P3, PT, R68, R222.reuse, PT ;  /* 0x000000de4400720c */ /* 0x080fe40003f66270 */
[----:B--2---:R-:W-:Y:S01]  /*10430*/  FSEL R16, R16, -INF , !P0 ;  /* 0xff80000010107808 */ /* 0x004fe20004000000 */
[----:B------:R-:W2:Y:S01]  /*10440*/  MUFU.TANH R27, R27 ;  /* 0x0000001b001b7308 */ /* 0x000ea20000002400 */
[----:B------:R-:W-:Y:S02]  /*10450*/  ISETP.GE.AND P1, PT, R69, R222, PT ;  /* 0x000000de4500720c */ /* 0x000fe40003f26270 */
[----:B---3--:R-:W-:Y:S01]  /*10460*/  FSEL R12, R12, -INF , !P2 ;  /* 0xff8000000c0c7808 */ /* 0x008fe20005000000 */
[----:B------:R-:W-:Y:S01]  /*10470*/  FMUL.FTZ R23, R23, R48 ;  /* 0x0000003017177220 */ /* 0x000fe20000410000 */
[----:B------:R-:W-:-:S02]  /*10480*/  FSEL R34, R77, -INF , !P4 ;  /* 0xff8000004d227808 */ /* 0x000fc40006000000 */
[----:B------:R-:W-:Y:S02]  /*10490*/  FSEL R16, R16, -INF , !P3 ;  /* 0xff80000010107808 */ /* 0x000fe40005800000 */
[----:B------:R-:W-:Y:S02]  /*104a0*/  ISETP.GE.AND P4, PT, R71, R224, PT ;  /* 0x000000e04700720c */ /* 0x000fe40003f86270 */
[----:B------:R-:W-:Y:S02]  /*104b0*/  FSEL R12, R12, -INF , !P1 ;  /* 0xff8000000c0c7808 */ /* 0x000fe40004800000 */
[C---:B------:R-:W-:Y:S02]  /*104c0*/  ISETP.GT.AND P3, PT, R223.reuse, R67, PT ;  /* 0x00000043df00720c */ /* 0x040fe40003f64270 */
[----:B------:R-:W-:Y:S02]  /*104d0*/  ISETP.GT.AND P1, PT, R223, R8, PT ;  /* 0x00000008df00720c */ /* 0x000fe40003f24270 */
[----:B------:R-:W-:Y:S01]  /*104e0*/  ISETP.GE.AND P5, PT, R70, R224, PT ;  /* 0x000000e04600720c */ /* 0x000fe20003fa6270 */
[----:B------:R-:W3:Y:S01]  /*104f0*/  MUFU.TANH R18, R18 ;  /* 0x0000001200127308 */ /* 0x000ee20000002400 */
[----:B------:R-:W-:-:S02]  /*10500*/  FSEL R4, R4, -INF , !P4 ;  /* 0xff80000004047808 */ /* 0x000fc40006000000 */
[----:B------:R-:W-:Y:S02]  /*10510*/  ISETP.GE.AND P0, PT, R67, R222, PT ;  /* 0x000000de4300720c */ /* 0x000fe40003f06270 */
[----:B-1----:R-:W-:Y:S02]  /*10520*/  FSEL R31, R31, -INF , !P3 ;  /* 0xff8000001f1f7808 */ /* 0x002fe40005800000 */
[----:B------:R-:W-:Y:S01]  /*10530*/  ISETP.GE.AND P4, PT, R69, R224, PT ;  /* 0x000000e04500720c */ /* 0x000fe20003f86270 */
[----:B------:R-:W1:Y:S01]  /*10540*/  MUFU.TANH R23, R23 ;  /* 0x0000001700177308 */ /* 0x000e620000002400 */
[----:B------:R-:W-:Y:S02]  /*10550*/  ISETP.GE.AND P2, PT, R8, R222, PT ;  /* 0x000000de0800720c */ /* 0x000fe40003f46270 */
[----:B----4-:R-:W-:Y:S02]  /*10560*/  FSEL R24, R24, -INF , !P1 ;  /* 0xff80000018187808 */ /* 0x010fe40004800000 */
[----:B------:R-:W-:-:S02]  /*10570*/  FSEL R30, R76, -INF , !P5 ;  /* 0xff8000004c1e7808 */ /* 0x000fc40006800000 */
[----:B------:R-:W-:Y:S02]  /*10580*/  ISETP.GE.AND P5, PT, R68, R224, PT ;  /* 0x000000e04400720c */ /* 0x000fe40003fa6270 */
[----:B------:R-:W-:Y:S02]  /*10590*/  FSEL R226, R31, -INF , !P0 ;  /* 0xff8000001fe27808 */ /* 0x000fe40004000000 */
[----:B------:R-:W-:Y:S02]  /*105a0*/  FSEL R28, R74, -INF , !P4 ;  /* 0xff8000004a1c7808 */ /* 0x000fe40006000000 */
[----:B------:R-:W-:Y:S02]  /*105b0*/  FSEL R24, R24, -INF , !P2 ;  /* 0xff80000018187808 */ /* 0x000fe40005000000 */
[----:B------:R-:W-:Y:S02]  /*105c0*/  ISETP.GT.AND P0, PT, R223, R64, PT ;  /* 0x00000040df00720c */ /* 0x000fe40003f04270 */
[----:B------:R-:W-:-:S02]  /*105d0*/  ISETP.GE.AND P4, PT, R8, R224, PT ;  /* 0x000000e00800720c */ /* 0x000fc40003f86270 */
[----:B------:R-:W-:Y:S02]  /*105e0*/  ISETP.GT.AND P2, PT, R223, R66, PT ;  /* 0x00000042df00720c */ /* 0x000fe40003f44270 */
[----:B------:R-:W-:Y:S01]  /*105f0*/  FSEL R8, R41, -INF , !P5 ;  /* 0xff80000029087808 */ /* 0x000fe20006800000 */
[----:B------:R-:W4:Y:S01]  /*10600*/  MUFU.TANH R14, R14 ;  /* 0x0000000e000e7308 */ /* 0x000f220000002400 */
[----:B------:R-:W-:Y:S02]  /*10610*/  ISETP.GE.AND P5, PT, R67, R224, PT ;  /* 0x000000e04300720c */ /* 0x000fe40003fa6270 */
[-C--:B------:R-:W-:Y:S02]  /*10620*/  ISETP.GE.AND P3, PT, R64, R222.reuse, PT ;  /* 0x000000de4000720c */ /* 0x080fe40003f66270 */
[----:B------:R-:W-:Y:S02]  /*10630*/  FSEL R22, R22, -INF , !P0 ;  /* 0xff80000016167808 */ /* 0x000fe40004000000 */
[----:B------:R-:W-:Y:S01]  /*10640*/  ISETP.GE.AND P1, PT, R66, R222, PT ;  /* 0x000000de4200720c */ /* 0x000fe20003f26270 */
[----:B------:R-:W4:Y:S01]  /*10650*/  MUFU.TANH R19, R19 ;  /* 0x0000001300137308 */ /* 0x000f220000002400 */
[----:B--2---:R-:W-:Y:S01]  /*10660*/  FSEL R27, R27, -INF , !P2 ;  /* 0xff8000001b1b7808 */ /* 0x004fe20005000000 */
[----:B------:R-:W-:Y:S01]  /*10670*/  FMUL.FTZ R10, R10, R48 ;  /* 0x000000300a0a7220 */ /* 0x000fe20000410000 */
[----:B------:R-:W-:-:S02]  /*10680*/  FSEL R192, R192, -INF , !P5 ;  /* 0xff800000c0c07808 */ /* 0x000fc40006800000 */
[----:B------:R-:W-:Y:S02]  /*10690*/  ISETP.GE.AND P5, PT, R64, R224, PT ;  /* 0x000000e04000720c */ /* 0x000fe40003fa6270 */
[----:B------:R-:W-:Y:S02]  /*106a0*/  FSEL R194, R22, -INF , !P3 ;  /* 0xff80000016c27808 */ /* 0x000fe40005800000 */
[----:B------:R-:W-:Y:S02]  /*106b0*/  FSEL R64, R27, -INF , !P1 ;  /* 0xff8000001b407808 */ /* 0x000fe40004800000 */
[C---:B------:R-:W-:Y:S02]  /*106c0*/  ISETP.GT.AND P3, PT, R223.reuse, R60, PT ;  /* 0x0000003cdf00720c */ /* 0x040fe40003f64270 */
[----:B------:R-:W-:Y:S01]  /*106d0*/  ISETP.GT.AND P1, PT, R223, R65, PT ;  /* 0x00000041df00720c */ /* 0x000fe20003f24270 */
[----:B------:R-:W2:Y:S01]  /*106e0*/  MUFU.TANH R10, R10 ;  /* 0x0000000a000a7308 */ /* 0x000ea20000002400 */
[----:B------:R-:W-:-:S02]  /*106f0*/  ISETP.GE.AND P0, PT, R60, R222, PT ;  /* 0x000000de3c00720c */ /* 0x000fc40003f06270 */
[----:B---3--:R-:W-:Y:S02]  /*10700*/  FSEL R18, R18, -INF , !P3 ;  /* 0xff80000012127808 */ /* 0x008fe40005800000 */
[----:B------:R-:W-:Y:S02]  /*10710*/  ISETP.GE.AND P2, PT, R65, R222, PT ;  /* 0x000000de4100720c */ /* 0x000fe40003f46270 */
[----:B-1----:R-:W-:Y:S01]  /*10720*/  FSEL R23, R23, -INF , !P1 ;  /* 0xff80000017177808 */ /* 0x002fe20004800000 */
[----:B------:R-:W1:Y:S01]  /*10730*/  MUFU.TANH R15, R15 ;  /* 0x0000000f000f7308 */ /* 0x000e620000002400 */
[----:B------:R-:W-:Y:S01]  /*10740*/  FSEL R26, R37, -INF , !P4 ;  /* 0xff800000251a7808 */ /* 0x000fe20006000000 */
[----:B------:R-:W-:Y:S01]  /*10750*/  FMUL.FTZ R6, R6, R48 ;  /* 0x0000003006067220 */ /* 0x000fe20000410000 */
[----:B------:R-:W-:Y:S01]  /*10760*/  ISETP.GE.AND P4, PT, R66, R224, PT ;  /* 0x000000e04200720c */ /* 0x000fe20003f86270 */
[----:B------:R-:W-:Y:S01]  /*10770*/  FMUL.FTZ R11, R11, R48 ;  /* 0x000000300b0b7220 */ /* 0x000fe20000410000 */
[----:B------:R-:W-:-:S02]  /*10780*/  FSEL R188, R18, -INF , !P0 ;  /* 0xff80000012bc7808 */ /* 0x000fc40004000000 */
[----:B------:R-:W-:Y:S02]  /*10790*/  FSEL R66, R23, -INF , !P2 ;  /* 0xff80000017427808 */ /* 0x000fe40005000000 */
[C---:B------:R-:W-:Y:S02]  /*107a0*/  ISETP.GT.AND P0, PT, R223.reuse, R58, PT ;  /* 0x0000003adf00720c */ /* 0x040fe40003f04270 */
[----:B------:R-:W-:Y:S01]  /*107b0*/  ISETP.GT.AND P2, PT, R223, R59, PT ;  /* 0x0000003bdf00720c */ /* 0x000fe20003f44270 */
[----:B------:R-:W3:Y:S01]  /*107c0*/  MUFU.TANH R6, R6 ;  /* 0x0000000600067308 */ /* 0x000ee20000002400 */
[-C--:B------:R-:W-:Y:S02]  /*107d0*/  ISETP.GE.AND P3, PT, R58, R222.reuse, PT ;  /* 0x000000de3a00720c */ /* 0x080fe40003f66270 */
[----:B----4-:R-:W-:Y:S02]  /*107e0*/  FSEL R14, R14, -INF , !P0 ;  /* 0xff8000000e0e7808 */ /* 0x010fe40004000000 */
[----:B------:R-:W-:-:S02]  /*107f0*/  ISETP.GE.AND P1, PT, R59, R222, PT ;  /* 0x000000de3b00720c */ /* 0x000fc40003f26270 */
[----:B------:R-:W-:Y:S01]  /*10800*/  FSEL R19, R19, -INF , !P2 ;  /* 0xff80000013137808 */ /* 0x000fe20005000000 */
[----:B------:R-:W4:Y:S01]  /*10810*/  MUFU.TANH R11, R11 ;  /* 0x0000000b000b7308 */ /* 0x000f220000002400 */
[----:B------:R-:W-:Y:S01]  /*10820*/  FSEL R186, R14, -INF , !P3 ;  /* 0xff8000000eba7808 */ /* 0x000fe20005800000 */
[----:B------:R-:W-:Y:S01]  /*10830*/  FMUL.FTZ R7, R7, R48 ;  /* 0x0000003007077220 */ /* 0x000fe20000410000 */
[----:B------:R-:W-:Y:S02]  /*10840*/  FSEL R144, R19, -INF , !P1 ;  /* 0xff80000013907808 */ /* 0x000fe40004800000 */
[C---:B------:R-:W-:Y:S02]  /*10850*/  ISETP.GT.AND P3, PT, R223.reuse, R55, PT ;  /* 0x00000037df00720c */ /* 0x040fe40003f64270 */
[----:B------:R-:W-:Y:S01]  /*10860*/  ISETP.GT.AND P1, PT, R223, R57, PT ;  /* 0x00000039df00720c */ /* 0x000fe20003f24270 */
[----:B------:R-:W4:Y:S01]  /*10870*/  MUFU.TANH R7, R7 ;  /* 0x0000000700077308 */ /* 0x000f220000002400 */
[----:B------:R-:W-:-:S02]  /*10880*/  ISETP.GE.AND P0, PT, R55, R222, PT ;  /* 0x000000de3700720c */ /* 0x000fc40003f06270 */
[----:B--2---:R-:W-:Y:S02]  /*10890*/  FSEL R10, R10, -INF , !P3 ;  /* 0xff8000000a0a7808 */ /* 0x004fe40005800000 */
[----:B------:R-:W-:Y:S02]  /*108a0*/  ISETP.GE.AND P2, PT, R57, R222, PT ;  /* 0x000000de3900720c */ /* 0x000fe40003f46270 */
[----:B-1----:R-:W-:Y:S02]  /*108b0*/  FSEL R15, R15, -INF , !P1 ;  /* 0xff8000000f0f7808 */ /* 0x002fe40004800000 */
[----:B------:R-:W-:Y:S01]  /*108c0*/  FSEL R180, R10, -INF , !P0 ;  /* 0xff8000000ab47808 */ /* 0x000fe20004000000 */
[-C--:B------:R-:W-:Y:S01]  /*108d0*/  FMUL.FTZ R10, R106, R48.reuse ;  /* 0x000000306a0a7220 */ /* 0x080fe20000410000 */
[----:B------:R-:W-:Y:S01]  /*108e0*/  FSEL R148, R15, -INF , !P2 ;  /* 0xff8000000f947808 */ /* 0x000fe20005000000 */
[----:B------:R-:W-:Y:S01]  /*108f0*/  FMUL.FTZ R107, R107, R48 ;  /* 0x000000306b6b7220 */ /* 0x000fe20000410000 */
[----:B------:R-:W-:-:S02]  /*10900*/  ISETP.GT.AND P0, PT, R223, R53, PT ;  /* 0x00000035df00720c */ /* 0x000fc40003f04270 */
[----:B------:R-:W-:Y:S02]  /*10910*/  ISETP.GT.AND P2, PT, R223, R54, PT ;  /* 0x00000036df00720c */ /* 0x000fe40003f44270 */
[----:B---3--:R-:W-:Y:S01]  /*10920*/  FSEL R178, R6, -INF , !P0 ;  /* 0xff80000006b27808 */ /* 0x008fe20004000000 */
[----:B------:R-:W-:Y:S01]  /*10930*/  MUFU.TANH R10, R10 ;  /* 0x0000000a000a7308 */ /* 0x000fe20000002400 */
[----:B------:R-:W-:Y:S02]  /*10940*/  ISETP.GE.AND P1, PT, R54, R222, PT ;  /* 0x000000de3600720c */ /* 0x000fe40003f26270 */
[----:B----4-:R-:W-:-:S05]  /*10950*/  FSEL R11, R11, -INF , !P2 ;  /* 0xff8000000b0b7808 */ /* 0x010fca0005000000 */
[----:B------:R-:W1:Y:S01]  /*10960*/  MUFU.TANH R6, R107 ;  /* 0x0000006b00067308 */ /* 0x000e620000002400 */
[----:B------:R-:W-:Y:S01]  /*10970*/  FSEL R168, R11, -INF , !P1 ;  /* 0xff8000000ba87808 */ /* 0x000fe20004800000 */
[----:B------:R-:W-:Y:S01]  /*10980*/  FMUL.FTZ R98, R98, R48 ;  /* 0x0000003062627220 */ /* 0x000fe20000410000 */
[----:B------:R-:W-:Y:S02]  /*10990*/  ISETP.GT.AND P1, PT, R223, R52, PT ;  /* 0x00000034df00720c */ /* 0x000fe40003f24270 */
[-C--:B------:R-:W-:Y:S02]  /*109a0*/  ISETP.GE.AND P2, PT, R52, R222.reuse, PT ;  /* 0x000000de3400720c */ /* 0x080fe40003f46270 */
[----:B------:R-:W-:Y:S02]  /*109b0*/  FSEL R172, R7, -INF , !P1 ;  /* 0xff80000007ac7808 */ /* 0x000fe40004800000 */
[----:B------:R-:W-:Y:S01]  /*109c0*/  ISETP.GE.AND P3, PT, R53, R222, PT ;  /* 0x000000de3500720c */ /* 0x000fe20003f66270 */
[----:B------:R-:W2:Y:S01]  /*109d0*/  MUFU.TANH R7, R98 ;  /* 0x0000006200077308 */ /* 0x000ea20000002400 */
[----:B------:R-:W-:Y:S01]  /*109e0*/  FSEL R172, R172, -INF , !P2 ;  /* 0xff800000acac7808 */ /* 0x000fe20005000000 */
[----:B------:R-:W-:Y:S01]  /*109f0*/  FMUL.FTZ R94, R94, R48 ;  /* 0x000000305e5e7220 */ /* 0x000fe20000410000 */
[----:B------:R-:W-:-:S02]  /*10a00*/  FSEL R178, R178, -INF , !P3 ;  /* 0xff800000b2b27808 */ /* 0x000fc40005800000 */
[----:B------:R-:W-:Y:S01]  /*10a10*/  ISETP.GT.AND P2, PT, R223, R50, PT ;  /* 0x00000032df00720c */ /* 0x000fe20003f44270 */
[----:B------:R-:W-:Y:S01]  /*10a20*/  FMUL.FTZ R99, R99, R48 ;  /* 0x0000003063637220 */ /* 0x000fe20000410000 */
[----:B------:R-:W-:Y:S02]  /*10a30*/  ISETP.GT.AND P3, PT, R223, R51, PT ;  /* 0x00000033df00720c */ /* 0x000fe40003f64270 */
[----:B-1----:R-:W-:Y:S02]  /*10a40*/  FSEL R162, R6, -INF , !P2 ;  /* 0xff80000006a27808 */ /* 0x002fe40005000000 */
[----:B------:R-:W-:Y:S01]  /*10a50*/  ISETP.GE.AND P0, PT, R51, R222, PT ;  /* 0x000000de3300720c */ /* 0x000fe20003f06270 */
[----:B------:R-:W1:Y:S01]  /*10a60*/  MUFU.TANH R6, R94 ;  /* 0x0000005e00067308 */ /* 0x000e620000002400 */
[----:B------:R-:W-:Y:S01]  /*10a70*/  FSEL R166, R10, -INF , !P3 ;  /* 0xff8000000aa67808 */ /* 0x000fe20005800000 */
[----:B------:R-:W-:-:S03]  /*10a80*/  FMUL.FTZ R95, R95, R48 ;  /* 0x000000305f5f7220 */ /* 0x000fc60000410000 */
[----:B------:R-:W-:-:S03]  /*10a90*/  FSEL R166, R166, -INF , !P0 ;  /* 0xff800000a6a67808 */ /* 0x000fc60004000000 */
[----:B------:R-:W3:Y:S01]  /*10aa0*/  MUFU.TANH R10, R99 ;  /* 0x00000063000a7308 */ /* 0x000ee20000002400 */
[----:B------:R-:W-:Y:S02]  /*10ab0*/  ISETP.GT.AND P0, PT, R223, R47, PT ;  /* 0x0000002fdf00720c */ /* 0x000fe40003f04270 */
[-C--:B------:R-:W-:Y:S02]  /*10ac0*/  ISETP.GE.AND P3, PT, R47, R222.reuse, PT ;  /* 0x000000de2f00720c */ /* 0x080fe40003f66270 */
[----:B--2---:R-:W-:Y:S02]  /*10ad0*/  FSEL R160, R7, -INF , !P0 ;  /* 0xff80000007a07808 */ /* 0x004fe40004000000 */
[----:B------:R-:W-:Y:S01]  /*10ae0*/  ISETP.GE.AND P1, PT, R50, R222, PT ;  /* 0x000000de3200720c */ /* 0x000fe20003f26270 */
[----:B------:R-:W2:Y:S01]  /*10af0*/  MUFU.TANH R7, R95 ;  /* 0x0000005f00077308 */ /* 0x000ea20000002400 */
[----:B------:R-:W-:Y:S01]  /*10b00*/  FSEL R160, R160, -INF , !P3 ;  /* 0xff800000a0a07808 */ /* 0x000fe20005800000 */
[----:B------:R-:W-:Y:S01]  /*10b10*/  FMUL.FTZ R115, R115, R48 ;  /* 0x0000003073737220 */ /* 0x000fe20000410000 */
[----:B------:R-:W-:-:S02]  /*10b20*/  FSEL R162, R162, -INF , !P1 ;  /* 0xff800000a2a27808 */ /* 0x000fc40004800000 */
[C---:B------:R-:W-:Y:S01]  /*10b30*/  ISETP.GT.AND P3, PT, R223.reuse, R45, PT ;  /* 0x0000002ddf00720c */ /* 0x040fe20003f64270 */
[----:B------:R-:W-:Y:S01]  /*10b40*/  FMUL.FTZ R114, R114, R48 ;  /* 0x0000003072727220 */ /* 0x000fe20000410000 */
[----:B------:R-:W-:Y:S02]  /*10b50*/  ISETP.GT.AND P1, PT, R223, R46, PT ;  /* 0x0000002edf00720c */ /* 0x000fe40003f24270 */
[----:B------:R-:W-:Y:S02]  /*10b60*/  FSEL R190, R190, -INF , !P4 ;  /* 0xff800000bebe7808 */ /* 0x000fe40006000000 */
[----:B------:R-:W-:Y:S02]  /*10b70*/  ISETP.GE.AND P4, PT, R65, R224, PT ;  /* 0x000000e04100720c */ /* 0x000fe40003f86270 */
[----:B-1----:R-:W-:Y:S02]  /*10b80*/  FSEL R140, R6, -INF , !P3 ;  /* 0xff800000068c7808 */ /* 0x002fe40005800000 */
[----:B------:R-:W-:Y:S01]  /*10b90*/  ISETP.GE.AND P2, PT, R46, R222, PT ;  /* 0x000000de2e00720c */ /* 0x000fe20003f46270 */
[----:B------:R-:W1:Y:S01]  /*10ba0*/  MUFU.TANH R6, R115 ;  /* 0x0000007300067308 */ /* 0x000e620000002400 */
[----:B---3--:R-:W-:-:S02]  /*10bb0*/  FSEL R150, R10, -INF , !P1 ;  /* 0xff8000000a967808 */ /* 0x008fc40004800000 */
[----:B------:R-:W-:Y:S02]  /*10bc0*/  FSEL R122, R122, -INF , !P5 ;  /* 0xff8000007a7a7808 */ /* 0x000fe40006800000 */
[----:B------:R-:W-:-:S03]  /*10bd0*/  FSEL R124, R124, -INF , !P4 ;  /* 0xff8000007c7c7808 */ /* 0x000fc60006000000 */
[----:B------:R-:W3:Y:S01]  /*10be0*/  MUFU.TANH R10, R114 ;  /* 0x00000072000a7308 */ /* 0x000ee20000002400 */
[-C--:B------:R-:W-:Y:S02]  /*10bf0*/  ISETP.GE.AND P5, PT, R60, R224.reuse, PT ;  /* 0x000000e03c00720c */ /* 0x080fe40003fa6270 */
[----:B------:R-:W-:Y:S02]  /*10c00*/  ISETP.GE.AND P4, PT, R59, R224, PT ;  /* 0x000000e03b00720c */ /* 0x000fe40003f86270 */
[----:B------:R-:W-:Y:S01]  /*10c10*/  FSEL R150, R150, -INF , !P2 ;  /* 0xff80000096967808 */ /* 0x000fe20005000000 */
[----:B------:R-:W-:Y:S01]  /*10c20*/  FMUL.FTZ R86, R86, R48 ;  /* 0x0000003056567220 */ /* 0x000fe20000410000 */
[----:B------:R-:W-:Y:S02]  /*10c30*/  ISETP.GT.AND P2, PT, R223, R44, PT ;  /* 0x0000002cdf00720c */ /* 0x000fe40003f44270 */
[----:B------:R-:W-:Y:S02]  /*10c40*/  FSEL R184, R184, -INF , !P5 ;  /* 0xff800000b8b87808 */ /* 0x000fe40006800000 */
[----:B------:R-:W-:-:S02]  /*10c50*/  FSEL R182, R62, -INF , !P4 ;  /* 0xff8000003eb67808 */ /* 0x000fc40006000000 */
[-C--:B------:R-:W-:Y:S02]  /*10c60*/  ISETP.GE.AND P5, PT, R58, R224.reuse, PT ;  /* 0x000000e03a00720c */ /* 0x080fe40003fa6270 */
[----:B------:R-:W-:Y:S02]  /*10c70*/  ISETP.GE.AND P4, PT, R57, R224, PT ;  /* 0x000000e03900720c */ /* 0x000fe40003f86270 */
[-C--:B------:R-:W-:Y:S02]  /*10c80*/  ISETP.GE.AND P1, PT, R44, R222.reuse, PT ;  /* 0x000000de2c00720c */ /* 0x080fe40003f26270 */
[----:B--2---:R-:W-:Y:S02]  /*10c90*/  FSEL R138, R7, -INF , !P2 ;  /* 0xff800000078a7808 */ /* 0x004fe40005000000 */
[----:B------:R-:W-:Y:S01]  /*10ca0*/  ISETP.GE.AND P0, PT, R45, R222, PT ;  /* 0x000000de2d00720c */ /* 0x000fe20003f06270 */
[----:B------:R-:W2:Y:S01]  /*10cb0*/  MUFU.TANH R7, R86 ;  /* 0x0000005600077308 */ /* 0x000ea20000002400 */
[----:B------:R-:W-:-:S02]  /*10cc0*/  FSEL R146, R146, -INF , !P5 ;  /* 0xff80000092927808 */ /* 0x000fc40006800000 */
[----:B------:R-:W-:Y:S02]  /*10cd0*/  FSEL R142, R142, -INF , !P4 ;  /* 0xff8000008e8e7808 */ /* 0x000fe40006000000 */
[----:B------:R-:W-:Y:S01]  /*10ce0*/  FSEL R138, R138, -INF , !P1 ;  /* 0xff8000008a8a7808 */ /* 0x000fe20004800000 */
[----:B------:R-:W-:Y:S01]  /*10cf0*/  FMUL.FTZ R82, R82, R48 ;  /* 0x0000003052527220 */ /* 0x000fe20000410000 */
[-C--:B------:R-:W-:Y:S02]  /*10d00*/  ISETP.GE.AND P5, PT, R55, R224.reuse, PT ;  /* 0x000000e03700720c */ /* 0x080fe40003fa6270 */
[----:B------:R-:W-:Y:S02]  /*10d10*/  ISETP.GE.AND P4, PT, R54, R224, PT ;  /* 0x000000e03600720c */ /* 0x000fe40003f86270 */
[----:B------:R-:W-:Y:S02]  /*10d20*/  FSEL R140, R140, -INF , !P0 ;  /* 0xff8000008c8c7808 */ /* 0x000fe40004000000 */
[----:B------:R-:W-:-:S02]  /*10d30*/  ISETP.GT.AND P1, PT, R223, R17, PT ;  /* 0x00000011df00720c */ /* 0x000fc40003f24270 */
[----:B------:R-:W-:Y:S01]  /*10d40*/  ISETP.GT.AND P0, PT, R223, R43, PT ;  /* 0x0000002bdf00720c */ /* 0x000fe20003f04270 */
[----:B------:R-:W-:Y:S01]  /*10d50*/  FMUL.FTZ R87, R87, R48 ;  /* 0x0000003057577220 */ /* 0x000fe20000410000 */
[----:B------:R-:W-:Y:S02]  /*10d60*/  FSEL R176, R176, -INF , !P5 ;  /* 0xff800000b0b07808 */ /* 0x000fe40006800000 */
[----:B------:R-:W-:Y:S02]  /*10d70*/  FSEL R174, R174, -INF , !P4 ;  /* 0xff800000aeae7808 */ /* 0x000fe40006000000 */
[----:B-1----:R-:W-:Y:S02]  /*10d80*/  FSEL R126, R6, -INF , !P1 ;  /* 0xff800000067e7808 */ /* 0x002fe40004800000 */
[-C--:B------:R-:W-:Y:S01]  /*10d90*/  ISETP.GE.AND P5, PT, R53, R224.reuse, PT ;  /* 0x000000e03500720c */ /* 0x080fe20003fa6270 */
[----:B------:R-:W1:Y:S01]  /*10da0*/  MUFU.TANH R6, R82 ;  /* 0x0000005200067308 */ /* 0x000e620000002400 */
[----:B------:R-:W-:-:S02]  /*10db0*/  ISETP.GE.AND P4, PT, R52, R224, PT ;  /* 0x000000e03400720c */ /* 0x000fc40003f86270 */
[----:B------:R-:W-:Y:S02]  /*10dc0*/  ISETP.GE.AND P3, PT, R43, R222, PT ;  /* 0x000000de2b00720c */ /* 0x000fe40003f66270 */
[----:B---3--:R-:W-:Y:S02]  /*10dd0*/  FSEL R136, R10, -INF , !P0 ;  /* 0xff8000000a887808 */ /* 0x008fe40004000000 */
[----:B------:R-:W-:Y:S01]  /*10de0*/  FSEL R170, R170, -INF , !P5 ;  /* 0xff800000aaaa7808 */ /* 0x000fe20006800000 */
[----:B------:R-:W3:Y:S01]  /*10df0*/  MUFU.TANH R10, R87 ;  /* 0x00000057000a7308 */ /* 0x000ee20000002400 */
[----:B------:R-:W-:Y:S02]  /*10e00*/  FSEL R164, R164, -INF , !P4 ;  /* 0xff800000a4a47808 */ /* 0x000fe40006000000 */
[----:B------:R-:W-:Y:S02]  /*10e10*/  FSEL R136, R136, -INF , !P3 ;  /* 0xff80000088887808 */ /* 0x000fe40005800000 */
[----:B------:R-:W-:-:S02]  /*10e20*/  ISETP.GE.AND P5, PT, R51, R224, PT ;  /* 0x000000e03300720c */ /* 0x000fc40003fa6270 */
[----:B------:R-:W-:Y:S02]  /*10e30*/  ISETP.GE.AND P4, PT, R50, R224, PT ;  /* 0x000000e03200720c */ /* 0x000fe40003f86270 */
[----:B------:R-:W-:Y:S01]  /*10e40*/  ISETP.GT.AND P3, PT, R223, R13, PT ;  /* 0x0000000ddf00720c */ /* 0x000fe20003f64270 */
[----:B------:R-:W-:Y:S01]  /*10e50*/  FMUL.FTZ R83, R83, R48 ;  /* 0x0000003053537220 */ /* 0x000fe20000410000 */
[----:B------:R-:W-:Y:S02]  /*10e60*/  FSEL R158, R158, -INF , !P5 ;  /* 0xff8000009e9e7808 */ /* 0x000fe40006800000 */
[----:B------:R-:W-:Y:S02]  /*10e70*/  FSEL R156, R156, -INF , !P4 ;  /* 0xff8000009c9c7808 */ /* 0x000fe40006000000 */
[----:B------:R-:W-:Y:S02]  /*10e80*/  ISETP.GE.AND P0, PT, R13, R222, PT ;  /* 0x000000de0d00720c */ /* 0x000fe40003f06270 */
[----:B--2---:R-:W-:-:S02]  /*10e90*/  FSEL R62, R7, -INF , !P3 ;  /* 0xff800000073e7808 */ /* 0x004fc40005800000 */
[-C--:B------:R-:W-:Y:S02]  /*10ea0*/  ISETP.GE.AND P5, PT, R47, R224.reuse, PT ;  /* 0x000000e02f00720c */ /* 0x080fe40003fa6270 */
[----:B------:R-:W-:Y:S01]  /*10eb0*/  ISETP.GE.AND P4, PT, R46, R224, PT ;  /* 0x000000e02e00720c */ /* 0x000fe20003f86270 */
[----:B------:R-:W2:Y:S01]  /*10ec0*/  MUFU.TANH R7, R83 ;  /* 0x0000005300077308 */ /* 0x000ea20000002400 */
[----:B------:R-:W-:Y:S02]  /*10ed0*/  ISETP.GE.AND P2, PT, R17, R222, PT ;  /* 0x000000de1100720c */ /* 0x000fe40003f46270 */
[----:B------:R-:W-:Y:S02]  /*10ee0*/  FSEL R62, R62, -INF , !P0 ;  /* 0xff8000003e3e7808 */ /* 0x000fe40004000000 */
[----:B------:R-:W-:Y:S02]  /*10ef0*/  FSEL R154, R154, -INF , !P5 ;  /* 0xff8000009a9a7808 */ /* 0x000fe40006800000 */
[----:B------:R-:W-:-:S02]  /*10f00*/  FSEL R152, R152, -INF , !P4 ;  /* 0xff80000098987808 */ /* 0x000fc40006000000 */
[----:B------:R-:W-:Y:S02]  /*10f10*/  ISETP.GT.AND P0, PT, R223, R3, PT ;  /* 0x00000003df00720c */ /* 0x000fe40003f04270 */
[-C--:B------:R-:W-:Y:S02]  /*10f20*/  ISETP.GE.AND P5, PT, R45, R224.reuse, PT ;  /* 0x000000e02d00720c */ /* 0x080fe40003fa6270 */
[----:B------:R-:W-:Y:S02]  /*10f30*/  ISETP.GE.AND P4, PT, R44, R224, PT ;  /* 0x000000e02c00720c */ /* 0x000fe40003f86270 */
[----:B------:R-:W-:Y:S02]  /*10f40*/  FSEL R126, R126, -INF , !P2 ;  /* 0xff8000007e7e7808 */ /* 0x000fe40005000000 */
[----:B------:R-:W-:Y:S02]  /*10f50*/  ISETP.GT.AND P2, PT, R223, R9, PT ;  /* 0x00000009df00720c */ /* 0x000fe40003f44270 */
[----:B-1----:R-:W-:-:S02]  /*10f60*/  FSEL R6, R6, -INF , !P0 ;  /* 0xff80000006067808 */ /* 0x002fc40004000000 */
[----:B------:R-:W-:Y:S02]  /*10f70*/  FSEL R134, R134, -INF , !P5 ;  /* 0xff80000086867808 */ /* 0x000fe40006800000 */
[----:B------:R-:W-:Y:S02]  /*10f80*/  FSEL R132, R132, -INF , !P4 ;  /* 0xff80000084847808 */ /* 0x000fe40006000000 */
[----:B------:R-:W-:Y:S01]  /*10f90*/  ISETP.GT.AND P0, PT, R63, R204, PT ;  /* 0x000000cc3f00720c */ /* 0x000fe20003f04270 */
[----:B------:R-:W-:Y:S01]  /*10fa0*/  BAR.SYNC.DEFER_BLOCKING 0x0 ;  /* 0x0000000000007b1d */ /* 0x000fe20000010000 */
[-C--:B------:R-:W-:Y:S02]  /*10fb0*/  ISETP.GE.AND P5, PT, R43, R224.reuse, PT ;  /* 0x000000e02b00720c */ /* 0x080fe40003fa6270 */
[----:B------:R-:W-:Y:S02]  /*10fc0*/  ISETP.GE.AND P4, PT, R17, R224, PT ;  /* 0x000000e01100720c */ /* 0x000fe40003f86270 */
[----:B------:R-:W-:-:S02]  /*10fd0*/  ISETP.GE.AND P1, PT, R9, R222, PT ;  /* 0x000000de0900720c */ /* 0x000fc40003f26270 */
[----:B---3--:R-:W-:Y:S02]  /*10fe0*/  FSEL R10, R10, -INF , !P2 ;  /* 0xff8000000a0a7808 */ /* 0x008fe40005000000 */
[----:B------:R-:W-:Y:S02]  /*10ff0*/  FSEL R130, R130, -INF , !P5 ;  /* 0xff80000082827808 */ /* 0x000fe40006800000 */
[----:B------:R-:W-:Y:S02]  /*11000*/  FSEL R128, R128, -INF , !P4 ;  /* 0xff80000080807808 */ /* 0x000fe40006000000 */
[-C--:B------:R-:W-:Y:S02]  /*11010*/  ISETP.GE.AND P5, PT, R13, R224.reuse, PT ;  /* 0x000000e00d00720c */ /* 0x080fe40003fa6270 */
[----:B------:R-:W-:Y:S02]  /*11020*/  ISETP.GE.AND P4, PT, R9, R224, PT ;  /* 0x000000e00900720c */ /* 0x000fe40003f86270 */
[----:B------:R-:W-:-:S02]  /*11030*/  FSEL R60, R10, -INF , !P1 ;  /* 0xff8000000a3c7808 */ /* 0x000fc40004800000 */
[----:B------:R-:W-:Y:S02]  /*11040*/  ISETP.GT.AND P1, PT, R223, R2, PT ;  /* 0x00000002df00720c */ /* 0x000fe40003f24270 */
[----:B------:R-:W-:Y:S02]  /*11050*/  FSEL R56, R56, -INF , !P5 ;  /* 0xff80000038387808 */ /* 0x000fe40006800000 */
[----:B------:R-:W-:Y:S01]  /*11060*/  FSEL R52, R33, -INF , !P4 ;  /* 0xff80000021347808 */ /* 0x000fe20006000000 */
[----:B------:R-:W-:Y:S01]  /*11070*/  BSSY.RECONVERGENT B1, `(.L_x_2233) ;  /* 0x00000a6000017945 */ /* 0x000fe20003800200 */
[C---:B------:R-:W-:Y:S02]  /*11080*/  ISETP.GE.AND P5, PT, R3.reuse, R224, PT ;  /* 0x000000e00300720c */ /* 0x040fe40003fa6270 */
[----:B------:R-:W-:Y:S02]  /*11090*/  ISETP.GE.AND P3, PT, R3, R222, PT ;  /* 0x000000de0300720c */ /* 0x000fe40003f66270 */
[----:B------:R-:W-:-:S02]  /*110a0*/  ISETP.GE.AND P4, PT, R2, R224, PT ;  /* 0x000000e00200720c */ /* 0x000fc40003f86270 */
[----:B------:R-:W-:Y:S02]  /*110b0*/  ISETP.GE.AND P2, PT, R2, R222, PT ;  /* 0x000000de0200720c */ /* 0x000fe40003f46270 */
[----:B--2---:R-:W-:Y:S02]  /*110c0*/  FSEL R7, R7, -INF , !P1 ;  /* 0xff80000007077808 */ /* 0x004fe40004800000 */
[----:B------:R-:W-:Y:S02]  /*110d0*/  VIMNMX R225, PT, PT, RZ, R225, !PT ;  /* 0x000000e1ffe17248 */ /* 0x000fe40007fe0100 */
[----:B------:R-:W-:Y:S02]  /*110e0*/  VIMNMX R223, PT, PT, RZ, R223, !PT ;  /* 0x000000dfffdf7248 */ /* 0x000fe40007fe0100 */
[----:B------:R-:W-:Y:S02]  /*110f0*/  FSEL R51, R29, -INF , !P5 ;  /* 0xff8000001d337808 */ /* 0x000fe40006800000 */
        /* <DEDUP_REMOVED lines=17> */
.L_x_2236:
        /* <DEDUP_REMOVED lines=28> */
[----:B------:R-:W-:Y:S02]  /*113d0*/  ISETP.GE.U32.AND P4, PT, R2, R7, PT ;  /* 0x000000070200720c */ /* 0x000fe40003f86070 */
        /* <DEDUP_REMOVED lines=31> */
.L_x_2237:
[----:B------:R-:W-:Y:S05]  /*115d0*/  BSYNC.RECONVERGENT B0 ;  /* 0x0000000000007941 */ /* 0x000fea0003800200 */
.L_x_2235:
        /* <DEDUP_REMOVED lines=76> */
.L_x_2239:
[----:B------:R1:W-:Y:S02]  /*11aa0*/  STS.128 [R215+0x8800], RZ ;  /* 0x008800ffd7007388 */ /* 0x0003e40000000c00 */
.L_x_2240:
[----:B------:R-:W-:Y:S05]  /*11ab0*/  BSYNC.RECONVERGENT B0 ;  /* 0x0000000000007941 */ /* 0x000fea0003800200 */
.L_x_2238:
[----:B------:R-:W0:Y:S02]  /*11ac0*/  LDGDEPBAR ;  /* 0x00000000000079af */ /* 0x000e240000000000 */
.L_x_2234:
[----:B------:R-:W-:Y:S05]  /*11ad0*/  BSYNC.RECONVERGENT B1 ;  /* 0x0000000000017941 */ /* 0x000fea0003800200 */
.L_x_2233:
        /* <DEDUP_REMOVED lines=51> */
[----:B------:R-:W-:Y:S01]  /*11e10*/  LDSM.16.MT88.4 R108, [R197+0x9000] ;  /* 0x00900000c56c783b */ /* 0x000fe20000004200 */
[----:B------:R-:W-:-:S03]  /*11e20*/  IADD3 R230, PT, PT, R197, 0x9000, RZ ;  /* 0x00009000c5e67810 */ /* 0x000fc60007ffe0ff */
        /* <DEDUP_REMOVED lines=17> */
[----:B------:R-:W4:Y:S01]  /*11f40*/  LDSM.16.MT88.4 R4, [R3+0xd000] ;  /* 0x00d000000304783b */ /* 0x000f220000004200 */
[-CC-:B------:R-:W-:Y:S01]  /*11f50*/  FFMA.FTZ R42, R32, R54.reuse, -R55.reuse ;  /* 0x00000036202a7223 */ /* 0x180fe20000010837 */
[----:B------:R-:W-:Y:S01]  /*11f60*/  MUFU.EX2 R47, R47 ;  /* 0x0000002f002f7308 */ /* 0x000fe20000000800 */
[-C--:B------:R-:W-:Y:S01]  /*11f70*/  FFMA.FTZ R35, R8, R54.reuse, -R55 ;  /* 0x0000003608237223 */ /* 0x080fe20000010837 */
[-CC-:B------:R-:W-:Y:S01]  /*11f80*/  FFMA.FTZ R36, R12, R54.reuse, -R53.reuse ;  /* 0x000000360c247223 */ /* 0x180fe20000010835 */
[----:B------:R-:W4:Y:S01]  /*11f90*/  LDSM.16.MT88.4 R8, [R3+0xb400] ;  /* 0x00b400000308783b */ /* 0x000f220000004200 */
[----:B------:R-:W2:Y:S01]  /*11fa0*/  MUFU.EX2 R46, R46 ;  /* 0x0000002e002e7308 */ /* 0x000ea20000000800 */
[-C--:B------:R-:W-:Y:S01]  /*11fb0*/  FFMA.FTZ R33, R16, R54.reuse, -R53 ;  /* 0x0000003610217223 */ /* 0x080fe20000010835 */
[-CC-:B------:R-:W-:Y:S01]  /*11fc0*/  FFMA.FTZ R38, R30, R54.reuse, -R55.reuse ;  /* 0x000000361e267223 */ /* 0x180fe20000010837 */
[-CC-:B------:R-:W-:Y:S01]  /*11fd0*/  FFMA.FTZ R37, R28, R54.reuse, -R55.reuse ;  /* 0x000000361c257223 */ /* 0x180fe20000010837 */
[----:B------:R-:W-:Y:S01]  /*11fe0*/  MUFU.EX2 R43, R43 ;  /* 0x0000002b002b7308 */ /* 0x000fe20000000800 */
[-C--:B------:R-:W-:Y:S01]  /*11ff0*/  FFMA.FTZ R34, R26, R54.reuse, -R55 ;  /* 0x000000361a227223 */ /* 0x080fe20000010837 */
[-C--:B------:R-:W-:Y:S01]  /*12000*/  FFMA.FTZ R32, R24, R54.reuse, -R53 ;  /* 0x0000003618207223 */ /* 0x080fe20000010835 */
[----:B------:R-:W4:Y:S01]  /*12010*/  LDSM.16.MT88.4 R16, [R3+0x9400] ;  /* 0x009400000310783b */ /* 0x000f220000004200 */
[----:B------:R-:W3:Y:S01]  /*12020*/  MUFU.EX2 R40, R40 ;  /* 0x0000002800287308 */ /* 0x000ee20000000800 */
[-C--:B------:R-:W-:Y:S01]  /*12030*/  FFMA.FTZ R123, R124, R54.reuse, -R55 ;  /* 0x000000367c7b7223 */ /* 0x080fe20000010837 */
[-CC-:B------:R-:W-:Y:S01]  /*12040*/  FFMA.FTZ R59, R64, R54.reuse, -R53.reuse ;  /* 0x00000036403b7223 */ /* 0x180fe20000010835 */
[----:B------:R-:W4:Y:S01]  /*12050*/  LDSM.16.MT88.4 R12, [R197+0xb400] ;  /* 0x00b40000c50c783b */ /* 0x000f220000004200 */
        /* <DEDUP_REMOVED lines=71> */
[----:B------:R-:W-:Y:S01]  /*124d0*/  MUFU.EX2 R144, R188 ;  /* 0x000000bc00907308 */ /* 0x000fe20000000800 */
[----:B------:R-:W-:Y:S03]  /*124e0*/  HMMA.16816.F32.BF16 R108, R68, R110, RZ ;  /* 0x0000006e446c723c */ /* 0x000fe600000418ff */
[----:B------:R-:W-:Y:S01]  /*124f0*/  MUFU.EX2 R125, R125 ;  /* 0x0000007d007d7308 */ /* 0x000fe20000000800 */
[----:B----4-:R-:W-:-:S03]  /*12500*/  FFMA.FTZ R123, R186, R54, -R53 ;  /* 0x00000036ba7b7223 */ /* 0x010fc60000010835 */
[----:B------:R-:W-:Y:S01]  /*12510*/  MUFU.EX2 R127, R127 ;  /* 0x0000007f007f7308 */ /* 0x000fe20000000800 */
[C---:B------:R-:W-:Y:S03]  /*12520*/  HMMA.16816.F32.BF16 R100, R68.reuse, R102, RZ ;  /* 0x000000664464723c */ /* 0x040fe600000418ff */
[----:B------:R-:W-:Y:S04]  /*12530*/  MUFU.EX2 R123, R123 ;  /* 0x0000007b007b7308 */ /* 0x000fe80000000800 */
[----:B------:R-:W4:Y:S01]  /*12540*/  MUFU.EX2 R146, R182 ;  /* 0x000000b600927308 */ /* 0x000f220000000800 */
[C---:B------:R-:W-:Y:S03]  /*12550*/  HMMA.16816.F32.BF16 R92, R68.reuse, R94, RZ ;  /* 0x0000005e445c723c */ /* 0x040fe600000418ff */
[----:B------:R5:W-:Y:S04]  /*12560*/  MUFU.EX2 R142, R131 ;  /* 0x00000083008e7308 */ /* 0x000be80000000800 */
[----:B------:R-:W4:Y:S01]  /*12570*/  MUFU.EX2 R129, R129 ;  /* 0x0000008100817308 */ /* 0x000f220000000800 */
[C---:B------:R-:W-:Y:S03]  /*12580*/  HMMA.16816.F32.BF16 R76, R68.reuse, R78, RZ ;  /* 0x0000004e444c723c */ /* 0x040fe600000418ff */
[----:B------:R-:W4:Y:S04]  /*12590*/  MUFU.EX2 R148, R148 ;  /* 0x0000009400947308 */ /* 0x000f280000000800 */
[----:B------:R-:W-:Y:S01]  /*125a0*/  MUFU.EX2 R168, R180 ;  /* 0x000000b400a87308 */ /* 0x000fe20000000800 */
[----:B------:R-:W-:Y:S01]  /*125b0*/  HMMA.16816.F32.BF16 R72, R68, R4, RZ ;  /* 0x000000044448723c */ /* 0x000fe200000418ff */
[----:B-1----:R-:W-:Y:S01]  /*125c0*/  F2FP.BF16.F32.PACK_AB R4, R37, R38 ;  /* 0x000000262504723e */ /* 0x002fe200000010ff */
[----:B-----5:R-:W-:Y:S01]  /*125d0*/  FFMA.FTZ R131, R178, R54, -R53 ;  /* 0x00000036b2837223 */ /* 0x020fe20000010835 */
[----:B------:R-:W-:Y:S01]  /*125e0*/  F2FP.BF16.F32.PACK_AB R5, R36, R39 ;  /* 0x000000272405723e */ /* 0x000fe200000010ff */
[----:B------:R-:W-:Y:S01]  /*125f0*/  MUFU.EX2 R133, R133 ;  /* 0x0000008500857308 */ /* 0x000fe20000000800 */
[----:B------:R-:W-:-:S03]  /*12600*/  FADD.FTZ R39, R39, R40 ;  /* 0x0000002827277221 */ /* 0x000fc60000010000 */
[----:B------:R-:W-:Y:S01]  /*12610*/  HMMA.16816.F32.BF16 R68, R68, R6, RZ ;  /* 0x000000064444723c */ /* 0x000fe200000418ff */
[----:B------:R-:W-:Y:S01]  /*12620*/  F2FP.BF16.F32.PACK_AB R6, R34, R35 ;  /* 0x000000232206723e */ /* 0x000fe200000010ff */
[----:B------:R-:W-:Y:S01]  /*12630*/  MUFU.EX2 R131, R131 ;  /* 0x0000008300837308 */ /* 0x000fe20000000800 */
[----:B--2---:R-:W-:Y:S01]  /*12640*/  F2FP.BF16.F32.PACK_AB R7, R32, R33 ;  /* 0x000000212007723e */ /* 0x004fe200000010ff */
[----:B------:R-:W-:Y:S02]  /*12650*/  FADD.FTZ R36, R36, R39 ;  /* 0x0000002724247221 */ /* 0x000fe40000010000 */
[----:B------:R-:W-:Y:S04]  /*12660*/  MUFU.EX2 R135, R135 ;  /* 0x0000008700877308 */ /* 0x000fe80000000800 */
[C---:B------:R-:W-:Y:S01]  /*12670*/  HMMA.16816.F32.BF16 R88, R4.reuse, R8, R88 ;  /* 0x000000080458723c */ /* 0x040fe20000041858 */
[----:B------:R-:W1:Y:S04]  /*12680*/  MUFU.EX2 R170, R174 ;  /* 0x000000ae00aa7308 */ /* 0x000e680000000800 */
[----:B------:R2:W-:Y:S03]  /*12690*/  MUFU.EX2 R164, R139 ;  /* 0x0000008b00a47308 */ /* 0x0005e60000000800 */
[C---:B------:R-:W-:Y:S01]  /*126a0*/  HMMA.16816.F32.BF16 R84, R4.reuse, R10, R84 ;  /* 0x0000000a0454723c */ /* 0x040fe20000041854 */
[----:B------:R-:W5:Y:S01]  /*126b0*/  LDSM.16.MT88.4 R8, [R3+0xb800] ;  /* 0x00b800000308783b */ /* 0x000f620000004200 */
[----:B------:R-:W1:Y:S04]  /*126c0*/  MUFU.EX2 R137, R137 ;  /* 0x0000008900897308 */ /* 0x000e680000000800 */
[----:B------:R-:W1:Y:S02]  /*126d0*/  MUFU.EX2 R172, R172 ;  /* 0x000000ac00ac7308 */ /* 0x000e640000000800 */
        /* <DEDUP_REMOVED lines=9> */
[----:B------:R-:W1:Y:S04]  /*12770*/  MUFU.EX2 R154, R156 ;  /* 0x0000009c009a7308 */ /* 0x000e680000000800 */
[----:B------:R-:W-:Y:S02]  /*12780*/  MUFU.EX2 R145, R145 ;  /* 0x0000009100917308 */ /* 0x000fe40000000800 */
        /* <DEDUP_REMOVED lines=8> */
[----:B------:R-:W1:Y:S01]  /*12810*/  LDSM.16.MT88.4 R28, [R197+0xd800] ;  /* 0x00d80000c51c783b */ /* 0x000e620000004200 */
[----:B------:R-:W-:Y:S04]  /*12820*/  MUFU.EX2 R151, R151 ;  /* 0x0000009700977308 */ /* 0x000fe80000000800 */
[----:B------:R-:W-:Y:S02]  /*12830*/  MUFU.EX2 R153, R153 ;  /* 0x0000009900997308 */ /* 0x000fe40000000800 */
[C---:B------:R-:W-:Y:S08]  /*12840*/  HMMA.16816.F32.BF16 R112, R4.reuse, R20, R112 ;  /* 0x000000140470723c */ /* 0x040ff00000041870 */
[C---:B------:R-:W-:Y:S01]  /*12850*/  HMMA.16816.F32.BF16 R108, R4.reuse, R22, R108 ;  /* 0x00000016046c723c */ /* 0x040fe2000004186c */
[----:B------:R-:W1:Y:S07]  /*12860*/  LDSM.16.MT88.4 R20, [R197+0x9800] ;  /* 0x00980000c514783b */ /* 0x000e6e0000004200 */
        /* <DEDUP_REMOVED lines=10> */
[C---:B--2---:R-:W-:Y:S08]  /*12910*/  HMMA.16816.F32.BF16 R104, R4.reuse, R16, R104 ;  /* 0x000000100468723c */ /* 0x044ff00000041868 */
[C---:B------:R-:W-:Y:S01]  /*12920*/  HMMA.16816.F32.BF16 R100, R4.reuse, R18, R100 ;  /* 0x000000120464723c */ /* 0x040fe20000041864 */
[----:B------:R-:W2:Y:S07]  /*12930*/  LDSM.16.MT88.4 R16, [R3+0x9c00] ;  /* 0x009c00000310783b */ /* 0x000eae0000004200 */
        /* <DEDUP_REMOVED lines=47> */
[----:B-1----:R-:W-:Y:S03]  /*12c30*/  HMMA.16816.F32.BF16 R80, R4, R28, R80 ;  /* 0x0000001c0450723c */ /* 0x002fe60000041850 */
[-C--:B------:R-:W-:Y:S01]  /*12c40*/  FFMA.FTZ R28, R152, R54.reuse, -R55 ;  /* 0x00000036981c7223 */ /* 0x080fe20000010837 */
[----:B------:R-:W-:-:S03]  /*12c50*/  FFMA.FTZ R152, R150, R54, -R53 ;  /* 0x0000003696987223 */ /* 0x000fc60000010835 */
[----:B------:R1:W5:Y:S01]  /*12c60*/  MUFU.EX2 R150, R28 ;  /* 0x0000001c00967308 */ /* 0x0003620000000800 */
[C---:B------:R-:W-:Y:S03]  /*12c70*/  HMMA.16816.F32.BF16 R112, R4.reuse, R20, R112 ;  /* 0x000000140470723c */ /* 0x040fe60000041870 */
[----:B------:R-:W2:Y:S05]  /*12c80*/  MUFU.EX2 R152, R152 ;  /* 0x0000009800987308 */ /* 0x000eaa0000000800 */
[C---:B------:R-:W-:Y:S01]  /*12c90*/  HMMA.16816.F32.BF16 R108, R4.reuse, R22, R108 ;  /* 0x00000016046c723c */ /* 0x040fe2000004186c */
[----:B------:R-:W4:Y:S07]  /*12ca0*/  LDSM.16.MT88.4 R20, [R3+0xa400] ;  /* 0x00a400000314783b */ /* 0x000f2e0000004200 */
[C---:B---3--:R-:W-:Y:S08]  /*12cb0*/  HMMA.16816.F32.BF16 R72, R4.reuse, R8, R72 ;  /* 0x000000080448723c */ /* 0x048ff00000041848 */
[C---:B------:R-:W-:Y:S01]  /*12cc0*/  HMMA.16816.F32.BF16 R68, R4.reuse, R10, R68 ;  /* 0x0000000a0444723c */ /* 0x040fe20000041844 */
[----:B------:R-:W3:Y:S07]  /*12cd0*/  LDSM.16.MT88.4 R8, [R197+0xe400] ;  /* 0x00e40000c508783b */ /* 0x000eee0000004200 */
[----:B------:R-:W-:Y:S03]  /*12ce0*/  HMMA.16816.F32.BF16 R76, R4, R30, R76 ;  /* 0x0000001e044c723c */ /* 0x000fe6000004184c */
[----:B------:R-:W-:Y:S01]  /*12cf0*/  F2FP.BF16.F32.PACK_AB R4, R154, R143 ;  /* 0x0000008f9a04723e */ /* 0x000fe200000010ff */
[----:B-1----:R-:W1:Y:S01]  /*12d00*/  LDSM.16.MT88.4 R28, [R3+0xe400] ;  /* 0x00e40000031c783b */ /* 0x002e620000004200 */
[----:B------:R-:W-:-:S02]  /*12d10*/  F2FP.BF16.F32.PACK_AB R5, R139, R162 ;  /* 0x000000a28b05723e */ /* 0x000fc400000010ff */
[----:B-----5:R-:W-:Y:S02]  /*12d20*/  F2FP.BF16.F32.PACK_AB R6, R150, R145 ;  /* 0x000000919606723e */ /* 0x020fe400000010ff */
[----:B--2---:R-:W-:-:S07]  /*12d30*/  F2FP.BF16.F32.PACK_AB R7, R152, R141 ;  /* 0x0000008d9807723e */ /* 0x004fce00000010ff */
[C---:B------:R-:W-:Y:S08]  /*12d40*/  HMMA.16816.F32.BF16 R96, R4.reuse, R16, R96 ;  /* 0x000000100460723c */ /* 0x040ff00000041860 */
[C---:B------:R-:W-:Y:S01]  /*12d50*/  HMMA.16816.F32.BF16 R92, R4.reuse, R18, R92 ;  /* 0x00000012045c723c */ /* 0x040fe2000004185c */
[----:B------:R-:W2:Y:S07]  /*12d60*/  LDSM.16.MT88.4 R16, [R3+0xa800] ;  /* 0x00a800000310783b */ /* 0x000eae0000004200 */
[----:B----4-:R-:W-:Y:S03]  /*12d70*/  HMMA.16816.F32.BF16 R88, R4, R12, R88 ;  /* 0x0000000c0458723c */ /* 0x010fe60000041858 */
[-CC-:B------:R-:W-:Y:S01]  /*12d80*/  FFMA.FTZ R12, R138, R54.reuse, -R53.reuse ;  /* 0x000000368a0c7223 */ /* 0x180fe20000010835 */
[----:B------:R-:W-:-:S03]  /*12d90*/  FFMA.FTZ R138, R136, R54, -R53 ;  /* 0x00000036888a7223 */ /* 0x000fc60000010835 */
[----:B------:R4:W5:Y:S01]  /*12da0*/  MUFU.EX2 R136, R12 ;  /* 0x0000000c00887308 */ /* 0x0009620000000800 */
[C---:B------:R-:W-:Y:S03]  /*12db0*/  HMMA.16816.F32.BF16 R84, R4.reuse, R14, R84 ;  /* 0x0000000e0454723c */ /* 0x040fe60000041854 */
[----:B------:R-:W5:Y:S05]  /*12dc0*/  MUFU.EX2 R134, R138 ;  /* 0x0000008a00867308 */ /* 0x000f6a0000000800 */
[C---:B------:R-:W-:Y:S01]  /*12dd0*/  HMMA.16816.F32.BF16 R112, R4.reuse, R24, R112 ;  /* 0x000000180470723c */ /* 0x040fe20000041870 */
[----:B----4-:R-:W4:Y:S07]  /*12de0*/  LDSM.16.MT88.4 R12, [R3+0xc800] ;  /* 0x00c80000030c783b */ /* 0x010f2e0000004200 */
[C---:B------:R-:W-:Y:S01]  /*12df0*/  HMMA.16816.F32.BF16 R108, R4.reuse, R26, R108 ;  /* 0x0000001a046c723c */ /* 0x040fe2000004186c */
[----:B------:R-:W4:Y:S07]  /*12e00*/  LDSM.16.MT88.4 R24, [R197+0xa800] ;  /* 0x00a80000c518783b */ /* 0x000f2e0000004200 */
[C---:B------:R-:W-:Y:S08]  /*12e10*/  HMMA.16816.F32.BF16 R104, R4.reuse, R20, R104 ;  /* 0x000000140468723c */ /* 0x040ff00000041868 */
[C---:B------:R-:W-:Y:S01]  /*12e20*/  HMMA.16816.F32.BF16 R100, R4.reuse, R22, R100 ;  /* 0x000000160464723c */ /* 0x040fe20000041864 */
[----:B------:R-:W4:Y:S07]  /*12e30*/  LDSM.16.MT88.4 R20, [R197+0xc800] ;  /* 0x00c80000c514783b */ /* 0x000f2e0000004200 */
[C---:B---3--:R-:W-:Y:S08]  /*12e40*/  HMMA.16816.F32.BF16 R80, R4.reuse, R8, R80 ;  /* 0x000000080450723c */ /* 0x048ff00000041850 */
[C---:B------:R-:W-:Y:S01]  /*12e50*/  HMMA.16816.F32.BF16 R76, R4.reuse, R10, R76 ;  /* 0x0000000a044c723c */ /* 0x040fe2000004184c */
[----:B------:R-:W3:Y:S07]  /*12e60*/  LDSM.16.MT88.4 R8, [R197+0xe800] ;  /* 0x00e80000c508783b */ /* 0x000eee0000004200 */
[----:B-1----:R-:W-:Y:S03]  /*12e70*/  HMMA.16816.F32.BF16 R72, R4, R28, R72 ;  /* 0x0000001c0448723c */ /* 0x002fe60000041848 */
        /* <DEDUP_REMOVED lines=10> */
[----:B--2---:R-:W-:Y:S03]  /*12f20*/  HMMA.16816.F32.BF16 R104, R4, R16, R104 ;  /* 0x000000100468723c */ /* 0x004fe60000041868 */
[----:B------:R-:W-:-:S04]  /*12f30*/  FADD.FTZ R122, R122, R65 ;  /* 0x000000417a7a7221 */ /* 0x000fc80000010000 */
[----:B------:R-:W-:Y:S01]  /*12f40*/  FADD.FTZ R67, R67, R122 ;  /* 0x0000007a43437221 */ /* 0x000fe20000010000 */
[----:B------:R-:W-:Y:S01]  /*12f50*/  HMMA.16816.F32.BF16 R100, R4, R18, R100 ;  /* 0x000000120464723c */ /* 0x000fe20000041864 */
[----:B------:R-:W1:Y:S02]  /*12f60*/  LDSM.16.MT88.4 R16, [R3+0xe800] ;  /* 0x00e800000310783b */ /* 0x000e640000004200 */
[----:B------:R-:W-:-:S04]  /*12f70*/  FADD.FTZ R66, R66, R67 ;  /* 0x0000004342427221 */ /* 0x000fc80000010000 */
[----:B------:R-:W-:Y:S01]  /*12f80*/  FADD.FTZ R29, R127, R66 ;  /* 0x000000427f1d7221 */ /* 0x000fe20000010000 */
[----:B----4-:R-:W-:Y:S03]  /*12f90*/  HMMA.16816.F32.BF16 R88, R4, R12, R88 ;  /* 0x0000000c0458723c */ /* 0x010fe60000041858 */
[----:B------:R-:W-:-:S05]  /*12fa0*/  FADD.FTZ R29, R146, R29 ;  /* 0x0000001d921d7221 */ /* 0x000fca0000010000 */
[C---:B------:R-:W-:Y:S01]  /*12fb0*/  HMMA.16816.F32.BF16 R84, R4.reuse, R14, R84 ;  /* 0x0000000e0454723c */ /* 0x040fe20000041854 */
[----:B------:R-:W2:Y:S07]  /*12fc0*/  LDSM.16.MT88.4 R12, [R197+0xac00] ;  /* 0x00ac0000c50c783b */ /* 0x000eae0000004200 */
        /* <DEDUP_REMOVED lines=23> */
[C---:B-1----:R-:W-:Y:S08]  /*13140*/  HMMA.16816.F32.BF16 R72, R4.reuse, R16, R72 ;  /* 0x000000100448723c */ /* 0x042ff00000041848 */
[----:B------:R-:W-:Y:S03]  /*13150*/  HMMA.16816.F32.BF16 R68, R4, R18, R68 ;  /* 0x000000120444723c */ /* 0x000fe60000041844 */
[----:B---3--:R-:W-:Y:S01]  /*13160*/  F2FP.BF16.F32.PACK_AB R4, R24, R23 ;  /* 0x000000171804723e */ /* 0x008fe200000010ff */
[----:B------:R-:W1:Y:S01]  /*13170*/  LDSM.16.MT88.4 R16, [R197+0xcc00] ;  /* 0x00cc0000c510783b */ /* 0x000e620000004200 */
[----:B------:R-:W-:-:S02]  /*13180*/  F2FP.BF16.F32.PACK_AB R5, R21, R20 ;  /* 0x000000141505723e */ /* 0x000fc400000010ff */
[----:B------:R-:W-:Y:S02]  /*13190*/  F2FP.BF16.F32.PACK_AB R6, R26, R25 ;  /* 0x000000191a06723e */ /* 0x000fe400000010ff */
[----:B------:R-:W-:-:S07]  /*131a0*/  F2FP.BF16.F32.PACK_AB R7, R27, R22 ;  /* 0x000000161b07723e */ /* 0x000fce00000010ff */
[----:B--2---:R-:W-:Y:S03]  /*131b0*/  HMMA.16816.F32.BF16 R112, R4, R12, R112 ;  /* 0x0000000c0470723c */ /* 0x004fe60000041870 */
[----:B------:R-:W-:-:S04]  /*131c0*/  FADD.FTZ R13, R33, R36 ;  /* 0x00000024210d7221 */ /* 0x000fc80000010000 */
[----:B------:R-:W-:Y:S01]  /*131d0*/  FADD.FTZ R13, R32, R13 ;  /* 0x0000000d200d7221 */ /* 0x000fe20000010000 */
[C---:B------:R-:W-:Y:S03]  /*131e0*/  HMMA.16816.F32.BF16 R108, R4.reuse, R14, R108 ;  /* 0x0000000e046c723c */ /* 0x040fe6000004186c */
[----:B------:R-:W-:Y:S02]  /*131f0*/  FADD.FTZ R28, R64, R13 ;  /* 0x0000000d401c7221 */ /* 0x000fe40000010000 */
[----:B------:R-:W2:Y:S02]  /*13200*/  LDSM.16.MT88.4 R12, [R3+0xcc00] ;  /* 0x00cc0000030c783b */ /* 0x000ea40000004200 */
        /* <DEDUP_REMOVED lines=31> */
[----:B-1----:R-:W-:Y:S01]  /*13400*/  FADD.FTZ R3, R145, R154 ;  /* 0x0000009a91037221 */ /* 0x002fe20000010000 */
        /* <DEDUP_REMOVED lines=91> */
.L_x_2244:
        /* <DEDUP_REMOVED lines=8> */
.L_x_2245:
[----:B------:R-:W-:Y:S05]  /*13a40*/  BSYNC.RECONVERGENT B0 ;  /* 0x0000000000007941 */ /* 0x000fea0003800200 */
.L_x_2243:
        /* <DEDUP_REMOVED lines=74> */
[----:B------:R-:W-:Y:S01]  /*13ef0*/  MOV R60, 0x20 ;  /* 0x00000020003c7802 */ /* 0x000fe20000000f00 */
[----:B------:R-:W-:Y:S01]  /*13f00*/  LDSM.16.M88.4 R40, [R199] ;  /* 0x00000000c728783b */ /* 0x000fe20000000200 */
[----:B------:R-:W-:-:S02]  /*13f10*/  SEL R62, R62, 0xffffffe0, !P6 ;  /* 0xffffffe03e3e7807 */ /* 0x000fc40007000000 */
[----:B------:R-:W-:Y:S01]  /*13f20*/  SEL R60, R60, 0xffffffe0, !P6 ;  /* 0xffffffe03c3c7807 */ /* 0x000fe20007000000 */
[----:B------:R-:W4:Y:S01]  /*13f30*/  LDSM.16.M88.4 R148, [R198+0x3400] ;  /* 0x00340000c694783b */ /* 0x000f220000000200 */
[-C--:B------:R-:W-:Y:S02]  /*13f40*/  IADD3 R4, PT, PT, R199, R62.reuse, RZ ;  /* 0x0000003ec7047210 */ /* 0x080fe40007ffe0ff */
[----:B------:R-:W-:Y:S01]  /*13f50*/  IADD3 R62, PT, PT, R198, R62, RZ ;  /* 0x0000003ec63e7210 */ /* 0x000fe20007ffe0ff */
[----:B------:R-:W5:Y:S01]  /*13f60*/  LDSM.16.M88.4 R140, [R198+0x3800] ;  /* 0x00380000c68c783b */ /* 0x000f620000000200 */
[----:B------:R-:W-:-:S03]  /*13f70*/  IADD3 R63, PT, PT, R61, -0x2, RZ ;  /* 0xfffffffe3d3f7810 */ /* 0x000fc60007ffe0ff */
[----:B------:R-:W5:Y:S01]  /*13f80*/  LDSM.16.M88.4 R28, [R198+0x3000] ;  /* 0x00300000c61c783b */ /* 0x000f620000000200 */
[----:B------:R-:W-:-:S03]  /*13f90*/  ISETP.GT.AND P5, PT, R63, R204, PT ;  /* 0x000000cc3f00720c */ /* 0x000fc60003fa4270 */
[----:B------:R-:W5:Y:S04]  /*13fa0*/  LDSM.16.M88.4 R132, [R198+0x3c00] ;  /* 0x003c0000c684783b */ /* 0x000f680000000200 */
[----:B------:R-:W5:Y:S04]  /*13fb0*/  LDSM.16.M88.4 R124, [R198+0x4000] ;  /* 0x00400000c67c783b */ /* 0x000f680000000200 */
[----:B-1----:R-:W-:Y:S04]  /*13fc0*/  LDSM.16.M88.4 R4, [R4] ;  /* 0x000000000404783b */ /* 0x002fe80000000200 */
[----:B------:R-:W1:Y:S04]  /*13fd0*/  LDSM.16.M88.4 R20, [R62+0x3400] ;  /* 0x003400003e14783b */ /* 0x000e680000000200 */
[----:B------:R-:W1:Y:S04]  /*13fe0*/  LDSM.16.M88.4 R16, [R62+0x3800] ;  /* 0x003800003e10783b */ /* 0x000e680000000200 */
[----:B------:R-:W1:Y:S04]  /*13ff0*/  LDSM.16.M88.4 R32, [R62+0x3000] ;  /* 0x003000003e20783b */ /* 0x000e680000000200 */
[----:B--2---:R-:W2:Y:S04]  /*14000*/  LDSM.16.M88.4 R8, [R62+0x3c00] ;  /* 0x003c00003e08783b */ /* 0x004ea80000000200 */
[----:B------:R-:W2:Y:S01]  /*14010*/  LDSM.16.M88.4 R36, [R62+0x4000] ;  /* 0x004000003e24783b */ /* 0x000ea20000000200 */
[C---:B----4-:R-:W-:Y:S03]  /*14020*/  HMMA.16816.F32.BF16 R24, R40.reuse, R148, RZ ;  /* 0x000000942818723c */ /* 0x050fe600000418ff */
[----:B------:R-:W4:Y:S04]  /*14030*/  LDSM.16.M88.4 R56, [R198+0x4400] ;  /* 0x00440000c638783b */ /* 0x000f280000000200 */
[----:B------:R-:W4:Y:S01]  /*14040*/  LDSM.16.M88.4 R48, [R198+0x4800] ;  /* 0x00480000c630783b */ /* 0x000f220000000200 */
[C---:B-----5:R-:W-:Y:S03]  /*14050*/  HMMA.16816.F32.BF16 R144, R40.reuse, R140, RZ ;  /* 0x0000008c2890723c */ /* 0x060fe600000418ff */
[----:B------:R-:W5:Y:S04]  /*14060*/  LDSM.16.M88.4 R152, [R198+0x4c00] ;  /* 0x004c0000c698783b */ /* 0x000f680000000200 */
[----:B------:R-:W-:Y:S01]  /*14070*/  LDSM.16.M88.4 R156, [R199+0x1000] ;  /* 0x00100000c79c783b */ /* 0x000fe20000000200 */
[C---:B------:R-:W-:Y:S03]  /*14080*/  HMMA.16816.F32.BF16 R12, R40.reuse, R28, RZ ;  /* 0x0000001c280c723c */ /* 0x040fe600000418ff */
[----:B------:R-:W-:Y:S04]  /*14090*/  LDSM.16.M88.4 R160, [R198+0x5400] ;  /* 0x00540000c6a0783b */ /* 0x000fe80000000200 */
[----:B------:R-:W0:Y:S01]  /*140a0*/  LDGDEPBAR ;  /* 0x00000000000079af */ /* 0x000e220000000000 */
[C---:B------:R-:W-:Y:S08]  /*140b0*/  HMMA.16816.F32.BF16 R148, R40.reuse, R150, RZ ;  /* 0x000000962894723c */ /* 0x040ff000000418ff */
[C---:B------:R-:W-:Y:S08]  /*140c0*/  HMMA.16816.F32.BF16 R140, R40.reuse, R142, RZ ;  /* 0x0000008e288c723c */ /* 0x040ff000000418ff */
[C---:B------:R-:W-:Y:S08]  /*140d0*/  HMMA.16816.F32.BF16 R28, R40.reuse, R30, RZ ;  /* 0x0000001e281c723c */ /* 0x040ff000000418ff */
[C---:B------:R-:W-:Y:S08]  /*140e0*/  HMMA.16816.F32.BF16 R136, R40.reuse, R132, RZ ;  /* 0x000000842888723c */ /* 0x040ff000000418ff */
[C---:B------:R-:W-:Y:S08]  /*140f0*/  HMMA.16816.F32.BF16 R132, R40.reuse, R134, RZ ;  /* 0x000000862884723c */ /* 0x040ff000000418ff */
[----:B------:R-:W-:Y:S08]  /*14100*/  HMMA.16816.F32.BF16 R128, R40, R124, RZ ;  /* 0x0000007c2880723c */ /* 0x000ff000000418ff */
[C---:B-1----:R-:W-:Y:S08]  /*14110*/  HMMA.16816.F32.BF16 R24, R4.reuse, R20, R24 ;  /* 0x000000140418723c */ /* 0x042ff00000041818 */
[C---:B------:R-:W-:Y:S01]  /*14120*/  HMMA.16816.F32.BF16 R148, R4.reuse, R22, R148 ;  /* 0x000000160494723c */ /* 0x040fe20000041894 */
[----:B------:R-:W1:Y:S07]  /*14130*/  LDSM.16.M88.4 R20, [R62+0x4400] ;  /* 0x004400003e14783b */ /* 0x000e6e0000000200 */
[C---:B------:R-:W-:Y:S08]  /*14140*/  HMMA.16816.F32.BF16 R144, R4.reuse, R16, R144 ;  /* 0x000000100490723c */ /* 0x040ff00000041890 */
[----:B------:R-:W-:Y:S01]  /*14150*/  HMMA.16816.F32.BF16 R140, R4, R18, R140 ;  /* 0x00000012048c723c */ /* 0x000fe2000004188c */
[----:B------:R-:W1:Y:S07]  /*14160*/  LDSM.16.M88.4 R16, [R62+0x4800] ;  /* 0x004800003e10783b */ /* 0x000e6e0000000200 */
[----:B------:R-:W-:Y:S08]  /*14170*/  HMMA.16816.F32.BF16 R124, R40, R126, RZ ;  /* 0x0000007e287c723c */ /* 0x000ff000000418ff */
[C---:B------:R-:W-:Y:S08]  /*14180*/  HMMA.16816.F32.BF16 R12, R4.reuse, R32, R12 ;  /* 0x00000020040c723c */ /* 0x040ff0000004180c */
[C---:B------:R-:W-:Y:S01]  /*14190*/  HMMA.16816.F32.BF16 R28, R4.reuse, R34, R28 ;  /* 0x00000022041c723c */ /* 0x040fe2000004181c */
[----:B------:R-:W1:Y:S07]  /*141a0*/  LDSM.16.M88.4 R32, [R198+0x5000] ;  /* 0x00500000c620783b */ /* 0x000e6e0000000200 */
[C---:B--2---:R-:W-:Y:S08]  /*141b0*/  HMMA.16816.F32.BF16 R136, R4.reuse, R8, R136 ;  /* 0x000000080488723c */ /* 0x044ff00000041888 */
[C---:B------:R-:W-:Y:S01]  /*141c0*/  HMMA.16816.F32.BF16 R132, R4.reuse, R10, R132 ;  /* 0x0000000a0484723c */ /* 0x040fe20000041884 */
[----:B------:R-:W2:Y:S07]  /*141d0*/  LDSM.16.M88.4 R8, [R62+0x4c00] ;  /* 0x004c00003e08783b */ /* 0x000eae0000000200 */
[----:B------:R-:W-:Y:S03]  /*141e0*/  HMMA.16816.F32.BF16 R128, R4, R36, R128 ;  /* 0x000000240480723c */ /* 0x000fe60000041880 */
[----:B------:R-:W-:-:S02]  /*141f0*/  IADD3 R36, PT, PT, R199, R60, RZ ;  /* 0x0000003cc7247210 */ /* 0x000fc40007ffe0ff */
[----:B------:R-:W-:-:S03]  /*14200*/  IADD3 R60, PT, PT, R198, R60, RZ ;  /* 0x0000003cc63c7210 */ /* 0x000fc60007ffe0ff */
[C---:B----4-:R-:W-:Y:S02]  /*14210*/  HMMA.16816.F32.BF16 R64, R40.reuse, R56, RZ ;  /* 0x000000382840723c */ /* 0x050fe400000418ff */
[----:B------:R-:W-:Y:S06]  /*14220*/  LDSM.16.M88.4 R164, [R60+0x5000] ;  /* 0x005000003ca4783b */ /* 0x000fec0000000200 */
[C---:B------:R-:W-:Y:S08]  /*14230*/  HMMA.16816.F32.BF16 R52, R40.reuse, R48, RZ ;  /* 0x000000302834723c */ /* 0x040ff000000418ff */
[C---:B------:R-:W-:Y:S08]  /*14240*/  HMMA.16816.F32.BF16 R56, R40.reuse, R58, RZ ;  /* 0x0000003a2838723c */ /* 0x040ff000000418ff */
[----:B------:R-:W-:Y:S08]  /*14250*/  HMMA.16816.F32.BF16 R48, R40, R50, RZ ;  /* 0x000000322830723c */ /* 0x000ff000000418ff */
[----:B------:R-:W-:Y:S01]  /*14260*/  HMMA.16816.F32.BF16 R124, R4, R38, R124 ;  /* 0x00000026047c723c */ /* 0x000fe2000004187c */
[----:B------:R-:W4:Y:S07]  /*14270*/  LDSM.16.M88.4 R36, [R36+0x1000] ;  /* 0x001000002424783b */ /* 0x000f2e0000000200 */
[C---:B-----5:R-:W-:Y:S08]  /*14280*/  HMMA.16816.F32.BF16 R44, R40.reuse, R152, RZ ;  /* 0x00000098282c723c */ /* 0x060ff000000418ff */
[----:B------:R-:W-:Y:S01]  /*14290*/  HMMA.16816.F32.BF16 R40, R40, R154, RZ ;  /* 0x0000009a2828723c */ /* 0x000fe200000418ff */
[----:B------:R-:W-:Y:S07]  /*142a0*/  LDSM.16.M88.4 R152, [R198+0x5800] ;  /* 0x00580000c698783b */ /* 0x000fee0000000200 */
[C---:B-1----:R-:W-:Y:S08]  /*142b0*/  HMMA.16816.F32.BF16 R64, R4.reuse, R20, R64 ;  /* 0x000000140440723c */ /* 0x042ff00000041840 */
[C---:B------:R-:W-:Y:S01]  /*142c0*/  HMMA.16816.F32.BF16 R56, R4.reuse, R22, R56 ;  /* 0x000000160438723c */ /* 0x040fe20000041838 */
[----:B------:R-:W-:Y:S07]  /*142d0*/  LDSM.16.M88.4 R20, [R199+0x2000] ;  /* 0x00200000c714783b */ /* 0x000fee0000000200 */
[C---:B------:R-:W-:Y:S08]  /*142e0*/  HMMA.16816.F32.BF16 R52, R4.reuse, R16, R52 ;  /* 0x000000100434723c */ /* 0x040ff00000041834 */
[----:B------:R-:W-:Y:S01]  /*142f0*/  HMMA.16816.F32.BF16 R48, R4, R18, R48 ;  /* 0x000000120430723c */ /* 0x000fe20000041830 */
[----:B------:R-:W1:Y:S07]  /*14300*/  LDSM.16.M88.4 R16, [R198+0x7000] ;  /* 0x00700000c610783b */ /* 0x000e6e0000000200 */
[C---:B------:R-:W-:Y:S08]  /*14310*/  HMMA.16816.F32.BF16 R12, R156.reuse, R32, R12 ;  /* 0x000000209c0c723c */ /* 0x040ff0000004180c */
[----:B------:R-:W-:Y:S01]  /*14320*/  HMMA.16816.F32.BF16 R28, R156, R34, R28 ;  /* 0x000000229c1c723c */ /* 0x000fe2000004181c */
[----:B------:R-:W-:Y:S07]  /*14330*/  LDSM.16.M88.4 R32, [R60+0x5400] ;  /* 0x005400003c20783b */ /* 0x000fee0000000200 */
[----:B--2---:R-:W-:Y:S01]  /*14340*/  HMMA.16816.F32.BF16 R44, R4, R8, R44 ;  /* 0x00000008042c723c */ /* 0x004fe2000004182c */
[----:B------:R-:W-:-:S04]  /*14350*/  MOV R8, 0x20 ;  /* 0x0000002000087802 */ /* 0x000fc80000000f00 */
[----:B------:R-:W-:-:S03]  /*14360*/  SEL R62, R8, 0xffffffe0, !P6 ;  /* 0xffffffe0083e7807 */ /* 0x000fc60007000000 */
[----:B------:R-:W-:Y:S03]  /*14370*/  HMMA.16816.F32.BF16 R40, R4, R10, R40 ;  /* 0x0000000a0428723c */ /* 0x000fe60000041828 */
[-C--:B------:R-:W-:Y:S02]  /*14380*/  IADD3 R8, PT, PT, R199, R62.reuse, RZ ;  /* 0x0000003ec7087210 */ /* 0x080fe40007ffe0ff */
[----:B------:R-:W-:-:S04]  /*14390*/  IADD3 R62, PT, PT, R198, R62, RZ ;  /* 0x0000003ec63e7210 */ /* 0x000fc80007ffe0ff */
[----:B------:R-:W-:Y:S01]  /*143a0*/  LDSM.16.M88.4 R8, [R8+0x2000] ;  /* 0x002000000808783b */ /* 0x000fe20000000200 */
[C---:B----4-:R-:W-:Y:S03]  /*143b0*/  HMMA.16816.F32.BF16 R12, R36.reuse, R164, R12 ;  /* 0x000000a4240c723c */ /* 0x050fe6000004180c */
[----:B------:R-:W2:Y:S05]  /*143c0*/  LDSM.16.M88.4 R4, [R62+0x7000] ;  /* 0x007000003e04783b */ /* 0x000eaa0000000200 */
        /* <DEDUP_REMOVED lines=9> */
[C---:B------:R-:W-:Y:S01]  /*14460*/  HMMA.16816.F32.BF16 R160, R156.reuse, R152, R144 ;  /* 0x000000989ca0723c */ /* 0x040fe20000041890 */
[----:B------:R-:W4:Y:S04]  /*14470*/  LDSM.16.M88.4 R144, [R198+0x7400] ;  /* 0x00740000c690783b */ /* 0x000f280000000200 */
[-C--:B---3--:R-:W-:Y:S01]  /*14480*/  FMUL.FTZ R12, R12, R3.reuse ;  /* 0x000000030c0c7220 */ /* 0x088fe20000410000 */
[-C--:B------:R-:W-:Y:S01]  /*14490*/  FMUL.FTZ R152, R13, R3.reuse ;  /* 0x000000030d987220 */ /* 0x080fe20000410000 */
[-C--:B------:R-:W-:Y:S01]  /*144a0*/  FMUL.FTZ R153, R14, R3.reuse ;  /* 0x000000030e997220 */ /* 0x080fe20000410000 */
[-C--:B------:R-:W-:Y:S01]  /*144b0*/  FMUL.FTZ R123, R15, R3.reuse ;  /* 0x000000030f7b7220 */ /* 0x080fe20000410000 */
[----:B------:R3:W2:Y:S01]  /*144c0*/  MUFU.TANH R122, R12 ;  /* 0x0000000c007a7308 */ /* 0x0006a20000002400 */
[C---:B------:R-:W-:Y:S03]  /*144d0*/  HMMA.16816.F32.BF16 R140, R156.reuse, R154, R140 ;  /* 0x0000009a9c8c723c */ /* 0x040fe6000004188c */
        /* <DEDUP_REMOVED lines=41> */
[C---:B---3--:R-:W-:Y:S05]  /*14770*/  HMMA.16816.F32.BF16 R64, R156.reuse, R12, R64 ;  /* 0x0000000c9c40723c */ /* 0x048fea0000041840 */
[-C--:B------:R-:W-:Y:S01]  /*14780*/  FMUL.FTZ R170, R164, R3.reuse ;  /* 0x00000003a4aa7220 */ /* 0x080fe20000410000 */
[-C--:B------:R-:W-:Y:S01]  /*14790*/  FMUL.FTZ R171, R165, R3.reuse ;  /* 0x00000003a5ab7220 */ /* 0x080fe20000410000 */
[-C--:B------:R-:W-:Y:S01]  /*147a0*/  FMUL.FTZ R164, R166, R3.reuse ;  /* 0x00000003a6a47220 */ /* 0x080fe20000410000 */
[-C--:B------:R-:W-:Y:S01]  /*147b0*/  FMUL.FTZ R165, R167, R3.reuse ;  /* 0x00000003a7a57220 */ /* 0x080fe20000410000 */
        /* <DEDUP_REMOVED lines=20> */
[----:B---3--:R-:W-:Y:S05]  /*14900*/  HMMA.16816.F32.BF16 R64, R36, R12, R64 ;  /* 0x0000000c2440723c */ /* 0x008fea0000041840 */
[----:B------:R-:W-:-:S03]  /*14910*/  FMUL.FTZ R136, R136, R3 ;  /* 0x0000000388887220 */ /* 0x000fc60000410000 */
[----:B------:R-:W-:Y:S01]  /*14920*/  HMMA.16816.F32.BF16 R56, R36, R14, R56 ;  /* 0x0000000e2438723c */ /* 0x000fe20000041838 */
[----:B------:R-:W3:Y:S02]  /*14930*/  LDSM.16.M88.4 R12, [R198+0x8800] ;  /* 0x00880000c60c783b */ /* 0x000ee40000000200 */
[----:B------:R-:W1:Y:S01]  /*14940*/  MUFU.TANH R136, R136 ;  /* 0x0000008800887308 */ /* 0x000e620000002400 */
[-C--:B------:R-:W-:Y:S01]  /*14950*/  FMUL.FTZ R132, R132, R3.reuse ;  /* 0x0000000384847220 */ /* 0x080fe20000410000 */
[----:B------:R-:W-:-:S03]  /*14960*/  FMUL.FTZ R135, R135, R3 ;  /* 0x0000000387877220 */ /* 0x000fc60000410000 */
[C---:B------:R-:W-:Y:S03]  /*14970*/  HMMA.16816.F32.BF16 R128, R8.reuse, R32, R128 ;  /* 0x000000200880723c */ /* 0x040fe60000041880 */
[----:B------:R-:W1:Y:S05]  /*14980*/  MUFU.TANH R132, R132 ;  /* 0x0000008400847308 */ /* 0x000e6a0000002400 */
[----:B------:R-:W-:Y:S01]  /*14990*/  HMMA.16816.F32.BF16 R124, R8, R34, R124 ;  /* 0x00000022087c723c */ /* 0x000fe2000004187c */
[----:B------:R-:W1:Y:S02]  /*149a0*/  LDSM.16.M88.4 R32, [R60+0x6c00] ;  /* 0x006c00003c20783b */ /* 0x000e640000000200 */
[----:B------:R-:W1:Y:S05]  /*149b0*/  MUFU.TANH R135, R135 ;  /* 0x0000008700877308 */ /* 0x000e6a0000002400 */
[----:B-----5:R-:W-:Y:S05]  /*149c0*/  HMMA.16816.F32.BF16 R52, R36, R4, R52 ;  /* 0x000000042434723c */ /* 0x020fea0000041834 */
[-C--:B------:R-:W-:Y:S01]  /*149d0*/  FMUL.FTZ R131, R131, R3.reuse ;  /* 0x0000000383837220 */ /* 0x080fe20000410000 */
[----:B------:R-:W-:-:S02]  /*149e0*/  FMUL.FTZ R129, R129, R3 ;  /* 0x0000000381817220 */ /* 0x000fc40000410000 */
[----:B------:R-:W-:Y:S01]  /*149f0*/  HMMA.16816.F32.BF16 R48, R36, R6, R48 ;  /* 0x000000062430723c */ /* 0x000fe20000041830 */
[----:B------:R-:W5:Y:S02]  /*14a00*/  LDSM.16.M88.4 R4, [R198+0x8c00] ;  /* 0x008c0000c604783b */ /* 0x000f640000000200 */
[----:B------:R-:W1:Y:S01]  /*14a10*/  MUFU.TANH R131, R131 ;  /* 0x0000008300837308 */ /* 0x000e620000002400 */
[----:B------:R-:W-:-:S04]  /*14a20*/  FMUL.FTZ R124, R124, R3 ;  /* 0x000000037c7c7220 */ /* 0x000fc80000410000 */
[C---:B----4-:R-:W-:Y:S05]  /*14a30*/  HMMA.16816.F32.BF16 R44, R156.reuse, R16, R44 ;  /* 0x000000109c2c723c */ /* 0x050fea000004182c */
[-C--:B------:R-:W-:Y:S01]  /*14a40*/  FMUL.FTZ R16, R126, R3.reuse ;  /* 0x000000037e107220 */ /* 0x080fe20000410000 */
[----:B------:R-:W-:Y:S01]  /*14a50*/  FMUL.FTZ R17, R127, R3 ;  /* 0x000000037f117220 */ /* 0x000fe20000410000 */
[----:B------:R-:W4:Y:S01]  /*14a60*/  MUFU.TANH R124, R124 ;  /* 0x0000007c007c7308 */ /* 0x000f220000002400 */
[----:B------:R-:W-:Y:S07]  /*14a70*/  HMMA.16816.F32.BF16 R40, R156, R18, R40 ;  /* 0x000000129c28723c */ /* 0x000fee0000041828 */
[----:B------:R-:W1:Y:S01]  /*14a80*/  MUFU.TANH R16, R16 ;  /* 0x0000001000107308 */ /* 0x000e620000002400 */
[C---:B--2---:R-:W-:Y:S07]  /*14a90*/  HMMA.16816.F32.BF16 R64, R20.reuse, R24, R64 ;  /* 0x000000181440723c */ /* 0x044fee0000041840 */
[----:B------:R-:W2:Y:S01]  /*14aa0*/  MUFU.TANH R17, R17 ;  /* 0x0000001100117308 */ /* 0x000ea20000002400 */
        /* <DEDUP_REMOVED lines=8> */
[----:B------:R-:W-:Y:S05]  /*14b30*/  HMMA.16816.F32.BF16 R160, R8, R144, R160 ;  /* 0x0000009008a0723c */ /* 0x000fea00000418a0 */
        /* <DEDUP_REMOVED lines=10> */
[C---:B------:R-:W-:Y:S05]  /*14be0*/  HMMA.16816.F32.BF16 R140, R8.reuse, R146, R140 ;  /* 0x00000092088c723c */ /* 0x040fea000004188c */
[-C--:B------:R-:W-:Y:S01]  /*14bf0*/  FMUL.FTZ R146, R161, R3.reuse ;  /* 0x00000003a1927220 */ /* 0x080fe20000410000 */
[-C--:B------:R-:W-:Y:S01]  /*14c00*/  FMUL.FTZ R147, R162, R3.reuse ;  /* 0x00000003a2937220 */ /* 0x080fe20000410000 */
[----:B------:R-:W1:Y:S01]  /*14c10*/  MUFU.TANH R150, R150 ;  /* 0x0000009600967308 */ /* 0x000e620000002400 */
[----:B------:R-:W-:Y:S03]  /*14c20*/  HMMA.16816.F32.BF16 R64, R8, R28, R64 ;  /* 0x0000001c0840723c */ /* 0x000fe60000041840 */
[----:B------:R-:W-:-:S04]  /*14c30*/  FMUL.FTZ R28, R125, R3 ;  /* 0x000000037d1c7220 */ /* 0x000fc80000410000 */
[----:B------:R-:W1:Y:S01]  /*14c40*/  MUFU.TANH R146, R146 ;  /* 0x0000009200927308 */ /* 0x000e620000002400 */
[C---:B------:R-:W-:Y:S03]  /*14c50*/  HMMA.16816.F32.BF16 R56, R8.reuse, R30, R56 ;  /* 0x0000001e0838723c */ /* 0x040fe60000041838 */
[-C--:B------:R-:W-:Y:S01]  /*14c60*/  FMUL.FTZ R160, R140, R3.reuse ;  /* 0x000000038ca07220 */ /* 0x080fe20000410000 */
[-C--:B------:R-:W-:Y:S01]  /*14c70*/  FMUL.FTZ R140, R142, R3.reuse ;  /* 0x000000038e8c7220 */ /* 0x080fe20000410000 */
[-C--:B------:R-:W-:Y:S01]  /*14c80*/  FMUL.FTZ R142, R137, R3.reuse ;  /* 0x00000003898e7220 */ /* 0x080fe20000410000 */
[-C--:B------:R-:W-:Y:S01]  /*14c90*/  FMUL.FTZ R137, R138, R3.reuse ;  /* 0x000000038a897220 */ /* 0x080fe20000410000 */
[-C--:B------:R-:W-:Y:S01]  /*14ca0*/  FMUL.FTZ R138, R139, R3.reuse ;  /* 0x000000038b8a7220 */ /* 0x080fe20000410000 */
[C---:B----4-:R-:W-:Y:S03]  /*14cb0*/  HMMA.16816.F32.BF16 R52, R8.reuse, R24, R52 ;  /* 0x000000180834723c */ /* 0x050fe60000041834 */
[-C--:B------:R-:W-:Y:S01]  /*14cc0*/  FMUL.FTZ R139, R133, R3.reuse ;  /* 0x00000003858b7220 */ /* 0x080fe20000410000 */
[-C--:B------:R-:W-:Y:S01]  /*14cd0*/  FMUL.FTZ R133, R134, R3.reuse ;  /* 0x0000000386857220 */ /* 0x080fe20000410000 */
[-C--:B------:R-:W-:Y:S01]  /*14ce0*/  FMUL.FTZ R161, R141, R3.reuse ;  /* 0x000000038da17220 */ /* 0x080fe20000410000 */
[-C--:B------:R-:W-:Y:S01]  /*14cf0*/  FMUL.FTZ R134, R128, R3.reuse ;  /* 0x0000000380867220 */ /* 0x080fe20000410000 */
[-C--:B------:R-:W-:Y:S01]  /*14d00*/  FMUL.FTZ R141, R143, R3.reuse ;  /* 0x000000038f8d7220 */ /* 0x080fe20000410000 */
[-C--:B------:R-:W-:Y:S01]  /*14d10*/  FMUL.FTZ R128, R130, R3.reuse ;  /* 0x0000000382807220 */ /* 0x080fe20000410000 */
[-C--:B------:R-:W-:Y:S01]  /*14d20*/  FMUL.FTZ R60, R64, R3.reuse ;  /* 0x00000003403c7220 */ /* 0x080fe20000410000 */
        /* <DEDUP_REMOVED lines=9> */
[----:B------:R-:W3:Y:S02]  /*14dc0*/  MUFU.TANH R147, R147 ;  /* 0x0000009300937308 */ /* 0x000ee40000002400 */
[-C--:B------:R-:W-:Y:S01]  /*14dd0*/  FMUL.FTZ R25, R52, R3.reuse ;  /* 0x0000000334197220 */ /* 0x080fe20000410000 */
[-C--:B------:R-:W-:Y:S01]  /*14de0*/  FMUL.FTZ R26, R53, R3.reuse ;  /* 0x00000003351a7220 */ /* 0x080fe20000410000 */
[-C--:B------:R-:W-:Y:S01]  /*14df0*/  FMUL.FTZ R19, R54, R3.reuse ;  /* 0x0000000336137220 */ /* 0x080fe20000410000 */
[----:B------:R-:W-:-:S02]  /*14e00*/  FMUL.FTZ R5, R55, R3 ;  /* 0x0000000337057220 */ /* 0x000fc40000410000 */
[----:B------:R-:W-:Y:S01]  /*14e10*/  HMMA.16816.F32.BF16 R40, R8, R14, R40 ;  /* 0x0000000e0828723c */ /* 0x000fe20000041828 */
[----:B------:R-:W4:Y:S02]  /*14e20*/  MUFU.TANH R151, R151 ;  /* 0x0000009700977308 */ /* 0x000f240000002400 */
[-C--:B------:R-:W-:Y:S01]  /*14e30*/  FMUL.FTZ R27, R48, R3.reuse ;  /* 0x00000003301b7220 */ /* 0x080fe20000410000 */
[-C--:B------:R-:W-:Y:S01]  /*14e40*/  FMUL.FTZ R49, R49, R3.reuse ;  /* 0x0000000331317220 */ /* 0x080fe20000410000 */
[-C--:B------:R-:W-:Y:S01]  /*14e50*/  FMUL.FTZ R7, R50, R3.reuse ;  /* 0x0000000332077220 */ /* 0x080fe20000410000 */
[----:B------:R-:W-:-:S03]  /*14e60*/  FMUL.FTZ R6, R51, R3 ;  /* 0x0000000333067220 */ /* 0x000fc60000410000 */
[----:B------:R-:W1:Y:S02]  /*14e70*/  MUFU.TANH R160, R160 ;  /* 0x000000a000a07308 */ /* 0x000e640000002400 */
        /* <DEDUP_REMOVED lines=56> */
[----:B------:R-:W2:Y:S01]  /*15200*/  I2F.RP R23, R12 ;  /* 0x0000000c00177306 */ /* 0x000ea20000209400 */
[----:B------:R-:W-:Y:S02]  /*15210*/  LOP3.LUT R9, R9, R22, RZ, 0x3c, !PT ;  /* 0x0000001609097212 */ /* 0x000fe400078e3cff */
[----:B------:R-:W-:-:S05]  /*15220*/  IADD3 R10, PT, PT, RZ, -R10, RZ ;  /* 0x8000000aff0a7210 */ /* 0x000fca0007ffe0ff */
[----:B--2---:R-:W2:Y:S02]  /*15230*/  MUFU.RCP R34, R23 ;  /* 0x0000001700227308 */ /* 0x004ea40000001000 */
[----:B--2---:R-:W-:-:S06]  /*15240*/  VIADD R34, R34, 0xffffffe ;  /* 0x0ffffffe22227836 */ /* 0x004fcc0000000000 */
[----:B------:R-:W2:Y:S02]  /*15250*/  F2I.FTZ.U32.TRUNC.NTZ R35, R34 ;  /* 0x0000002200237305 */ /* 0x000ea4000021f000 */
[----:B--2---:R-:W-:Y:S01]  /*15260*/  IADD3 R3, PT, PT, RZ, -R35, RZ ;  /* 0x80000023ff037210 */ /* 0x004fe20007ffe0ff */
        /* <DEDUP_REMOVED lines=22> */
[----:B------:R-:W-:-:S04]  /*153d0*/  ISETP.NE.AND P4, PT, R22, RZ, PT ;  /* 0x000000ff1600720c */ /* 0x000fc80003f85270 */
[----:B------:R-:W-:-:S05]  /*153e0*/  SEL R9, R10, R23, !P4 ;  /* 0x000000170a097207 */ /* 0x000fca0006000000 */
[----:B------:R-:W-:Y:S02]  /*153f0*/  @P3 IADD3 R20, PT, PT, R20, 0x1, RZ ;  /* 0x0000000114143810 */ /* 0x000fe40007ffe0ff */
[----:B------:R-:W-:Y:S01]  /*15400*/  ISETP.GE.AND P3, PT, R14, RZ, PT ;  /* 0x000000ff0e00720c */ /* 0x000fe20003f66270 */
[----:B------:R-:W-:Y:S01]  /*15410*/  IMAD.WIDE R36, R9, 0x4, R218 ;  /* 0x0000000409247825 */ /* 0x000fe200078e02da */
[----:B------:R-:W3:Y:S04]  /*15420*/  LD.E.64 R14, desc[UR4][R120.64+0x38] ;  /* 0x00003804780e7980 */ /* 0x000ee8000c101b00 */
[----:B------:R-:W4:Y:S07]  /*15430*/  LD.E R3, desc[UR4][R36.64] ;  /* 0x0000000424037980 */ /* 0x000f2e000c101900 */
[----:B------:R-:W-:-:S04]  /*15440*/  @!P3 IADD3 R20, PT, PT, -R20, RZ, RZ ;  /* 0x000000ff1414b210 */ /* 0x000fc80007ffe1ff */
[----:B------:R-:W-:-:S05]  /*15450*/  SEL R12, R10, R20, !P4 ;  /* 0x000000140a0c7207 */ /* 0x000fca0006000000 */
[----:B------:R-:W-:-:S05]  /*15460*/  IMAD.WIDE R38, R12, 0x4, R218 ;  /* 0x000000040c267825 */ /* 0x000fca00078e02da */
        /* <DEDUP_REMOVED lines=17> */
.L_x_2249:
        /* <DEDUP_REMOVED lines=8> */
.L_x_2250:
[----:B------:R-:W-:Y:S05]  /*15600*/  BSYNC.RECONVERGENT B0 ;  /* 0x0000000000007941 */ /* 0x000fea0003800200 */
.L_x_2248:
        /* <DEDUP_REMOVED lines=14> */
[----:B--2---:R-:W-:-:S05]  /*156f0*/  @!P1 IMAD.MOV.U32 R207, RZ, RZ, R205 ;  /* 0x000000ffffcf9224 */ /* 0x004fca00078e00cd */
[----:B------:R-:W-:Y:S01]  /*15700*/  @!PT LDS RZ, [RZ] ;  /* 0x00000000fffff984 */ /* 0x000fe20000000800 */
[----:B------:R-:W-:Y:S01]  /*15710*/  @!PT LDS RZ, [RZ] ;  /* 0x00000000fffff984 */ /* 0x000fe20000000800 */
[----:B------:R-:W-:Y:S01]  /*15720*/  @!PT LDS RZ, [RZ] ;  /* 0x00000000fffff984 */ /* 0x000fe20000000800 */
[----:B------:R2:W-:Y:S04]  /*15730*/  @!P1 LDGSTS.E.BYPASS.LTC128B.128 [R215+0x5000], desc[UR4][R206.64+0x40] ;  /* 0x05000040ced79fae */ /* 0x0005e8000b981a04 */
[----:B------:R3:W-:Y:S01]  /*15740*/  @P1 STS.128 [R215+0x5000], RZ ;  /* 0x005000ffd7001388 */ /* 0x0007e20000000c00 */
[----:B--2---:R-:W-:-:S05]  /*15750*/  @!P0 IMAD.MOV.U32 R207, RZ, RZ, R205 ;  /* 0x000000ffffcf8224 */ /* 0x004fca00078e00cd */
        /* <DEDUP_REMOVED lines=51> */
.L_x_2247:
[----:B------:R-:W-:Y:S05]  /*15a90*/  BSYNC.RECONVERGENT B1 ;  /* 0x0000000000017941 */ /* 0x000fea0003800200 */
.L_x_2246:
[----:B-1----:R-:W2:Y:S01]  /*15aa0*/  LD.E R129, desc[UR4][R120.64+0xdc] ;  /* 0x0000dc0478817980 */ /* 0x002ea2000c101900 */
[----:B------:R-:W-:-:S05]  /*15ab0*/  IMAD.SHL.U32 R10, R196, 0x2, RZ ;  /* 0x00000002c40a7824 */ /* 0x000fca00078e00ff */
[----:B------:R-:W-:-:S05]  /*15ac0*/  LOP3.LUT R10, R10, 0x6, RZ, 0xc0, !PT ;  /* 0x000000060a0a7812 */ /* 0x000fca00078ec0ff */
[----:B------:R-:W-:-:S04]  /*15ad0*/  IMAD R3, R61, 0x80, R10 ;  /* 0x000000803d037824 */ /* 0x000fc800078e020a */
        /* <DEDUP_REMOVED lines=17> */
[----:B---3--:R-:W-:Y:S01]  /*15bf0*/  FSEL R14, R154, -INF , P1 ;  /* 0xff8000009a0e7808 */ /* 0x008fe20000800000 */
[----:B------:R-:W-:Y:S01]  /*15c00*/  VIADD R59, R3, 0xffffff19 ;  /* 0xffffff19033b7836 */ /* 0x000fe20000000000 */
[----:B------:R-:W-:Y:S02]  /*15c10*/  FSEL R12, R168, -INF , P0 ;  /* 0xff800000a80c7808 */ /* 0x000fe40000000000 */
[-C--:B------:R-:W-:Y:S02]  /*15c20*/  ISETP.GE.AND P1, PT, R66, R225.reuse, PT ;  /* 0x000000e14200720c */ /* 0x080fe40003f26270 */
[----:B------:R-:W-:Y:S01]  /*15c30*/  ISETP.GE.AND P0, PT, R65, R225, PT ;  /* 0x000000e14100720c */ /* 0x000fe20003f06270 */
[C---:B------:R-:W-:Y:S01]  /*15c40*/  VIADD R58, R3.reuse, 0xffffff20 ;  /* 0xffffff20033a7836 */ /* 0x040fe20000000000 */
        /* <DEDUP_REMOVED lines=50> */
[----:B------:R-:W-:Y:S01]  /*15f70*/  ISETP.GE.AND P2, PT, R51, R224, PT ;  /* 0x000000e03300720c */ /* 0x000fe20003f46270 */
[----:B------:R-:W-:Y:S01]  /*15f80*/  VIADD R39, R3, 0xffffff51 ;  /* 0xffffff5103277836 */ /* 0x000fe20000000000 */
[----:B------:R-:W-:Y:S02]  /*15f90*/  FSEL R134, R134, -INF , P1 ;  /* 0xff80000086867808 */ /* 0x000fe40000800000 */
[----:B------:R-:W-:Y:S02]  /*15fa0*/  FSEL R143, R143, -INF , P0 ;  /* 0xff8000008f8f7808 */ /* 0x000fe40000000000 */
[----:B------:R-:W-:-:S02]  /*15fb0*/  ISETP.GE.AND P1, PT, R42, R225, PT ;  /* 0x000000e12a00720c */ /* 0x000fc40003f26270 */
[----:B------:R-:W-:Y:S02]  /*15fc0*/  ISETP.GE.AND P0, PT, R41, R225, PT ;  /* 0x000000e12900720c */ /* 0x000fe40003f06270 */
[----:B------:R-:W-:Y:S02]  /*15fd0*/  FSEL R14, R14, -INF , !P3 ;  /* 0xff8000000e0e7808 */ /* 0x000fe40005800000 */
[----:B------:R-:W-:Y:S02]  /*15fe0*/  FSEL R50, R50, -INF , !P4 ;  /* 0xff80000032327808 */ /* 0x000fe40006000000 */
[-C--:B------:R-:W-:Y:S02]  /*15ff0*/  ISETP.GE.AND P3, PT, R65, R224.reuse, PT ;  /* 0x000000e04100720c */ /* 0x080fe40003f66270 */
        /* <DEDUP_REMOVED lines=20> */
[----:B------:R-:W-:Y:S02]  /*16140*/  FSEL R180, R150, -INF , !P3 ;  /* 0xff80000096b47808 */ /* 0x000fe40005800000 */
[----:B------:R-:W-:Y:S01]  /*16150*/  FSEL R174, R136, -INF , !P4 ;  /* 0xff80000088ae7808 */ /* 0x000fe20006000000 */
[----:B------:R-:W-:Y:S01]  /*16160*/  VIADD R36, R3, 0xffffff60 ;  /* 0xffffff6003247836 */ /* 0x000fe20000000000 */
[-C--:B------:R-:W-:Y:S02]  /*16170*/  ISETP.GE.AND P3, PT, R55, R224.reuse, PT ;  /* 0x000000e03700720c */ /* 0x080fe40003f66270 */
[----:B------:R-:W-:Y:S02]  /*16180*/  ISETP.GE.AND P4, PT, R46, R224, PT ;  /* 0x000000e02e00720c */ /* 0x000fe40003f86270 */
[----:B------:R-:W-:-:S02]  /*16190*/  FSEL R166, R28, -INF , !P2 ;  /* 0xff8000001ca67808 */ /* 0x000fc40005000000 */
[-C--:B------:R-:W-:Y:S02]  /*161a0*/  ISETP.GE.AND P2, PT, R38, R224.reuse, PT ;  /* 0x000000e02600720c */ /* 0x080fe40003f46270 */
[----:B------:R-:W-:Y:S02]  /*161b0*/  FSEL R32, R32, -INF , P1 ;  /* 0xff80000020207808 */ /* 0x000fe40000800000 */
[----:B------:R-:W-:Y:S02]  /*161c0*/  FSEL R24, R24, -INF , P0 ;  /* 0xff80000018187808 */ /* 0x000fe40000000000 */
[----:B------:R-:W-:Y:S02]  /*161d0*/  ISETP.GE.AND P0, PT, R35, R225, PT ;  /* 0x000000e12300720c */ /* 0x000fe40003f06270 */
[----:B------:R-:W-:Y:S02]  /*161e0*/  FSEL R176, R161, -INF , !P3 ;  /* 0xff800000a1b07808 */ /* 0x000fe40005800000 */
[----:B------:R-:W-:Y:S01]  /*161f0*/  FSEL R158, R139, -INF , !P4 ;  /* 0xff8000008b9e7808 */ /* 0x000fe20006000000 */
[----:B------:R-:W-:Y:S01]  /*16200*/  VIADD R34, R3, 0xffffff68 ;  /* 0xffffff6803227836 */ /* 0x000fe20000000000 */
[----:B------:R-:W-:-:S02]  /*16210*/  ISETP.GE.AND P3, PT, R47, R224, PT ;  /* 0x000000e02f00720c */ /* 0x000fc40003f66270 */
[-C--:B------:R-:W-:Y:S01]  /*16220*/  ISETP.GE.AND P4, PT, R42, R224.reuse, PT ;  /* 0x000000e02a00720c */ /* 0x080fe20003f86270 */
[C---:B------:R-:W-:Y:S01]  /*16230*/  VIADD R33, R3.reuse, 0xffffff69 ;  /* 0xffffff6903217836 */ /* 0x040fe20000000000 */
[----:B------:R-:W-:Y:S01]  /*16240*/  ISETP.GE.AND P1, PT, R36, R225, PT ;  /* 0x000000e12400720c */ /* 0x000fe20003f26270 */
[----:B------:R-:W-:Y:S01]  /*16250*/  VIADD R23, R3, 0xffffff70 ;  /* 0xffffff7003177836 */ /* 0x000fe20000000000 */
[----:B------:R-:W-:Y:S02]  /*16260*/  FSEL R152, R32, -INF , !P2 ;  /* 0xff80000020987808 */ /* 0x000fe40005000000 */
[----:B------:R-:W-:Y:S02]  /*16270*/  ISETP.GE.AND P2, PT, R35, R224, PT ;  /* 0x000000e02300720c */ /* 0x000fe40003f46270 */
[----:B------:R-:W-:Y:S02]  /*16280*/  FSEL R26, R26, -INF , P0 ;  /* 0xff8000001a1a7808 */ /* 0x000fe40000000000 */
[----:B------:R-:W-:-:S02]  /*16290*/  FSEL R160, R132, -INF , !P3 ;  /* 0xff80000084a07808 */ /* 0x000fc40005800000 */
[----:B------:R-:W-:Y:S02]  /*162a0*/  FSEL R168, R124, -INF , !P4 ;  /* 0xff8000007ca87808 */ /* 0x000fe40006000000 */
[-C--:B------:R-:W-:Y:S02]  /*162b0*/  ISETP.GE.AND P3, PT, R43, R224.reuse, PT ;  /* 0x000000e02b00720c */ /* 0x080fe40003f66270 */
[----:B------:R-:W-:Y:S02]  /*162c0*/  ISETP.GE.AND P4, PT, R39, R224, PT ;  /* 0x000000e02700720c */ /* 0x000fe40003f86270 */
[----:B------:R-:W-:Y:S01]  /*162d0*/  FSEL R25, R25, -INF , P1 ;  /* 0xff80000019197808 */ /* 0x000fe20000800000 */
[----:B------:R-:W-:Y:S01]  /*162e0*/  VIADD R22, R3, 0xffffff71 ;  /* 0xffffff7103167836 */ /* 0x000fe20000000000 */
[----:B------:R-:W-:Y:S02]  /*162f0*/  ISETP.GE.AND P1, PT, R34, R225, PT ;  /* 0x000000e12200720c */ /* 0x000fe40003f26270 */
[----:B------:R-:W-:-:S02]  /*16300*/  FSEL R146, R26, -INF , !P2 ;  /* 0xff8000001a927808 */ /* 0x000fc40005000000 */
[-C--:B------:R-:W-:Y:S02]  /*16310*/  ISETP.GE.AND P0, PT, R33, R225.reuse, PT ;  /* 0x000000e12100720c */ /* 0x080fe40003f06270 */
[----:B------:R-:W-:Y:S01]  /*16320*/  ISETP.GE.AND P2, PT, R23, R225, PT ;  /* 0x000000e11700720c */ /* 0x000fe20003f46270 */
[----:B------:R-:W-:Y:S01]  /*16330*/  VIADD R15, R3, 0xffffff78 ;  /* 0xffffff78030f7836 */ /* 0x000fe20000000000 */
[----:B------:R-:W-:Y:S02]  /*16340*/  FSEL R170, R143, -INF , !P3 ;  /* 0xff8000008faa7808 */ /* 0x000fe40005800000 */
[----:B------:R-:W-:Y:S01]  /*16350*/  FSEL R154, R31, -INF , !P4 ;  /* 0xff8000001f9a7808 */ /* 0x000fe20006000000 */
[----:B------:R-:W-:Y:S01]  /*16360*/  VIADD R3, R3, 0xffffff79 ;  /* 0xffffff7903037836 */ /* 0x000fe20000000000 */
[-C--:B------:R-:W-:Y:S02]  /*16370*/  ISETP.GE.AND P3, PT, R40, R224.reuse, PT ;  /* 0x000000e02800720c */ /* 0x080fe40003f66270 */
[----:B------:R-:W-:-:S02]  /*16380*/  ISETP.GE.AND P4, PT, R36, R224, PT ;  /* 0x000000e02400720c */ /* 0x000fc40003f86270 */
[----:B------:R-:W-:Y:S02]  /*16390*/  FSEL R27, R27, -INF , P1 ;  /* 0xff8000001b1b7808 */ /* 0x000fe40000800000 */
[----:B------:R-:W-:Y:S02]  /*163a0*/  ISETP.GE.AND P1, PT, R23, R224, PT ;  /* 0x000000e01700720c */ /* 0x000fe40003f26270 */
[----:B------:R-:W-:Y:S02]  /*163b0*/  FSEL R49, R49, -INF , P0 ;  /* 0xff80000031317808 */ /* 0x000fe40000000000 */
[----:B------:R-:W-:Y:S02]  /*163c0*/  FSEL R44, R44, -INF , P2 ;  /* 0xff8000002c2c7808 */ /* 0x000fe40001000000 */
[----:B------:R-:W-:Y:S02]  /*163d0*/  ISETP.GE.AND P0, PT, R22, R225, PT ;  /* 0x000000e11600720c */ /* 0x000fe40003f06270 */
[----:B------:R-:W-:-:S02]  /*163e0*/  FSEL R156, R60, -INF , !P3 ;  /* 0xff8000003c9c7808 */ /* 0x000fc40005800000 */
[----:B------:R-:W-:Y:S02]  /*163f0*/  FSEL R148, R25, -INF , !P4 ;  /* 0xff80000019947808 */ /* 0x000fe40006000000 */
[-C--:B------:R-:W-:Y:S02]  /*16400*/  ISETP.GE.AND P3, PT, R37, R224.reuse, PT ;  /* 0x000000e02500720c */ /* 0x080fe40003f66270 */
[----:B------:R-:W-:Y:S02]  /*16410*/  ISETP.GE.AND P4, PT, R33, R224, PT ;  /* 0x000000e02100720c */ /* 0x000fe40003f86270 */
[----:B------:R-:W-:Y:S02]  /*16420*/  FSEL R136, R44, -INF , !P1 ;  /* 0xff8000002c887808 */ /* 0x000fe40004800000 */
[----:B------:R-:W-:Y:S02]  /*16430*/  ISETP.GE.AND P2, PT, R15, R225, PT ;  /* 0x000000e10f00720c */ /* 0x000fe40003f46270 */
[----:B------:R-:W-:-:S02]  /*16440*/  FSEL R64, R64, -INF , P0 ;  /* 0xff80000040407808 */ /* 0x000fc40000000000 */
[----:B------:R-:W-:Y:S02]  /*16450*/  ISETP.GE.AND P1, PT, R3, R225, PT ;  /* 0x000000e10300720c */ /* 0x000fe40003f26270 */
[----:B------:R-:W-:Y:S02]  /*16460*/  ISETP.GE.AND P0, PT, R130, R223, PT ;  /* 0x000000df8200720c */ /* 0x000fe40003f06270 */
[----:B------:R-:W-:Y:S02]  /*16470*/  FSEL R150, R24, -INF , !P3 ;  /* 0xff80000018967808 */ /* 0x000fe40005800000 */
[----:B------:R-:W-:Y:S02]  /*16480*/  FSEL R142, R49, -INF , !P4 ;  /* 0xff800000318e7808 */ /* 0x000fe40006000000 */
[-C--:B------:R-:W-:Y:S02]  /*16490*/  ISETP.GE.AND P3, PT, R34, R224.reuse, PT ;  /* 0x000000e02200720c */ /* 0x080fe40003f66270 */
[----:B------:R-:W-:-:S02]  /*164a0*/  ISETP.GE.AND P4, PT, R15, R224, PT ;  /* 0x000000e00f00720c */ /* 0x000fc40003f86270 */
[----:B------:R-:W-:Y:S02]  /*164b0*/  FSEL R125, R125, -INF , P2 ;  /* 0xff8000007d7d7808 */ /* 0x000fe40001000000 */
[----:B------:R-:W-:Y:S02]  /*164c0*/  FSEL R67, R67, -INF , P1 ;  /* 0xff80000043437808 */ /* 0x000fe40000800000 */
[-C--:B------:R-:W-:Y:S02]  /*164d0*/  ISETP.GE.AND P1, PT, R127, R223.reuse, PT ;  /* 0x000000df7f00720c */ /* 0x080fe40003f26270 */
[----:B------:R-:W-:Y:S02]  /*164e0*/  FSEL R31, R123, -INF , P0 ;  /* 0xff8000007b1f7808 */ /* 0x000fe40000000000 */
[----:B------:R-:W-:Y:S02]  /*164f0*/  ISETP.GE.AND P0, PT, R126, R223, PT ;  /* 0x000000df7e00720c */ /* 0x000fe40003f06270 */
[----:B------:R-:W-:-:S02]  /*16500*/  FSEL R144, R27, -INF , !P3 ;  /* 0xff8000001b907808 */ /* 0x000fc40005800000 */
[----:B------:R-:W-:Y:S02]  /*16510*/  FSEL R132, R125, -INF , !P4 ;  /* 0xff8000007d847808 */ /* 0x000fe40006000000 */
[----:B------:R-:W-:Y:S02]  /*16520*/  ISETP.GE.AND P4, PT, R127, R222, PT ;  /* 0x000000de7f00720c */ /* 0x000fe40003f86270 */
[----:B------:R-:W-:Y:S02]  /*16530*/  FSEL R27, R155, -INF , P1 ;  /* 0xff8000009b1b7808 */ /* 0x000fe40000800000 */
[----:B------:R-:W-:Y:S02]  /*16540*/  FSEL R25, R169, -INF , P0 ;  /* 0xff800000a9197808 */ /* 0x000fe40000000000 */
[-C--:B------:R-:W-:Y:S02]  /*16550*/  ISETP.GE.AND P1, PT, R66, R223.reuse, PT ;  /* 0x000000df4200720c */ /* 0x080fe40003f26270 */
[----:B------:R-:W-:-:S02]  /*16560*/  ISETP.GE.AND P0, PT, R65, R223, PT ;  /* 0x000000df4100720c */ /* 0x000fc40003f06270 */
[----:B------:R-:W-:Y:S02]  /*16570*/  ISETP.GE.AND P3, PT, R22, R224, PT ;  /* 0x000000e01600720c */ /* 0x000fe40003f66270 */
[----:B------:R-:W-:Y:S02]  /*16580*/  FSEL R27, R27, -INF , !P4 ;  /* 0xff8000001b1b7808 */ /* 0x000fe40006000000 */
[----:B------:R-:W-:Y:S02]  /*16590*/  ISETP.GE.AND P4, PT, R65, R222, PT ;  /* 0x000000de4100720c */ /* 0x000fe40003f86270 */
        /* <DEDUP_REMOVED lines=11> */
[-C--:B------:R-:W-:Y:S02]  /*16650*/  ISETP.GE.AND P1, PT, R58, R223.reuse, PT ;  /* 0x000000df3a00720c */ /* 0x080fe40003f26270 */
[----:B------:R-:W-:Y:S02]  /*16660*/  ISETP.GE.AND P0, PT, R57, R223, PT ;  /* 0x000000df3900720c */ /* 0x000fe40003f06270 */
        /* <DEDUP_REMOVED lines=16> */
[----:B------:R-:W-:Y:S02]  /*16770*/  ISETP.GE.AND P0, PT, R46, R223, PT ;  /* 0x000000df2e00720c */ /* 0x000fe40003f06270 */
[----:B------:R-:W-:Y:S02]  /*16780*/  FSEL R31, R31, -INF , !P3 ;  /* 0xff8000001f1f7808 */ /* 0x000fe40005800000 */
[----:B------:R-:W-:Y:S02]  /*16790*/  FSEL R65, R65, -INF , !P4 ;  /* 0xff80000041417808 */ /* 0x000fe40006000000 */
[----:B------:R-:W-:-:S02]  /*167a0*/  ISETP.GE.AND P3, PT, R66, R222, PT ;  /* 0x000000de4200720c */ /* 0x000fc40003f66270 */
[-C--:B------:R-:W-:Y:S02]  /*167b0*/  ISETP.GE.AND P4, PT, R58, R222.reuse, PT ;  /* 0x000000de3a00720c */ /* 0x080fe40003f86270 */
[----:B------:R-:W-:Y:S02]  /*167c0*/  ISETP.GE.AND P1, PT, R47, R223, PT ;  /* 0x000000df2f00720c */ /* 0x000fe40003f26270 */
[----:B------:R-:W-:Y:S02]  /*167d0*/  FSEL R157, R137, -INF , !P2 ;  /* 0xff800000899d7808 */ /* 0x000fe40005000000 */
[----:B------:R-:W-:Y:S02]  /*167e0*/  ISETP.GE.AND P2, PT, R46, R222, PT ;  /* 0x000000de2e00720c */ /* 0x000fe40003f46270 */
[----:B------:R-:W-:Y:S02]  /*167f0*/  FSEL R135, R135, -INF , P0 ;  /* 0xff80000087877808 */ /* 0x000fe40000000000 */
[----:B------:R-:W-:-:S02]  /*16800*/  FSEL R49, R49, -INF , !P3 ;  /* 0xff80000031317808 */ /* 0x000fc40005800000 */
[----:B------:R-:W-:Y:S02]  /*16810*/  FSEL R179, R147, -INF , !P4 ;  /* 0xff80000093b37808 */ /* 0x000fe40006000000 */
[-C--:B------:R-:W-:Y:S02]  /*16820*/  ISETP.GE.AND P3, PT, R59, R222.reuse, PT ;  /* 0x000000de3b00720c */ /* 0x080fe40003f66270 */
[----:B------:R-:W-:Y:S02]  /*16830*/  ISETP.GE.AND P4, PT, R55, R222, PT ;  /* 0x000000de3700720c */ /* 0x000fe40003f86270 */
[----:B------:R-:W-:Y:S02]  /*16840*/  FSEL R133, R133, -INF , P1 ;  /* 0xff80000085857808 */ /* 0x000fe40000800000 */
[----:B------:R-:W-:Y:S02]  /*16850*/  ISETP.GE.AND P1, PT, R45, R223, PT ;  /* 0x000000df2d00720c */ /* 0x000fe40003f26270 */
[----:B------:R-:W-:-:S02]  /*16860*/  FSEL R163, R135, -INF , !P2 ;  /* 0xff80000087a37808 */ /* 0x000fc40005000000 */
[----:B------:R-:W-:Y:S02]  /*16870*/  ISETP.GE.AND P2, PT, R42, R223, PT ;  /* 0x000000df2a00720c */ /* 0x000fe40003f46270 */
[----:B------:R-:W-:Y:S02]  /*16880*/  FSEL R181, R149, -INF , !P3 ;  /* 0xff80000095b57808 */ /* 0x000fe40005800000 */
[----:B------:R-:W-:Y:S02]  /*16890*/  FSEL R159, R141, -INF , !P4 ;  /* 0xff8000008d9f7808 */ /* 0x000fe40006000000 */
[-C--:B------:R-:W-:Y:S02]  /*168a0*/  ISETP.GE.AND P3, PT, R56, R222.reuse, PT ;  /* 0x000000de3800720c */ /* 0x080fe40003f66270 */
[----:B------:R-:W-:Y:S01]  /*168b0*/  ISETP.GE.AND P4, PT, R47, R222, PT ;  /* 0x000000de2f00720c */ /* 0x000fe20003f86270 */
[----:B------:R-:W-:Y:S01]  /*168c0*/  LDSM.16.MT88.4 R56, [R197+0x9400] ;  /* 0x00940000c538783b */ /* 0x000fe20000004200 */
[----:B------:R-:W-:-:S02]  /*168d0*/  FSEL R128, R128, -INF , P1 ;  /* 0xff80000080807808 */ /* 0x000fc40000800000 */
[----:B------:R-:W-:Y:S02]  /*168e0*/  ISETP.GE.AND P0, PT, R43, R223, PT ;  /* 0x000000df2b00720c */ /* 0x000fe40003f06270 */
[-C--:B------:R-:W-:Y:S02]  /*168f0*/  ISETP.GE.AND P1, PT, R42, R222.reuse, PT ;  /* 0x000000de2a00720c */ /* 0x080fe40003f26270 */
[----:B------:R-:W-:Y:S02]  /*16900*/  FSEL R16, R16, -INF , P2 ;  /* 0xff80000010107808 */ /* 0x000fe40001000000 */
[----:B------:R-:W-:Y:S02]  /*16910*/  FSEL R175, R140, -INF , !P3 ;  /* 0xff8000008caf7808 */ /* 0x000fe40005800000 */
[----:B------:R-:W-:Y:S02]  /*16920*/  FSEL R161, R133, -INF , !P4 ;  /* 0xff80000085a17808 */ /* 0x000fe40006000000 */
[----:B------:R-:W-:-:S02]  /*16930*/  ISETP.GE.AND P3, PT, R51, R222, PT ;  /* 0x000000de3300720c */ /* 0x000fc40003f66270 */
[----:B------:R-:W-:Y:S02]  /*16940*/  ISETP.GE.AND P4, PT, R43, R222, PT ;  /* 0x000000de2b00720c */ /* 0x000fe40003f86270 */
[----:B------:R-:W-:Y:S02]  /*16950*/  FSEL R131, R131, -INF , P0 ;  /* 0xff80000083837808 */ /* 0x000fe40000000000 */
[----:B------:R-:W-:Y:S02]  /*16960*/  FSEL R167, R16, -INF , !P1 ;  /* 0xff80000010a77808 */ /* 0x000fe40004800000 */
[-C--:B------:R-:W-:Y:S02]  /*16970*/  ISETP.GE.AND P2, PT, R40, R223.reuse, PT ;  /* 0x000000df2800720c */ /* 0x080fe40003f46270 */
[----:B------:R-:W-:Y:S02]  /*16980*/  ISETP.GE.AND P1, PT, R39, R223, PT ;  /* 0x000000df2700720c */ /* 0x000fe40003f26270 */
[----:B------:R-:W-:-:S02]  /*16990*/  FSEL R173, R138, -INF , !P3 ;  /* 0xff8000008aad7808 */ /* 0x000fc40005800000 */
[----:B------:R-:W-:Y:S02]  /*169a0*/  FSEL R169, R131, -INF , !P4 ;  /* 0xff80000083a97808 */ /* 0x000fe40006000000 */
[-C--:B------:R-:W-:Y:S02]  /*169b0*/  ISETP.GE.AND P3, PT, R45, R222.reuse, PT ;  /* 0x000000de2d00720c */ /* 0x080fe40003f66270 */
[----:B------:R-:W-:Y:S01]  /*169c0*/  ISETP.GE.AND P4, PT, R40, R222, PT ;  /* 0x000000de2800720c */ /* 0x000fe20003f86270 */
[----:B------:R-:W-:Y:S01]  /*169d0*/  VIADD R140, R197, 0x9020 ;  /* 0x00009020c58c7836 */ /* 0x000fe20000000000 */
[----:B------:R-:W-:Y:S01]  /*169e0*/  FSEL R29, R29, -INF , P2 ;  /* 0xff8000001d1d7808 */ /* 0x000fe20001000000 */
[----:B------:R-:W-:Y:S01]  /*169f0*/  LDSM.16.MT88.4 R44, [R197+0xd000] ;  /* 0x00d00000c52c783b */ /* 0x000fe20000004200 */
[----:B------:R-:W-:Y:S02]  /*16a00*/  FSEL R30, R30, -INF , P1 ;  /* 0xff8000001e1e7808 */ /* 0x000fe40000800000 */
[----:B------:R-:W-:-:S02]  /*16a10*/  ISETP.GE.AND P0, PT, R41, R223, PT ;  /* 0x000000df2900720c */ /* 0x000fc40003f06270 */
[----:B------:R-:W-:Y:S02]  /*16a20*/  ISETP.GE.AND P1, PT, R37, R223, PT ;  /* 0x000000df2500720c */ /* 0x000fe40003f26270 */
[----:B------:R-:W-:Y:S02]  /*16a30*/  FSEL R171, R128, -INF , !P3 ;  /* 0xff80000080ab7808 */ /* 0x000fe40005800000 */
[----:B------:R-:W-:Y:S02]  /*16a40*/  FSEL R155, R29, -INF , !P4 ;  /* 0xff8000001d9b7808 */ /* 0x000fe40006000000 */
[-C--:B------:R-:W-:Y:S02]  /*16a50*/  ISETP.GE.AND P3, PT, R41, R222.reuse, PT ;  /* 0x000000de2900720c */ /* 0x080fe40003f66270 */
[----:B------:R-:W-:Y:S02]  /*16a60*/  FSEL R17, R17, -INF , P0 ;  /* 0xff80000011117808 */ /* 0x000fe40000000000 */
[----:B------:R-:W-:-:S02]  /*16a70*/  ISETP.GE.AND P4, PT, R37, R222, PT ;  /* 0x000000de2500720c */ /* 0x000fc40003f86270 */
[----:B------:R-:W-:Y:S02]  /*16a80*/  FSEL R4, R4, -INF , P1 ;  /* 0xff80000004047808 */ /* 0x000fe40000800000 */
[----:B------:R-:W-:Y:S02]  /*16a90*/  FSEL R165, R17, -INF , !P3 ;  /* 0xff80000011a57808 */ /* 0x000fe40005800000 */
[----:B------:R-:W-:Y:S02]  /*16aa0*/  FSEL R149, R4, -INF , !P4 ;  /* 0xff80000004957808 */ /* 0x000fe40006000000 */
        /* <DEDUP_REMOVED lines=12> */
[----:B------:R-:W-:Y:S02]  /*16b70*/  ISETP.GE.AND P0, PT, R39, R222, PT ;  /* 0x000000de2700720c */ /* 0x000fe40003f06270 */
[----:B------:R-:W-:Y:S02]  /*16b80*/  FMNMX3.FTZ R17, R17, R174, R162, !PT ;  /* 0x000000ae11117276 */ /* 0x000fe400078100a2 */
[----:B------:R-:W-:-:S02]  /*16b90*/  FMNMX3.FTZ R4, R4, R157, R173, !PT ;  /* 0x0000009d04047276 */ /* 0x000fc400078100ad */
[----:B------:R-:W-:Y:S02]  /*16ba0*/  ISETP.GE.AND P3, PT, R38, R223, PT ;  /* 0x000000df2600720c */ /* 0x000fe40003f66270 */
[----:B------:R-:W-:Y:S02]  /*16bb0*/  FSEL R153, R30, -INF , !P0 ;  /* 0xff8000001e997808 */ /* 0x000fe40004000000 */
[----:B------:R-:W-:Y:S02]  /*16bc0*/  FMNMX3.FTZ R17, R17, R160, R158, !PT ;  /* 0x000000a011117276 */ /* 0x000fe4000781009e */
[----:B------:R-:W-:Y:S02]  /*16bd0*/  FMNMX3.FTZ R4, R4, R161, R163, !PT ;  /* 0x000000a104047276 */ /* 0x000fe400078100a3 */
[----:B------:R-:W-:Y:S02]  /*16be0*/  ISETP.GE.AND P0, PT, R36, R223, PT ;  /* 0x000000df2400720c */ /* 0x000fe40003f06270 */
[----:B------:R-:W-:-:S02]  /*16bf0*/  FSEL R18, R18, -INF , P3 ;  /* 0xff80000012127808 */ /* 0x000fc40001800000 */
[----:B------:R-:W-:Y:S02]  /*16c00*/  FMNMX3.FTZ R17, R17, R172, R170, !PT ;  /* 0x000000ac11117276 */ /* 0x000fe400078100aa */
[----:B------:R-:W-:Y:S02]  /*16c10*/  FMNMX3.FTZ R4, R4, R171, R169, !PT ;  /* 0x000000ab04047276 */ /* 0x000fe400078100a9 */
[-C--:B------:R-:W-:Y:S02]  /*16c20*/  ISETP.GE.AND P3, PT, R36, R222.reuse, PT ;  /* 0x000000de2400720c */ /* 0x080fe40003f66270 */
[----:B------:R-:W-:Y:S02]  /*16c30*/  FSEL R19, R19, -INF , P0 ;  /* 0xff80000013137808 */ /* 0x000fe40000000000 */
[----:B------:R-:W-:Y:S02]  /*16c40*/  ISETP.GE.AND P2, PT, R38, R222, PT ;  /* 0x000000de2600720c */ /* 0x000fe40003f46270 */
[----:B------:R-:W-:-:S02]  /*16c50*/  ISETP.GE.AND P4, PT, R34, R223, PT ;  /* 0x000000df2200720c */ /* 0x000fc40003f86270 */
[----:B------:R-:W-:Y:S02]  /*16c60*/  ISETP.GE.AND P1, PT, R35, R223, PT ;  /* 0x000000df2300720c */ /* 0x000fe40003f26270 */
[----:B------:R-:W-:Y:S02]  /*16c70*/  FMNMX3.FTZ R17, R17, R168, R166, !PT ;  /* 0x000000a811117276 */ /* 0x000fe400078100a6 */
[----:B------:R-:W-:Y:S02]  /*16c80*/  FMNMX3.FTZ R4, R4, R167, R165, !PT ;  /* 0x000000a704047276 */ /* 0x000fe400078100a5 */
[----:B------:R-:W-:Y:S02]  /*16c90*/  FSEL R147, R19, -INF , !P3 ;  /* 0xff80000013937808 */ /* 0x000fe40005800000 */
[----:B------:R-:W-:Y:S02]  /*16ca0*/  FSEL R151, R18, -INF , !P2 ;  /* 0xff80000012977808 */ /* 0x000fe40005000000 */
[----:B------:R-:W-:-:S02]  /*16cb0*/  ISETP.GE.AND P0, PT, R34, R222, PT ;  /* 0x000000de2200720c */ /* 0x000fc40003f06270 */
[----:B------:R-:W-:Y:S02]  /*16cc0*/  ISETP.GE.AND P3, PT, R33, R223, PT ;  /* 0x000000df2100720c */ /* 0x000fe40003f66270 */
[----:B------:R-:W-:Y:S02]  /*16cd0*/  FSEL R7, R7, -INF , P4 ;  /* 0xff80000007077808 */ /* 0x000fe40002000000 */
[----:B------:R-:W-:Y:S02]  /*16ce0*/  ISETP.GE.AND P2, PT, R35, R222, PT ;  /* 0x000000de2300720c */ /* 0x000fe40003f46270 */
[----:B------:R-:W-:Y:S02]  /*16cf0*/  FSEL R5, R5, -INF , P1 ;  /* 0xff80000005057808 */ /* 0x000fe40000800000 */
[----:B------:R-:W-:Y:S02]  /*16d00*/  FMNMX3.FTZ R17, R17, R156, R154, !PT ;  /* 0x0000009c11117276 */ /* 0x000fe4000781009a */
[----:B------:R-:W-:-:S02]  /*16d10*/  FMNMX3.FTZ R4, R4, R155, R153, !PT ;  /* 0x0000009b04047276 */ /* 0x000fc40007810099 */
[----:B------:R-:W-:Y:S02]  /*16d20*/  ISETP.GE.AND P1, PT, R33, R222, PT ;  /* 0x000000de2100720c */ /* 0x000fe40003f26270 */
[----:B------:R-:W-:Y:S02]  /*16d30*/  FSEL R143, R7, -INF , !P0 ;  /* 0xff800000078f7808 */ /* 0x000fe40004000000 */
[----:B------:R-:W-:Y:S02]  /*16d40*/  FSEL R6, R6, -INF , P3 ;  /* 0xff80000006067808 */ /* 0x000fe40001800000 */
[----:B------:R-:W-:Y:S02]  /*16d50*/  FSEL R145, R5, -INF , !P2 ;  /* 0xff80000005917808 */ /* 0x000fe40005000000 */
[-C--:B------:R-:W-:Y:S02]  /*16d60*/  ISETP.GE.AND P0, PT, R22, R223.reuse, PT ;  /* 0x000000df1600720c */ /* 0x080fe40003f06270 */
[----:B------:R-:W-:-:S02]  /*16d70*/  ISETP.GE.AND P2, PT, R23, R223, PT ;  /* 0x000000df1700720c */ /* 0x000fc40003f46270 */
[----:B------:R-:W-:Y:S02]  /*16d80*/  FMNMX3.FTZ R17, R17, R152, R150, !PT ;  /* 0x0000009811117276 */ /* 0x000fe40007810096 */
[----:B------:R-:W-:Y:S02]  /*16d90*/  FMNMX3.FTZ R4, R4, R151, R149, !PT ;  /* 0x0000009704047276 */ /* 0x000fe40007810095 */
[----:B------:R-:W-:Y:S02]  /*16da0*/  FSEL R141, R6, -INF , !P1 ;  /* 0xff800000068d7808 */ /* 0x000fe40004800000 */
[----:B------:R-:W-:Y:S02]  /*16db0*/  ISETP.GE.AND P1, PT, R15, R223, PT ;  /* 0x000000df0f00720c */ /* 0x000fe40003f26270 */
[----:B------:R-:W-:Y:S02]  /*16dc0*/  FSEL R11, R11, -INF , P0 ;  /* 0xff8000000b0b7808 */ /* 0x000fe40000000000 */
[----:B------:R-:W-:-:S02]  /*16dd0*/  ISETP.GE.AND P4, PT, R23, R222, PT ;  /* 0x000000de1700720c */ /* 0x000fc40003f86270 */
[----:B------:R-:W-:Y:S02]  /*16de0*/  ISETP.GE.AND P3, PT, R22, R222, PT ;  /* 0x000000de1600720c */ /* 0x000fe40003f66270 */
[----:B------:R-:W-:Y:S02]  /*16df0*/  FSEL R8, R8, -INF , P2 ;  /* 0xff80000008087808 */ /* 0x000fe40001000000 */
[----:B------:R-:W-:Y:S02]  /*16e00*/  FMNMX3.FTZ R5, R17, R148, R146, !PT ;  /* 0x0000009411057276 */ /* 0x000fe40007810092 */
[----:B------:R-:W-:Y:S02]  /*16e10*/  ISETP.GE.AND P0, PT, R3, R223, PT ;  /* 0x000000df0300720c */ /* 0x000fe40003f06270 */
[----:B------:R-:W-:Y:S02]  /*16e20*/  FMNMX3.FTZ R4, R4, R147, R145, !PT ;  /* 0x0000009304047276 */ /* 0x000fe40007810091 */
[----:B------:R-:W-:-:S02]  /*16e30*/  FSEL R13, R13, -INF , P1 ;  /* 0xff8000000d0d7808 */ /* 0x000fc40000800000 */
[----:B------:R-:W-:Y:S02]  /*16e40*/  ISETP.GE.AND P2, PT, R15, R222, PT ;  /* 0x000000de0f00720c */ /* 0x000fe40003f46270 */
[----:B------:R-:W-:Y:S02]  /*16e50*/  FMNMX3.FTZ R5, R5, R144, R142, !PT ;  /* 0x0000009005057276 */ /* 0x000fe4000781008e */
[----:B------:R-:W-:Y:S02]  /*16e60*/  ISETP.GE.AND P1, PT, R3, R222, PT ;  /* 0x000000de0300720c */ /* 0x000fe40003f26270 */
[----:B------:R-:W-:Y:S02]  /*16e70*/  FSEL R21, R21, -INF , P0 ;  /* 0xff80000015157808 */ /* 0x000fe40000000000 */
[----:B------:R-:W-:Y:S02]  /*16e80*/  FSEL R137, R8, -INF , !P4 ;  /* 0xff80000008897808 */ /* 0x000fe40006000000 */
[----:B------:R-:W-:-:S02]  /*16e90*/  FSEL R135, R11, -INF , !P3 ;  /* 0xff8000000b877808 */ /* 0x000fc40005800000 */
[----:B------:R-:W-:Y:S02]  /*16ea0*/  FMNMX3.FTZ R4, R4, R143, R141, !PT ;  /* 0x0000008f04047276 */ /* 0x000fe4000781008d */
[----:B------:R-:W-:Y:S02]  /*16eb0*/  FMNMX3.FTZ R3, R5, R136, R134, !PT ;  /* 0x0000008805037276 */ /* 0x000fe40007810086 */
[----:B------:R-:W-:Y:S02]  /*16ec0*/  FSEL R133, R13, -INF , !P2 ;  /* 0xff8000000d857808 */ /* 0x000fe40005000000 */
[----:B------:R-:W-:Y:S02]  /*16ed0*/  FSEL R131, R21, -INF , !P1 ;  /* 0xff80000015837808 */ /* 0x000fe40004800000 */
[----:B------:R-:W-:Y:S02]  /*16ee0*/  FMNMX3.FTZ R4, R4, R137, R135, !PT ;  /* 0x0000008904047276 */ /* 0x000fe40007810087 */
[----:B------:R-:W-:-:S02]  /*16ef0*/  FMNMX3.FTZ R6, R3, R132, R130, !PT ;  /* 0x0000008403067276 */ /* 0x000fc40007810082 */
[----:B------:R-:W-:-:S03]  /*16f00*/  FMNMX3.FTZ R7, R4, R133, R131, !PT ;  /* 0x0000008504077276 */ /* 0x000fc60007810083 */
[----:B------:R-:W1:Y:S04]  /*16f10*/  SHFL.BFLY PT, R5, R6, 0x2, 0x1f ;  /* 0x0c401f0006057f89 */ /* 0x000e6800000e0000 */
[----:B------:R-:W3:Y:S01]  /*16f20*/  SHFL.BFLY PT, R4, R7, 0x2, 0x1f ;  /* 0x0c401f0007047f89 */ /* 0x000ee200000e0000 */
[----:B-1----:R-:W-:Y:S02]  /*16f30*/  FMNMX.FTZ R5, R6, R5, !PT ;  /* 0x0000000506057209 */ /* 0x002fe40007810000 */
[----:B---3--:R-:W-:-:S03]  /*16f40*/  FMNMX.FTZ R4, R7, R4, !PT ;  /* 0x0000000407047209 */ /* 0x008fc60007810000 */
[----:B------:R-:W1:Y:S04]  /*16f50*/  SHFL.BFLY PT, R60, R5, 0x1, 0x1f ;  /* 0x0c201f00053c7f89 */ /* 0x000e6800000e0000 */
[----:B------:R-:W3:Y:S01]  /*16f60*/  SHFL.BFLY PT, R3, R4, 0x1, 0x1f ;  /* 0x0c201f0004037f89 */ /* 0x000ee200000e0000 */
[----:B------:R-:W-:-:S05]  /*16f70*/  @P6 VIADD R140, R230, 0xffffffe0 ;  /* 0xffffffe0e68c6836 */ /* 0x000fca0000000000 */
[----:B------:R-:W4:Y:S01]  /*16f80*/  LDSM.16.MT88.4 R36, [R140+0x2000] ;  /* 0x002000008c24783b */ /* 0x000f220000004200 */
[----:B-1----:R-:W-:Y:S02]  /*16f90*/  FMNMX.FTZ R60, R5, R60, !PT ;  /* 0x0000003c053c7209 */ /* 0x002fe40007810000 */
[----:B---3--:R-:W-:Y:S02]  /*16fa0*/  FMNMX.FTZ R3, R4, R3, !PT ;  /* 0x0000000304037209 */ /* 0x008fe40007810000 */
[C---:B------:R-:W-:Y:S02]  /*16fb0*/  FSETP.NEU.FTZ.AND P1, PT, R60.reuse, -INF , PT ;  /* 0xff8000003c00780b */ /* 0x040fe40003f3d000 */
[----:B------:R-:W-:Y:S01]  /*16fc0*/  FSETP.NEU.FTZ.AND P0, PT, R3, -INF , PT ;  /* 0xff8000000300780b */ /* 0x000fe20003f1d000 */
[C---:B--2---:R-:W-:Y:S01]  /*16fd0*/  FMUL.FTZ R127, R129.reuse, R60 ;  /* 0x0000003c817f7220 */ /* 0x044fe20000410000 */
        /* <DEDUP_REMOVED lines=18> */
[----:B------:R-:W1:Y:S03]  /*17100*/  LDSM.16.MT88.4 R28, [R197+0xb000] ;  /* 0x00b00000c51c783b */ /* 0x000e660000004200 */
[----:B------:R-:W2:Y:S01]  /*17110*/  MUFU.EX2 R126, R126 ;  /* 0x0000007e007e7308 */ /* 0x000ea20000000800 */
[----:B------:R-:W-:Y:S03]  /*17120*/  LDSM.16.MT88.4 R20, [R140] ;  /* 0x000000008c14783b */ /* 0x000fe60000004200 */
[----:B------:R-:W-:Y:S01]  /*17130*/  MUFU.EX2 R125, R125 ;  /* 0x0000007d007d7308 */ /* 0x000fe20000000800 */
[----:B------:R-:W-:Y:S03]  /*17140*/  LDSM.16.MT88.4 R12, [R197+0x9000] ;  /* 0x00900000c50c783b */ /* 0x000fe60000004200 */
[----:B------:R-:W-:Y:S04]  /*17150*/  MUFU.EX2 R124, R124 ;  /* 0x0000007c007c7308 */ /* 0x000fe80000000800 */
[----:B------:R-:W-:Y:S04]  /*17160*/  MUFU.EX2 R123, R123 ;  /* 0x0000007b007b7308 */ /* 0x000fe80000000800 */
[----:B------:R-:W3:Y:S04]  /*17170*/  MUFU.EX2 R62, R62 ;  /* 0x0000003e003e7308 */ /* 0x000ee80000000800 */
[----:B------:R-:W-:Y:S04]  /*17180*/  MUFU.EX2 R2, R27 ;  /* 0x0000001b00027308 */ /* 0x000fe80000000800 */
[----:B------:R-:W5:Y:S04]  /*17190*/  MUFU.EX2 R139, R139 ;  /* 0x0000008b008b7308 */ /* 0x000f680000000800 */
[----:B------:R-:W4:Y:S04]  /*171a0*/  MUFU.EX2 R138, R138 ;  /* 0x0000008a008a7308 */ /* 0x000f280000000800 */
[----:B------:R-:W1:Y:S01]  /*171b0*/  MUFU.EX2 R0, R0 ;  /* 0x0000000000007308 */ /* 0x000e620000000800 */
[----:B--2---:R-:W-:-:S02]  /*171c0*/  F2FP.BF16.F32.PACK_AB R4, R126, R128 ;  /* 0x000000807e04723e */ /* 0x004fc400000010ff */
[----:B---3--:R-:W-:Y:S02]  /*171d0*/  F2FP.BF16.F32.PACK_AB R5, R62, R123 ;  /* 0x0000007b3e05723e */ /* 0x008fe400000010ff */
[----:B------:R-:W-:Y:S02]  /*171e0*/  F2FP.BF16.F32.PACK_AB R6, R124, R125 ;  /* 0x0000007d7c06723e */ /* 0x000fe400000010ff */
[----:B-----5:R-:W-:Y:S01]  /*171f0*/  F2FP.BF16.F32.PACK_AB R7, R139, R2 ;  /* 0x000000028b07723e */ /* 0x020fe200000010ff */
[-C--:B----4-:R-:W-:Y:S01]  /*17200*/  FMUL.FTZ R32, R88, R138.reuse ;  /* 0x0000008a58207220 */ /* 0x090fe20000410000 */
        /* <DEDUP_REMOVED lines=9> */
[----:B------:R-:W1:Y:S02]  /*172a0*/  LDSM.16.MT88.4 R84, [R140+0x4000] ;  /* 0x004000008c54783b */ /* 0x000e640000004200 */
        /* <DEDUP_REMOVED lines=9> */
[C---:B------:R-:W-:Y:S08]  /*17340*/  HMMA.16816.F32.BF16 R24, R4.reuse, R28, R24 ;  /* 0x0000001c0418723c */ /* 0x040ff00000041818 */
[----:B------:R-:W-:Y:S03]  /*17350*/  HMMA.16816.F32.BF16 R28, R4, R30, R92 ;  /* 0x0000001e041c723c */ /* 0x000fe6000004185c */
[----:B------:R-:W-:-:S02]  /*17360*/  FFMA.FTZ R92, R52, R129, -R127 ;  /* 0x00000081345c7223 */ /* 0x000fc4000001087f */
[----:B------:R-:W2:Y:S01]  /*17370*/  LDSM.16.MT88.4 R52, [R140+0x400] ;  /* 0x000400008c34783b */ /* 0x000ea20000004200 */
[-CC-:B------:R-:W-:Y:S01]  /*17380*/  FFMA.FTZ R91, R50, R129.reuse, -R127.reuse ;  /* 0x00000081325b7223 */ /* 0x180fe2000001087f */
[-CC-:B------:R-:W-:Y:S01]  /*17390*/  FFMA.FTZ R88, R48, R129.reuse, -R127.reuse ;  /* 0x0000008130587223 */ /* 0x180fe2000001087f */
[-CC-:B------:R-:W-:Y:S02]  /*173a0*/  FFMA.FTZ R90, R49, R129.reuse, -R122.reuse ;  /* 0x00000081315a7223 */ /* 0x180fe4000001087a */
[----:B------:R-:W3:Y:S01]  /*173b0*/  LDSM.16.MT88.4 R48, [R197+0xb400] ;  /* 0x00b40000c530783b */ /* 0x000ee20000004200 */
[-CC-:B------:R-:W-:Y:S01]  /*173c0*/  FFMA.FTZ R95, R65, R129.reuse, -R122.reuse ;  /* 0x00000081415f7223 */ /* 0x180fe2000001087a */
        /* <DEDUP_REMOVED lines=13> */
[-CC-:B------:R-:W-:Y:S01]  /*174a0*/  FFMA.FTZ R181, R181, R129.reuse, -R122.reuse ;  /* 0x00000081b5b57223 */ /* 0x180fe2000001087a */
[C---:B-1----:R-:W-:Y:S01]  /*174b0*/  HMMA.16816.F32.BF16 R64, R4.reuse, R84, R64 ;  /* 0x000000540440723c */ /* 0x042fe20000041840 */
[----:B------:R-:W-:Y:S02]  /*174c0*/  MUFU.EX2 R89, R89 ;  /* 0x0000005900597308 */ /* 0x000fe40000000800 */
[-C--:B------:R-:W-:Y:S01]  /*174d0*/  FMUL.FTZ R8, R112, R138.reuse ;  /* 0x0000008a70087220 */ /* 0x080fe20000410000 */
[----:B------:R-:W-:Y:S01]  /*174e0*/  FMUL.FTZ R9, R113, R138 ;  /* 0x0000008a71097220 */ /* 0x000fe20000410000 */
[-C--:B------:R-:W-:Y:S01]  /*174f0*/  FMUL.FTZ R10, R114, R0.reuse ;  /* 0x00000000720a7220 */ /* 0x080fe20000410000 */
[----:B------:R-:W1:Y:S01]  /*17500*/  MUFU.EX2 R92, R92 ;  /* 0x0000005c005c7308 */ /* 0x000e620000000800 */
[----:B------:R-:W-:Y:S01]  /*17510*/  FMUL.FTZ R11, R115, R0 ;  /* 0x00000000730b7220 */ /* 0x000fe20000410000 */
[-C--:B------:R-:W-:Y:S01]  /*17520*/  FMUL.FTZ R108, R108, R138.reuse ;  /* 0x0000008a6c6c7220 */ /* 0x080fe20000410000 */
[C---:B------:R-:W-:Y:S01]  /*17530*/  HMMA.16816.F32.BF16 R16, R4.reuse, R20, R16 ;  /* 0x000000140410723c */ /* 0x040fe20000041810 */
[----:B------:R-:W-:Y:S02]  /*17540*/  MUFU.EX2 R91, R91 ;  /* 0x0000005b005b7308 */ /* 0x000fe40000000800 */
[----:B------:R-:W-:Y:S01]  /*17550*/  FMUL.FTZ R109, R109, R138 ;  /* 0x0000008a6d6d7220 */ /* 0x000fe20000410000 */
[-C--:B------:R-:W-:Y:S01]  /*17560*/  FMUL.FTZ R110, R110, R0.reuse ;  /* 0x000000006e6e7220 */ /* 0x080fe20000410000 */
[----:B------:R-:W-:Y:S01]  /*17570*/  FMUL.FTZ R111, R111, R0 ;  /* 0x000000006f6f7220 */ /* 0x000fe20000410000 */
[----:B------:R-:W-:Y:S01]  /*17580*/  MUFU.EX2 R88, R88 ;  /* 0x0000005800587308 */ /* 0x000fe20000000800 */
[-C--:B------:R-:W-:Y:S01]  /*17590*/  FMUL.FTZ R40, R80, R138.reuse ;  /* 0x0000008a50287220 */ /* 0x080fe20000410000 */
[----:B------:R-:W-:Y:S01]  /*175a0*/  FMUL.FTZ R41, R81, R138 ;  /* 0x0000008a51297220 */ /* 0x000fe20000410000 */
[C---:B------:R-:W-:Y:S01]  /*175b0*/  HMMA.16816.F32.BF16 R20, R4.reuse, R22, R100 ;  /* 0x000000160414723c */ /* 0x040fe20000041864 */
[----:B------:R-:W-:Y:S02]  /*175c0*/  MUFU.EX2 R90, R90 ;  /* 0x0000005a005a7308 */ /* 0x000fe40000000800 */
[-C--:B------:R-:W-:Y:S01]  /*175d0*/  FMUL.FTZ R42, R82, R0.reuse ;  /* 0x00000000522a7220 */ /* 0x080fe20000410000 */
[----:B------:R-:W-:Y:S01]  /*175e0*/  FMUL.FTZ R43, R83, R0 ;  /* 0x00000000532b7220 */ /* 0x000fe20000410000 */
[-C--:B------:R-:W-:Y:S01]  /*175f0*/  FMUL.FTZ R76, R76, R138.reuse ;  /* 0x0000008a4c4c7220 */ /* 0x080fe20000410000 */
[----:B------:R-:W4:Y:S01]  /*17600*/  MUFU.EX2 R95, R95 ;  /* 0x0000005f005f7308 */ /* 0x000f220000000800 */
[----:B------:R-:W-:Y:S01]  /*17610*/  FMUL.FTZ R77, R77, R138 ;  /* 0x0000008a4d4d7220 */ /* 0x000fe20000410000 */
[-C--:B------:R-:W-:Y:S01]  /*17620*/  FMUL.FTZ R78, R78, R0.reuse ;  /* 0x000000004e4e7220 */ /* 0x080fe20000410000 */
[----:B------:R-:W-:Y:S01]  /*17630*/  FMUL.FTZ R79, R79, R0 ;  /* 0x000000004f4f7220 */ /* 0x000fe20000410000 */
[----:B------:R-:W-:Y:S01]  /*17640*/  MUFU.EX2 R93, R93 ;  /* 0x0000005d005d7308 */ /* 0x000fe20000000800 */
[-C--:B------:R-:W-:Y:S01]  /*17650*/  FMUL.FTZ R68, R68, R138.reuse ;  /* 0x0000008a44447220 */ /* 0x080fe20000410000 */
[----:B------:R-:W-:Y:S01]  /*17660*/  FMUL.FTZ R69, R69, R138 ;  /* 0x0000008a45457220 */ /* 0x000fe20000410000 */
[-C--:B------:R-:W-:Y:S01]  /*17670*/  FMUL.FTZ R70, R70, R0.reuse ;  /* 0x0000000046467220 */ /* 0x080fe20000410000 */
[----:B------:R-:W5:Y:S01]  /*17680*/  MUFU.EX2 R84, R181 ;  /* 0x000000b500547308 */ /* 0x000f620000000800 */
[----:B------:R-:W-:Y:S01]  /*17690*/  FMUL.FTZ R71, R71, R0 ;  /* 0x0000000047477220 */ /* 0x000fe20000410000 */
[C---:B------:R-:W-:Y:S01]  /*176a0*/  HMMA.16816.F32.BF16 R8, R4.reuse, R12, R8 ;  /* 0x0000000c0408723c */ /* 0x040fe20000041808 */
[----:B------:R-:W-:Y:S02]  /*176b0*/  LDSM.16.MT88.4 R72, [R140+0x2400] ;  /* 0x002400008c48783b */ /* 0x000fe40000004200 */
[-CC-:B------:R-:W-:Y:S01]  /*176c0*/  FFMA.FTZ R94, R178, R129.reuse, -R127.reuse ;  /* 0x00000081b25e7223 */ /* 0x180fe2000001087f */
[-C--:B------:R-:W-:Y:S01]  /*176d0*/  FFMA.FTZ R85, R176, R129.reuse, -R127 ;  /* 0x00000081b0557223 */ /* 0x080fe2000001087f */
[-CC-:B------:R-:W-:Y:S01]  /*176e0*/  FFMA.FTZ R96, R179, R129.reuse, -R122.reuse ;  /* 0x00000081b3607223 */ /* 0x180fe2000001087a */
[-CC-:B------:R-:W-:Y:S01]  /*176f0*/  FFMA.FTZ R99, R177, R129.reuse, -R122.reuse ;  /* 0x00000081b1637223 */ /* 0x180fe2000001087a */
[-CC-:B------:R-:W-:Y:S01]  /*17700*/  FFMA.FTZ R97, R175, R129.reuse, -R122.reuse ;  /* 0x00000081af617223 */ /* 0x180fe2000001087a */
[----:B------:R-:W-:Y:S01]  /*17710*/  FFMA.FTZ R98, R159, R129, -R122 ;  /* 0x000000819f627223 */ /* 0x000fe2000001087a */
[C---:B------:R-:W-:Y:S01]  /*17720*/  HMMA.16816.F32.BF16 R12, R4.reuse, R14, R108 ;  /* 0x0000000e040c723c */ /* 0x040fe2000004186c */
[----:B------:R-:W-:Y:S07]  /*17730*/  LDSM.16.MT88.4 R80, [R140+0x2800] ;  /* 0x002800008c50783b */ /* 0x000fee0000004200 */
[C---:B------:R-:W-:Y:S01]  /*17740*/  HMMA.16816.F32.BF16 R40, R4.reuse, R44, R40 ;  /* 0x0000002c0428723c */ /* 0x040fe20000041828 */
[----:B------:R-:W-:Y:S04]  /*17750*/  MUFU.EX2 R94, R94 ;  /* 0x0000005e005e7308 */ /* 0x000fe80000000800 */
[----:B------:R-:W-:Y:S04]  /*17760*/  MUFU.EX2 R85, R85 ;  /* 0x0000005500557308 */ /* 0x000fe80000000800 */
[----:B------:R-:W-:Y:S01]  /*17770*/  MUFU.EX2 R96, R96 ;  /* 0x0000006000607308 */ /* 0x000fe20000000800 */
[----:B------:R-:W-:Y:S03]  /*17780*/  HMMA.16816.F32.BF16 R44, R4, R46, R76 ;  /* 0x0000002e042c723c */ /* 0x000fe6000004184c */
[----:B-1----:R-:W-:Y:S01]  /*17790*/  F2FP.BF16.F32.PACK_AB R76, R92, R89 ;  /* 0x000000595c4c723e */ /* 0x002fe200000010ff */
[----:B------:R-:W1:Y:S01]  /*177a0*/  MUFU.EX2 R99, R99 ;  /* 0x0000006300637308 */ /* 0x000e620000000800 */
[----:B----4-:R-:W-:-:S03]  /*177b0*/  F2FP.BF16.F32.PACK_AB R77, R95, R90 ;  /* 0x0000005a5f4d723e */ /* 0x010fc600000010ff */
[----:B------:R-:W-:Y:S01]  /*177c0*/  MUFU.EX2 R97, R97 ;  /* 0x0000006100617308 */ /* 0x000fe20000000800 */
[----:B------:R-:W-:Y:S01]  /*177d0*/  HMMA.16816.F32.BF16 R4, R4, R86, R68 ;  /* 0x000000560404723c */ /* 0x000fe20000041844 */
[----:B------:R-:W4:Y:S02]  /*177e0*/  LDSM.16.MT88.4 R68, [R197+0xd400] ;  /* 0x00d40000c544783b */ /* 0x000f240000004200 */
[----:B------:R-:W-:Y:S02]  /*177f0*/  F2FP.BF16.F32.PACK_AB R78, R88, R91 ;  /* 0x0000005b584e723e */ /* 0x000fe400000010ff */
[----:B-----5:R-:W-:Y:S01]  /*17800*/  F2FP.BF16.F32.PACK_AB R79, R84, R93 ;  /* 0x0000005d544f723e */ /* 0x020fe200000010ff */
[----:B------:R-:W5:Y:S01]  /*17810*/  MUFU.EX2 R98, R98 ;  /* 0x0000006200627308 */ /* 0x000f620000000800 */
[-CC-:B------:R-:W-:Y:S01]  /*17820*/  FFMA.FTZ R101, R160, R129.reuse, -R127.reuse ;  /* 0x00000081a0657223 */ /* 0x180fe2000001087f */
[-CC-:B------:R-:W-:Y:S01]  /*17830*/  FFMA.FTZ R159, R162, R129.reuse, -R127.reuse ;  /* 0x00000081a29f7223 */ /* 0x180fe2000001087f */
[-CC-:B------:R-:W-:Y:S01]  /*17840*/  FFMA.FTZ R164, R157, R129.reuse, -R122.reuse ;  /* 0x000000819da47223 */ /* 0x180fe2000001087a */
[-CC-:B------:R-:W-:Y:S01]  /*17850*/  FFMA.FTZ R163, R163, R129.reuse, -R122.reuse ;  /* 0x00000081a3a37223 */ /* 0x180fe2000001087a */
[-CC-:B------:R-:W-:Y:S01]  /*17860*/  FFMA.FTZ R174, R174, R129.reuse, -R127.reuse ;  /* 0x00000081aeae7223 */ /* 0x180fe2000001087f */
[C---:B--2---:R-:W-:Y:S05]  /*17870*/  HMMA.16816.F32.BF16 R16, R76.reuse, R52, R16 ;  /* 0x000000344c10723c */ /* 0x044fea0000041810 */
        /* <DEDUP_REMOVED lines=8> */
[----:B------:R-:W2:Y:S02]  /*17900*/  LDSM.16.MT88.4 R52, [R197+0xb800] ;  /* 0x00b80000c534783b */ /* 0x000ea40000004200 */
[-CC-:B------:R-:W-:Y:S01]  /*17910*/  FFMA.FTZ R86, R180, R129.reuse, -R127.reuse ;  /* 0x00000081b4567223 */ /* 0x180fe2000001087f */
[-C--:B------:R-:W-:Y:S01]  /*17920*/  FFMA.FTZ R153, R153, R129.reuse, -R122 ;  /* 0x0000008199997223 */ /* 0x080fe2000001087a */
[-CC-:B------:R-:W-:Y:S01]  /*17930*/  FFMA.FTZ R148, R148, R129.reuse, -R127.reuse ;  /* 0x0000008194947223 */ /* 0x180fe2000001087f */
[----:B------:R-:W-:Y:S01]  /*17940*/  FFMA.FTZ R231, R231, R138, R128 ;  /* 0x0000008ae7e77223 */ /* 0x000fe20000010080 */
[----:B------:R-:W-:Y:S01]  /*17950*/  LDSM.16.MT88.4 R108, [R197+0xac00] ;  /* 0x00ac0000c56c783b */ /* 0x000fe20000004200 */
[----:B------:R-:W-:Y:S03]  /*17960*/  HMMA.16816.F32.BF16 R8, R76, R56, R8 ;  /* 0x000000384c08723c */ /* 0x000fe60000041808 */
[----:B------:R-:W-:-:S05]  /*17970*/  FFMA.FTZ R87, R182, R129, -R127 ;  /* 0x00000081b6577223 */ /* 0x000fca000001087f */
[C---:B------:R-:W-:Y:S01]  /*17980*/  HMMA.16816.F32.BF16 R12, R76.reuse, R58, R12 ;  /* 0x0000003a4c0c723c */ /* 0x040fe2000004180c */
[----:B------:R-:W-:Y:S07]  /*17990*/  LDSM.16.MT88.4 R56, [R140+0x800] ;  /* 0x000800008c38783b */ /* 0x000fee0000004200 */
[C---:B---3--:R-:W-:Y:S08]  /*179a0*/  HMMA.16816.F32.BF16 R24, R76.reuse, R48, R24 ;  /* 0x000000304c18723c */ /* 0x048ff00000041818 */
[C---:B------:R-:W-:Y:S01]  /*179b0*/  HMMA.16816.F32.BF16 R28, R76.reuse, R50, R28 ;  /* 0x000000324c1c723c */ /* 0x040fe2000004181c */
[----:B------:R-:W3:Y:S01]  /*179c0*/  LDSM.16.MT88.4 R48, [R140+0x4400] ;  /* 0x004400008c30783b */ /* 0x000ee20000004200 */
[----:B------:R-:W-:Y:S04]  /*179d0*/  MUFU.EX2 R86, R86 ;  /* 0x0000005600567308 */ /* 0x000fe80000000800 */
[----:B------:R-:W2:Y:S02]  /*179e0*/  MUFU.EX2 R87, R87 ;  /* 0x0000005700577308 */ /* 0x000ea40000000800 */
[----:B----4-:R-:W-:Y:S03]  /*179f0*/  HMMA.16816.F32.BF16 R40, R76, R68, R40 ;  /* 0x000000444c28723c */ /* 0x010fe60000041828 */
[----:B-1----:R-:W-:-:S05]  /*17a00*/  F2FP.BF16.F32.PACK_AB R69, R99, R96 ;  /* 0x000000606345723e */ /* 0x002fca00000010ff */
[----:B------:R-:W-:Y:S03]  /*17a10*/  HMMA.16816.F32.BF16 R44, R76, R70, R44 ;  /* 0x000000464c2c723c */ /* 0x000fe6000004182c */
[----:B------:R-:W-:Y:S02]  /*17a20*/  F2FP.BF16.F32.PACK_AB R70, R85, R94 ;  /* 0x0000005e5546723e */ /* 0x000fe400000010ff */
[----:B-----5:R-:W-:Y:S02]  /*17a30*/  F2FP.BF16.F32.PACK_AB R71, R98, R97 ;  /* 0x000000616247723e */ /* 0x020fe400000010ff */
[----:B--2---:R-:W-:-:S07]  /*17a40*/  F2FP.BF16.F32.PACK_AB R68, R87, R86 ;  /* 0x000000565744723e */ /* 0x004fce00000010ff */
[C---:B------:R-:W-:Y:S08]  /*17a50*/  HMMA.16816.F32.BF16 R24, R68.reuse, R52, R24 ;  /* 0x000000344418723c */ /* 0x040ff00000041818 */
[----:B------:R-:W-:Y:S01]  /*17a60*/  HMMA.16816.F32.BF16 R28, R68, R54, R28 ;  /* 0x00000036441c723c */ /* 0x000fe2000004181c */
[----:B------:R-:W1:Y:S07]  /*17a70*/  LDSM.16.MT88.4 R52, [R140+0x4800] ;  /* 0x004800008c34783b */ /* 0x000e6e0000004200 */
[C---:B------:R-:W-:Y:S08]  /*17a80*/  HMMA.16816.F32.BF16 R32, R76.reuse, R72, R32 ;  /* 0x000000484c20723c */ /* 0x040ff00000041820 */
[C---:B------:R-:W-:Y:S01]  /*17a90*/  HMMA.16816.F32.BF16 R36, R76.reuse, R74, R36 ;  /* 0x0000004a4c24723c */ /* 0x040fe20000041824 */
[----:B------:R-:W2:Y:S07]  /*17aa0*/  LDSM.16.MT88.4 R72, [R197+0x9800] ;  /* 0x00980000c548783b */ /* 0x000eae0000004200 */
[C---:B---3--:R-:W-:Y:S08]  /*17ab0*/  HMMA.16816.F32.BF16 R64, R76.reuse, R48, R64 ;  /* 0x000000304c40723c */ /* 0x048ff00000041840 */
[----:B------:R-:W-:Y:S01]  /*17ac0*/  HMMA.16816.F32.BF16 R4, R76, R50, R4 ;  /* 0x000000324c04723c */ /* 0x000fe20000041804 */
[----:B------:R-:W3:Y:S02]  /*17ad0*/  LDSM.16.MT88.4 R48, [R197+0xd800] ;  /* 0x00d80000c530783b */ /* 0x000ee40000004200 */
[----:B------:R-:W-:-:S05]  /*17ae0*/  FFMA.FTZ R160, R161, R129, -R122 ;  /* 0x00000081a1a07223 */ /* 0x000fca000001087a */
[C---:B------:R-:W-:Y:S08]  /*17af0*/  HMMA.16816.F32.BF16 R16, R68.reuse, R56, R16 ;  /* 0x000000384410723c */ /* 0x040ff00000041810 */
[C---:B------:R-:W-:Y:S01]  /*17b00*/  HMMA.16816.F32.BF16 R20, R68.reuse, R58, R20 ;  /* 0x0000003a4414723c */ /* 0x040fe20000041814 */
[----:B------:R-:W4:Y:S01]  /*17b10*/  LDSM.16.MT88.4 R56, [R197+0xbc00] ;  /* 0x00bc0000c538783b */ /* 0x000f220000004200 */
[----:B------:R-:W-:Y:S03]  /*17b20*/  MUFU.EX2 R162, R174 ;  /* 0x000000ae00a27308 */ /* 0x000fe60000000800 */
[----:B------:R-:W-:Y:S01]  /*17b30*/  LDSM.16.MT88.4 R76, [R197+0x9c00] ;  /* 0x009c0000c54c783b */ /* 0x000fe20000004200 */
[----:B------:R-:W5:Y:S02]  /*17b40*/  MUFU.EX2 R159, R159 ;  /* 0x0000009f009f7308 */ /* 0x000f640000000800 */
[C---:B------:R-:W-:Y:S02]  /*17b50*/  HMMA.16816.F32.BF16 R32, R68.reuse, R80, R32 ;  /* 0x000000504420723c */ /* 0x040fe40000041820 */
[----:B------:R-:W-:Y:S04]  /*17b60*/  MUFU.EX2 R158, R101 ;  /* 0x00000065009e7308 */ /* 0x000fe80000000800 */
[----:B------:R-:W-:Y:S02]  /*17b70*/  MUFU.EX2 R157, R100 ;  /* 0x00000064009d7308 */ /* 0x000fe40000000800 */
[C---:B------:R-:W-:Y:S01]  /*17b80*/  HMMA.16816.F32.BF16 R36, R68.reuse, R82, R36 ;  /* 0x000000524424723c */ /* 0x040fe20000041824 */
[----:B------:R-:W4:Y:S01]  /*17b90*/  LDSM.16.MT88.4 R80, [R140+0x2c00] ;  /* 0x002c00008c50783b */ /* 0x000f220000004200 */
[----:B------:R-:W-:Y:S04]  /*17ba0*/  MUFU.EX2 R164, R164 ;  /* 0x000000a400a47308 */ /* 0x000fe80000000800 */
[----:B------:R-:W2:Y:S04]  /*17bb0*/  MUFU.EX2 R161, R173 ;  /* 0x000000ad00a17308 */ /* 0x000ea80000000800 */
[----:B------:R-:W-:Y:S04]  /*17bc0*/  MUFU.EX2 R160, R160 ;  /* 0x000000a000a07308 */ /* 0x000fe80000000800 */
[----:B------:R-:W3:Y:S01]  /*17bd0*/  MUFU.EX2 R163, R163 ;  /* 0x000000a300a37308 */ /* 0x000ee20000000800 */
[----:B-1----:R-:W-:Y:S03]  /*17be0*/  HMMA.16816.F32.BF16 R64, R68, R52, R64 ;  /* 0x000000344440723c */ /* 0x002fe60000041840 */
[----:B-----5:R-:W-:-:S02]  /*17bf0*/  F2FP.BF16.F32.PACK_AB R52, R159, R162 ;  /* 0x000000a29f34723e */ /* 0x020fc400000010ff */
[----:B--2---:R-:W-:-:S03]  /*17c00*/  F2FP.BF16.F32.PACK_AB R53, R161, R164 ;  /* 0x000000a4a135723e */ /* 0x004fc600000010ff */
[----:B------:R-:W-:Y:S03]  /*17c10*/  HMMA.16816.F32.BF16 R4, R68, R54, R4 ;  /* 0x000000364404723c */ /* 0x000fe60000041804 */
[----:B------:R-:W-:Y:S02]  /*17c20*/  F2FP.BF16.F32.PACK_AB R54, R157, R158 ;  /* 0x0000009e9d36723e */ /* 0x000fe400000010ff */
[----:B---3--:R-:W-:-:S03]  /*17c30*/  F2FP.BF16.F32.PACK_AB R55, R163, R160 ;  /* 0x000000a0a337723e */ /* 0x008fc600000010ff */
[C---:B------:R-:W-:Y:S08]  /*17c40*/  HMMA.16816.F32.BF16 R8, R68.reuse, R72, R8 ;  /* 0x000000484408723c */ /* 0x040ff00000041808 */
[C---:B------:R-:W-:Y:S01]  /*17c50*/  HMMA.16816.F32.BF16 R12, R68.reuse, R74, R12 ;  /* 0x0000004a440c723c */ /* 0x040fe2000004180c */
[----:B------:R-:W1:Y:S07]  /*17c60*/  LDSM.16.MT88.4 R72, [R140+0xc00] ;  /* 0x000c00008c48783b */ /* 0x000e6e0000004200 */
[C---:B------:R-:W-:Y:S08]  /*17c70*/  HMMA.16816.F32.BF16 R40, R68.reuse, R48, R40 ;  /* 0x000000304428723c */ /* 0x040ff00000041828 */
[----:B------:R-:W-:Y:S01]  /*17c80*/  HMMA.16816.F32.BF16 R44, R68, R50, R44 ;  /* 0x00000032442c723c */ /* 0x000fe2000004182c */
[----:B------:R-:W2:Y:S04]  /*17c90*/  LDSM.16.MT88.4 R48, [R197+0xdc00] ;  /* 0x00dc0000c530783b */ /* 0x000ea80000004200 */
[----:B------:R-:W-:Y:S03]  /*17ca0*/  LDSM.16.MT88.4 R68, [R197+0xc000] ;  /* 0x00c00000c544783b */ /* 0x000fe60000004200 */
[C---:B----4-:R-:W-:Y:S08]  /*17cb0*/  HMMA.16816.F32.BF16 R24, R52.reuse, R56, R24 ;  /* 0x000000383418723c */ /* 0x050ff00000041818 */
[----:B------:R-:W-:Y:S01]  /*17cc0*/  HMMA.16816.F32.BF16 R28, R52, R58, R28 ;  /* 0x0000003a341c723c */ /* 0x000fe2000004181c */
[----:B------:R-:W3:Y:S02]  /*17cd0*/  LDSM.16.MT88.4 R56, [R140+0x4c00] ;  /* 0x004c00008c38783b */ /* 0x000ee40000004200 */
[-C--:B------:R-:W-:Y:S01]  /*17ce0*/  FFMA.FTZ R173, R172, R129.reuse, -R127 ;  /* 0x00000081acad7223 */ /* 0x080fe2000001087f */
[----:B------:R4:W-:Y:S01]  /*17cf0*/  MUFU.EX2 R168, R170 ;  /* 0x000000aa00a87308 */ /* 0x0009e20000000800 */
[----:B------:R-:W-:-:S03]  /*17d00*/  FFMA.FTZ R172, R171, R129, -R122 ;  /* 0x00000081abac7223 */ /* 0x000fc6000001087a */
[----:B------:R-:W-:Y:S03]  /*17d10*/  HMMA.16816.F32.BF16 R32, R52, R80, R32 ;  /* 0x000000503420723c */ /* 0x000fe60000041820 */
[-C--:B------:R-:W-:Y:S01]  /*17d20*/  FFMA.FTZ R100, R166, R129.reuse, -R127 ;  /* 0x00000081a6647223 */ /* 0x080fe2000001087f */
[----:B------:R-:W-:-:S04]  /*17d30*/  FFMA.FTZ R101, R167, R129, -R122 ;  /* 0x00000081a7657223 */ /* 0x000fc8000001087a */
[C---:B------:R-:W-:Y:S01]  /*17d40*/  HMMA.16816.F32.BF16 R36, R52.reuse, R82, R36 ;  /* 0x000000523424723c */ /* 0x040fe20000041824 */
[----:B------:R-:W5:Y:S02]  /*17d50*/  LDSM.16.MT88.4 R80, [R140+0x3000] ;  /* 0x003000008c50783b */ /* 0x000f640000004200 */
[----:B----4-:R-:W-:Y:S01]  /*17d60*/  FFMA.FTZ R170, R165, R129, -R122 ;  /* 0x00000081a5aa7223 */ /* 0x010fe2000001087a */
[----:B------:R-:W4:Y:S04]  /*17d70*/  MUFU.EX2 R173, R173 ;  /* 0x000000ad00ad7308 */ /* 0x000f280000000800 */
[----:B------:R-:W-:Y:S04]  /*17d80*/  MUFU.EX2 R166, R102 ;  /* 0x0000006600a67308 */ /* 0x000fe80000000800 */
[----:B------:R-:W-:Y:S04]  /*17d90*/  MUFU.EX2 R171, R100 ;  /* 0x0000006400ab7308 */ /* 0x000fe80000000800 */
[----:B------:R-:W-:Y:S04]  /*17da0*/  MUFU.EX2 R172, R172 ;  /* 0x000000ac00ac7308 */ /* 0x000fe80000000800 */
[----:B------:R-:W4:Y:S04]  /*17db0*/  MUFU.EX2 R167, R169 ;  /* 0x000000a900a77308 */ /* 0x000f280000000800 */
        /* <DEDUP_REMOVED lines=11> */
[C---:B---3--:R-:W-:Y:S08]  /*17e70*/  HMMA.16816.F32.BF16 R64, R52.reuse, R56, R64 ;  /* 0x000000383440723c */ /* 0x048ff00000041840 */
[----:B------:R-:W-:Y:S03]  /*17e80*/  HMMA.16816.F32.BF16 R4, R52, R58, R4 ;  /* 0x0000003a3404723c */ /* 0x000fe60000041804 */
[----:B----4-:R-:W-:Y:S01]  /*17e90*/  F2FP.BF16.F32.PACK_AB R52, R168, R173 ;  /* 0x000000ada834723e */ /* 0x010fe200000010ff */
[----:B------:R-:W3:Y:S01]  /*17ea0*/  LDSM.16.MT88.4 R56, [R140+0x5000] ;  /* 0x005000008c38783b */ /* 0x000ee20000004200 */
[----:B------:R-:W-:-:S02]  /*17eb0*/  F2FP.BF16.F32.PACK_AB R53, R167, R172 ;  /* 0x000000aca735723e */ /* 0x000fc400000010ff */
[----:B------:R-:W-:Y:S02]  /*17ec0*/  F2FP.BF16.F32.PACK_AB R54, R171, R166 ;  /* 0x000000a6ab36723e */ /* 0x000fe400000010ff */
[----:B-----5:R-:W-:-:S07]  /*17ed0*/  F2FP.BF16.F32.PACK_AB R55, R170, R165 ;  /* 0x000000a5aa37723e */ /* 0x020fce00000010ff */
[C---:B------:R-:W-:Y:S08]  /*17ee0*/  HMMA.16816.F32.BF16 R24, R52.reuse, R68, R24 ;  /* 0x000000443418723c */ /* 0x040ff00000041818 */
[----:B------:R-:W-:Y:S01]  /*17ef0*/  HMMA.16816.F32.BF16 R28, R52, R70, R28 ;  /* 0x00000046341c723c */ /* 0x000fe2000004181c */
[----:B------:R-:W4:Y:S02]  /*17f00*/  LDSM.16.MT88.4 R68, [R197+0xc400] ;  /* 0x00c40000c544783b */ /* 0x000f240000004200 */
[-C--:B------:R-:W-:Y:S01]  /*17f10*/  FFMA.FTZ R169, R154, R129.reuse, -R127 ;  /* 0x000000819aa97223 */ /* 0x080fe2000001087f */
[-CC-:B------:R-:W-:Y:S01]  /*17f20*/  FFMA.FTZ R152, R149, R129.reuse, -R122.reuse ;  /* 0x0000008195987223 */ /* 0x180fe2000001087a */
[----:B------:R-:W-:-:S03]  /*17f30*/  FFMA.FTZ R100, R151, R129, -R122 ;  /* 0x0000008197647223 */ /* 0x000fc6000001087a */
[C---:B------:R-:W-:Y:S03]  /*17f40*/  HMMA.16816.F32.BF16 R32, R52.reuse, R80, R32 ;  /* 0x000000503420723c */ /* 0x040fe60000041820 */
[-C--:B------:R-:W-:Y:S01]  /*17f50*/  FFMA.FTZ R80, R156, R129.reuse, -R127 ;  /* 0x000000819c507223 */ /* 0x080fe2000001087f */
[----:B------:R-:W-:Y:S01]  /*17f60*/  FFMA.FTZ R156, R155, R129, -R122 ;  /* 0x000000819b9c7223 */ /* 0x000fe2000001087a */
[----:B------:R-:W-:Y:S04]  /*17f70*/  MUFU.EX2 R169, R169 ;  /* 0x000000a900a97308 */ /* 0x000fe80000000800 */
[----:B------:R5:W4:Y:S04]  /*17f80*/  MUFU.EX2 R154, R80 ;  /* 0x00000050009a7308 */ /* 0x000b280000000800 */
[----:B------:R-:W-:Y:S04]  /*17f90*/  MUFU.EX2 R175, R175 ;  /* 0x000000af00af7308 */ /* 0x000fe80000000800 */
[----:B------:R-:W-:Y:S04]  /*17fa0*/  MUFU.EX2 R150, R150 ;  /* 0x0000009600967308 */ /* 0x000fe80000000800 */
[----:B------:R-:W-:Y:S04]  /*17fb0*/  MUFU.EX2 R156, R156 ;  /* 0x0000009c009c7308 */ /* 0x000fe80000000800 */
[----:B------:R-:W4:Y:S04]  /*17fc0*/  MUFU.EX2 R151, R153 ;  /* 0x0000009900977308 */ /* 0x000f280000000800 */
[----:B------:R-:W-:Y:S04]  /*17fd0*/  MUFU.EX2 R149, R100 ;  /* 0x0000006400957308 */ /* 0x000fe80000000800 */
[----:B------:R-:W4:Y:S01]  /*17fe0*/  MUFU.EX2 R152, R152 ;  /* 0x0000009800987308 */ /* 0x000f220000000800 */
[C---:B------:R-:W-:Y:S08]  /*17ff0*/  HMMA.16816.F32.BF16 R8, R52.reuse, R76, R8 ;  /* 0x0000004c3408723c */ /* 0x040ff00000041808 */
[C---:B------:R-:W-:Y:S01]  /*18000*/  HMMA.16816.F32.BF16 R12, R52.reuse, R78, R12 ;  /* 0x0000004e340c723c */ /* 0x040fe2000004180c */
[----:B------:R-:W4:Y:S07]  /*18010*/  LDSM.16.MT88.4 R76, [R197+0xa400] ;  /* 0x00a40000c54c783b */ /* 0x000f2e0000004200 */
[C---:B-1----:R-:W-:Y:S08]  /*18020*/  HMMA.16816.F32.BF16 R16, R52.reuse, R72, R16 ;  /* 0x000000483410723c */ /* 0x042ff00000041810 */
[C---:B------:R-:W-:Y:S01]  /*18030*/  HMMA.16816.F32.BF16 R20, R52.reuse, R74, R20 ;  /* 0x0000004a3414723c */ /* 0x040fe20000041814 */
[----:B------:R-:W1:Y:S07]  /*18040*/  LDSM.16.MT88.4 R72, [R140+0x1400] ;  /* 0x001400008c48783b */ /* 0x000e6e0000004200 */
[C---:B------:R-:W-:Y:S01]  /*18050*/  HMMA.16816.F32.BF16 R36, R52.reuse, R82, R36 ;  /* 0x000000523424723c */ /* 0x040fe20000041824 */
[----:B-----5:R-:W5:Y:S07]  /*18060*/  LDSM.16.MT88.4 R80, [R140+0x3400] ;  /* 0x003400008c50783b */ /* 0x020f6e0000004200 */
        /* <DEDUP_REMOVED lines=9> */
[----:B------:R-:W-:-:S07]  /*18100*/  F2FP.BF16.F32.PACK_AB R55, R152, R149 ;  /* 0x000000959837723e */ /* 0x000fce00000010ff */
[C---:B------:R-:W-:Y:S08]  /*18110*/  HMMA.16816.F32.BF16 R24, R52.reuse, R68, R24 ;  /* 0x000000443418723c */ /* 0x040ff00000041818 */
[----:B------:R-:W-:Y:S01]  /*18120*/  HMMA.16816.F32.BF16 R28, R52, R70, R28 ;  /* 0x00000046341c723c */ /* 0x000fe2000004181c */
[----:B------:R-:W4:Y:S02]  /*18130*/  LDSM.16.MT88.4 R68, [R197+0xc800] ;  /* 0x00c80000c544783b */ /* 0x000f240000004200 */
[-CC-:B------:R-:W-:Y:S01]  /*18140*/  FFMA.FTZ R153, R146, R129.reuse, -R127.reuse ;  /* 0x0000008192997223 */ /* 0x180fe2000001087f */
[-CC-:B------:R-:W-:Y:S01]  /*18150*/  FFMA.FTZ R155, R144, R129.reuse, -R127.reuse ;  /* 0x00000081909b7223 */ /* 0x180fe2000001087f */
[----:B------:R1:W-:Y:S01]  /*18160*/  MUFU.EX2 R146, R148 ;  /* 0x0000009400927308 */ /* 0x0003e20000000800 */
[-CC-:B------:R-:W-:Y:S01]  /*18170*/  FFMA.FTZ R100, R147, R129.reuse, -R122.reuse ;  /* 0x0000008193647223 */ /* 0x180fe2000001087a */
[-C--:B------:R-:W-:Y:S01]  /*18180*/  FFMA.FTZ R144, R142, R129.reuse, -R127 ;  /* 0x000000818e907223 */ /* 0x080fe2000001087f */
[-CC-:B------:R-:W-:Y:S01]  /*18190*/  FFMA.FTZ R147, R143, R129.reuse, -R122.reuse ;  /* 0x000000818f937223 */ /* 0x180fe2000001087a */
[-CC-:B------:R-:W-:Y:S01]  /*181a0*/  FFMA.FTZ R174, R141, R129.reuse, -R122.reuse ;  /* 0x000000818dae7223 */ /* 0x180fe2000001087a */
[----:B------:R-:W3:Y:S01]  /*181b0*/  MUFU.EX2 R153, R153 ;  /* 0x0000009900997308 */ /* 0x000ee20000000800 */
[----:B-1----:R-:W-:-:S03]  /*181c0*/  FFMA.FTZ R148, R145, R129, -R122 ;  /* 0x0000008191947223 */ /* 0x002fc6000001087a */
[----:B------:R-:W-:Y:S04]  /*181d0*/  MUFU.EX2 R155, R155 ;  /* 0x0000009b009b7308 */ /* 0x000fe80000000800 */
[----:B------:R-:W-:Y:S04]  /*181e0*/  MUFU.EX2 R144, R144 ;  /* 0x0000009000907308 */ /* 0x000fe80000000800 */
[----:B------:R-:W-:Y:S04]  /*181f0*/  MUFU.EX2 R145, R100 ;  /* 0x0000006400917308 */ /* 0x000fe80000000800 */
[----:B------:R-:W1:Y:S04]  /*18200*/  MUFU.EX2 R148, R148 ;  /* 0x0000009400947308 */ /* 0x000e680000000800 */
[----:B------:R-:W-:Y:S04]  /*18210*/  MUFU.EX2 R147, R147 ;  /* 0x0000009300937308 */ /* 0x000fe80000000800 */
[----:B------:R-:W4:Y:S01]  /*18220*/  MUFU.EX2 R174, R174 ;  /* 0x000000ae00ae7308 */ /* 0x000f220000000800 */
[----:B------:R-:W-:Y:S03]  /*18230*/  HMMA.16816.F32.BF16 R8, R52, R76, R8 ;  /* 0x0000004c3408723c */ /* 0x000fe60000041808 */
[----:B------:R-:W-:Y:S01]  /*18240*/  FADD.FTZ R126, R126, R231 ;  /* 0x000000e77e7e7221 */ /* 0x000fe20000010000 */
[-C--:B------:R-:W-:Y:S01]  /*18250*/  FFMA.FTZ R177, R136, R129.reuse, -R127 ;  /* 0x0000008188b17223 */ /* 0x080fe2000001087f */
[-CC-:B------:R-:W-:Y:S01]  /*18260*/  FFMA.FTZ R137, R137, R129.reuse, -R122.reuse ;  /* 0x0000008189897223 */ /* 0x180fe2000001087a */
[----:B------:R-:W-:-:S02]  /*18270*/  FFMA.FTZ R133, R133, R129, -R122 ;  /* 0x0000008185857223 */ /* 0x000fc4000001087a */
[C---:B------:R-:W-:Y:S08]  /*18280*/  HMMA.16816.F32.BF16 R12, R52.reuse, R78, R12 ;  /* 0x0000004e340c723c */ /* 0x040ff0000004180c */
[C---:B------:R-:W-:Y:S08]  /*18290*/  HMMA.16816.F32.BF16 R16, R52.reuse, R72, R16 ;  /* 0x000000483410723c */ /* 0x040ff00000041810 */
[C---:B------:R-:W-:Y:S08]  /*182a0*/  HMMA.16816.F32.BF16 R20, R52.reuse, R74, R20 ;  /* 0x0000004a3414723c */ /* 0x040ff00000041814 */
[C---:B-----5:R-:W-:Y:S08]  /*182b0*/  HMMA.16816.F32.BF16 R32, R52.reuse, R80, R32 ;  /* 0x000000503420723c */ /* 0x060ff00000041820 */
[C---:B------:R-:W-:Y:S08]  /*182c0*/  HMMA.16816.F32.BF16 R36, R52.reuse, R82, R36 ;  /* 0x000000523424723c */ /* 0x040ff00000041824 */
[C---:B--2---:R-:W-:Y:S08]  /*182d0*/  HMMA.16816.F32.BF16 R40, R52.reuse, R48, R40 ;  /* 0x000000303428723c */ /* 0x044ff00000041828 */
[C---:B------:R-:W-:Y:S08]  /*182e0*/  HMMA.16816.F32.BF16 R44, R52.reuse, R50, R44 ;  /* 0x00000032342c723c */ /* 0x040ff0000004182c */
[C---:B---3--:R-:W-:Y:S08]  /*182f0*/  HMMA.16816.F32.BF16 R64, R52.reuse, R56, R64 ;  /* 0x000000383440723c */ /* 0x048ff00000041840 */
[----:B------:R-:W-:Y:S03]  /*18300*/  HMMA.16816.F32.BF16 R4, R52, R58, R4 ;  /* 0x0000003a3404723c */ /* 0x000fe60000041804 */
[----:B------:R-:W-:Y:S01]  /*18310*/  F2FP.BF16.F32.PACK_AB R52, R153, R146 ;  /* 0x000000929934723e */ /* 0x000fe200000010ff */
[----:B------:R-:W-:Y:S01]  /*18320*/  FADD.FTZ R125, R125, R126 ;  /* 0x0000007e7d7d7221 */ /* 0x000fe20000010000 */
[----:B-1----:R-:W-:Y:S01]  /*18330*/  F2FP.BF16.F32.PACK_AB R53, R148, R145 ;  /* 0x000000919435723e */ /* 0x002fe200000010ff */
[----:B------:R-:W1:Y:S01]  /*18340*/  LDSM.16.MT88.4 R76, [R197+0xa800] ;  /* 0x00a80000c54c783b */ /* 0x000e620000004200 */
[----:B------:R-:W-:-:S02]  /*18350*/  F2FP.BF16.F32.PACK_AB R54, R144, R155 ;  /* 0x0000009b9036723e */ /* 0x000fc400000010ff */
[----:B----4-:R-:W-:Y:S01]  /*18360*/  F2FP.BF16.F32.PACK_AB R55, R174, R147 ;  /* 0x00000093ae37723e */ /* 0x010fe200000010ff */
[----:B------:R-:W2:Y:S01]  /*18370*/  LDSM.16.MT88.4 R48, [R197+0xe800] ;  /* 0x00e80000c530783b */ /* 0x000ea20000004200 */
[-CC-:B------:R-:W-:Y:S01]  /*18380*/  FFMA.FTZ R134, R134, R129.reuse, -R127.reuse ;  /* 0x0000008186867223 */ /* 0x180fe2000001087f */
[----:B------:R-:W-:Y:S01]  /*18390*/  FFMA.FTZ R130, R130, R129, -R127 ;  /* 0x0000008182827223 */ /* 0x000fe2000001087f */
[----:B------:R-:W-:Y:S01]  /*183a0*/  MUFU.EX2 R177, R177 ;  /* 0x000000b100b17308 */ /* 0x000fe20000000800 */
[----:B------:R-:W3:Y:S02]  /*183b0*/  LDSM.16.MT88.4 R72, [R140+0x1800] ;  /* 0x001800008c48783b */ /* 0x000ee40000004200 */
[----:B------:R-:W-:Y:S03]  /*183c0*/  HMMA.16816.F32.BF16 R24, R52, R68, R24 ;  /* 0x000000443418723c */ /* 0x000fe60000041818 */
[----:B------:R-:W-:Y:S01]  /*183d0*/  FFMA.FTZ R69, R232, R0, R123 ;  /* 0x00000000e8457223 */ /* 0x000fe2000001007b */
[----:B------:R-:W4:Y:S03]  /*183e0*/  LDSM.16.MT88.4 R80, [R140+0x3800] ;  /* 0x003800008c50783b */ /* 0x000f260000004200 */
[----:B------:R-:W-:Y:S01]  /*183f0*/  FADD.FTZ R69, R62, R69 ;  /* 0x000000453e457221 */ /* 0x000fe20000010000 */
[----:B------:R-:W5:Y:S03]  /*18400*/  LDSM.16.MT88.4 R56, [R140+0x5800] ;  /* 0x005800008c38783b */ /* 0x000f660000004200 */
        /* <DEDUP_REMOVED lines=22> */
[-C--:B------:R-:W-:Y:S01]  /*18570*/  FFMA.FTZ R123, R135, R129.reuse, -R122 ;  /* 0x00000081877b7223 */ /* 0x080fe2000001087a */
[----:B------:R-:W-:Y:S01]  /*18580*/  FADD.FTZ R159, R159, R162 ;  /* 0x000000a29f9f7221 */ /* 0x000fe20000010000 */
[-C--:B------:R-:W-:Y:S01]  /*18590*/  FFMA.FTZ R68, R132, R129.reuse, -R127 ;  /* 0x0000008184447223 */ /* 0x080fe2000001087f */
[----:B------:R-:W-:Y:S01]  /*185a0*/  FADD.FTZ R161, R161, R164 ;  /* 0x000000a4a1a17221 */ /* 0x000fe20000010000 */
[----:B------:R-:W-:Y:S01]  /*185b0*/  FFMA.FTZ R122, R131, R129, -R122 ;  /* 0x00000081837a7223 */ /* 0x000fe2000001087a */
[----:B------:R-:W-:Y:S01]  /*185c0*/  FADD.FTZ R158, R158, R159 ;  /* 0x0000009f9e9e7221 */ /* 0x000fe20000010000 */
[----:B------:R-:W2:Y:S01]  /*185d0*/  MUFU.EX2 R132, R134 ;  /* 0x0000008600847308 */ /* 0x000ea20000000800 */
[----:B------:R-:W-:Y:S01]  /*185e0*/  FADD.FTZ R160, R160, R161 ;  /* 0x000000a1a0a07221 */ /* 0x000fe20000010000 */
[----:B-1----:R-:W-:Y:S02]  /*185f0*/  HMMA.16816.F32.BF16 R8, R52, R76, R8 ;  /* 0x0000004c3408723c */ /* 0x002fe40000041808 */
[----:B------:R2:W-:Y:S01]  /*18600*/  MUFU.EX2 R127, R68 ;  /* 0x00000044007f7308 */ /* 0x0005e20000000800 */
[----:B------:R-:W-:-:S03]  /*18610*/  FADD.FTZ R158, R157, R158 ;  /* 0x0000009e9d9e7221 */ /* 0x000fc60000010000 */
[----:B------:R-:W-:Y:S01]  /*18620*/  MUFU.EX2 R128, R130 ;  /* 0x0000008200807308 */ /* 0x000fe20000000800 */
[----:B------:R-:W-:-:S03]  /*18630*/  FADD.FTZ R163, R163, R160 ;  /* 0x000000a0a3a37221 */ /* 0x000fc60000010000 */
[----:B------:R-:W-:Y:S04]  /*18640*/  MUFU.EX2 R0, R137 ;  /* 0x0000008900007308 */ /* 0x000fe80000000800 */
[----:B------:R-:W1:Y:S04]  /*18650*/  MUFU.EX2 R123, R123 ;  /* 0x0000007b007b7308 */ /* 0x000e680000000800 */
[----:B------:R-:W-:Y:S04]  /*18660*/  MUFU.EX2 R62, R133 ;  /* 0x00000085003e7308 */ /* 0x000fe80000000800 */
[----:B------:R-:W3:Y:S01]  /*18670*/  MUFU.EX2 R125, R122 ;  /* 0x0000007a007d7308 */ /* 0x000ee20000000800 */
[----:B------:R-:W-:Y:S01]  /*18680*/  FADD.FTZ R173, R173, R158 ;  /* 0x0000009eadad7221 */ /* 0x000fe20000010000 */
[----:B------:R-:W-:Y:S01]  /*18690*/  FADD.FTZ R172, R172, R163 ;  /* 0x000000a3acac7221 */ /* 0x000fe20000010000 */
[----:B------:R-:W-:Y:S03]  /*186a0*/  HMMA.16816.F32.BF16 R28, R52, R70, R28 ;  /* 0x00000046341c723c */ /* 0x000fe6000004181c */
[----:B------:R-:W-:Y:S01]  /*186b0*/  FADD.FTZ R173, R168, R173 ;  /* 0x000000ada8ad7221 */ /* 0x000fe20000010000 */
[----:B------:R-:W-:Y:S01]  /*186c0*/  FADD.FTZ R172, R167, R172 ;  /* 0x000000aca7ac7221 */ /* 0x000fe20000010000 */
[----:B--2---:R-:W-:-:S02]  /*186d0*/  F2FP.BF16.F32.PACK_AB R68, R132, R177 ;  /* 0x000000b18444723e */ /* 0x004fc400000010ff */
[----:B-1----:R-:W-:Y:S01]  /*186e0*/  F2FP.BF16.F32.PACK_AB R69, R123, R0 ;  /* 0x000000007b45723e */ /* 0x002fe200000010ff */
[----:B------:R-:W-:Y:S01]  /*186f0*/  FADD.FTZ R166, R166, R173 ;  /* 0x000000ada6a67221 */ /* 0x000fe20000010000 */
[----:B------:R-:W-:Y:S01]  /*18700*/  F2FP.BF16.F32.PACK_AB R70, R128, R127 ;  /* 0x0000007f8046723e */ /* 0x000fe200000010ff */
[----:B------:R-:W-:Y:S01]  /*18710*/  FADD.FTZ R165, R165, R172 ;  /* 0x000000aca5a57221 */ /* 0x000fe20000010000 */
[----:B---3--:R-:W-:Y:S01]  /*18720*/  F2FP.BF16.F32.PACK_AB R71, R125, R62 ;  /* 0x0000003e7d47723e */ /* 0x008fe200000010ff */
[----:B------:R-:W-:Y:S02]  /*18730*/  FADD.FTZ R171, R171, R166 ;  /* 0x000000a6abab7221 */ /* 0x000fe40000010000 */
[----:B------:R-:W-:Y:S01]  /*18740*/  FADD.FTZ R165, R170, R165 ;  /* 0x000000a5aaa57221 */ /* 0x000fe20000010000 */
[----:B------:R-:W-:Y:S01]  /*18750*/  HMMA.16816.F32.BF16 R12, R52, R78, R12 ;  /* 0x0000004e340c723c */ /* 0x000fe2000004180c */
[----:B------:R-:W1:Y:S02]  /*18760*/  LDSM.16.MT88.4 R76, [R197+0xec00] ;  /* 0x00ec0000c54c783b */ /* 0x000e640000004200 */
[----:B------:R-:W-:Y:S01]  /*18770*/  FADD.FTZ R154, R154, R171 ;  /* 0x000000ab9a9a7221 */ /* 0x000fe20000010000 */
[----:B------:R-:W-:-:S04]  /*18780*/  FADD.FTZ R156, R156, R165 ;  /* 0x000000a59c9c7221 */ /* 0x000fc80000010000 */
[----:B------:R-:W-:Y:S01]  /*18790*/  HMMA.16816.F32.BF16 R112, R68, R108, R8 ;  /* 0x0000006c4470723c */ /* 0x000fe20000041808 */
[----:B------:R-:W-:Y:S04]  /*187a0*/  LDSM.16.MT88.4 R8, [R140+0x3c00] ;  /* 0x003c00008c08783b */ /* 0x000fe80000004200 */
[----:B------:R-:W-:Y:S03]  /*187b0*/  LDSM.16.MT88.4 R140, [R140+0x5c00] ;  /* 0x005c00008c8c783b */ /* 0x000fe60000004200 */
[----:B------:R-:W-:Y:S05]  /*187c0*/  HMMA.16816.F32.BF16 R40, R52, R48, R40 ;  /* 0x000000303428723c */ /* 0x000fea0000041828 */
[----:B------:R-:W-:Y:S01]  /*187d0*/  FADD.FTZ R154, R169, R154 ;  /* 0x0000009aa99a7221 */ /* 0x000fe20000010000 */
[----:B------:R-:W-:-:S02]  /*187e0*/  FADD.FTZ R156, R151, R156 ;  /* 0x0000009c979c7221 */ /* 0x000fc40000010000 */
[----:B------:R-:W-:Y:S01]  /*187f0*/  HMMA.16816.F32.BF16 R44, R52, R50, R44 ;  /* 0x00000032342c723c */ /* 0x000fe2000004182c */
[----:B------:R-:W2:Y:S02]  /*18800*/  LDSM.16.MT88.4 R48, [R197+0xcc00] ;  /* 0x00cc0000c530783b */ /* 0x000ea40000004200 */
[----:B------:R-:W-:Y:S01]  /*18810*/  FADD.FTZ R175, R175, R154 ;  /* 0x0000009aafaf7221 */ /* 0x000fe20000010000 */
[----:B------:R-:W-:-:S03]  /*18820*/  FADD.FTZ R149, R149, R156 ;  /* 0x0000009c95957221 */ /* 0x000fc60000010000 */
[----:B------:R-:W-:Y:S01]  /*18830*/  FADD.FTZ R175, R150, R175 ;  /* 0x000000af96af7221 */ /* 0x000fe20000010000 */
[----:B------:R-:W-:-:S03]  /*18840*/  FADD.FTZ R152, R152, R149 ;  /* 0x0000009598987221 */ /* 0x000fc60000010000 */
[----:B------:R-:W-:Y:S01]  /*18850*/  FADD.FTZ R146, R146, R175 ;  /* 0x000000af92927221 */ /* 0x000fe20000010000 */
[----:B------:R-:W-:Y:S01]  /*18860*/  FADD.FTZ R145, R145, R152 ;  /* 0x0000009891917221 */ /* 0x000fe20000010000 */
[----:B------:R-:W-:Y:S03]  /*18870*/  HMMA.16816.F32.BF16 R16, R52, R72, R16 ;  /* 0x000000483410723c */ /* 0x000fe60000041810 */
[----:B------:R-:W-:Y:S01]  /*18880*/  FADD.FTZ R146, R153, R146 ;  /* 0x0000009299927221 */ /* 0x000fe20000010000 */
[----:B------:R-:W-:-:S04]  /*18890*/  FADD.FTZ R148, R148, R145 ;  /* 0x0000009194947221 */ /* 0x000fc80000010000 */
[----:B------:R-:W-:Y:S03]  /*188a0*/  HMMA.16816.F32.BF16 R20, R52, R74, R20 ;  /* 0x0000004a3414723c */ /* 0x000fe60000041814 */
[----:B------:R-:W-:Y:S01]  /*188b0*/  FADD.FTZ R155, R155, R146 ;  /* 0x000000929b9b7221 */ /* 0x000fe20000010000 */
[----:B------:R-:W-:-:S04]  /*188c0*/  FADD.FTZ R147, R147, R148 ;  /* 0x0000009493937221 */ /* 0x000fc80000010000 */
[C---:B----4-:R-:W-:Y:S08]  /*188d0*/  HMMA.16816.F32.BF16 R32, R52.reuse, R80, R32 ;  /* 0x000000503420723c */ /* 0x050ff00000041820 */
[C---:B------:R-:W-:Y:S08]  /*188e0*/  HMMA.16816.F32.BF16 R36, R52.reuse, R82, R36 ;  /* 0x000000523424723c */ /* 0x040ff00000041824 */
[----:B-----5:R-:W-:Y:S03]  /*188f0*/  HMMA.16816.F32.BF16 R64, R52, R56, R64 ;  /* 0x000000383440723c */ /* 0x020fe60000041840 */
[----:B------:R-:W-:-:S05]  /*18900*/  FADD.FTZ R144, R144, R155 ;  /* 0x0000009b90907221 */ /* 0x000fca0000010000 */
[----:B------:R-:W-:Y:S03]  /*18910*/  HMMA.16816.F32.BF16 R4, R52, R58, R4 ;  /* 0x0000003a3404723c */ /* 0x000fe60000041804 */
[----:B------:R-:W-:Y:S01]  /*18920*/  FADD.FTZ R147, R174, R147 ;  /* 0x00000093ae937221 */ /* 0x000fe20000010000 */
[----:B------:R-:W-:-:S03]  /*18930*/  FADD.FTZ R177, R177, R144 ;  /* 0x00000090b1b17221 */ /* 0x000fc60000010000 */
[----:B------:R-:W-:Y:S01]  /*18940*/  FADD.FTZ R0, R0, R147 ;  /* 0x0000009300007221 */ /* 0x000fe20000010000 */
[----:B------:R-:W-:-:S03]  /*18950*/  FADD.FTZ R132, R132, R177 ;  /* 0x000000b184847221 */ /* 0x000fc60000010000 */
[----:B------:R-:W-:Y:S01]  /*18960*/  FADD.FTZ R123, R123, R0 ;  /* 0x000000007b7b7221 */ /* 0x000fe20000010000 */
[C---:B------:R-:W-:Y:S05]  /*18970*/  HMMA.16816.F32.BF16 R104, R68.reuse, R100, R16 ;  /* 0x000000644468723c */ /* 0x040fea0000041810 */
[----:B------:R-:W-:Y:S01]  /*18980*/  FADD.FTZ R127, R127, R132 ;  /* 0x000000847f7f7221 */ /* 0x000fe20000010000 */
[----:B------:R-:W-:Y:S01]  /*18990*/  FADD.FTZ R62, R62, R123 ;  /* 0x0000007b3e3e7221 */ /* 0x000fe20000010000 */
[----:B------:R-:W-:Y:S01]  /*189a0*/  IMAD.MOV.U32 R0, RZ, RZ, R3 ;  /* 0x000000ffff007224 */ /* 0x000fe200078e0003 */
[----:B-1----:R-:W-:Y:S03]  /*189b0*/  HMMA.16816.F32.BF16 R80, R68, R76, R40 ;  /* 0x0000004c4450723c */ /* 0x002fe60000041828 */
[----:B------:R-:W-:-:S02]  /*189c0*/  IMAD.MOV.U32 R2, RZ, RZ, R60 ;  /* 0x000000ffff027224 */ /* 0x000fc400078e003c */
[----:B------:R-:W-:Y:S01]  /*189d0*/  FADD.FTZ R231, R128, R127 ;  /* 0x0000007f80e77221 */ /* 0x000fe20000010000 */
[----:B------:R-:W-:Y:S02]  /*189e0*/  @P5 IMAD.MOV.U32 R0, RZ, RZ, R3 ;  /* 0x000000ffff005224 */ /* 0x000fe400078e0003 */
[----:B------:R-:W-:Y:S01]  /*189f0*/  FADD.FTZ R232, R125, R62 ;  /* 0x0000003e7de87221 */ /* 0x000fe20000010000 */
[----:B------:R-:W-:Y:S03]  /*18a00*/  HMMA.16816.F32.BF16 R108, R68, R110, R12 ;  /* 0x0000006e446c723c */ /* 0x000fe6000004180c */
[----:B------:R-:W-:Y:S02]  /*18a10*/  @P5 IMAD.MOV.U32 R2, RZ, RZ, R60 ;  /* 0x000000ffff025224 */ /* 0x000fe400078e003c */
[----:B------:R-:W-:-:S03]  /*18a20*/  @P5 VIADD R61, R61, 0xfffffffd ;  /* 0xfffffffd3d3d5836 */ /* 0x000fc60000000000 */
        /* <DEDUP_REMOVED lines=10> */
.L_x_2242:
[----:B------:R-:W-:-:S05]  /*18ad0*/  IADD3 R61, PT, PT, R63, -0x1, RZ ;  /* 0xffffffff3f3d7810 */ /* 0x000fca0007ffe0ff */
.L_x_2251:
[----:B------:R-:W-:Y:S05]  /*18ae0*/  BSYNC B2 ;  /* 0x0000000000027941 */ /* 0x000fea0003800000 */
.L_x_2241:
        /* <DEDUP_REMOVED lines=13> */
.L_x_2259:
        /* <DEDUP_REMOVED lines=80> */
.L_x_2254:
[----:B------:R-:W-:Y:S05]  /*190c0*/  BSYNC.RECONVERGENT B0 ;  /* 0x0000000000007941 */ /* 0x000fea0003800200 */
.L_x_2253:
        /* <DEDUP_REMOVED lines=78> */
[----:B------:R-:W2:Y:S06]  /*195b0*/  LDSM.16.M88.4 R132, [R198+0x3400] ;  /* 0x00340000c684783b */ /* 0x000eac0000000200 */
[----:B------:R-:W3:Y:S06]  /*195c0*/  LDSM.16.M88.4 R136, [R198+0x3800] ;  /* 0x00380000c688783b */ /* 0x000eec0000000200 */
[----:B------:R-:W0:Y:S06]  /*195d0*/  LDGDEPBAR ;  /* 0x00000000000079af */ /* 0x000e2c0000000000 */
[----:B------:R-:W4:Y:S06]  /*195e0*/  LDSM.16.M88.4 R140, [R198+0x3c00] ;  /* 0x003c0000c68c783b */ /* 0x000f2c0000000200 */
[----:B------:R-:W5:Y:S06]  /*195f0*/  LDSM.16.M88.4 R40, [R198+0x4000] ;  /* 0x00400000c628783b */ /* 0x000f6c0000000200 */
[----:B------:R-:W5:Y:S01]  /*19600*/  LDSM.16.M88.4 R48, [R198+0x4400] ;  /* 0x00440000c630783b */ /* 0x000f620000000200 */
[C---:B-1----:R-:W-:Y:S05]  /*19610*/  HMMA.16816.F32.BF16 R4, R124.reuse, R128, RZ ;  /* 0x000000807c04723c */ /* 0x042fea00000418ff */
[----:B------:R-:W1:Y:S06]  /*19620*/  LDSM.16.M88.4 R56, [R198+0x4800] ;  /* 0x00480000c638783b */ /* 0x000e6c0000000200 */
[----:B------:R-:W1:Y:S01]  /*19630*/  LDSM.16.M88.4 R64, [R198+0x4c00] ;  /* 0x004c0000c640783b */ /* 0x000e620000000200 */
[C---:B------:R-:W-:Y:S05]  /*19640*/  HMMA.16816.F32.BF16 R8, R124.reuse, R130, RZ ;  /* 0x000000827c08723c */ /* 0x040fea00000418ff */
[----:B------:R-:W-:Y:S03]  /*19650*/  LDSM.16.M88.4 R128, [R188] ;  /* 0x00000000bc80783b */ /* 0x000fe60000000200 */
[C---:B--2---:R-:W-:Y:S03]  /*19660*/  HMMA.16816.F32.BF16 R12, R124.reuse, R132, RZ ;  /* 0x000000847c0c723c */ /* 0x044fe600000418ff */
[----:B------:R-:W-:Y:S05]  /*19670*/  LDSM.16.M88.4 R144, [R0+0x3c00] ;  /* 0x003c00000090783b */ /* 0x000fea0000000200 */
[C---:B------:R-:W-:Y:S01]  /*19680*/  HMMA.16816.F32.BF16 R16, R124.reuse, R134, RZ ;  /* 0x000000867c10723c */ /* 0x040fe200000418ff */
[----:B------:R-:W2:Y:S06]  /*19690*/  LDSM.16.M88.4 R132, [R0+0x3000] ;  /* 0x003000000084783b */ /* 0x000eac0000000200 */
[----:B------:R-:W-:Y:S01]  /*196a0*/  LDSM.16.M88.4 R148, [R0+0x4000] ;  /* 0x004000000094783b */ /* 0x000fe20000000200 */
[C---:B---3--:R-:W-:Y:S05]  /*196b0*/  HMMA.16816.F32.BF16 R20, R124.reuse, R136, RZ ;  /* 0x000000887c14723c */ /* 0x048fea00000418ff */
[----:B------:R-:W-:Y:S03]  /*196c0*/  LDSM.16.M88.4 R152, [R0+0x4400] ;  /* 0x004400000098783b */ /* 0x000fe60000000200 */
[C---:B------:R-:W-:Y:S03]  /*196d0*/  HMMA.16816.F32.BF16 R24, R124.reuse, R138, RZ ;  /* 0x0000008a7c18723c */ /* 0x040fe600000418ff */
[----:B------:R-:W3:Y:S05]  /*196e0*/  LDSM.16.M88.4 R136, [R0+0x3400] ;  /* 0x003400000088783b */ /* 0x000eea0000000200 */
[C---:B----4-:R-:W-:Y:S01]  /*196f0*/  HMMA.16816.F32.BF16 R28, R124.reuse, R140, RZ ;  /* 0x0000008c7c1c723c */ /* 0x050fe200000418ff */
[----:B------:R-:W-:Y:S06]  /*19700*/  LDSM.16.M88.4 R156, [R0+0x4800] ;  /* 0x00480000009c783b */ /* 0x000fec0000000200 */
[----:B------:R-:W-:Y:S01]  /*19710*/  LDSM.16.M88.4 R160, [R198+0x6800] ;  /* 0x00680000c6a0783b */ /* 0x000fe20000000200 */
[C---:B------:R-:W-:Y:S05]  /*19720*/  HMMA.16816.F32.BF16 R32, R124.reuse, R142, RZ ;  /* 0x0000008e7c20723c */ /* 0x040fea00000418ff */
[----:B------:R-:W4:Y:S03]  /*19730*/  LDSM.16.M88.4 R140, [R0+0x3800] ;  /* 0x00380000008c783b */ /* 0x000f260000000200 */
[C---:B-----5:R-:W-:Y:S03]  /*19740*/  HMMA.16816.F32.BF16 R36, R124.reuse, R40, RZ ;  /* 0x000000287c24723c */ /* 0x060fe600000418ff */
[----:B------:R-:W-:Y:S05]  /*19750*/  LDSM.16.M88.4 R164, [R198+0x6c00] ;  /* 0x006c0000c6a4783b */ /* 0x000fea0000000200 */
[C---:B------:R-:W-:Y:S01]  /*19760*/  HMMA.16816.F32.BF16 R40, R124.reuse, R42, RZ ;  /* 0x0000002a7c28723c */ /* 0x040fe200000418ff */
[----:B------:R-:W5:Y:S06]  /*19770*/  LD.E R3, desc[UR4][R120.64+0x18c] ;  /* 0x00018c0478037980 */ /* 0x000f6c000c101900 */
[----:B------:R-:W-:Y:S01]  /*19780*/  LDSM.16.M88.4 R168, [R198+0x7800] ;  /* 0x00780000c6a8783b */ /* 0x000fe20000000200 */
[C---:B------:R-:W-:Y:S05]  /*19790*/  HMMA.16816.F32.BF16 R44, R124.reuse, R48, RZ ;  /* 0x000000307c2c723c */ /* 0x040fea00000418ff */
[----:B------:R-:W-:Y:S03]  /*197a0*/  LDSM.16.M88.4 R172, [R198+0x7c00] ;  /* 0x007c0000c6ac783b */ /* 0x000fe60000000200 */
[C---:B------:R-:W-:Y:S03]  /*197b0*/  HMMA.16816.F32.BF16 R48, R124.reuse, R50, RZ ;  /* 0x000000327c30723c */ /* 0x040fe600000418ff */
[----:B------:R-:W-:Y:S06]  /*197c0*/  LDSM.16.M88.4 R176, [R198+0x8000] ;  /* 0x00800000c6b0783b */ /* 0x000fec0000000200 */
[----:B------:R-:W-:Y:S01]  /*197d0*/  LDSM.16.M88.4 R180, [R198+0x8400] ;  /* 0x00840000c6b4783b */ /* 0x000fe20000000200 */
[C---:B-1----:R-:W-:Y:S05]  /*197e0*/  HMMA.16816.F32.BF16 R52, R124.reuse, R56, RZ ;  /* 0x000000387c34723c */ /* 0x042fea00000418ff */
[----:B------:R-:W-:Y:S03]  /*197f0*/  LDSM.16.M88.4 R184, [R198+0x8800] ;  /* 0x00880000c6b8783b */ /* 0x000fe60000000200 */
[C---:B------:R-:W-:Y:S03]  /*19800*/  HMMA.16816.F32.BF16 R56, R124.reuse, R58, RZ ;  /* 0x0000003a7c38723c */ /* 0x040fe600000418ff */
[----:B------:R-:W-:Y:S05]  /*19810*/  LDSM.16.M88.4 R192, [R0+0x7000] ;  /* 0x0070000000c0783b */ /* 0x000fea0000000200 */
[C---:B------:R-:W-:Y:S08]  /*19820*/  HMMA.16816.F32.BF16 R60, R124.reuse, R64, RZ ;  /* 0x000000407c3c723c */ /* 0x040ff000000418ff */
[----:B------:R-:W-:Y:S01]  /*19830*/  HMMA.16816.F32.BF16 R64, R124, R66, RZ ;  /* 0x000000427c40723c */ /* 0x000fe200000418ff */
[----:B------:R-:W1:Y:S07]  /*19840*/  LDSM.16.M88.4 R124, [R0+0x4c00] ;  /* 0x004c0000007c783b */ /* 0x000e6e0000000200 */
[C---:B--2---:R-:W-:Y:S08]  /*19850*/  HMMA.16816.F32.BF16 R4, R128.reuse, R132, R4 ;  /* 0x000000848004723c */ /* 0x044ff00000041804 */
[C---:B------:R-:W-:Y:S01]  /*19860*/  HMMA.16816.F32.BF16 R8, R128.reuse, R134, R8 ;  /* 0x000000868008723c */ /* 0x040fe20000041808 */
[----:B------:R-:W-:Y:S07]  /*19870*/  LDSM.16.M88.4 R132, [R199+0x1000] ;  /* 0x00100000c784783b */ /* 0x000fee0000000200 */
[C---:B---3--:R-:W-:Y:S08]  /*19880*/  HMMA.16816.F32.BF16 R12, R128.reuse, R136, R12 ;  /* 0x00000088800c723c */ /* 0x048ff0000004180c */
[C---:B------:R-:W-:Y:S01]  /*19890*/  HMMA.16816.F32.BF16 R16, R128.reuse, R138, R16 ;  /* 0x0000008a8010723c */ /* 0x040fe20000041810 */
[----:B------:R-:W2:Y:S07]  /*198a0*/  LDSM.16.M88.4 R136, [R198+0x5000] ;  /* 0x00500000c688783b */ /* 0x000eae0000000200 */
[C---:B----4-:R-:W-:Y:S08]  /*198b0*/  HMMA.16816.F32.BF16 R20, R128.reuse, R140, R20 ;  /* 0x0000008c8014723c */ /* 0x050ff00000041814 */
[C---:B------:R-:W-:Y:S01]  /*198c0*/  HMMA.16816.F32.BF16 R24, R128.reuse, R142, R24 ;  /* 0x0000008e8018723c */ /* 0x040fe20000041818 */
[----:B------:R-:W3:Y:S07]  /*198d0*/  LDSM.16.M88.4 R140, [R198+0x5400] ;  /* 0x00540000c68c783b */ /* 0x000eee0000000200 */
        /* <DEDUP_REMOVED lines=12> */
[C---:B-1----:R-:W-:Y:S08]  /*199a0*/  HMMA.16816.F32.BF16 R60, R128.reuse, R124, R60 ;  /* 0x0000007c803c723c */ /* 0x042ff0000004183c */
[----:B------:R-:W-:Y:S01]  /*199b0*/  HMMA.16816.F32.BF16 R64, R128, R126, R64 ;  /* 0x0000007e8040723c */ /* 0x000fe20000041840 */
[----:B------:R-:W-:Y:S06]  /*199c0*/  LDSM.16.M88.4 R124, [R188+0x1000] ;  /* 0x00100000bc7c783b */ /* 0x000fec0000000200 */
[----:B------:R-:W1:Y:S01]  /*199d0*/  LDSM.16.M88.4 R128, [R0+0x5000] ;  /* 0x005000000080783b */ /* 0x000e620000000200 */
[C---:B--2---:R-:W-:Y:S05]  /*199e0*/  HMMA.16816.F32.BF16 R4, R132.reuse, R136, R4 ;  /* 0x000000888404723c */ /* 0x044fea0000041804 */
[----:B------:R-:W-:Y:S03]  /*199f0*/  LDSM.16.M88.4 R188, [R188+0x2000] ;  /* 0x00200000bcbc783b */ /* 0x000fe60000000200 */
[C---:B------:R-:W-:Y:S03]  /*19a00*/  HMMA.16816.F32.BF16 R8, R132.reuse, R138, R8 ;  /* 0x0000008a8408723c */ /* 0x040fe60000041808 */
[----:B------:R-:W2:Y:S05]  /*19a10*/  LDSM.16.M88.4 R136, [R0+0x5400] ;  /* 0x005400000088783b */ /* 0x000eaa0000000200 */
[C---:B---3--:R-:W-:Y:S08]  /*19a20*/  HMMA.16816.F32.BF16 R12, R132.reuse, R140, R12 ;  /* 0x0000008c840c723c */ /* 0x048ff0000004180c */
[C---:B------:R-:W-:Y:S01]  /*19a30*/  HMMA.16816.F32.BF16 R16, R132.reuse, R142, R16 ;  /* 0x0000008e8410723c */ /* 0x040fe20000041810 */
[----:B------:R-:W3:Y:S07]  /*19a40*/  LDSM.16.M88.4 R140, [R0+0x5800] ;  /* 0x00580000008c783b */ /* 0x000eee0000000200 */
        /* <DEDUP_REMOVED lines=17> */
[----:B------:R-:W4:Y:S06]  /*19b60*/  LDSM.16.M88.4 R132, [R0+0x5c00] ;  /* 0x005c00000084783b */ /* 0x000f2c0000000200 */
[----:B------:R-:W5:Y:S01]  /*19b70*/  LDSM.16.M88.4 R164, [R198+0x7000] ;  /* 0x00700000c6a4783b */ /* 0x000f620000000200 */
[C---:B-1----:R-:W-:Y:S08]  /*19b80*/  HMMA.16816.F32.BF16 R4, R124.reuse, R128, R4 ;  /* 0x000000807c04723c */ /* 0x042ff00000041804 */
[C---:B------:R-:W-:Y:S01]  /*19b90*/  HMMA.16816.F32.BF16 R8, R124.reuse, R130, R8 ;  /* 0x000000827c08723c */ /* 0x040fe20000041808 */
[----:B------:R-:W1:Y:S07]  /*19ba0*/  LDSM.16.M88.4 R128, [R198+0x7400] ;  /* 0x00740000c680783b */ /* 0x000e6e0000000200 */
[C---:B--2---:R-:W-:Y:S08]  /*19bb0*/  HMMA.16816.F32.BF16 R12, R124.reuse, R136, R12 ;  /* 0x000000887c0c723c */ /* 0x044ff0000004180c */
[C---:B------:R-:W-:Y:S01]  /*19bc0*/  HMMA.16816.F32.BF16 R16, R124.reuse, R138, R16 ;  /* 0x0000008a7c10723c */ /* 0x040fe20000041810 */
[----:B------:R-:W2:Y:S07]  /*19bd0*/  LDSM.16.M88.4 R136, [R198+0x8c00] ;  /* 0x008c0000c688783b */ /* 0x000eae0000000200 */
        /* <DEDUP_REMOVED lines=12> */
[----:B------:R-:W3:Y:S07]  /*19ca0*/  LDSM.16.M88.4 R124, [R0+0x7400] ;  /* 0x00740000007c783b */ /* 0x000eee0000000200 */
[C---:B-----5:R-:W-:Y:S08]  /*19cb0*/  HMMA.16816.F32.BF16 R4, R160.reuse, R164, R4 ;  /* 0x000000a4a004723c */ /* 0x060ff00000041804 */
[C---:B------:R-:W-:Y:S08]  /*19cc0*/  HMMA.16816.F32.BF16 R8, R160.reuse, R166, R8 ;  /* 0x000000a6a008723c */ /* 0x040ff00000041808 */
[C---:B-1----:R-:W-:Y:S08]  /*19cd0*/  HMMA.16816.F32.BF16 R12, R160.reuse, R128, R12 ;  /* 0x00000080a00c723c */ /* 0x042ff0000004180c */
        /* <DEDUP_REMOVED lines=11> */
[C---:B--2---:R-:W-:Y:S08]  /*19d90*/  HMMA.16816.F32.BF16 R60, R160.reuse, R136, R60 ;  /* 0x00000088a03c723c */ /* 0x044ff0000004183c */
[----:B------:R-:W-:Y:S08]  /*19da0*/  HMMA.16816.F32.BF16 R64, R160, R138, R64 ;  /* 0x0000008aa040723c */ /* 0x000ff00000041840 */
[C---:B------:R-:W-:Y:S08]  /*19db0*/  HMMA.16816.F32.BF16 R4, R188.reuse, R192, R4 ;  /* 0x000000c0bc04723c */ /* 0x040ff00000041804 */
[C---:B------:R-:W-:Y:S08]  /*19dc0*/  HMMA.16816.F32.BF16 R8, R188.reuse, R194, R8 ;  /* 0x000000c2bc08723c */ /* 0x040ff00000041808 */
[C---:B---3--:R-:W-:Y:S03]  /*19dd0*/  HMMA.16816.F32.BF16 R12, R188.reuse, R124, R12 ;  /* 0x0000007cbc0c723c */ /* 0x048fe6000004180c */
[-C--:B------:R-:W-:Y:S01]  /*19de0*/  FMUL.FTZ R2, R4, R3.reuse ;  /* 0x0000000304027220 */ /* 0x080fe20000410000 */
        /* <DEDUP_REMOVED lines=21> */
[----:B------:R3:W2:Y:S01]  /*19f40*/  MUFU.TANH R16, R151 ;  /* 0x0000009700107308 */ /* 0x0006a20000002400 */
[C---:B-1----:R-:W-:Y:S09]  /*19f50*/  HMMA.16816.F32.BF16 R20, R188.reuse, R4, R20 ;  /* 0x00000004bc14723c */ /* 0x042ff20000041814 */
[----:B------:R-:W1:Y:S01]  /*19f60*/  MUFU.TANH R144, R144 ;  /* 0x0000009000907308 */ /* 0x000e620000002400 */
[----:B-----5:R-:W5:Y:S01]  /*19f70*/  LDSM.16.M88.4 R8, [R0+0x7c00] ;  /* 0x007c00000008783b */ /* 0x020f620000000200 */
[C---:B------:R-:W-:Y:S08]  /*19f80*/  HMMA.16816.F32.BF16 R24, R188.reuse, R6, R24 ;  /* 0x00000006bc18723c */ /* 0x040ff00000041818 */
[----:B------:R-:W1:Y:S01]  /*19f90*/  MUFU.TANH R145, R145 ;  /* 0x0000009100917308 */ /* 0x000e620000002400 */
[----:B------:R-:W4:Y:S09]  /*19fa0*/  LDSM.16.M88.4 R4, [R0+0x8000] ;  /* 0x008000000004783b */ /* 0x000f320000000200 */
[----:B------:R-:W1:Y:S01]  /*19fb0*/  MUFU.TANH R146, R146 ;  /* 0x0000009200927308 */ /* 0x000e620000002400 */
[-C--:B------:R-:W-:Y:S01]  /*19fc0*/  FMUL.FTZ R20, R20, R3.reuse ;  /* 0x0000000314147220 */ /* 0x080fe20000410000 */
[-C--:B------:R-:W-:Y:S01]  /*19fd0*/  FMUL.FTZ R21, R21, R3.reuse ;  /* 0x0000000315157220 */ /* 0x080fe20000410000 */
[-C--:B------:R-:W-:Y:S01]  /*19fe0*/  FMUL.FTZ R22, R22, R3.reuse ;  /* 0x0000000316167220 */ /* 0x080fe20000410000 */
[-C--:B------:R-:W-:Y:S06]  /*19ff0*/  FMUL.FTZ R23, R23, R3.reuse ;  /* 0x0000000317177220 */ /* 0x080fec0000410000 */
[----:B------:R-:W1:Y:S01]  /*1a000*/  MUFU.TANH R147, R147 ;  /* 0x0000009300937308 */ /* 0x000e620000002400 */
[-C--:B---3--:R-:W-:Y:S01]  /*1a010*/  FMUL.FTZ R151, R24, R3.reuse ;  /* 0x0000000318977220 */ /* 0x088fe20000410000 */
[-C--:B------:R-:W-:Y:S01]  /*1a020*/  FMUL.FTZ R25, R25, R3.reuse ;  /* 0x0000000319197220 */ /* 0x080fe20000410000 */
[-C--:B------:R-:W-:Y:S01]  /*1a030*/  FMUL.FTZ R26, R26, R3.reuse ;  /* 0x000000031a1a7220 */ /* 0x080fe20000410000 */
[-C--:B------:R-:W-:Y:S06]  /*1a040*/  FMUL.FTZ R27, R27, R3.reuse ;  /* 0x000000031b1b7220 */ /* 0x080fec0000410000 */
[----:B------:R3:W1:Y:S10]  /*1a050*/  MUFU.TANH R24, R151 ;  /* 0x0000009700187308 */ /* 0x0006740000002400 */
        /* <DEDUP_REMOVED lines=13> */
[----:B------:R-:W2:Y:S02]  /*1a130*/  LDSM.16.M88.4 R4, [R0+0x8800] ;  /* 0x008800000004783b */ /* 0x000ea40000000200 */
[-C--:B---3--:R-:W-:Y:S01]  /*1a140*/  FMUL.FTZ R151, R32, R3.reuse ;  /* 0x0000000320977220 */ /* 0x088fe20000410000 */
[-C--:B------:R-:W-:Y:S01]  /*1a150*/  FMUL.FTZ R33, R33, R3.reuse ;  /* 0x0000000321217220 */ /* 0x080fe20000410000 */
[-C--:B------:R-:W-:Y:S03]  /*1a160*/  FMUL.FTZ R34, R34, R3.reuse ;  /* 0x0000000322227220 */ /* 0x080fe60000410000 */
[----:B------:R-:W3:Y:S01]  /*1a170*/  MUFU.TANH R17, R17 ;  /* 0x0000001100117308 */ /* 0x000ee20000002400 */
[-C--:B------:R-:W-:Y:S01]  /*1a180*/  FMUL.FTZ R35, R35, R3.reuse ;  /* 0x0000000323237220 */ /* 0x080fe20000410000 */
[-C--:B------:R-:W-:Y:S01]  /*1a190*/  FMUL.FTZ R195, R36, R3.reuse ;  /* 0x0000000324c37220 */ /* 0x080fe20000410000 */
[-C--:B------:R-:W-:Y:S01]  /*1a1a0*/  FMUL.FTZ R36, R37, R3.reuse ;  /* 0x0000000325247220 */ /* 0x080fe20000410000 */
[-C--:B------:R-:W-:Y:S06]  /*1a1b0*/  FMUL.FTZ R37, R39, R3.reuse ;  /* 0x0000000327257220 */ /* 0x080fec0000410000 */
[----:B------:R1:W1:Y:S01]  /*1a1c0*/  MUFU.TANH R32, R151 ;  /* 0x0000009700207308 */ /* 0x0002620000002400 */
        /* <DEDUP_REMOVED lines=13> */
[C---:B--2---:R-:W-:Y:S05]  /*1a2a0*/  HMMA.16816.F32.BF16 R52, R188.reuse, R4, R52 ;  /* 0x00000004bc34723c */ /* 0x044fea0000041834 */
[-C--:B------:R-:W-:Y:S03]  /*1a2b0*/  FMUL.FTZ R43, R44, R3.reuse ;  /* 0x000000032c2b7220 */ /* 0x080fe60000410000 */
[----:B------:R-:W2:Y:S01]  /*1a2c0*/  MUFU.TANH R21, R21 ;  /* 0x0000001500157308 */ /* 0x000ea20000002400 */
[-C--:B------:R-:W-:Y:S01]  /*1a2d0*/  FMUL.FTZ R44, R45, R3.reuse ;  /* 0x000000032d2c7220 */ /* 0x080fe20000410000 */
[C---:B------:R-:W-:Y:S03]  /*1a2e0*/  HMMA.16816.F32.BF16 R56, R188.reuse, R6, R56 ;  /* 0x00000006bc38723c */ /* 0x040fe60000041838 */
[-C--:B------:R-:W-:Y:S01]  /*1a2f0*/  FMUL.FTZ R45, R46, R3.reuse ;  /* 0x000000032e2d7220 */ /* 0x080fe20000410000 */
[-C--:B------:R-:W-:Y:S01]  /*1a300*/  FMUL.FTZ R46, R47, R3.reuse ;  /* 0x000000032f2e7220 */ /* 0x080fe20000410000 */
[-C--:B------:R-:W-:Y:S03]  /*1a310*/  FMUL.FTZ R4, R48, R3.reuse ;  /* 0x0000000330047220 */ /* 0x080fe60000410000 */
[----:B------:R-:W2:Y:S01]  /*1a320*/  MUFU.TANH R22, R22 ;  /* 0x0000001600167308 */ /* 0x000ea20000002400 */
[-C--:B------:R-:W-:Y:S01]  /*1a330*/  FMUL.FTZ R47, R49, R3.reuse ;  /* 0x00000003312f7220 */ /* 0x080fe20000410000 */
[-C--:B------:R-:W-:Y:S01]  /*1a340*/  FMUL.FTZ R48, R50, R3.reuse ;  /* 0x0000000332307220 */ /* 0x080fe20000410000 */
[-C--:B------:R-:W-:Y:S01]  /*1a350*/  FMUL.FTZ R49, R51, R3.reuse ;  /* 0x0000000333317220 */ /* 0x080fe20000410000 */
[-C--:B------:R-:W-:Y:S01]  /*1a360*/  FMUL.FTZ R50, R52, R3.reuse ;  /* 0x0000000334327220 */ /* 0x080fe20000410000 */
[-C--:B------:R-:W-:Y:S01]  /*1a370*/  FMUL.FTZ R51, R53, R3.reuse ;  /* 0x0000000335337220 */ /* 0x080fe20000410000 */
[-C--:B------:R-:W-:Y:S04]  /*1a380*/  FMUL.FTZ R52, R54, R3.reuse ;  /* 0x0000000336347220 */ /* 0x080fe80000410000 */
[----:B------:R-:W2:Y:S01]  /*1a390*/  MUFU.TANH R23, R23 ;  /* 0x0000001700177308 */ /* 0x000ea20000002400 */
[-C--:B------:R-:W-:Y:S01]  /*1a3a0*/  FMUL.FTZ R53, R55, R3.reuse ;  /* 0x0000000337357220 */ /* 0x080fe20000410000 */
[-C--:B-1----:R-:W-:Y:S01]  /*1a3b0*/  FMUL.FTZ R151, R56, R3.reuse ;  /* 0x0000000338977220 */ /* 0x082fe20000410000 */
[-C--:B------:R-:W-:Y:S01]  /*1a3c0*/  FMUL.FTZ R57, R57, R3.reuse ;  /* 0x0000000339397220 */ /* 0x080fe20000410000 */
[-C--:B------:R-:W-:Y:S06]  /*1a3d0*/  FMUL.FTZ R58, R58, R3.reuse ;  /* 0x000000033a3a7220 */ /* 0x080fec0000410000 */
[----:B------:R-:W1:Y:S01]  /*1a3e0*/  MUFU.TANH R25, R25 ;  /* 0x0000001900197308 */ /* 0x000e620000002400 */
[-C--:B------:R-:W-:Y:S01]  /*1a3f0*/  FMUL.FTZ R59, R59, R3.reuse ;  /* 0x000000033b3b7220 */ /* 0x080fe20000410000 */
[C---:B-----5:R-:W-:Y:S08]  /*1a400*/  HMMA.16816.F32.BF16 R60, R188.reuse, R8, R60 ;  /* 0x00000008bc3c723c */ /* 0x060ff0000004183c */
[----:B------:R-:W1:Y:S01]  /*1a410*/  MUFU.TANH R26, R26 ;  /* 0x0000001a001a7308 */ /* 0x000e620000002400 */
[----:B------:R-:W-:Y:S09]  /*1a420*/  HMMA.16816.F32.BF16 R64, R188, R10, R64 ;  /* 0x0000000abc40723c */ /* 0x000ff20000041840 */
        /* <DEDUP_REMOVED lines=47> */
[----:B------:R1:W1:Y:S01]  /*1a720*/  MUFU.TANH R161, R67 ;  /* 0x0000004300a17308 */ /* 0x0002620000002400 */
[----:B--234-:R-:W-:Y:S05]  /*1a730*/  @!P0 BRA `(.L_x_2256) ;  /* 0x0000000800548947 */ /* 0x01cfea0003800000 */
[----:B------:R-:W-:Y:S01]  /*1a740*/  ISETP.NE.U32.AND P3, PT, R220, RZ, PT ;  /* 0x000000ffdc00720c */ /* 0x000fe20003f65070 */
[----:B------:R-:W-:Y:S01]  /*1a750*/  BSSY.RECONVERGENT B0, `(.L_x_2257) ;  /* 0x000004c000007945 */ /* 0x000fe20003800200 */
[----:B-1----:R-:W-:Y:S02]  /*1a760*/  IMAD.SHL.U32 R0, R200, 0x40, RZ ;  /* 0x00000040c8007824 */ /* 0x002fe400078e00ff */
        /* <DEDUP_REMOVED lines=74> */
.L_x_2258:
[----:B------:R-:W-:Y:S05]  /*1ac10*/  BSYNC.RECONVERGENT B0 ;  /* 0x0000000000007941 */ /* 0x000fea0003800200 */
.L_x_2257:
        /* <DEDUP_REMOVED lines=71> */
.L_x_2256:
[----:B------:R-:W-:Y:S05]  /*1b090*/  BSYNC.RECONVERGENT B1 ;  /* 0x0000000000017941 */ /* 0x000fea0003800200 */
.L_x_2255:
[----:B------:R-:W3:Y:S01]  /*1b0a0*/  LD.E R3, desc[UR4][R120.64+0xdc] ;  /* 0x0000dc0478037980 */ /* 0x000ee2000c101900 */
[C---:B-1----:R-:W-:Y:S01]  /*1b0b0*/  VIADD R0, R229.reuse, 0xffffffc0 ;  /* 0xffffffc0e5007836 */ /* 0x042fe20000000000 */
[CC--:B------:R-:W-:Y:S01]  /*1b0c0*/  ISETP.GE.AND P0, PT, R229.reuse, R225.reuse, PT ;  /* 0x000000e1e500720c */ /* 0x0c0fe20003f06270 */
[C---:B------:R-:W-:Y:S02]  /*1b0d0*/  VIADD R128, R229.reuse, 0xffffffc1 ;  /* 0xffffffc1e5807836 */ /* 0x040fe40000000000 */
[C---:B------:R-:W-:Y:S01]  /*1b0e0*/  VIADD R127, R229.reuse, 0xffffffc8 ;  /* 0xffffffc8e57f7836 */ /* 0x040fe20000000000 */
[C---:B------:R-:W-:Y:S01]  /*1b0f0*/  ISETP.GE.AND P1, PT, R0.reuse, R225, PT ;  /* 0x000000e10000720c */ /* 0x040fe20003f26270 */
[C---:B------:R-:W-:Y:S01]  /*1b100*/  VIADD R67, R229.reuse, 0xffffffd1 ;  /* 0xffffffd1e5437836 */ /* 0x040fe20000000000 */
[-C--:B------:R-:W-:Y:S01]  /*1b110*/  ISETP.GE.AND P4, PT, R0, R223.reuse, PT ;  /* 0x000000df0000720c */ /* 0x080fe20003f86270 */
[C---:B------:R-:W-:Y:S01]  /*1b120*/  VIADD R126, R229.reuse, 0xffffffc9 ;  /* 0xffffffc9e57e7836 */ /* 0x040fe20000000000 */
[----:B------:R-:W-:Y:S01]  /*1b130*/  FSEL R139, R2, -INF , P1 ;  /* 0xff800000028b7808 */ /* 0x000fe20000800000 */
[C---:B------:R-:W-:Y:S01]  /*1b140*/  VIADD R124, R229.reuse, 0xffffffd8 ;  /* 0xffffffd8e57c7836 */ /* 0x040fe20000000000 */
[-C--:B------:R-:W-:Y:S01]  /*1b150*/  ISETP.GE.AND P1, PT, R128, R223.reuse, PT ;  /* 0x000000df8000720c */ /* 0x080fe20003f26270 */
[----:B------:R-:W-:Y:S01]  /*1b160*/  VIADD R125, R229, 0xffffffd0 ;  /* 0xffffffd0e57d7836 */ /* 0x000fe20000000000 */
[----:B------:R-:W-:Y:S01]  /*1b170*/  FSEL R145, R145, -INF , P4 ;  /* 0xff80000091917808 */ /* 0x000fe20002000000 */
[C---:B------:R-:W-:Y:S01]  /*1b180*/  VIADD R65, R229.reuse, 0xffffffd9 ;  /* 0xffffffd9e5417836 */ /* 0x040fe20000000000 */
[----:B------:R-:W-:Y:S01]  /*1b190*/  FSEL R146, R146, -INF , P1 ;  /* 0xff80000092927808 */ /* 0x000fe20000800000 */
[----:B------:R-:W-:Y:S01]  /*1b1a0*/  VIADD R66, R229, 0xffffffe0 ;  /* 0xffffffe0e5427836 */ /* 0x000fe20000000000 */
[----:B------:R-:W-:Y:S01]  /*1b1b0*/  ISETP.GE.AND P1, PT, R127, R223, PT ;  /* 0x000000df7f00720c */ /* 0x000fe20003f26270 */
[C---:B------:R-:W-:Y:S01]  /*1b1c0*/  VIADD R64, R229.reuse, 0xffffffe1 ;  /* 0xffffffe1e5407836 */ /* 0x040fe20000000000 */
[-C--:B------:R-:W-:Y:S01]  /*1b1d0*/  ISETP.GE.AND P4, PT, R126, R225.reuse, PT ;  /* 0x000000e17e00720c */ /* 0x080fe20003f86270 */
[----:B------:R-:W-:Y:S01]  /*1b1e0*/  VIADD R62, R229, 0xffffffe9 ;  /* 0xffffffe9e53e7836 */ /* 0x000fe20000000000 */
[----:B------:R-:W-:Y:S01]  /*1b1f0*/  FSEL R149, R149, -INF , P1 ;  /* 0xff80000095957808 */ /* 0x000fe20000800000 */
[----:B------:R-:W-:Y:S01]  /*1b200*/  VIADD R63, R229, 0xffffffe8 ;  /* 0xffffffe8e53f7836 */ /* 0x000fe20000000000 */
[----:B------:R-:W-:Y:S01]  /*1b210*/  ISETP.GE.AND P1, PT, R67, R225, PT ;  /* 0x000000e14300720c */ /* 0x000fe20003f26270 */
[----:B------:R-:W-:Y:S01]  /*1b220*/  VIADD R61, R229, 0xfffffff0 ;  /* 0xfffffff0e53d7836 */ /* 0x000fe20000000000 */
[----:B------:R-:W-:Y:S01]  /*1b230*/  FSEL R195, R195, -INF , P0 ;  /* 0xff800000c3c37808 */ /* 0x000fe20000000000 */
[C---:B------:R-:W-:Y:S01]  /*1b240*/  VIADD R59, R229.reuse, 0xfffffff1 ;  /* 0xfffffff1e53b7836 */ /* 0x040fe20000000000 */
[C---:B------:R-:W-:Y:S01]  /*1b250*/  ISETP.GE.AND P0, PT, R229.reuse, R223, PT ;  /* 0x000000dfe500720c */ /* 0x040fe20003f06270 */
[C---:B------:R-:W-:Y:S01]  /*1b260*/  VIADD R58, R229.reuse, 0xfffffff8 ;  /* 0xfffffff8e53a7836 */ /* 0x040fe20000000000 */
[----:B------:R-:W-:Y:S01]  /*1b270*/  FSEL R148, R148, -INF , P4 ;  /* 0xff80000094947808 */ /* 0x000fe20002000000 */
[----:B------:R-:W-:Y:S01]  /*1b280*/  VIADD R57, R229, 0xfffffff9 ;  /* 0xfffffff9e5397836 */ /* 0x000fe20000000000 */
[----:B------:R-:W-:Y:S01]  /*1b290*/  FSEL R134, R13, -INF , P1 ;  /* 0xff8000000d867808 */ /* 0x000fe20000800000 */
[C---:B------:R-:W-:Y:S01]  /*1b2a0*/  VIADD R56, R229.reuse, 0x1 ;  /* 0x00000001e5387836 */ /* 0x040fe20000000000 */
[-C--:B------:R-:W-:Y:S01]  /*1b2b0*/  ISETP.GE.AND P1, PT, R124, R225.reuse, PT ;  /* 0x000000e17c00720c */ /* 0x080fe20003f26270 */
[----:B------:R-:W-:Y:S01]  /*1b2c0*/  VIADD R55, R229, 0x8 ;  /* 0x00000008e5377836 */ /* 0x000fe20000000000 */
[-C--:B------:R-:W-:Y:S01]  /*1b2d0*/  ISETP.GE.AND P4, PT, R125, R225.reuse, PT ;  /* 0x000000e17d00720c */ /* 0x080fe20003f86270 */
[C---:B--2---:R-:W-:Y:S01]  /*1b2e0*/  VIADD R10, R229.reuse, 0x11 ;  /* 0x00000011e50a7836 */ /* 0x044fe20000000000 */
[----:B------:R-:W-:Y:S01]  /*1b2f0*/  FSEL R191, R38, -INF , P0 ;  /* 0xff80000026bf7808 */ /* 0x000fe20000000000 */
[C---:B------:R-:W-:Y:S01]  /*1b300*/  VIADD R54, R229.reuse, 0x9 ;  /* 0x00000009e5367836 */ /* 0x040fe20000000000 */
[----:B------:R-:W-:Y:S01]  /*1b310*/  ISETP.GE.AND P0, PT, R128, R225, PT ;  /* 0x000000e18000720c */ /* 0x000fe20003f06270 */
[C---:B------:R-:W-:Y:S01]  /*1b320*/  VIADD R11, R229.reuse, 0x10 ;  /* 0x00000010e50b7836 */ /* 0x040fe20000000000 */
[----:B------:R-:W-:Y:S01]  /*1b330*/  FSEL R136, R12, -INF , P4 ;  /* 0xff8000000c887808 */ /* 0x000fe20002000000 */
[C---:B------:R-:W-:Y:S01]  /*1b340*/  VIADD R9, R229.reuse, 0x18 ;  /* 0x00000018e5097836 */ /* 0x040fe20000000000 */
[----:B------:R-:W-:Y:S01]  /*1b350*/  FSEL R133, R16, -INF , P1 ;  /* 0xff80000010857808 */ /* 0x000fe20000800000 */
[----:B------:R-:W-:Y:S01]  /*1b360*/  VIADD R8, R229, 0x19 ;  /* 0x00000019e5087836 */ /* 0x000fe20000000000 */
[-C--:B------:R-:W-:Y:S01]  /*1b370*/  ISETP.GE.AND P4, PT, R67, R223.reuse, PT ;  /* 0x000000df4300720c */ /* 0x080fe20003f86270 */
[----:B------:R-:W-:Y:S01]  /*1b380*/  VIADD R7, R229, 0x20 ;  /* 0x00000020e5077836 */ /* 0x000fe20000000000 */
[----:B------:R-:W-:Y:S01]  /*1b390*/  ISETP.GE.AND P1, PT, R65, R223, PT ;  /* 0x000000df4100720c */ /* 0x000fe20003f26270 */
[C---:B------:R-:W-:Y:S01]  /*1b3a0*/  VIADD R6, R229.reuse, 0x21 ;  /* 0x00000021e5067836 */ /* 0x040fe20000000000 */
[----:B------:R-:W-:Y:S01]  /*1b3b0*/  FSEL R144, R144, -INF , P0 ;  /* 0xff80000090907808 */ /* 0x000fe20000000000 */
[----:B------:R-:W-:Y:S01]  /*1b3c0*/  VIADD R5, R229, 0x28 ;  /* 0x00000028e5057836 */ /* 0x000fe20000000000 */
[----:B------:R-:W-:Y:S01]  /*1b3d0*/  ISETP.GE.AND P0, PT, R127, R225, PT ;  /* 0x000000e17f00720c */ /* 0x000fe20003f06270 */
[----:B------:R-:W-:Y:S01]  /*1b3e0*/  VIADD R12, R229, 0x39 ;  /* 0x00000039e50c7836 */ /* 0x000fe20000000000 */
[----:B------:R-:W-:Y:S01]  /*1b3f0*/  FSEL R38, R19, -INF , P1 ;  /* 0xff80000013267808 */ /* 0x000fe20000800000 */
[----:B------:R-:W-:Y:S01]  /*1b400*/  VIADD R2, R229, 0x38 ;  /* 0x00000038e5027836 */ /* 0x000fe20000000000 */
[----:B------:R-:W-:Y:S01]  /*1b410*/  FSEL R130, R15, -INF , P4 ;  /* 0xff8000000f827808 */ /* 0x000fe20002000000 */
[----:B------:R-:W-:Y:S01]  /*1b420*/  VIADD R228, R228, 0xffffff80 ;  /* 0xffffff80e4e47836 */ /* 0x000fe20000000000 */
[-C--:B------:R-:W-:Y:S02]  /*1b430*/  ISETP.GE.AND P1, PT, R66, R223.reuse, PT ;  /* 0x000000df4200720c */ /* 0x080fe40003f26270 */
[-C--:B------:R-:W-:Y:S02]  /*1b440*/  ISETP.GE.AND P4, PT, R124, R223.reuse, PT ;  /* 0x000000df7c00720c */ /* 0x080fe40003f86270 */
[----:B------:R-:W-:Y:S02]  /*1b450*/  FSEL R147, R147, -INF , P0 ;  /* 0xff80000093937808 */ /* 0x000fe40000000000 */
[----:B------:R-:W-:Y:S02]  /*1b460*/  ISETP.GE.AND P0, PT, R126, R223, PT ;  /* 0x000000df7e00720c */ /* 0x000fe40003f06270 */
[----:B------:R-:W-:Y:S02]  /*1b470*/  FSEL R129, R18, -INF , P4 ;  /* 0xff80000012817808 */ /* 0x000fe40002000000 */
[----:B------:R-:W-:Y:S02]  /*1b480*/  FSEL R249, R22, -INF , P1 ;  /* 0xff80000016f97808 */ /* 0x000fe40000800000 */
[-C--:B------:R-:W-:Y:S02]  /*1b490*/  ISETP.GE.AND P4, PT, R64, R225.reuse, PT ;  /* 0x000000e14000720c */ /* 0x080fe40003f86270 */
[----:B------:R-:W-:Y:S02]  /*1b4a0*/  ISETP.GE.AND P1, PT, R62, R225, PT ;  /* 0x000000e13e00720c */ /* 0x000fe40003f26270 */
[----:B------:R-:W-:Y:S02]  /*1b4b0*/  FSEL R150, R150, -INF , P0 ;  /* 0xff80000096967808 */ /* 0x000fe40000000000 */
[----:B------:R-:W-:Y:S02]  /*1b4c0*/  ISETP.GE.AND P0, PT, R125, R223, PT ;  /* 0x000000df7d00720c */ /* 0x000fe40003f06270 */
[----:B------:R-:W-:Y:S02]  /*1b4d0*/  FSEL R251, R21, -INF , P4 ;  /* 0xff80000015fb7808 */ /* 0x000fe40002000000 */
[----:B------:R-:W-:Y:S02]  /*1b4e0*/  FSEL R243, R25, -INF , P1 ;  /* 0xff80000019f37808 */ /* 0x000fe40000800000 */
[-C--:B------:R-:W-:Y:S02]  /*1b4f0*/  ISETP.GE.AND P4, PT, R63, R225.reuse, PT ;  /* 0x000000e13f00720c */ /* 0x080fe40003f86270 */
[-C--:B------:R-:W-:Y:S02]  /*1b500*/  ISETP.GE.AND P1, PT, R61, R225.reuse, PT ;  /* 0x000000e13d00720c */ /* 0x080fe40003f26270 */
[----:B------:R-:W-:Y:S01]  /*1b510*/  FSEL R131, R14, -INF , P0 ;  /* 0xff8000000e837808 */ /* 0x000fe20000000000 */
[----:B------:R-:W-:Y:S01]  /*1b520*/  VIADD R14, R229, 0x31 ;  /* 0x00000031e50e7836 */ /* 0x000fe20000000000 */
[----:B------:R-:W-:Y:S02]  /*1b530*/  ISETP.GE.AND P0, PT, R65, R225, PT ;  /* 0x000000e14100720c */ /* 0x000fe40003f06270 */
[----:B------:R-:W-:Y:S02]  /*1b540*/  FSEL R245, R24, -INF , P4 ;  /* 0xff80000018f57808 */ /* 0x000fe40002000000 */
[----:B------:R-:W-:Y:S01]  /*1b550*/  FSEL R237, R28, -INF , P1 ;  /* 0xff8000001ced7808 */ /* 0x000fe20000800000 */
[----:B------:R-:W-:Y:S01]  /*1b560*/  VIADD R28, R229, 0x30 ;  /* 0x00000030e51c7836 */ /* 0x000fe20000000000 */
        /* <DEDUP_REMOVED lines=12> */
[C---:B------:R-:W-:Y:S02]  /*1b630*/  ISETP.GE.AND P1, PT, R56.reuse, R223, PT ;  /* 0x000000df3800720c */ /* 0x040fe40003f26270 */
[----:B------:R-:W-:Y:S02]  /*1b640*/  ISETP.GE.AND P4, PT, R57, R225, PT ;  /* 0x000000e13900720c */ /* 0x000fe40003f86270 */
[----:B------:R-:W-:Y:S02]  /*1b650*/  FSEL R247, R23, -INF , P0 ;  /* 0xff80000017f77808 */ /* 0x000fe40000000000 */
        /* <DEDUP_REMOVED lines=27> */
[C---:B------:R-:W-:Y:S02]  /*1b810*/  ISETP.GE.AND P6, PT, R0.reuse, R224, PT ;  /* 0x000000e00000720c */ /* 0x040fe40003fc6270 */
[-C--:B------:R-:W-:Y:S01]  /*1b820*/  ISETP.GE.AND P5, PT, R0, R222.reuse, PT ;  /* 0x000000de0000720c */ /* 0x080fe20003fa6270 */
        /* <DEDUP_REMOVED lines=24> */
[----:B------:R-:W-:Y:S02]  /*1b9b0*/  FSEL R191, R191, -INF , !P4 ;  /* 0xff800000bfbf7808 */ /* 0x000fe40006000000 */
[----:B------:R-:W-:Y:S02]  /*1b9c0*/  ISETP.GE.AND P1, PT, R14, R225, PT ;  /* 0x000000e10e00720c */ /* 0x000fe40003f26270 */
        /* <DEDUP_REMOVED lines=8> */
[CC--:B------:R-:W-:Y:S01]  /*1ba50*/  ISETP.GE.AND P0, PT, R229.reuse, R224.reuse, PT ;  /* 0x000000e0e500720c */ /* 0x0c0fe20003f06270 */
[----:B------:R-:W-:Y:S01]  /*1ba60*/  VIADD R229, R229, 0xffffff80 ;  /* 0xffffff80e5e57836 */ /* 0x000fe20000000000 */
[----:B------:R-:W-:Y:S02]  /*1ba70*/  FSEL R24, R159, -INF , P1 ;  /* 0xff8000009f187808 */ /* 0x000fe40000800000 */
[----:B------:R-:W-:Y:S02]  /*1ba80*/  FSEL R158, R158, -INF , P4 ;  /* 0xff8000009e9e7808 */ /* 0x000fe40002000000 */
[-C--:B------:R-:W-:Y:S02]  /*1ba90*/  ISETP.GE.AND P4, PT, R128, R224.reuse, PT ;  /* 0x000000e08000720c */ /* 0x080fe40003f86270 */
[----:B------:R-:W-:Y:S02]  /*1baa0*/  ISETP.GE.AND P1, PT, R2, R223, PT ;  /* 0x000000df0200720c */ /* 0x000fe40003f26270 */
[----:B------:R-:W-:Y:S02]  /*1bab0*/  FSEL R195, R195, -INF , !P0 ;  /* 0xff800000c3c37808 */ /* 0x000fe40004000000 */
[----:B------:R-:W-:Y:S02]  /*1bac0*/  ISETP.GE.AND P0, PT, R28, R225, PT ;  /* 0x000000e11c00720c */ /* 0x000fe40003f06270 */
[----:B------:R-:W-:Y:S02]  /*1bad0*/  FSEL R23, R144, -INF , !P4 ;  /* 0xff80000090177808 */ /* 0x000fe40006000000 */
[----:B------:R-:W-:Y:S02]  /*1bae0*/  FSEL R160, R160, -INF , P1 ;  /* 0xff800000a0a07808 */ /* 0x000fe40000800000 */
[-C--:B------:R-:W-:Y:S02]  /*1baf0*/  ISETP.GE.AND P1, PT, R127, R224.reuse, PT ;  /* 0x000000e07f00720c */ /* 0x080fe40003f26270 */
[-C--:B------:R-:W-:Y:S02]  /*1bb00*/  ISETP.GE.AND P4, PT, R126, R224.reuse, PT ;  /* 0x000000e07e00720c */ /* 0x080fe40003f86270 */
[----:B------:R-:W-:Y:S02]  /*1bb10*/  FSEL R60, R60, -INF , P0 ;  /* 0xff8000003c3c7808 */ /* 0x000fe40000000000 */
[-C--:B------:R-:W-:Y:S02]  /*1bb20*/  ISETP.GE.AND P0, PT, R14, R223.reuse, PT ;  /* 0x000000df0e00720c */ /* 0x080fe40003f06270 */
[----:B------:R-:W-:Y:S02]  /*1bb30*/  FSEL R13, R147, -INF , !P1 ;  /* 0xff800000930d7808 */ /* 0x000fe40004800000 */
[----:B------:R-:W-:Y:S02]  /*1bb40*/  FSEL R21, R148, -INF , !P4 ;  /* 0xff80000094157808 */ /* 0x000fe40006000000 */
[----:B------:R-:W-:Y:S02]  /*1bb50*/  FSEL R4, R145, -INF , !P5 ;  /* 0xff80000091047808 */ /* 0x000fe40006800000 */
[----:B------:R-:W-:Y:S02]  /*1bb60*/  ISETP.GE.AND P4, PT, R67, R224, PT ;  /* 0x000000e04300720c */ /* 0x000fe40003f86270 */
[-C--:B------:R-:W-:Y:S02]  /*1bb70*/  ISETP.GE.AND P5, PT, R126, R222.reuse, PT ;  /* 0x000000de7e00720c */ /* 0x080fe40003fa6270 */
[----:B------:R-:W-:Y:S02]  /*1bb80*/  ISETP.GE.AND P1, PT, R125, R222, PT ;  /* 0x000000de7d00720c */ /* 0x000fe40003f26270 */
[----:B------:R-:W-:Y:S02]  /*1bb90*/  FSEL R16, R157, -INF , P0 ;  /* 0xff8000009d107808 */ /* 0x000fe40000000000 */
[----:B------:R-:W-:Y:S02]  /*1bba0*/  ISETP.GE.AND P0, PT, R12, R223, PT ;  /* 0x000000df0c00720c */ /* 0x000fe40003f06270 */
[----:B------:R-:W-:Y:S02]  /*1bbb0*/  FSEL R17, R150, -INF , !P5 ;  /* 0xff80000096117808 */ /* 0x000fe40006800000 */
[----:B------:R-:W-:Y:S02]  /*1bbc0*/  FSEL R43, R134, -INF , !P4 ;  /* 0xff800000862b7808 */ /* 0x000fe40006000000 */
[----:B------:R-:W-:Y:S02]  /*1bbd0*/  FSEL R41, R131, -INF , !P1 ;  /* 0xff80000083297808 */ /* 0x000fe40004800000 */
[-C--:B------:R-:W-:Y:S02]  /*1bbe0*/  ISETP.GE.AND P5, PT, R124, R224.reuse, PT ;  /* 0x000000e07c00720c */ /* 0x080fe40003fa6270 */
[C---:B------:R-:W-:Y:S02]  /*1bbf0*/  ISETP.GE.AND P4, PT, R65.reuse, R224, PT ;  /* 0x000000e04100720c */ /* 0x040fe40003f86270 */
[-C--:B------:R-:W-:Y:S02]  /*1bc00*/  ISETP.GE.AND P1, PT, R65, R222.reuse, PT ;  /* 0x000000de4100720c */ /* 0x080fe40003f26270 */
[----:B------:R-:W-:Y:S02]  /*1bc10*/  FSEL R52, R161, -INF , P0 ;  /* 0xff800000a1347808 */ /* 0x000fe40000000000 */
[----:B------:R-:W-:Y:S02]  /*1bc20*/  FSEL R25, R139, -INF , !P6 ;  /* 0xff8000008b197808 */ /* 0x000fe40007000000 */
[-C--:B------:R-:W-:Y:S02]  /*1bc30*/  ISETP.GE.AND P0, PT, R128, R222.reuse, PT ;  /* 0x000000de8000720c */ /* 0x080fe40003f06270 */
[-C--:B------:R-:W-:Y:S02]  /*1bc40*/  ISETP.GE.AND P6, PT, R127, R222.reuse, PT ;  /* 0x000000de7f00720c */ /* 0x080fe40003fc6270 */
[----:B------:R-:W-:Y:S02]  /*1bc50*/  FSEL R49, R38, -INF , !P1 ;  /* 0xff80000026317808 */ /* 0x000fe40004800000 */
[----:B------:R-:W-:Y:S02]  /*1bc60*/  FSEL R50, R133, -INF , !P5 ;  /* 0xff80000085327808 */ /* 0x000fe40006800000 */
[----:B------:R-:W-:Y:S02]  /*1bc70*/  FSEL R48, R132, -INF , !P4 ;  /* 0xff80000084307808 */ /* 0x000fe40006000000 */
[----:B------:R-:W-:Y:S02]  /*1bc80*/  ISETP.GE.AND P5, PT, R66, R222, PT ;  /* 0x000000de4200720c */ /* 0x000fe40003fa6270 */
[-C--:B------:R-:W-:Y:S02]  /*1bc90*/  ISETP.GE.AND P4, PT, R64, R224.reuse, PT ;  /* 0x000000e04000720c */ /* 0x080fe40003f86270 */
[-C--:B------:R-:W-:Y:S02]  /*1bca0*/  ISETP.GE.AND P1, PT, R63, R224.reuse, PT ;  /* 0x000000e03f00720c */ /* 0x080fe40003f26270 */
[----:B------:R-:W-:Y:S02]  /*1bcb0*/  FSEL R15, R146, -INF , !P0 ;  /* 0xff800000920f7808 */ /* 0x000fe40004000000 */
[----:B------:R-:W-:Y:S02]  /*1bcc0*/  FSEL R19, R149, -INF , !P6 ;  /* 0xff80000095137808 */ /* 0x000fe40007000000 */
[----:B------:R-:W-:Y:S02]  /*1bcd0*/  ISETP.GE.AND P0, PT, R125, R224, PT ;  /* 0x000000e07d00720c */ /* 0x000fe40003f06270 */
[----:B------:R-:W-:Y:S02]  /*1bce0*/  ISETP.GE.AND P6, PT, R67, R222, PT ;  /* 0x000000de4300720c */ /* 0x000fe40003fc6270 */
[----:B------:R-:W-:Y:S02]  /*1bcf0*/  FSEL R251, R251, -INF , !P4 ;  /* 0xff800000fbfb7808 */ /* 0x000fe40006000000 */
[----:B------:R-:W-:Y:S02]  /*1bd00*/  FSEL R249, R249, -INF , !P5 ;  /* 0xff800000f9f97808 */ /* 0x000fe40006800000 */
[----:B------:R-:W-:Y:S02]  /*1bd10*/  FSEL R245, R245, -INF , !P1 ;  /* 0xff800000f5f57808 */ /* 0x000fe40004800000 */
[C---:B------:R-:W-:Y:S02]  /*1bd20*/  ISETP.GE.AND P4, PT, R62.reuse, R224, PT ;  /* 0x000000e03e00720c */ /* 0x040fe40003f86270 */
[-C--:B------:R-:W-:Y:S02]  /*1bd30*/  ISETP.GE.AND P5, PT, R62, R222.reuse, PT ;  /* 0x000000de3e00720c */ /* 0x080fe40003fa6270 */
[----:B------:R-:W-:Y:S02]  /*1bd40*/  ISETP.GE.AND P1, PT, R61, R222, PT ;  /* 0x000000de3d00720c */ /* 0x000fe40003f26270 */
[----:B------:R-:W-:Y:S02]  /*1bd50*/  FSEL R67, R136, -INF , !P0 ;  /* 0xff80000088437808 */ /* 0x000fe40004000000 */
[----:B------:R-:W-:Y:S02]  /*1bd60*/  FSEL R65, R130, -INF , !P6 ;  /* 0xff80000082417808 */ /* 0x000fe40007000000 */
[----:B------:R-:W-:Y:S02]  /*1bd70*/  ISETP.GE.AND P6, PT, R66, R224, PT ;  /* 0x000000e04200720c */ /* 0x000fe40003fc6270 */
[----:B------:R-:W-:Y:S02]  /*1bd80*/  ISETP.GE.AND P0, PT, R124, R222, PT ;  /* 0x000000de7c00720c */ /* 0x000fe40003f06270 */
[----:B------:R-:W-:Y:S02]  /*1bd90*/  FSEL R235, R30, -INF , !P1 ;  /* 0xff8000001eeb7808 */ /* 0x000fe40004800000 */
[----:B------:R-:W-:Y:S02]  /*1bda0*/  FSEL R239, R27, -INF , !P5 ;  /* 0xff8000001bef7808 */ /* 0x000fe40006800000 */
[----:B------:R-:W-:Y:S02]  /*1bdb0*/  FSEL R243, R243, -INF , !P4 ;  /* 0xff800000f3f37808 */ /* 0x000fe40006000000 */
[-C--:B------:R-:W-:Y:S02]  /*1bdc0*/  ISETP.GE.AND P4, PT, R59, R224.reuse, PT ;  /* 0x000000e03b00720c */ /* 0x080fe40003f86270 */
[----:B------:R-:W-:Y:S02]  /*1bdd0*/  ISETP.GE.AND P5, PT, R58, R224, PT ;  /* 0x000000e03a00720c */ /* 0x000fe40003fa6270 */
[-C--:B------:R-:W-:Y:S02]  /*1bde0*/  ISETP.GE.AND P1, PT, R57, R222.reuse, PT ;  /* 0x000000de3900720c */ /* 0x080fe40003f26270 */
[----:B------:R-:W-:Y:S02]  /*1bdf0*/  FSEL R51, R129, -INF , !P0 ;  /* 0xff80000081337808 */ /* 0x000fe40004000000 */
        /* <DEDUP_REMOVED lines=17> */
[-C--:B------:R-:W-:Y:S02]  /*1bf10*/  ISETP.GE.AND P5, PT, R11, R224.reuse, PT ;  /* 0x000000e00b00720c */ /* 0x080fe40003fa6270 */
[-C--:B------:R-:W-:Y:S02]  /*1bf20*/  ISETP.GE.AND P1, PT, R10, R224.reuse, PT ;  /* 0x000000e00a00720c */ /* 0x080fe40003f26270 */
[----:B------:R-:W-:Y:S02]  /*1bf30*/  FSEL R181, R31, -INF , !P6 ;  /* 0xff8000001fb57808 */ /* 0x000fe40007000000 */
[----:B------:R-:W-:Y:S02]  /*1bf40*/  FSEL R237, R237, -INF , !P0 ;  /* 0xff800000eded7808 */ /* 0x000fe40004000000 */
[----:B------:R-:W-:Y:S02]  /*1bf50*/  ISETP.GE.AND P6, PT, R56, R224, PT ;  /* 0x000000e03800720c */ /* 0x000fe40003fc6270 */
[-C--:B------:R-:W-:Y:S02]  /*1bf60*/  ISETP.GE.AND P0, PT, R58, R222.reuse, PT ;  /* 0x000000de3a00720c */ /* 0x080fe40003f06270 */
[----:B------:R-:W-:Y:S02]  /*1bf70*/  FSEL R187, R39, -INF , !P4 ;  /* 0xff80000027bb7808 */ /* 0x000fe40006000000 */
[----:B------:R-:W-:Y:S02]  /*1bf80*/  FSEL R169, R44, -INF , !P1 ;  /* 0xff8000002ca97808 */ /* 0x000fe40004800000 */
[----:B------:R-:W-:Y:S02]  /*1bf90*/  FSEL R171, R171, -INF , !P5 ;  /* 0xff800000abab7808 */ /* 0x000fe40006800000 */
[-C--:B------:R-:W-:Y:S02]  /*1bfa0*/  ISETP.GE.AND P4, PT, R11, R222.reuse, PT ;  /* 0x000000de0b00720c */ /* 0x080fe40003f86270 */
[----:B------:R-:W-:Y:S02]  /*1bfb0*/  ISETP.GE.AND P5, PT, R9, R222, PT ;  /* 0x000000de0900720c */ /* 0x000fe40003fa6270 */
[----:B------:R-:W-:Y:S02]  /*1bfc0*/  ISETP.GE.AND P1, PT, R8, R224, PT ;  /* 0x000000e00800720c */ /* 0x000fe40003f26270 */
        /* <DEDUP_REMOVED lines=8> */
[C---:B------:R-:W-:Y:S02]  /*1c050*/  ISETP.GE.AND P1, PT, R6.reuse, R224, PT ;  /* 0x000000e00600720c */ /* 0x040fe40003f26270 */
[----:B------:R-:W-:Y:S02]  /*1c060*/  ISETP.GE.AND P5, PT, R6, R222, PT ;  /* 0x000000de0600720c */ /* 0x000fe40003fa6270 */
[----:B------:R-:W-:Y:S02]  /*1c070*/  FMNMX3.FTZ R8, R122, R25, R23, !PT ;  /* 0x000000197a087276 */ /* 0x000fe40007810017 */
[----:B------:R-:W-:Y:S02]  /*1c080*/  FMNMX3.FTZ R6, R123, R4, R15, !PT ;  /* 0x000000047b067276 */ /* 0x000fe4000781000f */
[----:B------:R-:W-:Y:S02]  /*1c090*/  FSEL R173, R42, -INF , !P6 ;  /* 0xff8000002aad7808 */ /* 0x000fe40007000000 */
[----:B------:R-:W-:Y:S02]  /*1c0a0*/  FSEL R175, R175, -INF , !P0 ;  /* 0xff800000afaf7808 */ /* 0x000fe40004000000 */
[----:B------:R-:W-:Y:S02]  /*1c0b0*/  ISETP.GE.AND P0, PT, R10, R222, PT ;  /* 0x000000de0a00720c */ /* 0x000fe40003f06270 */
[-C--:B------:R-:W-:Y:S02]  /*1c0c0*/  ISETP.GE.AND P6, PT, R9, R224.reuse, PT ;  /* 0x000000e00900720c */ /* 0x080fe40003fc6270 */
[----:B------:R-:W-:Y:S02]  /*1c0d0*/  FMNMX3.FTZ R8, R8, R13, R21, !PT ;  /* 0x0000000d08087276 */ /* 0x000fe40007810015 */
[----:B------:R-:W-:Y:S02]  /*1c0e0*/  FMNMX3.FTZ R6, R6, R19, R17, !PT ;  /* 0x0000001306067276 */ /* 0x000fe40007810011 */
[----:B------:R-:W-:Y:S02]  /*1c0f0*/  FSEL R163, R46, -INF , !P0 ;  /* 0xff8000002ea37808 */ /* 0x000fe40004000000 */
[----:B------:R-:W-:Y:S01]  /*1c100*/  FSEL R165, R165, -INF , !P6 ;  /* 0xff800000a5a57808 */ /* 0x000fe20007000000 */
[----:B------:R-:W-:Y:S01]  /*1c110*/  LDSM.16.MT88.4 R44, [R197+0xd000] ;  /* 0x00d00000c52c783b */ /* 0x000fe20000004200 */
        /* <DEDUP_REMOVED lines=22> */
[----:B------:R-:W-:Y:S02]  /*1c280*/  FSEL R157, R20, -INF , !P4 ;  /* 0xff800000149d7808 */ /* 0x000fe40006000000 */
[----:B------:R-:W-:Y:S02]  /*1c290*/  FMNMX3.FTZ R0, R6, R167, R163, !PT ;  /* 0x000000a706007276 */ /* 0x000fe400078100a3 */
[----:B------:R-:W-:Y:S02]  /*1c2a0*/  FMNMX3.FTZ R8, R8, R171, R169, !PT ;  /* 0x000000ab08087276 */ /* 0x000fe400078100a9 */
[----:B------:R-:W-:Y:S02]  /*1c2b0*/  ISETP.GE.AND P4, PT, R5, R224, PT ;  /* 0x000000e00500720c */ /* 0x000fe40003f86270 */
[----:B------:R-:W-:Y:S02]  /*1c2c0*/  FSEL R155, R33, -INF , !P0 ;  /* 0xff800000219b7808 */ /* 0x000fe40004000000 */
[-C--:B------:R-:W-:Y:S02]  /*1c2d0*/  ISETP.GE.AND P0, PT, R5, R222.reuse, PT ;  /* 0x000000de0500720c */ /* 0x080fe40003f06270 */
[----:B------:R-:W-:Y:S02]  /*1c2e0*/  FSEL R147, R53, -INF , !P5 ;  /* 0xff80000035937808 */ /* 0x000fe40006800000 */
[----:B------:R-:W-:Y:S02]  /*1c2f0*/  FMNMX3.FTZ R0, R0, R159, R157, !PT ;  /* 0x0000009f00007276 */ /* 0x000fe4000781009d */
[----:B------:R-:W-:Y:S02]  /*1c300*/  FMNMX3.FTZ R6, R8, R165, R161, !PT ;  /* 0x000000a508067276 */ /* 0x000fe400078100a1 */
[----:B------:R-:W-:Y:S02]  /*1c310*/  FSEL R149, R29, -INF , !P4 ;  /* 0xff8000001d957808 */ /* 0x000fe40006000000 */
[----:B------:R-:W-:Y:S02]  /*1c320*/  FSEL R145, R152, -INF , !P1 ;  /* 0xff80000098917808 */ /* 0x000fe40004800000 */
[----:B------:R-:W-:Y:S02]  /*1c330*/  ISETP.GE.AND P4, PT, R28, R222, PT ;  /* 0x000000de1c00720c */ /* 0x000fe40003f86270 */
[-C--:B------:R-:W-:Y:S02]  /*1c340*/  ISETP.GE.AND P1, PT, R14, R224.reuse, PT ;  /* 0x000000e00e00720c */ /* 0x080fe40003f26270 */
[----:B------:R-:W-:Y:S02]  /*1c350*/  ISETP.GE.AND P5, PT, R28, R224, PT ;  /* 0x000000e01c00720c */ /* 0x000fe40003fa6270 */
[----:B------:R-:W-:Y:S01]  /*1c360*/  FSEL R143, R143, -INF , !P0 ;  /* 0xff8000008f8f7808 */ /* 0x000fe20004000000 */
[----:B------:R-:W-:Y:S01]  /*1c370*/  LDSM.16.MT88.4 R28, [R197+0xb000] ;  /* 0x00b00000c51c783b */ /* 0x000fe20000004200 */
[----:B------:R-:W-:Y:S02]  /*1c380*/  ISETP.GE.AND P0, PT, R14, R222, PT ;  /* 0x000000de0e00720c */ /* 0x000fe40003f06270 */
[----:B------:R-:W-:Y:S02]  /*1c390*/  FSEL R141, R141, -INF , !P6 ;  /* 0xff8000008d8d7808 */ /* 0x000fe40007000000 */
[----:B------:R-:W-:Y:S02]  /*1c3a0*/  FMNMX3.FTZ R6, R6, R155, R153, !PT ;  /* 0x0000009b06067276 */ /* 0x000fe40007810099 */
[----:B------:R-:W-:Y:S02]  /*1c3b0*/  FMNMX3.FTZ R0, R0, R151, R147, !PT ;  /* 0x0000009700007276 */ /* 0x000fe40007810093 */
[----:B------:R-:W-:Y:S02]  /*1c3c0*/  FSEL R137, R137, -INF , !P1 ;  /* 0xff80000089897808 */ /* 0x000fe40004800000 */
[----:B------:R-:W-:Y:S02]  /*1c3d0*/  FSEL R135, R135, -INF , !P4 ;  /* 0xff80000087877808 */ /* 0x000fe40006000000 */
[----:B------:R-:W-:Y:S02]  /*1c3e0*/  FSEL R139, R60, -INF , !P5 ;  /* 0xff8000003c8b7808 */ /* 0x000fe40006800000 */
[C---:B------:R-:W-:Y:S02]  /*1c3f0*/  ISETP.GE.AND P1, PT, R2.reuse, R224, PT ;  /* 0x000000e00200720c */ /* 0x040fe40003f26270 */
[----:B------:R-:W-:Y:S02]  /*1c400*/  ISETP.GE.AND P4, PT, R2, R222, PT ;  /* 0x000000de0200720c */ /* 0x000fe40003f86270 */
[C---:B------:R-:W-:Y:S02]  /*1c410*/  ISETP.GE.AND P6, PT, R12.reuse, R224, PT ;  /* 0x000000e00c00720c */ /* 0x040fe40003fc6270 */
[----:B------:R-:W-:Y:S02]  /*1c420*/  ISETP.GE.AND P5, PT, R12, R222, PT ;  /* 0x000000de0c00720c */ /* 0x000fe40003fa6270 */
[----:B------:R-:W-:Y:S02]  /*1c430*/  FSEL R126, R16, -INF , !P0 ;  /* 0xff800000107e7808 */ /* 0x000fe40004000000 */
[----:B------:R-:W-:Y:S02]  /*1c440*/  FMNMX3.FTZ R2, R6, R149, R145, !PT ;  /* 0x0000009506027276 */ /* 0x000fe40007810091 */
[----:B------:R-:W-:Y:S02]  /*1c450*/  FMNMX3.FTZ R0, R0, R143, R141, !PT ;  /* 0x0000008f00007276 */ /* 0x000fe4000781008d */
[----:B------:R-:W-:Y:S02]  /*1c460*/  FSEL R52, R52, -INF , !P5 ;  /* 0xff80000034347808 */ /* 0x000fe40006800000 */
[----:B------:R-:W-:Y:S02]  /*1c470*/  FSEL R128, R24, -INF , !P6 ;  /* 0xff80000018807808 */ /* 0x000fe40007000000 */
[----:B------:R-:W-:Y:S02]  /*1c480*/  FMNMX3.FTZ R2, R2, R139, R137, !PT ;  /* 0x0000008b02027276 */ /* 0x000fe40007810089 */
        /* <DEDUP_REMOVED lines=22> */
[----:B------:R-:W-:Y:S01]  /*1c5f0*/  FADD.FTZ R6, -R5, R122 ;  /* 0x0000007a05067221 */ /* 0x000fe20000010100 */
[----:B------:R-:W-:Y:S02]  /*1c600*/  IMAD.MOV.U32 R122, RZ, RZ, R226 ;  /* 0x000000ffff7a7224 */ /* 0x000fe400078e00e2 */
[-CC-:B------:R-:W-:Y:S01]  /*1c610*/  FFMA.FTZ R131, R15, R3.reuse, -R130.reuse ;  /* 0x000000030f837223 */ /* 0x180fe20000010882 */
[-C--:B------:R-:W-:Y:S01]  /*1c620*/  FFMA.FTZ R136, R4, R3.reuse, -R130 ;  /* 0x0000000304887223 */ /* 0x080fe20000010882 */
[----:B------:R-:W1:Y:S01]  /*1c630*/  LDSM.16.MT88.4 R12, [R197+0x9000] ;  /* 0x00900000c50c783b */ /* 0x000e620000004200 */
[----:B------:R-:W-:Y:S01]  /*1c640*/  FSEL R4, R0, RZ, P0 ;  /* 0x000000ff00047208 */ /* 0x000fe20000000000 */
[----:B------:R-:W-:Y:S02]  /*1c650*/  @P2 VIADD R122, R230, 0xffffffe0 ;  /* 0xffffffe0e67a2836 */ /* 0x000fe40000000000 */
[-CC-:B------:R-:W-:Y:S01]  /*1c660*/  FFMA.FTZ R124, R21, R3.reuse, -R134.reuse ;  /* 0x00000003157c7223 */ /* 0x180fe20000010886 */
[-C--:B------:R-:W-:Y:S01]  /*1c670*/  FFMA.FTZ R133, R25, R3.reuse, -R134 ;  /* 0x0000000319857223 */ /* 0x080fe20000010886 */
[-CC-:B------:R-:W-:Y:S01]  /*1c680*/  FFMA.FTZ R132, R19, R3.reuse, -R130.reuse ;  /* 0x0000000313847223 */ /* 0x180fe20000010882 */
[----:B------:R-:W-:Y:S01]  /*1c690*/  FADD.FTZ R4, -R4, R123 ;  /* 0x0000007b04047221 */ /* 0x000fe20000010100 */
[-CC-:B------:R-:W-:Y:S01]  /*1c6a0*/  FFMA.FTZ R123, R17, R3.reuse, -R130.reuse ;  /* 0x00000003117b7223 */ /* 0x180fe20000010882 */
[C---:B------:R-:W-:Y:S01]  /*1c6b0*/  FMUL.FTZ R8, R3.reuse, R6 ;  /* 0x0000000603087220 */ /* 0x040fe20000410000 */
[----:B------:R-:W2:Y:S01]  /*1c6c0*/  LDSM.16.MT88.4 R20, [R122] ;  /* 0x000000007a14783b */ /* 0x000ea20000004200 */
[----:B------:R-:W-:Y:S01]  /*1c6d0*/  FMUL.FTZ R5, R3, R4 ;  /* 0x0000000403057220 */ /* 0x000fe20000410000 */
[----:B------:R-:W-:Y:S01]  /*1c6e0*/  MUFU.EX2 R133, R133 ;  /* 0x0000008500857308 */ /* 0x000fe20000000800 */
[-CC-:B------:R-:W-:Y:S01]  /*1c6f0*/  FFMA.FTZ R160, R157, R3.reuse, -R130.reuse ;  /* 0x000000039da07223 */ /* 0x180fe20000010882 */
[-C--:B------:R-:W-:Y:S01]  /*1c700*/  FFMA.FTZ R53, R53, R3.reuse, -R130 ;  /* 0x0000000335357223 */ /* 0x080fe20000010882 */
[-C--:B------:R-:W-:Y:S07]  /*1c710*/  FFMA.FTZ R144, R183, R3.reuse, -R134 ;  /* 0x00000003b7907223 */ /* 0x080fee0000010886 */
[----:B------:R-:W3:Y:S01]  /*1c720*/  MUFU.EX2 R55, R5 ;  /* 0x0000000500377308 */ /* 0x000ee20000000800 */
[-C--:B------:R-:W-:Y:S01]  /*1c730*/  FFMA.FTZ R142, R181, R3.reuse, -R130 ;  /* 0x00000003b58e7223 */ /* 0x080fe20000010882 */
[----:B------:R-:W4:Y:S01]  /*1c740*/  LDSM.16.MT88.4 R36, [R122+0x2000] ;  /* 0x002000007a24783b */ /* 0x000f220000004200 */
[-C--:B------:R-:W-:Y:S07]  /*1c750*/  FFMA.FTZ R140, R177, R3.reuse, -R134 ;  /* 0x00000003b18c7223 */ /* 0x080fee0000010886 */
[----:B------:R-:W5:Y:S01]  /*1c760*/  MUFU.EX2 R54, R8 ;  /* 0x0000000800367308 */ /* 0x000f620000000800 */
[-C--:B------:R-:W-:Y:S01]  /*1c770*/  FFMA.FTZ R189, R189, R3.reuse, -R130 ;  /* 0x00000003bdbd7223 */ /* 0x080fe20000010882 */
[-C--:B------:R-:W-:Y:S01]  /*1c780*/  FFMA.FTZ R237, R237, R3.reuse, -R134 ;  /* 0x00000003eded7223 */ /* 0x080fe20000010886 */
[-C--:B------:R-:W-:Y:S07]  /*1c790*/  FFMA.FTZ R235, R235, R3.reuse, -R130 ;  /* 0x00000003ebeb7223 */ /* 0x080fee0000010882 */
[----:B------:R-:W1:Y:S01]  /*1c7a0*/  MUFU.EX2 R129, R129 ;  /* 0x0000008100817308 */ /* 0x000e620000000800 */
[-CC-:B------:R-:W-:Y:S01]  /*1c7b0*/  FFMA.FTZ R233, R233, R3.reuse, -R134.reuse ;  /* 0x00000003e9e97223 */ /* 0x180fe20000010886 */
[----:B------:R-:W4:Y:S01]  /*1c7c0*/  LDSM.16.MT88.4 R60, [R122+0x4000] ;  /* 0x004000007a3c783b */ /* 0x000f220000004200 */
[-C--:B------:R-:W-:Y:S07]  /*1c7d0*/  FFMA.FTZ R146, R195, R3.reuse, -R134 ;  /* 0x00000003c3927223 */ /* 0x080fee0000010886 */
        /* <DEDUP_REMOVED lines=394> */
.L_x_2252:
        /* <DEDUP_REMOVED lines=10> */
.L_x_2271:
        /* <DEDUP_REMOVED lines=150> */
.L_x_2262:
[----:B------:R-:W-:Y:S05]  /*1ea80*/  BSYNC.RECONVERGENT B0 ;  /* 0x0000000000007941 */ /* 0x000fea0003800200 */
.L_x_2261:
        /* <DEDUP_REMOVED lines=28> */
.L_x_2264:
[----:B------:R-:W-:Y:S05]  /*1ec50*/  BSYNC.RECONVERGENT B0 ;  /* 0x0000000000007941 */ /* 0x000fea0003800200 */
.L_x_2263:
        /* <DEDUP_REMOVED lines=33> */
.L_x_2266:
[----:B------:R-:W-:Y:S05]  /*1ee70*/  BSYNC.RECONVERGENT B0 ;  /* 0x0000000000007941 */ /* 0x000fea0003800200 */
.L_x_2265:
[----:B------:R-:W-:-:S04]  /*1ee80*/  MOV R211, 0x0 ;  /* 0x0000000000d37802 */ /* 0x000fc80000000f00 */
[----:B-12345:R-:W-:Y:S05]  /*1ee90*/  @P1 RET.REL.NODEC R210 `(_ZN5flash24flash_fwd_splitkv_kernelI23Flash_fwd_kernel_traitsILi96ELi64ELi128ELi4ELb0ELb0EN7cutlass10bfloat16_tE19Flash_kernel_traitsILi96ELi64ELi128ELi4ES3_EELb0ELb1ELb0ELb0ELb0ELb1ELb0ELb1EEEvNS_16Flash_fwd_paramsE) ;  /* 0xfffffe10d2581950 */ /* 0x03efea0003c3ffff */
        /* <DEDUP_REMOVED lines=16> */
[----:B-1----:R-:W-:Y:S05]  /*1efa0*/  @P0 RET.REL.NODEC R210 `(_ZN5flash24flash_fwd_splitkv_kernelI23Flash_fwd_kernel_traitsILi96ELi64ELi128ELi4ELb0ELb0EN7cutlass10bfloat16_tE19Flash_kernel_traitsILi96ELi64ELi128ELi4ES3_EELb0ELb1ELb0ELb0ELb0ELb1ELb0ELb1EEEvNS_16Flash_fwd_paramsE) ;  /* 0xfffffe10d2140950 */ /* 0x002fea0003c3ffff */
[----:B------:R-:W-:Y:S01]  /*1efb0*/  MOV R211, 0x0 ;  /* 0x0000000000d37802 */ /* 0x000fe20000000f00 */
[----:B------:R1:W-:Y:S03]  /*1efc0*/  ST.E.128 desc[UR4][R2.64+0x80], R24 ;  /* 0x0000801802007985 */ /* 0x0003e6000c101d04 */
[----:B-1----:R-:W-:Y:S05]  /*1efd0*/  RET.REL.NODEC R210 `(_ZN5flash24flash_fwd_splitkv_kernelI23Flash_fwd_kernel_traitsILi96ELi64ELi128ELi4ELb0ELb0EN7cutlass10bfloat16_tE19Flash_kernel_traitsILi96ELi64ELi128ELi4ES3_EELb0ELb1ELb0ELb0ELb0ELb1ELb0ELb1EEEvNS_16Flash_fwd_paramsE) ;  /* 0xfffffe10d2087950 */ /* 0x002fea0003c3ffff */
.L_x_2260:
[----:B------:R-:W-:Y:S01]  /*1efe0*/  MOV R4, 0x2 ;  /* 0x0000000200047802 */ /* 0x000fe20000000f00 */
[----:B------:R-:W-:Y:S01]  /*1eff0*/  IMAD.MOV.U32 R3, RZ, RZ, 0x1f ;  /* 0x0000001fff037424 */ /* 0x000fe200078e00ff */
[----:B------:R-:W-:-:S07]  /*1f000*/  MOV R5, 0xffffffff ;  /* 0xffffffff00057802 */ /* 0x000fce0000000f00 */
[----:B-1---5:R-:W-:Y:S05]  /*1f010*/  WARPSYNC.COLLECTIVE R5, `(.L_x_2267) ;  /* 0x0000000005087348 */ /* 0x022fea0003c00000 */
[----:B------:R2:W3:Y:S02]  /*1f020*/  SHFL.BFLY P0, R10, R231, R4, R3 ;  /* 0x0c000004e70a7389 */ /* 0x0004e40000000003 */
[----:B-123-5:R-:W-:Y:S05]  /*1f030*/  ENDCOLLECTIVE ;  /* 0x000000000000791b */ /* 0x02efea0003800000 */
.L_x_2267:
[----:B------:R-:W-:Y:S02]  /*1f040*/  IMAD.MOV.U32 R6, RZ, RZ, R10 ;  /* 0x000000ffff067224 */ /* 0x000fe400078e000a */
[----:B------:R-:W-:Y:S02]  /*1f050*/  IMAD.MOV.U32 R4, RZ, RZ, 0x1 ;  /* 0x00000001ff047424 */ /* 0x000fe400078e00ff */
[----:B------:R-:W-:-:S05]  /*1f060*/  FADD.FTZ R9, R6, R231 ;  /* 0x000000e706097221 */ /* 0x000fca0000010000 */
[----:B------:R-:W-:-:S07]  /*1f070*/  MOV R231, R9 ;  /* 0x0000000900e77202 */ /* 0x000fce0000000f00 */
[----:B------:R-:W-:Y:S05]  /*1f080*/  WARPSYNC.COLLECTIVE R5, `(.L_x_2268) ;  /* 0x0000000005087348 */ /* 0x000fea0003c00000 */
[----:B------:R1:W2:Y:S02]  /*1f090*/  SHFL.BFLY P0, R10, R231, R4, R3 ;  /* 0x0c000004e70a7389 */ /* 0x0002a40000000003 */
[----:B-12---:R-:W-:Y:S05]  /*1f0a0*/  ENDCOLLECTIVE ;  /* 0x000000000000791b */ /* 0x006fea0003800000 */
.L_x_2268:
[----:B------:R-:W-:Y:S01]  /*1f0b0*/  MOV R231, R232 ;  /* 0x000000e800e77202 */ /* 0x000fe20000000f00 */
[----:B------:R-:W-:Y:S01]  /*1f0c0*/  IMAD.MOV.U32 R4, RZ, RZ, 0x2 ;  /* 0x00000002ff047424 */ /* 0x000fe200078e00ff */
[----:B------:R-:W-:-:S07]  /*1f0d0*/  MOV R6, R10 ;  /* 0x0000000a00067202 */ /* 0x000fce0000000f00 */
[----:B------:R-:W-:Y:S05]  /*1f0e0*/  WARPSYNC.COLLECTIVE R5, `(.L_x_2269) ;  /* 0x0000000005087348 */ /* 0x000fea0003c00000 */
[----:B------:R1:W2:Y:S02]  /*1f0f0*/  SHFL.BFLY P0, R10, R231, R4, R3 ;  /* 0x0c000004e70a7389 */ /* 0x0002a40000000003 */
[----:B-12---:R-:W-:Y:S05]  /*1f100*/  ENDCOLLECTIVE ;  /* 0x000000000000791b */ /* 0x006fea0003800000 */
.L_x_2269:
[----:B------:R-:W-:Y:S01]  /*1f110*/  FADD.FTZ R6, R9, R6 ;  /* 0x0000000609067221 */ /* 0x000fe20000010000 */
[----:B------:R-:W-:Y:S01]  /*1f120*/  FADD.FTZ R8, R10, R232 ;  /* 0x000000e80a087221 */ /* 0x000fe20000010000 */
[----:B------:R-:W-:-:S04]  /*1f130*/  MOV R4, 0x1 ;  /* 0x0000000100047802 */ /* 0x000fc80000000f00 */
[----:B------:R-:W-:-:S07]  /*1f140*/  MOV R231, R8 ;  /* 0x0000000800e77202 */ /* 0x000fce0000000f00 */
[----:B------:R-:W-:Y:S05]  /*1f150*/  WARPSYNC.COLLECTIVE R5, `(.L_x_2270) ;  /* 0x0000000005087348 */ /* 0x000fea0003c00000 */
[----:B------:R1:W2:Y:S02]  /*1f160*/  SHFL.BFLY P0, R10, R231, R4, R3 ;  /* 0x0c000004e70a7389 */ /* 0x0002a40000000003 */
[----:B-12---:R-:W-:Y:S05]  /*1f170*/  ENDCOLLECTIVE ;  /* 0x000000000000791b */ /* 0x006fea0003800000 */
.L_x_2270:
[----:B------:R-:W-:Y:S05]  /*1f180*/  BRA `(.L_x_2271) ;  /* 0xffffffec00e47947 */ /* 0x000fea000383ffff */
.L_x_2272:
        /* <DEDUP_REMOVED lines=15> */
.L_x_11607:


//--------------------- .text._ZN5flash24flash_fwd_splitkv_kernelI23Flash_fwd_kernel_traitsILi96ELi64ELi128ELi4ELb0ELb0EN7cutlass10bfloat16_tE19Flash_kernel_traitsILi96ELi64ELi128ELi4ES3_EELb0ELb1ELb0ELb0ELb0ELb0ELb1ELb0EEEvNS_16Flash_fwd_paramsE --------------------------
	.section	.text._ZN5flash24flash_fwd_splitkv_kernelI23Flash_fwd_kernel_traitsILi96ELi64ELi128ELi4ELb0ELb0EN7cutlass10bfloat16_tE19Flash_kernel_traitsILi96ELi64ELi128ELi4ES3_EELb0ELb1ELb0ELb0ELb0ELb0ELb1ELb0EEEvNS_16Flash_fwd_paramsE,"ax",@progbits
	.align	128
        .global         _ZN5flash24flash_fwd_splitkv_kernelI23Flash_fwd_kernel_traitsILi96ELi64ELi128ELi4ELb0ELb0EN7cutlass10bfloat16_tE19Flash_kernel_traitsILi96ELi64ELi128ELi4ES3_EELb0ELb1ELb0ELb0ELb0ELb0ELb1ELb0EEEvNS_16Flash_fwd_paramsE
        .type           _ZN5flash24flash_fwd_splitkv_kernelI23Flash_fwd_kernel_traitsILi96ELi64ELi128ELi4ELb0ELb0EN7cutlass10bfloat16_tE19Flash_kernel_traitsILi96ELi64ELi128ELi4ES3_EELb0ELb1ELb0ELb0ELb0ELb0ELb1ELb0EEEvNS_16Flash_fwd_paramsE,@function
        .size           _ZN5flash24flash_fwd_splitkv_kernelI23Flash_fwd_kernel_traitsILi96ELi64ELi128ELi4ELb0ELb0EN7cutlass10bfloat16_tE19Flash_kernel_traitsILi96ELi64ELi128ELi4ES3_EELb0ELb1ELb0ELb0ELb0ELb0ELb1ELb0EEEvNS_16Flash_fwd_paramsE,(.L_x_11608 - _ZN5flash24flash_fwd_splitkv_kernelI23Flash_fwd_kernel_traitsILi96ELi64ELi128ELi4ELb0ELb0EN7cutlass10bfloat16_tE19Flash_kernel_traitsILi96ELi64ELi128ELi4ES3_EELb0ELb1ELb0ELb0ELb0ELb0ELb1ELb0EEEvNS_16Flash_fwd_paramsE)
        .other          _ZN5flash24flash_fwd_splitkv_kernelI23Flash_fwd_kernel_traitsILi96ELi64ELi128ELi4ELb0ELb0EN7cutlass10bfloat16_tE19Flash_kernel_traitsILi96ELi64ELi128ELi4ES3_EELb0ELb1ELb0ELb0ELb0ELb0ELb1ELb0EEEvNS_16Flash_fwd_paramsE,@"STO_CUDA_ENTRY STV_DEFAULT"
_ZN5flash24flash_fwd_splitkv_kernelI23Flash_fwd_kernel_traitsILi96ELi64ELi128ELi4ELb0ELb0EN7cutlass10bfloat16_tE19Flash_kernel_traitsILi96ELi64ELi128ELi4ES3_EELb0ELb1ELb0ELb0ELb0ELb0ELb1ELb0EEEvNS_16Flash_fwd_paramsE:
.text._ZN5flash24flash_fwd_splitkv_kernelI23Flash_fwd_kernel_traitsILi96ELi64ELi128ELi4ELb0ELb0EN7cutlass10bfloat16_tE19Flash_kernel_traitsILi96ELi64ELi128ELi4ES3_EELb0ELb1ELb0ELb0ELb0ELb0ELb1ELb0EEEvNS_16Flash_fwd_paramsE:
        /* <DEDUP_REMOVED lines=29> */
[----:B------:R-:W-:Y:S05]  /*01d0*/  CALL.REL.NOINC `($_ZN5flash24flash_fwd_splitkv_kernelI23Flash_fwd_kernel_traitsILi96ELi64ELi128ELi4ELb0ELb0EN7cutlass10bfloat16_tE19Flash_kernel_traitsILi96ELi64ELi128ELi4ES3_EELb0ELb1ELb0ELb0ELb0ELb0ELb1ELb0EEEvNS_16Flash_fwd_paramsE$_ZN5flash30compute_attn_1rowblock_splitkvI23Flash_fwd_kernel_traitsILi96ELi64ELi128ELi4ELb0ELb0EN7cutlass10bfloat16_tE19Flash_kernel_traitsILi96ELi64ELi128ELi4ES3_EELb0ELb1ELb0ELb0ELb0ELb0ELb1ELb0ENS_16Flash_fwd_paramsEEEvRKT8_iiiii) ;  /* 0x0000000000087944 */ /* 0x000fea0003c00000 */
[----:B------:R-:W-:Y:S05]  /*01e0*/  BSYNC.RECONVERGENT B3 ;  /* 0x0000000000037941 */ /* 0x000fea0003800200 */
.L_x_2273:
[----:B------:R-:W-:Y:S05]  /*01f0*/  EXIT ;  /* 0x000000000000794d */ /* 0x000fea0003800000 */
        .type           $_ZN5flash24flash_fwd_splitkv_kernelI23Flash_fwd_kernel_traitsILi96ELi64ELi128ELi4ELb0ELb0EN7cutlass10bfloat16_tE19Flash_kernel_traitsILi96ELi64ELi128ELi4ES3_EELb0ELb1ELb0ELb0ELb0ELb0ELb1ELb0EEEvNS_16Flash_fwd_paramsE$_ZN5flash30compute_attn_1rowblock_splitkvI23Flash_fwd_kernel_traitsILi96ELi64ELi128ELi4ELb0ELb0EN7cutlass10bfloat16_tE19Flash_kernel_traitsILi96ELi64ELi128ELi4ES3_EELb0ELb1ELb0ELb0ELb0ELb0ELb1ELb0ENS_16Flash_fwd_paramsEEEvRKT8_iiiii,@function
        .size           $_ZN5flash24flash_fwd_splitkv_kernelI23Flash_fwd_kernel_traitsILi96ELi64ELi128ELi4ELb0ELb0EN7cutlass10bfloat16_tE19Flash_kernel_traitsILi96ELi64ELi128ELi4ES3_EELb0ELb1ELb0ELb0ELb0ELb0ELb1ELb0EEEvNS_16Flash_fwd_paramsE$_ZN5flash30compute_attn_1rowblock_splitkvI23Flash_fwd_kernel_traitsILi96ELi64ELi128ELi4ELb0ELb0EN7cutlass10bfloat16_tE19Flash_kernel_traitsILi96ELi64ELi128ELi4ES3_EELb0ELb1ELb0ELb0ELb0ELb0ELb1ELb0ENS_16Flash_fwd_paramsEEEvRKT8_iiiii,(.L_x_11608 - $_ZN5flash24flash_fwd_splitkv_kernelI23Flash_fwd_kernel_traitsILi96ELi64ELi128ELi4ELb0ELb0EN7cutlass10bfloat16_tE19Flash_kernel_traitsILi96ELi64ELi128ELi4ES3_EELb0ELb1ELb0ELb0ELb0ELb0ELb1ELb0EEEvNS_16Flash_fwd_paramsE$_ZN5flash30compute_attn_1rowblock_splitkvI23Flash_fwd_kernel_traitsILi96ELi64ELi128ELi4ELb0ELb0EN7cutlass10bfloat16_tE19Flash_kernel_traitsILi96ELi64ELi128ELi4ES3_EELb0ELb1ELb0ELb0ELb0ELb0ELb1ELb0ENS_16Flash_fwd_paramsEEEvRKT8_iiiii)
$_ZN5flash24flash_fwd_splitkv_kernelI23Flash_fwd_kernel_traitsILi96ELi64ELi128ELi4ELb0ELb0EN7cutlass10bfloat16_tE19Flash_kernel_traitsILi96ELi64ELi128ELi4ES3_EELb0ELb1ELb0ELb0ELb0ELb0ELb1ELb0EEEvNS_16Flash_fwd_paramsE$_ZN5flash30compute_attn_1rowblock_splitkvI23Flash_fwd_kernel_traitsILi96ELi64ELi128ELi4ELb0ELb0EN7cutlass10bfloat16_tE19Flash_kernel_traitsILi96ELi64ELi128ELi4ES3_EELb0ELb1ELb0ELb0ELb0ELb0ELb1ELb0ENS_16Flash_fwd_paramsEEEvRKT8_iiiii:
        /* <DEDUP_REMOVED lines=19> */
[----:B------:R-:W-:Y:S01]  /*0330*/  SHF.R.U32.HI R0, RZ, 0x1e, R205 ;  /* 0x0000001eff007819 */ /* 0x000fe200000116cd */
[----:B------:R-:W-:Y:S01]  /*0340*/  BSSY.RECONVERGENT B0, `(.L_x_2274) ;  /* 0x0000013000007945 */ /* 0x000fe20003800200 */
[----:B------:R-:W5:Y:S04]  /*0350*/  @P4 LD.E R5, desc[UR4][R18.64+0x4] ;  /* 0x0000040412054980 */ /* 0x000f68000c101900 */
[----:B------:R2:W5:Y:S01]  /*0360*/  @P2 LD.E R14, desc[UR4][R18.64] ;  /* 0x00000004120e2980 */ /* 0x000562000c101900 */
[----:B------:R-:W-:-:S02]  /*0370*/  ISETP.NE.U32.AND P2, PT, R6, RZ, PT ;  /* 0x000000ff0600720c */ /* 0x000fc40003f45070 */
[----:B------:R-:W-:Y:S02]  /*0380*/  @P1 IADD3 R20, P0, PT, R10, R4, RZ ;  /* 0x000000040a141210 */ /* 0x000fe40007f1e0ff */
[----:B------:R-:W-:Y:S01]  /*0390*/  ISETP.NE.AND.EX P2, PT, R7, RZ, PT, P2 ;  /* 0x000000ff0700720c */ /* 0x000fe20003f45320 */
[----:B------:R-:W-:Y:S02]  /*03a0*/  IMAD.MOV.U32 R10, RZ, RZ, RZ ;  /* 0x000000ffff0a7224 */ /* 0x000fe400078e00ff */
[----:B------:R-:W-:Y:S01]  /*03b0*/  @P1 IMAD.X R21, R11, 0x1, R0, P0 ;  /* 0x000000010b151824 */ /* 0x000fe200000e0600 */
[----:B------:R-:W-:-:S04]  /*03c0*/  ISETP.NE.U32.AND P0, PT, R12, RZ, PT ;  /* 0x000000ff0c00720c */ /* 0x000fc80003f05070 */
[----:B------:R3:W5:Y:S01]  /*03d0*/  @P1 LD.E R10, desc[UR4][R20.64] ;  /* 0x00000004140a1980 */ /* 0x000762000c101900 */
[----:B------:R-:W-:Y:S02]  /*03e0*/  IADD3 R16, P1, PT, R6, R4, RZ ;  /* 0x0000000406107210 */ /* 0x000fe40007f3e0ff */
        /* <DEDUP_REMOVED lines=8> */
.L_x_2275:
[----:B------:R-:W-:Y:S05]  /*0470*/  BSYNC.RECONVERGENT B0 ;  /* 0x0000000000007941 */ /* 0x000fea0003800200 */
.L_x_2274:
[----:B------:R-:W-:Y:S04]  /*0480*/  BSSY.RECONVERGENT B0, `(.L_x_2276) ;  /* 0x0000007000007945 */ /* 0x000fe80003800200 */
[----:B------:R-:W-:Y:S05]  /*0490*/  @!P3 BRA `(.L_x_2277) ;  /* 0x000000000014b947 */ /* 0x000fea0003800000 */
[----:B------:R-:W2:Y:S02]  /*04a0*/  LD.E.U8 R6, desc[UR4][R2.64+0x1b2] ;  /* 0x0001b20402067980 */ /* 0x000ea4000c101100 */
[----:B--2---:R-:W-:-:S13]  /*04b0*/  ISETP.NE.AND P1, PT, R6, RZ, PT ;  /* 0x000000ff0600720c */ /* 0x004fda0003f25270 */
[----:B------:R-:W2:Y:S02]  /*04c0*/  @P1 LD.E R6, desc[UR4][R16.64+0x4] ;  /* 0x0000040410061980 */ /* 0x000ea4000c101900 */
[----:B--2--5:R-:W-:-:S06]  /*04d0*/  @P1 IADD3 R137, PT, PT, R6, -R19, RZ ;  /* 0x8000001306891210 */ /* 0x024fcc0007ffe0ff */
[----:B------:R2:W5:Y:S02]  /*04e0*/  @!P1 LD.E R137, desc[UR4][R16.64] ;  /* 0x0000000410899980 */ /* 0x000564000c101900 */
.L_x_2277:
[----:B------:R-:W-:Y:S05]  /*04f0*/  BSYNC.RECONVERGENT B0 ;  /* 0x0000000000007941 */ /* 0x000fea0003800200 */
.L_x_2276:
[----:B------:R-:W-:Y:S01]  /*0500*/  BSSY.RECONVERGENT B1, `(.L_x_2278) ;  /* 0x0000011000017945 */ /* 0x000fe20003800200 */
[----:B-----5:R-:W-:-:S03]  /*0510*/  @P4 IADD3 R139, PT, PT, R5, -R14, RZ ;  /* 0x8000000e058b4210 */ /* 0x020fc60007ffe0ff */
[----:B------:R-:W-:Y:S05]  /*0520*/  @!P0 BRA `(.L_x_2279) ;  /* 0x0000000000148947 */ /* 0x000fea0003800000 */
[----:B------:R-:W-:-:S05]  /*0530*/  IADD3 R6, P0, PT, R12, R4, RZ ;  /* 0x000000040c067210 */ /* 0x000fca0007f1e0ff */
[----:B------:R-:W-:-:S05]  /*0540*/  IMAD.X R7, R13, 0x1, R0, P0 ;  /* 0x000000010d077824 */ /* 0x000fca00000e0600 */
[----:B------:R-:W4:Y:S02]  /*0550*/  LD.E R137, desc[UR4][R6.64] ;  /* 0x0000000406897980 */ /* 0x000f24000c101900 */
[----:B----4-:R-:W-:Y:S01]  /*0560*/  IADD3 R137, PT, PT, R137, -R10, RZ ;  /* 0x8000000a89897210 */ /* 0x010fe20007ffe0ff */
[----:B------:R-:W-:Y:S05]  /*0570*/  BRA `(.L_x_2280) ;  /* 0x0000000000247947 */ /* 0x000fea0003800000 */
.L_x_2279:
[----:B------:R-:W4:Y:S01]  /*0580*/  LD.E.64 R6, desc[UR4][R2.64+0x108] ;  /* 0x0001080402067980 */ /* 0x000f22000c101b00 */
[----:B------:R-:W-:Y:S01]  /*0590*/  BSSY.RECONVERGENT B0, `(.L_x_2281) ;  /* 0x0000006000007945 */ /* 0x000fe20003800200 */
[----:B------:R-:W-:Y:S01]  /*05a0*/  IMAD.MOV.U32 R5, RZ, RZ, RZ ;  /* 0x000000ffff057224 */ /* 0x000fe200078e00ff */
[----:B----4-:R-:W-:-:S04]  /*05b0*/  ISETP.NE.U32.AND P0, PT, R6, RZ, PT ;  /* 0x000000ff0600720c */ /* 0x010fc80003f05070 */
[----:B------:R-:W-:-:S13]  /*05c0*/  ISETP.NE.AND.EX P0, PT, R7, RZ, PT, P0 ;  /* 0x000000ff0700720c */ /* 0x000fda0003f05300 */
[----:B------:R-:W-:Y:S05]  /*05d0*/  @!P0 BRA `(.L_x_2282) ;  /* 0x0000000000048947 */ /* 0x000fea0003800000 */
[----:B------:R4:W5:Y:S02]  /*05e0*/  LD.E R5, desc[UR4][R2.64+0xbc] ;  /* 0x0000bc0402057980 */ /* 0x000964000c101900 */
.L_x_2282:
[----:B------:R-:W-:Y:S05]  /*05f0*/  BSYNC.RECONVERGENT B0 ;  /* 0x0000000000007941 */ /* 0x000fea0003800200 */
.L_x_2281:
[----:B-----5:R-:W-:Y:S02]  /*0600*/  IADD3 R137, PT, PT, R5, R137, -R10 ;  /* 0x0000008905897210 */ /* 0x020fe40007ffe80a */
.L_x_2280:
[----:B------:R-:W-:Y:S05]  /*0610*/  BSYNC.RECONVERGENT B1 ;  /* 0x0000000000017941 */ /* 0x000fea0003800200 */
.L_x_2278:
[----:B------:R-:W-:Y:S01]  /*0620*/  IMAD.SHL.U32 R202, R9, 0x40, RZ ;  /* 0x0000004009ca7824 */ /* 0x000fe200078e00ff */
[----:B------:R-:W-:Y:S01]  /*0630*/  MOV R6, R196 ;  /* 0x000000c400067202 */ /* 0x000fe20000000f00 */
[----:B------:R-:W-:-:S03]  /*0640*/  IMAD.MOV.U32 R7, RZ, RZ, 0x0 ;  /* 0x00000000ff077424 */ /* 0x000fc600078e00ff */
[----:B------:R-:W-:-:S13]  /*0650*/  ISETP.GT.AND P0, PT, R139, R202, PT ;  /* 0x000000ca8b00720c */ /* 0x000fda0003f04270 */
[----:B-1234-:R-:W-:Y:S05]  /*0660*/  @!P0 RET.REL.NODEC R6 `(_ZN5flash24flash_fwd_splitkv_kernelI23Flash_fwd_kernel_traitsILi96ELi64ELi128ELi4ELb0ELb0EN7cutlass10bfloat16_tE19Flash_kernel_traitsILi96ELi64ELi128ELi4ES3_EELb0ELb1ELb0ELb0ELb0ELb0ELb1ELb0EEEvNS_16Flash_fwd_paramsE) ;  /* 0xfffffff806648950 */ /* 0x01efea0003c3ffff */
[----:B------:R-:W2:Y:S04]  /*0670*/  LD.E R6, desc[UR4][R2.64+0xb8] ;  /* 0x0000b80402067980 */ /* 0x000ea8000c101900 */
[----:B------:R-:W3:Y:S04]  /*0680*/  LD.E R12, desc[UR4][R2.64+0x184] ;  /* 0x00018404020c7980 */ /* 0x000ee8000c101900 */
[----:B------:R-:W4:Y:S01]  /*0690*/  LD.E R11, desc[UR4][R2.64+0x188] ;  /* 0x00018804020b7980 */ /* 0x000f22000c101900 */
[----:B------:R-:W-:-:S04]  /*06a0*/  IABS R7, R8 ;  /* 0x0000000800077213 */ /* 0x000fc80000000000 */
[----:B------:R-:W1:Y:S08]  /*06b0*/  I2F.RP R5, R7 ;  /* 0x0000000700057306 */ /* 0x000e700000209400 */
[----:B-1----:R-:W1:Y:S02]  /*06c0*/  MUFU.RCP R16, R5 ;  /* 0x0000000500107308 */ /* 0x002e640000001000 */
[----:B-1----:R-:W-:Y:S01]  /*06d0*/  VIADD R16, R16, 0xffffffe ;  /* 0x0ffffffe10107836 */ /* 0x002fe20000000000 */
[----:B------:R-:W-:-:S05]  /*06e0*/  IABS R5, R8 ;  /* 0x0000000800057213 */ /* 0x000fca0000000000 */
[----:B------:R1:W5:Y:S01]  /*06f0*/  F2I.FTZ.U32.TRUNC.NTZ R17, R16 ;  /* 0x0000001000117305 */ /* 0x000362000021f000 */
[----:B------:R-:W-:Y:S02]  /*0700*/  IMAD.MOV R5, RZ, RZ, -R5 ;  /* 0x000000ffff057224 */ /* 0x000fe400078e0a05 */
[----:B-1----:R-:W-:Y:S02]  /*0710*/  IMAD.MOV.U32 R16, RZ, RZ, RZ ;  /* 0x000000ffff107224 */ /* 0x002fe400078e00ff */
[----:B--2---:R-:W-:-:S05]  /*0720*/  VIADD R6, R6, 0x7f ;  /* 0x0000007f06067836 */ /* 0x004fca0000000000 */
[----:B------:R-:W-:-:S04]  /*0730*/  SHF.R.S32.HI R15, RZ, 0x1f, R6 ;  /* 0x0000001fff0f7819 */ /* 0x000fc80000011406 */
[----:B------:R-:W-:Y:S01]  /*0740*/  LEA.HI R15, R15, R6, RZ, 0x7 ;  /* 0x000000060f0f7211 */ /* 0x000fe200078f38ff */
[----:B-----5:R-:W-:-:S03]  /*0750*/  IMAD.MOV R6, RZ, RZ, -R17 ;  /* 0x000000ffff067224 */ /* 0x020fc600078e0a11 */
        /* <DEDUP_REMOVED lines=14> */
[----:B------:R-:W-:Y:S01]  /*0840*/  ISETP.GE.U32.AND P2, PT, R6, R7, PT ;  /* 0x000000070600720c */ /* 0x000fe20003f46070 */
[--C-:B---3--:R-:W-:Y:S01]  /*0850*/  IMAD.IADD R6, R12, 0x1, R139.reuse ;  /* 0x000000010c067824 */ /* 0x108fe200078e028b */
[----:B------:R-:W-:-:S04]  /*0860*/  IADD3 R12, PT, PT, R5, R202, -R139 ;  /* 0x000000ca050c7210 */ /* 0x000fc80007ffe88b */
[----:B----4-:R-:W-:Y:S02]  /*0870*/  IADD3 R11, PT, PT, R12, 0x40, R11 ;  /* 0x000000400c0b7810 */ /* 0x010fe40007ffe00b */
[----:B------:R-:W-:Y:S02]  /*0880*/  IADD3 R6, PT, PT, -R6, R202, R137 ;  /* 0x000000ca06067210 */ /* 0x000fe40007ffe189 */
[----:B------:R-:W-:Y:S02]  /*0890*/  SHF.R.S32.HI R12, RZ, 0x1f, R5 ;  /* 0x0000001fff0c7819 */ /* 0x000fe40000011405 */
[----:B------:R-:W-:Y:S01]  /*08a0*/  SHF.R.S32.HI R7, RZ, 0x1f, R6 ;  /* 0x0000001fff077819 */ /* 0x000fe20000011406 */
[----:B------:R-:W-:Y:S01]  /*08b0*/  @P2 VIADD R13, R13, 0x1 ;  /* 0x000000010d0d2836 */ /* 0x000fe20000000000 */
[----:B------:R-:W-:Y:S02]  /*08c0*/  LEA.HI R12, R12, R5, RZ, 0x7 ;  /* 0x000000050c0c7211 */ /* 0x000fe400078f38ff */
[----:B------:R-:W-:Y:S01]  /*08d0*/  LEA.HI R7, R7, R6, RZ, 0x7 ;  /* 0x0000000607077211 */ /* 0x000fe200078f38ff */
[----:B------:R-:W-:Y:S01]  /*08e0*/  @!P0 IMAD.MOV R13, RZ, RZ, -R13 ;  /* 0x000000ffff0d8224 */ /* 0x000fe200078e0a0d */
[----:B------:R-:W-:-:S02]  /*08f0*/  @!P1 LOP3.LUT R13, RZ, R8, RZ, 0x33, !PT ;  /* 0x00000008ff0d9212 */ /* 0x000fc400078e33ff */
[----:B------:R-:W-:Y:S02]  /*0900*/  SHF.R.S32.HI R8, RZ, 0x1f, R11 ;  /* 0x0000001fff087819 */ /* 0x000fe4000001140b */
[----:B------:R-:W-:Y:S01]  /*0910*/  SHF.R.S32.HI R12, RZ, 0x7, R12 ;  /* 0x00000007ff0c7819 */ /* 0x000fe2000001140c */
[----:B------:R-:W-:Y:S01]  /*0920*/  IMAD R190, R13, UR8, RZ ;  /* 0x000000080dbe7c24 */ /* 0x000fe2000f8e02ff */
[----:B------:R-:W-:Y:S02]  /*0930*/  LEA.HI R8, R8, R11, RZ, 0x7 ;  /* 0x0000000b08087211 */ /* 0x000fe400078f38ff */
[----:B------:R-:W-:Y:S02]  /*0940*/  SHF.R.S32.HI R7, RZ, 0x7, R7 ;  /* 0x00000007ff077819 */ /* 0x000fe40000011407 */
[----:B------:R-:W-:Y:S02]  /*0950*/  SHF.R.S32.HI R8, RZ, 0x7, R8 ;  /* 0x00000007ff087819 */ /* 0x000fe40000011408 */
[----:B------:R-:W-:-:S02]  /*0960*/  VIADDMNMX R53, R190, R13, R12, PT ;  /* 0x0000000dbe357246 */ /* 0x000fc4000380010c */
[----:B------:R-:W-:Y:S02]  /*0970*/  VIMNMX R190, PT, PT, R190, R7, !PT ;  /* 0x00000007bebe7248 */ /* 0x000fe40007fe0100 */
[----:B------:R-:W-:-:S04]  /*0980*/  VIMNMX R53, PT, PT, R53, R8, PT ;  /* 0x0000000835357248 */ /* 0x000fc80003fe0100 */
        /* <DEDUP_REMOVED lines=11> */
[----:B---3--:R-:W-:Y:S01]  /*0a40*/  IMAD R204, R4, R7, R204 ;  /* 0x0000000704cc7224 */ /* 0x008fe200078e02cc */
[----:B------:R-:W-:Y:S01]  /*0a50*/  SHF.R.U32.HI R4, RZ, 0x3, R197 ;  /* 0x00000003ff047819 */ /* 0x000fe200000116c5 */
[----:B------:R-:W-:Y:S02]  /*0a60*/  IMAD.SHL.U32 R7, R197, 0x4, RZ ;  /* 0x00000004c5077824 */ /* 0x000fe400078e00ff */
[----:B------:R-:W-:Y:S01]  /*0a70*/  IMAD R5, R5, R204, R202 ;  /* 0x000000cc05057224 */ /* 0x000fe200078e02ca */
[CC--:B------:R-:W-:Y:S01]  /*0a80*/  ISETP.GE.AND P2, PT, R4.reuse, R139.reuse, PT ;  /* 0x0000008b0400720c */ /* 0x0c0fe20003f46270 */
[C---:B------:R-:W-:Y:S01]  /*0a90*/  VIADD R12, R4.reuse, 0x10 ;  /* 0x00000010040c7836 */ /* 0x040fe20000000000 */
[----:B------:R-:W-:Y:S01]  /*0aa0*/  LOP3.LUT R7, R7, 0x1c, RZ, 0xc0, !PT ;  /* 0x0000001c07077812 */ /* 0x000fe200078ec0ff */
[----:B----4-:R-:W-:Y:S02]  /*0ab0*/  IMAD R3, R5, R6, RZ ;  /* 0x0000000605037224 */ /* 0x010fe400078e02ff */
[C---:B------:R-:W-:Y:S01]  /*0ac0*/  VIADD R6, R4.reuse, 0x20 ;  /* 0x0000002004067836 */ /* 0x040fe20000000000 */
[----:B------:R-:W-:Y:S01]  /*0ad0*/  ISETP.NE.AND P6, PT, R7, RZ, PT ;  /* 0x000000ff0700720c */ /* 0x000fe20003fc5270 */
[----:B------:R-:W-:Y:S01]  /*0ae0*/  IMAD R2, R4, 0x60, R7 ;  /* 0x0000006004027824 */ /* 0x000fe200078e0207 */
[----:B------:R-:W-:-:S02]  /*0af0*/  ISETP.GE.AND P0, PT, R12, R139, PT ;  /* 0x0000008b0c00720c */ /* 0x000fc40003f06270 */
[----:B------:R-:W-:Y:S02]  /*0b00*/  ISETP.GE.OR P4, PT, R12, R139, P6 ;  /* 0x0000008b0c00720c */ /* 0x000fe40003786670 */
        /* <DEDUP_REMOVED lines=13> */
.L_x_2285:
[----:B------:R-:W-:Y:S05]  /*0be0*/  BSYNC.RECONVERGENT B0 ;  /* 0x0000000000007941 */ /* 0x000fea0003800200 */
.L_x_2284:
        /* <DEDUP_REMOVED lines=16> */
.L_x_2287:
[----:B------:R-:W-:Y:S05]  /*0cf0*/  BSYNC.RECONVERGENT B0 ;  /* 0x0000000000007941 */ /* 0x000fea0003800200 */
.L_x_2286:
        /* <DEDUP_REMOVED lines=15> */
.L_x_2289:
[----:B------:R-:W-:Y:S05]  /*0df0*/  BSYNC.RECONVERGENT B0 ;  /* 0x0000000000007941 */ /* 0x000fea0003800200 */
.L_x_2288:
        /* <DEDUP_REMOVED lines=15> */
.L_x_2291:
[----:B------:R-:W-:Y:S05]  /*0ef0*/  BSYNC.RECONVERGENT B0 ;  /* 0x0000000000007941 */ /* 0x000fea0003800200 */
.L_x_2290:
[-C--:B------:R-:W-:Y:S01]  /*0f00*/  ISETP.GE.OR P1, PT, R6, R139.reuse, P6 ;  /* 0x0000008b0600720c */ /* 0x080fe20003726670 */
[----:B------:R-:W-:Y:S01]  /*0f10*/  @!P4 IMAD.MOV.U32 R7, RZ, RZ, -0x800000 ;  /* 0xff800000ff07c424 */ /* 0x000fe200078e00ff */
[C---:B------:R-:W-:Y:S01]  /*0f20*/  IADD3 R3, P0, PT, R5.reuse, R4, RZ ;  /* 0x0000000405037210 */ /* 0x040fe20007f1e0ff */
[----:B------:R-:W-:Y:S01]  /*0f30*/  IMAD.MOV.U32 R197, RZ, RZ, 0x0 ;  /* 0x00000000ffc57424 */ /* 0x000fe200078e00ff */
[----:B------:R-:W-:Y:S02]  /*0f40*/  ISETP.GE.OR P6, PT, R2, R139, P6 ;  /* 0x0000008b0200720c */ /* 0x000fe400037c6670 */
[----:B------:R-:W-:Y:S02]  /*0f50*/  LEA.HI.X.SX32 R5, R5, RZ, 0x1, P0 ;  /* 0x000000ff05057211 */ /* 0x000fe400000f0eff */
[----:B-----5:R-:W-:-:S04]  /*0f60*/  LEA R4, P0, R3, R8, 0x2 ;  /* 0x0000000803047211 */ /* 0x020fc800078010ff */
[----:B------:R-:W-:Y:S01]  /*0f70*/  LEA.HI.X R5, R3, R9, R5, 0x2, P0 ;  /* 0x0000000903057211 */ /* 0x000fe200000f1405 */
[----:B------:R-:W-:Y:S02]  /*0f80*/  @!P5 IMAD.MOV.U32 R9, RZ, RZ, -0x800000 ;  /* 0xff800000ff09d424 */ /* 0x000fe400078e00ff */
[----:B------:R-:W-:Y:S02]  /*0f90*/  @!P1 IMAD.MOV.U32 R3, RZ, RZ, -0x800000 ;  /* 0xff800000ff039424 */ /* 0x000fe400078e00ff */
[----:B------:R-:W-:Y:S04]  /*0fa0*/  @!P4 ST.E desc[UR4][R4.64+0x40], R7 ;  /* 0x000040070400c985 */ /* 0x000fe8000c101904 */
[----:B------:R-:W-:Y:S04]  /*0fb0*/  @!P5 ST.E desc[UR4][R4.64], R9 ;  /* 0x000000090400d985 */ /* 0x000fe8000c101904 */
[----:B------:R1:W-:Y:S02]  /*0fc0*/  @!P1 ST.E desc[UR4][R4.64+0x80], R3 ;  /* 0x0000800304009985 */ /* 0x0003e4000c101904 */
[----:B-1234-:R-:W-:Y:S05]  /*0fd0*/  @P6 RET.REL.NODEC R196 `(_ZN5flash24flash_fwd_splitkv_kernelI23Flash_fwd_kernel_traitsILi96ELi64ELi128ELi4ELb0ELb0EN7cutlass10bfloat16_tE19Flash_kernel_traitsILi96ELi64ELi128ELi4ES3_EELb0ELb1ELb0ELb0ELb0ELb0ELb1ELb0EEEvNS_16Flash_fwd_paramsE) ;  /* 0xfffffff0c4086950 */ /* 0x01efea0003c3ffff */
[----:B------:R-:W-:Y:S02]  /*0fe0*/  MOV R3, 0xff800000 ;  /* 0xff80000000037802 */ /* 0x000fe40000000f00 */
[----:B------:R-:W-:-:S03]  /*0ff0*/  MOV R197, 0x0 ;  /* 0x0000000000c57802 */ /* 0x000fc60000000f00 */
[----:B------:R1:W-:Y:S02]  /*1000*/  ST.E desc[UR4][R4.64+0xc0], R3 ;  /* 0x0000c00304007985 */ /* 0x0003e4000c101904 */
[----:B-1----:R-:W-:Y:S05]  /*1010*/  RET.REL.NODEC R196 `(_ZN5flash24flash_fwd_splitkv_kernelI23Flash_fwd_kernel_traitsILi96ELi64ELi128ELi4ELb0ELb0EN7cutlass10bfloat16_tE19Flash_kernel_traitsILi96ELi64ELi128ELi4ES3_EELb0ELb1ELb0ELb0ELb0ELb0ELb1ELb0EEEvNS_16Flash_fwd_paramsE) ;  /* 0xffffffecc4f87950 */ /* 0x002fea0003c3ffff */
.L_x_2283:
        /* <DEDUP_REMOVED lines=14> */
[----:B-1----:R-:W4:Y:S01]  /*1100*/  LD.E R5, desc[UR4][R2.64+0x68] ;  /* 0x0000680402057980 */ /* 0x002f22000c101900 */
[----:B------:R-:W-:-:S03]  /*1110*/  LEA R7, R53, 0xffffff80, 0x7 ;  /* 0xffffff8035077811 */ /* 0x000fc600078e38ff */
[----:B------:R-:W4:Y:S01]  /*1120*/  LD.E.64 R20, desc[UR4][R2.64+0x20] ;  /* 0x0000200402147980 */ /* 0x000f22000c101b00 */
[----:B------:R-:W-:-:S03]  /*1130*/  IABS R4, R7 ;  /* 0x0000000700047213 */ /* 0x000fc60000000000 */
[----:B------:R-:W4:Y:S04]  /*1140*/  LD.E.64 R186, desc[UR4][R2.64+0x38] ;  /* 0x0000380402ba7980 */ /* 0x000f28000c101b00 */
[----:B------:R1:W5:Y:S04]  /*1150*/  LD.E.64 R36, desc[UR4][R2.64+0x58] ;  /* 0x0000580402247980 */ /* 0x000368000c101b00 */
[----:B------:R1:W5:Y:S01]  /*1160*/  LD.E.64 R188, desc[UR4][R2.64+0x40] ;  /* 0x0000400402bc7980 */ /* 0x000362000c101b00 */
[----:B--2---:R-:W-:-:S04]  /*1170*/  IABS R6, R12 ;  /* 0x0000000c00067213 */ /* 0x004fc80000000000 */
[----:B-----5:R-:W2:Y:S08]  /*1180*/  I2F.RP R8, R6 ;  /* 0x0000000600087306 */ /* 0x020eb00000209400 */
        /* <DEDUP_REMOVED lines=8> */
[----:B------:R-:W-:Y:S01]  /*1210*/  IADD3 R0, PT, PT, RZ, -R0, RZ ;  /* 0x80000000ff007210 */ /* 0x000fe20007ffe0ff */
[----:B------:R-:W2:Y:S04]  /*1220*/  LD.E.64 R18, desc[UR4][R2.64+0x50] ;  /* 0x0000500402127980 */ /* 0x000ea8000c101b00 */
        /* <DEDUP_REMOVED lines=9> */
[-C--:B---3--:R-:W-:Y:S02]  /*12c0*/  IMAD R0, R17, R205.reuse, RZ ;  /* 0x000000cd11007224 */ /* 0x088fe400078e02ff */
[----:B------:R-:W-:-:S05]  /*12d0*/  IMAD.WIDE.U32 R16, R16, R205, RZ ;  /* 0x000000cd10107225 */ /* 0x000fca00078e00ff */
[----:B------:R-:W-:Y:S01]  /*12e0*/  IADD3 R207, PT, PT, R17, R0, RZ ;  /* 0x0000000011cf7210 */ /* 0x000fe20007ffe0ff */
[----:B------:R-:W-:Y:S01]  /*12f0*/  @P0 VIADD R10, R10, 0x1 ;  /* 0x000000010a0a0836 */ /* 0x000fe20000000000 */
[----:B------:R-:W-:-:S03]  /*1300*/  LEA R206, P0, R16, R212, 0x2 ;  /* 0x000000d410ce7211 */ /* 0x000fc600078010ff */
[----:B------:R-:W-:Y:S01]  /*1310*/  @!P1 IMAD.MOV R10, RZ, RZ, -R10 ;  /* 0x000000ffff0a9224 */ /* 0x000fe200078e0a0a */
[----:B------:R-:W-:Y:S02]  /*1320*/  LEA.HI.X R207, R16, R213, R207, 0x2, P0 ;  /* 0x000000d510cf7211 */ /* 0x000fe400000f14cf */
[----:B------:R-:W-:Y:S01]  /*1330*/  @!P2 LOP3.LUT R10, RZ, R12, RZ, 0x33, !PT ;  /* 0x0000000cff0aa212 */ /* 0x000fe200078e33ff */
[----:B------:R-:W3:Y:S04]  /*1340*/  LD.E.64 R16, desc[UR4][R2.64+0x28] ;  /* 0x0000280402107980 */ /* 0x000ee8000c101b00 */
[----:B------:R-:W-:-:S05]  /*1350*/  IMAD.WIDE R24, R10, 0x4, R206 ;  /* 0x000000040a187825 */ /* 0x000fca00078e02ce */
[----:B------:R-:W2:Y:S01]  /*1360*/  LD.E R4, desc[UR4][R24.64] ;  /* 0x0000000418047980 */ /* 0x000ea2000c101900 */
[----:B----4-:R-:W-:-:S04]  /*1370*/  IABS R8, R5 ;  /* 0x0000000500087213 */ /* 0x010fc80000000000 */
[----:B------:R-:W4:Y:S08]  /*1380*/  I2F.RP R11, R8 ;  /* 0x00000008000b7306 */ /* 0x000f300000209400 */
[----:B----4-:R-:W4:Y:S02]  /*1390*/  MUFU.RCP R22, R11 ;  /* 0x0000000b00167308 */ /* 0x010f240000001000 */
[----:B----4-:R-:W-:-:S06]  /*13a0*/  IADD3 R22, PT, PT, R22, 0xffffffe, RZ ;  /* 0x0ffffffe16167810 */ /* 0x010fcc0007ffe0ff */
[----:B------:R-:W4:Y:S01]  /*13b0*/  F2I.FTZ.U32.TRUNC.NTZ R23, R22 ;  /* 0x0000001600177305 */ /* 0x000f22000021f000 */
[----:B------:R-:W-:Y:S02]  /*13c0*/  IABS R6, R204 ;  /* 0x000000cc00067213 */ /* 0x000fe40000000000 */
[----:B------:R-:W-:Y:S01]  /*13d0*/  IABS R0, R5 ;  /* 0x0000000500007213 */ /* 0x000fe20000000000 */
[----:B----4-:R-:W-:Y:S01]  /*13e0*/  IMAD.MOV R13, RZ, RZ, -R23 ;  /* 0x000000ffff0d7224 */ /* 0x010fe200078e0a17 */
[----:B------:R-:W-:-:S03]  /*13f0*/  MOV R22, RZ ;  /* 0x000000ff00167202 */ /* 0x000fc60000000f00 */
[----:B------:R-:W-:-:S04]  /*1400*/  IMAD R13, R13, R8, RZ ;  /* 0x000000080d0d7224 */ /* 0x000fc800078e02ff */
        /* <DEDUP_REMOVED lines=8> */
[----:B------:R-:W-:Y:S01]  /*1490*/  IMAD.MOV R10, RZ, RZ, -R10 ;  /* 0x000000ffff0a7224 */ /* 0x000fe200078e0a0a */
[----:B------:R-:W-:Y:S02]  /*14a0*/  @!P1 IADD3 R13, PT, PT, R13, 0x1, RZ ;  /* 0x000000010d0d9810 */ /* 0x000fe40007ffe0ff */
[----:B------:R-:W-:Y:S02]  /*14b0*/  ISETP.GE.AND P0, PT, R8, RZ, PT ;  /* 0x000000ff0800720c */ /* 0x000fe40003f06270 */
[----:B------:R-:W-:Y:S01]  /*14c0*/  ISETP.NE.AND P1, PT, R5, RZ, PT ;  /* 0x000000ff0500720c */ /* 0x000fe20003f25270 */
[----:B------:R-:W-:-:S04]  /*14d0*/  IMAD R7, R12, R10, R7 ;  /* 0x0000000a0c077224 */ /* 0x000fc800078e0207 */
[----:B------:R-:W-:Y:S02]  /*14e0*/  @P2 VIADD R13, R13, 0x1 ;  /* 0x000000010d0d2836 */ /* 0x000fe40000000000 */
[----:B------:R-:W-:Y:S02]  /*14f0*/  IMAD R8, R187, R7, RZ ;  /* 0x00000007bb087224 */ /* 0x000fe400078e02ff */
[----:B------:R-:W-:Y:S01]  /*1500*/  IMAD.MOV.U32 R15, RZ, RZ, R13 ;  /* 0x000000ffff0f7224 */ /* 0x000fe200078e000d */
[----:B------:R-:W-:-:S04]  /*1510*/  SHF.R.S32.HI R13, RZ, 0x1f, R7 ;  /* 0x0000001fff0d7819 */ /* 0x000fc80000011407 */
[----:B------:R-:W-:Y:S01]  /*1520*/  @!P0 IADD3 R15, PT, PT, -R15, RZ, RZ ;  /* 0x000000ff0f0f8210 */ /* 0x000fe20007ffe1ff */
[----:B------:R-:W-:Y:S01]  /*1530*/  IMAD R8, R186, R13, R8 ;  /* 0x0000000dba087224 */ /* 0x000fe200078e0208 */
[----:B------:R-:W-:Y:S02]  /*1540*/  @!P1 LOP3.LUT R15, RZ, R5, RZ, 0x33, !PT ;  /* 0x00000005ff0f9212 */ /* 0x000fe400078e33ff */
[----:B--2---:R-:W-:Y:S01]  /*1550*/  SHF.R.S32.HI R0, RZ, 0x1f, R4 ;  /* 0x0000001fff007819 */ /* 0x004fe20000011404 */
[----:B------:R-:W-:-:S04]  /*1560*/  IMAD R11, R21, R4, RZ ;  /* 0x00000004150b7224 */ /* 0x000fc800078e02ff */
[C---:B------:R-:W-:Y:S02]  /*1570*/  IMAD R11, R20.reuse, R0, R11 ;  /* 0x00000000140b7224 */ /* 0x040fe400078e020b */
[----:B------:R-:W-:-:S05]  /*1580*/  IMAD.WIDE.U32 R20, R20, R4, RZ ;  /* 0x0000000414147225 */ /* 0x000fca00078e00ff */
[----:B------:R-:W-:-:S03]  /*1590*/  IADD3 R21, PT, PT, R21, R11, RZ ;  /* 0x0000000b15157210 */ /* 0x000fc60007ffe0ff */
[----:B------:R-:W-:-:S04]  /*15a0*/  IMAD.WIDE.U32 R20, R7, R186, R20 ;  /* 0x000000ba07147225 */ /* 0x000fc800078e0014 */
[----:B------:R-:W-:Y:S01]  /*15b0*/  IMAD.IADD R21, R21, 0x1, R8 ;  /* 0x0000000115157824 */ /* 0x000fe200078e0208 */
[----:B------:R-:W-:Y:S01]  /*15c0*/  SHF.R.S32.HI R8, RZ, 0x1f, R15 ;  /* 0x0000001fff087819 */ /* 0x000fe2000001140f */
        /* <DEDUP_REMOVED lines=8> */
[----:B------:R-:W-:Y:S01]  /*1650*/  MOV R8, R18 ;  /* 0x0000001200087202 */ /* 0x000fe20000000f00 */
[----:B------:R-:W-:Y:S01]  /*1660*/  IMAD.IADD R15, R19, 0x1, R11 ;  /* 0x00000001130f7824 */ /* 0x000fe200078e020b */
[----:B-1----:R-:W-:Y:S05]  /*1670*/  BRA `(.L_x_2294) ;  /* 0x0000000400387947 */ /* 0x002fea0003800000 */
.L_x_2293:
        /* <DEDUP_REMOVED lines=11> */
[----:B------:R-:W2:Y:S08]  /*1730*/  I2F.RP R4, R7 ;  /* 0x0000000700047306 */ /* 0x000eb00000209400 */
[----:B--2---:R-:W2:Y:S02]  /*1740*/  MUFU.RCP R16, R4 ;  /* 0x0000000400107308 */ /* 0x004ea40000001000 */
[----:B--2---:R-:W-:-:S06]  /*1750*/  IADD3 R16, PT, PT, R16, 0xffffffe, RZ ;  /* 0x0ffffffe10107810 */ /* 0x004fcc0007ffe0ff */
[----:B------:R-:W2:Y:S02]  /*1760*/  F2I.FTZ.U32.TRUNC.NTZ R17, R16 ;  /* 0x0000001000117305 */ /* 0x000ea4000021f000 */
[----:B--2---:R-:W-:Y:S01]  /*1770*/  IADD3 R0, PT, PT, RZ, -R17, RZ ;  /* 0x80000011ff007210 */ /* 0x004fe20007ffe0ff */
        /* <DEDUP_REMOVED lines=19> */
[C---:B------:R-:W-:Y:S02]  /*18b0*/  @!P5 IMAD R17, R12.reuse, R4, R17 ;  /* 0x000000040c11d224 */ /* 0x040fe400078e0211 */
[----:B------:R-:W-:Y:S01]  /*18c0*/  @!P5 IMAD.WIDE.U32 R24, R12, R8, R24 ;  /* 0x000000080c18d225 */ /* 0x000fe200078e0018 */
[----:B------:R-:W-:-:S02]  /*18d0*/  ISETP.GE.AND P1, PT, R0, RZ, PT ;  /* 0x000000ff0000720c */ /* 0x000fc40003f26270 */
[----:B------:R-:W-:Y:S01]  /*18e0*/  ISETP.NE.AND P0, PT, R5, RZ, PT ;  /* 0x000000ff0500720c */ /* 0x000fe20003f05270 */
[-C--:B------:R-:W-:Y:S01]  /*18f0*/  @P5 IMAD.WIDE.U32 R12, R186, R11.reuse, RZ ;  /* 0x0000000bba0c5225 */ /* 0x080fe200078e00ff */
[----:B------:R-:W-:Y:S02]  /*1900*/  LEA R7, R53, 0xffffff80, 0x7 ;  /* 0xffffff8035077811 */ /* 0x000fe400078e38ff */
[----:B------:R-:W-:Y:S01]  /*1910*/  @!P3 IADD3 R15, PT, PT, R15, 0x1, RZ ;  /* 0x000000010f0fb810 */ /* 0x000fe20007ffe0ff */
[----:B------:R-:W-:Y:S01]  /*1920*/  @P5 IMAD R4, R187, R11, RZ ;  /* 0x0000000bbb045224 */ /* 0x000fe200078e02ff */
[----:B------:R-:W-:Y:S02]  /*1930*/  @!P5 MOV R16, R24 ;  /* 0x000000180010d202 */ /* 0x000fe40000000f00 */
[----:B------:R-:W-:Y:S01]  /*1940*/  @!P5 IADD3 R17, PT, PT, R25, R17, RZ ;  /* 0x000000111911d210 */ /* 0x000fe20007ffe0ff */
[----:B------:R-:W-:Y:S01]  /*1950*/  @P5 IMAD.IADD R17, R13, 0x1, R4 ;  /* 0x000000010d115824 */ /* 0x000fe200078e0204 */
[----:B------:R-:W-:Y:S01]  /*1960*/  @P5 MOV R16, R12 ;  /* 0x0000000c00105202 */ /* 0x000fe20000000f00 */
[----:B------:R-:W-:Y:S01]  /*1970*/  @!P5 IMAD R0, R189, R10, RZ ;  /* 0x0000000abd00d224 */ /* 0x000fe200078e02ff */
[----:B------:R-:W-:Y:S01]  /*1980*/  @!P5 SHF.R.S32.HI R11, RZ, 0x1f, R10 ;  /* 0x0000001fff0bd819 */ /* 0x000fe2000001140a */
[----:B------:R-:W-:Y:S01]  /*1990*/  IMAD R4, R187, R7, RZ ;  /* 0x00000007bb047224 */ /* 0x000fe200078e02ff */
[----:B------:R-:W-:Y:S01]  /*19a0*/  SHF.R.S32.HI R13, RZ, 0x1f, R7 ;  /* 0x0000001fff0d7819 */ /* 0x000fe20000011407 */
[----:B------:R-:W-:-:S02]  /*19b0*/  @P2 VIADD R15, R15, 0x1 ;  /* 0x000000010f0f2836 */ /* 0x000fc40000000000 */
[----:B------:R-:W-:-:S04]  /*19c0*/  IMAD.WIDE.U32 R24, R186, R7, R16 ;  /* 0x00000007ba187225 */ /* 0x000fc800078e0010 */
[----:B------:R-:W-:Y:S02]  /*19d0*/  @!P5 IMAD R0, R11, R188, R0 ;  /* 0x000000bc0b00d224 */ /* 0x000fe400078e0200 */
[----:B------:R-:W-:Y:S01]  /*19e0*/  @!P5 IMAD.WIDE.U32 R16, R188, R10, RZ ;  /* 0x0000000abc10d225 */ /* 0x000fe200078e00ff */
[----:B------:R-:W-:-:S03]  /*19f0*/  @!P1 IADD3 R15, PT, PT, -R15, RZ, RZ ;  /* 0x000000ff0f0f9210 */ /* 0x000fc60007ffe1ff */
[----:B------:R-:W-:Y:S01]  /*1a00*/  IMAD R4, R13, R186, R4 ;  /* 0x000000ba0d047224 */ /* 0x000fe200078e0204 */
[----:B------:R-:W-:Y:S01]  /*1a10*/  @!P0 LOP3.LUT R15, RZ, R5, RZ, 0x33, !PT ;  /* 0x00000005ff0f8212 */ /* 0x000fe200078e33ff */
[----:B------:R-:W-:Y:S01]  /*1a20*/  @P5 IMAD.IADD R10, R10, 0x1, R19 ;  /* 0x000000010a0a5824 */ /* 0x000fe200078e0213 */
[----:B------:R-:W-:Y:S01]  /*1a30*/  @!P5 IADD3 R19, PT, PT, R17, R0, RZ ;  /* 0x000000001113d210 */ /* 0x000fe20007ffe0ff */
[----:B------:R-:W-:Y:S01]  /*1a40*/  @!P5 IMAD R0, R21, R8, RZ ;  /* 0x000000081500d224 */ /* 0x000fe200078e02ff */
[----:B------:R-:W-:Y:S02]  /*1a50*/  @!P5 SHF.R.S32.HI R11, RZ, 0x1f, R8 ;  /* 0x0000001fff0bd819 */ /* 0x000fe40000011408 */
[----:B------:R-:W-:Y:S02]  /*1a60*/  @!P5 MOV R18, R16 ;  /* 0x000000100012d202 */ /* 0x000fe40000000f00 */
[----:B------:R-:W-:Y:S01]  /*1a70*/  IADD3 R25, PT, PT, R25, R4, RZ ;  /* 0x0000000419197210 */ /* 0x000fe20007ffe0ff */
[----:B------:R-:W-:Y:S01]  /*1a80*/  IMAD R17, R23, R15, RZ ;  /* 0x0000000f17117224 */ /* 0x000fe200078e02ff */
[----:B------:R-:W-:Y:S01]  /*1a90*/  SHF.R.S32.HI R4, RZ, 0x1f, R15 ;  /* 0x0000001fff047819 */ /* 0x000fe2000001140f */
[----:B------:R-:W-:-:S02]  /*1aa0*/  @!P5 IMAD R0, R20, R11, R0 ;  /* 0x0000000b1400d224 */ /* 0x000fc400078e0200 */
[----:B------:R-:W-:-:S04]  /*1ab0*/  @!P5 IMAD.WIDE.U32 R18, R20, R8, R18 ;  /* 0x000000081412d225 */ /* 0x000fc800078e0012 */
[----:B------:R-:W-:-:S04]  /*1ac0*/  IMAD.WIDE.U32 R24, R22, R15, R24 ;  /* 0x0000000f16187225 */ /* 0x000fc800078e0018 */
[-C--:B------:R-:W-:Y:S02]  /*1ad0*/  @P5 IMAD R11, R189, R10.reuse, RZ ;  /* 0x0000000abd0b5224 */ /* 0x080fe400078e02ff */
[----:B------:R-:W-:Y:S01]  /*1ae0*/  @P5 IMAD.WIDE.U32 R20, R188, R10, RZ ;  /* 0x0000000abc145225 */ /* 0x000fe200078e00ff */
[----:B------:R-:W-:-:S03]  /*1af0*/  @!P5 MOV R8, R18 ;  /* 0x000000120008d202 */ /* 0x000fc60000000f00 */
[----:B------:R-:W-:Y:S01]  /*1b00*/  IMAD R17, R22, R4, R17 ;  /* 0x0000000416117224 */ /* 0x000fe200078e0211 */
[----:B------:R-:W-:Y:S01]  /*1b10*/  MOV R4, R24 ;  /* 0x0000001800047202 */ /* 0x000fe20000000f00 */
[----:B------:R-:W-:Y:S01]  /*1b20*/  @!P5 IMAD.IADD R15, R19, 0x1, R0 ;  /* 0x00000001130fd824 */ /* 0x000fe200078e0200 */
[----:B------:R-:W-:Y:S01]  /*1b30*/  @P5 IADD3 R15, PT, PT, R21, R11, RZ ;  /* 0x0000000b150f5210 */ /* 0x000fe20007ffe0ff */
[----:B------:R-:W-:Y:S01]  /*1b40*/  IMAD.IADD R0, R25, 0x1, R17 ;  /* 0x0000000119007824 */ /* 0x000fe200078e0211 */
[----:B-1----:R-:W-:Y:S02]  /*1b50*/  @P5 MOV R8, R20 ;  /* 0x0000001400085202 */ /* 0x002fe40000000f00 */
.L_x_2294:
[----:B------:R-:W-:Y:S05]  /*1b60*/  BSYNC.RECONVERGENT B0 ;  /* 0x0000000000007941 */ /* 0x000fea0003800200 */
.L_x_2292:
[----:B------:R-:W-:Y:S01]  /*1b70*/  ISETP.NE.AND P2, PT, R14, -0x1, PT ;  /* 0xffffffff0e00780c */ /* 0x000fe20003f45270 */
[----:B------:R-:W2:Y:S04]  /*1b80*/  LD.E.64 R22, desc[UR4][R2.64+0x30] ;  /* 0x0000300402167980 */ /* 0x000ea8000c101b00 */
[----:B------:R-:W3:Y:S04]  /*1b90*/  LD.E.64 R30, desc[UR4][R2.64+0x10] ;  /* 0x00001004021e7980 */ /* 0x000ee8000c101b00 */
[----:B------:R-:W4:Y:S04]  /*1ba0*/  LD.E.64 R16, desc[UR4][R2.64+0x48] ;  /* 0x0000480402107980 */ /* 0x000f28000c101b00 */
[----:B------:R-:W4:Y:S04]  /*1bb0*/  @!P2 LD.E.64 R32, desc[UR4][R2.64+0x18] ;  /* 0x000018040220a980 */ /* 0x000f28000c101b00 */
        /* <DEDUP_REMOVED lines=17> */
[----:B------:R-:W1:Y:S01]  /*1cd0*/  S2R R6, SR_CgaCtaId ;  /* 0x0000000000067919 */ /* 0x000e620000008800 */
[----:B------:R-:W-:-:S11]  /*1ce0*/  IMAD R18, R13, R188, RZ ;  /* 0x000000bc0d127224 */ /* 0x000fd600078e02ff */
[----:B------:R-:W-:-:S05]  /*1cf0*/  @!P0 IMAD.IADD R19, R19, 0x1, -R12 ;  /* 0x0000000113138824 */ /* 0x000fca00078e0a0c */
[----:B------:R-:W-:Y:S02]  /*1d00*/  ISETP.GE.U32.AND P1, PT, R19, R12, PT ;  /* 0x0000000c1300720c */ /* 0x000fe40003f26070 */
[----:B------:R-:W-:Y:S02]  /*1d10*/  LOP3.LUT R12, R204, R5, RZ, 0x3c, !PT ;  /* 0x00000005cc0c7212 */ /* 0x000fe400078e3cff */
[----:B------:R-:W-:Y:S02]  /*1d20*/  ISETP.NE.AND P5, PT, R5, RZ, PT ;  /* 0x000000ff0500720c */ /* 0x000fe40003fa5270 */
[----:B------:R-:W-:Y:S01]  /*1d30*/  ISETP.GE.AND P3, PT, R12, RZ, PT ;  /* 0x000000ff0c00720c */ /* 0x000fe20003f66270 */
[C---:B------:R-:W-:Y:S02]  /*1d40*/  IMAD R12, R7.reuse, R189, R18 ;  /* 0x000000bd070c7224 */ /* 0x040fe400078e0212 */
[----:B------:R-:W-:-:S04]  /*1d50*/  IMAD.WIDE.U32 R18, R7, R188, RZ ;  /* 0x000000bc07127225 */ /* 0x000fc800078e00ff */
[----:B------:R-:W-:Y:S02]  /*1d60*/  @!P0 VIADD R26, R26, 0x1 ;  /* 0x000000011a1a8836 */ /* 0x000fe40000000000 */
[----:B------:R-:W-:Y:S02]  /*1d70*/  IMAD.SHL.U32 R13, R197, 0x8, RZ ;  /* 0x00000008c50d7824 */ /* 0x000fe400078e00ff */
[----:B------:R-:W-:Y:S02]  /*1d80*/  IMAD.IADD R12, R19, 0x1, R12 ;  /* 0x00000001130c7824 */ /* 0x000fe400078e020c */
[C---:B------:R-:W-:Y:S02]  /*1d90*/  IMAD.SHL.U32 R34, R197.reuse, 0x10, RZ ;  /* 0x00000010c5227824 */ /* 0x040fe400078e00ff */
[----:B------:R-:W-:Y:S01]  /*1da0*/  IMAD.SHL.U32 R19, R197, 0x20, RZ ;  /* 0x00000020c5137824 */ /* 0x000fe200078e00ff */
[----:B------:R-:W-:Y:S01]  /*1db0*/  MOV R7, 0x400 ;  /* 0x0000040000077802 */ /* 0x000fe20000000f00 */
[----:B------:R-:W-:Y:S01]  /*1dc0*/  @P1 VIADD R26, R26, 0x1 ;  /* 0x000000011a1a1836 */ /* 0x000fe20000000000 */
[----:B------:R-:W-:-:S02]  /*1dd0*/  LOP3.LUT R203, R13, 0x18, RZ, 0xc0, !PT ;  /* 0x000000180dcb7812 */ /* 0x000fc400078ec0ff */
[----:B------:R-:W-:Y:S01]  /*1de0*/  LOP3.LUT R20, R34, 0x3e00, RZ, 0xc0, !PT ;  /* 0x00003e0022147812 */ /* 0x000fe200078ec0ff */
[----:B------:R-:W-:Y:S01]  /*1df0*/  @!P3 IMAD.MOV R26, RZ, RZ, -R26 ;  /* 0x000000ffff1ab224 */ /* 0x000fe200078e0a1a */
[----:B------:R-:W-:Y:S02]  /*1e00*/  LOP3.LUT R24, R19, 0x100, RZ, 0xc0, !PT ;  /* 0x0000010013187812 */ /* 0x000fe400078ec0ff */
[----:B-1----:R-:W-:Y:S02]  /*1e10*/  LEA R6, R6, R7, 0x18 ;  /* 0x0000000706067211 */ /* 0x002fe400078ec0ff */
[----:B------:R-:W-:Y:S02]  /*1e20*/  @!P5 LOP3.LUT R26, RZ, R5, RZ, 0x33, !PT ;  /* 0x00000005ff1ad212 */ /* 0x000fe400078e33ff */
[----:B------:R-:W-:Y:S02]  /*1e30*/  IADD3 R7, P1, P0, R18, R8, R203 ;  /* 0x0000000812077210 */ /* 0x000fe4000783e0cb */
[----:B------:R-:W-:-:S02]  /*1e40*/  LOP3.LUT R20, R20, 0x20, R19, 0xf8, !PT ;  /* 0x0000002014147812 */ /* 0x000fc400078ef813 */
[----:B------:R-:W-:Y:S02]  /*1e50*/  LOP3.LUT R34, R34, 0x100, RZ, 0xc0, !PT ;  /* 0x0000010022227812 */ /* 0x000fe400078ec0ff */
[--C-:B------:R-:W-:Y:S01]  /*1e60*/  LOP3.LUT R5, R24, 0x20, R19.reuse, 0xf8, !PT ;  /* 0x0000002018057812 */ /* 0x100fe200078ef813 */
[-C--:B------:R-:W-:Y:S01]  /*1e70*/  IMAD R21, R37, R26.reuse, RZ ;  /* 0x0000001a25157224 */ /* 0x080fe200078e02ff */
[----:B------:R-:W-:Y:S02]  /*1e80*/  SHF.R.S32.HI R24, RZ, 0x1f, R26 ;  /* 0x0000001fff187819 */ /* 0x000fe4000001141a */
[----:B------:R-:W-:Y:S01]  /*1e90*/  IADD3.X R12, PT, PT, R12, R15, RZ, P1, P0 ;  /* 0x0000000f0c0c7210 */ /* 0x000fe20000fe04ff */
[----:B------:R-:W-:Y:S01]  /*1ea0*/  IMAD.WIDE.U32 R26, R36, R26, RZ ;  /* 0x0000001a241a7225 */ /* 0x000fe200078e00ff */
[--C-:B------:R-:W-:Y:S02]  /*1eb0*/  LOP3.LUT R15, R20, 0x100, R19.reuse, 0xf8, !PT ;  /* 0x00000100140f7812 */ /* 0x100fe400078ef813 */
[----:B------:R-:W-:-:S02]  /*1ec0*/  LOP3.LUT R183, R34, 0x20, R19, 0xf8, !PT ;  /* 0x0000002022b77812 */ /* 0x000fc400078ef813 */
[----:B------:R-:W-:Y:S01]  /*1ed0*/  LOP3.LUT R20, R13, 0xc0, RZ, 0xc0, !PT ;  /* 0x000000c00d147812 */ /* 0x000fe200078ec0ff */
[----:B------:R-:W-:Y:S01]  /*1ee0*/  IMAD R21, R24, R36, R21 ;  /* 0x0000002418157224 */ /* 0x000fe200078e0215 */
[----:B------:R-:W-:Y:S02]  /*1ef0*/  SHF.L.U32 R18, R197, 0x2, RZ ;  /* 0x00000002c5127819 */ /* 0x000fe400000006ff */
[----:B------:R-:W-:Y:S02]  /*1f00*/  LOP3.LUT R19, R19, 0xc0, RZ, 0xc0, !PT ;  /* 0x000000c013137812 */ /* 0x000fe400078ec0ff */
[--C-:B------:R-:W-:Y:S02]  /*1f10*/  SHF.R.U32.HI R136, RZ, 0x1, R197.reuse ;  /* 0x00000001ff887819 */ /* 0x100fe400000116c5 */
[----:B------:R-:W-:Y:S01]  /*1f20*/  LOP3.LUT R20, R20, 0x18, R197, 0xf8, !PT ;  /* 0x0000001814147812 */ /* 0x000fe200078ef8c5 */
[----:B------:R-:W-:Y:S01]  /*1f30*/  IMAD.IADD R21, R27, 0x1, R21 ;  /* 0x000000011b157824 */ /* 0x000fe200078e0215 */
[----:B------:R-:W-:-:S02]  /*1f40*/  LOP3.LUT R18, R18, 0x18, RZ, 0xc0, !PT ;  /* 0x0000001812127812 */ /* 0x000fc400078ec0ff */
[----:B------:R-:W-:Y:S02]  /*1f50*/  LOP3.LUT R25, R19, 0x8, R197, 0xf8, !PT ;  /* 0x0000000813197812 */ /* 0x000fe400078ef8c5 */
[----:B------:R-:W-:Y:S02]  /*1f60*/  IADD3 R24, P0, PT, R7, R26, RZ ;  /* 0x0000001a07187210 */ /* 0x000fe40007f1e0ff */
[----:B------:R-:W-:Y:S02]  /*1f70*/  LOP3.LUT R19, R19, 0x8, R136, 0xf8, !PT ;  /* 0x0000000813137812 */ /* 0x000fe400078ef888 */
[----:B------:R-:W-:Y:S02]  /*1f80*/  LOP3.LUT R20, R20, 0x18, R13, 0x78, !PT ;  /* 0x0000001814147812 */ /* 0x000fe400078e780d */
[----:B------:R-:W-:Y:S02]  /*1f90*/  SHF.R.U32.HI R140, RZ, 0x2, R197 ;  /* 0x00000002ff8c7819 */ /* 0x000fe400000116c5 */
[----:B------:R-:W-:Y:S01]  /*1fa0*/  LOP3.LUT R183, R183, R25, R18, 0xf6, !PT ;  /* 0x00000019b7b77212 */ /* 0x000fe200078ef612 */
[----:B------:R-:W-:Y:S01]  /*1fb0*/  IMAD.X R25, R12, 0x1, R21, P0 ;  /* 0x000000010c197824 */ /* 0x000fe200000e0615 */
[----:B------:R-:W-:-:S02]  /*1fc0*/  LOP3.LUT R18, R19, R18, RZ, 0x3c, !PT ;  /* 0x0000001213127212 */ /* 0x000fc400078e3cff */
[----:B------:R-:W-:Y:S01]  /*1fd0*/  LOP3.LUT R201, R20, 0x1f20, R13, 0xf8, !PT ;  /* 0x00001f2014c97812 */ /* 0x000fe200078ef80d */
[----:B------:R-:W-:Y:S01]  /*1fe0*/  IMAD R13, R189, R140, RZ ;  /* 0x0000008cbd0d7224 */ /* 0x000fe200078e02ff */
[----:B------:R-:W-:Y:S01]  /*1ff0*/  IADD3 R20, P0, PT, R203, R4, RZ ;  /* 0x00000004cb147210 */ /* 0x000fe20007f1e0ff */
[----:B------:R-:W-:-:S04]  /*2000*/  IMAD.WIDE.U32 R24, R140, R188, R24 ;  /* 0x000000bc8c187225 */ /* 0x000fc800078e0018 */
[----:B------:R-:W-:Y:S02]  /*2010*/  IMAD.X R21, RZ, RZ, R0, P0 ;  /* 0x000000ffff157224 */ /* 0x000fe400000e0600 */
[----:B------:R-:W-:Y:S02]  /*2020*/  IMAD.IADD R13, R25, 0x1, R13 ;  /* 0x00000001190d7824 */ /* 0x000fe400078e020d */
[----:B------:R-:W-:Y:S01]  /*2030*/  IMAD.IADD R185, R139, 0x1, -R202 ;  /* 0x000000018bb97824 */ /* 0x000fe200078e0aca */
[----:B------:R-:W-:Y:S01]  /*2040*/  LOP3.LUT R7, R15, R18, RZ, 0xfc, !PT ;  /* 0x000000120f077212 */ /* 0x000fe200078efcff */
[----:B------:R-:W-:Y:S02]  /*2050*/  IMAD R4, R187, R140, RZ ;  /* 0x0000008cbb047224 */ /* 0x000fe400078e02ff */
[----:B------:R-:W-:Y:S01]  /*2060*/  IMAD.WIDE.U32 R20, R140, R186, R20 ;  /* 0x000000ba8c147225 */ /* 0x000fe200078e0014 */
[----:B------:R-:W-:Y:S03]  /*2070*/  BSSY.RECONVERGENT B0, `(.L_x_2295) ;  /* 0x0000038000007945 */ /* 0x000fe60003800200 */
[----:B------:R-:W-:-:S02]  /*2080*/  IMAD.IADD R191, R21, 0x1, R4 ;  /* 0x0000000115bf7824 */ /* 0x000fc400078e0204 */
[----:B------:R-:W-:Y:S01]  /*2090*/  IMAD.MOV.U32 R141, RZ, RZ, RZ ;  /* 0x000000ffff8d7224 */ /* 0x000fe200078e00ff */
[----:B------:R-:W-:Y:S01]  /*20a0*/  LOP3.LUT R5, R5, R18, RZ, 0xfc, !PT ;  /* 0x0000001205057212 */ /* 0x000fe200078efcff */
[----:B------:R-:W-:Y:S01]  /*20b0*/  IMAD R201, R201, 0x2, R6 ;  /* 0x00000002c9c97824 */ /* 0x000fe200078e0206 */
[----:B------:R-:W-:Y:S01]  /*20c0*/  LOP3.LUT R199, R203, 0x20, RZ, 0xfc, !PT ;  /* 0x00000020cbc77812 */ /* 0x000fe200078efcff */
[----:B------:R-:W-:Y:S01]  /*20d0*/  IMAD.WIDE.U32 R8, R9, 0x40, R140 ;  /* 0x0000004009087825 */ /* 0x000fe200078e008c */
[----:B------:R-:W-:-:S03]  /*20e0*/  LOP3.LUT R198, R203, 0x40, RZ, 0xfc, !PT ;  /* 0x00000040cbc67812 */ /* 0x000fc600078efcff */
[----:B--2---:R-:W-:-:S04]  /*20f0*/  @P2 IMAD.WIDE.U32 R26, R22, R14, RZ ;  /* 0x0000000e161a2225 */ /* 0x004fc800078e00ff */
[----:B------:R-:W-:Y:S01]  /*2100*/  @P2 IMAD R14, R23, R14, RZ ;  /* 0x0000000e170e2224 */ /* 0x000fe200078e02ff */
[----:B---3--:R-:W-:Y:S01]  /*2110*/  LEA R194, P0, R24, R30, 0x1 ;  /* 0x0000001e18c27211 */ /* 0x008fe200078008ff */
[-C--:B----4-:R-:W-:Y:S02]  /*2120*/  @!P2 IMAD R19, R33, R205.reuse, RZ ;  /* 0x000000cd2113a224 */ /* 0x090fe400078e02ff */
[----:B------:R-:W-:-:S04]  /*2130*/  @!P2 IMAD.WIDE.U32 R32, R32, R205, RZ ;  /* 0x000000cd2020a225 */ /* 0x000fc800078e00ff */
[----:B------:R-:W-:Y:S02]  /*2140*/  @!P2 IMAD.MOV.U32 R12, RZ, RZ, R32 ;  /* 0x000000ffff0ca224 */ /* 0x000fe400078e0020 */
[----:B------:R-:W-:Y:S01]  /*2150*/  @P2 IMAD.MOV.U32 R12, RZ, RZ, R26 ;  /* 0x000000ffff0c2224 */ /* 0x000fe200078e001a */
[----:B------:R-:W-:Y:S01]  /*2160*/  LEA.HI.X R195, R24, R31, R13, 0x1, P0 ;  /* 0x0000001f18c37211 */ /* 0x000fe200000f0c0d */
[----:B------:R-:W-:Y:S01]  /*2170*/  @!P2 IMAD.IADD R19, R33, 0x1, R19 ;  /* 0x000000012113a824 */ /* 0x000fe200078e0213 */
[----:B------:R-:W-:Y:S02]  /*2180*/  @P2 IADD3 R19, PT, PT, R27, R14, RZ ;  /* 0x0000000e1b132210 */ /* 0x000fe40007ffe0ff */
[----:B------:R-:W-:-:S05]  /*2190*/  IADD3 R14, P0, PT, R203, R12, RZ ;  /* 0x0000000ccb0e7210 */ /* 0x000fca0007f1e0ff */
[----:B------:R-:W-:Y:S01]  /*21a0*/  IMAD.X R15, RZ, RZ, R19, P0 ;  /* 0x000000ffff0f7224 */ /* 0x000fe200000e0613 */
[----:B------:R-:W-:Y:S01]  /*21b0*/  ISETP.GE.AND P0, PT, R140, R185, PT ;  /* 0x000000b98c00720c */ /* 0x000fe20003f06270 */
[----:B------:R-:W-:Y:S01]  /*21c0*/  IMAD R0, R17, R204, RZ ;  /* 0x000000cc11007224 */ /* 0x000fe200078e02ff */
        /* <DEDUP_REMOVED lines=33> */
.L_x_2297:
[----:B------:R3:W-:Y:S02]  /*23e0*/  STS.128 [R201+0x2000], RZ ;  /* 0x002000ffc9007388 */ /* 0x0007e40000000c00 */
.L_x_2296:
[----:B------:R-:W-:Y:S05]  /*23f0*/  BSYNC.RECONVERGENT B0 ;  /* 0x0000000000007941 */ /* 0x000fea0003800200 */
.L_x_2295:
[----:B------:R-:W-:Y:S01]  /*2400*/  IADD3 R4, PT, PT, R140, 0x20, RZ ;  /* 0x000000208c047810 */ /* 0x000fe20007ffe0ff */
[----:B------:R-:W-:Y:S03]  /*2410*/  BSSY.RECONVERGENT B0, `(.L_x_2298) ;  /* 0x0000021000007945 */ /* 0x000fe60003800200 */
[----:B------:R-:W-:-:S13]  /*2420*/  ISETP.GE.AND P0, PT, R4, R185, PT ;  /* 0x000000b90400720c */ /* 0x000fda0003f06270 */
[----:B------:R-:W-:Y:S05]  /*2430*/  @P0 BRA `(.L_x_2299) ;  /* 0x0000000000780947 */ /* 0x000fea0003800000 */
[----:B------:R-:W-:Y:S01]  /*2440*/  IADD3 R0, P0, PT, R8, 0x20, RZ ;  /* 0x0000002008007810 */ /* 0x000fe20007f1e0ff */
[----:B-12---:R-:W-:Y:S01]  /*2450*/  IMAD.MOV.U32 R12, RZ, RZ, R16 ;  /* 0x000000ffff0c7224 */ /* 0x006fe200078e0010 */
[----:B------:R-:W-:Y:S02]  /*2460*/  MOV R13, R15 ;  /* 0x0000000f000d7202 */ /* 0x000fe40000000f00 */
[-C--:B-----5:R-:W-:Y:S01]  /*2470*/  ISETP.GE.AND P1, PT, R203, R200.reuse, PT ;  /* 0x000000c8cb00720c */ /* 0x0a0fe20003f26270 */
        /* <DEDUP_REMOVED lines=25> */
.L_x_2300:
[----:B------:R4:W-:Y:S02]  /*2610*/  STS.128 [R201+0x2800], RZ ;  /* 0x002800ffc9007388 */ /* 0x0009e40000000c00 */
.L_x_2299:
[----:B------:R-:W-:Y:S05]  /*2620*/  BSYNC.RECONVERGENT B0 ;  /* 0x0000000000007941 */ /* 0x000fea0003800200 */
.L_x_2298:
[----:B------:R-:W-:Y:S01]  /*2630*/  VIADD R55, R53, 0xffffffff ;  /* 0xffffffff35377836 */ /* 0x000fe20000000000 */
[----:B------:R-:W-:Y:S04]  /*2640*/  BSSY.RECONVERGENT B0, `(.L_x_2301) ;  /* 0x000001d000007945 */ /* 0x000fe80003800200 */
[----:B------:R-:W-:-:S05]  /*2650*/  SHF.L.U32 R54, R55, 0x7, RZ ;  /* 0x0000000737367819 */ /* 0x000fca00000006ff */
[----:B-12---:R-:W-:-:S05]  /*2660*/  IMAD.IADD R9, R137, 0x1, -R54 ;  /* 0x0000000189097824 */ /* 0x006fca00078e0a36 */
[----:B------:R-:W-:-:S13]  /*2670*/  ISETP.GE.AND P3, PT, R140, R9, PT ;  /* 0x000000098c00720c */ /* 0x000fda0003f66270 */
[----:B------:R-:W-:Y:S05]  /*2680*/  @P3 BRA `(.L_x_2302) ;  /* 0x0000000000603947 */ /* 0x000fea0003800000 */
[-C--:B-----5:R-:W-:Y:S02]  /*2690*/  ISETP.GE.AND P1, PT, R203, R200.reuse, PT ;  /* 0x000000c8cb00720c */ /* 0x0a0fe40003f26270 */
        /* <DEDUP_REMOVED lines=22> */
.L_x_2303:
[----:B------:R2:W-:Y:S02]  /*2800*/  STS.128 [R201+0x7000], RZ ;  /* 0x007000ffc9007388 */ /* 0x0005e40000000c00 */
.L_x_2302:
[----:B------:R-:W-:Y:S05]  /*2810*/  BSYNC.RECONVERGENT B0 ;  /* 0x0000000000007941 */ /* 0x000fea0003800200 */
.L_x_2301:
[----:B------:R-:W-:Y:S01]  /*2820*/  ISETP.GE.AND P0, PT, R4, R9, PT ;  /* 0x000000090400720c */ /* 0x000fe20003f06270 */
[----:B------:R-:W-:-:S12]  /*2830*/  BSSY.RECONVERGENT B0, `(.L_x_2304) ;  /* 0x000001a000007945 */ /* 0x000fd80003800200 */
[----:B------:R-:W-:Y:S05]  /*2840*/  @P0 BRA `(.L_x_2305) ;  /* 0x0000000000600947 */ /* 0x000fea0003800000 */
[C---:B------:R-:W-:Y:S01]  /*2850*/  IMAD.SHL.U32 R0, R186.reuse, 0x20, RZ ;  /* 0x00000020ba007824 */ /* 0x040fe200078e00ff */
[-C--:B-----5:R-:W-:Y:S02]  /*2860*/  ISETP.GE.AND P1, PT, R203, R200.reuse, PT ;  /* 0x000000c8cb00720c */ /* 0x0a0fe40003f26270 */
        /* <DEDUP_REMOVED lines=21> */
.L_x_2306:
[----:B------:R1:W-:Y:S02]  /*29c0*/  STS.128 [R201+0x7800], RZ ;  /* 0x007800ffc9007388 */ /* 0x0003e40000000c00 */
.L_x_2305:
[----:B------:R-:W-:Y:S05]  /*29d0*/  BSYNC.RECONVERGENT B0 ;  /* 0x0000000000007941 */ /* 0x000fea0003800200 */
.L_x_2304:
[----:B-1---5:R-:W-:Y:S01]  /*29e0*/  IADD3 R10, PT, PT, R140, 0x40, RZ ;  /* 0x000000408c0a7810 */ /* 0x022fe20007ffe0ff */
        /* <DEDUP_REMOVED lines=24> */
.L_x_2309:
[----:B------:R1:W-:Y:S02]  /*2b70*/  STS.128 [R201+0x8000], RZ ;  /* 0x008000ffc9007388 */ /* 0x0003e40000000c00 */
.L_x_2308:
[----:B------:R-:W-:Y:S05]  /*2b80*/  BSYNC.RECONVERGENT B0 ;  /* 0x0000000000007941 */ /* 0x000fea0003800200 */
.L_x_2307:
        /* <DEDUP_REMOVED lines=26> */
.L_x_2311:
[----:B------:R-:W-:Y:S05]  /*2d30*/  BSYNC.RECONVERGENT B0 ;  /* 0x0000000000007941 */ /* 0x000fea0003800200 */
.L_x_2310:
        /* <DEDUP_REMOVED lines=29> */
.L_x_2314:
[----:B------:R1:W-:Y:S01]  /*2f10*/  STS.128 [R201+0xd000], RZ ;  /* 0x00d000ffc9007388 */ /* 0x0003e20000000c00 */
[----:B------:R-:W-:Y:S05]  /*2f20*/  BRA `(.L_x_2315) ;  /* 0x00000000000c7947 */ /* 0x000fea0003800000 */
.L_x_2313:
[----:B------:R1:W-:Y:S04]  /*2f30*/  STS.128 [R201+0x9000], RZ ;  /* 0x009000ffc9007388 */ /* 0x0003e80000000c00 */
[----:B------:R1:W-:Y:S04]  /*2f40*/  STS.128 [R201+0xb000], RZ ;  /* 0x00b000ffc9007388 */ /* 0x0003e80000000c00 */
[----:B------:R1:W-:Y:S02]  /*2f50*/  STS.128 [R201+0xd000], RZ ;  /* 0x00d000ffc9007388 */ /* 0x0003e40000000c00 */
.L_x_2315:
[----:B------:R-:W-:Y:S05]  /*2f60*/  BSYNC.RECONVERGENT B0 ;  /* 0x0000000000007941 */ /* 0x000fea0003800200 */
.L_x_2312:
        /* <DEDUP_REMOVED lines=29> */
.L_x_2318:
[----:B------:R1:W-:Y:S02]  /*3140*/  STS.128 [R201+0xd800], RZ ;  /* 0x00d800ffc9007388 */ /* 0x0003e40000000c00 */
.L_x_2317:
[----:B------:R-:W-:Y:S05]  /*3150*/  BSYNC.RECONVERGENT B0 ;  /* 0x0000000000007941 */ /* 0x000fea0003800200 */
.L_x_2316:
        /* <DEDUP_REMOVED lines=27> */
.L_x_2321:
[----:B------:R1:W-:Y:S02]  /*3310*/  STS.128 [R201+0xe000], RZ ;  /* 0x00e000ffc9007388 */ /* 0x0003e40000000c00 */
.L_x_2320:
[----:B------:R-:W-:Y:S05]  /*3320*/  BSYNC.RECONVERGENT B0 ;  /* 0x0000000000007941 */ /* 0x000fea0003800200 */
.L_x_2319:
        /* <DEDUP_REMOVED lines=31> */
.L_x_2324:
[----:B------:R1:W-:Y:S02]  /*3520*/  STS.128 [R201+0xe800], RZ ;  /* 0x00e800ffc9007388 */ /* 0x0003e40000000c00 */
.L_x_2323:
[----:B------:R-:W-:Y:S05]  /*3530*/  BSYNC.RECONVERGENT B0 ;  /* 0x0000000000007941 */ /* 0x000fea0003800200 */
.L_x_2322:
[--C-:B------:R-:W-:Y:S01]  /*3540*/  IMAD R184, R7, 0x2, R6.reuse ;  /* 0x0000000207b87824 */ /* 0x100fe200078e0206 */
[----:B------:R-:W0:Y:S01]  /*3550*/  LDGDEPBAR ;  /* 0x00000000000079af */ /* 0x000e220000000000 */
[----:B------:R-:W-:Y:S01]  /*3560*/  IMAD R183, R183, 0x2, R6 ;  /* 0x00000002b7b77824 */ /* 0x000fe200078e0206 */
[----:B------:R-:W-:Y:S01]  /*3570*/  LOP3.LUT R7, R140, 0x7, RZ, 0xc0, !PT ;  /* 0x000000078c077812 */ /* 0x000fe200078ec0ff */
[C---:B------:R-:W-:Y:S01]  /*3580*/  IMAD R182, R4.reuse, 0x2, R184 ;  /* 0x0000000204b67824 */ /* 0x040fe200078e02b8 */
[----:B------:R-:W-:Y:S01]  /*3590*/  LDSM.16.M88.4 R72, [R184] ;  /* 0x00000000b848783b */ /* 0x000fe20000000200 */
[----:B------:R-:W-:Y:S01]  /*35a0*/  IMAD R180, R4, 0x2, R183 ;  /* 0x0000000204b47824 */ /* 0x000fe200078e02b7 */
[----:B------:R-:W-:Y:S01]  /*35b0*/  LOP3.LUT R7, R7, 0x1f0, R136, 0xf8, !PT ;  /* 0x000001f007077812 */ /* 0x000fe200078ef888 */
[----:B------:R-:W-:Y:S01]  /*35c0*/  BSSY.RECONVERGENT B1, `(.L_x_2325) ;  /* 0x000013f000017945 */ /* 0x000fe20003800200 */
[----:B------:R-:W2:Y:S01]  /*35d0*/  LDSM.16.M88.4 R24, [R183+0x3000] ;  /* 0x00300000b718783b */ /* 0x000ea20000000200 */
[----:B------:R-:W-:-:S02]  /*35e0*/  ISETP.GT.AND P0, PT, R55, R190, PT ;  /* 0x000000be3700720c */ /* 0x000fc40003f04270 */
[----:B-----5:R-:W-:Y:S01]  /*35f0*/  IADD3 R0, PT, PT, R0, R137, -R139 ;  /* 0x0000008900007210 */ /* 0x020fe20007ffe88b */
[----:B------:R-:W3:Y:S01]  /*3600*/  LDSM.16.M88.4 R16, [R183+0x3400] ;  /* 0x00340000b710783b */ /* 0x000ee20000000200 */
[----:B------:R-:W-:Y:S01]  /*3610*/  IMAD.IADD R209, R202, 0x1, R7 ;  /* 0x00000001cad17824 */ /* 0x000fe200078e0207 */
[----:B------:R-:W-:Y:S01]  /*3620*/  IADD3 R52, PT, PT, R137, -R139, -R52 ;  /* 0x8000008b89347210 */ /* 0x000fe20007ffe834 */
[----:B------:R-:W-:Y:S01]  /*3630*/  IMAD.SHL.U32 R7, R197, 0x2, RZ ;  /* 0x00000002c5077824 */ /* 0x000fe200078e00ff */
[----:B-1----:R-:W1:Y:S01]  /*3640*/  LDSM.16.M88.4 R8, [R183+0x3800] ;  /* 0x00380000b708783b */ /* 0x002e620000000200 */
[C---:B------:R-:W-:Y:S02]  /*3650*/  IMAD.IADD R208, R209.reuse, 0x1, R0 ;  /* 0x00000001d1d07824 */ /* 0x040fe400078e0200 */
[----:B------:R-:W-:Y:S01]  /*3660*/  IMAD.IADD R209, R209, 0x1, R52 ;  /* 0x00000001d1d17824 */ /* 0x000fe200078e0234 */
[----:B------:R-:W-:Y:S01]  /*3670*/  LDSM.16.M88.4 R48, [R182] ;  /* 0x00000000b630783b */ /* 0x000fe20000000200 */
[----:B------:R-:W-:-:S02]  /*3680*/  LOP3.LUT R7, R7, 0x6, RZ, 0xc0, !PT ;  /* 0x0000000607077812 */ /* 0x000fc400078ec0ff */
[----:B------:R-:W-:Y:S01]  /*3690*/  VIADDMNMX R210, R208, 0x1, R137, PT ;  /* 0x00000001d0d27846 */ /* 0x000fe20003800189 */
[----:B------:R-:W4:Y:S01]  /*36a0*/  LDSM.16.M88.4 R44, [R180+0x3000] ;  /* 0x00300000b42c783b */ /* 0x000f220000000200 */
[----:B------:R-:W-:Y:S01]  /*36b0*/  VIMNMX R211, PT, PT, RZ, R209, !PT ;  /* 0x000000d1ffd37248 */ /* 0x000fe20007fe0100 */
[----:B------:R-:W-:Y:S01]  /*36c0*/  IMAD.IADD R0, R54, 0x1, R7 ;  /* 0x0000000136007824 */ /* 0x000fe200078e0207 */
[----:B------:R-:W-:Y:S01]  /*36d0*/  VIADDMNMX R208, R208, 0x9, R137, PT ;  /* 0x00000009d0d07846 */ /* 0x000fe20003800189 */
[----:B------:R-:W4:Y:S01]  /*36e0*/  LDSM.16.M88.4 R36, [R180+0x3400] ;  /* 0x00340000b424783b */ /* 0x000f220000000200 */
[----:B------:R-:W-:-:S03]  /*36f0*/  VIADDMNMX R209, R209, 0x8, RZ, !PT ;  /* 0x00000008d1d17846 */ /* 0x000fc600078001ff */
[----:B------:R-:W4:Y:S04]  /*3700*/  LDSM.16.M88.4 R32, [R180+0x3800] ;  /* 0x00380000b420783b */ /* 0x000f280000000200 */
[----:B------:R-:W4:Y:S04]  /*3710*/  LDSM.16.M88.4 R104, [R183+0x3c00] ;  /* 0x003c0000b768783b */ /* 0x000f280000000200 */
[----:B------:R-:W4:Y:S04]  /*3720*/  LDSM.16.M88.4 R96, [R183+0x4000] ;  /* 0x00400000b760783b */ /* 0x000f280000000200 */
[----:B------:R-:W4:Y:S01]  /*3730*/  LDSM.16.M88.4 R88, [R183+0x4400] ;  /* 0x00440000b758783b */ /* 0x000f220000000200 */
[C---:B--2---:R-:W-:Y:S03]  /*3740*/  HMMA.16816.F32.BF16 R28, R72.reuse, R24, RZ ;  /* 0x00000018481c723c */ /* 0x044fe600000418ff */
[----:B------:R-:W2:Y:S04]  /*3750*/  LDSM.16.M88.4 R80, [R183+0x4800] ;  /* 0x00480000b750783b */ /* 0x000ea80000000200 */
[----:B------:R-:W2:Y:S01]  /*3760*/  LDSM.16.M88.4 R56, [R183+0x4c00] ;  /* 0x004c0000b738783b */ /* 0x000ea20000000200 */
[C---:B---3--:R-:W-:Y:S03]  /*3770*/  HMMA.16816.F32.BF16 R20, R72.reuse, R16, RZ ;  /* 0x000000104814723c */ /* 0x048fe600000418ff */
[----:B------:R-:W3:Y:S04]  /*3780*/  LDSM.16.M88.4 R40, [R180+0x3c00] ;  /* 0x003c0000b428783b */ /* 0x000ee80000000200 */
[----:B------:R-:W-:Y:S01]  /*3790*/  LDSM.16.M88.4 R116, [R184+0x1000] ;  /* 0x00100000b874783b */ /* 0x000fe20000000200 */
[C---:B-1----:R-:W-:Y:S03]  /*37a0*/  HMMA.16816.F32.BF16 R12, R72.reuse, R8, RZ ;  /* 0x00000008480c723c */ /* 0x042fe600000418ff */
        /* <DEDUP_REMOVED lines=8> */
[----:B------:R-:W-:Y:S03]  /*3830*/  HMMA.16816.F32.BF16 R8, R72, R10, RZ ;  /* 0x0000000a4808723c */ /* 0x000fe600000418ff */
[----:B------:R-:W-:Y:S04]  /*3840*/  LDSM.16.M88.4 R132, [R184+0x2000] ;  /* 0x00200000b884783b */ /* 0x000fe80000000200 */
[----:B------:R-:W-:Y:S01]  /*3850*/  LDSM.16.M88.4 R128, [R183+0x7c00] ;  /* 0x007c0000b780783b */ /* 0x000fe20000000200 */
[C---:B----4-:R-:W-:Y:S08]  /*3860*/  HMMA.16816.F32.BF16 R28, R48.reuse, R44, R28 ;  /* 0x0000002c301c723c */ /* 0x050ff0000004181c */
[C---:B------:R-:W-:Y:S01]  /*3870*/  HMMA.16816.F32.BF16 R24, R48.reuse, R46, R24 ;  /* 0x0000002e3018723c */ /* 0x040fe20000041818 */
[----:B------:R-:W1:Y:S07]  /*3880*/  LDSM.16.M88.4 R44, [R180+0x4000] ;  /* 0x00400000b42c783b */ /* 0x000e6e0000000200 */
[C---:B------:R-:W-:Y:S08]  /*3890*/  HMMA.16816.F32.BF16 R20, R48.reuse, R36, R20 ;  /* 0x000000243014723c */ /* 0x040ff00000041814 */
[C---:B------:R-:W-:Y:S01]  /*38a0*/  HMMA.16816.F32.BF16 R16, R48.reuse, R38, R16 ;  /* 0x000000263010723c */ /* 0x040fe20000041810 */
[----:B------:R-:W4:Y:S07]  /*38b0*/  LDSM.16.M88.4 R36, [R180+0x4400] ;  /* 0x00440000b424783b */ /* 0x000f2e0000000200 */
[C---:B------:R-:W-:Y:S08]  /*38c0*/  HMMA.16816.F32.BF16 R12, R48.reuse, R32, R12 ;  /* 0x00000020300c723c */ /* 0x040ff0000004180c */
[----:B------:R-:W-:Y:S01]  /*38d0*/  HMMA.16816.F32.BF16 R8, R48, R34, R8 ;  /* 0x000000223008723c */ /* 0x000fe20000041808 */
[----:B------:R-:W4:Y:S07]  /*38e0*/  LDSM.16.M88.4 R32, [R180+0x4800] ;  /* 0x00480000b420783b */ /* 0x000f2e0000000200 */
[C---:B------:R-:W-:Y:S08]  /*38f0*/  HMMA.16816.F32.BF16 R108, R72.reuse, R104, RZ ;  /* 0x00000068486c723c */ /* 0x040ff000000418ff */
[C---:B------:R-:W-:Y:S08]  /*3900*/  HMMA.16816.F32.BF16 R100, R72.reuse, R96, RZ ;  /* 0x000000604864723c */ /* 0x040ff000000418ff */
[C---:B------:R-:W-:Y:S08]  /*3910*/  HMMA.16816.F32.BF16 R92, R72.reuse, R88, RZ ;  /* 0x00000058485c723c */ /* 0x040ff000000418ff */
[C---:B--2---:R-:W-:Y:S08]  /*3920*/  HMMA.16816.F32.BF16 R84, R72.reuse, R80, RZ ;  /* 0x000000504854723c */ /* 0x044ff000000418ff */
[C---:B------:R-:W-:Y:S08]  /*3930*/  HMMA.16816.F32.BF16 R104, R72.reuse, R106, RZ ;  /* 0x0000006a4868723c */ /* 0x040ff000000418ff */
[C---:B------:R-:W-:Y:S08]  /*3940*/  HMMA.16816.F32.BF16 R96, R72.reuse, R98, RZ ;  /* 0x000000624860723c */ /* 0x040ff000000418ff */
[C---:B------:R-:W-:Y:S08]  /*3950*/  HMMA.16816.F32.BF16 R88, R72.reuse, R90, RZ ;  /* 0x0000005a4858723c */ /* 0x040ff000000418ff */
[C---:B------:R-:W-:Y:S08]  /*3960*/  HMMA.16816.F32.BF16 R80, R72.reuse, R82, RZ ;  /* 0x000000524850723c */ /* 0x040ff000000418ff */
[C---:B------:R-:W-:Y:S08]  /*3970*/  HMMA.16816.F32.BF16 R76, R72.reuse, R56, RZ ;  /* 0x00000038484c723c */ /* 0x040ff000000418ff */
[----:B------:R-:W-:Y:S01]  /*3980*/  HMMA.16816.F32.BF16 R72, R72, R58, RZ ;  /* 0x0000003a4848723c */ /* 0x000fe200000418ff */
[----:B------:R-:W2:Y:S07]  /*3990*/  LDSM.16.M88.4 R56, [R180+0x4c00] ;  /* 0x004c0000b438783b */ /* 0x000eae0000000200 */
[C---:B---3--:R-:W-:Y:S08]  /*39a0*/  HMMA.16816.F32.BF16 R108, R48.reuse, R40, R108 ;  /* 0x00000028306c723c */ /* 0x048ff0000004186c */
[C---:B------:R-:W-:Y:S01]  /*39b0*/  HMMA.16816.F32.BF16 R104, R48.reuse, R42, R104 ;  /* 0x0000002a3068723c */ /* 0x040fe20000041868 */
[----:B------:R-:W3:Y:S07]  /*39c0*/  LDSM.16.M88.4 R40, [R183+0x5000] ;  /* 0x00500000b728783b */ /* 0x000eee0000000200 */
[C---:B-1----:R-:W-:Y:S08]  /*39d0*/  HMMA.16816.F32.BF16 R100, R48.reuse, R44, R100 ;  /* 0x0000002c3064723c */ /* 0x042ff00000041864 */
[C---:B------:R-:W-:Y:S01]  /*39e0*/  HMMA.16816.F32.BF16 R96, R48.reuse, R46, R96 ;  /* 0x0000002e3060723c */ /* 0x040fe20000041860 */
[----:B------:R-:W1:Y:S07]  /*39f0*/  LDSM.16.M88.4 R44, [R183+0x5400] ;  /* 0x00540000b72c783b */ /* 0x000e6e0000000200 */
[C---:B----4-:R-:W-:Y:S08]  /*3a00*/  HMMA.16816.F32.BF16 R92, R48.reuse, R36, R92 ;  /* 0x00000024305c723c */ /* 0x050ff0000004185c */
[C---:B------:R-:W-:Y:S01]  /*3a10*/  HMMA.16816.F32.BF16 R88, R48.reuse, R38, R88 ;  /* 0x000000263058723c */ /* 0x040fe20000041858 */
[----:B------:R-:W4:Y:S07]  /*3a20*/  LDSM.16.M88.4 R36, [R183+0x5800] ;  /* 0x00580000b724783b */ /* 0x000f2e0000000200 */
[C---:B------:R-:W-:Y:S08]  /*3a30*/  HMMA.16816.F32.BF16 R84, R48.reuse, R32, R84 ;  /* 0x000000203054723c */ /* 0x040ff00000041854 */
[C---:B------:R-:W-:Y:S01]  /*3a40*/  HMMA.16816.F32.BF16 R80, R48.reuse, R34, R80 ;  /* 0x000000223050723c */ /* 0x040fe20000041850 */
[----:B------:R-:W4:Y:S07]  /*3a50*/  LDSM.16.M88.4 R32, [R183+0x5c00] ;  /* 0x005c0000b720783b */ /* 0x000f2e0000000200 */
[C---:B--2---:R-:W-:Y:S08]  /*3a60*/  HMMA.16816.F32.BF16 R76, R48.reuse, R56, R76 ;  /* 0x00000038304c723c */ /* 0x044ff0000004184c */
[----:B------:R-:W-:Y:S01]  /*3a70*/  HMMA.16816.F32.BF16 R72, R48, R58, R72 ;  /* 0x0000003a3048723c */ /* 0x000fe20000041848 */
[----:B------:R-:W2:Y:S04]  /*3a80*/  LDSM.16.M88.4 R48, [R183+0x6000] ;  /* 0x00600000b730783b */ /* 0x000ea80000000200 */
[----:B------:R-:W-:Y:S03]  /*3a90*/  LDSM.16.M88.4 R56, [R180+0x6800] ;  /* 0x00680000b438783b */ /* 0x000fe60000000200 */
[C---:B---3--:R-:W-:Y:S08]  /*3aa0*/  HMMA.16816.F32.BF16 R28, R116.reuse, R40, R28 ;  /* 0x00000028741c723c */ /* 0x048ff0000004181c */
[C---:B------:R-:W-:Y:S01]  /*3ab0*/  HMMA.16816.F32.BF16 R24, R116.reuse, R42, R24 ;  /* 0x0000002a7418723c */ /* 0x040fe20000041818 */
[----:B------:R-:W3:Y:S07]  /*3ac0*/  LDSM.16.M88.4 R40, [R183+0x6400] ;  /* 0x00640000b728783b */ /* 0x000eee0000000200 */
[C---:B-1----:R-:W-:Y:S08]  /*3ad0*/  HMMA.16816.F32.BF16 R20, R116.reuse, R44, R20 ;  /* 0x0000002c7414723c */ /* 0x042ff00000041814 */
[C---:B------:R-:W-:Y:S01]  /*3ae0*/  HMMA.16816.F32.BF16 R16, R116.reuse, R46, R16 ;  /* 0x0000002e7410723c */ /* 0x040fe20000041810 */
[----:B------:R-:W-:Y:S07]  /*3af0*/  LDSM.16.M88.4 R44, [R182+0x1000] ;  /* 0x00100000b62c783b */ /* 0x000fee0000000200 */
[C---:B----4-:R-:W-:Y:S08]  /*3b00*/  HMMA.16816.F32.BF16 R12, R116.reuse, R36, R12 ;  /* 0x00000024740c723c */ /* 0x050ff0000004180c */
        /* <DEDUP_REMOVED lines=11> */
[C---:B-1----:R-:W-:Y:S08]  /*3bc0*/  HMMA.16816.F32.BF16 R20, R44.reuse, R36, R20 ;  /* 0x000000242c14723c */ /* 0x042ff00000041814 */
[C---:B------:R-:W-:Y:S01]  /*3bd0*/  HMMA.16816.F32.BF16 R16, R44.reuse, R38, R16 ;  /* 0x000000262c10723c */ /* 0x040fe20000041810 */
[----:B------:R-:W1:Y:S07]  /*3be0*/  LDSM.16.M88.4 R36, [R183+0x7400] ;  /* 0x00740000b724783b */ /* 0x000e6e0000000200 */
[C---:B----4-:R-:W-:Y:S08]  /*3bf0*/  HMMA.16816.F32.BF16 R12, R44.reuse, R32, R12 ;  /* 0x000000202c0c723c */ /* 0x050ff0000004180c */
[----:B------:R-:W-:Y:S01]  /*3c00*/  HMMA.16816.F32.BF16 R8, R44, R34, R8 ;  /* 0x000000222c08723c */ /* 0x000fe20000041808 */
[----:B------:R-:W4:Y:S07]  /*3c10*/  LDSM.16.M88.4 R32, [R183+0x7800] ;  /* 0x00780000b720783b */ /* 0x000f2e0000000200 */
[C---:B------:R-:W-:Y:S08]  /*3c20*/  HMMA.16816.F32.BF16 R84, R116.reuse, R124, R84 ;  /* 0x0000007c7454723c */ /* 0x040ff00000041854 */
[C---:B------:R-:W-:Y:S01]  /*3c30*/  HMMA.16816.F32.BF16 R80, R116.reuse, R126, R80 ;  /* 0x0000007e7450723c */ /* 0x040fe20000041850 */
[----:B------:R-:W4:Y:S07]  /*3c40*/  LDSM.16.M88.4 R124, [R183+0x8000] ;  /* 0x00800000b77c783b */ /* 0x000f2e0000000200 */
        /* <DEDUP_REMOVED lines=22> */
[----:B------:R-:W2:Y:S03]  /*3db0*/  LDSM.16.M88.4 R44, [R180+0x8000] ;  /* 0x00800000b42c783b */ /* 0x000ea60000000200 */
[C---:B---3--:R-:W-:Y:S08]  /*3dc0*/  HMMA.16816.F32.BF16 R28, R132.reuse, R40, R28 ;  /* 0x00000028841c723c */ /* 0x048ff0000004181c */
[C---:B------:R-:W-:Y:S01]  /*3dd0*/  HMMA.16816.F32.BF16 R24, R132.reuse, R42, R24 ;  /* 0x0000002a8418723c */ /* 0x040fe20000041818 */
[----:B------:R-:W3:Y:S07]  /*3de0*/  LDSM.16.M88.4 R40, [R180+0x8400] ;  /* 0x00840000b428783b */ /* 0x000eee0000000200 */
[C---:B-1----:R-:W-:Y:S08]  /*3df0*/  HMMA.16816.F32.BF16 R20, R132.reuse, R36, R20 ;  /* 0x000000248414723c */ /* 0x042ff00000041814 */
[C---:B------:R-:W-:Y:S01]  /*3e00*/  HMMA.16816.F32.BF16 R16, R132.reuse, R38, R16 ;  /* 0x000000268410723c */ /* 0x040fe20000041810 */
[----:B------:R-:W1:Y:S07]  /*3e10*/  LDSM.16.M88.4 R36, [R180+0x8800] ;  /* 0x00880000b424783b */ /* 0x000e6e0000000200 */
        /* <DEDUP_REMOVED lines=18> */
[C---:B------:R-:W-:Y:S08]  /*3f40*/  HMMA.16816.F32.BF16 R12, R68.reuse, R56, R12 ;  /* 0x00000038440c723c */ /* 0x040ff0000004180c */
[C---:B------:R-:W-:Y:S08]  /*3f50*/  HMMA.16816.F32.BF16 R8, R68.reuse, R58, R8 ;  /* 0x0000003a4408723c */ /* 0x040ff00000041808 */
[C---:B--2---:R-:W-:Y:S08]  /*3f60*/  HMMA.16816.F32.BF16 R108, R68.reuse, R48, R108 ;  /* 0x00000030446c723c */ /* 0x044ff0000004186c */
[C---:B------:R-:W-:Y:S08]  /*3f70*/  HMMA.16816.F32.BF16 R104, R68.reuse, R50, R104 ;  /* 0x000000324468723c */ /* 0x040ff00000041868 */
[C---:B------:R-:W-:Y:S08]  /*3f80*/  HMMA.16816.F32.BF16 R100, R68.reuse, R44, R100 ;  /* 0x0000002c4464723c */ /* 0x040ff00000041864 */
[C---:B------:R-:W-:Y:S08]  /*3f90*/  HMMA.16816.F32.BF16 R96, R68.reuse, R46, R96 ;  /* 0x0000002e4460723c */ /* 0x040ff00000041860 */
[C---:B---3--:R-:W-:Y:S08]  /*3fa0*/  HMMA.16816.F32.BF16 R92, R68.reuse, R40, R92 ;  /* 0x00000028445c723c */ /* 0x048ff0000004185c */
[C---:B------:R-:W-:Y:S08]  /*3fb0*/  HMMA.16816.F32.BF16 R88, R68.reuse, R42, R88 ;  /* 0x0000002a4458723c */ /* 0x040ff00000041858 */
[C---:B-1----:R-:W-:Y:S08]  /*3fc0*/  HMMA.16816.F32.BF16 R84, R68.reuse, R36, R84 ;  /* 0x000000244454723c */ /* 0x042ff00000041854 */
[C---:B------:R-:W-:Y:S08]  /*3fd0*/  HMMA.16816.F32.BF16 R80, R68.reuse, R38, R80 ;  /* 0x000000264450723c */ /* 0x040ff00000041850 */
[C---:B----4-:R-:W-:Y:S08]  /*3fe0*/  HMMA.16816.F32.BF16 R76, R68.reuse, R32, R76 ;  /* 0x00000020444c723c */ /* 0x050ff0000004184c */
[----:B------:R-:W-:Y:S01]  /*3ff0*/  HMMA.16816.F32.BF16 R72, R68, R34, R72 ;  /* 0x000000224448723c */ /* 0x000fe20000041848 */
[----:B------:R-:W-:Y:S06]  /*4000*/  BAR.SYNC.DEFER_BLOCKING 0x0 ;  /* 0x0000000000007b1d */ /* 0x000fec0000010000 */
[----:B------:R-:W-:-:S13]  /*4010*/  @!P0 BRA `(.L_x_2326) ;  /* 0x0000000800648947 */ /* 0x000fda0003800000 */
        /* <DEDUP_REMOVED lines=13> */
.L_x_2328:
        /* <DEDUP_REMOVED lines=16> */
[----:B------:R-:W-:Y:S02]  /*41f0*/  ISETP.GE.AND P0, PT, R38, RZ, PT ;  /* 0x000000ff2600720c */ /* 0x000fe40003f06270 */
[----:B------:R-:W2:Y:S01]  /*4200*/  LD.E.64 R38, desc[UR4][R2.64+0x20] ;  /* 0x0000200402267980 */ /* 0x000ea2000c101b00 */
        /* <DEDUP_REMOVED lines=42> */
.L_x_2329:
[----:B------:R-:W-:Y:S05]  /*44b0*/  BSYNC.RECONVERGENT B0 ;  /* 0x0000000000007941 */ /* 0x000fea0003800200 */
.L_x_2327:
        /* <DEDUP_REMOVED lines=76> */
.L_x_2331:
[----:B------:R3:W-:Y:S02]  /*4980*/  STS.128 [R201+0x8800], RZ ;  /* 0x008800ffc9007388 */ /* 0x0007e40000000c00 */
.L_x_2332:
[----:B------:R-:W-:Y:S05]  /*4990*/  BSYNC.RECONVERGENT B0 ;  /* 0x0000000000007941 */ /* 0x000fea0003800200 */
.L_x_2330:
[----:B------:R-:W0:Y:S02]  /*49a0*/  LDGDEPBAR ;  /* 0x00000000000079af */ /* 0x000e240000000000 */
.L_x_2326:
[----:B------:R-:W-:Y:S05]  /*49b0*/  BSYNC.RECONVERGENT B1 ;  /* 0x0000000000017941 */ /* 0x000fea0003800200 */
.L_x_2325:
[----:B------:R-:W4:Y:S01]  /*49c0*/  LD.E R49, desc[UR4][R2.64+0xdc] ;  /* 0x0000dc0402317980 */ /* 0x000f22000c101900 */
[C---:B------:R-:W-:Y:S02]  /*49d0*/  VIADD R32, R0.reuse, 0x1 ;  /* 0x0000000100207836 */ /* 0x040fe40000000000 */
[----:B------:R-:W-:-:S03]  /*49e0*/  VIADD R7, R0, 0x8 ;  /* 0x0000000800077836 */ /* 0x000fc60000000000 */
[C---:B------:R-:W-:Y:S02]  /*49f0*/  ISETP.GE.AND P0, PT, R32.reuse, R211, PT ;  /* 0x000000d32000720c */ /* 0x040fe40003f06270 */
[C---:B------:R-:W-:Y:S02]  /*4a00*/  ISETP.GE.AND P6, PT, R32.reuse, R210, PT ;  /* 0x000000d22000720c */ /* 0x040fe40003fc6270 */
[----:B------:R-:W-:Y:S02]  /*4a10*/  FSEL R29, R29, -INF , P0 ;  /* 0xff8000001d1d7808 */ /* 0x000fe40000000000 */
[C---:B------:R-:W-:Y:S02]  /*4a20*/  ISETP.GE.AND P2, PT, R32.reuse, R209, PT ;  /* 0x000000d12000720c */ /* 0x040fe40003f46270 */
[----:B------:R-:W-:Y:S01]  /*4a30*/  ISETP.GE.AND P3, PT, R32, R208, PT ;  /* 0x000000d02000720c */ /* 0x000fe20003f66270 */
[----:B------:R-:W-:Y:S01]  /*4a40*/  VIADD R32, R0, 0x9 ;  /* 0x0000000900207836 */ /* 0x000fe20000000000 */
[----:B------:R-:W-:-:S02]  /*4a50*/  ISETP.GE.AND P1, PT, R7, R211, PT ;  /* 0x000000d30700720c */ /* 0x000fc40003f26270 */
[----:B------:R-:W-:Y:S02]  /*4a60*/  ISETP.GE.AND P0, PT, R7, R209, PT ;  /* 0x000000d10700720c */ /* 0x000fe40003f06270 */
[----:B------:R-:W-:Y:S01]  /*4a70*/  FSEL R45, R29, -INF , !P6 ;  /* 0xff8000001d2d7808 */ /* 0x000fe20007000000 */
[----:B------:R-:W-:Y:S01]  /*4a80*/  VIADD R29, R0, 0x10 ;  /* 0x00000010001d7836 */ /* 0x000fe20000000000 */
[C---:B------:R-:W-:Y:S02]  /*4a90*/  ISETP.GE.AND P5, PT, R7.reuse, R210, PT ;  /* 0x000000d20700720c */ /* 0x040fe40003fa6270 */
[----:B------:R-:W-:Y:S02]  /*4aa0*/  ISETP.GE.AND P6, PT, R7, R208, PT ;  /* 0x000000d00700720c */ /* 0x000fe40003fc6270 */
[----:B------:R-:W-:Y:S02]  /*4ab0*/  FSEL R7, R31, -INF , P2 ;  /* 0xff8000001f077808 */ /* 0x000fe40001000000 */
[----:B------:R-:W-:-:S02]  /*4ac0*/  ISETP.GE.AND P2, PT, R32, R211, PT ;  /* 0x000000d32000720c */ /* 0x000fc40003f46270 */
[----:B------:R-:W-:Y:S02]  /*4ad0*/  FSEL R24, R24, -INF , P1 ;  /* 0xff80000018187808 */ /* 0x000fe40000800000 */
[----:B--2---:R-:W-:Y:S01]  /*4ae0*/  FSEL R37, R26, -INF , P0 ;  /* 0xff8000001a257808 */ /* 0x004fe20000000000 */
[----:B------:R-:W-:Y:S01]  /*4af0*/  VIADD R26, R0, 0x11 ;  /* 0x00000011001a7836 */ /* 0x000fe20000000000 */
[C---:B------:R-:W-:Y:S02]  /*4b00*/  ISETP.GE.AND P1, PT, R32.reuse, R209, PT ;  /* 0x000000d12000720c */ /* 0x040fe40003f26270 */
[----:B------:R-:W-:Y:S02]  /*4b10*/  FSEL R7, R7, -INF , !P3 ;  /* 0xff80000007077808 */ /* 0x000fe40005800000 */
[----:B------:R-:W-:Y:S02]  /*4b20*/  ISETP.GE.AND P3, PT, R32, R210, PT ;  /* 0x000000d22000720c */ /* 0x000fe40003f66270 */
[----:B------:R-:W-:-:S02]  /*4b30*/  FSEL R25, R25, -INF , P2 ;  /* 0xff80000019197808 */ /* 0x000fc40001000000 */
[----:B------:R-:W-:Y:S01]  /*4b40*/  FSEL R43, R24, -INF , !P5 ;  /* 0xff800000182b7808 */ /* 0x000fe20006800000 */
[----:B------:R-:W-:Y:S01]  /*4b50*/  VIADD R24, R0, 0x18 ;  /* 0x0000001800187836 */ /* 0x000fe20000000000 */
[----:B------:R-:W-:Y:S02]  /*4b60*/  FSEL R27, R27, -INF , P1 ;  /* 0xff8000001b1b7808 */ /* 0x000fe40000800000 */
[----:B------:R-:W-:Y:S02]  /*4b70*/  ISETP.GE.AND P2, PT, R29, R209, PT ;  /* 0x000000d11d00720c */ /* 0x000fe40003f46270 */
[----:B------:R-:W-:Y:S02]  /*4b80*/  ISETP.GE.AND P1, PT, R26, R211, PT ;  /* 0x000000d31a00720c */ /* 0x000fe40003f26270 */
[----:B------:R-:W-:Y:S02]  /*4b90*/  ISETP.GE.AND P5, PT, R32, R208, PT ;  /* 0x000000d02000720c */ /* 0x000fe40003fa6270 */
[----:B------:R-:W-:-:S02]  /*4ba0*/  FSEL R37, R37, -INF , !P6 ;  /* 0xff80000025257808 */ /* 0x000fc40007000000 */
[----:B------:R-:W-:Y:S02]  /*4bb0*/  FSEL R41, R25, -INF , !P3 ;  /* 0xff80000019297808 */ /* 0x000fe40005800000 */
[C---:B------:R-:W-:Y:S02]  /*4bc0*/  ISETP.GE.AND P0, PT, R29.reuse, R211, PT ;  /* 0x000000d31d00720c */ /* 0x040fe40003f06270 */
[C---:B------:R-:W-:Y:S02]  /*4bd0*/  ISETP.GE.AND P6, PT, R29.reuse, R210, PT ;  /* 0x000000d21d00720c */ /* 0x040fe40003fc6270 */
[----:B------:R-:W-:Y:S02]  /*4be0*/  ISETP.GE.AND P3, PT, R29, R208, PT ;  /* 0x000000d01d00720c */ /* 0x000fe40003f66270 */
[----:B------:R-:W-:Y:S01]  /*4bf0*/  FSEL R29, R22, -INF , P2 ;  /* 0xff800000161d7808 */ /* 0x000fe20001000000 */
[----:B------:R-:W-:Y:S01]  /*4c00*/  VIADD R22, R0, 0x19 ;  /* 0x0000001900167836 */ /* 0x000fe20000000000 */
[----:B------:R-:W-:-:S02]  /*4c10*/  FSEL R21, R21, -INF , P1 ;  /* 0xff80000015157808 */ /* 0x000fc40000800000 */
[----:B-1----:R-:W-:Y:S02]  /*4c20*/  FSEL R39, R27, -INF , !P5 ;  /* 0xff8000001b277808 */ /* 0x002fe40006800000 */
[-C--:B------:R-:W-:Y:S02]  /*4c30*/  ISETP.GE.AND P1, PT, R24, R209.reuse, PT ;  /* 0x000000d11800720c */ /* 0x080fe40003f26270 */
[----:B------:R-:W-:Y:S02]  /*4c40*/  ISETP.GE.AND P5, PT, R26, R209, PT ;  /* 0x000000d11a00720c */ /* 0x000fe40003fa6270 */
[----:B------:R-:W-:Y:S02]  /*4c50*/  FSEL R20, R20, -INF , P0 ;  /* 0xff80000014147808 */ /* 0x000fe40000000000 */
[----:B------:R-:W-:Y:S01]  /*4c60*/  FSEL R27, R18, -INF , P1 ;  /* 0xff800000121b7808 */ /* 0x000fe20000800000 */
[----:B------:R-:W-:Y:S01]  /*4c70*/  VIADD R18, R0, 0x20 ;  /* 0x0000002000127836 */ /* 0x000fe20000000000 */
[----:B------:R-:W-:-:S02]  /*4c80*/  ISETP.GE.AND P0, PT, R26, R210, PT ;  /* 0x000000d21a00720c */ /* 0x000fc40003f06270 */
[----:B------:R-:W-:Y:S02]  /*4c90*/  ISETP.GE.AND P2, PT, R24, R211, PT ;  /* 0x000000d31800720c */ /* 0x000fe40003f46270 */
[----:B------:R-:W-:Y:S02]  /*4ca0*/  FSEL R23, R23, -INF , P5 ;  /* 0xff80000017177808 */ /* 0x000fe40002800000 */
[C---:B------:R-:W-:Y:S02]  /*4cb0*/  ISETP.GE.AND P1, PT, R22.reuse, R209, PT ;  /* 0x000000d11600720c */ /* 0x040fe40003f26270 */
[----:B------:R-:W-:Y:S02]  /*4cc0*/  ISETP.GE.AND P5, PT, R22, R211, PT ;  /* 0x000000d31600720c */ /* 0x000fe40003fa6270 */
[----:B------:R-:W-:Y:S02]  /*4cd0*/  FSEL R35, R20, -INF , !P6 ;  /* 0xff80000014237808 */ /* 0x000fe40007000000 */
[----:B------:R-:W-:-:S02]  /*4ce0*/  FSEL R29, R29, -INF , !P3 ;  /* 0xff8000001d1d7808 */ /* 0x000fc40005800000 */
[----:B------:R-:W-:Y:S02]  /*4cf0*/  ISETP.GE.AND P3, PT, R24, R210, PT ;  /* 0x000000d21800720c */ /* 0x000fe40003f66270 */
[----:B------:R-:W-:Y:S02]  /*4d00*/  FSEL R21, R21, -INF , !P0 ;  /* 0xff80000015157808 */ /* 0x000fe40004000000 */
[----:B------:R-:W-:Y:S01]  /*4d10*/  FSEL R20, R16, -INF , P2 ;  /* 0xff80000010147808 */ /* 0x000fe20001000000 */
[----:B------:R-:W-:Y:S01]  /*4d20*/  VIADD R16, R0, 0x21 ;  /* 0x0000002100107836 */ /* 0x000fe20000000000 */
[----:B------:R-:W-:Y:S02]  /*4d30*/  FSEL R19, R19, -INF , P1 ;  /* 0xff80000013137808 */ /* 0x000fe40000800000 */
[----:B------:R-:W-:Y:S02]  /*4d40*/  ISETP.GE.AND P0, PT, R24, R208, PT ;  /* 0x000000d01800720c */ /* 0x000fe40003f06270 */
[----:B------:R-:W-:-:S02]  /*4d50*/  ISETP.GE.AND P2, PT, R22, R210, PT ;  /* 0x000000d21600720c */ /* 0x000fc40003f46270 */
[----:B------:R-:W-:Y:S02]  /*4d60*/  FSEL R33, R17, -INF , P5 ;  /* 0xff80000011217808 */ /* 0x000fe40002800000 */
[----:B------:R-:W-:Y:S02]  /*4d70*/  ISETP.GE.AND P1, PT, R18, R211, PT ;  /* 0x000000d31200720c */ /* 0x000fe40003f26270 */
[----:B------:R-:W-:Y:S02]  /*4d80*/  FSEL R17, R20, -INF , !P3 ;  /* 0xff80000014117808 */ /* 0x000fe40005800000 */
[-C--:B------:R-:W-:Y:S02]  /*4d90*/  ISETP.GE.AND P6, PT, R26, R208.reuse, PT ;  /* 0x000000d01a00720c */ /* 0x080fe40003fc6270 */
[----:B------:R-:W-:Y:S02]  /*4da0*/  ISETP.GE.AND P5, PT, R22, R208, PT ;  /* 0x000000d01600720c */ /* 0x000fe40003fa6270 */
[----:B------:R-:W-:-:S02]  /*4db0*/  ISETP.GE.AND P3, PT, R18, R210, PT ;  /* 0x000000d21200720c */ /* 0x000fc40003f66270 */
[----:B------:R-:W-:Y:S02]  /*4dc0*/  FSEL R27, R27, -INF , !P0 ;  /* 0xff8000001b1b7808 */ /* 0x000fe40004000000 */
[----:B------:R-:W-:Y:S02]  /*4dd0*/  FSEL R33, R33, -INF , !P2 ;  /* 0xff80000021217808 */ /* 0x000fe40005000000 */
[----:B------:R-:W-:Y:S02]  /*4de0*/  FSEL R12, R12, -INF , P1 ;  /* 0xff8000000c0c7808 */ /* 0x000fe40000800000 */
[----:B------:R-:W-:Y:S02]  /*4df0*/  ISETP.GE.AND P0, PT, R18, R209, PT ;  /* 0x000000d11200720c */ /* 0x000fe40003f06270 */
[----:B------:R-:W-:Y:S02]  /*4e00*/  ISETP.GE.AND P2, PT, R16, R211, PT ;  /* 0x000000d31000720c */ /* 0x000fe40003f46270 */
[----:B------:R-:W-:-:S02]  /*4e10*/  FSEL R31, R23, -INF , !P6 ;  /* 0xff800000171f7808 */ /* 0x000fc40007000000 */
[----:B------:R-:W-:Y:S02]  /*4e20*/  FSEL R25, R19, -INF , !P5 ;  /* 0xff80000013197808 */ /* 0x000fe40006800000 */
[----:B------:R-:W-:Y:S01]  /*4e30*/  FSEL R225, R12, -INF , !P3 ;  /* 0xff8000000ce17808 */ /* 0x000fe20005800000 */
[----:B------:R-:W-:Y:S01]  /*4e40*/  VIADD R12, R0, 0x28 ;  /* 0x00000028000c7836 */ /* 0x000fe20000000000 */
[----:B------:R-:W-:Y:S02]  /*4e50*/  ISETP.GE.AND P6, PT, R18, R208, PT ;  /* 0x000000d01200720c */ /* 0x000fe40003fc6270 */
[----:B------:R-:W-:Y:S02]  /*4e60*/  ISETP.GE.AND P5, PT, R16, R210, PT ;  /* 0x000000d21000720c */ /* 0x000fe40003fa6270 */
[----:B------:R-:W-:Y:S02]  /*4e70*/  FSEL R221, R14, -INF , P0 ;  /* 0xff8000000edd7808 */ /* 0x000fe40000000000 */
[----:B------:R-:W-:-:S02]  /*4e80*/  FSEL R13, R13, -INF , P2 ;  /* 0xff8000000d0d7808 */ /* 0x000fc40001000000 */
[----:B------:R-:W-:Y:S02]  /*4e90*/  FSEL R221, R221, -INF , !P6 ;  /* 0xff800000dddd7808 */ /* 0x000fe40007000000 */
[----:B------:R-:W-:Y:S01]  /*4ea0*/  FSEL R67, R13, -INF , !P5 ;  /* 0xff8000000d437808 */ /* 0x000fe20006800000 */
[----:B------:R-:W-:Y:S01]  /*4eb0*/  VIADD R14, R0, 0x29 ;  /* 0x00000029000e7836 */ /* 0x000fe20000000000 */
[C---:B------:R-:W-:Y:S02]  /*4ec0*/  ISETP.GE.AND P0, PT, R12.reuse, R211, PT ;  /* 0x000000d30c00720c */ /* 0x040fe40003f06270 */
[C---:B------:R-:W-:Y:S02]  /*4ed0*/  ISETP.GE.AND P6, PT, R12.reuse, R210, PT ;  /* 0x000000d20c00720c */ /* 0x040fe40003fc6270 */
[CC--:B------:R-:W-:Y:S02]  /*4ee0*/  ISETP.GE.AND P2, PT, R12.reuse, R209.reuse, PT ;  /* 0x000000d10c00720c */ /* 0x0c0fe40003f46270 */
[----:B------:R-:W-:Y:S01]  /*4ef0*/  ISETP.GE.AND P5, PT, R12, R208, PT ;  /* 0x000000d00c00720c */ /* 0x000fe20003fa6270 */
[----:B------:R-:W-:Y:S01]  /*4f00*/  VIADD R12, R0, 0x30 ;  /* 0x00000030000c7836 */ /* 0x000fe20000000000 */
[----:B------:R-:W-:-:S02]  /*4f10*/  ISETP.GE.AND P1, PT, R16, R209, PT ;  /* 0x000000d11000720c */ /* 0x000fc40003f26270 */
[----:B------:R-:W-:Y:S02]  /*4f20*/  FSEL R8, R8, -INF , P0 ;  /* 0xff80000008087808 */ /* 0x000fe40000000000 */
[----:B------:R-:W-:Y:S02]  /*4f30*/  FSEL R10, R10, -INF , P2 ;  /* 0xff8000000a0a7808 */ /* 0x000fe40001000000 */
[----:B------:R-:W-:Y:S02]  /*4f40*/  ISETP.GE.AND P3, PT, R16, R208, PT ;  /* 0x000000d01000720c */ /* 0x000fe40003f66270 */
[----:B------:R-:W-:Y:S02]  /*4f50*/  FSEL R15, R15, -INF , P1 ;  /* 0xff8000000f0f7808 */ /* 0x000fe40000800000 */
[----:B------:R-:W-:Y:S02]  /*4f60*/  ISETP.GE.AND P0, PT, R14, R209, PT ;  /* 0x000000d10e00720c */ /* 0x000fe40003f06270 */
[----:B------:R-:W-:-:S02]  /*4f70*/  ISETP.GE.AND P2, PT, R12, R211, PT ;  /* 0x000000d30c00720c */ /* 0x000fc40003f46270 */
[----:B------:R-:W-:Y:S02]  /*4f80*/  ISETP.GE.AND P1, PT, R14, R211, PT ;  /* 0x000000d30e00720c */ /* 0x000fe40003f26270 */
[----:B------:R-:W-:Y:S01]  /*4f90*/  FSEL R223, R8, -INF , !P6 ;  /* 0xff80000008df7808 */ /* 0x000fe20007000000 */
[----:B------:R-:W-:Y:S01]  /*4fa0*/  VIADD R8, R0, 0x31 ;  /* 0x0000003100087836 */ /* 0x000fe20000000000 */
[----:B------:R-:W-:Y:S02]  /*4fb0*/  FSEL R121, R10, -INF , !P5 ;  /* 0xff8000000a797808 */ /* 0x000fe40006800000 */
[----:B------:R-:W-:Y:S02]  /*4fc0*/  FSEL R117, R15, -INF , !P3 ;  /* 0xff8000000f757808 */ /* 0x000fe40005800000 */
[----:B------:R-:W-:Y:S02]  /*4fd0*/  ISETP.GE.AND P6, PT, R14, R208, PT ;  /* 0x000000d00e00720c */ /* 0x000fe40003fc6270 */
[----:B------:R-:W-:-:S02]  /*4fe0*/  ISETP.GE.AND P5, PT, R12, R210, PT ;  /* 0x000000d20c00720c */ /* 0x000fc40003fa6270 */
[----:B------:R-:W-:Y:S02]  /*4ff0*/  FSEL R11, R11, -INF , P0 ;  /* 0xff8000000b0b7808 */ /* 0x000fe40000000000 */
[----:B------:R-:W-:Y:S02]  /*5000*/  FSEL R108, R108, -INF , P2 ;  /* 0xff8000006c6c7808 */ /* 0x000fe40001000000 */
[----:B------:R-:W-:Y:S02]  /*5010*/  ISETP.GE.AND P3, PT, R14, R210, PT ;  /* 0x000000d20e00720c */ /* 0x000fe40003f66270 */
[----:B------:R-:W-:Y:S02]  /*5020*/  FSEL R9, R9, -INF , P1 ;  /* 0xff80000009097808 */ /* 0x000fe40000800000 */
[----:B------:R-:W-:Y:S02]  /*5030*/  FSEL R219, R11, -INF , !P6 ;  /* 0xff8000000bdb7808 */ /* 0x000fe40007000000 */
[----:B------:R-:W-:-:S02]  /*5040*/  FSEL R217, R108, -INF , !P5 ;  /* 0xff8000006cd97808 */ /* 0x000fc40006800000 */
[----:B------:R-:W-:Y:S02]  /*5050*/  ISETP.GE.AND P1, PT, R12, R209, PT ;  /* 0x000000d10c00720c */ /* 0x000fe40003f26270 */
[----:B------:R-:W-:Y:S01]  /*5060*/  FSEL R65, R9, -INF , !P3 ;  /* 0xff80000009417808 */ /* 0x000fe20005800000 */
[----:B------:R-:W-:Y:S01]  /*5070*/  VIADD R9, R0, 0x38 ;  /* 0x0000003800097836 */ /* 0x000fe20000000000 */
[C---:B------:R-:W-:Y:S02]  /*5080*/  ISETP.GE.AND P0, PT, R8.reuse, R211, PT ;  /* 0x000000d30800720c */ /* 0x040fe40003f06270 */
[C---:B------:R-:W-:Y:S02]  /*5090*/  ISETP.GE.AND P6, PT, R8.reuse, R210, PT ;  /* 0x000000d20800720c */ /* 0x040fe40003fc6270 */
[C---:B------:R-:W-:Y:S02]  /*50a0*/  ISETP.GE.AND P2, PT, R8.reuse, R209, PT ;  /* 0x000000d10800720c */ /* 0x040fe40003f46270 */
[-C--:B------:R-:W-:Y:S01]  /*50b0*/  ISETP.GE.AND P5, PT, R8, R208.reuse, PT ;  /* 0x000000d00800720c */ /* 0x080fe20003fa6270 */
[----:B------:R-:W-:Y:S01]  /*50c0*/  VIADD R8, R0, 0x39 ;  /* 0x0000003900087836 */ /* 0x000fe20000000000 */
[----:B------:R-:W-:-:S02]  /*50d0*/  ISETP.GE.AND P3, PT, R12, R208, PT ;  /* 0x000000d00c00720c */ /* 0x000fc40003f66270 */
[----:B------:R-:W-:Y:S02]  /*50e0*/  FSEL R110, R110, -INF , P1 ;  /* 0xff8000006e6e7808 */ /* 0x000fe40000800000 */
[----:B------:R-:W-:Y:S02]  /*50f0*/  FSEL R109, R109, -INF , P0 ;  /* 0xff8000006d6d7808 */ /* 0x000fe40000000000 */
[----:B------:R-:W-:Y:S02]  /*5100*/  FSEL R111, R111, -INF , P2 ;  /* 0xff8000006f6f7808 */ /* 0x000fe40001000000 */
[C---:B------:R-:W-:Y:S02]  /*5110*/  ISETP.GE.AND P1, PT, R9.reuse, R211, PT ;  /* 0x000000d30900720c */ /* 0x040fe40003f26270 */
[----:B------:R-:W-:Y:S02]  /*5120*/  ISETP.GE.AND P0, PT, R9, R209, PT ;  /* 0x000000d10900720c */ /* 0x000fe40003f06270 */
[----:B------:R-:W-:-:S02]  /*5130*/  ISETP.GE.AND P2, PT, R8, R211, PT ;  /* 0x000000d30800720c */ /* 0x000fc40003f46270 */
[----:B------:R-:W-:Y:S02]  /*5140*/  FSEL R193, R110, -INF , !P3 ;  /* 0xff8000006ec17808 */ /* 0x000fe40005800000 */
[----:B------:R-:W-:Y:S02]  /*5150*/  FSEL R141, R109, -INF , !P6 ;  /* 0xff8000006d8d7808 */ /* 0x000fe40007000000 */
[C---:B------:R-:W-:Y:S02]  /*5160*/  ISETP.GE.AND P3, PT, R9.reuse, R210, PT ;  /* 0x000000d20900720c */ /* 0x040fe40003f66270 */
[----:B------:R-:W-:Y:S01]  /*5170*/  ISETP.GE.AND P6, PT, R9, R208, PT ;  /* 0x000000d00900720c */ /* 0x000fe20003fc6270 */
[----:B------:R-:W-:Y:S01]  /*5180*/  VIADD R9, R0, 0x40 ;  /* 0x0000004000097836 */ /* 0x000fe20000000000 */
[----:B------:R-:W-:Y:S02]  /*5190*/  FSEL R143, R111, -INF , !P5 ;  /* 0xff8000006f8f7808 */ /* 0x000fe40006800000 */
[----:B------:R-:W-:-:S02]  /*51a0*/  FSEL R104, R104, -INF , P1 ;  /* 0xff80000068687808 */ /* 0x000fc40000800000 */
[----:B------:R-:W-:Y:S02]  /*51b0*/  ISETP.GE.AND P5, PT, R8, R210, PT ;  /* 0x000000d20800720c */ /* 0x000fe40003fa6270 */
[----:B------:R-:W-:Y:S02]  /*51c0*/  FSEL R106, R106, -INF , P0 ;  /* 0xff8000006a6a7808 */ /* 0x000fe40000000000 */
[----:B------:R-:W-:Y:S02]  /*51d0*/  FSEL R105, R105, -INF , P2 ;  /* 0xff80000069697808 */ /* 0x000fe40001000000 */
[----:B------:R-:W-:Y:S02]  /*51e0*/  FSEL R215, R104, -INF , !P3 ;  /* 0xff80000068d77808 */ /* 0x000fe40005800000 */
[----:B------:R-:W-:Y:S02]  /*51f0*/  FSEL R145, R106, -INF , !P6 ;  /* 0xff8000006a917808 */ /* 0x000fe40007000000 */
[----:B------:R-:W-:-:S02]  /*5200*/  FSEL R139, R105, -INF , !P5 ;  /* 0xff800000698b7808 */ /* 0x000fc40006800000 */
[C---:B------:R-:W-:Y:S02]  /*5210*/  ISETP.GE.AND P1, PT, R8.reuse, R209, PT ;  /* 0x000000d10800720c */ /* 0x040fe40003f26270 */
[----:B------:R-:W-:Y:S01]  /*5220*/  ISETP.GE.AND P3, PT, R8, R208, PT ;  /* 0x000000d00800720c */ /* 0x000fe20003f66270 */
[C---:B------:R-:W-:Y:S01]  /*5230*/  VIADD R8, R0.reuse, 0x41 ;  /* 0x0000004100087836 */ /* 0x040fe20000000000 */
[C---:B------:R-:W-:Y:S02]  /*5240*/  ISETP.GE.AND P0, PT, R9.reuse, R211, PT ;  /* 0x000000d30900720c */ /* 0x040fe40003f06270 */
[C---:B------:R-:W-:Y:S02]  /*5250*/  ISETP.GE.AND P6, PT, R9.reuse, R210, PT ;  /* 0x000000d20900720c */ /* 0x040fe40003fc6270 */
[C---:B------:R-:W-:Y:S02]  /*5260*/  ISETP.GE.AND P2, PT, R9.reuse, R209, PT ;  /* 0x000000d10900720c */ /* 0x040fe40003f46270 */
[----:B------:R-:W-:Y:S01]  /*5270*/  ISETP.GE.AND P5, PT, R9, R208, PT ;  /* 0x000000d00900720c */ /* 0x000fe20003fa6270 */
[----:B------:R-:W-:Y:S01]  /*5280*/  VIADD R9, R0, 0x48 ;  /* 0x0000004800097836 */ /* 0x000fe20000000000 */
[----:B------:R-:W-:-:S02]  /*5290*/  FSEL R107, R107, -INF , P1 ;  /* 0xff8000006b6b7808 */ /* 0x000fc40000800000 */
[----:B------:R-:W-:Y:S02]  /*52a0*/  FSEL R100, R100, -INF , P0 ;  /* 0xff80000064647808 */ /* 0x000fe40000000000 */
[----:B------:R-:W-:Y:S02]  /*52b0*/  FSEL R102, R102, -INF , P2 ;  /* 0xff80000066667808 */ /* 0x000fe40001000000 */
[C---:B------:R-:W-:Y:S02]  /*52c0*/  ISETP.GE.AND P1, PT, R8.reuse, R211, PT ;  /* 0x000000d30800720c */ /* 0x040fe40003f26270 */
[----:B------:R-:W-:Y:S02]  /*52d0*/  ISETP.GE.AND P0, PT, R8, R209, PT ;  /* 0x000000d10800720c */ /* 0x000fe40003f06270 */
[----:B------:R-:W-:Y:S02]  /*52e0*/  ISETP.GE.AND P2, PT, R9, R211, PT ;  /* 0x000000d30900720c */ /* 0x000fe40003f46270 */
[----:B------:R-:W-:-:S02]  /*52f0*/  FSEL R179, R107, -INF , !P3 ;  /* 0xff8000006bb37808 */ /* 0x000fc40005800000 */
[----:B------:R-:W-:Y:S02]  /*5300*/  FSEL R177, R100, -INF , !P6 ;  /* 0xff80000064b17808 */ /* 0x000fe40007000000 */
[C---:B------:R-:W-:Y:S02]  /*5310*/  ISETP.GE.AND P3, PT, R8.reuse, R210, PT ;  /* 0x000000d20800720c */ /* 0x040fe40003f66270 */
[----:B------:R-:W-:Y:S01]  /*5320*/  ISETP.GE.AND P6, PT, R8, R208, PT ;  /* 0x000000d00800720c */ /* 0x000fe20003fc6270 */
[----:B------:R-:W-:Y:S01]  /*5330*/  VIADD R8, R0, 0x49 ;  /* 0x0000004900087836 */ /* 0x000fe20000000000 */
[----:B------:R-:W-:Y:S02]  /*5340*/  FSEL R173, R102, -INF , !P5 ;  /* 0xff80000066ad7808 */ /* 0x000fe40006800000 */
[----:B------:R-:W-:Y:S02]  /*5350*/  FSEL R101, R101, -INF , P1 ;  /* 0xff80000065657808 */ /* 0x000fe40000800000 */
[----:B------:R-:W-:-:S02]  /*5360*/  ISETP.GE.AND P5, PT, R9, R210, PT ;  /* 0x000000d20900720c */ /* 0x000fc40003fa6270 */
[----:B------:R-:W-:Y:S02]  /*5370*/  FSEL R103, R103, -INF , P0 ;  /* 0xff80000067677808 */ /* 0x000fe40000000000 */
[----:B------:R-:W-:Y:S02]  /*5380*/  FSEL R96, R96, -INF , P2 ;  /* 0xff80000060607808 */ /* 0x000fe40001000000 */
[----:B------:R-:W-:Y:S02]  /*5390*/  ISETP.GE.AND P1, PT, R9, R209, PT ;  /* 0x000000d10900720c */ /* 0x000fe40003f26270 */
[----:B------:R-:W-:Y:S02]  /*53a0*/  FSEL R165, R101, -INF , !P3 ;  /* 0xff80000065a57808 */ /* 0x000fe40005800000 */
[----:B------:R-:W-:Y:S02]  /*53b0*/  FSEL R167, R103, -INF , !P6 ;  /* 0xff80000067a77808 */ /* 0x000fe40007000000 */
[----:B------:R-:W-:-:S02]  /*53c0*/  FSEL R175, R96, -INF , !P5 ;  /* 0xff80000060af7808 */ /* 0x000fc40006800000 */
[----:B------:R-:W-:Y:S01]  /*53d0*/  ISETP.GE.AND P3, PT, R9, R208, PT ;  /* 0x000000d00900720c */ /* 0x000fe20003f66270 */
[----:B------:R-:W-:Y:S01]  /*53e0*/  VIADD R9, R0, 0x50 ;  /* 0x0000005000097836 */ /* 0x000fe20000000000 */
[C---:B------:R-:W-:Y:S02]  /*53f0*/  ISETP.GE.AND P0, PT, R8.reuse, R211, PT ;  /* 0x000000d30800720c */ /* 0x040fe40003f06270 */
[C---:B------:R-:W-:Y:S02]  /*5400*/  ISETP.GE.AND P2, PT, R8.reuse, R210, PT ;  /* 0x000000d20800720c */ /* 0x040fe40003f46270 */
[C---:B------:R-:W-:Y:S02]  /*5410*/  ISETP.GE.AND P6, PT, R8.reuse, R209, PT ;  /* 0x000000d10800720c */ /* 0x040fe40003fc6270 */
[----:B------:R-:W-:Y:S01]  /*5420*/  ISETP.GE.AND P5, PT, R8, R208, PT ;  /* 0x000000d00800720c */ /* 0x000fe20003fa6270 */
[----:B------:R-:W-:Y:S01]  /*5430*/  VIADD R8, R0, 0x51 ;  /* 0x0000005100087836 */ /* 0x000fe20000000000 */
[----:B------:R-:W-:-:S02]  /*5440*/  FSEL R98, R98, -INF , P1 ;  /* 0xff80000062627808 */ /* 0x000fc40000800000 */
[----:B------:R-:W-:Y:S02]  /*5450*/  FSEL R99, R99, -INF , P6 ;  /* 0xff80000063637808 */ /* 0x000fe40003000000 */
[----:B------:R-:W-:Y:S02]  /*5460*/  FSEL R169, R98, -INF , !P3 ;  /* 0xff80000062a97808 */ /* 0x000fe40005800000 */
[----:B------:R-:W-:Y:S02]  /*5470*/  ISETP.GE.AND P1, PT, R9, R211, PT ;  /* 0x000000d30900720c */ /* 0x000fe40003f26270 */
[----:B------:R-:W-:Y:S02]  /*5480*/  FSEL R97, R97, -INF , P0 ;  /* 0xff80000061617808 */ /* 0x000fe40000000000 */
[----:B------:R-:W-:Y:S02]  /*5490*/  ISETP.GE.AND P3, PT, R9, R209, PT ;  /* 0x000000d10900720c */ /* 0x000fe40003f66270 */
[----:B------:R-:W-:-:S02]  /*54a0*/  ISETP.GE.AND P6, PT, R8, R211, PT ;  /* 0x000000d30800720c */ /* 0x000fc40003fc6270 */
[----:B------:R-:W-:Y:S02]  /*54b0*/  FSEL R163, R97, -INF , !P2 ;  /* 0xff80000061a37808 */ /* 0x000fe40005000000 */
[----:B------:R-:W-:Y:S02]  /*54c0*/  FSEL R92, R92, -INF , P1 ;  /* 0xff8000005c5c7808 */ /* 0x000fe40000800000 */
[----:B------:R-:W-:Y:S02]  /*54d0*/  FSEL R94, R94, -INF , P3 ;  /* 0xff8000005e5e7808 */ /* 0x000fe40001800000 */
[----:B------:R-:W-:Y:S02]  /*54e0*/  FSEL R93, R93, -INF , P6 ;  /* 0xff8000005d5d7808 */ /* 0x000fe40003000000 */
[C---:B------:R-:W-:Y:S02]  /*54f0*/  ISETP.GE.AND P0, PT, R9.reuse, R210, PT ;  /* 0x000000d20900720c */ /* 0x040fe40003f06270 */
[----:B------:R-:W-:Y:S01]  /*5500*/  ISETP.GE.AND P2, PT, R9, R208, PT ;  /* 0x000000d00900720c */ /* 0x000fe20003f46270 */
[----:B------:R-:W-:Y:S01]  /*5510*/  VIADD R9, R0, 0x59 ;  /* 0x0000005900097836 */ /* 0x000fe20000000000 */
[----:B------:R-:W-:-:S02]  /*5520*/  ISETP.GE.AND P1, PT, R8, R210, PT ;  /* 0x000000d20800720c */ /* 0x000fc40003f26270 */
[C---:B------:R-:W-:Y:S02]  /*5530*/  ISETP.GE.AND P3, PT, R8.reuse, R209, PT ;  /* 0x000000d10800720c */ /* 0x040fe40003f66270 */
[----:B------:R-:W-:Y:S01]  /*5540*/  ISETP.GE.AND P6, PT, R8, R208, PT ;  /* 0x000000d00800720c */ /* 0x000fe20003fc6270 */
[----:B------:R-:W-:Y:S01]  /*5550*/  VIADD R8, R0, 0x58 ;  /* 0x0000005800087836 */ /* 0x000fe20000000000 */
[----:B------:R-:W-:Y:S02]  /*5560*/  FSEL R95, R95, -INF , P3 ;  /* 0xff8000005f5f7808 */ /* 0x000fe40001800000 */
[----:B------:R-:W-:Y:S02]  /*5570*/  FSEL R171, R99, -INF , !P5 ;  /* 0xff80000063ab7808 */ /* 0x000fe40006800000 */
[----:B------:R-:W-:Y:S02]  /*5580*/  ISETP.GE.AND P3, PT, R8, R211, PT ;  /* 0x000000d30800720c */ /* 0x000fe40003f66270 */
[----:B------:R-:W-:-:S02]  /*5590*/  FSEL R161, R92, -INF , !P0 ;  /* 0xff8000005ca17808 */ /* 0x000fc40004000000 */
[----:B------:R-:W-:Y:S02]  /*55a0*/  ISETP.GE.AND P5, PT, R9, R211, PT ;  /* 0x000000d30900720c */ /* 0x000fe40003fa6270 */
[----:B------:R-:W-:Y:S02]  /*55b0*/  ISETP.GE.AND P0, PT, R8, R209, PT ;  /* 0x000000d10800720c */ /* 0x000fe40003f06270 */
[----:B------:R-:W-:Y:S02]  /*55c0*/  FSEL R88, R88, -INF , P3 ;  /* 0xff80000058587808 */ /* 0x000fe40001800000 */
[----:B------:R-:W-:Y:S01]  /*55d0*/  FSEL R89, R89, -INF , P5 ;  /* 0xff80000059597808 */ /* 0x000fe20002800000 */
[----:B------:R-:W-:Y:S01]  /*55e0*/  VIADD R10, R0, 0x61 ;  /* 0x00000061000a7836 */ /* 0x000fe20000000000 */
[----:B------:R-:W-:Y:S02]  /*55f0*/  ISETP.GE.AND P3, PT, R8, R210, PT ;  /* 0x000000d20800720c */ /* 0x000fe40003f66270 */
[----:B------:R-:W-:-:S02]  /*5600*/  FSEL R90, R90, -INF , P0 ;  /* 0xff8000005a5a7808 */ /* 0x000fc40000000000 */
[----:B------:R-:W-:Y:S01]  /*5610*/  ISETP.GE.AND P5, PT, R8, R208, PT ;  /* 0x000000d00800720c */ /* 0x000fe20003fa6270 */
[----:B------:R-:W-:Y:S01]  /*5620*/  VIADD R8, R0, 0x60 ;  /* 0x0000006000087836 */ /* 0x000fe20000000000 */
[----:B------:R-:W-:Y:S02]  /*5630*/  ISETP.GE.AND P0, PT, R9, R209, PT ;  /* 0x000000d10900720c */ /* 0x000fe40003f06270 */
[----:B------:R-:W-:Y:S02]  /*5640*/  FSEL R159, R93, -INF , !P1 ;  /* 0xff8000005d9f7808 */ /* 0x000fe40004800000 */
[----:B------:R-:W-:Y:S02]  /*5650*/  FSEL R91, R91, -INF , P0 ;  /* 0xff8000005b5b7808 */ /* 0x000fe40000000000 */
[-C--:B------:R-:W-:Y:S02]  /*5660*/  ISETP.GE.AND P0, PT, R8, R211.reuse, PT ;  /* 0x000000d30800720c */ /* 0x080fe40003f06270 */
[----:B------:R-:W-:-:S02]  /*5670*/  ISETP.GE.AND P1, PT, R10, R211, PT ;  /* 0x000000d30a00720c */ /* 0x000fc40003f26270 */
[----:B------:R-:W-:Y:S02]  /*5680*/  FSEL R153, R94, -INF , !P2 ;  /* 0xff8000005e997808 */ /* 0x000fe40005000000 */
[----:B------:R-:W-:Y:S02]  /*5690*/  FSEL R84, R84, -INF , P0 ;  /* 0xff80000054547808 */ /* 0x000fe40000000000 */
[----:B------:R-:W-:Y:S01]  /*56a0*/  FSEL R85, R85, -INF , P1 ;  /* 0xff80000055557808 */ /* 0x000fe20000800000 */
[----:B------:R-:W-:Y:S01]  /*56b0*/  VIADD R11, R0, 0x68 ;  /* 0x00000068000b7836 */ /* 0x000fe20000000000 */
[----:B------:R-:W-:Y:S02]  /*56c0*/  ISETP.GE.AND P2, PT, R8, R209, PT ;  /* 0x000000d10800720c */ /* 0x000fe40003f46270 */
[C---:B------:R-:W-:Y:S02]  /*56d0*/  ISETP.GE.AND P0, PT, R9.reuse, R210, PT ;  /* 0x000000d20900720c */ /* 0x040fe40003f06270 */
[----:B------:R-:W-:Y:S01]  /*56e0*/  ISETP.GE.AND P1, PT, R9, R208, PT ;  /* 0x000000d00900720c */ /* 0x000fe20003f26270 */
[----:B------:R-:W-:Y:S01]  /*56f0*/  VIADD R9, R0, 0x69 ;  /* 0x0000006900097836 */ /* 0x000fe20000000000 */
[----:B------:R-:W-:-:S02]  /*5700*/  FSEL R86, R86, -INF , P2 ;  /* 0xff80000056567808 */ /* 0x000fc40001000000 */
[-C--:B------:R-:W-:Y:S02]  /*5710*/  ISETP.GE.AND P2, PT, R10, R209.reuse, PT ;  /* 0x000000d10a00720c */ /* 0x080fe40003f46270 */
[----:B------:R-:W-:Y:S02]  /*5720*/  FSEL R151, R95, -INF , !P6 ;  /* 0xff8000005f977808 */ /* 0x000fe40007000000 */
[----:B------:R-:W-:Y:S02]  /*5730*/  FSEL R157, R88, -INF , !P3 ;  /* 0xff800000589d7808 */ /* 0x000fe40005800000 */
[----:B------:R-:W-:Y:S02]  /*5740*/  ISETP.GE.AND P3, PT, R11, R209, PT ;  /* 0x000000d10b00720c */ /* 0x000fe40003f66270 */
[----:B------:R-:W-:Y:S02]  /*5750*/  ISETP.GE.AND P6, PT, R9, R211, PT ;  /* 0x000000d30900720c */ /* 0x000fe40003fc6270 */
[----:B------:R-:W-:-:S02]  /*5760*/  FSEL R87, R87, -INF , P2 ;  /* 0xff80000057577808 */ /* 0x000fc40001000000 */
[----:B------:R-:W-:Y:S02]  /*5770*/  ISETP.GE.AND P2, PT, R11, R211, PT ;  /* 0x000000d30b00720c */ /* 0x000fe40003f46270 */
[----:B------:R-:W-:Y:S02]  /*5780*/  FSEL R82, R82, -INF , P3 ;  /* 0xff80000052527808 */ /* 0x000fe40001800000 */
[----:B------:R-:W-:Y:S02]  /*5790*/  FSEL R81, R81, -INF , P6 ;  /* 0xff80000051517808 */ /* 0x000fe40003000000 */
[C---:B------:R-:W-:Y:S02]  /*57a0*/  ISETP.GE.AND P3, PT, R8.reuse, R210, PT ;  /* 0x000000d20800720c */ /* 0x040fe40003f66270 */
[----:B------:R-:W-:Y:S01]  /*57b0*/  ISETP.GE.AND P6, PT, R8, R208, PT ;  /* 0x000000d00800720c */ /* 0x000fe20003fc6270 */
[----:B------:R-:W-:Y:S01]  /*57c0*/  VIADD R8, R0, 0x70 ;  /* 0x0000007000087836 */ /* 0x000fe20000000000 */
[----:B------:R-:W-:-:S02]  /*57d0*/  FSEL R80, R80, -INF , P2 ;  /* 0xff80000050507808 */ /* 0x000fc40001000000 */
[-C--:B------:R-:W-:Y:S02]  /*57e0*/  ISETP.GE.AND P2, PT, R9, R209.reuse, PT ;  /* 0x000000d10900720c */ /* 0x080fe40003f46270 */
[----:B------:R-:W-:Y:S02]  /*57f0*/  FSEL R149, R90, -INF , !P5 ;  /* 0xff8000005a957808 */ /* 0x000fe40006800000 */
[----:B------:R-:W-:Y:S02]  /*5800*/  ISETP.GE.AND P5, PT, R8, R209, PT ;  /* 0x000000d10800720c */ /* 0x000fe40003fa6270 */
[----:B------:R-:W-:Y:S02]  /*5810*/  FSEL R83, R83, -INF , P2 ;  /* 0xff80000053537808 */ /* 0x000fe40001000000 */
[----:B------:R-:W-:Y:S02]  /*5820*/  ISETP.GE.AND P2, PT, R0, R211, PT ;  /* 0x000000d30000720c */ /* 0x000fe40003f46270 */
[----:B------:R-:W-:-:S02]  /*5830*/  FSEL R147, R91, -INF , !P1 ;  /* 0xff8000005b937808 */ /* 0x000fc40004800000 */
[----:B------:R-:W-:Y:S02]  /*5840*/  FSEL R56, R78, -INF , P5 ;  /* 0xff8000004e387808 */ /* 0x000fe40002800000 */
[----:B------:R-:W-:Y:S02]  /*5850*/  FSEL R155, R89, -INF , !P0 ;  /* 0xff800000599b7808 */ /* 0x000fe40004000000 */
[----:B------:R-:W-:Y:S02]  /*5860*/  ISETP.GE.AND P1, PT, R10, R210, PT ;  /* 0x000000d20a00720c */ /* 0x000fe40003f26270 */
[----:B------:R-:W-:Y:S02]  /*5870*/  ISETP.GE.AND P5, PT, R0, R209, PT ;  /* 0x000000d10000720c */ /* 0x000fe40003fa6270 */
[----:B------:R-:W-:Y:S02]  /*5880*/  ISETP.GE.AND P0, PT, R8, R211, PT ;  /* 0x000000d30800720c */ /* 0x000fe40003f06270 */
[----:B------:R-:W-:-:S02]  /*5890*/  FSEL R129, R86, -INF , !P6 ;  /* 0xff80000056817808 */ /* 0x000fc40007000000 */
[----:B------:R-:W-:Y:S02]  /*58a0*/  FSEL R28, R28, -INF , P2 ;  /* 0xff8000001c1c7808 */ /* 0x000fe40001000000 */
[-C--:B------:R-:W-:Y:S02]  /*58b0*/  ISETP.GE.AND P6, PT, R0, R210.reuse, PT ;  /* 0x000000d20000720c */ /* 0x080fe40003fc6270 */
[----:B------:R-:W-:Y:S02]  /*58c0*/  FSEL R30, R30, -INF , P5 ;  /* 0xff8000001e1e7808 */ /* 0x000fe40002800000 */
[----:B------:R-:W-:Y:S02]  /*58d0*/  FSEL R137, R85, -INF , !P1 ;  /* 0xff80000055897808 */ /* 0x000fe40004800000 */
[----:B------:R-:W-:Y:S02]  /*58e0*/  FSEL R63, R76, -INF , P0 ;  /* 0xff8000004c3f7808 */ /* 0x000fe40000000000 */
[----:B------:R-:W-:-:S02]  /*58f0*/  ISETP.GE.AND P1, PT, R9, R210, PT ;  /* 0x000000d20900720c */ /* 0x000fc40003f26270 */
[-C--:B------:R-:W-:Y:S02]  /*5900*/  ISETP.GE.AND P5, PT, R9, R208.reuse, PT ;  /* 0x000000d00900720c */ /* 0x080fe40003fa6270 */
[----:B------:R-:W-:Y:S02]  /*5910*/  ISETP.GE.AND P0, PT, R10, R208, PT ;  /* 0x000000d00a00720c */ /* 0x000fe40003f06270 */
[----:B------:R-:W-:Y:S02]  /*5920*/  FSEL R9, R28, -INF , !P6 ;  /* 0xff8000001c097808 */ /* 0x000fe40007000000 */
[----:B------:R-:W-:Y:S02]  /*5930*/  FSEL R135, R84, -INF , !P3 ;  /* 0xff80000054877808 */ /* 0x000fe40005800000 */
[----:B------:R-:W-:Y:S02]  /*5940*/  ISETP.GE.AND P3, PT, R11, R210, PT ;  /* 0x000000d20b00720c */ /* 0x000fe40003f66270 */
[----:B------:R-:W-:-:S02]  /*5950*/  FSEL R127, R87, -INF , !P0 ;  /* 0xff800000577f7808 */ /* 0x000fc40004000000 */
[----:B------:R-:W-:Y:S02]  /*5960*/  FMNMX3.FTZ R12, R9, R45, R43, !PT ;  /* 0x0000002d090c7276 */ /* 0x000fe4000781002b */
[----:B------:R-:W-:Y:S02]  /*5970*/  ISETP.GE.AND P0, PT, R0, R208, PT ;  /* 0x000000d00000720c */ /* 0x000fe40003f06270 */
[----:B------:R-:W-:Y:S02]  /*5980*/  FSEL R133, R80, -INF , !P3 ;  /* 0xff80000050857808 */ /* 0x000fe40005800000 */
[----:B------:R-:W-:Y:S02]  /*5990*/  ISETP.GE.AND P6, PT, R8, R210, PT ;  /* 0x000000d20800720c */ /* 0x000fe40003fc6270 */
[----:B------:R-:W-:Y:S02]  /*59a0*/  FMNMX3.FTZ R12, R12, R41, R35, !PT ;  /* 0x000000290c0c7276 */ /* 0x000fe40007810023 */
[----:B------:R-:W-:-:S02]  /*59b0*/  ISETP.GE.AND P3, PT, R8, R208, PT ;  /* 0x000000d00800720c */ /* 0x000fc40003f66270 */
[----:B------:R-:W-:Y:S02]  /*59c0*/  FSEL R8, R30, -INF , !P0 ;  /* 0xff8000001e087808 */ /* 0x000fe40004000000 */
[----:B------:R-:W-:Y:S02]  /*59d0*/  FMNMX3.FTZ R14, R12, R21, R17, !PT ;  /* 0x000000150c0e7276 */ /* 0x000fe40007810011 */
[----:B------:R-:W-:-:S04]  /*59e0*/  FMNMX3.FTZ R12, R8, R7, R37, !PT ;  /* 0x00000007080c7276 */ /* 0x000fc80007810025 */
[----:B------:R-:W-:Y:S02]  /*59f0*/  FMNMX3.FTZ R12, R12, R39, R29, !PT ;  /* 0x000000270c0c7276 */ /* 0x000fe4000781001d */
[----:B------:R-:W-:Y:S01]  /*5a00*/  FMNMX3.FTZ R14, R14, R33, R225, !PT ;  /* 0x000000210e0e7276 */ /* 0x000fe200078100e1 */
[----:B------:R-:W-:Y:S01]  /*5a10*/  VIADD R10, R0, 0x71 ;  /* 0x00000071000a7836 */ /* 0x000fe20000000000 */
[----:B------:R-:W-:Y:S02]  /*5a20*/  FMNMX3.FTZ R12, R12, R31, R27, !PT ;  /* 0x0000001f0c0c7276 */ /* 0x000fe4000781001b */
[----:B------:R-:W-:Y:S02]  /*5a30*/  ISETP.GE.AND P2, PT, R11, R208, PT ;  /* 0x000000d00b00720c */ /* 0x000fe40003f46270 */
[----:B------:R-:W-:Y:S02]  /*5a40*/  FMNMX3.FTZ R14, R14, R67, R223, !PT ;  /* 0x000000430e0e7276 */ /* 0x000fe400078100df */
[----:B------:R-:W-:-:S02]  /*5a50*/  FMNMX3.FTZ R12, R12, R25, R221, !PT ;  /* 0x000000190c0c7276 */ /* 0x000fc400078100dd */
[----:B------:R-:W-:Y:S02]  /*5a60*/  FSEL R125, R82, -INF , !P2 ;  /* 0xff800000527d7808 */ /* 0x000fe40005000000 */
[----:B------:R-:W-:Y:S02]  /*5a70*/  ISETP.GE.AND P2, PT, R10, R211, PT ;  /* 0x000000d30a00720c */ /* 0x000fe40003f46270 */
[----:B------:R-:W-:Y:S02]  /*5a80*/  FMNMX3.FTZ R14, R14, R65, R217, !PT ;  /* 0x000000410e0e7276 */ /* 0x000fe400078100d9 */
[----:B------:R-:W-:Y:S02]  /*5a90*/  FMNMX3.FTZ R12, R12, R117, R121, !PT ;  /* 0x000000750c0c7276 */ /* 0x000fe40007810079 */
[----:B------:R-:W-:Y:S02]  /*5aa0*/  FSEL R131, R81, -INF , !P1 ;  /* 0xff80000051837808 */ /* 0x000fe40004800000 */
[----:B------:R-:W-:-:S02]  /*5ab0*/  FSEL R61, R77, -INF , P2 ;  /* 0xff8000004d3d7808 */ /* 0x000fc40001000000 */
[C---:B------:R-:W-:Y:S02]  /*5ac0*/  ISETP.GE.AND P0, PT, R10.reuse, R210, PT ;  /* 0x000000d20a00720c */ /* 0x040fe40003f06270 */
[C---:B------:R-:W-:Y:S02]  /*5ad0*/  ISETP.GE.AND P1, PT, R10.reuse, R209, PT ;  /* 0x000000d10a00720c */ /* 0x040fe40003f26270 */
[----:B------:R-:W-:Y:S01]  /*5ae0*/  ISETP.GE.AND P2, PT, R10, R208, PT ;  /* 0x000000d00a00720c */ /* 0x000fe20003f46270 */
[----:B------:R-:W-:Y:S01]  /*5af0*/  VIADD R10, R0, 0x78 ;  /* 0x00000078000a7836 */ /* 0x000fe20000000000 */
[----:B------:R-:W-:Y:S02]  /*5b00*/  FMNMX3.FTZ R14, R14, R141, R215, !PT ;  /* 0x0000008d0e0e7276 */ /* 0x000fe400078100d7 */
[----:B------:R-:W-:Y:S02]  /*5b10*/  FMNMX3.FTZ R12, R12, R219, R193, !PT ;  /* 0x000000db0c0c7276 */ /* 0x000fe400078100c1 */
[----:B------:R-:W-:-:S02]  /*5b20*/  FMNMX3.FTZ R14, R14, R139, R177, !PT ;  /* 0x0000008b0e0e7276 */ /* 0x000fc400078100b1 */
[----:B------:R-:W-:Y:S02]  /*5b30*/  FSEL R51, R79, -INF , P1 ;  /* 0xff8000004f337808 */ /* 0x000fe40000800000 */
[----:B------:R-:W-:Y:S02]  /*5b40*/  FMNMX3.FTZ R12, R12, R143, R145, !PT ;  /* 0x0000008f0c0c7276 */ /* 0x000fe40007810091 */
[----:B------:R-:W-:Y:S02]  /*5b50*/  ISETP.GE.AND P1, PT, R10, R211, PT ;  /* 0x000000d30a00720c */ /* 0x000fe40003f26270 */
[----:B------:R-:W-:Y:S01]  /*5b60*/  FMNMX3.FTZ R14, R14, R165, R175, !PT ;  /* 0x000000a50e0e7276 */ /* 0x000fe200078100af */
[----:B------:R-:W-:Y:S01]  /*5b70*/  VIADD R0, R0, 0x79 ;  /* 0x0000007900007836 */ /* 0x000fe20000000000 */
[----:B------:R-:W-:Y:S02]  /*5b80*/  FSEL R61, R61, -INF , !P0 ;  /* 0xff8000003d3d7808 */ /* 0x000fe40004000000 */
[----:B------:R-:W-:-:S02]  /*5b90*/  FMNMX3.FTZ R12, R12, R179, R173, !PT ;  /* 0x000000b30c0c7276 */ /* 0x000fc400078100ad */
[----:B------:R-:W-:Y:S02]  /*5ba0*/  ISETP.GE.AND P0, PT, R10, R210, PT ;  /* 0x000000d20a00720c */ /* 0x000fe40003f06270 */
[----:B------:R-:W-:Y:S02]  /*5bb0*/  FSEL R59, R72, -INF , P1 ;  /* 0xff800000483b7808 */ /* 0x000fe40000800000 */
[----:B------:R-:W-:Y:S02]  /*5bc0*/  FSEL R63, R63, -INF , !P6 ;  /* 0xff8000003f3f7808 */ /* 0x000fe40007000000 */
[C---:B------:R-:W-:Y:S02]  /*5bd0*/  ISETP.GE.AND P6, PT, R10.reuse, R209, PT ;  /* 0x000000d10a00720c */ /* 0x040fe40003fc6270 */
[----:B------:R-:W-:Y:S02]  /*5be0*/  ISETP.GE.AND P1, PT, R10, R208, PT ;  /* 0x000000d00a00720c */ /* 0x000fe40003f26270 */
[----:B------:R-:W-:-:S02]  /*5bf0*/  FMNMX3.FTZ R14, R14, R163, R161, !PT ;  /* 0x000000a30e0e7276 */ /* 0x000fc400078100a1 */
[----:B------:R-:W-:Y:S02]  /*5c00*/  FMNMX3.FTZ R10, R12, R167, R169, !PT ;  /* 0x000000a70c0a7276 */ /* 0x000fe400078100a9 */
[----:B------:R-:W-:Y:S02]  /*5c10*/  FSEL R59, R59, -INF , !P0 ;  /* 0xff8000003b3b7808 */ /* 0x000fe40004000000 */
[----:B------:R-:W-:Y:S02]  /*5c20*/  ISETP.GE.AND P0, PT, R0, R211, PT ;  /* 0x000000d30000720c */ /* 0x000fe40003f06270 */
[----:B------:R-:W-:Y:S02]  /*5c30*/  FMNMX3.FTZ R14, R14, R159, R157, !PT ;  /* 0x0000009f0e0e7276 */ /* 0x000fe4000781009d */
[----:B------:R-:W-:Y:S02]  /*5c40*/  FMNMX3.FTZ R10, R10, R171, R153, !PT ;  /* 0x000000ab0a0a7276 */ /* 0x000fe40007810099 */
[----:B------:R-:W-:-:S02]  /*5c50*/  FSEL R50, R74, -INF , P6 ;  /* 0xff8000004a327808 */ /* 0x000fc40003000000 */
[----:B------:R-:W-:Y:S02]  /*5c60*/  ISETP.GE.AND P6, PT, R0, R210, PT ;  /* 0x000000d20000720c */ /* 0x000fe40003fc6270 */
[----:B------:R-:W-:Y:S02]  /*5c70*/  FSEL R57, R73, -INF , P0 ;  /* 0xff80000049397808 */ /* 0x000fe40000000000 */
[----:B------:R-:W-:Y:S02]  /*5c80*/  FMNMX3.FTZ R12, R14, R155, R135, !PT ;  /* 0x0000009b0e0c7276 */ /* 0x000fe40007810087 */
[----:B------:R-:W-:Y:S02]  /*5c90*/  FMNMX3.FTZ R10, R10, R151, R149, !PT ;  /* 0x000000970a0a7276 */ /* 0x000fe40007810095 */
[----:B------:R-:W-:Y:S02]  /*5ca0*/  FSEL R57, R57, -INF , !P6 ;  /* 0xff80000039397808 */ /* 0x000fe40007000000 */
[----:B------:R-:W-:-:S02]  /*5cb0*/  FMNMX3.FTZ R12, R12, R137, R133, !PT ;  /* 0x000000890c0c7276 */ /* 0x000fc40007810085 */
[C---:B------:R-:W-:Y:S02]  /*5cc0*/  ISETP.GE.AND P0, PT, R0.reuse, R209, PT ;  /* 0x000000d10000720c */ /* 0x040fe40003f06270 */
[----:B------:R-:W-:Y:S02]  /*5cd0*/  ISETP.GE.AND P6, PT, R0, R208, PT ;  /* 0x000000d00000720c */ /* 0x000fe40003fc6270 */
[----:B------:R-:W-:Y:S02]  /*5ce0*/  FMNMX3.FTZ R0, R10, R147, R129, !PT ;  /* 0x000000930a007276 */ /* 0x000fe40007810081 */
[----:B------:R-:W-:Y:S02]  /*5cf0*/  FMNMX3.FTZ R12, R12, R131, R63, !PT ;  /* 0x000000830c0c7276 */ /* 0x000fe4000781003f */
[----:B------:R-:W-:Y:S02]  /*5d00*/  FSEL R123, R83, -INF , !P5 ;  /* 0xff800000537b7808 */ /* 0x000fe40006800000 */
[----:B------:R-:W-:-:S02]  /*5d10*/  FSEL R56, R56, -INF , !P3 ;  /* 0xff80000038387808 */ /* 0x000fc40005800000 */
[----:B------:R-:W-:Y:S02]  /*5d20*/  FMNMX3.FTZ R0, R0, R127, R125, !PT ;  /* 0x0000007f00007276 */ /* 0x000fe4000781007d */
[----:B------:R-:W-:Y:S02]  /*5d30*/  FMNMX3.FTZ R12, R12, R61, R59, !PT ;  /* 0x0000003d0c0c7276 */ /* 0x000fe4000781003b */
[----:B------:R-:W-:Y:S02]  /*5d40*/  FSEL R48, R75, -INF , P0 ;  /* 0xff8000004b307808 */ /* 0x000fe40000000000 */
[----:B------:R-:W-:Y:S02]  /*5d50*/  FSEL R51, R51, -INF , !P2 ;  /* 0xff80000033337808 */ /* 0x000fe40005000000 */
[----:B------:R-:W-:Y:S02]  /*5d60*/  FSEL R50, R50, -INF , !P1 ;  /* 0xff80000032327808 */ /* 0x000fe40004800000 */
[----:B------:R-:W-:-:S02]  /*5d70*/  FMNMX3.FTZ R0, R0, R123, R56, !PT ;  /* 0x0000007b00007276 */ /* 0x000fc40007810038 */
[----:B------:R-:W-:Y:S02]  /*5d80*/  FMNMX.FTZ R12, R57, R12, !PT ;  /* 0x0000000c390c7209 */ /* 0x000fe40007810000 */
[----:B------:R-:W-:Y:S02]  /*5d90*/  FSEL R48, R48, -INF , !P6 ;  /* 0xff80000030307808 */ /* 0x000fe40007000000 */
[----:B------:R-:W-:Y:S01]  /*5da0*/  FMNMX3.FTZ R11, R0, R51, R50, !PT ;  /* 0x00000033000b7276 */ /* 0x000fe20007810032 */
[----:B------:R-:W1:Y:S03]  /*5db0*/  SHFL.BFLY PT, R13, R12, 0x2, 0x1f ;  /* 0x0c401f000c0d7f89 */ /* 0x000e6600000e0000 */
[----:B------:R-:W-:-:S05]  /*5dc0*/  FMNMX.FTZ R10, R48, R11, !PT ;  /* 0x0000000b300a7209 */ /* 0x000fca0007810000 */
[----:B------:R-:W2:Y:S01]  /*5dd0*/  SHFL.BFLY PT, R11, R10, 0x2, 0x1f ;  /* 0x0c401f000a0b7f89 */ /* 0x000ea200000e0000 */
[----:B-1----:R-:W-:-:S05]  /*5de0*/  FMNMX.FTZ R13, R12, R13, !PT ;  /* 0x0000000d0c0d7209 */ /* 0x002fca0007810000 */
[----:B------:R-:W1:Y:S01]  /*5df0*/  SHFL.BFLY PT, R52, R13, 0x1, 0x1f ;  /* 0x0c201f000d347f89 */ /* 0x000e6200000e0000 */
[----:B--2---:R-:W-:-:S05]  /*5e00*/  FMNMX.FTZ R11, R10, R11, !PT ;  /* 0x0000000b0a0b7209 */ /* 0x004fca0007810000 */
[----:B------:R-:W2:Y:S01]  /*5e10*/  SHFL.BFLY PT, R0, R11, 0x1, 0x1f ;  /* 0x0c201f000b007f89 */ /* 0x000ea200000e0000 */
[----:B------:R-:W-:-:S04]  /*5e20*/  IMAD R181, R5, 0x2, R6 ;  /* 0x0000000205b57824 */ /* 0x000fc800078e0206 */
[----:B------:R-:W-:Y:S01]  /*5e30*/  IMAD R119, R4, 0x2, R181 ;  /* 0x0000000204777824 */ /* 0x000fe200078e02b5 */
[----:B------:R-:W-:Y:S04]  /*5e40*/  LDSM.16.MT88.4 R108, [R181+0x9000] ;  /* 0x00900000b56c783b */ /* 0x000fe80000004200 */
[----:B------:R-:W5:Y:S04]  /*5e50*/  LDSM.16.MT88.4 R84, [R119+0xb000] ;  /* 0x00b000007754783b */ /* 0x000f680000004200 */
[----:B------:R-:W3:Y:S01]  /*5e60*/  LDSM.16.MT88.4 R100, [R119+0x9000] ;  /* 0x009000007764783b */ /* 0x000ee20000004200 */
[----:B-1----:R-:W-:-:S03]  /*5e70*/  FMNMX.FTZ R52, R13, R52, !PT ;  /* 0x000000340d347209 */ /* 0x002fc60007810000 */
[----:B------:R-:W1:Y:S01]  /*5e80*/  LDSM.16.MT88.4 R92, [R181+0xb000] ;  /* 0x00b00000b55c783b */ /* 0x000e620000004200 */
[----:B------:R-:W-:Y:S01]  /*5e90*/  FSETP.NEU.FTZ.AND P0, PT, R52, -INF , PT ;  /* 0xff8000003400780b */ /* 0x000fe20003f1d000 */
[----:B----4-:R-:W-:Y:S02]  /*5ea0*/  FMUL.FTZ R60, R49, R52 ;  /* 0x00000034313c7220 */ /* 0x010fe40000410000 */
[----:B------:R-:W4:Y:S01]  /*5eb0*/  LDSM.16.MT88.4 R76, [R181+0xd000] ;  /* 0x00d00000b54c783b */ /* 0x000f220000004200 */
[----:B--2---:R-:W-:Y:S02]  /*5ec0*/  FMNMX.FTZ R0, R11, R0, !PT ;  /* 0x000000000b007209 */ /* 0x004fe40007810000 */
[----:B------:R-:W-:Y:S01]  /*5ed0*/  FSEL R60, R60, RZ, P0 ;  /* 0x000000ff3c3c7208 */ /* 0x000fe20000000000 */
[----:B------:R-:W-:Y:S01]  /*5ee0*/  LDSM.16.MT88.4 R12, [R181+0xb400] ;  /* 0x00b40000b50c783b */ /* 0x000fe20000004200 */
[----:B------:R-:W-:Y:S01]  /*5ef0*/  FSETP.NEU.FTZ.AND P0, PT, R0, -INF , PT ;  /* 0xff8000000000780b */ /* 0x000fe20003f1d000 */
[----:B------:R-:W-:-:S02]  /*5f00*/  FMUL.FTZ R58, R49, R0 ;  /* 0x00000000313a7220 */ /* 0x000fc40000410000 */
[----:B------:R-:W-:-:S03]  /*5f10*/  FFMA.FTZ R46, R45, R49, -R60 ;  /* 0x000000312d2e7223 */ /* 0x000fc6000001083c */
[----:B------:R-:W-:Y:S01]  /*5f20*/  FSEL R58, R58, RZ, P0 ;  /* 0x000000ff3a3a7208 */ /* 0x000fe20000000000 */
[-CC-:B------:R-:W-:Y:S01]  /*5f30*/  FFMA.FTZ R45, R43, R49.reuse, -R60.reuse ;  /* 0x000000312b2d7223 */ /* 0x180fe2000001083c */
[-CC-:B------:R-:W-:Y:S01]  /*5f40*/  FFMA.FTZ R47, R9, R49.reuse, -R60.reuse ;  /* 0x00000031092f7223 */ /* 0x180fe2000001083c */
[-C--:B------:R-:W-:Y:S02]  /*5f50*/  FFMA.FTZ R42, R41, R49.reuse, -R60 ;  /* 0x00000031292a7223 */ /* 0x080fe4000001083c */
[-CC-:B------:R-:W-:Y:S01]  /*5f60*/  FFMA.FTZ R43, R7, R49.reuse, -R58.reuse ;  /* 0x00000031072b7223 */ /* 0x180fe2000001083a */
[-CC-:B------:R-:W-:Y:S01]  /*5f70*/  FFMA.FTZ R44, R8, R49.reuse, -R58.reuse ;  /* 0x00000031082c7223 */ /* 0x180fe2000001083a */
[----:B------:R-:W2:Y:S01]  /*5f80*/  LDSM.16.MT88.4 R4, [R119+0xd000] ;  /* 0x00d000007704783b */ /* 0x000ea20000004200 */
[-CC-:B------:R-:W-:Y:S01]  /*5f90*/  FFMA.FTZ R40, R37, R49.reuse, -R58.reuse ;  /* 0x0000003125287223 */ /* 0x180fe2000001083a */
[----:B------:R-:W-:Y:S01]  /*5fa0*/  FFMA.FTZ R39, R39, R49, -R58 ;  /* 0x0000003127277223 */ /* 0x000fe2000001083a */
[----:B------:R-:W-:Y:S01]  /*5fb0*/  MUFU.EX2 R47, R47 ;  /* 0x0000002f002f7308 */ /* 0x000fe20000000800 */
[----:B------:R-:W2:Y:S03]  /*5fc0*/  LDSM.16.MT88.4 R8, [R119+0xb400] ;  /* 0x00b400007708783b */ /* 0x000ea60000004200 */
[----:B------:R-:W5:Y:S04]  /*5fd0*/  MUFU.EX2 R46, R46 ;  /* 0x0000002e002e7308 */ /* 0x000f680000000800 */
[----:B------:R-:W-:Y:S04]  /*5fe0*/  MUFU.EX2 R45, R45 ;  /* 0x0000002d002d7308 */ /* 0x000fe80000000800 */
[----:B------:R-:W3:Y:S04]  /*5ff0*/  MUFU.EX2 R42, R42 ;  /* 0x0000002a002a7308 */ /* 0x000ee80000000800 */
[----:B------:R-:W-:Y:S04]  /*6000*/  MUFU.EX2 R44, R44 ;  /* 0x0000002c002c7308 */ /* 0x000fe80000000800 */
[----:B------:R-:W1:Y:S04]  /*6010*/  MUFU.EX2 R43, R43 ;  /* 0x0000002b002b7308 */ /* 0x000e680000000800 */
[----:B------:R-:W-:Y:S04]  /*6020*/  MUFU.EX2 R40, R40 ;  /* 0x0000002800287308 */ /* 0x000fe80000000800 */
[----:B------:R-:W4:Y:S01]  /*6030*/  MUFU.EX2 R39, R39 ;  /* 0x0000002700277308 */ /* 0x000f220000000800 */
[----:B-----5:R-:W-:Y:S01]  /*6040*/  F2FP.BF16.F32.PACK_AB R68, R46, R47 ;  /* 0x0000002f2e44723e */ /* 0x020fe200000010ff */
[--C-:B------:R-:W-:Y:S01]  /*6050*/  FFMA.FTZ R41, R35, R49, -R60.reuse ;  /* 0x0000003123297223 */ /* 0x100fe2000001083c */
[----:B---3--:R-:W-:Y:S01]  /*6060*/  F2FP.BF16.F32.PACK_AB R70, R42, R45 ;  /* 0x0000002d2a46723e */ /* 0x008fe200000010ff */
[-CC-:B------:R-:W-:Y:S01]  /*6070*/  FFMA.FTZ R34, R33, R49.reuse, -R60.reuse ;  /* 0x0000003121227223 */ /* 0x180fe2000001083c */
[-CC-:B------:R-:W-:Y:S01]  /*6080*/  FFMA.FTZ R38, R21, R49.reuse, -R60.reuse ;  /* 0x0000003115267223 */ /* 0x180fe2000001083c */
[----:B-1----:R-:W-:Y:S01]  /*6090*/  F2FP.BF16.F32.PACK_AB R69, R43, R44 ;  /* 0x0000002c2b45723e */ /* 0x002fe200000010ff */
[-C--:B------:R-:W-:Y:S01]  /*60a0*/  FFMA.FTZ R35, R17, R49.reuse, -R60 ;  /* 0x0000003111237223 */ /* 0x080fe2000001083c */
[-CC-:B------:R-:W-:Y:S01]  /*60b0*/  FFMA.FTZ R37, R29, R49.reuse, -R58.reuse ;  /* 0x000000311d257223 */ /* 0x180fe2000001083a */
[-CC-:B------:R-:W-:Y:S01]  /*60c0*/  FFMA.FTZ R36, R31, R49.reuse, -R58.reuse ;  /* 0x000000311f247223 */ /* 0x180fe2000001083a */
[-CC-:B------:R-:W-:Y:S01]  /*60d0*/  FFMA.FTZ R33, R27, R49.reuse, -R58.reuse ;  /* 0x000000311b217223 */ /* 0x180fe2000001083a */
[----:B------:R-:W-:Y:S01]  /*60e0*/  FFMA.FTZ R32, R25, R49, -R58 ;  /* 0x0000003119207223 */ /* 0x000fe2000001083a */
[----:B------:R-:W1:Y:S01]  /*60f0*/  LDSM.16.MT88.4 R16, [R119+0x9400] ;  /* 0x009400007710783b */ /* 0x000e620000004200 */
[----:B----4-:R-:W-:Y:S01]  /*6100*/  F2FP.BF16.F32.PACK_AB R71, R39, R40 ;  /* 0x000000282747723e */ /* 0x010fe200000010ff */
[----:B------:R-:W-:Y:S02]  /*6110*/  MUFU.EX2 R41, R41 ;  /* 0x0000002900297308 */ /* 0x000fe40000000800 */
[----:B------:R-:W3:Y:S02]  /*6120*/  LDSM.16.MT88.4 R20, [R181+0x9400] ;  /* 0x00940000b514783b */ /* 0x000ee40000004200 */
[----:B------:R-:W4:Y:S02]  /*6130*/  MUFU.EX2 R38, R38 ;  /* 0x0000002600267308 */ /* 0x000f240000000800 */
[----:B------:R-:W5:Y:S01]  /*6140*/  LDSM.16.MT88.4 R28, [R181+0xd400] ;  /* 0x00d40000b51c783b */ /* 0x000f620000004200 */
[C---:B------:R-:W-:Y:S01]  /*6150*/  HMMA.16816.F32.BF16 R88, R68.reuse, R84, RZ ;  /* 0x000000544458723c */ /* 0x040fe200000418ff */
[----:B------:R-:W-:Y:S02]  /*6160*/  MUFU.EX2 R35, R35 ;  /* 0x0000002300237308 */ /* 0x000fe40000000800 */
[----:B------:R-:W5:Y:S02]  /*6170*/  LDSM.16.MT88.4 R24, [R119+0xd400] ;  /* 0x00d400007718783b */ /* 0x000f640000004200 */
[----:B------:R-:W-:Y:S03]  /*6180*/  MUFU.EX2 R34, R34 ;  /* 0x0000002200227308 */ /* 0x000fe60000000800 */
[C---:B------:R-:W-:Y:S01]  /*6190*/  HMMA.16816.F32.BF16 R84, R68.reuse, R86, RZ ;  /* 0x000000564454723c */ /* 0x040fe200000418ff */
[----:B------:R-:W-:Y:S04]  /*61a0*/  MUFU.EX2 R37, R37 ;  /* 0x0000002500257308 */ /* 0x000fe80000000800 */
[----:B------:R-:W4:Y:S04]  /*61b0*/  MUFU.EX2 R36, R36 ;  /* 0x0000002400247308 */ /* 0x000f280000000800 */
[----:B------:R-:W-:Y:S04]  /*61c0*/  MUFU.EX2 R33, R33 ;  /* 0x0000002100217308 */ /* 0x000fe80000000800 */
[----:B------:R-:W1:Y:S01]  /*61d0*/  MUFU.EX2 R32, R32 ;  /* 0x0000002000207308 */ /* 0x000e620000000800 */
        /* <DEDUP_REMOVED lines=8> */
[----:B--2---:R-:W-:Y:S01]  /*6260*/  HMMA.16816.F32.BF16 R72, R68, R4, RZ ;  /* 0x000000044448723c */ /* 0x004fe200000418ff */
[----:B----4-:R-:W-:-:S02]  /*6270*/  F2FP.BF16.F32.PACK_AB R4, R38, R41 ;  /* 0x000000292604723e */ /* 0x010fc400000010ff */
[----:B------:R-:W-:-:S05]  /*6280*/  F2FP.BF16.F32.PACK_AB R5, R36, R37 ;  /* 0x000000252405723e */ /* 0x000fca00000010ff */
[----:B------:R-:W-:Y:S01]  /*6290*/  HMMA.16816.F32.BF16 R68, R68, R6, RZ ;  /* 0x000000064444723c */ /* 0x000fe200000418ff */
[----:B------:R-:W-:Y:S02]  /*62a0*/  F2FP.BF16.F32.PACK_AB R6, R34, R35 ;  /* 0x000000232206723e */ /* 0x000fe400000010ff */
[----:B-1----:R-:W-:-:S07]  /*62b0*/  F2FP.BF16.F32.PACK_AB R7, R32, R33 ;  /* 0x000000212007723e */ /* 0x002fce00000010ff */
[C---:B------:R-:W-:Y:S08]  /*62c0*/  HMMA.16816.F32.BF16 R88, R4.reuse, R8, R88 ;  /* 0x000000080458723c */ /* 0x040ff00000041858 */
[C---:B------:R-:W-:Y:S01]  /*62d0*/  HMMA.16816.F32.BF16 R84, R4.reuse, R10, R84 ;  /* 0x0000000a0454723c */ /* 0x040fe20000041854 */
[----:B------:R-:W1:Y:S01]  /*62e0*/  LDSM.16.MT88.4 R8, [R119+0xb800] ;  /* 0x00b800007708783b */ /* 0x000e620000004200 */
[-C--:B------:R-:W-:Y:S01]  /*62f0*/  FFMA.FTZ R66, R121, R49.reuse, -R58 ;  /* 0x0000003179427223 */ /* 0x080fe2000001083a */
[-CC-:B------:R-:W-:Y:S01]  /*6300*/  FFMA.FTZ R64, R67, R49.reuse, -R60.reuse ;  /* 0x0000003143407223 */ /* 0x180fe2000001083c */
[-C--:B------:R-:W-:Y:S01]  /*6310*/  FFMA.FTZ R62, R65, R49.reuse, -R60 ;  /* 0x00000031413e7223 */ /* 0x080fe2000001083c */
[-CC-:B------:R-:W-:Y:S01]  /*6320*/  FFMA.FTZ R116, R117, R49.reuse, -R58.reuse ;  /* 0x0000003175747223 */ /* 0x180fe2000001083a */
[-C--:B------:R-:W-:Y:S01]  /*6330*/  FFMA.FTZ R121, R219, R49.reuse, -R58 ;  /* 0x00000031db797223 */ /* 0x080fe2000001083a */
[-CC-:B------:R-:W-:Y:S01]  /*6340*/  FFMA.FTZ R225, R225, R49.reuse, -R60.reuse ;  /* 0x00000031e1e17223 */ /* 0x180fe2000001083c */
[-C--:B------:R-:W-:Y:S01]  /*6350*/  FFMA.FTZ R223, R223, R49.reuse, -R60 ;  /* 0x00000031dfdf7223 */ /* 0x080fe2000001083c */
[----:B------:R-:W-:Y:S01]  /*6360*/  FFMA.FTZ R221, R221, R49, -R58 ;  /* 0x00000031dddd7223 */ /* 0x000fe2000001083a */
[C---:B------:R-:W-:Y:S01]  /*6370*/  HMMA.16816.F32.BF16 R104, R4.reuse, R16, R104 ;  /* 0x000000100468723c */ /* 0x040fe20000041868 */
[----:B------:R-:W-:Y:S04]  /*6380*/  MUFU.EX2 R67, R225 ;  /* 0x000000e100437308 */ /* 0x000fe80000000800 */
[----:B------:R-:W2:Y:S03]  /*6390*/  MUFU.EX2 R64, R64 ;  /* 0x0000004000407308 */ /* 0x000ea60000000800 */
[C---:B------:R-:W-:Y:S01]  /*63a0*/  HMMA.16816.F32.BF16 R100, R4.reuse, R18, R100 ;  /* 0x000000120464723c */ /* 0x040fe20000041864 */
[----:B------:R-:W4:Y:S01]  /*63b0*/  LDSM.16.MT88.4 R16, [R119+0x9800] ;  /* 0x009800007710783b */ /* 0x000f220000004200 */
[----:B------:R-:W-:Y:S04]  /*63c0*/  MUFU.EX2 R65, R223 ;  /* 0x000000df00417308 */ /* 0x000fe80000000800 */
[----:B------:R-:W2:Y:S02]  /*63d0*/  MUFU.EX2 R62, R62 ;  /* 0x0000003e003e7308 */ /* 0x000ea40000000800 */
[C---:B------:R-:W-:Y:S02]  /*63e0*/  HMMA.16816.F32.BF16 R96, R4.reuse, R12, R96 ;  /* 0x0000000c0460723c */ /* 0x040fe40000041860 */
[----:B------:R-:W-:Y:S04]  /*63f0*/  MUFU.EX2 R117, R221 ;  /* 0x000000dd00757308 */ /* 0x000fe80000000800 */
[----:B------:R-:W1:Y:S02]  /*6400*/  MUFU.EX2 R116, R116 ;  /* 0x0000007400747308 */ /* 0x000e640000000800 */
[C---:B------:R-:W-:Y:S01]  /*6410*/  HMMA.16816.F32.BF16 R92, R4.reuse, R14, R92 ;  /* 0x0000000e045c723c */ /* 0x040fe2000004185c */
[----:B------:R-:W4:Y:S01]  /*6420*/  LDSM.16.MT88.4 R12, [R181+0xb800] ;  /* 0x00b80000b50c783b */ /* 0x000f220000004200 */
[----:B------:R-:W-:Y:S04]  /*6430*/  MUFU.EX2 R66, R66 ;  /* 0x0000004200427308 */ /* 0x000fe80000000800 */
[----:B------:R-:W1:Y:S02]  /*6440*/  MUFU.EX2 R121, R121 ;  /* 0x0000007900797308 */ /* 0x000e640000000800 */
        /* <DEDUP_REMOVED lines=8> */
[----:B--2---:R-:W-:Y:S01]  /*64d0*/  F2FP.BF16.F32.PACK_AB R4, R64, R67 ;  /* 0x000000434004723e */ /* 0x004fe200000010ff */
[----:B------:R-:W2:Y:S01]  /*64e0*/  LDSM.16.MT88.4 R24, [R119+0xd800] ;  /* 0x00d800007718783b */ /* 0x000ea20000004200 */
[----:B------:R-:W-:-:S02]  /*64f0*/  F2FP.BF16.F32.PACK_AB R6, R62, R65 ;  /* 0x000000413e06723e */ /* 0x000fc400000010ff */
[----:B-1----:R-:W-:Y:S02]  /*6500*/  F2FP.BF16.F32.PACK_AB R5, R116, R117 ;  /* 0x000000757405723e */ /* 0x002fe400000010ff */
[----:B------:R-:W-:-:S07]  /*6510*/  F2FP.BF16.F32.PACK_AB R7, R121, R66 ;  /* 0x000000427907723e */ /* 0x000fce00000010ff */
        /* <DEDUP_REMOVED lines=11> */
[C---:B----4-:R-:W-:Y:S01]  /*65d0*/  HMMA.16816.F32.BF16 R104, R4.reuse, R16, R104 ;  /* 0x000000100468723c */ /* 0x050fe20000041868 */
[----:B------:R-:W-:Y:S04]  /*65e0*/  MUFU.EX2 R141, R217 ;  /* 0x000000d9008d7308 */ /* 0x000fe80000000800 */
[----:B------:R-:W4:Y:S03]  /*65f0*/  MUFU.EX2 R120, R120 ;  /* 0x0000007800787308 */ /* 0x000f260000000800 */
[C---:B------:R-:W-:Y:S01]  /*6600*/  HMMA.16816.F32.BF16 R100, R4.reuse, R18, R100 ;  /* 0x000000120464723c */ /* 0x040fe20000041864 */
[----:B------:R-:W1:Y:S01]  /*6610*/  LDSM.16.MT88.4 R16, [R119+0x9c00] ;  /* 0x009c00007710783b */ /* 0x000e620000004200 */
[----:B------:R-:W-:Y:S04]  /*6620*/  MUFU.EX2 R139, R215 ;  /* 0x000000d7008b7308 */ /* 0x000fe80000000800 */
[----:B------:R-:W4:Y:S02]  /*6630*/  MUFU.EX2 R118, R118 ;  /* 0x0000007600767308 */ /* 0x000f240000000800 */
[C---:B------:R-:W-:Y:S02]  /*6640*/  HMMA.16816.F32.BF16 R96, R4.reuse, R12, R96 ;  /* 0x0000000c0460723c */ /* 0x040fe40000041860 */
[----:B------:R-:W-:Y:S04]  /*6650*/  MUFU.EX2 R143, R193 ;  /* 0x000000c1008f7308 */ /* 0x000fe80000000800 */
[----:B------:R-:W4:Y:S02]  /*6660*/  MUFU.EX2 R124, R124 ;  /* 0x0000007c007c7308 */ /* 0x000f240000000800 */
[C---:B------:R-:W-:Y:S01]  /*6670*/  HMMA.16816.F32.BF16 R92, R4.reuse, R14, R92 ;  /* 0x0000000e045c723c */ /* 0x040fe2000004185c */
[----:B------:R-:W1:Y:S01]  /*6680*/  LDSM.16.MT88.4 R12, [R181+0xbc00] ;  /* 0x00bc0000b50c783b */ /* 0x000e620000004200 */
[----:B------:R-:W-:Y:S04]  /*6690*/  MUFU.EX2 R122, R122 ;  /* 0x0000007a007a7308 */ /* 0x000fe80000000800 */
[----:B------:R-:W4:Y:S02]  /*66a0*/  MUFU.EX2 R145, R145 ;  /* 0x0000009100917308 */ /* 0x000f240000000800 */
[C---:B---3--:R-:W-:Y:S08]  /*66b0*/  HMMA.16816.F32.BF16 R112, R4.reuse, R20, R112 ;  /* 0x000000140470723c */ /* 0x048ff00000041870 */
[C---:B------:R-:W-:Y:S01]  /*66c0*/  HMMA.16816.F32.BF16 R108, R4.reuse, R22, R108 ;  /* 0x00000016046c723c */ /* 0x040fe2000004186c */
[----:B------:R-:W3:Y:S07]  /*66d0*/  LDSM.16.MT88.4 R20, [R181+0x9c00] ;  /* 0x009c0000b514783b */ /* 0x000eee0000004200 */
[C---:B-----5:R-:W-:Y:S08]  /*66e0*/  HMMA.16816.F32.BF16 R80, R4.reuse, R28, R80 ;  /* 0x0000001c0450723c */ /* 0x060ff00000041850 */
[C---:B------:R-:W-:Y:S01]  /*66f0*/  HMMA.16816.F32.BF16 R76, R4.reuse, R30, R76 ;  /* 0x0000001e044c723c */ /* 0x040fe2000004184c */
[----:B------:R-:W5:Y:S07]  /*6700*/  LDSM.16.MT88.4 R28, [R181+0xdc00] ;  /* 0x00dc0000b51c783b */ /* 0x000f6e0000004200 */
[C---:B--2---:R-:W-:Y:S08]  /*6710*/  HMMA.16816.F32.BF16 R72, R4.reuse, R24, R72 ;  /* 0x000000180448723c */ /* 0x044ff00000041848 */
[----:B------:R-:W-:Y:S01]  /*6720*/  HMMA.16816.F32.BF16 R68, R4, R26, R68 ;  /* 0x0000001a0444723c */ /* 0x000fe20000041844 */
[----:B----4-:R-:W-:Y:S01]  /*6730*/  F2FP.BF16.F32.PACK_AB R4, R120, R141 ;  /* 0x0000008d7804723e */ /* 0x010fe200000010ff */
[----:B------:R-:W2:Y:S01]  /*6740*/  LDSM.16.MT88.4 R24, [R119+0xdc00] ;  /* 0x00dc00007718783b */ /* 0x000ea20000004200 */
[----:B------:R-:W-:-:S02]  /*6750*/  F2FP.BF16.F32.PACK_AB R6, R118, R139 ;  /* 0x0000008b7606723e */ /* 0x000fc400000010ff */
[----:B------:R-:W-:Y:S02]  /*6760*/  F2FP.BF16.F32.PACK_AB R5, R124, R143 ;  /* 0x0000008f7c05723e */ /* 0x000fe400000010ff */
[----:B------:R-:W-:-:S07]  /*6770*/  F2FP.BF16.F32.PACK_AB R7, R145, R122 ;  /* 0x0000007a9107723e */ /* 0x000fce00000010ff */
[C---:B-1----:R-:W-:Y:S08]  /*6780*/  HMMA.16816.F32.BF16 R88, R4.reuse, R8, R88 ;  /* 0x000000080458723c */ /* 0x042ff00000041858 */
        /* <DEDUP_REMOVED lines=29> */
[----:B------:R-:W-:Y:S07]  /*6960*/  LDSM.16.MT88.4 R28, [R181+0xe000] ;  /* 0x00e00000b51c783b */ /* 0x000fee0000004200 */
[C---:B--2---:R-:W-:Y:S08]  /*6970*/  HMMA.16816.F32.BF16 R72, R4.reuse, R24, R72 ;  /* 0x000000180448723c */ /* 0x044ff00000041848 */
[----:B------:R-:W-:Y:S01]  /*6980*/  HMMA.16816.F32.BF16 R68, R4, R26, R68 ;  /* 0x0000001a0444723c */ /* 0x000fe20000041844 */
[----:B----4-:R-:W-:Y:S01]  /*6990*/  F2FP.BF16.F32.PACK_AB R4, R128, R165 ;  /* 0x000000a58004723e */ /* 0x010fe200000010ff */
[--C-:B------:R-:W-:Y:S01]  /*69a0*/  FFMA.FTZ R136, R161, R49, -R60.reuse ;  /* 0x00000031a1887223 */ /* 0x100fe2000001083c */
[----:B------:R-:W-:Y:S01]  /*69b0*/  F2FP.BF16.F32.PACK_AB R6, R126, R163 ;  /* 0x000000a37e06723e */ /* 0x000fe200000010ff */
[----:B------:R-:W-:Y:S01]  /*69c0*/  FFMA.FTZ R134, R157, R49, -R60 ;  /* 0x000000319d867223 */ /* 0x000fe2000001083c */
[----:B------:R-:W-:Y:S01]  /*69d0*/  F2FP.BF16.F32.PACK_AB R5, R132, R167 ;  /* 0x000000a78405723e */ /* 0x000fe200000010ff */
[-CC-:B------:R-:W-:Y:S01]  /*69e0*/  FFMA.FTZ R140, R153, R49.reuse, -R58.reuse ;  /* 0x00000031998c7223 */ /* 0x180fe2000001083a */
[----:B------:R-:W-:Y:S01]  /*69f0*/  F2FP.BF16.F32.PACK_AB R7, R169, R130 ;  /* 0x00000082a907723e */ /* 0x000fe200000010ff */
[-CC-:B------:R-:W-:Y:S01]  /*6a00*/  FFMA.FTZ R138, R149, R49.reuse, -R58.reuse ;  /* 0x00000031958a7223 */ /* 0x180fe2000001083a */
[-C--:B------:R-:W-:Y:S01]  /*6a10*/  FFMA.FTZ R147, R147, R49.reuse, -R58 ;  /* 0x0000003193937223 */ /* 0x080fe2000001083a */
[-CC-:B------:R-:W-:Y:S01]  /*6a20*/  FFMA.FTZ R159, R159, R49.reuse, -R60.reuse ;  /* 0x000000319f9f7223 */ /* 0x180fe2000001083c */
[-C--:B------:R-:W-:Y:S01]  /*6a30*/  FFMA.FTZ R155, R155, R49.reuse, -R60 ;  /* 0x000000319b9b7223 */ /* 0x080fe2000001083c */
[----:B------:R-:W-:Y:S01]  /*6a40*/  FFMA.FTZ R151, R151, R49, -R58 ;  /* 0x0000003197977223 */ /* 0x000fe2000001083a */
[----:B------:R-:W-:Y:S01]  /*6a50*/  LDSM.16.MT88.4 R24, [R181+0xa400] ;  /* 0x00a40000b518783b */ /* 0x000fe20000004200 */
[C---:B-1----:R-:W-:Y:S08]  /*6a60*/  HMMA.16816.F32.BF16 R96, R4.reuse, R8, R96 ;  /* 0x000000080460723c */ /* 0x042ff00000041860 */
[C---:B------:R-:W-:Y:S01]  /*6a70*/  HMMA.16816.F32.BF16 R92, R4.reuse, R10, R92 ;  /* 0x0000000a045c723c */ /* 0x040fe2000004185c */
[----:B------:R-:W1:Y:S07]  /*6a80*/  LDSM.16.MT88.4 R8, [R119+0xe000] ;  /* 0x00e000007708783b */ /* 0x000e6e0000004200 */
[C---:B------:R-:W-:Y:S08]  /*6a90*/  HMMA.16816.F32.BF16 R104, R4.reuse, R16, R104 ;  /* 0x000000100468723c */ /* 0x040ff00000041868 */
[C---:B------:R-:W-:Y:S01]  /*6aa0*/  HMMA.16816.F32.BF16 R100, R4.reuse, R18, R100 ;  /* 0x000000120464723c */ /* 0x040fe20000041864 */
[----:B------:R-:W2:Y:S07]  /*6ab0*/  LDSM.16.MT88.4 R16, [R181+0xc400] ;  /* 0x00c40000b510783b */ /* 0x000eae0000004200 */
[C---:B------:R-:W-:Y:S08]  /*6ac0*/  HMMA.16816.F32.BF16 R88, R4.reuse, R12, R88 ;  /* 0x0000000c0458723c */ /* 0x040ff00000041858 */
[C---:B------:R-:W-:Y:S01]  /*6ad0*/  HMMA.16816.F32.BF16 R84, R4.reuse, R14, R84 ;  /* 0x0000000e0454723c */ /* 0x040fe20000041854 */
[----:B------:R-:W4:Y:S01]  /*6ae0*/  LDSM.16.MT88.4 R12, [R119+0xc400] ;  /* 0x00c40000770c783b */ /* 0x000f220000004200 */
[----:B------:R-:W-:Y:S04]  /*6af0*/  MUFU.EX2 R136, R136 ;  /* 0x0000008800887308 */ /* 0x000fe80000000800 */
[----:B------:R-:W5:Y:S02]  /*6b00*/  MUFU.EX2 R157, R159 ;  /* 0x0000009f009d7308 */ /* 0x000f640000000800 */
[C---:B---3--:R-:W-:Y:S02]  /*6b10*/  HMMA.16816.F32.BF16 R112, R4.reuse, R20, R112 ;  /* 0x000000140470723c */ /* 0x048fe40000041870 */
[----:B------:R-:W-:Y:S04]  /*6b20*/  MUFU.EX2 R134, R134 ;  /* 0x0000008600867308 */ /* 0x000fe80000000800 */
[----:B------:R-:W3:Y:S02]  /*6b30*/  MUFU.EX2 R153, R155 ;  /* 0x0000009b00997308 */ /* 0x000ee40000000800 */
[C---:B------:R-:W-:Y:S01]  /*6b40*/  HMMA.16816.F32.BF16 R108, R4.reuse, R22, R108 ;  /* 0x00000016046c723c */ /* 0x040fe2000004186c */
[----:B------:R-:W4:Y:S01]  /*6b50*/  LDSM.16.MT88.4 R20, [R119+0xa400] ;  /* 0x00a400007714783b */ /* 0x000f220000004200 */
[----:B------:R-:W-:Y:S04]  /*6b60*/  MUFU.EX2 R140, R140 ;  /* 0x0000008c008c7308 */ /* 0x000fe80000000800 */
[----:B------:R-:W2:Y:S04]  /*6b70*/  MUFU.EX2 R149, R151 ;  /* 0x0000009700957308 */ /* 0x000ea80000000800 */
[----:B------:R-:W-:Y:S04]  /*6b80*/  MUFU.EX2 R138, R138 ;  /* 0x0000008a008a7308 */ /* 0x000fe80000000800 */
[----:B------:R-:W2:Y:S01]  /*6b90*/  MUFU.EX2 R147, R147 ;  /* 0x0000009300937308 */ /* 0x000ea20000000800 */
[C---:B-1----:R-:W-:Y:S08]  /*6ba0*/  HMMA.16816.F32.BF16 R72, R4.reuse, R8, R72 ;  /* 0x000000080448723c */ /* 0x042ff00000041848 */
[C---:B------:R-:W-:Y:S01]  /*6bb0*/  HMMA.16816.F32.BF16 R68, R4.reuse, R10, R68 ;  /* 0x0000000a0444723c */ /* 0x040fe20000041844 */
[----:B------:R-:W1:Y:S07]  /*6bc0*/  LDSM.16.MT88.4 R8, [R181+0xe400] ;  /* 0x00e40000b508783b */ /* 0x000e6e0000004200 */
[C---:B------:R-:W-:Y:S08]  /*6bd0*/  HMMA.16816.F32.BF16 R80, R4.reuse, R28, R80 ;  /* 0x0000001c0450723c */ /* 0x040ff00000041850 */
[----:B------:R-:W-:Y:S01]  /*6be0*/  HMMA.16816.F32.BF16 R76, R4, R30, R76 ;  /* 0x0000001e044c723c */ /* 0x000fe2000004184c */
[----:B-----5:R-:W-:Y:S01]  /*6bf0*/  F2FP.BF16.F32.PACK_AB R4, R157, R136 ;  /* 0x000000889d04723e */ /* 0x020fe200000010ff */
[----:B------:R-:W5:Y:S01]  /*6c00*/  LDSM.16.MT88.4 R28, [R119+0xe400] ;  /* 0x00e40000771c783b */ /* 0x000f620000004200 */
[----:B---3--:R-:W-:-:S02]  /*6c10*/  F2FP.BF16.F32.PACK_AB R6, R153, R134 ;  /* 0x000000869906723e */ /* 0x008fc400000010ff */
[----:B--2---:R-:W-:Y:S02]  /*6c20*/  F2FP.BF16.F32.PACK_AB R5, R149, R140 ;  /* 0x0000008c9505723e */ /* 0x004fe400000010ff */
[----:B------:R-:W-:-:S07]  /*6c30*/  F2FP.BF16.F32.PACK_AB R7, R147, R138 ;  /* 0x0000008a9307723e */ /* 0x000fce00000010ff */
[C---:B------:R-:W-:Y:S08]  /*6c40*/  HMMA.16816.F32.BF16 R96, R4.reuse, R16, R96 ;  /* 0x000000100460723c */ /* 0x040ff00000041860 */
[----:B------:R-:W-:Y:S01]  /*6c50*/  HMMA.16816.F32.BF16 R92, R4, R18, R92 ;  /* 0x00000012045c723c */ /* 0x000fe2000004185c */
[----:B------:R-:W2:Y:S01]  /*6c60*/  LDSM.16.MT88.4 R16, [R119+0xa800] ;  /* 0x00a800007710783b */ /* 0x000ea20000004200 */
[----:B------:R-:W-:-:S06]  /*6c70*/  FFMA.FTZ R135, R135, R49, -R60 ;  /* 0x0000003187877223 */ /* 0x000fcc000001083c */
[----:B----4-:R-:W-:Y:S01]  /*6c80*/  HMMA.16816.F32.BF16 R88, R4, R12, R88 ;  /* 0x0000000c0458723c */ /* 0x010fe20000041858 */
[-CC-:B------:R-:W-:Y:S01]  /*6c90*/  FFMA.FTZ R142, R137, R49.reuse, -R60.reuse ;  /* 0x00000031898e7223 */ /* 0x180fe2000001083c */
[----:B------:R-:W-:-:S06]  /*6ca0*/  FFMA.FTZ R144, R131, R49, -R60 ;  /* 0x0000003183907223 */ /* 0x000fcc000001083c */
[C---:B------:R-:W-:Y:S01]  /*6cb0*/  HMMA.16816.F32.BF16 R84, R4.reuse, R14, R84 ;  /* 0x0000000e0454723c */ /* 0x040fe20000041854 */
[----:B------:R-:W3:Y:S01]  /*6cc0*/  LDSM.16.MT88.4 R12, [R119+0xc800] ;  /* 0x00c80000770c783b */ /* 0x000ee20000004200 */
[-CC-:B------:R-:W-:Y:S01]  /*6cd0*/  FFMA.FTZ R146, R127, R49.reuse, -R58.reuse ;  /* 0x000000317f927223 */ /* 0x180fe2000001083a */
[-C--:B------:R-:W-:Y:S01]  /*6ce0*/  FFMA.FTZ R148, R123, R49.reuse, -R58 ;  /* 0x000000317b947223 */ /* 0x080fe2000001083a */
[-C--:B------:R-:W-:Y:S01]  /*6cf0*/  FFMA.FTZ R133, R133, R49.reuse, -R60 ;  /* 0x0000003185857223 */ /* 0x080fe2000001083c */
[-CC-:B------:R-:W-:Y:S01]  /*6d00*/  FFMA.FTZ R129, R129, R49.reuse, -R58.reuse ;  /* 0x0000003181817223 */ /* 0x180fe2000001083a */
[----:B------:R-:W-:Y:S01]  /*6d10*/  FFMA.FTZ R125, R125, R49, -R58 ;  /* 0x000000317d7d7223 */ /* 0x000fe2000001083a */
[----:B------:R-:W-:Y:S01]  /*6d20*/  MUFU.EX2 R135, R135 ;  /* 0x0000008700877308 */ /* 0x000fe20000000800 */
[C---:B------:R-:W-:Y:S03]  /*6d30*/  HMMA.16816.F32.BF16 R112, R4.reuse, R24, R112 ;  /* 0x000000180470723c */ /* 0x040fe60000041870 */
[----:B------:R-:W4:Y:S04]  /*6d40*/  MUFU.EX2 R142, R142 ;  /* 0x0000008e008e7308 */ /* 0x000f280000000800 */
[----:B------:R-:W-:Y:S01]  /*6d50*/  MUFU.EX2 R131, R133 ;  /* 0x0000008500837308 */ /* 0x000fe20000000800 */
[C---:B------:R-:W-:Y:S01]  /*6d60*/  HMMA.16816.F32.BF16 R108, R4.reuse, R26, R108 ;  /* 0x0000001a046c723c */ /* 0x040fe2000004186c */
[----:B------:R-:W3:Y:S02]  /*6d70*/  LDSM.16.MT88.4 R24, [R181+0xa800] ;  /* 0x00a80000b518783b */ /* 0x000ee40000004200 */
[----:B------:R-:W2:Y:S04]  /*6d80*/  MUFU.EX2 R144, R144 ;  /* 0x0000009000907308 */ /* 0x000ea80000000800 */
[----:B------:R-:W-:Y:S01]  /*6d90*/  MUFU.EX2 R127, R129 ;  /* 0x00000081007f7308 */ /* 0x000fe20000000800 */
[C---:B------:R-:W-:Y:S03]  /*6da0*/  HMMA.16816.F32.BF16 R104, R4.reuse, R20, R104 ;  /* 0x000000140468723c */ /* 0x040fe60000041868 */
[----:B------:R-:W2:Y:S04]  /*6db0*/  MUFU.EX2 R146, R146 ;  /* 0x0000009200927308 */ /* 0x000ea80000000800 */
[----:B------:R-:W-:Y:S01]  /*6dc0*/  MUFU.EX2 R123, R125 ;  /* 0x0000007d007b7308 */ /* 0x000fe20000000800 */
[C---:B------:R-:W-:Y:S01]  /*6dd0*/  HMMA.16816.F32.BF16 R100, R4.reuse, R22, R100 ;  /* 0x000000160464723c */ /* 0x040fe20000041864 */
[----:B------:R-:W3:Y:S02]  /*6de0*/  LDSM.16.MT88.4 R20, [R181+0xc800] ;  /* 0x00c80000b514783b */ /* 0x000ee40000004200 */
[----:B------:R-:W2:Y:S05]  /*6df0*/  MUFU.EX2 R148, R148 ;  /* 0x0000009400947308 */ /* 0x000eaa0000000800 */
[C---:B-1----:R-:W-:Y:S08]  /*6e00*/  HMMA.16816.F32.BF16 R80, R4.reuse, R8, R80 ;  /* 0x000000080450723c */ /* 0x042ff00000041850 */
[C---:B------:R-:W-:Y:S01]  /*6e10*/  HMMA.16816.F32.BF16 R76, R4.reuse, R10, R76 ;  /* 0x0000000a044c723c */ /* 0x040fe2000004184c */
[----:B------:R-:W1:Y:S07]  /*6e20*/  LDSM.16.MT88.4 R8, [R181+0xe800] ;  /* 0x00e80000b508783b */ /* 0x000e6e0000004200 */
[C---:B-----5:R-:W-:Y:S08]  /*6e30*/  HMMA.16816.F32.BF16 R72, R4.reuse, R28, R72 ;  /* 0x0000001c0448723c */ /* 0x060ff00000041848 */
[----:B------:R-:W-:Y:S01]  /*6e40*/  HMMA.16816.F32.BF16 R68, R4, R30, R68 ;  /* 0x0000001e0444723c */ /* 0x000fe20000041844 */
[----:B----4-:R-:W-:-:S02]  /*6e50*/  F2FP.BF16.F32.PACK_AB R4, R142, R135 ;  /* 0x000000878e04723e */ /* 0x010fc400000010ff */
[----:B--2---:R-:W-:Y:S02]  /*6e60*/  F2FP.BF16.F32.PACK_AB R6, R144, R131 ;  /* 0x000000839006723e */ /* 0x004fe400000010ff */
[----:B------:R-:W-:Y:S02]  /*6e70*/  F2FP.BF16.F32.PACK_AB R5, R146, R127 ;  /* 0x0000007f9205723e */ /* 0x000fe400000010ff */
[----:B------:R-:W-:-:S07]  /*6e80*/  F2FP.BF16.F32.PACK_AB R7, R148, R123 ;  /* 0x0000007b9407723e */ /* 0x000fce00000010ff */
[C---:B------:R-:W-:Y:S08]  /*6e90*/  HMMA.16816.F32.BF16 R104, R4.reuse, R16, R104 ;  /* 0x000000100468723c */ /* 0x040ff00000041868 */
[C---:B------:R-:W-:Y:S01]  /*6ea0*/  HMMA.16816.F32.BF16 R100, R4.reuse, R18, R100 ;  /* 0x000000120464723c */ /* 0x040fe20000041864 */
[----:B------:R-:W2:Y:S07]  /*6eb0*/  LDSM.16.MT88.4 R16, [R119+0xe800] ;  /* 0x00e800007710783b */ /* 0x000eae0000004200 */
[C---:B---3--:R-:W-:Y:S08]  /*6ec0*/  HMMA.16816.F32.BF16 R88, R4.reuse, R12, R88 ;  /* 0x0000000c0458723c */ /* 0x048ff00000041858 */
[----:B------:R-:W-:Y:S01]  /*6ed0*/  HMMA.16816.F32.BF16 R84, R4, R14, R84 ;  /* 0x0000000e0454723c */ /* 0x000fe20000041854 */
[----:B------:R-:W3:Y:S01]  /*6ee0*/  LDSM.16.MT88.4 R12, [R181+0xac00] ;  /* 0x00ac0000b50c783b */ /* 0x000ee20000004200 */
[-C--:B------:R-:W-:Y:S01]  /*6ef0*/  FFMA.FTZ R217, R57, R49.reuse, -R60 ;  /* 0x0000003139d97223 */ /* 0x080fe2000001083c */
[----:B------:R-:W-:Y:S01]  /*6f00*/  FFMA.FTZ R218, R48, R49, -R58 ;  /* 0x0000003130da7223 */ /* 0x000fe2000001083a */
[----:B------:R-:W-:Y:S01]  /*6f10*/  FADD.FTZ R46, R47, R46 ;  /* 0x0000002e2f2e7221 */ /* 0x000fe20000010000 */
[----:B------:R-:W-:-:S03]  /*6f20*/  FADD.FTZ R43, R44, R43 ;  /* 0x0000002b2c2b7221 */ /* 0x000fc60000010000 */
[----:B------:R-:W-:Y:S01]  /*6f30*/  HMMA.16816.F32.BF16 R112, R4, R24, R112 ;  /* 0x000000180470723c */ /* 0x000fe20000041870 */
[-CC-:B------:R-:W-:Y:S01]  /*6f40*/  FFMA.FTZ R24, R51, R49.reuse, -R58.reuse ;  /* 0x0000003133187223 */ /* 0x180fe2000001083a */
[----:B------:R-:W-:-:S06]  /*6f50*/  FFMA.FTZ R25, R50, R49, -R58 ;  /* 0x0000003132197223 */ /* 0x000fcc000001083a */
[----:B------:R-:W-:Y:S01]  /*6f60*/  HMMA.16816.F32.BF16 R96, R4, R20, R96 ;  /* 0x000000140460723c */ /* 0x000fe20000041860 */
[-CC-:B------:R-:W-:Y:S01]  /*6f70*/  FFMA.FTZ R20, R63, R49.reuse, -R60.reuse ;  /* 0x000000313f147223 */ /* 0x180fe2000001083c */
[----:B------:R-:W-:-:S06]  /*6f80*/  FFMA.FTZ R21, R61, R49, -R60 ;  /* 0x000000313d157223 */ /* 0x000fcc000001083c */
[C---:B------:R-:W-:Y:S01]  /*6f90*/  HMMA.16816.F32.BF16 R92, R4.reuse, R22, R92 ;  /* 0x00000016045c723c */ /* 0x040fe2000004185c */
[-C--:B------:R-:W-:Y:S01]  /*6fa0*/  FFMA.FTZ R22, R59, R49.reuse, -R60 ;  /* 0x000000313b167223 */ /* 0x080fe2000001083c */
[----:B------:R-:W-:Y:S01]  /*6fb0*/  FFMA.FTZ R23, R56, R49, -R58 ;  /* 0x0000003138177223 */ /* 0x000fe2000001083a */
[----:B------:R-:W-:Y:S01]  /*6fc0*/  FADD.FTZ R45, R45, R46 ;  /* 0x0000002e2d2d7221 */ /* 0x000fe20000010000 */
[----:B------:R-:W-:Y:S04]  /*6fd0*/  MUFU.EX2 R20, R20 ;  /* 0x0000001400147308 */ /* 0x000fe80000000800 */
[C---:B-1----:R-:W-:Y:S01]  /*6fe0*/  HMMA.16816.F32.BF16 R80, R4.reuse, R8, R80 ;  /* 0x000000080450723c */ /* 0x042fe20000041850 */
[----:B------:R-:W1:Y:S07]  /*6ff0*/  MUFU.EX2 R21, R21 ;  /* 0x0000001500157308 */ /* 0x000e6e0000000800 */
[----:B------:R-:W-:Y:S01]  /*7000*/  HMMA.16816.F32.BF16 R76, R4, R10, R76 ;  /* 0x0000000a044c723c */ /* 0x000fe2000004184c */
[----:B------:R-:W4:Y:S01]  /*7010*/  LDSM.16.MT88.4 R8, [R119+0xac00] ;  /* 0x00ac00007708783b */ /* 0x000f220000004200 */
[----:B------:R-:W-:Y:S01]  /*7020*/  MUFU.EX2 R22, R22 ;  /* 0x0000001600167308 */ /* 0x000fe20000000800 */
[----:B------:R-:W-:-:S03]  /*7030*/  FADD.FTZ R42, R42, R45 ;  /* 0x0000002d2a2a7221 */ /* 0x000fc60000010000 */
[----:B------:R-:W5:Y:S02]  /*7040*/  MUFU.EX2 R217, R217 ;  /* 0x000000d900d97308 */ /* 0x000f640000000800 */
[----:B------:R-:W-:Y:S01]  /*7050*/  HMMA.16816.F32.BF16 R108, R4, R26, R108 ;  /* 0x0000001a046c723c */ /* 0x000fe2000004186c */
[----:B------:R-:W-:Y:S01]  /*7060*/  FADD.FTZ R26, R40, R43 ;  /* 0x0000002b281a7221 */ /* 0x000fe20000010000 */
[----:B------:R-:W-:Y:S04]  /*7070*/  MUFU.EX2 R23, R23 ;  /* 0x0000001700177308 */ /* 0x000fe80000000800 */
[----:B------:R-:W3:Y:S01]  /*7080*/  MUFU.EX2 R24, R24 ;  /* 0x0000001800187308 */ /* 0x000ee20000000800 */
[----:B------:R-:W-:-:S03]  /*7090*/  FADD.FTZ R26, R39, R26 ;  /* 0x0000001a271a7221 */ /* 0x000fc60000010000 */
[----:B------:R-:W-:Y:S04]  /*70a0*/  MUFU.EX2 R25, R25 ;  /* 0x0000001900197308 */ /* 0x000fe80000000800 */
[----:B------:R-:W3:Y:S01]  /*70b0*/  MUFU.EX2 R218, R218 ;  /* 0x000000da00da7308 */ /* 0x000ee20000000800 */
[----:B------:R-:W-:Y:S01]  /*70c0*/  FADD.FTZ R41, R41, R42 ;  /* 0x0000002a29297221 */ /* 0x000fe20000010000 */
[----:B------:R-:W-:Y:S01]  /*70d0*/  FADD.FTZ R37, R37, R26 ;  /* 0x0000001a25257221 */ /* 0x000fe20000010000 */
[----:B--2---:R-:W-:Y:S02]  /*70e0*/  HMMA.16816.F32.BF16 R72, R4, R16, R72 ;  /* 0x000000100448723c */ /* 0x004fe40000041848 */
[----:B------:R-:W-:Y:S01]  /*70f0*/  FADD.FTZ R38, R38, R41 ;  /* 0x0000002926267221 */ /* 0x000fe20000010000 */
[----:B------:R-:W-:-:S03]  /*7100*/  FADD.FTZ R36, R36, R37 ;  /* 0x0000002524247221 */ /* 0x000fc60000010000 */
[----:B------:R-:W-:Y:S02]  /*7110*/  FADD.FTZ R35, R35, R38 ;  /* 0x0000002623237221 */ /* 0x000fe40000010000 */
[----:B------:R-:W-:Y:S01]  /*7120*/  HMMA.16816.F32.BF16 R68, R4, R18, R68 ;  /* 0x000000120444723c */ /* 0x000fe20000041844 */
[----:B-1----:R-:W-:Y:S01]  /*7130*/  F2FP.BF16.F32.PACK_AB R4, R21, R20 ;  /* 0x000000141504723e */ /* 0x002fe200000010ff */
[----:B------:R-:W-:Y:S01]  /*7140*/  FADD.FTZ R33, R33, R36 ;  /* 0x0000002421217221 */ /* 0x000fe20000010000 */
[----:B-----5:R-:W-:Y:S01]  /*7150*/  F2FP.BF16.F32.PACK_AB R6, R217, R22 ;  /* 0x00000016d906723e */ /* 0x020fe200000010ff */
[----:B------:R-:W-:Y:S01]  /*7160*/  FADD.FTZ R34, R34, R35 ;  /* 0x0000002322227221 */ /* 0x000fe20000010000 */
[----:B---3--:R-:W-:Y:S02]  /*7170*/  F2FP.BF16.F32.PACK_AB R5, R24, R23 ;  /* 0x000000171805723e */ /* 0x008fe400000010ff */
[----:B------:R-:W-:Y:S01]  /*7180*/  F2FP.BF16.F32.PACK_AB R7, R218, R25 ;  /* 0x00000019da07723e */ /* 0x000fe200000010ff */
[----:B------:R-:W-:Y:S01]  /*7190*/  FADD.FTZ R32, R32, R33 ;  /* 0x0000002120207221 */ /* 0x000fe20000010000 */
[----:B------:R-:W-:Y:S01]  /*71a0*/  FADD.FTZ R67, R67, R34 ;  /* 0x0000002243437221 */ /* 0x000fe20000010000 */
[----:B------:R-:W-:Y:S02]  /*71b0*/  LDSM.16.MT88.4 R16, [R181+0xcc00] ;  /* 0x00cc0000b510783b */ /* 0x000fe40000004200 */
[----:B------:R-:W-:-:S02]  /*71c0*/  FADD.FTZ R27, R117, R32 ;  /* 0x00000020751b7221 */ /* 0x000fc40000010000 */
[----:B------:R-:W-:Y:S01]  /*71d0*/  HMMA.16816.F32.BF16 R112, R4, R12, R112 ;  /* 0x0000000c0470723c */ /* 0x000fe20000041870 */
[----:B------:R-:W-:Y:S01]  /*71e0*/  FADD.FTZ R64, R64, R67 ;  /* 0x0000004340407221 */ /* 0x000fe20000010000 */
[----:B------:R-:W-:-:S06]  /*71f0*/  FADD.FTZ R27, R116, R27 ;  /* 0x0000001b741b7221 */ /* 0x000fcc0000010000 */
        /* <DEDUP_REMOVED lines=8> */
[----:B------:R-:W-:-:S05]  /*7280*/  FADD.FTZ R27, R143, R26 ;  /* 0x0000001a8f1b7221 */ /* 0x000fca0000010000 */
[----:B------:R-:W-:Y:S01]  /*7290*/  HMMA.16816.F32.BF16 R100, R4, R10, R100 ;  /* 0x0000000a0464723c */ /* 0x000fe20000041864 */
[----:B------:R-:W2:Y:S01]  /*72a0*/  LDSM.16.MT88.4 R8, [R181+0xec00] ;  /* 0x00ec0000b508783b */ /* 0x000ea20000004200 */
        /* <DEDUP_REMOVED lines=18> */
[----:B------:R-:W-:-:S05]  /*73d0*/  FADD.FTZ R149, R149, R140 ;  /* 0x0000008c95957221 */ /* 0x000fca0000010000 */
[----:B------:R-:W-:Y:S01]  /*73e0*/  HMMA.16816.F32.BF16 R92, R4, R18, R92 ;  /* 0x00000012045c723c */ /* 0x000fe2000004185c */
[----:B------:R-:W1:Y:S01]  /*73f0*/  LDSM.16.MT88.4 R16, [R119+0xec00] ;  /* 0x00ec00007710783b */ /* 0x000e620000004200 */
[----:B------:R-:W-:Y:S01]  /*7400*/  FADD.FTZ R157, R157, R136 ;  /* 0x000000889d9d7221 */ /* 0x000fe20000010000 */
[----:B------:R-:W-:-:S05]  /*7410*/  FADD.FTZ R12, R138, R149 ;  /* 0x000000958a0c7221 */ /* 0x000fca0000010000 */
[----:B--2---:R-:W-:Y:S01]  /*7420*/  HMMA.16816.F32.BF16 R80, R4, R8, R80 ;  /* 0x000000080450723c */ /* 0x004fe20000041850 */
        /* <DEDUP_REMOVED lines=10> */
[----:B------:R-:W-:Y:S02]  /*74d0*/  ISETP.GT.AND P0, PT, R55, R190, PT ;  /* 0x000000be3700720c */ /* 0x000fe40003f04270 */
[----:B------:R-:W-:Y:S01]  /*74e0*/  FADD.FTZ R9, R144, R9 ;  /* 0x0000000990097221 */ /* 0x000fe20000010000 */
[----:B------:R-:W-:-:S03]  /*74f0*/  FADD.FTZ R23, R23, R148 ;  /* 0x0000009417177221 */ /* 0x000fc60000010000 */
[----:B------:R-:W-:Y:S01]  /*7500*/  FADD.FTZ R20, R20, R9 ;  /* 0x0000000914147221 */ /* 0x000fe20000010000 */
[----:B------:R-:W-:-:S03]  /*7510*/  FADD.FTZ R24, R24, R23 ;  /* 0x0000001718187221 */ /* 0x000fc60000010000 */
[----:B------:R-:W-:Y:S01]  /*7520*/  FADD.FTZ R21, R21, R20 ;  /* 0x0000001415157221 */ /* 0x000fe20000010000 */
[----:B------:R-:W-:Y:S01]  /*7530*/  FADD.FTZ R25, R25, R24 ;  /* 0x0000001819197221 */ /* 0x000fe20000010000 */
[----:B------:R-:W-:Y:S01]  /*7540*/  HMMA.16816.F32.BF16 R84, R4, R14, R84 ;  /* 0x0000000e0454723c */ /* 0x000fe20000041854 */
[----:B------:R-:W-:Y:S01]  /*7550*/  BSSY B2, `(.L_x_2333) ;  /* 0x00004d1000027945 */ /* 0x000fe20003800000 */
[----:B------:R-:W-:Y:S01]  /*7560*/  FADD.FTZ R22, R22, R21 ;  /* 0x0000001516167221 */ /* 0x000fe20000010000 */
[----:B------:R-:W-:-:S05]  /*7570*/  FADD.FTZ R218, R218, R25 ;  /* 0x00000019dada7221 */ /* 0x000fca0000010000 */
[----:B------:R-:W-:Y:S01]  /*7580*/  HMMA.16816.F32.BF16 R76, R4, R10, R76 ;  /* 0x0000000a044c723c */ /* 0x000fe2000004184c */
[----:B------:R-:W-:-:S07]  /*7590*/  FADD.FTZ R217, R217, R22 ;  /* 0x00000016d9d97221 */ /* 0x000fce0000010000 */
[C---:B-1----:R-:W-:Y:S08]  /*75a0*/  HMMA.16816.F32.BF16 R72, R4.reuse, R16, R72 ;  /* 0x000000100448723c */ /* 0x042ff00000041848 */
[----:B------:R-:W-:Y:S01]  /*75b0*/  HMMA.16816.F32.BF16 R68, R4, R18, R68 ;  /* 0x000000120444723c */ /* 0x000fe20000041844 */
[----:B------:R-:W-:-:S04]  /*75c0*/  NOP ;  /* 0x0000000000007918 */ /* 0x000fc80000000000 */
[----:B------:R-:W-:-:S15]  /*75d0*/  @!P0 BRA `(.L_x_2334) ;  /* 0x0000004c001c8947 */ /* 0x000fde0003800000 */
        /* <DEDUP_REMOVED lines=67> */
.L_x_2336:
        /* <DEDUP_REMOVED lines=8> */
.L_x_2337:
[----:B------:R-:W-:Y:S05]  /*7a90*/  BSYNC.RECONVERGENT B0 ;  /* 0x0000000000007941 */ /* 0x000fea0003800200 */
.L_x_2335:
        /* <DEDUP_REMOVED lines=16> */
[----:B------:R-:W-:-:S03]  /*7ba0*/  IMAD.X R7, R4, 0x1, R9, P5 ;  /* 0x0000000104077824 */ /* 0x000fc600028e0609 */
[----:B------:R-:W-:Y:S01]  /*7bb0*/  @!PT LDS RZ, [RZ] ;  /* 0x00000000fffff984 */ /* 0x000fe20000000800 */
[----:B------:R-:W-:Y:S01]  /*7bc0*/  @!PT LDS RZ, [RZ] ;  /* 0x00000000fffff984 */ /* 0x000fe20000000800 */
[----:B------:R-:W-:Y:S01]  /*7bd0*/  @!PT LDS RZ, [RZ] ;  /* 0x00000000fffff984 */ /* 0x000fe20000000800 */
[----:B------:R-:W-:Y:S01]  /*7be0*/  @!P1 LDGSTS.E.BYPASS.LTC128B.128 [R201+0xb000], desc[UR4][R194.64+0x40] ;  /* 0x0b000040c2c99fae */ /* 0x000fe2000b981a04 */
[----:B------:R-:W-:Y:S01]  /*7bf0*/  IMAD.X R11, R4, 0x1, R7, P2 ;  /* 0x00000001040b7824 */ /* 0x000fe200010e0607 */
[----:B------:R-:W-:Y:S02]  /*7c00*/  ISETP.GT.AND P2, PT, R55, R190, PT ;  /* 0x000000be3700720c */ /* 0x000fe40003f44270 */
        /* <DEDUP_REMOVED lines=210> */
[C---:B------:R-:W-:Y:S02]  /*8930*/  VIADD R30, R33.reuse, 0xffffff80 ;  /* 0xffffff80211e7836 */ /* 0x040fe40000000000 */
[----:B------:R-:W-:-:S03]  /*8940*/  VIADD R33, R33, 0xffffff00 ;  /* 0xffffff0021217836 */ /* 0x000fc60000000000 */
[----:B------:R-:W-:Y:S02]  /*8950*/  IABS R29, R30 ;  /* 0x0000001e001d7213 */ /* 0x000fe40000000000 */
[-C--:B--2---:R-:W-:Y:S02]  /*8960*/  IABS R31, R35.reuse ;  /* 0x00000023001f7213 */ /* 0x084fe40000000000 */
[-C--:B------:R-:W-:Y:S02]  /*8970*/  IABS R32, R35.reuse ;  /* 0x0000002300207213 */ /* 0x080fe40000000000 */
[----:B------:R-:W1:Y:S01]  /*8980*/  I2F.RP R28, R31 ;  /* 0x0000001f001c7306 */ /* 0x000e620000209400 */
[----:B------:R-:W-:Y:S02]  /*8990*/  LOP3.LUT R30, R30, R35, RZ, 0x3c, !PT ;  /* 0x000000231e1e7212 */ /* 0x000fe400078e3cff */
[----:B------:R-:W-:-:S05]  /*89a0*/  IADD3 R32, PT, PT, RZ, -R32, RZ ;  /* 0x80000020ff207210 */ /* 0x000fca0007ffe0ff */
[----:B-1----:R-:W1:Y:S02]  /*89b0*/  MUFU.RCP R38, R28 ;  /* 0x0000001c00267308 */ /* 0x002e640000001000 */
[----:B-1----:R-:W-:Y:S01]  /*89c0*/  VIADD R38, R38, 0xffffffe ;  /* 0x0ffffffe26267836 */ /* 0x002fe20000000000 */
[----:B------:R-:W-:Y:S02]  /*89d0*/  IABS R28, R33 ;  /* 0x00000021001c7213 */ /* 0x000fe40000000000 */
[----:B------:R-:W-:-:S03]  /*89e0*/  LOP3.LUT R33, R33, R35, RZ, 0x3c, !PT ;  /* 0x0000002321217212 */ /* 0x000fc600078e3cff */
[----:B------:R-:W1:Y:S02]  /*89f0*/  F2I.FTZ.U32.TRUNC.NTZ R39, R38 ;  /* 0x0000002600277305 */ /* 0x000e64000021f000 */
[----:B-1----:R-:W-:Y:S02]  /*8a00*/  IADD3 R36, PT, PT, RZ, -R39, RZ ;  /* 0x80000027ff247210 */ /* 0x002fe40007ffe0ff */
[----:B------:R-:W-:-:S03]  /*8a10*/  MOV R38, RZ ;  /* 0x000000ff00267202 */ /* 0x000fc60000000f00 */
[----:B------:R-:W-:-:S04]  /*8a20*/  IMAD R36, R36, R31, RZ ;  /* 0x0000001f24247224 */ /* 0x000fc800078e02ff */
[----:B------:R-:W-:-:S06]  /*8a30*/  IMAD.HI.U32 R36, R39, R36, R38 ;  /* 0x0000002427247227 */ /* 0x000fcc00078e0026 */
[----:B------:R-:W-:-:S04]  /*8a40*/  IMAD.HI.U32 R34, R36, R29, RZ ;  /* 0x0000001d24227227 */ /* 0x000fc800078e00ff */
[----:B------:R-:W-:Y:S02]  /*8a50*/  IMAD R38, R34, R32, R29 ;  /* 0x0000002022267224 */ /* 0x000fe400078e021d */
[----:B------:R-:W-:Y:S02]  /*8a60*/  IMAD.HI.U32 R29, R36, R28, RZ ;  /* 0x0000001c241d7227 */ /* 0x000fe400078e00ff */
[----:B------:R-:W2:Y:S01]  /*8a70*/  LD.E.64 R36, desc[UR4][R2.64+0x20] ;  /* 0x0000200402247980 */ /* 0x000ea2000c101b00 */
[----:B------:R-:W-:Y:S01]  /*8a80*/  ISETP.GT.U32.AND P6, PT, R31, R38, PT ;  /* 0x000000261f00720c */ /* 0x000fe20003fc4070 */
[----:B------:R-:W-:-:S05]  /*8a90*/  IMAD R28, R29, R32, R28 ;  /* 0x000000201d1c7224 */ /* 0x000fca00078e021c */
[----:B------:R-:W-:-:S07]  /*8aa0*/  ISETP.GT.U32.AND P5, PT, R31, R28, PT ;  /* 0x0000001c1f00720c */ /* 0x000fce0003fa4070 */
[----:B------:R-:W-:Y:S02]  /*8ab0*/  @!P6 IMAD.IADD R38, R38, 0x1, -R31 ;  /* 0x000000012626e824 */ /* 0x000fe400078e0a1f */
[----:B------:R-:W-:-:S03]  /*8ac0*/  @!P6 VIADD R34, R34, 0x1 ;  /* 0x000000012222e836 */ /* 0x000fc60000000000 */
[-C--:B------:R-:W-:Y:S01]  /*8ad0*/  ISETP.GE.U32.AND P4, PT, R38, R31.reuse, PT ;  /* 0x0000001f2600720c */ /* 0x080fe20003f86070 */
[----:B------:R-:W-:Y:S01]  /*8ae0*/  @!P5 VIADD R29, R29, 0x1 ;  /* 0x000000011d1dd836 */ /* 0x000fe20000000000 */
[-C--:B------:R-:W-:Y:S02]  /*8af0*/  @!P5 IADD3 R28, PT, PT, R28, -R31.reuse, RZ ;  /* 0x8000001f1c1cd210 */ /* 0x080fe40007ffe0ff */
[----:B------:R-:W-:Y:S02]  /*8b00*/  ISETP.GE.AND P5, PT, R30, RZ, PT ;  /* 0x000000ff1e00720c */ /* 0x000fe40003fa6270 */
[----:B------:R-:W-:Y:S02]  /*8b10*/  ISETP.GE.U32.AND P6, PT, R28, R31, PT ;  /* 0x0000001f1c00720c */ /* 0x000fe40003fc6070 */
[----:B------:R-:W-:-:S05]  /*8b20*/  LOP3.LUT R28, RZ, R35, RZ, 0x33, !PT ;  /* 0x00000023ff1c7212 */ /* 0x000fca00078e33ff */
[----:B------:R-:W-:Y:S02]  /*8b30*/  @P4 IADD3 R34, PT, PT, R34, 0x1, RZ ;  /* 0x0000000122224810 */ /* 0x000fe40007ffe0ff */
[----:B------:R-:W-:Y:S02]  /*8b40*/  ISETP.GE.AND P4, PT, R33, RZ, PT ;  /* 0x000000ff2100720c */ /* 0x000fe40003f86270 */
[----:B------:R-:W-:Y:S01]  /*8b50*/  @!P5 IADD3 R34, PT, PT, -R34, RZ, RZ ;  /* 0x000000ff2222d210 */ /* 0x000fe20007ffe1ff */
[----:B------:R-:W3:Y:S01]  /*8b60*/  LD.E.64 R32, desc[UR4][R2.64+0x38] ;  /* 0x0000380402207980 */ /* 0x000ee2000c101b00 */
[----:B------:R-:W-:Y:S02]  /*8b70*/  @P6 IADD3 R29, PT, PT, R29, 0x1, RZ ;  /* 0x000000011d1d6810 */ /* 0x000fe40007ffe0ff */
[----:B------:R-:W-:-:S04]  /*8b80*/  ISETP.NE.AND P6, PT, R35, RZ, PT ;  /* 0x000000ff2300720c */ /* 0x000fc80003fc5270 */
[----:B------:R-:W-:-:S03]  /*8b90*/  SEL R31, R28, R34, !P6 ;  /* 0x000000221c1f7207 */ /* 0x000fc60007000000 */
[----:B------:R-:W-:-:S05]  /*8ba0*/  @!P4 IMAD.MOV R29, RZ, RZ, -R29 ;  /* 0x000000ffff1dc224 */ /* 0x000fca00078e0a1d */
[----:B------:R-:W-:Y:S01]  /*8bb0*/  SEL R30, R28, R29, !P6 ;  /* 0x0000001d1c1e7207 */ /* 0x000fe20007000000 */
[----:B------:R-:W-:-:S04]  /*8bc0*/  IMAD.WIDE R38, R31, 0x4, R206 ;  /* 0x000000041f267825 */ /* 0x000fc800078e02ce */
[----:B------:R-:W-:Y:S01]  /*8bd0*/  IMAD.WIDE R40, R30, 0x4, R206 ;  /* 0x000000041e287825 */ /* 0x000fe200078e02ce */
        /* <DEDUP_REMOVED lines=18> */
.L_x_2341:
        /* <DEDUP_REMOVED lines=8> */
.L_x_2342:
[----:B------:R-:W-:Y:S05]  /*8d80*/  BSYNC.RECONVERGENT B0 ;  /* 0x0000000000007941 */ /* 0x000fea0003800200 */
.L_x_2340:
        /* <DEDUP_REMOVED lines=72> */
.L_x_2339:
[----:B------:R-:W-:Y:S05]  /*9210*/  BSYNC.RECONVERGENT B1 ;  /* 0x0000000000017941 */ /* 0x000fea0003800200 */
.L_x_2338:
[----:B------:R-:W3:Y:S01]  /*9220*/  LD.E R54, desc[UR4][R2.64+0xdc] ;  /* 0x0000dc0402367980 */ /* 0x000ee2000c101900 */
[----:B--2---:R-:W-:Y:S02]  /*9230*/  IMAD.SHL.U32 R29, R197, 0x2, RZ ;  /* 0x00000002c51d7824 */ /* 0x004fe400078e00ff */
[----:B------:R-:W-:-:S03]  /*9240*/  VIADD R48, R53, 0xffffffff ;  /* 0xffffffff35307836 */ /* 0x000fc60000000000 */
[----:B------:R-:W-:Y:S01]  /*9250*/  LOP3.LUT R29, R29, 0x6, RZ, 0xc0, !PT ;  /* 0x000000061d1d7812 */ /* 0x000fe200078ec0ff */
[----:B------:R-:W-:-:S04]  /*9260*/  IMAD.SHL.U32 R48, R48, 0x80, RZ ;  /* 0x0000008030307824 */ /* 0x000fc800078e00ff */
[----:B------:R-:W-:-:S04]  /*9270*/  IMAD.IADD R48, R48, 0x1, R29 ;  /* 0x0000000130307824 */ /* 0x000fc800078e021d */
[C---:B------:R-:W-:Y:S02]  /*9280*/  VIADD R28, R48.reuse, 0xffffff80 ;  /* 0xffffff80301c7836 */ /* 0x040fe40000000000 */
[----:B------:R-:W-:-:S03]  /*9290*/  VIADD R29, R48, 0xffffff81 ;  /* 0xffffff81301d7836 */ /* 0x000fc60000000000 */
[----:B------:R-:W-:Y:S01]  /*92a0*/  ISETP.GE.AND P0, PT, R28, R211, PT ;  /* 0x000000d31c00720c */ /* 0x000fe20003f06270 */
[----:B------:R-:W-:Y:S01]  /*92b0*/  VIADD R65, R48, 0xffffff88 ;  /* 0xffffff8830417836 */ /* 0x000fe20000000000 */
[----:B------:R-:W-:Y:S02]  /*92c0*/  ISETP.GE.AND P4, PT, R28, R210, PT ;  /* 0x000000d21c00720c */ /* 0x000fe40003f86270 */
[----:B------:R-:W-:Y:S01]  /*92d0*/  FSEL R24, R24, -INF , P0 ;  /* 0xff80000018187808 */ /* 0x000fe20000000000 */
[----:B------:R-:W-:Y:S01]  /*92e0*/  VIADD R64, R48, 0xffffff89 ;  /* 0xffffff8930407836 */ /* 0x000fe20000000000 */
[C---:B------:R-:W-:Y:S02]  /*92f0*/  ISETP.GE.AND P3, PT, R28.reuse, R209, PT ;  /* 0x000000d11c00720c */ /* 0x040fe40003f66270 */
[----:B------:R-:W-:Y:S02]  /*9300*/  ISETP.GE.AND P0, PT, R29, R211, PT ;  /* 0x000000d31d00720c */ /* 0x000fe40003f06270 */
[----:B------:R-:W-:-:S02]  /*9310*/  ISETP.GE.AND P5, PT, R28, R208, PT ;  /* 0x000000d01c00720c */ /* 0x000fc40003fa6270 */
[----:B------:R-:W-:Y:S01]  /*9320*/  FSEL R28, R24, -INF , !P4 ;  /* 0xff800000181c7808 */ /* 0x000fe20006000000 */
[----:B------:R-:W-:Y:S01]  /*9330*/  VIADD R63, R48, 0xffffff90 ;  /* 0xffffff90303f7836 */ /* 0x000fe20000000000 */
[----:B------:R-:W-:Y:S01]  /*9340*/  FSEL R24, R26, -INF , P3 ;  /* 0xff8000001a187808 */ /* 0x000fe20001800000 */
[----:B------:R-:W-:Y:S01]  /*9350*/  VIADD R62, R48, 0xffffff91 ;  /* 0xffffff91303e7836 */ /* 0x000fe20000000000 */
[-C--:B------:R-:W-:Y:S02]  /*9360*/  ISETP.GE.AND P3, PT, R65, R211.reuse, PT ;  /* 0x000000d34100720c */ /* 0x080fe40003f66270 */
[----:B------:R-:W-:Y:S02]  /*9370*/  FSEL R25, R25, -INF , P0 ;  /* 0xff80000019197808 */ /* 0x000fe40000000000 */
[-C--:B------:R-:W-:Y:S02]  /*9380*/  ISETP.GE.AND P0, PT, R64, R211.reuse, PT ;  /* 0x000000d34000720c */ /* 0x080fe40003f06270 */
[----:B------:R-:W-:Y:S01]  /*9390*/  ISETP.GE.AND P6, PT, R29, R210, PT ;  /* 0x000000d21d00720c */ /* 0x000fe20003fc6270 */
[----:B------:R-:W-:Y:S01]  /*93a0*/  VIADD R61, R48, 0xffffff98 ;  /* 0xffffff98303d7836 */ /* 0x000fe20000000000 */
[----:B------:R-:W-:Y:S01]  /*93b0*/  FSEL R20, R20, -INF , P3 ;  /* 0xff80000014147808 */ /* 0x000fe20001800000 */
[----:B------:R-:W-:Y:S01]  /*93c0*/  VIADD R60, R48, 0xffffff99 ;  /* 0xffffff99303c7836 */ /* 0x000fe20000000000 */
[----:B------:R-:W-:-:S02]  /*93d0*/  ISETP.GE.AND P3, PT, R63, R211, PT ;  /* 0x000000d33f00720c */ /* 0x000fc40003f66270 */
[----:B------:R-:W-:Y:S02]  /*93e0*/  FSEL R21, R21, -INF , P0 ;  /* 0xff80000015157808 */ /* 0x000fe40000000000 */
[-C--:B------:R-:W-:Y:S02]  /*93f0*/  ISETP.GE.AND P0, PT, R62, R211.reuse, PT ;  /* 0x000000d33e00720c */ /* 0x080fe40003f06270 */
[----:B------:R-:W-:Y:S02]  /*9400*/  FSEL R25, R25, -INF , !P6 ;  /* 0xff80000019197808 */ /* 0x000fe40007000000 */
        /* <DEDUP_REMOVED lines=8> */
[----:B------:R-:W-:Y:S02]  /*9490*/  FSEL R16, R21, -INF , !P6 ;  /* 0xff80000015107808 */ /* 0x000fe40007000000 */
[-C--:B------:R-:W-:Y:S02]  /*94a0*/  ISETP.GE.AND P5, PT, R65, R210.reuse, PT ;  /* 0x000000d24100720c */ /* 0x080fe40003fa6270 */
[----:B------:R-:W-:Y:S01]  /*94b0*/  ISETP.GE.AND P6, PT, R62, R210, PT ;  /* 0x000000d23e00720c */ /* 0x000fe20003fc6270 */
[----:B------:R-:W-:Y:S01]  /*94c0*/  VIADD R51, R48, 0xffffffa8 ;  /* 0xffffffa830337836 */ /* 0x000fe20000000000 */
[----:B------:R-:W-:Y:S01]  /*94d0*/  FSEL R12, R12, -INF , P3 ;  /* 0xff8000000c0c7808 */ /* 0x000fe20001800000 */
[----:B------:R-:W-:Y:S01]  /*94e0*/  VIADD R49, R48, 0xffffffa9 ;  /* 0xffffffa930317836 */ /* 0x000fe20000000000 */
[----:B------:R-:W-:-:S02]  /*94f0*/  ISETP.GE.AND P3, PT, R59, R211, PT ;  /* 0x000000d33b00720c */ /* 0x000fc40003f66270 */
[----:B------:R-:W-:Y:S02]  /*9500*/  FSEL R13, R13, -INF , P0 ;  /* 0xff8000000d0d7808 */ /* 0x000fe40000000000 */
[----:B------:R-:W-:Y:S02]  /*9510*/  ISETP.GE.AND P0, PT, R57, R211, PT ;  /* 0x000000d33900720c */ /* 0x000fe40003f06270 */
[----:B------:R-:W-:Y:S02]  /*9520*/  FSEL R20, R20, -INF , !P5 ;  /* 0xff80000014147808 */ /* 0x000fe40006800000 */
[----:B------:R-:W-:Y:S02]  /*9530*/  FSEL R56, R17, -INF , !P6 ;  /* 0xff80000011387808 */ /* 0x000fe40007000000 */
[-C--:B------:R-:W-:Y:S02]  /*9540*/  ISETP.GE.AND P5, PT, R63, R210.reuse, PT ;  /* 0x000000d23f00720c */ /* 0x080fe40003fa6270 */
[----:B------:R-:W-:Y:S01]  /*9550*/  ISETP.GE.AND P6, PT, R60, R210, PT ;  /* 0x000000d23c00720c */ /* 0x000fe20003fc6270 */
[----:B------:R-:W-:Y:S01]  /*9560*/  VIADD R47, R48, 0xffffffb0 ;  /* 0xffffffb0302f7836 */ /* 0x000fe20000000000 */
[----:B------:R-:W-:Y:S01]  /*9570*/  FSEL R8, R8, -INF , P3 ;  /* 0xff80000008087808 */ /* 0x000fe20001800000 */
[C---:B------:R-:W-:Y:S01]  /*9580*/  VIADD R46, R48.reuse, 0xffffffb1 ;  /* 0xffffffb1302e7836 */ /* 0x040fe20000000000 */
[C---:B------:R-:W-:Y:S01]  /*9590*/  ISETP.GE.AND P1, PT, R29.reuse, R209, PT ;  /* 0x000000d11d00720c */ /* 0x040fe20003f26270 */
[C---:B------:R-:W-:Y:S01]  /*95a0*/  VIADD R45, R48.reuse, 0xffffffb8 ;  /* 0xffffffb8302d7836 */ /* 0x040fe20000000000 */
[----:B------:R-:W-:Y:S01]  /*95b0*/  ISETP.GE.AND P4, PT, R29, R208, PT ;  /* 0x000000d01d00720c */ /* 0x000fe20003f86270 */
[C---:B------:R-:W-:Y:S01]  /*95c0*/  VIADD R44, R48.reuse, 0xffffffb9 ;  /* 0xffffffb9302c7836 */ /* 0x040fe20000000000 */
[-C--:B------:R-:W-:Y:S01]  /*95d0*/  ISETP.GE.AND P3, PT, R51, R211.reuse, PT ;  /* 0x000000d33300720c */ /* 0x080fe20003f66270 */
[C---:B------:R-:W-:Y:S01]  /*95e0*/  VIADD R43, R48.reuse, 0xffffffc0 ;  /* 0xffffffc0302b7836 */ /* 0x040fe20000000000 */
[----:B------:R-:W-:Y:S01]  /*95f0*/  FSEL R9, R9, -INF , P0 ;  /* 0xff80000009097808 */ /* 0x000fe20000000000 */
[C---:B------:R-:W-:Y:S01]  /*9600*/  VIADD R42, R48.reuse, 0xffffffc1 ;  /* 0xffffffc1302a7836 */ /* 0x040fe20000000000 */
[----:B------:R-:W-:Y:S01]  /*9610*/  ISETP.GE.AND P0, PT, R49, R211, PT ;  /* 0x000000d33100720c */ /* 0x000fe20003f06270 */
[----:B------:R-:W-:Y:S01]  /*9620*/  VIADD R41, R48, 0xffffffc8 ;  /* 0xffffffc830297836 */ /* 0x000fe20000000000 */
[----:B------:R-:W-:Y:S01]  /*9630*/  FSEL R58, R58, -INF , !P5 ;  /* 0xff8000003a3a7808 */ /* 0x000fe20006800000 */
[----:B------:R-:W-:-:S02]  /*9640*/  VIADD R40, R48, 0xffffffc9 ;  /* 0xffffffc930287836 */ /* 0x000fc40000000000 */
[C---:B------:R-:W-:Y:S02]  /*9650*/  VIADD R39, R48.reuse, 0xffffffd0 ;  /* 0xffffffd030277836 */ /* 0x040fe40000000000 */
[C---:B------:R-:W-:Y:S02]  /*9660*/  VIADD R38, R48.reuse, 0xffffffd1 ;  /* 0xffffffd130267836 */ /* 0x040fe40000000000 */
[C---:B------:R-:W-:Y:S02]  /*9670*/  VIADD R37, R48.reuse, 0xffffffd8 ;  /* 0xffffffd830257836 */ /* 0x040fe40000000000 */
[C---:B------:R-:W-:Y:S02]  /*9680*/  VIADD R36, R48.reuse, 0xffffffd9 ;  /* 0xffffffd930247836 */ /* 0x040fe40000000000 */
[C---:B------:R-:W-:Y:S02]  /*9690*/  VIADD R35, R48.reuse, 0xffffffe0 ;  /* 0xffffffe030237836 */ /* 0x040fe40000000000 */
[----:B------:R-:W-:-:S02]  /*96a0*/  VIADD R34, R48, 0xffffffe1 ;  /* 0xffffffe130227836 */ /* 0x000fc40000000000 */
[C---:B------:R-:W-:Y:S02]  /*96b0*/  VIADD R33, R48.reuse, 0xffffffe8 ;  /* 0xffffffe830217836 */ /* 0x040fe40000000000 */
[C---:B------:R-:W-:Y:S02]  /*96c0*/  VIADD R32, R48.reuse, 0xffffffe9 ;  /* 0xffffffe930207836 */ /* 0x040fe40000000000 */
[C---:B------:R-:W-:Y:S02]  /*96d0*/  VIADD R31, R48.reuse, 0xfffffff0 ;  /* 0xfffffff0301f7836 */ /* 0x040fe40000000000 */
[C---:B------:R-:W-:Y:S02]  /*96e0*/  VIADD R30, R48.reuse, 0xfffffff1 ;  /* 0xfffffff1301e7836 */ /* 0x040fe40000000000 */
[C---:B------:R-:W-:Y:S02]  /*96f0*/  VIADD R29, R48.reuse, 0xfffffff8 ;  /* 0xfffffff8301d7836 */ /* 0x040fe40000000000 */
[----:B------:R-:W-:Y:S01]  /*9700*/  VIADD R26, R48, 0xfffffff9 ;  /* 0xfffffff9301a7836 */ /* 0x000fe20000000000 */
[----:B------:R-:W-:-:S02]  /*9710*/  FSEL R48, R13, -INF , !P6 ;  /* 0xff8000000d307808 */ /* 0x000fc40007000000 */
[-C--:B------:R-:W-:Y:S02]  /*9720*/  ISETP.GE.AND P5, PT, R61, R210.reuse, PT ;  /* 0x000000d23d00720c */ /* 0x080fe40003fa6270 */
[----:B------:R-:W-:Y:S02]  /*9730*/  ISETP.GE.AND P6, PT, R57, R210, PT ;  /* 0x000000d23900720c */ /* 0x000fe40003fc6270 */
[----:B------:R-:W-:Y:S02]  /*9740*/  FSEL R4, R4, -INF , P3 ;  /* 0xff80000004047808 */ /* 0x000fe40001800000 */
[-C--:B------:R-:W-:Y:S02]  /*9750*/  ISETP.GE.AND P3, PT, R47, R211.reuse, PT ;  /* 0x000000d32f00720c */ /* 0x080fe40003f66270 */
[----:B------:R-:W-:Y:S02]  /*9760*/  FSEL R5, R5, -INF , P0 ;  /* 0xff80000005057808 */ /* 0x000fe40000000000 */
[----:B------:R-:W-:-:S02]  /*9770*/  ISETP.GE.AND P0, PT, R46, R211, PT ;  /* 0x000000d32e00720c */ /* 0x000fc40003f06270 */
[----:B------:R-:W-:Y:S02]  /*9780*/  FSEL R50, R12, -INF , !P5 ;  /* 0xff8000000c327808 */ /* 0x000fe40006800000 */
[----:B------:R-:W-:Y:S02]  /*9790*/  FSEL R244, R9, -INF , !P6 ;  /* 0xff80000009f47808 */ /* 0x000fe40007000000 */
[-C--:B------:R-:W-:Y:S02]  /*97a0*/  ISETP.GE.AND P5, PT, R59, R210.reuse, PT ;  /* 0x000000d23b00720c */ /* 0x080fe40003fa6270 */
[----:B------:R-:W-:Y:S02]  /*97b0*/  ISETP.GE.AND P6, PT, R49, R210, PT ;  /* 0x000000d23100720c */ /* 0x000fe40003fc6270 */
[----:B------:R-:W-:Y:S02]  /*97c0*/  FSEL R156, R156, -INF , P3 ;  /* 0xff8000009c9c7808 */ /* 0x000fe40001800000 */
[----:B------:R-:W-:-:S02]  /*97d0*/  ISETP.GE.AND P3, PT, R45, R211, PT ;  /* 0x000000d32d00720c */ /* 0x000fc40003f66270 */
[----:B------:R-:W-:Y:S02]  /*97e0*/  FSEL R157, R157, -INF , P0 ;  /* 0xff8000009d9d7808 */ /* 0x000fe40000000000 */
[----:B------:R-:W-:Y:S02]  /*97f0*/  ISETP.GE.AND P0, PT, R44, R211, PT ;  /* 0x000000d32c00720c */ /* 0x000fe40003f06270 */
[----:B------:R-:W-:Y:S02]  /*9800*/  FSEL R242, R8, -INF , !P5 ;  /* 0xff80000008f27808 */ /* 0x000fe40006800000 */
[----:B------:R-:W-:Y:S02]  /*9810*/  FSEL R238, R5, -INF , !P6 ;  /* 0xff80000005ee7808 */ /* 0x000fe40007000000 */
[-C--:B------:R-:W-:Y:S02]  /*9820*/  ISETP.GE.AND P5, PT, R51, R210.reuse, PT ;  /* 0x000000d23300720c */ /* 0x080fe40003fa6270 */
[----:B------:R-:W-:-:S02]  /*9830*/  ISETP.GE.AND P6, PT, R46, R210, PT ;  /* 0x000000d22e00720c */ /* 0x000fc40003fc6270 */
[----:B------:R-:W-:Y:S02]  /*9840*/  FSEL R152, R152, -INF , P3 ;  /* 0xff80000098987808 */ /* 0x000fe40001800000 */
[-C--:B------:R-:W-:Y:S02]  /*9850*/  ISETP.GE.AND P3, PT, R43, R211.reuse, PT ;  /* 0x000000d32b00720c */ /* 0x080fe40003f66270 */
[----:B------:R-:W-:Y:S02]  /*9860*/  FSEL R153, R153, -INF , P0 ;  /* 0xff80000099997808 */ /* 0x000fe40000000000 */
[----:B------:R-:W-:Y:S02]  /*9870*/  ISETP.GE.AND P0, PT, R42, R211, PT ;  /* 0x000000d32a00720c */ /* 0x000fe40003f06270 */
[----:B------:R-:W-:Y:S02]  /*9880*/  FSEL R240, R4, -INF , !P5 ;  /* 0xff80000004f07808 */ /* 0x000fe40006800000 */
        /* <DEDUP_REMOVED lines=50> */
[-C--:B------:R-:W-:Y:S02]  /*9bb0*/  ISETP.GE.AND P6, PT, R32, R210.reuse, PT ;  /* 0x000000d22000720c */ /* 0x080fe40003fc6270 */
[----:B------:R-:W-:Y:S02]  /*9bc0*/  FSEL R116, R124, -INF , P3 ;  /* 0xff8000007c747808 */ /* 0x000fe40001800000 */
[----:B------:R-:W-:Y:S02]  /*9bd0*/  ISETP.GE.AND P3, PT, R30, R210, PT ;  /* 0x000000d21e00720c */ /* 0x000fe40003f66270 */
[----:B------:R-:W-:Y:S02]  /*9be0*/  FSEL R117, R125, -INF , P0 ;  /* 0xff8000007d757808 */ /* 0x000fe40000000000 */
[----:B------:R-:W-:-:S02]  /*9bf0*/  ISETP.GE.AND P0, PT, R65, R209, PT ;  /* 0x000000d14100720c */ /* 0x000fc40003f06270 */
[----:B------:R-:W-:Y:S02]  /*9c00*/  FSEL R148, R132, -INF , !P5 ;  /* 0xff80000084947808 */ /* 0x000fe40006800000 */
[----:B------:R-:W-:Y:S02]  /*9c10*/  FSEL R140, R129, -INF , !P6 ;  /* 0xff800000818c7808 */ /* 0x000fe40007000000 */
[----:B------:R-:W-:Y:S02]  /*9c20*/  ISETP.GE.AND P5, PT, R33, R210, PT ;  /* 0x000000d22100720c */ /* 0x000fe40003fa6270 */
[----:B------:R-:W-:Y:S02]  /*9c30*/  ISETP.GE.AND P6, PT, R29, R211, PT ;  /* 0x000000d31d00720c */ /* 0x000fe40003fc6270 */
[----:B------:R-:W-:Y:S02]  /*9c40*/  FSEL R117, R117, -INF , !P3 ;  /* 0xff80000075757808 */ /* 0x000fe40005800000 */
[----:B------:R-:W-:-:S02]  /*9c50*/  ISETP.GE.AND P3, PT, R65, R208, PT ;  /* 0x000000d04100720c */ /* 0x000fc40003f66270 */
[----:B------:R-:W-:Y:S02]  /*9c60*/  FSEL R4, R22, -INF , P0 ;  /* 0xff80000016047808 */ /* 0x000fe40000000000 */
[----:B------:R-:W-:Y:S02]  /*9c70*/  ISETP.GE.AND P0, PT, R62, R209, PT ;  /* 0x000000d13e00720c */ /* 0x000fe40003f06270 */
[----:B------:R-:W-:Y:S02]  /*9c80*/  FSEL R144, R128, -INF , !P5 ;  /* 0xff80000080907808 */ /* 0x000fe40006800000 */
[----:B------:R-:W-:Y:S02]  /*9c90*/  FSEL R118, R120, -INF , P6 ;  /* 0xff80000078767808 */ /* 0x000fe40003000000 */
[-C--:B------:R-:W-:Y:S02]  /*9ca0*/  ISETP.GE.AND P5, PT, R31, R210.reuse, PT ;  /* 0x000000d21f00720c */ /* 0x080fe40003fa6270 */
[----:B------:R-:W-:-:S02]  /*9cb0*/  ISETP.GE.AND P6, PT, R29, R210, PT ;  /* 0x000000d21d00720c */ /* 0x000fc40003fc6270 */
[----:B------:R-:W-:Y:S02]  /*9cc0*/  FSEL R5, R27, -INF , P1 ;  /* 0xff8000001b057808 */ /* 0x000fe40000800000 */
[----:B------:R-:W-:Y:S02]  /*9cd0*/  FSEL R4, R4, -INF , !P3 ;  /* 0xff80000004047808 */ /* 0x000fe40005800000 */
[----:B------:R-:W-:Y:S02]  /*9ce0*/  ISETP.GE.AND P1, PT, R64, R209, PT ;  /* 0x000000d14000720c */ /* 0x000fe40003f26270 */
[----:B------:R-:W-:Y:S02]  /*9cf0*/  ISETP.GE.AND P3, PT, R62, R208, PT ;  /* 0x000000d03e00720c */ /* 0x000fe40003f66270 */
[----:B------:R-:W-:Y:S02]  /*9d00*/  FSEL R19, R19, -INF , P0 ;  /* 0xff80000013137808 */ /* 0x000fe40000000000 */
[----:B------:R-:W-:-:S02]  /*9d10*/  FSEL R116, R116, -INF , !P5 ;  /* 0xff80000074747808 */ /* 0x000fc40006800000 */
[----:B------:R-:W-:Y:S02]  /*9d20*/  FSEL R118, R118, -INF , !P6 ;  /* 0xff80000076767808 */ /* 0x000fe40007000000 */
[----:B------:R-:W-:Y:S02]  /*9d30*/  ISETP.GE.AND P5, PT, R26, R211, PT ;  /* 0x000000d31a00720c */ /* 0x000fe40003fa6270 */
[----:B------:R-:W-:Y:S02]  /*9d40*/  ISETP.GE.AND P6, PT, R64, R208, PT ;  /* 0x000000d04000720c */ /* 0x000fe40003fc6270 */
[----:B------:R-:W-:Y:S02]  /*9d50*/  FSEL R8, R23, -INF , P1 ;  /* 0xff80000017087808 */ /* 0x000fe40000800000 */
[----:B------:R-:W-:Y:S02]  /*9d60*/  FSEL R64, R19, -INF , !P3 ;  /* 0xff80000013407808 */ /* 0x000fe40005800000 */
[----:B------:R-:W-:-:S02]  /*9d70*/  ISETP.GE.AND P0, PT, R60, R209, PT ;  /* 0x000000d13c00720c */ /* 0x000fc40003f06270 */
[----:B------:R-:W-:Y:S02]  /*9d80*/  ISETP.GE.AND P3, PT, R57, R209, PT ;  /* 0x000000d13900720c */ /* 0x000fe40003f66270 */
[----:B------:R-:W-:Y:S02]  /*9d90*/  FSEL R121, R121, -INF , P5 ;  /* 0xff80000079797808 */ /* 0x000fe40002800000 */
[----:B------:R-:W-:Y:S02]  /*9da0*/  ISETP.GE.AND P5, PT, R26, R210, PT ;  /* 0x000000d21a00720c */ /* 0x000fe40003fa6270 */
[----:B------:R-:W-:Y:S02]  /*9db0*/  FSEL R8, R8, -INF , !P6 ;  /* 0xff80000008087808 */ /* 0x000fe40007000000 */
[----:B------:R-:W-:Y:S02]  /*9dc0*/  ISETP.GE.AND P6, PT, R60, R208, PT ;  /* 0x000000d03c00720c */ /* 0x000fe40003fc6270 */
[----:B------:R-:W-:-:S02]  /*9dd0*/  FSEL R15, R15, -INF , P0 ;  /* 0xff8000000f0f7808 */ /* 0x000fc40000000000 */
[----:B------:R-:W-:Y:S02]  /*9de0*/  FSEL R11, R11, -INF , P3 ;  /* 0xff8000000b0b7808 */ /* 0x000fe40001800000 */
[-C--:B------:R-:W-:Y:S02]  /*9df0*/  ISETP.GE.AND P3, PT, R49, R209.reuse, PT ;  /* 0x000000d13100720c */ /* 0x080fe40003f66270 */
[----:B------:R-:W-:Y:S02]  /*9e00*/  FSEL R121, R121, -INF , !P5 ;  /* 0xff80000079797808 */ /* 0x000fe40006800000 */
[----:B------:R-:W-:Y:S02]  /*9e10*/  ISETP.GE.AND P5, PT, R63, R209, PT ;  /* 0x000000d13f00720c */ /* 0x000fe40003fa6270 */
[----:B------:R-:W-:Y:S02]  /*9e20*/  FSEL R141, R15, -INF , !P6 ;  /* 0xff8000000f8d7808 */ /* 0x000fe40007000000 */
[----:B------:R-:W-:-:S02]  /*9e30*/  ISETP.GE.AND P6, PT, R49, R208, PT ;  /* 0x000000d03100720c */ /* 0x000fc40003fc6270 */
[----:B------:R-:W-:Y:S02]  /*9e40*/  FSEL R7, R7, -INF , P3 ;  /* 0xff80000007077808 */ /* 0x000fe40001800000 */
[----:B------:R-:W-:Y:S02]  /*9e50*/  FSEL R5, R5, -INF , !P4 ;  /* 0xff80000005057808 */ /* 0x000fe40006000000 */
[----:B------:R-:W-:Y:S02]  /*9e60*/  ISETP.GE.AND P4, PT, R63, R208, PT ;  /* 0x000000d03f00720c */ /* 0x000fe40003f86270 */
[----:B------:R-:W-:Y:S02]  /*9e70*/  FSEL R18, R18, -INF , P5 ;  /* 0xff80000012127808 */ /* 0x000fe40002800000 */
[----:B------:R-:W-:Y:S02]  /*9e80*/  FSEL R246, R7, -INF , !P6 ;  /* 0xff80000007f67808 */ /* 0x000fe40007000000 */
[----:B------:R-:W-:-:S02]  /*9e90*/  FMNMX3.FTZ R7, R52, R28, R25, !PT ;  /* 0x0000001c34077276 */ /* 0x000fc40007810019 */
[----:B------:R-:W-:Y:S02]  /*9ea0*/  FSEL R66, R18, -INF , !P4 ;  /* 0xff80000012427808 */ /* 0x000fe40006000000 */
[-C--:B------:R-:W-:Y:S02]  /*9eb0*/  ISETP.GE.AND P4, PT, R59, R209.reuse, PT ;  /* 0x000000d13b00720c */ /* 0x080fe40003f86270 */
[-C--:B------:R-:W-:Y:S02]  /*9ec0*/  ISETP.GE.AND P1, PT, R61, R209.reuse, PT ;  /* 0x000000d13d00720c */ /* 0x080fe40003f26270 */
[----:B------:R-:W-:Y:S02]  /*9ed0*/  ISETP.GE.AND P0, PT, R51, R209, PT ;  /* 0x000000d13300720c */ /* 0x000fe40003f06270 */
[----:B------:R-:W-:Y:S02]  /*9ee0*/  FMNMX3.FTZ R9, R7, R20, R16, !PT ;  /* 0x0000001407097276 */ /* 0x000fe40007810010 */
[----:B------:R-:W-:-:S02]  /*9ef0*/  FMNMX3.FTZ R7, R0, R24, R5, !PT ;  /* 0x0000001800077276 */ /* 0x000fc40007810005 */
[----:B------:R-:W-:Y:S02]  /*9f00*/  FSEL R10, R10, -INF , P4 ;  /* 0xff8000000a0a7808 */ /* 0x000fe40002000000 */
[-C--:B------:R-:W-:Y:S02]  /*9f10*/  ISETP.GE.AND P5, PT, R61, R208.reuse, PT ;  /* 0x000000d03d00720c */ /* 0x080fe40003fa6270 */
[----:B------:R-:W-:Y:S01]  /*9f20*/  FSEL R14, R14, -INF , P1 ;  /* 0xff8000000e0e7808 */ /* 0x000fe20000800000 */
[----:B------:R-:W-:Y:S01]  /*9f30*/  LDSM.16.MT88.4 R60, [R181+0x9400] ;  /* 0x00940000b53c783b */ /* 0x000fe20000004200 */
[----:B------:R-:W-:Y:S02]  /*9f40*/  ISETP.GE.AND P4, PT, R51, R208, PT ;  /* 0x000000d03300720c */ /* 0x000fe40003f86270 */
[----:B------:R-:W-:Y:S02]  /*9f50*/  FSEL R6, R6, -INF , P0 ;  /* 0xff80000006067808 */ /* 0x000fe40000000000 */
[----:B------:R-:W-:-:S02]  /*9f60*/  FMNMX3.FTZ R7, R7, R4, R8, !PT ;  /* 0x0000000407077276 */ /* 0x000fc40007810008 */
[-C--:B------:R-:W-:Y:S02]  /*9f70*/  ISETP.GE.AND P1, PT, R59, R208.reuse, PT ;  /* 0x000000d03b00720c */ /* 0x080fe40003f26270 */
[----:B------:R-:W-:Y:S02]  /*9f80*/  FSEL R137, R14, -INF , !P5 ;  /* 0xff8000000e897808 */ /* 0x000fe40006800000 */
[----:B------:R-:W-:Y:S01]  /*9f90*/  FSEL R248, R6, -INF , !P4 ;  /* 0xff80000006f87808 */ /* 0x000fe20006000000 */
[----:B------:R-:W-:Y:S01]  /*9fa0*/  LDSM.16.MT88.4 R12, [R181+0x9000] ;  /* 0x00900000b50c783b */ /* 0x000fe20000004200 */
[----:B------:R-:W-:Y:S02]  /*9fb0*/  ISETP.GE.AND P5, PT, R57, R208, PT ;  /* 0x000000d03900720c */ /* 0x000fe40003fa6270 */
[----:B------:R-:W-:Y:S02]  /*9fc0*/  FMNMX3.FTZ R6, R7, R66, R64, !PT ;  /* 0x0000004207067276 */ /* 0x000fe40007810040 */
[----:B------:R-:W-:-:S02]  /*9fd0*/  FSEL R252, R10, -INF , !P1 ;  /* 0xff8000000afc7808 */ /* 0x000fc40004800000 */
[-C--:B------:R-:W-:Y:S02]  /*9fe0*/  ISETP.GE.AND P1, PT, R47, R209.reuse, PT ;  /* 0x000000d12f00720c */ /* 0x080fe40003f26270 */
[----:B------:R-:W-:Y:S02]  /*9ff0*/  ISETP.GE.AND P0, PT, R46, R209, PT ;  /* 0x000000d12e00720c */ /* 0x000fe40003f06270 */
[----:B------:R-:W-:Y:S02]  /*a000*/  FSEL R250, R11, -INF , !P5 ;  /* 0xff8000000bfa7808 */ /* 0x000fe40006800000 */
[----:B------:R-:W-:Y:S02]  /*a010*/  FMNMX3.FTZ R7, R6, R137, R141, !PT ;  /* 0x0000008906077276 */ /* 0x000fe4000781008d */
[----:B------:R-:W-:Y:S02]  /*a020*/  ISETP.GE.AND P3, PT, R45, R209, PT ;  /* 0x000000d12d00720c */ /* 0x000fe40003f66270 */
[----:B------:R-:W-:-:S02]  /*a030*/  ISETP.GE.AND P5, PT, R47, R208, PT ;  /* 0x000000d02f00720c */ /* 0x000fc40003fa6270 */
[----:B------:R-:W-:Y:S02]  /*a040*/  FSEL R158, R158, -INF , P1 ;  /* 0xff8000009e9e7808 */ /* 0x000fe40000800000 */
[----:B------:R-:W-:Y:S02]  /*a050*/  FSEL R159, R159, -INF , P0 ;  /* 0xff8000009f9f7808 */ /* 0x000fe40000000000 */
[----:B------:R-:W-:Y:S02]  /*a060*/  ISETP.GE.AND P4, PT, R46, R208, PT ;  /* 0x000000d02e00720c */ /* 0x000fe40003f86270 */
[----:B------:R-:W-:Y:S02]  /*a070*/  ISETP.GE.AND P0, PT, R44, R209, PT ;  /* 0x000000d12c00720c */ /* 0x000fe40003f06270 */
[----:B------:R-:W-:Y:S02]  /*a080*/  FMNMX3.FTZ R9, R9, R58, R56, !PT ;  /* 0x0000003a09097276 */ /* 0x000fe40007810038 */
[----:B------:R-:W-:-:S02]  /*a090*/  FMNMX3.FTZ R7, R7, R252, R250, !PT ;  /* 0x000000fc07077276 */ /* 0x000fc400078100fa */
[----:B------:R-:W-:Y:S02]  /*a0a0*/  FSEL R154, R154, -INF , P3 ;  /* 0xff8000009a9a7808 */ /* 0x000fe40001800000 */
[-C--:B------:R-:W-:Y:S02]  /*a0b0*/  ISETP.GE.AND P1, PT, R45, R208.reuse, PT ;  /* 0x000000d02d00720c */ /* 0x080fe40003f26270 */
[----:B------:R-:W-:Y:S02]  /*a0c0*/  FSEL R236, R158, -INF , !P5 ;  /* 0xff8000009eec7808 */ /* 0x000fe40006800000 */
[-C--:B------:R-:W-:Y:S02]  /*a0d0*/  ISETP.GE.AND P6, PT, R43, R209.reuse, PT ;  /* 0x000000d12b00720c */ /* 0x080fe40003fc6270 */
[----:B------:R-:W-:Y:S02]  /*a0e0*/  ISETP.GE.AND P3, PT, R42, R209, PT ;  /* 0x000000d12a00720c */ /* 0x000fe40003f66270 */
[----:B------:R-:W-:-:S02]  /*a0f0*/  ISETP.GE.AND P5, PT, R44, R208, PT ;  /* 0x000000d02c00720c */ /* 0x000fc40003fa6270 */
[----:B------:R-:W-:Y:S01]  /*a100*/  FSEL R234, R159, -INF , !P4 ;  /* 0xff8000009fea7808 */ /* 0x000fe20006000000 */
[----:B------:R-:W-:Y:S01]  /*a110*/  LDSM.16.MT88.4 R44, [R181+0xd000] ;  /* 0x00d00000b52c783b */ /* 0x000fe20000004200 */
[----:B------:R-:W-:Y:S02]  /*a120*/  FSEL R155, R155, -INF , P0 ;  /* 0xff8000009b9b7808 */ /* 0x000fe40000000000 */
[----:B------:R-:W-:Y:S02]  /*a130*/  FMNMX3.FTZ R9, R9, R50, R48, !PT ;  /* 0x0000003209097276 */ /* 0x000fe40007810030 */
[----:B------:R-:W-:Y:S02]  /*a140*/  FMNMX3.FTZ R7, R7, R248, R246, !PT ;  /* 0x000000f807077276 */ /* 0x000fe400078100f6 */
[----:B------:R-:W-:Y:S02]  /*a150*/  ISETP.GE.AND P0, PT, R41, R209, PT ;  /* 0x000000d12900720c */ /* 0x000fe40003f06270 */
[----:B------:R-:W-:-:S02]  /*a160*/  ISETP.GE.AND P4, PT, R43, R208, PT ;  /* 0x000000d02b00720c */ /* 0x000fc40003f86270 */
[----:B------:R-:W-:Y:S02]  /*a170*/  FSEL R230, R154, -INF , !P1 ;  /* 0xff8000009ae67808 */ /* 0x000fe40004800000 */
[----:B------:R-:W-:Y:S02]  /*a180*/  FSEL R150, R150, -INF , P6 ;  /* 0xff80000096967808 */ /* 0x000fe40003000000 */
[----:B------:R-:W-:Y:S02]  /*a190*/  FSEL R151, R151, -INF , P3 ;  /* 0xff80000097977808 */ /* 0x000fe40001800000 */
[----:B------:R-:W-:Y:S02]  /*a1a0*/  ISETP.GE.AND P1, PT, R42, R208, PT ;  /* 0x000000d02a00720c */ /* 0x000fe40003f26270 */
[----:B------:R-:W-:Y:S02]  /*a1b0*/  FSEL R232, R155, -INF , !P5 ;  /* 0xff8000009be87808 */ /* 0x000fe40006800000 */
[----:B------:R-:W-:-:S02]  /*a1c0*/  ISETP.GE.AND P3, PT, R40, R209, PT ;  /* 0x000000d12800720c */ /* 0x000fc40003f66270 */
[----:B------:R-:W-:Y:S02]  /*a1d0*/  FMNMX3.FTZ R9, R9, R242, R244, !PT ;  /* 0x000000f209097276 */ /* 0x000fe400078100f4 */
[----:B------:R-:W-:Y:S02]  /*a1e0*/  FMNMX3.FTZ R7, R7, R236, R234, !PT ;  /* 0x000000ec07077276 */ /* 0x000fe400078100ea */
[----:B------:R-:W-:Y:S02]  /*a1f0*/  ISETP.GE.AND P5, PT, R39, R209, PT ;  /* 0x000000d12700720c */ /* 0x000fe40003fa6270 */
[----:B------:R-:W-:Y:S02]  /*a200*/  FSEL R146, R146, -INF , P0 ;  /* 0xff80000092927808 */ /* 0x000fe40000000000 */
[----:B------:R-:W-:Y:S02]  /*a210*/  ISETP.GE.AND P6, PT, R41, R208, PT ;  /* 0x000000d02900720c */ /* 0x000fe40003fc6270 */
[----:B------:R-:W-:-:S02]  /*a220*/  FSEL R222, R150, -INF , !P4 ;  /* 0xff80000096de7808 */ /* 0x000fc40006000000 */
[----:B------:R-:W-:Y:S02]  /*a230*/  ISETP.GE.AND P0, PT, R38, R209, PT ;  /* 0x000000d12600720c */ /* 0x000fe40003f06270 */
[----:B------:R-:W-:Y:S02]  /*a240*/  ISETP.GE.AND P4, PT, R40, R208, PT ;  /* 0x000000d02800720c */ /* 0x000fe40003f86270 */
[----:B------:R-:W-:Y:S02]  /*a250*/  FSEL R214, R151, -INF , !P1 ;  /* 0xff80000097d67808 */ /* 0x000fe40004800000 */
[----:B------:R-:W-:Y:S02]  /*a260*/  FSEL R147, R147, -INF , P3 ;  /* 0xff80000093937808 */ /* 0x000fe40001800000 */
[----:B------:R-:W-:Y:S02]  /*a270*/  FMNMX3.FTZ R9, R9, R240, R238, !PT ;  /* 0x000000f009097276 */ /* 0x000fe400078100ee */
[----:B------:R-:W-:-:S02]  /*a280*/  FMNMX3.FTZ R7, R7, R230, R232, !PT ;  /* 0x000000e607077276 */ /* 0x000fc400078100e8 */
[-C--:B------:R-:W-:Y:S02]  /*a290*/  ISETP.GE.AND P1, PT, R39, R208.reuse, PT ;  /* 0x000000d02700720c */ /* 0x080fe40003f26270 */
[----:B------:R-:W-:Y:S02]  /*a2a0*/  FSEL R142, R142, -INF , P5 ;  /* 0xff8000008e8e7808 */ /* 0x000fe40002800000 */
[----:B------:R-:W-:Y:S02]  /*a2b0*/  FSEL R178, R146, -INF , !P6 ;  /* 0xff80000092b27808 */ /* 0x000fe40007000000 */
[----:B------:R-:W-:Y:S02]  /*a2c0*/  ISETP.GE.AND P3, PT, R37, R209, PT ;  /* 0x000000d12500720c */ /* 0x000fe40003f66270 */
[----:B------:R-:W-:Y:S02]  /*a2d0*/  FSEL R143, R143, -INF , P0 ;  /* 0xff8000008f8f7808 */ /* 0x000fe40000000000 */
[----:B------:R-:W-:-:S02]  /*a2e0*/  ISETP.GE.AND P6, PT, R38, R208, PT ;  /* 0x000000d02600720c */ /* 0x000fc40003fc6270 */
[----:B------:R-:W-:Y:S02]  /*a2f0*/  FSEL R220, R147, -INF , !P4 ;  /* 0xff80000093dc7808 */ /* 0x000fe40006000000 */
[----:B------:R-:W-:Y:S02]  /*a300*/  ISETP.GE.AND P0, PT, R36, R209, PT ;  /* 0x000000d12400720c */ /* 0x000fe40003f06270 */
[----:B------:R-:W-:Y:S02]  /*a310*/  FMNMX3.FTZ R9, R9, R228, R224, !PT ;  /* 0x000000e409097276 */ /* 0x000fe400078100e0 */
[----:B------:R-:W-:Y:S02]  /*a320*/  FMNMX3.FTZ R7, R7, R222, R214, !PT ;  /* 0x000000de07077276 */ /* 0x000fe400078100d6 */
[----:B------:R-:W-:Y:S02]  /*a330*/  FSEL R168, R142, -INF , !P1 ;  /* 0xff8000008ea87808 */ /* 0x000fe40004800000 */
[----:B------:R-:W-:-:S02]  /*a340*/  ISETP.GE.AND P5, PT, R37, R208, PT ;  /* 0x000000d02500720c */ /* 0x000fc40003fa6270 */
[-C--:B------:R-:W-:Y:S02]  /*a350*/  ISETP.GE.AND P1, PT, R35, R209.reuse, PT ;  /* 0x000000d12300720c */ /* 0x080fe40003f26270 */
[----:B------:R-:W-:Y:S02]  /*a360*/  FSEL R138, R138, -INF , P3 ;  /* 0xff8000008a8a7808 */ /* 0x000fe40001800000 */
[----:B------:R-:W-:Y:S02]  /*a370*/  ISETP.GE.AND P4, PT, R36, R208, PT ;  /* 0x000000d02400720c */ /* 0x000fe40003f86270 */
[----:B------:R-:W-:Y:S01]  /*a380*/  FSEL R166, R143, -INF , !P6 ;  /* 0xff8000008fa67808 */ /* 0x000fe20007000000 */
[----:B------:R-:W-:Y:S01]  /*a390*/  LDSM.16.MT88.4 R36, [R119+0xb000] ;  /* 0x00b000007724783b */ /* 0x000fe20000004200 */
[----:B------:R-:W-:Y:S02]  /*a3a0*/  ISETP.GE.AND P3, PT, R34, R209, PT ;  /* 0x000000d12200720c */ /* 0x000fe40003f66270 */
[----:B------:R-:W-:-:S02]  /*a3b0*/  FSEL R139, R139, -INF , P0 ;  /* 0xff8000008b8b7808 */ /* 0x000fc40000000000 */
[----:B------:R-:W-:Y:S02]  /*a3c0*/  FMNMX3.FTZ R9, R9, R226, R216, !PT ;  /* 0x000000e209097276 */ /* 0x000fe400078100d8 */
[----:B------:R-:W-:Y:S02]  /*a3d0*/  FMNMX3.FTZ R7, R7, R178, R220, !PT ;  /* 0x000000b207077276 */ /* 0x000fe400078100dc */
[----:B------:R-:W-:Y:S02]  /*a3e0*/  ISETP.GE.AND P0, PT, R33, R209, PT ;  /* 0x000000d12100720c */ /* 0x000fe40003f06270 */
[----:B------:R-:W-:Y:S02]  /*a3f0*/  ISETP.GE.AND P6, PT, R35, R208, PT ;  /* 0x000000d02300720c */ /* 0x000fe40003fc6270 */
[----:B------:R-:W-:Y:S02]  /*a400*/  FSEL R154, R138, -INF , !P5 ;  /* 0xff8000008a9a7808 */ /* 0x000fe40006800000 */
[----:B------:R-:W-:-:S02]  /*a410*/  FSEL R134, R134, -INF , P1 ;  /* 0xff80000086867808 */ /* 0x000fc40000800000 */
[----:B------:R-:W-:Y:S02]  /*a420*/  ISETP.GE.AND P5, PT, R34, R208, PT ;  /* 0x000000d02200720c */ /* 0x000fe40003fa6270 */
[----:B------:R-:W-:Y:S02]  /*a430*/  FSEL R158, R139, -INF , !P4 ;  /* 0xff8000008b9e7808 */ /* 0x000fe40006000000 */
[----:B------:R-:W-:Y:S02]  /*a440*/  ISETP.GE.AND P1, PT, R32, R209, PT ;  /* 0x000000d12000720c */ /* 0x000fe40003f26270 */
[----:B------:R-:W-:Y:S02]  /*a450*/  FSEL R135, R135, -INF , P3 ;  /* 0xff80000087877808 */ /* 0x000fe40001800000 */
        /* <DEDUP_REMOVED lines=8> */
[----:B------:R-:W-:Y:S02]  /*a4e0*/  FSEL R150, R135, -INF , !P5 ;  /* 0xff80000087967808 */ /* 0x000fe40006800000 */
[----:B------:R-:W-:Y:S02]  /*a4f0*/  FMNMX3.FTZ R9, R9, R172, R170, !PT ;  /* 0x000000ac09097276 */ /* 0x000fe400078100aa */
[----:B------:R-:W-:Y:S02]  /*a500*/  FSEL R131, R131, -INF , P1 ;  /* 0xff80000083837808 */ /* 0x000fe40000800000 */
[----:B------:R-:W-:Y:S02]  /*a510*/  FMNMX3.FTZ R7, R7, R154, R158, !PT ;  /* 0x0000009a07077276 */ /* 0x000fe4000781009e */
[----:B------:R-:W-:Y:S02]  /*a520*/  FSEL R138, R130, -INF , !P4 ;  /* 0xff800000828a7808 */ /* 0x000fe40006000000 */
[----:B------:R-:W-:-:S02]  /*a530*/  ISETP.GE.AND P1, PT, R29, R209, PT ;  /* 0x000000d11d00720c */ /* 0x000fc40003f26270 */
[----:B------:R-:W-:Y:S02]  /*a540*/  FSEL R127, R127, -INF , P0 ;  /* 0xff8000007f7f7808 */ /* 0x000fe40000000000 */
[-C--:B------:R-:W-:Y:S02]  /*a550*/  ISETP.GE.AND P5, PT, R31, R208.reuse, PT ;  /* 0x000000d01f00720c */ /* 0x080fe40003fa6270 */
[----:B------:R-:W-:Y:S02]  /*a560*/  ISETP.GE.AND P4, PT, R30, R208, PT ;  /* 0x000000d01e00720c */ /* 0x000fe40003f86270 */
[----:B------:R-:W-:Y:S02]  /*a570*/  FMNMX3.FTZ R9, R9, R162, R164, !PT ;  /* 0x000000a209097276 */ /* 0x000fe400078100a4 */
[----:B------:R-:W-:Y:S02]  /*a580*/  FSEL R126, R126, -INF , P3 ;  /* 0xff8000007e7e7808 */ /* 0x000fe40001800000 */
[----:B------:R-:W-:-:S02]  /*a590*/  ISETP.GE.AND P0, PT, R26, R209, PT ;  /* 0x000000d11a00720c */ /* 0x000fc40003f06270 */
[----:B------:R-:W-:Y:S02]  /*a5a0*/  FSEL R142, R131, -INF , !P6 ;  /* 0xff800000838e7808 */ /* 0x000fe40007000000 */
[----:B------:R-:W-:Y:S02]  /*a5b0*/  FMNMX3.FTZ R7, R7, R146, R150, !PT ;  /* 0x0000009207077276 */ /* 0x000fe40007810096 */
[----:B------:R-:W-:Y:S02]  /*a5c0*/  FSEL R122, R122, -INF , P1 ;  /* 0xff8000007a7a7808 */ /* 0x000fe40000800000 */
[----:B------:R-:W-:Y:S02]  /*a5d0*/  ISETP.GE.AND P3, PT, R29, R208, PT ;  /* 0x000000d01d00720c */ /* 0x000fe40003f66270 */
[----:B------:R-:W-:Y:S02]  /*a5e0*/  FMNMX3.FTZ R9, R9, R160, R156, !PT ;  /* 0x000000a009097276 */ /* 0x000fe4000781009c */
[----:B------:R-:W-:-:S02]  /*a5f0*/  ISETP.GE.AND P1, PT, R26, R208, PT ;  /* 0x000000d01a00720c */ /* 0x000fc40003f26270 */
[----:B------:R-:W-:Y:S02]  /*a600*/  FSEL R123, R123, -INF , P0 ;  /* 0xff8000007b7b7808 */ /* 0x000fe40000000000 */
[----:B------:R-:W-:Y:S02]  /*a610*/  FSEL R134, R126, -INF , !P5 ;  /* 0xff8000007e867808 */ /* 0x000fe40006800000 */
[----:B------:R-:W-:Y:S02]  /*a620*/  FSEL R132, R127, -INF , !P4 ;  /* 0xff8000007f847808 */ /* 0x000fe40006000000 */
[----:B------:R-:W-:Y:S02]  /*a630*/  FMNMX3.FTZ R7, R7, R138, R142, !PT ;  /* 0x0000008a07077276 */ /* 0x000fe4000781008e */
[----:B------:R-:W-:Y:S02]  /*a640*/  FMNMX3.FTZ R9, R9, R148, R152, !PT ;  /* 0x0000009409097276 */ /* 0x000fe40007810098 */
[----:B------:R-:W-:-:S02]  /*a650*/  FSEL R130, R122, -INF , !P3 ;  /* 0xff8000007a827808 */ /* 0x000fc40005800000 */
[----:B------:R-:W-:Y:S02]  /*a660*/  FSEL R128, R123, -INF , !P1 ;  /* 0xff8000007b807808 */ /* 0x000fe40004800000 */
[----:B------:R-:W-:Y:S02]  /*a670*/  FMNMX3.FTZ R7, R7, R134, R132, !PT ;  /* 0x0000008607077276 */ /* 0x000fe40007810084 */
[----:B------:R-:W-:Y:S02]  /*a680*/  FMNMX3.FTZ R9, R9, R144, R140, !PT ;  /* 0x0000009009097276 */ /* 0x000fe4000781008c */
[----:B------:R-:W-:Y:S02]  /*a690*/  FMNMX3.FTZ R7, R7, R130, R128, !PT ;  /* 0x0000008207077276 */ /* 0x000fe40007810080 */
        /* <DEDUP_REMOVED lines=31> */
[----:B------:R-:W1:Y:S03]  /*a890*/  LDSM.16.MT88.4 R28, [R181+0xb000] ;  /* 0x00b00000b51c783b */ /* 0x000e660000004200 */
[----:B------:R-:W2:Y:S01]  /*a8a0*/  MUFU.EX2 R124, R124 ;  /* 0x0000007c007c7308 */ /* 0x000ea20000000800 */
[----:B------:R-:W-:Y:S03]  /*a8b0*/  LDSM.16.MT88.4 R20, [R119+0x9000] ;  /* 0x009000007714783b */ /* 0x000fe60000004200 */
[----:B------:R-:W-:Y:S04]  /*a8c0*/  MUFU.EX2 R131, R131 ;  /* 0x0000008300837308 */ /* 0x000fe80000000800 */
[----:B------:R-:W3:Y:S04]  /*a8d0*/  MUFU.EX2 R122, R122 ;  /* 0x0000007a007a7308 */ /* 0x000ee80000000800 */
[----:B------:R-:W-:Y:S04]  /*a8e0*/  MUFU.EX2 R127, R127 ;  /* 0x0000007f007f7308 */ /* 0x000fe80000000800 */
[----:B------:R-:W4:Y:S04]  /*a8f0*/  MUFU.EX2 R120, R120 ;  /* 0x0000007800787308 */ /* 0x000f280000000800 */
[----:B------:R-:W-:Y:S04]  /*a900*/  MUFU.EX2 R52, R9 ;  /* 0x0000000900347308 */ /* 0x000fe80000000800 */
[----:B------:R-:W5:Y:S04]  /*a910*/  MUFU.EX2 R135, R135 ;  /* 0x0000008700877308 */ /* 0x000f680000000800 */
[----:B------:R-:W1:Y:S04]  /*a920*/  MUFU.EX2 R136, R136 ;  /* 0x0000008800887308 */ /* 0x000e680000000800 */
[----:B------:R-:W1:Y:S01]  /*a930*/  MUFU.EX2 R0, R0 ;  /* 0x0000000000007308 */ /* 0x000e620000000800 */
[----:B--2---:R-:W-:-:S02]  /*a940*/  F2FP.BF16.F32.PACK_AB R4, R124, R126 ;  /* 0x0000007e7c04723e */ /* 0x004fc400000010ff */
[----:B---3--:R-:W-:Y:S02]  /*a950*/  F2FP.BF16.F32.PACK_AB R6, R122, R131 ;  /* 0x000000837a06723e */ /* 0x008fe400000010ff */
[----:B----4-:R-:W-:Y:S02]  /*a960*/  F2FP.BF16.F32.PACK_AB R5, R120, R127 ;  /* 0x0000007f7805723e */ /* 0x010fe400000010ff */
[----:B-----5:R-:W-:Y:S01]  /*a970*/  F2FP.BF16.F32.PACK_AB R7, R135, R52 ;  /* 0x000000348707723e */ /* 0x020fe200000010ff */
[-C--:B-1----:R-:W-:Y:S01]  /*a980*/  FMUL.FTZ R32, R88, R136.reuse ;  /* 0x0000008858207220 */ /* 0x082fe20000410000 */
        /* <DEDUP_REMOVED lines=20> */
[----:B------:R-:W-:Y:S01]  /*aad0*/  HMMA.16816.F32.BF16 R28, R4, R30, R92 ;  /* 0x0000001e041c723c */ /* 0x000fe2000004185c */
[-CC-:B------:R-:W-:Y:S02]  /*aae0*/  FFMA.FTZ R92, R56, R54.reuse, -R133.reuse ;  /* 0x00000036385c7223 */ /* 0x180fe40000010885 */
[----:B------:R-:W2:Y:S01]  /*aaf0*/  LDSM.16.MT88.4 R56, [R119+0x9400] ;  /* 0x009400007738783b */ /* 0x000ea20000004200 */
[-CC-:B------:R-:W-:Y:S01]  /*ab00*/  FFMA.FTZ R91, R50, R54.reuse, -R133.reuse ;  /* 0x00000036325b7223 */ /* 0x180fe20000010885 */
[----:B------:R-:W-:-:S02]  /*ab10*/  FFMA.FTZ R88, R48, R54, -R133 ;  /* 0x0000003630587223 */ /* 0x000fc40000010885 */
[----:B------:R-:W3:Y:S01]  /*ab20*/  LDSM.16.MT88.4 R48, [R181+0xb400] ;  /* 0x00b40000b530783b */ /* 0x000ee20000004200 */
        /* <DEDUP_REMOVED lines=16> */
[C---:B-1----:R-:W-:Y:S01]  /*ac30*/  HMMA.16816.F32.BF16 R64, R4.reuse, R84, R64 ;  /* 0x000000540440723c */ /* 0x042fe20000041840 */
[----:B------:R-:W-:Y:S01]  /*ac40*/  MUFU.EX2 R89, R89 ;  /* 0x0000005900597308 */ /* 0x000fe20000000800 */
[-C--:B------:R-:W-:Y:S01]  /*ac50*/  FMUL.FTZ R8, R112, R136.reuse ;  /* 0x0000008870087220 */ /* 0x080fe20000410000 */
[----:B------:R-:W-:Y:S01]  /*ac60*/  FMUL.FTZ R9, R113, R136 ;  /* 0x0000008871097220 */ /* 0x000fe20000410000 */
[-C--:B------:R-:W-:Y:S01]  /*ac70*/  FMUL.FTZ R10, R114, R0.reuse ;  /* 0x00000000720a7220 */ /* 0x080fe20000410000 */
[----:B------:R-:W1:Y:S01]  /*ac80*/  MUFU.EX2 R92, R92 ;  /* 0x0000005c005c7308 */ /* 0x000e620000000800 */
[----:B------:R-:W-:Y:S01]  /*ac90*/  FMUL.FTZ R11, R115, R0 ;  /* 0x00000000730b7220 */ /* 0x000fe20000410000 */
[-C--:B------:R-:W-:Y:S01]  /*aca0*/  FMUL.FTZ R108, R108, R136.reuse ;  /* 0x000000886c6c7220 */ /* 0x080fe20000410000 */
[C---:B------:R-:W-:Y:S01]  /*acb0*/  HMMA.16816.F32.BF16 R16, R4.reuse, R20, R16 ;  /* 0x000000140410723c */ /* 0x040fe20000041810 */
[----:B------:R-:W-:Y:S01]  /*acc0*/  MUFU.EX2 R91, R91 ;  /* 0x0000005b005b7308 */ /* 0x000fe20000000800 */
[----:B------:R-:W-:Y:S01]  /*acd0*/  FMUL.FTZ R109, R109, R136 ;  /* 0x000000886d6d7220 */ /* 0x000fe20000410000 */
[-C--:B------:R-:W-:Y:S01]  /*ace0*/  FMUL.FTZ R110, R110, R0.reuse ;  /* 0x000000006e6e7220 */ /* 0x080fe20000410000 */
[----:B------:R-:W-:Y:S01]  /*acf0*/  FMUL.FTZ R111, R111, R0 ;  /* 0x000000006f6f7220 */ /* 0x000fe20000410000 */
[----:B------:R-:W4:Y:S01]  /*ad00*/  MUFU.EX2 R88, R88 ;  /* 0x0000005800587308 */ /* 0x000f220000000800 */
[-C--:B------:R-:W-:Y:S01]  /*ad10*/  FMUL.FTZ R40, R80, R136.reuse ;  /* 0x0000008850287220 */ /* 0x080fe20000410000 */
[----:B------:R-:W-:Y:S01]  /*ad20*/  FMUL.FTZ R41, R81, R136 ;  /* 0x0000008851297220 */ /* 0x000fe20000410000 */
[C---:B------:R-:W-:Y:S01]  /*ad30*/  HMMA.16816.F32.BF16 R20, R4.reuse, R22, R100 ;  /* 0x000000160414723c */ /* 0x040fe20000041864 */
[----:B------:R-:W-:Y:S01]  /*ad40*/  MUFU.EX2 R90, R90 ;  /* 0x0000005a005a7308 */ /* 0x000fe20000000800 */
[-C--:B------:R-:W-:Y:S01]  /*ad50*/  FMUL.FTZ R42, R82, R0.reuse ;  /* 0x00000000522a7220 */ /* 0x080fe20000410000 */
[----:B------:R-:W-:Y:S01]  /*ad60*/  FMUL.FTZ R43, R83, R0 ;  /* 0x00000000532b7220 */ /* 0x000fe20000410000 */
[-C--:B------:R-:W-:Y:S01]  /*ad70*/  FMUL.FTZ R76, R76, R136.reuse ;  /* 0x000000884c4c7220 */ /* 0x080fe20000410000 */
[----:B------:R-:W5:Y:S01]  /*ad80*/  MUFU.EX2 R95, R95 ;  /* 0x0000005f005f7308 */ /* 0x000f620000000800 */
[----:B------:R-:W-:Y:S01]  /*ad90*/  FMUL.FTZ R77, R77, R136 ;  /* 0x000000884d4d7220 */ /* 0x000fe20000410000 */
[-C--:B------:R-:W-:Y:S01]  /*ada0*/  FMUL.FTZ R78, R78, R0.reuse ;  /* 0x000000004e4e7220 */ /* 0x080fe20000410000 */
[----:B------:R-:W-:Y:S01]  /*adb0*/  FMUL.FTZ R79, R79, R0 ;  /* 0x000000004f4f7220 */ /* 0x000fe20000410000 */
[----:B------:R-:W-:Y:S01]  /*adc0*/  MUFU.EX2 R93, R93 ;  /* 0x0000005d005d7308 */ /* 0x000fe20000000800 */
[-C--:B------:R-:W-:Y:S01]  /*add0*/  FMUL.FTZ R68, R68, R136.reuse ;  /* 0x0000008844447220 */ /* 0x080fe20000410000 */
[----:B------:R-:W-:Y:S01]  /*ade0*/  FMUL.FTZ R69, R69, R136 ;  /* 0x0000008845457220 */ /* 0x000fe20000410000 */
[-C--:B------:R-:W-:Y:S01]  /*adf0*/  FMUL.FTZ R70, R70, R0.reuse ;  /* 0x0000000046467220 */ /* 0x080fe20000410000 */
[----:B------:R1:W2:Y:S01]  /*ae00*/  MUFU.EX2 R84, R141 ;  /* 0x0000008d00547308 */ /* 0x0002a20000000800 */
        /* <DEDUP_REMOVED lines=14> */
[-CC-:B------:R-:W-:Y:S01]  /*aef0*/  FFMA.FTZ R139, R224, R54.reuse, -R133.reuse ;  /* 0x00000036e08b7223 */ /* 0x180fe20000010885 */
[-C--:B------:R-:W-:Y:S01]  /*af00*/  FFMA.FTZ R137, R216, R54.reuse, -R133 ;  /* 0x00000036d8897223 */ /* 0x080fe20000010885 */
[----:B------:R-:W-:Y:S01]  /*af10*/  MUFU.EX2 R85, R85 ;  /* 0x0000005500557308 */ /* 0x000fe20000000800 */
[-CC-:B------:R-:W-:Y:S01]  /*af20*/  FFMA.FTZ R143, R234, R54.reuse, -R129.reuse ;  /* 0x00000036ea8f7223 */ /* 0x180fe20000010881 */
[-C--:B-1----:R-:W-:Y:S01]  /*af30*/  FFMA.FTZ R141, R230, R54.reuse, -R129 ;  /* 0x00000036e68d7223 */ /* 0x082fe20000010881 */
[C---:B------:R-:W-:Y:S01]  /*af40*/  HMMA.16816.F32.BF16 R44, R4.reuse, R46, R76 ;  /* 0x0000002e042c723c */ /* 0x040fe2000004184c */
[----:B------:R-:W-:Y:S01]  /*af50*/  F2FP.BF16.F32.PACK_AB R76, R92, R89 ;  /* 0x000000595c4c723e */ /* 0x000fe200000010ff */
[----:B------:R-:W-:Y:S01]  /*af60*/  MUFU.EX2 R96, R96 ;  /* 0x0000006000607308 */ /* 0x000fe20000000800 */
[----:B----4-:R-:W-:Y:S01]  /*af70*/  F2FP.BF16.F32.PACK_AB R78, R88, R91 ;  /* 0x0000005b584e723e */ /* 0x010fe200000010ff */
[--C-:B------:R-:W-:Y:S01]  /*af80*/  FFMA.FTZ R145, R176, R54, -R133.reuse ;  /* 0x00000036b0917223 */ /* 0x100fe20000010885 */
[----:B-----5:R-:W-:Y:S01]  /*af90*/  F2FP.BF16.F32.PACK_AB R77, R95, R90 ;  /* 0x0000005a5f4d723e */ /* 0x020fe200000010ff */
[----:B------:R-:W1:Y:S01]  /*afa0*/  MUFU.EX2 R99, R99 ;  /* 0x0000006300637308 */ /* 0x000e620000000800 */
[----:B--2---:R-:W-:Y:S01]  /*afb0*/  F2FP.BF16.F32.PACK_AB R79, R84, R93 ;  /* 0x0000005d544f723e */ /* 0x004fe200000010ff */
[----:B------:R-:W-:Y:S01]  /*afc0*/  HMMA.16816.F32.BF16 R4, R4, R86, R68 ;  /* 0x000000560404723c */ /* 0x000fe20000041844 */
[----:B------:R-:W2:Y:S01]  /*afd0*/  LDSM.16.MT88.4 R68, [R181+0xd400] ;  /* 0x00d40000b544783b */ /* 0x000ea20000004200 */
[----:B------:R-:W-:Y:S01]  /*afe0*/  MUFU.EX2 R97, R97 ;  /* 0x0000006100617308 */ /* 0x000fe20000000800 */
[-CC-:B------:R-:W-:Y:S01]  /*aff0*/  FFMA.FTZ R147, R172, R54.reuse, -R133.reuse ;  /* 0x00000036ac937223 */ /* 0x180fe20000010885 */
[-CC-:B------:R-:W-:Y:S01]  /*b000*/  FFMA.FTZ R174, R174, R54.reuse, -R133.reuse ;  /* 0x00000036aeae7223 */ /* 0x180fe20000010885 */
[-C--:B------:R-:W-:Y:S01]  /*b010*/  FFMA.FTZ R170, R170, R54.reuse, -R133 ;  /* 0x00000036aaaa7223 */ /* 0x080fe20000010885 */
[----:B------:R-:W4:Y:S01]  /*b020*/  MUFU.EX2 R98, R98 ;  /* 0x0000006200627308 */ /* 0x000f220000000800 */
[-CC-:B------:R-:W-:Y:S01]  /*b030*/  FFMA.FTZ R149, R214, R54.reuse, -R129.reuse ;  /* 0x00000036d6957223 */ /* 0x180fe20000010881 */
[C---:B------:R-:W-:Y:S01]  /*b040*/  HMMA.16816.F32.BF16 R16, R76.reuse, R56, R16 ;  /* 0x000000384c10723c */ /* 0x040fe20000041810 */
[-C--:B------:R-:W-:Y:S01]  /*b050*/  FFMA.FTZ R151, R178, R54.reuse, -R129 ;  /* 0x00000036b2977223 */ /* 0x080fe20000010881 */
[-CC-:B------:R-:W-:Y:S01]  /*b060*/  FFMA.FTZ R153, R162, R54.reuse, -R133.reuse ;  /* 0x00000036a2997223 */ /* 0x180fe20000010885 */
[-C--:B------:R-:W-:Y:S01]  /*b070*/  FFMA.FTZ R155, R156, R54.reuse, -R133 ;  /* 0x000000369c9b7223 */ /* 0x080fe20000010885 */
[-CC-:B------:R-:W-:Y:S01]  /*b080*/  FFMA.FTZ R159, R168, R54.reuse, -R129.reuse ;  /* 0x00000036a89f7223 */ /* 0x180fe20000010881 */
[-CC-:B------:R-:W-:Y:S01]  /*b090*/  FFMA.FTZ R157, R154, R54.reuse, -R129.reuse ;  /* 0x000000369a9d7223 */ /* 0x180fe20000010881 */
[-C--:B------:R-:W-:Y:S01]  /*b0a0*/  FFMA.FTZ R158, R158, R54.reuse, -R129 ;  /* 0x000000369e9e7223 */ /* 0x080fe20000010881 */
[-CC-:B------:R-:W-:Y:S01]  /*b0b0*/  FFMA.FTZ R164, R164, R54.reuse, -R133.reuse ;  /* 0x00000036a4a47223 */ /* 0x180fe20000010885 */
[C---:B------:R-:W-:Y:S01]  /*b0c0*/  HMMA.16816.F32.BF16 R20, R76.reuse, R58, R20 ;  /* 0x0000003a4c14723c */ /* 0x040fe20000041814 */
[----:B------:R-:W5:Y:S01]  /*b0d0*/  LDSM.16.MT88.4 R56, [R181+0xb800] ;  /* 0x00b80000b538783b */ /* 0x000f620000004200 */
[-C--:B------:R-:W-:Y:S01]  /*b0e0*/  FFMA.FTZ R86, R242, R54.reuse, -R133 ;  /* 0x00000036f2567223 */ /* 0x080fe20000010885 */
[-C--:B------:R-:W-:Y:S01]  /*b0f0*/  FFMA.FTZ R166, R166, R54.reuse, -R129 ;  /* 0x00000036a6a67223 */ /* 0x080fe20000010881 */
[-CC-:B------:R-:W-:Y:S01]  /*b100*/  FFMA.FTZ R163, R144, R54.reuse, -R133.reuse ;  /* 0x0000003690a37223 */ /* 0x180fe20000010885 */
[-CC-:B------:R-:W-:Y:S01]  /*b110*/  FFMA.FTZ R148, R148, R54.reuse, -R133.reuse ;  /* 0x0000003694947223 */ /* 0x180fe20000010885 */
[-CC-:B------:R-:W-:Y:S01]  /*b120*/  FFMA.FTZ R161, R152, R54.reuse, -R133.reuse ;  /* 0x0000003698a17223 */ /* 0x180fe20000010885 */
[-CC-:B------:R-:W-:Y:S01]  /*b130*/  FFMA.FTZ R140, R140, R54.reuse, -R133.reuse ;  /* 0x000000368c8c7223 */ /* 0x180fe20000010885 */
[C---:B------:R-:W-:Y:S01]  /*b140*/  HMMA.16816.F32.BF16 R8, R76.reuse, R60, R8 ;  /* 0x0000003c4c08723c */ /* 0x040fe20000041808 */
[-C--:B------:R-:W-:Y:S01]  /*b150*/  FFMA.FTZ R87, R244, R54.reuse, -R133 ;  /* 0x00000036f4577223 */ /* 0x080fe20000010885 */
[-CC-:B------:R-:W-:Y:S01]  /*b160*/  FFMA.FTZ R165, R150, R54.reuse, -R129.reuse ;  /* 0x0000003696a57223 */ /* 0x180fe20000010881 */
[-CC-:B------:R-:W-:Y:S01]  /*b170*/  FFMA.FTZ R138, R138, R54.reuse, -R129.reuse ;  /* 0x000000368a8a7223 */ /* 0x180fe20000010881 */
[----:B------:R-:W-:Y:S01]  /*b180*/  FFMA.FTZ R167, R142, R54, -R129 ;  /* 0x000000368ea77223 */ /* 0x000fe20000010881 */
[----:B------:R-:W-:Y:S01]  /*b190*/  FFMA.FTZ R127, R218, R0, R127 ;  /* 0x00000000da7f7223 */ /* 0x000fe2000001007f */
[----:B------:R-:W-:Y:S02]  /*b1a0*/  LDSM.16.MT88.4 R108, [R181+0xac00] ;  /* 0x00ac0000b56c783b */ /* 0x000fe40000004200 */
[C---:B------:R-:W-:Y:S02]  /*b1b0*/  HMMA.16816.F32.BF16 R12, R76.reuse, R62, R12 ;  /* 0x0000003e4c0c723c */ /* 0x040fe4000004180c */
[----:B------:R-:W-:Y:S06]  /*b1c0*/  LDSM.16.MT88.4 R60, [R119+0x9800] ;  /* 0x00980000773c783b */ /* 0x000fec0000004200 */
[C---:B---3--:R-:W-:Y:S08]  /*b1d0*/  HMMA.16816.F32.BF16 R24, R76.reuse, R48, R24 ;  /* 0x000000304c18723c */ /* 0x048ff00000041818 */
[C---:B------:R-:W-:Y:S01]  /*b1e0*/  HMMA.16816.F32.BF16 R28, R76.reuse, R50, R28 ;  /* 0x000000324c1c723c */ /* 0x040fe2000004181c */
[----:B------:R-:W3:Y:S01]  /*b1f0*/  LDSM.16.MT88.4 R48, [R119+0xd400] ;  /* 0x00d400007730783b */ /* 0x000ee20000004200 */
[----:B------:R-:W-:Y:S04]  /*b200*/  MUFU.EX2 R86, R86 ;  /* 0x0000005600567308 */ /* 0x000fe80000000800 */
[----:B------:R-:W5:Y:S02]  /*b210*/  MUFU.EX2 R87, R87 ;  /* 0x0000005700577308 */ /* 0x000f640000000800 */
[----:B--2---:R-:W-:Y:S01]  /*b220*/  HMMA.16816.F32.BF16 R40, R76, R68, R40 ;  /* 0x000000444c28723c */ /* 0x004fe20000041828 */
[----:B-1----:R-:W-:-:S07]  /*b230*/  F2FP.BF16.F32.PACK_AB R69, R99, R96 ;  /* 0x000000606345723e */ /* 0x002fce00000010ff */
[----:B------:R-:W-:Y:S01]  /*b240*/  HMMA.16816.F32.BF16 R44, R76, R70, R44 ;  /* 0x000000464c2c723c */ /* 0x000fe2000004182c */
[----:B------:R-:W-:Y:S02]  /*b250*/  F2FP.BF16.F32.PACK_AB R70, R85, R94 ;  /* 0x0000005e5546723e */ /* 0x000fe400000010ff */
[----:B----4-:R-:W-:Y:S02]  /*b260*/  F2FP.BF16.F32.PACK_AB R71, R98, R97 ;  /* 0x000000616247723e */ /* 0x010fe400000010ff */
[----:B-----5:R-:W-:-:S03]  /*b270*/  F2FP.BF16.F32.PACK_AB R68, R87, R86 ;  /* 0x000000565744723e */ /* 0x020fc600000010ff */
[----:B------:R-:W-:Y:S08]  /*b280*/  HMMA.16816.F32.BF16 R32, R76, R72, R32 ;  /* 0x000000484c20723c */ /* 0x000ff00000041820 */
[C---:B------:R-:W-:Y:S08]  /*b290*/  HMMA.16816.F32.BF16 R24, R68.reuse, R56, R24 ;  /* 0x000000384418723c */ /* 0x040ff00000041818 */
[----:B------:R-:W-:Y:S01]  /*b2a0*/  HMMA.16816.F32.BF16 R28, R68, R58, R28 ;  /* 0x0000003a441c723c */ /* 0x000fe2000004181c */
[----:B------:R-:W1:Y:S07]  /*b2b0*/  LDSM.16.MT88.4 R56, [R119+0xd800] ;  /* 0x00d800007738783b */ /* 0x000e6e0000004200 */
[C---:B------:R-:W-:Y:S01]  /*b2c0*/  HMMA.16816.F32.BF16 R36, R76.reuse, R74, R36 ;  /* 0x0000004a4c24723c */ /* 0x040fe20000041824 */
[----:B------:R-:W2:Y:S07]  /*b2d0*/  LDSM.16.MT88.4 R72, [R181+0x9800] ;  /* 0x00980000b548783b */ /* 0x000eae0000004200 */
[C---:B---3--:R-:W-:Y:S08]  /*b2e0*/  HMMA.16816.F32.BF16 R64, R76.reuse, R48, R64 ;  /* 0x000000304c40723c */ /* 0x048ff00000041840 */
        /* <DEDUP_REMOVED lines=26> */
[----:B------:R-:W1:Y:S07]  /*b490*/  LDSM.16.MT88.4 R72, [R119+0x9c00] ;  /* 0x009c00007748783b */ /* 0x000e6e0000004200 */
[C---:B------:R-:W-:Y:S01]  /*b4a0*/  HMMA.16816.F32.BF16 R36, R68.reuse, R82, R36 ;  /* 0x000000524424723c */ /* 0x040fe20000041824 */
[----:B------:R-:W2:Y:S07]  /*b4b0*/  LDSM.16.MT88.4 R80, [R119+0xbc00] ;  /* 0x00bc00007750783b */ /* 0x000eae0000004200 */
[C---:B------:R-:W-:Y:S08]  /*b4c0*/  HMMA.16816.F32.BF16 R40, R68.reuse, R48, R40 ;  /* 0x000000304428723c */ /* 0x040ff00000041828 */
[----:B------:R-:W-:Y:S01]  /*b4d0*/  HMMA.16816.F32.BF16 R44, R68, R50, R44 ;  /* 0x00000032442c723c */ /* 0x000fe2000004182c */
[----:B------:R-:W3:Y:S04]  /*b4e0*/  LDSM.16.MT88.4 R48, [R181+0xdc00] ;  /* 0x00dc0000b530783b */ /* 0x000ee80000004200 */
[----:B------:R-:W-:Y:S03]  /*b4f0*/  LDSM.16.MT88.4 R68, [R181+0xc000] ;  /* 0x00c00000b544783b */ /* 0x000fe60000004200 */
[C---:B----4-:R-:W-:Y:S08]  /*b500*/  HMMA.16816.F32.BF16 R24, R56.reuse, R60, R24 ;  /* 0x0000003c3818723c */ /* 0x050ff00000041818 */
[C---:B------:R-:W-:Y:S01]  /*b510*/  HMMA.16816.F32.BF16 R28, R56.reuse, R62, R28 ;  /* 0x0000003e381c723c */ /* 0x040fe2000004181c */
[----:B------:R-:W4:Y:S01]  /*b520*/  LDSM.16.MT88.4 R60, [R119+0xdc00] ;  /* 0x00dc0000773c783b */ /* 0x000f220000004200 */
[-CC-:B------:R-:W-:Y:S01]  /*b530*/  FFMA.FTZ R176, R222, R54.reuse, -R129.reuse ;  /* 0x00000036deb07223 */ /* 0x180fe20000010881 */
[----:B------:R-:W-:Y:S01]  /*b540*/  FFMA.FTZ R172, R220, R54, -R129 ;  /* 0x00000036dcac7223 */ /* 0x000fe20000010881 */
[----:B------:R-:W-:Y:S04]  /*b550*/  MUFU.EX2 R174, R174 ;  /* 0x000000ae00ae7308 */ /* 0x000fe80000000800 */
[----:B------:R-:W5:Y:S04]  /*b560*/  MUFU.EX2 R145, R145 ;  /* 0x0000009100917308 */ /* 0x000f680000000800 */
[----:B------:R-:W-:Y:S04]  /*b570*/  MUFU.EX2 R147, R147 ;  /* 0x0000009300937308 */ /* 0x000fe80000000800 */
[----:B------:R-:W5:Y:S04]  /*b580*/  MUFU.EX2 R170, R170 ;  /* 0x000000aa00aa7308 */ /* 0x000f680000000800 */
[----:B------:R-:W-:Y:S04]  /*b590*/  MUFU.EX2 R176, R176 ;  /* 0x000000b000b07308 */ /* 0x000fe80000000800 */
[----:B------:R-:W5:Y:S04]  /*b5a0*/  MUFU.EX2 R149, R149 ;  /* 0x0000009500957308 */ /* 0x000f680000000800 */
        /* <DEDUP_REMOVED lines=14> */
[C---:B----4-:R-:W-:Y:S08]  /*b690*/  HMMA.16816.F32.BF16 R64, R56.reuse, R60, R64 ;  /* 0x0000003c3840723c */ /* 0x050ff00000041840 */
[----:B------:R-:W-:Y:S01]  /*b6a0*/  HMMA.16816.F32.BF16 R4, R56, R62, R4 ;  /* 0x0000003e3804723c */ /* 0x000fe20000041804 */
[----:B-----5:R-:W-:Y:S01]  /*b6b0*/  F2FP.BF16.F32.PACK_AB R56, R145, R174 ;  /* 0x000000ae9138723e */ /* 0x020fe200000010ff */
[----:B------:R-:W4:Y:S01]  /*b6c0*/  LDSM.16.MT88.4 R60, [R119+0xe000] ;  /* 0x00e00000773c783b */ /* 0x000f220000004200 */
[----:B------:R-:W-:-:S02]  /*b6d0*/  F2FP.BF16.F32.PACK_AB R58, R170, R147 ;  /* 0x00000093aa3a723e */ /* 0x000fc400000010ff */
[----:B------:R-:W-:Y:S02]  /*b6e0*/  F2FP.BF16.F32.PACK_AB R57, R149, R176 ;  /* 0x000000b09539723e */ /* 0x000fe400000010ff */
[----:B------:R-:W-:-:S07]  /*b6f0*/  F2FP.BF16.F32.PACK_AB R59, R172, R151 ;  /* 0x00000097ac3b723e */ /* 0x000fce00000010ff */
[C---:B------:R-:W-:Y:S08]  /*b700*/  HMMA.16816.F32.BF16 R24, R56.reuse, R68, R24 ;  /* 0x000000443818723c */ /* 0x040ff00000041818 */
[C---:B------:R-:W-:Y:S01]  /*b710*/  HMMA.16816.F32.BF16 R28, R56.reuse, R70, R28 ;  /* 0x00000046381c723c */ /* 0x040fe2000004181c */
[----:B------:R-:W5:Y:S01]  /*b720*/  LDSM.16.MT88.4 R68, [R181+0xc400] ;  /* 0x00c40000b544783b */ /* 0x000f620000004200 */
[-C--:B------:R-:W-:Y:S01]  /*b730*/  FFMA.FTZ R100, R160, R54.reuse, -R133 ;  /* 0x00000036a0647223 */ /* 0x080fe20000010885 */
[----:B------:R-:W-:Y:S04]  /*b740*/  MUFU.EX2 R153, R153 ;  /* 0x0000009900997308 */ /* 0x000fe80000000800 */
[----:B------:R-:W4:Y:S04]  /*b750*/  MUFU.EX2 R160, R164 ;  /* 0x000000a400a07308 */ /* 0x000f280000000800 */
[----:B------:R-:W-:Y:S04]  /*b760*/  MUFU.EX2 R156, R100 ;  /* 0x00000064009c7308 */ /* 0x000fe80000000800 */
[----:B------:R-:W4:Y:S04]  /*b770*/  MUFU.EX2 R155, R155 ;  /* 0x0000009b009b7308 */ /* 0x000f280000000800 */
[----:B------:R-:W-:Y:S04]  /*b780*/  MUFU.EX2 R159, R159 ;  /* 0x0000009f009f7308 */ /* 0x000fe80000000800 */
[----:B------:R-:W5:Y:S04]  /*b790*/  MUFU.EX2 R154, R166 ;  /* 0x000000a6009a7308 */ /* 0x000f680000000800 */
[----:B------:R-:W-:Y:S04]  /*b7a0*/  MUFU.EX2 R157, R157 ;  /* 0x0000009d009d7308 */ /* 0x000fe80000000800 */
[----:B------:R-:W5:Y:S01]  /*b7b0*/  MUFU.EX2 R158, R158 ;  /* 0x0000009e009e7308 */ /* 0x000f620000000800 */
[----:B------:R-:W-:Y:S01]  /*b7c0*/  HMMA.16816.F32.BF16 R8, R56, R76, R8 ;  /* 0x0000004c3808723c */ /* 0x000fe20000041808 */
[----:B------:R-:W-:-:S02]  /*b7d0*/  FFMA.FTZ R144, R146, R54, -R129 ;  /* 0x0000003692907223 */ /* 0x000fc40000010881 */
[----:B------:R-:W-:Y:S04]  /*b7e0*/  MUFU.EX2 R148, R148 ;  /* 0x0000009400947308 */ /* 0x000fe80000000800 */
[----:B------:R-:W5:Y:S01]  /*b7f0*/  MUFU.EX2 R161, R161 ;  /* 0x000000a100a17308 */ /* 0x000f620000000800 */
        /* <DEDUP_REMOVED lines=13> */
[----:B------:R-:W-:Y:S01]  /*b8d0*/  F2FP.BF16.F32.PACK_AB R56, R160, R153 ;  /* 0x00000099a038723e */ /* 0x000fe200000010ff */
[----:B------:R-:W4:Y:S01]  /*b8e0*/  LDSM.16.MT88.4 R60, [R119+0xe400] ;  /* 0x00e40000773c783b */ /* 0x000f220000004200 */
[----:B------:R-:W-:-:S02]  /*b8f0*/  F2FP.BF16.F32.PACK_AB R58, R155, R156 ;  /* 0x0000009c9b3a723e */ /* 0x000fc400000010ff */
[----:B-----5:R-:W-:Y:S01]  /*b900*/  F2FP.BF16.F32.PACK_AB R57, R154, R159 ;  /* 0x0000009f9a39723e */ /* 0x020fe200000010ff */
[----:B------:R-:W-:Y:S01]  /*b910*/  MUFU.EX2 R163, R163 ;  /* 0x000000a300a37308 */ /* 0x000fe20000000800 */
[----:B------:R-:W-:-:S03]  /*b920*/  F2FP.BF16.F32.PACK_AB R59, R158, R157 ;  /* 0x0000009d9e3b723e */ /* 0x000fc600000010ff */
[----:B------:R-:W5:Y:S04]  /*b930*/  MUFU.EX2 R140, R140 ;  /* 0x0000008c008c7308 */ /* 0x000f680000000800 */
[----:B------:R-:W-:Y:S01]  /*b940*/  MUFU.EX2 R165, R165 ;  /* 0x000000a500a57308 */ /* 0x000fe20000000800 */
[C---:B------:R-:W-:Y:S03]  /*b950*/  HMMA.16816.F32.BF16 R24, R56.reuse, R68, R24 ;  /* 0x000000443818723c */ /* 0x040fe60000041818 */
[----:B------:R-:W-:Y:S04]  /*b960*/  MUFU.EX2 R138, R138 ;  /* 0x0000008a008a7308 */ /* 0x000fe80000000800 */
[----:B------:R-:W-:Y:S01]  /*b970*/  MUFU.EX2 R167, R167 ;  /* 0x000000a700a77308 */ /* 0x000fe20000000800 */
[C---:B------:R-:W-:Y:S01]  /*b980*/  HMMA.16816.F32.BF16 R28, R56.reuse, R70, R28 ;  /* 0x00000046381c723c */ /* 0x040fe2000004181c */
[----:B------:R-:W5:Y:S02]  /*b990*/  LDSM.16.MT88.4 R68, [R181+0xc800] ;  /* 0x00c80000b544783b */ /* 0x000f640000004200 */
[----:B------:R-:W5:Y:S01]  /*b9a0*/  MUFU.EX2 R144, R144 ;  /* 0x0000009000907308 */ /* 0x000f620000000800 */
[----:B------:R-:W-:Y:S01]  /*b9b0*/  FADD.FTZ R127, R120, R127 ;  /* 0x0000007f787f7221 */ /* 0x000fe20000010000 */
[-C--:B------:R-:W-:Y:S01]  /*b9c0*/  FFMA.FTZ R118, R118, R54.reuse, -R133 ;  /* 0x0000003676767223 */ /* 0x080fe20000010885 */
[-CC-:B------:R-:W-:Y:S01]  /*b9d0*/  FFMA.FTZ R134, R134, R54.reuse, -R129.reuse ;  /* 0x0000003686867223 */ /* 0x180fe20000010881 */
[-CC-:B------:R-:W-:Y:S01]  /*b9e0*/  FFMA.FTZ R130, R130, R54.reuse, -R129.reuse ;  /* 0x0000003682827223 */ /* 0x180fe20000010881 */
[C---:B------:R-:W-:Y:S01]  /*b9f0*/  HMMA.16816.F32.BF16 R8, R56.reuse, R76, R8 ;  /* 0x0000004c3808723c */ /* 0x040fe20000041808 */
[----:B------:R-:W-:Y:S01]  /*ba00*/  FFMA.FTZ R128, R128, R54, -R129 ;  /* 0x0000003680807223 */ /* 0x000fe20000010881 */
[----:B------:R-:W-:Y:S06]  /*ba10*/  LDSM.16.MT88.4 R100, [R119+0xac00] ;  /* 0x00ac00007764783b */ /* 0x000fec0000004200 */
[C---:B------:R-:W-:Y:S08]  /*ba20*/  HMMA.16816.F32.BF16 R12, R56.reuse, R78, R12 ;  /* 0x0000004e380c723c */ /* 0x040ff0000004180c */
[C---:B-1----:R-:W-:Y:S08]  /*ba30*/  HMMA.16816.F32.BF16 R16, R56.reuse, R72, R16 ;  /* 0x000000483810723c */ /* 0x042ff00000041810 */
[C---:B------:R-:W-:Y:S08]  /*ba40*/  HMMA.16816.F32.BF16 R20, R56.reuse, R74, R20 ;  /* 0x0000004a3814723c */ /* 0x040ff00000041814 */
[C---:B--2---:R-:W-:Y:S08]  /*ba50*/  HMMA.16816.F32.BF16 R32, R56.reuse, R80, R32 ;  /* 0x000000503820723c */ /* 0x044ff00000041820 */
[C---:B------:R-:W-:Y:S08]  /*ba60*/  HMMA.16816.F32.BF16 R36, R56.reuse, R82, R36 ;  /* 0x000000523824723c */ /* 0x040ff00000041824 */
[C---:B---3--:R-:W-:Y:S08]  /*ba70*/  HMMA.16816.F32.BF16 R40, R56.reuse, R48, R40 ;  /* 0x000000303828723c */ /* 0x048ff00000041828 */
[C---:B------:R-:W-:Y:S08]  /*ba80*/  HMMA.16816.F32.BF16 R44, R56.reuse, R50, R44 ;  /* 0x00000032382c723c */ /* 0x040ff0000004182c */
[C---:B----4-:R-:W-:Y:S08]  /*ba90*/  HMMA.16816.F32.BF16 R64, R56.reuse, R60, R64 ;  /* 0x0000003c3840723c */ /* 0x050ff00000041840 */
[----:B------:R-:W-:Y:S01]  /*baa0*/  HMMA.16816.F32.BF16 R4, R56, R62, R4 ;  /* 0x0000003e3804723c */ /* 0x000fe20000041804 */
[----:B------:R-:W-:Y:S01]  /*bab0*/  F2FP.BF16.F32.PACK_AB R56, R161, R148 ;  /* 0x00000094a138723e */ /* 0x000fe200000010ff */
[----:B------:R-:W-:Y:S01]  /*bac0*/  FADD.FTZ R52, R52, R127 ;  /* 0x0000007f34347221 */ /* 0x000fe20000010000 */
[----:B-----5:R-:W-:Y:S01]  /*bad0*/  F2FP.BF16.F32.PACK_AB R58, R140, R163 ;  /* 0x000000a38c3a723e */ /* 0x020fe200000010ff */
[----:B------:R-:W1:Y:S01]  /*bae0*/  LDSM.16.MT88.4 R76, [R181+0xa800] ;  /* 0x00a80000b54c783b */ /* 0x000e620000004200 */
[----:B------:R-:W-:-:S02]  /*baf0*/  F2FP.BF16.F32.PACK_AB R57, R165, R144 ;  /* 0x00000090a539723e */ /* 0x000fc400000010ff */
[----:B------:R-:W-:Y:S01]  /*bb00*/  F2FP.BF16.F32.PACK_AB R59, R167, R138 ;  /* 0x0000008aa73b723e */ /* 0x000fe200000010ff */
[----:B------:R-:W2:Y:S01]  /*bb10*/  LDSM.16.MT88.4 R48, [R181+0xe800] ;  /* 0x00e80000b530783b */ /* 0x000ea20000004200 */
[----:B------:R-:W-:Y:S03]  /*bb20*/  MUFU.EX2 R118, R118 ;  /* 0x0000007600767308 */ /* 0x000fe60000000800 */
[----:B------:R-:W3:Y:S02]  /*bb30*/  LDSM.16.MT88.4 R72, [R119+0xa800] ;  /* 0x00a800007748783b */ /* 0x000ee40000004200 */
[----:B------:R-:W-:Y:S01]  /*bb40*/  HMMA.16816.F32.BF16 R24, R56, R68, R24 ;  /* 0x000000443818723c */ /* 0x000fe20000041818 */
[----:B------:R-:W-:Y:S01]  /*bb50*/  FFMA.FTZ R69, R217, R136, R126 ;  /* 0x00000088d9457223 */ /* 0x000fe2000001007e */
[----:B------:R-:W-:Y:S01]  /*bb60*/  MUFU.EX2 R0, R134 ;  /* 0x0000008600007308 */ /* 0x000fe20000000800 */
[----:B------:R-:W4:Y:S02]  /*bb70*/  LDSM.16.MT88.4 R80, [R119+0xc800] ;  /* 0x00c800007750783b */ /* 0x000f240000004200 */
[----:B------:R-:W-:-:S02]  /*bb80*/  FADD.FTZ R124, R124, R69 ;  /* 0x000000457c7c7221 */ /* 0x000fc40000010000 */
        /* <DEDUP_REMOVED lines=24> */
[-C--:B------:R-:W-:Y:S01]  /*bd10*/  FFMA.FTZ R133, R121, R54.reuse, -R133 ;  /* 0x0000003679857223 */ /* 0x080fe20000010885 */
[----:B------:R-:W-:Y:S01]  /*bd20*/  FFMA.FTZ R121, R132, R54, -R129 ;  /* 0x0000003684797223 */ /* 0x000fe20000010881 */
[----:B------:R-:W-:Y:S01]  /*bd30*/  FADD.FTZ R228, R143, R228 ;  /* 0x000000e48fe47221 */ /* 0x000fe20000010000 */
[----:B------:R-:W-:Y:S01]  /*bd40*/  FADD.FTZ R139, R139, R224 ;  /* 0x000000e08b8b7221 */ /* 0x000fe20000010000 */
[----:B------:R-:W-:Y:S02]  /*bd50*/  MUFU.EX2 R117, R68 ;  /* 0x0000004400757308 */ /* 0x000fe40000000800 */
[----:B------:R-:W-:Y:S01]  /*bd60*/  FADD.FTZ R141, R141, R228 ;  /* 0x000000e48d8d7221 */ /* 0x000fe20000010000 */
[----:B------:R-:W-:Y:S01]  /*bd70*/  FADD.FTZ R216, R216, R139 ;  /* 0x0000008bd8d87221 */ /* 0x000fe20000010000 */
[----:B------:R-:W2:Y:S01]  /*bd80*/  MUFU.EX2 R116, R116 ;  /* 0x0000007400747308 */ /* 0x000ea20000000800 */
[----:B-1----:R-:W-:Y:S03]  /*bd90*/  HMMA.16816.F32.BF16 R8, R56, R76, R8 ;  /* 0x0000004c3808723c */ /* 0x002fe60000041808 */
[----:B------:R-:W1:Y:S01]  /*bda0*/  MUFU.EX2 R217, R133 ;  /* 0x0000008500d97308 */ /* 0x000e620000000800 */
[----:B------:R-:W-:-:S03]  /*bdb0*/  FADD.FTZ R137, R137, R216 ;  /* 0x000000d889897221 */ /* 0x000fc60000010000 */
[----:B------:R-:W3:Y:S01]  /*bdc0*/  MUFU.EX2 R121, R121 ;  /* 0x0000007900797308 */ /* 0x000ee20000000800 */
[----:B------:R-:W-:Y:S03]  /*bdd0*/  HMMA.16816.F32.BF16 R12, R56, R78, R12 ;  /* 0x0000004e380c723c */ /* 0x000fe6000004180c */
[----:B------:R-:W-:Y:S01]  /*bde0*/  MUFU.EX2 R54, R130 ;  /* 0x0000008200367308 */ /* 0x000fe20000000800 */
[----:B------:R-:W-:-:S03]  /*bdf0*/  FADD.FTZ R141, R226, R141 ;  /* 0x0000008de28d7221 */ /* 0x000fc60000010000 */
[----:B------:R-:W4:Y:S01]  /*be00*/  MUFU.EX2 R127, R128 ;  /* 0x00000080007f7308 */ /* 0x000f220000000800 */
[----:B------:R-:W-:Y:S01]  /*be10*/  FADD.FTZ R174, R174, R137 ;  /* 0x00000089aeae7221 */ /* 0x000fe20000010000 */
[----:B------:R-:W-:Y:S01]  /*be20*/  FADD.FTZ R176, R176, R141 ;  /* 0x0000008db0b07221 */ /* 0x000fe20000010000 */
[----:B------:R-:W-:Y:S01]  /*be30*/  HMMA.16816.F32.BF16 R28, R56, R70, R28 ;  /* 0x00000046381c723c */ /* 0x000fe2000004181c */
[----:B--2---:R-:W-:Y:S01]  /*be40*/  F2FP.BF16.F32.PACK_AB R68, R116, R117 ;  /* 0x000000757444723e */ /* 0x004fe200000010ff */
[----:B------:R-:W-:Y:S01]  /*be50*/  FADD.FTZ R174, R145, R174 ;  /* 0x000000ae91ae7221 */ /* 0x000fe20000010000 */
[----:B------:R-:W-:Y:S01]  /*be60*/  FADD.FTZ R176, R149, R176 ;  /* 0x000000b095b07221 */ /* 0x000fe20000010000 */
[----:B-1----:R-:W-:Y:S01]  /*be70*/  F2FP.BF16.F32.PACK_AB R70, R217, R118 ;  /* 0x00000076d946723e */ /* 0x002fe200000010ff */
[----:B------:R-:W1:Y:S01]  /*be80*/  LDSM.16.MT88.4 R76, [R181+0xec00] ;  /* 0x00ec0000b54c783b */ /* 0x000e620000004200 */
[----:B---3--:R-:W-:Y:S01]  /*be90*/  F2FP.BF16.F32.PACK_AB R69, R121, R0 ;  /* 0x000000007945723e */ /* 0x008fe200000010ff */
[----:B------:R-:W-:Y:S01]  /*bea0*/  FADD.FTZ R147, R147, R174 ;  /* 0x000000ae93937221 */ /* 0x000fe20000010000 */
[----:B------:R-:W-:Y:S01]  /*beb0*/  FADD.FTZ R151, R151, R176 ;  /* 0x000000b097977221 */ /* 0x000fe20000010000 */
[----:B----4-:R-:W-:-:S02]  /*bec0*/  F2FP.BF16.F32.PACK_AB R71, R127, R54 ;  /* 0x000000367f47723e */ /* 0x010fc400000010ff */
[----:B------:R-:W-:Y:S01]  /*bed0*/  FADD.FTZ R170, R170, R147 ;  /* 0x00000093aaaa7221 */ /* 0x000fe20000010000 */
[----:B------:R-:W-:Y:S01]  /*bee0*/  FADD.FTZ R172, R172, R151 ;  /* 0x00000097acac7221 */ /* 0x000fe20000010000 */
[----:B------:R-:W-:Y:S02]  /*bef0*/  HMMA.16816.F32.BF16 R40, R56, R48, R40 ;  /* 0x000000303828723c */ /* 0x000fe40000041828 */
[----:B------:R-:W-:Y:S01]  /*bf00*/  FADD.FTZ R153, R153, R170 ;  /* 0x000000aa99997221 */ /* 0x000fe20000010000 */
[----:B------:R-:W-:-:S05]  /*bf10*/  FADD.FTZ R159, R159, R172 ;  /* 0x000000ac9f9f7221 */ /* 0x000fca0000010000 */
[----:B------:R-:W-:Y:S01]  /*bf20*/  HMMA.16816.F32.BF16 R112, R68, R108, R8 ;  /* 0x0000006c4470723c */ /* 0x000fe20000041808 */
[----:B------:R-:W-:Y:S01]  /*bf30*/  LDSM.16.MT88.4 R8, [R119+0xcc00] ;  /* 0x00cc00007708783b */ /* 0x000fe20000004200 */
[----:B------:R-:W-:Y:S01]  /*bf40*/  FADD.FTZ R153, R160, R153 ;  /* 0x00000099a0997221 */ /* 0x000fe20000010000 */
[----:B------:R-:W-:-:S05]  /*bf50*/  FADD.FTZ R154, R154, R159 ;  /* 0x0000009f9a9a7221 */ /* 0x000fca0000010000 */
[----:B------:R-:W-:Y:S01]  /*bf60*/  HMMA.16816.F32.BF16 R44, R56, R50, R44 ;  /* 0x00000032382c723c */ /* 0x000fe2000004182c */
[----:B------:R-:W2:Y:S07]  /*bf70*/  LDSM.16.MT88.4 R48, [R181+0xcc00] ;  /* 0x00cc0000b530783b */ /* 0x000eae0000004200 */
[----:B------:R-:W-:Y:S01]  /*bf80*/  HMMA.16816.F32.BF16 R108, R68, R110, R12 ;  /* 0x0000006e446c723c */ /* 0x000fe2000004180c */
[----:B------:R-:W3:Y:S01]  /*bf90*/  LDSM.16.MT88.4 R12, [R119+0xec00] ;  /* 0x00ec0000770c783b */ /* 0x000ee20000004200 */
        /* <DEDUP_REMOVED lines=12> */
[C---:B------:R-:W-:Y:S08]  /*c060*/  HMMA.16816.F32.BF16 R32, R56.reuse, R80, R32 ;  /* 0x000000503820723c */ /* 0x040ff00000041820 */
        /* <DEDUP_REMOVED lines=21> */
[C---:B--2---:R-:W-:Y:S08]  /*c1c0*/  HMMA.16816.F32.BF16 R96, R68.reuse, R48, R24 ;  /* 0x000000304460723c */ /* 0x044ff00000041818 */
[C---:B------:R-:W-:Y:S08]  /*c1d0*/  HMMA.16816.F32.BF16 R92, R68.reuse, R50, R28 ;  /* 0x00000032445c723c */ /* 0x040ff0000004181c */
[C---:B------:R-:W-:Y:S08]  /*c1e0*/  HMMA.16816.F32.BF16 R88, R68.reuse, R8, R32 ;  /* 0x000000084458723c */ /* 0x040ff00000041820 */
[C---:B------:R-:W-:Y:S08]  /*c1f0*/  HMMA.16816.F32.BF16 R84, R68.reuse, R10, R36 ;  /* 0x0000000a4454723c */ /* 0x040ff00000041824 */
[C---:B------:R-:W-:Y:S08]  /*c200*/  HMMA.16816.F32.BF16 R76, R68.reuse, R78, R44 ;  /* 0x0000004e444c723c */ /* 0x040ff0000004182c */
[C---:B---3--:R-:W-:Y:S08]  /*c210*/  HMMA.16816.F32.BF16 R72, R68.reuse, R12, R64 ;  /* 0x0000000c4448723c */ /* 0x048ff00000041840 */
[----:B------:R-:W-:Y:S01]  /*c220*/  HMMA.16816.F32.BF16 R68, R68, R14, R4 ;  /* 0x0000000e4444723c */ /* 0x000fe20000041804 */
[----:B------:R-:W-:-:S04]  /*c230*/  NOP ;  /* 0x0000000000007918 */ /* 0x000fc80000000000 */
[----:B------:R-:W-:-:S15]  /*c240*/  @P2 BRA `(.L_x_2343) ;  /* 0x0000000000042947 */ /* 0x000fde0003800000 */
.L_x_2334:
[----:B------:R-:W-:-:S07]  /*c250*/  IADD3 R53, PT, PT, R55, -0x1, RZ ;  /* 0xffffffff37357810 */ /* 0x000fce0007ffe0ff */
.L_x_2343:
[----:B------:R-:W-:Y:S05]  /*c260*/  BSYNC B2 ;  /* 0x0000000000027941 */ /* 0x000fea0003800000 */
.L_x_2333:
[----:B------:R-:W-:-:S13]  /*c270*/  ISETP.GE.AND P0, PT, R53, R190, PT ;  /* 0x000000be3500720c */ /* 0x000fda0003f06270 */
[----:B------:R-:W-:Y:S05]  /*c280*/  @!P0 BRA `(.L_x_2344) ;  /* 0x0000004c003c8947 */ /* 0x000fea0003800000 */
[----:B------:R-:W-:Y:S01]  /*c290*/  IMAD.SHL.U32 R5, R197, 0x2, RZ ;  /* 0x00000002c5057824 */ /* 0x000fe200078e00ff */
[----:B------:R-:W-:Y:S01]  /*c2a0*/  ISETP.NE.U32.AND P2, PT, R212, RZ, PT ;  /* 0x000000ffd400720c */ /* 0x000fe20003f45070 */
[----:B------:R-:W-:Y:S01]  /*c2b0*/  IMAD.SHL.U32 R214, R53, 0x80, RZ ;  /* 0x0000008035d67824 */ /* 0x000fe200078e00ff */
[----:B------:R-:W-:Y:S01]  /*c2c0*/  MOV R116, R52 ;  /* 0x0000003400747202 */ /* 0x000fe20000000f00 */
[----:B------:R-:W-:Y:S01]  /*c2d0*/  IMAD.MOV.U32 R118, RZ, RZ, R0 ;  /* 0x000000ffff767224 */ /* 0x000fe200078e0000 */
[----:B------:R-:W-:Y:S01]  /*c2e0*/  LOP3.LUT R5, R5, 0x6, RZ, 0xc0, !PT ;  /* 0x0000000605057812 */ /* 0x000fe200078ec0ff */
[----:B------:R-:W-:Y:S01]  /*c2f0*/  VIADD R215, R53, 0x1 ;  /* 0x0000000135d77836 */ /* 0x000fe20000000000 */
[----:B------:R-:W-:Y:S02]  /*c300*/  ISETP.NE.AND.EX P2, PT, R213, RZ, PT, P2 ;  /* 0x000000ffd500720c */ /* 0x000fe40003f45320 */
[C---:B------:R-:W-:Y:S02]  /*c310*/  LOP3.LUT R216, R214.reuse, 0x40, R5, 0xfe, !PT ;  /* 0x00000040d6d87812 */ /* 0x040fe400078efe05 */
[----:B------:R-:W-:-:S09]  /*c320*/  IADD3 R214, PT, PT, R214, 0x80, RZ ;  /* 0x00000080d6d67810 */ /* 0x000fd20007ffe0ff */
.L_x_2351:
        /* <DEDUP_REMOVED lines=80> */
.L_x_2346:
[----:B------:R-:W-:Y:S05]  /*c830*/  BSYNC.RECONVERGENT B0 ;  /* 0x0000000000007941 */ /* 0x000fea0003800200 */
.L_x_2345:
        /* <DEDUP_REMOVED lines=77> */
[----:B------:R-:W5:Y:S04]  /*cd10*/  LDSM.16.M88.4 R140, [R183+0x4000] ;  /* 0x00400000b78c783b */ /* 0x000f680000000200 */
[----:B------:R-:W5:Y:S04]  /*cd20*/  LDSM.16.M88.4 R144, [R183+0x4400] ;  /* 0x00440000b790783b */ /* 0x000f680000000200 */
        /* <DEDUP_REMOVED lines=20> */
[C---:B------:R-:W-:Y:S08]  /*ce70*/  HMMA.16816.F32.BF16 R36, R120.reuse, R140, RZ ;  /* 0x0000008c7824723c */ /* 0x040ff000000418ff */
[C---:B------:R-:W-:Y:S01]  /*ce80*/  HMMA.16816.F32.BF16 R40, R120.reuse, R142, RZ ;  /* 0x0000008e7828723c */ /* 0x040fe200000418ff */
[----:B------:R-:W5:Y:S07]  /*ce90*/  LDSM.16.M88.4 R140, [R180+0x3c00] ;  /* 0x003c0000b48c783b */ /* 0x000f6e0000000200 */
[C---:B------:R-:W-:Y:S08]  /*cea0*/  HMMA.16816.F32.BF16 R44, R120.reuse, R144, RZ ;  /* 0x00000090782c723c */ /* 0x040ff000000418ff */
[C---:B------:R-:W-:Y:S01]  /*ceb0*/  HMMA.16816.F32.BF16 R48, R120.reuse, R146, RZ ;  /* 0x000000927830723c */ /* 0x040fe200000418ff */
[----:B------:R-:W-:Y:S07]  /*cec0*/  LDSM.16.M88.4 R144, [R184+0x1000] ;  /* 0x00100000b890783b */ /* 0x000fee0000000200 */
[C---:B-1----:R-:W-:Y:S08]  /*ced0*/  HMMA.16816.F32.BF16 R52, R120.reuse, R124, RZ ;  /* 0x0000007c7834723c */ /* 0x042ff000000418ff */
[C---:B------:R-:W-:Y:S01]  /*cee0*/  HMMA.16816.F32.BF16 R56, R120.reuse, R126, RZ ;  /* 0x0000007e7838723c */ /* 0x040fe200000418ff */
[----:B------:R-:W1:Y:S07]  /*cef0*/  LDSM.16.M88.4 R124, [R180+0x4000] ;  /* 0x00400000b47c783b */ /* 0x000e6e0000000200 */
[C---:B--2---:R-:W-:Y:S08]  /*cf00*/  HMMA.16816.F32.BF16 R60, R120.reuse, R128, RZ ;  /* 0x00000080783c723c */ /* 0x044ff000000418ff */
[----:B------:R-:W-:Y:S01]  /*cf10*/  HMMA.16816.F32.BF16 R64, R120, R130, RZ ;  /* 0x000000827840723c */ /* 0x000fe200000418ff */
[----:B------:R-:W2:Y:S04]  /*cf20*/  LDSM.16.M88.4 R120, [R180+0x4400] ;  /* 0x00440000b478783b */ /* 0x000ea80000000200 */
[----:B------:R-:W2:Y:S03]  /*cf30*/  LDSM.16.M88.4 R128, [R180+0x4800] ;  /* 0x00480000b480783b */ /* 0x000ea60000000200 */
        /* <DEDUP_REMOVED lines=9> */
[C---:B-----5:R-:W-:Y:S08]  /*cfd0*/  HMMA.16816.F32.BF16 R28, R148.reuse, R140, R28 ;  /* 0x0000008c941c723c */ /* 0x060ff0000004181c */
        /* <DEDUP_REMOVED lines=37> */
[----:B------:R-:W-:Y:S01]  /*d230*/  HMMA.16816.F32.BF16 R64, R144, R130, R64 ;  /* 0x000000829040723c */ /* 0x000fe20000041840 */
[----:B------:R-:W2:Y:S04]  /*d240*/  LDSM.16.M88.4 R128, [R183+0x7800] ;  /* 0x00780000b780783b */ /* 0x000ea80000000200 */
[----:B------:R-:W-:Y:S03]  /*d250*/  LDSM.16.M88.4 R144, [R183+0x8c00] ;  /* 0x008c0000b790783b */ /* 0x000fe60000000200 */
        /* <DEDUP_REMOVED lines=12> */
[C---:B----4-:R-:W-:Y:S08]  /*d320*/  HMMA.16816.F32.BF16 R36, R132.reuse, R136, R36 ;  /* 0x000000888424723c */ /* 0x050ff00000041824 */
        /* <DEDUP_REMOVED lines=8> */
[C---:B-1----:R-:W-:Y:S08]  /*d3b0*/  HMMA.16816.F32.BF16 R60, R132.reuse, R124, R60 ;  /* 0x0000007c843c723c */ /* 0x042ff0000004183c */
[----:B------:R-:W-:Y:S01]  /*d3c0*/  HMMA.16816.F32.BF16 R64, R132, R126, R64 ;  /* 0x0000007e8440723c */ /* 0x000fe20000041840 */
[----:B------:R-:W1:Y:S04]  /*d3d0*/  LDSM.16.M88.4 R124, [R183+0x7c00] ;  /* 0x007c0000b77c783b */ /* 0x000e680000000200 */
[----:B------:R-:W3:Y:S03]  /*d3e0*/  LDSM.16.M88.4 R132, [R183+0x8000] ;  /* 0x00800000b784783b */ /* 0x000ee60000000200 */
[C---:B------:R-:W-:Y:S08]  /*d3f0*/  HMMA.16816.F32.BF16 R4, R168.reuse, R172, R4 ;  /* 0x000000aca804723c */ /* 0x040ff00000041804 */
[C---:B------:R-:W-:Y:S01]  /*d400*/  HMMA.16816.F32.BF16 R8, R168.reuse, R174, R8 ;  /* 0x000000aea808723c */ /* 0x040fe20000041808 */
[----:B------:R-:W-:Y:S07]  /*d410*/  LDSM.16.M88.4 R172, [R180+0x8400] ;  /* 0x00840000b4ac783b */ /* 0x000fee0000000200 */
[C---:B--2---:R-:W-:Y:S08]  /*d420*/  HMMA.16816.F32.BF16 R12, R168.reuse, R120, R12 ;  /* 0x00000078a80c723c */ /* 0x044ff0000004180c */
[C---:B------:R-:W-:Y:S01]  /*d430*/  HMMA.16816.F32.BF16 R16, R168.reuse, R122, R16 ;  /* 0x0000007aa810723c */ /* 0x040fe20000041810 */
[----:B------:R-:W2:Y:S07]  /*d440*/  LDSM.16.M88.4 R120, [R180+0x7400] ;  /* 0x00740000b478783b */ /* 0x000eae0000000200 */
[C---:B------:R-:W-:Y:S08]  /*d450*/  HMMA.16816.F32.BF16 R20, R168.reuse, R128, R20 ;  /* 0x00000080a814723c */ /* 0x040ff00000041814 */
[C---:B------:R-:W-:Y:S01]  /*d460*/  HMMA.16816.F32.BF16 R24, R168.reuse, R130, R24 ;  /* 0x00000082a818723c */ /* 0x040fe20000041818 */
[----:B------:R-:W4:Y:S01]  /*d470*/  LDSM.16.M88.4 R128, [R180+0x8c00] ;  /* 0x008c0000b480783b */ /* 0x000f220000000200 */
[----:B------:R-:W-:Y:S04]  /*d480*/  DEPBAR.LE SB0, 0x0 ;  /* 0x000080000000791a */ /* 0x000fe80000000000 */
[----:B------:R-:W-:Y:S02]  /*d490*/  BAR.SYNC.DEFER_BLOCKING 0x0 ;  /* 0x0000000000007b1d */ /* 0x000fe40000010000 */
[C---:B-1----:R-:W-:Y:S08]  /*d4a0*/  HMMA.16816.F32.BF16 R28, R168.reuse, R124, R28 ;  /* 0x0000007ca81c723c */ /* 0x042ff0000004181c */
[C---:B------:R-:W-:Y:S08]  /*d4b0*/  HMMA.16816.F32.BF16 R32, R168.reuse, R126, R32 ;  /* 0x0000007ea820723c */ /* 0x040ff00000041820 */
[C---:B---3--:R-:W-:Y:S08]  /*d4c0*/  HMMA.16816.F32.BF16 R36, R168.reuse, R132, R36 ;  /* 0x00000084a824723c */ /* 0x048ff00000041824 */
        /* <DEDUP_REMOVED lines=21> */
[C---:B----4-:R-:W-:Y:S08]  /*d620*/  HMMA.16816.F32.BF16 R60, R148.reuse, R128, R60 ;  /* 0x00000080943c723c */ /* 0x050ff0000004183c */
        /* <DEDUP_REMOVED lines=80> */
.L_x_2350:
[----:B------:R-:W-:Y:S05]  /*db30*/  BSYNC.RECONVERGENT B0 ;  /* 0x0000000000007941 */ /* 0x000fea0003800200 */
.L_x_2349:
        /* <DEDUP_REMOVED lines=71> */
.L_x_2348:
[----:B------:R-:W-:Y:S05]  /*dfb0*/  BSYNC.RECONVERGENT B1 ;  /* 0x0000000000017941 */ /* 0x000fea0003800200 */
.L_x_2347:
[----:B------:R-:W3:Y:S01]  /*dfc0*/  LD.E R117, desc[UR4][R2.64+0xdc] ;  /* 0x0000dc0402757980 */ /* 0x000ee2000c101900 */
[C---:B------:R-:W-:Y:S02]  /*dfd0*/  VIADD R129, R216.reuse, 0xffffffc1 ;  /* 0xffffffc1d8817836 */ /* 0x040fe40000000000 */
[C---:B------:R-:W-:Y:S02]  /*dfe0*/  VIADD R0, R216.reuse, 0xffffffc0 ;  /* 0xffffffc0d8007836 */ /* 0x040fe40000000000 */
[C---:B--2---:R-:W-:Y:S01]  /*dff0*/  VIADD R120, R216.reuse, 0xffffffc9 ;  /* 0xffffffc9d8787836 */ /* 0x044fe20000000000 */
[C---:B------:R-:W-:Y:S01]  /*e000*/  ISETP.GE.AND P3, PT, R129.reuse, R211, PT ;  /* 0x000000d38100720c */ /* 0x040fe20003f66270 */
        /* <DEDUP_REMOVED lines=10> */
[----:B------:R-:W-:Y:S01]  /*e0b0*/  VIADD R127, R216, 0xffffffe1 ;  /* 0xffffffe1d87f7836 */ /* 0x000fe20000000000 */
[----:B------:R-:W-:Y:S01]  /*e0c0*/  FSEL R121, R6, -INF , P1 ;  /* 0xff80000006797808 */ /* 0x000fe20000800000 */
[C---:B------:R-:W-:Y:S01]  /*e0d0*/  VIADD R4, R216.reuse, 0xffffffe9 ;  /* 0xffffffe9d8047836 */ /* 0x040fe20000000000 */
[----:B------:R-:W-:Y:S01]  /*e0e0*/  FSEL R7, R7, -INF , P0 ;  /* 0xff80000007077808 */ /* 0x000fe20000000000 */
[----:B------:R-:W-:Y:S01]  /*e0f0*/  VIADD R122, R216, 0xffffffe8 ;  /* 0xffffffe8d87a7836 */ /* 0x000fe20000000000 */
[-C--:B------:R-:W-:Y:S01]  /*e100*/  ISETP.GE.AND P3, PT, R120, R211.reuse, PT ;  /* 0x000000d37800720c */ /* 0x080fe20003f66270 */
[C---:B------:R-:W-:Y:S01]  /*e110*/  VIADD R126, R216.reuse, 0xfffffff1 ;  /* 0xfffffff1d87e7836 */ /* 0x040fe20000000000 */
[C---:B------:R-:W-:Y:S01]  /*e120*/  ISETP.GE.AND P4, PT, R123.reuse, R211, PT ;  /* 0x000000d37b00720c */ /* 0x040fe20003f86270 */
[C---:B------:R-:W-:Y:S01]  /*e130*/  VIADD R137, R216.reuse, 0xfffffff0 ;  /* 0xfffffff0d8897836 */ /* 0x040fe20000000000 */
[-C--:B------:R-:W-:Y:S01]  /*e140*/  ISETP.GE.AND P1, PT, R123, R209.reuse, PT ;  /* 0x000000d17b00720c */ /* 0x080fe20003f26270 */
[----:B------:R-:W-:Y:S01]  /*e150*/  VIADD R136, R216, 0x1 ;  /* 0x00000001d8887836 */ /* 0x000fe20000000000 */
[-C--:B------:R-:W-:Y:S01]  /*e160*/  ISETP.GE.AND P0, PT, R120, R209.reuse, PT ;  /* 0x000000d17800720c */ /* 0x080fe20003f06270 */
        /* <DEDUP_REMOVED lines=9> */
[C---:B------:R-:W-:Y:S01]  /*e200*/  ISETP.GE.AND P1, PT, R139.reuse, R209, PT ;  /* 0x000000d18b00720c */ /* 0x040fe20003f26270 */
[----:B------:R-:W-:Y:S01]  /*e210*/  VIADD R214, R214, 0xffffff80 ;  /* 0xffffff80d6d67836 */ /* 0x000fe20000000000 */
[-C--:B------:R-:W-:Y:S02]  /*e220*/  ISETP.GE.AND P4, PT, R139, R211.reuse, PT ;  /* 0x000000d38b00720c */ /* 0x080fe40003f86270 */
[-C--:B------:R-:W-:Y:S02]  /*e230*/  ISETP.GE.AND P3, PT, R128, R211.reuse, PT ;  /* 0x000000d38000720c */ /* 0x080fe40003f66270 */
[----:B------:R-:W-:Y:S02]  /*e240*/  FSEL R14, R14, -INF , P1 ;  /* 0xff8000000e0e7808 */ /* 0x000fe40000800000 */
[----:B------:R-:W-:Y:S01]  /*e250*/  FSEL R132, R12, -INF , P4 ;  /* 0xff8000000c847808 */ /* 0x000fe20002000000 */
[----:B------:R-:W-:Y:S01]  /*e260*/  VIADD R12, R216, 0x29 ;  /* 0x00000029d80c7836 */ /* 0x000fe20000000000 */
[----:B------:R-:W-:Y:S02]  /*e270*/  FSEL R131, R13, -INF , P3 ;  /* 0xff8000000d837808 */ /* 0x000fe40001800000 */
[C---:B------:R-:W-:Y:S02]  /*e280*/  ISETP.GE.AND P4, PT, R11.reuse, R211, PT ;  /* 0x000000d30b00720c */ /* 0x040fe40003f86270 */
[----:B------:R-:W-:Y:S02]  /*e290*/  ISETP.GE.AND P1, PT, R11, R209, PT ;  /* 0x000000d10b00720c */ /* 0x000fe40003f26270 */
[----:B------:R-:W-:Y:S02]  /*e2a0*/  ISETP.GE.AND P3, PT, R5, R211, PT ;  /* 0x000000d30500720c */ /* 0x000fe40003f66270 */
[----:B------:R-:W-:Y:S01]  /*e2b0*/  FSEL R130, R16, -INF , P4 ;  /* 0xff80000010827808 */ /* 0x000fe20002000000 */
[----:B------:R-:W-:Y:S01]  /*e2c0*/  VIADD R16, R216, 0x19 ;  /* 0x00000019d8107836 */ /* 0x000fe20000000000 */
[----:B------:R-:W-:Y:S02]  /*e2d0*/  FSEL R18, R18, -INF , P1 ;  /* 0xff80000012127808 */ /* 0x000fe40000800000 */
[----:B------:R-:W-:Y:S02]  /*e2e0*/  FSEL R251, R17, -INF , P3 ;  /* 0xff80000011fb7808 */ /* 0x000fe40001800000 */
[C---:B------:R-:W-:Y:S02]  /*e2f0*/  ISETP.GE.AND P1, PT, R138.reuse, R209, PT ;  /* 0x000000d18a00720c */ /* 0x040fe40003f26270 */
[-C--:B------:R-:W-:Y:S02]  /*e300*/  ISETP.GE.AND P4, PT, R138, R211.reuse, PT ;  /* 0x000000d38a00720c */ /* 0x080fe40003f86270 */
[----:B------:R-:W-:Y:S02]  /*e310*/  ISETP.GE.AND P3, PT, R127, R211, PT ;  /* 0x000000d37f00720c */ /* 0x000fe40003f66270 */
[----:B------:R-:W-:Y:S02]  /*e320*/  ISETP.GE.AND P0, PT, R128, R209, PT ;  /* 0x000000d18000720c */ /* 0x000fe40003f06270 */
[----:B------:R-:W-:Y:S02]  /*e330*/  FSEL R22, R22, -INF , P1 ;  /* 0xff80000016167808 */ /* 0x000fe40000800000 */
[----:B------:R-:W-:Y:S01]  /*e340*/  FSEL R245, R20, -INF , P4 ;  /* 0xff80000014f57808 */ /* 0x000fe20002000000 */
[----:B------:R-:W-:Y:S01]  /*e350*/  VIADD R20, R216, 0x9 ;  /* 0x00000009d8147836 */ /* 0x000fe20000000000 */
[----:B------:R-:W-:Y:S02]  /*e360*/  FSEL R243, R21, -INF , P3 ;  /* 0xff80000015f37808 */ /* 0x000fe40001800000 */
[----:B------:R-:W-:Y:S02]  /*e370*/  ISETP.GE.AND P3, PT, R4, R211, PT ;  /* 0x000000d30400720c */ /* 0x000fe40003f66270 */
[C---:B------:R-:W-:Y:S02]  /*e380*/  ISETP.GE.AND P1, PT, R122.reuse, R209, PT ;  /* 0x000000d17a00720c */ /* 0x040fe40003f26270 */
[----:B------:R-:W-:Y:S02]  /*e390*/  ISETP.GE.AND P4, PT, R122, R211, PT ;  /* 0x000000d37a00720c */ /* 0x000fe40003f86270 */
[----:B------:R-:W-:Y:S02]  /*e3a0*/  FSEL R247, R15, -INF , P0 ;  /* 0xff8000000ff77808 */ /* 0x000fe40000000000 */
[----:B------:R-:W-:Y:S02]  /*e3b0*/  ISETP.GE.AND P0, PT, R5, R209, PT ;  /* 0x000000d10500720c */ /* 0x000fe40003f06270 */
[C---:B------:R-:W-:Y:S02]  /*e3c0*/  ISETP.GE.AND P6, PT, R0.reuse, R210, PT ;  /* 0x000000d20000720c */ /* 0x040fe40003fc6270 */
[----:B------:R-:W-:Y:S01]  /*e3d0*/  ISETP.GE.AND P5, PT, R0, R208, PT ;  /* 0x000000d00000720c */ /* 0x000fe20003fa6270 */
[C---:B------:R-:W-:Y:S01]  /*e3e0*/  VIADD R0, R216.reuse, 0xfffffff9 ;  /* 0xfffffff9d8007836 */ /* 0x040fe20000000000 */
[----:B------:R-:W-:Y:S01]  /*e3f0*/  FSEL R239, R25, -INF , P3 ;  /* 0xff80000019ef7808 */ /* 0x000fe20001800000 */
[----:B------:R-:W-:Y:S01]  /*e400*/  VIADD R25, R216, 0x28 ;  /* 0x00000028d8197836 */ /* 0x000fe20000000000 */
[----:B------:R-:W-:Y:S02]  /*e410*/  FSEL R26, R26, -INF , P1 ;  /* 0xff8000001a1a7808 */ /* 0x000fe40000800000 */
[----:B------:R-:W-:Y:S01]  /*e420*/  FSEL R241, R24, -INF , P4 ;  /* 0xff80000018f17808 */ /* 0x000fe20002000000 */
[----:B------:R-:W-:Y:S01]  /*e430*/  VIADD R24, R216, 0xfffffff8 ;  /* 0xfffffff8d8187836 */ /* 0x000fe20000000000 */
[----:B------:R-:W-:Y:S02]  /*e440*/  ISETP.GE.AND P3, PT, R126, R211, PT ;  /* 0x000000d37e00720c */ /* 0x000fe40003f66270 */
[-C--:B------:R-:W-:Y:S02]  /*e450*/  ISETP.GE.AND P1, PT, R137, R209.reuse, PT ;  /* 0x000000d18900720c */ /* 0x080fe40003f26270 */
[----:B------:R-:W-:Y:S02]  /*e460*/  FSEL R6, R19, -INF , P0 ;  /* 0xff80000013067808 */ /* 0x000fe40000000000 */
[----:B------:R-:W-:Y:S02]  /*e470*/  ISETP.GE.AND P0, PT, R127, R209, PT ;  /* 0x000000d17f00720c */ /* 0x000fe40003f06270 */
[-C--:B------:R-:W-:Y:S02]  /*e480*/  ISETP.GE.AND P4, PT, R137, R211.reuse, PT ;  /* 0x000000d38900720c */ /* 0x080fe40003f86270 */
[----:B------:R-:W-:Y:S02]  /*e490*/  FSEL R30, R30, -INF , P1 ;  /* 0xff8000001e1e7808 */ /* 0x000fe40000800000 */
[----:B------:R-:W-:Y:S01]  /*e4a0*/  FSEL R173, R29, -INF , P3 ;  /* 0xff8000001dad7808 */ /* 0x000fe20001800000 */
[----:B------:R-:W-:Y:S01]  /*e4b0*/  VIADD R29, R216, 0x8 ;  /* 0x00000008d81d7836 */ /* 0x000fe20000000000 */
[----:B------:R-:W-:Y:S02]  /*e4c0*/  ISETP.GE.AND P3, PT, R0, R211, PT ;  /* 0x000000d30000720c */ /* 0x000fe40003f66270 */
[-C--:B------:R-:W-:Y:S02]  /*e4d0*/  ISETP.GE.AND P1, PT, R24, R209.reuse, PT ;  /* 0x000000d11800720c */ /* 0x080fe40003f26270 */
[----:B------:R-:W-:Y:S02]  /*e4e0*/  FSEL R235, R23, -INF , P0 ;  /* 0xff80000017eb7808 */ /* 0x000fe40000000000 */
[----:B------:R-:W-:Y:S01]  /*e4f0*/  FSEL R229, R28, -INF , P4 ;  /* 0xff8000001ce57808 */ /* 0x000fe20002000000 */
[----:B------:R-:W-:Y:S01]  /*e500*/  VIADD R28, R216, 0x18 ;  /* 0x00000018d81c7836 */ /* 0x000fe20000000000 */
[----:B------:R-:W-:Y:S02]  /*e510*/  ISETP.GE.AND P0, PT, R4, R209, PT ;  /* 0x000000d10400720c */ /* 0x000fe40003f06270 */
[----:B------:R-:W-:Y:S02]  /*e520*/  ISETP.GE.AND P4, PT, R24, R211, PT ;  /* 0x000000d31800720c */ /* 0x000fe40003f86270 */
[----:B------:R-:W-:Y:S02]  /*e530*/  FSEL R33, R33, -INF , P3 ;  /* 0xff80000021217808 */ /* 0x000fe40001800000 */
[----:B------:R-:W-:Y:S02]  /*e540*/  FSEL R34, R34, -INF , P1 ;  /* 0xff80000022227808 */ /* 0x000fe40000800000 */
[----:B------:R-:W-:Y:S02]  /*e550*/  ISETP.GE.AND P1, PT, R216, R209, PT ;  /* 0x000000d1d800720c */ /* 0x000fe40003f26270 */
[----:B------:R-:W-:Y:S02]  /*e560*/  ISETP.GE.AND P3, PT, R136, R211, PT ;  /* 0x000000d38800720c */ /* 0x000fe40003f66270 */
[----:B------:R-:W-:Y:S02]  /*e570*/  FSEL R27, R27, -INF , P0 ;  /* 0xff8000001b1b7808 */ /* 0x000fe40000000000 */
[----:B------:R-:W-:Y:S01]  /*e580*/  FSEL R227, R32, -INF , P4 ;  /* 0xff80000020e37808 */ /* 0x000fe20002000000 */
[----:B------:R-:W-:Y:S01]  /*e590*/  VIADD R32, R216, 0x39 ;  /* 0x00000039d8207836 */ /* 0x000fe20000000000 */
[----:B------:R-:W-:Y:S02]  /*e5a0*/  ISETP.GE.AND P0, PT, R126, R209, PT ;  /* 0x000000d17e00720c */ /* 0x000fe40003f06270 */
[-C--:B------:R-:W-:Y:S02]  /*e5b0*/  ISETP.GE.AND P4, PT, R216, R211.reuse, PT ;  /* 0x000000d3d800720c */ /* 0x080fe40003f86270 */
[----:B------:R-:W-:Y:S01]  /*e5c0*/  FSEL R171, R38, -INF , P1 ;  /* 0xff80000026ab7808 */ /* 0x000fe20000800000 */
[C---:B------:R-:W-:Y:S01]  /*e5d0*/  VIADD R38, R216.reuse, 0x11 ;  /* 0x00000011d8267836 */ /* 0x040fe20000000000 */
[----:B------:R-:W-:Y:S01]  /*e5e0*/  FSEL R219, R37, -INF , P3 ;  /* 0xff80000025db7808 */ /* 0x000fe20001800000 */
[----:B------:R-:W-:Y:S01]  /*e5f0*/  VIADD R37, R216, 0x21 ;  /* 0x00000021d8257836 */ /* 0x000fe20000000000 */
[-C--:B------:R-:W-:Y:S02]  /*e600*/  ISETP.GE.AND P3, PT, R20, R211.reuse, PT ;  /* 0x000000d31400720c */ /* 0x080fe40003f66270 */
[----:B------:R-:W-:Y:S02]  /*e610*/  FSEL R31, R31, -INF , P0 ;  /* 0xff8000001f1f7808 */ /* 0x000fe40000000000 */
[----:B------:R-:W-:Y:S01]  /*e620*/  FSEL R221, R36, -INF , P4 ;  /* 0xff80000024dd7808 */ /* 0x000fe20002000000 */
[----:B------:R-:W-:Y:S01]  /*e630*/  VIADD R36, R216, 0x31 ;  /* 0x00000031d8247836 */ /* 0x000fe20000000000 */
[----:B------:R-:W-:Y:S02]  /*e640*/  ISETP.GE.AND P4, PT, R29, R211, PT ;  /* 0x000000d31d00720c */ /* 0x000fe40003f86270 */
[----:B------:R-:W-:Y:S02]  /*e650*/  ISETP.GE.AND P0, PT, R0, R209, PT ;  /* 0x000000d10000720c */ /* 0x000fe40003f06270 */
[----:B------:R-:W-:Y:S02]  /*e660*/  FSEL R175, R41, -INF , P3 ;  /* 0xff80000029af7808 */ /* 0x000fe40001800000 */
[----:B------:R-:W-:Y:S02]  /*e670*/  ISETP.GE.AND P3, PT, R38, R211, PT ;  /* 0x000000d32600720c */ /* 0x000fe40003f66270 */
        /* <DEDUP_REMOVED lines=8> */
[----:B------:R-:W-:Y:S02]  /*e700*/  ISETP.GE.AND P0, PT, R20, R209, PT ;  /* 0x000000d11400720c */ /* 0x000fe40003f06270 */
[----:B------:R-:W-:Y:S02]  /*e710*/  ISETP.GE.AND P4, PT, R28, R211, PT ;  /* 0x000000d31c00720c */ /* 0x000fe40003f86270 */
[----:B------:R-:W-:Y:S02]  /*e720*/  FSEL R155, R49, -INF , P3 ;  /* 0xff800000319b7808 */ /* 0x000fe40001800000 */
[----:B------:R-:W-:Y:S02]  /*e730*/  ISETP.GE.AND P1, PT, R29, R209, PT ;  /* 0x000000d11d00720c */ /* 0x000fe40003f26270 */
[----:B------:R-:W-:Y:S02]  /*e740*/  ISETP.GE.AND P3, PT, R37, R211, PT ;  /* 0x000000d32500720c */ /* 0x000fe40003f66270 */
[----:B------:R-:W-:Y:S02]  /*e750*/  FSEL R165, R43, -INF , P0 ;  /* 0xff8000002ba57808 */ /* 0x000fe40000000000 */
[----:B------:R-:W-:Y:S02]  /*e760*/  FSEL R157, R48, -INF , P4 ;  /* 0xff800000309d7808 */ /* 0x000fe40002000000 */
[----:B------:R-:W-:Y:S02]  /*e770*/  ISETP.GE.AND P0, PT, R38, R209, PT ;  /* 0x000000d12600720c */ /* 0x000fe40003f06270 */
[-C--:B------:R-:W-:Y:S02]  /*e780*/  ISETP.GE.AND P4, PT, R141, R211.reuse, PT ;  /* 0x000000d38d00720c */ /* 0x080fe40003f86270 */
[----:B------:R-:W-:Y:S02]  /*e790*/  FSEL R42, R42, -INF , P1 ;  /* 0xff8000002a2a7808 */ /* 0x000fe40000800000 */
[----:B------:R-:W-:Y:S02]  /*e7a0*/  FSEL R143, R53, -INF , P3 ;  /* 0xff800000358f7808 */ /* 0x000fe40001800000 */
[----:B------:R-:W-:Y:S02]  /*e7b0*/  ISETP.GE.AND P3, PT, R12, R211, PT ;  /* 0x000000d30c00720c */ /* 0x000fe40003f66270 */
[-C--:B------:R-:W-:Y:S02]  /*e7c0*/  ISETP.GE.AND P1, PT, R142, R209.reuse, PT ;  /* 0x000000d18e00720c */ /* 0x080fe40003f26270 */
[----:B------:R-:W-:Y:S02]  /*e7d0*/  FSEL R47, R47, -INF , P0 ;  /* 0xff8000002f2f7808 */ /* 0x000fe40000000000 */
[----:B------:R-:W-:Y:S02]  /*e7e0*/  FSEL R52, R52, -INF , P4 ;  /* 0xff80000034347808 */ /* 0x000fe40002000000 */
[----:B------:R-:W-:Y:S02]  /*e7f0*/  ISETP.GE.AND P0, PT, R16, R209, PT ;  /* 0x000000d11000720c */ /* 0x000fe40003f06270 */
[----:B------:R-:W-:Y:S02]  /*e800*/  ISETP.GE.AND P4, PT, R25, R211, PT ;  /* 0x000000d31900720c */ /* 0x000fe40003f86270 */
[----:B------:R-:W-:Y:S02]  /*e810*/  FSEL R46, R46, -INF , P1 ;  /* 0xff8000002e2e7808 */ /* 0x000fe40000800000 */
        /* <DEDUP_REMOVED lines=17> */
[-C--:B------:R-:W-:Y:S02]  /*e930*/  ISETP.GE.AND P3, PT, R216, R210.reuse, PT ;  /* 0x000000d2d800720c */ /* 0x080fe40003f66270 */
[-C--:B------:R-:W-:Y:S02]  /*e940*/  ISETP.GE.AND P1, PT, R25, R209.reuse, PT ;  /* 0x000000d11900720c */ /* 0x080fe40003f26270 */
[----:B------:R-:W-:Y:S02]  /*e950*/  FSEL R64, R64, -INF , P4 ;  /* 0xff80000040407808 */ /* 0x000fe40002000000 */
[----:B------:R-:W-:Y:S02]  /*e960*/  FSEL R23, R125, -INF , !P6 ;  /* 0xff8000007d177808 */ /* 0x000fe40007000000 */
[----:B------:R-:W-:Y:S02]  /*e970*/  FSEL R59, R59, -INF , P0 ;  /* 0xff8000003b3b7808 */ /* 0x000fe40000000000 */
[-C--:B------:R-:W-:Y:S02]  /*e980*/  ISETP.GE.AND P0, PT, R36, R209.reuse, PT ;  /* 0x000000d12400720c */ /* 0x080fe40003f06270 */
[-C--:B------:R-:W-:Y:S02]  /*e990*/  ISETP.GE.AND P4, PT, R129, R210.reuse, PT ;  /* 0x000000d28100720c */ /* 0x080fe40003f86270 */
[-C--:B------:R-:W-:Y:S02]  /*e9a0*/  ISETP.GE.AND P6, PT, R120, R210.reuse, PT ;  /* 0x000000d27800720c */ /* 0x080fe40003fc6270 */
[----:B------:R-:W-:Y:S02]  /*e9b0*/  FSEL R221, R221, -INF , !P3 ;  /* 0xff800000dddd7808 */ /* 0x000fe40005800000 */
[----:B------:R-:W-:Y:S02]  /*e9c0*/  FSEL R133, R58, -INF , P1 ;  /* 0xff8000003a857808 */ /* 0x000fe40000800000 */
[----:B------:R-:W-:Y:S02]  /*e9d0*/  ISETP.GE.AND P3, PT, R123, R210, PT ;  /* 0x000000d27b00720c */ /* 0x000fe40003f66270 */
[-C--:B------:R-:W-:Y:S02]  /*e9e0*/  ISETP.GE.AND P1, PT, R140, R209.reuse, PT ;  /* 0x000000d18c00720c */ /* 0x080fe40003f26270 */
[----:B------:R-:W-:Y:S02]  /*e9f0*/  FSEL R21, R124, -INF , !P4 ;  /* 0xff8000007c157808 */ /* 0x000fe40006000000 */
[----:B------:R-:W-:Y:S02]  /*ea00*/  FSEL R15, R134, -INF , !P6 ;  /* 0xff800000860f7808 */ /* 0x000fe40007000000 */
[----:B------:R-:W-:Y:S02]  /*ea10*/  FSEL R13, R121, -INF , !P5 ;  /* 0xff800000790d7808 */ /* 0x000fe40006800000 */
[----:B------:R-:W-:Y:S02]  /*ea20*/  FSEL R58, R63, -INF , P0 ;  /* 0xff8000003f3a7808 */ /* 0x000fe40000000000 */
[-C--:B------:R-:W-:Y:S02]  /*ea30*/  ISETP.GE.AND P0, PT, R32, R209.reuse, PT ;  /* 0x000000d12000720c */ /* 0x080fe40003f06270 */
[----:B------:R-:W-:Y:S02]  /*ea40*/  ISETP.GE.AND P6, PT, R139, R208, PT ;  /* 0x000000d08b00720c */ /* 0x000fe40003fc6270 */
[----:B------:R-:W-:Y:S02]  /*ea50*/  ISETP.GE.AND P5, PT, R128, R210, PT ;  /* 0x000000d28000720c */ /* 0x000fe40003fa6270 */
[----:B------:R-:W-:Y:S02]  /*ea60*/  ISETP.GE.AND P4, PT, R120, R208, PT ;  /* 0x000000d07800720c */ /* 0x000fe40003f86270 */
[----:B------:R-:W-:Y:S02]  /*ea70*/  FSEL R19, R135, -INF , !P3 ;  /* 0xff80000087137808 */ /* 0x000fe40005800000 */
[----:B------:R-:W-:Y:S02]  /*ea80*/  FSEL R62, R62, -INF , P1 ;  /* 0xff8000003e3e7808 */ /* 0x000fe40000800000 */
[----:B------:R-:W-:Y:S02]  /*ea90*/  ISETP.GE.AND P1, PT, R8, R209, PT ;  /* 0x000000d10800720c */ /* 0x000fe40003f26270 */
[----:B------:R-:W-:Y:S02]  /*eaa0*/  ISETP.GE.AND P3, PT, R139, R210, PT ;  /* 0x000000d28b00720c */ /* 0x000fe40003f66270 */
[----:B------:R-:W-:Y:S02]  /*eab0*/  FSEL R67, R67, -INF , P0 ;  /* 0xff80000043437808 */ /* 0x000fe40000000000 */
[----:B------:R-:W-:Y:S02]  /*eac0*/  FSEL R249, R14, -INF , !P6 ;  /* 0xff8000000ef97808 */ /* 0x000fe40007000000 */
[----:B------:R-:W-:Y:S02]  /*ead0*/  FSEL R41, R131, -INF , !P5 ;  /* 0xff80000083297808 */ /* 0x000fe40006800000 */
[----:B------:R-:W-:Y:S02]  /*eae0*/  FSEL R9, R9, -INF , !P4 ;  /* 0xff80000009097808 */ /* 0x000fe40006000000 */
[CC--:B------:R-:W-:Y:S01]  /*eaf0*/  ISETP.GE.AND P0, PT, R216.reuse, R208.reuse, PT ;  /* 0x000000d0d800720c */ /* 0x0c0fe20003f06270 */
[----:B------:R-:W-:Y:S01]  /*eb00*/  VIADD R216, R216, 0xffffff80 ;  /* 0xffffff80d8d87836 */ /* 0x000fe20000000000 */
[-C--:B------:R-:W-:Y:S02]  /*eb10*/  ISETP.GE.AND P5, PT, R11, R208.reuse, PT ;  /* 0x000000d00b00720c */ /* 0x080fe40003fa6270 */
[----:B------:R-:W-:Y:S02]  /*eb20*/  ISETP.GE.AND P4, PT, R5, R208, PT ;  /* 0x000000d00500720c */ /* 0x000fe40003f86270 */
[----:B------:R-:W-:Y:S02]  /*eb30*/  ISETP.GE.AND P6, PT, R127, R210, PT ;  /* 0x000000d27f00720c */ /* 0x000fe40003fc6270 */
[----:B------:R-:W-:Y:S02]  /*eb40*/  FSEL R53, R66, -INF , P1 ;  /* 0xff80000042357808 */ /* 0x000fe40000800000 */
[----:B------:R-:W-:Y:S02]  /*eb50*/  FSEL R43, R132, -INF , !P3 ;  /* 0xff800000842b7808 */ /* 0x000fe40005800000 */
[----:B------:R-:W-:Y:S02]  /*eb60*/  ISETP.GE.AND P1, PT, R129, R208, PT ;  /* 0x000000d08100720c */ /* 0x000fe40003f26270 */
[----:B------:R-:W-:Y:S02]  /*eb70*/  ISETP.GE.AND P3, PT, R11, R210, PT ;  /* 0x000000d20b00720c */ /* 0x000fe40003f66270 */
[----:B------:R-:W-:Y:S02]  /*eb80*/  FSEL R51, R18, -INF , !P5 ;  /* 0xff80000012337808 */ /* 0x000fe40006800000 */
[----:B------:R-:W-:Y:S02]  /*eb90*/  FSEL R49, R6, -INF , !P4 ;  /* 0xff80000006317808 */ /* 0x000fe40006000000 */
[----:B------:R-:W-:Y:S02]  /*eba0*/  FSEL R171, R171, -INF , !P0 ;  /* 0xff800000abab7808 */ /* 0x000fe40004000000 */
[----:B------:R-:W-:Y:S02]  /*ebb0*/  FSEL R243, R243, -INF , !P6 ;  /* 0xff800000f3f37808 */ /* 0x000fe40007000000 */
[----:B------:R-:W-:Y:S02]  /*ebc0*/  ISETP.GE.AND P0, PT, R123, R208, PT ;  /* 0x000000d07b00720c */ /* 0x000fe40003f06270 */
[C---:B------:R-:W-:Y:S02]  /*ebd0*/  ISETP.GE.AND P5, PT, R4.reuse, R210, PT ;  /* 0x000000d20400720c */ /* 0x040fe40003fa6270 */
[-C--:B------:R-:W-:Y:S02]  /*ebe0*/  ISETP.GE.AND P4, PT, R4, R208.reuse, PT ;  /* 0x000000d00400720c */ /* 0x080fe40003f86270 */
[----:B------:R-:W-:Y:S02]  /*ebf0*/  ISETP.GE.AND P6, PT, R122, R208, PT ;  /* 0x000000d07a00720c */ /* 0x000fe40003fc6270 */
[----:B------:R-:W-:Y:S02]  /*ec00*/  FMNMX3.FTZ R4, R116, R23, R21, !PT ;  /* 0x0000001774047276 */ /* 0x000fe40007810015 */
[----:B------:R-:W-:Y:S02]  /*ec10*/  FSEL R17, R7, -INF , !P1 ;  /* 0xff80000007117808 */ /* 0x000fe40004800000 */
[----:B------:R-:W-:Y:S02]  /*ec20*/  FSEL R48, R130, -INF , !P3 ;  /* 0xff80000082307808 */ /* 0x000fe40005800000 */
[-C--:B------:R-:W-:Y:S02]  /*ec30*/  ISETP.GE.AND P3, PT, R138, R210.reuse, PT ;  /* 0x000000d28a00720c */ /* 0x080fe40003f66270 */
[----:B------:R-:W-:Y:S02]  /*ec40*/  FSEL R11, R10, -INF , !P0 ;  /* 0xff8000000a0b7808 */ /* 0x000fe40004000000 */
[----:B------:R-:W-:Y:S02]  /*ec50*/  FSEL R233, R26, -INF , !P6 ;  /* 0xff8000001ae97808 */ /* 0x000fe40007000000 */
[----:B------:R-:W-:Y:S02]  /*ec60*/  FSEL R231, R27, -INF , !P4 ;  /* 0xff8000001be77808 */ /* 0x000fe40006000000 */
[----:B------:R-:W-:Y:S02]  /*ec70*/  FMNMX3.FTZ R4, R4, R19, R15, !PT ;  /* 0x0000001304047276 */ /* 0x000fe4000781000f */
[C---:B------:R-:W-:Y:S02]  /*ec80*/  ISETP.GE.AND P6, PT, R0.reuse, R210, PT ;  /* 0x000000d20000720c */ /* 0x040fe40003fc6270 */
[----:B------:R-:W-:Y:S02]  /*ec90*/  ISETP.GE.AND P4, PT, R0, R208, PT ;  /* 0x000000d00000720c */ /* 0x000fe40003f86270 */
[----:B------:R-:W-:Y:S02]  /*eca0*/  ISETP.GE.AND P0, PT, R5, R210, PT ;  /* 0x000000d20500720c */ /* 0x000fe40003f06270 */
[----:B------:R-:W-:Y:S02]  /*ecb0*/  FMNMX3.FTZ R0, R118, R13, R17, !PT ;  /* 0x0000000d76007276 */ /* 0x000fe40007810011 */
[----:B------:R-:W-:Y:S02]  /*ecc0*/  ISETP.GE.AND P1, PT, R128, R208, PT ;  /* 0x000000d08000720c */ /* 0x000fe40003f26270 */
[----:B------:R-:W-:Y:S02]  /*ecd0*/  FSEL R245, R245, -INF , !P3 ;  /* 0xff800000f5f57808 */ /* 0x000fe40005800000 */
[----:B------:R-:W-:Y:S02]  /*ece0*/  ISETP.GE.AND P3, PT, R122, R210, PT ;  /* 0x000000d27a00720c */ /* 0x000fe40003f66270 */
[----:B------:R-:W-:Y:S02]  /*ecf0*/  FMNMX3.FTZ R4, R4, R43, R41, !PT ;  /* 0x0000002b04047276 */ /* 0x000fe40007810029 */
[----:B------:R-:W-:Y:S02]  /*ed00*/  FSEL R251, R251, -INF , !P0 ;  /* 0xff800000fbfb7808 */ /* 0x000fe40004000000 */
[----:B------:R-:W-:Y:S02]  /*ed10*/  FSEL R247, R247, -INF , !P1 ;  /* 0xff800000f7f77808 */ /* 0x000fe40004800000 */
[----:B------:R-:W-:Y:S02]  /*ed20*/  FMNMX3.FTZ R0, R0, R11, R9, !PT ;  /* 0x0000000b00007276 */ /* 0x000fe40007810009 */
[----:B------:R-:W-:Y:S02]  /*ed30*/  ISETP.GE.AND P0, PT, R138, R208, PT ;  /* 0x000000d08a00720c */ /* 0x000fe40003f06270 */
[----:B------:R-:W-:Y:S02]  /*ed40*/  FSEL R241, R241, -INF , !P3 ;  /* 0xff800000f1f17808 */ /* 0x000fe40005800000 */
[----:B------:R-:W-:Y:S02]  /*ed50*/  FMNMX3.FTZ R4, R4, R48, R251, !PT ;  /* 0x0000003004047276 */ /* 0x000fe400078100fb */
[----:B------:R-:W-:Y:S02]  /*ed60*/  ISETP.GE.AND P3, PT, R137, R210, PT ;  /* 0x000000d28900720c */ /* 0x000fe40003f66270 */
[----:B------:R-:W-:Y:S02]  /*ed70*/  ISETP.GE.AND P1, PT, R127, R208, PT ;  /* 0x000000d07f00720c */ /* 0x000fe40003f26270 */
[----:B------:R-:W-:Y:S02]  /*ed80*/  FMNMX3.FTZ R0, R0, R249, R247, !PT ;  /* 0x000000f900007276 */ /* 0x000fe400078100f7 */
[----:B------:R-:W-:Y:S02]  /*ed90*/  FSEL R237, R22, -INF , !P0 ;  /* 0xff80000016ed7808 */ /* 0x000fe40004000000 */
[-C--:B------:R-:W-:Y:S02]  /*eda0*/  ISETP.GE.AND P0, PT, R126, R210.reuse, PT ;  /* 0x000000d27e00720c */ /* 0x080fe40003f06270 */
[----:B------:R-:W-:Y:S02]  /*edb0*/  FSEL R239, R239, -INF , !P5 ;  /* 0xff800000efef7808 */ /* 0x000fe40006800000 */
[----:B------:R-:W-:Y:S02]  /*edc0*/  FSEL R229, R229, -INF , !P3 ;  /* 0xff800000e5e57808 */ /* 0x000fe40005800000 */
[----:B------:R-:W-:Y:S02]  /*edd0*/  FMNMX3.FTZ R4, R4, R245, R243, !PT ;  /* 0x000000f504047276 */ /* 0x000fe400078100f3 */
        /* <DEDUP_REMOVED lines=8> */
[----:B------:R-:W-:Y:S02]  /*ee60*/  FMNMX3.FTZ R0, R0, R237, R235, !PT ;  /* 0x000000ed00007276 */ /* 0x000fe400078100eb */
[----:B------:R-:W-:Y:S02]  /*ee70*/  ISETP.GE.AND P3, PT, R136, R210, PT ;  /* 0x000000d28800720c */ /* 0x000fe40003f66270 */
[----:B------:R-:W-:Y:S02]  /*ee80*/  FSEL R163, R33, -INF , !P6 ;  /* 0xff80000021a37808 */ /* 0x000fe40007000000 */
[----:B------:R-:W-:Y:S02]  /*ee90*/  FMNMX3.FTZ R4, R4, R229, R173, !PT ;  /* 0x000000e504047276 */ /* 0x000fe400078100ad */
[----:B------:R-:W-:Y:S02]  /*eea0*/  FSEL R225, R30, -INF , !P5 ;  /* 0xff8000001ee17808 */ /* 0x000fe40006800000 */
[----:B------:R-:W-:Y:S02]  /*eeb0*/  FSEL R179, R31, -INF , !P1 ;  /* 0xff8000001fb37808 */ /* 0x000fe40004800000 */
[----:B------:R-:W-:Y:S02]  /*eec0*/  ISETP.GE.AND P0, PT, R24, R208, PT ;  /* 0x000000d01800720c */ /* 0x000fe40003f06270 */
[----:B------:R-:W-:Y:S02]  /*eed0*/  FMNMX3.FTZ R0, R0, R233, R231, !PT ;  /* 0x000000e900007276 */ /* 0x000fe400078100e7 */
[----:B------:R-:W-:Y:S02]  /*eee0*/  FSEL R219, R219, -INF , !P3 ;  /* 0xff800000dbdb7808 */ /* 0x000fe40005800000 */
[----:B------:R-:W-:Y:S02]  /*eef0*/  FSEL R177, R35, -INF , !P4 ;  /* 0xff80000023b17808 */ /* 0x000fe40006000000 */
[-C--:B------:R-:W-:Y:S02]  /*ef00*/  ISETP.GE.AND P3, PT, R20, R210.reuse, PT ;  /* 0x000000d21400720c */ /* 0x080fe40003f66270 */
[-C--:B------:R-:W-:Y:S02]  /*ef10*/  ISETP.GE.AND P4, PT, R142, R210.reuse, PT ;  /* 0x000000d28e00720c */ /* 0x080fe40003f86270 */
[C---:B------:R-:W-:Y:S02]  /*ef20*/  ISETP.GE.AND P5, PT, R29.reuse, R210, PT ;  /* 0x000000d21d00720c */ /* 0x040fe40003fa6270 */
[----:B------:R-:W-:Y:S02]  /*ef30*/  FMNMX3.FTZ R4, R4, R227, R163, !PT ;  /* 0x000000e304047276 */ /* 0x000fe400078100a3 */
[-C--:B------:R-:W-:Y:S02]  /*ef40*/  ISETP.GE.AND P6, PT, R136, R208.reuse, PT ;  /* 0x000000d08800720c */ /* 0x080fe40003fc6270 */
[----:B------:R-:W-:Y:S02]  /*ef50*/  FSEL R223, R34, -INF , !P0 ;  /* 0xff80000022df7808 */ /* 0x000fe40004000000 */
[----:B------:R-:W-:Y:S02]  /*ef60*/  FMNMX3.FTZ R0, R0, R225, R179, !PT ;  /* 0x000000e100007276 */ /* 0x000fe400078100b3 */
[----:B------:R-:W-:Y:S02]  /*ef70*/  ISETP.GE.AND P1, PT, R29, R208, PT ;  /* 0x000000d01d00720c */ /* 0x000fe40003f26270 */
[----:B------:R-:W-:Y:S02]  /*ef80*/  FSEL R161, R44, -INF , !P4 ;  /* 0xff8000002ca17808 */ /* 0x000fe40006000000 */
[----:B------:R-:W-:Y:S02]  /*ef90*/  FSEL R175, R175, -INF , !P3 ;  /* 0xff800000afaf7808 */ /* 0x000fe40005800000 */
[-C--:B------:R-:W-:Y:S02]  /*efa0*/  ISETP.GE.AND P3, PT, R38, R210.reuse, PT ;  /* 0x000000d22600720c */ /* 0x080fe40003f66270 */
[----:B------:R-:W-:Y:S02]  /*efb0*/  ISETP.GE.AND P4, PT, R28, R210, PT ;  /* 0x000000d21c00720c */ /* 0x000fe40003f86270 */
[----:B------:R-:W-:Y:S02]  /*efc0*/  FSEL R193, R40, -INF , !P5 ;  /* 0xff80000028c17808 */ /* 0x000fe40006800000 */
[----:B------:R-:W-:Y:S02]  /*efd0*/  FMNMX3.FTZ R4, R4, R221, R219, !PT ;  /* 0x000000dd04047276 */ /* 0x000fe400078100db */
[-C--:B------:R-:W-:Y:S02]  /*efe0*/  ISETP.GE.AND P0, PT, R20, R208.reuse, PT ;  /* 0x000000d01400720c */ /* 0x080fe40003f06270 */
[----:B------:R-:W-:Y:S02]  /*eff0*/  FSEL R169, R39, -INF , !P6 ;  /* 0xff80000027a97808 */ /* 0x000fe40007000000 */
[----:B------:R-:W-:Y:S02]  /*f000*/  FMNMX3.FTZ R0, R0, R223, R177, !PT ;  /* 0x000000df00007276 */ /* 0x000fe400078100b1 */
[----:B------:R-:W-:Y:S02]  /*f010*/  ISETP.GE.AND P5, PT, R142, R208, PT ;  /* 0x000000d08e00720c */ /* 0x000fe40003fa6270 */
[----:B------:R-:W-:Y:S02]  /*f020*/  FSEL R167, R42, -INF , !P1 ;  /* 0xff8000002aa77808 */ /* 0x000fe40004800000 */
[----:B------:R-:W-:Y:S02]  /*f030*/  FSEL R159, R45, -INF , !P3 ;  /* 0xff8000002d9f7808 */ /* 0x000fe40005800000 */
[----:B------:R-:W-:Y:S02]  /*f040*/  ISETP.GE.AND P1, PT, R16, R210, PT ;  /* 0x000000d21000720c */ /* 0x000fe40003f26270 */
[----:B------:R-:W-:Y:S02]  /*f050*/  FSEL R157, R157, -INF , !P4 ;  /* 0xff8000009d9d7808 */ /* 0x000fe40006000000 */
[----:B------:R-:W-:Y:S02]  /*f060*/  FMNMX3.FTZ R4, R4, R193, R175, !PT ;  /* 0x000000c104047276 */ /* 0x000fe400078100af */
[----:B------:R-:W-:Y:S02]  /*f070*/  ISETP.GE.AND P6, PT, R38, R208, PT ;  /* 0x000000d02600720c */ /* 0x000fe40003fc6270 */
[----:B------:R-:W-:Y:S02]  /*f080*/  FSEL R165, R165, -INF , !P0 ;  /* 0xff800000a5a57808 */ /* 0x000fe40004000000 */
[----:B------:R-:W-:Y:S02]  /*f090*/  ISETP.GE.AND P4, PT, R141, R210, PT ;  /* 0x000000d28d00720c */ /* 0x000fe40003f86270 */
[----:B------:R-:W-:Y:S02]  /*f0a0*/  FMNMX3.FTZ R0, R0, R171, R169, !PT ;  /* 0x000000ab00007276 */ /* 0x000fe400078100a9 */
[----:B------:R-:W-:Y:S02]  /*f0b0*/  ISETP.GE.AND P3, PT, R28, R208, PT ;  /* 0x000000d01c00720c */ /* 0x000fe40003f66270 */
[----:B------:R-:W-:Y:S01]  /*f0c0*/  FSEL R153, R46, -INF , !P5 ;  /* 0xff8000002e997808 */ /* 0x000fe20006800000 */
[----:B------:R-:W-:Y:S01]  /*f0d0*/  LDSM.16.MT88.4 R28, [R181+0xb000] ;  /* 0x00b00000b51c783b */ /* 0x000fe20000004200 */
[----:B------:R-:W-:Y:S02]  /*f0e0*/  ISETP.GE.AND P5, PT, R37, R210, PT ;  /* 0x000000d22500720c */ /* 0x000fe40003fa6270 */
[----:B------:R-:W-:Y:S02]  /*f0f0*/  FSEL R155, R155, -INF , !P1 ;  /* 0xff8000009b9b7808 */ /* 0x000fe40004800000 */
[----:B------:R-:W-:Y:S02]  /*f100*/  FMNMX3.FTZ R4, R4, R161, R159, !PT ;  /* 0x000000a104047276 */ /* 0x000fe4000781009f */
[----:B------:R-:W-:Y:S02]  /*f110*/  FSEL R151, R47, -INF , !P6 ;  /* 0xff8000002f977808 */ /* 0x000fe40007000000 */
[----:B------:R-:W-:Y:S01]  /*f120*/  ISETP.GE.AND P0, PT, R16, R208, PT ;  /* 0x000000d01000720c */ /* 0x000fe20003f06270 */
[----:B------:R-:W-:Y:S01]  /*f130*/  LDSM.16.MT88.4 R44, [R181+0xd000] ;  /* 0x00d00000b52c783b */ /* 0x000fe20000004200 */
[----:B------:R-:W-:Y:S02]  /*f140*/  FMNMX3.FTZ R0, R0, R167, R165, !PT ;  /* 0x000000a700007276 */ /* 0x000fe400078100a5 */
[----:B------:R-:W-:Y:S02]  /*f150*/  FSEL R145, R52, -INF , !P4 ;  /* 0xff80000034917808 */ /* 0x000fe40006000000 */
[----:B------:R-:W-:Y:S02]  /*f160*/  ISETP.GE.AND P4, PT, R25, R210, PT ;  /* 0x000000d21900720c */ /* 0x000fe40003f86270 */
[----:B------:R-:W-:Y:S02]  /*f170*/  ISETP.GE.AND P1, PT, R141, R208, PT ;  /* 0x000000d08d00720c */ /* 0x000fe40003f26270 */
[----:B------:R-:W-:Y:S02]  /*f180*/  FSEL R149, R50, -INF , !P3 ;  /* 0xff80000032957808 */ /* 0x000fe40005800000 */
[----:B------:R-:W-:Y:S02]  /*f190*/  ISETP.GE.AND P3, PT, R12, R210, PT ;  /* 0x000000d20c00720c */ /* 0x000fe40003f66270 */
[----:B------:R-:W-:Y:S02]  /*f1a0*/  FSEL R143, R143, -INF , !P5 ;  /* 0xff8000008f8f7808 */ /* 0x000fe40006800000 */
[----:B------:R-:W-:Y:S02]  /*f1b0*/  FMNMX3.FTZ R4, R4, R157, R155, !PT ;  /* 0x0000009d04047276 */ /* 0x000fe4000781009b */
[-C--:B------:R-:W-:Y:S02]  /*f1c0*/  ISETP.GE.AND P6, PT, R37, R208.reuse, PT ;  /* 0x000000d02500720c */ /* 0x080fe40003fc6270 */
[----:B------:R-:W-:Y:S02]  /*f1d0*/  FSEL R147, R147, -INF , !P0 ;  /* 0xff80000093937808 */ /* 0x000fe40004000000 */
[----:B------:R-:W-:Y:S02]  /*f1e0*/  FMNMX3.FTZ R6, R0, R153, R151, !PT ;  /* 0x0000009900067276 */ /* 0x000fe40007810097 */
[----:B------:R-:W-:Y:S02]  /*f1f0*/  FSEL R141, R56, -INF , !P4 ;  /* 0xff800000388d7808 */ /* 0x000fe40006000000 */
[----:B------:R-:W-:Y:S02]  /*f200*/  FSEL R137, R54, -INF , !P1 ;  /* 0xff80000036897808 */ /* 0x000fe40004800000 */
[----:B------:R-:W-:Y:S02]  /*f210*/  ISETP.GE.AND P5, PT, R25, R208, PT ;  /* 0x000000d01900720c */ /* 0x000fe40003fa6270 */
        /* <DEDUP_REMOVED lines=9> */
[-C--:B------:R-:W-:Y:S02]  /*f2b0*/  ISETP.GE.AND P4, PT, R32, R210.reuse, PT ;  /* 0x000000d22000720c */ /* 0x080fe40003f86270 */
[----:B------:R-:W-:Y:S02]  /*f2c0*/  ISETP.GE.AND P5, PT, R8, R210, PT ;  /* 0x000000d20800720c */ /* 0x000fe40003fa6270 */
[----:B------:R-:W-:Y:S02]  /*f2d0*/  FSEL R128, R61, -INF , !P1 ;  /* 0xff8000003d807808 */ /* 0x000fe40004800000 */
[----:B------:R-:W-:Y:S02]  /*f2e0*/  FMNMX3.FTZ R0, R0, R141, R139, !PT ;  /* 0x0000008d00007276 */ /* 0x000fe4000781008b */
[-C--:B------:R-:W-:Y:S02]  /*f2f0*/  ISETP.GE.AND P6, PT, R36, R208.reuse, PT ;  /* 0x000000d02400720c */ /* 0x080fe40003fc6270 */
[-C--:B------:R-:W-:Y:S01]  /*f300*/  ISETP.GE.AND P3, PT, R140, R208.reuse, PT ;  /* 0x000000d08c00720c */ /* 0x080fe20003f66270 */
[----:B------:R-:W-:Y:S01]  /*f310*/  LDSM.16.MT88.4 R36, [R119+0xb000] ;  /* 0x00b000007724783b */ /* 0x000fe20000004200 */
[----:B------:R-:W-:Y:S02]  /*f320*/  FSEL R131, R59, -INF , !P0 ;  /* 0xff8000003b837808 */ /* 0x000fe40004000000 */
[----:B------:R-:W-:Y:S02]  /*f330*/  FMNMX3.FTZ R6, R6, R137, R135, !PT ;  /* 0x0000008906067276 */ /* 0x000fe40007810087 */
[----:B------:R-:W-:Y:S02]  /*f340*/  FSEL R126, R65, -INF , !P4 ;  /* 0xff800000417e7808 */ /* 0x000fe40006000000 */
[----:B------:R-:W-:Y:S02]  /*f350*/  FSEL R125, R64, -INF , !P5 ;  /* 0xff800000407d7808 */ /* 0x000fe40006800000 */
[----:B------:R-:W-:Y:S02]  /*f360*/  FMNMX3.FTZ R0, R0, R127, R128, !PT ;  /* 0x0000007f00007276 */ /* 0x000fe40007810080 */
[-C--:B------:R-:W-:Y:S02]  /*f370*/  ISETP.GE.AND P1, PT, R32, R208.reuse, PT ;  /* 0x000000d02000720c */ /* 0x080fe40003f26270 */
[----:B------:R-:W-:Y:S02]  /*f380*/  ISETP.GE.AND P0, PT, R8, R208, PT ;  /* 0x000000d00800720c */ /* 0x000fe40003f06270 */
[----:B------:R-:W-:Y:S02]  /*f390*/  FSEL R120, R62, -INF , !P3 ;  /* 0xff8000003e787808 */ /* 0x000fe40005800000 */
[----:B------:R-:W-:Y:S02]  /*f3a0*/  FSEL R58, R58, -INF , !P6 ;  /* 0xff8000003a3a7808 */ /* 0x000fe40007000000 */
[----:B------:R-:W-:Y:S02]  /*f3b0*/  FMNMX3.FTZ R5, R6, R133, R131, !PT ;  /* 0x0000008506057276 */ /* 0x000fe40007810083 */
[----:B------:R-:W-:Y:S02]  /*f3c0*/  FMNMX3.FTZ R4, R0, R125, R126, !PT ;  /* 0x0000007d00047276 */ /* 0x000fe4000781007e */
[----:B------:R-:W-:Y:S02]  /*f3d0*/  FSEL R54, R67, -INF , !P1 ;  /* 0xff80000043367808 */ /* 0x000fe40004800000 */
[----:B------:R-:W-:Y:S01]  /*f3e0*/  FSEL R53, R53, -INF , !P0 ;  /* 0xff80000035357808 */ /* 0x000fe20004000000 */
[----:B------:R-:W1:Y:S01]  /*f3f0*/  SHFL.BFLY PT, R27, R4, 0x2, 0x1f ;  /* 0x0c401f00041b7f89 */ /* 0x000e6200000e0000 */
[----:B------:R-:W-:Y:S07]  /*f400*/  FMNMX3.FTZ R0, R5, R120, R58, !PT ;  /* 0x0000007805007276 */ /* 0x000fee000781003a */
[----:B------:R-:W-:Y:S01]  /*f410*/  LDSM.16.MT88.4 R64, [R119+0xd000] ;  /* 0x00d000007740783b */ /* 0x000fe20000004200 */
[----:B------:R-:W-:Y:S07]  /*f420*/  FMNMX3.FTZ R7, R0, R53, R54, !PT ;  /* 0x0000003500077276 */ /* 0x000fee0007810036 */
[----:B------:R-:W2:Y:S01]  /*f430*/  SHFL.BFLY PT, R0, R7, 0x2, 0x1f ;  /* 0x0c401f0007007f89 */ /* 0x000ea200000e0000 */
[----:B-1----:R-:W-:Y:S07]  /*f440*/  FMNMX.FTZ R25, R4, R27, !PT ;  /* 0x0000001b04197209 */ /* 0x002fee0007810000 */
[----:B------:R-:W1:Y:S01]  /*f450*/  SHFL.BFLY PT, R52, R25, 0x1, 0x1f ;  /* 0x0c201f0019347f89 */ /* 0x000e6200000e0000 */
[----:B--2---:R-:W-:Y:S07]  /*f460*/  FMNMX.FTZ R5, R7, R0, !PT ;  /* 0x0000000007057209 */ /* 0x004fee0007810000 */
[----:B------:R-:W2:Y:S01]  /*f470*/  SHFL.BFLY PT, R0, R5, 0x1, 0x1f ;  /* 0x0c201f0005007f89 */ /* 0x000ea200000e0000 */
[----:B-1----:R-:W-:Y:S04]  /*f480*/  FMNMX.FTZ R52, R25, R52, !PT ;  /* 0x0000003419347209 */ /* 0x002fe80007810000 */
[C---:B------:R-:W-:Y:S01]  /*f490*/  FSETP.NEU.FTZ.AND P1, PT, R52.reuse, -INF , PT ;  /* 0xff8000003400780b */ /* 0x040fe20003f3d000 */
[----:B---3--:R-:W-:Y:S03]  /*f4a0*/  FMUL.FTZ R132, R117, R52 ;  /* 0x0000003475847220 */ /* 0x008fe60000410000 */
[----:B------:R-:W-:Y:S02]  /*f4b0*/  FSEL R7, R52, RZ, P1 ;  /* 0x000000ff34077208 */ /* 0x000fe40000800000 */
[----:B------:R-:W-:Y:S02]  /*f4c0*/  FSEL R132, R132, RZ, P1 ;  /* 0x000000ff84847208 */ /* 0x000fe40000800000 */
[----:B--2---:R-:W-:Y:S01]  /*f4d0*/  FMNMX.FTZ R0, R5, R0, !PT ;  /* 0x0000000005007209 */ /* 0x004fe20007810000 */
[----:B------:R-:W-:Y:S02]  /*f4e0*/  FADD.FTZ R4, -R7, R116 ;  /* 0x0000007407047221 */ /* 0x000fe40000010100 */
[-CC-:B------:R-:W-:Y:S01]  /*f4f0*/  FFMA.FTZ R57, R15, R117.reuse, -R132.reuse ;  /* 0x000000750f397223 */ /* 0x180fe20000010884 */
[C---:B------:R-:W-:Y:S01]  /*f500*/  FSETP.NEU.FTZ.AND P0, PT, R0.reuse, -INF , PT ;  /* 0xff8000000000780b */ /* 0x040fe20003f1d000 */
[----:B------:R-:W-:Y:S01]  /*f510*/  FMUL.FTZ R122, R117, R0 ;  /* 0x00000000757a7220 */ /* 0x000fe20000410000 */
[-CC-:B------:R-:W-:Y:S01]  /*f520*/  FFMA.FTZ R129, R23, R117.reuse, -R132.reuse ;  /* 0x0000007517817223 */ /* 0x180fe20000010884 */
[-CC-:B------:R-:W-:Y:S01]  /*f530*/  FFMA.FTZ R123, R21, R117.reuse, -R132.reuse ;  /* 0x00000075157b7223 */ /* 0x180fe20000010884 */
[----:B------:R-:W-:Y:S01]  /*f540*/  FSEL R5, R0, RZ, P0 ;  /* 0x000000ff00057208 */ /* 0x000fe20000000000 */
[-C--:B------:R-:W-:Y:S01]  /*f550*/  FFMA.FTZ R124, R19, R117.reuse, -R132 ;  /* 0x00000075137c7223 */ /* 0x080fe20000010884 */
[----:B------:R-:W-:Y:S01]  /*f560*/  FSEL R122, R122, RZ, P0 ;  /* 0x000000ff7a7a7208 */ /* 0x000fe20000000000 */
[----:B------:R-:W-:Y:S01]  /*f570*/  LDSM.16.MT88.4 R20, [R119+0x9000] ;  /* 0x009000007714783b */ /* 0x000fe20000004200 */
[----:B------:R-:W-:Y:S01]  /*f580*/  MUFU.EX2 R129, R129 ;  /* 0x0000008100817308 */ /* 0x000fe20000000800 */
[----:B------:R-:W-:Y:S01]  /*f590*/  FADD.FTZ R6, -R5, R118 ;  /* 0x0000007605067221 */ /* 0x000fe20000010100 */
[-C--:B------:R-:W-:Y:S01]  /*f5a0*/  FFMA.FTZ R138, R173, R117.reuse, -R132 ;  /* 0x00000075ad8a7223 */ /* 0x080fe20000010884 */
[-CC-:B------:R-:W-:Y:S01]  /*f5b0*/  FFMA.FTZ R130, R13, R117.reuse, -R122.reuse ;  /* 0x000000750d827223 */ /* 0x180fe2000001087a */
[-CC-:B------:R-:W-:Y:S01]  /*f5c0*/  FFMA.FTZ R121, R17, R117.reuse, -R122.reuse ;  /* 0x0000007511797223 */ /* 0x180fe2000001087a */
[-CC-:B------:R-:W-:Y:S01]  /*f5d0*/  FFMA.FTZ R59, R9, R117.reuse, -R122.reuse ;  /* 0x00000075093b7223 */ /* 0x180fe2000001087a */
[-CC-:B------:R-:W-:Y:S01]  /*f5e0*/  FFMA.FTZ R11, R11, R117.reuse, -R122.reuse ;  /* 0x000000750b0b7223 */ /* 0x180fe2000001087a */
[----:B------:R-:W1:Y:S01]  /*f5f0*/  LDSM.16.MT88.4 R12, [R181+0x9000] ;  /* 0x00900000b50c783b */ /* 0x000e620000004200 */
[C---:B------:R-:W-:Y:S01]  /*f600*/  FMUL.FTZ R9, R117.reuse, R4 ;  /* 0x0000000475097220 */ /* 0x040fe20000410000 */
[----:B------:R-:W-:Y:S01]  /*f610*/  FMUL.FTZ R8, R117, R6 ;  /* 0x0000000675087220 */ /* 0x000fe20000410000 */
[----:B------:R-:W-:Y:S01]  /*f620*/  MUFU.EX2 R116, R11 ;  /* 0x0000000b00747308 */ /* 0x000fe20000000800 */
[-CC-:B------:R-:W-:Y:S01]  /*f630*/  FFMA.FTZ R154, R151, R117.reuse, -R122.reuse ;  /* 0x00000075979a7223 */ /* 0x180fe2000001087a */
[-C--:B------:R-:W-:Y:S01]  /*f640*/  FFMA.FTZ R118, R235, R117.reuse, -R122 ;  /* 0x00000075eb767223 */ /* 0x080fe2000001087a */
[-C--:B------:R-:W-:Y:S07]  /*f650*/  FFMA.FTZ R134, R163, R117.reuse, -R132 ;  /* 0x00000075a3867223 */ /* 0x080fee0000010884 */
[----:B------:R-:W2:Y:S01]  /*f660*/  MUFU.EX2 R56, R9 ;  /* 0x0000000900387308 */ /* 0x000ea20000000800 */
[-C--:B------:R-:W-:Y:S01]  /*f670*/  FFMA.FTZ R140, R179, R117.reuse, -R122 ;  /* 0x00000075b38c7223 */ /* 0x080fe2000001087a */
[-C--:B------:R-:W-:Y:S01]  /*f680*/  FFMA.FTZ R229, R229, R117.reuse, -R132 ;  /* 0x00000075e5e57223 */ /* 0x080fe20000010884 */
[-C--:B------:R-:W-:Y:S07]  /*f690*/  FFMA.FTZ R225, R225, R117.reuse, -R122 ;  /* 0x00000075e1e17223 */ /* 0x080fee000001087a */
[----:B------:R-:W3:Y:S01]  /*f6a0*/  MUFU.EX2 R55, R8 ;  /* 0x0000000800377308 */ /* 0x000ee20000000800 */
[-C--:B------:R-:W-:Y:S01]  /*f6b0*/  FFMA.FTZ R144, R221, R117.reuse, -R132 ;  /* 0x00000075dd907223 */ /* 0x080fe20000010884 */
[-CC-:B------:R-:W-:Y:S01]  /*f6c0*/  FFMA.FTZ R136, R223, R117.reuse, -R122.reuse ;  /* 0x00000075df887223 */ /* 0x180fe2000001087a */
[-C--:B------:R-:W-:Y:S07]  /*f6d0*/  FFMA.FTZ R177, R177, R117.reuse, -R122 ;  /* 0x00000075b1b17223 */ /* 0x080fee000001087a */
[----:B------:R-:W4:Y:S01]  /*f6e0*/  MUFU.EX2 R123, R123 ;  /* 0x0000007b007b7308 */ /* 0x000f220000000800 */
[-CC-:B------:R-:W-:Y:S01]  /*f6f0*/  FFMA.FTZ R227, R227, R117.reuse, -R132.reuse ;  /* 0x00000075e3e37223 */ /* 0x180fe20000010884 */
[-C--:B------:R-:W-:Y:S01]  /*f700*/  FFMA.FTZ R142, R193, R117.reuse, -R132 ;  /* 0x00000075c18e7223 */ /* 0x080fe20000010884 */
[-CC-:B------:R-:W-:Y:S07]  /*f710*/  FFMA.FTZ R148, R171, R117.reuse, -R122.reuse ;  /* 0x00000075ab947223 */ /* 0x180fee000001087a */
[----:B------:R-:W-:Y:S01]  /*f720*/  MUFU.EX2 R124, R124 ;  /* 0x0000007c007c7308 */ /* 0x000fe20000000800 */
[--C-:B------:R-:W-:Y:S01]  /*f730*/  FFMA.FTZ R146, R167, R117, -R122.reuse ;  /* 0x00000075a7927223 */ /* 0x100fe2000001087a */
[C---:B--2---:R-:W-:Y:S01]  /*f740*/  FMUL.FTZ R4, R56.reuse, R112 ;  /* 0x0000007038047220 */ /* 0x044fe20000410000 */
[C---:B------:R-:W-:Y:S07]  /*f750*/  FMUL.FTZ R5, R56.reuse, R113 ;  /* 0x0000007138057220 */ /* 0x040fee0000410000 */
[----:B------:R-:W2:Y:S01]  /*f760*/  MUFU.EX2 R57, R57 ;  /* 0x0000003900397308 */ /* 0x000ea20000000800 */
[C---:B------:R-:W-:Y:S01]  /*f770*/  FMUL.FTZ R9, R56.reuse, R109 ;  /* 0x0000006d38097220 */ /* 0x040fe20000410000 */
[C---:B---3--:R-:W-:Y:S01]  /*f780*/  FMUL.FTZ R6, R55.reuse, R114 ;  /* 0x0000007237067220 */ /* 0x048fe20000410000 */
[----:B------:R-:W-:Y:S07]  /*f790*/  FMUL.FTZ R7, R55, R115 ;  /* 0x0000007337077220 */ /* 0x000fee0000410000 */
[----:B------:R-:W-:Y:S01]  /*f7a0*/  MUFU.EX2 R130, R130 ;  /* 0x0000008200827308 */ /* 0x000fe20000000800 */
[C---:B------:R-:W-:Y:S01]  /*f7b0*/  FMUL.FTZ R8, R56.reuse, R108 ;  /* 0x0000006c38087220 */ /* 0x040fe20000410000 */
[----:B----4-:R-:W-:Y:S01]  /*f7c0*/  F2FP.BF16.F32.PACK_AB R60, R123, R129 ;  /* 0x000000817b3c723e */ /* 0x010fe200000010ff */
[C---:B------:R-:W-:Y:S07]  /*f7d0*/  FMUL.FTZ R10, R55.reuse, R110 ;  /* 0x0000006e370a7220 */ /* 0x040fee0000410000 */
[----:B------:R-:W3:Y:S01]  /*f7e0*/  MUFU.EX2 R121, R121 ;  /* 0x0000007900797308 */ /* 0x000ee20000000800 */
[----:B------:R-:W-:Y:S01]  /*f7f0*/  FMUL.FTZ R11, R55, R111 ;  /* 0x0000006f370b7220 */ /* 0x000fe20000410000 */
[C---:B------:R-:W-:Y:S01]  /*f800*/  FMUL.FTZ R16, R56.reuse, R100 ;  /* 0x0000006438107220 */ /* 0x040fe20000410000 */
[----:B------:R-:W-:Y:S07]  /*f810*/  LDSM.16.MT88.4 R108, [R181+0xac00] ;  /* 0x00ac0000b56c783b */ /* 0x000fee0000004200 */
[----:B------:R-:W4:Y:S01]  /*f820*/  MUFU.EX2 R59, R59 ;  /* 0x0000003b003b7308 */ /* 0x000f220000000800 */
[C---:B------:R-:W-:Y:S01]  /*f830*/  FMUL.FTZ R17, R56.reuse, R101 ;  /* 0x0000006538117220 */ /* 0x040fe20000410000 */
[----:B--2---:R-:W-:Y:S01]  /*f840*/  F2FP.BF16.F32.PACK_AB R62, R57, R124 ;  /* 0x0000007c393e723e */ /* 0x004fe200000010ff */
[C---:B------:R-:W-:Y:S01]  /*f850*/  FMUL.FTZ R18, R55.reuse, R102 ;  /* 0x0000006637127220 */ /* 0x040fe20000410000 */
[C---:B------:R-:W-:Y:S01]  /*f860*/  FMUL.FTZ R19, R55.reuse, R103 ;  /* 0x0000006737137220 */ /* 0x040fe20000410000 */
[C---:B------:R-:W-:Y:S01]  /*f870*/  FMUL.FTZ R32, R56.reuse, R84 ;  /* 0x0000005438207220 */ /* 0x040fe20000410000 */
[C---:B------:R-:W-:Y:S01]  /*f880*/  FMUL.FTZ R33, R56.reuse, R85 ;  /* 0x0000005538217220 */ /* 0x040fe20000410000 */
[----:B------:R-:W-:Y:S01]  /*f890*/  LDSM.16.MT88.4 R100, [R119+0xac00] ;  /* 0x00ac00007764783b */ /* 0x000fe20000004200 */
[C---:B------:R-:W-:Y:S01]  /*f8a0*/  FMUL.FTZ R34, R55.reuse, R86 ;  /* 0x0000005637227220 */ /* 0x040fe20000410000 */
[----:B------:R-:W-:Y:S01]  /*f8b0*/  FMUL.FTZ R35, R55, R87 ;  /* 0x0000005737237220 */ /* 0x000fe20000410000 */
[----:B---3--:R-:W-:Y:S01]  /*f8c0*/  F2FP.BF16.F32.PACK_AB R61, R121, R130 ;  /* 0x00000082793d723e */ /* 0x008fe200000010ff */
[C---:B------:R-:W-:Y:S01]  /*f8d0*/  FMUL.FTZ R40, R56.reuse, R76 ;  /* 0x0000004c38287220 */ /* 0x040fe20000410000 */
[C---:B------:R-:W-:Y:S01]  /*f8e0*/  FMUL.FTZ R42, R55.reuse, R78 ;  /* 0x0000004e372a7220 */ /* 0x040fe20000410000 */
[----:B------:R-:W-:Y:S01]  /*f8f0*/  FMUL.FTZ R50, R55, R70 ;  /* 0x0000004637327220 */ /* 0x000fe20000410000 */
[----:B----4-:R-:W-:Y:S01]  /*f900*/  F2FP.BF16.F32.PACK_AB R63, R59, R116 ;  /* 0x000000743b3f723e */ /* 0x010fe200000010ff */
[----:B------:R-:W-:Y:S01]  /*f910*/  LDSM.16.MT88.4 R84, [R181+0xb400] ;  /* 0x00b40000b554783b */ /* 0x000fe20000004200 */
[----:B------:R-:W-:Y:S01]  /*f920*/  FMUL.FTZ R26, R55, R94 ;  /* 0x0000005e371a7220 */ /* 0x000fe20000410000 */
[----:B------:R-:W-:Y:S01]  /*f930*/  FFMA.FTZ R94, R153, R117, -R122 ;  /* 0x00000075995e7223 */ /* 0x000fe2000001087a */
[----:B------:R-:W-:Y:S01]  /*f940*/  MUFU.EX2 R118, R118 ;  /* 0x0000007600767308 */ /* 0x000fe20000000800 */
[C---:B------:R-:W-:Y:S01]  /*f950*/  FMUL.FTZ R24, R56.reuse, R92 ;  /* 0x0000005c38187220 */ /* 0x040fe20000410000 */
[C---:B------:R-:W-:Y:S01]  /*f960*/  FMUL.FTZ R25, R56.reuse, R93 ;  /* 0x0000005d38197220 */ /* 0x040fe20000410000 */
[C---:B-1----:R-:W-:Y:S07]  /*f970*/  HMMA.16816.F32.BF16 R4, R60.reuse, R12, R4 ;  /* 0x0000000c3c04723c */ /* 0x042fee0000041804 */
[----:B------:R-:W-:Y:S01]  /*f980*/  MUFU.EX2 R151, R94 ;  /* 0x0000005e00977308 */ /* 0x000fe20000000800 */
[----:B------:R-:W-:Y:S01]  /*f990*/  FFMA.FTZ R93, R43, R117, -R132 ;  /* 0x000000752b5d7223 */ /* 0x000fe20000010884 */
[C---:B------:R-:W-:Y:S08]  /*f9a0*/  FMUL.FTZ R43, R55.reuse, R79 ;  /* 0x0000004f372b7220 */ /* 0x040ff00000410000 */
[----:B------:R-:W-:Y:S01]  /*f9b0*/  MUFU.EX2 R173, R229 ;  /* 0x000000e500ad7308 */ /* 0x000fe20000000800 */
[C---:B------:R-:W-:Y:S03]  /*f9c0*/  HMMA.16816.F32.BF16 R8, R60.reuse, R14, R8 ;  /* 0x0000000e3c08723c */ /* 0x040fe60000041808 */
[C---:B------:R-:W-:Y:S01]  /*f9d0*/  FMUL.FTZ R12, R56.reuse, R104 ;  /* 0x00000068380c7220 */ /* 0x040fe20000410000 */
[C---:B------:R-:W-:Y:S01]  /*f9e0*/  FMUL.FTZ R13, R56.reuse, R105 ;  /* 0x00000069380d7220 */ /* 0x040fe20000410000 */
[C---:B------:R-:W-:Y:S01]  /*f9f0*/  FMUL.FTZ R14, R55.reuse, R106 ;  /* 0x0000006a370e7220 */ /* 0x040fe20000410000 */
[C---:B------:R-:W-:Y:S03]  /*fa00*/  FMUL.FTZ R15, R55.reuse, R107 ;  /* 0x0000006b370f7220 */ /* 0x040fe60000410000 */
[----:B------:R-:W-:Y:S01]  /*fa10*/  MUFU.EX2 R93, R93 ;  /* 0x0000005d005d7308 */ /* 0x000fe20000000800 */
[----:B------:R-:W-:Y:S01]  /*fa20*/  FMUL.FTZ R27, R55, R95 ;  /* 0x0000005f371b7220 */ /* 0x000fe20000410000 */
[-CC-:B------:R-:W-:Y:S01]  /*fa30*/  FFMA.FTZ R95, R247, R117.reuse, -R122.reuse ;  /* 0x00000075f75f7223 */ /* 0x180fe2000001087a */
[-CC-:B------:R-:W-:Y:S07]  /*fa40*/  FFMA.FTZ R92, R249, R117.reuse, -R122.reuse ;  /* 0x00000075f95c7223 */ /* 0x180fee000001087a */
[----:B------:R-:W-:Y:S01]  /*fa50*/  MUFU.EX2 R134, R134 ;  /* 0x0000008600867308 */ /* 0x000fe20000000800 */
[-CC-:B------:R-:W-:Y:S01]  /*fa60*/  FFMA.FTZ R104, R233, R117.reuse, -R122.reuse ;  /* 0x00000075e9687223 */ /* 0x180fe2000001087a */
[C---:B------:R-:W-:Y:S08]  /*fa70*/  HMMA.16816.F32.BF16 R12, R60.reuse, R20, R12 ;  /* 0x000000143c0c723c */ /* 0x040ff0000004180c */
[----:B------:R-:W-:Y:S01]  /*fa80*/  MUFU.EX2 R95, R95 ;  /* 0x0000005f005f7308 */ /* 0x000fe20000000800 */
[C---:B------:R-:W-:Y:S01]  /*fa90*/  FMUL.FTZ R20, R56.reuse, R96 ;  /* 0x0000006038147220 */ /* 0x040fe20000410000 */
[----:B------:R-:W-:Y:S01]  /*faa0*/  FFMA.FTZ R96, R49, R117, -R122 ;  /* 0x0000007531607223 */ /* 0x000fe2000001087a */
[C---:B------:R-:W-:Y:S07]  /*fab0*/  FMUL.FTZ R49, R56.reuse, R69 ;  /* 0x0000004538317220 */ /* 0x040fee0000410000 */
[----:B------:R-:W1:Y:S01]  /*fac0*/  MUFU.EX2 R92, R92 ;  /* 0x0000005c005c7308 */ /* 0x000e620000000800 */
[C---:B------:R-:W-:Y:S01]  /*fad0*/  FMUL.FTZ R21, R56.reuse, R97 ;  /* 0x0000006138157220 */ /* 0x040fe20000410000 */
        /* <DEDUP_REMOVED lines=8> */
[----:B------:R-:W-:Y:S07]  /*fb60*/  FFMA.FTZ R106, R243, R117, -R132 ;  /* 0x00000075f36a7223 */ /* 0x000fee0000010884 */
[----:B------:R-:W-:Y:S01]  /*fb70*/  MUFU.EX2 R144, R144 ;  /* 0x0000009000907308 */ /* 0x000fe20000000800 */
[C---:B------:R-:W-:Y:S09]  /*fb80*/  HMMA.16816.F32.BF16 R20, R60.reuse, R28, R20 ;  /* 0x0000001c3c14723c */ /* 0x040ff20000041814 */
[----:B------:R-:W-:Y:S01]  /*fb90*/  MUFU.EX2 R97, R97 ;  /* 0x0000006100617308 */ /* 0x000fe20000000800 */
[C---:B------:R-:W-:Y:S01]  /*fba0*/  FMUL.FTZ R28, R56.reuse, R88 ;  /* 0x00000058381c7220 */ /* 0x040fe20000410000 */
[C---:B------:R-:W-:Y:S01]  /*fbb0*/  FMUL.FTZ R29, R56.reuse, R89 ;  /* 0x00000059381d7220 */ /* 0x040fe20000410000 */
[----:B------:R-:W-:Y:S01]  /*fbc0*/  FFMA.FTZ R89, R51, R117, -R122 ;  /* 0x0000007533597223 */ /* 0x000fe2000001087a */
[C---:B------:R-:W-:Y:S01]  /*fbd0*/  FMUL.FTZ R51, R55.reuse, R71 ;  /* 0x0000004737337220 */ /* 0x040fe20000410000 */
[C---:B------:R-:W-:Y:S05]  /*fbe0*/  HMMA.16816.F32.BF16 R24, R60.reuse, R30, R24 ;  /* 0x0000001e3c18723c */ /* 0x040fea0000041818 */
[----:B------:R-:W-:Y:S01]  /*fbf0*/  MUFU.EX2 R107, R107 ;  /* 0x0000006b006b7308 */ /* 0x000fe20000000800 */
[C---:B------:R-:W-:Y:S01]  /*fc00*/  FMUL.FTZ R30, R55.reuse, R90 ;  /* 0x0000005a371e7220 */ /* 0x040fe20000410000 */
[----:B------:R-:W-:Y:S01]  /*fc10*/  FMUL.FTZ R31, R55, R91 ;  /* 0x0000005b371f7220 */ /* 0x000fe20000410000 */
[--C-:B------:R-:W-:Y:S01]  /*fc20*/  FFMA.FTZ R90, R41, R117, -R132.reuse ;  /* 0x00000075295a7223 */ /* 0x100fe20000010884 */
[----:B------:R-:W-:Y:S01]  /*fc30*/  FMUL.FTZ R41, R56, R77 ;  /* 0x0000004d38297220 */ /* 0x000fe20000410000 */
[--C-:B------:R-:W-:Y:S01]  /*fc40*/  FFMA.FTZ R91, R48, R117, -R132.reuse ;  /* 0x00000075305b7223 */ /* 0x100fe20000010884 */
[----:B------:R-:W2:Y:S01]  /*fc50*/  LDSM.16.MT88.4 R76, [R181+0x9400] ;  /* 0x00940000b54c783b */ /* 0x000ea20000004200 */
[C---:B------:R-:W-:Y:S03]  /*fc60*/  FMUL.FTZ R48, R56.reuse, R68 ;  /* 0x0000004438307220 */ /* 0x040fe60000410000 */
[----:B------:R-:W-:Y:S01]  /*fc70*/  MUFU.EX2 R89, R89 ;  /* 0x0000005900597308 */ /* 0x000fe20000000800 */
[C---:B------:R-:W-:Y:S03]  /*fc80*/  HMMA.16816.F32.BF16 R28, R60.reuse, R36, R28 ;  /* 0x000000243c1c723c */ /* 0x040fe6000004181c */
[C---:B------:R-:W-:Y:S01]  /*fc90*/  FMUL.FTZ R36, R56.reuse, R80 ;  /* 0x0000005038247220 */ /* 0x040fe20000410000 */
[C---:B------:R-:W-:Y:S01]  /*fca0*/  FMUL.FTZ R37, R56.reuse, R81 ;  /* 0x0000005138257220 */ /* 0x040fe20000410000 */
[----:B------:R-:W-:Y:S04]  /*fcb0*/  LDSM.16.MT88.4 R68, [R119+0xd400] ;  /* 0x00d400007744783b */ /* 0x000fe80000004200 */
[----:B------:R-:W3:Y:S01]  /*fcc0*/  MUFU.EX2 R90, R90 ;  /* 0x0000005a005a7308 */ /* 0x000ee20000000800 */
[--C-:B------:R-:W-:Y:S01]  /*fcd0*/  FFMA.FTZ R88, R251, R117, -R132.reuse ;  /* 0x00000075fb587223 */ /* 0x100fe20000010884 */
[C---:B------:R-:W-:Y:S08]  /*fce0*/  HMMA.16816.F32.BF16 R32, R60.reuse, R38, R32 ;  /* 0x000000263c20723c */ /* 0x040ff00000041820 */
[----:B------:R-:W-:Y:S01]  /*fcf0*/  MUFU.EX2 R91, R91 ;  /* 0x0000005b005b7308 */ /* 0x000fe20000000800 */
[C---:B------:R-:W-:Y:S01]  /*fd00*/  FMUL.FTZ R38, R55.reuse, R82 ;  /* 0x0000005237267220 */ /* 0x040fe20000410000 */
[----:B------:R-:W-:Y:S01]  /*fd10*/  FMUL.FTZ R39, R55, R83 ;  /* 0x0000005337277220 */ /* 0x000fe20000410000 */
[-C--:B------:R-:W-:Y:S01]  /*fd20*/  FFMA.FTZ R98, R241, R117.reuse, -R132 ;  /* 0x00000075f1627223 */ /* 0x080fe20000010884 */
[----:B------:R-:W4:Y:S06]  /*fd30*/  LDSM.16.MT88.4 R80, [R119+0x9400] ;  /* 0x009400007750783b */ /* 0x000f2c0000004200 */
[----:B------:R-:W5:Y:S01]  /*fd40*/  MUFU.EX2 R88, R88 ;  /* 0x0000005800587308 */ /* 0x000f620000000800 */
[-CC-:B------:R-:W-:Y:S01]  /*fd50*/  FFMA.FTZ R105, R237, R117.reuse, -R122.reuse ;  /* 0x00000075ed697223 */ /* 0x180fe2000001087a */
[-C--:B------:R-:W-:Y:S01]  /*fd60*/  FFMA.FTZ R165, R165, R117.reuse, -R122 ;  /* 0x00000075a5a57223 */ /* 0x080fe2000001087a */
[--C-:B------:R-:W-:Y:S01]  /*fd70*/  FFMA.FTZ R219, R219, R117, -R132.reuse ;  /* 0x00000075dbdb7223 */ /* 0x100fe20000010884 */
[C---:B------:R-:W-:Y:S06]  /*fd80*/  HMMA.16816.F32.BF16 R36, R60.reuse, R44, R36 ;  /* 0x0000002c3c24723c */ /* 0x040fec0000041824 */
[----:B------:R-:W2:Y:S01]  /*fd90*/  MUFU.EX2 R96, R96 ;  /* 0x0000006000607308 */ /* 0x000ea20000000800 */
[C---:B------:R-:W-:Y:S01]  /*fda0*/  FMUL.FTZ R44, R56.reuse, R72 ;  /* 0x00000048382c7220 */ /* 0x040fe20000410000 */
[----:B------:R-:W-:Y:S08]  /*fdb0*/  FMUL.FTZ R45, R56, R73 ;  /* 0x00000049382d7220 */ /* 0x000ff00000410000 */
[----:B------:R-:W-:Y:S01]  /*fdc0*/  MUFU.EX2 R99, R99 ;  /* 0x0000006300637308 */ /* 0x000fe20000000800 */
[-C--:B------:R-:W-:Y:S01]  /*fdd0*/  FFMA.FTZ R175, R175, R117.reuse, -R132 ;  /* 0x00000075afaf7223 */ /* 0x080fe20000010884 */
[----:B------:R-:W-:Y:S01]  /*fde0*/  FFMA.FTZ R169, R169, R117, -R122 ;  /* 0x00000075a9a97223 */ /* 0x000fe2000001087a */
[C---:B------:R-:W-:Y:S07]  /*fdf0*/  HMMA.16816.F32.BF16 R40, R60.reuse, R46, R40 ;  /* 0x0000002e3c28723c */ /* 0x040fee0000041828 */
[----:B------:R-:W4:Y:S01]  /*fe00*/  MUFU.EX2 R106, R106 ;  /* 0x0000006a006a7308 */ /* 0x000f220000000800 */
[C---:B------:R-:W-:Y:S01]  /*fe10*/  FMUL.FTZ R46, R55.reuse, R74 ;  /* 0x0000004a372e7220 */ /* 0x040fe20000410000 */
[----:B------:R-:W-:Y:S08]  /*fe20*/  FMUL.FTZ R47, R55, R75 ;  /* 0x0000004b372f7220 */ /* 0x000ff00000410000 */
[----:B------:R-:W4:Y:S01]  /*fe30*/  MUFU.EX2 R98, R98 ;  /* 0x0000006200627308 */ /* 0x000f220000000800 */
[----:B------:R-:W4:Y:S01]  /*fe40*/  LDSM.16.MT88.4 R72, [R119+0xb400] ;  /* 0x00b400007748783b */ /* 0x000f220000004200 */
[-CC-:B------:R-:W-:Y:S01]  /*fe50*/  FFMA.FTZ R150, R161, R117.reuse, -R132.reuse ;  /* 0x00000075a1967223 */ /* 0x180fe20000010884 */
[-C--:B------:R-:W-:Y:S07]  /*fe60*/  FFMA.FTZ R152, R157, R117.reuse, -R132 ;  /* 0x000000759d987223 */ /* 0x080fee0000010884 */
[----:B------:R-:W4:Y:S01]  /*fe70*/  MUFU.EX2 R105, R105 ;  /* 0x0000006900697308 */ /* 0x000f220000000800 */
[-C--:B------:R-:W-:Y:S01]  /*fe80*/  FFMA.FTZ R156, R147, R117.reuse, -R122 ;  /* 0x00000075939c7223 */ /* 0x080fe2000001087a */
[C---:B------:R-:W-:Y:S08]  /*fe90*/  HMMA.16816.F32.BF16 R44, R60.reuse, R64, R44 ;  /* 0x000000403c2c723c */ /* 0x040ff0000004182c */
[----:B------:R-:W4:Y:S01]  /*fea0*/  MUFU.EX2 R138, R138 ;  /* 0x0000008a008a7308 */ /* 0x000f220000000800 */
[-CC-:B------:R-:W-:Y:S01]  /*feb0*/  FFMA.FTZ R159, R159, R117.reuse, -R132.reuse ;  /* 0x000000759f9f7223 */ /* 0x180fe20000010884 */
[-C--:B------:R-:W-:Y:S01]  /*fec0*/  FFMA.FTZ R155, R155, R117.reuse, -R132 ;  /* 0x000000759b9b7223 */ /* 0x080fe20000010884 */
[-C--:B------:R-:W-:Y:S07]  /*fed0*/  FFMA.FTZ R149, R149, R117.reuse, -R122 ;  /* 0x0000007595957223 */ /* 0x080fee000001087a */
[----:B------:R-:W4:Y:S01]  /*fee0*/  MUFU.EX2 R163, R227 ;  /* 0x000000e300a37308 */ /* 0x000f220000000800 */
[-CC-:B------:R-:W-:Y:S01]  /*fef0*/  FFMA.FTZ R160, R143, R117.reuse, -R132.reuse ;  /* 0x000000758fa07223 */ /* 0x180fe20000010884 */
[----:B------:R-:W-:Y:S01]  /*ff00*/  HMMA.16816.F32.BF16 R48, R60, R66, R48 ;  /* 0x000000423c30723c */ /* 0x000fe20000041830 */
[----:B------:R-:W4:Y:S07]  /*ff10*/  LDSM.16.MT88.4 R64, [R181+0xd400] ;  /* 0x00d40000b540783b */ /* 0x000f2e0000004200 */
[----:B------:R-:W4:Y:S01]  /*ff20*/  MUFU.EX2 R140, R140 ;  /* 0x0000008c008c7308 */ /* 0x000f220000000800 */
[----:B-1----:R-:W-:Y:S01]  /*ff30*/  F2FP.BF16.F32.PACK_AB R61, R95, R92 ;  /* 0x0000005c5f3d723e */ /* 0x002fe200000010ff */
[----:B------:R-:W-:Y:S01]  /*ff40*/  FFMA.FTZ R158, R139, R117, -R132 ;  /* 0x000000758b9e7223 */ /* 0x000fe20000010884 */
[----:B---3--:R-:W-:Y:S07]  /*ff50*/  F2FP.BF16.F32.PACK_AB R60, R90, R93 ;  /* 0x0000005d5a3c723e */ /* 0x008fee00000010ff */
[----:B------:R-:W-:Y:S01]  /*ff60*/  MUFU.EX2 R136, R136 ;  /* 0x0000008800887308 */ /* 0x000fe20000000800 */
[----:B-----5:R-:W-:Y:S01]  /*ff70*/  F2FP.BF16.F32.PACK_AB R62, R88, R91 ;  /* 0x0000005b583e723e */ /* 0x020fe200000010ff */
[--C-:B------:R-:W-:Y:S01]  /*ff80*/  FFMA.FTZ R162, R135, R117, -R122.reuse ;  /* 0x0000007587a27223 */ /* 0x100fe2000001087a */
[----:B--2---:R-:W-:Y:S07]  /*ff90*/  F2FP.BF16.F32.PACK_AB R63, R96, R89 ;  /* 0x00000059603f723e */ /* 0x004fee00000010ff */
[----:B------:R-:W1:Y:S01]  /*ffa0*/  MUFU.EX2 R177, R177 ;  /* 0x000000b100b17308 */ /* 0x000e620000000800 */
[-C--:B------:R-:W-:Y:S01]  /*ffb0*/  FFMA.FTZ R164, R131, R117.reuse, -R122 ;  /* 0x0000007583a47223 */ /* 0x080fe2000001087a */
[-CC-:B------:R-:W-:Y:S01]  /*ffc0*/  FFMA.FTZ R145, R145, R117.reuse, -R132.reuse ;  /* 0x0000007591917223 */ /* 0x180fe20000010884 */
[-C--:B------:R-:W-:Y:S07]  /*ffd0*/  FFMA.FTZ R141, R141, R117.reuse, -R132 ;  /* 0x000000758d8d7223 */ /* 0x080fee0000010884 */
[----:B------:R-:W2:Y:S01]  /*ffe0*/  MUFU.EX2 R193, R219 ;  /* 0x000000db00c17308 */ /* 0x000ea20000000800 */
[-CC-:B------:R-:W-:Y:S01]  /*fff0*/  FFMA.FTZ R137, R137, R117.reuse, -R122.reuse ;  /* 0x0000007589897223 */ /* 0x180fe2000001087a */
[C---:B------:R-:W-:Y:S08]  /*10000*/  HMMA.16816.F32.BF16 R4, R60.reuse, R76, R4 ;  /* 0x0000004c3c04723c */ /* 0x040ff00000041804 */
[----:B------:R-:W-:Y:S01]  /*10010*/  MUFU.EX2 R142, R142 ;  /* 0x0000008e008e7308 */ /* 0x000fe20000000800 */
[----:B------:R-:W-:Y:S01]  /*10020*/  FFMA.FTZ R133, R133, R117, -R122 ;  /* 0x0000007585857223 */ /* 0x000fe2000001087a */
[----:B------:R-:W-:Y:S01]  /*10030*/  FFMA.FTZ R129, R56, R217, R129 ;  /* 0x000000d938817223 */ /* 0x000fe20000010081 */
[----:B------:R-:W-:Y:S07]  /*10040*/  FFMA.FTZ R130, R55, R218, R130 ;  /* 0x000000da37827223 */ /* 0x000fee0000010082 */
[----:B------:R-:W3:Y:S01]  /*10050*/  MUFU.EX2 R171, R175 ;  /* 0x000000af00ab7308 */ /* 0x000ee20000000800 */
[-C--:B------:R-:W-:Y:S01]  /*10060*/  FFMA.FTZ R127, R127, R117.reuse, -R132 ;  /* 0x000000757f7f7223 */ /* 0x080fe20000010884 */
[C---:B------:R-:W-:Y:S01]  /*10070*/  HMMA.16816.F32.BF16 R8, R60.reuse, R78, R8 ;  /* 0x0000004e3c08723c */ /* 0x040fe20000041808 */
[----:B------:R-:W-:Y:S07]  /*10080*/  LDSM.16.MT88.4 R76, [R119+0x9800] ;  /* 0x00980000774c783b */ /* 0x000fee0000004200 */
[----:B------:R-:W-:Y:S01]  /*10090*/  MUFU.EX2 R148, R148 ;  /* 0x0000009400947308 */ /* 0x000fe20000000800 */
[----:B------:R-:W-:Y:S01]  /*100a0*/  FADD.FTZ R129, R123, R129 ;  /* 0x000000817b817221 */ /* 0x000fe20000010000 */
[----:B------:R-:W-:Y:S01]  /*100b0*/  FADD.FTZ R121, R121, R130 ;  /* 0x0000008279797221 */ /* 0x000fe20000010000 */
[-C--:B------:R-:W-:Y:S07]  /*100c0*/  FFMA.FTZ R128, R128, R117.reuse, -R132 ;  /* 0x0000007580807223 */ /* 0x080fee0000010884 */
[----:B------:R-:W5:Y:S01]  /*100d0*/  MUFU.EX2 R167, R169 ;  /* 0x000000a900a77308 */ /* 0x000f620000000800 */
[----:B------:R-:W-:Y:S01]  /*100e0*/  FADD.FTZ R124, R124, R129 ;  /* 0x000000817c7c7221 */ /* 0x000fe20000010000 */
[C---:B----4-:R-:W-:Y:S08]  /*100f0*/  HMMA.16816.F32.BF16 R12, R60.reuse, R80, R12 ;  /* 0x000000503c0c723c */ /* 0x050ff0000004180c */
[----:B------:R-:W-:Y:S01]  /*10100*/  MUFU.EX2 R146, R146 ;  /* 0x0000009200927308 */ /* 0x000fe20000000800 */
[----:B------:R-:W-:Y:S01]  /*10110*/  FADD.FTZ R124, R57, R124 ;  /* 0x0000007c397c7221 */ /* 0x000fe20000010000 */
[----:B------:R-:W-:Y:S01]  /*10120*/  FADD.FTZ R116, R116, R121 ;  /* 0x0000007974747221 */ /* 0x000fe20000010000 */
[-C--:B------:R-:W-:Y:S07]  /*10130*/  FFMA.FTZ R125, R125, R117.reuse, -R132 ;  /* 0x000000757d7d7223 */ /* 0x080fee0000010884 */
[----:B------:R-:W4:Y:S01]  /*10140*/  MUFU.EX2 R165, R165 ;  /* 0x000000a500a57308 */ /* 0x000f220000000800 */
[----:B------:R-:W-:Y:S01]  /*10150*/  FADD.FTZ R93, R93, R124 ;  /* 0x0000007c5d5d7221 */ /* 0x000fe20000010000 */
[C---:B------:R-:W-:Y:S01]  /*10160*/  HMMA.16816.F32.BF16 R16, R60.reuse, R82, R16 ;  /* 0x000000523c10723c */ /* 0x040fe20000041810 */
[----:B------:R-:W-:Y:S07]  /*10170*/  LDSM.16.MT88.4 R80, [R181+0xb800] ;  /* 0x00b80000b550783b */ /* 0x000fee0000004200 */
[----:B------:R-:W-:Y:S01]  /*10180*/  MUFU.EX2 R150, R150 ;  /* 0x0000009600967308 */ /* 0x000fe20000000800 */
[----:B------:R-:W-:Y:S01]  /*10190*/  FADD.FTZ R90, R90, R93 ;  /* 0x0000005d5a5a7221 */ /* 0x000fe20000010000 */
[----:B------:R-:W-:Y:S01]  /*101a0*/  FADD.FTZ R59, R59, R116 ;  /* 0x000000743b3b7221 */ /* 0x000fe20000010000 */
[-C--:B------:R-:W-:Y:S07]  /*101b0*/  FFMA.FTZ R132, R126, R117.reuse, -R132 ;  /* 0x000000757e847223 */ /* 0x080fee0000010884 */
[----:B------:R-:W4:Y:S01]  /*101c0*/  MUFU.EX2 R157, R159 ;  /* 0x0000009f009d7308 */ /* 0x000f220000000800 */
[----:B------:R-:W-:Y:S01]  /*101d0*/  FFMA.FTZ R56, R120, R117, -R122 ;  /* 0x0000007578387223 */ /* 0x000fe2000001087a */
[C---:B------:R-:W-:Y:S08]  /*101e0*/  HMMA.16816.F32.BF16 R20, R60.reuse, R84, R20 ;  /* 0x000000543c14723c */ /* 0x040ff00000041814 */
[----:B------:R-:W-:Y:S01]  /*101f0*/  MUFU.EX2 R152, R152 ;  /* 0x0000009800987308 */ /* 0x000fe20000000800 */
[----:B------:R-:W-:Y:S01]  /*10200*/  FADD.FTZ R92, R92, R59 ;  /* 0x0000003b5c5c7221 */ /* 0x000fe20000010000 */
[----:B------:R-:W-:Y:S01]  /*10210*/  FADD.FTZ R91, R91, R90 ;  /* 0x0000005a5b5b7221 */ /* 0x000fe20000010000 */
[----:B------:R-:W-:Y:S07]  /*10220*/  ISETP.GT.AND P0, PT, R215, R190, PT ;  /* 0x000000bed700720c */ /* 0x000fee0003f04270 */
[----:B------:R-:W4:Y:S01]  /*10230*/  MUFU.EX2 R153, R155 ;  /* 0x0000009b00997308 */ /* 0x000f220000000800 */
[----:B------:R-:W-:Y:S01]  /*10240*/  IMAD.MOV.U32 R116, RZ, RZ, R52 ;  /* 0x000000ffff747224 */ /* 0x000fe200078e0034 */
[C---:B------:R-:W-:Y:S01]  /*10250*/  HMMA.16816.F32.BF16 R24, R60.reuse, R86, R24 ;  /* 0x000000563c18723c */ /* 0x040fe20000041818 */
[----:B------:R-:W-:Y:S07]  /*10260*/  LDSM.16.MT88.4 R84, [R119+0xb800] ;  /* 0x00b800007754783b */ /* 0x000fee0000004200 */
[----:B------:R-:W4:Y:S01]  /*10270*/  MUFU.EX2 R154, R154 ;  /* 0x0000009a009a7308 */ /* 0x000f220000000800 */
[----:B------:R-:W-:Y:S09]  /*10280*/  FADD.FTZ R88, R88, R91 ;  /* 0x0000005b58587221 */ /* 0x000ff20000010000 */
[----:B------:R-:W-:Y:S01]  /*10290*/  MUFU.EX2 R147, R149 ;  /* 0x0000009500937308 */ /* 0x000fe20000000800 */
[C---:B------:R-:W-:Y:S09]  /*102a0*/  HMMA.16816.F32.BF16 R28, R60.reuse, R72, R28 ;  /* 0x000000483c1c723c */ /* 0x040ff2000004181c */
[----:B------:R-:W4:Y:S10]  /*102b0*/  MUFU.EX2 R156, R156 ;  /* 0x0000009c009c7308 */ /* 0x000f340000000800 */
[----:B------:R-:W-:Y:S01]  /*102c0*/  MUFU.EX2 R143, R145 ;  /* 0x00000091008f7308 */ /* 0x000fe20000000800 */
[C---:B------:R-:W-:Y:S01]  /*102d0*/  HMMA.16816.F32.BF16 R32, R60.reuse, R74, R32 ;  /* 0x0000004a3c20723c */ /* 0x040fe20000041820 */
[----:B------:R-:W1:Y:S08]  /*102e0*/  LDSM.16.MT88.4 R72, [R181+0x9800] ;  /* 0x00980000b548783b */ /* 0x000e700000004200 */
[----:B------:R-:W4:Y:S10]  /*102f0*/  MUFU.EX2 R160, R160 ;  /* 0x000000a000a07308 */ /* 0x000f340000000800 */
[----:B------:R-:W-:Y:S01]  /*10300*/  MUFU.EX2 R139, R141 ;  /* 0x0000008d008b7308 */ /* 0x000fe20000000800 */
[C---:B------:R-:W-:Y:S09]  /*10310*/  HMMA.16816.F32.BF16 R36, R60.reuse, R64, R36 ;  /* 0x000000403c24723c */ /* 0x040ff20000041824 */
[----:B------:R-:W4:Y:S10]  /*10320*/  MUFU.EX2 R158, R158 ;  /* 0x0000009e009e7308 */ /* 0x000f340000000800 */
[----:B------:R-:W-:Y:S01]  /*10330*/  MUFU.EX2 R135, R137 ;  /* 0x0000008900877308 */ /* 0x000fe20000000800 */
[C---:B------:R-:W-:Y:S01]  /*10340*/  HMMA.16816.F32.BF16 R40, R60.reuse, R66, R40 ;  /* 0x000000423c28723c */ /* 0x040fe20000041828 */
[----:B------:R-:W2:Y:S08]  /*10350*/  LDSM.16.MT88.4 R64, [R181+0xd800] ;  /* 0x00d80000b540783b */ /* 0x000eb00000004200 */
[----:B------:R-:W4:Y:S10]  /*10360*/  MUFU.EX2 R162, R162 ;  /* 0x000000a200a27308 */ /* 0x000f340000000800 */
[----:B------:R-:W-:Y:S01]  /*10370*/  MUFU.EX2 R131, R133 ;  /* 0x0000008500837308 */ /* 0x000fe20000000800 */
[C---:B------:R-:W-:Y:S09]  /*10380*/  HMMA.16816.F32.BF16 R44, R60.reuse, R68, R44 ;  /* 0x000000443c2c723c */ /* 0x040ff2000004182c */
[----:B------:R-:W4:Y:S10]  /*10390*/  MUFU.EX2 R164, R164 ;  /* 0x000000a400a47308 */ /* 0x000f340000000800 */
[----:B------:R-:W-:Y:S01]  /*103a0*/  MUFU.EX2 R127, R127 ;  /* 0x0000007f007f7308 */ /* 0x000fe20000000800 */
[----:B------:R-:W-:Y:S01]  /*103b0*/  HMMA.16816.F32.BF16 R48, R60, R70, R48 ;  /* 0x000000463c30723c */ /* 0x000fe20000041830 */
[----:B------:R-:W3:Y:S08]  /*103c0*/  LDSM.16.MT88.4 R68, [R119+0xd800] ;  /* 0x00d800007744783b */ /* 0x000ef00000004200 */
[----:B------:R-:W4:Y:S01]  /*103d0*/  MUFU.EX2 R126, R128 ;  /* 0x00000080007e7308 */ /* 0x000f220000000800 */
[----:B------:R-:W-:Y:S02]  /*103e0*/  F2FP.BF16.F32.PACK_AB R60, R106, R99 ;  /* 0x000000636a3c723e */ /* 0x000fe400000010ff */
[----:B------:R-:W-:Y:S07]  /*103f0*/  F2FP.BF16.F32.PACK_AB R62, R97, R98 ;  /* 0x00000062613e723e */ /* 0x000fee00000010ff */
[----:B------:R-:W-:Y:S01]  /*10400*/  MUFU.EX2 R55, R125 ;  /* 0x0000007d00377308 */ /* 0x000fe20000000800 */
[----:B------:R-:W-:Y:S02]  /*10410*/  F2FP.BF16.F32.PACK_AB R61, R118, R105 ;  /* 0x00000069763d723e */ /* 0x000fe400000010ff */
[----:B------:R-:W-:Y:S07]  /*10420*/  F2FP.BF16.F32.PACK_AB R63, R107, R104 ;  /* 0x000000686b3f723e */ /* 0x000fee00000010ff */
[----:B------:R-:W-:Y:S10]  /*10430*/  MUFU.EX2 R132, R132 ;  /* 0x0000008400847308 */ /* 0x000ff40000000800 */
[----:B------:R-:W-:Y:S01]  /*10440*/  MUFU.EX2 R56, R56 ;  /* 0x0000003800387308 */ /* 0x000fe20000000800 */
[C---:B-1----:R-:W-:Y:S08]  /*10450*/  HMMA.16816.F32.BF16 R4, R60.reuse, R72, R4 ;  /* 0x000000483c04723c */ /* 0x042ff00000041804 */
[C---:B------:R-:W-:Y:S01]  /*10460*/  HMMA.16816.F32.BF16 R8, R60.reuse, R74, R8 ;  /* 0x0000004a3c08723c */ /* 0x040fe20000041808 */
[----:B------:R-:W1:Y:S07]  /*10470*/  LDSM.16.MT88.4 R72, [R181+0x9c00] ;  /* 0x009c0000b548783b */ /* 0x000e6e0000004200 */
[C---:B------:R-:W-:Y:S08]  /*10480*/  HMMA.16816.F32.BF16 R12, R60.reuse, R76, R12 ;  /* 0x0000004c3c0c723c */ /* 0x040ff0000004180c */
[C---:B------:R-:W-:Y:S01]  /*10490*/  HMMA.16816.F32.BF16 R16, R60.reuse, R78, R16 ;  /* 0x0000004e3c10723c */ /* 0x040fe20000041810 */
[----:B------:R-:W5:Y:S07]  /*104a0*/  LDSM.16.MT88.4 R76, [R119+0x9c00] ;  /* 0x009c0000774c783b */ /* 0x000f6e0000004200 */
        /* <DEDUP_REMOVED lines=83> */
[C---:B------:R-:W-:Y:S08]  /*109e0*/  HMMA.16816.F32.BF16 R8, R60.reuse, R74, R8 ;  /* 0x0000004a3c08723c */ /* 0x040ff00000041808 */
[C---:B-----5:R-:W-:Y:S08]  /*109f0*/  HMMA.16816.F32.BF16 R12, R60.reuse, R76, R12 ;  /* 0x0000004c3c0c723c */ /* 0x060ff0000004180c */
[C---:B------:R-:W-:Y:S01]  /*10a00*/  HMMA.16816.F32.BF16 R16, R60.reuse, R78, R16 ;  /* 0x0000004e3c10723c */ /* 0x040fe20000041810 */
[----:B------:R-:W-:Y:S07]  /*10a10*/  LDSM.16.MT88.4 R76, [R181+0xec00] ;  /* 0x00ec0000b54c783b */ /* 0x000fee0000004200 */
[C---:B----4-:R-:W-:Y:S08]  /*10a20*/  HMMA.16816.F32.BF16 R20, R60.reuse, R80, R20 ;  /* 0x000000503c14723c */ /* 0x050ff00000041814 */
[C---:B------:R-:W-:Y:S08]  /*10a30*/  HMMA.16816.F32.BF16 R24, R60.reuse, R82, R24 ;  /* 0x000000523c18723c */ /* 0x040ff00000041818 */
[C---:B------:R-:W-:Y:S08]  /*10a40*/  HMMA.16816.F32.BF16 R28, R60.reuse, R84, R28 ;  /* 0x000000543c1c723c */ /* 0x040ff0000004181c */
[C---:B------:R-:W-:Y:S01]  /*10a50*/  HMMA.16816.F32.BF16 R32, R60.reuse, R86, R32 ;  /* 0x000000563c20723c */ /* 0x040fe20000041820 */
[----:B------:R-:W-:Y:S07]  /*10a60*/  LDSM.16.MT88.4 R84, [R119+0xcc00] ;  /* 0x00cc00007754783b */ /* 0x000fee0000004200 */
[C---:B--2---:R-:W-:Y:S03]  /*10a70*/  HMMA.16816.F32.BF16 R36, R60.reuse, R64, R36 ;  /* 0x000000403c24723c */ /* 0x044fe60000041824 */
[-CC-:B------:R-:W-:Y:S01]  /*10a80*/  FFMA.FTZ R64, R58, R117.reuse, -R122.reuse ;  /* 0x000000753a407223 */ /* 0x180fe2000001087a */
[-CC-:B------:R-:W-:Y:S01]  /*10a90*/  FFMA.FTZ R58, R53, R117.reuse, -R122.reuse ;  /* 0x00000075353a7223 */ /* 0x180fe2000001087a */
[----:B------:R-:W-:Y:S02]  /*10aa0*/  FFMA.FTZ R122, R54, R117, -R122 ;  /* 0x00000075367a7223 */ /* 0x000fe4000001087a */
[----:B------:R1:W2:Y:S01]  /*10ab0*/  MUFU.EX2 R53, R64 ;  /* 0x0000004000357308 */ /* 0x0002a20000000800 */
[C---:B------:R-:W-:Y:S09]  /*10ac0*/  HMMA.16816.F32.BF16 R40, R60.reuse, R66, R40 ;  /* 0x000000423c28723c */ /* 0x040ff20000041828 */
[----:B------:R-:W-:Y:S10]  /*10ad0*/  MUFU.EX2 R54, R58 ;  /* 0x0000003a00367308 */ /* 0x000ff40000000800 */
[----:B------:R-:W4:Y:S01]  /*10ae0*/  MUFU.EX2 R57, R122 ;  /* 0x0000007a00397308 */ /* 0x000f220000000800 */
[C---:B---3--:R-:W-:Y:S03]  /*10af0*/  HMMA.16816.F32.BF16 R44, R60.reuse, R68, R44 ;  /* 0x000000443c2c723c */ /* 0x048fe6000004182c */
[----:B------:R-:W-:Y:S01]  /*10b00*/  F2FP.BF16.F32.PACK_AB R68, R126, R127 ;  /* 0x0000007f7e44723e */ /* 0x000fe200000010ff */
[----:B-1----:R-:W-:Y:S01]  /*10b10*/  FADD.FTZ R64, R95, R92 ;  /* 0x0000005c5f407221 */ /* 0x002fe20000010000 */
[----:B--2---:R-:W-:Y:S01]  /*10b20*/  F2FP.BF16.F32.PACK_AB R69, R53, R56 ;  /* 0x000000383545723e */ /* 0x004fe200000010ff */
[----:B------:R-:W1:Y:S02]  /*10b30*/  LDSM.16.MT88.4 R92, [R181+0xcc00] ;  /* 0x00cc0000b55c783b */ /* 0x000e640000004200 */
[----:B------:R-:W-:Y:S03]  /*10b40*/  HMMA.16816.F32.BF16 R48, R60, R70, R48 ;  /* 0x000000463c30723c */ /* 0x000fe60000041830 */
[----:B------:R-:W-:Y:S01]  /*10b50*/  F2FP.BF16.F32.PACK_AB R70, R132, R55 ;  /* 0x000000378446723e */ /* 0x000fe200000010ff */
[----:B------:R-:W-:Y:S01]  /*10b60*/  FADD.FTZ R89, R89, R64 ;  /* 0x0000004059597221 */ /* 0x000fe20000010000 */
[----:B----4-:R-:W-:Y:S03]  /*10b70*/  F2FP.BF16.F32.PACK_AB R71, R57, R54 ;  /* 0x000000363947723e */ /* 0x010fe600000010ff */
[----:B------:R-:W-:Y:S04]  /*10b80*/  FADD.FTZ R96, R96, R89 ;  /* 0x0000005960607221 */ /* 0x000fe80000010000 */
[C---:B------:R-:W-:Y:S05]  /*10b90*/  HMMA.16816.F32.BF16 R112, R68.reuse, R108, R4 ;  /* 0x0000006c4470723c */ /* 0x040fea0000041804 */
[----:B------:R-:W-:Y:S01]  /*10ba0*/  FADD.FTZ R7, R105, R96 ;  /* 0x0000006069077221 */ /* 0x000fe20000010000 */
[----:B------:R-:W-:Y:S02]  /*10bb0*/  FADD.FTZ R5, R99, R88 ;  /* 0x0000005863057221 */ /* 0x000fe40000010000 */
[C---:B------:R-:W-:Y:S03]  /*10bc0*/  HMMA.16816.F32.BF16 R108, R68.reuse, R110, R8 ;  /* 0x0000006e446c723c */ /* 0x040fe60000041808 */
[----:B------:R-:W-:Y:S01]  /*10bd0*/  FADD.FTZ R7, R118, R7 ;  /* 0x0000000776077221 */ /* 0x000fe20000010000 */
[----:B------:R-:W-:Y:S01]  /*10be0*/  FADD.FTZ R5, R106, R5 ;  /* 0x000000056a057221 */ /* 0x000fe20000010000 */
[----:B------:R-:W-:Y:S02]  /*10bf0*/  IMAD.MOV.U32 R118, RZ, RZ, R0 ;  /* 0x000000ffff767224 */ /* 0x000fe400078e0000 */
[----:B------:R-:W-:Y:S01]  /*10c00*/  FADD.FTZ R6, R104, R7 ;  /* 0x0000000768067221 */ /* 0x000fe20000010000 */
[----:B------:R-:W-:Y:S03]  /*10c10*/  FADD.FTZ R4, R98, R5 ;  /* 0x0000000562047221 */ /* 0x000fe60000010000 */
[----:B------:R-:W-:Y:S01]  /*10c20*/  FADD.FTZ R6, R107, R6 ;  /* 0x000000066b067221 */ /* 0x000fe20000010000 */
        /* <DEDUP_REMOVED lines=34> */
[----:B------:R-:W-:Y:S01]  /*10e50*/  FADD.FTZ R143, R143, R8 ;  /* 0x000000088f8f7221 */ /* 0x000fe20000010000 */
[C---:B-1----:R-:W-:Y:S03]  /*10e60*/  HMMA.16816.F32.BF16 R72, R68.reuse, R4, R44 ;  /* 0x000000044448723c */ /* 0x042fe6000004182c */
        /* <DEDUP_REMOVED lines=17> */
.L_x_2344:
[----:B------:R1:W5:Y:S01]  /*10f80*/  LD.E R5, desc[UR4][R2.64+0xd8] ;  /* 0x0000d80402057980 */ /* 0x000362000c101900 */
[----:B------:R-:W-:Y:S01]  /*10f90*/  UMOV UR6, 0xffffffff ;  /* 0xffffffff00067882 */ /* 0x000fe20000000000 */
        /* <DEDUP_REMOVED lines=10> */
.L_x_2365:
[----:B------:R-:W-:Y:S05]  /*11040*/  WARPSYNC.ALL ;  /* 0x0000000000007948 */ /* 0x000fea0003800000 */
[----:B------:R-:W1:Y:S01]  /*11050*/  S2UR UR6, SR_CgaCtaId ;  /* 0x00000000000679c3 */ /* 0x000e620000008800 */
[----:B---3--:R-:W-:Y:S01]  /*11060*/  FADD.FTZ R4, R10, R11 ;  /* 0x0000000b0a047221 */ /* 0x008fe20000010000 */
[C---:B--2---:R-:W-:Y:S01]  /*11070*/  SHF.L.U32 R10, R197.reuse, 0x1, RZ ;  /* 0x00000001c50a7819 */ /* 0x044fe200000006ff */
[----:B------:R-:W2:Y:S01]  /*11080*/  MUFU.RCP R8, R6 ;  /* 0x0000000600087308 */ /* 0x000ea20000001000 */
[----:B------:R-:W-:-:S04]  /*11090*/  SHF.L.U32 R9, R197, 0x4, RZ ;  /* 0x00000004c5097819 */ /* 0x000fc800000006ff */
[----:B------:R-:W-:Y:S01]  /*110a0*/  BAR.SYNC.DEFER_BLOCKING 0x0 ;  /* 0x0000000000007b1d */ /* 0x000fe20000010000 */
[----:B------:R-:W-:Y:S02]  /*110b0*/  LOP3.LUT R10, R10, 0x6, RZ, 0xc0, !PT ;  /* 0x000000060a0a7812 */ /* 0x000fe400078ec0ff */
[----:B------:R-:W-:Y:S02]  /*110c0*/  FSETP.NE.FTZ.AND P1, PT, R6, RZ, PT ;  /* 0x000000ff0600720b */ /* 0x000fe40003f35000 */
[----:B------:R-:W-:Y:S01]  /*110d0*/  LOP3.LUT R9, R10, 0x3e00, R9, 0xf8, !PT ;  /* 0x00003e000a097812 */ /* 0x000fe200078ef809 */
[----:B------:R-:W3:Y:S01]  /*110e0*/  MUFU.RCP R7, R4 ;  /* 0x0000000400077308 */ /* 0x000ee20000001000 */
[----:B------:R-:W-:Y:S01]  /*110f0*/  SHF.L.U32 R10, R197, 0x3, RZ ;  /* 0x00000003c50a7819 */ /* 0x000fe200000006ff */
[----:B------:R-:W-:Y:S01]  /*11100*/  UMOV UR7, 0x400 ;  /* 0x0000040000077882 */ /* 0x000fe20000000000 */
[----:B------:R-:W-:Y:S02]  /*11110*/  FSETP.NE.FTZ.AND P0, PT, R4, RZ, PT ;  /* 0x000000ff0400720b */ /* 0x000fe40003f15000 */
[----:B------:R-:W-:-:S04]  /*11120*/  LOP3.LUT R12, R10, 0xc0, RZ, 0xc0, !PT ;  /* 0x000000c00a0c7812 */ /* 0x000fc800078ec0ff */
[----:B------:R-:W-:Y:S02]  /*11130*/  LOP3.LUT R11, R12, 0x18, R197, 0xf8, !PT ;  /* 0x000000180c0b7812 */ /* 0x000fe400078ef8c5 */
[----:B------:R-:W-:Y:S02]  /*11140*/  LOP3.LUT R12, R9, 0x20, R10, 0xf8, !PT ;  /* 0x00000020090c7812 */ /* 0x000fe400078ef80a */
[----:B--2---:R-:W-:Y:S01]  /*11150*/  FSEL R8, R8, 1, P1 ;  /* 0x3f80000008087808 */ /* 0x004fe20000800000 */
[----:B-1----:R-:W-:Y:S01]  /*11160*/  ULEA UR6, UR6, UR7, 0x18 ;  /* 0x0000000706067291 */ /* 0x002fe2000f8ec0ff */
[----:B------:R-:W-:Y:S02]  /*11170*/  LOP3.LUT R9, R12, R11, RZ, 0xfc, !PT ;  /* 0x0000000b0c097212 */ /* 0x000fe400078efcff */
        /* <DEDUP_REMOVED lines=91> */
[----:B------:R-:W-:-:S02]  /*11730*/  LOP3.LUT R15, R7, 0x30, RZ, 0xc0, !PT ;  /* 0x00000030070f7812 */ /* 0x000fc400078ec0ff */
[----:B------:R-:W-:Y:S02]  /*11740*/  LOP3.LUT R7, R14, 0x18, R7, 0x78, !PT ;  /* 0x000000180e077812 */ /* 0x000fe400078e7807 */
[----:B------:R-:W-:Y:S01]  /*11750*/  LOP3.LUT R8, R8, 0x20, R9, 0xf8, !PT ;  /* 0x0000002008087812 */ /* 0x000fe200078ef809 */
[----:B------:R-:W-:Y:S01]  /*11760*/  @P0 FMUL.FTZ R9, R4, 0.69314718246459960938 ;  /* 0x3f31721804090820 */ /* 0x000fe20000410000 */
[----:B------:R-:W-:Y:S02]  /*11770*/  MOV R57, 0xff800000 ;  /* 0xff80000000397802 */ /* 0x000fe40000000f00 */
[----:B------:R-:W-:Y:S01]  /*11780*/  LOP3.LUT R7, R8, R7, RZ, 0xfc, !PT ;  /* 0x0000000708077212 */ /* 0x000fe200078efcff */
[----:B-----5:R-:W-:Y:S01]  /*11790*/  @P0 FFMA.FTZ R57, R5, R0, R9 ;  /* 0x0000000005390223 */ /* 0x020fe20000010009 */
[----:B------:R-:W-:Y:S01]  /*117a0*/  SHF.R.U32.HI R56, RZ, 0x2, R197 ;  /* 0x00000002ff387819 */ /* 0x000fe200000116c5 */
        /* <DEDUP_REMOVED lines=16> */
[----:B------:R-:W-:Y:S01]  /*118b0*/  LOP3.LUT P2, RZ, R197, 0x3, RZ, 0xc0, !PT ;  /* 0x00000003c5ff7812 */ /* 0x000fe2000784c0ff */
[----:B------:R-:W-:Y:S01]  /*118c0*/  BSSY.RECONVERGENT B0, `(.L_x_2353) ;  /* 0x0000010000007945 */ /* 0x000fe20003800200 */
[----:B----4-:R-:W-:-:S04]  /*118d0*/  IMAD R12, R12, UR8, R205 ;  /* 0x000000080c0c7c24 */ /* 0x010fc8000f8e02cd */
[----:B---3--:R-:W-:-:S04]  /*118e0*/  IMAD R11, R12, R11, R204 ;  /* 0x0000000b0c0b7224 */ /* 0x008fc800078e02cc */
[----:B------:R-:W-:Y:S02]  /*118f0*/  IMAD R202, R13, R11, R202 ;  /* 0x0000000b0dca7224 */ /* 0x000fe400078e02ca */
[----:B------:R3:W4:Y:S04]  /*11900*/  LDS.128 R12, [R0+0x4800] ;  /* 0x00480000000c7984 */ /* 0x0007280000000c00 */
[----:B------:R3:W1:Y:S01]  /*11910*/  LDS.128 R8, [R0+0x5000] ;  /* 0x0050000000087984 */ /* 0x0006620000000c00 */
[----:B--2---:R-:W-:Y:S05]  /*11920*/  @P2 BRA `(.L_x_2354) ;  /* 0x0000000000242947 */ /* 0x004fea0003800000 */
[----:B------:R-:W-:Y:S01]  /*11930*/  VIADD R52, R56, 0x8 ;  /* 0x0000000838347836 */ /* 0x000fe20000000000 */
[----:B-1-3--:R-:W-:Y:S02]  /*11940*/  IADD3 R0, P0, PT, R202, R56, RZ ;  /* 0x00000038ca007210 */ /* 0x00afe40007f1e0ff */
[-C--:B------:R-:W-:Y:S02]  /*11950*/  ISETP.GE.AND P2, PT, R56, R185.reuse, PT ;  /* 0x000000b93800720c */ /* 0x080fe40003f46270 */
[----:B------:R-:W-:Y:S02]  /*11960*/  ISETP.GE.AND P1, PT, R52, R185, PT ;  /* 0x000000b93400720c */ /* 0x000fe40003f26270 */
[----:B------:R-:W-:Y:S02]  /*11970*/  LEA.HI.X.SX32 R59, R202, RZ, 0x1, P0 ;  /* 0x000000ffca3b7211 */ /* 0x000fe400000f0eff */
[----:B------:R-:W-:-:S04]  /*11980*/  LEA R60, P0, R0, R60, 0x2 ;  /* 0x0000003c003c7211 */ /* 0x000fc800078010ff */
[----:B------:R-:W-:-:S05]  /*11990*/  LEA.HI.X R61, R0, R61, R59, 0x2, P0 ;  /* 0x0000003d003d7211 */ /* 0x000fca00000f143b */
[----:B------:R2:W-:Y:S04]  /*119a0*/  @!P2 ST.E desc[UR4][R60.64], R58 ;  /* 0x0000003a3c00a985 */ /* 0x0005e8000c101904 */
[----:B------:R2:W-:Y:S02]  /*119b0*/  @!P1 ST.E desc[UR4][R60.64+0x20], R57 ;  /* 0x000020393c009985 */ /* 0x0005e4000c101904 */
.L_x_2354:
[----:B------:R-:W-:Y:S05]  /*119c0*/  BSYNC.RECONVERGENT B0 ;  /* 0x0000000000007941 */ /* 0x000fea0003800200 */
.L_x_2353:
[C---:B-1-3--:R-:W-:Y:S01]  /*119d0*/  VIADD R0, R54.reuse, 0x10 ;  /* 0x0000001036007836 */ /* 0x04afe20000000000 */
[CC--:B------:R-:W-:Y:S01]  /*119e0*/  ISETP.GE.AND P2, PT, R54.reuse, R185.reuse, PT ;  /* 0x000000b93600720c */ /* 0x0c0fe20003f46270 */
[----:B------:R1:W5:Y:S01]  /*119f0*/  LD.E R2, desc[UR4][R2.64+0xc0] ;  /* 0x0000c00402027980 */ /* 0x000362000c101900 */
[----:B------:R-:W-:Y:S01]  /*11a00*/  LOP3.LUT R53, R53, 0x1c, RZ, 0xc0, !PT ;  /* 0x0000001c35357812 */ /* 0x000fe200078ec0ff */
[----:B------:R-:W-:Y:S01]  /*11a10*/  VIADD R52, R54, 0x20 ;  /* 0x0000002036347836 */ /* 0x000fe20000000000 */
[----:B------:R-:W-:Y:S01]  /*11a20*/  ISETP.GE.AND P1, PT, R0, R185, PT ;  /* 0x000000b90000720c */ /* 0x000fe20003f26270 */
[----:B------:R-:W-:Y:S01]  /*11a30*/  VIADD R0, R54, 0x30 ;  /* 0x0000003036007836 */ /* 0x000fe20000000000 */
[----:B------:R-:W-:Y:S01]  /*11a40*/  BSSY.RECONVERGENT B0, `(.L_x_2355) ;  /* 0x0000012000007945 */ /* 0x000fe20003800200 */
[----:B------:R-:W-:Y:S01]  /*11a50*/  IMAD R55, R202, R55, RZ ;  /* 0x00000037ca377224 */ /* 0x000fe200078e02ff */
[-C--:B------:R-:W-:Y:S01]  /*11a60*/  ISETP.GE.AND P5, PT, R52, R185.reuse, PT ;  /* 0x000000b93400720c */ /* 0x080fe20003fa6270 */
[----:B------:R-:W-:Y:S01]  /*11a70*/  IMAD R54, R54, 0x60, R53 ;  /* 0x0000006036367824 */ /* 0x000fe200078e0235 */
[----:B------:R-:W-:-:S02]  /*11a80*/  ISETP.GE.AND P6, PT, R0, R185, PT ;  /* 0x000000b90000720c */ /* 0x000fc40003fc6270 */
[----:B--2---:R-:W-:Y:S02]  /*11a90*/  LOP3.LUT R57, R53, 0x20, RZ, 0xfc, !PT ;  /* 0x0000002035397812 */ /* 0x004fe400078efcff */
[----:B------:R-:W-:-:S04]  /*11aa0*/  IADD3 R59, P0, PT, R54, R55, RZ ;  /* 0x00000037363b7210 */ /* 0x000fc80007f1e0ff */
[----:B------:R-:W-:Y:S02]  /*11ab0*/  LEA.HI.X.SX32 R55, R55, RZ, 0x1, P0 ;  /* 0x000000ff37377211 */ /* 0x000fe400000f0eff */
[----:B-1----:R-:W-:Y:S01]  /*11ac0*/  LOP3.LUT R3, R53, 0x40, RZ, 0xfc, !PT ;  /* 0x0000004035037812 */ /* 0x002fe200078efcff */
        /* <DEDUP_REMOVED lines=9> */
.L_x_2356:
[----:B------:R-:W-:Y:S05]  /*11b60*/  BSYNC.RECONVERGENT B0 ;  /* 0x0000000000007941 */ /* 0x000fea0003800200 */
.L_x_2355:
        /* <DEDUP_REMOVED lines=14> */
.L_x_2358:
[----:B------:R-:W-:Y:S05]  /*11c50*/  BSYNC.RECONVERGENT B0 ;  /* 0x0000000000007941 */ /* 0x000fea0003800200 */
.L_x_2357:
[----:B------:R-:W-:Y:S04]  /*11c60*/  BSSY.RECONVERGENT B0, `(.L_x_2359) ;  /* 0x000000e000007945 */ /* 0x000fe80003800200 */
[----:B------:R-:W-:Y:S05]  /*11c70*/  @P5 BRA `(.L_x_2360) ;  /* 0x0000000000305947 */ /* 0x000fea0003800000 */
[-C--:B-----5:R-:W-:Y:S02]  /*11c80*/  ISETP.GE.AND P5, PT, R53, R2.reuse, PT ;  /* 0x000000023500720c */ /* 0x0a0fe40003fa6270 */
[-C--:B------:R-:W-:Y:S02]  /*11c90*/  ISETP.GE.AND P3, PT, R57, R2.reuse, PT ;  /* 0x000000023900720c */ /* 0x080fe40003f66270 */
[----:B------:R-:W-:-:S09]  /*11ca0*/  ISETP.GE.AND P1, PT, R3, R2, PT ;  /* 0x000000020300720c */ /* 0x000fd20003f26270 */
[CC--:B-12---:R-:W-:Y:S02]  /*11cb0*/  @!P5 LEA R16, P4, R59.reuse, R62.reuse, 0x2 ;  /* 0x0000003e3b10d211 */ /* 0x0c6fe400078810ff */
        /* <DEDUP_REMOVED lines=8> */
.L_x_2360:
[----:B------:R-:W-:Y:S05]  /*11d40*/  BSYNC.RECONVERGENT B0 ;  /* 0x0000000000007941 */ /* 0x000fea0003800200 */
.L_x_2359:
[----:B------:R-:W-:-:S04]  /*11d50*/  MOV R197, 0x0 ;  /* 0x0000000000c57802 */ /* 0x000fc80000000f00 */
[----:B-12345:R-:W-:Y:S05]  /*11d60*/  @P6 RET.REL.NODEC R196 `(_ZN5flash24flash_fwd_splitkv_kernelI23Flash_fwd_kernel_traitsILi96ELi64ELi128ELi4ELb0ELb0EN7cutlass10bfloat16_tE19Flash_kernel_traitsILi96ELi64ELi128ELi4ES3_EELb0ELb1ELb0ELb0ELb0ELb0ELb1ELb0EEEvNS_16Flash_fwd_paramsE) ;  /* 0xfffffee0c4a46950 */ /* 0x03efea0003c3ffff */
        /* <DEDUP_REMOVED lines=10> */
[----:B-1----:R-:W-:Y:S05]  /*11e10*/  @P0 RET.REL.NODEC R196 `(_ZN5flash24flash_fwd_splitkv_kernelI23Flash_fwd_kernel_traitsILi96ELi64ELi128ELi4ELb0ELb0EN7cutlass10bfloat16_tE19Flash_kernel_traitsILi96ELi64ELi128ELi4ES3_EELb0ELb1ELb0ELb0ELb0ELb0ELb1ELb0EEEvNS_16Flash_fwd_paramsE) ;  /* 0xfffffee0c4780950 */ /* 0x002fea0003c3ffff */
[----:B------:R-:W-:Y:S01]  /*11e20*/  LEA R2, P0, R59, R62, 0x2 ;  /* 0x0000003e3b027211 */ /* 0x000fe200078010ff */
[----:B------:R-:W-:-:S03]  /*11e30*/  IMAD.MOV.U32 R197, RZ, RZ, 0x0 ;  /* 0x00000000ffc57424 */ /* 0x000fc600078e00ff */
[----:B------:R-:W-:-:S05]  /*11e40*/  LEA.HI.X R3, R59, R63, R55, 0x2, P0 ;  /* 0x0000003f3b037211 */ /* 0x000fca00000f1437 */
[----:B------:R1:W-:Y:S02]  /*11e50*/  ST.E.128 desc[UR4][R2.64+0x4900], R4 ;  /* 0x0049000402007985 */ /* 0x0003e4000c101d04 */
[----:B-1----:R-:W-:Y:S05]  /*11e60*/  RET.REL.NODEC R196 `(_ZN5flash24flash_fwd_splitkv_kernelI23Flash_fwd_kernel_traitsILi96ELi64ELi128ELi4ELb0ELb0EN7cutlass10bfloat16_tE19Flash_kernel_traitsILi96ELi64ELi128ELi4ES3_EELb0ELb1ELb0ELb0ELb0ELb0ELb1ELb0EEEvNS_16Flash_fwd_paramsE) ;  /* 0xfffffee0c4647950 */ /* 0x002fea0003c3ffff */
.L_x_2352:
[----:B------:R-:W-:Y:S01]  /*11e70*/  MOV R7, 0x2 ;  /* 0x0000000200077802 */ /* 0x000fe20000000f00 */
[----:B------:R-:W-:Y:S01]  /*11e80*/  IMAD.MOV.U32 R4, RZ, RZ, 0x1f ;  /* 0x0000001fff047424 */ /* 0x000fe200078e00ff */
[----:B------:R-:W-:-:S07]  /*11e90*/  MOV R8, 0xffffffff ;  /* 0xffffffff00087802 */ /* 0x000fce0000000f00 */
[----:B-----5:R-:W-:Y:S05]  /*11ea0*/  WARPSYNC.COLLECTIVE R8, `(.L_x_2361) ;  /* 0x0000000008087348 */ /* 0x020fea0003c00000 */
[----:B------:R1:W2:Y:S02]  /*11eb0*/  SHFL.BFLY P0, R11, R217, R7, R4 ;  /* 0x0c000007d90b7389 */ /* 0x0002a40000000004 */
[----:B-12--5:R-:W-:Y:S05]  /*11ec0*/  ENDCOLLECTIVE ;  /* 0x000000000000791b */ /* 0x026fea0003800000 */
.L_x_2361:
[----:B------:R-:W-:Y:S02]  /*11ed0*/  IMAD.MOV.U32 R6, RZ, RZ, R11 ;  /* 0x000000ffff067224 */ /* 0x000fe400078e000b */
[----:B------:R-:W-:Y:S02]  /*11ee0*/  IMAD.MOV.U32 R7, RZ, RZ, 0x1 ;  /* 0x00000001ff077424 */ /* 0x000fe400078e00ff */
[----:B------:R-:W-:-:S05]  /*11ef0*/  FADD.FTZ R9, R6, R217 ;  /* 0x000000d906097221 */ /* 0x000fca0000010000 */
[----:B------:R-:W-:-:S07]  /*11f00*/  MOV R217, R9 ;  /* 0x0000000900d97202 */ /* 0x000fce0000000f00 */
[----:B------:R-:W-:Y:S05]  /*11f10*/  WARPSYNC.COLLECTIVE R8, `(.L_x_2362) ;  /* 0x0000000008087348 */ /* 0x000fea0003c00000 */
[----:B------:R1:W2:Y:S02]  /*11f20*/  SHFL.BFLY P0, R11, R217, R7, R4 ;  /* 0x0c000007d90b7389 */ /* 0x0002a40000000004 */
[----:B-12---:R-:W-:Y:S05]  /*11f30*/  ENDCOLLECTIVE ;  /* 0x000000000000791b */ /* 0x006fea0003800000 */
.L_x_2362:
[----:B------:R-:W-:Y:S01]  /*11f40*/  MOV R217, R218 ;  /* 0x000000da00d97202 */ /* 0x000fe20000000f00 */
[----:B------:R-:W-:Y:S01]  /*11f50*/  IMAD.MOV.U32 R7, RZ, RZ, 0x2 ;  /* 0x00000002ff077424 */ /* 0x000fe200078e00ff */
[----:B------:R-:W-:-:S07]  /*11f60*/  MOV R6, R11 ;  /* 0x0000000b00067202 */ /* 0x000fce0000000f00 */
[----:B------:R-:W-:Y:S05]  /*11f70*/  WARPSYNC.COLLECTIVE R8, `(.L_x_2363) ;  /* 0x0000000008087348 */ /* 0x000fea0003c00000 */
[----:B------:R1:W2:Y:S02]  /*11f80*/  SHFL.BFLY P0, R11, R217, R7, R4 ;  /* 0x0c000007d90b7389 */ /* 0x0002a40000000004 */
[----:B-12---:R-:W-:Y:S05]  /*11f90*/  ENDCOLLECTIVE ;  /* 0x000000000000791b */ /* 0x006fea0003800000 */
.L_x_2363:
[----:B------:R-:W-:Y:S01]  /*11fa0*/  FADD.FTZ R6, R9, R6 ;  /* 0x0000000609067221 */ /* 0x000fe20000010000 */
[----:B------:R-:W-:Y:S01]  /*11fb0*/  FADD.FTZ R10, R11, R218 ;  /* 0x000000da0b0a7221 */ /* 0x000fe20000010000 */
[----:B------:R-:W-:-:S04]  /*11fc0*/  MOV R7, 0x1 ;  /* 0x0000000100077802 */ /* 0x000fc80000000f00 */
[----:B------:R-:W-:-:S07]  /*11fd0*/  MOV R217, R10 ;  /* 0x0000000a00d97202 */ /* 0x000fce0000000f00 */
[----:B------:R-:W-:Y:S05]  /*11fe0*/  WARPSYNC.COLLECTIVE R8, `(.L_x_2364) ;  /* 0x0000000008087348 */ /* 0x000fea0003c00000 */
[----:B------:R1:W2:Y:S02]  /*11ff0*/  SHFL.BFLY P0, R11, R217, R7, R4 ;  /* 0x0c000007d90b7389 */ /* 0x0002a40000000004 */
[----:B-12---:R-:W-:Y:S05]  /*12000*/  ENDCOLLECTIVE ;  /* 0x000000000000791b */ /* 0x006fea0003800000 */
.L_x_2364:
[----:B------:R-:W-:Y:S05]  /*12010*/  BRA `(.L_x_2365) ;  /* 0xfffffff000087947 */ /* 0x000fea000383ffff */
.L_x_2366:
        /* <DEDUP_REMOVED lines=14> */
.L_x_11608:


//--------------------- .text._ZN5flash24flash_fwd_splitkv_kernelI23Flash_fwd_kernel_traitsILi96ELi64ELi128ELi4ELb0ELb0EN7cutlass10bfloat16_tE19Flash_kernel_traitsILi96ELi64ELi128ELi4ES3_EELb0ELb1ELb0ELb0ELb0ELb1ELb1ELb0EEEvNS_16Flash_fwd_paramsE --------------------------
	.section	.text._ZN5flash24flash_fwd_splitkv_kernelI23Flash_fwd_kernel_traitsILi96ELi64ELi128ELi4ELb0ELb0EN7cutlass10bfloat16_tE19Flash_kernel_traitsILi96ELi64ELi128ELi4ES3_EELb0ELb1ELb0ELb0ELb0ELb1ELb1ELb0EEEvNS_16Flash_fwd_paramsE,"ax",@progbits
	.align	128
        .global         _ZN5flash24flash_fwd_splitkv_kernelI23Flash_fwd_kernel_traitsILi96ELi64ELi128ELi4ELb0ELb0EN7cutlass10bfloat16_tE19Flash_kernel_traitsILi96ELi64ELi128ELi4ES3_EELb0ELb1ELb0ELb0ELb0ELb1ELb1ELb0EEEvNS_16Flash_fwd_paramsE
        .type           _ZN5flash24flash_fwd_splitkv_kernelI23Flash_fwd_kernel_traitsILi96ELi64ELi128ELi4ELb0ELb0EN7cutlass10bfloat16_tE19Flash_kernel_traitsILi96ELi64ELi128ELi4ES3_EELb0ELb1ELb0ELb0ELb0ELb1ELb1ELb0EEEvNS_16Flash_fwd_paramsE,@function
        .size           _ZN5flash24flash_fwd_splitkv_kernelI23Flash_fwd_kernel_traitsILi96ELi64ELi128ELi4ELb0ELb0EN7cutlass10bfloat16_tE19Flash_kernel_traitsILi96ELi64ELi128ELi4ES3_EELb0ELb1ELb0ELb0ELb0ELb1ELb1ELb0EEEvNS_16Flash_fwd_paramsE,(.L_x_11609 - _ZN5flash24flash_fwd_splitkv_kernelI23Flash_fwd_kernel_traitsILi96ELi64ELi128ELi4ELb0ELb0EN7cutlass10bfloat16_tE19Flash_kernel_traitsILi96ELi64ELi128ELi4ES3_EELb0ELb1ELb0ELb0ELb0ELb1ELb1ELb0EEEvNS_16Flash_fwd_paramsE)
        .other          _ZN5flash24flash_fwd_splitkv_kernelI23Flash_fwd_kernel_traitsILi96ELi64ELi128ELi4ELb0ELb0EN7cutlass10bfloat16_tE19Flash_kernel_traitsILi96ELi64ELi128ELi4ES3_EELb0ELb1ELb0ELb0ELb0ELb1ELb1ELb0EEEvNS_16Flash_fwd_paramsE,@"STO_CUDA_ENTRY STV_DEFAULT"
_ZN5flash24flash_fwd_splitkv_kernelI23Flash_fwd_kernel_traitsILi96ELi64ELi128ELi4ELb0ELb0EN7cutlass10bfloat16_tE19Flash_kernel_traitsILi96ELi64ELi128ELi4ES3_EELb0ELb1ELb0ELb0ELb0ELb1ELb1ELb0EEEvNS_16Flash_fwd_paramsE:
.text._ZN5flash24flash_fwd_splitkv_kernelI23Flash_fwd_kernel_traitsILi96ELi64ELi128ELi4ELb0ELb0EN7cutlass10bfloat16_tE19Flash_kernel_traitsILi96ELi64ELi128ELi4ES3_EELb0ELb1ELb0ELb0ELb0ELb1ELb1ELb0EEEvNS_16Flash_fwd_paramsE:
        /* <DEDUP_REMOVED lines=29> */
[----:B------:R-:W-:Y:S05]  /*01d0*/  CALL.REL.NOINC `($_ZN5flash24flash_fwd_splitkv_kernelI23Flash_fwd_kernel_traitsILi96ELi64ELi128ELi4ELb0ELb0EN7cutlass10bfloat16_tE19Flash_kernel_traitsILi96ELi64ELi128ELi4ES3_EELb0ELb1ELb0ELb0ELb0ELb1ELb1ELb0EEEvNS_16Flash_fwd_paramsE$_ZN5flash30compute_attn_1rowblock_splitkvI23Flash_fwd_kernel_traitsILi96ELi64ELi128ELi4ELb0ELb0EN7cutlass10bfloat16_tE19Flash_kernel_traitsILi96ELi64ELi128ELi4ES3_EELb0ELb1ELb0ELb0ELb0ELb1ELb1ELb0ENS_16Flash_fwd_paramsEEEvRKT8_iiiii) ;  /* 0x0000000000087944 */ /* 0x000fea0003c00000 */
[----:B------:R-:W-:Y:S05]  /*01e0*/  BSYNC.RECONVERGENT B3 ;  /* 0x0000000000037941 */ /* 0x000fea0003800200 */
.L_x_2367:
[----:B------:R-:W-:Y:S05]  /*01f0*/  EXIT ;  /* 0x000000000000794d */ /* 0x000fea0003800000 */
        .type           $_ZN5flash24flash_fwd_splitkv_kernelI23Flash_fwd_kernel_traitsILi96ELi64ELi128ELi4ELb0ELb0EN7cutlass10bfloat16_tE19Flash_kernel_traitsILi96ELi64ELi128ELi4ES3_EELb0ELb1ELb0ELb0ELb0ELb1ELb1ELb0EEEvNS_16Flash_fwd_paramsE$_ZN5flash30compute_attn_1rowblock_splitkvI23Flash_fwd_kernel_traitsILi96ELi64ELi128ELi4ELb0ELb0EN7cutlass10bfloat16_tE19Flash_kernel_traitsILi96ELi64ELi128ELi4ES3_EELb0ELb1ELb0ELb0ELb0ELb1ELb1ELb0ENS_16Flash_fwd_paramsEEEvRKT8_iiiii,@function
        .size           $_ZN5flash24flash_fwd_splitkv_kernelI23Flash_fwd_kernel_traitsILi96ELi64ELi128ELi4ELb0ELb0EN7cutlass10bfloat16_tE19Flash_kernel_traitsILi96ELi64ELi128ELi4ES3_EELb0ELb1ELb0ELb0ELb0ELb1ELb1ELb0EEEvNS_16Flash_fwd_paramsE$_ZN5flash30compute_attn_1rowblock_splitkvI23Flash_fwd_kernel_traitsILi96ELi64ELi128ELi4ELb0ELb0EN7cutlass10bfloat16_tE19Flash_kernel_traitsILi96ELi64ELi128ELi4ES3_EELb0ELb1ELb0ELb0ELb0ELb1ELb1ELb0ENS_16Flash_fwd_paramsEEEvRKT8_iiiii,(.L_x_11609 - $_ZN5flash24flash_fwd_splitkv_kernelI23Flash_fwd_kernel_traitsILi96ELi64ELi128ELi4ELb0ELb0EN7cutlass10bfloat16_tE19Flash_kernel_traitsILi96ELi64ELi128ELi4ES3_EELb0ELb1ELb0ELb0ELb0ELb1ELb1ELb0EEEvNS_16Flash_fwd_paramsE$_ZN5flash30compute_attn_1rowblock_splitkvI23Flash_fwd_kernel_traitsILi96ELi64ELi128ELi4ELb0ELb0EN7cutlass10bfloat16_tE19Flash_kernel_traitsILi96ELi64ELi128ELi4ES3_EELb0ELb1ELb0ELb0ELb0ELb1ELb1ELb0ENS_16Flash_fwd_paramsEEEvRKT8_iiiii)
$_ZN5flash24flash_fwd_splitkv_kernelI23Flash_fwd_kernel_traitsILi96ELi64ELi128ELi4ELb0ELb0EN7cutlass10bfloat16_tE19Flash_kernel_traitsILi96ELi64ELi128ELi4ES3_EELb0ELb1ELb0ELb0ELb0ELb1ELb1ELb0EEEvNS_16Flash_fwd_paramsE$_ZN5flash30compute_attn_1rowblock_splitkvI23Flash_fwd_kernel_traitsILi96ELi64ELi128ELi4ELb0ELb0EN7cutlass10bfloat16_tE19Flash_kernel_traitsILi96ELi64ELi128ELi4ES3_EELb0ELb1ELb0ELb0ELb0ELb1ELb1ELb0ENS_16Flash_fwd_paramsEEEvRKT8_iiiii:
[----:B------:R-:W1:Y:S02]  /*0200*/  LDCU.64 UR4, c[0x0][0x358] ;  /* 0x00006b00ff0477ac */ /* 0x000e640008000a00 */
[----:B-1----:R-:W2:Y:S04]  /*0210*/  LD.E.64 R22, desc[UR4][R2.64+0xe0] ;  /* 0x0000e00402167980 */ /* 0x002ea8000c101b00 */
[----:B------:R-:W3:Y:S04]  /*0220*/  LD.E.64 R16, desc[UR4][R2.64+0xe8] ;  /* 0x0000e80402107980 */ /* 0x000ee8000c101b00 */
[----:B------:R-:W4:Y:S04]  /*0230*/  LD.E.64 R6, desc[UR4][R2.64+0xf0] ;  /* 0x0000f00402067980 */ /* 0x000f28000c101b00 */
[----:B------:R-:W4:Y:S01]  /*0240*/  LD.E.64 R12, desc[UR4][R2.64+0xf8] ;  /* 0x0000f804020c7980 */ /* 0x000f22000c101b00 */
[----:B------:R-:W-:Y:S01]  /*0250*/  IMAD.SHL.U32 R4, R181, 0x4, RZ ;  /* 0x00000004b5047824 */ /* 0x000fe200078e00ff */
        /* <DEDUP_REMOVED lines=10> */
[----:B----4-:R-:W-:-:S04]  /*0300*/  ISETP.NE.U32.AND P1, PT, R6, RZ, PT ;  /* 0x000000ff0600720c */ /* 0x010fc80003f25070 */
[----:B------:R-:W-:Y:S01]  /*0310*/  ISETP.NE.AND.EX P1, PT, R7, RZ, PT, P1 ;  /* 0x000000ff0700720c */ /* 0x000fe20003f25310 */
[----:B------:R-:W2:Y:S01]  /*0320*/  S2R R173, SR_TID.X ;  /* 0x0000000000ad7919 */ /* 0x000ea20000002100 */
[----:B------:R-:W-:-:S11]  /*0330*/  SHF.R.U32.HI R0, RZ, 0x1e, R181 ;  /* 0x0000001eff007819 */ /* 0x000fd600000116b5 */
[----:B------:R-:W-:Y:S01]  /*0340*/  @P1 IADD3 R20, P0, PT, R6, R4, RZ ;  /* 0x0000000406141210 */ /* 0x000fe20007f1e0ff */
[----:B------:R-:W-:-:S06]  /*0350*/  IMAD.MOV.U32 R6, RZ, RZ, -0x1 ;  /* 0xffffffffff067424 */ /* 0x000fcc00078e00ff */
[----:B------:R1:W5:Y:S01]  /*0360*/  @P2 LD.E R6, desc[UR4][R22.64] ;  /* 0x0000000416062980 */ /* 0x000362000c101900 */
[----:B------:R-:W-:Y:S01]  /*0370*/  ISETP.NE.U32.AND P2, PT, R16, RZ, PT ;  /* 0x000000ff1000720c */ /* 0x000fe20003f45070 */
[----:B------:R-:W-:-:S03]  /*0380*/  IMAD.MOV.U32 R14, RZ, RZ, RZ ;  /* 0x000000ffff0e7224 */ /* 0x000fc600078e00ff */
[----:B------:R-:W-:Y:S01]  /*0390*/  ISETP.NE.AND.EX P2, PT, R17, RZ, PT, P2 ;  /* 0x000000ff1100720c */ /* 0x000fe20003f45320 */
[----:B------:R-:W-:Y:S01]  /*03a0*/  @P1 IMAD.X R21, R7, 0x1, R0, P0 ;  /* 0x0000000107151824 */ /* 0x000fe200000e0600 */
[----:B------:R-:W-:-:S04]  /*03b0*/  ISETP.NE.U32.AND P0, PT, R12, RZ, PT ;  /* 0x000000ff0c00720c */ /* 0x000fc80003f05070 */
[----:B------:R1:W5:Y:S01]  /*03c0*/  @P1 LD.E R14, desc[UR4][R20.64] ;  /* 0x00000004140e1980 */ /* 0x000362000c101900 */
[----:B------:R-:W-:Y:S01]  /*03d0*/  IADD3 R18, P1, PT, R16, R4, RZ ;  /* 0x0000000410127210 */ /* 0x000fe20007f3e0ff */
[----:B------:R-:W-:Y:S01]  /*03e0*/  BSSY.RECONVERGENT B0, `(.L_x_2368) ;  /* 0x0000009000007945 */ /* 0x000fe20003800200 */
[----:B------:R-:W-:-:S03]  /*03f0*/  ISETP.NE.AND.EX P0, PT, R13, RZ, PT, P0 ;  /* 0x000000ff0d00720c */ /* 0x000fc60003f05300 */
[----:B------:R-:W-:Y:S02]  /*0400*/  IMAD.X R19, R17, 0x1, R0, P1 ;  /* 0x0000000111137824 */ /* 0x000fe400008e0600 */
[----:B------:R-:W-:Y:S01]  /*0410*/  IMAD.MOV.U32 R17, RZ, RZ, -0x1 ;  /* 0xffffffffff117424 */ /* 0x000fe200078e00ff */
[----:B--2---:R-:W-:Y:S07]  /*0420*/  @!P2 BRA `(.L_x_2369) ;  /* 0x000000000010a947 */ /* 0x004fee0003800000 */
[----:B------:R-:W2:Y:S02]  /*0430*/  LD.E.U8 R7, desc[UR4][R2.64+0x1b2] ;  /* 0x0001b20402077980 */ /* 0x000ea4000c101100 */
[----:B--2---:R-:W-:-:S13]  /*0440*/  ISETP.NE.AND P1, PT, R7, RZ, PT ;  /* 0x000000ff0700720c */ /* 0x004fda0003f25270 */
[----:B------:R-:W-:Y:S05]  /*0450*/  @!P1 BRA `(.L_x_2369) ;  /* 0x0000000000049947 */ /* 0x000fea0003800000 */
[----:B------:R2:W5:Y:S02]  /*0460*/  LD.E R17, desc[UR4][R18.64] ;  /* 0x0000000412117980 */ /* 0x000564000c101900 */
.L_x_2369:
[----:B------:R-:W-:Y:S05]  /*0470*/  BSYNC.RECONVERGENT B0 ;  /* 0x0000000000007941 */ /* 0x000fea0003800200 */
.L_x_2368:
[----:B------:R-:W-:Y:S04]  /*0480*/  BSSY.RECONVERGENT B0, `(.L_x_2370) ;  /* 0x0000007000007945 */ /* 0x000fe80003800200 */
[----:B------:R-:W-:Y:S05]  /*0490*/  @!P3 BRA `(.L_x_2371) ;  /* 0x000000000014b947 */ /* 0x000fea0003800000 */
[----:B------:R-:W3:Y:S02]  /*04a0*/  LD.E.U8 R7, desc[UR4][R2.64+0x1b2] ;  /* 0x0001b20402077980 */ /* 0x000ee4000c101100 */
[----:B---3--:R-:W-:-:S13]  /*04b0*/  ISETP.NE.AND P1, PT, R7, RZ, PT ;  /* 0x000000ff0700720c */ /* 0x008fda0003f25270 */
[----:B------:R-:W3:Y:S02]  /*04c0*/  @P1 LD.E R8, desc[UR4][R18.64+0x4] ;  /* 0x0000040412081980 */ /* 0x000ee4000c101900 */
[----:B---3-5:R-:W-:-:S06]  /*04d0*/  @P1 IADD3 R121, PT, PT, R8, -R17, RZ ;  /* 0x8000001108791210 */ /* 0x028fcc0007ffe0ff */
[----:B------:R3:W5:Y:S02]  /*04e0*/  @!P1 LD.E R121, desc[UR4][R18.64] ;  /* 0x0000000412799980 */ /* 0x000764000c101900 */
.L_x_2371:
[----:B------:R-:W-:Y:S05]  /*04f0*/  BSYNC.RECONVERGENT B0 ;  /* 0x0000000000007941 */ /* 0x000fea0003800200 */
.L_x_2370:
        /* <DEDUP_REMOVED lines=8> */
.L_x_2373:
[----:B------:R-:W4:Y:S01]  /*0580*/  LD.E.64 R12, desc[UR4][R2.64+0x108] ;  /* 0x00010804020c7980 */ /* 0x000f22000c101b00 */
[----:B------:R-:W-:Y:S01]  /*0590*/  BSSY.RECONVERGENT B0, `(.L_x_2375) ;  /* 0x0000006000007945 */ /* 0x000fe20003800200 */
[----:B------:R-:W-:Y:S01]  /*05a0*/  IMAD.MOV.U32 R5, RZ, RZ, RZ ;  /* 0x000000ffff057224 */ /* 0x000fe200078e00ff */
[----:B----4-:R-:W-:-:S04]  /*05b0*/  ISETP.NE.U32.AND P0, PT, R12, RZ, PT ;  /* 0x000000ff0c00720c */ /* 0x010fc80003f05070 */
[----:B------:R-:W-:-:S13]  /*05c0*/  ISETP.NE.AND.EX P0, PT, R13, RZ, PT, P0 ;  /* 0x000000ff0d00720c */ /* 0x000fda0003f05300 */
[----:B------:R-:W-:Y:S05]  /*05d0*/  @!P0 BRA `(.L_x_2376) ;  /* 0x0000000000048947 */ /* 0x000fea0003800000 */
[----:B------:R4:W5:Y:S02]  /*05e0*/  LD.E R5, desc[UR4][R2.64+0xbc] ;  /* 0x0000bc0402057980 */ /* 0x000964000c101900 */
.L_x_2376:
[----:B------:R-:W-:Y:S05]  /*05f0*/  BSYNC.RECONVERGENT B0 ;  /* 0x0000000000007941 */ /* 0x000fea0003800200 */
.L_x_2375:
[----:B-----5:R-:W-:Y:S02]  /*0600*/  IADD3 R121, PT, PT, R5, R121, -R14 ;  /* 0x0000007905797210 */ /* 0x020fe40007ffe80e */
.L_x_2374:
[----:B------:R-:W-:Y:S05]  /*0610*/  BSYNC.RECONVERGENT B1 ;  /* 0x0000000000017941 */ /* 0x000fea0003800200 */
.L_x_2372:
[----:B------:R-:W-:Y:S01]  /*0620*/  IMAD.SHL.U32 R178, R9, 0x40, RZ ;  /* 0x0000004009b27824 */ /* 0x000fe200078e00ff */
[----:B------:R-:W-:Y:S01]  /*0630*/  MOV R12, R172 ;  /* 0x000000ac000c7202 */ /* 0x000fe20000000f00 */
[----:B------:R-:W-:-:S03]  /*0640*/  IMAD.MOV.U32 R13, RZ, RZ, 0x0 ;  /* 0x00000000ff0d7424 */ /* 0x000fc600078e00ff */
[----:B------:R-:W-:-:S13]  /*0650*/  ISETP.GT.AND P0, PT, R123, R178, PT ;  /* 0x000000b27b00720c */ /* 0x000fda0003f04270 */
[----:B-1234-:R-:W-:Y:S05]  /*0660*/  @!P0 RET.REL.NODEC R12 `(_ZN5flash24flash_fwd_splitkv_kernelI23Flash_fwd_kernel_traitsILi96ELi64ELi128ELi4ELb0ELb0EN7cutlass10bfloat16_tE19Flash_kernel_traitsILi96ELi64ELi128ELi4ES3_EELb0ELb1ELb0ELb0ELb0ELb1ELb1ELb0EEEvNS_16Flash_fwd_paramsE) ;  /* 0xfffffff80c648950 */ /* 0x01efea0003c3ffff */
        /* <DEDUP_REMOVED lines=8> */
[----:B------:R-:W1:Y:S01]  /*06f0*/  F2I.FTZ.U32.TRUNC.NTZ R19, R18 ;  /* 0x0000001200137305 */ /* 0x000e62000021f000 */
[----:B------:R-:W-:Y:S02]  /*0700*/  IMAD.MOV R5, RZ, RZ, -R5 ;  /* 0x000000ffff057224 */ /* 0x000fe400078e0a05 */
[----:B-1----:R-:W-:Y:S02]  /*0710*/  IMAD.MOV R13, RZ, RZ, -R19 ;  /* 0x000000ffff0d7224 */ /* 0x002fe400078e0a13 */
[----:B------:R-:W-:Y:S02]  /*0720*/  IMAD.MOV.U32 R18, RZ, RZ, RZ ;  /* 0x000000ffff127224 */ /* 0x000fe400078e00ff */
[----:B------:R-:W-:-:S04]  /*0730*/  IMAD R13, R13, R8, RZ ;  /* 0x000000080d0d7224 */ /* 0x000fc800078e02ff */
[----:B------:R-:W-:-:S04]  /*0740*/  IMAD.HI.U32 R13, R19, R13, R18 ;  /* 0x0000000d130d7227 */ /* 0x000fc800078e0012 */
[----:B--2---:R-:W-:-:S05]  /*0750*/  VIADD R16, R16, 0x7f ;  /* 0x0000007f10107836 */ /* 0x004fca0000000000 */
[----:B------:R-:W-:-:S04]  /*0760*/  SHF.R.S32.HI R15, RZ, 0x1f, R16 ;  /* 0x0000001fff0f7819 */ /* 0x000fc80000011410 */
[----:B------:R-:W-:-:S04]  /*0770*/  LEA.HI R15, R15, R16, RZ, 0x7 ;  /* 0x000000100f0f7211 */ /* 0x000fc800078f38ff */
[----:B------:R-:W-:-:S05]  /*0780*/  LEA.HI.SX32 R15, R15, R10, 0x19 ;  /* 0x0000000a0f0f7211 */ /* 0x000fca00078fcaff */
[----:B------:R-:W-:-:S05]  /*0790*/  VIADD R15, R15, 0xffffffff ;  /* 0xffffffff0f0f7836 */ /* 0x000fca0000000000 */
[----:B------:R-:W-:Y:S02]  /*07a0*/  IABS R7, R15 ;  /* 0x0000000f00077213 */ /* 0x000fe40000000000 */
[----:B------:R-:W-:-:S03]  /*07b0*/  LOP3.LUT R15, R15, R10, RZ, 0x3c, !PT ;  /* 0x0000000a0f0f7212 */ /* 0x000fc600078e3cff */
[----:B------:R-:W-:Y:S01]  /*07c0*/  IMAD.HI.U32 R16, R13, R7, RZ ;  /* 0x000000070d107227 */ /* 0x000fe200078e00ff */
[----:B------:R-:W-:-:S03]  /*07d0*/  ISETP.GE.AND P0, PT, R15, RZ, PT ;  /* 0x000000ff0f00720c */ /* 0x000fc60003f06270 */
[----:B------:R-:W-:Y:S02]  /*07e0*/  IMAD R5, R16, R5, R7 ;  /* 0x0000000510057224 */ /* 0x000fe400078e0207 */
[----:B---3--:R-:W-:-:S03]  /*07f0*/  IMAD.IADD R7, R12, 0x1, R123 ;  /* 0x000000010c077824 */ /* 0x008fc600078e027b */
[----:B------:R-:W-:Y:S02]  /*0800*/  ISETP.GT.U32.AND P1, PT, R8, R5, PT ;  /* 0x000000050800720c */ /* 0x000fe40003f24070 */
[----:B------:R-:W-:-:S04]  /*0810*/  IADD3 R7, PT, PT, -R7, R178, R121 ;  /* 0x000000b207077210 */ /* 0x000fc80007ffe179 */
[----:B------:R-:W-:-:S04]  /*0820*/  SHF.R.S32.HI R12, RZ, 0x1f, R7 ;  /* 0x0000001fff0c7819 */ /* 0x000fc80000011407 */
[----:B------:R-:W-:-:S03]  /*0830*/  LEA.HI R12, R12, R7, RZ, 0x7 ;  /* 0x000000070c0c7211 */ /* 0x000fc600078f38ff */
[----:B------:R-:W-:Y:S01]  /*0840*/  @!P1 IMAD.IADD R5, R5, 0x1, -R8 ;  /* 0x0000000105059824 */ /* 0x000fe200078e0a08 */
[----:B------:R-:W-:Y:S01]  /*0850*/  SHF.R.S32.HI R12, RZ, 0x7, R12 ;  /* 0x00000007ff0c7819 */ /* 0x000fe2000001140c */
[----:B------:R-:W-:Y:S01]  /*0860*/  @!P1 VIADD R16, R16, 0x1 ;  /* 0x0000000110109836 */ /* 0x000fe20000000000 */
[----:B------:R-:W-:Y:S02]  /*0870*/  ISETP.NE.AND P1, PT, R10, RZ, PT ;  /* 0x000000ff0a00720c */ /* 0x000fe40003f25270 */
[----:B------:R-:W-:Y:S01]  /*0880*/  ISETP.GE.U32.AND P2, PT, R5, R8, PT ;  /* 0x000000080500720c */ /* 0x000fe20003f46070 */
[----:B------:R-:W-:-:S05]  /*0890*/  VIADD R5, R121, 0x7f ;  /* 0x0000007f79057836 */ /* 0x000fca0000000000 */
[----:B------:R-:W-:-:S04]  /*08a0*/  IADD3 R8, PT, PT, R5, R178, -R123 ;  /* 0x000000b205087210 */ /* 0x000fc80007ffe87b */
[----:B----4-:R-:W-:-:S03]  /*08b0*/  IADD3 R11, PT, PT, R8, 0x40, R11 ;  /* 0x00000040080b7810 */ /* 0x010fc60007ffe00b */
[----:B------:R-:W-:Y:S01]  /*08c0*/  @P2 VIADD R16, R16, 0x1 ;  /* 0x0000000110102836 */ /* 0x000fe20000000000 */
[----:B------:R-:W-:-:S03]  /*08d0*/  SHF.R.S32.HI R8, RZ, 0x1f, R11 ;  /* 0x0000001fff087819 */ /* 0x000fc6000001140b */
[----:B------:R-:W-:Y:S01]  /*08e0*/  @!P0 IMAD.MOV R16, RZ, RZ, -R16 ;  /* 0x000000ffff108224 */ /* 0x000fe200078e0a10 */
[----:B------:R-:W-:Y:S02]  /*08f0*/  @!P1 LOP3.LUT R16, RZ, R10, RZ, 0x33, !PT ;  /* 0x0000000aff109212 */ /* 0x000fe400078e33ff */
[----:B------:R-:W-:Y:S02]  /*0900*/  SHF.R.S32.HI R10, RZ, 0x1f, R5 ;  /* 0x0000001fff0a7819 */ /* 0x000fe40000011405 */
[----:B------:R-:W-:Y:S02]  /*0910*/  LEA.HI R8, R8, R11, RZ, 0x7 ;  /* 0x0000000b08087211 */ /* 0x000fe400078f38ff */
[----:B------:R-:W-:Y:S01]  /*0920*/  LEA.HI R10, R10, R5, RZ, 0x7 ;  /* 0x000000050a0a7211 */ /* 0x000fe200078f38ff */
[----:B------:R-:W-:Y:S01]  /*0930*/  IMAD R5, R16, UR8, RZ ;  /* 0x0000000810057c24 */ /* 0x000fe2000f8e02ff */
[----:B------:R-:W-:Y:S02]  /*0940*/  SHF.R.S32.HI R8, RZ, 0x7, R8 ;  /* 0x00000007ff087819 */ /* 0x000fe40000011408 */
[----:B------:R-:W-:-:S02]  /*0950*/  SHF.R.S32.HI R10, RZ, 0x7, R10 ;  /* 0x00000007ff0a7819 */ /* 0x000fc4000001140a */
[C---:B------:R-:W-:Y:S02]  /*0960*/  VIMNMX R166, PT, PT, R5.reuse, R12, !PT ;  /* 0x0000000c05a67248 */ /* 0x040fe40007fe0100 */
[----:B------:R-:W-:-:S04]  /*0970*/  VIADDMNMX R55, R5, R16, R10, PT ;  /* 0x0000001005377246 */ /* 0x000fc8000380010a */
        /* <DEDUP_REMOVED lines=38> */
.L_x_2379:
[----:B------:R-:W-:Y:S05]  /*0be0*/  BSYNC.RECONVERGENT B0 ;  /* 0x0000000000007941 */ /* 0x000fea0003800200 */
.L_x_2378:
        /* <DEDUP_REMOVED lines=16> */
.L_x_2381:
[----:B------:R-:W-:Y:S05]  /*0cf0*/  BSYNC.RECONVERGENT B0 ;  /* 0x0000000000007941 */ /* 0x000fea0003800200 */
.L_x_2380:
        /* <DEDUP_REMOVED lines=15> */
.L_x_2383:
[----:B------:R-:W-:Y:S05]  /*0df0*/  BSYNC.RECONVERGENT B0 ;  /* 0x0000000000007941 */ /* 0x000fea0003800200 */
.L_x_2382:
        /* <DEDUP_REMOVED lines=15> */
.L_x_2385:
[----:B------:R-:W-:Y:S05]  /*0ef0*/  BSYNC.RECONVERGENT B0 ;  /* 0x0000000000007941 */ /* 0x000fea0003800200 */
.L_x_2384:
        /* <DEDUP_REMOVED lines=13> */
[----:B-1234-:R-:W-:Y:S05]  /*0fd0*/  @P6 RET.REL.NODEC R172 `(_ZN5flash24flash_fwd_splitkv_kernelI23Flash_fwd_kernel_traitsILi96ELi64ELi128ELi4ELb0ELb0EN7cutlass10bfloat16_tE19Flash_kernel_traitsILi96ELi64ELi128ELi4ES3_EELb0ELb1ELb0ELb0ELb0ELb1ELb1ELb0EEEvNS_16Flash_fwd_paramsE) ;  /* 0xfffffff0ac086950 */ /* 0x01efea0003c3ffff */
[----:B------:R-:W-:Y:S02]  /*0fe0*/  MOV R3, 0xff800000 ;  /* 0xff80000000037802 */ /* 0x000fe40000000f00 */
[----:B------:R-:W-:-:S03]  /*0ff0*/  MOV R173, 0x0 ;  /* 0x0000000000ad7802 */ /* 0x000fc60000000f00 */
[----:B------:R1:W-:Y:S02]  /*1000*/  ST.E desc[UR4][R4.64+0xc0], R3 ;  /* 0x0000c00304007985 */ /* 0x0003e4000c101904 */
[----:B-1----:R-:W-:Y:S05]  /*1010*/  RET.REL.NODEC R172 `(_ZN5flash24flash_fwd_splitkv_kernelI23Flash_fwd_kernel_traitsILi96ELi64ELi128ELi4ELb0ELb0EN7cutlass10bfloat16_tE19Flash_kernel_traitsILi96ELi64ELi128ELi4ES3_EELb0ELb1ELb0ELb0ELb0ELb1ELb1ELb0EEEvNS_16Flash_fwd_paramsE) ;  /* 0xffffffecacf87950 */ /* 0x002fea0003c3ffff */
.L_x_2377:
        /* <DEDUP_REMOVED lines=26> */
[----:B-1----:R-:W-:-:S06]  /*11c0*/  VIADD R12, R12, 0xffffffe ;  /* 0x0ffffffe0c0c7836 */ /* 0x002fcc0000000000 */
[----:B-----5:R-:W1:Y:S01]  /*11d0*/  F2I.FTZ.U32.TRUNC.NTZ R13, R12 ;  /* 0x0000000c000d7305 */ /* 0x020e62000021f000 */
        /* <DEDUP_REMOVED lines=47> */
[----:B------:R-:W-:-:S10]  /*14d0*/  IMAD R4, R17, R13, R4 ;  /* 0x0000000d11047224 */ /* 0x000fd400078e0204 */
[----:B------:R-:W-:-:S04]  /*14e0*/  @P2 IADD3 R11, PT, PT, R11, 0x1, RZ ;  /* 0x000000010b0b2810 */ /* 0x000fc80007ffe0ff */
[----:B------:R-:W-:Y:S02]  /*14f0*/  @!P0 IADD3 R11, PT, PT, -R11, RZ, RZ ;  /* 0x000000ff0b0b8210 */ /* 0x000fe40007ffe1ff */
[----:B------:R-:W-:-:S04]  /*1500*/  @!P1 LOP3.LUT R11, RZ, R15, RZ, 0x33, !PT ;  /* 0x0000000fff0b9212 */ /* 0x000fc800078e33ff */
[----:B------:R-:W-:Y:S02]  /*1510*/  SHF.R.S32.HI R8, RZ, 0x1f, R11 ;  /* 0x0000001fff087819 */ /* 0x000fe4000001140b */
[----:B--2---:R-:W-:Y:S01]  /*1520*/  SHF.R.S32.HI R0, RZ, 0x1f, R5 ;  /* 0x0000001fff007819 */ /* 0x004fe20000011405 */
[-C--:B------:R-:W-:Y:S02]  /*1530*/  IMAD R7, R19, R5.reuse, RZ ;  /* 0x0000000513077224 */ /* 0x080fe400078e02ff */
[----:B------:R-:W-:-:S04]  /*1540*/  IMAD.WIDE.U32 R16, R18, R5, RZ ;  /* 0x0000000512107225 */ /* 0x000fc800078e00ff */
[----:B------:R-:W-:Y:S01]  /*1550*/  IMAD R7, R18, R0, R7 ;  /* 0x0000000012077224 */ /* 0x000fe200078e0207 */
[----:B------:R-:W-:-:S03]  /*1560*/  SHF.R.S32.HI R19, RZ, 0x1f, R4 ;  /* 0x0000001fff137819 */ /* 0x000fc60000011404 */
[----:B------:R-:W-:Y:S02]  /*1570*/  IMAD.IADD R17, R17, 0x1, R7 ;  /* 0x0000000111117824 */ /* 0x000fe400078e0207 */
[----:B------:R-:W-:Y:S02]  /*1580*/  IMAD R7, R161, R4, RZ ;  /* 0x00000004a1077224 */ /* 0x000fe400078e02ff */
[----:B------:R-:W-:-:S04]  /*1590*/  IMAD.WIDE.U32 R16, R4, R160, R16 ;  /* 0x000000a004107225 */ /* 0x000fc800078e0010 */
[----:B------:R-:W-:-:S04]  /*15a0*/  IMAD R7, R160, R19, R7 ;  /* 0x00000013a0077224 */ /* 0x000fc800078e0207 */
[----:B------:R-:W-:Y:S02]  /*15b0*/  IMAD.IADD R17, R17, 0x1, R7 ;  /* 0x0000000111117824 */ /* 0x000fe400078e0207 */
        /* <DEDUP_REMOVED lines=11> */
.L_x_2387:
        /* <DEDUP_REMOVED lines=28> */
[----:B------:R-:W-:Y:S01]  /*1830*/  @!P3 IMAD.IADD R0, R0, 0x1, -R19 ;  /* 0x000000010000b824 */ /* 0x000fe200078e0a13 */
[----:B-----5:R-:W-:Y:S01]  /*1840*/  @!P5 SHF.R.S32.HI R8, RZ, 0x1f, R13 ;  /* 0x0000001fff08d819 */ /* 0x020fe2000001140d */
[----:B------:R-:W-:Y:S01]  /*1850*/  @!P5 IMAD.IADD R25, R25, 0x1, R4 ;  /* 0x000000011919d824 */ /* 0x000fe200078e0204 */
[----:B------:R-:W-:Y:S02]  /*1860*/  @P5 IADD3 R4, PT, PT, R14, R17, RZ ;  /* 0x000000110e045210 */ /* 0x000fe40007ffe0ff */
[----:B------:R-:W-:Y:S01]  /*1870*/  ISETP.GE.U32.AND P2, PT, R0, R19, PT ;  /* 0x000000130000720c */ /* 0x000fe20003f46070 */
[----:B----4-:R-:W-:Y:S01]  /*1880*/  @!P5 IMAD R11, R11, R13, RZ ;  /* 0x0000000d0b0bd224 */ /* 0x010fe200078e02ff */
[----:B------:R-:W-:Y:S01]  /*1890*/  LOP3.LUT R0, R180, R15, RZ, 0x3c, !PT ;  /* 0x0000000fb4007212 */ /* 0x000fe200078e3cff */
[----:B------:R-:W-:Y:S01]  /*18a0*/  @!P5 IMAD.WIDE.U32 R26, R10, R13, R24 ;  /* 0x0000000d0a1ad225 */ /* 0x000fe200078e0018 */
[----:B------:R-:W-:Y:S02]  /*18b0*/  ISETP.NE.AND P0, PT, R15, RZ, PT ;  /* 0x000000ff0f00720c */ /* 0x000fe40003f05270 */
[----:B------:R-:W-:Y:S01]  /*18c0*/  ISETP.GE.AND P1, PT, R0, RZ, PT ;  /* 0x000000ff0000720c */ /* 0x000fe20003f26270 */
[----:B------:R-:W-:Y:S01]  /*18d0*/  @!P5 IMAD R11, R10, R8, R11 ;  /* 0x000000080a0bd224 */ /* 0x000fe200078e020b */
[----:B------:R-:W-:Y:S01]  /*18e0*/  @!P3 IADD3 R7, PT, PT, R7, 0x1, RZ ;  /* 0x000000010707b810 */ /* 0x000fe20007ffe0ff */
[----:B------:R-:W-:-:S02]  /*18f0*/  @P5 IMAD R5, R161, R4, RZ ;  /* 0x00000004a1055224 */ /* 0x000fc400078e02ff */
[C---:B------:R-:W-:Y:S01]  /*1900*/  @P5 IMAD.WIDE.U32 R24, R160.reuse, R4, RZ ;  /* 0x00000004a0185225 */ /* 0x040fe200078e00ff */
[----:B------:R-:W-:Y:S02]  /*1910*/  LEA R4, R55, 0xffffff80, 0x7 ;  /* 0xffffff8037047811 */ /* 0x000fe400078e38ff */
[----:B------:R-:W-:Y:S01]  /*1920*/  @!P5 IADD3 R11, PT, PT, R27, R11, RZ ;  /* 0x0000000b1b0bd210 */ /* 0x000fe20007ffe0ff */
[----:B------:R-:W-:Y:S01]  /*1930*/  @P5 IMAD.IADD R11, R25, 0x1, R5 ;  /* 0x00000001190b5824 */ /* 0x000fe200078e0205 */
[----:B------:R-:W-:Y:S01]  /*1940*/  @!P5 MOV R10, R26 ;  /* 0x0000001a000ad202 */ /* 0x000fe20000000f00 */
[----:B------:R-:W-:Y:S01]  /*1950*/  IMAD R8, R161, R4, RZ ;  /* 0x00000004a1087224 */ /* 0x000fe200078e02ff */
[----:B------:R-:W-:Y:S01]  /*1960*/  @P5 MOV R10, R24 ;  /* 0x00000018000a5202 */ /* 0x000fe20000000f00 */
[----:B------:R-:W-:Y:S01]  /*1970*/  @P2 VIADD R7, R7, 0x1 ;  /* 0x0000000107072836 */ /* 0x000fe20000000000 */
[----:B------:R-:W-:Y:S01]  /*1980*/  SHF.R.S32.HI R19, RZ, 0x1f, R4 ;  /* 0x0000001fff137819 */ /* 0x000fe20000011404 */
[----:B------:R-:W-:Y:S01]  /*1990*/  @!P5 IMAD R0, R163, R14, RZ ;  /* 0x0000000ea300d224 */ /* 0x000fe200078e02ff */
[----:B------:R-:W-:Y:S01]  /*19a0*/  @!P5 SHF.R.S32.HI R5, RZ, 0x1f, R14 ;  /* 0x0000001fff05d819 */ /* 0x000fe2000001140e */
[----:B------:R-:W-:Y:S01]  /*19b0*/  IMAD.WIDE.U32 R24, R160, R4, R10 ;  /* 0x00000004a0187225 */ /* 0x000fe200078e000a */
[----:B------:R-:W-:-:S03]  /*19c0*/  @!P1 IADD3 R7, PT, PT, -R7, RZ, RZ ;  /* 0x000000ff07079210 */ /* 0x000fc60007ffe1ff */
[----:B------:R-:W-:Y:S01]  /*19d0*/  IMAD R8, R19, R160, R8 ;  /* 0x000000a013087224 */ /* 0x000fe200078e0208 */
[----:B------:R-:W-:Y:S01]  /*19e0*/  @!P0 LOP3.LUT R7, RZ, R15, RZ, 0x33, !PT ;  /* 0x0000000fff078212 */ /* 0x000fe200078e33ff */
        /* <DEDUP_REMOVED lines=12> */
[----:B------:R-:W-:-:S04]  /*1ab0*/  IMAD.WIDE.U32 R24, R22, R7, R24 ;  /* 0x0000000716187225 */ /* 0x000fc800078e0018 */
[----:B------:R-:W-:Y:S02]  /*1ac0*/  IMAD R8, R22, R8, R11 ;  /* 0x0000000816087224 */ /* 0x000fe400078e020b */
        /* <DEDUP_REMOVED lines=8> */
.L_x_2388:
[----:B------:R-:W-:Y:S05]  /*1b50*/  BSYNC.RECONVERGENT B0 ;  /* 0x0000000000007941 */ /* 0x000fea0003800200 */
.L_x_2386:
        /* <DEDUP_REMOVED lines=23> */
[----:B------:R-:W-:-:S05]  /*1cd0*/  @!P2 IMAD.IADD R23, R23, 0x1, -R8 ;  /* 0x000000011717a824 */ /* 0x000fca00078e0a08 */
[----:B------:R-:W-:Y:S02]  /*1ce0*/  ISETP.GE.U32.AND P3, PT, R23, R8, PT ;  /* 0x000000081700720c */ /* 0x000fe40003f66070 */
[----:B------:R-:W-:Y:S01]  /*1cf0*/  LOP3.LUT R8, R180, R15, RZ, 0x3c, !PT ;  /* 0x0000000fb4087212 */ /* 0x000fe200078e3cff */
[----:B------:R-:W-:Y:S01]  /*1d00*/  @!P2 VIADD R34, R34, 0x1 ;  /* 0x000000012222a836 */ /* 0x000fe20000000000 */
[----:B------:R-:W-:Y:S02]  /*1d10*/  ISETP.NE.AND P2, PT, R15, RZ, PT ;  /* 0x000000ff0f00720c */ /* 0x000fe40003f45270 */
[----:B------:R-:W-:Y:S01]  /*1d20*/  ISETP.GE.AND P1, PT, R8, RZ, PT ;  /* 0x000000ff0800720c */ /* 0x000fe20003f26270 */
[----:B------:R-:W-:Y:S02]  /*1d30*/  IMAD R22, R19, R162, RZ ;  /* 0x000000a213167224 */ /* 0x000fe400078e02ff */
[----:B------:R-:W-:Y:S02]  /*1d40*/  IMAD.SHL.U32 R12, R173, 0x8, RZ ;  /* 0x00000008ad0c7824 */ /* 0x000fe400078e00ff */
[----:B------:R-:W-:-:S02]  /*1d50*/  IMAD R22, R4, R163, R22 ;  /* 0x000000a304167224 */ /* 0x000fc400078e0216 */
[----:B------:R-:W-:Y:S01]  /*1d60*/  @P3 VIADD R34, R34, 0x1 ;  /* 0x0000000122223836 */ /* 0x000fe20000000000 */
[----:B------:R-:W-:Y:S01]  /*1d70*/  LOP3.LUT R179, R12, 0x18, RZ, 0xc0, !PT ;  /* 0x000000180cb37812 */ /* 0x000fe200078ec0ff */
[----:B------:R-:W-:-:S04]  /*1d80*/  IMAD.WIDE.U32 R18, R4, R162, RZ ;  /* 0x000000a204127225 */ /* 0x000fc800078e00ff */
[----:B------:R-:W-:Y:S02]  /*1d90*/  IMAD.SHL.U32 R33, R173, 0x10, RZ ;  /* 0x00000010ad217824 */ /* 0x000fe400078e00ff */
[----:B------:R-:W-:Y:S01]  /*1da0*/  @!P1 IMAD.MOV R34, RZ, RZ, -R34 ;  /* 0x000000ffff229224 */ /* 0x000fe200078e0a22 */
[----:B------:R-:W-:Y:S01]  /*1db0*/  @!P2 LOP3.LUT R34, RZ, R15, RZ, 0x33, !PT ;  /* 0x0000000fff22a212 */ /* 0x000fe200078e33ff */
[----:B------:R-:W-:Y:S01]  /*1dc0*/  IMAD.IADD R22, R19, 0x1, R22 ;  /* 0x0000000113167824 */ /* 0x000fe200078e0216 */
[----:B------:R-:W-:Y:S01]  /*1dd0*/  IADD3 R19, P2, P1, R18, R0, R179 ;  /* 0x0000000012137210 */ /* 0x000fe2000795e0b3 */
[----:B------:R-:W-:Y:S01]  /*1de0*/  IMAD.SHL.U32 R18, R173, 0x20, RZ ;  /* 0x00000020ad127824 */ /* 0x000fe200078e00ff */
[----:B------:R-:W-:Y:S01]  /*1df0*/  LOP3.LUT R23, R33, 0x3e00, RZ, 0xc0, !PT ;  /* 0x00003e0021177812 */ /* 0x000fe200078ec0ff */
[-C--:B------:R-:W-:Y:S01]  /*1e00*/  IMAD R15, R31, R34.reuse, RZ ;  /* 0x000000221f0f7224 */ /* 0x080fe200078e02ff */
[----:B------:R-:W-:Y:S02]  /*1e10*/  SHF.R.S32.HI R0, RZ, 0x1f, R34 ;  /* 0x0000001fff007819 */ /* 0x000fe40000011422 */
[----:B------:R-:W-:Y:S01]  /*1e20*/  MOV R4, 0x400 ;  /* 0x0000040000047802 */ /* 0x000fe20000000f00 */
[----:B------:R-:W-:Y:S01]  /*1e30*/  IMAD.WIDE.U32 R34, R30, R34, RZ ;  /* 0x000000221e227225 */ /* 0x000fe200078e00ff */
[----:B------:R-:W-:-:S02]  /*1e40*/  LOP3.LUT R33, R33, 0x100, RZ, 0xc0, !PT ;  /* 0x0000010021217812 */ /* 0x000fc400078ec0ff */
[----:B------:R-:W-:Y:S02]  /*1e50*/  LOP3.LUT R31, R18, 0x100, RZ, 0xc0, !PT ;  /* 0x00000100121f7812 */ /* 0x000fe400078ec0ff */
[--C-:B------:R-:W-:Y:S01]  /*1e60*/  LOP3.LUT R23, R23, 0x20, R18.reuse, 0xf8, !PT ;  /* 0x0000002017177812 */ /* 0x100fe200078ef812 */
[----:B------:R-:W-:Y:S01]  /*1e70*/  IMAD R15, R0, R30, R15 ;  /* 0x0000001e000f7224 */ /* 0x000fe200078e020f */
[----:B-1----:R-:W-:Y:S02]  /*1e80*/  LEA R7, R7, R4, 0x18 ;  /* 0x0000000407077211 */ /* 0x002fe400078ec0ff */
[--C-:B------:R-:W-:Y:S02]  /*1e90*/  LOP3.LUT R158, R33, 0x20, R18.reuse, 0xf8, !PT ;  /* 0x00000020219e7812 */ /* 0x100fe400078ef812 */
[--C-:B------:R-:W-:Y:S02]  /*1ea0*/  LOP3.LUT R4, R31, 0x20, R18.reuse, 0xf8, !PT ;  /* 0x000000201f047812 */ /* 0x100fe400078ef812 */
[----:B------:R-:W-:-:S02]  /*1eb0*/  LOP3.LUT R0, R23, 0x100, R18, 0xf8, !PT ;  /* 0x0000010017007812 */ /* 0x000fc400078ef812 */
[----:B------:R-:W-:Y:S02]  /*1ec0*/  IADD3.X R22, PT, PT, R22, R13, RZ, P2, P1 ;  /* 0x0000000d16167210 */ /* 0x000fe400017e24ff */
[----:B------:R-:W-:Y:S01]  /*1ed0*/  LOP3.LUT R18, R18, 0xc0, RZ, 0xc0, !PT ;  /* 0x000000c012127812 */ /* 0x000fe200078ec0ff */
[----:B------:R-:W-:Y:S01]  /*1ee0*/  IMAD.IADD R15, R35, 0x1, R15 ;  /* 0x00000001230f7824 */ /* 0x000fe200078e020f */
[----:B------:R-:W-:Y:S02]  /*1ef0*/  SHF.L.U32 R13, R173, 0x2, RZ ;  /* 0x00000002ad0d7819 */ /* 0x000fe400000006ff */
[--C-:B------:R-:W-:Y:S02]  /*1f00*/  SHF.R.U32.HI R53, RZ, 0x1, R173.reuse ;  /* 0x00000001ff357819 */ /* 0x100fe400000116ad */
[----:B------:R-:W-:Y:S02]  /*1f10*/  IADD3 R30, P1, PT, R19, R34, RZ ;  /* 0x00000022131e7210 */ /* 0x000fe40007f3e0ff */
[----:B------:R-:W-:-:S02]  /*1f20*/  LOP3.LUT R19, R18, 0x8, R173, 0xf8, !PT ;  /* 0x0000000812137812 */ /* 0x000fc400078ef8ad */
[----:B------:R-:W-:Y:S01]  /*1f30*/  SHF.R.U32.HI R118, RZ, 0x2, R173 ;  /* 0x00000002ff767819 */ /* 0x000fe200000116ad */
[----:B------:R-:W-:Y:S01]  /*1f40*/  IMAD.X R31, R22, 0x1, R15, P1 ;  /* 0x00000001161f7824 */ /* 0x000fe200008e060f */
[----:B------:R-:W-:Y:S02]  /*1f50*/  LOP3.LUT R13, R13, 0x18, RZ, 0xc0, !PT ;  /* 0x000000180d0d7812 */ /* 0x000fe400078ec0ff */
[----:B------:R-:W-:Y:S01]  /*1f60*/  LOP3.LUT R18, R18, 0x8, R53, 0xf8, !PT ;  /* 0x0000000812127812 */ /* 0x000fe200078ef835 */
[----:B------:R-:W-:Y:S01]  /*1f70*/  IMAD.WIDE.U32 R30, R118, R162, R30 ;  /* 0x000000a2761e7225 */ /* 0x000fe200078e001e */
[----:B------:R-:W-:Y:S02]  /*1f80*/  LOP3.LUT R158, R158, R19, R13, 0xf6, !PT ;  /* 0x000000139e9e7212 */ /* 0x000fe400078ef60d */
[----:B------:R-:W-:Y:S01]  /*1f90*/  LOP3.LUT R15, R18, R13, RZ, 0x3c, !PT ;  /* 0x0000000d120f7212 */ /* 0x000fe200078e3cff */
[----:B------:R-:W-:-:S04]  /*1fa0*/  IMAD R13, R163, R118, RZ ;  /* 0x00000076a30d7224 */ /* 0x000fc800078e02ff */
[----:B------:R-:W-:Y:S01]  /*1fb0*/  IMAD.IADD R171, R31, 0x1, R13 ;  /* 0x000000011fab7824 */ /* 0x000fe200078e020d */
[----:B------:R-:W-:Y:S01]  /*1fc0*/  IADD3 R14, P2, PT, R179, R14, RZ ;  /* 0x0000000eb30e7210 */ /* 0x000fe20007f5e0ff */
[----:B------:R-:W-:Y:S01]  /*1fd0*/  IMAD.IADD R164, R123, 0x1, -R178 ;  /* 0x000000017ba47824 */ /* 0x000fe200078e0ab2 */
[----:B------:R-:W-:Y:S02]  /*1fe0*/  LOP3.LUT R22, R12, 0xc0, RZ, 0xc0, !PT ;  /* 0x000000c00c167812 */ /* 0x000fe400078ec0ff */
[-C--:B------:R-:W-:Y:S02]  /*1ff0*/  LOP3.LUT R0, R0, R15.reuse, RZ, 0xfc, !PT ;  /* 0x0000000f00007212 */ /* 0x080fe400078efcff */
[----:B------:R-:W-:Y:S01]  /*2000*/  LOP3.LUT R4, R4, R15, RZ, 0xfc, !PT ;  /* 0x0000000f04047212 */ /* 0x000fe200078efcff */
[----:B------:R-:W-:Y:S01]  /*2010*/  IMAD.X R15, RZ, RZ, R5, P2 ;  /* 0x000000ffff0f7224 */ /* 0x000fe200010e0605 */
[----:B------:R-:W-:Y:S01]  /*2020*/  LOP3.LUT R19, R22, 0x18, R173, 0xf8, !PT ;  /* 0x0000001816137812 */ /* 0x000fe200078ef8ad */
[----:B------:R-:W-:-:S02]  /*2030*/  IMAD R5, R161, R118, RZ ;  /* 0x00000076a1057224 */ /* 0x000fc400078e02ff */
[----:B------:R-:W-:Y:S01]  /*2040*/  IMAD.WIDE.U32 R22, R118, R160, R14 ;  /* 0x000000a076167225 */ /* 0x000fe200078e000e */
[----:B------:R-:W-:Y:S02]  /*2050*/  LOP3.LUT R19, R19, 0x18, R12, 0x78, !PT ;  /* 0x0000001813137812 */ /* 0x000fe400078e780c */
[----:B------:R-:W-:Y:S01]  /*2060*/  SHF.R.S32.HI R15, RZ, 0x1f, R180 ;  /* 0x0000001fff0f7819 */ /* 0x000fe200000114b4 */
[----:B------:R-:W-:Y:S01]  /*2070*/  IMAD.IADD R167, R23, 0x1, R5 ;  /* 0x0000000117a77824 */ /* 0x000fe200078e0205 */
[----:B------:R-:W-:Y:S01]  /*2080*/  LOP3.LUT R12, R19, 0x1f20, R12, 0xf8, !PT ;  /* 0x00001f20130c7812 */ /* 0x000fe200078ef80c */
[----:B------:R-:W-:Y:S01]  /*2090*/  IMAD.MOV.U32 R119, RZ, RZ, RZ ;  /* 0x000000ffff777224 */ /* 0x000fe200078e00ff */
[----:B------:R-:W-:Y:S01]  /*20a0*/  BSSY.RECONVERGENT B0, `(.L_x_2389) ;  /* 0x0000035000007945 */ /* 0x000fe20003800200 */
[----:B------:R-:W-:Y:S01]  /*20b0*/  SHF.R.U32.HI R165, RZ, 0x3, R173 ;  /* 0x00000003ffa57819 */ /* 0x000fe200000116ad */
[----:B------:R-:W-:Y:S01]  /*20c0*/  IMAD.WIDE.U32 R8, R9, 0x40, R118 ;  /* 0x0000004009087825 */ /* 0x000fe200078e0076 */
[----:B------:R-:W-:-:S02]  /*20d0*/  LOP3.LUT R175, R179, 0x20, RZ, 0xfc, !PT ;  /* 0x00000020b3af7812 */ /* 0x000fc400078efcff */
[----:B------:R-:W-:Y:S01]  /*20e0*/  LOP3.LUT R174, R179, 0x40, RZ, 0xfc, !PT ;  /* 0x00000040b3ae7812 */ /* 0x000fe200078efcff */
[----:B------:R-:W-:Y:S01]  /*20f0*/  IMAD R177, R12, 0x2, R7 ;  /* 0x000000020cb17824 */ /* 0x000fe200078e0207 */
[----:B--2---:R-:W-:-:S04]  /*2100*/  LEA R170, P1, R30, R26, 0x1 ;  /* 0x0000001a1eaa7211 */ /* 0x004fc800078208ff */
[----:B------:R-:W-:Y:S01]  /*2110*/  LEA.HI.X R171, R30, R27, R171, 0x1, P1 ;  /* 0x0000001b1eab7211 */ /* 0x000fe200008f0cab */
[----:B---3--:R-:W-:-:S04]  /*2120*/  @P0 IMAD.WIDE.U32 R26, R20, R6, RZ ;  /* 0x00000006141a0225 */ /* 0x008fc800078e00ff */
[----:B------:R-:W-:Y:S02]  /*2130*/  @P0 IMAD R6, R21, R6, RZ ;  /* 0x0000000615060224 */ /* 0x000fe400078e02ff */
[-C--:B----4-:R-:W-:Y:S02]  /*2140*/  @!P0 IMAD R13, R29, R181.reuse, RZ ;  /* 0x000000b51d0d8224 */ /* 0x090fe400078e02ff */
[----:B------:R-:W-:-:S04]  /*2150*/  @!P0 IMAD.WIDE.U32 R28, R28, R181, RZ ;  /* 0x000000b51c1c8225 */ /* 0x000fc800078e00ff */
[----:B------:R-:W-:Y:S02]  /*2160*/  @!P0 IMAD.MOV.U32 R18, RZ, RZ, R28 ;  /* 0x000000ffff128224 */ /* 0x000fe400078e001c */
[----:B------:R-:W-:Y:S02]  /*2170*/  @P0 IMAD.MOV.U32 R18, RZ, RZ, R26 ;  /* 0x000000ffff120224 */ /* 0x000fe400078e001a */
[----:B------:R-:W-:Y:S01]  /*2180*/  @!P0 IMAD.IADD R13, R29, 0x1, R13 ;  /* 0x000000011d0d8824 */ /* 0x000fe200078e020d */
[----:B------:R-:W-:Y:S02]  /*2190*/  @P0 IADD3 R13, PT, PT, R27, R6, RZ ;  /* 0x000000061b0d0210 */ /* 0x000fe40007ffe0ff */
[----:B------:R-:W-:Y:S02]  /*21a0*/  ISETP.GE.AND P0, PT, R118, R164, PT ;  /* 0x000000a47600720c */ /* 0x000fe40003f06270 */
[----:B------:R-:W-:Y:S01]  /*21b0*/  IADD3 R18, P1, PT, R179, R18, RZ ;  /* 0x00000012b3127210 */ /* 0x000fe20007f3e0ff */
[----:B------:R-:W-:-:S04]  /*21c0*/  IMAD R5, R17, R180, RZ ;  /* 0x000000b411057224 */ /* 0x000fc800078e02ff */
[----:B------:R-:W-:Y:S01]  /*21d0*/  IMAD.X R19, RZ, RZ, R13, P1 ;  /* 0x000000ffff137224 */ /* 0x000fe200008e060d */
[----:B------:R-:W-:Y:S01]  /*21e0*/  LEA R168, P2, R22, R24, 0x1 ;  /* 0x0000001816a87211 */ /* 0x000fe200078408ff */
        /* <DEDUP_REMOVED lines=31> */
.L_x_2391:
[----:B------:R3:W-:Y:S02]  /*23e0*/  STS.128 [R177+0x2000], RZ ;  /* 0x002000ffb1007388 */ /* 0x0007e40000000c00 */
.L_x_2390:
[----:B------:R-:W-:Y:S05]  /*23f0*/  BSYNC.RECONVERGENT B0 ;  /* 0x0000000000007941 */ /* 0x000fea0003800200 */
.L_x_2389:
        /* <DEDUP_REMOVED lines=8> */
[----:B------:R-:W-:-:S03]  /*2480*/  ISETP.GE.AND P0, PT, R175, R176, PT ;  /* 0x000000b0af00720c */ /* 0x000fc60003f06270 */
[----:B------:R-:W-:Y:S01]  /*2490*/  IMAD R6, R9, R20, RZ ;  /* 0x0000001409067224 */ /* 0x000fe200078e02ff */
[----:B------:R-:W-:-:S03]  /*24a0*/  MOV R9, R15 ;  /* 0x0000000f00097202 */ /* 0x000fc60000000f00 */
[-C--:B------:R-:W-:Y:S02]  /*24b0*/  IMAD R6, R21, R13.reuse, R6 ;  /* 0x0000000d15067224 */ /* 0x080fe400078e0206 */
[----:B------:R-:W-:-:S04]  /*24c0*/  IMAD.WIDE.U32 R8, R20, R13, R8 ;  /* 0x0000000d14087225 */ /* 0x000fc800078e0008 */
[----:B------:R-:W-:Y:S01]  /*24d0*/  IMAD.IADD R9, R9, 0x1, R6 ;  /* 0x0000000109097824 */ /* 0x000fe200078e0206 */
        /* <DEDUP_REMOVED lines=19> */
.L_x_2394:
[----:B------:R1:W-:Y:S02]  /*2610*/  STS.128 [R177+0x2800], RZ ;  /* 0x002800ffb1007388 */ /* 0x0003e40000000c00 */
.L_x_2393:
[----:B------:R-:W-:Y:S05]  /*2620*/  BSYNC.RECONVERGENT B0 ;  /* 0x0000000000007941 */ /* 0x000fea0003800200 */
.L_x_2392:
        /* <DEDUP_REMOVED lines=29> */
.L_x_2397:
[----:B------:R1:W-:Y:S02]  /*2800*/  STS.128 [R177+0x7000], RZ ;  /* 0x007000ffb1007388 */ /* 0x0003e40000000c00 */
.L_x_2396:
[----:B------:R-:W-:Y:S05]  /*2810*/  BSYNC.RECONVERGENT B0 ;  /* 0x0000000000007941 */ /* 0x000fea0003800200 */
.L_x_2395:
[----:B------:R-:W-:Y:S01]  /*2820*/  ISETP.GE.AND P0, PT, R5, R6, PT ;  /* 0x000000060500720c */ /* 0x000fe20003f06270 */
[----:B------:R-:W-:-:S12]  /*2830*/  BSSY.RECONVERGENT B0, `(.L_x_2398) ;  /* 0x000001a000007945 */ /* 0x000fd80003800200 */
[----:B------:R-:W-:Y:S05]  /*2840*/  @P0 BRA `(.L_x_2399) ;  /* 0x0000000000600947 */ /* 0x000fea0003800000 */
[C---:B-1----:R-:W-:Y:S01]  /*2850*/  IMAD.SHL.U32 R8, R160.reuse, 0x20, RZ ;  /* 0x00000020a0087824 */ /* 0x042fe200078e00ff */
[-C--:B-----5:R-:W-:Y:S02]  /*2860*/  ISETP.GE.AND P1, PT, R179, R176.reuse, PT ;  /* 0x000000b0b300720c */ /* 0x0a0fe40003f26270 */
[----:B------:R-:W-:Y:S02]  /*2870*/  ISETP.GE.AND P0, PT, R175, R176, PT ;  /* 0x000000b0af00720c */ /* 0x000fe40003f06270 */
[----:B------:R-:W-:Y:S02]  /*2880*/  SHF.L.U64.HI R9, R160, 0x5, R161 ;  /* 0x00000005a0097819 */ /* 0x000fe400000102a1 */
        /* <DEDUP_REMOVED lines=19> */
.L_x_2400:
[----:B------:R4:W-:Y:S02]  /*29c0*/  STS.128 [R177+0x7800], RZ ;  /* 0x007800ffb1007388 */ /* 0x0009e40000000c00 */
.L_x_2399:
[----:B------:R-:W-:Y:S05]  /*29d0*/  BSYNC.RECONVERGENT B0 ;  /* 0x0000000000007941 */ /* 0x000fea0003800200 */
.L_x_2398:
        /* <DEDUP_REMOVED lines=25> */
.L_x_2403:
[----:B------:R4:W-:Y:S02]  /*2b70*/  STS.128 [R177+0x8000], RZ ;  /* 0x008000ffb1007388 */ /* 0x0009e40000000c00 */
.L_x_2402:
[----:B------:R-:W-:Y:S05]  /*2b80*/  BSYNC.RECONVERGENT B0 ;  /* 0x0000000000007941 */ /* 0x000fea0003800200 */
.L_x_2401:
[----:B-1--4-:R-:W-:Y:S01]  /*2b90*/  IADD3 R9, PT, PT, R118, 0x60, RZ ;  /* 0x0000006076097810 */ /* 0x012fe20007ffe0ff */
[----:B------:R-:W-:Y:S03]  /*2ba0*/  BSSY.RECONVERGENT B0, `(.L_x_2404) ;  /* 0x0000019000007945 */ /* 0x000fe60003800200 */
[----:B------:R-:W-:-:S13]  /*2bb0*/  ISETP.GE.AND P0, PT, R9, R6, PT ;  /* 0x000000060900720c */ /* 0x000fda0003f06270 */
[----:B------:R-:W-:Y:S05]  /*2bc0*/  @P0 BRA `(.L_x_2405) ;  /* 0x0000000000580947 */ /* 0x000fea0003800000 */
[----:B------:R-:W-:Y:S01]  /*2bd0*/  IMAD.MOV.U32 R169, RZ, RZ, R167 ;  /* 0x000000ffffa97224 */ /* 0x000fe200078e00a7 */
        /* <DEDUP_REMOVED lines=21> */
.L_x_2405:
[----:B------:R-:W-:Y:S05]  /*2d30*/  BSYNC.RECONVERGENT B0 ;  /* 0x0000000000007941 */ /* 0x000fea0003800200 */
.L_x_2404:
        /* <DEDUP_REMOVED lines=29> */
.L_x_2408:
[----:B------:R1:W-:Y:S01]  /*2f10*/  STS.128 [R177+0xd000], RZ ;  /* 0x00d000ffb1007388 */ /* 0x0003e20000000c00 */
[----:B------:R-:W-:Y:S05]  /*2f20*/  BRA `(.L_x_2409) ;  /* 0x00000000000c7947 */ /* 0x000fea0003800000 */
.L_x_2407:
[----:B------:R1:W-:Y:S04]  /*2f30*/  STS.128 [R177+0x9000], RZ ;  /* 0x009000ffb1007388 */ /* 0x0003e80000000c00 */
[----:B------:R1:W-:Y:S04]  /*2f40*/  STS.128 [R177+0xb000], RZ ;  /* 0x00b000ffb1007388 */ /* 0x0003e80000000c00 */
[----:B------:R1:W-:Y:S02]  /*2f50*/  STS.128 [R177+0xd000], RZ ;  /* 0x00d000ffb1007388 */ /* 0x0003e40000000c00 */
.L_x_2409:
[----:B------:R-:W-:Y:S05]  /*2f60*/  BSYNC.RECONVERGENT B0 ;  /* 0x0000000000007941 */ /* 0x000fea0003800200 */
.L_x_2406:
        /* <DEDUP_REMOVED lines=29> */
.L_x_2412:
[----:B------:R1:W-:Y:S02]  /*3140*/  STS.128 [R177+0xd800], RZ ;  /* 0x00d800ffb1007388 */ /* 0x0003e40000000c00 */
.L_x_2411:
[----:B------:R-:W-:Y:S05]  /*3150*/  BSYNC.RECONVERGENT B0 ;  /* 0x0000000000007941 */ /* 0x000fea0003800200 */
.L_x_2410:
        /* <DEDUP_REMOVED lines=27> */
.L_x_2415:
[----:B------:R1:W-:Y:S02]  /*3310*/  STS.128 [R177+0xe000], RZ ;  /* 0x00e000ffb1007388 */ /* 0x0003e40000000c00 */
.L_x_2414:
[----:B------:R-:W-:Y:S05]  /*3320*/  BSYNC.RECONVERGENT B0 ;  /* 0x0000000000007941 */ /* 0x000fea0003800200 */
.L_x_2413:
        /* <DEDUP_REMOVED lines=31> */
.L_x_2418:
[----:B------:R1:W-:Y:S02]  /*3520*/  STS.128 [R177+0xe800], RZ ;  /* 0x00e800ffb1007388 */ /* 0x0003e40000000c00 */
.L_x_2417:
[----:B------:R-:W-:Y:S05]  /*3530*/  BSYNC.RECONVERGENT B0 ;  /* 0x0000000000007941 */ /* 0x000fea0003800200 */
.L_x_2416:
[----:B------:R-:W3:Y:S01]  /*3540*/  LD.E R6, desc[UR4][R2.64+0x18c] ;  /* 0x00018c0402067980 */ /* 0x000ee2000c101900 */
[-C--:B------:R-:W-:Y:S01]  /*3550*/  LEA R159, R0, R7.reuse, 0x1 ;  /* 0x00000007009f7211 */ /* 0x080fe200078e08ff */
[----:B------:R-:W-:Y:S01]  /*3560*/  BSSY.RECONVERGENT B1, `(.L_x_2419) ;  /* 0x00001c6000017945 */ /* 0x000fe20003800200 */
[----:B------:R-:W-:Y:S01]  /*3570*/  LEA R158, R158, R7, 0x1 ;  /* 0x000000079e9e7211 */ /* 0x000fe200078e08ff */
[----:B------:R-:W0:Y:S01]  /*3580*/  LDGDEPBAR ;  /* 0x00000000000079af */ /* 0x000e220000000000 */
[C---:B------:R-:W-:Y:S02]  /*3590*/  LEA R157, R5.reuse, R159, 0x1 ;  /* 0x0000009f059d7211 */ /* 0x040fe400078e08ff */
[----:B------:R-:W-:Y:S01]  /*35a0*/  LEA R119, R5, R158, 0x1 ;  /* 0x0000009e05777211 */ /* 0x000fe200078e08ff */
[----:B------:R-:W-:Y:S01]  /*35b0*/  LDSM.16.M88.4 R44, [R159] ;  /* 0x000000009f2c783b */ /* 0x000fe20000000200 */
[----:B------:R-:W-:Y:S02]  /*35c0*/  LOP3.LUT R118, R118, 0x7, RZ, 0xc0, !PT ;  /* 0x0000000776767812 */ /* 0x000fe400078ec0ff */
[----:B------:R-:W-:Y:S01]  /*35d0*/  ISETP.GT.AND P0, PT, R117, R166, PT ;  /* 0x000000a67500720c */ /* 0x000fe20003f04270 */
[----:B------:R-:W2:Y:S01]  /*35e0*/  LDSM.16.M88.4 R32, [R158+0x3000] ;  /* 0x003000009e20783b */ /* 0x000ea20000000200 */
[----:B------:R-:W-:-:S02]  /*35f0*/  LOP3.LUT R185, R118, 0x1f0, R53, 0xf8, !PT ;  /* 0x000001f076b97812 */ /* 0x000fc400078ef835 */
[----:B-----5:R-:W-:Y:S01]  /*3600*/  IADD3 R52, PT, PT, R52, R121, -R123 ;  /* 0x0000007934347210 */ /* 0x020fe20007ffe87b */
[----:B------:R-:W4:Y:S01]  /*3610*/  LDSM.16.M88.4 R96, [R158+0x3400] ;  /* 0x003400009e60783b */ /* 0x000f220000000200 */
[----:B------:R-:W-:Y:S02]  /*3620*/  IADD3 R185, PT, PT, R178, R185, RZ ;  /* 0x000000b9b2b97210 */ /* 0x000fe40007ffe0ff */
[----:B------:R-:W-:Y:S01]  /*3630*/  IADD3 R116, PT, PT, R121, -R123, -R116 ;  /* 0x8000007b79747210 */ /* 0x000fe20007ffe874 */
[----:B------:R-:W4:Y:S01]  /*3640*/  LDSM.16.M88.4 R88, [R158+0x3800] ;  /* 0x003800009e58783b */ /* 0x000f220000000200 */
[----:B------:R-:W-:Y:S02]  /*3650*/  SHF.L.U32 R53, R173, 0x1, RZ ;  /* 0x00000001ad357819 */ /* 0x000fe400000006ff */
[C---:B------:R-:W-:Y:S01]  /*3660*/  IADD3 R184, PT, PT, R185.reuse, R52, RZ ;  /* 0x00000034b9b87210 */ /* 0x040fe20007ffe0ff */
[----:B------:R-:W4:Y:S01]  /*3670*/  LDSM.16.M88.4 R80, [R158+0x3c00] ;  /* 0x003c00009e50783b */ /* 0x000f220000000200 */
[----:B------:R-:W-:-:S02]  /*3680*/  IADD3 R185, PT, PT, R185, R116, RZ ;  /* 0x00000074b9b97210 */ /* 0x000fc40007ffe0ff */
[----:B------:R-:W-:Y:S01]  /*3690*/  LOP3.LUT R53, R53, 0x6, RZ, 0xc0, !PT ;  /* 0x0000000635357812 */ /* 0x000fe200078ec0ff */
[----:B------:R-:W4:Y:S01]  /*36a0*/  LDSM.16.M88.4 R72, [R158+0x4000] ;  /* 0x004000009e48783b */ /* 0x000f220000000200 */
[C-C-:B------:R-:W-:Y:S02]  /*36b0*/  VIADDMNMX R186, R184.reuse, 0x1, R121.reuse, PT ;  /* 0x00000001b8ba7846 */ /* 0x140fe40003800179 */
[----:B------:R-:W-:Y:S01]  /*36c0*/  VIMNMX R187, PT, PT, RZ, R185, !PT ;  /* 0x000000b9ffbb7248 */ /* 0x000fe20007fe0100 */
[----:B------:R-:W4:Y:S01]  /*36d0*/  LDSM.16.M88.4 R64, [R158+0x4400] ;  /* 0x004400009e40783b */ /* 0x000f220000000200 */
[----:B------:R-:W-:Y:S02]  /*36e0*/  VIADDMNMX R184, R184, 0x9, R121, PT ;  /* 0x00000009b8b87846 */ /* 0x000fe40003800179 */
[----:B------:R-:W-:Y:S01]  /*36f0*/  IADD3 R116, PT, PT, R54, R53, RZ ;  /* 0x0000003536747210 */ /* 0x000fe20007ffe0ff */
[----:B------:R-:W4:Y:S01]  /*3700*/  LDSM.16.M88.4 R56, [R158+0x4800] ;  /* 0x004800009e38783b */ /* 0x000f220000000200 */
[----:B------:R-:W-:-:S03]  /*3710*/  VIADDMNMX R185, R185, 0x8, RZ, !PT ;  /* 0x00000008b9b97846 */ /* 0x000fc600078001ff */
[----:B------:R-:W4:Y:S04]  /*3720*/  LDSM.16.M88.4 R24, [R158+0x4c00] ;  /* 0x004c00009e18783b */ /* 0x000f280000000200 */
[----:B-1----:R-:W-:Y:S04]  /*3730*/  LDSM.16.M88.4 R8, [R157] ;  /* 0x000000009d08783b */ /* 0x002fe80000000200 */
[----:B------:R-:W1:Y:S04]  /*3740*/  LDSM.16.M88.4 R20, [R119+0x3000] ;  /* 0x003000007714783b */ /* 0x000e680000000200 */
[----:B------:R-:W1:Y:S01]  /*3750*/  LDSM.16.M88.4 R36, [R119+0x3400] ;  /* 0x003400007724783b */ /* 0x000e620000000200 */
[C---:B--2---:R-:W-:Y:S03]  /*3760*/  HMMA.16816.F32.BF16 R16, R44.reuse, R32, RZ ;  /* 0x000000202c10723c */ /* 0x044fe600000418ff */
[----:B------:R-:W2:Y:S04]  /*3770*/  LDSM.16.M88.4 R12, [R119+0x3c00] ;  /* 0x003c0000770c783b */ /* 0x000ea80000000200 */
        /* <DEDUP_REMOVED lines=33> */
[C---:B----4-:R-:W-:Y:S08]  /*3990*/  HMMA.16816.F32.BF16 R76, R8.reuse, R24, R76 ;  /* 0x00000018084c723c */ /* 0x050ff0000004184c */
        /* <DEDUP_REMOVED lines=15> */
[C---:B------:R-:W-:Y:S08]  /*3a90*/  HMMA.16816.F32.BF16 R16, R40.reuse, R112, R16 ;  /* 0x000000702810723c */ /* 0x040ff00000041810 */
        /* <DEDUP_REMOVED lines=10> */
[----:B------:R-:W-:Y:S02]  /*3b40*/  LDSM.16.M88.4 R92, [R158+0x7400] ;  /* 0x007400009e5c783b */ /* 0x000fe40000000200 */
[-C--:B---3--:R-:W-:Y:S01]  /*3b50*/  FMUL.FTZ R0, R16, R6.reuse ;  /* 0x0000000610007220 */ /* 0x088fe20000410000 */
[-C--:B------:R-:W-:Y:S01]  /*3b60*/  FMUL.FTZ R101, R17, R6.reuse ;  /* 0x0000000611657220 */ /* 0x080fe20000410000 */
[----:B------:R-:W-:-:S03]  /*3b70*/  FMUL.FTZ R100, R18, R6 ;  /* 0x0000000612647220 */ /* 0x000fc60000410000 */
[C---:B------:R-:W-:Y:S01]  /*3b80*/  HMMA.16816.F32.BF16 R88, R104.reuse, R102, R88 ;  /* 0x000000666858723c */ /* 0x040fe20000041858 */
[-C--:B------:R-:W-:Y:S01]  /*3b90*/  FMUL.FTZ R102, R19, R6.reuse ;  /* 0x0000000613667220 */ /* 0x080fe20000410000 */
[----:B------:R-:W3:Y:S01]  /*3ba0*/  MUFU.TANH R0, R0 ;  /* 0x0000000000007308 */ /* 0x000ee20000002400 */
[----:B------:R-:W4:Y:S01]  /*3bb0*/  LDSM.16.M88.4 R16, [R158+0x7800] ;  /* 0x007800009e10783b */ /* 0x000f220000000200 */
[-C--:B------:R-:W-:Y:S01]  /*3bc0*/  FMUL.FTZ R32, R32, R6.reuse ;  /* 0x0000000620207220 */ /* 0x080fe20000410000 */
[-C--:B------:R-:W-:Y:S01]  /*3bd0*/  FMUL.FTZ R33, R33, R6.reuse ;  /* 0x0000000621217220 */ /* 0x080fe20000410000 */
[-C--:B------:R-:W-:Y:S01]  /*3be0*/  FMUL.FTZ R34, R34, R6.reuse ;  /* 0x0000000622227220 */ /* 0x080fe20000410000 */
[-C--:B------:R-:W-:Y:S01]  /*3bf0*/  FMUL.FTZ R35, R35, R6.reuse ;  /* 0x0000000623237220 */ /* 0x080fe20000410000 */
[C---:B-1----:R-:W-:Y:S02]  /*3c00*/  HMMA.16816.F32.BF16 R84, R104.reuse, R20, R84 ;  /* 0x000000146854723c */ /* 0x042fe40000041854 */
[----:B------:R-:W1:Y:S06]  /*3c10*/  MUFU.TANH R103, R32 ;  /* 0x0000002000677308 */ /* 0x000e6c0000002400 */
[----:B------:R-:W-:Y:S01]  /*3c20*/  HMMA.16816.F32.BF16 R80, R104, R22, R80 ;  /* 0x000000166850723c */ /* 0x000fe20000041850 */
[----:B------:R-:W3:Y:S01]  /*3c30*/  LDSM.16.M88.4 R20, [R119+0x5c00] ;  /* 0x005c00007714783b */ /* 0x000ee20000000200 */
[----:B------:R-:W1:Y:S06]  /*3c40*/  MUFU.TANH R120, R33 ;  /* 0x0000002100787308 */ /* 0x000e6c0000002400 */
[C---:B------:R-:W-:Y:S01]  /*3c50*/  HMMA.16816.F32.BF16 R112, R40.reuse, R36, R28 ;  /* 0x000000242870723c */ /* 0x040fe2000004181c */
[----:B------:R-:W-:Y:S01]  /*3c60*/  LDSM.16.M88.4 R28, [R119+0x7400] ;  /* 0x00740000771c783b */ /* 0x000fe20000000200 */
[----:B------:R-:W1:Y:S06]  /*3c70*/  MUFU.TANH R122, R34 ;  /* 0x00000022007a7308 */ /* 0x000e6c0000002400 */
[C---:B--2---:R-:W-:Y:S02]  /*3c80*/  HMMA.16816.F32.BF16 R108, R40.reuse, R8, R108 ;  /* 0x00000008286c723c */ /* 0x044fe4000004186c */
[----:B------:R2:W1:Y:S06]  /*3c90*/  MUFU.TANH R124, R35 ;  /* 0x00000023007c7308 */ /* 0x00046c0000002400 */
[C---:B------:R-:W-:Y:S01]  /*3ca0*/  HMMA.16816.F32.BF16 R88, R40.reuse, R10, R88 ;  /* 0x0000000a2858723c */ /* 0x040fe20000041858 */
[----:B------:R-:W1:Y:S01]  /*3cb0*/  LDSM.16.M88.4 R8, [R158+0x7c00] ;  /* 0x007c00009e08783b */ /* 0x000e620000000200 */
[----:B------:R-:W1:Y:S06]  /*3cc0*/  MUFU.TANH R101, R101 ;  /* 0x0000006500657308 */ /* 0x000e6c0000002400 */
[----:B------:R-:W-:Y:S01]  /*3cd0*/  HMMA.16816.F32.BF16 R96, R40, R38, R96 ;  /* 0x000000262860723c */ /* 0x000fe20000041860 */
[----:B------:R-:W1:Y:S01]  /*3ce0*/  LDSM.16.M88.4 R36, [R158+0x6000] ;  /* 0x006000009e24783b */ /* 0x000e620000000200 */
[----:B------:R-:W1:Y:S03]  /*3cf0*/  MUFU.TANH R100, R100 ;  /* 0x0000006400647308 */ /* 0x000e660000002400 */
[----:B--2---:R-:W-:Y:S03]  /*3d00*/  LDSM.16.M88.4 R32, [R119+0x6000] ;  /* 0x006000007720783b */ /* 0x004fe60000000200 */
[C---:B----4-:R-:W-:Y:S02]  /*3d10*/  HMMA.16816.F32.BF16 R108, R24.reuse, R16, R108 ;  /* 0x00000010186c723c */ /* 0x050fe4000004186c */
[----:B------:R-:W2:Y:S06]  /*3d20*/  MUFU.TANH R102, R102 ;  /* 0x0000006600667308 */ /* 0x000eac0000002400 */
[----:B------:R-:W-:Y:S01]  /*3d30*/  HMMA.16816.F32.BF16 R88, R24, R18, R88 ;  /* 0x000000121858723c */ /* 0x000fe20000041858 */
[----:B------:R-:W4:Y:S07]  /*3d40*/  LDSM.16.M88.4 R16, [R158+0x6400] ;  /* 0x006400009e10783b */ /* 0x000f2e0000000200 */
[C---:B---3--:R-:W-:Y:S08]  /*3d50*/  HMMA.16816.F32.BF16 R84, R40.reuse, R20, R84 ;  /* 0x000000142854723c */ /* 0x048ff00000041854 */
[----:B------:R-:W-:Y:S01]  /*3d60*/  HMMA.16816.F32.BF16 R80, R40, R22, R80 ;  /* 0x000000162850723c */ /* 0x000fe20000041850 */
[----:B------:R-:W-:Y:S07]  /*3d70*/  LDSM.16.M88.4 R20, [R158+0x8000] ;  /* 0x008000009e14783b */ /* 0x000fee0000000200 */
[C---:B------:R-:W-:Y:S08]  /*3d80*/  HMMA.16816.F32.BF16 R112, R24.reuse, R92, R112 ;  /* 0x0000005c1870723c */ /* 0x040ff00000041870 */
[C---:B-1----:R-:W-:Y:S08]  /*3d90*/  HMMA.16816.F32.BF16 R84, R24.reuse, R8, R84 ;  /* 0x000000081854723c */ /* 0x042ff00000041854 */
[C---:B------:R-:W-:Y:S01]  /*3da0*/  HMMA.16816.F32.BF16 R80, R24.reuse, R10, R80 ;  /* 0x0000000a1850723c */ /* 0x040fe20000041850 */
[----:B------:R-:W1:Y:S07]  /*3db0*/  LDSM.16.M88.4 R8, [R158+0x6800] ;  /* 0x006800009e08783b */ /* 0x000e6e0000000200 */
[----:B------:R-:W-:Y:S01]  /*3dc0*/  HMMA.16816.F32.BF16 R96, R24, R94, R96 ;  /* 0x0000005e1860723c */ /* 0x000fe20000041860 */
[----:B------:R-:W-:Y:S07]  /*3dd0*/  LDSM.16.M88.4 R92, [R119+0x7800] ;  /* 0x00780000775c783b */ /* 0x000fee0000000200 */
[C---:B------:R-:W-:Y:S08]  /*3de0*/  HMMA.16816.F32.BF16 R76, R104.reuse, R36, R76 ;  /* 0x00000024684c723c */ /* 0x040ff0000004184c */
[C---:B------:R-:W-:Y:S01]  /*3df0*/  HMMA.16816.F32.BF16 R72, R104.reuse, R38, R72 ;  /* 0x000000266848723c */ /* 0x040fe20000041848 */
[----:B------:R-:W-:Y:S07]  /*3e00*/  LDSM.16.M88.4 R36, [R119+0x8000] ;  /* 0x008000007724783b */ /* 0x000fee0000000200 */
[C---:B----4-:R-:W-:Y:S08]  /*3e10*/  HMMA.16816.F32.BF16 R68, R104.reuse, R16, R68 ;  /* 0x000000106844723c */ /* 0x050ff00000041844 */
[----:B------:R-:W-:Y:S01]  /*3e20*/  HMMA.16816.F32.BF16 R64, R104, R18, R64 ;  /* 0x000000126840723c */ /* 0x000fe20000041840 */
[----:B------:R-:W3:Y:S07]  /*3e30*/  LDSM.16.M88.4 R16, [R119+0x6400] ;  /* 0x006400007710783b */ /* 0x000eee0000000200 */
[C---:B------:R-:W-:Y:S08]  /*3e40*/  HMMA.16816.F32.BF16 R112, R12.reuse, R28, R112 ;  /* 0x0000001c0c70723c */ /* 0x040ff00000041870 */
[----:B------:R-:W-:Y:S01]  /*3e50*/  HMMA.16816.F32.BF16 R96, R12, R30, R96 ;  /* 0x0000001e0c60723c */ /* 0x000fe20000041860 */
[----:B------:R-:W4:Y:S07]  /*3e60*/  LDSM.16.M88.4 R28, [R119+0x7c00] ;  /* 0x007c0000771c783b */ /* 0x000f2e0000000200 */
[----:B------:R-:W-:Y:S03]  /*3e70*/  HMMA.16816.F32.BF16 R76, R40, R32, R76 ;  /* 0x00000020284c723c */ /* 0x000fe6000004184c */
[-C--:B------:R-:W-:Y:S01]  /*3e80*/  FMUL.FTZ R112, R112, R6.reuse ;  /* 0x0000000670707220 */ /* 0x080fe20000410000 */
[-C--:B------:R-:W-:Y:S01]  /*3e90*/  FMUL.FTZ R113, R113, R6.reuse ;  /* 0x0000000671717220 */ /* 0x080fe20000410000 */
[-C--:B------:R-:W-:Y:S01]  /*3ea0*/  FMUL.FTZ R114, R114, R6.reuse ;  /* 0x0000000672727220 */ /* 0x080fe20000410000 */
[----:B------:R-:W-:-:S02]  /*3eb0*/  FMUL.FTZ R115, R115, R6 ;  /* 0x0000000673737220 */ /* 0x000fc40000410000 */
[----:B------:R-:W-:Y:S01]  /*3ec0*/  HMMA.16816.F32.BF16 R72, R40, R34, R72 ;  /* 0x000000222848723c */ /* 0x000fe20000041848 */
[----:B------:R-:W-:Y:S01]  /*3ed0*/  LDSM.16.M88.4 R32, [R119+0x8400] ;  /* 0x008400007720783b */ /* 0x000fe20000000200 */
[----:B------:R-:W2:Y:S01]  /*3ee0*/  MUFU.TANH R112, R112 ;  /* 0x0000007000707308 */ /* 0x000ea20000002400 */
[----:B------:R-:W-:-:S05]  /*3ef0*/  FMUL.FTZ R96, R96, R6 ;  /* 0x0000000660607220 */ /* 0x000fca0000410000 */
[C---:B-1----:R-:W-:Y:S02]  /*3f00*/  HMMA.16816.F32.BF16 R60, R104.reuse, R8, R60 ;  /* 0x00000008683c723c */ /* 0x042fe4000004183c */
[----:B------:R-:W1:Y:S06]  /*3f10*/  MUFU.TANH R113, R113 ;  /* 0x0000007100717308 */ /* 0x000e6c0000002400 */
[----:B------:R-:W-:Y:S01]  /*3f20*/  HMMA.16816.F32.BF16 R56, R104, R10, R56 ;  /* 0x0000000a6838723c */ /* 0x000fe20000041838 */
[----:B------:R-:W2:Y:S01]  /*3f30*/  LDSM.16.M88.4 R8, [R119+0x6800] ;  /* 0x006800007708783b */ /* 0x000ea20000000200 */
[----:B------:R-:W1:Y:S06]  /*3f40*/  MUFU.TANH R114, R114 ;  /* 0x0000007200727308 */ /* 0x000e6c0000002400 */
[C---:B------:R-:W-:Y:S02]  /*3f50*/  HMMA.16816.F32.BF16 R76, R24.reuse, R20, R76 ;  /* 0x00000014184c723c */ /* 0x040fe4000004184c */
[----:B------:R-:W1:Y:S06]  /*3f60*/  MUFU.TANH R115, R115 ;  /* 0x0000007300737308 */ /* 0x000e6c0000002400 */
[----:B------:R-:W-:Y:S01]  /*3f70*/  HMMA.16816.F32.BF16 R72, R24, R22, R72 ;  /* 0x000000161848723c */ /* 0x000fe20000041848 */
[----:B------:R-:W1:Y:S01]  /*3f80*/  LDSM.16.M88.4 R20, [R158+0x6c00] ;  /* 0x006c00009e14783b */ /* 0x000e620000000200 */
[----:B------:R-:W1:Y:S06]  /*3f90*/  MUFU.TANH R96, R96 ;  /* 0x0000006000607308 */ /* 0x000e6c0000002400 */
[C---:B---3--:R-:W-:Y:S08]  /*3fa0*/  HMMA.16816.F32.BF16 R68, R40.reuse, R16, R68 ;  /* 0x000000102844723c */ /* 0x048ff00000041844 */
[----:B------:R-:W-:Y:S01]  /*3fb0*/  HMMA.16816.F32.BF16 R64, R40, R18, R64 ;  /* 0x000000122840723c */ /* 0x000fe20000041840 */
[----:B------:R-:W3:Y:S07]  /*3fc0*/  LDSM.16.M88.4 R16, [R158+0x8800] ;  /* 0x008800009e10783b */ /* 0x000eee0000000200 */
[C---:B----4-:R-:W-:Y:S08]  /*3fd0*/  HMMA.16816.F32.BF16 R84, R12.reuse, R28, R84 ;  /* 0x0000001c0c54723c */ /* 0x050ff00000041854 */
[C---:B------:R-:W-:Y:S01]  /*3fe0*/  HMMA.16816.F32.BF16 R80, R12.reuse, R30, R80 ;  /* 0x0000001e0c50723c */ /* 0x040fe20000041850 */
[----:B------:R-:W4:Y:S07]  /*3ff0*/  LDSM.16.M88.4 R28, [R158+0x8400] ;  /* 0x008400009e1c783b */ /* 0x000f2e0000000200 */
[----:B------:R-:W-:Y:S03]  /*4000*/  HMMA.16816.F32.BF16 R76, R12, R36, R76 ;  /* 0x000000240c4c723c */ /* 0x000fe6000004184c */
[-C--:B------:R-:W-:Y:S01]  /*4010*/  FMUL.FTZ R84, R84, R6.reuse ;  /* 0x0000000654547220 */ /* 0x080fe20000410000 */
[-C--:B------:R-:W-:Y:S01]  /*4020*/  FMUL.FTZ R85, R85, R6.reuse ;  /* 0x0000000655557220 */ /* 0x080fe20000410000 */
[-C--:B------:R-:W-:Y:S01]  /*4030*/  FMUL.FTZ R86, R86, R6.reuse ;  /* 0x0000000656567220 */ /* 0x080fe20000410000 */
[----:B------:R-:W-:-:S02]  /*4040*/  FMUL.FTZ R87, R87, R6 ;  /* 0x0000000657577220 */ /* 0x000fc40000410000 */
[----:B------:R-:W-:Y:S01]  /*4050*/  HMMA.16816.F32.BF16 R72, R12, R38, R72 ;  /* 0x000000260c48723c */ /* 0x000fe20000041848 */
[----:B------:R-:W4:Y:S01]  /*4060*/  LDSM.16.M88.4 R36, [R119+0x6c00] ;  /* 0x006c00007724783b */ /* 0x000f220000000200 */
[----:B------:R-:W1:Y:S01]  /*4070*/  MUFU.TANH R84, R84 ;  /* 0x0000005400547308 */ /* 0x000e620000002400 */
[-C--:B------:R-:W-:Y:S01]  /*4080*/  FMUL.FTZ R80, R80, R6.reuse ;  /* 0x0000000650507220 */ /* 0x080fe20000410000 */
[-C--:B------:R-:W-:Y:S01]  /*4090*/  FMUL.FTZ R81, R81, R6.reuse ;  /* 0x0000000651517220 */ /* 0x080fe20000410000 */
[-C--:B------:R-:W-:Y:S01]  /*40a0*/  FMUL.FTZ R82, R82, R6.reuse ;  /* 0x0000000652527220 */ /* 0x080fe20000410000 */
[-C--:B------:R-:W-:Y:S02]  /*40b0*/  FMUL.FTZ R83, R83, R6.reuse ;  /* 0x0000000653537220 */ /* 0x080fe40000410000 */
[----:B--2---:R-:W-:Y:S02]  /*40c0*/  HMMA.16816.F32.BF16 R60, R40, R8, R60 ;  /* 0x00000008283c723c */ /* 0x004fe4000004183c */
[----:B------:R-:W2:Y:S01]  /*40d0*/  MUFU.TANH R85, R85 ;  /* 0x0000005500557308 */ /* 0x000ea20000002400 */
[-C--:B------:R-:W-:Y:S01]  /*40e0*/  FMUL.FTZ R76, R76, R6.reuse ;  /* 0x000000064c4c7220 */ /* 0x080fe20000410000 */
[-C--:B------:R-:W-:Y:S01]  /*40f0*/  FMUL.FTZ R77, R77, R6.reuse ;  /* 0x000000064d4d7220 */ /* 0x080fe20000410000 */
[-C--:B------:R-:W-:Y:S01]  /*4100*/  FMUL.FTZ R78, R78, R6.reuse ;  /* 0x000000064e4e7220 */ /* 0x080fe20000410000 */
[----:B------:R-:W-:-:S02]  /*4110*/  FMUL.FTZ R79, R79, R6 ;  /* 0x000000064f4f7220 */ /* 0x000fc40000410000 */
[----:B------:R-:W-:Y:S01]  /*4120*/  HMMA.16816.F32.BF16 R56, R40, R10, R56 ;  /* 0x0000000a2838723c */ /* 0x000fe20000041838 */
[----:B------:R-:W2:Y:S01]  /*4130*/  LDSM.16.M88.4 R8, [R158+0x8c00] ;  /* 0x008c00009e08783b */ /* 0x000ea20000000200 */
[----:B------:R-:W2:Y:S06]  /*4140*/  MUFU.TANH R86, R86 ;  /* 0x0000005600567308 */ /* 0x000eac0000002400 */
[C---:B-1----:R-:W-:Y:S02]  /*4150*/  HMMA.16816.F32.BF16 R44, R104.reuse, R22, R44 ;  /* 0x00000016682c723c */ /* 0x042fe4000004182c */
[----:B------:R-:W1:Y:S06]  /*4160*/  MUFU.TANH R87, R87 ;  /* 0x0000005700577308 */ /* 0x000e6c0000002400 */
[----:B------:R-:W-:Y:S01]  /*4170*/  HMMA.16816.F32.BF16 R48, R104, R20, R48 ;  /* 0x000000146830723c */ /* 0x000fe20000041830 */
[-C--:B------:R-:W-:Y:S01]  /*4180*/  FMUL.FTZ R20, R72, R6.reuse ;  /* 0x0000000648147220 */ /* 0x080fe20000410000 */
[----:B------:R-:W-:Y:S01]  /*4190*/  FMUL.FTZ R21, R73, R6 ;  /* 0x0000000649157220 */ /* 0x000fe20000410000 */
[----:B------:R-:W1:Y:S05]  /*41a0*/  MUFU.TANH R80, R80 ;  /* 0x0000005000507308 */ /* 0x000e6a0000002400 */
[C---:B---3--:R-:W-:Y:S03]  /*41b0*/  HMMA.16816.F32.BF16 R60, R24.reuse, R16, R60 ;  /* 0x00000010183c723c */ /* 0x048fe6000004183c */
[----:B------:R-:W3:Y:S05]  /*41c0*/  MUFU.TANH R81, R81 ;  /* 0x0000005100517308 */ /* 0x000eea0000002400 */
[C---:B------:R-:W-:Y:S01]  /*41d0*/  HMMA.16816.F32.BF16 R56, R24.reuse, R18, R56 ;  /* 0x000000121838723c */ /* 0x040fe20000041838 */
[----:B------:R-:W1:Y:S02]  /*41e0*/  LDSM.16.M88.4 R16, [R119+0x8c00] ;  /* 0x008c00007710783b */ /* 0x000e640000000200 */
[----:B------:R-:W1:Y:S05]  /*41f0*/  MUFU.TANH R82, R82 ;  /* 0x0000005200527308 */ /* 0x000e6a0000002400 */
[C---:B----4-:R-:W-:Y:S03]  /*4200*/  HMMA.16816.F32.BF16 R68, R24.reuse, R28, R68 ;  /* 0x0000001c1844723c */ /* 0x050fe60000041844 */
[----:B------:R-:W4:Y:S05]  /*4210*/  MUFU.TANH R83, R83 ;  /* 0x0000005300537308 */ /* 0x000f2a0000002400 */
[----:B------:R-:W-:Y:S01]  /*4220*/  HMMA.16816.F32.BF16 R64, R24, R30, R64 ;  /* 0x0000001e1840723c */ /* 0x000fe20000041840 */
[----:B------:R-:W3:Y:S01]  /*4230*/  LDSM.16.M88.4 R28, [R119+0x8800] ;  /* 0x00880000771c783b */ /* 0x000ee20000000200 */
[----:B------:R-:W-:-:S04]  /*4240*/  DEPBAR.LE SB0, 0x0 ;  /* 0x000080000000791a */ /* 0x000fc80000000000 */
[----:B------:R-:W1:Y:S02]  /*4250*/  MUFU.TANH R76, R76 ;  /* 0x0000004c004c7308 */ /* 0x000e640000002400 */
[C---:B------:R-:W-:Y:S06]  /*4260*/  HMMA.16816.F32.BF16 R44, R40.reuse, R38, R44 ;  /* 0x00000026282c723c */ /* 0x040fec000004182c */
[----:B------:R-:W1:Y:S02]  /*4270*/  MUFU.TANH R77, R77 ;  /* 0x0000004d004d7308 */ /* 0x000e640000002400 */
[----:B------:R-:W-:Y:S06]  /*4280*/  HMMA.16816.F32.BF16 R48, R40, R36, R48 ;  /* 0x000000242830723c */ /* 0x000fec0000041830 */
[----:B------:R-:W1:Y:S02]  /*4290*/  MUFU.TANH R78, R78 ;  /* 0x0000004e004e7308 */ /* 0x000e640000002400 */
[----:B------:R-:W-:Y:S01]  /*42a0*/  HMMA.16816.F32.BF16 R108, R12, R92, R108 ;  /* 0x0000005c0c6c723c */ /* 0x000fe2000004186c */
[-C--:B------:R-:W-:Y:S01]  /*42b0*/  FMUL.FTZ R92, R97, R6.reuse ;  /* 0x00000006615c7220 */ /* 0x080fe20000410000 */
[-C--:B------:R-:W-:Y:S01]  /*42c0*/  FMUL.FTZ R93, R98, R6.reuse ;  /* 0x00000006625d7220 */ /* 0x080fe20000410000 */
[----:B------:R-:W-:-:S03]  /*42d0*/  FMUL.FTZ R97, R99, R6 ;  /* 0x0000000663617220 */ /* 0x000fc60000410000 */
[----:B------:R-:W1:Y:S02]  /*42e0*/  MUFU.TANH R79, R79 ;  /* 0x0000004f004f7308 */ /* 0x000e640000002400 */
[C---:B--2---:R-:W-:Y:S06]  /*42f0*/  HMMA.16816.F32.BF16 R44, R24.reuse, R10, R44 ;  /* 0x0000000a182c723c */ /* 0x044fec000004182c */
[----:B------:R-:W2:Y:S02]  /*4300*/  MUFU.TANH R92, R92 ;  /* 0x0000005c005c7308 */ /* 0x000ea40000002400 */
[----:B------:R-:W-:Y:S03]  /*4310*/  HMMA.16816.F32.BF16 R48, R24, R8, R48 ;  /* 0x000000081830723c */ /* 0x000fe60000041830 */
[-C--:B------:R-:W-:Y:S01]  /*4320*/  FMUL.FTZ R98, R108, R6.reuse ;  /* 0x000000066c627220 */ /* 0x080fe20000410000 */
[----:B------:R-:W-:-:S02]  /*4330*/  FMUL.FTZ R99, R111, R6 ;  /* 0x000000066f637220 */ /* 0x000fc40000410000 */
[----:B------:R-:W2:Y:S02]  /*4340*/  MUFU.TANH R93, R93 ;  /* 0x0000005d005d7308 */ /* 0x000ea40000002400 */
[----:B------:R-:W-:Y:S01]  /*4350*/  HMMA.16816.F32.BF16 R88, R12, R94, R88 ;  /* 0x0000005e0c58723c */ /* 0x000fe20000041858 */
[-C--:B------:R-:W-:Y:S01]  /*4360*/  FMUL.FTZ R94, R109, R6.reuse ;  /* 0x000000066d5e7220 */ /* 0x080fe20000410000 */
[----:B------:R-:W-:-:S04]  /*4370*/  FMUL.FTZ R95, R110, R6 ;  /* 0x000000066e5f7220 */ /* 0x000fc80000410000 */
[----:B------:R-:W2:Y:S02]  /*4380*/  MUFU.TANH R97, R97 ;  /* 0x0000006100617308 */ /* 0x000ea40000002400 */
[C---:B-1----:R-:W-:Y:S06]  /*4390*/  HMMA.16816.F32.BF16 R44, R12.reuse, R18, R44 ;  /* 0x000000120c2c723c */ /* 0x042fec000004182c */
[----:B------:R-:W1:Y:S02]  /*43a0*/  MUFU.TANH R98, R98 ;  /* 0x0000006200627308 */ /* 0x000e640000002400 */
[C---:B------:R-:W-:Y:S01]  /*43b0*/  HMMA.16816.F32.BF16 R68, R12.reuse, R32, R68 ;  /* 0x000000200c44723c */ /* 0x040fe20000041844 */
[-C--:B------:R-:W-:Y:S01]  /*43c0*/  FMUL.FTZ R32, R74, R6.reuse ;  /* 0x000000064a207220 */ /* 0x080fe20000410000 */
[-C--:B------:R-:W-:Y:S01]  /*43d0*/  FMUL.FTZ R33, R75, R6.reuse ;  /* 0x000000064b217220 */ /* 0x080fe20000410000 */
[-C--:B------:R-:W-:Y:S01]  /*43e0*/  FMUL.FTZ R88, R88, R6.reuse ;  /* 0x0000000658587220 */ /* 0x080fe20000410000 */
[-C--:B------:R-:W-:Y:S01]  /*43f0*/  FMUL.FTZ R89, R89, R6.reuse ;  /* 0x0000000659597220 */ /* 0x080fe20000410000 */
[-C--:B------:R-:W-:Y:S01]  /*4400*/  FMUL.FTZ R90, R90, R6.reuse ;  /* 0x000000065a5a7220 */ /* 0x080fe20000410000 */
[-C--:B------:R-:W-:Y:S01]  /*4410*/  FMUL.FTZ R91, R91, R6.reuse ;  /* 0x000000065b5b7220 */ /* 0x080fe20000410000 */
[----:B------:R-:W1:Y:S01]  /*4420*/  MUFU.TANH R94, R94 ;  /* 0x0000005e005e7308 */ /* 0x000e620000002400 */
[----:B------:R-:W-:Y:S03]  /*4430*/  HMMA.16816.F32.BF16 R64, R12, R34, R64 ;  /* 0x000000220c40723c */ /* 0x000fe60000041840 */
[-C--:B------:R-:W-:Y:S01]  /*4440*/  FMUL.FTZ R27, R44, R6.reuse ;  /* 0x000000062c1b7220 */ /* 0x080fe20000410000 */
[-C--:B------:R-:W-:Y:S01]  /*4450*/  FMUL.FTZ R26, R45, R6.reuse ;  /* 0x000000062d1a7220 */ /* 0x080fe20000410000 */
[----:B------:R-:W-:-:S02]  /*4460*/  FMUL.FTZ R44, R46, R6 ;  /* 0x000000062e2c7220 */ /* 0x000fc40000410000 */
[----:B------:R-:W1:Y:S01]  /*4470*/  MUFU.TANH R95, R95 ;  /* 0x0000005f005f7308 */ /* 0x000e620000002400 */
[C---:B---3--:R-:W-:Y:S03]  /*4480*/  HMMA.16816.F32.BF16 R60, R12.reuse, R28, R60 ;  /* 0x0000001c0c3c723c */ /* 0x048fe6000004183c */
[-C--:B------:R-:W-:Y:S01]  /*4490*/  FMUL.FTZ R68, R68, R6.reuse ;  /* 0x0000000644447220 */ /* 0x080fe20000410000 */
[-C--:B------:R-:W-:Y:S01]  /*44a0*/  FMUL.FTZ R34, R69, R6.reuse ;  /* 0x0000000645227220 */ /* 0x080fe20000410000 */
[-C--:B------:R-:W-:Y:S01]  /*44b0*/  FMUL.FTZ R35, R70, R6.reuse ;  /* 0x0000000646237220 */ /* 0x080fe20000410000 */
[-C--:B------:R-:W-:Y:S01]  /*44c0*/  FMUL.FTZ R36, R71, R6.reuse ;  /* 0x0000000647247220 */ /* 0x080fe20000410000 */
[----:B------:R-:W3:Y:S01]  /*44d0*/  MUFU.TANH R99, R99 ;  /* 0x0000006300637308 */ /* 0x000ee20000002400 */
[C---:B------:R-:W-:Y:S03]  /*44e0*/  HMMA.16816.F32.BF16 R56, R12.reuse, R30, R56 ;  /* 0x0000001e0c38723c */ /* 0x040fe60000041838 */
        /* <DEDUP_REMOVED lines=8> */
[-C--:B------:R-:W-:Y:S01]  /*4570*/  FMUL.FTZ R31, R62, R6.reuse ;  /* 0x000000063e1f7220 */ /* 0x080fe20000410000 */
[-C--:B------:R-:W-:Y:S01]  /*4580*/  FMUL.FTZ R30, R63, R6.reuse ;  /* 0x000000063f1e7220 */ /* 0x080fe20000410000 */
[----:B------:R-:W1:Y:S04]  /*4590*/  MUFU.TANH R89, R89 ;  /* 0x0000005900597308 */ /* 0x000e680000002400 */
        /* <DEDUP_REMOVED lines=9> */
[----:B------:R-:W-:Y:S01]  /*4630*/  FMUL.FTZ R6, R47, R6 ;  /* 0x000000062f067220 */ /* 0x000fe20000410000 */
        /* <DEDUP_REMOVED lines=28> */
[----:B------:R-:W1:Y:S01]  /*4800*/  MUFU.TANH R6, R6 ;  /* 0x0000000600067308 */ /* 0x000e620000002400 */
[----:B------:R-:W-:Y:S06]  /*4810*/  BAR.SYNC.DEFER_BLOCKING 0x0 ;  /* 0x0000000000007b1d */ /* 0x000fec0000010000 */
[----:B--234-:R-:W-:Y:S05]  /*4820*/  @!P0 BRA `(.L_x_2420) ;  /* 0x0000000800648947 */ /* 0x01cfea0003800000 */
        /* <DEDUP_REMOVED lines=13> */
.L_x_2422:
[----:B------:R-:W2:Y:S01]  /*4900*/  LD.E R19, desc[UR4][R2.64+0x170] ;  /* 0x0001700402137980 */ /* 0x000ea2000c101900 */
[----:B------:R-:W-:Y:S02]  /*4910*/  IADD3 R40, PT, PT, R54, -0x80, RZ ;  /* 0xffffff8036287810 */ /* 0x000fe40007ffe0ff */
[----:B------:R-:W-:Y:S02]  /*4920*/  IABS R13, R54 ;  /* 0x00000036000d7213 */ /* 0x000fe40000000000 */
[----:B------:R-:W-:Y:S02]  /*4930*/  IABS R11, R40 ;  /* 0x00000028000b7213 */ /* 0x000fe40000000000 */
[-C--:B--2---:R-:W-:Y:S02]  /*4940*/  IABS R15, R19.reuse ;  /* 0x00000013000f7213 */ /* 0x084fe40000000000 */
[-C--:B------:R-:W-:Y:S02]  /*4950*/  IABS R38, R19.reuse ;  /* 0x0000001300267213 */ /* 0x080fe40000000000 */
[----:B------:R-:W2:Y:S01]  /*4960*/  I2F.RP R23, R15 ;  /* 0x0000000f00177306 */ /* 0x000ea20000209400 */
[----:B------:R-:W-:-:S02]  /*4970*/  LOP3.LUT R40, R40, R19, RZ, 0x3c, !PT ;  /* 0x0000001328287212 */ /* 0x000fc400078e3cff */
[----:B------:R-:W-:Y:S02]  /*4980*/  IMAD.MOV R38, RZ, RZ, -R38 ;  /* 0x000000ffff267224 */ /* 0x000fe400078e0a26 */
[----:B------:R-:W-:-:S03]  /*4990*/  ISETP.GE.AND P0, PT, R40, RZ, PT ;  /* 0x000000ff2800720c */ /* 0x000fc60003f06270 */
        /* <DEDUP_REMOVED lines=23> */
[----:B------:R-:W-:Y:S02]  /*4b10*/  ISETP.GE.U32.AND P6, PT, R38, R15, PT ;  /* 0x0000000f2600720c */ /* 0x000fe40003fc6070 */
[----:B------:R-:W-:-:S07]  /*4b20*/  LOP3.LUT R38, RZ, R19, RZ, 0x33, !PT ;  /* 0x00000013ff267212 */ /* 0x000fce00078e33ff */
[----:B------:R-:W-:-:S04]  /*4b30*/  @P5 VIADD R23, R23, 0x1 ;  /* 0x0000000117175836 */ /* 0x000fc80000000000 */
[----:B------:R-:W-:Y:S01]  /*4b40*/  @P6 IADD3 R39, PT, PT, R39, 0x1, RZ ;  /* 0x0000000127276810 */ /* 0x000fe20007ffe0ff */
[----:B------:R-:W-:-:S03]  /*4b50*/  @!P0 IMAD.MOV R23, RZ, RZ, -R23 ;  /* 0x000000ffff178224 */ /* 0x000fc600078e0a17 */
[----:B------:R-:W-:Y:S02]  /*4b60*/  @!P2 IADD3 R39, PT, PT, -R39, RZ, RZ ;  /* 0x000000ff2727a210 */ /* 0x000fe40007ffe1ff */
[C---:B------:R-:W-:Y:S02]  /*4b70*/  SEL R13, R38.reuse, R23, !P1 ;  /* 0x00000017260d7207 */ /* 0x040fe40004800000 */
[----:B------:R-:W-:-:S03]  /*4b80*/  SEL R11, R38, R39, !P1 ;  /* 0x00000027260b7207 */ /* 0x000fc60004800000 */
[----:B------:R-:W-:-:S04]  /*4b90*/  IMAD.WIDE R40, R13, 0x4, R182 ;  /* 0x000000040d287825 */ /* 0x000fc800078e02b6 */
[C---:B------:R-:W-:Y:S02]  /*4ba0*/  IMAD.WIDE R50, R11.reuse, 0x4, R182 ;  /* 0x000000040b327825 */ /* 0x040fe400078e02b6 */
        /* <DEDUP_REMOVED lines=17> */
.L_x_2423:
[----:B------:R-:W-:Y:S05]  /*4cc0*/  BSYNC.RECONVERGENT B0 ;  /* 0x0000000000007941 */ /* 0x000fea0003800200 */
.L_x_2421:
        /* <DEDUP_REMOVED lines=76> */
.L_x_2425:
[----:B------:R4:W-:Y:S02]  /*5190*/  STS.128 [R177+0x8800], RZ ;  /* 0x008800ffb1007388 */ /* 0x0009e40000000c00 */
.L_x_2426:
[----:B------:R-:W-:Y:S05]  /*51a0*/  BSYNC.RECONVERGENT B0 ;  /* 0x0000000000007941 */ /* 0x000fea0003800200 */
.L_x_2424:
[----:B------:R-:W0:Y:S02]  /*51b0*/  LDGDEPBAR ;  /* 0x00000000000079af */ /* 0x000e240000000000 */
.L_x_2420:
[----:B------:R-:W-:Y:S05]  /*51c0*/  BSYNC.RECONVERGENT B1 ;  /* 0x0000000000017941 */ /* 0x000fea0003800200 */
.L_x_2419:
[----:B------:R-:W5:Y:S01]  /*51d0*/  LD.E R23, desc[UR4][R2.64+0xdc] ;  /* 0x0000dc0402177980 */ /* 0x000f62000c101900 */
[C---:B------:R-:W-:Y:S02]  /*51e0*/  VIADD R13, R116.reuse, 0x1 ;  /* 0x00000001740d7836 */ /* 0x040fe40000000000 */
[C---:B------:R-:W-:Y:S02]  /*51f0*/  VIADD R11, R116.reuse, 0x8 ;  /* 0x00000008740b7836 */ /* 0x040fe40000000000 */
[C---:B------:R-:W-:Y:S01]  /*5200*/  VIADD R15, R116.reuse, 0x19 ;  /* 0x00000019740f7836 */ /* 0x040fe20000000000 */
[C---:B------:R-:W-:Y:S01]  /*5210*/  ISETP.GE.AND P0, PT, R13.reuse, R187, PT ;  /* 0x000000bb0d00720c */ /* 0x040fe20003f06270 */
[C---:B------:R-:W-:Y:S01]  /*5220*/  VIADD R39, R116.reuse, 0x21 ;  /* 0x0000002174277836 */ /* 0x040fe20000000000 */
[----:B------:R-:W-:Y:S01]  /*5230*/  ISETP.GE.AND P3, PT, R13, R186, PT ;  /* 0x000000ba0d00720c */ /* 0x000fe20003f66270 */
[----:B------:R-:W-:Y:S01]  /*5240*/  VIADD R38, R116, 0x28 ;  /* 0x0000002874267836 */ /* 0x000fe20000000000 */
[----:B------:R-:W-:-:S02]  /*5250*/  FSEL R101, R101, -INF , P0 ;  /* 0xff80000065657808 */ /* 0x000fc40000000000 */
[----:B------:R-:W-:Y:S02]  /*5260*/  ISETP.GE.AND P1, PT, R13, R185, PT ;  /* 0x000000b90d00720c */ /* 0x000fe40003f26270 */
[----:B------:R-:W-:Y:S02]  /*5270*/  ISETP.GE.AND P0, PT, R11, R187, PT ;  /* 0x000000bb0b00720c */ /* 0x000fe40003f06270 */
[----:B------:R-:W-:Y:S01]  /*5280*/  ISETP.GE.AND P2, PT, R13, R184, PT ;  /* 0x000000b80d00720c */ /* 0x000fe20003f46270 */
[----:B------:R-:W-:Y:S01]  /*5290*/  VIADD R13, R116, 0x9 ;  /* 0x00000009740d7836 */ /* 0x000fe20000000000 */
[----:B------:R-:W-:Y:S02]  /*52a0*/  FSEL R105, R101, -INF , !P3 ;  /* 0xff80000065697808 */ /* 0x000fe40005800000 */
[C---:B------:R-:W-:Y:S02]  /*52b0*/  ISETP.GE.AND P6, PT, R11.reuse, R186, PT ;  /* 0x000000ba0b00720c */ /* 0x040fe40003fc6270 */
[----:B------:R-:W-:-:S02]  /*52c0*/  ISETP.GE.AND P5, PT, R11, R185, PT ;  /* 0x000000b90b00720c */ /* 0x000fc40003fa6270 */
[----:B------:R-:W-:Y:S01]  /*52d0*/  ISETP.GE.AND P3, PT, R11, R184, PT ;  /* 0x000000b80b00720c */ /* 0x000fe20003f66270 */
[----:B------:R-:W-:Y:S01]  /*52e0*/  VIADD R11, R116, 0x10 ;  /* 0x00000010740b7836 */ /* 0x000fe20000000000 */
[----:B---3--:R-:W-:Y:S02]  /*52f0*/  FSEL R41, R102, -INF , P1 ;  /* 0xff80000066297808 */ /* 0x008fe40000800000 */
[----:B------:R-:W-:Y:S02]  /*5300*/  FSEL R103, R103, -INF , P0 ;  /* 0xff80000067677808 */ /* 0x000fe40000000000 */
[----:B------:R-:W-:Y:S02]  /*5310*/  ISETP.GE.AND P1, PT, R13, R187, PT ;  /* 0x000000bb0d00720c */ /* 0x000fe40003f26270 */
[----:B------:R-:W-:Y:S02]  /*5320*/  FSEL R41, R41, -INF , !P2 ;  /* 0xff80000029297808 */ /* 0x000fe40005000000 */
[----:B------:R-:W-:-:S02]  /*5330*/  FSEL R103, R103, -INF , !P6 ;  /* 0xff80000067677808 */ /* 0x000fc40007000000 */
[----:B------:R-:W-:Y:S02]  /*5340*/  FSEL R69, R122, -INF , P5 ;  /* 0xff8000007a457808 */ /* 0x000fe40002800000 */
[C---:B------:R-:W-:Y:S02]  /*5350*/  ISETP.GE.AND P2, PT, R13.reuse, R186, PT ;  /* 0x000000ba0d00720c */ /* 0x040fe40003f46270 */
[C---:B------:R-:W-:Y:S02]  /*5360*/  ISETP.GE.AND P0, PT, R13.reuse, R185, PT ;  /* 0x000000b90d00720c */ /* 0x040fe40003f06270 */
[----:B------:R-:W-:Y:S01]  /*5370*/  ISETP.GE.AND P6, PT, R13, R184, PT ;  /* 0x000000b80d00720c */ /* 0x000fe20003fc6270 */
[----:B------:R-:W-:Y:S01]  /*5380*/  VIADD R13, R116, 0x11 ;  /* 0x00000011740d7836 */ /* 0x000fe20000000000 */
[----:B------:R-:W-:Y:S02]  /*5390*/  ISETP.GE.AND P5, PT, R11, R187, PT ;  /* 0x000000bb0b00720c */ /* 0x000fe40003fa6270 */
[----:B------:R-:W-:-:S02]  /*53a0*/  FSEL R107, R120, -INF , P1 ;  /* 0xff800000786b7808 */ /* 0x000fc40000800000 */
[----:B------:R-:W-:Y:S02]  /*53b0*/  FSEL R69, R69, -INF , !P3 ;  /* 0xff80000045457808 */ /* 0x000fe40005800000 */
[C---:B------:R-:W-:Y:S02]  /*53c0*/  ISETP.GE.AND P3, PT, R11.reuse, R186, PT ;  /* 0x000000ba0b00720c */ /* 0x040fe40003f66270 */
[----:B------:R-:W-:Y:S02]  /*53d0*/  FSEL R71, R124, -INF , P0 ;  /* 0xff8000007c477808 */ /* 0x000fe40000000000 */
[----:B------:R-:W-:Y:S02]  /*53e0*/  FSEL R49, R112, -INF , P5 ;  /* 0xff80000070317808 */ /* 0x000fe40002800000 */
[----:B------:R-:W-:Y:S02]  /*53f0*/  ISETP.GE.AND P1, PT, R11, R185, PT ;  /* 0x000000b90b00720c */ /* 0x000fe40003f26270 */
[----:B------:R-:W-:-:S02]  /*5400*/  FSEL R107, R107, -INF , !P2 ;  /* 0xff8000006b6b7808 */ /* 0x000fc40005000000 */
[----:B------:R-:W-:Y:S02]  /*5410*/  ISETP.GE.AND P0, PT, R13, R187, PT ;  /* 0x000000bb0d00720c */ /* 0x000fe40003f06270 */
[----:B------:R-:W-:Y:S01]  /*5420*/  ISETP.GE.AND P2, PT, R11, R184, PT ;  /* 0x000000b80b00720c */ /* 0x000fe20003f46270 */
[----:B------:R-:W-:Y:S01]  /*5430*/  VIADD R11, R116, 0x18 ;  /* 0x00000018740b7836 */ /* 0x000fe20000000000 */
[----:B------:R-:W-:Y:S02]  /*5440*/  FSEL R71, R71, -INF , !P6 ;  /* 0xff80000047477808 */ /* 0x000fe40007000000 */
[----:B------:R-:W-:Y:S02]  /*5450*/  FSEL R49, R49, -INF , !P3 ;  /* 0xff80000031317808 */ /* 0x000fe40005800000 */
[C---:B------:R-:W-:Y:S02]  /*5460*/  ISETP.GE.AND P6, PT, R13.reuse, R186, PT ;  /* 0x000000ba0d00720c */ /* 0x040fe40003fc6270 */
[----:B------:R-:W-:-:S02]  /*5470*/  ISETP.GE.AND P5, PT, R13, R185, PT ;  /* 0x000000b90d00720c */ /* 0x000fc40003fa6270 */
[----:B------:R-:W-:Y:S02]  /*5480*/  ISETP.GE.AND P3, PT, R13, R184, PT ;  /* 0x000000b80d00720c */ /* 0x000fe40003f66270 */
[----:B------:R-:W-:Y:S02]  /*5490*/  FSEL R13, R114, -INF , P1 ;  /* 0xff800000720d7808 */ /* 0x000fe40000800000 */
        /* <DEDUP_REMOVED lines=12> */
[----:B------:R-:W-:Y:S02]  /*5560*/  ISETP.GE.AND P3, PT, R15, R186, PT ;  /* 0x000000ba0f00720c */ /* 0x000fe40003f66270 */
[----:B------:R-:W-:Y:S02]  /*5570*/  FSEL R93, R93, -INF , P0 ;  /* 0xff8000005d5d7808 */ /* 0x000fe40000000000 */
[----:B------:R-:W-:Y:S02]  /*5580*/  FSEL R73, R92, -INF , P5 ;  /* 0xff8000005c497808 */ /* 0x000fe40002800000 */
[----:B------:R-:W-:Y:S02]  /*5590*/  ISETP.GE.AND P1, PT, R15, R185, PT ;  /* 0x000000b90f00720c */ /* 0x000fe40003f26270 */
[----:B------:R-:W-:-:S02]  /*55a0*/  FSEL R75, R75, -INF , !P2 ;  /* 0xff8000004b4b7808 */ /* 0x000fc40005000000 */
[----:B------:R-:W-:Y:S02]  /*55b0*/  ISETP.GE.AND P0, PT, R11, R187, PT ;  /* 0x000000bb0b00720c */ /* 0x000fe40003f06270 */
[----:B------:R-:W-:Y:S02]  /*55c0*/  ISETP.GE.AND P2, PT, R15, R184, PT ;  /* 0x000000b80f00720c */ /* 0x000fe40003f46270 */
[----:B------:R-:W-:Y:S02]  /*55d0*/  FSEL R15, R93, -INF , !P6 ;  /* 0xff8000005d0f7808 */ /* 0x000fe40007000000 */
[----:B------:R-:W-:Y:S02]  /*55e0*/  FSEL R73, R73, -INF , !P3 ;  /* 0xff80000049497808 */ /* 0x000fe40005800000 */
[C---:B------:R-:W-:Y:S02]  /*55f0*/  ISETP.GE.AND P6, PT, R11.reuse, R186, PT ;  /* 0x000000ba0b00720c */ /* 0x040fe40003fc6270 */
[----:B------:R-:W-:-:S02]  /*5600*/  ISETP.GE.AND P5, PT, R11, R185, PT ;  /* 0x000000b90b00720c */ /* 0x000fc40003fa6270 */
[----:B------:R-:W-:Y:S02]  /*5610*/  ISETP.GE.AND P3, PT, R11, R184, PT ;  /* 0x000000b80b00720c */ /* 0x000fe40003f66270 */
[----:B------:R-:W-:Y:S02]  /*5620*/  FSEL R11, R97, -INF , P1 ;  /* 0xff800000610b7808 */ /* 0x000fe40000800000 */
[----:B-1----:R-:W-:Y:S02]  /*5630*/  FSEL R59, R98, -INF , P0 ;  /* 0xff800000623b7808 */ /* 0x002fe40000000000 */
[----:B------:R-:W-:Y:S02]  /*5640*/  FSEL R11, R11, -INF , !P2 ;  /* 0xff8000000b0b7808 */ /* 0x000fe40005000000 */
[----:B------:R-:W-:Y:S02]  /*5650*/  FSEL R59, R59, -INF , !P6 ;  /* 0xff8000003b3b7808 */ /* 0x000fe40007000000 */
[----:B------:R-:W-:-:S02]  /*5660*/  ISETP.GE.AND P1, PT, R39, R187, PT ;  /* 0x000000bb2700720c */ /* 0x000fc40003f26270 */
[C---:B------:R-:W-:Y:S02]  /*5670*/  ISETP.GE.AND P2, PT, R39.reuse, R186, PT ;  /* 0x000000ba2700720c */ /* 0x040fe40003f46270 */
[C---:B------:R-:W-:Y:S02]  /*5680*/  ISETP.GE.AND P0, PT, R39.reuse, R185, PT ;  /* 0x000000b92700720c */ /* 0x040fe40003f06270 */
[----:B------:R-:W-:Y:S01]  /*5690*/  ISETP.GE.AND P6, PT, R39, R184, PT ;  /* 0x000000b82700720c */ /* 0x000fe20003fc6270 */
[----:B------:R-:W-:Y:S01]  /*56a0*/  VIADD R39, R116, 0x29 ;  /* 0x0000002974277836 */ /* 0x000fe20000000000 */
[----:B------:R-:W-:Y:S02]  /*56b0*/  FSEL R57, R95, -INF , P5 ;  /* 0xff8000005f397808 */ /* 0x000fe40002800000 */
[----:B------:R-:W-:Y:S02]  /*56c0*/  ISETP.GE.AND P5, PT, R38, R187, PT ;  /* 0x000000bb2600720c */ /* 0x000fe40003fa6270 */
[----:B------:R-:W-:-:S02]  /*56d0*/  FSEL R61, R94, -INF , P1 ;  /* 0xff8000005e3d7808 */ /* 0x000fc40000800000 */
[----:B------:R-:W-:Y:S02]  /*56e0*/  FSEL R57, R57, -INF , !P3 ;  /* 0xff80000039397808 */ /* 0x000fe40005800000 */
[----:B------:R-:W-:Y:S02]  /*56f0*/  FSEL R99, R99, -INF , P0 ;  /* 0xff80000063637808 */ /* 0x000fe40000000000 */
[C---:B------:R-:W-:Y:S02]  /*5700*/  ISETP.GE.AND P3, PT, R38.reuse, R186, PT ;  /* 0x000000ba2600720c */ /* 0x040fe40003f66270 */
[----:B------:R-:W-:Y:S02]  /*5710*/  ISETP.GE.AND P1, PT, R38, R185, PT ;  /* 0x000000b92600720c */ /* 0x000fe40003f26270 */
[----:B------:R-:W-:Y:S02]  /*5720*/  ISETP.GE.AND P0, PT, R39, R187, PT ;  /* 0x000000bb2700720c */ /* 0x000fe40003f06270 */
[----:B------:R-:W-:-:S02]  /*5730*/  FSEL R88, R88, -INF , P5 ;  /* 0xff80000058587808 */ /* 0x000fc40002800000 */
[----:B------:R-:W-:Y:S02]  /*5740*/  FSEL R61, R61, -INF , !P2 ;  /* 0xff8000003d3d7808 */ /* 0x000fe40005000000 */
[----:B------:R-:W-:Y:S01]  /*5750*/  ISETP.GE.AND P2, PT, R38, R184, PT ;  /* 0x000000b82600720c */ /* 0x000fe20003f46270 */
[----:B------:R-:W-:Y:S01]  /*5760*/  VIADD R38, R116, 0x30 ;  /* 0x0000003074267836 */ /* 0x000fe20000000000 */
[----:B------:R-:W-:Y:S02]  /*5770*/  FSEL R205, R99, -INF , !P6 ;  /* 0xff80000063cd7808 */ /* 0x000fe40007000000 */
[----:B------:R-:W-:Y:S02]  /*5780*/  ISETP.GE.AND P6, PT, R39, R186, PT ;  /* 0x000000ba2700720c */ /* 0x000fe40003fc6270 */
[----:B------:R-:W-:Y:S02]  /*5790*/  FSEL R211, R88, -INF , !P3 ;  /* 0xff80000058d37808 */ /* 0x000fe40005800000 */
[----:B------:R-:W-:-:S02]  /*57a0*/  FSEL R90, R90, -INF , P1 ;  /* 0xff8000005a5a7808 */ /* 0x000fc40000800000 */
[----:B------:R-:W-:Y:S02]  /*57b0*/  FSEL R89, R89, -INF , P0 ;  /* 0xff80000059597808 */ /* 0x000fe40000000000 */
[C---:B------:R-:W-:Y:S02]  /*57c0*/  ISETP.GE.AND P5, PT, R39.reuse, R185, PT ;  /* 0x000000b92700720c */ /* 0x040fe40003fa6270 */
[----:B------:R-:W-:Y:S01]  /*57d0*/  ISETP.GE.AND P3, PT, R39, R184, PT ;  /* 0x000000b82700720c */ /* 0x000fe20003f66270 */
[----:B------:R-:W-:Y:S01]  /*57e0*/  VIADD R39, R116, 0x31 ;  /* 0x0000003174277836 */ /* 0x000fe20000000000 */
        /* <DEDUP_REMOVED lines=32> */
[----:B------:R-:W-:Y:S02]  /*59f0*/  ISETP.GE.AND P6, PT, R39, R184, PT ;  /* 0x000000b82700720c */ /* 0x000fe40003fc6270 */
[----:B------:R-:W-:Y:S02]  /*5a00*/  FSEL R39, R82, -INF , P5 ;  /* 0xff80000052277808 */ /* 0x000fe40002800000 */
[----:B------:R-:W-:Y:S01]  /*5a10*/  ISETP.GE.AND P5, PT, R38, R187, PT ;  /* 0x000000bb2600720c */ /* 0x000fe20003fa6270 */
[----:B------:R-:W-:Y:S01]  /*5a20*/  VIADD R40, R116, 0x41 ;  /* 0x0000004174287836 */ /* 0x000fe20000000000 */
[----:B------:R-:W-:-:S02]  /*5a30*/  FSEL R39, R39, -INF , !P3 ;  /* 0xff80000027277808 */ /* 0x000fc40005800000 */
[----:B------:R-:W-:Y:S02]  /*5a40*/  FSEL R43, R81, -INF , P1 ;  /* 0xff800000512b7808 */ /* 0x000fe40000800000 */
[----:B------:R-:W-:Y:S02]  /*5a50*/  ISETP.GE.AND P3, PT, R38, R186, PT ;  /* 0x000000ba2600720c */ /* 0x000fe40003f66270 */
[----:B------:R-:W-:Y:S02]  /*5a60*/  FSEL R83, R83, -INF , P0 ;  /* 0xff80000053537808 */ /* 0x000fe40000000000 */
[----:B------:R-:W-:Y:S02]  /*5a70*/  FSEL R76, R76, -INF , P5 ;  /* 0xff8000004c4c7808 */ /* 0x000fe40002800000 */
[----:B------:R-:W-:Y:S02]  /*5a80*/  ISETP.GE.AND P1, PT, R38, R185, PT ;  /* 0x000000b92600720c */ /* 0x000fe40003f26270 */
[----:B------:R-:W-:-:S02]  /*5a90*/  FSEL R43, R43, -INF , !P2 ;  /* 0xff8000002b2b7808 */ /* 0x000fc40005000000 */
[----:B------:R-:W-:Y:S02]  /*5aa0*/  ISETP.GE.AND P0, PT, R40, R187, PT ;  /* 0x000000bb2800720c */ /* 0x000fe40003f06270 */
[----:B------:R-:W-:Y:S02]  /*5ab0*/  FSEL R195, R83, -INF , !P6 ;  /* 0xff80000053c37808 */ /* 0x000fe40007000000 */
[----:B------:R-:W-:Y:S02]  /*5ac0*/  FSEL R155, R76, -INF , !P3 ;  /* 0xff8000004c9b7808 */ /* 0x000fe40005800000 */
[----:B------:R-:W-:Y:S01]  /*5ad0*/  ISETP.GE.AND P2, PT, R38, R184, PT ;  /* 0x000000b82600720c */ /* 0x000fe20003f46270 */
[----:B------:R-:W-:Y:S01]  /*5ae0*/  VIADD R38, R116, 0x48 ;  /* 0x0000004874267836 */ /* 0x000fe20000000000 */
[C---:B------:R-:W-:Y:S02]  /*5af0*/  ISETP.GE.AND P6, PT, R40.reuse, R186, PT ;  /* 0x000000ba2800720c */ /* 0x040fe40003fc6270 */
[----:B------:R-:W-:-:S02]  /*5b00*/  ISETP.GE.AND P5, PT, R40, R185, PT ;  /* 0x000000b92800720c */ /* 0x000fc40003fa6270 */
[----:B------:R-:W-:Y:S01]  /*5b10*/  ISETP.GE.AND P3, PT, R40, R184, PT ;  /* 0x000000b82800720c */ /* 0x000fe20003f66270 */
[----:B------:R-:W-:Y:S01]  /*5b20*/  VIADD R40, R116, 0x49 ;  /* 0x0000004974287836 */ /* 0x000fe20000000000 */
[----:B------:R-:W-:Y:S02]  /*5b30*/  FSEL R65, R78, -INF , P1 ;  /* 0xff8000004e417808 */ /* 0x000fe40000800000 */
[----:B------:R-:W-:Y:S02]  /*5b40*/  FSEL R77, R77, -INF , P0 ;  /* 0xff8000004d4d7808 */ /* 0x000fe40000000000 */
[----:B------:R-:W-:Y:S02]  /*5b50*/  FSEL R79, R79, -INF , P5 ;  /* 0xff8000004f4f7808 */ /* 0x000fe40002800000 */
[-C--:B------:R-:W-:Y:S02]  /*5b60*/  ISETP.GE.AND P1, PT, R38, R187.reuse, PT ;  /* 0x000000bb2600720c */ /* 0x080fe40003f26270 */
[----:B------:R-:W-:-:S02]  /*5b70*/  ISETP.GE.AND P5, PT, R40, R187, PT ;  /* 0x000000bb2800720c */ /* 0x000fc40003fa6270 */
[----:B------:R-:W-:Y:S02]  /*5b80*/  FSEL R65, R65, -INF , !P2 ;  /* 0xff80000041417808 */ /* 0x000fe40005000000 */
[----:B------:R-:W-:Y:S02]  /*5b90*/  FSEL R153, R77, -INF , !P6 ;  /* 0xff8000004d997808 */ /* 0x000fe40007000000 */
[C---:B------:R-:W-:Y:S02]  /*5ba0*/  ISETP.GE.AND P2, PT, R38.reuse, R186, PT ;  /* 0x000000ba2600720c */ /* 0x040fe40003f46270 */
[C---:B------:R-:W-:Y:S02]  /*5bb0*/  ISETP.GE.AND P0, PT, R38.reuse, R185, PT ;  /* 0x000000b92600720c */ /* 0x040fe40003f06270 */
        /* <DEDUP_REMOVED lines=8> */
[----:B------:R-:W-:Y:S01]  /*5c40*/  FSEL R121, R20, -INF , !P2 ;  /* 0xff80000014797808 */ /* 0x000fe20005000000 */
[----:B------:R-:W-:Y:S01]  /*5c50*/  VIADD R20, R116, 0x51 ;  /* 0x0000005174147836 */ /* 0x000fe20000000000 */
[----:B------:R-:W-:-:S02]  /*5c60*/  ISETP.GE.AND P0, PT, R38, R187, PT ;  /* 0x000000bb2600720c */ /* 0x000fc40003f06270 */
[----:B------:R-:W-:Y:S01]  /*5c70*/  FSEL R151, R21, -INF , !P3 ;  /* 0xff80000015977808 */ /* 0x000fe20005800000 */
[----:B------:R-:W-:Y:S01]  /*5c80*/  VIADD R21, R116, 0x58 ;  /* 0x0000005874157836 */ /* 0x000fe20000000000 */
[----:B------:R-:W-:Y:S02]  /*5c90*/  ISETP.GE.AND P5, PT, R38, R185, PT ;  /* 0x000000b92600720c */ /* 0x000fe40003fa6270 */
[----:B------:R-:W-:Y:S02]  /*5ca0*/  FSEL R67, R32, -INF , !P6 ;  /* 0xff80000020437808 */ /* 0x000fe40007000000 */
[----:B------:R-:W-:Y:S02]  /*5cb0*/  ISETP.GE.AND P2, PT, R40, R184, PT ;  /* 0x000000b82800720c */ /* 0x000fe40003f46270 */
[----:B------:R-:W-:Y:S02]  /*5cc0*/  ISETP.GE.AND P6, PT, R38, R186, PT ;  /* 0x000000ba2600720c */ /* 0x000fe40003fc6270 */
[----:B------:R-:W-:-:S02]  /*5cd0*/  FSEL R33, R33, -INF , P1 ;  /* 0xff80000021217808 */ /* 0x000fc40000800000 */
[----:B------:R-:W-:Y:S02]  /*5ce0*/  FSEL R68, R68, -INF , P0 ;  /* 0xff80000044447808 */ /* 0x000fe40000000000 */
[----:B------:R-:W-:Y:S02]  /*5cf0*/  ISETP.GE.AND P3, PT, R38, R184, PT ;  /* 0x000000b82600720c */ /* 0x000fe40003f66270 */
[----:B------:R-:W-:Y:S02]  /*5d00*/  FSEL R35, R35, -INF , P5 ;  /* 0xff80000023237808 */ /* 0x000fe40002800000 */
[----:B------:R-:W-:Y:S02]  /*5d10*/  ISETP.GE.AND P0, PT, R20, R185, PT ;  /* 0x000000b91400720c */ /* 0x000fe40003f06270 */
[----:B------:R-:W-:Y:S02]  /*5d20*/  ISETP.GE.AND P5, PT, R21, R187, PT ;  /* 0x000000bb1500720c */ /* 0x000fe40003fa6270 */
[----:B------:R-:W-:-:S02]  /*5d30*/  FSEL R145, R33, -INF , !P2 ;  /* 0xff80000021917808 */ /* 0x000fc40005000000 */
[----:B------:R-:W-:Y:S02]  /*5d40*/  FSEL R147, R68, -INF , !P6 ;  /* 0xff80000044937808 */ /* 0x000fe40007000000 */
[C---:B------:R-:W-:Y:S02]  /*5d50*/  ISETP.GE.AND P1, PT, R20.reuse, R187, PT ;  /* 0x000000bb1400720c */ /* 0x040fe40003f26270 */
[C---:B------:R-:W-:Y:S02]  /*5d60*/  ISETP.GE.AND P2, PT, R20.reuse, R186, PT ;  /* 0x000000ba1400720c */ /* 0x040fe40003f46270 */
[----:B------:R-:W-:Y:S01]  /*5d70*/  ISETP.GE.AND P6, PT, R20, R184, PT ;  /* 0x000000b81400720c */ /* 0x000fe20003fc6270 */
[----:B------:R-:W-:Y:S01]  /*5d80*/  VIADD R20, R116, 0x59 ;  /* 0x0000005974147836 */ /* 0x000fe20000000000 */
[----:B--2---:R-:W-:Y:S02]  /*5d90*/  FSEL R47, R35, -INF , !P3 ;  /* 0xff800000232f7808 */ /* 0x004fe40005800000 */
[----:B------:R-:W-:-:S02]  /*5da0*/  ISETP.GE.AND P3, PT, R21, R186, PT ;  /* 0x000000ba1500720c */ /* 0x000fc40003f66270 */
[----:B------:R-:W-:Y:S02]  /*5db0*/  FSEL R36, R36, -INF , P0 ;  /* 0xff80000024247808 */ /* 0x000fe40000000000 */
[----:B------:R-:W-:Y:S02]  /*5dc0*/  FSEL R37, R37, -INF , P5 ;  /* 0xff80000025257808 */ /* 0x000fe40002800000 */
[----:B------:R-:W-:Y:S02]  /*5dd0*/  FSEL R34, R34, -INF , P1 ;  /* 0xff80000022227808 */ /* 0x000fe40000800000 */
[----:B------:R-:W-:Y:S02]  /*5de0*/  FSEL R45, R36, -INF , !P6 ;  /* 0xff800000242d7808 */ /* 0x000fe40007000000 */
[----:B------:R-:W-:Y:S02]  /*5df0*/  FSEL R139, R37, -INF , !P3 ;  /* 0xff800000258b7808 */ /* 0x000fe40005800000 */
[----:B------:R-:W-:-:S02]  /*5e00*/  ISETP.GE.AND P1, PT, R21, R185, PT ;  /* 0x000000b91500720c */ /* 0x000fc40003f26270 */
[C---:B------:R-:W-:Y:S02]  /*5e10*/  ISETP.GE.AND P0, PT, R20.reuse, R187, PT ;  /* 0x000000bb1400720c */ /* 0x040fe40003f06270 */
[C---:B------:R-:W-:Y:S02]  /*5e20*/  ISETP.GE.AND P6, PT, R20.reuse, R186, PT ;  /* 0x000000ba1400720c */ /* 0x040fe40003fc6270 */
[C---:B------:R-:W-:Y:S02]  /*5e30*/  ISETP.GE.AND P5, PT, R20.reuse, R185, PT ;  /* 0x000000b91400720c */ /* 0x040fe40003fa6270 */
[-C--:B------:R-:W-:Y:S01]  /*5e40*/  ISETP.GE.AND P3, PT, R20, R184.reuse, PT ;  /* 0x000000b81400720c */ /* 0x080fe20003f66270 */
[----:B------:R-:W-:Y:S01]  /*5e50*/  VIADD R20, R116, 0x61 ;  /* 0x0000006174147836 */ /* 0x000fe20000000000 */
[----:B------:R-:W-:Y:S02]  /*5e60*/  FSEL R141, R34, -INF , !P2 ;  /* 0xff800000228d7808 */ /* 0x000fe40005000000 */
[----:B------:R-:W-:Y:S01]  /*5e70*/  ISETP.GE.AND P2, PT, R21, R184, PT ;  /* 0x000000b81500720c */ /* 0x000fe20003f46270 */
[----:B------:R-:W-:Y:S01]  /*5e80*/  VIADD R21, R116, 0x60 ;  /* 0x0000006074157836 */ /* 0x000fe20000000000 */
[----:B------:R-:W-:-:S02]  /*5e90*/  FSEL R22, R22, -INF , P1 ;  /* 0xff80000016167808 */ /* 0x000fc40000800000 */
[----:B------:R-:W-:Y:S02]  /*5ea0*/  FSEL R35, R8, -INF , P5 ;  /* 0xff80000008237808 */ /* 0x000fe40002800000 */
[----:B------:R-:W-:Y:S01]  /*5eb0*/  ISETP.GE.AND P5, PT, R20, R187, PT ;  /* 0x000000bb1400720c */ /* 0x000fe20003fa6270 */
[----:B------:R-:W-:Y:S01]  /*5ec0*/  VIADD R8, R116, 0x68 ;  /* 0x0000006874087836 */ /* 0x000fe20000000000 */
[----:B------:R-:W-:Y:S02]  /*5ed0*/  FSEL R42, R22, -INF , !P2 ;  /* 0xff800000162a7808 */ /* 0x000fe40005000000 */
[----:B------:R-:W-:Y:S02]  /*5ee0*/  ISETP.GE.AND P2, PT, R21, R185, PT ;  /* 0x000000b91500720c */ /* 0x000fe40003f46270 */
[----:B------:R-:W-:Y:S02]  /*5ef0*/  FSEL R35, R35, -INF , !P3 ;  /* 0xff80000023237808 */ /* 0x000fe40005800000 */
[----:B------:R-:W-:-:S02]  /*5f00*/  ISETP.GE.AND P3, PT, R20, R186, PT ;  /* 0x000000ba1400720c */ /* 0x000fc40003f66270 */
[----:B------:R-:W-:Y:S02]  /*5f10*/  FSEL R29, R29, -INF , P5 ;  /* 0xff8000001d1d7808 */ /* 0x000fe40002800000 */
[----:B------:R-:W-:Y:S02]  /*5f20*/  FSEL R31, R31, -INF , P2 ;  /* 0xff8000001f1f7808 */ /* 0x000fe40001000000 */
[-C--:B------:R-:W-:Y:S02]  /*5f30*/  ISETP.GE.AND P1, PT, R21, R187.reuse, PT ;  /* 0x000000bb1500720c */ /* 0x080fe40003f26270 */
[-C--:B------:R-:W-:Y:S02]  /*5f40*/  ISETP.GE.AND P2, PT, R8, R187.reuse, PT ;  /* 0x000000bb0800720c */ /* 0x080fe40003f46270 */
[----:B------:R-:W-:Y:S02]  /*5f50*/  FSEL R135, R29, -INF , !P3 ;  /* 0xff8000001d877808 */ /* 0x000fe40005800000 */
[----:B------:R-:W-:-:S02]  /*5f60*/  ISETP.GE.AND P3, PT, R116, R187, PT ;  /* 0x000000bb7400720c */ /* 0x000fc40003f66270 */
[----:B------:R-:W-:Y:S02]  /*5f70*/  FSEL R28, R28, -INF , P0 ;  /* 0xff8000001c1c7808 */ /* 0x000fe40000000000 */
[-C--:B------:R-:W-:Y:S02]  /*5f80*/  ISETP.GE.AND P0, PT, R21, R186.reuse, PT ;  /* 0x000000ba1500720c */ /* 0x080fe40003f06270 */
[----:B------:R-:W-:Y:S02]  /*5f90*/  FSEL R9, R9, -INF , P1 ;  /* 0xff80000009097808 */ /* 0x000fe40000800000 */
[----:B------:R-:W-:Y:S02]  /*5fa0*/  FSEL R16, R16, -INF , P2 ;  /* 0xff80000010107808 */ /* 0x000fe40001000000 */
[----:B------:R-:W-:Y:S02]  /*5fb0*/  ISETP.GE.AND P1, PT, R20, R185, PT ;  /* 0x000000b91400720c */ /* 0x000fe40003f26270 */
[----:B------:R-:W-:-:S02]  /*5fc0*/  ISETP.GE.AND P2, PT, R116, R186, PT ;  /* 0x000000ba7400720c */ /* 0x000fc40003f46270 */
[----:B------:R-:W-:Y:S02]  /*5fd0*/  FSEL R0, R0, -INF , P3 ;  /* 0xff80000000007808 */ /* 0x000fe40001800000 */
[----:B------:R-:W-:Y:S02]  /*5fe0*/  FSEL R63, R28, -INF , !P6 ;  /* 0xff8000001c3f7808 */ /* 0x000fe40007000000 */
[-C--:B------:R-:W-:Y:S02]  /*5ff0*/  ISETP.GE.AND P6, PT, R21, R184.reuse, PT ;  /* 0x000000b81500720c */ /* 0x080fe40003fc6270 */
[----:B------:R-:W-:Y:S01]  /*6000*/  FSEL R137, R9, -INF , !P0 ;  /* 0xff80000009897808 */ /* 0x000fe20004000000 */
[----:B------:R-:W-:Y:S01]  /*6010*/  VIADD R9, R116, 0x69 ;  /* 0x0000006974097836 */ /* 0x000fe20000000000 */
[----:B------:R-:W-:Y:S02]  /*6020*/  ISETP.GE.AND P0, PT, R20, R184, PT ;  /* 0x000000b81400720c */ /* 0x000fe40003f06270 */
[----:B------:R-:W-:-:S02]  /*6030*/  FSEL R30, R30, -INF , P1 ;  /* 0xff8000001e1e7808 */ /* 0x000fc40000800000 */
[----:B------:R-:W-:Y:S02]  /*6040*/  FSEL R0, R0, -INF , !P2 ;  /* 0xff80000000007808 */ /* 0x000fe40005000000 */
[----:B------:R-:W-:Y:S02]  /*6050*/  FSEL R40, R31, -INF , !P6 ;  /* 0xff8000001f287808 */ /* 0x000fe40007000000 */
[C---:B------:R-:W-:Y:S02]  /*6060*/  ISETP.GE.AND P6, PT, R8.reuse, R185, PT ;  /* 0x000000b90800720c */ /* 0x040fe40003fc6270 */
[C---:B------:R-:W-:Y:S02]  /*6070*/  ISETP.GE.AND P5, PT, R8.reuse, R186, PT ;  /* 0x000000ba0800720c */ /* 0x040fe40003fa6270 */
[----:B------:R-:W-:Y:S01]  /*6080*/  ISETP.GE.AND P1, PT, R8, R184, PT ;  /* 0x000000b80800720c */ /* 0x000fe20003f26270 */
[----:B------:R-:W-:Y:S01]  /*6090*/  VIADD R8, R116, 0x70 ;  /* 0x0000007074087836 */ /* 0x000fe20000000000 */
[----:B------:R-:W-:-:S02]  /*60a0*/  FSEL R33, R30, -INF , !P0 ;  /* 0xff8000001e217808 */ /* 0x000fc40004000000 */
[----:B------:R-:W-:Y:S02]  /*60b0*/  FMNMX3.FTZ R20, R0, R105, R103, !PT ;  /* 0x0000006900147276 */ /* 0x000fe40007810067 */
[----:B------:R-:W-:Y:S02]  /*60c0*/  ISETP.GE.AND P0, PT, R9, R187, PT ;  /* 0x000000bb0900720c */ /* 0x000fe40003f06270 */
[----:B------:R-:W-:Y:S02]  /*60d0*/  FSEL R25, R25, -INF , P6 ;  /* 0xff80000019197808 */ /* 0x000fe40003000000 */
[----:B------:R-:W-:Y:S02]  /*60e0*/  ISETP.GE.AND P3, PT, R116, R185, PT ;  /* 0x000000b97400720c */ /* 0x000fe40003f66270 */
[----:B------:R-:W-:Y:S02]  /*60f0*/  FMNMX3.FTZ R20, R20, R107, R49, !PT ;  /* 0x0000006b14147276 */ /* 0x000fe40007810031 */
[----:B------:R-:W-:-:S02]  /*6100*/  FSEL R17, R17, -INF , P0 ;  /* 0xff80000011117808 */ /* 0x000fc40000000000 */
[----:B------:R-:W-:Y:S02]  /*6110*/  ISETP.GE.AND P0, PT, R9, R185, PT ;  /* 0x000000b90900720c */ /* 0x000fe40003f06270 */
[----:B------:R-:W-:Y:S02]  /*6120*/  ISETP.GE.AND P2, PT, R8, R187, PT ;  /* 0x000000bb0800720c */ /* 0x000fe40003f46270 */
[----:B------:R-:W-:Y:S02]  /*6130*/  FSEL R38, R25, -INF , !P1 ;  /* 0xff80000019267808 */ /* 0x000fe40004800000 */
[----:B------:R-:W-:Y:S02]  /*6140*/  ISETP.GE.AND P1, PT, R116, R184, PT ;  /* 0x000000b87400720c */ /* 0x000fe40003f26270 */
[----:B------:R-:W-:Y:S02]  /*6150*/  FSEL R100, R100, -INF , P3 ;  /* 0xff80000064647808 */ /* 0x000fe40001800000 */
[----:B------:R-:W-:-:S02]  /*6160*/  FMNMX3.FTZ R20, R20, R101, R75, !PT ;  /* 0x0000006514147276 */ /* 0x000fc4000781004b */
[----:B------:R-:W-:Y:S02]  /*6170*/  FSEL R10, R10, -INF , P0 ;  /* 0xff8000000a0a7808 */ /* 0x000fe40000000000 */
[----:B------:R-:W-:Y:S02]  /*6180*/  FSEL R24, R24, -INF , P2 ;  /* 0xff80000018187808 */ /* 0x000fe40001000000 */
[C---:B------:R-:W-:Y:S02]  /*6190*/  ISETP.GE.AND P0, PT, R8.reuse, R186, PT ;  /* 0x000000ba0800720c */ /* 0x040fe40003f06270 */
[C---:B------:R-:W-:Y:S02]  /*61a0*/  ISETP.GE.AND P2, PT, R8.reuse, R185, PT ;  /* 0x000000b90800720c */ /* 0x040fe40003f46270 */
[----:B------:R-:W-:Y:S02]  /*61b0*/  ISETP.GE.AND P3, PT, R8, R184, PT ;  /* 0x000000b80800720c */ /* 0x000fe40003f66270 */
[----:B------:R-:W-:-:S02]  /*61c0*/  FSEL R8, R100, -INF , !P1 ;  /* 0xff80000064087808 */ /* 0x000fc40004800000 */
[----:B------:R-:W-:Y:S02]  /*61d0*/  FMNMX3.FTZ R20, R20, R73, R59, !PT ;  /* 0x0000004914147276 */ /* 0x000fe4000781003b */
[----:B------:R-:W-:Y:S02]  /*61e0*/  FMNMX3.FTZ R22, R8, R41, R69, !PT ;  /* 0x0000002908167276 */ /* 0x000fe40007810045 */
[----:B------:R-:W-:Y:S02]  /*61f0*/  FMNMX3.FTZ R20, R20, R61, R211, !PT ;  /* 0x0000003d14147276 */ /* 0x000fe400078100d3 */
[----:B------:R-:W-:Y:S02]  /*6200*/  FSEL R133, R16, -INF , !P5 ;  /* 0xff80000010857808 */ /* 0x000fe40006800000 */
[----:B------:R-:W-:Y:S02]  /*6210*/  FMNMX3.FTZ R22, R22, R71, R13, !PT ;  /* 0x0000004716167276 */ /* 0x000fe4000781000d */
[----:B------:R-:W-:-:S02]  /*6220*/  FMNMX3.FTZ R20, R20, R213, R203, !PT ;  /* 0x000000d514147276 */ /* 0x000fc400078100cb */
[C---:B------:R-:W-:Y:S02]  /*6230*/  ISETP.GE.AND P6, PT, R9.reuse, R186, PT ;  /* 0x000000ba0900720c */ /* 0x040fe40003fc6270 */
[----:B------:R-:W-:Y:S01]  /*6240*/  ISETP.GE.AND P5, PT, R9, R184, PT ;  /* 0x000000b80900720c */ /* 0x000fe20003fa6270 */
[----:B------:R-:W-:Y:S01]  /*6250*/  VIADD R9, R116, 0x71 ;  /* 0x0000007174097836 */ /* 0x000fe20000000000 */
[----:B------:R-:W-:Y:S02]  /*6260*/  FMNMX3.FTZ R22, R22, R19, R15, !PT ;  /* 0x0000001316167276 */ /* 0x000fe4000781000f */
[----:B------:R-:W-:Y:S02]  /*6270*/  FMNMX3.FTZ R20, R20, R201, R51, !PT ;  /* 0x000000c914147276 */ /* 0x000fe40007810033 */
[----:B------:R-:W-:Y:S02]  /*6280*/  ISETP.GE.AND P1, PT, R9, R187, PT ;  /* 0x000000bb0900720c */ /* 0x000fe40003f26270 */
[----:B------:R-:W-:-:S02]  /*6290*/  FMNMX3.FTZ R22, R22, R11, R57, !PT ;  /* 0x0000000b16167276 */ /* 0x000fc40007810039 */
[----:B------:R-:W-:Y:S02]  /*62a0*/  FMNMX3.FTZ R20, R20, R43, R155, !PT ;  /* 0x0000002b14147276 */ /* 0x000fe4000781009b */
[----:B------:R-:W-:Y:S02]  /*62b0*/  FSEL R127, R12, -INF , P1 ;  /* 0xff8000000c7f7808 */ /* 0x000fe40000800000 */
[----:B------:R-:W-:Y:S02]  /*62c0*/  FMNMX3.FTZ R12, R22, R205, R207, !PT ;  /* 0x000000cd160c7276 */ /* 0x000fe400078100cf */
[----:B------:R-:W-:Y:S02]  /*62d0*/  FMNMX3.FTZ R20, R20, R153, R121, !PT ;  /* 0x0000009914147276 */ /* 0x000fe40007810079 */
[----:B------:R-:W-:Y:S02]  /*62e0*/  FMNMX3.FTZ R12, R12, R209, R199, !PT ;  /* 0x000000d10c0c7276 */ /* 0x000fe400078100c7 */
[----:B------:R-:W-:Y:S01]  /*62f0*/  FMNMX3.FTZ R20, R20, R151, R147, !PT ;  /* 0x0000009714147276 */ /* 0x000fe20007810093 */
[----:B------:R-:W-:Y:S01]  /*6300*/  VIADD R16, R116, 0x78 ;  /* 0x0000007874107836 */ /* 0x000fe20000000000 */
[----:B------:R-:W-:-:S02]  /*6310*/  FMNMX3.FTZ R12, R12, R197, R39, !PT ;  /* 0x000000c50c0c7276 */ /* 0x000fc40007810027 */
[----:B------:R-:W-:Y:S02]  /*6320*/  FMNMX3.FTZ R20, R20, R141, R139, !PT ;  /* 0x0000008d14147276 */ /* 0x000fe4000781008b */
[----:B------:R-:W-:Y:S02]  /*6330*/  FSEL R131, R17, -INF , !P6 ;  /* 0xff80000011837808 */ /* 0x000fe40007000000 */
[----:B------:R-:W-:Y:S02]  /*6340*/  FSEL R129, R24, -INF , !P0 ;  /* 0xff80000018817808 */ /* 0x000fe40004000000 */
[----:B------:R-:W-:Y:S02]  /*6350*/  FSEL R18, R18, -INF , P2 ;  /* 0xff80000012127808 */ /* 0x000fe40001000000 */
[C---:B------:R-:W-:Y:S02]  /*6360*/  ISETP.GE.AND P6, PT, R9.reuse, R186, PT ;  /* 0x000000ba0900720c */ /* 0x040fe40003fc6270 */
[----:B------:R-:W-:-:S02]  /*6370*/  ISETP.GE.AND P0, PT, R9, R185, PT ;  /* 0x000000b90900720c */ /* 0x000fc40003f06270 */
[----:B------:R-:W-:Y:S01]  /*6380*/  ISETP.GE.AND P2, PT, R9, R184, PT ;  /* 0x000000b80900720c */ /* 0x000fe20003f46270 */
[----:B------:R-:W-:Y:S01]  /*6390*/  VIADD R9, R116, 0x79 ;  /* 0x0000007974097836 */ /* 0x000fe20000000000 */
[----:B------:R-:W-:Y:S02]  /*63a0*/  ISETP.GE.AND P1, PT, R16, R187, PT ;  /* 0x000000bb1000720c */ /* 0x000fe40003f26270 */
[----:B------:R-:W-:Y:S02]  /*63b0*/  FMNMX3.FTZ R12, R12, R195, R65, !PT ;  /* 0x000000c30c0c7276 */ /* 0x000fe40007810041 */
        /* <DEDUP_REMOVED lines=9> */
[----:B------:R-:W-:Y:S02]  /*6450*/  FSEL R26, R26, -INF , P1 ;  /* 0xff8000001a1a7808 */ /* 0x000fe40000800000 */
[----:B------:R-:W-:Y:S02]  /*6460*/  FMNMX3.FTZ R12, R12, R145, R47, !PT ;  /* 0x000000910c0c7276 */ /* 0x000fe4000781002f */
[----:B------:R-:W-:Y:S02]  /*6470*/  FMNMX3.FTZ R20, R20, R131, R129, !PT ;  /* 0x0000008314147276 */ /* 0x000fe40007810081 */
[----:B------:R-:W-:Y:S02]  /*6480*/  FSEL R123, R26, -INF , !P6 ;  /* 0xff8000001a7b7808 */ /* 0x000fe40007000000 */
[----:B------:R-:W-:Y:S02]  /*6490*/  FMNMX3.FTZ R12, R12, R45, R42, !PT ;  /* 0x0000002d0c0c7276 */ /* 0x000fe4000781002a */
[----:B------:R-:W-:-:S02]  /*64a0*/  FMNMX3.FTZ R20, R20, R127, R125, !PT ;  /* 0x0000007f14147276 */ /* 0x000fc4000781007d */
[----:B------:R-:W-:Y:S02]  /*64b0*/  FSEL R14, R14, -INF , P0 ;  /* 0xff8000000e0e7808 */ /* 0x000fe40000000000 */
[----:B------:R-:W-:Y:S02]  /*64c0*/  FSEL R27, R10, -INF , !P5 ;  /* 0xff8000000a1b7808 */ /* 0x000fe40006800000 */
[----:B------:R-:W-:Y:S02]  /*64d0*/  ISETP.GE.AND P0, PT, R16, R185, PT ;  /* 0x000000b91000720c */ /* 0x000fe40003f06270 */
[----:B------:R-:W-:Y:S02]  /*64e0*/  FMNMX3.FTZ R12, R12, R35, R40, !PT ;  /* 0x000000230c0c7276 */ /* 0x000fe40007810028 */
[----:B------:R-:W-:Y:S02]  /*64f0*/  FMNMX.FTZ R10, R123, R20, !PT ;  /* 0x000000147b0a7209 */ /* 0x000fe40007810000 */
[----:B------:R-:W-:-:S02]  /*6500*/  ISETP.GE.AND P5, PT, R9, R185, PT ;  /* 0x000000b90900720c */ /* 0x000fc40003fa6270 */
[-C--:B------:R-:W-:Y:S01]  /*6510*/  ISETP.GE.AND P6, PT, R9, R184.reuse, PT ;  /* 0x000000b80900720c */ /* 0x080fe20003fc6270 */
[----:B------:R-:W1:Y:S01]  /*6520*/  SHFL.BFLY PT, R17, R10, 0x2, 0x1f ;  /* 0x0c401f000a117f89 */ /* 0x000e6200000e0000 */
[----:B------:R-:W-:Y:S02]  /*6530*/  ISETP.GE.AND P1, PT, R16, R184, PT ;  /* 0x000000b81000720c */ /* 0x000fe40003f26270 */
[----:B------:R-:W-:Y:S02]  /*6540*/  FSEL R26, R44, -INF , P0 ;  /* 0xff8000002c1a7808 */ /* 0x000fe40000000000 */
[----:B------:R-:W-:Y:S02]  /*6550*/  FSEL R36, R18, -INF , !P3 ;  /* 0xff80000012247808 */ /* 0x000fe40005800000 */
[----:B------:R-:W-:Y:S02]  /*6560*/  FMNMX3.FTZ R9, R12, R33, R38, !PT ;  /* 0x000000210c097276 */ /* 0x000fe40007810026 */
[----:B------:R-:W-:-:S02]  /*6570*/  FSEL R6, R6, -INF , P5 ;  /* 0xff80000006067808 */ /* 0x000fc40002800000 */
[----:B------:R-:W-:Y:S02]  /*6580*/  FSEL R25, R14, -INF , !P2 ;  /* 0xff8000000e197808 */ /* 0x000fe40005000000 */
[----:B------:R-:W-:Y:S02]  /*6590*/  FSEL R26, R26, -INF , !P1 ;  /* 0xff8000001a1a7808 */ /* 0x000fe40004800000 */
[----:B------:R-:W-:Y:S02]  /*65a0*/  FMNMX3.FTZ R9, R9, R27, R36, !PT ;  /* 0x0000001b09097276 */ /* 0x000fe40007810024 */
[----:B------:R-:W-:Y:S02]  /*65b0*/  FSEL R24, R6, -INF , !P6 ;  /* 0xff80000006187808 */ /* 0x000fe40007000000 */
[----:B------:R-:W-:-:S04]  /*65c0*/  FMNMX3.FTZ R9, R9, R25, R26, !PT ;  /* 0x0000001909097276 */ /* 0x000fc8000781001a */
[----:B------:R-:W-:-:S05]  /*65d0*/  FMNMX.FTZ R12, R24, R9, !PT ;  /* 0x00000009180c7209 */ /* 0x000fca0007810000 */
[----:B------:R-:W2:Y:S01]  /*65e0*/  SHFL.BFLY PT, R9, R12, 0x2, 0x1f ;  /* 0x0c401f000c097f89 */ /* 0x000ea200000e0000 */
[----:B-1----:R-:W-:-:S05]  /*65f0*/  FMNMX.FTZ R17, R10, R17, !PT ;  /* 0x000000110a117209 */ /* 0x002fca0007810000 */
[----:B------:R-:W1:Y:S01]  /*6600*/  SHFL.BFLY PT, R52, R17, 0x1, 0x1f ;  /* 0x0c201f0011347f89 */ /* 0x000e6200000e0000 */
[----:B--2---:R-:W-:-:S05]  /*6610*/  FMNMX.FTZ R9, R12, R9, !PT ;  /* 0x000000090c097209 */ /* 0x004fca0007810000 */
[----:B------:R-:W2:Y:S01]  /*6620*/  SHFL.BFLY PT, R6, R9, 0x1, 0x1f ;  /* 0x0c201f0009067f89 */ /* 0x000ea200000e0000 */
[----:B-1----:R-:W-:-:S04]  /*6630*/  FMNMX.FTZ R52, R17, R52, !PT ;  /* 0x0000003411347209 */ /* 0x002fc80007810000 */
[----:B------:R-:W-:Y:S01]  /*6640*/  FSETP.NEU.FTZ.AND P0, PT, R52, -INF , PT ;  /* 0xff8000003400780b */ /* 0x000fe20003f1d000 */
[----:B-----5:R-:W-:Y:S01]  /*6650*/  FMUL.FTZ R124, R23, R52 ;  /* 0x00000034177c7220 */ /* 0x020fe20000410000 */
[----:B------:R-:W-:-:S04]  /*6660*/  IMAD R156, R4, 0x2, R7 ;  /* 0x00000002049c7824 */ /* 0x000fc800078e0207 */
[----:B------:R-:W-:Y:S01]  /*6670*/  FSEL R124, R124, RZ, P0 ;  /* 0x000000ff7c7c7208 */ /* 0x000fe20000000000 */
[----:B------:R-:W1:Y:S04]  /*6680*/  LDSM.16.MT88.4 R92, [R156+0xb000] ;  /* 0x00b000009c5c783b */ /* 0x000e680000004200 */
[-C--:B------:R-:W-:Y:S01]  /*6690*/  FFMA.FTZ R64, R0, R23.reuse, -R124 ;  /* 0x0000001700407223 */ /* 0x080fe2000001087c */
[----:B------:R-:W-:Y:S01]  /*66a0*/  IMAD R118, R5, 0x2, R156 ;  /* 0x0000000205767824 */ /* 0x000fe200078e029c */
[----:B------:R-:W-:Y:S04]  /*66b0*/  LDSM.16.MT88.4 R76, [R156+0xd400] ;  /* 0x00d400009c4c783b */ /* 0x000fe80000004200 */
[----:B------:R-:W-:Y:S01]  /*66c0*/  LDSM.16.MT88.4 R108, [R156+0x9000] ;  /* 0x009000009c6c783b */ /* 0x000fe20000004200 */
[----:B--2---:R-:W-:Y:S01]  /*66d0*/  FMNMX.FTZ R0, R9, R6, !PT ;  /* 0x0000000609007209 */ /* 0x004fe20007810000 */
[-CC-:B------:R-:W-:Y:S01]  /*66e0*/  FFMA.FTZ R193, R105, R23.reuse, -R124.reuse ;  /* 0x0000001769c17223 */ /* 0x180fe2000001087c */
[-CC-:B------:R-:W-:Y:S01]  /*66f0*/  FFMA.FTZ R191, R103, R23.reuse, -R124.reuse ;  /* 0x0000001767bf7223 */ /* 0x180fe2000001087c */
[-CC-:B------:R-:W-:Y:S01]  /*6700*/  FFMA.FTZ R126, R107, R23.reuse, -R124.reuse ;  /* 0x000000176b7e7223 */ /* 0x180fe2000001087c */
[----:B------:R-:W-:Y:S01]  /*6710*/  FSETP.NEU.FTZ.AND P0, PT, R0, -INF , PT ;  /* 0xff8000000000780b */ /* 0x000fe20003f1d000 */
[----:B------:R-:W-:Y:S01]  /*6720*/  FMUL.FTZ R44, R23, R0 ;  /* 0x00000000172c7220 */ /* 0x000fe20000410000 */
[----:B------:R-:W-:Y:S01]  /*6730*/  MUFU.EX2 R64, R64 ;  /* 0x0000004000407308 */ /* 0x000fe20000000800 */
[-CC-:B------:R-:W-:Y:S01]  /*6740*/  FFMA.FTZ R50, R49, R23.reuse, -R124.reuse ;  /* 0x0000001731327223 */ /* 0x180fe2000001087c */
[-CC-:B------:R-:W-:Y:S01]  /*6750*/  FFMA.FTZ R37, R75, R23.reuse, -R124.reuse ;  /* 0x000000174b257223 */ /* 0x180fe2000001087c */
[-C--:B------:R-:W-:Y:S01]  /*6760*/  FFMA.FTZ R20, R73, R23.reuse, -R124 ;  /* 0x0000001749147223 */ /* 0x080fe2000001087c */
[----:B------:R-:W-:Y:S01]  /*6770*/  FSEL R44, R44, RZ, P0 ;  /* 0x000000ff2c2c7208 */ /* 0x000fe20000000000 */
[----:B------:R-:W-:Y:S04]  /*6780*/  LDSM.16.MT88.4 R28, [R156+0x9400] ;  /* 0x009400009c1c783b */ /* 0x000fe80000004200 */
[-CC-:B------:R-:W-:Y:S01]  /*6790*/  FFMA.FTZ R169, R8, R23.reuse, -R44.reuse ;  /* 0x0000001708a97223 */ /* 0x180fe2000001082c */
[-CC-:B------:R-:W-:Y:S01]  /*67a0*/  FFMA.FTZ R66, R41, R23.reuse, -R44.reuse ;  /* 0x0000001729427223 */ /* 0x180fe2000001082c */
[-CC-:B------:R-:W-:Y:S01]  /*67b0*/  FFMA.FTZ R143, R69, R23.reuse, -R44.reuse ;  /* 0x00000017458f7223 */ /* 0x180fe2000001082c */
[-CC-:B------:R-:W-:Y:S01]  /*67c0*/  FFMA.FTZ R48, R71, R23.reuse, -R44.reuse ;  /* 0x0000001747307223 */ /* 0x180fe2000001082c */
[----:B------:R-:W2:Y:S01]  /*67d0*/  MUFU.EX2 R193, R193 ;  /* 0x000000c100c17308 */ /* 0x000ea20000000800 */
[-C--:B------:R-:W-:Y:S01]  /*67e0*/  FFMA.FTZ R21, R11, R23.reuse, -R44 ;  /* 0x000000170b157223 */ /* 0x080fe2000001082c */
[----:B------:R-:W-:Y:S02]  /*67f0*/  LDSM.16.MT88.4 R84, [R118+0xb400] ;  /* 0x00b400007654783b */ /* 0x000fe40000004200 */
[----:B------:R-:W-:Y:S02]  /*6800*/  MUFU.EX2 R191, R191 ;  /* 0x000000bf00bf7308 */ /* 0x000fe40000000800 */
[----:B------:R-:W3:Y:S02]  /*6810*/  LDSM.16.MT88.4 R8, [R156+0xb400] ;  /* 0x00b400009c08783b */ /* 0x000ee40000004200 */
[----:B------:R-:W5:Y:S04]  /*6820*/  MUFU.EX2 R126, R126 ;  /* 0x0000007e007e7308 */ /* 0x000f680000000800 */
[----:B------:R-:W-:Y:S04]  /*6830*/  MUFU.EX2 R169, R169 ;  /* 0x000000a900a97308 */ /* 0x000fe80000000800 */
[----:B------:R-:W4:Y:S04]  /*6840*/  MUFU.EX2 R66, R66 ;  /* 0x0000004200427308 */ /* 0x000f280000000800 */
[----:B------:R-:W-:Y:S04]  /*6850*/  MUFU.EX2 R143, R143 ;  /* 0x0000008f008f7308 */ /* 0x000fe80000000800 */
[----:B------:R-:W1:Y:S01]  /*6860*/  MUFU.EX2 R48, R48 ;  /* 0x0000003000307308 */ /* 0x000e620000000800 */
[----:B--2---:R-:W-:Y:S01]  /*6870*/  F2FP.BF16.F32.PACK_AB R68, R193, R64 ;  /* 0x00000040c144723e */ /* 0x004fe200000010ff */
[----:B------:R-:W-:Y:S01]  /*6880*/  FFMA.FTZ R49, R101, R23, -R124 ;  /* 0x0000001765317223 */ /* 0x000fe2000001087c */
[----:B-----5:R-:W-:Y:S01]  /*6890*/  F2FP.BF16.F32.PACK_AB R70, R126, R191 ;  /* 0x000000bf7e46723e */ /* 0x020fe200000010ff */
[-CC-:B------:R-:W-:Y:S01]  /*68a0*/  FFMA.FTZ R46, R13, R23.reuse, -R44.reuse ;  /* 0x000000170d2e7223 */ /* 0x180fe2000001082c */
[--C-:B------:R-:W-:Y:S01]  /*68b0*/  FFMA.FTZ R41, R19, R23, -R44.reuse ;  /* 0x0000001713297223 */ /* 0x100fe2000001082c */
[----:B----4-:R-:W-:Y:S01]  /*68c0*/  F2FP.BF16.F32.PACK_AB R69, R66, R169 ;  /* 0x000000a94245723e */ /* 0x010fe200000010ff */
[----:B------:R-:W-:Y:S01]  /*68d0*/  FFMA.FTZ R22, R15, R23, -R44 ;  /* 0x000000170f167223 */ /* 0x000fe2000001082c */
[----:B-1----:R-:W-:Y:S01]  /*68e0*/  F2FP.BF16.F32.PACK_AB R71, R48, R143 ;  /* 0x0000008f3047723e */ /* 0x002fe200000010ff */
[----:B------:R-:W-:Y:S01]  /*68f0*/  MUFU.EX2 R50, R50 ;  /* 0x0000003200327308 */ /* 0x000fe20000000800 */
[----:B------:R-:W-:Y:S03]  /*6900*/  LDSM.16.MT88.4 R100, [R118+0x9000] ;  /* 0x009000007664783b */ /* 0x000fe60000004200 */
[----:B------:R-:W1:Y:S01]  /*6910*/  MUFU.EX2 R49, R49 ;  /* 0x0000003100317308 */ /* 0x000e620000000800 */
[----:B------:R-:W-:Y:S01]  /*6920*/  LDSM.16.MT88.4 R12, [R118+0xb000] ;  /* 0x00b00000760c783b */ /* 0x000fe20000004200 */
[C---:B------:R-:W-:Y:S02]  /*6930*/  HMMA.16816.F32.BF16 R96, R68.reuse, R92, RZ ;  /* 0x0000005c4460723c */ /* 0x040fe400000418ff */
[----:B------:R-:W-:Y:S01]  /*6940*/  MUFU.EX2 R37, R37 ;  /* 0x0000002500257308 */ /* 0x000fe20000000800 */
[----:B------:R-:W-:Y:S03]  /*6950*/  LDSM.16.MT88.4 R16, [R118+0x9400] ;  /* 0x009400007610783b */ /* 0x000fe60000004200 */
[----:B------:R-:W2:Y:S02]  /*6960*/  MUFU.EX2 R20, R20 ;  /* 0x0000001400147308 */ /* 0x000ea40000000800 */
[----:B------:R-:W-:Y:S02]  /*6970*/  HMMA.16816.F32.BF16 R92, R68, R94, RZ ;  /* 0x0000005e445c723c */ /* 0x000fe400000418ff */
[----:B------:R-:W-:Y:S04]  /*6980*/  MUFU.EX2 R46, R46 ;  /* 0x0000002e002e7308 */ /* 0x000fe80000000800 */
[----:B------:R-:W4:Y:S04]  /*6990*/  MUFU.EX2 R41, R41 ;  /* 0x0000002900297308 */ /* 0x000f280000000800 */
[----:B------:R-:W-:Y:S04]  /*69a0*/  MUFU.EX2 R22, R22 ;  /* 0x0000001600167308 */ /* 0x000fe80000000800 */
[----:B------:R-:W5:Y:S01]  /*69b0*/  MUFU.EX2 R21, R21 ;  /* 0x0000001500157308 */ /* 0x000f620000000800 */
[----:B-1----:R-:W-:-:S02]  /*69c0*/  F2FP.BF16.F32.PACK_AB R4, R49, R50 ;  /* 0x000000323104723e */ /* 0x002fc400000010ff */
[----:B--2---:R-:W-:Y:S02]  /*69d0*/  F2FP.BF16.F32.PACK_AB R6, R20, R37 ;  /* 0x000000251406723e */ /* 0x004fe400000010ff */
[----:B----4-:R-:W-:Y:S02]  /*69e0*/  F2FP.BF16.F32.PACK_AB R5, R41, R46 ;  /* 0x0000002e2905723e */ /* 0x010fe400000010ff */
[----:B-----5:R-:W-:-:S07]  /*69f0*/  F2FP.BF16.F32.PACK_AB R7, R21, R22 ;  /* 0x000000161507723e */ /* 0x020fce00000010ff */
[C---:B---3--:R-:W-:Y:S08]  /*6a00*/  HMMA.16816.F32.BF16 R96, R4.reuse, R8, R96 ;  /* 0x000000080460723c */ /* 0x048ff00000041860 */
[----:B------:R-:W-:Y:S01]  /*6a10*/  HMMA.16816.F32.BF16 R92, R4, R10, R92 ;  /* 0x0000000a045c723c */ /* 0x000fe2000004185c */
[----:B------:R-:W1:Y:S07]  /*6a20*/  LDSM.16.MT88.4 R8, [R156+0xd000] ;  /* 0x00d000009c08783b */ /* 0x000e6e0000004200 */
[C---:B-1----:R-:W-:Y:S08]  /*6a30*/  HMMA.16816.F32.BF16 R80, R68.reuse, R8, RZ ;  /* 0x000000084450723c */ /* 0x042ff000000418ff */
[----:B------:R-:W-:-:S12]  /*6a40*/  HMMA.16816.F32.BF16 R8, R68, R10, RZ ;  /* 0x0000000a4408723c */ /* 0x000fd800000418ff */
[C---:B------:R-:W-:Y:S08]  /*6a50*/  HMMA.16816.F32.BF16 R80, R4.reuse, R76, R80 ;  /* 0x0000004c0450723c */ /* 0x040ff00000041850 */
[----:B------:R-:W-:Y:S01]  /*6a60*/  HMMA.16816.F32.BF16 R76, R4, R78, R8 ;  /* 0x0000004e044c723c */ /* 0x000fe20000041808 */
[----:B------:R-:W1:Y:S07]  /*6a70*/  LDSM.16.MT88.4 R8, [R118+0xd000] ;  /* 0x00d000007608783b */ /* 0x000e6e0000004200 */
        /* <DEDUP_REMOVED lines=8> */
[----:B------:R-:W1:Y:S01]  /*6b00*/  LDSM.16.MT88.4 R8, [R118+0xd400] ;  /* 0x00d400007608783b */ /* 0x000e620000004200 */
[-C--:B------:R-:W-:Y:S01]  /*6b10*/  FFMA.FTZ R62, R59, R23.reuse, -R124 ;  /* 0x000000173b3e7223 */ /* 0x080fe2000001087c */
[-C--:B------:R-:W-:Y:S01]  /*6b20*/  FFMA.FTZ R60, R57, R23.reuse, -R44 ;  /* 0x00000017393c7223 */ /* 0x080fe2000001082c */
[-CC-:B------:R-:W-:Y:S01]  /*6b30*/  FFMA.FTZ R61, R61, R23.reuse, -R124.reuse ;  /* 0x000000173d3d7223 */ /* 0x180fe2000001087c */
[-CC-:B------:R-:W-:Y:S01]  /*6b40*/  FFMA.FTZ R59, R211, R23.reuse, -R124.reuse ;  /* 0x00000017d33b7223 */ /* 0x180fe2000001087c */
[-C--:B------:R-:W-:Y:S01]  /*6b50*/  FFMA.FTZ R32, R213, R23.reuse, -R124 ;  /* 0x00000017d5207223 */ /* 0x080fe2000001087c */
[-CC-:B------:R-:W-:Y:S01]  /*6b60*/  FFMA.FTZ R57, R205, R23.reuse, -R44.reuse ;  /* 0x00000017cd397223 */ /* 0x180fe2000001082c */
[C---:B------:R-:W-:Y:S01]  /*6b70*/  HMMA.16816.F32.BF16 R108, R4.reuse, R30, R108 ;  /* 0x0000001e046c723c */ /* 0x040fe2000004186c */
[-CC-:B------:R-:W-:Y:S01]  /*6b80*/  FFMA.FTZ R34, R207, R23.reuse, -R44.reuse ;  /* 0x00000017cf227223 */ /* 0x180fe2000001082c */
[-C--:B------:R-:W-:Y:S01]  /*6b90*/  FFMA.FTZ R31, R209, R23.reuse, -R44 ;  /* 0x00000017d11f7223 */ /* 0x080fe2000001082c */
[----:B------:R-:W-:Y:S04]  /*6ba0*/  MUFU.EX2 R62, R62 ;  /* 0x0000003e003e7308 */ /* 0x000fe80000000800 */
[----:B------:R-:W2:Y:S01]  /*6bb0*/  MUFU.EX2 R61, R61 ;  /* 0x0000003d003d7308 */ /* 0x000ea20000000800 */
[C---:B------:R-:W-:Y:S03]  /*6bc0*/  HMMA.16816.F32.BF16 R112, R4.reuse, R28, R112 ;  /* 0x0000001c0470723c */ /* 0x040fe60000041870 */
[----:B------:R-:W-:Y:S05]  /*6bd0*/  MUFU.EX2 R59, R59 ;  /* 0x0000003b003b7308 */ /* 0x000fea0000000800 */
[C---:B-1----:R-:W-:Y:S08]  /*6be0*/  HMMA.16816.F32.BF16 R72, R4.reuse, R8, R72 ;  /* 0x000000080448723c */ /* 0x042ff00000041848 */
[C---:B------:R-:W-:Y:S01]  /*6bf0*/  HMMA.16816.F32.BF16 R68, R4.reuse, R10, R68 ;  /* 0x0000000a0444723c */ /* 0x040fe20000041844 */
[----:B------:R-:W1:Y:S01]  /*6c00*/  LDSM.16.MT88.4 R8, [R156+0x9800] ;  /* 0x009800009c08783b */ /* 0x000e620000004200 */
[----:B------:R-:W3:Y:S04]  /*6c10*/  MUFU.EX2 R32, R32 ;  /* 0x0000002000207308 */ /* 0x000ee80000000800 */
[----:B------:R-:W-:Y:S04]  /*6c20*/  MUFU.EX2 R60, R60 ;  /* 0x0000003c003c7308 */ /* 0x000fe80000000800 */
[----:B------:R-:W4:Y:S04]  /*6c30*/  MUFU.EX2 R57, R57 ;  /* 0x0000003900397308 */ /* 0x000f280000000800 */
[----:B------:R-:W-:Y:S04]  /*6c40*/  MUFU.EX2 R34, R34 ;  /* 0x0000002200227308 */ /* 0x000fe80000000800 */
[----:B------:R-:W5:Y:S01]  /*6c50*/  MUFU.EX2 R31, R31 ;  /* 0x0000001f001f7308 */ /* 0x000f620000000800 */
[C---:B------:R-:W-:Y:S08]  /*6c60*/  HMMA.16816.F32.BF16 R88, R4.reuse, R84, R88 ;  /* 0x000000540458723c */ /* 0x040ff00000041858 */
[C---:B------:R-:W-:Y:S08]  /*6c70*/  HMMA.16816.F32.BF16 R104, R4.reuse, R16, R104 ;  /* 0x000000100468723c */ /* 0x040ff00000041868 */
[----:B------:R-:W-:Y:S01]  /*6c80*/  HMMA.16816.F32.BF16 R100, R4, R18, R100 ;  /* 0x000000120464723c */ /* 0x000fe20000041864 */
[-CC-:B------:R-:W-:Y:S01]  /*6c90*/  FFMA.FTZ R58, R203, R23.reuse, -R124.reuse ;  /* 0x00000017cb3a7223 */ /* 0x180fe2000001087c */
[-C--:B------:R-:W-:Y:S01]  /*6ca0*/  FFMA.FTZ R30, R43, R23.reuse, -R124 ;  /* 0x000000172b1e7223 */ /* 0x080fe2000001087c */
[-CC-:B------:R-:W-:Y:S01]  /*6cb0*/  FFMA.FTZ R56, R199, R23.reuse, -R44.reuse ;  /* 0x00000017c7387223 */ /* 0x180fe2000001082c */
[-CC-:B------:R-:W-:Y:S01]  /*6cc0*/  FFMA.FTZ R29, R39, R23.reuse, -R44.reuse ;  /* 0x00000017271d7223 */ /* 0x180fe2000001082c */
[-C--:B------:R-:W-:Y:S01]  /*6cd0*/  FFMA.FTZ R28, R195, R23.reuse, -R44 ;  /* 0x00000017c31c7223 */ /* 0x080fe2000001082c */
[----:B------:R-:W-:-:S02]  /*6ce0*/  FFMA.FTZ R201, R201, R23, -R124 ;  /* 0x00000017c9c97223 */ /* 0x000fc4000001087c */
[----:B------:R-:W-:Y:S01]  /*6cf0*/  HMMA.16816.F32.BF16 R84, R4, R86, R12 ;  /* 0x000000560454723c */ /* 0x000fe2000004180c */
[----:B--2---:R-:W-:Y:S01]  /*6d00*/  F2FP.BF16.F32.PACK_AB R4, R61, R62 ;  /* 0x0000003e3d04723e */ /* 0x004fe200000010ff */
[----:B------:R-:W-:Y:S01]  /*6d10*/  FFMA.FTZ R197, R197, R23, -R44 ;  /* 0x00000017c5c57223 */ /* 0x000fe2000001082c */
[----:B---3--:R-:W-:Y:S01]  /*6d20*/  F2FP.BF16.F32.PACK_AB R6, R32, R59 ;  /* 0x0000003b2006723e */ /* 0x008fe200000010ff */
[----:B------:R-:W-:Y:S01]  /*6d30*/  FADD.FTZ R64, R64, R193 ;  /* 0x000000c140407221 */ /* 0x000fe20000010000 */
[----:B----4-:R-:W-:Y:S01]  /*6d40*/  F2FP.BF16.F32.PACK_AB R5, R57, R60 ;  /* 0x0000003c3905723e */ /* 0x010fe200000010ff */
[-C--:B------:R-:W-:Y:S01]  /*6d50*/  FFMA.FTZ R122, R155, R23.reuse, -R124 ;  /* 0x000000179b7a7223 */ /* 0x080fe2000001087c */
[----:B-----5:R-:W-:Y:S01]  /*6d60*/  F2FP.BF16.F32.PACK_AB R7, R31, R34 ;  /* 0x000000221f07723e */ /* 0x020fe200000010ff */
[-C--:B------:R-:W-:Y:S01]  /*6d70*/  FFMA.FTZ R120, R65, R23.reuse, -R44 ;  /* 0x0000001741787223 */ /* 0x080fe2000001082c */
[-CC-:B------:R-:W-:Y:S01]  /*6d80*/  FFMA.FTZ R153, R153, R23.reuse, -R124.reuse ;  /* 0x0000001799997223 */ /* 0x180fe2000001087c */
[-C--:B------:R-:W-:Y:S01]  /*6d90*/  FFMA.FTZ R151, R151, R23.reuse, -R124 ;  /* 0x0000001797977223 */ /* 0x080fe2000001087c */
[-CC-:B------:R-:W-:Y:S01]  /*6da0*/  FFMA.FTZ R149, R149, R23.reuse, -R44.reuse ;  /* 0x0000001795957223 */ /* 0x180fe2000001082c */
[-C--:B------:R-:W-:Y:S01]  /*6db0*/  FFMA.FTZ R145, R145, R23.reuse, -R44 ;  /* 0x0000001791917223 */ /* 0x080fe2000001082c */
[-C--:B------:R-:W-:Y:S01]  /*6dc0*/  FFMA.FTZ R130, R63, R23.reuse, -R124 ;  /* 0x000000173f827223 */ /* 0x080fe2000001087c */
[C---:B-1----:R-:W-:Y:S01]  /*6dd0*/  HMMA.16816.F32.BF16 R112, R4.reuse, R8, R112 ;  /* 0x000000080470723c */ /* 0x042fe20000041870 */
[-CC-:B------:R-:W-:Y:S01]  /*6de0*/  FFMA.FTZ R42, R42, R23.reuse, -R44.reuse ;  /* 0x000000172a2a7223 */ /* 0x180fe2000001082c */
[-C--:B------:R-:W-:Y:S01]  /*6df0*/  FFMA.FTZ R35, R35, R23.reuse, -R44 ;  /* 0x0000001723237223 */ /* 0x080fe2000001082c */
[-CC-:B------:R-:W-:Y:S01]  /*6e00*/  FFMA.FTZ R147, R147, R23.reuse, -R124.reuse ;  /* 0x0000001793937223 */ /* 0x180fe2000001087c */
[-CC-:B------:R-:W-:Y:S01]  /*6e10*/  FFMA.FTZ R141, R141, R23.reuse, -R124.reuse ;  /* 0x000000178d8d7223 */ /* 0x180fe2000001087c */
[-CC-:B------:R-:W-:Y:S01]  /*6e20*/  FFMA.FTZ R139, R139, R23.reuse, -R124.reuse ;  /* 0x000000178b8b7223 */ /* 0x180fe2000001087c */
[-CC-:B------:R-:W-:Y:S01]  /*6e30*/  FFMA.FTZ R137, R137, R23.reuse, -R124.reuse ;  /* 0x0000001789897223 */ /* 0x180fe2000001087c */
[-CC-:B------:R-:W-:Y:S01]  /*6e40*/  FFMA.FTZ R135, R135, R23.reuse, -R124.reuse ;  /* 0x0000001787877223 */ /* 0x180fe2000001087c */
[C---:B------:R-:W-:Y:S01]  /*6e50*/  HMMA.16816.F32.BF16 R108, R4.reuse, R10, R108 ;  /* 0x0000000a046c723c */ /* 0x040fe2000004186c */
[----:B------:R-:W1:Y:S01]  /*6e60*/  LDSM.16.MT88.4 R8, [R118+0x9800] ;  /* 0x009800007608783b */ /* 0x000e620000004200 */
[-CC-:B------:R-:W-:Y:S01]  /*6e70*/  FFMA.FTZ R133, R133, R23.reuse, -R124.reuse ;  /* 0x0000001785857223 */ /* 0x180fe2000001087c */
[-CC-:B------:R-:W-:Y:S01]  /*6e80*/  FFMA.FTZ R128, R131, R23.reuse, -R124.reuse ;  /* 0x0000001783807223 */ /* 0x180fe2000001087c */
[-CC-:B------:R-:W-:Y:S01]  /*6e90*/  FFMA.FTZ R129, R129, R23.reuse, -R124.reuse ;  /* 0x0000001781817223 */ /* 0x180fe2000001087c */
[-CC-:B------:R-:W-:Y:S01]  /*6ea0*/  FFMA.FTZ R127, R127, R23.reuse, -R124.reuse ;  /* 0x000000177f7f7223 */ /* 0x180fe2000001087c */
[-CC-:B------:R-:W-:Y:S01]  /*6eb0*/  FFMA.FTZ R125, R125, R23.reuse, -R124.reuse ;  /* 0x000000177d7d7223 */ /* 0x180fe2000001087c */
[-CC-:B------:R-:W-:Y:S01]  /*6ec0*/  FFMA.FTZ R123, R123, R23.reuse, -R124.reuse ;  /* 0x000000177b7b7223 */ /* 0x180fe2000001087c */
[----:B------:R-:W-:Y:S01]  /*6ed0*/  LDSM.16.MT88.4 R16, [R156+0xa400] ;  /* 0x00a400009c10783b */ /* 0x000fe20000004200 */
        /* <DEDUP_REMOVED lines=11> */
[----:B------:R-:W1:Y:S01]  /*6f90*/  LDSM.16.MT88.4 R8, [R118+0xd800] ;  /* 0x00d800007608783b */ /* 0x000e620000004200 */
[----:B------:R-:W-:Y:S04]  /*6fa0*/  MUFU.EX2 R58, R58 ;  /* 0x0000003a003a7308 */ /* 0x000fe80000000800 */
[----:B------:R-:W-:Y:S04]  /*6fb0*/  MUFU.EX2 R30, R30 ;  /* 0x0000001e001e7308 */ /* 0x000fe80000000800 */
[----:B------:R-:W-:Y:S04]  /*6fc0*/  MUFU.EX2 R56, R56 ;  /* 0x0000003800387308 */ /* 0x000fe80000000800 */
[----:B------:R-:W-:Y:S04]  /*6fd0*/  MUFU.EX2 R39, R197 ;  /* 0x000000c500277308 */ /* 0x000fe80000000800 */
[----:B------:R-:W-:Y:S01]  /*6fe0*/  MUFU.EX2 R29, R29 ;  /* 0x0000001d001d7308 */ /* 0x000fe20000000800 */
[C---:B-1----:R-:W-:Y:S08]  /*6ff0*/  HMMA.16816.F32.BF16 R72, R4.reuse, R8, R72 ;  /* 0x000000080448723c */ /* 0x042ff00000041848 */
[----:B------:R-:W-:Y:S01]  /*7000*/  HMMA.16816.F32.BF16 R68, R4, R10, R68 ;  /* 0x0000000a0444723c */ /* 0x000fe20000041844 */
[----:B------:R-:W1:Y:S01]  /*7010*/  LDSM.16.MT88.4 R8, [R156+0x9c00] ;  /* 0x009c00009c08783b */ /* 0x000e620000004200 */
[----:B------:R-:W-:Y:S01]  /*7020*/  FFMA.FTZ R5, R51, R23, -R124 ;  /* 0x0000001733057223 */ /* 0x000fe2000001087c */
[----:B------:R-:W2:Y:S04]  /*7030*/  MUFU.EX2 R28, R28 ;  /* 0x0000001c001c7308 */ /* 0x000ea80000000800 */
[----:B------:R-:W3:Y:S04]  /*7040*/  MUFU.EX2 R51, R201 ;  /* 0x000000c900337308 */ /* 0x000ee80000000800 */
[----:B------:R-:W4:Y:S01]  /*7050*/  MUFU.EX2 R43, R5 ;  /* 0x00000005002b7308 */ /* 0x000f220000000800 */
[----:B--2---:R-:W-:-:S02]  /*7060*/  F2FP.BF16.F32.PACK_AB R7, R28, R29 ;  /* 0x0000001d1c07723e */ /* 0x004fc400000010ff */
[----:B---3--:R-:W-:Y:S02]  /*7070*/  F2FP.BF16.F32.PACK_AB R4, R51, R58 ;  /* 0x0000003a3304723e */ /* 0x008fe400000010ff */
[----:B----4-:R-:W-:Y:S02]  /*7080*/  F2FP.BF16.F32.PACK_AB R6, R30, R43 ;  /* 0x0000002b1e06723e */ /* 0x010fe400000010ff */
        /* <DEDUP_REMOVED lines=16> */
[----:B------:R-:W-:Y:S01]  /*7190*/  FADD.FTZ R13, R191, R64 ;  /* 0x00000040bf0d7221 */ /* 0x000fe20000010000 */
[-C--:B------:R-:W-:Y:S01]  /*71a0*/  FFMA.FTZ R64, R67, R23.reuse, -R44 ;  /* 0x0000001743407223 */ /* 0x080fe2000001082c */
[----:B------:R-:W-:Y:S04]  /*71b0*/  MUFU.EX2 R122, R122 ;  /* 0x0000007a007a7308 */ /* 0x000fe80000000800 */
[----:B------:R-:W-:Y:S04]  /*71c0*/  MUFU.EX2 R65, R151 ;  /* 0x0000009700417308 */ /* 0x000fe80000000800 */
[----:B------:R-:W-:Y:S04]  /*71d0*/  MUFU.EX2 R120, R120 ;  /* 0x0000007800787308 */ /* 0x000fe80000000800 */
[----:B------:R-:W2:Y:S04]  /*71e0*/  MUFU.EX2 R67, R149 ;  /* 0x0000009500437308 */ /* 0x000ea80000000800 */
[----:B------:R-:W-:Y:S01]  /*71f0*/  MUFU.EX2 R64, R64 ;  /* 0x0000004000407308 */ /* 0x000fe20000000800 */
[C---:B-1----:R-:W-:Y:S08]  /*7200*/  HMMA.16816.F32.BF16 R72, R4.reuse, R8, R72 ;  /* 0x000000080448723c */ /* 0x042ff00000041848 */
[----:B------:R-:W-:Y:S01]  /*7210*/  HMMA.16816.F32.BF16 R68, R4, R10, R68 ;  /* 0x0000000a0444723c */ /* 0x000fe20000041844 */
[----:B------:R-:W1:Y:S01]  /*7220*/  LDSM.16.MT88.4 R8, [R156+0xa000] ;  /* 0x00a000009c08783b */ /* 0x000e620000004200 */
[----:B------:R-:W-:Y:S01]  /*7230*/  FADD.FTZ R4, R169, R66 ;  /* 0x00000042a9047221 */ /* 0x000fe20000010000 */
[----:B------:R-:W-:Y:S01]  /*7240*/  FFMA.FTZ R66, R121, R23, -R124 ;  /* 0x0000001779427223 */ /* 0x000fe2000001087c */
[----:B------:R-:W3:Y:S04]  /*7250*/  MUFU.EX2 R63, R145 ;  /* 0x00000091003f7308 */ /* 0x000ee80000000800 */
[----:B------:R-:W4:Y:S04]  /*7260*/  MUFU.EX2 R121, R153 ;  /* 0x0000009900797308 */ /* 0x000f280000000800 */
[----:B------:R-:W5:Y:S01]  /*7270*/  MUFU.EX2 R66, R66 ;  /* 0x0000004200427308 */ /* 0x000f620000000800 */
[----:B------:R-:W-:Y:S01]  /*7280*/  FADD.FTZ R143, R143, R4 ;  /* 0x000000048f8f7221 */ /* 0x000fe20000010000 */
[----:B--2---:R-:W-:-:S02]  /*7290*/  F2FP.BF16.F32.PACK_AB R5, R67, R120 ;  /* 0x000000784305723e */ /* 0x004fc400000010ff */
[----:B---3--:R-:W-:Y:S02]  /*72a0*/  F2FP.BF16.F32.PACK_AB R7, R63, R64 ;  /* 0x000000403f07723e */ /* 0x008fe400000010ff */
[----:B----4-:R-:W-:Y:S02]  /*72b0*/  F2FP.BF16.F32.PACK_AB R4, R121, R122 ;  /* 0x0000007a7904723e */ /* 0x010fe400000010ff */
[----:B-----5:R-:W-:-:S07]  /*72c0*/  F2FP.BF16.F32.PACK_AB R6, R65, R66 ;  /* 0x000000424106723e */ /* 0x020fce00000010ff */
        /* <DEDUP_REMOVED lines=16> */
[----:B------:R-:W-:Y:S01]  /*73d0*/  FADD.FTZ R143, R48, R143 ;  /* 0x0000008f308f7221 */ /* 0x000fe20000010000 */
[----:B------:R-:W-:Y:S04]  /*73e0*/  MUFU.EX2 R124, R147 ;  /* 0x00000093007c7308 */ /* 0x000fe80000000800 */
[----:B------:R-:W2:Y:S04]  /*73f0*/  MUFU.EX2 R131, R141 ;  /* 0x0000008d00837308 */ /* 0x000ea80000000800 */
[----:B------:R-:W-:Y:S04]  /*7400*/  MUFU.EX2 R48, R139 ;  /* 0x0000008b00307308 */ /* 0x000fe80000000800 */
[----:B------:R-:W-:Y:S04]  /*7410*/  MUFU.EX2 R42, R42 ;  /* 0x0000002a002a7308 */ /* 0x000fe80000000800 */
[----:B------:R-:W-:Y:S01]  /*7420*/  MUFU.EX2 R35, R35 ;  /* 0x0000002300237308 */ /* 0x000fe20000000800 */
[C---:B-1----:R-:W-:Y:S08]  /*7430*/  HMMA.16816.F32.BF16 R72, R4.reuse, R8, R72 ;  /* 0x000000080448723c */ /* 0x042ff00000041848 */
[----:B------:R-:W-:Y:S01]  /*7440*/  HMMA.16816.F32.BF16 R68, R4, R10, R68 ;  /* 0x0000000a0444723c */ /* 0x000fe20000041844 */
[----:B------:R-:W1:Y:S01]  /*7450*/  LDSM.16.MT88.4 R8, [R156+0xc400] ;  /* 0x00c400009c08783b */ /* 0x000e620000004200 */
[----:B------:R-:W-:Y:S01]  /*7460*/  FADD.FTZ R6, R50, R13 ;  /* 0x0000000d32067221 */ /* 0x000fe20000010000 */
[----:B------:R-:W-:-:S02]  /*7470*/  FADD.FTZ R4, R46, R143 ;  /* 0x0000008f2e047221 */ /* 0x000fc40000010000 */
[----:B------:R-:W3:Y:S01]  /*7480*/  LDSM.16.MT88.4 R12, [R118+0xa400] ;  /* 0x00a40000760c783b */ /* 0x000ee20000004200 */
[-CC-:B------:R-:W-:Y:S01]  /*7490*/  FFMA.FTZ R46, R45, R23.reuse, -R44.reuse ;  /* 0x000000172d2e7223 */ /* 0x180fe2000001082c */
[----:B------:R-:W-:Y:S02]  /*74a0*/  FFMA.FTZ R5, R47, R23, -R44 ;  /* 0x000000172f057223 */ /* 0x000fe4000001082c */
[----:B------:R-:W4:Y:S04]  /*74b0*/  MUFU.EX2 R47, R130 ;  /* 0x00000082002f7308 */ /* 0x000f280000000800 */
[----:B------:R-:W-:Y:S04]  /*74c0*/  MUFU.EX2 R45, R5 ;  /* 0x00000005002d7308 */ /* 0x000fe80000000800 */
[----:B------:R-:W5:Y:S01]  /*74d0*/  MUFU.EX2 R46, R46 ;  /* 0x0000002e002e7308 */ /* 0x000f620000000800 */
[----:B------:R-:W-:Y:S01]  /*74e0*/  FADD.FTZ R6, R49, R6 ;  /* 0x0000000631067221 */ /* 0x000fe20000010000 */
[----:B------:R-:W-:Y:S01]  /*74f0*/  FADD.FTZ R41, R41, R4 ;  /* 0x0000000429297221 */ /* 0x000fe20000010000 */
[----:B--2---:R-:W-:-:S02]  /*7500*/  F2FP.BF16.F32.PACK_AB R4, R131, R124 ;  /* 0x0000007c8304723e */ /* 0x004fc400000010ff */
[----:B------:R-:W-:Y:S01]  /*7510*/  FADD.FTZ R37, R37, R6 ;  /* 0x0000000625257221 */ /* 0x000fe20000010000 */
[----:B----4-:R-:W-:Y:S02]  /*7520*/  F2FP.BF16.F32.PACK_AB R6, R47, R48 ;  /* 0x000000302f06723e */ /* 0x010fe400000010ff */
[----:B------:R-:W-:Y:S02]  /*7530*/  F2FP.BF16.F32.PACK_AB R7, R35, R42 ;  /* 0x0000002a2307723e */ /* 0x000fe400000010ff */
[----:B-----5:R-:W-:-:S07]  /*7540*/  F2FP.BF16.F32.PACK_AB R5, R46, R45 ;  /* 0x0000002d2e05723e */ /* 0x020fce00000010ff */
[C---:B-1----:R-:W-:Y:S08]  /*7550*/  HMMA.16816.F32.BF16 R96, R4.reuse, R8, R96 ;  /* 0x000000080460723c */ /* 0x042ff00000041860 */
[C---:B------:R-:W-:Y:S01]  /*7560*/  HMMA.16816.F32.BF16 R92, R4.reuse, R10, R92 ;  /* 0x0000000a045c723c */ /* 0x040fe2000004185c */
[----:B------:R-:W1:Y:S07]  /*7570*/  LDSM.16.MT88.4 R8, [R156+0xe400] ;  /* 0x00e400009c08783b */ /* 0x000e6e0000004200 */
[C---:B---3--:R-:W-:Y:S08]  /*7580*/  HMMA.16816.F32.BF16 R104, R4.reuse, R12, R104 ;  /* 0x0000000c0468723c */ /* 0x048ff00000041868 */
[C---:B------:R-:W-:Y:S01]  /*7590*/  HMMA.16816.F32.BF16 R100, R4.reuse, R14, R100 ;  /* 0x0000000e0464723c */ /* 0x040fe20000041864 */
[----:B------:R-:W2:Y:S07]  /*75a0*/  LDSM.16.MT88.4 R12, [R118+0xe400] ;  /* 0x00e40000760c783b */ /* 0x000eae0000004200 */
[C---:B------:R-:W-:Y:S08]  /*75b0*/  HMMA.16816.F32.BF16 R112, R4.reuse, R16, R112 ;  /* 0x000000100470723c */ /* 0x040ff00000041870 */
[C---:B------:R-:W-:Y:S01]  /*75c0*/  HMMA.16816.F32.BF16 R108, R4.reuse, R18, R108 ;  /* 0x00000012046c723c */ /* 0x040fe2000004186c */
[----:B------:R-:W3:Y:S07]  /*75d0*/  LDSM.16.MT88.4 R16, [R118+0xc400] ;  /* 0x00c400007610783b */ /* 0x000eee0000004200 */
[C---:B-1----:R-:W-:Y:S08]  /*75e0*/  HMMA.16816.F32.BF16 R80, R4.reuse, R8, R80 ;  /* 0x000000080450723c */ /* 0x042ff00000041850 */
[----:B------:R-:W-:Y:S01]  /*75f0*/  HMMA.16816.F32.BF16 R76, R4, R10, R76 ;  /* 0x0000000a044c723c */ /* 0x000fe2000004184c */
[----:B------:R-:W1:Y:S01]  /*7600*/  LDSM.16.MT88.4 R8, [R156+0xa800] ;  /* 0x00a800009c08783b */ /* 0x000e620000004200 */
[-CC-:B------:R-:W-:Y:S01]  /*7610*/  FFMA.FTZ R126, R33, R23.reuse, -R44.reuse ;  /* 0x00000017217e7223 */ /* 0x180fe2000001082c */
[----:B------:R-:W-:-:S05]  /*7620*/  FFMA.FTZ R50, R27, R23, -R44 ;  /* 0x000000171b327223 */ /* 0x000fca000001082c */
[C---:B--2---:R-:W-:Y:S01]  /*7630*/  HMMA.16816.F32.BF16 R72, R4.reuse, R12, R72 ;  /* 0x0000000c0448723c */ /* 0x044fe20000041848 */
[----:B------:R-:W-:Y:S01]  /*7640*/  FADD.FTZ R13, R20, R37 ;  /* 0x00000025140d7221 */ /* 0x000fe20000010000 */
[-CC-:B------:R-:W-:Y:S01]  /*7650*/  FFMA.FTZ R130, R40, R23.reuse, -R44.reuse ;  /* 0x0000001728827223 */ /* 0x180fe2000001082c */
[----:B------:R-:W-:Y:S02]  /*7660*/  FFMA.FTZ R49, R38, R23, -R44 ;  /* 0x0000001726317223 */ /* 0x000fe4000001082c */
[----:B------:R-:W-:Y:S01]  /*7670*/  FADD.FTZ R12, R62, R13 ;  /* 0x0000000d3e0c7221 */ /* 0x000fe20000010000 */
[----:B------:R-:W-:Y:S01]  /*7680*/  FADD.FTZ R22, R22, R41 ;  /* 0x0000002916167221 */ /* 0x000fe20000010000 */
[----:B------:R-:W-:Y:S02]  /*7690*/  MUFU.EX2 R137, R137 ;  /* 0x0000008900897308 */ /* 0x000fe40000000800 */
[----:B------:R-:W-:Y:S02]  /*76a0*/  FADD.FTZ R12, R61, R12 ;  /* 0x0000000c3d0c7221 */ /* 0x000fe40000010000 */
[----:B------:R-:W2:Y:S04]  /*76b0*/  MUFU.EX2 R40, R135 ;  /* 0x0000008700287308 */ /* 0x000ea80000000800 */
[----:B------:R-:W-:Y:S04]  /*76c0*/  MUFU.EX2 R133, R133 ;  /* 0x0000008500857308 */ /* 0x000fe80000000800 */
[----:B------:R-:W4:Y:S04]  /*76d0*/  MUFU.EX2 R128, R128 ;  /* 0x0000008000807308 */ /* 0x000f280000000800 */
[----:B------:R-:W-:Y:S04]  /*76e0*/  MUFU.EX2 R41, R130 ;  /* 0x0000008200297308 */ /* 0x000fe80000000800 */
[----:B------:R-:W5:Y:S04]  /*76f0*/  MUFU.EX2 R126, R126 ;  /* 0x0000007e007e7308 */ /* 0x000f680000000800 */
[----:B------:R-:W-:Y:S04]  /*7700*/  MUFU.EX2 R37, R49 ;  /* 0x0000003100257308 */ /* 0x000fe80000000800 */
[----:B------:R-:W1:Y:S01]  /*7710*/  MUFU.EX2 R50, R50 ;  /* 0x0000003200327308 */ /* 0x000e620000000800 */
[----:B------:R-:W-:Y:S01]  /*7720*/  HMMA.16816.F32.BF16 R68, R4, R14, R68 ;  /* 0x0000000e0444723c */ /* 0x000fe20000041844 */
[----:B------:R-:W-:-:S02]  /*7730*/  FADD.FTZ R59, R59, R12 ;  /* 0x0000000c3b3b7221 */ /* 0x000fc40000010000 */
[----:B------:R-:W1:Y:S01]  /*7740*/  LDSM.16.MT88.4 R12, [R118+0xc800] ;  /* 0x00c80000760c783b */ /* 0x000e620000004200 */
[----:B------:R-:W-:Y:S01]  /*7750*/  FADD.FTZ R21, R21, R22 ;  /* 0x0000001615157221 */ /* 0x000fe20000010000 */
[-CC-:B------:R-:W-:Y:S01]  /*7760*/  FFMA.FTZ R36, R36, R23.reuse, -R44.reuse ;  /* 0x0000001724247223 */ /* 0x180fe2000001082c */
[-CC-:B------:R-:W-:Y:S01]  /*7770*/  FFMA.FTZ R38, R25, R23.reuse, -R44.reuse ;  /* 0x0000001719267223 */ /* 0x180fe2000001082c */
[-CC-:B------:R-:W-:Y:S01]  /*7780*/  FFMA.FTZ R33, R26, R23.reuse, -R44.reuse ;  /* 0x000000171a217223 */ /* 0x180fe2000001082c */
[C---:B---3--:R-:W-:Y:S01]  /*7790*/  HMMA.16816.F32.BF16 R88, R4.reuse, R16, R88 ;  /* 0x000000100458723c */ /* 0x048fe20000041858 */
[----:B------:R-:W-:Y:S01]  /*77a0*/  FFMA.FTZ R44, R24, R23, -R44 ;  /* 0x00000017182c7223 */ /* 0x000fe2000001082c */
[----:B------:R-:W-:Y:S01]  /*77b0*/  FADD.FTZ R60, R60, R21 ;  /* 0x000000153c3c7221 */ /* 0x000fe20000010000 */
[----:B------:R-:W-:Y:S04]  /*77c0*/  LDSM.16.MT88.4 R24, [R118+0xa800] ;  /* 0x00a800007618783b */ /* 0x000fe80000004200 */
[----:B------:R-:W3:Y:S01]  /*77d0*/  LDSM.16.MT88.4 R20, [R156+0xc800] ;  /* 0x00c800009c14783b */ /* 0x000ee20000004200 */
[----:B------:R-:W-:Y:S01]  /*77e0*/  HMMA.16816.F32.BF16 R84, R4, R18, R84 ;  /* 0x000000120454723c */ /* 0x000fe20000041854 */
[----:B--2---:R-:W-:-:S02]  /*77f0*/  F2FP.BF16.F32.PACK_AB R4, R40, R137 ;  /* 0x000000892804723e */ /* 0x004fc400000010ff */
[----:B----4-:R-:W-:Y:S01]  /*7800*/  F2FP.BF16.F32.PACK_AB R6, R128, R133 ;  /* 0x000000858006723e */ /* 0x010fe200000010ff */
[----:B------:R-:W-:Y:S01]  /*7810*/  LDSM.16.MT88.4 R16, [R118+0xe800] ;  /* 0x00e800007610783b */ /* 0x000fe20000004200 */
[----:B-----5:R-:W-:Y:S02]  /*7820*/  F2FP.BF16.F32.PACK_AB R5, R126, R41 ;  /* 0x000000297e05723e */ /* 0x020fe400000010ff */
[----:B-1----:R-:W-:-:S07]  /*7830*/  F2FP.BF16.F32.PACK_AB R7, R50, R37 ;  /* 0x000000253207723e */ /* 0x002fce00000010ff */
[C---:B------:R-:W-:Y:S08]  /*7840*/  HMMA.16816.F32.BF16 R112, R4.reuse, R8, R112 ;  /* 0x000000080470723c */ /* 0x040ff00000041870 */
[C---:B------:R-:W-:Y:S01]  /*7850*/  HMMA.16816.F32.BF16 R108, R4.reuse, R10, R108 ;  /* 0x0000000a046c723c */ /* 0x040fe2000004186c */
[----:B------:R-:W1:Y:S07]  /*7860*/  LDSM.16.MT88.4 R8, [R156+0xe800] ;  /* 0x00e800009c08783b */ /* 0x000e6e0000004200 */
[C---:B------:R-:W-:Y:S08]  /*7870*/  HMMA.16816.F32.BF16 R88, R4.reuse, R12, R88 ;  /* 0x0000000c0458723c */ /* 0x040ff00000041858 */
[C---:B------:R-:W-:Y:S01]  /*7880*/  HMMA.16816.F32.BF16 R84, R4.reuse, R14, R84 ;  /* 0x0000000e0454723c */ /* 0x040fe20000041854 */
[----:B------:R-:W2:Y:S07]  /*7890*/  LDSM.16.MT88.4 R12, [R156+0xac00] ;  /* 0x00ac00009c0c783b */ /* 0x000eae0000004200 */
[C---:B---3--:R-:W-:Y:S08]  /*78a0*/  HMMA.16816.F32.BF16 R96, R4.reuse, R20, R96 ;  /* 0x000000140460723c */ /* 0x048ff00000041860 */
[C---:B------:R-:W-:Y:S01]  /*78b0*/  HMMA.16816.F32.BF16 R92, R4.reuse, R22, R92 ;  /* 0x00000016045c723c */ /* 0x040fe2000004185c */
[----:B------:R-:W3:Y:S01]  /*78c0*/  LDSM.16.MT88.4 R20, [R118+0xac00] ;  /* 0x00ac00007614783b */ /* 0x000ee20000004200 */
[----:B------:R-:W-:Y:S06]  /*78d0*/  MUFU.EX2 R129, R129 ;  /* 0x0000008100817308 */ /* 0x000fec0000000800 */
[C---:B-1----:R-:W-:Y:S01]  /*78e0*/  HMMA.16816.F32.BF16 R80, R4.reuse, R8, R80 ;  /* 0x000000080450723c */ /* 0x042fe20000041850 */
[----:B------:R-:W-:Y:S07]  /*78f0*/  MUFU.EX2 R125, R125 ;  /* 0x0000007d007d7308 */ /* 0x000fee0000000800 */
[C---:B------:R-:W-:Y:S01]  /*7900*/  HMMA.16816.F32.BF16 R76, R4.reuse, R10, R76 ;  /* 0x0000000a044c723c */ /* 0x040fe2000004184c */
[----:B------:R-:W1:Y:S01]  /*7910*/  LDSM.16.MT88.4 R8, [R156+0xcc00] ;  /* 0x00cc00009c08783b */ /* 0x000e620000004200 */
[----:B------:R-:W-:Y:S04]  /*7920*/  MUFU.EX2 R196, R123 ;  /* 0x0000007b00c47308 */ /* 0x000fe80000000800 */
[----:B------:R-:W-:Y:S02]  /*7930*/  MUFU.EX2 R36, R36 ;  /* 0x0000002400247308 */ /* 0x000fe40000000800 */
[C---:B------:R-:W-:Y:S02]  /*7940*/  HMMA.16816.F32.BF16 R104, R4.reuse, R24, R104 ;  /* 0x000000180468723c */ /* 0x040fe40000041868 */
[----:B------:R-:W4:Y:S04]  /*7950*/  MUFU.EX2 R24, R127 ;  /* 0x0000007f00187308 */ /* 0x000f280000000800 */
[----:B------:R-:W5:Y:S04]  /*7960*/  MUFU.EX2 R25, R38 ;  /* 0x0000002600197308 */ /* 0x000f680000000800 */
[----:B------:R-:W-:Y:S04]  /*7970*/  MUFU.EX2 R33, R33 ;  /* 0x0000002100217308 */ /* 0x000fe80000000800 */
[----:B------:R-:W2:Y:S01]  /*7980*/  MUFU.EX2 R44, R44 ;  /* 0x0000002c002c7308 */ /* 0x000ea20000000800 */
[----:B------:R-:W-:Y:S01]  /*7990*/  HMMA.16816.F32.BF16 R72, R4, R16, R72 ;  /* 0x000000100448723c */ /* 0x000fe20000041848 */
[----:B------:R-:W-:-:S07]  /*79a0*/  FADD.FTZ R57, R57, R60 ;  /* 0x0000003c39397221 */ /* 0x000fce0000010000 */
[----:B------:R-:W-:Y:S01]  /*79b0*/  HMMA.16816.F32.BF16 R68, R4, R18, R68 ;  /* 0x000000120444723c */ /* 0x000fe20000041844 */
[----:B------:R-:W1:Y:S01]  /*79c0*/  LDSM.16.MT88.4 R16, [R118+0xcc00] ;  /* 0x00cc00007610783b */ /* 0x000e620000004200 */
[----:B------:R-:W-:-:S06]  /*79d0*/  FADD.FTZ R34, R34, R57 ;  /* 0x0000003922227221 */ /* 0x000fcc0000010000 */
[----:B------:R-:W-:Y:S01]  /*79e0*/  HMMA.16816.F32.BF16 R100, R4, R26, R100 ;  /* 0x0000001a0464723c */ /* 0x000fe20000041864 */
[----:B----4-:R-:W-:Y:S02]  /*79f0*/  F2FP.BF16.F32.PACK_AB R4, R24, R129 ;  /* 0x000000811804723e */ /* 0x010fe400000010ff */
[----:B------:R-:W-:Y:S02]  /*7a00*/  F2FP.BF16.F32.PACK_AB R6, R196, R125 ;  /* 0x0000007dc406723e */ /* 0x000fe400000010ff */
[----:B-----5:R-:W-:Y:S02]  /*7a10*/  F2FP.BF16.F32.PACK_AB R5, R25, R36 ;  /* 0x000000241905723e */ /* 0x020fe400000010ff */
[----:B--2---:R-:W-:Y:S01]  /*7a20*/  F2FP.BF16.F32.PACK_AB R7, R44, R33 ;  /* 0x000000212c07723e */ /* 0x004fe200000010ff */
[----:B------:R-:W-:Y:S01]  /*7a30*/  FADD.FTZ R59, R32, R59 ;  /* 0x0000003b203b7221 */ /* 0x000fe20000010000 */
[----:B------:R-:W-:-:S03]  /*7a40*/  FADD.FTZ R31, R31, R34 ;  /* 0x000000221f1f7221 */ /* 0x000fc60000010000 */
[----:B------:R-:W-:Y:S02]  /*7a50*/  FADD.FTZ R32, R58, R59 ;  /* 0x0000003b3a207221 */ /* 0x000fe40000010000 */
[----:B------:R-:W-:Y:S01]  /*7a60*/  HMMA.16816.F32.BF16 R112, R4, R12, R112 ;  /* 0x0000000c0470723c */ /* 0x000fe20000041870 */
[----:B------:R-:W-:Y:S01]  /*7a70*/  FADD.FTZ R26, R56, R31 ;  /* 0x0000001f381a7221 */ /* 0x000fe20000010000 */
[----:B------:R-:W-:-:S06]  /*7a80*/  FADD.FTZ R32, R51, R32 ;  /* 0x0000002033207221 */ /* 0x000fcc0000010000 */
[----:B------:R-:W-:Y:S01]  /*7a90*/  HMMA.16816.F32.BF16 R108, R4, R14, R108 ;  /* 0x0000000e046c723c */ /* 0x000fe2000004186c */
[----:B------:R-:W2:Y:S01]  /*7aa0*/  LDSM.16.MT88.4 R12, [R156+0xec00] ;  /* 0x00ec00009c0c783b */ /* 0x000ea20000004200 */
[----:B------:R-:W-:Y:S01]  /*7ab0*/  FADD.FTZ R26, R39, R26 ;  /* 0x0000001a271a7221 */ /* 0x000fe20000010000 */
[----:B------:R-:W-:-:S05]  /*7ac0*/  FADD.FTZ R43, R43, R32 ;  /* 0x000000202b2b7221 */ /* 0x000fca0000010000 */
[----:B---3--:R-:W-:Y:S01]  /*7ad0*/  HMMA.16816.F32.BF16 R104, R4, R20, R104 ;  /* 0x000000140468723c */ /* 0x008fe20000041868 */
[----:B------:R-:W-:Y:S01]  /*7ae0*/  FADD.FTZ R21, R29, R26 ;  /* 0x0000001a1d157221 */ /* 0x000fe20000010000 */
[----:B------:R-:W-:-:S03]  /*7af0*/  FADD.FTZ R43, R30, R43 ;  /* 0x0000002b1e2b7221 */ /* 0x000fc60000010000 */
[----:B------:R-:W-:Y:S01]  /*7b00*/  FADD.FTZ R21, R28, R21 ;  /* 0x000000151c157221 */ /* 0x000fe20000010000 */
[----:B------:R-:W-:Y:S02]  /*7b10*/  FADD.FTZ R122, R122, R43 ;  /* 0x0000002b7a7a7221 */ /* 0x000fe40000010000 */
[----:B-1----:R-:W-:Y:S01]  /*7b20*/  HMMA.16816.F32.BF16 R96, R4, R8, R96 ;  /* 0x000000080460723c */ /* 0x002fe20000041860 */
[----:B------:R-:W-:Y:S01]  /*7b30*/  FADD.FTZ R120, R120, R21 ;  /* 0x0000001578787221 */ /* 0x000fe20000010000 */
[----:B------:R-:W-:-:S06]  /*7b40*/  FADD.FTZ R121, R121, R122 ;  /* 0x0000007a79797221 */ /* 0x000fcc0000010000 */
[----:B------:R-:W-:Y:S01]  /*7b50*/  HMMA.16816.F32.BF16 R92, R4, R10, R92 ;  /* 0x0000000a045c723c */ /* 0x000fe2000004185c */
[----:B------:R-:W1:Y:S01]  /*7b60*/  LDSM.16.MT88.4 R8, [R118+0xec00] ;  /* 0x00ec00007608783b */ /* 0x000e620000004200 */
[----:B------:R-:W-:Y:S01]  /*7b70*/  FADD.FTZ R67, R67, R120 ;  /* 0x0000007843437221 */ /* 0x000fe20000010000 */
[----:B------:R-:W-:-:S05]  /*7b80*/  FADD.FTZ R66, R66, R121 ;  /* 0x0000007942427221 */ /* 0x000fca0000010000 */
[----:B------:R-:W-:Y:S01]  /*7b90*/  HMMA.16816.F32.BF16 R88, R4, R16, R88 ;  /* 0x000000100458723c */ /* 0x000fe20000041858 */
[----:B------:R-:W-:Y:S01]  /*7ba0*/  FADD.FTZ R16, R64, R67 ;  /* 0x0000004340107221 */ /* 0x000fe20000010000 */
[----:B------:R-:W-:-:S03]  /*7bb0*/  FADD.FTZ R65, R65, R66 ;  /* 0x0000004241417221 */ /* 0x000fc60000010000 */
[----:B------:R-:W-:Y:S01]  /*7bc0*/  FADD.FTZ R16, R63, R16 ;  /* 0x000000103f107221 */ /* 0x000fe20000010000 */
[----:B------:R-:W-:-:S03]  /*7bd0*/  FADD.FTZ R124, R124, R65 ;  /* 0x000000417c7c7221 */ /* 0x000fc60000010000 */
[----:B------:R-:W-:Y:S01]  /*7be0*/  FADD.FTZ R17, R45, R16 ;  /* 0x000000102d117221 */ /* 0x000fe20000010000 */
[----:B------:R-:W-:-:S03]  /*7bf0*/  FADD.FTZ R131, R131, R124 ;  /* 0x0000007c83837221 */ /* 0x000fc60000010000 */
[----:B------:R-:W-:Y:S01]  /*7c00*/  FADD.FTZ R17, R46, R17 ;  /* 0x000000112e117221 */ /* 0x000fe20000010000 */
[----:B--2---:R-:W-:Y:S01]  /*7c10*/  HMMA.16816.F32.BF16 R80, R4, R12, R80 ;  /* 0x0000000c0450723c */ /* 0x004fe20000041850 */
[----:B------:R-:W-:Y:S02]  /*7c20*/  FADD.FTZ R12, R48, R131 ;  /* 0x00000083300c7221 */ /* 0x000fe40000010000 */
[----:B------:R-:W-:Y:S02]  /*7c30*/  FADD.FTZ R16, R42, R17 ;  /* 0x000000112a107221 */ /* 0x000fe40000010000 */
[----:B------:R-:W-:Y:S02]  /*7c40*/  FADD.FTZ R12, R47, R12 ;  /* 0x0000000c2f0c7221 */ /* 0x000fe40000010000 */
[----:B------:R-:W-:Y:S02]  /*7c50*/  FADD.FTZ R16, R35, R16 ;  /* 0x0000001023107221 */ /* 0x000fe40000010000 */
[----:B------:R-:W-:-:S02]  /*7c60*/  FADD.FTZ R137, R137, R12 ;  /* 0x0000000c89897221 */ /* 0x000fc40000010000 */
[----:B------:R-:W-:Y:S02]  /*7c70*/  FADD.FTZ R41, R41, R16 ;  /* 0x0000001029297221 */ /* 0x000fe40000010000 */
[----:B------:R-:W-:Y:S02]  /*7c80*/  FADD.FTZ R40, R40, R137 ;  /* 0x0000008928287221 */ /* 0x000fe40000010000 */
[----:B------:R-:W-:Y:S02]  /*7c90*/  FADD.FTZ R126, R126, R41 ;  /* 0x000000297e7e7221 */ /* 0x000fe40000010000 */
[----:B------:R-:W-:Y:S01]  /*7ca0*/  FADD.FTZ R133, R133, R40 ;  /* 0x0000002885857221 */ /* 0x000fe20000010000 */
[----:B-1----:R-:W-:Y:S01]  /*7cb0*/  HMMA.16816.F32.BF16 R72, R4, R8, R72 ;  /* 0x000000080448723c */ /* 0x002fe20000041848 */
[----:B------:R-:W-:Y:S02]  /*7cc0*/  FADD.FTZ R9, R37, R126 ;  /* 0x0000007e25097221 */ /* 0x000fe40000010000 */
[----:B------:R-:W-:Y:S01]  /*7cd0*/  FADD.FTZ R128, R128, R133 ;  /* 0x0000008580807221 */ /* 0x000fe20000010000 */
[----:B------:R-:W-:Y:S01]  /*7ce0*/  ISETP.GT.AND P0, PT, R117, R166, PT ;  /* 0x000000a67500720c */ /* 0x000fe20003f04270 */
[----:B------:R-:W-:-:S02]  /*7cf0*/  FADD.FTZ R9, R50, R9 ;  /* 0x0000000932097221 */ /* 0x000fc40000010000 */
[----:B------:R-:W-:Y:S02]  /*7d00*/  FADD.FTZ R129, R129, R128 ;  /* 0x0000008081817221 */ /* 0x000fe40000010000 */
[----:B------:R-:W-:Y:S02]  /*7d10*/  FADD.FTZ R36, R36, R9 ;  /* 0x0000000924247221 */ /* 0x000fe40000010000 */
[----:B------:R-:W-:Y:S02]  /*7d20*/  FADD.FTZ R24, R24, R129 ;  /* 0x0000008118187221 */ /* 0x000fe40000010000 */
[----:B------:R-:W-:Y:S02]  /*7d30*/  FADD.FTZ R36, R25, R36 ;  /* 0x0000002419247221 */ /* 0x000fe40000010000 */
[----:B------:R-:W-:Y:S01]  /*7d40*/  FADD.FTZ R125, R125, R24 ;  /* 0x000000187d7d7221 */ /* 0x000fe20000010000 */
[----:B------:R-:W-:Y:S01]  /*7d50*/  HMMA.16816.F32.BF16 R100, R4, R22, R100 ;  /* 0x000000160464723c */ /* 0x000fe20000041864 */
[----:B------:R-:W-:Y:S01]  /*7d60*/  BSSY B2, `(.L_x_2427) ;  /* 0x000054a000027945 */ /* 0x000fe20003800000 */
[----:B------:R-:W-:Y:S01]  /*7d70*/  FADD.FTZ R33, R33, R36 ;  /* 0x0000002421217221 */ /* 0x000fe20000010000 */
[----:B------:R-:W-:-:S05]  /*7d80*/  FADD.FTZ R196, R196, R125 ;  /* 0x0000007dc4c47221 */ /* 0x000fca0000010000 */
[----:B------:R-:W-:Y:S01]  /*7d90*/  HMMA.16816.F32.BF16 R84, R4, R18, R84 ;  /* 0x000000120454723c */ /* 0x000fe20000041854 */
[----:B------:R-:W-:-:S07]  /*7da0*/  FADD.FTZ R195, R44, R33 ;  /* 0x000000212cc37221 */ /* 0x000fce0000010000 */
[C---:B------:R-:W-:Y:S08]  /*7db0*/  HMMA.16816.F32.BF16 R76, R4.reuse, R14, R76 ;  /* 0x0000000e044c723c */ /* 0x040ff0000004184c */
        /* <DEDUP_REMOVED lines=27> */
[----:B------:R-:W-:Y:S02]  /*7f70*/  IMAD.HI.U32 R11, R12, R7, RZ ;  /* 0x000000070c0b7227 */ /* 0x000fe400078e00ff */
[----:B------:R-:W2:Y:S02]  /*7f80*/  LD.E.64 R12, desc[UR4][R2.64+0x28] ;  /* 0x00002804020c7980 */ /* 0x000ea4000c101b00 */
        /* <DEDUP_REMOVED lines=41> */
.L_x_2430:
        /* <DEDUP_REMOVED lines=8> */
.L_x_2431:
[----:B------:R-:W-:Y:S05]  /*82a0*/  BSYNC.RECONVERGENT B0 ;  /* 0x0000000000007941 */ /* 0x000fea0003800200 */
.L_x_2429:
        /* <DEDUP_REMOVED lines=71> */
[----:B-1----:R-:W-:Y:S04]  /*8720*/  LDSM.16.M88.4 R4, [R159] ;  /* 0x000000009f04783b */ /* 0x002fe80000000200 */
[----:B------:R-:W1:Y:S04]  /*8730*/  LDSM.16.M88.4 R64, [R158+0x3000] ;  /* 0x003000009e40783b */ /* 0x000e680000000200 */
[----:B------:R-:W4:Y:S04]  /*8740*/  LDSM.16.M88.4 R56, [R158+0x3400] ;  /* 0x003400009e38783b */ /* 0x000f280000000200 */
[----:B------:R-:W-:Y:S04]  /*8750*/  LDSM.16.M88.4 R124, [R157] ;  /* 0x000000009d7c783b */ /* 0x000fe80000000200 */
[----:B------:R-:W5:Y:S04]  /*8760*/  LDSM.16.M88.4 R20, [R119+0x3000] ;  /* 0x003000007714783b */ /* 0x000f680000000200 */
[----:B------:R-:W5:Y:S04]  /*8770*/  LDSM.16.M88.4 R44, [R158+0x3800] ;  /* 0x003800009e2c783b */ /* 0x000f680000000200 */
[----:B------:R-:W5:Y:S04]  /*8780*/  LDSM.16.M88.4 R36, [R158+0x3c00] ;  /* 0x003c00009e24783b */ /* 0x000f680000000200 */
[----:B--2---:R-:W2:Y:S04]  /*8790*/  LDSM.16.M88.4 R8, [R119+0x3400] ;  /* 0x003400007708783b */ /* 0x004ea80000000200 */
[----:B------:R-:W2:Y:S04]  /*87a0*/  LDSM.16.M88.4 R16, [R119+0x3800] ;  /* 0x003800007710783b */ /* 0x000ea80000000200 */
[----:B---3--:R-:W3:Y:S04]  /*87b0*/  LDSM.16.M88.4 R12, [R119+0x3c00] ;  /* 0x003c0000770c783b */ /* 0x008ee80000000200 */
[----:B------:R-:W3:Y:S01]  /*87c0*/  LDSM.16.M88.4 R28, [R158+0x4000] ;  /* 0x004000009e1c783b */ /* 0x000ee20000000200 */
[C---:B-1----:R-:W-:Y:S03]  /*87d0*/  HMMA.16816.F32.BF16 R120, R4.reuse, R64, RZ ;  /* 0x000000400478723c */ /* 0x042fe600000418ff */
[----:B------:R-:W-:Y:S04]  /*87e0*/  LDSM.16.M88.4 R128, [R158+0x4c00] ;  /* 0x004c00009e80783b */ /* 0x000fe80000000200 */
[----:B------:R-:W0:Y:S01]  /*87f0*/  LDGDEPBAR ;  /* 0x00000000000079af */ /* 0x000e220000000000 */
[C---:B------:R-:W-:Y:S08]  /*8800*/  HMMA.16816.F32.BF16 R64, R4.reuse, R66, RZ ;  /* 0x000000420440723c */ /* 0x040ff000000418ff */
[C---:B----4-:R-:W-:Y:S08]  /*8810*/  HMMA.16816.F32.BF16 R60, R4.reuse, R56, RZ ;  /* 0x00000038043c723c */ /* 0x050ff000000418ff */
[----:B------:R-:W-:Y:S08]  /*8820*/  HMMA.16816.F32.BF16 R56, R4, R58, RZ ;  /* 0x0000003a0438723c */ /* 0x000ff000000418ff */
[C---:B-----5:R-:W-:Y:S08]  /*8830*/  HMMA.16816.F32.BF16 R120, R124.reuse, R20, R120 ;  /* 0x000000147c78723c */ /* 0x060ff00000041878 */
[----:B------:R-:W-:Y:S01]  /*8840*/  HMMA.16816.F32.BF16 R64, R124, R22, R64 ;  /* 0x000000167c40723c */ /* 0x000fe20000041840 */
[----:B------:R-:W1:Y:S07]  /*8850*/  LDSM.16.M88.4 R20, [R158+0x4400] ;  /* 0x004400009e14783b */ /* 0x000e6e0000000200 */
[C---:B------:R-:W-:Y:S08]  /*8860*/  HMMA.16816.F32.BF16 R48, R4.reuse, R44, RZ ;  /* 0x0000002c0430723c */ /* 0x040ff000000418ff */
[C---:B------:R-:W-:Y:S08]  /*8870*/  HMMA.16816.F32.BF16 R44, R4.reuse, R46, RZ ;  /* 0x0000002e042c723c */ /* 0x040ff000000418ff */
[----:B------:R-:W-:Y:S08]  /*8880*/  HMMA.16816.F32.BF16 R40, R4, R36, RZ ;  /* 0x000000240428723c */ /* 0x000ff000000418ff */
[C---:B--2---:R-:W-:Y:S08]  /*8890*/  HMMA.16816.F32.BF16 R60, R124.reuse, R8, R60 ;  /* 0x000000087c3c723c */ /* 0x044ff0000004183c */
[----:B------:R-:W-:Y:S01]  /*88a0*/  HMMA.16816.F32.BF16 R56, R124, R10, R56 ;  /* 0x0000000a7c38723c */ /* 0x000fe20000041838 */
[----:B------:R-:W2:Y:S07]  /*88b0*/  LDSM.16.M88.4 R8, [R119+0x4000] ;  /* 0x004000007708783b */ /* 0x000eae0000000200 */
[----:B------:R-:W-:Y:S08]  /*88c0*/  HMMA.16816.F32.BF16 R36, R4, R38, RZ ;  /* 0x000000260424723c */ /* 0x000ff000000418ff */
[C---:B------:R-:W-:Y:S08]  /*88d0*/  HMMA.16816.F32.BF16 R48, R124.reuse, R16, R48 ;  /* 0x000000107c30723c */ /* 0x040ff00000041830 */
[C---:B------:R-:W-:Y:S01]  /*88e0*/  HMMA.16816.F32.BF16 R44, R124.reuse, R18, R44 ;  /* 0x000000127c2c723c */ /* 0x040fe2000004182c */
[----:B------:R-:W4:Y:S07]  /*88f0*/  LDSM.16.M88.4 R16, [R119+0x4400] ;  /* 0x004400007710783b */ /* 0x000f2e0000000200 */
[C---:B---3--:R-:W-:Y:S08]  /*8900*/  HMMA.16816.F32.BF16 R40, R124.reuse, R12, R40 ;  /* 0x0000000c7c28723c */ /* 0x048ff00000041828 */
[----:B------:R-:W-:Y:S01]  /*8910*/  HMMA.16816.F32.BF16 R36, R124, R14, R36 ;  /* 0x0000000e7c24723c */ /* 0x000fe20000041824 */
[----:B------:R-:W3:Y:S07]  /*8920*/  LDSM.16.M88.4 R12, [R158+0x4800] ;  /* 0x004800009e0c783b */ /* 0x000eee0000000200 */
[C---:B------:R-:W-:Y:S08]  /*8930*/  HMMA.16816.F32.BF16 R32, R4.reuse, R28, RZ ;  /* 0x0000001c0420723c */ /* 0x040ff000000418ff */
[C---:B------:R-:W-:Y:S08]  /*8940*/  HMMA.16816.F32.BF16 R28, R4.reuse, R30, RZ ;  /* 0x0000001e041c723c */ /* 0x040ff000000418ff */
[C---:B-1----:R-:W-:Y:S08]  /*8950*/  HMMA.16816.F32.BF16 R24, R4.reuse, R20, RZ ;  /* 0x000000140418723c */ /* 0x042ff000000418ff */
[----:B------:R-:W-:Y:S08]  /*8960*/  HMMA.16816.F32.BF16 R20, R4, R22, RZ ;  /* 0x000000160414723c */ /* 0x000ff000000418ff */
[C---:B--2---:R-:W-:Y:S08]  /*8970*/  HMMA.16816.F32.BF16 R32, R124.reuse, R8, R32 ;  /* 0x000000087c20723c */ /* 0x044ff00000041820 */
[C---:B------:R-:W-:Y:S01]  /*8980*/  HMMA.16816.F32.BF16 R28, R124.reuse, R10, R28 ;  /* 0x0000000a7c1c723c */ /* 0x040fe2000004181c */
[----:B------:R-:W1:Y:S07]  /*8990*/  LDSM.16.M88.4 R8, [R119+0x4800] ;  /* 0x004800007708783b */ /* 0x000e6e0000000200 */
[C---:B----4-:R-:W-:Y:S08]  /*89a0*/  HMMA.16816.F32.BF16 R24, R124.reuse, R16, R24 ;  /* 0x000000107c18723c */ /* 0x050ff00000041818 */
[----:B------:R-:W-:Y:S08]  /*89b0*/  HMMA.16816.F32.BF16 R20, R124, R18, R20 ;  /* 0x000000127c14723c */ /* 0x000ff00000041814 */
[C---:B---3--:R-:W-:Y:S08]  /*89c0*/  HMMA.16816.F32.BF16 R16, R4.reuse, R12, RZ ;  /* 0x0000000c0410723c */ /* 0x048ff000000418ff */
[----:B------:R-:W-:-:S12]  /*89d0*/  HMMA.16816.F32.BF16 R12, R4, R14, RZ ;  /* 0x0000000e040c723c */ /* 0x000fd800000418ff */
[C---:B-1----:R-:W-:Y:S08]  /*89e0*/  HMMA.16816.F32.BF16 R16, R124.reuse, R8, R16 ;  /* 0x000000087c10723c */ /* 0x042ff00000041810 */
[----:B------:R-:W-:Y:S08]  /*89f0*/  HMMA.16816.F32.BF16 R12, R124, R10, R12 ;  /* 0x0000000a7c0c723c */ /* 0x000ff0000004180c */
[C---:B------:R-:W-:Y:S08]  /*8a00*/  HMMA.16816.F32.BF16 R8, R4.reuse, R128, RZ ;  /* 0x000000800408723c */ /* 0x040ff000000418ff */
[----:B------:R-:W-:Y:S01]  /*8a10*/  HMMA.16816.F32.BF16 R4, R4, R130, RZ ;  /* 0x000000820404723c */ /* 0x000fe200000418ff */
[----:B------:R-:W1:Y:S11]  /*8a20*/  LDSM.16.M88.4 R128, [R119+0x4c00] ;  /* 0x004c00007780783b */ /* 0x000e760000000200 */
[C---:B-1----:R-:W-:Y:S08]  /*8a30*/  HMMA.16816.F32.BF16 R8, R124.reuse, R128, R8 ;  /* 0x000000807c08723c */ /* 0x042ff00000041808 */
[----:B------:R-:W-:Y:S01]  /*8a40*/  HMMA.16816.F32.BF16 R4, R124, R130, R4 ;  /* 0x000000827c04723c */ /* 0x000fe20000041804 */
[----:B------:R-:W-:Y:S04]  /*8a50*/  LDSM.16.M88.4 R124, [R159+0x1000] ;  /* 0x001000009f7c783b */ /* 0x000fe80000000200 */
[----:B------:R-:W1:Y:S03]  /*8a60*/  LDSM.16.M88.4 R128, [R158+0x5000] ;  /* 0x005000009e80783b */ /* 0x000e660000000200 */
        /* <DEDUP_REMOVED lines=96> */
[----:B-1----:R-:W-:Y:S01]  /*9070*/  HMMA.16816.F32.BF16 R8, R128, R124, R8 ;  /* 0x0000007c8008723c */ /* 0x002fe20000041808 */
[----:B------:R-:W2:Y:S01]  /*9080*/  LD.E R124, desc[UR4][R2.64+0x18c] ;  /* 0x00018c04027c7980 */ /* 0x000ea2000c101900 */
[----:B------:R-:W-:Y:S01]  /*9090*/  ISETP.GT.AND P3, PT, R117, R166, PT ;  /* 0x000000a67500720c */ /* 0x000fe20003f64270 */
[----:B------:R-:W-:-:S05]  /*90a0*/  DEPBAR.LE SB0, 0x0 ;  /* 0x000080000000791a */ /* 0x000fca0000000000 */
[----:B------:R-:W-:Y:S01]  /*90b0*/  HMMA.16816.F32.BF16 R4, R128, R126, R4 ;  /* 0x0000007e8004723c */ /* 0x000fe20000041804 */
[----:B------:R-:W-:Y:S01]  /*90c0*/  BSSY.RECONVERGENT B1, `(.L_x_2432) ;  /* 0x0000114000017945 */ /* 0x000fe20003800200 */
[----:B------:R-:W-:Y:S01]  /*90d0*/  BAR.SYNC.DEFER_BLOCKING 0x0 ;  /* 0x0000000000007b1d */ /* 0x000fe20000010000 */
[-C--:B--2---:R-:W-:Y:S01]  /*90e0*/  FMUL.FTZ R66, R66, R124.reuse ;  /* 0x0000007c42427220 */ /* 0x084fe20000410000 */
[-C--:B------:R-:W-:Y:S01]  /*90f0*/  FMUL.FTZ R58, R58, R124.reuse ;  /* 0x0000007c3a3a7220 */ /* 0x080fe20000410000 */
[-C--:B------:R-:W-:Y:S01]  /*9100*/  FMUL.FTZ R125, R121, R124.reuse ;  /* 0x0000007c797d7220 */ /* 0x080fe20000410000 */
[-C--:B------:R-:W-:Y:S01]  /*9110*/  FMUL.FTZ R127, R64, R124.reuse ;  /* 0x0000007c407f7220 */ /* 0x080fe20000410000 */
[-C--:B------:R-:W-:Y:S01]  /*9120*/  FMUL.FTZ R44, R44, R124.reuse ;  /* 0x0000007c2c2c7220 */ /* 0x080fe20000410000 */
[-C--:B------:R-:W-:Y:S01]  /*9130*/  FMUL.FTZ R121, R123, R124.reuse ;  /* 0x0000007c7b797220 */ /* 0x080fe20000410000 */
[-C--:B------:R-:W-:Y:S01]  /*9140*/  FMUL.FTZ R64, R61, R124.reuse ;  /* 0x0000007c3d407220 */ /* 0x080fe20000410000 */
[-C--:B------:R-:W-:Y:S01]  /*9150*/  FMUL.FTZ R50, R50, R124.reuse ;  /* 0x0000007c32327220 */ /* 0x080fe20000410000 */
[----:B------:R1:W2:Y:S01]  /*9160*/  MUFU.TANH R126, R66 ;  /* 0x00000042007e7308 */ /* 0x0002a20000002400 */
[-C--:B------:R-:W-:Y:S01]  /*9170*/  FMUL.FTZ R123, R60, R124.reuse ;  /* 0x0000007c3c7b7220 */ /* 0x080fe20000410000 */
[-C--:B------:R-:W-:Y:S01]  /*9180*/  FMUL.FTZ R61, R63, R124.reuse ;  /* 0x0000007c3f3d7220 */ /* 0x080fe20000410000 */
[-C--:B------:R-:W-:Y:S01]  /*9190*/  FMUL.FTZ R62, R62, R124.reuse ;  /* 0x0000007c3e3e7220 */ /* 0x080fe20000410000 */
[-C--:B------:R-:W-:Y:S01]  /*91a0*/  FMUL.FTZ R60, R57, R124.reuse ;  /* 0x0000007c393c7220 */ /* 0x080fe20000410000 */
[-C--:B------:R-:W-:Y:S01]  /*91b0*/  FMUL.FTZ R131, R120, R124.reuse ;  /* 0x0000007c78837220 */ /* 0x080fe20000410000 */
[----:B------:R-:W-:-:S02]  /*91c0*/  FMUL.FTZ R57, R59, R124 ;  /* 0x0000007c3b397220 */ /* 0x000fc40000410000 */
[----:B------:R-:W3:Y:S01]  /*91d0*/  MUFU.TANH R63, R58 ;  /* 0x0000003a003f7308 */ /* 0x000ee20000002400 */
[-C--:B------:R-:W-:Y:S01]  /*91e0*/  FMUL.FTZ R120, R65, R124.reuse ;  /* 0x0000007c41787220 */ /* 0x080fe20000410000 */
[-C--:B------:R-:W-:Y:S01]  /*91f0*/  FMUL.FTZ R38, R38, R124.reuse ;  /* 0x0000007c26267220 */ /* 0x080fe20000410000 */
[-C--:B------:R-:W-:Y:S01]  /*9200*/  FMUL.FTZ R34, R34, R124.reuse ;  /* 0x0000007c22227220 */ /* 0x080fe20000410000 */
[-C--:B------:R-:W-:Y:S01]  /*9210*/  FMUL.FTZ R30, R30, R124.reuse ;  /* 0x0000007c1e1e7220 */ /* 0x080fe20000410000 */
[-C--:B------:R-:W-:Y:S01]  /*9220*/  FMUL.FTZ R65, R67, R124.reuse ;  /* 0x0000007c43417220 */ /* 0x080fe20000410000 */
[-C--:B------:R-:W-:Y:S02]  /*9230*/  FMUL.FTZ R41, R41, R124.reuse ;  /* 0x0000007c29297220 */ /* 0x080fe40000410000 */
[----:B------:R4:W2:Y:S01]  /*9240*/  MUFU.TANH R58, R44 ;  /* 0x0000002c003a7308 */ /* 0x0008a20000002400 */
[-C--:B-1----:R-:W-:Y:S01]  /*9250*/  FMUL.FTZ R66, R56, R124.reuse ;  /* 0x0000007c38427220 */ /* 0x082fe20000410000 */
[-C--:B------:R-:W-:Y:S01]  /*9260*/  FMUL.FTZ R56, R49, R124.reuse ;  /* 0x0000007c31387220 */ /* 0x080fe20000410000 */
[-C--:B------:R-:W-:Y:S01]  /*9270*/  FMUL.FTZ R49, R51, R124.reuse ;  /* 0x0000007c33317220 */ /* 0x080fe20000410000 */
[-C--:B------:R-:W-:Y:S01]  /*9280*/  FMUL.FTZ R51, R46, R124.reuse ;  /* 0x0000007c2e337220 */ /* 0x080fe20000410000 */
[----:B------:R-:W-:-:S03]  /*9290*/  FMUL.FTZ R46, R47, R124 ;  /* 0x0000007c2f2e7220 */ /* 0x000fc60000410000 */
[----:B------:R1:W1:Y:S01]  /*92a0*/  MUFU.TANH R59, R50 ;  /* 0x00000032003b7308 */ /* 0x0002620000002400 */
[-C--:B------:R-:W-:Y:S01]  /*92b0*/  FMUL.FTZ R47, R42, R124.reuse ;  /* 0x0000007c2a2f7220 */ /* 0x080fe20000410000 */
[-C--:B------:R-:W-:Y:S01]  /*92c0*/  FMUL.FTZ R22, R22, R124.reuse ;  /* 0x0000007c16167220 */ /* 0x080fe20000410000 */
[-C--:B------:R-:W-:Y:S01]  /*92d0*/  FMUL.FTZ R18, R18, R124.reuse ;  /* 0x0000007c12127220 */ /* 0x080fe20000410000 */
[----:B------:R-:W-:-:S04]  /*92e0*/  FMUL.FTZ R26, R26, R124 ;  /* 0x0000007c1a1a7220 */ /* 0x000fc80000410000 */
[----:B------:R5:W2:Y:S01]  /*92f0*/  MUFU.TANH R67, R62 ;  /* 0x0000003e00437308 */ /* 0x000aa20000002400 */
[-C--:B----4-:R-:W-:Y:S01]  /*9300*/  FMUL.FTZ R44, R43, R124.reuse ;  /* 0x0000007c2b2c7220 */ /* 0x090fe20000410000 */
[-C--:B------:R-:W-:Y:S01]  /*9310*/  FMUL.FTZ R43, R36, R124.reuse ;  /* 0x0000007c242b7220 */ /* 0x080fe20000410000 */
[-C--:B------:R-:W-:Y:S01]  /*9320*/  FMUL.FTZ R36, R33, R124.reuse ;  /* 0x0000007c21247220 */ /* 0x080fe20000410000 */
[-C--:B------:R-:W-:Y:S01]  /*9330*/  FMUL.FTZ R33, R35, R124.reuse ;  /* 0x0000007c23217220 */ /* 0x080fe20000410000 */
[-C--:B-1----:R-:W-:Y:S01]  /*9340*/  FMUL.FTZ R50, R40, R124.reuse ;  /* 0x0000007c28327220 */ /* 0x082fe20000410000 */
[-C--:B------:R-:W-:Y:S01]  /*9350*/  FMUL.FTZ R40, R37, R124.reuse ;  /* 0x0000007c25287220 */ /* 0x080fe20000410000 */
[-C--:B------:R-:W-:Y:S01]  /*9360*/  FMUL.FTZ R37, R39, R124.reuse ;  /* 0x0000007c27257220 */ /* 0x080fe20000410000 */
[----:B------:R1:W4:Y:S01]  /*9370*/  MUFU.TANH R42, R38 ;  /* 0x00000026002a7308 */ /* 0x0003220000002400 */
[-C--:B-----5:R-:W-:Y:S01]  /*9380*/  FMUL.FTZ R62, R48, R124.reuse ;  /* 0x0000007c303e7220 */ /* 0x0a0fe20000410000 */
[----:B------:R-:W-:-:S06]  /*9390*/  FMUL.FTZ R48, R45, R124 ;  /* 0x0000007c2d307220 */ /* 0x000fcc0000410000 */
[----:B------:R5:W2:Y:S01]  /*93a0*/  MUFU.TANH R39, R34 ;  /* 0x0000002200277308 */ /* 0x000aa20000002400 */
[-C--:B------:R-:W-:Y:S01]  /*93b0*/  FMUL.FTZ R4, R4, R124.reuse ;  /* 0x0000007c04047220 */ /* 0x080fe20000410000 */
[----:B------:R-:W-:-:S06]  /*93c0*/  FMUL.FTZ R5, R5, R124 ;  /* 0x0000007c05057220 */ /* 0x000fcc0000410000 */
[----:B------:R3:W2:Y:S01]  /*93d0*/  MUFU.TANH R35, R30 ;  /* 0x0000001e00237308 */ /* 0x0006a20000002400 */
[-C--:B-1----:R-:W-:Y:S01]  /*93e0*/  FMUL.FTZ R38, R28, R124.reuse ;  /* 0x0000007c1c267220 */ /* 0x082fe20000410000 */
[-C--:B------:R-:W-:Y:S01]  /*93f0*/  FMUL.FTZ R28, R25, R124.reuse ;  /* 0x0000007c191c7220 */ /* 0x080fe20000410000 */
[----:B------:R-:W-:-:S05]  /*9400*/  FMUL.FTZ R25, R27, R124 ;  /* 0x0000007c1b197220 */ /* 0x000fca0000410000 */
[----:B------:R1:W1:Y:S01]  /*9410*/  MUFU.TANH R45, R41 ;  /* 0x00000029002d7308 */ /* 0x0002620000002400 */
[-C--:B-----5:R-:W-:Y:S01]  /*9420*/  FMUL.FTZ R34, R24, R124.reuse ;  /* 0x0000007c18227220 */ /* 0x0a0fe20000410000 */
[-C--:B------:R-:W-:Y:S01]  /*9430*/  FMUL.FTZ R24, R21, R124.reuse ;  /* 0x0000007c15187220 */ /* 0x080fe20000410000 */
[-C--:B------:R-:W-:Y:S01]  /*9440*/  FMUL.FTZ R21, R23, R124.reuse ;  /* 0x0000007c17157220 */ /* 0x080fe20000410000 */
[-C--:B---3--:R-:W-:Y:S01]  /*9450*/  FMUL.FTZ R30, R20, R124.reuse ;  /* 0x0000007c141e7220 */ /* 0x088fe20000410000 */
[-C--:B------:R-:W-:Y:S01]  /*9460*/  FMUL.FTZ R20, R17, R124.reuse ;  /* 0x0000007c11147220 */ /* 0x080fe20000410000 */
[-C--:B------:R-:W-:Y:S02]  /*9470*/  FMUL.FTZ R17, R19, R124.reuse ;  /* 0x0000007c13117220 */ /* 0x080fe40000410000 */
[----:B------:R3:W2:Y:S01]  /*9480*/  MUFU.TANH R27, R22 ;  /* 0x00000016001b7308 */ /* 0x0006a20000002400 */
[-C--:B------:R-:W-:Y:S01]  /*9490*/  FMUL.FTZ R19, R14, R124.reuse ;  /* 0x0000007c0e137220 */ /* 0x080fe20000410000 */
[-C--:B------:R-:W-:Y:S01]  /*94a0*/  FMUL.FTZ R14, R10, R124.reuse ;  /* 0x0000007c0a0e7220 */ /* 0x080fe20000410000 */
[-C--:B-1----:R-:W-:Y:S01]  /*94b0*/  FMUL.FTZ R41, R32, R124.reuse ;  /* 0x0000007c20297220 */ /* 0x082fe20000410000 */
[-C--:B------:R-:W-:Y:S01]  /*94c0*/  FMUL.FTZ R32, R29, R124.reuse ;  /* 0x0000007c1d207220 */ /* 0x080fe20000410000 */
[----:B------:R-:W-:-:S03]  /*94d0*/  FMUL.FTZ R29, R31, R124 ;  /* 0x0000007c1f1d7220 */ /* 0x000fc60000410000 */
[----:B------:R1:W1:Y:S01]  /*94e0*/  MUFU.TANH R23, R18 ;  /* 0x0000001200177308 */ /* 0x0002620000002400 */
[-C--:B------:R-:W-:Y:S01]  /*94f0*/  FMUL.FTZ R10, R11, R124.reuse ;  /* 0x0000007c0b0a7220 */ /* 0x080fe20000410000 */
[-C--:B------:R-:W-:Y:S01]  /*9500*/  FMUL.FTZ R122, R122, R124.reuse ;  /* 0x0000007c7a7a7220 */ /* 0x080fe20000410000 */
[-C--:B------:R-:W-:Y:S01]  /*9510*/  FMUL.FTZ R13, R13, R124.reuse ;  /* 0x0000007c0d0d7220 */ /* 0x080fe20000410000 */
[-C--:B------:R-:W-:Y:S01]  /*9520*/  FMUL.FTZ R6, R6, R124.reuse ;  /* 0x0000007c06067220 */ /* 0x080fe20000410000 */
[----:B------:R-:W-:-:S03]  /*9530*/  FMUL.FTZ R7, R7, R124 ;  /* 0x0000007c07077220 */ /* 0x000fc60000410000 */
[----:B------:R5:W2:Y:S01]  /*9540*/  MUFU.TANH R31, R26 ;  /* 0x0000001a001f7308 */ /* 0x000aa20000002400 */
[-C--:B---3--:R-:W-:Y:S01]  /*9550*/  FMUL.FTZ R22, R12, R124.reuse ;  /* 0x0000007c0c167220 */ /* 0x088fe20000410000 */
[-C--:B------:R-:W-:Y:S01]  /*9560*/  FMUL.FTZ R12, R15, R124.reuse ;  /* 0x0000007c0f0c7220 */ /* 0x080fe20000410000 */
[-C--:B-1----:R-:W-:Y:S01]  /*9570*/  FMUL.FTZ R18, R8, R124.reuse ;  /* 0x0000007c08127220 */ /* 0x082fe20000410000 */
[----:B------:R-:W-:-:S04]  /*9580*/  FMUL.FTZ R8, R9, R124 ;  /* 0x0000007c09087220 */ /* 0x000fc80000410000 */
[----:B------:R-:W1:Y:S01]  /*9590*/  MUFU.TANH R131, R131 ;  /* 0x0000008300837308 */ /* 0x000e620000002400 */
[----:B-----5:R-:W-:-:S07]  /*95a0*/  FMUL.FTZ R26, R16, R124 ;  /* 0x0000007c101a7220 */ /* 0x020fce0000410000 */
[----:B------:R-:W3:Y:S08]  /*95b0*/  MUFU.TANH R125, R125 ;  /* 0x0000007d007d7308 */ /* 0x000ef00000002400 */
        /* <DEDUP_REMOVED lines=49> */
[----:B------:R1:W1:Y:S01]  /*98d0*/  MUFU.TANH R15, R7 ;  /* 0x00000007000f7308 */ /* 0x0002620000002400 */
[----:B--234-:R-:W-:Y:S05]  /*98e0*/  @!P3 BRA `(.L_x_2433) ;  /* 0x000000080044b947 */ /* 0x01cfea0003800000 */
[----:B------:R-:W-:Y:S04]  /*98f0*/  BSSY.RECONVERGENT B0, `(.L_x_2434) ;  /* 0x0000048000007945 */ /* 0x000fe80003800200 */
[----:B------:R-:W-:Y:S05]  /*9900*/  @!P4 BRA `(.L_x_2435) ;  /* 0x0000000000f8c947 */ /* 0x000fea0003800000 */
[----:B-1----:R-:W2:Y:S01]  /*9910*/  LD.E R13, desc[UR4][R2.64+0x170] ;  /* 0x00017004020d7980 */ /* 0x002ea2000c101900 */
[C---:B------:R-:W-:Y:S02]  /*9920*/  VIADD R122, R54.reuse, 0xffffff80 ;  /* 0xffffff80367a7836 */ /* 0x040fe40000000000 */
[----:B------:R-:W-:Y:S01]  /*9930*/  VIADD R54, R54, 0xffffff00 ;  /* 0xffffff0036367836 */ /* 0x000fe20000000000 */
[----:B------:R-:W3:Y:S01]  /*9940*/  LD.E.64 R136, desc[UR4][R2.64+0x20] ;  /* 0x0000200402887980 */ /* 0x000ee2000c101b00 */
[----:B--2---:R-:W-:-:S04]  /*9950*/  IABS R7, R13 ;  /* 0x0000000d00077213 */ /* 0x004fc80000000000 */
[----:B------:R-:W1:Y:S08]  /*9960*/  I2F.RP R9, R7 ;  /* 0x0000000700097306 */ /* 0x000e700000209400 */
[----:B-1----:R-:W1:Y:S02]  /*9970*/  MUFU.RCP R128, R9 ;  /* 0x0000000900807308 */ /* 0x002e640000001000 */
[----:B-1----:R-:W-:-:S06]  /*9980*/  VIADD R128, R128, 0xffffffe ;  /* 0x0ffffffe80807836 */ /* 0x002fcc0000000000 */
[----:B------:R-:W1:Y:S02]  /*9990*/  F2I.FTZ.U32.TRUNC.NTZ R129, R128 ;  /* 0x0000008000817305 */ /* 0x000e64000021f000 */
[----:B-1----:R-:W-:Y:S01]  /*99a0*/  IMAD.MOV R6, RZ, RZ, -R129 ;  /* 0x000000ffff067224 */ /* 0x002fe200078e0a81 */
[----:B------:R-:W-:-:S03]  /*99b0*/  MOV R128, RZ ;  /* 0x000000ff00807202 */ /* 0x000fc60000000f00 */
[----:B------:R-:W-:-:S04]  /*99c0*/  IMAD R6, R6, R7, RZ ;  /* 0x0000000706067224 */ /* 0x000fc800078e02ff */
[----:B------:R-:W-:Y:S01]  /*99d0*/  IMAD.HI.U32 R11, R129, R6, R128 ;  /* 0x00000006810b7227 */ /* 0x000fe200078e0080 */
[-C--:B------:R-:W-:Y:S01]  /*99e0*/  LOP3.LUT R6, R122, R13.reuse, RZ, 0x3c, !PT ;  /* 0x0000000d7a067212 */ /* 0x080fe200078e3cff */
[----:B------:R-:W2:Y:S01]  /*99f0*/  LD.E.64 R128, desc[UR4][R2.64+0x38] ;  /* 0x0000380402807980 */ /* 0x000ea2000c101b00 */
[----:B------:R-:W-:Y:S02]  /*9a00*/  IABS R122, R122 ;  /* 0x0000007a007a7213 */ /* 0x000fe40000000000 */
[----:B------:R-:W-:Y:S02]  /*9a10*/  ISETP.GE.AND P6, PT, R6, RZ, PT ;  /* 0x000000ff0600720c */ /* 0x000fe40003fc6270 */
[----:B------:R-:W-:Y:S01]  /*9a20*/  IABS R6, R13 ;  /* 0x0000000d00067213 */ /* 0x000fe20000000000 */
[----:B------:R-:W-:-:S04]  /*9a30*/  IMAD.HI.U32 R9, R11, R122, RZ ;  /* 0x0000007a0b097227 */ /* 0x000fc800078e00ff */
[----:B------:R-:W-:-:S04]  /*9a40*/  IMAD.MOV R6, RZ, RZ, -R6 ;  /* 0x000000ffff067224 */ /* 0x000fc800078e0a06 */
[----:B------:R-:W-:-:S05]  /*9a50*/  IMAD R122, R9, R6, R122 ;  /* 0x00000006097a7224 */ /* 0x000fca00078e027a */
[----:B------:R-:W-:-:S13]  /*9a60*/  ISETP.GT.U32.AND P4, PT, R7, R122, PT ;  /* 0x0000007a0700720c */ /* 0x000fda0003f84070 */
[-C--:B------:R-:W-:Y:S02]  /*9a70*/  @!P4 IADD3 R122, PT, PT, R122, -R7.reuse, RZ ;  /* 0x800000077a7ac210 */ /* 0x080fe40007ffe0ff */
[----:B------:R-:W-:Y:S02]  /*9a80*/  @!P4 IADD3 R9, PT, PT, R9, 0x1, RZ ;  /* 0x000000010909c810 */ /* 0x000fe40007ffe0ff */
[----:B------:R-:W-:Y:S02]  /*9a90*/  ISETP.GE.U32.AND P5, PT, R122, R7, PT ;  /* 0x000000077a00720c */ /* 0x000fe40003fa6070 */
[----:B------:R-:W-:Y:S02]  /*9aa0*/  IABS R122, R54 ;  /* 0x00000036007a7213 */ /* 0x000fe40000000000 */
[----:B------:R-:W-:-:S03]  /*9ab0*/  LOP3.LUT R54, R54, R13, RZ, 0x3c, !PT ;  /* 0x0000000d36367212 */ /* 0x000fc600078e3cff */
[----:B------:R-:W-:Y:S01]  /*9ac0*/  IMAD.HI.U32 R11, R11, R122, RZ ;  /* 0x0000007a0b0b7227 */ /* 0x000fe200078e00ff */
[----:B------:R-:W-:-:S03]  /*9ad0*/  ISETP.GE.AND P4, PT, R54, RZ, PT ;  /* 0x000000ff3600720c */ /* 0x000fc60003f86270 */
[----:B------:R-:W-:Y:S02]  /*9ae0*/  IMAD R6, R11, R6, R122 ;  /* 0x000000060b067224 */ /* 0x000fe400078e027a */
[----:B------:R-:W-:-:S03]  /*9af0*/  @P5 VIADD R9, R9, 0x1 ;  /* 0x0000000109095836 */ /* 0x000fc60000000000 */
[----:B------:R-:W-:Y:S02]  /*9b00*/  ISETP.GT.U32.AND P5, PT, R7, R6, PT ;  /* 0x000000060700720c */ /* 0x000fe40003fa4070 */
[----:B------:R-:W-:-:S11]  /*9b10*/  @!P6 IADD3 R9, PT, PT, -R9, RZ, RZ ;  /* 0x000000ff0909e210 */ /* 0x000fd60007ffe1ff */
[----:B------:R-:W-:Y:S01]  /*9b20*/  @!P5 IMAD.IADD R6, R6, 0x1, -R7 ;  /* 0x000000010606d824 */ /* 0x000fe200078e0a07 */
[----:B------:R-:W-:-:S04]  /*9b30*/  @!P5 IADD3 R11, PT, PT, R11, 0x1, RZ ;  /* 0x000000010b0bd810 */ /* 0x000fc80007ffe0ff */
[----:B------:R-:W-:Y:S02]  /*9b40*/  ISETP.GE.U32.AND P5, PT, R6, R7, PT ;  /* 0x000000070600720c */ /* 0x000fe40003fa6070 */
[----:B------:R-:W-:-:S11]  /*9b50*/  LOP3.LUT R6, RZ, R13, RZ, 0x33, !PT ;  /* 0x0000000dff067212 */ /* 0x000fd600078e33ff */
[----:B------:R-:W-:Y:S02]  /*9b60*/  @P5 IADD3 R11, PT, PT, R11, 0x1, RZ ;  /* 0x000000010b0b5810 */ /* 0x000fe40007ffe0ff */
[----:B------:R-:W-:-:S03]  /*9b70*/  ISETP.NE.AND P5, PT, R13, RZ, PT ;  /* 0x000000ff0d00720c */ /* 0x000fc60003fa5270 */
[----:B------:R-:W-:Y:S01]  /*9b80*/  @!P4 IMAD.MOV R11, RZ, RZ, -R11 ;  /* 0x000000ffff0bc224 */ /* 0x000fe200078e0a0b */
[----:B------:R-:W-:-:S04]  /*9b90*/  SEL R7, R6, R9, !P5 ;  /* 0x0000000906077207 */ /* 0x000fc80006800000 */
[----:B------:R-:W-:Y:S01]  /*9ba0*/  SEL R11, R6, R11, !P5 ;  /* 0x0000000b060b7207 */ /* 0x000fe20006800000 */
[----:B------:R-:W-:-:S04]  /*9bb0*/  IMAD.WIDE R138, R7, 0x4, R182 ;  /* 0x00000004078a7825 */ /* 0x000fc800078e02b6 */
[----:B------:R-:W-:Y:S01]  /*9bc0*/  IMAD.WIDE R140, R11, 0x4, R182 ;  /* 0x000000040b8c7825 */ /* 0x000fe200078e02b6 */
[----:B------:R-:W4:Y:S04]  /*9bd0*/  LD.E R9, desc[UR4][R138.64] ;  /* 0x000000048a097980 */ /* 0x000f28000c101900 */
[----:B------:R-:W4:Y:S01]  /*9be0*/  LD.E R6, desc[UR4][R140.64] ;  /* 0x000000048c067980 */ /* 0x000f22000c101900 */
[----:B------:R-:W-:-:S04]  /*9bf0*/  IMAD.IADD R54, R7, 0x1, -R11 ;  /* 0x0000000107367824 */ /* 0x000fc800078e0a0b */
[----:B------:R-:W-:-:S05]  /*9c00*/  IMAD R13, R13, R54, -0x80 ;  /* 0xffffff800d0d7424 */ /* 0x000fca00078e0236 */
[----:B------:R-:W-:Y:S02]  /*9c10*/  SHF.R.S32.HI R7, RZ, 0x1f, R13 ;  /* 0x0000001fff077819 */ /* 0x000fe4000001140d */
[----:B----4-:R-:W-:Y:S01]  /*9c20*/  IADD3 R9, PT, PT, R6, -R9, RZ ;  /* 0x8000000906097210 */ /* 0x010fe20007ffe0ff */
[----:B--2---:R-:W-:-:S04]  /*9c30*/  IMAD R6, R129, R13, RZ ;  /* 0x0000000d81067224 */ /* 0x004fc800078e02ff */
[C---:B------:R-:W-:Y:S02]  /*9c40*/  IMAD R6, R128.reuse, R7, R6 ;  /* 0x0000000780067224 */ /* 0x040fe400078e0206 */
[----:B------:R-:W-:-:S04]  /*9c50*/  IMAD.WIDE.U32 R128, R128, R13, RZ ;  /* 0x0000000d80807225 */ /* 0x000fc800078e00ff */
[----:B------:R-:W-:Y:S01]  /*9c60*/  IMAD.IADD R129, R129, 0x1, R6 ;  /* 0x0000000181817824 */ /* 0x000fe200078e0206 */
[----:B------:R-:W-:Y:S01]  /*9c70*/  SHF.R.S32.HI R6, RZ, 0x1f, R9 ;  /* 0x0000001fff067819 */ /* 0x000fe20000011409 */
[----:B---3--:R-:W-:-:S04]  /*9c80*/  IMAD.WIDE.U32 R128, R9, R136, R128 ;  /* 0x0000008809807225 */ /* 0x008fc800078e0080 */
[----:B------:R-:W-:-:S04]  /*9c90*/  IMAD R9, R137, R9, RZ ;  /* 0x0000000989097224 */ /* 0x000fc800078e02ff */
[----:B------:R-:W-:Y:S01]  /*9ca0*/  IMAD R6, R136, R6, R9 ;  /* 0x0000000688067224 */ /* 0x000fe200078e0209 */
[----:B------:R-:W-:-:S04]  /*9cb0*/  LEA R168, P4, R128, R168, 0x1 ;  /* 0x000000a880a87211 */ /* 0x000fc800078808ff */
[----:B------:R-:W-:-:S04]  /*9cc0*/  IADD3 R6, PT, PT, R129, R6, RZ ;  /* 0x0000000681067210 */ /* 0x000fc80007ffe0ff */
[----:B------:R-:W-:Y:S01]  /*9cd0*/  LEA.HI.X R167, R128, R167, R6, 0x1, P4 ;  /* 0x000000a780a77211 */ /* 0x000fe200020f0c06 */
[----:B------:R-:W-:Y:S05]  /*9ce0*/  BRA `(.L_x_2436) ;  /* 0x0000000000207947 */ /* 0x000fea0003800000 */
.L_x_2435:
[----:B-1----:R-:W2:Y:S01]  /*9cf0*/  LD.E R6, desc[UR4][R2.64+0x38] ;  /* 0x0000380402067980 */ /* 0x002ea2000c101900 */
[----:B------:R-:W-:Y:S02]  /*9d00*/  UMOV UR6, URZ ;  /* 0x000000ff00067c82 */ /* 0x000fe40008000000 */
[----:B------:R-:W-:Y:S01]  /*9d10*/  IADD3 R7, P4, PT, RZ, -UR6, RZ ;  /* 0x80000006ff077c10 */ /* 0x000fe2000ff9e0ff */
[----:B--2---:R-:W-:-:S04]  /*9d20*/  IMAD.SHL.U32 R6, R6, 0x80, RZ ;  /* 0x0000008006067824 */ /* 0x004fc800078e00ff */
[----:B------:R-:W-:-:S05]  /*9d30*/  IMAD.X R6, RZ, RZ, ~R6, P4 ;  /* 0x000000ffff067224 */ /* 0x000fca00020e0e06 */
[----:B------:R-:W-:-:S04]  /*9d40*/  SHF.R.S64 R7, R7, 0x1f, R6 ;  /* 0x0000001f07077819 */ /* 0x000fc80000001006 */
[----:B------:R-:W-:-:S04]  /*9d50*/  IADD3 R168, P4, PT, R7, R168, RZ ;  /* 0x000000a807a87210 */ /* 0x000fc80007f9e0ff */
[----:B------:R-:W-:-:S09]  /*9d60*/  LEA.HI.X.SX32 R167, R6, R167, 0x1, P4 ;  /* 0x000000a706a77211 */ /* 0x000fd200020f0eff */
.L_x_2436:
[----:B------:R-:W-:Y:S05]  /*9d70*/  BSYNC.RECONVERGENT B0 ;  /* 0x0000000000007941 */ /* 0x000fea0003800200 */
.L_x_2434:
[----:B------:R-:W-:Y:S01]  /*9d80*/  @!P2 IMAD.MOV.U32 R169, RZ, RZ, R167 ;  /* 0x000000ffffa9a224 */ /* 0x000fe200078e00a7 */
[C---:B------:R-:W-:Y:S02]  /*9d90*/  LEA R136, P4, R160.reuse, R168, 0x6 ;  /* 0x000000a8a0887211 */ /* 0x040fe400078830ff */
[C---:B------:R-:W-:Y:S02]  /*9da0*/  SHF.L.U32 R6, R160.reuse, 0x6, RZ ;  /* 0x00000006a0067819 */ /* 0x040fe400000006ff */
[----:B------:R-:W-:Y:S01]  /*9db0*/  @!PT LDS RZ, [RZ] ;  /* 0x00000000fffff984 */ /* 0x000fe20000000800 */
[----:B------:R-:W-:Y:S01]  /*9dc0*/  @!PT LDS RZ, [RZ] ;  /* 0x00000000fffff984 */ /* 0x000fe20000000800 */
[----:B------:R-:W-:Y:S01]  /*9dd0*/  @!PT LDS RZ, [RZ] ;  /* 0x00000000fffff984 */ /* 0x000fe20000000800 */
[----:B------:R1:W-:Y:S01]  /*9de0*/  @!P2 LDGSTS.E.BYPASS.LTC128B.128 [R177+0x3000], desc[UR4][R168.64] ;  /* 0x03000000a8b1afae */ /* 0x0003e2000b981a04 */
[--C-:B------:R-:W-:Y:S02]  /*9df0*/  LEA.HI.X R137, R160, R167, R161.reuse, 0x6, P4 ;  /* 0x000000a7a0897211 */ /* 0x100fe400020f34a1 */
[----:B------:R-:W-:Y:S01]  /*9e00*/  IADD3 R128, P4, PT, R6, R136, RZ ;  /* 0x0000008806807210 */ /* 0x000fe20007f9e0ff */
[----:B------:R2:W-:Y:S01]  /*9e10*/  @P2 STS.128 [R177+0x3000], RZ ;  /* 0x003000ffb1002388 */ /* 0x0005e20000000c00 */
[----:B------:R-:W-:-:S05]  /*9e20*/  SHF.L.U64.HI R7, R160, 0x6, R161 ;  /* 0x00000006a0077819 */ /* 0x000fca00000102a1 */
[----:B------:R-:W-:Y:S01]  /*9e30*/  IMAD.X R129, R7, 0x1, R137, P4 ;  /* 0x0000000107817824 */ /* 0x000fe200020e0689 */
        /* <DEDUP_REMOVED lines=60> */
.L_x_2433:
[----:B------:R-:W-:Y:S05]  /*a200*/  BSYNC.RECONVERGENT B1 ;  /* 0x0000000000017941 */ /* 0x000fea0003800200 */
.L_x_2432:
[C---:B-12---:R-:W-:Y:S02]  /*a210*/  VIADD R6, R116.reuse, 0xfffffff9 ;  /* 0xfffffff974067836 */ /* 0x046fe40000000000 */
[C---:B------:R-:W-:Y:S02]  /*a220*/  VIADD R7, R116.reuse, 0xffffff81 ;  /* 0xffffff8174077836 */ /* 0x040fe40000000000 */
[----:B------:R-:W-:Y:S01]  /*a230*/  VIADD R54, R116, 0xffffff91 ;  /* 0xffffff9174367836 */ /* 0x000fe20000000000 */
[C---:B------:R-:W-:Y:S02]  /*a240*/  ISETP.GE.AND P1, PT, R6.reuse, R187, PT ;  /* 0x000000bb0600720c */ /* 0x040fe40003f26270 */
[----:B------:R-:W-:Y:S02]  /*a250*/  ISETP.GE.AND P0, PT, R6, R185, PT ;  /* 0x000000b90600720c */ /* 0x000fe40003f06270 */
[----:B------:R-:W-:Y:S02]  /*a260*/  ISETP.GE.AND P2, PT, R7, R187, PT ;  /* 0x000000bb0700720c */ /* 0x000fe40003f46270 */
[----:B------:R-:W-:Y:S01]  /*a270*/  FSEL R122, R5, -INF , P1 ;  /* 0xff800000057a7808 */ /* 0x000fe20000800000 */
[----:B------:R-:W-:Y:S01]  /*a280*/  VIADD R5, R116, 0xffffff88 ;  /* 0xffffff8874057836 */ /* 0x000fe20000000000 */
[----:B------:R-:W-:-:S02]  /*a290*/  ISETP.GE.AND P5, PT, R6, R186, PT ;  /* 0x000000ba0600720c */ /* 0x000fc40003fa6270 */
[----:B------:R-:W-:Y:S02]  /*a2a0*/  ISETP.GE.AND P4, PT, R6, R184, PT ;  /* 0x000000b80600720c */ /* 0x000fe40003f86270 */
[----:B------:R-:W-:Y:S02]  /*a2b0*/  FSEL R6, R15, -INF , P0 ;  /* 0xff8000000f067808 */ /* 0x000fe40000000000 */
[C---:B------:R-:W-:Y:S02]  /*a2c0*/  ISETP.GE.AND P6, PT, R7.reuse, R186, PT ;  /* 0x000000ba0700720c */ /* 0x040fe40003fc6270 */
[----:B------:R-:W-:Y:S02]  /*a2d0*/  ISETP.GE.AND P1, PT, R7, R185, PT ;  /* 0x000000b90700720c */ /* 0x000fe40003f26270 */
[----:B------:R-:W-:Y:S02]  /*a2e0*/  FSEL R15, R125, -INF , P2 ;  /* 0xff8000007d0f7808 */ /* 0x000fe40001000000 */
[----:B------:R-:W-:-:S02]  /*a2f0*/  ISETP.GE.AND P2, PT, R5, R187, PT ;  /* 0x000000bb0500720c */ /* 0x000fc40003f46270 */
[----:B------:R-:W-:Y:S02]  /*a300*/  FSEL R122, R122, -INF , !P5 ;  /* 0xff8000007a7a7808 */ /* 0x000fe40006800000 */
[----:B------:R-:W-:Y:S02]  /*a310*/  FSEL R15, R15, -INF , !P6 ;  /* 0xff8000000f0f7808 */ /* 0x000fe40007000000 */
[----:B------:R-:W-:Y:S02]  /*a320*/  FSEL R9, R121, -INF , P1 ;  /* 0xff80000079097808 */ /* 0x000fe40000800000 */
[C---:B------:R-:W-:Y:S02]  /*a330*/  ISETP.GE.AND P5, PT, R5.reuse, R186, PT ;  /* 0x000000ba0500720c */ /* 0x040fe40003fa6270 */
[C---:B------:R-:W-:Y:S02]  /*a340*/  ISETP.GE.AND P6, PT, R5.reuse, R185, PT ;  /* 0x000000b90500720c */ /* 0x040fe40003fc6270 */
[-C--:B------:R-:W-:Y:S01]  /*a350*/  ISETP.GE.AND P1, PT, R5, R184.reuse, PT ;  /* 0x000000b80500720c */ /* 0x080fe20003f26270 */
[----:B------:R-:W-:Y:S01]  /*a360*/  VIADD R5, R116, 0xffffff89 ;  /* 0xffffff8974057836 */ /* 0x000fe20000000000 */
[----:B------:R-:W-:-:S02]  /*a370*/  ISETP.GE.AND P0, PT, R7, R184, PT ;  /* 0x000000b80700720c */ /* 0x000fc40003f06270 */
[----:B------:R-:W-:Y:S02]  /*a380*/  FSEL R13, R127, -INF , P2 ;  /* 0xff8000007f0d7808 */ /* 0x000fe40001000000 */
[----:B------:R-:W-:Y:S02]  /*a390*/  FSEL R9, R9, -INF , !P0 ;  /* 0xff80000009097808 */ /* 0x000fe40004000000 */
[----:B------:R-:W-:Y:S02]  /*a3a0*/  FSEL R13, R13, -INF , !P5 ;  /* 0xff8000000d0d7808 */ /* 0x000fe40006800000 */
[----:B------:R-:W-:Y:S02]  /*a3b0*/  FSEL R7, R126, -INF , P6 ;  /* 0xff8000007e077808 */ /* 0x000fe40003000000 */
[C---:B------:R-:W-:Y:S02]  /*a3c0*/  ISETP.GE.AND P0, PT, R5.reuse, R187, PT ;  /* 0x000000bb0500720c */ /* 0x040fe40003f06270 */
        /* <DEDUP_REMOVED lines=8> */
[C---:B------:R-:W-:Y:S02]  /*a450*/  ISETP.GE.AND P1, PT, R5.reuse, R186, PT ;  /* 0x000000ba0500720c */ /* 0x040fe40003f26270 */
[----:B------:R-:W-:Y:S02]  /*a460*/  ISETP.GE.AND P2, PT, R5, R185, PT ;  /* 0x000000b90500720c */ /* 0x000fe40003f46270 */
[----:B------:R-:W-:Y:S02]  /*a470*/  FSEL R65, R65, -INF , P5 ;  /* 0xff80000041417808 */ /* 0x000fe40002800000 */
[----:B------:R-:W-:Y:S02]  /*a480*/  FSEL R123, R123, -INF , P0 ;  /* 0xff8000007b7b7808 */ /* 0x000fe40000000000 */
[----:B------:R-:W-:Y:S02]  /*a490*/  ISETP.GE.AND P5, PT, R5, R184, PT ;  /* 0x000000b80500720c */ /* 0x000fe40003fa6270 */
[----:B------:R-:W-:-:S02]  /*a4a0*/  FSEL R5, R65, -INF , !P6 ;  /* 0xff80000041057808 */ /* 0x000fc40007000000 */
[----:B------:R-:W-:Y:S02]  /*a4b0*/  FSEL R243, R123, -INF , !P1 ;  /* 0xff8000007bf37808 */ /* 0x000fe40004800000 */
[----:B------:R-:W-:Y:S02]  /*a4c0*/  FSEL R67, R67, -INF , P2 ;  /* 0xff80000043437808 */ /* 0x000fe40001000000 */
[C---:B------:R-:W-:Y:S02]  /*a4d0*/  ISETP.GE.AND P0, PT, R54.reuse, R187, PT ;  /* 0x000000bb3600720c */ /* 0x040fe40003f06270 */
[C---:B------:R-:W-:Y:S02]  /*a4e0*/  ISETP.GE.AND P6, PT, R54.reuse, R186, PT ;  /* 0x000000ba3600720c */ /* 0x040fe40003fc6270 */
[C---:B------:R-:W-:Y:S02]  /*a4f0*/  ISETP.GE.AND P1, PT, R54.reuse, R185, PT ;  /* 0x000000b93600720c */ /* 0x040fe40003f26270 */
[----:B------:R-:W-:Y:S01]  /*a500*/  ISETP.GE.AND P2, PT, R54, R184, PT ;  /* 0x000000b83600720c */ /* 0x000fe20003f46270 */
[----:B------:R-:W-:Y:S01]  /*a510*/  VIADD R54, R116, 0xffffff98 ;  /* 0xffffff9874367836 */ /* 0x000fe20000000000 */
[----:B------:R-:W-:-:S02]  /*a520*/  FSEL R64, R64, -INF , P0 ;  /* 0xff80000040407808 */ /* 0x000fc40000000000 */
[----:B------:R-:W-:Y:S02]  /*a530*/  FSEL R235, R67, -INF , !P5 ;  /* 0xff80000043eb7808 */ /* 0x000fe40006800000 */
[----:B------:R-:W-:Y:S02]  /*a540*/  ISETP.GE.AND P0, PT, R54, R187, PT ;  /* 0x000000bb3600720c */ /* 0x000fe40003f06270 */
[----:B------:R-:W-:Y:S02]  /*a550*/  FSEL R241, R64, -INF , !P6 ;  /* 0xff80000040f17808 */ /* 0x000fe40007000000 */
[----:B------:R-:W-:Y:S02]  /*a560*/  FSEL R61, R61, -INF , P1 ;  /* 0xff8000003d3d7808 */ /* 0x000fe40000800000 */
[C---:B------:R-:W-:Y:S02]  /*a570*/  ISETP.GE.AND P5, PT, R54.reuse, R186, PT ;  /* 0x000000ba3600720c */ /* 0x040fe40003fa6270 */
[----:B------:R-:W-:-:S02]  /*a580*/  ISETP.GE.AND P6, PT, R54, R185, PT ;  /* 0x000000b93600720c */ /* 0x000fc40003fc6270 */
[----:B------:R-:W-:Y:S01]  /*a590*/  ISETP.GE.AND P1, PT, R54, R184, PT ;  /* 0x000000b83600720c */ /* 0x000fe20003f26270 */
[----:B------:R-:W-:Y:S01]  /*a5a0*/  VIADD R54, R116, 0xffffff99 ;  /* 0xffffff9974367836 */ /* 0x000fe20000000000 */
[----:B------:R-:W-:Y:S02]  /*a5b0*/  FSEL R66, R66, -INF , P0 ;  /* 0xff80000042427808 */ /* 0x000fe40000000000 */
[----:B------:R-:W-:Y:S02]  /*a5c0*/  FSEL R233, R61, -INF , !P2 ;  /* 0xff8000003de97808 */ /* 0x000fe40005000000 */
[----:B------:R-:W-:Y:S01]  /*a5d0*/  FSEL R239, R66, -INF , !P5 ;  /* 0xff80000042ef7808 */ /* 0x000fe20006800000 */
[----:B------:R-:W2:Y:S01]  /*a5e0*/  LD.E R61, desc[UR4][R2.64+0xdc] ;  /* 0x0000dc04023d7980 */ /* 0x000ea2000c101900 */
[----:B------:R-:W-:Y:S02]  /*a5f0*/  FSEL R63, R63, -INF , P6 ;  /* 0xff8000003f3f7808 */ /* 0x000fe40003000000 */
[----:B------:R-:W-:-:S02]  /*a600*/  ISETP.GE.AND P0, PT, R54, R187, PT ;  /* 0x000000bb3600720c */ /* 0x000fc40003f06270 */
[C---:B------:R-:W-:Y:S02]  /*a610*/  ISETP.GE.AND P2, PT, R54.reuse, R186, PT ;  /* 0x000000ba3600720c */ /* 0x040fe40003f46270 */
[C---:B------:R-:W-:Y:S02]  /*a620*/  ISETP.GE.AND P5, PT, R54.reuse, R185, PT ;  /* 0x000000b93600720c */ /* 0x040fe40003fa6270 */
[----:B------:R-:W-:Y:S01]  /*a630*/  ISETP.GE.AND P6, PT, R54, R184, PT ;  /* 0x000000b83600720c */ /* 0x000fe20003fc6270 */
[----:B------:R-:W-:Y:S01]  /*a640*/  VIADD R54, R116, 0xffffffa0 ;  /* 0xffffffa074367836 */ /* 0x000fe20000000000 */
[----:B------:R-:W-:Y:S02]  /*a650*/  FSEL R60, R60, -INF , P0 ;  /* 0xff8000003c3c7808 */ /* 0x000fe40000000000 */
[----:B------:R-:W-:Y:S02]  /*a660*/  FSEL R231, R63, -INF , !P1 ;  /* 0xff8000003fe77808 */ /* 0x000fe40004800000 */
[----:B------:R-:W-:-:S02]  /*a670*/  ISETP.GE.AND P0, PT, R54, R187, PT ;  /* 0x000000bb3600720c */ /* 0x000fc40003f06270 */
[----:B------:R-:W-:Y:S02]  /*a680*/  FSEL R237, R60, -INF , !P2 ;  /* 0xff8000003ced7808 */ /* 0x000fe40005000000 */
[----:B------:R-:W-:Y:S02]  /*a690*/  FSEL R57, R57, -INF , P5 ;  /* 0xff80000039397808 */ /* 0x000fe40002800000 */
[C---:B------:R-:W-:Y:S02]  /*a6a0*/  ISETP.GE.AND P1, PT, R54.reuse, R186, PT ;  /* 0x000000ba3600720c */ /* 0x040fe40003f26270 */
[C---:B------:R-:W-:Y:S02]  /*a6b0*/  ISETP.GE.AND P2, PT, R54.reuse, R185, PT ;  /* 0x000000b93600720c */ /* 0x040fe40003f46270 */
[----:B------:R-:W-:Y:S01]  /*a6c0*/  ISETP.GE.AND P5, PT, R54, R184, PT ;  /* 0x000000b83600720c */ /* 0x000fe20003fa6270 */
[----:B------:R-:W-:Y:S01]  /*a6d0*/  VIADD R54, R116, 0xffffffa1 ;  /* 0xffffffa174367836 */ /* 0x000fe20000000000 */
[----:B------:R-:W-:-:S02]  /*a6e0*/  FSEL R62, R62, -INF , P0 ;  /* 0xff8000003e3e7808 */ /* 0x000fc40000000000 */
[----:B------:R-:W-:Y:S02]  /*a6f0*/  FSEL R205, R57, -INF , !P6 ;  /* 0xff80000039cd7808 */ /* 0x000fe40007000000 */
[----:B------:R-:W-:Y:S02]  /*a700*/  FSEL R225, R62, -INF , !P1 ;  /* 0xff8000003ee17808 */ /* 0x000fe40004800000 */
[----:B------:R-:W-:Y:S02]  /*a710*/  FSEL R59, R59, -INF , P2 ;  /* 0xff8000003b3b7808 */ /* 0x000fe40001000000 */
[C---:B------:R-:W-:Y:S02]  /*a720*/  ISETP.GE.AND P0, PT, R54.reuse, R187, PT ;  /* 0x000000bb3600720c */ /* 0x040fe40003f06270 */
[C---:B------:R-:W-:Y:S02]  /*a730*/  ISETP.GE.AND P6, PT, R54.reuse, R186, PT ;  /* 0x000000ba3600720c */ /* 0x040fe40003fc6270 */
[----:B------:R-:W-:-:S02]  /*a740*/  ISETP.GE.AND P1, PT, R54, R185, PT ;  /* 0x000000b93600720c */ /* 0x000fc40003f26270 */
[----:B------:R-:W-:Y:S01]  /*a750*/  ISETP.GE.AND P2, PT, R54, R184, PT ;  /* 0x000000b83600720c */ /* 0x000fe20003f46270 */
[----:B------:R-:W-:Y:S01]  /*a760*/  VIADD R54, R116, 0xffffffa8 ;  /* 0xffffffa874367836 */ /* 0x000fe20000000000 */
[----:B------:R-:W-:Y:S02]  /*a770*/  FSEL R56, R56, -INF , P0 ;  /* 0xff80000038387808 */ /* 0x000fe40000000000 */
[----:B------:R-:W-:Y:S02]  /*a780*/  FSEL R221, R59, -INF , !P5 ;  /* 0xff8000003bdd7808 */ /* 0x000fe40006800000 */
[----:B------:R-:W-:Y:S02]  /*a790*/  ISETP.GE.AND P0, PT, R54, R187, PT ;  /* 0x000000bb3600720c */ /* 0x000fe40003f06270 */
[----:B------:R-:W-:Y:S02]  /*a7a0*/  FSEL R217, R56, -INF , !P6 ;  /* 0xff80000038d97808 */ /* 0x000fe40007000000 */
[----:B------:R-:W-:Y:S01]  /*a7b0*/  FSEL R207, R49, -INF , P1 ;  /* 0xff80000031cf7808 */ /* 0x000fe20000800000 */
[----:B------:R-:W-:Y:S01]  /*a7c0*/  VIADD R49, R116, 0xffffffa9 ;  /* 0xffffffa974317836 */ /* 0x000fe20000000000 */
[----:B------:R-:W-:-:S02]  /*a7d0*/  ISETP.GE.AND P5, PT, R54, R186, PT ;  /* 0x000000ba3600720c */ /* 0x000fc40003fa6270 */
[----:B------:R-:W-:Y:S02]  /*a7e0*/  ISETP.GE.AND P6, PT, R54, R185, PT ;  /* 0x000000b93600720c */ /* 0x000fe40003fc6270 */
[----:B------:R-:W-:Y:S02]  /*a7f0*/  FSEL R58, R58, -INF , P0 ;  /* 0xff8000003a3a7808 */ /* 0x000fe40000000000 */
[----:B------:R-:W-:Y:S02]  /*a800*/  FSEL R207, R207, -INF , !P2 ;  /* 0xff800000cfcf7808 */ /* 0x000fe40005000000 */
[----:B------:R-:W-:Y:S02]  /*a810*/  FSEL R223, R58, -INF , !P5 ;  /* 0xff8000003adf7808 */ /* 0x000fe40006800000 */
[----:B------:R-:W-:Y:S01]  /*a820*/  FSEL R51, R51, -INF , P6 ;  /* 0xff80000033337808 */ /* 0x000fe20003000000 */
[----:B------:R-:W-:Y:S01]  /*a830*/  LDSM.16.MT88.4 R56, [R118+0xd000] ;  /* 0x00d000007638783b */ /* 0x000fe20000004200 */
[----:B------:R-:W-:-:S02]  /*a840*/  ISETP.GE.AND P0, PT, R49, R187, PT ;  /* 0x000000bb3100720c */ /* 0x000fc40003f06270 */
[C---:B------:R-:W-:Y:S02]  /*a850*/  ISETP.GE.AND P2, PT, R49.reuse, R186, PT ;  /* 0x000000ba3100720c */ /* 0x040fe40003f46270 */
[C---:B------:R-:W-:Y:S02]  /*a860*/  ISETP.GE.AND P5, PT, R49.reuse, R185, PT ;  /* 0x000000b93100720c */ /* 0x040fe40003fa6270 */
[-C--:B------:R-:W-:Y:S01]  /*a870*/  ISETP.GE.AND P6, PT, R49, R184.reuse, PT ;  /* 0x000000b83100720c */ /* 0x080fe20003fc6270 */
[----:B------:R-:W-:Y:S01]  /*a880*/  VIADD R49, R116, 0xffffffb0 ;  /* 0xffffffb074317836 */ /* 0x000fe20000000000 */
[----:B------:R-:W-:Y:S02]  /*a890*/  ISETP.GE.AND P1, PT, R54, R184, PT ;  /* 0x000000b83600720c */ /* 0x000fe40003f26270 */
[----:B------:R-:W-:Y:S02]  /*a8a0*/  FSEL R48, R48, -INF , P0 ;  /* 0xff80000030307808 */ /* 0x000fe40000000000 */
[----:B------:R-:W-:-:S02]  /*a8b0*/  ISETP.GE.AND P0, PT, R49, R187, PT ;  /* 0x000000bb3100720c */ /* 0x000fc40003f06270 */
[----:B------:R-:W-:Y:S01]  /*a8c0*/  FSEL R197, R46, -INF , P5 ;  /* 0xff8000002ec57808 */ /* 0x000fe20002800000 */
[----:B------:R-:W-:Y:S01]  /*a8d0*/  VIADD R46, R116, 0xffffffb1 ;  /* 0xffffffb1742e7836 */ /* 0x000fe20000000000 */
[----:B------:R-:W-:Y:S02]  /*a8e0*/  FSEL R219, R51, -INF , !P1 ;  /* 0xff80000033db7808 */ /* 0x000fe40004800000 */
[----:B------:R-:W-:Y:S02]  /*a8f0*/  FSEL R203, R48, -INF , !P2 ;  /* 0xff80000030cb7808 */ /* 0x000fe40005000000 */
[C---:B------:R-:W-:Y:S02]  /*a900*/  ISETP.GE.AND P1, PT, R49.reuse, R186, PT ;  /* 0x000000ba3100720c */ /* 0x040fe40003f26270 */
[----:B------:R-:W-:Y:S02]  /*a910*/  ISETP.GE.AND P2, PT, R49, R185, PT ;  /* 0x000000b93100720c */ /* 0x000fe40003f46270 */
[----:B------:R-:W-:-:S02]  /*a920*/  FSEL R50, R50, -INF , P0 ;  /* 0xff80000032327808 */ /* 0x000fc40000000000 */
[----:B------:R-:W-:Y:S02]  /*a930*/  ISETP.GE.AND P0, PT, R46, R187, PT ;  /* 0x000000bb2e00720c */ /* 0x000fe40003f06270 */
[----:B------:R-:W-:Y:S02]  /*a940*/  FSEL R197, R197, -INF , !P6 ;  /* 0xff800000c5c57808 */ /* 0x000fe40007000000 */
[----:B------:R-:W-:Y:S02]  /*a950*/  FSEL R215, R50, -INF , !P1 ;  /* 0xff80000032d77808 */ /* 0x000fe40004800000 */
[----:B------:R-:W-:Y:S02]  /*a960*/  FSEL R47, R47, -INF , P2 ;  /* 0xff8000002f2f7808 */ /* 0x000fe40001000000 */
[C---:B------:R-:W-:Y:S02]  /*a970*/  ISETP.GE.AND P6, PT, R46.reuse, R186, PT ;  /* 0x000000ba2e00720c */ /* 0x040fe40003fc6270 */
[----:B------:R-:W-:-:S02]  /*a980*/  ISETP.GE.AND P1, PT, R46, R185, PT ;  /* 0x000000b92e00720c */ /* 0x000fc40003f26270 */
[-C--:B------:R-:W-:Y:S01]  /*a990*/  ISETP.GE.AND P2, PT, R46, R184.reuse, PT ;  /* 0x000000b82e00720c */ /* 0x080fe20003f46270 */
[----:B------:R-:W-:Y:S01]  /*a9a0*/  VIADD R46, R116, 0xffffffb8 ;  /* 0xffffffb8742e7836 */ /* 0x000fe20000000000 */
[----:B------:R-:W-:Y:S02]  /*a9b0*/  FSEL R45, R45, -INF , P0 ;  /* 0xff8000002d2d7808 */ /* 0x000fe40000000000 */
[----:B------:R-:W-:Y:S02]  /*a9c0*/  ISETP.GE.AND P5, PT, R49, R184, PT ;  /* 0x000000b83100720c */ /* 0x000fe40003fa6270 */
[----:B------:R-:W-:Y:S02]  /*a9d0*/  FSEL R201, R45, -INF , !P6 ;  /* 0xff8000002dc97808 */ /* 0x000fe40007000000 */
[----:B------:R-:W-:Y:S01]  /*a9e0*/  FSEL R193, R44, -INF , P1 ;  /* 0xff8000002cc17808 */ /* 0x000fe20000800000 */
[----:B------:R-:W-:Y:S01]  /*a9f0*/  VIADD R44, R116, 0xffffffb9 ;  /* 0xffffffb9742c7836 */ /* 0x000fe20000000000 */
[----:B------:R-:W-:-:S02]  /*aa00*/  ISETP.GE.AND P0, PT, R46, R187, PT ;  /* 0x000000bb2e00720c */ /* 0x000fc40003f06270 */
[C---:B------:R-:W-:Y:S02]  /*aa10*/  ISETP.GE.AND P6, PT, R46.reuse, R185, PT ;  /* 0x000000b92e00720c */ /* 0x040fe40003fc6270 */
[----:B------:R-:W-:Y:S02]  /*aa20*/  FSEL R211, R47, -INF , !P5 ;  /* 0xff8000002fd37808 */ /* 0x000fe40006800000 */
[----:B------:R-:W-:Y:S02]  /*aa30*/  ISETP.GE.AND P5, PT, R46, R186, PT ;  /* 0x000000ba2e00720c */ /* 0x000fe40003fa6270 */
[----:B------:R-:W-:Y:S02]  /*aa40*/  FSEL R43, R43, -INF , P0 ;  /* 0xff8000002b2b7808 */ /* 0x000fe40000000000 */
[----:B------:R-:W-:Y:S01]  /*aa50*/  FSEL R209, R42, -INF , P6 ;  /* 0xff8000002ad17808 */ /* 0x000fe20003000000 */
[----:B------:R-:W-:Y:S01]  /*aa60*/  VIADD R42, R116, 0xffffffc0 ;  /* 0xffffffc0742a7836 */ /* 0x000fe20000000000 */
[----:B------:R-:W-:-:S02]  /*aa70*/  ISETP.GE.AND P0, PT, R44, R187, PT ;  /* 0x000000bb2c00720c */ /* 0x000fc40003f06270 */
[----:B------:R-:W-:Y:S02]  /*aa80*/  FSEL R193, R193, -INF , !P2 ;  /* 0xff800000c1c17808 */ /* 0x000fe40005000000 */
[----:B------:R-:W-:Y:S02]  /*aa90*/  FSEL R213, R43, -INF , !P5 ;  /* 0xff8000002bd57808 */ /* 0x000fe40006800000 */
[----:B------:R-:W-:Y:S02]  /*aaa0*/  ISETP.GE.AND P1, PT, R46, R184, PT ;  /* 0x000000b82e00720c */ /* 0x000fe40003f26270 */
[C---:B------:R-:W-:Y:S02]  /*aab0*/  ISETP.GE.AND P2, PT, R44.reuse, R186, PT ;  /* 0x000000ba2c00720c */ /* 0x040fe40003f46270 */
[----:B------:R-:W-:Y:S02]  /*aac0*/  ISETP.GE.AND P5, PT, R44, R185, PT ;  /* 0x000000b92c00720c */ /* 0x000fe40003fa6270 */
[----:B------:R-:W-:-:S02]  /*aad0*/  FSEL R40, R40, -INF , P0 ;  /* 0xff80000028287808 */ /* 0x000fc40000000000 */
[----:B------:R-:W-:Y:S02]  /*aae0*/  ISETP.GE.AND P0, PT, R42, R187, PT ;  /* 0x000000bb2a00720c */ /* 0x000fe40003f06270 */
[----:B------:R-:W-:Y:S02]  /*aaf0*/  FSEL R209, R209, -INF , !P1 ;  /* 0xff800000d1d17808 */ /* 0x000fe40004800000 */
[----:B------:R-:W-:Y:S02]  /*ab00*/  FSEL R199, R40, -INF , !P2 ;  /* 0xff80000028c77808 */ /* 0x000fe40005000000 */
[----:B------:R-:W-:Y:S01]  /*ab10*/  FSEL R191, R37, -INF , P5 ;  /* 0xff80000025bf7808 */ /* 0x000fe20002800000 */
[----:B------:R-:W-:Y:S01]  /*ab20*/  VIADD R37, R116, 0xffffffc1 ;  /* 0xffffffc174257836 */ /* 0x000fe20000000000 */
[----:B------:R-:W-:Y:S02]  /*ab30*/  ISETP.GE.AND P6, PT, R44, R184, PT ;  /* 0x000000b82c00720c */ /* 0x000fe40003fc6270 */
[----:B------:R-:W-:-:S02]  /*ab40*/  ISETP.GE.AND P1, PT, R42, R186, PT ;  /* 0x000000ba2a00720c */ /* 0x000fc40003f26270 */
[----:B------:R-:W-:Y:S02]  /*ab50*/  ISETP.GE.AND P2, PT, R42, R185, PT ;  /* 0x000000b92a00720c */ /* 0x000fe40003f46270 */
[----:B------:R-:W-:Y:S02]  /*ab60*/  FSEL R41, R41, -INF , P0 ;  /* 0xff80000029297808 */ /* 0x000fe40000000000 */
[----:B------:R-:W-:Y:S02]  /*ab70*/  FSEL R191, R191, -INF , !P6 ;  /* 0xff800000bfbf7808 */ /* 0x000fe40007000000 */
[----:B------:R-:W-:Y:S02]  /*ab80*/  FSEL R169, R41, -INF , !P1 ;  /* 0xff80000029a97808 */ /* 0x000fe40004800000 */
[----:B------:R-:W-:Y:S02]  /*ab90*/  FSEL R39, R39, -INF , P2 ;  /* 0xff80000027277808 */ /* 0x000fe40001000000 */
[----:B------:R-:W-:-:S02]  /*aba0*/  ISETP.GE.AND P0, PT, R37, R187, PT ;  /* 0x000000bb2500720c */ /* 0x000fc40003f06270 */
[C---:B------:R-:W-:Y:S02]  /*abb0*/  ISETP.GE.AND P6, PT, R37.reuse, R186, PT ;  /* 0x000000ba2500720c */ /* 0x040fe40003fc6270 */
[C---:B------:R-:W-:Y:S02]  /*abc0*/  ISETP.GE.AND P1, PT, R37.reuse, R185, PT ;  /* 0x000000b92500720c */ /* 0x040fe40003f26270 */
[-C--:B------:R-:W-:Y:S01]  /*abd0*/  ISETP.GE.AND P2, PT, R37, R184.reuse, PT ;  /* 0x000000b82500720c */ /* 0x080fe20003f46270 */
[----:B------:R-:W-:Y:S01]  /*abe0*/  VIADD R37, R116, 0xffffffc8 ;  /* 0xffffffc874257836 */ /* 0x000fe20000000000 */
[----:B------:R-:W-:Y:S02]  /*abf0*/  ISETP.GE.AND P5, PT, R42, R184, PT ;  /* 0x000000b82a00720c */ /* 0x000fe40003fa6270 */
[----:B------:R-:W-:Y:S01]  /*ac00*/  FSEL R36, R36, -INF , P0 ;  /* 0xff80000024247808 */ /* 0x000fe20000000000 */
[----:B------:R-:W-:Y:S01]  /*ac10*/  LDSM.16.MT88.4 R40, [R156+0xd000] ;  /* 0x00d000009c28783b */ /* 0x000fe20000004200 */
[----:B------:R-:W-:-:S02]  /*ac20*/  ISETP.GE.AND P0, PT, R37, R187, PT ;  /* 0x000000bb2500720c */ /* 0x000fc40003f06270 */
[----:B------:R-:W-:Y:S02]  /*ac30*/  FSEL R149, R39, -INF , !P5 ;  /* 0xff80000027957808 */ /* 0x000fe40006800000 */
[----:B------:R-:W-:Y:S02]  /*ac40*/  FSEL R155, R36, -INF , !P6 ;  /* 0xff800000249b7808 */ /* 0x000fe40007000000 */
[----:B------:R-:W-:Y:S01]  /*ac50*/  FSEL R145, R33, -INF , P1 ;  /* 0xff80000021917808 */ /* 0x000fe20000800000 */
[----:B------:R-:W-:Y:S01]  /*ac60*/  VIADD R33, R116, 0xffffffc9 ;  /* 0xffffffc974217836 */ /* 0x000fe20000000000 */
[C---:B------:R-:W-:Y:S02]  /*ac70*/  ISETP.GE.AND P5, PT, R37.reuse, R186, PT ;  /* 0x000000ba2500720c */ /* 0x040fe40003fa6270 */
[----:B------:R-:W-:Y:S02]  /*ac80*/  ISETP.GE.AND P6, PT, R37, R185, PT ;  /* 0x000000b92500720c */ /* 0x000fe40003fc6270 */
[----:B------:R-:W-:-:S02]  /*ac90*/  FSEL R38, R38, -INF , P0 ;  /* 0xff80000026267808 */ /* 0x000fc40000000000 */
[----:B------:R-:W-:Y:S02]  /*aca0*/  FSEL R145, R145, -INF , !P2 ;  /* 0xff80000091917808 */ /* 0x000fe40005000000 */
[----:B------:R-:W-:Y:S02]  /*acb0*/  FSEL R153, R38, -INF , !P5 ;  /* 0xff80000026997808 */ /* 0x000fe40006800000 */
[----:B------:R-:W-:Y:S02]  /*acc0*/  FSEL R35, R35, -INF , P6 ;  /* 0xff80000023237808 */ /* 0x000fe40003000000 */
[C---:B------:R-:W-:Y:S02]  /*acd0*/  ISETP.GE.AND P0, PT, R33.reuse, R187, PT ;  /* 0x000000bb2100720c */ /* 0x040fe40003f06270 */
[C---:B------:R-:W-:Y:S02]  /*ace0*/  ISETP.GE.AND P2, PT, R33.reuse, R186, PT ;  /* 0x000000ba2100720c */ /* 0x040fe40003f46270 */
[----:B------:R-:W-:-:S02]  /*acf0*/  ISETP.GE.AND P5, PT, R33, R185, PT ;  /* 0x000000b92100720c */ /* 0x000fc40003fa6270 */
[-C--:B------:R-:W-:Y:S01]  /*ad00*/  ISETP.GE.AND P6, PT, R33, R184.reuse, PT ;  /* 0x000000b82100720c */ /* 0x080fe20003fc6270 */
[----:B------:R-:W-:Y:S01]  /*ad10*/  VIADD R33, R116, 0xffffffd0 ;  /* 0xffffffd074217836 */ /* 0x000fe20000000000 */
[----:B------:R-:W-:Y:S02]  /*ad20*/  ISETP.GE.AND P1, PT, R37, R184, PT ;  /* 0x000000b82500720c */ /* 0x000fe40003f26270 */
[----:B------:R-:W-:Y:S02]  /*ad30*/  FSEL R32, R32, -INF , P0 ;  /* 0xff80000020207808 */ /* 0x000fe40000000000 */
[----:B------:R-:W-:Y:S02]  /*ad40*/  ISETP.GE.AND P0, PT, R33, R187, PT ;  /* 0x000000bb2100720c */ /* 0x000fe40003f06270 */
[----:B------:R-:W-:Y:S02]  /*ad50*/  FSEL R143, R35, -INF , !P1 ;  /* 0xff800000238f7808 */ /* 0x000fe40004800000 */
[----:B------:R-:W-:-:S02]  /*ad60*/  FSEL R151, R32, -INF , !P2 ;  /* 0xff80000020977808 */ /* 0x000fc40005000000 */
[----:B------:R-:W-:Y:S01]  /*ad70*/  FSEL R141, R29, -INF , P5 ;  /* 0xff8000001d8d7808 */ /* 0x000fe20002800000 */
[----:B------:R-:W-:Y:S01]  /*ad80*/  VIADD R29, R116, 0xffffffd1 ;  /* 0xffffffd1741d7836 */ /* 0x000fe20000000000 */
[C---:B------:R-:W-:Y:S02]  /*ad90*/  ISETP.GE.AND P1, PT, R33.reuse, R186, PT ;  /* 0x000000ba2100720c */ /* 0x040fe40003f26270 */
[----:B------:R-:W-:Y:S02]  /*ada0*/  ISETP.GE.AND P2, PT, R33, R185, PT ;  /* 0x000000b92100720c */ /* 0x000fe40003f46270 */
[----:B------:R-:W-:Y:S02]  /*adb0*/  FSEL R34, R34, -INF , P0 ;  /* 0xff80000022227808 */ /* 0x000fe40000000000 */
[----:B------:R-:W-:Y:S02]  /*adc0*/  FSEL R141, R141, -INF , !P6 ;  /* 0xff8000008d8d7808 */ /* 0x000fe40007000000 */
[----:B------:R-:W-:-:S02]  /*add0*/  FSEL R139, R34, -INF , !P1 ;  /* 0xff800000228b7808 */ /* 0x000fc40004800000 */
[----:B------:R-:W-:Y:S02]  /*ade0*/  FSEL R31, R31, -INF , P2 ;  /* 0xff8000001f1f7808 */ /* 0x000fe40001000000 */
[C---:B------:R-:W-:Y:S02]  /*adf0*/  ISETP.GE.AND P0, PT, R29.reuse, R187, PT ;  /* 0x000000bb1d00720c */ /* 0x040fe40003f06270 */
[C---:B------:R-:W-:Y:S02]  /*ae00*/  ISETP.GE.AND P6, PT, R29.reuse, R186, PT ;  /* 0x000000ba1d00720c */ /* 0x040fe40003fc6270 */
[C---:B------:R-:W-:Y:S02]  /*ae10*/  ISETP.GE.AND P1, PT, R29.reuse, R185, PT ;  /* 0x000000b91d00720c */ /* 0x040fe40003f26270 */
[-C--:B------:R-:W-:Y:S01]  /*ae20*/  ISETP.GE.AND P2, PT, R29, R184.reuse, PT ;  /* 0x000000b81d00720c */ /* 0x080fe20003f46270 */
[----:B------:R-:W-:Y:S01]  /*ae30*/  VIADD R29, R116, 0xffffffd8 ;  /* 0xffffffd8741d7836 */ /* 0x000fe20000000000 */
[----:B------:R-:W-:-:S02]  /*ae40*/  ISETP.GE.AND P5, PT, R33, R184, PT ;  /* 0x000000b82100720c */ /* 0x000fc40003fa6270 */
[----:B------:R-:W-:Y:S01]  /*ae50*/  FSEL R28, R28, -INF , P0 ;  /* 0xff8000001c1c7808 */ /* 0x000fe20000000000 */
[----:B------:R-:W-:Y:S01]  /*ae60*/  LDSM.16.MT88.4 R32, [R118+0xb000] ;  /* 0x00b000007620783b */ /* 0x000fe20000004200 */
[----:B------:R-:W-:Y:S02]  /*ae70*/  ISETP.GE.AND P0, PT, R29, R187, PT ;  /* 0x000000bb1d00720c */ /* 0x000fe40003f06270 */
[----:B------:R-:W-:Y:S02]  /*ae80*/  FSEL R127, R31, -INF , !P5 ;  /* 0xff8000001f7f7808 */ /* 0x000fe40006800000 */
        /* <DEDUP_REMOVED lines=51> */
[----:B------:R-:W-:Y:S02]  /*b1c0*/  FSEL R16, R16, -INF , P0 ;  /* 0xff80000010107808 */ /* 0x000fe40000000000 */
        /* <DEDUP_REMOVED lines=15> */
[C---:B------:R-:W-:Y:S01]  /*b2c0*/  VIADD R12, R116.reuse, 0xfffffff8 ;  /* 0xfffffff8740c7836 */ /* 0x040fe20000000000 */
[----:B------:R-:W-:Y:S01]  /*b2d0*/  ISETP.GE.AND P5, PT, R17, R184, PT ;  /* 0x000000b81100720c */ /* 0x000fe20003fa6270 */
[----:B------:R-:W-:Y:S01]  /*b2e0*/  VIADD R116, R116, 0xffffff80 ;  /* 0xffffff8074747836 */ /* 0x000fe20000000000 */
[----:B------:R-:W-:Y:S02]  /*b2f0*/  FSEL R8, R8, -INF , P0 ;  /* 0xff80000008087808 */ /* 0x000fe40000000000 */
[----:B------:R-:W-:-:S02]  /*b300*/  FSEL R120, R14, -INF , !P5 ;  /* 0xff8000000e787808 */ /* 0x000fc40006800000 */
[-C--:B------:R-:W-:Y:S02]  /*b310*/  ISETP.GE.AND P0, PT, R116, R187.reuse, PT ;  /* 0x000000bb7400720c */ /* 0x080fe40003f06270 */
[----:B------:R-:W-:Y:S02]  /*b320*/  ISETP.GE.AND P5, PT, R12, R187, PT ;  /* 0x000000bb0c00720c */ /* 0x000fe40003fa6270 */
[----:B------:R-:W-:Y:S02]  /*b330*/  FSEL R10, R10, -INF , P1 ;  /* 0xff8000000a0a7808 */ /* 0x000fe40000800000 */
[----:B------:R-:W-:Y:S02]  /*b340*/  ISETP.GE.AND P1, PT, R116, R186, PT ;  /* 0x000000ba7400720c */ /* 0x000fe40003f26270 */
[----:B------:R-:W-:Y:S02]  /*b350*/  FSEL R19, R131, -INF , P0 ;  /* 0xff80000083137808 */ /* 0x000fe40000000000 */
[----:B------:R-:W-:-:S02]  /*b360*/  FSEL R4, R4, -INF , P5 ;  /* 0xff80000004047808 */ /* 0x000fc40002800000 */
[C---:B------:R-:W-:Y:S02]  /*b370*/  ISETP.GE.AND P5, PT, R116.reuse, R185, PT ;  /* 0x000000b97400720c */ /* 0x040fe40003fa6270 */
[----:B------:R-:W-:Y:S02]  /*b380*/  FSEL R19, R19, -INF , !P1 ;  /* 0xff80000013137808 */ /* 0x000fe40004800000 */
[----:B------:R-:W-:Y:S02]  /*b390*/  ISETP.GE.AND P0, PT, R116, R184, PT ;  /* 0x000000b87400720c */ /* 0x000fe40003f06270 */
[----:B------:R-:W-:Y:S02]  /*b3a0*/  FSEL R17, R132, -INF , P5 ;  /* 0xff80000084117808 */ /* 0x000fe40002800000 */
[----:B------:R-:W-:Y:S02]  /*b3b0*/  FMNMX3.FTZ R14, R52, R19, R15, !PT ;  /* 0x00000013340e7276 */ /* 0x000fe4000781000f */
[----:B------:R-:W-:-:S02]  /*b3c0*/  FSEL R17, R17, -INF , !P0 ;  /* 0xff80000011117808 */ /* 0x000fc40004000000 */
[----:B------:R-:W-:Y:S02]  /*b3d0*/  FMNMX3.FTZ R14, R14, R13, R11, !PT ;  /* 0x0000000d0e0e7276 */ /* 0x000fe4000781000b */
[C---:B------:R-:W-:Y:S02]  /*b3e0*/  ISETP.GE.AND P5, PT, R12.reuse, R186, PT ;  /* 0x000000ba0c00720c */ /* 0x040fe40003fa6270 */
[C---:B------:R-:W-:Y:S02]  /*b3f0*/  ISETP.GE.AND P1, PT, R12.reuse, R185, PT ;  /* 0x000000b90c00720c */ /* 0x040fe40003f26270 */
[----:B------:R-:W-:Y:S02]  /*b400*/  ISETP.GE.AND P0, PT, R12, R184, PT ;  /* 0x000000b80c00720c */ /* 0x000fe40003f06270 */
        /* <DEDUP_REMOVED lines=23> */
[----:B------:R-:W-:Y:S02]  /*b580*/  FSEL R132, R8, -INF , !P6 ;  /* 0xff80000008847808 */ /* 0x000fe40007000000 */
[----:B------:R-:W-:Y:S02]  /*b590*/  FMNMX3.FTZ R23, R23, R128, R126, !PT ;  /* 0x0000008017177276 */ /* 0x000fe4000781007e */
[----:B------:R-:W-:-:S02]  /*b5a0*/  FMNMX3.FTZ R21, R21, R65, R64, !PT ;  /* 0x0000004115157276 */ /* 0x000fc40007810040 */
[----:B------:R-:W-:Y:S02]  /*b5b0*/  FSEL R131, R4, -INF , !P5 ;  /* 0xff80000004837808 */ /* 0x000fe40006800000 */
[----:B------:R-:W-:Y:S02]  /*b5c0*/  FMNMX3.FTZ R8, R23, R124, R132, !PT ;  /* 0x0000007c17087276 */ /* 0x000fe40007810084 */
[----:B------:R-:W-:Y:S02]  /*b5d0*/  FSEL R67, R134, -INF , P1 ;  /* 0xff80000086437808 */ /* 0x000fe40000800000 */
[----:B------:R-:W-:Y:S02]  /*b5e0*/  FSEL R116, R10, -INF , !P2 ;  /* 0xff8000000a747808 */ /* 0x000fe40005000000 */
[----:B------:R-:W-:Y:S02]  /*b5f0*/  FMNMX3.FTZ R21, R21, R63, R62, !PT ;  /* 0x0000003f15157276 */ /* 0x000fe4000781003e */
[----:B------:R-:W-:-:S02]  /*b600*/  FMNMX3.FTZ R8, R8, R131, R122, !PT ;  /* 0x0000008308087276 */ /* 0x000fc4000781007a */
[----:B------:R-:W-:Y:S02]  /*b610*/  FSEL R66, R6, -INF , !P4 ;  /* 0xff80000006427808 */ /* 0x000fe40006000000 */
[----:B------:R-:W-:Y:S02]  /*b620*/  FSEL R67, R67, -INF , !P0 ;  /* 0xff80000043437808 */ /* 0x000fe40004000000 */
[----:B------:R-:W-:Y:S01]  /*b630*/  FMNMX3.FTZ R6, R21, R120, R116, !PT ;  /* 0x0000007815067276 */ /* 0x000fe20007810074 */
[----:B------:R-:W1:Y:S03]  /*b640*/  SHFL.BFLY PT, R25, R8, 0x2, 0x1f ;  /* 0x0c401f0008197f89 */ /* 0x000e6600000e0000 */
[----:B------:R-:W-:-:S05]  /*b650*/  FMNMX3.FTZ R6, R6, R67, R66, !PT ;  /* 0x0000004306067276 */ /* 0x000fca0007810042 */
[----:B------:R-:W3:Y:S01]  /*b660*/  SHFL.BFLY PT, R23, R6, 0x2, 0x1f ;  /* 0x0c401f0006177f89 */ /* 0x000ee200000e0000 */
[----:B-1----:R-:W-:-:S05]  /*b670*/  FMNMX.FTZ R25, R8, R25, !PT ;  /* 0x0000001908197209 */ /* 0x002fca0007810000 */
[----:B------:R-:W1:Y:S01]  /*b680*/  SHFL.BFLY PT, R60, R25, 0x1, 0x1f ;  /* 0x0c201f00193c7f89 */ /* 0x000e6200000e0000 */
[----:B---3--:R-:W-:-:S05]  /*b690*/  FMNMX.FTZ R23, R6, R23, !PT ;  /* 0x0000001706177209 */ /* 0x008fca0007810000 */
[----:B------:R-:W3:Y:S01]  /*b6a0*/  SHFL.BFLY PT, R54, R23, 0x1, 0x1f ;  /* 0x0c201f0017367f89 */ /* 0x000ee200000e0000 */
[----:B-1----:R-:W-:-:S03]  /*b6b0*/  FMNMX.FTZ R60, R25, R60, !PT ;  /* 0x0000003c193c7209 */ /* 0x002fc60007810000 */
[----:B------:R-:W-:Y:S01]  /*b6c0*/  LDSM.16.MT88.4 R24, [R156+0xb000] ;  /* 0x00b000009c18783b */ /* 0x000fe20000004200 */
[C---:B------:R-:W-:Y:S02]  /*b6d0*/  FSETP.NEU.FTZ.AND P1, PT, R60.reuse, -INF , PT ;  /* 0xff8000003c00780b */ /* 0x040fe40003f3d000 */
[----:B---3--:R-:W-:Y:S02]  /*b6e0*/  FMNMX.FTZ R54, R23, R54, !PT ;  /* 0x0000003617367209 */ /* 0x008fe40007810000 */
[----:B------:R-:W-:Y:S02]  /*b6f0*/  FSEL R21, R60, RZ, P1 ;  /* 0x000000ff3c157208 */ /* 0x000fe40000800000 */
[----:B------:R-:W-:Y:S01]  /*b700*/  FSETP.NEU.FTZ.AND P0, PT, R54, -INF , PT ;  /* 0xff8000003600780b */ /* 0x000fe20003f1d000 */
[----:B--2---:R-:W-:Y:S02]  /*b710*/  FMUL.FTZ R4, R61, R60 ;  /* 0x0000003c3d047220 */ /* 0x004fe40000410000 */
[----:B------:R-:W-:Y:S01]  /*b720*/  FADD.FTZ R6, R52, -R21 ;  /* 0x8000001534067221 */ /* 0x000fe20000010000 */
[----:B------:R-:W-:-:S02]  /*b730*/  FSEL R21, R54, RZ, P0 ;  /* 0x000000ff36157208 */ /* 0x000fc40000000000 */
[----:B------:R-:W-:-:S03]  /*b740*/  FSEL R52, R4, RZ, P1 ;  /* 0x000000ff04347208 */ /* 0x000fc60000800000 */
[----:B------:R-:W-:Y:S01]  /*b750*/  FADD.FTZ R4, R0, -R21 ;  /* 0x8000001500047221 */ /* 0x000fe20000010000 */
[----:B------:R-:W-:-:S05]  /*b760*/  FMUL.FTZ R0, R61, R54 ;  /* 0x000000363d007220 */ /* 0x000fca0000410000 */
[----:B------:R-:W-:Y:S01]  /*b770*/  FSEL R0, R0, RZ, P0 ;  /* 0x000000ff00007208 */ /* 0x000fe20000000000 */
[-CC-:B------:R-:W-:Y:S01]  /*b780*/  FFMA.FTZ R229, R19, R61.reuse, -R52.reuse ;  /* 0x0000003d13e57223 */ /* 0x180fe20000010834 */
[----:B------:R-:W-:-:S03]  /*b790*/  FFMA.FTZ R198, R11, R61, -R52 ;  /* 0x0000003d0bc67223 */ /* 0x000fc60000010834 */
[-CC-:B------:R-:W-:Y:S01]  /*b7a0*/  FFMA.FTZ R194, R17, R61.reuse, -R0.reuse ;  /* 0x0000003d11c27223 */ /* 0x180fe20000010800 */
[-C--:B------:R-:W-:Y:S01]  /*b7b0*/  FFMA.FTZ R138, R9, R61.reuse, -R0 ;  /* 0x0000003d098a7223 */ /* 0x080fe20000010800 */
[----:B------:R-:W-:Y:S04]  /*b7c0*/  LDSM.16.MT88.4 R16, [R118+0x9000] ;  /* 0x009000007610783b */ /* 0x000fe80000004200 */
[----:B------:R-:W1:Y:S01]  /*b7d0*/  LDSM.16.MT88.4 R8, [R156+0x9000] ;  /* 0x009000009c08783b */ /* 0x000e620000004200 */
[-CC-:B------:R-:W-:Y:S01]  /*b7e0*/  FFMA.FTZ R134, R15, R61.reuse, -R52.reuse ;  /* 0x0000003d0f867223 */ /* 0x180fe20000010834 */
[-C--:B------:R-:W-:Y:S01]  /*b7f0*/  FFMA.FTZ R227, R13, R61.reuse, -R52 ;  /* 0x0000003d0de37223 */ /* 0x080fe20000010834 */
[C---:B------:R-:W-:Y:S01]  /*b800*/  FMUL.FTZ R140, R61.reuse, R6 ;  /* 0x000000063d8c7220 */ /* 0x040fe20000410000 */
[----:B------:R-:W-:Y:S01]  /*b810*/  FMUL.FTZ R200, R61, R4 ;  /* 0x000000043dc87220 */ /* 0x000fe20000410000 */
[-CC-:B------:R-:W-:Y:S01]  /*b820*/  FFMA.FTZ R147, R7, R61.reuse, -R0.reuse ;  /* 0x0000003d07937223 */ /* 0x180fe20000010800 */
[----:B------:R-:W-:Y:S01]  /*b830*/  FFMA.FTZ R136, R5, R61, -R0 ;  /* 0x0000003d05887223 */ /* 0x000fe20000010800 */
[----:B------:R-:W-:Y:S04]  /*b840*/  MUFU.EX2 R229, R229 ;  /* 0x000000e500e57308 */ /* 0x000fe80000000800 */
[----:B------:R-:W2:Y:S04]  /*b850*/  MUFU.EX2 R134, R134 ;  /* 0x0000008600867308 */ /* 0x000ea80000000800 */
[----:B------:R-:W-:Y:S04]  /*b860*/  MUFU.EX2 R227, R227 ;  /* 0x000000e300e37308 */ /* 0x000fe80000000800 */
[----:B------:R-:W-:Y:S04]  /*b870*/  MUFU.EX2 R198, R198 ;  /* 0x000000c600c67308 */ /* 0x000fe80000000800 */
[----:B------:R-:W-:Y:S04]  /*b880*/  MUFU.EX2 R194, R194 ;  /* 0x000000c200c27308 */ /* 0x000fe80000000800 */
[----:B------:R-:W-:Y:S04]  /*b890*/  MUFU.EX2 R138, R138 ;  /* 0x0000008a008a7308 */ /* 0x000fe80000000800 */
[----:B------:R-:W3:Y:S04]  /*b8a0*/  MUFU.EX2 R140, R140 ;  /* 0x0000008c008c7308 */ /* 0x000ee80000000800 */
[----:B------:R-:W4:Y:S04]  /*b8b0*/  MUFU.EX2 R200, R200 ;  /* 0x000000c800c87308 */ /* 0x000f280000000800 */
[----:B------:R-:W-:Y:S04]  /*b8c0*/  MUFU.EX2 R147, R147 ;  /* 0x0000009300937308 */ /* 0x000fe80000000800 */
[----:B------:R-:W5:Y:S01]  /*b8d0*/  MUFU.EX2 R136, R136 ;  /* 0x0000008800887308 */ /* 0x000f620000000800 */
[----:B--2---:R-:W-:Y:S01]  /*b8e0*/  F2FP.BF16.F32.PACK_AB R48, R134, R229 ;  /* 0x000000e58630723e */ /* 0x004fe200000010ff */
[-C--:B---3--:R-:W-:Y:S01]  /*b8f0*/  FMUL.FTZ R4, R112, R140.reuse ;  /* 0x0000008c70047220 */ /* 0x088fe20000410000 */
[-C--:B------:R-:W-:Y:S01]  /*b900*/  FMUL.FTZ R5, R113, R140.reuse ;  /* 0x0000008c71057220 */ /* 0x080fe20000410000 */
[----:B------:R-:W-:Y:S01]  /*b910*/  F2FP.BF16.F32.PACK_AB R50, R198, R227 ;  /* 0x000000e3c632723e */ /* 0x000fe200000010ff */
[----:B------:R-:W-:Y:S01]  /*b920*/  FMUL.FTZ R12, R104, R140 ;  /* 0x0000008c680c7220 */ /* 0x000fe20000410000 */
[-C--:B----4-:R-:W-:Y:S01]  /*b930*/  FMUL.FTZ R6, R114, R200.reuse ;  /* 0x000000c872067220 */ /* 0x090fe20000410000 */
[----:B------:R-:W-:Y:S01]  /*b940*/  FMUL.FTZ R7, R115, R200 ;  /* 0x000000c873077220 */ /* 0x000fe20000410000 */
[----:B------:R-:W-:Y:S01]  /*b950*/  F2FP.BF16.F32.PACK_AB R49, R138, R194 ;  /* 0x000000c28a31723e */ /* 0x000fe200000010ff */
[----:B------:R-:W-:Y:S01]  /*b960*/  FMUL.FTZ R13, R105, R140 ;  /* 0x0000008c690d7220 */ /* 0x000fe20000410000 */
[-C--:B------:R-:W-:Y:S01]  /*b970*/  FMUL.FTZ R14, R106, R200.reuse ;  /* 0x000000c86a0e7220 */ /* 0x080fe20000410000 */
[----:B------:R-:W-:Y:S01]  /*b980*/  FMUL.FTZ R15, R107, R200 ;  /* 0x000000c86b0f7220 */ /* 0x000fe20000410000 */
[-C--:B------:R-:W-:Y:S01]  /*b990*/  FMUL.FTZ R20, R96, R140.reuse ;  /* 0x0000008c60147220 */ /* 0x080fe20000410000 */
[----:B------:R-:W-:Y:S01]  /*b9a0*/  FMUL.FTZ R21, R97, R140 ;  /* 0x0000008c61157220 */ /* 0x000fe20000410000 */
[----:B-----5:R-:W-:Y:S01]  /*b9b0*/  F2FP.BF16.F32.PACK_AB R51, R136, R147 ;  /* 0x000000938833723e */ /* 0x020fe200000010ff */
        /* <DEDUP_REMOVED lines=38> */
[C---:B-1----:R-:W-:Y:S08]  /*bc20*/  HMMA.16816.F32.BF16 R4, R48.reuse, R8, R4 ;  /* 0x000000083004723c */ /* 0x042ff00000041804 */
[C---:B------:R-:W-:Y:S08]  /*bc30*/  HMMA.16816.F32.BF16 R12, R48.reuse, R16, R12 ;  /* 0x00000010300c723c */ /* 0x040ff0000004180c */
[C---:B------:R-:W-:Y:S08]  /*bc40*/  HMMA.16816.F32.BF16 R20, R48.reuse, R24, R20 ;  /* 0x000000183014723c */ /* 0x040ff00000041814 */
[C---:B------:R-:W-:Y:S08]  /*bc50*/  HMMA.16816.F32.BF16 R28, R48.reuse, R32, R28 ;  /* 0x00000020301c723c */ /* 0x040ff0000004181c */
[C---:B------:R-:W-:Y:S08]  /*bc60*/  HMMA.16816.F32.BF16 R36, R48.reuse, R40, R36 ;  /* 0x000000283024723c */ /* 0x040ff00000041824 */
[----:B------:R-:W-:Y:S01]  /*bc70*/  HMMA.16816.F32.BF16 R8, R48, R10, R108 ;  /* 0x0000000a3008723c */ /* 0x000fe2000004186c */
[-CC-:B------:R-:W-:Y:S01]  /*bc80*/  FFMA.FTZ R72, R241, R61.reuse, -R52.reuse ;  /* 0x0000003df1487223 */ /* 0x180fe20000010834 */
[-CC-:B------:R-:W-:Y:S01]  /*bc90*/  FFMA.FTZ R75, R239, R61.reuse, -R52.reuse ;  /* 0x0000003def4b7223 */ /* 0x180fe20000010834 */
[-C--:B------:R-:W-:Y:S01]  /*bca0*/  FFMA.FTZ R146, R237, R61.reuse, -R52 ;  /* 0x0000003ded927223 */ /* 0x080fe20000010834 */
[-CC-:B------:R-:W-:Y:S01]  /*bcb0*/  FFMA.FTZ R73, R235, R61.reuse, -R0.reuse ;  /* 0x0000003deb497223 */ /* 0x180fe20000010800 */
[-CC-:B------:R-:W-:Y:S01]  /*bcc0*/  FFMA.FTZ R154, R233, R61.reuse, -R0.reuse ;  /* 0x0000003de99a7223 */ /* 0x180fe20000010800 */
[----:B------:R-:W-:-:S02]  /*bcd0*/  FFMA.FTZ R144, R205, R61, -R0 ;  /* 0x0000003dcd907223 */ /* 0x000fc40000010800 */
[C---:B------:R-:W-:Y:S08]  /*bce0*/  HMMA.16816.F32.BF16 R16, R48.reuse, R18, R100 ;  /* 0x000000123010723c */ /* 0x040ff00000041864 */
[C---:B------:R-:W-:Y:S08]  /*bcf0*/  HMMA.16816.F32.BF16 R24, R48.reuse, R26, R92 ;  /* 0x0000001a3018723c */ /* 0x040ff0000004185c */
[C---:B------:R-:W-:Y:S08]  /*bd00*/  HMMA.16816.F32.BF16 R32, R48.reuse, R34, R84 ;  /* 0x000000223020723c */ /* 0x040ff00000041854 */
[C---:B------:R-:W-:Y:S08]  /*bd10*/  HMMA.16816.F32.BF16 R40, R48.reuse, R42, R76 ;  /* 0x0000002a3028723c */ /* 0x040ff0000004184c */
[C---:B------:R-:W-:Y:S01]  /*bd20*/  HMMA.16816.F32.BF16 R44, R48.reuse, R56, R44 ;  /* 0x00000038302c723c */ /* 0x040fe2000004182c */
[-C--:B------:R-:W-:Y:S01]  /*bd30*/  FFMA.FTZ R231, R231, R61.reuse, -R0 ;  /* 0x0000003de7e77223 */ /* 0x080fe20000010800 */
[----:B------:R-:W-:Y:S01]  /*bd40*/  MUFU.EX2 R72, R72 ;  /* 0x0000004800487308 */ /* 0x000fe20000000800 */
[----:B------:R-:W-:Y:S01]  /*bd50*/  FFMA.FTZ R229, R196, R140, R229 ;  /* 0x0000008cc4e57223 */ /* 0x000fe200000100e5 */
[-CC-:B------:R-:W-:Y:S01]  /*bd60*/  FFMA.FTZ R192, R217, R61.reuse, -R52.reuse ;  /* 0x0000003dd9c07223 */ /* 0x180fe20000010834 */
[-C--:B------:R-:W-:Y:S01]  /*bd70*/  FFMA.FTZ R152, R203, R61.reuse, -R52 ;  /* 0x0000003dcb987223 */ /* 0x080fe20000010834 */
[----:B------:R-:W-:Y:S01]  /*bd80*/  MUFU.EX2 R75, R75 ;  /* 0x0000004b004b7308 */ /* 0x000fe20000000800 */
[-C--:B------:R-:W-:Y:S01]  /*bd90*/  FFMA.FTZ R190, R207, R61.reuse, -R0 ;  /* 0x0000003dcfbe7223 */ /* 0x080fe20000010800 */
[----:B------:R-:W-:Y:S01]  /*bda0*/  HMMA.16816.F32.BF16 R48, R48, R58, R68 ;  /* 0x0000003a3030723c */ /* 0x000fe20000041844 */
[----:B------:R-:W1:Y:S01]  /*bdb0*/  LDSM.16.MT88.4 R68, [R156+0x9400] ;  /* 0x009400009c44783b */ /* 0x000e620000004200 */
[-CC-:B------:R-:W-:Y:S01]  /*bdc0*/  FFMA.FTZ R77, R243, R61.reuse, -R52.reuse ;  /* 0x0000003df34d7223 */ /* 0x180fe20000010834 */
[----:B------:R-:W2:Y:S01]  /*bdd0*/  MUFU.EX2 R146, R146 ;  /* 0x0000009200927308 */ /* 0x000ea20000000800 */
[-CC-:B------:R-:W-:Y:S01]  /*bde0*/  FFMA.FTZ R225, R225, R61.reuse, -R52.reuse ;  /* 0x0000003de1e17223 */ /* 0x180fe20000010834 */
[-C--:B------:R-:W-:Y:S01]  /*bdf0*/  FFMA.FTZ R223, R223, R61.reuse, -R52 ;  /* 0x0000003ddfdf7223 */ /* 0x080fe20000010834 */
[-CC-:B------:R-:W-:Y:S01]  /*be00*/  FFMA.FTZ R221, R221, R61.reuse, -R0.reuse ;  /* 0x0000003ddddd7223 */ /* 0x180fe20000010800 */
[----:B------:R-:W-:Y:S01]  /*be10*/  MUFU.EX2 R73, R73 ;  /* 0x0000004900497308 */ /* 0x000fe20000000800 */
[-C--:B------:R-:W-:Y:S01]  /*be20*/  FFMA.FTZ R219, R219, R61.reuse, -R0 ;  /* 0x0000003ddbdb7223 */ /* 0x080fe20000010800 */
[-CC-:B------:R-:W-:Y:S01]  /*be30*/  FFMA.FTZ R150, R201, R61.reuse, -R52.reuse ;  /* 0x0000003dc9967223 */ /* 0x180fe20000010834 */
[-C--:B------:R-:W-:Y:S01]  /*be40*/  FFMA.FTZ R142, R199, R61.reuse, -R52 ;  /* 0x0000003dc78e7223 */ /* 0x080fe20000010834 */
[----:B------:R-:W3:Y:S01]  /*be50*/  MUFU.EX2 R77, R77 ;  /* 0x0000004d004d7308 */ /* 0x000ee20000000800 */
[-C--:B------:R-:W-:Y:S01]  /*be60*/  FFMA.FTZ R148, R193, R61.reuse, -R0 ;  /* 0x0000003dc1947223 */ /* 0x080fe20000010800 */
[-CC-:B------:R-:W-:Y:S01]  /*be70*/  FFMA.FTZ R215, R215, R61.reuse, -R52.reuse ;  /* 0x0000003dd7d77223 */ /* 0x180fe20000010834 */
[-C--:B------:R-:W-:Y:S01]  /*be80*/  FFMA.FTZ R213, R213, R61.reuse, -R52 ;  /* 0x0000003dd5d57223 */ /* 0x080fe20000010834 */
[----:B------:R-:W4:Y:S01]  /*be90*/  MUFU.EX2 R154, R154 ;  /* 0x0000009a009a7308 */ /* 0x000f220000000800 */
[-CC-:B------:R-:W-:Y:S01]  /*bea0*/  FFMA.FTZ R211, R211, R61.reuse, -R0.reuse ;  /* 0x0000003dd3d37223 */ /* 0x180fe20000010800 */
[----:B------:R-:W-:Y:S01]  /*beb0*/  FFMA.FTZ R209, R209, R61, -R0 ;  /* 0x0000003dd1d17223 */ /* 0x000fe20000010800 */
[----:B------:R-:W-:Y:S01]  /*bec0*/  LDSM.16.MT88.4 R108, [R156+0xa000] ;  /* 0x00a000009c6c783b */ /* 0x000fe20000004200 */
[----:B------:R-:W-:Y:S04]  /*bed0*/  MUFU.EX2 R205, R231 ;  /* 0x000000e700cd7308 */ /* 0x000fe80000000800 */
[----:B------:R-:W5:Y:S01]  /*bee0*/  MUFU.EX2 R144, R144 ;  /* 0x0000009000907308 */ /* 0x000f620000000800 */
[----:B--2---:R-:W-:Y:S01]  /*bef0*/  F2FP.BF16.F32.PACK_AB R58, R146, R75 ;  /* 0x0000004b923a723e */ /* 0x004fe200000010ff */
[----:B------:R-:W-:Y:S01]  /*bf00*/  LDSM.16.MT88.4 R100, [R118+0xa000] ;  /* 0x00a000007664783b */ /* 0x000fe20000004200 */
[----:B---3--:R-:W-:-:S02]  /*bf10*/  F2FP.BF16.F32.PACK_AB R56, R72, R77 ;  /* 0x0000004d4838723e */ /* 0x008fc400000010ff */
[----:B----4-:R-:W-:Y:S01]  /*bf20*/  F2FP.BF16.F32.PACK_AB R57, R154, R73 ;  /* 0x000000499a39723e */ /* 0x010fe200000010ff */
[----:B------:R-:W-:Y:S01]  /*bf30*/  LDSM.16.MT88.4 R84, [R118+0xc000] ;  /* 0x00c000007654783b */ /* 0x000fe20000004200 */
[----:B------:R-:W-:-:S03]  /*bf40*/  FFMA.FTZ R195, R195, R200, R194 ;  /* 0x000000c8c3c37223 */ /* 0x000fc600000100c2 */
[----:B------:R-:W-:Y:S01]  /*bf50*/  LDSM.16.MT88.4 R92, [R156+0xc000] ;  /* 0x00c000009c5c783b */ /* 0x000fe20000004200 */
        /* <DEDUP_REMOVED lines=16> */
[----:B------:R-:W-:-:S04]  /*c060*/  FADD.FTZ R134, R134, R229 ;  /* 0x000000e586867221 */ /* 0x000fc80000010000 */
[----:B------:R-:W-:Y:S01]  /*c070*/  FADD.FTZ R227, R227, R134 ;  /* 0x00000086e3e37221 */ /* 0x000fe20000010000 */
[----:B------:R-:W-:Y:S01]  /*c080*/  FFMA.FTZ R134, R197, R61, -R0 ;  /* 0x0000003dc5867223 */ /* 0x000fe20000010800 */
[----:B------:R-:W-:Y:S04]  /*c090*/  MUFU.EX2 R217, R225 ;  /* 0x000000e100d97308 */ /* 0x000fe80000000800 */
[----:B------:R-:W2:Y:S04]  /*c0a0*/  MUFU.EX2 R192, R192 ;  /* 0x000000c000c07308 */ /* 0x000ea80000000800 */
[----:B------:R-:W-:Y:S04]  /*c0b0*/  MUFU.EX2 R203, R223 ;  /* 0x000000df00cb7308 */ /* 0x000fe80000000800 */
[----:B------:R-:W3:Y:S01]  /*c0c0*/  MUFU.EX2 R152, R152 ;  /* 0x0000009800987308 */ /* 0x000ee20000000800 */
[C---:B-1----:R-:W-:Y:S08]  /*c0d0*/  HMMA.16816.F32.BF16 R44, R56.reuse, R68, R44 ;  /* 0x00000044382c723c */ /* 0x042ff0000004182c */
[----:B------:R-:W-:Y:S01]  /*c0e0*/  HMMA.16816.F32.BF16 R48, R56, R70, R48 ;  /* 0x000000463830723c */ /* 0x000fe20000041830 */
[----:B------:R-:W1:Y:S01]  /*c0f0*/  LDSM.16.MT88.4 R68, [R156+0x9800] ;  /* 0x009800009c44783b */ /* 0x000e620000004200 */
[----:B------:R-:W-:Y:S04]  /*c100*/  MUFU.EX2 R207, R221 ;  /* 0x000000dd00cf7308 */ /* 0x000fe80000000800 */
[----:B------:R-:W4:Y:S04]  /*c110*/  MUFU.EX2 R190, R190 ;  /* 0x000000be00be7308 */ /* 0x000f280000000800 */
[----:B------:R-:W-:Y:S04]  /*c120*/  MUFU.EX2 R197, R219 ;  /* 0x000000db00c57308 */ /* 0x000fe80000000800 */
[----:B------:R-:W5:Y:S01]  /*c130*/  MUFU.EX2 R134, R134 ;  /* 0x0000008600867308 */ /* 0x000f620000000800 */
        /* <DEDUP_REMOVED lines=19> */
[----:B------:R-:W-:Y:S01]  /*c270*/  FFMA.FTZ R140, R191, R61, -R0 ;  /* 0x0000003dbf8c7223 */ /* 0x000fe20000010800 */
[----:B------:R-:W-:Y:S04]  /*c280*/  MUFU.EX2 R201, R215 ;  /* 0x000000d700c97308 */ /* 0x000fe80000000800 */
[----:B------:R-:W2:Y:S04]  /*c290*/  MUFU.EX2 R150, R150 ;  /* 0x0000009600967308 */ /* 0x000ea80000000800 */
[----:B------:R-:W-:Y:S04]  /*c2a0*/  MUFU.EX2 R199, R213 ;  /* 0x000000d500c77308 */ /* 0x000fe80000000800 */
[----:B------:R-:W3:Y:S04]  /*c2b0*/  MUFU.EX2 R142, R142 ;  /* 0x0000008e008e7308 */ /* 0x000ee80000000800 */
[----:B------:R-:W-:Y:S01]  /*c2c0*/  MUFU.EX2 R193, R211 ;  /* 0x000000d300c17308 */ /* 0x000fe20000000800 */
[C---:B-1----:R-:W-:Y:S08]  /*c2d0*/  HMMA.16816.F32.BF16 R44, R56.reuse, R68, R44 ;  /* 0x00000044382c723c */ /* 0x042ff0000004182c */
[----:B------:R-:W-:Y:S01]  /*c2e0*/  HMMA.16816.F32.BF16 R48, R56, R70, R48 ;  /* 0x000000463830723c */ /* 0x000fe20000041830 */
[----:B------:R-:W1:Y:S01]  /*c2f0*/  LDSM.16.MT88.4 R56, [R156+0x9c00] ;  /* 0x009c00009c38783b */ /* 0x000e620000004200 */
[----:B------:R-:W4:Y:S04]  /*c300*/  MUFU.EX2 R148, R148 ;  /* 0x0000009400947308 */ /* 0x000f280000000800 */
[----:B------:R-:W-:Y:S04]  /*c310*/  MUFU.EX2 R191, R209 ;  /* 0x000000d100bf7308 */ /* 0x000fe80000000800 */
[----:B------:R-:W5:Y:S01]  /*c320*/  MUFU.EX2 R140, R140 ;  /* 0x0000008c008c7308 */ /* 0x000f620000000800 */
[----:B--2---:R-:W-:-:S02]  /*c330*/  F2FP.BF16.F32.PACK_AB R68, R150, R201 ;  /* 0x000000c99644723e */ /* 0x004fc400000010ff */
[----:B---3--:R-:W-:Y:S02]  /*c340*/  F2FP.BF16.F32.PACK_AB R70, R142, R199 ;  /* 0x000000c78e46723e */ /* 0x008fe400000010ff */
[----:B----4-:R-:W-:Y:S02]  /*c350*/  F2FP.BF16.F32.PACK_AB R69, R148, R193 ;  /* 0x000000c19445723e */ /* 0x010fe400000010ff */
[----:B-----5:R-:W-:-:S07]  /*c360*/  F2FP.BF16.F32.PACK_AB R71, R140, R191 ;  /* 0x000000bf8c47723e */ /* 0x020fce00000010ff */
[C---:B-1----:R-:W-:Y:S01]  /*c370*/  HMMA.16816.F32.BF16 R112, R68.reuse, R56, R4 ;  /* 0x000000384470723c */ /* 0x042fe20000041804 */
        /* <DEDUP_REMOVED lines=13> */
[-CC-:B------:R-:W-:Y:S01]  /*c450*/  FFMA.FTZ R56, R145, R61.reuse, -R0.reuse ;  /* 0x0000003d91387223 */ /* 0x180fe20000010800 */
[----:B------:R-:W-:-:S05]  /*c460*/  FFMA.FTZ R57, R143, R61, -R0 ;  /* 0x0000003d8f397223 */ /* 0x000fca0000010800 */
[C---:B------:R-:W-:Y:S01]  /*c470*/  HMMA.16816.F32.BF16 R8, R68.reuse, R58, R8 ;  /* 0x0000003a4408723c */ /* 0x040fe20000041808 */
[-C--:B------:R-:W-:Y:S01]  /*c480*/  FFMA.FTZ R58, R169, R61.reuse, -R52 ;  /* 0x0000003da93a7223 */ /* 0x080fe20000010834 */
[-C--:B------:R-:W-:Y:S01]  /*c490*/  FFMA.FTZ R59, R149, R61.reuse, -R0 ;  /* 0x0000003d953b7223 */ /* 0x080fe20000010800 */
[----:B------:R-:W-:Y:S04]  /*c4a0*/  MUFU.EX2 R56, R56 ;  /* 0x0000003800387308 */ /* 0x000fe80000000800 */
[----:B------:R-:W-:Y:S04]  /*c4b0*/  MUFU.EX2 R58, R58 ;  /* 0x0000003a003a7308 */ /* 0x000fe80000000800 */
[----:B------:R-:W2:Y:S04]  /*c4c0*/  MUFU.EX2 R59, R59 ;  /* 0x0000003b003b7308 */ /* 0x000ea80000000800 */
[----:B------:R-:W-:Y:S01]  /*c4d0*/  MUFU.EX2 R57, R57 ;  /* 0x0000003900397308 */ /* 0x000fe20000000800 */
[C---:B-1----:R-:W-:Y:S08]  /*c4e0*/  HMMA.16816.F32.BF16 R44, R68.reuse, R4, R44 ;  /* 0x00000004442c723c */ /* 0x042ff0000004182c */
[----:B------:R-:W-:Y:S01]  /*c4f0*/  HMMA.16816.F32.BF16 R68, R68, R6, R48 ;  /* 0x000000064444723c */ /* 0x000fe20000041830 */
[-CC-:B------:R-:W-:Y:S01]  /*c500*/  FFMA.FTZ R49, R155, R61.reuse, -R52.reuse ;  /* 0x0000003d9b317223 */ /* 0x180fe20000010834 */
[-CC-:B------:R-:W-:Y:S01]  /*c510*/  FFMA.FTZ R51, R153, R61.reuse, -R52.reuse ;  /* 0x0000003d99337223 */ /* 0x180fe20000010834 */
[-C--:B------:R-:W-:Y:S01]  /*c520*/  FFMA.FTZ R48, R151, R61.reuse, -R52 ;  /* 0x0000003d97307223 */ /* 0x080fe20000010834 */
[----:B------:R-:W-:-:S03]  /*c530*/  FFMA.FTZ R50, R141, R61, -R0 ;  /* 0x0000003d8d327223 */ /* 0x000fc60000010800 */
[----:B------:R-:W1:Y:S04]  /*c540*/  MUFU.EX2 R49, R49 ;  /* 0x0000003100317308 */ /* 0x000e680000000800 */
[----:B------:R-:W-:Y:S04]  /*c550*/  MUFU.EX2 R51, R51 ;  /* 0x0000003300337308 */ /* 0x000fe80000000800 */
[----:B------:R-:W3:Y:S04]  /*c560*/  MUFU.EX2 R48, R48 ;  /* 0x0000003000307308 */ /* 0x000ee80000000800 */
[----:B------:R-:W4:Y:S01]  /*c570*/  MUFU.EX2 R50, R50 ;  /* 0x0000003200327308 */ /* 0x000f220000000800 */
[----:B--2---:R-:W-:-:S02]  /*c580*/  F2FP.BF16.F32.PACK_AB R5, R56, R59 ;  /* 0x0000003b3805723e */ /* 0x004fc400000010ff */
[----:B-1----:R-:W-:Y:S02]  /*c590*/  F2FP.BF16.F32.PACK_AB R4, R49, R58 ;  /* 0x0000003a3104723e */ /* 0x002fe400000010ff */
[----:B---3--:R-:W-:Y:S02]  /*c5a0*/  F2FP.BF16.F32.PACK_AB R6, R48, R51 ;  /* 0x000000333006723e */ /* 0x008fe400000010ff */
[----:B----4-:R-:W-:-:S07]  /*c5b0*/  F2FP.BF16.F32.PACK_AB R7, R50, R57 ;  /* 0x000000393207723e */ /* 0x010fce00000010ff */
[C---:B------:R-:W-:Y:S08]  /*c5c0*/  HMMA.16816.F32.BF16 R112, R4.reuse, R108, R112 ;  /* 0x0000006c0470723c */ /* 0x040ff00000041870 */
[----:B------:R-:W-:Y:S01]  /*c5d0*/  HMMA.16816.F32.BF16 R108, R4, R110, R8 ;  /* 0x0000006e046c723c */ /* 0x000fe20000041808 */
[----:B------:R-:W1:Y:S01]  /*c5e0*/  LDSM.16.MT88.4 R8, [R118+0xe000] ;  /* 0x00e000007608783b */ /* 0x000e620000004200 */
[----:B------:R-:W-:-:S04]  /*c5f0*/  FADD.FTZ R198, R198, R227 ;  /* 0x000000e3c6c67221 */ /* 0x000fc80000010000 */
[----:B------:R-:W-:-:S04]  /*c600*/  FADD.FTZ R77, R77, R198 ;  /* 0x000000c64d4d7221 */ /* 0x000fc80000010000 */
[----:B------:R-:W-:Y:S02]  /*c610*/  FADD.FTZ R72, R72, R77 ;  /* 0x0000004d48487221 */ /* 0x000fe40000010000 */
[----:B------:R-:W2:Y:S01]  /*c620*/  LDSM.16.MT88.4 R76, [R156+0xe000] ;  /* 0x00e000009c4c783b */ /* 0x000ea20000004200 */
[----:B------:R-:W-:Y:S01]  /*c630*/  FADD.FTZ R138, R138, R195 ;  /* 0x000000c38a8a7221 */ /* 0x000fe20000010000 */
[----:B------:R-:W-:Y:S02]  /*c640*/  HMMA.16816.F32.BF16 R104, R4, R100, R12 ;  /* 0x000000640468723c */ /* 0x000fe4000004180c */
[----:B------:R-:W3:Y:S01]  /*c650*/  LDSM.16.MT88.4 R12, [R156+0xa400] ;  /* 0x00a400009c0c783b */ /* 0x000ee20000004200 */
[----:B------:R-:W-:-:S04]  /*c660*/  FADD.FTZ R147, R147, R138 ;  /* 0x0000008a93937221 */ /* 0x000fc80000010000 */
[----:B------:R-:W-:Y:S01]  /*c670*/  FADD.FTZ R136, R136, R147 ;  /* 0x0000009388887221 */ /* 0x000fe20000010000 */
[----:B------:R-:W-:-:S03]  /*c680*/  FADD.FTZ R141, R75, R72 ;  /* 0x000000484b8d7221 */ /* 0x000fc60000010000 */
[----:B------:R-:W-:Y:S01]  /*c690*/  FADD.FTZ R143, R73, R136 ;  /* 0x00000088498f7221 */ /* 0x000fe20000010000 */
[----:B------:R-:W-:Y:S01]  /*c6a0*/  HMMA.16816.F32.BF16 R88, R4, R84, R28 ;  /* 0x000000540458723c */ /* 0x000fe2000004181c */
[-CC-:B------:R-:W-:Y:S01]  /*c6b0*/  FFMA.FTZ R30, R139, R61.reuse, -R52.reuse ;  /* 0x0000003d8b1e7223 */ /* 0x180fe20000010834 */
[-CC-:B------:R-:W-:Y:S01]  /*c6c0*/  FFMA.FTZ R29, R137, R61.reuse, -R52.reuse ;  /* 0x0000003d891d7223 */ /* 0x180fe20000010834 */
[-CC-:B------:R-:W-:Y:S01]  /*c6d0*/  FFMA.FTZ R31, R135, R61.reuse, -R52.reuse ;  /* 0x0000003d871f7223 */ /* 0x180fe20000010834 */
[----:B------:R-:W-:-:S04]  /*c6e0*/  FFMA.FTZ R28, R133, R61, -R52 ;  /* 0x0000003d851c7223 */ /* 0x000fc80000010834 */
[----:B------:R-:W-:Y:S01]  /*c6f0*/  HMMA.16816.F32.BF16 R84, R4, R86, R32 ;  /* 0x000000560454723c */ /* 0x000fe20000041820 */
[-CC-:B------:R-:W-:Y:S01]  /*c700*/  FFMA.FTZ R34, R127, R61.reuse, -R0.reuse ;  /* 0x0000003d7f227223 */ /* 0x180fe20000010800 */
[----:B------:R-:W-:-:S06]  /*c710*/  FFMA.FTZ R33, R125, R61, -R0 ;  /* 0x0000003d7d217223 */ /* 0x000fcc0000010800 */
[----:B-1----:R-:W-:Y:S01]  /*c720*/  HMMA.16816.F32.BF16 R72, R4, R8, R44 ;  /* 0x000000080448723c */ /* 0x002fe2000004182c */
[-CC-:B------:R-:W-:Y:S01]  /*c730*/  FFMA.FTZ R35, R123, R61.reuse, -R0.reuse ;  /* 0x0000003d7b237223 */ /* 0x180fe20000010800 */
[----:B------:R-:W-:-:S06]  /*c740*/  FFMA.FTZ R32, R121, R61, -R0 ;  /* 0x0000003d79207223 */ /* 0x000fcc0000010800 */
[C---:B------:R-:W-:Y:S01]  /*c750*/  HMMA.16816.F32.BF16 R68, R4.reuse, R10, R68 ;  /* 0x0000000a0444723c */ /* 0x040fe20000041844 */
[----:B------:R-:W1:Y:S01]  /*c760*/  LDSM.16.MT88.4 R8, [R118+0xa400] ;  /* 0x00a400007608783b */ /* 0x000e620000004200 */
[----:B------:R-:W-:Y:S04]  /*c770*/  MUFU.EX2 R30, R30 ;  /* 0x0000001e001e7308 */ /* 0x000fe80000000800 */
[----:B------:R-:W4:Y:S04]  /*c780*/  MUFU.EX2 R29, R29 ;  /* 0x0000001d001d7308 */ /* 0x000f280000000800 */
[----:B------:R-:W-:Y:S04]  /*c790*/  MUFU.EX2 R31, R31 ;  /* 0x0000001f001f7308 */ /* 0x000fe80000000800 */
[----:B------:R-:W5:Y:S04]  /*c7a0*/  MUFU.EX2 R28, R28 ;  /* 0x0000001c001c7308 */ /* 0x000f680000000800 */
[----:B------:R-:W-:Y:S04]  /*c7b0*/  MUFU.EX2 R34, R34 ;  /* 0x0000002200227308 */ /* 0x000fe80000000800 */
[----:B------:R-:W3:Y:S04]  /*c7c0*/  MUFU.EX2 R33, R33 ;  /* 0x0000002100217308 */ /* 0x000ee80000000800 */
[----:B------:R-:W-:Y:S04]  /*c7d0*/  MUFU.EX2 R35, R35 ;  /* 0x0000002300237308 */ /* 0x000fe80000000800 */
[----:B------:R-:W1:Y:S01]  /*c7e0*/  MUFU.EX2 R32, R32 ;  /* 0x0000002000207308 */ /* 0x000e620000000800 */
[C---:B------:R-:W-:Y:S01]  /*c7f0*/  HMMA.16816.F32.BF16 R100, R4.reuse, R102, R16 ;  /* 0x000000660464723c */ /* 0x040fe20000041810 */
[----:B------:R-:W-:Y:S07]  /*c800*/  LDSM.16.MT88.4 R16, [R118+0xc400] ;  /* 0x00c400007610783b */ /* 0x000fee0000004200 */
[C---:B------:R-:W-:Y:S01]  /*c810*/  HMMA.16816.F32.BF16 R96, R4.reuse, R92, R20 ;  /* 0x0000005c0460723c */ /* 0x040fe20000041814 */
[----:B------:R-:W1:Y:S07]  /*c820*/  LDSM.16.MT88.4 R20, [R156+0xc400] ;  /* 0x00c400009c14783b */ /* 0x000e6e0000004200 */
[C---:B--2---:R-:W-:Y:S08]  /*c830*/  HMMA.16816.F32.BF16 R80, R4.reuse, R76, R36 ;  /* 0x0000004c0450723c */ /* 0x044ff00000041824 */
[C---:B------:R-:W-:Y:S08]  /*c840*/  HMMA.16816.F32.BF16 R92, R4.reuse, R94, R24 ;  /* 0x0000005e045c723c */ /* 0x040ff00000041818 */
[----:B------:R-:W-:Y:S01]  /*c850*/  HMMA.16816.F32.BF16 R76, R4, R78, R40 ;  /* 0x0000004e044c723c */ /* 0x000fe20000041828 */
[----:B----4-:R-:W-:Y:S01]  /*c860*/  F2FP.BF16.F32.PACK_AB R4, R29, R30 ;  /* 0x0000001e1d04723e */ /* 0x010fe200000010ff */
[--C-:B------:R-:W-:Y:S01]  /*c870*/  FFMA.FTZ R38, R130, R61, -R52.reuse ;  /* 0x0000003d82267223 */ /* 0x100fe20000010834 */
[----:B-----5:R-:W-:Y:S01]  /*c880*/  F2FP.BF16.F32.PACK_AB R6, R28, R31 ;  /* 0x0000001f1c06723e */ /* 0x020fe200000010ff */
[-CC-:B------:R-:W-:Y:S01]  /*c890*/  FFMA.FTZ R37, R128, R61.reuse, -R52.reuse ;  /* 0x0000003d80257223 */ /* 0x180fe20000010834 */
[----:B---3--:R-:W-:Y:S01]  /*c8a0*/  F2FP.BF16.F32.PACK_AB R5, R33, R34 ;  /* 0x000000222105723e */ /* 0x008fe200000010ff */
[----:B------:R-:W-:Y:S01]  /*c8b0*/  FFMA.FTZ R36, R126, R61, -R52 ;  /* 0x0000003d7e247223 */ /* 0x000fe20000010834 */
[----:B-1----:R-:W-:Y:S01]  /*c8c0*/  F2FP.BF16.F32.PACK_AB R7, R32, R35 ;  /* 0x000000232007723e */ /* 0x002fe200000010ff */
[-C--:B------:R-:W-:Y:S01]  /*c8d0*/  FFMA.FTZ R39, R64, R61.reuse, -R0 ;  /* 0x0000003d40277223 */ /* 0x080fe20000010800 */
[----:B------:R-:W-:Y:S05]  /*c8e0*/  LDSM.16.MT88.4 R24, [R156+0xa800] ;  /* 0x00a800009c18783b */ /* 0x000fea0000004200 */
[C---:B------:R-:W-:Y:S08]  /*c8f0*/  HMMA.16816.F32.BF16 R112, R4.reuse, R12, R112 ;  /* 0x0000000c0470723c */ /* 0x040ff00000041870 */
[C---:B------:R-:W-:Y:S01]  /*c900*/  HMMA.16816.F32.BF16 R108, R4.reuse, R14, R108 ;  /* 0x0000000e046c723c */ /* 0x040fe2000004186c */
[----:B------:R-:W1:Y:S07]  /*c910*/  LDSM.16.MT88.4 R12, [R156+0xe400] ;  /* 0x00e400009c0c783b */ /* 0x000e6e0000004200 */
[C---:B------:R-:W-:Y:S08]  /*c920*/  HMMA.16816.F32.BF16 R104, R4.reuse, R8, R104 ;  /* 0x000000080468723c */ /* 0x040ff00000041868 */
[----:B------:R-:W-:Y:S01]  /*c930*/  HMMA.16816.F32.BF16 R100, R4, R10, R100 ;  /* 0x0000000a0464723c */ /* 0x000fe20000041864 */
[----:B------:R-:W2:Y:S01]  /*c940*/  LDSM.16.MT88.4 R8, [R118+0xe400] ;  /* 0x00e400007608783b */ /* 0x000ea20000004200 */
[----:B------:R-:W-:-:S06]  /*c950*/  FFMA.FTZ R41, R129, R61, -R52 ;  /* 0x0000003d81297223 */ /* 0x000fcc0000010834 */
[----:B------:R-:W-:Y:S01]  /*c960*/  HMMA.16816.F32.BF16 R96, R4, R20, R96 ;  /* 0x000000140460723c */ /* 0x000fe20000041860 */
[-CC-:B------:R-:W-:Y:S01]  /*c970*/  FFMA.FTZ R42, R65, R61.reuse, -R0.reuse ;  /* 0x0000003d412a7223 */ /* 0x180fe20000010800 */
[----:B------:R-:W-:-:S06]  /*c980*/  FFMA.FTZ R43, R63, R61, -R0 ;  /* 0x0000003d3f2b7223 */ /* 0x000fcc0000010800 */
[C---:B------:R-:W-:Y:S01]  /*c990*/  HMMA.16816.F32.BF16 R92, R4.reuse, R22, R92 ;  /* 0x00000016045c723c */ /* 0x040fe2000004185c */
[----:B------:R-:W-:Y:S07]  /*c9a0*/  LDSM.16.MT88.4 R20, [R156+0xc800] ;  /* 0x00c800009c14783b */ /* 0x000fee0000004200 */
[C---:B-1----:R-:W-:Y:S08]  /*c9b0*/  HMMA.16816.F32.BF16 R80, R4.reuse, R12, R80 ;  /* 0x0000000c0450723c */ /* 0x042ff00000041850 */
[----:B------:R-:W-:Y:S01]  /*c9c0*/  HMMA.16816.F32.BF16 R76, R4, R14, R76 ;  /* 0x0000000e044c723c */ /* 0x000fe2000004184c */
[----:B------:R-:W1:Y:S01]  /*c9d0*/  LDSM.16.MT88.4 R12, [R118+0xa800] ;  /* 0x00a80000760c783b */ /* 0x000e620000004200 */
[----:B------:R-:W-:-:S06]  /*c9e0*/  FFMA.FTZ R40, R62, R61, -R0 ;  /* 0x0000003d3e287223 */ /* 0x000fcc0000010800 */
[C---:B--2---:R-:W-:Y:S08]  /*c9f0*/  HMMA.16816.F32.BF16 R72, R4.reuse, R8, R72 ;  /* 0x000000080448723c */ /* 0x044ff00000041848 */
[C---:B------:R-:W-:Y:S01]  /*ca00*/  HMMA.16816.F32.BF16 R68, R4.reuse, R10, R68 ;  /* 0x0000000a0444723c */ /* 0x040fe20000041844 */
[----:B------:R-:W2:Y:S01]  /*ca10*/  LDSM.16.MT88.4 R8, [R156+0xe800] ;  /* 0x00e800009c08783b */ /* 0x000ea20000004200 */
[----:B------:R-:W-:Y:S04]  /*ca20*/  MUFU.EX2 R41, R41 ;  /* 0x0000002900297308 */ /* 0x000fe80000000800 */
[----:B------:R-:W3:Y:S04]  /*ca30*/  MUFU.EX2 R38, R38 ;  /* 0x0000002600267308 */ /* 0x000ee80000000800 */
[----:B------:R-:W-:Y:S04]  /*ca40*/  MUFU.EX2 R37, R37 ;  /* 0x0000002500257308 */ /* 0x000fe80000000800 */
[----:B------:R-:W4:Y:S04]  /*ca50*/  MUFU.EX2 R36, R36 ;  /* 0x0000002400247308 */ /* 0x000f280000000800 */
[----:B------:R-:W-:Y:S04]  /*ca60*/  MUFU.EX2 R42, R42 ;  /* 0x0000002a002a7308 */ /* 0x000fe80000000800 */
[----:B------:R-:W5:Y:S04]  /*ca70*/  MUFU.EX2 R39, R39 ;  /* 0x0000002700277308 */ /* 0x000f680000000800 */
[----:B------:R-:W-:Y:S04]  /*ca80*/  MUFU.EX2 R43, R43 ;  /* 0x0000002b002b7308 */ /* 0x000fe80000000800 */
[----:B------:R-:W1:Y:S01]  /*ca90*/  MUFU.EX2 R40, R40 ;  /* 0x0000002800287308 */ /* 0x000e620000000800 */
[----:B------:R-:W-:Y:S01]  /*caa0*/  FADD.FTZ R154, R154, R143 ;  /* 0x0000008f9a9a7221 */ /* 0x000fe20000010000 */
[----:B------:R-:W-:Y:S03]  /*cab0*/  HMMA.16816.F32.BF16 R88, R4, R16, R88 ;  /* 0x000000100458723c */ /* 0x000fe60000041858 */
[----:B------:R-:W-:-:S05]  /*cac0*/  FADD.FTZ R205, R205, R154 ;  /* 0x0000009acdcd7221 */ /* 0x000fca0000010000 */
[----:B------:R-:W-:Y:S01]  /*cad0*/  HMMA.16816.F32.BF16 R84, R4, R18, R84 ;  /* 0x000000120454723c */ /* 0x000fe20000041854 */
[----:B---3--:R-:W-:Y:S01]  /*cae0*/  F2FP.BF16.F32.PACK_AB R4, R38, R41 ;  /* 0x000000292604723e */ /* 0x008fe200000010ff */
[----:B------:R-:W-:Y:S01]  /*caf0*/  FADD.FTZ R146, R146, R141 ;  /* 0x0000008d92927221 */ /* 0x000fe20000010000 */
[----:B----4-:R-:W-:Y:S01]  /*cb00*/  F2FP.BF16.F32.PACK_AB R6, R36, R37 ;  /* 0x000000252406723e */ /* 0x010fe200000010ff */
[----:B------:R-:W-:Y:S01]  /*cb10*/  FADD.FTZ R144, R144, R205 ;  /* 0x000000cd90907221 */ /* 0x000fe20000010000 */
[----:B-----5:R-:W-:Y:S02]  /*cb20*/  F2FP.BF16.F32.PACK_AB R5, R39, R42 ;  /* 0x0000002a2705723e */ /* 0x020fe400000010ff */
[----:B-1----:R-:W-:Y:S01]  /*cb30*/  F2FP.BF16.F32.PACK_AB R7, R40, R43 ;  /* 0x0000002b2807723e */ /* 0x002fe200000010ff */
[----:B------:R-:W-:Y:S01]  /*cb40*/  FADD.FTZ R217, R217, R146 ;  /* 0x00000092d9d97221 */ /* 0x000fe20000010000 */
[----:B------:R-:W-:Y:S01]  /*cb50*/  FADD.FTZ R207, R207, R144 ;  /* 0x00000090cfcf7221 */ /* 0x000fe20000010000 */
[----:B------:R-:W1:Y:S04]  /*cb60*/  LDSM.16.MT88.4 R16, [R118+0xc800] ;  /* 0x00c800007610783b */ /* 0x000e680000004200 */
[----:B------:R-:W-:Y:S01]  /*cb70*/  HMMA.16816.F32.BF16 R104, R4, R12, R104 ;  /* 0x0000000c0468723c */ /* 0x000fe20000041868 */
[----:B------:R-:W-:Y:S01]  /*cb80*/  FADD.FTZ R192, R192, R217 ;  /* 0x000000d9c0c07221 */ /* 0x000fe20000010000 */
[----:B------:R-:W-:-:S06]  /*cb90*/  FADD.FTZ R190, R190, R207 ;  /* 0x000000cfbebe7221 */ /* 0x000fcc0000010000 */
[----:B------:R-:W-:Y:S01]  /*cba0*/  HMMA.16816.F32.BF16 R100, R4, R14, R100 ;  /* 0x0000000e0464723c */ /* 0x000fe20000041864 */
[----:B------:R-:W3:Y:S01]  /*cbb0*/  LDSM.16.MT88.4 R12, [R118+0xe800] ;  /* 0x00e80000760c783b */ /* 0x000ee20000004200 */
[----:B------:R-:W-:Y:S01]  /*cbc0*/  FADD.FTZ R203, R203, R192 ;  /* 0x000000c0cbcb7221 */ /* 0x000fe20000010000 */
[----:B------:R-:W-:-:S05]  /*cbd0*/  FADD.FTZ R197, R197, R190 ;  /* 0x000000bec5c57221 */ /* 0x000fca0000010000 */
[----:B------:R-:W-:Y:S01]  /*cbe0*/  HMMA.16816.F32.BF16 R96, R4, R20, R96 ;  /* 0x000000140460723c */ /* 0x000fe20000041860 */
[----:B------:R-:W-:Y:S01]  /*cbf0*/  FADD.FTZ R152, R152, R203 ;  /* 0x000000cb98987221 */ /* 0x000fe20000010000 */
[----:B------:R-:W-:-:S06]  /*cc00*/  FADD.FTZ R134, R134, R197 ;  /* 0x000000c586867221 */ /* 0x000fcc0000010000 */
[C---:B------:R-:W-:Y:S01]  /*cc10*/  HMMA.16816.F32.BF16 R92, R4.reuse, R22, R92 ;  /* 0x00000016045c723c */ /* 0x040fe2000004185c */
[----:B------:R-:W4:Y:S07]  /*cc20*/  LDSM.16.MT88.4 R20, [R156+0xac00] ;  /* 0x00ac00009c14783b */ /* 0x000f2e0000004200 */
[C---:B--2---:R-:W-:Y:S08]  /*cc30*/  HMMA.16816.F32.BF16 R80, R4.reuse, R8, R80 ;  /* 0x000000080450723c */ /* 0x044ff00000041850 */
[C---:B------:R-:W-:Y:S01]  /*cc40*/  HMMA.16816.F32.BF16 R76, R4.reuse, R10, R76 ;  /* 0x0000000a044c723c */ /* 0x040fe2000004184c */
[----:B------:R-:W2:Y:S01]  /*cc50*/  LDSM.16.MT88.4 R8, [R156+0xcc00] ;  /* 0x00cc00009c08783b */ /* 0x000ea20000004200 */
[----:B------:R-:W-:Y:S01]  /*cc60*/  FADD.FTZ R201, R201, R152 ;  /* 0x00000098c9c97221 */ /* 0x000fe20000010000 */
[----:B------:R-:W-:Y:S01]  /*cc70*/  FADD.FTZ R193, R193, R134 ;  /* 0x00000086c1c17221 */ /* 0x000fe20000010000 */
[-CC-:B------:R-:W-:Y:S01]  /*cc80*/  FFMA.FTZ R124, R124, R61.reuse, -R52.reuse ;  /* 0x0000003d7c7c7223 */ /* 0x180fe20000010834 */
[-C--:B------:R-:W-:Y:S01]  /*cc90*/  FFMA.FTZ R131, R131, R61.reuse, -R52 ;  /* 0x0000003d83837223 */ /* 0x080fe20000010834 */
[----:B------:R-:W-:Y:S01]  /*cca0*/  FADD.FTZ R150, R150, R201 ;  /* 0x000000c996967221 */ /* 0x000fe20000010000 */
[----:B------:R-:W-:Y:S01]  /*ccb0*/  FADD.FTZ R148, R148, R193 ;  /* 0x000000c194947221 */ /* 0x000fe20000010000 */
[-CC-:B------:R-:W-:Y:S01]  /*ccc0*/  FFMA.FTZ R120, R120, R61.reuse, -R0.reuse ;  /* 0x0000003d78787223 */ /* 0x180fe20000010800 */
[-C--:B------:R-:W-:Y:S01]  /*ccd0*/  FFMA.FTZ R67, R67, R61.reuse, -R0 ;  /* 0x0000003d43437223 */ /* 0x080fe20000010800 */
[-C--:B------:R-:W-:Y:S01]  /*cce0*/  FFMA.FTZ R132, R132, R61.reuse, -R52 ;  /* 0x0000003d84847223 */ /* 0x080fe20000010834 */
[-C--:B------:R-:W-:Y:S01]  /*ccf0*/  FFMA.FTZ R116, R116, R61.reuse, -R0 ;  /* 0x0000003d74747223 */ /* 0x080fe20000010800 */
[-C--:B------:R-:W-:Y:S01]  /*cd00*/  FFMA.FTZ R52, R122, R61.reuse, -R52 ;  /* 0x0000003d7a347223 */ /* 0x080fe20000010834 */
[----:B------:R-:W-:Y:S01]  /*cd10*/  FFMA.FTZ R0, R66, R61, -R0 ;  /* 0x0000003d42007223 */ /* 0x000fe20000010800 */
[----:B------:R-:W-:Y:S01]  /*cd20*/  FADD.FTZ R45, R199, R150 ;  /* 0x00000096c72d7221 */ /* 0x000fe20000010000 */
[----:B------:R-:W-:Y:S01]  /*cd30*/  FADD.FTZ R191, R191, R148 ;  /* 0x00000094bfbf7221 */ /* 0x000fe20000010000 */
[----:B------:R-:W-:Y:S01]  /*cd40*/  HMMA.16816.F32.BF16 R112, R4, R24, R112 ;  /* 0x000000180470723c */ /* 0x000fe20000041870 */
[----:B------:R-:W-:Y:S01]  /*cd50*/  MUFU.EX2 R124, R124 ;  /* 0x0000007c007c7308 */ /* 0x000fe20000000800 */
[----:B------:R-:W-:Y:S01]  /*cd60*/  FADD.FTZ R45, R142, R45 ;  /* 0x0000002d8e2d7221 */ /* 0x000fe20000010000 */
[----:B------:R-:W-:-:S02]  /*cd70*/  FADD.FTZ R140, R140, R191 ;  /* 0x000000bf8c8c7221 */ /* 0x000fc40000010000 */
[----:B------:R-:W5:Y:S03]  /*cd80*/  MUFU.EX2 R25, R132 ;  /* 0x0000008400197308 */ /* 0x000f660000000800 */
[----:B------:R-:W-:Y:S01]  /*cd90*/  HMMA.16816.F32.BF16 R108, R4, R26, R108 ;  /* 0x0000001a046c723c */ /* 0x000fe2000004186c */
[----:B------:R-:W-:Y:S04]  /*cda0*/  MUFU.EX2 R131, R131 ;  /* 0x0000008300837308 */ /* 0x000fe80000000800 */
[----:B------:R-:W4:Y:S04]  /*cdb0*/  MUFU.EX2 R196, R52 ;  /* 0x0000003400c47308 */ /* 0x000f280000000800 */
[----:B------:R-:W-:Y:S04]  /*cdc0*/  MUFU.EX2 R120, R120 ;  /* 0x0000007800787308 */ /* 0x000fe80000000800 */
[----:B------:R-:W2:Y:S04]  /*cdd0*/  MUFU.EX2 R27, R116 ;  /* 0x00000074001b7308 */ /* 0x000ea80000000800 */
[----:B------:R-:W-:Y:S04]  /*cde0*/  MUFU.EX2 R67, R67 ;  /* 0x0000004300437308 */ /* 0x000fe80000000800 */
[----:B------:R-:W2:Y:S01]  /*cdf0*/  MUFU.EX2 R24, R0 ;  /* 0x0000000000187308 */ /* 0x000ea20000000800 */
[----:B------:R-:W-:Y:S01]  /*ce00*/  FADD.FTZ R58, R58, R45 ;  /* 0x0000002d3a3a7221 */ /* 0x000fe20000010000 */
[----:B------:R-:W-:-:S03]  /*ce10*/  FADD.FTZ R59, R59, R140 ;  /* 0x0000008c3b3b7221 */ /* 0x000fc60000010000 */
[----:B------:R-:W-:Y:S01]  /*ce20*/  FADD.FTZ R58, R49, R58 ;  /* 0x0000003a313a7221 */ /* 0x000fe20000010000 */
[----:B------:R-:W-:Y:S01]  /*ce30*/  FADD.FTZ R56, R56, R59 ;  /* 0x0000003b38387221 */ /* 0x000fe20000010000 */
[----:B-1----:R-:W-:Y:S02]  /*ce40*/  HMMA.16816.F32.BF16 R88, R4, R16, R88 ;  /* 0x000000100458723c */ /* 0x002fe40000041858 */
[----:B------:R-:W-:Y:S01]  /*ce50*/  FADD.FTZ R51, R51, R58 ;  /* 0x0000003a33337221 */ /* 0x000fe20000010000 */
[----:B------:R-:W-:-:S05]  /*ce60*/  FADD.FTZ R57, R57, R56 ;  /* 0x0000003839397221 */ /* 0x000fca0000010000 */
[C---:B------:R-:W-:Y:S01]  /*ce70*/  HMMA.16816.F32.BF16 R84, R4.reuse, R18, R84 ;  /* 0x000000120454723c */ /* 0x040fe20000041854 */
[----:B------:R-:W-:Y:S01]  /*ce80*/  FADD.FTZ R51, R48, R51 ;  /* 0x0000003330337221 */ /* 0x000fe20000010000 */
[----:B------:R-:W-:Y:S01]  /*ce90*/  FADD.FTZ R57, R50, R57 ;  /* 0x0000003932397221 */ /* 0x000fe20000010000 */
[----:B------:R-:W1:Y:S05]  /*cea0*/  LDSM.16.MT88.4 R16, [R118+0xac00] ;  /* 0x00ac00007610783b */ /* 0x000e6a0000004200 */
[C---:B---3--:R-:W-:Y:S08]  /*ceb0*/  HMMA.16816.F32.BF16 R72, R4.reuse, R12, R72 ;  /* 0x0000000c0448723c */ /* 0x048ff00000041848 */
[----:B------:R-:W-:Y:S01]  /*cec0*/  HMMA.16816.F32.BF16 R68, R4, R14, R68 ;  /* 0x0000000e0444723c */ /* 0x000fe20000041844 */
[----:B-----5:R-:W-:Y:S01]  /*ced0*/  F2FP.BF16.F32.PACK_AB R4, R25, R124 ;  /* 0x0000007c1904723e */ /* 0x020fe200000010ff */
[----:B------:R-:W-:Y:S01]  /*cee0*/  FADD.FTZ R30, R30, R51 ;  /* 0x000000331e1e7221 */ /* 0x000fe20000010000 */
[----:B----4-:R-:W-:Y:S01]  /*cef0*/  F2FP.BF16.F32.PACK_AB R6, R196, R131 ;  /* 0x00000083c406723e */ /* 0x010fe200000010ff */
[----:B------:R-:W-:Y:S01]  /*cf00*/  FADD.FTZ R34, R34, R57 ;  /* 0x0000003922227221 */ /* 0x000fe20000010000 */
[----:B--2---:R-:W-:Y:S01]  /*cf10*/  F2FP.BF16.F32.PACK_AB R5, R27, R120 ;  /* 0x000000781b05723e */ /* 0x004fe200000010ff */
[----:B------:R-:W2:Y:S01]  /*cf20*/  LDSM.16.MT88.4 R12, [R118+0xcc00] ;  /* 0x00cc0000760c783b */ /* 0x000ea20000004200 */
[----:B------:R-:W-:Y:S01]  /*cf30*/  F2FP.BF16.F32.PACK_AB R7, R24, R67 ;  /* 0x000000431807723e */ /* 0x000fe200000010ff */
[----:B------:R-:W-:Y:S01]  /*cf40*/  FADD.FTZ R30, R29, R30 ;  /* 0x0000001e1d1e7221 */ /* 0x000fe20000010000 */
[----:B------:R-:W-:-:S05]  /*cf50*/  FADD.FTZ R34, R33, R34 ;  /* 0x0000002221227221 */ /* 0x000fca0000010000 */
[C---:B------:R-:W-:Y:S08]  /*cf60*/  HMMA.16816.F32.BF16 R112, R4.reuse, R20, R112 ;  /* 0x000000140470723c */ /* 0x040ff00000041870 */
[C---:B------:R-:W-:Y:S01]  /*cf70*/  HMMA.16816.F32.BF16 R108, R4.reuse, R22, R108 ;  /* 0x00000016046c723c */ /* 0x040fe2000004186c */
[----:B------:R-:W3:Y:S07]  /*cf80*/  LDSM.16.MT88.4 R20, [R156+0xec00] ;  /* 0x00ec00009c14783b */ /* 0x000eee0000004200 */
[C---:B------:R-:W-:Y:S08]  /*cf90*/  HMMA.16816.F32.BF16 R96, R4.reuse, R8, R96 ;  /* 0x000000080460723c */ /* 0x040ff00000041860 */
[----:B------:R-:W-:Y:S01]  /*cfa0*/  HMMA.16816.F32.BF16 R92, R4, R10, R92 ;  /* 0x0000000a045c723c */ /* 0x000fe2000004185c */
[----:B------:R-:W4:Y:S01]  /*cfb0*/  LDSM.16.MT88.4 R8, [R118+0xec00] ;  /* 0x00ec00007608783b */ /* 0x000f220000004200 */
        /* <DEDUP_REMOVED lines=18> */
[----:B------:R-:W-:Y:S01]  /*d0e0*/  FADD.FTZ R67, R67, R120 ;  /* 0x0000007843437221 */ /* 0x000fe20000010000 */
[----:B------:R-:W-:Y:S02]  /*d0f0*/  IMAD.MOV.U32 R0, RZ, RZ, R54 ;  /* 0x000000ffff007224 */ /* 0x000fe400078e0036 */
[----:B------:R-:W-:Y:S02]  /*d100*/  IMAD.MOV.U32 R52, RZ, RZ, R60 ;  /* 0x000000ffff347224 */ /* 0x000fe400078e003c */
[----:B------:R-:W-:Y:S01]  /*d110*/  HMMA.16816.F32.BF16 R100, R4, R18, R100 ;  /* 0x000000120464723c */ /* 0x000fe20000041864 */
[----:B------:R-:W-:-:S02]  /*d120*/  @P3 IMAD.MOV.U32 R0, RZ, RZ, R54 ;  /* 0x000000ffff003224 */ /* 0x000fc400078e0036 */
[----:B------:R-:W-:Y:S01]  /*d130*/  FADD.FTZ R196, R196, R131 ;  /* 0x00000083c4c47221 */ /* 0x000fe20000010000 */
[----:B------:R-:W-:Y:S02]  /*d140*/  @P3 IMAD.MOV.U32 R52, RZ, RZ, R60 ;  /* 0x000000ffff343224 */ /* 0x000fe400078e003c */
[----:B------:R-:W-:Y:S01]  /*d150*/  FADD.FTZ R195, R24, R67 ;  /* 0x0000004318c37221 */ /* 0x000fe20000010000 */
[----:B------:R-:W-:Y:S01]  /*d160*/  @P3 VIADD R55, R55, 0xfffffffd ;  /* 0xfffffffd37373836 */ /* 0x000fe20000000000 */
[C---:B--2---:R-:W-:Y:S08]  /*d170*/  HMMA.16816.F32.BF16 R88, R4.reuse, R12, R88 ;  /* 0x0000000c0458723c */ /* 0x044ff00000041858 */
[C---:B------:R-:W-:Y:S08]  /*d180*/  HMMA.16816.F32.BF16 R84, R4.reuse, R14, R84 ;  /* 0x0000000e0454723c */ /* 0x040ff00000041854 */
[C---:B---3--:R-:W-:Y:S08]  /*d190*/  HMMA.16816.F32.BF16 R80, R4.reuse, R20, R80 ;  /* 0x000000140450723c */ /* 0x048ff00000041850 */
[C---:B------:R-:W-:Y:S08]  /*d1a0*/  HMMA.16816.F32.BF16 R76, R4.reuse, R22, R76 ;  /* 0x00000016044c723c */ /* 0x040ff0000004184c */
[C---:B----4-:R-:W-:Y:S08]  /*d1b0*/  HMMA.16816.F32.BF16 R72, R4.reuse, R8, R72 ;  /* 0x000000080448723c */ /* 0x050ff00000041848 */
[----:B------:R-:W-:Y:S01]  /*d1c0*/  HMMA.16816.F32.BF16 R68, R4, R10, R68 ;  /* 0x0000000a0444723c */ /* 0x000fe20000041844 */
[----:B------:R-:W-:-:S04]  /*d1d0*/  NOP ;  /* 0x0000000000007918 */ /* 0x000fc80000000000 */
[----:B------:R-:W-:-:S15]  /*d1e0*/  @P3 BRA `(.L_x_2437) ;  /* 0x0000000000043947 */ /* 0x000fde0003800000 */
.L_x_2428:
[----:B------:R-:W-:-:S07]  /*d1f0*/  IADD3 R55, PT, PT, R117, -0x1, RZ ;  /* 0xffffffff75377810 */ /* 0x000fce0007ffe0ff */
.L_x_2437:
[----:B------:R-:W-:Y:S05]  /*d200*/  BSYNC B2 ;  /* 0x0000000000027941 */ /* 0x000fea0003800000 */
.L_x_2427:
[----:B------:R-:W-:-:S13]  /*d210*/  ISETP.GE.AND P0, PT, R55, R166, PT ;  /* 0x000000a63700720c */ /* 0x000fda0003f06270 */
[----:B------:R-:W-:Y:S05]  /*d220*/  @!P0 BRA `(.L_x_2438) ;  /* 0x0000006000f88947 */ /* 0x000fea0003800000 */
[C---:B------:R-:W-:Y:S01]  /*d230*/  IMAD.SHL.U32 R190, R55.reuse, 0x80, RZ ;  /* 0x0000008037be7824 */ /* 0x040fe200078e00ff */
[----:B------:R-:W-:Y:S01]  /*d240*/  ISETP.NE.U32.AND P1, PT, R188, RZ, PT ;  /* 0x000000ffbc00720c */ /* 0x000fe20003f25070 */
[----:B------:R-:W-:Y:S01]  /*d250*/  IMAD.MOV.U32 R116, RZ, RZ, R0 ;  /* 0x000000ffff747224 */ /* 0x000fe200078e0000 */
[----:B------:R-:W-:Y:S01]  /*d260*/  MOV R117, R52 ;  /* 0x0000003400757202 */ /* 0x000fe20000000f00 */
[----:B------:R-:W-:Y:S01]  /*d270*/  VIADD R191, R55, 0x1 ;  /* 0x0000000137bf7836 */ /* 0x000fe20000000000 */
[C---:B------:R-:W-:Y:S02]  /*d280*/  LOP3.LUT R192, R190.reuse, 0x40, R53, 0xfe, !PT ;  /* 0x00000040bec07812 */ /* 0x040fe400078efe35 */
[----:B------:R-:W-:Y:S02]  /*d290*/  ISETP.NE.AND.EX P1, PT, R189, RZ, PT, P1 ;  /* 0x000000ffbd00720c */ /* 0x000fe40003f25310 */
[----:B------:R-:W-:-:S11]  /*d2a0*/  IADD3 R190, PT, PT, R190, 0x80, RZ ;  /* 0x00000080bebe7810 */ /* 0x000fd60007ffe0ff */
.L_x_2445:
        /* <DEDUP_REMOVED lines=80> */
.L_x_2440:
[----:B------:R-:W-:Y:S05]  /*d7b0*/  BSYNC.RECONVERGENT B0 ;  /* 0x0000000000007941 */ /* 0x000fea0003800200 */
.L_x_2439:
        /* <DEDUP_REMOVED lines=17> */
[C---:B------:R-:W-:Y:S02]  /*d8d0*/  IADD3.X R199, PT, PT, R0.reuse, R201, RZ, P5, !PT ;  /* 0x000000c900c77210 */ /* 0x040fe40002ffe4ff */
        /* <DEDUP_REMOVED lines=67> */
[----:B------:R-:W-:Y:S07]  /*dd10*/  LDSM.16.M88.4 R124, [R119+0x3000] ;  /* 0x00300000777c783b */ /* 0x000fee0000000200 */
[C---:B------:R-:W-:Y:S08]  /*dd20*/  HMMA.16816.F32.BF16 R16, R120.reuse, R130, RZ ;  /* 0x000000827810723c */ /* 0x040ff000000418ff */
        /* <DEDUP_REMOVED lines=12> */
[----:B------:R-:W1:Y:S07]  /*ddf0*/  LDSM.16.M88.4 R120, [R157] ;  /* 0x000000009d78783b */ /* 0x000e6e0000000200 */
        /* <DEDUP_REMOVED lines=23> */
[----:B------:R-:W-:Y:S06]  /*df70*/  LDSM.16.M88.4 R120, [R159+0x1000] ;  /* 0x001000009f78783b */ /* 0x000fec0000000200 */
        /* <DEDUP_REMOVED lines=78> */
[----:B------:R-:W1:Y:S10]  /*e460*/  LDSM.16.M88.4 R124, [R119+0x7400] ;  /* 0x00740000777c783b */ /* 0x000e740000000200 */
[-C--:B--2---:R-:W-:Y:S01]  /*e470*/  FMUL.FTZ R205, R6, R169.reuse ;  /* 0x000000a906cd7220 */ /* 0x084fe20000410000 */
        /* <DEDUP_REMOVED lines=8> */
[----:B------:R-:W3:Y:S10]  /*e500*/  MUFU.TANH R211, R211 ;  /* 0x000000d300d37308 */ /* 0x000ef40000002400 */
[----:B------:R-:W4:Y:S10]  /*e510*/  MUFU.TANH R209, R209 ;  /* 0x000000d100d17308 */ /* 0x000f340000002400 */
        /* <DEDUP_REMOVED lines=64> */
[-C--:B------:R-:W-:Y:S09]  /*e920*/  FMUL.FTZ R202, R41, R169.reuse ;  /* 0x000000a929ca7220 */ /* 0x080ff20000410000 */
[----:B------:R3:W1:Y:S10]  /*e930*/  MUFU.TANH R14, R200 ;  /* 0x000000c8000e7308 */ /* 0x0006740000002400 */
[----:B------:R4:W1:Y:S01]  /*e940*/  MUFU.TANH R18, R198 ;  /* 0x000000c600127308 */ /* 0x0008620000002400 */
[C---:B-----5:R-:W-:Y:S09]  /*e950*/  HMMA.16816.F32.BF16 R44, R120.reuse, R124, R44 ;  /* 0x0000007c782c723c */ /* 0x060ff2000004182c */
[----:B------:R5:W1:Y:S01]  /*e960*/  MUFU.TANH R17, R203 ;  /* 0x000000cb00117308 */ /* 0x000a620000002400 */
[-C--:B---3--:R-:W-:Y:S01]  /*e970*/  FMUL.FTZ R200, R42, R169.reuse ;  /* 0x000000a92ac87220 */ /* 0x088fe20000410000 */
[C---:B------:R-:W-:Y:S01]  /*e980*/  HMMA.16816.F32.BF16 R48, R120.reuse, R126, R48 ;  /* 0x0000007e7830723c */ /* 0x040fe20000041830 */
[----:B------:R-:W3:Y:S07]  /*e990*/  LDSM.16.M88.4 R124, [R119+0x8800] ;  /* 0x00880000777c783b */ /* 0x000eee0000000200 */
[----:B------:R2:W1:Y:S01]  /*e9a0*/  MUFU.TANH R13, R202 ;  /* 0x000000ca000d7308 */ /* 0x0004620000002400 */
[-C--:B----4-:R-:W-:Y:S09]  /*e9b0*/  FMUL.FTZ R198, R43, R169.reuse ;  /* 0x000000a92bc67220 */ /* 0x090ff20000410000 */
[----:B------:R-:W4:Y:S01]  /*e9c0*/  MUFU.TANH R244, R244 ;  /* 0x000000f400f47308 */ /* 0x000f220000002400 */
[-C--:B------:R-:W-:Y:S01]  /*e9d0*/  FMUL.FTZ R206, R44, R169.reuse ;  /* 0x000000a92cce7220 */ /* 0x080fe20000410000 */
[-C--:B------:R-:W-:Y:S01]  /*e9e0*/  FMUL.FTZ R0, R45, R169.reuse ;  /* 0x000000a92d007220 */ /* 0x080fe20000410000 */
[-C--:B-----5:R-:W-:Y:S07]  /*e9f0*/  FMUL.FTZ R203, R46, R169.reuse ;  /* 0x000000a92ecb7220 */ /* 0x0a0fee0000410000 */
[----:B------:R5:W1:Y:S01]  /*ea00*/  MUFU.TANH R10, R206 ;  /* 0x000000ce000a7308 */ /* 0x000a620000002400 */
[-C--:B------:R-:W-:Y:S01]  /*ea10*/  FMUL.FTZ R252, R48, R169.reuse ;  /* 0x000000a930fc7220 */ /* 0x080fe20000410000 */
[-C--:B--2---:R-:W-:Y:S01]  /*ea20*/  FMUL.FTZ R202, R47, R169.reuse ;  /* 0x000000a92fca7220 */ /* 0x084fe20000410000 */
[-C--:B------:R-:W-:Y:S01]  /*ea30*/  FMUL.FTZ R251, R49, R169.reuse ;  /* 0x000000a931fb7220 */ /* 0x080fe20000410000 */
[-C--:B------:R-:W-:Y:S01]  /*ea40*/  FMUL.FTZ R212, R50, R169.reuse ;  /* 0x000000a932d47220 */ /* 0x080fe20000410000 */
[-C--:B------:R-:W-:Y:S05]  /*ea50*/  FMUL.FTZ R210, R51, R169.reuse ;  /* 0x000000a933d27220 */ /* 0x080fea0000410000 */
[----:B------:R2:W1:Y:S10]  /*ea60*/  MUFU.TANH R7, R0 ;  /* 0x0000000000077308 */ /* 0x0004740000002400 */
[----:B------:R-:W1:Y:S01]  /*ea70*/  MUFU.TANH R207, R207 ;  /* 0x000000cf00cf7308 */ /* 0x000e620000002400 */
[C---:B---3--:R-:W-:Y:S09]  /*ea80*/  HMMA.16816.F32.BF16 R52, R120.reuse, R124, R52 ;  /* 0x0000007c7834723c */ /* 0x048ff20000041834 */
[----:B------:R-:W3:Y:S01]  /*ea90*/  MUFU.TANH R218, R218 ;  /* 0x000000da00da7308 */ /* 0x000ee20000002400 */
[C---:B------:R-:W-:Y:S01]  /*eaa0*/  HMMA.16816.F32.BF16 R56, R120.reuse, R126, R56 ;  /* 0x0000007e7838723c */ /* 0x040fe20000041838 */
[----:B------:R-:W4:Y:S08]  /*eab0*/  LDSM.16.M88.4 R124, [R119+0x8c00] ;  /* 0x008c0000777c783b */ /* 0x000f300000000200 */
[----:B------:R-:W1:Y:S01]  /*eac0*/  MUFU.TANH R242, R242 ;  /* 0x000000f200f27308 */ /* 0x000e620000002400 */
[----:B------:R-:W-:Y:S09]  /*ead0*/  DEPBAR.LE SB0, 0x0 ;  /* 0x000080000000791a */ /* 0x000ff20000000000 */
[----:B------:R-:W1:Y:S01]  /*eae0*/  MUFU.TANH R240, R240 ;  /* 0x000000f000f07308 */ /* 0x000e620000002400 */
[----:B------:R-:W-:Y:S01]  /*eaf0*/  BAR.SYNC.DEFER_BLOCKING 0x0 ;  /* 0x0000000000007b1d */ /* 0x000fe20000010000 */
[-C--:B------:R-:W-:Y:S01]  /*eb00*/  FMUL.FTZ R250, R52, R169.reuse ;  /* 0x000000a934fa7220 */ /* 0x080fe20000410000 */
[-C--:B------:R-:W-:Y:S01]  /*eb10*/  FMUL.FTZ R249, R53, R169.reuse ;  /* 0x000000a935f97220 */ /* 0x080fe20000410000 */
[-C--:B------:R-:W-:Y:S01]  /*eb20*/  FMUL.FTZ R208, R54, R169.reuse ;  /* 0x000000a936d07220 */ /* 0x080fe20000410000 */
[-C--:B-----5:R-:W-:Y:S05]  /*eb30*/  FMUL.FTZ R206, R55, R169.reuse ;  /* 0x000000a937ce7220 */ /* 0x0a0fea0000410000 */
[----:B------:R-:W1:Y:S01]  /*eb40*/  MUFU.TANH R216, R216 ;  /* 0x000000d800d87308 */ /* 0x000e620000002400 */
[-C--:B------:R-:W-:Y:S01]  /*eb50*/  FMUL.FTZ R248, R56, R169.reuse ;  /* 0x000000a938f87220 */ /* 0x080fe20000410000 */
[-C--:B------:R-:W-:Y:S01]  /*eb60*/  FMUL.FTZ R238, R57, R169.reuse ;  /* 0x000000a939ee7220 */ /* 0x080fe20000410000 */
[-C--:B------:R-:W-:Y:S01]  /*eb70*/  FMUL.FTZ R222, R58, R169.reuse ;  /* 0x000000a93ade7220 */ /* 0x080fe20000410000 */
[-C--:B------:R-:W-:Y:S06]  /*eb80*/  FMUL.FTZ R220, R59, R169.reuse ;  /* 0x000000a93bdc7220 */ /* 0x080fec0000410000 */
[----:B------:R-:W1:Y:S10]  /*eb90*/  MUFU.TANH R214, R214 ;  /* 0x000000d600d67308 */ /* 0x000e740000002400 */
[----:B------:R-:W1:Y:S01]  /*eba0*/  MUFU.TANH R204, R204 ;  /* 0x000000cc00cc7308 */ /* 0x000e620000002400 */
[C---:B----4-:R-:W-:Y:S09]  /*ebb0*/  HMMA.16816.F32.BF16 R60, R120.reuse, R124, R60 ;  /* 0x0000007c783c723c */ /* 0x050ff2000004183c */
[----:B------:R-:W4:Y:S01]  /*ebc0*/  MUFU.TANH R200, R200 ;  /* 0x000000c800c87308 */ /* 0x000f220000002400 */
        /* <DEDUP_REMOVED lines=10> */
[-C--:B--2---:R-:W-:Y:S01]  /*ec70*/  FMUL.FTZ R0, R66, R169.reuse ;  /* 0x000000a942007220 */ /* 0x084fe20000410000 */
[----:B------:R-:W-:Y:S06]  /*ec80*/  FMUL.FTZ R228, R67, R169 ;  /* 0x000000a943e47220 */ /* 0x000fec0000410000 */
[----:B------:R-:W2:Y:S10]  /*ec90*/  MUFU.TANH R252, R252 ;  /* 0x000000fc00fc7308 */ /* 0x000eb40000002400 */
        /* <DEDUP_REMOVED lines=33> */
[----:B------:R-:W2:Y:S01]  /*eeb0*/  LD.E R16, desc[UR4][R2.64+0x170] ;  /* 0x0001700402107980 */ /* 0x000ea2000c101900 */
[----:B------:R-:W-:Y:S03]  /*eec0*/  IADD3 R5, PT, PT, R190, -0x80, RZ ;  /* 0xffffff80be057810 */ /* 0x000fe60007ffe0ff */
[----:B------:R-:W3:Y:S01]  /*eed0*/  LD.E.64 R20, desc[UR4][R2.64+0x38] ;  /* 0x0000380402147980 */ /* 0x000ee2000c101b00 */
[----:B--2---:R-:W-:Y:S04]  /*eee0*/  IABS R11, R16 ;  /* 0x00000010000b7213 */ /* 0x004fe80000000000 */
[----:B------:R-:W2:Y:S10]  /*eef0*/  I2F.RP R12, R11 ;  /* 0x0000000b000c7306 */ /* 0x000eb40000209400 */
[----:B--2---:R-:W2:Y:S02]  /*ef00*/  MUFU.RCP R4, R12 ;  /* 0x0000000c00047308 */ /* 0x004ea40000001000 */
[----:B--2---:R-:W-:Y:S08]  /*ef10*/  VIADD R8, R4, 0xffffffe ;  /* 0x0ffffffe04087836 */ /* 0x004ff00000000000 */
[----:B------:R-:W2:Y:S02]  /*ef20*/  F2I.FTZ.U32.TRUNC.NTZ R9, R8 ;  /* 0x0000000800097305 */ /* 0x000ea4000021f000 */
[--C-:B--2---:R-:W-:Y:S02]  /*ef30*/  IMAD.MOV R4, RZ, RZ, -R9.reuse ;  /* 0x000000ffff047224 */ /* 0x104fe400078e0a09 */
[----:B------:R-:W-:Y:S02]  /*ef40*/  IMAD.MOV.U32 R8, RZ, RZ, RZ ;  /* 0x000000ffff087224 */ /* 0x000fe400078e00ff */
[----:B------:R-:W-:Y:S04]  /*ef50*/  IMAD R4, R4, R11, RZ ;  /* 0x0000000b04047224 */ /* 0x000fe800078e02ff */
[----:B------:R-:W-:Y:S01]  /*ef60*/  IMAD.HI.U32 R15, R9, R4, R8 ;  /* 0x00000004090f7227 */ /* 0x000fe200078e0008 */
[----:B------:R-:W-:Y:S02]  /*ef70*/  IABS R4, R5 ;  /* 0x0000000500047213 */ /* 0x000fe40000000000 */
[-C--:B------:R-:W-:Y:S01]  /*ef80*/  IABS R9, R16.reuse ;  /* 0x0000001000097213 */ /* 0x080fe20000000000 */
[----:B------:R-:W-:Y:S01]  /*ef90*/  VIADD R8, R190, 0xffffff00 ;  /* 0xffffff00be087836 */ /* 0x000fe20000000000 */
[----:B------:R-:W-:Y:S01]  /*efa0*/  LOP3.LUT R5, R5, R16, RZ, 0x3c, !PT ;  /* 0x0000001005057212 */ /* 0x000fe200078e3cff */
[----:B------:R-:W-:Y:S04]  /*efb0*/  IMAD.HI.U32 R12, R15, R4, RZ ;  /* 0x000000040f0c7227 */ /* 0x000fe800078e00ff */
[----:B------:R-:W-:Y:S04]  /*efc0*/  IMAD.MOV R9, RZ, RZ, -R9 ;  /* 0x000000ffff097224 */ /* 0x000fe800078e0a09 */
[C---:B------:R-:W-:Y:S05]  /*efd0*/  IMAD R4, R12.reuse, R9, R4 ;  /* 0x000000090c047224 */ /* 0x040fea00078e0204 */
[----:B------:R-:W-:Y:S11]  /*efe0*/  ISETP.GT.U32.AND P5, PT, R11, R4, PT ;  /* 0x000000040b00720c */ /* 0x000ff60003fa4070 */
[----:B------:R-:W-:Y:S02]  /*eff0*/  @!UPT UIADD3 URZ, UPT, UPT, URZ, URZ, URZ ;  /* 0x000000fffffff290 */ /* 0x000fe4000fffe0ff */
[----:B------:R-:W-:Y:S01]  /*f000*/  @!P5 IADD3 R12, PT, PT, R12, 0x1, RZ ;  /* 0x000000010c0cd810 */ /* 0x000fe20007ffe0ff */
[----:B------:R-:W-:Y:S01]  /*f010*/  @!P5 IMAD.IADD R4, R4, 0x1, -R11 ;  /* 0x000000010404d824 */ /* 0x000fe200078e0a0b */
[----:B------:R-:W-:Y:S04]  /*f020*/  ISETP.GE.AND P5, PT, R5, RZ, PT ;  /* 0x000000ff0500720c */ /* 0x000fe80003fa6270 */
[----:B------:R-:W-:Y:S02]  /*f030*/  ISETP.GE.U32.AND P6, PT, R4, R11, PT ;  /* 0x0000000b0400720c */ /* 0x000fe40003fc6070 */
[----:B------:R-:W-:Y:S02]  /*f040*/  IABS R4, R8 ;  /* 0x0000000800047213 */ /* 0x000fe40000000000 */
[----:B------:R-:W-:Y:S03]  /*f050*/  LOP3.LUT R8, R8, R16, RZ, 0x3c, !PT ;  /* 0x0000001008087212 */ /* 0x000fe600078e3cff */
[----:B------:R-:W-:Y:S04]  /*f060*/  IMAD.HI.U32 R15, R15, R4, RZ ;  /* 0x000000040f0f7227 */ /* 0x000fe800078e00ff */
[----:B------:R-:W-:Y:S02]  /*f070*/  IMAD R4, R15, R9, R4 ;  /* 0x000000090f047224 */ /* 0x000fe400078e0204 */
[----:B------:R-:W-:Y:S01]  /*f080*/  @P6 VIADD R12, R12, 0x1 ;  /* 0x000000010c0c6836 */ /* 0x000fe20000000000 */
[----:B------:R-:W-:Y:S02]  /*f090*/  ISETP.NE.AND P6, PT, R16, RZ, PT ;  /* 0x000000ff1000720c */ /* 0x000fe40003fc5270 */
[----:B------:R-:W-:Y:S02]  /*f0a0*/  ISETP.GT.U32.AND P4, PT, R11, R4, PT ;  /* 0x000000040b00720c */ /* 0x000fe40003f84070 */
[----:B------:R-:W-:Y:S11]  /*f0b0*/  @!P5 IADD3 R12, PT, PT, -R12, RZ, RZ ;  /* 0x000000ff0c0cd210 */ /* 0x000ff60007ffe1ff */
[-C--:B------:R-:W-:Y:S01]  /*f0c0*/  @!P4 IADD3 R4, PT, PT, R4, -R11.reuse, RZ ;  /* 0x8000000b0404c210 */ /* 0x080fe20007ffe0ff */
[----:B------:R-:W-:Y:S03]  /*f0d0*/  @!P4 VIADD R15, R15, 0x1 ;  /* 0x000000010f0fc836 */ /* 0x000fe60000000000 */
[----:B------:R-:W-:Y:S02]  /*f0e0*/  ISETP.GE.U32.AND P4, PT, R4, R11, PT ;  /* 0x0000000b0400720c */ /* 0x000fe40003f86070 */
[----:B------:R-:W-:Y:S04]  /*f0f0*/  LOP3.LUT R4, RZ, R16, RZ, 0x33, !PT ;  /* 0x00000010ff047212 */ /* 0x000fe800078e33ff */
[----:B------:R-:W-:Y:S07]  /*f100*/  SEL R9, R4, R12, !P6 ;  /* 0x0000000c04097207 */ /* 0x000fee0007000000 */
[----:B------:R-:W-:Y:S01]  /*f110*/  @P4 VIADD R15, R15, 0x1 ;  /* 0x000000010f0f4836 */ /* 0x000fe20000000000 */
[----:B------:R-:W-:Y:S11]  /*f120*/  ISETP.GE.AND P4, PT, R8, RZ, PT ;  /* 0x000000ff0800720c */ /* 0x000ff60003f86270 */
[----:B------:R-:W-:Y:S02]  /*f130*/  @!UPT UIADD3 URZ, UPT, UPT, URZ, URZ, URZ ;  /* 0x000000fffffff290 */ /* 0x000fe4000fffe0ff */
[----:B------:R-:W-:Y:S05]  /*f140*/  @!P4 IMAD.MOV R15, RZ, RZ, -R15 ;  /* 0x000000ffff0fc224 */ /* 0x000fea00078e0a0f */
[----:B------:R-:W-:Y:S04]  /*f150*/  SEL R15, R4, R15, !P6 ;  /* 0x0000000f040f7207 */ /* 0x000fe80007000000 */
[CC--:B------:R-:W-:Y:S04]  /*f160*/  LEA R22, P4, R15.reuse, R182.reuse, 0x2 ;  /* 0x000000b60f167211 */ /* 0x0c0fe800078810ff */
[-C--:B------:R-:W-:Y:S02]  /*f170*/  LEA.HI.X.SX32 R23, R15, R183.reuse, 0x2, P4 ;  /* 0x000000b70f177211 */ /* 0x080fe400020f16ff */
[C---:B------:R-:W-:Y:S03]  /*f180*/  LEA R24, P4, R9.reuse, R182, 0x2 ;  /* 0x000000b609187211 */ /* 0x040fe600078810ff */
[----:B------:R-:W2:Y:S01]  /*f190*/  LD.E R5, desc[UR4][R22.64] ;  /* 0x0000000416057980 */ /* 0x000ea2000c101900 */
[C---:B------:R-:W-:Y:S01]  /*f1a0*/  LEA.HI.X.SX32 R25, R9.reuse, R183, 0x2, P4 ;  /* 0x000000b709197211 */ /* 0x040fe200020f16ff */
[----:B------:R-:W-:Y:S04]  /*f1b0*/  IMAD.IADD R9, R9, 0x1, -R15 ;  /* 0x0000000109097824 */ /* 0x000fe800078e0a0f */
[----:B------:R-:W-:Y:S01]  /*f1c0*/  IMAD R16, R16, R9, -0x80 ;  /* 0xffffff8010107424 */ /* 0x000fe200078e0209 */
[----:B------:R-:W2:Y:S03]  /*f1d0*/  LD.E R8, desc[UR4][R24.64] ;  /* 0x0000000418087980 */ /* 0x000ea6000c101900 */
[-C--:B---3--:R-:W-:Y:S01]  /*f1e0*/  IMAD R4, R21, R16.reuse, RZ ;  /* 0x0000001015047224 */ /* 0x088fe200078e02ff */
[----:B------:R-:W3:Y:S01]  /*f1f0*/  LD.E.64 R22, desc[UR4][R2.64+0x20] ;  /* 0x0000200402167980 */ /* 0x000ee2000c101b00 */
[----:B--2---:R-:W-:Y:S01]  /*f200*/  IMAD.IADD R8, R5, 0x1, -R8 ;  /* 0x0000000105087824 */ /* 0x004fe200078e0a08 */
[----:B------:R-:W-:Y:S05]  /*f210*/  SHF.R.S32.HI R5, RZ, 0x1f, R16 ;  /* 0x0000001fff057819 */ /* 0x000fea0000011410 */
[C---:B------:R-:W-:Y:S02]  /*f220*/  IMAD R4, R20.reuse, R5, R4 ;  /* 0x0000000514047224 */ /* 0x040fe400078e0204 */
[----:B------:R-:W-:Y:S05]  /*f230*/  IMAD.WIDE.U32 R20, R20, R16, RZ ;  /* 0x0000001014147225 */ /* 0x000fea00078e00ff */
[----:B------:R-:W-:Y:S02]  /*f240*/  IADD3 R21, PT, PT, R21, R4, RZ ;  /* 0x0000000415157210 */ /* 0x000fe40007ffe0ff */
[----:B------:R-:W-:Y:S01]  /*f250*/  SHF.R.S32.HI R4, RZ, 0x1f, R8 ;  /* 0x0000001fff047819 */ /* 0x000fe20000011408 */
[----:B---3--:R-:W-:Y:S02]  /*f260*/  IMAD R5, R23, R8, RZ ;  /* 0x0000000817057224 */ /* 0x008fe400078e02ff */
[----:B------:R-:W-:Y:S04]  /*f270*/  IMAD.WIDE.U32 R20, R8, R22, R20 ;  /* 0x0000001608147225 */ /* 0x000fe800078e0014 */
[----:B------:R-:W-:Y:S01]  /*f280*/  IMAD R5, R22, R4, R5 ;  /* 0x0000000416057224 */ /* 0x000fe200078e0205 */
[C---:B------:R-:W-:Y:S03]  /*f290*/  LEA R168, P4, R20.reuse, R168, 0x1 ;  /* 0x000000a814a87211 */ /* 0x040fe600078808ff */
[----:B------:R-:W-:Y:S05]  /*f2a0*/  IMAD.IADD R5, R21, 0x1, R5 ;  /* 0x0000000115057824 */ /* 0x000fea00078e0205 */
[----:B------:R-:W-:Y:S02]  /*f2b0*/  LEA.HI.X R167, R20, R167, R5, 0x1, P4 ;  /* 0x000000a714a77211 */ /* 0x000fe400020f0c05 */
.L_x_2444:
[----:B------:R-:W-:Y:S05]  /*f2c0*/  BSYNC.RECONVERGENT B0 ;  /* 0x0000000000007941 */ /* 0x000fea0003800200 */
.L_x_2443:
        /* <DEDUP_REMOVED lines=9> */
[C---:B------:R-:W-:Y:S01]  /*f360*/  IADD3 R20, P4, PT, R4.reuse, R8, RZ ;  /* 0x0000000804147210 */ /* 0x040fe20007f9e0ff */
[----:B------:R3:W-:Y:S04]  /*f370*/  @P3 STS.128 [R177+0x3000], RZ ;  /* 0x003000ffb1003388 */ /* 0x0007e80000000c00 */
[C---:B------:R-:W-:Y:S01]  /*f380*/  IMAD.X R21, R5.reuse, 0x1, R9, P4 ;  /* 0x0000000105157824 */ /* 0x040fe200020e0609 */
[----:B------:R-:W-:Y:S04]  /*f390*/  IADD3 R4, P4, PT, R4, R20, RZ ;  /* 0x0000001404047210 */ /* 0x000fe80007f9e0ff */
[----:B------:R-:W-:Y:S01]  /*f3a0*/  IADD3.X R5, PT, PT, R5, R21, RZ, P4, !PT ;  /* 0x0000001505057210 */ /* 0x000fe200027fe4ff */
[----:B--2---:R-:W-:Y:S05]  /*f3b0*/  @!P2 IMAD.MOV.U32 R169, RZ, RZ, R167 ;  /* 0x000000ffffa9a224 */ /* 0x004fea00078e00a7 */
[----:B------:R-:W-:Y:S01]  /*f3c0*/  @!PT LDS RZ, [RZ] ;  /* 0x00000000fffff984 */ /* 0x000fe20000000800 */
[----:B------:R-:W-:Y:S01]  /*f3d0*/  @!PT LDS RZ, [RZ] ;  /* 0x00000000fffff984 */ /* 0x000fe20000000800 */
[----:B------:R-:W-:Y:S01]  /*f3e0*/  @!PT LDS RZ, [RZ] ;  /* 0x00000000fffff984 */ /* 0x000fe20000000800 */
[----:B------:R2:W-:Y:S04]  /*f3f0*/  @!P2 LDGSTS.E.BYPASS.LTC128B.128 [R177+0x5000], desc[UR4][R168.64+0x40] ;  /* 0x05000040a8b1afae */ /* 0x0005e8000b981a04 */
[----:B------:R3:W-:Y:S01]  /*f400*/  @P2 STS.128 [R177+0x5000], RZ ;  /* 0x005000ffb1002388 */ /* 0x0007e20000000c00 */
[----:B--2---:R-:W-:Y:S05]  /*f410*/  @!P0 MOV R169, R167 ;  /* 0x000000a700a98202 */ /* 0x004fea0000000f00 */
        /* <DEDUP_REMOVED lines=51> */
.L_x_2442:
[----:B------:R-:W-:Y:S05]  /*f750*/  BSYNC.RECONVERGENT B1 ;  /* 0x0000000000017941 */ /* 0x000fea0003800200 */
.L_x_2441:
[----:B------:R-:W-:Y:S01]  /*f760*/  LOP3.LUT R194, R194, 0xff7fffff, RZ, 0xc0, !PT ;  /* 0xff7fffffc2c27812 */ /* 0x000fe200078ec0ff */
[C---:B---3--:R-:W-:Y:S01]  /*f770*/  VIADD R8, R192.reuse, 0xffffffc0 ;  /* 0xffffffc0c0087836 */ /* 0x048fe20000000000 */
[C---:B------:R-:W-:Y:S01]  /*f780*/  ISETP.GE.AND P3, PT, R192.reuse, R187, PT ;  /* 0x000000bbc000720c */ /* 0x040fe20003f66270 */
[----:B------:R-:W2:Y:S01]  /*f790*/  LD.E R53, desc[UR4][R2.64+0xdc] ;  /* 0x0000dc0402357980 */ /* 0x000ea2000c101900 */
[----:B------:R-:W-:Y:S01]  /*f7a0*/  P2R R5, PR, RZ, 0x2 ;  /* 0x00000002ff057803 */ /* 0x000fe20000000000 */
[----:B------:R-:W-:Y:S01]  /*f7b0*/  VIADD R19, R192, 0xffffffd8 ;  /* 0xffffffd8c0137836 */ /* 0x000fe20000000000 */
[----:B------:R-:W-:Y:S01]  /*f7c0*/  ISETP.GE.AND P2, PT, R8, R186, PT ;  /* 0x000000ba0800720c */ /* 0x000fe20003f46270 */
[----:B------:R-:W-:Y:S01]  /*f7d0*/  VIADD R16, R192, 0xffffffc1 ;  /* 0xffffffc1c0107836 */ /* 0x000fe20000000000 */
[----:B------:R-:W-:Y:S01]  /*f7e0*/  ISETP.GE.AND P1, PT, R8, R185, PT ;  /* 0x000000b90800720c */ /* 0x000fe20003f26270 */
[----:B------:R-:W-:Y:S01]  /*f7f0*/  LDSM.16.MT88.4 R64, [R156+0x9000] ;  /* 0x009000009c40783b */ /* 0x000fe20000004200 */
[----:B-1----:R-:W-:Y:S01]  /*f800*/  FSEL R14, R14, -INF , P3 ;  /* 0xff8000000e0e7808 */ /* 0x002fe20001800000 */
[----:B------:R-:W-:Y:S01]  /*f810*/  VIADD R11, R192, 0xffffffd0 ;  /* 0xffffffd0c00b7836 */ /* 0x000fe20000000000 */
[-C--:B------:R-:W-:Y:S01]  /*f820*/  ISETP.GE.AND P3, PT, R16, R187.reuse, PT ;  /* 0x000000bb1000720c */ /* 0x080fe20003f66270 */
[C---:B------:R-:W-:Y:S01]  /*f830*/  VIADD R12, R192.reuse, 0xffffffc9 ;  /* 0xffffffc9c00c7836 */ /* 0x040fe20000000000 */
[----:B------:R-:W-:Y:S01]  /*f840*/  P2R R4, PR, RZ, 0x2 ;  /* 0x00000002ff047803 */ /* 0x000fe20000000000 */
[----:B------:R-:W-:Y:S01]  /*f850*/  VIADD R22, R192, 0xfffffff0 ;  /* 0xfffffff0c0167836 */ /* 0x000fe20000000000 */
[----:B------:R-:W-:Y:S01]  /*f860*/  ISETP.GE.AND P0, PT, R8, R187, PT ;  /* 0x000000bb0800720c */ /* 0x000fe20003f06270 */
[----:B------:R-:W-:Y:S01]  /*f870*/  VIADD R21, R192, 0xfffffff8 ;  /* 0xfffffff8c0157836 */ /* 0x000fe20000000000 */
[----:B------:R-:W-:Y:S01]  /*f880*/  ISETP.GE.AND P1, PT, R8, R184, PT ;  /* 0x000000b80800720c */ /* 0x000fe20003f26270 */
[----:B------:R-:W-:Y:S01]  /*f890*/  VIADD R15, R192, 0xffffffc8 ;  /* 0xffffffc8c00f7836 */ /* 0x000fe20000000000 */
[----:B------:R-:W-:Y:S01]  /*f8a0*/  @P2 LOP3.LUT R194, R194, 0x800000, RZ, 0xfc, !PT ;  /* 0x00800000c2c22812 */ /* 0x000fe200078efcff */
[C---:B------:R-:W-:Y:S01]  /*f8b0*/  VIADD R8, R192.reuse, 0xffffffd1 ;  /* 0xffffffd1c0087836 */ /* 0x040fe20000000000 */
[C---:B------:R-:W-:Y:S01]  /*f8c0*/  ISETP.GE.AND P2, PT, R192.reuse, R185, PT ;  /* 0x000000b9c000720c */ /* 0x040fe20003f46270 */
[----:B------:R-:W-:Y:S01]  /*f8d0*/  VIADD R20, R192, 0xffffffe9 ;  /* 0xffffffe9c0147836 */ /* 0x000fe20000000000 */
[----:B------:R-:W-:Y:S01]  /*f8e0*/  FSEL R9, R209, -INF , P3 ;  /* 0xff800000d1097808 */ /* 0x000fe20001800000 */
[----:B------:R-:W-:Y:S01]  /*f8f0*/  VIADD R190, R190, 0xffffff80 ;  /* 0xffffff80bebe7836 */ /* 0x000fe20000000000 */
[----:B------:R-:W-:Y:S02]  /*f900*/  FSEL R169, R6, -INF , P2 ;  /* 0xff80000006a97808 */ /* 0x000fe40001000000 */
[-C--:B------:R-:W-:Y:S02]  /*f910*/  ISETP.GE.AND P2, PT, R15, R187.reuse, PT ;  /* 0x000000bb0f00720c */ /* 0x080fe40003f46270 */
[-C--:B------:R-:W-:Y:S02]  /*f920*/  ISETP.GE.AND P3, PT, R11, R187.reuse, PT ;  /* 0x000000bb0b00720c */ /* 0x080fe40003f66270 */
[----:B------:R-:W-:Y:S02]  /*f930*/  FSEL R31, R215, -INF , P2 ;  /* 0xff800000d71f7808 */ /* 0x000fe40001000000 */
[-C--:B------:R-:W-:Y:S02]  /*f940*/  ISETP.GE.AND P2, PT, R8, R187.reuse, PT ;  /* 0x000000bb0800720c */ /* 0x080fe40003f46270 */
[----:B------:R-:W-:Y:S02]  /*f950*/  FSEL R247, R247, -INF , P3 ;  /* 0xff800000f7f77808 */ /* 0x000fe40001800000 */
[C---:B------:R-:W-:Y:S02]  /*f960*/  ISETP.GE.AND P3, PT, R16.reuse, R186, PT ;  /* 0x000000ba1000720c */ /* 0x040fe40003f66270 */
[----:B------:R-:W-:Y:S02]  /*f970*/  LOP3.LUT R193, R193, 0xdfffffff, RZ, 0xc0, !PT ;  /* 0xdfffffffc1c17812 */ /* 0x000fe400078ec0ff */
[----:B------:R-:W-:Y:S02]  /*f980*/  FSEL R245, R245, -INF , P2 ;  /* 0xff800000f5f57808 */ /* 0x000fe40001000000 */
[-C--:B------:R-:W-:Y:S02]  /*f990*/  ISETP.GE.AND P2, PT, R19, R187.reuse, PT ;  /* 0x000000bb1300720c */ /* 0x080fe40003f46270 */
[----:B------:R-:W-:Y:S02]  /*f9a0*/  @P1 LOP3.LUT R193, R193, 0x20000000, RZ, 0xfc, !PT ;  /* 0x20000000c1c11812 */ /* 0x000fe400078efcff */
[----:B------:R-:W-:Y:S02]  /*f9b0*/  ISETP.GE.AND P1, PT, R16, R184, PT ;  /* 0x000000b81000720c */ /* 0x000fe40003f26270 */
[----:B------:R-:W-:Y:S02]  /*f9c0*/  FSEL R243, R243, -INF , P2 ;  /* 0xff800000f3f37808 */ /* 0x000fe40001000000 */
[----:B------:R-:W-:Y:S02]  /*f9d0*/  ISETP.GE.AND P2, PT, R15, R186, PT ;  /* 0x000000ba0f00720c */ /* 0x000fe40003f46270 */
[----:B------:R-:W-:Y:S02]  /*f9e0*/  LOP3.LUT R194, R194, 0xffbfffff, RZ, 0xc0, !PT ;  /* 0xffbfffffc2c27812 */ /* 0x000fe400078ec0ff */
[----:B------:R-:W-:Y:S02]  /*f9f0*/  FSEL R6, R211, -INF , P0 ;  /* 0xff800000d3067808 */ /* 0x000fe40000000000 */
[----:B------:R-:W-:Y:S02]  /*fa00*/  ISETP.GE.AND P0, PT, R12, R187, PT ;  /* 0x000000bb0c00720c */ /* 0x000fe40003f06270 */
[----:B------:R-:W-:Y:S02]  /*fa10*/  @P3 LOP3.LUT R194, R194, 0x400000, RZ, 0xfc, !PT ;  /* 0x00400000c2c23812 */ /* 0x000fe400078efcff */
[-C--:B------:R-:W-:Y:S02]  /*fa20*/  ISETP.GE.AND P3, PT, R15, R185.reuse, PT ;  /* 0x000000b90f00720c */ /* 0x080fe40003f66270 */
[----:B------:R-:W-:Y:S02]  /*fa30*/  FSEL R27, R213, -INF , P0 ;  /* 0xff800000d51b7808 */ /* 0x000fe40000000000 */
[----:B------:R-:W-:Y:S02]  /*fa40*/  LOP3.LUT R193, R193, 0xefffffff, RZ, 0xc0, !PT ;  /* 0xefffffffc1c17812 */ /* 0x000fe400078ec0ff */
[----:B------:R-:W-:Y:S01]  /*fa50*/  ISETP.GE.AND P0, PT, R16, R185, PT ;  /* 0x000000b91000720c */ /* 0x000fe20003f06270 */
[----:B------:R-:W-:Y:S01]  /*fa60*/  VIADD R16, R192, 0xffffffd9 ;  /* 0xffffffd9c0107836 */ /* 0x000fe20000000000 */
[----:B------:R-:W-:Y:S02]  /*fa70*/  LOP3.LUT R194, R194, 0xffdfffff, RZ, 0xc0, !PT ;  /* 0xffdfffffc2c27812 */ /* 0x000fe400078ec0ff */
[----:B------:R-:W-:Y:S02]  /*fa80*/  @P1 LOP3.LUT R193, R193, 0x10000000, RZ, 0xfc, !PT ;  /* 0x10000000c1c11812 */ /* 0x000fe400078efcff */
[----:B------:R-:W-:Y:S02]  /*fa90*/  @P2 LOP3.LUT R194, R194, 0x200000, RZ, 0xfc, !PT ;  /* 0x00200000c2c22812 */ /* 0x000fe400078efcff */
[----:B------:R-:W-:Y:S01]  /*faa0*/  ISETP.GE.AND P1, PT, R15, R184, PT ;  /* 0x000000b80f00720c */ /* 0x000fe20003f26270 */
[----:B------:R-:W-:Y:S01]  /*fab0*/  VIADD R15, R192, 0xffffffe0 ;  /* 0xffffffe0c00f7836 */ /* 0x000fe20000000000 */
[----:B------:R-:W-:Y:S02]  /*fac0*/  ISETP.GE.AND P2, PT, R16, R187, PT ;  /* 0x000000bb1000720c */ /* 0x000fe40003f46270 */
[----:B------:R-:W-:Y:S02]  /*fad0*/  LOP3.LUT R193, R193, 0xfffffffb, RZ, 0xc0, !PT ;  /* 0xfffffffbc1c17812 */ /* 0x000fe400078ec0ff */
[----:B------:R-:W-:Y:S02]  /*fae0*/  FSEL R241, R241, -INF , P2 ;  /* 0xff800000f1f17808 */ /* 0x000fe40001000000 */
[----:B------:R-:W-:Y:S02]  /*faf0*/  @P3 LOP3.LUT R193, R193, 0x4, RZ, 0xfc, !PT ;  /* 0x00000004c1c13812 */ /* 0x000fe400078efcff */
[----:B------:R-:W-:Y:S02]  /*fb00*/  ISETP.GE.AND P2, PT, R12, R186, PT ;  /* 0x000000ba0c00720c */ /* 0x000fe40003f46270 */
[----:B------:R-:W-:Y:S02]  /*fb10*/  LOP3.LUT R193, R193, 0xf7ffffff, RZ, 0xc0, !PT ;  /* 0xf7ffffffc1c17812 */ /* 0x000fe400078ec0ff */
[----:B------:R-:W-:Y:S02]  /*fb20*/  LOP3.LUT R194, R194, 0xffefffff, RZ, 0xc0, !PT ;  /* 0xffefffffc2c27812 */ /* 0x000fe400078ec0ff */
[----:B------:R-:W-:Y:S02]  /*fb30*/  @P1 LOP3.LUT R193, R193, 0x8000000, RZ, 0xfc, !PT ;  /* 0x08000000c1c11812 */ /* 0x000fe400078efcff */
[C---:B------:R-:W-:Y:S02]  /*fb40*/  ISETP.GE.AND P1, PT, R12.reuse, R184, PT ;  /* 0x000000b80c00720c */ /* 0x040fe40003f26270 */
[----:B------:R-:W-:Y:S02]  /*fb50*/  LOP3.LUT R193, R193, 0xfbffffff, RZ, 0xc0, !PT ;  /* 0xfbffffffc1c17812 */ /* 0x000fe400078ec0ff */
[----:B------:R-:W-:Y:S01]  /*fb60*/  ISETP.GE.AND P6, PT, R12, R185, PT ;  /* 0x000000b90c00720c */ /* 0x000fe20003fc6270 */
[----:B------:R-:W-:Y:S01]  /*fb70*/  VIADD R12, R192, 0xffffffe1 ;  /* 0xffffffe1c00c7836 */ /* 0x000fe20000000000 */
[----:B------:R-:W-:Y:S02]  /*fb80*/  @P2 LOP3.LUT R194, R194, 0x100000, RZ, 0xfc, !PT ;  /* 0x00100000c2c22812 */ /* 0x000fe400078efcff */
[----:B------:R-:W-:Y:S02]  /*fb90*/  ISETP.GE.AND P2, PT, R15, R187, PT ;  /* 0x000000bb0f00720c */ /* 0x000fe40003f46270 */
[----:B------:R-:W-:Y:S02]  /*fba0*/  LOP3.LUT R194, R194, 0xfff7ffff, RZ, 0xc0, !PT ;  /* 0xfff7ffffc2c27812 */ /* 0x000fe400078ec0ff */
[----:B------:R-:W-:Y:S02]  /*fbb0*/  FSEL R231, R231, -INF , P2 ;  /* 0xff800000e7e77808 */ /* 0x000fe40001000000 */
[----:B------:R-:W-:Y:S02]  /*fbc0*/  ISETP.GE.AND P2, PT, R11, R186, PT ;  /* 0x000000ba0b00720c */ /* 0x000fe40003f46270 */
[----:B------:R-:W-:Y:S02]  /*fbd0*/  @P1 LOP3.LUT R193, R193, 0x4000000, RZ, 0xfc, !PT ;  /* 0x04000000c1c11812 */ /* 0x000fe400078efcff */
[-C--:B------:R-:W-:Y:S02]  /*fbe0*/  ISETP.GE.AND P1, PT, R11, R184.reuse, PT ;  /* 0x000000b80b00720c */ /* 0x080fe40003f26270 */
[----:B------:R-:W-:Y:S02]  /*fbf0*/  LOP3.LUT R193, R193, 0xfdffffff, RZ, 0xc0, !PT ;  /* 0xfdffffffc1c17812 */ /* 0x000fe400078ec0ff */
[-C--:B------:R-:W-:Y:S01]  /*fc00*/  ISETP.GE.AND P5, PT, R11, R185.reuse, PT ;  /* 0x000000b90b00720c */ /* 0x080fe20003fa6270 */
[----:B------:R-:W-:Y:S01]  /*fc10*/  VIADD R11, R192, 0xffffffe8 ;  /* 0xffffffe8c00b7836 */ /* 0x000fe20000000000 */
[-C--:B------:R-:W-:Y:S02]  /*fc20*/  ISETP.GE.AND P4, PT, R8, R185.reuse, PT ;  /* 0x000000b90800720c */ /* 0x080fe40003f86270 */
[----:B------:R-:W-:Y:S02]  /*fc30*/  ISETP.GE.AND P3, PT, R19, R185, PT ;  /* 0x000000b91300720c */ /* 0x000fe40003f66270 */
[----:B------:R-:W-:Y:S02]  /*fc40*/  @P2 LOP3.LUT R194, R194, 0x80000, RZ, 0xfc, !PT ;  /* 0x00080000c2c22812 */ /* 0x000fe400078efcff */
[-C--:B------:R-:W-:Y:S02]  /*fc50*/  ISETP.GE.AND P2, PT, R12, R187.reuse, PT ;  /* 0x000000bb0c00720c */ /* 0x080fe40003f46270 */
[----:B------:R-:W-:Y:S02]  /*fc60*/  @P1 LOP3.LUT R193, R193, 0x2000000, RZ, 0xfc, !PT ;  /* 0x02000000c1c11812 */ /* 0x000fe400078efcff */
[----:B------:R-:W-:Y:S02]  /*fc70*/  FSEL R229, R229, -INF , P2 ;  /* 0xff800000e5e57808 */ /* 0x000fe40001000000 */
[C---:B------:R-:W-:Y:S02]  /*fc80*/  ISETP.GE.AND P1, PT, R8.reuse, R184, PT ;  /* 0x000000b80800720c */ /* 0x040fe40003f26270 */
[-C--:B------:R-:W-:Y:S01]  /*fc90*/  ISETP.GE.AND P2, PT, R8, R186.reuse, PT ;  /* 0x000000ba0800720c */ /* 0x080fe20003f46270 */
[----:B------:R-:W-:Y:S01]  /*fca0*/  VIADD R8, R192, 0xfffffff1 ;  /* 0xfffffff1c0087836 */ /* 0x000fe20000000000 */
[----:B------:R-:W-:Y:S02]  /*fcb0*/  LOP3.LUT R193, R193, 0xfeffffff, RZ, 0xc0, !PT ;  /* 0xfeffffffc1c17812 */ /* 0x000fe400078ec0ff */
[----:B------:R-:W-:Y:S02]  /*fcc0*/  LOP3.LUT R194, R194, 0xfffbffff, RZ, 0xc0, !PT ;  /* 0xfffbffffc2c27812 */ /* 0x000fe400078ec0ff */
[----:B------:R-:W-:Y:S02]  /*fcd0*/  FSEL R237, R237, -INF , P4 ;  /* 0xff800000eded7808 */ /* 0x000fe40002000000 */
[----:B------:R-:W-:Y:S02]  /*fce0*/  ISETP.GE.AND P4, PT, R22, R186, PT ;  /* 0x000000ba1600720c */ /* 0x000fe40003f86270 */
[----:B------:R-:W-:Y:S02]  /*fcf0*/  FSEL R239, R239, -INF , P5 ;  /* 0xff800000efef7808 */ /* 0x000fe40002800000 */
[----:B------:R-:W-:Y:S02]  /*fd00*/  @P1 LOP3.LUT R193, R193, 0x1000000, RZ, 0xfc, !PT ;  /* 0x01000000c1c11812 */ /* 0x000fe400078efcff */
[----:B------:R-:W-:Y:S02]  /*fd10*/  @P2 LOP3.LUT R194, R194, 0x40000, RZ, 0xfc, !PT ;  /* 0x00040000c2c22812 */ /* 0x000fe400078efcff */
[----:B------:R-:W-:Y:S02]  /*fd20*/  ISETP.GE.AND P1, PT, R19, R184, PT ;  /* 0x000000b81300720c */ /* 0x000fe40003f26270 */
[----:B------:R-:W-:Y:S02]  /*fd30*/  ISETP.GE.AND P2, PT, R11, R187, PT ;  /* 0x000000bb0b00720c */ /* 0x000fe40003f46270 */
[----:B------:R-:W-:Y:S02]  /*fd40*/  LOP3.LUT R193, R193, 0xff7fffff, RZ, 0xc0, !PT ;  /* 0xff7fffffc1c17812 */ /* 0x000fe400078ec0ff */
[----:B------:R-:W-:Y:S02]  /*fd50*/  FSEL R227, R227, -INF , P2 ;  /* 0xff800000e3e37808 */ /* 0x000fe40001000000 */
[-C--:B------:R-:W-:Y:S02]  /*fd60*/  ISETP.GE.AND P2, PT, R19, R186.reuse, PT ;  /* 0x000000ba1300720c */ /* 0x080fe40003f46270 */
[----:B------:R-:W-:Y:S02]  /*fd70*/  LOP3.LUT R194, R194, 0xfffdffff, RZ, 0xc0, !PT ;  /* 0xfffdffffc2c27812 */ /* 0x000fe400078ec0ff */
[----:B------:R-:W-:Y:S02]  /*fd80*/  FSEL R19, R201, -INF , P0 ;  /* 0xff800000c9137808 */ /* 0x000fe40000000000 */
[----:B------:R-:W-:Y:S02]  /*fd90*/  @P1 LOP3.LUT R193, R193, 0x800000, RZ, 0xfc, !PT ;  /* 0x00800000c1c11812 */ /* 0x000fe400078efcff */
[----:B------:R-:W-:Y:S02]  /*fda0*/  ISETP.GE.AND P1, PT, R16, R186, PT ;  /* 0x000000ba1000720c */ /* 0x000fe40003f26270 */
[----:B------:R-:W-:Y:S02]  /*fdb0*/  LOP3.LUT R193, R193, 0xffbfffff, RZ, 0xc0, !PT ;  /* 0xffbfffffc1c17812 */ /* 0x000fe400078ec0ff */
[----:B------:R-:W-:Y:S02]  /*fdc0*/  ISETP.GE.AND P0, PT, R12, R185, PT ;  /* 0x000000b90c00720c */ /* 0x000fe40003f06270 */
[----:B------:R-:W-:Y:S02]  /*fdd0*/  @P2 LOP3.LUT R194, R194, 0x20000, RZ, 0xfc, !PT ;  /* 0x00020000c2c22812 */ /* 0x000fe400078efcff */
[----:B------:R-:W-:Y:S02]  /*fde0*/  ISETP.GE.AND P2, PT, R20, R187, PT ;  /* 0x000000bb1400720c */ /* 0x000fe40003f46270 */
[----:B------:R-:W-:Y:S02]  /*fdf0*/  LOP3.LUT R194, R194, 0xfffeffff, RZ, 0xc0, !PT ;  /* 0xfffeffffc2c27812 */ /* 0x000fe400078ec0ff */
[----:B------:R-:W-:Y:S02]  /*fe00*/  FSEL R225, R225, -INF , P2 ;  /* 0xff800000e1e17808 */ /* 0x000fe40001000000 */
[----:B------:R-:W-:Y:S02]  /*fe10*/  @P1 LOP3.LUT R194, R194, 0x10000, RZ, 0xfc, !PT ;  /* 0x00010000c2c21812 */ /* 0x000fe400078efcff */
[----:B------:R-:W-:Y:S02]  /*fe20*/  ISETP.GE.AND P1, PT, R16, R184, PT ;  /* 0x000000b81000720c */ /* 0x000fe40003f26270 */
[----:B------:R-:W-:Y:S02]  /*fe30*/  LOP3.LUT R194, R194, 0xffff7fff, RZ, 0xc0, !PT ;  /* 0xffff7fffc2c27812 */ /* 0x000fe400078ec0ff */
[-C--:B------:R-:W-:Y:S02]  /*fe40*/  ISETP.GE.AND P2, PT, R16, R185.reuse, PT ;  /* 0x000000b91000720c */ /* 0x080fe40003f46270 */
[----:B------:R-:W-:Y:S02]  /*fe50*/  P2R R16, PR, RZ, 0x1 ;  /* 0x00000001ff107803 */ /* 0x000fe40000000000 */
[----:B------:R-:W-:Y:S02]  /*fe60*/  FSEL R233, R233, -INF , P2 ;  /* 0xff800000e9e97808 */ /* 0x000fe40001000000 */
[-C--:B------:R-:W-:Y:S02]  /*fe70*/  ISETP.GE.AND P2, PT, R21, R186.reuse, PT ;  /* 0x000000ba1500720c */ /* 0x080fe40003f46270 */
[C---:B------:R-:W-:Y:S02]  /*fe80*/  ISETP.GE.AND P5, PT, R22.reuse, R185, PT ;  /* 0x000000b91600720c */ /* 0x040fe40003fa6270 */
[----:B------:R-:W-:Y:S02]  /*fe90*/  @P1 LOP3.LUT R193, R193, 0x400000, RZ, 0xfc, !PT ;  /* 0x00400000c1c11812 */ /* 0x000fe400078efcff */
[----:B------:R-:W-:Y:S02]  /*fea0*/  ISETP.GE.AND P1, PT, R22, R187, PT ;  /* 0x000000bb1600720c */ /* 0x000fe40003f26270 */
[----:B------:R-:W-:Y:S02]  /*feb0*/  LOP3.LUT R193, R193, 0xfffffffd, RZ, 0xc0, !PT ;  /* 0xfffffffdc1c17812 */ /* 0x000fe400078ec0ff */
[----:B------:R-:W-:Y:S02]  /*fec0*/  FSEL R215, R246, -INF , P1 ;  /* 0xff800000f6d77808 */ /* 0x000fe40000800000 */
[-C--:B------:R-:W-:Y:S02]  /*fed0*/  ISETP.GE.AND P1, PT, R15, R185.reuse, PT ;  /* 0x000000b90f00720c */ /* 0x080fe40003f26270 */
[----:B------:R-:W-:Y:S02]  /*fee0*/  FSEL R207, R207, -INF , P5 ;  /* 0xff800000cfcf7808 */ /* 0x000fe40002800000 */
[----:B------:R-:W-:Y:S02]  /*fef0*/  FSEL R235, R235, -INF , P3 ;  /* 0xff800000ebeb7808 */ /* 0x000fe40001800000 */
[----:B------:R-:W-:Y:S04]  /*ff00*/  ISETP.GE.AND P3, PT, R21, R185, PT ;  /* 0x000000b91500720c */ /* 0x000fe80003f66270 */
[----:B------:R-:W-:Y:S03]  /*ff10*/  FSEL R59, R216, -INF , P3 ;  /* 0xff800000d83b7808 */ /* 0x000fe60001800000 */
[----:B------:R-:W-:Y:S02]  /*ff20*/  @P1 LOP3.LUT R193, R193, 0x2, RZ, 0xfc, !PT ;  /* 0x00000002c1c11812 */ /* 0x000fe400078efcff */
[----:B------:R-:W-:Y:S02]  /*ff30*/  ISETP.GE.AND P1, PT, R15, R186, PT ;  /* 0x000000ba0f00720c */ /* 0x000fe40003f26270 */
[----:B------:R-:W-:Y:S11]  /*ff40*/  LOP3.LUT R193, R193, 0xffdfffff, RZ, 0xc0, !PT ;  /* 0xffdfffffc1c17812 */ /* 0x000ff600078ec0ff */
[----:B------:R-:W-:Y:S02]  /*ff50*/  @P1 LOP3.LUT R194, R194, 0x8000, RZ, 0xfc, !PT ;  /* 0x00008000c2c21812 */ /* 0x000fe400078efcff */
[----:B------:R-:W-:Y:S02]  /*ff60*/  ISETP.GE.AND P1, PT, R15, R184, PT ;  /* 0x000000b80f00720c */ /* 0x000fe40003f26270 */
[----:B------:R-:W-:Y:S11]  /*ff70*/  LOP3.LUT R194, R194, 0xffffbfff, RZ, 0xc0, !PT ;  /* 0xffffbfffc2c27812 */ /* 0x000ff600078ec0ff */
[----:B------:R-:W-:Y:S02]  /*ff80*/  @P1 LOP3.LUT R193, R193, 0x200000, RZ, 0xfc, !PT ;  /* 0x00200000c1c11812 */ /* 0x000fe400078efcff */
[-C--:B------:R-:W-:Y:S02]  /*ff90*/  ISETP.GE.AND P1, PT, R8, R187.reuse, PT ;  /* 0x000000bb0800720c */ /* 0x080fe40003f26270 */
[C---:B------:R-:W-:Y:S02]  /*ffa0*/  LOP3.LUT P0, RZ, R193.reuse, 0x4, RZ, 0xc0, !PT ;  /* 0x00000004c1ff7812 */ /* 0x040fe4000780c0ff */
[----:B------:R-:W-:Y:S02]  /*ffb0*/  FSEL R213, R244, -INF , P1 ;  /* 0xff800000f4d57808 */ /* 0x000fe40000800000 */
[----:B------:R-:W-:Y:S02]  /*ffc0*/  ISETP.NE.AND P1, PT, R4, RZ, PT ;  /* 0x000000ff0400720c */ /* 0x000fe40003f25270 */
[----:B------:R-:W-:Y:S02]  /*ffd0*/  LOP3.LUT R193, R193, 0xffefffff, RZ, 0xc0, !PT ;  /* 0xffefffffc1c17812 */ /* 0x000fe400078ec0ff */
[----:B------:R-:W-:Y:S02]  /*ffe0*/  FSEL R23, R205, -INF , P1 ;  /* 0xff800000cd177808 */ /* 0x000fe40000800000 */
[----:B------:R-:W-:Y:S02]  /*fff0*/  ISETP.GE.AND P1, PT, R12, R186, PT ;  /* 0x000000ba0c00720c */ /* 0x000fe40003f26270 */
[----:B------:R-:W-:Y:S02]  /*10000*/  FSEL R15, R199, -INF , P0 ;  /* 0xff800000c70f7808 */ /* 0x000fe40000000000 */
[-C--:B------:R-:W-:Y:S09]  /*10010*/  ISETP.GE.AND P0, PT, R20, R184.reuse, PT ;  /* 0x000000b81400720c */ /* 0x080ff20003f06270 */
[----:B------:R-:W-:Y:S02]  /*10020*/  @P1 LOP3.LUT R194, R194, 0x4000, RZ, 0xfc, !PT ;  /* 0x00004000c2c21812 */ /* 0x000fe400078efcff */
[----:B------:R-:W-:Y:S01]  /*10030*/  ISETP.GE.AND P1, PT, R12, R184, PT ;  /* 0x000000b80c00720c */ /* 0x000fe20003f26270 */
[----:B------:R-:W-:Y:S01]  /*10040*/  VIADD R12, R192, 0xfffffff9 ;  /* 0xfffffff9c00c7836 */ /* 0x000fe20000000000 */
[----:B------:R-:W-:Y:S11]  /*10050*/  LOP3.LUT R194, R194, 0xffffdfff, RZ, 0xc0, !PT ;  /* 0xffffdfffc2c27812 */ /* 0x000ff600078ec0ff */
[----:B------:R-:W-:Y:S02]  /*10060*/  @P1 LOP3.LUT R193, R193, 0x100000, RZ, 0xfc, !PT ;  /* 0x00100000c1c11812 */ /* 0x000fe400078efcff */
[----:B------:R-:W-:Y:S02]  /*10070*/  ISETP.GE.AND P1, PT, R21, R187, PT ;  /* 0x000000bb1500720c */ /* 0x000fe40003f26270 */
[----:B------:R-:W-:Y:S02]  /*10080*/  LOP3.LUT R193, R193, 0xfff7ffff, RZ, 0xc0, !PT ;  /* 0xfff7ffffc1c17812 */ /* 0x000fe400078ec0ff */
[----:B------:R-:W-:Y:S02]  /*10090*/  FSEL R211, R242, -INF , P1 ;  /* 0xff800000f2d37808 */ /* 0x000fe40000800000 */
[CC--:B------:R-:W-:Y:S04]  /*100a0*/  ISETP.GE.AND P1, PT, R11.reuse, R185.reuse, PT ;  /* 0x000000b90b00720c */ /* 0x0c0fe80003f26270 */
[----:B------:R-:W-:Y:S02]  /*100b0*/  P2R R4, PR, RZ, 0x2 ;  /* 0x00000002ff047803 */ /* 0x000fe40000000000 */
[C---:B------:R-:W-:Y:S11]  /*100c0*/  ISETP.GE.AND P1, PT, R11.reuse, R186, PT ;  /* 0x000000ba0b00720c */ /* 0x040ff60003f26270 */
[----:B------:R-:W-:Y:S02]  /*100d0*/  @!UPT UIADD3 URZ, UPT, UPT, URZ, URZ, URZ ;  /* 0x000000fffffff290 */ /* 0x000fe4000fffe0ff */
[----:B------:R-:W-:Y:S02]  /*100e0*/  @P1 LOP3.LUT R194, R194, 0x2000, RZ, 0xfc, !PT ;  /* 0x00002000c2c21812 */ /* 0x000fe400078efcff */
[----:B------:R-:W-:Y:S02]  /*100f0*/  ISETP.GE.AND P1, PT, R11, R184, PT ;  /* 0x000000b80b00720c */ /* 0x000fe40003f26270 */
[----:B------:R-:W-:Y:S02]  /*10100*/  LOP3.LUT R194, R194, 0xffffefff, RZ, 0xc0, !PT ;  /* 0xffffefffc2c27812 */ /* 0x000fe400078ec0ff */
[----:B------:R-:W-:Y:S02]  /*10110*/  FSEL R11, R197, -INF , P6 ;  /* 0xff800000c50b7808 */ /* 0x000fe40003000000 */
[----:B------:R-:W-:Y:S04]  /*10120*/  ISETP.GE.AND P6, PT, R20, R185, PT ;  /* 0x000000b91400720c */ /* 0x000fe80003fc6270 */
[----:B------:R-:W-:Y:S03]  /*10130*/  FSEL R217, R217, -INF , P6 ;  /* 0xff800000d9d97808 */ /* 0x000fe60003000000 */
[----:B------:R-:W-:Y:S02]  /*10140*/  @P1 LOP3.LUT R193, R193, 0x80000, RZ, 0xfc, !PT ;  /* 0x00080000c1c11812 */ /* 0x000fe400078efcff */
[-C--:B------:R-:W-:Y:S04]  /*10150*/  ISETP.GE.AND P1, PT, R12, R187.reuse, PT ;  /* 0x000000bb0c00720c */ /* 0x080fe80003f26270 */
[----:B------:R-:W-:Y:S02]  /*10160*/  FSEL R209, R240, -INF , P1 ;  /* 0xff800000f0d17808 */ /* 0x000fe40000800000 */
[----:B------:R-:W-:Y:S01]  /*10170*/  ISETP.GE.AND P1, PT, R20, R186, PT ;  /* 0x000000ba1400720c */ /* 0x000fe20003f26270 */
[----:B------:R-:W-:Y:S11]  /*10180*/  VIADD R20, R192, 0x1 ;  /* 0x00000001c0147836 */ /* 0x000ff60000000000 */
[----:B------:R-:W-:Y:S01]  /*10190*/  @!UPT UIADD3 URZ, UPT, UPT, URZ, URZ, URZ ;  /* 0x000000fffffff290 */ /* 0x000fe2000fffe0ff */
[----:B------:R-:W-:Y:S02]  /*101a0*/  @P1 LOP3.LUT R194, R194, 0x1000, RZ, 0xfc, !PT ;  /* 0x00001000c2c21812 */ /* 0x000fe400078efcff */
[C---:B------:R-:W-:Y:S02]  /*101b0*/  LOP3.LUT P1, RZ, R193.reuse, 0x2, RZ, 0xc0, !PT ;  /* 0x00000002c1ff7812 */ /* 0x040fe4000782c0ff */
[----:B------:R-:W-:Y:S02]  /*101c0*/  LOP3.LUT R193, R193, 0xfffbffff, RZ, 0xc0, !PT ;  /* 0xfffbffffc1c17812 */ /* 0x000fe400078ec0ff */
[----:B------:R-:W-:Y:S02]  /*101d0*/  LOP3.LUT R194, R194, 0xfffff7ff, RZ, 0xc0, !PT ;  /* 0xfffff7ffc2c27812 */ /* 0x000fe400078ec0ff */
[----:B------:R-:W-:Y:S02]  /*101e0*/  @P0 LOP3.LUT R193, R193, 0x40000, RZ, 0xfc, !PT ;  /* 0x00040000c1c10812 */ /* 0x000fe400078efcff */
[-C--:B------:R-:W-:Y:S02]  /*101f0*/  ISETP.GE.AND P0, PT, R20, R187.reuse, PT ;  /* 0x000000bb1400720c */ /* 0x080fe40003f06270 */
[----:B------:R-:W-:Y:S02]  /*10200*/  LOP3.LUT R193, R193, 0xfffdffff, RZ, 0xc0, !PT ;  /* 0xfffdffffc1c17812 */ /* 0x000fe400078ec0ff */
[----:B------:R-:W-:Y:S01]  /*10210*/  FSEL R201, R18, -INF , P0 ;  /* 0xff80000012c97808 */ /* 0x000fe20000000000 */
[----:B------:R-:W-:Y:S01]  /*10220*/  VIADD R18, R192, 0x8 ;  /* 0x00000008c0127836 */ /* 0x000fe20000000000 */
[----:B------:R-:W-:Y:S02]  /*10230*/  ISETP.GE.AND P0, PT, R22, R184, PT ;  /* 0x000000b81600720c */ /* 0x000fe40003f06270 */
[----:B------:R-:W-:Y:S02]  /*10240*/  @P4 LOP3.LUT R194, R194, 0x800, RZ, 0xfc, !PT ;  /* 0x00000800c2c24812 */ /* 0x000fe400078efcff */
[----:B------:R-:W-:Y:S02]  /*10250*/  ISETP.GE.AND P4, PT, R18, R187, PT ;  /* 0x000000bb1200720c */ /* 0x000fe40003f86270 */
[----:B------:R-:W-:Y:S02]  /*10260*/  LOP3.LUT R194, R194, 0xfffffbff, RZ, 0xc0, !PT ;  /* 0xfffffbffc2c27812 */ /* 0x000fe400078ec0ff */
[----:B------:R-:W-:Y:S02]  /*10270*/  FSEL R199, R17, -INF , P4 ;  /* 0xff80000011c77808 */ /* 0x000fe40002000000 */
[C---:B------:R-:W-:Y:S02]  /*10280*/  ISETP.GE.AND P4, PT, R8.reuse, R185, PT ;  /* 0x000000b90800720c */ /* 0x040fe40003f86270 */
[----:B------:R-:W-:Y:S02]  /*10290*/  FSEL R223, R223, -INF , P1 ;  /* 0xff800000dfdf7808 */ /* 0x000fe40000800000 */
[----:B------:R-:W-:Y:S02]  /*102a0*/  @P0 LOP3.LUT R193, R193, 0x20000, RZ, 0xfc, !PT ;  /* 0x00020000c1c10812 */ /* 0x000fe400078efcff */
[-C--:B------:R-:W-:Y:S02]  /*102b0*/  ISETP.GE.AND P0, PT, R8, R186.reuse, PT ;  /* 0x000000ba0800720c */ /* 0x080fe40003f06270 */
[----:B------:R-:W-:Y:S02]  /*102c0*/  LOP3.LUT R193, R193, 0xfffeffff, RZ, 0xc0, !PT ;  /* 0xfffeffffc1c17812 */ /* 0x000fe400078ec0ff */
[----:B------:R-:W-:Y:S02]  /*102d0*/  ISETP.GE.AND P1, PT, R20, R186, PT ;  /* 0x000000ba1400720c */ /* 0x000fe40003f26270 */
[----:B------:R-:W-:Y:S07]  /*102e0*/  FSEL R205, R218, -INF , P4 ;  /* 0xff800000dacd7808 */ /* 0x000fee0002000000 */
[----:B------:R-:W-:Y:S02]  /*102f0*/  @P0 LOP3.LUT R194, R194, 0x400, RZ, 0xfc, !PT ;  /* 0x00000400c2c20812 */ /* 0x000fe400078efcff */
[----:B------:R-:W-:Y:S01]  /*10300*/  ISETP.GE.AND P0, PT, R8, R184, PT ;  /* 0x000000b80800720c */ /* 0x000fe20003f06270 */
[----:B------:R-:W-:Y:S01]  /*10310*/  VIADD R8, R192, 0x9 ;  /* 0x00000009c0087836 */ /* 0x000fe20000000000 */
[----:B------:R-:W-:Y:S04]  /*10320*/  LOP3.LUT R194, R194, 0xfffffdff, RZ, 0xc0, !PT ;  /* 0xfffffdffc2c27812 */ /* 0x000fe800078ec0ff */
[----:B------:R-:W-:Y:S02]  /*10330*/  @P2 LOP3.LUT R194, R194, 0x200, RZ, 0xfc, !PT ;  /* 0x00000200c2c22812 */ /* 0x000fe400078efcff */
[----:B------:R-:W-:Y:S02]  /*10340*/  ISETP.GE.AND P6, PT, R8, R186, PT ;  /* 0x000000ba0800720c */ /* 0x000fe40003fc6270 */
[----:B------:R-:W-:Y:S03]  /*10350*/  LOP3.LUT R194, R194, 0xfffffeff, RZ, 0xc0, !PT ;  /* 0xfffffeffc2c27812 */ /* 0x000fe600078ec0ff */
[----:B------:R-:W-:Y:S02]  /*10360*/  @P0 LOP3.LUT R193, R193, 0x10000, RZ, 0xfc, !PT ;  /* 0x00010000c1c10812 */ /* 0x000fe400078efcff */
[-C--:B------:R-:W-:Y:S02]  /*10370*/  ISETP.GE.AND P0, PT, R8, R187.reuse, PT ;  /* 0x000000bb0800720c */ /* 0x080fe40003f06270 */
[----:B------:R-:W-:Y:S02]  /*10380*/  LOP3.LUT R193, R193, 0xffff7fff, RZ, 0xc0, !PT ;  /* 0xffff7fffc1c17812 */ /* 0x000fe400078ec0ff */
[----:B------:R-:W-:Y:S01]  /*10390*/  FSEL R197, R13, -INF , P0 ;  /* 0xff8000000dc57808 */ /* 0x000fe20000000000 */
[----:B------:R-:W-:Y:S01]  /*103a0*/  VIADD R13, R192, 0x10 ;  /* 0x00000010c00d7836 */ /* 0x000fe20000000000 */
[----:B------:R-:W-:Y:S04]  /*103b0*/  ISETP.GE.AND P0, PT, R21, R184, PT ;  /* 0x000000b81500720c */ /* 0x000fe80003f06270 */
[----:B------:R-:W-:Y:S04]  /*103c0*/  ISETP.GE.AND P2, PT, R13, R187, PT ;  /* 0x000000bb0d00720c */ /* 0x000fe80003f46270 */
[----:B------:R-:W-:Y:S01]  /*103d0*/  FSEL R149, R10, -INF , P2 ;  /* 0xff8000000a957808 */ /* 0x000fe20001000000 */
[----:B------:R-:W-:Y:S01]  /*103e0*/  VIADD R10, R192, 0x18 ;  /* 0x00000018c00a7836 */ /* 0x000fe20000000000 */
[CC--:B------:R-:W-:Y:S03]  /*103f0*/  ISETP.GE.AND P2, PT, R12.reuse, R185.reuse, PT ;  /* 0x000000b90c00720c */ /* 0x0c0fe60003f46270 */
[----:B------:R-:W-:Y:S02]  /*10400*/  @P0 LOP3.LUT R193, R193, 0x8000, RZ, 0xfc, !PT ;  /* 0x00008000c1c10812 */ /* 0x000fe400078efcff */
[----:B------:R-:W-:Y:S02]  /*10410*/  ISETP.GE.AND P0, PT, R12, R186, PT ;  /* 0x000000ba0c00720c */ /* 0x000fe40003f06270 */
[----:B------:R-:W-:Y:S02]  /*10420*/  LOP3.LUT R193, R193, 0xffffbfff, RZ, 0xc0, !PT ;  /* 0xffffbfffc1c17812 */ /* 0x000fe400078ec0ff */
[----:B------:R-:W-:Y:S02]  /*10430*/  ISETP.GE.AND P5, PT, R10, R185, PT ;  /* 0x000000b90a00720c */ /* 0x000fe40003fa6270 */
[----:B------:R-:W-:Y:S02]  /*10440*/  FSEL R57, R214, -INF , P2 ;  /* 0xff800000d6397808 */ /* 0x000fe40001000000 */
[----:B------:R-:W-:Y:S05]  /*10450*/  P2R R17, PR, RZ, 0x20 ;  /* 0x00000020ff117803 */ /* 0x000fea0000000000 */
[----:B------:R-:W-:Y:S02]  /*10460*/  @P0 LOP3.LUT R194, R194, 0x100, RZ, 0xfc, !PT ;  /* 0x00000100c2c20812 */ /* 0x000fe400078efcff */
[-C--:B------:R-:W-:Y:S01]  /*10470*/  ISETP.GE.AND P0, PT, R12, R184.reuse, PT ;  /* 0x000000b80c00720c */ /* 0x080fe20003f06270 */
[----:B------:R-:W-:Y:S01]  /*10480*/  VIADD R12, R192, 0x11 ;  /* 0x00000011c00c7836 */ /* 0x000fe20000000000 */
[----:B------:R-:W-:Y:S04]  /*10490*/  LOP3.LUT R194, R194, 0xffffff7f, RZ, 0xc0, !PT ;  /* 0xffffff7fc2c27812 */ /* 0x000fe800078ec0ff */
[----:B------:R-:W-:Y:S02]  /*104a0*/  @P1 LOP3.LUT R194, R194, 0x80, RZ, 0xfc, !PT ;  /* 0x00000080c2c21812 */ /* 0x000fe400078efcff */
[----:B------:R-:W-:Y:S02]  /*104b0*/  ISETP.GE.AND P1, PT, R20, R184, PT ;  /* 0x000000b81400720c */ /* 0x000fe40003f26270 */
[----:B------:R-:W-:Y:S02]  /*104c0*/  LOP3.LUT R194, R194, 0xffffffbf, RZ, 0xc0, !PT ;  /* 0xffffffbfc2c27812 */ /* 0x000fe400078ec0ff */
[CC--:B------:R-:W-:Y:S02]  /*104d0*/  ISETP.GE.AND P4, PT, R12.reuse, R186.reuse, PT ;  /* 0x000000ba0c00720c */ /* 0x0c0fe40003f86270 */
[----:B------:R-:W-:Y:S02]  /*104e0*/  @P0 LOP3.LUT R193, R193, 0x4000, RZ, 0xfc, !PT ;  /* 0x00004000c1c10812 */ /* 0x000fe400078efcff */
[-C--:B------:R-:W-:Y:S02]  /*104f0*/  ISETP.GE.AND P0, PT, R12, R187.reuse, PT ;  /* 0x000000bb0c00720c */ /* 0x080fe40003f06270 */
[----:B------:R-:W-:Y:S02]  /*10500*/  LOP3.LUT R193, R193, 0xffffdfff, RZ, 0xc0, !PT ;  /* 0xffffdfffc1c17812 */ /* 0x000fe400078ec0ff */
[----:B------:R-:W-:Y:S01]  /*10510*/  FSEL R147, R7, -INF , P0 ;  /* 0xff80000007937808 */ /* 0x000fe20000000000 */
[----:B------:R-:W-:Y:S01]  /*10520*/  VIADD R7, R192, 0x19 ;  /* 0x00000019c0077836 */ /* 0x000fe20000000000 */
[----:B------:R-:W-:Y:S02]  /*10530*/  @P1 LOP3.LUT R193, R193, 0x2000, RZ, 0xfc, !PT ;  /* 0x00002000c1c11812 */ /* 0x000fe400078efcff */
[----:B------:R-:W-:Y:S02]  /*10540*/  ISETP.GE.AND P1, PT, R10, R187, PT ;  /* 0x000000bb0a00720c */ /* 0x000fe40003f26270 */
[----:B------:R-:W-:Y:S02]  /*10550*/  LOP3.LUT R193, R193, 0xfffffffb, RZ, 0xc0, !PT ;  /* 0xfffffffbc1c17812 */ /* 0x000fe400078ec0ff */
[----:B------:R-:W-:Y:S02]  /*10560*/  FSEL R145, R252, -INF , P1 ;  /* 0xff800000fc917808 */ /* 0x000fe40000800000 */
[-C--:B------:R-:W-:Y:S02]  /*10570*/  ISETP.GE.AND P1, PT, R18, R185.reuse, PT ;  /* 0x000000b91200720c */ /* 0x080fe40003f26270 */
[----:B------:R-:W-:Y:S02]  /*10580*/  ISETP.NE.AND P0, PT, R16, RZ, PT ;  /* 0x000000ff1000720c */ /* 0x000fe40003f05270 */
[-C--:B------:R-:W-:Y:S02]  /*10590*/  ISETP.GE.AND P2, PT, R7, R186.reuse, PT ;  /* 0x000000ba0700720c */ /* 0x080fe40003f46270 */
[----:B------:R-:W-:Y:S02]  /*105a0*/  FSEL R221, R221, -INF , P0 ;  /* 0xff800000dddd7808 */ /* 0x000fe40000000000 */
[----:B------:R-:W-:Y:S04]  /*105b0*/  ISETP.GE.AND P0, PT, R20, R185, PT ;  /* 0x000000b91400720c */ /* 0x000fe80003f06270 */
[----:B------:R-:W-:Y:S02]  /*105c0*/  FSEL R155, R204, -INF , P0 ;  /* 0xff800000cc9b7808 */ /* 0x000fe40000000000 */
[----:B------:R-:W-:Y:S02]  /*105d0*/  @P1 LOP3.LUT R193, R193, 0x4, RZ, 0xfc, !PT ;  /* 0x00000004c1c11812 */ /* 0x000fe400078efcff */
[----:B------:R-:W-:Y:S02]  /*105e0*/  ISETP.GE.AND P1, PT, R18, R186, PT ;  /* 0x000000ba1200720c */ /* 0x000fe40003f26270 */
[----:B------:R-:W-:Y:S11]  /*105f0*/  LOP3.LUT R193, R193, 0xffffefff, RZ, 0xc0, !PT ;  /* 0xffffefffc1c17812 */ /* 0x000ff600078ec0ff */
[----:B------:R-:W-:Y:S02]  /*10600*/  @P1 LOP3.LUT R194, R194, 0x40, RZ, 0xfc, !PT ;  /* 0x00000040c2c21812 */ /* 0x000fe400078efcff */
[----:B------:R-:W-:Y:S02]  /*10610*/  ISETP.GE.AND P1, PT, R18, R184, PT ;  /* 0x000000b81200720c */ /* 0x000fe40003f26270 */
[----:B------:R-:W-:Y:S04]  /*10620*/  LOP3.LUT R194, R194, 0xffffffdf, RZ, 0xc0, !PT ;  /* 0xffffffdfc2c27812 */ /* 0x000fe800078ec0ff */
[----:B------:R-:W-:Y:S04]  /*10630*/  @P6 LOP3.LUT R194, R194, 0x20, RZ, 0xfc, !PT ;  /* 0x00000020c2c26812 */ /* 0x000fe800078efcff */
[----:B------:R-:W-:Y:S03]  /*10640*/  LOP3.LUT R194, R194, 0xffffffef, RZ, 0xc0, !PT ;  /* 0xffffffefc2c27812 */ /* 0x000fe600078ec0ff */
[----:B------:R-:W-:Y:S02]  /*10650*/  @P1 LOP3.LUT R193, R193, 0x1000, RZ, 0xfc, !PT ;  /* 0x00001000c1c11812 */ /* 0x000fe400078efcff */
[----:B------:R-:W-:Y:S02]  /*10660*/  ISETP.GE.AND P1, PT, R7, R187, PT ;  /* 0x000000bb0700720c */ /* 0x000fe40003f26270 */
[----:B------:R-:W-:Y:S02]  /*10670*/  LOP3.LUT R193, R193, 0xfffffffd, RZ, 0xc0, !PT ;  /* 0xfffffffdc1c17812 */ /* 0x000fe400078ec0ff */
[----:B------:R-:W-:Y:S02]  /*10680*/  FSEL R143, R251, -INF , P1 ;  /* 0xff800000fb8f7808 */ /* 0x000fe40000800000 */
[----:B------:R-:W-:Y:S01]  /*10690*/  ISETP.NE.AND P1, PT, R4, RZ, PT ;  /* 0x000000ff0400720c */ /* 0x000fe20003f25270 */
[----:B------:R-:W-:Y:S03]  /*106a0*/  VIADD R4, R192, 0x21 ;  /* 0x00000021c0047836 */ /* 0x000fe60000000000 */
[----:B------:R-:W-:Y:S02]  /*106b0*/  FSEL R219, R219, -INF , P1 ;  /* 0xff800000dbdb7808 */ /* 0x000fe40000800000 */
[----:B------:R-:W-:Y:S02]  /*106c0*/  ISETP.GE.AND P1, PT, R8, R185, PT ;  /* 0x000000b90800720c */ /* 0x000fe40003f26270 */
[----:B------:R-:W-:Y:S11]  /*106d0*/  ISETP.GE.AND P0, PT, R4, R186, PT ;  /* 0x000000ba0400720c */ /* 0x000ff60003f06270 */
[----:B------:R-:W-:Y:S02]  /*106e0*/  @P1 LOP3.LUT R193, R193, 0x2, RZ, 0xfc, !PT ;  /* 0x00000002c1c11812 */ /* 0x000fe400078efcff */
[----:B------:R-:W-:Y:S01]  /*106f0*/  ISETP.GE.AND P1, PT, R8, R184, PT ;  /* 0x000000b80800720c */ /* 0x000fe20003f26270 */
[----:B------:R-:W-:Y:S01]  /*10700*/  VIADD R8, R192, 0x20 ;  /* 0x00000020c0087836 */ /* 0x000fe20000000000 */
[----:B------:R-:W-:Y:S04]  /*10710*/  LOP3.LUT R193, R193, 0xfffff7ff, RZ, 0xc0, !PT ;  /* 0xfffff7ffc1c17812 */ /* 0x000fe800078ec0ff */
[C---:B------:R-:W-:Y:S02]  /*10720*/  ISETP.GE.AND P6, PT, R8.reuse, R187, PT ;  /* 0x000000bb0800720c */ /* 0x040fe40003fc6270 */
[-C--:B------:R-:W-:Y:S02]  /*10730*/  ISETP.GE.AND P3, PT, R8, R185.reuse, PT ;  /* 0x000000b90800720c */ /* 0x080fe40003f66270 */
[----:B------:R-:W-:Y:S02]  /*10740*/  FSEL R133, R250, -INF , P6 ;  /* 0xff800000fa857808 */ /* 0x000fe40003000000 */
[----:B------:R-:W-:Y:S02]  /*10750*/  ISETP.GE.AND P6, PT, R13, R186, PT ;  /* 0x000000ba0d00720c */ /* 0x000fe40003fc6270 */
[----:B------:R-:W-:Y:S02]  /*10760*/  @P1 LOP3.LUT R193, R193, 0x800, RZ, 0xfc, !PT ;  /* 0x00000800c1c11812 */ /* 0x000fe400078efcff */
[----:B------:R-:W-:Y:S02]  /*10770*/  ISETP.GE.AND P1, PT, R13, R185, PT ;  /* 0x000000b90d00720c */ /* 0x000fe40003f26270 */
[----:B------:R-:W-:Y:S02]  /*10780*/  LOP3.LUT R193, R193, 0xfffffffe, RZ, 0xc0, !PT ;  /* 0xfffffffec1c17812 */ /* 0x000fe400078ec0ff */
[----:B------:R-:W-:Y:S05]  /*10790*/  FSEL R129, R208, -INF , P3 ;  /* 0xff800000d0817808 */ /* 0x000fea0001800000 */
[----:B------:R-:W-:Y:S02]  /*107a0*/  @P6 LOP3.LUT R194, R194, 0x10, RZ, 0xfc, !PT ;  /* 0x00000010c2c26812 */ /* 0x000fe400078efcff */
[-C--:B------:R-:W-:Y:S02]  /*107b0*/  ISETP.GE.AND P6, PT, R4, R187.reuse, PT ;  /* 0x000000bb0400720c */ /* 0x080fe40003fc6270 */
[----:B------:R-:W-:Y:S02]  /*107c0*/  @P1 LOP3.LUT R193, R193, 0x1, RZ, 0xfc, !PT ;  /* 0x00000001c1c11812 */ /* 0x000fe400078efcff */
[-C--:B------:R-:W-:Y:S01]  /*107d0*/  ISETP.GE.AND P1, PT, R13, R184.reuse, PT ;  /* 0x000000b80d00720c */ /* 0x080fe20003f26270 */
[----:B------:R-:W-:Y:S01]  /*107e0*/  VIADD R13, R192, 0x28 ;  /* 0x00000028c00d7836 */ /* 0x000fe20000000000 */
[----:B------:R-:W-:Y:S02]  /*107f0*/  LOP3.LUT R193, R193, 0xfffffbff, RZ, 0xc0, !PT ;  /* 0xfffffbffc1c17812 */ /* 0x000fe400078ec0ff */
[----:B------:R-:W-:Y:S02]  /*10800*/  LOP3.LUT R194, R194, 0xfffffff7, RZ, 0xc0, !PT ;  /* 0xfffffff7c2c27812 */ /* 0x000fe400078ec0ff */
[----:B------:R-:W-:Y:S02]  /*10810*/  FSEL R132, R249, -INF , P6 ;  /* 0xff800000f9847808 */ /* 0x000fe40003000000 */
[----:B------:R-:W-:Y:S02]  /*10820*/  @P4 LOP3.LUT R194, R194, 0x8, RZ, 0xfc, !PT ;  /* 0x00000008c2c24812 */ /* 0x000fe400078efcff */
[----:B------:R-:W-:Y:S02]  /*10830*/  ISETP.GE.AND P4, PT, R13, R187, PT ;  /* 0x000000bb0d00720c */ /* 0x000fe40003f86270 */
[C---:B------:R-:W-:Y:S02]  /*10840*/  ISETP.GE.AND P6, PT, R12.reuse, R185, PT ;  /* 0x000000b90c00720c */ /* 0x040fe40003fc6270 */
[----:B------:R-:W-:Y:S02]  /*10850*/  @P1 LOP3.LUT R193, R193, 0x400, RZ, 0xfc, !PT ;  /* 0x00000400c1c11812 */ /* 0x000fe400078efcff */
[----:B------:R-:W-:Y:S01]  /*10860*/  ISETP.GE.AND P1, PT, R12, R184, PT ;  /* 0x000000b80c00720c */ /* 0x000fe20003f26270 */
[----:B------:R-:W-:Y:S01]  /*10870*/  VIADD R12, R192, 0x29 ;  /* 0x00000029c00c7836 */ /* 0x000fe20000000000 */
[----:B------:R-:W-:Y:S02]  /*10880*/  LOP3.LUT R193, R193, 0xfffffdff, RZ, 0xc0, !PT ;  /* 0xfffffdffc1c17812 */ /* 0x000fe400078ec0ff */
[----:B------:R-:W-:Y:S02]  /*10890*/  FSEL R131, R248, -INF , P4 ;  /* 0xff800000f8837808 */ /* 0x000fe40002000000 */
[----:B------:R-:W-:Y:S02]  /*108a0*/  ISETP.GE.AND P4, PT, R10, R186, PT ;  /* 0x000000ba0a00720c */ /* 0x000fe40003f86270 */
[----:B------:R-:W-:Y:S02]  /*108b0*/  P2R R16, PR, RZ, 0x40 ;  /* 0x00000040ff107803 */ /* 0x000fe40000000000 */
[----:B------:R-:W-:Y:S03]  /*108c0*/  LOP3.LUT R194, R194, 0xfffffffb, RZ, 0xc0, !PT ;  /* 0xfffffffbc2c27812 */ /* 0x000fe600078ec0ff */
[----:B------:R-:W-:Y:S02]  /*108d0*/  @P1 LOP3.LUT R193, R193, 0x200, RZ, 0xfc, !PT ;  /* 0x00000200c1c11812 */ /* 0x000fe400078efcff */
[-C--:B------:R-:W-:Y:S01]  /*108e0*/  ISETP.GE.AND P1, PT, R10, R184.reuse, PT ;  /* 0x000000b80a00720c */ /* 0x080fe20003f26270 */
[----:B------:R-:W-:Y:S01]  /*108f0*/  VIADD R10, R192, 0x30 ;  /* 0x00000030c00a7836 */ /* 0x000fe20000000000 */
[C---:B------:R-:W-:Y:S02]  /*10900*/  LOP3.LUT P5, RZ, R193.reuse, 0x4, RZ, 0xc0, !PT ;  /* 0x00000004c1ff7812 */ /* 0x040fe400078ac0ff */
[----:B------:R-:W-:Y:S02]  /*10910*/  LOP3.LUT R193, R193, 0xfffffeff, RZ, 0xc0, !PT ;  /* 0xfffffeffc1c17812 */ /* 0x000fe400078ec0ff */
[----:B------:R-:W-:Y:S02]  /*10920*/  @P4 LOP3.LUT R194, R194, 0x4, RZ, 0xfc, !PT ;  /* 0x00000004c2c24812 */ /* 0x000fe400078efcff */
[----:B------:R-:W-:Y:S02]  /*10930*/  P2R R18, PR, RZ, 0x20 ;  /* 0x00000020ff127803 */ /* 0x000fe40000000000 */
[----:B------:R-:W-:Y:S02]  /*10940*/  LOP3.LUT R194, R194, 0xfffffffd, RZ, 0xc0, !PT ;  /* 0xfffffffdc2c27812 */ /* 0x000fe400078ec0ff */
[-C--:B------:R-:W-:Y:S02]  /*10950*/  ISETP.GE.AND P4, PT, R12, R187.reuse, PT ;  /* 0x000000bb0c00720c */ /* 0x080fe40003f86270 */
[----:B------:R-:W-:Y:S02]  /*10960*/  @P1 LOP3.LUT R193, R193, 0x100, RZ, 0xfc, !PT ;  /* 0x00000100c1c11812 */ /* 0x000fe400078efcff */
[----:B------:R-:W-:Y:S02]  /*10970*/  ISETP.GE.AND P1, PT, R7, R184, PT ;  /* 0x000000b80700720c */ /* 0x000fe40003f26270 */
[C---:B------:R-:W-:Y:S02]  /*10980*/  LOP3.LUT P6, RZ, R193.reuse, 0x2, RZ, 0xc0, !PT ;  /* 0x00000002c1ff7812 */ /* 0x040fe400078cc0ff */
[----:B------:R-:W-:Y:S02]  /*10990*/  LOP3.LUT R193, R193, 0xffffff7f, RZ, 0xc0, !PT ;  /* 0xffffff7fc1c17812 */ /* 0x000fe400078ec0ff */
[----:B------:R-:W-:Y:S02]  /*109a0*/  @P2 LOP3.LUT R194, R194, 0x2, RZ, 0xfc, !PT ;  /* 0x00000002c2c22812 */ /* 0x000fe400078efcff */
[----:B------:R-:W-:Y:S02]  /*109b0*/  ISETP.GE.AND P2, PT, R10, R187, PT ;  /* 0x000000bb0a00720c */ /* 0x000fe40003f46270 */
[----:B------:R-:W-:Y:S02]  /*109c0*/  ISETP.GE.AND P5, PT, R13, R186, PT ;  /* 0x000000ba0d00720c */ /* 0x000fe40003fa6270 */
[----:B------:R-:W-:Y:S02]  /*109d0*/  FSEL R128, R236, -INF , P2 ;  /* 0xff800000ec807808 */ /* 0x000fe40001000000 */
[----:B------:R-:W-:Y:S02]  /*109e0*/  @P1 LOP3.LUT R193, R193, 0x80, RZ, 0xfc, !PT ;  /* 0x00000080c1c11812 */ /* 0x000fe400078efcff */
[C---:B------:R-:W-:Y:S02]  /*109f0*/  ISETP.GE.AND P1, PT, R8.reuse, R184, PT ;  /* 0x000000b80800720c */ /* 0x040fe40003f26270 */
[----:B------:R-:W-:Y:S02]  /*10a00*/  LOP3.LUT R193, R193, 0xffffffbf, RZ, 0xc0, !PT ;  /* 0xffffffbfc1c17812 */ /* 0x000fe400078ec0ff */
[----:B------:R-:W-:Y:S01]  /*10a10*/  ISETP.GE.AND P2, PT, R8, R186, PT ;  /* 0x000000ba0800720c */ /* 0x000fe20003f46270 */
[----:B------:R-:W-:Y:S01]  /*10a20*/  VIADD R8, R192, 0x31 ;  /* 0x00000031c0087836 */ /* 0x000fe20000000000 */
[----:B------:R-:W-:Y:S02]  /*10a30*/  FSEL R130, R238, -INF , P4 ;  /* 0xff800000ee827808 */ /* 0x000fe40002000000 */
[----:B------:R-:W-:Y:S01]  /*10a40*/  ISETP.GE.AND P4, PT, R7, R185, PT ;  /* 0x000000b90700720c */ /* 0x000fe20003f86270 */
[----:B------:R-:W-:Y:S01]  /*10a50*/  VIADD R7, R192, 0x39 ;  /* 0x00000039c0077836 */ /* 0x000fe20000000000 */
[----:B------:R-:W-:Y:S02]  /*10a60*/  LOP3.LUT R194, R194, 0xfffffffe, RZ, 0xc0, !PT ;  /* 0xfffffffec2c27812 */ /* 0x000fe400078ec0ff */
[----:B------:R-:W-:Y:S02]  /*10a70*/  FSEL R151, R198, -INF , P6 ;  /* 0xff800000c6977808 */ /* 0x000fe40003000000 */
[----:B------:R-:W-:Y:S02]  /*10a80*/  @P1 LOP3.LUT R193, R193, 0x40, RZ, 0xfc, !PT ;  /* 0x00000040c1c11812 */ /* 0x000fe400078efcff */
[-C--:B------:R-:W-:Y:S02]  /*10a90*/  ISETP.GE.AND P1, PT, R4, R184.reuse, PT ;  /* 0x000000b80400720c */ /* 0x080fe40003f26270 */
[----:B------:R-:W-:Y:S02]  /*10aa0*/  LOP3.LUT R193, R193, 0x7fffffff, RZ, 0xc0, !PT ;  /* 0x7fffffffc1c17812 */ /* 0x000fe400078ec0ff */
[----:B------:R-:W-:Y:S02]  /*10ab0*/  @P2 LOP3.LUT R194, R194, 0x1, RZ, 0xfc, !PT ;  /* 0x00000001c2c22812 */ /* 0x000fe400078efcff */
[----:B------:R-:W-:Y:S02]  /*10ac0*/  @P0 LOP3.LUT R193, R193, 0x80000000, RZ, 0xfc, !PT ;  /* 0x80000000c1c10812 */ /* 0x000fe400078efcff */
[-C--:B------:R-:W-:Y:S02]  /*10ad0*/  ISETP.GE.AND P2, PT, R8, R187.reuse, PT ;  /* 0x000000bb0800720c */ /* 0x080fe40003f46270 */
[----:B------:R-:W-:Y:S02]  /*10ae0*/  LOP3.LUT R193, R193, 0xffffffdf, RZ, 0xc0, !PT ;  /* 0xffffffdfc1c17812 */ /* 0x000fe400078ec0ff */
[----:B------:R-:W-:Y:S02]  /*10af0*/  ISETP.GE.AND P0, PT, R7, R187, PT ;  /* 0x000000bb0700720c */ /* 0x000fe40003f06270 */
[----:B------:R-:W-:Y:S02]  /*10b00*/  @P1 LOP3.LUT R193, R193, 0x20, RZ, 0xfc, !PT ;  /* 0x00000020c1c11812 */ /* 0x000fe400078efcff */
[----:B------:R-:W-:Y:S02]  /*10b10*/  ISETP.GE.AND P1, PT, R13, R184, PT ;  /* 0x000000b80d00720c */ /* 0x000fe40003f26270 */
[----:B------:R-:W-:Y:S02]  /*10b20*/  LOP3.LUT R193, R193, 0xbfffffff, RZ, 0xc0, !PT ;  /* 0xbfffffffc1c17812 */ /* 0x000fe400078ec0ff */
[----:B------:R-:W-:Y:S02]  /*10b30*/  FSEL R126, R232, -INF , P2 ;  /* 0xff800000e87e7808 */ /* 0x000fe40001000000 */
[----:B------:R-:W-:Y:S02]  /*10b40*/  @P5 LOP3.LUT R193, R193, 0x40000000, RZ, 0xfc, !PT ;  /* 0x40000000c1c15812 */ /* 0x000fe400078efcff */
[----:B------:R-:W-:Y:S02]  /*10b50*/  FSEL R122, R234, -INF , P0 ;  /* 0xff800000ea7a7808 */ /* 0x000fe40000000000 */
[-C--:B------:R-:W-:Y:S01]  /*10b60*/  ISETP.GE.AND P2, PT, R4, R185.reuse, PT ;  /* 0x000000b90400720c */ /* 0x080fe20003f46270 */
[----:B------:R-:W-:Y:S01]  /*10b70*/  VIADD R4, R192, 0x38 ;  /* 0x00000038c0047836 */ /* 0x000fe20000000000 */
[----:B------:R-:W-:Y:S02]  /*10b80*/  ISETP.GE.AND P0, PT, R13, R185, PT ;  /* 0x000000b90d00720c */ /* 0x000fe40003f06270 */
[----:B------:R-:W-:Y:S02]  /*10b90*/  P2R R13, PR, RZ, 0x2 ;  /* 0x00000002ff0d7803 */ /* 0x000fe40000000000 */
[----:B------:R-:W-:Y:S02]  /*10ba0*/  LOP3.LUT P1, RZ, R193, 0x1, RZ, 0xc0, !PT ;  /* 0x00000001c1ff7812 */ /* 0x000fe4000782c0ff */
[----:B------:R-:W-:Y:S02]  /*10bb0*/  ISETP.GE.AND P5, PT, R4, R187, PT ;  /* 0x000000bb0400720c */ /* 0x000fe40003fa6270 */
[----:B------:R-:W-:Y:S02]  /*10bc0*/  FSEL R141, R203, -INF , P1 ;  /* 0xff800000cb8d7808 */ /* 0x000fe40000800000 */
[----:B------:R-:W-:Y:S02]  /*10bd0*/  LOP3.LUT P1, RZ, R194, 0x400, RZ, 0xc0, !PT ;  /* 0x00000400c2ff7812 */ /* 0x000fe4000782c0ff */
[----:B------:R-:W-:Y:S02]  /*10be0*/  FSEL R124, R230, -INF , P5 ;  /* 0xff800000e67c7808 */ /* 0x000fe40002800000 */
[----:B------:R-:W-:Y:S02]  /*10bf0*/  ISETP.NE.AND P5, PT, R18, RZ, PT ;  /* 0x000000ff1200720c */ /* 0x000fe40003fa5270 */
[----:B------:R-:W-:Y:S02]  /*10c00*/  ISETP.NE.AND P6, PT, R16, RZ, PT ;  /* 0x000000ff1000720c */ /* 0x000fe40003fc5270 */
[----:B------:R-:W-:Y:S02]  /*10c10*/  P2R R16, PR, RZ, 0x2 ;  /* 0x00000002ff107803 */ /* 0x000fe40000000000 */
[----:B------:R-:W-:Y:S02]  /*10c20*/  LOP3.LUT P1, RZ, R194, 0x20000, RZ, 0xc0, !PT ;  /* 0x00020000c2ff7812 */ /* 0x000fe4000782c0ff */
[----:B------:R-:W-:Y:S02]  /*10c30*/  FSEL R153, R200, -INF , P5 ;  /* 0xff800000c8997808 */ /* 0x000fe40002800000 */
[----:B------:R-:W-:Y:S02]  /*10c40*/  ISETP.NE.AND P5, PT, R17, RZ, PT ;  /* 0x000000ff1100720c */ /* 0x000fe40003fa5270 */
[----:B------:R-:W-:Y:S02]  /*10c50*/  P2R R17, PR, RZ, 0x2 ;  /* 0x00000002ff117803 */ /* 0x000fe40000000000 */
[----:B------:R-:W-:Y:S02]  /*10c60*/  LOP3.LUT P1, RZ, R194, 0x40000, RZ, 0xc0, !PT ;  /* 0x00040000c2ff7812 */ /* 0x000fe4000782c0ff */
[----:B------:R-:W-:Y:S02]  /*10c70*/  FSEL R125, R222, -INF , P0 ;  /* 0xff800000de7d7808 */ /* 0x000fe40000000000 */
[----:B------:R-:W-:Y:S02]  /*10c80*/  P2R R18, PR, RZ, 0x2 ;  /* 0x00000002ff127803 */ /* 0x000fe40000000000 */
[----:B------:R-:W-:Y:S02]  /*10c90*/  LOP3.LUT P1, RZ, R194, 0x80000, RZ, 0xc0, !PT ;  /* 0x00080000c2ff7812 */ /* 0x000fe4000782c0ff */
[-C--:B------:R-:W-:Y:S02]  /*10ca0*/  ISETP.GE.AND P0, PT, R12, R185.reuse, PT ;  /* 0x000000b90c00720c */ /* 0x080fe40003f06270 */
        /* <DEDUP_REMOVED lines=12> */
[----:B------:R-:W-:Y:S02]  /*10d70*/  FSEL R6, R6, -INF , !P1 ;  /* 0xff80000006067808 */ /* 0x000fe40004800000 */
[----:B------:R-:W-:Y:S02]  /*10d80*/  ISETP.NE.AND P1, PT, R24, RZ, PT ;  /* 0x000000ff1800720c */ /* 0x000fe40003f25270 */
[----:B------:R-:W-:Y:S02]  /*10d90*/  FSEL R120, R224, -INF , P0 ;  /* 0xff800000e0787808 */ /* 0x000fe40000000000 */
[----:B------:R-:W-:Y:S02]  /*10da0*/  FSEL R9, R9, -INF , !P1 ;  /* 0xff80000009097808 */ /* 0x000fe40004800000 */
[----:B------:R-:W-:Y:S02]  /*10db0*/  ISETP.NE.AND P1, PT, R22, RZ, PT ;  /* 0x000000ff1600720c */ /* 0x000fe40003f25270 */
[----:B------:R-:W-:Y:S02]  /*10dc0*/  ISETP.GE.AND P0, PT, R7, R185, PT ;  /* 0x000000b90700720c */ /* 0x000fe40003f06270 */
[----:B------:R-:W-:Y:S02]  /*10dd0*/  FSEL R31, R31, -INF , !P1 ;  /* 0xff8000001f1f7808 */ /* 0x000fe40004800000 */
[----:B------:R-:W-:Y:S02]  /*10de0*/  ISETP.NE.AND P1, PT, R21, RZ, PT ;  /* 0x000000ff1500720c */ /* 0x000fe40003f25270 */
[----:B------:R-:W-:Y:S02]  /*10df0*/  FSEL R54, R228, -INF , P0 ;  /* 0xff800000e4367808 */ /* 0x000fe40000000000 */
[----:B------:R-:W-:Y:S02]  /*10e00*/  FSEL R27, R27, -INF , !P1 ;  /* 0xff8000001b1b7808 */ /* 0x000fe40004800000 */
[----:B------:R-:W-:Y:S02]  /*10e10*/  ISETP.NE.AND P1, PT, R20, RZ, PT ;  /* 0x000000ff1400720c */ /* 0x000fe40003f25270 */
[----:B------:R-:W-:Y:S02]  /*10e20*/  LOP3.LUT P0, RZ, R194, 0x10000, RZ, 0xc0, !PT ;  /* 0x00010000c2ff7812 */ /* 0x000fe4000780c0ff */
[----:B------:R-:W-:Y:S02]  /*10e30*/  FSEL R247, R247, -INF , !P1 ;  /* 0xff800000f7f77808 */ /* 0x000fe40004800000 */
[----:B------:R-:W-:Y:S02]  /*10e40*/  ISETP.NE.AND P1, PT, R18, RZ, PT ;  /* 0x000000ff1200720c */ /* 0x000fe40003f25270 */
[----:B------:R-:W-:Y:S02]  /*10e50*/  FSEL R135, R210, -INF , P4 ;  /* 0xff800000d2877808 */ /* 0x000fe40002000000 */
[----:B------:R-:W-:Y:S02]  /*10e60*/  FSEL R241, R241, -INF , !P0 ;  /* 0xff800000f1f17808 */ /* 0x000fe40004000000 */
[-C--:B------:R-:W-:Y:S02]  /*10e70*/  ISETP.GE.AND P4, PT, R192, R186.reuse, PT ;  /* 0x000000bac000720c */ /* 0x080fe40003f86270 */
[----:B------:R-:W-:Y:S02]  /*10e80*/  LOP3.LUT P0, RZ, R193, 0x10000, RZ, 0xc0, !PT ;  /* 0x00010000c1ff7812 */ /* 0x000fe4000780c0ff */
[----:B------:R-:W-:Y:S02]  /*10e90*/  FSEL R127, R206, -INF , P2 ;  /* 0xff800000ce7f7808 */ /* 0x000fe40001000000 */
[----:B------:R-:W-:Y:S02]  /*10ea0*/  LOP3.LUT P2, RZ, R194, 0x8000, RZ, 0xc0, !PT ;  /* 0x00008000c2ff7812 */ /* 0x000fe4000784c0ff */
[----:B------:R-:W-:Y:S02]  /*10eb0*/  FSEL R245, R245, -INF , !P1 ;  /* 0xff800000f5f57808 */ /* 0x000fe40004800000 */
[----:B------:R-:W-:Y:S02]  /*10ec0*/  ISETP.NE.AND P1, PT, R17, RZ, PT ;  /* 0x000000ff1100720c */ /* 0x000fe40003f25270 */
[----:B------:R-:W-:Y:S02]  /*10ed0*/  FSEL R203, R14, -INF , !P4 ;  /* 0xff8000000ecb7808 */ /* 0x000fe40006000000 */
[----:B------:R-:W-:Y:S02]  /*10ee0*/  P2R R14, PR, RZ, 0x1 ;  /* 0x00000001ff0e7803 */ /* 0x000fe40000000000 */
[----:B------:R-:W-:Y:S02]  /*10ef0*/  LOP3.LUT P0, RZ, R193, 0x20000, RZ, 0xc0, !PT ;  /* 0x00020000c1ff7812 */ /* 0x000fe4000780c0ff */
[----:B------:R-:W-:Y:S02]  /*10f00*/  FSEL R231, R231, -INF , !P2 ;  /* 0xff800000e7e77808 */ /* 0x000fe40005000000 */
[----:B------:R-:W-:Y:S02]  /*10f10*/  LOP3.LUT P2, RZ, R193, 0x800000, RZ, 0xc0, !PT ;  /* 0x00800000c1ff7812 */ /* 0x000fe4000784c0ff */
[----:B------:R-:W-:Y:S02]  /*10f20*/  FSEL R243, R243, -INF , !P1 ;  /* 0xff800000f3f37808 */ /* 0x000fe40004800000 */
[----:B------:R-:W-:Y:S02]  /*10f30*/  ISETP.NE.AND P1, PT, R16, RZ, PT ;  /* 0x000000ff1000720c */ /* 0x000fe40003f25270 */
[----:B------:R-:W-:Y:S02]  /*10f40*/  P2R R16, PR, RZ, 0x1 ;  /* 0x00000001ff107803 */ /* 0x000fe40000000000 */
[C---:B------:R-:W-:Y:S02]  /*10f50*/  LOP3.LUT P0, RZ, R193.reuse, 0x80000000, RZ, 0xc0, !PT ;  /* 0x80000000c1ff7812 */ /* 0x040fe4000780c0ff */
        /* <DEDUP_REMOVED lines=19> */
[----:B------:R-:W-:Y:S02]  /*11090*/  LOP3.LUT P0, RZ, R194, 0x4, RZ, 0xc0, !PT ;  /* 0x00000004c2ff7812 */ /* 0x000fe4000780c0ff */
[----:B------:R-:W-:Y:S02]  /*110a0*/  P2R R33, PR, RZ, 0x4 ;  /* 0x00000004ff217803 */ /* 0x000fe40000000000 */
[----:B------:R-:W-:Y:S02]  /*110b0*/  LOP3.LUT P2, RZ, R193, 0x4000000, RZ, 0xc0, !PT ;  /* 0x04000000c1ff7812 */ /* 0x000fe4000784c0ff */
[----:B------:R-:W-:Y:S02]  /*110c0*/  FSEL R145, R145, -INF , !P0 ;  /* 0xff80000091917808 */ /* 0x000fe40004000000 */
[----:B------:R-:W-:Y:S02]  /*110d0*/  ISETP.NE.AND P0, PT, R22, RZ, PT ;  /* 0x000000ff1600720c */ /* 0x000fe40003f05270 */
[----:B------:R-:W-:Y:S02]  /*110e0*/  P2R R34, PR, RZ, 0x4 ;  /* 0x00000004ff227803 */ /* 0x000fe40000000000 */
[----:B------:R-:W-:Y:S02]  /*110f0*/  LOP3.LUT P2, RZ, R193, 0x8000000, RZ, 0xc0, !PT ;  /* 0x08000000c1ff7812 */ /* 0x000fe4000784c0ff */
[----:B------:R-:W-:Y:S02]  /*11100*/  FSEL R143, R143, -INF , !P0 ;  /* 0xff8000008f8f7808 */ /* 0x000fe40004000000 */
[----:B------:R-:W-:Y:S02]  /*11110*/  ISETP.NE.AND P0, PT, R21, RZ, PT ;  /* 0x000000ff1500720c */ /* 0x000fe40003f05270 */
        /* <DEDUP_REMOVED lines=23> */
[-C--:B------:R-:W-:Y:S02]  /*11290*/  ISETP.GE.AND P0, PT, R12, R186.reuse, PT ;  /* 0x000000ba0c00720c */ /* 0x080fe40003f06270 */
[----:B------:R-:W-:Y:S02]  /*112a0*/  FSEL R197, R197, -INF , !P2 ;  /* 0xff800000c5c57808 */ /* 0x000fe40005000000 */
[----:B------:R-:W-:Y:S02]  /*112b0*/  ISETP.NE.AND P2, PT, R26, RZ, PT ;  /* 0x000000ff1a00720c */ /* 0x000fe40003f45270 */
[----:B------:R-:W-:Y:S02]  /*112c0*/  FSEL R213, R213, -INF , !P1 ;  /* 0xff800000d5d57808 */ /* 0x000fe40004800000 */
[----:B------:R-:W-:Y:S02]  /*112d0*/  LOP3.LUT P1, RZ, R194, 0x100, RZ, 0xc0, !PT ;  /* 0x00000100c2ff7812 */ /* 0x000fe4000782c0ff */
[----:B------:R-:W-:Y:S02]  /*112e0*/  FSEL R130, R130, -INF , !P0 ;  /* 0xff80000082827808 */ /* 0x000fe40004000000 */
[----:B------:R-:W-:Y:S02]  /*112f0*/  LOP3.LUT P0, RZ, R193, 0x4000, RZ, 0xc0, !PT ;  /* 0x00004000c1ff7812 */ /* 0x000fe4000780c0ff */
[----:B------:R-:W-:Y:S02]  /*11300*/  FSEL R235, R235, -INF , !P2 ;  /* 0xff800000ebeb7808 */ /* 0x000fe40005000000 */
[----:B------:R-:W-:Y:S02]  /*11310*/  P2R R35, PR, RZ, 0x2 ;  /* 0x00000002ff237803 */ /* 0x000fe40000000000 */
[----:B------:R-:W-:Y:S02]  /*11320*/  LOP3.LUT P2, RZ, R193, 0x800, RZ, 0xc0, !PT ;  /* 0x00000800c1ff7812 */ /* 0x000fe4000784c0ff */
[----:B------:R-:W-:Y:S02]  /*11330*/  LOP3.LUT P1, RZ, R194, 0x200, RZ, 0xc0, !PT ;  /* 0x00000200c2ff7812 */ /* 0x000fe4000782c0ff */
[----:B------:R-:W-:Y:S02]  /*11340*/  FSEL R57, R57, -INF , !P0 ;  /* 0xff80000039397808 */ /* 0x000fe40004000000 */
[C---:B------:R-:W-:Y:S02]  /*11350*/  ISETP.GE.AND P0, PT, R10.reuse, R186, PT ;  /* 0x000000ba0a00720c */ /* 0x040fe40003f06270 */
[----:B------:R-:W-:Y:S02]  /*11360*/  FSEL R151, R151, -INF , !P2 ;  /* 0xff80000097977808 */ /* 0x000fe40005000000 */
[----:B------:R-:W-:Y:S02]  /*11370*/  P2R R36, PR, RZ, 0x2 ;  /* 0x00000002ff247803 */ /* 0x000fe40000000000 */
[----:B------:R-:W-:Y:S02]  /*11380*/  ISETP.GE.AND P2, PT, R10, R184, PT ;  /* 0x000000b80a00720c */ /* 0x000fe40003f46270 */
[----:B------:R-:W-:Y:S02]  /*11390*/  FMNMX3.FTZ R10, R117, R6, R9, !PT ;  /* 0x00000006750a7276 */ /* 0x000fe40007810009 */
[C---:B------:R-:W-:Y:S02]  /*113a0*/  LOP3.LUT P1, RZ, R193.reuse, 0x10000000, RZ, 0xc0, !PT ;  /* 0x10000000c1ff7812 */ /* 0x040fe4000782c0ff */
[----:B------:R-:W-:Y:S02]  /*113b0*/  FSEL R128, R128, -INF , !P0 ;  /* 0xff80000080807808 */ /* 0x000fe40004000000 */
[----:B------:R-:W-:Y:S02]  /*113c0*/  ISETP.GE.AND P0, PT, R8, R186, PT ;  /* 0x000000ba0800720c */ /* 0x000fe40003f06270 */
[----:B------:R-:W-:Y:S02]  /*113d0*/  P2R R37, PR, RZ, 0x2 ;  /* 0x00000002ff257803 */ /* 0x000fe40000000000 */
[----:B------:R-:W-:Y:S02]  /*113e0*/  FMNMX3.FTZ R10, R10, R31, R27, !PT ;  /* 0x0000001f0a0a7276 */ /* 0x000fe4000781001b */
[C---:B------:R-:W-:Y:S02]  /*113f0*/  LOP3.LUT P1, RZ, R193.reuse, 0x20000000, RZ, 0xc0, !PT ;  /* 0x20000000c1ff7812 */ /* 0x040fe4000782c0ff */
[----:B------:R-:W-:Y:S02]  /*11400*/  FSEL R126, R126, -INF , !P0 ;  /* 0xff8000007e7e7808 */ /* 0x000fe40004000000 */
[C---:B------:R-:W-:Y:S01]  /*11410*/  ISETP.GE.AND P4, PT, R192.reuse, R184, PT ;  /* 0x000000b8c000720c */ /* 0x040fe20003f86270 */
[----:B------:R-:W-:Y:S01]  /*11420*/  VIADD R192, R192, 0xffffff80 ;  /* 0xffffff80c0c07836 */ /* 0x000fe20000000000 */
[----:B------:R-:W-:Y:S02]  /*11430*/  LOP3.LUT P0, RZ, R193, 0x2000, RZ, 0xc0, !PT ;  /* 0x00002000c1ff7812 */ /* 0x000fe4000780c0ff */
[----:B------:R-:W-:Y:S02]  /*11440*/  LOP3.LUT P3, RZ, R194, 0x4000, RZ, 0xc0, !PT ;  /* 0x00004000c2ff7812 */ /* 0x000fe4000786c0ff */
[----:B------:R-:W-:Y:S02]  /*11450*/  FMNMX3.FTZ R10, R10, R247, R245, !PT ;  /* 0x000000f70a0a7276 */ /* 0x000fe400078100f5 */
[----:B------:R-:W-:Y:S02]  /*11460*/  FSEL R139, R202, -INF , P6 ;  /* 0xff800000ca8b7808 */ /* 0x000fe40003000000 */
[----:B------:R-:W-:Y:S02]  /*11470*/  FSEL R23, R23, -INF , !P1 ;  /* 0xff80000017177808 */ /* 0x000fe40004800000 */
[----:B------:R-:W-:Y:S02]  /*11480*/  ISETP.NE.AND P1, PT, R37, RZ, PT ;  /* 0x000000ff2500720c */ /* 0x000fe40003f25270 */
[----:B------:R-:W-:Y:S02]  /*11490*/  LOP3.LUT P6, RZ, R194, 0x800, RZ, 0xc0, !PT ;  /* 0x00000800c2ff7812 */ /* 0x000fe400078cc0ff */
[----:B------:R-:W-:Y:S02]  /*114a0*/  FSEL R169, R169, -INF , !P4 ;  /* 0xff800000a9a97808 */ /* 0x000fe40006000000 */
[----:B------:R-:W-:Y:S02]  /*114b0*/  FSEL R155, R155, -INF , !P0 ;  /* 0xff8000009b9b7808 */ /* 0x000fe40004000000 */
[----:B------:R-:W-:Y:S02]  /*114c0*/  FSEL R137, R212, -INF , P5 ;  /* 0xff800000d4897808 */ /* 0x000fe40002800000 */
[-C--:B------:R-:W-:Y:S02]  /*114d0*/  ISETP.GE.AND P0, PT, R7, R186.reuse, PT ;  /* 0x000000ba0700720c */ /* 0x080fe40003f06270 */
[C---:B------:R-:W-:Y:S02]  /*114e0*/  LOP3.LUT P5, RZ, R194.reuse, 0x1000, RZ, 0xc0, !PT ;  /* 0x00001000c2ff7812 */ /* 0x040fe400078ac0ff */
[----:B------:R-:W-:Y:S02]  /*114f0*/  LOP3.LUT P4, RZ, R194, 0x2000, RZ, 0xc0, !PT ;  /* 0x00002000c2ff7812 */ /* 0x000fe4000788c0ff */
[----:B------:R-:W-:Y:S02]  /*11500*/  FSEL R229, R229, -INF , !P3 ;  /* 0xff800000e5e57808 */ /* 0x000fe40005800000 */
[----:B------:R-:W-:Y:S02]  /*11510*/  FMNMX3.FTZ R10, R10, R243, R241, !PT ;  /* 0x000000f30a0a7276 */ /* 0x000fe400078100f1 */
[----:B------:R-:W-:Y:S02]  /*11520*/  FSEL R19, R19, -INF , !P1 ;  /* 0xff80000013137808 */ /* 0x000fe40004800000 */
[----:B------:R-:W-:Y:S02]  /*11530*/  FSEL R215, R215, -INF , !P6 ;  /* 0xff800000d7d77808 */ /* 0x000fe40007000000 */
[----:B------:R-:W-:Y:S02]  /*11540*/  ISETP.NE.AND P1, PT, R36, RZ, PT ;  /* 0x000000ff2400720c */ /* 0x000fe40003f25270 */
[----:B------:R-:W-:Y:S02]  /*11550*/  LOP3.LUT P6, RZ, R193, 0x100000, RZ, 0xc0, !PT ;  /* 0x00100000c1ff7812 */ /* 0x000fe400078cc0ff */
[----:B------:R-:W-:Y:S02]  /*11560*/  FSEL R122, R122, -INF , !P0 ;  /* 0xff8000007a7a7808 */ /* 0x000fe40004000000 */
[----:B------:R-:W-:Y:S02]  /*11570*/  FSEL R227, R227, -INF , !P4 ;  /* 0xff800000e3e37808 */ /* 0x000fe40006000000 */
[----:B------:R-:W-:Y:S02]  /*11580*/  FSEL R225, R225, -INF , !P5 ;  /* 0xff800000e1e17808 */ /* 0x000fe40006800000 */
[----:B------:R-:W-:Y:S02]  /*11590*/  LOP3.LUT P3, RZ, R193, 0x400000, RZ, 0xc0, !PT ;  /* 0x00400000c1ff7812 */ /* 0x000fe4000786c0ff */
[----:B------:R-:W-:Y:S02]  /*115a0*/  FMNMX3.FTZ R10, R10, R231, R229, !PT ;  /* 0x000000e70a0a7276 */ /* 0x000fe400078100e5 */
[----:B------:R-:W-:Y:S02]  /*115b0*/  ISETP.GE.AND P0, PT, R4, R186, PT ;  /* 0x000000ba0400720c */ /* 0x000fe40003f06270 */
[----:B------:R-:W-:Y:S02]  /*115c0*/  P2R R24, PR, RZ, 0x40 ;  /* 0x00000040ff187803 */ /* 0x000fe40000000000 */
[----:B------:R-:W-:Y:S02]  /*115d0*/  FSEL R211, R211, -INF , !P1 ;  /* 0xff800000d3d37808 */ /* 0x000fe40004800000 */
[----:B------:R-:W-:Y:S02]  /*115e0*/  ISETP.NE.AND P1, PT, R35, RZ, PT ;  /* 0x000000ff2300720c */ /* 0x000fe40003f25270 */
[----:B------:R-:W-:Y:S02]  /*115f0*/  FSEL R233, R233, -INF , !P3 ;  /* 0xff800000e9e97808 */ /* 0x000fe40005800000 */
[C---:B------:R-:W-:Y:S02]  /*11600*/  LOP3.LUT P6, RZ, R193.reuse, 0x200000, RZ, 0xc0, !PT ;  /* 0x00200000c1ff7812 */ /* 0x040fe400078cc0ff */
[----:B------:R-:W-:Y:S02]  /*11610*/  FMNMX3.FTZ R10, R10, R227, R225, !PT ;  /* 0x000000e30a0a7276 */ /* 0x000fe400078100e1 */
[C---:B------:R-:W-:Y:S02]  /*11620*/  LOP3.LUT P3, RZ, R193.reuse, 0x400, RZ, 0xc0, !PT ;  /* 0x00000400c1ff7812 */ /* 0x040fe4000786c0ff */
[----:B------:R-:W-:Y:S02]  /*11630*/  FSEL R124, R124, -INF , !P0 ;  /* 0xff8000007c7c7808 */ /* 0x000fe40004000000 */
[----:B------:R-:W-:Y:S02]  /*11640*/  LOP3.LUT P0, RZ, R193, 0x1000, RZ, 0xc0, !PT ;  /* 0x00001000c1ff7812 */ /* 0x000fe4000780c0ff */
[----:B------:R-:W-:Y:S02]  /*11650*/  P2R R25, PR, RZ, 0x40 ;  /* 0x00000040ff197803 */ /* 0x000fe40000000000 */
[----:B------:R-:W-:Y:S02]  /*11660*/  FMNMX3.FTZ R10, R10, R215, R213, !PT ;  /* 0x000000d70a0a7276 */ /* 0x000fe400078100d5 */
[----:B------:R-:W-:Y:S02]  /*11670*/  FSEL R209, R209, -INF , !P1 ;  /* 0xff800000d1d17808 */ /* 0x000fe40004800000 */
[----:B------:R-:W-:Y:S02]  /*11680*/  FSEL R141, R141, -INF , !P3 ;  /* 0xff8000008d8d7808 */ /* 0x000fe40005800000 */
[----:B------:R-:W-:Y:S02]  /*11690*/  LOP3.LUT P6, RZ, R194, 0x8, RZ, 0xc0, !PT ;  /* 0x00000008c2ff7812 */ /* 0x000fe400078cc0ff */
[----:B------:R-:W-:Y:S02]  /*116a0*/  FSEL R153, R153, -INF , !P0 ;  /* 0xff80000099997808 */ /* 0x000fe40004000000 */
[-C--:B------:R-:W-:Y:S02]  /*116b0*/  ISETP.GE.AND P3, PT, R8, R184.reuse, PT ;  /* 0x000000b80800720c */ /* 0x080fe40003f66270 */
[----:B------:R-:W-:Y:S02]  /*116c0*/  FMNMX3.FTZ R8, R116, R23, R19, !PT ;  /* 0x0000001774087276 */ /* 0x000fe40007810013 */
[----:B------:R-:W-:Y:S02]  /*116d0*/  ISETP.GE.AND P0, PT, R12, R184, PT ;  /* 0x000000b80c00720c */ /* 0x000fe40003f06270 */
[----:B------:R-:W-:Y:S02]  /*116e0*/  FMNMX3.FTZ R12, R10, R211, R209, !PT ;  /* 0x000000d30a0c7276 */ /* 0x000fe400078100d1 */
[----:B------:R-:W-:Y:S02]  /*116f0*/  FSEL R147, R147, -INF , !P6 ;  /* 0xff80000093937808 */ /* 0x000fe40007000000 */
[----:B------:R-:W-:Y:S02]  /*11700*/  ISETP.NE.AND P6, PT, R25, RZ, PT ;  /* 0x000000ff1900720c */ /* 0x000fe40003fc5270 */
[----:B------:R-:W-:Y:S02]  /*11710*/  FMNMX3.FTZ R10, R8, R15, R11, !PT ;  /* 0x0000000f080a7276 */ /* 0x000fe4000781000b */
[----:B------:R-:W-:Y:S02]  /*11720*/  FMNMX3.FTZ R8, R12, R203, R201, !PT ;  /* 0x000000cb0c087276 */ /* 0x000fe400078100c9 */
[----:B------:R-:W-:Y:S02]  /*11730*/  LOP3.LUT P5, RZ, R194, 0x10, RZ, 0xc0, !PT ;  /* 0x00000010c2ff7812 */ /* 0x000fe400078ac0ff */
[----:B------:R-:W-:Y:S02]  /*11740*/  FSEL R223, R223, -INF , !P6 ;  /* 0xff800000dfdf7808 */ /* 0x000fe40007000000 */
[----:B------:R-:W-:Y:S02]  /*11750*/  ISETP.NE.AND P6, PT, R24, RZ, PT ;  /* 0x000000ff1800720c */ /* 0x000fe40003fc5270 */
[----:B------:R-:W-:Y:S02]  /*11760*/  FMNMX3.FTZ R10, R10, R239, R237, !PT ;  /* 0x000000ef0a0a7276 */ /* 0x000fe400078100ed */
[----:B------:R-:W-:Y:S02]  /*11770*/  FSEL R149, R149, -INF , !P5 ;  /* 0xff80000095957808 */ /* 0x000fe40006800000 */
[----:B------:R-:W-:Y:S02]  /*11780*/  FMNMX3.FTZ R8, R8, R199, R197, !PT ;  /* 0x000000c708087276 */ /* 0x000fe400078100c5 */
[----:B------:R-:W-:Y:S02]  /*11790*/  LOP3.LUT P1, RZ, R193, 0x8000, RZ, 0xc0, !PT ;  /* 0x00008000c1ff7812 */ /* 0x000fe4000782c0ff */
[----:B------:R-:W-:Y:S02]  /*117a0*/  FSEL R221, R221, -INF , !P6 ;  /* 0xff800000dddd7808 */ /* 0x000fe40007000000 */
[----:B------:R-:W-:Y:S02]  /*117b0*/  FMNMX3.FTZ R10, R10, R235, R233, !PT ;  /* 0x000000eb0a0a7276 */ /* 0x000fe400078100e9 */
[----:B------:R-:W-:Y:S02]  /*117c0*/  FMNMX3.FTZ R8, R8, R149, R147, !PT ;  /* 0x0000009508087276 */ /* 0x000fe40007810093 */
[----:B------:R-:W-:Y:S02]  /*117d0*/  FSEL R59, R59, -INF , !P1 ;  /* 0xff8000003b3b7808 */ /* 0x000fe40004800000 */
[----:B------:R-:W-:Y:S02]  /*117e0*/  ISETP.NE.AND P1, PT, R13, RZ, PT ;  /* 0x000000ff0d00720c */ /* 0x000fe40003f25270 */
[----:B------:R-:W-:Y:S02]  /*117f0*/  FMNMX3.FTZ R10, R10, R223, R221, !PT ;  /* 0x000000df0a0a7276 */ /* 0x000fe400078100dd */
[----:B------:R-:W-:Y:S02]  /*11800*/  LOP3.LUT P4, RZ, R193, 0x40000000, RZ, 0xc0, !PT ;  /* 0x40000000c1ff7812 */ /* 0x000fe4000788c0ff */
[----:B------:R-:W-:Y:S02]  /*11810*/  FMNMX3.FTZ R13, R8, R145, R143, !PT ;  /* 0x00000091080d7276 */ /* 0x000fe4000781008f */
[----:B------:R-:W-:Y:S02]  /*11820*/  FMNMX3.FTZ R10, R10, R219, R217, !PT ;  /* 0x000000db0a0a7276 */ /* 0x000fe400078100d9 */
[----:B------:R-:W-:Y:S02]  /*11830*/  FSEL R131, R131, -INF , !P4 ;  /* 0xff80000083837808 */ /* 0x000fe40006000000 */
[----:B------:R-:W-:Y:S02]  /*11840*/  FMNMX3.FTZ R13, R13, R133, R132, !PT ;  /* 0x000000850d0d7276 */ /* 0x000fe40007810084 */
[----:B------:R-:W-:Y:S02]  /*11850*/  FMNMX3.FTZ R10, R10, R207, R205, !PT ;  /* 0x000000cf0a0a7276 */ /* 0x000fe400078100cd */
[----:B------:R-:W-:Y:S02]  /*11860*/  FMNMX3.FTZ R13, R13, R131, R130, !PT ;  /* 0x000000830d0d7276 */ /* 0x000fe40007810082 */
[----:B------:R-:W-:Y:S02]  /*11870*/  FMNMX3.FTZ R10, R10, R59, R57, !PT ;  /* 0x0000003b0a0a7276 */ /* 0x000fe40007810039 */
[----:B------:R-:W-:Y:S02]  /*11880*/  FMNMX3.FTZ R13, R13, R128, R126, !PT ;  /* 0x000000800d0d7276 */ /* 0x000fe4000781007e */
[----:B------:R-:W-:Y:S02]  /*11890*/  LOP3.LUT P5, RZ, R193, 0x200, RZ, 0xc0, !PT ;  /* 0x00000200c1ff7812 */ /* 0x000fe400078ac0ff */
[----:B------:R-:W-:Y:S02]  /*118a0*/  FMNMX3.FTZ R10, R10, R169, R155, !PT ;  /* 0x000000a90a0a7276 */ /* 0x000fe4000781009b */
[----:B------:R-:W-:Y:S02]  /*118b0*/  FMNMX3.FTZ R8, R13, R124, R122, !PT ;  /* 0x0000007c0d087276 */ /* 0x000fe4000781007a */
[----:B------:R-:W-:Y:S02]  /*118c0*/  LOP3.LUT P6, RZ, R193, 0x100, RZ, 0xc0, !PT ;  /* 0x00000100c1ff7812 */ /* 0x000fe400078cc0ff */
[----:B------:R-:W-:Y:S01]  /*118d0*/  FSEL R139, R139, -INF , !P5 ;  /* 0xff8000008b8b7808 */ /* 0x000fe20006800000 */
[----:B------:R-:W1:Y:S01]  /*118e0*/  SHFL.BFLY PT, R13, R8, 0x2, 0x1f ;  /* 0x0c401f00080d7f89 */ /* 0x000e6200000e0000 */
[----:B------:R-:W-:Y:S02]  /*118f0*/  FMNMX3.FTZ R10, R10, R153, R151, !PT ;  /* 0x000000990a0a7276 */ /* 0x000fe40007810097 */
[----:B------:R-:W-:Y:S02]  /*11900*/  LOP3.LUT P4, RZ, R193, 0x80, RZ, 0xc0, !PT ;  /* 0x00000080c1ff7812 */ /* 0x000fe4000788c0ff */
[----:B------:R-:W-:Y:S02]  /*11910*/  FSEL R137, R137, -INF , !P6 ;  /* 0xff80000089897808 */ /* 0x000fe40007000000 */
[----:B------:R-:W-:Y:S02]  /*11920*/  FMNMX3.FTZ R10, R10, R141, R139, !PT ;  /* 0x0000008d0a0a7276 */ /* 0x000fe4000781008b */
[----:B------:R-:W-:Y:S02]  /*11930*/  FSEL R135, R135, -INF , !P4 ;  /* 0xff80000087877808 */ /* 0x000fe40006000000 */
[C---:B------:R-:W-:Y:S02]  /*11940*/  LOP3.LUT P5, RZ, R193.reuse, 0x40, RZ, 0xc0, !PT ;  /* 0x00000040c1ff7812 */ /* 0x040fe400078ac0ff */
[----:B------:R-:W-:Y:S02]  /*11950*/  LOP3.LUT P6, RZ, R193, 0x20, RZ, 0xc0, !PT ;  /* 0x00000020c1ff7812 */ /* 0x000fe400078cc0ff */
[----:B------:R-:W-:Y:S02]  /*11960*/  FSEL R129, R129, -INF , !P5 ;  /* 0xff80000081817808 */ /* 0x000fe40006800000 */
[----:B------:R-:W-:Y:S02]  /*11970*/  FSEL R127, R127, -INF , !P6 ;  /* 0xff8000007f7f7808 */ /* 0x000fe40007000000 */
[----:B------:R-:W-:Y:S02]  /*11980*/  FMNMX3.FTZ R10, R10, R137, R135, !PT ;  /* 0x000000890a0a7276 */ /* 0x000fe40007810087 */
[----:B------:R-:W-:Y:S02]  /*11990*/  ISETP.GE.AND P5, PT, R4, R185, PT ;  /* 0x000000b90400720c */ /* 0x000fe40003fa6270 */
[----:B------:R-:W-:Y:S02]  /*119a0*/  FSEL R125, R125, -INF , !P1 ;  /* 0xff8000007d7d7808 */ /* 0x000fe40004800000 */
[----:B------:R-:W-:Y:S02]  /*119b0*/  FSEL R123, R123, -INF , !P0 ;  /* 0xff8000007b7b7808 */ /* 0x000fe40004000000 */
[----:B------:R-:W-:Y:S02]  /*119c0*/  FMNMX3.FTZ R10, R10, R129, R127, !PT ;  /* 0x000000810a0a7276 */ /* 0x000fe4000781007f */
[----:B------:R-:W-:Y:S02]  /*119d0*/  FSEL R0, R0, -INF , P5 ;  /* 0xff80000000007808 */ /* 0x000fe40002800000 */
[-C--:B------:R-:W-:Y:S02]  /*119e0*/  ISETP.GE.AND P6, PT, R4, R184.reuse, PT ;  /* 0x000000b80400720c */ /* 0x080fe40003fc6270 */
[----:B------:R-:W-:Y:S02]  /*119f0*/  FMNMX3.FTZ R10, R10, R125, R123, !PT ;  /* 0x0000007d0a0a7276 */ /* 0x000fe4000781007b */
[----:B------:R-:W-:Y:S02]  /*11a00*/  ISETP.GE.AND P4, PT, R7, R184, PT ;  /* 0x000000b80700720c */ /* 0x000fe40003f86270 */
[----:B------:R-:W-:Y:S02]  /*11a10*/  FSEL R121, R121, -INF , !P2 ;  /* 0xff80000079797808 */ /* 0x000fe40005000000 */
[----:B------:R-:W-:Y:S02]  /*11a20*/  FSEL R120, R120, -INF , !P3 ;  /* 0xff80000078787808 */ /* 0x000fe40005800000 */
[----:B------:R-:W-:Y:S02]  /*11a30*/  FSEL R55, R0, -INF , !P6 ;  /* 0xff80000000377808 */ /* 0x000fe40007000000 */
[----:B------:R-:W-:Y:S02]  /*11a40*/  FSEL R54, R54, -INF , !P4 ;  /* 0xff80000036367808 */ /* 0x000fe40006000000 */
[----:B------:R-:W-:Y:S02]  /*11a50*/  FMNMX3.FTZ R0, R10, R121, R120, !PT ;  /* 0x000000790a007276 */ /* 0x000fe40007810078 */
[----:B-1----:R-:W-:Y:S02]  /*11a60*/  FMNMX.FTZ R13, R8, R13, !PT ;  /* 0x0000000d080d7209 */ /* 0x002fe40007810000 */
[----:B------:R-:W-:Y:S02]  /*11a70*/  FMNMX3.FTZ R7, R0, R55, R54, !PT ;  /* 0x0000003700077276 */ /* 0x000fe40007810036 */
[----:B------:R-:W-:Y:S01]  /*11a80*/  ISETP.NE.AND P1, PT, R5, RZ, PT ;  /* 0x000000ff0500720c */ /* 0x000fe20003f25270 */
[----:B------:R-:W1:Y:S08]  /*11a90*/  SHFL.BFLY PT, R52, R13, 0x1, 0x1f ;  /* 0x0c201f000d347f89 */ /* 0x000e7000000e0000 */
[----:B------:R-:W3:Y:S01]  /*11aa0*/  SHFL.BFLY PT, R0, R7, 0x2, 0x1f ;  /* 0x0c401f0007007f89 */ /* 0x000ee200000e0000 */
[----:B-1----:R-:W-:Y:S02]  /*11ab0*/  FMNMX.FTZ R52, R13, R52, !PT ;  /* 0x000000340d347209 */ /* 0x002fe40007810000 */
[----:B---3--:R-:W-:Y:S03]  /*11ac0*/  FMNMX.FTZ R5, R7, R0, !PT ;  /* 0x0000000007057209 */ /* 0x008fe60007810000 */
[----:B--2---:R-:W-:Y:S01]  /*11ad0*/  FMUL.FTZ R134, R53, R52 ;  /* 0x0000003435867220 */ /* 0x004fe20000410000 */
[C---:B------:R-:W-:Y:S01]  /*11ae0*/  FSETP.NEU.FTZ.AND P0, PT, R52.reuse, -INF , PT ;  /* 0xff8000003400780b */ /* 0x040fe20003f1d000 */
[----:B------:R-:W1:Y:S03]  /*11af0*/  SHFL.BFLY PT, R0, R5, 0x1, 0x1f ;  /* 0x0c201f0005007f89 */ /* 0x000e6600000e0000 */
[----:B------:R-:W-:Y:S02]  /*11b00*/  FSEL R4, R52, RZ, P0 ;  /* 0x000000ff34047208 */ /* 0x000fe40000000000 */
[----:B------:R-:W-:Y:S03]  /*11b10*/  FSEL R134, R134, RZ, P0 ;  /* 0x000000ff86867208 */ /* 0x000fe60000000000 */
[----:B------:R-:W-:Y:S02]  /*11b20*/  FADD.FTZ R4, -R4, R117 ;  /* 0x0000007504047221 */ /* 0x000fe40000010100 */
[-CC-:B------:R-:W-:Y:S01]  /*11b30*/  FFMA.FTZ R60, R6, R53.reuse, -R134.reuse ;  /* 0x00000035063c7223 */ /* 0x180fe20000010886 */
[-CC-:B------:R-:W-:Y:S01]  /*11b40*/  FFMA.FTZ R35, R9, R53.reuse, -R134.reuse ;  /* 0x0000003509237223 */ /* 0x180fe20000010886 */
[----:B------:R-:W-:Y:S01]  /*11b50*/  FMUL.FTZ R49, R53, R4 ;  /* 0x0000000435317220 */ /* 0x000fe20000410000 */
[-CC-:B------:R-:W-:Y:S01]  /*11b60*/  FFMA.FTZ R62, R31, R53.reuse, -R134.reuse ;  /* 0x000000351f3e7223 */ /* 0x180fe20000010886 */
[-CC-:B------:R-:W-:Y:S01]  /*11b70*/  FFMA.FTZ R58, R27, R53.reuse, -R134.reuse ;  /* 0x000000351b3a7223 */ /* 0x180fe20000010886 */
[-CC-:B------:R-:W-:Y:S01]  /*11b80*/  FFMA.FTZ R138, R203, R53.reuse, -R134.reuse ;  /* 0x00000035cb8a7223 */ /* 0x180fe20000010886 */
[----:B------:R-:W-:Y:S01]  /*11b90*/  MUFU.EX2 R60, R60 ;  /* 0x0000003c003c7308 */ /* 0x000fe20000000800 */
[-CC-:B------:R-:W-:Y:S01]  /*11ba0*/  FFMA.FTZ R117, R197, R53.reuse, -R134.reuse ;  /* 0x00000035c5757223 */ /* 0x180fe20000010886 */
[-CC-:B------:R-:W-:Y:S01]  /*11bb0*/  FFMA.FTZ R144, R149, R53.reuse, -R134.reuse ;  /* 0x0000003595907223 */ /* 0x180fe20000010886 */
[-CC-:B------:R-:W-:Y:S07]  /*11bc0*/  FFMA.FTZ R142, R145, R53.reuse, -R134.reuse ;  /* 0x00000035918e7223 */ /* 0x180fee0000010886 */
[----:B------:R-:W2:Y:S01]  /*11bd0*/  MUFU.EX2 R49, R49 ;  /* 0x0000003100317308 */ /* 0x000ea20000000800 */
[-CC-:B------:R-:W-:Y:S01]  /*11be0*/  FFMA.FTZ R147, R147, R53.reuse, -R134.reuse ;  /* 0x0000003593937223 */ /* 0x180fe20000010886 */
[-CC-:B------:R-:W-:Y:S01]  /*11bf0*/  FFMA.FTZ R143, R143, R53.reuse, -R134.reuse ;  /* 0x000000358f8f7223 */ /* 0x180fe20000010886 */
[-CC-:B------:R-:W-:Y:S07]  /*11c00*/  FFMA.FTZ R133, R133, R53.reuse, -R134.reuse ;  /* 0x0000003585857223 */ /* 0x180fee0000010886 */
[----:B------:R-:W3:Y:S01]  /*11c10*/  MUFU.EX2 R35, R35 ;  /* 0x0000002300237308 */ /* 0x000ee20000000800 */
[-CC-:B------:R-:W-:Y:S01]  /*11c20*/  FFMA.FTZ R132, R132, R53.reuse, -R134.reuse ;  /* 0x0000003584847223 */ /* 0x180fe20000010886 */
[----:B-1----:R-:W-:Y:S01]  /*11c30*/  FMNMX.FTZ R0, R5, R0, !PT ;  /* 0x0000000005007209 */ /* 0x002fe20007810000 */
[----:B------:R-:W-:Y:S07]  /*11c40*/  FFMA.FTZ R130, R130, R53, -R134 ;  /* 0x0000003582827223 */ /* 0x000fee0000010886 */
[----:B------:R-:W1:Y:S01]  /*11c50*/  MUFU.EX2 R62, R62 ;  /* 0x0000003e003e7308 */ /* 0x000e620000000800 */
[C---:B------:R-:W-:Y:S01]  /*11c60*/  FSETP.NEU.FTZ.AND P0, PT, R0.reuse, -INF , PT ;  /* 0xff8000000000780b */ /* 0x040fe20003f1d000 */
[----:B------:R-:W-:Y:S08]  /*11c70*/  FMUL.FTZ R7, R53, R0 ;  /* 0x0000000035077220 */ /* 0x000ff00000410000 */
[----:B------:R-:W4:Y:S01]  /*11c80*/  MUFU.EX2 R58, R58 ;  /* 0x0000003a003a7308 */ /* 0x000f220000000800 */
[----:B------:R-:W-:Y:S01]  /*11c90*/  FSEL R5, R0, RZ, P0 ;  /* 0x000000ff00057208 */ /* 0x000fe20000000000 */
[----:B--2---:R-:W-:Y:S01]  /*11ca0*/  FMUL.FTZ R32, R49, R84 ;  /* 0x0000005431207220 */ /* 0x004fe20000410000 */
[----:B------:R-:W-:Y:S01]  /*11cb0*/  FSEL R84, R7, RZ, P0 ;  /* 0x000000ff07547208 */ /* 0x000fe20000000000 */
[C---:B------:R-:W-:Y:S01]  /*11cc0*/  FMUL.FTZ R8, R49.reuse, R108 ;  /* 0x0000006c31087220 */ /* 0x040fe20000410000 */
[----:B------:R-:W-:Y:S01]  /*11cd0*/  FMUL.FTZ R9, R49, R109 ;  /* 0x0000006d31097220 */ /* 0x000fe20000410000 */
[----:B------:R-:W-:Y:S01]  /*11ce0*/  FADD.FTZ R6, -R5, R116 ;  /* 0x0000007405067221 */ /* 0x000fe20000010100 */
        /* <DEDUP_REMOVED lines=20> */
[C---:B------:R-:W-:Y:S01]  /*11e30*/  FFMA.FTZ R196, R49.reuse, R196, R60 ;  /* 0x000000c431c47223 */ /* 0x040fe2000001003c */
[----:B------:R-:W-:Y:S01]  /*11e40*/  FMUL.FTZ R49, R49, R69 ;  /* 0x0000004531317220 */ /* 0x000fe20000410000 */
[-CC-:B------:R-:W-:Y:S01]  /*11e50*/  FFMA.FTZ R93, R23, R53.reuse, -R84.reuse ;  /* 0x00000035175d7223 */ /* 0x180fe20000010854 */
[-CC-:B------:R-:W-:Y:S01]  /*11e60*/  FFMA.FTZ R69, R19, R53.reuse, -R84.reuse ;  /* 0x0000003513457223 */ /* 0x180fe20000010854 */
[-CC-:B------:R-:W-:Y:S01]  /*11e70*/  FFMA.FTZ R73, R15, R53.reuse, -R84.reuse ;  /* 0x000000350f497223 */ /* 0x180fe20000010854 */
[-C--:B------:R-:W-:Y:S01]  /*11e80*/  FFMA.FTZ R68, R11, R53.reuse, -R84 ;  /* 0x000000350b447223 */ /* 0x080fe20000010854 */
[----:B------:R-:W-:Y:S01]  /*11e90*/  FMUL.FTZ R14, R53, R6 ;  /* 0x00000006350e7220 */ /* 0x000fe20000410000 */
[C---:B---3--:R-:W-:Y:S01]  /*11ea0*/  FADD.FTZ R97, R35.reuse, R196 ;  /* 0x000000c423617221 */ /* 0x048fe20000010000 */
[----:B------:R-:W-:Y:S01]  /*11eb0*/  MUFU.EX2 R93, R93 ;  /* 0x0000005d005d7308 */ /* 0x000fe20000000800 */
[----:B------:R-:W-:Y:S01]  /*11ec0*/  F2FP.BF16.F32.PACK_AB R60, R35, R60 ;  /* 0x0000003c233c723e */ /* 0x000fe200000010ff */
[-CC-:B------:R-:W-:Y:S01]  /*11ed0*/  FFMA.FTZ R76, R237, R53.reuse, -R84.reuse ;  /* 0x00000035ed4c7223 */ /* 0x180fe20000010854 */
[----:B-1----:R-:W-:Y:S07]  /*11ee0*/  FADD.FTZ R97, R62, R97 ;  /* 0x000000613e617221 */ /* 0x002fee0000010000 */
[----:B------:R-:W1:Y:S01]  /*11ef0*/  MUFU.EX2 R69, R69 ;  /* 0x0000004500457308 */ /* 0x000e620000000800 */
[----:B----4-:R-:W-:Y:S01]  /*11f00*/  F2FP.BF16.F32.PACK_AB R62, R58, R62 ;  /* 0x0000003e3a3e723e */ /* 0x010fe200000010ff */
[-C--:B------:R-:W-:Y:S01]  /*11f10*/  FFMA.FTZ R72, R233, R53.reuse, -R84 ;  /* 0x00000035e9487223 */ /* 0x080fe20000010854 */
[-C--:B------:R-:W-:Y:S07]  /*11f20*/  FFMA.FTZ R81, R225, R53.reuse, -R134 ;  /* 0x00000035e1517223 */ /* 0x080fee0000010886 */
[----:B------:R-:W-:Y:S01]  /*11f30*/  MUFU.EX2 R73, R73 ;  /* 0x0000004900497308 */ /* 0x000fe20000000800 */
[-CC-:B------:R-:W-:Y:S01]  /*11f40*/  FFMA.FTZ R77, R221, R53.reuse, -R84.reuse ;  /* 0x00000035dd4d7223 */ /* 0x180fe20000010854 */
[-CC-:B------:R-:W-:Y:S01]  /*11f50*/  FFMA.FTZ R80, R219, R53.reuse, -R84.reuse ;  /* 0x00000035db507223 */ /* 0x180fe20000010854 */
[-C--:B------:R-:W-:Y:S07]  /*11f60*/  FFMA.FTZ R85, R217, R53.reuse, -R84 ;  /* 0x00000035d9557223 */ /* 0x080fee0000010854 */
[----:B------:R-:W2:Y:S01]  /*11f70*/  MUFU.EX2 R56, R14 ;  /* 0x0000000e00387308 */ /* 0x000ea20000000800 */
[-C--:B------:R-:W-:Y:S01]  /*11f80*/  FFMA.FTZ R92, R231, R53.reuse, -R134 ;  /* 0x00000035e75c7223 */ /* 0x080fe20000010886 */
[-CC-:B------:R-:W-:Y:S01]  /*11f90*/  FFMA.FTZ R88, R57, R53.reuse, -R84.reuse ;  /* 0x0000003539587223 */ /* 0x180fe20000010854 */
[-CC-:B------:R-:W-:Y:S07]  /*11fa0*/  FFMA.FTZ R140, R169, R53.reuse, -R84.reuse ;  /* 0x00000035a98c7223 */ /* 0x180fee0000010854 */
[----:B------:R-:W3:Y:S01]  /*11fb0*/  MUFU.EX2 R68, R68 ;  /* 0x0000004400447308 */ /* 0x000ee20000000800 */
[--C-:B------:R-:W-:Y:S01]  /*11fc0*/  FFMA.FTZ R136, R151, R53, -R84.reuse ;  /* 0x0000003597887223 */ /* 0x100fe20000010854 */
[----:B-1----:R-:W-:Y:S01]  /*11fd0*/  F2FP.BF16.F32.PACK_AB R61, R69, R93 ;  /* 0x0000005d453d723e */ /* 0x002fe200000010ff */
[-CC-:B------:R-:W-:Y:S07]  /*11fe0*/  FFMA.FTZ R155, R155, R53.reuse, -R84.reuse ;  /* 0x000000359b9b7223 */ /* 0x180fee0000010854 */
[----:B------:R-:W-:Y:S01]  /*11ff0*/  MUFU.EX2 R72, R72 ;  /* 0x0000004800487308 */ /* 0x000fe20000000800 */
[-CC-:B------:R-:W-:Y:S01]  /*12000*/  FFMA.FTZ R148, R139, R53.reuse, -R84.reuse ;  /* 0x000000358b947223 */ /* 0x180fe20000010854 */
[-CC-:B------:R-:W-:Y:S01]  /*12010*/  FFMA.FTZ R146, R135, R53.reuse, -R84.reuse ;  /* 0x0000003587927223 */ /* 0x180fe20000010854 */
[-CC-:B------:R-:W-:Y:S07]  /*12020*/  FFMA.FTZ R137, R137, R53.reuse, -R84.reuse ;  /* 0x0000003589897223 */ /* 0x180fee0000010854 */
[----:B------:R-:W-:Y:S01]  /*12030*/  MUFU.EX2 R76, R76 ;  /* 0x0000004c004c7308 */ /* 0x000fe20000000800 */
[----:B------:R-:W-:Y:S01]  /*12040*/  FFMA.FTZ R123, R123, R53, -R84 ;  /* 0x000000357b7b7223 */ /* 0x000fe20000010854 */
[C---:B--2---:R-:W-:Y:S01]  /*12050*/  FMUL.FTZ R6, R56.reuse, R114 ;  /* 0x0000007238067220 */ /* 0x044fe20000410000 */
[C---:B------:R-:W-:Y:S01]  /*12060*/  FMUL.FTZ R7, R56.reuse, R115 ;  /* 0x0000007338077220 */ /* 0x040fe20000410000 */
[C---:B------:R-:W-:Y:S01]  /*12070*/  FMUL.FTZ R10, R56.reuse, R110 ;  /* 0x0000006e380a7220 */ /* 0x040fe20000410000 */
[----:B------:R-:W-:Y:S01]  /*12080*/  FMUL.FTZ R11, R56, R111 ;  /* 0x0000006f380b7220 */ /* 0x000fe20000410000 */
[----:B---3--:R-:W-:Y:S01]  /*12090*/  F2FP.BF16.F32.PACK_AB R63, R68, R73 ;  /* 0x00000049443f723e */ /* 0x008fe200000010ff */
[----:B------:R-:W-:Y:S01]  /*120a0*/  LDSM.16.MT88.4 R108, [R156+0xac00] ;  /* 0x00ac00009c6c783b */ /* 0x000fe20000004200 */
[C---:B------:R-:W-:Y:S01]  /*120b0*/  FMUL.FTZ R18, R56.reuse, R102 ;  /* 0x0000006638127220 */ /* 0x040fe20000410000 */
[C---:B------:R-:W-:Y:S01]  /*120c0*/  FMUL.FTZ R19, R56.reuse, R103 ;  /* 0x0000006738137220 */ /* 0x040fe20000410000 */
[C---:B------:R-:W-:Y:S01]  /*120d0*/  FMUL.FTZ R26, R56.reuse, R94 ;  /* 0x0000005e381a7220 */ /* 0x040fe20000410000 */
[----:B------:R-:W-:Y:S01]  /*120e0*/  MUFU.EX2 R81, R81 ;  /* 0x0000005100517308 */ /* 0x000fe20000000800 */
[C---:B------:R-:W-:Y:S01]  /*120f0*/  FMUL.FTZ R14, R56.reuse, R106 ;  /* 0x0000006a380e7220 */ /* 0x040fe20000410000 */
[C---:B------:R-:W-:Y:S02]  /*12100*/  HMMA.16816.F32.BF16 R4, R60.reuse, R64, R4 ;  /* 0x000000403c04723c */ /* 0x040fe40000041804 */
[----:B------:R-:W-:Y:S06]  /*12110*/  LDSM.16.MT88.4 R100, [R118+0xac00] ;  /* 0x00ac00007664783b */ /* 0x000fec0000004200 */
[----:B------:R-:W-:Y:S01]  /*12120*/  MUFU.EX2 R77, R77 ;  /* 0x0000004d004d7308 */ /* 0x000fe20000000800 */
[C---:B------:R-:W-:Y:S01]  /*12130*/  FMUL.FTZ R15, R56.reuse, R107 ;  /* 0x0000006b380f7220 */ /* 0x040fe20000410000 */
[C---:B------:R-:W-:Y:S08]  /*12140*/  FMUL.FTZ R22, R56.reuse, R98 ;  /* 0x0000006238167220 */ /* 0x040ff00000410000 */
[----:B------:R-:W-:Y:S01]  /*12150*/  MUFU.EX2 R80, R80 ;  /* 0x0000005000507308 */ /* 0x000fe20000000800 */
[C---:B------:R-:W-:Y:S01]  /*12160*/  HMMA.16816.F32.BF16 R8, R60.reuse, R66, R8 ;  /* 0x000000423c08723c */ /* 0x040fe20000041808 */
[----:B------:R-:W1:Y:S02]  /*12170*/  LDSM.16.MT88.4 R64, [R118+0x9000] ;  /* 0x009000007640783b */ /* 0x000e640000004200 */
        /* <DEDUP_REMOVED lines=14> */
[-C--:B------:R-:W-:Y:S01]  /*12260*/  FFMA.FTZ R74, R241, R53.reuse, -R134 ;  /* 0x00000035f14a7223 */ /* 0x080fe20000010886 */
[-CC-:B------:R-:W-:Y:S01]  /*12270*/  FFMA.FTZ R71, R239, R53.reuse, -R84.reuse ;  /* 0x00000035ef477223 */ /* 0x180fe20000010854 */
[-C--:B------:R-:W-:Y:S01]  /*12280*/  FFMA.FTZ R75, R235, R53.reuse, -R84 ;  /* 0x00000035eb4b7223 */ /* 0x080fe20000010854 */
[-C--:B------:R-:W-:Y:S01]  /*12290*/  FFMA.FTZ R78, R227, R53.reuse, -R134 ;  /* 0x00000035e34e7223 */ /* 0x080fe20000010886 */
[-C--:B------:R-:W-:Y:S01]  /*122a0*/  FFMA.FTZ R82, R223, R53.reuse, -R84 ;  /* 0x00000035df527223 */ /* 0x080fe20000010854 */
[----:B------:R-:W-:Y:S01]  /*122b0*/  MUFU.EX2 R92, R92 ;  /* 0x0000005c005c7308 */ /* 0x000fe20000000800 */
[-C--:B------:R-:W-:Y:S01]  /*122c0*/  FFMA.FTZ R95, R215, R53.reuse, -R134 ;  /* 0x00000035d75f7223 */ /* 0x080fe20000010886 */
[-CC-:B------:R-:W-:Y:S01]  /*122d0*/  FFMA.FTZ R91, R207, R53.reuse, -R84.reuse ;  /* 0x00000035cf5b7223 */ /* 0x180fe20000010854 */
[-CC-:B------:R-:W-:Y:S07]  /*122e0*/  FFMA.FTZ R86, R205, R53.reuse, -R84.reuse ;  /* 0x00000035cd567223 */ /* 0x180fee0000010854 */
[----:B------:R-:W-:Y:S01]  /*122f0*/  MUFU.EX2 R74, R74 ;  /* 0x0000004a004a7308 */ /* 0x000fe20000000800 */
[--C-:B------:R-:W-:Y:S01]  /*12300*/  FFMA.FTZ R87, R59, R53, -R84.reuse ;  /* 0x000000353b577223 */ /* 0x100fe20000010854 */
[----:B------:R-:W-:Y:S01]  /*12310*/  FFMA.FTZ R93, R56, R195, R93 ;  /* 0x000000c3385d7223 */ /* 0x000fe2000001005d */
[-CC-:B------:R-:W-:Y:S07]  /*12320*/  FFMA.FTZ R127, R127, R53.reuse, -R84.reuse ;  /* 0x000000357f7f7223 */ /* 0x180fee0000010854 */
[----:B------:R-:W-:Y:S01]  /*12330*/  MUFU.EX2 R71, R71 ;  /* 0x0000004700477308 */ /* 0x000fe20000000800 */
[-C--:B------:R-:W-:Y:S01]  /*12340*/  FFMA.FTZ R121, R121, R53.reuse, -R84 ;  /* 0x0000003579797223 */ /* 0x080fe20000010854 */
[-CC-:B------:R-:W-:Y:S01]  /*12350*/  FFMA.FTZ R99, R247, R53.reuse, -R134.reuse ;  /* 0x00000035f7637223 */ /* 0x180fe20000010886 */
        /* <DEDUP_REMOVED lines=8> */
[----:B------:R-:W-:Y:S01]  /*123e0*/  FADD.FTZ R58, R58, R97 ;  /* 0x000000613a3a7221 */ /* 0x000fe20000010000 */
[C---:B-1----:R-:W-:Y:S06]  /*123f0*/  HMMA.16816.F32.BF16 R12, R60.reuse, R64, R12 ;  /* 0x000000403c0c723c */ /* 0x042fec000004180c */
[----:B------:R-:W-:Y:S01]  /*12400*/  MUFU.EX2 R87, R87 ;  /* 0x0000005700577308 */ /* 0x000fe20000000800 */
[-CC-:B------:R-:W-:Y:S01]  /*12410*/  FFMA.FTZ R195, R201, R53.reuse, -R134.reuse ;  /* 0x00000035c9c37223 */ /* 0x180fe20000010886 */
[-CC-:B------:R-:W-:Y:S08]  /*12420*/  FFMA.FTZ R116, R199, R53.reuse, -R134.reuse ;  /* 0x00000035c7747223 */ /* 0x180ff00000010886 */
[----:B------:R-:W-:Y:S01]  /*12430*/  MUFU.EX2 R70, R70 ;  /* 0x0000004600467308 */ /* 0x000fe20000000800 */
[-C--:B------:R-:W-:Y:S01]  /*12440*/  FFMA.FTZ R98, R126, R53.reuse, -R134 ;  /* 0x000000357e627223 */ /* 0x080fe20000010886 */
[-C--:B------:R-:W-:Y:S01]  /*12450*/  FFMA.FTZ R126, R129, R53.reuse, -R84 ;  /* 0x00000035817e7223 */ /* 0x080fe20000010854 */
[C---:B------:R-:W-:Y:S01]  /*12460*/  HMMA.16816.F32.BF16 R16, R60.reuse, R66, R16 ;  /* 0x000000423c10723c */ /* 0x040fe20000041810 */
[----:B------:R-:W1:Y:S06]  /*12470*/  LDSM.16.MT88.4 R64, [R156+0xb000] ;  /* 0x00b000009c40783b */ /* 0x000e6c0000004200 */
[----:B------:R-:W-:Y:S01]  /*12480*/  MUFU.EX2 R83, R83 ;  /* 0x0000005300537308 */ /* 0x000fe20000000800 */
[----:B------:R-:W-:Y:S01]  /*12490*/  FFMA.FTZ R97, R124, R53, -R134 ;  /* 0x000000357c617223 */ /* 0x000fe20000010886 */
[----:B------:R-:W-:Y:S08]  /*124a0*/  ISETP.GT.AND P0, PT, R191, R166, PT ;  /* 0x000000a6bf00720c */ /* 0x000ff00003f04270 */
[----:B------:R-:W-:Y:S10]  /*124b0*/  MUFU.EX2 R75, R75 ;  /* 0x0000004b004b7308 */ /* 0x000ff40000000800 */
[----:B------:R-:W-:Y:S10]  /*124c0*/  MUFU.EX2 R79, R79 ;  /* 0x0000004f004f7308 */ /* 0x000ff40000000800 */
[----:B------:R-:W-:Y:S10]  /*124d0*/  MUFU.EX2 R82, R82 ;  /* 0x0000005200527308 */ /* 0x000ff40000000800 */
[----:B------:R-:W-:Y:S10]  /*124e0*/  MUFU.EX2 R85, R85 ;  /* 0x0000005500557308 */ /* 0x000ff40000000800 */
[----:B------:R-:W2:Y:S10]  /*124f0*/  MUFU.EX2 R96, R96 ;  /* 0x0000006000607308 */ /* 0x000eb40000000800 */
[----:B------:R-:W-:Y:S10]  /*12500*/  MUFU.EX2 R90, R90 ;  /* 0x0000005a005a7308 */ /* 0x000ff40000000800 */
[----:B------:R-:W-:Y:S10]  /*12510*/  MUFU.EX2 R86, R86 ;  /* 0x0000005600567308 */ /* 0x000ff40000000800 */
[----:B------:R-:W3:Y:S01]  /*12520*/  MUFU.EX2 R88, R88 ;  /* 0x0000005800587308 */ /* 0x000ee20000000800 */
[----:B--2---:R-:W-:Y:S09]  /*12530*/  F2FP.BF16.F32.PACK_AB R56, R96, R95 ;  /* 0x0000005f6038723e */ /* 0x004ff200000010ff */
[----:B------:R-:W-:Y:S01]  /*12540*/  MUFU.EX2 R99, R99 ;  /* 0x0000006300637308 */ /* 0x000fe20000000800 */
[C---:B-1----:R-:W-:Y:S09]  /*12550*/  HMMA.16816.F32.BF16 R20, R60.reuse, R64, R20 ;  /* 0x000000403c14723c */ /* 0x042ff20000041814 */
[----:B------:R-:W-:Y:S10]  /*12560*/  MUFU.EX2 R89, R89 ;  /* 0x0000005900597308 */ /* 0x000ff40000000800 */
[----:B------:R-:W1:Y:S01]  /*12570*/  MUFU.EX2 R91, R91 ;  /* 0x0000005b005b7308 */ /* 0x000e620000000800 */
[----:B---3--:R-:W-:Y:S01]  /*12580*/  F2FP.BF16.F32.PACK_AB R59, R88, R87 ;  /* 0x00000057583b723e */ /* 0x008fe200000010ff */
[C---:B------:R-:W-:Y:S01]  /*12590*/  HMMA.16816.F32.BF16 R24, R60.reuse, R66, R24 ;  /* 0x000000423c18723c */ /* 0x040fe20000041818 */
[----:B------:R-:W2:Y:S07]  /*125a0*/  LDSM.16.MT88.4 R64, [R118+0xb000] ;  /* 0x00b000007640783b */ /* 0x000eae0000004200 */
[----:B------:R-:W-:Y:S10]  /*125b0*/  MUFU.EX2 R138, R138 ;  /* 0x0000008a008a7308 */ /* 0x000ff40000000800 */
[----:B------:R-:W3:Y:S10]  /*125c0*/  MUFU.EX2 R195, R195 ;  /* 0x000000c300c37308 */ /* 0x000ef40000000800 */
[----:B------:R-:W-:Y:S01]  /*125d0*/  MUFU.EX2 R116, R116 ;  /* 0x0000007400747308 */ /* 0x000fe20000000800 */
[----:B-1----:R-:W-:Y:S09]  /*125e0*/  F2FP.BF16.F32.PACK_AB R57, R86, R91 ;  /* 0x0000005b5639723e */ /* 0x002ff200000010ff */
[----:B------:R-:W1:Y:S10]  /*125f0*/  MUFU.EX2 R117, R117 ;  /* 0x0000007500757308 */ /* 0x000e740000000800 */
[----:B------:R-:W-:Y:S10]  /*12600*/  MUFU.EX2 R140, R140 ;  /* 0x0000008c008c7308 */ /* 0x000ff40000000800 */
        /* <DEDUP_REMOVED lines=9> */
[----:B------:R-:W2:Y:S08]  /*126a0*/  LDSM.16.MT88.4 R64, [R156+0xd000] ;  /* 0x00d000009c40783b */ /* 0x000eb00000004200 */
[----:B------:R-:W-:Y:S10]  /*126b0*/  MUFU.EX2 R124, R133 ;  /* 0x00000085007c7308 */ /* 0x000ff40000000800 */
[----:B------:R-:W-:Y:S10]  /*126c0*/  MUFU.EX2 R129, R130 ;  /* 0x0000008200817308 */ /* 0x000ff40000000800 */
[----:B------:R-:W-:Y:S10]  /*126d0*/  MUFU.EX2 R126, R126 ;  /* 0x0000007e007e7308 */ /* 0x000ff40000000800 */
[----:B------:R-:W-:Y:S01]  /*126e0*/  MUFU.EX2 R123, R123 ;  /* 0x0000007b007b7308 */ /* 0x000fe20000000800 */
[C---:B--2---:R-:W-:Y:S08]  /*126f0*/  HMMA.16816.F32.BF16 R36, R60.reuse, R64, R36 ;  /* 0x000000403c24723c */ /* 0x044ff00000041824 */
[C---:B------:R-:W-:Y:S01]  /*12700*/  HMMA.16816.F32.BF16 R40, R60.reuse, R66, R40 ;  /* 0x000000423c28723c */ /* 0x040fe20000041828 */
[----:B------:R-:W2:Y:S07]  /*12710*/  LDSM.16.MT88.4 R64, [R118+0xd000] ;  /* 0x00d000007640783b */ /* 0x000eae0000004200 */
[C---:B--2---:R-:W-:Y:S08]  /*12720*/  HMMA.16816.F32.BF16 R44, R60.reuse, R64, R44 ;  /* 0x000000403c2c723c */ /* 0x044ff0000004182c */
[----:B------:R-:W-:Y:S01]  /*12730*/  HMMA.16816.F32.BF16 R48, R60, R66, R48 ;  /* 0x000000423c30723c */ /* 0x000fe20000041830 */
[----:B------:R-:W2:Y:S02]  /*12740*/  LDSM.16.MT88.4 R64, [R156+0x9400] ;  /* 0x009400009c40783b */ /* 0x000ea40000004200 */
[----:B------:R-:W-:Y:S02]  /*12750*/  F2FP.BF16.F32.PACK_AB R62, R74, R83 ;  /* 0x000000534a3e723e */ /* 0x000fe400000010ff */
[----:B------:R-:W-:Y:S02]  /*12760*/  F2FP.BF16.F32.PACK_AB R61, R76, R71 ;  /* 0x000000474c3d723e */ /* 0x000fe400000010ff */
[----:B------:R-:W-:Y:S02]  /*12770*/  F2FP.BF16.F32.PACK_AB R63, R72, R75 ;  /* 0x0000004b483f723e */ /* 0x000fe400000010ff */
[C---:B------:R-:W-:Y:S01]  /*12780*/  F2FP.BF16.F32.PACK_AB R60, R70.reuse, R99 ;  /* 0x00000063463c723e */ /* 0x040fe200000010ff */
[----:B------:R-:W-:Y:S01]  /*12790*/  FADD.FTZ R99, R99, R58 ;  /* 0x0000003a63637221 */ /* 0x000fe20000010000 */
[----:B------:R-:W-:Y:S03]  /*127a0*/  F2FP.BF16.F32.PACK_AB R58, R89, R90 ;  /* 0x0000005a593a723e */ /* 0x000fe600000010ff */
[----:B------:R-:W-:Y:S01]  /*127b0*/  FADD.FTZ R70, R70, R99 ;  /* 0x0000006346467221 */ /* 0x000fe20000010000 */
[-C--:B------:R-:W-:Y:S01]  /*127c0*/  FFMA.FTZ R99, R128, R53.reuse, -R134 ;  /* 0x0000003580637223 */ /* 0x080fe20000010886 */
[-C--:B------:R-:W-:Y:S02]  /*127d0*/  FFMA.FTZ R128, R125, R53.reuse, -R84 ;  /* 0x000000357d807223 */ /* 0x080fe40000010854 */
[----:B------:R-:W-:Y:S01]  /*127e0*/  FADD.FTZ R83, R83, R70 ;  /* 0x0000004653537221 */ /* 0x000fe20000010000 */
[----:B------:R-:W-:Y:S03]  /*127f0*/  MUFU.EX2 R125, R127 ;  /* 0x0000007f007d7308 */ /* 0x000fe60000000800 */
[----:B------:R-:W-:Y:S07]  /*12800*/  FADD.FTZ R83, R74, R83 ;  /* 0x000000534a537221 */ /* 0x000fee0000010000 */
        /* <DEDUP_REMOVED lines=25> */
[----:B------:R-:W-:Y:S04]  /*129a0*/  FADD.FTZ R92, R78, R79 ;  /* 0x0000004f4e5c7221 */ /* 0x000fe80000010000 */
[----:B------:R-:W-:Y:S01]  /*129b0*/  FADD.FTZ R92, R81, R92 ;  /* 0x0000005c515c7221 */ /* 0x000fe20000010000 */
        /* <DEDUP_REMOVED lines=15> */
[C---:B--2---:R-:W-:Y:S03]  /*12ab0*/  HMMA.16816.F32.BF16 R44, R60.reuse, R64, R44 ;  /* 0x000000403c2c723c */ /* 0x044fe6000004182c */
[----:B------:R-:W-:Y:S01]  /*12ac0*/  FADD.FTZ R64, R69, R93 ;  /* 0x0000005d45407221 */ /* 0x000fe20000010000 */
[-C--:B------:R-:W-:Y:S02]  /*12ad0*/  FFMA.FTZ R93, R153, R53.reuse, -R84 ;  /* 0x00000035995d7223 */ /* 0x080fe40000010854 */
[----:B------:R-:W2:Y:S01]  /*12ae0*/  MUFU.EX2 R153, R155 ;  /* 0x0000009b00997308 */ /* 0x000ea20000000800 */
[----:B------:R-:W-:Y:S01]  /*12af0*/  FADD.FTZ R73, R73, R64 ;  /* 0x0000004049497221 */ /* 0x000fe20000010000 */
[----:B------:R-:W-:Y:S01]  /*12b00*/  HMMA.16816.F32.BF16 R48, R60, R66, R48 ;  /* 0x000000423c30723c */ /* 0x000fe20000041830 */
[----:B------:R-:W4:Y:S07]  /*12b10*/  LDSM.16.MT88.4 R60, [R156+0x9c00] ;  /* 0x009c00009c3c783b */ /* 0x000f2e0000004200 */
[----:B------:R5:W2:Y:S01]  /*12b20*/  MUFU.EX2 R151, R93 ;  /* 0x0000005d00977308 */ /* 0x000aa20000000800 */
[----:B------:R-:W-:Y:S04]  /*12b30*/  FADD.FTZ R68, R68, R73 ;  /* 0x0000004944447221 */ /* 0x000fe80000010000 */
[----:B------:R-:W-:Y:S01]  /*12b40*/  FADD.FTZ R73, R71, R68 ;  /* 0x0000004447497221 */ /* 0x000fe20000010000 */
[----:B------:R-:W-:Y:S03]  /*12b50*/  LDSM.16.MT88.4 R64, [R118+0xdc00] ;  /* 0x00dc00007640783b */ /* 0x000fe60000004200 */
[----:B------:R-:W-:Y:S04]  /*12b60*/  FADD.FTZ R76, R76, R73 ;  /* 0x000000494c4c7221 */ /* 0x000fe80000010000 */
[----:B------:R-:W-:Y:S01]  /*12b70*/  FADD.FTZ R75, R75, R76 ;  /* 0x0000004c4b4b7221 */ /* 0x000fe20000010000 */
[-CC-:B-----5:R-:W-:Y:S01]  /*12b80*/  FFMA.FTZ R93, R131, R53.reuse, -R134.reuse ;  /* 0x00000035835d7223 */ /* 0x1a0fe20000010886 */
[----:B------:R-:W-:Y:S01]  /*12b90*/  LDSM.16.MT88.4 R68, [R118+0xa000] ;  /* 0x00a000007644783b */ /* 0x000fe20000004200 */
[----:B------:R-:W-:Y:S01]  /*12ba0*/  FFMA.FTZ R134, R122, R53, -R134 ;  /* 0x000000357a867223 */ /* 0x000fe20000010886 */
[----:B------:R-:W-:Y:S01]  /*12bb0*/  FADD.FTZ R75, R72, R75 ;  /* 0x0000004b484b7221 */ /* 0x000fe20000010000 */
[----:B------:R5:W-:Y:S03]  /*12bc0*/  MUFU.EX2 R122, R93 ;  /* 0x0000005d007a7308 */ /* 0x000be60000000800 */
[----:B------:R-:W-:Y:S07]  /*12bd0*/  FADD.FTZ R82, R82, R75 ;  /* 0x0000004b52527221 */ /* 0x000fee0000010000 */
[----:B------:R-:W-:Y:S01]  /*12be0*/  MUFU.EX2 R131, R132 ;  /* 0x0000008400837308 */ /* 0x000fe20000000800 */
[----:B------:R-:W-:Y:S01]  /*12bf0*/  LDSM.16.MT88.4 R72, [R118+0xc400] ;  /* 0x00c400007648783b */ /* 0x000fe20000004200 */
[----:B------:R-:W-:Y:S04]  /*12c00*/  FADD.FTZ R83, R77, R82 ;  /* 0x000000524d537221 */ /* 0x000fe80000010000 */
[----:B------:R-:W-:Y:S03]  /*12c10*/  FADD.FTZ R104, R80, R83 ;  /* 0x0000005350687221 */ /* 0x000fe60000010000 */
[----:B------:R-:W-:Y:S01]  /*12c20*/  LDSM.16.MT88.4 R76, [R118+0xc800] ;  /* 0x00c80000764c783b */ /* 0x000fe20000004200 */
[----:B------:R-:W-:Y:S01]  /*12c30*/  FADD.FTZ R104, R85, R104 ;  /* 0x0000006855687221 */ /* 0x000fe20000010000 */
[----:B------:R-:W-:Y:S03]  /*12c40*/  FADD.FTZ R85, R95, R92 ;  /* 0x0000005c5f557221 */ /* 0x000fe60000010000 */
[----:B------:R-:W-:Y:S01]  /*12c50*/  FADD.FTZ R91, R91, R104 ;  /* 0x000000685b5b7221 */ /* 0x000fe20000010000 */
[----:B------:R-:W-:Y:S01]  /*12c60*/  FADD.FTZ R85, R96, R85 ;  /* 0x0000005560557221 */ /* 0x000fe20000010000 */
[C---:B----4-:R-:W-:Y:S01]  /*12c70*/  HMMA.16816.F32.BF16 R4, R56.reuse, R60, R4 ;  /* 0x0000003c3804723c */ /* 0x050fe20000041804 */
[----:B------:R-:W-:Y:S04]  /*12c80*/  LDSM.16.MT88.4 R80, [R156+0xe800] ;  /* 0x00e800009c50783b */ /* 0x000fe80000004200 */
[----:B------:R-:W-:Y:S01]  /*12c90*/  FADD.FTZ R86, R86, R91 ;  /* 0x0000005b56567221 */ /* 0x000fe20000010000 */
[----:B------:R-:W-:Y:S02]  /*12ca0*/  FADD.FTZ R90, R90, R85 ;  /* 0x000000555a5a7221 */ /* 0x000fe40000010000 */
[C---:B------:R-:W-:Y:S01]  /*12cb0*/  HMMA.16816.F32.BF16 R8, R56.reuse, R62, R8 ;  /* 0x0000003e3808723c */ /* 0x040fe20000041808 */
[----:B------:R-:W4:Y:S02]  /*12cc0*/  LDSM.16.MT88.4 R60, [R118+0x9c00] ;  /* 0x009c0000763c783b */ /* 0x000f240000004200 */
[----:B------:R-:W-:Y:S06]  /*12cd0*/  FADD.FTZ R89, R89, R90 ;  /* 0x0000005a59597221 */ /* 0x000fec0000010000 */
[----:B-----5:R-:W-:Y:S01]  /*12ce0*/  LDSM.16.MT88.4 R92, [R156+0xcc00] ;  /* 0x00cc00009c5c783b */ /* 0x020fe20000004200 */
        /* <DEDUP_REMOVED lines=12> */
[C---:B------:R-:W-:Y:S08]  /*12db0*/  HMMA.16816.F32.BF16 R44, R56.reuse, R64, R44 ;  /* 0x00000040382c723c */ /* 0x040ff0000004182c */
[----:B------:R-:W-:Y:S01]  /*12dc0*/  HMMA.16816.F32.BF16 R48, R56, R66, R48 ;  /* 0x000000423830723c */ /* 0x000fe20000041830 */
[----:B------:R-:W5:Y:S02]  /*12dd0*/  LDSM.16.MT88.4 R64, [R156+0xc000] ;  /* 0x00c000009c40783b */ /* 0x000f640000004200 */
[----:B---3--:R-:W-:Y:S01]  /*12de0*/  F2FP.BF16.F32.PACK_AB R56, R195, R138 ;  /* 0x0000008ac338723e */ /* 0x008fe200000010ff */
[----:B------:R-:W-:Y:S01]  /*12df0*/  FADD.FTZ R138, R138, R89 ;  /* 0x000000598a8a7221 */ /* 0x000fe20000010000 */
[----:B-1----:R-:W-:Y:S02]  /*12e00*/  F2FP.BF16.F32.PACK_AB R58, R117, R116 ;  /* 0x00000074753a723e */ /* 0x002fe400000010ff */
[----:B--2---:R-:W-:Y:S01]  /*12e10*/  F2FP.BF16.F32.PACK_AB R57, R153, R140 ;  /* 0x0000008c9939723e */ /* 0x004fe200000010ff */
[----:B------:R-:W-:Y:S01]  /*12e20*/  FADD.FTZ R195, R195, R138 ;  /* 0x0000008ac3c37221 */ /* 0x000fe20000010000 */
[----:B------:R-:W-:Y:S03]  /*12e30*/  F2FP.BF16.F32.PACK_AB R59, R136, R151 ;  /* 0x00000097883b723e */ /* 0x000fe600000010ff */
[----:B------:R-:W-:Y:S04]  /*12e40*/  FADD.FTZ R116, R116, R195 ;  /* 0x000000c374747221 */ /* 0x000fe80000010000 */
[----:B------:R-:W-:Y:S01]  /*12e50*/  FADD.FTZ R117, R117, R116 ;  /* 0x0000007475757221 */ /* 0x000fe20000010000 */
[----:B------:R-:W-:Y:S01]  /*12e60*/  IMAD.MOV.U32 R116, RZ, RZ, R0 ;  /* 0x000000ffff747224 */ /* 0x000fe200078e0000 */
[C---:B----4-:R-:W-:Y:S08]  /*12e70*/  HMMA.16816.F32.BF16 R4, R56.reuse, R60, R4 ;  /* 0x0000003c3804723c */ /* 0x050ff00000041804 */
[C---:B------:R-:W-:Y:S01]  /*12e80*/  HMMA.16816.F32.BF16 R8, R56.reuse, R62, R8 ;  /* 0x0000003e3808723c */ /* 0x040fe20000041808 */
[----:B------:R-:W1:Y:S07]  /*12e90*/  LDSM.16.MT88.4 R60, [R118+0xc000] ;  /* 0x00c00000763c783b */ /* 0x000e6e0000004200 */
[C---:B------:R-:W-:Y:S08]  /*12ea0*/  HMMA.16816.F32.BF16 R12, R56.reuse, R68, R12 ;  /* 0x00000044380c723c */ /* 0x040ff0000004180c */
[C---:B------:R-:W-:Y:S01]  /*12eb0*/  HMMA.16816.F32.BF16 R16, R56.reuse, R70, R16 ;  /* 0x000000463810723c */ /* 0x040fe20000041810 */
[----:B------:R-:W2:Y:S07]  /*12ec0*/  LDSM.16.MT88.4 R68, [R156+0xe000] ;  /* 0x00e000009c44783b */ /* 0x000eae0000004200 */
[C---:B-----5:R-:W-:Y:S08]  /*12ed0*/  HMMA.16816.F32.BF16 R20, R56.reuse, R64, R20 ;  /* 0x000000403814723c */ /* 0x060ff00000041814 */
[C---:B------:R-:W-:Y:S01]  /*12ee0*/  HMMA.16816.F32.BF16 R24, R56.reuse, R66, R24 ;  /* 0x000000423818723c */ /* 0x040fe20000041818 */
[----:B------:R-:W3:Y:S07]  /*12ef0*/  LDSM.16.MT88.4 R64, [R118+0xe000] ;  /* 0x00e000007640783b */ /* 0x000eee0000004200 */
[C---:B-1----:R-:W-:Y:S08]  /*12f00*/  HMMA.16816.F32.BF16 R28, R56.reuse, R60, R28 ;  /* 0x0000003c381c723c */ /* 0x042ff0000004181c */
[C---:B------:R-:W-:Y:S01]  /*12f10*/  HMMA.16816.F32.BF16 R32, R56.reuse, R62, R32 ;  /* 0x0000003e3820723c */ /* 0x040fe20000041820 */
[----:B------:R-:W1:Y:S07]  /*12f20*/  LDSM.16.MT88.4 R60, [R156+0xa400] ;  /* 0x00a400009c3c783b */ /* 0x000e6e0000004200 */
[C---:B--2---:R-:W-:Y:S03]  /*12f30*/  HMMA.16816.F32.BF16 R36, R56.reuse, R68, R36 ;  /* 0x000000443824723c */ /* 0x044fe60000041824 */
[----:B------:R-:W-:Y:S02]  /*12f40*/  FFMA.FTZ R68, R141, R53, -R84 ;  /* 0x000000358d447223 */ /* 0x000fe40000010854 */
[----:B------:R-:W2:Y:S03]  /*12f50*/  MUFU.EX2 R141, R143 ;  /* 0x0000008f008d7308 */ /* 0x000ea60000000800 */
[C---:B------:R-:W-:Y:S07]  /*12f60*/  HMMA.16816.F32.BF16 R40, R56.reuse, R70, R40 ;  /* 0x000000463828723c */ /* 0x040fee0000041828 */
[----:B------:R4:W5:Y:S01]  /*12f70*/  MUFU.EX2 R139, R68 ;  /* 0x00000044008b7308 */ /* 0x0009620000000800 */
[C---:B---3--:R-:W-:Y:S01]  /*12f80*/  HMMA.16816.F32.BF16 R44, R56.reuse, R64, R44 ;  /* 0x00000040382c723c */ /* 0x048fe2000004182c */
[----:B----4-:R-:W-:Y:S07]  /*12f90*/  LDSM.16.MT88.4 R68, [R156+0xc400] ;  /* 0x00c400009c44783b */ /* 0x010fee0000004200 */
[----:B------:R-:W-:Y:S03]  /*12fa0*/  HMMA.16816.F32.BF16 R48, R56, R66, R48 ;  /* 0x000000423830723c */ /* 0x000fe60000041830 */
[----:B------:R-:W-:Y:S01]  /*12fb0*/  F2FP.BF16.F32.PACK_AB R56, R145, R144 ;  /* 0x000000909138723e */ /* 0x000fe200000010ff */
[----:B------:R-:W-:Y:S01]  /*12fc0*/  FADD.FTZ R144, R144, R117 ;  /* 0x0000007590907221 */ /* 0x000fe20000010000 */
[----:B--2---:R-:W-:Y:S01]  /*12fd0*/  F2FP.BF16.F32.PACK_AB R58, R141, R142 ;  /* 0x0000008e8d3a723e */ /* 0x004fe200000010ff */
[----:B------:R-:W-:Y:S01]  /*12fe0*/  IMAD.MOV.U32 R117, RZ, RZ, R52 ;  /* 0x000000ffff757224 */ /* 0x000fe200078e0034 */
[----:B------:R-:W2:Y:S01]  /*12ff0*/  LDSM.16.MT88.4 R64, [R118+0xa400] ;  /* 0x00a400007640783b */ /* 0x000ea20000004200 */
[----:B-----5:R-:W-:Y:S01]  /*13000*/  F2FP.BF16.F32.PACK_AB R57, R148, R139 ;  /* 0x0000008b9439723e */ /* 0x020fe200000010ff */
[----:B------:R-:W-:Y:S01]  /*13010*/  FADD.FTZ R145, R145, R144 ;  /* 0x0000009091917221 */ /* 0x000fe20000010000 */
[----:B------:R-:W-:Y:S03]  /*13020*/  F2FP.BF16.F32.PACK_AB R59, R146, R135 ;  /* 0x00000087923b723e */ /* 0x000fe600000010ff */
[----:B------:R-:W-:Y:S04]  /*13030*/  FADD.FTZ R142, R142, R145 ;  /* 0x000000918e8e7221 */ /* 0x000fe80000010000 */
[C---:B-1----:R-:W-:Y:S03]  /*13040*/  HMMA.16816.F32.BF16 R4, R56.reuse, R60, R4 ;  /* 0x0000003c3804723c */ /* 0x042fe60000041804 */
[----:B------:R-:W-:Y:S05]  /*13050*/  FADD.FTZ R141, R141, R142 ;  /* 0x0000008e8d8d7221 */ /* 0x000fea0000010000 */
[C---:B------:R-:W-:Y:S01]  /*13060*/  HMMA.16816.F32.BF16 R8, R56.reuse, R62, R8 ;  /* 0x0000003e3808723c */ /* 0x040fe20000041808 */
[----:B------:R-:W1:Y:S07]  /*13070*/  LDSM.16.MT88.4 R60, [R156+0xe400] ;  /* 0x00e400009c3c783b */ /* 0x000e6e0000004200 */
        /* <DEDUP_REMOVED lines=23> */
[C---:B-1----:R-:W-:Y:S01]  /*131f0*/  HMMA.16816.F32.BF16 R4, R56.reuse, R60, R4 ;  /* 0x0000003c3804723c */ /* 0x042fe20000041804 */
[----:B------:R-:W-:Y:S10]  /*13200*/  MUFU.EX2 R61, R98 ;  /* 0x00000062003d7308 */ /* 0x000ff40000000800 */
[----:B------:R-:W-:Y:S01]  /*13210*/  MUFU.EX2 R60, R97 ;  /* 0x00000061003c7308 */ /* 0x000fe20000000800 */
[C---:B------:R-:W-:Y:S09]  /*13220*/  HMMA.16816.F32.BF16 R8, R56.reuse, R62, R8 ;  /* 0x0000003e3808723c */ /* 0x040ff20000041808 */
[----:B------:R-:W-:Y:S10]  /*13230*/  MUFU.EX2 R62, R99 ;  /* 0x00000063003e7308 */ /* 0x000ff40000000800 */
[----:B------:R-:W1:Y:S01]  /*13240*/  MUFU.EX2 R63, R134 ;  /* 0x00000086003f7308 */ /* 0x000e620000000800 */
[C---:B------:R-:W-:Y:S03]  /*13250*/  HMMA.16816.F32.BF16 R12, R56.reuse, R68, R12 ;  /* 0x00000044380c723c */ /* 0x040fe6000004180c */
[-CC-:B------:R-:W-:Y:S01]  /*13260*/  FFMA.FTZ R69, R120, R53.reuse, -R84.reuse ;  /* 0x0000003578457223 */ /* 0x180fe20000010854 */
[-CC-:B------:R-:W-:Y:S01]  /*13270*/  FFMA.FTZ R68, R55, R53.reuse, -R84.reuse ;  /* 0x0000003537447223 */ /* 0x180fe20000010854 */
[----:B------:R-:W-:Y:S04]  /*13280*/  FFMA.FTZ R84, R54, R53, -R84 ;  /* 0x0000003536547223 */ /* 0x000fe80000010854 */
[----:B------:R-:W-:Y:S01]  /*13290*/  MUFU.EX2 R120, R121 ;  /* 0x0000007900787308 */ /* 0x000fe20000000800 */
[C---:B------:R-:W-:Y:S09]  /*132a0*/  HMMA.16816.F32.BF16 R16, R56.reuse, R70, R16 ;  /* 0x000000463810723c */ /* 0x040ff20000041810 */
[----:B------:R-:W-:Y:S01]  /*132b0*/  MUFU.EX2 R54, R84 ;  /* 0x0000005400367308 */ /* 0x000fe20000000800 */
[----:B-1----:R-:W-:Y:S09]  /*132c0*/  F2FP.BF16.F32.PACK_AB R70, R63, R60 ;  /* 0x0000003c3f46723e */ /* 0x002ff200000010ff */
[----:B------:R-:W1:Y:S01]  /*132d0*/  MUFU.EX2 R55, R69 ;  /* 0x0000004500377308 */ /* 0x000e620000000800 */
[C---:B------:R-:W-:Y:S09]  /*132e0*/  HMMA.16816.F32.BF16 R20, R56.reuse, R72, R20 ;  /* 0x000000483814723c */ /* 0x040ff20000041814 */
[----:B------:R3:W4:Y:S01]  /*132f0*/  MUFU.EX2 R53, R68 ;  /* 0x0000004400357308 */ /* 0x0007220000000800 */
[C---:B------:R-:W-:Y:S03]  /*13300*/  HMMA.16816.F32.BF16 R24, R56.reuse, R74, R24 ;  /* 0x0000004a3818723c */ /* 0x040fe60000041818 */
[----:B-1----:R-:W-:Y:S05]  /*13310*/  F2FP.BF16.F32.PACK_AB R69, R55, R120 ;  /* 0x000000783745723e */ /* 0x002fea00000010ff */
[C---:B------:R-:W-:Y:S03]  /*13320*/  HMMA.16816.F32.BF16 R28, R56.reuse, R76, R28 ;  /* 0x0000004c381c723c */ /* 0x040fe6000004181c */
[C---:B---3--:R-:W-:Y:S01]  /*13330*/  F2FP.BF16.F32.PACK_AB R68, R61.reuse, R62 ;  /* 0x0000003e3d44723e */ /* 0x048fe200000010ff */
[----:B------:R-:W-:Y:S01]  /*13340*/  FADD.FTZ R62, R62, R129 ;  /* 0x000000813e3e7221 */ /* 0x000fe20000010000 */
[----:B----4-:R-:W-:Y:S03]  /*13350*/  F2FP.BF16.F32.PACK_AB R71, R54, R53 ;  /* 0x000000353647723e */ /* 0x010fe600000010ff */
[C---:B------:R-:W-:Y:S01]  /*13360*/  HMMA.16816.F32.BF16 R32, R56.reuse, R78, R32 ;  /* 0x0000004e3820723c */ /* 0x040fe20000041820 */
[----:B------:R-:W-:Y:S02]  /*13370*/  LDSM.16.MT88.4 R76, [R156+0xec00] ;  /* 0x00ec00009c4c783b */ /* 0x000fe40000004200 */
[----:B------:R-:W-:Y:S04]  /*13380*/  FADD.FTZ R61, R61, R62 ;  /* 0x0000003e3d3d7221 */ /* 0x000fe80000010000 */
[----:B------:R-:W-:Y:S01]  /*13390*/  FADD.FTZ R60, R60, R61 ;  /* 0x0000003d3c3c7221 */ /* 0x000fe20000010000 */
[C---:B------:R-:W-:Y:S03]  /*133a0*/  HMMA.16816.F32.BF16 R36, R56.reuse, R80, R36 ;  /* 0x000000503824723c */ /* 0x040fe60000041824 */
[----:B------:R-:W-:Y:S05]  /*133b0*/  FADD.FTZ R196, R63, R60 ;  /* 0x0000003c3fc47221 */ /* 0x000fea0000010000 */
[C---:B------:R-:W-:Y:S08]  /*133c0*/  HMMA.16816.F32.BF16 R40, R56.reuse, R82, R40 ;  /* 0x000000523828723c */ /* 0x040ff00000041828 */
[C---:B--2---:R-:W-:Y:S03]  /*133d0*/  HMMA.16816.F32.BF16 R44, R56.reuse, R64, R44 ;  /* 0x00000040382c723c */ /* 0x044fe6000004182c */
[----:B------:R-:W-:Y:S02]  /*133e0*/  FADD.FTZ R65, R87, R86 ;  /* 0x0000005657417221 */ /* 0x000fe40000010000 */
[----:B------:R-:W1:Y:S02]  /*133f0*/  LDSM.16.MT88.4 R84, [R118+0xcc00] ;  /* 0x00cc00007654783b */ /* 0x000e640000004200 */
[----:B------:R-:W-:Y:S01]  /*13400*/  FADD.FTZ R65, R88, R65 ;  /* 0x0000004158417221 */ /* 0x000fe20000010000 */
[----:B------:R-:W-:Y:S08]  /*13410*/  HMMA.16816.F32.BF16 R48, R56, R66, R48 ;  /* 0x000000423830723c */ /* 0x000ff00000041830 */
[C---:B------:R-:W-:Y:S01]  /*13420*/  HMMA.16816.F32.BF16 R112, R68.reuse, R108, R4 ;  /* 0x0000006c4470723c */ /* 0x040fe20000041804 */
[----:B------:R-:W2:Y:S07]  /*13430*/  LDSM.16.MT88.4 R4, [R118+0xec00] ;  /* 0x00ec00007604783b */ /* 0x000eae0000004200 */
        /* <DEDUP_REMOVED lines=18> */
[C---:B------:R-:W-:Y:S08]  /*13560*/  HMMA.16816.F32.BF16 R84, R68.reuse, R86, R32 ;  /* 0x000000564454723c */ /* 0x040ff00000041820 */
[C---:B------:R-:W-:Y:S08]  /*13570*/  HMMA.16816.F32.BF16 R80, R68.reuse, R76, R36 ;  /* 0x0000004c4450723c */ /* 0x040ff00000041824 */
[C---:B------:R-:W-:Y:S08]  /*13580*/  HMMA.16816.F32.BF16 R76, R68.reuse, R78, R40 ;  /* 0x0000004e444c723c */ /* 0x040ff00000041828 */
        /* <DEDUP_REMOVED lines=8> */
.L_x_2438:
        /* <DEDUP_REMOVED lines=10> */
.L_x_2459:
[----:B------:R-:W-:Y:S05]  /*136b0*/  WARPSYNC.ALL ;  /* 0x0000000000007948 */ /* 0x000fea0003800000 */
[----:B------:R-:W2:Y:S01]  /*136c0*/  S2UR UR6, SR_CgaCtaId ;  /* 0x00000000000679c3 */ /* 0x000ea20000008800 */
[----:B----4-:R-:W-:Y:S01]  /*136d0*/  FADD.FTZ R4, R10, R11 ;  /* 0x0000000b0a047221 */ /* 0x010fe20000010000 */
[C---:B---3--:R-:W-:Y:S01]  /*136e0*/  SHF.L.U32 R10, R173.reuse, 0x1, RZ ;  /* 0x00000001ad0a7819 */ /* 0x048fe200000006ff */
[----:B------:R-:W3:Y:S01]  /*136f0*/  MUFU.RCP R8, R6 ;  /* 0x0000000600087308 */ /* 0x000ee20000001000 */
[----:B------:R-:W-:-:S04]  /*13700*/  SHF.L.U32 R9, R173, 0x4, RZ ;  /* 0x00000004ad097819 */ /* 0x000fc800000006ff */
[----:B------:R-:W-:Y:S01]  /*13710*/  BAR.SYNC.DEFER_BLOCKING 0x0 ;  /* 0x0000000000007b1d */ /* 0x000fe20000010000 */
[----:B------:R-:W-:Y:S02]  /*13720*/  LOP3.LUT R10, R10, 0x6, RZ, 0xc0, !PT ;  /* 0x000000060a0a7812 */ /* 0x000fe400078ec0ff */
[----:B------:R-:W-:Y:S02]  /*13730*/  FSETP.NE.FTZ.AND P1, PT, R6, RZ, PT ;  /* 0x000000ff0600720b */ /* 0x000fe40003f35000 */
[----:B------:R-:W-:Y:S01]  /*13740*/  LOP3.LUT R9, R10, 0x3e00, R9, 0xf8, !PT ;  /* 0x00003e000a097812 */ /* 0x000fe200078ef809 */
[----:B------:R-:W4:Y:S01]  /*13750*/  MUFU.RCP R7, R4 ;  /* 0x0000000400077308 */ /* 0x000f220000001000 */
[----:B------:R-:W-:Y:S01]  /*13760*/  SHF.L.U32 R10, R173, 0x3, RZ ;  /* 0x00000003ad0a7819 */ /* 0x000fe200000006ff */
[----:B------:R-:W-:Y:S01]  /*13770*/  UMOV UR7, 0x400 ;  /* 0x0000040000077882 */ /* 0x000fe20000000000 */
[----:B------:R-:W-:Y:S02]  /*13780*/  FSETP.NE.FTZ.AND P0, PT, R4, RZ, PT ;  /* 0x000000ff0400720b */ /* 0x000fe40003f15000 */
[----:B------:R-:W-:-:S04]  /*13790*/  LOP3.LUT R12, R10, 0xc0, RZ, 0xc0, !PT ;  /* 0x000000c00a0c7812 */ /* 0x000fc800078ec0ff */
[----:B------:R-:W-:Y:S02]  /*137a0*/  LOP3.LUT R11, R12, 0x18, R173, 0xf8, !PT ;  /* 0x000000180c0b7812 */ /* 0x000fe400078ef8ad */
[----:B------:R-:W-:Y:S02]  /*137b0*/  LOP3.LUT R12, R9, 0x20, R10, 0xf8, !PT ;  /* 0x00000020090c7812 */ /* 0x000fe400078ef80a */
[----:B---3--:R-:W-:Y:S01]  /*137c0*/  FSEL R8, R8, 1, P1 ;  /* 0x3f80000008087808 */ /* 0x008fe20000800000 */
[----:B--2---:R-:W-:Y:S01]  /*137d0*/  ULEA UR6, UR6, UR7, 0x18 ;  /* 0x0000000706067291 */ /* 0x004fe2000f8ec0ff */
[----:B------:R-:W-:Y:S02]  /*137e0*/  LOP3.LUT R9, R12, R11, RZ, 0xfc, !PT ;  /* 0x0000000b0c097212 */ /* 0x000fe400078efcff */
[----:B----4-:R-:W-:Y:S01]  /*137f0*/  FSEL R7, R7, 1, P0 ;  /* 0x3f80000007077808 */ /* 0x010fe20000000000 */
        /* <DEDUP_REMOVED lines=78> */
[----:B------:R-:W4:Y:S04]  /*13ce0*/  LD.E.64 R12, desc[UR4][R2.64+0xb0] ;  /* 0x0000b004020c7980 */ /* 0x000f28000c101b00 */
[----:B------:R-:W4:Y:S01]  /*13cf0*/  LD.E R11, desc[UR4][R2.64+0x60] ;  /* 0x00006004020b7980 */ /* 0x000f22000c101900 */
[----:B------:R-:W1:Y:S01]  /*13d00*/  @P0 MUFU.LG2 R4, R4 ;  /* 0x0000000400040308 */ /* 0x000e620000000c00 */
[----:B------:R-:W-:-:S02]  /*13d10*/  SHF.L.U32 R53, R173, 0x2, RZ ;  /* 0x00000002ad357819 */ /* 0x000fc400000006ff */
[----:B------:R1:W5:Y:S01]  /*13d20*/  LD.E R54, desc[UR4][R2.64+0xcc] ;  /* 0x0000cc0402367980 */ /* 0x000362000c101900 */
[--C-:B--2---:R-:W-:Y:S02]  /*13d30*/  SHF.R.U32.HI R7, RZ, 0x1, R173.reuse ;  /* 0x00000001ff077819 */ /* 0x104fe400000116ad */
[----:B------:R-:W-:Y:S01]  /*13d40*/  SHF.L.U32 R9, R165, 0x5, RZ ;  /* 0x00000005a5097819 */ /* 0x000fe200000006ff */
[----:B------:R2:W5:Y:S01]  /*13d50*/  LD.E.64 R62, desc[UR4][R2.64+0x78] ;  /* 0x00007804023e7980 */ /* 0x000562000c101b00 */
[----:B------:R-:W1:Y:S01]  /*13d60*/  @P1 MUFU.LG2 R6, R6 ;  /* 0x0000000600061308 */ /* 0x000e620000000c00 */
[C---:B------:R-:W-:Y:S02]  /*13d70*/  LOP3.LUT R14, R53.reuse, 0xd8, RZ, 0xc0, !PT ;  /* 0x000000d8350e7812 */ /* 0x040fe400078ec0ff */
[----:B------:R2:W5:Y:S01]  /*13d80*/  LD.E.64 R60, desc[UR4][R2.64+0xa8] ;  /* 0x0000a804023c7980 */ /* 0x000562000c101b00 */
[----:B---3--:R-:W-:Y:S02]  /*13d90*/  LOP3.LUT R8, R53, 0xf04, RZ, 0xc0, !PT ;  /* 0x00000f0435087812 */ /* 0x008fe400078ec0ff */
[----:B------:R-:W-:-:S02]  /*13da0*/  SHF.R.U32.HI R55, RZ, 0x2, R173 ;  /* 0x00000002ff377819 */ /* 0x000fc400000116ad */
[----:B------:R-:W-:Y:S02]  /*13db0*/  LOP3.LUT R8, R8, 0x20, R9, 0xf8, !PT ;  /* 0x0000002008087812 */ /* 0x000fe400078ef809 */
[----:B----4-:R-:W-:Y:S02]  /*13dc0*/  LOP3.LUT R10, R7, 0x30, RZ, 0xc0, !PT ;  /* 0x00000030070a7812 */ /* 0x010fe400078ec0ff */
[----:B------:R-:W-:Y:S01]  /*13dd0*/  LOP3.LUT R7, R14, 0x18, R7, 0x78, !PT ;  /* 0x000000180e077812 */ /* 0x000fe200078e7807 */
[----:B-1----:R-:W-:Y:S01]  /*13de0*/  @P0 FMUL.FTZ R9, R4, 0.69314718246459960938 ;  /* 0x3f31721804090820 */ /* 0x002fe20000410000 */
[----:B------:R-:W-:Y:S02]  /*13df0*/  MOV R56, 0xff800000 ;  /* 0xff80000000387802 */ /* 0x000fe40000000f00 */
[----:B------:R-:W-:Y:S01]  /*13e00*/  LOP3.LUT R7, R8, R7, RZ, 0xfc, !PT ;  /* 0x0000000708077212 */ /* 0x000fe200078efcff */
[----:B-----5:R-:W-:Y:S01]  /*13e10*/  @P0 FFMA.FTZ R56, R5, R0, R9 ;  /* 0x0000000005380223 */ /* 0x020fe20000010009 */
[----:B------:R-:W-:-:S02]  /*13e20*/  @P1 FMUL.FTZ R6, R6, 0.69314718246459960938 ;  /* 0x3f31721806061820 */ /* 0x000fc40000410000 */
[----:B------:R-:W-:Y:S01]  /*13e30*/  LEA R0, R7, UR6, 0x2 ;  /* 0x0000000607007c11 */ /* 0x000fe2000f8e10ff */
[----:B------:R-:W-:Y:S01]  /*13e40*/  BAR.SYNC.DEFER_BLOCKING 0x0 ;  /* 0x0000000000007b1d */ /* 0x000fe20000010000 */
[----:B------:R-:W-:Y:S01]  /*13e50*/  MOV R57, 0xff800000 ;  /* 0xff80000000397802 */ /* 0x000fe20000000f00 */
[----:B------:R-:W-:Y:S01]  /*13e60*/  @P1 FFMA.FTZ R57, R5, R52, R6 ;  /* 0x0000003405391223 */ /* 0x000fe20000010006 */
[----:B------:R-:W-:-:S03]  /*13e70*/  LOP3.LUT R55, R10, 0x7, R55, 0xf8, !PT ;  /* 0x000000070a377812 */ /* 0x000fc600078ef837 */
[----:B------:R2:W1:Y:S04]  /*13e80*/  LDS.128 R48, [R0] ;  /* 0x0000000000307984 */ /* 0x0004680000000c00 */
[----:B------:R2:W3:Y:S04]  /*13e90*/  LDS.128 R44, [R0+0x800] ;  /* 0x00080000002c7984 */ /* 0x0004e80000000c00 */
[----:B------:R2:W4:Y:S04]  /*13ea0*/  LDS.128 R40, [R0+0x1000] ;  /* 0x0010000000287984 */ /* 0x0005280000000c00 */
        /* <DEDUP_REMOVED lines=9> */
[----:B------:R-:W-:-:S04]  /*13f40*/  IMAD R12, R12, UR8, R181 ;  /* 0x000000080c0c7c24 */ /* 0x000fc8000f8e02b5 */
[----:B------:R-:W-:-:S04]  /*13f50*/  IMAD R11, R12, R11, R180 ;  /* 0x0000000b0c0b7224 */ /* 0x000fc800078e02b4 */
[----:B------:R-:W-:Y:S02]  /*13f60*/  IMAD R178, R13, R11, R178 ;  /* 0x0000000b0db27224 */ /* 0x000fe400078e02b2 */
[----:B------:R2:W1:Y:S04]  /*13f70*/  LDS.128 R12, [R0+0x4800] ;  /* 0x00480000000c7984 */ /* 0x0004680000000c00 */
[----:B------:R2:W1:Y:S01]  /*13f80*/  LDS.128 R8, [R0+0x5000] ;  /* 0x0050000000087984 */ /* 0x0004620000000c00 */
[----:B---34-:R-:W-:Y:S05]  /*13f90*/  @P2 BRA `(.L_x_2448) ;  /* 0x0000000000242947 */ /* 0x018fea0003800000 */
[C---:B------:R-:W-:Y:S01]  /*13fa0*/  VIADD R59, R55.reuse, 0x8 ;  /* 0x00000008373b7836 */ /* 0x040fe20000000000 */
[C---:B--2---:R-:W-:Y:S02]  /*13fb0*/  IADD3 R0, P0, PT, R178.reuse, R55, RZ ;  /* 0x00000037b2007210 */ /* 0x044fe40007f1e0ff */
[-C--:B------:R-:W-:Y:S02]  /*13fc0*/  ISETP.GE.AND P2, PT, R55, R164.reuse, PT ;  /* 0x000000a43700720c */ /* 0x080fe40003f46270 */
[----:B------:R-:W-:Y:S02]  /*13fd0*/  ISETP.GE.AND P1, PT, R59, R164, PT ;  /* 0x000000a43b00720c */ /* 0x000fe40003f26270 */
[----:B------:R-:W-:Y:S02]  /*13fe0*/  LEA.HI.X.SX32 R55, R178, RZ, 0x1, P0 ;  /* 0x000000ffb2377211 */ /* 0x000fe400000f0eff */
[----:B------:R-:W-:-:S04]  /*13ff0*/  LEA R58, P0, R0, R60, 0x2 ;  /* 0x0000003c003a7211 */ /* 0x000fc800078010ff */
[----:B------:R-:W-:-:S05]  /*14000*/  LEA.HI.X R59, R0, R61, R55, 0x2, P0 ;  /* 0x0000003d003b7211 */ /* 0x000fca00000f1437 */
[----:B------:R3:W-:Y:S04]  /*14010*/  @!P2 ST.E desc[UR4][R58.64], R57 ;  /* 0x000000393a00a985 */ /* 0x0007e8000c101904 */
[----:B------:R3:W-:Y:S02]  /*14020*/  @!P1 ST.E desc[UR4][R58.64+0x20], R56 ;  /* 0x000020383a009985 */ /* 0x0007e4000c101904 */
.L_x_2448:
[----:B------:R-:W-:Y:S05]  /*14030*/  BSYNC.RECONVERGENT B0 ;  /* 0x0000000000007941 */ /* 0x000fea0003800200 */
.L_x_2447:
[C---:B------:R-:W-:Y:S01]  /*14040*/  VIADD R55, R165.reuse, 0x10 ;  /* 0x00000010a5377836 */ /* 0x040fe20000000000 */
[-C--:B------:R-:W-:Y:S01]  /*14050*/  ISETP.GE.AND P2, PT, R165, R164.reuse, PT ;  /* 0x000000a4a500720c */ /* 0x080fe20003f46270 */
[----:B--2---:R2:W5:Y:S01]  /*14060*/  LD.E R2, desc[UR4][R2.64+0xc0] ;  /* 0x0000c00402027980 */ /* 0x004562000c101900 */
[----:B------:R-:W-:Y:S01]  /*14070*/  LOP3.LUT R53, R53, 0x1c, RZ, 0xc0, !PT ;  /* 0x0000001c35357812 */ /* 0x000fe200078ec0ff */
[----:B---3--:R-:W-:Y:S01]  /*14080*/  VIADD R57, R165, 0x20 ;  /* 0x00000020a5397836 */ /* 0x008fe20000000000 */
[----:B------:R-:W-:Y:S01]  /*14090*/  ISETP.GE.AND P1, PT, R55, R164, PT ;  /* 0x000000a43700720c */ /* 0x000fe20003f26270 */
[----:B------:R-:W-:Y:S01]  /*140a0*/  VIADD R55, R165, 0x30 ;  /* 0x00000030a5377836 */ /* 0x000fe20000000000 */
[----:B------:R-:W-:Y:S01]  /*140b0*/  BSSY.RECONVERGENT B0, `(.L_x_2449) ;  /* 0x0000012000007945 */ /* 0x000fe20003800200 */
[----:B------:R-:W-:Y:S01]  /*140c0*/  IMAD R54, R178, R54, RZ ;  /* 0x00000036b2367224 */ /* 0x000fe200078e02ff */
[-C--:B------:R-:W-:Y:S01]  /*140d0*/  ISETP.GE.AND P5, PT, R57, R164.reuse, PT ;  /* 0x000000a43900720c */ /* 0x080fe20003fa6270 */
[----:B------:R-:W-:Y:S01]  /*140e0*/  IMAD R165, R165, 0x60, R53 ;  /* 0x00000060a5a57824 */ /* 0x000fe200078e0235 */
[----:B------:R-:W-:-:S02]  /*140f0*/  ISETP.GE.AND P6, PT, R55, R164, PT ;  /* 0x000000a43700720c */ /* 0x000fc40003fc6270 */
[----:B------:R-:W-:Y:S02]  /*14100*/  LOP3.LUT R55, R53, 0x20, RZ, 0xfc, !PT ;  /* 0x0000002035377812 */ /* 0x000fe400078efcff */
[----:B------:R-:W-:-:S04]  /*14110*/  IADD3 R165, P0, PT, R165, R54, RZ ;  /* 0x00000036a5a57210 */ /* 0x000fc80007f1e0ff */
[----:B------:R-:W-:Y:S02]  /*14120*/  LEA.HI.X.SX32 R54, R54, RZ, 0x1, P0 ;  /* 0x000000ff36367211 */ /* 0x000fe400000f0eff */
[----:B--2---:R-:W-:Y:S01]  /*14130*/  LOP3.LUT R3, R53, 0x40, RZ, 0xfc, !PT ;  /* 0x0000004035037812 */ /* 0x004fe200078efcff */
[----:B------:R-:W-:Y:S06]  /*14140*/  @P2 BRA `(.L_x_2450) ;  /* 0x0000000000202947 */ /* 0x000fec0003800000 */
[-C--:B-----5:R-:W-:Y:S02]  /*14150*/  ISETP.GE.AND P4, PT, R53, R2.reuse, PT ;  /* 0x000000023500720c */ /* 0x0a0fe40003f86270 */
[-C--:B------:R-:W-:Y:S02]  /*14160*/  ISETP.GE.AND P3, PT, R55, R2.reuse, PT ;  /* 0x000000023700720c */ /* 0x080fe40003f66270 */
[----:B------:R-:W-:Y:S02]  /*14170*/  ISETP.GE.AND P2, PT, R3, R2, PT ;  /* 0x000000020300720c */ /* 0x000fe40003f46270 */
[----:B------:R-:W-:-:S04]  /*14180*/  LEA R56, P0, R165, R62, 0x2 ;  /* 0x0000003ea5387211 */ /* 0x000fc800078010ff */
[----:B------:R-:W-:-:S05]  /*14190*/  LEA.HI.X R57, R165, R63, R54, 0x2, P0 ;  /* 0x0000003fa5397211 */ /* 0x000fca00000f1436 */
[----:B-1----:R2:W-:Y:S04]  /*141a0*/  @!P4 ST.E.128 desc[UR4][R56.64], R48 ;  /* 0x000000303800c985 */ /* 0x0025e8000c101d04 */
[----:B------:R2:W-:Y:S04]  /*141b0*/  @!P3 ST.E.128 desc[UR4][R56.64+0x80], R32 ;  /* 0x000080203800b985 */ /* 0x0005e8000c101d04 */
[----:B------:R2:W-:Y:S02]  /*141c0*/  @!P2 ST.E.128 desc[UR4][R56.64+0x100], R16 ;  /* 0x000100103800a985 */ /* 0x0005e4000c101d04 */
.L_x_2450:
[----:B------:R-:W-:Y:S05]  /*141d0*/  BSYNC.RECONVERGENT B0 ;  /* 0x0000000000007941 */ /* 0x000fea0003800200 */
.L_x_2449:
        /* <DEDUP_REMOVED lines=14> */
.L_x_2452:
[----:B------:R-:W-:Y:S05]  /*142c0*/  BSYNC.RECONVERGENT B0 ;  /* 0x0000000000007941 */ /* 0x000fea0003800200 */
.L_x_2451:
[----:B------:R-:W-:Y:S04]  /*142d0*/  BSSY.RECONVERGENT B0, `(.L_x_2453) ;  /* 0x000000e000007945 */ /* 0x000fe80003800200 */
[----:B------:R-:W-:Y:S05]  /*142e0*/  @P5 BRA `(.L_x_2454) ;  /* 0x0000000000305947 */ /* 0x000fea0003800000 */
[-C--:B-----5:R-:W-:Y:S02]  /*142f0*/  ISETP.GE.AND P5, PT, R53, R2.reuse, PT ;  /* 0x000000023500720c */ /* 0x0a0fe40003fa6270 */
[-C--:B------:R-:W-:Y:S02]  /*14300*/  ISETP.GE.AND P3, PT, R55, R2.reuse, PT ;  /* 0x000000023700720c */ /* 0x080fe40003f66270 */
[----:B------:R-:W-:-:S09]  /*14310*/  ISETP.GE.AND P1, PT, R3, R2, PT ;  /* 0x000000020300720c */ /* 0x000fd20003f26270 */
[CC--:B-123--:R-:W-:Y:S02]  /*14320*/  @!P5 LEA R16, P4, R165.reuse, R62.reuse, 0x2 ;  /* 0x0000003ea510d211 */ /* 0x0cefe400078810ff */
        /* <DEDUP_REMOVED lines=8> */
.L_x_2454:
[----:B------:R-:W-:Y:S05]  /*143b0*/  BSYNC.RECONVERGENT B0 ;  /* 0x0000000000007941 */ /* 0x000fea0003800200 */
.L_x_2453:
[----:B------:R-:W-:-:S04]  /*143c0*/  MOV R173, 0x0 ;  /* 0x0000000000ad7802 */ /* 0x000fc80000000f00 */
[----:B-12345:R-:W-:Y:S05]  /*143d0*/  @P6 RET.REL.NODEC R172 `(_ZN5flash24flash_fwd_splitkv_kernelI23Flash_fwd_kernel_traitsILi96ELi64ELi128ELi4ELb0ELb0EN7cutlass10bfloat16_tE19Flash_kernel_traitsILi96ELi64ELi128ELi4ES3_EELb0ELb1ELb0ELb0ELb0ELb1ELb1ELb0EEEvNS_16Flash_fwd_paramsE) ;  /* 0xfffffebcac086950 */ /* 0x03efea0003c3ffff */
        /* <DEDUP_REMOVED lines=10> */
[----:B-1----:R-:W-:Y:S05]  /*14480*/  @P0 RET.REL.NODEC R172 `(_ZN5flash24flash_fwd_splitkv_kernelI23Flash_fwd_kernel_traitsILi96ELi64ELi128ELi4ELb0ELb0EN7cutlass10bfloat16_tE19Flash_kernel_traitsILi96ELi64ELi128ELi4ES3_EELb0ELb1ELb0ELb0ELb0ELb1ELb1ELb0EEEvNS_16Flash_fwd_paramsE) ;  /* 0xfffffeb8acdc0950 */ /* 0x002fea0003c3ffff */
[----:B------:R-:W-:Y:S01]  /*14490*/  LEA R2, P0, R165, R62, 0x2 ;  /* 0x0000003ea5027211 */ /* 0x000fe200078010ff */
[----:B------:R-:W-:-:S03]  /*144a0*/  IMAD.MOV.U32 R173, RZ, RZ, 0x0 ;  /* 0x00000000ffad7424 */ /* 0x000fc600078e00ff */
[----:B------:R-:W-:-:S05]  /*144b0*/  LEA.HI.X R3, R165, R63, R54, 0x2, P0 ;  /* 0x0000003fa5037211 */ /* 0x000fca00000f1436 */
[----:B------:R1:W-:Y:S02]  /*144c0*/  ST.E.128 desc[UR4][R2.64+0x4900], R4 ;  /* 0x0049000402007985 */ /* 0x0003e4000c101d04 */
[----:B-1----:R-:W-:Y:S05]  /*144d0*/  RET.REL.NODEC R172 `(_ZN5flash24flash_fwd_splitkv_kernelI23Flash_fwd_kernel_traitsILi96ELi64ELi128ELi4ELb0ELb0EN7cutlass10bfloat16_tE19Flash_kernel_traitsILi96ELi64ELi128ELi4ES3_EELb0ELb1ELb0ELb0ELb0ELb1ELb1ELb0EEEvNS_16Flash_fwd_paramsE) ;  /* 0xfffffeb8acc87950 */ /* 0x002fea0003c3ffff */
.L_x_2446:
[----:B------:R-:W-:Y:S01]  /*144e0*/  MOV R7, 0x2 ;  /* 0x0000000200077802 */ /* 0x000fe20000000f00 */
[----:B------:R-:W-:Y:S01]  /*144f0*/  IMAD.MOV.U32 R4, RZ, RZ, 0x1f ;  /* 0x0000001fff047424 */ /* 0x000fe200078e00ff */
[----:B------:R-:W-:-:S07]  /*14500*/  MOV R8, 0xffffffff ;  /* 0xffffffff00087802 */ /* 0x000fce0000000f00 */
[----:B-1---5:R-:W-:Y:S05]  /*14510*/  WARPSYNC.COLLECTIVE R8, `(.L_x_2455) ;  /* 0x0000000008087348 */ /* 0x022fea0003c00000 */
[----:B------:R2:W3:Y:S02]  /*14520*/  SHFL.BFLY P0, R11, R196, R7, R4 ;  /* 0x0c000007c40b7389 */ /* 0x0004e40000000004 */
[----:B-123-5:R-:W-:Y:S05]  /*14530*/  ENDCOLLECTIVE ;  /* 0x000000000000791b */ /* 0x02efea0003800000 */
.L_x_2455:
[----:B------:R-:W-:Y:S02]  /*14540*/  IMAD.MOV.U32 R9, RZ, RZ, R11 ;  /* 0x000000ffff097224 */ /* 0x000fe400078e000b */
[----:B------:R-:W-:Y:S02]  /*14550*/  IMAD.MOV.U32 R7, RZ, RZ, 0x1 ;  /* 0x00000001ff077424 */ /* 0x000fe400078e00ff */
[----:B------:R-:W-:-:S05]  /*14560*/  FADD.FTZ R9, R9, R196 ;  /* 0x000000c409097221 */ /* 0x000fca0000010000 */
[----:B------:R-:W-:-:S07]  /*14570*/  MOV R196, R9 ;  /* 0x0000000900c47202 */ /* 0x000fce0000000f00 */
[----:B------:R-:W-:Y:S05]  /*14580*/  WARPSYNC.COLLECTIVE R8, `(.L_x_2456) ;  /* 0x0000000008087348 */ /* 0x000fea0003c00000 */
[----:B------:R1:W2:Y:S02]  /*14590*/  SHFL.BFLY P0, R11, R196, R7, R4 ;  /* 0x0c000007c40b7389 */ /* 0x0002a40000000004 */
[----:B-12---:R-:W-:Y:S05]  /*145a0*/  ENDCOLLECTIVE ;  /* 0x000000000000791b */ /* 0x006fea0003800000 */
.L_x_2456:
[----:B------:R-:W-:Y:S01]  /*145b0*/  MOV R196, R195 ;  /* 0x000000c300c47202 */ /* 0x000fe20000000f00 */
[----:B------:R-:W-:Y:S01]  /*145c0*/  IMAD.MOV.U32 R7, RZ, RZ, 0x2 ;  /* 0x00000002ff077424 */ /* 0x000fe200078e00ff */
[----:B------:R-:W-:-:S07]  /*145d0*/  MOV R6, R11 ;  /* 0x0000000b00067202 */ /* 0x000fce0000000f00 */
[----:B------:R-:W-:Y:S05]  /*145e0*/  WARPSYNC.COLLECTIVE R8, `(.L_x_2457) ;  /* 0x0000000008087348 */ /* 0x000fea0003c00000 */
[----:B------:R1:W2:Y:S02]  /*145f0*/  SHFL.BFLY P0, R11, R196, R7, R4 ;  /* 0x0c000007c40b7389 */ /* 0x0002a40000000004 */
[----:B-12---:R-:W-:Y:S05]  /*14600*/  ENDCOLLECTIVE ;  /* 0x000000000000791b */ /* 0x006fea0003800000 */
.L_x_2457:
[----:B------:R-:W-:Y:S01]  /*14610*/  FADD.FTZ R6, R9, R6 ;  /* 0x0000000609067221 */ /* 0x000fe20000010000 */
[----:B------:R-:W-:Y:S01]  /*14620*/  FADD.FTZ R10, R11, R195 ;  /* 0x000000c30b0a7221 */ /* 0x000fe20000010000 */
[----:B------:R-:W-:-:S04]  /*14630*/  MOV R7, 0x1 ;  /* 0x0000000100077802 */ /* 0x000fc80000000f00 */
[----:B------:R-:W-:-:S07]  /*14640*/  MOV R196, R10 ;  /* 0x0000000a00c47202 */ /* 0x000fce0000000f00 */
[----:B------:R-:W-:Y:S05]  /*14650*/  WARPSYNC.COLLECTIVE R8, `(.L_x_2458) ;  /* 0x0000000008087348 */ /* 0x000fea0003c00000 */
[----:B------:R1:W2:Y:S02]  /*14660*/  SHFL.BFLY P0, R11, R196, R7, R4 ;  /* 0x0c000007c40b7389 */ /* 0x0002a40000000004 */
[----:B-12---:R-:W-:Y:S05]  /*14670*/  ENDCOLLECTIVE ;  /* 0x000000000000791b */ /* 0x006fea0003800000 */
.L_x_2458:
[----:B------:R-:W-:Y:S05]  /*14680*/  BRA `(.L_x_2459) ;  /* 0xfffffff000087947 */ /* 0x000fea000383ffff */
.L_x_2460:
        /* <DEDUP_REMOVED lines=15> */
.L_x_11609:


//--------------------- .text._ZN5flash24flash_fwd_splitkv_kernelI23Flash_fwd_kernel_traitsILi96ELi64ELi128ELi4ELb0ELb0EN7cutlass10bfloat16_tE19Flash_kernel_traitsILi96ELi64ELi128ELi4ES3_EELb0ELb1ELb0ELb0ELb0ELb0ELb1ELb1EEEvNS_16Flash_fwd_paramsE --------------------------
	.section	.text._ZN5flash24flash_fwd_splitkv_kernelI23Flash_fwd_kernel_traitsILi96ELi64ELi128ELi4ELb0ELb0EN7cutlass10bfloat16_tE19Flash_kernel_traitsILi96ELi64ELi128ELi4ES3_EELb0ELb1ELb0ELb0ELb0ELb0ELb1ELb1EEEvNS_16Flash_fwd_paramsE,"ax",@progbits
	.align	128
        .global         _ZN5flash24flash_fwd_splitkv_kernelI23Flash_fwd_kernel_traitsILi96ELi64ELi128ELi4ELb0ELb0EN7cutlass10bfloat16_tE19Flash_kernel_traitsILi96ELi64ELi128ELi4ES3_EELb0ELb1ELb0ELb0ELb0ELb0ELb1ELb1EEEvNS_16Flash_fwd_paramsE
        .type           _ZN5flash24flash_fwd_splitkv_kernelI23Flash_fwd_kernel_traitsILi96ELi64ELi128ELi4ELb0ELb0EN7cutlass10bfloat16_tE19Flash_kernel_traitsILi96ELi64ELi128ELi4ES3_EELb0ELb1ELb0ELb0ELb0ELb0ELb1ELb1EEEvNS_16Flash_fwd_paramsE,@function
        .size           _ZN5flash24flash_fwd_splitkv_kernelI23Flash_fwd_kernel_traitsILi96ELi64ELi128ELi4ELb0ELb0EN7cutlass10bfloat16_tE19Flash_kernel_traitsILi96ELi64ELi128ELi4ES3_EELb0ELb1ELb0ELb0ELb0ELb0ELb1ELb1EEEvNS_16Flash_fwd_paramsE,(.L_x_11610 - _ZN5flash24flash_fwd_splitkv_kernelI23Flash_fwd_kernel_traitsILi96ELi64ELi128ELi4ELb0ELb0EN7cutlass10bfloat16_tE19Flash_kernel_traitsILi96ELi64ELi128ELi4ES3_EELb0ELb1ELb0ELb0ELb0ELb0ELb1ELb1EEEvNS_16Flash_fwd_paramsE)
        .other          _ZN5flash24flash_fwd_splitkv_kernelI23Flash_fwd_kernel_traitsILi96ELi64ELi128ELi4ELb0ELb0EN7cutlass10bfloat16_tE19Flash_kernel_traitsILi96ELi64ELi128ELi4ES3_EELb0ELb1ELb0ELb0ELb0ELb0ELb1ELb1EEEvNS_16Flash_fwd_paramsE,@"STO_CUDA_ENTRY STV_DEFAULT"
_ZN5flash24flash_fwd_splitkv_kernelI23Flash_fwd_kernel_traitsILi96ELi64ELi128ELi4ELb0ELb0EN7cutlass10bfloat16_tE19Flash_kernel_traitsILi96ELi64ELi128ELi4ES3_EELb0ELb1ELb0ELb0ELb0ELb0ELb1ELb1EEEvNS_16Flash_fwd_paramsE:
.text._ZN5flash24flash_fwd_splitkv_kernelI23Flash_fwd_kernel_traitsILi96ELi64ELi128ELi4ELb0ELb0EN7cutlass10bfloat16_tE19Flash_kernel_traitsILi96ELi64ELi128ELi4ES3_EELb0ELb1ELb0ELb0ELb0ELb0ELb1ELb1EEEvNS_16Flash_fwd_paramsE:
        /* <DEDUP_REMOVED lines=29> */
[----:B------:R-:W-:Y:S05]  /*01d0*/  CALL.REL.NOINC `($_ZN5flash24flash_fwd_splitkv_kernelI23Flash_fwd_kernel_traitsILi96ELi64ELi128ELi4ELb0ELb0EN7cutlass10bfloat16_tE19Flash_kernel_traitsILi96ELi64ELi128ELi4ES3_EELb0ELb1ELb0ELb0ELb0ELb0ELb1ELb1EEEvNS_16Flash_fwd_paramsE$_ZN5flash30compute_attn_1rowblock_splitkvI23Flash_fwd_kernel_traitsILi96ELi64ELi128ELi4ELb0ELb0EN7cutlass10bfloat16_tE19Flash_kernel_traitsILi96ELi64ELi128ELi4ES3_EELb0ELb1ELb0ELb0ELb0ELb0ELb1ELb1ENS_16Flash_fwd_paramsEEEvRKT8_iiiii) ;  /* 0x0000000000087944 */ /* 0x000fea0003c00000 */
[----:B------:R-:W-:Y:S05]  /*01e0*/  BSYNC.RECONVERGENT B4 ;  /* 0x0000000000047941 */ /* 0x000fea0003800200 */
.L_x_2461:
[----:B------:R-:W-:Y:S05]  /*01f0*/  EXIT ;  /* 0x000000000000794d */ /* 0x000fea0003800000 */
        .type           $_ZN5flash24flash_fwd_splitkv_kernelI23Flash_fwd_kernel_traitsILi96ELi64ELi128ELi4ELb0ELb0EN7cutlass10bfloat16_tE19Flash_kernel_traitsILi96ELi64ELi128ELi4ES3_EELb0ELb1ELb0ELb0ELb0ELb0ELb1ELb1EEEvNS_16Flash_fwd_paramsE$_ZN5flash30compute_attn_1rowblock_splitkvI23Flash_fwd_kernel_traitsILi96ELi64ELi128ELi4ELb0ELb0EN7cutlass10bfloat16_tE19Flash_kernel_traitsILi96ELi64ELi128ELi4ES3_EELb0ELb1ELb0ELb0ELb0ELb0ELb1ELb1ENS_16Flash_fwd_paramsEEEvRKT8_iiiii,@function
        .size           $_ZN5flash24flash_fwd_splitkv_kernelI23Flash_fwd_kernel_traitsILi96ELi64ELi128ELi4ELb0ELb0EN7cutlass10bfloat16_tE19Flash_kernel_traitsILi96ELi64ELi128ELi4ES3_EELb0ELb1ELb0ELb0ELb0ELb0ELb1ELb1EEEvNS_16Flash_fwd_paramsE$_ZN5flash30compute_attn_1rowblock_splitkvI23Flash_fwd_kernel_traitsILi96ELi64ELi128ELi4ELb0ELb0EN7cutlass10bfloat16_tE19Flash_kernel_traitsILi96ELi64ELi128ELi4ES3_EELb0ELb1ELb0ELb0ELb0ELb0ELb1ELb1ENS_16Flash_fwd_paramsEEEvRKT8_iiiii,(.L_x_11610 - $_ZN5flash24flash_fwd_splitkv_kernelI23Flash_fwd_kernel_traitsILi96ELi64ELi128ELi4ELb0ELb0EN7cutlass10bfloat16_tE19Flash_kernel_traitsILi96ELi64ELi128ELi4ES3_EELb0ELb1ELb0ELb0ELb0ELb0ELb1ELb1EEEvNS_16Flash_fwd_paramsE$_ZN5flash30compute_attn_1rowblock_splitkvI23Flash_fwd_kernel_traitsILi96ELi64ELi128ELi4ELb0ELb0EN7cutlass10bfloat16_tE19Flash_kernel_traitsILi96ELi64ELi128ELi4ES3_EELb0ELb1ELb0ELb0ELb0ELb0ELb1ELb1ENS_16Flash_fwd_paramsEEEvRKT8_iiiii)
$_ZN5flash24flash_fwd_splitkv_kernelI23Flash_fwd_kernel_traitsILi96ELi64ELi128ELi4ELb0ELb0EN7cutlass10bfloat16_tE19Flash_kernel_traitsILi96ELi64ELi128ELi4ES3_EELb0ELb1ELb0ELb0ELb0ELb0ELb1ELb1EEEvNS_16Flash_fwd_paramsE$_ZN5flash30compute_attn_1rowblock_splitkvI23Flash_fwd_kernel_traitsILi96ELi64ELi128ELi4ELb0ELb0EN7cutlass10bfloat16_tE19Flash_kernel_traitsILi96ELi64ELi128ELi4ES3_EELb0ELb1ELb0ELb0ELb0ELb0ELb1ELb1ENS_16Flash_fwd_paramsEEEvRKT8_iiiii:
        /* <DEDUP_REMOVED lines=39> */
.L_x_2463:
[----:B------:R-:W-:Y:S05]  /*0470*/  BSYNC.RECONVERGENT B0 ;  /* 0x0000000000007941 */ /* 0x000fea0003800200 */
.L_x_2462:
[----:B------:R-:W-:Y:S04]  /*0480*/  BSSY.RECONVERGENT B0, `(.L_x_2464) ;  /* 0x0000007000007945 */ /* 0x000fe80003800200 */
[----:B------:R-:W-:Y:S05]  /*0490*/  @!P3 BRA `(.L_x_2465) ;  /* 0x000000000014b947 */ /* 0x000fea0003800000 */
[----:B------:R-:W4:Y:S02]  /*04a0*/  LD.E.U8 R3, desc[UR4][R120.64+0x1b2] ;  /* 0x0001b20478037980 */ /* 0x000f24000c101100 */
[----:B----4-:R-:W-:-:S13]  /*04b0*/  ISETP.NE.AND P1, PT, R3, RZ, PT ;  /* 0x000000ff0300720c */ /* 0x010fda0003f25270 */
[----:B------:R-:W4:Y:S02]  /*04c0*/  @P1 LD.E R12, desc[UR4][R16.64+0x4] ;  /* 0x00000404100c1980 */ /* 0x000f24000c101900 */
[----:B----45:R-:W-:-:S06]  /*04d0*/  @P1 IADD3 R71, PT, PT, R12, -R11, RZ ;  /* 0x8000000b0c471210 */ /* 0x030fcc0007ffe0ff */
[----:B------:R4:W5:Y:S02]  /*04e0*/  @!P1 LD.E R71, desc[UR4][R16.64] ;  /* 0x0000000410479980 */ /* 0x000964000c101900 */
.L_x_2465:
[----:B------:R-:W-:Y:S05]  /*04f0*/  BSYNC.RECONVERGENT B0 ;  /* 0x0000000000007941 */ /* 0x000fea0003800200 */
.L_x_2464:
        /* <DEDUP_REMOVED lines=9> */
.L_x_2467:
[----:B------:R-:W5:Y:S01]  /*0590*/  LD.E.64 R4, desc[UR4][R120.64+0x108] ;  /* 0x0001080478047980 */ /* 0x000f62000c101b00 */
[----:B------:R-:W-:Y:S01]  /*05a0*/  BSSY.RECONVERGENT B0, `(.L_x_2469) ;  /* 0x0000006000007945 */ /* 0x000fe20003800200 */
[----:B-----5:R-:W-:Y:S01]  /*05b0*/  ISETP.NE.U32.AND P0, PT, R4, RZ, PT ;  /* 0x000000ff0400720c */ /* 0x020fe20003f05070 */
[----:B------:R-:W-:-:S03]  /*05c0*/  IMAD.MOV.U32 R4, RZ, RZ, RZ ;  /* 0x000000ffff047224 */ /* 0x000fc600078e00ff */
[----:B------:R-:W-:-:S13]  /*05d0*/  ISETP.NE.AND.EX P0, PT, R5, RZ, PT, P0 ;  /* 0x000000ff0500720c */ /* 0x000fda0003f05300 */
[----:B------:R-:W-:Y:S05]  /*05e0*/  @!P0 BRA `(.L_x_2470) ;  /* 0x0000000000048947 */ /* 0x000fea0003800000 */
[----:B------:R1:W5:Y:S02]  /*05f0*/  LD.E R4, desc[UR4][R120.64+0xbc] ;  /* 0x0000bc0478047980 */ /* 0x000364000c101900 */
.L_x_2470:
[----:B------:R-:W-:Y:S05]  /*0600*/  BSYNC.RECONVERGENT B0 ;  /* 0x0000000000007941 */ /* 0x000fea0003800200 */
.L_x_2469:
[----:B-----5:R-:W-:Y:S02]  /*0610*/  IADD3 R61, PT, PT, R71, R4, RZ ;  /* 0x00000004473d7210 */ /* 0x020fe40007ffe0ff */
.L_x_2468:
[----:B------:R-:W-:Y:S05]  /*0620*/  BSYNC.RECONVERGENT B1 ;  /* 0x0000000000017941 */ /* 0x000fea0003800200 */
.L_x_2466:
[----:B------:R-:W-:Y:S01]  /*0630*/  IMAD.SHL.U32 R200, R15, 0x40, RZ ;  /* 0x000000400fc87824 */ /* 0x000fe200078e00ff */
[----:B------:R-:W-:Y:S01]  /*0640*/  MOV R4, R198 ;  /* 0x000000c600047202 */ /* 0x000fe20000000f00 */
[----:B------:R-:W-:-:S03]  /*0650*/  IMAD.MOV.U32 R5, RZ, RZ, 0x0 ;  /* 0x00000000ff057424 */ /* 0x000fc600078e00ff */
[----:B------:R-:W-:-:S13]  /*0660*/  ISETP.GT.AND P0, PT, R205, R200, PT ;  /* 0x000000c8cd00720c */ /* 0x000fda0003f04270 */
[----:B-1234-:R-:W-:Y:S05]  /*0670*/  @!P0 RET.REL.NODEC R4 `(_ZN5flash24flash_fwd_splitkv_kernelI23Flash_fwd_kernel_traitsILi96ELi64ELi128ELi4ELb0ELb0EN7cutlass10bfloat16_tE19Flash_kernel_traitsILi96ELi64ELi128ELi4ES3_EELb0ELb1ELb0ELb0ELb0ELb0ELb1ELb1EEEvNS_16Flash_fwd_paramsE) ;  /* 0xfffffff804608950 */ /* 0x01efea0003c3ffff */
        /* <DEDUP_REMOVED lines=32> */
[----:B------:R-:W-:Y:S02]  /*0880*/  IADD3 R4, PT, PT, -R4, R200, R61 ;  /* 0x000000c804047210 */ /* 0x000fe40007ffe13d */
[----:B----4-:R-:W-:Y:S02]  /*0890*/  IADD3 R7, PT, PT, R8, 0x40, R7 ;  /* 0x0000004008077810 */ /* 0x010fe40007ffe007 */
        /* <DEDUP_REMOVED lines=53> */
.L_x_2473:
[----:B------:R-:W-:Y:S05]  /*0bf0*/  BSYNC.RECONVERGENT B0 ;  /* 0x0000000000007941 */ /* 0x000fea0003800200 */
.L_x_2472:
        /* <DEDUP_REMOVED lines=16> */
.L_x_2475:
[----:B------:R-:W-:Y:S05]  /*0d00*/  BSYNC.RECONVERGENT B0 ;  /* 0x0000000000007941 */ /* 0x000fea0003800200 */
.L_x_2474:
        /* <DEDUP_REMOVED lines=15> */
.L_x_2477:
[----:B------:R-:W-:Y:S05]  /*0e00*/  BSYNC.RECONVERGENT B0 ;  /* 0x0000000000007941 */ /* 0x000fea0003800200 */
.L_x_2476:
        /* <DEDUP_REMOVED lines=15> */
.L_x_2479:
[----:B------:R-:W-:Y:S05]  /*0f00*/  BSYNC.RECONVERGENT B0 ;  /* 0x0000000000007941 */ /* 0x000fea0003800200 */
.L_x_2478:
        /* <DEDUP_REMOVED lines=13> */
[----:B-123--:R-:W-:Y:S05]  /*0fe0*/  @P6 RET.REL.NODEC R198 `(_ZN5flash24flash_fwd_splitkv_kernelI23Flash_fwd_kernel_traitsILi96ELi64ELi128ELi4ELb0ELb0EN7cutlass10bfloat16_tE19Flash_kernel_traitsILi96ELi64ELi128ELi4ES3_EELb0ELb1ELb0ELb0ELb0ELb0ELb1ELb1EEEvNS_16Flash_fwd_paramsE) ;  /* 0xfffffff0c6046950 */ /* 0x00efea0003c3ffff */
[----:B------:R-:W-:Y:S02]  /*0ff0*/  MOV R5, 0xff800000 ;  /* 0xff80000000057802 */ /* 0x000fe40000000f00 */
[----:B------:R-:W-:-:S03]  /*1000*/  MOV R199, 0x0 ;  /* 0x0000000000c77802 */ /* 0x000fc60000000f00 */
[----:B------:R1:W-:Y:S02]  /*1010*/  ST.E desc[UR4][R2.64+0xc0], R5 ;  /* 0x0000c00502007985 */ /* 0x0003e4000c101904 */
[----:B-1----:R-:W-:Y:S05]  /*1020*/  RET.REL.NODEC R198 `(_ZN5flash24flash_fwd_splitkv_kernelI23Flash_fwd_kernel_traitsILi96ELi64ELi128ELi4ELb0ELb0EN7cutlass10bfloat16_tE19Flash_kernel_traitsILi96ELi64ELi128ELi4ES3_EELb0ELb1ELb0ELb0ELb0ELb0ELb1ELb1EEEvNS_16Flash_fwd_paramsE) ;  /* 0xffffffecc6f47950 */ /* 0x002fea0003c3ffff */
.L_x_2471:
        /* <DEDUP_REMOVED lines=24> */
[----:B--2---:R-:W-:-:S06]  /*11b0*/  VIADD R10, R10, 0xffffffe ;  /* 0x0ffffffe0a0a7836 */ /* 0x004fcc0000000000 */
[----:B------:R-:W2:Y:S01]  /*11c0*/  F2I.FTZ.U32.TRUNC.NTZ R11, R10 ;  /* 0x0000000a000b7305 */ /* 0x000ea2000021f000 */
[----:B-1----:R-:W-:Y:S01]  /*11d0*/  IABS R2, R17 ;  /* 0x0000001100027213 */ /* 0x002fe20000000000 */
[----:B--2---:R-:W-:Y:S01]  /*11e0*/  IMAD.MOV R3, RZ, RZ, -R11 ;  /* 0x000000ffff037224 */ /* 0x004fe200078e0a0b */
[----:B------:R-:W-:-:S03]  /*11f0*/  MOV R10, RZ ;  /* 0x000000ff000a7202 */ /* 0x000fc60000000f00 */
[----:B-----5:R-:W-:Y:S01]  /*1200*/  IMAD R6, R3, R4, RZ ;  /* 0x0000000403067224 */ /* 0x020fe200078e02ff */
[----:B------:R-:W-:-:S03]  /*1210*/  IABS R3, R0 ;  /* 0x0000000000037213 */ /* 0x000fc60000000000 */
[----:B------:R-:W-:-:S04]  /*1220*/  IMAD.HI.U32 R6, R11, R6, R10 ;  /* 0x000000060b067227 */ /* 0x000fc800078e000a */
[----:B------:R-:W-:Y:S02]  /*1230*/  IMAD.MOV R2, RZ, RZ, -R2 ;  /* 0x000000ffff027224 */ /* 0x000fe400078e0a02 */
[----:B------:R-:W-:Y:S02]  /*1240*/  IMAD.HI.U32 R11, R6, R3, RZ ;  /* 0x00000003060b7227 */ /* 0x000fe400078e00ff */
[----:B------:R-:W2:Y:S02]  /*1250*/  LD.E.64 R6, desc[UR4][R120.64+0x20] ;  /* 0x0000200478067980 */ /* 0x000ea4000c101b00 */
        /* <DEDUP_REMOVED lines=8> */
[-C--:B---3--:R-:W-:Y:S02]  /*12e0*/  IMAD R2, R9, R207.reuse, RZ ;  /* 0x000000cf09027224 */ /* 0x088fe400078e02ff */
[----:B------:R-:W-:-:S04]  /*12f0*/  IMAD.WIDE.U32 R8, R8, R207, RZ ;  /* 0x000000cf08087225 */ /* 0x000fc800078e00ff */
[----:B------:R-:W-:Y:S02]  /*1300*/  IMAD.IADD R209, R9, 0x1, R2 ;  /* 0x0000000109d17824 */ /* 0x000fe400078e0202 */
[----:B------:R-:W-:Y:S02]  /*1310*/  @P0 IADD3 R11, PT, PT, R11, 0x1, RZ ;  /* 0x000000010b0b0810 */ /* 0x000fe40007ffe0ff */
[C---:B------:R-:W-:Y:S02]  /*1320*/  LEA R208, P0, R8.reuse, R210, 0x2 ;  /* 0x000000d208d07211 */ /* 0x040fe400078010ff */
[----:B------:R-:W-:Y:S02]  /*1330*/  @!P1 IADD3 R11, PT, PT, -R11, RZ, RZ ;  /* 0x000000ff0b0b9210 */ /* 0x000fe40007ffe1ff */
[----:B------:R-:W-:Y:S02]  /*1340*/  LEA.HI.X R209, R8, R211, R209, 0x2, P0 ;  /* 0x000000d308d17211 */ /* 0x000fe400000f14d1 */
        /* <DEDUP_REMOVED lines=26> */
[----:B------:R-:W-:Y:S01]  /*14f0*/  IMAD R4, R191, R0, RZ ;  /* 0x00000000bf047224 */ /* 0x000fe200078e02ff */
[----:B------:R-:W-:Y:S02]  /*1500*/  SHF.R.S32.HI R17, RZ, 0x1f, R0 ;  /* 0x0000001fff117819 */ /* 0x000fe40000011400 */
[----:B------:R-:W-:-:S03]  /*1510*/  @P2 IADD3 R9, PT, PT, R9, 0x1, RZ ;  /* 0x0000000109092810 */ /* 0x000fc60007ffe0ff */
[----:B------:R-:W-:Y:S02]  /*1520*/  IMAD R4, R190, R17, R4 ;  /* 0x00000011be047224 */ /* 0x000fe400078e0204 */
[----:B------:R-:W-:Y:S02]  /*1530*/  @!P0 IADD3 R9, PT, PT, -R9, RZ, RZ ;  /* 0x000000ff09098210 */ /* 0x000fe40007ffe1ff */
[----:B------:R-:W-:Y:S02]  /*1540*/  @!P1 LOP3.LUT R9, RZ, R5, RZ, 0x33, !PT ;  /* 0x00000005ff099212 */ /* 0x000fe400078e33ff */
[----:B---3--:R-:W-:Y:S01]  /*1550*/  SHF.R.S32.HI R2, RZ, 0x1f, R3 ;  /* 0x0000001fff027819 */ /* 0x008fe20000011403 */
[-C--:B--2---:R-:W-:Y:S02]  /*1560*/  IMAD R7, R7, R3.reuse, RZ ;  /* 0x0000000307077224 */ /* 0x084fe400078e02ff */
[----:B------:R-:W-:-:S04]  /*1570*/  IMAD.WIDE.U32 R10, R6, R3, RZ ;  /* 0x00000003060a7225 */ /* 0x000fc800078e00ff */
[----:B------:R-:W-:-:S04]  /*1580*/  IMAD R7, R6, R2, R7 ;  /* 0x0000000206077224 */ /* 0x000fc800078e0207 */
        /* <DEDUP_REMOVED lines=15> */
.L_x_2481:
        /* <DEDUP_REMOVED lines=10> */
[----:B-----5:R-:W-:Y:S02]  /*1720*/  @!P4 SHF.R.S32.HI R4, RZ, 0x1f, R6 ;  /* 0x0000001fff04c819 */ /* 0x020fe40000011406 */
[----:B------:R-:W-:Y:S02]  /*1730*/  CS2R R208, SRZ ;  /* 0x0000000000d07805 */ /* 0x000fe4000001ff00 */
[----:B--2---:R-:W-:-:S04]  /*1740*/  IABS R17, R5 ;  /* 0x0000000500117213 */ /* 0x004fc80000000000 */
[----:B-1----:R-:W1:Y:S08]  /*1750*/  I2F.RP R3, R17 ;  /* 0x0000001100037306 */ /* 0x002e700000209400 */
        /* <DEDUP_REMOVED lines=10> */
[----:B------:R-:W-:Y:S01]  /*1800*/  @!P4 SHF.R.S32.HI R2, RZ, 0x1f, R10 ;  /* 0x0000001fff02c819 */ /* 0x000fe2000001140a */
[----:B---3--:R-:W-:-:S03]  /*1810*/  @!P4 IMAD R3, R191, R10, RZ ;  /* 0x0000000abf03c224 */ /* 0x008fc600078e02ff */
[----:B------:R-:W-:Y:S01]  /*1820*/  ISETP.GT.U32.AND P3, PT, R17, R0, PT ;  /* 0x000000001100720c */ /* 0x000fe20003f64070 */
[----:B------:R-:W-:Y:S02]  /*1830*/  @!P4 IMAD R2, R2, R190, R3 ;  /* 0x000000be0202c224 */ /* 0x000fe400078e0203 */
[----:B------:R-:W-:-:S05]  /*1840*/  @!P4 IMAD.WIDE.U32 R24, R190, R10, RZ ;  /* 0x0000000abe18c225 */ /* 0x000fca00078e00ff */
[----:B------:R-:W-:Y:S01]  /*1850*/  @!P4 IADD3 R25, PT, PT, R25, R2, RZ ;  /* 0x000000021919c210 */ /* 0x000fe20007ffe0ff */
[----:B------:R-:W-:-:S04]  /*1860*/  @P4 IMAD.IADD R2, R10, 0x1, R11 ;  /* 0x000000010a024824 */ /* 0x000fc800078e020b */
[-C--:B------:R-:W-:Y:S01]  /*1870*/  @!P3 IADD3 R0, PT, PT, R0, -R17.reuse, RZ ;  /* 0x800000110000b210 */ /* 0x080fe20007ffe0ff */
[-C--:B----4-:R-:W-:Y:S02]  /*1880*/  @!P4 IMAD R9, R9, R6.reuse, RZ ;  /* 0x000000060909c224 */ /* 0x090fe400078e02ff */
[----:B------:R-:W-:Y:S01]  /*1890*/  @!P4 IMAD.WIDE.U32 R28, R8, R6, R24 ;  /* 0x00000006081cc225 */ /* 0x000fe200078e0018 */
[----:B------:R-:W-:-:S03]  /*18a0*/  ISETP.GE.U32.AND P2, PT, R0, R17, PT ;  /* 0x000000110000720c */ /* 0x000fc60003f46070 */
[-C--:B------:R-:W-:Y:S02]  /*18b0*/  @P4 IMAD R3, R191, R2.reuse, RZ ;  /* 0x00000002bf034224 */ /* 0x080fe400078e02ff */
[----:B------:R-:W-:Y:S01]  /*18c0*/  @P4 IMAD.WIDE.U32 R24, R190, R2, RZ ;  /* 0x00000002be184225 */ /* 0x000fe200078e00ff */
[----:B------:R-:W-:-:S03]  /*18d0*/  LOP3.LUT R2, R202, R5, RZ, 0x3c, !PT ;  /* 0x00000005ca027212 */ /* 0x000fc600078e3cff */
[----:B------:R-:W-:Y:S01]  /*18e0*/  @!P4 IMAD R9, R8, R4, R9 ;  /* 0x000000040809c224 */ /* 0x000fe200078e0209 */
[----:B------:R-:W-:Y:S02]  /*18f0*/  ISETP.GE.AND P1, PT, R2, RZ, PT ;  /* 0x000000ff0200720c */ /* 0x000fe40003f26270 */
[----:B------:R-:W-:Y:S01]  /*1900*/  ISETP.NE.AND P0, PT, R5, RZ, PT ;  /* 0x000000ff0500720c */ /* 0x000fe20003f05270 */
[----:B------:R-:W-:Y:S01]  /*1910*/  @!P4 IMAD.MOV.U32 R8, RZ, RZ, R28 ;  /* 0x000000ffff08c224 */ /* 0x000fe200078e001c */
[----:B------:R-:W-:Y:S01]  /*1920*/  @!P4 IADD3 R9, PT, PT, R29, R9, RZ ;  /* 0x000000091d09c210 */ /* 0x000fe20007ffe0ff */
[----:B------:R-:W-:Y:S01]  /*1930*/  @!P3 VIADD R7, R7, 0x1 ;  /* 0x000000010707b836 */ /* 0x000fe20000000000 */
[----:B------:R-:W-:Y:S02]  /*1940*/  LEA R0, R62, 0xffffff80, 0x7 ;  /* 0xffffff803e007811 */ /* 0x000fe400078e38ff */
[----:B------:R-:W-:Y:S02]  /*1950*/  @P4 IADD3 R9, PT, PT, R25, R3, RZ ;  /* 0x0000000319094210 */ /* 0x000fe40007ffe0ff */
[----:B------:R-:W-:Y:S01]  /*1960*/  @P4 MOV R8, R24 ;  /* 0x0000001800084202 */ /* 0x000fe20000000f00 */
[----:B------:R-:W-:Y:S01]  /*1970*/  @!P4 IMAD R2, R193, R10, RZ ;  /* 0x0000000ac102c224 */ /* 0x000fe200078e02ff */
[----:B------:R-:W-:Y:S01]  /*1980*/  @!P4 SHF.R.S32.HI R3, RZ, 0x1f, R10 ;  /* 0x0000001fff03c819 */ /* 0x000fe2000001140a */
[-C--:B------:R-:W-:Y:S01]  /*1990*/  IMAD R4, R191, R0.reuse, RZ ;  /* 0x00000000bf047224 */ /* 0x080fe200078e02ff */
[----:B------:R-:W-:Y:S01]  /*19a0*/  SHF.R.S32.HI R17, RZ, 0x1f, R0 ;  /* 0x0000001fff117819 */ /* 0x000fe20000011400 */
[----:B------:R-:W-:Y:S01]  /*19b0*/  IMAD.WIDE.U32 R24, R190, R0, R8 ;  /* 0x00000000be187225 */ /* 0x000fe200078e0008 */
[----:B------:R-:W-:-:S03]  /*19c0*/  @P2 IADD3 R7, PT, PT, R7, 0x1, RZ ;  /* 0x0000000107072810 */ /* 0x000fc60007ffe0ff */
[----:B------:R-:W-:Y:S02]  /*19d0*/  @!P4 IMAD R2, R3, R192, R2 ;  /* 0x000000c00302c224 */ /* 0x000fe400078e0202 */
[----:B------:R-:W-:Y:S01]  /*19e0*/  @!P4 IMAD.WIDE.U32 R8, R192, R10, RZ ;  /* 0x0000000ac008c225 */ /* 0x000fe200078e00ff */
[----:B------:R-:W-:-:S03]  /*19f0*/  @!P4 SHF.R.S32.HI R3, RZ, 0x1f, R6 ;  /* 0x0000001fff03c819 */ /* 0x000fc60000011406 */
[----:B------:R-:W-:Y:S02]  /*1a00*/  IMAD R4, R17, R190, R4 ;  /* 0x000000be11047224 */ /* 0x000fe400078e0204 */
[----:B------:R-:W-:Y:S01]  /*1a10*/  @!P1 IMAD.MOV R7, RZ, RZ, -R7 ;  /* 0x000000ffff079224 */ /* 0x000fe200078e0a07 */
[----:B------:R-:W-:Y:S02]  /*1a20*/  @!P0 LOP3.LUT R7, RZ, R5, RZ, 0x33, !PT ;  /* 0x00000005ff078212 */ /* 0x000fe400078e33ff */
[----:B------:R-:W-:Y:S01]  /*1a30*/  @!P4 IADD3 R29, PT, PT, R9, R2, RZ ;  /* 0x00000002091dc210 */ /* 0x000fe20007ffe0ff */
[----:B------:R-:W-:Y:S01]  /*1a40*/  @!P4 IMAD R2, R19, R6, RZ ;  /* 0x000000061302c224 */ /* 0x000fe200078e02ff */
[----:B------:R-:W-:Y:S01]  /*1a50*/  @P4 IADD3 R10, PT, PT, R10, R11, RZ ;  /* 0x0000000b0a0a4210 */ /* 0x000fe20007ffe0ff */
[----:B------:R-:W-:Y:S01]  /*1a60*/  @!P4 IMAD.MOV.U32 R28, RZ, RZ, R8 ;  /* 0x000000ffff1cc224 */ /* 0x000fe200078e0008 */
[----:B------:R-:W-:Y:S01]  /*1a70*/  IADD3 R25, PT, PT, R25, R4, RZ ;  /* 0x0000000419197210 */ /* 0x000fe20007ffe0ff */
[----:B------:R-:W-:Y:S01]  /*1a80*/  IMAD R9, R23, R7, RZ ;  /* 0x0000000717097224 */ /* 0x000fe200078e02ff */
[----:B------:R-:W-:Y:S01]  /*1a90*/  SHF.R.S32.HI R4, RZ, 0x1f, R7 ;  /* 0x0000001fff047819 */ /* 0x000fe20000011407 */
[----:B------:R-:W-:-:S02]  /*1aa0*/  @!P4 IMAD R2, R18, R3, R2 ;  /* 0x000000031202c224 */ /* 0x000fc400078e0202 */
[----:B------:R-:W-:-:S04]  /*1ab0*/  @!P4 IMAD.WIDE.U32 R28, R18, R6, R28 ;  /* 0x00000006121cc225 */ /* 0x000fc800078e001c */
[-C--:B------:R-:W-:Y:S02]  /*1ac0*/  @P4 IMAD R3, R193, R10.reuse, RZ ;  /* 0x0000000ac1034224 */ /* 0x080fe400078e02ff */
[----:B------:R-:W-:Y:S01]  /*1ad0*/  @P4 IMAD.WIDE.U32 R10, R192, R10, RZ ;  /* 0x0000000ac00a4225 */ /* 0x000fe200078e00ff */
[----:B------:R-:W-:-:S03]  /*1ae0*/  @!P4 IADD3 R18, PT, PT, R29, R2, RZ ;  /* 0x000000021d12c210 */ /* 0x000fc60007ffe0ff */
[----:B------:R-:W-:Y:S01]  /*1af0*/  IMAD.WIDE.U32 R6, R22, R7, R24 ;  /* 0x0000000716067225 */ /* 0x000fe200078e0018 */
[----:B------:R-:W-:-:S03]  /*1b00*/  @!P4 MOV R12, R28 ;  /* 0x0000001c000cc202 */ /* 0x000fc60000000f00 */
[----:B------:R-:W-:Y:S01]  /*1b10*/  IMAD R4, R22, R4, R9 ;  /* 0x0000000416047224 */ /* 0x000fe200078e0209 */
[----:B------:R-:W-:Y:S02]  /*1b20*/  @P4 IADD3 R18, PT, PT, R11, R3, RZ ;  /* 0x000000030b124210 */ /* 0x000fe40007ffe0ff */
[----:B------:R-:W-:Y:S01]  /*1b30*/  @P4 MOV R12, R10 ;  /* 0x0000000a000c4202 */ /* 0x000fe20000000f00 */
[----:B------:R-:W-:Y:S02]  /*1b40*/  IMAD.IADD R4, R7, 0x1, R4 ;  /* 0x0000000107047824 */ /* 0x000fe400078e0204 */
.L_x_2482:
[----:B------:R-:W-:Y:S05]  /*1b50*/  BSYNC.RECONVERGENT B0 ;  /* 0x0000000000007941 */ /* 0x000fea0003800200 */
.L_x_2480:
[----:B------:R-:W-:Y:S01]  /*1b60*/  ISETP.NE.AND P0, PT, R13, -0x1, PT ;  /* 0xffffffff0d00780c */ /* 0x000fe20003f05270 */
[----:B------:R-:W2:Y:S04]  /*1b70*/  LD.E.64 R22, desc[UR4][R120.64+0x30] ;  /* 0x0000300478167980 */ /* 0x000ea8000c101b00 */
[----:B------:R-:W3:Y:S04]  /*1b80*/  LD.E.64 R24, desc[UR4][R120.64+0x48] ;  /* 0x0000480478187980 */ /* 0x000ee8000c101b00 */
[----:B------:R-:W4:Y:S04]  /*1b90*/  LD.E.64 R8, desc[UR4][R120.64+0x10] ;  /* 0x0000100478087980 */ /* 0x000f28000c101b00 */
[----:B------:R-:W3:Y:S01]  /*1ba0*/  @!P0 LD.E.64 R28, desc[UR4][R120.64+0x18] ;  /* 0x00001804781c8980 */ /* 0x000ee2000c101b00 */
[----:B------:R-:W-:-:S03]  /*1bb0*/  IMAD.MOV.U32 R7, RZ, RZ, RZ ;  /* 0x000000ffff077224 */ /* 0x000fc600078e00ff */
[----:B------:R-:W4:Y:S04]  /*1bc0*/  LD.E.64 R10, desc[UR4][R120.64+0x8] ;  /* 0x00000804780a7980 */ /* 0x000f28000c101b00 */
        /* <DEDUP_REMOVED lines=19> */
[----:B------:R-:W-:-:S04]  /*1d00*/  LOP3.LUT R14, R202, R5, RZ, 0x3c, !PT ;  /* 0x00000005ca0e7212 */ /* 0x000fc800078e3cff */
[----:B------:R-:W-:-:S07]  /*1d10*/  LOP3.LUT R118, R203, 0x18, RZ, 0xc0, !PT ;  /* 0x00000018cb767812 */ /* 0x000fce00078ec0ff */
[----:B------:R-:W-:Y:S01]  /*1d20*/  @!P3 IMAD.IADD R20, R20, 0x1, -R19 ;  /* 0x000000011414b824 */ /* 0x000fe200078e0a13 */
[----:B------:R-:W-:-:S04]  /*1d30*/  IADD3 R30, P1, PT, R118, R12, RZ ;  /* 0x0000000c761e7210 */ /* 0x000fc80007f3e0ff */
[----:B------:R-:W-:Y:S01]  /*1d40*/  ISETP.GE.U32.AND P4, PT, R20, R19, PT ;  /* 0x000000131400720c */ /* 0x000fe20003f86070 */
[C---:B------:R-:W-:Y:S02]  /*1d50*/  IMAD.SHL.U32 R19, R199.reuse, 0x10, RZ ;  /* 0x00000010c7137824 */ /* 0x040fe400078e00ff */
[----:B------:R-:W-:Y:S01]  /*1d60*/  IMAD.SHL.U32 R20, R199, 0x20, RZ ;  /* 0x00000020c7147824 */ /* 0x000fe200078e00ff */
[----:B------:R-:W-:Y:S02]  /*1d70*/  ISETP.GE.AND P2, PT, R14, RZ, PT ;  /* 0x000000ff0e00720c */ /* 0x000fe40003f46270 */
[----:B------:R-:W-:Y:S01]  /*1d80*/  LOP3.LUT R49, R19, 0x3e00, RZ, 0xc0, !PT ;  /* 0x00003e0013317812 */ /* 0x000fe200078ec0ff */
[----:B------:R-:W-:Y:S01]  /*1d90*/  @!P3 VIADD R16, R16, 0x1 ;  /* 0x000000011010b836 */ /* 0x000fe20000000000 */
[----:B------:R-:W-:Y:S02]  /*1da0*/  IADD3.X R31, PT, PT, RZ, R18, RZ, P1, !PT ;  /* 0x00000012ff1f7210 */ /* 0x000fe40000ffe4ff */
[----:B------:R-:W-:-:S02]  /*1db0*/  ISETP.NE.AND P1, PT, R5, RZ, PT ;  /* 0x000000ff0500720c */ /* 0x000fc40003f25270 */
[----:B------:R-:W-:Y:S02]  /*1dc0*/  SHF.R.U32.HI R21, RZ, 0x1, R199 ;  /* 0x00000001ff157819 */ /* 0x000fe400000116c7 */
[C---:B------:R-:W-:Y:S02]  /*1dd0*/  LOP3.LUT R48, R20.reuse, 0xc0, RZ, 0xc0, !PT ;  /* 0x000000c014307812 */ /* 0x040fe400078ec0ff */
[----:B------:R-:W-:Y:S02]  /*1de0*/  LOP3.LUT R19, R19, 0x100, RZ, 0xc0, !PT ;  /* 0x0000010013137812 */ /* 0x000fe400078ec0ff */
[----:B------:R-:W-:Y:S02]  /*1df0*/  LOP3.LUT R47, R20, 0x100, RZ, 0xc0, !PT ;  /* 0x00000100142f7812 */ /* 0x000fe400078ec0ff */
[--C-:B------:R-:W-:Y:S01]  /*1e00*/  LOP3.LUT R49, R49, 0x20, R20.reuse, 0xf8, !PT ;  /* 0x0000002031317812 */ /* 0x100fe200078ef814 */
[----:B------:R-:W-:Y:S01]  /*1e10*/  IMAD R17, R17, R192, RZ ;  /* 0x000000c011117224 */ /* 0x000fe200078e02ff */
[----:B------:R-:W-:Y:S01]  /*1e20*/  LOP3.LUT R12, R48, 0x8, R21, 0xf8, !PT ;  /* 0x00000008300c7812 */ /* 0x000fe200078ef815 */
[----:B------:R-:W-:Y:S01]  /*1e30*/  @P4 VIADD R16, R16, 0x1 ;  /* 0x0000000110104836 */ /* 0x000fe20000000000 */
[----:B------:R-:W-:-:S02]  /*1e40*/  LOP3.LUT R19, R19, 0x20, R20, 0xf8, !PT ;  /* 0x0000002013137812 */ /* 0x000fc400078ef814 */
[--C-:B------:R-:W-:Y:S02]  /*1e50*/  LOP3.LUT R47, R47, 0x20, R20.reuse, 0xf8, !PT ;  /* 0x000000202f2f7812 */ /* 0x100fe400078ef814 */
[----:B------:R-:W-:Y:S01]  /*1e60*/  LOP3.LUT R49, R49, 0x100, R20, 0xf8, !PT ;  /* 0x0000010031317812 */ /* 0x000fe200078ef814 */
[C---:B------:R-:W-:Y:S02]  /*1e70*/  IMAD R17, R0.reuse, R193, R17 ;  /* 0x000000c100117224 */ /* 0x040fe400078e0211 */
[----:B------:R-:W-:-:S04]  /*1e80*/  IMAD.WIDE.U32 R30, R0, R192, R30 ;  /* 0x000000c0001e7225 */ /* 0x000fc800078e001e */
[----:B------:R-:W-:Y:S01]  /*1e90*/  IMAD.MOV.U32 R0, RZ, RZ, R16 ;  /* 0x000000ffff007224 */ /* 0x000fe200078e0010 */
[----:B------:R-:W-:Y:S01]  /*1ea0*/  LOP3.LUT R48, R48, 0x8, R199, 0xf8, !PT ;  /* 0x0000000830307812 */ /* 0x000fe200078ef8c7 */
[----:B------:R-:W-:Y:S02]  /*1eb0*/  IMAD.SHL.U32 R95, R199, 0x4, RZ ;  /* 0x00000004c75f7824 */ /* 0x000fe400078e00ff */
[----:B------:R-:W-:Y:S01]  /*1ec0*/  @!P2 IMAD.MOV R0, RZ, RZ, -R0 ;  /* 0x000000ffff00a224 */ /* 0x000fe200078e0a00 */
[----:B------:R-:W-:Y:S02]  /*1ed0*/  @!P1 LOP3.LUT R0, RZ, R5, RZ, 0x33, !PT ;  /* 0x00000005ff009212 */ /* 0x000fe400078e33ff */
[--C-:B------:R-:W-:Y:S02]  /*1ee0*/  LOP3.LUT R48, R48, 0x18, R95.reuse, 0x78, !PT ;  /* 0x0000001830307812 */ /* 0x100fe400078e785f */
[----:B------:R-:W-:Y:S02]  /*1ef0*/  LOP3.LUT R12, R12, 0x18, R95, 0x78, !PT ;  /* 0x000000180c0c7812 */ /* 0x000fe400078e785f */
[----:B------:R-:W-:-:S02]  /*1f00*/  LOP3.LUT R48, R19, R48, RZ, 0xfc, !PT ;  /* 0x0000003013307212 */ /* 0x000fc400078efcff */
[-C--:B------:R-:W-:Y:S02]  /*1f10*/  LOP3.LUT R49, R49, R12.reuse, RZ, 0xfc, !PT ;  /* 0x0000000c31317212 */ /* 0x080fe400078efcff */
[----:B------:R-:W-:Y:S01]  /*1f20*/  LOP3.LUT R47, R47, R12, RZ, 0xfc, !PT ;  /* 0x0000000c2f2f7212 */ /* 0x000fe200078efcff */
[----:B------:R-:W1:Y:S01]  /*1f30*/  S2UR UR6, SR_CgaCtaId ;  /* 0x00000000000679c3 */ /* 0x000e620000008800 */
[----:B------:R-:W-:Y:S02]  /*1f40*/  SHF.R.U32.HI R104, RZ, 0x2, R199 ;  /* 0x00000002ff687819 */ /* 0x000fe400000116c7 */
[----:B------:R-:W-:-:S03]  /*1f50*/  SHF.R.S32.HI R5, RZ, 0x1f, R202 ;  /* 0x0000001fff057819 */ /* 0x000fc600000114ca */
[----:B------:R-:W-:Y:S02]  /*1f60*/  IMAD R197, R193, R104, RZ ;  /* 0x00000068c1c57224 */ /* 0x000fe400078e02ff */
[----:B------:R-:W-:Y:S02]  /*1f70*/  IMAD.MOV.U32 R105, RZ, RZ, RZ ;  /* 0x000000ffff697224 */ /* 0x000fe400078e00ff */
[----:B------:R-:W-:Y:S01]  /*1f80*/  IMAD.WIDE.U32 R14, R15, 0x40, R104 ;  /* 0x000000400f0e7825 */ /* 0x000fe200078e0068 */
[----:B------:R-:W-:-:S03]  /*1f90*/  UMOV UR7, 0x400 ;  /* 0x0000040000077882 */ /* 0x000fc60000000000 */
[----:B------:R-:W-:Y:S02]  /*1fa0*/  IMAD R195, R191, R104, RZ ;  /* 0x00000068bfc37224 */ /* 0x000fe400078e02ff */
[----:B------:R-:W-:Y:S01]  /*1fb0*/  VIADD R64, R62, 0xffffffff ;  /* 0xffffffff3e407836 */ /* 0x000fe20000000000 */
[----:B-1----:R-:W-:Y:S01]  /*1fc0*/  ULEA UR6, UR6, UR7, 0x18 ;  /* 0x0000000706067291 */ /* 0x002fe2000f8ec0ff */
[C---:B------:R-:W-:Y:S01]  /*1fd0*/  SHF.L.U64.HI R68, R192.reuse, 0x5, R193 ;  /* 0x00000005c0447819 */ /* 0x040fe200000102c1 */
[----:B------:R-:W-:Y:S01]  /*1fe0*/  IMAD.SHL.U32 R65, R192, 0x20, RZ ;  /* 0x00000020c0417824 */ /* 0x000fe200078e00ff */
[C---:B------:R-:W-:Y:S01]  /*1ff0*/  SHF.L.U64.HI R66, R190.reuse, 0x5, R191 ;  /* 0x00000005be427819 */ /* 0x040fe200000102bf */
[----:B------:R-:W-:Y:S01]  /*2000*/  IMAD.SHL.U32 R63, R190, 0x20, RZ ;  /* 0x00000020be3f7824 */ /* 0x000fe200078e00ff */
[----:B------:R-:W-:Y:S01]  /*2010*/  LOP3.LUT R95, R95, 0xc, RZ, 0xc0, !PT ;  /* 0x0000000c5f5f7812 */ /* 0x000fe200078ec0ff */
[----:B------:R-:W-:Y:S01]  /*2020*/  IMAD.SHL.U32 R60, R64, 0x80, RZ ;  /* 0x00000080403c7824 */ /* 0x000fe200078e00ff */
[----:B------:R-:W-:-:S02]  /*2030*/  LOP3.LUT R117, R118, 0x20, RZ, 0xfc, !PT ;  /* 0x0000002076757812 */ /* 0x000fc400078efcff */
[----:B------:R-:W-:Y:S01]  /*2040*/  LOP3.LUT R116, R118, 0x40, RZ, 0xfc, !PT ;  /* 0x0000004076747812 */ /* 0x000fe200078efcff */
[----:B--2---:R-:W-:-:S04]  /*2050*/  @P0 IMAD.WIDE.U32 R32, R22, R13, RZ ;  /* 0x0000000d16200225 */ /* 0x004fc800078e00ff */
[----:B------:R-:W-:Y:S02]  /*2060*/  @P0 IMAD R16, R23, R13, RZ ;  /* 0x0000000d17100224 */ /* 0x000fe400078e02ff */
[----:B---3--:R-:W-:-:S04]  /*2070*/  @!P0 IMAD.WIDE.U32 R20, R28, R207, RZ ;  /* 0x000000cf1c148225 */ /* 0x008fc800078e00ff */
[----:B------:R-:W-:Y:S02]  /*2080*/  @!P0 IMAD.MOV.U32 R13, RZ, RZ, R20 ;  /* 0x000000ffff0d8224 */ /* 0x000fe400078e0014 */
[----:B------:R-:W-:Y:S02]  /*2090*/  @P0 IMAD.MOV.U32 R13, RZ, RZ, R32 ;  /* 0x000000ffff0d0224 */ /* 0x000fe400078e0020 */
[----:B------:R-:W-:Y:S01]  /*20a0*/  @!P0 IMAD R18, R29, R207, RZ ;  /* 0x000000cf1d128224 */ /* 0x000fe200078e02ff */
[----:B------:R-:W-:Y:S02]  /*20b0*/  MOV R28, R30 ;  /* 0x0000001e001c7202 */ /* 0x000fe40000000f00 */
[----:B------:R-:W-:Y:S01]  /*20c0*/  IADD3 R30, P1, PT, R118, R13, RZ ;  /* 0x0000000d761e7210 */ /* 0x000fe20007f3e0ff */
[----:B------:R-:W-:Y:S01]  /*20d0*/  @!P0 IMAD.IADD R18, R21, 0x1, R18 ;  /* 0x0000000115128824 */ /* 0x000fe200078e0212 */
[----:B------:R-:W-:Y:S01]  /*20e0*/  SHF.R.S32.HI R20, RZ, 0x1f, R0 ;  /* 0x0000001fff147819 */ /* 0x000fe20000011400 */
[----:B------:R-:W-:-:S02]  /*20f0*/  @P0 IMAD.IADD R18, R33, 0x1, R16 ;  /* 0x0000000121120824 */ /* 0x000fc400078e0210 */
[----:B------:R-:W-:Y:S02]  /*2100*/  IMAD.IADD R29, R31, 0x1, R17 ;  /* 0x000000011f1d7824 */ /* 0x000fe400078e0211 */
[----:B------:R-:W-:Y:S02]  /*2110*/  IMAD R13, R27, R0, RZ ;  /* 0x000000001b0d7224 */ /* 0x000fe400078e02ff */
[----:B------:R-:W-:Y:S01]  /*2120*/  IMAD.X R31, RZ, RZ, R18, P1 ;  /* 0x000000ffff1f7224 */ /* 0x000fe200008e0612 */
[----:B------:R-:W-:Y:S01]  /*2130*/  IADD3 R12, P1, PT, R118, R6, RZ ;  /* 0x00000006760c7210 */ /* 0x000fe20007f3e0ff */
[----:B------:R-:W-:-:S04]  /*2140*/  IMAD.WIDE.U32 R18, R0, R26, R28 ;  /* 0x0000001a00127225 */ /* 0x000fc800078e001c */
[----:B------:R-:W-:-:S04]  /*2150*/  IMAD R13, R20, R26, R13 ;  /* 0x0000001a140d7224 */ /* 0x000fc800078e020d */
[----:B------:R-:W-:Y:S02]  /*2160*/  IMAD.IADD R19, R19, 0x1, R13 ;  /* 0x0000000113137824 */ /* 0x000fe400078e020d */
[----:B------:R-:W-:Y:S01]  /*2170*/  IMAD.X R13, RZ, RZ, R4, P1 ;  /* 0x000000ffff0d7224 */ /* 0x000fe200008e0604 */
[----:B------:R-:W-:Y:S01]  /*2180*/  SHF.R.S32.HI R4, RZ, 0x1f, R71 ;  /* 0x0000001fff047819 */ /* 0x000fe20000011447 */
[----:B------:R-:W-:-:S03]  /*2190*/  IMAD.WIDE.U32 R18, R104, R192, R18 ;  /* 0x000000c068127225 */ /* 0x000fc600078e0012 */
[----:B------:R-:W-:Y:S01]  /*21a0*/  LEA.HI R4, R4, R71, RZ, 0x7 ;  /* 0x0000004704047211 */ /* 0x000fe200078f38ff */
[----:B------:R-:W-:-:S03]  /*21b0*/  IMAD R17, R25, R202, RZ ;  /* 0x000000ca19117224 */ /* 0x000fc600078e02ff */
[----:B------:R-:W-:Y:S01]  /*21c0*/  SHF.R.S32.HI R4, RZ, 0x7, R4 ;  /* 0x00000007ff047819 */ /* 0x000fe20000011404 */
[----:B------:R-:W-:Y:S01]  /*21d0*/  IMAD.IADD R197, R19, 0x1, R197 ;  /* 0x0000000113c57824 */ /* 0x000fe200078e02c5 */
[----:B----4-:R-:W-:Y:S01]  /*21e0*/  LEA R196, P0, R18, R8, 0x1 ;  /* 0x0000000812c47211 */ /* 0x010fe200078008ff */
[----:B------:R-:W-:Y:S01]  /*21f0*/  IMAD R5, R24, R5, R17 ;  /* 0x0000000518057224 */ /* 0x000fe200078e0211 */
[----:B------:R-:W-:Y:S01]  /*2200*/  LOP3.LUT R16, R203, 0xc0, RZ, 0xc0, !PT ;  /* 0x000000c0cb107812 */ /* 0x000fe200078ec0ff */
[----:B------:R-:W-:Y:S01]  /*2210*/  IMAD.WIDE.U32 R30, R202, R24, R30 ;  /* 0x00000018ca1e7225 */ /* 0x000fe200078e001e */
[----:B------:R-:W-:Y:S02]  /*2220*/  VIMNMX R67, PT, PT, R189, R4, !PT ;  /* 0x00000004bd437248 */ /* 0x000fe40007fe0100 */
[----:B------:R-:W-:Y:S01]  /*2230*/  LEA.HI.X R197, R18, R9, R197, 0x1, P0 ;  /* 0x0000000912c57211 */ /* 0x000fe200000f0cc5 */
[----:B------:R-:W-:Y:S01]  /*2240*/  IMAD.IADD R31, R31, 0x1, R5 ;  /* 0x000000011f1f7824 */ /* 0x000fe200078e0205 */
[----:B------:R-:W-:Y:S01]  /*2250*/  LOP3.LUT R17, R16, 0x18, R199, 0xf8, !PT ;  /* 0x0000001810117812 */ /* 0x000fe200078ef8c7 */
[----:B------:R-:W-:Y:S01]  /*2260*/  IMAD R5, R15, R22, RZ ;  /* 0x000000160f057224 */ /* 0x000fe200078e02ff */
[----:B------:R-:W-:-:S02]  /*2270*/  ISETP.GT.AND P0, PT, R62, R67, PT ;  /* 0x000000433e00720c */ /* 0x000fc40003f04270 */
[----:B------:R-:W-:Y:S01]  /*2280*/  LOP3.LUT R16, R17, R118, RZ, 0x3c, !PT ;  /* 0x0000007611107212 */ /* 0x000fe200078e3cff */
[----:B------:R-:W-:Y:S02]  /*2290*/  IMAD R5, R14, R23, R5 ;  /* 0x000000170e057224 */ /* 0x000fe400078e0205 */
[----:B------:R-:W-:Y:S01]  /*22a0*/  IMAD.WIDE.U32 R12, R104, R190, R12 ;  /* 0x000000be680c7225 */ /* 0x000fe200078e000c */
[----:B------:R-:W-:-:S03]  /*22b0*/  LOP3.LUT R203, R16, 0x1f20, R203, 0xf8, !PT ;  /* 0x00001f2010cb7812 */ /* 0x000fc600078ef8cb */
[----:B------:R-:W-:Y:S01]  /*22c0*/  IMAD.WIDE.U32 R14, R14, R22, R30 ;  /* 0x000000160e0e7225 */ /* 0x000fe200078e001e */
[----:B------:R-:W-:Y:S02]  /*22d0*/  IADD3 R195, PT, PT, R13, R195, RZ ;  /* 0x000000c30dc37210 */ /* 0x000fe40007ffe0ff */
[----:B------:R-:W-:Y:S01]  /*22e0*/  LEA R194, P1, R12, R10, 0x1 ;  /* 0x0000000a0cc27211 */ /* 0x000fe200078208ff */
[----:B------:R-:W-:Y:S01]  /*22f0*/  IMAD.IADD R5, R15, 0x1, R5 ;  /* 0x000000010f057824 */ /* 0x000fe200078e0205 */
[----:B------:R-:W-:Y:S02]  /*2300*/  LEA R102, P2, R14, R2, 0x1 ;  /* 0x000000020e667211 */ /* 0x000fe400078408ff */
[----:B------:R-:W-:Y:S01]  /*2310*/  LEA R203, R203, UR6, 0x1 ;  /* 0x00000006cbcb7c11 */ /* 0x000fe2000f8e08ff */
[C---:B------:R-:W-:Y:S01]  /*2320*/  IMAD.SHL.U32 R69, R22.reuse, 0x20, RZ ;  /* 0x0000002016457824 */ /* 0x040fe200078e00ff */
[----:B------:R-:W-:Y:S02]  /*2330*/  SHF.L.U64.HI R70, R22, 0x5, R23 ;  /* 0x0000000516467819 */ /* 0x000fe40000010217 */
[----:B------:R-:W-:-:S02]  /*2340*/  LEA.HI.X R195, R12, R11, R195, 0x1, P1 ;  /* 0x0000000b0cc37211 */ /* 0x000fc400008f0cc3 */
        /* <DEDUP_REMOVED lines=14> */
[----:B------:R-:W-:Y:S01]  /*2430*/  IMAD.MOV.U32 R98, RZ, RZ, R60 ;  /* 0x000000ffff627224 */ /* 0x000fe200078e003c */
[----:B------:R-:W-:Y:S01]  /*2440*/  SHF.R.S32.HI R97, RZ, 0x1, R97 ;  /* 0x00000001ff617819 */ /* 0x000fe20000011461 */
[C---:B------:R-:W-:Y:S01]  /*2450*/  VIADD R96, R104.reuse, 0x20 ;  /* 0x0000002068607836 */ /* 0x040fe20000000000 */
[C---:B------:R-:W-:Y:S01]  /*2460*/  IADD3 R94, PT, PT, R104.reuse, 0x40, RZ ;  /* 0x00000040685e7810 */ /* 0x040fe20007ffe0ff */
[----:B------:R-:W-:Y:S01]  /*2470*/  VIADD R92, R104, 0x60 ;  /* 0x00000060685c7836 */ /* 0x000fe20000000000 */
[C---:B------:R-:W-:Y:S01]  /*2480*/  SHF.L.U32 R90, R97.reuse, 0x6, RZ ;  /* 0x00000006615a7819 */ /* 0x040fe200000006ff */
[C---:B------:R-:W-:Y:S01]  /*2490*/  IMAD.SHL.U32 R93, R97.reuse, 0x20, RZ ;  /* 0x00000020615d7824 */ /* 0x040fe200078e00ff */
[----:B------:R-:W-:Y:S01]  /*24a0*/  MOV R88, R62 ;  /* 0x0000003e00587202 */ /* 0x000fe20000000f00 */
[----:B------:R-:W-:Y:S01]  /*24b0*/  IMAD R91, R97, 0x60, RZ ;  /* 0x00000060615b7824 */ /* 0x000fe200078e02ff */
        /* <DEDUP_REMOVED lines=12> */
[----:B------:R-:W-:Y:S02]  /*2580*/  IADD3 R27, PT, PT, R27, R6, RZ ;  /* 0x000000061b1b7210 */ /* 0x000fe40007ffe0ff */
[----:B------:R-:W-:Y:S01]  /*2590*/  SHF.R.S32.HI R6, RZ, 0x1f, R98 ;  /* 0x0000001fff067819 */ /* 0x000fe20000011462 */
[----:B------:R-:W-:Y:S02]  /*25a0*/  IMAD R8, R9, R207, RZ ;  /* 0x000000cf09087224 */ /* 0x000fe400078e02ff */
[-C--:B----4-:R-:W-:Y:S01]  /*25b0*/  IMAD R11, R107, R98.reuse, RZ ;  /* 0x000000626b0b7224 */ /* 0x090fe200078e02ff */
[C---:B------:R-:W-:Y:S01]  /*25c0*/  SHF.L.U64.HI R83, R108.reuse, 0x5, R109 ;  /* 0x000000056c537819 */ /* 0x040fe2000001026d */
[----:B------:R-:W-:Y:S01]  /*25d0*/  IMAD.IADD R19, R19, 0x1, R8 ;  /* 0x0000000113137824 */ /* 0x000fe200078e0208 */
[----:B------:R-:W-:Y:S01]  /*25e0*/  SHF.L.U32 R85, R108, 0x5, RZ ;  /* 0x000000056c557819 */ /* 0x000fe200000006ff */
[----:B------:R-:W-:-:S02]  /*25f0*/  IMAD R9, R109, R98, RZ ;  /* 0x000000626d097224 */ /* 0x000fc400078e02ff */
[C---:B------:R-:W-:Y:S02]  /*2600*/  IMAD R11, R106.reuse, R6, R11 ;  /* 0x000000066a0b7224 */ /* 0x040fe400078e020b */
[----:B------:R-:W-:-:S04]  /*2610*/  IMAD.WIDE.U32 R26, R106, R98, R26 ;  /* 0x000000626a1a7225 */ /* 0x000fc800078e001a */
[C---:B------:R-:W-:Y:S01]  /*2620*/  IMAD R9, R108.reuse, R6, R9 ;  /* 0x000000066c097224 */ /* 0x040fe200078e0209 */
[----:B------:R-:W-:Y:S01]  /*2630*/  IADD3 R27, PT, PT, R27, R11, RZ ;  /* 0x0000000b1b1b7210 */ /* 0x000fe20007ffe0ff */
[----:B------:R-:W-:-:S04]  /*2640*/  IMAD.WIDE.U32 R24, R108, R98, R18 ;  /* 0x000000626c187225 */ /* 0x000fc800078e0012 */
[-C--:B------:R-:W-:Y:S02]  /*2650*/  IMAD R11, R23, R0.reuse, RZ ;  /* 0x00000000170b7224 */ /* 0x080fe400078e02ff */
[----:B------:R-:W-:Y:S02]  /*2660*/  IMAD.IADD R25, R25, 0x1, R9 ;  /* 0x0000000119197824 */ /* 0x000fe400078e0209 */
[----:B------:R-:W-:Y:S02]  /*2670*/  IMAD R9, R13, R0, RZ ;  /* 0x000000000d097224 */ /* 0x000fe400078e02ff */
[-C--:B------:R-:W-:Y:S01]  /*2680*/  IMAD R18, R22, R20.reuse, R11 ;  /* 0x0000001416127224 */ /* 0x080fe200078e020b */
[----:B------:R-:W-:Y:S01]  /*2690*/  SHF.R.S32.HI R11, RZ, 0x1f, R71 ;  /* 0x0000001fff0b7819 */ /* 0x000fe20000011447 */
[----:B------:R-:W-:Y:S01]  /*26a0*/  IMAD R20, R12, R20, R9 ;  /* 0x000000140c147224 */ /* 0x000fe200078e0209 */
[----:B------:R-:W-:Y:S01]  /*26b0*/  IADD3 R9, P0, PT, -R71, R104, RZ ;  /* 0x0000006847097210 */ /* 0x000fe20007f1e1ff */
[----:B------:R-:W-:-:S03]  /*26c0*/  IMAD.WIDE.U32 R22, R0, R22, R26 ;  /* 0x0000001600167225 */ /* 0x000fc600078e001a */
[----:B------:R-:W-:Y:S01]  /*26d0*/  IADD3.X R11, PT, PT, RZ, ~R11, RZ, P0, !PT ;  /* 0x8000000bff0b7210 */ /* 0x000fe200007fe4ff */
[----:B------:R-:W-:Y:S01]  /*26e0*/  IMAD.WIDE.U32 R12, R0, R12, R24 ;  /* 0x0000000c000c7225 */ /* 0x000fe200078e0018 */
[----:B-----5:R-:W-:-:S03]  /*26f0*/  IADD3 R0, PT, PT, R60, R7, RZ ;  /* 0x000000073c007210 */ /* 0x020fc60007ffe0ff */
[-C--:B------:R-:W-:Y:S01]  /*2700*/  IMAD R6, R104, R97.reuse, R95 ;  /* 0x0000006168067224 */ /* 0x080fe200078e025f */
[----:B------:R-:W-:Y:S01]  /*2710*/  IADD3 R21, PT, PT, R13, R20, RZ ;  /* 0x000000140d157210 */ /* 0x000fe20007ffe0ff */
[----:B------:R-:W-:Y:S02]  /*2720*/  IMAD R13, R0, R97, RZ ;  /* 0x00000061000d7224 */ /* 0x000fe400078e02ff */
[----:B------:R-:W-:Y:S01]  /*2730*/  IMAD.MOV.U32 R20, RZ, RZ, R12 ;  /* 0x000000ffff147224 */ /* 0x000fe200078e000c */
[----:B------:R-:W-:Y:S01]  /*2740*/  IADD3 R0, PT, PT, R95, R6, RZ ;  /* 0x000000065f007210 */ /* 0x000fe20007ffe0ff */
[----:B------:R-:W-:Y:S01]  /*2750*/  IMAD.IADD R19, R23, 0x1, R18 ;  /* 0x0000000117137824 */ /* 0x000fe200078e0212 */
[----:B------:R-:W-:Y:S01]  /*2760*/  SHF.R.S32.HI R77, RZ, 0x1f, R13 ;  /* 0x0000001fff4d7819 */ /* 0x000fe2000001140d */
[----:B------:R-:W-:Y:S01]  /*2770*/  IMAD R73, R11, R106, RZ ;  /* 0x0000006a0b497224 */ /* 0x000fe200078e02ff */
[----:B------:R-:W-:Y:S01]  /*2780*/  IADD3 R12, P0, PT, R13, R6, RZ ;  /* 0x000000060d0c7210 */ /* 0x000fe20007f1e0ff */
[----:B------:R-:W-:-:S02]  /*2790*/  IMAD.MOV.U32 R18, RZ, RZ, R22 ;  /* 0x000000ffff127224 */ /* 0x000fc400078e0016 */
[----:B------:R-:W-:Y:S01]  /*27a0*/  IMAD R11, R11, R108, RZ ;  /* 0x0000006c0b0b7224 */ /* 0x000fe200078e02ff */
[----:B------:R-:W-:Y:S01]  /*27b0*/  LEA.HI.X.SX32 R7, R6, R77, 0x1, P0 ;  /* 0x0000004d06077211 */ /* 0x000fe200000f0eff */
[-C--:B------:R-:W-:Y:S01]  /*27c0*/  IMAD R73, R107, R9.reuse, R73 ;  /* 0x000000096b497224 */ /* 0x080fe200078e0249 */
[----:B------:R-:W-:Y:S01]  /*27d0*/  IADD3 R76, P0, PT, R13, R0, RZ ;  /* 0x000000000d4c7210 */ /* 0x000fe20007f1e0ff */
[-C--:B------:R-:W-:Y:S02]  /*27e0*/  IMAD R11, R109, R9.reuse, R11 ;  /* 0x000000096d0b7224 */ /* 0x080fe400078e020b */
[----:B------:R-:W-:Y:S01]  /*27f0*/  IMAD.WIDE.U32 R18, R106, R9, R18 ;  /* 0x000000096a127225 */ /* 0x000fe200078e0012 */
[----:B------:R-:W-:Y:S02]  /*2800*/  LEA.HI.X.SX32 R77, R0, R77, 0x1, P0 ;  /* 0x0000004d004d7211 */ /* 0x000fe400000f0eff */
[----:B------:R-:W-:Y:S01]  /*2810*/  SHF.L.U64.HI R0, R12, 0x1, R7 ;  /* 0x000000010c007819 */ /* 0x000fe20000010207 */
[----:B------:R-:W-:Y:S01]  /*2820*/  IMAD.WIDE.U32 R8, R108, R9, R20 ;  /* 0x000000096c087225 */ /* 0x000fe200078e0014 */
[----:B------:R-:W-:-:S02]  /*2830*/  IADD3 R73, PT, PT, R19, R73, RZ ;  /* 0x0000004913497210 */ /* 0x000fc40007ffe0ff */
[----:B------:R-:W-:Y:S01]  /*2840*/  LEA R72, P1, R18, R16, 0x1 ;  /* 0x0000001012487211 */ /* 0x000fe200078208ff */
[----:B------:R-:W-:Y:S01]  /*2850*/  IMAD.SHL.U32 R12, R12, 0x2, RZ ;  /* 0x000000020c0c7824 */ /* 0x000fe200078e00ff */
[----:B------:R-:W-:Y:S01]  /*2860*/  LEA R10, P0, R8, R14, 0x1 ;  /* 0x0000000e080a7211 */ /* 0x000fe200078008ff */
[----:B------:R-:W-:Y:S01]  /*2870*/  IMAD.IADD R11, R9, 0x1, R11 ;  /* 0x00000001090b7824 */ /* 0x000fe200078e020b */
[C---:B------:R-:W-:Y:S02]  /*2880*/  SHF.L.U64.HI R77, R76.reuse, 0x1, R77 ;  /* 0x000000014c4d7819 */ /* 0x040fe4000001024d */
[----:B------:R-:W-:Y:S02]  /*2890*/  SHF.L.U32 R76, R76, 0x1, RZ ;  /* 0x000000014c4c7819 */ /* 0x000fe400000006ff */
[----:B------:R-:W-:Y:S02]  /*28a0*/  LEA.HI.X R73, R18, R17, R73, 0x1, P1 ;  /* 0x0000001112497211 */ /* 0x000fe400008f0c49 */
[----:B------:R-:W-:-:S02]  /*28b0*/  LEA.HI.X R11, R8, R15, R11, 0x1, P0 ;  /* 0x0000000f080b7211 */ /* 0x000fc400000f0c0b */
[C---:B------:R-:W-:Y:S02]  /*28c0*/  IADD3 R50, P1, PT, R4.reuse, R12, RZ ;  /* 0x0000000c04327210 */ /* 0x040fe40007f3e0ff */
[----:B------:R-:W-:Y:S02]  /*28d0*/  IADD3 R74, P3, PT, R4, R76, RZ ;  /* 0x0000004c044a7210 */ /* 0x000fe40007f7e0ff */
[C---:B------:R-:W-:Y:S01]  /*28e0*/  IADD3 R12, P0, PT, R2.reuse, R12, RZ ;  /* 0x0000000c020c7210 */ /* 0x040fe20007f1e0ff */
[C-C-:B------:R-:W-:Y:S01]  /*28f0*/  IMAD.X R51, R5.reuse, 0x1, R0.reuse, P1 ;  /* 0x0000000105337824 */ /* 0x140fe200008e0600 */
[----:B------:R-:W-:Y:S02]  /*2900*/  IADD3 R76, P2, PT, R2, R76, RZ ;  /* 0x0000004c024c7210 */ /* 0x000fe40007f5e0ff */
[-C--:B------:R-:W-:Y:S01]  /*2910*/  IADD3.X R75, PT, PT, R5, R77.reuse, RZ, P3, !PT ;  /* 0x0000004d054b7210 */ /* 0x080fe20001ffe4ff */
[C---:B------:R-:W-:Y:S01]  /*2920*/  IMAD.X R13, R3.reuse, 0x1, R0, P0 ;  /* 0x00000001030d7824 */ /* 0x040fe200000e0600 */
[----:B------:R-:W-:-:S09]  /*2930*/  IADD3.X R77, PT, PT, R3, R77, RZ, P2, !PT ;  /* 0x0000004d034d7210 */ /* 0x000fd200017fe4ff */
.L_x_2552:
        /* <DEDUP_REMOVED lines=18> */
.L_x_2485:
[----:B------:R-:W-:Y:S05]  /*2a60*/  BSYNC.RECONVERGENT B0 ;  /* 0x0000000000007941 */ /* 0x000fea0003800200 */
.L_x_2484:
[----:B------:R-:W-:Y:S04]  /*2a70*/  BSSY.RECONVERGENT B0, `(.L_x_2486) ;  /* 0x000000f000007945 */ /* 0x000fe80003800200 */
[----:B------:R-:W-:Y:S05]  /*2a80*/  @!P5 BRA `(.L_x_2487) ;  /* 0x000000000034d947 */ /* 0x000fea0003800000 */
[----:B------:R-:W-:Y:S02]  /*2a90*/  ISETP.GE.AND P2, PT, R118, R201, PT ;  /* 0x000000c97600720c */ /* 0x000fe40003f46270 */
[C---:B------:R-:W-:Y:S02]  /*2aa0*/  LEA R8, P1, R106.reuse, R72, 0x6 ;  /* 0x000000486a087211 */ /* 0x040fe400078230ff */
        /* <DEDUP_REMOVED lines=11> */
.L_x_2487:
[----:B------:R-:W-:Y:S05]  /*2b60*/  BSYNC.RECONVERGENT B0 ;  /* 0x0000000000007941 */ /* 0x000fea0003800200 */
.L_x_2486:
        /* <DEDUP_REMOVED lines=18> */
.L_x_2489:
[----:B------:R-:W-:Y:S05]  /*2c90*/  BSYNC.RECONVERGENT B0 ;  /* 0x0000000000007941 */ /* 0x000fea0003800200 */
.L_x_2488:
        /* <DEDUP_REMOVED lines=17> */
.L_x_2491:
[----:B------:R-:W-:Y:S05]  /*2db0*/  BSYNC.RECONVERGENT B0 ;  /* 0x0000000000007941 */ /* 0x000fea0003800200 */
.L_x_2490:
        /* <DEDUP_REMOVED lines=27> */
.L_x_2495:
[----:B------:R-:W-:Y:S05]  /*2f70*/  BSYNC.RECONVERGENT B0 ;  /* 0x0000000000007941 */ /* 0x000fea0003800200 */
.L_x_2494:
        /* <DEDUP_REMOVED lines=15> */
.L_x_2497:
[----:B------:R-:W-:Y:S05]  /*3070*/  BSYNC.RECONVERGENT B0 ;  /* 0x0000000000007941 */ /* 0x000fea0003800200 */
.L_x_2496:
        /* <DEDUP_REMOVED lines=15> */
.L_x_2499:
[----:B------:R-:W-:Y:S05]  /*3170*/  BSYNC.RECONVERGENT B0 ;  /* 0x0000000000007941 */ /* 0x000fea0003800200 */
.L_x_2498:
        /* <DEDUP_REMOVED lines=19> */
.L_x_2493:
        /* <DEDUP_REMOVED lines=58> */
.L_x_2505:
[----:B------:R-:W-:Y:S05]  /*3650*/  BSYNC.RECONVERGENT B0 ;  /* 0x0000000000007941 */ /* 0x000fea0003800200 */
.L_x_2504:
        /* <DEDUP_REMOVED lines=48> */
.L_x_2507:
[----:B------:R-:W-:Y:S05]  /*3960*/  BSYNC.RECONVERGENT B0 ;  /* 0x0000000000007941 */ /* 0x000fea0003800200 */
.L_x_2506:
        /* <DEDUP_REMOVED lines=47> */
.L_x_2503:
[----:B------:R-:W-:Y:S05]  /*3c60*/  BSYNC.RECONVERGENT B1 ;  /* 0x0000000000017941 */ /* 0x000fea0003800200 */
.L_x_2502:
        /* <DEDUP_REMOVED lines=63> */
.L_x_2511:
[----:B------:R-:W-:Y:S05]  /*4060*/  BSYNC.RECONVERGENT B0 ;  /* 0x0000000000007941 */ /* 0x000fea0003800200 */
.L_x_2510:
        /* <DEDUP_REMOVED lines=48> */
.L_x_2513:
[----:B------:R-:W-:Y:S05]  /*4370*/  BSYNC.RECONVERGENT B0 ;  /* 0x0000000000007941 */ /* 0x000fea0003800200 */
.L_x_2512:
        /* <DEDUP_REMOVED lines=47> */
.L_x_2509:
[----:B------:R-:W-:Y:S05]  /*4670*/  BSYNC.RECONVERGENT B1 ;  /* 0x0000000000017941 */ /* 0x000fea0003800200 */
.L_x_2508:
        /* <DEDUP_REMOVED lines=61> */
.L_x_2517:
[----:B------:R-:W-:Y:S05]  /*4a50*/  BSYNC.RECONVERGENT B0 ;  /* 0x0000000000007941 */ /* 0x000fea0003800200 */
.L_x_2516:
        /* <DEDUP_REMOVED lines=48> */
.L_x_2519:
[----:B------:R-:W-:Y:S05]  /*4d60*/  BSYNC.RECONVERGENT B0 ;  /* 0x0000000000007941 */ /* 0x000fea0003800200 */
.L_x_2518:
        /* <DEDUP_REMOVED lines=47> */
.L_x_2515:
[----:B------:R-:W-:Y:S05]  /*5060*/  BSYNC.RECONVERGENT B1 ;  /* 0x0000000000017941 */ /* 0x000fea0003800200 */
.L_x_2514:
        /* <DEDUP_REMOVED lines=64> */
.L_x_2523:
[----:B------:R-:W-:Y:S05]  /*5470*/  BSYNC.RECONVERGENT B0 ;  /* 0x0000000000007941 */ /* 0x000fea0003800200 */
.L_x_2522:
        /* <DEDUP_REMOVED lines=48> */
.L_x_2525:
[----:B------:R-:W-:Y:S05]  /*5780*/  BSYNC.RECONVERGENT B0 ;  /* 0x0000000000007941 */ /* 0x000fea0003800200 */
.L_x_2524:
        /* <DEDUP_REMOVED lines=47> */
.L_x_2521:
[----:B------:R-:W-:Y:S05]  /*5a80*/  BSYNC.RECONVERGENT B1 ;  /* 0x0000000000017941 */ /* 0x000fea0003800200 */
.L_x_2520:
[----:B------:R-:W2:Y:S02]  /*5a90*/  LD.E R3, desc[UR4][R120.64+0xd0] ;  /* 0x0000d00478037980 */ /* 0x000ea4000c101900 */
[----:B--2---:R-:W-:Y:S05]  /*5aa0*/  IMAD.U32 R3, R3, -0x40, RZ ;  /* 0xffffffc003037824 */ /* 0x004fea00078e00ff */
[C---:B------:R-:W-:Y:S02]  /*5ab0*/  LEA R12, P1, R3.reuse, R12, 0x1 ;  /* 0x0000000c030c7211 */ /* 0x040fe400078208ff */
[C---:B------:R-:W-:Y:S02]  /*5ac0*/  LEA R50, P0, R3.reuse, R50, 0x1 ;  /* 0x0000003203327211 */ /* 0x040fe400078008ff */
[C---:B------:R-:W-:Y:S02]  /*5ad0*/  LEA.HI.X.SX32 R13, R3.reuse, R13, 0x1, P1 ;  /* 0x0000000d030d7211 */ /* 0x040fe400008f0eff */
[----:B------:R-:W-:Y:S01]  /*5ae0*/  LEA.HI.X.SX32 R51, R3, R51, 0x1, P0 ;  /* 0x0000003303337211 */ /* 0x000fe200000f0eff */
[----:B------:R-:W-:Y:S05]  /*5af0*/  BRA `(.L_x_2500) ;  /* 0x0000004400347947 */ /* 0x000fea0003800000 */
.L_x_2501:
        /* <DEDUP_REMOVED lines=95> */
.L_x_2529:
[----:B------:R-:W-:Y:S05]  /*60f0*/  BSYNC.RECONVERGENT B0 ;  /* 0x0000000000007941 */ /* 0x000fea0003800200 */
.L_x_2528:
        /* <DEDUP_REMOVED lines=89> */
.L_x_2531:
[----:B------:R-:W-:Y:S05]  /*6690*/  BSYNC.RECONVERGENT B0 ;  /* 0x0000000000007941 */ /* 0x000fea0003800200 */
.L_x_2530:
        /* <DEDUP_REMOVED lines=88> */
.L_x_2527:
[----:B------:R-:W-:Y:S05]  /*6c20*/  BSYNC.RECONVERGENT B1 ;  /* 0x0000000000017941 */ /* 0x000fea0003800200 */
.L_x_2526:
        /* <DEDUP_REMOVED lines=94> */
.L_x_2535:
[----:B------:R-:W-:Y:S05]  /*7210*/  BSYNC.RECONVERGENT B0 ;  /* 0x0000000000007941 */ /* 0x000fea0003800200 */
.L_x_2534:
        /* <DEDUP_REMOVED lines=89> */
.L_x_2537:
[----:B------:R-:W-:Y:S05]  /*77b0*/  BSYNC.RECONVERGENT B0 ;  /* 0x0000000000007941 */ /* 0x000fea0003800200 */
.L_x_2536:
        /* <DEDUP_REMOVED lines=88> */
.L_x_2533:
[----:B------:R-:W-:Y:S05]  /*7d40*/  BSYNC.RECONVERGENT B1 ;  /* 0x0000000000017941 */ /* 0x000fea0003800200 */
.L_x_2532:
        /* <DEDUP_REMOVED lines=95> */
.L_x_2541:
[----:B------:R-:W-:Y:S05]  /*8340*/  BSYNC.RECONVERGENT B0 ;  /* 0x0000000000007941 */ /* 0x000fea0003800200 */
.L_x_2540:
        /* <DEDUP_REMOVED lines=88> */
.L_x_2543:
[----:B------:R-:W-:Y:S05]  /*88d0*/  BSYNC.RECONVERGENT B0 ;  /* 0x0000000000007941 */ /* 0x000fea0003800200 */
.L_x_2542:
        /* <DEDUP_REMOVED lines=86> */
.L_x_2539:
[----:B------:R-:W-:Y:S05]  /*8e40*/  BSYNC.RECONVERGENT B1 ;  /* 0x0000000000017941 */ /* 0x000fea0003800200 */
.L_x_2538:
        /* <DEDUP_REMOVED lines=98> */
.L_x_2547:
[----:B------:R-:W-:Y:S05]  /*9470*/  BSYNC.RECONVERGENT B0 ;  /* 0x0000000000007941 */ /* 0x000fea0003800200 */
.L_x_2546:
        /* <DEDUP_REMOVED lines=87> */
.L_x_2549:
[----:B------:R-:W-:Y:S05]  /*99f0*/  BSYNC.RECONVERGENT B0 ;  /* 0x0000000000007941 */ /* 0x000fea0003800200 */
.L_x_2548:
        /* <DEDUP_REMOVED lines=86> */
.L_x_2545:
[----:B------:R-:W-:Y:S05]  /*9f60*/  BSYNC.RECONVERGENT B1 ;  /* 0x0000000000017941 */ /* 0x000fea0003800200 */
.L_x_2544:
[----:B------:R-:W3:Y:S02]  /*9f70*/  LD.E R3, desc[UR4][R120.64+0xd0] ;  /* 0x0000d00478037980 */ /* 0x000ee4000c101900 */
[----:B---3--:R-:W-:Y:S05]  /*9f80*/  IMAD.U32 R3, R3, -0x40, RZ ;  /* 0xffffffc003037824 */ /* 0x008fea00078e00ff */
[C---:B------:R-:W-:Y:S02]  /*9f90*/  LEA R76, P1, R3.reuse, R76, 0x1 ;  /* 0x0000004c034c7211 */ /* 0x040fe400078208ff */
[C---:B------:R-:W-:Y:S02]  /*9fa0*/  LEA R74, P0, R3.reuse, R74, 0x1 ;  /* 0x0000004a034a7211 */ /* 0x040fe400078008ff */
[C---:B------:R-:W-:Y:S02]  /*9fb0*/  LEA.HI.X.SX32 R77, R3.reuse, R77, 0x1, P1 ;  /* 0x0000004d034d7211 */ /* 0x040fe400008f0eff */
[----:B------:R-:W-:Y:S09]  /*9fc0*/  LEA.HI.X.SX32 R75, R3, R75, 0x1, P0 ;  /* 0x0000004b034b7211 */ /* 0x000ff200000f0eff */
.L_x_2500:
[----:B------:R-:W-:Y:S05]  /*9fd0*/  BSYNC.RECONVERGENT B2 ;  /* 0x0000000000027941 */ /* 0x000fea0003800200 */
.L_x_2492:
        /* <DEDUP_REMOVED lines=101> */
.L_x_2551:
[----:B------:R-:W-:Y:S05]  /*a630*/  BSYNC.RECONVERGENT B0 ;  /* 0x0000000000007941 */ /* 0x000fea0003800200 */
.L_x_2550:
[----:B------:R-:W-:Y:S05]  /*a640*/  @P2 BRA `(.L_x_2552) ;  /* 0xffffff8000bc2947 */ /* 0x000fea000383ffff */
.L_x_2483:
        /* <DEDUP_REMOVED lines=29> */
.L_x_2557:
[----:B------:R2:W-:Y:S02]  /*a820*/  STS.128 [R203+0x2000], RZ ;  /* 0x002000ffcb007388 */ /* 0x0005e40000000c00 */
.L_x_2556:
[----:B------:R-:W-:Y:S05]  /*a830*/  BSYNC.RECONVERGENT B0 ;  /* 0x0000000000007941 */ /* 0x000fea0003800200 */
.L_x_2555:
        /* <DEDUP_REMOVED lines=24> */
.L_x_2559:
[----:B------:R1:W-:Y:S01]  /*a9c0*/  STS.128 [R203+0x2800], RZ ;  /* 0x002800ffcb007388 */ /* 0x0003e20000000c00 */
[----:B------:R-:W-:Y:S05]  /*a9d0*/  BRA `(.L_x_2558) ;  /* 0x0000003800187947 */ /* 0x000fea0003800000 */
.L_x_2554:
        /* <DEDUP_REMOVED lines=82> */
.L_x_2566:
[----:B------:R-:W-:Y:S05]  /*af00*/  BSYNC.RECONVERGENT B0 ;  /* 0x0000000000007941 */ /* 0x000fea0003800200 */
.L_x_2565:
[----:B-----5:R-:W-:Y:S01]  /*af10*/  IMAD.MOV.U32 R6, RZ, RZ, R10 ;  /* 0x000000ffff067224 */ /* 0x020fe200078e000a */
[----:B------:R-:W-:Y:S01]  /*af20*/  MOV R4, R8 ;  /* 0x0000000800047202 */ /* 0x000fe20000000f00 */
[----:B------:R-:W-:Y:S01]  /*af30*/  IMAD.MOV.U32 R7, RZ, RZ, R11 ;  /* 0x000000ffff077224 */ /* 0x000fe200078e000b */
[----:B------:R-:W-:Y:S02]  /*af40*/  MOV R5, R9 ;  /* 0x0000000900057202 */ /* 0x000fe40000000f00 */
.L_x_2564:
[----:B------:R-:W-:Y:S05]  /*af50*/  BSYNC.RECONVERGENT B1 ;  /* 0x0000000000017941 */ /* 0x000fea0003800200 */
.L_x_2563:
        /* <DEDUP_REMOVED lines=47> */
.L_x_2570:
[----:B------:R-:W-:Y:S05]  /*b250*/  BSYNC.RECONVERGENT B0 ;  /* 0x0000000000007941 */ /* 0x000fea0003800200 */
.L_x_2569:
[----:B-----5:R1:W-:Y:S02]  /*b260*/  STS.128 [R203+0x1000], R8 ;  /* 0x00100008cb007388 */ /* 0x0203e40000000c00 */
.L_x_2568:
[----:B------:R-:W-:Y:S05]  /*b270*/  BSYNC.RECONVERGENT B1 ;  /* 0x0000000000017941 */ /* 0x000fea0003800200 */
.L_x_2567:
        /* <DEDUP_REMOVED lines=45> */
.L_x_2572:
[----:B------:R-:W-:Y:S05]  /*b550*/  BSYNC.RECONVERGENT B0 ;  /* 0x0000000000007941 */ /* 0x000fea0003800200 */
.L_x_2571:
[----:B-----5:R1:W-:Y:S02]  /*b560*/  STS.128 [R203+0x2000], R8 ;  /* 0x00200008cb007388 */ /* 0x0203e40000000c00 */
.L_x_2562:
[----:B------:R-:W-:Y:S05]  /*b570*/  BSYNC.RECONVERGENT B2 ;  /* 0x0000000000027941 */ /* 0x000fea0003800200 */
.L_x_2561:
        /* <DEDUP_REMOVED lines=59> */
.L_x_2576:
[----:B------:R-:W-:Y:S05]  /*b930*/  BSYNC.RECONVERGENT B0 ;  /* 0x0000000000007941 */ /* 0x000fea0003800200 */
.L_x_2575:
[----:B-----5:R1:W-:Y:S02]  /*b940*/  STS.128 [R203+0x800], R8 ;  /* 0x00080008cb007388 */ /* 0x0203e40000000c00 */
.L_x_2574:
[----:B------:R-:W-:Y:S05]  /*b950*/  BSYNC.RECONVERGENT B1 ;  /* 0x0000000000017941 */ /* 0x000fea0003800200 */
.L_x_2573:
        /* <DEDUP_REMOVED lines=54> */
.L_x_2580:
[----:B------:R-:W-:Y:S05]  /*bcc0*/  BSYNC.RECONVERGENT B0 ;  /* 0x0000000000007941 */ /* 0x000fea0003800200 */
.L_x_2579:
[----:B-----5:R1:W-:Y:S02]  /*bcd0*/  STS.128 [R203+0x1800], R8 ;  /* 0x00180008cb007388 */ /* 0x0203e40000000c00 */
.L_x_2578:
[----:B------:R-:W-:Y:S05]  /*bce0*/  BSYNC.RECONVERGENT B1 ;  /* 0x0000000000017941 */ /* 0x000fea0003800200 */
.L_x_2577:
        /* <DEDUP_REMOVED lines=56> */
.L_x_2582:
[----:B------:R-:W-:Y:S05]  /*c070*/  BSYNC.RECONVERGENT B0 ;  /* 0x0000000000007941 */ /* 0x000fea0003800200 */
.L_x_2581:
[----:B-----5:R1:W-:Y:S01]  /*c080*/  STS.128 [R203+0x2800], R8 ;  /* 0x00280008cb007388 */ /* 0x0203e20000000c00 */
[----:B------:R-:W-:Y:S05]  /*c090*/  BRA `(.L_x_2558) ;  /* 0x0000002000687947 */ /* 0x000fea0003800000 */
.L_x_2560:
        /* <DEDUP_REMOVED lines=94> */
.L_x_2587:
[----:B------:R-:W-:Y:S05]  /*c680*/  BSYNC.RECONVERGENT B0 ;  /* 0x0000000000007941 */ /* 0x000fea0003800200 */
.L_x_2586:
[----:B------:R-:W-:Y:S05]  /*c690*/  BSYNC.RECONVERGENT B1 ;  /* 0x0000000000017941 */ /* 0x000fea0003800200 */
.L_x_2585:
        /* <DEDUP_REMOVED lines=85> */
.L_x_2591:
[----:B------:R-:W-:Y:S05]  /*cbf0*/  BSYNC.RECONVERGENT B0 ;  /* 0x0000000000007941 */ /* 0x000fea0003800200 */
.L_x_2590:
[----:B-----5:R1:W-:Y:S02]  /*cc00*/  STS.128 [R203+0x1000], R16 ;  /* 0x00100010cb007388 */ /* 0x0203e40000000c00 */
.L_x_2589:
[----:B------:R-:W-:Y:S05]  /*cc10*/  BSYNC.RECONVERGENT B1 ;  /* 0x0000000000017941 */ /* 0x000fea0003800200 */
.L_x_2588:
        /* <DEDUP_REMOVED lines=83> */
.L_x_2593:
[----:B------:R-:W-:Y:S05]  /*d150*/  BSYNC.RECONVERGENT B0 ;  /* 0x0000000000007941 */ /* 0x000fea0003800200 */
.L_x_2592:
[----:B-----5:R1:W-:Y:S02]  /*d160*/  STS.128 [R203+0x2000], R16 ;  /* 0x00200010cb007388 */ /* 0x0203e40000000c00 */
.L_x_2584:
[----:B------:R-:W-:Y:S05]  /*d170*/  BSYNC.RECONVERGENT B2 ;  /* 0x0000000000027941 */ /* 0x000fea0003800200 */
.L_x_2583:
        /* <DEDUP_REMOVED lines=90> */
.L_x_2597:
[----:B------:R-:W-:Y:S05]  /*d720*/  BSYNC.RECONVERGENT B0 ;  /* 0x0000000000007941 */ /* 0x000fea0003800200 */
.L_x_2596:
[----:B-----5:R1:W-:Y:S02]  /*d730*/  STS.128 [R203+0x800], R16 ;  /* 0x00080010cb007388 */ /* 0x0203e40000000c00 */
.L_x_2595:
[----:B------:R-:W-:Y:S05]  /*d740*/  BSYNC.RECONVERGENT B1 ;  /* 0x0000000000017941 */ /* 0x000fea0003800200 */
.L_x_2594:
        /* <DEDUP_REMOVED lines=85> */
.L_x_2601:
[----:B------:R-:W-:Y:S05]  /*dca0*/  BSYNC.RECONVERGENT B0 ;  /* 0x0000000000007941 */ /* 0x000fea0003800200 */
.L_x_2600:
[----:B-----5:R1:W-:Y:S02]  /*dcb0*/  STS.128 [R203+0x1800], R16 ;  /* 0x00180010cb007388 */ /* 0x0203e40000000c00 */
.L_x_2599:
[----:B------:R-:W-:Y:S05]  /*dcc0*/  BSYNC.RECONVERGENT B1 ;  /* 0x0000000000017941 */ /* 0x000fea0003800200 */
.L_x_2598:
        /* <DEDUP_REMOVED lines=85> */
.L_x_2603:
[----:B------:R-:W-:Y:S05]  /*e220*/  BSYNC.RECONVERGENT B0 ;  /* 0x0000000000007941 */ /* 0x000fea0003800200 */
.L_x_2602:
[----:B-----5:R1:W-:Y:S02]  /*e230*/  STS.128 [R203+0x2800], R4 ;  /* 0x00280004cb007388 */ /* 0x0203e40000000c00 */
.L_x_2558:
[----:B------:R-:W-:Y:S05]  /*e240*/  BSYNC.RECONVERGENT B3 ;  /* 0x0000000000037941 */ /* 0x000fea0003800200 */
.L_x_2553:
        /* <DEDUP_REMOVED lines=25> */
.L_x_2606:
[----:B------:R4:W-:Y:S02]  /*e3e0*/  STS.128 [R203+0x7000], RZ ;  /* 0x007000ffcb007388 */ /* 0x0009e40000000c00 */
.L_x_2605:
[----:B------:R-:W-:Y:S05]  /*e3f0*/  BSYNC.RECONVERGENT B0 ;  /* 0x0000000000007941 */ /* 0x000fea0003800200 */
.L_x_2604:
        /* <DEDUP_REMOVED lines=24> */
.L_x_2609:
[----:B------:R3:W-:Y:S02]  /*e580*/  STS.128 [R203+0x7800], RZ ;  /* 0x007800ffcb007388 */ /* 0x0007e40000000c00 */
.L_x_2608:
[----:B------:R-:W-:Y:S05]  /*e590*/  BSYNC.RECONVERGENT B0 ;  /* 0x0000000000007941 */ /* 0x000fea0003800200 */
.L_x_2607:
[----:B-1-3--:R-:W-:Y:S01]  /*e5a0*/  IADD3 R4, PT, PT, R104, 0x40, RZ ;  /* 0x0000004068047810 */ /* 0x00afe20007ffe0ff */
[----:B------:R-:W-:Y:S03]  /*e5b0*/  BSSY.RECONVERGENT B0, `(.L_x_2610) ;  /* 0x0000019000007945 */ /* 0x000fe60003800200 */
        /* <DEDUP_REMOVED lines=23> */
.L_x_2612:
[----:B------:R3:W-:Y:S02]  /*e730*/  STS.128 [R203+0x8000], RZ ;  /* 0x008000ffcb007388 */ /* 0x0007e40000000c00 */
.L_x_2611:
[----:B------:R-:W-:Y:S05]  /*e740*/  BSYNC.RECONVERGENT B0 ;  /* 0x0000000000007941 */ /* 0x000fea0003800200 */
.L_x_2610:
[----:B------:R-:W-:Y:S01]  /*e750*/  IADD3 R104, PT, PT, R104, 0x60, RZ ;  /* 0x0000006068687810 */ /* 0x000fe20007ffe0ff */
[----:B------:R-:W-:Y:S03]  /*e760*/  BSSY.RECONVERGENT B0, `(.L_x_2613) ;  /* 0x0000018000007945 */ /* 0x000fe60003800200 */
[----:B------:R-:W-:-:S13]  /*e770*/  ISETP.GE.AND P0, PT, R104, R3, PT ;  /* 0x000000036800720c */ /* 0x000fda0003f06270 */
[----:B------:R-:W-:Y:S05]  /*e780*/  @P0 BRA `(.L_x_2614) ;  /* 0x0000000000540947 */ /* 0x000fea0003800000 */
[-C--:B-----5:R-:W-:Y:S01]  /*e790*/  ISETP.GE.AND P2, PT, R118, R201.reuse, PT ;  /* 0x000000c97600720c */ /* 0x0a0fe20003f46270 */
[----:B------:R-:W-:Y:S01]  /*e7a0*/  IMAD R0, R191, 0xc0, RZ ;  /* 0x000000c0bf007824 */ /* 0x000fe200078e02ff */
[-C--:B------:R-:W-:Y:S01]  /*e7b0*/  ISETP.GE.AND P1, PT, R117, R201.reuse, PT ;  /* 0x000000c97500720c */ /* 0x080fe20003f26270 */
[----:B-1-3--:R-:W-:Y:S01]  /*e7c0*/  IMAD.WIDE.U32 R6, R190, 0xc0, R194 ;  /* 0x000000c0be067825 */ /* 0x00afe200078e00c2 */
        /* <DEDUP_REMOVED lines=17> */
.L_x_2614:
[----:B------:R-:W-:Y:S05]  /*e8e0*/  BSYNC.RECONVERGENT B0 ;  /* 0x0000000000007941 */ /* 0x000fea0003800200 */
.L_x_2613:
[----:B------:R-:W0:Y:S01]  /*e8f0*/  LDGDEPBAR ;  /* 0x00000000000079af */ /* 0x000e220000000000 */
[----:B------:R-:W-:Y:S03]  /*e900*/  BSSY.RECONVERGENT B0, `(.L_x_2615) ;  /* 0x0000020000007945 */ /* 0x000fe60003800200 */
[----:B------:R1:W5:Y:S04]  /*e910*/  LD.E R2, desc[UR4][R120.64+0x184] ;  /* 0x0001840478027980 */ /* 0x000368000c101900 */
[----:B------:R1:W5:Y:S01]  /*e920*/  LD.E R0, desc[UR4][R120.64+0x188] ;  /* 0x0001880478007980 */ /* 0x000362000c101900 */
        /* <DEDUP_REMOVED lines=24> */
.L_x_2617:
[----:B------:R3:W-:Y:S01]  /*eab0*/  STS.128 [R203+0xd000], RZ ;  /* 0x00d000ffcb007388 */ /* 0x0007e20000000c00 */
[----:B------:R-:W-:Y:S05]  /*eac0*/  BRA `(.L_x_2618) ;  /* 0x00000000000c7947 */ /* 0x000fea0003800000 */
.L_x_2616:
[----:B------:R1:W-:Y:S04]  /*ead0*/  STS.128 [R203+0x9000], RZ ;  /* 0x009000ffcb007388 */ /* 0x0003e80000000c00 */
[----:B------:R1:W-:Y:S04]  /*eae0*/  STS.128 [R203+0xb000], RZ ;  /* 0x00b000ffcb007388 */ /* 0x0003e80000000c00 */
[----:B------:R1:W-:Y:S02]  /*eaf0*/  STS.128 [R203+0xd000], RZ ;  /* 0x00d000ffcb007388 */ /* 0x0003e40000000c00 */
.L_x_2618:
[----:B------:R-:W-:Y:S05]  /*eb00*/  BSYNC.RECONVERGENT B0 ;  /* 0x0000000000007941 */ /* 0x000fea0003800200 */
.L_x_2615:
        /* <DEDUP_REMOVED lines=27> */
.L_x_2621:
[----:B------:R3:W-:Y:S02]  /*ecc0*/  STS.128 [R203+0xd800], RZ ;  /* 0x00d800ffcb007388 */ /* 0x0007e40000000c00 */
.L_x_2620:
[----:B------:R-:W-:Y:S05]  /*ecd0*/  BSYNC.RECONVERGENT B0 ;  /* 0x0000000000007941 */ /* 0x000fea0003800200 */
.L_x_2619:
        /* <DEDUP_REMOVED lines=27> */
.L_x_2624:
[----:B------:R1:W-:Y:S02]  /*ee90*/  STS.128 [R203+0xe000], RZ ;  /* 0x00e000ffcb007388 */ /* 0x0003e40000000c00 */
.L_x_2623:
[----:B------:R-:W-:Y:S05]  /*eea0*/  BSYNC.RECONVERGENT B0 ;  /* 0x0000000000007941 */ /* 0x000fea0003800200 */
.L_x_2622:
[----:B------:R-:W-:Y:S01]  /*eeb0*/  ISETP.GE.AND P0, PT, R104, R3, PT ;  /* 0x000000036800720c */ /* 0x000fe20003f06270 */
[----:B-1----:R-:W-:Y:S01]  /*eec0*/  IMAD.MOV.U32 R4, RZ, RZ, 0x10 ;  /* 0x00000010ff047424 */ /* 0x002fe200078e00ff */
        /* <DEDUP_REMOVED lines=29> */
.L_x_2627:
[----:B------:R1:W-:Y:S02]  /*f0a0*/  STS.128 [R203+0xe800], RZ ;  /* 0x00e800ffcb007388 */ /* 0x0003e40000000c00 */
.L_x_2626:
[----:B------:R-:W-:Y:S05]  /*f0b0*/  BSYNC.RECONVERGENT B0 ;  /* 0x0000000000007941 */ /* 0x000fea0003800200 */
.L_x_2625:
[----:B------:R-:W2:Y:S01]  /*f0c0*/  S2UR UR6, SR_CgaCtaId ;  /* 0x00000000000679c3 */ /* 0x000ea20000008800 */
[----:B------:R-:W-:Y:S01]  /*f0d0*/  UMOV UR7, 0x400 ;  /* 0x0000040000077882 */ /* 0x000fe20000000000 */
[----:B------:R-:W0:Y:S01]  /*f0e0*/  LDGDEPBAR ;  /* 0x00000000000079af */ /* 0x000e220000000000 */
[--C-:B------:R-:W-:Y:S01]  /*f0f0*/  SHF.R.U32.HI R3, RZ, 0x2, R199.reuse ;  /* 0x00000002ff037819 */ /* 0x100fe200000116c7 */
[----:B------:R-:W-:Y:S01]  /*f100*/  BSSY.RECONVERGENT B1, `(.L_x_2628) ;  /* 0x0000145000017945 */ /* 0x000fe20003800200 */
[----:B------:R-:W-:Y:S02]  /*f110*/  SHF.R.U32.HI R5, RZ, 0x1, R199 ;  /* 0x00000001ff057819 */ /* 0x000fe400000116c7 */
[----:B-1-3--:R-:W-:Y:S02]  /*f120*/  LOP3.LUT R6, R3, 0x7, RZ, 0xc0, !PT ;  /* 0x0000000703067812 */ /* 0x00afe400078ec0ff */
[----:B------:R-:W-:Y:S02]  /*f130*/  ISETP.GT.AND P0, PT, R64, R189, PT ;  /* 0x000000bd4000720c */ /* 0x000fe40003f04270 */
[----:B------:R-:W-:-:S02]  /*f140*/  LOP3.LUT R3, R6, 0x1f0, R5, 0xf8, !PT ;  /* 0x000001f006037812 */ /* 0x000fc400078ef805 */
[----:B-----5:R-:W-:Y:S02]  /*f150*/  IADD3 R0, PT, PT, R0, R61, -R205 ;  /* 0x0000003d00007210 */ /* 0x020fe40007ffe8cd */
[----:B------:R-:W-:Y:S01]  /*f160*/  IADD3 R2, PT, PT, R61, -R205, -R2 ;  /* 0x800000cd3d027210 */ /* 0x000fe20007ffe802 */
[----:B------:R-:W-:-:S04]  /*f170*/  IMAD.IADD R3, R200, 0x1, R3 ;  /* 0x00000001c8037824 */ /* 0x000fc800078e0203 */
[C---:B------:R-:W-:Y:S02]  /*f180*/  IMAD.IADD R204, R3.reuse, 0x1, R0 ;  /* 0x0000000103cc7824 */ /* 0x040fe400078e0200 */
[----:B------:R-:W-:Y:S01]  /*f190*/  IMAD.IADD R206, R3, 0x1, R2 ;  /* 0x0000000103ce7824 */ /* 0x000fe200078e0202 */
[----:B--2---:R-:W-:Y:S02]  /*f1a0*/  ULEA UR6, UR6, UR7, 0x18 ;  /* 0x0000000706067291 */ /* 0x004fe4000f8ec0ff */
[C-C-:B------:R-:W-:Y:S02]  /*f1b0*/  VIADDMNMX R212, R204.reuse, 0x1, R61.reuse, PT ;  /* 0x00000001ccd47846 */ /* 0x140fe4000380013d */
[----:B------:R-:W-:Y:S02]  /*f1c0*/  VIMNMX R213, PT, PT, RZ, R206, !PT ;  /* 0x000000ceffd57248 */ /* 0x000fe40007fe0100 */
[----:B------:R-:W-:Y:S02]  /*f1d0*/  VIADDMNMX R204, R204, 0x9, R61, PT ;  /* 0x00000009cccc7846 */ /* 0x000fe4000380013d */
[----:B------:R-:W-:-:S02]  /*f1e0*/  LEA R188, R49, UR6, 0x1 ;  /* 0x0000000631bc7c11 */ /* 0x000fc4000f8e08ff */
[----:B------:R-:W-:Y:S02]  /*f1f0*/  LEA R187, R48, UR6, 0x1 ;  /* 0x0000000630bb7c11 */ /* 0x000fe4000f8e08ff */
[----:B------:R-:W-:Y:S01]  /*f200*/  VIADDMNMX R206, R206, 0x8, RZ, !PT ;  /* 0x00000008cece7846 */ /* 0x000fe200078001ff */
[----:B------:R-:W-:Y:S01]  /*f210*/  LDSM.16.M88.4 R88, [R188] ;  /* 0x00000000bc58783b */ /* 0x000fe20000000200 */
[C---:B------:R-:W-:Y:S02]  /*f220*/  IMAD R186, R4.reuse, 0x2, R188 ;  /* 0x0000000204ba7824 */ /* 0x040fe400078e02bc */
[----:B------:R-:W-:Y:S01]  /*f230*/  IMAD R184, R4, 0x2, R187 ;  /* 0x0000000204b87824 */ /* 0x000fe200078e02bb */
[----:B------:R-:W1:Y:S04]  /*f240*/  LDSM.16.M88.4 R24, [R187+0x3400] ;  /* 0x00340000bb18783b */ /* 0x000e680000000200 */
[----:B------:R-:W2:Y:S04]  /*f250*/  LDSM.16.M88.4 R16, [R187+0x3800] ;  /* 0x00380000bb10783b */ /* 0x000ea80000000200 */
[----:B------:R-:W3:Y:S04]  /*f260*/  LDSM.16.M88.4 R32, [R187+0x3000] ;  /* 0x00300000bb20783b */ /* 0x000ee80000000200 */
[----:B------:R-:W-:Y:S04]  /*f270*/  LDSM.16.M88.4 R40, [R186] ;  /* 0x00000000ba28783b */ /* 0x000fe80000000200 */
[----:B------:R-:W4:Y:S04]  /*f280*/  LDSM.16.M88.4 R68, [R184+0x3400] ;  /* 0x00340000b844783b */ /* 0x000f280000000200 */
[----:B------:R-:W4:Y:S04]  /*f290*/  LDSM.16.M88.4 R48, [R184+0x3800] ;  /* 0x00380000b830783b */ /* 0x000f280000000200 */
[----:B------:R-:W4:Y:S04]  /*f2a0*/  LDSM.16.M88.4 R8, [R187+0x3c00] ;  /* 0x003c0000bb08783b */ /* 0x000f280000000200 */
[----:B------:R-:W4:Y:S04]  /*f2b0*/  LDSM.16.M88.4 R112, [R187+0x4000] ;  /* 0x00400000bb70783b */ /* 0x000f280000000200 */
[----:B------:R-:W4:Y:S04]  /*f2c0*/  LDSM.16.M88.4 R104, [R187+0x4400] ;  /* 0x00440000bb68783b */ /* 0x000f280000000200 */
[----:B------:R-:W4:Y:S04]  /*f2d0*/  LDSM.16.M88.4 R96, [R187+0x4800] ;  /* 0x00480000bb60783b */ /* 0x000f280000000200 */
[----:B------:R-:W4:Y:S01]  /*f2e0*/  LDSM.16.M88.4 R52, [R187+0x4c00] ;  /* 0x004c0000bb34783b */ /* 0x000f220000000200 */
[C---:B-1----:R-:W-:Y:S03]  /*f2f0*/  HMMA.16816.F32.BF16 R28, R88.reuse, R24, RZ ;  /* 0x00000018581c723c */ /* 0x042fe600000418ff */
[----:B------:R-:W1:Y:S04]  /*f300*/  LDSM.16.M88.4 R72, [R184+0x3000] ;  /* 0x00300000b848783b */ /* 0x000e680000000200 */
[----:B------:R-:W-:Y:S01]  /*f310*/  LDSM.16.M88.4 R56, [R184+0x3c00] ;  /* 0x003c0000b838783b */ /* 0x000fe20000000200 */
[C---:B--2---:R-:W-:Y:S03]  /*f320*/  HMMA.16816.F32.BF16 R20, R88.reuse, R16, RZ ;  /* 0x000000105814723c */ /* 0x044fe600000418ff */
        /* <DEDUP_REMOVED lines=8> */
[C---:B---3--:R-:W-:Y:S03]  /*f3b0*/  HMMA.16816.F32.BF16 R36, R88.reuse, R32, RZ ;  /* 0x000000205824723c */ /* 0x048fe600000418ff */
[----:B------:R-:W-:Y:S04]  /*f3c0*/  LDSM.16.M88.4 R76, [R184+0x6800] ;  /* 0x00680000b84c783b */ /* 0x000fe80000000200 */
[----:B------:R-:W-:Y:S01]  /*f3d0*/  LDSM.16.M88.4 R80, [R184+0x6400] ;  /* 0x00640000b850783b */ /* 0x000fe20000000200 */
[----:B------:R-:W-:Y:S08]  /*f3e0*/  HMMA.16816.F32.BF16 R32, R88, R34, RZ ;  /* 0x000000225820723c */ /* 0x000ff000000418ff */
[C---:B----4-:R-:W-:Y:S08]  /*f3f0*/  HMMA.16816.F32.BF16 R28, R40.reuse, R68, R28 ;  /* 0x00000044281c723c */ /* 0x050ff0000004181c */
[C---:B------:R-:W-:Y:S01]  /*f400*/  HMMA.16816.F32.BF16 R24, R40.reuse, R70, R24 ;  /* 0x000000462818723c */ /* 0x040fe20000041818 */
[----:B------:R-:W2:Y:S07]  /*f410*/  LDSM.16.M88.4 R68, [R184+0x4400] ;  /* 0x00440000b844783b */ /* 0x000eae0000000200 */
[C---:B------:R-:W-:Y:S08]  /*f420*/  HMMA.16816.F32.BF16 R20, R40.reuse, R48, R20 ;  /* 0x000000302814723c */ /* 0x040ff00000041814 */
        /* <DEDUP_REMOVED lines=35> */
[C---:B---3--:R-:W-:Y:S08]  /*f660*/  HMMA.16816.F32.BF16 R12, R136.reuse, R48, R12 ;  /* 0x00000030880c723c */ /* 0x048ff0000004180c */
[C---:B------:R-:W-:Y:S01]  /*f670*/  HMMA.16816.F32.BF16 R8, R136.reuse, R50, R8 ;  /* 0x000000328808723c */ /* 0x040fe20000041808 */
[----:B------:R-:W2:Y:S07]  /*f680*/  LDSM.16.M88.4 R48, [R184+0x5800] ;  /* 0x00580000b830783b */ /* 0x000eae0000000200 */
        /* <DEDUP_REMOVED lines=8> */
[----:B------:R-:W1:Y:S07]  /*f710*/  LDSM.16.M88.4 R40, [R184+0x5c00] ;  /* 0x005c0000b828783b */ /* 0x000e6e0000000200 */
[C---:B--2---:R-:W-:Y:S08]  /*f720*/  HMMA.16816.F32.BF16 R20, R68.reuse, R48, R20 ;  /* 0x000000304414723c */ /* 0x044ff00000041814 */
[----:B------:R-:W-:Y:S01]  /*f730*/  HMMA.16816.F32.BF16 R16, R68, R50, R16 ;  /* 0x000000324410723c */ /* 0x000fe20000041810 */
[----:B------:R-:W2:Y:S07]  /*f740*/  LDSM.16.M88.4 R48, [R187+0x7800] ;  /* 0x00780000bb30783b */ /* 0x000eae0000000200 */
[C---:B---3--:R-:W-:Y:S08]  /*f750*/  HMMA.16816.F32.BF16 R108, R136.reuse, R56, R108 ;  /* 0x00000038886c723c */ /* 0x048ff0000004186c */
[C---:B------:R-:W-:Y:S01]  /*f760*/  HMMA.16816.F32.BF16 R104, R136.reuse, R58, R104 ;  /* 0x0000003a8868723c */ /* 0x040fe20000041868 */
[----:B------:R-:W3:Y:S07]  /*f770*/  LDSM.16.M88.4 R56, [R187+0x7000] ;  /* 0x00700000bb38783b */ /* 0x000eee0000000200 */
[C---:B----4-:R-:W-:Y:S08]  /*f780*/  HMMA.16816.F32.BF16 R100, R136.reuse, R52, R100 ;  /* 0x000000348864723c */ /* 0x050ff00000041864 */
[----:B------:R-:W-:Y:S01]  /*f790*/  HMMA.16816.F32.BF16 R96, R136, R54, R96 ;  /* 0x000000368860723c */ /* 0x000fe20000041860 */
[----:B------:R-:W4:Y:S07]  /*f7a0*/  LDSM.16.M88.4 R52, [R187+0x7400] ;  /* 0x00740000bb34783b */ /* 0x000f2e0000000200 */
[C---:B-1----:R-:W-:Y:S08]  /*f7b0*/  HMMA.16816.F32.BF16 R12, R68.reuse, R40, R12 ;  /* 0x00000028440c723c */ /* 0x042ff0000004180c */
[C---:B------:R-:W-:Y:S01]  /*f7c0*/  HMMA.16816.F32.BF16 R8, R68.reuse, R42, R8 ;  /* 0x0000002a4408723c */ /* 0x040fe20000041808 */
[----:B------:R-:W1:Y:S07]  /*f7d0*/  LDSM.16.M88.4 R40, [R187+0x7c00] ;  /* 0x007c0000bb28783b */ /* 0x000e6e0000000200 */
[C---:B------:R-:W-:Y:S08]  /*f7e0*/  HMMA.16816.F32.BF16 R36, R68.reuse, R132, R36 ;  /* 0x000000844424723c */ /* 0x040ff00000041824 */
[----:B------:R-:W-:Y:S01]  /*f7f0*/  HMMA.16816.F32.BF16 R32, R68, R134, R32 ;  /* 0x000000864420723c */ /* 0x000fe20000041820 */
[----:B------:R-:W1:Y:S07]  /*f800*/  LDSM.16.M88.4 R132, [R187+0x8800] ;  /* 0x00880000bb84783b */ /* 0x000e6e0000000200 */
[C---:B------:R-:W-:Y:S08]  /*f810*/  HMMA.16816.F32.BF16 R92, R136.reuse, R140, R92 ;  /* 0x0000008c885c723c */ /* 0x040ff0000004185c */
[----:B------:R-:W-:Y:S01]  /*f820*/  HMMA.16816.F32.BF16 R88, R136, R142, R88 ;  /* 0x0000008e8858723c */ /* 0x000fe20000041858 */
[----:B------:R-:W1:Y:S04]  /*f830*/  LDSM.16.M88.4 R140, [R187+0x8000] ;  /* 0x00800000bb8c783b */ /* 0x000e680000000200 */
[----:B------:R-:W1:Y:S03]  /*f840*/  LDSM.16.M88.4 R136, [R187+0x8400] ;  /* 0x00840000bb88783b */ /* 0x000e660000000200 */
[C---:B------:R-:W-:Y:S08]  /*f850*/  HMMA.16816.F32.BF16 R28, R68.reuse, R128, R28 ;  /* 0x00000080441c723c */ /* 0x040ff0000004181c */
[C---:B------:R-:W-:Y:S01]  /*f860*/  HMMA.16816.F32.BF16 R24, R68.reuse, R130, R24 ;  /* 0x000000824418723c */ /* 0x040fe20000041818 */
[----:B------:R-:W1:Y:S07]  /*f870*/  LDSM.16.M88.4 R128, [R187+0x8c00] ;  /* 0x008c0000bb80783b */ /* 0x000e6e0000000200 */
[C---:B------:R-:W-:Y:S08]  /*f880*/  HMMA.16816.F32.BF16 R124, R68.reuse, R84, R124 ;  /* 0x00000054447c723c */ /* 0x040ff0000004187c */
[----:B------:R-:W-:Y:S01]  /*f890*/  HMMA.16816.F32.BF16 R112, R68, R86, R112 ;  /* 0x000000564470723c */ /* 0x000fe20000041870 */
[----:B------:R-:W-:Y:S07]  /*f8a0*/  LDSM.16.M88.4 R84, [R186+0x2000] ;  /* 0x00200000ba54783b */ /* 0x000fee0000000200 */
[C---:B--2---:R-:W-:Y:S08]  /*f8b0*/  HMMA.16816.F32.BF16 R20, R144.reuse, R48, R20 ;  /* 0x000000309014723c */ /* 0x044ff00000041814 */
[----:B------:R-:W-:Y:S01]  /*f8c0*/  HMMA.16816.F32.BF16 R16, R144, R50, R16 ;  /* 0x000000329010723c */ /* 0x000fe20000041810 */
[----:B------:R-:W2:Y:S07]  /*f8d0*/  LDSM.16.M88.4 R48, [R184+0x8800] ;  /* 0x00880000b830783b */ /* 0x000eae0000000200 */
[C---:B------:R-:W-:Y:S08]  /*f8e0*/  HMMA.16816.F32.BF16 R96, R68.reuse, R78, R96 ;  /* 0x0000004e4460723c */ /* 0x040ff00000041860 */
[C---:B------:R-:W-:Y:S08]  /*f8f0*/  HMMA.16816.F32.BF16 R108, R68.reuse, R80, R108 ;  /* 0x00000050446c723c */ /* 0x040ff0000004186c */
[C---:B------:R-:W-:Y:S01]  /*f900*/  HMMA.16816.F32.BF16 R104, R68.reuse, R82, R104 ;  /* 0x000000524468723c */ /* 0x040fe20000041868 */
[----:B------:R-:W2:Y:S07]  /*f910*/  LDSM.16.M88.4 R80, [R184+0x7000] ;  /* 0x00700000b850783b */ /* 0x000eae0000000200 */
[C---:B------:R-:W-:Y:S01]  /*f920*/  HMMA.16816.F32.BF16 R100, R68.reuse, R76, R100 ;  /* 0x0000004c4464723c */ /* 0x040fe20000041864 */
[----:B------:R-:W2:Y:S07]  /*f930*/  LDSM.16.M88.4 R76, [R184+0x7400] ;  /* 0x00740000b84c783b */ /* 0x000eae0000000200 */
[C---:B------:R-:W-:Y:S08]  /*f940*/  HMMA.16816.F32.BF16 R92, R68.reuse, R72, R92 ;  /* 0x00000048445c723c */ /* 0x040ff0000004185c */
[----:B------:R-:W-:Y:S01]  /*f950*/  HMMA.16816.F32.BF16 R88, R68, R74, R88 ;  /* 0x0000004a4458723c */ /* 0x000fe20000041858 */
[----:B------:R-:W2:Y:S04]  /*f960*/  LDSM.16.M88.4 R72, [R184+0x7800] ;  /* 0x00780000b848783b */ /* 0x000ea80000000200 */
[----:B------:R-:W2:Y:S03]  /*f970*/  LDSM.16.M88.4 R68, [R184+0x7c00] ;  /* 0x007c0000b844783b */ /* 0x000ea60000000200 */
[C---:B---3--:R-:W-:Y:S08]  /*f980*/  HMMA.16816.F32.BF16 R36, R144.reuse, R56, R36 ;  /* 0x000000389024723c */ /* 0x048ff00000041824 */
[C---:B------:R-:W-:Y:S01]  /*f990*/  HMMA.16816.F32.BF16 R32, R144.reuse, R58, R32 ;  /* 0x0000003a9020723c */ /* 0x040fe20000041820 */
[----:B------:R-:W3:Y:S07]  /*f9a0*/  LDSM.16.M88.4 R56, [R184+0x8000] ;  /* 0x00800000b838783b */ /* 0x000eee0000000200 */
[C---:B----4-:R-:W-:Y:S08]  /*f9b0*/  HMMA.16816.F32.BF16 R28, R144.reuse, R52, R28 ;  /* 0x00000034901c723c */ /* 0x050ff0000004181c */
[C---:B------:R-:W-:Y:S01]  /*f9c0*/  HMMA.16816.F32.BF16 R24, R144.reuse, R54, R24 ;  /* 0x000000369018723c */ /* 0x040fe20000041818 */
[----:B------:R-:W4:Y:S07]  /*f9d0*/  LDSM.16.M88.4 R52, [R184+0x8400] ;  /* 0x00840000b834783b */ /* 0x000f2e0000000200 */
[C---:B-1----:R-:W-:Y:S08]  /*f9e0*/  HMMA.16816.F32.BF16 R12, R144.reuse, R40, R12 ;  /* 0x00000028900c723c */ /* 0x042ff0000004180c */
[----:B------:R-:W-:Y:S01]  /*f9f0*/  HMMA.16816.F32.BF16 R8, R144, R42, R8 ;  /* 0x0000002a9008723c */ /* 0x000fe20000041808 */
[----:B------:R-:W1:Y:S01]  /*fa00*/  LDSM.16.M88.4 R40, [R184+0x8c00] ;  /* 0x008c0000b828783b */ /* 0x000e620000000200 */
        /* <DEDUP_REMOVED lines=9> */
[----:B--2---:R-:W-:Y:S05]  /*faa0*/  HMMA.16816.F32.BF16 R96, R84, R50, R96 ;  /* 0x000000325460723c */ /* 0x004fea0000041860 */
[----:B------:R-:W-:-:S05]  /*fab0*/  IMAD.SHL.U32 R51, R199, 0x2, RZ ;  /* 0x00000002c7337824 */ /* 0x000fca00078e00ff */
[----:B------:R-:W-:Y:S01]  /*fac0*/  LOP3.LUT R51, R51, 0x6, RZ, 0xc0, !PT ;  /* 0x0000000633337812 */ /* 0x000fe200078ec0ff */
[----:B------:R-:W-:Y:S04]  /*fad0*/  HMMA.16816.F32.BF16 R36, R84, R80, R36 ;  /* 0x000000505424723c */ /* 0x000fe80000041824 */
[----:B------:R-:W-:-:S04]  /*fae0*/  IMAD.IADD R51, R60, 0x1, R51 ;  /* 0x000000013c337824 */ /* 0x000fc800078e0233 */
        /* <DEDUP_REMOVED lines=8> */
[C---:B------:R-:W-:Y:S08]  /*fb70*/  HMMA.16816.F32.BF16 R112, R84.reuse, R58, R112 ;  /* 0x0000003a5470723c */ /* 0x040ff00000041870 */
[C---:B----4-:R-:W-:Y:S08]  /*fb80*/  HMMA.16816.F32.BF16 R108, R84.reuse, R52, R108 ;  /* 0x00000034546c723c */ /* 0x050ff0000004186c */
[C---:B------:R-:W-:Y:S08]  /*fb90*/  HMMA.16816.F32.BF16 R104, R84.reuse, R54, R104 ;  /* 0x000000365468723c */ /* 0x040ff00000041868 */
[C---:B------:R-:W-:Y:S08]  /*fba0*/  HMMA.16816.F32.BF16 R100, R84.reuse, R48, R100 ;  /* 0x000000305464723c */ /* 0x040ff00000041864 */
[C---:B-1----:R-:W-:Y:S08]  /*fbb0*/  HMMA.16816.F32.BF16 R92, R84.reuse, R40, R92 ;  /* 0x00000028545c723c */ /* 0x042ff0000004185c */
[----:B------:R-:W-:Y:S01]  /*fbc0*/  HMMA.16816.F32.BF16 R88, R84, R42, R88 ;  /* 0x0000002a5458723c */ /* 0x000fe20000041858 */
[----:B------:R-:W-:Y:S07]  /*fbd0*/  BAR.SYNC.DEFER_BLOCKING 0x0 ;  /* 0x0000000000007b1d */ /* 0x000fee0000010000 */
[----:B------:R-:W-:-:S12]  /*fbe0*/  @!P0 BRA `(.L_x_2629) ;  /* 0x0000000800588947 */ /* 0x000fd80003800000 */
        /* <DEDUP_REMOVED lines=13> */
.L_x_2631:
        /* <DEDUP_REMOVED lines=33> */
[----:B------:R-:W-:-:S05]  /*fed0*/  ISETP.NE.AND P1, PT, R7, RZ, PT ;  /* 0x000000ff0700720c */ /* 0x000fca0003f25270 */
        /* <DEDUP_REMOVED lines=26> */
.L_x_2632:
[----:B------:R-:W-:Y:S05]  /*10080*/  BSYNC.RECONVERGENT B0 ;  /* 0x0000000000007941 */ /* 0x000fea0003800200 */
.L_x_2630:
        /* <DEDUP_REMOVED lines=73> */
.L_x_2634:
[----:B------:R3:W-:Y:S02]  /*10520*/  STS.128 [R203+0x8800], RZ ;  /* 0x008800ffcb007388 */ /* 0x0007e40000000c00 */
.L_x_2635:
[----:B------:R-:W-:Y:S05]  /*10530*/  BSYNC.RECONVERGENT B0 ;  /* 0x0000000000007941 */ /* 0x000fea0003800200 */
.L_x_2633:
[----:B------:R-:W0:Y:S02]  /*10540*/  LDGDEPBAR ;  /* 0x00000000000079af */ /* 0x000e240000000000 */
.L_x_2629:
[----:B------:R-:W-:Y:S05]  /*10550*/  BSYNC.RECONVERGENT B1 ;  /* 0x0000000000017941 */ /* 0x000fea0003800200 */
.L_x_2628:
[C---:B-1----:R-:W-:Y:S02]  /*10560*/  VIADD R3, R51.reuse, 0x1 ;  /* 0x0000000133037836 */ /* 0x042fe40000000000 */
[C---:B------:R-:W-:Y:S02]  /*10570*/  VIADD R5, R51.reuse, 0x8 ;  /* 0x0000000833057836 */ /* 0x040fe40000000000 */
[----:B------:R-:W-:Y:S01]  /*10580*/  VIADD R7, R51, 0x10 ;  /* 0x0000001033077836 */ /* 0x000fe20000000000 */
[----:B------:R-:W-:Y:S01]  /*10590*/  ISETP.GE.AND P1, PT, R3, R213, PT ;  /* 0x000000d50300720c */ /* 0x000fe20003f26270 */
[----:B------:R-:W-:Y:S01]  /*105a0*/  VIADD R49, R51, 0x21 ;  /* 0x0000002133317836 */ /* 0x000fe20000000000 */
[----:B------:R-:W-:Y:S01]  /*105b0*/  ISETP.GE.AND P3, PT, R3, R206, PT ;  /* 0x000000ce0300720c */ /* 0x000fe20003f66270 */
[----:B------:R-:W-:Y:S01]  /*105c0*/  VIADD R55, R51, 0x28 ;  /* 0x0000002833377836 */ /* 0x000fe20000000000 */
[----:B------:R-:W-:Y:S01]  /*105d0*/  ISETP.GE.AND P6, PT, R3, R212, PT ;  /* 0x000000d40300720c */ /* 0x000fe20003fc6270 */
[----:B------:R-:W-:Y:S01]  /*105e0*/  VIADD R53, R51, 0x29 ;  /* 0x0000002933357836 */ /* 0x000fe20000000000 */
[----:B------:R-:W-:Y:S01]  /*105f0*/  ISETP.GE.AND P2, PT, R3, R204, PT ;  /* 0x000000cc0300720c */ /* 0x000fe20003f46270 */
[----:B------:R-:W-:Y:S01]  /*10600*/  VIADD R3, R51, 0x9 ;  /* 0x0000000933037836 */ /* 0x000fe20000000000 */
[----:B------:R-:W-:-:S02]  /*10610*/  FSEL R37, R37, -INF , P1 ;  /* 0xff80000025257808 */ /* 0x000fc40000800000 */
[CC--:B------:R-:W-:Y:S02]  /*10620*/  ISETP.GE.AND P0, PT, R5.reuse, R213.reuse, PT ;  /* 0x000000d50500720c */ /* 0x0c0fe40003f06270 */
[C---:B------:R-:W-:Y:S02]  /*10630*/  ISETP.GE.AND P5, PT, R5.reuse, R212, PT ;  /* 0x000000d40500720c */ /* 0x040fe40003fa6270 */
[C---:B------:R-:W-:Y:S02]  /*10640*/  ISETP.GE.AND P1, PT, R5.reuse, R206, PT ;  /* 0x000000ce0500720c */ /* 0x040fe40003f26270 */
[----:B------:R-:W-:Y:S02]  /*10650*/  ISETP.GE.AND P4, PT, R5, R204, PT ;  /* 0x000000cc0500720c */ /* 0x000fe40003f86270 */
[----:B------:R-:W-:Y:S02]  /*10660*/  FSEL R5, R39, -INF , P3 ;  /* 0xff80000027057808 */ /* 0x000fe40001800000 */
[----:B------:R-:W-:-:S02]  /*10670*/  ISETP.GE.AND P3, PT, R3, R213, PT ;  /* 0x000000d50300720c */ /* 0x000fc40003f66270 */
[----:B------:R-:W-:Y:S02]  /*10680*/  FSEL R32, R32, -INF , P0 ;  /* 0xff80000020207808 */ /* 0x000fe40000000000 */
[----:B------:R-:W-:Y:S02]  /*10690*/  FSEL R34, R34, -INF , P1 ;  /* 0xff80000022227808 */ /* 0x000fe40000800000 */
[----:B------:R-:W-:Y:S02]  /*106a0*/  FSEL R5, R5, -INF , !P2 ;  /* 0xff80000005057808 */ /* 0x000fe40005000000 */
[----:B------:R-:W-:Y:S02]  /*106b0*/  ISETP.GE.AND P2, PT, R3, R206, PT ;  /* 0x000000ce0300720c */ /* 0x000fe40003f46270 */
[----:B------:R-:W-:Y:S02]  /*106c0*/  FSEL R45, R37, -INF , !P6 ;  /* 0xff800000252d7808 */ /* 0x000fe40007000000 */
[----:B------:R-:W-:-:S02]  /*106d0*/  ISETP.GE.AND P6, PT, R3, R212, PT ;  /* 0x000000d40300720c */ /* 0x000fc40003fc6270 */
[----:B------:R-:W-:Y:S01]  /*106e0*/  ISETP.GE.AND P0, PT, R3, R204, PT ;  /* 0x000000cc0300720c */ /* 0x000fe20003f06270 */
[----:B------:R-:W-:Y:S01]  /*106f0*/  VIADD R3, R51, 0x11 ;  /* 0x0000001133037836 */ /* 0x000fe20000000000 */
[----:B------:R-:W-:Y:S02]  /*10700*/  FSEL R43, R32, -INF , !P5 ;  /* 0xff800000202b7808 */ /* 0x000fe40006800000 */
[----:B------:R-:W-:Y:S02]  /*10710*/  FSEL R33, R33, -INF , P3 ;  /* 0xff80000021217808 */ /* 0x000fe40001800000 */
[----:B------:R-:W-:Y:S02]  /*10720*/  FSEL R39, R34, -INF , !P4 ;  /* 0xff80000022277808 */ /* 0x000fe40006000000 */
[C---:B------:R-:W-:Y:S02]  /*10730*/  ISETP.GE.AND P1, PT, R7.reuse, R213, PT ;  /* 0x000000d50700720c */ /* 0x040fe40003f26270 */
[----:B------:R-:W-:-:S02]  /*10740*/  ISETP.GE.AND P5, PT, R7, R212, PT ;  /* 0x000000d40700720c */ /* 0x000fc40003fa6270 */
[C---:B------:R-:W-:Y:S02]  /*10750*/  ISETP.GE.AND P3, PT, R7.reuse, R206, PT ;  /* 0x000000ce0700720c */ /* 0x040fe40003f66270 */
[----:B------:R-:W-:Y:S02]  /*10760*/  ISETP.GE.AND P4, PT, R7, R204, PT ;  /* 0x000000cc0700720c */ /* 0x000fe40003f86270 */
[----:B------:R-:W-:Y:S01]  /*10770*/  FSEL R7, R35, -INF , P2 ;  /* 0xff80000023077808 */ /* 0x000fe20001000000 */
[----:B------:R-:W-:Y:S01]  /*10780*/  VIADD R35, R51, 0x18 ;  /* 0x0000001833237836 */ /* 0x000fe20000000000 */
[----:B------:R-:W-:Y:S02]  /*10790*/  ISETP.GE.AND P2, PT, R3, R213, PT ;  /* 0x000000d50300720c */ /* 0x000fe40003f46270 */
[----:B------:R-:W-:Y:S02]  /*107a0*/  FSEL R7, R7, -INF , !P0 ;  /* 0xff80000007077808 */ /* 0x000fe40004000000 */
[----:B------:R-:W-:-:S02]  /*107b0*/  ISETP.GE.AND P0, PT, R3, R206, PT ;  /* 0x000000ce0300720c */ /* 0x000fc40003f06270 */
[----:B------:R-:W-:Y:S02]  /*107c0*/  FSEL R28, R28, -INF , P1 ;  /* 0xff8000001c1c7808 */ /* 0x000fe40000800000 */
[----:B------:R-:W-:Y:S02]  /*107d0*/  FSEL R30, R30, -INF , P3 ;  /* 0xff8000001e1e7808 */ /* 0x000fe40001800000 */
[----:B--2---:R-:W-:Y:S02]  /*107e0*/  FSEL R41, R33, -INF , !P6 ;  /* 0xff80000021297808 */ /* 0x004fe40007000000 */
[C---:B------:R-:W-:Y:S02]  /*107f0*/  ISETP.GE.AND P6, PT, R3.reuse, R212, PT ;  /* 0x000000d40300720c */ /* 0x040fe40003fc6270 */
[----:B------:R-:W-:Y:S01]  /*10800*/  ISETP.GE.AND P1, PT, R3, R204, PT ;  /* 0x000000cc0300720c */ /* 0x000fe20003f26270 */
[----:B------:R-:W-:Y:S01]  /*10810*/  VIADD R3, R51, 0x19 ;  /* 0x0000001933037836 */ /* 0x000fe20000000000 */
[----:B------:R-:W-:-:S02]  /*10820*/  FSEL R29, R29, -INF , P2 ;  /* 0xff8000001d1d7808 */ /* 0x000fc40001000000 */
[----:B------:R-:W-:Y:S02]  /*10830*/  ISETP.GE.AND P3, PT, R35, R213, PT ;  /* 0x000000d52300720c */ /* 0x000fe40003f66270 */
[----:B------:R-:W-:Y:S02]  /*10840*/  FSEL R31, R31, -INF , P0 ;  /* 0xff8000001f1f7808 */ /* 0x000fe40000000000 */
[----:B------:R-:W-:Y:S02]  /*10850*/  FSEL R37, R28, -INF , !P5 ;  /* 0xff8000001c257808 */ /* 0x000fe40006800000 */
[----:B------:R-:W-:Y:S02]  /*10860*/  FSEL R33, R30, -INF , !P4 ;  /* 0xff8000001e217808 */ /* 0x000fe40006000000 */
[C---:B------:R-:W-:Y:S02]  /*10870*/  ISETP.GE.AND P5, PT, R35.reuse, R212, PT ;  /* 0x000000d42300720c */ /* 0x040fe40003fa6270 */
[----:B------:R-:W-:-:S02]  /*10880*/  ISETP.GE.AND P2, PT, R35, R206, PT ;  /* 0x000000ce2300720c */ /* 0x000fc40003f46270 */
[----:B------:R-:W-:Y:S02]  /*10890*/  ISETP.GE.AND P4, PT, R35, R204, PT ;  /* 0x000000cc2300720c */ /* 0x000fe40003f86270 */
        /* <DEDUP_REMOVED lines=9> */
[----:B------:R-:W-:Y:S02]  /*10930*/  FSEL R0, R25, -INF , P0 ;  /* 0xff80000019007808 */ /* 0x000fe40000000000 */
[----:B------:R-:W-:Y:S02]  /*10940*/  FSEL R31, R24, -INF , !P5 ;  /* 0xff800000181f7808 */ /* 0x000fe40006800000 */
[----:B------:R-:W-:-:S02]  /*10950*/  FSEL R25, R26, -INF , !P4 ;  /* 0xff8000001a197808 */ /* 0x000fc40006000000 */
[C---:B------:R-:W-:Y:S02]  /*10960*/  ISETP.GE.AND P2, PT, R3.reuse, R213, PT ;  /* 0x000000d50300720c */ /* 0x040fe40003f46270 */
[C---:B------:R-:W-:Y:S02]  /*10970*/  ISETP.GE.AND P5, PT, R3.reuse, R212, PT ;  /* 0x000000d40300720c */ /* 0x040fe40003fa6270 */
[C---:B------:R-:W-:Y:S02]  /*10980*/  ISETP.GE.AND P0, PT, R3.reuse, R206, PT ;  /* 0x000000ce0300720c */ /* 0x040fe40003f06270 */
[----:B------:R-:W-:Y:S02]  /*10990*/  ISETP.GE.AND P4, PT, R3, R204, PT ;  /* 0x000000cc0300720c */ /* 0x000fe40003f86270 */
[----:B------:R-:W-:Y:S02]  /*109a0*/  FSEL R3, R27, -INF , P1 ;  /* 0xff8000001b037808 */ /* 0x000fe40000800000 */
[----:B------:R-:W-:-:S02]  /*109b0*/  FSEL R27, R0, -INF , !P6 ;  /* 0xff800000001b7808 */ /* 0x000fc40007000000 */
[----:B------:R-:W-:Y:S02]  /*109c0*/  FSEL R3, R3, -INF , !P3 ;  /* 0xff80000003037808 */ /* 0x000fe40005800000 */
[----:B------:R-:W-:Y:S02]  /*109d0*/  FSEL R20, R20, -INF , P2 ;  /* 0xff80000014147808 */ /* 0x000fe40001000000 */
[C---:B------:R-:W-:Y:S02]  /*109e0*/  ISETP.GE.AND P1, PT, R49.reuse, R213, PT ;  /* 0x000000d53100720c */ /* 0x040fe40003f26270 */
[C---:B------:R-:W-:Y:S02]  /*109f0*/  ISETP.GE.AND P6, PT, R49.reuse, R212, PT ;  /* 0x000000d43100720c */ /* 0x040fe40003fc6270 */
[C---:B------:R-:W-:Y:S02]  /*10a00*/  ISETP.GE.AND P3, PT, R49.reuse, R206, PT ;  /* 0x000000ce3100720c */ /* 0x040fe40003f66270 */
[----:B------:R-:W-:-:S02]  /*10a10*/  ISETP.GE.AND P2, PT, R49, R204, PT ;  /* 0x000000cc3100720c */ /* 0x000fc40003f46270 */
[----:B------:R-:W2:Y:S01]  /*10a20*/  LD.E R49, desc[UR4][R120.64+0xdc] ;  /* 0x0000dc0478317980 */ /* 0x000ea2000c101900 */
[----:B------:R-:W-:Y:S01]  /*10a30*/  FSEL R23, R23, -INF , P3 ;  /* 0xff80000017177808 */ /* 0x000fe20001800000 */
[----:B------:R-:W-:Y:S01]  /*10a40*/  BSSY B2, `(.L_x_2636) ;  /* 0x0000738000027945 */ /* 0x000fe20003800000 */
[----:B------:R-:W-:Y:S02]  /*10a50*/  FSEL R22, R22, -INF , P0 ;  /* 0xff80000016167808 */ /* 0x000fe40000000000 */
[----:B------:R-:W-:Y:S02]  /*10a60*/  ISETP.GE.AND P0, PT, R55, R213, PT ;  /* 0x000000d53700720c */ /* 0x000fe40003f06270 */
[----:B------:R-:W-:Y:S02]  /*10a70*/  FSEL R21, R21, -INF , P1 ;  /* 0xff80000015157808 */ /* 0x000fe40000800000 */
[----:B------:R-:W-:Y:S01]  /*10a80*/  FSEL R215, R23, -INF , !P2 ;  /* 0xff80000017d77808 */ /* 0x000fe20005000000 */
[----:B------:R-:W-:Y:S01]  /*10a90*/  VIADD R23, R51, 0x30 ;  /* 0x0000003033177836 */ /* 0x000fe20000000000 */
[----:B------:R-:W-:-:S02]  /*10aa0*/  ISETP.GE.AND P2, PT, R53, R206, PT ;  /* 0x000000ce3500720c */ /* 0x000fc40003f46270 */
[----:B------:R-:W-:Y:S02]  /*10ab0*/  ISETP.GE.AND P1, PT, R55, R206, PT ;  /* 0x000000ce3700720c */ /* 0x000fe40003f26270 */
[----:B------:R-:W-:Y:S01]  /*10ac0*/  FSEL R221, R21, -INF , !P6 ;  /* 0xff80000015dd7808 */ /* 0x000fe20007000000 */
[----:B------:R-:W-:Y:S01]  /*10ad0*/  VIADD R21, R51, 0x31 ;  /* 0x0000003133157836 */ /* 0x000fe20000000000 */
[----:B------:R-:W-:Y:S02]  /*10ae0*/  FSEL R16, R16, -INF , P0 ;  /* 0xff80000010107808 */ /* 0x000fe40000000000 */
[C---:B------:R-:W-:Y:S02]  /*10af0*/  ISETP.GE.AND P3, PT, R53.reuse, R213, PT ;  /* 0x000000d53500720c */ /* 0x040fe40003f66270 */
[----:B------:R-:W-:Y:S02]  /*10b00*/  ISETP.GE.AND P0, PT, R53, R204, PT ;  /* 0x000000cc3500720c */ /* 0x000fe40003f06270 */
[----:B------:R-:W-:-:S02]  /*10b10*/  FSEL R19, R19, -INF , P2 ;  /* 0xff80000013137808 */ /* 0x000fc40001000000 */
[----:B------:R-:W-:Y:S02]  /*10b20*/  FSEL R18, R18, -INF , P1 ;  /* 0xff80000012127808 */ /* 0x000fe40000800000 */
[----:B------:R-:W-:Y:S02]  /*10b30*/  ISETP.GE.AND P6, PT, R53, R212, PT ;  /* 0x000000d43500720c */ /* 0x000fe40003fc6270 */
        /* <DEDUP_REMOVED lines=9> */
[----:B------:R-:W-:Y:S02]  /*10bd0*/  FSEL R223, R20, -INF , !P5 ;  /* 0xff80000014df7808 */ /* 0x000fe40006800000 */
[----:B------:R-:W-:Y:S02]  /*10be0*/  FSEL R217, R22, -INF , !P4 ;  /* 0xff80000016d97808 */ /* 0x000fe40006000000 */
[----:B------:R-:W-:-:S02]  /*10bf0*/  ISETP.GE.AND P2, PT, R21, R213, PT ;  /* 0x000000d51500720c */ /* 0x000fc40003f46270 */
[----:B------:R-:W-:Y:S02]  /*10c00*/  ISETP.GE.AND P1, PT, R21, R204, PT ;  /* 0x000000cc1500720c */ /* 0x000fe40003f26270 */
[----:B------:R-:W-:Y:S02]  /*10c10*/  FSEL R15, R15, -INF , P0 ;  /* 0xff8000000f0f7808 */ /* 0x000fe40000000000 */
[C---:B------:R-:W-:Y:S02]  /*10c20*/  ISETP.GE.AND P5, PT, R55.reuse, R212, PT ;  /* 0x000000d43700720c */ /* 0x040fe40003fa6270 */
[----:B------:R-:W-:Y:S02]  /*10c30*/  ISETP.GE.AND P4, PT, R55, R204, PT ;  /* 0x000000cc3700720c */ /* 0x000fe40003f86270 */
[----:B------:R-:W-:Y:S02]  /*10c40*/  FSEL R14, R14, -INF , P3 ;  /* 0xff8000000e0e7808 */ /* 0x000fe40001800000 */
[----:B------:R-:W-:-:S02]  /*10c50*/  ISETP.GE.AND P6, PT, R21, R212, PT ;  /* 0x000000d41500720c */ /* 0x000fc40003fc6270 */
[----:B------:R-:W-:Y:S02]  /*10c60*/  ISETP.GE.AND P3, PT, R19, R213, PT ;  /* 0x000000d51300720c */ /* 0x000fe40003f66270 */
[----:B------:R-:W-:Y:S02]  /*10c70*/  FSEL R13, R13, -INF , P2 ;  /* 0xff8000000d0d7808 */ /* 0x000fe40001000000 */
[----:B------:R-:W-:Y:S01]  /*10c80*/  FSEL R141, R15, -INF , !P1 ;  /* 0xff8000000f8d7808 */ /* 0x000fe20004800000 */
[----:B------:R-:W-:Y:S01]  /*10c90*/  VIADD R15, R51, 0x40 ;  /* 0x00000040330f7836 */ /* 0x000fe20000000000 */
[----:B------:R-:W-:Y:S02]  /*10ca0*/  FSEL R61, R16, -INF , !P5 ;  /* 0xff800000103d7808 */ /* 0x000fe40006800000 */
[----:B------:R-:W-:Y:S02]  /*10cb0*/  FSEL R65, R18, -INF , !P4 ;  /* 0xff80000012417808 */ /* 0x000fe40006000000 */
[----:B------:R-:W-:-:S02]  /*10cc0*/  ISETP.GE.AND P1, PT, R17, R206, PT ;  /* 0x000000ce1100720c */ /* 0x000fc40003f26270 */
[C---:B------:R-:W-:Y:S02]  /*10cd0*/  ISETP.GE.AND P5, PT, R23.reuse, R212, PT ;  /* 0x000000d41700720c */ /* 0x040fe40003fa6270 */
[----:B------:R-:W-:Y:S02]  /*10ce0*/  ISETP.GE.AND P4, PT, R23, R204, PT ;  /* 0x000000cc1700720c */ /* 0x000fe40003f86270 */
[----:B------:R-:W-:Y:S02]  /*10cf0*/  ISETP.GE.AND P2, PT, R19, R206, PT ;  /* 0x000000ce1300720c */ /* 0x000fe40003f46270 */
[----:B------:R-:W-:Y:S02]  /*10d00*/  ISETP.GE.AND P0, PT, R17, R213, PT ;  /* 0x000000d51100720c */ /* 0x000fe40003f06270 */
[----:B------:R-:W-:Y:S01]  /*10d10*/  FSEL R139, R13, -INF , !P6 ;  /* 0xff8000000d8b7808 */ /* 0x000fe20007000000 */
        /* <DEDUP_REMOVED lines=8> */
[----:B------:R-:W-:Y:S02]  /*10da0*/  FSEL R10, R10, -INF , P2 ;  /* 0xff8000000a0a7808 */ /* 0x000fe40001000000 */
[----:B------:R-:W-:Y:S02]  /*10db0*/  FSEL R9, R9, -INF , P0 ;  /* 0xff80000009097808 */ /* 0x000fe40000000000 */
[C---:B------:R-:W-:Y:S02]  /*10dc0*/  ISETP.GE.AND P2, PT, R15.reuse, R213, PT ;  /* 0x000000d50f00720c */ /* 0x040fe40003f46270 */
[----:B------:R-:W-:Y:S02]  /*10dd0*/  ISETP.GE.AND P0, PT, R15, R206, PT ;  /* 0x000000ce0f00720c */ /* 0x000fe40003f06270 */
[----:B------:R-:W-:Y:S02]  /*10de0*/  ISETP.GE.AND P6, PT, R17, R212, PT ;  /* 0x000000d41100720c */ /* 0x000fe40003fc6270 */
[----:B------:R-:W-:Y:S01]  /*10df0*/  FSEL R143, R11, -INF , !P3 ;  /* 0xff8000000b8f7808 */ /* 0x000fe20005800000 */
        /* <DEDUP_REMOVED lines=8> */
[----:B------:R-:W-:Y:S02]  /*10e80*/  FSEL R126, R126, -INF , P0 ;  /* 0xff8000007e7e7808 */ /* 0x000fe40000000000 */
[----:B------:R-:W-:Y:S01]  /*10e90*/  FSEL R137, R9, -INF , !P6 ;  /* 0xff80000009897808 */ /* 0x000fe20007000000 */
[----:B------:R-:W-:Y:S01]  /*10ea0*/  VIADD R9, R51, 0x49 ;  /* 0x0000004933097836 */ /* 0x000fe20000000000 */
[----:B------:R-:W-:Y:S02]  /*10eb0*/  ISETP.GE.AND P2, PT, R13, R204, PT ;  /* 0x000000cc0d00720c */ /* 0x000fe40003f46270 */
[----:B------:R-:W-:Y:S02]  /*10ec0*/  FSEL R127, R127, -INF , P3 ;  /* 0xff8000007f7f7808 */ /* 0x000fe40001800000 */
[----:B------:R-:W-:Y:S02]  /*10ed0*/  FSEL R125, R125, -INF , P1 ;  /* 0xff8000007d7d7808 */ /* 0x000fe40000800000 */
[----:B------:R-:W-:-:S02]  /*10ee0*/  FSEL R175, R124, -INF , !P5 ;  /* 0xff8000007caf7808 */ /* 0x000fc40006800000 */
[----:B------:R-:W-:Y:S02]  /*10ef0*/  FSEL R171, R126, -INF , !P4 ;  /* 0xff8000007eab7808 */ /* 0x000fe40006000000 */
[----:B------:R-:W-:Y:S02]  /*10f00*/  ISETP.GE.AND P1, PT, R11, R206, PT ;  /* 0x000000ce0b00720c */ /* 0x000fe40003f26270 */
[-C--:B------:R-:W-:Y:S01]  /*10f10*/  ISETP.GE.AND P6, PT, R13, R212.reuse, PT ;  /* 0x000000d40d00720c */ /* 0x080fe20003fc6270 */
[----:B------:R-:W-:Y:S01]  /*10f20*/  VIADD R13, R51, 0x68 ;  /* 0x00000068330d7836 */ /* 0x000fe20000000000 */
[C---:B------:R-:W-:Y:S02]  /*10f30*/  ISETP.GE.AND P0, PT, R11.reuse, R213, PT ;  /* 0x000000d50b00720c */ /* 0x040fe40003f06270 */
[C---:B------:R-:W-:Y:S02]  /*10f40*/  ISETP.GE.AND P5, PT, R11.reuse, R212, PT ;  /* 0x000000d40b00720c */ /* 0x040fe40003fa6270 */
[----:B------:R-:W-:Y:S01]  /*10f50*/  ISETP.GE.AND P4, PT, R11, R204, PT ;  /* 0x000000cc0b00720c */ /* 0x000fe20003f86270 */
[----:B------:R-:W-:Y:S01]  /*10f60*/  VIADD R11, R51, 0x50 ;  /* 0x00000050330b7836 */ /* 0x000fe20000000000 */
[----:B------:R-:W-:-:S02]  /*10f70*/  FSEL R165, R127, -INF , !P2 ;  /* 0xff8000007fa57808 */ /* 0x000fc40005000000 */
[C---:B------:R-:W-:Y:S02]  /*10f80*/  ISETP.GE.AND P3, PT, R9.reuse, R213, PT ;  /* 0x000000d50900720c */ /* 0x040fe40003f66270 */
[----:B------:R-:W-:Y:S02]  /*10f90*/  ISETP.GE.AND P2, PT, R9, R206, PT ;  /* 0x000000ce0900720c */ /* 0x000fe40003f46270 */
[----:B------:R-:W-:Y:S02]  /*10fa0*/  FSEL R114, R114, -INF , P1 ;  /* 0xff80000072727808 */ /* 0x000fe40000800000 */
[----:B------:R-:W-:Y:S02]  /*10fb0*/  FSEL R163, R125, -INF , !P6 ;  /* 0xff8000007da37808 */ /* 0x000fe40007000000 */
[----:B------:R-:W-:Y:S02]  /*10fc0*/  FSEL R112, R112, -INF , P0 ;  /* 0xff80000070707808 */ /* 0x000fe40000000000 */
[----:B------:R-:W-:-:S02]  /*10fd0*/  ISETP.GE.AND P6, PT, R9, R212, PT ;  /* 0x000000d40900720c */ /* 0x000fc40003fc6270 */
[----:B------:R-:W-:Y:S01]  /*10fe0*/  ISETP.GE.AND P0, PT, R9, R204, PT ;  /* 0x000000cc0900720c */ /* 0x000fe20003f06270 */
[----:B------:R-:W-:Y:S01]  /*10ff0*/  VIADD R9, R51, 0x51 ;  /* 0x0000005133097836 */ /* 0x000fe20000000000 */
[----:B------:R-:W-:Y:S02]  /*11000*/  ISETP.GE.AND P1, PT, R11, R213, PT ;  /* 0x000000d50b00720c */ /* 0x000fe40003f26270 */
[----:B------:R-:W-:Y:S02]  /*11010*/  FSEL R113, R113, -INF , P3 ;  /* 0xff80000071717808 */ /* 0x000fe40001800000 */
[----:B------:R-:W-:Y:S02]  /*11020*/  FSEL R115, R115, -INF , P2 ;  /* 0xff80000073737808 */ /* 0x000fe40001000000 */
[----:B------:R-:W-:Y:S02]  /*11030*/  FSEL R169, R114, -INF , !P4 ;  /* 0xff80000072a97808 */ /* 0x000fe40006000000 */
[----:B------:R-:W-:-:S02]  /*11040*/  ISETP.GE.AND P4, PT, R11, R206, PT ;  /* 0x000000ce0b00720c */ /* 0x000fc40003f86270 */
[----:B------:R-:W-:Y:S02]  /*11050*/  FSEL R173, R112, -INF , !P5 ;  /* 0xff80000070ad7808 */ /* 0x000fe40006800000 */
[----:B------:R-:W-:Y:S02]  /*11060*/  FSEL R161, R113, -INF , !P6 ;  /* 0xff80000071a17808 */ /* 0x000fe40007000000 */
[----:B------:R-:W-:Y:S02]  /*11070*/  FSEL R167, R115, -INF , !P0 ;  /* 0xff80000073a77808 */ /* 0x000fe40004000000 */
[----:B------:R-:W-:Y:S02]  /*11080*/  FSEL R108, R108, -INF , P1 ;  /* 0xff8000006c6c7808 */ /* 0x000fe40000800000 */
[C---:B------:R-:W-:Y:S02]  /*11090*/  ISETP.GE.AND P5, PT, R11.reuse, R212, PT ;  /* 0x000000d40b00720c */ /* 0x040fe40003fa6270 */
[----:B------:R-:W-:Y:S01]  /*110a0*/  ISETP.GE.AND P3, PT, R11, R204, PT ;  /* 0x000000cc0b00720c */ /* 0x000fe20003f66270 */
[----:B------:R-:W-:Y:S01]  /*110b0*/  VIADD R11, R51, 0x58 ;  /* 0x00000058330b7836 */ /* 0x000fe20000000000 */
[----:B------:R-:W-:-:S02]  /*110c0*/  ISETP.GE.AND P2, PT, R9, R213, PT ;  /* 0x000000d50900720c */ /* 0x000fc40003f46270 */
[C---:B------:R-:W-:Y:S02]  /*110d0*/  ISETP.GE.AND P6, PT, R9.reuse, R212, PT ;  /* 0x000000d40900720c */ /* 0x040fe40003fc6270 */
[C---:B------:R-:W-:Y:S02]  /*110e0*/  ISETP.GE.AND P0, PT, R9.reuse, R206, PT ;  /* 0x000000ce0900720c */ /* 0x040fe40003f06270 */
[----:B------:R-:W-:Y:S01]  /*110f0*/  ISETP.GE.AND P1, PT, R9, R204, PT ;  /* 0x000000cc0900720c */ /* 0x000fe20003f26270 */
[----:B------:R-:W-:Y:S01]  /*11100*/  VIADD R9, R51, 0x59 ;  /* 0x0000005933097836 */ /* 0x000fe20000000000 */
[----:B------:R-:W-:Y:S02]  /*11110*/  FSEL R110, R110, -INF , P4 ;  /* 0xff8000006e6e7808 */ /* 0x000fe40002000000 */
[----:B------:R-:W-:Y:S02]  /*11120*/  FSEL R157, R108, -INF , !P5 ;  /* 0xff8000006c9d7808 */ /* 0x000fe40006800000 */
[----:B------:R-:W-:-:S02]  /*11130*/  FSEL R145, R110, -INF , !P3 ;  /* 0xff8000006e917808 */ /* 0x000fc40005800000 */
[----:B------:R-:W-:Y:S02]  /*11140*/  FSEL R111, R111, -INF , P0 ;  /* 0xff8000006f6f7808 */ /* 0x000fe40000000000 */
[CC--:B------:R-:W-:Y:S02]  /*11150*/  ISETP.GE.AND P5, PT, R11.reuse, R213.reuse, PT ;  /* 0x000000d50b00720c */ /* 0x0c0fe40003fa6270 */
[----:B------:R-:W-:Y:S02]  /*11160*/  ISETP.GE.AND P3, PT, R11, R206, PT ;  /* 0x000000ce0b00720c */ /* 0x000fe40003f66270 */
[----:B------:R-:W-:Y:S02]  /*11170*/  ISETP.GE.AND P0, PT, R9, R213, PT ;  /* 0x000000d50900720c */ /* 0x000fe40003f06270 */
[----:B------:R-:W-:Y:S02]  /*11180*/  FSEL R109, R109, -INF , P2 ;  /* 0xff8000006d6d7808 */ /* 0x000fe40001000000 */
[----:B------:R-:W-:-:S02]  /*11190*/  FSEL R104, R104, -INF , P5 ;  /* 0xff80000068687808 */ /* 0x000fc40002800000 */
[----:B------:R-:W-:Y:S02]  /*111a0*/  FSEL R106, R106, -INF , P3 ;  /* 0xff8000006a6a7808 */ /* 0x000fe40001800000 */
[----:B------:R-:W-:Y:S02]  /*111b0*/  FSEL R105, R105, -INF , P0 ;  /* 0xff80000069697808 */ /* 0x000fe40000000000 */
[C---:B------:R-:W-:Y:S02]  /*111c0*/  ISETP.GE.AND P4, PT, R11.reuse, R212, PT ;  /* 0x000000d40b00720c */ /* 0x040fe40003f86270 */
[----:B------:R-:W-:Y:S01]  /*111d0*/  ISETP.GE.AND P2, PT, R11, R204, PT ;  /* 0x000000cc0b00720c */ /* 0x000fe20003f46270 */
[----:B------:R-:W-:Y:S01]  /*111e0*/  VIADD R11, R51, 0x61 ;  /* 0x00000061330b7836 */ /* 0x000fe20000000000 */
[C---:B------:R-:W-:Y:S02]  /*111f0*/  ISETP.GE.AND P5, PT, R9.reuse, R212, PT ;  /* 0x000000d40900720c */ /* 0x040fe40003fa6270 */
[----:B------:R-:W-:-:S02]  /*11200*/  ISETP.GE.AND P3, PT, R9, R206, PT ;  /* 0x000000ce0900720c */ /* 0x000fc40003f66270 */
[----:B------:R-:W-:Y:S01]  /*11210*/  ISETP.GE.AND P0, PT, R9, R204, PT ;  /* 0x000000cc0900720c */ /* 0x000fe20003f06270 */
[----:B------:R-:W-:Y:S01]  /*11220*/  VIADD R9, R51, 0x60 ;  /* 0x0000006033097836 */ /* 0x000fe20000000000 */
[----:B------:R-:W-:Y:S02]  /*11230*/  FSEL R107, R107, -INF , P3 ;  /* 0xff8000006b6b7808 */ /* 0x000fe40001800000 */
[----:B------:R-:W-:Y:S02]  /*11240*/  FSEL R159, R109, -INF , !P6 ;  /* 0xff8000006d9f7808 */ /* 0x000fe40007000000 */
[-C--:B------:R-:W-:Y:S02]  /*11250*/  ISETP.GE.AND P3, PT, R9, R213.reuse, PT ;  /* 0x000000d50900720c */ /* 0x080fe40003f66270 */
[----:B------:R-:W-:Y:S02]  /*11260*/  ISETP.GE.AND P6, PT, R11, R213, PT ;  /* 0x000000d50b00720c */ /* 0x000fe40003fc6270 */
[----:B------:R-:W-:-:S02]  /*11270*/  FSEL R149, R111, -INF , !P1 ;  /* 0xff8000006f957808 */ /* 0x000fc40004800000 */
        /* <DEDUP_REMOVED lines=22> */
[----:B------:R-:W-:Y:S02]  /*113e0*/  FSEL R67, R99, -INF , P1 ;  /* 0xff80000063437808 */ /* 0x000fe40000800000 */
[----:B------:R-:W-:Y:S02]  /*113f0*/  ISETP.GE.AND P5, PT, R11, R206, PT ;  /* 0x000000ce0b00720c */ /* 0x000fe40003fa6270 */
[----:B------:R-:W-:Y:S02]  /*11400*/  ISETP.GE.AND P1, PT, R51, R213, PT ;  /* 0x000000d53300720c */ /* 0x000fe40003f26270 */
[----:B------:R-:W-:-:S02]  /*11410*/  FSEL R52, R94, -INF , P5 ;  /* 0xff8000005e347808 */ /* 0x000fc40002800000 */
[C---:B------:R-:W-:Y:S02]  /*11420*/  ISETP.GE.AND P5, PT, R51.reuse, R212, PT ;  /* 0x000000d43300720c */ /* 0x040fe40003fa6270 */
[----:B------:R-:W-:Y:S02]  /*11430*/  FSEL R8, R36, -INF , P1 ;  /* 0xff80000024087808 */ /* 0x000fe40000800000 */
[----:B------:R-:W-:Y:S02]  /*11440*/  ISETP.GE.AND P1, PT, R51, R206, PT ;  /* 0x000000ce3300720c */ /* 0x000fe40003f26270 */
[----:B------:R-:W-:Y:S02]  /*11450*/  FSEL R8, R8, -INF , !P5 ;  /* 0xff80000008087808 */ /* 0x000fe40006800000 */
[----:B------:R-:W-:Y:S02]  /*11460*/  FSEL R6, R38, -INF , P1 ;  /* 0xff80000026067808 */ /* 0x000fe40000800000 */
[----:B------:R-:W-:-:S02]  /*11470*/  FMNMX3.FTZ R0, R8, R45, R43, !PT ;  /* 0x0000002d08007276 */ /* 0x000fc4000781002b */
[----:B------:R-:W-:Y:S02]  /*11480*/  ISETP.GE.AND P1, PT, R51, R204, PT ;  /* 0x000000cc3300720c */ /* 0x000fe40003f26270 */
[----:B------:R-:W-:Y:S02]  /*11490*/  FMNMX3.FTZ R0, R0, R41, R37, !PT ;  /* 0x0000002900007276 */ /* 0x000fe40007810025 */
        /* <DEDUP_REMOVED lines=11> */
[----:B------:R-:W-:Y:S02]  /*11550*/  FSEL R125, R102, -INF , !P6 ;  /* 0xff800000667d7808 */ /* 0x000fe40007000000 */
[----:B------:R-:W-:Y:S02]  /*11560*/  FMNMX3.FTZ R0, R0, R63, R179, !PT ;  /* 0x0000003f00007276 */ /* 0x000fe400078100b3 */
[----:B------:R-:W-:Y:S02]  /*11570*/  FSEL R151, R107, -INF , !P0 ;  /* 0xff8000006b977808 */ /* 0x000fe40004000000 */
[----:B------:R-:W-:Y:S02]  /*11580*/  FSEL R133, R100, -INF , !P3 ;  /* 0xff80000064857808 */ /* 0x000fe40005800000 */
[----:B------:R-:W-:-:S02]  /*11590*/  ISETP.GE.AND P6, PT, R9, R212, PT ;  /* 0x000000d40900720c */ /* 0x000fc40003fc6270 */
[----:B------:R-:W-:Y:S01]  /*115a0*/  ISETP.GE.AND P5, PT, R9, R204, PT ;  /* 0x000000cc0900720c */ /* 0x000fe20003fa6270 */
[----:B------:R-:W-:Y:S01]  /*115b0*/  VIADD R9, R51, 0x71 ;  /* 0x0000007133097836 */ /* 0x000fe20000000000 */
[----:B------:R-:W-:Y:S02]  /*115c0*/  ISETP.GE.AND P0, PT, R11, R213, PT ;  /* 0x000000d50b00720c */ /* 0x000fe40003f06270 */
[----:B------:R-:W-:Y:S02]  /*115d0*/  ISETP.GE.AND P3, PT, R13, R212, PT ;  /* 0x000000d40d00720c */ /* 0x000fe40003f66270 */
[----:B------:R-:W-:Y:S02]  /*115e0*/  FMNMX3.FTZ R2, R2, R137, R175, !PT ;  /* 0x0000008902027276 */ /* 0x000fe400078100af */
[----:B------:R-:W-:Y:S02]  /*115f0*/  FMNMX3.FTZ R0, R0, R141, R177, !PT ;  /* 0x0000008d00007276 */ /* 0x000fe400078100b1 */
[----:B------:R-:W-:-:S02]  /*11600*/  FSEL R59, R92, -INF , P0 ;  /* 0xff8000005c3b7808 */ /* 0x000fc40000000000 */
[----:B------:R-:W-:Y:S02]  /*11610*/  FSEL R131, R96, -INF , !P3 ;  /* 0xff80000060837808 */ /* 0x000fe40005800000 */
[----:B------:R-:W-:Y:S02]  /*11620*/  ISETP.GE.AND P0, PT, R13, R204, PT ;  /* 0x000000cc0d00720c */ /* 0x000fe40003f06270 */
[----:B------:R-:W-:Y:S02]  /*11630*/  ISETP.GE.AND P3, PT, R9, R213, PT ;  /* 0x000000d50900720c */ /* 0x000fe40003f66270 */
[----:B------:R-:W-:Y:S02]  /*11640*/  FMNMX3.FTZ R2, R2, R163, R173, !PT ;  /* 0x000000a302027276 */ /* 0x000fe400078100ad */
[----:B------:R-:W-:Y:S02]  /*11650*/  FMNMX3.FTZ R0, R0, R143, R171, !PT ;  /* 0x0000008f00007276 */ /* 0x000fe400078100ab */
[----:B------:R-:W-:-:S02]  /*11660*/  FSEL R119, R98, -INF , !P0 ;  /* 0xff80000062777808 */ /* 0x000fc40004000000 */
[----:B------:R-:W-:Y:S02]  /*11670*/  FSEL R57, R93, -INF , P3 ;  /* 0xff8000005d397808 */ /* 0x000fe40001800000 */
[----:B------:R-:W-:Y:S02]  /*11680*/  FMNMX3.FTZ R2, R2, R161, R157, !PT ;  /* 0x000000a102027276 */ /* 0x000fe4000781009d */
[C---:B------:R-:W-:Y:S02]  /*11690*/  ISETP.GE.AND P0, PT, R9.reuse, R212, PT ;  /* 0x000000d40900720c */ /* 0x040fe40003f06270 */
[C---:B------:R-:W-:Y:S02]  /*116a0*/  ISETP.GE.AND P1, PT, R9.reuse, R206, PT ;  /* 0x000000ce0900720c */ /* 0x040fe40003f26270 */
[----:B------:R-:W-:Y:S01]  /*116b0*/  ISETP.GE.AND P3, PT, R9, R204, PT ;  /* 0x000000cc0900720c */ /* 0x000fe20003f66270 */
[C---:B------:R-:W-:Y:S01]  /*116c0*/  VIADD R9, R51.reuse, 0x78 ;  /* 0x0000007833097836 */ /* 0x040fe20000000000 */
[----:B------:R-:W-:Y:S01]  /*116d0*/  FMNMX3.FTZ R0, R0, R165, R169, !PT ;  /* 0x000000a500007276 */ /* 0x000fe200078100a9 */
[----:B------:R-:W-:Y:S01]  /*116e0*/  VIADD R51, R51, 0x79 ;  /* 0x0000007933337836 */ /* 0x000fe20000000000 */
[----:B------:R-:W-:-:S02]  /*116f0*/  FMNMX3.FTZ R12, R2, R159, R155, !PT ;  /* 0x0000009f020c7276 */ /* 0x000fc4000781009b */
[----:B------:R-:W-:Y:S02]  /*11700*/  FMNMX3.FTZ R0, R0, R167, R145, !PT ;  /* 0x000000a700007276 */ /* 0x000fe40007810091 */
[----:B------:R-:W-:Y:S02]  /*11710*/  FSEL R95, R95, -INF , P1 ;  /* 0xff8000005f5f7808 */ /* 0x000fe40000800000 */
[----:B------:R-:W-:Y:S02]  /*11720*/  FSEL R127, R103, -INF , !P2 ;  /* 0xff800000677f7808 */ /* 0x000fe40005000000 */
[----:B------:R-:W-:Y:S02]  /*11730*/  ISETP.GE.AND P1, PT, R9, R213, PT ;  /* 0x000000d50900720c */ /* 0x000fe40003f26270 */
[----:B------:R-:W-:Y:S02]  /*11740*/  FSEL R135, R101, -INF , !P4 ;  /* 0xff80000065877808 */ /* 0x000fe40006000000 */
[----:B------:R-:W-:-:S02]  /*11750*/  ISETP.GE.AND P2, PT, R11, R212, PT ;  /* 0x000000d40b00720c */ /* 0x000fc40003f46270 */
[----:B------:R-:W-:Y:S02]  /*11760*/  FMNMX3.FTZ R12, R12, R153, R133, !PT ;  /* 0x000000990c0c7276 */ /* 0x000fe40007810085 */
[----:B------:R-:W-:Y:S02]  /*11770*/  FMNMX3.FTZ R0, R0, R149, R147, !PT ;  /* 0x0000009500007276 */ /* 0x000fe40007810093 */
[----:B------:R-:W-:Y:S02]  /*11780*/  FSEL R129, R97, -INF , !P6 ;  /* 0xff80000061817808 */ /* 0x000fe40007000000 */
[----:B------:R-:W-:Y:S02]  /*11790*/  ISETP.GE.AND P6, PT, R9, R212, PT ;  /* 0x000000d40900720c */ /* 0x000fe40003fc6270 */
[----:B------:R-:W-:Y:S02]  /*117a0*/  FSEL R57, R57, -INF , !P0 ;  /* 0xff80000039397808 */ /* 0x000fe40004000000 */
[----:B------:R-:W-:-:S02]  /*117b0*/  FSEL R55, R88, -INF , P1 ;  /* 0xff80000058377808 */ /* 0x000fc40000800000 */
[----:B------:R-:W-:Y:S02]  /*117c0*/  FSEL R59, R59, -INF , !P2 ;  /* 0xff8000003b3b7808 */ /* 0x000fe40005000000 */
[----:B------:R-:W-:Y:S02]  /*117d0*/  ISETP.GE.AND P0, PT, R9, R206, PT ;  /* 0x000000ce0900720c */ /* 0x000fe40003f06270 */
[----:B------:R-:W-:Y:S02]  /*117e0*/  ISETP.GE.AND P1, PT, R51, R213, PT ;  /* 0x000000d53300720c */ /* 0x000fe40003f26270 */
[----:B------:R-:W-:Y:S02]  /*117f0*/  FMNMX3.FTZ R12, R12, R135, R131, !PT ;  /* 0x000000870c0c7276 */ /* 0x000fe40007810083 */
[----:B------:R-:W-:Y:S02]  /*11800*/  ISETP.GE.AND P4, PT, R11, R204, PT ;  /* 0x000000cc0b00720c */ /* 0x000fe40003f86270 */
[----:B------:R-:W-:-:S02]  /*11810*/  FMNMX3.FTZ R0, R0, R151, R125, !PT ;  /* 0x0000009700007276 */ /* 0x000fc4000781007d */
[----:B------:R-:W-:Y:S02]  /*11820*/  FSEL R55, R55, -INF , !P6 ;  /* 0xff80000037377808 */ /* 0x000fe40007000000 */
[----:B------:R-:W-:Y:S02]  /*11830*/  ISETP.GE.AND P6, PT, R51, R212, PT ;  /* 0x000000d43300720c */ /* 0x000fe40003fc6270 */
[----:B------:R-:W-:Y:S02]  /*11840*/  FSEL R50, R90, -INF , P0 ;  /* 0xff8000005a327808 */ /* 0x000fe40000000000 */
[----:B------:R-:W-:Y:S02]  /*11850*/  FSEL R53, R89, -INF , P1 ;  /* 0xff80000059357808 */ /* 0x000fe40000800000 */
[----:B------:R-:W-:Y:S02]  /*11860*/  FMNMX3.FTZ R12, R12, R129, R59, !PT ;  /* 0x000000810c0c7276 */ /* 0x000fe4000781003b */
[----:B------:R-:W-:-:S02]  /*11870*/  ISETP.GE.AND P2, PT, R9, R204, PT ;  /* 0x000000cc0900720c */ /* 0x000fc40003f46270 */
[----:B------:R-:W-:Y:S02]  /*11880*/  ISETP.GE.AND P0, PT, R51, R206, PT ;  /* 0x000000ce3300720c */ /* 0x000fe40003f06270 */
[----:B------:R-:W-:Y:S02]  /*11890*/  FSEL R67, R67, -INF , !P5 ;  /* 0xff80000043437808 */ /* 0x000fe40006800000 */
[----:B------:R-:W-:Y:S02]  /*118a0*/  FSEL R52, R52, -INF , !P4 ;  /* 0xff80000034347808 */ /* 0x000fe40006000000 */
[----:B------:R-:W-:Y:S02]  /*118b0*/  FMNMX3.FTZ R0, R0, R127, R119, !PT ;  /* 0x0000007f00007276 */ /* 0x000fe40007810077 */
[----:B------:R-:W-:Y:S02]  /*118c0*/  ISETP.GE.AND P1, PT, R51, R204, PT ;  /* 0x000000cc3300720c */ /* 0x000fe40003f26270 */
[----:B------:R-:W-:-:S02]  /*118d0*/  FSEL R53, R53, -INF , !P6 ;  /* 0xff80000035357808 */ /* 0x000fc40007000000 */
[----:B------:R-:W-:Y:S02]  /*118e0*/  FMNMX3.FTZ R12, R12, R57, R55, !PT ;  /* 0x000000390c0c7276 */ /* 0x000fe40007810037 */
[----:B------:R-:W-:Y:S02]  /*118f0*/  FSEL R48, R91, -INF , P0 ;  /* 0xff8000005b307808 */ /* 0x000fe40000000000 */
[----:B------:R-:W-:Y:S02]  /*11900*/  FSEL R51, R95, -INF , !P3 ;  /* 0xff8000005f337808 */ /* 0x000fe40005800000 */
[----:B------:R-:W-:Y:S02]  /*11910*/  FSEL R50, R50, -INF , !P2 ;  /* 0xff80000032327808 */ /* 0x000fe40005000000 */
[----:B------:R-:W-:Y:S02]  /*11920*/  FMNMX3.FTZ R0, R0, R67, R52, !PT ;  /* 0x0000004300007276 */ /* 0x000fe40007810034 */
[----:B------:R-:W-:-:S02]  /*11930*/  FMNMX.FTZ R12, R53, R12, !PT ;  /* 0x0000000c350c7209 */ /* 0x000fc40007810000 */
[----:B------:R-:W-:Y:S02]  /*11940*/  FSEL R48, R48, -INF , !P1 ;  /* 0xff80000030307808 */ /* 0x000fe40004800000 */
[----:B------:R-:W-:Y:S01]  /*11950*/  FMNMX3.FTZ R9, R0, R51, R50, !PT ;  /* 0x0000003300097276 */ /* 0x000fe20007810032 */
[----:B------:R-:W1:Y:S01]  /*11960*/  SHFL.BFLY PT, R11, R12, 0x2, 0x1f ;  /* 0x0c401f000c0b7f89 */ /* 0x000e6200000e0000 */
[----:B------:R-:W-:Y:S02]  /*11970*/  LEA R185, R47, UR6, 0x1 ;  /* 0x000000062fb97c11 */ /* 0x000fe4000f8e08ff */
[----:B------:R-:W-:-:S03]  /*11980*/  FMNMX.FTZ R10, R48, R9, !PT ;  /* 0x00000009300a7209 */ /* 0x000fc60007810000 */
[----:B------:R-:W-:Y:S01]  /*11990*/  IMAD R123, R4, 0x2, R185 ;  /* 0x00000002047b7824 */ /* 0x000fe200078e02b9 */
[----:B------:R-:W-:Y:S04]  /*119a0*/  LDSM.16.MT88.4 R108, [R185+0x9000] ;  /* 0x00900000b96c783b */ /* 0x000fe80000004200 */
[----:B------:R-:W4:Y:S04]  /*119b0*/  SHFL.BFLY PT, R9, R10, 0x2, 0x1f ;  /* 0x0c401f000a097f89 */ /* 0x000f2800000e0000 */
[----:B------:R-:W-:Y:S04]  /*119c0*/  LDSM.16.MT88.4 R84, [R123+0xb000] ;  /* 0x00b000007b54783b */ /* 0x000fe80000004200 */
[----:B------:R-:W-:Y:S04]  /*119d0*/  LDSM.16.MT88.4 R100, [R123+0x9000] ;  /* 0x009000007b64783b */ /* 0x000fe80000004200 */
[----:B------:R-:W-:Y:S01]  /*119e0*/  LDSM.16.MT88.4 R92, [R185+0xb000] ;  /* 0x00b00000b95c783b */ /* 0x000fe20000004200 */
[----:B-1----:R-:W-:-:S03]  /*119f0*/  FMNMX.FTZ R11, R12, R11, !PT ;  /* 0x0000000b0c0b7209 */ /* 0x002fc60007810000 */
[----:B------:R-:W-:Y:S04]  /*11a00*/  LDSM.16.MT88.4 R76, [R185+0xd000] ;  /* 0x00d00000b94c783b */ /* 0x000fe80000004200 */
[----:B------:R-:W1:Y:S01]  /*11a10*/  SHFL.BFLY PT, R2, R11, 0x1, 0x1f ;  /* 0x0c201f000b027f89 */ /* 0x000e6200000e0000 */
[----:B----4-:R-:W-:-:S03]  /*11a20*/  FMNMX.FTZ R9, R10, R9, !PT ;  /* 0x000000090a097209 */ /* 0x010fc60007810000 */
[----:B------:R-:W-:Y:S04]  /*11a30*/  LDSM.16.MT88.4 R12, [R185+0xb400] ;  /* 0x00b40000b90c783b */ /* 0x000fe80000004200 */
[----:B------:R-:W4:Y:S04]  /*11a40*/  SHFL.BFLY PT, R0, R9, 0x1, 0x1f ;  /* 0x0c201f0009007f89 */ /* 0x000f2800000e0000 */
[----:B------:R-:W-:Y:S04]  /*11a50*/  LDSM.16.MT88.4 R20, [R185+0x9400] ;  /* 0x00940000b914783b */ /* 0x000fe80000004200 */
[----:B------:R-:W-:Y:S01]  /*11a60*/  LDSM.16.MT88.4 R16, [R123+0x9400] ;  /* 0x009400007b10783b */ /* 0x000fe20000004200 */
[----:B-1----:R-:W-:-:S04]  /*11a70*/  FMNMX.FTZ R2, R11, R2, !PT ;  /* 0x000000020b027209 */ /* 0x002fc80007810000 */
[----:B------:R-:W-:Y:S01]  /*11a80*/  FSETP.NEU.FTZ.AND P0, PT, R2, -INF , PT ;  /* 0xff8000000200780b */ /* 0x000fe20003f1d000 */
[----:B--2---:R-:W-:Y:S01]  /*11a90*/  FMUL.FTZ R56, R49, R2 ;  /* 0x0000000231387220 */ /* 0x004fe20000410000 */
[----:B----4-:R-:W-:-:S04]  /*11aa0*/  FMNMX.FTZ R0, R9, R0, !PT ;  /* 0x0000000009007209 */ /* 0x010fc80007810000 */
[----:B------:R-:W-:Y:S02]  /*11ab0*/  FSEL R56, R56, RZ, P0 ;  /* 0x000000ff38387208 */ /* 0x000fe40000000000 */
[----:B------:R-:W-:Y:S01]  /*11ac0*/  FSETP.NEU.FTZ.AND P0, PT, R0, -INF , PT ;  /* 0xff8000000000780b */ /* 0x000fe20003f1d000 */
[----:B------:R-:W-:Y:S02]  /*11ad0*/  FMUL.FTZ R54, R49, R0 ;  /* 0x0000000031367220 */ /* 0x000fe40000410000 */
[-CC-:B------:R-:W-:Y:S01]  /*11ae0*/  FFMA.FTZ R44, R43, R49.reuse, -R56.reuse ;  /* 0x000000312b2c7223 */ /* 0x180fe20000010838 */
[-CC-:B------:R-:W-:Y:S01]  /*11af0*/  FFMA.FTZ R46, R8, R49.reuse, -R56.reuse ;  /* 0x00000031082e7223 */ /* 0x180fe20000010838 */
[-CC-:B------:R-:W-:Y:S01]  /*11b00*/  FFMA.FTZ R45, R45, R49.reuse, -R56.reuse ;  /* 0x000000312d2d7223 */ /* 0x180fe20000010838 */
[----:B------:R-:W-:Y:S01]  /*11b10*/  FSEL R54, R54, RZ, P0 ;  /* 0x000000ff36367208 */ /* 0x000fe20000000000 */
[-CC-:B------:R-:W-:Y:S01]  /*11b20*/  FFMA.FTZ R41, R41, R49.reuse, -R56.reuse ;  /* 0x0000003129297223 */ /* 0x180fe20000010838 */
[----:B------:R-:W-:Y:S01]  /*11b30*/  LDSM.16.MT88.4 R8, [R123+0xb400] ;  /* 0x00b400007b08783b */ /* 0x000fe20000004200 */
[----:B------:R-:W-:Y:S01]  /*11b40*/  MUFU.EX2 R44, R44 ;  /* 0x0000002c002c7308 */ /* 0x000fe20000000800 */
[-C--:B------:R-:W-:Y:S01]  /*11b50*/  FFMA.FTZ R40, R37, R49.reuse, -R56 ;  /* 0x0000003125287223 */ /* 0x080fe20000010838 */
[-CC-:B------:R-:W-:Y:S01]  /*11b60*/  FFMA.FTZ R43, R6, R49.reuse, -R54.reuse ;  /* 0x00000031062b7223 */ /* 0x180fe20000010836 */
[-CC-:B------:R-:W-:Y:S01]  /*11b70*/  FFMA.FTZ R42, R5, R49.reuse, -R54.reuse ;  /* 0x00000031052a7223 */ /* 0x180fe20000010836 */
[-CC-:B------:R-:W-:Y:S01]  /*11b80*/  FFMA.FTZ R38, R7, R49.reuse, -R54.reuse ;  /* 0x0000003107267223 */ /* 0x180fe20000010836 */
[-C--:B------:R-:W-:Y:S01]  /*11b90*/  FFMA.FTZ R39, R39, R49.reuse, -R54 ;  /* 0x0000003127277223 */ /* 0x080fe20000010836 */
[----:B------:R-:W1:Y:S01]  /*11ba0*/  LDSM.16.MT88.4 R4, [R123+0xd000] ;  /* 0x00d000007b04783b */ /* 0x000e620000004200 */
        /* <DEDUP_REMOVED lines=8> */
[----:B------:R-:W4:Y:S01]  /*11c30*/  MUFU.EX2 R41, R41 ;  /* 0x0000002900297308 */ /* 0x000f220000000800 */
[-CC-:B------:R-:W-:Y:S01]  /*11c40*/  FFMA.FTZ R27, R27, R49.reuse, -R56.reuse ;  /* 0x000000311b1b7223 */ /* 0x180fe20000010838 */
[----:B------:R-:W5:Y:S01]  /*11c50*/  LDSM.16.MT88.4 R28, [R185+0xd400] ;  /* 0x00d40000b91c783b */ /* 0x000f620000004200 */
[-CC-:B------:R-:W-:Y:S01]  /*11c60*/  FFMA.FTZ R66, R223, R49.reuse, -R56.reuse ;  /* 0x00000031df427223 */ /* 0x180fe20000010838 */
[----:B------:R-:W-:Y:S01]  /*11c70*/  MUFU.EX2 R43, R43 ;  /* 0x0000002b002b7308 */ /* 0x000fe20000000800 */
[-CC-:B------:R-:W-:Y:S01]  /*11c80*/  FFMA.FTZ R58, R61, R49.reuse, -R56.reuse ;  /* 0x000000313d3a7223 */ /* 0x180fe20000010838 */
[-C--:B------:R-:W-:Y:S01]  /*11c90*/  FFMA.FTZ R47, R219, R49.reuse, -R56 ;  /* 0x00000031db2f7223 */ /* 0x080fe20000010838 */
[-CC-:B------:R-:W-:Y:S01]  /*11ca0*/  FFMA.FTZ R122, R217, R49.reuse, -R54.reuse ;  /* 0x00000031d97a7223 */ /* 0x180fe20000010836 */
[----:B------:R-:W3:Y:S01]  /*11cb0*/  MUFU.EX2 R42, R42 ;  /* 0x0000002a002a7308 */ /* 0x000ee20000000800 */
[-C--:B------:R-:W-:Y:S01]  /*11cc0*/  FFMA.FTZ R124, R63, R49.reuse, -R54 ;  /* 0x000000313f7c7223 */ /* 0x080fe20000010836 */
[----:B--2---:R-:W-:Y:S01]  /*11cd0*/  F2FP.BF16.F32.PACK_AB R68, R45, R46 ;  /* 0x0000002e2d44723e */ /* 0x004fe200000010ff */
[-C--:B------:R-:W-:Y:S01]  /*11ce0*/  FFMA.FTZ R221, R221, R49.reuse, -R56 ;  /* 0x00000031dddd7223 */ /* 0x080fe20000010838 */
[----:B------:R-:W-:Y:S01]  /*11cf0*/  MUFU.EX2 R39, R39 ;  /* 0x0000002700277308 */ /* 0x000fe20000000800 */
[-CC-:B------:R-:W-:Y:S01]  /*11d00*/  FFMA.FTZ R215, R215, R49.reuse, -R54.reuse ;  /* 0x00000031d7d77223 */ /* 0x180fe20000010836 */
[----:B----4-:R-:W-:Y:S01]  /*11d10*/  F2FP.BF16.F32.PACK_AB R70, R41, R44 ;  /* 0x0000002c2946723e */ /* 0x010fe200000010ff */
[-C--:B------:R-:W-:Y:S01]  /*11d20*/  FFMA.FTZ R126, R65, R49.reuse, -R54 ;  /* 0x00000031417e7223 */ /* 0x080fe20000010836 */
        /* <DEDUP_REMOVED lines=10> */
[-C--:B------:R-:W-:Y:S01]  /*11dd0*/  FFMA.FTZ R179, R179, R49.reuse, -R54 ;  /* 0x00000031b3b37223 */ /* 0x080fe20000010836 */
[-CC-:B------:R-:W-:Y:S01]  /*11de0*/  FFMA.FTZ R136, R163, R49.reuse, -R56.reuse ;  /* 0x00000031a3887223 */ /* 0x180fe20000010838 */
[----:B------:R-:W-:Y:S01]  /*11df0*/  MUFU.EX2 R34, R34 ;  /* 0x0000002200227308 */ /* 0x000fe20000000800 */
[----:B------:R-:W-:Y:S01]  /*11e00*/  FFMA.FTZ R134, R161, R49, -R56 ;  /* 0x00000031a1867223 */ /* 0x000fe20000010838 */
[----:B--2---:R-:W-:Y:S01]  /*11e10*/  F2FP.BF16.F32.PACK_AB R71, R38, R39 ;  /* 0x000000272647723e */ /* 0x004fe200000010ff */
[-CC-:B------:R-:W-:Y:S01]  /*11e20*/  FFMA.FTZ R140, R165, R49.reuse, -R54.reuse ;  /* 0x00000031a58c7223 */ /* 0x180fe20000010836 */
[----:B------:R2:W-:Y:S01]  /*11e30*/  MUFU.EX2 R33, R27 ;  /* 0x0000001b00217308 */ /* 0x0005e20000000800 */
[-CC-:B------:R-:W-:Y:S01]  /*11e40*/  FFMA.FTZ R138, R169, R49.reuse, -R54.reuse ;  /* 0x00000031a98a7223 */ /* 0x180fe20000010836 */
[-C--:B------:R-:W-:Y:S01]  /*11e50*/  FFMA.FTZ R167, R167, R49.reuse, -R54 ;  /* 0x00000031a7a77223 */ /* 0x080fe20000010836 */
[-CC-:B------:R-:W-:Y:S01]  /*11e60*/  FFMA.FTZ R175, R175, R49.reuse, -R56.reuse ;  /* 0x00000031afaf7223 */ /* 0x180fe20000010838 */
[----:B------:R-:W-:Y:S01]  /*11e70*/  MUFU.EX2 R36, R36 ;  /* 0x0000002400247308 */ /* 0x000fe20000000800 */
[C---:B------:R-:W-:Y:S03]  /*11e80*/  HMMA.16816.F32.BF16 R88, R68.reuse, R84, RZ ;  /* 0x000000544458723c */ /* 0x040fe600000418ff */
[-C--:B------:R-:W-:Y:S01]  /*11e90*/  FFMA.FTZ R173, R173, R49.reuse, -R56 ;  /* 0x00000031adad7223 */ /* 0x080fe20000010838 */
[-C--:B------:R-:W-:Y:S01]  /*11ea0*/  FFMA.FTZ R171, R171, R49.reuse, -R54 ;  /* 0x00000031abab7223 */ /* 0x080fe20000010836 */
[----:B------:R-:W4:Y:S01]  /*11eb0*/  MUFU.EX2 R35, R35 ;  /* 0x0000002300237308 */ /* 0x000f220000000800 */
[-CC-:B------:R-:W-:Y:S01]  /*11ec0*/  FFMA.FTZ R144, R157, R49.reuse, -R56.reuse ;  /* 0x000000319d907223 */ /* 0x180fe20000010838 */
[-C--:B------:R-:W-:Y:S01]  /*11ed0*/  FFMA.FTZ R142, R155, R49.reuse, -R56 ;  /* 0x000000319b8e7223 */ /* 0x080fe20000010838 */
[-CC-:B------:R-:W-:Y:S01]  /*11ee0*/  FFMA.FTZ R148, R145, R49.reuse, -R54.reuse ;  /* 0x0000003191947223 */ /* 0x180fe20000010836 */
[----:B------:R-:W-:Y:S01]  /*11ef0*/  MUFU.EX2 R32, R32 ;  /* 0x0000002000207308 */ /* 0x000fe20000000800 */
[C---:B------:R-:W-:Y:S01]  /*11f00*/  HMMA.16816.F32.BF16 R84, R68.reuse, R86, RZ ;  /* 0x000000564454723c */ /* 0x040fe200000418ff */
[----:B--2---:R-:W2:Y:S01]  /*11f10*/  LDSM.16.MT88.4 R24, [R123+0xd400] ;  /* 0x00d400007b18783b */ /* 0x004ea20000004200 */
[-C--:B------:R-:W-:Y:S01]  /*11f20*/  FFMA.FTZ R146, R147, R49.reuse, -R54 ;  /* 0x0000003193927223 */ /* 0x080fe20000010836 */
[----:B------:R-:W5:Y:S01]  /*11f30*/  MUFU.EX2 R3, R3 ;  /* 0x0000000300037308 */ /* 0x000f620000000800 */
[-CC-:B------:R-:W-:Y:S01]  /*11f40*/  FFMA.FTZ R159, R159, R49.reuse, -R56.reuse ;  /* 0x000000319f9f7223 */ /* 0x180fe20000010838 */
[-CC-:B------:R-:W-:Y:S01]  /*11f50*/  FFMA.FTZ R153, R153, R49.reuse, -R56.reuse ;  /* 0x0000003199997223 */ /* 0x180fe20000010838 */
[-CC-:B------:R-:W-:Y:S01]  /*11f60*/  FFMA.FTZ R133, R133, R49.reuse, -R56.reuse ;  /* 0x0000003185857223 */ /* 0x180fe20000010838 */
[----:B------:R-:W-:Y:S01]  /*11f70*/  MUFU.EX2 R66, R66 ;  /* 0x0000004200427308 */ /* 0x000fe20000000800 */
[C---:B------:R-:W-:Y:S01]  /*11f80*/  HMMA.16816.F32.BF16 R112, R68.reuse, R108, RZ ;  /* 0x0000006c4470723c */ /* 0x040fe200000418ff */
[-CC-:B------:R-:W-:Y:S01]  /*11f90*/  FFMA.FTZ R150, R135, R49.reuse, -R56.reuse ;  /* 0x0000003187967223 */ /* 0x180fe20000010838 */
[-C--:B------:R-:W-:Y:S01]  /*11fa0*/  FFMA.FTZ R152, R129, R49.reuse, -R56 ;  /* 0x0000003181987223 */ /* 0x080fe20000010838 */
[----:B------:R-:W2:Y:S01]  /*11fb0*/  MUFU.EX2 R61, R221 ;  /* 0x000000dd003d7308 */ /* 0x000ea20000000800 */
[-CC-:B------:R-:W-:Y:S01]  /*11fc0*/  FFMA.FTZ R125, R125, R49.reuse, -R54.reuse ;  /* 0x000000317d7d7223 */ /* 0x180fe20000010836 */
[-CC-:B------:R-:W-:Y:S01]  /*11fd0*/  FFMA.FTZ R154, R127, R49.reuse, -R54.reuse ;  /* 0x000000317f9a7223 */ /* 0x180fe20000010836 */
[-C--:B------:R-:W-:Y:S01]  /*11fe0*/  FFMA.FTZ R156, R67, R49.reuse, -R54 ;  /* 0x00000031439c7223 */ /* 0x080fe20000010836 */
[----:B------:R-:W-:Y:S01]  /*11ff0*/  MUFU.EX2 R58, R58 ;  /* 0x0000003a003a7308 */ /* 0x000fe20000000800 */
[C---:B------:R-:W-:Y:S01]  /*12000*/  HMMA.16816.F32.BF16 R104, R68.reuse, R100, RZ ;  /* 0x000000644468723c */ /* 0x040fe200000418ff */
[-C--:B------:R-:W-:Y:S01]  /*12010*/  FFMA.FTZ R131, R131, R49.reuse, -R56 ;  /* 0x0000003183837223 */ /* 0x080fe20000010838 */
[-C--:B------:R-:W-:Y:S01]  /*12020*/  FFMA.FTZ R119, R119, R49.reuse, -R54 ;  /* 0x0000003177777223 */ /* 0x080fe20000010836 */
[----:B------:R-:W2:Y:S01]  /*12030*/  MUFU.EX2 R47, R47 ;  /* 0x0000002f002f7308 */ /* 0x000ea20000000800 */
[----:B------:R-:W-:Y:S01]  /*12040*/  FADD.FTZ R45, R46, R45 ;  /* 0x0000002d2e2d7221 */ /* 0x000fe20000010000 */
[----:B------:R-:W-:Y:S01]  /*12050*/  FADD.FTZ R42, R43, R42 ;  /* 0x0000002a2b2a7221 */ /* 0x000fe20000010000 */
[----:B------:R-:W-:Y:S01]  /*12060*/  FFMA.FTZ R219, R48, R49, -R54 ;  /* 0x0000003130db7223 */ /* 0x000fe20000010836 */
[----:B------:R-:W-:Y:S01]  /*12070*/  MUFU.EX2 R122, R122 ;  /* 0x0000007a007a7308 */ /* 0x000fe20000000800 */
[----:B------:R-:W-:Y:S01]  /*12080*/  HMMA.16816.F32.BF16 R96, R68, R92, RZ ;  /* 0x0000005c4460723c */ /* 0x000fe200000418ff */
[----:B------:R-:W-:Y:S01]  /*12090*/  FADD.FTZ R44, R44, R45 ;  /* 0x0000002d2c2c7221 */ /* 0x000fe20000010000 */
[----:B------:R-:W-:Y:S01]  /*120a0*/  ISETP.GT.AND P0, PT, R64, R189, PT ;  /* 0x000000bd4000720c */ /* 0x000fe20003f04270 */
[----:B------:R-:W2:Y:S02]  /*120b0*/  MUFU.EX2 R65, R215 ;  /* 0x000000d700417308 */ /* 0x000ea40000000800 */
[----:B------:R-:W-:-:S02]  /*120c0*/  FADD.FTZ R41, R41, R44 ;  /* 0x0000002c29297221 */ /* 0x000fc40000010000 */
[----:B------:R1:W-:Y:S01]  /*120d0*/  MUFU.EX2 R63, R126 ;  /* 0x0000007e003f7308 */ /* 0x0003e20000000800 */
[C---:B------:R-:W-:Y:S03]  /*120e0*/  HMMA.16816.F32.BF16 R80, R68.reuse, R76, RZ ;  /* 0x0000004c4450723c */ /* 0x040fe600000418ff */
[----:B------:R-:W2:Y:S04]  /*120f0*/  MUFU.EX2 R124, R124 ;  /* 0x0000007c007c7308 */ /* 0x000ea80000000800 */
[----:B------:R-:W-:Y:S01]  /*12100*/  MUFU.EX2 R139, R183 ;  /* 0x000000b7008b7308 */ /* 0x000fe20000000800 */
[----:B------:R-:W-:Y:S03]  /*12110*/  HMMA.16816.F32.BF16 R108, R68, R110, RZ ;  /* 0x0000006e446c723c */ /* 0x000fe600000418ff */
[----:B------:R-:W2:Y:S01]  /*12120*/  MUFU.EX2 R128, R128 ;  /* 0x0000008000807308 */ /* 0x000ea20000000800 */
[----:B-1----:R-:W-:-:S03]  /*12130*/  FFMA.FTZ R126, R137, R49, -R56 ;  /* 0x00000031897e7223 */ /* 0x002fc60000010838 */
[----:B------:R-:W-:Y:S01]  /*12140*/  MUFU.EX2 R137, R181 ;  /* 0x000000b500897308 */ /* 0x000fe20000000800 */
[C---:B------:R-:W-:Y:S03]  /*12150*/  HMMA.16816.F32.BF16 R100, R68.reuse, R102, RZ ;  /* 0x000000664464723c */ /* 0x040fe600000418ff */
[----:B------:R-:W1:Y:S04]  /*12160*/  MUFU.EX2 R126, R126 ;  /* 0x0000007e007e7308 */ /* 0x000e680000000800 */
[----:B------:R-:W-:Y:S01]  /*12170*/  MUFU.EX2 R141, R179 ;  /* 0x000000b3008d7308 */ /* 0x000fe20000000800 */
[C---:B------:R-:W-:Y:S03]  /*12180*/  HMMA.16816.F32.BF16 R92, R68.reuse, R94, RZ ;  /* 0x0000005e445c723c */ /* 0x040fe600000418ff */
[----:B------:R-:W1:Y:S04]  /*12190*/  MUFU.EX2 R132, R132 ;  /* 0x0000008400847308 */ /* 0x000e680000000800 */
[----:B------:R-:W-:Y:S01]  /*121a0*/  MUFU.EX2 R130, R130 ;  /* 0x0000008200827308 */ /* 0x000fe20000000800 */
[C---:B------:R-:W-:Y:S03]  /*121b0*/  HMMA.16816.F32.BF16 R76, R68.reuse, R78, RZ ;  /* 0x0000004e444c723c */ /* 0x040fe600000418ff */
[----:B------:R-:W1:Y:S04]  /*121c0*/  MUFU.EX2 R143, R143 ;  /* 0x0000008f008f7308 */ /* 0x000e680000000800 */
[----:B------:R-:W-:Y:S01]  /*121d0*/  MUFU.EX2 R163, R175 ;  /* 0x000000af00a37308 */ /* 0x000fe20000000800 */
[----:B------:R-:W-:Y:S01]  /*121e0*/  HMMA.16816.F32.BF16 R72, R68, R4, RZ ;  /* 0x000000044448723c */ /* 0x000fe200000418ff */
[----:B---3--:R-:W-:Y:S01]  /*121f0*/  F2FP.BF16.F32.PACK_AB R4, R37, R40 ;  /* 0x000000282504723e */ /* 0x008fe200000010ff */
[----:B------:R-:W-:Y:S01]  /*12200*/  FADD.FTZ R40, R40, R41 ;  /* 0x0000002928287221 */ /* 0x000fe20000010000 */
[----:B----4-:R-:W-:Y:S01]  /*12210*/  F2FP.BF16.F32.PACK_AB R5, R35, R36 ;  /* 0x000000242305723e */ /* 0x010fe200000010ff */
[----:B------:R-:W3:Y:S02]  /*12220*/  MUFU.EX2 R136, R136 ;  /* 0x0000008800887308 */ /* 0x000ee40000000800 */
[----:B------:R-:W-:-:S02]  /*12230*/  FADD.FTZ R37, R37, R40 ;  /* 0x0000002825257221 */ /* 0x000fc40000010000 */
[----:B------:R-:W-:Y:S01]  /*12240*/  HMMA.16816.F32.BF16 R68, R68, R6, RZ ;  /* 0x000000064444723c */ /* 0x000fe200000418ff */
[----:B------:R-:W-:Y:S01]  /*12250*/  F2FP.BF16.F32.PACK_AB R6, R33, R34 ;  /* 0x000000222106723e */ /* 0x000fe200000010ff */
[----:B------:R-:W-:Y:S01]  /*12260*/  MUFU.EX2 R161, R173 ;  /* 0x000000ad00a17308 */ /* 0x000fe20000000800 */
[----:B-----5:R-:W-:Y:S01]  /*12270*/  F2FP.BF16.F32.PACK_AB R7, R3, R32 ;  /* 0x000000200307723e */ /* 0x020fe200000010ff */
[----:B------:R-:W-:Y:S02]  /*12280*/  FADD.FTZ R34, R34, R37 ;  /* 0x0000002522227221 */ /* 0x000fe40000010000 */
[----:B------:R-:W4:Y:S02]  /*12290*/  MUFU.EX2 R134, R134 ;  /* 0x0000008600867308 */ /* 0x000f240000000800 */
[----:B------:R-:W-:Y:S02]  /*122a0*/  FADD.FTZ R33, R33, R34 ;  /* 0x0000002221217221 */ /* 0x000fe40000010000 */
[C---:B------:R-:W-:Y:S01]  /*122b0*/  HMMA.16816.F32.BF16 R88, R4.reuse, R8, R88 ;  /* 0x000000080458723c */ /* 0x040fe20000041858 */
[----:B------:R-:W-:Y:S04]  /*122c0*/  MUFU.EX2 R165, R171 ;  /* 0x000000ab00a57308 */ /* 0x000fe80000000800 */
[----:B------:R-:W5:Y:S03]  /*122d0*/  MUFU.EX2 R140, R140 ;  /* 0x0000008c008c7308 */ /* 0x000f660000000800 */
[C---:B------:R-:W-:Y:S01]  /*122e0*/  HMMA.16816.F32.BF16 R84, R4.reuse, R10, R84 ;  /* 0x0000000a0454723c */ /* 0x040fe20000041854 */
[----:B------:R-:W1:Y:S01]  /*122f0*/  LDSM.16.MT88.4 R8, [R123+0xb800] ;  /* 0x00b800007b08783b */ /* 0x000e620000004200 */
[----:B------:R-:W-:Y:S04]  /*12300*/  MUFU.EX2 R138, R138 ;  /* 0x0000008a008a7308 */ /* 0x000fe80000000800 */
[----:B------:R-:W5:Y:S02]  /*12310*/  MUFU.EX2 R167, R167 ;  /* 0x000000a700a77308 */ /* 0x000f640000000800 */
[C---:B------:R-:W-:Y:S02]  /*12320*/  HMMA.16816.F32.BF16 R96, R4.reuse, R12, R96 ;  /* 0x0000000c0460723c */ /* 0x040fe40000041860 */
[----:B------:R-:W-:Y:S04]  /*12330*/  MUFU.EX2 R144, R144 ;  /* 0x0000009000907308 */ /* 0x000fe80000000800 */
[----:B------:R-:W5:Y:S02]  /*12340*/  MUFU.EX2 R155, R159 ;  /* 0x0000009f009b7308 */ /* 0x000f640000000800 */
[C---:B------:R-:W-:Y:S01]  /*12350*/  HMMA.16816.F32.BF16 R92, R4.reuse, R14, R92 ;  /* 0x0000000e045c723c */ /* 0x040fe2000004185c */
[----:B------:R-:W3:Y:S01]  /*12360*/  LDSM.16.MT88.4 R12, [R185+0xb800] ;  /* 0x00b80000b90c783b */ /* 0x000ee20000004200 */
[----:B------:R-:W-:Y:S04]  /*12370*/  MUFU.EX2 R142, R142 ;  /* 0x0000008e008e7308 */ /* 0x000fe80000000800 */
[----:B------:R-:W5:Y:S02]  /*12380*/  MUFU.EX2 R145, R153 ;  /* 0x0000009900917308 */ /* 0x000f640000000800 */
[C---:B------:R-:W-:Y:S02]  /*12390*/  HMMA.16816.F32.BF16 R112, R4.reuse, R20, R112 ;  /* 0x000000140470723c */ /* 0x040fe40000041870 */
[----:B------:R-:W-:Y:S04]  /*123a0*/  MUFU.EX2 R148, R148 ;  /* 0x0000009400947308 */ /* 0x000fe80000000800 */
        /* <DEDUP_REMOVED lines=12> */
[C---:B------:R-:W-:Y:S02]  /*12470*/  HMMA.16816.F32.BF16 R80, R4.reuse, R28, R80 ;  /* 0x0000001c0450723c */ /* 0x040fe40000041850 */
[----:B------:R-:W-:Y:S04]  /*12480*/  MUFU.EX2 R67, R119 ;  /* 0x0000007700437308 */ /* 0x000fe80000000800 */
[----:B------:R-:W-:Y:S02]  /*12490*/  MUFU.EX2 R156, R156 ;  /* 0x0000009c009c7308 */ /* 0x000fe40000000800 */
[C---:B------:R-:W-:Y:S01]  /*124a0*/  HMMA.16816.F32.BF16 R76, R4.reuse, R30, R76 ;  /* 0x0000001e044c723c */ /* 0x040fe2000004184c */
[----:B------:R-:W5:Y:S01]  /*124b0*/  LDSM.16.MT88.4 R28, [R185+0xd800] ;  /* 0x00d80000b91c783b */ /* 0x000f620000004200 */
[----:B------:R-:W-:Y:S06]  /*124c0*/  MUFU.EX2 R219, R219 ;  /* 0x000000db00db7308 */ /* 0x000fec0000000800 */
[C---:B--2---:R-:W-:Y:S08]  /*124d0*/  HMMA.16816.F32.BF16 R72, R4.reuse, R24, R72 ;  /* 0x000000180448723c */ /* 0x044ff00000041848 */
[----:B------:R-:W-:Y:S03]  /*124e0*/  HMMA.16816.F32.BF16 R68, R4, R26, R68 ;  /* 0x0000001a0444723c */ /* 0x000fe60000041844 */
[----:B------:R-:W-:Y:S01]  /*124f0*/  F2FP.BF16.F32.PACK_AB R4, R61, R66 ;  /* 0x000000423d04723e */ /* 0x000fe200000010ff */
[----:B------:R-:W2:Y:S01]  /*12500*/  LDSM.16.MT88.4 R24, [R123+0xd800] ;  /* 0x00d800007b18783b */ /* 0x000ea20000004200 */
[----:B------:R-:W-:Y:S01]  /*12510*/  F2FP.BF16.F32.PACK_AB R6, R47, R58 ;  /* 0x0000003a2f06723e */ /* 0x000fe200000010ff */
[----:B------:R-:W-:Y:S01]  /*12520*/  FADD.FTZ R66, R66, R33 ;  /* 0x0000002142427221 */ /* 0x000fe20000010000 */
[----:B------:R-:W-:-:S02]  /*12530*/  F2FP.BF16.F32.PACK_AB R5, R65, R122 ;  /* 0x0000007a4105723e */ /* 0x000fc400000010ff */
[----:B------:R-:W-:Y:S01]  /*12540*/  F2FP.BF16.F32.PACK_AB R7, R124, R63 ;  /* 0x0000003f7c07723e */ /* 0x000fe200000010ff */
[----:B------:R-:W-:-:S04]  /*12550*/  FADD.FTZ R61, R61, R66 ;  /* 0x000000423d3d7221 */ /* 0x000fc80000010000 */
[----:B------:R-:W-:Y:S02]  /*12560*/  FADD.FTZ R58, R58, R61 ;  /* 0x0000003d3a3a7221 */ /* 0x000fe40000010000 */
        /* <DEDUP_REMOVED lines=15> */
[C---:B--2---:R-:W-:Y:S08]  /*12660*/  HMMA.16816.F32.BF16 R72, R4.reuse, R24, R72 ;  /* 0x000000180448723c */ /* 0x044ff00000041848 */
[----:B------:R-:W-:Y:S03]  /*12670*/  HMMA.16816.F32.BF16 R68, R4, R26, R68 ;  /* 0x0000001a0444723c */ /* 0x000fe60000041844 */
[----:B------:R-:W-:Y:S01]  /*12680*/  F2FP.BF16.F32.PACK_AB R4, R128, R139 ;  /* 0x0000008b8004723e */ /* 0x000fe200000010ff */
[----:B------:R-:W2:Y:S01]  /*12690*/  LDSM.16.MT88.4 R24, [R123+0xdc00] ;  /* 0x00dc00007b18783b */ /* 0x000ea20000004200 */
[----:B------:R-:W-:-:S02]  /*126a0*/  F2FP.BF16.F32.PACK_AB R6, R126, R137 ;  /* 0x000000897e06723e */ /* 0x000fc400000010ff */
[----:B------:R-:W-:Y:S02]  /*126b0*/  F2FP.BF16.F32.PACK_AB R5, R132, R141 ;  /* 0x0000008d8405723e */ /* 0x000fe400000010ff */
[----:B------:R-:W-:-:S07]  /*126c0*/  F2FP.BF16.F32.PACK_AB R7, R143, R130 ;  /* 0x000000828f07723e */ /* 0x000fce00000010ff */
[C---:B-1----:R-:W-:Y:S08]  /*126d0*/  HMMA.16816.F32.BF16 R88, R4.reuse, R8, R88 ;  /* 0x000000080458723c */ /* 0x042ff00000041858 */
[C---:B------:R-:W-:Y:S01]  /*126e0*/  HMMA.16816.F32.BF16 R84, R4.reuse, R10, R84 ;  /* 0x0000000a0454723c */ /* 0x040fe20000041854 */
[----:B------:R-:W1:Y:S07]  /*126f0*/  LDSM.16.MT88.4 R8, [R185+0xc000] ;  /* 0x00c00000b908783b */ /* 0x000e6e0000004200 */
[C---:B---3--:R-:W-:Y:S08]  /*12700*/  HMMA.16816.F32.BF16 R96, R4.reuse, R12, R96 ;  /* 0x0000000c0460723c */ /* 0x048ff00000041860 */
[C---:B------:R-:W-:Y:S01]  /*12710*/  HMMA.16816.F32.BF16 R92, R4.reuse, R14, R92 ;  /* 0x0000000e045c723c */ /* 0x040fe2000004185c */
[----:B------:R-:W-:Y:S07]  /*12720*/  LDSM.16.MT88.4 R12, [R123+0xc000] ;  /* 0x00c000007b0c783b */ /* 0x000fee0000004200 */
[C---:B----4-:R-:W-:Y:S08]  /*12730*/  HMMA.16816.F32.BF16 R112, R4.reuse, R20, R112 ;  /* 0x000000140470723c */ /* 0x050ff00000041870 */
[C---:B------:R-:W-:Y:S01]  /*12740*/  HMMA.16816.F32.BF16 R108, R4.reuse, R22, R108 ;  /* 0x00000016046c723c */ /* 0x040fe2000004186c */
[----:B------:R-:W-:Y:S07]  /*12750*/  LDSM.16.MT88.4 R20, [R185+0xa000] ;  /* 0x00a00000b914783b */ /* 0x000fee0000004200 */
[C---:B-----5:R-:W-:Y:S08]  /*12760*/  HMMA.16816.F32.BF16 R104, R4.reuse, R16, R104 ;  /* 0x000000100468723c */ /* 0x060ff00000041868 */
[C---:B------:R-:W-:Y:S01]  /*12770*/  HMMA.16816.F32.BF16 R100, R4.reuse, R18, R100 ;  /* 0x000000120464723c */ /* 0x040fe20000041864 */
[----:B------:R-:W3:Y:S07]  /*12780*/  LDSM.16.MT88.4 R16, [R123+0xa000] ;  /* 0x00a000007b10783b */ /* 0x000eee0000004200 */
[C---:B------:R-:W-:Y:S08]  /*12790*/  HMMA.16816.F32.BF16 R80, R4.reuse, R28, R80 ;  /* 0x0000001c0450723c */ /* 0x040ff00000041850 */
[C---:B------:R-:W-:Y:S01]  /*127a0*/  HMMA.16816.F32.BF16 R76, R4.reuse, R30, R76 ;  /* 0x0000001e044c723c */ /* 0x040fe2000004184c */
[----:B------:R-:W4:Y:S07]  /*127b0*/  LDSM.16.MT88.4 R28, [R185+0xe000] ;  /* 0x00e00000b91c783b */ /* 0x000f2e0000004200 */
[C---:B--2---:R-:W-:Y:S08]  /*127c0*/  HMMA.16816.F32.BF16 R72, R4.reuse, R24, R72 ;  /* 0x000000180448723c */ /* 0x044ff00000041848 */
[----:B------:R-:W-:Y:S03]  /*127d0*/  HMMA.16816.F32.BF16 R68, R4, R26, R68 ;  /* 0x0000001a0444723c */ /* 0x000fe60000041844 */
        /* <DEDUP_REMOVED lines=14> */
[----:B----4-:R-:W-:Y:S03]  /*128c0*/  HMMA.16816.F32.BF16 R80, R4, R28, R80 ;  /* 0x0000001c0450723c */ /* 0x010fe60000041850 */
[-CC-:B------:R-:W-:Y:S01]  /*128d0*/  FFMA.FTZ R28, R149, R49.reuse, -R54.reuse ;  /* 0x00000031951c7223 */ /* 0x180fe20000010836 */
[----:B------:R-:W-:-:S03]  /*128e0*/  FFMA.FTZ R149, R151, R49, -R54 ;  /* 0x0000003197957223 */ /* 0x000fc60000010836 */
[----:B------:R4:W5:Y:S01]  /*128f0*/  MUFU.EX2 R147, R28 ;  /* 0x0000001c00937308 */ /* 0x0009620000000800 */
[C---:B-1----:R-:W-:Y:S03]  /*12900*/  HMMA.16816.F32.BF16 R72, R4.reuse, R8, R72 ;  /* 0x000000080448723c */ /* 0x042fe60000041848 */
[----:B------:R-:W1:Y:S05]  /*12910*/  MUFU.EX2 R149, R149 ;  /* 0x0000009500957308 */ /* 0x000e6a0000000800 */
[C---:B------:R-:W-:Y:S01]  /*12920*/  HMMA.16816.F32.BF16 R68, R4.reuse, R10, R68 ;  /* 0x0000000a0444723c */ /* 0x040fe20000041844 */
[----:B------:R-:W3:Y:S07]  /*12930*/  LDSM.16.MT88.4 R8, [R185+0xe400] ;  /* 0x00e40000b908783b */ /* 0x000eee0000004200 */
[C---:B------:R-:W-:Y:S08]  /*12940*/  HMMA.16816.F32.BF16 R112, R4.reuse, R20, R112 ;  /* 0x000000140470723c */ /* 0x040ff00000041870 */
[C---:B------:R-:W-:Y:S01]  /*12950*/  HMMA.16816.F32.BF16 R108, R4.reuse, R22, R108 ;  /* 0x00000016046c723c */ /* 0x040fe2000004186c */
[----:B------:R-:W3:Y:S07]  /*12960*/  LDSM.16.MT88.4 R20, [R123+0xa400] ;  /* 0x00a400007b14783b */ /* 0x000eee0000004200 */
[----:B------:R-:W-:Y:S03]  /*12970*/  HMMA.16816.F32.BF16 R76, R4, R30, R76 ;  /* 0x0000001e044c723c */ /* 0x000fe6000004184c */
[----:B------:R-:W-:Y:S01]  /*12980*/  F2FP.BF16.F32.PACK_AB R4, R155, R144 ;  /* 0x000000909b04723e */ /* 0x000fe200000010ff */
[----:B----4-:R-:W4:Y:S01]  /*12990*/  LDSM.16.MT88.4 R28, [R123+0xe400] ;  /* 0x00e400007b1c783b */ /* 0x010f220000004200 */
[----:B------:R-:W-:-:S02]  /*129a0*/  F2FP.BF16.F32.PACK_AB R6, R145, R142 ;  /* 0x0000008e9106723e */ /* 0x000fc400000010ff */
[----:B-----5:R-:W-:Y:S02]  /*129b0*/  F2FP.BF16.F32.PACK_AB R5, R147, R148 ;  /* 0x000000949305723e */ /* 0x020fe400000010ff */
[----:B-1----:R-:W-:-:S07]  /*129c0*/  F2FP.BF16.F32.PACK_AB R7, R149, R146 ;  /* 0x000000929507723e */ /* 0x002fce00000010ff */
[C---:B--2---:R-:W-:Y:S08]  /*129d0*/  HMMA.16816.F32.BF16 R96, R4.reuse, R16, R96 ;  /* 0x000000100460723c */ /* 0x044ff00000041860 */
        /* <DEDUP_REMOVED lines=8> */
[C---:B------:R-:W-:Y:S08]  /*12a60*/  HMMA.16816.F32.BF16 R112, R4.reuse, R24, R112 ;  /* 0x000000180470723c */ /* 0x040ff00000041870 */
[C---:B------:R-:W-:Y:S01]  /*12a70*/  HMMA.16816.F32.BF16 R108, R4.reuse, R26, R108 ;  /* 0x0000001a046c723c */ /* 0x040fe2000004186c */
[----:B------:R-:W5:Y:S07]  /*12a80*/  LDSM.16.MT88.4 R24, [R185+0xa800] ;  /* 0x00a80000b918783b */ /* 0x000f6e0000004200 */
[C---:B------:R-:W-:Y:S08]  /*12a90*/  HMMA.16816.F32.BF16 R104, R4.reuse, R20, R104 ;  /* 0x000000140468723c */ /* 0x040ff00000041868 */
[C---:B------:R-:W-:Y:S01]  /*12aa0*/  HMMA.16816.F32.BF16 R100, R4.reuse, R22, R100 ;  /* 0x000000160464723c */ /* 0x040fe20000041864 */
[----:B------:R-:W5:Y:S07]  /*12ab0*/  LDSM.16.MT88.4 R20, [R185+0xc800] ;  /* 0x00c80000b914783b */ /* 0x000f6e0000004200 */
[C---:B----4-:R-:W-:Y:S08]  /*12ac0*/  HMMA.16816.F32.BF16 R72, R4.reuse, R28, R72 ;  /* 0x0000001c0448723c */ /* 0x050ff00000041848 */
[----:B------:R-:W-:Y:S03]  /*12ad0*/  HMMA.16816.F32.BF16 R68, R4, R30, R68 ;  /* 0x0000001e0444723c */ /* 0x000fe60000041844 */
[----:B------:R-:W-:-:S02]  /*12ae0*/  F2FP.BF16.F32.PACK_AB R4, R150, R133 ;  /* 0x000000859604723e */ /* 0x000fc400000010ff */
[----:B------:R-:W-:Y:S02]  /*12af0*/  F2FP.BF16.F32.PACK_AB R6, R152, R129 ;  /* 0x000000819806723e */ /* 0x000fe400000010ff */
[----:B------:R-:W-:Y:S02]  /*12b00*/  F2FP.BF16.F32.PACK_AB R5, R154, R125 ;  /* 0x0000007d9a05723e */ /* 0x000fe400000010ff */
[----:B------:R-:W-:-:S07]  /*12b10*/  F2FP.BF16.F32.PACK_AB R7, R156, R67 ;  /* 0x000000439c07723e */ /* 0x000fce00000010ff */
        /* <DEDUP_REMOVED lines=9> */
[----:B-----5:R-:W-:Y:S03]  /*12bb0*/  HMMA.16816.F32.BF16 R108, R4, R26, R108 ;  /* 0x0000001a046c723c */ /* 0x020fe6000004186c */
[----:B------:R-:W-:Y:S01]  /*12bc0*/  FADD.FTZ R27, R39, R42 ;  /* 0x0000002a271b7221 */ /* 0x000fe20000010000 */
[----:B------:R-:W-:-:S03]  /*12bd0*/  FFMA.FTZ R26, R50, R49, -R54 ;  /* 0x00000031321a7223 */ /* 0x000fc60000010836 */
[----:B------:R-:W-:Y:S01]  /*12be0*/  FADD.FTZ R27, R38, R27 ;  /* 0x0000001b261b7221 */ /* 0x000fe20000010000 */
[C---:B------:R-:W-:Y:S03]  /*12bf0*/  HMMA.16816.F32.BF16 R112, R4.reuse, R24, R112 ;  /* 0x000000180470723c */ /* 0x040fe60000041870 */
[----:B------:R-:W-:Y:S01]  /*12c00*/  FADD.FTZ R36, R36, R27 ;  /* 0x0000001b24247221 */ /* 0x000fe20000010000 */
[-CC-:B------:R-:W-:Y:S01]  /*12c10*/  FFMA.FTZ R24, R52, R49.reuse, -R54.reuse ;  /* 0x0000003134187223 */ /* 0x180fe20000010836 */
[-C--:B------:R-:W-:Y:S01]  /*12c20*/  FFMA.FTZ R25, R51, R49.reuse, -R54 ;  /* 0x0000003133197223 */ /* 0x080fe20000010836 */
[----:B------:R-:W4:Y:S01]  /*12c30*/  MUFU.EX2 R26, R26 ;  /* 0x0000001a001a7308 */ /* 0x000f220000000800 */
[----:B------:R-:W-:Y:S01]  /*12c40*/  FADD.FTZ R35, R35, R36 ;  /* 0x0000002423237221 */ /* 0x000fe20000010000 */
[C---:B------:R-:W-:Y:S03]  /*12c50*/  HMMA.16816.F32.BF16 R96, R4.reuse, R20, R96 ;  /* 0x000000140460723c */ /* 0x040fe60000041860 */
[-CC-:B------:R-:W-:Y:S01]  /*12c60*/  FFMA.FTZ R20, R59, R49.reuse, -R56.reuse ;  /* 0x000000313b147223 */ /* 0x180fe20000010838 */
[-C--:B------:R-:W-:Y:S01]  /*12c70*/  FFMA.FTZ R21, R57, R49.reuse, -R56 ;  /* 0x0000003139157223 */ /* 0x080fe20000010838 */
[----:B------:R-:W-:Y:S01]  /*12c80*/  FADD.FTZ R32, R32, R35 ;  /* 0x0000002320207221 */ /* 0x000fe20000010000 */
[----:B------:R-:W-:Y:S03]  /*12c90*/  MUFU.EX2 R24, R24 ;  /* 0x0000001800187308 */ /* 0x000fe60000000800 */
[----:B------:R-:W-:Y:S01]  /*12ca0*/  FADD.FTZ R3, R3, R32 ;  /* 0x0000002003037221 */ /* 0x000fe20000010000 */
[----:B------:R-:W-:Y:S03]  /*12cb0*/  HMMA.16816.F32.BF16 R92, R4, R22, R92 ;  /* 0x00000016045c723c */ /* 0x000fe6000004185c */
[-CC-:B------:R-:W-:Y:S01]  /*12cc0*/  FFMA.FTZ R22, R55, R49.reuse, -R56.reuse ;  /* 0x0000003137167223 */ /* 0x180fe20000010838 */
[----:B------:R-:W-:Y:S01]  /*12cd0*/  FFMA.FTZ R23, R53, R49, -R56 ;  /* 0x0000003135177223 */ /* 0x000fe20000010838 */
[----:B------:R-:W-:Y:S01]  /*12ce0*/  MUFU.EX2 R20, R20 ;  /* 0x0000001400147308 */ /* 0x000fe20000000800 */
[----:B------:R-:W-:-:S03]  /*12cf0*/  FADD.FTZ R28, R122, R3 ;  /* 0x000000037a1c7221 */ /* 0x000fc60000010000 */
[----:B------:R-:W5:Y:S01]  /*12d00*/  MUFU.EX2 R21, R21 ;  /* 0x0000001500157308 */ /* 0x000f620000000800 */
[----:B------:R-:W-:Y:S01]  /*12d10*/  FADD.FTZ R28, R65, R28 ;  /* 0x0000001c411c7221 */ /* 0x000fe20000010000 */
[C---:B-1----:R-:W-:Y:S02]  /*12d20*/  HMMA.16816.F32.BF16 R72, R4.reuse, R16, R72 ;  /* 0x000000100448723c */ /* 0x042fe40000041848 */
[----:B------:R-:W-:Y:S01]  /*12d30*/  MUFU.EX2 R22, R22 ;  /* 0x0000001600167308 */ /* 0x000fe20000000800 */
[----:B------:R-:W-:Y:S01]  /*12d40*/  FADD.FTZ R63, R63, R28 ;  /* 0x0000001c3f3f7221 */ /* 0x000fe20000010000 */
[----:B------:R-:W-:Y:S02]  /*12d50*/  FADD.FTZ R28, R47, R58 ;  /* 0x0000003a2f1c7221 */ /* 0x000fe40000010000 */
[----:B------:R-:W1:Y:S01]  /*12d60*/  MUFU.EX2 R23, R23 ;  /* 0x0000001700177308 */ /* 0x000e620000000800 */
[----:B------:R-:W-:Y:S01]  /*12d70*/  FADD.FTZ R124, R124, R63 ;  /* 0x0000003f7c7c7221 */ /* 0x000fe20000010000 */
[----:B------:R-:W-:Y:S03]  /*12d80*/  HMMA.16816.F32.BF16 R68, R4, R18, R68 ;  /* 0x000000120444723c */ /* 0x000fe60000041844 */
[----:B----4-:R-:W-:Y:S01]  /*12d90*/  F2FP.BF16.F32.PACK_AB R7, R219, R26 ;  /* 0x0000001adb07723e */ /* 0x010fe200000010ff */
[----:B------:R-:W4:Y:S01]  /*12da0*/  MUFU.EX2 R25, R25 ;  /* 0x0000001900197308 */ /* 0x000f220000000800 */
[----:B------:R-:W3:Y:S01]  /*12db0*/  LDSM.16.MT88.4 R16, [R185+0xcc00] ;  /* 0x00cc0000b910783b */ /* 0x000ee20000004200 */
[----:B-----5:R-:W-:Y:S01]  /*12dc0*/  F2FP.BF16.F32.PACK_AB R4, R21, R20 ;  /* 0x000000141504723e */ /* 0x020fe200000010ff */
[----:B------:R-:W-:Y:S01]  /*12dd0*/  FADD.FTZ R139, R139, R28 ;  /* 0x0000001c8b8b7221 */ /* 0x000fe20000010000 */
[----:B------:R-:W-:-:S03]  /*12de0*/  FADD.FTZ R3, R141, R124 ;  /* 0x0000007c8d037221 */ /* 0x000fc60000010000 */
[----:B------:R-:W-:Y:S01]  /*12df0*/  FADD.FTZ R128, R128, R139 ;  /* 0x0000008b80807221 */ /* 0x000fe20000010000 */
[----:B------:R-:W-:Y:S01]  /*12e00*/  FADD.FTZ R3, R132, R3 ;  /* 0x0000000384037221 */ /* 0x000fe20000010000 */
[----:B-1----:R-:W-:Y:S02]  /*12e10*/  F2FP.BF16.F32.PACK_AB R6, R23, R22 ;  /* 0x000000161706723e */ /* 0x002fe400000010ff */
[----:B------:R-:W-:Y:S01]  /*12e20*/  FADD.FTZ R137, R137, R128 ;  /* 0x0000008089897221 */ /* 0x000fe20000010000 */
[----:B------:R-:W-:Y:S01]  /*12e30*/  FADD.FTZ R28, R130, R3 ;  /* 0x00000003821c7221 */ /* 0x000fe20000010000 */
[----:B----4-:R-:W-:Y:S02]  /*12e40*/  F2FP.BF16.F32.PACK_AB R5, R25, R24 ;  /* 0x000000181905723e */ /* 0x010fe400000010ff */
        /* <DEDUP_REMOVED lines=15> */
[----:B---3--:R-:W-:Y:S03]  /*12f40*/  HMMA.16816.F32.BF16 R104, R4, R8, R104 ;  /* 0x000000080468723c */ /* 0x008fe60000041868 */
[----:B------:R-:W-:Y:S01]  /*12f50*/  FADD.FTZ R155, R155, R144 ;  /* 0x000000909b9b7221 */ /* 0x000fe20000010000 */
[----:B------:R-:W-:-:S04]  /*12f60*/  FADD.FTZ R147, R147, R148 ;  /* 0x0000009493937221 */ /* 0x000fc80000010000 */
[C---:B------:R-:W-:Y:S01]  /*12f70*/  HMMA.16816.F32.BF16 R100, R4.reuse, R10, R100 ;  /* 0x0000000a0464723c */ /* 0x040fe20000041864 */
[----:B------:R-:W2:Y:S07]  /*12f80*/  LDSM.16.MT88.4 R8, [R185+0xec00] ;  /* 0x00ec0000b908783b */ /* 0x000eae0000004200 */
[C---:B------:R-:W-:Y:S08]  /*12f90*/  HMMA.16816.F32.BF16 R96, R4.reuse, R16, R96 ;  /* 0x000000100460723c */ /* 0x040ff00000041860 */
[C---:B------:R-:W-:Y:S01]  /*12fa0*/  HMMA.16816.F32.BF16 R92, R4.reuse, R18, R92 ;  /* 0x00000012045c723c */ /* 0x040fe2000004185c */
[----:B------:R-:W3:Y:S07]  /*12fb0*/  LDSM.16.MT88.4 R16, [R123+0xec00] ;  /* 0x00ec00007b10783b */ /* 0x000eee0000004200 */
[----:B-1----:R-:W-:Y:S03]  /*12fc0*/  HMMA.16816.F32.BF16 R88, R4, R12, R88 ;  /* 0x0000000c0458723c */ /* 0x002fe60000041858 */
[----:B------:R-:W-:-:S04]  /*12fd0*/  FADD.FTZ R12, R146, R147 ;  /* 0x00000093920c7221 */ /* 0x000fc80000010000 */
[----:B------:R-:W-:Y:S01]  /*12fe0*/  FADD.FTZ R12, R149, R12 ;  /* 0x0000000c950c7221 */ /* 0x000fe20000010000 */
[----:B------:R-:W-:Y:S03]  /*12ff0*/  HMMA.16816.F32.BF16 R84, R4, R14, R84 ;  /* 0x0000000e0454723c */ /* 0x000fe60000041854 */
[----:B------:R-:W-:-:S04]  /*13000*/  FADD.FTZ R125, R125, R12 ;  /* 0x0000000c7d7d7221 */ /* 0x000fc80000010000 */
        /* <DEDUP_REMOVED lines=17> */
[----:B------:R-:W-:-:S04]  /*13120*/  FADD.FTZ R20, R20, R3 ;  /* 0x0000000314147221 */ /* 0x000fc80000010000 */
[----:B------:R-:W-:-:S04]  /*13130*/  FADD.FTZ R21, R21, R20 ;  /* 0x0000001415157221 */ /* 0x000fc80000010000 */
[----:B------:R-:W-:-:S04]  /*13140*/  FADD.FTZ R22, R22, R21 ;  /* 0x0000001516167221 */ /* 0x000fc80000010000 */
        /* <DEDUP_REMOVED lines=71> */
.L_x_2639:
        /* <DEDUP_REMOVED lines=8> */
.L_x_2640:
[----:B------:R-:W-:Y:S05]  /*13640*/  BSYNC.RECONVERGENT B0 ;  /* 0x0000000000007941 */ /* 0x000fea0003800200 */
.L_x_2638:
        /* <DEDUP_REMOVED lines=252> */
[----:B------:R-:W-:-:S03]  /*14610*/  IMAD.HI.U32 R28, R35, R3, RZ ;  /* 0x00000003231c7227 */ /* 0x000fc600078e00ff */
[----:B------:R-:W-:Y:S01]  /*14620*/  ISETP.GT.U32.AND P6, PT, R30, R37, PT ;  /* 0x000000251e00720c */ /* 0x000fe20003fc4070 */
[----:B------:R-:W-:-:S05]  /*14630*/  IMAD R3, R28, R31, R3 ;  /* 0x0000001f1c037224 */ /* 0x000fca00078e0203 */
[----:B------:R-:W-:-:S07]  /*14640*/  ISETP.GT.U32.AND P5, PT, R30, R3, PT ;  /* 0x000000031e00720c */ /* 0x000fce0003fa4070 */
[----:B------:R-:W-:Y:S02]  /*14650*/  @!P6 IMAD.IADD R37, R37, 0x1, -R30 ;  /* 0x000000012525e824 */ /* 0x000fe400078e0a1e */
[----:B------:R-:W-:-:S03]  /*14660*/  @!P6 VIADD R33, R33, 0x1 ;  /* 0x000000012121e836 */ /* 0x000fc60000000000 */
[-C--:B------:R-:W-:Y:S01]  /*14670*/  ISETP.GE.U32.AND P4, PT, R37, R30.reuse, PT ;  /* 0x0000001e2500720c */ /* 0x080fe20003f86070 */
[----:B------:R-:W-:Y:S01]  /*14680*/  @!P5 VIADD R28, R28, 0x1 ;  /* 0x000000011c1cd836 */ /* 0x000fe20000000000 */
[-C--:B------:R-:W-:Y:S01]  /*14690*/  @!P5 IADD3 R3, PT, PT, R3, -R30.reuse, RZ ;  /* 0x8000001e0303d210 */ /* 0x080fe20007ffe0ff */
[----:B------:R-:W2:Y:S01]  /*146a0*/  LD.E.64 R36, desc[UR4][R120.64+0x20] ;  /* 0x0000200478247980 */ /* 0x000ea2000c101b00 */
[----:B------:R-:W-:Y:S02]  /*146b0*/  ISETP.GE.AND P5, PT, R29, RZ, PT ;  /* 0x000000ff1d00720c */ /* 0x000fe40003fa6270 */
[----:B------:R-:W-:Y:S02]  /*146c0*/  ISETP.GE.U32.AND P6, PT, R3, R30, PT ;  /* 0x0000001e0300720c */ /* 0x000fe40003fc6070 */
[----:B------:R-:W-:-:S05]  /*146d0*/  LOP3.LUT R29, RZ, R34, RZ, 0x33, !PT ;  /* 0x00000022ff1d7212 */ /* 0x000fca00078e33ff */
[----:B------:R-:W-:Y:S02]  /*146e0*/  @P4 IADD3 R33, PT, PT, R33, 0x1, RZ ;  /* 0x0000000121214810 */ /* 0x000fe40007ffe0ff */
[----:B------:R-:W-:Y:S02]  /*146f0*/  ISETP.GE.AND P4, PT, R32, RZ, PT ;  /* 0x000000ff2000720c */ /* 0x000fe40003f86270 */
[----:B------:R-:W-:Y:S02]  /*14700*/  @!P5 IADD3 R33, PT, PT, -R33, RZ, RZ ;  /* 0x000000ff2121d210 */ /* 0x000fe40007ffe1ff */
[----:B------:R-:W-:Y:S02]  /*14710*/  @P6 IADD3 R28, PT, PT, R28, 0x1, RZ ;  /* 0x000000011c1c6810 */ /* 0x000fe40007ffe0ff */
[----:B------:R-:W-:-:S07]  /*14720*/  ISETP.NE.AND P6, PT, R34, RZ, PT ;  /* 0x000000ff2200720c */ /* 0x000fce0003fc5270 */
[----:B------:R-:W-:-:S05]  /*14730*/  @!P4 IMAD.MOV R28, RZ, RZ, -R28 ;  /* 0x000000ffff1cc224 */ /* 0x000fca00078e0a1c */
        /* <DEDUP_REMOVED lines=23> */
.L_x_2644:
        /* <DEDUP_REMOVED lines=8> */
.L_x_2645:
[----:B------:R-:W-:Y:S05]  /*14930*/  BSYNC.RECONVERGENT B0 ;  /* 0x0000000000007941 */ /* 0x000fea0003800200 */
.L_x_2643:
        /* <DEDUP_REMOVED lines=69> */
.L_x_2642:
[----:B------:R-:W-:Y:S05]  /*14d90*/  BSYNC.RECONVERGENT B1 ;  /* 0x0000000000017941 */ /* 0x000fea0003800200 */
.L_x_2641:
[----:B------:R-:W-:-:S05]  /*14da0*/  IMAD.SHL.U32 R39, R199, 0x2, RZ ;  /* 0x00000002c7277824 */ /* 0x000fca00078e00ff */
[----:B------:R-:W-:-:S05]  /*14db0*/  LOP3.LUT R39, R39, 0x6, RZ, 0xc0, !PT ;  /* 0x0000000627277812 */ /* 0x000fca00078ec0ff */
[----:B------:R-:W-:-:S04]  /*14dc0*/  IMAD R39, R62, 0x80, R39 ;  /* 0x000000803e277824 */ /* 0x000fc800078e0227 */
[C---:B------:R-:W-:Y:S02]  /*14dd0*/  VIADD R29, R39.reuse, 0xffffff00 ;  /* 0xffffff00271d7836 */ /* 0x040fe40000000000 */
[----:B------:R-:W-:-:S03]  /*14de0*/  VIADD R3, R39, 0xffffff01 ;  /* 0xffffff0127037836 */ /* 0x000fc60000000000 */
[C---:B------:R-:W-:Y:S02]  /*14df0*/  ISETP.GE.AND P0, PT, R29.reuse, R213, PT ;  /* 0x000000d51d00720c */ /* 0x040fe40003f06270 */
[C---:B------:R-:W-:Y:S02]  /*14e00*/  ISETP.GE.AND P4, PT, R29.reuse, R212, PT ;  /* 0x000000d41d00720c */ /* 0x040fe40003f86270 */
[----:B------:R-:W-:Y:S02]  /*14e10*/  FSEL R24, R24, -INF , P0 ;  /* 0xff80000018187808 */ /* 0x000fe40000000000 */
[C---:B------:R-:W-:Y:S02]  /*14e20*/  ISETP.GE.AND P3, PT, R29.reuse, R206, PT ;  /* 0x000000ce1d00720c */ /* 0x040fe40003f66270 */
[----:B------:R-:W-:Y:S02]  /*14e30*/  ISETP.GE.AND P5, PT, R29, R204, PT ;  /* 0x000000cc1d00720c */ /* 0x000fe40003fa6270 */
[----:B------:R-:W-:-:S02]  /*14e40*/  FSEL R29, R24, -INF , !P4 ;  /* 0xff800000181d7808 */ /* 0x000fc40006000000 */
[CC--:B------:R-:W-:Y:S02]  /*14e50*/  ISETP.GE.AND P0, PT, R3.reuse, R213.reuse, PT ;  /* 0x000000d50300720c */ /* 0x0c0fe40003f06270 */
[C---:B------:R-:W-:Y:S02]  /*14e60*/  ISETP.GE.AND P6, PT, R3.reuse, R212, PT ;  /* 0x000000d40300720c */ /* 0x040fe40003fc6270 */
[C---:B------:R-:W-:Y:S02]  /*14e70*/  ISETP.GE.AND P1, PT, R3.reuse, R206, PT ;  /* 0x000000ce0300720c */ /* 0x040fe40003f26270 */
[----:B------:R-:W-:Y:S02]  /*14e80*/  ISETP.GE.AND P4, PT, R3, R204, PT ;  /* 0x000000cc0300720c */ /* 0x000fe40003f86270 */
[----:B------:R-:W2:Y:S01]  /*14e90*/  LD.E R3, desc[UR4][R120.64+0xdc] ;  /* 0x0000dc0478037980 */ /* 0x000ea2000c101900 */
[C---:B------:R-:W-:Y:S01]  /*14ea0*/  VIADD R63, R39.reuse, 0xffffff08 ;  /* 0xffffff08273f7836 */ /* 0x040fe20000000000 */
[----:B------:R-:W-:Y:S01]  /*14eb0*/  FSEL R26, R26, -INF , P3 ;  /* 0xff8000001a1a7808 */ /* 0x000fe20001800000 */
[----:B-1----:R-:W-:Y:S01]  /*14ec0*/  VIADD R30, R39, 0xffffff09 ;  /* 0xffffff09271e7836 */ /* 0x002fe20000000000 */
[----:B------:R-:W-:Y:S01]  /*14ed0*/  FSEL R33, R25, -INF , P0 ;  /* 0xff80000019217808 */ /* 0x000fe20000000000 */
[----:B------:R-:W-:Y:S01]  /*14ee0*/  VIADD R28, R39, 0xffffff10 ;  /* 0xffffff10271c7836 */ /* 0x000fe20000000000 */
[-C--:B------:R-:W-:Y:S01]  /*14ef0*/  ISETP.GE.AND P3, PT, R63, R213.reuse, PT ;  /* 0x000000d53f00720c */ /* 0x080fe20003f66270 */
[C---:B------:R-:W-:Y:S01]  /*14f00*/  VIADD R24, R39.reuse, 0xffffff11 ;  /* 0xffffff1127187836 */ /* 0x040fe20000000000 */
[-C--:B------:R-:W-:Y:S01]  /*14f10*/  ISETP.GE.AND P0, PT, R30, R213.reuse, PT ;  /* 0x000000d51e00720c */ /* 0x080fe20003f06270 */
[C---:B------:R-:W-:Y:S01]  /*14f20*/  VIADD R67, R39.reuse, 0xffffff18 ;  /* 0xffffff1827437836 */ /* 0x040fe20000000000 */
[----:B------:R-:W-:Y:S01]  /*14f30*/  FSEL R25, R26, -INF , !P5 ;  /* 0xff8000001a197808 */ /* 0x000fe20006800000 */
[----:B------:R-:W-:Y:S01]  /*14f40*/  VIADD R65, R39, 0xffffff19 ;  /* 0xffffff1927417836 */ /* 0x000fe20000000000 */
[-C--:B------:R-:W-:Y:S01]  /*14f50*/  ISETP.GE.AND P5, PT, R63, R212.reuse, PT ;  /* 0x000000d43f00720c */ /* 0x080fe20003fa6270 */
[C---:B------:R-:W-:Y:S01]  /*14f60*/  VIADD R251, R39.reuse, 0xffffff20 ;  /* 0xffffff2027fb7836 */ /* 0x040fe20000000000 */
[----:B------:R-:W-:Y:S01]  /*14f70*/  FSEL R20, R20, -INF , P3 ;  /* 0xff80000014147808 */ /* 0x000fe20001800000 */
[C---:B------:R-:W-:Y:S01]  /*14f80*/  VIADD R249, R39.reuse, 0xffffff21 ;  /* 0xffffff2127f97836 */ /* 0x040fe20000000000 */
[-C--:B------:R-:W-:Y:S01]  /*14f90*/  ISETP.GE.AND P3, PT, R28, R213.reuse, PT ;  /* 0x000000d51c00720c */ /* 0x080fe20003f66270 */
[----:B------:R-:W-:Y:S01]  /*14fa0*/  VIADD R247, R39, 0xffffff28 ;  /* 0xffffff2827f77836 */ /* 0x000fe20000000000 */
[----:B------:R-:W-:Y:S01]  /*14fb0*/  FSEL R21, R21, -INF , P0 ;  /* 0xff80000015157808 */ /* 0x000fe20000000000 */
[----:B------:R-:W-:Y:S01]  /*14fc0*/  VIADD R245, R39, 0xffffff29 ;  /* 0xffffff2927f57836 */ /* 0x000fe20000000000 */
[----:B------:R-:W-:Y:S01]  /*14fd0*/  FSEL R33, R33, -INF , !P6 ;  /* 0xff80000021217808 */ /* 0x000fe20007000000 */
[C---:B------:R-:W-:Y:S01]  /*14fe0*/  VIADD R235, R39.reuse, 0xffffff30 ;  /* 0xffffff3027eb7836 */ /* 0x040fe20000000000 */
[-C--:B------:R-:W-:Y:S01]  /*14ff0*/  ISETP.GE.AND P0, PT, R24, R213.reuse, PT ;  /* 0x000000d51800720c */ /* 0x080fe20003f06270 */
[C---:B------:R-:W-:Y:S01]  /*15000*/  VIADD R233, R39.reuse, 0xffffff31 ;  /* 0xffffff3127e97836 */ /* 0x040fe20000000000 */
[-C--:B------:R-:W-:Y:S01]  /*15010*/  ISETP.GE.AND P6, PT, R30, R212.reuse, PT ;  /* 0x000000d41e00720c */ /* 0x080fe20003fc6270 */
[C---:B------:R-:W-:Y:S01]  /*15020*/  VIADD R231, R39.reuse, 0xffffff38 ;  /* 0xffffff3827e77836 */ /* 0x040fe20000000000 */
[----:B------:R-:W-:Y:S01]  /*15030*/  FSEL R31, R20, -INF , !P5 ;  /* 0xff800000141f7808 */ /* 0x000fe20006800000 */
[C---:B------:R-:W-:Y:S01]  /*15040*/  VIADD R229, R39.reuse, 0xffffff39 ;  /* 0xffffff3927e57836 */ /* 0x040fe20000000000 */
[-C--:B------:R-:W-:Y:S01]  /*15050*/  ISETP.GE.AND P5, PT, R28, R212.reuse, PT ;  /* 0x000000d41c00720c */ /* 0x080fe20003fa6270 */
[C---:B------:R-:W-:Y:S01]  /*15060*/  VIADD R221, R39.reuse, 0xffffff40 ;  /* 0xffffff4027dd7836 */ /* 0x040fe20000000000 */
[----:B------:R-:W-:Y:S01]  /*15070*/  FSEL R16, R16, -INF , P3 ;  /* 0xff80000010107808 */ /* 0x000fe20001800000 */
[----:B------:R-:W-:Y:S01]  /*15080*/  VIADD R217, R39, 0xffffff41 ;  /* 0xffffff4127d97836 */ /* 0x000fe20000000000 */
[-C--:B------:R-:W-:Y:S01]  /*15090*/  ISETP.GE.AND P3, PT, R67, R213.reuse, PT ;  /* 0x000000d54300720c */ /* 0x080fe20003f66270 */
[----:B------:R-:W-:Y:S01]  /*150a0*/  VIADD R183, R39, 0xffffff48 ;  /* 0xffffff4827b77836 */ /* 0x000fe20000000000 */
[----:B------:R-:W-:Y:S01]  /*150b0*/  FSEL R17, R17, -INF , P0 ;  /* 0xff80000011117808 */ /* 0x000fe20000000000 */
[----:B------:R-:W-:Y:S01]  /*150c0*/  VIADD R181, R39, 0xffffff49 ;  /* 0xffffff4927b57836 */ /* 0x000fe20000000000 */
[----:B------:R-:W-:Y:S01]  /*150d0*/  FSEL R21, R21, -INF , !P6 ;  /* 0xff80000015157808 */ /* 0x000fe20007000000 */
        /* <DEDUP_REMOVED lines=17> */
[----:B------:R-:W-:Y:S01]  /*151f0*/  ISETP.GE.AND P0, PT, R249, R213, PT ;  /* 0x000000d5f900720c */ /* 0x000fe20003f06270 */
[----:B------:R-:W-:Y:S01]  /*15200*/  VIADD R37, R39, 0xffffff71 ;  /* 0xffffff7127257836 */ /* 0x000fe20000000000 */
[-C--:B------:R-:W-:Y:S01]  /*15210*/  ISETP.GE.AND P6, PT, R65, R212.reuse, PT ;  /* 0x000000d44100720c */ /* 0x080fe20003fc6270 */
[C---:B------:R-:W-:Y:S01]  /*15220*/  VIADD R35, R39.reuse, 0xffffff78 ;  /* 0xffffff7827237836 */ /* 0x040fe20000000000 */
[----:B------:R-:W-:Y:S01]  /*15230*/  FSEL R51, R12, -INF , !P5 ;  /* 0xff8000000c337808 */ /* 0x000fe20006800000 */
[----:B------:R-:W-:Y:S01]  /*15240*/  VIADD R39, R39, 0xffffff79 ;  /* 0xffffff7927277836 */ /* 0x000fe20000000000 */
[----:B------:R-:W-:Y:S01]  /*15250*/  ISETP.GE.AND P5, PT, R251, R212, PT ;  /* 0x000000d4fb00720c */ /* 0x000fe20003fa6270 */
[----:B------:R-:W-:Y:S01]  /*15260*/  @P2 VIADD R62, R62, 0xfffffffd ;  /* 0xfffffffd3e3e2836 */ /* 0x000fe20000000000 */
[----:B------:R-:W-:-:S02]  /*15270*/  FSEL R8, R8, -INF , P3 ;  /* 0xff80000008087808 */ /* 0x000fc40001800000 */
[-C--:B------:R-:W-:Y:S02]  /*15280*/  ISETP.GE.AND P3, PT, R247, R213.reuse, PT ;  /* 0x000000d5f700720c */ /* 0x080fe40003f66270 */
[----:B------:R-:W-:Y:S02]  /*15290*/  FSEL R9, R9, -INF , P0 ;  /* 0xff80000009097808 */ /* 0x000fe40000000000 */
[----:B------:R-:W-:Y:S02]  /*152a0*/  FSEL R49, R13, -INF , !P6 ;  /* 0xff8000000d317808 */ /* 0x000fe40007000000 */
[----:B------:R-:W-:Y:S02]  /*152b0*/  ISETP.GE.AND P0, PT, R245, R213, PT ;  /* 0x000000d5f500720c */ /* 0x000fe40003f06270 */
[----:B------:R-:W-:Y:S02]  /*152c0*/  ISETP.GE.AND P6, PT, R249, R212, PT ;  /* 0x000000d4f900720c */ /* 0x000fe40003fc6270 */
[----:B------:R-:W-:-:S02]  /*152d0*/  FSEL R241, R8, -INF , !P5 ;  /* 0xff80000008f17808 */ /* 0x000fc40006800000 */
[----:B------:R-:W-:Y:S02]  /*152e0*/  ISETP.GE.AND P5, PT, R247, R212, PT ;  /* 0x000000d4f700720c */ /* 0x000fe40003fa6270 */
[----:B------:R-:W-:Y:S02]  /*152f0*/  FSEL R4, R4, -INF , P3 ;  /* 0xff80000004047808 */ /* 0x000fe40001800000 */
[-C--:B------:R-:W-:Y:S02]  /*15300*/  ISETP.GE.AND P3, PT, R235, R213.reuse, PT ;  /* 0x000000d5eb00720c */ /* 0x080fe40003f66270 */
[----:B------:R-:W-:Y:S02]  /*15310*/  FSEL R5, R5, -INF , P0 ;  /* 0xff80000005057808 */ /* 0x000fe40000000000 */
[----:B------:R-:W-:Y:S02]  /*15320*/  FSEL R243, R9, -INF , !P6 ;  /* 0xff80000009f37808 */ /* 0x000fe40007000000 */
[----:B------:R-:W-:-:S02]  /*15330*/  ISETP.GE.AND P0, PT, R233, R213, PT ;  /* 0x000000d5e900720c */ /* 0x000fc40003f06270 */
[-C--:B------:R-:W-:Y:S02]  /*15340*/  ISETP.GE.AND P6, PT, R245, R212.reuse, PT ;  /* 0x000000d4f500720c */ /* 0x080fe40003fc6270 */
[----:B------:R-:W-:Y:S02]  /*15350*/  FSEL R239, R4, -INF , !P5 ;  /* 0xff80000004ef7808 */ /* 0x000fe40006800000 */
[----:B------:R-:W-:Y:S02]  /*15360*/  ISETP.GE.AND P5, PT, R235, R212, PT ;  /* 0x000000d4eb00720c */ /* 0x000fe40003fa6270 */
[----:B------:R-:W-:Y:S02]  /*15370*/  FSEL R160, R160, -INF , P3 ;  /* 0xff800000a0a07808 */ /* 0x000fe40001800000 */
[----:B------:R-:W-:Y:S02]  /*15380*/  ISETP.GE.AND P3, PT, R231, R213, PT ;  /* 0x000000d5e700720c */ /* 0x000fe40003f66270 */
[----:B------:R-:W-:-:S02]  /*15390*/  FSEL R161, R161, -INF , P0 ;  /* 0xff800000a1a17808 */ /* 0x000fc40000000000 */
[----:B------:R-:W-:Y:S02]  /*153a0*/  FSEL R237, R5, -INF , !P6 ;  /* 0xff80000005ed7808 */ /* 0x000fe40007000000 */
[----:B------:R-:W-:Y:S02]  /*153b0*/  ISETP.GE.AND P0, PT, R229, R213, PT ;  /* 0x000000d5e500720c */ /* 0x000fe40003f06270 */
[-C--:B------:R-:W-:Y:S02]  /*153c0*/  ISETP.GE.AND P6, PT, R233, R212.reuse, PT ;  /* 0x000000d4e900720c */ /* 0x080fe40003fc6270 */
[----:B------:R-:W-:Y:S02]  /*153d0*/  FSEL R227, R160, -INF , !P5 ;  /* 0xff800000a0e37808 */ /* 0x000fe40006800000 */
[----:B------:R-:W-:Y:S02]  /*153e0*/  ISETP.GE.AND P5, PT, R231, R212, PT ;  /* 0x000000d4e700720c */ /* 0x000fe40003fa6270 */
        /* <DEDUP_REMOVED lines=55> */
[-C--:B------:R-:W-:Y:S02]  /*15760*/  ISETP.GE.AND P5, PT, R41, R212.reuse, PT ;  /* 0x000000d42900720c */ /* 0x080fe40003fa6270 */
[----:B------:R-:W-:Y:S02]  /*15770*/  FSEL R61, R128, -INF , P3 ;  /* 0xff800000803d7808 */ /* 0x000fe40001800000 */
[----:B------:R-:W-:Y:S02]  /*15780*/  ISETP.GE.AND P3, PT, R37, R212, PT ;  /* 0x000000d42500720c */ /* 0x000fe40003f66270 */
[----:B------:R-:W-:Y:S02]  /*15790*/  FSEL R122, R129, -INF , P0 ;  /* 0xff800000817a7808 */ /* 0x000fe40000000000 */
[----:B------:R-:W-:Y:S02]  /*157a0*/  FSEL R141, R133, -INF , !P6 ;  /* 0xff800000858d7808 */ /* 0x000fe40007000000 */
[----:B------:R-:W-:-:S02]  /*157b0*/  ISETP.GE.AND P6, PT, R35, R213, PT ;  /* 0x000000d52300720c */ /* 0x000fc40003fc6270 */
[----:B------:R-:W-:Y:S02]  /*157c0*/  FSEL R61, R61, -INF , !P5 ;  /* 0xff8000003d3d7808 */ /* 0x000fe40006800000 */
[----:B------:R-:W-:Y:S02]  /*157d0*/  ISETP.GE.AND P5, PT, R39, R213, PT ;  /* 0x000000d52700720c */ /* 0x000fe40003fa6270 */
[----:B------:R-:W-:Y:S02]  /*157e0*/  FSEL R122, R122, -INF , !P3 ;  /* 0xff8000007a7a7808 */ /* 0x000fe40005800000 */
[C---:B------:R-:W-:Y:S02]  /*157f0*/  ISETP.GE.AND P0, PT, R63.reuse, R206, PT ;  /* 0x000000ce3f00720c */ /* 0x040fe40003f06270 */
[----:B------:R-:W-:Y:S02]  /*15800*/  ISETP.GE.AND P3, PT, R63, R204, PT ;  /* 0x000000cc3f00720c */ /* 0x000fe40003f66270 */
[----:B------:R-:W-:-:S02]  /*15810*/  FSEL R63, R124, -INF , P6 ;  /* 0xff8000007c3f7808 */ /* 0x000fc40003000000 */
[----:B------:R-:W-:Y:S02]  /*15820*/  FSEL R124, R125, -INF , P5 ;  /* 0xff8000007d7c7808 */ /* 0x000fe40002800000 */
[----:B------:R-:W-:Y:S02]  /*15830*/  ISETP.GE.AND P5, PT, R39, R212, PT ;  /* 0x000000d42700720c */ /* 0x000fe40003fa6270 */
[----:B------:R-:W-:Y:S02]  /*15840*/  FSEL R9, R27, -INF , P1 ;  /* 0xff8000001b097808 */ /* 0x000fe40000800000 */
[----:B------:R-:W-:Y:S02]  /*15850*/  FSEL R124, R124, -INF , !P5 ;  /* 0xff8000007c7c7808 */ /* 0x000fe40006800000 */
[----:B------:R-:W-:Y:S02]  /*15860*/  FSEL R5, R22, -INF , P0 ;  /* 0xff80000016057808 */ /* 0x000fe40000000000 */
[----:B------:R-:W-:-:S02]  /*15870*/  ISETP.GE.AND P5, PT, R28, R206, PT ;  /* 0x000000ce1c00720c */ /* 0x000fc40003fa6270 */
[----:B------:R-:W-:Y:S02]  /*15880*/  ISETP.GE.AND P0, PT, R24, R206, PT ;  /* 0x000000ce1800720c */ /* 0x000fe40003f06270 */
[----:B------:R-:W-:Y:S02]  /*15890*/  ISETP.GE.AND P6, PT, R35, R212, PT ;  /* 0x000000d42300720c */ /* 0x000fe40003fc6270 */
[----:B------:R-:W-:Y:S02]  /*158a0*/  ISETP.GE.AND P1, PT, R30, R206, PT ;  /* 0x000000ce1e00720c */ /* 0x000fe40003f26270 */
[----:B------:R-:W-:Y:S02]  /*158b0*/  FSEL R9, R9, -INF , !P4 ;  /* 0xff80000009097808 */ /* 0x000fe40006000000 */
[----:B------:R-:W-:Y:S02]  /*158c0*/  ISETP.GE.AND P4, PT, R28, R204, PT ;  /* 0x000000cc1c00720c */ /* 0x000fe40003f86270 */
[----:B------:R-:W-:-:S02]  /*158d0*/  FSEL R18, R18, -INF , P5 ;  /* 0xff80000012127808 */ /* 0x000fc40002800000 */
[----:B------:R-:W-:Y:S02]  /*158e0*/  FSEL R19, R19, -INF , P0 ;  /* 0xff80000013137808 */ /* 0x000fe40000000000 */
[----:B------:R-:W-:Y:S02]  /*158f0*/  ISETP.GE.AND P0, PT, R65, R206, PT ;  /* 0x000000ce4100720c */ /* 0x000fe40003f06270 */
[----:B------:R-:W-:Y:S02]  /*15900*/  FSEL R63, R63, -INF , !P6 ;  /* 0xff8000003f3f7808 */ /* 0x000fe40007000000 */
[----:B------:R-:W-:Y:S02]  /*15910*/  FSEL R17, R23, -INF , P1 ;  /* 0xff80000017117808 */ /* 0x000fe40000800000 */
[----:B------:R-:W-:Y:S02]  /*15920*/  ISETP.GE.AND P6, PT, R30, R204, PT ;  /* 0x000000cc1e00720c */ /* 0x000fe40003fc6270 */
[----:B------:R-:W-:-:S02]  /*15930*/  ISETP.GE.AND P1, PT, R67, R206, PT ;  /* 0x000000ce4300720c */ /* 0x000fc40003f26270 */
[-C--:B------:R-:W-:Y:S02]  /*15940*/  ISETP.GE.AND P5, PT, R67, R204.reuse, PT ;  /* 0x000000cc4300720c */ /* 0x080fe40003fa6270 */
[----:B------:R-:W-:Y:S02]  /*15950*/  FSEL R5, R5, -INF , !P3 ;  /* 0xff80000005057808 */ /* 0x000fe40005800000 */
[----:B------:R-:W-:Y:S02]  /*15960*/  FSEL R67, R18, -INF , !P4 ;  /* 0xff80000012437808 */ /* 0x000fe40006000000 */
        /* <DEDUP_REMOVED lines=9> */
[----:B------:R-:W-:Y:S02]  /*15a00*/  ISETP.GE.AND P4, PT, R247, R204, PT ;  /* 0x000000ccf700720c */ /* 0x000fe40003f86270 */
[----:B------:R-:W-:Y:S02]  /*15a10*/  FSEL R6, R6, -INF , P0 ;  /* 0xff80000006067808 */ /* 0x000fe40000000000 */
[----:B------:R-:W-:Y:S02]  /*15a20*/  FMNMX3.FTZ R4, R2, R29, R33, !PT ;  /* 0x0000001d02047276 */ /* 0x000fe40007810021 */
[----:B------:R-:W-:Y:S02]  /*15a30*/  FSEL R11, R11, -INF , P3 ;  /* 0xff8000000b0b7808 */ /* 0x000fe40001800000 */
[----:B------:R-:W-:Y:S02]  /*15a40*/  FSEL R247, R6, -INF , !P4 ;  /* 0xff80000006f77808 */ /* 0x000fe40006000000 */
[----:B------:R-:W-:-:S02]  /*15a50*/  ISETP.GE.AND P3, PT, R245, R206, PT ;  /* 0x000000cef500720c */ /* 0x000fc40003f66270 */
[----:B------:R-:W-:Y:S02]  /*15a60*/  FMNMX3.FTZ R6, R4, R31, R21, !PT ;  /* 0x0000001f04067276 */ /* 0x000fe40007810015 */
[----:B------:R-:W-:Y:S02]  /*15a70*/  FMNMX3.FTZ R4, R0, R25, R9, !PT ;  /* 0x0000001900047276 */ /* 0x000fe40007810009 */
[----:B------:R-:W-:Y:S02]  /*15a80*/  FSEL R144, R15, -INF , !P6 ;  /* 0xff8000000f907808 */ /* 0x000fe40007000000 */
[----:B------:R-:W-:Y:S02]  /*15a90*/  FSEL R14, R14, -INF , P1 ;  /* 0xff8000000e0e7808 */ /* 0x000fe40000800000 */
[----:B------:R-:W-:Y:S02]  /*15aa0*/  ISETP.GE.AND P6, PT, R245, R204, PT ;  /* 0x000000ccf500720c */ /* 0x000fe40003fc6270 */
[----:B------:R-:W-:-:S02]  /*15ab0*/  FSEL R7, R7, -INF , P3 ;  /* 0xff80000007077808 */ /* 0x000fc40001800000 */
[----:B------:R-:W-:Y:S02]  /*15ac0*/  FMNMX3.FTZ R4, R4, R5, R17, !PT ;  /* 0x0000000504047276 */ /* 0x000fe40007810011 */
[-C--:B------:R-:W-:Y:S02]  /*15ad0*/  ISETP.GE.AND P1, PT, R251, R204.reuse, PT ;  /* 0x000000ccfb00720c */ /* 0x080fe40003f26270 */
[----:B------:R-:W-:Y:S02]  /*15ae0*/  FSEL R140, R14, -INF , !P5 ;  /* 0xff8000000e8c7808 */ /* 0x000fe40006800000 */
[----:B------:R-:W-:Y:S01]  /*15af0*/  FSEL R245, R7, -INF , !P6 ;  /* 0xff80000007f57808 */ /* 0x000fe20007000000 */
[----:B------:R-:W-:Y:S01]  /*15b00*/  LDSM.16.MT88.4 R12, [R185+0x9000] ;  /* 0x00900000b90c783b */ /* 0x000fe20000004200 */
[----:B------:R-:W-:Y:S02]  /*15b10*/  ISETP.GE.AND P5, PT, R249, R204, PT ;  /* 0x000000ccf900720c */ /* 0x000fe40003fa6270 */
[----:B------:R-:W-:-:S02]  /*15b20*/  FMNMX3.FTZ R6, R6, R55, R53, !PT ;  /* 0x0000003706067276 */ /* 0x000fc40007810035 */
[----:B------:R-:W-:Y:S02]  /*15b30*/  FMNMX3.FTZ R7, R4, R67, R65, !PT ;  /* 0x0000004304077276 */ /* 0x000fe40007810041 */
[----:B------:R-:W-:Y:S02]  /*15b40*/  FSEL R251, R10, -INF , !P1 ;  /* 0xff8000000afb7808 */ /* 0x000fe40004800000 */
[-C--:B------:R-:W-:Y:S02]  /*15b50*/  ISETP.GE.AND P1, PT, R235, R206.reuse, PT ;  /* 0x000000ceeb00720c */ /* 0x080fe40003f26270 */
[----:B------:R-:W-:Y:S02]  /*15b60*/  ISETP.GE.AND P0, PT, R233, R206, PT ;  /* 0x000000cee900720c */ /* 0x000fe40003f06270 */
[----:B------:R-:W-:Y:S02]  /*15b70*/  FSEL R249, R11, -INF , !P5 ;  /* 0xff8000000bf97808 */ /* 0x000fe40006800000 */
[----:B------:R-:W-:-:S02]  /*15b80*/  FMNMX3.FTZ R6, R6, R51, R49, !PT ;  /* 0x0000003306067276 */ /* 0x000fc40007810031 */
[----:B------:R-:W-:Y:S02]  /*15b90*/  FMNMX3.FTZ R4, R7, R140, R144, !PT ;  /* 0x0000008c07047276 */ /* 0x000fe40007810090 */
[----:B------:R-:W-:Y:S02]  /*15ba0*/  ISETP.GE.AND P3, PT, R231, R206, PT ;  /* 0x000000cee700720c */ /* 0x000fe40003f66270 */
[-C--:B------:R-:W-:Y:S02]  /*15bb0*/  ISETP.GE.AND P5, PT, R235, R204.reuse, PT ;  /* 0x000000cceb00720c */ /* 0x080fe40003fa6270 */
[----:B------:R-:W-:Y:S02]  /*15bc0*/  FSEL R162, R162, -INF , P1 ;  /* 0xff800000a2a27808 */ /* 0x000fe40000800000 */
[----:B------:R-:W-:Y:S02]  /*15bd0*/  FSEL R163, R163, -INF , P0 ;  /* 0xff800000a3a37808 */ /* 0x000fe40000000000 */
[----:B------:R-:W-:-:S02]  /*15be0*/  ISETP.GE.AND P4, PT, R233, R204, PT ;  /* 0x000000cce900720c */ /* 0x000fc40003f86270 */
[----:B------:R-:W-:Y:S02]  /*15bf0*/  ISETP.GE.AND P0, PT, R229, R206, PT ;  /* 0x000000cee500720c */ /* 0x000fe40003f06270 */
[----:B------:R-:W-:Y:S02]  /*15c00*/  FMNMX3.FTZ R6, R6, R241, R243, !PT ;  /* 0x000000f106067276 */ /* 0x000fe400078100f3 */
[----:B------:R-:W-:Y:S02]  /*15c10*/  FMNMX3.FTZ R4, R4, R251, R249, !PT ;  /* 0x000000fb04047276 */ /* 0x000fe400078100f9 */
[----:B------:R-:W-:Y:S02]  /*15c20*/  FSEL R158, R158, -INF , P3 ;  /* 0xff8000009e9e7808 */ /* 0x000fe40001800000 */
[----:B------:R-:W-:Y:S02]  /*15c30*/  ISETP.GE.AND P1, PT, R231, R204, PT ;  /* 0x000000cce700720c */ /* 0x000fe40003f26270 */
[----:B------:R-:W-:-:S02]  /*15c40*/  FSEL R235, R162, -INF , !P5 ;  /* 0xff800000a2eb7808 */ /* 0x000fc40006800000 */
[-C--:B------:R-:W-:Y:S02]  /*15c50*/  ISETP.GE.AND P6, PT, R221, R206.reuse, PT ;  /* 0x000000cedd00720c */ /* 0x080fe40003fc6270 */
[----:B------:R-:W-:Y:S02]  /*15c60*/  ISETP.GE.AND P3, PT, R217, R206, PT ;  /* 0x000000ced900720c */ /* 0x000fe40003f66270 */
[----:B------:R-:W-:Y:S02]  /*15c70*/  ISETP.GE.AND P5, PT, R229, R204, PT ;  /* 0x000000cce500720c */ /* 0x000fe40003fa6270 */
[----:B------:R-:W-:Y:S02]  /*15c80*/  FSEL R233, R163, -INF , !P4 ;  /* 0xff800000a3e97808 */ /* 0x000fe40006000000 */
[----:B------:R-:W-:Y:S02]  /*15c90*/  FSEL R159, R159, -INF , P0 ;  /* 0xff8000009f9f7808 */ /* 0x000fe40000000000 */
[----:B------:R-:W-:-:S02]  /*15ca0*/  FMNMX3.FTZ R6, R6, R239, R237, !PT ;  /* 0x000000ef06067276 */ /* 0x000fc400078100ed */
[----:B------:R-:W-:Y:S02]  /*15cb0*/  FMNMX3.FTZ R4, R4, R247, R245, !PT ;  /* 0x000000f704047276 */ /* 0x000fe400078100f5 */
[----:B------:R-:W-:Y:S02]  /*15cc0*/  ISETP.GE.AND P0, PT, R183, R206, PT ;  /* 0x000000ceb700720c */ /* 0x000fe40003f06270 */
[----:B------:R-:W-:Y:S02]  /*15cd0*/  ISETP.GE.AND P4, PT, R221, R204, PT ;  /* 0x000000ccdd00720c */ /* 0x000fe40003f86270 */
[----:B------:R-:W-:Y:S02]  /*15ce0*/  FSEL R229, R158, -INF , !P1 ;  /* 0xff8000009ee57808 */ /* 0x000fe40004800000 */
[----:B------:R-:W-:Y:S02]  /*15cf0*/  FSEL R154, R154, -INF , P6 ;  /* 0xff8000009a9a7808 */ /* 0x000fe40003000000 */
[----:B------:R-:W-:-:S02]  /*15d00*/  FSEL R155, R155, -INF , P3 ;  /* 0xff8000009b9b7808 */ /* 0x000fc40001800000 */
[----:B------:R-:W-:Y:S02]  /*15d10*/  ISETP.GE.AND P1, PT, R217, R204, PT ;  /* 0x000000ccd900720c */ /* 0x000fe40003f26270 */
[----:B------:R-:W-:Y:S02]  /*15d20*/  FSEL R231, R159, -INF , !P5 ;  /* 0xff8000009fe77808 */ /* 0x000fe40006800000 */
[-C--:B------:R-:W-:Y:S02]  /*15d30*/  ISETP.GE.AND P3, PT, R181, R206.reuse, PT ;  /* 0x000000ceb500720c */ /* 0x080fe40003f66270 */
[----:B------:R-:W-:Y:S02]  /*15d40*/  FMNMX3.FTZ R6, R6, R227, R223, !PT ;  /* 0x000000e306067276 */ /* 0x000fe400078100df */
[----:B------:R-:W-:Y:S02]  /*15d50*/  FMNMX3.FTZ R4, R4, R235, R233, !PT ;  /* 0x000000eb04047276 */ /* 0x000fe400078100e9 */
[----:B------:R-:W-:-:S02]  /*15d60*/  ISETP.GE.AND P5, PT, R171, R206, PT ;  /* 0x000000ceab00720c */ /* 0x000fc40003fa6270 */
[----:B------:R-:W-:Y:S02]  /*15d70*/  FSEL R150, R150, -INF , P0 ;  /* 0xff80000096967808 */ /* 0x000fe40000000000 */
[----:B------:R-:W-:Y:S02]  /*15d80*/  ISETP.GE.AND P6, PT, R183, R204, PT ;  /* 0x000000ccb700720c */ /* 0x000fe40003fc6270 */
[----:B------:R-:W-:Y:S02]  /*15d90*/  FSEL R221, R154, -INF , !P4 ;  /* 0xff8000009add7808 */ /* 0x000fe40006000000 */
[----:B------:R-:W-:Y:S02]  /*15da0*/  ISETP.GE.AND P0, PT, R169, R206, PT ;  /* 0x000000cea900720c */ /* 0x000fe40003f06270 */
[----:B------:R-:W-:Y:S02]  /*15db0*/  ISETP.GE.AND P4, PT, R181, R204, PT ;  /* 0x000000ccb500720c */ /* 0x000fe40003f86270 */
[----:B------:R-:W-:-:S02]  /*15dc0*/  FSEL R183, R155, -INF , !P1 ;  /* 0xff8000009bb77808 */ /* 0x000fc40004800000 */
[----:B------:R-:W-:Y:S02]  /*15dd0*/  FSEL R151, R151, -INF , P3 ;  /* 0xff80000097977808 */ /* 0x000fe40001800000 */
[----:B------:R-:W-:Y:S02]  /*15de0*/  FMNMX3.FTZ R6, R6, R225, R215, !PT ;  /* 0x000000e106067276 */ /* 0x000fe400078100d7 */
[----:B------:R-:W-:Y:S02]  /*15df0*/  FMNMX3.FTZ R4, R4, R229, R231, !PT ;  /* 0x000000e504047276 */ /* 0x000fe400078100e7 */
[----:B------:R-:W-:Y:S02]  /*15e00*/  ISETP.GE.AND P1, PT, R171, R204, PT ;  /* 0x000000ccab00720c */ /* 0x000fe40003f26270 */
[----:B------:R-:W-:Y:S02]  /*15e10*/  FSEL R146, R146, -INF , P5 ;  /* 0xff80000092927808 */ /* 0x000fe40002800000 */
[----:B------:R-:W-:-:S02]  /*15e20*/  FSEL R181, R150, -INF , !P6 ;  /* 0xff80000096b57808 */ /* 0x000fc40007000000 */
[----:B------:R-:W-:Y:S02]  /*15e30*/  ISETP.GE.AND P3, PT, R119, R206, PT ;  /* 0x000000ce7700720c */ /* 0x000fe40003f66270 */
[----:B------:R-:W-:Y:S02]  /*15e40*/  FSEL R147, R147, -INF , P0 ;  /* 0xff80000093937808 */ /* 0x000fe40000000000 */
[----:B------:R-:W-:Y:S02]  /*15e50*/  ISETP.GE.AND P6, PT, R169, R204, PT ;  /* 0x000000cca900720c */ /* 0x000fe40003fc6270 */
[----:B------:R-:W-:Y:S02]  /*15e60*/  FSEL R217, R151, -INF , !P4 ;  /* 0xff80000097d97808 */ /* 0x000fe40006000000 */
[----:B------:R-:W-:Y:S02]  /*15e70*/  ISETP.GE.AND P0, PT, R59, R206, PT ;  /* 0x000000ce3b00720c */ /* 0x000fe40003f06270 */
[----:B------:R-:W-:-:S02]  /*15e80*/  FMNMX3.FTZ R6, R6, R177, R179, !PT ;  /* 0x000000b106067276 */ /* 0x000fc400078100b3 */
[----:B------:R-:W-:Y:S02]  /*15e90*/  FMNMX3.FTZ R4, R4, R221, R183, !PT ;  /* 0x000000dd04047276 */ /* 0x000fe400078100b7 */
[----:B------:R-:W-:Y:S02]  /*15ea0*/  FSEL R171, R146, -INF , !P1 ;  /* 0xff80000092ab7808 */ /* 0x000fe40004800000 */
[----:B------:R-:W-:Y:S02]  /*15eb0*/  ISETP.GE.AND P5, PT, R119, R204, PT ;  /* 0x000000cc7700720c */ /* 0x000fe40003fa6270 */
[----:B------:R-:W-:Y:S02]  /*15ec0*/  ISETP.GE.AND P1, PT, R57, R206, PT ;  /* 0x000000ce3900720c */ /* 0x000fe40003f26270 */
[----:B------:R-:W-:Y:S02]  /*15ed0*/  FSEL R142, R142, -INF , P3 ;  /* 0xff8000008e8e7808 */ /* 0x000fe40001800000 */
[----:B------:R-:W-:-:S02]  /*15ee0*/  ISETP.GE.AND P4, PT, R59, R204, PT ;  /* 0x000000cc3b00720c */ /* 0x000fc40003f86270 */
[----:B------:R-:W-:Y:S02]  /*15ef0*/  FSEL R169, R147, -INF , !P6 ;  /* 0xff80000093a97808 */ /* 0x000fe40007000000 */
[-C--:B------:R-:W-:Y:S02]  /*15f00*/  ISETP.GE.AND P3, PT, R47, R206.reuse, PT ;  /* 0x000000ce2f00720c */ /* 0x080fe40003f66270 */
[----:B------:R-:W-:Y:S02]  /*15f10*/  FSEL R143, R143, -INF , P0 ;  /* 0xff8000008f8f7808 */ /* 0x000fe40000000000 */
[----:B------:R-:W-:Y:S02]  /*15f20*/  FMNMX3.FTZ R6, R6, R175, R173, !PT ;  /* 0x000000af06067276 */ /* 0x000fe400078100ad */
[----:B------:R-:W-:Y:S02]  /*15f30*/  FMNMX3.FTZ R4, R4, R181, R217, !PT ;  /* 0x000000b504047276 */ /* 0x000fe400078100d9 */
[----:B------:R-:W-:-:S02]  /*15f40*/  ISETP.GE.AND P0, PT, R45, R206, PT ;  /* 0x000000ce2d00720c */ /* 0x000fc40003f06270 */
[-C--:B------:R-:W-:Y:S02]  /*15f50*/  ISETP.GE.AND P6, PT, R57, R204.reuse, PT ;  /* 0x000000cc3900720c */ /* 0x080fe40003fc6270 */
[----:B------:R-:W-:Y:S01]  /*15f60*/  FSEL R159, R142, -INF , !P5 ;  /* 0xff8000008e9f7808 */ /* 0x000fe20006800000 */
[----:B------:R-:W-:Y:S01]  /*15f70*/  LDSM.16.MT88.4 R56, [R185+0x9400] ;  /* 0x00940000b938783b */ /* 0x000fe20000004200 */
[----:B------:R-:W-:Y:S02]  /*15f80*/  FSEL R138, R138, -INF , P1 ;  /* 0xff8000008a8a7808 */ /* 0x000fe40000800000 */
[----:B------:R-:W-:Y:S02]  /*15f90*/  ISETP.GE.AND P5, PT, R47, R204, PT ;  /* 0x000000cc2f00720c */ /* 0x000fe40003fa6270 */
[----:B------:R-:W-:Y:S02]  /*15fa0*/  FSEL R163, R143, -INF , !P4 ;  /* 0xff8000008fa37808 */ /* 0x000fe40006000000 */
[----:B------:R-:W-:-:S02]  /*15fb0*/  ISETP.GE.AND P1, PT, R43, R206, PT ;  /* 0x000000ce2b00720c */ /* 0x000fc40003f26270 */
[----:B------:R-:W-:Y:S02]  /*15fc0*/  FSEL R139, R139, -INF , P3 ;  /* 0xff8000008b8b7808 */ /* 0x000fe40001800000 */
[----:B------:R-:W-:Y:S02]  /*15fd0*/  FMNMX3.FTZ R6, R6, R165, R167, !PT ;  /* 0x000000a506067276 */ /* 0x000fe400078100a7 */
[----:B------:R-:W-:Y:S02]  /*15fe0*/  FMNMX3.FTZ R4, R4, R171, R169, !PT ;  /* 0x000000ab04047276 */ /* 0x000fe400078100a9 */
[----:B------:R-:W-:Y:S02]  /*15ff0*/  FSEL R134, R134, -INF , P0 ;  /* 0xff80000086867808 */ /* 0x000fe40000000000 */
[----:B------:R-:W-:Y:S02]  /*16000*/  ISETP.GE.AND P4, PT, R45, R204, PT ;  /* 0x000000cc2d00720c */ /* 0x000fe40003f86270 */
[----:B------:R-:W-:Y:S01]  /*16010*/  FSEL R151, R138, -INF , !P6 ;  /* 0xff8000008a977808 */ /* 0x000fe20007000000 */
[----:B------:R-:W-:Y:S01]  /*16020*/  LDSM.16.MT88.4 R44, [R185+0xd000] ;  /* 0x00d00000b92c783b */ /* 0x000fe20000004200 */
[----:B------:R-:W-:-:S02]  /*16030*/  ISETP.GE.AND P0, PT, R37, R206, PT ;  /* 0x000000ce2500720c */ /* 0x000fc40003f06270 */
[----:B------:R-:W-:Y:S02]  /*16040*/  ISETP.GE.AND P6, PT, R43, R204, PT ;  /* 0x000000cc2b00720c */ /* 0x000fe40003fc6270 */
[----:B------:R-:W-:Y:S02]  /*16050*/  ISETP.GE.AND P3, PT, R41, R206, PT ;  /* 0x000000ce2900720c */ /* 0x000fe40003f66270 */
[----:B------:R-:W-:Y:S02]  /*16060*/  FSEL R155, R139, -INF , !P5 ;  /* 0xff8000008b9b7808 */ /* 0x000fe40006800000 */
[----:B------:R-:W-:Y:S02]  /*16070*/  FSEL R135, R135, -INF , P1 ;  /* 0xff80000087877808 */ /* 0x000fe40000800000 */
[----:B------:R-:W-:Y:S02]  /*16080*/  FMNMX3.FTZ R6, R6, R161, R157, !PT ;  /* 0x000000a106067276 */ /* 0x000fe4000781009d */
[----:B------:R-:W-:-:S02]  /*16090*/  FMNMX3.FTZ R4, R4, R159, R163, !PT ;  /* 0x0000009f04047276 */ /* 0x000fc400078100a3 */
[----:B------:R-:W-:Y:S02]  /*160a0*/  FSEL R143, R134, -INF , !P4 ;  /* 0xff800000868f7808 */ /* 0x000fe40006000000 */
[----:B------:R-:W-:Y:S02]  /*160b0*/  ISETP.GE.AND P1, PT, R35, R206, PT ;  /* 0x000000ce2300720c */ /* 0x000fe40003f26270 */
[----:B------:R-:W-:Y:S02]  /*160c0*/  FSEL R131, R131, -INF , P0 ;  /* 0xff80000083837808 */ /* 0x000fe40000000000 */
[-C--:B------:R-:W-:Y:S02]  /*160d0*/  ISETP.GE.AND P5, PT, R41, R204.reuse, PT ;  /* 0x000000cc2900720c */ /* 0x080fe40003fa6270 */
[----:B------:R-:W-:Y:S02]  /*160e0*/  ISETP.GE.AND P4, PT, R37, R204, PT ;  /* 0x000000cc2500720c */ /* 0x000fe40003f86270 */
[----:B------:R-:W-:-:S02]  /*160f0*/  FSEL R130, R130, -INF , P3 ;  /* 0xff80000082827808 */ /* 0x000fc40001800000 */
[----:B------:R-:W-:Y:S02]  /*16100*/  ISETP.GE.AND P0, PT, R39, R206, PT ;  /* 0x000000ce2700720c */ /* 0x000fe40003f06270 */
[----:B------:R-:W-:Y:S02]  /*16110*/  FMNMX3.FTZ R6, R6, R149, R153, !PT ;  /* 0x0000009506067276 */ /* 0x000fe40007810099 */
[----:B------:R-:W-:Y:S02]  /*16120*/  FSEL R147, R135, -INF , !P6 ;  /* 0xff80000087937808 */ /* 0x000fe40007000000 */
[----:B------:R-:W-:Y:S02]  /*16130*/  FMNMX3.FTZ R4, R4, R151, R155, !PT ;  /* 0x0000009704047276 */ /* 0x000fe4000781009b */
[----:B------:R-:W-:Y:S02]  /*16140*/  FSEL R126, R126, -INF , P1 ;  /* 0xff8000007e7e7808 */ /* 0x000fe40000800000 */
[----:B------:R-:W-:-:S02]  /*16150*/  ISETP.GE.AND P3, PT, R35, R204, PT ;  /* 0x000000cc2300720c */ /* 0x000fc40003f66270 */
[----:B------:R-:W-:Y:S02]  /*16160*/  ISETP.GE.AND P1, PT, R39, R204, PT ;  /* 0x000000cc2700720c */ /* 0x000fe40003f26270 */
[----:B------:R-:W-:Y:S01]  /*16170*/  FMNMX3.FTZ R6, R6, R145, R141, !PT ;  /* 0x0000009106067276 */ /* 0x000fe2000781008d */
[----:B------:R-:W-:Y:S01]  /*16180*/  LDSM.16.MT88.4 R36, [R123+0xb000] ;  /* 0x00b000007b24783b */ /* 0x000fe20000004200 */
        /* <DEDUP_REMOVED lines=11> */
[----:B------:R-:W3:Y:S01]  /*16240*/  SHFL.BFLY PT, R7, R4, 0x2, 0x1f ;  /* 0x0c401f0004077f89 */ /* 0x000ee200000e0000 */
[----:B-1----:R-:W-:Y:S02]  /*16250*/  FMNMX.FTZ R11, R6, R11, !PT ;  /* 0x0000000b060b7209 */ /* 0x002fe40007810000 */
[----:B---3--:R-:W-:-:S03]  /*16260*/  FMNMX.FTZ R7, R4, R7, !PT ;  /* 0x0000000704077209 */ /* 0x008fc60007810000 */
[----:B------:R-:W1:Y:S04]  /*16270*/  SHFL.BFLY PT, R128, R11, 0x1, 0x1f ;  /* 0x0c201f000b807f89 */ /* 0x000e6800000e0000 */
[----:B------:R-:W3:Y:S01]  /*16280*/  SHFL.BFLY PT, R126, R7, 0x1, 0x1f ;  /* 0x0c201f00077e7f89 */ /* 0x000ee200000e0000 */
[----:B-1----:R-:W-:Y:S02]  /*16290*/  FMNMX.FTZ R128, R11, R128, !PT ;  /* 0x000000800b807209 */ /* 0x002fe40007810000 */
[----:B---3--:R-:W-:-:S03]  /*162a0*/  FMNMX.FTZ R126, R7, R126, !PT ;  /* 0x0000007e077e7209 */ /* 0x008fc60007810000 */
[C---:B--2---:R-:W-:Y:S01]  /*162b0*/  FMUL.FTZ R136, R3.reuse, R128 ;  /* 0x0000008003887220 */ /* 0x044fe20000410000 */
        /* <DEDUP_REMOVED lines=24> */
[----:B------:R-:W-:Y:S01]  /*16440*/  LDSM.16.MT88.4 R20, [R123+0x9000] ;  /* 0x009000007b14783b */ /* 0x000fe20000004200 */
        /* <DEDUP_REMOVED lines=11> */
[----:B------:R-:W-:Y:S01]  /*16500*/  FFMA.FTZ R175, R217, R3, -R132 ;  /* 0x00000003d9af7223 */ /* 0x000fe20000010884 */
        /* <DEDUP_REMOVED lines=14> */
[----:B------:R-:W4:Y:S01]  /*165f0*/  MUFU.EX2 R138, R138 ;  /* 0x0000008a008a7308 */ /* 0x000f220000000800 */
        /* <DEDUP_REMOVED lines=8> */
[-CC-:B------:R-:W-:Y:S01]  /*16680*/  FFMA.FTZ R143, R143, R3.reuse, -R132.reuse ;  /* 0x000000038f8f7223 */ /* 0x180fe20000010884 */
[----:B---3--:R-:W-:Y:S01]  /*16690*/  F2FP.BF16.F32.PACK_AB R7, R139, R2 ;  /* 0x000000028b07723e */ /* 0x008fe200000010ff */
[-C--:B------:R-:W-:Y:S01]  /*166a0*/  FFMA.FTZ R170, R147, R3.reuse, -R132 ;  /* 0x0000000393aa7223 */ /* 0x080fe20000010884 */
[----:B------:R-:W-:Y:S01]  /*166b0*/  MUFU.EX2 R146, R146 ;  /* 0x0000009200927308 */ /* 0x000fe20000000800 */
[-CC-:B------:R-:W-:Y:S01]  /*166c0*/  FFMA.FTZ R63, R63, R3.reuse, -R136.reuse ;  /* 0x000000033f3f7223 */ /* 0x180fe20000010888 */
        /* <DEDUP_REMOVED lines=100> */
[-C--:B------:R-:W-:Y:S01]  /*16d10*/  FFMA.FTZ R124, R124, R3.reuse, -R136 ;  /* 0x000000037c7c7223 */ /* 0x080fe20000010888 */
[----:B------:R-:W-:Y:S01]  /*16d20*/  FADD.FTZ R127, R127, R138 ;  /* 0x0000008a7f7f7221 */ /* 0x000fe20000010000 */
[----:B------:R-:W-:Y:S01]  /*16d30*/  MUFU.EX2 R97, R97 ;  /* 0x0000006100617308 */ /* 0x000fe20000000800 */
[----:B------:R-:W-:Y:S05]  /*16d40*/  HMMA.16816.F32.BF16 R8, R4, R12, R8 ;  /* 0x0000000c0408723c */ /* 0x000fea0000041808 */
[-CC-:B------:R-:W-:Y:S01]  /*16d50*/  FFMA.FTZ R137, R137, R3.reuse, -R132.reuse ;  /* 0x0000000389897223 */ /* 0x180fe20000010884 */
[-CC-:B------:R-:W-:Y:S01]  /*16d60*/  FFMA.FTZ R135, R135, R3.reuse, -R132.reuse ;  /* 0x0000000387877223 */ /* 0x180fe20000010884 */
[----:B------:R-:W-:Y:S01]  /*16d70*/  MUFU.EX2 R98, R98 ;  /* 0x0000006200627308 */ /* 0x000fe20000000800 */
[-CC-:B------:R-:W-:Y:S01]  /*16d80*/  FFMA.FTZ R133, R133, R3.reuse, -R132.reuse ;  /* 0x0000000385857223 */ /* 0x180fe20000010884 */
[----:B------:R-:W-:-:S02]  /*16d90*/  FFMA.FTZ R131, R131, R3, -R132 ;  /* 0x0000000383837223 */ /* 0x000fc40000010884 */
[----:B------:R2:W-:Y:S01]  /*16da0*/  MUFU.EX2 R215, R100 ;  /* 0x0000006400d77308 */ /* 0x0005e20000000800 */
[C---:B------:R-:W-:Y:S01]  /*16db0*/  HMMA.16816.F32.BF16 R12, R4.reuse, R14, R108 ;  /* 0x0000000e040c723c */ /* 0x040fe2000004186c */
[----:B------:R-:W-:Y:S02]  /*16dc0*/  LDSM.16.MT88.4 R108, [R185+0xac00] ;  /* 0x00ac0000b96c783b */ /* 0x000fe40000004200 */
[----:B------:R-:W-:Y:S04]  /*16dd0*/  MUFU.EX2 R140, R140 ;  /* 0x0000008c008c7308 */ /* 0x000fe80000000800 */
[----:B------:R-:W-:Y:S01]  /*16de0*/  MUFU.EX2 R144, R144 ;  /* 0x0000009000907308 */ /* 0x000fe20000000800 */
[----:B------:R-:W-:Y:S01]  /*16df0*/  HMMA.16816.F32.BF16 R4, R4, R86, R68 ;  /* 0x000000560404723c */ /* 0x000fe20000041844 */
[----:B------:R-:W3:Y:S02]  /*16e00*/  LDSM.16.MT88.4 R68, [R185+0xd400] ;  /* 0x00d40000b944783b */ /* 0x000ee40000004200 */
[-CC-:B------:R-:W-:Y:S01]  /*16e10*/  FFMA.FTZ R86, R241, R3.reuse, -R136.reuse ;  /* 0x00000003f1567223 */ /* 0x180fe20000010888 */
[----:B------:R-:W-:Y:S01]  /*16e20*/  FFMA.FTZ R87, R243, R3, -R136 ;  /* 0x00000003f3577223 */ /* 0x000fe20000010888 */
[----:B------:R-:W-:Y:S01]  /*16e30*/  MUFU.EX2 R225, R225 ;  /* 0x000000e100e17308 */ /* 0x000fe20000000800 */
[----:B--2---:R-:W-:Y:S02]  /*16e40*/  LDSM.16.MT88.4 R100, [R123+0xac00] ;  /* 0x00ac00007b64783b */ /* 0x004fe40000004200 */
[C---:B----4-:R-:W-:Y:S01]  /*16e50*/  HMMA.16816.F32.BF16 R16, R76.reuse, R52, R16 ;  /* 0x000000344c10723c */ /* 0x050fe20000041810 */
[----:B------:R-:W-:Y:S04]  /*16e60*/  MUFU.EX2 R86, R86 ;  /* 0x0000005600567308 */ /* 0x000fe80000000800 */
[----:B------:R-:W2:Y:S03]  /*16e70*/  MUFU.EX2 R87, R87 ;  /* 0x0000005700577308 */ /* 0x000ea60000000800 */
        /* <DEDUP_REMOVED lines=20> */
[----:B------:R-:W-:Y:S01]  /*16fc0*/  MUFU.EX2 R158, R158 ;  /* 0x0000009e009e7308 */ /* 0x000fe20000000800 */
[----:B------:R-:W-:-:S03]  /*16fd0*/  F2FP.BF16.F32.PACK_AB R69, R99, R96 ;  /* 0x000000606345723e */ /* 0x000fc600000010ff */
[----:B------:R-:W-:Y:S01]  /*16fe0*/  MUFU.EX2 R157, R157 ;  /* 0x0000009d009d7308 */ /* 0x000fe20000000800 */
[----:B------:R-:W-:Y:S03]  /*16ff0*/  HMMA.16816.F32.BF16 R44, R76, R70, R44 ;  /* 0x000000464c2c723c */ /* 0x000fe6000004182c */
[----:B------:R-:W-:Y:S01]  /*17000*/  F2FP.BF16.F32.PACK_AB R70, R85, R94 ;  /* 0x0000005e5546723e */ /* 0x000fe200000010ff */
[----:B------:R-:W-:Y:S01]  /*17010*/  MUFU.EX2 R162, R162 ;  /* 0x000000a200a27308 */ /* 0x000fe20000000800 */
[----:B------:R-:W-:-:S03]  /*17020*/  F2FP.BF16.F32.PACK_AB R71, R98, R97 ;  /* 0x000000616247723e */ /* 0x000fc600000010ff */
[----:B------:R-:W-:Y:S01]  /*17030*/  MUFU.EX2 R159, R169 ;  /* 0x000000a9009f7308 */ /* 0x000fe20000000800 */
[----:B------:R-:W-:Y:S03]  /*17040*/  HMMA.16816.F32.BF16 R32, R76, R72, R32 ;  /* 0x000000484c20723c */ /* 0x000fe60000041820 */
[----:B------:R-:W-:Y:S04]  /*17050*/  MUFU.EX2 R160, R160 ;  /* 0x000000a000a07308 */ /* 0x000fe80000000800 */
        /* <DEDUP_REMOVED lines=14> */
[----:B------:R-:W-:Y:S04]  /*17140*/  MUFU.EX2 R143, R143 ;  /* 0x0000008f008f7308 */ /* 0x000fe80000000800 */
[----:B------:R-:W-:Y:S01]  /*17150*/  MUFU.EX2 R170, R170 ;  /* 0x000000aa00aa7308 */ /* 0x000fe20000000800 */
[C---:B------:R-:W-:Y:S01]  /*17160*/  HMMA.16816.F32.BF16 R20, R68.reuse, R58, R20 ;  /* 0x0000003a4414723c */ /* 0x040fe20000041814 */
[----:B------:R-:W4:Y:S02]  /*17170*/  LDSM.16.MT88.4 R56, [R185+0xbc00] ;  /* 0x00bc0000b938783b */ /* 0x000f240000004200 */
[----:B------:R-:W-:Y:S04]  /*17180*/  MUFU.EX2 R216, R124 ;  /* 0x0000007c00d87308 */ /* 0x000fe80000000800 */
[----:B------:R-:W-:Y:S01]  /*17190*/  MUFU.EX2 R63, R63 ;  /* 0x0000003f003f7308 */ /* 0x000fe20000000800 */
[C---:B-1----:R-:W-:Y:S03]  /*171a0*/  HMMA.16816.F32.BF16 R40, R68.reuse, R48, R40 ;  /* 0x000000304428723c */ /* 0x042fe60000041828 */
[----:B------:R-:W-:Y:S04]  /*171b0*/  MUFU.EX2 R0, R137 ;  /* 0x0000008900007308 */ /* 0x000fe80000000800 */
[----:B------:R-:W-:Y:S01]  /*171c0*/  MUFU.EX2 R124, R131 ;  /* 0x00000083007c7308 */ /* 0x000fe20000000800 */
[C---:B------:R-:W-:Y:S01]  /*171d0*/  HMMA.16816.F32.BF16 R44, R68.reuse, R50, R44 ;  /* 0x00000032442c723c */ /* 0x040fe2000004182c */
[----:B------:R-:W1:Y:S07]  /*171e0*/  LDSM.16.MT88.4 R48, [R185+0xdc00] ;  /* 0x00dc0000b930783b */ /* 0x000e6e0000004200 */
[----:B------:R-:W-:Y:S03]  /*171f0*/  HMMA.16816.F32.BF16 R32, R68, R80, R32 ;  /* 0x000000504420723c */ /* 0x000fe60000041820 */
[-C--:B------:R-:W-:Y:S01]  /*17200*/  FFMA.FTZ R80, R227, R3.reuse, -R136 ;  /* 0x00000003e3507223 */ /* 0x080fe20000010888 */
[----:B------:R-:W-:-:S03]  /*17210*/  FFMA.FTZ R227, R235, R3, -R132 ;  /* 0x00000003ebe37223 */ /* 0x000fc60000010884 */
[----:B------:R-:W5:Y:S01]  /*17220*/  MUFU.EX2 R223, R80 ;  /* 0x0000005000df7308 */ /* 0x000f620000000800 */
[C---:B--2---:R-:W-:Y:S03]  /*17230*/  HMMA.16816.F32.BF16 R64, R68.reuse, R52, R64 ;  /* 0x000000344440723c */ /* 0x044fe60000041840 */
[----:B------:R-:W2:Y:S05]  /*17240*/  MUFU.EX2 R227, R227 ;  /* 0x000000e300e37308 */ /* 0x000eaa0000000800 */
[----:B------:R-:W-:Y:S03]  /*17250*/  HMMA.16816.F32.BF16 R4, R68, R54, R4 ;  /* 0x000000364404723c */ /* 0x000fe60000041804 */
[----:B------:R-:W-:-:S02]  /*17260*/  F2FP.BF16.F32.PACK_AB R54, R140, R215 ;  /* 0x000000d78c36723e */ /* 0x000fc400000010ff */
[----:B-----5:R-:W-:Y:S02]  /*17270*/  F2FP.BF16.F32.PACK_AB R52, R142, R223 ;  /* 0x000000df8e34723e */ /* 0x020fe400000010ff */
[----:B------:R-:W-:Y:S02]  /*17280*/  F2FP.BF16.F32.PACK_AB R55, R225, R144 ;  /* 0x00000090e137723e */ /* 0x000fe400000010ff */
[----:B--2---:R-:W-:Y:S01]  /*17290*/  F2FP.BF16.F32.PACK_AB R53, R146, R227 ;  /* 0x000000e39235723e */ /* 0x004fe200000010ff */
[C---:B---3--:R-:W-:Y:S08]  /*172a0*/  HMMA.16816.F32.BF16 R8, R68.reuse, R72, R8 ;  /* 0x000000484408723c */ /* 0x048ff00000041808 */
[C---:B------:R-:W-:Y:S01]  /*172b0*/  HMMA.16816.F32.BF16 R12, R68.reuse, R74, R12 ;  /* 0x0000004a440c723c */ /* 0x040fe2000004180c */
[----:B------:R-:W2:Y:S07]  /*172c0*/  LDSM.16.MT88.4 R72, [R123+0x9c00] ;  /* 0x009c00007b48783b */ /* 0x000eae0000004200 */
[----:B------:R-:W-:Y:S01]  /*172d0*/  HMMA.16816.F32.BF16 R36, R68, R82, R36 ;  /* 0x000000524424723c */ /* 0x000fe20000041824 */
[----:B------:R-:W3:Y:S04]  /*172e0*/  LDSM.16.MT88.4 R80, [R123+0xbc00] ;  /* 0x00bc00007b50783b */ /* 0x000ee80000004200 */
[----:B------:R-:W-:Y:S03]  /*172f0*/  LDSM.16.MT88.4 R68, [R185+0xc000] ;  /* 0x00c00000b944783b */ /* 0x000fe60000004200 */
        /* <DEDUP_REMOVED lines=66> */
[C---:B-1----:R-:W-:Y:S03]  /*17720*/  HMMA.16816.F32.BF16 R40, R52.reuse, R48, R40 ;  /* 0x000000303428723c */ /* 0x042fe60000041828 */
[----:B------:R-:W-:Y:S01]  /*17730*/  FADD.FTZ R49, R119, R130 ;  /* 0x0000008277317221 */ /* 0x000fe20000010000 */
[----:B------:R-:W-:Y:S01]  /*17740*/  FADD.FTZ R48, R134, R127 ;  /* 0x0000007f86307221 */ /* 0x000fe20000010000 */
[----:B------:R-:W-:Y:S02]  /*17750*/  MUFU.EX2 R119, R133 ;  /* 0x0000008500777308 */ /* 0x000fe40000000800 */
[----:B------:R-:W-:Y:S01]  /*17760*/  FADD.FTZ R2, R2, R49 ;  /* 0x0000003102027221 */ /* 0x000fe20000010000 */
[----:B------:R-:W-:Y:S01]  /*17770*/  FADD.FTZ R48, R125, R48 ;  /* 0x000000307d307221 */ /* 0x000fe20000010000 */
[C---:B--2---:R-:W-:Y:S03]  /*17780*/  HMMA.16816.F32.BF16 R24, R52.reuse, R68, R24 ;  /* 0x000000443418723c */ /* 0x044fe60000041818 */
[----:B------:R-:W-:Y:S01]  /*17790*/  FADD.FTZ R139, R139, R2 ;  /* 0x000000028b8b7221 */ /* 0x000fe20000010000 */
[----:B------:R-:W-:Y:S01]  /*177a0*/  FADD.FTZ R89, R89, R48 ;  /* 0x0000003059597221 */ /* 0x000fe20000010000 */
[-CC-:B------:R-:W-:Y:S01]  /*177b0*/  FFMA.FTZ R68, R61, R3.reuse, -R136.reuse ;  /* 0x000000033d447223 */ /* 0x180fe20000010888 */
[----:B------:R-:W-:Y:S01]  /*177c0*/  FFMA.FTZ R61, R122, R3, -R136 ;  /* 0x000000037a3d7223 */ /* 0x000fe20000010888 */
[----:B------:R-:W-:Y:S01]  /*177d0*/  FADD.FTZ R90, R90, R139 ;  /* 0x0000008b5a5a7221 */ /* 0x000fe20000010000 */
[----:B------:R-:W-:Y:S01]  /*177e0*/  FADD.FTZ R92, R92, R89 ;  /* 0x000000595c5c7221 */ /* 0x000fe20000010000 */
[----:B------:R-:W-:Y:S01]  /*177f0*/  MUFU.EX2 R122, R68 ;  /* 0x00000044007a7308 */ /* 0x000fe20000000800 */
[----:B------:R-:W-:Y:S03]  /*17800*/  HMMA.16816.F32.BF16 R8, R52, R76, R8 ;  /* 0x0000004c3408723c */ /* 0x000fe60000041808 */
[----:B------:R-:W-:Y:S01]  /*17810*/  FADD.FTZ R90, R95, R90 ;  /* 0x0000005a5f5a7221 */ /* 0x000fe20000010000 */
[----:B------:R-:W-:Y:S01]  /*17820*/  FADD.FTZ R91, R91, R92 ;  /* 0x0000005c5b5b7221 */ /* 0x000fe20000010000 */
[----:B------:R-:W1:Y:S01]  /*17830*/  MUFU.EX2 R61, R61 ;  /* 0x0000003d003d7308 */ /* 0x000e620000000800 */
[----:B------:R-:W-:-:S02]  /*17840*/  IMAD.MOV.U32 R2, RZ, RZ, R128 ;  /* 0x000000ffff027224 */ /* 0x000fc400078e0080 */
[----:B------:R-:W-:Y:S01]  /*17850*/  FADD.FTZ R93, R93, R90 ;  /* 0x0000005a5d5d7221 */ /* 0x000fe20000010000 */
[----:B------:R-:W-:Y:S01]  /*17860*/  FADD.FTZ R91, R88, R91 ;  /* 0x0000005b585b7221 */ /* 0x000fe20000010000 */
[----:B------:R-:W2:Y:S01]  /*17870*/  MUFU.EX2 R3, R135 ;  /* 0x0000008700037308 */ /* 0x000ea20000000800 */
[C---:B------:R-:W-:Y:S03]  /*17880*/  HMMA.16816.F32.BF16 R12, R52.reuse, R78, R12 ;  /* 0x0000004e340c723c */ /* 0x040fe6000004180c */
[----:B------:R-:W-:Y:S01]  /*17890*/  FADD.FTZ R93, R84, R93 ;  /* 0x0000005d545d7221 */ /* 0x000fe20000010000 */
[----:B------:R-:W-:Y:S01]  /*178a0*/  FADD.FTZ R86, R86, R91 ;  /* 0x0000005b56567221 */ /* 0x000fe20000010000 */
[----:B------:R-:W5:Y:S01]  /*178b0*/  LDSM.16.MT88.4 R76, [R185+0xec00] ;  /* 0x00ec0000b94c783b */ /* 0x000f620000004200 */
[----:B------:R-:W-:Y:S02]  /*178c0*/  @P2 IMAD.MOV.U32 R2, RZ, RZ, R128 ;  /* 0x000000ffff022224 */ /* 0x000fe400078e0080 */
[----:B------:R-:W-:Y:S01]  /*178d0*/  FADD.FTZ R96, R96, R93 ;  /* 0x0000005d60607221 */ /* 0x000fe20000010000 */
[----:B------:R-:W-:Y:S01]  /*178e0*/  FADD.FTZ R87, R87, R86 ;  /* 0x0000005657577221 */ /* 0x000fe20000010000 */
[----:B------:R-:W-:Y:S03]  /*178f0*/  HMMA.16816.F32.BF16 R28, R52, R70, R28 ;  /* 0x00000046341c723c */ /* 0x000fe6000004181c */
[----:B------:R-:W-:Y:S01]  /*17900*/  FADD.FTZ R96, R99, R96 ;  /* 0x0000006063607221 */ /* 0x000fe20000010000 */
[----:B------:R-:W-:Y:S01]  /*17910*/  FADD.FTZ R94, R94, R87 ;  /* 0x000000575e5e7221 */ /* 0x000fe20000010000 */
[----:B-1----:R-:W-:-:S02]  /*17920*/  F2FP.BF16.F32.PACK_AB R68, R61, R122 ;  /* 0x0000007a3d44723e */ /* 0x002fc400000010ff */
[----:B------:R-:W-:Y:S01]  /*17930*/  FADD.FTZ R97, R97, R96 ;  /* 0x0000006061617221 */ /* 0x000fe20000010000 */
[----:B------:R-:W-:Y:S01]  /*17940*/  FADD.FTZ R94, R85, R94 ;  /* 0x0000005e555e7221 */ /* 0x000fe20000010000 */
[----:B------:R-:W-:Y:S01]  /*17950*/  F2FP.BF16.F32.PACK_AB R70, R216, R63 ;  /* 0x0000003fd846723e */ /* 0x000fe200000010ff */
[C---:B------:R-:W-:Y:S03]  /*17960*/  HMMA.16816.F32.BF16 R44, R52.reuse, R50, R44 ;  /* 0x00000032342c723c */ /* 0x040fe6000004182c */
[----:B------:R-:W-:Y:S01]  /*17970*/  FADD.FTZ R98, R98, R97 ;  /* 0x0000006162627221 */ /* 0x000fe20000010000 */
[----:B------:R-:W-:Y:S01]  /*17980*/  FADD.FTZ R223, R223, R94 ;  /* 0x0000005edfdf7221 */ /* 0x000fe20000010000 */
[----:B--2---:R-:W-:Y:S01]  /*17990*/  F2FP.BF16.F32.PACK_AB R69, R3, R0 ;  /* 0x000000000345723e */ /* 0x004fe200000010ff */
[----:B------:R-:W1:Y:S01]  /*179a0*/  LDSM.16.MT88.4 R48, [R185+0xcc00] ;  /* 0x00cc0000b930783b */ /* 0x000e620000004200 */
[----:B------:R-:W-:Y:S01]  /*179b0*/  FADD.FTZ R227, R227, R98 ;  /* 0x00000062e3e37221 */ /* 0x000fe20000010000 */
[----:B------:R-:W-:Y:S01]  /*179c0*/  FADD.FTZ R142, R142, R223 ;  /* 0x000000df8e8e7221 */ /* 0x000fe20000010000 */
[----:B------:R-:W-:Y:S01]  /*179d0*/  F2FP.BF16.F32.PACK_AB R71, R124, R119 ;  /* 0x000000777c47723e */ /* 0x000fe200000010ff */
[----:B------:R-:W-:Y:S03]  /*179e0*/  HMMA.16816.F32.BF16 R16, R52, R72, R16 ;  /* 0x000000483410723c */ /* 0x000fe60000041810 */
[----:B------:R-:W-:Y:S01]  /*179f0*/  FADD.FTZ R227, R146, R227 ;  /* 0x000000e392e37221 */ /* 0x000fe20000010000 */
[----:B------:R-:W-:-:S03]  /*17a00*/  FADD.FTZ R215, R215, R142 ;  /* 0x0000008ed7d77221 */ /* 0x000fc60000010000 */
[----:B------:R-:W-:Y:S01]  /*17a10*/  FADD.FTZ R144, R144, R227 ;  /* 0x000000e390907221 */ /* 0x000fe20000010000 */
[----:B------:R-:W-:Y:S01]  /*17a20*/  FADD.FTZ R140, R140, R215 ;  /* 0x000000d78c8c7221 */ /* 0x000fe20000010000 */
[C---:B------:R-:W-:Y:S05]  /*17a30*/  HMMA.16816.F32.BF16 R112, R68.reuse, R108, R8 ;  /* 0x0000006c4470723c */ /* 0x040fea0000041808 */
[----:B------:R-:W-:Y:S01]  /*17a40*/  FADD.FTZ R144, R225, R144 ;  /* 0x00000090e1907221 */ /* 0x000fe20000010000 */
[----:B------:R-:W-:Y:S01]  /*17a50*/  FADD.FTZ R177, R177, R140 ;  /* 0x0000008cb1b17221 */ /* 0x000fe20000010000 */
[----:B------:R-:W2:Y:S02]  /*17a60*/  LDSM.16.MT88.4 R8, [R123+0xcc00] ;  /* 0x00cc00007b08783b */ /* 0x000ea40000004200 */
[----:B------:R-:W-:Y:S01]  /*17a70*/  FADD.FTZ R179, R179, R144 ;  /* 0x00000090b3b37221 */ /* 0x000fe20000010000 */
[----:B------:R-:W-:Y:S01]  /*17a80*/  FADD.FTZ R177, R148, R177 ;  /* 0x000000b194b17221 */ /* 0x000fe20000010000 */
[----:B------:R-:W-:Y:S03]  /*17a90*/  HMMA.16816.F32.BF16 R108, R68, R110, R12 ;  /* 0x0000006e446c723c */ /* 0x000fe6000004180c */
[----:B------:R-:W-:Y:S01]  /*17aa0*/  FADD.FTZ R179, R152, R179 ;  /* 0x000000b398b37221 */ /* 0x000fe20000010000 */
[----:B------:R-:W-:Y:S01]  /*17ab0*/  FADD.FTZ R150, R150, R177 ;  /* 0x000000b196967221 */ /* 0x000fe20000010000 */
[----:B------:R-:W2:Y:S02]  /*17ac0*/  LDSM.16.MT88.4 R12, [R123+0xec00] ;  /* 0x00ec00007b0c783b */ /* 0x000ea40000004200 */
[----:B------:R-:W-:Y:S01]  /*17ad0*/  FADD.FTZ R154, R154, R179 ;  /* 0x000000b39a9a7221 */ /* 0x000fe20000010000 */
[----:B------:R-:W-:Y:S01]  /*17ae0*/  FADD.FTZ R173, R173, R150 ;  /* 0x00000096adad7221 */ /* 0x000fe20000010000 */
[----:B------:R-:W-:Y:S05]  /*17af0*/  HMMA.16816.F32.BF16 R20, R52, R74, R20 ;  /* 0x0000004a3414723c */ /* 0x000fea0000041814 */
        /* <DEDUP_REMOVED lines=24> */
[----:B------:R-:W-:Y:S05]  /*17c80*/  HMMA.16816.F32.BF16 R104, R68, R100, R16 ;  /* 0x000000644468723c */ /* 0x000fea0000041810 */
[----:B------:R-:W-:-:S04]  /*17c90*/  FADD.FTZ R63, R63, R122 ;  /* 0x0000007a3f3f7221 */ /* 0x000fc80000010000 */
[----:B------:R-:W-:Y:S01]  /*17ca0*/  FADD.FTZ R216, R216, R63 ;  /* 0x0000003fd8d87221 */ /* 0x000fe20000010000 */
[C---:B-----5:R-:W-:Y:S08]  /*17cb0*/  HMMA.16816.F32.BF16 R80, R68.reuse, R76, R40 ;  /* 0x0000004c4450723c */ /* 0x060ff00000041828 */
[C---:B------:R-:W-:Y:S08]  /*17cc0*/  HMMA.16816.F32.BF16 R100, R68.reuse, R102, R20 ;  /* 0x000000664464723c */ /* 0x040ff00000041814 */
[C---:B-1----:R-:W-:Y:S08]  /*17cd0*/  HMMA.16816.F32.BF16 R96, R68.reuse, R48, R24 ;  /* 0x000000304460723c */ /* 0x042ff00000041818 */
[C---:B------:R-:W-:Y:S08]  /*17ce0*/  HMMA.16816.F32.BF16 R92, R68.reuse, R50, R28 ;  /* 0x00000032445c723c */ /* 0x040ff0000004181c */
[C---:B--2---:R-:W-:Y:S08]  /*17cf0*/  HMMA.16816.F32.BF16 R88, R68.reuse, R8, R32 ;  /* 0x000000084458723c */ /* 0x044ff00000041820 */
[C---:B------:R-:W-:Y:S08]  /*17d00*/  HMMA.16816.F32.BF16 R84, R68.reuse, R10, R36 ;  /* 0x0000000a4454723c */ /* 0x040ff00000041824 */
[C---:B------:R-:W-:Y:S08]  /*17d10*/  HMMA.16816.F32.BF16 R76, R68.reuse, R78, R44 ;  /* 0x0000004e444c723c */ /* 0x040ff0000004182c */
[----:B------:R-:W-:Y:S03]  /*17d20*/  HMMA.16816.F32.BF16 R72, R68, R12, R64 ;  /* 0x0000000c4448723c */ /* 0x000fe60000041840 */
[----:B------:R-:W-:-:S05]  /*17d30*/  IMAD.MOV.U32 R64, RZ, RZ, R60 ;  /* 0x000000ffff407224 */ /* 0x000fca00078e003c */
[----:B------:R-:W-:Y:S03]  /*17d40*/  HMMA.16816.F32.BF16 R68, R68, R14, R4 ;  /* 0x0000000e4444723c */ /* 0x000fe60000041804 */
[----:B------:R-:W-:Y:S01]  /*17d50*/  FADD.FTZ R4, R3, R0 ;  /* 0x0000000003047221 */ /* 0x000fe20000010000 */
[--C-:B------:R-:W-:Y:S02]  /*17d60*/  IMAD.MOV.U32 R0, RZ, RZ, R126.reuse ;  /* 0x000000ffff007224 */ /* 0x100fe400078e007e */
[----:B------:R-:W-:Y:S02]  /*17d70*/  @P2 IMAD.MOV.U32 R0, RZ, RZ, R126 ;  /* 0x000000ffff002224 */ /* 0x000fe400078e007e */
[----:B------:R-:W-:-:S04]  /*17d80*/  FADD.FTZ R119, R119, R4 ;  /* 0x0000000477777221 */ /* 0x000fc80000010000 */
[----:B------:R-:W-:Y:S01]  /*17d90*/  FADD.FTZ R219, R124, R119 ;  /* 0x000000777cdb7221 */ /* 0x000fe20000010000 */
[----:B------:R-:W-:Y:S07]  /*17da0*/  @P2 BRA `(.L_x_2646) ;  /* 0x0000000000042947 */ /* 0x000fee0003800000 */
.L_x_2637:
[----:B------:R-:W-:-:S05]  /*17db0*/  IADD3 R62, PT, PT, R64, -0x1, RZ ;  /* 0xffffffff403e7810 */ /* 0x000fca0007ffe0ff */
.L_x_2646:
[----:B------:R-:W-:Y:S05]  /*17dc0*/  BSYNC B2 ;  /* 0x0000000000027941 */ /* 0x000fea0003800000 */
.L_x_2636:
        /* <DEDUP_REMOVED lines=12> */
.L_x_2654:
        /* <DEDUP_REMOVED lines=77> */
.L_x_2649:
[----:B------:R-:W-:Y:S05]  /*18360*/  BSYNC.RECONVERGENT B0 ;  /* 0x0000000000007941 */ /* 0x000fea0003800200 */
.L_x_2648:
        /* <DEDUP_REMOVED lines=19> */
[----:B------:R-:W-:Y:S03]  /*184a0*/  LOP3.LUT R2, R2, 0x1f20, R5, 0xf8, !PT ;  /* 0x00001f2002027812 */ /* 0x000fe600078ef805 */
[C---:B------:R-:W-:Y:S01]  /*184b0*/  IADD3 R6, P4, PT, R3.reuse, R196, RZ ;  /* 0x000000c403067210 */ /* 0x040fe20007f9e0ff */
[----:B-1----:R-:W-:Y:S03]  /*184c0*/  ULEA UR6, UR7, UR9, 0x18 ;  /* 0x0000000907067291 */ /* 0x002fe6000f8ec0ff */
[C---:B------:R-:W-:Y:S01]  /*184d0*/  IADD3 R4, P5, PT, R3.reuse, R6, RZ ;  /* 0x0000000603047210 */ /* 0x040fe20007fbe0ff */
[C-C-:B------:R-:W-:Y:S03]  /*184e0*/  IMAD.X R7, R0.reuse, 0x1, R197.reuse, P4 ;  /* 0x0000000100077824 */ /* 0x140fe600020e06c5 */
[----:B------:R-:W-:Y:S01]  /*184f0*/  IADD3 R12, P4, PT, R3, R4, RZ ;  /* 0x00000004030c7210 */ /* 0x000fe20007f9e0ff */
[----:B------:R-:W-:Y:S02]  /*18500*/  @!P0 IMAD.MOV.U32 R3, RZ, RZ, R197 ;  /* 0x000000ffff038224 */ /* 0x000fe400078e00c5 */
[C---:B------:R-:W-:Y:S04]  /*18510*/  IMAD.X R5, R0.reuse, 0x1, R7, P5 ;  /* 0x0000000100057824 */ /* 0x040fe800028e0607 */
[----:B------:R-:W-:Y:S01]  /*18520*/  IMAD.X R13, R0, 0x1, R5, P4 ;  /* 0x00000001000d7824 */ /* 0x000fe200020e0605 */
[----:B------:R-:W-:Y:S02]  /*18530*/  ISETP.GT.AND P4, PT, R214, R189, PT ;  /* 0x000000bdd600720c */ /* 0x000fe40003f84270 */
[----:B--2---:R-:W-:Y:S01]  /*18540*/  LEA R203, R2, UR6, 0x1 ;  /* 0x0000000602cb7c11 */ /* 0x004fe2000f8e08ff */
[----:B------:R-:W-:Y:S04]  /*18550*/  @!P0 IMAD.MOV.U32 R2, RZ, RZ, R196 ;  /* 0x000000ffff028224 */ /* 0x000fe800078e00c4 */
        /* <DEDUP_REMOVED lines=57> */
[----:B------:R-:W2:Y:S04]  /*188f0*/  LDSM.16.M88.4 R132, [R187+0x3400] ;  /* 0x00340000bb84783b */ /* 0x000ea80000000200 */
[----:B------:R-:W3:Y:S04]  /*18900*/  LDSM.16.M88.4 R136, [R187+0x3800] ;  /* 0x00380000bb88783b */ /* 0x000ee80000000200 */
[----:B------:R-:W0:Y:S04]  /*18910*/  LDGDEPBAR ;  /* 0x00000000000079af */ /* 0x000e280000000000 */
[----:B------:R-:W4:Y:S04]  /*18920*/  LDSM.16.M88.4 R140, [R187+0x3c00] ;  /* 0x003c0000bb8c783b */ /* 0x000f280000000200 */
        /* <DEDUP_REMOVED lines=11> */
[C---:B--2---:R-:W-:Y:S03]  /*189e0*/  HMMA.16816.F32.BF16 R12, R124.reuse, R132, RZ ;  /* 0x000000847c0c723c */ /* 0x044fe600000418ff */
[----:B------:R-:W-:Y:S04]  /*189f0*/  LDSM.16.M88.4 R164, [R187+0x6000] ;  /* 0x00600000bba4783b */ /* 0x000fe80000000200 */
[----:B------:R-:W-:Y:S01]  /*18a00*/  LDSM.16.M88.4 R168, [R184+0x5c00] ;  /* 0x005c0000b8a8783b */ /* 0x000fe20000000200 */
[C---:B------:R-:W-:Y:S03]  /*18a10*/  HMMA.16816.F32.BF16 R16, R124.reuse, R134, RZ ;  /* 0x000000867c10723c */ /* 0x040fe600000418ff */
[----:B------:R-:W1:Y:S04]  /*18a20*/  LDSM.16.M88.4 R132, [R184+0x3000] ;  /* 0x00300000b884783b */ /* 0x000e680000000200 */
[----:B------:R-:W-:Y:S01]  /*18a30*/  LDSM.16.M88.4 R172, [R188+0x2000] ;  /* 0x00200000bcac783b */ /* 0x000fe20000000200 */
[C---:B---3--:R-:W-:Y:S03]  /*18a40*/  HMMA.16816.F32.BF16 R20, R124.reuse, R136, RZ ;  /* 0x000000887c14723c */ /* 0x048fe600000418ff */
[----:B------:R-:W-:Y:S04]  /*18a50*/  LDSM.16.M88.4 R176, [R187+0x7000] ;  /* 0x00700000bbb0783b */ /* 0x000fe80000000200 */
[----:B------:R-:W-:Y:S01]  /*18a60*/  LDSM.16.M88.4 R180, [R184+0x8800] ;  /* 0x00880000b8b4783b */ /* 0x000fe20000000200 */
[C---:B------:R-:W-:Y:S03]  /*18a70*/  HMMA.16816.F32.BF16 R24, R124.reuse, R138, RZ ;  /* 0x0000008a7c18723c */ /* 0x040fe600000418ff */
[----:B------:R-:W2:Y:S05]  /*18a80*/  LDSM.16.M88.4 R136, [R184+0x3400] ;  /* 0x00340000b888783b */ /* 0x000eaa0000000200 */
[C---:B----4-:R-:W-:Y:S08]  /*18a90*/  HMMA.16816.F32.BF16 R28, R124.reuse, R140, RZ ;  /* 0x0000008c7c1c723c */ /* 0x050ff000000418ff */
[C---:B------:R-:W-:Y:S01]  /*18aa0*/  HMMA.16816.F32.BF16 R32, R124.reuse, R142, RZ ;  /* 0x0000008e7c20723c */ /* 0x040fe200000418ff */
[----:B------:R-:W3:Y:S07]  /*18ab0*/  LDSM.16.M88.4 R140, [R184+0x3800] ;  /* 0x00380000b88c783b */ /* 0x000eee0000000200 */
[C---:B-----5:R-:W-:Y:S08]  /*18ac0*/  HMMA.16816.F32.BF16 R36, R124.reuse, R144, RZ ;  /* 0x000000907c24723c */ /* 0x060ff000000418ff */
[C---:B------:R-:W-:Y:S01]  /*18ad0*/  HMMA.16816.F32.BF16 R40, R124.reuse, R146, RZ ;  /* 0x000000927c28723c */ /* 0x040fe200000418ff */
[----:B------:R-:W4:Y:S07]  /*18ae0*/  LDSM.16.M88.4 R144, [R184+0x3c00] ;  /* 0x003c0000b890783b */ /* 0x000f2e0000000200 */
        /* <DEDUP_REMOVED lines=21> */
[----:B------:R-:W4:Y:S07]  /*18c40*/  LDSM.16.M88.4 R148, [R187+0x6400] ;  /* 0x00640000bb94783b */ /* 0x000f2e0000000200 */
[C---:B-----5:R-:W-:Y:S08]  /*18c50*/  HMMA.16816.F32.BF16 R44, R128.reuse, R124, R44 ;  /* 0x0000007c802c723c */ /* 0x060ff0000004182c */
[C---:B------:R-:W-:Y:S01]  /*18c60*/  HMMA.16816.F32.BF16 R48, R128.reuse, R126, R48 ;  /* 0x0000007e8030723c */ /* 0x040fe20000041830 */
[----:B------:R-:W5:Y:S07]  /*18c70*/  LDSM.16.M88.4 R124, [R187+0x6800] ;  /* 0x00680000bb7c783b */ /* 0x000f6e0000000200 */
        /* <DEDUP_REMOVED lines=60> */
[C---:B-----5:R-:W-:Y:S08]  /*19040*/  HMMA.16816.F32.BF16 R12, R172.reuse, R124, R12 ;  /* 0x0000007cac0c723c */ /* 0x060ff0000004180c */
        /* <DEDUP_REMOVED lines=51> */
[----:B------:R-:W-:Y:S02]  /*19380*/  IABS R124, R128 ;  /* 0x00000080007c7213 */ /* 0x000fe40000000000 */
[-C--:B--2---:R-:W-:Y:S02]  /*19390*/  IABS R127, R130.reuse ;  /* 0x00000082007f7213 */ /* 0x084fe40000000000 */
[-C--:B------:R-:W-:Y:S02]  /*193a0*/  IABS R125, R130.reuse ;  /* 0x00000082007d7213 */ /* 0x080fe40000000000 */
[----:B------:R-:W1:Y:S01]  /*193b0*/  I2F.RP R3, R127 ;  /* 0x0000007f00037306 */ /* 0x000e620000209400 */
[-C--:B------:R-:W-:Y:S02]  /*193c0*/  LOP3.LUT R128, R128, R130.reuse, RZ, 0x3c, !PT ;  /* 0x0000008280807212 */ /* 0x080fe400078e3cff */
        /* <DEDUP_REMOVED lines=32> */
[----:B------:R-:W3:Y:S01]  /*195d0*/  LD.E.64 R126, desc[UR4][R120.64+0x38] ;  /* 0x00003804787e7980 */ /* 0x000ee2000c101b00 */
        /* <DEDUP_REMOVED lines=23> */
.L_x_2653:
[----:B------:R-:W-:Y:S05]  /*19750*/  BSYNC.RECONVERGENT B0 ;  /* 0x0000000000007941 */ /* 0x000fea0003800200 */
.L_x_2652:
        /* <DEDUP_REMOVED lines=68> */
.L_x_2651:
[----:B------:R-:W-:Y:S05]  /*19ba0*/  BSYNC.RECONVERGENT B1 ;  /* 0x0000000000017941 */ /* 0x000fea0003800200 */
.L_x_2650:
[C---:B-1----:R-:W-:Y:S02]  /*19bb0*/  VIADD R3, R217.reuse, 0xffffffc0 ;  /* 0xffffffc0d9037836 */ /* 0x042fe40000000000 */
[C---:B------:R-:W-:Y:S02]  /*19bc0*/  VIADD R147, R217.reuse, 0xffffffc1 ;  /* 0xffffffc1d9937836 */ /* 0x040fe40000000000 */
[----:B------:R-:W-:Y:S01]  /*19bd0*/  VIADD R135, R217, 0xffffffc8 ;  /* 0xffffffc8d9877836 */ /* 0x000fe20000000000 */
[-C--:B------:R-:W-:Y:S01]  /*19be0*/  ISETP.GE.AND P4, PT, R3, R213.reuse, PT ;  /* 0x000000d50300720c */ /* 0x080fe20003f86270 */
[----:B------:R-:W-:Y:S01]  /*19bf0*/  VIADD R127, R217, 0xffffffc9 ;  /* 0xffffffc9d97f7836 */ /* 0x000fe20000000000 */
[----:B------:R-:W-:Y:S01]  /*19c00*/  ISETP.GE.AND P1, PT, R3, R206, PT ;  /* 0x000000ce0300720c */ /* 0x000fe20003f26270 */
[----:B------:R-:W-:Y:S01]  /*19c10*/  VIADD R163, R217, 0xffffffd0 ;  /* 0xffffffd0d9a37836 */ /* 0x000fe20000000000 */
[----:B------:R-:W-:Y:S01]  /*19c20*/  ISETP.GE.AND P6, PT, R3, R212, PT ;  /* 0x000000d40300720c */ /* 0x000fe20003fc6270 */
[----:B------:R-:W-:Y:S01]  /*19c30*/  VIADD R145, R217, 0xffffffd1 ;  /* 0xffffffd1d9917836 */ /* 0x000fe20000000000 */
[----:B------:R-:W-:Y:S01]  /*19c40*/  ISETP.GE.AND P5, PT, R3, R204, PT ;  /* 0x000000cc0300720c */ /* 0x000fe20003fa6270 */
[----:B------:R-:W-:Y:S01]  /*19c50*/  VIADD R125, R217, 0xffffffd9 ;  /* 0xffffffd9d97d7836 */ /* 0x000fe20000000000 */
[----:B------:R-:W2:Y:S01]  /*19c60*/  LD.E R3, desc[UR4][R120.64+0xdc] ;  /* 0x0000dc0478037980 */ /* 0x000ea2000c101900 */
[-C--:B------:R-:W-:Y:S01]  /*19c70*/  ISETP.GE.AND P3, PT, R147, R213.reuse, PT ;  /* 0x000000d59300720c */ /* 0x080fe20003f66270 */
[C---:B------:R-:W-:Y:S01]  /*19c80*/  VIADD R143, R217.reuse, 0xffffffe1 ;  /* 0xffffffe1d98f7836 */ /* 0x040fe20000000000 */
[----:B------:R-:W-:Y:S01]  /*19c90*/  FSEL R4, R4, -INF , P4 ;  /* 0xff80000004047808 */ /* 0x000fe20002000000 */
[----:B------:R-:W-:Y:S01]  /*19ca0*/  VIADD R141, R217, 0xfffffff1 ;  /* 0xfffffff1d98d7836 */ /* 0x000fe20000000000 */
[----:B------:R-:W-:Y:S01]  /*19cb0*/  FSEL R126, R5, -INF , P3 ;  /* 0xff800000057e7808 */ /* 0x000fe20001800000 */
[----:B------:R-:W-:Y:S01]  /*19cc0*/  VIADD R161, R217, 0xffffffe0 ;  /* 0xffffffe0d9a17836 */ /* 0x000fe20000000000 */
        /* <DEDUP_REMOVED lines=17> */
[C---:B------:R-:W-:Y:S01]  /*19de0*/  VIADD R149, R217.reuse, 0x21 ;  /* 0x00000021d9957836 */ /* 0x040fe20000000000 */
[----:B------:R-:W-:Y:S01]  /*19df0*/  FSEL R124, R6, -INF , P1 ;  /* 0xff800000067c7808 */ /* 0x000fe20000800000 */
[----:B------:R-:W-:Y:S01]  /*19e00*/  VIADD R173, R217, 0x10 ;  /* 0x00000010d9ad7836 */ /* 0x000fe20000000000 */
[-C--:B------:R-:W-:Y:S01]  /*19e10*/  ISETP.GE.AND P3, PT, R125, R213.reuse, PT ;  /* 0x000000d57d00720c */ /* 0x080fe20003f66270 */
[----:B------:R-:W-:Y:S01]  /*19e20*/  VIADD R137, R217, 0x18 ;  /* 0x00000018d9897836 */ /* 0x000fe20000000000 */
[----:B------:R-:W-:Y:S01]  /*19e30*/  FSEL R6, R7, -INF , P0 ;  /* 0xff80000007067808 */ /* 0x000fe20000000000 */
[----:B------:R-:W-:Y:S01]  /*19e40*/  VIADD R7, R217, 0xffffffe9 ;  /* 0xffffffe9d9077836 */ /* 0x000fe20000000000 */
[-C--:B------:R-:W-:Y:S01]  /*19e50*/  ISETP.GE.AND P0, PT, R127, R206.reuse, PT ;  /* 0x000000ce7f00720c */ /* 0x080fe20003f06270 */
[----:B------:R-:W-:Y:S01]  /*19e60*/  VIADD R142, R217, 0x20 ;  /* 0x00000020d98e7836 */ /* 0x000fe20000000000 */
[-C--:B------:R-:W-:Y:S01]  /*19e70*/  ISETP.GE.AND P1, PT, R135, R206.reuse, PT ;  /* 0x000000ce8700720c */ /* 0x080fe20003f26270 */
[----:B------:R-:W-:Y:S01]  /*19e80*/  VIADD R140, R217, 0x30 ;  /* 0x00000030d98c7836 */ /* 0x000fe20000000000 */
[----:B------:R-:W-:Y:S01]  /*19e90*/  FSEL R8, R17, -INF , P3 ;  /* 0xff80000011087808 */ /* 0x000fe20001800000 */
[----:B------:R-:W-:Y:S01]  /*19ea0*/  VIADD R215, R215, 0xffffff80 ;  /* 0xffffff80d7d77836 */ /* 0x000fe20000000000 */
[----:B------:R-:W-:Y:S01]  /*19eb0*/  FSEL R9, R11, -INF , P0 ;  /* 0xff8000000b097808 */ /* 0x000fe20000000000 */
[----:B------:R-:W-:Y:S01]  /*19ec0*/  VIADD R11, R217, 0xffffffd8 ;  /* 0xffffffd8d90b7836 */ /* 0x000fe20000000000 */
[-C--:B------:R-:W-:Y:S02]  /*19ed0*/  ISETP.GE.AND P3, PT, R143, R213.reuse, PT ;  /* 0x000000d58f00720c */ /* 0x080fe40003f66270 */
[----:B------:R-:W-:Y:S02]  /*19ee0*/  FSEL R10, R10, -INF , P1 ;  /* 0xff8000000a0a7808 */ /* 0x000fe40000800000 */
[-C--:B------:R-:W-:Y:S02]  /*19ef0*/  ISETP.GE.AND P1, PT, R163, R206.reuse, PT ;  /* 0x000000cea300720c */ /* 0x080fe40003f26270 */
[----:B------:R-:W-:Y:S02]  /*19f00*/  FSEL R249, R21, -INF , P3 ;  /* 0xff80000015f97808 */ /* 0x000fe40001800000 */
[-C--:B------:R-:W-:Y:S02]  /*19f10*/  ISETP.GE.AND P3, PT, R7, R213.reuse, PT ;  /* 0x000000d50700720c */ /* 0x080fe40003f66270 */
[-C--:B------:R-:W-:Y:S02]  /*19f20*/  ISETP.GE.AND P4, PT, R11, R213.reuse, PT ;  /* 0x000000d50b00720c */ /* 0x080fe40003f86270 */
[----:B------:R-:W-:Y:S02]  /*19f30*/  FSEL R14, R14, -INF , P1 ;  /* 0xff8000000e0e7808 */ /* 0x000fe40000800000 */
[-C--:B------:R-:W-:Y:S02]  /*19f40*/  ISETP.GE.AND P0, PT, R145, R206.reuse, PT ;  /* 0x000000ce9100720c */ /* 0x080fe40003f06270 */
[-C--:B------:R-:W-:Y:S02]  /*19f50*/  ISETP.GE.AND P1, PT, R11, R206.reuse, PT ;  /* 0x000000ce0b00720c */ /* 0x080fe40003f26270 */
[----:B------:R-:W-:Y:S01]  /*19f60*/  FSEL R245, R25, -INF , P3 ;  /* 0xff80000019f57808 */ /* 0x000fe20001800000 */
[----:B------:R-:W-:Y:S01]  /*19f70*/  VIADD R25, R217, 0x38 ;  /* 0x00000038d9197836 */ /* 0x000fe20000000000 */
[----:B------:R-:W-:Y:S02]  /*19f80*/  FSEL R16, R16, -INF , P4 ;  /* 0xff80000010107808 */ /* 0x000fe40002000000 */
[-C--:B------:R-:W-:Y:S02]  /*19f90*/  ISETP.GE.AND P3, PT, R141, R213.reuse, PT ;  /* 0x000000d58d00720c */ /* 0x080fe40003f66270 */
[----:B------:R-:W-:Y:S02]  /*19fa0*/  FSEL R2, R15, -INF , P0 ;  /* 0xff8000000f027808 */ /* 0x000fe40000000000 */
[-C--:B------:R-:W-:Y:S02]  /*19fb0*/  ISETP.GE.AND P4, PT, R161, R213.reuse, PT ;  /* 0x000000d5a100720c */ /* 0x080fe40003f86270 */
[-C--:B------:R-:W-:Y:S02]  /*19fc0*/  ISETP.GE.AND P0, PT, R125, R206.reuse, PT ;  /* 0x000000ce7d00720c */ /* 0x080fe40003f06270 */
[----:B------:R-:W-:Y:S02]  /*19fd0*/  FSEL R18, R18, -INF , P1 ;  /* 0xff80000012127808 */ /* 0x000fe40000800000 */
[-C--:B------:R-:W-:Y:S02]  /*19fe0*/  ISETP.GE.AND P1, PT, R161, R206.reuse, PT ;  /* 0x000000cea100720c */ /* 0x080fe40003f26270 */
[----:B------:R-:W-:Y:S01]  /*19ff0*/  FSEL R179, R29, -INF , P3 ;  /* 0xff8000001db37808 */ /* 0x000fe20001800000 */
[----:B------:R-:W-:Y:S01]  /*1a000*/  VIADD R29, R217, 0x29 ;  /* 0x00000029d91d7836 */ /* 0x000fe20000000000 */
[----:B------:R-:W-:Y:S02]  /*1a010*/  FSEL R20, R20, -INF , P4 ;  /* 0xff80000014147808 */ /* 0x000fe40002000000 */
[-C--:B------:R-:W-:Y:S02]  /*1a020*/  ISETP.GE.AND P3, PT, R5, R213.reuse, PT ;  /* 0x000000d50500720c */ /* 0x080fe40003f66270 */
[----:B------:R-:W-:Y:S02]  /*1a030*/  FSEL R0, R19, -INF , P0 ;  /* 0xff80000013007808 */ /* 0x000fe40000000000 */
[-C--:B------:R-:W-:Y:S02]  /*1a040*/  ISETP.GE.AND P4, PT, R133, R213.reuse, PT ;  /* 0x000000d58500720c */ /* 0x080fe40003f86270 */
[----:B------:R-:W-:Y:S02]  /*1a050*/  FSEL R22, R22, -INF , P1 ;  /* 0xff80000016167808 */ /* 0x000fe40000800000 */
[-C--:B------:R-:W-:Y:S02]  /*1a060*/  ISETP.GE.AND P0, PT, R143, R206.reuse, PT ;  /* 0x000000ce8f00720c */ /* 0x080fe40003f06270 */
[-C--:B------:R-:W-:Y:S02]  /*1a070*/  ISETP.GE.AND P1, PT, R133, R206.reuse, PT ;  /* 0x000000ce8500720c */ /* 0x080fe40003f26270 */
[----:B------:R-:W-:Y:S01]  /*1a080*/  FSEL R169, R33, -INF , P3 ;  /* 0xff80000021a97808 */ /* 0x000fe20001800000 */
[----:B------:R-:W-:Y:S01]  /*1a090*/  VIADD R33, R217, 0x19 ;  /* 0x00000019d9217836 */ /* 0x000fe20000000000 */
[-C--:B------:R-:W-:Y:S02]  /*1a0a0*/  ISETP.GE.AND P3, PT, R157, R213.reuse, PT ;  /* 0x000000d59d00720c */ /* 0x080fe40003f66270 */
[----:B------:R-:W-:Y:S02]  /*1a0b0*/  FSEL R24, R24, -INF , P4 ;  /* 0xff80000018187808 */ /* 0x000fe40002000000 */
[----:B------:R-:W-:Y:S02]  /*1a0c0*/  FSEL R23, R23, -INF , P0 ;  /* 0xff80000017177808 */ /* 0x000fe40000000000 */
        /* <DEDUP_REMOVED lines=74> */
[----:B------:R-:W-:Y:S02]  /*1a570*/  FSEL R62, R62, -INF , P1 ;  /* 0xff8000003e3e7808 */ /* 0x000fe40000800000 */
[-C--:B------:R-:W-:Y:S02]  /*1a580*/  ISETP.GE.AND P0, PT, R57, R206.reuse, PT ;  /* 0x000000ce3900720c */ /* 0x080fe40003f06270 */
[----:B------:R-:W-:Y:S02]  /*1a590*/  ISETP.GE.AND P1, PT, R25, R206, PT ;  /* 0x000000ce1900720c */ /* 0x000fe40003f26270 */
[----:B------:R-:W-:Y:S02]  /*1a5a0*/  FSEL R227, R227, -INF , !P3 ;  /* 0xff800000e3e37808 */ /* 0x000fe40005800000 */
[----:B------:R-:W-:Y:S02]  /*1a5b0*/  FSEL R64, R64, -INF , P4 ;  /* 0xff80000040407808 */ /* 0x000fe40002000000 */
[-C--:B------:R-:W-:Y:S02]  /*1a5c0*/  ISETP.GE.AND P3, PT, R135, R212.reuse, PT ;  /* 0x000000d48700720c */ /* 0x080fe40003f66270 */
[----:B------:R-:W-:Y:S02]  /*1a5d0*/  FSEL R4, R4, -INF , !P6 ;  /* 0xff80000004047808 */ /* 0x000fe40007000000 */
[----:B------:R-:W-:Y:S02]  /*1a5e0*/  FSEL R63, R63, -INF , P0 ;  /* 0xff8000003f3f7808 */ /* 0x000fe40000000000 */
[-C--:B------:R-:W-:Y:S02]  /*1a5f0*/  ISETP.GE.AND P4, PT, R147, R212.reuse, PT ;  /* 0x000000d49300720c */ /* 0x080fe40003f86270 */
        /* <DEDUP_REMOVED lines=8> */
[----:B------:R-:W-:Y:S02]  /*1a680*/  FSEL R52, R67, -INF , P0 ;  /* 0xff80000043347808 */ /* 0x000fe40000000000 */
[-C--:B------:R-:W-:Y:S02]  /*1a690*/  ISETP.GE.AND P6, PT, R163, R204.reuse, PT ;  /* 0x000000cca300720c */ /* 0x080fe40003fc6270 */
[-C--:B------:R-:W-:Y:S02]  /*1a6a0*/  ISETP.GE.AND P4, PT, R127, R204.reuse, PT ;  /* 0x000000cc7f00720c */ /* 0x080fe40003f86270 */
[----:B------:R-:W-:Y:S02]  /*1a6b0*/  FSEL R17, R6, -INF , !P1 ;  /* 0xff80000006117808 */ /* 0x000fe40004800000 */
[CC--:B------:R-:W-:Y:S01]  /*1a6c0*/  ISETP.GE.AND P0, PT, R217.reuse, R204.reuse, PT ;  /* 0x000000ccd900720c */ /* 0x0c0fe20003f06270 */
[----:B------:R-:W-:Y:S01]  /*1a6d0*/  VIADD R217, R217, 0xffffff80 ;  /* 0xffffff80d9d97836 */ /* 0x000fe20000000000 */
[C---:B------:R-:W-:Y:S02]  /*1a6e0*/  ISETP.GE.AND P1, PT, R145.reuse, R204, PT ;  /* 0x000000cc9100720c */ /* 0x040fe40003f26270 */
[----:B------:R-:W-:Y:S02]  /*1a6f0*/  FSEL R13, R124, -INF , !P5 ;  /* 0xff8000007c0d7808 */ /* 0x000fe40006800000 */
[----:B------:R-:W-:Y:S02]  /*1a700*/  FSEL R43, R128, -INF , !P3 ;  /* 0xff800000802b7808 */ /* 0x000fe40005800000 */
[----:B------:R-:W-:Y:S02]  /*1a710*/  FSEL R50, R14, -INF , !P6 ;  /* 0xff8000000e327808 */ /* 0x000fe40007000000 */
[-C--:B------:R-:W-:Y:S02]  /*1a720*/  ISETP.GE.AND P5, PT, R145, R212.reuse, PT ;  /* 0x000000d49100720c */ /* 0x080fe40003fa6270 */
[----:B------:R-:W-:Y:S02]  /*1a730*/  ISETP.GE.AND P3, PT, R11, R212, PT ;  /* 0x000000d40b00720c */ /* 0x000fe40003f66270 */
[----:B------:R-:W-:Y:S02]  /*1a740*/  FSEL R9, R9, -INF , !P4 ;  /* 0xff80000009097808 */ /* 0x000fe40006000000 */
[----:B------:R-:W-:Y:S02]  /*1a750*/  ISETP.GE.AND P4, PT, R125, R204, PT ;  /* 0x000000cc7d00720c */ /* 0x000fe40003f86270 */
[----:B------:R-:W-:Y:S02]  /*1a760*/  FSEL R177, R177, -INF , !P0 ;  /* 0xff800000b1b17808 */ /* 0x000fe40004000000 */
[----:B------:R-:W-:Y:S02]  /*1a770*/  ISETP.GE.AND P6, PT, R143, R212, PT ;  /* 0x000000d48f00720c */ /* 0x000fe40003fc6270 */
[----:B------:R-:W-:Y:S02]  /*1a780*/  ISETP.GE.AND P0, PT, R135, R204, PT ;  /* 0x000000cc8700720c */ /* 0x000fe40003f06270 */
[----:B------:R-:W-:Y:S02]  /*1a790*/  FSEL R48, R2, -INF , !P1 ;  /* 0xff80000002307808 */ /* 0x000fe40004800000 */
[----:B------:R-:W-:Y:S02]  /*1a7a0*/  FMNMX3.FTZ R2, R119, R4, R21, !PT ;  /* 0x0000000477027276 */ /* 0x000fe40007810015 */
[----:B------:R-:W-:Y:S02]  /*1a7b0*/  FSEL R41, R12, -INF , !P5 ;  /* 0xff8000000c297808 */ /* 0x000fe40006800000 */
[----:B------:R-:W-:Y:S02]  /*1a7c0*/  FSEL R67, R16, -INF , !P3 ;  /* 0xff80000010437808 */ /* 0x000fe40005800000 */
[----:B------:R-:W-:Y:S02]  /*1a7d0*/  ISETP.GE.AND P3, PT, R161, R212, PT ;  /* 0x000000d4a100720c */ /* 0x000fe40003f66270 */
[----:B------:R-:W-:Y:S02]  /*1a7e0*/  FSEL R49, R0, -INF , !P4 ;  /* 0xff80000000317808 */ /* 0x000fe40006000000 */
[-C--:B------:R-:W-:Y:S02]  /*1a7f0*/  ISETP.GE.AND P5, PT, R11, R204.reuse, PT ;  /* 0x000000cc0b00720c */ /* 0x080fe40003fa6270 */
[----:B------:R-:W-:Y:S02]  /*1a800*/  FSEL R249, R249, -INF , !P6 ;  /* 0xff800000f9f97808 */ /* 0x000fe40007000000 */
[----:B------:R-:W-:Y:S02]  /*1a810*/  FSEL R11, R10, -INF , !P0 ;  /* 0xff8000000a0b7808 */ /* 0x000fe40004000000 */
[-C--:B------:R-:W-:Y:S02]  /*1a820*/  ISETP.GE.AND P6, PT, R133, R204.reuse, PT ;  /* 0x000000cc8500720c */ /* 0x080fe40003fc6270 */
[----:B------:R-:W-:Y:S02]  /*1a830*/  ISETP.GE.AND P4, PT, R7, R204, PT ;  /* 0x000000cc0700720c */ /* 0x000fe40003f86270 */
[----:B------:R-:W-:Y:S02]  /*1a840*/  FMNMX3.FTZ R2, R2, R19, R15, !PT ;  /* 0x0000001302027276 */ /* 0x000fe4000781000f */
[-C--:B------:R-:W-:Y:S02]  /*1a850*/  ISETP.GE.AND P0, PT, R125, R212.reuse, PT ;  /* 0x000000d47d00720c */ /* 0x080fe40003f06270 */
[----:B------:R-:W-:Y:S02]  /*1a860*/  FMNMX3.FTZ R0, R122, R13, R17, !PT ;  /* 0x0000000d7a007276 */ /* 0x000fe40007810011 */
[----:B------:R-:W-:Y:S02]  /*1a870*/  FSEL R251, R20, -INF , !P3 ;  /* 0xff80000014fb7808 */ /* 0x000fe40005800000 */
[-C--:B------:R-:W-:Y:S02]  /*1a880*/  ISETP.GE.AND P3, PT, R133, R212.reuse, PT ;  /* 0x000000d48500720c */ /* 0x080fe40003f66270 */
[----:B------:R-:W-:Y:S02]  /*1a890*/  FSEL R239, R26, -INF , !P6 ;  /* 0xff8000001aef7808 */ /* 0x000fe40007000000 */
[----:B------:R-:W-:Y:S02]  /*1a8a0*/  FSEL R237, R27, -INF , !P4 ;  /* 0xff8000001bed7808 */ /* 0x000fe40006000000 */
[----:B------:R-:W-:Y:S02]  /*1a8b0*/  FSEL R65, R8, -INF , !P0 ;  /* 0xff80000008417808 */ /* 0x000fe40004000000 */
[----:B------:R-:W-:Y:S02]  /*1a8c0*/  FMNMX3.FTZ R2, R2, R43, R41, !PT ;  /* 0x0000002b02027276 */ /* 0x000fe40007810029 */
[C---:B------:R-:W-:Y:S02]  /*1a8d0*/  ISETP.GE.AND P6, PT, R5.reuse, R212, PT ;  /* 0x000000d40500720c */ /* 0x040fe40003fc6270 */
[-C--:B------:R-:W-:Y:S02]  /*1a8e0*/  ISETP.GE.AND P4, PT, R5, R204.reuse, PT ;  /* 0x000000cc0500720c */ /* 0x080fe40003f86270 */
[----:B------:R-:W-:Y:S02]  /*1a8f0*/  FMNMX3.FTZ R5, R0, R11, R9, !PT ;  /* 0x0000000b00057276 */ /* 0x000fe40007810009 */
[----:B------:R-:W-:Y:S02]  /*1a900*/  ISETP.GE.AND P0, PT, R161, R204, PT ;  /* 0x000000cca100720c */ /* 0x000fe40003f06270 */
[----:B------:R-:W-:Y:S02]  /*1a910*/  FSEL R51, R18, -INF , !P5 ;  /* 0xff80000012337808 */ /* 0x000fe40006800000 */
[----:B------:R-:W-:Y:S02]  /*1a920*/  FSEL R247, R24, -INF , !P3 ;  /* 0xff80000018f77808 */ /* 0x000fe40005800000 */
[----:B------:R-:W-:Y:S02]  /*1a930*/  FMNMX3.FTZ R2, R2, R67, R65, !PT ;  /* 0x0000004302027276 */ /* 0x000fe40007810041 */
[-C--:B------:R-:W-:Y:S02]  /*1a940*/  ISETP.GE.AND P3, PT, R159, R212.reuse, PT ;  /* 0x000000d49f00720c */ /* 0x080fe40003f66270 */
[----:B------:R-:W-:Y:S02]  /*1a950*/  ISETP.GE.AND P5, PT, R7, R212, PT ;  /* 0x000000d40700720c */ /* 0x000fe40003fa6270 */
[----:B------:R-:W-:Y:S02]  /*1a960*/  FMNMX3.FTZ R0, R5, R50, R48, !PT ;  /* 0x0000003205007276 */ /* 0x000fe40007810030 */
[----:B------:R-:W-:Y:S02]  /*1a970*/  ISETP.GE.AND P1, PT, R143, R204, PT ;  /* 0x000000cc8f00720c */ /* 0x000fe40003f26270 */
[----:B------:R-:W-:Y:S02]  /*1a980*/  FSEL R243, R22, -INF , !P0 ;  /* 0xff80000016f37808 */ /* 0x000fe40004000000 */
[----:B------:R-:W-:Y:S02]  /*1a990*/  FSEL R235, R28, -INF , !P3 ;  /* 0xff8000001ceb7808 */ /* 0x000fe40005800000 */
[----:B------:R-:W-:Y:S02]  /*1a9a0*/  FSEL R245, R245, -INF , !P5 ;  /* 0xff800000f5f57808 */ /* 0x000fe40006800000 */
[-C--:B------:R-:W-:Y:S02]  /*1a9b0*/  ISETP.GE.AND P0, PT, R141, R212.reuse, PT ;  /* 0x000000d48d00720c */ /* 0x080fe40003f06270 */
[----:B------:R-:W-:Y:S02]  /*1a9c0*/  FMNMX3.FTZ R2, R2, R251, R249, !PT ;  /* 0x000000fb02027276 */ /* 0x000fe400078100f9 */
[----:B------:R-:W-:Y:S02]  /*1a9d0*/  FSEL R241, R23, -INF , !P1 ;  /* 0xff80000017f17808 */ /* 0x000fe40004800000 */
[----:B------:R-:W-:Y:S02]  /*1a9e0*/  ISETP.GE.AND P3, PT, R131, R212, PT ;  /* 0x000000d48300720c */ /* 0x000fe40003f66270 */
[----:B------:R-:W-:Y:S02]  /*1a9f0*/  FMNMX3.FTZ R0, R0, R51, R49, !PT ;  /* 0x0000003300007276 */ /* 0x000fe40007810031 */
        /* <DEDUP_REMOVED lines=17> */
[----:B------:R-:W-:Y:S02]  /*1ab10*/  ISETP.GE.AND P5, PT, R139, R212, PT ;  /* 0x000000d48b00720c */ /* 0x000fe40003fa6270 */
[----:B------:R-:W-:Y:S02]  /*1ab20*/  FMNMX3.FTZ R2, R2, R233, R169, !PT ;  /* 0x000000e902027276 */ /* 0x000fe400078100a9 */
[-C--:B------:R-:W-:Y:S02]  /*1ab30*/  ISETP.GE.AND P6, PT, R157, R204.reuse, PT ;  /* 0x000000cc9d00720c */ /* 0x080fe40003fc6270 */
[----:B------:R-:W-:Y:S02]  /*1ab40*/  FSEL R229, R34, -INF , !P0 ;  /* 0xff80000022e57808 */ /* 0x000fe40004000000 */
[----:B------:R-:W-:Y:S02]  /*1ab50*/  FMNMX3.FTZ R0, R0, R231, R221, !PT ;  /* 0x000000e700007276 */ /* 0x000fe400078100dd */
[----:B------:R-:W-:Y:S02]  /*1ab60*/  ISETP.GE.AND P1, PT, R139, R204, PT ;  /* 0x000000cc8b00720c */ /* 0x000fe40003f26270 */
[----:B------:R-:W-:Y:S02]  /*1ab70*/  FSEL R181, R181, -INF , !P3 ;  /* 0xff800000b5b57808 */ /* 0x000fe40005800000 */
[----:B------:R-:W-:Y:S02]  /*1ab80*/  FSEL R167, R167, -INF , !P4 ;  /* 0xff800000a7a77808 */ /* 0x000fe40006000000 */
[----:B------:R-:W-:Y:S02]  /*1ab90*/  FSEL R223, R40, -INF , !P5 ;  /* 0xff80000028df7808 */ /* 0x000fe40006800000 */
[-C--:B------:R-:W-:Y:S02]  /*1aba0*/  ISETP.GE.AND P3, PT, R151, R212.reuse, PT ;  /* 0x000000d49700720c */ /* 0x080fe40003f66270 */
[----:B------:R-:W-:Y:S02]  /*1abb0*/  ISETP.GE.AND P4, PT, R137, R212, PT ;  /* 0x000000d48900720c */ /* 0x000fe40003f86270 */
[----:B------:R-:W-:Y:S02]  /*1abc0*/  FMNMX3.FTZ R2, R2, R227, R225, !PT ;  /* 0x000000e302027276 */ /* 0x000fe400078100e1 */
[----:B------:R-:W-:Y:S02]  /*1abd0*/  FSEL R175, R39, -INF , !P6 ;  /* 0xff80000027af7808 */ /* 0x000fe40007000000 */
[-C--:B------:R-:W-:Y:S02]  /*1abe0*/  ISETP.GE.AND P0, PT, R129, R204.reuse, PT ;  /* 0x000000cc8100720c */ /* 0x080fe40003f06270 */
        /* <DEDUP_REMOVED lines=8> */
[----:B------:R-:W-:Y:S02]  /*1ac70*/  ISETP.GE.AND P4, PT, R142, R212, PT ;  /* 0x000000d48e00720c */ /* 0x000fe40003f86270 */
[----:B------:R-:W-:Y:S02]  /*1ac80*/  FSEL R171, R171, -INF , !P0 ;  /* 0xff800000abab7808 */ /* 0x000fe40004000000 */
[----:B------:R-:W-:Y:S02]  /*1ac90*/  FMNMX3.FTZ R0, R0, R177, R175, !PT ;  /* 0x000000b100007276 */ /* 0x000fe400078100af */
[----:B------:R-:W-:Y:S02]  /*1aca0*/  FSEL R159, R46, -INF , !P5 ;  /* 0xff8000002e9f7808 */ /* 0x000fe40006800000 */
[----:B------:R-:W-:Y:S02]  /*1acb0*/  ISETP.GE.AND P3, PT, R137, R204, PT ;  /* 0x000000cc8900720c */ /* 0x000fe40003f66270 */
[----:B------:R-:W-:Y:S02]  /*1acc0*/  FSEL R161, R136, -INF , !P1 ;  /* 0xff80000088a17808 */ /* 0x000fe40004800000 */
[----:B------:R-:W-:Y:S02]  /*1acd0*/  ISETP.GE.AND P5, PT, R149, R212, PT ;  /* 0x000000d49500720c */ /* 0x000fe40003fa6270 */
[----:B------:R-:W-:Y:S02]  /*1ace0*/  FMNMX3.FTZ R2, R2, R167, R165, !PT ;  /* 0x000000a702027276 */ /* 0x000fe400078100a5 */
[----:B------:R-:W-:Y:S02]  /*1acf0*/  FSEL R157, R47, -INF , !P6 ;  /* 0xff8000002f9d7808 */ /* 0x000fe40007000000 */
[----:B------:R-:W-:Y:S02]  /*1ad00*/  FSEL R151, R44, -INF , !P4 ;  /* 0xff8000002c977808 */ /* 0x000fe40006000000 */
[----:B------:R-:W-:Y:S02]  /*1ad10*/  ISETP.GE.AND P0, PT, R33, R204, PT ;  /* 0x000000cc2100720c */ /* 0x000fe40003f06270 */
[----:B------:R-:W-:Y:S02]  /*1ad20*/  FMNMX3.FTZ R0, R0, R173, R171, !PT ;  /* 0x000000ad00007276 */ /* 0x000fe400078100ab */
[----:B------:R-:W-:Y:S02]  /*1ad30*/  ISETP.GE.AND P4, PT, R37, R212, PT ;  /* 0x000000d42500720c */ /* 0x000fe40003f86270 */
[-C--:B------:R-:W-:Y:S02]  /*1ad40*/  ISETP.GE.AND P6, PT, R149, R204.reuse, PT ;  /* 0x000000cc9500720c */ /* 0x080fe40003fc6270 */
[----:B------:R-:W-:Y:S02]  /*1ad50*/  FSEL R155, R155, -INF , !P3 ;  /* 0xff8000009b9b7808 */ /* 0x000fe40005800000 */
[----:B------:R-:W-:Y:S02]  /*1ad60*/  ISETP.GE.AND P1, PT, R142, R204, PT ;  /* 0x000000cc8e00720c */ /* 0x000fe40003f26270 */
[----:B------:R-:W-:Y:S02]  /*1ad70*/  FSEL R149, R38, -INF , !P5 ;  /* 0xff80000026957808 */ /* 0x000fe40006800000 */
[----:B------:R-:W-:Y:S02]  /*1ad80*/  ISETP.GE.AND P3, PT, R29, R212, PT ;  /* 0x000000d41d00720c */ /* 0x000fe40003f66270 */
[----:B------:R-:W-:Y:S02]  /*1ad90*/  FMNMX3.FTZ R6, R2, R163, R161, !PT ;  /* 0x000000a302067276 */ /* 0x000fe400078100a1 */
[----:B------:R-:W-:Y:S02]  /*1ada0*/  FSEL R153, R153, -INF , !P0 ;  /* 0xff80000099997808 */ /* 0x000fe40004000000 */
[----:B------:R-:W-:Y:S02]  /*1adb0*/  FMNMX3.FTZ R2, R0, R159, R157, !PT ;  /* 0x0000009f00027276 */ /* 0x000fe4000781009d */
[----:B------:R-:W-:Y:S02]  /*1adc0*/  FSEL R147, R56, -INF , !P4 ;  /* 0xff80000038937808 */ /* 0x000fe40006000000 */
[----:B------:R-:W-:Y:S02]  /*1add0*/  ISETP.GE.AND P5, PT, R37, R204, PT ;  /* 0x000000cc2500720c */ /* 0x000fe40003fa6270 */
[-C--:B------:R-:W-:Y:S02]  /*1ade0*/  ISETP.GE.AND P4, PT, R140, R212.reuse, PT ;  /* 0x000000d48c00720c */ /* 0x080fe40003f86270 */
[----:B------:R-:W-:Y:S02]  /*1adf0*/  FSEL R143, R54, -INF , !P1 ;  /* 0xff800000368f7808 */ /* 0x000fe40004800000 */
[----:B------:R-:W-:Y:S02]  /*1ae00*/  FSEL R145, R36, -INF , !P3 ;  /* 0xff80000024917808 */ /* 0x000fe40005800000 */
[----:B------:R-:W-:Y:S01]  /*1ae10*/  ISETP.GE.AND P1, PT, R57, R212, PT ;  /* 0x000000d43900720c */ /* 0x000fe20003f26270 */
[----:B------:R-:W-:Y:S01]  /*1ae20*/  LDSM.16.MT88.4 R36, [R123+0xb000] ;  /* 0x00b000007b24783b */ /* 0x000fe20000004200 */
[----:B------:R-:W-:Y:S02]  /*1ae30*/  FMNMX3.FTZ R0, R6, R151, R149, !PT ;  /* 0x0000009706007276 */ /* 0x000fe40007810095 */
[----:B------:R-:W-:Y:S02]  /*1ae40*/  ISETP.GE.AND P0, PT, R29, R204, PT ;  /* 0x000000cc1d00720c */ /* 0x000fe40003f06270 */
[----:B------:R-:W-:Y:S02]  /*1ae50*/  FSEL R141, R55, -INF , !P6 ;  /* 0xff800000378d7808 */ /* 0x000fe40007000000 */
[----:B------:R-:W-:Y:S01]  /*1ae60*/  FMNMX3.FTZ R2, R2, R155, R153, !PT ;  /* 0x0000009b02027276 */ /* 0x000fe20007810099 */
[----:B------:R-:W-:Y:S01]  /*1ae70*/  LDSM.16.MT88.4 R28, [R185+0xb000] ;  /* 0x00b00000b91c783b */ /* 0x000fe20000004200 */
[----:B------:R-:W-:Y:S02]  /*1ae80*/  FSEL R135, R60, -INF , !P4 ;  /* 0xff8000003c877808 */ /* 0x000fe40006000000 */
[----:B------:R-:W-:Y:S02]  /*1ae90*/  FSEL R139, R58, -INF , !P5 ;  /* 0xff8000003a8b7808 */ /* 0x000fe40006800000 */
[-C--:B------:R-:W-:Y:S02]  /*1aea0*/  ISETP.GE.AND P4, PT, R45, R212.reuse, PT ;  /* 0x000000d42d00720c */ /* 0x080fe40003f86270 */
[----:B------:R-:W-:Y:S02]  /*1aeb0*/  FSEL R136, R61, -INF , !P1 ;  /* 0xff8000003d887808 */ /* 0x000fe40004800000 */
[----:B------:R-:W-:Y:S02]  /*1aec0*/  ISETP.GE.AND P5, PT, R25, R212, PT ;  /* 0x000000d41900720c */ /* 0x000fe40003fa6270 */
[----:B------:R-:W-:Y:S02]  /*1aed0*/  FMNMX3.FTZ R0, R0, R147, R145, !PT ;  /* 0x0000009300007276 */ /* 0x000fe40007810091 */
[-C--:B------:R-:W-:Y:S02]  /*1aee0*/  ISETP.GE.AND P3, PT, R140, R204.reuse, PT ;  /* 0x000000cc8c00720c */ /* 0x080fe40003f66270 */
[-C--:B------:R-:W-:Y:S02]  /*1aef0*/  ISETP.GE.AND P6, PT, R57, R204.reuse, PT ;  /* 0x000000cc3900720c */ /* 0x080fe40003fc6270 */
[----:B------:R-:W-:Y:S02]  /*1af00*/  FMNMX3.FTZ R2, R2, R143, R141, !PT ;  /* 0x0000008f02027276 */ /* 0x000fe4000781008d */
[----:B------:R-:W-:Y:S02]  /*1af10*/  FSEL R137, R59, -INF , !P0 ;  /* 0xff8000003b897808 */ /* 0x000fe40004000000 */
[----:B------:R-:W-:Y:S02]  /*1af20*/  FSEL R131, R64, -INF , !P5 ;  /* 0xff80000040837808 */ /* 0x000fe40006800000 */
[----:B------:R-:W-:Y:S02]  /*1af30*/  FSEL R134, R134, -INF , !P4 ;  /* 0xff80000086867808 */ /* 0x000fe40006000000 */
[----:B------:R-:W-:Y:S02]  /*1af40*/  FMNMX3.FTZ R0, R0, R135, R136, !PT ;  /* 0x0000008700007276 */ /* 0x000fe40007810088 */
[-C--:B------:R-:W-:Y:S02]  /*1af50*/  ISETP.GE.AND P1, PT, R45, R204.reuse, PT ;  /* 0x000000cc2d00720c */ /* 0x080fe40003f26270 */
[----:B------:R-:W-:Y:S01]  /*1af60*/  FSEL R126, R62, -INF , !P3 ;  /* 0xff8000003e7e7808 */ /* 0x000fe20005800000 */
[----:B------:R-:W-:Y:S01]  /*1af70*/  LDSM.16.MT88.4 R44, [R185+0xd000] ;  /* 0x00d00000b92c783b */ /* 0x000fe20000004200 */
[----:B------:R-:W-:Y:S02]  /*1af80*/  FSEL R124, R63, -INF , !P6 ;  /* 0xff8000003f7c7808 */ /* 0x000fe40007000000 */
[----:B------:R-:W-:Y:S02]  /*1af90*/  FMNMX3.FTZ R5, R2, R139, R137, !PT ;  /* 0x0000008b02057276 */ /* 0x000fe40007810089 */
[----:B------:R-:W-:Y:S02]  /*1afa0*/  ISETP.GE.AND P0, PT, R25, R204, PT ;  /* 0x000000cc1900720c */ /* 0x000fe40003f06270 */
[----:B------:R-:W-:Y:S01]  /*1afb0*/  FMNMX3.FTZ R6, R0, R131, R134, !PT ;  /* 0x0000008300067276 */ /* 0x000fe20007810086 */
[----:B------:R-:W-:Y:S01]  /*1afc0*/  LDSM.16.MT88.4 R60, [R123+0xd000] ;  /* 0x00d000007b3c783b */ /* 0x000fe20000004200 */
[----:B------:R-:W-:Y:S02]  /*1afd0*/  FSEL R52, R52, -INF , !P1 ;  /* 0xff80000034347808 */ /* 0x000fe40004800000 */
[----:B------:R-:W-:Y:S02]  /*1afe0*/  FSEL R53, R53, -INF , !P0 ;  /* 0xff80000035357808 */ /* 0x000fe40004000000 */
[----:B------:R-:W-:Y:S03]  /*1aff0*/  FMNMX3.FTZ R0, R5, R126, R124, !PT ;  /* 0x0000007e05007276 */ /* 0x000fe6000781007c */
[----:B------:R-:W1:Y:S01]  /*1b000*/  SHFL.BFLY PT, R25, R6, 0x2, 0x1f ;  /* 0x0c401f0006197f89 */ /* 0x000e6200000e0000 */
[----:B------:R-:W-:Y:S07]  /*1b010*/  FMNMX3.FTZ R7, R0, R53, R52, !PT ;  /* 0x0000003500077276 */ /* 0x000fee0007810034 */
[----:B------:R-:W3:Y:S01]  /*1b020*/  SHFL.BFLY PT, R0, R7, 0x2, 0x1f ;  /* 0x0c401f0007007f89 */ /* 0x000ee200000e0000 */
[----:B-1----:R-:W-:Y:S07]  /*1b030*/  FMNMX.FTZ R23, R6, R25, !PT ;  /* 0x0000001906177209 */ /* 0x002fee0007810000 */
[----:B------:R-:W1:Y:S01]  /*1b040*/  SHFL.BFLY PT, R2, R23, 0x1, 0x1f ;  /* 0x0c201f0017027f89 */ /* 0x000e6200000e0000 */
[----:B---3--:R-:W-:Y:S07]  /*1b050*/  FMNMX.FTZ R5, R7, R0, !PT ;  /* 0x0000000007057209 */ /* 0x008fee0007810000 */
[----:B------:R-:W3:Y:S01]  /*1b060*/  SHFL.BFLY PT, R0, R5, 0x1, 0x1f ;  /* 0x0c201f0005007f89 */ /* 0x000ee200000e0000 */
[----:B-1----:R-:W-:Y:S04]  /*1b070*/  FMNMX.FTZ R2, R23, R2, !PT ;  /* 0x0000000217027209 */ /* 0x002fe80007810000 */
[----:B------:R-:W-:Y:S01]  /*1b080*/  FSETP.NEU.FTZ.AND P1, PT, R2, -INF , PT ;  /* 0xff8000000200780b */ /* 0x000fe20003f3d000 */
[----:B--2---:R-:W-:Y:S01]  /*1b090*/  FMUL.FTZ R140, R3, R2 ;  /* 0x00000002038c7220 */ /* 0x004fe20000410000 */
[----:B---3--:R-:W-:Y:S04]  /*1b0a0*/  FMNMX.FTZ R0, R5, R0, !PT ;  /* 0x0000000005007209 */ /* 0x008fe80007810000 */
        /* <DEDUP_REMOVED lines=10> */
[-CC-:B------:R-:W-:Y:S01]  /*1b150*/  FFMA.FTZ R129, R21, R3.reuse, -R140.reuse ;  /* 0x0000000315817223 */ /* 0x180fe2000001088c */
[----:B------:R-:W1:Y:S01]  /*1b160*/  LDSM.16.MT88.4 R12, [R185+0x9000] ;  /* 0x00900000b90c783b */ /* 0x000e620000004200 */
[----:B------:R-:W-:Y:S01]  /*1b170*/  FADD.FTZ R4, -R4, R119 ;  /* 0x0000007704047221 */ /* 0x000fe20000010100 */
[-C--:B------:R-:W-:Y:S01]  /*1b180*/  FFMA.FTZ R130, R19, R3.reuse, -R140 ;  /* 0x0000000313827223 */ /* 0x080fe2000001088c */
[-CC-:B------:R-:W-:Y:S01]  /*1b190*/  FFMA.FTZ R127, R17, R3.reuse, -R128.reuse ;  /* 0x00000003117f7223 */ /* 0x180fe20000010880 */
[-CC-:B------:R-:W-:Y:S01]  /*1b1a0*/  FFMA.FTZ R132, R11, R3.reuse, -R128.reuse ;  /* 0x000000030b847223 */ /* 0x180fe20000010880 */
[-CC-:B------:R-:W-:Y:S01]  /*1b1b0*/  FFMA.FTZ R119, R9, R3.reuse, -R128.reuse ;  /* 0x0000000309777223 */ /* 0x180fe20000010880 */
[C---:B------:R-:W-:Y:S01]  /*1b1c0*/  FMUL.FTZ R9, R3.reuse, R4 ;  /* 0x0000000403097220 */ /* 0x040fe20000410000 */
[----:B------:R-:W-:Y:S01]  /*1b1d0*/  FMUL.FTZ R8, R3, R6 ;  /* 0x0000000603087220 */ /* 0x000fe20000410000 */
[----:B------:R-:W2:Y:S01]  /*1b1e0*/  LDSM.16.MT88.4 R20, [R123+0x9000] ;  /* 0x009000007b14783b */ /* 0x000ea20000004200 */
[----:B------:R-:W-:Y:S01]  /*1b1f0*/  MUFU.EX2 R138, R138 ;  /* 0x0000008a008a7308 */ /* 0x000fe20000000800 */
[-CC-:B------:R-:W-:Y:S01]  /*1b200*/  FFMA.FTZ R160, R157, R3.reuse, -R128.reuse ;  /* 0x000000039da07223 */ /* 0x180fe20000010880 */
[-C--:B------:R-:W-:Y:S01]  /*1b210*/  FFMA.FTZ R53, R53, R3.reuse, -R128 ;  /* 0x0000000335357223 */ /* 0x080fe20000010880 */
[-C--:B------:R-:W-:Y:S07]  /*1b220*/  FFMA.FTZ R122, R169, R3.reuse, -R140 ;  /* 0x00000003a97a7223 */ /* 0x080fee000001088c */
[----:B------:R-:W3:Y:S01]  /*1b230*/  MUFU.EX2 R55, R9 ;  /* 0x0000000900377308 */ /* 0x000ee20000000800 */
[-CC-:B------:R-:W-:Y:S01]  /*1b240*/  FFMA.FTZ R146, R221, R3.reuse, -R128.reuse ;  /* 0x00000003dd927223 */ /* 0x180fe20000010880 */
[-C--:B------:R-:W-:Y:S01]  /*1b250*/  FFMA.FTZ R231, R231, R3.reuse, -R128 ;  /* 0x00000003e7e77223 */ /* 0x080fe20000010880 */
[-CC-:B------:R-:W-:Y:S07]  /*1b260*/  FFMA.FTZ R150, R227, R3.reuse, -R140.reuse ;  /* 0x00000003e3967223 */ /* 0x180fee000001088c */
[----:B------:R-:W4:Y:S01]  /*1b270*/  MUFU.EX2 R54, R8 ;  /* 0x0000000800367308 */ /* 0x000f220000000800 */
[-C--:B------:R-:W-:Y:S01]  /*1b280*/  FFMA.FTZ R144, R179, R3.reuse, -R140 ;  /* 0x00000003b3907223 */ /* 0x080fe2000001088c */
[-CC-:B------:R-:W-:Y:S01]  /*1b290*/  FFMA.FTZ R142, R229, R3.reuse, -R128.reuse ;  /* 0x00000003e58e7223 */ /* 0x180fe20000010880 */
[-C--:B------:R-:W-:Y:S07]  /*1b2a0*/  FFMA.FTZ R183, R183, R3.reuse, -R128 ;  /* 0x00000003b7b77223 */ /* 0x080fee0000010880 */
[----:B------:R-:W5:Y:S01]  /*1b2b0*/  MUFU.EX2 R129, R129 ;  /* 0x0000008100817308 */ /* 0x000f620000000800 */
[-CC-:B------:R-:W-:Y:S01]  /*1b2c0*/  FFMA.FTZ R235, R235, R3.reuse, -R140.reuse ;  /* 0x00000003ebeb7223 */ /* 0x180fe2000001088c */
[-CC-:B------:R-:W-:Y:S01]  /*1b2d0*/  FFMA.FTZ R233, R233, R3.reuse, -R140.reuse ;  /* 0x00000003e9e97223 */ /* 0x180fe2000001088c */
[-C--:B------:R-:W-:Y:S07]  /*1b2e0*/  FFMA.FTZ R148, R223, R3.reuse, -R140 ;  /* 0x00000003df947223 */ /* 0x080fee000001088c */
[----:B------:R-:W-:Y:S01]  /*1b2f0*/  MUFU.EX2 R130, R130 ;  /* 0x0000008200827308 */ /* 0x000fe20000000800 */
[--C-:B------:R-:W-:Y:S01]  /*1b300*/  FFMA.FTZ R154, R177, R3, -R128.reuse ;  /* 0x00000003b19a7223 */ /* 0x100fe20000010880 */
[C---:B---3--:R-:W-:Y:S01]  /*1b310*/  FMUL.FTZ R4, R55.reuse, R112 ;  /* 0x0000007037047220 */ /* 0x048fe20000410000 */
[C---:B------:R-:W-:Y:S07]  /*1b320*/  FMUL.FTZ R5, R55.reuse, R113 ;  /* 0x0000007137057220 */ /* 0x040fee0000410000 */
[----:B------:R-:W3:Y:S01]  /*1b330*/  MUFU.EX2 R125, R125 ;  /* 0x0000007d007d7308 */ /* 0x000ee20000000800 */
[C---:B------:R-:W-:Y:S01]  /*1b340*/  FMUL.FTZ R9, R55.reuse, R109 ;  /* 0x0000006d37097220 */ /* 0x040fe20000410000 */
[C---:B----4-:R-:W-:Y:S01]  /*1b350*/  FMUL.FTZ R6, R54.reuse, R114 ;  /* 0x0000007236067220 */ /* 0x050fe20000410000 */
[C---:B------:R-:W-:Y:S07]  /*1b360*/  FMUL.FTZ R7, R54.reuse, R115 ;  /* 0x0000007336077220 */ /* 0x040fee0000410000 */
[----:B------:R-:W-:Y:S01]  /*1b370*/  MUFU.EX2 R133, R133 ;  /* 0x0000008500857308 */ /* 0x000fe20000000800 */
[----:B------:R-:W-:Y:S01]  /*1b380*/  FMUL.FTZ R8, R55, R108 ;  /* 0x0000006c37087220 */ /* 0x000fe20000410000 */
[----:B-----5:R-:W-:Y:S01]  /*1b390*/  F2FP.BF16.F32.PACK_AB R56, R129, R138 ;  /* 0x0000008a8138723e */ /* 0x020fe200000010ff */
[C---:B------:R-:W-:Y:S07]  /*1b3a0*/  FMUL.FTZ R10, R54.reuse, R110 ;  /* 0x0000006e360a7220 */ /* 0x040fee0000410000 */
[----:B------:R-:W4:Y:S01]  /*1b3b0*/  MUFU.EX2 R127, R127 ;  /* 0x0000007f007f7308 */ /* 0x000f220000000800 */
        /* <DEDUP_REMOVED lines=9> */
[----:B------:R-:W-:Y:S01]  /*1b450*/  FMUL.FTZ R25, R55, R93 ;  /* 0x0000005d37197220 */ /* 0x000fe20000410000 */
[----:B------:R-:W-:Y:S01]  /*1b460*/  LDSM.16.MT88.4 R100, [R123+0xac00] ;  /* 0x00ac00007b64783b */ /* 0x000fe20000004200 */
[C---:B------:R-:W-:Y:S01]  /*1b470*/  FMUL.FTZ R26, R54.reuse, R94 ;  /* 0x0000005e361a7220 */ /* 0x040fe20000410000 */
[C---:B------:R-:W-:Y:S01]  /*1b480*/  FMUL.FTZ R27, R54.reuse, R95 ;  /* 0x0000005f361b7220 */ /* 0x040fe20000410000 */
[----:B----4-:R-:W-:Y:S01]  /*1b490*/  F2FP.BF16.F32.PACK_AB R57, R127, R133 ;  /* 0x000000857f39723e */ /* 0x010fe200000010ff */
[C---:B------:R-:W-:Y:S01]  /*1b4a0*/  FMUL.FTZ R40, R55.reuse, R76 ;  /* 0x0000004c37287220 */ /* 0x040fe20000410000 */
[C---:B------:R-:W-:Y:S01]  /*1b4b0*/  FMUL.FTZ R42, R54.reuse, R78 ;  /* 0x0000004e362a7220 */ /* 0x040fe20000410000 */
[----:B------:R-:W-:Y:S01]  /*1b4c0*/  FMUL.FTZ R24, R55, R92 ;  /* 0x0000005c37187220 */ /* 0x000fe20000410000 */
[-C--:B------:R-:W-:Y:S01]  /*1b4d0*/  FFMA.FTZ R92, R159, R3.reuse, -R128 ;  /* 0x000000039f5c7223 */ /* 0x080fe20000010880 */
[----:B------:R-:W-:Y:S01]  /*1b4e0*/  FMUL.FTZ R32, R55, R84 ;  /* 0x0000005437207220 */ /* 0x000fe20000410000 */
[--C-:B------:R-:W-:Y:S01]  /*1b4f0*/  FFMA.FTZ R84, R65, R3, -R140.reuse ;  /* 0x0000000341547223 */ /* 0x100fe2000001088c */
[C---:B------:R-:W-:Y:S01]  /*1b500*/  FMUL.FTZ R35, R54.reuse, R87 ;  /* 0x0000005736237220 */ /* 0x040fe20000410000 */
[----:B---3--:R-:W-:Y:S01]  /*1b510*/  F2FP.BF16.F32.PACK_AB R59, R119, R132 ;  /* 0x00000084773b723e */ /* 0x008fe200000010ff */
[----:B------:R-:W-:Y:S01]  /*1b520*/  FFMA.FTZ R87, R67, R3, -R140 ;  /* 0x0000000343577223 */ /* 0x000fe2000001088c */
[----:B------:R3:W-:Y:S01]  /*1b530*/  MUFU.EX2 R157, R92 ;  /* 0x0000005c009d7308 */ /* 0x0007e20000000800 */
[----:B------:R-:W4:Y:S01]  /*1b540*/  LDSM.16.MT88.4 R64, [R185+0x9400] ;  /* 0x00940000b940783b */ /* 0x000f220000004200 */
[----:B------:R-:W-:Y:S01]  /*1b550*/  FMUL.FTZ R33, R55, R85 ;  /* 0x0000005537217220 */ /* 0x000fe20000410000 */
[----:B------:R-:W-:Y:S07]  /*1b560*/  FFMA.FTZ R85, R51, R3, -R128 ;  /* 0x0000000333557223 */ /* 0x000fee0000010880 */
[----:B------:R-:W-:Y:S01]  /*1b570*/  MUFU.EX2 R84, R84 ;  /* 0x0000005400547308 */ /* 0x000fe20000000800 */
[C---:B-1----:R-:W-:Y:S09]  /*1b580*/  HMMA.16816.F32.BF16 R4, R56.reuse, R12, R4 ;  /* 0x0000000c3804723c */ /* 0x042ff20000041804 */
[----:B------:R-:W1:Y:S01]  /*1b590*/  MUFU.EX2 R87, R87 ;  /* 0x0000005700577308 */ /* 0x000e620000000800 */
[C---:B------:R-:W-:Y:S01]  /*1b5a0*/  FMUL.FTZ R51, R54.reuse, R71 ;  /* 0x0000004736337220 */ /* 0x040fe20000410000 */
[C---:B------:R-:W-:Y:S08]  /*1b5b0*/  FMUL.FTZ R12, R55.reuse, R104 ;  /* 0x00000068370c7220 */ /* 0x040ff00000410000 */
[----:B------:R-:W-:Y:S01]  /*1b5c0*/  MUFU.EX2 R85, R85 ;  /* 0x0000005500557308 */ /* 0x000fe20000000800 */
[C---:B------:R-:W-:Y:S01]  /*1b5d0*/  HMMA.16816.F32.BF16 R8, R56.reuse, R14, R8 ;  /* 0x0000000e3808723c */ /* 0x040fe20000041808 */
[----:B---3--:R-:W-:Y:S02]  /*1b5e0*/  LDSM.16.MT88.4 R92, [R185+0xcc00] ;  /* 0x00cc0000b95c783b */ /* 0x008fe40000004200 */
[----:B------:R-:W-:Y:S01]  /*1b5f0*/  FMUL.FTZ R13, R55, R105 ;  /* 0x00000069370d7220 */ /* 0x000fe20000410000 */
[C---:B------:R-:W-:Y:S01]  /*1b600*/  FMUL.FTZ R14, R54.reuse, R106 ;  /* 0x0000006a360e7220 */ /* 0x040fe20000410000 */
[C---:B------:R-:W-:Y:S04]  /*1b610*/  FMUL.FTZ R15, R54.reuse, R107 ;  /* 0x0000006b360f7220 */ /* 0x040fe80000410000 */
[----:B------:R-:W-:Y:S01]  /*1b620*/  MUFU.EX2 R122, R122 ;  /* 0x0000007a007a7308 */ /* 0x000fe20000000800 */
[C---:B------:R-:W-:Y:S01]  /*1b630*/  FMUL.FTZ R34, R54.reuse, R86 ;  /* 0x0000005636227220 */ /* 0x040fe20000410000 */
[----:B------:R-:W-:Y:S01]  /*1b640*/  FFMA.FTZ R86, R41, R3, -R140 ;  /* 0x0000000329567223 */ /* 0x000fe2000001088c */
[----:B------:R-:W-:Y:S07]  /*1b650*/  FMUL.FTZ R41, R55, R77 ;  /* 0x0000004d37297220 */ /* 0x000fee0000410000 */
[----:B------:R-:W-:Y:S01]  /*1b660*/  MUFU.EX2 R221, R231 ;  /* 0x000000e700dd7308 */ /* 0x000fe20000000800 */
[--C-:B------:R-:W-:Y:S01]  /*1b670*/  FFMA.FTZ R107, R241, R3, -R128.reuse ;  /* 0x00000003f16b7223 */ /* 0x100fe20000010880 */
[C---:B--2---:R-:W-:Y:S08]  /*1b680*/  HMMA.16816.F32.BF16 R12, R56.reuse, R20, R12 ;  /* 0x00000014380c723c */ /* 0x044ff0000004180c */
        /* <DEDUP_REMOVED lines=9> */
[C---:B------:R-:W-:Y:S01]  /*1b720*/  FMUL.FTZ R23, R54.reuse, R99 ;  /* 0x0000006336177220 */ /* 0x040fe20000410000 */
[-C--:B------:R-:W-:Y:S07]  /*1b730*/  FFMA.FTZ R98, R251, R3.reuse, -R140 ;  /* 0x00000003fb627223 */ /* 0x080fee000001088c */
[----:B------:R-:W-:Y:S01]  /*1b740*/  MUFU.EX2 R106, R106 ;  /* 0x0000006a006a7308 */ /* 0x000fe20000000800 */
[-C--:B------:R-:W-:Y:S01]  /*1b750*/  FFMA.FTZ R99, R239, R3.reuse, -R128 ;  /* 0x00000003ef637223 */ /* 0x080fe20000010880 */
[-CC-:B------:R-:W-:Y:S01]  /*1b760*/  FFMA.FTZ R97, R247, R3.reuse, -R140.reuse ;  /* 0x00000003f7617223 */ /* 0x180fe2000001088c */
[-C--:B------:R-:W-:Y:S07]  /*1b770*/  FFMA.FTZ R96, R245, R3.reuse, -R140 ;  /* 0x00000003f5607223 */ /* 0x080fee000001088c */
[----:B------:R-:W-:Y:S01]  /*1b780*/  MUFU.EX2 R105, R105 ;  /* 0x0000006900697308 */ /* 0x000fe20000000800 */
[C---:B------:R-:W-:Y:S09]  /*1b790*/  HMMA.16816.F32.BF16 R20, R56.reuse, R28, R20 ;  /* 0x0000001c3814723c */ /* 0x040ff20000041814 */
[----:B------:R-:W-:Y:S01]  /*1b7a0*/  MUFU.EX2 R98, R98 ;  /* 0x0000006200627308 */ /* 0x000fe20000000800 */
[----:B------:R-:W-:Y:S01]  /*1b7b0*/  FMUL.FTZ R28, R55, R88 ;  /* 0x00000058371c7220 */ /* 0x000fe20000410000 */
[----:B------:R-:W-:Y:S01]  /*1b7c0*/  FFMA.FTZ R88, R49, R3, -R128 ;  /* 0x0000000331587223 */ /* 0x000fe20000010880 */
[C---:B------:R-:W-:Y:S07]  /*1b7d0*/  FMUL.FTZ R49, R55.reuse, R69 ;  /* 0x0000004537317220 */ /* 0x040fee0000410000 */
[----:B------:R-:W-:Y:S01]  /*1b7e0*/  MUFU.EX2 R99, R99 ;  /* 0x0000006300637308 */ /* 0x000fe20000000800 */
[C---:B------:R-:W-:Y:S03]  /*1b7f0*/  HMMA.16816.F32.BF16 R24, R56.reuse, R30, R24 ;  /* 0x0000001e3818723c */ /* 0x040fe60000041818 */
[----:B------:R-:W-:Y:S01]  /*1b800*/  FMUL.FTZ R29, R55, R89 ;  /* 0x00000059371d7220 */ /* 0x000fe20000410000 */
[C---:B------:R-:W-:Y:S01]  /*1b810*/  FMUL.FTZ R30, R54.reuse, R90 ;  /* 0x0000005a361e7220 */ /* 0x040fe20000410000 */
[C---:B------:R-:W-:Y:S01]  /*1b820*/  FMUL.FTZ R31, R54.reuse, R91 ;  /* 0x0000005b361f7220 */ /* 0x040fe20000410000 */
[----:B------:R-:W-:Y:S01]  /*1b830*/  FFMA.FTZ R89, R43, R3, -R140 ;  /* 0x000000032b597223 */ /* 0x000fe2000001088c */
[----:B------:R-:W-:Y:S01]  /*1b840*/  FMUL.FTZ R43, R54, R79 ;  /* 0x0000004f362b7220 */ /* 0x000fe20000410000 */
[-CC-:B------:R-:W-:Y:S01]  /*1b850*/  FFMA.FTZ R90, R50, R3.reuse, -R128.reuse ;  /* 0x00000003325a7223 */ /* 0x180fe20000010880 */
[----:B------:R-:W2:Y:S01]  /*1b860*/  LDSM.16.MT88.4 R76, [R123+0x9400] ;  /* 0x009400007b4c783b */ /* 0x000ea20000004200 */
[----:B------:R-:W-:Y:S01]  /*1b870*/  FMUL.FTZ R50, R54, R70 ;  /* 0x0000004636327220 */ /* 0x000fe20000410000 */
[--C-:B------:R-:W-:Y:S01]  /*1b880*/  FFMA.FTZ R91, R48, R3, -R128.reuse ;  /* 0x00000003305b7223 */ /* 0x100fe20000010880 */
[C---:B------:R-:W-:Y:S01]  /*1b890*/  HMMA.16816.F32.BF16 R28, R56.reuse, R36, R28 ;  /* 0x00000024381c723c */ /* 0x040fe2000004181c */
[----:B------:R-:W3:Y:S02]  /*1b8a0*/  MUFU.EX2 R88, R88 ;  /* 0x0000005800587308 */ /* 0x000ee40000000800 */
[C---:B------:R-:W-:Y:S01]  /*1b8b0*/  FMUL.FTZ R36, R55.reuse, R80 ;  /* 0x0000005037247220 */ /* 0x040fe20000410000 */
[C---:B------:R-:W-:Y:S01]  /*1b8c0*/  FMUL.FTZ R37, R55.reuse, R81 ;  /* 0x0000005137257220 */ /* 0x040fe20000410000 */
[----:B------:R-:W-:Y:S06]  /*1b8d0*/  FMUL.FTZ R48, R55, R68 ;  /* 0x0000004437307220 */ /* 0x000fec0000410000 */
[----:B------:R-:W5:Y:S01]  /*1b8e0*/  MUFU.EX2 R89, R89 ;  /* 0x0000005900597308 */ /* 0x000f620000000800 */
[----:B------:R-:W-:Y:S01]  /*1b8f0*/  LDSM.16.MT88.4 R68, [R185+0x9800] ;  /* 0x00980000b944783b */ /* 0x000fe20000004200 */
[C---:B------:R-:W-:Y:S08]  /*1b900*/  HMMA.16816.F32.BF16 R32, R56.reuse, R38, R32 ;  /* 0x000000263820723c */ /* 0x040ff00000041820 */
[----:B------:R-:W-:Y:S01]  /*1b910*/  MUFU.EX2 R90, R90 ;  /* 0x0000005a005a7308 */ /* 0x000fe20000000800 */
[C---:B------:R-:W-:Y:S01]  /*1b920*/  FMUL.FTZ R38, R54.reuse, R82 ;  /* 0x0000005236267220 */ /* 0x040fe20000410000 */
[C---:B------:R-:W-:Y:S01]  /*1b930*/  FMUL.FTZ R39, R54.reuse, R83 ;  /* 0x0000005336277220 */ /* 0x040fe20000410000 */
[-CC-:B------:R-:W-:Y:S07]  /*1b940*/  FFMA.FTZ R104, R243, R3.reuse, -R128.reuse ;  /* 0x00000003f3687223 */ /* 0x180fee0000010880 */
[----:B------:R-:W4:Y:S01]  /*1b950*/  MUFU.EX2 R91, R91 ;  /* 0x0000005b005b7308 */ /* 0x000f220000000800 */
[----:B------:R-:W2:Y:S01]  /*1b960*/  LDSM.16.MT88.4 R80, [R185+0xb400] ;  /* 0x00b40000b950783b */ /* 0x000ea20000004200 */
[-CC-:B------:R-:W-:Y:S01]  /*1b970*/  FFMA.FTZ R152, R173, R3.reuse, -R128.reuse ;  /* 0x00000003ad987223 */ /* 0x180fe20000010880 */
[----:B------:R-:W-:Y:S07]  /*1b980*/  FFMA.FTZ R171, R171, R3, -R128 ;  /* 0x00000003abab7223 */ /* 0x000fee0000010880 */
[----:B------:R-:W-:Y:S01]  /*1b990*/  MUFU.EX2 R97, R97 ;  /* 0x0000006100617308 */ /* 0x000fe20000000800 */
[C---:B------:R-:W-:Y:S03]  /*1b9a0*/  HMMA.16816.F32.BF16 R36, R56.reuse, R44, R36 ;  /* 0x0000002c3824723c */ /* 0x040fe60000041824 */
[C---:B------:R-:W-:Y:S01]  /*1b9b0*/  FMUL.FTZ R44, R55.reuse, R72 ;  /* 0x00000048372c7220 */ /* 0x040fe20000410000 */
[----:B------:R-:W-:Y:S05]  /*1b9c0*/  FMUL.FTZ R45, R55, R73 ;  /* 0x00000049372d7220 */ /* 0x000fea0000410000 */
[----:B------:R-:W2:Y:S01]  /*1b9d0*/  MUFU.EX2 R96, R96 ;  /* 0x0000006000607308 */ /* 0x000ea20000000800 */
[-CC-:B------:R-:W-:Y:S01]  /*1b9e0*/  FFMA.FTZ R225, R225, R3.reuse, -R140.reuse ;  /* 0x00000003e1e17223 */ /* 0x180fe2000001088c */
[----:B------:R-:W-:Y:S01]  /*1b9f0*/  FFMA.FTZ R181, R181, R3, -R140 ;  /* 0x00000003b5b57223 */ /* 0x000fe2000001088c */
[C---:B------:R-:W-:Y:S07]  /*1ba00*/  HMMA.16816.F32.BF16 R40, R56.reuse, R46, R40 ;  /* 0x0000002e3828723c */ /* 0x040fee0000041828 */
[----:B------:R-:W2:Y:S01]  /*1ba10*/  MUFU.EX2 R104, R104 ;  /* 0x0000006800687308 */ /* 0x000ea20000000800 */
[C---:B------:R-:W-:Y:S01]  /*1ba20*/  FMUL.FTZ R46, R54.reuse, R74 ;  /* 0x0000004a362e7220 */ /* 0x040fe20000410000 */
[----:B------:R-:W-:Y:S08]  /*1ba30*/  FMUL.FTZ R47, R54, R75 ;  /* 0x0000004b362f7220 */ /* 0x000ff00000410000 */
[----:B------:R-:W-:Y:S01]  /*1ba40*/  MUFU.EX2 R179, R235 ;  /* 0x000000eb00b37308 */ /* 0x000fe20000000800 */
[----:B------:R-:W2:Y:S01]  /*1ba50*/  LDSM.16.MT88.4 R72, [R123+0xb400] ;  /* 0x00b400007b48783b */ /* 0x000ea20000004200 */
[-C--:B------:R-:W-:Y:S01]  /*1ba60*/  FFMA.FTZ R175, R175, R3.reuse, -R128 ;  /* 0x00000003afaf7223 */ /* 0x080fe20000010880 */
[-CC-:B------:R-:W-:Y:S07]  /*1ba70*/  FFMA.FTZ R156, R167, R3.reuse, -R140.reuse ;  /* 0x00000003a79c7223 */ /* 0x180fee000001088c */
[----:B------:R-:W2:Y:S01]  /*1ba80*/  MUFU.EX2 R144, R144 ;  /* 0x0000009000907308 */ /* 0x000ea20000000800 */
[-C--:B------:R-:W-:Y:S01]  /*1ba90*/  FFMA.FTZ R158, R163, R3.reuse, -R140 ;  /* 0x00000003a39e7223 */ /* 0x080fe2000001088c */
[C---:B------:R-:W-:Y:S08]  /*1baa0*/  HMMA.16816.F32.BF16 R44, R56.reuse, R60, R44 ;  /* 0x0000003c382c723c */ /* 0x040ff0000004182c */
[----:B------:R-:W2:Y:S01]  /*1bab0*/  MUFU.EX2 R169, R233 ;  /* 0x000000e900a97308 */ /* 0x000ea20000000800 */
[-C--:B------:R-:W-:Y:S01]  /*1bac0*/  FFMA.FTZ R162, R153, R3.reuse, -R128 ;  /* 0x0000000399a27223 */ /* 0x080fe20000010880 */
[-CC-:B------:R-:W-:Y:S01]  /*1bad0*/  FFMA.FTZ R165, R165, R3.reuse, -R140.reuse ;  /* 0x00000003a5a57223 */ /* 0x180fe2000001088c */
[-C--:B------:R-:W-:Y:S07]  /*1bae0*/  FFMA.FTZ R161, R161, R3.reuse, -R140 ;  /* 0x00000003a1a17223 */ /* 0x080fee000001088c */
[----:B------:R-:W2:Y:S01]  /*1baf0*/  MUFU.EX2 R146, R146 ;  /* 0x0000009200927308 */ /* 0x000ea20000000800 */
[----:B------:R-:W-:Y:S01]  /*1bb00*/  FFMA.FTZ R155, R155, R3, -R128 ;  /* 0x000000039b9b7223 */ /* 0x000fe20000010880 */
[----:B------:R-:W-:Y:S01]  /*1bb10*/  HMMA.16816.F32.BF16 R48, R56, R62, R48 ;  /* 0x0000003e3830723c */ /* 0x000fe20000041830 */
[----:B------:R-:W2:Y:S07]  /*1bb20*/  LDSM.16.MT88.4 R60, [R185+0xd400] ;  /* 0x00d40000b93c783b */ /* 0x000eae0000004200 */
[----:B------:R-:W-:Y:S01]  /*1bb30*/  MUFU.EX2 R142, R142 ;  /* 0x0000008e008e7308 */ /* 0x000fe20000000800 */
[----:B-1----:R-:W-:Y:S01]  /*1bb40*/  F2FP.BF16.F32.PACK_AB R58, R84, R87 ;  /* 0x00000057543a723e */ /* 0x002fe200000010ff */
[--C-:B------:R-:W-:Y:S01]  /*1bb50*/  FFMA.FTZ R166, R149, R3, -R140.reuse ;  /* 0x0000000395a67223 */ /* 0x100fe2000001088c */
[----:B---3--:R-:W-:Y:S07]  /*1bb60*/  F2FP.BF16.F32.PACK_AB R59, R88, R85 ;  /* 0x00000055583b723e */ /* 0x008fee00000010ff */
[----:B------:R-:W1:Y:S01]  /*1bb70*/  MUFU.EX2 R183, R183 ;  /* 0x000000b700b77308 */ /* 0x000e620000000800 */
[----:B-----5:R-:W-:Y:S01]  /*1bb80*/  F2FP.BF16.F32.PACK_AB R56, R86, R89 ;  /* 0x000000595638723e */ /* 0x020fe200000010ff */
[-C--:B------:R-:W-:Y:S01]  /*1bb90*/  FFMA.FTZ R164, R145, R3.reuse, -R140 ;  /* 0x0000000391a47223 */ /* 0x080fe2000001088c */
[----:B----4-:R-:W-:Y:S07]  /*1bba0*/  F2FP.BF16.F32.PACK_AB R57, R91, R90 ;  /* 0x0000005a5b39723e */ /* 0x010fee00000010ff */
[----:B------:R-:W3:Y:S01]  /*1bbb0*/  MUFU.EX2 R223, R225 ;  /* 0x000000e100df7308 */ /* 0x000ee20000000800 */
[-CC-:B------:R-:W-:Y:S01]  /*1bbc0*/  FFMA.FTZ R168, R141, R3.reuse, -R128.reuse ;  /* 0x000000038da87223 */ /* 0x180fe20000010880 */
[-C--:B------:R-:W-:Y:S01]  /*1bbd0*/  FFMA.FTZ R170, R137, R3.reuse, -R128 ;  /* 0x0000000389aa7223 */ /* 0x080fe20000010880 */
[-CC-:B------:R-:W-:Y:S07]  /*1bbe0*/  FFMA.FTZ R151, R151, R3.reuse, -R140.reuse ;  /* 0x0000000397977223 */ /* 0x180fee000001088c */
[----:B------:R-:W-:Y:S01]  /*1bbf0*/  MUFU.EX2 R148, R148 ;  /* 0x0000009400947308 */ /* 0x000fe20000000800 */
[-C--:B------:R-:W-:Y:S01]  /*1bc00*/  FFMA.FTZ R147, R147, R3.reuse, -R140 ;  /* 0x0000000393937223 */ /* 0x080fe2000001088c */
[C---:B------:R-:W-:Y:S08]  /*1bc10*/  HMMA.16816.F32.BF16 R4, R56.reuse, R64, R4 ;  /* 0x000000403804723c */ /* 0x040ff00000041804 */
[----:B------:R-:W4:Y:S01]  /*1bc20*/  MUFU.EX2 R177, R181 ;  /* 0x000000b500b17308 */ /* 0x000f220000000800 */
[-CC-:B------:R-:W-:Y:S01]  /*1bc30*/  FFMA.FTZ R143, R143, R3.reuse, -R128.reuse ;  /* 0x000000038f8f7223 */ /* 0x180fe20000010880 */
[----:B------:R-:W-:Y:S01]  /*1bc40*/  FFMA.FTZ R139, R139, R3, -R128 ;  /* 0x000000038b8b7223 */ /* 0x000fe20000010880 */
[----:B------:R-:W-:Y:S07]  /*1bc50*/  FFMA.FTZ R133, R54, R219, R133 ;  /* 0x000000db36857223 */ /* 0x000fee0000010085 */
[----:B------:R-:W-:Y:S01]  /*1bc60*/  MUFU.EX2 R154, R154 ;  /* 0x0000009a009a7308 */ /* 0x000fe20000000800 */
[-C--:B------:R-:W-:Y:S01]  /*1bc70*/  FFMA.FTZ R135, R135, R3.reuse, -R140 ;  /* 0x0000000387877223 */ /* 0x080fe2000001088c */
[C---:B------:R-:W-:Y:S01]  /*1bc80*/  HMMA.16816.F32.BF16 R8, R56.reuse, R66, R8 ;  /* 0x000000423808723c */ /* 0x040fe20000041808 */
[----:B------:R-:W5:Y:S07]  /*1bc90*/  LDSM.16.MT88.4 R64, [R123+0xd400] ;  /* 0x00d400007b40783b */ /* 0x000f6e0000004200 */
[----:B------:R-:W4:Y:S01]  /*1bca0*/  MUFU.EX2 R173, R175 ;  /* 0x000000af00ad7308 */ /* 0x000f220000000800 */
[----:B------:R-:W-:Y:S01]  /*1bcb0*/  FFMA.FTZ R138, R55, R216, R138 ;  /* 0x000000d8378a7223 */ /* 0x000fe2000001008a */
[-CC-:B------:R-:W-:Y:S01]  /*1bcc0*/  FFMA.FTZ R136, R136, R3.reuse, -R140.reuse ;  /* 0x0000000388887223 */ /* 0x180fe2000001088c */
[-C--:B------:R-:W-:Y:S07]  /*1bcd0*/  FFMA.FTZ R131, R131, R3.reuse, -R140 ;  /* 0x0000000383837223 */ /* 0x080fee000001088c */
[----:B------:R-:W-:Y:S01]  /*1bce0*/  MUFU.EX2 R152, R152 ;  /* 0x0000009800987308 */ /* 0x000fe20000000800 */
[-CC-:B------:R-:W-:Y:S01]  /*1bcf0*/  FFMA.FTZ R126, R126, R3.reuse, -R128.reuse ;  /* 0x000000037e7e7223 */ /* 0x180fe20000010880 */
[C---:B--2---:R-:W-:Y:S08]  /*1bd00*/  HMMA.16816.F32.BF16 R12, R56.reuse, R76, R12 ;  /* 0x0000004c380c723c */ /* 0x044ff0000004180c */
[----:B------:R-:W2:Y:S01]  /*1bd10*/  MUFU.EX2 R171, R171 ;  /* 0x000000ab00ab7308 */ /* 0x000ea20000000800 */
[-CC-:B------:R-:W-:Y:S01]  /*1bd20*/  FFMA.FTZ R124, R124, R3.reuse, -R128.reuse ;  /* 0x000000037c7c7223 */ /* 0x180fe20000010880 */
[-C--:B------:R-:W-:Y:S01]  /*1bd30*/  FFMA.FTZ R128, R52, R3.reuse, -R128 ;  /* 0x0000000334807223 */ /* 0x080fe20000010880 */
[----:B------:R-:W-:Y:S07]  /*1bd40*/  FFMA.FTZ R140, R134, R3, -R140 ;  /* 0x00000003868c7223 */ /* 0x000fee000001088c */
[----:B------:R-:W-:Y:S01]  /*1bd50*/  MUFU.EX2 R52, R53 ;  /* 0x0000003500347308 */ /* 0x000fe20000000800 */
[----:B------:R-:W-:Y:S01]  /*1bd60*/  FADD.FTZ R129, R129, R138 ;  /* 0x0000008a81817221 */ /* 0x000fe20000010000 */
[C---:B------:R-:W-:Y:S01]  /*1bd70*/  HMMA.16816.F32.BF16 R16, R56.reuse, R78, R16 ;  /* 0x0000004e3810723c */ /* 0x040fe20000041810 */
[----:B------:R-:W-:Y:S07]  /*1bd80*/  LDSM.16.MT88.4 R76, [R185+0xb800] ;  /* 0x00b80000b94c783b */ /* 0x000fee0000004200 */
[----:B------:R-:W-:Y:S01]  /*1bd90*/  MUFU.EX2 R156, R156 ;  /* 0x0000009c009c7308 */ /* 0x000fe20000000800 */
[----:B------:R-:W-:Y:S01]  /*1bda0*/  FADD.FTZ R130, R130, R129 ;  /* 0x0000008182827221 */ /* 0x000fe20000010000 */
[----:B------:R-:W-:Y:S01]  /*1bdb0*/  FADD.FTZ R133, R127, R133 ;  /* 0x000000857f857221 */ /* 0x000fe20000010000 */
[----:B------:R-:W-:Y:S07]  /*1bdc0*/  ISETP.GT.AND P0, PT, R214, R189, PT ;  /* 0x000000bdd600720c */ /* 0x000fee0003f04270 */
[----:B------:R-:W2:Y:S01]  /*1bdd0*/  MUFU.EX2 R163, R165 ;  /* 0x000000a500a37308 */ /* 0x000ea20000000800 */
[----:B------:R-:W-:Y:S01]  /*1bde0*/  FADD.FTZ R130, R125, R130 ;  /* 0x000000827d827221 */ /* 0x000fe20000010000 */
[C---:B------:R-:W-:Y:S08]  /*1bdf0*/  HMMA.16816.F32.BF16 R20, R56.reuse, R80, R20 ;  /* 0x000000503814723c */ /* 0x040ff00000041814 */
[----:B------:R-:W-:Y:S01]  /*1be00*/  MUFU.EX2 R158, R158 ;  /* 0x0000009e009e7308 */ /* 0x000fe20000000800 */
[----:B------:R-:W-:Y:S01]  /*1be10*/  FADD.FTZ R89, R89, R130 ;  /* 0x0000008259597221 */ /* 0x000fe20000010000 */
[----:B------:R-:W-:Y:S08]  /*1be20*/  FADD.FTZ R132, R132, R133 ;  /* 0x0000008584847221 */ /* 0x000ff00000010000 */
[----:B------:R-:W2:Y:S01]  /*1be30*/  MUFU.EX2 R159, R161 ;  /* 0x000000a1009f7308 */ /* 0x000ea20000000800 */
[----:B------:R-:W-:Y:S01]  /*1be40*/  FADD.FTZ R86, R86, R89 ;  /* 0x0000005956567221 */ /* 0x000fe20000010000 */
[C---:B------:R-:W-:Y:S01]  /*1be50*/  HMMA.16816.F32.BF16 R24, R56.reuse, R82, R24 ;  /* 0x000000523818723c */ /* 0x040fe20000041818 */
[----:B------:R-:W-:Y:S07]  /*1be60*/  LDSM.16.MT88.4 R80, [R123+0xb800] ;  /* 0x00b800007b50783b */ /* 0x000fee0000004200 */
[----:B------:R-:W2:Y:S01]  /*1be70*/  MUFU.EX2 R160, R160 ;  /* 0x000000a000a07308 */ /* 0x000ea20000000800 */
[----:B------:R-:W-:Y:S01]  /*1be80*/  FADD.FTZ R87, R87, R86 ;  /* 0x0000005657577221 */ /* 0x000fe20000010000 */
[----:B------:R-:W-:Y:S08]  /*1be90*/  FADD.FTZ R119, R119, R132 ;  /* 0x0000008477777221 */ /* 0x000ff00000010000 */
[----:B------:R-:W-:Y:S01]  /*1bea0*/  MUFU.EX2 R153, R155 ;  /* 0x0000009b00997308 */ /* 0x000fe20000000800 */
[----:B------:R-:W-:Y:S01]  /*1beb0*/  FADD.FTZ R87, R84, R87 ;  /* 0x0000005754577221 */ /* 0x000fe20000010000 */
[C---:B------:R-:W-:Y:S08]  /*1bec0*/  HMMA.16816.F32.BF16 R28, R56.reuse, R72, R28 ;  /* 0x00000048381c723c */ /* 0x040ff0000004181c */
[----:B------:R-:W2:Y:S10]  /*1bed0*/  MUFU.EX2 R162, R162 ;  /* 0x000000a200a27308 */ /* 0x000eb40000000800 */
[----:B------:R-:W-:Y:S01]  /*1bee0*/  MUFU.EX2 R149, R151 ;  /* 0x0000009700957308 */ /* 0x000fe20000000800 */
[C---:B------:R-:W-:Y:S01]  /*1bef0*/  HMMA.16816.F32.BF16 R32, R56.reuse, R74, R32 ;  /* 0x0000004a3820723c */ /* 0x040fe20000041820 */
[----:B------:R-:W1:Y:S08]  /*1bf00*/  LDSM.16.MT88.4 R72, [R123+0x9800] ;  /* 0x009800007b48783b */ /* 0x000e700000004200 */
[----:B------:R-:W2:Y:S10]  /*1bf10*/  MUFU.EX2 R166, R166 ;  /* 0x000000a600a67308 */ /* 0x000eb40000000800 */
[----:B------:R-:W-:Y:S01]  /*1bf20*/  MUFU.EX2 R145, R147 ;  /* 0x0000009300917308 */ /* 0x000fe20000000800 */
[C---:B------:R-:W-:Y:S09]  /*1bf30*/  HMMA.16816.F32.BF16 R36, R56.reuse, R60, R36 ;  /* 0x0000003c3824723c */ /* 0x040ff20000041824 */
[----:B------:R-:W2:Y:S10]  /*1bf40*/  MUFU.EX2 R164, R164 ;  /* 0x000000a400a47308 */ /* 0x000eb40000000800 */
[----:B------:R-:W-:Y:S01]  /*1bf50*/  MUFU.EX2 R141, R143 ;  /* 0x0000008f008d7308 */ /* 0x000fe20000000800 */
[C---:B------:R-:W-:Y:S01]  /*1bf60*/  HMMA.16816.F32.BF16 R40, R56.reuse, R62, R40 ;  /* 0x0000003e3828723c */ /* 0x040fe20000041828 */
[----:B------:R-:W3:Y:S08]  /*1bf70*/  LDSM.16.MT88.4 R60, [R185+0xd800] ;  /* 0x00d80000b93c783b */ /* 0x000ef00000004200 */
[----:B------:R-:W2:Y:S10]  /*1bf80*/  MUFU.EX2 R168, R168 ;  /* 0x000000a800a87308 */ /* 0x000eb40000000800 */
[----:B------:R-:W-:Y:S01]  /*1bf90*/  MUFU.EX2 R137, R139 ;  /* 0x0000008b00897308 */ /* 0x000fe20000000800 */
[C---:B-----5:R-:W-:Y:S09]  /*1bfa0*/  HMMA.16816.F32.BF16 R44, R56.reuse, R64, R44 ;  /* 0x00000040382c723c */ /* 0x060ff2000004182c */
[----:B------:R-:W5:Y:S10]  /*1bfb0*/  MUFU.EX2 R170, R170 ;  /* 0x000000aa00aa7308 */ /* 0x000f740000000800 */
[----:B------:R-:W-:Y:S01]  /*1bfc0*/  MUFU.EX2 R135, R135 ;  /* 0x0000008700877308 */ /* 0x000fe20000000800 */
[----:B------:R-:W-:Y:S01]  /*1bfd0*/  HMMA.16816.F32.BF16 R48, R56, R66, R48 ;  /* 0x000000423830723c */ /* 0x000fe20000041830 */
[----:B------:R-:W4:Y:S08]  /*1bfe0*/  LDSM.16.MT88.4 R64, [R123+0xd800] ;  /* 0x00d800007b40783b */ /* 0x000f300000004200 */
[----:B------:R-:W5:Y:S01]  /*1bff0*/  MUFU.EX2 R134, R136 ;  /* 0x0000008800867308 */ /* 0x000f620000000800 */
[----:B------:R-:W-:Y:S02]  /*1c000*/  F2FP.BF16.F32.PACK_AB R56, R105, R98 ;  /* 0x000000626938723e */ /* 0x000fe400000010ff */
[----:B------:R-:W-:Y:S07]  /*1c010*/  F2FP.BF16.F32.PACK_AB R58, R96, R97 ;  /* 0x00000061603a723e */ /* 0x000fee00000010ff */
[----:B------:R-:W-:Y:S01]  /*1c020*/  MUFU.EX2 R54, R131 ;  /* 0x0000008300367308 */ /* 0x000fe20000000800 */
[----:B------:R-:W-:Y:S02]  /*1c030*/  F2FP.BF16.F32.PACK_AB R57, R107, R104 ;  /* 0x000000686b39723e */ /* 0x000fe400000010ff */
[----:B------:R-:W-:Y:S07]  /*1c040*/  F2FP.BF16.F32.PACK_AB R59, R106, R99 ;  /* 0x000000636a3b723e */ /* 0x000fee00000010ff */
[----:B------:R-:W5:Y:S10]  /*1c050*/  MUFU.EX2 R55, R140 ;  /* 0x0000008c00377308 */ /* 0x000f740000000800 */
[----:B------:R-:W-:Y:S01]  /*1c060*/  MUFU.EX2 R3, R124 ;  /* 0x0000007c00037308 */ /* 0x000fe20000000800 */
[C---:B------:R-:W-:Y:S09]  /*1c070*/  HMMA.16816.F32.BF16 R4, R56.reuse, R68, R4 ;  /* 0x000000443804723c */ /* 0x040ff20000041804 */
[----:B------:R-:W5:Y:S01]  /*1c080*/  MUFU.EX2 R219, R128 ;  /* 0x0000008000db7308 */ /* 0x000f620000000800 */
[C---:B------:R-:W-:Y:S01]  /*1c090*/  HMMA.16816.F32.BF16 R8, R56.reuse, R70, R8 ;  /* 0x000000463808723c */ /* 0x040fe20000041808 */
[----:B------:R-:W2:Y:S07]  /*1c0a0*/  LDSM.16.MT88.4 R68, [R185+0x9c00] ;  /* 0x009c0000b944783b */ /* 0x000eae0000004200 */
        /* <DEDUP_REMOVED lines=85> */
[C---:B--2---:R-:W-:Y:S03]  /*1c600*/  HMMA.16816.F32.BF16 R4, R56.reuse, R68, R4 ;  /* 0x000000443804723c */ /* 0x044fe60000041804 */
[----:B------:R-:W-:Y:S05]  /*1c610*/  F2FP.BF16.F32.PACK_AB R68, R134, R135 ;  /* 0x000000878644723e */ /* 0x000fea00000010ff */
[C---:B------:R-:W-:Y:S03]  /*1c620*/  HMMA.16816.F32.BF16 R8, R56.reuse, R70, R8 ;  /* 0x000000463808723c */ /* 0x040fe60000041808 */
[----:B------:R-:W-:Y:S02]  /*1c630*/  F2FP.BF16.F32.PACK_AB R70, R55, R54 ;  /* 0x000000363746723e */ /* 0x000fe400000010ff */
[----:B------:R-:W-:Y:S03]  /*1c640*/  F2FP.BF16.F32.PACK_AB R71, R219, R52 ;  /* 0x00000034db47723e */ /* 0x000fe600000010ff */
[C---:B-1----:R-:W-:Y:S08]  /*1c650*/  HMMA.16816.F32.BF16 R12, R56.reuse, R72, R12 ;  /* 0x00000048380c723c */ /* 0x042ff0000004180c */
[C---:B------:R-:W-:Y:S08]  /*1c660*/  HMMA.16816.F32.BF16 R16, R56.reuse, R74, R16 ;  /* 0x0000004a3810723c */ /* 0x040ff00000041810 */
[C---:B-----5:R-:W-:Y:S08]  /*1c670*/  HMMA.16816.F32.BF16 R20, R56.reuse, R76, R20 ;  /* 0x0000004c3814723c */ /* 0x060ff00000041814 */
[C---:B------:R-:W-:Y:S01]  /*1c680*/  HMMA.16816.F32.BF16 R24, R56.reuse, R78, R24 ;  /* 0x0000004e3818723c */ /* 0x040fe20000041818 */
[----:B------:R-:W-:Y:S07]  /*1c690*/  LDSM.16.MT88.4 R76, [R185+0xec00] ;  /* 0x00ec0000b94c783b */ /* 0x000fee0000004200 */
[C---:B------:R-:W-:Y:S08]  /*1c6a0*/  HMMA.16816.F32.BF16 R28, R56.reuse, R80, R28 ;  /* 0x00000050381c723c */ /* 0x040ff0000004181c */
[C---:B------:R-:W-:Y:S08]  /*1c6b0*/  HMMA.16816.F32.BF16 R32, R56.reuse, R82, R32 ;  /* 0x000000523820723c */ /* 0x040ff00000041820 */
[C---:B---3--:R-:W-:Y:S01]  /*1c6c0*/  HMMA.16816.F32.BF16 R36, R56.reuse, R60, R36 ;  /* 0x0000003c3824723c */ /* 0x048fe20000041824 */
[----:B------:R-:W1:Y:S07]  /*1c6d0*/  MUFU.EX2 R60, R126 ;  /* 0x0000007e003c7308 */ /* 0x000e6e0000000800 */
[C---:B------:R-:W-:Y:S03]  /*1c6e0*/  HMMA.16816.F32.BF16 R40, R56.reuse, R62, R40 ;  /* 0x0000003e3828723c */ /* 0x040fe60000041828 */
[----:B------:R-:W-:Y:S01]  /*1c6f0*/  FADD.FTZ R62, R90, R119 ;  /* 0x000000775a3e7221 */ /* 0x000fe20000010000 */
[----:B------:R-:W-:Y:S03]  /*1c700*/  IMAD.MOV.U32 R119, RZ, RZ, R2 ;  /* 0x000000ffff777224 */ /* 0x000fe600078e0002 */
[----:B------:R-:W-:Y:S01]  /*1c710*/  FADD.FTZ R62, R91, R62 ;  /* 0x0000003e5b3e7221 */ /* 0x000fe20000010000 */
[C---:B----4-:R-:W-:Y:S03]  /*1c720*/  HMMA.16816.F32.BF16 R44, R56.reuse, R64, R44 ;  /* 0x00000040382c723c */ /* 0x050fe6000004182c */
[----:B------:R-:W-:Y:S01]  /*1c730*/  FADD.FTZ R53, R85, R62 ;  /* 0x0000003e55357221 */ /* 0x000fe20000010000 */
[----:B-1----:R-:W-:Y:S03]  /*1c740*/  F2FP.BF16.F32.PACK_AB R69, R3, R60 ;  /* 0x0000003c0345723e */ /* 0x002fe600000010ff */
[----:B------:R-:W-:Y:S01]  /*1c750*/  FADD.FTZ R53, R88, R53 ;  /* 0x0000003558357221 */ /* 0x000fe20000010000 */
[----:B------:R-:W-:Y:S08]  /*1c760*/  HMMA.16816.F32.BF16 R48, R56, R66, R48 ;  /* 0x000000423830723c */ /* 0x000ff00000041830 */
[C---:B------:R-:W-:Y:S05]  /*1c770*/  HMMA.16816.F32.BF16 R112, R68.reuse, R108, R4 ;  /* 0x0000006c4470723c */ /* 0x040fea0000041804 */
[----:B------:R-:W-:Y:S01]  /*1c780*/  FADD.FTZ R6, R104, R53 ;  /* 0x0000003568067221 */ /* 0x000fe20000010000 */
[----:B------:R-:W-:Y:S02]  /*1c790*/  FADD.FTZ R4, R98, R87 ;  /* 0x0000005762047221 */ /* 0x000fe40000010000 */
[C---:B------:R-:W-:Y:S01]  /*1c7a0*/  HMMA.16816.F32.BF16 R108, R68.reuse, R110, R8 ;  /* 0x0000006e446c723c */ /* 0x040fe20000041808 */
[----:B------:R-:W1:Y:S02]  /*1c7b0*/  LDSM.16.MT88.4 R84, [R123+0xcc00] ;  /* 0x00cc00007b54783b */ /* 0x000e640000004200 */
[----:B------:R-:W-:Y:S01]  /*1c7c0*/  FADD.FTZ R6, R107, R6 ;  /* 0x000000066b067221 */ /* 0x000fe20000010000 */
[----:B------:R-:W-:Y:S03]  /*1c7d0*/  FADD.FTZ R4, R105, R4 ;  /* 0x0000000469047221 */ /* 0x000fe60000010000 */
        /* <DEDUP_REMOVED lines=15> */
[----:B------:R-:W-:Y:S02]  /*1c8d0*/  IMAD.MOV.U32 R122, RZ, RZ, R0 ;  /* 0x000000ffff7a7224 */ /* 0x000fe400078e0000 */
        /* <DEDUP_REMOVED lines=23> */
[C---:B--2---:R-:W-:Y:S03]  /*1ca50*/  HMMA.16816.F32.BF16 R72, R68.reuse, R4, R44 ;  /* 0x000000044448723c */ /* 0x044fe6000004182c */
        /* <DEDUP_REMOVED lines=17> */
.L_x_2647:
        /* <DEDUP_REMOVED lines=12> */
.L_x_2668:
        /* <DEDUP_REMOVED lines=13> */
[----:B-1----:R-:W-:Y:S02]  /*1cd00*/  FSEL R8, R8, 1, P1 ;  /* 0x3f80000008087808 */ /* 0x002fe40000800000 */
[----:B------:R-:W-:-:S02]  /*1cd10*/  LOP3.LUT R11, R12, 0x18, R199, 0xf8, !PT ;  /* 0x000000180c0b7812 */ /* 0x000fc400078ef8c7 */
[----:B------:R-:W-:Y:S01]  /*1cd20*/  LOP3.LUT R12, R9, 0x20, R10, 0xf8, !PT ;  /* 0x00000020090c7812 */ /* 0x000fe200078ef80a */
[C---:B------:R-:W-:Y:S01]  /*1cd30*/  FMUL.FTZ R112, R8.reuse, R112 ;  /* 0x0000007008707220 */ /* 0x040fe20000410000 */
[----:B--2---:R-:W-:Y:S01]  /*1cd40*/  FSEL R7, R7, 1, P0 ;  /* 0x3f80000007077808 */ /* 0x004fe20000000000 */
[----:B------:R-:W-:Y:S01]  /*1cd50*/  FMUL.FTZ R113, R8, R113 ;  /* 0x0000007108717220 */ /* 0x000fe20000410000 */
        /* <DEDUP_REMOVED lines=77> */
[----:B------:R-:W3:Y:S04]  /*1d230*/  LD.E.64 R12, desc[UR4][R120.64+0xb0] ;  /* 0x0000b004780c7980 */ /* 0x000ee8000c101b00 */
[----:B------:R-:W4:Y:S01]  /*1d240*/  LD.E R11, desc[UR4][R120.64+0x60] ;  /* 0x00006004780b7980 */ /* 0x000f22000c101900 */
[----:B------:R-:W2:Y:S01]  /*1d250*/  @P0 MUFU.LG2 R4, R4 ;  /* 0x0000000400040308 */ /* 0x000ea20000000c00 */
[----:B------:R-:W-:-:S02]  /*1d260*/  SHF.L.U32 R52, R199, 0x2, RZ ;  /* 0x00000002c7347819 */ /* 0x000fc400000006ff */
[----:B------:R3:W5:Y:S01]  /*1d270*/  LD.E R53, desc[UR4][R120.64+0xcc] ;  /* 0x0000cc0478357980 */ /* 0x000762000c101900 */
[--C-:B------:R-:W-:Y:S02]  /*1d280*/  SHF.R.U32.HI R14, RZ, 0x1, R199.reuse ;  /* 0x00000001ff0e7819 */ /* 0x100fe400000116c7 */
[----:B------:R-:W-:Y:S01]  /*1d290*/  SHF.L.U32 R15, R3, 0x5, RZ ;  /* 0x00000005030f7819 */ /* 0x000fe200000006ff */
[----:B------:R3:W5:Y:S01]  /*1d2a0*/  LD.E.64 R62, desc[UR4][R120.64+0x78] ;  /* 0x00007804783e7980 */ /* 0x000762000c101b00 */
[----:B------:R-:W2:Y:S01]  /*1d2b0*/  @P1 MUFU.LG2 R6, R6 ;  /* 0x0000000600061308 */ /* 0x000ea20000000c00 */
[----:B------:R-:W-:Y:S02]  /*1d2c0*/  SHF.R.U32.HI R54, RZ, 0x2, R199 ;  /* 0x00000002ff367819 */ /* 0x000fe400000116c7 */
[----:B------:R3:W5:Y:S01]  /*1d2d0*/  LD.E.64 R60, desc[UR4][R120.64+0xa8] ;  /* 0x0000a804783c7980 */ /* 0x000762000c101b00 */
[C---:B-1----:R-:W-:Y:S02]  /*1d2e0*/  LOP3.LUT R7, R52.reuse, 0xd8, RZ, 0xc0, !PT ;  /* 0x000000d834077812 */ /* 0x042fe400078ec0ff */
[----:B------:R-:W-:-:S02]  /*1d2f0*/  LOP3.LUT R8, R52, 0xf04, RZ, 0xc0, !PT ;  /* 0x00000f0434087812 */ /* 0x000fc400078ec0ff */
[----:B------:R-:W-:Y:S02]  /*1d300*/  LOP3.LUT R7, R7, 0x18, R14, 0x78, !PT ;  /* 0x0000001807077812 */ /* 0x000fe400078e780e */
[----:B------:R-:W-:Y:S01]  /*1d310*/  LOP3.LUT R8, R8, 0x20, R15, 0xf8, !PT ;  /* 0x0000002008087812 */ /* 0x000fe200078ef80f */
[----:B--2---:R-:W-:Y:S01]  /*1d320*/  @P0 FMUL.FTZ R9, R4, 0.69314718246459960938 ;  /* 0x3f31721804090820 */ /* 0x004fe20000410000 */
[----:B------:R-:W-:Y:S02]  /*1d330*/  MOV R55, 0xff800000 ;  /* 0xff80000000377802 */ /* 0x000fe40000000f00 */
[----:B------:R-:W-:Y:S01]  /*1d340*/  LOP3.LUT R7, R8, R7, RZ, 0xfc, !PT ;  /* 0x0000000708077212 */ /* 0x000fe200078efcff */
[----:B-----5:R-:W-:Y:S01]  /*1d350*/  @P0 FFMA.FTZ R55, R5, R0, R9 ;  /* 0x0000000005370223 */ /* 0x020fe20000010009 */
[----:B------:R-:W-:Y:S01]  /*1d360*/  LOP3.LUT R17, R14, 0x30, RZ, 0xc0, !PT ;  /* 0x000000300e117812 */ /* 0x000fe200078ec0ff */
[----:B------:R-:W-:Y:S01]  /*1d370*/  @P1 FMUL.FTZ R6, R6, 0.69314718246459960938 ;  /* 0x3f31721806061820 */ /* 0x000fe20000410000 */
        /* <DEDUP_REMOVED lines=17> */
[----:B---3--:R-:W-:-:S04]  /*1d490*/  IMAD R12, R12, UR8, R207 ;  /* 0x000000080c0c7c24 */ /* 0x008fc8000f8e02cf */
[----:B----4-:R-:W-:-:S04]  /*1d4a0*/  IMAD R11, R12, R11, R202 ;  /* 0x0000000b0c0b7224 */ /* 0x010fc800078e02ca */
[----:B------:R-:W-:Y:S02]  /*1d4b0*/  IMAD R58, R13, R11, R200 ;  /* 0x0000000b0d3a7224 */ /* 0x000fe400078e02c8 */
[----:B------:R3:W4:Y:S04]  /*1d4c0*/  LDS.128 R12, [R0+0x4800] ;  /* 0x00480000000c7984 */ /* 0x0007280000000c00 */
[----:B------:R3:W1:Y:S01]  /*1d4d0*/  LDS.128 R8, [R0+0x5000] ;  /* 0x0050000000087984 */ /* 0x0006620000000c00 */
[----:B--2---:R-:W-:Y:S05]  /*1d4e0*/  @P2 BRA `(.L_x_2657) ;  /* 0x0000000000282947 */ /* 0x004fea0003800000 */
[----:B------:R-:W-:Y:S01]  /*1d4f0*/  IMAD.IADD R57, R205, 0x1, -R200 ;  /* 0x00000001cd397824 */ /* 0x000fe200078e0ac8 */
[----:B-1-3--:R-:W-:Y:S01]  /*1d500*/  IADD3 R0, P0, PT, R58, R54, RZ ;  /* 0x000000363a007210 */ /* 0x00afe20007f1e0ff */
        /* <DEDUP_REMOVED lines=8> */
.L_x_2657:
[----:B------:R-:W-:Y:S05]  /*1d590*/  BSYNC.RECONVERGENT B0 ;  /* 0x0000000000007941 */ /* 0x000fea0003800200 */
.L_x_2656:
[----:B------:R4:W5:Y:S01]  /*1d5a0*/  LD.E R120, desc[UR4][R120.64+0xc0] ;  /* 0x0000c00478787980 */ /* 0x000962000c101900 */
[----:B------:R-:W-:Y:S01]  /*1d5b0*/  IMAD.IADD R200, R205, 0x1, -R200 ;  /* 0x00000001cdc87824 */ /* 0x000fe200078e0ac8 */
[----:B--2---:R-:W-:Y:S01]  /*1d5c0*/  LOP3.LUT R55, R52, 0x1c, RZ, 0xc0, !PT ;  /* 0x0000001c34377812 */ /* 0x004fe200078ec0ff */
[----:B------:R-:W-:Y:S01]  /*1d5d0*/  IMAD R58, R58, R53, RZ ;  /* 0x000000353a3a7224 */ /* 0x000fe200078e02ff */
[----:B------:R-:W-:Y:S01]  /*1d5e0*/  BSSY.RECONVERGENT B0, `(.L_x_2658) ;  /* 0x0000016000007945 */ /* 0x000fe20003800200 */
[C---:B-1-3--:R-:W-:Y:S01]  /*1d5f0*/  VIADD R0, R3.reuse, 0x10 ;  /* 0x0000001003007836 */ /* 0x04afe20000000000 */
        /* <DEDUP_REMOVED lines=20> */
.L_x_2659:
[----:B------:R-:W-:Y:S05]  /*1d740*/  BSYNC.RECONVERGENT B0 ;  /* 0x0000000000007941 */ /* 0x000fea0003800200 */
.L_x_2658:
        /* <DEDUP_REMOVED lines=14> */
.L_x_2661:
[----:B------:R-:W-:Y:S05]  /*1d830*/  BSYNC.RECONVERGENT B0 ;  /* 0x0000000000007941 */ /* 0x000fea0003800200 */
.L_x_2660:
        /* <DEDUP_REMOVED lines=14> */
.L_x_2663:
[----:B------:R-:W-:Y:S05]  /*1d920*/  BSYNC.RECONVERGENT B0 ;  /* 0x0000000000007941 */ /* 0x000fea0003800200 */
.L_x_2662:
[----:B------:R-:W-:-:S04]  /*1d930*/  MOV R199, 0x0 ;  /* 0x0000000000c77802 */ /* 0x000fc80000000f00 */
[----:B-12345:R-:W-:Y:S05]  /*1d940*/  @P6 RET.REL.NODEC R198 `(_ZN5flash24flash_fwd_splitkv_kernelI23Flash_fwd_kernel_traitsILi96ELi64ELi128ELi4ELb0ELb0EN7cutlass10bfloat16_tE19Flash_kernel_traitsILi96ELi64ELi128ELi4ES3_EELb0ELb1ELb0ELb0ELb0ELb0ELb1ELb1EEEvNS_16Flash_fwd_paramsE) ;  /* 0xfffffe24c6ac6950 */ /* 0x03efea0003c3ffff */
        /* <DEDUP_REMOVED lines=10> */
[----:B-1----:R-:W-:Y:S05]  /*1d9f0*/  @P0 RET.REL.NODEC R198 `(_ZN5flash24flash_fwd_splitkv_kernelI23Flash_fwd_kernel_traitsILi96ELi64ELi128ELi4ELb0ELb0EN7cutlass10bfloat16_tE19Flash_kernel_traitsILi96ELi64ELi128ELi4ES3_EELb0ELb1ELb0ELb0ELb0ELb0ELb1ELb1EEEvNS_16Flash_fwd_paramsE) ;  /* 0xfffffe24c6800950 */ /* 0x002fea0003c3ffff */
[----:B------:R-:W-:Y:S01]  /*1da00*/  LEA R2, P0, R57, R62, 0x2 ;  /* 0x0000003e39027211 */ /* 0x000fe200078010ff */
[----:B------:R-:W-:-:S03]  /*1da10*/  IMAD.MOV.U32 R199, RZ, RZ, 0x0 ;  /* 0x00000000ffc77424 */ /* 0x000fc600078e00ff */
[----:B------:R-:W-:-:S05]  /*1da20*/  LEA.HI.X R3, R57, R63, R58, 0x2, P0 ;  /* 0x0000003f39037211 */ /* 0x000fca00000f143a */
[----:B------:R1:W-:Y:S02]  /*1da30*/  ST.E.128 desc[UR4][R2.64+0x4900], R4 ;  /* 0x0049000402007985 */ /* 0x0003e4000c101d04 */
[----:B-1----:R-:W-:Y:S05]  /*1da40*/  RET.REL.NODEC R198 `(_ZN5flash24flash_fwd_splitkv_kernelI23Flash_fwd_kernel_traitsILi96ELi64ELi128ELi4ELb0ELb0EN7cutlass10bfloat16_tE19Flash_kernel_traitsILi96ELi64ELi128ELi4ES3_EELb0ELb1ELb0ELb0ELb0ELb0ELb1ELb1EEEvNS_16Flash_fwd_paramsE) ;  /* 0xfffffe24c66c7950 */ /* 0x002fea0003c3ffff */
.L_x_2655:
[----:B------:R-:W-:Y:S01]  /*1da50*/  MOV R7, 0x2 ;  /* 0x0000000200077802 */ /* 0x000fe20000000f00 */
[----:B------:R-:W-:Y:S01]  /*1da60*/  IMAD.MOV.U32 R4, RZ, RZ, 0x1f ;  /* 0x0000001fff047424 */ /* 0x000fe200078e00ff */
[----:B------:R-:W-:-:S07]  /*1da70*/  MOV R8, 0xffffffff ;  /* 0xffffffff00087802 */ /* 0x000fce0000000f00 */
[----:B-----5:R-:W-:Y:S05]  /*1da80*/  WARPSYNC.COLLECTIVE R8, `(.L_x_2664) ;  /* 0x0000000008087348 */ /* 0x020fea0003c00000 */
[----:B------:R1:W2:Y:S02]  /*1da90*/  SHFL.BFLY P0, R11, R216, R7, R4 ;  /* 0x0c000007d80b7389 */ /* 0x0002a40000000004 */
[----:B-12--5:R-:W-:Y:S05]  /*1daa0*/  ENDCOLLECTIVE ;  /* 0x000000000000791b */ /* 0x026fea0003800000 */
.L_x_2664:
[----:B------:R-:W-:Y:S02]  /*1dab0*/  IMAD.MOV.U32 R9, RZ, RZ, R11 ;  /* 0x000000ffff097224 */ /* 0x000fe400078e000b */
[----:B------:R-:W-:Y:S02]  /*1dac0*/  IMAD.MOV.U32 R7, RZ, RZ, 0x1 ;  /* 0x00000001ff077424 */ /* 0x000fe400078e00ff */
[----:B------:R-:W-:-:S05]  /*1dad0*/  FADD.FTZ R9, R9, R216 ;  /* 0x000000d809097221 */ /* 0x000fca0000010000 */
[----:B------:R-:W-:-:S07]  /*1dae0*/  MOV R216, R9 ;  /* 0x0000000900d87202 */ /* 0x000fce0000000f00 */
[----:B------:R-:W-:Y:S05]  /*1daf0*/  WARPSYNC.COLLECTIVE R8, `(.L_x_2665) ;  /* 0x0000000008087348 */ /* 0x000fea0003c00000 */
[----:B------:R1:W2:Y:S02]  /*1db00*/  SHFL.BFLY P0, R11, R216, R7, R4 ;  /* 0x0c000007d80b7389 */ /* 0x0002a40000000004 */
[----:B-12---:R-:W-:Y:S05]  /*1db10*/  ENDCOLLECTIVE ;  /* 0x000000000000791b */ /* 0x006fea0003800000 */
.L_x_2665:
[----:B------:R-:W-:Y:S01]  /*1db20*/  MOV R216, R219 ;  /* 0x000000db00d87202 */ /* 0x000fe20000000f00 */
[----:B------:R-:W-:Y:S01]  /*1db30*/  IMAD.MOV.U32 R7, RZ, RZ, 0x2 ;  /* 0x00000002ff077424 */ /* 0x000fe200078e00ff */
[----:B------:R-:W-:-:S07]  /*1db40*/  MOV R6, R11 ;  /* 0x0000000b00067202 */ /* 0x000fce0000000f00 */
[----:B------:R-:W-:Y:S05]  /*1db50*/  WARPSYNC.COLLECTIVE R8, `(.L_x_2666) ;  /* 0x0000000008087348 */ /* 0x000fea0003c00000 */
[----:B------:R1:W2:Y:S02]  /*1db60*/  SHFL.BFLY P0, R11, R216, R7, R4 ;  /* 0x0c000007d80b7389 */ /* 0x0002a40000000004 */
[----:B-12---:R-:W-:Y:S05]  /*1db70*/  ENDCOLLECTIVE ;  /* 0x000000000000791b */ /* 0x006fea0003800000 */
.L_x_2666:
[----:B------:R-:W-:Y:S01]  /*1db80*/  FADD.FTZ R6, R9, R6 ;  /* 0x0000000609067221 */ /* 0x000fe20000010000 */
[----:B------:R-:W-:Y:S01]  /*1db90*/  FADD.FTZ R10, R11, R219 ;  /* 0x000000db0b0a7221 */ /* 0x000fe20000010000 */
[----:B------:R-:W-:-:S04]  /*1dba0*/  MOV R7, 0x1 ;  /* 0x0000000100077802 */ /* 0x000fc80000000f00 */
[----:B------:R-:W-:-:S07]  /*1dbb0*/  MOV R216, R10 ;  /* 0x0000000a00d87202 */ /* 0x000fce0000000f00 */
[----:B------:R-:W-:Y:S05]  /*1dbc0*/  WARPSYNC.COLLECTIVE R8, `(.L_x_2667) ;  /* 0x0000000008087348 */ /* 0x000fea0003c00000 */
[----:B------:R1:W2:Y:S02]  /*1dbd0*/  SHFL.BFLY P0, R11, R216, R7, R4 ;  /* 0x0c000007d80b7389 */ /* 0x0002a40000000004 */
[----:B-12---:R-:W-:Y:S05]  /*1dbe0*/  ENDCOLLECTIVE ;  /* 0x000000000000791b */ /* 0x006fea0003800000 */
.L_x_2667:
[----:B------:R-:W-:Y:S05]  /*1dbf0*/  BRA `(.L_x_2668) ;  /* 0xfffffff0000c7947 */ /* 0x000fea000383ffff */
.L_x_2669:
        /* <DEDUP_REMOVED lines=16> */
.L_x_11610:


//--------------------- .text._ZN5flash24flash_fwd_splitkv_kernelI23Flash_fwd_kernel_traitsILi96ELi64ELi128ELi4ELb0ELb0EN7cutlass10bfloat16_tE19Flash_kernel_traitsILi96ELi64ELi128ELi4ES3_EELb0ELb1ELb0ELb0ELb0ELb1ELb1ELb1EEEvNS_16Flash_fwd_paramsE --------------------------
	.section	.text._ZN5flash24flash_fwd_splitkv_kernelI23Flash_fwd_kernel_traitsILi96ELi64ELi128ELi4ELb0ELb0EN7cutlass10bfloat16_tE19Flash_kernel_traitsILi96ELi64ELi128ELi4ES3_EELb0ELb1ELb0ELb0ELb0ELb1ELb1ELb1EEEvNS_16Flash_fwd_paramsE,"ax",@progbits
	.align	128
        .global         _ZN5flash24flash_fwd_splitkv_kernelI23Flash_fwd_kernel_traitsILi96ELi64ELi128ELi4ELb0ELb0EN7cutlass10bfloat16_tE19Flash_kernel_traitsILi96ELi64ELi128ELi4ES3_EELb0ELb1ELb0ELb0ELb0ELb1ELb1ELb1EEEvNS_16Flash_fwd_paramsE
        .type           _ZN5flash24flash_fwd_splitkv_kernelI23Flash_fwd_kernel_traitsILi96ELi64ELi128ELi4ELb0ELb0EN7cutlass10bfloat16_tE19Flash_kernel_traitsILi96ELi64ELi128ELi4ES3_EELb0ELb1ELb0ELb0ELb0ELb1ELb1ELb1EEEvNS_16Flash_fwd_paramsE,@function
        .size           _ZN5flash24flash_fwd_splitkv_kernelI23Flash_fwd_kernel_traitsILi96ELi64ELi128ELi4ELb0ELb0EN7cutlass10bfloat16_tE19Flash_kernel_traitsILi96ELi64ELi128ELi4ES3_EELb0ELb1ELb0ELb0ELb0ELb1ELb1ELb1EEEvNS_16Flash_fwd_paramsE,(.L_x_11611 - _ZN5flash24flash_fwd_splitkv_kernelI23Flash_fwd_kernel_traitsILi96ELi64ELi128ELi4ELb0ELb0EN7cutlass10bfloat16_tE19Flash_kernel_traitsILi96ELi64ELi128ELi4ES3_EELb0ELb1ELb0ELb0ELb0ELb1ELb1ELb1EEEvNS_16Flash_fwd_paramsE)
        .other          _ZN5flash24flash_fwd_splitkv_kernelI23Flash_fwd_kernel_traitsILi96ELi64ELi128ELi4ELb0ELb0EN7cutlass10bfloat16_tE19Flash_kernel_traitsILi96ELi64ELi128ELi4ES3_EELb0ELb1ELb0ELb0ELb0ELb1ELb1ELb1EEEvNS_16Flash_fwd_paramsE,@"STO_CUDA_ENTRY STV_DEFAULT"
_ZN5flash24flash_fwd_splitkv_kernelI23Flash_fwd_kernel_traitsILi96ELi64ELi128ELi4ELb0ELb0EN7cutlass10bfloat16_tE19Flash_kernel_traitsILi96ELi64ELi128ELi4ES3_EELb0ELb1ELb0ELb0ELb0ELb1ELb1ELb1EEEvNS_16Flash_fwd_paramsE:
.text._ZN5flash24flash_fwd_splitkv_kernelI23Flash_fwd_kernel_traitsILi96ELi64ELi128ELi4ELb0ELb0EN7cutlass10bfloat16_tE19Flash_kernel_traitsILi96ELi64ELi128ELi4ES3_EELb0ELb1ELb0ELb0ELb0ELb1ELb1ELb1EEEvNS_16Flash_fwd_paramsE:
        /* <DEDUP_REMOVED lines=29> */
[----:B------:R-:W-:Y:S05]  /*01d0*/  CALL.REL.NOINC `($_ZN5flash24flash_fwd_splitkv_kernelI23Flash_fwd_kernel_traitsILi96ELi64ELi128ELi4ELb0ELb0EN7cutlass10bfloat16_tE19Flash_kernel_traitsILi96ELi64ELi128ELi4ES3_EELb0ELb1ELb0ELb0ELb0ELb1ELb1ELb1EEEvNS_16Flash_fwd_paramsE$_ZN5flash30compute_attn_1rowblock_splitkvI23Flash_fwd_kernel_traitsILi96ELi64ELi128ELi4ELb0ELb0EN7cutlass10bfloat16_tE19Flash_kernel_traitsILi96ELi64ELi128ELi4ES3_EELb0ELb1ELb0ELb0ELb0ELb1ELb1ELb1ENS_16Flash_fwd_paramsEEEvRKT8_iiiii) ;  /* 0x0000000000087944 */ /* 0x000fea0003c00000 */
[----:B------:R-:W-:Y:S05]  /*01e0*/  BSYNC.RECONVERGENT B4 ;  /* 0x0000000000047941 */ /* 0x000fea0003800200 */
.L_x_2670:
[----:B------:R-:W-:Y:S05]  /*01f0*/  EXIT ;  /* 0x000000000000794d */ /* 0x000fea0003800000 */
        .type           $_ZN5flash24flash_fwd_splitkv_kernelI23Flash_fwd_kernel_traitsILi96ELi64ELi128ELi4ELb0ELb0EN7cutlass10bfloat16_tE19Flash_kernel_traitsILi96ELi64ELi128ELi4ES3_EELb0ELb1ELb0ELb0ELb0ELb1ELb1ELb1EEEvNS_16Flash_fwd_paramsE$_ZN5flash30compute_attn_1rowblock_splitkvI23Flash_fwd_kernel_traitsILi96ELi64ELi128ELi4ELb0ELb0EN7cutlass10bfloat16_tE19Flash_kernel_traitsILi96ELi64ELi128ELi4ES3_EELb0ELb1ELb0ELb0ELb0ELb1ELb1ELb1ENS_16Flash_fwd_paramsEEEvRKT8_iiiii,@function
        .size           $_ZN5flash24flash_fwd_splitkv_kernelI23Flash_fwd_kernel_traitsILi96ELi64ELi128ELi4ELb0ELb0EN7cutlass10bfloat16_tE19Flash_kernel_traitsILi96ELi64ELi128ELi4ES3_EELb0ELb1ELb0ELb0ELb0ELb1ELb1ELb1EEEvNS_16Flash_fwd_paramsE$_ZN5flash30compute_attn_1rowblock_splitkvI23Flash_fwd_kernel_traitsILi96ELi64ELi128ELi4ELb0ELb0EN7cutlass10bfloat16_tE19Flash_kernel_traitsILi96ELi64ELi128ELi4ES3_EELb0ELb1ELb0ELb0ELb0ELb1ELb1ELb1ENS_16Flash_fwd_paramsEEEvRKT8_iiiii,(.L_x_11611 - $_ZN5flash24flash_fwd_splitkv_kernelI23Flash_fwd_kernel_traitsILi96ELi64ELi128ELi4ELb0ELb0EN7cutlass10bfloat16_tE19Flash_kernel_traitsILi96ELi64ELi128ELi4ES3_EELb0ELb1ELb0ELb0ELb0ELb1ELb1ELb1EEEvNS_16Flash_fwd_paramsE$_ZN5flash30compute_attn_1rowblock_splitkvI23Flash_fwd_kernel_traitsILi96ELi64ELi128ELi4ELb0ELb0EN7cutlass10bfloat16_tE19Flash_kernel_traitsILi96ELi64ELi128ELi4ES3_EELb0ELb1ELb0ELb0ELb0ELb1ELb1ELb1ENS_16Flash_fwd_paramsEEEvRKT8_iiiii)
$_ZN5flash24flash_fwd_splitkv_kernelI23Flash_fwd_kernel_traitsILi96ELi64ELi128ELi4ELb0ELb0EN7cutlass10bfloat16_tE19Flash_kernel_traitsILi96ELi64ELi128ELi4ES3_EELb0ELb1ELb0ELb0ELb0ELb1ELb1ELb1EEEvNS_16Flash_fwd_paramsE$_ZN5flash30compute_attn_1rowblock_splitkvI23Flash_fwd_kernel_traitsILi96ELi64ELi128ELi4ELb0ELb0EN7cutlass10bfloat16_tE19Flash_kernel_traitsILi96ELi64ELi128ELi4ES3_EELb0ELb1ELb0ELb0ELb0ELb1ELb1ELb1ENS_16Flash_fwd_paramsEEEvRKT8_iiiii:
        /* <DEDUP_REMOVED lines=39> */
.L_x_2672:
[----:B------:R-:W-:Y:S05]  /*0470*/  BSYNC.RECONVERGENT B0 ;  /* 0x0000000000007941 */ /* 0x000fea0003800200 */
.L_x_2671:
[----:B------:R-:W-:Y:S04]  /*0480*/  BSSY.RECONVERGENT B0, `(.L_x_2673) ;  /* 0x0000007000007945 */ /* 0x000fe80003800200 */
[----:B------:R-:W-:Y:S05]  /*0490*/  @!P3 BRA `(.L_x_2674) ;  /* 0x000000000014b947 */ /* 0x000fea0003800000 */
[----:B------:R-:W4:Y:S02]  /*04a0*/  LD.E.U8 R3, desc[UR4][R120.64+0x1b2] ;  /* 0x0001b20478037980 */ /* 0x000f24000c101100 */
[----:B----4-:R-:W-:-:S13]  /*04b0*/  ISETP.NE.AND P1, PT, R3, RZ, PT ;  /* 0x000000ff0300720c */ /* 0x010fda0003f25270 */
[----:B------:R-:W4:Y:S02]  /*04c0*/  @P1 LD.E R12, desc[UR4][R16.64+0x4] ;  /* 0x00000404100c1980 */ /* 0x000f24000c101900 */
[----:B----45:R-:W-:-:S06]  /*04d0*/  @P1 IADD3 R71, PT, PT, R12, -R11, RZ ;  /* 0x8000000b0c471210 */ /* 0x030fcc0007ffe0ff */
[----:B------:R4:W5:Y:S02]  /*04e0*/  @!P1 LD.E R71, desc[UR4][R16.64] ;  /* 0x0000000410479980 */ /* 0x000964000c101900 */
.L_x_2674:
[----:B------:R-:W-:Y:S05]  /*04f0*/  BSYNC.RECONVERGENT B0 ;  /* 0x0000000000007941 */ /* 0x000fea0003800200 */
.L_x_2673:
        /* <DEDUP_REMOVED lines=9> */
.L_x_2676:
[----:B------:R-:W5:Y:S01]  /*0590*/  LD.E.64 R4, desc[UR4][R120.64+0x108] ;  /* 0x0001080478047980 */ /* 0x000f62000c101b00 */
[----:B------:R-:W-:Y:S01]  /*05a0*/  BSSY.RECONVERGENT B0, `(.L_x_2678) ;  /* 0x0000006000007945 */ /* 0x000fe20003800200 */
[----:B-----5:R-:W-:Y:S01]  /*05b0*/  ISETP.NE.U32.AND P0, PT, R4, RZ, PT ;  /* 0x000000ff0400720c */ /* 0x020fe20003f05070 */
[----:B------:R-:W-:-:S03]  /*05c0*/  IMAD.MOV.U32 R4, RZ, RZ, RZ ;  /* 0x000000ffff047224 */ /* 0x000fc600078e00ff */
[----:B------:R-:W-:-:S13]  /*05d0*/  ISETP.NE.AND.EX P0, PT, R5, RZ, PT, P0 ;  /* 0x000000ff0500720c */ /* 0x000fda0003f05300 */
[----:B------:R-:W-:Y:S05]  /*05e0*/  @!P0 BRA `(.L_x_2679) ;  /* 0x0000000000048947 */ /* 0x000fea0003800000 */
[----:B------:R1:W5:Y:S02]  /*05f0*/  LD.E R4, desc[UR4][R120.64+0xbc] ;  /* 0x0000bc0478047980 */ /* 0x000364000c101900 */
.L_x_2679:
[----:B------:R-:W-:Y:S05]  /*0600*/  BSYNC.RECONVERGENT B0 ;  /* 0x0000000000007941 */ /* 0x000fea0003800200 */
.L_x_2678:
[----:B-----5:R-:W-:Y:S02]  /*0610*/  IADD3 R61, PT, PT, R71, R4, RZ ;  /* 0x00000004473d7210 */ /* 0x020fe40007ffe0ff */
.L_x_2677:
[----:B------:R-:W-:Y:S05]  /*0620*/  BSYNC.RECONVERGENT B1 ;  /* 0x0000000000017941 */ /* 0x000fea0003800200 */
.L_x_2675:
[----:B------:R-:W-:Y:S01]  /*0630*/  IMAD.SHL.U32 R212, R15, 0x40, RZ ;  /* 0x000000400fd47824 */ /* 0x000fe200078e00ff */
[----:B------:R-:W-:Y:S01]  /*0640*/  MOV R4, R210 ;  /* 0x000000d200047202 */ /* 0x000fe20000000f00 */
[----:B------:R-:W-:-:S03]  /*0650*/  IMAD.MOV.U32 R5, RZ, RZ, 0x0 ;  /* 0x00000000ff057424 */ /* 0x000fc600078e00ff */
[----:B------:R-:W-:-:S13]  /*0660*/  ISETP.GT.AND P0, PT, R217, R212, PT ;  /* 0x000000d4d900720c */ /* 0x000fda0003f04270 */
[----:B-1234-:R-:W-:Y:S05]  /*0670*/  @!P0 RET.REL.NODEC R4 `(_ZN5flash24flash_fwd_splitkv_kernelI23Flash_fwd_kernel_traitsILi96ELi64ELi128ELi4ELb0ELb0EN7cutlass10bfloat16_tE19Flash_kernel_traitsILi96ELi64ELi128ELi4ES3_EELb0ELb1ELb0ELb0ELb0ELb1ELb1ELb1EEEvNS_16Flash_fwd_paramsE) ;  /* 0xfffffff804608950 */ /* 0x01efea0003c3ffff */
        /* <DEDUP_REMOVED lines=87> */
.L_x_2682:
[----:B------:R-:W-:Y:S05]  /*0bf0*/  BSYNC.RECONVERGENT B0 ;  /* 0x0000000000007941 */ /* 0x000fea0003800200 */
.L_x_2681:
        /* <DEDUP_REMOVED lines=16> */
.L_x_2684:
[----:B------:R-:W-:Y:S05]  /*0d00*/  BSYNC.RECONVERGENT B0 ;  /* 0x0000000000007941 */ /* 0x000fea0003800200 */
.L_x_2683:
        /* <DEDUP_REMOVED lines=15> */
.L_x_2686:
[----:B------:R-:W-:Y:S05]  /*0e00*/  BSYNC.RECONVERGENT B0 ;  /* 0x0000000000007941 */ /* 0x000fea0003800200 */
.L_x_2685:
        /* <DEDUP_REMOVED lines=15> */
.L_x_2688:
[----:B------:R-:W-:Y:S05]  /*0f00*/  BSYNC.RECONVERGENT B0 ;  /* 0x0000000000007941 */ /* 0x000fea0003800200 */
.L_x_2687:
        /* <DEDUP_REMOVED lines=13> */
[----:B-123--:R-:W-:Y:S05]  /*0fe0*/  @P6 RET.REL.NODEC R210 `(_ZN5flash24flash_fwd_splitkv_kernelI23Flash_fwd_kernel_traitsILi96ELi64ELi128ELi4ELb0ELb0EN7cutlass10bfloat16_tE19Flash_kernel_traitsILi96ELi64ELi128ELi4ES3_EELb0ELb1ELb0ELb0ELb0ELb1ELb1ELb1EEEvNS_16Flash_fwd_paramsE) ;  /* 0xfffffff0d2046950 */ /* 0x00efea0003c3ffff */
[----:B------:R-:W-:Y:S02]  /*0ff0*/  MOV R5, 0xff800000 ;  /* 0xff80000000057802 */ /* 0x000fe40000000f00 */
[----:B------:R-:W-:-:S03]  /*1000*/  MOV R211, 0x0 ;  /* 0x0000000000d37802 */ /* 0x000fc60000000f00 */
[----:B------:R1:W-:Y:S02]  /*1010*/  ST.E desc[UR4][R2.64+0xc0], R5 ;  /* 0x0000c00502007985 */ /* 0x0003e4000c101904 */
[----:B-1----:R-:W-:Y:S05]  /*1020*/  RET.REL.NODEC R210 `(_ZN5flash24flash_fwd_splitkv_kernelI23Flash_fwd_kernel_traitsILi96ELi64ELi128ELi4ELb0ELb0EN7cutlass10bfloat16_tE19Flash_kernel_traitsILi96ELi64ELi128ELi4ES3_EELb0ELb1ELb0ELb0ELb0ELb1ELb1ELb1EEEvNS_16Flash_fwd_paramsE) ;  /* 0xffffffecd2f47950 */ /* 0x002fea0003c3ffff */
.L_x_2680:
        /* <DEDUP_REMOVED lines=101> */
.L_x_2690:
        /* <DEDUP_REMOVED lines=77> */
.L_x_2691:
[----:B------:R-:W-:Y:S05]  /*1b50*/  BSYNC.RECONVERGENT B0 ;  /* 0x0000000000007941 */ /* 0x000fea0003800200 */
.L_x_2689:
        /* <DEDUP_REMOVED lines=222> */
.L_x_2761:
        /* <DEDUP_REMOVED lines=18> */
.L_x_2694:
[----:B------:R-:W-:Y:S05]  /*2a60*/  BSYNC.RECONVERGENT B0 ;  /* 0x0000000000007941 */ /* 0x000fea0003800200 */
.L_x_2693:
        /* <DEDUP_REMOVED lines=15> */
.L_x_2696:
[----:B------:R-:W-:Y:S05]  /*2b60*/  BSYNC.RECONVERGENT B0 ;  /* 0x0000000000007941 */ /* 0x000fea0003800200 */
.L_x_2695:
        /* <DEDUP_REMOVED lines=18> */
.L_x_2698:
[----:B------:R-:W-:Y:S05]  /*2c90*/  BSYNC.RECONVERGENT B0 ;  /* 0x0000000000007941 */ /* 0x000fea0003800200 */
.L_x_2697:
        /* <DEDUP_REMOVED lines=17> */
.L_x_2700:
[----:B------:R-:W-:Y:S05]  /*2db0*/  BSYNC.RECONVERGENT B0 ;  /* 0x0000000000007941 */ /* 0x000fea0003800200 */
.L_x_2699:
        /* <DEDUP_REMOVED lines=27> */
.L_x_2704:
[----:B------:R-:W-:Y:S05]  /*2f70*/  BSYNC.RECONVERGENT B0 ;  /* 0x0000000000007941 */ /* 0x000fea0003800200 */
.L_x_2703:
        /* <DEDUP_REMOVED lines=15> */
.L_x_2706:
[----:B------:R-:W-:Y:S05]  /*3070*/  BSYNC.RECONVERGENT B0 ;  /* 0x0000000000007941 */ /* 0x000fea0003800200 */
.L_x_2705:
        /* <DEDUP_REMOVED lines=15> */
.L_x_2708:
[----:B------:R-:W-:Y:S05]  /*3170*/  BSYNC.RECONVERGENT B0 ;  /* 0x0000000000007941 */ /* 0x000fea0003800200 */
.L_x_2707:
        /* <DEDUP_REMOVED lines=19> */
.L_x_2702:
        /* <DEDUP_REMOVED lines=58> */
.L_x_2714:
[----:B------:R-:W-:Y:S05]  /*3650*/  BSYNC.RECONVERGENT B0 ;  /* 0x0000000000007941 */ /* 0x000fea0003800200 */
.L_x_2713:
        /* <DEDUP_REMOVED lines=48> */
.L_x_2716:
[----:B------:R-:W-:Y:S05]  /*3960*/  BSYNC.RECONVERGENT B0 ;  /* 0x0000000000007941 */ /* 0x000fea0003800200 */
.L_x_2715:
        /* <DEDUP_REMOVED lines=47> */
.L_x_2712:
[----:B------:R-:W-:Y:S05]  /*3c60*/  BSYNC.RECONVERGENT B1 ;  /* 0x0000000000017941 */ /* 0x000fea0003800200 */
.L_x_2711:
        /* <DEDUP_REMOVED lines=63> */
.L_x_2720:
[----:B------:R-:W-:Y:S05]  /*4060*/  BSYNC.RECONVERGENT B0 ;  /* 0x0000000000007941 */ /* 0x000fea0003800200 */
.L_x_2719:
        /* <DEDUP_REMOVED lines=48> */
.L_x_2722:
[----:B------:R-:W-:Y:S05]  /*4370*/  BSYNC.RECONVERGENT B0 ;  /* 0x0000000000007941 */ /* 0x000fea0003800200 */
.L_x_2721:
        /* <DEDUP_REMOVED lines=47> */
.L_x_2718:
[----:B------:R-:W-:Y:S05]  /*4670*/  BSYNC.RECONVERGENT B1 ;  /* 0x0000000000017941 */ /* 0x000fea0003800200 */
.L_x_2717:
        /* <DEDUP_REMOVED lines=61> */
.L_x_2726:
[----:B------:R-:W-:Y:S05]  /*4a50*/  BSYNC.RECONVERGENT B0 ;  /* 0x0000000000007941 */ /* 0x000fea0003800200 */
.L_x_2725:
        /* <DEDUP_REMOVED lines=48> */
.L_x_2728:
[----:B------:R-:W-:Y:S05]  /*4d60*/  BSYNC.RECONVERGENT B0 ;  /* 0x0000000000007941 */ /* 0x000fea0003800200 */
.L_x_2727:
        /* <DEDUP_REMOVED lines=47> */
.L_x_2724:
[----:B------:R-:W-:Y:S05]  /*5060*/  BSYNC.RECONVERGENT B1 ;  /* 0x0000000000017941 */ /* 0x000fea0003800200 */
.L_x_2723:
        /* <DEDUP_REMOVED lines=64> */
.L_x_2732:
[----:B------:R-:W-:Y:S05]  /*5470*/  BSYNC.RECONVERGENT B0 ;  /* 0x0000000000007941 */ /* 0x000fea0003800200 */
.L_x_2731:
        /* <DEDUP_REMOVED lines=48> */
.L_x_2734:
[----:B------:R-:W-:Y:S05]  /*5780*/  BSYNC.RECONVERGENT B0 ;  /* 0x0000000000007941 */ /* 0x000fea0003800200 */
.L_x_2733:
        /* <DEDUP_REMOVED lines=47> */
.L_x_2730:
[----:B------:R-:W-:Y:S05]  /*5a80*/  BSYNC.RECONVERGENT B1 ;  /* 0x0000000000017941 */ /* 0x000fea0003800200 */
.L_x_2729:
[----:B------:R-:W2:Y:S02]  /*5a90*/  LD.E R3, desc[UR4][R120.64+0xd0] ;  /* 0x0000d00478037980 */ /* 0x000ea4000c101900 */
[----:B--2---:R-:W-:Y:S05]  /*5aa0*/  IMAD.U32 R3, R3, -0x40, RZ ;  /* 0xffffffc003037824 */ /* 0x004fea00078e00ff */
[C---:B------:R-:W-:Y:S02]  /*5ab0*/  LEA R12, P1, R3.reuse, R12, 0x1 ;  /* 0x0000000c030c7211 */ /* 0x040fe400078208ff */
[C---:B------:R-:W-:Y:S02]  /*5ac0*/  LEA R50, P0, R3.reuse, R50, 0x1 ;  /* 0x0000003203327211 */ /* 0x040fe400078008ff */
[C---:B------:R-:W-:Y:S02]  /*5ad0*/  LEA.HI.X.SX32 R13, R3.reuse, R13, 0x1, P1 ;  /* 0x0000000d030d7211 */ /* 0x040fe400008f0eff */
[----:B------:R-:W-:Y:S01]  /*5ae0*/  LEA.HI.X.SX32 R51, R3, R51, 0x1, P0 ;  /* 0x0000003303337211 */ /* 0x000fe200000f0eff */
[----:B------:R-:W-:Y:S05]  /*5af0*/  BRA `(.L_x_2709) ;  /* 0x0000004400347947 */ /* 0x000fea0003800000 */
.L_x_2710:
        /* <DEDUP_REMOVED lines=95> */
.L_x_2738:
[----:B------:R-:W-:Y:S05]  /*60f0*/  BSYNC.RECONVERGENT B0 ;  /* 0x0000000000007941 */ /* 0x000fea0003800200 */
.L_x_2737:
        /* <DEDUP_REMOVED lines=89> */
.L_x_2740:
[----:B------:R-:W-:Y:S05]  /*6690*/  BSYNC.RECONVERGENT B0 ;  /* 0x0000000000007941 */ /* 0x000fea0003800200 */
.L_x_2739:
        /* <DEDUP_REMOVED lines=88> */
.L_x_2736:
[----:B------:R-:W-:Y:S05]  /*6c20*/  BSYNC.RECONVERGENT B1 ;  /* 0x0000000000017941 */ /* 0x000fea0003800200 */
.L_x_2735:
        /* <DEDUP_REMOVED lines=94> */
.L_x_2744:
[----:B------:R-:W-:Y:S05]  /*7210*/  BSYNC.RECONVERGENT B0 ;  /* 0x0000000000007941 */ /* 0x000fea0003800200 */
.L_x_2743:
        /* <DEDUP_REMOVED lines=89> */
.L_x_2746:
[----:B------:R-:W-:Y:S05]  /*77b0*/  BSYNC.RECONVERGENT B0 ;  /* 0x0000000000007941 */ /* 0x000fea0003800200 */
.L_x_2745:
        /* <DEDUP_REMOVED lines=88> */
.L_x_2742:
[----:B------:R-:W-:Y:S05]  /*7d40*/  BSYNC.RECONVERGENT B1 ;  /* 0x0000000000017941 */ /* 0x000fea0003800200 */
.L_x_2741:
        /* <DEDUP_REMOVED lines=95> */
.L_x_2750:
[----:B------:R-:W-:Y:S05]  /*8340*/  BSYNC.RECONVERGENT B0 ;  /* 0x0000000000007941 */ /* 0x000fea0003800200 */
.L_x_2749:
        /* <DEDUP_REMOVED lines=88> */
.L_x_2752:
[----:B------:R-:W-:Y:S05]  /*88d0*/  BSYNC.RECONVERGENT B0 ;  /* 0x0000000000007941 */ /* 0x000fea0003800200 */
.L_x_2751:
        /* <DEDUP_REMOVED lines=86> */
.L_x_2748:
[----:B------:R-:W-:Y:S05]  /*8e40*/  BSYNC.RECONVERGENT B1 ;  /* 0x0000000000017941 */ /* 0x000fea0003800200 */
.L_x_2747:
        /* <DEDUP_REMOVED lines=98> */
.L_x_2756:
[----:B------:R-:W-:Y:S05]  /*9470*/  BSYNC.RECONVERGENT B0 ;  /* 0x0000000000007941 */ /* 0x000fea0003800200 */
.L_x_2755:
        /* <DEDUP_REMOVED lines=87> */
.L_x_2758:
[----:B------:R-:W-:Y:S05]  /*99f0*/  BSYNC.RECONVERGENT B0 ;  /* 0x0000000000007941 */ /* 0x000fea0003800200 */
.L_x_2757:
        /* <DEDUP_REMOVED lines=86> */
.L_x_2754:
[----:B------:R-:W-:Y:S05]  /*9f60*/  BSYNC.RECONVERGENT B1 ;  /* 0x0000000000017941 */ /* 0x000fea0003800200 */
.L_x_2753:
[----:B------:R-:W3:Y:S02]  /*9f70*/  LD.E R3, desc[UR4][R120.64+0xd0] ;  /* 0x0000d00478037980 */ /* 0x000ee4000c101900 */
[----:B---3--:R-:W-:Y:S05]  /*9f80*/  IMAD.U32 R3, R3, -0x40, RZ ;  /* 0xffffffc003037824 */ /* 0x008fea00078e00ff */
[C---:B------:R-:W-:Y:S02]  /*9f90*/  LEA R76, P1, R3.reuse, R76, 0x1 ;  /* 0x0000004c034c7211 */ /* 0x040fe400078208ff */
[C---:B------:R-:W-:Y:S02]  /*9fa0*/  LEA R74, P0, R3.reuse, R74, 0x1 ;  /* 0x0000004a034a7211 */ /* 0x040fe400078008ff */
[C---:B------:R-:W-:Y:S02]  /*9fb0*/  LEA.HI.X.SX32 R77, R3.reuse, R77, 0x1, P1 ;  /* 0x0000004d034d7211 */ /* 0x040fe400008f0eff */
[----:B------:R-:W-:Y:S09]  /*9fc0*/  LEA.HI.X.SX32 R75, R3, R75, 0x1, P0 ;  /* 0x0000004b034b7211 */ /* 0x000ff200000f0eff */
.L_x_2709:
[----:B------:R-:W-:Y:S05]  /*9fd0*/  BSYNC.RECONVERGENT B2 ;  /* 0x0000000000027941 */ /* 0x000fea0003800200 */
.L_x_2701:
        /* <DEDUP_REMOVED lines=101> */
.L_x_2760:
[----:B------:R-:W-:Y:S05]  /*a630*/  BSYNC.RECONVERGENT B0 ;  /* 0x0000000000007941 */ /* 0x000fea0003800200 */
.L_x_2759:
[----:B------:R-:W-:Y:S05]  /*a640*/  @P2 BRA `(.L_x_2761) ;  /* 0xffffff8000bc2947 */ /* 0x000fea000383ffff */
.L_x_2692:
        /* <DEDUP_REMOVED lines=29> */
.L_x_2766:
[----:B------:R2:W-:Y:S02]  /*a820*/  STS.128 [R215+0x2000], RZ ;  /* 0x002000ffd7007388 */ /* 0x0005e40000000c00 */
.L_x_2765:
[----:B------:R-:W-:Y:S05]  /*a830*/  BSYNC.RECONVERGENT B0 ;  /* 0x0000000000007941 */ /* 0x000fea0003800200 */
.L_x_2764:
        /* <DEDUP_REMOVED lines=24> */
.L_x_2768:
[----:B------:R1:W-:Y:S01]  /*a9c0*/  STS.128 [R215+0x2800], RZ ;  /* 0x002800ffd7007388 */ /* 0x0003e20000000c00 */
[----:B------:R-:W-:Y:S05]  /*a9d0*/  BRA `(.L_x_2767) ;  /* 0x0000003800187947 */ /* 0x000fea0003800000 */
.L_x_2763:
        /* <DEDUP_REMOVED lines=82> */
.L_x_2775:
[----:B------:R-:W-:Y:S05]  /*af00*/  BSYNC.RECONVERGENT B0 ;  /* 0x0000000000007941 */ /* 0x000fea0003800200 */
.L_x_2774:
[----:B-----5:R-:W-:Y:S01]  /*af10*/  IMAD.MOV.U32 R6, RZ, RZ, R10 ;  /* 0x000000ffff067224 */ /* 0x020fe200078e000a */
[----:B------:R-:W-:Y:S01]  /*af20*/  MOV R4, R8 ;  /* 0x0000000800047202 */ /* 0x000fe20000000f00 */
[----:B------:R-:W-:Y:S01]  /*af30*/  IMAD.MOV.U32 R7, RZ, RZ, R11 ;  /* 0x000000ffff077224 */ /* 0x000fe200078e000b */
[----:B------:R-:W-:Y:S02]  /*af40*/  MOV R5, R9 ;  /* 0x0000000900057202 */ /* 0x000fe40000000f00 */
.L_x_2773:
[----:B------:R-:W-:Y:S05]  /*af50*/  BSYNC.RECONVERGENT B1 ;  /* 0x0000000000017941 */ /* 0x000fea0003800200 */
.L_x_2772:
        /* <DEDUP_REMOVED lines=47> */
.L_x_2779:
[----:B------:R-:W-:Y:S05]  /*b250*/  BSYNC.RECONVERGENT B0 ;  /* 0x0000000000007941 */ /* 0x000fea0003800200 */
.L_x_2778:
[----:B-----5:R1:W-:Y:S02]  /*b260*/  STS.128 [R215+0x1000], R8 ;  /* 0x00100008d7007388 */ /* 0x0203e40000000c00 */
.L_x_2777:
[----:B------:R-:W-:Y:S05]  /*b270*/  BSYNC.RECONVERGENT B1 ;  /* 0x0000000000017941 */ /* 0x000fea0003800200 */
.L_x_2776:
        /* <DEDUP_REMOVED lines=45> */
.L_x_2781:
[----:B------:R-:W-:Y:S05]  /*b550*/  BSYNC.RECONVERGENT B0 ;  /* 0x0000000000007941 */ /* 0x000fea0003800200 */
.L_x_2780:
[----:B-----5:R1:W-:Y:S02]  /*b560*/  STS.128 [R215+0x2000], R8 ;  /* 0x00200008d7007388 */ /* 0x0203e40000000c00 */
.L_x_2771:
[----:B------:R-:W-:Y:S05]  /*b570*/  BSYNC.RECONVERGENT B2 ;  /* 0x0000000000027941 */ /* 0x000fea0003800200 */
.L_x_2770:
        /* <DEDUP_REMOVED lines=59> */
.L_x_2785:
[----:B------:R-:W-:Y:S05]  /*b930*/  BSYNC.RECONVERGENT B0 ;  /* 0x0000000000007941 */ /* 0x000fea0003800200 */
.L_x_2784:
[----:B-----5:R1:W-:Y:S02]  /*b940*/  STS.128 [R215+0x800], R8 ;  /* 0x00080008d7007388 */ /* 0x0203e40000000c00 */
.L_x_2783:
[----:B------:R-:W-:Y:S05]  /*b950*/  BSYNC.RECONVERGENT B1 ;  /* 0x0000000000017941 */ /* 0x000fea0003800200 */
.L_x_2782:
        /* <DEDUP_REMOVED lines=54> */
.L_x_2789:
[----:B------:R-:W-:Y:S05]  /*bcc0*/  BSYNC.RECONVERGENT B0 ;  /* 0x0000000000007941 */ /* 0x000fea0003800200 */
.L_x_2788:
[----:B-----5:R1:W-:Y:S02]  /*bcd0*/  STS.128 [R215+0x1800], R8 ;  /* 0x00180008d7007388 */ /* 0x0203e40000000c00 */
.L_x_2787:
[----:B------:R-:W-:Y:S05]  /*bce0*/  BSYNC.RECONVERGENT B1 ;  /* 0x0000000000017941 */ /* 0x000fea0003800200 */
.L_x_2786:
        /* <DEDUP_REMOVED lines=56> */
.L_x_2791:
[----:B------:R-:W-:Y:S05]  /*c070*/  BSYNC.RECONVERGENT B0 ;  /* 0x0000000000007941 */ /* 0x000fea0003800200 */
.L_x_2790:
[----:B-----5:R1:W-:Y:S01]  /*c080*/  STS.128 [R215+0x2800], R8 ;  /* 0x00280008d7007388 */ /* 0x0203e20000000c00 */
[----:B------:R-:W-:Y:S05]  /*c090*/  BRA `(.L_x_2767) ;  /* 0x0000002000687947 */ /* 0x000fea0003800000 */
.L_x_2769:
        /* <DEDUP_REMOVED lines=94> */
.L_x_2796:
[----:B------:R-:W-:Y:S05]  /*c680*/  BSYNC.RECONVERGENT B0 ;  /* 0x0000000000007941 */ /* 0x000fea0003800200 */
.L_x_2795:
[----:B------:R-:W-:Y:S05]  /*c690*/  BSYNC.RECONVERGENT B1 ;  /* 0x0000000000017941 */ /* 0x000fea0003800200 */
.L_x_2794:
        /* <DEDUP_REMOVED lines=85> */
.L_x_2800:
[----:B------:R-:W-:Y:S05]  /*cbf0*/  BSYNC.RECONVERGENT B0 ;  /* 0x0000000000007941 */ /* 0x000fea0003800200 */
.L_x_2799:
[----:B-----5:R1:W-:Y:S02]  /*cc00*/  STS.128 [R215+0x1000], R16 ;  /* 0x00100010d7007388 */ /* 0x0203e40000000c00 */
.L_x_2798:
[----:B------:R-:W-:Y:S05]  /*cc10*/  BSYNC.RECONVERGENT B1 ;  /* 0x0000000000017941 */ /* 0x000fea0003800200 */
.L_x_2797:
        /* <DEDUP_REMOVED lines=83> */
.L_x_2802:
[----:B------:R-:W-:Y:S05]  /*d150*/  BSYNC.RECONVERGENT B0 ;  /* 0x0000000000007941 */ /* 0x000fea0003800200 */
.L_x_2801:
[----:B-----5:R1:W-:Y:S02]  /*d160*/  STS.128 [R215+0x2000], R16 ;  /* 0x00200010d7007388 */ /* 0x0203e40000000c00 */
.L_x_2793:
[----:B------:R-:W-:Y:S05]  /*d170*/  BSYNC.RECONVERGENT B2 ;  /* 0x0000000000027941 */ /* 0x000fea0003800200 */
.L_x_2792:
        /* <DEDUP_REMOVED lines=90> */
.L_x_2806:
[----:B------:R-:W-:Y:S05]  /*d720*/  BSYNC.RECONVERGENT B0 ;  /* 0x0000000000007941 */ /* 0x000fea0003800200 */
.L_x_2805:
[----:B-----5:R1:W-:Y:S02]  /*d730*/  STS.128 [R215+0x800], R16 ;  /* 0x00080010d7007388 */ /* 0x0203e40000000c00 */
.L_x_2804:
[----:B------:R-:W-:Y:S05]  /*d740*/  BSYNC.RECONVERGENT B1 ;  /* 0x0000000000017941 */ /* 0x000fea0003800200 */
.L_x_2803:
        /* <DEDUP_REMOVED lines=85> */
.L_x_2810:
[----:B------:R-:W-:Y:S05]  /*dca0*/  BSYNC.RECONVERGENT B0 ;  /* 0x0000000000007941 */ /* 0x000fea0003800200 */
.L_x_2809:
[----:B-----5:R1:W-:Y:S02]  /*dcb0*/  STS.128 [R215+0x1800], R16 ;  /* 0x00180010d7007388 */ /* 0x0203e40000000c00 */
.L_x_2808:
[----:B------:R-:W-:Y:S05]  /*dcc0*/  BSYNC.RECONVERGENT B1 ;  /* 0x0000000000017941 */ /* 0x000fea0003800200 */
.L_x_2807:
        /* <DEDUP_REMOVED lines=85> */
.L_x_2812:
[----:B------:R-:W-:Y:S05]  /*e220*/  BSYNC.RECONVERGENT B0 ;  /* 0x0000000000007941 */ /* 0x000fea0003800200 */
.L_x_2811:
[----:B-----5:R1:W-:Y:S02]  /*e230*/  STS.128 [R215+0x2800], R4 ;  /* 0x00280004d7007388 */ /* 0x0203e40000000c00 */
.L_x_2767:
[----:B------:R-:W-:Y:S05]  /*e240*/  BSYNC.RECONVERGENT B3 ;  /* 0x0000000000037941 */ /* 0x000fea0003800200 */
.L_x_2762:
        /* <DEDUP_REMOVED lines=25> */
.L_x_2815:
[----:B------:R4:W-:Y:S02]  /*e3e0*/  STS.128 [R215+0x7000], RZ ;  /* 0x007000ffd7007388 */ /* 0x0009e40000000c00 */
.L_x_2814:
[----:B------:R-:W-:Y:S05]  /*e3f0*/  BSYNC.RECONVERGENT B0 ;  /* 0x0000000000007941 */ /* 0x000fea0003800200 */
.L_x_2813:
        /* <DEDUP_REMOVED lines=24> */
.L_x_2818:
[----:B------:R3:W-:Y:S02]  /*e580*/  STS.128 [R215+0x7800], RZ ;  /* 0x007800ffd7007388 */ /* 0x0007e40000000c00 */
.L_x_2817:
[----:B------:R-:W-:Y:S05]  /*e590*/  BSYNC.RECONVERGENT B0 ;  /* 0x0000000000007941 */ /* 0x000fea0003800200 */
.L_x_2816:
        /* <DEDUP_REMOVED lines=25> */
.L_x_2821:
[----:B------:R3:W-:Y:S02]  /*e730*/  STS.128 [R215+0x8000], RZ ;  /* 0x008000ffd7007388 */ /* 0x0007e40000000c00 */
.L_x_2820:
[----:B------:R-:W-:Y:S05]  /*e740*/  BSYNC.RECONVERGENT B0 ;  /* 0x0000000000007941 */ /* 0x000fea0003800200 */
.L_x_2819:
        /* <DEDUP_REMOVED lines=25> */
.L_x_2823:
[----:B------:R-:W-:Y:S05]  /*e8e0*/  BSYNC.RECONVERGENT B0 ;  /* 0x0000000000007941 */ /* 0x000fea0003800200 */
.L_x_2822:
        /* <DEDUP_REMOVED lines=28> */
.L_x_2826:
[----:B------:R3:W-:Y:S01]  /*eab0*/  STS.128 [R215+0xd000], RZ ;  /* 0x00d000ffd7007388 */ /* 0x0007e20000000c00 */
[----:B------:R-:W-:Y:S05]  /*eac0*/  BRA `(.L_x_2827) ;  /* 0x00000000000c7947 */ /* 0x000fea0003800000 */
.L_x_2825:
[----:B------:R1:W-:Y:S04]  /*ead0*/  STS.128 [R215+0x9000], RZ ;  /* 0x009000ffd7007388 */ /* 0x0003e80000000c00 */
[----:B------:R1:W-:Y:S04]  /*eae0*/  STS.128 [R215+0xb000], RZ ;  /* 0x00b000ffd7007388 */ /* 0x0003e80000000c00 */
[----:B------:R1:W-:Y:S02]  /*eaf0*/  STS.128 [R215+0xd000], RZ ;  /* 0x00d000ffd7007388 */ /* 0x0003e40000000c00 */
.L_x_2827:
[----:B------:R-:W-:Y:S05]  /*eb00*/  BSYNC.RECONVERGENT B0 ;  /* 0x0000000000007941 */ /* 0x000fea0003800200 */
.L_x_2824:
        /* <DEDUP_REMOVED lines=27> */
.L_x_2830:
[----:B------:R3:W-:Y:S02]  /*ecc0*/  STS.128 [R215+0xd800], RZ ;  /* 0x00d800ffd7007388 */ /* 0x0007e40000000c00 */
.L_x_2829:
[----:B------:R-:W-:Y:S05]  /*ecd0*/  BSYNC.RECONVERGENT B0 ;  /* 0x0000000000007941 */ /* 0x000fea0003800200 */
.L_x_2828:
        /* <DEDUP_REMOVED lines=27> */
.L_x_2833:
[----:B------:R1:W-:Y:S02]  /*ee90*/  STS.128 [R215+0xe000], RZ ;  /* 0x00e000ffd7007388 */ /* 0x0003e40000000c00 */
.L_x_2832:
[----:B------:R-:W-:Y:S05]  /*eea0*/  BSYNC.RECONVERGENT B0 ;  /* 0x0000000000007941 */ /* 0x000fea0003800200 */
.L_x_2831:
        /* <DEDUP_REMOVED lines=31> */
.L_x_2836:
[----:B------:R1:W-:Y:S02]  /*f0a0*/  STS.128 [R215+0xe800], RZ ;  /* 0x00e800ffd7007388 */ /* 0x0003e40000000c00 */
.L_x_2835:
[----:B------:R-:W-:Y:S05]  /*f0b0*/  BSYNC.RECONVERGENT B0 ;  /* 0x0000000000007941 */ /* 0x000fea0003800200 */
.L_x_2834:
[----:B------:R-:W3:Y:S01]  /*f0c0*/  LD.E R3, desc[UR4][R120.64+0x18c] ;  /* 0x00018c0478037980 */ /* 0x000ee2000c101900 */
[----:B------:R-:W2:Y:S01]  /*f0d0*/  S2UR UR6, SR_CgaCtaId ;  /* 0x00000000000679c3 */ /* 0x000ea20000008800 */
[----:B------:R-:W-:Y:S01]  /*f0e0*/  UMOV UR7, 0x400 ;  /* 0x0000040000077882 */ /* 0x000fe20000000000 */
[----:B------:R-:W-:Y:S01]  /*f0f0*/  ISETP.GT.AND P0, PT, R64, R201, PT ;  /* 0x000000c94000720c */ /* 0x000fe20003f04270 */
[----:B------:R-:W0:Y:S01]  /*f100*/  LDGDEPBAR ;  /* 0x00000000000079af */ /* 0x000e220000000000 */
[----:B------:R-:W-:Y:S01]  /*f110*/  BSSY.RECONVERGENT B1, `(.L_x_2837) ;  /* 0x00001c5000017945 */ /* 0x000fe20003800200 */
[----:B--2---:R-:W-:-:S06]  /*f120*/  ULEA UR6, UR6, UR7, 0x18 ;  /* 0x0000000706067291 */ /* 0x004fcc000f8ec0ff */
[----:B------:R-:W-:Y:S02]  /*f130*/  LEA R200, R49, UR6, 0x1 ;  /* 0x0000000631c87c11 */ /* 0x000fe4000f8e08ff */
[----:B------:R-:W-:Y:S02]  /*f140*/  LEA R199, R48, UR6, 0x1 ;  /* 0x0000000630c77c11 */ /* 0x000fe4000f8e08ff */
[C---:B------:R-:W-:Y:S01]  /*f150*/  LEA R198, R4.reuse, R200, 0x1 ;  /* 0x000000c804c67211 */ /* 0x040fe200078e08ff */
[----:B------:R-:W-:Y:S01]  /*f160*/  LDSM.16.M88.4 R48, [R200] ;  /* 0x00000000c830783b */ /* 0x000fe20000000200 */
[----:B------:R-:W-:-:S03]  /*f170*/  LEA R196, R4, R199, 0x1 ;  /* 0x000000c704c47211 */ /* 0x000fc600078e08ff */
[----:B------:R-:W2:Y:S04]  /*f180*/  LDSM.16.M88.4 R32, [R199+0x3000] ;  /* 0x00300000c720783b */ /* 0x000ea80000000200 */
[----:B------:R-:W4:Y:S04]  /*f190*/  LDSM.16.M88.4 R104, [R199+0x3400] ;  /* 0x00340000c768783b */ /* 0x000f280000000200 */
[----:B------:R-:W1:Y:S04]  /*f1a0*/  LDSM.16.M88.4 R96, [R199+0x3800] ;  /* 0x00380000c760783b */ /* 0x000e680000000200 */
[----:B------:R-:W1:Y:S04]  /*f1b0*/  LDSM.16.M88.4 R88, [R199+0x3c00] ;  /* 0x003c0000c758783b */ /* 0x000e680000000200 */
[----:B------:R-:W1:Y:S04]  /*f1c0*/  LDSM.16.M88.4 R80, [R199+0x4000] ;  /* 0x00400000c750783b */ /* 0x000e680000000200 */
[----:B------:R-:W1:Y:S04]  /*f1d0*/  LDSM.16.M88.4 R72, [R199+0x4400] ;  /* 0x00440000c748783b */ /* 0x000e680000000200 */
[----:B------:R-:W1:Y:S04]  /*f1e0*/  LDSM.16.M88.4 R56, [R199+0x4800] ;  /* 0x00480000c738783b */ /* 0x000e680000000200 */
[----:B-----5:R-:W1:Y:S04]  /*f1f0*/  LDSM.16.M88.4 R24, [R199+0x4c00] ;  /* 0x004c0000c718783b */ /* 0x020e680000000200 */
[----:B------:R-:W-:Y:S04]  /*f200*/  LDSM.16.M88.4 R8, [R198] ;  /* 0x00000000c608783b */ /* 0x000fe80000000200 */
        /* <DEDUP_REMOVED lines=36> */
[----:B------:R-:W3:Y:S07]  /*f450*/  LDSM.16.M88.4 R40, [R198+0x1000] ;  /* 0x00100000c628783b */ /* 0x000eee0000000200 */
[C---:B-1----:R-:W-:Y:S08]  /*f460*/  HMMA.16816.F32.BF16 R84, R8.reuse, R24, R84 ;  /* 0x000000180854723c */ /* 0x042ff00000041854 */
[C---:B------:R-:W-:Y:S01]  /*f470*/  HMMA.16816.F32.BF16 R80, R8.reuse, R26, R80 ;  /* 0x0000001a0850723c */ /* 0x040fe20000041850 */
[----:B------:R-:W-:Y:S07]  /*f480*/  LDSM.16.M88.4 R24, [R200+0x2000] ;  /* 0x00200000c818783b */ /* 0x000fee0000000200 */
[C---:B----4-:R-:W-:Y:S08]  /*f490*/  HMMA.16816.F32.BF16 R76, R8.reuse, R20, R76 ;  /* 0x00000014084c723c */ /* 0x050ff0000004184c */
        /* <DEDUP_REMOVED lines=12> */
[C---:B---3--:R-:W-:Y:S08]  /*f560*/  HMMA.16816.F32.BF16 R16, R40.reuse, R128, R16 ;  /* 0x000000802810723c */ /* 0x048ff00000041810 */
        /* <DEDUP_REMOVED lines=10> */
[----:B------:R-:W-:Y:S04]  /*f610*/  LDSM.16.M88.4 R100, [R199+0x7400] ;  /* 0x00740000c764783b */ /* 0x000fe80000000200 */
[-C--:B------:R-:W-:Y:S01]  /*f620*/  FMUL.FTZ R5, R16, R3.reuse ;  /* 0x0000000310057220 */ /* 0x080fe20000410000 */
[-C--:B------:R-:W-:Y:S01]  /*f630*/  FMUL.FTZ R7, R17, R3.reuse ;  /* 0x0000000311077220 */ /* 0x080fe20000410000 */
[-C--:B------:R-:W-:Y:S01]  /*f640*/  FMUL.FTZ R6, R18, R3.reuse ;  /* 0x0000000312067220 */ /* 0x080fe20000410000 */
[-C--:B------:R-:W-:Y:S01]  /*f650*/  FMUL.FTZ R44, R19, R3.reuse ;  /* 0x00000003132c7220 */ /* 0x080fe20000410000 */
[----:B------:R-:W-:Y:S01]  /*f660*/  HMMA.16816.F32.BF16 R96, R112, R110, R96 ;  /* 0x0000006e7060723c */ /* 0x000fe20000041860 */
[----:B------:R-:W3:Y:S01]  /*f670*/  LDSM.16.M88.4 R16, [R199+0x7800] ;  /* 0x00780000c710783b */ /* 0x000ee20000000200 */
[----:B------:R-:W4:Y:S01]  /*f680*/  MUFU.TANH R5, R5 ;  /* 0x0000000500057308 */ /* 0x000f220000002400 */
[-C--:B------:R-:W-:Y:S01]  /*f690*/  FMUL.FTZ R32, R32, R3.reuse ;  /* 0x0000000320207220 */ /* 0x080fe20000410000 */
[-C--:B------:R-:W-:Y:S01]  /*f6a0*/  FMUL.FTZ R33, R33, R3.reuse ;  /* 0x0000000321217220 */ /* 0x080fe20000410000 */
[-C--:B------:R-:W-:Y:S01]  /*f6b0*/  FMUL.FTZ R34, R34, R3.reuse ;  /* 0x0000000322227220 */ /* 0x080fe20000410000 */
[----:B------:R-:W-:-:S02]  /*f6c0*/  FMUL.FTZ R35, R35, R3 ;  /* 0x0000000323237220 */ /* 0x000fc40000410000 */
[C---:B-1----:R-:W-:Y:S02]  /*f6d0*/  HMMA.16816.F32.BF16 R92, R112.reuse, R20, R92 ;  /* 0x00000014705c723c */ /* 0x042fe4000004185c */
[----:B------:R-:W1:Y:S06]  /*f6e0*/  MUFU.TANH R45, R32 ;  /* 0x00000020002d7308 */ /* 0x000e6c0000002400 */
[----:B------:R-:W-:Y:S01]  /*f6f0*/  HMMA.16816.F32.BF16 R88, R112, R22, R88 ;  /* 0x000000167058723c */ /* 0x000fe20000041858 */
[----:B------:R-:W4:Y:S01]  /*f700*/  LDSM.16.M88.4 R20, [R196+0x5c00] ;  /* 0x005c0000c414783b */ /* 0x000f220000000200 */
        /* <DEDUP_REMOVED lines=13> */
[C---:B---3--:R-:W-:Y:S02]  /*f7e0*/  HMMA.16816.F32.BF16 R124, R24.reuse, R16, R124 ;  /* 0x00000010187c723c */ /* 0x048fe4000004187c */
[----:B------:R-:W2:Y:S06]  /*f7f0*/  MUFU.TANH R44, R44 ;  /* 0x0000002c002c7308 */ /* 0x000eac0000002400 */
[----:B------:R-:W-:Y:S01]  /*f800*/  HMMA.16816.F32.BF16 R96, R24, R18, R96 ;  /* 0x000000121860723c */ /* 0x000fe20000041860 */
[----:B------:R-:W3:Y:S07]  /*f810*/  LDSM.16.M88.4 R16, [R199+0x6400] ;  /* 0x00640000c710783b */ /* 0x000eee0000000200 */
[C---:B----4-:R-:W-:Y:S08]  /*f820*/  HMMA.16816.F32.BF16 R92, R40.reuse, R20, R92 ;  /* 0x00000014285c723c */ /* 0x050ff0000004185c */
        /* <DEDUP_REMOVED lines=11> */
[C---:B---3--:R-:W-:Y:S08]  /*f8e0*/  HMMA.16816.F32.BF16 R76, R112.reuse, R16, R76 ;  /* 0x00000010704c723c */ /* 0x048ff0000004184c */
[----:B------:R-:W-:Y:S01]  /*f8f0*/  HMMA.16816.F32.BF16 R72, R112, R18, R72 ;  /* 0x000000127048723c */ /* 0x000fe20000041848 */
[----:B------:R-:W3:Y:S07]  /*f900*/  LDSM.16.M88.4 R16, [R196+0x6400] ;  /* 0x00640000c410783b */ /* 0x000eee0000000200 */
[C---:B------:R-:W-:Y:S08]  /*f910*/  HMMA.16816.F32.BF16 R128, R12.reuse, R28, R128 ;  /* 0x0000001c0c80723c */ /* 0x040ff00000041880 */
[----:B------:R-:W-:Y:S01]  /*f920*/  HMMA.16816.F32.BF16 R104, R12, R30, R104 ;  /* 0x0000001e0c68723c */ /* 0x000fe20000041868 */
[----:B------:R-:W4:Y:S07]  /*f930*/  LDSM.16.M88.4 R28, [R196+0x7c00] ;  /* 0x007c0000c41c783b */ /* 0x000f2e0000000200 */
[C---:B------:R-:W-:Y:S05]  /*f940*/  HMMA.16816.F32.BF16 R84, R40.reuse, R32, R84 ;  /* 0x000000202854723c */ /* 0x040fea0000041854 */
[-C--:B------:R-:W-:Y:S01]  /*f950*/  FMUL.FTZ R66, R128, R3.reuse ;  /* 0x0000000380427220 */ /* 0x080fe20000410000 */
[-C--:B------:R-:W-:Y:S01]  /*f960*/  FMUL.FTZ R67, R129, R3.reuse ;  /* 0x0000000381437220 */ /* 0x080fe20000410000 */
[-C--:B------:R-:W-:Y:S01]  /*f970*/  FMUL.FTZ R108, R130, R3.reuse ;  /* 0x00000003826c7220 */ /* 0x080fe20000410000 */
[-C--:B------:R-:W-:Y:S01]  /*f980*/  FMUL.FTZ R109, R131, R3.reuse ;  /* 0x00000003836d7220 */ /* 0x080fe20000410000 */
        /* <DEDUP_REMOVED lines=17> */
[C---:B------:R-:W-:Y:S08]  /*faa0*/  HMMA.16816.F32.BF16 R84, R12.reuse, R36, R84 ;  /* 0x000000240c54723c */ /* 0x040ff00000041854 */
[C---:B------:R-:W-:Y:S01]  /*fab0*/  HMMA.16816.F32.BF16 R80, R12.reuse, R38, R80 ;  /* 0x000000260c50723c */ /* 0x040fe20000041850 */
[----:B------:R-:W3:Y:S07]  /*fac0*/  LDSM.16.M88.4 R36, [R196+0x6c00] ;  /* 0x006c0000c424783b */ /* 0x000eee0000000200 */
[----:B----4-:R-:W-:Y:S03]  /*fad0*/  HMMA.16816.F32.BF16 R92, R12, R28, R92 ;  /* 0x0000001c0c5c723c */ /* 0x010fe6000004185c */
[-C--:B------:R-:W-:Y:S01]  /*fae0*/  FMUL.FTZ R84, R84, R3.reuse ;  /* 0x0000000354547220 */ /* 0x080fe20000410000 */
[-C--:B------:R-:W-:Y:S01]  /*faf0*/  FMUL.FTZ R85, R85, R3.reuse ;  /* 0x0000000355557220 */ /* 0x080fe20000410000 */
[-C--:B------:R-:W-:Y:S01]  /*fb00*/  FMUL.FTZ R86, R86, R3.reuse ;  /* 0x0000000356567220 */ /* 0x080fe20000410000 */
[----:B------:R-:W-:-:S02]  /*fb10*/  FMUL.FTZ R87, R87, R3 ;  /* 0x0000000357577220 */ /* 0x000fc40000410000 */
[----:B------:R-:W-:Y:S01]  /*fb20*/  HMMA.16816.F32.BF16 R88, R12, R30, R88 ;  /* 0x0000001e0c58723c */ /* 0x000fe20000041858 */
[----:B------:R-:W4:Y:S01]  /*fb30*/  LDSM.16.M88.4 R28, [R199+0x8400] ;  /* 0x00840000c71c783b */ /* 0x000f220000000200 */
[----:B------:R-:W1:Y:S06]  /*fb40*/  MUFU.TANH R84, R84 ;  /* 0x0000005400547308 */ /* 0x000e6c0000002400 */
[C---:B--2---:R-:W-:Y:S02]  /*fb50*/  HMMA.16816.F32.BF16 R68, R40.reuse, R8, R68 ;  /* 0x000000082844723c */ /* 0x044fe40000041844 */
[----:B------:R-:W2:Y:S03]  /*fb60*/  MUFU.TANH R85, R85 ;  /* 0x0000005500557308 */ /* 0x000ea60000002400 */
[-C--:B------:R-:W-:Y:S01]  /*fb70*/  FMUL.FTZ R92, R92, R3.reuse ;  /* 0x000000035c5c7220 */ /* 0x080fe20000410000 */
[-C--:B------:R-:W-:Y:S01]  /*fb80*/  FMUL.FTZ R93, R93, R3.reuse ;  /* 0x000000035d5d7220 */ /* 0x080fe20000410000 */
[-C--:B------:R-:W-:Y:S01]  /*fb90*/  FMUL.FTZ R94, R94, R3.reuse ;  /* 0x000000035e5e7220 */ /* 0x080fe20000410000 */
[-C--:B------:R-:W-:Y:S01]  /*fba0*/  FMUL.FTZ R95, R95, R3.reuse ;  /* 0x000000035f5f7220 */ /* 0x080fe20000410000 */
[----:B------:R-:W-:Y:S01]  /*fbb0*/  HMMA.16816.F32.BF16 R56, R40, R10, R56 ;  /* 0x0000000a2838723c */ /* 0x000fe20000041838 */
[----:B------:R-:W2:Y:S01]  /*fbc0*/  LDSM.16.M88.4 R8, [R199+0x8c00] ;  /* 0x008c0000c708783b */ /* 0x000ea20000000200 */
[----:B------:R-:W2:Y:S01]  /*fbd0*/  MUFU.TANH R92, R92 ;  /* 0x0000005c005c7308 */ /* 0x000ea20000002400 */
[-C--:B------:R-:W-:Y:S01]  /*fbe0*/  FMUL.FTZ R88, R88, R3.reuse ;  /* 0x0000000358587220 */ /* 0x080fe20000410000 */
[-C--:B------:R-:W-:Y:S01]  /*fbf0*/  FMUL.FTZ R89, R89, R3.reuse ;  /* 0x0000000359597220 */ /* 0x080fe20000410000 */
[-C--:B------:R-:W-:Y:S01]  /*fc00*/  FMUL.FTZ R90, R90, R3.reuse ;  /* 0x000000035a5a7220 */ /* 0x080fe20000410000 */
[----:B------:R-:W-:-:S02]  /*fc10*/  FMUL.FTZ R91, R91, R3 ;  /* 0x000000035b5b7220 */ /* 0x000fc40000410000 */
[C---:B-1----:R-:W-:Y:S02]  /*fc20*/  HMMA.16816.F32.BF16 R48, R112.reuse, R22, R48 ;  /* 0x000000167030723c */ /* 0x042fe40000041830 */
[----:B------:R-:W1:Y:S06]  /*fc30*/  MUFU.TANH R93, R93 ;  /* 0x0000005d005d7308 */ /* 0x000e6c0000002400 */
[----:B------:R-:W-:Y:S03]  /*fc40*/  HMMA.16816.F32.BF16 R52, R112, R20, R52 ;  /* 0x000000147034723c */ /* 0x000fe60000041834 */
[-C--:B------:R-:W-:Y:S01]  /*fc50*/  FMUL.FTZ R20, R80, R3.reuse ;  /* 0x0000000350147220 */ /* 0x080fe20000410000 */
[----:B------:R-:W-:Y:S01]  /*fc60*/  FMUL.FTZ R21, R81, R3 ;  /* 0x0000000351157220 */ /* 0x000fe20000410000 */
[----:B------:R-:W1:Y:S03]  /*fc70*/  MUFU.TANH R94, R94 ;  /* 0x0000005e005e7308 */ /* 0x000e660000002400 */
[C---:B---3--:R-:W-:Y:S05]  /*fc80*/  HMMA.16816.F32.BF16 R68, R24.reuse, R16, R68 ;  /* 0x000000101844723c */ /* 0x048fea0000041844 */
[----:B------:R-:W3:Y:S03]  /*fc90*/  MUFU.TANH R95, R95 ;  /* 0x0000005f005f7308 */ /* 0x000ee60000002400 */
[----:B------:R-:W-:Y:S01]  /*fca0*/  HMMA.16816.F32.BF16 R56, R24, R18, R56 ;  /* 0x000000121838723c */ /* 0x000fe20000041838 */
[----:B------:R-:W1:Y:S04]  /*fcb0*/  LDSM.16.M88.4 R16, [R196+0x8c00] ;  /* 0x008c0000c410783b */ /* 0x000e680000000200 */
[----:B------:R-:W1:Y:S03]  /*fcc0*/  MUFU.TANH R88, R88 ;  /* 0x0000005800587308 */ /* 0x000e660000002400 */
[----:B------:R-:W-:Y:S05]  /*fcd0*/  HMMA.16816.F32.BF16 R48, R40, R38, R48 ;  /* 0x000000262830723c */ /* 0x000fea0000041830 */
[----:B------:R-:W1:Y:S03]  /*fce0*/  MUFU.TANH R89, R89 ;  /* 0x0000005900597308 */ /* 0x000e660000002400 */
[C---:B----4-:R-:W-:Y:S05]  /*fcf0*/  HMMA.16816.F32.BF16 R76, R24.reuse, R28, R76 ;  /* 0x0000001c184c723c */ /* 0x050fea000004184c */
[----:B------:R-:W4:Y:S03]  /*fd00*/  MUFU.TANH R90, R90 ;  /* 0x0000005a005a7308 */ /* 0x000f260000002400 */
[----:B------:R-:W-:Y:S01]  /*fd10*/  HMMA.16816.F32.BF16 R72, R24, R30, R72 ;  /* 0x0000001e1848723c */ /* 0x000fe20000041848 */
[----:B------:R-:W3:Y:S01]  /*fd20*/  LDSM.16.M88.4 R28, [R196+0x8800] ;  /* 0x00880000c41c783b */ /* 0x000ee20000000200 */
[----:B------:R-:W-:-:S04]  /*fd30*/  DEPBAR.LE SB0, 0x0 ;  /* 0x000080000000791a */ /* 0x000fc80000000000 */
[----:B------:R-:W1:Y:S02]  /*fd40*/  MUFU.TANH R91, R91 ;  /* 0x0000005b005b7308 */ /* 0x000e640000002400 */
[----:B------:R-:W-:Y:S06]  /*fd50*/  HMMA.16816.F32.BF16 R52, R40, R36, R52 ;  /* 0x000000242834723c */ /* 0x000fec0000041834 */
[----:B------:R-:W1:Y:S02]  /*fd60*/  MUFU.TANH R86, R86 ;  /* 0x0000005600567308 */ /* 0x000e640000002400 */
[----:B--2---:R-:W-:Y:S05]  /*fd70*/  HMMA.16816.F32.BF16 R48, R24, R10, R48 ;  /* 0x0000000a1830723c */ /* 0x004fea0000041830 */
[--C-:B------:R-:W-:Y:S01]  /*fd80*/  SHF.R.U32.HI R11, RZ, 0x1, R211.reuse ;  /* 0x00000001ff0b7819 */ /* 0x100fe200000116d3 */
[----:B------:R-:W2:Y:S02]  /*fd90*/  MUFU.TANH R87, R87 ;  /* 0x0000005700577308 */ /* 0x000ea40000002400 */
[----:B------:R-:W-:Y:S05]  /*fda0*/  HMMA.16816.F32.BF16 R124, R12, R100, R124 ;  /* 0x000000640c7c723c */ /* 0x000fea000004187c */
[-C--:B------:R-:W-:Y:S01]  /*fdb0*/  FMUL.FTZ R100, R105, R3.reuse ;  /* 0x0000000369647220 */ /* 0x080fe20000410000 */
[-C--:B------:R-:W-:Y:S01]  /*fdc0*/  FMUL.FTZ R101, R106, R3.reuse ;  /* 0x000000036a657220 */ /* 0x080fe20000410000 */
[----:B------:R-:W-:Y:S01]  /*fdd0*/  FMUL.FTZ R105, R107, R3 ;  /* 0x000000036b697220 */ /* 0x000fe20000410000 */
[----:B------:R-:W2:Y:S01]  /*fde0*/  MUFU.TANH R20, R20 ;  /* 0x0000001400147308 */ /* 0x000ea20000002400 */
[----:B------:R-:W-:Y:S05]  /*fdf0*/  HMMA.16816.F32.BF16 R52, R24, R8, R52 ;  /* 0x000000081834723c */ /* 0x000fea0000041834 */
[----:B------:R-:W-:-:S02]  /*fe00*/  SHF.R.U32.HI R9, RZ, 0x2, R211 ;  /* 0x00000002ff097819 */ /* 0x000fc400000116d3 */
[----:B------:R-:W2:Y:S01]  /*fe10*/  MUFU.TANH R100, R100 ;  /* 0x0000006400647308 */ /* 0x000ea20000002400 */
[C---:B-1----:R-:W-:Y:S05]  /*fe20*/  HMMA.16816.F32.BF16 R48, R12.reuse, R18, R48 ;  /* 0x000000120c30723c */ /* 0x042fea0000041830 */
[-C--:B------:R-:W-:Y:S01]  /*fe30*/  FMUL.FTZ R106, R124, R3.reuse ;  /* 0x000000037c6a7220 */ /* 0x080fe20000410000 */
[-C--:B------:R-:W-:Y:S01]  /*fe40*/  FMUL.FTZ R107, R127, R3.reuse ;  /* 0x000000037f6b7220 */ /* 0x080fe20000410000 */
[----:B------:R-:W1:Y:S01]  /*fe50*/  MUFU.TANH R101, R101 ;  /* 0x0000006500657308 */ /* 0x000e620000002400 */
[----:B------:R-:W-:Y:S03]  /*fe60*/  HMMA.16816.F32.BF16 R96, R12, R102, R96 ;  /* 0x000000660c60723c */ /* 0x000fe60000041860 */
[-C--:B------:R-:W-:Y:S01]  /*fe70*/  FMUL.FTZ R102, R125, R3.reuse ;  /* 0x000000037d667220 */ /* 0x080fe20000410000 */
[----:B------:R-:W-:-:S03]  /*fe80*/  FMUL.FTZ R103, R126, R3 ;  /* 0x000000037e677220 */ /* 0x000fc60000410000 */
[----:B------:R-:W1:Y:S01]  /*fe90*/  MUFU.TANH R105, R105 ;  /* 0x0000006900697308 */ /* 0x000e620000002400 */
[C---:B------:R-:W-:Y:S03]  /*fea0*/  HMMA.16816.F32.BF16 R76, R12.reuse, R32, R76 ;  /* 0x000000200c4c723c */ /* 0x040fe6000004184c */
[-C--:B------:R-:W-:Y:S01]  /*feb0*/  FMUL.FTZ R32, R82, R3.reuse ;  /* 0x0000000352207220 */ /* 0x080fe20000410000 */
[-C--:B------:R-:W-:Y:S01]  /*fec0*/  FMUL.FTZ R33, R83, R3.reuse ;  /* 0x0000000353217220 */ /* 0x080fe20000410000 */
[-C--:B------:R-:W-:Y:S01]  /*fed0*/  FMUL.FTZ R42, R48, R3.reuse ;  /* 0x00000003302a7220 */ /* 0x080fe20000410000 */
[-C--:B------:R-:W-:Y:S01]  /*fee0*/  FMUL.FTZ R48, R50, R3.reuse ;  /* 0x0000000332307220 */ /* 0x080fe20000410000 */
[----:B------:R-:W-:Y:S01]  /*fef0*/  FMUL.FTZ R40, R49, R3 ;  /* 0x0000000331287220 */ /* 0x000fe20000410000 */
[----:B------:R-:W-:Y:S01]  /*ff00*/  LOP3.LUT R50, R9, 0x7, RZ, 0xc0, !PT ;  /* 0x0000000709327812 */ /* 0x000fe200078ec0ff */
[----:B------:R-:W1:Y:S01]  /*ff10*/  MUFU.TANH R106, R106 ;  /* 0x0000006a006a7308 */ /* 0x000e620000002400 */
[C---:B------:R-:W-:Y:S03]  /*ff20*/  HMMA.16816.F32.BF16 R72, R12.reuse, R34, R72 ;  /* 0x000000220c48723c */ /* 0x040fe60000041848 */
[----:B------:R-:W-:Y:S01]  /*ff30*/  IADD3 R9, PT, PT, R0, R61, -R217 ;  /* 0x0000003d00097210 */ /* 0x000fe20007ffe8d9 */
[-C--:B------:R-:W-:Y:S01]  /*ff40*/  FMUL.FTZ R96, R96, R3.reuse ;  /* 0x0000000360607220 */ /* 0x080fe20000410000 */
[-C--:B------:R-:W-:Y:S01]  /*ff50*/  FMUL.FTZ R97, R97, R3.reuse ;  /* 0x0000000361617220 */ /* 0x080fe20000410000 */
[-C--:B------:R-:W-:Y:S01]  /*ff60*/  FMUL.FTZ R98, R98, R3.reuse ;  /* 0x0000000362627220 */ /* 0x080fe20000410000 */
[-C--:B------:R-:W-:Y:S01]  /*ff70*/  FMUL.FTZ R99, R99, R3.reuse ;  /* 0x0000000363637220 */ /* 0x080fe20000410000 */
[----:B------:R-:W-:Y:S01]  /*ff80*/  LOP3.LUT R11, R50, 0x1f0, R11, 0xf8, !PT ;  /* 0x000001f0320b7812 */ /* 0x000fe200078ef80b */
[C---:B---3--:R-:W-:Y:S01]  /*ff90*/  HMMA.16816.F32.BF16 R68, R12.reuse, R28, R68 ;  /* 0x0000001c0c44723c */ /* 0x048fe20000041844 */
[----:B------:R-:W3:Y:S02]  /*ffa0*/  MUFU.TANH R102, R102 ;  /* 0x0000006600667308 */ /* 0x000ee40000002400 */
[-C--:B------:R-:W-:Y:S01]  /*ffb0*/  FMUL.FTZ R76, R76, R3.reuse ;  /* 0x000000034c4c7220 */ /* 0x080fe20000410000 */
[-C--:B------:R-:W-:Y:S01]  /*ffc0*/  FMUL.FTZ R34, R77, R3.reuse ;  /* 0x000000034d227220 */ /* 0x080fe20000410000 */
[-C--:B------:R-:W-:Y:S01]  /*ffd0*/  FMUL.FTZ R35, R78, R3.reuse ;  /* 0x000000034e237220 */ /* 0x080fe20000410000 */
[----:B------:R-:W-:Y:S01]  /*ffe0*/  FMUL.FTZ R36, R79, R3 ;  /* 0x000000034f247220 */ /* 0x000fe20000410000 */
[----:B------:R-:W-:Y:S01]  /*fff0*/  IADD3 R218, PT, PT, R212, R11, RZ ;  /* 0x0000000bd4da7210 */ /* 0x000fe20007ffe0ff */
[C---:B------:R-:W-:Y:S01]  /*10000*/  HMMA.16816.F32.BF16 R56, R12.reuse, R30, R56 ;  /* 0x0000001e0c38723c */ /* 0x040fe20000041838 */
[----:B------:R-:W1:Y:S02]  /*10010*/  MUFU.TANH R103, R103 ;  /* 0x0000006700677308 */ /* 0x000e640000002400 */
[-C--:B------:R-:W-:Y:S01]  /*10020*/  FMUL.FTZ R37, R72, R3.reuse ;  /* 0x0000000348257220 */ /* 0x080fe20000410000 */
[-C--:B------:R-:W-:Y:S01]  /*10030*/  FMUL.FTZ R28, R73, R3.reuse ;  /* 0x00000003491c7220 */ /* 0x080fe20000410000 */
[-C--:B------:R-:W-:Y:S01]  /*10040*/  FMUL.FTZ R22, R74, R3.reuse ;  /* 0x000000034a167220 */ /* 0x080fe20000410000 */
[----:B------:R-:W-:Y:S01]  /*10050*/  FMUL.FTZ R8, R75, R3 ;  /* 0x000000034b087220 */ /* 0x000fe20000410000 */
[----:B------:R-:W-:Y:S01]  /*10060*/  IADD3 R216, PT, PT, R218, R9, RZ ;  /* 0x00000009dad87210 */ /* 0x000fe20007ffe0ff */
[----:B------:R-:W-:Y:S03]  /*10070*/  HMMA.16816.F32.BF16 R52, R12, R16, R52 ;  /* 0x000000100c34723c */ /* 0x000fe60000041834 */
[-C--:B------:R-:W-:Y:S01]  /*10080*/  FMUL.FTZ R13, R51, R3.reuse ;  /* 0x00000003330d7220 */ /* 0x080fe20000410000 */
[----:B------:R-:W1:Y:S01]  /*10090*/  MUFU.TANH R107, R107 ;  /* 0x0000006b006b7308 */ /* 0x000e620000002400 */
[-C--:B------:R-:W-:Y:S01]  /*100a0*/  FMUL.FTZ R23, R68, R3.reuse ;  /* 0x0000000344177220 */ /* 0x080fe20000410000 */
[-C--:B------:R-:W-:Y:S01]  /*100b0*/  FMUL.FTZ R30, R69, R3.reuse ;  /* 0x00000003451e7220 */ /* 0x080fe20000410000 */
[-C--:B------:R-:W-:Y:S01]  /*100c0*/  FMUL.FTZ R31, R70, R3.reuse ;  /* 0x00000003461f7220 */ /* 0x080fe20000410000 */
[----:B------:R-:W-:Y:S01]  /*100d0*/  FMUL.FTZ R29, R71, R3 ;  /* 0x00000003471d7220 */ /* 0x000fe20000410000 */
[----:B------:R-:W-:-:S02]  /*100e0*/  SHF.L.U32 R51, R211, 0x1, RZ ;  /* 0x00000001d3337819 */ /* 0x000fc400000006ff */
[--C-:B------:R-:W-:Y:S01]  /*100f0*/  VIADDMNMX R224, R216, 0x1, R61.reuse, PT ;  /* 0x00000001d8e07846 */ /* 0x100fe2000380013d */
[----:B------:R-:W1:Y:S01]  /*10100*/  MUFU.TANH R96, R96 ;  /* 0x0000006000607308 */ /* 0x000e620000002400 */
[-C--:B------:R-:W-:Y:S01]  /*10110*/  FMUL.FTZ R16, R56, R3.reuse ;  /* 0x0000000338107220 */ /* 0x080fe20000410000 */
[-C--:B------:R-:W-:Y:S01]  /*10120*/  FMUL.FTZ R10, R57, R3.reuse ;  /* 0x00000003390a7220 */ /* 0x080fe20000410000 */
[-C--:B------:R-:W-:Y:S01]  /*10130*/  FMUL.FTZ R24, R58, R3.reuse ;  /* 0x000000033a187220 */ /* 0x080fe20000410000 */
[-C--:B------:R-:W-:Y:S01]  /*10140*/  FMUL.FTZ R26, R59, R3.reuse ;  /* 0x000000033b1a7220 */ /* 0x080fe20000410000 */
[----:B------:R-:W-:Y:S02]  /*10150*/  LOP3.LUT R51, R51, 0x6, RZ, 0xc0, !PT ;  /* 0x0000000633337812 */ /* 0x000fe400078ec0ff */
[----:B------:R-:W-:Y:S01]  /*10160*/  VIADDMNMX R216, R216, 0x9, R61, PT ;  /* 0x00000009d8d87846 */ /* 0x000fe2000380013d */
[----:B------:R-:W1:Y:S01]  /*10170*/  MUFU.TANH R97, R97 ;  /* 0x0000006100617308 */ /* 0x000e620000002400 */
[-C--:B------:R-:W-:Y:S01]  /*10180*/  FMUL.FTZ R38, R52, R3.reuse ;  /* 0x0000000334267220 */ /* 0x080fe20000410000 */
[-C--:B------:R-:W-:Y:S01]  /*10190*/  FMUL.FTZ R12, R53, R3.reuse ;  /* 0x00000003350c7220 */ /* 0x080fe20000410000 */
[-C--:B------:R-:W-:Y:S01]  /*101a0*/  FMUL.FTZ R18, R54, R3.reuse ;  /* 0x0000000336127220 */ /* 0x080fe20000410000 */
[----:B------:R-:W-:Y:S01]  /*101b0*/  FMUL.FTZ R14, R55, R3 ;  /* 0x00000003370e7220 */ /* 0x000fe20000410000 */
[----:B------:R-:W-:-:S02]  /*101c0*/  IADD3 R3, PT, PT, R61, -R217, -R2 ;  /* 0x800000d93d037210 */ /* 0x000fc40007ffe802 */
[----:B------:R-:W-:Y:S01]  /*101d0*/  IADD3 R51, PT, PT, R60, R51, RZ ;  /* 0x000000333c337210 */ /* 0x000fe20007ffe0ff */
[----:B------:R-:W1:Y:S01]  /*101e0*/  MUFU.TANH R98, R98 ;  /* 0x0000006200627308 */ /* 0x000e620000002400 */
[----:B------:R-:W-:-:S04]  /*101f0*/  IADD3 R218, PT, PT, R218, R3, RZ ;  /* 0x00000003dada7210 */ /* 0x000fc80007ffe0ff */
[----:B------:R-:W-:Y:S02]  /*10200*/  VIMNMX R225, PT, PT, RZ, R218, !PT ;  /* 0x000000daffe17248 */ /* 0x000fe40007fe0100 */
[----:B------:R-:W-:Y:S01]  /*10210*/  VIADDMNMX R218, R218, 0x8, RZ, !PT ;  /* 0x00000008dada7846 */ /* 0x000fe200078001ff */
        /* <DEDUP_REMOVED lines=27> */
[----:B------:R1:W1:Y:S01]  /*103d0*/  MUFU.TANH R0, R13 ;  /* 0x0000000d00007308 */ /* 0x0002620000002400 */
        /* <DEDUP_REMOVED lines=15> */
.L_x_2840:
[----:B------:R-:W2:Y:S01]  /*104d0*/  LD.E R9, desc[UR4][R120.64+0x170] ;  /* 0x0001700478097980 */ /* 0x000ea2000c101900 */
[----:B------:R-:W-:Y:S02]  /*104e0*/  IADD3 R52, PT, PT, R60, -0x80, RZ ;  /* 0xffffff803c347810 */ /* 0x000fe40007ffe0ff */
[----:B------:R-:W-:Y:S02]  /*104f0*/  IABS R50, R60 ;  /* 0x0000003c00327213 */ /* 0x000fe40000000000 */
[-C--:B--2---:R-:W-:Y:S02]  /*10500*/  IABS R11, R9.reuse ;  /* 0x00000009000b7213 */ /* 0x084fe40000000000 */
[----:B------:R-:W-:Y:S02]  /*10510*/  IABS R3, R9 ;  /* 0x0000000900037213 */ /* 0x000fe40000000000 */
[----:B-1----:R-:W1:Y:S03]  /*10520*/  I2F.RP R13, R11 ;  /* 0x0000000b000d7306 */ /* 0x002e660000209400 */
        /* <DEDUP_REMOVED lines=12> */
[C---:B------:R-:W-:Y:S01]  /*105f0*/  IMAD.HI.U32 R13, R15.reuse, R2, RZ ;  /* 0x000000020f0d7227 */ /* 0x040fe200078e00ff */
[----:B------:R-:W3:Y:S03]  /*10600*/  LD.E.64 R52, desc[UR4][R120.64+0x38] ;  /* 0x0000380478347980 */ /* 0x000ee6000c101b00 */
        /* <DEDUP_REMOVED lines=40> */
.L_x_2841:
[----:B------:R-:W-:Y:S05]  /*10890*/  BSYNC.RECONVERGENT B0 ;  /* 0x0000000000007941 */ /* 0x000fea0003800200 */
.L_x_2839:
        /* <DEDUP_REMOVED lines=73> */
.L_x_2843:
[----:B------:R4:W-:Y:S02]  /*10d30*/  STS.128 [R215+0x8800], RZ ;  /* 0x008800ffd7007388 */ /* 0x0009e40000000c00 */
.L_x_2844:
[----:B------:R-:W-:Y:S05]  /*10d40*/  BSYNC.RECONVERGENT B0 ;  /* 0x0000000000007941 */ /* 0x000fea0003800200 */
.L_x_2842:
[----:B------:R-:W0:Y:S02]  /*10d50*/  LDGDEPBAR ;  /* 0x00000000000079af */ /* 0x000e240000000000 */
.L_x_2838:
[----:B------:R-:W-:Y:S05]  /*10d60*/  BSYNC.RECONVERGENT B1 ;  /* 0x0000000000017941 */ /* 0x000fea0003800200 */
.L_x_2837:
[----:B------:R-:W5:Y:S01]  /*10d70*/  LD.E R49, desc[UR4][R120.64+0xdc] ;  /* 0x0000dc0478317980 */ /* 0x000f62000c101900 */
[C---:B------:R-:W-:Y:S02]  /*10d80*/  VIADD R3, R51.reuse, 0x1 ;  /* 0x0000000133037836 */ /* 0x040fe40000000000 */
[----:B------:R-:W-:-:S03]  /*10d90*/  VIADD R9, R51, 0x8 ;  /* 0x0000000833097836 */ /* 0x000fc60000000000 */
[C---:B------:R-:W-:Y:S02]  /*10da0*/  ISETP.GE.AND P0, PT, R3.reuse, R225, PT ;  /* 0x000000e10300720c */ /* 0x040fe40003f06270 */
[C---:B------:R-:W-:Y:S02]  /*10db0*/  ISETP.GE.AND P2, PT, R3.reuse, R218, PT ;  /* 0x000000da0300720c */ /* 0x040fe40003f46270 */
[C---:B------:R-:W-:Y:S02]  /*10dc0*/  ISETP.GE.AND P6, PT, R3.reuse, R224, PT ;  /* 0x000000e00300720c */ /* 0x040fe40003fc6270 */
[----:B------:R-:W-:Y:S01]  /*10dd0*/  ISETP.GE.AND P3, PT, R3, R216, PT ;  /* 0x000000d80300720c */ /* 0x000fe20003f66270 */
[----:B------:R-:W-:Y:S01]  /*10de0*/  VIADD R3, R51, 0x9 ;  /* 0x0000000933037836 */ /* 0x000fe20000000000 */
[----:B------:R-:W-:Y:S02]  /*10df0*/  FSEL R7, R7, -INF , P0 ;  /* 0xff80000007077808 */ /* 0x000fe40000000000 */
[----:B------:R-:W-:-:S02]  /*10e00*/  FSEL R44, R44, -INF , P2 ;  /* 0xff8000002c2c7808 */ /* 0x000fc40001000000 */
[CC--:B------:R-:W-:Y:S02]  /*10e10*/  ISETP.GE.AND P1, PT, R9.reuse, R225.reuse, PT ;  /* 0x000000e10900720c */ /* 0x0c0fe40003f26270 */
[C---:B------:R-:W-:Y:S02]  /*10e20*/  ISETP.GE.AND P5, PT, R9.reuse, R224, PT ;  /* 0x000000e00900720c */ /* 0x040fe40003fa6270 */
[C---:B------:R-:W-:Y:S02]  /*10e30*/  ISETP.GE.AND P0, PT, R9.reuse, R218, PT ;  /* 0x000000da0900720c */ /* 0x040fe40003f06270 */
[----:B------:R-:W-:Y:S01]  /*10e40*/  ISETP.GE.AND P4, PT, R9, R216, PT ;  /* 0x000000d80900720c */ /* 0x000fe20003f86270 */
[----:B------:R-:W-:Y:S01]  /*10e50*/  VIADD R9, R51, 0x10 ;  /* 0x0000001033097836 */ /* 0x000fe20000000000 */
[----:B------:R-:W-:Y:S02]  /*10e60*/  FSEL R69, R7, -INF , !P6 ;  /* 0xff80000007457808 */ /* 0x000fe40007000000 */
[----:B------:R-:W-:-:S02]  /*10e70*/  ISETP.GE.AND P2, PT, R3, R225, PT ;  /* 0x000000e10300720c */ /* 0x000fc40003f46270 */
[----:B------:R-:W-:Y:S02]  /*10e80*/  FSEL R7, R44, -INF , !P3 ;  /* 0xff8000002c077808 */ /* 0x000fe40005800000 */
[----:B------:R-:W-:Y:S02]  /*10e90*/  ISETP.GE.AND P3, PT, R3, R218, PT ;  /* 0x000000da0300720c */ /* 0x000fe40003f66270 */
[----:B------:R-:W-:Y:S01]  /*10ea0*/  FSEL R43, R45, -INF , P1 ;  /* 0xff8000002d2b7808 */ /* 0x000fe20000800000 */
[----:B------:R-:W-:Y:S01]  /*10eb0*/  VIADD R45, R51, 0x21 ;  /* 0x00000021332d7836 */ /* 0x000fe20000000000 */
[C---:B------:R-:W-:Y:S02]  /*10ec0*/  ISETP.GE.AND P6, PT, R3.reuse, R224, PT ;  /* 0x000000e00300720c */ /* 0x040fe40003fc6270 */
[----:B------:R-:W-:Y:S01]  /*10ed0*/  ISETP.GE.AND P1, PT, R3, R216, PT ;  /* 0x000000d80300720c */ /* 0x000fe20003f26270 */
[----:B------:R-:W-:Y:S01]  /*10ee0*/  VIADD R3, R51, 0x11 ;  /* 0x0000001133037836 */ /* 0x000fe20000000000 */
[----:B------:R-:W-:-:S02]  /*10ef0*/  FSEL R39, R63, -INF , P0 ;  /* 0xff8000003f277808 */ /* 0x000fc40000000000 */
[----:B------:R-:W-:Y:S02]  /*10f00*/  FSEL R41, R46, -INF , P2 ;  /* 0xff8000002e297808 */ /* 0x000fe40001000000 */
[C---:B------:R-:W-:Y:S02]  /*10f10*/  ISETP.GE.AND P0, PT, R9.reuse, R225, PT ;  /* 0x000000e10900720c */ /* 0x040fe40003f06270 */
[----:B------:R-:W-:Y:S02]  /*10f20*/  ISETP.GE.AND P2, PT, R9, R218, PT ;  /* 0x000000da0900720c */ /* 0x000fe40003f46270 */
[----:B------:R-:W-:Y:S02]  /*10f30*/  FSEL R19, R65, -INF , P3 ;  /* 0xff80000041137808 */ /* 0x000fe40001800000 */
[----:B------:R-:W-:Y:S02]  /*10f40*/  FSEL R43, R43, -INF , !P5 ;  /* 0xff8000002b2b7808 */ /* 0x000fe40006800000 */
[----:B------:R-:W-:-:S02]  /*10f50*/  FSEL R39, R39, -INF , !P4 ;  /* 0xff80000027277808 */ /* 0x000fc40006000000 */
[C---:B------:R-:W-:Y:S02]  /*10f60*/  ISETP.GE.AND P5, PT, R9.reuse, R224, PT ;  /* 0x000000e00900720c */ /* 0x040fe40003fa6270 */
[----:B------:R-:W-:Y:S01]  /*10f70*/  ISETP.GE.AND P4, PT, R9, R216, PT ;  /* 0x000000d80900720c */ /* 0x000fe20003f86270 */
[----:B------:R-:W-:Y:S01]  /*10f80*/  VIADD R9, R51, 0x18 ;  /* 0x0000001833097836 */ /* 0x000fe20000000000 */
[----:B------:R-:W-:Y:S02]  /*10f90*/  ISETP.GE.AND P3, PT, R3, R225, PT ;  /* 0x000000e10300720c */ /* 0x000fe40003f66270 */
[----:B------:R-:W-:Y:S02]  /*10fa0*/  FSEL R15, R66, -INF , P0 ;  /* 0xff800000420f7808 */ /* 0x000fe40000000000 */
[----:B------:R-:W-:Y:S02]  /*10fb0*/  FSEL R11, R108, -INF , P2 ;  /* 0xff8000006c0b7808 */ /* 0x000fe40001000000 */
[----:B------:R-:W-:-:S02]  /*10fc0*/  FSEL R19, R19, -INF , !P1 ;  /* 0xff80000013137808 */ /* 0x000fc40004800000 */
[----:B------:R-:W-:Y:S02]  /*10fd0*/  ISETP.GE.AND P1, PT, R3, R218, PT ;  /* 0x000000da0300720c */ /* 0x000fe40003f26270 */
[----:B------:R-:W-:Y:S02]  /*10fe0*/  FSEL R41, R41, -INF , !P6 ;  /* 0xff80000029297808 */ /* 0x000fe40007000000 */
[----:B------:R-:W-:Y:S02]  /*10ff0*/  FSEL R15, R15, -INF , !P5 ;  /* 0xff8000000f0f7808 */ /* 0x000fe40006800000 */
[----:B-1----:R-:W-:Y:S02]  /*11000*/  FSEL R13, R67, -INF , P3 ;  /* 0xff800000430d7808 */ /* 0x002fe40001800000 */
[----:B------:R-:W-:Y:S02]  /*11010*/  FSEL R11, R11, -INF , !P4 ;  /* 0xff8000000b0b7808 */ /* 0x000fe40006000000 */
[----:B------:R-:W-:-:S02]  /*11020*/  ISETP.GE.AND P6, PT, R3, R224, PT ;  /* 0x000000e00300720c */ /* 0x000fc40003fc6270 */
[----:B------:R-:W-:Y:S01]  /*11030*/  ISETP.GE.AND P0, PT, R3, R216, PT ;  /* 0x000000d80300720c */ /* 0x000fe20003f06270 */
[----:B------:R-:W-:Y:S01]  /*11040*/  VIADD R3, R51, 0x19 ;  /* 0x0000001933037836 */ /* 0x000fe20000000000 */
[C---:B------:R-:W-:Y:S02]  /*11050*/  ISETP.GE.AND P2, PT, R9.reuse, R225, PT ;  /* 0x000000e10900720c */ /* 0x040fe40003f46270 */
[C---:B------:R-:W-:Y:S02]  /*11060*/  ISETP.GE.AND P5, PT, R9.reuse, R224, PT ;  /* 0x000000e00900720c */ /* 0x040fe40003fa6270 */
        /* <DEDUP_REMOVED lines=13> */
[----:B------:R-:W-:Y:S02]  /*11140*/  FSEL R27, R100, -INF , P1 ;  /* 0xff800000641b7808 */ /* 0x000fe40000800000 */
[----:B------:R-:W-:Y:S02]  /*11150*/  FSEL R25, R25, -INF , !P3 ;  /* 0xff80000019197808 */ /* 0x000fe40005800000 */
[----:B------:R-:W-:-:S02]  /*11160*/  ISETP.GE.AND P4, PT, R3, R225, PT ;  /* 0x000000e10300720c */ /* 0x000fc40003f86270 */
[C---:B------:R-:W-:Y:S02]  /*11170*/  ISETP.GE.AND P5, PT, R3.reuse, R224, PT ;  /* 0x000000e00300720c */ /* 0x040fe40003fa6270 */
        /* <DEDUP_REMOVED lines=9> */
[----:B------:R-:W-:Y:S01]  /*11210*/  ISETP.GE.AND P4, PT, R45, R216, PT ;  /* 0x000000d82d00720c */ /* 0x000fe20003f86270 */
[----:B------:R-:W-:Y:S01]  /*11220*/  VIADD R45, R51, 0x28 ;  /* 0x00000028332d7836 */ /* 0x000fe20000000000 */
[----:B------:R-:W-:Y:S01]  /*11230*/  FSEL R103, R103, -INF , P1 ;  /* 0xff80000067677808 */ /* 0x000fe20000800000 */
[----:B--2---:R-:W-:-:S03]  /*11240*/  VIADD R53, R51, 0x29 ;  /* 0x0000002933357836 */ /* 0x004fc60000000000 */
[----:B------:R-:W-:Y:S02]  /*11250*/  FSEL R187, R103, -INF , !P3 ;  /* 0xff80000067bb7808 */ /* 0x000fe40005800000 */
[C---:B------:R-:W-:Y:S02]  /*11260*/  ISETP.GE.AND P3, PT, R45.reuse, R218, PT ;  /* 0x000000da2d00720c */ /* 0x040fe40003f66270 */
[----:B------:R-:W-:Y:S02]  /*11270*/  FSEL R193, R106, -INF , !P5 ;  /* 0xff8000006ac17808 */ /* 0x000fe40006800000 */
[----:B------:R-:W-:Y:S02]  /*11280*/  FSEL R102, R102, -INF , P0 ;  /* 0xff80000066667808 */ /* 0x000fe40000000000 */
[C---:B------:R-:W-:Y:S02]  /*11290*/  ISETP.GE.AND P1, PT, R45.reuse, R225, PT ;  /* 0x000000e12d00720c */ /* 0x040fe40003f26270 */
[----:B------:R-:W-:-:S02]  /*112a0*/  ISETP.GE.AND P5, PT, R45, R224, PT ;  /* 0x000000e02d00720c */ /* 0x000fc40003fa6270 */
[----:B------:R-:W-:Y:S01]  /*112b0*/  ISETP.GE.AND P0, PT, R45, R216, PT ;  /* 0x000000d82d00720c */ /* 0x000fe20003f06270 */
[----:B------:R-:W-:Y:S01]  /*112c0*/  VIADD R45, R51, 0x30 ;  /* 0x00000030332d7836 */ /* 0x000fe20000000000 */
[----:B------:R-:W-:Y:S02]  /*112d0*/  FSEL R63, R98, -INF , P3 ;  /* 0xff800000623f7808 */ /* 0x000fe40001800000 */
[----:B------:R-:W-:Y:S02]  /*112e0*/  FSEL R65, R107, -INF , P2 ;  /* 0xff8000006b417808 */ /* 0x000fe40001000000 */
[----:B------:R-:W-:Y:S02]  /*112f0*/  ISETP.GE.AND P2, PT, R53, R225, PT ;  /* 0x000000e13500720c */ /* 0x000fe40003f46270 */
[----:B------:R-:W-:Y:S02]  /*11300*/  FSEL R61, R96, -INF , P1 ;  /* 0xff800000603d7808 */ /* 0x000fe40000800000 */
[----:B------:R-:W-:-:S02]  /*11310*/  FSEL R63, R63, -INF , !P0 ;  /* 0xff8000003f3f7808 */ /* 0x000fc40004000000 */
[----:B------:R-:W-:Y:S02]  /*11320*/  FSEL R191, R102, -INF , !P6 ;  /* 0xff80000066bf7808 */ /* 0x000fe40007000000 */
[----:B------:R-:W-:Y:S02]  /*11330*/  FSEL R65, R65, -INF , !P4 ;  /* 0xff80000041417808 */ /* 0x000fe40006000000 */
[----:B------:R-:W-:Y:S02]  /*11340*/  ISETP.GE.AND P0, PT, R45, R218, PT ;  /* 0x000000da2d00720c */ /* 0x000fe40003f06270 */
[C---:B------:R-:W-:Y:S02]  /*11350*/  ISETP.GE.AND P6, PT, R53.reuse, R224, PT ;  /* 0x000000e03500720c */ /* 0x040fe40003fc6270 */
[C---:B------:R-:W-:Y:S02]  /*11360*/  ISETP.GE.AND P1, PT, R53.reuse, R218, PT ;  /* 0x000000da3500720c */ /* 0x040fe40003f26270 */
[----:B------:R-:W-:Y:S01]  /*11370*/  ISETP.GE.AND P4, PT, R53, R216, PT ;  /* 0x000000d83500720c */ /* 0x000fe20003f86270 */
[----:B------:R-:W-:Y:S01]  /*11380*/  VIADD R53, R51, 0x31 ;  /* 0x0000003133357836 */ /* 0x000fe20000000000 */
[----:B------:R-:W-:-:S02]  /*11390*/  FSEL R61, R61, -INF , !P5 ;  /* 0xff8000003d3d7808 */ /* 0x000fc40006800000 */
[----:B------:R-:W-:Y:S02]  /*113a0*/  FSEL R97, R97, -INF , P2 ;  /* 0xff80000061617808 */ /* 0x000fe40001000000 */
[C---:B------:R-:W-:Y:S02]  /*113b0*/  ISETP.GE.AND P3, PT, R45.reuse, R225, PT ;  /* 0x000000e12d00720c */ /* 0x040fe40003f66270 */
[C---:B------:R-:W-:Y:S02]  /*113c0*/  ISETP.GE.AND P5, PT, R45.reuse, R224, PT ;  /* 0x000000e02d00720c */ /* 0x040fe40003fa6270 */
[----:B------:R-:W-:Y:S01]  /*113d0*/  ISETP.GE.AND P2, PT, R45, R216, PT ;  /* 0x000000d82d00720c */ /* 0x000fe20003f46270 */
[----:B------:R-:W-:Y:S01]  /*113e0*/  VIADD R45, R51, 0x38 ;  /* 0x00000038332d7836 */ /* 0x000fe20000000000 */
[----:B------:R-:W-:Y:S02]  /*113f0*/  FSEL R94, R94, -INF , P0 ;  /* 0xff8000005e5e7808 */ /* 0x000fe40000000000 */
[----:B------:R-:W-:-:S02]  /*11400*/  FSEL R99, R99, -INF , P1 ;  /* 0xff80000063637808 */ /* 0x000fc40000800000 */
[----:B------:R-:W-:Y:S02]  /*11410*/  ISETP.GE.AND P1, PT, R53, R225, PT ;  /* 0x000000e13500720c */ /* 0x000fe40003f26270 */
[----:B------:R-:W-:Y:S02]  /*11420*/  FSEL R92, R92, -INF , P3 ;  /* 0xff8000005c5c7808 */ /* 0x000fe40001800000 */
[----:B------:R-:W-:Y:S02]  /*11430*/  FSEL R179, R94, -INF , !P2 ;  /* 0xff8000005eb37808 */ /* 0x000fe40005000000 */
[----:B------:R-:W-:Y:S02]  /*11440*/  FSEL R189, R97, -INF , !P6 ;  /* 0xff80000061bd7808 */ /* 0x000fe40007000000 */
[----:B------:R-:W-:Y:S02]  /*11450*/  FSEL R185, R99, -INF , !P4 ;  /* 0xff80000063b97808 */ /* 0x000fe40006000000 */
[----:B------:R-:W-:-:S02]  /*11460*/  ISETP.GE.AND P2, PT, R45, R218, PT ;  /* 0x000000da2d00720c */ /* 0x000fc40003f46270 */
[C---:B------:R-:W-:Y:S02]  /*11470*/  ISETP.GE.AND P6, PT, R53.reuse, R224, PT ;  /* 0x000000e03500720c */ /* 0x040fe40003fc6270 */
[C---:B------:R-:W-:Y:S02]  /*11480*/  ISETP.GE.AND P3, PT, R53.reuse, R218, PT ;  /* 0x000000da3500720c */ /* 0x040fe40003f66270 */
[----:B------:R-:W-:Y:S01]  /*11490*/  ISETP.GE.AND P4, PT, R53, R216, PT ;  /* 0x000000d83500720c */ /* 0x000fe20003f86270 */
[----:B------:R-:W-:Y:S01]  /*114a0*/  VIADD R53, R51, 0x39 ;  /* 0x0000003933357836 */ /* 0x000fe20000000000 */
[----:B------:R-:W-:Y:S02]  /*114b0*/  FSEL R183, R92, -INF , !P5 ;  /* 0xff8000005cb77808 */ /* 0x000fe40006800000 */
[----:B------:R-:W-:Y:S02]  /*114c0*/  ISETP.GE.AND P0, PT, R45, R225, PT ;  /* 0x000000e12d00720c */ /* 0x000fe40003f06270 */
[----:B------:R-:W-:-:S02]  /*114d0*/  FSEL R93, R93, -INF , P1 ;  /* 0xff8000005d5d7808 */ /* 0x000fc40000800000 */
[C---:B------:R-:W-:Y:S02]  /*114e0*/  ISETP.GE.AND P5, PT, R45.reuse, R224, PT ;  /* 0x000000e02d00720c */ /* 0x040fe40003fa6270 */
[----:B------:R-:W-:Y:S01]  /*114f0*/  ISETP.GE.AND P1, PT, R45, R216, PT ;  /* 0x000000d82d00720c */ /* 0x000fe20003f26270 */
[----:B------:R-:W-:Y:S01]  /*11500*/  VIADD R45, R51, 0x40 ;  /* 0x00000040332d7836 */ /* 0x000fe20000000000 */
[----:B------:R-:W-:Y:S02]  /*11510*/  FSEL R90, R90, -INF , P2 ;  /* 0xff8000005a5a7808 */ /* 0x000fe40001000000 */
[----:B------:R-:W-:Y:S02]  /*11520*/  FSEL R95, R95, -INF , P3 ;  /* 0xff8000005f5f7808 */ /* 0x000fe40001800000 */
[----:B------:R-:W-:Y:S02]  /*11530*/  FSEL R88, R88, -INF , P0 ;  /* 0xff80000058587808 */ /* 0x000fe40000000000 */
[----:B------:R-:W-:-:S02]  /*11540*/  ISETP.GE.AND P3, PT, R53, R225, PT ;  /* 0x000000e13500720c */ /* 0x000fc40003f66270 */
[-C--:B------:R-:W-:Y:S02]  /*11550*/  ISETP.GE.AND P0, PT, R53, R218.reuse, PT ;  /* 0x000000da3500720c */ /* 0x080fe40003f06270 */
[----:B------:R-:W-:Y:S02]  /*11560*/  FSEL R177, R90, -INF , !P1 ;  /* 0xff8000005ab17808 */ /* 0x000fe40004800000 */
[----:B------:R-:W-:Y:S02]  /*11570*/  FSEL R139, R93, -INF , !P6 ;  /* 0xff8000005d8b7808 */ /* 0x000fe40007000000 */
[----:B------:R-:W-:Y:S02]  /*11580*/  FSEL R141, R95, -INF , !P4 ;  /* 0xff8000005f8d7808 */ /* 0x000fe40006000000 */
[----:B------:R-:W-:Y:S02]  /*11590*/  ISETP.GE.AND P1, PT, R45, R218, PT ;  /* 0x000000da2d00720c */ /* 0x000fe40003f26270 */
[----:B------:R-:W-:-:S02]  /*115a0*/  ISETP.GE.AND P6, PT, R53, R224, PT ;  /* 0x000000e03500720c */ /* 0x000fc40003fc6270 */
[----:B------:R-:W-:Y:S01]  /*115b0*/  ISETP.GE.AND P4, PT, R53, R216, PT ;  /* 0x000000d83500720c */ /* 0x000fe20003f86270 */
[----:B------:R-:W-:Y:S01]  /*115c0*/  VIADD R53, R51, 0x41 ;  /* 0x0000004133357836 */ /* 0x000fe20000000000 */
[----:B------:R-:W-:Y:S02]  /*115d0*/  FSEL R181, R88, -INF , !P5 ;  /* 0xff80000058b57808 */ /* 0x000fe40006800000 */
[----:B------:R-:W-:Y:S02]  /*115e0*/  ISETP.GE.AND P2, PT, R45, R225, PT ;  /* 0x000000e12d00720c */ /* 0x000fe40003f46270 */
[----:B------:R-:W-:Y:S02]  /*115f0*/  FSEL R89, R89, -INF , P3 ;  /* 0xff80000059597808 */ /* 0x000fe40001800000 */
[----:B------:R-:W-:Y:S02]  /*11600*/  FSEL R91, R91, -INF , P0 ;  /* 0xff8000005b5b7808 */ /* 0x000fe40000000000 */
        /* <DEDUP_REMOVED lines=10> */
[----:B------:R-:W-:Y:S01]  /*116b0*/  ISETP.GE.AND P4, PT, R53, R216, PT ;  /* 0x000000d83500720c */ /* 0x000fe20003f86270 */
[----:B------:R-:W-:Y:S01]  /*116c0*/  VIADD R53, R51, 0x49 ;  /* 0x0000004933357836 */ /* 0x000fe20000000000 */
[----:B------:R-:W-:Y:S02]  /*116d0*/  FSEL R171, R86, -INF , !P3 ;  /* 0xff80000056ab7808 */ /* 0x000fe40005800000 */
[C---:B------:R-:W-:Y:S02]  /*116e0*/  ISETP.GE.AND P1, PT, R45.reuse, R225, PT ;  /* 0x000000e12d00720c */ /* 0x040fe40003f26270 */
[----:B------:R-:W-:-:S02]  /*116f0*/  ISETP.GE.AND P3, PT, R45, R218, PT ;  /* 0x000000da2d00720c */ /* 0x000fc40003f66270 */
[----:B------:R-:W-:Y:S02]  /*11700*/  FSEL R175, R84, -INF , !P5 ;  /* 0xff80000054af7808 */ /* 0x000fe40006800000 */
[----:B------:R-:W-:Y:S02]  /*11710*/  FSEL R85, R85, -INF , P0 ;  /* 0xff80000055557808 */ /* 0x000fe40000000000 */
[C---:B------:R-:W-:Y:S02]  /*11720*/  ISETP.GE.AND P5, PT, R45.reuse, R224, PT ;  /* 0x000000e02d00720c */ /* 0x040fe40003fa6270 */
[----:B------:R-:W-:Y:S01]  /*11730*/  ISETP.GE.AND P0, PT, R45, R216, PT ;  /* 0x000000d82d00720c */ /* 0x000fe20003f06270 */
[----:B------:R-:W-:Y:S01]  /*11740*/  VIADD R45, R51, 0x50 ;  /* 0x00000050332d7836 */ /* 0x000fe20000000000 */
[----:B------:R-:W-:Y:S02]  /*11750*/  FSEL R87, R87, -INF , P2 ;  /* 0xff80000057577808 */ /* 0x000fe40001000000 */
[----:B------:R-:W-:-:S02]  /*11760*/  ISETP.GE.AND P2, PT, R53, R225, PT ;  /* 0x000000e13500720c */ /* 0x000fc40003f46270 */
[----:B------:R-:W-:Y:S02]  /*11770*/  FSEL R20, R20, -INF , P1 ;  /* 0xff80000014147808 */ /* 0x000fe40000800000 */
[----:B------:R-:W-:Y:S02]  /*11780*/  FSEL R32, R32, -INF , P3 ;  /* 0xff80000020207808 */ /* 0x000fe40001800000 */
[----:B------:R-:W-:Y:S02]  /*11790*/  FSEL R173, R20, -INF , !P5 ;  /* 0xff80000014ad7808 */ /* 0x000fe40006800000 */
[----:B------:R-:W-:Y:S02]  /*117a0*/  FSEL R169, R32, -INF , !P0 ;  /* 0xff80000020a97808 */ /* 0x000fe40004000000 */
[----:B------:R-:W-:Y:S02]  /*117b0*/  FSEL R157, R21, -INF , P2 ;  /* 0xff800000159d7808 */ /* 0x000fe40001000000 */
[----:B------:R-:W-:-:S02]  /*117c0*/  ISETP.GE.AND P3, PT, R45, R225, PT ;  /* 0x000000e12d00720c */ /* 0x000fc40003f66270 */
[C---:B------:R-:W-:Y:S02]  /*117d0*/  ISETP.GE.AND P5, PT, R45.reuse, R224, PT ;  /* 0x000000e02d00720c */ /* 0x040fe40003fa6270 */
[C---:B------:R-:W-:Y:S02]  /*117e0*/  ISETP.GE.AND P0, PT, R45.reuse, R218, PT ;  /* 0x000000da2d00720c */ /* 0x040fe40003f06270 */
[----:B------:R-:W-:Y:S01]  /*117f0*/  ISETP.GE.AND P2, PT, R45, R216, PT ;  /* 0x000000d82d00720c */ /* 0x000fe20003f46270 */
[----:B------:R-:W-:Y:S01]  /*11800*/  VIADD R45, R51, 0x51 ;  /* 0x00000051332d7836 */ /* 0x000fe20000000000 */
[----:B------:R-:W-:Y:S02]  /*11810*/  ISETP.GE.AND P1, PT, R53, R218, PT ;  /* 0x000000da3500720c */ /* 0x000fe40003f26270 */
[----:B------:R-:W-:Y:S02]  /*11820*/  FSEL R159, R85, -INF , !P6 ;  /* 0xff800000559f7808 */ /* 0x000fe40007000000 */
[----:B------:R-:W-:Y:S01]  /*11830*/  FSEL R163, R87, -INF , !P4 ;  /* 0xff80000057a37808 */ /* 0x000fe20006000000 */
[----:B------:R-:W-:Y:S01]  /*11840*/  VIADD R21, R51, 0x58 ;  /* 0x0000005833157836 */ /* 0x000fe20000000000 */
[----:B------:R-:W-:-:S02]  /*11850*/  ISETP.GE.AND P6, PT, R53, R224, PT ;  /* 0x000000e03500720c */ /* 0x000fc40003fc6270 */
[----:B------:R-:W-:Y:S02]  /*11860*/  ISETP.GE.AND P4, PT, R53, R216, PT ;  /* 0x000000d83500720c */ /* 0x000fe40003f86270 */
[----:B------:R-:W-:Y:S02]  /*11870*/  FSEL R33, R33, -INF , P1 ;  /* 0xff80000021217808 */ /* 0x000fe40000800000 */
[----:B------:R-:W-:Y:S02]  /*11880*/  ISETP.GE.AND P1, PT, R45, R225, PT ;  /* 0x000000e12d00720c */ /* 0x000fe40003f26270 */
[----:B------:R-:W-:Y:S02]  /*11890*/  FSEL R35, R35, -INF , P0 ;  /* 0xff80000023237808 */ /* 0x000fe40000000000 */
[----:B------:R-:W-:Y:S02]  /*118a0*/  FSEL R76, R76, -INF , P3 ;  /* 0xff8000004c4c7808 */ /* 0x000fe40001800000 */
[----:B------:R-:W-:-:S02]  /*118b0*/  FSEL R157, R157, -INF , !P6 ;  /* 0xff8000009d9d7808 */ /* 0x000fc40007000000 */
[----:B------:R-:W-:Y:S01]  /*118c0*/  FSEL R167, R33, -INF , !P4 ;  /* 0xff80000021a77808 */ /* 0x000fe20006000000 */
[----:B------:R-:W-:Y:S01]  /*118d0*/  VIADD R33, R51, 0x59 ;  /* 0x0000005933217836 */ /* 0x000fe20000000000 */
[C---:B------:R-:W-:Y:S02]  /*118e0*/  ISETP.GE.AND P3, PT, R45.reuse, R218, PT ;  /* 0x000000da2d00720c */ /* 0x040fe40003f66270 */
[----:B------:R-:W-:Y:S02]  /*118f0*/  ISETP.GE.AND P6, PT, R45, R224, PT ;  /* 0x000000e02d00720c */ /* 0x000fe40003fc6270 */
[----:B------:R-:W-:Y:S02]  /*11900*/  FSEL R151, R35, -INF , !P2 ;  /* 0xff80000023977808 */ /* 0x000fe40005000000 */
[----:B------:R-:W-:Y:S02]  /*11910*/  FSEL R34, R34, -INF , P1 ;  /* 0xff80000022227808 */ /* 0x000fe40000800000 */
[----:B------:R-:W-:-:S02]  /*11920*/  ISETP.GE.AND P2, PT, R21, R218, PT ;  /* 0x000000da1500720c */ /* 0x000fc40003f46270 */
[----:B------:R-:W-:Y:S02]  /*11930*/  ISETP.GE.AND P4, PT, R45, R216, PT ;  /* 0x000000d82d00720c */ /* 0x000fe40003f86270 */
[----:B------:R-:W-:Y:S02]  /*11940*/  FSEL R165, R76, -INF , !P5 ;  /* 0xff8000004ca57808 */ /* 0x000fe40006800000 */
[C---:B------:R-:W-:Y:S02]  /*11950*/  ISETP.GE.AND P0, PT, R21.reuse, R225, PT ;  /* 0x000000e11500720c */ /* 0x040fe40003f06270 */
[----:B------:R-:W-:Y:S02]  /*11960*/  FSEL R36, R36, -INF , P3 ;  /* 0xff80000024247808 */ /* 0x000fe40001800000 */
[C---:B------:R-:W-:Y:S02]  /*11970*/  ISETP.GE.AND P5, PT, R21.reuse, R224, PT ;  /* 0x000000e01500720c */ /* 0x040fe40003fa6270 */
[----:B------:R-:W-:Y:S01]  /*11980*/  ISETP.GE.AND P1, PT, R21, R216, PT ;  /* 0x000000d81500720c */ /* 0x000fe20003f26270 */
[----:B------:R-:W-:Y:S01]  /*11990*/  VIADD R21, R51, 0x60 ;  /* 0x0000006033157836 */ /* 0x000fe20000000000 */
[----:B------:R-:W-:-:S02]  /*119a0*/  FSEL R161, R34, -INF , !P6 ;  /* 0xff80000022a17808 */ /* 0x000fc40007000000 */
[----:B------:R-:W-:Y:S02]  /*119b0*/  ISETP.GE.AND P6, PT, R33, R225, PT ;  /* 0x000000e12100720c */ /* 0x000fe40003fc6270 */
[----:B------:R-:W-:Y:S02]  /*119c0*/  FSEL R22, R22, -INF , P2 ;  /* 0xff80000016167808 */ /* 0x000fe40001000000 */
[----:B------:R-:W-:Y:S02]  /*119d0*/  FSEL R37, R37, -INF , P0 ;  /* 0xff80000025257808 */ /* 0x000fe40000000000 */
[----:B------:R-:W-:Y:S02]  /*119e0*/  FSEL R149, R36, -INF , !P4 ;  /* 0xff80000024957808 */ /* 0x000fe40006000000 */
[C---:B------:R-:W-:Y:S02]  /*119f0*/  ISETP.GE.AND P3, PT, R33.reuse, R224, PT ;  /* 0x000000e02100720c */ /* 0x040fe40003f66270 */
[----:B------:R-:W-:-:S02]  /*11a00*/  ISETP.GE.AND P0, PT, R33, R218, PT ;  /* 0x000000da2100720c */ /* 0x000fc40003f06270 */
[----:B------:R-:W-:Y:S01]  /*11a10*/  ISETP.GE.AND P4, PT, R33, R216, PT ;  /* 0x000000d82100720c */ /* 0x000fe20003f86270 */
[----:B------:R-:W-:Y:S01]  /*11a20*/  VIADD R33, R51, 0x61 ;  /* 0x0000006133217836 */ /* 0x000fe20000000000 */
[----:B------:R-:W-:Y:S02]  /*11a30*/  FSEL R147, R22, -INF , !P1 ;  /* 0xff80000016937808 */ /* 0x000fe40004800000 */
[----:B------:R-:W-:Y:S02]  /*11a40*/  FSEL R28, R28, -INF , P6 ;  /* 0xff8000001c1c7808 */ /* 0x000fe40003000000 */
[C---:B------:R-:W-:Y:S02]  /*11a50*/  ISETP.GE.AND P2, PT, R21.reuse, R225, PT ;  /* 0x000000e11500720c */ /* 0x040fe40003f46270 */
[----:B------:R-:W-:Y:S02]  /*11a60*/  ISETP.GE.AND P1, PT, R21, R218, PT ;  /* 0x000000da1500720c */ /* 0x000fe40003f26270 */
[----:B------:R-:W-:-:S02]  /*11a70*/  FSEL R155, R37, -INF , !P5 ;  /* 0xff800000259b7808 */ /* 0x000fc40006800000 */
[C---:B------:R-:W-:Y:S02]  /*11a80*/  ISETP.GE.AND P5, PT, R21.reuse, R224, PT ;  /* 0x000000e01500720c */ /* 0x040fe40003fa6270 */
[----:B------:R-:W-:Y:S01]  /*11a90*/  ISETP.GE.AND P6, PT, R21, R216, PT ;  /* 0x000000d81500720c */ /* 0x000fe20003fc6270 */
[----:B------:R-:W-:Y:S01]  /*11aa0*/  VIADD R21, R51, 0x68 ;  /* 0x0000006833157836 */ /* 0x000fe20000000000 */
[----:B------:R-:W-:Y:S02]  /*11ab0*/  FSEL R153, R28, -INF , !P3 ;  /* 0xff8000001c997808 */ /* 0x000fe40005800000 */
[----:B------:R-:W-:Y:S02]  /*11ac0*/  ISETP.GE.AND P3, PT, R33, R225, PT ;  /* 0x000000e12100720c */ /* 0x000fe40003f66270 */
[----:B------:R-:W-:Y:S02]  /*11ad0*/  FSEL R23, R23, -INF , P2 ;  /* 0xff80000017177808 */ /* 0x000fe40001000000 */
[----:B------:R-:W-:-:S02]  /*11ae0*/  FSEL R31, R31, -INF , P1 ;  /* 0xff8000001f1f7808 */ /* 0x000fc40000800000 */
[----:B------:R-:W-:Y:S02]  /*11af0*/  FSEL R135, R23, -INF , !P5 ;  /* 0xff80000017877808 */ /* 0x000fe40006800000 */
[----:B------:R-:W-:Y:S02]  /*11b00*/  FSEL R30, R30, -INF , P3 ;  /* 0xff8000001e1e7808 */ /* 0x000fe40001800000 */
[----:B------:R-:W-:Y:S02]  /*11b10*/  FSEL R127, R31, -INF , !P6 ;  /* 0xff8000001f7f7808 */ /* 0x000fe40007000000 */
[C---:B------:R-:W-:Y:S02]  /*11b20*/  ISETP.GE.AND P5, PT, R21.reuse, R225, PT ;  /* 0x000000e11500720c */ /* 0x040fe40003fa6270 */
[C---:B------:R-:W-:Y:S02]  /*11b30*/  ISETP.GE.AND P1, PT, R21.reuse, R224, PT ;  /* 0x000000e01500720c */ /* 0x040fe40003f26270 */
[----:B------:R-:W-:-:S02]  /*11b40*/  ISETP.GE.AND P3, PT, R21, R218, PT ;  /* 0x000000da1500720c */ /* 0x000fc40003f66270 */
[----:B------:R-:W-:Y:S01]  /*11b50*/  ISETP.GE.AND P6, PT, R21, R216, PT ;  /* 0x000000d81500720c */ /* 0x000fe20003fc6270 */
[----:B------:R-:W-:Y:S01]  /*11b60*/  VIADD R21, R51, 0x70 ;  /* 0x0000007033157836 */ /* 0x000fe20000000000 */
[----:B------:R-:W-:Y:S02]  /*11b70*/  FSEL R8, R8, -INF , P0 ;  /* 0xff80000008087808 */ /* 0x000fe40000000000 */
[----:B------:R-:W-:Y:S02]  /*11b80*/  ISETP.GE.AND P0, PT, R33, R224, PT ;  /* 0x000000e02100720c */ /* 0x000fe40003f06270 */
[----:B------:R-:W-:Y:S02]  /*11b90*/  FSEL R24, R24, -INF , P3 ;  /* 0xff80000018187808 */ /* 0x000fe40001800000 */
[----:B------:R-:W-:Y:S02]  /*11ba0*/  FSEL R133, R30, -INF , !P0 ;  /* 0xff8000001e857808 */ /* 0x000fe40004000000 */
[----:B------:R-:W-:-:S02]  /*11bb0*/  ISETP.GE.AND P3, PT, R21, R225, PT ;  /* 0x000000e11500720c */ /* 0x000fc40003f66270 */
[----:B------:R-:W-:Y:S02]  /*11bc0*/  ISETP.GE.AND P2, PT, R33, R218, PT ;  /* 0x000000da2100720c */ /* 0x000fe40003f46270 */
[----:B------:R-:W-:Y:S02]  /*11bd0*/  ISETP.GE.AND P0, PT, R51, R225, PT ;  /* 0x000000e13300720c */ /* 0x000fe40003f06270 */
[----:B------:R-:W-:Y:S02]  /*11be0*/  FSEL R145, R8, -INF , !P4 ;  /* 0xff80000008917808 */ /* 0x000fe40006000000 */
[----:B------:R-:W-:Y:S02]  /*11bf0*/  FSEL R38, R38, -INF , P3 ;  /* 0xff80000026267808 */ /* 0x000fe40001800000 */
[----:B------:R-:W-:Y:S02]  /*11c00*/  ISETP.GE.AND P4, PT, R33, R216, PT ;  /* 0x000000d82100720c */ /* 0x000fe40003f86270 */
[----:B------:R-:W-:-:S02]  /*11c10*/  FSEL R29, R29, -INF , P2 ;  /* 0xff8000001d1d7808 */ /* 0x000fc40001000000 */
[----:B------:R-:W-:Y:S02]  /*11c20*/  ISETP.GE.AND P3, PT, R51, R224, PT ;  /* 0x000000e03300720c */ /* 0x000fe40003f66270 */
[----:B------:R-:W-:Y:S02]  /*11c30*/  FSEL R5, R5, -INF , P0 ;  /* 0xff80000005057808 */ /* 0x000fe40000000000 */
[----:B------:R-:W-:Y:S02]  /*11c40*/  FSEL R125, R29, -INF , !P4 ;  /* 0xff8000001d7d7808 */ /* 0x000fe40006000000 */
[----:B------:R-:W-:Y:S02]  /*11c50*/  FSEL R8, R5, -INF , !P3 ;  /* 0xff80000005087808 */ /* 0x000fe40005800000 */
[----:B------:R-:W-:Y:S02]  /*11c60*/  ISETP.GE.AND P4, PT, R51, R218, PT ;  /* 0x000000da3300720c */ /* 0x000fe40003f86270 */
[----:B------:R-:W-:-:S02]  /*11c70*/  FMNMX3.FTZ R2, R8, R69, R43, !PT ;  /* 0x0000004508027276 */ /* 0x000fc4000781002b */
[----:B------:R-:W-:Y:S02]  /*11c80*/  ISETP.GE.AND P0, PT, R51, R216, PT ;  /* 0x000000d83300720c */ /* 0x000fe40003f06270 */
[----:B------:R-:W-:Y:S02]  /*11c90*/  FSEL R5, R6, -INF , P4 ;  /* 0xff80000006057808 */ /* 0x000fe40002000000 */
[----:B------:R-:W-:Y:S02]  /*11ca0*/  FMNMX3.FTZ R2, R2, R41, R15, !PT ;  /* 0x0000002902027276 */ /* 0x000fe4000781000f */
[----:B------:R-:W-:Y:S02]  /*11cb0*/  FSEL R5, R5, -INF , !P0 ;  /* 0xff80000005057808 */ /* 0x000fe40004000000 */
[----:B------:R-:W-:Y:S02]  /*11cc0*/  FMNMX3.FTZ R6, R2, R13, R17, !PT ;  /* 0x0000000d02067276 */ /* 0x000fe40007810011 */
[----:B------:R-:W-:-:S04]  /*11cd0*/  FMNMX3.FTZ R2, R5, R7, R39, !PT ;  /* 0x0000000705027276 */ /* 0x000fc80007810027 */
[----:B------:R-:W-:Y:S02]  /*11ce0*/  FMNMX3.FTZ R2, R2, R19, R11, !PT ;  /* 0x0000001302027276 */ /* 0x000fe4000781000b */
[----:B------:R-:W-:Y:S02]  /*11cf0*/  FMNMX3.FTZ R6, R6, R27, R193, !PT ;  /* 0x0000001b06067276 */ /* 0x000fe400078100c1 */
[----:B------:R-:W-:Y:S02]  /*11d00*/  FMNMX3.FTZ R2, R2, R9, R25, !PT ;  /* 0x0000000902027276 */ /* 0x000fe40007810019 */
[----:B------:R-:W-:Y:S02]  /*11d10*/  FMNMX3.FTZ R6, R6, R191, R61, !PT ;  /* 0x000000bf06067276 */ /* 0x000fe4000781003d */
[----:B------:R-:W-:Y:S02]  /*11d20*/  FMNMX3.FTZ R2, R2, R3, R187, !PT ;  /* 0x0000000302027276 */ /* 0x000fe400078100bb */
[----:B------:R-:W-:-:S02]  /*11d30*/  FMNMX3.FTZ R6, R6, R189, R183, !PT ;  /* 0x000000bd06067276 */ /* 0x000fc400078100b7 */
[----:B------:R-:W-:Y:S01]  /*11d40*/  FMNMX3.FTZ R2, R2, R65, R63, !PT ;  /* 0x0000004102027276 */ /* 0x000fe2000781003f */
[----:B------:R-:W-:Y:S01]  /*11d50*/  VIADD R23, R51, 0x69 ;  /* 0x0000006933177836 */ /* 0x000fe20000000000 */
[----:B------:R-:W-:Y:S02]  /*11d60*/  FMNMX3.FTZ R6, R6, R139, R181, !PT ;  /* 0x0000008b06067276 */ /* 0x000fe400078100b5 */
[----:B------:R-:W-:Y:S02]  /*11d70*/  FMNMX3.FTZ R2, R2, R185, R179, !PT ;  /* 0x000000b902027276 */ /* 0x000fe400078100b3 */
[----:B------:R-:W-:Y:S02]  /*11d80*/  FSEL R16, R16, -INF , P5 ;  /* 0xff80000010107808 */ /* 0x000fe40002800000 */
[C---:B------:R-:W-:Y:S02]  /*11d90*/  ISETP.GE.AND P2, PT, R23.reuse, R225, PT ;  /* 0x000000e11700720c */ /* 0x040fe40003f46270 */
[----:B------:R-:W-:-:S02]  /*11da0*/  ISETP.GE.AND P5, PT, R23, R218, PT ;  /* 0x000000da1700720c */ /* 0x000fc40003fa6270 */
[----:B------:R-:W-:Y:S02]  /*11db0*/  FMNMX3.FTZ R6, R6, R137, R175, !PT ;  /* 0x0000008906067276 */ /* 0x000fe400078100af */
[----:B------:R-:W-:Y:S02]  /*11dc0*/  FMNMX3.FTZ R2, R2, R141, R177, !PT ;  /* 0x0000008d02027276 */ /* 0x000fe400078100b1 */
[----:B------:R-:W-:Y:S02]  /*11dd0*/  FSEL R10, R10, -INF , P2 ;  /* 0xff8000000a0a7808 */ /* 0x000fe40001000000 */
[----:B------:R-:W-:Y:S02]  /*11de0*/  FSEL R26, R26, -INF , P5 ;  /* 0xff8000001a1a7808 */ /* 0x000fe40002800000 */
[----:B------:R-:W-:Y:S02]  /*11df0*/  FMNMX3.FTZ R6, R6, R159, R173, !PT ;  /* 0x0000009f06067276 */ /* 0x000fe400078100ad */
[----:B------:R-:W-:-:S02]  /*11e00*/  ISETP.GE.AND P2, PT, R23, R224, PT ;  /* 0x000000e01700720c */ /* 0x000fc40003f46270 */
[----:B------:R-:W-:Y:S01]  /*11e10*/  ISETP.GE.AND P5, PT, R23, R216, PT ;  /* 0x000000d81700720c */ /* 0x000fe20003fa6270 */
[----:B------:R-:W-:Y:S01]  /*11e20*/  VIADD R23, R51, 0x71 ;  /* 0x0000007133177836 */ /* 0x000fe20000000000 */
[----:B------:R-:W-:Y:S02]  /*11e30*/  FMNMX3.FTZ R2, R2, R143, R171, !PT ;  /* 0x0000008f02027276 */ /* 0x000fe400078100ab */
[----:B------:R-:W-:Y:S02]  /*11e40*/  FSEL R131, R16, -INF , !P1 ;  /* 0xff80000010837808 */ /* 0x000fe40004800000 */
[----:B------:R-:W-:Y:S02]  /*11e50*/  FMNMX3.FTZ R6, R6, R157, R165, !PT ;  /* 0x0000009d06067276 */ /* 0x000fe400078100a5 */
[C---:B------:R-:W-:Y:S02]  /*11e60*/  ISETP.GE.AND P3, PT, R21.reuse, R224, PT ;  /* 0x000000e01500720c */ /* 0x040fe40003f66270 */
[----:B------:R-:W-:-:S02]  /*11e70*/  ISETP.GE.AND P1, PT, R21, R218, PT ;  /* 0x000000da1500720c */ /* 0x000fc40003f26270 */
[----:B------:R-:W-:Y:S01]  /*11e80*/  ISETP.GE.AND P4, PT, R21, R216, PT ;  /* 0x000000d81500720c */ /* 0x000fe20003f86270 */
[----:B------:R-:W-:Y:S01]  /*11e90*/  VIADD R21, R51, 0x78 ;  /* 0x0000007833157836 */ /* 0x000fe20000000000 */
[----:B------:R-:W-:Y:S02]  /*11ea0*/  FMNMX3.FTZ R2, R2, R163, R169, !PT ;  /* 0x000000a302027276 */ /* 0x000fe400078100a9 */
[----:B------:R-:W-:Y:S02]  /*11eb0*/  FSEL R119, R24, -INF , !P6 ;  /* 0xff80000018777808 */ /* 0x000fe40007000000 */
[----:B------:R-:W-:Y:S02]  /*11ec0*/  ISETP.GE.AND P6, PT, R23, R225, PT ;  /* 0x000000e11700720c */ /* 0x000fe40003fc6270 */
[----:B------:R-:W-:Y:S02]  /*11ed0*/  FSEL R129, R10, -INF , !P2 ;  /* 0xff8000000a817808 */ /* 0x000fe40005000000 */
[----:B------:R-:W-:-:S02]  /*11ee0*/  FMNMX3.FTZ R10, R6, R161, R155, !PT ;  /* 0x000000a1060a7276 */ /* 0x000fc4000781009b */
[----:B------:R-:W-:Y:S01]  /*11ef0*/  FMNMX3.FTZ R2, R2, R167, R151, !PT ;  /* 0x000000a702027276 */ /* 0x000fe20007810097 */
[----:B------:R-:W-:Y:S01]  /*11f00*/  VIADD R51, R51, 0x79 ;  /* 0x0000007933337836 */ /* 0x000fe20000000000 */
[----:B------:R-:W-:Y:S02]  /*11f10*/  FSEL R18, R18, -INF , P1 ;  /* 0xff80000012127808 */ /* 0x000fe40000800000 */
[----:B------:R-:W-:Y:S02]  /*11f20*/  ISETP.GE.AND P0, PT, R23, R224, PT ;  /* 0x000000e01700720c */ /* 0x000fe40003f06270 */
[----:B------:R-:W-:Y:S02]  /*11f30*/  ISETP.GE.AND P1, PT, R21, R225, PT ;  /* 0x000000e11500720c */ /* 0x000fe40003f26270 */
[----:B------:R-:W-:Y:S02]  /*11f40*/  FSEL R12, R12, -INF , P6 ;  /* 0xff8000000c0c7808 */ /* 0x000fe40003000000 */
[----:B------:R-:W-:-:S02]  /*11f50*/  FMNMX3.FTZ R10, R10, R153, R135, !PT ;  /* 0x000000990a0a7276 */ /* 0x000fc40007810087 */
[----:B------:R-:W-:Y:S02]  /*11f60*/  FMNMX3.FTZ R2, R2, R149, R147, !PT ;  /* 0x0000009502027276 */ /* 0x000fe40007810093 */
[----:B------:R-:W-:Y:S02]  /*11f70*/  ISETP.GE.AND P6, PT, R21, R224, PT ;  /* 0x000000e01500720c */ /* 0x000fe40003fc6270 */
[----:B---3--:R-:W-:Y:S02]  /*11f80*/  FSEL R57, R12, -INF , !P0 ;  /* 0xff8000000c397808 */ /* 0x008fe40004000000 */
[----:B------:R-:W-:Y:S02]  /*11f90*/  FSEL R42, R42, -INF , P1 ;  /* 0xff8000002a2a7808 */ /* 0x000fe40000800000 */
[----:B------:R-:W-:Y:S02]  /*11fa0*/  ISETP.GE.AND P2, PT, R23, R218, PT ;  /* 0x000000da1700720c */ /* 0x000fe40003f46270 */
[----:B------:R-:W-:-:S02]  /*11fb0*/  FSEL R59, R38, -INF , !P3 ;  /* 0xff800000263b7808 */ /* 0x000fc40005800000 */
[----:B------:R-:W-:Y:S02]  /*11fc0*/  ISETP.GE.AND P0, PT, R21, R218, PT ;  /* 0x000000da1500720c */ /* 0x000fe40003f06270 */
[----:B------:R-:W-:Y:S02]  /*11fd0*/  ISETP.GE.AND P1, PT, R51, R225, PT ;  /* 0x000000e13300720c */ /* 0x000fe40003f26270 */
[----:B------:R-:W-:Y:S02]  /*11fe0*/  FMNMX3.FTZ R10, R10, R133, R131, !PT ;  /* 0x000000850a0a7276 */ /* 0x000fe40007810083 */
[----:B------:R-:W-:Y:S02]  /*11ff0*/  FMNMX3.FTZ R2, R2, R145, R127, !PT ;  /* 0x0000009102027276 */ /* 0x000fe4000781007f */
[----:B------:R-:W-:Y:S02]  /*12000*/  FSEL R55, R42, -INF , !P6 ;  /* 0xff8000002a377808 */ /* 0x000fe40007000000 */
[----:B------:R-:W-:-:S02]  /*12010*/  FSEL R14, R14, -INF , P2 ;  /* 0xff8000000e0e7808 */ /* 0x000fc40001000000 */
[----:B------:R-:W-:Y:S02]  /*12020*/  ISETP.GE.AND P6, PT, R51, R224, PT ;  /* 0x000000e03300720c */ /* 0x000fe40003fc6270 */
[----:B------:R-:W-:Y:S02]  /*12030*/  FSEL R48, R48, -INF , P0 ;  /* 0xff80000030307808 */ /* 0x000fe40000000000 */
[----:B------:R-:W-:Y:S02]  /*12040*/  FSEL R40, R40, -INF , P1 ;  /* 0xff80000028287808 */ /* 0x000fe40000800000 */
[----:B------:R-:W-:Y:S02]  /*12050*/  FMNMX3.FTZ R10, R10, R129, R59, !PT ;  /* 0x000000810a0a7276 */ /* 0x000fe4000781003b */
[-C--:B------:R-:W-:Y:S02]  /*12060*/  ISETP.GE.AND P3, PT, R23, R216.reuse, PT ;  /* 0x000000d81700720c */ /* 0x080fe40003f66270 */
[----:B------:R-:W-:-:S02]  /*12070*/  ISETP.GE.AND P2, PT, R21, R216, PT ;  /* 0x000000d81500720c */ /* 0x000fc40003f46270 */
[C---:B------:R-:W-:Y:S02]  /*12080*/  ISETP.GE.AND P0, PT, R51.reuse, R218, PT ;  /* 0x000000da3300720c */ /* 0x040fe40003f06270 */
        /* <DEDUP_REMOVED lines=20> */
[----:B------:R-:W-:-:S05]  /*121d0*/  LEA R197, R47, UR6, 0x1 ;  /* 0x000000062fc57c11 */ /* 0x000fca000f8e08ff */
[----:B------:R-:W-:Y:S01]  /*121e0*/  IMAD R123, R4, 0x2, R197 ;  /* 0x00000002047b7824 */ /* 0x000fe200078e02c5 */
[----:B------:R-:W-:Y:S04]  /*121f0*/  LDSM.16.MT88.4 R108, [R197+0x9000] ;  /* 0x00900000c56c783b */ /* 0x000fe80000004200 */
[----:B------:R-:W3:Y:S04]  /*12200*/  LDSM.16.MT88.4 R84, [R123+0xb000] ;  /* 0x00b000007b54783b */ /* 0x000ee80000004200 */
[----:B------:R-:W4:Y:S01]  /*12210*/  LDSM.16.MT88.4 R100, [R123+0x9000] ;  /* 0x009000007b64783b */ /* 0x000f220000004200 */
[----:B-1----:R-:W-:-:S03]  /*12220*/  FMNMX.FTZ R2, R23, R2, !PT ;  /* 0x0000000217027209 */ /* 0x002fc60007810000 */
[----:B------:R-:W1:Y:S01]  /*12230*/  LDSM.16.MT88.4 R92, [R197+0xb000] ;  /* 0x00b00000c55c783b */ /* 0x000e620000004200 */
[----:B------:R-:W-:Y:S01]  /*12240*/  FSETP.NEU.FTZ.AND P0, PT, R2, -INF , PT ;  /* 0xff8000000200780b */ /* 0x000fe20003f1d000 */
[----:B-----5:R-:W-:Y:S02]  /*12250*/  FMUL.FTZ R56, R49, R2 ;  /* 0x0000000231387220 */ /* 0x020fe40000410000 */
[----:B------:R-:W5:Y:S01]  /*12260*/  LDSM.16.MT88.4 R76, [R197+0xd000] ;  /* 0x00d00000c54c783b */ /* 0x000f620000004200 */
[----:B--2---:R-:W-:Y:S02]  /*12270*/  FMNMX.FTZ R0, R21, R0, !PT ;  /* 0x0000000015007209 */ /* 0x004fe40007810000 */
[----:B------:R-:W-:Y:S01]  /*12280*/  FSEL R56, R56, RZ, P0 ;  /* 0x000000ff38387208 */ /* 0x000fe20000000000 */
[----:B------:R-:W-:Y:S01]  /*12290*/  LDSM.16.MT88.4 R20, [R197+0x9400] ;  /* 0x00940000c514783b */ /* 0x000fe20000004200 */
[----:B------:R-:W-:Y:S01]  /*122a0*/  FSETP.NEU.FTZ.AND P0, PT, R0, -INF , PT ;  /* 0xff8000000000780b */ /* 0x000fe20003f1d000 */
[----:B------:R-:W-:-:S02]  /*122b0*/  FMUL.FTZ R54, R49, R0 ;  /* 0x0000000031367220 */ /* 0x000fc40000410000 */
[----:B------:R-:W-:Y:S03]  /*122c0*/  LDSM.16.MT88.4 R28, [R197+0xd400] ;  /* 0x00d40000c51c783b */ /* 0x000fe60000004200 */
[----:B------:R-:W-:Y:S01]  /*122d0*/  FSEL R54, R54, RZ, P0 ;  /* 0x000000ff36367208 */ /* 0x000fe20000000000 */
[-CC-:B------:R-:W-:Y:S01]  /*122e0*/  FFMA.FTZ R44, R43, R49.reuse, -R56.reuse ;  /* 0x000000312b2c7223 */ /* 0x180fe20000010838 */
[-CC-:B------:R-:W-:Y:S01]  /*122f0*/  FFMA.FTZ R46, R8, R49.reuse, -R56.reuse ;  /* 0x00000031082e7223 */ /* 0x180fe20000010838 */
[-C--:B------:R-:W-:Y:S02]  /*12300*/  FFMA.FTZ R45, R69, R49.reuse, -R56 ;  /* 0x00000031452d7223 */ /* 0x080fe40000010838 */
[-CC-:B------:R-:W-:Y:S01]  /*12310*/  FFMA.FTZ R43, R5, R49.reuse, -R54.reuse ;  /* 0x00000031052b7223 */ /* 0x180fe20000010836 */
[-C--:B------:R-:W-:Y:S01]  /*12320*/  FFMA.FTZ R42, R7, R49.reuse, -R54 ;  /* 0x00000031072a7223 */ /* 0x080fe20000010836 */
[-C--:B------:R-:W-:Y:S01]  /*12330*/  FFMA.FTZ R41, R41, R49.reuse, -R56 ;  /* 0x0000003129297223 */ /* 0x080fe20000010838 */
[----:B------:R-:W2:Y:S01]  /*12340*/  LDSM.16.MT88.4 R4, [R123+0xd000] ;  /* 0x00d000007b04783b */ /* 0x000ea20000004200 */
[-CC-:B------:R-:W-:Y:S01]  /*12350*/  FFMA.FTZ R39, R39, R49.reuse, -R54.reuse ;  /* 0x0000003127277223 */ /* 0x180fe20000010836 */
[-CC-:B------:R-:W-:Y:S01]  /*12360*/  FFMA.FTZ R38, R19, R49.reuse, -R54.reuse ;  /* 0x0000003113267223 */ /* 0x180fe20000010836 */
[----:B------:R-:W-:Y:S01]  /*12370*/  MUFU.EX2 R46, R46 ;  /* 0x0000002e002e7308 */ /* 0x000fe20000000800 */
[-CC-:B------:R-:W-:Y:S01]  /*12380*/  FFMA.FTZ R36, R11, R49.reuse, -R54.reuse ;  /* 0x000000310b247223 */ /* 0x180fe20000010836 */
[----:B------:R-:W-:-:S02]  /*12390*/  FFMA.FTZ R35, R9, R49, -R54 ;  /* 0x0000003109237223 */ /* 0x000fc40000010836 */
[----:B------:R-:W3:Y:S01]  /*123a0*/  MUFU.EX2 R45, R45 ;  /* 0x0000002d002d7308 */ /* 0x000ee20000000800 */
[----:B------:R-:W2:Y:S03]  /*123b0*/  LDSM.16.MT88.4 R8, [R123+0xb400] ;  /* 0x00b400007b08783b */ /* 0x000ea60000004200 */
[----:B------:R-:W-:Y:S04]  /*123c0*/  MUFU.EX2 R44, R44 ;  /* 0x0000002c002c7308 */ /* 0x000fe80000000800 */
[----:B------:R-:W4:Y:S04]  /*123d0*/  MUFU.EX2 R41, R41 ;  /* 0x0000002900297308 */ /* 0x000f280000000800 */
[----:B------:R-:W-:Y:S04]  /*123e0*/  MUFU.EX2 R43, R43 ;  /* 0x0000002b002b7308 */ /* 0x000fe80000000800 */
[----:B------:R-:W1:Y:S04]  /*123f0*/  MUFU.EX2 R42, R42 ;  /* 0x0000002a002a7308 */ /* 0x000e680000000800 */
[----:B------:R-:W-:Y:S04]  /*12400*/  MUFU.EX2 R39, R39 ;  /* 0x0000002700277308 */ /* 0x000fe80000000800 */
[----:B------:R-:W5:Y:S01]  /*12410*/  MUFU.EX2 R38, R38 ;  /* 0x0000002600267308 */ /* 0x000f620000000800 */
[----:B---3--:R-:W-:Y:S01]  /*12420*/  F2FP.BF16.F32.PACK_AB R68, R45, R46 ;  /* 0x0000002e2d44723e */ /* 0x008fe200000010ff */
[-CC-:B------:R-:W-:Y:S01]  /*12430*/  FFMA.FTZ R40, R15, R49.reuse, -R56.reuse ;  /* 0x000000310f287223 */ /* 0x180fe20000010838 */
[----:B----4-:R-:W-:Y:S01]  /*12440*/  F2FP.BF16.F32.PACK_AB R70, R41, R44 ;  /* 0x0000002c2946723e */ /* 0x010fe200000010ff */
[-CC-:B------:R-:W-:Y:S01]  /*12450*/  FFMA.FTZ R37, R13, R49.reuse, -R56.reuse ;  /* 0x000000310d257223 */ /* 0x180fe20000010838 */
[--C-:B------:R-:W-:Y:S01]  /*12460*/  FFMA.FTZ R34, R17, R49, -R56.reuse ;  /* 0x0000003111227223 */ /* 0x100fe20000010838 */
[----:B-1----:R-:W-:Y:S01]  /*12470*/  F2FP.BF16.F32.PACK_AB R69, R42, R43 ;  /* 0x0000002b2a45723e */ /* 0x002fe200000010ff */
[-C--:B------:R-:W-:Y:S01]  /*12480*/  FFMA.FTZ R33, R27, R49.reuse, -R56 ;  /* 0x000000311b217223 */ /* 0x080fe20000010838 */
[-CC-:B------:R-:W-:Y:S01]  /*12490*/  FFMA.FTZ R32, R25, R49.reuse, -R54.reuse ;  /* 0x0000003119207223 */ /* 0x180fe20000010836 */
[----:B------:R-:W-:Y:S01]  /*124a0*/  FFMA.FTZ R3, R3, R49, -R54 ;  /* 0x0000003103037223 */ /* 0x000fe20000010836 */
[----:B-----5:R-:W-:Y:S01]  /*124b0*/  F2FP.BF16.F32.PACK_AB R71, R38, R39 ;  /* 0x000000272647723e */ /* 0x020fe200000010ff */
[----:B------:R-:W-:Y:S01]  /*124c0*/  MUFU.EX2 R40, R40 ;  /* 0x0000002800287308 */ /* 0x000fe20000000800 */
[----:B------:R-:W1:Y:S03]  /*124d0*/  LDSM.16.MT88.4 R12, [R197+0xb400] ;  /* 0x00b40000c50c783b */ /* 0x000e660000004200 */
[----:B------:R-:W3:Y:S01]  /*124e0*/  MUFU.EX2 R37, R37 ;  /* 0x0000002500257308 */ /* 0x000ee20000000800 */
[----:B------:R-:W4:Y:S01]  /*124f0*/  LDSM.16.MT88.4 R16, [R123+0x9400] ;  /* 0x009400007b10783b */ /* 0x000f220000004200 */
[C---:B------:R-:W-:Y:S02]  /*12500*/  HMMA.16816.F32.BF16 R88, R68.reuse, R84, RZ ;  /* 0x000000544458723c */ /* 0x040fe400000418ff */
[----:B------:R-:W-:Y:S01]  /*12510*/  MUFU.EX2 R34, R34 ;  /* 0x0000002200227308 */ /* 0x000fe20000000800 */
[----:B------:R-:W5:Y:S03]  /*12520*/  LDSM.16.MT88.4 R24, [R123+0xd400] ;  /* 0x00d400007b18783b */ /* 0x000f660000004200 */
[----:B------:R-:W-:Y:S02]  /*12530*/  MUFU.EX2 R33, R33 ;  /* 0x0000002100217308 */ /* 0x000fe40000000800 */
[C---:B------:R-:W-:Y:S02]  /*12540*/  HMMA.16816.F32.BF16 R84, R68.reuse, R86, RZ ;  /* 0x000000564454723c */ /* 0x040fe400000418ff */
[----:B------:R-:W-:Y:S04]  /*12550*/  MUFU.EX2 R36, R36 ;  /* 0x0000002400247308 */ /* 0x000fe80000000800 */
[----:B------:R-:W3:Y:S04]  /*12560*/  MUFU.EX2 R35, R35 ;  /* 0x0000002300237308 */ /* 0x000ee80000000800 */
        /* <DEDUP_REMOVED lines=11> */
[----:B---3--:R-:W-:-:S02]  /*12620*/  F2FP.BF16.F32.PACK_AB R4, R37, R40 ;  /* 0x000000282504723e */ /* 0x008fc400000010ff */
[----:B------:R-:W-:-:S05]  /*12630*/  F2FP.BF16.F32.PACK_AB R5, R35, R36 ;  /* 0x000000242305723e */ /* 0x000fca00000010ff */
[----:B------:R-:W-:Y:S01]  /*12640*/  HMMA.16816.F32.BF16 R68, R68, R6, RZ ;  /* 0x000000064444723c */ /* 0x000fe200000418ff */
[----:B------:R-:W-:Y:S02]  /*12650*/  F2FP.BF16.F32.PACK_AB R6, R33, R34 ;  /* 0x000000222106723e */ /* 0x000fe400000010ff */
[----:B-1----:R-:W-:-:S07]  /*12660*/  F2FP.BF16.F32.PACK_AB R7, R3, R32 ;  /* 0x000000200307723e */ /* 0x002fce00000010ff */
[C---:B------:R-:W-:Y:S08]  /*12670*/  HMMA.16816.F32.BF16 R88, R4.reuse, R8, R88 ;  /* 0x000000080458723c */ /* 0x040ff00000041858 */
[C---:B------:R-:W-:Y:S01]  /*12680*/  HMMA.16816.F32.BF16 R84, R4.reuse, R10, R84 ;  /* 0x0000000a0454723c */ /* 0x040fe20000041854 */
[----:B------:R-:W1:Y:S02]  /*12690*/  LDSM.16.MT88.4 R8, [R123+0xb800] ;  /* 0x00b800007b08783b */ /* 0x000e640000004200 */
[-CC-:B------:R-:W-:Y:S01]  /*126a0*/  FFMA.FTZ R66, R193, R49.reuse, -R56.reuse ;  /* 0x00000031c1427223 */ /* 0x180fe20000010838 */
[-CC-:B------:R-:W-:Y:S01]  /*126b0*/  FFMA.FTZ R58, R61, R49.reuse, -R56.reuse ;  /* 0x000000313d3a7223 */ /* 0x180fe20000010838 */
[-C--:B------:R-:W-:Y:S01]  /*126c0*/  FFMA.FTZ R47, R189, R49.reuse, -R56 ;  /* 0x00000031bd2f7223 */ /* 0x080fe20000010838 */
[-CC-:B------:R-:W-:Y:S01]  /*126d0*/  FFMA.FTZ R122, R187, R49.reuse, -R54.reuse ;  /* 0x00000031bb7a7223 */ /* 0x180fe20000010836 */
[-CC-:B------:R-:W-:Y:S01]  /*126e0*/  FFMA.FTZ R65, R65, R49.reuse, -R54.reuse ;  /* 0x0000003141417223 */ /* 0x180fe20000010836 */
[-CC-:B------:R-:W-:Y:S01]  /*126f0*/  FFMA.FTZ R63, R63, R49.reuse, -R54.reuse ;  /* 0x000000313f3f7223 */ /* 0x180fe20000010836 */
[-C--:B------:R-:W-:Y:S01]  /*12700*/  FFMA.FTZ R124, R185, R49.reuse, -R54 ;  /* 0x00000031b97c7223 */ /* 0x080fe20000010836 */
[----:B------:R-:W-:Y:S01]  /*12710*/  FFMA.FTZ R191, R191, R49, -R56 ;  /* 0x00000031bfbf7223 */ /* 0x000fe20000010838 */
[----:B------:R-:W-:Y:S01]  /*12720*/  MUFU.EX2 R66, R66 ;  /* 0x0000004200427308 */ /* 0x000fe20000000800 */
[C---:B------:R-:W-:Y:S03]  /*12730*/  HMMA.16816.F32.BF16 R96, R4.reuse, R12, R96 ;  /* 0x0000000c0460723c */ /* 0x040fe60000041860 */
[----:B------:R-:W2:Y:S04]  /*12740*/  MUFU.EX2 R61, R191 ;  /* 0x000000bf003d7308 */ /* 0x000ea80000000800 */
[----:B------:R-:W-:Y:S01]  /*12750*/  MUFU.EX2 R58, R58 ;  /* 0x0000003a003a7308 */ /* 0x000fe20000000800 */
[C---:B------:R-:W-:Y:S01]  /*12760*/  HMMA.16816.F32.BF16 R92, R4.reuse, R14, R92 ;  /* 0x0000000e045c723c */ /* 0x040fe2000004185c */
[----:B------:R-:W3:Y:S02]  /*12770*/  LDSM.16.MT88.4 R12, [R197+0xb800] ;  /* 0x00b80000c50c783b */ /* 0x000ee40000004200 */
[----:B------:R-:W2:Y:S04]  /*12780*/  MUFU.EX2 R47, R47 ;  /* 0x0000002f002f7308 */ /* 0x000ea80000000800 */
[----:B------:R-:W-:Y:S04]  /*12790*/  MUFU.EX2 R122, R122 ;  /* 0x0000007a007a7308 */ /* 0x000fe80000000800 */
[----:B------:R-:W1:Y:S04]  /*127a0*/  MUFU.EX2 R65, R65 ;  /* 0x0000004100417308 */ /* 0x000e680000000800 */
[----:B------:R-:W-:Y:S04]  /*127b0*/  MUFU.EX2 R63, R63 ;  /* 0x0000003f003f7308 */ /* 0x000fe80000000800 */
[----:B------:R-:W1:Y:S01]  /*127c0*/  MUFU.EX2 R124, R124 ;  /* 0x0000007c007c7308 */ /* 0x000e620000000800 */
        /* <DEDUP_REMOVED lines=10> */
[----:B------:R-:W-:Y:S03]  /*12870*/  HMMA.16816.F32.BF16 R68, R4, R26, R68 ;  /* 0x0000001a0444723c */ /* 0x000fe60000041844 */
[----:B--2---:R-:W-:Y:S01]  /*12880*/  F2FP.BF16.F32.PACK_AB R4, R61, R66 ;  /* 0x000000423d04723e */ /* 0x004fe200000010ff */
[----:B------:R-:W2:Y:S01]  /*12890*/  LDSM.16.MT88.4 R24, [R123+0xd800] ;  /* 0x00d800007b18783b */ /* 0x000ea20000004200 */
[----:B------:R-:W-:-:S02]  /*128a0*/  F2FP.BF16.F32.PACK_AB R6, R47, R58 ;  /* 0x0000003a2f06723e */ /* 0x000fc400000010ff */
[----:B-1----:R-:W-:Y:S02]  /*128b0*/  F2FP.BF16.F32.PACK_AB R5, R65, R122 ;  /* 0x0000007a4105723e */ /* 0x002fe400000010ff */
[----:B------:R-:W-:-:S07]  /*128c0*/  F2FP.BF16.F32.PACK_AB R7, R124, R63 ;  /* 0x0000003f7c07723e */ /* 0x000fce00000010ff */
[C---:B------:R-:W-:Y:S08]  /*128d0*/  HMMA.16816.F32.BF16 R88, R4.reuse, R8, R88 ;  /* 0x000000080458723c */ /* 0x040ff00000041858 */
[C---:B------:R-:W-:Y:S01]  /*128e0*/  HMMA.16816.F32.BF16 R84, R4.reuse, R10, R84 ;  /* 0x0000000a0454723c */ /* 0x040fe20000041854 */
[----:B------:R-:W1:Y:S02]  /*128f0*/  LDSM.16.MT88.4 R8, [R123+0xbc00] ;  /* 0x00bc00007b08783b */ /* 0x000e640000004200 */
[-CC-:B------:R-:W-:Y:S01]  /*12900*/  FFMA.FTZ R128, R139, R49.reuse, -R56.reuse ;  /* 0x000000318b807223 */ /* 0x180fe20000010838 */
[-C--:B------:R-:W-:Y:S01]  /*12910*/  FFMA.FTZ R126, R137, R49.reuse, -R56 ;  /* 0x00000031897e7223 */ /* 0x080fe20000010838 */
[-CC-:B------:R-:W-:Y:S01]  /*12920*/  FFMA.FTZ R132, R141, R49.reuse, -R54.reuse ;  /* 0x000000318d847223 */ /* 0x180fe20000010836 */
[-CC-:B------:R-:W-:Y:S01]  /*12930*/  FFMA.FTZ R130, R177, R49.reuse, -R54.reuse ;  /* 0x00000031b1827223 */ /* 0x180fe20000010836 */
[-C--:B------:R-:W-:Y:S01]  /*12940*/  FFMA.FTZ R143, R143, R49.reuse, -R54 ;  /* 0x000000318f8f7223 */ /* 0x080fe20000010836 */
[-CC-:B------:R-:W-:Y:S01]  /*12950*/  FFMA.FTZ R183, R183, R49.reuse, -R56.reuse ;  /* 0x00000031b7b77223 */ /* 0x180fe20000010838 */
[-C--:B------:R-:W-:Y:S01]  /*12960*/  FFMA.FTZ R181, R181, R49.reuse, -R56 ;  /* 0x00000031b5b57223 */ /* 0x080fe20000010838 */
[----:B------:R-:W-:Y:S01]  /*12970*/  FFMA.FTZ R179, R179, R49, -R54 ;  /* 0x00000031b3b37223 */ /* 0x000fe20000010836 */
[----:B------:R-:W-:Y:S01]  /*12980*/  MUFU.EX2 R128, R128 ;  /* 0x0000008000807308 */ /* 0x000fe20000000800 */
[C---:B---3--:R-:W-:Y:S03]  /*12990*/  HMMA.16816.F32.BF16 R96, R4.reuse, R12, R96 ;  /* 0x0000000c0460723c */ /* 0x048fe60000041860 */
[----:B------:R-:W3:Y:S04]  /*129a0*/  MUFU.EX2 R139, R183 ;  /* 0x000000b7008b7308 */ /* 0x000ee80000000800 */
[----:B------:R-:W-:Y:S01]  /*129b0*/  MUFU.EX2 R137, R181 ;  /* 0x000000b500897308 */ /* 0x000fe20000000800 */
[C---:B------:R-:W-:Y:S01]  /*129c0*/  HMMA.16816.F32.BF16 R92, R4.reuse, R14, R92 ;  /* 0x0000000e045c723c */ /* 0x040fe2000004185c */
[----:B------:R-:W5:Y:S02]  /*129d0*/  LDSM.16.MT88.4 R12, [R197+0xbc00] ;  /* 0x00bc0000c50c783b */ /* 0x000f640000004200 */
[----:B------:R-:W3:Y:S04]  /*129e0*/  MUFU.EX2 R126, R126 ;  /* 0x0000007e007e7308 */ /* 0x000ee80000000800 */
        /* <DEDUP_REMOVED lines=13> */
[C---:B--2---:R-:W-:Y:S08]  /*12ac0*/  HMMA.16816.F32.BF16 R72, R4.reuse, R24, R72 ;  /* 0x000000180448723c */ /* 0x044ff00000041848 */
[----:B------:R-:W-:Y:S03]  /*12ad0*/  HMMA.16816.F32.BF16 R68, R4, R26, R68 ;  /* 0x0000001a0444723c */ /* 0x000fe60000041844 */
[----:B---3--:R-:W-:Y:S01]  /*12ae0*/  F2FP.BF16.F32.PACK_AB R4, R128, R139 ;  /* 0x0000008b8004723e */ /* 0x008fe200000010ff */
        /* <DEDUP_REMOVED lines=16> */
[C---:B-----5:R-:W-:Y:S03]  /*12bf0*/  HMMA.16816.F32.BF16 R96, R4.reuse, R12, R96 ;  /* 0x0000000c0460723c */ /* 0x060fe60000041860 */
[----:B------:R-:W3:Y:S04]  /*12c00*/  MUFU.EX2 R159, R175 ;  /* 0x000000af009f7308 */ /* 0x000ee80000000800 */
[----:B------:R-:W-:Y:S01]  /*12c10*/  MUFU.EX2 R157, R173 ;  /* 0x000000ad009d7308 */ /* 0x000fe20000000800 */
[C---:B------:R-:W-:Y:S01]  /*12c20*/  HMMA.16816.F32.BF16 R92, R4.reuse, R14, R92 ;  /* 0x0000000e045c723c */ /* 0x040fe2000004185c */
[----:B------:R-:W-:Y:S02]  /*12c30*/  LDSM.16.MT88.4 R12, [R123+0xc000] ;  /* 0x00c000007b0c783b */ /* 0x000fe40000004200 */
[----:B------:R-:W5:Y:S04]  /*12c40*/  MUFU.EX2 R134, R134 ;  /* 0x0000008600867308 */ /* 0x000f680000000800 */
        /* <DEDUP_REMOVED lines=12> */
[----:B------:R-:W4:Y:S07]  /*12d10*/  LDSM.16.MT88.4 R28, [R197+0xe000] ;  /* 0x00e00000c51c783b */ /* 0x000f2e0000004200 */
[C---:B--2---:R-:W-:Y:S08]  /*12d20*/  HMMA.16816.F32.BF16 R72, R4.reuse, R24, R72 ;  /* 0x000000180448723c */ /* 0x044ff00000041848 */
[----:B------:R-:W-:Y:S03]  /*12d30*/  HMMA.16816.F32.BF16 R68, R4, R26, R68 ;  /* 0x0000001a0444723c */ /* 0x000fe60000041844 */
[----:B---3--:R-:W-:Y:S01]  /*12d40*/  F2FP.BF16.F32.PACK_AB R4, R136, R159 ;  /* 0x0000009f8804723e */ /* 0x008fe200000010ff */
[--C-:B------:R-:W-:Y:S01]  /*12d50*/  FFMA.FTZ R144, R165, R49, -R56.reuse ;  /* 0x00000031a5907223 */ /* 0x100fe20000010838 */
[----:B-----5:R-:W-:Y:S01]  /*12d60*/  F2FP.BF16.F32.PACK_AB R6, R134, R157 ;  /* 0x0000009d8606723e */ /* 0x020fe200000010ff */
[----:B------:R-:W-:Y:S01]  /*12d70*/  FFMA.FTZ R142, R155, R49, -R56 ;  /* 0x000000319b8e7223 */ /* 0x000fe20000010838 */
[----:B-1----:R-:W-:Y:S01]  /*12d80*/  F2FP.BF16.F32.PACK_AB R5, R140, R163 ;  /* 0x000000a38c05723e */ /* 0x002fe200000010ff */
[-CC-:B------:R-:W-:Y:S01]  /*12d90*/  FFMA.FTZ R146, R151, R49.reuse, -R54.reuse ;  /* 0x0000003197927223 */ /* 0x180fe20000010836 */
[----:B------:R-:W-:Y:S01]  /*12da0*/  F2FP.BF16.F32.PACK_AB R7, R167, R138 ;  /* 0x0000008aa707723e */ /* 0x000fe200000010ff */
[-C--:B------:R-:W-:Y:S01]  /*12db0*/  FFMA.FTZ R148, R145, R49.reuse, -R54 ;  /* 0x0000003191947223 */ /* 0x080fe20000010836 */
[-CC-:B------:R-:W-:Y:S01]  /*12dc0*/  FFMA.FTZ R161, R161, R49.reuse, -R56.reuse ;  /* 0x00000031a1a17223 */ /* 0x180fe20000010838 */
[-C--:B------:R-:W-:Y:S01]  /*12dd0*/  FFMA.FTZ R153, R153, R49.reuse, -R56 ;  /* 0x0000003199997223 */ /* 0x080fe20000010838 */
[-CC-:B------:R-:W-:Y:S01]  /*12de0*/  FFMA.FTZ R149, R149, R49.reuse, -R54.reuse ;  /* 0x0000003195957223 */ /* 0x180fe20000010836 */
[----:B------:R-:W-:Y:S02]  /*12df0*/  LDSM.16.MT88.4 R24, [R197+0xa400] ;  /* 0x00a40000c518783b */ /* 0x000fe40000004200 */
[C---:B------:R-:W-:Y:S08]  /*12e00*/  HMMA.16816.F32.BF16 R96, R4.reuse, R8, R96 ;  /* 0x000000080460723c */ /* 0x040ff00000041860 */
[C---:B------:R-:W-:Y:S01]  /*12e10*/  HMMA.16816.F32.BF16 R92, R4.reuse, R10, R92 ;  /* 0x0000000a045c723c */ /* 0x040fe2000004185c */
[----:B------:R-:W1:Y:S07]  /*12e20*/  LDSM.16.MT88.4 R8, [R123+0xe000] ;  /* 0x00e000007b08783b */ /* 0x000e6e0000004200 */
[C---:B----4-:R-:W-:Y:S08]  /*12e30*/  HMMA.16816.F32.BF16 R104, R4.reuse, R16, R104 ;  /* 0x000000100468723c */ /* 0x050ff00000041868 */
[C---:B------:R-:W-:Y:S01]  /*12e40*/  HMMA.16816.F32.BF16 R100, R4.reuse, R18, R100 ;  /* 0x000000120464723c */ /* 0x040fe20000041864 */
[----:B------:R-:W2:Y:S07]  /*12e50*/  LDSM.16.MT88.4 R16, [R197+0xc400] ;  /* 0x00c40000c510783b */ /* 0x000eae0000004200 */
[C---:B------:R-:W-:Y:S08]  /*12e60*/  HMMA.16816.F32.BF16 R88, R4.reuse, R12, R88 ;  /* 0x0000000c0458723c */ /* 0x040ff00000041858 */
[C---:B------:R-:W-:Y:S01]  /*12e70*/  HMMA.16816.F32.BF16 R84, R4.reuse, R14, R84 ;  /* 0x0000000e0454723c */ /* 0x040fe20000041854 */
[----:B------:R-:W3:Y:S01]  /*12e80*/  LDSM.16.MT88.4 R12, [R123+0xc400] ;  /* 0x00c400007b0c783b */ /* 0x000ee20000004200 */
[----:B------:R-:W-:Y:S06]  /*12e90*/  MUFU.EX2 R144, R144 ;  /* 0x0000009000907308 */ /* 0x000fec0000000800 */
[C---:B------:R-:W-:Y:S03]  /*12ea0*/  HMMA.16816.F32.BF16 R80, R4.reuse, R28, R80 ;  /* 0x0000001c0450723c */ /* 0x040fe60000041850 */
[----:B------:R-:W-:Y:S01]  /*12eb0*/  FFMA.FTZ R28, R147, R49, -R54 ;  /* 0x00000031931c7223 */ /* 0x000fe20000010836 */
[----:B------:R-:W4:Y:S04]  /*12ec0*/  MUFU.EX2 R155, R161 ;  /* 0x000000a1009b7308 */ /* 0x000f280000000800 */
[C---:B-1----:R-:W-:Y:S01]  /*12ed0*/  HMMA.16816.F32.BF16 R72, R4.reuse, R8, R72 ;  /* 0x000000080448723c */ /* 0x042fe20000041848 */
[----:B------:R-:W-:Y:S07]  /*12ee0*/  MUFU.EX2 R142, R142 ;  /* 0x0000008e008e7308 */ /* 0x000fee0000000800 */
[C---:B------:R-:W-:Y:S01]  /*12ef0*/  HMMA.16816.F32.BF16 R68, R4.reuse, R10, R68 ;  /* 0x0000000a0444723c */ /* 0x040fe20000041844 */
[----:B------:R-:W1:Y:S01]  /*12f00*/  LDSM.16.MT88.4 R8, [R197+0xe400] ;  /* 0x00e40000c508783b */ /* 0x000e620000004200 */
[----:B------:R-:W5:Y:S04]  /*12f10*/  MUFU.EX2 R151, R153 ;  /* 0x0000009900977308 */ /* 0x000f680000000800 */
[----:B------:R-:W-:Y:S02]  /*12f20*/  MUFU.EX2 R146, R146 ;  /* 0x0000009200927308 */ /* 0x000fe40000000800 */
[C---:B------:R-:W-:Y:S02]  /*12f30*/  HMMA.16816.F32.BF16 R112, R4.reuse, R20, R112 ;  /* 0x000000140470723c */ /* 0x040fe40000041870 */
[----:B------:R-:W2:Y:S04]  /*12f40*/  MUFU.EX2 R147, R149 ;  /* 0x0000009500937308 */ /* 0x000ea80000000800 */
[----:B------:R3:W-:Y:S02]  /*12f50*/  MUFU.EX2 R145, R28 ;  /* 0x0000001c00917308 */ /* 0x0007e40000000800 */
[C---:B------:R-:W-:Y:S01]  /*12f60*/  HMMA.16816.F32.BF16 R108, R4.reuse, R22, R108 ;  /* 0x00000016046c723c */ /* 0x040fe2000004186c */
[----:B------:R-:W1:Y:S01]  /*12f70*/  LDSM.16.MT88.4 R20, [R123+0xa400] ;  /* 0x00a400007b14783b */ /* 0x000e620000004200 */
[----:B------:R-:W2:Y:S06]  /*12f80*/  MUFU.EX2 R148, R148 ;  /* 0x0000009400947308 */ /* 0x000eac0000000800 */
[----:B------:R-:W-:Y:S03]  /*12f90*/  HMMA.16816.F32.BF16 R76, R4, R30, R76 ;  /* 0x0000001e044c723c */ /* 0x000fe6000004184c */
[----:B----4-:R-:W-:-:S02]  /*12fa0*/  F2FP.BF16.F32.PACK_AB R4, R155, R144 ;  /* 0x000000909b04723e */ /* 0x010fc400000010ff */
[----:B-----5:R-:W-:Y:S01]  /*12fb0*/  F2FP.BF16.F32.PACK_AB R6, R151, R142 ;  /* 0x0000008e9706723e */ /* 0x020fe200000010ff */
[----:B---3--:R-:W3:Y:S01]  /*12fc0*/  LDSM.16.MT88.4 R28, [R123+0xe400] ;  /* 0x00e400007b1c783b */ /* 0x008ee20000004200 */
[----:B--2---:R-:W-:Y:S02]  /*12fd0*/  F2FP.BF16.F32.PACK_AB R5, R147, R146 ;  /* 0x000000929305723e */ /* 0x004fe400000010ff */
[----:B------:R-:W-:-:S07]  /*12fe0*/  F2FP.BF16.F32.PACK_AB R7, R148, R145 ;  /* 0x000000919407723e */ /* 0x000fce00000010ff */
[C---:B------:R-:W-:Y:S08]  /*12ff0*/  HMMA.16816.F32.BF16 R96, R4.reuse, R16, R96 ;  /* 0x000000100460723c */ /* 0x040ff00000041860 */
[----:B------:R-:W-:Y:S01]  /*13000*/  HMMA.16816.F32.BF16 R92, R4, R18, R92 ;  /* 0x00000012045c723c */ /* 0x000fe2000004185c */
[----:B------:R-:W2:Y:S02]  /*13010*/  LDSM.16.MT88.4 R16, [R123+0xa800] ;  /* 0x00a800007b10783b */ /* 0x000ea40000004200 */
[----:B------:R-:W-:-:S05]  /*13020*/  FFMA.FTZ R150, R133, R49, -R56 ;  /* 0x0000003185967223 */ /* 0x000fca0000010838 */
[----:B------:R-:W-:Y:S03]  /*13030*/  HMMA.16816.F32.BF16 R88, R4, R12, R88 ;  /* 0x0000000c0458723c */ /* 0x000fe60000041858 */
[-C--:B------:R-:W-:Y:S01]  /*13040*/  FFMA.FTZ R152, R129, R49.reuse, -R56 ;  /* 0x0000003181987223 */ /* 0x080fe20000010838 */
[----:B------:R-:W-:-:S04]  /*13050*/  FFMA.FTZ R154, R125, R49, -R54 ;  /* 0x000000317d9a7223 */ /* 0x000fc80000010836 */
[C---:B------:R-:W-:Y:S01]  /*13060*/  HMMA.16816.F32.BF16 R84, R4.reuse, R14, R84 ;  /* 0x0000000e0454723c */ /* 0x040fe20000041854 */
[----:B------:R-:W4:Y:S02]  /*13070*/  LDSM.16.MT88.4 R12, [R123+0xc800] ;  /* 0x00c800007b0c783b */ /* 0x000f240000004200 */
[-C--:B------:R-:W-:Y:S01]  /*13080*/  FFMA.FTZ R156, R67, R49.reuse, -R54 ;  /* 0x00000031439c7223 */ /* 0x080fe20000010836 */
[-CC-:B------:R-:W-:Y:S01]  /*13090*/  FFMA.FTZ R135, R135, R49.reuse, -R56.reuse ;  /* 0x0000003187877223 */ /* 0x180fe20000010838 */
[-C--:B------:R-:W-:Y:S01]  /*130a0*/  FFMA.FTZ R131, R131, R49.reuse, -R56 ;  /* 0x0000003183837223 */ /* 0x080fe20000010838 */
[-CC-:B------:R-:W-:Y:S01]  /*130b0*/  FFMA.FTZ R127, R127, R49.reuse, -R54.reuse ;  /* 0x000000317f7f7223 */ /* 0x180fe20000010836 */
[----:B------:R-:W-:Y:S01]  /*130c0*/  FFMA.FTZ R119, R119, R49, -R54 ;  /* 0x0000003177777223 */ /* 0x000fe20000010836 */
        /* <DEDUP_REMOVED lines=8> */
[----:B------:R-:W-:Y:S02]  /*13150*/  MUFU.EX2 R125, R127 ;  /* 0x0000007f007d7308 */ /* 0x000fe40000000800 */
[C---:B------:R-:W-:Y:S01]  /*13160*/  HMMA.16816.F32.BF16 R108, R4.reuse, R26, R108 ;  /* 0x0000001a046c723c */ /* 0x040fe2000004186c */
[----:B------:R-:W1:Y:S01]  /*13170*/  LDSM.16.MT88.4 R24, [R197+0xa800] ;  /* 0x00a80000c518783b */ /* 0x000e620000004200 */
[----:B------:R-:W4:Y:S04]  /*13180*/  MUFU.EX2 R154, R154 ;  /* 0x0000009a009a7308 */ /* 0x000f280000000800 */
[----:B------:R-:W-:Y:S02]  /*13190*/  MUFU.EX2 R67, R119 ;  /* 0x0000007700437308 */ /* 0x000fe40000000800 */
[C---:B------:R-:W-:Y:S02]  /*131a0*/  HMMA.16816.F32.BF16 R104, R4.reuse, R20, R104 ;  /* 0x000000140468723c */ /* 0x040fe40000041868 */
[----:B------:R-:W4:Y:S06]  /*131b0*/  MUFU.EX2 R156, R156 ;  /* 0x0000009c009c7308 */ /* 0x000f2c0000000800 */
[C---:B------:R-:W-:Y:S01]  /*131c0*/  HMMA.16816.F32.BF16 R100, R4.reuse, R22, R100 ;  /* 0x000000160464723c */ /* 0x040fe20000041864 */
[----:B------:R-:W1:Y:S07]  /*131d0*/  LDSM.16.MT88.4 R20, [R197+0xc800] ;  /* 0x00c80000c514783b */ /* 0x000e6e0000004200 */
[C---:B---3--:R-:W-:Y:S08]  /*131e0*/  HMMA.16816.F32.BF16 R72, R4.reuse, R28, R72 ;  /* 0x0000001c0448723c */ /* 0x048ff00000041848 */
[----:B------:R-:W-:Y:S03]  /*131f0*/  HMMA.16816.F32.BF16 R68, R4, R30, R68 ;  /* 0x0000001e0444723c */ /* 0x000fe60000041844 */
[----:B-----5:R-:W-:-:S02]  /*13200*/  F2FP.BF16.F32.PACK_AB R4, R150, R133 ;  /* 0x000000859604723e */ /* 0x020fc400000010ff */
[----:B--2---:R-:W-:Y:S02]  /*13210*/  F2FP.BF16.F32.PACK_AB R6, R152, R129 ;  /* 0x000000819806723e */ /* 0x004fe400000010ff */
[----:B----4-:R-:W-:Y:S02]  /*13220*/  F2FP.BF16.F32.PACK_AB R5, R154, R125 ;  /* 0x0000007d9a05723e */ /* 0x010fe400000010ff */
[----:B------:R-:W-:-:S07]  /*13230*/  F2FP.BF16.F32.PACK_AB R7, R156, R67 ;  /* 0x000000439c07723e */ /* 0x000fce00000010ff */
[C---:B------:R-:W-:Y:S08]  /*13240*/  HMMA.16816.F32.BF16 R104, R4.reuse, R16, R104 ;  /* 0x000000100468723c */ /* 0x040ff00000041868 */
[C---:B------:R-:W-:Y:S01]  /*13250*/  HMMA.16816.F32.BF16 R100, R4.reuse, R18, R100 ;  /* 0x000000120464723c */ /* 0x040fe20000041864 */
[----:B------:R-:W2:Y:S07]  /*13260*/  LDSM.16.MT88.4 R16, [R123+0xe800] ;  /* 0x00e800007b10783b */ /* 0x000eae0000004200 */
[----:B------:R-:W-:Y:S03]  /*13270*/  HMMA.16816.F32.BF16 R88, R4, R12, R88 ;  /* 0x0000000c0458723c */ /* 0x000fe60000041858 */
[----:B------:R-:W-:-:S05]  /*13280*/  FADD.FTZ R45, R46, R45 ;  /* 0x0000002d2e2d7221 */ /* 0x000fca0000010000 */
[----:B------:R-:W-:Y:S01]  /*13290*/  HMMA.16816.F32.BF16 R84, R4, R14, R84 ;  /* 0x0000000e0454723c */ /* 0x000fe20000041854 */
[----:B------:R-:W3:Y:S02]  /*132a0*/  LDSM.16.MT88.4 R12, [R197+0xac00] ;  /* 0x00ac0000c50c783b */ /* 0x000ee40000004200 */
[----:B------:R-:W-:Y:S01]  /*132b0*/  FADD.FTZ R42, R43, R42 ;  /* 0x0000002a2b2a7221 */ /* 0x000fe20000010000 */
[----:B------:R-:W-:-:S04]  /*132c0*/  FADD.FTZ R44, R44, R45 ;  /* 0x0000002d2c2c7221 */ /* 0x000fc80000010000 */
[----:B-1----:R-:W-:Y:S03]  /*132d0*/  HMMA.16816.F32.BF16 R80, R4, R8, R80 ;  /* 0x000000080450723c */ /* 0x002fe60000041850 */
[----:B------:R-:W-:-:S05]  /*132e0*/  FFMA.FTZ R231, R48, R49, -R54 ;  /* 0x0000003130e77223 */ /* 0x000fca0000010836 */
[----:B------:R-:W-:Y:S01]  /*132f0*/  HMMA.16816.F32.BF16 R76, R4, R10, R76 ;  /* 0x0000000a044c723c */ /* 0x000fe2000004184c */
[----:B------:R-:W1:Y:S02]  /*13300*/  LDSM.16.MT88.4 R8, [R123+0xac00] ;  /* 0x00ac00007b08783b */ /* 0x000e640000004200 */
[----:B------:R-:W-:-:S05]  /*13310*/  FADD.FTZ R41, R41, R44 ;  /* 0x0000002c29297221 */ /* 0x000fca0000010000 */
[----:B------:R-:W-:Y:S03]  /*13320*/  HMMA.16816.F32.BF16 R108, R4, R26, R108 ;  /* 0x0000001a046c723c */ /* 0x000fe6000004186c */
[----:B------:R-:W-:Y:S01]  /*13330*/  FADD.FTZ R27, R39, R42 ;  /* 0x0000002a271b7221 */ /* 0x000fe20000010000 */
[----:B------:R-:W-:-:S03]  /*13340*/  FFMA.FTZ R26, R50, R49, -R54 ;  /* 0x00000031321a7223 */ /* 0x000fc60000010836 */
[----:B------:R-:W-:Y:S01]  /*13350*/  FADD.FTZ R27, R38, R27 ;  /* 0x0000001b261b7221 */ /* 0x000fe20000010000 */
[----:B------:R-:W-:Y:S03]  /*13360*/  HMMA.16816.F32.BF16 R112, R4, R24, R112 ;  /* 0x000000180470723c */ /* 0x000fe60000041870 */
[-CC-:B------:R-:W-:Y:S01]  /*13370*/  FFMA.FTZ R24, R52, R49.reuse, -R54.reuse ;  /* 0x0000003134187223 */ /* 0x180fe20000010836 */
[----:B------:R-:W-:-:S04]  /*13380*/  FFMA.FTZ R25, R51, R49, -R54 ;  /* 0x0000003133197223 */ /* 0x000fc80000010836 */
[----:B------:R-:W-:Y:S03]  /*13390*/  HMMA.16816.F32.BF16 R96, R4, R20, R96 ;  /* 0x000000140460723c */ /* 0x000fe60000041860 */
[-CC-:B------:R-:W-:Y:S01]  /*133a0*/  FFMA.FTZ R20, R59, R49.reuse, -R56.reuse ;  /* 0x000000313b147223 */ /* 0x180fe20000010838 */
[----:B------:R-:W-:-:S04]  /*133b0*/  FFMA.FTZ R21, R57, R49, -R56 ;  /* 0x0000003139157223 */ /* 0x000fc80000010838 */
[----:B------:R-:W-:Y:S03]  /*133c0*/  HMMA.16816.F32.BF16 R92, R4, R22, R92 ;  /* 0x00000016045c723c */ /* 0x000fe6000004185c */
[-CC-:B------:R-:W-:Y:S01]  /*133d0*/  FFMA.FTZ R22, R55, R49.reuse, -R56.reuse ;  /* 0x0000003137167223 */ /* 0x180fe20000010838 */
[----:B------:R-:W-:Y:S01]  /*133e0*/  FFMA.FTZ R23, R53, R49, -R56 ;  /* 0x0000003135177223 */ /* 0x000fe20000010838 */
[----:B------:R-:W-:Y:S01]  /*133f0*/  FADD.FTZ R40, R40, R41 ;  /* 0x0000002928287221 */ /* 0x000fe20000010000 */
[----:B------:R-:W-:Y:S01]  /*13400*/  FADD.FTZ R36, R36, R27 ;  /* 0x0000001b24247221 */ /* 0x000fe20000010000 */
[----:B------:R-:W-:Y:S04]  /*13410*/  MUFU.EX2 R20, R20 ;  /* 0x0000001400147308 */ /* 0x000fe80000000800 */
[----:B------:R-:W4:Y:S01]  /*13420*/  MUFU.EX2 R21, R21 ;  /* 0x0000001500157308 */ /* 0x000f220000000800 */
[----:B------:R-:W-:-:S03]  /*13430*/  FADD.FTZ R37, R37, R40 ;  /* 0x0000002825257221 */ /* 0x000fc60000010000 */
[----:B------:R-:W-:Y:S01]  /*13440*/  MUFU.EX2 R22, R22 ;  /* 0x0000001600167308 */ /* 0x000fe20000000800 */
[----:B------:R-:W-:-:S03]  /*13450*/  FADD.FTZ R35, R35, R36 ;  /* 0x0000002423237221 */ /* 0x000fc60000010000 */
[----:B------:R-:W5:Y:S04]  /*13460*/  MUFU.EX2 R23, R23 ;  /* 0x0000001700177308 */ /* 0x000f680000000800 */
[----:B------:R-:W-:Y:S04]  /*13470*/  MUFU.EX2 R24, R24 ;  /* 0x0000001800187308 */ /* 0x000fe80000000800 */
[----:B------:R-:W3:Y:S04]  /*13480*/  MUFU.EX2 R25, R25 ;  /* 0x0000001900197308 */ /* 0x000ee80000000800 */
[----:B------:R-:W-:Y:S04]  /*13490*/  MUFU.EX2 R26, R26 ;  /* 0x0000001a001a7308 */ /* 0x000fe80000000800 */
[----:B------:R-:W1:Y:S01]  /*134a0*/  MUFU.EX2 R231, R231 ;  /* 0x000000e700e77308 */ /* 0x000e620000000800 */
[----:B------:R-:W-:Y:S01]  /*134b0*/  FADD.FTZ R34, R34, R37 ;  /* 0x0000002522227221 */ /* 0x000fe20000010000 */
[----:B------:R-:W-:Y:S01]  /*134c0*/  FADD.FTZ R32, R32, R35 ;  /* 0x0000002320207221 */ /* 0x000fe20000010000 */
[----:B--2---:R-:W-:Y:S03]  /*134d0*/  HMMA.16816.F32.BF16 R72, R4, R16, R72 ;  /* 0x000000100448723c */ /* 0x004fe60000041848 */
[----:B------:R-:W-:Y:S01]  /*134e0*/  FADD.FTZ R33, R33, R34 ;  /* 0x0000002221217221 */ /* 0x000fe20000010000 */
[----:B------:R-:W-:-:S03]  /*134f0*/  FADD.FTZ R3, R3, R32 ;  /* 0x0000002003037221 */ /* 0x000fc60000010000 */
[----:B------:R-:W-:Y:S01]  /*13500*/  FADD.FTZ R66, R66, R33 ;  /* 0x0000002142427221 */ /* 0x000fe20000010000 */
[----:B------:R-:W-:Y:S03]  /*13510*/  HMMA.16816.F32.BF16 R68, R4, R18, R68 ;  /* 0x000000120444723c */ /* 0x000fe60000041844 */
[----:B----4-:R-:W-:Y:S01]  /*13520*/  F2FP.BF16.F32.PACK_AB R4, R21, R20 ;  /* 0x000000141504723e */ /* 0x010fe200000010ff */
[----:B------:R-:W-:Y:S01]  /*13530*/  FADD.FTZ R28, R122, R3 ;  /* 0x000000037a1c7221 */ /* 0x000fe20000010000 */
[----:B-----5:R-:W-:Y:S01]  /*13540*/  F2FP.BF16.F32.PACK_AB R6, R23, R22 ;  /* 0x000000161706723e */ /* 0x020fe200000010ff */
[----:B------:R-:W-:Y:S01]  /*13550*/  FADD.FTZ R61, R61, R66 ;  /* 0x000000423d3d7221 */ /* 0x000fe20000010000 */
[----:B---3--:R-:W-:Y:S02]  /*13560*/  F2FP.BF16.F32.PACK_AB R5, R25, R24 ;  /* 0x000000181905723e */ /* 0x008fe400000010ff */
[----:B-1----:R-:W-:Y:S01]  /*13570*/  F2FP.BF16.F32.PACK_AB R7, R231, R26 ;  /* 0x0000001ae707723e */ /* 0x002fe200000010ff */
[----:B------:R-:W-:Y:S01]  /*13580*/  FADD.FTZ R28, R65, R28 ;  /* 0x0000001c411c7221 */ /* 0x000fe20000010000 */
[----:B------:R-:W1:Y:S01]  /*13590*/  LDSM.16.MT88.4 R16, [R197+0xcc00] ;  /* 0x00cc0000c510783b */ /* 0x000e620000004200 */
[----:B------:R-:W-:-:S02]  /*135a0*/  FADD.FTZ R58, R58, R61 ;  /* 0x0000003d3a3a7221 */ /* 0x000fc40000010000 */
[----:B------:R-:W-:Y:S02]  /*135b0*/  FADD.FTZ R63, R63, R28 ;  /* 0x0000001c3f3f7221 */ /* 0x000fe40000010000 */
[----:B------:R-:W-:Y:S03]  /*135c0*/  HMMA.16816.F32.BF16 R112, R4, R12, R112 ;  /* 0x0000000c0470723c */ /* 0x000fe60000041870 */
[----:B------:R-:W-:Y:S01]  /*135d0*/  FADD.FTZ R28, R47, R58 ;  /* 0x0000003a2f1c7221 */ /* 0x000fe20000010000 */
[----:B------:R-:W-:-:S04]  /*135e0*/  FADD.FTZ R124, R124, R63 ;  /* 0x0000003f7c7c7221 */ /* 0x000fc80000010000 */
[----:B------:R-:W-:Y:S01]  /*135f0*/  HMMA.16816.F32.BF16 R108, R4, R14, R108 ;  /* 0x0000000e046c723c */ /* 0x000fe2000004186c */
[----:B------:R-:W2:Y:S02]  /*13600*/  LDSM.16.MT88.4 R12, [R123+0xcc00] ;  /* 0x00cc00007b0c783b */ /* 0x000ea40000004200 */
[----:B------:R-:W-:Y:S01]  /*13610*/  FADD.FTZ R139, R139, R28 ;  /* 0x0000001c8b8b7221 */ /* 0x000fe20000010000 */
[----:B------:R-:W-:-:S04]  /*13620*/  FADD.FTZ R3, R141, R124 ;  /* 0x0000007c8d037221 */ /* 0x000fc80000010000 */
[----:B------:R-:W-:Y:S03]  /*13630*/  HMMA.16816.F32.BF16 R104, R4, R8, R104 ;  /* 0x000000080468723c */ /* 0x000fe60000041868 */
[----:B------:R-:W-:Y:S01]  /*13640*/  FADD.FTZ R128, R128, R139 ;  /* 0x0000008b80807221 */ /* 0x000fe20000010000 */
[----:B------:R-:W-:-:S04]  /*13650*/  FADD.FTZ R3, R132, R3 ;  /* 0x0000000384037221 */ /* 0x000fc80000010000 */
[----:B------:R-:W-:Y:S01]  /*13660*/  HMMA.16816.F32.BF16 R100, R4, R10, R100 ;  /* 0x0000000a0464723c */ /* 0x000fe20000041864 */
[----:B------:R-:W3:Y:S02]  /*13670*/  LDSM.16.MT88.4 R8, [R197+0xec00] ;  /* 0x00ec0000c508783b */ /* 0x000ee40000004200 */
        /* <DEDUP_REMOVED lines=12> */
[----:B-1----:R-:W-:Y:S03]  /*13740*/  HMMA.16816.F32.BF16 R96, R4, R16, R96 ;  /* 0x000000100460723c */ /* 0x002fe60000041860 */
[----:B------:R-:W-:-:S05]  /*13750*/  FADD.FTZ R144, R144, R3 ;  /* 0x0000000390907221 */ /* 0x000fca0000010000 */
[----:B--2---:R-:W-:Y:S03]  /*13760*/  HMMA.16816.F32.BF16 R88, R4, R12, R88 ;  /* 0x0000000c0458723c */ /* 0x004fe60000041858 */
[----:B------:R-:W-:Y:S01]  /*13770*/  FADD.FTZ R12, R146, R167 ;  /* 0x000000a7920c7221 */ /* 0x000fe20000010000 */
[----:B------:R-:W-:-:S04]  /*13780*/  FADD.FTZ R155, R155, R144 ;  /* 0x000000909b9b7221 */ /* 0x000fc80000010000 */
[----:B------:R-:W-:Y:S01]  /*13790*/  HMMA.16816.F32.BF16 R92, R4, R18, R92 ;  /* 0x00000012045c723c */ /* 0x000fe2000004185c */
[----:B------:R-:W1:Y:S02]  /*137a0*/  LDSM.16.MT88.4 R16, [R123+0xec00] ;  /* 0x00ec00007b10783b */ /* 0x000e640000004200 */
[----:B------:R-:W-:-:S04]  /*137b0*/  FADD.FTZ R12, R147, R12 ;  /* 0x0000000c930c7221 */ /* 0x000fc80000010000 */
[----:B------:R-:W-:Y:S01]  /*137c0*/  FADD.FTZ R145, R145, R12 ;  /* 0x0000000c91917221 */ /* 0x000fe20000010000 */
[----:B---3--:R-:W-:Y:S03]  /*137d0*/  HMMA.16816.F32.BF16 R80, R4, R8, R80 ;  /* 0x000000080450723c */ /* 0x008fe60000041850 */
        /* <DEDUP_REMOVED lines=18> */
[----:B------:R-:W-:Y:S02]  /*13900*/  BSSY B2, `(.L_x_2845) ;  /* 0x000054f000027945 */ /* 0x000fe40003800000 */
[----:B------:R-:W-:Y:S01]  /*13910*/  FADD.FTZ R22, R22, R21 ;  /* 0x0000001516167221 */ /* 0x000fe20000010000 */
[----:B------:R-:W-:-:S04]  /*13920*/  FADD.FTZ R231, R231, R26 ;  /* 0x0000001ae7e77221 */ /* 0x000fc80000010000 */
[----:B------:R-:W-:Y:S03]  /*13930*/  HMMA.16816.F32.BF16 R76, R4, R10, R76 ;  /* 0x0000000a044c723c */ /* 0x000fe6000004184c */
[----:B------:R-:W-:-:S05]  /*13940*/  FADD.FTZ R228, R23, R22 ;  /* 0x0000001617e47221 */ /* 0x000fca0000010000 */
[C---:B-1----:R-:W-:Y:S08]  /*13950*/  HMMA.16816.F32.BF16 R72, R4.reuse, R16, R72 ;  /* 0x000000100448723c */ /* 0x042ff00000041848 */
[----:B------:R-:W-:Y:S01]  /*13960*/  HMMA.16816.F32.BF16 R68, R4, R18, R68 ;  /* 0x000000120444723c */ /* 0x000fe20000041844 */
[----:B------:R-:W-:-:S04]  /*13970*/  NOP ;  /* 0x0000000000007918 */ /* 0x000fc80000000000 */
[----:B------:R-:W-:-:S15]  /*13980*/  @!P0 BRA `(.L_x_2846) ;  /* 0x0000005400148947 */ /* 0x000fde0003800000 */
        /* <DEDUP_REMOVED lines=69> */
.L_x_2848:
        /* <DEDUP_REMOVED lines=8> */
.L_x_2849:
[----:B------:R-:W-:Y:S05]  /*13e60*/  BSYNC.RECONVERGENT B0 ;  /* 0x0000000000007941 */ /* 0x000fea0003800200 */
.L_x_2847:
        /* <DEDUP_REMOVED lines=72> */
[----:B------:R-:W-:Y:S01]  /*142f0*/  IADD3 R60, PT, PT, R62, -0x2, RZ ;  /* 0xfffffffe3e3c7810 */ /* 0x000fe20007ffe0ff */
[----:B------:R-:W-:Y:S02]  /*14300*/  BSSY.RECONVERGENT B1, `(.L_x_2850) ;  /* 0x00001ac000017945 */ /* 0x000fe40003800200 */
[----:B------:R-:W-:Y:S01]  /*14310*/  LDSM.16.M88.4 R40, [R200] ;  /* 0x00000000c828783b */ /* 0x000fe20000000200 */
[----:B------:R-:W-:-:S03]  /*14320*/  ISETP.GT.AND P2, PT, R60, R201, PT ;  /* 0x000000c93c00720c */ /* 0x000fc60003f44270 */
[----:B------:R-:W4:Y:S04]  /*14330*/  LDSM.16.M88.4 R28, [R199+0x3000] ;  /* 0x00300000c71c783b */ /* 0x000f280000000200 */
        /* <DEDUP_REMOVED lines=146> */
[C---:B---3--:R-:W-:Y:S08]  /*14c60*/  HMMA.16816.F32.BF16 R64, R36.reuse, R12, R64 ;  /* 0x0000000c2440723c */ /* 0x048ff00000041840 */
[----:B------:R-:W-:Y:S01]  /*14c70*/  HMMA.16816.F32.BF16 R56, R36, R14, R56 ;  /* 0x0000000e2438723c */ /* 0x000fe20000041838 */
[----:B------:R-:W3:Y:S02]  /*14c80*/  LDSM.16.M88.4 R12, [R199+0x8800] ;  /* 0x00880000c70c783b */ /* 0x000ee40000000200 */
[----:B------:R-:W-:-:S05]  /*14c90*/  FMUL.FTZ R133, R133, R3 ;  /* 0x0000000385857220 */ /* 0x000fca0000410000 */
[C---:B------:R-:W-:Y:S01]  /*14ca0*/  HMMA.16816.F32.BF16 R128, R8.reuse, R32, R128 ;  /* 0x000000200880723c */ /* 0x040fe20000041880 */
[----:B------:R-:W1:Y:S07]  /*14cb0*/  MUFU.TANH R133, R133 ;  /* 0x0000008500857308 */ /* 0x000e6e0000002400 */
[----:B------:R-:W-:Y:S01]  /*14cc0*/  HMMA.16816.F32.BF16 R124, R8, R34, R124 ;  /* 0x00000022087c723c */ /* 0x000fe2000004187c */
[----:B------:R-:W1:Y:S07]  /*14cd0*/  LDSM.16.M88.4 R32, [R196+0x6c00] ;  /* 0x006c0000c420783b */ /* 0x000e6e0000000200 */
        /* <DEDUP_REMOVED lines=23> */
[----:B------:R-:W-:Y:S08]  /*14e50*/  HMMA.16816.F32.BF16 R140, R8, R146, R140 ;  /* 0x00000092088c723c */ /* 0x000ff0000004188c */
[C---:B-----5:R-:W-:Y:S08]  /*14e60*/  HMMA.16816.F32.BF16 R44, R20.reuse, R4, R44 ;  /* 0x00000004142c723c */ /* 0x060ff0000004182c */
[----:B------:R-:W-:Y:S03]  /*14e70*/  HMMA.16816.F32.BF16 R40, R20, R6, R40 ;  /* 0x000000061428723c */ /* 0x000fe60000041828 */
[----:B------:R-:W-:-:S05]  /*14e80*/  FMUL.FTZ R141, R141, R3 ;  /* 0x000000038d8d7220 */ /* 0x000fca0000410000 */
[C---:B------:R-:W-:Y:S05]  /*14e90*/  HMMA.16816.F32.BF16 R160, R8.reuse, R144, R160 ;  /* 0x0000009008a0723c */ /* 0x040fea00000418a0 */
        /* <DEDUP_REMOVED lines=16> */
[----:B------:R-:W1:Y:S02]  /*14fa0*/  MUFU.TANH R145, R145 ;  /* 0x0000009100917308 */ /* 0x000e640000002400 */
[-C--:B------:R-:W-:Y:S01]  /*14fb0*/  FMUL.FTZ R147, R161, R3.reuse ;  /* 0x00000003a1937220 */ /* 0x080fe20000410000 */
[-C--:B------:R-:W-:Y:S01]  /*14fc0*/  FMUL.FTZ R149, R160, R3.reuse ;  /* 0x00000003a0957220 */ /* 0x080fe20000410000 */
[-C--:B------:R-:W-:Y:S01]  /*14fd0*/  FMUL.FTZ R161, R137, R3.reuse ;  /* 0x0000000389a17220 */ /* 0x080fe20000410000 */
[-C--:B------:R-:W-:Y:S01]  /*14fe0*/  FMUL.FTZ R146, R162, R3.reuse ;  /* 0x00000003a2927220 */ /* 0x080fe20000410000 */
[-C--:B------:R-:W-:Y:S01]  /*14ff0*/  FMUL.FTZ R160, R163, R3.reuse ;  /* 0x00000003a3a07220 */ /* 0x080fe20000410000 */
[C---:B----4-:R-:W-:Y:S03]  /*15000*/  HMMA.16816.F32.BF16 R52, R8.reuse, R24, R52 ;  /* 0x000000180834723c */ /* 0x050fe60000041834 */
[-C--:B------:R-:W-:Y:S01]  /*15010*/  FMUL.FTZ R137, R139, R3.reuse ;  /* 0x000000038b897220 */ /* 0x080fe20000410000 */
[----:B------:R-:W4:Y:S01]  /*15020*/  MUFU.TANH R144, R144 ;  /* 0x0000009000907308 */ /* 0x000f220000002400 */
[-C--:B------:R-:W-:Y:S01]  /*15030*/  FMUL.FTZ R64, R64, R3.reuse ;  /* 0x0000000340407220 */ /* 0x080fe20000410000 */
[-C--:B------:R-:W-:Y:S01]  /*15040*/  FMUL.FTZ R31, R65, R3.reuse ;  /* 0x00000003411f7220 */ /* 0x080fe20000410000 */
[-C--:B------:R-:W-:Y:S01]  /*15050*/  FMUL.FTZ R29, R66, R3.reuse ;  /* 0x00000003421d7220 */ /* 0x080fe20000410000 */
[-C--:B------:R-:W-:Y:S01]  /*15060*/  FMUL.FTZ R30, R67, R3.reuse ;  /* 0x00000003431e7220 */ /* 0x080fe20000410000 */
[C---:B------:R-:W-:Y:S03]  /*15070*/  HMMA.16816.F32.BF16 R48, R8.reuse, R26, R48 ;  /* 0x0000001a0830723c */ /* 0x040fe60000041830 */
[----:B------:R-:W1:Y:S01]  /*15080*/  MUFU.TANH R150, R150 ;  /* 0x0000009600967308 */ /* 0x000e620000002400 */
[-C--:B------:R-:W-:Y:S01]  /*15090*/  FMUL.FTZ R32, R56, R3.reuse ;  /* 0x0000000338207220 */ /* 0x080fe20000410000 */
[-C--:B------:R-:W-:Y:S01]  /*150a0*/  FMUL.FTZ R24, R57, R3.reuse ;  /* 0x0000000339187220 */ /* 0x080fe20000410000 */
[-C--:B------:R-:W-:Y:S01]  /*150b0*/  FMUL.FTZ R18, R58, R3.reuse ;  /* 0x000000033a127220 */ /* 0x080fe20000410000 */
[-C--:B------:R-:W-:Y:S01]  /*150c0*/  FMUL.FTZ R4, R59, R3.reuse ;  /* 0x000000033b047220 */ /* 0x080fe20000410000 */
[C---:B---3--:R-:W-:Y:S03]  /*150d0*/  HMMA.16816.F32.BF16 R44, R8.reuse, R12, R44 ;  /* 0x0000000c082c723c */ /* 0x048fe6000004182c */
[----:B------:R-:W3:Y:S01]  /*150e0*/  MUFU.TANH R149, R149 ;  /* 0x0000009500957308 */ /* 0x000ee20000002400 */
[-C--:B------:R-:W-:Y:S01]  /*150f0*/  FMUL.FTZ R25, R52, R3.reuse ;  /* 0x0000000334197220 */ /* 0x080fe20000410000 */
[-C--:B------:R-:W-:Y:S01]  /*15100*/  FMUL.FTZ R26, R53, R3.reuse ;  /* 0x00000003351a7220 */ /* 0x080fe20000410000 */
[-C--:B------:R-:W-:Y:S01]  /*15110*/  FMUL.FTZ R19, R54, R3.reuse ;  /* 0x0000000336137220 */ /* 0x080fe20000410000 */
[-C--:B------:R-:W-:Y:S01]  /*15120*/  FMUL.FTZ R5, R55, R3.reuse ;  /* 0x0000000337057220 */ /* 0x080fe20000410000 */
[----:B------:R-:W-:Y:S03]  /*15130*/  HMMA.16816.F32.BF16 R40, R8, R14, R40 ;  /* 0x0000000e0828723c */ /* 0x000fe60000041828 */
        /* <DEDUP_REMOVED lines=66> */
[----:B------:R-:W2:Y:S01]  /*15560*/  I2F.RP R8, R13 ;  /* 0x0000000d00087306 */ /* 0x000ea20000209400 */
[----:B------:R-:W-:Y:S02]  /*15570*/  LOP3.LUT R11, R11, R44, RZ, 0x3c, !PT ;  /* 0x0000002c0b0b7212 */ /* 0x000fe400078e3cff */
[----:B------:R-:W-:-:S05]  /*15580*/  IADD3 R40, PT, PT, RZ, -R40, RZ ;  /* 0x80000028ff287210 */ /* 0x000fca0007ffe0ff */
[----:B--2---:R-:W2:Y:S02]  /*15590*/  MUFU.RCP R46, R8 ;  /* 0x00000008002e7308 */ /* 0x004ea40000001000 */
[----:B--2---:R-:W-:Y:S01]  /*155a0*/  VIADD R46, R46, 0xffffffe ;  /* 0x0ffffffe2e2e7836 */ /* 0x004fe20000000000 */
[----:B------:R-:W-:Y:S02]  /*155b0*/  IABS R8, R15 ;  /* 0x0000000f00087213 */ /* 0x000fe40000000000 */
[----:B------:R-:W-:-:S03]  /*155c0*/  LOP3.LUT R15, R15, R44, RZ, 0x3c, !PT ;  /* 0x0000002c0f0f7212 */ /* 0x000fc600078e3cff */
[----:B------:R-:W2:Y:S02]  /*155d0*/  F2I.FTZ.U32.TRUNC.NTZ R47, R46 ;  /* 0x0000002e002f7305 */ /* 0x000ea4000021f000 */
[----:B--2---:R-:W-:Y:S02]  /*155e0*/  IADD3 R42, PT, PT, RZ, -R47, RZ ;  /* 0x8000002fff2a7210 */ /* 0x004fe40007ffe0ff */
        /* <DEDUP_REMOVED lines=15> */
[----:B------:R-:W3:Y:S01]  /*156e0*/  LD.E.64 R46, desc[UR4][R120.64+0x20] ;  /* 0x00002004782e7980 */ /* 0x000ee2000c101b00 */
[----:B------:R-:W-:Y:S02]  /*156f0*/  ISETP.GE.AND P5, PT, R11, RZ, PT ;  /* 0x000000ff0b00720c */ /* 0x000fe40003fa6270 */
[----:B------:R-:W-:Y:S02]  /*15700*/  ISETP.GE.U32.AND P6, PT, R8, R13, PT ;  /* 0x0000000d0800720c */ /* 0x000fe40003fc6070 */
[----:B------:R-:W-:-:S05]  /*15710*/  LOP3.LUT R8, RZ, R44, RZ, 0x33, !PT ;  /* 0x0000002cff087212 */ /* 0x000fca00078e33ff */
[----:B------:R-:W-:Y:S02]  /*15720*/  @P4 IADD3 R21, PT, PT, R21, 0x1, RZ ;  /* 0x0000000115154810 */ /* 0x000fe40007ffe0ff */
[----:B------:R-:W-:Y:S02]  /*15730*/  ISETP.GE.AND P4, PT, R15, RZ, PT ;  /* 0x000000ff0f00720c */ /* 0x000fe40003f86270 */
[----:B------:R-:W-:Y:S02]  /*15740*/  @!P5 IADD3 R21, PT, PT, -R21, RZ, RZ ;  /* 0x000000ff1515d210 */ /* 0x000fe40007ffe1ff */
        /* <DEDUP_REMOVED lines=25> */
.L_x_2853:
        /* <DEDUP_REMOVED lines=8> */
.L_x_2854:
[----:B------:R-:W-:Y:S05]  /*15960*/  BSYNC.RECONVERGENT B0 ;  /* 0x0000000000007941 */ /* 0x000fea0003800200 */
.L_x_2852:
        /* <DEDUP_REMOVED lines=69> */
.L_x_2851:
[----:B------:R-:W-:Y:S05]  /*15dc0*/  BSYNC.RECONVERGENT B1 ;  /* 0x0000000000017941 */ /* 0x000fea0003800200 */
.L_x_2850:
[----:B------:R-:W3:Y:S01]  /*15dd0*/  LD.E R130, desc[UR4][R120.64+0xdc] ;  /* 0x0000dc0478827980 */ /* 0x000ee2000c101900 */
[----:B------:R-:W-:-:S05]  /*15de0*/  IMAD.SHL.U32 R33, R211, 0x2, RZ ;  /* 0x00000002d3217824 */ /* 0x000fca00078e00ff */
[----:B------:R-:W-:-:S05]  /*15df0*/  LOP3.LUT R33, R33, 0x6, RZ, 0xc0, !PT ;  /* 0x0000000621217812 */ /* 0x000fca00078ec0ff */
[----:B------:R-:W-:-:S04]  /*15e00*/  IMAD R33, R62, 0x80, R33 ;  /* 0x000000803e217824 */ /* 0x000fc800078e0221 */
[C---:B--2---:R-:W-:Y:S02]  /*15e10*/  VIADD R9, R33.reuse, 0xffffff00 ;  /* 0xffffff0021097836 */ /* 0x044fe40000000000 */
[----:B------:R-:W-:-:S03]  /*15e20*/  VIADD R11, R33, 0xffffff01 ;  /* 0xffffff01210b7836 */ /* 0x000fc60000000000 */
[CC--:B------:R-:W-:Y:S02]  /*15e30*/  ISETP.GE.AND P1, PT, R9.reuse, R225.reuse, PT ;  /* 0x000000e10900720c */ /* 0x0c0fe40003f26270 */
[C---:B------:R-:W-:Y:S02]  /*15e40*/  ISETP.GE.AND P5, PT, R9.reuse, R224, PT ;  /* 0x000000e00900720c */ /* 0x040fe40003fa6270 */
[C---:B------:R-:W-:Y:S02]  /*15e50*/  ISETP.GE.AND P0, PT, R9.reuse, R218, PT ;  /* 0x000000da0900720c */ /* 0x040fe40003f06270 */
[----:B------:R-:W-:Y:S01]  /*15e60*/  ISETP.GE.AND P4, PT, R9, R216, PT ;  /* 0x000000d80900720c */ /* 0x000fe20003f86270 */
[----:B------:R-:W-:Y:S01]  /*15e70*/  VIADD R235, R33, 0xffffff09 ;  /* 0xffffff0921eb7836 */ /* 0x000fe20000000000 */
[----:B------:R-:W-:Y:S02]  /*15e80*/  FSEL R9, R61, -INF , P1 ;  /* 0xff8000003d097808 */ /* 0x000fe40000800000 */
[----:B------:R-:W-:Y:S01]  /*15e90*/  ISETP.GE.AND P1, PT, R11, R225, PT ;  /* 0x000000e10b00720c */ /* 0x000fe20003f26270 */
[----:B------:R-:W-:Y:S01]  /*15ea0*/  VIADD R237, R33, 0xffffff08 ;  /* 0xffffff0821ed7836 */ /* 0x000fe20000000000 */
[----:B------:R-:W-:Y:S01]  /*15eb0*/  ISETP.GE.AND P6, PT, R11, R224, PT ;  /* 0x000000e00b00720c */ /* 0x000fe20003fc6270 */
[----:B------:R-:W-:Y:S01]  /*15ec0*/  VIADD R229, R33, 0xffffff11 ;  /* 0xffffff1121e57836 */ /* 0x000fe20000000000 */
[----:B------:R-:W-:-:S02]  /*15ed0*/  FSEL R15, R119, -INF , P1 ;  /* 0xff800000770f7808 */ /* 0x000fc40000800000 */
[-C--:B------:R-:W-:Y:S01]  /*15ee0*/  ISETP.GE.AND P1, PT, R235, R225.reuse, PT ;  /* 0x000000e1eb00720c */ /* 0x080fe20003f26270 */
[----:B------:R-:W-:Y:S01]  /*15ef0*/  VIADD R233, R33, 0xffffff10 ;  /* 0xffffff1021e97836 */ /* 0x000fe20000000000 */
[----:B------:R-:W-:Y:S02]  /*15f00*/  FSEL R8, R122, -INF , P0 ;  /* 0xff8000007a087808 */ /* 0x000fe40000000000 */
[----:B------:R-:W-:Y:S02]  /*15f10*/  FSEL R9, R9, -INF , !P5 ;  /* 0xff80000009097808 */ /* 0x000fe40006800000 */
[----:B------:R-:W-:Y:S02]  /*15f20*/  ISETP.GE.AND P0, PT, R237, R225, PT ;  /* 0x000000e1ed00720c */ /* 0x000fe40003f06270 */
[C---:B------:R-:W-:Y:S02]  /*15f30*/  ISETP.GE.AND P3, PT, R11.reuse, R218, PT ;  /* 0x000000da0b00720c */ /* 0x040fe40003f66270 */
[----:B------:R-:W-:-:S02]  /*15f40*/  ISETP.GE.AND P5, PT, R11, R216, PT ;  /* 0x000000d80b00720c */ /* 0x000fc40003fa6270 */
[----:B------:R-:W-:Y:S01]  /*15f50*/  FSEL R15, R15, -INF , !P6 ;  /* 0xff8000000f0f7808 */ /* 0x000fe20007000000 */
[----:B------:R-:W-:Y:S01]  /*15f60*/  VIADD R195, R33, 0xffffff19 ;  /* 0xffffff1921c37836 */ /* 0x000fe20000000000 */
[----:B------:R-:W-:Y:S02]  /*15f70*/  ISETP.GE.AND P6, PT, R235, R224, PT ;  /* 0x000000e0eb00720c */ /* 0x000fe40003fc6270 */
[----:B------:R-:W-:Y:S02]  /*15f80*/  FSEL R11, R155, -INF , P1 ;  /* 0xff8000009b0b7808 */ /* 0x000fe40000800000 */
[-C--:B------:R-:W-:Y:S01]  /*15f90*/  ISETP.GE.AND P1, PT, R229, R225.reuse, PT ;  /* 0x000000e1e500720c */ /* 0x080fe20003f26270 */
[----:B------:R-:W-:Y:S01]  /*15fa0*/  VIADD R227, R33, 0xffffff18 ;  /* 0xffffff1821e37836 */ /* 0x000fe20000000000 */
[----:B------:R-:W-:Y:S02]  /*15fb0*/  FSEL R13, R153, -INF , P0 ;  /* 0xff800000990d7808 */ /* 0x000fe40000000000 */
[----:B------:R-:W-:-:S02]  /*15fc0*/  ISETP.GE.AND P0, PT, R233, R225, PT ;  /* 0x000000e1e900720c */ /* 0x000fc40003f06270 */
[----:B------:R-:W-:Y:S01]  /*15fd0*/  FSEL R11, R11, -INF , !P6 ;  /* 0xff8000000b0b7808 */ /* 0x000fe20007000000 */
[----:B------:R-:W-:Y:S01]  /*15fe0*/  VIADD R191, R33, 0xffffff21 ;  /* 0xffffff2121bf7836 */ /* 0x000fe20000000000 */
[-C--:B------:R-:W-:Y:S02]  /*15ff0*/  ISETP.GE.AND P6, PT, R229, R224.reuse, PT ;  /* 0x000000e0e500720c */ /* 0x080fe40003fc6270 */
[----:B------:R-:W-:Y:S02]  /*16000*/  FSEL R53, R165, -INF , P1 ;  /* 0xff800000a5357808 */ /* 0x000fe40000800000 */
[----:B------:R-:W-:Y:S02]  /*16010*/  FSEL R8, R8, -INF , !P4 ;  /* 0xff80000008087808 */ /* 0x000fe40006000000 */
[----:B------:R-:W-:Y:S01]  /*16020*/  ISETP.GE.AND P1, PT, R195, R225, PT ;  /* 0x000000e1c300720c */ /* 0x000fe20003f26270 */
[----:B------:R-:W-:Y:S01]  /*16030*/  VIADD R193, R33, 0xffffff20 ;  /* 0xffffff2021c17836 */ /* 0x000fe20000000000 */
[----:B------:R-:W-:-:S02]  /*16040*/  ISETP.GE.AND P4, PT, R237, R224, PT ;  /* 0x000000e0ed00720c */ /* 0x000fc40003f86270 */
[----:B------:R-:W-:Y:S02]  /*16050*/  FSEL R55, R168, -INF , P0 ;  /* 0xff800000a8377808 */ /* 0x000fe40000000000 */
[----:B------:R-:W-:Y:S02]  /*16060*/  ISETP.GE.AND P0, PT, R227, R225, PT ;  /* 0x000000e1e300720c */ /* 0x000fe40003f06270 */
[----:B------:R-:W-:Y:S01]  /*16070*/  FSEL R53, R53, -INF , !P6 ;  /* 0xff80000035357808 */ /* 0x000fe20007000000 */
[----:B------:R-:W-:Y:S01]  /*16080*/  VIADD R187, R33, 0xffffff29 ;  /* 0xffffff2921bb7836 */ /* 0x000fe20000000000 */
[----:B------:R-:W-:Y:S02]  /*16090*/  ISETP.GE.AND P6, PT, R195, R224, PT ;  /* 0x000000e0c300720c */ /* 0x000fe40003fc6270 */
[----:B-1----:R-:W-:Y:S02]  /*160a0*/  FSEL R49, R145, -INF , P1 ;  /* 0xff80000091317808 */ /* 0x002fe40000800000 */
[----:B------:R-:W-:-:S02]  /*160b0*/  FSEL R13, R13, -INF , !P4 ;  /* 0xff8000000d0d7808 */ /* 0x000fc40006000000 */
[-C--:B------:R-:W-:Y:S01]  /*160c0*/  ISETP.GE.AND P1, PT, R191, R225.reuse, PT ;  /* 0x000000e1bf00720c */ /* 0x080fe20003f26270 */
[----:B------:R-:W-:Y:S01]  /*160d0*/  VIADD R189, R33, 0xffffff28 ;  /* 0xffffff2821bd7836 */ /* 0x000fe20000000000 */
[-C--:B------:R-:W-:Y:S02]  /*160e0*/  ISETP.GE.AND P4, PT, R233, R224.reuse, PT ;  /* 0x000000e0e900720c */ /* 0x080fe40003f86270 */
[----:B------:R-:W-:Y:S02]  /*160f0*/  FSEL R51, R148, -INF , P0 ;  /* 0xff80000094337808 */ /* 0x000fe40000000000 */
[----:B------:R-:W-:Y:S02]  /*16100*/  ISETP.GE.AND P0, PT, R193, R225, PT ;  /* 0x000000e1c100720c */ /* 0x000fe40003f06270 */
[----:B------:R-:W-:Y:S01]  /*16110*/  FSEL R49, R49, -INF , !P6 ;  /* 0xff80000031317808 */ /* 0x000fe20007000000 */
[----:B------:R-:W-:Y:S01]  /*16120*/  VIADD R183, R33, 0xffffff31 ;  /* 0xffffff3121b77836 */ /* 0x000fe20000000000 */
[----:B------:R-:W-:-:S02]  /*16130*/  ISETP.GE.AND P6, PT, R191, R224, PT ;  /* 0x000000e0bf00720c */ /* 0x000fc40003fc6270 */
[----:B------:R-:W-:Y:S02]  /*16140*/  FSEL R147, R147, -INF , P1 ;  /* 0xff80000093937808 */ /* 0x000fe40000800000 */
[----:B------:R-:W-:Y:S02]  /*16150*/  FSEL R55, R55, -INF , !P4 ;  /* 0xff80000037377808 */ /* 0x000fe40006000000 */
[-C--:B------:R-:W-:Y:S01]  /*16160*/  ISETP.GE.AND P1, PT, R187, R225.reuse, PT ;  /* 0x000000e1bb00720c */ /* 0x080fe20003f26270 */
[----:B------:R-:W-:Y:S01]  /*16170*/  VIADD R185, R33, 0xffffff30 ;  /* 0xffffff3021b97836 */ /* 0x000fe20000000000 */
[----:B------:R-:W-:Y:S02]  /*16180*/  ISETP.GE.AND P4, PT, R227, R224, PT ;  /* 0x000000e0e300720c */ /* 0x000fe40003f86270 */
        /* <DEDUP_REMOVED lines=15> */
[----:B------:R-:W-:Y:S02]  /*16280*/  FSEL R159, R161, -INF , P1 ;  /* 0xff800000a19f7808 */ /* 0x000fe40000800000 */
        /* <DEDUP_REMOVED lines=65> */
[----:B------:R-:W-:Y:S01]  /*166a0*/  ISETP.GE.AND P0, PT, R39, R225, PT ;  /* 0x000000e12700720c */ /* 0x000fe20003f06270 */
[C---:B------:R-:W-:Y:S01]  /*166b0*/  VIADD R21, R33.reuse, 0xffffff78 ;  /* 0xffffff7821157836 */ /* 0x040fe20000000000 */
[----:B------:R-:W-:Y:S01]  /*166c0*/  FSEL R145, R26, -INF , !P6 ;  /* 0xff8000001a917808 */ /* 0x000fe20007000000 */
[----:B------:R-:W-:Y:S01]  /*166d0*/  VIADD R33, R33, 0xffffff79 ;  /* 0xffffff7921217836 */ /* 0x000fe20000000000 */
[----:B------:R-:W-:-:S02]  /*166e0*/  ISETP.GE.AND P6, PT, R37, R224, PT ;  /* 0x000000e02500720c */ /* 0x000fc40003fc6270 */
[----:B------:R-:W-:Y:S02]  /*166f0*/  FSEL R20, R20, -INF , P1 ;  /* 0xff80000014147808 */ /* 0x000fe40000800000 */
[----:B------:R-:W-:Y:S02]  /*16700*/  FSEL R151, R32, -INF , !P4 ;  /* 0xff80000020977808 */ /* 0x000fe40006000000 */
[-C--:B------:R-:W-:Y:S02]  /*16710*/  ISETP.GE.AND P1, PT, R23, R225.reuse, PT ;  /* 0x000000e11700720c */ /* 0x080fe40003f26270 */
[----:B------:R-:W-:Y:S02]  /*16720*/  ISETP.GE.AND P4, PT, R43, R224, PT ;  /* 0x000000e02b00720c */ /* 0x000fe40003f86270 */
[----:B------:R-:W-:Y:S02]  /*16730*/  FSEL R27, R27, -INF , P0 ;  /* 0xff8000001b1b7808 */ /* 0x000fe40000000000 */
[----:B------:R-:W-:-:S02]  /*16740*/  ISETP.GE.AND P0, PT, R35, R225, PT ;  /* 0x000000e12300720c */ /* 0x000fc40003f06270 */
[----:B------:R-:W-:Y:S02]  /*16750*/  FSEL R141, R20, -INF , !P6 ;  /* 0xff800000148d7808 */ /* 0x000fe40007000000 */
[-C--:B------:R-:W-:Y:S02]  /*16760*/  ISETP.GE.AND P6, PT, R23, R224.reuse, PT ;  /* 0x000000e01700720c */ /* 0x080fe40003fc6270 */
[----:B------:R-:W-:Y:S02]  /*16770*/  FSEL R34, R34, -INF , P1 ;  /* 0xff80000022227808 */ /* 0x000fe40000800000 */
[----:B------:R-:W-:Y:S02]  /*16780*/  FSEL R147, R25, -INF , !P4 ;  /* 0xff80000019937808 */ /* 0x000fe40006000000 */
[----:B------:R-:W-:Y:S02]  /*16790*/  ISETP.GE.AND P1, PT, R33, R225, PT ;  /* 0x000000e12100720c */ /* 0x000fe40003f26270 */
[----:B------:R-:W-:-:S02]  /*167a0*/  ISETP.GE.AND P4, PT, R39, R224, PT ;  /* 0x000000e02700720c */ /* 0x000fc40003f86270 */
[----:B------:R-:W-:Y:S02]  /*167b0*/  FSEL R22, R22, -INF , P0 ;  /* 0xff80000016167808 */ /* 0x000fe40000000000 */
[----:B------:R-:W-:Y:S02]  /*167c0*/  ISETP.GE.AND P0, PT, R21, R225, PT ;  /* 0x000000e11500720c */ /* 0x000fe40003f06270 */
[----:B------:R-:W-:Y:S02]  /*167d0*/  FSEL R133, R34, -INF , !P6 ;  /* 0xff80000022857808 */ /* 0x000fe40007000000 */
[----:B------:R-:W-:Y:S02]  /*167e0*/  ISETP.GE.AND P6, PT, R33, R224, PT ;  /* 0x000000e02100720c */ /* 0x000fe40003fc6270 */
[----:B------:R-:W-:Y:S02]  /*167f0*/  FSEL R36, R36, -INF , P1 ;  /* 0xff80000024247808 */ /* 0x000fe40000800000 */
[----:B------:R-:W-:-:S02]  /*16800*/  FSEL R24, R63, -INF , P3 ;  /* 0xff8000003f187808 */ /* 0x000fc40001800000 */
[----:B------:R-:W-:Y:S02]  /*16810*/  FSEL R143, R27, -INF , !P4 ;  /* 0xff8000001b8f7808 */ /* 0x000fe40006000000 */
[-C--:B------:R-:W-:Y:S02]  /*16820*/  ISETP.GE.AND P1, PT, R235, R218.reuse, PT ;  /* 0x000000daeb00720c */ /* 0x080fe40003f26270 */
[----:B------:R-:W-:Y:S02]  /*16830*/  ISETP.GE.AND P3, PT, R233, R218, PT ;  /* 0x000000dae900720c */ /* 0x000fe40003f66270 */
[----:B------:R-:W-:Y:S02]  /*16840*/  ISETP.GE.AND P4, PT, R35, R224, PT ;  /* 0x000000e02300720c */ /* 0x000fe40003f86270 */
[----:B------:R-:W-:Y:S02]  /*16850*/  FSEL R38, R38, -INF , P0 ;  /* 0xff80000026267808 */ /* 0x000fe40000000000 */
[----:B------:R-:W-:-:S02]  /*16860*/  ISETP.GE.AND P0, PT, R237, R218, PT ;  /* 0x000000daed00720c */ /* 0x000fc40003f06270 */
[----:B------:R-:W-:Y:S02]  /*16870*/  FSEL R129, R36, -INF , !P6 ;  /* 0xff80000024817808 */ /* 0x000fe40007000000 */
[----:B------:R-:W-:Y:S02]  /*16880*/  FSEL R24, R24, -INF , !P5 ;  /* 0xff80000018187808 */ /* 0x000fe40006800000 */
[-C--:B------:R-:W-:Y:S02]  /*16890*/  ISETP.GE.AND P6, PT, R235, R216.reuse, PT ;  /* 0x000000d8eb00720c */ /* 0x080fe40003fc6270 */
[----:B------:R-:W-:Y:S02]  /*168a0*/  ISETP.GE.AND P5, PT, R233, R216, PT ;  /* 0x000000d8e900720c */ /* 0x000fe40003fa6270 */
[----:B------:R-:W-:Y:S02]  /*168b0*/  FSEL R20, R154, -INF , P1 ;  /* 0xff8000009a147808 */ /* 0x000fe40000800000 */
[----:B------:R-:W-:-:S02]  /*168c0*/  FSEL R48, R164, -INF , P3 ;  /* 0xff800000a4307808 */ /* 0x000fc40001800000 */
[----:B------:R-:W-:Y:S02]  /*168d0*/  FSEL R135, R22, -INF , !P4 ;  /* 0xff80000016877808 */ /* 0x000fe40006000000 */
[-C--:B------:R-:W-:Y:S02]  /*168e0*/  ISETP.GE.AND P1, PT, R227, R218.reuse, PT ;  /* 0x000000dae300720c */ /* 0x080fe40003f26270 */
[-C--:B------:R-:W-:Y:S02]  /*168f0*/  ISETP.GE.AND P3, PT, R195, R218.reuse, PT ;  /* 0x000000dac300720c */ /* 0x080fe40003f66270 */
[----:B------:R-:W-:Y:S02]  /*16900*/  FSEL R22, R152, -INF , P0 ;  /* 0xff80000098167808 */ /* 0x000fe40000000000 */
[----:B------:R-:W-:Y:S02]  /*16910*/  ISETP.GE.AND P0, PT, R229, R218, PT ;  /* 0x000000dae500720c */ /* 0x000fe40003f06270 */
[----:B------:R-:W-:-:S02]  /*16920*/  FSEL R20, R20, -INF , !P6 ;  /* 0xff80000014147808 */ /* 0x000fc40007000000 */
[----:B------:R-:W-:Y:S02]  /*16930*/  FSEL R48, R48, -INF , !P5 ;  /* 0xff80000030307808 */ /* 0x000fe40006800000 */
[-C--:B------:R-:W-:Y:S02]  /*16940*/  ISETP.GE.AND P6, PT, R227, R216.reuse, PT ;  /* 0x000000d8e300720c */ /* 0x080fe40003fc6270 */
[----:B------:R-:W-:Y:S02]  /*16950*/  ISETP.GE.AND P5, PT, R195, R216, PT ;  /* 0x000000d8c300720c */ /* 0x000fe40003fa6270 */
[----:B------:R-:W-:Y:S02]  /*16960*/  FSEL R144, R144, -INF , P1 ;  /* 0xff80000090907808 */ /* 0x000fe40000800000 */
[----:B------:R-:W-:Y:S02]  /*16970*/  FSEL R150, R150, -INF , P3 ;  /* 0xff80000096967808 */ /* 0x000fe40001800000 */
[----:B------:R-:W-:-:S02]  /*16980*/  ISETP.GE.AND P1, PT, R191, R218, PT ;  /* 0x000000dabf00720c */ /* 0x000fc40003f26270 */
[-C--:B------:R-:W-:Y:S02]  /*16990*/  ISETP.GE.AND P3, PT, R189, R218.reuse, PT ;  /* 0x000000dabd00720c */ /* 0x080fe40003f66270 */
[----:B------:R-:W-:Y:S02]  /*169a0*/  FSEL R64, R166, -INF , P0 ;  /* 0xff800000a6407808 */ /* 0x000fe40000000000 */
[----:B------:R-:W-:Y:S02]  /*169b0*/  ISETP.GE.AND P0, PT, R193, R218, PT ;  /* 0x000000dac100720c */ /* 0x000fe40003f06270 */
[----:B------:R-:W-:Y:S02]  /*169c0*/  FSEL R182, R144, -INF , !P6 ;  /* 0xff80000090b67808 */ /* 0x000fe40007000000 */
[----:B------:R-:W-:Y:S02]  /*169d0*/  FSEL R180, R150, -INF , !P5 ;  /* 0xff80000096b47808 */ /* 0x000fe40006800000 */
[----:B------:R-:W-:-:S02]  /*169e0*/  ISETP.GE.AND P6, PT, R191, R216, PT ;  /* 0x000000d8bf00720c */ /* 0x000fc40003fc6270 */
[----:B------:R-:W-:Y:S02]  /*169f0*/  ISETP.GE.AND P5, PT, R189, R216, PT ;  /* 0x000000d8bd00720c */ /* 0x000fe40003fa6270 */
[----:B------:R-:W-:Y:S02]  /*16a00*/  FSEL R160, R160, -INF , P1 ;  /* 0xff800000a0a07808 */ /* 0x000fe40000800000 */
[----:B------:R-:W-:Y:S02]  /*16a10*/  FSEL R140, R140, -INF , P3 ;  /* 0xff8000008c8c7808 */ /* 0x000fe40001800000 */
[-C--:B------:R-:W-:Y:S02]  /*16a20*/  ISETP.GE.AND P1, PT, R185, R218.reuse, PT ;  /* 0x000000dab900720c */ /* 0x080fe40003f26270 */
[----:B------:R-:W-:Y:S02]  /*16a30*/  ISETP.GE.AND P3, PT, R183, R218, PT ;  /* 0x000000dab700720c */ /* 0x000fe40003f66270 */
[----:B------:R-:W-:-:S02]  /*16a40*/  FSEL R146, R146, -INF , P0 ;  /* 0xff80000092927808 */ /* 0x000fc40000000000 */
[----:B------:R-:W-:Y:S02]  /*16a50*/  ISETP.GE.AND P0, PT, R187, R218, PT ;  /* 0x000000dabb00720c */ /* 0x000fe40003f06270 */
[----:B------:R-:W-:Y:S02]  /*16a60*/  FSEL R176, R160, -INF , !P6 ;  /* 0xff800000a0b07808 */ /* 0x000fe40007000000 */
[----:B------:R-:W-:Y:S02]  /*16a70*/  FSEL R174, R140, -INF , !P5 ;  /* 0xff8000008cae7808 */ /* 0x000fe40006800000 */
[-C--:B------:R-:W-:Y:S02]  /*16a80*/  ISETP.GE.AND P6, PT, R185, R216.reuse, PT ;  /* 0x000000d8b900720c */ /* 0x080fe40003fc6270 */
[----:B------:R-:W-:Y:S02]  /*16a90*/  ISETP.GE.AND P5, PT, R183, R216, PT ;  /* 0x000000d8b700720c */ /* 0x000fe40003fa6270 */
[----:B------:R-:W-:-:S02]  /*16aa0*/  FSEL R136, R136, -INF , P1 ;  /* 0xff80000088887808 */ /* 0x000fc40000800000 */
[----:B------:R-:W-:Y:S02]  /*16ab0*/  FSEL R137, R137, -INF , P3 ;  /* 0xff80000089897808 */ /* 0x000fe40001800000 */
[-C--:B------:R-:W-:Y:S02]  /*16ac0*/  ISETP.GE.AND P1, PT, R127, R218.reuse, PT ;  /* 0x000000da7f00720c */ /* 0x080fe40003f26270 */
[-C--:B------:R-:W-:Y:S02]  /*16ad0*/  ISETP.GE.AND P3, PT, R125, R218.reuse, PT ;  /* 0x000000da7d00720c */ /* 0x080fe40003f66270 */
[----:B------:R-:W-:Y:S02]  /*16ae0*/  FSEL R142, R142, -INF , P0 ;  /* 0xff8000008e8e7808 */ /* 0x000fe40000000000 */
[----:B------:R-:W-:Y:S02]  /*16af0*/  ISETP.GE.AND P0, PT, R181, R218, PT ;  /* 0x000000dab500720c */ /* 0x000fe40003f06270 */
[----:B------:R-:W-:-:S02]  /*16b00*/  FSEL R156, R136, -INF , !P6 ;  /* 0xff800000889c7808 */ /* 0x000fc40007000000 */
[----:B------:R-:W-:Y:S02]  /*16b10*/  FSEL R162, R137, -INF , !P5 ;  /* 0xff80000089a27808 */ /* 0x000fe40006800000 */
[----:B------:R-:W-:Y:S02]  /*16b20*/  ISETP.GE.AND P4, PT, R21, R224, PT ;  /* 0x000000e01500720c */ /* 0x000fe40003f86270 */
[-C--:B------:R-:W-:Y:S02]  /*16b30*/  ISETP.GE.AND P6, PT, R127, R216.reuse, PT ;  /* 0x000000d87f00720c */ /* 0x080fe40003fc6270 */
[----:B------:R-:W-:Y:S02]  /*16b40*/  ISETP.GE.AND P5, PT, R125, R216, PT ;  /* 0x000000d87d00720c */ /* 0x000fe40003fa6270 */
[----:B------:R-:W-:Y:S02]  /*16b50*/  FSEL R134, R134, -INF , P1 ;  /* 0xff80000086867808 */ /* 0x000fe40000800000 */
[----:B------:R-:W-:-:S02]  /*16b60*/  FSEL R128, R128, -INF , P3 ;  /* 0xff80000080807808 */ /* 0x000fc40001800000 */
[-C--:B------:R-:W-:Y:S02]  /*16b70*/  ISETP.GE.AND P1, PT, R65, R218.reuse, PT ;  /* 0x000000da4100720c */ /* 0x080fe40003f26270 */
[-C--:B------:R-:W-:Y:S02]  /*16b80*/  ISETP.GE.AND P3, PT, R61, R218.reuse, PT ;  /* 0x000000da3d00720c */ /* 0x080fe40003f66270 */
[----:B------:R-:W-:Y:S02]  /*16b90*/  FSEL R132, R132, -INF , P0 ;  /* 0xff80000084847808 */ /* 0x000fe40000000000 */
[----:B------:R-:W-:Y:S02]  /*16ba0*/  ISETP.GE.AND P0, PT, R67, R218, PT ;  /* 0x000000da4300720c */ /* 0x000fe40003f06270 */
[----:B------:R-:W-:Y:S02]  /*16bb0*/  FSEL R131, R38, -INF , !P4 ;  /* 0xff80000026837808 */ /* 0x000fe40006000000 */
[----:B------:R-:W-:-:S02]  /*16bc0*/  FSEL R160, R134, -INF , !P6 ;  /* 0xff80000086a07808 */ /* 0x000fc40007000000 */
[----:B------:R-:W-:Y:S02]  /*16bd0*/  FSEL R170, R128, -INF , !P5 ;  /* 0xff80000080aa7808 */ /* 0x000fe40006800000 */
[-C--:B------:R-:W-:Y:S02]  /*16be0*/  ISETP.GE.AND P4, PT, R237, R216.reuse, PT ;  /* 0x000000d8ed00720c */ /* 0x080fe40003f86270 */
[-C--:B------:R-:W-:Y:S02]  /*16bf0*/  ISETP.GE.AND P6, PT, R65, R216.reuse, PT ;  /* 0x000000d84100720c */ /* 0x080fe40003fc6270 */
[----:B------:R-:W-:Y:S02]  /*16c00*/  ISETP.GE.AND P5, PT, R61, R216, PT ;  /* 0x000000d83d00720c */ /* 0x000fe40003fa6270 */
[----:B------:R-:W-:Y:S02]  /*16c10*/  FSEL R16, R16, -INF , P1 ;  /* 0xff80000010107808 */ /* 0x000fe40000800000 */
[----:B------:R-:W-:-:S02]  /*16c20*/  FSEL R17, R17, -INF , P3 ;  /* 0xff80000011117808 */ /* 0x000fc40001800000 */
[----:B------:R-:W-:Y:S02]  /*16c30*/  FSEL R139, R139, -INF , P0 ;  /* 0xff8000008b8b7808 */ /* 0x000fe40000000000 */
[----:B------:R-:W-:Y:S02]  /*16c40*/  ISETP.GE.AND P0, PT, R59, R218, PT ;  /* 0x000000da3b00720c */ /* 0x000fe40003f06270 */
[----:B------:R-:W-:Y:S02]  /*16c50*/  FSEL R22, R22, -INF , !P4 ;  /* 0xff80000016167808 */ /* 0x000fe40006000000 */
[----:B------:R-:W-:Y:S02]  /*16c60*/  FSEL R166, R16, -INF , !P6 ;  /* 0xff80000010a67808 */ /* 0x000fe40007000000 */
[----:B------:R-:W-:Y:S02]  /*16c70*/  FSEL R164, R17, -INF , !P5 ;  /* 0xff80000011a47808 */ /* 0x000fe40006800000 */
[----:B------:R-:W-:-:S02]  /*16c80*/  ISETP.GE.AND P4, PT, R229, R216, PT ;  /* 0x000000d8e500720c */ /* 0x000fc40003f86270 */
[----:B------:R-:W-:Y:S02]  /*16c90*/  FMNMX3.FTZ R16, R2, R9, R15, !PT ;  /* 0x0000000902107276 */ /* 0x000fe4000781000f */
[----:B------:R-:W-:Y:S02]  /*16ca0*/  FMNMX3.FTZ R17, R0, R8, R24, !PT ;  /* 0x0000000800117276 */ /* 0x000fe40007810018 */
[----:B------:R-:W-:Y:S02]  /*16cb0*/  FSEL R29, R29, -INF , P0 ;  /* 0xff8000001d1d7808 */ /* 0x000fe40000000000 */
[----:B------:R-:W-:Y:S02]  /*16cc0*/  ISETP.GE.AND P0, PT, R45, R218, PT ;  /* 0x000000da2d00720c */ /* 0x000fe40003f06270 */
[----:B------:R-:W-:Y:S02]  /*16cd0*/  FSEL R64, R64, -INF , !P4 ;  /* 0xff80000040407808 */ /* 0x000fe40006000000 */
[----:B------:R-:W-:-:S02]  /*16ce0*/  FMNMX3.FTZ R16, R16, R13, R11, !PT ;  /* 0x0000000d10107276 */ /* 0x000fc4000781000b */
[----:B------:R-:W-:Y:S02]  /*16cf0*/  FMNMX3.FTZ R17, R17, R22, R20, !PT ;  /* 0x0000001611117276 */ /* 0x000fe40007810014 */
[----:B------:R-:W-:Y:S02]  /*16d00*/  ISETP.GE.AND P4, PT, R193, R216, PT ;  /* 0x000000d8c100720c */ /* 0x000fe40003f86270 */
[----:B------:R-:W-:Y:S02]  /*16d10*/  FSEL R148, R4, -INF , P0 ;  /* 0xff80000004947808 */ /* 0x000fe40000000000 */
[----:B------:R-:W-:Y:S02]  /*16d20*/  FMNMX3.FTZ R4, R16, R55, R53, !PT ;  /* 0x0000003710047276 */ /* 0x000fe40007810035 */
[----:B------:R-:W-:Y:S02]  /*16d30*/  FMNMX3.FTZ R17, R17, R48, R64, !PT ;  /* 0x0000003011117276 */ /* 0x000fe40007810040 */
[----:B------:R-:W-:-:S02]  /*16d40*/  FSEL R178, R146, -INF , !P4 ;  /* 0xff80000092b27808 */ /* 0x000fc40006000000 */
[----:B------:R-:W-:Y:S02]  /*16d50*/  ISETP.GE.AND P4, PT, R187, R216, PT ;  /* 0x000000d8bb00720c */ /* 0x000fe40003f86270 */
[----:B------:R-:W-:Y:S02]  /*16d60*/  FMNMX3.FTZ R4, R4, R51, R49, !PT ;  /* 0x0000003304047276 */ /* 0x000fe40007810031 */
[----:B------:R-:W-:Y:S02]  /*16d70*/  FMNMX3.FTZ R17, R17, R182, R180, !PT ;  /* 0x000000b611117276 */ /* 0x000fe400078100b4 */
[----:B------:R-:W-:Y:S02]  /*16d80*/  FSEL R158, R142, -INF , !P4 ;  /* 0xff8000008e9e7808 */ /* 0x000fe40006000000 */
[----:B------:R-:W-:Y:S02]  /*16d90*/  FMNMX3.FTZ R4, R4, R177, R179, !PT ;  /* 0x000000b104047276 */ /* 0x000fe400078100b3 */
[----:B------:R-:W-:-:S02]  /*16da0*/  FMNMX3.FTZ R17, R17, R178, R176, !PT ;  /* 0x000000b211117276 */ /* 0x000fc400078100b0 */
[----:B------:R-:W-:Y:S02]  /*16db0*/  ISETP.GE.AND P4, PT, R181, R216, PT ;  /* 0x000000d8b500720c */ /* 0x000fe40003f86270 */
[----:B------:R-:W-:Y:S02]  /*16dc0*/  FMNMX3.FTZ R4, R4, R175, R173, !PT ;  /* 0x000000af04047276 */ /* 0x000fe400078100ad */
[----:B------:R-:W-:Y:S02]  /*16dd0*/  FMNMX3.FTZ R17, R17, R174, R158, !PT ;  /* 0x000000ae11117276 */ /* 0x000fe4000781009e */
        /* <DEDUP_REMOVED lines=10> */
[----:B------:R-:W-:Y:S02]  /*16e80*/  FMNMX3.FTZ R4, R4, R161, R157, !PT ;  /* 0x000000a104047276 */ /* 0x000fe4000781009d */
[----:B------:R-:W-:Y:S02]  /*16e90*/  FMNMX3.FTZ R17, R17, R172, R160, !PT ;  /* 0x000000ac11117276 */ /* 0x000fe400078100a0 */
[----:B------:R-:W-:Y:S02]  /*16ea0*/  FSEL R150, R18, -INF , !P5 ;  /* 0xff80000012967808 */ /* 0x000fe40006800000 */
[-C--:B------:R-:W-:Y:S02]  /*16eb0*/  ISETP.GE.AND P4, PT, R59, R216.reuse, PT ;  /* 0x000000d83b00720c */ /* 0x080fe40003f86270 */
[----:B------:R-:W-:-:S02]  /*16ec0*/  ISETP.GE.AND P5, PT, R41, R216, PT ;  /* 0x000000d82900720c */ /* 0x000fc40003fa6270 */
[----:B------:R-:W-:Y:S02]  /*16ed0*/  FSEL R5, R5, -INF , P3 ;  /* 0xff80000005057808 */ /* 0x000fe40001800000 */
[----:B------:R-:W-:Y:S02]  /*16ee0*/  ISETP.GE.AND P6, PT, R57, R216, PT ;  /* 0x000000d83900720c */ /* 0x000fe40003fc6270 */
[----:B------:R-:W-:Y:S01]  /*16ef0*/  FSEL R30, R30, -INF , P1 ;  /* 0xff8000001e1e7808 */ /* 0x000fe20000800000 */
[----:B------:R-:W-:Y:S01]  /*16f00*/  LDSM.16.MT88.4 R56, [R197+0x9400] ;  /* 0x00940000c538783b */ /* 0x000fe20000004200 */
[----:B------:R-:W-:Y:S02]  /*16f10*/  FMNMX3.FTZ R4, R4, R171, R169, !PT ;  /* 0x000000ab04047276 */ /* 0x000fe400078100a9 */
[----:B------:R-:W-:Y:S02]  /*16f20*/  FMNMX3.FTZ R17, R17, R170, R168, !PT ;  /* 0x000000aa11117276 */ /* 0x000fe400078100a8 */
[----:B------:R-:W-:-:S02]  /*16f30*/  FSEL R154, R29, -INF , !P4 ;  /* 0xff8000001d9a7808 */ /* 0x000fc40006000000 */
[----:B------:R-:W-:Y:S02]  /*16f40*/  ISETP.GE.AND P1, PT, R43, R218, PT ;  /* 0x000000da2b00720c */ /* 0x000fe40003f26270 */
[----:B------:R-:W-:Y:S02]  /*16f50*/  FSEL R144, R5, -INF , !P5 ;  /* 0xff80000005907808 */ /* 0x000fe40006800000 */
[----:B------:R-:W-:Y:S02]  /*16f60*/  ISETP.GE.AND P4, PT, R45, R216, PT ;  /* 0x000000d82d00720c */ /* 0x000fe40003f86270 */
[----:B------:R-:W-:Y:S01]  /*16f70*/  FSEL R152, R30, -INF , !P6 ;  /* 0xff8000001e987808 */ /* 0x000fe20007000000 */
[----:B------:R-:W-:Y:S01]  /*16f80*/  LDSM.16.MT88.4 R44, [R197+0xd000] ;  /* 0x00d00000c52c783b */ /* 0x000fe20000004200 */
[----:B------:R-:W-:Y:S02]  /*16f90*/  FMNMX3.FTZ R4, R4, R167, R165, !PT ;  /* 0x000000a704047276 */ /* 0x000fe400078100a5 */
[----:B------:R-:W-:Y:S01]  /*16fa0*/  FMNMX3.FTZ R5, R17, R166, R164, !PT ;  /* 0x000000a611057276 */ /* 0x000fe200078100a4 */
[----:B------:R-:W-:Y:S01]  /*16fb0*/  LDSM.16.MT88.4 R28, [R197+0xb000] ;  /* 0x00b00000c51c783b */ /* 0x000fe20000004200 */
[----:B------:R-:W-:-:S02]  /*16fc0*/  ISETP.GE.AND P0, PT, R39, R218, PT ;  /* 0x000000da2700720c */ /* 0x000fc40003f06270 */
[----:B------:R-:W-:Y:S02]  /*16fd0*/  ISETP.GE.AND P6, PT, R43, R216, PT ;  /* 0x000000d82b00720c */ /* 0x000fe40003fc6270 */
[----:B------:R-:W-:Y:S02]  /*16fe0*/  FSEL R19, R19, -INF , P1 ;  /* 0xff80000013137808 */ /* 0x000fe40000800000 */
[----:B------:R-:W-:Y:S02]  /*16ff0*/  FSEL R148, R148, -INF , !P4 ;  /* 0xff80000094947808 */ /* 0x000fe40006000000 */
[----:B------:R-:W-:Y:S02]  /*17000*/  ISETP.GE.AND P1, PT, R37, R218, PT ;  /* 0x000000da2500720c */ /* 0x000fe40003f26270 */
[----:B------:R-:W-:Y:S02]  /*17010*/  FMNMX3.FTZ R4, R4, R155, R153, !PT ;  /* 0x0000009b04047276 */ /* 0x000fe40007810099 */
[----:B------:R-:W-:-:S02]  /*17020*/  FMNMX3.FTZ R5, R5, R154, R152, !PT ;  /* 0x0000009a05057276 */ /* 0x000fc40007810098 */
[----:B------:R-:W-:Y:S02]  /*17030*/  FSEL R7, R7, -INF , P0 ;  /* 0xff80000007077808 */ /* 0x000fe40000000000 */
[----:B------:R-:W-:Y:S02]  /*17040*/  ISETP.GE.AND P4, PT, R39, R216, PT ;  /* 0x000000d82700720c */ /* 0x000fe40003f86270 */
[----:B------:R-:W-:Y:S02]  /*17050*/  FSEL R146, R19, -INF , !P6 ;  /* 0xff80000013927808 */ /* 0x000fe40007000000 */
[----:B------:R-:W-:Y:S02]  /*17060*/  ISETP.GE.AND P0, PT, R23, R218, PT ;  /* 0x000000da1700720c */ /* 0x000fe40003f06270 */
[----:B------:R-:W-:Y:S02]  /*17070*/  ISETP.GE.AND P6, PT, R37, R216, PT ;  /* 0x000000d82500720c */ /* 0x000fe40003fc6270 */
[----:B------:R-:W-:Y:S01]  /*17080*/  ISETP.GE.AND P3, PT, R35, R218, PT ;  /* 0x000000da2300720c */ /* 0x000fe20003f66270 */
[----:B------:R-:W-:Y:S01]  /*17090*/  LDSM.16.MT88.4 R36, [R123+0xb000] ;  /* 0x00b000007b24783b */ /* 0x000fe20000004200 */
[----:B------:R-:W-:-:S02]  /*170a0*/  FSEL R6, R6, -INF , P1 ;  /* 0xff80000006067808 */ /* 0x000fc40000800000 */
        /* <DEDUP_REMOVED lines=8> */
[----:B------:R-:W-:Y:S02]  /*17130*/  ISETP.GE.AND P0, PT, R33, R218, PT ;  /* 0x000000da2100720c */ /* 0x000fe40003f06270 */
[----:B------:R-:W-:Y:S02]  /*17140*/  FMNMX3.FTZ R4, R4, R147, R145, !PT ;  /* 0x0000009304047276 */ /* 0x000fe40007810091 */
[----:B------:R-:W-:Y:S02]  /*17150*/  FSEL R140, R6, -INF , !P6 ;  /* 0xff800000068c7808 */ /* 0x000fe40007000000 */
[----:B------:R-:W-:-:S02]  /*17160*/  FMNMX3.FTZ R5, R5, R146, R144, !PT ;  /* 0x0000009205057276 */ /* 0x000fc40007810090 */
[----:B------:R-:W-:Y:S02]  /*17170*/  FSEL R14, R14, -INF , P1 ;  /* 0xff8000000e0e7808 */ /* 0x000fe40000800000 */
[-C--:B------:R-:W-:Y:S02]  /*17180*/  ISETP.GE.AND P3, PT, R21, R216.reuse, PT ;  /* 0x000000d81500720c */ /* 0x080fe40003f66270 */
[----:B------:R-:W-:Y:S02]  /*17190*/  ISETP.GE.AND P1, PT, R33, R216, PT ;  /* 0x000000d82100720c */ /* 0x000fe40003f26270 */
[----:B------:R-:W-:Y:S02]  /*171a0*/  FMNMX3.FTZ R4, R4, R143, R141, !PT ;  /* 0x0000008f04047276 */ /* 0x000fe4000781008d */
        /* <DEDUP_REMOVED lines=39> */
[----:B------:R-:W-:Y:S03]  /*17420*/  LDSM.16.MT88.4 R20, [R123+0x9000] ;  /* 0x009000007b14783b */ /* 0x000fe60000004200 */
[----:B------:R-:W1:Y:S01]  /*17430*/  MUFU.EX2 R126, R126 ;  /* 0x0000007e007e7308 */ /* 0x000e620000000800 */
[----:B------:R-:W-:Y:S03]  /*17440*/  LDSM.16.MT88.4 R12, [R197+0x9000] ;  /* 0x00900000c50c783b */ /* 0x000fe60000004200 */
[----:B------:R-:W-:Y:S04]  /*17450*/  MUFU.EX2 R125, R125 ;  /* 0x0000007d007d7308 */ /* 0x000fe80000000800 */
[----:B------:R-:W2:Y:S04]  /*17460*/  MUFU.EX2 R124, R124 ;  /* 0x0000007c007c7308 */ /* 0x000ea80000000800 */
[----:B------:R-:W-:Y:S04]  /*17470*/  MUFU.EX2 R122, R122 ;  /* 0x0000007a007a7308 */ /* 0x000fe80000000800 */
[----:B------:R-:W3:Y:S04]  /*17480*/  MUFU.EX2 R63, R63 ;  /* 0x0000003f003f7308 */ /* 0x000ee80000000800 */
[----:B------:R-:W-:Y:S04]  /*17490*/  MUFU.EX2 R2, R8 ;  /* 0x0000000800027308 */ /* 0x000fe80000000800 */
[----:B------:R-:W4:Y:S04]  /*174a0*/  MUFU.EX2 R137, R137 ;  /* 0x0000008900897308 */ /* 0x000f280000000800 */
[----:B------:R-:W5:Y:S04]  /*174b0*/  MUFU.EX2 R139, R139 ;  /* 0x0000008b008b7308 */ /* 0x000f680000000800 */
[----:B------:R-:W5:Y:S01]  /*174c0*/  MUFU.EX2 R0, R0 ;  /* 0x0000000000007308 */ /* 0x000f620000000800 */
[----:B-1----:R-:W-:-:S02]  /*174d0*/  F2FP.BF16.F32.PACK_AB R4, R126, R127 ;  /* 0x0000007f7e04723e */ /* 0x002fc400000010ff */
[----:B--2---:R-:W-:Y:S02]  /*174e0*/  F2FP.BF16.F32.PACK_AB R6, R124, R125 ;  /* 0x0000007d7c06723e */ /* 0x004fe400000010ff */
[----:B---3--:R-:W-:Y:S02]  /*174f0*/  F2FP.BF16.F32.PACK_AB R5, R63, R122 ;  /* 0x0000007a3f05723e */ /* 0x008fe400000010ff */
        /* <DEDUP_REMOVED lines=11> */
[----:B------:R-:W1:Y:S02]  /*175b0*/  LDSM.16.MT88.4 R84, [R123+0xd000] ;  /* 0x00d000007b54783b */ /* 0x000e640000004200 */
[-CC-:B------:R-:W-:Y:S01]  /*175c0*/  FFMA.FTZ R91, R51, R130.reuse, -R128.reuse ;  /* 0x00000082335b7223 */ /* 0x180fe20000010880 */
[-C--:B------:R-:W-:Y:S01]  /*175d0*/  FFMA.FTZ R88, R49, R130.reuse, -R128 ;  /* 0x0000008231587223 */ /* 0x080fe20000010880 */
[----:B------:R-:W-:Y:S01]  /*175e0*/  FFMA.FTZ R90, R48, R130, -R119 ;  /* 0x00000082305a7223 */ /* 0x000fe20000010877 */
[-C--:B------:R-:W-:Y:S01]  /*175f0*/  FMUL.FTZ R24, R96, R139.reuse ;  /* 0x0000008b60187220 */ /* 0x080fe20000410000 */
[----:B------:R-:W2:Y:S01]  /*17600*/  LDSM.16.MT88.4 R48, [R197+0xb400] ;  /* 0x00b40000c530783b */ /* 0x000ea20000004200 */
[-C--:B------:R-:W-:Y:S01]  /*17610*/  FMUL.FTZ R25, R97, R139.reuse ;  /* 0x0000008b61197220 */ /* 0x080fe20000410000 */
[-C--:B------:R-:W-:Y:S01]  /*17620*/  FMUL.FTZ R26, R98, R0.reuse ;  /* 0x00000000621a7220 */ /* 0x080fe20000410000 */
[-C--:B------:R-:W-:Y:S01]  /*17630*/  FMUL.FTZ R27, R99, R0.reuse ;  /* 0x00000000631b7220 */ /* 0x080fe20000410000 */
[-C--:B------:R-:W-:Y:S01]  /*17640*/  FMUL.FTZ R92, R92, R139.reuse ;  /* 0x0000008b5c5c7220 */ /* 0x080fe20000410000 */
[----:B------:R-:W-:Y:S01]  /*17650*/  FMUL.FTZ R93, R93, R139 ;  /* 0x0000008b5d5d7220 */ /* 0x000fe20000410000 */
[-C--:B------:R-:W-:Y:S01]  /*17660*/  FMUL.FTZ R94, R94, R0.reuse ;  /* 0x000000005e5e7220 */ /* 0x080fe20000410000 */
[----:B------:R-:W-:-:S03]  /*17670*/  FMUL.FTZ R95, R95, R0 ;  /* 0x000000005f5f7220 */ /* 0x000fc60000410000 */
[C---:B------:R-:W-:Y:S03]  /*17680*/  HMMA.16816.F32.BF16 R24, R4.reuse, R28, R24 ;  /* 0x0000001c0418723c */ /* 0x040fe60000041818 */
[-C--:B------:R-:W-:Y:S01]  /*17690*/  FMUL.FTZ R65, R73, R139.reuse ;  /* 0x0000008b49417220 */ /* 0x080fe20000410000 */
[-C--:B------:R-:W-:Y:S01]  /*176a0*/  FMUL.FTZ R66, R74, R0.reuse ;  /* 0x000000004a427220 */ /* 0x080fe20000410000 */
[----:B------:R-:W-:Y:S01]  /*176b0*/  FMUL.FTZ R67, R75, R0 ;  /* 0x000000004b437220 */ /* 0x000fe20000410000 */
[-CC-:B------:R-:W-:Y:S02]  /*176c0*/  FFMA.FTZ R89, R55, R130.reuse, -R128.reuse ;  /* 0x0000008237597223 */ /* 0x180fe40000010880 */
[C---:B------:R-:W-:Y:S03]  /*176d0*/  HMMA.16816.F32.BF16 R28, R4.reuse, R30, R92 ;  /* 0x0000001e041c723c */ /* 0x040fe6000004185c */
[-CC-:B------:R-:W-:Y:S01]  /*176e0*/  FFMA.FTZ R95, R64, R130.reuse, -R119.reuse ;  /* 0x00000082405f7223 */ /* 0x180fe20000010877 */
[-C--:B------:R-:W-:Y:S01]  /*176f0*/  FMUL.FTZ R64, R72, R139.reuse ;  /* 0x0000008b48407220 */ /* 0x080fe20000410000 */
[-CC-:B------:R-:W-:Y:S01]  /*17700*/  FFMA.FTZ R92, R53, R130.reuse, -R128.reuse ;  /* 0x00000082355c7223 */ /* 0x180fe20000010880 */
[-CC-:B------:R-:W-:Y:S01]  /*17710*/  FFMA.FTZ R93, R182, R130.reuse, -R119.reuse ;  /* 0x00000082b65d7223 */ /* 0x180fe20000010877 */
[--C-:B------:R-:W-:Y:S01]  /*17720*/  FFMA.FTZ R180, R180, R130, -R119.reuse ;  /* 0x00000082b4b47223 */ /* 0x100fe20000010877 */
[----:B------:R-:W-:Y:S01]  /*17730*/  MUFU.EX2 R89, R89 ;  /* 0x0000005900597308 */ /* 0x000fe20000000800 */
[-C--:B------:R-:W-:Y:S01]  /*17740*/  FMUL.FTZ R40, R80, R139.reuse ;  /* 0x0000008b50287220 */ /* 0x080fe20000410000 */
[-C--:B------:R-:W-:Y:S01]  /*17750*/  FMUL.FTZ R41, R81, R139.reuse ;  /* 0x0000008b51297220 */ /* 0x080fe20000410000 */
[-C--:B------:R-:W-:Y:S01]  /*17760*/  FMUL.FTZ R42, R82, R0.reuse ;  /* 0x00000000522a7220 */ /* 0x080fe20000410000 */
[----:B------:R-:W3:Y:S01]  /*17770*/  MUFU.EX2 R92, R92 ;  /* 0x0000005c005c7308 */ /* 0x000ee20000000800 */
[-C--:B------:R-:W-:Y:S01]  /*17780*/  FMUL.FTZ R43, R83, R0.reuse ;  /* 0x00000000532b7220 */ /* 0x080fe20000410000 */
[-C--:B------:R-:W-:Y:S01]  /*17790*/  FMUL.FTZ R76, R76, R139.reuse ;  /* 0x0000008b4c4c7220 */ /* 0x080fe20000410000 */
[-C--:B------:R-:W-:Y:S01]  /*177a0*/  FMUL.FTZ R77, R77, R139.reuse ;  /* 0x0000008b4d4d7220 */ /* 0x080fe20000410000 */
[----:B------:R-:W-:Y:S01]  /*177b0*/  MUFU.EX2 R91, R91 ;  /* 0x0000005b005b7308 */ /* 0x000fe20000000800 */
[-C--:B------:R-:W-:Y:S01]  /*177c0*/  FMUL.FTZ R78, R78, R0.reuse ;  /* 0x000000004e4e7220 */ /* 0x080fe20000410000 */
[-C--:B------:R-:W-:Y:S01]  /*177d0*/  FMUL.FTZ R79, R79, R0.reuse ;  /* 0x000000004f4f7220 */ /* 0x080fe20000410000 */
[C---:B-1----:R-:W-:Y:S01]  /*177e0*/  HMMA.16816.F32.BF16 R64, R4.reuse, R84, R64 ;  /* 0x000000540440723c */ /* 0x042fe20000041840 */
[----:B------:R-:W1:Y:S01]  /*177f0*/  MUFU.EX2 R88, R88 ;  /* 0x0000005800587308 */ /* 0x000e620000000800 */
[----:B------:R-:W4:Y:S03]  /*17800*/  LDSM.16.MT88.4 R52, [R123+0x9400] ;  /* 0x009400007b34783b */ /* 0x000f260000004200 */
[----:B------:R-:W-:Y:S01]  /*17810*/  MUFU.EX2 R90, R90 ;  /* 0x0000005a005a7308 */ /* 0x000fe20000000800 */
[-C--:B------:R-:W-:Y:S01]  /*17820*/  FMUL.FTZ R16, R104, R139.reuse ;  /* 0x0000008b68107220 */ /* 0x080fe20000410000 */
[-C--:B------:R-:W-:Y:S01]  /*17830*/  FMUL.FTZ R17, R105, R139.reuse ;  /* 0x0000008b69117220 */ /* 0x080fe20000410000 */
[-C--:B------:R-:W-:Y:S01]  /*17840*/  FMUL.FTZ R18, R106, R0.reuse ;  /* 0x000000006a127220 */ /* 0x080fe20000410000 */
[----:B------:R-:W5:Y:S01]  /*17850*/  MUFU.EX2 R95, R95 ;  /* 0x0000005f005f7308 */ /* 0x000f620000000800 */
[-C--:B------:R-:W-:Y:S01]  /*17860*/  FMUL.FTZ R19, R107, R0.reuse ;  /* 0x000000006b137220 */ /* 0x080fe20000410000 */
[-C--:B------:R-:W-:Y:S01]  /*17870*/  FMUL.FTZ R100, R100, R139.reuse ;  /* 0x0000008b64647220 */ /* 0x080fe20000410000 */
[-C--:B------:R-:W-:Y:S01]  /*17880*/  FMUL.FTZ R101, R101, R139.reuse ;  /* 0x0000008b65657220 */ /* 0x080fe20000410000 */
[----:B------:R-:W-:Y:S01]  /*17890*/  MUFU.EX2 R93, R93 ;  /* 0x0000005d005d7308 */ /* 0x000fe20000000800 */
[-C--:B------:R-:W-:Y:S01]  /*178a0*/  FMUL.FTZ R102, R102, R0.reuse ;  /* 0x0000000066667220 */ /* 0x080fe20000410000 */
[-C--:B------:R-:W-:Y:S01]  /*178b0*/  FMUL.FTZ R103, R103, R0.reuse ;  /* 0x0000000067677220 */ /* 0x080fe20000410000 */
[-C--:B------:R-:W-:Y:S01]  /*178c0*/  FMUL.FTZ R8, R112, R139.reuse ;  /* 0x0000008b70087220 */ /* 0x080fe20000410000 */
[----:B------:R-:W2:Y:S01]  /*178d0*/  MUFU.EX2 R84, R180 ;  /* 0x000000b400547308 */ /* 0x000ea20000000800 */
[C---:B------:R-:W-:Y:S03]  /*178e0*/  HMMA.16816.F32.BF16 R40, R4.reuse, R44, R40 ;  /* 0x0000002c0428723c */ /* 0x040fe60000041828 */
[-C--:B------:R-:W-:Y:S01]  /*178f0*/  FMUL.FTZ R9, R113, R139.reuse ;  /* 0x0000008b71097220 */ /* 0x080fe20000410000 */
[-C--:B------:R-:W-:Y:S01]  /*17900*/  FMUL.FTZ R10, R114, R0.reuse ;  /* 0x00000000720a7220 */ /* 0x080fe20000410000 */
[-C--:B------:R-:W-:Y:S01]  /*17910*/  FMUL.FTZ R11, R115, R0.reuse ;  /* 0x00000000730b7220 */ /* 0x080fe20000410000 */
[-C--:B------:R-:W-:Y:S01]  /*17920*/  FMUL.FTZ R108, R108, R139.reuse ;  /* 0x0000008b6c6c7220 */ /* 0x080fe20000410000 */
[----:B------:R-:W-:Y:S01]  /*17930*/  FMUL.FTZ R109, R109, R139 ;  /* 0x0000008b6d6d7220 */ /* 0x000fe20000410000 */
[-C--:B------:R-:W-:Y:S01]  /*17940*/  FMUL.FTZ R110, R110, R0.reuse ;  /* 0x000000006e6e7220 */ /* 0x080fe20000410000 */
[----:B------:R-:W-:Y:S01]  /*17950*/  FMUL.FTZ R111, R111, R0 ;  /* 0x000000006f6f7220 */ /* 0x000fe20000410000 */
[C---:B------:R-:W-:Y:S03]  /*17960*/  HMMA.16816.F32.BF16 R44, R4.reuse, R46, R76 ;  /* 0x0000002e042c723c */ /* 0x040fe6000004184c */
[----:B---3--:R-:W-:Y:S01]  /*17970*/  F2FP.BF16.F32.PACK_AB R76, R92, R89 ;  /* 0x000000595c4c723e */ /* 0x008fe200000010ff */
[----:B------:R-:W-:Y:S01]  /*17980*/  FMUL.FTZ R68, R68, R139 ;  /* 0x0000008b44447220 */ /* 0x000fe20000410000 */
[----:B-1----:R-:W-:Y:S01]  /*17990*/  F2FP.BF16.F32.PACK_AB R78, R88, R91 ;  /* 0x0000005b584e723e */ /* 0x002fe200000010ff */
[----:B------:R-:W-:Y:S01]  /*179a0*/  FMUL.FTZ R69, R69, R139 ;  /* 0x0000008b45457220 */ /* 0x000fe20000410000 */
[----:B-----5:R-:W-:Y:S01]  /*179b0*/  F2FP.BF16.F32.PACK_AB R77, R95, R90 ;  /* 0x0000005a5f4d723e */ /* 0x020fe200000010ff */
[-C--:B------:R-:W-:Y:S01]  /*179c0*/  FMUL.FTZ R70, R70, R0.reuse ;  /* 0x0000000046467220 */ /* 0x080fe20000410000 */
[----:B--2---:R-:W-:Y:S01]  /*179d0*/  F2FP.BF16.F32.PACK_AB R79, R84, R93 ;  /* 0x0000005d544f723e */ /* 0x004fe200000010ff */
[----:B------:R-:W-:Y:S03]  /*179e0*/  HMMA.16816.F32.BF16 R16, R4, R20, R16 ;  /* 0x000000140410723c */ /* 0x000fe60000041810 */
[----:B------:R-:W-:Y:S01]  /*179f0*/  FMUL.FTZ R71, R71, R0 ;  /* 0x0000000047477220 */ /* 0x000fe20000410000 */
[----:B------:R-:W-:Y:S01]  /*17a00*/  LDSM.16.MT88.4 R72, [R123+0xb400] ;  /* 0x00b400007b48783b */ /* 0x000fe20000004200 */
[-CC-:B------:R-:W-:Y:S01]  /*17a10*/  FFMA.FTZ R94, R175, R130.reuse, -R128.reuse ;  /* 0x00000082af5e7223 */ /* 0x180fe20000010880 */
[-CC-:B------:R-:W-:Y:S01]  /*17a20*/  FFMA.FTZ R96, R178, R130.reuse, -R119.reuse ;  /* 0x00000082b2607223 */ /* 0x180fe20000010877 */
[-CC-:B------:R-:W-:Y:S01]  /*17a30*/  FFMA.FTZ R99, R176, R130.reuse, -R119.reuse ;  /* 0x00000082b0637223 */ /* 0x180fe20000010877 */
[-CC-:B------:R-:W-:Y:S01]  /*17a40*/  FFMA.FTZ R97, R174, R130.reuse, -R119.reuse ;  /* 0x00000082ae617223 */ /* 0x180fe20000010877 */
[-C--:B------:R-:W-:Y:S01]  /*17a50*/  FFMA.FTZ R98, R158, R130.reuse, -R119 ;  /* 0x000000829e627223 */ /* 0x080fe20000010877 */
[C---:B------:R-:W-:Y:S01]  /*17a60*/  HMMA.16816.F32.BF16 R24, R76.reuse, R48, R24 ;  /* 0x000000304c18723c */ /* 0x040fe20000041818 */
[----:B------:R-:W-:Y:S07]  /*17a70*/  LDSM.16.MT88.4 R80, [R123+0xb800] ;  /* 0x00b800007b50783b */ /* 0x000fee0000004200 */
[----:B------:R-:W-:Y:S01]  /*17a80*/  HMMA.16816.F32.BF16 R28, R76, R50, R28 ;  /* 0x000000324c1c723c */ /* 0x000fe2000004181c */
[----:B------:R-:W1:Y:S07]  /*17a90*/  LDSM.16.MT88.4 R48, [R123+0xd400] ;  /* 0x00d400007b30783b */ /* 0x000e6e0000004200 */
[C---:B------:R-:W-:Y:S08]  /*17aa0*/  HMMA.16816.F32.BF16 R20, R4.reuse, R22, R100 ;  /* 0x000000160414723c */ /* 0x040ff00000041864 */
[C---:B------:R-:W-:Y:S08]  /*17ab0*/  HMMA.16816.F32.BF16 R8, R4.reuse, R12, R8 ;  /* 0x0000000c0408723c */ /* 0x040ff00000041808 */
[----:B------:R-:W-:Y:S08]  /*17ac0*/  HMMA.16816.F32.BF16 R12, R4, R14, R108 ;  /* 0x0000000e040c723c */ /* 0x000ff0000004186c */
[C---:B----4-:R-:W-:Y:S05]  /*17ad0*/  HMMA.16816.F32.BF16 R16, R76.reuse, R52, R16 ;  /* 0x000000344c10723c */ /* 0x050fea0000041810 */
[-CC-:B------:R-:W-:Y:S01]  /*17ae0*/  FFMA.FTZ R85, R173, R130.reuse, -R128.reuse ;  /* 0x00000082ad557223 */ /* 0x180fe20000010880 */
[----:B------:R-:W-:Y:S02]  /*17af0*/  MUFU.EX2 R94, R94 ;  /* 0x0000005e005e7308 */ /* 0x000fe40000000800 */
[----:B-1----:R-:W-:Y:S02]  /*17b00*/  HMMA.16816.F32.BF16 R64, R76, R48, R64 ;  /* 0x000000304c40723c */ /* 0x002fe40000041840 */
[----:B------:R-:W-:Y:S04]  /*17b10*/  MUFU.EX2 R96, R96 ;  /* 0x0000006000607308 */ /* 0x000fe80000000800 */
[----:B------:R-:W1:Y:S04]  /*17b20*/  MUFU.EX2 R99, R99 ;  /* 0x0000006300637308 */ /* 0x000e680000000800 */
[----:B------:R-:W-:Y:S01]  /*17b30*/  MUFU.EX2 R97, R97 ;  /* 0x0000006100617308 */ /* 0x000fe20000000800 */
[----:B------:R-:W-:Y:S01]  /*17b40*/  HMMA.16816.F32.BF16 R4, R4, R86, R68 ;  /* 0x000000560404723c */ /* 0x000fe20000041844 */
[----:B------:R-:W2:Y:S07]  /*17b50*/  LDSM.16.MT88.4 R68, [R197+0xd400] ;  /* 0x00d40000c544783b */ /* 0x000eae0000004200 */
[C---:B------:R-:W-:Y:S01]  /*17b60*/  HMMA.16816.F32.BF16 R20, R76.reuse, R54, R20 ;  /* 0x000000364c14723c */ /* 0x040fe20000041814 */
[----:B------:R-:W3:Y:S04]  /*17b70*/  LDSM.16.MT88.4 R52, [R197+0xb800] ;  /* 0x00b80000c534783b */ /* 0x000ee80000004200 */
[-CC-:B------:R-:W-:Y:S01]  /*17b80*/  FFMA.FTZ R86, R177, R130.reuse, -R128.reuse ;  /* 0x00000082b1567223 */ /* 0x180fe20000010880 */
[----:B------:R-:W-:Y:S02]  /*17b90*/  MUFU.EX2 R98, R98 ;  /* 0x0000006200627308 */ /* 0x000fe40000000800 */
[----:B------:R-:W-:Y:S03]  /*17ba0*/  HMMA.16816.F32.BF16 R32, R76, R72, R32 ;  /* 0x000000484c20723c */ /* 0x000fe60000041820 */
[----:B------:R-:W-:-:S05]  /*17bb0*/  FFMA.FTZ R87, R179, R130, -R128 ;  /* 0x00000082b3577223 */ /* 0x000fca0000010880 */
[C---:B------:R-:W-:Y:S03]  /*17bc0*/  HMMA.16816.F32.BF16 R36, R76.reuse, R74, R36 ;  /* 0x0000004a4c24723c */ /* 0x040fe60000041824 */
[-CC-:B------:R-:W-:Y:S01]  /*17bd0*/  FFMA.FTZ R163, R163, R130.reuse, -R128.reuse ;  /* 0x00000082a3a37223 */ /* 0x180fe20000010880 */
[-CC-:B------:R-:W-:Y:S01]  /*17be0*/  FFMA.FTZ R158, R159, R130.reuse, -R128.reuse ;  /* 0x000000829f9e7223 */ /* 0x180fe20000010880 */
[-CC-:B------:R-:W-:Y:S01]  /*17bf0*/  FFMA.FTZ R102, R161, R130.reuse, -R128.reuse ;  /* 0x00000082a1667223 */ /* 0x180fe20000010880 */
[-CC-:B------:R-:W-:Y:S01]  /*17c00*/  FFMA.FTZ R101, R157, R130.reuse, -R128.reuse ;  /* 0x000000829d657223 */ /* 0x180fe20000010880 */
[-CC-:B------:R-:W-:Y:S01]  /*17c10*/  FFMA.FTZ R100, R156, R130.reuse, -R119.reuse ;  /* 0x000000829c647223 */ /* 0x180fe20000010877 */
[-CC-:B------:R-:W-:Y:S01]  /*17c20*/  FFMA.FTZ R172, R172, R130.reuse, -R119.reuse ;  /* 0x00000082acac7223 */ /* 0x180fe20000010877 */
[-CC-:B------:R-:W-:Y:S01]  /*17c30*/  FFMA.FTZ R169, R169, R130.reuse, -R128.reuse ;  /* 0x00000082a9a97223 */ /* 0x180fe20000010880 */
[C---:B------:R-:W-:Y:S03]  /*17c40*/  HMMA.16816.F32.BF16 R8, R76.reuse, R56, R8 ;  /* 0x000000384c08723c */ /* 0x040fe60000041808 */
[-CC-:B------:R-:W-:Y:S01]  /*17c50*/  FFMA.FTZ R168, R168, R130.reuse, -R119.reuse ;  /* 0x00000082a8a87223 */ /* 0x180fe20000010877 */
[-CC-:B------:R-:W-:Y:S01]  /*17c60*/  FFMA.FTZ R174, R151, R130.reuse, -R128.reuse ;  /* 0x0000008297ae7223 */ /* 0x180fe20000010880 */
[-CC-:B------:R-:W-:Y:S01]  /*17c70*/  FFMA.FTZ R149, R149, R130.reuse, -R128.reuse ;  /* 0x0000008295957223 */ /* 0x180fe20000010880 */
[-CC-:B------:R-:W-:Y:S01]  /*17c80*/  FFMA.FTZ R152, R152, R130.reuse, -R119.reuse ;  /* 0x0000008298987223 */ /* 0x180fe20000010877 */
[-CC-:B------:R-:W-:Y:S01]  /*17c90*/  FFMA.FTZ R147, R147, R130.reuse, -R128.reuse ;  /* 0x0000008293937223 */ /* 0x180fe20000010880 */
[-C--:B------:R-:W-:Y:S01]  /*17ca0*/  FFMA.FTZ R141, R141, R130.reuse, -R128 ;  /* 0x000000828d8d7223 */ /* 0x080fe20000010880 */
        /* <DEDUP_REMOVED lines=12> */
[----:B--2---:R-:W-:Y:S03]  /*17d70*/  HMMA.16816.F32.BF16 R40, R76, R68, R40 ;  /* 0x000000444c28723c */ /* 0x004fe60000041828 */
[----:B-1----:R-:W-:-:S05]  /*17d80*/  F2FP.BF16.F32.PACK_AB R69, R99, R96 ;  /* 0x000000606345723e */ /* 0x002fca00000010ff */
[----:B------:R-:W-:Y:S03]  /*17d90*/  HMMA.16816.F32.BF16 R44, R76, R70, R44 ;  /* 0x000000464c2c723c */ /* 0x000fe6000004182c */
[----:B---3--:R-:W-:Y:S01]  /*17da0*/  F2FP.BF16.F32.PACK_AB R68, R87, R86 ;  /* 0x000000565744723e */ /* 0x008fe200000010ff */
[----:B------:R1:W-:Y:S01]  /*17db0*/  MUFU.EX2 R159, R163 ;  /* 0x000000a3009f7308 */ /* 0x0003e20000000800 */
[----:B------:R-:W-:Y:S01]  /*17dc0*/  F2FP.BF16.F32.PACK_AB R71, R98, R97 ;  /* 0x000000616247723e */ /* 0x000fe200000010ff */
[--C-:B------:R-:W-:Y:S01]  /*17dd0*/  FFMA.FTZ R161, R162, R130, -R119.reuse ;  /* 0x00000082a2a17223 */ /* 0x100fe20000010877 */
[----:B------:R-:W-:Y:S01]  /*17de0*/  F2FP.BF16.F32.PACK_AB R70, R85, R94 ;  /* 0x0000005e5546723e */ /* 0x000fe200000010ff */
[----:B------:R-:W2:Y:S01]  /*17df0*/  MUFU.EX2 R158, R158 ;  /* 0x0000009e009e7308 */ /* 0x000ea20000000800 */
[----:B------:R-:W-:Y:S05]  /*17e00*/  LDSM.16.MT88.4 R76, [R197+0x9c00] ;  /* 0x009c0000c54c783b */ /* 0x000fea0000004200 */
[C---:B------:R-:W-:Y:S08]  /*17e10*/  HMMA.16816.F32.BF16 R24, R68.reuse, R52, R24 ;  /* 0x000000344418723c */ /* 0x040ff00000041818 */
[C---:B------:R-:W-:Y:S01]  /*17e20*/  HMMA.16816.F32.BF16 R28, R68.reuse, R54, R28 ;  /* 0x00000036441c723c */ /* 0x040fe2000004181c */
[----:B------:R-:W3:Y:S07]  /*17e30*/  LDSM.16.MT88.4 R52, [R123+0xd800] ;  /* 0x00d800007b34783b */ /* 0x000eee0000004200 */
[C---:B----4-:R-:W-:Y:S08]  /*17e40*/  HMMA.16816.F32.BF16 R16, R68.reuse, R56, R16 ;  /* 0x000000384410723c */ /* 0x050ff00000041810 */
[----:B------:R-:W-:Y:S01]  /*17e50*/  HMMA.16816.F32.BF16 R20, R68, R58, R20 ;  /* 0x0000003a4414723c */ /* 0x000fe20000041814 */
[----:B------:R-:W4:Y:S02]  /*17e60*/  LDSM.16.MT88.4 R56, [R197+0xbc00] ;  /* 0x00bc0000c538783b */ /* 0x000f240000004200 */
[----:B-1----:R-:W-:-:S05]  /*17e70*/  FFMA.FTZ R163, R160, R130, -R119 ;  /* 0x00000082a0a37223 */ /* 0x002fca0000010877 */
[C---:B-----5:R-:W-:Y:S08]  /*17e80*/  HMMA.16816.F32.BF16 R40, R68.reuse, R48, R40 ;  /* 0x000000304428723c */ /* 0x060ff00000041828 */
[C---:B------:R-:W-:Y:S01]  /*17e90*/  HMMA.16816.F32.BF16 R44, R68.reuse, R50, R44 ;  /* 0x00000032442c723c */ /* 0x040fe2000004182c */
[----:B------:R-:W1:Y:S01]  /*17ea0*/  LDSM.16.MT88.4 R48, [R197+0xdc00] ;  /* 0x00dc0000c530783b */ /* 0x000e620000004200 */
[----:B------:R-:W-:Y:S04]  /*17eb0*/  MUFU.EX2 R157, R102 ;  /* 0x00000066009d7308 */ /* 0x000fe80000000800 */
[----:B------:R-:W-:Y:S02]  /*17ec0*/  MUFU.EX2 R156, R101 ;  /* 0x00000065009c7308 */ /* 0x000fe40000000800 */
[C---:B------:R-:W-:Y:S02]  /*17ed0*/  HMMA.16816.F32.BF16 R32, R68.reuse, R80, R32 ;  /* 0x000000504420723c */ /* 0x040fe40000041820 */
[----:B------:R-:W-:Y:S04]  /*17ee0*/  MUFU.EX2 R162, R100 ;  /* 0x0000006400a27308 */ /* 0x000fe80000000800 */
[----:B------:R-:W5:Y:S02]  /*17ef0*/  MUFU.EX2 R161, R161 ;  /* 0x000000a100a17308 */ /* 0x000f640000000800 */
[C---:B------:R-:W-:Y:S01]  /*17f00*/  HMMA.16816.F32.BF16 R36, R68.reuse, R82, R36 ;  /* 0x000000524424723c */ /* 0x040fe20000041824 */
[----:B------:R-:W1:Y:S01]  /*17f10*/  LDSM.16.MT88.4 R80, [R123+0xbc00] ;  /* 0x00bc00007b50783b */ /* 0x000e620000004200 */
[----:B------:R-:W-:Y:S04]  /*17f20*/  MUFU.EX2 R160, R172 ;  /* 0x000000ac00a07308 */ /* 0x000fe80000000800 */
[----:B------:R-:W4:Y:S02]  /*17f30*/  MUFU.EX2 R163, R163 ;  /* 0x000000a300a37308 */ /* 0x000f240000000800 */
[----:B---3--:R-:W-:Y:S03]  /*17f40*/  HMMA.16816.F32.BF16 R64, R68, R52, R64 ;  /* 0x000000344440723c */ /* 0x008fe60000041840 */
[----:B--2---:R-:W-:-:S02]  /*17f50*/  F2FP.BF16.F32.PACK_AB R52, R158, R159 ;  /* 0x0000009f9e34723e */ /* 0x004fc400000010ff */
[----:B-----5:R-:W-:-:S03]  /*17f60*/  F2FP.BF16.F32.PACK_AB R53, R161, R162 ;  /* 0x000000a2a135723e */ /* 0x020fc600000010ff */
[----:B------:R-:W-:Y:S03]  /*17f70*/  HMMA.16816.F32.BF16 R4, R68, R54, R4 ;  /* 0x000000364404723c */ /* 0x000fe60000041804 */
[----:B------:R-:W-:Y:S02]  /*17f80*/  F2FP.BF16.F32.PACK_AB R54, R156, R157 ;  /* 0x0000009d9c36723e */ /* 0x000fe400000010ff */
[----:B----4-:R-:W-:-:S03]  /*17f90*/  F2FP.BF16.F32.PACK_AB R55, R163, R160 ;  /* 0x000000a0a337723e */ /* 0x010fc600000010ff */
[C---:B------:R-:W-:Y:S08]  /*17fa0*/  HMMA.16816.F32.BF16 R8, R68.reuse, R72, R8 ;  /* 0x000000484408723c */ /* 0x040ff00000041808 */
[----:B------:R-:W-:Y:S01]  /*17fb0*/  HMMA.16816.F32.BF16 R12, R68, R74, R12 ;  /* 0x0000004a440c723c */ /* 0x000fe2000004180c */
[----:B------:R-:W2:Y:S02]  /*17fc0*/  LDSM.16.MT88.4 R72, [R123+0x9c00] ;  /* 0x009c00007b48783b */ /* 0x000ea40000004200 */
[----:B------:R-:W-:-:S05]  /*17fd0*/  FFMA.FTZ R102, R167, R130, -R128 ;  /* 0x00000082a7667223 */ /* 0x000fca0000010880 */
[C---:B------:R-:W-:Y:S08]  /*17fe0*/  HMMA.16816.F32.BF16 R24, R52.reuse, R56, R24 ;  /* 0x000000383418723c */ /* 0x040ff00000041818 */
[C---:B------:R-:W-:Y:S01]  /*17ff0*/  HMMA.16816.F32.BF16 R28, R52.reuse, R58, R28 ;  /* 0x0000003a341c723c */ /* 0x040fe2000004181c */
[----:B------:R-:W3:Y:S07]  /*18000*/  LDSM.16.MT88.4 R56, [R123+0xdc00] ;  /* 0x00dc00007b38783b */ /* 0x000eee0000004200 */
[C---:B-1----:R-:W-:Y:S08]  /*18010*/  HMMA.16816.F32.BF16 R40, R52.reuse, R48, R40 ;  /* 0x000000303428723c */ /* 0x042ff00000041828 */
[C---:B------:R-:W-:Y:S01]  /*18020*/  HMMA.16816.F32.BF16 R44, R52.reuse, R50, R44 ;  /* 0x00000032342c723c */ /* 0x040fe2000004182c */
[----:B------:R-:W1:Y:S02]  /*18030*/  LDSM.16.MT88.4 R48, [R197+0xe000] ;  /* 0x00e00000c530783b */ /* 0x000e640000004200 */
[-CC-:B------:R-:W-:Y:S01]  /*18040*/  FFMA.FTZ R172, R171, R130.reuse, -R128.reuse ;  /* 0x00000082abac7223 */ /* 0x180fe20000010880 */
[----:B------:R4:W-:Y:S01]  /*18050*/  MUFU.EX2 R167, R169 ;  /* 0x000000a900a77308 */ /* 0x0009e20000000800 */
[-CC-:B------:R-:W-:Y:S01]  /*18060*/  FFMA.FTZ R171, R170, R130.reuse, -R119.reuse ;  /* 0x00000082aaab7223 */ /* 0x180fe20000010877 */
[-C--:B------:R-:W-:Y:S01]  /*18070*/  FFMA.FTZ R100, R165, R130.reuse, -R128 ;  /* 0x00000082a5647223 */ /* 0x080fe20000010880 */
[-CC-:B------:R-:W-:Y:S01]  /*18080*/  FFMA.FTZ R101, R166, R130.reuse, -R119.reuse ;  /* 0x00000082a6657223 */ /* 0x180fe20000010877 */
[C---:B------:R-:W-:Y:S08]  /*18090*/  HMMA.16816.F32.BF16 R32, R52.reuse, R80, R32 ;  /* 0x000000503420723c */ /* 0x040ff00000041820 */
[C---:B------:R-:W-:Y:S01]  /*180a0*/  HMMA.16816.F32.BF16 R36, R52.reuse, R82, R36 ;  /* 0x000000523424723c */ /* 0x040fe20000041824 */
[----:B------:R-:W5:Y:S02]  /*180b0*/  LDSM.16.MT88.4 R80, [R123+0xc000] ;  /* 0x00c000007b50783b */ /* 0x000f640000004200 */
[----:B----4-:R-:W-:Y:S01]  /*180c0*/  FFMA.FTZ R169, R164, R130, -R119 ;  /* 0x00000082a4a97223 */ /* 0x010fe20000010877 */
[----:B------:R-:W4:Y:S01]  /*180d0*/  MUFU.EX2 R172, R172 ;  /* 0x000000ac00ac7308 */ /* 0x000f220000000800 */
[----:B------:R-:W-:Y:S03]  /*180e0*/  LDSM.16.MT88.4 R68, [R197+0xc000] ;  /* 0x00c00000c544783b */ /* 0x000fe60000004200 */
[----:B------:R-:W-:Y:S04]  /*180f0*/  MUFU.EX2 R165, R102 ;  /* 0x0000006600a57308 */ /* 0x000fe80000000800 */
[----:B------:R-:W1:Y:S04]  /*18100*/  MUFU.EX2 R170, R100 ;  /* 0x0000006400aa7308 */ /* 0x000e680000000800 */
[----:B------:R-:W-:Y:S04]  /*18110*/  MUFU.EX2 R171, R171 ;  /* 0x000000ab00ab7308 */ /* 0x000fe80000000800 */
[----:B------:R-:W1:Y:S04]  /*18120*/  MUFU.EX2 R166, R168 ;  /* 0x000000a800a67308 */ /* 0x000e680000000800 */
[----:B------:R-:W-:Y:S04]  /*18130*/  MUFU.EX2 R164, R101 ;  /* 0x0000006500a47308 */ /* 0x000fe80000000800 */
[----:B------:R-:W5:Y:S01]  /*18140*/  MUFU.EX2 R169, R169 ;  /* 0x000000a900a97308 */ /* 0x000f620000000800 */
[C---:B------:R-:W-:Y:S08]  /*18150*/  HMMA.16816.F32.BF16 R8, R52.reuse, R76, R8 ;  /* 0x0000004c3408723c */ /* 0x040ff00000041808 */
[C---:B------:R-:W-:Y:S01]  /*18160*/  HMMA.16816.F32.BF16 R12, R52.reuse, R78, R12 ;  /* 0x0000004e340c723c */ /* 0x040fe2000004180c */
[----:B------:R-:W5:Y:S07]  /*18170*/  LDSM.16.MT88.4 R76, [R197+0xa000] ;  /* 0x00a00000c54c783b */ /* 0x000f6e0000004200 */
[C---:B--2---:R-:W-:Y:S08]  /*18180*/  HMMA.16816.F32.BF16 R16, R52.reuse, R72, R16 ;  /* 0x000000483410723c */ /* 0x044ff00000041810 */
[C---:B------:R-:W-:Y:S01]  /*18190*/  HMMA.16816.F32.BF16 R20, R52.reuse, R74, R20 ;  /* 0x0000004a3414723c */ /* 0x040fe20000041814 */
[----:B------:R-:W2:Y:S07]  /*181a0*/  LDSM.16.MT88.4 R72, [R123+0xa000] ;  /* 0x00a000007b48783b */ /* 0x000eae0000004200 */
[C---:B---3--:R-:W-:Y:S08]  /*181b0*/  HMMA.16816.F32.BF16 R64, R52.reuse, R56, R64 ;  /* 0x000000383440723c */ /* 0x048ff00000041840 */
[----:B------:R-:W-:Y:S03]  /*181c0*/  HMMA.16816.F32.BF16 R4, R52, R58, R4 ;  /* 0x0000003a3404723c */ /* 0x000fe60000041804 */
[----:B----4-:R-:W-:Y:S01]  /*181d0*/  F2FP.BF16.F32.PACK_AB R52, R167, R172 ;  /* 0x000000aca734723e */ /* 0x010fe200000010ff */
[----:B------:R-:W3:Y:S01]  /*181e0*/  LDSM.16.MT88.4 R56, [R123+0xe000] ;  /* 0x00e000007b38783b */ /* 0x000ee20000004200 */
[----:B-1----:R-:W-:-:S02]  /*181f0*/  F2FP.BF16.F32.PACK_AB R54, R170, R165 ;  /* 0x000000a5aa36723e */ /* 0x002fc400000010ff */
[----:B------:R-:W-:Y:S02]  /*18200*/  F2FP.BF16.F32.PACK_AB R53, R166, R171 ;  /* 0x000000aba635723e */ /* 0x000fe400000010ff */
[----:B-----5:R-:W-:-:S07]  /*18210*/  F2FP.BF16.F32.PACK_AB R55, R169, R164 ;  /* 0x000000a4a937723e */ /* 0x020fce00000010ff */
[C---:B------:R-:W-:Y:S08]  /*18220*/  HMMA.16816.F32.BF16 R40, R52.reuse, R48, R40 ;  /* 0x000000303428723c */ /* 0x040ff00000041828 */
[----:B------:R-:W-:Y:S01]  /*18230*/  HMMA.16816.F32.BF16 R44, R52, R50, R44 ;  /* 0x00000032342c723c */ /* 0x000fe2000004182c */
[----:B------:R-:W1:Y:S02]  /*18240*/  LDSM.16.MT88.4 R48, [R197+0xe400] ;  /* 0x00e40000c530783b */ /* 0x000e640000004200 */
[-C--:B------:R-:W-:Y:S01]  /*18250*/  FFMA.FTZ R168, R153, R130.reuse, -R128 ;  /* 0x0000008299a87223 */ /* 0x080fe20000010880 */
[-CC-:B------:R-:W-:Y:S01]  /*18260*/  FFMA.FTZ R151, R148, R130.reuse, -R119.reuse ;  /* 0x0000008294977223 */ /* 0x180fe20000010877 */
[----:B------:R-:W-:-:S03]  /*18270*/  FFMA.FTZ R100, R150, R130, -R119 ;  /* 0x0000008296647223 */ /* 0x000fc60000010877 */
[C---:B------:R-:W-:Y:S03]  /*18280*/  HMMA.16816.F32.BF16 R32, R52.reuse, R80, R32 ;  /* 0x000000503420723c */ /* 0x040fe60000041820 */
[-C--:B------:R-:W-:Y:S01]  /*18290*/  FFMA.FTZ R80, R155, R130.reuse, -R128 ;  /* 0x000000829b507223 */ /* 0x080fe20000010880 */
[----:B------:R-:W-:Y:S01]  /*182a0*/  FFMA.FTZ R155, R154, R130, -R119 ;  /* 0x000000829a9b7223 */ /* 0x000fe20000010877 */
[----:B------:R-:W-:Y:S04]  /*182b0*/  MUFU.EX2 R168, R168 ;  /* 0x000000a800a87308 */ /* 0x000fe80000000800 */
[----:B------:R4:W5:Y:S04]  /*182c0*/  MUFU.EX2 R153, R80 ;  /* 0x0000005000997308 */ /* 0x0009680000000800 */
[----:B------:R-:W-:Y:S04]  /*182d0*/  MUFU.EX2 R174, R174 ;  /* 0x000000ae00ae7308 */ /* 0x000fe80000000800 */
[----:B------:R-:W1:Y:S04]  /*182e0*/  MUFU.EX2 R149, R149 ;  /* 0x0000009500957308 */ /* 0x000e680000000800 */
[----:B------:R-:W-:Y:S04]  /*182f0*/  MUFU.EX2 R155, R155 ;  /* 0x0000009b009b7308 */ /* 0x000fe80000000800 */
[----:B------:R-:W1:Y:S04]  /*18300*/  MUFU.EX2 R150, R152 ;  /* 0x0000009800967308 */ /* 0x000e680000000800 */
[----:B------:R-:W-:Y:S04]  /*18310*/  MUFU.EX2 R148, R100 ;  /* 0x0000006400947308 */ /* 0x000fe80000000800 */
[----:B------:R-:W1:Y:S01]  /*18320*/  MUFU.EX2 R151, R151 ;  /* 0x0000009700977308 */ /* 0x000e620000000800 */
[C---:B------:R-:W-:Y:S08]  /*18330*/  HMMA.16816.F32.BF16 R8, R52.reuse, R76, R8 ;  /* 0x0000004c3408723c */ /* 0x040ff00000041808 */
        /* <DEDUP_REMOVED lines=8> */
[C---:B------:R-:W-:Y:S01]  /*183c0*/  HMMA.16816.F32.BF16 R36, R52.reuse, R82, R36 ;  /* 0x000000523424723c */ /* 0x040fe20000041824 */
[----:B----4-:R-:W4:Y:S07]  /*183d0*/  LDSM.16.MT88.4 R80, [R123+0xc400] ;  /* 0x00c400007b50783b */ /* 0x010f2e0000004200 */
[C---:B---3--:R-:W-:Y:S08]  /*183e0*/  HMMA.16816.F32.BF16 R64, R52.reuse, R56, R64 ;  /* 0x000000383440723c */ /* 0x048ff00000041840 */
[----:B------:R-:W-:Y:S03]  /*183f0*/  HMMA.16816.F32.BF16 R4, R52, R58, R4 ;  /* 0x0000003a3404723c */ /* 0x000fe60000041804 */
[----:B-----5:R-:W-:Y:S01]  /*18400*/  F2FP.BF16.F32.PACK_AB R52, R168, R153 ;  /* 0x00000099a834723e */ /* 0x020fe200000010ff */
[----:B------:R-:W3:Y:S01]  /*18410*/  LDSM.16.MT88.4 R56, [R123+0xe400] ;  /* 0x00e400007b38783b */ /* 0x000ee20000004200 */
[----:B-1----:R-:W-:-:S02]  /*18420*/  F2FP.BF16.F32.PACK_AB R54, R149, R174 ;  /* 0x000000ae9536723e */ /* 0x002fc400000010ff */
[----:B------:R-:W-:Y:S02]  /*18430*/  F2FP.BF16.F32.PACK_AB R53, R150, R155 ;  /* 0x0000009b9635723e */ /* 0x000fe400000010ff */
[----:B------:R-:W-:-:S07]  /*18440*/  F2FP.BF16.F32.PACK_AB R55, R151, R148 ;  /* 0x000000949737723e */ /* 0x000fce00000010ff */
[C---:B------:R-:W-:Y:S08]  /*18450*/  HMMA.16816.F32.BF16 R40, R52.reuse, R48, R40 ;  /* 0x000000303428723c */ /* 0x040ff00000041828 */
[----:B------:R-:W-:Y:S01]  /*18460*/  HMMA.16816.F32.BF16 R44, R52, R50, R44 ;  /* 0x00000032342c723c */ /* 0x000fe2000004182c */
[----:B------:R-:W1:Y:S02]  /*18470*/  LDSM.16.MT88.4 R48, [R197+0xe800] ;  /* 0x00e80000c530783b */ /* 0x000e640000004200 */
[-CC-:B------:R-:W-:Y:S01]  /*18480*/  FFMA.FTZ R152, R145, R130.reuse, -R128.reuse ;  /* 0x0000008291987223 */ /* 0x180fe20000010880 */
[-C--:B------:R-:W-:Y:S01]  /*18490*/  FFMA.FTZ R154, R143, R130.reuse, -R128 ;  /* 0x000000828f9a7223 */ /* 0x080fe20000010880 */
[----:B------:R5:W-:Y:S01]  /*184a0*/  MUFU.EX2 R145, R147 ;  /* 0x0000009300917308 */ /* 0x000be20000000800 */
[-CC-:B------:R-:W-:Y:S01]  /*184b0*/  FFMA.FTZ R143, R146, R130.reuse, -R119.reuse ;  /* 0x00000082928f7223 */ /* 0x180fe20000010877 */
[----:B------:R-:W-:-:S02]  /*184c0*/  FFMA.FTZ R100, R142, R130, -R119 ;  /* 0x000000828e647223 */ /* 0x000fc40000010877 */
[----:B------:R-:W3:Y:S04]  /*184d0*/  MUFU.EX2 R152, R152 ;  /* 0x0000009800987308 */ /* 0x000ee80000000800 */
[----:B------:R-:W-:Y:S01]  /*184e0*/  MUFU.EX2 R154, R154 ;  /* 0x0000009a009a7308 */ /* 0x000fe20000000800 */
[----:B-----5:R-:W-:-:S03]  /*184f0*/  FFMA.FTZ R147, R140, R130, -R119 ;  /* 0x000000828c937223 */ /* 0x020fc60000010877 */
[----:B------:R-:W5:Y:S04]  /*18500*/  MUFU.EX2 R141, R141 ;  /* 0x0000008d008d7308 */ /* 0x000f680000000800 */
[----:B------:R-:W-:Y:S04]  /*18510*/  MUFU.EX2 R143, R143 ;  /* 0x0000008f008f7308 */ /* 0x000fe80000000800 */
[----:B------:R1:W1:Y:S04]  /*18520*/  MUFU.EX2 R142, R144 ;  /* 0x00000090008e7308 */ /* 0x0002680000000800 */
[----:B------:R-:W-:Y:S04]  /*18530*/  MUFU.EX2 R140, R100 ;  /* 0x00000064008c7308 */ /* 0x000fe80000000800 */
[----:B------:R-:W1:Y:S01]  /*18540*/  MUFU.EX2 R147, R147 ;  /* 0x0000009300937308 */ /* 0x000e620000000800 */
[C---:B------:R-:W-:Y:S08]  /*18550*/  HMMA.16816.F32.BF16 R8, R52.reuse, R76, R8 ;  /* 0x0000004c3408723c */ /* 0x040ff00000041808 */
[C---:B------:R-:W-:Y:S03]  /*18560*/  HMMA.16816.F32.BF16 R12, R52.reuse, R78, R12 ;  /* 0x0000004e340c723c */ /* 0x040fe6000004180c */
[----:B------:R-:W-:Y:S01]  /*18570*/  FADD.FTZ R126, R126, R139 ;  /* 0x0000008b7e7e7221 */ /* 0x000fe20000010000 */
[----:B------:R-:W-:Y:S04]  /*18580*/  LDSM.16.MT88.4 R76, [R197+0xa800] ;  /* 0x00a80000c54c783b */ /* 0x000fe80000004200 */
[C---:B--2---:R-:W-:Y:S08]  /*18590*/  HMMA.16816.F32.BF16 R16, R52.reuse, R72, R16 ;  /* 0x000000483410723c */ /* 0x044ff00000041810 */
[C---:B------:R-:W-:Y:S08]  /*185a0*/  HMMA.16816.F32.BF16 R20, R52.reuse, R74, R20 ;  /* 0x0000004a3414723c */ /* 0x040ff00000041814 */
[C---:B------:R-:W-:Y:S08]  /*185b0*/  HMMA.16816.F32.BF16 R24, R52.reuse, R68, R24 ;  /* 0x000000443418723c */ /* 0x040ff00000041818 */
[C---:B------:R-:W-:Y:S01]  /*185c0*/  HMMA.16816.F32.BF16 R28, R52.reuse, R70, R28 ;  /* 0x00000046341c723c */ /* 0x040fe2000004181c */
[----:B------:R-:W2:Y:S07]  /*185d0*/  LDSM.16.MT88.4 R68, [R197+0xc800] ;  /* 0x00c80000c544783b */ /* 0x000eae0000004200 */
[C---:B----4-:R-:W-:Y:S08]  /*185e0*/  HMMA.16816.F32.BF16 R32, R52.reuse, R80, R32 ;  /* 0x000000503420723c */ /* 0x050ff00000041820 */
[C---:B------:R-:W-:Y:S08]  /*185f0*/  HMMA.16816.F32.BF16 R36, R52.reuse, R82, R36 ;  /* 0x000000523424723c */ /* 0x040ff00000041824 */
[C---:B---3--:R-:W-:Y:S08]  /*18600*/  HMMA.16816.F32.BF16 R64, R52.reuse, R56, R64 ;  /* 0x000000383440723c */ /* 0x048ff00000041840 */
[----:B------:R-:W-:Y:S03]  /*18610*/  HMMA.16816.F32.BF16 R4, R52, R58, R4 ;  /* 0x0000003a3404723c */ /* 0x000fe60000041804 */
[----:B------:R-:W-:Y:S01]  /*18620*/  F2FP.BF16.F32.PACK_AB R52, R152, R145 ;  /* 0x000000919834723e */ /* 0x000fe200000010ff */
[----:B------:R-:W-:Y:S01]  /*18630*/  FADD.FTZ R125, R125, R126 ;  /* 0x0000007e7d7d7221 */ /* 0x000fe20000010000 */
[----:B-----5:R-:W-:Y:S01]  /*18640*/  F2FP.BF16.F32.PACK_AB R54, R141, R154 ;  /* 0x0000009a8d36723e */ /* 0x020fe200000010ff */
[-CC-:B-1----:R-:W-:Y:S01]  /*18650*/  FFMA.FTZ R144, R135, R130.reuse, -R128.reuse ;  /* 0x0000008287907223 */ /* 0x182fe20000010880 */
[----:B------:R-:W-:Y:S01]  /*18660*/  F2FP.BF16.F32.PACK_AB R53, R142, R143 ;  /* 0x0000008f8e35723e */ /* 0x000fe200000010ff */
[--C-:B------:R-:W-:Y:S01]  /*18670*/  FFMA.FTZ R133, R133, R130, -R128.reuse ;  /* 0x0000008285857223 */ /* 0x100fe20000010880 */
[----:B------:R-:W-:Y:S01]  /*18680*/  F2FP.BF16.F32.PACK_AB R55, R147, R140 ;  /* 0x0000008c9337723e */ /* 0x000fe200000010ff */
[-C--:B------:R-:W-:Y:S01]  /*18690*/  FFMA.FTZ R129, R129, R130.reuse, -R128 ;  /* 0x0000008281817223 */ /* 0x080fe20000010880 */
[-CC-:B------:R-:W-:Y:S01]  /*186a0*/  FFMA.FTZ R138, R138, R130.reuse, -R119.reuse ;  /* 0x000000828a8a7223 */ /* 0x180fe20000010877 */
[-CC-:B------:R-:W-:Y:S01]  /*186b0*/  FFMA.FTZ R136, R136, R130.reuse, -R119.reuse ;  /* 0x0000008288887223 */ /* 0x180fe20000010877 */
[----:B------:R-:W-:Y:S01]  /*186c0*/  FFMA.FTZ R134, R134, R130, -R119 ;  /* 0x0000008286867223 */ /* 0x000fe20000010877 */
[----:B------:R-:W1:Y:S02]  /*186d0*/  LDSM.16.MT88.4 R72, [R123+0xa800] ;  /* 0x00a800007b48783b */ /* 0x000e640000004200 */
[----:B------:R-:W-:Y:S03]  /*186e0*/  HMMA.16816.F32.BF16 R40, R52, R48, R40 ;  /* 0x000000303428723c */ /* 0x000fe60000041828 */
        /* <DEDUP_REMOVED lines=22> */
[C---:B--2---:R-:W-:Y:S03]  /*18850*/  HMMA.16816.F32.BF16 R24, R52.reuse, R68, R24 ;  /* 0x000000443418723c */ /* 0x044fe60000041818 */
[----:B------:R-:W-:Y:S01]  /*18860*/  FADD.FTZ R97, R98, R97 ;  /* 0x0000006162617221 */ /* 0x000fe20000010000 */
[-C--:B------:R-:W-:Y:S01]  /*18870*/  FFMA.FTZ R68, R131, R130.reuse, -R128 ;  /* 0x0000008283447223 */ /* 0x080fe20000010880 */
[----:B------:R-:W-:Y:S01]  /*18880*/  FFMA.FTZ R130, R132, R130, -R119 ;  /* 0x0000008284827223 */ /* 0x000fe20000010877 */
[----:B------:R-:W-:Y:S01]  /*18890*/  FADD.FTZ R159, R159, R94 ;  /* 0x0000005e9f9f7221 */ /* 0x000fe20000010000 */
[----:B------:R-:W-:Y:S01]  /*188a0*/  FADD.FTZ R162, R162, R97 ;  /* 0x00000061a2a27221 */ /* 0x000fe20000010000 */
[----:B------:R-:W-:Y:S01]  /*188b0*/  MUFU.EX2 R144, R144 ;  /* 0x0000009000907308 */ /* 0x000fe20000000800 */
[C---:B------:R-:W-:Y:S03]  /*188c0*/  HMMA.16816.F32.BF16 R8, R52.reuse, R76, R8 ;  /* 0x0000004c3408723c */ /* 0x040fe60000041808 */
[----:B------:R-:W-:Y:S01]  /*188d0*/  FADD.FTZ R158, R158, R159 ;  /* 0x0000009f9e9e7221 */ /* 0x000fe20000010000 */
[----:B------:R-:W-:Y:S01]  /*188e0*/  FADD.FTZ R161, R161, R162 ;  /* 0x000000a2a1a17221 */ /* 0x000fe20000010000 */
[----:B------:R-:W2:Y:S04]  /*188f0*/  MUFU.EX2 R131, R133 ;  /* 0x0000008500837308 */ /* 0x000ea80000000800 */
[----:B------:R2:W-:Y:S01]  /*18900*/  MUFU.EX2 R128, R68 ;  /* 0x0000004400807308 */ /* 0x0005e20000000800 */
[C---:B------:R-:W-:Y:S03]  /*18910*/  HMMA.16816.F32.BF16 R12, R52.reuse, R78, R12 ;  /* 0x0000004e340c723c */ /* 0x040fe6000004180c */
[----:B------:R-:W1:Y:S04]  /*18920*/  MUFU.EX2 R127, R129 ;  /* 0x00000081007f7308 */ /* 0x000e680000000800 */
[----:B------:R-:W-:Y:S04]  /*18930*/  MUFU.EX2 R0, R138 ;  /* 0x0000008a00007308 */ /* 0x000fe80000000800 */
[----:B------:R-:W3:Y:S04]  /*18940*/  MUFU.EX2 R119, R136 ;  /* 0x0000008800777308 */ /* 0x000ee80000000800 */
[----:B------:R-:W-:Y:S04]  /*18950*/  MUFU.EX2 R63, R134 ;  /* 0x00000086003f7308 */ /* 0x000fe80000000800 */
[----:B------:R-:W4:Y:S01]  /*18960*/  MUFU.EX2 R122, R130 ;  /* 0x00000082007a7308 */ /* 0x000f220000000800 */
[----:B------:R-:W-:Y:S01]  /*18970*/  FADD.FTZ R157, R157, R158 ;  /* 0x0000009e9d9d7221 */ /* 0x000fe20000010000 */
[----:B------:R-:W-:Y:S01]  /*18980*/  FADD.FTZ R160, R160, R161 ;  /* 0x000000a1a0a07221 */ /* 0x000fe20000010000 */
[----:B------:R-:W-:Y:S03]  /*18990*/  HMMA.16816.F32.BF16 R28, R52, R70, R28 ;  /* 0x00000046341c723c */ /* 0x000fe6000004181c */
[----:B--2---:R-:W-:Y:S01]  /*189a0*/  F2FP.BF16.F32.PACK_AB R68, R131, R144 ;  /* 0x000000908344723e */ /* 0x004fe200000010ff */
[----:B------:R-:W-:Y:S01]  /*189b0*/  FADD.FTZ R157, R156, R157 ;  /* 0x0000009d9c9d7221 */ /* 0x000fe20000010000 */
[----:B------:R-:W-:Y:S01]  /*189c0*/  FADD.FTZ R160, R163, R160 ;  /* 0x000000a0a3a07221 */ /* 0x000fe20000010000 */
[----:B-1----:R-:W-:Y:S01]  /*189d0*/  F2FP.BF16.F32.PACK_AB R70, R127, R128 ;  /* 0x000000807f46723e */ /* 0x002fe200000010ff */
[----:B------:R-:W1:Y:S01]  /*189e0*/  LDSM.16.MT88.4 R76, [R197+0xec00] ;  /* 0x00ec0000c54c783b */ /* 0x000e620000004200 */
[----:B------:R-:W-:Y:S01]  /*189f0*/  FADD.FTZ R172, R172, R157 ;  /* 0x0000009dacac7221 */ /* 0x000fe20000010000 */
[----:B------:R-:W-:Y:S01]  /*18a00*/  FADD.FTZ R171, R171, R160 ;  /* 0x000000a0abab7221 */ /* 0x000fe20000010000 */
[----:B---3--:R-:W-:-:S02]  /*18a10*/  F2FP.BF16.F32.PACK_AB R69, R119, R0 ;  /* 0x000000007745723e */ /* 0x008fc400000010ff */
[----:B----4-:R-:W-:Y:S01]  /*18a20*/  F2FP.BF16.F32.PACK_AB R71, R122, R63 ;  /* 0x0000003f7a47723e */ /* 0x010fe200000010ff */
[----:B------:R-:W-:Y:S01]  /*18a30*/  FADD.FTZ R172, R167, R172 ;  /* 0x000000aca7ac7221 */ /* 0x000fe20000010000 */
[----:B------:R-:W-:Y:S01]  /*18a40*/  FADD.FTZ R171, R166, R171 ;  /* 0x000000aba6ab7221 */ /* 0x000fe20000010000 */
[----:B------:R-:W-:Y:S01]  /*18a50*/  HMMA.16816.F32.BF16 R44, R52, R50, R44 ;  /* 0x00000032342c723c */ /* 0x000fe2000004182c */
[----:B------:R-:W2:Y:S02]  /*18a60*/  LDSM.16.MT88.4 R48, [R197+0xcc00] ;  /* 0x00cc0000c530783b */ /* 0x000ea40000004200 */
[----:B------:R-:W-:Y:S01]  /*18a70*/  FADD.FTZ R165, R165, R172 ;  /* 0x000000aca5a57221 */ /* 0x000fe20000010000 */
[----:B------:R-:W-:-:S04]  /*18a80*/  FADD.FTZ R164, R164, R171 ;  /* 0x000000aba4a47221 */ /* 0x000fc80000010000 */
[C---:B------:R-:W-:Y:S01]  /*18a90*/  HMMA.16816.F32.BF16 R112, R68.reuse, R108, R8 ;  /* 0x0000006c4470723c */ /* 0x040fe20000041808 */
[----:B------:R-:W3:Y:S04]  /*18aa0*/  LDSM.16.MT88.4 R8, [R123+0xcc00] ;  /* 0x00cc00007b08783b */ /* 0x000ee80000004200 */
[----:B------:R-:W-:Y:S01]  /*18ab0*/  FADD.FTZ R170, R170, R165 ;  /* 0x000000a5aaaa7221 */ /* 0x000fe20000010000 */
[----:B------:R-:W-:Y:S02]  /*18ac0*/  FADD.FTZ R164, R169, R164 ;  /* 0x000000a4a9a47221 */ /* 0x000fe40000010000 */
[----:B------:R-:W-:Y:S01]  /*18ad0*/  HMMA.16816.F32.BF16 R108, R68, R110, R12 ;  /* 0x0000006e446c723c */ /* 0x000fe2000004180c */
[----:B------:R-:W4:Y:S02]  /*18ae0*/  LDSM.16.MT88.4 R12, [R123+0xec00] ;  /* 0x00ec00007b0c783b */ /* 0x000f240000004200 */
[----:B------:R-:W-:Y:S01]  /*18af0*/  FADD.FTZ R153, R153, R170 ;  /* 0x000000aa99997221 */ /* 0x000fe20000010000 */
[----:B------:R-:W-:-:S03]  /*18b00*/  FADD.FTZ R155, R155, R164 ;  /* 0x000000a49b9b7221 */ /* 0x000fc60000010000 */
[----:B------:R-:W-:Y:S01]  /*18b10*/  FADD.FTZ R153, R168, R153 ;  /* 0x00000099a8997221 */ /* 0x000fe20000010000 */
[----:B------:R-:W-:-:S03]  /*18b20*/  FADD.FTZ R155, R150, R155 ;  /* 0x0000009b969b7221 */ /* 0x000fc60000010000 */
[----:B------:R-:W-:Y:S01]  /*18b30*/  FADD.FTZ R174, R174, R153 ;  /* 0x00000099aeae7221 */ /* 0x000fe20000010000 */
[----:B------:R-:W-:Y:S01]  /*18b40*/  FADD.FTZ R148, R148, R155 ;  /* 0x0000009b94947221 */ /* 0x000fe20000010000 */
[----:B------:R-:W-:Y:S05]  /*18b50*/  HMMA.16816.F32.BF16 R16, R52, R72, R16 ;  /* 0x000000483410723c */ /* 0x000fea0000041810 */
[----:B------:R-:W-:Y:S01]  /*18b60*/  FADD.FTZ R174, R149, R174 ;  /* 0x000000ae95ae7221 */ /* 0x000fe20000010000 */
[----:B------:R-:W-:-:S03]  /*18b70*/  FADD.FTZ R148, R151, R148 ;  /* 0x0000009497947221 */ /* 0x000fc60000010000 */
[----:B------:R-:W-:Y:S01]  /*18b80*/  FADD.FTZ R145, R145, R174 ;  /* 0x000000ae91917221 */ /* 0x000fe20000010000 */
[----:B------:R-:W-:Y:S03]  /*18b90*/  HMMA.16816.F32.BF16 R20, R52, R74, R20 ;  /* 0x0000004a3414723c */ /* 0x000fe60000041814 */
[----:B------:R-:W-:Y:S01]  /*18ba0*/  FADD.FTZ R143, R143, R148 ;  /* 0x000000948f8f7221 */ /* 0x000fe20000010000 */
[----:B------:R-:W-:-:S04]  /*18bb0*/  FADD.FTZ R145, R152, R145 ;  /* 0x0000009198917221 */ /* 0x000fc80000010000 */
[----:B------:R-:W-:Y:S03]  /*18bc0*/  HMMA.16816.F32.BF16 R32, R52, R80, R32 ;  /* 0x000000503420723c */ /* 0x000fe60000041820 */
[----:B------:R-:W-:-:S05]  /*18bd0*/  FADD.FTZ R143, R142, R143 ;  /* 0x0000008f8e8f7221 */ /* 0x000fca0000010000 */
[C---:B------:R-:W-:Y:S08]  /*18be0*/  HMMA.16816.F32.BF16 R36, R52.reuse, R82, R36 ;  /* 0x000000523424723c */ /* 0x040ff00000041824 */
[C---:B------:R-:W-:Y:S08]  /*18bf0*/  HMMA.16816.F32.BF16 R64, R52.reuse, R56, R64 ;  /* 0x000000383440723c */ /* 0x040ff00000041840 */
[----:B------:R-:W-:Y:S03]  /*18c00*/  HMMA.16816.F32.BF16 R4, R52, R58, R4 ;  /* 0x0000003a3404723c */ /* 0x000fe60000041804 */
[----:B------:R-:W-:Y:S01]  /*18c10*/  FADD.FTZ R154, R154, R145 ;  /* 0x000000919a9a7221 */ /* 0x000fe20000010000 */
[----:B------:R-:W-:-:S03]  /*18c20*/  FADD.FTZ R140, R140, R143 ;  /* 0x0000008f8c8c7221 */ /* 0x000fc60000010000 */
[----:B------:R-:W-:Y:S01]  /*18c30*/  FADD.FTZ R141, R141, R154 ;  /* 0x0000009a8d8d7221 */ /* 0x000fe20000010000 */
[----:B------:R-:W-:Y:S01]  /*18c40*/  FADD.FTZ R147, R147, R140 ;  /* 0x0000008c93937221 */ /* 0x000fe20000010000 */
[----:B-----5:R-:W-:Y:S05]  /*18c50*/  HMMA.16816.F32.BF16 R104, R68, R100, R16 ;  /* 0x000000644468723c */ /* 0x020fea0000041810 */
[----:B------:R-:W-:Y:S01]  /*18c60*/  FADD.FTZ R144, R144, R141 ;  /* 0x0000008d90907221 */ /* 0x000fe20000010000 */
[----:B------:R-:W-:-:S03]  /*18c70*/  FADD.FTZ R0, R0, R147 ;  /* 0x0000009300007221 */ /* 0x000fc60000010000 */
[----:B------:R-:W-:Y:S01]  /*18c80*/  FADD.FTZ R131, R131, R144 ;  /* 0x0000009083837221 */ /* 0x000fe20000010000 */
[----:B-1----:R-:W-:Y:S03]  /*18c90*/  HMMA.16816.F32.BF16 R80, R68, R76, R40 ;  /* 0x0000004c4450723c */ /* 0x002fe60000041828 */
[----:B------:R-:W-:-:S05]  /*18ca0*/  FADD.FTZ R128, R128, R131 ;  /* 0x0000008380807221 */ /* 0x000fca0000010000 */
[C---:B------:R-:W-:Y:S08]  /*18cb0*/  HMMA.16816.F32.BF16 R100, R68.reuse, R102, R20 ;  /* 0x000000664464723c */ /* 0x040ff00000041814 */
[C---:B--2---:R-:W-:Y:S08]  /*18cc0*/  HMMA.16816.F32.BF16 R96, R68.reuse, R48, R24 ;  /* 0x000000304460723c */ /* 0x044ff00000041818 */
[C---:B------:R-:W-:Y:S08]  /*18cd0*/  HMMA.16816.F32.BF16 R92, R68.reuse, R50, R28 ;  /* 0x00000032445c723c */ /* 0x040ff0000004181c */
[C---:B---3--:R-:W-:Y:S08]  /*18ce0*/  HMMA.16816.F32.BF16 R88, R68.reuse, R8, R32 ;  /* 0x000000084458723c */ /* 0x048ff00000041820 */
[C---:B------:R-:W-:Y:S08]  /*18cf0*/  HMMA.16816.F32.BF16 R84, R68.reuse, R10, R36 ;  /* 0x0000000a4454723c */ /* 0x040ff00000041824 */
[C---:B------:R-:W-:Y:S08]  /*18d00*/  HMMA.16816.F32.BF16 R76, R68.reuse, R78, R44 ;  /* 0x0000004e444c723c */ /* 0x040ff0000004182c */
[C---:B----4-:R-:W-:Y:S08]  /*18d10*/  HMMA.16816.F32.BF16 R72, R68.reuse, R12, R64 ;  /* 0x0000000c4448723c */ /* 0x050ff00000041840 */
[----:B------:R-:W-:Y:S03]  /*18d20*/  HMMA.16816.F32.BF16 R68, R68, R14, R4 ;  /* 0x0000000e4444723c */ /* 0x000fe60000041804 */
        /* <DEDUP_REMOVED lines=8> */
[----:B------:R-:W-:Y:S02]  /*18db0*/  IMAD.MOV.U32 R64, RZ, RZ, R60 ;  /* 0x000000ffff407224 */ /* 0x000fe400078e003c */
[----:B------:R-:W-:Y:S01]  /*18dc0*/  @P2 VIADD R62, R62, 0xfffffffd ;  /* 0xfffffffd3e3e2836 */ /* 0x000fe20000000000 */
[----:B------:R-:W-:Y:S06]  /*18dd0*/  @P2 BRA `(.L_x_2855) ;  /* 0x0000000000042947 */ /* 0x000fec0003800000 */
.L_x_2846:
[----:B------:R-:W-:-:S07]  /*18de0*/  IADD3 R62, PT, PT, R64, -0x1, RZ ;  /* 0xffffffff403e7810 */ /* 0x000fce0007ffe0ff */
.L_x_2855:
[----:B------:R-:W-:Y:S05]  /*18df0*/  BSYNC B2 ;  /* 0x0000000000027941 */ /* 0x000fea0003800000 */
.L_x_2845:
        /* <DEDUP_REMOVED lines=12> */
.L_x_2863:
        /* <DEDUP_REMOVED lines=77> */
.L_x_2858:
[----:B------:R-:W-:Y:S05]  /*19390*/  BSYNC.RECONVERGENT B0 ;  /* 0x0000000000007941 */ /* 0x000fea0003800200 */
.L_x_2857:
        /* <DEDUP_REMOVED lines=22> */
[CC--:B------:R-:W-:Y:S02]  /*19500*/  IADD3.X R7, PT, PT, R0.reuse, R209.reuse, RZ, P4, !PT ;  /* 0x000000d100077210 */ /* 0x0c0fe400027fe4ff */
[----:B------:R-:W-:Y:S02]  /*19510*/  IADD3 R12, P4, PT, R3, R4, RZ ;  /* 0x00000004030c7210 */ /* 0x000fe40007f9e0ff */
[----:B------:R-:W-:Y:S02]  /*19520*/  @!P0 MOV R3, R209 ;  /* 0x000000d100038202 */ /* 0x000fe40000000f00 */
[----:B------:R-:W-:Y:S02]  /*19530*/  IADD3.X R5, PT, PT, R0, R7, RZ, P5, !PT ;  /* 0x0000000700057210 */ /* 0x000fe40002ffe4ff */
[----:B------:R-:W-:Y:S02]  /*19540*/  IADD3 R226, PT, PT, R226, -0x1, RZ ;  /* 0xffffffffe2e27810 */ /* 0x000fe40007ffe0ff */
[----:B------:R-:W-:Y:S02]  /*19550*/  IADD3.X R13, PT, PT, R0, R5, RZ, P4, !PT ;  /* 0x00000005000d7210 */ /* 0x000fe400027fe4ff */
[----:B------:R-:W-:Y:S02]  /*19560*/  ISETP.GT.AND P4, PT, R226, R201, PT ;  /* 0x000000c9e200720c */ /* 0x000fe40003f84270 */
[----:B--2---:R-:W-:Y:S02]  /*19570*/  LEA R215, R2, UR6, 0x1 ;  /* 0x0000000602d77c11 */ /* 0x004fe4000f8e08ff */
[----:B------:R-:W-:Y:S03]  /*19580*/  @!P0 MOV R2, R208 ;  /* 0x000000d000028202 */ /* 0x000fe60000000f00 */
        /* <DEDUP_REMOVED lines=78> */
[----:B------:R-:W4:Y:S06]  /*19a70*/  LDSM.16.M88.4 R152, [R196+0x4400] ;  /* 0x00440000c498783b */ /* 0x000f2c0000000200 */
[----:B------:R-:W4:Y:S01]  /*19a80*/  LDSM.16.M88.4 R156, [R196+0x4800] ;  /* 0x00480000c49c783b */ /* 0x000f220000000200 */
[C---:B------:R-:W-:Y:S05]  /*19a90*/  HMMA.16816.F32.BF16 R32, R124.reuse, R34, RZ ;  /* 0x000000227c20723c */ /* 0x040fea00000418ff */
[----:B------:R-:W-:Y:S03]  /*19aa0*/  LDSM.16.M88.4 R160, [R199+0x6800] ;  /* 0x00680000c7a0783b */ /* 0x000fe60000000200 */
        /* <DEDUP_REMOVED lines=14> */
[C---:B------:R-:W-:Y:S01]  /*19b90*/  HMMA.16816.F32.BF16 R60, R124.reuse, R64, RZ ;  /* 0x000000407c3c723c */ /* 0x040fe200000418ff */
[----:B------:R-:W-:Y:S07]  /*19ba0*/  LDSM.16.M88.4 R192, [R196+0x7000] ;  /* 0x00700000c4c0783b */ /* 0x000fee0000000200 */
        /* <DEDUP_REMOVED lines=125> */
[-C--:B------:R-:W-:Y:S01]  /*1a380*/  FMUL.FTZ R147, R24, R0.reuse ;  /* 0x0000000018937220 */ /* 0x080fe20000410000 */
[-C--:B---3--:R-:W-:Y:S01]  /*1a390*/  FMUL.FTZ R146, R25, R0.reuse ;  /* 0x0000000019927220 */ /* 0x088fe20000410000 */
        /* <DEDUP_REMOVED lines=17> */
[-C--:B------:R-:W-:Y:S01]  /*1a4b0*/  FMUL.FTZ R31, R32, R0.reuse ;  /* 0x00000000201f7220 */ /* 0x080fe20000410000 */
[-C--:B------:R-:W-:Y:S01]  /*1a4c0*/  FMUL.FTZ R32, R33, R0.reuse ;  /* 0x0000000021207220 */ /* 0x080fe20000410000 */
[-C--:B------:R-:W-:Y:S03]  /*1a4d0*/  FMUL.FTZ R33, R34, R0.reuse ;  /* 0x0000000022217220 */ /* 0x080fe60000410000 */
[----:B------:R-:W1:Y:S01]  /*1a4e0*/  MUFU.TANH R17, R17 ;  /* 0x0000001100117308 */ /* 0x000e620000002400 */
[-C--:B------:R-:W-:Y:S01]  /*1a4f0*/  FMUL.FTZ R34, R35, R0.reuse ;  /* 0x0000000023227220 */ /* 0x080fe20000410000 */
[-C--:B---3--:R-:W-:Y:S01]  /*1a500*/  FMUL.FTZ R147, R36, R0.reuse ;  /* 0x0000000024937220 */ /* 0x088fe20000410000 */
[-C--:B------:R-:W-:Y:S01]  /*1a510*/  FMUL.FTZ R35, R37, R0.reuse ;  /* 0x0000000025237220 */ /* 0x080fe20000410000 */
[-C--:B------:R-:W-:Y:S06]  /*1a520*/  FMUL.FTZ R177, R38, R0.reuse ;  /* 0x0000000026b17220 */ /* 0x080fec0000410000 */
[----:B------:R-:W3:Y:S01]  /*1a530*/  MUFU.TANH R18, R18 ;  /* 0x0000001200127308 */ /* 0x000ee20000002400 */
        /* <DEDUP_REMOVED lines=33> */
[----:B------:R4:W1:Y:S01]  /*1a750*/  MUFU.TANH R6, R52 ;  /* 0x0000003400067308 */ /* 0x0008620000002400 */
[C---:B-----5:R-:W-:Y:S03]  /*1a760*/  HMMA.16816.F32.BF16 R60, R188.reuse, R8, R60 ;  /* 0x00000008bc3c723c */ /* 0x060fe6000004183c */
[-C--:B------:R-:W-:Y:S06]  /*1a770*/  FMUL.FTZ R8, R58, R0.reuse ;  /* 0x000000003a087220 */ /* 0x080fec0000410000 */
[----:B------:R-:W1:Y:S01]  /*1a780*/  MUFU.TANH R25, R25 ;  /* 0x0000001900197308 */ /* 0x000e620000002400 */
[----:B------:R-:W-:Y:S09]  /*1a790*/  HMMA.16816.F32.BF16 R64, R188, R10, R64 ;  /* 0x0000000abc40723c */ /* 0x000ff20000041840 */
[----:B------:R-:W1:Y:S01]  /*1a7a0*/  MUFU.TANH R26, R26 ;  /* 0x0000001a001a7308 */ /* 0x000e620000002400 */
[-C--:B------:R-:W-:Y:S01]  /*1a7b0*/  FMUL.FTZ R51, R60, R0.reuse ;  /* 0x000000003c337220 */ /* 0x080fe20000410000 */
[-C--:B------:R-:W-:Y:S08]  /*1a7c0*/  FMUL.FTZ R61, R61, R0.reuse ;  /* 0x000000003d3d7220 */ /* 0x080ff00000410000 */
[----:B------:R-:W1:Y:S01]  /*1a7d0*/  MUFU.TANH R28, R28 ;  /* 0x0000001c001c7308 */ /* 0x000e620000002400 */
[-C--:B----4-:R-:W-:Y:S01]  /*1a7e0*/  FMUL.FTZ R52, R62, R0.reuse ;  /* 0x000000003e347220 */ /* 0x090fe20000410000 */
[-C--:B------:R-:W-:Y:S01]  /*1a7f0*/  FMUL.FTZ R10, R63, R0.reuse ;  /* 0x000000003f0a7220 */ /* 0x080fe20000410000 */
        /* <DEDUP_REMOVED lines=60> */
[----:B------:R-:W-:Y:S02]  /*1abc0*/  IABS R56, R60 ;  /* 0x0000003c00387213 */ /* 0x000fe40000000000 */
        /* <DEDUP_REMOVED lines=26> */
[----:B------:R-:W-:Y:S01]  /*1ad70*/  ISETP.GE.U32.AND P6, PT, R11, R58, PT ;  /* 0x0000003a0b00720c */ /* 0x000fe20003fc6070 */
[----:B------:R-:W2:Y:S06]  /*1ad80*/  LD.E.64 R60, desc[UR4][R120.64+0x38] ;  /* 0x00003804783c7980 */ /* 0x000eac000c101b00 */
[----:B------:R-:W-:Y:S02]  /*1ad90*/  @P5 IADD3 R59, PT, PT, R59, 0x1, RZ ;  /* 0x000000013b3b5810 */ /* 0x000fe40007ffe0ff */
[----:B------:R-:W-:Y:S02]  /*1ada0*/  ISETP.GE.AND P5, PT, R55, RZ, PT ;  /* 0x000000ff3700720c */ /* 0x000fe40003fa6270 */
[----:B------:R-:W-:Y:S01]  /*1adb0*/  LOP3.LUT R55, RZ, R62, RZ, 0x33, !PT ;  /* 0x0000003eff377212 */ /* 0x000fe200078e33ff */
[----:B------:R-:W-:Y:S02]  /*1adc0*/  @!P4 IMAD.MOV R59, RZ, RZ, -R59 ;  /* 0x000000ffff3bc224 */ /* 0x000fe400078e0a3b */
[----:B------:R-:W-:Y:S01]  /*1add0*/  @P6 VIADD R64, R64, 0x1 ;  /* 0x0000000140406836 */ /* 0x000fe20000000000 */
[----:B------:R-:W-:Y:S04]  /*1ade0*/  ISETP.NE.AND P6, PT, R62, RZ, PT ;  /* 0x000000ff3e00720c */ /* 0x000fe80003fc5270 */
[----:B------:R-:W-:Y:S03]  /*1adf0*/  SEL R59, R55, R59, !P6 ;  /* 0x0000003b373b7207 */ /* 0x000fe60007000000 */
[----:B------:R-:W-:Y:S02]  /*1ae00*/  @!P5 IADD3 R64, PT, PT, -R64, RZ, RZ ;  /* 0x000000ff4040d210 */ /* 0x000fe40007ffe1ff */
[----:B------:R-:W-:Y:S02]  /*1ae10*/  LEA R56, P5, R59, R220, 0x2 ;  /* 0x000000dc3b387211 */ /* 0x000fe400078a10ff */
[----:B------:R-:W-:Y:S02]  /*1ae20*/  SEL R55, R55, R64, !P6 ;  /* 0x0000004037377207 */ /* 0x000fe40007000000 */
[-C--:B------:R-:W-:Y:S01]  /*1ae30*/  LEA.HI.X.SX32 R57, R59, R221.reuse, 0x2, P5 ;  /* 0x000000dd3b397211 */ /* 0x080fe200028f16ff */
[----:B------:R-:W3:Y:S01]  /*1ae40*/  LD.E.64 R64, desc[UR4][R120.64+0x20] ;  /* 0x0000200478407980 */ /* 0x000ee2000c101b00 */
[C---:B------:R-:W-:Y:S04]  /*1ae50*/  LEA R66, P4, R55.reuse, R220, 0x2 ;  /* 0x000000dc37427211 */ /* 0x040fe800078810ff */
[C---:B------:R-:W-:Y:S01]  /*1ae60*/  LEA.HI.X.SX32 R67, R55.reuse, R221, 0x2, P4 ;  /* 0x000000dd37437211 */ /* 0x040fe200020f16ff */
[----:B------:R-:W-:Y:S01]  /*1ae70*/  IMAD.IADD R55, R55, 0x1, -R59 ;  /* 0x0000000137377824 */ /* 0x000fe200078e0a3b */
[----:B------:R-:W4:Y:S03]  /*1ae80*/  LD.E R56, desc[UR4][R56.64] ;  /* 0x0000000438387980 */ /* 0x000f26000c101900 */
[----:B------:R-:W-:Y:S01]  /*1ae90*/  IMAD R62, R62, R55, -0x80 ;  /* 0xffffff803e3e7424 */ /* 0x000fe200078e0237 */
[----:B------:R-:W4:Y:S04]  /*1aea0*/  LD.E R11, desc[UR4][R66.64] ;  /* 0x00000004420b7980 */ /* 0x000f28000c101900 */
        /* <DEDUP_REMOVED lines=13> */
.L_x_2862:
[----:B------:R-:W-:Y:S05]  /*1af80*/  BSYNC.RECONVERGENT B0 ;  /* 0x0000000000007941 */ /* 0x000fea0003800200 */
.L_x_2861:
        /* <DEDUP_REMOVED lines=68> */
.L_x_2860:
[----:B------:R-:W-:Y:S05]  /*1b3d0*/  BSYNC.RECONVERGENT B1 ;  /* 0x0000000000017941 */ /* 0x000fea0003800200 */
.L_x_2859:
[C---:B------:R-:W-:Y:S01]  /*1b3e0*/  VIADD R153, R229.reuse, 0xffffffc1 ;  /* 0xffffffc1e5997836 */ /* 0x040fe20000000000 */
[CC--:B------:R-:W-:Y:S01]  /*1b3f0*/  ISETP.GE.AND P4, PT, R229.reuse, R218.reuse, PT ;  /* 0x000000dae500720c */ /* 0x0c0fe20003f86270 */
[C---:B------:R-:W-:Y:S01]  /*1b400*/  VIADD R151, R229.reuse, 0xffffffc8 ;  /* 0xffffffc8e5977836 */ /* 0x040fe20000000000 */
[CC--:B------:R-:W-:Y:S01]  /*1b410*/  ISETP.GE.AND P1, PT, R229.reuse, R225.reuse, PT ;  /* 0x000000e1e500720c */ /* 0x0c0fe20003f26270 */
[----:B------:R-:W-:Y:S01]  /*1b420*/  VIADD R149, R229, 0xffffffc9 ;  /* 0xffffffc9e5957836 */ /* 0x000fe20000000000 */
[----:B-1----:R-:W-:Y:S01]  /*1b430*/  FSEL R177, R177, -INF , P4 ;  /* 0xff800000b1b17808 */ /* 0x002fe20002000000 */
[----:B------:R-:W-:Y:S01]  /*1b440*/  VIADD R11, R229, 0xffffffc0 ;  /* 0xffffffc0e50b7836 */ /* 0x000fe20000000000 */
[-C--:B------:R-:W-:Y:S01]  /*1b450*/  ISETP.GE.AND P4, PT, R153, R225.reuse, PT ;  /* 0x000000e19900720c */ /* 0x080fe20003f86270 */
[----:B------:R-:W-:Y:S01]  /*1b460*/  VIADD R67, R229, 0xffffffd1 ;  /* 0xffffffd1e5437836 */ /* 0x000fe20000000000 */
[----:B------:R-:W-:Y:S01]  /*1b470*/  FSEL R191, R147, -INF , P1 ;  /* 0xff80000093bf7808 */ /* 0x000fe20000800000 */
[----:B------:R-:W-:Y:S01]  /*1b480*/  VIADD R147, R229, 0xffffffd0 ;  /* 0xffffffd0e5937836 */ /* 0x000fe20000000000 */
[----:B------:R-:W-:Y:S01]  /*1b490*/  FSEL R66, R3, -INF , P4 ;  /* 0xff80000003427808 */ /* 0x000fe20002000000 */
[----:B------:R-:W-:Y:S01]  /*1b4a0*/  VIADD R65, R229, 0xffffffd9 ;  /* 0xffffffd9e5417836 */ /* 0x000fe20000000000 */
[----:B------:R-:W3:Y:S01]  /*1b4b0*/  LD.E R3, desc[UR4][R120.64+0xdc] ;  /* 0x0000dc0478037980 */ /* 0x000ee2000c101900 */
[-C--:B------:R-:W-:Y:S01]  /*1b4c0*/  ISETP.GE.AND P4, PT, R151, R225.reuse, PT ;  /* 0x000000e19700720c */ /* 0x080fe20003f86270 */
[----:B------:R-:W-:Y:S01]  /*1b4d0*/  VIADD R129, R229, 0xffffffe1 ;  /* 0xffffffe1e5817836 */ /* 0x000fe20000000000 */
[-C--:B------:R-:W-:Y:S01]  /*1b4e0*/  ISETP.GE.AND P3, PT, R11, R218.reuse, PT ;  /* 0x000000da0b00720c */ /* 0x080fe20003f66270 */
[C---:B------:R-:W-:Y:S01]  /*1b4f0*/  VIADD R125, R229.reuse, 0xffffffe9 ;  /* 0xffffffe9e57d7836 */ /* 0x040fe20000000000 */
[----:B------:R-:W-:Y:S01]  /*1b500*/  FSEL R142, R142, -INF , P4 ;  /* 0xff8000008e8e7808 */ /* 0x000fe20002000000 */
[----:B------:R-:W-:Y:S01]  /*1b510*/  VIADD R131, R229, 0xffffffe0 ;  /* 0xffffffe0e5837836 */ /* 0x000fe20000000000 */
[-C--:B------:R-:W-:Y:S01]  /*1b520*/  ISETP.GE.AND P4, PT, R149, R225.reuse, PT ;  /* 0x000000e19500720c */ /* 0x080fe20003f86270 */
[C---:B--2---:R-:W-:Y:S01]  /*1b530*/  VIADD R61, R229.reuse, 0xfffffff1 ;  /* 0xfffffff1e53d7836 */ /* 0x044fe20000000000 */
[----:B------:R-:W-:Y:S01]  /*1b540*/  FSEL R140, R140, -INF , P3 ;  /* 0xff8000008c8c7808 */ /* 0x000fe20001800000 */
[----:B------:R-:W-:Y:S01]  /*1b550*/  VIADD R127, R229, 0xffffffe8 ;  /* 0xffffffe8e57f7836 */ /* 0x000fe20000000000 */
[----:B------:R-:W-:Y:S01]  /*1b560*/  FSEL R64, R143, -INF , P4 ;  /* 0xff8000008f407808 */ /* 0x000fe20002000000 */
[----:B------:R-:W-:Y:S01]  /*1b570*/  VIADD R57, R229, 0xfffffff9 ;  /* 0xfffffff9e5397836 */ /* 0x000fe20000000000 */
[----:B------:R-:W-:Y:S01]  /*1b580*/  ISETP.GE.AND P4, PT, R153, R218, PT ;  /* 0x000000da9900720c */ /* 0x000fe20003f86270 */
[----:B------:R-:W-:Y:S01]  /*1b590*/  VIADD R63, R229, 0xfffffff0 ;  /* 0xfffffff0e53f7836 */ /* 0x000fe20000000000 */
[-C--:B------:R-:W-:Y:S01]  /*1b5a0*/  ISETP.GE.AND P3, PT, R147, R225.reuse, PT ;  /* 0x000000e19300720c */ /* 0x080fe20003f66270 */
[----:B------:R-:W-:Y:S01]  /*1b5b0*/  VIADD R59, R229, 0xfffffff8 ;  /* 0xfffffff8e53b7836 */ /* 0x000fe20000000000 */
[----:B------:R-:W-:Y:S01]  /*1b5c0*/  FSEL R141, R141, -INF , P4 ;  /* 0xff8000008d8d7808 */ /* 0x000fe20002000000 */
[----:B------:R-:W-:Y:S01]  /*1b5d0*/  VIADD R53, R229, 0x8 ;  /* 0x00000008e5357836 */ /* 0x000fe20000000000 */
[-C--:B------:R-:W-:Y:S01]  /*1b5e0*/  ISETP.GE.AND P4, PT, R67, R225.reuse, PT ;  /* 0x000000e14300720c */ /* 0x080fe20003f86270 */
[C---:B------:R-:W-:Y:S01]  /*1b5f0*/  VIADD R55, R229.reuse, 0x1 ;  /* 0x00000001e5377836 */ /* 0x040fe20000000000 */
[----:B------:R-:W-:Y:S01]  /*1b600*/  FSEL R62, R12, -INF , P3 ;  /* 0xff8000000c3e7808 */ /* 0x000fe20001800000 */
[----:B------:R-:W-:Y:S01]  /*1b610*/  VIADD R135, R229, 0x11 ;  /* 0x00000011e5877836 */ /* 0x000fe20000000000 */
[----:B------:R-:W-:Y:S01]  /*1b620*/  ISETP.GE.AND P5, PT, R11, R216, PT ;  /* 0x000000d80b00720c */ /* 0x000fe20003fa6270 */
        /* <DEDUP_REMOVED lines=8> */
[----:B------:R-:W-:Y:S01]  /*1b6b0*/  VIADD R227, R227, 0xffffff80 ;  /* 0xffffff80e3e37836 */ /* 0x000fe20000000000 */
        /* <DEDUP_REMOVED lines=22> */
[----:B------:R-:W-:Y:S01]  /*1b820*/  FSEL R241, R23, -INF , P4 ;  /* 0xff80000017f17808 */ /* 0x000fe20002000000 */
[----:B------:R-:W-:Y:S01]  /*1b830*/  VIADD R23, R229, 0x31 ;  /* 0x00000031e5177836 */ /* 0x000fe20000000000 */
[-C--:B------:R-:W-:Y:S02]  /*1b840*/  ISETP.GE.AND P4, PT, R61, R225.reuse, PT ;  /* 0x000000e13d00720c */ /* 0x080fe40003f86270 */
[-C--:B------:R-:W-:Y:S02]  /*1b850*/  ISETP.GE.AND P3, PT, R127, R225.reuse, PT ;  /* 0x000000e17f00720c */ /* 0x080fe40003f66270 */
[----:B------:R-:W-:Y:S01]  /*1b860*/  FSEL R179, R27, -INF , P4 ;  /* 0xff8000001bb37808 */ /* 0x000fe20002000000 */
        /* <DEDUP_REMOVED lines=14> */
[----:B------:R-:W-:Y:S01]  /*1b950*/  FSEL R239, R25, -INF , P3 ;  /* 0xff80000019ef7808 */ /* 0x000fe20001800000 */
[----:B------:R-:W-:Y:S01]  /*1b960*/  VIADD R25, R229, 0x30 ;  /* 0x00000030e5197836 */ /* 0x000fe20000000000 */
[-C--:B------:R-:W-:Y:S02]  /*1b970*/  ISETP.GE.AND P3, PT, R59, R225.reuse, PT ;  /* 0x000000e13b00720c */ /* 0x080fe40003f66270 */
[----:B------:R-:W-:Y:S01]  /*1b980*/  FSEL R193, R33, -INF , P4 ;  /* 0xff80000021c17808 */ /* 0x000fe20002000000 */
[----:B------:R-:W-:Y:S01]  /*1b990*/  VIADD R33, R229, 0x20 ;  /* 0x00000020e5217836 */ /* 0x000fe20000000000 */
[-C--:B------:R-:W-:Y:S02]  /*1b9a0*/  ISETP.GE.AND P4, PT, R53, R225.reuse, PT ;  /* 0x000000e13500720c */ /* 0x080fe40003f86270 */
[----:B------:R-:W-:Y:S01]  /*1b9b0*/  FSEL R233, R31, -INF , P3 ;  /* 0xff8000001fe97808 */ /* 0x000fe20001800000 */
[----:B------:R-:W-:Y:S01]  /*1b9c0*/  VIADD R31, R229, 0x21 ;  /* 0x00000021e51f7836 */ /* 0x000fe20000000000 */
[-C--:B------:R-:W-:Y:S02]  /*1b9d0*/  ISETP.GE.AND P3, PT, R63, R218.reuse, PT ;  /* 0x000000da3f00720c */ /* 0x080fe40003f66270 */
[----:B------:R-:W-:Y:S02]  /*1b9e0*/  FSEL R187, R37, -INF , P4 ;  /* 0xff80000025bb7808 */ /* 0x000fe40002000000 */
[-C--:B------:R-:W-:Y:S02]  /*1b9f0*/  ISETP.GE.AND P4, PT, R55, R218.reuse, PT ;  /* 0x000000da3700720c */ /* 0x080fe40003f86270 */
[----:B------:R-:W-:Y:S01]  /*1ba00*/  FSEL R195, R29, -INF , P3 ;  /* 0xff8000001dc37808 */ /* 0x000fe20001800000 */
[----:B------:R-:W-:Y:S01]  /*1ba10*/  VIADD R29, R229, 0x28 ;  /* 0x00000028e51d7836 */ /* 0x000fe20000000000 */
[----:B------:R-:W-:Y:S02]  /*1ba20*/  FSEL R36, R36, -INF , P4 ;  /* 0xff80000024247808 */ /* 0x000fe40002000000 */
[-C--:B------:R-:W-:Y:S02]  /*1ba30*/  ISETP.GE.AND P3, PT, R55, R225.reuse, PT ;  /* 0x000000e13700720c */ /* 0x080fe40003f66270 */
[-C--:B------:R-:W-:Y:S02]  /*1ba40*/  ISETP.GE.AND P4, PT, R135, R225.reuse, PT ;  /* 0x000000e18700720c */ /* 0x080fe40003f86270 */
[----:B------:R-:W-:Y:S01]  /*1ba50*/  FSEL R189, R35, -INF , P3 ;  /* 0xff80000023bd7808 */ /* 0x000fe20001800000 */
[----:B------:R-:W-:Y:S01]  /*1ba60*/  VIADD R35, R229, 0x19 ;  /* 0x00000019e5237836 */ /* 0x000fe20000000000 */
[----:B------:R-:W-:Y:S02]  /*1ba70*/  FSEL R42, R42, -INF , P4 ;  /* 0xff8000002a2a7808 */ /* 0x000fe40002000000 */
[-C--:B------:R-:W-:Y:S02]  /*1ba80*/  ISETP.GE.AND P3, PT, R57, R218.reuse, PT ;  /* 0x000000da3900720c */ /* 0x080fe40003f66270 */
[CC--:B------:R-:W-:Y:S02]  /*1ba90*/  ISETP.GE.AND P4, PT, R139.reuse, R218.reuse, PT ;  /* 0x000000da8b00720c */ /* 0x0c0fe40003f86270 */
[----:B------:R-:W-:Y:S02]  /*1baa0*/  FSEL R34, R34, -INF , P3 ;  /* 0xff80000022227808 */ /* 0x000fe40001800000 */
[-C--:B------:R-:W-:Y:S02]  /*1bab0*/  ISETP.GE.AND P3, PT, R139, R225.reuse, PT ;  /* 0x000000e18b00720c */ /* 0x080fe40003f66270 */
[----:B------:R-:W-:Y:S02]  /*1bac0*/  FSEL R40, R40, -INF , P4 ;  /* 0xff80000028287808 */ /* 0x000fe40002000000 */
[-C--:B------:R-:W-:Y:S02]  /*1bad0*/  ISETP.GE.AND P4, PT, R35, R225.reuse, PT ;  /* 0x000000e12300720c */ /* 0x080fe40003f86270 */
[----:B------:R-:W-:Y:S02]  /*1bae0*/  FSEL R38, R38, -INF , P3 ;  /* 0xff80000026267808 */ /* 0x000fe40001800000 */
[-C--:B------:R-:W-:Y:S02]  /*1baf0*/  ISETP.GE.AND P3, PT, R137, R225.reuse, PT ;  /* 0x000000e18900720c */ /* 0x080fe40003f66270 */
[----:B------:R-:W-:Y:S01]  /*1bb00*/  FSEL R161, R5, -INF , P4 ;  /* 0xff80000005a17808 */ /* 0x000fe20002000000 */
[----:B------:R-:W-:Y:S01]  /*1bb10*/  VIADD R5, R229, 0x38 ;  /* 0x00000038e5057836 */ /* 0x000fe20000000000 */
        /* <DEDUP_REMOVED lines=27> */
[----:B------:R-:W-:Y:S02]  /*1bcd0*/  ISETP.GE.AND P3, PT, R33, R218, PT ;  /* 0x000000da2100720c */ /* 0x000fe40003f66270 */
[----:B------:R-:W-:Y:S02]  /*1bce0*/  FSEL R126, R52, -INF , P4 ;  /* 0xff800000347e7808 */ /* 0x000fe40002000000 */
[----:B------:R-:W-:Y:S02]  /*1bcf0*/  ISETP.GE.AND P4, PT, R153, R224, PT ;  /* 0x000000e09900720c */ /* 0x000fe40003f86270 */
[----:B------:R-:W-:Y:S02]  /*1bd00*/  FSEL R143, R48, -INF , P3 ;  /* 0xff800000308f7808 */ /* 0x000fe40001800000 */
[----:B------:R-:W-:Y:S02]  /*1bd10*/  FSEL R128, R2, -INF , P0 ;  /* 0xff80000002807808 */ /* 0x000fe40000000000 */
[----:B------:R-:W-:Y:S02]  /*1bd20*/  FSEL R21, R66, -INF , !P4 ;  /* 0xff80000042157808 */ /* 0x000fe40006000000 */
[----:B------:R-:W-:Y:S02]  /*1bd30*/  FSEL R13, R140, -INF , !P5 ;  /* 0xff8000008c0d7808 */ /* 0x000fe40006800000 */
[-C--:B------:R-:W-:Y:S02]  /*1bd40*/  ISETP.GE.AND P3, PT, R25, R225.reuse, PT ;  /* 0x000000e11900720c */ /* 0x080fe40003f66270 */
[----:B------:R-:W-:Y:S02]  /*1bd50*/  ISETP.GE.AND P0, PT, R229, R216, PT ;  /* 0x000000d8e500720c */ /* 0x000fe40003f06270 */
[----:B------:R-:W-:Y:S02]  /*1bd60*/  ISETP.GE.AND P5, PT, R67, R224, PT ;  /* 0x000000e04300720c */ /* 0x000fe40003fa6270 */
[----:B------:R-:W-:Y:S02]  /*1bd70*/  ISETP.GE.AND P4, PT, R149, R216, PT ;  /* 0x000000d89500720c */ /* 0x000fe40003f86270 */
[----:B------:R-:W-:Y:S02]  /*1bd80*/  FSEL R20, R51, -INF , P3 ;  /* 0xff80000033147808 */ /* 0x000fe40001800000 */
[----:B------:R-:W-:Y:S02]  /*1bd90*/  FSEL R177, R177, -INF , !P0 ;  /* 0xff800000b1b17808 */ /* 0x000fe40004000000 */
[----:B------:R-:W-:Y:S02]  /*1bda0*/  FSEL R41, R60, -INF , !P5 ;  /* 0xff8000003c297808 */ /* 0x000fe40006800000 */
[----:B------:R-:W-:Y:S02]  /*1bdb0*/  ISETP.GE.AND P3, PT, R27, R218, PT ;  /* 0x000000da1b00720c */ /* 0x000fe40003f66270 */
[----:B------:R-:W-:Y:S02]  /*1bdc0*/  FSEL R9, R145, -INF , !P4 ;  /* 0xff80000091097808 */ /* 0x000fe40006000000 */
[-C--:B------:R-:W-:Y:S02]  /*1bdd0*/  ISETP.GE.AND P0, PT, R7, R225.reuse, PT ;  /* 0x000000e10700720c */ /* 0x080fe40003f06270 */
[-C--:B------:R-:W-:Y:S02]  /*1bde0*/  ISETP.GE.AND P4, PT, R65, R216.reuse, PT ;  /* 0x000000d84100720c */ /* 0x080fe40003f86270 */
[----:B------:R-:W-:Y:S02]  /*1bdf0*/  ISETP.GE.AND P5, PT, R11, R216, PT ;  /* 0x000000d80b00720c */ /* 0x000fe40003fa6270 */
[C---:B------:R-:W-:Y:S01]  /*1be00*/  ISETP.GE.AND P1, PT, R229.reuse, R224, PT ;  /* 0x000000e0e500720c */ /* 0x040fe20003f26270 */
[----:B------:R-:W-:Y:S01]  /*1be10*/  VIADD R229, R229, 0xffffff80 ;  /* 0xffffff80e5e57836 */ /* 0x000fe20000000000 */
[----:B------:R-:W-:Y:S02]  /*1be20*/  FSEL R6, R49, -INF , P3 ;  /* 0xff80000031067808 */ /* 0x000fe40001800000 */
[----:B------:R-:W-:Y:S02]  /*1be30*/  FSEL R134, R152, -INF , P0 ;  /* 0xff80000098867808 */ /* 0x000fe40000000000 */
[----:B------:R-:W-:Y:S02]  /*1be40*/  FSEL R51, R18, -INF , !P5 ;  /* 0xff80000012337808 */ /* 0x000fe40006800000 */
[----:B------:R-:W-:Y:S02]  /*1be50*/  FSEL R49, R12, -INF , !P4 ;  /* 0xff8000000c317808 */ /* 0x000fe40006000000 */
[----:B------:R-:W-:Y:S02]  /*1be60*/  ISETP.GE.AND P0, PT, R7, R218, PT ;  /* 0x000000da0700720c */ /* 0x000fe40003f06270 */
[C---:B------:R-:W-:Y:S02]  /*1be70*/  ISETP.GE.AND P5, PT, R125.reuse, R224, PT ;  /* 0x000000e07d00720c */ /* 0x040fe40003fa6270 */
[----:B------:R-:W-:Y:S02]  /*1be80*/  ISETP.GE.AND P4, PT, R125, R216, PT ;  /* 0x000000d87d00720c */ /* 0x000fe40003f86270 */
[----:B------:R-:W-:Y:S02]  /*1be90*/  FSEL R191, R191, -INF , !P1 ;  /* 0xff800000bfbf7808 */ /* 0x000fe40004800000 */
[-C--:B------:R-:W-:Y:S02]  /*1bea0*/  ISETP.GE.AND P1, PT, R23, R225.reuse, PT ;  /* 0x000000e11700720c */ /* 0x080fe40003f26270 */
[----:B------:R-:W-:Y:S02]  /*1beb0*/  FSEL R52, R0, -INF , P0 ;  /* 0xff80000000347808 */ /* 0x000fe40000000000 */
[----:B------:R-:W-:Y:S02]  /*1bec0*/  ISETP.GE.AND P0, PT, R151, R224, PT ;  /* 0x000000e09700720c */ /* 0x000fe40003f06270 */
[----:B------:R-:W-:Y:S02]  /*1bed0*/  FSEL R245, R146, -INF , !P5 ;  /* 0xff80000092f57808 */ /* 0x000fe40006800000 */
[----:B------:R-:W-:Y:S02]  /*1bee0*/  FSEL R237, R26, -INF , !P4 ;  /* 0xff8000001aed7808 */ /* 0x000fe40006000000 */
[-C--:B------:R-:W-:Y:S02]  /*1bef0*/  ISETP.GE.AND P5, PT, R63, R216.reuse, PT ;  /* 0x000000d83f00720c */ /* 0x080fe40003fa6270 */
[----:B------:R-:W-:Y:S02]  /*1bf00*/  ISETP.GE.AND P4, PT, R57, R216, PT ;  /* 0x000000d83900720c */ /* 0x000fe40003f86270 */
[----:B------:R-:W-:Y:S02]  /*1bf10*/  FSEL R136, R150, -INF , P1 ;  /* 0xff80000096887808 */ /* 0x000fe40000800000 */
[----:B------:R-:W-:Y:S02]  /*1bf20*/  ISETP.GE.AND P1, PT, R5, R225, PT ;  /* 0x000000e10500720c */ /* 0x000fe40003f26270 */
[----:B------:R-:W-:Y:S02]  /*1bf30*/  ISETP.GE.AND P3, PT, R23, R218, PT ;  /* 0x000000da1700720c */ /* 0x000fe40003f66270 */
[----:B------:R-:W-:Y:S02]  /*1bf40*/  FSEL R19, R142, -INF , !P0 ;  /* 0xff8000008e137808 */ /* 0x000fe40004000000 */
[-C--:B------:R-:W-:Y:S02]  /*1bf50*/  ISETP.GE.AND P0, PT, R147, R224.reuse, PT ;  /* 0x000000e09300720c */ /* 0x080fe40003f06270 */
[----:B------:R-:W-:Y:S02]  /*1bf60*/  FSEL R195, R195, -INF , !P5 ;  /* 0xff800000c3c37808 */ /* 0x000fe40006800000 */
[----:B------:R-:W-:Y:S02]  /*1bf70*/  FSEL R183, R34, -INF , !P4 ;  /* 0xff80000022b77808 */ /* 0x000fe40006000000 */
[----:B------:R-:W-:Y:S02]  /*1bf80*/  FSEL R2, R148, -INF , P1 ;  /* 0xff80000094027808 */ /* 0x000fe40000800000 */
[-C--:B------:R-:W-:Y:S02]  /*1bf90*/  ISETP.GE.AND P5, PT, R53, R224.reuse, PT ;  /* 0x000000e03500720c */ /* 0x080fe40003fa6270 */
[----:B------:R-:W-:Y:S02]  /*1bfa0*/  ISETP.GE.AND P4, PT, R137, R224, PT ;  /* 0x000000e08900720c */ /* 0x000fe40003f86270 */
[----:B------:R-:W-:Y:S02]  /*1bfb0*/  FSEL R124, R10, -INF , P3 ;  /* 0xff8000000a7c7808 */ /* 0x000fe40001800000 */
[----:B------:R-:W-:Y:S02]  /*1bfc0*/  ISETP.GE.AND P1, PT, R5, R218, PT ;  /* 0x000000da0500720c */ /* 0x000fe40003f26270 */
[----:B------:R-:W-:Y:S02]  /*1bfd0*/  ISETP.GE.AND P3, PT, R153, R216, PT ;  /* 0x000000d89900720c */ /* 0x000fe40003f66270 */
[----:B------:R-:W-:Y:S02]  /*1bfe0*/  FSEL R4, R128, -INF , !P6 ;  /* 0xff80000080047808 */ /* 0x000fe40007000000 */
[----:B------:R-:W-:Y:S02]  /*1bff0*/  FSEL R43, R62, -INF , !P0 ;  /* 0xff8000003e2b7808 */ /* 0x000fe40004000000 */
[-C--:B------:R-:W-:Y:S02]  /*1c000*/  ISETP.GE.AND P6, PT, R149, R224.reuse, PT ;  /* 0x000000e09500720c */ /* 0x080fe40003fc6270 */
        /* <DEDUP_REMOVED lines=16> */
[----:B------:R-:W-:Y:S02]  /*1c110*/  ISETP.GE.AND P6, PT, R147, R216, PT ;  /* 0x000000d89300720c */ /* 0x000fe40003fc6270 */
[----:B------:R-:W-:Y:S02]  /*1c120*/  FSEL R11, R144, -INF , !P1 ;  /* 0xff800000900b7808 */ /* 0x000fe40004800000 */
[-C--:B------:R-:W-:Y:S02]  /*1c130*/  ISETP.GE.AND P4, PT, R33, R224.reuse, PT ;  /* 0x000000e02100720c */ /* 0x080fe40003f86270 */
[----:B------:R-:W-:Y:S02]  /*1c140*/  FMNMX3.FTZ R12, R12, R19, R15, !PT ;  /* 0x000000130c0c7276 */ /* 0x000fe4000781000f */
[-C--:B------:R-:W-:Y:S02]  /*1c150*/  ISETP.GE.AND P1, PT, R65, R224.reuse, PT ;  /* 0x000000e04100720c */ /* 0x080fe40003f26270 */
[----:B------:R-:W-:Y:S02]  /*1c160*/  FMNMX3.FTZ R10, R122, R13, R17, !PT ;  /* 0x0000000d7a0a7276 */ /* 0x000fe40007810011 */
[----:B------:R-:W-:Y:S02]  /*1c170*/  FSEL R251, R251, -INF , !P0 ;  /* 0xff800000fbfb7808 */ /* 0x000fe40004000000 */
[----:B------:R-:W-:Y:S02]  /*1c180*/  FSEL R151, R37, -INF , !P4 ;  /* 0xff80000025977808 */ /* 0x000fe40006000000 */
[----:B------:R-:W-:Y:S02]  /*1c190*/  FSEL R50, R16, -INF , !P6 ;  /* 0xff80000010327808 */ /* 0x000fe40007000000 */
[-C--:B------:R-:W-:Y:S02]  /*1c1a0*/  ISETP.GE.AND P0, PT, R127, R224.reuse, PT ;  /* 0x000000e07f00720c */ /* 0x080fe40003f06270 */
[----:B------:R-:W-:Y:S02]  /*1c1b0*/  FSEL R149, R32, -INF , !P5 ;  /* 0xff80000020957808 */ /* 0x000fe40006800000 */
[----:B------:R-:W-:Y:S02]  /*1c1c0*/  FSEL R65, R56, -INF , !P1 ;  /* 0xff80000038417808 */ /* 0x000fe40004800000 */
        /* <DEDUP_REMOVED lines=8> */
[----:B------:R-:W-:Y:S02]  /*1c250*/  ISETP.GE.AND P0, PT, R63, R224, PT ;  /* 0x000000e03f00720c */ /* 0x000fe40003f06270 */
[----:B------:R-:W-:Y:S02]  /*1c260*/  FMNMX3.FTZ R12, R12, R67, R65, !PT ;  /* 0x000000430c0c7276 */ /* 0x000fe40007810041 */
[----:B------:R-:W-:Y:S02]  /*1c270*/  FSEL R249, R249, -INF , !P6 ;  /* 0xff800000f9f97808 */ /* 0x000fe40007000000 */
[----:B------:R-:W-:Y:S02]  /*1c280*/  FMNMX3.FTZ R10, R29, R50, R48, !PT ;  /* 0x000000321d0a7276 */ /* 0x000fe40007810030 */
[-C--:B------:R-:W-:Y:S02]  /*1c290*/  ISETP.GE.AND P3, PT, R129, R216.reuse, PT ;  /* 0x000000d88100720c */ /* 0x080fe40003f66270 */
[----:B------:R-:W-:Y:S02]  /*1c2a0*/  FSEL R243, R22, -INF , !P1 ;  /* 0xff80000016f37808 */ /* 0x000fe40004800000 */
[----:B------:R-:W-:Y:S02]  /*1c2b0*/  ISETP.GE.AND P6, PT, R127, R216, PT ;  /* 0x000000d87f00720c */ /* 0x000fe40003fc6270 */
[-C--:B------:R-:W-:Y:S02]  /*1c2c0*/  ISETP.GE.AND P1, PT, R61, R224.reuse, PT ;  /* 0x000000e03d00720c */ /* 0x080fe40003f26270 */
[----:B------:R-:W-:Y:S02]  /*1c2d0*/  FSEL R235, R235, -INF , !P0 ;  /* 0xff800000ebeb7808 */ /* 0x000fe40004000000 */
[----:B------:R-:W-:Y:S02]  /*1c2e0*/  FMNMX3.FTZ R12, R12, R251, R249, !PT ;  /* 0x000000fb0c0c7276 */ /* 0x000fe400078100f9 */
[----:B------:R-:W-:Y:S02]  /*1c2f0*/  FSEL R241, R241, -INF , !P3 ;  /* 0xff800000f1f17808 */ /* 0x000fe40005800000 */
[----:B------:R-:W-:Y:S02]  /*1c300*/  FMNMX3.FTZ R10, R10, R51, R49, !PT ;  /* 0x000000330a0a7276 */ /* 0x000fe40007810031 */
[-C--:B------:R-:W-:Y:S02]  /*1c310*/  ISETP.GE.AND P0, PT, R59, R224.reuse, PT ;  /* 0x000000e03b00720c */ /* 0x080fe40003f06270 */
[----:B------:R-:W-:Y:S02]  /*1c320*/  FSEL R239, R239, -INF , !P6 ;  /* 0xff800000efef7808 */ /* 0x000fe40007000000 */
[----:B------:R-:W-:Y:S02]  /*1c330*/  ISETP.GE.AND P6, PT, R57, R224, PT ;  /* 0x000000e03900720c */ /* 0x000fe40003fc6270 */
[----:B------:R-:W-:Y:S02]  /*1c340*/  FSEL R179, R179, -INF , !P1 ;  /* 0xff800000b3b37808 */ /* 0x000fe40004800000 */
[----:B------:R-:W-:Y:S02]  /*1c350*/  FMNMX3.FTZ R12, R12, R247, R245, !PT ;  /* 0x000000f70c0c7276 */ /* 0x000fe400078100f5 */
[----:B------:R-:W-:Y:S02]  /*1c360*/  ISETP.GE.AND P3, PT, R61, R216, PT ;  /* 0x000000d83d00720c */ /* 0x000fe40003f66270 */
[----:B------:R-:W-:Y:S01]  /*1c370*/  FSEL R233, R233, -INF , !P0 ;  /* 0xff800000e9e97808 */ /* 0x000fe20004000000 */
[----:B------:R-:W-:Y:S01]  /*1c380*/  LDSM.16.MT88.4 R60, [R123+0xd000] ;  /* 0x00d000007b3c783b */ /* 0x000fe20000004200 */
[----:B------:R-:W-:Y:S02]  /*1c390*/  FMNMX3.FTZ R10, R10, R243, R241, !PT ;  /* 0x000000f30a0a7276 */ /* 0x000fe400078100f1 */
[----:B------:R-:W-:Y:S02]  /*1c3a0*/  ISETP.GE.AND P0, PT, R55, R224, PT ;  /* 0x000000e03700720c */ /* 0x000fe40003f06270 */
[----:B------:R-:W-:Y:S02]  /*1c3b0*/  FSEL R169, R169, -INF , !P6 ;  /* 0xff800000a9a97808 */ /* 0x000fe40007000000 */
[----:B------:R-:W-:Y:S02]  /*1c3c0*/  FMNMX3.FTZ R12, R12, R235, R179, !PT ;  /* 0x000000eb0c0c7276 */ /* 0x000fe400078100b3 */
[----:B------:R-:W-:Y:S02]  /*1c3d0*/  FSEL R185, R30, -INF , !P3 ;  /* 0xff8000001eb97808 */ /* 0x000fe40005800000 */
[----:B------:R-:W-:Y:S02]  /*1c3e0*/  ISETP.GE.AND P1, PT, R59, R216, PT ;  /* 0x000000d83b00720c */ /* 0x000fe40003f26270 */
[----:B------:R-:W-:Y:S02]  /*1c3f0*/  FMNMX3.FTZ R10, R10, R239, R237, !PT ;  /* 0x000000ef0a0a7276 */ /* 0x000fe400078100ed */
[----:B------:R-:W-:Y:S02]  /*1c400*/  FSEL R189, R189, -INF , !P0 ;  /* 0xff800000bdbd7808 */ /* 0x000fe40004000000 */
[----:B------:R-:W-:Y:S02]  /*1c410*/  ISETP.GE.AND P0, PT, R139, R224, PT ;  /* 0x000000e08b00720c */ /* 0x000fe40003f06270 */
[----:B------:R-:W-:Y:S02]  /*1c420*/  FMNMX3.FTZ R12, R12, R233, R169, !PT ;  /* 0x000000e90c0c7276 */ /* 0x000fe400078100a9 */
[-C--:B------:R-:W-:Y:S02]  /*1c430*/  ISETP.GE.AND P6, PT, R55, R216.reuse, PT ;  /* 0x000000d83700720c */ /* 0x080fe40003fc6270 */
[----:B------:R-:W-:Y:S02]  /*1c440*/  FMNMX3.FTZ R10, R10, R195, R185, !PT ;  /* 0x000000c30a0a7276 */ /* 0x000fe400078100b9 */
[----:B------:R-:W-:Y:S02]  /*1c450*/  FSEL R193, R193, -INF , !P1 ;  /* 0xff800000c1c17808 */ /* 0x000fe40004800000 */
[----:B------:R-:W-:Y:S02]  /*1c460*/  FSEL R181, R38, -INF , !P0 ;  /* 0xff80000026b57808 */ /* 0x000fe40004000000 */
[----:B------:R-:W-:Y:S02]  /*1c470*/  ISETP.GE.AND P3, PT, R53, R216, PT ;  /* 0x000000d83500720c */ /* 0x000fe40003f66270 */
[----:B------:R-:W-:Y:S02]  /*1c480*/  ISETP.GE.AND P0, PT, R135, R224, PT ;  /* 0x000000e08700720c */ /* 0x000fe40003f06270 */
[----:B------:R-:W-:Y:S02]  /*1c490*/  FMNMX3.FTZ R12, R12, R191, R189, !PT ;  /* 0x000000bf0c0c7276 */ /* 0x000fe400078100bd */
[----:B------:R-:W-:Y:S02]  /*1c4a0*/  FSEL R175, R36, -INF , !P6 ;  /* 0xff80000024af7808 */ /* 0x000fe40007000000 */
[----:B------:R-:W-:Y:S02]  /*1c4b0*/  ISETP.GE.AND P1, PT, R139, R216, PT ;  /* 0x000000d88b00720c */ /* 0x000fe40003f26270 */
[----:B------:R-:W-:Y:S02]  /*1c4c0*/  FMNMX3.FTZ R10, R10, R193, R183, !PT ;  /* 0x000000c10a0a7276 */ /* 0x000fe400078100b7 */
[----:B------:R-:W-:Y:S02]  /*1c4d0*/  FSEL R173, R39, -INF , !P3 ;  /* 0xff80000027ad7808 */ /* 0x000fe40005800000 */
[----:B------:R-:W-:Y:S01]  /*1c4e0*/  FSEL R165, R42, -INF , !P0 ;  /* 0xff8000002aa57808 */ /* 0x000fe20004000000 */
[----:B------:R-:W-:Y:S01]  /*1c4f0*/  LDSM.16.MT88.4 R36, [R123+0xb000] ;  /* 0x00b000007b24783b */ /* 0x000fe20000004200 */
[----:B------:R-:W-:Y:S02]  /*1c500*/  ISETP.GE.AND P3, PT, R35, R224, PT ;  /* 0x000000e02300720c */ /* 0x000fe40003f66270 */
[----:B------:R-:W-:Y:S02]  /*1c510*/  FMNMX3.FTZ R12, R12, R187, R181, !PT ;  /* 0x000000bb0c0c7276 */ /* 0x000fe400078100b5 */
[-C--:B------:R-:W-:Y:S02]  /*1c520*/  ISETP.GE.AND P6, PT, R135, R216.reuse, PT ;  /* 0x000000d88700720c */ /* 0x080fe40003fc6270 */
[----:B------:R-:W-:Y:S02]  /*1c530*/  FSEL R171, R40, -INF , !P1 ;  /* 0xff80000028ab7808 */ /* 0x000fe40004800000 */
[----:B------:R-:W-:Y:S02]  /*1c540*/  FMNMX3.FTZ R10, R10, R177, R175, !PT ;  /* 0x000000b10a0a7276 */ /* 0x000fe400078100af */
[-C--:B------:R-:W-:Y:S02]  /*1c550*/  ISETP.GE.AND P0, PT, R133, R216.reuse, PT ;  /* 0x000000d88500720c */ /* 0x080fe40003f06270 */
[----:B------:R-:W-:Y:S02]  /*1c560*/  FSEL R161, R161, -INF , !P3 ;  /* 0xff800000a1a17808 */ /* 0x000fe40005800000 */
[----:B------:R-:W-:Y:S02]  /*1c570*/  FMNMX3.FTZ R12, R12, R167, R165, !PT ;  /* 0x000000a70c0c7276 */ /* 0x000fe400078100a5 */
[----:B------:R-:W-:Y:S02]  /*1c580*/  FSEL R157, R44, -INF , !P6 ;  /* 0xff8000002c9d7808 */ /* 0x000fe40007000000 */
[-C--:B------:R-:W-:Y:S02]  /*1c590*/  ISETP.GE.AND P1, PT, R35, R216.reuse, PT ;  /* 0x000000d82300720c */ /* 0x080fe40003f26270 */
[----:B------:R-:W-:Y:S02]  /*1c5a0*/  FMNMX3.FTZ R10, R10, R173, R171, !PT ;  /* 0x000000ad0a0a7276 */ /* 0x000fe400078100ab */
[----:B------:R-:W-:Y:S02]  /*1c5b0*/  FSEL R155, R45, -INF , !P0 ;  /* 0xff8000002d9b7808 */ /* 0x000fe40004000000 */
[----:B------:R-:W-:Y:S02]  /*1c5c0*/  ISETP.GE.AND P3, PT, R33, R216, PT ;  /* 0x000000d82100720c */ /* 0x000fe40003f66270 */
[----:B------:R-:W-:Y:S02]  /*1c5d0*/  FMNMX3.FTZ R12, R12, R163, R161, !PT ;  /* 0x000000a30c0c7276 */ /* 0x000fe400078100a1 */
[----:B------:R-:W-:Y:S02]  /*1c5e0*/  ISETP.GE.AND P0, PT, R27, R224, PT ;  /* 0x000000e01b00720c */ /* 0x000fe40003f06270 */
[----:B------:R-:W-:Y:S02]  /*1c5f0*/  FSEL R139, R8, -INF , !P5 ;  /* 0xff800000088b7808 */ /* 0x000fe40006800000 */
[-C--:B------:R-:W-:Y:S02]  /*1c600*/  ISETP.GE.AND P6, PT, R31, R216.reuse, PT ;  /* 0x000000d81f00720c */ /* 0x080fe40003fc6270 */
[----:B------:R-:W-:Y:S02]  /*1c610*/  FSEL R153, R46, -INF , !P1 ;  /* 0xff8000002e997808 */ /* 0x000fe40004800000 */
[----:B------:R-:W-:Y:S02]  /*1c620*/  FMNMX3.FTZ R8, R10, R159, R157, !PT ;  /* 0x0000009f0a087276 */ /* 0x000fe4000781009d */
[----:B------:R-:W-:Y:S02]  /*1c630*/  ISETP.GE.AND P1, PT, R27, R216, PT ;  /* 0x000000d81b00720c */ /* 0x000fe40003f26270 */
[----:B------:R-:W-:Y:S02]  /*1c640*/  FSEL R147, R28, -INF , !P4 ;  /* 0xff8000001c937808 */ /* 0x000fe40006000000 */
[----:B------:R-:W-:Y:S01]  /*1c650*/  FSEL R143, R143, -INF , !P3 ;  /* 0xff8000008f8f7808 */ /* 0x000fe20005800000 */
[----:B------:R-:W-:Y:S01]  /*1c660*/  LDSM.16.MT88.4 R28, [R197+0xb000] ;  /* 0x00b00000c51c783b */ /* 0x000fe20000004200 */
[----:B------:R-:W-:Y:S02]  /*1c670*/  FMNMX3.FTZ R10, R12, R151, R149, !PT ;  /* 0x000000970c0a7276 */ /* 0x000fe40007810095 */
[-C--:B------:R-:W-:Y:S02]  /*1c680*/  ISETP.GE.AND P4, PT, R25, R224.reuse, PT ;  /* 0x000000e01900720c */ /* 0x080fe40003f86270 */
[-C--:B------:R-:W-:Y:S02]  /*1c690*/  ISETP.GE.AND P3, PT, R23, R224.reuse, PT ;  /* 0x000000e01700720c */ /* 0x080fe40003f66270 */
[----:B------:R-:W-:Y:S02]  /*1c6a0*/  FSEL R145, R24, -INF , !P0 ;  /* 0xff80000018917808 */ /* 0x000fe40004000000 */
[----:B------:R-:W-:Y:S02]  /*1c6b0*/  FSEL R141, R47, -INF , !P6 ;  /* 0xff8000002f8d7808 */ /* 0x000fe40007000000 */
[----:B------:R-:W-:Y:S01]  /*1c6c0*/  FMNMX3.FTZ R8, R8, R155, R153, !PT ;  /* 0x0000009b08087276 */ /* 0x000fe20007810099 */
[----:B------:R-:W-:Y:S01]  /*1c6d0*/  LDSM.16.MT88.4 R44, [R197+0xd000] ;  /* 0x00d00000c52c783b */ /* 0x000fe20000004200 */
[----:B------:R-:W-:Y:S02]  /*1c6e0*/  FSEL R137, R6, -INF , !P1 ;  /* 0xff80000006897808 */ /* 0x000fe40004800000 */
[C---:B------:R-:W-:Y:S02]  /*1c6f0*/  ISETP.GE.AND P5, PT, R5.reuse, R224, PT ;  /* 0x000000e00500720c */ /* 0x040fe40003fa6270 */
[-C--:B------:R-:W-:Y:S02]  /*1c700*/  ISETP.GE.AND P1, PT, R5, R216.reuse, PT ;  /* 0x000000d80500720c */ /* 0x080fe40003f26270 */
[----:B------:R-:W-:Y:S02]  /*1c710*/  FSEL R135, R20, -INF , !P4 ;  /* 0xff80000014877808 */ /* 0x000fe40006000000 */
[----:B------:R-:W-:Y:S02]  /*1c720*/  FMNMX3.FTZ R5, R10, R147, R145, !PT ;  /* 0x000000930a057276 */ /* 0x000fe40007810091 */
[----:B------:R-:W-:Y:S02]  /*1c730*/  FSEL R136, R136, -INF , !P3 ;  /* 0xff80000088887808 */ /* 0x000fe40005800000 */
[-C--:B------:R-:W-:Y:S02]  /*1c740*/  ISETP.GE.AND P6, PT, R23, R216.reuse, PT ;  /* 0x000000d81700720c */ /* 0x080fe40003fc6270 */
[----:B------:R-:W-:Y:S02]  /*1c750*/  ISETP.GE.AND P0, PT, R25, R216, PT ;  /* 0x000000d81900720c */ /* 0x000fe40003f06270 */
[----:B------:R-:W-:Y:S02]  /*1c760*/  FMNMX3.FTZ R8, R8, R143, R141, !PT ;  /* 0x0000008f08087276 */ /* 0x000fe4000781008d */
[----:B------:R-:W-:Y:S02]  /*1c770*/  FSEL R131, R2, -INF , !P5 ;  /* 0xff80000002837808 */ /* 0x000fe40006800000 */
[----:B------:R-:W-:Y:S02]  /*1c780*/  FMNMX3.FTZ R2, R5, R135, R136, !PT ;  /* 0x0000008705027276 */ /* 0x000fe40007810088 */
[----:B------:R-:W-:Y:S02]  /*1c790*/  FMNMX3.FTZ R5, R8, R139, R137, !PT ;  /* 0x0000008b08057276 */ /* 0x000fe40007810089 */
[C---:B------:R-:W-:Y:S02]  /*1c7a0*/  ISETP.GE.AND P4, PT, R7.reuse, R224, PT ;  /* 0x000000e00700720c */ /* 0x040fe40003f86270 */
[----:B------:R-:W-:Y:S02]  /*1c7b0*/  ISETP.GE.AND P3, PT, R7, R216, PT ;  /* 0x000000d80700720c */ /* 0x000fe40003f66270 */
[----:B------:R-:W-:Y:S02]  /*1c7c0*/  FSEL R126, R126, -INF , !P0 ;  /* 0xff8000007e7e7808 */ /* 0x000fe40004000000 */
[----:B------:R-:W-:Y:S02]  /*1c7d0*/  FSEL R124, R124, -INF , !P6 ;  /* 0xff8000007c7c7808 */ /* 0x000fe40007000000 */
[----:B------:R-:W-:Y:S02]  /*1c7e0*/  FSEL R53, R0, -INF , !P1 ;  /* 0xff80000000357808 */ /* 0x000fe40004800000 */
        /* <DEDUP_REMOVED lines=23> */
[-C--:B------:R-:W-:Y:S01]  /*1c960*/  FFMA.FTZ R132, R11, R3.reuse, -R128 ;  /* 0x000000030b847223 */ /* 0x080fe20000010880 */
[-CC-:B------:R-:W-:Y:S01]  /*1c970*/  FFMA.FTZ R125, R15, R3.reuse, -R140.reuse ;  /* 0x000000030f7d7223 */ /* 0x180fe2000001088c */
[-CC-:B------:R-:W-:Y:S01]  /*1c980*/  FFMA.FTZ R138, R4, R3.reuse, -R140.reuse ;  /* 0x00000003048a7223 */ /* 0x180fe2000001088c */
[----:B------:R-:W1:Y:S01]  /*1c990*/  LDSM.16.MT88.4 R12, [R197+0x9000] ;  /* 0x00900000c50c783b */ /* 0x000e620000004200 */
[----:B------:R-:W-:Y:S01]  /*1c9a0*/  FSEL R4, R2, RZ, P1 ;  /* 0x000000ff02047208 */ /* 0x000fe20000800000 */
[-CC-:B------:R-:W-:Y:S01]  /*1c9b0*/  FFMA.FTZ R129, R21, R3.reuse, -R140.reuse ;  /* 0x0000000315817223 */ /* 0x180fe2000001088c */
[-C--:B------:R-:W-:Y:S01]  /*1c9c0*/  FFMA.FTZ R130, R19, R3.reuse, -R140 ;  /* 0x0000000313827223 */ /* 0x080fe2000001088c */
[----:B------:R-:W-:Y:S01]  /*1c9d0*/  FMUL.FTZ R8, R3, R6 ;  /* 0x0000000603087220 */ /* 0x000fe20000410000 */
[----:B------:R-:W-:Y:S01]  /*1c9e0*/  MUFU.EX2 R138, R138 ;  /* 0x0000008a008a7308 */ /* 0x000fe20000000800 */
[----:B------:R-:W-:Y:S01]  /*1c9f0*/  FADD.FTZ R4, -R4, R119 ;  /* 0x0000007704047221 */ /* 0x000fe20000010100 */
[-CC-:B------:R-:W-:Y:S01]  /*1ca00*/  FFMA.FTZ R119, R9, R3.reuse, -R128.reuse ;  /* 0x0000000309777223 */ /* 0x180fe20000010880 */
[----:B------:R-:W2:Y:S07]  /*1ca10*/  LDSM.16.MT88.4 R20, [R123+0x9000] ;  /* 0x009000007b14783b */ /* 0x000eae0000004200 */
[----:B------:R-:W3:Y:S01]  /*1ca20*/  MUFU.EX2 R54, R8 ;  /* 0x0000000800367308 */ /* 0x000ee20000000800 */
[----:B------:R-:W-:Y:S01]  /*1ca30*/  FMUL.FTZ R9, R3, R4 ;  /* 0x0000000403097220 */ /* 0x000fe20000410000 */
[-CC-:B------:R-:W-:Y:S01]  /*1ca40*/  FFMA.FTZ R160, R157, R3.reuse, -R128.reuse ;  /* 0x000000039da07223 */ /* 0x180fe20000010880 */
[-C--:B------:R-:W-:Y:S07]  /*1ca50*/  FFMA.FTZ R53, R53, R3.reuse, -R128 ;  /* 0x0000000335357223 */ /* 0x080fee0000010880 */
[----:B------:R-:W4:Y:S01]  /*1ca60*/  MUFU.EX2 R129, R129 ;  /* 0x0000008100817308 */ /* 0x000f220000000800 */
[-C--:B------:R-:W-:Y:S01]  /*1ca70*/  FFMA.FTZ R122, R169, R3.reuse, -R140 ;  /* 0x00000003a97a7223 */ /* 0x080fe2000001088c */
[-CC-:B------:R-:W-:Y:S01]  /*1ca80*/  FFMA.FTZ R146, R185, R3.reuse, -R128.reuse ;  /* 0x00000003b9927223 */ /* 0x180fe20000010880 */
[-C--:B------:R-:W-:Y:S07]  /*1ca90*/  FFMA.FTZ R195, R195, R3.reuse, -R128 ;  /* 0x00000003c3c37223 */ /* 0x080fee0000010880 */
[----:B------:R-:W5:Y:S01]  /*1caa0*/  MUFU.EX2 R55, R9 ;  /* 0x0000000900377308 */ /* 0x000f620000000800 */
[-CC-:B------:R-:W-:Y:S01]  /*1cab0*/  FFMA.FTZ R150, R191, R3.reuse, -R140.reuse ;  /* 0x00000003bf967223 */ /* 0x180fe2000001088c */
[-C--:B------:R-:W-:Y:S01]  /*1cac0*/  FFMA.FTZ R144, R179, R3.reuse, -R140 ;  /* 0x00000003b3907223 */ /* 0x080fe2000001088c */
[-CC-:B------:R-:W-:Y:S07]  /*1cad0*/  FFMA.FTZ R142, R193, R3.reuse, -R128.reuse ;  /* 0x00000003c18e7223 */ /* 0x180fee0000010880 */
[----:B------:R-:W-:Y:S01]  /*1cae0*/  MUFU.EX2 R130, R130 ;  /* 0x0000008200827308 */ /* 0x000fe20000000800 */
[--C-:B------:R-:W-:Y:S01]  /*1caf0*/  FFMA.FTZ R183, R183, R3, -R128.reuse ;  /* 0x00000003b7b77223 */ /* 0x100fe20000010880 */
[C---:B---3--:R-:W-:Y:S01]  /*1cb00*/  FMUL.FTZ R6, R54.reuse, R114 ;  /* 0x0000007236067220 */ /* 0x048fe20000410000 */
[C---:B------:R-:W-:Y:S07]  /*1cb10*/  FMUL.FTZ R7, R54.reuse, R115 ;  /* 0x0000007336077220 */ /* 0x040fee0000410000 */
[----:B------:R-:W3:Y:S01]  /*1cb20*/  MUFU.EX2 R125, R125 ;  /* 0x0000007d007d7308 */ /* 0x000ee20000000800 */
[C---:B------:R-:W-:Y:S01]  /*1cb30*/  FMUL.FTZ R10, R54.reuse, R110 ;  /* 0x0000006e360a7220 */ /* 0x040fe20000410000 */
[----:B----4-:R-:W-:Y:S01]  /*1cb40*/  F2FP.BF16.F32.PACK_AB R56, R129, R138 ;  /* 0x0000008a8138723e */ /* 0x010fe200000010ff */
[C---:B------:R-:W-:Y:S07]  /*1cb50*/  FMUL.FTZ R11, R54.reuse, R111 ;  /* 0x0000006f360b7220 */ /* 0x040fee0000410000 */
[----:B------:R-:W-:Y:S01]  /*1cb60*/  MUFU.EX2 R133, R133 ;  /* 0x0000008500857308 */ /* 0x000fe20000000800 */
[C---:B------:R-:W-:Y:S01]  /*1cb70*/  FMUL.FTZ R18, R54.reuse, R102 ;  /* 0x0000006636127220 */ /* 0x040fe20000410000 */
[C---:B-----5:R-:W-:Y:S01]  /*1cb80*/  FMUL.FTZ R4, R55.reuse, R112 ;  /* 0x0000007037047220 */ /* 0x060fe20000410000 */
[C---:B------:R-:W-:Y:S07]  /*1cb90*/  FMUL.FTZ R5, R55.reuse, R113 ;  /* 0x0000007137057220 */ /* 0x040fee0000410000 */
[----:B------:R-:W4:Y:S01]  /*1cba0*/  MUFU.EX2 R127, R127 ;  /* 0x0000007f007f7308 */ /* 0x000f220000000800 */
[C---:B------:R-:W-:Y:S01]  /*1cbb0*/  FMUL.FTZ R8, R55.reuse, R108 ;  /* 0x0000006c37087220 */ /* 0x040fe20000410000 */
[C---:B------:R-:W-:Y:S01]  /*1cbc0*/  FMUL.FTZ R9, R55.reuse, R109 ;  /* 0x0000006d37097220 */ /* 0x040fe20000410000 */
[----:B------:R-:W-:Y:S07]  /*1cbd0*/  FMUL.FTZ R16, R55, R100 ;  /* 0x0000006437107220 */ /* 0x000fee0000410000 */
[----:B------:R-:W-:Y:S01]  /*1cbe0*/  MUFU.EX2 R132, R132 ;  /* 0x0000008400847308 */ /* 0x000fe20000000800 */
[----:B------:R-:W-:Y:S01]  /*1cbf0*/  LDSM.16.MT88.4 R108, [R197+0xac00] ;  /* 0x00ac0000c56c783b */ /* 0x000fe20000004200 */
[----:B---3--:R-:W-:Y:S01]  /*1cc00*/  F2FP.BF16.F32.PACK_AB R58, R125, R130 ;  /* 0x000000827d3a723e */ /* 0x008fe200000010ff */
[C---:B------:R-:W-:Y:S07]  /*1cc10*/  FMUL.FTZ R17, R55.reuse, R101 ;  /* 0x0000006537117220 */ /* 0x040fee0000410000 */
[----:B------:R-:W3:Y:S01]  /*1cc20*/  MUFU.EX2 R119, R119 ;  /* 0x0000007700777308 */ /* 0x000ee20000000800 */
[C---:B------:R-:W-:Y:S01]  /*1cc30*/  FMUL.FTZ R19, R54.reuse, R103 ;  /* 0x0000006736137220 */ /* 0x040fe20000410000 */
[----:B------:R-:W-:Y:S01]  /*1cc40*/  FMUL.FTZ R25, R55, R93 ;  /* 0x0000005d37197220 */ /* 0x000fe20000410000 */
[C---:B------:R-:W-:Y:S01]  /*1cc50*/  FMUL.FTZ R26, R54.reuse, R94 ;  /* 0x0000005e361a7220 */ /* 0x040fe20000410000 */
[C---:B------:R-:W-:Y:S01]  /*1cc60*/  FMUL.FTZ R27, R54.reuse, R95 ;  /* 0x0000005f361b7220 */ /* 0x040fe20000410000 */
[----:B------:R-:W-:Y:S01]  /*1cc70*/  LDSM.16.MT88.4 R100, [R123+0xac00] ;  /* 0x00ac00007b64783b */ /* 0x000fe20000004200 */
        /* <DEDUP_REMOVED lines=75> */
[-C--:B------:R-:W-:Y:S07]  /*1d130*/  FFMA.FTZ R104, R243, R3.reuse, -R128 ;  /* 0x00000003f3687223 */ /* 0x080fee0000010880 */
[----:B------:R-:W4:Y:S01]  /*1d140*/  MUFU.EX2 R91, R91 ;  /* 0x0000005b005b7308 */ /* 0x000f220000000800 */
[----:B------:R-:W2:Y:S01]  /*1d150*/  LDSM.16.MT88.4 R80, [R197+0xb400] ;  /* 0x00b40000c550783b */ /* 0x000ea20000004200 */
[-CC-:B------:R-:W-:Y:S01]  /*1d160*/  FFMA.FTZ R235, R235, R3.reuse, -R140.reuse ;  /* 0x00000003ebeb7223 */ /* 0x180fe2000001088c */
[--C-:B------:R-:W-:Y:S07]  /*1d170*/  FFMA.FTZ R233, R233, R3, -R140.reuse ;  /* 0x00000003e9e97223 */ /* 0x100fee000001088c */
[----:B------:R-:W-:Y:S01]  /*1d180*/  MUFU.EX2 R97, R97 ;  /* 0x0000006100617308 */ /* 0x000fe20000000800 */
[C---:B------:R-:W-:Y:S03]  /*1d190*/  HMMA.16816.F32.BF16 R36, R56.reuse, R44, R36 ;  /* 0x0000002c3824723c */ /* 0x040fe60000041824 */
[C---:B------:R-:W-:Y:S01]  /*1d1a0*/  FMUL.FTZ R44, R55.reuse, R72 ;  /* 0x00000048372c7220 */ /* 0x040fe20000410000 */
[----:B------:R-:W-:Y:S05]  /*1d1b0*/  FMUL.FTZ R45, R55, R73 ;  /* 0x00000049372d7220 */ /* 0x000fea0000410000 */
[----:B------:R-:W2:Y:S01]  /*1d1c0*/  MUFU.EX2 R96, R96 ;  /* 0x0000006000607308 */ /* 0x000ea20000000800 */
[-C--:B------:R-:W-:Y:S01]  /*1d1d0*/  FFMA.FTZ R148, R187, R3.reuse, -R140 ;  /* 0x00000003bb947223 */ /* 0x080fe2000001088c */
[--C-:B------:R-:W-:Y:S01]  /*1d1e0*/  FFMA.FTZ R154, R177, R3, -R128.reuse ;  /* 0x00000003b19a7223 */ /* 0x100fe20000010880 */
[C---:B------:R-:W-:Y:S07]  /*1d1f0*/  HMMA.16816.F32.BF16 R40, R56.reuse, R46, R40 ;  /* 0x0000002e3828723c */ /* 0x040fee0000041828 */
[----:B------:R-:W2:Y:S01]  /*1d200*/  MUFU.EX2 R104, R104 ;  /* 0x0000006800687308 */ /* 0x000ea20000000800 */
[C---:B------:R-:W-:Y:S01]  /*1d210*/  FMUL.FTZ R46, R54.reuse, R74 ;  /* 0x0000004a362e7220 */ /* 0x040fe20000410000 */
[----:B------:R-:W-:Y:S08]  /*1d220*/  FMUL.FTZ R47, R54, R75 ;  /* 0x0000004b362f7220 */ /* 0x000ff00000410000 */
[----:B------:R-:W-:Y:S01]  /*1d230*/  MUFU.EX2 R179, R235 ;  /* 0x000000eb00b37308 */ /* 0x000fe20000000800 */
[----:B------:R-:W2:Y:S01]  /*1d240*/  LDSM.16.MT88.4 R72, [R123+0xb400] ;  /* 0x00b400007b48783b */ /* 0x000ea20000004200 */
[-CC-:B------:R-:W-:Y:S01]  /*1d250*/  FFMA.FTZ R152, R173, R3.reuse, -R128.reuse ;  /* 0x00000003ad987223 */ /* 0x180fe20000010880 */
[-C--:B------:R-:W-:Y:S07]  /*1d260*/  FFMA.FTZ R171, R171, R3.reuse, -R128 ;  /* 0x00000003abab7223 */ /* 0x080fee0000010880 */
[----:B------:R-:W2:Y:S01]  /*1d270*/  MUFU.EX2 R144, R144 ;  /* 0x0000009000907308 */ /* 0x000ea20000000800 */
[-CC-:B------:R-:W-:Y:S01]  /*1d280*/  FFMA.FTZ R189, R189, R3.reuse, -R140.reuse ;  /* 0x00000003bdbd7223 */ /* 0x180fe2000001088c */
[C---:B------:R-:W-:Y:S08]  /*1d290*/  HMMA.16816.F32.BF16 R44, R56.reuse, R60, R44 ;  /* 0x0000003c382c723c */ /* 0x040ff0000004182c */
[----:B------:R-:W2:Y:S01]  /*1d2a0*/  MUFU.EX2 R169, R233 ;  /* 0x000000e900a97308 */ /* 0x000ea20000000800 */
[-C--:B------:R-:W-:Y:S01]  /*1d2b0*/  FFMA.FTZ R181, R181, R3.reuse, -R140 ;  /* 0x00000003b5b57223 */ /* 0x080fe2000001088c */
[-C--:B------:R-:W-:Y:S01]  /*1d2c0*/  FFMA.FTZ R175, R175, R3.reuse, -R128 ;  /* 0x00000003afaf7223 */ /* 0x080fe20000010880 */
[-CC-:B------:R-:W-:Y:S07]  /*1d2d0*/  FFMA.FTZ R156, R167, R3.reuse, -R140.reuse ;  /* 0x00000003a79c7223 */ /* 0x180fee000001088c */
[----:B------:R-:W2:Y:S01]  /*1d2e0*/  MUFU.EX2 R146, R146 ;  /* 0x0000009200927308 */ /* 0x000ea20000000800 */
[----:B------:R-:W-:Y:S01]  /*1d2f0*/  FFMA.FTZ R158, R163, R3, -R140 ;  /* 0x00000003a39e7223 */ /* 0x000fe2000001088c */
[----:B------:R-:W-:Y:S01]  /*1d300*/  HMMA.16816.F32.BF16 R48, R56, R62, R48 ;  /* 0x0000003e3830723c */ /* 0x000fe20000041830 */
[----:B------:R-:W2:Y:S07]  /*1d310*/  LDSM.16.MT88.4 R60, [R197+0xd400] ;  /* 0x00d40000c53c783b */ /* 0x000eae0000004200 */
[----:B------:R-:W-:Y:S01]  /*1d320*/  MUFU.EX2 R142, R142 ;  /* 0x0000008e008e7308 */ /* 0x000fe20000000800 */
[----:B-1----:R-:W-:Y:S01]  /*1d330*/  F2FP.BF16.F32.PACK_AB R58, R84, R87 ;  /* 0x00000057543a723e */ /* 0x002fe200000010ff */
[----:B------:R-:W-:Y:S01]  /*1d340*/  FFMA.FTZ R162, R153, R3, -R128 ;  /* 0x0000000399a27223 */ /* 0x000fe20000010880 */
[----:B---3--:R-:W-:Y:S07]  /*1d350*/  F2FP.BF16.F32.PACK_AB R59, R88, R85 ;  /* 0x00000055583b723e */ /* 0x008fee00000010ff */
[----:B------:R-:W1:Y:S01]  /*1d360*/  MUFU.EX2 R183, R183 ;  /* 0x000000b700b77308 */ /* 0x000e620000000800 */
[----:B-----5:R-:W-:Y:S01]  /*1d370*/  F2FP.BF16.F32.PACK_AB R56, R86, R89 ;  /* 0x000000595638723e */ /* 0x020fe200000010ff */
[-CC-:B------:R-:W-:Y:S01]  /*1d380*/  FFMA.FTZ R165, R165, R3.reuse, -R140.reuse ;  /* 0x00000003a5a57223 */ /* 0x180fe2000001088c */
[----:B----4-:R-:W-:Y:S07]  /*1d390*/  F2FP.BF16.F32.PACK_AB R57, R91, R90 ;  /* 0x0000005a5b39723e */ /* 0x010fee00000010ff */
[----:B------:R-:W3:Y:S01]  /*1d3a0*/  MUFU.EX2 R187, R189 ;  /* 0x000000bd00bb7308 */ /* 0x000ee20000000800 */
[-C--:B------:R-:W-:Y:S01]  /*1d3b0*/  FFMA.FTZ R161, R161, R3.reuse, -R140 ;  /* 0x00000003a1a17223 */ /* 0x080fe2000001088c */
[-C--:B------:R-:W-:Y:S01]  /*1d3c0*/  FFMA.FTZ R155, R155, R3.reuse, -R128 ;  /* 0x000000039b9b7223 */ /* 0x080fe20000010880 */
[-CC-:B------:R-:W-:Y:S07]  /*1d3d0*/  FFMA.FTZ R166, R149, R3.reuse, -R140.reuse ;  /* 0x0000000395a67223 */ /* 0x180fee000001088c */
[----:B------:R-:W-:Y:S01]  /*1d3e0*/  MUFU.EX2 R148, R148 ;  /* 0x0000009400947308 */ /* 0x000fe20000000800 */
[-C--:B------:R-:W-:Y:S01]  /*1d3f0*/  FFMA.FTZ R164, R145, R3.reuse, -R140 ;  /* 0x0000000391a47223 */ /* 0x080fe2000001088c */
[C---:B------:R-:W-:Y:S08]  /*1d400*/  HMMA.16816.F32.BF16 R4, R56.reuse, R64, R4 ;  /* 0x000000403804723c */ /* 0x040ff00000041804 */
[----:B------:R-:W4:Y:S01]  /*1d410*/  MUFU.EX2 R177, R181 ;  /* 0x000000b500b17308 */ /* 0x000f220000000800 */
[-CC-:B------:R-:W-:Y:S01]  /*1d420*/  FFMA.FTZ R168, R141, R3.reuse, -R128.reuse ;  /* 0x000000038da87223 */ /* 0x180fe20000010880 */
[-C--:B------:R-:W-:Y:S01]  /*1d430*/  FFMA.FTZ R170, R137, R3.reuse, -R128 ;  /* 0x0000000389aa7223 */ /* 0x080fe20000010880 */
[-CC-:B------:R-:W-:Y:S07]  /*1d440*/  FFMA.FTZ R151, R151, R3.reuse, -R140.reuse ;  /* 0x0000000397977223 */ /* 0x180fee000001088c */
[----:B------:R-:W-:Y:S01]  /*1d450*/  MUFU.EX2 R154, R154 ;  /* 0x0000009a009a7308 */ /* 0x000fe20000000800 */
[-C--:B------:R-:W-:Y:S01]  /*1d460*/  FFMA.FTZ R147, R147, R3.reuse, -R140 ;  /* 0x0000000393937223 */ /* 0x080fe2000001088c */
[C---:B------:R-:W-:Y:S01]  /*1d470*/  HMMA.16816.F32.BF16 R8, R56.reuse, R66, R8 ;  /* 0x000000423808723c */ /* 0x040fe20000041808 */
[----:B------:R-:W5:Y:S07]  /*1d480*/  LDSM.16.MT88.4 R64, [R123+0xd400] ;  /* 0x00d400007b40783b */ /* 0x000f6e0000004200 */
[----:B------:R-:W4:Y:S01]  /*1d490*/  MUFU.EX2 R173, R175 ;  /* 0x000000af00ad7308 */ /* 0x000f220000000800 */
[-CC-:B------:R-:W-:Y:S01]  /*1d4a0*/  FFMA.FTZ R143, R143, R3.reuse, -R128.reuse ;  /* 0x000000038f8f7223 */ /* 0x180fe20000010880 */
[----:B------:R-:W-:Y:S01]  /*1d4b0*/  FFMA.FTZ R139, R139, R3, -R128 ;  /* 0x000000038b8b7223 */ /* 0x000fe20000010880 */
[----:B------:R-:W-:Y:S07]  /*1d4c0*/  FFMA.FTZ R133, R54, R231, R133 ;  /* 0x000000e736857223 */ /* 0x000fee0000010085 */
[----:B------:R-:W-:Y:S01]  /*1d4d0*/  MUFU.EX2 R152, R152 ;  /* 0x0000009800987308 */ /* 0x000fe20000000800 */
[-C--:B------:R-:W-:Y:S01]  /*1d4e0*/  FFMA.FTZ R135, R135, R3.reuse, -R140 ;  /* 0x0000000387877223 */ /* 0x080fe2000001088c */
[C---:B--2---:R-:W-:Y:S08]  /*1d4f0*/  HMMA.16816.F32.BF16 R12, R56.reuse, R76, R12 ;  /* 0x0000004c380c723c */ /* 0x044ff0000004180c */
[----:B------:R-:W2:Y:S01]  /*1d500*/  MUFU.EX2 R171, R171 ;  /* 0x000000ab00ab7308 */ /* 0x000ea20000000800 */
[----:B------:R-:W-:Y:S01]  /*1d510*/  FFMA.FTZ R138, R55, R228, R138 ;  /* 0x000000e4378a7223 */ /* 0x000fe2000001008a */
[-CC-:B------:R-:W-:Y:S01]  /*1d520*/  FFMA.FTZ R136, R136, R3.reuse, -R140.reuse ;  /* 0x0000000388887223 */ /* 0x180fe2000001088c */
[-C--:B------:R-:W-:Y:S07]  /*1d530*/  FFMA.FTZ R131, R131, R3.reuse, -R140 ;  /* 0x0000000383837223 */ /* 0x080fee000001088c */
[----:B------:R-:W-:Y:S01]  /*1d540*/  MUFU.EX2 R156, R156 ;  /* 0x0000009c009c7308 */ /* 0x000fe20000000800 */
[-CC-:B------:R-:W-:Y:S01]  /*1d550*/  FFMA.FTZ R126, R126, R3.reuse, -R128.reuse ;  /* 0x000000037e7e7223 */ /* 0x180fe20000010880 */
[C---:B------:R-:W-:Y:S01]  /*1d560*/  HMMA.16816.F32.BF16 R16, R56.reuse, R78, R16 ;  /* 0x0000004e3810723c */ /* 0x040fe20000041810 */
[----:B------:R-:W-:Y:S07]  /*1d570*/  LDSM.16.MT88.4 R76, [R197+0xb800] ;  /* 0x00b80000c54c783b */ /* 0x000fee0000004200 */
[----:B------:R-:W2:Y:S01]  /*1d580*/  MUFU.EX2 R163, R165 ;  /* 0x000000a500a37308 */ /* 0x000ea20000000800 */
[-CC-:B------:R-:W-:Y:S01]  /*1d590*/  FFMA.FTZ R124, R124, R3.reuse, -R128.reuse ;  /* 0x000000037c7c7223 */ /* 0x180fe20000010880 */
[-C--:B------:R-:W-:Y:S01]  /*1d5a0*/  FFMA.FTZ R128, R52, R3.reuse, -R128 ;  /* 0x0000000334807223 */ /* 0x080fe20000010880 */
[----:B------:R-:W-:Y:S07]  /*1d5b0*/  FFMA.FTZ R140, R134, R3, -R140 ;  /* 0x00000003868c7223 */ /* 0x000fee000001088c */
[----:B------:R-:W-:Y:S01]  /*1d5c0*/  MUFU.EX2 R52, R53 ;  /* 0x0000003500347308 */ /* 0x000fe20000000800 */
[----:B------:R-:W-:Y:S01]  /*1d5d0*/  FADD.FTZ R129, R129, R138 ;  /* 0x0000008a81817221 */ /* 0x000fe20000010000 */
[C---:B------:R-:W-:Y:S08]  /*1d5e0*/  HMMA.16816.F32.BF16 R20, R56.reuse, R80, R20 ;  /* 0x000000503814723c */ /* 0x040ff00000041814 */
[----:B------:R-:W-:Y:S01]  /*1d5f0*/  MUFU.EX2 R158, R158 ;  /* 0x0000009e009e7308 */ /* 0x000fe20000000800 */
[----:B------:R-:W-:Y:S01]  /*1d600*/  FADD.FTZ R130, R130, R129 ;  /* 0x0000008182827221 */ /* 0x000fe20000010000 */
[----:B------:R-:W-:Y:S01]  /*1d610*/  FADD.FTZ R133, R127, R133 ;  /* 0x000000857f857221 */ /* 0x000fe20000010000 */
[----:B------:R-:W-:Y:S07]  /*1d620*/  ISETP.GT.AND P0, PT, R226, R201, PT ;  /* 0x000000c9e200720c */ /* 0x000fee0003f04270 */
        /* <DEDUP_REMOVED lines=10> */
[----:B------:R-:W2:Y:S01]  /*1d6d0*/  MUFU.EX2 R162, R162 ;  /* 0x000000a200a27308 */ /* 0x000ea20000000800 */
[----:B------:R-:W-:Y:S01]  /*1d6e0*/  FADD.FTZ R87, R87, R86 ;  /* 0x0000005657577221 */ /* 0x000fe20000010000 */
[----:B------:R-:W-:Y:S08]  /*1d6f0*/  FADD.FTZ R119, R119, R132 ;  /* 0x0000008477777221 */ /* 0x000ff00000010000 */
[----:B------:R-:W-:Y:S01]  /*1d700*/  MUFU.EX2 R149, R151 ;  /* 0x0000009700957308 */ /* 0x000fe20000000800 */
[----:B------:R-:W-:Y:S01]  /*1d710*/  FADD.FTZ R87, R84, R87 ;  /* 0x0000005754577221 */ /* 0x000fe20000010000 */
[C---:B------:R-:W-:Y:S01]  /*1d720*/  HMMA.16816.F32.BF16 R32, R56.reuse, R74, R32 ;  /* 0x0000004a3820723c */ /* 0x040fe20000041820 */
[----:B------:R-:W1:Y:S07]  /*1d730*/  LDSM.16.MT88.4 R72, [R123+0x9800] ;  /* 0x009800007b48783b */ /* 0x000e6e0000004200 */
        /* <DEDUP_REMOVED lines=198> */
.L_x_2856:
        /* <DEDUP_REMOVED lines=12> */
.L_x_2877:
        /* <DEDUP_REMOVED lines=150> */
.L_x_2866:
[----:B------:R-:W-:Y:S05]  /*1edc0*/  BSYNC.RECONVERGENT B0 ;  /* 0x0000000000007941 */ /* 0x000fea0003800200 */
.L_x_2865:
        /* <DEDUP_REMOVED lines=26> */
.L_x_2868:
[----:B------:R-:W-:Y:S05]  /*1ef70*/  BSYNC.RECONVERGENT B0 ;  /* 0x0000000000007941 */ /* 0x000fea0003800200 */
.L_x_2867:
        /* <DEDUP_REMOVED lines=14> */
.L_x_2870:
[----:B------:R-:W-:Y:S05]  /*1f060*/  BSYNC.RECONVERGENT B0 ;  /* 0x0000000000007941 */ /* 0x000fea0003800200 */
.L_x_2869:
        /* <DEDUP_REMOVED lines=14> */
.L_x_2872:
[----:B------:R-:W-:Y:S05]  /*1f150*/  BSYNC.RECONVERGENT B0 ;  /* 0x0000000000007941 */ /* 0x000fea0003800200 */
.L_x_2871:
[----:B------:R-:W-:-:S04]  /*1f160*/  MOV R211, 0x0 ;  /* 0x0000000000d37802 */ /* 0x000fc80000000f00 */
[----:B-12345:R-:W-:Y:S05]  /*1f170*/  @P6 RET.REL.NODEC R210 `(_ZN5flash24flash_fwd_splitkv_kernelI23Flash_fwd_kernel_traitsILi96ELi64ELi128ELi4ELb0ELb0EN7cutlass10bfloat16_tE19Flash_kernel_traitsILi96ELi64ELi128ELi4ES3_EELb0ELb1ELb0ELb0ELb0ELb1ELb1ELb1EEEvNS_16Flash_fwd_paramsE) ;  /* 0xfffffe0cd2a06950 */ /* 0x03efea0003c3ffff */
        /* <DEDUP_REMOVED lines=10> */
[----:B-1----:R-:W-:Y:S05]  /*1f220*/  @P0 RET.REL.NODEC R210 `(_ZN5flash24flash_fwd_splitkv_kernelI23Flash_fwd_kernel_traitsILi96ELi64ELi128ELi4ELb0ELb0EN7cutlass10bfloat16_tE19Flash_kernel_traitsILi96ELi64ELi128ELi4ES3_EELb0ELb1ELb0ELb0ELb0ELb1ELb1ELb1EEEvNS_16Flash_fwd_paramsE) ;  /* 0xfffffe0cd2740950 */ /* 0x002fea0003c3ffff */
[----:B------:R-:W-:Y:S01]  /*1f230*/  LEA R2, P0, R57, R62, 0x2 ;  /* 0x0000003e39027211 */ /* 0x000fe200078010ff */
[----:B------:R-:W-:-:S03]  /*1f240*/  IMAD.MOV.U32 R211, RZ, RZ, 0x0 ;  /* 0x00000000ffd37424 */ /* 0x000fc600078e00ff */
[----:B------:R-:W-:-:S05]  /*1f250*/  LEA.HI.X R3, R57, R63, R58, 0x2, P0 ;  /* 0x0000003f39037211 */ /* 0x000fca00000f143a */
[----:B------:R1:W-:Y:S02]  /*1f260*/  ST.E.128 desc[UR4][R2.64+0x4900], R4 ;  /* 0x0049000402007985 */ /* 0x0003e4000c101d04 */
[----:B-1----:R-:W-:Y:S05]  /*1f270*/  RET.REL.NODEC R210 `(_ZN5flash24flash_fwd_splitkv_kernelI23Flash_fwd_kernel_traitsILi96ELi64ELi128ELi4ELb0ELb0EN7cutlass10bfloat16_tE19Flash_kernel_traitsILi96ELi64ELi128ELi4ES3_EELb0ELb1ELb0ELb0ELb0ELb1ELb1ELb1EEEvNS_16Flash_fwd_paramsE) ;  /* 0xfffffe0cd2607950 */ /* 0x002fea0003c3ffff */
.L_x_2864:
[----:B------:R-:W-:Y:S01]  /*1f280*/  MOV R7, 0x2 ;  /* 0x0000000200077802 */ /* 0x000fe20000000f00 */
[----:B------:R-:W-:Y:S01]  /*1f290*/  IMAD.MOV.U32 R4, RZ, RZ, 0x1f ;  /* 0x0000001fff047424 */ /* 0x000fe200078e00ff */
[----:B------:R-:W-:-:S07]  /*1f2a0*/  MOV R8, 0xffffffff ;  /* 0xffffffff00087802 */ /* 0x000fce0000000f00 */
[----:B-----5:R-:W-:Y:S05]  /*1f2b0*/  WARPSYNC.COLLECTIVE R8, `(.L_x_2873) ;  /* 0x0000000008087348 */ /* 0x020fea0003c00000 */
[----:B------:R1:W2:Y:S02]  /*1f2c0*/  SHFL.BFLY P0, R11, R228, R7, R4 ;  /* 0x0c000007e40b7389 */ /* 0x0002a40000000004 */
[----:B-12--5:R-:W-:Y:S05]  /*1f2d0*/  ENDCOLLECTIVE ;  /* 0x000000000000791b */ /* 0x026fea0003800000 */
.L_x_2873:
[----:B------:R-:W-:Y:S02]  /*1f2e0*/  IMAD.MOV.U32 R9, RZ, RZ, R11 ;  /* 0x000000ffff097224 */ /* 0x000fe400078e000b */
[----:B------:R-:W-:Y:S02]  /*1f2f0*/  IMAD.MOV.U32 R7, RZ, RZ, 0x1 ;  /* 0x00000001ff077424 */ /* 0x000fe400078e00ff */
[----:B------:R-:W-:-:S05]  /*1f300*/  FADD.FTZ R9, R9, R228 ;  /* 0x000000e409097221 */ /* 0x000fca0000010000 */
[----:B------:R-:W-:-:S07]  /*1f310*/  MOV R228, R9 ;  /* 0x0000000900e47202 */ /* 0x000fce0000000f00 */
[----:B------:R-:W-:Y:S05]  /*1f320*/  WARPSYNC.COLLECTIVE R8, `(.L_x_2874) ;  /* 0x0000000008087348 */ /* 0x000fea0003c00000 */
[----:B------:R1:W2:Y:S02]  /*1f330*/  SHFL.BFLY P0, R11, R228, R7, R4 ;  /* 0x0c000007e40b7389 */ /* 0x0002a40000000004 */
[----:B-12---:R-:W-:Y:S05]  /*1f340*/  ENDCOLLECTIVE ;  /* 0x000000000000791b */ /* 0x006fea0003800000 */
.L_x_2874:
[----:B------:R-:W-:Y:S01]  /*1f350*/  MOV R228, R231 ;  /* 0x000000e700e47202 */ /* 0x000fe20000000f00 */
[----:B------:R-:W-:Y:S01]  /*1f360*/  IMAD.MOV.U32 R7, RZ, RZ, 0x2 ;  /* 0x00000002ff077424 */ /* 0x000fe200078e00ff */
[----:B------:R-:W-:-:S07]  /*1f370*/  MOV R6, R11 ;  /* 0x0000000b00067202 */ /* 0x000fce0000000f00 */
[----:B------:R-:W-:Y:S05]  /*1f380*/  WARPSYNC.COLLECTIVE R8, `(.L_x_2875) ;  /* 0x0000000008087348 */ /* 0x000fea0003c00000 */
[----:B------:R1:W2:Y:S02]  /*1f390*/  SHFL.BFLY P0, R11, R228, R7, R4 ;  /* 0x0c000007e40b7389 */ /* 0x0002a40000000004 */
[----:B-12---:R-:W-:Y:S05]  /*1f3a0*/  ENDCOLLECTIVE ;  /* 0x000000000000791b */ /* 0x006fea0003800000 */
.L_x_2875:
[----:B------:R-:W-:Y:S01]  /*1f3b0*/  FADD.FTZ R6, R9, R6 ;  /* 0x0000000609067221 */ /* 0x000fe20000010000 */
[----:B------:R-:W-:Y:S01]  /*1f3c0*/  FADD.FTZ R10, R11, R231 ;  /* 0x000000e70b0a7221 */ /* 0x000fe20000010000 */
[----:B------:R-:W-:-:S04]  /*1f3d0*/  MOV R7, 0x1 ;  /* 0x0000000100077802 */ /* 0x000fc80000000f00 */
[----:B------:R-:W-:-:S07]  /*1f3e0*/  MOV R228, R10 ;  /* 0x0000000a00e47202 */ /* 0x000fce0000000f00 */
[----:B------:R-:W-:Y:S05]  /*1f3f0*/  WARPSYNC.COLLECTIVE R8, `(.L_x_2876) ;  /* 0x0000000008087348 */ /* 0x000fea0003c00000 */
[----:B------:R1:W2:Y:S02]  /*1f400*/  SHFL.BFLY P0, R11, R228, R7, R4 ;  /* 0x0c000007e40b7389 */ /* 0x0002a40000000004 */
[----:B-12---:R-:W-:Y:S05]  /*1f410*/  ENDCOLLECTIVE ;  /* 0x000000000000791b */ /* 0x006fea0003800000 */
.L_x_2876:
[----:B------:R-:W-:Y:S05]  /*1f420*/  BRA `(.L_x_2877) ;  /* 0xfffffff0000c7947 */ /* 0x000fea000383ffff */
.L_x_2878:
        /* <DEDUP_REMOVED lines=13> */
.L_x_11611:


//--------------------- .text._ZN5flash24flash_fwd_splitkv_kernelI23Flash_fwd_kernel_traitsILi96ELi64ELi128ELi4ELb0ELb0EN7cutlass10bfloat16_tE19Flash_kernel_traitsILi96ELi64ELi128ELi4ES3_EELb0ELb0ELb0ELb1ELb1ELb0ELb0ELb0EEEvNS_16Flash_fwd_paramsE --------------------------
	.section	.text._ZN5flash24flash_fwd_splitkv_kernelI23Flash_fwd_kernel_traitsILi96ELi64ELi128ELi4ELb0ELb0EN7cutlass10bfloat16_tE19Flash_kernel_traitsILi96ELi64ELi128ELi4ES3_EELb0ELb0ELb0ELb1ELb1ELb0ELb0ELb0EEEvNS_16Flash_fwd_paramsE,"ax",@progbits
	.align	128
        .global         _ZN5flash24flash_fwd_splitkv_kernelI23Flash_fwd_kernel_traitsILi96ELi64ELi128ELi4ELb0ELb0EN7cutlass10bfloat16_tE19Flash_kernel_traitsILi96ELi64ELi128ELi4ES3_EELb0ELb0ELb0ELb1ELb1ELb0ELb0ELb0EEEvNS_16Flash_fwd_paramsE
        .type           _ZN5flash24flash_fwd_splitkv_kernelI23Flash_fwd_kernel_traitsILi96ELi64ELi128ELi4ELb0ELb0EN7cutlass10bfloat16_tE19Flash_kernel_traitsILi96ELi64ELi128ELi4ES3_EELb0ELb0ELb0ELb1ELb1ELb0ELb0ELb0EEEvNS_16Flash_fwd_paramsE,@function
        .size           _ZN5flash24flash_fwd_splitkv_kernelI23Flash_fwd_kernel_traitsILi96ELi64ELi128ELi4ELb0ELb0EN7cutlass10bfloat16_tE19Flash_kernel_traitsILi96ELi64ELi128ELi4ES3_EELb0ELb0ELb0ELb1ELb1ELb0ELb0ELb0EEEvNS_16Flash_fwd_paramsE,(.L_x_11612 - _ZN5flash24flash_fwd_splitkv_kernelI23Flash_fwd_kernel_traitsILi96ELi64ELi128ELi4ELb0ELb0EN7cutlass10bfloat16_tE19Flash_kernel_traitsILi96ELi64ELi128ELi4ES3_EELb0ELb0ELb0ELb1ELb1ELb0ELb0ELb0EEEvNS_16Flash_fwd_paramsE)
        .other          _ZN5flash24flash_fwd_splitkv_kernelI23Flash_fwd_kernel_traitsILi96ELi64ELi128ELi4ELb0ELb0EN7cutlass10bfloat16_tE19Flash_kernel_traitsILi96ELi64ELi128ELi4ES3_EELb0ELb0ELb0ELb1ELb1ELb0ELb0ELb0EEEvNS_16Flash_fwd_paramsE,@"STO_CUDA_ENTRY STV_DEFAULT"
_ZN5flash24flash_fwd_splitkv_kernelI23Flash_fwd_kernel_traitsILi96ELi64ELi128ELi4ELb0ELb0EN7cutlass10bfloat16_tE19Flash_kernel_traitsILi96ELi64ELi128ELi4ES3_EELb0ELb0ELb0ELb1ELb1ELb0ELb0ELb0EEEvNS_16Flash_fwd_paramsE:
.text._ZN5flash24flash_fwd_splitkv_kernelI23Flash_fwd_kernel_traitsILi96ELi64ELi128ELi4ELb0ELb0EN7cutlass10bfloat16_tE19Flash_kernel_traitsILi96ELi64ELi128ELi4ES3_EELb0ELb0ELb0ELb1ELb1ELb0ELb0ELb0EEEvNS_16Flash_fwd_paramsE:
[----:B------:R-:W-:Y:S01]  /*0000*/  LDC R1, c[0x0][0x37c] ;  /* 0x0000df00ff017b82 */ /* 0x000fe20000000800 */
[----:B------:R-:W1:Y:S07]  /*0010*/  S2R R12, SR_CTAID.X ;  /* 0x00000000000c7919 */ /* 0x000e6e0000002500 */
[----:B------:R-:W2:Y:S01]  /*0020*/  LDC.64 R2, c[0x0][0x348] ;  /* 0x0000d200ff027b82 */ /* 0x000ea20000000a00 */
[----:B------:R-:W-:Y:S01]  /*0030*/  BSSY.RECONVERGENT B2, `(.L_x_2879) ;  /* 0x0000005000027945 */ /* 0x000fe20003800200 */
[----:B------:R-:W-:Y:S01]  /*0040*/  MOV R168, 0x80 ;  /* 0x0000008000a87802 */ /* 0x000fe20000000f00 */
[----:B------:R-:W3:Y:S01]  /*0050*/  S2R R170, SR_CTAID.Y ;  /* 0x0000000000aa7919 */ /* 0x000ee20000002600 */
[----:B------:R-:W4:Y:S05]  /*0060*/  S2R R169, SR_CTAID.Z ;  /* 0x0000000000a97919 */ /* 0x000f2a0000002700 */
[----:B-1234-:R-:W-:Y:S05]  /*0070*/  CALL.REL.NOINC `($_ZN5flash24flash_fwd_splitkv_kernelI23Flash_fwd_kernel_traitsILi96ELi64ELi128ELi4ELb0ELb0EN7cutlass10bfloat16_tE19Flash_kernel_traitsILi96ELi64ELi128ELi4ES3_EELb0ELb0ELb0ELb1ELb1ELb0ELb0ELb0EEEvNS_16Flash_fwd_paramsE$_ZN5flash30compute_attn_1rowblock_splitkvI23Flash_fwd_kernel_traitsILi96ELi64ELi128ELi4ELb0ELb0EN7cutlass10bfloat16_tE19Flash_kernel_traitsILi96ELi64ELi128ELi4ES3_EELb0ELb0ELb0ELb1ELb1ELb0ELb0ELb0ENS_16Flash_fwd_paramsEEEvRKT8_iiiii) ;  /* 0x0000000000087944 */ /* 0x01efea0003c00000 */
[----:B------:R-:W-:Y:S05]  /*0080*/  BSYNC.RECONVERGENT B2 ;  /* 0x0000000000027941 */ /* 0x000fea0003800200 */
.L_x_2879:
[----:B------:R-:W-:Y:S05]  /*0090*/  EXIT ;  /* 0x000000000000794d */ /* 0x000fea0003800000 */
        .type           $_ZN5flash24flash_fwd_splitkv_kernelI23Flash_fwd_kernel_traitsILi96ELi64ELi128ELi4ELb0ELb0EN7cutlass10bfloat16_tE19Flash_kernel_traitsILi96ELi64ELi128ELi4ES3_EELb0ELb0ELb0ELb1ELb1ELb0ELb0ELb0EEEvNS_16Flash_fwd_paramsE$_ZN5flash30compute_attn_1rowblock_splitkvI23Flash_fwd_kernel_traitsILi96ELi64ELi128ELi4ELb0ELb0EN7cutlass10bfloat16_tE19Flash_kernel_traitsILi96ELi64ELi128ELi4ES3_EELb0ELb0ELb0ELb1ELb1ELb0ELb0ELb0ENS_16Flash_fwd_paramsEEEvRKT8_iiiii,@function
        .size           $_ZN5flash24flash_fwd_splitkv_kernelI23Flash_fwd_kernel_traitsILi96ELi64ELi128ELi4ELb0ELb0EN7cutlass10bfloat16_tE19Flash_kernel_traitsILi96ELi64ELi128ELi4ES3_EELb0ELb0ELb0ELb1ELb1ELb0ELb0ELb0EEEvNS_16Flash_fwd_paramsE$_ZN5flash30compute_attn_1rowblock_splitkvI23Flash_fwd_kernel_traitsILi96ELi64ELi128ELi4ELb0ELb0EN7cutlass10bfloat16_tE19Flash_kernel_traitsILi96ELi64ELi128ELi4ES3_EELb0ELb0ELb0ELb1ELb1ELb0ELb0ELb0ENS_16Flash_fwd_paramsEEEvRKT8_iiiii,(.L_x_11612 - $_ZN5flash24flash_fwd_splitkv_kernelI23Flash_fwd_kernel_traitsILi96ELi64ELi128ELi4ELb0ELb0EN7cutlass10bfloat16_tE19Flash_kernel_traitsILi96ELi64ELi128ELi4ES3_EELb0ELb0ELb0ELb1ELb1ELb0ELb0ELb0EEEvNS_16Flash_fwd_paramsE$_ZN5flash30compute_attn_1rowblock_splitkvI23Flash_fwd_kernel_traitsILi96ELi64ELi128ELi4ELb0ELb0EN7cutlass10bfloat16_tE19Flash_kernel_traitsILi96ELi64ELi128ELi4ES3_EELb0ELb0ELb0ELb1ELb1ELb0ELb0ELb0ENS_16Flash_fwd_paramsEEEvRKT8_iiiii)
$_ZN5flash24flash_fwd_splitkv_kernelI23Flash_fwd_kernel_traitsILi96ELi64ELi128ELi4ELb0ELb0EN7cutlass10bfloat16_tE19Flash_kernel_traitsILi96ELi64ELi128ELi4ES3_EELb0ELb0ELb0ELb1ELb1ELb0ELb0ELb0EEEvNS_16Flash_fwd_paramsE$_ZN5flash30compute_attn_1rowblock_splitkvI23Flash_fwd_kernel_traitsILi96ELi64ELi128ELi4ELb0ELb0EN7cutlass10bfloat16_tE19Flash_kernel_traitsILi96ELi64ELi128ELi4ES3_EELb0ELb0ELb0ELb1ELb1ELb0ELb0ELb0ENS_16Flash_fwd_paramsEEEvRKT8_iiiii:
[----:B------:R-:W1:Y:S02]  /*00a0*/  LDCU.64 UR4, c[0x0][0x358] ;  /* 0x00006b00ff0477ac */ /* 0x000e640008000a00 */
[----:B-1----:R-:W2:Y:S04]  /*00b0*/  LD.E.64 R10, desc[UR4][R2.64+0xf0] ;  /* 0x0000f004020a7980 */ /* 0x002ea8000c101b00 */
[----:B------:R-:W3:Y:S01]  /*00c0*/  LD.E.64 R6, desc[UR4][R2.64+0xf8] ;  /* 0x0000f80402067980 */ /* 0x000ee2000c101b00 */
[----:B------:R-:W-:-:S03]  /*00d0*/  IMAD.MOV.U32 R9, RZ, RZ, RZ ;  /* 0x000000ffff097224 */ /* 0x000fc600078e00ff */
[----:B------:R1:W5:Y:S04]  /*00e0*/  LD.E R173, desc[UR4][R2.64+0xb4] ;  /* 0x0000b40402ad7980 */ /* 0x000368000c101900 */
[----:B------:R1:W5:Y:S01]  /*00f0*/  LD.E R0, desc[UR4][R2.64+0xb8] ;  /* 0x0000b80402007980 */ /* 0x000362000c101900 */
[----:B--2---:R-:W-:Y:S02]  /*0100*/  ISETP.NE.U32.AND P1, PT, R10, RZ, PT ;  /* 0x000000ff0a00720c */ /* 0x004fe40003f25070 */
[----:B---3--:R-:W-:Y:S02]  /*0110*/  ISETP.NE.U32.AND P0, PT, R6, RZ, PT ;  /* 0x000000ff0600720c */ /* 0x008fe40003f05070 */
[----:B------:R-:W-:Y:S02]  /*0120*/  ISETP.NE.AND.EX P1, PT, R11, RZ, PT, P1 ;  /* 0x000000ff0b00720c */ /* 0x000fe40003f25310 */
[----:B------:R-:W-:-:S11]  /*0130*/  ISETP.NE.AND.EX P0, PT, R7, RZ, PT, P0 ;  /* 0x000000ff0700720c */ /* 0x000fd60003f05300 */
[----:B------:R-:W-:-:S04]  /*0140*/  @P1 IMAD.WIDE.U32 R10, R170, 0x4, R10 ;  /* 0x00000004aa0a1825 */ /* 0x000fc800078e000a */
[----:B------:R-:W-:Y:S01]  /*0150*/  @P0 IMAD.WIDE.U32 R6, R170, 0x4, R6 ;  /* 0x00000004aa060825 */ /* 0x000fe200078e0006 */
[----:B------:R-:W2:Y:S04]  /*0160*/  @P1 LD.E R9, desc[UR4][R10.64] ;  /* 0x000000040a091980 */ /* 0x000ea8000c101900 */
[----:B------:R-:W2:Y:S01]  /*0170*/  @P0 LD.E R4, desc[UR4][R6.64] ;  /* 0x0000000406040980 */ /* 0x000ea2000c101900 */
[----:B------:R-:W-:Y:S01]  /*0180*/  BSSY.RECONVERGENT B1, `(.L_x_2880) ;  /* 0x000000c000017945 */ /* 0x000fe20003800200 */
[----:B--2---:R-:W-:-:S03]  /*0190*/  @P0 IMAD.IADD R5, R4, 0x1, -R9 ;  /* 0x0000000104050824 */ /* 0x004fc600078e0a09 */
[----:B-1----:R-:W-:Y:S05]  /*01a0*/  @P0 BRA `(.L_x_2881) ;  /* 0x0000000000240947 */ /* 0x002fea0003800000 */
[----:B------:R-:W2:Y:S01]  /*01b0*/  LD.E.64 R4, desc[UR4][R2.64+0x108] ;  /* 0x0001080402047980 */ /* 0x000ea2000c101b00 */
[----:B------:R-:W-:Y:S01]  /*01c0*/  BSSY.RECONVERGENT B0, `(.L_x_2882) ;  /* 0x0000006000007945 */ /* 0x000fe20003800200 */
[----:B--2---:R-:W-:-:S04]  /*01d0*/  ISETP.NE.U32.AND P0, PT, R4, RZ, PT ;  /* 0x000000ff0400720c */ /* 0x004fc80003f05070 */
[----:B------:R-:W-:Y:S01]  /*01e0*/  ISETP.NE.AND.EX P0, PT, R5, RZ, PT, P0 ;  /* 0x000000ff0500720c */ /* 0x000fe20003f05300 */
[----:B------:R-:W-:-:S12]  /*01f0*/  IMAD.MOV.U32 R5, RZ, RZ, RZ ;  /* 0x000000ffff057224 */ /* 0x000fd800078e00ff */
[----:B------:R-:W-:Y:S05]  /*0200*/  @!P0 BRA `(.L_x_2883) ;  /* 0x0000000000048947 */ /* 0x000fea0003800000 */
[----:B------:R1:W5:Y:S02]  /*0210*/  LD.E R5, desc[UR4][R2.64+0xbc] ;  /* 0x0000bc0402057980 */ /* 0x000364000c101900 */
.L_x_2883:
[----:B------:R-:W-:Y:S05]  /*0220*/  BSYNC.RECONVERGENT B0 ;  /* 0x0000000000007941 */ /* 0x000fea0003800200 */
.L_x_2882:
[----:B-----5:R-:W-:Y:S02]  /*0230*/  IADD3 R5, PT, PT, R5, R0, -R9 ;  /* 0x0000000005057210 */ /* 0x020fe40007ffe809 */
.L_x_2881:
[----:B------:R-:W-:Y:S05]  /*0240*/  BSYNC.RECONVERGENT B1 ;  /* 0x0000000000017941 */ /* 0x000fea0003800200 */
.L_x_2880:
[----:B------:R-:W-:Y:S01]  /*0250*/  IMAD.SHL.U32 R172, R12, 0x40, RZ ;  /* 0x000000400cac7824 */ /* 0x000fe200078e00ff */
[----:B------:R-:W-:Y:S01]  /*0260*/  MOV R6, R168 ;  /* 0x000000a800067202 */ /* 0x000fe20000000f00 */
[----:B------:R-:W-:-:S03]  /*0270*/  IMAD.MOV.U32 R7, RZ, RZ, 0x0 ;  /* 0x00000000ff077424 */ /* 0x000fc600078e00ff */
[----:B-----5:R-:W-:-:S13]  /*0280*/  ISETP.GT.AND P0, PT, R173, R172, PT ;  /* 0x000000acad00720c */ /* 0x020fda0003f04270 */
[----:B-1----:R-:W-:Y:S05]  /*0290*/  @!P0 RET.REL.NODEC R6 `(_ZN5flash24flash_fwd_splitkv_kernelI23Flash_fwd_kernel_traitsILi96ELi64ELi128ELi4ELb0ELb0EN7cutlass10bfloat16_tE19Flash_kernel_traitsILi96ELi64ELi128ELi4ES3_EELb0ELb0ELb0ELb1ELb1ELb0ELb0ELb0EEEvNS_16Flash_fwd_paramsE) ;  /* 0xfffffffc06588950 */ /* 0x002fea0003c3ffff */
[----:B------:R-:W-:Y:S02]  /*02a0*/  VIADD R5, R5, 0x7f ;  /* 0x0000007f05057836 */ /* 0x000fe40000000000 */
[----:B------:R-:W-:-:S03]  /*02b0*/  VIADD R7, R0, 0x7f ;  /* 0x0000007f00077836 */ /* 0x000fc60000000000 */
[----:B------:R-:W-:Y:S02]  /*02c0*/  SHF.R.S32.HI R0, RZ, 0x1f, R5 ;  /* 0x0000001fff007819 */ /* 0x000fe40000011405 */
[----:B------:R-:W-:Y:S02]  /*02d0*/  SHF.R.S32.HI R4, RZ, 0x1f, R7 ;  /* 0x0000001fff047819 */ /* 0x000fe40000011407 */
[----:B------:R-:W-:Y:S02]  /*02e0*/  LEA.HI R0, R0, R5, RZ, 0x7 ;  /* 0x0000000500007211 */ /* 0x000fe400078f38ff */
[----:B------:R-:W-:Y:S02]  /*02f0*/  LEA.HI R4, R4, R7, RZ, 0x7 ;  /* 0x0000000704047211 */ /* 0x000fe400078f38ff */
[----:B------:R-:W-:Y:S02]  /*0300*/  SHF.R.S32.HI R5, RZ, 0x7, R0 ;  /* 0x00000007ff057819 */ /* 0x000fe40000011400 */
[----:B------:R-:W-:-:S04]  /*0310*/  SHF.R.S32.HI R4, RZ, 0x7, R4 ;  /* 0x00000007ff047819 */ /* 0x000fc80000011404 */
[----:B------:R-:W-:Y:S02]  /*0320*/  VIMNMX R6, PT, PT, R4, R5, PT ;  /* 0x0000000504067248 */ /* 0x000fe40003fe0100 */
[----:B------:R-:W1:Y:S02]  /*0330*/  S2R R5, SR_TID.X ;  /* 0x0000000000057919 */ /* 0x000e640000002100 */
[----:B------:R-:W-:-:S13]  /*0340*/  ISETP.GT.AND P0, PT, R6, RZ, PT ;  /* 0x000000ff0600720c */ /* 0x000fda0003f04270 */
[----:B------:R-:W-:Y:S05]  /*0350*/  @P0 BRA `(.L_x_2884) ;  /* 0x0000000000d00947 */ /* 0x000fea0003800000 */
[----:B------:R-:W2:Y:S04]  /*0360*/  LD.E.64 R10, desc[UR4][R2.64+0x88] ;  /* 0x00008804020a7980 */ /* 0x000ea8000c101b00 */
[----:B------:R-:W3:Y:S04]  /*0370*/  LD.E.64 R14, desc[UR4][R2.64+0x80] ;  /* 0x00008004020e7980 */ /* 0x000ee8000c101b00 */
[----:B------:R-:W4:Y:S04]  /*0380*/  LD.E.64 R8, desc[UR4][R2.64+0x90] ;  /* 0x0000900402087980 */ /* 0x000f28000c101b00 */
[----:B------:R-:W5:Y:S04]  /*0390*/  LD.E R0, desc[UR4][R2.64+0x60] ;  /* 0x0000600402007980 */ /* 0x000f68000c101900 */
[----:B------:R-:W5:Y:S04]  /*03a0*/  LD.E.64 R6, desc[UR4][R2.64+0x70] ;  /* 0x0000700402067980 */ /* 0x000f68000c101b00 */
[----:B------:R1:W5:Y:S02]  /*03b0*/  LD.E.64 R12, desc[UR4][R2.64+0xa0] ;  /* 0x0000a004020c7980 */ /* 0x000364000c101b00 */
[----:B-1----:R-:W-:-:S02]  /*03c0*/  IMAD.SHL.U32 R4, R5, 0x8, RZ ;  /* 0x0000000805047824 */ /* 0x002fc400078e00ff */
[----:B------:R-:W-:-:S03]  /*03d0*/  IMAD.MOV.U32 R17, RZ, RZ, RZ ;  /* 0x000000ffff117224 */ /* 0x000fc600078e00ff */
[----:B------:R-:W-:Y:S02]  /*03e0*/  LOP3.LUT R16, R4, 0x18, RZ, 0xc0, !PT ;  /* 0x0000001804107812 */ /* 0x000fe400078ec0ff */
[----:B------:R-:W-:Y:S02]  /*03f0*/  SHF.R.U32.HI R3, RZ, 0x2, R5 ;  /* 0x00000002ff037819 */ /* 0x000fe40000011605 */
[----:B------:R-:W-:Y:S01]  /*0400*/  LOP3.LUT P2, R5, R5, 0x3, RZ, 0xc0, !PT ;  /* 0x0000000305057812 */ /* 0x000fe2000784c0ff */
[----:B--2---:R-:W-:Y:S02]  /*0410*/  IMAD R4, R11, R172, RZ ;  /* 0x000000ac0b047224 */ /* 0x004fe400078e02ff */
[----:B------:R-:W-:-:S05]  /*0420*/  IMAD.WIDE.U32 R16, R172, R10, R16 ;  /* 0x0000000aac107225 */ /* 0x000fca00078e0010 */
[----:B------:R-:W-:Y:S01]  /*0430*/  IADD3 R17, PT, PT, R17, R4, RZ ;  /* 0x0000000411117210 */ /* 0x000fe20007ffe0ff */
[----:B---3--:R-:W-:Y:S02]  /*0440*/  IMAD R4, R15, R170, RZ ;  /* 0x000000aa0f047224 */ /* 0x008fe400078e02ff */
[----:B----4-:R-:W-:Y:S02]  /*0450*/  IMAD R2, R9, R169, RZ ;  /* 0x000000a909027224 */ /* 0x010fe400078e02ff */
[----:B------:R-:W-:-:S04]  /*0460*/  IMAD.WIDE.U32 R14, R170, R14, R16 ;  /* 0x0000000eaa0e7225 */ /* 0x000fc800078e0010 */
[----:B------:R-:W-:Y:S02]  /*0470*/  IMAD.IADD R15, R15, 0x1, R4 ;  /* 0x000000010f0f7824 */ /* 0x000fe400078e0204 */
[----:B------:R-:W-:-:S04]  /*0480*/  IMAD.WIDE.U32 R8, R8, R169, R14 ;  /* 0x000000a908087225 */ /* 0x000fc800078e000e */
[----:B------:R-:W-:Y:S02]  /*0490*/  IMAD.IADD R9, R9, 0x1, R2 ;  /* 0x0000000109097824 */ /* 0x000fe400078e0202 */
[----:B-----5:R-:W-:Y:S01]  /*04a0*/  IMAD R2, R170, R0, R169 ;  /* 0x00000000aa027224 */ /* 0x020fe200078e02a9 */
[----:B------:R-:W-:Y:S01]  /*04b0*/  MOV R169, 0x0 ;  /* 0x0000000000a97802 */ /* 0x000fe20000000f00 */
[-C--:B------:R-:W-:Y:S02]  /*04c0*/  IMAD R0, R11, R3.reuse, RZ ;  /* 0x000000030b007224 */ /* 0x080fe400078e02ff */
[----:B------:R-:W-:-:S04]  /*04d0*/  IMAD.WIDE.U32 R8, R10, R3, R8 ;  /* 0x000000030a087225 */ /* 0x000fc800078e0008 */
[C---:B------:R-:W-:Y:S01]  /*04e0*/  IMAD R2, R173.reuse, R2, R172 ;  /* 0x00000002ad027224 */ /* 0x040fe200078e02ac */
[----:B------:R-:W-:Y:S01]  /*04f0*/  IADD3 R172, PT, PT, R173, -R172, RZ ;  /* 0x800000acadac7210 */ /* 0x000fe20007ffe0ff */
[----:B------:R-:W-:Y:S01]  /*0500*/  IMAD.IADD R9, R9, 0x1, R0 ;  /* 0x0000000109097824 */ /* 0x000fe200078e0200 */
[----:B------:R-:W-:Y:S02]  /*0510*/  LEA R6, P1, R8, R6, 0x1 ;  /* 0x0000000608067211 */ /* 0x000fe400078208ff */
[----:B------:R-:W-:Y:S02]  /*0520*/  IADD3 R15, P0, PT, R2, R3, RZ ;  /* 0x00000003020f7210 */ /* 0x000fe40007f1e0ff */
[C---:B------:R-:W-:Y:S01]  /*0530*/  ISETP.GE.OR P2, PT, R3.reuse, R172, P2 ;  /* 0x000000ac0300720c */ /* 0x040fe20001746670 */
[----:B------:R-:W-:Y:S01]  /*0540*/  VIADD R3, R3, 0x20 ;  /* 0x0000002003037836 */ /* 0x000fe20000000000 */
[----:B------:R-:W-:Y:S02]  /*0550*/  LEA.HI.X R7, R8, R7, R9, 0x1, P1 ;  /* 0x0000000708077211 */ /* 0x000fe400008f0c09 */
[----:B------:R-:W-:-:S02]  /*0560*/  LEA.HI.X.SX32 R2, R2, RZ, 0x1, P0 ;  /* 0x000000ff02027211 */ /* 0x000fc400000f0eff */
[C---:B------:R-:W-:Y:S01]  /*0570*/  LEA R8, P0, R15.reuse, R12, 0x2 ;  /* 0x0000000c0f087211 */ /* 0x040fe200078010ff */
[----:B------:R-:W-:Y:S01]  /*0580*/  ST.E.128 desc[UR4][R6.64], RZ ;  /* 0x000000ff06007985 */ /* 0x000fe2000c101d04 */
[C---:B------:R-:W-:Y:S02]  /*0590*/  LEA R12, P1, R10.reuse, R6, 0x6 ;  /* 0x000000060a0c7211 */ /* 0x040fe400078230ff */
[----:B------:R-:W-:Y:S01]  /*05a0*/  LEA.HI.X R9, R15, R13, R2, 0x2, P0 ;  /* 0x0000000d0f097211 */ /* 0x000fe200000f1402 */
[----:B------:R-:W-:Y:S01]  /*05b0*/  ST.E.128 desc[UR4][R6.64+0x40], RZ ;  /* 0x000040ff06007985 */ /* 0x000fe2000c101d04 */
[----:B------:R-:W-:Y:S02]  /*05c0*/  ISETP.GE.AND P0, PT, R3, R172, PT ;  /* 0x000000ac0300720c */ /* 0x000fe40003f06270 */
[----:B------:R-:W-:Y:S01]  /*05d0*/  LEA.HI.X R13, R10, R7, R11, 0x6, P1 ;  /* 0x000000070a0d7211 */ /* 0x000fe200008f340b */
[----:B------:R-:W-:Y:S01]  /*05e0*/  ST.E.128 desc[UR4][R6.64+0x80], RZ ;  /* 0x000080ff06007985 */ /* 0x000fe2000c101d04 */
[----:B------:R-:W-:-:S02]  /*05f0*/  ISETP.NE.OR P0, PT, R5, RZ, P0 ;  /* 0x000000ff0500720c */ /* 0x000fc40000705670 */
[----:B------:R-:W-:Y:S01]  /*0600*/  @!P2 MOV R11, 0x7f800000 ;  /* 0x7f800000000ba802 */ /* 0x000fe20000000f00 */
[----:B------:R-:W-:Y:S04]  /*0610*/  ST.E.128 desc[UR4][R12.64], RZ ;  /* 0x000000ff0c007985 */ /* 0x000fe8000c101d04 */
[----:B------:R-:W-:Y:S04]  /*0620*/  ST.E.128 desc[UR4][R12.64+0x40], RZ ;  /* 0x000040ff0c007985 */ /* 0x000fe8000c101d04 */
[----:B------:R-:W-:Y:S04]  /*0630*/  ST.E.128 desc[UR4][R12.64+0x80], RZ ;  /* 0x000080ff0c007985 */ /* 0x000fe8000c101d04 */
[----:B------:R1:W-:Y:S02]  /*0640*/  @!P2 ST.E desc[UR4][R8.64], R11 ;  /* 0x0000000b0800a985 */ /* 0x0003e4000c101904 */
[----:B-1----:R-:W-:Y:S05]  /*0650*/  @P0 RET.REL.NODEC R168 `(_ZN5flash24flash_fwd_splitkv_kernelI23Flash_fwd_kernel_traitsILi96ELi64ELi128ELi4ELb0ELb0EN7cutlass10bfloat16_tE19Flash_kernel_traitsILi96ELi64ELi128ELi4ES3_EELb0ELb0ELb0ELb1ELb1ELb0ELb0ELb0EEEvNS_16Flash_fwd_paramsE) ;  /* 0xfffffff8a8680950 */ /* 0x002fea0003c3ffff */
[----:B------:R-:W-:Y:S02]  /*0660*/  MOV R3, 0x7f800000 ;  /* 0x7f80000000037802 */ /* 0x000fe40000000f00 */
[----:B------:R-:W-:-:S03]  /*0670*/  MOV R169, 0x0 ;  /* 0x0000000000a97802 */ /* 0x000fc60000000f00 */
[----:B------:R1:W-:Y:S02]  /*0680*/  ST.E desc[UR4][R8.64+0x80], R3 ;  /* 0x0000800308007985 */ /* 0x0003e4000c101904 */
[----:B-1----:R-:W-:Y:S05]  /*0690*/  RET.REL.NODEC R168 `(_ZN5flash24flash_fwd_splitkv_kernelI23Flash_fwd_kernel_traitsILi96ELi64ELi128ELi4ELb0ELb0EN7cutlass10bfloat16_tE19Flash_kernel_traitsILi96ELi64ELi128ELi4ES3_EELb0ELb0ELb0ELb1ELb1ELb0ELb0ELb0EEEvNS_16Flash_fwd_paramsE) ;  /* 0xfffffff8a8587950 */ /* 0x002fea0003c3ffff */
.L_x_2884:
[----:B------:R-:W2:Y:S04]  /*06a0*/  LD.E.64 R10, desc[UR4][R2.64+0x158] ;  /* 0x00015804020a7980 */ /* 0x000ea8000c101b00 */
[----:B------:R-:W3:Y:S01]  /*06b0*/  LD.E.64 R178, desc[UR4][R2.64+0x160] ;  /* 0x0001600402b27980 */ /* 0x000ee2000c101b00 */
[----:B------:R-:W-:Y:S01]  /*06c0*/  IMAD.MOV.U32 R7, RZ, RZ, R170 ;  /* 0x000000ffff077224 */ /* 0x000fe200078e00aa */
[----:B------:R-:W-:Y:S01]  /*06d0*/  BSSY.RECONVERGENT B0, `(.L_x_2885) ;  /* 0x00000a2000007945 */ /* 0x000fe20003800200 */
[----:B--2---:R-:W-:-:S04]  /*06e0*/  ISETP.NE.U32.AND P0, PT, R10, RZ, PT ;  /* 0x000000ff0a00720c */ /* 0x004fc80003f05070 */
[----:B------:R-:W-:-:S13]  /*06f0*/  ISETP.NE.AND.EX P0, PT, R11, RZ, PT, P0 ;  /* 0x000000ff0b00720c */ /* 0x000fda0003f05300 */
[----:B------:R-:W-:-:S05]  /*0700*/  @P0 IMAD.WIDE.U32 R10, R170, 0x4, R10 ;  /* 0x00000004aa0a0825 */ /* 0x000fca00078e000a */
[----:B------:R2:W5:Y:S01]  /*0710*/  @P0 LD.E R7, desc[UR4][R10.64] ;  /* 0x000000040a070980 */ /* 0x000562000c101900 */
[----:B---3--:R-:W-:-:S04]  /*0720*/  ISETP.NE.U32.AND P0, PT, R178, RZ, PT ;  /* 0x000000ffb200720c */ /* 0x008fc80003f05070 */
[----:B------:R-:W-:-:S13]  /*0730*/  ISETP.NE.AND.EX P0, PT, R179, RZ, PT, P0 ;  /* 0x000000ffb300720c */ /* 0x000fda0003f05300 */
[----:B------:R-:W-:Y:S05]  /*0740*/  @!P0 BRA `(.L_x_2886) ;  /* 0x00000004006c8947 */ /* 0x000fea0003800000 */
[----:B------:R-:W3:Y:S04]  /*0750*/  LD.E R14, desc[UR4][R2.64+0x170] ;  /* 0x00017004020e7980 */ /* 0x000ee8000c101900 */
[----:B--2---:R-:W2:Y:S04]  /*0760*/  LD.E.64 R10, desc[UR4][R2.64+0x168] ;  /* 0x00016804020a7980 */ /* 0x004ea8000c101b00 */
[----:B------:R-:W4:Y:S01]  /*0770*/  LD.E R16, desc[UR4][R2.64+0x68] ;  /* 0x0000680402107980 */ /* 0x000f22000c101900 */
[----:B------:R-:W-:-:S03]  /*0780*/  LEA R185, R6, 0xffffff80, 0x7 ;  /* 0xffffff8006b97811 */ /* 0x000fc600078e38ff */
[----:B------:R-:W4:Y:S01]  /*0790*/  LD.E.64 R22, desc[UR4][R2.64+0x20] ;  /* 0x0000200402167980 */ /* 0x000f22000c101b00 */
[----:B------:R-:W-:-:S03]  /*07a0*/  IABS R4, R185 ;  /* 0x000000b900047213 */ /* 0x000fc60000000000 */
[----:B------:R-:W4:Y:S04]  /*07b0*/  LD.E.64 R128, desc[UR4][R2.64+0x38] ;  /* 0x0000380402807980 */ /* 0x000f28000c101b00 */
[----:B------:R-:W4:Y:S04]  /*07c0*/  LD.E.64 R20, desc[UR4][R2.64+0x50] ;  /* 0x0000500402147980 */ /* 0x000f28000c101b00 */
[----:B------:R-:W5:Y:S04]  /*07d0*/  LD.E.64 R132, desc[UR4][R2.64+0x40] ;  /* 0x0000400402847980 */ /* 0x000f68000c101b00 */
[----:B------:R-:W5:Y:S02]  /*07e0*/  LD.E.64 R32, desc[UR4][R2.64+0x58] ;  /* 0x0000580402207980 */ /* 0x000f64000c101b00 */
[----:B---3-5:R-:W-:-:S04]  /*07f0*/  IABS R7, R14 ;  /* 0x0000000e00077213 */ /* 0x028fc80000000000 */
[----:B------:R-:W3:Y:S08]  /*0800*/  I2F.RP R8, R7 ;  /* 0x0000000700087306 */ /* 0x000ef00000209400 */
[----:B---3--:R-:W3:Y:S02]  /*0810*/  MUFU.RCP R18, R8 ;  /* 0x0000000800127308 */ /* 0x008ee40000001000 */
[----:B---3--:R-:W-:-:S06]  /*0820*/  VIADD R18, R18, 0xffffffe ;  /* 0x0ffffffe12127836 */ /* 0x008fcc0000000000 */
[----:B------:R-:W3:Y:S02]  /*0830*/  F2I.FTZ.U32.TRUNC.NTZ R19, R18 ;  /* 0x0000001200137305 */ /* 0x000ee4000021f000 */
        /* <DEDUP_REMOVED lines=15> */
[-C--:B--2---:R-:W-:Y:S02]  /*0930*/  IMAD R0, R11, R170.reuse, RZ ;  /* 0x000000aa0b007224 */ /* 0x084fe400078e02ff */
        /* <DEDUP_REMOVED lines=8> */
[----:B------:R-:W2:Y:S04]  /*09c0*/  LD.E.64 R18, desc[UR4][R2.64+0x28] ;  /* 0x0000280402127980 */ /* 0x000ea8000c101b00 */
[----:B------:R-:W-:-:S05]  /*09d0*/  IMAD.WIDE R24, R10, 0x4, R180 ;  /* 0x000000040a187825 */ /* 0x000fca00078e02b4 */
[----:B------:R3:W2:Y:S01]  /*09e0*/  LD.E R0, desc[UR4][R24.64] ;  /* 0x0000000418007980 */ /* 0x0006a2000c101900 */
[----:B----4-:R-:W-:-:S04]  /*09f0*/  IABS R9, R16 ;  /* 0x0000001000097213 */ /* 0x010fc80000000000 */
[----:B------:R-:W4:Y:S08]  /*0a00*/  I2F.RP R15, R9 ;  /* 0x00000009000f7306 */ /* 0x000f300000209400 */
[----:B----4-:R-:W4:Y:S02]  /*0a10*/  MUFU.RCP R13, R15 ;  /* 0x0000000f000d7308 */ /* 0x010f240000001000 */
[----:B----4-:R-:W-:-:S06]  /*0a20*/  IADD3 R13, PT, PT, R13, 0xffffffe, RZ ;  /* 0x0ffffffe0d0d7810 */ /* 0x010fcc0007ffe0ff */
[----:B---3--:R-:W3:Y:S01]  /*0a30*/  F2I.FTZ.U32.TRUNC.NTZ R25, R13 ;  /* 0x0000000d00197305 */ /* 0x008ee2000021f000 */
[----:B------:R-:W-:Y:S02]  /*0a40*/  MOV R24, RZ ;  /* 0x000000ff00187202 */ /* 0x000fe40000000f00 */
[----:B------:R-:W-:Y:S02]  /*0a50*/  IABS R8, R169 ;  /* 0x000000a900087213 */ /* 0x000fe40000000000 */
[----:B------:R-:W-:Y:S01]  /*0a60*/  IABS R7, R16 ;  /* 0x0000001000077213 */ /* 0x000fe20000000000 */
[----:B---3--:R-:W-:-:S04]  /*0a70*/  IMAD.MOV R4, RZ, RZ, -R25 ;  /* 0x000000ffff047224 */ /* 0x008fc800078e0a19 */
        /* <DEDUP_REMOVED lines=8> */
[----:B------:R-:W-:Y:S02]  /*0b00*/  LOP3.LUT R9, R169, R16, RZ, 0x3c, !PT ;  /* 0x00000010a9097212 */ /* 0x000fe400078e3cff */
[----:B------:R-:W-:Y:S01]  /*0b10*/  @!P1 IADD3 R4, PT, PT, R4, 0x1, RZ ;  /* 0x0000000104049810 */ /* 0x000fe20007ffe0ff */
[----:B------:R-:W-:Y:S01]  /*0b20*/  IMAD.MOV R10, RZ, RZ, -R10 ;  /* 0x000000ffff0a7224 */ /* 0x000fe200078e0a0a */
[----:B------:R-:W-:Y:S02]  /*0b30*/  ISETP.GE.AND P0, PT, R9, RZ, PT ;  /* 0x000000ff0900720c */ /* 0x000fe40003f06270 */
[----:B------:R-:W-:Y:S01]  /*0b40*/  ISETP.NE.AND P1, PT, R16, RZ, PT ;  /* 0x000000ff1000720c */ /* 0x000fe20003f25270 */
[----:B------:R-:W-:-:S04]  /*0b50*/  IMAD R13, R14, R10, R185 ;  /* 0x0000000a0e0d7224 */ /* 0x000fc800078e02b9 */
[----:B------:R-:W-:Y:S01]  /*0b60*/  @P2 VIADD R4, R4, 0x1 ;  /* 0x0000000104042836 */ /* 0x000fe20000000000 */
[----:B------:R-:W-:-:S03]  /*0b70*/  SHF.R.S32.HI R11, RZ, 0x1f, R13 ;  /* 0x0000001fff0b7819 */ /* 0x000fc6000001140d */
[----:B------:R-:W-:Y:S02]  /*0b80*/  IMAD.MOV.U32 R9, RZ, RZ, R4 ;  /* 0x000000ffff097224 */ /* 0x000fe400078e0004 */
[----:B------:R-:W-:-:S03]  /*0b90*/  IMAD R4, R129, R13, RZ ;  /* 0x0000000d81047224 */ /* 0x000fc600078e02ff */
[----:B------:R-:W-:Y:S01]  /*0ba0*/  @!P0 IADD3 R9, PT, PT, -R9, RZ, RZ ;  /* 0x000000ff09098210 */ /* 0x000fe20007ffe1ff */
[----:B------:R-:W-:Y:S01]  /*0bb0*/  IMAD R4, R128, R11, R4 ;  /* 0x0000000b80047224 */ /* 0x000fe200078e0204 */
[----:B------:R-:W-:-:S05]  /*0bc0*/  @!P1 LOP3.LUT R9, RZ, R16, RZ, 0x33, !PT ;  /* 0x00000010ff099212 */ /* 0x000fca00078e33ff */
[----:B------:R-:W-:Y:S01]  /*0bd0*/  IMAD R15, R21, R9, RZ ;  /* 0x00000009150f7224 */ /* 0x000fe200078e02ff */
[----:B--2---:R-:W-:Y:S01]  /*0be0*/  SHF.R.S32.HI R7, RZ, 0x1f, R0 ;  /* 0x0000001fff077819 */ /* 0x004fe20000011400 */
[----:B------:R-:W-:-:S04]  /*0bf0*/  IMAD R8, R23, R0, RZ ;  /* 0x0000000017087224 */ /* 0x000fc800078e02ff */
[C---:B------:R-:W-:Y:S02]  /*0c00*/  IMAD R8, R22.reuse, R7, R8 ;  /* 0x0000000716087224 */ /* 0x040fe400078e0208 */
[----:B------:R-:W-:-:S05]  /*0c10*/  IMAD.WIDE.U32 R22, R22, R0, RZ ;  /* 0x0000000016167225 */ /* 0x000fca00078e00ff */
[----:B------:R-:W-:Y:S02]  /*0c20*/  IADD3 R23, PT, PT, R23, R8, RZ ;  /* 0x0000000817177210 */ /* 0x000fe40007ffe0ff */
[----:B------:R-:W-:Y:S01]  /*0c30*/  SHF.R.S32.HI R8, RZ, 0x1f, R9 ;  /* 0x0000001fff087819 */ /* 0x000fe20000011409 */
[----:B------:R-:W-:-:S04]  /*0c40*/  IMAD.WIDE.U32 R22, R13, R128, R22 ;  /* 0x000000800d167225 */ /* 0x000fc800078e0016 */
[----:B------:R-:W-:Y:S02]  /*0c50*/  IMAD.IADD R23, R23, 0x1, R4 ;  /* 0x0000000117177824 */ /* 0x000fe400078e0204 */
[----:B------:R-:W-:Y:S02]  /*0c60*/  IMAD R4, R19, R0, RZ ;  /* 0x0000000013047224 */ /* 0x000fe400078e02ff */
[----:B------:R-:W-:Y:S02]  /*0c70*/  IMAD R8, R20, R8, R15 ;  /* 0x0000000814087224 */ /* 0x000fe400078e020f */
        /* <DEDUP_REMOVED lines=8> */
.L_x_2886:
[----:B------:R-:W3:Y:S04]  /*0d00*/  LD.E R16, desc[UR4][R2.64+0x68] ;  /* 0x0000680402107980 */ /* 0x000ee8000c101900 */
[----:B------:R-:W4:Y:S04]  /*0d10*/  LD.E.64 R128, desc[UR4][R2.64+0x38] ;  /* 0x0000380402807980 */ /* 0x000f28000c101b00 */
[----:B------:R-:W2:Y:S04]  /*0d20*/  LD.E.64 R14, desc[UR4][R2.64+0x20] ;  /* 0x00002004020e7980 */ /* 0x000ea8000c101b00 */
[----:B------:R-:W4:Y:S04]  /*0d30*/  LD.E.64 R132, desc[UR4][R2.64+0x40] ;  /* 0x0000400402847980 */ /* 0x000f28000c101b00 */
[----:B------:R-:W4:Y:S04]  /*0d40*/  LD.E.64 R18, desc[UR4][R2.64+0x28] ;  /* 0x0000280402127980 */ /* 0x000f28000c101b00 */
[----:B------:R-:W4:Y:S04]  /*0d50*/  LD.E.64 R20, desc[UR4][R2.64+0x50] ;  /* 0x0000500402147980 */ /* 0x000f28000c101b00 */
[----:B------:R1:W5:Y:S01]  /*0d60*/  LD.E.64 R32, desc[UR4][R2.64+0x58] ;  /* 0x0000580402207980 */ /* 0x000362000c101b00 */
[----:B------:R-:W-:Y:S01]  /*0d70*/  IMAD.MOV.U32 R22, RZ, RZ, RZ ;  /* 0x000000ffff167224 */ /* 0x000fe200078e00ff */
[----:B------:R-:W-:-:S02]  /*0d80*/  IABS R8, R169 ;  /* 0x000000a900087213 */ /* 0x000fc40000000000 */
[----:B------:R-:W-:Y:S02]  /*0d90*/  CS2R R180, SRZ ;  /* 0x0000000000b47805 */ /* 0x000fe4000001ff00 */
[----:B------:R-:W-:Y:S02]  /*0da0*/  LEA R185, R6, 0xffffff80, 0x7 ;  /* 0xffffff8006b97811 */ /* 0x000fe400078e38ff */
[-C--:B---3--:R-:W-:Y:S02]  /*0db0*/  IABS R0, R16.reuse ;  /* 0x0000001000007213 */ /* 0x088fe40000000000 */
[----:B------:R-:W-:Y:S02]  /*0dc0*/  IABS R13, R16 ;  /* 0x00000010000d7213 */ /* 0x000fe40000000000 */
[----:B------:R-:W3:Y:S02]  /*0dd0*/  I2F.RP R17, R0 ;  /* 0x0000000000117306 */ /* 0x000ee40000209400 */
[----:B------:R-:W-:Y:S01]  /*0de0*/  IADD3 R13, PT, PT, RZ, -R13, RZ ;  /* 0x8000000dff0d7210 */ /* 0x000fe20007ffe0ff */
[----:B--2--5:R-:W-:-:S05]  /*0df0*/  IMAD R15, R15, R7, RZ ;  /* 0x000000070f0f7224 */ /* 0x024fca00078e02ff */
[----:B---3--:R-:W2:Y:S02]  /*0e00*/  MUFU.RCP R10, R17 ;  /* 0x00000011000a7308 */ /* 0x008ea40000001000 */
[----:B--2---:R-:W-:-:S06]  /*0e10*/  IADD3 R10, PT, PT, R10, 0xffffffe, RZ ;  /* 0x0ffffffe0a0a7810 */ /* 0x004fcc0007ffe0ff */
[----:B------:R-:W2:Y:S02]  /*0e20*/  F2I.FTZ.U32.TRUNC.NTZ R23, R10 ;  /* 0x0000000a00177305 */ /* 0x000ea4000021f000 */
[----:B--2---:R-:W-:-:S05]  /*0e30*/  IADD3 R4, PT, PT, RZ, -R23, RZ ;  /* 0x80000017ff047210 */ /* 0x004fca0007ffe0ff */
[----:B------:R-:W-:-:S04]  /*0e40*/  IMAD R11, R4, R0, RZ ;  /* 0x00000000040b7224 */ /* 0x000fc800078e02ff */
[----:B------:R-:W-:-:S04]  /*0e50*/  IMAD.HI.U32 R11, R23, R11, R22 ;  /* 0x0000000b170b7227 */ /* 0x000fc800078e0016 */
[----:B----4-:R-:W-:-:S04]  /*0e60*/  IMAD.WIDE.U32 R22, R128, R9, RZ ;  /* 0x0000000980167225 */ /* 0x010fc800078e00ff */
[----:B------:R-:W-:Y:S01]  /*0e70*/  IMAD.HI.U32 R4, R11, R8, RZ ;  /* 0x000000080b047227 */ /* 0x000fe200078e00ff */
[----:B------:R-:W-:-:S03]  /*0e80*/  SHF.R.S32.HI R11, RZ, 0x1f, R9 ;  /* 0x0000001fff0b7819 */ /* 0x000fc60000011409 */
[----:B------:R-:W-:Y:S02]  /*0e90*/  IMAD R13, R4, R13, R8 ;  /* 0x0000000d040d7224 */ /* 0x000fe400078e0208 */
[----:B------:R-:W-:-:S03]  /*0ea0*/  IMAD R8, R129, R9, RZ ;  /* 0x0000000981087224 */ /* 0x000fc600078e02ff */
[----:B------:R-:W-:Y:S01]  /*0eb0*/  ISETP.GT.U32.AND P0, PT, R0, R13, PT ;  /* 0x0000000d0000720c */ /* 0x000fe20003f04070 */
[----:B------:R-:W-:-:S04]  /*0ec0*/  IMAD R8, R128, R11, R8 ;  /* 0x0000000b80087224 */ /* 0x000fc800078e0208 */
[----:B------:R-:W-:Y:S02]  /*0ed0*/  IMAD.IADD R23, R23, 0x1, R8 ;  /* 0x0000000117177824 */ /* 0x000fe400078e0208 */
[----:B------:R-:W-:-:S04]  /*0ee0*/  IMAD R8, R133, R9, RZ ;  /* 0x0000000985087224 */ /* 0x000fc800078e02ff */
[----:B------:R-:W-:Y:S02]  /*0ef0*/  IMAD R8, R132, R11, R8 ;  /* 0x0000000b84087224 */ /* 0x000fe400078e0208 */
[-C--:B------:R-:W-:Y:S01]  /*0f00*/  @!P0 IADD3 R13, PT, PT, R13, -R0.reuse, RZ ;  /* 0x800000000d0d8210 */ /* 0x080fe20007ffe0ff */
[----:B------:R-:W-:Y:S01]  /*0f10*/  IMAD R11, R19, R7, RZ ;  /* 0x00000007130b7224 */ /* 0x000fe200078e02ff */
[----:B------:R-:W-:Y:S02]  /*0f20*/  @!P0 IADD3 R4, PT, PT, R4, 0x1, RZ ;  /* 0x0000000104048810 */ /* 0x000fe40007ffe0ff */
[----:B------:R-:W-:Y:S02]  /*0f30*/  ISETP.GE.U32.AND P2, PT, R13, R0, PT ;  /* 0x000000000d00720c */ /* 0x000fe40003f46070 */
[----:B------:R-:W-:Y:S02]  /*0f40*/  LOP3.LUT R13, R169, R16, RZ, 0x3c, !PT ;  /* 0x00000010a90d7212 */ /* 0x000fe400078e3cff */
[----:B------:R-:W-:-:S02]  /*0f50*/  SHF.R.S32.HI R0, RZ, 0x1f, R7 ;  /* 0x0000001fff007819 */ /* 0x000fc40000011407 */
[----:B------:R-:W-:Y:S02]  /*0f60*/  ISETP.GE.AND P1, PT, R13, RZ, PT ;  /* 0x000000ff0d00720c */ /* 0x000fe40003f26270 */
[----:B------:R-:W-:Y:S01]  /*0f70*/  ISETP.NE.AND P0, PT, R16, RZ, PT ;  /* 0x000000ff1000720c */ /* 0x000fe20003f05270 */
[C---:B------:R-:W-:Y:S02]  /*0f80*/  IMAD R10, R14.reuse, R0, R15 ;  /* 0x000000000e0a7224 */ /* 0x040fe400078e020f */
[----:B------:R-:W-:-:S04]  /*0f90*/  IMAD.WIDE.U32 R14, R14, R7, R22 ;  /* 0x000000070e0e7225 */ /* 0x000fc800078e0016 */
[----:B------:R-:W-:Y:S01]  /*0fa0*/  @P2 VIADD R4, R4, 0x1 ;  /* 0x0000000104042836 */ /* 0x000fe20000000000 */
[----:B------:R-:W-:Y:S01]  /*0fb0*/  IADD3 R15, PT, PT, R15, R10, RZ ;  /* 0x0000000a0f0f7210 */ /* 0x000fe20007ffe0ff */
[----:B------:R-:W-:-:S03]  /*0fc0*/  IMAD.WIDE.U32 R22, R132, R9, RZ ;  /* 0x0000000984167225 */ /* 0x000fc600078e00ff */
[----:B------:R-:W-:Y:S01]  /*0fd0*/  MOV R9, R4 ;  /* 0x0000000400097202 */ /* 0x000fe20000000f00 */
[-C--:B------:R-:W-:Y:S01]  /*0fe0*/  IMAD R4, R129, R185.reuse, RZ ;  /* 0x000000b981047224 */ /* 0x080fe200078e02ff */
[----:B------:R-:W-:Y:S01]  /*0ff0*/  IADD3 R23, PT, PT, R23, R8, RZ ;  /* 0x0000000817177210 */ /* 0x000fe20007ffe0ff */
[----:B------:R-:W-:-:S04]  /*1000*/  IMAD.WIDE.U32 R14, R128, R185, R14 ;  /* 0x000000b9800e7225 */ /* 0x000fc800078e000e */
[----:B------:R-:W-:Y:S01]  /*1010*/  @!P1 IMAD.MOV R9, RZ, RZ, -R9 ;  /* 0x000000ffff099224 */ /* 0x000fe200078e0a09 */
[----:B------:R-:W-:Y:S01]  /*1020*/  @!P0 LOP3.LUT R9, RZ, R16, RZ, 0x33, !PT ;  /* 0x00000010ff098212 */ /* 0x000fe200078e33ff */
[C---:B------:R-:W-:Y:S01]  /*1030*/  IMAD R11, R18.reuse, R0, R11 ;  /* 0x00000000120b7224 */ /* 0x040fe200078e020b */
[----:B------:R-:W-:Y:S01]  /*1040*/  IADD3 R15, PT, PT, R15, R4, RZ ;  /* 0x000000040f0f7210 */ /* 0x000fe20007ffe0ff */
[----:B------:R-:W-:Y:S01]  /*1050*/  IMAD.WIDE.U32 R18, R18, R7, R22 ;  /* 0x0000000712127225 */ /* 0x000fe200078e0016 */
[----:B------:R-:W-:-:S03]  /*1060*/  SHF.R.S32.HI R0, RZ, 0x1f, R9 ;  /* 0x0000001fff007819 */ /* 0x000fc60000011409 */
[-C--:B------:R-:W-:Y:S02]  /*1070*/  IMAD R13, R21, R9.reuse, RZ ;  /* 0x00000009150d7224 */ /* 0x080fe400078e02ff */
[C---:B------:R-:W-:Y:S01]  /*1080*/  IMAD.WIDE.U32 R8, R20.reuse, R9, R14 ;  /* 0x0000000914087225 */ /* 0x040fe200078e000e */
[----:B------:R-:W-:Y:S02]  /*1090*/  IADD3 R15, PT, PT, R19, R11, RZ ;  /* 0x0000000b130f7210 */ /* 0x000fe40007ffe0ff */
[----:B------:R-:W-:Y:S01]  /*10a0*/  MOV R11, RZ ;  /* 0x000000ff000b7202 */ /* 0x000fe20000000f00 */
[----:B------:R-:W-:Y:S01]  /*10b0*/  IMAD R0, R20, R0, R13 ;  /* 0x0000000014007224 */ /* 0x000fe200078e020d */
[----:B------:R-:W-:Y:S01]  /*10c0*/  MOV R13, R185 ;  /* 0x000000b9000d7202 */ /* 0x000fe20000000f00 */
[----:B------:R-:W-:-:S03]  /*10d0*/  IMAD.MOV.U32 R10, RZ, RZ, R8 ;  /* 0x000000ffff0a7224 */ /* 0x000fc600078e0008 */
[----:B-1----:R-:W-:Y:S02]  /*10e0*/  IADD3 R4, PT, PT, R9, R0, RZ ;  /* 0x0000000009047210 */ /* 0x002fe40007ffe0ff */
.L_x_2887:
[----:B------:R-:W-:Y:S05]  /*10f0*/  BSYNC.RECONVERGENT B0 ;  /* 0x0000000000007941 */ /* 0x000fea0003800200 */
.L_x_2885:
[----:B------:R-:W2:Y:S04]  /*1100*/  LD.E.64 R30, desc[UR4][R2.64+0x18] ;  /* 0x00001804021e7980 */ /* 0x000ea8000c101b00 */
[----:B------:R-:W3:Y:S04]  /*1110*/  LD.E.64 R28, desc[UR4][R2.64+0x30] ;  /* 0x00003004021c7980 */ /* 0x000ee8000c101b00 */
[----:B------:R-:W4:Y:S04]  /*1120*/  LD.E.64 R26, desc[UR4][R2.64+0x48] ;  /* 0x00004804021a7980 */ /* 0x000f28000c101b00 */
[----:B------:R-:W5:Y:S04]  /*1130*/  LD.E.64 R20, desc[UR4][R2.64] ;  /* 0x0000000402147980 */ /* 0x000f68000c101b00 */
[----:B------:R-:W5:Y:S04]  /*1140*/  LD.E.64 R24, desc[UR4][R2.64+0x8] ;  /* 0x0000080402187980 */ /* 0x000f68000c101b00 */
[----:B------:R-:W5:Y:S01]  /*1150*/  LD.E.64 R8, desc[UR4][R2.64+0x10] ;  /* 0x0000100402087980 */ /* 0x000f62000c101b00 */
[----:B------:R-:W-:-:S04]  /*1160*/  IABS R7, R16 ;  /* 0x0000001000077213 */ /* 0x000fc80000000000 */
[----:B------:R-:W1:Y:S08]  /*1170*/  I2F.RP R17, R7 ;  /* 0x0000000700117306 */ /* 0x000e700000209400 */
[----:B-1----:R-:W1:Y:S02]  /*1180*/  MUFU.RCP R23, R17 ;  /* 0x0000001100177308 */ /* 0x002e640000001000 */
[----:B-1----:R-:W-:-:S06]  /*1190*/  VIADD R23, R23, 0xffffffe ;  /* 0x0ffffffe17177836 */ /* 0x002fcc0000000000 */
[----:B------:R-:W1:Y:S01]  /*11a0*/  F2I.FTZ.U32.TRUNC.NTZ R35, R23 ;  /* 0x0000001700237305 */ /* 0x000e62000021f000 */
[----:B------:R-:W-:Y:S01]  /*11b0*/  IMAD.MOV.U32 R34, RZ, RZ, RZ ;  /* 0x000000ffff227224 */ /* 0x000fe200078e00ff */
[----:B------:R-:W-:Y:S02]  /*11c0*/  IABS R19, R169 ;  /* 0x000000a900137213 */ /* 0x000fe40000000000 */
[----:B------:R-:W-:Y:S01]  /*11d0*/  IABS R22, R16 ;  /* 0x0000001000167213 */ /* 0x000fe20000000000 */
[----:B-1----:R-:W-:-:S04]  /*11e0*/  IMAD.MOV R0, RZ, RZ, -R35 ;  /* 0x000000ffff007224 */ /* 0x002fc800078e0a23 */
[----:B------:R-:W-:-:S04]  /*11f0*/  IMAD R14, R0, R7, RZ ;  /* 0x00000007000e7224 */ /* 0x000fc800078e02ff */
[----:B------:R-:W-:Y:S01]  /*1200*/  IMAD.HI.U32 R14, R35, R14, R34 ;  /* 0x0000000e230e7227 */ /* 0x000fe200078e0022 */
[----:B------:R-:W1:Y:S03]  /*1210*/  S2R R17, SR_CgaCtaId ;  /* 0x0000000000117919 */ /* 0x000e660000008800 */
[----:B------:R-:W-:Y:S02]  /*1220*/  IMAD.MOV R22, RZ, RZ, -R22 ;  /* 0x000000ffff167224 */ /* 0x000fe400078e0a16 */
[----:B------:R-:W-:-:S04]  /*1230*/  IMAD.HI.U32 R14, R14, R19, RZ ;  /* 0x000000130e0e7227 */ /* 0x000fc800078e00ff */
[----:B------:R-:W-:Y:S02]  /*1240*/  IMAD R22, R14, R22, R19 ;  /* 0x000000160e167224 */ /* 0x000fe400078e0213 */
[----:B------:R-:W-:-:S03]  /*1250*/  IMAD.SHL.U32 R0, R5, 0x8, RZ ;  /* 0x0000000805007824 */ /* 0x000fc600078e00ff */
[----:B------:R-:W-:Y:S02]  /*1260*/  ISETP.GT.U32.AND P0, PT, R7, R22, PT ;  /* 0x000000160700720c */ /* 0x000fe40003f04070 */
[----:B------:R-:W-:-:S04]  /*1270*/  LOP3.LUT R34, R0, 0x18, RZ, 0xc0, !PT ;  /* 0x0000001800227812 */ /* 0x000fc800078ec0ff */
[----:B------:R-:W-:Y:S01]  /*1280*/  IADD3 R38, P1, PT, R34, R18, RZ ;  /* 0x0000001222267210 */ /* 0x000fe20007f3e0ff */
[----:B------:R-:W-:Y:S02]  /*1290*/  IMAD R11, R11, R132, RZ ;  /* 0x000000840b0b7224 */ /* 0x000fe400078e02ff */
[----:B------:R-:W-:Y:S02]  /*12a0*/  IMAD.MOV.U32 R35, RZ, RZ, RZ ;  /* 0x000000ffff237224 */ /* 0x000fe400078e00ff */
[----:B------:R-:W-:Y:S02]  /*12b0*/  IMAD.X R39, RZ, RZ, R15, P1 ;  /* 0x000000ffff277224 */ /* 0x000fe400008e060f */
[----:B------:R-:W-:Y:S01]  /*12c0*/  @!P0 IMAD.IADD R22, R22, 0x1, -R7 ;  /* 0x0000000116168824 */ /* 0x000fe200078e0a07 */
[----:B------:R-:W-:Y:S01]  /*12d0*/  LOP3.LUT R19, R169, R16, RZ, 0x3c, !PT ;  /* 0x00000010a9137212 */ /* 0x000fe200078e3cff */
[C---:B------:R-:W-:Y:S01]  /*12e0*/  IMAD R11, R13.reuse, R133, R11 ;  /* 0x000000850d0b7224 */ /* 0x040fe200078e020b */
[----:B------:R-:W-:Y:S01]  /*12f0*/  MOV R18, 0x400 ;  /* 0x0000040000127802 */ /* 0x000fe20000000f00 */
[----:B------:R-:W-:Y:S01]  /*1300*/  IMAD.WIDE.U32 R38, R13, R132, R38 ;  /* 0x000000840d267225 */ /* 0x000fe200078e0026 */
[----:B------:R-:W-:-:S02]  /*1310*/  ISETP.GE.U32.AND P3, PT, R22, R7, PT ;  /* 0x000000071600720c */ /* 0x000fc40003f66070 */
[----:B------:R-:W-:Y:S01]  /*1320*/  SHF.R.U32.HI R22, RZ, 0x2, R5 ;  /* 0x00000002ff167819 */ /* 0x000fe20000011605 */
[----:B------:R-:W-:Y:S01]  /*1330*/  IMAD.MOV.U32 R23, RZ, RZ, RZ ;  /* 0x000000ffff177224 */ /* 0x000fe200078e00ff */
[----:B------:R-:W-:Y:S02]  /*1340*/  ISETP.GE.AND P1, PT, R19, RZ, PT ;  /* 0x000000ff1300720c */ /* 0x000fe40003f26270 */
[----:B-1----:R-:W-:Y:S02]  /*1350*/  LEA R7, R17, R18, 0x18 ;  /* 0x0000001211077211 */ /* 0x002fe400078ec0ff */
[----:B------:R-:W-:Y:S02]  /*1360*/  ISETP.NE.AND P2, PT, R16, RZ, PT ;  /* 0x000000ff1000720c */ /* 0x000fe40003f45270 */
[----:B------:R-:W-:Y:S02]  /*1370*/  LOP3.LUT R18, R0, 0xc0, RZ, 0xc0, !PT ;  /* 0x000000c000127812 */ /* 0x000fe400078ec0ff */
[----:B------:R-:W-:-:S02]  /*1380*/  @!P0 IADD3 R14, PT, PT, R14, 0x1, RZ ;  /* 0x000000010e0e8810 */ /* 0x000fc40007ffe0ff */
[----:B------:R-:W-:Y:S02]  /*1390*/  IADD3 R36, P0, PT, R34, R10, RZ ;  /* 0x0000000a22247210 */ /* 0x000fe40007f1e0ff */
[----:B------:R-:W-:Y:S01]  /*13a0*/  LOP3.LUT R15, R18, 0x18, R5, 0xf8, !PT ;  /* 0x00000018120f7812 */ /* 0x000fe200078ef805 */
[----:B------:R-:W-:-:S03]  /*13b0*/  @P3 VIADD R14, R14, 0x1 ;  /* 0x000000010e0e3836 */ /* 0x000fc60000000000 */
[----:B------:R-:W-:Y:S01]  /*13c0*/  LOP3.LUT R15, R15, 0x18, R0, 0x78, !PT ;  /* 0x000000180f0f7812 */ /* 0x000fe200078e7800 */
[----:B------:R-:W-:Y:S02]  /*13d0*/  IMAD.X R37, RZ, RZ, R4, P0 ;  /* 0x000000ffff257224 */ /* 0x000fe400000e0604 */
[----:B------:R-:W-:Y:S01]  /*13e0*/  @!P1 IMAD.MOV R14, RZ, RZ, -R14 ;  /* 0x000000ffff0e9224 */ /* 0x000fe200078e0a0e */
[----:B------:R-:W-:Y:S02]  /*13f0*/  LOP3.LUT R0, R15, 0x1f20, R0, 0xf8, !PT ;  /* 0x00001f200f007812 */ /* 0x000fe400078ef800 */
[----:B------:R-:W-:Y:S01]  /*1400*/  @!P2 LOP3.LUT R14, RZ, R16, RZ, 0x33, !PT ;  /* 0x00000010ff0ea212 */ /* 0x000fe200078e33ff */
[----:B------:R-:W-:Y:S02]  /*1410*/  IMAD R4, R129, R22, RZ ;  /* 0x0000001681047224 */ /* 0x000fe400078e02ff */
[----:B------:R-:W-:Y:S01]  /*1420*/  IMAD.WIDE.U32 R36, R22, R128, R36 ;  /* 0x0000008016247225 */ /* 0x000fe200078e0024 */
[----:B------:R-:W-:-:S02]  /*1430*/  SHF.L.U32 R164, R128, 0x6, RZ ;  /* 0x0000000680a47819 */ /* 0x000fc400000006ff */
[----:B------:R-:W-:Y:S01]  /*1440*/  SHF.L.U64.HI R165, R128, 0x6, R129 ;  /* 0x0000000680a57819 */ /* 0x000fe20000010281 */
[----:B------:R-:W-:Y:S02]  /*1450*/  IMAD R171, R0, 0x2, R7 ;  /* 0x0000000200ab7824 */ /* 0x000fe400078e0207 */
[C---:B------:R-:W-:Y:S02]  /*1460*/  IMAD.SHL.U32 R131, R5.reuse, 0x20, RZ ;  /* 0x0000002005837824 */ /* 0x040fe400078e00ff */
[----:B------:R-:W-:Y:S01]  /*1470*/  IMAD.SHL.U32 R0, R5, 0x10, RZ ;  /* 0x0000001005007824 */ /* 0x000fe200078e00ff */
[C---:B------:R-:W-:Y:S02]  /*1480*/  SHF.L.U32 R162, R132.reuse, 0x6, RZ ;  /* 0x0000000684a27819 */ /* 0x040fe400000006ff */
[----:B------:R-:W-:Y:S02]  /*1490*/  LOP3.LUT R160, R131, 0xc0, RZ, 0xc0, !PT ;  /* 0x000000c083a07812 */ /* 0x000fe400078ec0ff */
[----:B------:R-:W-:Y:S01]  /*14a0*/  SHF.L.U64.HI R163, R132, 0x6, R133 ;  /* 0x0000000684a37819 */ /* 0x000fe20000010285 */
[----:B--2---:R-:W-:-:S02]  /*14b0*/  IMAD R13, R31, R170, RZ ;  /* 0x000000aa1f0d7224 */ /* 0x004fc400078e02ff */
[----:B------:R-:W-:-:S04]  /*14c0*/  IMAD.WIDE.U32 R30, R170, R30, R34 ;  /* 0x0000001eaa1e7225 */ /* 0x000fc800078e0022 */
[----:B------:R-:W-:Y:S01]  /*14d0*/  IMAD.IADD R31, R31, 0x1, R13 ;  /* 0x000000011f1f7824 */ /* 0x000fe200078e020d */
[----:B---3--:R-:W-:Y:S01]  /*14e0*/  SHF.L.U64.HI R19, R28, 0x5, R29 ;  /* 0x000000051c137819 */ /* 0x008fe2000001021d */
[----:B------:R-:W-:-:S04]  /*14f0*/  IMAD.WIDE.U32 R12, R12, 0x40, R22 ;  /* 0x000000400c0c7825 */ /* 0x000fc800078e0016 */
[----:B------:R-:W-:Y:S02]  /*1500*/  IMAD.SHL.U32 R18, R28, 0x20, RZ ;  /* 0x000000201c127824 */ /* 0x000fe400078e00ff */
[----:B----4-:R-:W-:Y:S02]  /*1510*/  IMAD R10, R27, R169, RZ ;  /* 0x000000a91b0a7224 */ /* 0x010fe400078e02ff */
[----:B------:R-:W-:-:S04]  /*1520*/  IMAD.WIDE.U32 R30, R169, R26, R30 ;  /* 0x0000001aa91e7225 */ /* 0x000fc800078e001e */
[----:B------:R-:W-:Y:S02]  /*1530*/  IMAD.IADD R35, R39, 0x1, R11 ;  /* 0x0000000127237824 */ /* 0x000fe400078e020b */
[----:B------:R-:W-:Y:S02]  /*1540*/  IMAD R11, R13, R28, RZ ;  /* 0x0000001c0d0b7224 */ /* 0x000fe400078e02ff */
[----:B------:R-:W-:-:S04]  /*1550*/  IMAD.WIDE.U32 R18, R28, R12, R18 ;  /* 0x0000000c1c127225 */ /* 0x000fc800078e0012 */
[----:B------:R-:W-:Y:S01]  /*1560*/  IMAD.IADD R31, R31, 0x1, R10 ;  /* 0x000000011f1f7824 */ /* 0x000fe200078e020a */
[----:B------:R-:W-:Y:S01]  /*1570*/  MOV R34, R38 ;  /* 0x0000002600227202 */ /* 0x000fe20000000f00 */
[----:B------:R-:W-:Y:S01]  /*1580*/  IMAD R11, R29, R12, R11 ;  /* 0x0000000c1d0b7224 */ /* 0x000fe200078e020b */
[----:B------:R-:W-:Y:S01]  /*1590*/  IADD3 R15, P0, PT, R30, R18, RZ ;  /* 0x000000121e0f7210 */ /* 0x000fe20007f1e0ff */
[----:B------:R-:W-:Y:S01]  /*15a0*/  IMAD.WIDE.U32 R28, R28, R12, R30 ;  /* 0x0000000c1c1c7225 */ /* 0x000fe200078e001e */
[----:B------:R-:W-:-:S03]  /*15b0*/  SHF.R.S32.HI R13, RZ, 0x1f, R14 ;  /* 0x0000001fff0d7819 */ /* 0x000fc6000001140e */
[----:B------:R-:W-:Y:S01]  /*15c0*/  IMAD.IADD R23, R29, 0x1, R11 ;  /* 0x000000011d177824 */ /* 0x000fe200078e020b */
[----:B------:R-:W-:Y:S01]  /*15d0*/  IADD3.X R11, PT, PT, R31, R11, R19, P0, !PT ;  /* 0x0000000b1f0b7210 */ /* 0x000fe200007fe413 */
[----:B------:R-:W-:Y:S01]  /*15e0*/  IMAD.WIDE.U32 R16, R14, R32, R34 ;  /* 0x000000200e107225 */ /* 0x000fe200078e0022 */
[----:B-----5:R-:W-:Y:S02]  /*15f0*/  LEA R10, P0, R15, R20, 0x1 ;  /* 0x000000140f0a7211 */ /* 0x020fe400078008ff */
[----:B------:R-:W-:Y:S01]  /*1600*/  LEA R167, P2, R36, R24, 0x1 ;  /* 0x0000001824a77211 */ /* 0x000fe200078408ff */
[----:B------:R-:W-:Y:S02]  /*1610*/  IMAD R14, R33, R14, RZ ;  /* 0x0000000e210e7224 */ /* 0x000fe400078e02ff */
[----:B------:R-:W-:Y:S01]  /*1620*/  IMAD.IADD R27, R37, 0x1, R4 ;  /* 0x00000001251b7824 */ /* 0x000fe200078e0204 */
[----:B------:R-:W-:Y:S01]  /*1630*/  LEA R18, P1, R28, R20, 0x1 ;  /* 0x000000141c127211 */ /* 0x000fe200078208ff */
[----:B------:R-:W-:Y:S01]  /*1640*/  IMAD R13, R13, R32, R14 ;  /* 0x000000200d0d7224 */ /* 0x000fe200078e020e */
[----:B------:R-:W-:-:S02]  /*1650*/  LEA.HI.X R11, R15, R21, R11, 0x1, P0 ;  /* 0x000000150f0b7211 */ /* 0x000fc400000f0c0b */
[----:B------:R-:W-:Y:S02]  /*1660*/  LEA.HI.X R166, R36, R25, R27, 0x1, P2 ;  /* 0x0000001924a67211 */ /* 0x000fe400010f0c1b */
[----:B------:R-:W-:Y:S02]  /*1670*/  IADD3 R14, P0, PT, R164, R167, RZ ;  /* 0x000000a7a40e7210 */ /* 0x000fe40007f1e0ff */
[----:B------:R-:W-:Y:S01]  /*1680*/  LEA.HI.X R19, R28, R21, R23, 0x1, P1 ;  /* 0x000000151c137211 */ /* 0x000fe200008f0c17 */
[----:B------:R-:W-:Y:S02]  /*1690*/  IMAD.MOV.U32 R20, RZ, RZ, R167 ;  /* 0x000000ffff147224 */ /* 0x000fe400078e00a7 */
[--C-:B------:R-:W-:Y:S01]  /*16a0*/  IMAD.X R15, R165, 0x1, R166.reuse, P0 ;  /* 0x00000001a50f7824 */ /* 0x100fe200000e06a6 */
[----:B------:R-:W-:Y:S01]  /*16b0*/  IADD3 R12, P0, PT, R164, R14, RZ ;  /* 0x0000000ea40c7210 */ /* 0x000fe20007f1e0ff */
[----:B------:R-:W-:Y:S01]  /*16c0*/  @!PT LDS RZ, [RZ] ;  /* 0x00000000fffff984 */ /* 0x000fe20000000800 */
[----:B------:R-:W-:Y:S01]  /*16d0*/  @!PT LDS RZ, [RZ] ;  /* 0x00000000fffff984 */ /* 0x000fe20000000800 */
[----:B------:R-:W-:Y:S01]  /*16e0*/  @!PT LDS RZ, [RZ] ;  /* 0x00000000fffff984 */ /* 0x000fe20000000800 */
[----:B------:R-:W-:Y:S01]  /*16f0*/  LDGSTS.E.BYPASS.LTC128B.128 [R171], desc[UR4][R18.64] ;  /* 0x0000000012ab7fae */ /* 0x000fe2000b981a04 */
[----:B------:R-:W-:-:S03]  /*1700*/  IMAD.MOV.U32 R21, RZ, RZ, R166 ;  /* 0x000000ffff157224 */ /* 0x000fc600078e00a6 */
[----:B------:R-:W-:Y:S01]  /*1710*/  LDGSTS.E.BYPASS.LTC128B.128 [R171+0x1000], desc[UR4][R18.64+0x40] ;  /* 0x0100004012ab7fae */ /* 0x000fe2000b981a04 */
[----:B------:R-:W-:Y:S01]  /*1720*/  IMAD.IADD R17, R17, 0x1, R13 ;  /* 0x0000000111117824 */ /* 0x000fe200078e020d */
[----:B------:R-:W-:Y:S02]  /*1730*/  IADD3.X R13, PT, PT, R165, R15, RZ, P0, !PT ;  /* 0x0000000fa50d7210 */ /* 0x000fe400007fe4ff */
[----:B------:R1:W-:Y:S04]  /*1740*/  LDGSTS.E.BYPASS.LTC128B.128 [R171+0x2000], desc[UR4][R18.64+0x80] ;  /* 0x0200008012ab7fae */ /* 0x0003e8000b981a04 */
[----:B------:R-:W-:Y:S04]  /*1750*/  LDGSTS.E.BYPASS.LTC128B.128 [R171+0x800], desc[UR4][R10.64] ;  /* 0x008000000aab7fae */ /* 0x000fe8000b981a04 */
[----:B------:R-:W-:Y:S04]  /*1760*/  LDGSTS.E.BYPASS.LTC128B.128 [R171+0x1800], desc[UR4][R10.64+0x40] ;  /* 0x018000400aab7fae */ /* 0x000fe8000b981a04 */
[----:B------:R2:W-:Y:S04]  /*1770*/  LDGSTS.E.BYPASS.LTC128B.128 [R171+0x2800], desc[UR4][R10.64+0x80] ;  /* 0x028000800aab7fae */ /* 0x0005e8000b981a04 */
[----:B------:R3:W-:Y:S04]  /*1780*/  LDGSTS.E.BYPASS.LTC128B.128 [R171+0x3000], desc[UR4][R20.64] ;  /* 0x0300000014ab7fae */ /* 0x0007e8000b981a04 */
[----:B------:R3:W-:Y:S04]  /*1790*/  LDGSTS.E.BYPASS.LTC128B.128 [R171+0x5000], desc[UR4][R20.64+0x40] ;  /* 0x0500004014ab7fae */ /* 0x0007e8000b981a04 */
[----:B------:R3:W-:Y:S01]  /*17a0*/  LDGSTS.E.BYPASS.LTC128B.128 [R171+0x7000], desc[UR4][R20.64+0x80] ;  /* 0x0700008014ab7fae */ /* 0x0007e2000b981a04 */
[----:B-1----:R-:W-:-:S03]  /*17b0*/  IADD3 R18, P0, PT, R164, R12, RZ ;  /* 0x0000000ca4127210 */ /* 0x002fc60007f1e0ff */
        /* <DEDUP_REMOVED lines=10> */
[----:B------:R-:W0:Y:S01]  /*1860*/  LDGDEPBAR ;  /* 0x00000000000079af */ /* 0x000e220000000000 */
[----:B------:R-:W-:-:S04]  /*1870*/  IMAD.WIDE.U32 R16, R22, R132, R16 ;  /* 0x0000008416107225 */ /* 0x000fc800078e0010 */
[----:B------:R-:W-:Y:S01]  /*1880*/  IMAD R22, R133, R22, RZ ;  /* 0x0000001685167224 */ /* 0x000fe200078e02ff */
[----:B------:R-:W-:-:S03]  /*1890*/  LEA R176, P0, R16, R8, 0x1 ;  /* 0x0000000810b07211 */ /* 0x000fc600078008ff */
[----:B--2---:R-:W-:Y:S01]  /*18a0*/  IMAD.IADD R11, R17, 0x1, R22 ;  /* 0x00000001110b7824 */ /* 0x004fe200078e0216 */
[----:B------:R-:W-:Y:S01]  /*18b0*/  LOP3.LUT R8, R0, 0x100, RZ, 0xc0, !PT ;  /* 0x0000010000087812 */ /* 0x000fe200078ec0ff */
[----:B------:R-:W-:-:S03]  /*18c0*/  IMAD.SHL.U32 R4, R5, 0x4, RZ ;  /* 0x0000000405047824 */ /* 0x000fc600078e00ff */
[----:B------:R-:W-:Y:S02]  /*18d0*/  LEA.HI.X R177, R16, R9, R11, 0x1, P0 ;  /* 0x0000000910b17211 */ /* 0x000fe400000f0c0b */
[----:B------:R-:W-:Y:S01]  /*18e0*/  SHF.R.U32.HI R9, RZ, 0x1, R5 ;  /* 0x00000001ff097819 */ /* 0x000fe20000011605 */
[----:B------:R-:W-:-:S06]  /*18f0*/  DEPBAR.LE SB0, 0x0 ;  /* 0x000080000000791a */ /* 0x000fcc0000000000 */
[----:B------:R-:W-:Y:S05]  /*1900*/  WARPSYNC.ALL ;  /* 0x0000000000007948 */ /* 0x000fea0003800000 */
[----:B------:R-:W-:Y:S01]  /*1910*/  BAR.SYNC.DEFER_BLOCKING 0x0 ;  /* 0x0000000000007b1d */ /* 0x000fe20000010000 */
[----:B------:R-:W-:Y:S02]  /*1920*/  LOP3.LUT R9, R160, 0x8, R9, 0xf8, !PT ;  /* 0x00000008a0097812 */ /* 0x000fe400078ef809 */
[----:B------:R-:W-:Y:S02]  /*1930*/  LOP3.LUT R4, R4, 0x18, RZ, 0xc0, !PT ;  /* 0x0000001804047812 */ /* 0x000fe400078ec0ff */
[----:B------:R-:W-:-:S02]  /*1940*/  LOP3.LUT R160, R160, 0x8, R5, 0xf8, !PT ;  /* 0x00000008a0a07812 */ /* 0x000fc400078ef805 */
[----:B------:R-:W-:Y:S02]  /*1950*/  LOP3.LUT R11, R8, 0x20, R131, 0xf8, !PT ;  /* 0x00000020080b7812 */ /* 0x000fe400078ef883 */
[----:B------:R-:W-:Y:S02]  /*1960*/  IADD3 R8, P0, PT, R162, R176, RZ ;  /* 0x000000b0a2087210 */ /* 0x000fe40007f1e0ff */
[----:B------:R-:W-:Y:S02]  /*1970*/  LOP3.LUT R0, R0, 0x3e00, RZ, 0xc0, !PT ;  /* 0x00003e0000007812 */ /* 0x000fe400078ec0ff */
[----:B------:R-:W-:Y:S02]  /*1980*/  LOP3.LUT R160, R11, R160, R4, 0xf6, !PT ;  /* 0x000000a00ba07212 */ /* 0x000fe400078ef604 */
[----:B------:R-:W-:Y:S01]  /*1990*/  LOP3.LUT R4, R9, R4, RZ, 0x3c, !PT ;  /* 0x0000000409047212 */ /* 0x000fe200078e3cff */
[----:B------:R-:W-:Y:S01]  /*19a0*/  IMAD.X R9, R163, 0x1, R177, P0 ;  /* 0x00000001a3097824 */ /* 0x000fe200000e06b1 */
[----:B---3--:R-:W-:-:S02]  /*19b0*/  IADD3 R14, P0, PT, R162, R8, RZ ;  /* 0x00000008a20e7210 */ /* 0x008fc40007f1e0ff */
[----:B------:R-:W-:-:S03]  /*19c0*/  LOP3.LUT R0, R0, 0x20, R131, 0xf8, !PT ;  /* 0x0000002000007812 */ /* 0x000fc600078ef883 */
[----:B------:R-:W-:Y:S01]  /*19d0*/  IMAD.X R15, R163, 0x1, R9, P0 ;  /* 0x00000001a30f7824 */ /* 0x000fe200000e0609 */
[----:B------:R-:W-:Y:S01]  /*19e0*/  LOP3.LUT R11, R0, 0x100, R131, 0xf8, !PT ;  /* 0x00000100000b7812 */ /* 0x000fe200078ef883 */
[----:B------:R-:W-:Y:S01]  /*19f0*/  @!PT LDS RZ, [RZ] ;  /* 0x00000000fffff984 */ /* 0x000fe20000000800 */
[----:B------:R-:W-:Y:S01]  /*1a00*/  @!PT LDS RZ, [RZ] ;  /* 0x00000000fffff984 */ /* 0x000fe20000000800 */
[----:B------:R-:W-:Y:S01]  /*1a10*/  @!PT LDS RZ, [RZ] ;  /* 0x00000000fffff984 */ /* 0x000fe20000000800 */
[----:B------:R-:W-:Y:S01]  /*1a20*/  LDGSTS.E.BYPASS.LTC128B.128 [R171+0x9000], desc[UR4][R176.64] ;  /* 0x09000000b0ab7fae */ /* 0x000fe2000b981a04 */
[----:B------:R-:W-:Y:S02]  /*1a30*/  IADD3 R12, P0, PT, R162, R14, RZ ;  /* 0x0000000ea20c7210 */ /* 0x000fe40007f1e0ff */
[----:B------:R-:W-:Y:S01]  /*1a40*/  LOP3.LUT R0, R11, R4, RZ, 0xfc, !PT ;  /* 0x000000040b007212 */ /* 0x000fe200078efcff */
[----:B------:R-:W-:Y:S02]  /*1a50*/  LDGSTS.E.BYPASS.LTC128B.128 [R171+0xb000], desc[UR4][R176.64+0x40] ;  /* 0x0b000040b0ab7fae */ /* 0x000fe4000b981a04 */
[----:B------:R-:W-:Y:S02]  /*1a60*/  IMAD.X R13, R163, 0x1, R15, P0 ;  /* 0x00000001a30d7824 */ /* 0x000fe400000e060f */
[----:B------:R-:W-:Y:S04]  /*1a70*/  LDGSTS.E.BYPASS.LTC128B.128 [R171+0xd000], desc[UR4][R176.64+0x80] ;  /* 0x0d000080b0ab7fae */ /* 0x000fe8000b981a04 */
[----:B------:R-:W-:Y:S01]  /*1a80*/  LDGSTS.E.BYPASS.LTC128B.128 [R171+0x9800], desc[UR4][R8.64] ;  /* 0x0980000008ab7fae */ /* 0x000fe2000b981a04 */
[----:B------:R-:W-:-:S03]  /*1a90*/  IMAD R160, R160, 0x2, R7 ;  /* 0x00000002a0a07824 */ /* 0x000fc600078e0207 */
[----:B------:R-:W-:Y:S01]  /*1aa0*/  LDGSTS.E.BYPASS.LTC128B.128 [R171+0xb800], desc[UR4][R8.64+0x40] ;  /* 0x0b80004008ab7fae */ /* 0x000fe2000b981a04 */
[----:B------:R-:W-:-:S03]  /*1ab0*/  IMAD R161, R0, 0x2, R7 ;  /* 0x0000000200a17824 */ /* 0x000fc600078e0207 */
[----:B------:R1:W-:Y:S04]  /*1ac0*/  LDGSTS.E.BYPASS.LTC128B.128 [R171+0xd800], desc[UR4][R8.64+0x80] ;  /* 0x0d80008008ab7fae */ /* 0x0003e8000b981a04 */
[----:B------:R-:W-:Y:S04]  /*1ad0*/  LDGSTS.E.BYPASS.LTC128B.128 [R171+0xa000], desc[UR4][R14.64] ;  /* 0x0a0000000eab7fae */ /* 0x000fe8000b981a04 */
[----:B------:R-:W-:Y:S04]  /*1ae0*/  LDGSTS.E.BYPASS.LTC128B.128 [R171+0xc000], desc[UR4][R14.64+0x40] ;  /* 0x0c0000400eab7fae */ /* 0x000fe8000b981a04 */
[----:B------:R-:W-:Y:S04]  /*1af0*/  LDGSTS.E.BYPASS.LTC128B.128 [R171+0xe000], desc[UR4][R14.64+0x80] ;  /* 0x0e0000800eab7fae */ /* 0x000fe8000b981a04 */
[----:B------:R-:W-:Y:S04]  /*1b00*/  LDGSTS.E.BYPASS.LTC128B.128 [R171+0xa800], desc[UR4][R12.64] ;  /* 0x0a8000000cab7fae */ /* 0x000fe8000b981a04 */
[----:B------:R-:W-:Y:S04]  /*1b10*/  LDGSTS.E.BYPASS.LTC128B.128 [R171+0xc800], desc[UR4][R12.64+0x40] ;  /* 0x0c8000400cab7fae */ /* 0x000fe8000b981a04 */
[----:B------:R2:W-:Y:S04]  /*1b20*/  LDGSTS.E.BYPASS.LTC128B.128 [R171+0xe800], desc[UR4][R12.64+0x80] ;  /* 0x0e8000800cab7fae */ /* 0x0005e8000b981a04 */
[----:B------:R-:W-:Y:S04]  /*1b30*/  LDSM.16.M88.4 R84, [R161] ;  /* 0x00000000a154783b */ /* 0x000fe80000000200 */
[----:B------:R-:W3:Y:S04]  /*1b40*/  LDSM.16.M88.4 R40, [R160+0x3000] ;  /* 0x00300000a028783b */ /* 0x000ee80000000200 */
[----:B------:R-:W4:Y:S04]  /*1b50*/  LDSM.16.M88.4 R32, [R160+0x3400] ;  /* 0x00340000a020783b */ /* 0x000f280000000200 */
[----:B------:R-:W5:Y:S04]  /*1b60*/  LDSM.16.M88.4 R24, [R160+0x3800] ;  /* 0x00380000a018783b */ /* 0x000f680000000200 */
[----:B------:R-:W2:Y:S04]  /*1b70*/  LDSM.16.M88.4 R16, [R160+0x3c00] ;  /* 0x003c0000a010783b */ /* 0x000ea80000000200 */
[----:B-1----:R-:W1:Y:S04]  /*1b80*/  LDSM.16.M88.4 R8, [R160+0x4000] ;  /* 0x00400000a008783b */ /* 0x002e680000000200 */
[----:B------:R-:W1:Y:S04]  /*1b90*/  LDSM.16.M88.4 R100, [R160+0x4400] ;  /* 0x00440000a064783b */ /* 0x000e680000000200 */
[----:B------:R-:W1:Y:S04]  /*1ba0*/  LDSM.16.M88.4 R92, [R160+0x4800] ;  /* 0x00480000a05c783b */ /* 0x000e680000000200 */
[----:B------:R-:W1:Y:S01]  /*1bb0*/  LDSM.16.M88.4 R48, [R160+0x4c00] ;  /* 0x004c0000a030783b */ /* 0x000e620000000200 */
[----:B------:R-:W-:-:S02]  /*1bc0*/  LOP3.LUT P0, RZ, R5, 0x4, RZ, 0xc0, !PT ;  /* 0x0000000405ff7812 */ /* 0x000fc4000780c0ff */
[----:B------:R-:W-:Y:S01]  /*1bd0*/  MOV R5, 0x20 ;  /* 0x0000002000057802 */ /* 0x000fe20000000f00 */
[----:B------:R-:W-:Y:S03]  /*1be0*/  LDSM.16.M88.4 R60, [R160+0x5000] ;  /* 0x00500000a03c783b */ /* 0x000fe60000000200 */
[----:B------:R-:W-:Y:S01]  /*1bf0*/  SEL R5, R5, 0xffffffe0, !P0 ;  /* 0xffffffe005057807 */ /* 0x000fe20004000000 */
[----:B------:R-:W-:Y:S04]  /*1c00*/  LDSM.16.M88.4 R120, [R161+0x2000] ;  /* 0x00200000a178783b */ /* 0x000fe80000000200 */
[C---:B------:R-:W-:Y:S01]  /*1c10*/  IMAD.IADD R159, R5.reuse, 0x1, R161 ;  /* 0x00000001059f7824 */ /* 0x040fe200078e02a1 */
[----:B------:R-:W-:Y:S01]  /*1c20*/  LDSM.16.M88.4 R124, [R160+0x8000] ;  /* 0x00800000a07c783b */ /* 0x000fe20000000200 */
[----:B------:R-:W-:-:S03]  /*1c30*/  IMAD.IADD R157, R5, 0x1, R160 ;  /* 0x00000001059d7824 */ /* 0x000fc600078e02a0 */
[----:B------:R-:W-:Y:S04]  /*1c40*/  LDSM.16.M88.4 R64, [R159] ;  /* 0x000000009f40783b */ /* 0x000fe80000000200 */
[----:B------:R-:W1:Y:S04]  /*1c50*/  LDSM.16.M88.4 R108, [R157+0x3400] ;  /* 0x003400009d6c783b */ /* 0x000e680000000200 */
[----:B------:R-:W1:Y:S04]  /*1c60*/  LDSM.16.M88.4 R80, [R157+0x3800] ;  /* 0x003800009d50783b */ /* 0x000e680000000200 */
[----:B------:R-:W1:Y:S04]  /*1c70*/  LDSM.16.M88.4 R76, [R157+0x3c00] ;  /* 0x003c00009d4c783b */ /* 0x000e680000000200 */
[----:B------:R-:W1:Y:S04]  /*1c80*/  LDSM.16.M88.4 R56, [R157+0x4000] ;  /* 0x004000009d38783b */ /* 0x000e680000000200 */
[----:B------:R-:W1:Y:S04]  /*1c90*/  LDSM.16.M88.4 R52, [R157+0x4400] ;  /* 0x004400009d34783b */ /* 0x000e680000000200 */
[----:B------:R-:W1:Y:S04]  /*1ca0*/  LDSM.16.M88.4 R72, [R157+0x4800] ;  /* 0x004800009d48783b */ /* 0x000e680000000200 */
[----:B------:R-:W1:Y:S01]  /*1cb0*/  LDSM.16.M88.4 R68, [R157+0x4c00] ;  /* 0x004c00009d44783b */ /* 0x000e620000000200 */
[C---:B---3--:R-:W-:Y:S03]  /*1cc0*/  HMMA.16816.F32.BF16 R44, R84.reuse, R40, RZ ;  /* 0x00000028542c723c */ /* 0x048fe600000418ff */
[----:B------:R-:W3:Y:S04]  /*1cd0*/  LDSM.16.M88.4 R112, [R157+0x3000] ;  /* 0x003000009d70783b */ /* 0x000ee80000000200 */
[----:B------:R-:W-:Y:S01]  /*1ce0*/  LDSM.16.M88.4 R116, [R160+0x8400] ;  /* 0x00840000a074783b */ /* 0x000fe20000000200 */
[C---:B----4-:R-:W-:Y:S03]  /*1cf0*/  HMMA.16816.F32.BF16 R36, R84.reuse, R32, RZ ;  /* 0x000000205424723c */ /* 0x050fe600000418ff */
[----:B------:R-:W0:Y:S05]  /*1d00*/  LDGDEPBAR ;  /* 0x00000000000079af */ /* 0x000e2a0000000000 */
[C---:B-----5:R-:W-:Y:S08]  /*1d10*/  HMMA.16816.F32.BF16 R28, R84.reuse, R24, RZ ;  /* 0x00000018541c723c */ /* 0x060ff000000418ff */
[C---:B--2---:R-:W-:Y:S08]  /*1d20*/  HMMA.16816.F32.BF16 R20, R84.reuse, R16, RZ ;  /* 0x000000105414723c */ /* 0x044ff000000418ff */
        /* <DEDUP_REMOVED lines=34> */
[C---:B---3--:R-:W-:Y:S08]  /*1f50*/  HMMA.16816.F32.BF16 R44, R64.reuse, R112, R44 ;  /* 0x00000070402c723c */ /* 0x048ff0000004182c */
[----:B------:R-:W-:Y:S01]  /*1f60*/  HMMA.16816.F32.BF16 R40, R64, R114, R40 ;  /* 0x000000724028723c */ /* 0x000fe20000041828 */
[----:B------:R-:W-:Y:S04]  /*1f70*/  LDSM.16.M88.4 R64, [R159+0x1000] ;  /* 0x001000009f40783b */ /* 0x000fe80000000200 */
[----:B------:R-:W-:Y:S03]  /*1f80*/  LDSM.16.M88.4 R112, [R160+0x8800] ;  /* 0x00880000a070783b */ /* 0x000fe60000000200 */
[C---:B-1----:R-:W-:Y:S08]  /*1f90*/  HMMA.16816.F32.BF16 R36, R48.reuse, R56, R36 ;  /* 0x000000383024723c */ /* 0x042ff00000041824 */
[C---:B------:R-:W-:Y:S08]  /*1fa0*/  HMMA.16816.F32.BF16 R44, R48.reuse, R60, R44 ;  /* 0x0000003c302c723c */ /* 0x040ff0000004182c */
[C---:B------:R-:W-:Y:S01]  /*1fb0*/  HMMA.16816.F32.BF16 R40, R48.reuse, R62, R40 ;  /* 0x0000003e3028723c */ /* 0x040fe20000041828 */
[----:B------:R-:W1:Y:S07]  /*1fc0*/  LDSM.16.M88.4 R60, [R157+0x5000] ;  /* 0x005000009d3c783b */ /* 0x000e6e0000000200 */
[C---:B------:R-:W-:Y:S01]  /*1fd0*/  HMMA.16816.F32.BF16 R32, R48.reuse, R58, R32 ;  /* 0x0000003a3020723c */ /* 0x040fe20000041820 */
[----:B------:R-:W3:Y:S07]  /*1fe0*/  LDSM.16.M88.4 R56, [R157+0x5400] ;  /* 0x005400009d38783b */ /* 0x000eee0000000200 */
        /* <DEDUP_REMOVED lines=16> */
[----:B------:R-:W-:Y:S01]  /*20f0*/  HMMA.16816.F32.BF16 R84, R48, R70, R84 ;  /* 0x000000463054723c */ /* 0x000fe20000041854 */
[----:B------:R-:W4:Y:S04]  /*2100*/  LDSM.16.M88.4 R48, [R157+0x6000] ;  /* 0x006000009d30783b */ /* 0x000f280000000200 */
[----:B------:R-:W5:Y:S03]  /*2110*/  LDSM.16.M88.4 R68, [R157+0x6c00] ;  /* 0x006c00009d44783b */ /* 0x000f660000000200 */
[C---:B-1----:R-:W-:Y:S08]  /*2120*/  HMMA.16816.F32.BF16 R44, R64.reuse, R60, R44 ;  /* 0x0000003c402c723c */ /* 0x042ff0000004182c */
[C---:B------:R-:W-:Y:S01]  /*2130*/  HMMA.16816.F32.BF16 R40, R64.reuse, R62, R40 ;  /* 0x0000003e4028723c */ /* 0x040fe20000041828 */
[----:B------:R-:W1:Y:S07]  /*2140*/  LDSM.16.M88.4 R60, [R160+0x7000] ;  /* 0x00700000a03c783b */ /* 0x000e6e0000000200 */
[C---:B---3--:R-:W-:Y:S08]  /*2150*/  HMMA.16816.F32.BF16 R36, R64.reuse, R56, R36 ;  /* 0x000000384024723c */ /* 0x048ff00000041824 */
[C---:B------:R-:W-:Y:S01]  /*2160*/  HMMA.16816.F32.BF16 R32, R64.reuse, R58, R32 ;  /* 0x0000003a4020723c */ /* 0x040fe20000041820 */
[----:B------:R-:W3:Y:S07]  /*2170*/  LDSM.16.M88.4 R56, [R160+0x7400] ;  /* 0x00740000a038783b */ /* 0x000eee0000000200 */
[C---:B--2---:R-:W-:Y:S08]  /*2180*/  HMMA.16816.F32.BF16 R28, R64.reuse, R52, R28 ;  /* 0x00000034401c723c */ /* 0x044ff0000004181c */
[C---:B------:R-:W-:Y:S01]  /*2190*/  HMMA.16816.F32.BF16 R24, R64.reuse, R54, R24 ;  /* 0x000000364018723c */ /* 0x040fe20000041818 */
[----:B------:R-:W2:Y:S07]  /*21a0*/  LDSM.16.M88.4 R52, [R160+0x7800] ;  /* 0x00780000a034783b */ /* 0x000eae0000000200 */
[C---:B----4-:R-:W-:Y:S08]  /*21b0*/  HMMA.16816.F32.BF16 R12, R64.reuse, R48, R12 ;  /* 0x00000030400c723c */ /* 0x050ff0000004180c */
        /* <DEDUP_REMOVED lines=11> */
[C---:B-----5:R-:W-:Y:S08]  /*2270*/  HMMA.16816.F32.BF16 R88, R64.reuse, R68, R88 ;  /* 0x000000444058723c */ /* 0x060ff00000041858 */
[----:B------:R-:W-:Y:S01]  /*2280*/  HMMA.16816.F32.BF16 R84, R64, R70, R84 ;  /* 0x000000464054723c */ /* 0x000fe20000041854 */
[----:B------:R-:W5:Y:S04]  /*2290*/  LDSM.16.M88.4 R68, [R157+0x7800] ;  /* 0x007800009d44783b */ /* 0x000f680000000200 */
        /* <DEDUP_REMOVED lines=11> */
[----:B------:R-:W-:Y:S01]  /*2350*/  HMMA.16816.F32.BF16 R16, R120, R50, R16 ;  /* 0x000000327810723c */ /* 0x000fe20000041810 */
[----:B------:R-:W4:Y:S01]  /*2360*/  LDSM.16.M88.4 R48, [R157+0x8c00] ;  /* 0x008c00009d30783b */ /* 0x000f220000000200 */
[----:B------:R-:W-:Y:S01]  /*2370*/  ISETP.NE.AND P0, PT, R6, 0x1, PT ;  /* 0x000000010600780c */ /* 0x000fe20003f05270 */
[----:B------:R-:W-:-:S05]  /*2380*/  DEPBAR.LE SB0, 0x0 ;  /* 0x000080000000791a */ /* 0x000fca0000000000 */
        /* <DEDUP_REMOVED lines=8> */
[----:B------:R-:W-:Y:S01]  /*2410*/  BSSY.RECONVERGENT B1, `(.L_x_2888) ;  /* 0x000007a000017945 */ /* 0x000fe20003800200 */
[C---:B------:R-:W-:Y:S01]  /*2420*/  SHF.L.U64.HI R117, R132.reuse, 0x5, R133 ;  /* 0x0000000584757819 */ /* 0x040fe20000010285 */
[----:B------:R-:W-:Y:S01]  /*2430*/  IMAD.SHL.U32 R118, R132, 0x20, RZ ;  /* 0x0000002084767824 */ /* 0x000fe200078e00ff */
[C---:B------:R-:W-:Y:S01]  /*2440*/  SHF.L.U64.HI R175, R128.reuse, 0x5, R129 ;  /* 0x0000000580af7819 */ /* 0x040fe20000010281 */
[----:B------:R-:W-:-:S03]  /*2450*/  IMAD.SHL.U32 R174, R128, 0x20, RZ ;  /* 0x0000002080ae7824 */ /* 0x000fc600078e00ff */
        /* <DEDUP_REMOVED lines=8> */
[C---:B-1----:R-:W-:Y:S08]  /*24e0*/  HMMA.16816.F32.BF16 R12, R80.reuse, R60, R12 ;  /* 0x0000003c500c723c */ /* 0x042ff0000004180c */
[C---:B------:R-:W-:Y:S08]  /*24f0*/  HMMA.16816.F32.BF16 R8, R80.reuse, R62, R8 ;  /* 0x0000003e5008723c */ /* 0x040ff00000041808 */
[C---:B---3--:R-:W-:Y:S08]  /*2500*/  HMMA.16816.F32.BF16 R104, R80.reuse, R56, R104 ;  /* 0x000000385068723c */ /* 0x048ff00000041868 */
[C---:B------:R-:W-:Y:S08]  /*2510*/  HMMA.16816.F32.BF16 R100, R80.reuse, R58, R100 ;  /* 0x0000003a5064723c */ /* 0x040ff00000041864 */
[C---:B--2---:R-:W-:Y:S08]  /*2520*/  HMMA.16816.F32.BF16 R96, R80.reuse, R52, R96 ;  /* 0x000000345060723c */ /* 0x044ff00000041860 */
        /* <DEDUP_REMOVED lines=18> */
.L_x_2891:
[----:B------:R-:W2:Y:S01]  /*2650*/  LD.E R55, desc[UR4][R2.64+0x170] ;  /* 0x0001700402377980 */ /* 0x000ea2000c101900 */
[C---:B------:R-:W-:Y:S02]  /*2660*/  LEA R52, R6.reuse, 0xffffff00, 0x7 ;  /* 0xffffff0006347811 */ /* 0x040fe400078e38ff */
[----:B------:R-:W-:Y:S02]  /*2670*/  LEA R54, R6, 0xffffff80, 0x7 ;  /* 0xffffff8006367811 */ /* 0x000fe400078e38ff */
[----:B------:R-:W-:Y:S02]  /*2680*/  IABS R0, R52 ;  /* 0x0000003400007213 */ /* 0x000fe40000000000 */
[----:B------:R-:W-:Y:S02]  /*2690*/  IABS R48, R54 ;  /* 0x0000003600307213 */ /* 0x000fe40000000000 */
[-C--:B--2---:R-:W-:Y:S02]  /*26a0*/  IABS R50, R55.reuse ;  /* 0x0000003700327213 */ /* 0x084fe40000000000 */
[----:B------:R-:W-:-:S02]  /*26b0*/  IABS R49, R55 ;  /* 0x0000003700317213 */ /* 0x000fc40000000000 */
[----:B------:R-:W1:Y:S01]  /*26c0*/  I2F.RP R51, R50 ;  /* 0x0000003200337306 */ /* 0x000e620000209400 */
[-C--:B------:R-:W-:Y:S02]  /*26d0*/  LOP3.LUT R52, R52, R55.reuse, RZ, 0x3c, !PT ;  /* 0x0000003734347212 */ /* 0x080fe400078e3cff */
[----:B------:R-:W-:Y:S01]  /*26e0*/  IMAD.MOV R49, RZ, RZ, -R49 ;  /* 0x000000ffff317224 */ /* 0x000fe200078e0a31 */
[----:B------:R-:W-:Y:S02]  /*26f0*/  LOP3.LUT R54, R54, R55, RZ, 0x3c, !PT ;  /* 0x0000003736367212 */ /* 0x000fe400078e3cff */
[----:B------:R-:W-:Y:S02]  /*2700*/  ISETP.GE.AND P1, PT, R52, RZ, PT ;  /* 0x000000ff3400720c */ /* 0x000fe40003f26270 */
[----:B------:R-:W-:Y:S01]  /*2710*/  ISETP.GE.AND P3, PT, R54, RZ, PT ;  /* 0x000000ff3600720c */ /* 0x000fe20003f66270 */
[----:B-1----:R-:W1:Y:S02]  /*2720*/  MUFU.RCP R56, R51 ;  /* 0x0000003300387308 */ /* 0x002e640000001000 */
[----:B-1----:R-:W-:-:S06]  /*2730*/  VIADD R56, R56, 0xffffffe ;  /* 0x0ffffffe38387836 */ /* 0x002fcc0000000000 */
[----:B------:R-:W1:Y:S02]  /*2740*/  F2I.FTZ.U32.TRUNC.NTZ R57, R56 ;  /* 0x0000003800397305 */ /* 0x000e64000021f000 */
[----:B-1----:R-:W-:Y:S01]  /*2750*/  IMAD.MOV R53, RZ, RZ, -R57 ;  /* 0x000000ffff357224 */ /* 0x002fe200078e0a39 */
[----:B------:R-:W-:-:S03]  /*2760*/  MOV R56, RZ ;  /* 0x000000ff00387202 */ /* 0x000fc60000000f00 */
[----:B------:R-:W-:-:S04]  /*2770*/  IMAD R53, R53, R50, RZ ;  /* 0x0000003235357224 */ /* 0x000fc800078e02ff */
[----:B------:R-:W-:-:S06]  /*2780*/  IMAD.HI.U32 R53, R57, R53, R56 ;  /* 0x0000003539357227 */ /* 0x000fcc00078e0038 */
[----:B------:R-:W-:-:S04]  /*2790*/  IMAD.HI.U32 R51, R53, R0, RZ ;  /* 0x0000000035337227 */ /* 0x000fc800078e00ff */
[----:B------:R-:W-:-:S04]  /*27a0*/  IMAD.HI.U32 R53, R53, R48, RZ ;  /* 0x0000003035357227 */ /* 0x000fc800078e00ff */
[----:B------:R-:W-:Y:S01]  /*27b0*/  IMAD R57, R51, R49, R0 ;  /* 0x0000003133397224 */ /* 0x000fe200078e0200 */
[----:B------:R-:W-:Y:S01]  /*27c0*/  LOP3.LUT R0, RZ, R55, RZ, 0x33, !PT ;  /* 0x00000037ff007212 */ /* 0x000fe200078e33ff */
[----:B------:R-:W-:-:S03]  /*27d0*/  IMAD R49, R53, R49, R48 ;  /* 0x0000003135317224 */ /* 0x000fc600078e0230 */
        /* <DEDUP_REMOVED lines=8> */
[----:B------:R-:W-:Y:S01]  /*2860*/  ISETP.GE.U32.AND P6, PT, R49, R50, PT ;  /* 0x000000323100720c */ /* 0x000fe20003fc6070 */
[----:B------:R-:W2:Y:S10]  /*2870*/  LD.E.64 R56, desc[UR4][R2.64+0x20] ;  /* 0x0000200402387980 */ /* 0x000eb4000c101b00 */
[----:B------:R-:W-:-:S02]  /*2880*/  @P5 IADD3 R51, PT, PT, R51, 0x1, RZ ;  /* 0x0000000133335810 */ /* 0x000fc40007ffe0ff */
        /* <DEDUP_REMOVED lines=25> */
.L_x_2892:
[----:B------:R-:W-:Y:S05]  /*2a20*/  BSYNC.RECONVERGENT B0 ;  /* 0x0000000000007941 */ /* 0x000fea0003800200 */
.L_x_2890:
[C---:B------:R-:W-:Y:S01]  /*2a30*/  LEA R54, P1, R174.reuse, R167, 0x1 ;  /* 0x000000a7ae367211 */ /* 0x040fe200078208ff */
[----:B------:R-:W-:Y:S02]  /*2a40*/  IMAD.MOV.U32 R48, RZ, RZ, R167 ;  /* 0x000000ffff307224 */ /* 0x000fe400078e00a7 */
[----:B------:R-:W-:Y:S01]  /*2a50*/  IMAD.MOV.U32 R49, RZ, RZ, R166 ;  /* 0x000000ffff317224 */ /* 0x000fe200078e00a6 */
[----:B------:R-:W-:Y:S02]  /*2a60*/  LEA.HI.X R55, R174, R166, R175, 0x1, P1 ;  /* 0x000000a6ae377211 */ /* 0x000fe400008f0caf */
[C---:B------:R-:W-:Y:S02]  /*2a70*/  IADD3 R52, P1, PT, R164.reuse, R54, RZ ;  /* 0x00000036a4347210 */ /* 0x040fe40007f3e0ff */
[----:B------:R-:W-:Y:S01]  /*2a80*/  @!PT LDS RZ, [RZ] ;  /* 0x00000000fffff984 */ /* 0x000fe20000000800 */
[----:B------:R-:W-:Y:S01]  /*2a90*/  @!PT LDS RZ, [RZ] ;  /* 0x00000000fffff984 */ /* 0x000fe20000000800 */
[----:B------:R-:W-:Y:S01]  /*2aa0*/  @!PT LDS RZ, [RZ] ;  /* 0x00000000fffff984 */ /* 0x000fe20000000800 */
[----:B------:R1:W-:Y:S03]  /*2ab0*/  LDGSTS.E.BYPASS.LTC128B.128 [R171+0x3000], desc[UR4][R48.64] ;  /* 0x0300000030ab7fae */ /* 0x0003e6000b981a04 */
[C---:B------:R-:W-:Y:S01]  /*2ac0*/  IMAD.X R53, R165.reuse, 0x1, R55, P1 ;  /* 0x00000001a5357824 */ /* 0x040fe200008e0637 */
[----:B------:R-:W-:Y:S01]  /*2ad0*/  IADD3 R50, P1, PT, R164, R52, RZ ;  /* 0x00000034a4327210 */ /* 0x000fe20007f3e0ff */
[----:B------:R1:W-:Y:S04]  /*2ae0*/  LDGSTS.E.BYPASS.LTC128B.128 [R171+0x5000], desc[UR4][R48.64+0x40] ;  /* 0x0500004030ab7fae */ /* 0x0003e8000b981a04 */
        /* <DEDUP_REMOVED lines=12> */
.L_x_2889:
[----:B------:R-:W-:Y:S05]  /*2bb0*/  BSYNC.RECONVERGENT B1 ;  /* 0x0000000000017941 */ /* 0x000fea0003800200 */
.L_x_2888:
        /* <DEDUP_REMOVED lines=34> */
[----:B------:R-:W1:Y:S03]  /*2de0*/  SHFL.BFLY PT, R51, R50, 0x2, 0x1f ;  /* 0x0c401f0032337f89 */ /* 0x000e6600000e0000 */
[----:B------:R-:W-:Y:S01]  /*2df0*/  LEA R158, R4, R7, 0x1 ;  /* 0x00000007049e7211 */ /* 0x000fe200078e08ff */
[----:B------:R-:W3:Y:S03]  /*2e00*/  SHFL.BFLY PT, R49, R48, 0x2, 0x1f ;  /* 0x0c401f0030317f89 */ /* 0x000ee600000e0000 */
[----:B------:R-:W-:Y:S01]  /*2e10*/  IADD3 R156, PT, PT, R5, R158, RZ ;  /* 0x0000009e059c7210 */ /* 0x000fe20007ffe0ff */
        /* <DEDUP_REMOVED lines=9> */
[----:B------:R-:W4:Y:S04]  /*2eb0*/  LDSM.16.MT88.4 R60, [R158+0x9400] ;  /* 0x009400009e3c783b */ /* 0x000f280000004200 */
        /* <DEDUP_REMOVED lines=21> */
[-CC-:B------:R-:W-:Y:S01]  /*3010*/  FFMA.FTZ R128, R36, R119.reuse, -R4.reuse ;  /* 0x0000007724807223 */ /* 0x180fe20000010804 */
[-C--:B------:R-:W-:Y:S01]  /*3020*/  FFMA.FTZ R131, R37, R119.reuse, -R4 ;  /* 0x0000007725837223 */ /* 0x080fe20000010804 */
[----:B------:R-:W1:Y:S01]  /*3030*/  MUFU.EX2 R136, R136 ;  /* 0x0000008800887308 */ /* 0x000e620000000800 */
[-C--:B------:R-:W-:Y:S01]  /*3040*/  FFMA.FTZ R127, R34, R119.reuse, -R134 ;  /* 0x00000077227f7223 */ /* 0x080fe20000010886 */
[-CC-:B------:R-:W-:Y:S01]  /*3050*/  FFMA.FTZ R129, R32, R119.reuse, -R4.reuse ;  /* 0x0000007720817223 */ /* 0x180fe20000010804 */
[-C--:B------:R-:W-:Y:S01]  /*3060*/  FFMA.FTZ R132, R33, R119.reuse, -R4 ;  /* 0x0000007721847223 */ /* 0x080fe20000010804 */
[----:B------:R-:W-:Y:S01]  /*3070*/  MUFU.EX2 R138, R138 ;  /* 0x0000008a008a7308 */ /* 0x000fe20000000800 */
[-C--:B------:R-:W-:Y:S01]  /*3080*/  FFMA.FTZ R130, R35, R119.reuse, -R134 ;  /* 0x0000007723827223 */ /* 0x080fe20000010886 */
[-CC-:B------:R-:W-:Y:S01]  /*3090*/  FFMA.FTZ R133, R29, R119.reuse, -R4.reuse ;  /* 0x000000771d857223 */ /* 0x180fe20000010804 */
[-CC-:B------:R-:W-:Y:S01]  /*30a0*/  FFMA.FTZ R141, R20, R119.reuse, -R4.reuse ;  /* 0x00000077148d7223 */ /* 0x180fe20000010804 */
[----:B------:R-:W2:Y:S01]  /*30b0*/  MUFU.EX2 R7, R7 ;  /* 0x0000000700077308 */ /* 0x000ea20000000800 */
[-CC-:B------:R-:W-:Y:S01]  /*30c0*/  FFMA.FTZ R144, R21, R119.reuse, -R4.reuse ;  /* 0x0000007715907223 */ /* 0x180fe20000010804 */
[-C--:B------:R-:W-:Y:S01]  /*30d0*/  FFMA.FTZ R142, R17, R119.reuse, -R4 ;  /* 0x00000077118e7223 */ /* 0x080fe20000010804 */
[-C--:B------:R-:W-:Y:S01]  /*30e0*/  FFMA.FTZ R139, R19, R119.reuse, -R134 ;  /* 0x00000077138b7223 */ /* 0x080fe20000010886 */
[----:B------:R-:W-:Y:S01]  /*30f0*/  MUFU.EX2 R137, R137 ;  /* 0x0000008900897308 */ /* 0x000fe20000000800 */
[--C-:B------:R-:W-:Y:S01]  /*3100*/  FFMA.FTZ R145, R12, R119, -R4.reuse ;  /* 0x000000770c917223 */ /* 0x100fe20000010804 */
[----:B-1----:R-:W-:Y:S01]  /*3110*/  F2FP.BF16.F32.PACK_AB R37, R136, R135 ;  /* 0x000000878825723e */ /* 0x002fe200000010ff */
[-CC-:B------:R-:W-:Y:S01]  /*3120*/  FFMA.FTZ R148, R13, R119.reuse, -R4.reuse ;  /* 0x000000770d947223 */ /* 0x180fe20000010804 */
[----:B------:R-:W1:Y:S01]  /*3130*/  MUFU.EX2 R140, R140 ;  /* 0x0000008c008c7308 */ /* 0x000e620000000800 */
        /* <DEDUP_REMOVED lines=8> */
[-CC-:B------:R-:W-:Y:S01]  /*31c0*/  FFMA.FTZ R149, R104, R119.reuse, -R4.reuse ;  /* 0x0000007768957223 */ /* 0x180fe20000010804 */
[-CC-:B------:R-:W-:Y:S01]  /*31d0*/  FFMA.FTZ R152, R105, R119.reuse, -R4.reuse ;  /* 0x0000007769987223 */ /* 0x180fe20000010804 */
[-CC-:B------:R-:W-:Y:S01]  /*31e0*/  FFMA.FTZ R100, R100, R119.reuse, -R4.reuse ;  /* 0x0000007764647223 */ /* 0x180fe20000010804 */
[----:B------:R-:W-:Y:S01]  /*31f0*/  MUFU.EX2 R124, R124 ;  /* 0x0000007c007c7308 */ /* 0x000fe20000000800 */
[----:B------:R-:W-:Y:S01]  /*3200*/  FFMA.FTZ R101, R101, R119, -R4 ;  /* 0x0000007765657223 */ /* 0x000fe20000010804 */
[----:B-1----:R-:W-:Y:S01]  /*3210*/  F2FP.BF16.F32.PACK_AB R36, R140, R137 ;  /* 0x000000898c24723e */ /* 0x002fe200000010ff */
[-C--:B------:R-:W-:Y:S01]  /*3220*/  FFMA.FTZ R103, R103, R119.reuse, -R134 ;  /* 0x0000007767677223 */ /* 0x080fe20000010886 */
[----:B------:R-:W1:Y:S01]  /*3230*/  MUFU.EX2 R5, R5 ;  /* 0x0000000500057308 */ /* 0x000e620000000800 */
[----:B------:R-:W-:Y:S01]  /*3240*/  FADD.FTZ R140, R137, R140 ;  /* 0x0000008c898c7221 */ /* 0x000fe20000010000 */
[-C--:B------:R-:W-:Y:S01]  /*3250*/  FFMA.FTZ R154, R95, R119.reuse, -R134 ;  /* 0x000000775f9a7223 */ /* 0x080fe20000010886 */
[-CC-:B------:R-:W-:Y:S01]  /*3260*/  FFMA.FTZ R151, R97, R119.reuse, -R4.reuse ;  /* 0x0000007761977223 */ /* 0x180fe20000010804 */
[----:B------:R-:W-:Y:S01]  /*3270*/  MUFU.EX2 R127, R127 ;  /* 0x0000007f007f7308 */ /* 0x000fe20000000800 */
[----:B------:R-:W-:Y:S01]  /*3280*/  FFMA.FTZ R137, R92, R119, -R4 ;  /* 0x000000775c897223 */ /* 0x000fe20000010804 */
[----:B--2---:R-:W-:Y:S01]  /*3290*/  F2FP.BF16.F32.PACK_AB R38, R126, R125 ;  /* 0x0000007d7e26723e */ /* 0x004fe200000010ff */
[-CC-:B------:R-:W-:Y:S01]  /*32a0*/  FFMA.FTZ R98, R98, R119.reuse, -R134.reuse ;  /* 0x0000007762627223 */ /* 0x180fe20000010886 */
[----:B------:R-:W-:Y:S01]  /*32b0*/  MUFU.EX2 R128, R128 ;  /* 0x0000008000807308 */ /* 0x000fe20000000800 */
[-C--:B------:R-:W-:Y:S01]  /*32c0*/  FFMA.FTZ R91, R91, R119.reuse, -R134 ;  /* 0x000000775b5b7223 */ /* 0x080fe20000010886 */
[-CC-:B------:R-:W-:Y:S01]  /*32d0*/  FFMA.FTZ R188, R85, R119.reuse, -R4.reuse ;  /* 0x0000007755bc7223 */ /* 0x180fe20000010804 */
[----:B------:R-:W-:Y:S01]  /*32e0*/  FFMA.FTZ R89, R89, R119, -R4 ;  /* 0x0000007759597223 */ /* 0x000fe20000010804 */
[----:B------:R-:W2:Y:S01]  /*32f0*/  MUFU.EX2 R131, R131 ;  /* 0x0000008300837308 */ /* 0x000ea20000000800 */
[----:B------:R-:W-:Y:S01]  /*3300*/  HMMA.16816.F32.BF16 R48, R36, R64, RZ ;  /* 0x000000402430723c */ /* 0x000fe200000418ff */
[----:B-1----:R-:W-:-:S02]  /*3310*/  F2FP.BF16.F32.PACK_AB R113, R5, R124 ;  /* 0x0000007c0571723e */ /* 0x002fc400000010ff */
[----:B------:R-:W-:Y:S04]  /*3320*/  MUFU.EX2 R129, R129 ;  /* 0x0000008100817308 */ /* 0x000fe80000000800 */
[----:B------:R-:W1:Y:S01]  /*3330*/  MUFU.EX2 R132, R132 ;  /* 0x0000008400847308 */ /* 0x000e620000000800 */
[----:B------:R-:W-:Y:S01]  /*3340*/  HMMA.16816.F32.BF16 R44, R36, R66, RZ ;  /* 0x00000042242c723c */ /* 0x000fe200000418ff */
[----:B------:R-:W3:Y:S02]  /*3350*/  LDSM.16.MT88.4 R64, [R156+0xb000] ;  /* 0x00b000009c40783b */ /* 0x000ee40000004200 */
[----:B------:R-:W5:Y:S01]  /*3360*/  MUFU.EX2 R130, R130 ;  /* 0x0000008200827308 */ /* 0x000f620000000800 */
[----:B--2---:R-:W-:-:S03]  /*3370*/  F2FP.BF16.F32.PACK_AB R112, R131, R128 ;  /* 0x000000808370723e */ /* 0x004fc600000010ff */
[----:B------:R-:W-:Y:S01]  /*3380*/  MUFU.EX2 R133, R133 ;  /* 0x0000008500857308 */ /* 0x000fe20000000800 */
[----:B------:R-:W-:Y:S03]  /*3390*/  HMMA.16816.F32.BF16 R40, R36, R56, RZ ;  /* 0x000000382428723c */ /* 0x000fe600000418ff */
[----:B------:R-:W-:Y:S01]  /*33a0*/  MUFU.EX2 R141, R141 ;  /* 0x0000008d008d7308 */ /* 0x000fe20000000800 */
[----:B-1----:R-:W-:-:S03]  /*33b0*/  F2FP.BF16.F32.PACK_AB R114, R132, R129 ;  /* 0x000000818472723e */ /* 0x002fc600000010ff */
[----:B------:R-:W-:Y:S01]  /*33c0*/  MUFU.EX2 R144, R144 ;  /* 0x0000009000907308 */ /* 0x000fe20000000800 */
[C---:B------:R-:W-:Y:S01]  /*33d0*/  HMMA.16816.F32.BF16 R32, R36.reuse, R58, RZ ;  /* 0x0000003a2420723c */ /* 0x040fe200000418ff */
[----:B------:R-:W1:Y:S01]  /*33e0*/  LDSM.16.MT88.4 R56, [R158+0xd000] ;  /* 0x00d000009e38783b */ /* 0x000e620000004200 */
[----:B-----5:R-:W-:Y:S01]  /*33f0*/  F2FP.BF16.F32.PACK_AB R115, R130, R127 ;  /* 0x0000007f8273723e */ /* 0x020fe200000010ff */
        /* <DEDUP_REMOVED lines=8> */
[----:B----4-:R-:W-:Y:S03]  /*3480*/  HMMA.16816.F32.BF16 R48, R112, R60, R48 ;  /* 0x0000003c7030723c */ /* 0x010fe60000041830 */
[----:B------:R-:W-:Y:S04]  /*3490*/  MUFU.EX2 R147, R147 ;  /* 0x0000009300937308 */ /* 0x000fe80000000800 */
[----:B------:R-:W-:Y:S01]  /*34a0*/  MUFU.EX2 R150, R150 ;  /* 0x0000009600967308 */ /* 0x000fe20000000800 */
[C---:B---3--:R-:W-:Y:S03]  /*34b0*/  HMMA.16816.F32.BF16 R68, R36.reuse, R64, RZ ;  /* 0x000000402444723c */ /* 0x048fe600000418ff */
        /* <DEDUP_REMOVED lines=8> */
[C---:B------:R-:W-:Y:S01]  /*3540*/  HMMA.16816.F32.BF16 R72, R112.reuse, R110, R72 ;  /* 0x0000006e7048723c */ /* 0x040fe20000041848 */
[----:B------:R-:W2:Y:S02]  /*3550*/  LDSM.16.MT88.4 R108, [R158+0xd400] ;  /* 0x00d400009e6c783b */ /* 0x000ea40000004200 */
[----:B------:R-:W-:Y:S04]  /*3560*/  MUFU.EX2 R151, R151 ;  /* 0x0000009700977308 */ /* 0x000fe80000000800 */
[----:B------:R-:W-:Y:S01]  /*3570*/  MUFU.EX2 R137, R137 ;  /* 0x0000008900897308 */ /* 0x000fe20000000800 */
[C---:B------:R-:W-:Y:S03]  /*3580*/  HMMA.16816.F32.BF16 R68, R112.reuse, R80, R68 ;  /* 0x000000507044723c */ /* 0x040fe60000041844 */
[----:B------:R-:W-:Y:S04]  /*3590*/  MUFU.EX2 R154, R154 ;  /* 0x0000009a009a7308 */ /* 0x000fe80000000800 */
[----:B------:R-:W-:Y:S01]  /*35a0*/  MUFU.EX2 R188, R188 ;  /* 0x000000bc00bc7308 */ /* 0x000fe20000000800 */
[C---:B------:R-:W-:Y:S01]  /*35b0*/  HMMA.16816.F32.BF16 R64, R112.reuse, R82, R64 ;  /* 0x000000527040723c */ /* 0x040fe20000041840 */
[----:B------:R-:W3:Y:S07]  /*35c0*/  LDSM.16.MT88.4 R80, [R156+0xd400] ;  /* 0x00d400009c50783b */ /* 0x000eee0000004200 */
[C---:B------:R-:W-:Y:S08]  /*35d0*/  HMMA.16816.F32.BF16 R44, R112.reuse, R62, R44 ;  /* 0x0000003e702c723c */ /* 0x040ff0000004182c */
[C---:B------:R-:W-:Y:S08]  /*35e0*/  HMMA.16816.F32.BF16 R40, R112.reuse, R52, R40 ;  /* 0x000000347028723c */ /* 0x040ff00000041828 */
[----:B------:R-:W-:Y:S08]  /*35f0*/  HMMA.16816.F32.BF16 R32, R112, R54, R32 ;  /* 0x000000367020723c */ /* 0x000ff00000041820 */
[C---:B-1----:R-:W-:Y:S08]  /*3600*/  HMMA.16816.F32.BF16 R60, R36.reuse, R56, RZ ;  /* 0x00000038243c723c */ /* 0x042ff000000418ff */
[C---:B------:R-:W-:Y:S08]  /*3610*/  HMMA.16816.F32.BF16 R56, R36.reuse, R58, RZ ;  /* 0x0000003a2438723c */ /* 0x040ff000000418ff */
[----:B------:R-:W-:Y:S01]  /*3620*/  HMMA.16816.F32.BF16 R52, R36, R120, RZ ;  /* 0x000000782434723c */ /* 0x000fe200000418ff */
[-C--:B------:R-:W-:Y:S01]  /*3630*/  FFMA.FTZ R120, R26, R119.reuse, -R134 ;  /* 0x000000771a787223 */ /* 0x080fe20000010886 */
[----:B------:R-:W-:-:S05]  /*3640*/  FFMA.FTZ R121, R24, R119, -R4 ;  /* 0x0000007718797223 */ /* 0x000fca0000010804 */
[----:B------:R-:W-:Y:S01]  /*3650*/  MUFU.EX2 R120, R120 ;  /* 0x0000007800787308 */ /* 0x000fe20000000800 */
[----:B------:R-:W-:Y:S01]  /*3660*/  HMMA.16816.F32.BF16 R36, R36, R122, RZ ;  /* 0x0000007a2424723c */ /* 0x000fe200000418ff */
[-C--:B------:R-:W-:Y:S01]  /*3670*/  FFMA.FTZ R122, R25, R119.reuse, -R4 ;  /* 0x00000077197a7223 */ /* 0x080fe20000010804 */
[----:B------:R-:W-:Y:S01]  /*3680*/  FFMA.FTZ R123, R27, R119, -R134 ;  /* 0x000000771b7b7223 */ /* 0x000fe20000010886 */
[----:B------:R-:W-:Y:S04]  /*3690*/  MUFU.EX2 R121, R121 ;  /* 0x0000007900797308 */ /* 0x000fe80000000800 */
[----:B------:R-:W1:Y:S01]  /*36a0*/  MUFU.EX2 R122, R122 ;  /* 0x0000007a007a7308 */ /* 0x000e620000000800 */
[C---:B--2---:R-:W-:Y:S03]  /*36b0*/  HMMA.16816.F32.BF16 R60, R112.reuse, R108, R60 ;  /* 0x0000006c703c723c */ /* 0x044fe6000004183c */
[----:B------:R-:W2:Y:S05]  /*36c0*/  MUFU.EX2 R123, R123 ;  /* 0x0000007b007b7308 */ /* 0x000eaa0000000800 */
[----:B------:R-:W-:Y:S01]  /*36d0*/  HMMA.16816.F32.BF16 R56, R112, R110, R56 ;  /* 0x0000006e7038723c */ /* 0x000fe20000041838 */
[----:B------:R-:W-:Y:S01]  /*36e0*/  LDSM.16.MT88.4 R108, [R158+0xac00] ;  /* 0x00ac00009e6c783b */ /* 0x000fe20000004200 */
[----:B-1----:R-:W-:-:S06]  /*36f0*/  F2FP.BF16.F32.PACK_AB R26, R122, R121 ;  /* 0x000000797a1a723e */ /* 0x002fcc00000010ff */
[----:B---3--:R-:W-:Y:S01]  /*3700*/  HMMA.16816.F32.BF16 R52, R112, R80, R52 ;  /* 0x000000507034723c */ /* 0x008fe20000041834 */
[----:B--2---:R-:W-:-:S07]  /*3710*/  F2FP.BF16.F32.PACK_AB R27, R123, R120 ;  /* 0x000000787b1b723e */ /* 0x004fce00000010ff */
[----:B------:R-:W-:Y:S01]  /*3720*/  HMMA.16816.F32.BF16 R36, R112, R82, R36 ;  /* 0x000000527024723c */ /* 0x000fe20000041824 */
[-CC-:B------:R-:W-:Y:S01]  /*3730*/  FFMA.FTZ R113, R30, R119.reuse, -R134.reuse ;  /* 0x000000771e717223 */ /* 0x180fe20000010886 */
[-C--:B------:R-:W-:Y:S01]  /*3740*/  FFMA.FTZ R112, R31, R119.reuse, -R134 ;  /* 0x000000771f707223 */ /* 0x080fe20000010886 */
[----:B------:R-:W-:Y:S01]  /*3750*/  FFMA.FTZ R114, R28, R119, -R4 ;  /* 0x000000771c727223 */ /* 0x000fe20000010804 */
[----:B------:R-:W1:Y:S03]  /*3760*/  LDSM.16.MT88.4 R80, [R158+0x9800] ;  /* 0x009800009e50783b */ /* 0x000e660000004200 */
[----:B------:R-:W-:Y:S01]  /*3770*/  MUFU.EX2 R113, R113 ;  /* 0x0000007100717308 */ /* 0x000fe20000000800 */
[----:B------:R-:W2:Y:S03]  /*3780*/  LDSM.16.MT88.4 R28, [R156+0x9800] ;  /* 0x009800009c1c783b */ /* 0x000ea60000004200 */
[----:B------:R-:W3:Y:S04]  /*3790*/  MUFU.EX2 R112, R112 ;  /* 0x0000007000707308 */ /* 0x000ee80000000800 */
[----:B------:R-:W4:Y:S01]  /*37a0*/  MUFU.EX2 R114, R114 ;  /* 0x0000007200727308 */ /* 0x000f220000000800 */
        /* <DEDUP_REMOVED lines=16> */
[----:B------:R-:W-:Y:S07]  /*38b0*/  LDSM.16.MT88.4 R80, [R158+0xc800] ;  /* 0x00c800009e50783b */ /* 0x000fee0000004200 */
[----:B--2---:R-:W-:Y:S01]  /*38c0*/  HMMA.16816.F32.BF16 R52, R24, R28, R52 ;  /* 0x0000001c1834723c */ /* 0x004fe20000041834 */
[-CC-:B------:R-:W-:Y:S01]  /*38d0*/  FFMA.FTZ R29, R22, R119.reuse, -R134.reuse ;  /* 0x00000077161d7223 */ /* 0x180fe20000010886 */
[----:B------:R-:W-:-:S05]  /*38e0*/  FFMA.FTZ R28, R18, R119, -R134 ;  /* 0x00000077121c7223 */ /* 0x000fca0000010886 */
[----:B------:R-:W-:Y:S01]  /*38f0*/  MUFU.EX2 R29, R29 ;  /* 0x0000001d001d7308 */ /* 0x000fe20000000800 */
[----:B------:R-:W-:Y:S01]  /*3900*/  HMMA.16816.F32.BF16 R36, R24, R30, R36 ;  /* 0x0000001e1824723c */ /* 0x000fe20000041824 */
[----:B------:R-:W1:Y:S01]  /*3910*/  LDSM.16.MT88.4 R24, [R158+0x9c00] ;  /* 0x009c00009e18783b */ /* 0x000e620000004200 */
[-C--:B------:R-:W-:Y:S01]  /*3920*/  FFMA.FTZ R30, R23, R119.reuse, -R134 ;  /* 0x00000077171e7223 */ /* 0x080fe20000010886 */
[----:B------:R-:W-:Y:S01]  /*3930*/  FFMA.FTZ R31, R16, R119, -R4 ;  /* 0x00000077101f7223 */ /* 0x000fe20000010804 */
[----:B------:R-:W2:Y:S01]  /*3940*/  MUFU.EX2 R28, R28 ;  /* 0x0000001c001c7308 */ /* 0x000ea20000000800 */
[----:B------:R-:W3:Y:S01]  /*3950*/  LDSM.16.MT88.4 R20, [R156+0x9c00] ;  /* 0x009c00009c14783b */ /* 0x000ee20000004200 */
[----:B------:R-:W-:Y:S02]  /*3960*/  F2FP.BF16.F32.PACK_AB R16, R144, R141 ;  /* 0x0000008d9010723e */ /* 0x000fe400000010ff */
[----:B------:R-:W4:Y:S04]  /*3970*/  MUFU.EX2 R30, R30 ;  /* 0x0000001e001e7308 */ /* 0x000f280000000800 */
[----:B------:R-:W5:Y:S01]  /*3980*/  MUFU.EX2 R31, R31 ;  /* 0x0000001f001f7308 */ /* 0x000f620000000800 */
[----:B--2---:R-:W-:-:S02]  /*3990*/  F2FP.BF16.F32.PACK_AB R19, R139, R28 ;  /* 0x0000001c8b13723e */ /* 0x004fc400000010ff */
[----:B----4-:R-:W-:Y:S02]  /*39a0*/  F2FP.BF16.F32.PACK_AB R17, R30, R29 ;  /* 0x0000001d1e11723e */ /* 0x010fe400000010ff */
[----:B-----5:R-:W-:-:S07]  /*39b0*/  F2FP.BF16.F32.PACK_AB R18, R142, R31 ;  /* 0x0000001f8e12723e */ /* 0x020fce00000010ff */
        /* <DEDUP_REMOVED lines=12> */
[----:B-1----:R-:W-:Y:S01]  /*3a80*/  HMMA.16816.F32.BF16 R60, R16, R24, R60 ;  /* 0x00000018103c723c */ /* 0x002fe2000004183c */
[-CC-:B------:R-:W-:Y:S01]  /*3a90*/  FFMA.FTZ R25, R14, R119.reuse, -R134.reuse ;  /* 0x000000770e197223 */ /* 0x180fe20000010886 */
[----:B------:R-:W-:-:S05]  /*3aa0*/  FFMA.FTZ R24, R10, R119, -R134 ;  /* 0x000000770a187223 */ /* 0x000fca0000010886 */
[----:B------:R-:W-:Y:S01]  /*3ab0*/  MUFU.EX2 R25, R25 ;  /* 0x0000001900197308 */ /* 0x000fe20000000800 */
[----:B------:R-:W-:Y:S01]  /*3ac0*/  HMMA.16816.F32.BF16 R56, R16, R26, R56 ;  /* 0x0000001a1038723c */ /* 0x000fe20000041838 */
[-C--:B------:R-:W-:Y:S01]  /*3ad0*/  FFMA.FTZ R26, R15, R119.reuse, -R134 ;  /* 0x000000770f1a7223 */ /* 0x080fe20000010886 */
[----:B------:R-:W-:Y:S01]  /*3ae0*/  FFMA.FTZ R27, R8, R119, -R4 ;  /* 0x00000077081b7223 */ /* 0x000fe20000010804 */
[----:B------:R-:W1:Y:S01]  /*3af0*/  LDSM.16.MT88.4 R12, [R156+0xa000] ;  /* 0x00a000009c0c783b */ /* 0x000e620000004200 */
[----:B------:R-:W3:Y:S01]  /*3b00*/  MUFU.EX2 R24, R24 ;  /* 0x0000001800187308 */ /* 0x000ee20000000800 */
[----:B------:R-:W-:-:S03]  /*3b10*/  F2FP.BF16.F32.PACK_AB R8, R148, R145 ;  /* 0x000000919408723e */ /* 0x000fc600000010ff */
[C---:B--2---:R-:W-:Y:S01]  /*3b20*/  HMMA.16816.F32.BF16 R52, R16.reuse, R20, R52 ;  /* 0x000000141034723c */ /* 0x044fe20000041834 */
[----:B------:R-:W2:Y:S01]  /*3b30*/  MUFU.EX2 R26, R26 ;  /* 0x0000001a001a7308 */ /* 0x000ea20000000800 */
[----:B------:R-:W-:Y:S01]  /*3b40*/  FADD.FTZ R21, R135, R136 ;  /* 0x0000008887157221 */ /* 0x000fe20000010000 */
[----:B------:R-:W-:Y:S01]  /*3b50*/  F2FP.BF16.F32.PACK_AB R20, R152, R149 ;  /* 0x000000959814723e */ /* 0x000fe200000010ff */
[--C-:B------:R-:W-:Y:S01]  /*3b60*/  FFMA.FTZ R136, R99, R119, -R134.reuse ;  /* 0x0000007763887223 */ /* 0x100fe20000010886 */
[----:B------:R-:W4:Y:S01]  /*3b70*/  MUFU.EX2 R27, R27 ;  /* 0x0000001b001b7308 */ /* 0x000f220000000800 */
[----:B------:R-:W-:Y:S01]  /*3b80*/  FADD.FTZ R138, R138, R21 ;  /* 0x000000158a8a7221 */ /* 0x000fe20000010000 */
[----:B------:R-:W-:Y:S01]  /*3b90*/  F2FP.BF16.F32.PACK_AB R21, R150, R147 ;  /* 0x000000939615723e */ /* 0x000fe200000010ff */
[----:B------:R-:W-:Y:S01]  /*3ba0*/  HMMA.16816.F32.BF16 R36, R16, R22, R36 ;  /* 0x000000161024723c */ /* 0x000fe20000041824 */
[----:B------:R-:W5:Y:S01]  /*3bb0*/  LDSM.16.MT88.4 R16, [R158+0xa000] ;  /* 0x00a000009e10783b */ /* 0x000f620000004200 */
[----:B---3--:R-:W-:Y:S01]  /*3bc0*/  F2FP.BF16.F32.PACK_AB R11, R143, R24 ;  /* 0x000000188f0b723e */ /* 0x008fe200000010ff */
[----:B------:R-:W-:Y:S01]  /*3bd0*/  FFMA.FTZ R135, R94, R119, -R134 ;  /* 0x000000775e877223 */ /* 0x000fe20000010886 */
[----:B------:R-:W-:Y:S01]  /*3be0*/  F2FP.BF16.F32.PACK_AB R22, R101, R100 ;  /* 0x000000646516723e */ /* 0x000fe200000010ff */
[----:B------:R-:W-:Y:S01]  /*3bf0*/  FADD.FTZ R7, R7, R138 ;  /* 0x0000008a07077221 */ /* 0x000fe20000010000 */
[----:B------:R-:W-:Y:S01]  /*3c00*/  F2FP.BF16.F32.PACK_AB R23, R103, R102 ;  /* 0x000000666717723e */ /* 0x000fe200000010ff */
[----:B------:R-:W-:Y:S01]  /*3c10*/  MUFU.EX2 R136, R136 ;  /* 0x0000008800887308 */ /* 0x000fe20000000800 */
[----:B--2---:R-:W-:Y:S01]  /*3c20*/  F2FP.BF16.F32.PACK_AB R9, R26, R25 ;  /* 0x000000191a09723e */ /* 0x004fe200000010ff */
[----:B------:R-:W-:Y:S01]  /*3c30*/  FADD.FTZ R92, R124, R7 ;  /* 0x000000077c5c7221 */ /* 0x000fe20000010000 */
[----:B------:R-:W-:Y:S01]  /*3c40*/  FFMA.FTZ R94, R90, R119, -R134 ;  /* 0x000000775a5e7223 */ /* 0x000fe20000010886 */
[----:B----4-:R-:W-:Y:S01]  /*3c50*/  F2FP.BF16.F32.PACK_AB R10, R146, R27 ;  /* 0x0000001b920a723e */ /* 0x010fe200000010ff */
[----:B------:R-:W-:Y:S01]  /*3c60*/  MUFU.EX2 R135, R135 ;  /* 0x0000008700877308 */ /* 0x000fe20000000800 */
[----:B------:R-:W-:Y:S01]  /*3c70*/  FADD.FTZ R92, R5, R92 ;  /* 0x0000005c055c7221 */ /* 0x000fe20000010000 */
[-CC-:B------:R-:W-:Y:S01]  /*3c80*/  FFMA.FTZ R90, R86, R119.reuse, -R134.reuse ;  /* 0x00000077565a7223 */ /* 0x180fe20000010886 */
[----:B------:R-:W-:Y:S01]  /*3c90*/  FFMA.FTZ R134, R87, R119, -R134 ;  /* 0x0000007757867223 */ /* 0x000fe20000010886 */
[----:B------:R-:W-:Y:S01]  /*3ca0*/  MUFU.EX2 R5, R91 ;  /* 0x0000005b00057308 */ /* 0x000fe20000000800 */
[----:B------:R-:W-:-:S03]  /*3cb0*/  FADD.FTZ R127, R127, R92 ;  /* 0x0000005c7f7f7221 */ /* 0x000fc60000010000 */
[----:B------:R-:W-:Y:S01]  /*3cc0*/  MUFU.EX2 R7, R90 ;  /* 0x0000005a00077308 */ /* 0x000fe20000000800 */
[----:B------:R-:W-:-:S03]  /*3cd0*/  FADD.FTZ R130, R130, R127 ;  /* 0x0000007f82827221 */ /* 0x000fc60000010000 */
[----:B------:R-:W2:Y:S01]  /*3ce0*/  MUFU.EX2 R134, R134 ;  /* 0x0000008600867308 */ /* 0x000ea20000000800 */
[----:B------:R-:W-:Y:S01]  /*3cf0*/  FADD.FTZ R113, R113, R130 ;  /* 0x0000008271717221 */ /* 0x000fe20000010000 */
[C---:B-1----:R-:W-:Y:S08]  /*3d00*/  HMMA.16816.F32.BF16 R40, R8.reuse, R12, R40 ;  /* 0x0000000c0828723c */ /* 0x042ff00000041828 */
[----:B------:R-:W-:Y:S01]  /*3d10*/  HMMA.16816.F32.BF16 R32, R8, R14, R32 ;  /* 0x0000000e0820723c */ /* 0x000fe20000041820 */
[----:B------:R-:W1:Y:S01]  /*3d20*/  LDSM.16.MT88.4 R12, [R156+0xc000] ;  /* 0x00c000009c0c783b */ /* 0x000e620000004200 */
[----:B--2---:R-:W-:-:S06]  /*3d30*/  F2FP.BF16.F32.PACK_AB R107, R134, R7 ;  /* 0x00000007866b723e */ /* 0x004fcc00000010ff */
        /* <DEDUP_REMOVED lines=14> */
[----:B------:R-:W2:Y:S04]  /*3e20*/  LDSM.16.MT88.4 R16, [R158+0xa400] ;  /* 0x00a400009e10783b */ /* 0x000ea80000004200 */
[----:B------:R-:W3:Y:S03]  /*3e30*/  LDSM.16.MT88.4 R8, [R158+0xc400] ;  /* 0x00c400009e08783b */ /* 0x000ee60000004200 */
        /* <DEDUP_REMOVED lines=15> */
[C---:B---3--:R-:W-:Y:S01]  /*3f30*/  HMMA.16816.F32.BF16 R52, R20.reuse, R8, R52 ;  /* 0x000000081434723c */ /* 0x048fe20000041834 */
[----:B------:R-:W-:Y:S01]  /*3f40*/  FADD.FTZ R9, R125, R140 ;  /* 0x0000008c7d097221 */ /* 0x000fe20000010000 */
[-CC-:B------:R-:W-:Y:S01]  /*3f50*/  FFMA.FTZ R140, R96, R119.reuse, -R4.reuse ;  /* 0x00000077608c7223 */ /* 0x180fe20000010804 */
[-CC-:B------:R-:W-:Y:S01]  /*3f60*/  FFMA.FTZ R8, R93, R119.reuse, -R4.reuse ;  /* 0x000000775d087223 */ /* 0x180fe20000010804 */
[----:B------:R-:W3:Y:S01]  /*3f70*/  MUFU.EX2 R125, R98 ;  /* 0x00000062007d7308 */ /* 0x000ee20000000800 */
[----:B------:R-:W-:Y:S01]  /*3f80*/  FADD.FTZ R9, R126, R9 ;  /* 0x000000097e097221 */ /* 0x000fe20000010000 */
[-CC-:B------:R-:W-:Y:S01]  /*3f90*/  FFMA.FTZ R93, R88, R119.reuse, -R4.reuse ;  /* 0x00000077585d7223 */ /* 0x180fe20000010804 */
[----:B------:R-:W-:Y:S01]  /*3fa0*/  FFMA.FTZ R88, R84, R119, -R4 ;  /* 0x0000007754587223 */ /* 0x000fe20000010804 */
[----:B------:R-:W4:Y:S01]  /*3fb0*/  MUFU.EX2 R140, R140 ;  /* 0x0000008c008c7308 */ /* 0x000f220000000800 */
[----:B------:R-:W-:Y:S01]  /*3fc0*/  HMMA.16816.F32.BF16 R36, R20, R10, R36 ;  /* 0x0000000a1424723c */ /* 0x000fe20000041824 */
[----:B------:R-:W-:Y:S01]  /*3fd0*/  FADD.FTZ R128, R128, R9 ;  /* 0x0000000980807221 */ /* 0x000fe20000010000 */
[----:B------:R-:W-:Y:S01]  /*3fe0*/  F2FP.BF16.F32.PACK_AB R11, R154, R135 ;  /* 0x000000879a0b723e */ /* 0x000fe200000010ff */
[----:B------:R4:W5:Y:S01]  /*3ff0*/  MUFU.EX2 R138, R8 ;  /* 0x00000008008a7308 */ /* 0x0009620000000800 */
[----:B------:R-:W2:Y:S01]  /*4000*/  LDSM.16.MT88.4 R20, [R156+0xc800] ;  /* 0x00c800009c14783b */ /* 0x000ea20000004200 */
[----:B------:R-:W-:-:S02]  /*4010*/  FADD.FTZ R128, R131, R128 ;  /* 0x0000008083807221 */ /* 0x000fc40000010000 */
[----:B------:R-:W1:Y:S01]  /*4020*/  MUFU.EX2 R4, R94 ;  /* 0x0000005e00047308 */ /* 0x000e620000000800 */
[----:B---3--:R-:W-:Y:S01]  /*4030*/  F2FP.BF16.F32.PACK_AB R9, R136, R125 ;  /* 0x0000007d8809723e */ /* 0x008fe200000010ff */
[----:B------:R-:W-:Y:S01]  /*4040*/  LDSM.16.MT88.4 R96, [R158+0xec00] ;  /* 0x00ec00009e60783b */ /* 0x000fe20000004200 */
[----:B----4-:R-:W-:Y:S02]  /*4050*/  F2FP.BF16.F32.PACK_AB R8, R151, R140 ;  /* 0x0000008c9708723e */ /* 0x010fe400000010ff */
[----:B-----5:R-:W-:Y:S02]  /*4060*/  F2FP.BF16.F32.PACK_AB R10, R138, R137 ;  /* 0x000000898a0a723e */ /* 0x020fe400000010ff */
[----:B-1----:R-:W-:-:S05]  /*4070*/  F2FP.BF16.F32.PACK_AB R105, R5, R4 ;  /* 0x000000040569723e */ /* 0x002fca00000010ff */
        /* <DEDUP_REMOVED lines=9> */
[C---:B------:R-:W-:Y:S01]  /*4110*/  HMMA.16816.F32.BF16 R84, R8.reuse, R20, R68 ;  /* 0x000000140854723c */ /* 0x040fe20000041844 */
[----:B------:R-:W4:Y:S04]  /*4120*/  MUFU.EX2 R21, R88 ;  /* 0x0000005800157308 */ /* 0x000f280000000800 */
[----:B------:R-:W-:Y:S03]  /*4130*/  MUFU.EX2 R20, R93 ;  /* 0x0000005d00147308 */ /* 0x000fe60000000800 */
[----:B-1----:R-:W-:Y:S01]  /*4140*/  HMMA.16816.F32.BF16 R52, R8, R12, R52 ;  /* 0x0000000c0834723c */ /* 0x002fe20000041834 */
[----:B------:R-:W-:-:S04]  /*4150*/  FADD.FTZ R13, R129, R128 ;  /* 0x00000080810d7221 */ /* 0x000fc80000010000 */
[----:B------:R-:W-:Y:S01]  /*4160*/  FADD.FTZ R13, R132, R13 ;  /* 0x0000000d840d7221 */ /* 0x000fe20000010000 */
[----:B----4-:R-:W-:Y:S02]  /*4170*/  F2FP.BF16.F32.PACK_AB R106, R188, R21 ;  /* 0x00000015bc6a723e */ /* 0x010fe400000010ff */
[C---:B------:R-:W-:Y:S01]  /*4180*/  HMMA.16816.F32.BF16 R64, R8.reuse, R22, R64 ;  /* 0x000000160840723c */ /* 0x040fe20000041840 */
[----:B------:R1:W4:Y:S07]  /*4190*/  MUFU.EX2 R23, R89 ;  /* 0x0000005900177308 */ /* 0x00032e0000000800 */
[C---:B--2---:R-:W-:Y:S01]  /*41a0*/  HMMA.16816.F32.BF16 R60, R8.reuse, R16, R60 ;  /* 0x00000010083c723c */ /* 0x044fe2000004183c */
[----:B-1----:R-:W1:Y:S07]  /*41b0*/  LDSM.16.MT88.4 R88, [R156+0xcc00] ;  /* 0x00cc00009c58783b */ /* 0x002e6e0000004200 */
[C---:B------:R-:W-:Y:S01]  /*41c0*/  HMMA.16816.F32.BF16 R56, R8.reuse, R18, R56 ;  /* 0x000000120838723c */ /* 0x040fe20000041838 */
[----:B----4-:R-:W-:Y:S01]  /*41d0*/  F2FP.BF16.F32.PACK_AB R104, R23, R20 ;  /* 0x000000141768723e */ /* 0x010fe200000010ff */
[----:B------:R-:W2:Y:S06]  /*41e0*/  LDSM.16.MT88.4 R16, [R158+0xcc00] ;  /* 0x00cc00009e10783b */ /* 0x000eac0000004200 */
[----:B------:R-:W-:Y:S01]  /*41f0*/  HMMA.16816.F32.BF16 R36, R8, R14, R36 ;  /* 0x0000000e0824723c */ /* 0x000fe20000041824 */
        /* <DEDUP_REMOVED lines=9> */
[----:B---3--:R-:W-:Y:S01]  /*4290*/  HMMA.16816.F32.BF16 R68, R104, R72, R40 ;  /* 0x000000486844723c */ /* 0x008fe20000041828 */
[----:B------:R-:W-:Y:S01]  /*42a0*/  FADD.FTZ R141, R141, R122 ;  /* 0x0000007a8d8d7221 */ /* 0x000fe20000010000 */
[----:B------:R-:W-:-:S03]  /*42b0*/  FADD.FTZ R9, R30, R9 ;  /* 0x000000091e097221 */ /* 0x000fc60000010000 */
[----:B------:R-:W-:Y:S01]  /*42c0*/  FADD.FTZ R144, R144, R141 ;  /* 0x0000008d90907221 */ /* 0x000fe20000010000 */
[----:B------:R-:W-:Y:S02]  /*42d0*/  FADD.FTZ R12, R28, R9 ;  /* 0x000000091c0c7221 */ /* 0x000fe40000010000 */
[----:B------:R-:W3:Y:S01]  /*42e0*/  LDSM.16.MT88.4 R8, [R156+0xec00] ;  /* 0x00ec00009c08783b */ /* 0x000ee20000004200 */
[----:B------:R-:W-:Y:S01]  /*42f0*/  FADD.FTZ R31, R31, R144 ;  /* 0x000000901f1f7221 */ /* 0x000fe20000010000 */
[----:B------:R-:W-:Y:S01]  /*4300*/  FADD.FTZ R12, R139, R12 ;  /* 0x0000000c8b0c7221 */ /* 0x000fe20000010000 */
[----:B------:R-:W-:Y:S02]  /*4310*/  HMMA.16816.F32.BF16 R92, R104, R96, R60 ;  /* 0x00000060685c723c */ /* 0x000fe4000004183c */
        /* <DEDUP_REMOVED lines=40> */
[----:B------:R-:W-:-:S06]  /*45a0*/  FADD.FTZ R188, R188, R21 ;  /* 0x00000015bcbc7221 */ /* 0x000fcc0000010000 */
        /* <DEDUP_REMOVED lines=11> */
.L_x_2900:
        /* <DEDUP_REMOVED lines=77> */
.L_x_2895:
[----:B------:R-:W-:Y:S05]  /*4b30*/  BSYNC.RECONVERGENT B0 ;  /* 0x0000000000007941 */ /* 0x000fea0003800200 */
.L_x_2894:
        /* <DEDUP_REMOVED lines=8> */
[----:B------:R-:W-:Y:S01]  /*4bc0*/  IMAD.X R195, R182, 0x1, R177, P1 ;  /* 0x00000001b6c37824 */ /* 0x000fe200008e06b1 */
        /* <DEDUP_REMOVED lines=67> */
[----:B------:R-:W1:Y:S05]  /*5000*/  LDSM.16.M88.4 R120, [R160+0x5000] ;  /* 0x00500000a078783b */ /* 0x000e6a0000000200 */
[----:B------:R-:W2:Y:S02]  /*5010*/  LDSM.16.M88.4 R124, [R160+0x5400] ;  /* 0x00540000a07c783b */ /* 0x000ea40000000200 */
        /* <DEDUP_REMOVED lines=177> */
.L_x_2899:
[----:B------:R-:W-:Y:S05]  /*5b30*/  BSYNC.RECONVERGENT B0 ;  /* 0x0000000000007941 */ /* 0x000fea0003800200 */
.L_x_2898:
[----:B------:R-:W-:Y:S01]  /*5b40*/  IMAD.MOV.U32 R126, RZ, RZ, R167 ;  /* 0x000000ffff7e7224 */ /* 0x000fe200078e00a7 */
[C---:B------:R-:W-:Y:S01]  /*5b50*/  LEA R124, P1, R174.reuse, R167, 0x1 ;  /* 0x000000a7ae7c7211 */ /* 0x040fe200078208ff */
[----:B------:R-:W-:Y:S03]  /*5b60*/  IMAD.MOV.U32 R127, RZ, RZ, R166 ;  /* 0x000000ffff7f7224 */ /* 0x000fe600078e00a6 */
[----:B------:R-:W-:Y:S02]  /*5b70*/  LEA.HI.X R125, R174, R166, R175, 0x1, P1 ;  /* 0x000000a6ae7d7211 */ /* 0x000fe400008f0caf */
[----:B------:R-:W-:Y:S01]  /*5b80*/  @!PT LDS RZ, [RZ] ;  /* 0x00000000fffff984 */ /* 0x000fe20000000800 */
[----:B------:R-:W-:Y:S01]  /*5b90*/  @!PT LDS RZ, [RZ] ;  /* 0x00000000fffff984 */ /* 0x000fe20000000800 */
[----:B------:R-:W-:Y:S01]  /*5ba0*/  @!PT LDS RZ, [RZ] ;  /* 0x00000000fffff984 */ /* 0x000fe20000000800 */
[----:B------:R1:W-:Y:S01]  /*5bb0*/  LDGSTS.E.BYPASS.LTC128B.128 [R171+0x3000], desc[UR4][R126.64] ;  /* 0x030000007eab7fae */ /* 0x0003e2000b981a04 */
[C---:B------:R-:W-:Y:S03]  /*5bc0*/  IADD3 R122, P1, PT, R164.reuse, R124, RZ ;  /* 0x0000007ca47a7210 */ /* 0x040fe60007f3e0ff */
[----:B------:R1:W-:Y:S02]  /*5bd0*/  LDGSTS.E.BYPASS.LTC128B.128 [R171+0x5000], desc[UR4][R126.64+0x40] ;  /* 0x050000407eab7fae */ /* 0x0003e4000b981a04 */
[C---:B------:R-:W-:Y:S01]  /*5be0*/  IMAD.X R123, R165.reuse, 0x1, R125, P1 ;  /* 0x00000001a57b7824 */ /* 0x040fe200008e067d */
[----:B------:R-:W-:Y:S01]  /*5bf0*/  IADD3 R120, P1, PT, R164, R122, RZ ;  /* 0x0000007aa4787210 */ /* 0x000fe20007f3e0ff */
[----:B------:R1:W-:Y:S04]  /*5c00*/  LDGSTS.E.BYPASS.LTC128B.128 [R171+0x7000], desc[UR4][R126.64+0x80] ;  /* 0x070000807eab7fae */ /* 0x0003e8000b981a04 */
[----:B------:R1:W-:Y:S01]  /*5c10*/  LDGSTS.E.BYPASS.LTC128B.128 [R171+0x3800], desc[UR4][R124.64] ;  /* 0x038000007cab7fae */ /* 0x0003e2000b981a04 */
[----:B------:R-:W-:Y:S03]  /*5c20*/  IMAD.X R121, R165, 0x1, R123, P1 ;  /* 0x00000001a5797824 */ /* 0x000fe600008e067b */
        /* <DEDUP_REMOVED lines=9> */
.L_x_2897:
[----:B------:R-:W-:Y:S05]  /*5cc0*/  BSYNC.RECONVERGENT B1 ;  /* 0x0000000000017941 */ /* 0x000fea0003800200 */
.L_x_2896:
        /* <DEDUP_REMOVED lines=476> */
.L_x_2893:
[----:B------:R1:W5:Y:S01]  /*7a90*/  LD.E R11, desc[UR4][R2.64+0xd8] ;  /* 0x0000d804020b7980 */ /* 0x000362000c101900 */
[----:B------:R-:W-:Y:S01]  /*7aa0*/  UMOV UR6, 0xffffffff ;  /* 0xffffffff00067882 */ /* 0x000fe20000000000 */
[----:B------:R-:W2:Y:S02]  /*7ab0*/  S2R R4, SR_TID.X ;  /* 0x0000000000047919 */ /* 0x000ea40000002100 */
[----:B--2---:R-:W-:Y:S01]  /*7ac0*/  IMAD.SHL.U32 R8, R4, 0x8, RZ ;  /* 0x0000000804087824 */ /* 0x004fe200078e00ff */
[----:B------:R-:W-:-:S04]  /*7ad0*/  SHF.R.U32.HI R9, RZ, 0x2, R4 ;  /* 0x00000002ff097819 */ /* 0x000fc80000011604 */
        /* <DEDUP_REMOVED lines=10> */
.L_x_2908:
[----:B------:R-:W1:Y:S01]  /*7b80*/  MUFU.RCP R4, R10 ;  /* 0x0000000a00047308 */ /* 0x000e620000001000 */
[----:B------:R-:W-:Y:S01]  /*7b90*/  FSETP.NE.FTZ.AND P4, PT, R10, RZ, PT ;  /* 0x000000ff0a00720b */ /* 0x000fe20003f95000 */
[----:B---3--:R-:W-:Y:S01]  /*7ba0*/  FADD.FTZ R5, R12, R14 ;  /* 0x0000000e0c057221 */ /* 0x008fe20000010000 */
[----:B------:R-:W3:Y:S01]  /*7bb0*/  S2UR UR6, SR_CgaCtaId ;  /* 0x00000000000679c3 */ /* 0x000ee20000008800 */
[----:B------:R-:W-:-:S03]  /*7bc0*/  UMOV UR7, 0x400 ;  /* 0x0000040000077882 */ /* 0x000fc60000000000 */
[----:B------:R-:W-:Y:S01]  /*7bd0*/  FSETP.NE.FTZ.AND P3, PT, R5, RZ, PT ;  /* 0x000000ff0500720b */ /* 0x000fe20003f75000 */
[----:B------:R-:W4:Y:S01]  /*7be0*/  MUFU.RCP R6, R5 ;  /* 0x0000000500067308 */ /* 0x000f220000001000 */
[----:B-1----:R-:W-:-:S05]  /*7bf0*/  FSEL R4, R4, 1, P4 ;  /* 0x3f80000004047808 */ /* 0x002fca0002000000 */
        /* <DEDUP_REMOVED lines=24> */
[----:B----4-:R-:W-:Y:S01]  /*7d80*/  FSEL R6, R6, 1, P3 ;  /* 0x3f80000006067808 */ /* 0x010fe20001800000 */
[----:B------:R-:W1:Y:S01]  /*7d90*/  S2R R4, SR_TID.X ;  /* 0x0000000000047919 */ /* 0x000e620000002100 */
[----:B---3--:R-:W-:Y:S01]  /*7da0*/  ULEA UR6, UR6, UR7, 0x18 ;  /* 0x0000000706067291 */ /* 0x008fe2000f8ec0ff */
[----:B------:R-:W-:-:S02]  /*7db0*/  F2FP.BF16.F32.PACK_AB R112, R113, R112 ;  /* 0x000000707170723e */ /* 0x000fc400000010ff */
        /* <DEDUP_REMOVED lines=24> */
[----:B------:R-:W-:-:S02]  /*7f40*/  F2FP.BF16.F32.PACK_AB R114, R115, R114 ;  /* 0x000000727372723e */ /* 0x000fc400000010ff */
[----:B------:R-:W-:Y:S02]  /*7f50*/  F2FP.BF16.F32.PACK_AB R108, R109, R108 ;  /* 0x0000006c6d6c723e */ /* 0x000fe400000010ff */
[C---:B-1----:R-:W-:Y:S02]  /*7f60*/  SHF.L.U32 R6, R4.reuse, 0x1, RZ ;  /* 0x0000000104067819 */ /* 0x042fe400000006ff */
[----:B--2---:R-:W-:Y:S02]  /*7f70*/  SHF.L.U32 R12, R4, 0x4, RZ ;  /* 0x00000004040c7819 */ /* 0x004fe400000006ff */
[----:B------:R-:W-:Y:S02]  /*7f80*/  LOP3.LUT R13, R6, 0x6, RZ, 0xc0, !PT ;  /* 0x00000006060d7812 */ /* 0x000fe400078ec0ff */
[----:B------:R-:W-:Y:S02]  /*7f90*/  SHF.L.U32 R6, R4, 0x2, RZ ;  /* 0x0000000204067819 */ /* 0x000fe400000006ff */
[----:B------:R-:W-:-:S02]  /*7fa0*/  LOP3.LUT R12, R13, 0x3e00, R12, 0xf8, !PT ;  /* 0x00003e000d0c7812 */ /* 0x000fc400078ef80c */
[----:B------:R-:W-:Y:S02]  /*7fb0*/  SHF.L.U32 R13, R4, 0x3, RZ ;  /* 0x00000003040d7819 */ /* 0x000fe400000006ff */
[----:B------:R-:W-:Y:S02]  /*7fc0*/  F2FP.BF16.F32.PACK_AB R110, R111, R110 ;  /* 0x0000006e6f6e723e */ /* 0x000fe400000010ff */
[----:B------:R-:W-:Y:S02]  /*7fd0*/  LOP3.LUT R12, R12, 0x20, R13, 0xf8, !PT ;  /* 0x000000200c0c7812 */ /* 0x000fe400078ef80d */
[----:B------:R-:W-:Y:S02]  /*7fe0*/  F2FP.BF16.F32.PACK_AB R68, R69, R68 ;  /* 0x000000444544723e */ /* 0x000fe400000010ff */
[----:B------:R-:W-:Y:S02]  /*7ff0*/  IADD3 R7, PT, PT, R7, R12, RZ ;  /* 0x0000000c07077210 */ /* 0x000fe40007ffe0ff */
[----:B------:R-:W-:-:S02]  /*8000*/  LOP3.LUT R12, R6, 0x20, RZ, 0xc0, !PT ;  /* 0x00000020060c7812 */ /* 0x000fc400078ec0ff */
[----:B------:R-:W-:Y:S02]  /*8010*/  LEA R7, R7, UR6, 0x1 ;  /* 0x0000000607077c11 */ /* 0x000fe4000f8e08ff */
[----:B------:R-:W-:Y:S02]  /*8020*/  LOP3.LUT R6, R6, 0x40, RZ, 0xc0, !PT ;  /* 0x0000004006067812 */ /* 0x000fe400078ec0ff */
[----:B------:R-:W-:Y:S01]  /*8030*/  IADD3 R13, PT, PT, R7, -R12, RZ ;  /* 0x8000000c070d7210 */ /* 0x000fe20007ffe0ff */
[----:B------:R-:W-:Y:S01]  /*8040*/  STS [R7], R112 ;  /* 0x0000007007007388 */ /* 0x000fe20000000800 */
[----:B------:R-:W-:Y:S02]  /*8050*/  F2FP.BF16.F32.PACK_AB R70, R71, R70 ;  /* 0x000000464746723e */ /* 0x000fe400000010ff */
[----:B------:R-:W-:Y:S01]  /*8060*/  IADD3 R15, PT, PT, R7, -R6, RZ ;  /* 0x80000006070f7210 */ /* 0x000fe20007ffe0ff */
[----:B------:R-:W-:Y:S01]  /*8070*/  STS [R7+0x200], R114 ;  /* 0x0002007207007388 */ /* 0x000fe20000000800 */
[----:B------:R-:W-:-:S02]  /*8080*/  F2FP.BF16.F32.PACK_AB R72, R73, R72 ;  /* 0x000000484948723e */ /* 0x000fc400000010ff */
[----:B------:R-:W-:Y:S01]  /*8090*/  F2FP.BF16.F32.PACK_AB R74, R75, R74 ;  /* 0x0000004a4b4a723e */ /* 0x000fe200000010ff */
[----:B------:R-:W-:Y:S01]  /*80a0*/  STS [R13+0x10], R108 ;  /* 0x0000106c0d007388 */ /* 0x000fe20000000800 */
[----:B------:R-:W-:Y:S02]  /*80b0*/  IADD3 R17, PT, PT, R13, -R6, RZ ;  /* 0x800000060d117210 */ /* 0x000fe40007ffe0ff */
        /* <DEDUP_REMOVED lines=37> */
[----:B------:R-:W2:Y:S04]  /*8310*/  LD.E.U8 R6, desc[UR4][R2.64+0x1c8] ;  /* 0x0001c80402067980 */ /* 0x000ea8000c101100 */
[----:B------:R-:W3:Y:S04]  /*8320*/  LD.E.64 R20, desc[UR4][R2.64+0x80] ;  /* 0x0000800402147980 */ /* 0x000ee8000c101b00 */
[----:B------:R-:W4:Y:S04]  /*8330*/  LD.E.64 R18, desc[UR4][R2.64+0x90] ;  /* 0x0000900402127980 */ /* 0x000f28000c101b00 */
[----:B------:R-:W4:Y:S04]  /*8340*/  LD.E.64 R42, desc[UR4][R2.64+0x88] ;  /* 0x00008804022a7980 */ /* 0x000f28000c101b00 */
[----:B------:R-:W4:Y:S01]  /*8350*/  LD.E.64 R40, desc[UR4][R2.64+0x70] ;  /* 0x0000700402287980 */ /* 0x000f22000c101b00 */
[----:B------:R-:W-:Y:S05]  /*8360*/  WARPSYNC.ALL ;  /* 0x0000000000007948 */ /* 0x000fea0003800000 */
[----:B------:R-:W5:Y:S01]  /*8370*/  LD.E.64 R44, desc[UR4][R2.64+0xa0] ;  /* 0x0000a004022c7980 */ /* 0x000f62000c101b00 */
[----:B------:R-:W-:-:S02]  /*8380*/  LOP3.LUT R16, R8, 0x18, RZ, 0xc0, !PT ;  /* 0x0000001808107812 */ /* 0x000fc400078ec0ff */
[----:B-1----:R-:W-:Y:S02]  /*8390*/  MOV R17, RZ ;  /* 0x000000ff00117202 */ /* 0x002fe40000000f00 */
[----:B--2---:R-:W-:-:S13]  /*83a0*/  ISETP.NE.AND P2, PT, R6, RZ, PT ;  /* 0x000000ff0600720c */ /* 0x004fda0003f45270 */
[----:B------:R-:W2:Y:S04]  /*83b0*/  @!P2 LD.E R37, desc[UR4][R2.64+0x60] ;  /* 0x000060040225a980 */ /* 0x000ea8000c101900 */
[----:B------:R-:W2:Y:S04]  /*83c0*/  @P2 LD.E R6, desc[UR4][R2.64+0xd4] ;  /* 0x0000d40402062980 */ /* 0x000ea8000c101900 */
[----:B------:R-:W2:Y:S04]  /*83d0*/  @!P2 LD.E R36, desc[UR4][R2.64+0xb4] ;  /* 0x0000b4040224a980 */ /* 0x000ea8000c101900 */
[----:B------:R1:W2:Y:S01]  /*83e0*/  @P2 LD.E R7, desc[UR4][R2.64+0xb4] ;  /* 0x0000b40402072980 */ /* 0x0002a2000c101900 */
[----:B------:R-:W-:Y:S01]  /*83f0*/  BAR.SYNC.DEFER_BLOCKING 0x0 ;  /* 0x0000000000007b1d */ /* 0x000fe20000010000 */
[----:B---3--:R-:W-:-:S02]  /*8400*/  IMAD R8, R21, R170, RZ ;  /* 0x000000aa15087224 */ /* 0x008fc400078e02ff */
[----:B------:R-:W-:-:S04]  /*8410*/  IMAD.WIDE.U32 R14, R20, R170, RZ ;  /* 0x000000aa140e7225 */ /* 0x000fc800078e00ff */
[-C--:B----4-:R-:W-:Y:S02]  /*8420*/  IMAD R39, R19, R169.reuse, RZ ;  /* 0x000000a913277224 */ /* 0x090fe400078e02ff */
[----:B------:R-:W-:-:S04]  /*8430*/  IMAD.WIDE.U32 R12, R18, R169, RZ ;  /* 0x000000a9120c7225 */ /* 0x000fc800078e00ff */
[----:B------:R-:W-:Y:S01]  /*8440*/  IMAD.WIDE.U32 R16, R172, R42, R16 ;  /* 0x0000002aac107225 */ /* 0x000fe200078e0010 */
[----:B------:R-:W-:Y:S02]  /*8450*/  IADD3 R8, PT, PT, R15, R8, RZ ;  /* 0x000000080f087210 */ /* 0x000fe40007ffe0ff */
[----:B------:R-:W-:Y:S01]  /*8460*/  IADD3 R39, PT, PT, R13, R39, RZ ;  /* 0x000000270d277210 */ /* 0x000fe20007ffe0ff */
[----:B-1----:R-:W-:Y:S01]  /*8470*/  IMAD R2, R43, R172, RZ ;  /* 0x000000ac2b027224 */ /* 0x002fe200078e02ff */
[----:B------:R-:W-:Y:S01]  /*8480*/  IADD3 R38, P1, P0, R12, R16, R14 ;  /* 0x000000100c267210 */ /* 0x000fe2000783e00e */
[----:B------:R1:W3:Y:S03]  /*8490*/  LDS.128 R28, [R171] ;  /* 0x00000000ab1c7984 */ /* 0x0002e60000000c00 */
[----:B------:R-:W-:Y:S01]  /*84a0*/  IADD3 R2, PT, PT, R17, R2, RZ ;  /* 0x0000000211027210 */ /* 0x000fe20007ffe0ff */
[----:B------:R1:W4:Y:S04]  /*84b0*/  LDS.128 R20, [R171+0x1000] ;  /* 0x00100000ab147984 */ /* 0x0003280000000c00 */
[----:B------:R1:W1:Y:S04]  /*84c0*/  LDS.128 R12, [R171+0x2000] ;  /* 0x00200000ab0c7984 */ /* 0x0002680000000c00 */
[----:B------:R1:W1:Y:S04]  /*84d0*/  LDS.128 R24, [R171+0x800] ;  /* 0x00080000ab187984 */ /* 0x0002680000000c00 */
[----:B------:R1:W1:Y:S04]  /*84e0*/  LDS.128 R16, [R171+0x1800] ;  /* 0x00180000ab107984 */ /* 0x0002680000000c00 */
[----:B------:R1:W1:Y:S01]  /*84f0*/  LDS.128 R32, [R171+0x2800] ;  /* 0x00280000ab207984 */ /* 0x0002620000000c00 */
[----:B------:R-:W3:Y:S01]  /*8500*/  @P4 MUFU.LG2 R10, R10 ;  /* 0x0000000a000a4308 */ /* 0x000ee20000000c00 */
[----:B------:R-:W-:-:S07]  /*8510*/  LOP3.LUT P5, RZ, R4, 0x3, RZ, 0xc0, !PT ;  /* 0x0000000304ff7812 */ /* 0x000fce00078ac0ff */
[----:B------:R-:W4:Y:S01]  /*8520*/  @P3 MUFU.LG2 R5, R5 ;  /* 0x0000000500053308 */ /* 0x000f220000000c00 */
[----:B------:R-:W-:Y:S01]  /*8530*/  IADD3.X R39, PT, PT, R39, R2, R8, P1, P0 ;  /* 0x0000000227277210 */ /* 0x000fe20000fe0408 */
[----:B------:R-:W-:Y:S02]  /*8540*/  IMAD R2, R43, R9, RZ ;  /* 0x000000092b027224 */ /* 0x000fe400078e02ff */
[----:B------:R-:W-:Y:S01]  /*8550*/  IMAD.WIDE.U32 R38, R9, R42, R38 ;  /* 0x0000002a09267225 */ /* 0x000fe200078e0026 */
[----:B------:R-:W-:Y:S03]  /*8560*/  BSSY.RECONVERGENT B0, `(.L_x_2902) ;  /* 0x000001e000007945 */ /* 0x000fe60003800200 */
[----:B---3--:R-:W-:Y:S01]  /*8570*/  @P4 FMUL.FTZ R10, R10, 0.69314718246459960938 ;  /* 0x3f3172180a0a4820 */ /* 0x008fe20000410000 */
[----:B------:R-:W-:Y:S02]  /*8580*/  LEA R40, P1, R38, R40, 0x1 ;  /* 0x0000002826287211 */ /* 0x000fe400078208ff */
[----:B------:R-:W-:-:S02]  /*8590*/  IADD3 R2, PT, PT, R39, R2, RZ ;  /* 0x0000000227027210 */ /* 0x000fc40007ffe0ff */
[----:B------:R-:W-:Y:S01]  /*85a0*/  MOV R8, 0x7f800000 ;  /* 0x7f80000000087802 */ /* 0x000fe20000000f00 */
[----:B----4-:R-:W-:Y:S01]  /*85b0*/  @P3 FMUL.FTZ R5, R5, 0.69314718246459960938 ;  /* 0x3f31721805053820 */ /* 0x010fe20000410000 */
[----:B------:R-:W-:Y:S02]  /*85c0*/  LEA R46, P0, R42, R40, 0x6 ;  /* 0x000000282a2e7211 */ /* 0x000fe400078030ff */
[----:B------:R-:W-:Y:S01]  /*85d0*/  LEA.HI.X R41, R38, R41, R2, 0x1, P1 ;  /* 0x0000002926297211 */ /* 0x000fe200008f0c02 */
[----:B-----5:R-:W-:Y:S01]  /*85e0*/  @P3 FFMA.FTZ R8, R11, R0, R5 ;  /* 0x000000000b083223 */ /* 0x020fe20000010005 */
[----:B--2---:R-:W-:Y:S02]  /*85f0*/  @!P2 IMAD R37, R170, R37, R169 ;  /* 0x00000025aa25a224 */ /* 0x004fe400078e02a9 */
[----:B------:R-:W-:Y:S02]  /*8600*/  @P2 IMAD R6, R6, R169, RZ ;  /* 0x000000a906062224 */ /* 0x000fe400078e02ff */
[----:B------:R-:W-:Y:S01]  /*8610*/  @!P2 IMAD R3, R37, R36, RZ ;  /* 0x000000242503a224 */ /* 0x000fe200078e02ff */
[----:B------:R-:W-:Y:S01]  /*8620*/  MOV R36, 0x7f800000 ;  /* 0x7f80000000247802 */ /* 0x000fe20000000f00 */
[----:B------:R-:W-:Y:S01]  /*8630*/  @P4 FFMA.FTZ R36, R11, R116, R10 ;  /* 0x000000740b244223 */ /* 0x000fe2000001000a */
[----:B------:R-:W-:Y:S01]  /*8640*/  @P2 IMAD R3, R170, R7, R6 ;  /* 0x00000007aa032224 */ /* 0x000fe200078e0206 */
[----:B-1----:R-:W-:Y:S06]  /*8650*/  @P5 BRA `(.L_x_2903) ;  /* 0x0000000000385947 */ /* 0x002fec0003800000 */
[----:B------:R-:W-:Y:S01]  /*8660*/  SHF.R.U32.HI R4, RZ, 0x1, R4 ;  /* 0x00000001ff047819 */ /* 0x000fe20000011604 */
[----:B------:R-:W-:Y:S02]  /*8670*/  IMAD.IADD R0, R172, 0x1, R3 ;  /* 0x00000001ac007824 */ /* 0x000fe400078e0203 */
[----:B------:R-:W-:Y:S01]  /*8680*/  IMAD.IADD R172, R173, 0x1, -R172 ;  /* 0x00000001adac7824 */ /* 0x000fe200078e0aac */
        /* <DEDUP_REMOVED lines=11> */
.L_x_2903:
[----:B------:R-:W-:Y:S05]  /*8740*/  BSYNC.RECONVERGENT B0 ;  /* 0x0000000000007941 */ /* 0x000fea0003800200 */
.L_x_2902:
[----:B------:R-:W-:Y:S01]  /*8750*/  LEA.HI.X R47, R42, R41, R43, 0x6, P0 ;  /* 0x000000292a2f7211 */ /* 0x000fe200000f342b */
[----:B------:R-:W-:Y:S01]  /*8760*/  ST.E.128 desc[UR4][R40.64], R28 ;  /* 0x0000001c28007985 */ /* 0x000fe2000c101d04 */
[----:B------:R-:W-:-:S03]  /*8770*/  MOV R169, 0x0 ;  /* 0x0000000000a97802 */ /* 0x000fc60000000f00 */
[----:B------:R-:W-:Y:S04]  /*8780*/  ST.E.128 desc[UR4][R40.64+0x40], R20 ;  /* 0x0000401428007985 */ /* 0x000fe8000c101d04 */
[----:B------:R-:W-:Y:S04]  /*8790*/  ST.E.128 desc[UR4][R40.64+0x80], R12 ;  /* 0x0000800c28007985 */ /* 0x000fe8000c101d04 */
[----:B------:R-:W-:Y:S04]  /*87a0*/  ST.E.128 desc[UR4][R46.64], R24 ;  /* 0x000000182e007985 */ /* 0x000fe8000c101d04 */
[----:B------:R-:W-:Y:S04]  /*87b0*/  ST.E.128 desc[UR4][R46.64+0x40], R16 ;  /* 0x000040102e007985 */ /* 0x000fe8000c101d04 */
[----:B------:R1:W-:Y:S02]  /*87c0*/  ST.E.128 desc[UR4][R46.64+0x80], R32 ;  /* 0x000080202e007985 */ /* 0x0003e4000c101d04 */
[----:B-1----:R-:W-:Y:S05]  /*87d0*/  RET.REL.NODEC R168 `(_ZN5flash24flash_fwd_splitkv_kernelI23Flash_fwd_kernel_traitsILi96ELi64ELi128ELi4ELb0ELb0EN7cutlass10bfloat16_tE19Flash_kernel_traitsILi96ELi64ELi128ELi4ES3_EELb0ELb0ELb0ELb1ELb1ELb0ELb0ELb0EEEvNS_16Flash_fwd_paramsE) ;  /* 0xffffff78a8087950 */ /* 0x002fea0003c3ffff */
.L_x_2901:
[----:B------:R-:W-:Y:S01]  /*87e0*/  MOV R5, 0x2 ;  /* 0x0000000200057802 */ /* 0x000fe20000000f00 */
[----:B------:R-:W-:Y:S01]  /*87f0*/  IMAD.MOV.U32 R4, RZ, RZ, 0x1f ;  /* 0x0000001fff047424 */ /* 0x000fe200078e00ff */
[----:B------:R-:W-:-:S07]  /*8800*/  MOV R6, 0xffffffff ;  /* 0xffffffff00067802 */ /* 0x000fce0000000f00 */
[----:B-----5:R-:W-:Y:S05]  /*8810*/  WARPSYNC.COLLECTIVE R6, `(.L_x_2904) ;  /* 0x0000000006087348 */ /* 0x020fea0003c00000 */
[----:B------:R1:W2:Y:S02]  /*8820*/  SHFL.BFLY P0, R14, R188, R5, R4 ;  /* 0x0c000005bc0e7389 */ /* 0x0002a40000000004 */
[----:B-12--5:R-:W-:Y:S05]  /*8830*/  ENDCOLLECTIVE ;  /* 0x000000000000791b */ /* 0x026fea0003800000 */
.L_x_2904:
[----:B------:R-:W-:Y:S02]  /*8840*/  IMAD.MOV.U32 R13, RZ, RZ, R14 ;  /* 0x000000ffff0d7224 */ /* 0x000fe400078e000e */
[----:B------:R-:W-:Y:S02]  /*8850*/  IMAD.MOV.U32 R5, RZ, RZ, 0x1 ;  /* 0x00000001ff057424 */ /* 0x000fe400078e00ff */
[----:B------:R-:W-:-:S05]  /*8860*/  FADD.FTZ R13, R13, R188 ;  /* 0x000000bc0d0d7221 */ /* 0x000fca0000010000 */
[----:B------:R-:W-:-:S07]  /*8870*/  MOV R188, R13 ;  /* 0x0000000d00bc7202 */ /* 0x000fce0000000f00 */
[----:B------:R-:W-:Y:S05]  /*8880*/  WARPSYNC.COLLECTIVE R6, `(.L_x_2905) ;  /* 0x0000000006087348 */ /* 0x000fea0003c00000 */
[----:B------:R1:W2:Y:S02]  /*8890*/  SHFL.BFLY P0, R14, R188, R5, R4 ;  /* 0x0c000005bc0e7389 */ /* 0x0002a40000000004 */
[----:B-12---:R-:W-:Y:S05]  /*88a0*/  ENDCOLLECTIVE ;  /* 0x000000000000791b */ /* 0x006fea0003800000 */
.L_x_2905:
[----:B------:R-:W-:Y:S01]  /*88b0*/  MOV R188, R187 ;  /* 0x000000bb00bc7202 */ /* 0x000fe20000000f00 */
[----:B------:R-:W-:Y:S01]  /*88c0*/  IMAD.MOV.U32 R5, RZ, RZ, 0x2 ;  /* 0x00000002ff057424 */ /* 0x000fe200078e00ff */
[----:B------:R-:W-:-:S07]  /*88d0*/  MOV R10, R14 ;  /* 0x0000000e000a7202 */ /* 0x000fce0000000f00 */
[----:B------:R-:W-:Y:S05]  /*88e0*/  WARPSYNC.COLLECTIVE R6, `(.L_x_2906) ;  /* 0x0000000006087348 */ /* 0x000fea0003c00000 */
[----:B------:R1:W2:Y:S02]  /*88f0*/  SHFL.BFLY P0, R14, R188, R5, R4 ;  /* 0x0c000005bc0e7389 */ /* 0x0002a40000000004 */
[----:B-12---:R-:W-:Y:S05]  /*8900*/  ENDCOLLECTIVE ;  /* 0x000000000000791b */ /* 0x006fea0003800000 */
.L_x_2906:
[----:B------:R-:W-:Y:S01]  /*8910*/  FADD.FTZ R10, R13, R10 ;  /* 0x0000000a0d0a7221 */ /* 0x000fe20000010000 */
[----:B------:R-:W-:Y:S01]  /*8920*/  FADD.FTZ R12, R14, R187 ;  /* 0x000000bb0e0c7221 */ /* 0x000fe20000010000 */
[----:B------:R-:W-:-:S04]  /*8930*/  MOV R5, 0x1 ;  /* 0x0000000100057802 */ /* 0x000fc80000000f00 */
[----:B------:R-:W-:-:S07]  /*8940*/  MOV R188, R12 ;  /* 0x0000000c00bc7202 */ /* 0x000fce0000000f00 */
[----:B------:R-:W-:Y:S05]  /*8950*/  WARPSYNC.COLLECTIVE R6, `(.L_x_2907) ;  /* 0x0000000006087348 */ /* 0x000fea0003c00000 */
[----:B------:R1:W2:Y:S02]  /*8960*/  SHFL.BFLY P0, R14, R188, R5, R4 ;  /* 0x0c000005bc0e7389 */ /* 0x0002a40000000004 */
[----:B-12---:R-:W-:Y:S05]  /*8970*/  ENDCOLLECTIVE ;  /* 0x000000000000791b */ /* 0x006fea0003800000 */
.L_x_2907:
[----:B------:R-:W-:Y:S05]  /*8980*/  BRA `(.L_x_2908) ;  /* 0xfffffff0007c7947 */ /* 0x000fea000383ffff */
.L_x_2909:
        /* <DEDUP_REMOVED lines=15> */
.L_x_11612:


//--------------------- .text._ZN5flash24flash_fwd_splitkv_kernelI23Flash_fwd_kernel_traitsILi96ELi64ELi128ELi4ELb0ELb0EN7cutlass10bfloat16_tE19Flash_kernel_traitsILi96ELi64ELi128ELi4ES3_EELb0ELb0ELb0ELb1ELb1ELb1ELb0ELb0EEEvNS_16Flash_fwd_paramsE --------------------------
	.section	.text._ZN5flash24flash_fwd_splitkv_kernelI23Flash_fwd_kernel_traitsILi96ELi64ELi128ELi4ELb0ELb0EN7cutlass10bfloat16_tE19Flash_kernel_traitsILi96ELi64ELi128ELi4ES3_EELb0ELb0ELb0ELb1ELb1ELb1ELb0ELb0EEEvNS_16Flash_fwd_paramsE,"ax",@progbits
	.align	128
        .global         _ZN5flash24flash_fwd_splitkv_kernelI23Flash_fwd_kernel_traitsILi96ELi64ELi128ELi4ELb0ELb0EN7cutlass10bfloat16_tE19Flash_kernel_traitsILi96ELi64ELi128ELi4ES3_EELb0ELb0ELb0ELb1ELb1ELb1ELb0ELb0EEEvNS_16Flash_fwd_paramsE
        .type           _ZN5flash24flash_fwd_splitkv_kernelI23Flash_fwd_kernel_traitsILi96ELi64ELi128ELi4ELb0ELb0EN7cutlass10bfloat16_tE19Flash_kernel_traitsILi96ELi64ELi128ELi4ES3_EELb0ELb0ELb0ELb1ELb1ELb1ELb0ELb0EEEvNS_16Flash_fwd_paramsE,@function
        .size           _ZN5flash24flash_fwd_splitkv_kernelI23Flash_fwd_kernel_traitsILi96ELi64ELi128ELi4ELb0ELb0EN7cutlass10bfloat16_tE19Flash_kernel_traitsILi96ELi64ELi128ELi4ES3_EELb0ELb0ELb0ELb1ELb1ELb1ELb0ELb0EEEvNS_16Flash_fwd_paramsE,(.L_x_11613 - _ZN5flash24flash_fwd_splitkv_kernelI23Flash_fwd_kernel_traitsILi96ELi64ELi128ELi4ELb0ELb0EN7cutlass10bfloat16_tE19Flash_kernel_traitsILi96ELi64ELi128ELi4ES3_EELb0ELb0ELb0ELb1ELb1ELb1ELb0ELb0EEEvNS_16Flash_fwd_paramsE)
        .other          _ZN5flash24flash_fwd_splitkv_kernelI23Flash_fwd_kernel_traitsILi96ELi64ELi128ELi4ELb0ELb0EN7cutlass10bfloat16_tE19Flash_kernel_traitsILi96ELi64ELi128ELi4ES3_EELb0ELb0ELb0ELb1ELb1ELb1ELb0ELb0EEEvNS_16Flash_fwd_paramsE,@"STO_CUDA_ENTRY STV_DEFAULT"
_ZN5flash24flash_fwd_splitkv_kernelI23Flash_fwd_kernel_traitsILi96ELi64ELi128ELi4ELb0ELb0EN7cutlass10bfloat16_tE19Flash_kernel_traitsILi96ELi64ELi128ELi4ES3_EELb0ELb0ELb0ELb1ELb1ELb1ELb0ELb0EEEvNS_16Flash_fwd_paramsE:
.text._ZN5flash24flash_fwd_splitkv_kernelI23Flash_fwd_kernel_traitsILi96ELi64ELi128ELi4ELb0ELb0EN7cutlass10bfloat16_tE19Flash_kernel_traitsILi96ELi64ELi128ELi4ES3_EELb0ELb0ELb0ELb1ELb1ELb1ELb0ELb0EEEvNS_16Flash_fwd_paramsE:
[----:B------:R-:W-:Y:S01]  /*0000*/  LDC R1, c[0x0][0x37c] ;  /* 0x0000df00ff017b82 */ /* 0x000fe20000000800 */
[----:B------:R-:W1:Y:S07]  /*0010*/  S2R R12, SR_CTAID.X ;  /* 0x00000000000c7919 */ /* 0x000e6e0000002500 */
[----:B------:R-:W2:Y:S01]  /*0020*/  LDC.64 R2, c[0x0][0x348] ;  /* 0x0000d200ff027b82 */ /* 0x000ea20000000a00 */
[----:B------:R-:W-:Y:S01]  /*0030*/  BSSY.RECONVERGENT B2, `(.L_x_2910) ;  /* 0x0000005000027945 */ /* 0x000fe20003800200 */
[----:B------:R-:W-:Y:S01]  /*0040*/  MOV R166, 0x80 ;  /* 0x0000008000a67802 */ /* 0x000fe20000000f00 */
[----:B------:R-:W3:Y:S01]  /*0050*/  S2R R168, SR_CTAID.Y ;  /* 0x0000000000a87919 */ /* 0x000ee20000002600 */
[----:B------:R-:W4:Y:S05]  /*0060*/  S2R R167, SR_CTAID.Z ;  /* 0x0000000000a77919 */ /* 0x000f2a0000002700 */
[----:B-1234-:R-:W-:Y:S05]  /*0070*/  CALL.REL.NOINC `($_ZN5flash24flash_fwd_splitkv_kernelI23Flash_fwd_kernel_traitsILi96ELi64ELi128ELi4ELb0ELb0EN7cutlass10bfloat16_tE19Flash_kernel_traitsILi96ELi64ELi128ELi4ES3_EELb0ELb0ELb0ELb1ELb1ELb1ELb0ELb0EEEvNS_16Flash_fwd_paramsE$_ZN5flash30compute_attn_1rowblock_splitkvI23Flash_fwd_kernel_traitsILi96ELi64ELi128ELi4ELb0ELb0EN7cutlass10bfloat16_tE19Flash_kernel_traitsILi96ELi64ELi128ELi4ES3_EELb0ELb0ELb0ELb1ELb1ELb1ELb0ELb0ENS_16Flash_fwd_paramsEEEvRKT8_iiiii) ;  /* 0x0000000000087944 */ /* 0x01efea0003c00000 */
[----:B------:R-:W-:Y:S05]  /*0080*/  BSYNC.RECONVERGENT B2 ;  /* 0x0000000000027941 */ /* 0x000fea0003800200 */
.L_x_2910:
[----:B------:R-:W-:Y:S05]  /*0090*/  EXIT ;  /* 0x000000000000794d */ /* 0x000fea0003800000 */
        .type           $_ZN5flash24flash_fwd_splitkv_kernelI23Flash_fwd_kernel_traitsILi96ELi64ELi128ELi4ELb0ELb0EN7cutlass10bfloat16_tE19Flash_kernel_traitsILi96ELi64ELi128ELi4ES3_EELb0ELb0ELb0ELb1ELb1ELb1ELb0ELb0EEEvNS_16Flash_fwd_paramsE$_ZN5flash30compute_attn_1rowblock_splitkvI23Flash_fwd_kernel_traitsILi96ELi64ELi128ELi4ELb0ELb0EN7cutlass10bfloat16_tE19Flash_kernel_traitsILi96ELi64ELi128ELi4ES3_EELb0ELb0ELb0ELb1ELb1ELb1ELb0ELb0ENS_16Flash_fwd_paramsEEEvRKT8_iiiii,@function
        .size           $_ZN5flash24flash_fwd_splitkv_kernelI23Flash_fwd_kernel_traitsILi96ELi64ELi128ELi4ELb0ELb0EN7cutlass10bfloat16_tE19Flash_kernel_traitsILi96ELi64ELi128ELi4ES3_EELb0ELb0ELb0ELb1ELb1ELb1ELb0ELb0EEEvNS_16Flash_fwd_paramsE$_ZN5flash30compute_attn_1rowblock_splitkvI23Flash_fwd_kernel_traitsILi96ELi64ELi128ELi4ELb0ELb0EN7cutlass10bfloat16_tE19Flash_kernel_traitsILi96ELi64ELi128ELi4ES3_EELb0ELb0ELb0ELb1ELb1ELb1ELb0ELb0ENS_16Flash_fwd_paramsEEEvRKT8_iiiii,(.L_x_11613 - $_ZN5flash24flash_fwd_splitkv_kernelI23Flash_fwd_kernel_traitsILi96ELi64ELi128ELi4ELb0ELb0EN7cutlass10bfloat16_tE19Flash_kernel_traitsILi96ELi64ELi128ELi4ES3_EELb0ELb0ELb0ELb1ELb1ELb1ELb0ELb0EEEvNS_16Flash_fwd_paramsE$_ZN5flash30compute_attn_1rowblock_splitkvI23Flash_fwd_kernel_traitsILi96ELi64ELi128ELi4ELb0ELb0EN7cutlass10bfloat16_tE19Flash_kernel_traitsILi96ELi64ELi128ELi4ES3_EELb0ELb0ELb0ELb1ELb1ELb1ELb0ELb0ENS_16Flash_fwd_paramsEEEvRKT8_iiiii)
$_ZN5flash24flash_fwd_splitkv_kernelI23Flash_fwd_kernel_traitsILi96ELi64ELi128ELi4ELb0ELb0EN7cutlass10bfloat16_tE19Flash_kernel_traitsILi96ELi64ELi128ELi4ES3_EELb0ELb0ELb0ELb1ELb1ELb1ELb0ELb0EEEvNS_16Flash_fwd_paramsE$_ZN5flash30compute_attn_1rowblock_splitkvI23Flash_fwd_kernel_traitsILi96ELi64ELi128ELi4ELb0ELb0EN7cutlass10bfloat16_tE19Flash_kernel_traitsILi96ELi64ELi128ELi4ES3_EELb0ELb0ELb0ELb1ELb1ELb1ELb0ELb0ENS_16Flash_fwd_paramsEEEvRKT8_iiiii:
        /* <DEDUP_REMOVED lines=24> */
.L_x_2914:
[----:B------:R-:W-:Y:S05]  /*0220*/  BSYNC.RECONVERGENT B0 ;  /* 0x0000000000007941 */ /* 0x000fea0003800200 */
.L_x_2913:
[----:B-----5:R-:W-:Y:S02]  /*0230*/  IADD3 R5, PT, PT, R5, R0, -R9 ;  /* 0x0000000005057210 */ /* 0x020fe40007ffe809 */
.L_x_2912:
[----:B------:R-:W-:Y:S05]  /*0240*/  BSYNC.RECONVERGENT B1 ;  /* 0x0000000000017941 */ /* 0x000fea0003800200 */
.L_x_2911:
[----:B------:R-:W-:Y:S01]  /*0250*/  IMAD.SHL.U32 R170, R12, 0x40, RZ ;  /* 0x000000400caa7824 */ /* 0x000fe200078e00ff */
[----:B------:R-:W-:Y:S01]  /*0260*/  MOV R6, R166 ;  /* 0x000000a600067202 */ /* 0x000fe20000000f00 */
[----:B------:R-:W-:-:S03]  /*0270*/  IMAD.MOV.U32 R7, RZ, RZ, 0x0 ;  /* 0x00000000ff077424 */ /* 0x000fc600078e00ff */
[----:B-----5:R-:W-:-:S13]  /*0280*/  ISETP.GT.AND P0, PT, R171, R170, PT ;  /* 0x000000aaab00720c */ /* 0x020fda0003f04270 */
[----:B-1----:R-:W-:Y:S05]  /*0290*/  @!P0 RET.REL.NODEC R6 `(_ZN5flash24flash_fwd_splitkv_kernelI23Flash_fwd_kernel_traitsILi96ELi64ELi128ELi4ELb0ELb0EN7cutlass10bfloat16_tE19Flash_kernel_traitsILi96ELi64ELi128ELi4ES3_EELb0ELb0ELb0ELb1ELb1ELb1ELb0ELb0EEEvNS_16Flash_fwd_paramsE) ;  /* 0xfffffffc06588950 */ /* 0x002fea0003c3ffff */
        /* <DEDUP_REMOVED lines=59> */
[----:B-1----:R-:W-:Y:S05]  /*0650*/  @P0 RET.REL.NODEC R166 `(_ZN5flash24flash_fwd_splitkv_kernelI23Flash_fwd_kernel_traitsILi96ELi64ELi128ELi4ELb0ELb0EN7cutlass10bfloat16_tE19Flash_kernel_traitsILi96ELi64ELi128ELi4ES3_EELb0ELb0ELb0ELb1ELb1ELb1ELb0ELb0EEEvNS_16Flash_fwd_paramsE) ;  /* 0xfffffff8a6680950 */ /* 0x002fea0003c3ffff */
[----:B------:R-:W-:Y:S02]  /*0660*/  MOV R3, 0x7f800000 ;  /* 0x7f80000000037802 */ /* 0x000fe40000000f00 */
[----:B------:R-:W-:-:S03]  /*0670*/  MOV R167, 0x0 ;  /* 0x0000000000a77802 */ /* 0x000fc60000000f00 */
[----:B------:R1:W-:Y:S02]  /*0680*/  ST.E desc[UR4][R8.64+0x80], R3 ;  /* 0x0000800308007985 */ /* 0x0003e4000c101904 */
[----:B-1----:R-:W-:Y:S05]  /*0690*/  RET.REL.NODEC R166 `(_ZN5flash24flash_fwd_splitkv_kernelI23Flash_fwd_kernel_traitsILi96ELi64ELi128ELi4ELb0ELb0EN7cutlass10bfloat16_tE19Flash_kernel_traitsILi96ELi64ELi128ELi4ES3_EELb0ELb0ELb0ELb1ELb1ELb1ELb0ELb0EEEvNS_16Flash_fwd_paramsE) ;  /* 0xfffffff8a6587950 */ /* 0x002fea0003c3ffff */
.L_x_2915:
        /* <DEDUP_REMOVED lines=30> */
[----:B------:R-:W-:Y:S02]  /*0880*/  IMAD.HI.U32 R9, R19, R9, R18 ;  /* 0x0000000913097227 */ /* 0x000fe400078e0012 */
[----:B------:R-:W3:Y:S02]  /*0890*/  LD.E.64 R18, desc[UR4][R2.64+0x28] ;  /* 0x0000280402127980 */ /* 0x000ee4000c101b00 */
        /* <DEDUP_REMOVED lines=18> */
[----:B------:R-:W-:-:S05]  /*09c0*/  @!P2 LOP3.LUT R10, RZ, R14, RZ, 0x33, !PT ;  /* 0x0000000eff0aa212 */ /* 0x000fca00078e33ff */
        /* <DEDUP_REMOVED lines=8> */
[----:B------:R-:W-:Y:S02]  /*0a50*/  IABS R8, R167 ;  /* 0x000000a700087213 */ /* 0x000fe40000000000 */
[----:B--2---:R-:W-:Y:S01]  /*0a60*/  IABS R7, R16 ;  /* 0x0000001000077213 */ /* 0x004fe20000000000 */
[----:B----4-:R-:W-:-:S04]  /*0a70*/  IMAD.MOV R6, RZ, RZ, -R25 ;  /* 0x000000ffff067224 */ /* 0x010fc800078e0a19 */
        /* <DEDUP_REMOVED lines=22> */
[----:B---3--:R-:W-:Y:S01]  /*0be0*/  SHF.R.S32.HI R7, RZ, 0x1f, R0 ;  /* 0x0000001fff077819 */ /* 0x008fe20000011400 */
        /* <DEDUP_REMOVED lines=17> */
.L_x_2917:
        /* <DEDUP_REMOVED lines=63> */
.L_x_2918:
[----:B------:R-:W-:Y:S05]  /*10f0*/  BSYNC.RECONVERGENT B0 ;  /* 0x0000000000007941 */ /* 0x000fea0003800200 */
.L_x_2916:
        /* <DEDUP_REMOVED lines=9> */
[----:B-1----:R-:W-:-:S06]  /*1190*/  IADD3 R23, PT, PT, R23, 0xffffffe, RZ ;  /* 0x0ffffffe17177810 */ /* 0x002fcc0007ffe0ff */
[----:B------:R-:W1:Y:S01]  /*11a0*/  F2I.FTZ.U32.TRUNC.NTZ R35, R23 ;  /* 0x0000001700237305 */ /* 0x000e62000021f000 */
[----:B------:R-:W-:Y:S02]  /*11b0*/  MOV R34, RZ ;  /* 0x000000ff00227202 */ /* 0x000fe40000000f00 */
[----:B------:R-:W-:Y:S02]  /*11c0*/  IABS R19, R167 ;  /* 0x000000a700137213 */ /* 0x000fe40000000000 */
[----:B------:R-:W-:Y:S02]  /*11d0*/  IABS R22, R16 ;  /* 0x0000001000167213 */ /* 0x000fe40000000000 */
[----:B-1----:R-:W-:-:S05]  /*11e0*/  IADD3 R0, PT, PT, RZ, -R35, RZ ;  /* 0x80000023ff007210 */ /* 0x002fca0007ffe0ff */
[----:B------:R-:W-:-:S04]  /*11f0*/  IMAD R14, R0, R7, RZ ;  /* 0x00000007000e7224 */ /* 0x000fc800078e02ff */
[----:B------:R-:W-:Y:S01]  /*1200*/  IMAD.HI.U32 R14, R35, R14, R34 ;  /* 0x0000000e230e7227 */ /* 0x000fe200078e0022 */
[----:B------:R-:W1:Y:S01]  /*1210*/  S2R R17, SR_CgaCtaId ;  /* 0x0000000000117919 */ /* 0x000e620000008800 */
[----:B------:R-:W-:-:S04]  /*1220*/  IADD3 R22, PT, PT, RZ, -R22, RZ ;  /* 0x80000016ff167210 */ /* 0x000fc80007ffe0ff */
[----:B------:R-:W-:Y:S01]  /*1230*/  IMAD.HI.U32 R14, R14, R19, RZ ;  /* 0x000000130e0e7227 */ /* 0x000fe200078e00ff */
[----:B------:R-:W-:-:S03]  /*1240*/  SHF.L.U32 R0, R5, 0x3, RZ ;  /* 0x0000000305007819 */ /* 0x000fc600000006ff */
[----:B------:R-:W-:Y:S01]  /*1250*/  IMAD R22, R14, R22, R19 ;  /* 0x000000160e167224 */ /* 0x000fe200078e0213 */
[----:B------:R-:W-:-:S04]  /*1260*/  LOP3.LUT R34, R0, 0x18, RZ, 0xc0, !PT ;  /* 0x0000001800227812 */ /* 0x000fc800078ec0ff */
[----:B------:R-:W-:Y:S02]  /*1270*/  ISETP.GT.U32.AND P0, PT, R7, R22, PT ;  /* 0x000000160700720c */ /* 0x000fe40003f04070 */
[----:B------:R-:W-:Y:S01]  /*1280*/  IADD3 R38, P1, PT, R34, R18, RZ ;  /* 0x0000001222267210 */ /* 0x000fe20007f3e0ff */
[-C--:B------:R-:W-:Y:S01]  /*1290*/  IMAD R11, R11, R128.reuse, RZ ;  /* 0x000000800b0b7224 */ /* 0x080fe200078e02ff */
[----:B------:R-:W-:Y:S02]  /*12a0*/  MOV R35, RZ ;  /* 0x000000ff00237202 */ /* 0x000fe40000000f00 */
[----:B------:R-:W-:Y:S01]  /*12b0*/  IADD3.X R39, PT, PT, RZ, R15, RZ, P1, !PT ;  /* 0x0000000fff277210 */ /* 0x000fe20000ffe4ff */
[C---:B------:R-:W-:Y:S01]  /*12c0*/  IMAD R11, R13.reuse, R129, R11 ;  /* 0x000000810d0b7224 */ /* 0x040fe200078e020b */
[----:B------:R-:W-:Y:S01]  /*12d0*/  MOV R18, 0x400 ;  /* 0x0000040000127802 */ /* 0x000fe20000000f00 */
[----:B------:R-:W-:-:S04]  /*12e0*/  IMAD.WIDE.U32 R38, R13, R128, R38 ;  /* 0x000000800d267225 */ /* 0x000fc800078e0026 */
[-C--:B------:R-:W-:Y:S01]  /*12f0*/  @!P0 IADD3 R22, PT, PT, R22, -R7.reuse, RZ ;  /* 0x8000000716168210 */ /* 0x080fe20007ffe0ff */
[----:B------:R-:W-:Y:S01]  /*1300*/  @!P0 VIADD R14, R14, 0x1 ;  /* 0x000000010e0e8836 */ /* 0x000fe20000000000 */
[----:B------:R-:W-:Y:S02]  /*1310*/  IADD3 R36, P0, PT, R34, R10, RZ ;  /* 0x0000000a22247210 */ /* 0x000fe40007f1e0ff */
[----:B------:R-:W-:Y:S02]  /*1320*/  ISETP.GE.U32.AND P3, PT, R22, R7, PT ;  /* 0x000000071600720c */ /* 0x000fe40003f66070 */
[----:B------:R-:W-:Y:S02]  /*1330*/  LOP3.LUT R19, R167, R16, RZ, 0x3c, !PT ;  /* 0x00000010a7137212 */ /* 0x000fe400078e3cff */
[----:B-1----:R-:W-:Y:S02]  /*1340*/  LEA R7, R17, R18, 0x18 ;  /* 0x0000001211077211 */ /* 0x002fe400078ec0ff */
[----:B------:R-:W-:-:S02]  /*1350*/  SHF.R.U32.HI R22, RZ, 0x2, R5 ;  /* 0x00000002ff167819 */ /* 0x000fc40000011605 */
[----:B------:R-:W-:Y:S02]  /*1360*/  MOV R23, RZ ;  /* 0x000000ff00177202 */ /* 0x000fe40000000f00 */
[----:B------:R-:W-:Y:S02]  /*1370*/  ISETP.GE.AND P1, PT, R19, RZ, PT ;  /* 0x000000ff1300720c */ /* 0x000fe40003f26270 */
[----:B------:R-:W-:Y:S02]  /*1380*/  LOP3.LUT R18, R0, 0xc0, RZ, 0xc0, !PT ;  /* 0x000000c000127812 */ /* 0x000fe400078ec0ff */
[----:B------:R-:W-:Y:S02]  /*1390*/  ISETP.NE.AND P2, PT, R16, RZ, PT ;  /* 0x000000ff1000720c */ /* 0x000fe40003f45270 */
[----:B------:R-:W-:Y:S02]  /*13a0*/  LOP3.LUT R15, R18, 0x18, R5, 0xf8, !PT ;  /* 0x00000018120f7812 */ /* 0x000fe400078ef805 */
[----:B------:R-:W-:-:S02]  /*13b0*/  @P3 IADD3 R14, PT, PT, R14, 0x1, RZ ;  /* 0x000000010e0e3810 */ /* 0x000fc40007ffe0ff */
[----:B------:R-:W-:Y:S02]  /*13c0*/  LOP3.LUT R15, R15, 0x18, R0, 0x78, !PT ;  /* 0x000000180f0f7812 */ /* 0x000fe400078e7800 */
[----:B------:R-:W-:Y:S01]  /*13d0*/  IADD3.X R37, PT, PT, RZ, R6, RZ, P0, !PT ;  /* 0x00000006ff257210 */ /* 0x000fe200007fe4ff */
[----:B------:R-:W-:Y:S01]  /*13e0*/  @!P1 IMAD.MOV R14, RZ, RZ, -R14 ;  /* 0x000000ffff0e9224 */ /* 0x000fe200078e0a0e */
[----:B------:R-:W-:Y:S01]  /*13f0*/  LOP3.LUT R0, R15, 0x1f20, R0, 0xf8, !PT ;  /* 0x00001f200f007812 */ /* 0x000fe200078ef800 */
[----:B------:R-:W-:Y:S02]  /*1400*/  IMAD R6, R113, R22, RZ ;  /* 0x0000001671067224 */ /* 0x000fe400078e02ff */
[----:B------:R-:W-:Y:S01]  /*1410*/  @!P2 LOP3.LUT R14, RZ, R16, RZ, 0x33, !PT ;  /* 0x00000010ff0ea212 */ /* 0x000fe200078e33ff */
[----:B------:R-:W-:-:S04]  /*1420*/  IMAD.WIDE.U32 R36, R22, R112, R36 ;  /* 0x0000007016247225 */ /* 0x000fc800078e0024 */
[----:B------:R-:W-:Y:S01]  /*1430*/  IMAD.SHL.U32 R162, R112, 0x40, RZ ;  /* 0x0000004070a27824 */ /* 0x000fe200078e00ff */
[----:B------:R-:W-:Y:S02]  /*1440*/  IADD3 R165, PT, PT, R37, R6, RZ ;  /* 0x0000000625a57210 */ /* 0x000fe40007ffe0ff */
[----:B------:R-:W-:Y:S02]  /*1450*/  LEA R169, R0, R7, 0x1 ;  /* 0x0000000700a97211 */ /* 0x000fe400078e08ff */
[----:B------:R-:W-:Y:S01]  /*1460*/  SHF.L.U64.HI R163, R112, 0x6, R113 ;  /* 0x0000000670a37819 */ /* 0x000fe20000010271 */
[C---:B------:R-:W-:Y:S01]  /*1470*/  IMAD.SHL.U32 R160, R128.reuse, 0x40, RZ ;  /* 0x0000004080a07824 */ /* 0x040fe200078e00ff */
[----:B------:R-:W-:Y:S01]  /*1480*/  SHF.L.U64.HI R161, R128, 0x6, R129 ;  /* 0x0000000680a17819 */ /* 0x000fe20000010281 */
[----:B--2---:R-:W-:Y:S02]  /*1490*/  IMAD R13, R31, R168, RZ ;  /* 0x000000a81f0d7224 */ /* 0x004fe400078e02ff */
[----:B------:R-:W-:-:S05]  /*14a0*/  IMAD.WIDE.U32 R34, R168, R30, R34 ;  /* 0x0000001ea8227225 */ /* 0x000fca00078e0022 */
[----:B------:R-:W-:Y:S01]  /*14b0*/  IADD3 R35, PT, PT, R35, R13, RZ ;  /* 0x0000000d23237210 */ /* 0x000fe20007ffe0ff */
[----:B---3--:R-:W-:Y:S01]  /*14c0*/  IMAD R10, R27, R167, RZ ;  /* 0x000000a71b0a7224 */ /* 0x008fe200078e02ff */
[----:B----4-:R-:W-:Y:S01]  /*14d0*/  SHF.L.U64.HI R19, R28, 0x5, R29 ;  /* 0x000000051c137819 */ /* 0x010fe2000001021d */
[----:B------:R-:W-:Y:S01]  /*14e0*/  IMAD.WIDE.U32 R12, R12, 0x40, R22 ;  /* 0x000000400c0c7825 */ /* 0x000fe200078e0016 */
[----:B------:R-:W-:-:S03]  /*14f0*/  SHF.L.U32 R18, R28, 0x5, RZ ;  /* 0x000000051c127819 */ /* 0x000fc600000006ff */
[----:B------:R-:W-:Y:S01]  /*1500*/  IMAD.WIDE.U32 R26, R167, R26, R34 ;  /* 0x0000001aa71a7225 */ /* 0x000fe200078e0022 */
[----:B------:R-:W-:-:S03]  /*1510*/  IADD3 R31, PT, PT, R39, R11, RZ ;  /* 0x0000000b271f7210 */ /* 0x000fc60007ffe0ff */
[----:B------:R-:W-:Y:S01]  /*1520*/  IMAD R11, R13, R28, RZ ;  /* 0x0000001c0d0b7224 */ /* 0x000fe200078e02ff */
[----:B------:R-:W-:Y:S01]  /*1530*/  IADD3 R27, PT, PT, R27, R10, RZ ;  /* 0x0000000a1b1b7210 */ /* 0x000fe20007ffe0ff */
[----:B------:R-:W-:Y:S01]  /*1540*/  IMAD.WIDE.U32 R18, R28, R12, R18 ;  /* 0x0000000c1c127225 */ /* 0x000fe200078e0012 */
[----:B------:R-:W-:-:S03]  /*1550*/  MOV R30, R38 ;  /* 0x00000026001e7202 */ /* 0x000fc60000000f00 */
[-C--:B------:R-:W-:Y:S02]  /*1560*/  IMAD R11, R29, R12.reuse, R11 ;  /* 0x0000000c1d0b7224 */ /* 0x080fe400078e020b */
[----:B------:R-:W-:Y:S01]  /*1570*/  IMAD.WIDE.U32 R28, R28, R12, R26 ;  /* 0x0000000c1c1c7225 */ /* 0x000fe200078e001a */
[----:B------:R-:W-:Y:S02]  /*1580*/  IADD3 R15, P0, PT, R26, R18, RZ ;  /* 0x000000121a0f7210 */ /* 0x000fe40007f1e0ff */
[----:B------:R-:W-:Y:S01]  /*1590*/  SHF.R.S32.HI R13, RZ, 0x1f, R14 ;  /* 0x0000001fff0d7819 */ /* 0x000fe2000001140e */
[----:B------:R-:W-:Y:S01]  /*15a0*/  IMAD.WIDE.U32 R16, R14, R32, R30 ;  /* 0x000000200e107225 */ /* 0x000fe200078e001e */
[-C--:B------:R-:W-:Y:S02]  /*15b0*/  IADD3 R23, PT, PT, R29, R11.reuse, RZ ;  /* 0x0000000b1d177210 */ /* 0x080fe40007ffe0ff */
[----:B------:R-:W-:Y:S01]  /*15c0*/  IADD3.X R11, PT, PT, R27, R11, R19, P0, !PT ;  /* 0x0000000b1b0b7210 */ /* 0x000fe200007fe413 */
[----:B------:R-:W-:Y:S01]  /*15d0*/  IMAD R14, R33, R14, RZ ;  /* 0x0000000e210e7224 */ /* 0x000fe200078e02ff */
[----:B-----5:R-:W-:-:S02]  /*15e0*/  LEA R18, P1, R28, R20, 0x1 ;  /* 0x000000141c127211 */ /* 0x020fc400078208ff */
[----:B------:R-:W-:Y:S02]  /*15f0*/  LEA R10, P0, R15, R20, 0x1 ;  /* 0x000000140f0a7211 */ /* 0x000fe400078008ff */
[----:B------:R-:W-:Y:S01]  /*1600*/  LEA R164, P2, R36, R24, 0x1 ;  /* 0x0000001824a47211 */ /* 0x000fe200078408ff */
[----:B------:R-:W-:Y:S01]  /*1610*/  IMAD R13, R13, R32, R14 ;  /* 0x000000200d0d7224 */ /* 0x000fe200078e020e */
[-C--:B------:R-:W-:Y:S02]  /*1620*/  LEA.HI.X R19, R28, R21.reuse, R23, 0x1, P1 ;  /* 0x000000151c137211 */ /* 0x080fe400008f0c17 */
[----:B------:R-:W-:Y:S02]  /*1630*/  LEA.HI.X R11, R15, R21, R11, 0x1, P0 ;  /* 0x000000150f0b7211 */ /* 0x000fe400000f0c0b */
[----:B------:R-:W-:Y:S01]  /*1640*/  LEA.HI.X R165, R36, R25, R165, 0x1, P2 ;  /* 0x0000001924a57211 */ /* 0x000fe200010f0ca5 */
[----:B------:R-:W-:Y:S01]  /*1650*/  @!PT LDS RZ, [RZ] ;  /* 0x00000000fffff984 */ /* 0x000fe20000000800 */
[----:B------:R-:W-:Y:S01]  /*1660*/  @!PT LDS RZ, [RZ] ;  /* 0x00000000fffff984 */ /* 0x000fe20000000800 */
[----:B------:R-:W-:Y:S01]  /*1670*/  @!PT LDS RZ, [RZ] ;  /* 0x00000000fffff984 */ /* 0x000fe20000000800 */
[----:B------:R-:W-:Y:S01]  /*1680*/  LDGSTS.E.BYPASS.LTC128B.128 [R169], desc[UR4][R18.64] ;  /* 0x0000000012a97fae */ /* 0x000fe2000b981a04 */
[----:B------:R-:W-:-:S03]  /*1690*/  IADD3 R14, P0, PT, R162, R164, RZ ;  /* 0x000000a4a20e7210 */ /* 0x000fc60007f1e0ff */
[----:B------:R-:W-:Y:S01]  /*16a0*/  LDGSTS.E.BYPASS.LTC128B.128 [R169+0x1000], desc[UR4][R18.64+0x40] ;  /* 0x0100004012a97fae */ /* 0x000fe2000b981a04 */
[----:B------:R-:W-:Y:S02]  /*16b0*/  IADD3.X R15, PT, PT, R163, R165, RZ, P0, !PT ;  /* 0x000000a5a30f7210 */ /* 0x000fe400007fe4ff */
[----:B------:R-:W-:Y:S01]  /*16c0*/  IADD3 R12, P0, PT, R162, R14, RZ ;  /* 0x0000000ea20c7210 */ /* 0x000fe20007f1e0ff */
[----:B------:R1:W-:Y:S01]  /*16d0*/  LDGSTS.E.BYPASS.LTC128B.128 [R169+0x2000], desc[UR4][R18.64+0x80] ;  /* 0x0200008012a97fae */ /* 0x0003e2000b981a04 */
[----:B------:R-:W-:-:S03]  /*16e0*/  IADD3 R17, PT, PT, R17, R13, RZ ;  /* 0x0000000d11117210 */ /* 0x000fc60007ffe0ff */
[----:B------:R-:W-:Y:S01]  /*16f0*/  LDGSTS.E.BYPASS.LTC128B.128 [R169+0x800], desc[UR4][R10.64] ;  /* 0x008000000aa97fae */ /* 0x000fe2000b981a04 */
[----:B------:R-:W-:-:S03]  /*1700*/  IADD3.X R13, PT, PT, R163, R15, RZ, P0, !PT ;  /* 0x0000000fa30d7210 */ /* 0x000fc600007fe4ff */
[----:B------:R-:W-:Y:S04]  /*1710*/  LDGSTS.E.BYPASS.LTC128B.128 [R169+0x1800], desc[UR4][R10.64+0x40] ;  /* 0x018000400aa97fae */ /* 0x000fe8000b981a04 */
[----:B------:R2:W-:Y:S04]  /*1720*/  LDGSTS.E.BYPASS.LTC128B.128 [R169+0x2800], desc[UR4][R10.64+0x80] ;  /* 0x028000800aa97fae */ /* 0x0005e8000b981a04 */
[----:B------:R3:W-:Y:S04]  /*1730*/  LDGSTS.E.BYPASS.LTC128B.128 [R169+0x3000], desc[UR4][R164.64] ;  /* 0x03000000a4a97fae */ /* 0x0007e8000b981a04 */
[----:B------:R3:W-:Y:S04]  /*1740*/  LDGSTS.E.BYPASS.LTC128B.128 [R169+0x5000], desc[UR4][R164.64+0x40] ;  /* 0x05000040a4a97fae */ /* 0x0007e8000b981a04 */
[----:B------:R3:W-:Y:S01]  /*1750*/  LDGSTS.E.BYPASS.LTC128B.128 [R169+0x7000], desc[UR4][R164.64+0x80] ;  /* 0x07000080a4a97fae */ /* 0x0007e2000b981a04 */
[----:B-1----:R-:W-:-:S03]  /*1760*/  IADD3 R18, P0, PT, R162, R12, RZ ;  /* 0x0000000ca2127210 */ /* 0x002fc60007f1e0ff */
[----:B------:R3:W-:Y:S01]  /*1770*/  LDGSTS.E.BYPASS.LTC128B.128 [R169+0x3800], desc[UR4][R14.64] ;  /* 0x038000000ea97fae */ /* 0x0007e2000b981a04 */
[----:B------:R-:W-:-:S03]  /*1780*/  IADD3.X R19, PT, PT, R163, R13, RZ, P0, !PT ;  /* 0x0000000da3137210 */ /* 0x000fc600007fe4ff */
        /* <DEDUP_REMOVED lines=11> */
[----:B------:R-:W-:-:S04]  /*1840*/  LEA R174, P0, R16, R8, 0x1 ;  /* 0x0000000810ae7211 */ /* 0x000fc800078008ff */
[----:B--2---:R-:W-:Y:S01]  /*1850*/  IADD3 R11, PT, PT, R17, R22, RZ ;  /* 0x00000016110b7210 */ /* 0x004fe20007ffe0ff */
[----:B------:R-:W-:-:S08]  /*1860*/  DEPBAR.LE SB0, 0x0 ;  /* 0x000080000000791a */ /* 0x000fd00000000000 */
[----:B------:R-:W-:Y:S05]  /*1870*/  WARPSYNC.ALL ;  /* 0x0000000000007948 */ /* 0x000fea0003800000 */
[----:B------:R-:W-:Y:S01]  /*1880*/  LEA.HI.X R175, R16, R9, R11, 0x1, P0 ;  /* 0x0000000910af7211 */ /* 0x000fe200000f0c0b */
[----:B------:R-:W-:Y:S01]  /*1890*/  BAR.SYNC.DEFER_BLOCKING 0x0 ;  /* 0x0000000000007b1d */ /* 0x000fe20000010000 */
[----:B------:R-:W-:-:S04]  /*18a0*/  IADD3 R8, P0, PT, R160, R174, RZ ;  /* 0x000000aea0087210 */ /* 0x000fc80007f1e0ff */
[----:B------:R-:W-:Y:S02]  /*18b0*/  IADD3.X R9, PT, PT, R161, R175, RZ, P0, !PT ;  /* 0x000000afa1097210 */ /* 0x000fe400007fe4ff */
[----:B---3--:R-:W-:-:S04]  /*18c0*/  IADD3 R14, P0, PT, R160, R8, RZ ;  /* 0x00000008a00e7210 */ /* 0x008fc80007f1e0ff */
[----:B------:R-:W-:Y:S02]  /*18d0*/  IADD3.X R15, PT, PT, R161, R9, RZ, P0, !PT ;  /* 0x00000009a10f7210 */ /* 0x000fe400007fe4ff */
[----:B------:R-:W-:-:S04]  /*18e0*/  IADD3 R12, P0, PT, R160, R14, RZ ;  /* 0x0000000ea00c7210 */ /* 0x000fc80007f1e0ff */
[----:B------:R-:W-:Y:S01]  /*18f0*/  IADD3.X R13, PT, PT, R161, R15, RZ, P0, !PT ;  /* 0x0000000fa10d7210 */ /* 0x000fe200007fe4ff */
[----:B------:R-:W-:Y:S01]  /*1900*/  @!PT LDS RZ, [RZ] ;  /* 0x00000000fffff984 */ /* 0x000fe20000000800 */
[----:B------:R-:W-:Y:S01]  /*1910*/  @!PT LDS RZ, [RZ] ;  /* 0x00000000fffff984 */ /* 0x000fe20000000800 */
[----:B------:R-:W-:Y:S01]  /*1920*/  @!PT LDS RZ, [RZ] ;  /* 0x00000000fffff984 */ /* 0x000fe20000000800 */
[----:B------:R-:W-:Y:S04]  /*1930*/  LDGSTS.E.BYPASS.LTC128B.128 [R169+0x9000], desc[UR4][R174.64] ;  /* 0x09000000aea97fae */ /* 0x000fe8000b981a04 */
[----:B------:R-:W-:Y:S04]  /*1940*/  LDGSTS.E.BYPASS.LTC128B.128 [R169+0xb000], desc[UR4][R174.64+0x40] ;  /* 0x0b000040aea97fae */ /* 0x000fe8000b981a04 */
[----:B------:R-:W-:Y:S04]  /*1950*/  LDGSTS.E.BYPASS.LTC128B.128 [R169+0xd000], desc[UR4][R174.64+0x80] ;  /* 0x0d000080aea97fae */ /* 0x000fe8000b981a04 */
[----:B------:R-:W-:Y:S04]  /*1960*/  LDGSTS.E.BYPASS.LTC128B.128 [R169+0x9800], desc[UR4][R8.64] ;  /* 0x0980000008a97fae */ /* 0x000fe8000b981a04 */
[----:B------:R-:W-:Y:S04]  /*1970*/  LDGSTS.E.BYPASS.LTC128B.128 [R169+0xb800], desc[UR4][R8.64+0x40] ;  /* 0x0b80004008a97fae */ /* 0x000fe8000b981a04 */
[----:B------:R1:W-:Y:S04]  /*1980*/  LDGSTS.E.BYPASS.LTC128B.128 [R169+0xd800], desc[UR4][R8.64+0x80] ;  /* 0x0d80008008a97fae */ /* 0x0003e8000b981a04 */
[----:B------:R-:W-:Y:S04]  /*1990*/  LDGSTS.E.BYPASS.LTC128B.128 [R169+0xa000], desc[UR4][R14.64] ;  /* 0x0a0000000ea97fae */ /* 0x000fe8000b981a04 */
[----:B------:R-:W-:Y:S04]  /*19a0*/  LDGSTS.E.BYPASS.LTC128B.128 [R169+0xc000], desc[UR4][R14.64+0x40] ;  /* 0x0c0000400ea97fae */ /* 0x000fe8000b981a04 */
[----:B------:R-:W-:Y:S04]  /*19b0*/  LDGSTS.E.BYPASS.LTC128B.128 [R169+0xe000], desc[UR4][R14.64+0x80] ;  /* 0x0e0000800ea97fae */ /* 0x000fe8000b981a04 */
[----:B------:R-:W-:Y:S04]  /*19c0*/  LDGSTS.E.BYPASS.LTC128B.128 [R169+0xa800], desc[UR4][R12.64] ;  /* 0x0a8000000ca97fae */ /* 0x000fe8000b981a04 */
[----:B------:R-:W-:Y:S04]  /*19d0*/  LDGSTS.E.BYPASS.LTC128B.128 [R169+0xc800], desc[UR4][R12.64+0x40] ;  /* 0x0c8000400ca97fae */ /* 0x000fe8000b981a04 */
[----:B------:R2:W-:Y:S04]  /*19e0*/  LDGSTS.E.BYPASS.LTC128B.128 [R169+0xe800], desc[UR4][R12.64+0x80] ;  /* 0x0e8000800ca97fae */ /* 0x0005e8000b981a04 */
[----:B------:R-:W3:Y:S01]  /*19f0*/  LD.E R6, desc[UR4][R2.64+0x18c] ;  /* 0x00018c0402067980 */ /* 0x000ee2000c101900 */
[----:B------:R-:W-:-:S02]  /*1a00*/  SHF.L.U32 R115, R5, 0x5, RZ ;  /* 0x0000000505737819 */ /* 0x000fc400000006ff */
[C---:B------:R-:W-:Y:S01]  /*1a10*/  SHF.L.U32 R158, R5.reuse, 0x4, RZ ;  /* 0x00000004059e7819 */ /* 0x040fe200000006ff */
[----:B------:R-:W0:Y:S01]  /*1a20*/  LDGDEPBAR ;  /* 0x00000000000079af */ /* 0x000e220000000000 */
[----:B------:R-:W-:Y:S02]  /*1a30*/  SHF.R.U32.HI R11, RZ, 0x1, R5 ;  /* 0x00000001ff0b7819 */ /* 0x000fe40000011605 */
[----:B-1----:R-:W-:Y:S02]  /*1a40*/  SHF.L.U32 R8, R5, 0x2, RZ ;  /* 0x0000000205087819 */ /* 0x002fe400000006ff */
[----:B------:R-:W-:Y:S02]  /*1a50*/  LOP3.LUT R10, R115, 0xc0, RZ, 0xc0, !PT ;  /* 0x000000c0730a7812 */ /* 0x000fe400078ec0ff */
[----:B------:R-:W-:Y:S02]  /*1a60*/  LOP3.LUT R0, R158, 0x3e00, RZ, 0xc0, !PT ;  /* 0x00003e009e007812 */ /* 0x000fe400078ec0ff */
[----:B------:R-:W-:-:S02]  /*1a70*/  LOP3.LUT R8, R8, 0x18, RZ, 0xc0, !PT ;  /* 0x0000001808087812 */ /* 0x000fc400078ec0ff */
[----:B------:R-:W-:Y:S02]  /*1a80*/  LOP3.LUT R11, R10, 0x8, R11, 0xf8, !PT ;  /* 0x000000080a0b7812 */ /* 0x000fe400078ef80b */
[--C-:B------:R-:W-:Y:S02]  /*1a90*/  LOP3.LUT R0, R0, 0x20, R115.reuse, 0xf8, !PT ;  /* 0x0000002000007812 */ /* 0x100fe400078ef873 */
[----:B------:R-:W-:Y:S02]  /*1aa0*/  LOP3.LUT R158, R158, 0x100, RZ, 0xc0, !PT ;  /* 0x000001009e9e7812 */ /* 0x000fe400078ec0ff */
[----:B------:R-:W-:Y:S02]  /*1ab0*/  LOP3.LUT R114, R11, R8, RZ, 0x3c, !PT ;  /* 0x000000080b727212 */ /* 0x000fe400078e3cff */
[----:B------:R-:W-:Y:S02]  /*1ac0*/  LOP3.LUT R11, R0, 0x100, R115, 0xf8, !PT ;  /* 0x00000100000b7812 */ /* 0x000fe400078ef873 */
[----:B------:R-:W-:-:S02]  /*1ad0*/  LOP3.LUT R9, R10, 0x8, R5, 0xf8, !PT ;  /* 0x000000080a097812 */ /* 0x000fc400078ef805 */
[----:B------:R-:W-:Y:S02]  /*1ae0*/  LOP3.LUT R158, R158, 0x20, R115, 0xf8, !PT ;  /* 0x000000209e9e7812 */ /* 0x000fe400078ef873 */
[----:B------:R-:W-:Y:S02]  /*1af0*/  LOP3.LUT R0, R11, R114, RZ, 0xfc, !PT ;  /* 0x000000720b007212 */ /* 0x000fe400078efcff */
[----:B------:R-:W-:-:S03]  /*1b00*/  LOP3.LUT R158, R158, R9, R8, 0xf6, !PT ;  /* 0x000000099e9e7212 */ /* 0x000fc600078ef608 */
[----:B------:R-:W-:Y:S01]  /*1b10*/  IMAD R159, R0, 0x2, R7 ;  /* 0x00000002009f7824 */ /* 0x000fe200078e0207 */
[----:B------:R-:W-:-:S04]  /*1b20*/  LEA R158, R158, R7, 0x1 ;  /* 0x000000079e9e7211 */ /* 0x000fc800078e08ff */
[----:B------:R-:W-:Y:S04]  /*1b30*/  LDSM.16.M88.4 R44, [R159] ;  /* 0x000000009f2c783b */ /* 0x000fe80000000200 */
[----:B------:R-:W1:Y:S04]  /*1b40*/  LDSM.16.M88.4 R32, [R158+0x3000] ;  /* 0x003000009e20783b */ /* 0x000e680000000200 */
[----:B------:R-:W4:Y:S01]  /*1b50*/  LDSM.16.M88.4 R92, [R158+0x3400] ;  /* 0x003400009e5c783b */ /* 0x000f220000000200 */
[----:B------:R-:W-:Y:S02]  /*1b60*/  LOP3.LUT P0, RZ, R5, 0x4, RZ, 0xc0, !PT ;  /* 0x0000000405ff7812 */ /* 0x000fe4000780c0ff */
[----:B------:R-:W-:Y:S01]  /*1b70*/  MOV R5, 0x20 ;  /* 0x0000002000057802 */ /* 0x000fe20000000f00 */
[----:B------:R-:W5:Y:S03]  /*1b80*/  LDSM.16.M88.4 R84, [R158+0x3800] ;  /* 0x003800009e54783b */ /* 0x000f660000000200 */
[----:B------:R-:W-:Y:S01]  /*1b90*/  SEL R5, R5, 0xffffffe0, !P0 ;  /* 0xffffffe005057807 */ /* 0x000fe20004000000 */
[----:B------:R-:W5:Y:S03]  /*1ba0*/  LDSM.16.M88.4 R76, [R158+0x3c00] ;  /* 0x003c00009e4c783b */ /* 0x000f660000000200 */
[C---:B------:R-:W-:Y:S01]  /*1bb0*/  IADD3 R157, PT, PT, R5.reuse, R159, RZ ;  /* 0x0000009f059d7210 */ /* 0x040fe20007ffe0ff */
[----:B------:R-:W5:Y:S01]  /*1bc0*/  LDSM.16.M88.4 R68, [R158+0x4000] ;  /* 0x004000009e44783b */ /* 0x000f620000000200 */
[----:B------:R-:W-:-:S03]  /*1bd0*/  IADD3 R118, PT, PT, R5, R158, RZ ;  /* 0x0000009e05767210 */ /* 0x000fc60007ffe0ff */
        /* <DEDUP_REMOVED lines=66> */
[-C--:B---3--:R-:W-:Y:S01]  /*2000*/  FMUL.FTZ R16, R16, R6.reuse ;  /* 0x0000000610107220 */ /* 0x088fe20000410000 */
[-C--:B------:R-:W-:Y:S01]  /*2010*/  FMUL.FTZ R127, R18, R6.reuse ;  /* 0x00000006127f7220 */ /* 0x080fe20000410000 */
[----:B------:R-:W-:-:S03]  /*2020*/  FMUL.FTZ R205, R19, R6 ;  /* 0x0000000613cd7220 */ /* 0x000fc60000410000 */
[C---:B------:R-:W-:Y:S08]  /*2030*/  HMMA.16816.F32.BF16 R92, R100.reuse, R106, R92 ;  /* 0x0000006a645c723c */ /* 0x040ff0000004185c */
[C---:B------:R-:W-:Y:S01]  /*2040*/  HMMA.16816.F32.BF16 R104, R100.reuse, R96, R88 ;  /* 0x000000606468723c */ /* 0x040fe20000041858 */
[----:B------:R3:W4:Y:S01]  /*2050*/  MUFU.TANH R97, R16 ;  /* 0x0000001000617308 */ /* 0x0007220000002400 */
[----:B------:R-:W-:Y:S06]  /*2060*/  LDSM.16.M88.4 R88, [R158+0x7400] ;  /* 0x007400009e58783b */ /* 0x000fec0000000200 */
[----:B------:R-:W-:Y:S01]  /*2070*/  HMMA.16816.F32.BF16 R84, R100, R98, R84 ;  /* 0x000000626454723c */ /* 0x000fe20000041854 */
[----:B------:R-:W-:-:S07]  /*2080*/  FMUL.FTZ R99, R17, R6 ;  /* 0x0000000611637220 */ /* 0x000fce0000410000 */
[C---:B--2---:R-:W-:Y:S01]  /*2090*/  HMMA.16816.F32.BF16 R80, R100.reuse, R20, R80 ;  /* 0x000000146450723c */ /* 0x044fe20000041850 */
[----:B---3--:R-:W2:Y:S07]  /*20a0*/  LDSM.16.M88.4 R16, [R158+0x7800] ;  /* 0x007800009e10783b */ /* 0x008eae0000000200 */
[----:B------:R-:W-:Y:S01]  /*20b0*/  HMMA.16816.F32.BF16 R76, R100, R22, R76 ;  /* 0x00000016644c723c */ /* 0x000fe2000004184c */
[----:B------:R-:W3:Y:S07]  /*20c0*/  LDSM.16.M88.4 R20, [R118+0x5c00] ;  /* 0x005c00007614783b */ /* 0x000eee0000000200 */
[C---:B-1----:R-:W-:Y:S08]  /*20d0*/  HMMA.16816.F32.BF16 R104, R40.reuse, R8, R104 ;  /* 0x000000082868723c */ /* 0x042ff00000041868 */
[C---:B------:R-:W-:Y:S01]  /*20e0*/  HMMA.16816.F32.BF16 R84, R40.reuse, R10, R84 ;  /* 0x0000000a2854723c */ /* 0x040fe20000041854 */
[----:B------:R-:W1:Y:S07]  /*20f0*/  LDSM.16.M88.4 R8, [R158+0x7c00] ;  /* 0x007c00009e08783b */ /* 0x000e6e0000000200 */
[C---:B------:R-:W-:Y:S01]  /*2100*/  HMMA.16816.F32.BF16 R108, R40.reuse, R36, R28 ;  /* 0x00000024286c723c */ /* 0x040fe2000004181c */
[-C--:B------:R-:W-:Y:S01]  /*2110*/  FMUL.FTZ R32, R32, R6.reuse ;  /* 0x0000000620207220 */ /* 0x080fe20000410000 */
[-C--:B------:R-:W-:Y:S01]  /*2120*/  FMUL.FTZ R33, R33, R6.reuse ;  /* 0x0000000621217220 */ /* 0x080fe20000410000 */
[-C--:B------:R-:W-:Y:S01]  /*2130*/  FMUL.FTZ R34, R34, R6.reuse ;  /* 0x0000000622227220 */ /* 0x080fe20000410000 */
[-C--:B------:R-:W-:Y:S01]  /*2140*/  FMUL.FTZ R35, R35, R6.reuse ;  /* 0x0000000623237220 */ /* 0x080fe20000410000 */
[----:B------:R-:W-:Y:S03]  /*2150*/  LDSM.16.M88.4 R28, [R118+0x7400] ;  /* 0x00740000761c783b */ /* 0x000fe60000000200 */
[----:B------:R-:W-:Y:S01]  /*2160*/  HMMA.16816.F32.BF16 R92, R40, R38, R92 ;  /* 0x00000026285c723c */ /* 0x000fe2000004185c */
[----:B------:R-:W5:Y:S01]  /*2170*/  LDSM.16.M88.4 R36, [R158+0x6000] ;  /* 0x006000009e24783b */ /* 0x000f620000000200 */
[----:B------:R-:W1:Y:S06]  /*2180*/  MUFU.TANH R96, R32 ;  /* 0x0000002000607308 */ /* 0x000e6c0000002400 */
[C---:B--2---:R-:W-:Y:S02]  /*2190*/  HMMA.16816.F32.BF16 R104, R24.reuse, R16, R104 ;  /* 0x000000101868723c */ /* 0x044fe40000041868 */
[----:B------:R-:W2:Y:S06]  /*21a0*/  MUFU.TANH R207, R33 ;  /* 0x0000002100cf7308 */ /* 0x000eac0000002400 */
[----:B------:R-:W-:Y:S01]  /*21b0*/  HMMA.16816.F32.BF16 R84, R24, R18, R84 ;  /* 0x000000121854723c */ /* 0x000fe20000041854 */
[----:B------:R-:W4:Y:S01]  /*21c0*/  LDSM.16.M88.4 R16, [R158+0x6400] ;  /* 0x006400009e10783b */ /* 0x000f220000000200 */
[----:B------:R-:W1:Y:S06]  /*21d0*/  MUFU.TANH R98, R34 ;  /* 0x0000002200627308 */ /* 0x000e6c0000002400 */
[C---:B---3--:R-:W-:Y:S02]  /*21e0*/  HMMA.16816.F32.BF16 R80, R40.reuse, R20, R80 ;  /* 0x000000142850723c */ /* 0x048fe40000041850 */
[----:B------:R3:W1:Y:S06]  /*21f0*/  MUFU.TANH R213, R35 ;  /* 0x0000002300d57308 */ /* 0x00066c0000002400 */
[----:B------:R-:W-:Y:S01]  /*2200*/  HMMA.16816.F32.BF16 R76, R40, R22, R76 ;  /* 0x00000016284c723c */ /* 0x000fe2000004184c */
[----:B------:R-:W-:Y:S04]  /*2210*/  LDSM.16.M88.4 R20, [R158+0x8000] ;  /* 0x008000009e14783b */ /* 0x000fe80000000200 */
[----:B---3--:R-:W3:Y:S03]  /*2220*/  LDSM.16.M88.4 R32, [R118+0x6000] ;  /* 0x006000007620783b */ /* 0x008ee60000000200 */
[C---:B------:R-:W-:Y:S08]  /*2230*/  HMMA.16816.F32.BF16 R108, R24.reuse, R88, R108 ;  /* 0x00000058186c723c */ /* 0x040ff0000004186c */
[C---:B------:R-:W-:Y:S01]  /*2240*/  HMMA.16816.F32.BF16 R92, R24.reuse, R90, R92 ;  /* 0x0000005a185c723c */ /* 0x040fe2000004185c */
[----:B------:R-:W-:Y:S07]  /*2250*/  LDSM.16.M88.4 R88, [R118+0x7800] ;  /* 0x007800007658783b */ /* 0x000fee0000000200 */
[C---:B-1----:R-:W-:Y:S08]  /*2260*/  HMMA.16816.F32.BF16 R80, R24.reuse, R8, R80 ;  /* 0x000000081850723c */ /* 0x042ff00000041850 */
[----:B------:R-:W-:Y:S01]  /*2270*/  HMMA.16816.F32.BF16 R76, R24, R10, R76 ;  /* 0x0000000a184c723c */ /* 0x000fe2000004184c */
[----:B------:R-:W1:Y:S07]  /*2280*/  LDSM.16.M88.4 R8, [R158+0x6800] ;  /* 0x006800009e08783b */ /* 0x000e6e0000000200 */
[C---:B-----5:R-:W-:Y:S08]  /*2290*/  HMMA.16816.F32.BF16 R72, R100.reuse, R36, R72 ;  /* 0x000000246448723c */ /* 0x060ff00000041848 */
[----:B------:R-:W-:Y:S01]  /*22a0*/  HMMA.16816.F32.BF16 R68, R100, R38, R68 ;  /* 0x000000266444723c */ /* 0x000fe20000041844 */
[----:B------:R-:W-:Y:S07]  /*22b0*/  LDSM.16.M88.4 R36, [R118+0x8000] ;  /* 0x008000007624783b */ /* 0x000fee0000000200 */
[C---:B------:R-:W-:Y:S08]  /*22c0*/  HMMA.16816.F32.BF16 R108, R12.reuse, R28, R108 ;  /* 0x0000001c0c6c723c */ /* 0x040ff0000004186c */
[----:B------:R-:W-:Y:S01]  /*22d0*/  HMMA.16816.F32.BF16 R92, R12, R30, R92 ;  /* 0x0000001e0c5c723c */ /* 0x000fe2000004185c */
[----:B------:R-:W5:Y:S07]  /*22e0*/  LDSM.16.M88.4 R28, [R118+0x7c00] ;  /* 0x007c0000761c783b */ /* 0x000f6e0000000200 */
[C---:B----4-:R-:W-:Y:S08]  /*22f0*/  HMMA.16816.F32.BF16 R64, R100.reuse, R16, R64 ;  /* 0x000000106440723c */ /* 0x050ff00000041840 */
[----:B------:R-:W-:Y:S01]  /*2300*/  HMMA.16816.F32.BF16 R60, R100, R18, R60 ;  /* 0x00000012643c723c */ /* 0x000fe2000004183c */
        /* <DEDUP_REMOVED lines=8> */
[----:B------:R-:W-:Y:S01]  /*2390*/  HMMA.16816.F32.BF16 R68, R24, R22, R68 ;  /* 0x000000161844723c */ /* 0x000fe20000041844 */
[----:B------:R-:W3:Y:S07]  /*23a0*/  LDSM.16.M88.4 R20, [R158+0x6c00] ;  /* 0x006c00009e14783b */ /* 0x000eee0000000200 */
[C---:B-----5:R-:W-:Y:S08]  /*23b0*/  HMMA.16816.F32.BF16 R80, R12.reuse, R28, R80 ;  /* 0x0000001c0c50723c */ /* 0x060ff00000041850 */
[----:B------:R-:W-:Y:S01]  /*23c0*/  HMMA.16816.F32.BF16 R76, R12, R30, R76 ;  /* 0x0000001e0c4c723c */ /* 0x000fe2000004184c */
[----:B------:R-:W5:Y:S07]  /*23d0*/  LDSM.16.M88.4 R28, [R158+0x8400] ;  /* 0x008400009e1c783b */ /* 0x000f6e0000000200 */
[C---:B----4-:R-:W-:Y:S08]  /*23e0*/  HMMA.16816.F32.BF16 R64, R40.reuse, R16, R64 ;  /* 0x000000102840723c */ /* 0x050ff00000041840 */
[----:B------:R-:W-:Y:S01]  /*23f0*/  HMMA.16816.F32.BF16 R60, R40, R18, R60 ;  /* 0x00000012283c723c */ /* 0x000fe2000004183c */
[----:B------:R-:W4:Y:S07]  /*2400*/  LDSM.16.M88.4 R16, [R158+0x8800] ;  /* 0x008800009e10783b */ /* 0x000f2e0000000200 */
[C---:B------:R-:W-:Y:S08]  /*2410*/  HMMA.16816.F32.BF16 R72, R12.reuse, R36, R72 ;  /* 0x000000240c48723c */ /* 0x040ff00000041848 */
[----:B------:R-:W-:Y:S01]  /*2420*/  HMMA.16816.F32.BF16 R68, R12, R38, R68 ;  /* 0x000000260c44723c */ /* 0x000fe20000041844 */
[----:B------:R-:W2:Y:S07]  /*2430*/  LDSM.16.M88.4 R36, [R118+0x6c00] ;  /* 0x006c00007624783b */ /* 0x000eae0000000200 */
[C---:B-1----:R-:W-:Y:S08]  /*2440*/  HMMA.16816.F32.BF16 R56, R40.reuse, R8, R56 ;  /* 0x000000082838723c */ /* 0x042ff00000041838 */
[----:B------:R-:W-:Y:S01]  /*2450*/  HMMA.16816.F32.BF16 R52, R40, R10, R52 ;  /* 0x0000000a2834723c */ /* 0x000fe20000041834 */
[----:B------:R-:W1:Y:S07]  /*2460*/  LDSM.16.M88.4 R8, [R158+0x8c00] ;  /* 0x008c00009e08783b */ /* 0x000e6e0000000200 */
[C---:B---3--:R-:W-:Y:S08]  /*2470*/  HMMA.16816.F32.BF16 R48, R100.reuse, R20, R48 ;  /* 0x000000146430723c */ /* 0x048ff00000041830 */
[----:B------:R-:W-:Y:S08]  /*2480*/  HMMA.16816.F32.BF16 R20, R100, R22, R44 ;  /* 0x000000166414723c */ /* 0x000ff0000004182c */
[C---:B-----5:R-:W-:Y:S08]  /*2490*/  HMMA.16816.F32.BF16 R64, R24.reuse, R28, R64 ;  /* 0x0000001c1840723c */ /* 0x060ff00000041840 */
[C---:B------:R-:W-:Y:S01]  /*24a0*/  HMMA.16816.F32.BF16 R60, R24.reuse, R30, R60 ;  /* 0x0000001e183c723c */ /* 0x040fe2000004183c */
[----:B------:R-:W3:Y:S07]  /*24b0*/  LDSM.16.M88.4 R28, [R118+0x8800] ;  /* 0x00880000761c783b */ /* 0x000eee0000000200 */
[C---:B----4-:R-:W-:Y:S08]  /*24c0*/  HMMA.16816.F32.BF16 R56, R24.reuse, R16, R56 ;  /* 0x000000101838723c */ /* 0x050ff00000041838 */
[----:B------:R-:W-:Y:S01]  /*24d0*/  HMMA.16816.F32.BF16 R52, R24, R18, R52 ;  /* 0x000000121834723c */ /* 0x000fe20000041834 */
[----:B------:R-:W4:Y:S07]  /*24e0*/  LDSM.16.M88.4 R16, [R118+0x8c00] ;  /* 0x008c00007610783b */ /* 0x000f2e0000000200 */
[----:B------:R-:W-:Y:S08]  /*24f0*/  HMMA.16816.F32.BF16 R104, R12, R88, R104 ;  /* 0x000000580c68723c */ /* 0x000ff00000041868 */
[----:B--2---:R-:W-:Y:S08]  /*2500*/  HMMA.16816.F32.BF16 R48, R40, R36, R48 ;  /* 0x000000242830723c */ /* 0x004ff00000041830 */
[----:B------:R-:W-:Y:S01]  /*2510*/  HMMA.16816.F32.BF16 R84, R12, R90, R84 ;  /* 0x0000005a0c54723c */ /* 0x000fe20000041854 */
[-C--:B------:R-:W-:Y:S01]  /*2520*/  FMUL.FTZ R108, R108, R6.reuse ;  /* 0x000000066c6c7220 */ /* 0x080fe20000410000 */
[-C--:B------:R-:W-:Y:S01]  /*2530*/  FMUL.FTZ R109, R109, R6.reuse ;  /* 0x000000066d6d7220 */ /* 0x080fe20000410000 */
[-C--:B------:R-:W-:Y:S01]  /*2540*/  FMUL.FTZ R110, R110, R6.reuse ;  /* 0x000000066e6e7220 */ /* 0x080fe20000410000 */
[-C--:B------:R-:W-:Y:S01]  /*2550*/  FMUL.FTZ R111, R111, R6.reuse ;  /* 0x000000066f6f7220 */ /* 0x080fe20000410000 */
[-C--:B------:R-:W-:Y:S01]  /*2560*/  FMUL.FTZ R92, R92, R6.reuse ;  /* 0x000000065c5c7220 */ /* 0x080fe20000410000 */
[-C--:B------:R-:W-:Y:S01]  /*2570*/  FMUL.FTZ R94, R94, R6.reuse ;  /* 0x000000065e5e7220 */ /* 0x080fe20000410000 */
[-C--:B------:R-:W-:Y:S01]  /*2580*/  FMUL.FTZ R80, R80, R6.reuse ;  /* 0x0000000650507220 */ /* 0x080fe20000410000 */
        /* <DEDUP_REMOVED lines=8> */
[----:B-1----:R-:W-:Y:S01]  /*2610*/  HMMA.16816.F32.BF16 R48, R24, R8, R48 ;  /* 0x000000081830723c */ /* 0x002fe20000041830 */
        /* <DEDUP_REMOVED lines=8> */
[----:B------:R-:W-:Y:S01]  /*26a0*/  FMUL.FTZ R71, R71, R6 ;  /* 0x0000000647477220 */ /* 0x000fe20000410000 */
[----:B------:R-:W-:Y:S01]  /*26b0*/  ISETP.NE.AND P0, PT, R4, 0x1, PT ;  /* 0x000000010400780c */ /* 0x000fe20003f05270 */
[----:B------:R-:W1:Y:S01]  /*26c0*/  MUFU.TANH R99, R99 ;  /* 0x0000006300637308 */ /* 0x000e620000002400 */
[----:B------:R-:W-:-:S04]  /*26d0*/  DEPBAR.LE SB0, 0x0 ;  /* 0x000080000000791a */ /* 0x000fc80000000000 */
[----:B------:R-:W-:Y:S08]  /*26e0*/  HMMA.16816.F32.BF16 R20, R24, R10, R20 ;  /* 0x0000000a1814723c */ /* 0x000ff00000041814 */
[C---:B---3--:R-:W-:Y:S08]  /*26f0*/  HMMA.16816.F32.BF16 R56, R12.reuse, R28, R56 ;  /* 0x0000001c0c38723c */ /* 0x048ff00000041838 */
[C---:B------:R-:W-:Y:S08]  /*2700*/  HMMA.16816.F32.BF16 R52, R12.reuse, R30, R52 ;  /* 0x0000001e0c34723c */ /* 0x040ff00000041834 */
[C---:B----4-:R-:W-:Y:S08]  /*2710*/  HMMA.16816.F32.BF16 R48, R12.reuse, R16, R48 ;  /* 0x000000100c30723c */ /* 0x050ff00000041830 */
[C---:B------:R-:W-:Y:S08]  /*2720*/  HMMA.16816.F32.BF16 R60, R12.reuse, R34, R60 ;  /* 0x000000220c3c723c */ /* 0x040ff0000004183c */
        /* <DEDUP_REMOVED lines=34> */
[----:B------:R-:W-:Y:S01]  /*2950*/  FMUL.FTZ R23, R23, R6 ;  /* 0x0000000617177220 */ /* 0x000fe20000410000 */
[----:B------:R2:W3:Y:S08]  /*2960*/  MUFU.TANH R121, R64 ;  /* 0x0000004000797308 */ /* 0x0004f00000002400 */
[----:B------:R2:W4:Y:S08]  /*2970*/  MUFU.TANH R119, R65 ;  /* 0x0000004100777308 */ /* 0x0005300000002400 */
[----:B------:R2:W1:Y:S08]  /*2980*/  MUFU.TANH R122, R66 ;  /* 0x00000042007a7308 */ /* 0x0004700000002400 */
[----:B------:R2:W1:Y:S08]  /*2990*/  MUFU.TANH R120, R67 ;  /* 0x0000004300787308 */ /* 0x0004700000002400 */
[----:B------:R-:W1:Y:S08]  /*29a0*/  MUFU.TANH R127, R127 ;  /* 0x0000007f007f7308 */ /* 0x000e700000002400 */
[----:B------:R-:W1:Y:S08]  /*29b0*/  MUFU.TANH R205, R205 ;  /* 0x000000cd00cd7308 */ /* 0x000e700000002400 */
[----:B------:R2:W1:Y:S08]  /*29c0*/  MUFU.TANH R209, R108 ;  /* 0x0000006c00d17308 */ /* 0x0004700000002400 */
[----:B------:R2:W1:Y:S08]  /*29d0*/  MUFU.TANH R211, R109 ;  /* 0x0000006d00d37308 */ /* 0x0004700000002400 */
[----:B------:R2:W1:Y:S08]  /*29e0*/  MUFU.TANH R217, R110 ;  /* 0x0000006e00d97308 */ /* 0x0004700000002400 */
[----:B------:R2:W1:Y:S08]  /*29f0*/  MUFU.TANH R219, R111 ;  /* 0x0000006f00db7308 */ /* 0x0004700000002400 */
[----:B------:R2:W1:Y:S08]  /*2a00*/  MUFU.TANH R215, R92 ;  /* 0x0000005c00d77308 */ /* 0x0004700000002400 */
[----:B------:R-:W1:Y:S08]  /*2a10*/  MUFU.TANH R89, R89 ;  /* 0x0000005900597308 */ /* 0x000e700000002400 */
[----:B------:R2:W1:Y:S08]  /*2a20*/  MUFU.TANH R221, R94 ;  /* 0x0000005e00dd7308 */ /* 0x0004700000002400 */
[----:B------:R-:W1:Y:S08]  /*2a30*/  MUFU.TANH R93, R93 ;  /* 0x0000005d005d7308 */ /* 0x000e700000002400 */
[----:B------:R2:W1:Y:S08]  /*2a40*/  MUFU.TANH R185, R104 ;  /* 0x0000006800b97308 */ /* 0x0004700000002400 */
        /* <DEDUP_REMOVED lines=27> */
[----:B------:R-:W1:Y:S08]  /*2c00*/  MUFU.TANH R44, R44 ;  /* 0x0000002c002c7308 */ /* 0x000e700000002400 */
[----:B------:R2:W1:Y:S08]  /*2c10*/  MUFU.TANH R41, R57 ;  /* 0x0000003900297308 */ /* 0x0004700000002400 */
[----:B------:R2:W1:Y:S08]  /*2c20*/  MUFU.TANH R67, R58 ;  /* 0x0000003a00437308 */ /* 0x0004700000002400 */
[----:B------:R2:W1:Y:S08]  /*2c30*/  MUFU.TANH R66, R59 ;  /* 0x0000003b00427308 */ /* 0x0004700000002400 */
        /* <DEDUP_REMOVED lines=8> */
[----:B------:R2:W1:Y:S08]  /*2cc0*/  MUFU.TANH R46, R20 ;  /* 0x00000014002e7308 */ /* 0x0004700000002400 */
[----:B------:R2:W1:Y:S08]  /*2cd0*/  MUFU.TANH R45, R21 ;  /* 0x00000015002d7308 */ /* 0x0004700000002400 */
[----:B------:R2:W1:Y:S08]  /*2ce0*/  MUFU.TANH R126, R22 ;  /* 0x00000016007e7308 */ /* 0x0004700000002400 */
[----:B------:R2:W1:Y:S01]  /*2cf0*/  MUFU.TANH R124, R23 ;  /* 0x00000017007c7308 */ /* 0x0004620000002400 */
[----:B------:R-:W-:Y:S01]  /*2d00*/  BSSY.RECONVERGENT B1, `(.L_x_2919) ;  /* 0x0000068000017945 */ /* 0x000fe20003800200 */
[----:B------:R-:W-:-:S02]  /*2d10*/  SHF.L.U64.HI R29, R128, 0x5, R129 ;  /* 0x00000005801d7819 */ /* 0x000fc40000010281 */
[----:B------:R-:W-:Y:S02]  /*2d20*/  SHF.L.U32 R6, R128, 0x5, RZ ;  /* 0x0000000580067819 */ /* 0x000fe400000006ff */
[C---:B------:R-:W-:Y:S02]  /*2d30*/  SHF.L.U64.HI R173, R112.reuse, 0x5, R113 ;  /* 0x0000000570ad7819 */ /* 0x040fe40000010271 */
[----:B------:R-:W-:Y:S01]  /*2d40*/  SHF.L.U32 R172, R112, 0x5, RZ ;  /* 0x0000000570ac7819 */ /* 0x000fe200000006ff */
[----:B------:R-:W-:Y:S06]  /*2d50*/  BAR.SYNC.DEFER_BLOCKING 0x0 ;  /* 0x0000000000007b1d */ /* 0x000fec0000010000 */
[----:B---34-:R-:W-:Y:S05]  /*2d60*/  @!P0 BRA `(.L_x_2920) ;  /* 0x0000000400848947 */ /* 0x018fea0003800000 */
[----:B------:R-:W-:Y:S01]  /*2d70*/  ISETP.NE.U32.AND P1, PT, R176, RZ, PT ;  /* 0x000000ffb000720c */ /* 0x000fe20003f25070 */
[----:B------:R-:W-:Y:S03]  /*2d80*/  BSSY.RECONVERGENT B0, `(.L_x_2921) ;  /* 0x0000049000007945 */ /* 0x000fe60003800200 */
[----:B------:R-:W-:-:S13]  /*2d90*/  ISETP.NE.AND.EX P1, PT, R177, RZ, PT, P1 ;  /* 0x000000ffb100720c */ /* 0x000fda0003f25310 */
[----:B------:R-:W-:Y:S05]  /*2da0*/  @P1 BRA `(.L_x_2922) ;  /* 0x0000000000241947 */ /* 0x000fea0003800000 */
[----:B------:R-:W3:Y:S01]  /*2db0*/  LD.E R0, desc[UR4][R2.64+0x38] ;  /* 0x0000380402007980 */ /* 0x000ee2000c101900 */
[----:B------:R-:W-:Y:S02]  /*2dc0*/  UMOV UR6, URZ ;  /* 0x000000ff00067c82 */ /* 0x000fe40008000000 */
[----:B------:R-:W-:Y:S01]  /*2dd0*/  IADD3 R9, P1, PT, RZ, -UR6, RZ ;  /* 0x80000006ff097c10 */ /* 0x000fe2000ff3e0ff */
[----:B---3--:R-:W-:-:S04]  /*2de0*/  IMAD.SHL.U32 R0, R0, 0x80, RZ ;  /* 0x0000008000007824 */ /* 0x008fc800078e00ff */
[----:B------:R-:W-:-:S05]  /*2df0*/  IMAD.X R0, RZ, RZ, ~R0, P1 ;  /* 0x000000ffff007224 */ /* 0x000fca00008e0e00 */
[----:B------:R-:W-:-:S04]  /*2e00*/  SHF.R.S64 R9, R9, 0x1f, R0 ;  /* 0x0000001f09097819 */ /* 0x000fc80000001000 */
[----:B------:R-:W-:-:S04]  /*2e10*/  IADD3 R164, P1, PT, R9, R164, RZ ;  /* 0x000000a409a47210 */ /* 0x000fc80007f3e0ff */
[----:B------:R-:W-:Y:S01]  /*2e20*/  LEA.HI.X.SX32 R165, R0, R165, 0x1, P1 ;  /* 0x000000a500a57211 */ /* 0x000fe200008f0eff */
[----:B------:R-:W-:Y:S05]  /*2e30*/  BRA `(.L_x_2923) ;  /* 0x0000000000f47947 */ /* 0x000fea0003800000 */
.L_x_2922:
[----:B------:R-:W3:Y:S01]  /*2e40*/  LD.E R15, desc[UR4][R2.64+0x170] ;  /* 0x00017004020f7980 */ /* 0x000ee2000c101900 */
[C---:B------:R-:W-:Y:S02]  /*2e50*/  LEA R12, R4.reuse, 0xffffff00, 0x7 ;  /* 0xffffff00040c7811 */ /* 0x040fe400078e38ff */
[----:B------:R-:W-:Y:S02]  /*2e60*/  LEA R14, R4, 0xffffff80, 0x7 ;  /* 0xffffff80040e7811 */ /* 0x000fe400078e38ff */
[----:B------:R-:W-:Y:S02]  /*2e70*/  IABS R0, R12 ;  /* 0x0000000c00007213 */ /* 0x000fe40000000000 */
[----:B------:R-:W-:Y:S02]  /*2e80*/  IABS R8, R14 ;  /* 0x0000000e00087213 */ /* 0x000fe40000000000 */
[-C--:B---3--:R-:W-:Y:S02]  /*2e90*/  IABS R10, R15.reuse ;  /* 0x0000000f000a7213 */ /* 0x088fe40000000000 */
[----:B------:R-:W-:-:S02]  /*2ea0*/  IABS R9, R15 ;  /* 0x0000000f00097213 */ /* 0x000fc40000000000 */
[----:B------:R-:W3:Y:S01]  /*2eb0*/  I2F.RP R11, R10 ;  /* 0x0000000a000b7306 */ /* 0x000ee20000209400 */
[-C--:B------:R-:W-:Y:S02]  /*2ec0*/  LOP3.LUT R12, R12, R15.reuse, RZ, 0x3c, !PT ;  /* 0x0000000f0c0c7212 */ /* 0x080fe400078e3cff */
[----:B------:R-:W-:Y:S01]  /*2ed0*/  IMAD.MOV R9, RZ, RZ, -R9 ;  /* 0x000000ffff097224 */ /* 0x000fe200078e0a09 */
[----:B------:R-:W-:Y:S02]  /*2ee0*/  LOP3.LUT R14, R14, R15, RZ, 0x3c, !PT ;  /* 0x0000000f0e0e7212 */ /* 0x000fe400078e3cff */
[----:B------:R-:W-:Y:S02]  /*2ef0*/  ISETP.GE.AND P1, PT, R12, RZ, PT ;  /* 0x000000ff0c00720c */ /* 0x000fe40003f26270 */
[----:B------:R-:W-:Y:S01]  /*2f00*/  ISETP.GE.AND P3, PT, R14, RZ, PT ;  /* 0x000000ff0e00720c */ /* 0x000fe20003f66270 */
[----:B---3--:R-:W3:Y:S02]  /*2f10*/  MUFU.RCP R16, R11 ;  /* 0x0000000b00107308 */ /* 0x008ee40000001000 */
[----:B---3--:R-:W-:-:S06]  /*2f20*/  VIADD R16, R16, 0xffffffe ;  /* 0x0ffffffe10107836 */ /* 0x008fcc0000000000 */
[----:B------:R-:W3:Y:S02]  /*2f30*/  F2I.FTZ.U32.TRUNC.NTZ R17, R16 ;  /* 0x0000001000117305 */ /* 0x000ee4000021f000 */
[----:B---3--:R-:W-:Y:S01]  /*2f40*/  IMAD.MOV R13, RZ, RZ, -R17 ;  /* 0x000000ffff0d7224 */ /* 0x008fe200078e0a11 */
        /* <DEDUP_REMOVED lines=17> */
[----:B------:R-:W3:Y:S10]  /*3060*/  LD.E.64 R16, desc[UR4][R2.64+0x20] ;  /* 0x0000200402107980 */ /* 0x000ef4000c101b00 */
[----:B------:R-:W-:-:S02]  /*3070*/  @P5 IADD3 R11, PT, PT, R11, 0x1, RZ ;  /* 0x000000010b0b5810 */ /* 0x000fc40007ffe0ff */
[----:B------:R-:W-:-:S03]  /*3080*/  @P6 VIADD R13, R13, 0x1 ;  /* 0x000000010d0d6836 */ /* 0x000fc60000000000 */
[----:B------:R-:W-:Y:S02]  /*3090*/  @!P1 IMAD.MOV R11, RZ, RZ, -R11 ;  /* 0x000000ffff0b9224 */ /* 0x000fe400078e0a0b */
[----:B------:R-:W-:-:S03]  /*30a0*/  @!P3 IADD3 R13, PT, PT, -R13, RZ, RZ ;  /* 0x000000ff0d0db210 */ /* 0x000fc60007ffe1ff */
[C---:B------:R-:W-:Y:S02]  /*30b0*/  SEL R8, R0.reuse, R11, !P2 ;  /* 0x0000000b00087207 */ /* 0x040fe40005000000 */
[----:B------:R-:W-:Y:S02]  /*30c0*/  SEL R11, R0, R13, !P2 ;  /* 0x0000000d000b7207 */ /* 0x000fe40005000000 */
[----:B------:R-:W4:Y:S01]  /*30d0*/  LD.E.64 R12, desc[UR4][R2.64+0x38] ;  /* 0x00003804020c7980 */ /* 0x000f22000c101b00 */
[----:B--2---:R-:W-:-:S04]  /*30e0*/  IMAD.WIDE R20, R8, 0x4, R178 ;  /* 0x0000000408147825 */ /* 0x004fc800078e02b2 */
[C---:B------:R-:W-:Y:S01]  /*30f0*/  IMAD.WIDE R18, R11.reuse, 0x4, R178 ;  /* 0x000000040b127825 */ /* 0x040fe200078e02b2 */
[----:B------:R-:W2:Y:S04]  /*3100*/  LD.E R9, desc[UR4][R20.64] ;  /* 0x0000000414097980 */ /* 0x000ea8000c101900 */
[----:B------:R-:W2:Y:S01]  /*3110*/  LD.E R0, desc[UR4][R18.64] ;  /* 0x0000000412007980 */ /* 0x000ea2000c101900 */
[----:B------:R-:W-:-:S04]  /*3120*/  IMAD.IADD R8, R11, 0x1, -R8 ;  /* 0x000000010b087824 */ /* 0x000fc800078e0a08 */
[----:B------:R-:W-:-:S05]  /*3130*/  IMAD R15, R15, R8, -0x80 ;  /* 0xffffff800f0f7424 */ /* 0x000fca00078e0208 */
[----:B------:R-:W-:Y:S01]  /*3140*/  SHF.R.S32.HI R11, RZ, 0x1f, R15 ;  /* 0x0000001fff0b7819 */ /* 0x000fe2000001140f */
[-C--:B----4-:R-:W-:Y:S02]  /*3150*/  IMAD R8, R13, R15.reuse, RZ ;  /* 0x0000000f0d087224 */ /* 0x090fe400078e02ff */
[----:B------:R-:W-:-:S04]  /*3160*/  IMAD.WIDE.U32 R14, R12, R15, RZ ;  /* 0x0000000f0c0e7225 */ /* 0x000fc800078e00ff */
[----:B------:R-:W-:Y:S01]  /*3170*/  IMAD R8, R12, R11, R8 ;  /* 0x0000000b0c087224 */ /* 0x000fe200078e0208 */
[----:B--2---:R-:W-:-:S03]  /*3180*/  IADD3 R9, PT, PT, R9, -R0, RZ ;  /* 0x8000000009097210 */ /* 0x004fc60007ffe0ff */
        /* <DEDUP_REMOVED lines=8> */
.L_x_2923:
[----:B------:R-:W-:Y:S05]  /*3210*/  BSYNC.RECONVERGENT B0 ;  /* 0x0000000000007941 */ /* 0x000fea0003800200 */
.L_x_2921:
[C---:B------:R-:W-:Y:S01]  /*3220*/  LEA R12, P1, R172.reuse, R164, 0x1 ;  /* 0x000000a4ac0c7211 */ /* 0x040fe200078208ff */
[----:B------:R-:W-:Y:S01]  /*3230*/  @!PT LDS RZ, [RZ] ;  /* 0x00000000fffff984 */ /* 0x000fe20000000800 */
[----:B------:R-:W-:Y:S01]  /*3240*/  @!PT LDS RZ, [RZ] ;  /* 0x00000000fffff984 */ /* 0x000fe20000000800 */
[----:B------:R-:W-:Y:S01]  /*3250*/  @!PT LDS RZ, [RZ] ;  /* 0x00000000fffff984 */ /* 0x000fe20000000800 */
[----:B------:R3:W-:Y:S03]  /*3260*/  LDGSTS.E.BYPASS.LTC128B.128 [R169+0x3000], desc[UR4][R164.64] ;  /* 0x03000000a4a97fae */ /* 0x0007e6000b981a04 */
[----:B------:R-:W-:Y:S01]  /*3270*/  LEA.HI.X R13, R172, R165, R173, 0x1, P1 ;  /* 0x000000a5ac0d7211 */ /* 0x000fe200008f0cad */
[----:B------:R3:W-:Y:S01]  /*3280*/  LDGSTS.E.BYPASS.LTC128B.128 [R169+0x5000], desc[UR4][R164.64+0x40] ;  /* 0x05000040a4a97fae */ /* 0x0007e2000b981a04 */
[----:B------:R-:W-:-:S03]  /*3290*/  IADD3 R10, P1, PT, R162, R12, RZ ;  /* 0x0000000ca20a7210 */ /* 0x000fc60007f3e0ff */
[----:B------:R3:W-:Y:S02]  /*32a0*/  LDGSTS.E.BYPASS.LTC128B.128 [R169+0x7000], desc[UR4][R164.64+0x80] ;  /* 0x07000080a4a97fae */ /* 0x0007e4000b981a04 */
[C---:B------:R-:W-:Y:S01]  /*32b0*/  IMAD.X R11, R163.reuse, 0x1, R13, P1 ;  /* 0x00000001a30b7824 */ /* 0x040fe200008e060d */
[----:B------:R-:W-:Y:S01]  /*32c0*/  IADD3 R8, P1, PT, R162, R10, RZ ;  /* 0x0000000aa2087210 */ /* 0x000fe20007f3e0ff */
[----:B------:R3:W-:Y:S04]  /*32d0*/  LDGSTS.E.BYPASS.LTC128B.128 [R169+0x3800], desc[UR4][R12.64] ;  /* 0x038000000ca97fae */ /* 0x0007e8000b981a04 */
        /* <DEDUP_REMOVED lines=10> */
.L_x_2920:
[----:B------:R-:W-:Y:S05]  /*3380*/  BSYNC.RECONVERGENT B1 ;  /* 0x0000000000017941 */ /* 0x000fea0003800200 */
.L_x_2919:
[----:B------:R-:W4:Y:S01]  /*3390*/  LD.E R49, desc[UR4][R2.64+0xdc] ;  /* 0x0000dc0402317980 */ /* 0x000f22000c101900 */
[----:B-1----:R-:W-:Y:S02]  /*33a0*/  FMNMX3.FTZ R0, R127, R205, R98, !PT ;  /* 0x000000cd7f007276 */ /* 0x002fe40007810062 */
[----:B---3--:R-:W-:Y:S02]  /*33b0*/  FMNMX3.FTZ R8, R97, R99, R96, !PT ;  /* 0x0000006361087276 */ /* 0x008fe40007810060 */
        /* <DEDUP_REMOVED lines=35> */
[----:B--2---:R-:W-:Y:S04]  /*35f0*/  LDSM.16.MT88.4 R108, [R156+0x9000] ;  /* 0x009000009c6c783b */ /* 0x004fe80000004200 */
[----:B------:R-:W-:Y:S04]  /*3600*/  LDSM.16.MT88.4 R12, [R156+0x9400] ;  /* 0x009400009c0c783b */ /* 0x000fe80000004200 */
[----:B------:R-:W-:Y:S04]  /*3610*/  LDSM.16.MT88.4 R84, [R116+0xb000] ;  /* 0x00b000007454783b */ /* 0x000fe80000004200 */
[----:B------:R-:W-:Y:S01]  /*3620*/  LDSM.16.MT88.4 R16, [R156+0xb400] ;  /* 0x00b400009c10783b */ /* 0x000fe20000004200 */
[----:B-1----:R-:W-:-:S03]  /*3630*/  FMNMX.FTZ R11, R10, R11, !PT ;  /* 0x0000000b0a0b7209 */ /* 0x002fc60007810000 */
[----:B------:R-:W-:Y:S01]  /*3640*/  LDSM.16.MT88.4 R100, [R116+0x9000] ;  /* 0x009000007464783b */ /* 0x000fe20000004200 */
[----:B---3--:R-:W-:-:S03]  /*3650*/  FMNMX.FTZ R9, R8, R9, !PT ;  /* 0x0000000908097209 */ /* 0x008fc60007810000 */
[----:B------:R-:W1:Y:S04]  /*3660*/  SHFL.BFLY PT, R0, R11, 0x1, 0x1f ;  /* 0x0c201f000b007f89 */ /* 0x000e6800000e0000 */
[----:B------:R-:W2:Y:S04]  /*3670*/  SHFL.BFLY PT, R52, R9, 0x1, 0x1f ;  /* 0x0c201f0009347f89 */ /* 0x000ea800000e0000 */
[----:B------:R-:W-:Y:S04]  /*3680*/  LDSM.16.MT88.4 R76, [R156+0xd000] ;  /* 0x00d000009c4c783b */ /* 0x000fe80000004200 */
[----:B------:R-:W-:Y:S04]  /*3690*/  LDSM.16.MT88.4 R20, [R116+0xd000] ;  /* 0x00d000007414783b */ /* 0x000fe80000004200 */
[----:B------:R-:W-:Y:S01]  /*36a0*/  LDSM.16.MT88.4 R56, [R116+0x9400] ;  /* 0x009400007438783b */ /* 0x000fe20000004200 */
[----:B-1----:R-:W-:-:S02]  /*36b0*/  FMNMX.FTZ R0, R11, R0, !PT ;  /* 0x000000000b007209 */ /* 0x002fc40007810000 */
[----:B--2---:R-:W-:Y:S02]  /*36c0*/  FMNMX.FTZ R52, R9, R52, !PT ;  /* 0x0000003409347209 */ /* 0x004fe40007810000 */
        /* <DEDUP_REMOVED lines=25> */
[-CC-:B------:R-:W-:Y:S01]  /*3860*/  FFMA.FTZ R33, R193, R49.reuse, -R128.reuse ;  /* 0x00000031c1217223 */ /* 0x180fe20000010880 */
[----:B------:R-:W2:Y:S01]  /*3870*/  LDSM.16.MT88.4 R92, [R156+0xb000] ;  /* 0x00b000009c5c783b */ /* 0x000ea20000004200 */
[----:B------:R-:W3:Y:S01]  /*3880*/  MUFU.EX2 R53, R53 ;  /* 0x0000003500357308 */ /* 0x000ee20000000800 */
[-CC-:B------:R-:W-:Y:S01]  /*3890*/  FFMA.FTZ R32, R197, R49.reuse, -R128.reuse ;  /* 0x00000031c5207223 */ /* 0x180fe20000010880 */
[-C--:B------:R-:W-:Y:S01]  /*38a0*/  FFMA.FTZ R28, R203, R49.reuse, -R128 ;  /* 0x00000031cb1c7223 */ /* 0x080fe20000010880 */
[-CC-:B------:R-:W-:Y:S01]  /*38b0*/  FFMA.FTZ R34, R185, R49.reuse, -R54.reuse ;  /* 0x00000031b9227223 */ /* 0x180fe20000010836 */
[----:B------:R-:W-:Y:S01]  /*38c0*/  MUFU.EX2 R134, R134 ;  /* 0x0000008600867308 */ /* 0x000fe20000000800 */
[-CC-:B------:R-:W-:Y:S01]  /*38d0*/  FFMA.FTZ R31, R187, R49.reuse, -R54.reuse ;  /* 0x00000031bb1f7223 */ /* 0x180fe20000010836 */
[----:B-1----:R-:W-:Y:S01]  /*38e0*/  F2FP.BF16.F32.PACK_AB R69, R127, R132 ;  /* 0x000000847f45723e */ /* 0x002fe200000010ff */
[-CC-:B------:R-:W-:Y:S01]  /*38f0*/  FFMA.FTZ R30, R195, R49.reuse, -R54.reuse ;  /* 0x00000031c31e7223 */ /* 0x180fe20000010836 */
[----:B------:R-:W1:Y:S01]  /*3900*/  MUFU.EX2 R129, R129 ;  /* 0x0000008100817308 */ /* 0x000e620000000800 */
[-C--:B------:R-:W-:Y:S01]  /*3910*/  FFMA.FTZ R7, R199, R49.reuse, -R54 ;  /* 0x00000031c7077223 */ /* 0x080fe20000010836 */
[-CC-:B------:R-:W-:Y:S01]  /*3920*/  FFMA.FTZ R5, R201, R49.reuse, -R128.reuse ;  /* 0x00000031c9057223 */ /* 0x180fe20000010880 */
[-CC-:B------:R-:W-:Y:S01]  /*3930*/  FFMA.FTZ R61, R151, R49.reuse, -R128.reuse ;  /* 0x00000031973d7223 */ /* 0x180fe20000010880 */
[----:B------:R-:W-:Y:S01]  /*3940*/  MUFU.EX2 R24, R24 ;  /* 0x0000001800187308 */ /* 0x000fe20000000800 */
[-C--:B------:R-:W-:Y:S01]  /*3950*/  FFMA.FTZ R60, R155, R49.reuse, -R128 ;  /* 0x000000319b3c7223 */ /* 0x080fe20000010880 */
        /* <DEDUP_REMOVED lines=8> */
[----:B-1----:R-:W-:Y:S01]  /*39e0*/  F2FP.BF16.F32.PACK_AB R68, R129, R134 ;  /* 0x000000868144723e */ /* 0x002fe200000010ff */
[-CC-:B------:R-:W-:Y:S01]  /*39f0*/  FFMA.FTZ R137, R137, R49.reuse, -R54.reuse ;  /* 0x0000003189897223 */ /* 0x180fe20000010836 */
[----:B------:R-:W1:Y:S01]  /*3a00*/  MUFU.EX2 R48, R48 ;  /* 0x0000003000307308 */ /* 0x000e620000000800 */
[-CC-:B------:R-:W-:Y:S01]  /*3a10*/  FFMA.FTZ R142, R141, R49.reuse, -R54.reuse ;  /* 0x000000318d8e7223 */ /* 0x180fe20000010836 */
[-C--:B------:R-:W-:Y:S01]  /*3a20*/  FFMA.FTZ R140, R133, R49.reuse, -R54 ;  /* 0x00000031858c7223 */ /* 0x080fe20000010836 */
[-C--:B------:R-:W-:Y:S01]  /*3a30*/  FFMA.FTZ R131, R131, R49.reuse, -R128 ;  /* 0x0000003183837223 */ /* 0x080fe20000010880 */
[----:B------:R-:W-:Y:S01]  /*3a40*/  MUFU.EX2 R38, R38 ;  /* 0x0000002600267308 */ /* 0x000fe20000000800 */
[-C--:B------:R-:W-:Y:S01]  /*3a50*/  FFMA.FTZ R135, R135, R49.reuse, -R54 ;  /* 0x0000003187877223 */ /* 0x080fe20000010836 */
[----:B---3--:R-:W-:Y:S01]  /*3a60*/  F2FP.BF16.F32.PACK_AB R70, R55, R24 ;  /* 0x000000183746723e */ /* 0x008fe200000010ff */
[-C--:B------:R-:W-:Y:S01]  /*3a70*/  FFMA.FTZ R122, R122, R49.reuse, -R128 ;  /* 0x000000317a7a7223 */ /* 0x080fe20000010880 */
[----:B------:R-:W-:Y:S01]  /*3a80*/  MUFU.EX2 R50, R50 ;  /* 0x0000003200327308 */ /* 0x000fe20000000800 */
[-CC-:B------:R-:W-:Y:S01]  /*3a90*/  FFMA.FTZ R144, R119, R49.reuse, -R54.reuse ;  /* 0x0000003177907223 */ /* 0x180fe20000010836 */
[----:B------:R-:W-:Y:S01]  /*3aa0*/  FFMA.FTZ R121, R121, R49, -R54 ;  /* 0x0000003179797223 */ /* 0x000fe20000010836 */
[----:B------:R-:W-:Y:S01]  /*3ab0*/  FADD.FTZ R127, R132, R127 ;  /* 0x0000007f847f7221 */ /* 0x000fe20000010000 */
[----:B------:R-:W3:Y:S01]  /*3ac0*/  MUFU.EX2 R39, R39 ;  /* 0x0000002700277308 */ /* 0x000ee20000000800 */
[C---:B------:R-:W-:Y:S01]  /*3ad0*/  HMMA.16816.F32.BF16 R112, R68.reuse, R108, RZ ;  /* 0x0000006c4470723c */ /* 0x040fe200000418ff */
[----:B-1----:R-:W-:Y:S01]  /*3ae0*/  F2FP.BF16.F32.PACK_AB R9, R48, R51 ;  /* 0x000000333009723e */ /* 0x002fe200000010ff */
[----:B------:R-:W-:Y:S01]  /*3af0*/  FADD.FTZ R129, R134, R129 ;  /* 0x0000008186817221 */ /* 0x000fe20000010000 */
[----:B------:R-:W-:Y:S01]  /*3b00*/  MUFU.EX2 R37, R37 ;  /* 0x0000002500257308 */ /* 0x000fe20000000800 */
[-CC-:B------:R-:W-:Y:S01]  /*3b10*/  FFMA.FTZ R141, R67, R49.reuse, -R128.reuse ;  /* 0x00000031438d7223 */ /* 0x180fe20000010880 */
[-CC-:B------:R-:W-:Y:S01]  /*3b20*/  FFMA.FTZ R132, R26, R49.reuse, -R128.reuse ;  /* 0x000000311a847223 */ /* 0x180fe20000010880 */
[-CC-:B------:R-:W-:Y:S01]  /*3b30*/  FFMA.FTZ R123, R123, R49.reuse, -R128.reuse ;  /* 0x000000317b7b7223 */ /* 0x180fe20000010880 */
[----:B------:R-:W1:Y:S01]  /*3b40*/  MUFU.EX2 R36, R36 ;  /* 0x0000002400247308 */ /* 0x000e620000000800 */
[C---:B------:R-:W-:Y:S01]  /*3b50*/  HMMA.16816.F32.BF16 R108, R68.reuse, R110, RZ ;  /* 0x0000006e446c723c */ /* 0x040fe200000418ff */
[-CC-:B------:R-:W-:Y:S01]  /*3b60*/  FFMA.FTZ R67, R27, R49.reuse, -R128.reuse ;  /* 0x000000311b437223 */ /* 0x180fe20000010880 */
[-CC-:B------:R-:W-:Y:S01]  /*3b70*/  FFMA.FTZ R126, R126, R49.reuse, -R128.reuse ;  /* 0x000000317e7e7223 */ /* 0x180fe20000010880 */
[----:B------:R-:W4:Y:S01]  /*3b80*/  MUFU.EX2 R35, R35 ;  /* 0x0000002300237308 */ /* 0x000f220000000800 */
[-C--:B------:R-:W-:Y:S01]  /*3b90*/  FFMA.FTZ R124, R124, R49.reuse, -R128 ;  /* 0x000000317c7c7223 */ /* 0x080fe20000010880 */
[----:B---3--:R-:W-:Y:S01]  /*3ba0*/  F2FP.BF16.F32.PACK_AB R8, R39, R50 ;  /* 0x000000322708723e */ /* 0x008fe200000010ff */
[----:B------:R-:W-:Y:S01]  /*3bb0*/  FADD.FTZ R130, R130, R127 ;  /* 0x0000007f82827221 */ /* 0x000fe20000010000 */
[----:B------:R-:W-:Y:S01]  /*3bc0*/  MUFU.EX2 R33, R33 ;  /* 0x0000002100217308 */ /* 0x000fe20000000800 */
[C---:B------:R-:W-:Y:S01]  /*3bd0*/  HMMA.16816.F32.BF16 R88, R68.reuse, R84, RZ ;  /* 0x000000544458723c */ /* 0x040fe200000418ff */
[-CC-:B------:R-:W-:Y:S01]  /*3be0*/  FFMA.FTZ R127, R44, R49.reuse, -R54.reuse ;  /* 0x000000312c7f7223 */ /* 0x180fe20000010836 */
[----:B------:R-:W-:Y:S01]  /*3bf0*/  FFMA.FTZ R40, R40, R49, -R54 ;  /* 0x0000003128287223 */ /* 0x000fe20000010836 */
[----:B------:R-:W-:Y:S01]  /*3c00*/  MUFU.EX2 R32, R32 ;  /* 0x0000002000207308 */ /* 0x000fe20000000800 */
[----:B------:R-:W-:Y:S01]  /*3c10*/  FADD.FTZ R130, R53, R130 ;  /* 0x0000008235827221 */ /* 0x000fe20000010000 */
[----:B-1----:R-:W-:Y:S01]  /*3c20*/  F2FP.BF16.F32.PACK_AB R10, R36, R37 ;  /* 0x00000025240a723e */ /* 0x002fe200000010ff */
[-CC-:B------:R-:W-:Y:S01]  /*3c30*/  FFMA.FTZ R53, R42, R49.reuse, -R54.reuse ;  /* 0x000000312a357223 */ /* 0x180fe20000010836 */
[----:B------:R-:W-:Y:S01]  /*3c40*/  MUFU.EX2 R28, R28 ;  /* 0x0000001c001c7308 */ /* 0x000fe20000000800 */
[----:B------:R-:W-:Y:S01]  /*3c50*/  HMMA.16816.F32.BF16 R84, R68, R86, RZ ;  /* 0x000000564454723c */ /* 0x000fe200000418ff */
[----:B----4-:R-:W-:Y:S01]  /*3c60*/  F2FP.BF16.F32.PACK_AB R11, R35, R38 ;  /* 0x00000026230b723e */ /* 0x010fe200000010ff */
[-CC-:B------:R-:W-:Y:S01]  /*3c70*/  FFMA.FTZ R47, R47, R49.reuse, -R54.reuse ;  /* 0x000000312f2f7223 */ /* 0x180fe20000010836 */
[----:B------:R-:W-:Y:S01]  /*3c80*/  MUFU.EX2 R34, R34 ;  /* 0x0000002200227308 */ /* 0x000fe20000000800 */
[-CC-:B------:R-:W-:Y:S01]  /*3c90*/  FFMA.FTZ R46, R46, R49.reuse, -R54.reuse ;  /* 0x000000312e2e7223 */ /* 0x180fe20000010836 */
[----:B------:R-:W-:-:S02]  /*3ca0*/  FFMA.FTZ R185, R45, R49, -R54 ;  /* 0x000000312db97223 */ /* 0x000fc40000010836 */
[----:B------:R-:W1:Y:S01]  /*3cb0*/  MUFU.EX2 R31, R31 ;  /* 0x0000001f001f7308 */ /* 0x000e620000000800 */
[C---:B------:R-:W-:Y:S03]  /*3cc0*/  HMMA.16816.F32.BF16 R112, R8.reuse, R12, R112 ;  /* 0x0000000c0870723c */ /* 0x040fe60000041870 */
[----:B------:R-:W-:Y:S04]  /*3cd0*/  MUFU.EX2 R30, R30 ;  /* 0x0000001e001e7308 */ /* 0x000fe80000000800 */
[----:B------:R-:W3:Y:S01]  /*3ce0*/  MUFU.EX2 R7, R7 ;  /* 0x0000000700077308 */ /* 0x000ee20000000800 */
[----:B------:R-:W-:Y:S01]  /*3cf0*/  HMMA.16816.F32.BF16 R108, R8, R14, R108 ;  /* 0x0000000e086c723c */ /* 0x000fe2000004186c */
[----:B------:R-:W4:Y:S02]  /*3d00*/  LDSM.16.MT88.4 R12, [R116+0xb400] ;  /* 0x00b40000740c783b */ /* 0x000f240000004200 */
[----:B------:R-:W5:Y:S04]  /*3d10*/  MUFU.EX2 R5, R5 ;  /* 0x0000000500057308 */ /* 0x000f680000000800 */
[----:B------:R-:W-:Y:S01]  /*3d20*/  MUFU.EX2 R61, R61 ;  /* 0x0000003d003d7308 */ /* 0x000fe20000000800 */
[C---:B--2---:R-:W-:Y:S03]  /*3d30*/  HMMA.16816.F32.BF16 R96, R68.reuse, R92, RZ ;  /* 0x0000005c4460723c */ /* 0x044fe600000418ff */
[----:B------:R-:W-:Y:S04]  /*3d40*/  MUFU.EX2 R60, R60 ;  /* 0x0000003c003c7308 */ /* 0x000fe80000000800 */
[----:B------:R-:W-:Y:S01]  /*3d50*/  MUFU.EX2 R63, R63 ;  /* 0x0000003f003f7308 */ /* 0x000fe20000000800 */
[C---:B------:R-:W-:Y:S03]  /*3d60*/  HMMA.16816.F32.BF16 R92, R68.reuse, R94, RZ ;  /* 0x0000005e445c723c */ /* 0x040fe600000418ff */
[----:B------:R-:W2:Y:S04]  /*3d70*/  MUFU.EX2 R62, R62 ;  /* 0x0000003e003e7308 */ /* 0x000ea80000000800 */
        /* <DEDUP_REMOVED lines=8> */
[----:B------:R-:W1:Y:S02]  /*3e00*/  LDSM.16.MT88.4 R16, [R156+0xd400] ;  /* 0x00d400009c10783b */ /* 0x000e640000004200 */
[----:B------:R3:W-:Y:S04]  /*3e10*/  MUFU.EX2 R133, R135 ;  /* 0x0000008700857308 */ /* 0x0007e80000000800 */
[----:B------:R-:W-:Y:S01]  /*3e20*/  MUFU.EX2 R140, R140 ;  /* 0x0000008c008c7308 */ /* 0x000fe20000000800 */
[C---:B----4-:R-:W-:Y:S03]  /*3e30*/  HMMA.16816.F32.BF16 R88, R8.reuse, R12, R88 ;  /* 0x0000000c0858723c */ /* 0x050fe60000041858 */
[----:B------:R-:W-:Y:S04]  /*3e40*/  MUFU.EX2 R131, R131 ;  /* 0x0000008300837308 */ /* 0x000fe80000000800 */
[----:B------:R-:W-:Y:S01]  /*3e50*/  MUFU.EX2 R122, R122 ;  /* 0x0000007a007a7308 */ /* 0x000fe20000000800 */
[----:B------:R-:W-:Y:S01]  /*3e60*/  HMMA.16816.F32.BF16 R84, R8, R14, R84 ;  /* 0x0000000e0854723c */ /* 0x000fe20000041854 */
[----:B------:R-:W4:Y:S01]  /*3e70*/  LDSM.16.MT88.4 R12, [R116+0xd400] ;  /* 0x00d40000740c783b */ /* 0x000f220000004200 */
[-CC-:B---3--:R-:W-:Y:S01]  /*3e80*/  FFMA.FTZ R135, R25, R49.reuse, -R128.reuse ;  /* 0x0000003119877223 */ /* 0x188fe20000010880 */
[----:B------:R3:W-:Y:S04]  /*3e90*/  MUFU.EX2 R119, R121 ;  /* 0x0000007900777308 */ /* 0x0007e80000000800 */
[----:B------:R-:W-:Y:S01]  /*3ea0*/  MUFU.EX2 R144, R144 ;  /* 0x0000009000907308 */ /* 0x000fe20000000800 */
[C---:B------:R-:W-:Y:S03]  /*3eb0*/  HMMA.16816.F32.BF16 R80, R68.reuse, R76, RZ ;  /* 0x0000004c4450723c */ /* 0x040fe600000418ff */
[----:B------:R-:W-:Y:S04]  /*3ec0*/  MUFU.EX2 R44, R135 ;  /* 0x00000087002c7308 */ /* 0x000fe80000000800 */
[----:B------:R-:W-:Y:S01]  /*3ed0*/  MUFU.EX2 R127, R127 ;  /* 0x0000007f007f7308 */ /* 0x000fe20000000800 */
[----:B------:R-:W-:Y:S01]  /*3ee0*/  HMMA.16816.F32.BF16 R100, R68, R102, RZ ;  /* 0x000000664464723c */ /* 0x000fe200000418ff */
[----:B---3--:R-:W-:-:S02]  /*3ef0*/  FFMA.FTZ R121, R66, R49, -R128 ;  /* 0x0000003142797223 */ /* 0x008fc40000010880 */
        /* <DEDUP_REMOVED lines=8> */
[----:B------:R-:W-:Y:S01]  /*3f80*/  HMMA.16816.F32.BF16 R68, R68, R22, RZ ;  /* 0x000000164444723c */ /* 0x000fe200000418ff */
[----:B------:R-:W-:Y:S02]  /*3f90*/  LDSM.16.MT88.4 R20, [R156+0xa400] ;  /* 0x00a400009c14783b */ /* 0x000fe40000004200 */
[----:B------:R-:W-:Y:S04]  /*3fa0*/  MUFU.EX2 R45, R53 ;  /* 0x00000035002d7308 */ /* 0x000fe80000000800 */
[----:B------:R-:W-:Y:S01]  /*3fb0*/  MUFU.EX2 R46, R46 ;  /* 0x0000002e002e7308 */ /* 0x000fe20000000800 */
[C---:B-1----:R-:W-:Y:S03]  /*3fc0*/  HMMA.16816.F32.BF16 R80, R8.reuse, R16, R80 ;  /* 0x000000100850723c */ /* 0x042fe60000041850 */
[----:B------:R-:W-:Y:S05]  /*3fd0*/  MUFU.EX2 R185, R185 ;  /* 0x000000b900b97308 */ /* 0x000fea0000000800 */
[C---:B----4-:R-:W-:Y:S08]  /*3fe0*/  HMMA.16816.F32.BF16 R72, R8.reuse, R12, R72 ;  /* 0x0000000c0848723c */ /* 0x050ff00000041848 */
[C---:B------:R-:W-:Y:S01]  /*3ff0*/  HMMA.16816.F32.BF16 R68, R8.reuse, R14, R68 ;  /* 0x0000000e0844723c */ /* 0x040fe20000041844 */
[----:B------:R-:W1:Y:S07]  /*4000*/  LDSM.16.MT88.4 R12, [R116+0x9800] ;  /* 0x00980000740c783b */ /* 0x000e6e0000004200 */
[C---:B------:R-:W-:Y:S01]  /*4010*/  HMMA.16816.F32.BF16 R76, R8.reuse, R18, R76 ;  /* 0x00000012084c723c */ /* 0x040fe2000004184c */
[----:B------:R-:W3:Y:S07]  /*4020*/  LDSM.16.MT88.4 R16, [R156+0x9800] ;  /* 0x009800009c10783b */ /* 0x000eee0000004200 */
[----:B------:R-:W-:Y:S01]  /*4030*/  HMMA.16816.F32.BF16 R104, R8, R56, R104 ;  /* 0x000000380868723c */ /* 0x000fe20000041868 */
[-CC-:B------:R-:W-:Y:S01]  /*4040*/  FFMA.FTZ R57, R191, R49.reuse, -R128.reuse ;  /* 0x00000031bf397223 */ /* 0x180fe20000010880 */
[----:B------:R-:W-:-:S05]  /*4050*/  FFMA.FTZ R56, R189, R49, -R128 ;  /* 0x00000031bd387223 */ /* 0x000fca0000010880 */
[----:B------:R-:W-:Y:S01]  /*4060*/  MUFU.EX2 R57, R57 ;  /* 0x0000003900397308 */ /* 0x000fe20000000800 */
[----:B------:R-:W-:Y:S01]  /*4070*/  HMMA.16816.F32.BF16 R100, R8, R58, R100 ;  /* 0x0000003a0864723c */ /* 0x000fe20000041864 */
[----:B------:R-:W-:Y:S01]  /*4080*/  F2FP.BF16.F32.PACK_AB R8, R31, R34 ;  /* 0x000000221f08723e */ /* 0x000fe200000010ff */
[--C-:B------:R-:W-:Y:S01]  /*4090*/  FFMA.FTZ R59, R153, R49, -R54.reuse ;  /* 0x00000031993b7223 */ /* 0x100fe20000010836 */
[----:B------:R-:W-:Y:S01]  /*40a0*/  F2FP.BF16.F32.PACK_AB R9, R32, R33 ;  /* 0x000000212009723e */ /* 0x000fe200000010ff */
[----:B------:R-:W-:Y:S01]  /*40b0*/  FFMA.FTZ R58, R181, R49, -R54 ;  /* 0x00000031b53a7223 */ /* 0x000fe20000010836 */
[----:B------:R-:W-:Y:S01]  /*40c0*/  F2FP.BF16.F32.PACK_AB R10, R7, R30 ;  /* 0x0000001e070a723e */ /* 0x000fe200000010ff */
[----:B------:R-:W-:Y:S01]  /*40d0*/  MUFU.EX2 R56, R56 ;  /* 0x0000003800387308 */ /* 0x000fe20000000800 */
[----:B-----5:R-:W-:-:S03]  /*40e0*/  F2FP.BF16.F32.PACK_AB R11, R5, R28 ;  /* 0x0000001c050b723e */ /* 0x020fc600000010ff */
[----:B------:R-:W-:Y:S04]  /*40f0*/  MUFU.EX2 R59, R59 ;  /* 0x0000003b003b7308 */ /* 0x000fe80000000800 */
[----:B------:R-:W4:Y:S01]  /*4100*/  MUFU.EX2 R58, R58 ;  /* 0x0000003a003a7308 */ /* 0x000f220000000800 */
        /* <DEDUP_REMOVED lines=18> */
[----:B--2---:R-:W-:-:S02]  /*4230*/  F2FP.BF16.F32.PACK_AB R8, R62, R63 ;  /* 0x0000003f3e08723e */ /* 0x004fc400000010ff */
[----:B------:R-:W-:Y:S02]  /*4240*/  F2FP.BF16.F32.PACK_AB R9, R60, R61 ;  /* 0x0000003d3c09723e */ /* 0x000fe400000010ff */
[----:B----4-:R-:W-:Y:S02]  /*4250*/  F2FP.BF16.F32.PACK_AB R10, R58, R59 ;  /* 0x0000003b3a0a723e */ /* 0x010fe400000010ff */
[----:B------:R-:W-:-:S07]  /*4260*/  F2FP.BF16.F32.PACK_AB R11, R56, R57 ;  /* 0x00000039380b723e */ /* 0x000fce00000010ff */
        /* <DEDUP_REMOVED lines=41> */
[-CC-:B------:R-:W-:Y:S01]  /*4500*/  FFMA.FTZ R120, R125, R49.reuse, -R128.reuse ;  /* 0x000000317d787223 */ /* 0x180fe20000010880 */
[----:B------:R-:W2:Y:S01]  /*4510*/  LDSM.16.MT88.4 R16, [R116+0xa400] ;  /* 0x00a400007410783b */ /* 0x000ea20000004200 */
[-C--:B------:R-:W-:Y:S01]  /*4520*/  FFMA.FTZ R117, R64, R49.reuse, -R128 ;  /* 0x0000003140757223 */ /* 0x080fe20000010880 */
[-CC-:B------:R-:W-:Y:S01]  /*4530*/  FFMA.FTZ R8, R65, R49.reuse, -R54.reuse ;  /* 0x0000003141087223 */ /* 0x180fe20000010836 */
[----:B------:R-:W3:Y:S01]  /*4540*/  MUFU.EX2 R125, R10 ;  /* 0x0000000a007d7308 */ /* 0x000ee20000000800 */
[-CC-:B------:R-:W-:Y:S01]  /*4550*/  FFMA.FTZ R128, R41, R49.reuse, -R54.reuse ;  /* 0x0000003129807223 */ /* 0x180fe20000010836 */
[----:B------:R-:W-:Y:S01]  /*4560*/  FFMA.FTZ R41, R43, R49, -R54 ;  /* 0x000000312b297223 */ /* 0x000fe20000010836 */
[----:B------:R-:W-:Y:S01]  /*4570*/  FADD.FTZ R49, R51, R130 ;  /* 0x0000008233317221 */ /* 0x000fe20000010000 */
[----:B------:R-:W-:Y:S03]  /*4580*/  MUFU.EX2 R120, R120 ;  /* 0x0000007800787308 */ /* 0x000fe60000000800 */
[----:B------:R-:W-:Y:S01]  /*4590*/  FADD.FTZ R49, R48, R49 ;  /* 0x0000003130317221 */ /* 0x000fe20000010000 */
[----:B------:R3:W-:Y:S03]  /*45a0*/  MUFU.EX2 R65, R9 ;  /* 0x0000000900417308 */ /* 0x0007e60000000800 */
[----:B------:R-:W-:Y:S01]  /*45b0*/  FADD.FTZ R38, R38, R49 ;  /* 0x0000003126267221 */ /* 0x000fe20000010000 */
[----:B------:R4:W5:Y:S03]  /*45c0*/  MUFU.EX2 R64, R8 ;  /* 0x0000000800407308 */ /* 0x0009660000000800 */
[----:B------:R-:W-:Y:S01]  /*45d0*/  FADD.FTZ R38, R35, R38 ;  /* 0x0000002623267221 */ /* 0x000fe20000010000 */
[----:B------:R-:W1:Y:S03]  /*45e0*/  MUFU.EX2 R117, R117 ;  /* 0x0000007500757308 */ /* 0x000e660000000800 */
[----:B------:R-:W-:Y:S01]  /*45f0*/  FADD.FTZ R33, R33, R38 ;  /* 0x0000002621217221 */ /* 0x000fe20000010000 */
[----:B------:R-:W2:Y:S01]  /*4600*/  MUFU.EX2 R128, R128 ;  /* 0x0000008000807308 */ /* 0x000ea20000000800 */
[----:B---3--:R-:W-:-:S03]  /*4610*/  F2FP.BF16.F32.PACK_AB R9, R125, R122 ;  /* 0x0000007a7d09723e */ /* 0x008fc600000010ff */
[----:B------:R-:W3:Y:S01]  /*4620*/  MUFU.EX2 R41, R41 ;  /* 0x0000002900297308 */ /* 0x000ee20000000800 */
[----:B----4-:R-:W-:Y:S02]  /*4630*/  F2FP.BF16.F32.PACK_AB R8, R144, R119 ;  /* 0x000000779008723e */ /* 0x010fe400000010ff */
[----:B-----5:R-:W-:Y:S01]  /*4640*/  F2FP.BF16.F32.PACK_AB R10, R64, R65 ;  /* 0x00000041400a723e */ /* 0x020fe200000010ff */
[----:B------:R-:W4:Y:S01]  /*4650*/  MUFU.EX2 R43, R132 ;  /* 0x00000084002b7308 */ /* 0x000f220000000800 */
[----:B-1----:R-:W-:-:S03]  /*4660*/  F2FP.BF16.F32.PACK_AB R11, R117, R120 ;  /* 0x00000078750b723e */ /* 0x002fc600000010ff */
[----:B------:R-:W1:Y:S04]  /*4670*/  MUFU.EX2 R48, R47 ;  /* 0x0000002f00307308 */ /* 0x000e680000000800 */
[C---:B------:R-:W-:Y:S08]  /*4680*/  HMMA.16816.F32.BF16 R96, R8.reuse, R12, R96 ;  /* 0x0000000c0860723c */ /* 0x040ff00000041860 */
[C---:B------:R-:W-:Y:S01]  /*4690*/  HMMA.16816.F32.BF16 R92, R8.reuse, R14, R92 ;  /* 0x0000000e085c723c */ /* 0x040fe2000004185c */
[----:B------:R-:W5:Y:S07]  /*46a0*/  LDSM.16.MT88.4 R12, [R116+0xe400] ;  /* 0x00e40000740c783b */ /* 0x000f6e0000004200 */
[C---:B--2---:R-:W-:Y:S08]  /*46b0*/  HMMA.16816.F32.BF16 R104, R8.reuse, R16, R104 ;  /* 0x000000100868723c */ /* 0x044ff00000041868 */
[C---:B------:R-:W-:Y:S01]  /*46c0*/  HMMA.16816.F32.BF16 R100, R8.reuse, R18, R100 ;  /* 0x000000120864723c */ /* 0x040fe20000041864 */
[----:B------:R-:W2:Y:S07]  /*46d0*/  LDSM.16.MT88.4 R16, [R156+0xe400] ;  /* 0x00e400009c10783b */ /* 0x000eae0000004200 */
[C---:B------:R-:W-:Y:S08]  /*46e0*/  HMMA.16816.F32.BF16 R112, R8.reuse, R20, R112 ;  /* 0x000000140870723c */ /* 0x040ff00000041870 */
[C---:B------:R-:W-:Y:S01]  /*46f0*/  HMMA.16816.F32.BF16 R108, R8.reuse, R22, R108 ;  /* 0x00000016086c723c */ /* 0x040fe2000004186c */
[----:B------:R-:W3:Y:S07]  /*4700*/  LDSM.16.MT88.4 R20, [R116+0xc400] ;  /* 0x00c400007414783b */ /* 0x000eee0000004200 */
[C---:B-----5:R-:W-:Y:S08]  /*4710*/  HMMA.16816.F32.BF16 R72, R8.reuse, R12, R72 ;  /* 0x0000000c0848723c */ /* 0x060ff00000041848 */
[C---:B------:R-:W-:Y:S01]  /*4720*/  HMMA.16816.F32.BF16 R68, R8.reuse, R14, R68 ;  /* 0x0000000e0844723c */ /* 0x040fe20000041844 */
[----:B------:R-:W5:Y:S07]  /*4730*/  LDSM.16.MT88.4 R12, [R156+0xa800] ;  /* 0x00a800009c0c783b */ /* 0x000f6e0000004200 */
[----:B--2---:R-:W-:Y:S01]  /*4740*/  HMMA.16816.F32.BF16 R80, R8, R16, R80 ;  /* 0x000000100850723c */ /* 0x004fe20000041850 */
[----:B------:R-:W-:-:S02]  /*4750*/  FADD.FTZ R16, R24, R129 ;  /* 0x0000008118107221 */ /* 0x000fc40000010000 */
[----:B------:R-:W2:Y:S02]  /*4760*/  LDSM.16.MT88.4 R24, [R116+0xa800] ;  /* 0x00a800007418783b */ /* 0x000ea40000004200 */
[----:B------:R-:W-:-:S03]  /*4770*/  FADD.FTZ R55, R55, R16 ;  /* 0x0000001037377221 */ /* 0x000fc60000010000 */
[----:B------:R-:W-:Y:S01]  /*4780*/  HMMA.16816.F32.BF16 R76, R8, R18, R76 ;  /* 0x00000012084c723c */ /* 0x000fe2000004184c */
[----:B------:R-:W-:Y:S01]  /*4790*/  LDSM.16.MT88.4 R16, [R156+0xe800] ;  /* 0x00e800009c10783b */ /* 0x000fe20000004200 */
[----:B------:R-:W-:-:S04]  /*47a0*/  FADD.FTZ R50, R50, R55 ;  /* 0x0000003732327221 */ /* 0x000fc80000010000 */
[----:B------:R-:W-:Y:S02]  /*47b0*/  FADD.FTZ R50, R39, R50 ;  /* 0x0000003227327221 */ /* 0x000fe40000010000 */
[----:B---3--:R-:W-:Y:S02]  /*47c0*/  HMMA.16816.F32.BF16 R88, R8, R20, R88 ;  /* 0x000000140858723c */ /* 0x008fe40000041858 */
[----:B------:R-:W-:-:S04]  /*47d0*/  FADD.FTZ R37, R37, R50 ;  /* 0x0000003225257221 */ /* 0x000fc80000010000 */
[----:B------:R-:W-:Y:S02]  /*47e0*/  FADD.FTZ R35, R36, R37 ;  /* 0x0000002524237221 */ /* 0x000fe40000010000 */
[----:B------:R-:W-:Y:S01]  /*47f0*/  HMMA.16816.F32.BF16 R84, R8, R22, R84 ;  /* 0x000000160854723c */ /* 0x000fe20000041854 */
[----:B------:R-:W-:Y:S01]  /*4800*/  F2FP.BF16.F32.PACK_AB R8, R128, R127 ;  /* 0x0000007f8008723e */ /* 0x000fe200000010ff */
[----:B------:R-:W3:Y:S01]  /*4810*/  LDSM.16.MT88.4 R20, [R156+0xc800] ;  /* 0x00c800009c14783b */ /* 0x000ee20000004200 */
[----:B------:R-:W-:Y:S01]  /*4820*/  F2FP.BF16.F32.PACK_AB R9, R121, R66 ;  /* 0x000000427909723e */ /* 0x000fe200000010ff */
[----:B------:R-:W-:Y:S01]  /*4830*/  FADD.FTZ R34, R34, R35 ;  /* 0x0000002322227221 */ /* 0x000fe20000010000 */
[----:B------:R-:W-:Y:S02]  /*4840*/  F2FP.BF16.F32.PACK_AB R10, R41, R40 ;  /* 0x00000028290a723e */ /* 0x000fe400000010ff */
[----:B----4-:R-:W-:Y:S01]  /*4850*/  F2FP.BF16.F32.PACK_AB R11, R43, R44 ;  /* 0x0000002c2b0b723e */ /* 0x010fe200000010ff */
[----:B------:R-:W-:-:S06]  /*4860*/  FADD.FTZ R31, R31, R34 ;  /* 0x000000221f1f7221 */ /* 0x000fcc0000010000 */
[C---:B-----5:R-:W-:Y:S08]  /*4870*/  HMMA.16816.F32.BF16 R112, R8.reuse, R12, R112 ;  /* 0x0000000c0870723c */ /* 0x060ff00000041870 */
[C---:B------:R-:W-:Y:S01]  /*4880*/  HMMA.16816.F32.BF16 R108, R8.reuse, R14, R108 ;  /* 0x0000000e086c723c */ /* 0x040fe2000004186c */
[----:B------:R-:W4:Y:S07]  /*4890*/  LDSM.16.MT88.4 R12, [R116+0xc800] ;  /* 0x00c80000740c783b */ /* 0x000f2e0000004200 */
[C---:B--2---:R-:W-:Y:S08]  /*48a0*/  HMMA.16816.F32.BF16 R104, R8.reuse, R24, R104 ;  /* 0x000000180868723c */ /* 0x044ff00000041868 */
[C---:B------:R-:W-:Y:S01]  /*48b0*/  HMMA.16816.F32.BF16 R100, R8.reuse, R26, R100 ;  /* 0x0000001a0864723c */ /* 0x040fe20000041864 */
[----:B------:R-:W2:Y:S07]  /*48c0*/  LDSM.16.MT88.4 R24, [R116+0xe800] ;  /* 0x00e800007418783b */ /* 0x000eae0000004200 */
[C---:B---3--:R-:W-:Y:S08]  /*48d0*/  HMMA.16816.F32.BF16 R96, R8.reuse, R20, R96 ;  /* 0x000000140860723c */ /* 0x048ff00000041860 */
[C---:B------:R-:W-:Y:S01]  /*48e0*/  HMMA.16816.F32.BF16 R92, R8.reuse, R22, R92 ;  /* 0x00000016085c723c */ /* 0x040fe2000004185c */
[----:B------:R-:W-:Y:S07]  /*48f0*/  LDSM.16.MT88.4 R20, [R116+0xac00] ;  /* 0x00ac00007414783b */ /* 0x000fee0000004200 */
[C---:B------:R-:W-:Y:S08]  /*4900*/  HMMA.16816.F32.BF16 R80, R8.reuse, R16, R80 ;  /* 0x000000100850723c */ /* 0x040ff00000041850 */
[C---:B----4-:R-:W-:Y:S08]  /*4910*/  HMMA.16816.F32.BF16 R88, R8.reuse, R12, R88 ;  /* 0x0000000c0858723c */ /* 0x050ff00000041858 */
[C---:B------:R-:W-:Y:S01]  /*4920*/  HMMA.16816.F32.BF16 R84, R8.reuse, R14, R84 ;  /* 0x0000000e0854723c */ /* 0x040fe20000041854 */
[----:B------:R-:W3:Y:S07]  /*4930*/  LDSM.16.MT88.4 R12, [R156+0xac00] ;  /* 0x00ac00009c0c783b */ /* 0x000eee0000004200 */
[----:B--2---:R-:W-:Y:S01]  /*4940*/  HMMA.16816.F32.BF16 R68, R8, R26, R68 ;  /* 0x0000001a0844723c */ /* 0x004fe20000041844 */
[----:B------:R-:W-:Y:S01]  /*4950*/  FADD.FTZ R27, R32, R33 ;  /* 0x00000021201b7221 */ /* 0x000fe20000010000 */
[----:B------:R-:W-:-:S04]  /*4960*/  FADD.FTZ R26, R30, R31 ;  /* 0x0000001f1e1a7221 */ /* 0x000fc80000010000 */
[----:B------:R-:W-:Y:S02]  /*4970*/  FADD.FTZ R26, R7, R26 ;  /* 0x0000001a071a7221 */ /* 0x000fe40000010000 */
[----:B------:R-:W-:Y:S01]  /*4980*/  HMMA.16816.F32.BF16 R76, R8, R18, R76 ;  /* 0x00000012084c723c */ /* 0x000fe2000004184c */
[----:B------:R-:W2:Y:S01]  /*4990*/  LDSM.16.MT88.4 R16, [R156+0xcc00] ;  /* 0x00cc00009c10783b */ /* 0x000ea20000004200 */
[----:B------:R-:W-:-:S04]  /*49a0*/  FADD.FTZ R63, R63, R26 ;  /* 0x0000001a3f3f7221 */ /* 0x000fc80000010000 */
[----:B------:R-:W-:Y:S02]  /*49b0*/  FADD.FTZ R62, R62, R63 ;  /* 0x0000003f3e3e7221 */ /* 0x000fe40000010000 */
[----:B------:R-:W-:Y:S01]  /*49c0*/  HMMA.16816.F32.BF16 R72, R8, R24, R72 ;  /* 0x000000180848723c */ /* 0x000fe20000041848 */
[----:B------:R-:W-:Y:S01]  /*49d0*/  FADD.FTZ R24, R28, R27 ;  /* 0x0000001b1c187221 */ /* 0x000fe20000010000 */
[----:B------:R-:W4:Y:S01]  /*49e0*/  MUFU.EX2 R25, R124 ;  /* 0x0000007c00197308 */ /* 0x000f220000000800 */
[----:B-1----:R-:W-:Y:S01]  /*49f0*/  F2FP.BF16.F32.PACK_AB R8, R48, R45 ;  /* 0x0000002d3008723e */ /* 0x002fe200000010ff */
[----:B------:R-:W-:Y:S01]  /*4a00*/  FADD.FTZ R59, R59, R62 ;  /* 0x0000003e3b3b7221 */ /* 0x000fe20000010000 */
[----:B------:R-:W-:Y:S01]  /*4a10*/  FADD.FTZ R24, R5, R24 ;  /* 0x0000001805187221 */ /* 0x000fe20000010000 */
[----:B------:R-:W-:Y:S02]  /*4a20*/  F2FP.BF16.F32.PACK_AB R9, R42, R123 ;  /* 0x0000007b2a09723e */ /* 0x000fe400000010ff */
[----:B------:R-:W-:Y:S01]  /*4a30*/  F2FP.BF16.F32.PACK_AB R10, R185, R46 ;  /* 0x0000002eb90a723e */ /* 0x000fe200000010ff */
[----:B------:R-:W-:Y:S01]  /*4a40*/  FADD.FTZ R61, R61, R24 ;  /* 0x000000183d3d7221 */ /* 0x000fe20000010000 */
[----:B------:R-:W-:-:S03]  /*4a50*/  FADD.FTZ R58, R58, R59 ;  /* 0x0000003b3a3a7221 */ /* 0x000fc60000010000 */
[----:B------:R-:W-:Y:S01]  /*4a60*/  FADD.FTZ R60, R60, R61 ;  /* 0x0000003d3c3c7221 */ /* 0x000fe20000010000 */
[----:B------:R-:W-:Y:S01]  /*4a70*/  FADD.FTZ R137, R137, R58 ;  /* 0x0000003a89897221 */ /* 0x000fe20000010000 */
[----:B----4-:R-:W-:Y:S02]  /*4a80*/  F2FP.BF16.F32.PACK_AB R11, R25, R126 ;  /* 0x0000007e190b723e */ /* 0x010fe400000010ff */
        /* <DEDUP_REMOVED lines=25> */
[----:B--2---:R-:W-:Y:S02]  /*4c20*/  HMMA.16816.F32.BF16 R96, R8, R16, R96 ;  /* 0x000000100860723c */ /* 0x004fe40000041860 */
[----:B------:R-:W-:-:S04]  /*4c30*/  FADD.FTZ R66, R66, R117 ;  /* 0x0000007542427221 */ /* 0x000fc80000010000 */
[----:B------:R-:W-:Y:S02]  /*4c40*/  FADD.FTZ R121, R121, R66 ;  /* 0x0000004279797221 */ /* 0x000fe40000010000 */
[C---:B------:R-:W-:Y:S01]  /*4c50*/  HMMA.16816.F32.BF16 R92, R8.reuse, R18, R92 ;  /* 0x00000012085c723c */ /* 0x040fe2000004185c */
[----:B------:R-:W2:Y:S07]  /*4c60*/  LDSM.16.MT88.4 R16, [R116+0xec00] ;  /* 0x00ec00007410783b */ /* 0x000eae0000004200 */
[----:B-1----:R-:W-:Y:S01]  /*4c70*/  HMMA.16816.F32.BF16 R88, R8, R12, R88 ;  /* 0x0000000c0858723c */ /* 0x002fe20000041858 */
[----:B------:R-:W-:-:S04]  /*4c80*/  FADD.FTZ R12, R44, R121 ;  /* 0x000000792c0c7221 */ /* 0x000fc80000010000 */
[----:B------:R-:W-:-:S03]  /*4c90*/  FADD.FTZ R12, R43, R12 ;  /* 0x0000000c2b0c7221 */ /* 0x000fc60000010000 */
        /* <DEDUP_REMOVED lines=10> */
[----:B------:R-:W-:Y:S01]  /*4d40*/  HMMA.16816.F32.BF16 R76, R8, R22, R76 ;  /* 0x00000016084c723c */ /* 0x000fe2000004184c */
[----:B------:R-:W-:-:S04]  /*4d50*/  FADD.FTZ R46, R46, R45 ;  /* 0x0000002d2e2e7221 */ /* 0x000fc80000010000 */
[----:B------:R-:W-:-:S03]  /*4d60*/  FADD.FTZ R185, R185, R46 ;  /* 0x0000002eb9b97221 */ /* 0x000fc60000010000 */
        /* <DEDUP_REMOVED lines=12> */
.L_x_2931:
        /* <DEDUP_REMOVED lines=77> */
.L_x_2926:
[----:B------:R-:W-:Y:S05]  /*5300*/  BSYNC.RECONVERGENT B0 ;  /* 0x0000000000007941 */ /* 0x000fea0003800200 */
.L_x_2925:
[----:B------:R-:W-:Y:S01]  /*5310*/  @!PT LDS RZ, [RZ] ;  /* 0x00000000fffff984 */ /* 0x000fe20000000800 */
[----:B------:R-:W-:Y:S01]  /*5320*/  @!PT LDS RZ, [RZ] ;  /* 0x00000000fffff984 */ /* 0x000fe20000000800 */
[----:B------:R-:W-:Y:S01]  /*5330*/  @!PT LDS RZ, [RZ] ;  /* 0x00000000fffff984 */ /* 0x000fe20000000800 */
[----:B------:R-:W-:Y:S01]  /*5340*/  LDGSTS.E.BYPASS.LTC128B.128 [R169+0x9000], desc[UR4][R174.64] ;  /* 0x09000000aea97fae */ /* 0x000fe2000b981a04 */
[----:B------:R-:W-:Y:S01]  /*5350*/  IADD3 R192, P1, PT, R181, R174, RZ ;  /* 0x000000aeb5c07210 */ /* 0x000fe20007f3e0ff */
[----:B------:R-:W-:Y:S01]  /*5360*/  BSSY.RECONVERGENT B1, `(.L_x_2927) ;  /* 0x0000191000017945 */ /* 0x000fe20003800200 */
[----:B------:R-:W-:Y:S02]  /*5370*/  IADD3 R182, PT, PT, R182, 0x1, RZ ;  /* 0x00000001b6b67810 */ /* 0x000fe40007ffe0ff */
[----:B------:R-:W-:Y:S02]  /*5380*/  IADD3.X R193, PT, PT, R180, R175, RZ, P1, !PT ;  /* 0x000000afb4c17210 */ /* 0x000fe40000ffe4ff */
        /* <DEDUP_REMOVED lines=12> */
[----:B------:R1:W-:Y:S08]  /*5450*/  LDGSTS.E.BYPASS.LTC128B.128 [R169+0xe000], desc[UR4][R190.64+0x80] ;  /* 0x0e000080bea97fae */ /* 0x0003f0000b981a04 */
[----:B------:R-:W-:Y:S08]  /*5460*/  LDGSTS.E.BYPASS.LTC128B.128 [R169+0xa800], desc[UR4][R188.64] ;  /* 0x0a800000bca97fae */ /* 0x000ff0000b981a04 */
[----:B------:R-:W-:Y:S08]  /*5470*/  LDGSTS.E.BYPASS.LTC128B.128 [R169+0xc800], desc[UR4][R188.64+0x40] ;  /* 0x0c800040bca97fae */ /* 0x000ff0000b981a04 */
[----:B------:R2:W-:Y:S08]  /*5480*/  LDGSTS.E.BYPASS.LTC128B.128 [R169+0xe800], desc[UR4][R188.64+0x80] ;  /* 0x0e800080bca97fae */ /* 0x0005f0000b981a04 */
[----:B------:R-:W-:Y:S08]  /*5490*/  LDSM.16.M88.4 R120, [R159] ;  /* 0x000000009f78783b */ /* 0x000ff00000000200 */
[----:B------:R-:W3:Y:S08]  /*54a0*/  LDSM.16.M88.4 R124, [R158+0x3000] ;  /* 0x003000009e7c783b */ /* 0x000ef00000000200 */
[----:B------:R-:W4:Y:S08]  /*54b0*/  LDSM.16.M88.4 R128, [R158+0x3400] ;  /* 0x003400009e80783b */ /* 0x000f300000000200 */
[----:B------:R-:W5:Y:S08]  /*54c0*/  LDSM.16.M88.4 R132, [R158+0x3800] ;  /* 0x003800009e84783b */ /* 0x000f700000000200 */
[----:B------:R-:W2:Y:S04]  /*54d0*/  LD.E R0, desc[UR4][R2.64+0x18c] ;  /* 0x00018c0402007980 */ /* 0x000ea8000c101900 */
[----:B------:R-:W1:Y:S08]  /*54e0*/  LDSM.16.M88.4 R136, [R158+0x3c00] ;  /* 0x003c00009e88783b */ /* 0x000e700000000200 */
[----:B------:R-:W0:Y:S01]  /*54f0*/  LDGDEPBAR ;  /* 0x00000000000079af */ /* 0x000e220000000000 */
[C---:B---3--:R-:W-:Y:S07]  /*5500*/  HMMA.16816.F32.BF16 R4, R120.reuse, R124, RZ ;  /* 0x0000007c7804723c */ /* 0x048fee00000418ff */
[----:B------:R-:W3:Y:S01]  /*5510*/  LDSM.16.M88.4 R140, [R158+0x4000] ;  /* 0x004000009e8c783b */ /* 0x000ee20000000200 */
[C---:B------:R-:W-:Y:S07]  /*5520*/  HMMA.16816.F32.BF16 R8, R120.reuse, R126, RZ ;  /* 0x0000007e7808723c */ /* 0x040fee00000418ff */
[----:B------:R-:W3:Y:S01]  /*5530*/  LDSM.16.M88.4 R144, [R158+0x4400] ;  /* 0x004400009e90783b */ /* 0x000ee20000000200 */
[C---:B----4-:R-:W-:Y:S07]  /*5540*/  HMMA.16816.F32.BF16 R12, R120.reuse, R128, RZ ;  /* 0x00000080780c723c */ /* 0x050fee00000418ff */
[----:B------:R-:W4:Y:S01]  /*5550*/  LDSM.16.M88.4 R148, [R158+0x4800] ;  /* 0x004800009e94783b */ /* 0x000f220000000200 */
[C---:B------:R-:W-:Y:S07]  /*5560*/  HMMA.16816.F32.BF16 R16, R120.reuse, R130, RZ ;  /* 0x000000827810723c */ /* 0x040fee00000418ff */
[----:B------:R-:W4:Y:S01]  /*5570*/  LDSM.16.M88.4 R152, [R158+0x4c00] ;  /* 0x004c00009e98783b */ /* 0x000f220000000200 */
[C---:B-----5:R-:W-:Y:S07]  /*5580*/  HMMA.16816.F32.BF16 R20, R120.reuse, R132, RZ ;  /* 0x000000847814723c */ /* 0x060fee00000418ff */
[----:B------:R-:W-:Y:S01]  /*5590*/  LDSM.16.M88.4 R124, [R157] ;  /* 0x000000009d7c783b */ /* 0x000fe20000000200 */
[C---:B------:R-:W-:Y:S07]  /*55a0*/  HMMA.16816.F32.BF16 R24, R120.reuse, R134, RZ ;  /* 0x000000867818723c */ /* 0x040fee00000418ff */
[----:B------:R-:W5:Y:S01]  /*55b0*/  LDSM.16.M88.4 R128, [R118+0x3000] ;  /* 0x003000007680783b */ /* 0x000f620000000200 */
[C---:B-1----:R-:W-:Y:S08]  /*55c0*/  HMMA.16816.F32.BF16 R28, R120.reuse, R136, RZ ;  /* 0x00000088781c723c */ /* 0x042ff000000418ff */
[C---:B------:R-:W-:Y:S08]  /*55d0*/  HMMA.16816.F32.BF16 R32, R120.reuse, R138, RZ ;  /* 0x0000008a7820723c */ /* 0x040ff000000418ff */
[C---:B---3--:R-:W-:Y:S08]  /*55e0*/  HMMA.16816.F32.BF16 R36, R120.reuse, R140, RZ ;  /* 0x0000008c7824723c */ /* 0x048ff000000418ff */
        /* <DEDUP_REMOVED lines=31> */
[----:B------:R-:W1:Y:S08]  /*57e0*/  LDSM.16.M88.4 R120, [R158+0x5000] ;  /* 0x005000009e78783b */ /* 0x000e700000000200 */
        /* <DEDUP_REMOVED lines=305> */
.L_x_2930:
[----:B------:R-:W-:Y:S05]  /*6b00*/  BSYNC.RECONVERGENT B0 ;  /* 0x0000000000007941 */ /* 0x000fea0003800200 */
.L_x_2929:
[----:B------:R-:W-:Y:S01]  /*6b10*/  @!PT LDS RZ, [RZ] ;  /* 0x00000000fffff984 */ /* 0x000fe20000000800 */
[----:B------:R-:W-:Y:S01]  /*6b20*/  @!PT LDS RZ, [RZ] ;  /* 0x00000000fffff984 */ /* 0x000fe20000000800 */
[----:B------:R-:W-:Y:S01]  /*6b30*/  @!PT LDS RZ, [RZ] ;  /* 0x00000000fffff984 */ /* 0x000fe20000000800 */
[----:B------:R2:W-:Y:S01]  /*6b40*/  LDGSTS.E.BYPASS.LTC128B.128 [R169+0x3000], desc[UR4][R164.64] ;  /* 0x03000000a4a97fae */ /* 0x0005e2000b981a04 */
[C---:B------:R-:W-:Y:S03]  /*6b50*/  LEA R10, P1, R172.reuse, R164, 0x1 ;  /* 0x000000a4ac0a7211 */ /* 0x040fe600078208ff */
[----:B------:R2:W-:Y:S01]  /*6b60*/  LDGSTS.E.BYPASS.LTC128B.128 [R169+0x5000], desc[UR4][R164.64+0x40] ;  /* 0x05000040a4a97fae */ /* 0x0005e2000b981a04 */
[----:B------:R-:W-:Y:S02]  /*6b70*/  LEA.HI.X R11, R172, R165, R173, 0x1, P1 ;  /* 0x000000a5ac0b7211 */ /* 0x000fe400008f0cad */
[C---:B------:R-:W-:Y:S01]  /*6b80*/  IADD3 R6, P1, PT, R162.reuse, R10, RZ ;  /* 0x0000000aa2067210 */ /* 0x040fe20007f3e0ff */
[----:B------:R2:W-:Y:S04]  /*6b90*/  LDGSTS.E.BYPASS.LTC128B.128 [R169+0x7000], desc[UR4][R164.64+0x80] ;  /* 0x07000080a4a97fae */ /* 0x0005e8000b981a04 */
[----:B------:R2:W-:Y:S01]  /*6ba0*/  LDGSTS.E.BYPASS.LTC128B.128 [R169+0x3800], desc[UR4][R10.64] ;  /* 0x038000000aa97fae */ /* 0x0005e2000b981a04 */
[C---:B------:R-:W-:Y:S01]  /*6bb0*/  IMAD.X R7, R163.reuse, 0x1, R11, P1 ;  /* 0x00000001a3077824 */ /* 0x040fe200008e060b */
[----:B------:R-:W-:Y:S02]  /*6bc0*/  IADD3 R4, P1, PT, R162, R6, RZ ;  /* 0x00000006a2047210 */ /* 0x000fe40007f3e0ff */
        /* <DEDUP_REMOVED lines=10> */
.L_x_2928:
[----:B------:R-:W-:Y:S05]  /*6c70*/  BSYNC.RECONVERGENT B1 ;  /* 0x0000000000017941 */ /* 0x000fea0003800200 */
.L_x_2927:
[----:B------:R-:W3:Y:S01]  /*6c80*/  LD.E R53, desc[UR4][R2.64+0xdc] ;  /* 0x0000dc0402357980 */ /* 0x000ee2000c101900 */
[----:B-1----:R-:W-:Y:S02]  /*6c90*/  FMNMX3.FTZ R0, R119, R228, R226, !PT ;  /* 0x000000e477007276 */ /* 0x002fe400078100e2 */
[----:B--2---:R-:W-:Y:S01]  /*6ca0*/  FMNMX3.FTZ R5, R117, R232, R230, !PT ;  /* 0x000000e875057276 */ /* 0x004fe200078100e6 */
        /* <DEDUP_REMOVED lines=472> */
.L_x_2924:
        /* <DEDUP_REMOVED lines=15> */
.L_x_2939:
        /* <DEDUP_REMOVED lines=188> */
.L_x_2934:
[----:B------:R-:W-:Y:S05]  /*96e0*/  BSYNC.RECONVERGENT B0 ;  /* 0x0000000000007941 */ /* 0x000fea0003800200 */
.L_x_2933:
        /* <DEDUP_REMOVED lines=8> */
[----:B-1----:R-:W-:Y:S05]  /*9770*/  RET.REL.NODEC R166 `(_ZN5flash24flash_fwd_splitkv_kernelI23Flash_fwd_kernel_traitsILi96ELi64ELi128ELi4ELb0ELb0EN7cutlass10bfloat16_tE19Flash_kernel_traitsILi96ELi64ELi128ELi4ES3_EELb0ELb0ELb0ELb1ELb1ELb1ELb0ELb0EEEvNS_16Flash_fwd_paramsE) ;  /* 0xffffff68a6207950 */ /* 0x002fea0003c3ffff */
.L_x_2932:
[----:B------:R-:W-:Y:S01]  /*9780*/  MOV R5, 0x2 ;  /* 0x0000000200057802 */ /* 0x000fe20000000f00 */
[----:B------:R-:W-:Y:S01]  /*9790*/  IMAD.MOV.U32 R4, RZ, RZ, 0x1f ;  /* 0x0000001fff047424 */ /* 0x000fe200078e00ff */
[----:B------:R-:W-:-:S07]  /*97a0*/  MOV R6, 0xffffffff ;  /* 0xffffffff00067802 */ /* 0x000fce0000000f00 */
[----:B-----5:R-:W-:Y:S05]  /*97b0*/  WARPSYNC.COLLECTIVE R6, `(.L_x_2935) ;  /* 0x0000000006087348 */ /* 0x020fea0003c00000 */
[----:B------:R1:W2:Y:S02]  /*97c0*/  SHFL.BFLY P0, R14, R185, R5, R4 ;  /* 0x0c000005b90e7389 */ /* 0x0002a40000000004 */
[----:B-12--5:R-:W-:Y:S05]  /*97d0*/  ENDCOLLECTIVE ;  /* 0x000000000000791b */ /* 0x026fea0003800000 */
.L_x_2935:
[----:B------:R-:W-:Y:S02]  /*97e0*/  IMAD.MOV.U32 R10, RZ, RZ, R14 ;  /* 0x000000ffff0a7224 */ /* 0x000fe400078e000e */
[----:B------:R-:W-:Y:S02]  /*97f0*/  IMAD.MOV.U32 R5, RZ, RZ, 0x1 ;  /* 0x00000001ff057424 */ /* 0x000fe400078e00ff */
[----:B------:R-:W-:-:S05]  /*9800*/  FADD.FTZ R13, R10, R185 ;  /* 0x000000b90a0d7221 */ /* 0x000fca0000010000 */
[----:B------:R-:W-:-:S07]  /*9810*/  MOV R185, R13 ;  /* 0x0000000d00b97202 */ /* 0x000fce0000000f00 */
[----:B------:R-:W-:Y:S05]  /*9820*/  WARPSYNC.COLLECTIVE R6, `(.L_x_2936) ;  /* 0x0000000006087348 */ /* 0x000fea0003c00000 */
[----:B------:R1:W2:Y:S02]  /*9830*/  SHFL.BFLY P0, R14, R185, R5, R4 ;  /* 0x0c000005b90e7389 */ /* 0x0002a40000000004 */
[----:B-12---:R-:W-:Y:S05]  /*9840*/  ENDCOLLECTIVE ;  /* 0x000000000000791b */ /* 0x006fea0003800000 */
.L_x_2936:
[----:B------:R-:W-:Y:S01]  /*9850*/  MOV R185, R186 ;  /* 0x000000ba00b97202 */ /* 0x000fe20000000f00 */
[----:B------:R-:W-:Y:S01]  /*9860*/  IMAD.MOV.U32 R5, RZ, RZ, 0x2 ;  /* 0x00000002ff057424 */ /* 0x000fe200078e00ff */
[----:B------:R-:W-:-:S07]  /*9870*/  MOV R10, R14 ;  /* 0x0000000e000a7202 */ /* 0x000fce0000000f00 */
[----:B------:R-:W-:Y:S05]  /*9880*/  WARPSYNC.COLLECTIVE R6, `(.L_x_2937) ;  /* 0x0000000006087348 */ /* 0x000fea0003c00000 */
[----:B------:R1:W2:Y:S02]  /*9890*/  SHFL.BFLY P0, R14, R185, R5, R4 ;  /* 0x0c000005b90e7389 */ /* 0x0002a40000000004 */
[----:B-12---:R-:W-:Y:S05]  /*98a0*/  ENDCOLLECTIVE ;  /* 0x000000000000791b */ /* 0x006fea0003800000 */
.L_x_2937:
[----:B------:R-:W-:Y:S01]  /*98b0*/  FADD.FTZ R10, R13, R10 ;  /* 0x0000000a0d0a7221 */ /* 0x000fe20000010000 */
[----:B------:R-:W-:Y:S01]  /*98c0*/  FADD.FTZ R12, R14, R186 ;  /* 0x000000ba0e0c7221 */ /* 0x000fe20000010000 */
[----:B------:R-:W-:-:S04]  /*98d0*/  MOV R5, 0x1 ;  /* 0x0000000100057802 */ /* 0x000fc80000000f00 */
[----:B------:R-:W-:-:S07]  /*98e0*/  MOV R185, R12 ;  /* 0x0000000c00b97202 */ /* 0x000fce0000000f00 */
[----:B------:R-:W-:Y:S05]  /*98f0*/  WARPSYNC.COLLECTIVE R6, `(.L_x_2938) ;  /* 0x0000000006087348 */ /* 0x000fea0003c00000 */
[----:B------:R1:W2:Y:S02]  /*9900*/  SHFL.BFLY P0, R14, R185, R5, R4 ;  /* 0x0c000005b90e7389 */ /* 0x0002a40000000004 */
[----:B-12---:R-:W-:Y:S05]  /*9910*/  ENDCOLLECTIVE ;  /* 0x000000000000791b */ /* 0x006fea0003800000 */
.L_x_2938:
[----:B------:R-:W-:Y:S05]  /*9920*/  BRA `(.L_x_2939) ;  /* 0xfffffff0007c7947 */ /* 0x000fea000383ffff */
.L_x_2940:
        /* <DEDUP_REMOVED lines=13> */
.L_x_11613:


//--------------------- .text._ZN5flash24flash_fwd_splitkv_kernelI23Flash_fwd_kernel_traitsILi96ELi64ELi128ELi4ELb0ELb0EN7cutlass10bfloat16_tE19Flash_kernel_traitsILi96ELi64ELi128ELi4ES3_EELb0ELb0ELb1ELb0ELb0ELb0ELb0ELb0EEEvNS_16Flash_fwd_paramsE --------------------------
	.section	.text._ZN5flash24flash_fwd_splitkv_kernelI23Flash_fwd_kernel_traitsILi96ELi64ELi128ELi4ELb0ELb0EN7cutlass10bfloat16_tE19Flash_kernel_traitsILi96ELi64ELi128ELi4ES3_EELb0ELb0ELb1ELb0ELb0ELb0ELb0ELb0EEEvNS_16Flash_fwd_paramsE,"ax",@progbits
	.align	128
        .global         _ZN5flash24flash_fwd_splitkv_kernelI23Flash_fwd_kernel_traitsILi96ELi64ELi128ELi4ELb0ELb0EN7cutlass10bfloat16_tE19Flash_kernel_traitsILi96ELi64ELi128ELi4ES3_EELb0ELb0ELb1ELb0ELb0ELb0ELb0ELb0EEEvNS_16Flash_fwd_paramsE
        .type           _ZN5flash24flash_fwd_splitkv_kernelI23Flash_fwd_kernel_traitsILi96ELi64ELi128ELi4ELb0ELb0EN7cutlass10bfloat16_tE19Flash_kernel_traitsILi96ELi64ELi128ELi4ES3_EELb0ELb0ELb1ELb0ELb0ELb0ELb0ELb0EEEvNS_16Flash_fwd_paramsE,@function
        .size           _ZN5flash24flash_fwd_splitkv_kernelI23Flash_fwd_kernel_traitsILi96ELi64ELi128ELi4ELb0ELb0EN7cutlass10bfloat16_tE19Flash_kernel_traitsILi96ELi64ELi128ELi4ES3_EELb0ELb0ELb1ELb0ELb0ELb0ELb0ELb0EEEvNS_16Flash_fwd_paramsE,(.L_x_11614 - _ZN5flash24flash_fwd_splitkv_kernelI23Flash_fwd_kernel_traitsILi96ELi64ELi128ELi4ELb0ELb0EN7cutlass10bfloat16_tE19Flash_kernel_traitsILi96ELi64ELi128ELi4ES3_EELb0ELb0ELb1ELb0ELb0ELb0ELb0ELb0EEEvNS_16Flash_fwd_paramsE)
        .other          _ZN5flash24flash_fwd_splitkv_kernelI23Flash_fwd_kernel_traitsILi96ELi64ELi128ELi4ELb0ELb0EN7cutlass10bfloat16_tE19Flash_kernel_traitsILi96ELi64ELi128ELi4ES3_EELb0ELb0ELb1ELb0ELb0ELb0ELb0ELb0EEEvNS_16Flash_fwd_paramsE,@"STO_CUDA_ENTRY STV_DEFAULT"
_ZN5flash24flash_fwd_splitkv_kernelI23Flash_fwd_kernel_traitsILi96ELi64ELi128ELi4ELb0ELb0EN7cutlass10bfloat16_tE19Flash_kernel_traitsILi96ELi64ELi128ELi4ES3_EELb0ELb0ELb1ELb0ELb0ELb0ELb0ELb0EEEvNS_16Flash_fwd_paramsE:
.text._ZN5flash24flash_fwd_splitkv_kernelI23Flash_fwd_kernel_traitsILi96ELi64ELi128ELi4ELb0ELb0EN7cutlass10bfloat16_tE19Flash_kernel_traitsILi96ELi64ELi128ELi4ES3_EELb0ELb0ELb1ELb0ELb0ELb0ELb0ELb0EEEvNS_16Flash_fwd_paramsE:
[----:B------:R-:W-:Y:S01]  /*0000*/  LDC R1, c[0x0][0x37c] ;  /* 0x0000df00ff017b82 */ /* 0x000fe20000000800 */
[----:B------:R-:W1:Y:S07]  /*0010*/  S2R R9, SR_CTAID.X ;  /* 0x0000000000097919 */ /* 0x000e6e0000002500 */
[----:B------:R-:W2:Y:S01]  /*0020*/  LDC.64 R2, c[0x0][0x348] ;  /* 0x0000d200ff027b82 */ /* 0x000ea20000000a00 */
[----:B------:R-:W-:Y:S01]  /*0030*/  BSSY.RECONVERGENT B2, `(.L_x_2941) ;  /* 0x0000005000027945 */ /* 0x000fe20003800200 */
[----:B------:R-:W-:Y:S01]  /*0040*/  MOV R176, 0x80 ;  /* 0x0000008000b07802 */ /* 0x000fe20000000f00 */
[----:B------:R-:W3:Y:S01]  /*0050*/  S2R R177, SR_CTAID.Y ;  /* 0x0000000000b17919 */ /* 0x000ee20000002600 */
[----:B------:R-:W4:Y:S05]  /*0060*/  S2R R178, SR_CTAID.Z ;  /* 0x0000000000b27919 */ /* 0x000f2a0000002700 */
[----:B-1234-:R-:W-:Y:S05]  /*0070*/  CALL.REL.NOINC `($_ZN5flash24flash_fwd_splitkv_kernelI23Flash_fwd_kernel_traitsILi96ELi64ELi128ELi4ELb0ELb0EN7cutlass10bfloat16_tE19Flash_kernel_traitsILi96ELi64ELi128ELi4ES3_EELb0ELb0ELb1ELb0ELb0ELb0ELb0ELb0EEEvNS_16Flash_fwd_paramsE$_ZN5flash30compute_attn_1rowblock_splitkvI23Flash_fwd_kernel_traitsILi96ELi64ELi128ELi4ELb0ELb0EN7cutlass10bfloat16_tE19Flash_kernel_traitsILi96ELi64ELi128ELi4ES3_EELb0ELb0ELb1ELb0ELb0ELb0ELb0ELb0ENS_16Flash_fwd_paramsEEEvRKT8_iiiii) ;  /* 0x0000000000087944 */ /* 0x01efea0003c00000 */
[----:B------:R-:W-:Y:S05]  /*0080*/  BSYNC.RECONVERGENT B2 ;  /* 0x0000000000027941 */ /* 0x000fea0003800200 */
.L_x_2941:
[----:B------:R-:W-:Y:S05]  /*0090*/  EXIT ;  /* 0x000000000000794d */ /* 0x000fea0003800000 */
        .type           $_ZN5flash24flash_fwd_splitkv_kernelI23Flash_fwd_kernel_traitsILi96ELi64ELi128ELi4ELb0ELb0EN7cutlass10bfloat16_tE19Flash_kernel_traitsILi96ELi64ELi128ELi4ES3_EELb0ELb0ELb1ELb0ELb0ELb0ELb0ELb0EEEvNS_16Flash_fwd_paramsE$_ZN5flash30compute_attn_1rowblock_splitkvI23Flash_fwd_kernel_traitsILi96ELi64ELi128ELi4ELb0ELb0EN7cutlass10bfloat16_tE19Flash_kernel_traitsILi96ELi64ELi128ELi4ES3_EELb0ELb0ELb1ELb0ELb0ELb0ELb0ELb0ENS_16Flash_fwd_paramsEEEvRKT8_iiiii,@function
        .size           $_ZN5flash24flash_fwd_splitkv_kernelI23Flash_fwd_kernel_traitsILi96ELi64ELi128ELi4ELb0ELb0EN7cutlass10bfloat16_tE19Flash_kernel_traitsILi96ELi64ELi128ELi4ES3_EELb0ELb0ELb1ELb0ELb0ELb0ELb0ELb0EEEvNS_16Flash_fwd_paramsE$_ZN5flash30compute_attn_1rowblock_splitkvI23Flash_fwd_kernel_traitsILi96ELi64ELi128ELi4ELb0ELb0EN7cutlass10bfloat16_tE19Flash_kernel_traitsILi96ELi64ELi128ELi4ES3_EELb0ELb0ELb1ELb0ELb0ELb0ELb0ELb0ENS_16Flash_fwd_paramsEEEvRKT8_iiiii,(.L_x_11614 - $_ZN5flash24flash_fwd_splitkv_kernelI23Flash_fwd_kernel_traitsILi96ELi64ELi128ELi4ELb0ELb0EN7cutlass10bfloat16_tE19Flash_kernel_traitsILi96ELi64ELi128ELi4ES3_EELb0ELb0ELb1ELb0ELb0ELb0ELb0ELb0EEEvNS_16Flash_fwd_paramsE$_ZN5flash30compute_attn_1rowblock_splitkvI23Flash_fwd_kernel_traitsILi96ELi64ELi128ELi4ELb0ELb0EN7cutlass10bfloat16_tE19Flash_kernel_traitsILi96ELi64ELi128ELi4ES3_EELb0ELb0ELb1ELb0ELb0ELb0ELb0ELb0ENS_16Flash_fwd_paramsEEEvRKT8_iiiii)
$_ZN5flash24flash_fwd_splitkv_kernelI23Flash_fwd_kernel_traitsILi96ELi64ELi128ELi4ELb0ELb0EN7cutlass10bfloat16_tE19Flash_kernel_traitsILi96ELi64ELi128ELi4ES3_EELb0ELb0ELb1ELb0ELb0ELb0ELb0ELb0EEEvNS_16Flash_fwd_paramsE$_ZN5flash30compute_attn_1rowblock_splitkvI23Flash_fwd_kernel_traitsILi96ELi64ELi128ELi4ELb0ELb0EN7cutlass10bfloat16_tE19Flash_kernel_traitsILi96ELi64ELi128ELi4ES3_EELb0ELb0ELb1ELb0ELb0ELb0ELb0ELb0ENS_16Flash_fwd_paramsEEEvRKT8_iiiii:
        /* <DEDUP_REMOVED lines=39> */
.L_x_2943:
[----:B------:R-:W-:Y:S05]  /*0310*/  BSYNC.RECONVERGENT B0 ;  /* 0x0000000000007941 */ /* 0x000fea0003800200 */
.L_x_2942:
[----:B------:R-:W-:Y:S04]  /*0320*/  BSSY.RECONVERGENT B0, `(.L_x_2944) ;  /* 0x0000007000007945 */ /* 0x000fe80003800200 */
[----:B------:R-:W-:Y:S05]  /*0330*/  @!P3 BRA `(.L_x_2945) ;  /* 0x000000000014b947 */ /* 0x000fea0003800000 */
[----:B-----5:R-:W2:Y:S02]  /*0340*/  LD.E.U8 R5, desc[UR4][R2.64+0x1b2] ;  /* 0x0001b20402057980 */ /* 0x020ea4000c101100 */
[----:B--2---:R-:W-:-:S13]  /*0350*/  ISETP.NE.AND P1, PT, R5, RZ, PT ;  /* 0x000000ff0500720c */ /* 0x004fda0003f25270 */
[----:B------:R-:W2:Y:S02]  /*0360*/  @P1 LD.E R8, desc[UR4][R14.64+0x4] ;  /* 0x000004040e081980 */ /* 0x000ea4000c101900 */
[----:B--2---:R-:W-:-:S06]  /*0370*/  @P1 IADD3 R5, PT, PT, R8, -R17, RZ ;  /* 0x8000001108051210 */ /* 0x004fcc0007ffe0ff */
[----:B------:R2:W5:Y:S02]  /*0380*/  @!P1 LD.E R5, desc[UR4][R14.64] ;  /* 0x000000040e059980 */ /* 0x000564000c101900 */
.L_x_2945:
[----:B------:R-:W-:Y:S05]  /*0390*/  BSYNC.RECONVERGENT B0 ;  /* 0x0000000000007941 */ /* 0x000fea0003800200 */
.L_x_2944:
        /* <DEDUP_REMOVED lines=8> */
.L_x_2947:
[----:B------:R-:W4:Y:S01]  /*0420*/  LD.E.64 R6, desc[UR4][R2.64+0x108] ;  /* 0x0001080402067980 */ /* 0x000f22000c101b00 */
[----:B------:R-:W-:Y:S01]  /*0430*/  BSSY.RECONVERGENT B0, `(.L_x_2949) ;  /* 0x0000006000007945 */ /* 0x000fe20003800200 */
[----:B------:R-:W-:Y:S01]  /*0440*/  IMAD.MOV.U32 R124, RZ, RZ, RZ ;  /* 0x000000ffff7c7224 */ /* 0x000fe200078e00ff */
[----:B----4-:R-:W-:-:S04]  /*0450*/  ISETP.NE.U32.AND P0, PT, R6, RZ, PT ;  /* 0x000000ff0600720c */ /* 0x010fc80003f05070 */
[----:B------:R-:W-:-:S13]  /*0460*/  ISETP.NE.AND.EX P0, PT, R7, RZ, PT, P0 ;  /* 0x000000ff0700720c */ /* 0x000fda0003f05300 */
[----:B------:R-:W-:Y:S05]  /*0470*/  @!P0 BRA `(.L_x_2950) ;  /* 0x0000000000048947 */ /* 0x000fea0003800000 */
[----:B------:R4:W5:Y:S02]  /*0480*/  LD.E R124, desc[UR4][R2.64+0xbc] ;  /* 0x0000bc04027c7980 */ /* 0x000964000c101900 */
.L_x_2950:
[----:B------:R-:W-:Y:S05]  /*0490*/  BSYNC.RECONVERGENT B0 ;  /* 0x0000000000007941 */ /* 0x000fea0003800200 */
.L_x_2949:
[----:B-----5:R-:W-:Y:S02]  /*04a0*/  IADD3 R124, PT, PT, R124, R5, -R12 ;  /* 0x000000057c7c7210 */ /* 0x020fe40007ffe80c */
.L_x_2948:
[----:B------:R-:W-:Y:S05]  /*04b0*/  BSYNC.RECONVERGENT B1 ;  /* 0x0000000000017941 */ /* 0x000fea0003800200 */
.L_x_2946:
[----:B------:R-:W-:Y:S01]  /*04c0*/  IMAD.SHL.U32 R182, R9, 0x40, RZ ;  /* 0x0000004009b67824 */ /* 0x000fe200078e00ff */
[----:B------:R-:W-:Y:S01]  /*04d0*/  MOV R6, R176 ;  /* 0x000000b000067202 */ /* 0x000fe20000000f00 */
[----:B------:R-:W-:-:S03]  /*04e0*/  IMAD.MOV.U32 R7, RZ, RZ, 0x0 ;  /* 0x00000000ff077424 */ /* 0x000fc600078e00ff */
[----:B------:R-:W-:-:S13]  /*04f0*/  ISETP.GT.AND P0, PT, R125, R182, PT ;  /* 0x000000b67d00720c */ /* 0x000fda0003f04270 */
[----:B-1234-:R-:W-:Y:S05]  /*0500*/  @!P0 RET.REL.NODEC R6 `(_ZN5flash24flash_fwd_splitkv_kernelI23Flash_fwd_kernel_traitsILi96ELi64ELi128ELi4ELb0ELb0EN7cutlass10bfloat16_tE19Flash_kernel_traitsILi96ELi64ELi128ELi4ES3_EELb0ELb0ELb1ELb0ELb0ELb0ELb0ELb0EEEvNS_16Flash_fwd_paramsE) ;  /* 0xfffffff806bc8950 */ /* 0x01efea0003c3ffff */
        /* <DEDUP_REMOVED lines=70> */
.L_x_2953:
[----:B------:R-:W-:Y:S05]  /*0970*/  BSYNC.RECONVERGENT B0 ;  /* 0x0000000000007941 */ /* 0x000fea0003800200 */
.L_x_2952:
        /* <DEDUP_REMOVED lines=18> */
.L_x_2955:
[----:B------:R-:W-:Y:S05]  /*0aa0*/  BSYNC.RECONVERGENT B0 ;  /* 0x0000000000007941 */ /* 0x000fea0003800200 */
.L_x_2954:
[----:B------:R-:W-:Y:S01]  /*0ab0*/  MOV R177, 0x0 ;  /* 0x0000000000b17802 */ /* 0x000fe20000000f00 */
[----:B------:R1:W-:Y:S03]  /*0ac0*/  @!P6 ST.E desc[UR4][R6.64], R3 ;  /* 0x000000030600e985 */ /* 0x0003e6000c101904 */
[----:B-12--5:R-:W-:Y:S05]  /*0ad0*/  @P5 RET.REL.NODEC R176 `(_ZN5flash24flash_fwd_splitkv_kernelI23Flash_fwd_kernel_traitsILi96ELi64ELi128ELi4ELb0ELb0EN7cutlass10bfloat16_tE19Flash_kernel_traitsILi96ELi64ELi128ELi4ES3_EELb0ELb0ELb1ELb0ELb0ELb0ELb0ELb0EEEvNS_16Flash_fwd_paramsE) ;  /* 0xfffffff4b0485950 */ /* 0x026fea0003c3ffff */
[----:B------:R-:W-:Y:S02]  /*0ae0*/  MOV R3, 0x7f800000 ;  /* 0x7f80000000037802 */ /* 0x000fe40000000f00 */
[----:B------:R-:W-:-:S03]  /*0af0*/  MOV R177, 0x0 ;  /* 0x0000000000b17802 */ /* 0x000fc60000000f00 */
[----:B------:R1:W-:Y:S02]  /*0b00*/  ST.E desc[UR4][R6.64+0x80], R3 ;  /* 0x0000800306007985 */ /* 0x0003e4000c101904 */
[----:B-1----:R-:W-:Y:S05]  /*0b10*/  RET.REL.NODEC R176 `(_ZN5flash24flash_fwd_splitkv_kernelI23Flash_fwd_kernel_traitsILi96ELi64ELi128ELi4ELb0ELb0EN7cutlass10bfloat16_tE19Flash_kernel_traitsILi96ELi64ELi128ELi4ES3_EELb0ELb0ELb1ELb0ELb0ELb0ELb0ELb0EEEvNS_16Flash_fwd_paramsE) ;  /* 0xfffffff4b0387950 */ /* 0x002fea0003c3ffff */
.L_x_2951:
        /* <DEDUP_REMOVED lines=19> */
[----:B------:R-:W4:Y:S04]  /*0c50*/  LD.E.64 R20, desc[UR4][R2.64+0x50] ;  /* 0x0000500402147980 */ /* 0x000f28000c101b00 */
[----:B------:R1:W5:Y:S04]  /*0c60*/  LD.E.64 R18, desc[UR4][R2.64+0x58] ;  /* 0x0000580402127980 */ /* 0x000368000c101b00 */
[----:B------:R1:W5:Y:S01]  /*0c70*/  LD.E.64 R166, desc[UR4][R2.64+0x40] ;  /* 0x0000400402a67980 */ /* 0x000362000c101b00 */
[----:B--2---:R-:W-:-:S04]  /*0c80*/  IABS R8, R14 ;  /* 0x0000000e00087213 */ /* 0x004fc80000000000 */
[----:B-----5:R-:W2:Y:S08]  /*0c90*/  I2F.RP R10, R8 ;  /* 0x00000008000a7306 */ /* 0x020eb00000209400 */
[----:B--2---:R-:W2:Y:S02]  /*0ca0*/  MUFU.RCP R16, R10 ;  /* 0x0000000a00107308 */ /* 0x004ea40000001000 */
[----:B--2---:R-:W-:-:S06]  /*0cb0*/  VIADD R16, R16, 0xffffffe ;  /* 0x0ffffffe10107836 */ /* 0x004fcc0000000000 */
[----:B------:R-:W2:Y:S01]  /*0cc0*/  F2I.FTZ.U32.TRUNC.NTZ R17, R16 ;  /* 0x0000001000117305 */ /* 0x000ea2000021f000 */
[----:B------:R-:W-:Y:S01]  /*0cd0*/  IABS R0, R14 ;  /* 0x0000000e00007213 */ /* 0x000fe20000000000 */
[----:B--2---:R-:W-:Y:S01]  /*0ce0*/  IMAD.MOV R11, RZ, RZ, -R17 ;  /* 0x000000ffff0b7224 */ /* 0x004fe200078e0a11 */
[----:B------:R-:W-:-:S03]  /*0cf0*/  MOV R16, RZ ;  /* 0x000000ff00107202 */ /* 0x000fc60000000f00 */
[----:B------:R-:W-:-:S04]  /*0d00*/  IMAD R11, R11, R8, RZ ;  /* 0x000000080b0b7224 */ /* 0x000fc800078e02ff */
        /* <DEDUP_REMOVED lines=12> */
[----:B------:R-:W-:-:S06]  /*0dd0*/  IMAD.WIDE.U32 R16, R12, R177, RZ ;  /* 0x000000b10c107225 */ /* 0x000fcc00078e00ff */
        /* <DEDUP_REMOVED lines=9> */
[----:B------:R-:W3:Y:S01]  /*0e70*/  LD.E R8, desc[UR4][R26.64] ;  /* 0x000000041a087980 */ /* 0x000ee2000c101900 */
        /* <DEDUP_REMOVED lines=25> */
[----:B------:R-:W-:-:S04]  /*1010*/  IMAD R10, R165, R7, RZ ;  /* 0x00000007a50a7224 */ /* 0x000fc800078e02ff */
[----:B------:R-:W-:Y:S01]  /*1020*/  IMAD R10, R164, R15, R10 ;  /* 0x0000000fa40a7224 */ /* 0x000fe200078e020a */
[----:B---3--:R-:W-:Y:S01]  /*1030*/  SHF.R.S32.HI R0, RZ, 0x1f, R8 ;  /* 0x0000001fff007819 */ /* 0x008fe20000011408 */
[-C--:B------:R-:W-:Y:S02]  /*1040*/  IMAD R11, R23, R8.reuse, RZ ;  /* 0x00000008170b7224 */ /* 0x080fe400078e02ff */
[----:B------:R-:W-:-:S04]  /*1050*/  IMAD.WIDE.U32 R24, R22, R8, RZ ;  /* 0x0000000816187225 */ /* 0x000fc800078e00ff */
[----:B------:R-:W-:Y:S02]  /*1060*/  IMAD R11, R22, R0, R11 ;  /* 0x00000000160b7224 */ /* 0x000fe400078e020b */
[----:B------:R-:W-:-:S03]  /*1070*/  IMAD.MOV.U32 R23, RZ, RZ, R13 ;  /* 0x000000ffff177224 */ /* 0x000fc600078e000d */
[----:B------:R-:W-:Y:S02]  /*1080*/  IADD3 R25, PT, PT, R25, R11, RZ ;  /* 0x0000000b19197210 */ /* 0x000fe40007ffe0ff */
[----:B------:R-:W-:Y:S02]  /*1090*/  @!P0 IADD3 R23, PT, PT, -R23, RZ, RZ ;  /* 0x000000ff17178210 */ /* 0x000fe40007ffe1ff */
[----:B------:R-:W-:Y:S01]  /*10a0*/  @!P1 LOP3.LUT R23, RZ, R5, RZ, 0x33, !PT ;  /* 0x00000005ff179212 */ /* 0x000fe200078e33ff */
[----:B------:R-:W-:-:S04]  /*10b0*/  IMAD.WIDE.U32 R24, R7, R164, R24 ;  /* 0x000000a407187225 */ /* 0x000fc800078e0018 */
[----:B------:R-:W-:Y:S01]  /*10c0*/  IMAD.IADD R25, R25, 0x1, R10 ;  /* 0x0000000119197824 */ /* 0x000fe200078e020a */
[----:B------:R-:W-:Y:S01]  /*10d0*/  SHF.R.S32.HI R10, RZ, 0x1f, R23 ;  /* 0x0000001fff0a7819 */ /* 0x000fe20000011417 */
[----:B------:R-:W-:Y:S02]  /*10e0*/  IMAD R13, R21, R23, RZ ;  /* 0x00000017150d7224 */ /* 0x000fe400078e02ff */
[----:B--2---:R-:W-:Y:S02]  /*10f0*/  IMAD R11, R17, R8, RZ ;  /* 0x00000008110b7224 */ /* 0x004fe400078e02ff */
        /* <DEDUP_REMOVED lines=8> */
[----:B-1----:R-:W-:Y:S05]  /*1180*/  BRA `(.L_x_2958) ;  /* 0x0000000400347947 */ /* 0x002fea0003800000 */
.L_x_2957:
        /* <DEDUP_REMOVED lines=43> */
[----:B------:R-:W-:Y:S01]  /*1440*/  @!P3 MOV R14, R26 ;  /* 0x0000001a000eb202 */ /* 0x000fe20000000f00 */
[----:B------:R-:W-:Y:S01]  /*1450*/  @P3 IMAD.MOV.U32 R14, RZ, RZ, R24 ;  /* 0x000000ffff0e3224 */ /* 0x000fe200078e0018 */
[----:B------:R-:W-:-:S02]  /*1460*/  LEA R7, R6, 0xffffff80, 0x7 ;  /* 0xffffff8006077811 */ /* 0x000fc400078e38ff */
[----:B------:R-:W-:Y:S01]  /*1470*/  @P3 IADD3 R15, PT, PT, R25, R8, RZ ;  /* 0x00000008190f3210 */ /* 0x000fe20007ffe0ff */
[----:B------:R-:W-:Y:S01]  /*1480*/  @!P3 IMAD R0, R167, R12, RZ ;  /* 0x0000000ca700b224 */ /* 0x000fe200078e02ff */
[----:B------:R-:W-:Y:S02]  /*1490*/  @!P3 SHF.R.S32.HI R11, RZ, 0x1f, R12 ;  /* 0x0000001fff0bb819 */ /* 0x000fe4000001140c */
[----:B------:R-:W-:Y:S01]  /*14a0*/  @P2 IADD3 R13, PT, PT, R13, 0x1, RZ ;  /* 0x000000010d0d2810 */ /* 0x000fe20007ffe0ff */
[----:B------:R-:W-:-:S03]  /*14b0*/  IMAD.WIDE.U32 R24, R164, R7, R14 ;  /* 0x00000007a4187225 */ /* 0x000fc600078e000e */
[----:B------:R-:W-:Y:S01]  /*14c0*/  @!P1 IADD3 R13, PT, PT, -R13, RZ, RZ ;  /* 0x000000ff0d0d9210 */ /* 0x000fe20007ffe1ff */
[----:B------:R-:W-:Y:S01]  /*14d0*/  IMAD R8, R165, R7, RZ ;  /* 0x00000007a5087224 */ /* 0x000fe200078e02ff */
[----:B------:R-:W-:Y:S01]  /*14e0*/  @!P0 LOP3.LUT R13, RZ, R5, RZ, 0x33, !PT ;  /* 0x00000005ff0d8212 */ /* 0x000fe200078e33ff */
[----:B------:R-:W-:Y:S01]  /*14f0*/  @!P3 IMAD.WIDE.U32 R14, R166, R12, RZ ;  /* 0x0000000ca60eb225 */ /* 0x000fe200078e00ff */
[----:B------:R-:W-:-:S03]  /*1500*/  @P3 IADD3 R12, PT, PT, R12, R17, RZ ;  /* 0x000000110c0c3210 */ /* 0x000fc60007ffe0ff */
[----:B------:R-:W-:Y:S01]  /*1510*/  @!P3 IMAD R0, R11, R166, R0 ;  /* 0x000000a60b00b224 */ /* 0x000fe200078e0200 */
[----:B------:R-:W-:Y:S01]  /*1520*/  @!P3 SHF.R.S32.HI R11, RZ, 0x1f, R10 ;  /* 0x0000001fff0bb819 */ /* 0x000fe2000001140a */
[----:B------:R-:W-:Y:S01]  /*1530*/  IMAD.IADD R25, R25, 0x1, R8 ;  /* 0x0000000119197824 */ /* 0x000fe200078e0208 */
[----:B------:R-:W-:Y:S01]  /*1540*/  @!P3 MOV R16, R14 ;  /* 0x0000000e0010b202 */ /* 0x000fe20000000f00 */
[----:B------:R-:W-:Y:S01]  /*1550*/  @!P3 IMAD.IADD R17, R15, 0x1, R0 ;  /* 0x000000010f11b824 */ /* 0x000fe200078e0200 */
[----:B------:R-:W-:Y:S01]  /*1560*/  SHF.R.S32.HI R8, RZ, 0x1f, R13 ;  /* 0x0000001fff087819 */ /* 0x000fe2000001140d */
[----:B------:R-:W-:Y:S02]  /*1570*/  @!P3 IMAD R0, R21, R10, RZ ;  /* 0x0000000a1500b224 */ /* 0x000fe400078e02ff */
[----:B------:R-:W-:Y:S02]  /*1580*/  IMAD R15, R23, R13, RZ ;  /* 0x0000000d170f7224 */ /* 0x000fe400078e02ff */
[----:B------:R-:W-:-:S02]  /*1590*/  @!P3 IMAD R0, R20, R11, R0 ;  /* 0x0000000b1400b224 */ /* 0x000fc400078e0200 */
[----:B------:R-:W-:-:S04]  /*15a0*/  @!P3 IMAD.WIDE.U32 R16, R20, R10, R16 ;  /* 0x0000000a1410b225 */ /* 0x000fc800078e0010 */
[----:B------:R-:W-:-:S04]  /*15b0*/  IMAD.WIDE.U32 R24, R22, R13, R24 ;  /* 0x0000000d16187225 */ /* 0x000fc800078e0018 */
[----:B------:R-:W-:Y:S02]  /*15c0*/  IMAD R15, R22, R8, R15 ;  /* 0x00000008160f7224 */ /* 0x000fe400078e020f */
[----:B------:R-:W-:Y:S01]  /*15d0*/  @P3 IMAD.WIDE.U32 R20, R166, R12, RZ ;  /* 0x0000000ca6143225 */ /* 0x000fe200078e00ff */
[----:B------:R-:W-:-:S03]  /*15e0*/  @!P3 IADD3 R0, PT, PT, R17, R0, RZ ;  /* 0x000000001100b210 */ /* 0x000fc60007ffe0ff */
[----:B------:R-:W-:Y:S01]  /*15f0*/  @P3 IMAD R10, R167, R12, RZ ;  /* 0x0000000ca70a3224 */ /* 0x000fe200078e02ff */
[----:B------:R-:W-:Y:S01]  /*1600*/  IADD3 R13, PT, PT, R25, R15, RZ ;  /* 0x0000000f190d7210 */ /* 0x000fe20007ffe0ff */
[----:B------:R-:W-:Y:S01]  /*1610*/  @!P3 IMAD.MOV.U32 R8, RZ, RZ, R16 ;  /* 0x000000ffff08b224 */ /* 0x000fe200078e0010 */
[----:B------:R-:W-:Y:S01]  /*1620*/  MOV R14, R24 ;  /* 0x00000018000e7202 */ /* 0x000fe20000000f00 */
[----:B------:R-:W-:Y:S01]  /*1630*/  @P3 IMAD.IADD R0, R21, 0x1, R10 ;  /* 0x0000000115003824 */ /* 0x000fe200078e020a */
[----:B------:R-:W-:Y:S02]  /*1640*/  @P3 MOV R8, R20 ;  /* 0x0000001400083202 */ /* 0x000fe40000000f00 */
[----:B-1----:R-:W-:Y:S02]  /*1650*/  MOV R15, RZ ;  /* 0x000000ff000f7202 */ /* 0x002fe40000000f00 */
.L_x_2958:
[----:B------:R-:W-:Y:S05]  /*1660*/  BSYNC.RECONVERGENT B0 ;  /* 0x0000000000007941 */ /* 0x000fea0003800200 */
.L_x_2956:
        /* <DEDUP_REMOVED lines=35> */
[----:B------:R-:W-:Y:S01]  /*18a0*/  @!P1 IADD3 R32, PT, PT, -R32, RZ, RZ ;  /* 0x000000ff20209210 */ /* 0x000fe20007ffe1ff */
[----:B------:R-:W-:Y:S01]  /*18b0*/  IMAD.IADD R15, R17, 0x1, R15 ;  /* 0x00000001110f7824 */ /* 0x000fe200078e020f */
[----:B------:R-:W-:Y:S02]  /*18c0*/  @!P2 LOP3.LUT R32, RZ, R5, RZ, 0x33, !PT ;  /* 0x00000005ff20a212 */ /* 0x000fe400078e33ff */
[----:B------:R-:W-:Y:S01]  /*18d0*/  IADD3 R17, P2, P1, R16, R8, R184 ;  /* 0x0000000810117210 */ /* 0x000fe2000795e0b8 */
[C---:B------:R-:W-:Y:S01]  /*18e0*/  IMAD.SHL.U32 R128, R160.reuse, 0x20, RZ ;  /* 0x00000020a0807824 */ /* 0x040fe200078e00ff */
[----:B------:R-:W-:Y:S01]  /*18f0*/  SHF.R.S32.HI R5, RZ, 0x1f, R32 ;  /* 0x0000001fff057819 */ /* 0x000fe20000011420 */
[----:B------:R-:W-:Y:S01]  /*1900*/  IMAD R12, R19, R32, RZ ;  /* 0x00000020130c7224 */ /* 0x000fe200078e02ff */
[----:B------:R-:W-:Y:S02]  /*1910*/  MOV R7, 0x400 ;  /* 0x0000040000077802 */ /* 0x000fe40000000f00 */
[----:B------:R-:W-:Y:S01]  /*1920*/  IADD3.X R15, PT, PT, R15, R0, RZ, P2, P1 ;  /* 0x000000000f0f7210 */ /* 0x000fe200017e24ff */
[----:B------:R-:W-:Y:S01]  /*1930*/  IMAD.SHL.U32 R0, R160, 0x10, RZ ;  /* 0x00000010a0007824 */ /* 0x000fe200078e00ff */
[----:B-1----:R-:W-:Y:S01]  /*1940*/  LEA R4, R4, R7, 0x18 ;  /* 0x0000000704047211 */ /* 0x002fe200078ec0ff */
[----:B------:R-:W-:Y:S01]  /*1950*/  IMAD R12, R5, R18, R12 ;  /* 0x00000012050c7224 */ /* 0x000fe200078e020c */
[----:B------:R-:W-:Y:S01]  /*1960*/  SHF.R.U32.HI R7, RZ, 0x1, R160 ;  /* 0x00000001ff077819 */ /* 0x000fe200000116a0 */
[----:B------:R-:W-:Y:S01]  /*1970*/  IMAD.SHL.U32 R127, R160, 0x4, RZ ;  /* 0x00000004a07f7824 */ /* 0x000fe200078e00ff */
[----:B------:R-:W-:Y:S01]  /*1980*/  LOP3.LUT R5, R128, 0xc0, RZ, 0xc0, !PT ;  /* 0x000000c080057812 */ /* 0x000fe200078ec0ff */
[----:B------:R-:W-:Y:S01]  /*1990*/  IMAD.WIDE.U32 R32, R18, R32, RZ ;  /* 0x0000002012207225 */ /* 0x000fe200078e00ff */
[----:B------:R-:W-:-:S02]  /*19a0*/  LOP3.LUT R19, R0, 0x100, RZ, 0xc0, !PT ;  /* 0x0000010000137812 */ /* 0x000fc400078ec0ff */
[----:B------:R-:W-:Y:S01]  /*19b0*/  LOP3.LUT R23, R181, 0xc0, RZ, 0xc0, !PT ;  /* 0x000000c0b5177812 */ /* 0x000fe200078ec0ff */
[----:B------:R-:W-:Y:S01]  /*19c0*/  IMAD.IADD R12, R33, 0x1, R12 ;  /* 0x00000001210c7824 */ /* 0x000fe200078e020c */
[----:B------:R-:W-:Y:S02]  /*19d0*/  LOP3.LUT R18, R5, 0x8, R7, 0xf8, !PT ;  /* 0x0000000805127812 */ /* 0x000fe400078ef807 */
[----:B------:R-:W-:Y:S02]  /*19e0*/  LOP3.LUT R127, R127, 0x18, RZ, 0xc0, !PT ;  /* 0x000000187f7f7812 */ /* 0x000fe400078ec0ff */
[----:B------:R-:W-:Y:S02]  /*19f0*/  LOP3.LUT R22, R19, 0x20, R128, 0xf8, !PT ;  /* 0x0000002013167812 */ /* 0x000fe400078ef880 */
[----:B------:R-:W-:Y:S02]  /*1a00*/  LOP3.LUT R5, R5, 0x8, R160, 0xf8, !PT ;  /* 0x0000000805057812 */ /* 0x000fe400078ef8a0 */
[----:B------:R-:W-:-:S02]  /*1a10*/  IADD3 R32, P1, PT, R17, R32, RZ ;  /* 0x0000002011207210 */ /* 0x000fc40007f3e0ff */
[--C-:B------:R-:W-:Y:S02]  /*1a20*/  LOP3.LUT R16, R23, 0x18, R160.reuse, 0xf8, !PT ;  /* 0x0000001817107812 */ /* 0x100fe400078ef8a0 */
[----:B------:R-:W-:Y:S02]  /*1a30*/  LOP3.LUT R5, R22, R5, R127, 0xf6, !PT ;  /* 0x0000000516057212 */ /* 0x000fe400078ef67f */
[----:B------:R-:W-:Y:S02]  /*1a40*/  SHF.R.U32.HI R130, RZ, 0x2, R160 ;  /* 0x00000002ff827819 */ /* 0x000fe400000116a0 */
[----:B------:R-:W-:Y:S02]  /*1a50*/  LOP3.LUT R127, R18, R127, RZ, 0x3c, !PT ;  /* 0x0000007f127f7212 */ /* 0x000fe400078e3cff */
[----:B------:R-:W-:Y:S02]  /*1a60*/  IADD3.X R33, PT, PT, R15, R12, RZ, P1, !PT ;  /* 0x0000000c0f217210 */ /* 0x000fe40000ffe4ff */
[----:B------:R-:W-:-:S02]  /*1a70*/  LOP3.LUT R16, R16, 0x18, R181, 0x78, !PT ;  /* 0x0000001810107812 */ /* 0x000fc400078e78b5 */
[----:B------:R-:W-:Y:S01]  /*1a80*/  IADD3 R18, P1, PT, R184, R14, RZ ;  /* 0x0000000eb8127210 */ /* 0x000fe20007f3e0ff */
[----:B------:R-:W-:Y:S01]  /*1a90*/  IMAD R175, R167, R130, RZ ;  /* 0x00000082a7af7224 */ /* 0x000fe200078e02ff */
[----:B------:R-:W-:Y:S01]  /*1aa0*/  LOP3.LUT R181, R16, 0x1f20, R181, 0xf8, !PT ;  /* 0x00001f2010b57812 */ /* 0x000fe200078ef8b5 */
[----:B------:R-:W-:-:S04]  /*1ab0*/  IMAD.WIDE.U32 R32, R130, R166, R32 ;  /* 0x000000a682207225 */ /* 0x000fc800078e0020 */
[----:B------:R-:W-:Y:S02]  /*1ac0*/  IMAD.X R19, RZ, RZ, R13, P1 ;  /* 0x000000ffff137224 */ /* 0x000fe400008e060d */
[----:B------:R-:W-:Y:S02]  /*1ad0*/  IMAD.IADD R168, R125, 0x1, -R182 ;  /* 0x000000017da87824 */ /* 0x000fe400078e0ab6 */
[----:B------:R-:W-:Y:S02]  /*1ae0*/  IMAD.IADD R175, R33, 0x1, R175 ;  /* 0x0000000121af7824 */ /* 0x000fe400078e02af */
[----:B------:R-:W-:Y:S02]  /*1af0*/  IMAD R171, R165, R130, RZ ;  /* 0x00000082a5ab7224 */ /* 0x000fe400078e02ff */
[----:B------:R-:W-:Y:S01]  /*1b00*/  IMAD.WIDE.U32 R18, R130, R164, R18 ;  /* 0x000000a482127225 */ /* 0x000fe200078e0012 */
[----:B------:R-:W-:Y:S03]  /*1b10*/  BSSY.RECONVERGENT B0, `(.L_x_2959) ;  /* 0x0000038000007945 */ /* 0x000fe60003800200 */
[----:B------:R-:W-:-:S02]  /*1b20*/  IMAD.IADD R171, R19, 0x1, R171 ;  /* 0x0000000113ab7824 */ /* 0x000fc400078e02ab */
[----:B------:R-:W-:Y:S01]  /*1b30*/  IMAD.MOV.U32 R131, RZ, RZ, RZ ;  /* 0x000000ffff837224 */ /* 0x000fe200078e00ff */
[C---:B------:R-:W-:Y:S01]  /*1b40*/  LOP3.LUT R170, R184.reuse, 0x20, RZ, 0xfc, !PT ;  /* 0x00000020b8aa7812 */ /* 0x040fe200078efcff */
[----:B------:R-:W-:Y:S01]  /*1b50*/  IMAD R181, R181, 0x2, R4 ;  /* 0x00000002b5b57824 */ /* 0x000fe200078e0204 */
[----:B------:R-:W-:Y:S01]  /*1b60*/  LOP3.LUT R169, R184, 0x40, RZ, 0xfc, !PT ;  /* 0x00000040b8a97812 */ /* 0x000fe200078efcff */
[----:B------:R-:W-:-:S04]  /*1b70*/  IMAD.WIDE.U32 R8, R9, 0x40, R130 ;  /* 0x0000004009087825 */ /* 0x000fc800078e0082 */
[----:B--2---:R-:W-:-:S04]  /*1b80*/  @P0 IMAD.WIDE.U32 R16, R24, R183, RZ ;  /* 0x000000b718100225 */ /* 0x004fc800078e00ff */
[----:B------:R-:W-:Y:S01]  /*1b90*/  @P0 IMAD R12, R25, R183, RZ ;  /* 0x000000b7190c0224 */ /* 0x000fe200078e02ff */
[----:B---3--:R-:W-:Y:S01]  /*1ba0*/  LEA R174, P1, R32, R28, 0x1 ;  /* 0x0000001c20ae7211 */ /* 0x008fe200078208ff */
[-C--:B----4-:R-:W-:Y:S02]  /*1bb0*/  @!P0 IMAD R13, R31, R177.reuse, RZ ;  /* 0x000000b11f0d8224 */ /* 0x090fe400078e02ff */
[----:B------:R-:W-:-:S04]  /*1bc0*/  @!P0 IMAD.WIDE.U32 R14, R30, R177, RZ ;  /* 0x000000b11e0e8225 */ /* 0x000fc800078e00ff */
[----:B------:R-:W-:Y:S02]  /*1bd0*/  @P0 IMAD.MOV.U32 R14, RZ, RZ, R16 ;  /* 0x000000ffff0e0224 */ /* 0x000fe400078e0010 */
[----:B------:R-:W-:Y:S01]  /*1be0*/  @!P0 IMAD.IADD R13, R15, 0x1, R13 ;  /* 0x000000010f0d8824 */ /* 0x000fe200078e020d */
[----:B------:R-:W-:Y:S02]  /*1bf0*/  @P0 IADD3 R13, PT, PT, R17, R12, RZ ;  /* 0x0000000c110d0210 */ /* 0x000fe40007ffe0ff */
[----:B------:R-:W-:Y:S02]  /*1c00*/  ISETP.GE.AND P0, PT, R130, R168, PT ;  /* 0x000000a88200720c */ /* 0x000fe40003f06270 */
[----:B------:R-:W-:Y:S02]  /*1c10*/  LEA.HI.X R175, R32, R29, R175, 0x1, P1 ;  /* 0x0000001d20af7211 */ /* 0x000fe400008f0caf */
[----:B------:R-:W-:Y:S02]  /*1c20*/  IADD3 R16, P1, PT, R184, R14, RZ ;  /* 0x0000000eb8107210 */ /* 0x000fe40007f3e0ff */
[----:B------:R-:W-:-:S03]  /*1c30*/  LOP3.LUT R15, R0, 0x3e00, RZ, 0xc0, !PT ;  /* 0x00003e00000f7812 */ /* 0x000fc600078ec0ff */
[----:B------:R-:W-:Y:S01]  /*1c40*/  IMAD.X R17, RZ, RZ, R13, P1 ;  /* 0x000000ffff117224 */ /* 0x000fe200008e060d */
[----:B------:R-:W-:Y:S01]  /*1c50*/  LOP3.LUT R15, R15, 0x20, R128, 0xf8, !PT ;  /* 0x000000200f0f7812 */ /* 0x000fe200078ef880 */
[----:B------:R-:W-:Y:S01]  /*1c60*/  IMAD R0, R21, R178, RZ ;  /* 0x000000b215007224 */ /* 0x000fe200078e02ff */
[----:B------:R-:W-:Y:S01]  /*1c70*/  LEA R172, P2, R18, R26, 0x1 ;  /* 0x0000001a12ac7211 */ /* 0x000fe200078408ff */
[----:B------:R-:W-:Y:S01]  /*1c80*/  IMAD.WIDE.U32 R20, R178, R20, R16 ;  /* 0x00000014b2147225 */ /* 0x000fe200078e0010 */
[----:B------:R-:W-:Y:S02]  /*1c90*/  LOP3.LUT R12, R15, 0x100, R128, 0xf8, !PT ;  /* 0x000001000f0c7812 */ /* 0x000fe400078ef880 */
[----:B------:R-:W-:Y:S01]  /*1ca0*/  LEA.HI.X R171, R18, R27, R171, 0x1, P2 ;  /* 0x0000001b12ab7211 */ /* 0x000fe200010f0cab */
[----:B------:R-:W-:Y:S01]  /*1cb0*/  IMAD.IADD R17, R21, 0x1, R0 ;  /* 0x0000000115117824 */ /* 0x000fe200078e0200 */
[----:B------:R-:W-:Y:S01]  /*1cc0*/  LOP3.LUT R163, R12, R127, RZ, 0xfc, !PT ;  /* 0x0000007f0ca37212 */ /* 0x000fe200078efcff */
        /* <DEDUP_REMOVED lines=27> */
.L_x_2961:
[----:B------:R3:W-:Y:S02]  /*1e80*/  STS.128 [R181+0x2000], RZ ;  /* 0x002000ffb5007388 */ /* 0x0007e40000000c00 */
.L_x_2960:
[----:B------:R-:W-:Y:S05]  /*1e90*/  BSYNC.RECONVERGENT B0 ;  /* 0x0000000000007941 */ /* 0x000fea0003800200 */
.L_x_2959:
        /* <DEDUP_REMOVED lines=33> */
.L_x_2964:
[----:B------:R2:W-:Y:S02]  /*20b0*/  STS.128 [R181+0x2800], RZ ;  /* 0x002800ffb5007388 */ /* 0x0005e40000000c00 */
.L_x_2963:
[----:B------:R-:W-:Y:S05]  /*20c0*/  BSYNC.RECONVERGENT B0 ;  /* 0x0000000000007941 */ /* 0x000fea0003800200 */
.L_x_2962:
[----:B------:R-:W-:Y:S01]  /*20d0*/  LEA R179, R6, 0xffffff80, 0x7 ;  /* 0xffffff8006b37811 */ /* 0x000fe200078e38ff */
[----:B------:R-:W-:Y:S04]  /*20e0*/  BSSY.RECONVERGENT B0, `(.L_x_2965) ;  /* 0x000001c000007945 */ /* 0x000fe80003800200 */
[----:B------:R-:W-:-:S05]  /*20f0*/  IMAD.IADD R8, R124, 0x1, -R179 ;  /* 0x000000017c087824 */ /* 0x000fca00078e0ab3 */
[----:B------:R-:W-:-:S13]  /*2100*/  ISETP.GE.AND P3, PT, R130, R8, PT ;  /* 0x000000088200720c */ /* 0x000fda0003f66270 */
[----:B------:R-:W-:Y:S05]  /*2110*/  @P3 BRA `(.L_x_2966) ;  /* 0x0000000000603947 */ /* 0x000fea0003800000 */
[-C--:B-----5:R-:W-:Y:S02]  /*2120*/  ISETP.GE.AND P1, PT, R184, R180.reuse, PT ;  /* 0x000000b4b800720c */ /* 0x0a0fe40003f26270 */
        /* <DEDUP_REMOVED lines=22> */
.L_x_2967:
[----:B------:R4:W-:Y:S02]  /*2290*/  STS.128 [R181+0x7000], RZ ;  /* 0x007000ffb5007388 */ /* 0x0009e40000000c00 */
.L_x_2966:
[----:B------:R-:W-:Y:S05]  /*22a0*/  BSYNC.RECONVERGENT B0 ;  /* 0x0000000000007941 */ /* 0x000fea0003800200 */
.L_x_2965:
[----:B------:R-:W-:Y:S01]  /*22b0*/  ISETP.GE.AND P0, PT, R13, R8, PT ;  /* 0x000000080d00720c */ /* 0x000fe20003f06270 */
[----:B------:R-:W-:-:S12]  /*22c0*/  BSSY.RECONVERGENT B0, `(.L_x_2968) ;  /* 0x000001a000007945 */ /* 0x000fd80003800200 */
[----:B------:R-:W-:Y:S05]  /*22d0*/  @P0 BRA `(.L_x_2969) ;  /* 0x0000000000600947 */ /* 0x000fea0003800000 */
[----:B------:R-:W-:Y:S01]  /*22e0*/  IMAD.SHL.U32 R0, R164, 0x20, RZ ;  /* 0x00000020a4007824 */ /* 0x000fe200078e00ff */
[-C--:B-----5:R-:W-:Y:S02]  /*22f0*/  ISETP.GE.AND P1, PT, R184, R180.reuse, PT ;  /* 0x000000b4b800720c */ /* 0x0a0fe40003f26270 */
        /* <DEDUP_REMOVED lines=21> */
.L_x_2970:
[----:B------:R4:W-:Y:S02]  /*2450*/  STS.128 [R181+0x7800], RZ ;  /* 0x007800ffb5007388 */ /* 0x0009e40000000c00 */
.L_x_2969:
[----:B------:R-:W-:Y:S05]  /*2460*/  BSYNC.RECONVERGENT B0 ;  /* 0x0000000000007941 */ /* 0x000fea0003800200 */
.L_x_2968:
        /* <DEDUP_REMOVED lines=25> */
.L_x_2973:
[----:B------:R4:W-:Y:S02]  /*2600*/  STS.128 [R181+0x8000], RZ ;  /* 0x008000ffb5007388 */ /* 0x0009e40000000c00 */
.L_x_2972:
[----:B------:R-:W-:Y:S05]  /*2610*/  BSYNC.RECONVERGENT B0 ;  /* 0x0000000000007941 */ /* 0x000fea0003800200 */
.L_x_2971:
        /* <DEDUP_REMOVED lines=8> */
[----:B-1--4-:R-:W-:Y:S01]  /*26a0*/  IMAD.WIDE.U32 R14, R164, 0xc0, R172 ;  /* 0x000000c0a40e7825 */ /* 0x012fe200078e00ac */
        /* <DEDUP_REMOVED lines=17> */
.L_x_2975:
[----:B------:R-:W-:Y:S05]  /*27c0*/  BSYNC.RECONVERGENT B0 ;  /* 0x0000000000007941 */ /* 0x000fea0003800200 */
.L_x_2974:
[----:B------:R-:W2:Y:S04]  /*27d0*/  LD.E.64 R18, desc[UR4][R2.64+0x1c0] ;  /* 0x0001c00402127980 */ /* 0x000ea8000c101b00 */
[----:B------:R-:W3:Y:S01]  /*27e0*/  LD.E.64 R16, desc[UR4][R2.64+0x1b8] ;  /* 0x0001b80402107980 */ /* 0x000ee2000c101b00 */
[----:B-1--4-:R-:W-:Y:S02]  /*27f0*/  MOV R14, R178 ;  /* 0x000000b2000e7202 */ /* 0x012fe40000000f00 */
[----:B------:R-:W-:Y:S01]  /*2800*/  MOV R15, RZ ;  /* 0x000000ff000f7202 */ /* 0x000fe20000000f00 */
[----:B------:R-:W4:Y:S04]  /*2810*/  LD.E R10, desc[UR4][R2.64+0xd8] ;  /* 0x0000d804020a7980 */ /* 0x000f28000c101900 */
[----:B------:R-:W0:Y:S01]  /*2820*/  LDGDEPBAR ;  /* 0x00000000000079af */ /* 0x000e220000000000 */
[----:B--2---:R-:W-:-:S04]  /*2830*/  IMAD.WIDE.U32 R14, R177, R18, R14 ;  /* 0x00000012b10e7225 */ /* 0x004fc800078e000e */
[----:B------:R-:W-:Y:S01]  /*2840*/  IMAD R0, R19, R177, RZ ;  /* 0x000000b113007224 */ /* 0x000fe200078e02ff */
[----:B---3--:R-:W-:-:S04]  /*2850*/  LEA R16, P0, R14, R16, 0x2 ;  /* 0x000000100e107211 */ /* 0x008fc800078010ff */
[----:B------:R-:W-:-:S04]  /*2860*/  IADD3 R0, PT, PT, R15, R0, RZ ;  /* 0x000000000f007210 */ /* 0x000fc80007ffe0ff */
[----:B------:R-:W-:-:S05]  /*2870*/  LEA.HI.X R17, R14, R17, R0, 0x2, P0 ;  /* 0x000000110e117211 */ /* 0x000fca00000f1400 */
[----:B------:R1:W5:Y:S01]  /*2880*/  LD.E R0, desc[UR4][R16.64] ;  /* 0x0000000410007980 */ /* 0x000362000c101900 */
[----:B----4-:R1:W2:Y:S01]  /*2890*/  MUFU.RCP R15, R10 ;  /* 0x0000000a000f7308 */ /* 0x0102a20000001000 */
[----:B------:R-:W-:-:S04]  /*28a0*/  DEPBAR.LE SB0, 0x0 ;  /* 0x000080000000791a */ /* 0x000fc80000000000 */
[----:B------:R-:W-:Y:S05]  /*28b0*/  WARPSYNC.ALL ;  /* 0x0000000000007948 */ /* 0x000fea0003800000 */
[----:B------:R-:W-:Y:S01]  /*28c0*/  BSSY.RECONVERGENT B0, `(.L_x_2976) ;  /* 0x000001e000007945 */ /* 0x000fe20003800200 */
[----:B------:R-:W-:Y:S01]  /*28d0*/  BAR.SYNC.DEFER_BLOCKING 0x0 ;  /* 0x0000000000007b1d */ /* 0x000fe20000010000 */
[----:B--2--5:R-:W-:-:S05]  /*28e0*/  FMUL.FTZ R0, R0, R15 ;  /* 0x0000000f00007220 */ /* 0x024fca0000410000 */
[----:B------:R-:W-:Y:S05]  /*28f0*/  @P3 BRA `(.L_x_2977) ;  /* 0x00000000005c3947 */ /* 0x000fea0003800000 */
[-C--:B------:R-:W-:Y:S02]  /*2900*/  ISETP.GE.AND P1, PT, R184, R180.reuse, PT ;  /* 0x000000b4b800720c */ /* 0x080fe40003f26270 */
        /* <DEDUP_REMOVED lines=20> */
.L_x_2978:
[----:B------:R3:W-:Y:S01]  /*2a50*/  STS.128 [R181+0xd000], RZ ;  /* 0x00d000ffb5007388 */ /* 0x0007e20000000c00 */
[----:B------:R-:W-:Y:S05]  /*2a60*/  BRA `(.L_x_2979) ;  /* 0x00000000000c7947 */ /* 0x000fea0003800000 */
.L_x_2977:
[----:B------:R2:W-:Y:S04]  /*2a70*/  STS.128 [R181+0x9000], RZ ;  /* 0x009000ffb5007388 */ /* 0x0005e80000000c00 */
[----:B------:R2:W-:Y:S04]  /*2a80*/  STS.128 [R181+0xb000], RZ ;  /* 0x00b000ffb5007388 */ /* 0x0005e80000000c00 */
[----:B------:R2:W-:Y:S02]  /*2a90*/  STS.128 [R181+0xd000], RZ ;  /* 0x00d000ffb5007388 */ /* 0x0005e40000000c00 */
.L_x_2979:
[----:B------:R-:W-:Y:S05]  /*2aa0*/  BSYNC.RECONVERGENT B0 ;  /* 0x0000000000007941 */ /* 0x000fea0003800200 */
.L_x_2976:
[----:B------:R-:W-:Y:S01]  /*2ab0*/  ISETP.GE.AND P0, PT, R13, R8, PT ;  /* 0x000000080d00720c */ /* 0x000fe20003f06270 */
[----:B------:R-:W-:-:S12]  /*2ac0*/  BSSY.RECONVERGENT B0, `(.L_x_2980) ;  /* 0x000001d000007945 */ /* 0x000fd80003800200 */
[----:B------:R1:W-:Y:S04]  /*2ad0*/  @P0 STS.128 [R181+0x9800], RZ ;  /* 0x009800ffb5000388 */ /* 0x0003e80000000c00 */
[----:B------:R1:W-:Y:S04]  /*2ae0*/  @P0 STS.128 [R181+0xb800], RZ ;  /* 0x00b800ffb5000388 */ /* 0x0003e80000000c00 */
[----:B------:R1:W-:Y:S01]  /*2af0*/  @P0 STS.128 [R181+0xd800], RZ ;  /* 0x00d800ffb5000388 */ /* 0x0003e20000000c00 */
[----:B------:R-:W-:Y:S05]  /*2b00*/  @P0 BRA `(.L_x_2981) ;  /* 0x0000000000600947 */ /* 0x000fea0003800000 */
[----:B-1----:R-:W-:Y:S01]  /*2b10*/  IMAD.SHL.U32 R10, R166, 0x20, RZ ;  /* 0x00000020a60a7824 */ /* 0x002fe200078e00ff */
[-C--:B------:R-:W-:Y:S02]  /*2b20*/  ISETP.GE.AND P1, PT, R184, R180.reuse, PT ;  /* 0x000000b4b800720c */ /* 0x080fe40003f26270 */
[----:B------:R-:W-:Y:S02]  /*2b30*/  ISETP.GE.AND P0, PT, R170, R180, PT ;  /* 0x000000b4aa00720c */ /* 0x000fe40003f06270 */
[----:B------:R-:W-:Y:S02]  /*2b40*/  SHF.L.U64.HI R12, R166, 0x5, R167 ;  /* 0x00000005a60c7819 */ /* 0x000fe400000102a7 */
[----:B--2---:R-:W-:-:S04]  /*2b50*/  LEA R14, P2, R10, R174, 0x1 ;  /* 0x000000ae0a0e7211 */ /* 0x004fc800078408ff */
        /* <DEDUP_REMOVED lines=18> */
.L_x_2982:
[----:B------:R2:W-:Y:S02]  /*2c80*/  STS.128 [R181+0xd800], RZ ;  /* 0x00d800ffb5007388 */ /* 0x0005e40000000c00 */
.L_x_2981:
[----:B------:R-:W-:Y:S05]  /*2c90*/  BSYNC.RECONVERGENT B0 ;  /* 0x0000000000007941 */ /* 0x000fea0003800200 */
.L_x_2980:
        /* <DEDUP_REMOVED lines=27> */
.L_x_2985:
[----:B------:R1:W-:Y:S02]  /*2e50*/  STS.128 [R181+0xe000], RZ ;  /* 0x00e000ffb5007388 */ /* 0x0003e40000000c00 */
.L_x_2984:
[----:B------:R-:W-:Y:S05]  /*2e60*/  BSYNC.RECONVERGENT B0 ;  /* 0x0000000000007941 */ /* 0x000fea0003800200 */
.L_x_2983:
        /* <DEDUP_REMOVED lines=31> */
.L_x_2988:
[----:B------:R1:W-:Y:S02]  /*3060*/  STS.128 [R181+0xe800], RZ ;  /* 0x00e800ffb5007388 */ /* 0x0003e40000000c00 */
.L_x_2987:
[----:B------:R-:W-:Y:S05]  /*3070*/  BSYNC.RECONVERGENT B0 ;  /* 0x0000000000007941 */ /* 0x000fea0003800200 */
.L_x_2986:
[--C-:B------:R-:W-:Y:S01]  /*3080*/  IMAD R163, R163, 0x2, R4.reuse ;  /* 0x00000002a3a37824 */ /* 0x100fe200078e0204 */
[----:B------:R-:W0:Y:S01]  /*3090*/  LDGDEPBAR ;  /* 0x00000000000079af */ /* 0x000e220000000000 */
[----:B------:R-:W-:Y:S01]  /*30a0*/  IMAD R162, R5, 0x2, R4 ;  /* 0x0000000205a27824 */ /* 0x000fe200078e0204 */
[----:B------:R-:W-:Y:S01]  /*30b0*/  ISETP.NE.AND P6, PT, R6, 0x1, PT ;  /* 0x000000010600780c */ /* 0x000fe20003fc5270 */
[----:B------:R-:W-:Y:S01]  /*30c0*/  BSSY.RECONVERGENT B1, `(.L_x_2989) ;  /* 0x0000135000017945 */ /* 0x000fe20003800200 */
[----:B------:R-:W-:Y:S01]  /*30d0*/  LDSM.16.M88.4 R92, [R163] ;  /* 0x00000000a35c783b */ /* 0x000fe20000000200 */
[C---:B------:R-:W-:Y:S02]  /*30e0*/  LEA R129, R126.reuse, R163, 0x1 ;  /* 0x000000a37e817211 */ /* 0x040fe400078e08ff */
[----:B------:R-:W-:Y:S01]  /*30f0*/  LEA R5, R126, R162, 0x1 ;  /* 0x000000a27e057211 */ /* 0x000fe200078e08ff */
[----:B------:R-:W5:Y:S04]  /*3100*/  LDSM.16.M88.4 R48, [R162+0x3000] ;  /* 0x00300000a230783b */ /* 0x000f680000000200 */
[----:B------:R-:W2:Y:S04]  /*3110*/  LDSM.16.M88.4 R40, [R162+0x3400] ;  /* 0x00340000a228783b */ /* 0x000ea80000000200 */
[----:B------:R-:W3:Y:S04]  /*3120*/  LDSM.16.M88.4 R32, [R162+0x3800] ;  /* 0x00380000a220783b */ /* 0x000ee80000000200 */
[----:B------:R-:W4:Y:S04]  /*3130*/  LDSM.16.M88.4 R24, [R162+0x3c00] ;  /* 0x003c0000a218783b */ /* 0x000f280000000200 */
[----:B-1----:R-:W1:Y:S04]  /*3140*/  LDSM.16.M88.4 R16, [R162+0x4000] ;  /* 0x00400000a210783b */ /* 0x002e680000000200 */
[----:B------:R-:W1:Y:S04]  /*3150*/  LDSM.16.M88.4 R8, [R162+0x4400] ;  /* 0x00440000a208783b */ /* 0x000e680000000200 */
[----:B------:R-:W1:Y:S04]  /*3160*/  LDSM.16.M88.4 R100, [R162+0x4800] ;  /* 0x00480000a264783b */ /* 0x000e680000000200 */
[----:B------:R-:W1:Y:S04]  /*3170*/  LDSM.16.M88.4 R60, [R162+0x4c00] ;  /* 0x004c0000a23c783b */ /* 0x000e680000000200 */
[----:B------:R-:W-:Y:S04]  /*3180*/  LDSM.16.M88.4 R64, [R129] ;  /* 0x000000008140783b */ /* 0x000fe80000000200 */
[----:B------:R-:W1:Y:S04]  /*3190*/  LDSM.16.M88.4 R56, [R5+0x3000] ;  /* 0x003000000538783b */ /* 0x000e680000000200 */
[----:B------:R-:W1:Y:S01]  /*31a0*/  LDSM.16.M88.4 R72, [R5+0x3400] ;  /* 0x003400000548783b */ /* 0x000e620000000200 */
        /* <DEDUP_REMOVED lines=8> */
[----:B------:R-:W2:Y:S01]  /*3230*/  LDSM.16.M88.4 R80, [R5+0x4c00] ;  /* 0x004c00000550783b */ /* 0x000ea20000000200 */
[C---:B------:R-:W-:Y:S03]  /*3240*/  HMMA.16816.F32.BF16 R40, R92.reuse, R42, RZ ;  /* 0x0000002a5c28723c */ /* 0x040fe600000418ff */
[----:B------:R-:W-:Y:S04]  /*3250*/  LDSM.16.M88.4 R76, [R162+0x5400] ;  /* 0x00540000a24c783b */ /* 0x000fe80000000200 */
[----:B------:R-:W-:Y:S01]  /*3260*/  LDSM.16.M88.4 R116, [R163+0x2000] ;  /* 0x00200000a374783b */ /* 0x000fe20000000200 */
[C---:B---3--:R-:W-:Y:S03]  /*3270*/  HMMA.16816.F32.BF16 R36, R92.reuse, R32, RZ ;  /* 0x000000205c24723c */ /* 0x048fe600000418ff */
[----:B------:R-:W-:Y:S05]  /*3280*/  LDSM.16.M88.4 R120, [R162+0x8400] ;  /* 0x00840000a278783b */ /* 0x000fea0000000200 */
[C---:B----4-:R-:W-:Y:S08]  /*3290*/  HMMA.16816.F32.BF16 R28, R92.reuse, R24, RZ ;  /* 0x000000185c1c723c */ /* 0x050ff000000418ff */
        /* <DEDUP_REMOVED lines=13> */
[----:B------:R-:W1:Y:S07]  /*3370*/  LDSM.16.M88.4 R56, [R163+0x1000] ;  /* 0x00100000a338783b */ /* 0x000e6e0000000200 */
[C---:B------:R-:W-:Y:S08]  /*3380*/  HMMA.16816.F32.BF16 R44, R64.reuse, R72, R44 ;  /* 0x00000048402c723c */ /* 0x040ff0000004182c */
[C---:B------:R-:W-:Y:S01]  /*3390*/  HMMA.16816.F32.BF16 R40, R64.reuse, R74, R40 ;  /* 0x0000004a4028723c */ /* 0x040fe20000041828 */
[----:B------:R-:W3:Y:S07]  /*33a0*/  LDSM.16.M88.4 R72, [R162+0x5800] ;  /* 0x00580000a248783b */ /* 0x000eee0000000200 */
[C---:B-----5:R-:W-:Y:S08]  /*33b0*/  HMMA.16816.F32.BF16 R36, R64.reuse, R68, R36 ;  /* 0x000000444024723c */ /* 0x060ff00000041824 */
[C---:B------:R-:W-:Y:S01]  /*33c0*/  HMMA.16816.F32.BF16 R32, R64.reuse, R70, R32 ;  /* 0x000000464020723c */ /* 0x040fe20000041820 */
[----:B------:R-:W4:Y:S07]  /*33d0*/  LDSM.16.M88.4 R68, [R162+0x5c00] ;  /* 0x005c0000a244783b */ /* 0x000f2e0000000200 */
        /* <DEDUP_REMOVED lines=16> */
[C---:B-1----:R-:W-:Y:S08]  /*34e0*/  HMMA.16816.F32.BF16 R52, R56.reuse, R60, R52 ;  /* 0x0000003c3834723c */ /* 0x042ff00000041834 */
[C---:B------:R-:W-:Y:S01]  /*34f0*/  HMMA.16816.F32.BF16 R48, R56.reuse, R62, R48 ;  /* 0x0000003e3830723c */ /* 0x040fe20000041830 */
[----:B------:R-:W1:Y:S07]  /*3500*/  LDSM.16.M88.4 R60, [R162+0x6400] ;  /* 0x00640000a23c783b */ /* 0x000e6e0000000200 */
[C---:B---3--:R-:W-:Y:S08]  /*3510*/  HMMA.16816.F32.BF16 R36, R56.reuse, R72, R36 ;  /* 0x000000483824723c */ /* 0x048ff00000041824 */
[C---:B------:R-:W-:Y:S01]  /*3520*/  HMMA.16816.F32.BF16 R32, R56.reuse, R74, R32 ;  /* 0x0000004a3820723c */ /* 0x040fe20000041820 */
[----:B------:R-:W3:Y:S07]  /*3530*/  LDSM.16.M88.4 R72, [R162+0x6c00] ;  /* 0x006c0000a248783b */ /* 0x000eee0000000200 */
[C---:B------:R-:W-:Y:S08]  /*3540*/  HMMA.16816.F32.BF16 R44, R56.reuse, R76, R44 ;  /* 0x0000004c382c723c */ /* 0x040ff0000004182c */
[C---:B------:R-:W-:Y:S01]  /*3550*/  HMMA.16816.F32.BF16 R40, R56.reuse, R78, R40 ;  /* 0x0000004e3828723c */ /* 0x040fe20000041828 */
[----:B------:R-:W-:Y:S07]  /*3560*/  LDSM.16.M88.4 R76, [R129+0x1000] ;  /* 0x00100000814c783b */ /* 0x000fee0000000200 */
[C---:B----4-:R-:W-:Y:S08]  /*3570*/  HMMA.16816.F32.BF16 R28, R56.reuse, R68, R28 ;  /* 0x00000044381c723c */ /* 0x050ff0000004181c */
[C---:B------:R-:W-:Y:S01]  /*3580*/  HMMA.16816.F32.BF16 R24, R56.reuse, R70, R24 ;  /* 0x000000463818723c */ /* 0x040fe20000041818 */
[----:B------:R-:W4:Y:S07]  /*3590*/  LDSM.16.M88.4 R68, [R5+0x5000] ;  /* 0x005000000544783b */ /* 0x000f2e0000000200 */
        /* <DEDUP_REMOVED lines=9> */
[C---:B---3--:R-:W-:Y:S08]  /*3630*/  HMMA.16816.F32.BF16 R96, R56.reuse, R72, R96 ;  /* 0x000000483860723c */ /* 0x048ff00000041860 */
[----:B------:R-:W-:Y:S01]  /*3640*/  HMMA.16816.F32.BF16 R92, R56, R74, R92 ;  /* 0x0000004a385c723c */ /* 0x000fe2000004185c */
[----:B------:R-:W3:Y:S04]  /*3650*/  LDSM.16.M88.4 R56, [R5+0x6000] ;  /* 0x006000000538783b */ /* 0x000ee80000000200 */
[----:B------:R-:W5:Y:S03]  /*3660*/  LDSM.16.M88.4 R72, [R162+0x7000] ;  /* 0x00700000a248783b */ /* 0x000f660000000200 */
        /* <DEDUP_REMOVED lines=14> */
[----:B------:R-:W3:Y:S07]  /*3750*/  LDSM.16.M88.4 R108, [R162+0x8c00] ;  /* 0x008c0000a26c783b */ /* 0x000eee0000000200 */
[C---:B------:R-:W-:Y:S08]  /*3760*/  HMMA.16816.F32.BF16 R12, R76.reuse, R88, R12 ;  /* 0x000000584c0c723c */ /* 0x040ff0000004180c */
[C---:B------:R-:W-:Y:S01]  /*3770*/  HMMA.16816.F32.BF16 R8, R76.reuse, R90, R8 ;  /* 0x0000005a4c08723c */ /* 0x040fe20000041808 */
[----:B------:R-:W-:Y:S07]  /*3780*/  LDSM.16.M88.4 R88, [R129+0x2000] ;  /* 0x002000008158783b */ /* 0x000fee0000000200 */
[C---:B------:R-:W-:Y:S08]  /*3790*/  HMMA.16816.F32.BF16 R104, R76.reuse, R84, R104 ;  /* 0x000000544c68723c */ /* 0x040ff00000041868 */
[C---:B------:R-:W-:Y:S01]  /*37a0*/  HMMA.16816.F32.BF16 R100, R76.reuse, R86, R100 ;  /* 0x000000564c64723c */ /* 0x040fe20000041864 */
        /* <DEDUP_REMOVED lines=18> */
[----:B------:R-:W-:Y:S01]  /*38d0*/  HMMA.16816.F32.BF16 R16, R116, R58, R16 ;  /* 0x0000003a7410723c */ /* 0x000fe20000041810 */
[----:B------:R-:W3:Y:S01]  /*38e0*/  LDSM.16.M88.4 R56, [R5+0x8c00] ;  /* 0x008c00000538783b */ /* 0x000ee20000000200 */
[----:B------:R-:W-:-:S06]  /*38f0*/  DEPBAR.LE SB0, 0x0 ;  /* 0x000080000000791a */ /* 0x000fcc0000000000 */
        /* <DEDUP_REMOVED lines=12> */
[C---:B-----5:R-:W-:Y:S08]  /*39c0*/  HMMA.16816.F32.BF16 R28, R88.reuse, R72, R28 ;  /* 0x00000048581c723c */ /* 0x060ff0000004181c */
[C---:B------:R-:W-:Y:S08]  /*39d0*/  HMMA.16816.F32.BF16 R24, R88.reuse, R74, R24 ;  /* 0x0000004a5818723c */ /* 0x040ff00000041818 */
[C---:B----4-:R-:W-:Y:S08]  /*39e0*/  HMMA.16816.F32.BF16 R20, R88.reuse, R68, R20 ;  /* 0x000000445814723c */ /* 0x050ff00000041814 */
[C---:B------:R-:W-:Y:S08]  /*39f0*/  HMMA.16816.F32.BF16 R16, R88.reuse, R70, R16 ;  /* 0x000000465810723c */ /* 0x040ff00000041810 */
[C---:B--2---:R-:W-:Y:S08]  /*3a00*/  HMMA.16816.F32.BF16 R12, R88.reuse, R64, R12 ;  /* 0x00000040580c723c */ /* 0x044ff0000004180c */
[C---:B------:R-:W-:Y:S08]  /*3a10*/  HMMA.16816.F32.BF16 R8, R88.reuse, R66, R8 ;  /* 0x000000425808723c */ /* 0x040ff00000041808 */
[C---:B-1----:R-:W-:Y:S08]  /*3a20*/  HMMA.16816.F32.BF16 R104, R88.reuse, R60, R104 ;  /* 0x0000003c5868723c */ /* 0x042ff00000041868 */
[C---:B------:R-:W-:Y:S08]  /*3a30*/  HMMA.16816.F32.BF16 R100, R88.reuse, R62, R100 ;  /* 0x0000003e5864723c */ /* 0x040ff00000041864 */
[C---:B---3--:R-:W-:Y:S08]  /*3a40*/  HMMA.16816.F32.BF16 R96, R88.reuse, R56, R96 ;  /* 0x000000385860723c */ /* 0x048ff00000041860 */
        /* <DEDUP_REMOVED lines=16> */
.L_x_2992:
        /* <DEDUP_REMOVED lines=60> */
.L_x_2993:
[----:B------:R-:W-:Y:S05]  /*3f10*/  BSYNC.RECONVERGENT B0 ;  /* 0x0000000000007941 */ /* 0x000fea0003800200 */
.L_x_2991:
        /* <DEDUP_REMOVED lines=76> */
.L_x_2995:
[----:B------:R3:W-:Y:S02]  /*43e0*/  STS.128 [R181+0x8800], RZ ;  /* 0x008800ffb5007388 */ /* 0x0007e40000000c00 */
.L_x_2996:
[----:B------:R-:W-:Y:S05]  /*43f0*/  BSYNC.RECONVERGENT B0 ;  /* 0x0000000000007941 */ /* 0x000fea0003800200 */
.L_x_2994:
[----:B------:R-:W0:Y:S02]  /*4400*/  LDGDEPBAR ;  /* 0x00000000000079af */ /* 0x000e240000000000 */
.L_x_2990:
[----:B------:R-:W-:Y:S05]  /*4410*/  BSYNC.RECONVERGENT B1 ;  /* 0x0000000000017941 */ /* 0x000fea0003800200 */
.L_x_2989:
[----:B--2---:R-:W-:Y:S01]  /*4420*/  IMAD.SHL.U32 R58, R160, 0x2, RZ ;  /* 0x00000002a03a7824 */ /* 0x004fe200078e00ff */
[----:B------:R-:W-:-:S04]  /*4430*/  LOP3.LUT R56, R130, 0x7, RZ, 0xc0, !PT ;  /* 0x0000000782387812 */ /* 0x000fc800078ec0ff */
[----:B------:R-:W-:Y:S02]  /*4440*/  LOP3.LUT R57, R56, 0x1f0, R7, 0xf8, !PT ;  /* 0x000001f038397812 */ /* 0x000fe400078ef807 */
[----:B------:R-:W-:Y:S02]  /*4450*/  LOP3.LUT R58, R58, 0x6, RZ, 0xc0, !PT ;  /* 0x000000063a3a7812 */ /* 0x000fe400078ec0ff */
[----:B------:R-:W-:-:S03]  /*4460*/  IADD3 R57, PT, PT, -R125, R57, R182 ;  /* 0x000000397d397210 */ /* 0x000fc60007ffe1b6 */
[----:B------:R-:W-:Y:S02]  /*4470*/  IMAD.IADD R59, R179, 0x1, R58 ;  /* 0x00000001b33b7824 */ /* 0x000fe400078e023a */
[----:B------:R-:W-:Y:S02]  /*4480*/  IMAD.IADD R57, R57, 0x1, R124 ;  /* 0x0000000139397824 */ /* 0x000fe400078e027c */
[C---:B------:R-:W-:Y:S01]  /*4490*/  VIADD R85, R59.reuse, 0x1 ;  /* 0x000000013b557836 */ /* 0x040fe20000000000 */
[CC--:B------:R-:W-:Y:S01]  /*44a0*/  ISETP.GE.AND P1, PT, R59.reuse, R124.reuse, PT ;  /* 0x0000007c3b00720c */ /* 0x0c0fe20003f26270 */
[----:B------:R-:W-:Y:S02]  /*44b0*/  VIADD R81, R59, 0x20 ;  /* 0x000000203b517836 */ /* 0x000fe40000000000 */
[----:B------:R-:W-:Y:S01]  /*44c0*/  IMAD.IADD R5, R57, 0x1, -R85 ;  /* 0x0000000139057824 */ /* 0x000fe200078e0a55 */
[----:B------:R-:W-:Y:S01]  /*44d0*/  ISETP.GE.AND P0, PT, R85, R124, PT ;  /* 0x0000007c5500720c */ /* 0x000fe20003f06270 */
[----:B------:R-:W-:-:S02]  /*44e0*/  VIADD R71, R59, 0x31 ;  /* 0x000000313b477836 */ /* 0x000fc40000000000 */
[----:B------:R-:W-:Y:S01]  /*44f0*/  VIADD R89, R59, 0x10 ;  /* 0x000000103b597836 */ /* 0x000fe20000000000 */
[----:B------:R-:W-:Y:S01]  /*4500*/  IABS R5, R5 ;  /* 0x0000000500057213 */ /* 0x000fe20000000000 */
[C---:B------:R-:W-:Y:S02]  /*4510*/  IMAD.IADD R60, R57.reuse, 0x1, -R71 ;  /* 0x00000001393c7824 */ /* 0x040fe400078e0a47 */
[----:B------:R-:W-:Y:S01]  /*4520*/  IMAD.IADD R61, R57, 0x1, -R89 ;  /* 0x00000001393d7824 */ /* 0x000fe200078e0a59 */
[----:B------:R-:W-:Y:S01]  /*4530*/  I2FP.F32.S32 R74, R5 ;  /* 0x00000005004a7245 */ /* 0x000fe20000201400 */
[----:B------:R-:W-:Y:S01]  /*4540*/  VIADD R5, R59, 0x9 ;  /* 0x000000093b057836 */ /* 0x000fe20000000000 */
[----:B------:R-:W-:Y:S01]  /*4550*/  IABS R60, R60 ;  /* 0x0000003c003c7213 */ /* 0x000fe20000000000 */
[C---:B------:R-:W-:Y:S01]  /*4560*/  IMAD.IADD R91, R57.reuse, 0x1, -R59 ;  /* 0x00000001395b7824 */ /* 0x040fe200078e0a3b */
[----:B------:R-:W-:Y:S01]  /*4570*/  IABS R61, R61 ;  /* 0x0000003d003d7213 */ /* 0x000fe20000000000 */
[----:B-1----:R-:W-:Y:S01]  /*4580*/  IMAD.IADD R62, R57, 0x1, -R5 ;  /* 0x00000001393e7824 */ /* 0x002fe200078e0a05 */
[----:B------:R-:W-:Y:S01]  /*4590*/  I2FP.F32.S32 R60, R60 ;  /* 0x0000003c003c7245 */ /* 0x000fe20000201400 */
[C---:B------:R-:W-:Y:S01]  /*45a0*/  VIADD R87, R59.reuse, 0x11 ;  /* 0x000000113b577836 */ /* 0x040fe20000000000 */
[----:B------:R-:W-:Y:S01]  /*45b0*/  I2FP.F32.S32 R61, R61 ;  /* 0x0000003d003d7245 */ /* 0x000fe20000201400 */
[C---:B------:R-:W-:Y:S01]  /*45c0*/  VIADD R75, R59.reuse, 0x18 ;  /* 0x000000183b4b7836 */ /* 0x040fe20000000000 */
[----:B------:R-:W-:Y:S01]  /*45d0*/  IABS R62, R62 ;  /* 0x0000003e003e7213 */ /* 0x000fe20000000000 */
[C---:B------:R-:W-:Y:S01]  /*45e0*/  FFMA.FTZ R60, -R0.reuse, R60, R29 ;  /* 0x0000003c003c7223 */ /* 0x040fe2000001011d */
[----:B------:R-:W-:Y:S01]  /*45f0*/  VIADD R29, R59, 0x59 ;  /* 0x000000593b1d7836 */ /* 0x000fe20000000000 */
[----:B------:R-:W-:Y:S01]  /*4600*/  IABS R91, R91 ;  /* 0x0000005b005b7213 */ /* 0x000fe20000000000 */
[C---:B------:R-:W-:Y:S01]  /*4610*/  FFMA.FTZ R44, -R0.reuse, R61, R44 ;  /* 0x0000003d002c7223 */ /* 0x040fe2000001012c */
[----:B------:R-:W-:Y:S01]  /*4620*/  I2FP.F32.S32 R62, R62 ;  /* 0x0000003e003e7245 */ /* 0x000fe20000201400 */
[----:B------:R-:W-:Y:S01]  /*4630*/  IMAD.IADD R70, R57, 0x1, -R87 ;  /* 0x0000000139467824 */ /* 0x000fe200078e0a57 */
[----:B------:R-:W-:Y:S01]  /*4640*/  I2FP.F32.S32 R91, R91 ;  /* 0x0000005b005b7245 */ /* 0x000fe20000201400 */
[C---:B------:R-:W-:Y:S01]  /*4650*/  FFMA.FTZ R74, -R0.reuse, R74, R53 ;  /* 0x0000004a004a7223 */ /* 0x040fe20000010135 */
[----:B------:R-:W-:Y:S01]  /*4660*/  ISETP.GE.AND P3, PT, R89, R124, PT ;  /* 0x0000007c5900720c */ /* 0x000fe20003f66270 */
[C---:B------:R-:W-:Y:S01]  /*4670*/  FFMA.FTZ R62, -R0.reuse, R62, R49 ;  /* 0x0000003e003e7223 */ /* 0x040fe20000010131 */
[C---:B------:R-:W-:Y:S01]  /*4680*/  IMAD.IADD R49, R57.reuse, 0x1, -R81 ;  /* 0x0000000139317824 */ /* 0x040fe200078e0a51 */
[----:B------:R-:W-:Y:S01]  /*4690*/  IABS R70, R70 ;  /* 0x0000004600467213 */ /* 0x000fe20000000000 */
[----:B------:R-:W-:Y:S01]  /*46a0*/  IMAD.IADD R53, R57, 0x1, -R75 ;  /* 0x0000000139357824 */ /* 0x000fe200078e0a4b */
[----:B------:R-:W-:Y:S01]  /*46b0*/  ISETP.GE.AND P4, PT, R5, R124, PT ;  /* 0x0000007c0500720c */ /* 0x000fe20003f86270 */
[C---:B------:R-:W-:Y:S01]  /*46c0*/  VIADD R77, R59.reuse, 0x28 ;  /* 0x000000283b4d7836 */ /* 0x040fe20000000000 */
[----:B------:R-:W-:Y:S01]  /*46d0*/  IABS R49, R49 ;  /* 0x0000003100317213 */ /* 0x000fe20000000000 */
[C---:B------:R-:W-:Y:S01]  /*46e0*/  VIADD R83, R59.reuse, 0x19 ;  /* 0x000000193b537836 */ /* 0x040fe20000000000 */
[----:B------:R-:W-:Y:S01]  /*46f0*/  IABS R53, R53 ;  /* 0x0000003500357213 */ /* 0x000fe20000000000 */
[C---:B------:R-:W-:Y:S01]  /*4700*/  VIADD R79, R59.reuse, 0x21 ;  /* 0x000000213b4f7836 */ /* 0x040fe20000000000 */
[----:B------:R-:W-:Y:S01]  /*4710*/  I2FP.F32.S32 R49, R49 ;  /* 0x0000003100317245 */ /* 0x000fe20000201400 */
[----:B------:R-:W-:Y:S01]  /*4720*/  VIADD R61, R59, 0x29 ;  /* 0x000000293b3d7836 */ /* 0x000fe20000000000 */
[----:B------:R-:W-:Y:S01]  /*4730*/  I2FP.F32.S32 R70, R70 ;  /* 0x0000004600467245 */ /* 0x000fe20000201400 */
[----:B------:R-:W-:Y:S01]  /*4740*/  IMAD.IADD R64, R57, 0x1, -R79 ;  /* 0x0000000139407824 */ /* 0x000fe200078e0a4f */
[----:B------:R-:W-:Y:S01]  /*4750*/  I2FP.F32.S32 R53, R53 ;  /* 0x0000003500357245 */ /* 0x000fe20000201400 */
[----:B------:R-:W-:Y:S01]  /*4760*/  FFMA.FTZ R36, -R0, R49, R36 ;  /* 0x0000003100247223 */ /* 0x000fe20000010124 */
[----:B------:R-:W-:-:S02]  /*4770*/  VIADD R49, R59, 0x48 ;  /* 0x000000483b317836 */ /* 0x000fc40000000000 */
[C---:B------:R-:W-:Y:S01]  /*4780*/  FFMA.FTZ R70, -R0.reuse, R70, R45 ;  /* 0x0000004600467223 */ /* 0x040fe2000001012d */
[C---:B------:R-:W-:Y:S02]  /*4790*/  IMAD.IADD R45, R57.reuse, 0x1, -R77 ;  /* 0x00000001392d7824 */ /* 0x040fe400078e0a4d */
[C---:B------:R-:W-:Y:S01]  /*47a0*/  FFMA.FTZ R66, -R0.reuse, R53, R40 ;  /* 0x0000003500427223 */ /* 0x040fe20000010128 */
[C---:B------:R-:W-:Y:S01]  /*47b0*/  IMAD.IADD R119, R57.reuse, 0x1, -R49 ;  /* 0x0000000139777824 */ /* 0x040fe200078e0a31 */
[----:B------:R-:W-:Y:S01]  /*47c0*/  IABS R64, R64 ;  /* 0x0000004000407213 */ /* 0x000fe20000000000 */
[----:B------:R-:W-:Y:S01]  /*47d0*/  IMAD.IADD R40, R57, 0x1, -R83 ;  /* 0x0000000139287824 */ /* 0x000fe200078e0a53 */
[----:B------:R-:W-:Y:S01]  /*47e0*/  IABS R45, R45 ;  /* 0x0000002d002d7213 */ /* 0x000fe20000000000 */
[----:B------:R-:W-:Y:S01]  /*47f0*/  VIADD R73, R59, 0x30 ;  /* 0x000000303b497836 */ /* 0x000fe20000000000 */
[----:B------:R-:W-:Y:S01]  /*4800*/  IABS R119, R119 ;  /* 0x0000007700777213 */ /* 0x000fe20000000000 */
[----:B------:R-:W-:Y:S01]  /*4810*/  IMAD.IADD R156, R57, 0x1, -R61 ;  /* 0x00000001399c7824 */ /* 0x000fe200078e0a3d */
[----:B------:R-:W-:Y:S01]  /*4820*/  IABS R40, R40 ;  /* 0x0000002800287213 */ /* 0x000fe20000000000 */
[C---:B------:R-:W-:Y:S01]  /*4830*/  VIADD R69, R59.reuse, 0x38 ;  /* 0x000000383b457836 */ /* 0x040fe20000000000 */
[----:B------:R-:W-:Y:S01]  /*4840*/  I2FP.F32.S32 R119, R119 ;  /* 0x0000007700777245 */ /* 0x000fe20000201400 */
[----:B------:R-:W-:Y:S01]  /*4850*/  VIADD R63, R59, 0x8 ;  /* 0x000000083b3f7836 */ /* 0x000fe20000000000 */
[----:B------:R-:W-:Y:S01]  /*4860*/  I2FP.F32.S32 R45, R45 ;  /* 0x0000002d002d7245 */ /* 0x000fe20000201400 */
[C---:B------:R-:W-:Y:S01]  /*4870*/  FFMA.FTZ R50, -R0.reuse, R91, R50 ;  /* 0x0000005b00327223 */ /* 0x040fe20000010132 */
[----:B------:R-:W-:Y:S01]  /*4880*/  I2FP.F32.S32 R40, R40 ;  /* 0x0000002800287245 */ /* 0x000fe20000201400 */
[----:B------:R-:W-:Y:S01]  /*4890*/  FFMA.FTZ R119, -R0, R119, R16 ;  /* 0x0000007700777223 */ /* 0x000fe20000010110 */
[----:B------:R-:W-:-:S02]  /*48a0*/  IMAD.IADD R16, R57, 0x1, -R29 ;  /* 0x0000000139107824 */ /* 0x000fc400078e0a1d */
[C---:B------:R-:W-:Y:S01]  /*48b0*/  FFMA.FTZ R158, -R0.reuse, R45, R32 ;  /* 0x0000002d009e7223 */ /* 0x040fe20000010120 */
[C---:B------:R-:W-:Y:S02]  /*48c0*/  IMAD.IADD R45, R57.reuse, 0x1, -R73 ;  /* 0x00000001392d7824 */ /* 0x040fe400078e0a49 */
[C---:B------:R-:W-:Y:S01]  /*48d0*/  FFMA.FTZ R40, -R0.reuse, R40, R41 ;  /* 0x0000002800287223 */ /* 0x040fe20000010129 */
[----:B------:R-:W-:Y:S01]  /*48e0*/  IABS R156, R156 ;  /* 0x0000009c009c7213 */ /* 0x000fe20000000000 */
[----:B------:R-:W-:Y:S01]  /*48f0*/  IMAD.IADD R41, R57, 0x1, -R69 ;  /* 0x0000000139297824 */ /* 0x000fe200078e0a45 */
[----:B------:R-:W-:Y:S01]  /*4900*/  IABS R16, R16 ;  /* 0x0000001000107213 */ /* 0x000fe20000000000 */
[----:B------:R-:W-:Y:S01]  /*4910*/  VIADD R53, R59, 0x41 ;  /* 0x000000413b357836 */ /* 0x000fe20000000000 */
[----:B------:R-:W-:Y:S02]  /*4920*/  I2FP.F32.S32 R64, R64 ;  /* 0x0000004000407245 */ /* 0x000fe40000201400 */
[----:B------:R-:W-:Y:S01]  /*4930*/  I2FP.F32.S32 R16, R16 ;  /* 0x0000001000107245 */ /* 0x000fe20000201400 */
[----:B------:R-:W-:Y:S01]  /*4940*/  IMAD.IADD R118, R57, 0x1, -R53 ;  /* 0x0000000139767824 */ /* 0x000fe200078e0a35 */
[----:B------:R-:W-:Y:S01]  /*4950*/  IABS R45, R45 ;  /* 0x0000002d002d7213 */ /* 0x000fe20000000000 */
[C---:B------:R-:W-:Y:S01]  /*4960*/  FFMA.FTZ R64, -R0.reuse, R64, R37 ;  /* 0x0000004000407223 */ /* 0x040fe20000010125 */
[----:B------:R-:W-:Y:S01]  /*4970*/  I2FP.F32.S32 R156, R156 ;  /* 0x0000009c009c7245 */ /* 0x000fe20000201400 */
[C---:B------:R-:W-:Y:S01]  /*4980*/  FFMA.FTZ R131, -R0.reuse, R16, R9 ;  /* 0x0000001000837223 */ /* 0x040fe20000010109 */
[----:B------:R-:W-:Y:S01]  /*4990*/  FFMA.FTZ R9, -R0, R91, R52 ;  /* 0x0000005b00097223 */ /* 0x000fe20000010134 */
[----:B------:R-:W-:Y:S01]  /*49a0*/  FSEL R52, R44, -INF , !P3 ;  /* 0xff8000002c347808 */ /* 0x000fe20005800000 */
[----:B------:R-:W-:Y:S01]  /*49b0*/  VIADD R37, R59, 0x40 ;  /* 0x000000403b257836 */ /* 0x000fe20000000000 */
[----:B------:R-:W2:Y:S01]  /*49c0*/  LD.E R44, desc[UR4][R2.64+0xdc] ;  /* 0x0000dc04022c7980 */ /* 0x000ea2000c101900 */
[----:B------:R-:W-:Y:S01]  /*49d0*/  IABS R41, R41 ;  /* 0x0000002900297213 */ /* 0x000fe20000000000 */
[----:B------:R-:W-:Y:S01]  /*49e0*/  FFMA.FTZ R156, -R0, R156, R33 ;  /* 0x0000009c009c7223 */ /* 0x000fe20000010121 */
[----:B------:R-:W-:Y:S01]  /*49f0*/  I2FP.F32.S32 R45, R45 ;  /* 0x0000002d002d7245 */ /* 0x000fe20000201400 */
[----:B------:R-:W-:Y:S01]  /*4a00*/  IMAD.IADD R33, R57, 0x1, -R37 ;  /* 0x0000000139217824 */ /* 0x000fe200078e0a25 */
[----:B------:R-:W-:-:S02]  /*4a10*/  I2FP.F32.S32 R41, R41 ;  /* 0x0000002900297245 */ /* 0x000fc40000201400 */
[-C--:B------:R-:W-:Y:S01]  /*4a20*/  ISETP.GE.AND P5, PT, R63, R124.reuse, PT ;  /* 0x0000007c3f00720c */ /* 0x080fe20003fa6270 */
[C---:B------:R-:W-:Y:S01]  /*4a30*/  FFMA.FTZ R148, -R0.reuse, R45, R28 ;  /* 0x0000002d00947223 */ /* 0x040fe2000001011c */
[C---:B------:R-:W-:Y:S02]  /*4a40*/  VIADD R45, R59.reuse, 0x49 ;  /* 0x000000493b2d7836 */ /* 0x040fe40000000000 */
[----:B------:R-:W-:Y:S01]  /*4a50*/  FFMA.FTZ R146, -R0, R41, R24 ;  /* 0x0000002900927223 */ /* 0x000fe20000010118 */
[----:B------:R-:W-:Y:S01]  /*4a60*/  IABS R33, R33 ;  /* 0x0000002100217213 */ /* 0x000fe20000000000 */
[----:B------:R-:W-:Y:S01]  /*4a70*/  VIADD R41, R59, 0x50 ;  /* 0x000000503b297836 */ /* 0x000fe20000000000 */
[----:B------:R-:W-:Y:S01]  /*4a80*/  ISETP.GE.AND P2, PT, R87, R124, PT ;  /* 0x0000007c5700720c */ /* 0x000fe20003f46270 */
[C---:B------:R-:W-:Y:S01]  /*4a90*/  IMAD.IADD R28, R57.reuse, 0x1, -R45 ;  /* 0x00000001391c7824 */ /* 0x040fe200078e0a2d */
[----:B------:R-:W-:Y:S01]  /*4aa0*/  I2FP.F32.S32 R33, R33 ;  /* 0x0000002100217245 */ /* 0x000fe20000201400 */
[C---:B------:R-:W-:Y:S01]  /*4ab0*/  IMAD.IADD R133, R57.reuse, 0x1, -R41 ;  /* 0x0000000139857824 */ /* 0x040fe200078e0a29 */
[----:B------:R-:W-:Y:S01]  /*4ac0*/  FSEL R74, R74, -INF , !P0 ;  /* 0xff8000004a4a7808 */ /* 0x000fe20004000000 */
[----:B------:R-:W-:Y:S01]  /*4ad0*/  IMAD.IADD R63, R57, 0x1, -R63 ;  /* 0x00000001393f7824 */ /* 0x000fe200078e0a3f */
[----:B------:R-:W-:Y:S01]  /*4ae0*/  IABS R28, R28 ;  /* 0x0000001c001c7213 */ /* 0x000fe20000000000 */
[----:B------:R-:W-:Y:S01]  /*4af0*/  FFMA.FTZ R20, -R0, R33, R20 ;  /* 0x0000002100147223 */ /* 0x000fe20000010114 */
[----:B------:R-:W-:Y:S01]  /*4b00*/  IABS R133, R133 ;  /* 0x0000008500857213 */ /* 0x000fe20000000000 */
[----:B------:R-:W-:Y:S01]  /*4b10*/  VIADD R33, R59, 0x58 ;  /* 0x000000583b217836 */ /* 0x000fe20000000000 */
[----:B------:R-:W-:-:S02]  /*4b20*/  I2FP.F32.S32 R28, R28 ;  /* 0x0000001c001c7245 */ /* 0x000fc40000201400 */
[----:B------:R-:W-:Y:S01]  /*4b30*/  IABS R63, R63 ;  /* 0x0000003f003f7213 */ /* 0x000fe20000000000 */
[----:B------:R-:W-:Y:S01]  /*4b40*/  IMAD.IADD R65, R57, 0x1, -R33 ;  /* 0x0000000139417824 */ /* 0x000fe200078e0a21 */
[----:B------:R-:W-:Y:S01]  /*4b50*/  I2FP.F32.S32 R133, R133 ;  /* 0x0000008500857245 */ /* 0x000fe20000201400 */
[C---:B------:R-:W-:Y:S01]  /*4b60*/  FFMA.FTZ R67, -R0.reuse, R28, R17 ;  /* 0x0000001c00437223 */ /* 0x040fe20000010111 */
[----:B------:R-:W-:Y:S01]  /*4b70*/  I2FP.F32.S32 R63, R63 ;  /* 0x0000003f003f7245 */ /* 0x000fe20000201400 */
[----:B------:R-:W-:Y:S01]  /*4b80*/  VIADD R17, R59, 0x61 ;  /* 0x000000613b117836 */ /* 0x000fe20000000000 */
[----:B------:R-:W-:Y:S01]  /*4b90*/  IABS R65, R65 ;  /* 0x0000004100417213 */ /* 0x000fe20000000000 */
[C---:B------:R-:W-:Y:S01]  /*4ba0*/  FFMA.FTZ R133, -R0.reuse, R133, R12 ;  /* 0x0000008500857223 */ /* 0x040fe2000001010c */
[----:B------:R-:W-:Y:S01]  /*4bb0*/  FSEL R9, R9, -INF , !P1 ;  /* 0xff80000009097808 */ /* 0x000fe20004800000 */
[----:B------:R-:W-:Y:S01]  /*4bc0*/  FFMA.FTZ R72, -R0, R63, R48 ;  /* 0x0000003f00487223 */ /* 0x000fe20000010130 */
[C---:B------:R-:W-:Y:S01]  /*4bd0*/  IMAD.IADD R12, R57.reuse, 0x1, -R17 ;  /* 0x00000001390c7824 */ /* 0x040fe200078e0a11 */
[----:B------:R-:W-:Y:S01]  /*4be0*/  I2FP.F32.S32 R65, R65 ;  /* 0x0000004100417245 */ /* 0x000fe20000201400 */
[----:B------:R-:W-:Y:S01]  /*4bf0*/  VIADD R48, R57, 0x8 ;  /* 0x0000000839307836 */ /* 0x000fe20000000000 */
[----:B------:R-:W-:Y:S01]  /*4c00*/  FSEL R62, R62, -INF , !P4 ;  /* 0xff8000003e3e7808 */ /* 0x000fe20006000000 */
[----:B------:R-:W-:Y:S01]  /*4c10*/  VIADD R63, R59, 0x39 ;  /* 0x000000393b3f7836 */ /* 0x000fe20000000000 */
[----:B------:R-:W-:Y:S01]  /*4c20*/  IABS R12, R12 ;  /* 0x0000000c000c7213 */ /* 0x000fe20000000000 */
[----:B------:R-:W-:-:S02]  /*4c30*/  IMAD.IADD R85, R48, 0x1, -R85 ;  /* 0x0000000130557824 */ /* 0x000fc400078e0a55 */
[----:B------:R-:W-:Y:S01]  /*4c40*/  FFMA.FTZ R65, -R0, R65, R8 ;  /* 0x0000004100417223 */ /* 0x000fe20000010108 */
[C---:B------:R-:W-:Y:S01]  /*4c50*/  IMAD.IADD R5, R48.reuse, 0x1, -R5 ;  /* 0x0000000130057824 */ /* 0x040fe200078e0a05 */
[----:B------:R-:W-:Y:S01]  /*4c60*/  I2FP.F32.S32 R12, R12 ;  /* 0x0000000c000c7245 */ /* 0x000fe20000201400 */
[C---:B------:R-:W-:Y:S01]  /*4c70*/  IMAD.IADD R8, R48.reuse, 0x1, -R59 ;  /* 0x0000000130087824 */ /* 0x040fe200078e0a3b */
[----:B------:R-:W-:Y:S01]  /*4c80*/  IABS R85, R85 ;  /* 0x0000005500557213 */ /* 0x000fe20000000000 */
[----:B------:R-:W-:Y:S01]  /*4c90*/  IMAD.IADD R87, R48, 0x1, -R87 ;  /* 0x0000000130577824 */ /* 0x000fe200078e0a57 */
[----:B------:R-:W-:Y:S01]  /*4ca0*/  IABS R5, R5 ;  /* 0x0000000500057213 */ /* 0x000fe20000000000 */
[----:B------:R-:W-:Y:S01]  /*4cb0*/  FFMA.FTZ R105, -R0, R12, R105 ;  /* 0x0000000c00697223 */ /* 0x000fe20000010169 */
[----:B------:R-:W-:Y:S01]  /*4cc0*/  I2FP.F32.S32 R85, R85 ;  /* 0x0000005500557245 */ /* 0x000fe20000201400 */
[----:B------:R-:W-:Y:S01]  /*4cd0*/  IMAD.IADD R150, R57, 0x1, -R63 ;  /* 0x0000000139967824 */ /* 0x000fe200078e0a3f */
[----:B------:R-:W-:Y:S01]  /*4ce0*/  IABS R8, R8 ;  /* 0x0000000800087213 */ /* 0x000fe20000000000 */
[----:B------:R-:W-:Y:S01]  /*4cf0*/  IMAD.IADD R28, R48, 0x1, -R79 ;  /* 0x00000001301c7824 */ /* 0x000fe200078e0a4f */
[----:B------:R-:W-:Y:S01]  /*4d00*/  I2FP.F32.S32 R12, R5 ;  /* 0x00000005000c7245 */ /* 0x000fe20000201400 */
[----:B------:R-:W-:Y:S01]  /*4d10*/  FFMA.FTZ R55, -R0, R85, R55 ;  /* 0x0000005500377223 */ /* 0x000fe20000010137 */
[----:B------:R-:W-:Y:S01]  /*4d20*/  IABS R87, R87 ;  /* 0x0000005700577213 */ /* 0x000fe20000000000 */
[----:B------:R-:W-:Y:S01]  /*4d30*/  IMAD.IADD R89, R48, 0x1, -R89 ;  /* 0x0000000130597824 */ /* 0x000fe200078e0a59 */
[----:B------:R-:W-:Y:S01]  /*4d40*/  I2FP.F32.S32 R91, R8 ;  /* 0x00000008005b7245 */ /* 0x000fe20000201400 */
[----:B------:R-:W-:Y:S01]  /*4d50*/  FFMA.FTZ R12, -R0, R12, R51 ;  /* 0x0000000c000c7223 */ /* 0x000fe20000010133 */
[----:B------:R-:W-:Y:S01]  /*4d60*/  IABS R150, R150 ;  /* 0x0000009600967213 */ /* 0x000fe20000000000 */
[C---:B------:R-:W-:Y:S01]  /*4d70*/  IMAD.IADD R8, R48.reuse, 0x1, -R83 ;  /* 0x0000000130087824 */ /* 0x040fe200078e0a53 */
[----:B------:R-:W-:Y:S01]  /*4d80*/  I2FP.F32.S32 R32, R87 ;  /* 0x0000005700207245 */ /* 0x000fe20000201400 */
[----:B------:R-:W-:Y:S01]  /*4d90*/  IMAD.IADD R51, R48, 0x1, -R81 ;  /* 0x0000000130337824 */ /* 0x000fe200078e0a51 */
[----:B------:R-:W-:Y:S01]  /*4da0*/  I2FP.F32.S32 R150, R150 ;  /* 0x0000009600967245 */ /* 0x000fe20000201400 */
[C---:B------:R-:W-:Y:S01]  /*4db0*/  FFMA.FTZ R54, -R0.reuse, R91, R54 ;  /* 0x0000005b00367223 */ /* 0x040fe20000010136 */
[----:B------:R-:W-:Y:S01]  /*4dc0*/  FSEL R68, R55, -INF , !P0 ;  /* 0xff80000037447808 */ /* 0x000fe20004000000 */
[----:B------:R-:W-:Y:S01]  /*4dd0*/  FFMA.FTZ R32, -R0, R32, R47 ;  /* 0x0000002000207223 */ /* 0x000fe2000001012f */
[C---:B------:R-:W-:Y:S01]  /*4de0*/  IMAD.IADD R55, R48.reuse, 0x1, -R75 ;  /* 0x0000000130377824 */ /* 0x040fe200078e0a4b */
[----:B------:R-:W-:Y:S01]  /*4df0*/  IABS R8, R8 ;  /* 0x0000000800087213 */ /* 0x000fe20000000000 */
        /* <DEDUP_REMOVED lines=10> */
[----:B------:R-:W-:Y:S02]  /*4ea0*/  IABS R47, R47 ;  /* 0x0000002f002f7213 */ /* 0x000fe40000000000 */
[----:B------:R-:W-:Y:S01]  /*4eb0*/  I2FP.F32.S32 R28, R28 ;  /* 0x0000001c001c7245 */ /* 0x000fe20000201400 */
[----:B------:R-:W-:Y:S01]  /*4ec0*/  FFMA.FTZ R43, -R0, R51, R38 ;  /* 0x00000033002b7223 */ /* 0x000fe20000010126 */
[----:B------:R-:W-:Y:S02]  /*4ed0*/  FSEL R5, R54, -INF , !P1 ;  /* 0xff80000036057808 */ /* 0x000fe40004800000 */
[----:B------:R-:W-:Y:S01]  /*4ee0*/  I2FP.F32.S32 R55, R55 ;  /* 0x0000003700377245 */ /* 0x000fe20000201400 */
[----:B------:R-:W-:Y:S01]  /*4ef0*/  FFMA.FTZ R38, -R0, R28, R39 ;  /* 0x0000001c00267223 */ /* 0x000fe20000010127 */
[----:B------:R-:W-:-:S02]  /*4f00*/  ISETP.GE.AND P0, PT, R83, R124, PT ;  /* 0x0000007c5300720c */ /* 0x000fc40003f06270 */
[----:B------:R-:W-:Y:S01]  /*4f10*/  FSEL R72, R72, -INF , !P5 ;  /* 0xff80000048487808 */ /* 0x000fe20006800000 */
[----:B------:R-:W-:Y:S01]  /*4f20*/  FFMA.FTZ R16, -R0, R55, R42 ;  /* 0x0000003700107223 */ /* 0x000fe2000001012a */
[----:B------:R-:W-:Y:S02]  /*4f30*/  FSEL R54, R50, -INF , !P5 ;  /* 0xff80000032367808 */ /* 0x000fe40006800000 */
[----:B------:R-:W-:Y:S02]  /*4f40*/  I2FP.F32.S32 R47, R47 ;  /* 0x0000002f002f7245 */ /* 0x000fe40000201400 */
[----:B------:R-:W-:Y:S02]  /*4f50*/  ISETP.GE.AND P5, PT, R81, R124, PT ;  /* 0x0000007c5100720c */ /* 0x000fe40003fa6270 */
[----:B------:R-:W-:Y:S01]  /*4f60*/  IABS R24, R24 ;  /* 0x0000001800187213 */ /* 0x000fe20000000000 */
[----:B------:R-:W-:Y:S01]  /*4f70*/  FFMA.FTZ R42, -R0, R47, R34 ;  /* 0x0000002f002a7223 */ /* 0x000fe20000010122 */
[----:B------:R-:W-:Y:S01]  /*4f80*/  FSEL R28, R40, -INF , !P0 ;  /* 0xff800000281c7808 */ /* 0x000fe20004000000 */
[----:B------:R-:W-:Y:S01]  /*4f90*/  IMAD.IADD R47, R48, 0x1, -R61 ;  /* 0x00000001302f7824 */ /* 0x000fe200078e0a3d */
[----:B------:R-:W-:-:S02]  /*4fa0*/  IABS R89, R89 ;  /* 0x0000005900597213 */ /* 0x000fc40000000000 */
[----:B------:R-:W-:Y:S01]  /*4fb0*/  FSEL R40, R43, -INF , !P5 ;  /* 0xff8000002b287808 */ /* 0x000fe20006800000 */
[----:B------:R-:W-:Y:S01]  /*4fc0*/  IMAD.IADD R43, R48, 0x1, -R73 ;  /* 0x00000001302b7824 */ /* 0x000fe200078e0a49 */
[----:B------:R-:W-:Y:S02]  /*4fd0*/  I2FP.F32.S32 R24, R24 ;  /* 0x0000001800187245 */ /* 0x000fe40000201400 */
[----:B------:R-:W-:Y:S02]  /*4fe0*/  I2FP.F32.S32 R89, R89 ;  /* 0x0000005900597245 */ /* 0x000fe40000201400 */
[----:B------:R-:W-:Y:S01]  /*4ff0*/  IABS R47, R47 ;  /* 0x0000002f002f7213 */ /* 0x000fe20000000000 */
[C---:B------:R-:W-:Y:S01]  /*5000*/  FFMA.FTZ R13, -R0.reuse, R24, R13 ;  /* 0x00000018000d7223 */ /* 0x040fe2000001010d */
[----:B------:R-:W-:Y:S01]  /*5010*/  IABS R43, R43 ;  /* 0x0000002b002b7213 */ /* 0x000fe20000000000 */
[----:B------:R-:W-:Y:S01]  /*5020*/  FFMA.FTZ R24, -R0, R89, R46 ;  /* 0x0000005900187223 */ /* 0x000fe2000001012e */
[C---:B------:R-:W-:Y:S01]  /*5030*/  IMAD.IADD R46, R48.reuse, 0x1, -R71 ;  /* 0x00000001302e7824 */ /* 0x040fe200078e0a47 */
[----:B------:R-:W-:Y:S01]  /*5040*/  I2FP.F32.S32 R47, R47 ;  /* 0x0000002f002f7245 */ /* 0x000fe20000201400 */
[----:B------:R-:W-:Y:S01]  /*5050*/  IMAD.IADD R39, R48, 0x1, -R69 ;  /* 0x0000000130277824 */ /* 0x000fe200078e0a45 */
[----:B------:R-:W-:-:S02]  /*5060*/  I2FP.F32.S32 R43, R43 ;  /* 0x0000002b002b7245 */ /* 0x000fc40000201400 */
[----:B------:R-:W-:Y:S02]  /*5070*/  ISETP.GE.AND P1, PT, R75, R124, PT ;  /* 0x0000007c4b00720c */ /* 0x000fe40003f26270 */
[----:B------:R-:W-:Y:S01]  /*5080*/  FSEL R154, R36, -INF , !P5 ;  /* 0xff800000249a7808 */ /* 0x000fe20006800000 */
[----:B------:R-:W-:Y:S01]  /*5090*/  IMAD.IADD R36, R48, 0x1, -R63 ;  /* 0x0000000130247824 */ /* 0x000fe200078e0a3f */
[----:B------:R-:W-:Y:S01]  /*50a0*/  FSEL R70, R70, -INF , !P2 ;  /* 0xff80000046467808 */ /* 0x000fe20005000000 */
[----:B------:R-:W-:Y:S01]  /*50b0*/  FFMA.FTZ R35, -R0, R47, R35 ;  /* 0x0000002f00237223 */ /* 0x000fe20000010123 */
[----:B------:R-:W-:Y:S01]  /*50c0*/  FSEL R32, R32, -INF , !P2 ;  /* 0xff80000020207808 */ /* 0x000fe20005000000 */
[----:B------:R-:W-:Y:S01]  /*50d0*/  FFMA.FTZ R30, -R0, R43, R30 ;  /* 0x0000002b001e7223 */ /* 0x000fe2000001011e */
[----:B------:R-:W-:Y:S02]  /*50e0*/  FSEL R34, R66, -INF , !P1 ;  /* 0xff80000042227808 */ /* 0x000fe40004800000 */
[----:B------:R-:W-:-:S02]  /*50f0*/  FSEL R16, R16, -INF , !P1 ;  /* 0xff80000010107808 */ /* 0x000fc40004800000 */
[----:B------:R-:W-:Y:S02]  /*5100*/  IABS R46, R46 ;  /* 0x0000002e002e7213 */ /* 0x000fe40000000000 */
[-C--:B------:R-:W-:Y:S02]  /*5110*/  ISETP.GE.AND P2, PT, R61, R124.reuse, PT ;  /* 0x0000007c3d00720c */ /* 0x080fe40003f46270 */
[----:B------:R-:W-:Y:S02]  /*5120*/  ISETP.GE.AND P1, PT, R73, R124, PT ;  /* 0x0000007c4900720c */ /* 0x000fe40003f26270 */
[----:B------:R-:W-:Y:S02]  /*5130*/  IABS R39, R39 ;  /* 0x0000002700277213 */ /* 0x000fe40000000000 */
[----:B------:R-:W-:Y:S02]  /*5140*/  IABS R36, R36 ;  /* 0x0000002400247213 */ /* 0x000fe40000000000 */
[----:B------:R-:W-:-:S02]  /*5150*/  I2FP.F32.S32 R46, R46 ;  /* 0x0000002e002e7245 */ /* 0x000fc40000201400 */
[----:B------:R-:W-:Y:S02]  /*5160*/  I2FP.F32.S32 R39, R39 ;  /* 0x0000002700277245 */ /* 0x000fe40000201400 */
[----:B------:R-:W-:Y:S01]  /*5170*/  FSEL R152, R35, -INF , !P2 ;  /* 0xff80000023987808 */ /* 0x000fe20005000000 */
[----:B------:R-:W-:Y:S01]  /*5180*/  IMAD.IADD R35, R48, 0x1, -R49 ;  /* 0x0000000130237824 */ /* 0x000fe200078e0a31 */
[----:B------:R-:W-:Y:S01]  /*5190*/  FSEL R142, R30, -INF , !P1 ;  /* 0xff8000001e8e7808 */ /* 0x000fe20004800000 */
[----:B------:R-:W-:Y:S01]  /*51a0*/  IMAD.IADD R30, R48, 0x1, -R53 ;  /* 0x00000001301e7824 */ /* 0x000fe200078e0a35 */
[----:B------:R-:W-:Y:S01]  /*51b0*/  I2FP.F32.S32 R36, R36 ;  /* 0x0000002400247245 */ /* 0x000fe20000201400 */
[----:B------:R-:W-:Y:S01]  /*51c0*/  FFMA.FTZ R31, -R0, R46, R31 ;  /* 0x0000002e001f7223 */ /* 0x000fe2000001011f */
[----:B------:R-:W-:Y:S01]  /*51d0*/  FSEL R8, R8, -INF , !P0 ;  /* 0xff80000008087808 */ /* 0x000fe20004000000 */
[----:B------:R-:W-:Y:S01]  /*51e0*/  FFMA.FTZ R26, -R0, R39, R26 ;  /* 0x00000027001a7223 */ /* 0x000fe2000001011a */
[----:B------:R-:W-:-:S02]  /*51f0*/  FSEL R24, R24, -INF , !P3 ;  /* 0xff80000018187808 */ /* 0x000fc40005800000 */
[-C--:B------:R-:W-:Y:S02]  /*5200*/  ISETP.GE.AND P0, PT, R71, R124.reuse, PT ;  /* 0x0000007c4700720c */ /* 0x080fe40003f06270 */
[-C--:B------:R-:W-:Y:S02]  /*5210*/  ISETP.GE.AND P3, PT, R77, R124.reuse, PT ;  /* 0x0000007c4d00720c */ /* 0x080fe40003f66270 */
[----:B------:R-:W-:Y:S02]  /*5220*/  ISETP.GE.AND P5, PT, R69, R124, PT ;  /* 0x0000007c4500720c */ /* 0x000fe40003fa6270 */
[----:B------:R-:W-:Y:S02]  /*5230*/  IABS R30, R30 ;  /* 0x0000001e001e7213 */ /* 0x000fe40000000000 */
[----:B------:R-:W-:Y:S01]  /*5240*/  IABS R35, R35 ;  /* 0x0000002300237213 */ /* 0x000fe20000000000 */
[----:B------:R-:W-:Y:S01]  /*5250*/  FFMA.FTZ R27, -R0, R36, R27 ;  /* 0x00000024001b7223 */ /* 0x000fe2000001011b */
[----:B------:R-:W-:-:S02]  /*5260*/  FSEL R12, R12, -INF , !P4 ;  /* 0xff8000000c0c7808 */ /* 0x000fc40006000000 */
[----:B------:R-:W-:Y:S01]  /*5270*/  FSEL R36, R31, -INF , !P0 ;  /* 0xff8000001f247808 */ /* 0x000fe20004000000 */
[----:B------:R-:W-:Y:S01]  /*5280*/  IMAD.IADD R31, R48, 0x1, -R41 ;  /* 0x00000001301f7824 */ /* 0x000fe200078e0a29 */
[----:B------:R-:W-:Y:S02]  /*5290*/  ISETP.GE.AND P4, PT, R79, R124, PT ;  /* 0x0000007c4f00720c */ /* 0x000fe40003f86270 */
[----:B------:R-:W-:Y:S02]  /*52a0*/  FSEL R158, R158, -INF , !P3 ;  /* 0xff8000009e9e7808 */ /* 0x000fe40005800000 */
[----:B------:R-:W-:Y:S02]  /*52b0*/  FSEL R42, R42, -INF , !P3 ;  /* 0xff8000002a2a7808 */ /* 0x000fe40005800000 */
[----:B------:R-:W-:Y:S01]  /*52c0*/  FSEL R122, R26, -INF , !P5 ;  /* 0xff8000001a7a7808 */ /* 0x000fe20006800000 */
[----:B------:R-:W-:Y:S01]  /*52d0*/  IMAD.IADD R26, R48, 0x1, -R45 ;  /* 0x00000001301a7824 */ /* 0x000fe200078e0a2d */
[----:B------:R-:W-:-:S02]  /*52e0*/  I2FP.F32.S32 R30, R30 ;  /* 0x0000001e001e7245 */ /* 0x000fc40000201400 */
[----:B------:R-:W-:Y:S02]  /*52f0*/  I2FP.F32.S32 R35, R35 ;  /* 0x0000002300237245 */ /* 0x000fe40000201400 */
[----:B------:R-:W-:Y:S01]  /*5300*/  ISETP.GE.AND P3, PT, R37, R124, PT ;  /* 0x0000007c2500720c */ /* 0x000fe20003f66270 */
[----:B------:R-:W-:Y:S01]  /*5310*/  FFMA.FTZ R23, -R0, R30, R23 ;  /* 0x0000001e00177223 */ /* 0x000fe20000010117 */
[----:B------:R-:W-:Y:S01]  /*5320*/  FSEL R64, R64, -INF , !P4 ;  /* 0xff80000040407808 */ /* 0x000fe20006000000 */
[----:B------:R-:W-:Y:S01]  /*5330*/  FFMA.FTZ R18, -R0, R35, R18 ;  /* 0x0000002300127223 */ /* 0x000fe20000010112 */
[----:B------:R-:W-:Y:S01]  /*5340*/  FSEL R38, R38, -INF , !P4 ;  /* 0xff80000026267808 */ /* 0x000fe20006000000 */
[C---:B------:R-:W-:Y:S01]  /*5350*/  IMAD.IADD R37, R48.reuse, 0x1, -R37 ;  /* 0x0000000130257824 */ /* 0x040fe200078e0a25 */
[----:B------:R-:W-:Y:S01]  /*5360*/  ISETP.GE.AND P4, PT, R63, R124, PT ;  /* 0x0000007c3f00720c */ /* 0x000fe20003f86270 */
[----:B------:R-:W-:Y:S01]  /*5370*/  IMAD.IADD R30, R48, 0x1, -R29 ;  /* 0x00000001301e7824 */ /* 0x000fe200078e0a1d */
[----:B------:R-:W-:-:S02]  /*5380*/  FSEL R148, R148, -INF , !P1 ;  /* 0xff80000094947808 */ /* 0x000fc40004800000 */
[----:B------:R-:W-:Y:S02]  /*5390*/  IABS R31, R31 ;  /* 0x0000001f001f7213 */ /* 0x000fe40000000000 */
[----:B------:R-:W-:Y:S01]  /*53a0*/  FSEL R121, R20, -INF , !P3 ;  /* 0xff80000014797808 */ /* 0x000fe20005800000 */
[----:B------:R-:W-:Y:S01]  /*53b0*/  IMAD.IADD R20, R48, 0x1, -R25 ;  /* 0x0000000130147824 */ /* 0x000fe200078e0a19 */
[----:B------:R-:W-:Y:S02]  /*53c0*/  IABS R118, R118 ;  /* 0x0000007600767213 */ /* 0x000fe40000000000 */
[----:B------:R-:W-:Y:S02]  /*53d0*/  ISETP.GE.AND P1, PT, R49, R124, PT ;  /* 0x0000007c3100720c */ /* 0x000fe40003f26270 */
[----:B------:R-:W-:Y:S02]  /*53e0*/  IABS R26, R26 ;  /* 0x0000001a001a7213 */ /* 0x000fe40000000000 */
[----:B------:R-:W-:-:S02]  /*53f0*/  I2FP.F32.S32 R31, R31 ;  /* 0x0000001f001f7245 */ /* 0x000fc40000201400 */
[----:B------:R-:W-:Y:S02]  /*5400*/  FSEL R144, R27, -INF , !P4 ;  /* 0xff8000001b907808 */ /* 0x000fe40006000000 */
[----:B------:R-:W-:Y:S02]  /*5410*/  I2FP.F32.S32 R118, R118 ;  /* 0x0000007600767245 */ /* 0x000fe40000201400 */
[----:B------:R-:W-:Y:S02]  /*5420*/  I2FP.F32.S32 R26, R26 ;  /* 0x0000001a001a7245 */ /* 0x000fe40000201400 */
[----:B------:R-:W-:Y:S01]  /*5430*/  FSEL R130, R18, -INF , !P1 ;  /* 0xff80000012827808 */ /* 0x000fe20004800000 */
[----:B------:R-:W-:Y:S01]  /*5440*/  IMAD.IADD R18, R48, 0x1, -R17 ;  /* 0x0000000130127824 */ /* 0x000fe200078e0a11 */
[----:B------:R-:W-:Y:S02]  /*5450*/  FMNMX3.FTZ R27, R9, R74, R72, !PT ;  /* 0x0000004a091b7276 */ /* 0x000fe40007810048 */
[----:B------:R-:W-:-:S02]  /*5460*/  IABS R37, R37 ;  /* 0x0000002500257213 */ /* 0x000fc40000000000 */
[----:B------:R-:W-:Y:S02]  /*5470*/  IABS R20, R20 ;  /* 0x0000001400147213 */ /* 0x000fe40000000000 */
[----:B------:R-:W-:Y:S01]  /*5480*/  IABS R30, R30 ;  /* 0x0000001e001e7213 */ /* 0x000fe20000000000 */
[C---:B------:R-:W-:Y:S01]  /*5490*/  FFMA.FTZ R14, -R0.reuse, R31, R14 ;  /* 0x0000001f000e7223 */ /* 0x040fe2000001010e */
[----:B------:R-:W-:Y:S01]  /*54a0*/  FMNMX3.FTZ R27, R27, R62, R52, !PT ;  /* 0x0000003e1b1b7276 */ /* 0x000fe20007810034 */
[----:B------:R-:W-:Y:S01]  /*54b0*/  FFMA.FTZ R118, -R0, R118, R21 ;  /* 0x0000007600767223 */ /* 0x000fe20000010115 */
[----:B------:R-:W-:Y:S01]  /*54c0*/  FSEL R156, R156, -INF , !P2 ;  /* 0xff8000009c9c7808 */ /* 0x000fe20005000000 */
[----:B------:R-:W-:Y:S01]  /*54d0*/  FFMA.FTZ R19, -R0, R26, R19 ;  /* 0x0000001a00137223 */ /* 0x000fe20000010113 */
[----:B------:R-:W-:Y:S01]  /*54e0*/  FSEL R60, R60, -INF , !P0 ;  /* 0xff8000003c3c7808 */ /* 0x000fe20004000000 */
[----:B------:R-:W-:Y:S01]  /*54f0*/  VIADD R21, R59, 0x60 ;  /* 0x000000603b157836 */ /* 0x000fe20000000000 */
[----:B------:R-:W-:-:S02]  /*5500*/  I2FP.F32.S32 R37, R37 ;  /* 0x0000002500257245 */ /* 0x000fc40000201400 */
[----:B------:R-:W-:Y:S01]  /*5510*/  I2FP.F32.S32 R20, R20 ;  /* 0x0000001400147245 */ /* 0x000fe20000201400 */
[----:B------:R-:W-:Y:S01]  /*5520*/  IMAD.IADD R51, R48, 0x1, -R33 ;  /* 0x0000000130337824 */ /* 0x000fe200078e0a21 */
[----:B------:R-:W-:Y:S02]  /*5530*/  I2FP.F32.S32 R30, R30 ;  /* 0x0000001e001e7245 */ /* 0x000fe40000201400 */
[----:B------:R-:W-:Y:S02]  /*5540*/  FMNMX3.FTZ R31, R5, R68, R54, !PT ;  /* 0x00000044051f7276 */ /* 0x000fe40007810036 */
[-C--:B------:R-:W-:Y:S02]  /*5550*/  ISETP.GE.AND P2, PT, R53, R124.reuse, PT ;  /* 0x0000007c3500720c */ /* 0x080fe40003f46270 */
[----:B------:R-:W-:Y:S02]  /*5560*/  ISETP.GE.AND P0, PT, R45, R124, PT ;  /* 0x0000007c2d00720c */ /* 0x000fe40003f06270 */
[----:B------:R-:W-:-:S02]  /*5570*/  IABS R18, R18 ;  /* 0x0000001200127213 */ /* 0x000fc40000000000 */
[----:B------:R-:W-:Y:S01]  /*5580*/  FMNMX3.FTZ R27, R27, R70, R34, !PT ;  /* 0x000000461b1b7276 */ /* 0x000fe20007810022 */
[C---:B------:R-:W-:Y:S01]  /*5590*/  FFMA.FTZ R22, -R0.reuse, R37, R22 ;  /* 0x0000002500167223 */ /* 0x040fe20000010116 */
[----:B------:R-:W-:Y:S01]  /*55a0*/  FMNMX3.FTZ R31, R31, R12, R24, !PT ;  /* 0x0000000c1f1f7276 */ /* 0x000fe20007810018 */
[----:B------:R-:W-:Y:S01]  /*55b0*/  FFMA.FTZ R20, -R0, R20, R15 ;  /* 0x0000001400147223 */ /* 0x000fe2000001010f */
[----:B------:R-:W-:Y:S01]  /*55c0*/  FSEL R118, R118, -INF , !P2 ;  /* 0xff80000076767808 */ /* 0x000fe20005000000 */
[----:B------:R-:W-:Y:S01]  /*55d0*/  FFMA.FTZ R30, -R0, R30, R11 ;  /* 0x0000001e001e7223 */ /* 0x000fe2000001010b */
[----:B------:R-:W-:Y:S01]  /*55e0*/  FSEL R120, R23, -INF , !P2 ;  /* 0xff80000017787808 */ /* 0x000fe20005000000 */
[----:B------:R-:W-:Y:S01]  /*55f0*/  VIADD R15, R59, 0x71 ;  /* 0x000000713b0f7836 */ /* 0x000fe20000000000 */
[----:B------:R-:W-:Y:S01]  /*5600*/  FSEL R67, R67, -INF , !P0 ;  /* 0xff80000043437808 */ /* 0x000fe20004000000 */
[----:B------:R-:W-:Y:S01]  /*5610*/  IMAD.IADD R109, R57, 0x1, -R21 ;  /* 0x00000001396d7824 */ /* 0x000fe200078e0a15 */
[----:B------:R-:W-:Y:S01]  /*5620*/  FSEL R66, R19, -INF , !P0 ;  /* 0xff80000013427808 */ /* 0x000fe20004000000 */
[----:B------:R-:W-:Y:S01]  /*5630*/  VIADD R19, R59, 0x69 ;  /* 0x000000693b137836 */ /* 0x000fe20000000000 */
[----:B------:R-:W-:-:S02]  /*5640*/  I2FP.F32.S32 R18, R18 ;  /* 0x0000001200127245 */ /* 0x000fc40000201400 */
[-C--:B------:R-:W-:Y:S02]  /*5650*/  ISETP.GE.AND P2, PT, R29, R124.reuse, PT ;  /* 0x0000007c1d00720c */ /* 0x080fe40003f46270 */
[----:B------:R-:W-:Y:S01]  /*5660*/  ISETP.GE.AND P0, PT, R17, R124, PT ;  /* 0x0000007c1100720c */ /* 0x000fe20003f06270 */
[----:B------:R-:W-:Y:S01]  /*5670*/  VIADD R17, R59, 0x70 ;  /* 0x000000703b117836 */ /* 0x000fe20000000000 */
[----:B------:R-:W-:Y:S02]  /*5680*/  FMNMX3.FTZ R27, R27, R28, R154, !PT ;  /* 0x0000001c1b1b7276 */ /* 0x000fe4000781009a */
[----:B------:R-:W-:Y:S02]  /*5690*/  FSEL R150, R150, -INF , !P4 ;  /* 0xff80000096967808 */ /* 0x000fe40006000000 */
[----:B------:R-:W-:Y:S01]  /*56a0*/  FMNMX3.FTZ R31, R31, R32, R16, !PT ;  /* 0x000000201f1f7276 */ /* 0x000fe20007810010 */
[----:B------:R-:W-:Y:S01]  /*56b0*/  FFMA.FTZ R47, -R0, R18, R107 ;  /* 0x00000012002f7223 */ /* 0x000fe2000001016b */
[-C--:B------:R-:W-:Y:S01]  /*56c0*/  ISETP.GE.AND P4, PT, R25, R124.reuse, PT ;  /* 0x0000007c1900720c */ /* 0x080fe20003f86270 */
[C---:B------:R-:W-:Y:S01]  /*56d0*/  IMAD.IADD R25, R57.reuse, 0x1, -R19 ;  /* 0x0000000139197824 */ /* 0x040fe200078e0a13 */
[----:B------:R-:W-:Y:S01]  /*56e0*/  FSEL R134, R22, -INF , !P3 ;  /* 0xff80000016867808 */ /* 0x000fe20005800000 */
[----:B------:R-:W-:Y:S01]  /*56f0*/  IMAD.IADD R22, R57, 0x1, -R17 ;  /* 0x0000000139167824 */ /* 0x000fe200078e0a11 */
[----:B------:R-:W-:Y:S01]  /*5700*/  FSEL R131, R131, -INF , !P2 ;  /* 0xff80000083837808 */ /* 0x000fe20005000000 */
[----:B------:R-:W-:Y:S01]  /*5710*/  IMAD.IADD R18, R57, 0x1, -R15 ;  /* 0x0000000139127824 */ /* 0x000fe200078e0a0f */
[----:B------:R-:W-:Y:S01]  /*5720*/  FSEL R30, R30, -INF , !P2 ;  /* 0xff8000001e1e7808 */ /* 0x000fe20005000000 */
[C---:B------:R-:W-:Y:S01]  /*5730*/  IMAD.IADD R49, R48.reuse, 0x1, -R21 ;  /* 0x0000000130317824 */ /* 0x040fe200078e0a15 */
[----:B------:R-:W-:Y:S01]  /*5740*/  ISETP.GE.AND P2, PT, R15, R124, PT ;  /* 0x0000007c0f00720c */ /* 0x000fe20003f46270 */
[----:B------:R-:W-:Y:S01]  /*5750*/  IMAD.IADD R15, R48, 0x1, -R15 ;  /* 0x00000001300f7824 */ /* 0x000fe200078e0a0f */
[----:B------:R-:W-:-:S02]  /*5760*/  FMNMX3.FTZ R27, R27, R64, R158, !PT ;  /* 0x000000401b1b7276 */ /* 0x000fc4000781009e */
[----:B------:R-:W-:Y:S02]  /*5770*/  FMNMX3.FTZ R31, R31, R8, R40, !PT ;  /* 0x000000081f1f7276 */ /* 0x000fe40007810028 */
[----:B------:R-:W-:Y:S02]  /*5780*/  FSEL R146, R146, -INF , !P5 ;  /* 0xff80000092927808 */ /* 0x000fe40006800000 */
[----:B------:R-:W-:Y:S02]  /*5790*/  IABS R51, R51 ;  /* 0x0000003300337213 */ /* 0x000fe40000000000 */
[----:B------:R-:W-:Y:S01]  /*57a0*/  ISETP.GE.AND P5, PT, R41, R124, PT ;  /* 0x0000007c2900720c */ /* 0x000fe20003fa6270 */
[----:B------:R-:W-:Y:S01]  /*57b0*/  VIADD R23, R59, 0x68 ;  /* 0x000000683b177836 */ /* 0x000fe20000000000 */
[----:B------:R-:W-:Y:S02]  /*57c0*/  IABS R25, R25 ;  /* 0x0000001900197213 */ /* 0x000fe40000000000 */
[----:B------:R-:W-:-:S02]  /*57d0*/  FMNMX3.FTZ R27, R27, R156, R148, !PT ;  /* 0x0000009c1b1b7276 */ /* 0x000fc40007810094 */
[----:B------:R-:W-:Y:S02]  /*57e0*/  FSEL R119, R119, -INF , !P1 ;  /* 0xff80000077777808 */ /* 0x000fe40004800000 */
[----:B------:R-:W-:Y:S02]  /*57f0*/  IABS R22, R22 ;  /* 0x0000001600167213 */ /* 0x000fe40000000000 */
[----:B------:R-:W-:Y:S02]  /*5800*/  FMNMX3.FTZ R31, R31, R38, R42, !PT ;  /* 0x000000261f1f7276 */ /* 0x000fe4000781002a */
[----:B------:R-:W-:Y:S02]  /*5810*/  IABS R109, R109 ;  /* 0x0000006d006d7213 */ /* 0x000fe40000000000 */
[----:B------:R-:W-:Y:S02]  /*5820*/  ISETP.GE.AND P1, PT, R21, R124, PT ;  /* 0x0000007c1500720c */ /* 0x000fe40003f26270 */
[----:B------:R-:W-:-:S02]  /*5830*/  IABS R49, R49 ;  /* 0x0000003100317213 */ /* 0x000fc40000000000 */
[----:B------:R-:W-:Y:S02]  /*5840*/  I2FP.F32.S32 R51, R51 ;  /* 0x0000003300337245 */ /* 0x000fe40000201400 */
[----:B------:R-:W-:Y:S02]  /*5850*/  IABS R15, R15 ;  /* 0x0000000f000f7213 */ /* 0x000fe40000000000 */
[----:B------:R-:W-:Y:S01]  /*5860*/  FSEL R21, R14, -INF , !P5 ;  /* 0xff8000000e157808 */ /* 0x000fe20006800000 */
[----:B------:R-:W-:Y:S01]  /*5870*/  IMAD.IADD R26, R57, 0x1, -R23 ;  /* 0x00000001391a7824 */ /* 0x000fe200078e0a17 */
[----:B------:R-:W-:Y:S02]  /*5880*/  I2FP.F32.S32 R14, R25 ;  /* 0x00000019000e7245 */ /* 0x000fe40000201400 */
[----:B------:R-:W-:Y:S02]  /*5890*/  FMNMX3.FTZ R27, R27, R60, R146, !PT ;  /* 0x0000003c1b1b7276 */ /* 0x000fe40007810092 */
[----:B------:R-:W-:-:S02]  /*58a0*/  I2FP.F32.S32 R25, R22 ;  /* 0x0000001600197245 */ /* 0x000fc40000201400 */
[----:B------:R-:W-:Y:S01]  /*58b0*/  FMNMX3.FTZ R31, R31, R152, R142, !PT ;  /* 0x000000981f1f7276 */ /* 0x000fe2000781008e */
[C---:B------:R-:W-:Y:S01]  /*58c0*/  FFMA.FTZ R51, -R0.reuse, R51, R10 ;  /* 0x0000003300337223 */ /* 0x040fe2000001010a */
[----:B------:R-:W-:Y:S02]  /*58d0*/  I2FP.F32.S32 R109, R109 ;  /* 0x0000006d006d7245 */ /* 0x000fe40000201400 */
[----:B------:R-:W-:Y:S02]  /*58e0*/  I2FP.F32.S32 R49, R49 ;  /* 0x0000003100317245 */ /* 0x000fe40000201400 */
[----:B------:R-:W-:Y:S01]  /*58f0*/  I2FP.F32.S32 R22, R15 ;  /* 0x0000000f00167245 */ /* 0x000fe20000201400 */
[----:B------:R-:W-:Y:S01]  /*5900*/  VIADD R11, R59, 0x78 ;  /* 0x000000783b0b7836 */ /* 0x000fe20000000000 */
[----:B------:R-:W-:Y:S01]  /*5910*/  ISETP.GE.AND P3, PT, R33, R124, PT ;  /* 0x0000007c2100720c */ /* 0x000fe20003f66270 */
[----:B------:R-:W-:Y:S01]  /*5920*/  FFMA.FTZ R104, -R0, R109, R104 ;  /* 0x0000006d00687223 */ /* 0x000fe20000010168 */
[----:B------:R-:W-:-:S02]  /*5930*/  FSEL R133, R133, -INF , !P5 ;  /* 0xff80000085857808 */ /* 0x000fc40006800000 */
[----:B------:R-:W-:Y:S02]  /*5940*/  FMNMX3.FTZ R27, R27, R150, R121, !PT ;  /* 0x000000961b1b7276 */ /* 0x000fe40007810079 */
[----:B------:R-:W-:Y:S01]  /*5950*/  ISETP.GE.AND P5, PT, R23, R124, PT ;  /* 0x0000007c1700720c */ /* 0x000fe20003fa6270 */
[----:B------:R-:W-:Y:S01]  /*5960*/  IMAD.IADD R23, R48, 0x1, -R23 ;  /* 0x0000000130177824 */ /* 0x000fe200078e0a17 */
[----:B------:R-:W-:Y:S01]  /*5970*/  FMNMX3.FTZ R31, R31, R36, R122, !PT ;  /* 0x000000241f1f7276 */ /* 0x000fe2000781007a */
[C---:B------:R-:W-:Y:S01]  /*5980*/  FFMA.FTZ R49, -R0.reuse, R49, R106 ;  /* 0x0000003100317223 */ /* 0x040fe2000001016a */
[----:B------:R-:W-:Y:S01]  /*5990*/  IABS R26, R26 ;  /* 0x0000001a001a7213 */ /* 0x000fe20000000000 */
[----:B------:R-:W-:Y:S01]  /*59a0*/  FFMA.FTZ R99, -R0, R22, R99 ;  /* 0x0000001600637223 */ /* 0x000fe20000010163 */
[----:B------:R-:W-:Y:S01]  /*59b0*/  VIADD R59, R59, 0x79 ;  /* 0x000000793b3b7836 */ /* 0x000fe20000000000 */
[----:B------:R-:W-:Y:S01]  /*59c0*/  FSEL R132, R13, -INF , !P4 ;  /* 0xff8000000d847808 */ /* 0x000fe20006000000 */
[----:B------:R-:W-:Y:S01]  /*59d0*/  IMAD.IADD R10, R57, 0x1, -R11 ;  /* 0x00000001390a7824 */ /* 0x000fe200078e0a0b */
[----:B------:R-:W-:-:S02]  /*59e0*/  FSEL R20, R20, -INF , !P4 ;  /* 0xff80000014147808 */ /* 0x000fc40006000000 */
[----:B------:R-:W-:Y:S02]  /*59f0*/  FSEL R65, R65, -INF , !P3 ;  /* 0xff80000041417808 */ /* 0x000fe40005800000 */
[----:B------:R-:W-:Y:S02]  /*5a00*/  FSEL R51, R51, -INF , !P3 ;  /* 0xff80000033337808 */ /* 0x000fe40005800000 */
[----:B------:R-:W-:Y:S02]  /*5a10*/  FMNMX3.FTZ R22, R27, R118, R119, !PT ;  /* 0x000000761b167276 */ /* 0x000fe40007810077 */
[-C--:B------:R-:W-:Y:S01]  /*5a20*/  ISETP.GE.AND P4, PT, R19, R124.reuse, PT ;  /* 0x0000007c1300720c */ /* 0x080fe20003f86270 */
[C---:B------:R-:W-:Y:S01]  /*5a30*/  IMAD.IADD R19, R48.reuse, 0x1, -R19 ;  /* 0x0000000130137824 */ /* 0x040fe200078e0a13 */
[----:B------:R-:W-:Y:S01]  /*5a40*/  ISETP.GE.AND P3, PT, R17, R124, PT ;  /* 0x0000007c1100720c */ /* 0x000fe20003f66270 */
[----:B------:R-:W-:Y:S01]  /*5a50*/  IMAD.IADD R17, R48, 0x1, -R17 ;  /* 0x0000000130117824 */ /* 0x000fe200078e0a11 */
[----:B------:R-:W-:-:S02]  /*5a60*/  FMNMX3.FTZ R31, R31, R144, R134, !PT ;  /* 0x000000901f1f7276 */ /* 0x000fc40007810086 */
[----:B------:R-:W-:Y:S01]  /*5a70*/  I2FP.F32.S32 R13, R26 ;  /* 0x0000001a000d7245 */ /* 0x000fe20000201400 */
[----:B------:R-:W-:Y:S01]  /*5a80*/  IMAD.IADD R57, R57, 0x1, -R59 ;  /* 0x0000000139397824 */ /* 0x000fe200078e0a3b */
[----:B------:R-:W-:Y:S02]  /*5a90*/  IABS R23, R23 ;  /* 0x0000001700177213 */ /* 0x000fe40000000000 */
[----:B------:R-:W-:Y:S02]  /*5aa0*/  FSEL R129, R104, -INF , !P1 ;  /* 0xff80000068817808 */ /* 0x000fe40004800000 */
[----:B------:R-:W-:Y:S02]  /*5ab0*/  FSEL R49, R49, -INF , !P1 ;  /* 0xff80000031317808 */ /* 0x000fe40004800000 */
[----:B------:R-:W-:Y:S02]  /*5ac0*/  FMNMX3.FTZ R22, R22, R67, R133, !PT ;  /* 0x0000004316167276 */ /* 0x000fe40007810085 */
[----:B------:R-:W-:Y:S01]  /*5ad0*/  ISETP.GE.AND P1, PT, R11, R124, PT ;  /* 0x0000007c0b00720c */ /* 0x000fe20003f26270 */
[----:B------:R-:W-:Y:S01]  /*5ae0*/  IMAD.IADD R11, R48, 0x1, -R11 ;  /* 0x00000001300b7824 */ /* 0x000fe200078e0a0b */
[----:B------:R-:W-:Y:S01]  /*5af0*/  FMNMX3.FTZ R31, R31, R120, R130, !PT ;  /* 0x000000781f1f7276 */ /* 0x000fe20007810082 */
[----:B------:R-:W-:Y:S01]  /*5b00*/  FFMA.FTZ R13, -R0, R13, R100 ;  /* 0x0000000d000d7223 */ /* 0x000fe20000010164 */
[----:B------:R-:W-:-:S02]  /*5b10*/  IABS R18, R18 ;  /* 0x0000001200127213 */ /* 0x000fc40000000000 */
[----:B------:R-:W-:Y:S02]  /*5b20*/  IABS R10, R10 ;  /* 0x0000000a000a7213 */ /* 0x000fe40000000000 */
[----:B------:R-:W-:Y:S02]  /*5b30*/  I2FP.F32.S32 R23, R23 ;  /* 0x0000001700177245 */ /* 0x000fe40000201400 */
[----:B------:R-:W-:Y:S02]  /*5b40*/  IABS R19, R19 ;  /* 0x0000001300137213 */ /* 0x000fe40000000000 */
[----:B------:R-:W-:Y:S02]  /*5b50*/  IABS R17, R17 ;  /* 0x0000001100117213 */ /* 0x000fe40000000000 */
[----:B------:R-:W-:Y:S01]  /*5b60*/  FMNMX3.FTZ R22, R22, R132, R65, !PT ;  /* 0x0000008416167276 */ /* 0x000fe20007810041 */
[----:B------:R-:W-:Y:S01]  /*5b70*/  IMAD.IADD R48, R48, 0x1, -R59 ;  /* 0x0000000130307824 */ /* 0x000fe200078e0a3b */
[----:B------:R-:W-:-:S02]  /*5b80*/  IABS R57, R57 ;  /* 0x0000003900397213 */ /* 0x000fc40000000000 */
[----:B------:R-:W-:Y:S01]  /*5b90*/  FMNMX3.FTZ R31, R31, R66, R21, !PT ;  /* 0x000000421f1f7276 */ /* 0x000fe20007810015 */
[C---:B------:R-:W-:Y:S01]  /*5ba0*/  FFMA.FTZ R14, -R0.reuse, R14, R101 ;  /* 0x0000000e000e7223 */ /* 0x040fe20000010165 */
[----:B------:R-:W-:Y:S01]  /*5bb0*/  I2FP.F32.S32 R18, R18 ;  /* 0x0000001200127245 */ /* 0x000fe20000201400 */
[C---:B------:R-:W-:Y:S01]  /*5bc0*/  FFMA.FTZ R25, -R0.reuse, R25, R96 ;  /* 0x0000001900197223 */ /* 0x040fe20000010160 */
[----:B------:R-:W-:Y:S01]  /*5bd0*/  I2FP.F32.S32 R29, R10 ;  /* 0x0000000a001d7245 */ /* 0x000fe20000201400 */
[----:B------:R-:W-:Y:S01]  /*5be0*/  FFMA.FTZ R23, -R0, R23, R102 ;  /* 0x0000001700177223 */ /* 0x000fe20000010166 */
[----:B------:R-:W-:Y:S02]  /*5bf0*/  I2FP.F32.S32 R19, R19 ;  /* 0x0000001300137245 */ /* 0x000fe40000201400 */
[----:B------:R-:W-:Y:S02]  /*5c00*/  I2FP.F32.S32 R17, R17 ;  /* 0x0000001100117245 */ /* 0x000fe40000201400 */
[----:B------:R-:W-:-:S02]  /*5c10*/  IABS R11, R11 ;  /* 0x0000000b000b7213 */ /* 0x000fc40000000000 */
[----:B------:R-:W-:Y:S02]  /*5c20*/  FSEL R123, R105, -INF , !P0 ;  /* 0xff800000697b7808 */ /* 0x000fe40004000000 */
[----:B------:R-:W-:Y:S02]  /*5c30*/  FSEL R140, R13, -INF , !P5 ;  /* 0xff8000000d8c7808 */ /* 0x000fe40006800000 */
[----:B------:R-:W-:Y:S02]  /*5c40*/  FMNMX3.FTZ R22, R22, R131, R129, !PT ;  /* 0x0000008316167276 */ /* 0x000fe40007810081 */
[----:B------:R-:W-:Y:S02]  /*5c50*/  I2FP.F32.S32 R10, R57 ;  /* 0x00000039000a7245 */ /* 0x000fe40000201400 */
[----:B------:R-:W-:Y:S01]  /*5c60*/  FMNMX3.FTZ R31, R31, R20, R51, !PT ;  /* 0x000000141f1f7276 */ /* 0x000fe20007810033 */
[C---:B------:R-:W-:Y:S01]  /*5c70*/  FFMA.FTZ R18, -R0.reuse, R18, R97 ;  /* 0x0000001200127223 */ /* 0x040fe20000010161 */
[C---:B------:R-:W-:Y:S01]  /*5c80*/  FFMA.FTZ R29, -R0.reuse, R29, R92 ;  /* 0x0000001d001d7223 */ /* 0x040fe2000001015c */
[----:B------:R-:W-:Y:S01]  /*5c90*/  IABS R15, R48 ;  /* 0x00000030000f7213 */ /* 0x000fe20000000000 */
[C---:B------:R-:W-:Y:S01]  /*5ca0*/  FFMA.FTZ R50, -R0.reuse, R19, R103 ;  /* 0x0000001300327223 */ /* 0x040fe20000010167 */
[----:B------:R-:W-:Y:S01]  /*5cb0*/  I2FP.F32.S32 R11, R11 ;  /* 0x0000000b000b7245 */ /* 0x000fe20000201400 */
[----:B------:R-:W-:Y:S01]  /*5cc0*/  FFMA.FTZ R57, -R0, R17, R98 ;  /* 0x0000001100397223 */ /* 0x000fe20000010162 */
[----:B------:R-:W-:-:S02]  /*5cd0*/  FSEL R138, R14, -INF , !P4 ;  /* 0xff8000000e8a7808 */ /* 0x000fc40006000000 */
[----:B------:R-:W-:Y:S02]  /*5ce0*/  FSEL R139, R25, -INF , !P3 ;  /* 0xff800000198b7808 */ /* 0x000fe40005800000 */
[----:B------:R-:W-:Y:S01]  /*5cf0*/  FMNMX3.FTZ R22, R22, R123, R140, !PT ;  /* 0x0000007b16167276 */ /* 0x000fe2000781008c */
[C---:B------:R-:W-:Y:S01]  /*5d00*/  FFMA.FTZ R10, -R0.reuse, R10, R93 ;  /* 0x0000000a000a7223 */ /* 0x040fe2000001015d */
[----:B------:R-:W-:Y:S02]  /*5d10*/  FSEL R47, R47, -INF , !P0 ;  /* 0xff8000002f2f7808 */ /* 0x000fe40004000000 */
[----:B------:R-:W-:Y:S02]  /*5d20*/  FSEL R46, R23, -INF , !P5 ;  /* 0xff800000172e7808 */ /* 0x000fe40006800000 */
[----:B------:R-:W-:Y:S01]  /*5d30*/  FMNMX3.FTZ R31, R31, R30, R49, !PT ;  /* 0x0000001e1f1f7276 */ /* 0x000fe20007810031 */
[----:B------:R-:W-:Y:S01]  /*5d40*/  FFMA.FTZ R11, -R0, R11, R94 ;  /* 0x0000000b000b7223 */ /* 0x000fe2000001015e */
[----:B------:R-:W-:-:S02]  /*5d50*/  ISETP.GE.AND P0, PT, R59, R124, PT ;  /* 0x0000007c3b00720c */ /* 0x000fc40003f06270 */
[----:B------:R-:W-:Y:S02]  /*5d60*/  I2FP.F32.S32 R15, R15 ;  /* 0x0000000f000f7245 */ /* 0x000fe40000201400 */
[----:B------:R-:W-:Y:S02]  /*5d70*/  FSEL R136, R18, -INF , !P2 ;  /* 0xff80000012887808 */ /* 0x000fe40005000000 */
[----:B------:R-:W-:Y:S02]  /*5d80*/  FSEL R137, R29, -INF , !P1 ;  /* 0xff8000001d897808 */ /* 0x000fe40004800000 */
[----:B------:R-:W-:Y:S02]  /*5d90*/  FMNMX3.FTZ R22, R22, R138, R139, !PT ;  /* 0x0000008a16167276 */ /* 0x000fe4000781008b */
[----:B------:R-:W-:Y:S02]  /*5da0*/  FSEL R50, R50, -INF , !P4 ;  /* 0xff80000032327808 */ /* 0x000fe40006000000 */
[----:B------:R-:W-:-:S02]  /*5db0*/  FSEL R57, R57, -INF , !P3 ;  /* 0xff80000039397808 */ /* 0x000fc40005800000 */
[----:B------:R-:W-:Y:S01]  /*5dc0*/  FMNMX3.FTZ R31, R31, R47, R46, !PT ;  /* 0x0000002f1f1f7276 */ /* 0x000fe2000781002e */
[----:B------:R-:W-:Y:S01]  /*5dd0*/  FFMA.FTZ R15, -R0, R15, R95 ;  /* 0x0000000f000f7223 */ /* 0x000fe2000001015f */
[----:B------:R-:W-:Y:S02]  /*5de0*/  FSEL R135, R10, -INF , !P0 ;  /* 0xff8000000a877808 */ /* 0x000fe40004000000 */
[----:B------:R-:W-:Y:S02]  /*5df0*/  FMNMX3.FTZ R10, R22, R136, R137, !PT ;  /* 0x00000088160a7276 */ /* 0x000fe40007810089 */
        /* <DEDUP_REMOVED lines=8> */
[----:B------:R-:W4:Y:S01]  /*5e80*/  SHFL.BFLY PT, R11, R18, 0x2, 0x1f ;  /* 0x0c401f00120b7f89 */ /* 0x000f2200000e0000 */
[----:B-1----:R-:W-:-:S05]  /*5e90*/  FMNMX.FTZ R14, R10, R13, !PT ;  /* 0x0000000d0a0e7209 */ /* 0x002fca0007810000 */
[----:B------:R-:W1:Y:S01]  /*5ea0*/  SHFL.BFLY PT, R117, R14, 0x1, 0x1f ;  /* 0x0c201f000e757f89 */ /* 0x000e6200000e0000 */
[----:B----4-:R-:W-:-:S05]  /*5eb0*/  FMNMX.FTZ R11, R18, R11, !PT ;  /* 0x0000000b120b7209 */ /* 0x010fca0007810000 */
[----:B------:R-:W4:Y:S01]  /*5ec0*/  SHFL.BFLY PT, R116, R11, 0x1, 0x1f ;  /* 0x0c201f000b747f89 */ /* 0x000f2200000e0000 */
[----:B------:R-:W-:-:S05]  /*5ed0*/  LOP3.LUT R161, R127, 0x120, R128, 0xf8, !PT ;  /* 0x000001207fa17812 */ /* 0x000fca00078ef880 */
[----:B------:R-:W-:-:S05]  /*5ee0*/  IMAD R161, R161, 0x2, R4 ;  /* 0x00000002a1a17824 */ /* 0x000fca00078e0204 */
[----:B------:R-:W5:Y:S01]  /*5ef0*/  LDSM.16.MT88.4 R108, [R161+0x9000] ;  /* 0x00900000a16c783b */ /* 0x000f620000004200 */
[----:B-1----:R-:W-:-:S03]  /*5f00*/  FMNMX.FTZ R117, R14, R117, !PT ;  /* 0x000000750e757209 */ /* 0x002fc60007810000 */
[----:B------:R-:W-:Y:S01]  /*5f10*/  LDSM.16.MT88.4 R80, [R161+0xb000] ;  /* 0x00b00000a150783b */ /* 0x000fe20000004200 */
[----:B------:R-:W-:Y:S01]  /*5f20*/  FSETP.NEU.FTZ.AND P0, PT, R117, -INF , PT ;  /* 0xff8000007500780b */ /* 0x000fe20003f1d000 */
[----:B--2---:R-:W-:Y:S02]  /*5f30*/  FMUL.FTZ R141, R44, R117 ;  /* 0x000000752c8d7220 */ /* 0x004fe40000410000 */
[----:B------:R-:W-:Y:S01]  /*5f40*/  LDSM.16.MT88.4 R96, [R161+0xd000] ;  /* 0x00d00000a160783b */ /* 0x000fe20000004200 */
[----:B----4-:R-:W-:Y:S02]  /*5f50*/  FMNMX.FTZ R116, R11, R116, !PT ;  /* 0x000000740b747209 */ /* 0x010fe40007810000 */
[----:B------:R-:W-:Y:S02]  /*5f60*/  FSEL R141, R141, RZ, P0 ;  /* 0x000000ff8d8d7208 */ /* 0x000fe40000000000 */
[----:B------:R-:W-:Y:S01]  /*5f70*/  FSETP.NEU.FTZ.AND P0, PT, R116, -INF , PT ;  /* 0xff8000007400780b */ /* 0x000fe20003f1d000 */
[----:B------:R-:W-:-:S05]  /*5f80*/  FMUL.FTZ R59, R44, R116 ;  /* 0x000000742c3b7220 */ /* 0x000fca0000410000 */
        /* <DEDUP_REMOVED lines=10> */
[----:B------:R-:W1:Y:S03]  /*6030*/  LDSM.16.MT88.4 R12, [R161+0x9400] ;  /* 0x00940000a10c783b */ /* 0x000e660000004200 */
[----:B------:R-:W2:Y:S04]  /*6040*/  MUFU.EX2 R128, R128 ;  /* 0x0000008000807308 */ /* 0x000ea80000000800 */
[----:B------:R-:W-:Y:S04]  /*6050*/  MUFU.EX2 R63, R63 ;  /* 0x0000003f003f7308 */ /* 0x000fe80000000800 */
[----:B------:R-:W4:Y:S04]  /*6060*/  MUFU.EX2 R62, R62 ;  /* 0x0000003e003e7308 */ /* 0x000f280000000800 */
[----:B------:R-:W-:Y:S04]  /*6070*/  MUFU.EX2 R61, R61 ;  /* 0x0000003d003d7308 */ /* 0x000fe80000000800 */
[----:B------:R-:W3:Y:S04]  /*6080*/  MUFU.EX2 R22, R22 ;  /* 0x0000001600167308 */ /* 0x000ee80000000800 */
[----:B------:R-:W-:Y:S04]  /*6090*/  MUFU.EX2 R23, R23 ;  /* 0x0000001700177308 */ /* 0x000fe80000000800 */
[----:B------:R-:W5:Y:S01]  /*60a0*/  MUFU.EX2 R54, R54 ;  /* 0x0000003600367308 */ /* 0x000f620000000800 */
[-C--:B------:R-:W-:Y:S01]  /*60b0*/  FFMA.FTZ R29, R24, R44.reuse, -R59 ;  /* 0x0000002c181d7223 */ /* 0x080fe2000001083b */
[----:B--2---:R-:W-:Y:S01]  /*60c0*/  F2FP.BF16.F32.PACK_AB R104, R128, R127 ;  /* 0x0000007f8068723e */ /* 0x004fe200000010ff */
[-CC-:B------:R-:W-:Y:S01]  /*60d0*/  FFMA.FTZ R52, R52, R44.reuse, -R141.reuse ;  /* 0x0000002c34347223 */ /* 0x180fe2000001088d */
[----:B----4-:R-:W-:Y:S01]  /*60e0*/  F2FP.BF16.F32.PACK_AB R106, R62, R63 ;  /* 0x0000003f3e6a723e */ /* 0x010fe200000010ff */
[-CC-:B------:R-:W-:Y:S01]  /*60f0*/  FFMA.FTZ R25, R70, R44.reuse, -R141.reuse ;  /* 0x0000002c46197223 */ /* 0x180fe2000001088d */
[----:B---3--:R-:W-:Y:S01]  /*6100*/  F2FP.BF16.F32.PACK_AB R105, R22, R61 ;  /* 0x0000003d1669723e */ /* 0x008fe200000010ff */
[-CC-:B------:R-:W-:Y:S01]  /*6110*/  FFMA.FTZ R31, R34, R44.reuse, -R141.reuse ;  /* 0x0000002c221f7223 */ /* 0x180fe2000001088d */
[-C--:B------:R-:W-:Y:S01]  /*6120*/  FFMA.FTZ R28, R28, R44.reuse, -R141 ;  /* 0x0000002c1c1c7223 */ /* 0x080fe2000001088d */
[-CC-:B------:R-:W-:Y:S01]  /*6130*/  FFMA.FTZ R26, R32, R44.reuse, -R59.reuse ;  /* 0x0000002c201a7223 */ /* 0x180fe2000001083b */
[-CC-:B------:R-:W-:Y:S01]  /*6140*/  FFMA.FTZ R27, R16, R44.reuse, -R59.reuse ;  /* 0x0000002c101b7223 */ /* 0x180fe2000001083b */
[----:B------:R-:W-:Y:S01]  /*6150*/  FFMA.FTZ R24, R8, R44, -R59 ;  /* 0x0000002c08187223 */ /* 0x000fe2000001083b */
[----:B-----5:R-:W-:Y:S01]  /*6160*/  F2FP.BF16.F32.PACK_AB R107, R54, R23 ;  /* 0x00000017366b723e */ /* 0x020fe200000010ff */
[----:B------:R-:W-:Y:S01]  /*6170*/  IMAD R4, R126, 0x2, R161 ;  /* 0x000000027e047824 */ /* 0x000fe200078e02a1 */
[----:B------:R-:W-:Y:S01]  /*6180*/  MUFU.EX2 R52, R52 ;  /* 0x0000003400347308 */ /* 0x000fe20000000800 */
[----:B------:R-:W-:Y:S03]  /*6190*/  LDSM.16.MT88.4 R16, [R161+0xb400] ;  /* 0x00b40000a110783b */ /* 0x000fe60000004200 */
[----:B------:R-:W2:Y:S01]  /*61a0*/  MUFU.EX2 R25, R25 ;  /* 0x0000001900197308 */ /* 0x000ea20000000800 */
[C---:B------:R-:W-:Y:S01]  /*61b0*/  HMMA.16816.F32.BF16 R112, R104.reuse, R108, RZ ;  /* 0x0000006c6870723c */ /* 0x040fe200000418ff */
[----:B------:R-:W3:Y:S02]  /*61c0*/  LDSM.16.MT88.4 R88, [R4+0xb000] ;  /* 0x00b000000458783b */ /* 0x000ee40000004200 */
[----:B------:R-:W-:Y:S02]  /*61d0*/  MUFU.EX2 R31, R31 ;  /* 0x0000001f001f7308 */ /* 0x000fe40000000800 */
[----:B------:R-:W-:Y:S02]  /*61e0*/  LDSM.16.MT88.4 R72, [R4+0x9000] ;  /* 0x009000000448783b */ /* 0x000fe40000004200 */
[----:B------:R-:W4:Y:S01]  /*61f0*/  MUFU.EX2 R28, R28 ;  /* 0x0000001c001c7308 */ /* 0x000f220000000800 */
[----:B------:R-:W-:Y:S01]  /*6200*/  HMMA.16816.F32.BF16 R108, R104, R110, RZ ;  /* 0x0000006e686c723c */ /* 0x000fe200000418ff */
[----:B------:R-:W-:Y:S02]  /*6210*/  LDSM.16.MT88.4 R32, [R4+0x9400] ;  /* 0x009400000420783b */ /* 0x000fe40000004200 */
[----:B------:R-:W-:Y:S04]  /*6220*/  MUFU.EX2 R29, R29 ;  /* 0x0000001d001d7308 */ /* 0x000fe80000000800 */
[----:B------:R-:W5:Y:S04]  /*6230*/  MUFU.EX2 R26, R26 ;  /* 0x0000001a001a7308 */ /* 0x000f680000000800 */
[----:B------:R-:W-:Y:S04]  /*6240*/  MUFU.EX2 R27, R27 ;  /* 0x0000001b001b7308 */ /* 0x000fe80000000800 */
[----:B------:R-:W1:Y:S01]  /*6250*/  MUFU.EX2 R24, R24 ;  /* 0x0000001800187308 */ /* 0x000e620000000800 */
[----:B--2---:R-:W-:-:S02]  /*6260*/  F2FP.BF16.F32.PACK_AB R8, R25, R52 ;  /* 0x000000341908723e */ /* 0x004fc400000010ff */
[----:B----4-:R-:W-:Y:S02]  /*6270*/  F2FP.BF16.F32.PACK_AB R10, R28, R31 ;  /* 0x0000001f1c0a723e */ /* 0x010fe400000010ff */
[----:B-----5:R-:W-:Y:S02]  /*6280*/  F2FP.BF16.F32.PACK_AB R9, R26, R29 ;  /* 0x0000001d1a09723e */ /* 0x020fe400000010ff */
[----:B-1----:R-:W-:-:S07]  /*6290*/  F2FP.BF16.F32.PACK_AB R11, R24, R27 ;  /* 0x0000001b180b723e */ /* 0x002fce00000010ff */
[C---:B------:R-:W-:Y:S08]  /*62a0*/  HMMA.16816.F32.BF16 R112, R8.reuse, R12, R112 ;  /* 0x0000000c0870723c */ /* 0x040ff00000041870 */
[----:B------:R-:W-:Y:S01]  /*62b0*/  HMMA.16816.F32.BF16 R108, R8, R14, R108 ;  /* 0x0000000e086c723c */ /* 0x000fe2000004186c */
[----:B------:R-:W1:Y:S07]  /*62c0*/  LDSM.16.MT88.4 R12, [R4+0xb400] ;  /* 0x00b40000040c783b */ /* 0x000e6e0000004200 */
[C---:B---3--:R-:W-:Y:S08]  /*62d0*/  HMMA.16816.F32.BF16 R84, R104.reuse, R88, RZ ;  /* 0x000000586854723c */ /* 0x048ff000000418ff */
[----:B------:R-:W-:-:S12]  /*62e0*/  HMMA.16816.F32.BF16 R88, R104, R90, RZ ;  /* 0x0000005a6858723c */ /* 0x000fd800000418ff */
[C---:B-1----:R-:W-:Y:S08]  /*62f0*/  HMMA.16816.F32.BF16 R84, R8.reuse, R12, R84 ;  /* 0x0000000c0854723c */ /* 0x042ff00000041854 */
        /* <DEDUP_REMOVED lines=10> */
[----:B------:R-:W1:Y:S07]  /*63a0*/  LDSM.16.MT88.4 R12, [R4+0xd400] ;  /* 0x00d40000040c783b */ /* 0x000e6e0000004200 */
[C---:B------:R-:W-:Y:S08]  /*63b0*/  HMMA.16816.F32.BF16 R76, R8.reuse, R16, R76 ;  /* 0x00000010084c723c */ /* 0x040ff0000004184c */
[C---:B------:R-:W-:Y:S01]  /*63c0*/  HMMA.16816.F32.BF16 R80, R8.reuse, R18, R80 ;  /* 0x000000120850723c */ /* 0x040fe20000041850 */
[----:B------:R-:W2:Y:S01]  /*63d0*/  LDSM.16.MT88.4 R16, [R161+0xd400] ;  /* 0x00d40000a110783b */ /* 0x000ea20000004200 */
[-C--:B------:R-:W-:Y:S01]  /*63e0*/  FFMA.FTZ R5, R38, R44.reuse, -R59 ;  /* 0x0000002c26057223 */ /* 0x080fe2000001083b */
[-CC-:B------:R-:W-:Y:S01]  /*63f0*/  FFMA.FTZ R43, R64, R44.reuse, -R141.reuse ;  /* 0x0000002c402b7223 */ /* 0x180fe2000001088d */
[-C--:B------:R-:W-:Y:S01]  /*6400*/  FFMA.FTZ R41, R158, R44.reuse, -R141 ;  /* 0x0000002c9e297223 */ /* 0x080fe2000001088d */
[-CC-:B------:R-:W-:Y:S01]  /*6410*/  FFMA.FTZ R45, R40, R44.reuse, -R59.reuse ;  /* 0x0000002c282d7223 */ /* 0x180fe2000001083b */
[-CC-:B------:R-:W-:Y:S01]  /*6420*/  FFMA.FTZ R39, R42, R44.reuse, -R59.reuse ;  /* 0x0000002c2a277223 */ /* 0x180fe2000001083b */
[-C--:B------:R-:W-:Y:S01]  /*6430*/  FFMA.FTZ R38, R152, R44.reuse, -R59 ;  /* 0x0000002c98267223 */ /* 0x080fe2000001083b */
[-CC-:B------:R-:W-:Y:S01]  /*6440*/  FFMA.FTZ R154, R154, R44.reuse, -R141.reuse ;  /* 0x0000002c9a9a7223 */ /* 0x180fe2000001088d */
[----:B------:R-:W-:Y:S01]  /*6450*/  FFMA.FTZ R156, R156, R44, -R141 ;  /* 0x0000002c9c9c7223 */ /* 0x000fe2000001088d */
[C---:B-1----:R-:W-:Y:S08]  /*6460*/  HMMA.16816.F32.BF16 R100, R8.reuse, R12, R100 ;  /* 0x0000000c0864723c */ /* 0x042ff00000041864 */
[C---:B------:R-:W-:Y:S01]  /*6470*/  HMMA.16816.F32.BF16 R104, R8.reuse, R14, R104 ;  /* 0x0000000e0868723c */ /* 0x040fe20000041868 */
[----:B------:R-:W1:Y:S01]  /*6480*/  LDSM.16.MT88.4 R12, [R161+0x9800] ;  /* 0x00980000a10c783b */ /* 0x000e620000004200 */
        /* <DEDUP_REMOVED lines=8> */
[C---:B------:R-:W-:Y:S08]  /*6510*/  HMMA.16816.F32.BF16 R68, R8.reuse, R32, R68 ;  /* 0x000000200844723c */ /* 0x040ff00000041844 */
[C---:B------:R-:W-:Y:S08]  /*6520*/  HMMA.16816.F32.BF16 R72, R8.reuse, R34, R72 ;  /* 0x000000220848723c */ /* 0x040ff00000041848 */
[C---:B--2---:R-:W-:Y:S08]  /*6530*/  HMMA.16816.F32.BF16 R92, R8.reuse, R16, R92 ;  /* 0x00000010085c723c */ /* 0x044ff0000004185c */
[----:B------:R-:W-:Y:S01]  /*6540*/  HMMA.16816.F32.BF16 R96, R8, R18, R96 ;  /* 0x000000120860723c */ /* 0x000fe20000041860 */
[----:B---3--:R-:W-:-:S02]  /*6550*/  F2FP.BF16.F32.PACK_AB R8, R43, R64 ;  /* 0x000000402b08723e */ /* 0x008fc400000010ff */
[----:B----4-:R-:W-:Y:S02]  /*6560*/  F2FP.BF16.F32.PACK_AB R10, R40, R41 ;  /* 0x00000029280a723e */ /* 0x010fe400000010ff */
[----:B-----5:R-:W-:Y:S02]  /*6570*/  F2FP.BF16.F32.PACK_AB R9, R42, R45 ;  /* 0x0000002d2a09723e */ /* 0x020fe400000010ff */
[----:B-1----:R-:W-:-:S07]  /*6580*/  F2FP.BF16.F32.PACK_AB R11, R38, R39 ;  /* 0x00000027260b723e */ /* 0x002fce00000010ff */
[C---:B------:R-:W-:Y:S08]  /*6590*/  HMMA.16816.F32.BF16 R112, R8.reuse, R12, R112 ;  /* 0x0000000c0870723c */ /* 0x040ff00000041870 */
        /* <DEDUP_REMOVED lines=14> */
[-CC-:B------:R-:W-:Y:S01]  /*6680*/  FFMA.FTZ R37, R60, R44.reuse, -R141.reuse ;  /* 0x0000002c3c257223 */ /* 0x180fe2000001088d */
[-CC-:B------:R-:W-:Y:S01]  /*6690*/  FFMA.FTZ R34, R146, R44.reuse, -R141.reuse ;  /* 0x0000002c92227223 */ /* 0x180fe2000001088d */
[-C--:B------:R-:W-:Y:S01]  /*66a0*/  FFMA.FTZ R33, R150, R44.reuse, -R141 ;  /* 0x0000002c96217223 */ /* 0x080fe2000001088d */
[-CC-:B------:R-:W-:Y:S01]  /*66b0*/  FFMA.FTZ R35, R36, R44.reuse, -R59.reuse ;  /* 0x0000002c24237223 */ /* 0x180fe2000001083b */
[-CC-:B------:R-:W-:Y:S01]  /*66c0*/  FFMA.FTZ R32, R122, R44.reuse, -R59.reuse ;  /* 0x0000002c7a207223 */ /* 0x180fe2000001083b */
[-C--:B------:R-:W-:Y:S01]  /*66d0*/  FFMA.FTZ R5, R144, R44.reuse, -R59 ;  /* 0x0000002c90057223 */ /* 0x080fe2000001083b */
[-C--:B------:R-:W-:Y:S01]  /*66e0*/  FFMA.FTZ R148, R148, R44.reuse, -R141 ;  /* 0x0000002c94947223 */ /* 0x080fe2000001088d */
[----:B------:R-:W-:Y:S01]  /*66f0*/  FFMA.FTZ R142, R142, R44, -R59 ;  /* 0x0000002c8e8e7223 */ /* 0x000fe2000001083b */
[----:B------:R-:W-:Y:S04]  /*6700*/  MUFU.EX2 R37, R37 ;  /* 0x0000002500257308 */ /* 0x000fe80000000800 */
[----:B------:R-:W2:Y:S04]  /*6710*/  MUFU.EX2 R60, R148 ;  /* 0x00000094003c7308 */ /* 0x000ea80000000800 */
[----:B------:R-:W-:Y:S01]  /*6720*/  MUFU.EX2 R34, R34 ;  /* 0x0000002200227308 */ /* 0x000fe20000000800 */
[C---:B-1----:R-:W-:Y:S08]  /*6730*/  HMMA.16816.F32.BF16 R100, R8.reuse, R12, R100 ;  /* 0x0000000c0864723c */ /* 0x042ff00000041864 */
[----:B------:R-:W-:Y:S01]  /*6740*/  HMMA.16816.F32.BF16 R104, R8, R14, R104 ;  /* 0x0000000e0868723c */ /* 0x000fe20000041868 */
[----:B------:R-:W1:Y:S01]  /*6750*/  LDSM.16.MT88.4 R12, [R161+0x9c00] ;  /* 0x009c0000a10c783b */ /* 0x000e620000004200 */
[----:B------:R-:W3:Y:S04]  /*6760*/  MUFU.EX2 R33, R33 ;  /* 0x0000002100217308 */ /* 0x000ee80000000800 */
        /* <DEDUP_REMOVED lines=25> */
[-CC-:B------:R-:W-:Y:S01]  /*6900*/  FFMA.FTZ R118, R119, R44.reuse, -R141.reuse ;  /* 0x0000002c77767223 */ /* 0x180fe2000001088d */
[-C--:B------:R-:W-:Y:S01]  /*6910*/  FFMA.FTZ R67, R67, R44.reuse, -R141 ;  /* 0x0000002c43437223 */ /* 0x080fe2000001088d */
[-CC-:B------:R-:W-:Y:S01]  /*6920*/  FFMA.FTZ R119, R120, R44.reuse, -R59.reuse ;  /* 0x0000002c78777223 */ /* 0x180fe2000001083b */
[-CC-:B------:R-:W-:Y:S01]  /*6930*/  FFMA.FTZ R134, R134, R44.reuse, -R59.reuse ;  /* 0x0000002c86867223 */ /* 0x180fe2000001083b */
[----:B------:R-:W-:Y:S04]  /*6940*/  MUFU.EX2 R122, R122 ;  /* 0x0000007a007a7308 */ /* 0x000fe80000000800 */
[----:B------:R-:W-:Y:S04]  /*6950*/  MUFU.EX2 R121, R121 ;  /* 0x0000007900797308 */ /* 0x000fe80000000800 */
[----:B------:R-:W-:Y:S04]  /*6960*/  MUFU.EX2 R118, R118 ;  /* 0x0000007600767308 */ /* 0x000fe80000000800 */
[----:B------:R-:W2:Y:S01]  /*6970*/  MUFU.EX2 R67, R67 ;  /* 0x0000004300437308 */ /* 0x000ea20000000800 */
[C---:B-1----:R-:W-:Y:S08]  /*6980*/  HMMA.16816.F32.BF16 R100, R8.reuse, R12, R100 ;  /* 0x0000000c0864723c */ /* 0x042ff00000041864 */
[----:B------:R-:W-:Y:S01]  /*6990*/  HMMA.16816.F32.BF16 R104, R8, R14, R104 ;  /* 0x0000000e0868723c */ /* 0x000fe20000041868 */
[----:B------:R-:W1:Y:S01]  /*69a0*/  LDSM.16.MT88.4 R12, [R161+0xa000] ;  /* 0x00a00000a10c783b */ /* 0x000e620000004200 */
[-CC-:B------:R-:W-:Y:S01]  /*69b0*/  FFMA.FTZ R9, R130, R44.reuse, -R59.reuse ;  /* 0x0000002c82097223 */ /* 0x180fe2000001083b */
[-C--:B------:R-:W-:Y:S01]  /*69c0*/  FFMA.FTZ R8, R66, R44.reuse, -R59 ;  /* 0x0000002c42087223 */ /* 0x080fe2000001083b */
[----:B------:R-:W-:Y:S01]  /*69d0*/  FFMA.FTZ R130, R65, R44, -R141 ;  /* 0x0000002c41827223 */ /* 0x000fe2000001088d */
[----:B------:R-:W-:Y:S04]  /*69e0*/  MUFU.EX2 R120, R134 ;  /* 0x0000008600787308 */ /* 0x000fe80000000800 */
[----:B------:R-:W3:Y:S04]  /*69f0*/  MUFU.EX2 R119, R119 ;  /* 0x0000007700777308 */ /* 0x000ee80000000800 */
[----:B------:R3:W-:Y:S04]  /*6a00*/  MUFU.EX2 R66, R9 ;  /* 0x0000000900427308 */ /* 0x0007e80000000800 */
[----:B------:R4:W5:Y:S01]  /*6a10*/  MUFU.EX2 R65, R8 ;  /* 0x0000000800417308 */ /* 0x0009620000000800 */
        /* <DEDUP_REMOVED lines=20> */
[-CC-:B------:R-:W-:Y:S01]  /*6b60*/  FFMA.FTZ R126, R131, R44.reuse, -R141.reuse ;  /* 0x0000002c837e7223 */ /* 0x180fe2000001088d */
[-CC-:B------:R-:W-:Y:S01]  /*6b70*/  FFMA.FTZ R133, R133, R44.reuse, -R141.reuse ;  /* 0x0000002c85857223 */ /* 0x180fe2000001088d */
[-CC-:B------:R-:W-:Y:S01]  /*6b80*/  FFMA.FTZ R132, R132, R44.reuse, -R141.reuse ;  /* 0x0000002c84847223 */ /* 0x180fe2000001088d */
[----:B------:R-:W-:Y:S01]  /*6b90*/  FADD.FTZ R22, R61, R22 ;  /* 0x000000163d167221 */ /* 0x000fe20000010000 */
[-C--:B------:R-:W-:Y:S01]  /*6ba0*/  FFMA.FTZ R131, R123, R44.reuse, -R141 ;  /* 0x0000002c7b837223 */ /* 0x080fe2000001088d */
[----:B------:R-:W-:Y:S04]  /*6bb0*/  MUFU.EX2 R61, R130 ;  /* 0x00000082003d7308 */ /* 0x000fe80000000800 */
[----:B------:R-:W-:Y:S04]  /*6bc0*/  MUFU.EX2 R123, R133 ;  /* 0x00000085007b7308 */ /* 0x000fe80000000800 */
[----:B------:R2:W-:Y:S04]  /*6bd0*/  MUFU.EX2 R128, R132 ;  /* 0x0000008400807308 */ /* 0x0005e80000000800 */
[----:B------:R-:W3:Y:S01]  /*6be0*/  MUFU.EX2 R126, R126 ;  /* 0x0000007e007e7308 */ /* 0x000ee20000000800 */
[C---:B-1----:R-:W-:Y:S08]  /*6bf0*/  HMMA.16816.F32.BF16 R100, R8.reuse, R12, R100 ;  /* 0x0000000c0864723c */ /* 0x042ff00000041864 */
[----:B------:R-:W-:Y:S01]  /*6c00*/  HMMA.16816.F32.BF16 R104, R8, R14, R104 ;  /* 0x0000000e0868723c */ /* 0x000fe20000041868 */
[----:B------:R-:W1:Y:S01]  /*6c10*/  LDSM.16.MT88.4 R12, [R161+0xc400] ;  /* 0x00c40000a10c783b */ /* 0x000e620000004200 */
[----:B------:R-:W-:Y:S01]  /*6c20*/  FADD.FTZ R11, R63, R16 ;  /* 0x000000103f0b7221 */ /* 0x000fe20000010000 */
[-CC-:B------:R-:W-:Y:S01]  /*6c30*/  FFMA.FTZ R63, R21, R44.reuse, -R59.reuse ;  /* 0x0000002c153f7223 */ /* 0x180fe2000001083b */
[-C--:B------:R-:W-:Y:S01]  /*6c40*/  FFMA.FTZ R8, R20, R44.reuse, -R59 ;  /* 0x0000002c14087223 */ /* 0x080fe2000001083b */
[----:B------:R-:W-:Y:S01]  /*6c50*/  FADD.FTZ R9, R23, R22 ;  /* 0x0000001617097221 */ /* 0x000fe20000010000 */
[----:B------:R-:W-:Y:S01]  /*6c60*/  FADD.FTZ R11, R62, R11 ;  /* 0x0000000b3e0b7221 */ /* 0x000fe20000010000 */
[-CC-:B------:R-:W-:Y:S01]  /*6c70*/  FFMA.FTZ R62, R51, R44.reuse, -R59.reuse ;  /* 0x0000002c333e7223 */ /* 0x180fe2000001083b */
[----:B------:R-:W-:Y:S01]  /*6c80*/  FFMA.FTZ R51, R30, R44, -R59 ;  /* 0x0000002c1e337223 */ /* 0x000fe2000001083b */
[----:B------:R-:W-:Y:S01]  /*6c90*/  MUFU.EX2 R63, R63 ;  /* 0x0000003f003f7308 */ /* 0x000fe20000000800 */
[----:B------:R-:W4:Y:S03]  /*6ca0*/  LDSM.16.MT88.4 R16, [R4+0xa400] ;  /* 0x00a400000410783b */ /* 0x000f260000004200 */
[----:B------:R5:W5:Y:S01]  /*6cb0*/  MUFU.EX2 R130, R8 ;  /* 0x0000000800827308 */ /* 0x000b620000000800 */
[----:B------:R-:W4:Y:S03]  /*6cc0*/  LDSM.16.MT88.4 R20, [R161+0xa400] ;  /* 0x00a40000a114783b */ /* 0x000f260000004200 */
[----:B------:R-:W-:Y:S04]  /*6cd0*/  MUFU.EX2 R62, R62 ;  /* 0x0000003e003e7308 */ /* 0x000fe80000000800 */
[----:B------:R-:W1:Y:S01]  /*6ce0*/  MUFU.EX2 R51, R51 ;  /* 0x0000003300337308 */ /* 0x000e620000000800 */
[----:B------:R-:W-:Y:S01]  /*6cf0*/  FADD.FTZ R54, R54, R9 ;  /* 0x0000000936367221 */ /* 0x000fe20000010000 */
[----:B--2---:R-:W-:Y:S01]  /*6d00*/  FADD.FTZ R132, R52, R11 ;  /* 0x0000000b34847221 */ /* 0x004fe20000010000 */
[----:B---3--:R-:W-:-:S02]  /*6d10*/  F2FP.BF16.F32.PACK_AB R10, R126, R61 ;  /* 0x0000003d7e0a723e */ /* 0x008fc400000010ff */
[----:B-----5:R-:W-:Y:S02]  /*6d20*/  F2FP.BF16.F32.PACK_AB R8, R128, R123 ;  /* 0x0000007b8008723e */ /* 0x020fe400000010ff */
[----:B------:R-:W-:Y:S02]  /*6d30*/  F2FP.BF16.F32.PACK_AB R9, R130, R63 ;  /* 0x0000003f8209723e */ /* 0x000fe400000010ff */
[----:B-1----:R-:W-:-:S07]  /*6d40*/  F2FP.BF16.F32.PACK_AB R11, R51, R62 ;  /* 0x0000003e330b723e */ /* 0x002fce00000010ff */
        /* <DEDUP_REMOVED lines=12> */
[-C--:B------:R-:W-:Y:S01]  /*6e10*/  FFMA.FTZ R127, R49, R44.reuse, -R59 ;  /* 0x0000002c317f7223 */ /* 0x080fe2000001083b */
[-CC-:B------:R-:W-:Y:S01]  /*6e20*/  FFMA.FTZ R129, R129, R44.reuse, -R141.reuse ;  /* 0x0000002c81817223 */ /* 0x180fe2000001088d */
[-C--:B------:R-:W-:Y:S01]  /*6e30*/  FFMA.FTZ R140, R140, R44.reuse, -R141 ;  /* 0x0000002c8c8c7223 */ /* 0x080fe2000001088d */
[-CC-:B------:R-:W-:Y:S01]  /*6e40*/  FFMA.FTZ R49, R46, R44.reuse, -R59.reuse ;  /* 0x0000002c2e317223 */ /* 0x180fe2000001083b */
[-C--:B------:R-:W-:Y:S01]  /*6e50*/  FFMA.FTZ R50, R50, R44.reuse, -R59 ;  /* 0x0000002c32327223 */ /* 0x080fe2000001083b */
[-C--:B------:R-:W-:Y:S01]  /*6e60*/  FFMA.FTZ R138, R138, R44.reuse, -R141 ;  /* 0x0000002c8a8a7223 */ /* 0x080fe2000001088d */
[-C--:B------:R-:W-:Y:S01]  /*6e70*/  FFMA.FTZ R30, R47, R44.reuse, -R59 ;  /* 0x0000002c2f1e7223 */ /* 0x080fe2000001083b */
[-CC-:B------:R-:W-:Y:S01]  /*6e80*/  FFMA.FTZ R139, R139, R44.reuse, -R141.reuse ;  /* 0x0000002c8b8b7223 */ /* 0x180fe2000001088d */
[-CC-:B------:R-:W-:Y:S01]  /*6e90*/  FFMA.FTZ R136, R136, R44.reuse, -R141.reuse ;  /* 0x0000002c88887223 */ /* 0x180fe2000001088d */
[-CC-:B------:R-:W-:Y:S01]  /*6ea0*/  FFMA.FTZ R137, R137, R44.reuse, -R141.reuse ;  /* 0x0000002c89897223 */ /* 0x180fe2000001088d */
[-C--:B------:R-:W-:Y:S01]  /*6eb0*/  FFMA.FTZ R135, R135, R44.reuse, -R141 ;  /* 0x0000002c87877223 */ /* 0x080fe2000001088d */
[-CC-:B------:R-:W-:Y:S01]  /*6ec0*/  FFMA.FTZ R57, R57, R44.reuse, -R59.reuse ;  /* 0x0000002c39397223 */ /* 0x180fe2000001083b */
[-CC-:B------:R-:W-:Y:S01]  /*6ed0*/  FFMA.FTZ R48, R48, R44.reuse, -R59.reuse ;  /* 0x0000002c30307223 */ /* 0x180fe2000001083b */
[-CC-:B------:R-:W-:Y:S01]  /*6ee0*/  FFMA.FTZ R55, R55, R44.reuse, -R59.reuse ;  /* 0x0000002c37377223 */ /* 0x180fe2000001083b */
[----:B------:R-:W-:Y:S01]  /*6ef0*/  FFMA.FTZ R44, R53, R44, -R59 ;  /* 0x0000002c352c7223 */ /* 0x000fe2000001083b */
[----:B------:R-:W-:Y:S01]  /*6f00*/  FADD.FTZ R29, R29, R54 ;  /* 0x000000361d1d7221 */ /* 0x000fe20000010000 */
[----:B------:R-:W-:Y:S04]  /*6f10*/  MUFU.EX2 R129, R129 ;  /* 0x0000008100817308 */ /* 0x000fe80000000800 */
[----:B------:R-:W4:Y:S01]  /*6f20*/  MUFU.EX2 R46, R131 ;  /* 0x00000083002e7308 */ /* 0x000f220000000800 */
[----:B------:R-:W-:-:S03]  /*6f30*/  FADD.FTZ R26, R26, R29 ;  /* 0x0000001d1a1a7221 */ /* 0x000fc60000010000 */
[----:B------:R-:W-:Y:S04]  /*6f40*/  MUFU.EX2 R140, R140 ;  /* 0x0000008c008c7308 */ /* 0x000fe80000000800 */
[----:B------:R-:W5:Y:S04]  /*6f50*/  MUFU.EX2 R47, R138 ;  /* 0x0000008a002f7308 */ /* 0x000f680000000800 */
[----:B------:R-:W-:Y:S04]  /*6f60*/  MUFU.EX2 R52, R127 ;  /* 0x0000007f00347308 */ /* 0x000fe80000000800 */
[----:B------:R4:W1:Y:S04]  /*6f70*/  MUFU.EX2 R53, R30 ;  /* 0x0000001e00357308 */ /* 0x0008680000000800 */
[----:B------:R-:W-:Y:S04]  /*6f80*/  MUFU.EX2 R49, R49 ;  /* 0x0000003100317308 */ /* 0x000fe80000000800 */
[----:B------:R-:W1:Y:S01]  /*6f90*/  MUFU.EX2 R50, R50 ;  /* 0x0000003200327308 */ /* 0x000e620000000800 */
[----:B------:R-:W-:Y:S01]  /*6fa0*/  FADD.FTZ R27, R27, R26 ;  /* 0x0000001a1b1b7221 */ /* 0x000fe20000010000 */
[----:B------:R-:W-:Y:S01]  /*6fb0*/  FADD.FTZ R132, R25, R132 ;  /* 0x0000008419847221 */ /* 0x000fe20000010000 */
[C---:B--2---:R-:W-:Y:S02]  /*6fc0*/  HMMA.16816.F32.BF16 R100, R8.reuse, R16, R100 ;  /* 0x000000100864723c */ /* 0x044fe40000041864 */
[----:B------:R-:W-:Y:S01]  /*6fd0*/  FADD.FTZ R54, R24, R27 ;  /* 0x0000001b18367221 */ /* 0x000fe20000010000 */
[----:B------:R-:W-:Y:S01]  /*6fe0*/  FADD.FTZ R17, R31, R132 ;  /* 0x000000841f117221 */ /* 0x000fe20000010000 */
[----:B------:R-:W2:Y:S04]  /*6ff0*/  LDSM.16.MT88.4 R24, [R161+0xc800] ;  /* 0x00c80000a118783b */ /* 0x000ea80000004200 */
[----:B---3--:R-:W-:Y:S01]  /*7000*/  HMMA.16816.F32.BF16 R84, R8, R20, R84 ;  /* 0x000000140854723c */ /* 0x008fe20000041854 */
[----:B------:R-:W-:-:S02]  /*7010*/  FADD.FTZ R17, R28, R17 ;  /* 0x000000111c117221 */ /* 0x000fc40000010000 */
[----:B----4-:R-:W-:Y:S05]  /*7020*/  LDSM.16.MT88.4 R28, [R4+0xa800] ;  /* 0x00a80000041c783b */ /* 0x010fea0000004200 */
[C---:B------:R-:W-:Y:S01]  /*7030*/  HMMA.16816.F32.BF16 R88, R8.reuse, R22, R88 ;  /* 0x000000160858723c */ /* 0x040fe20000041858 */
[----:B------:R-:W3:Y:S07]  /*7040*/  LDSM.16.MT88.4 R20, [R4+0xe800] ;  /* 0x00e800000414783b */ /* 0x000eee0000004200 */
[----:B------:R-:W-:Y:S01]  /*7050*/  HMMA.16816.F32.BF16 R104, R8, R18, R104 ;  /* 0x000000120868723c */ /* 0x000fe20000041868 */
[----:B------:R-:W-:-:S02]  /*7060*/  F2FP.BF16.F32.PACK_AB R8, R46, R129 ;  /* 0x000000812e08723e */ /* 0x000fc400000010ff */
[----:B-----5:R-:W-:Y:S02]  /*7070*/  F2FP.BF16.F32.PACK_AB R10, R47, R140 ;  /* 0x0000008c2f0a723e */ /* 0x020fe400000010ff */
[----:B-1----:R-:W-:Y:S02]  /*7080*/  F2FP.BF16.F32.PACK_AB R9, R53, R52 ;  /* 0x000000343509723e */ /* 0x002fe400000010ff */
[----:B------:R-:W-:Y:S01]  /*7090*/  F2FP.BF16.F32.PACK_AB R11, R50, R49 ;  /* 0x00000031320b723e */ /* 0x000fe200000010ff */
[----:B------:R-:W-:Y:S02]  /*70a0*/  FADD.FTZ R64, R64, R17 ;  /* 0x0000001140407221 */ /* 0x000fe40000010000 */
[----:B------:R-:W1:Y:S04]  /*70b0*/  LDSM.16.MT88.4 R16, [R4+0xc800] ;  /* 0x00c800000410783b */ /* 0x000e680000004200 */
[C---:B------:R-:W-:Y:S08]  /*70c0*/  HMMA.16816.F32.BF16 R112, R8.reuse, R12, R112 ;  /* 0x0000000c0870723c */ /* 0x040ff00000041870 */
[----:B------:R-:W-:Y:S01]  /*70d0*/  HMMA.16816.F32.BF16 R108, R8, R14, R108 ;  /* 0x0000000e086c723c */ /* 0x000fe2000004186c */
[----:B------:R-:W4:Y:S01]  /*70e0*/  LDSM.16.MT88.4 R12, [R161+0xe800] ;  /* 0x00e80000a10c783b */ /* 0x000f220000004200 */
[----:B------:R-:W-:-:S06]  /*70f0*/  FADD.FTZ R45, R45, R54 ;  /* 0x000000362d2d7221 */ /* 0x000fcc0000010000 */
[----:B--2---:R-:W-:Y:S01]  /*7100*/  HMMA.16816.F32.BF16 R76, R8, R24, R76 ;  /* 0x00000018084c723c */ /* 0x004fe2000004184c */
[----:B------:R-:W-:Y:S01]  /*7110*/  FADD.FTZ R64, R43, R64 ;  /* 0x000000402b407221 */ /* 0x000fe20000010000 */
[----:B------:R-:W-:-:S06]  /*7120*/  FADD.FTZ R42, R42, R45 ;  /* 0x0000002d2a2a7221 */ /* 0x000fcc0000010000 */
[C---:B------:R-:W-:Y:S01]  /*7130*/  HMMA.16816.F32.BF16 R80, R8.reuse, R26, R80 ;  /* 0x0000001a0850723c */ /* 0x040fe20000041850 */
[----:B------:R-:W2:Y:S07]  /*7140*/  LDSM.16.MT88.4 R24, [R161+0xac00] ;  /* 0x00ac0000a118783b */ /* 0x000eae0000004200 */
[C---:B---3--:R-:W-:Y:S08]  /*7150*/  HMMA.16816.F32.BF16 R100, R8.reuse, R20, R100 ;  /* 0x000000140864723c */ /* 0x048ff00000041864 */
[C---:B------:R-:W-:Y:S01]  /*7160*/  HMMA.16816.F32.BF16 R104, R8.reuse, R22, R104 ;  /* 0x000000160868723c */ /* 0x040fe20000041868 */
[----:B------:R-:W3:Y:S07]  /*7170*/  LDSM.16.MT88.4 R20, [R4+0xcc00] ;  /* 0x00cc00000414783b */ /* 0x000eee0000004200 */
[----:B------:R-:W-:Y:S01]  /*7180*/  HMMA.16816.F32.BF16 R68, R8, R28, R68 ;  /* 0x0000001c0844723c */ /* 0x000fe20000041844 */
[----:B------:R-:W-:-:S07]  /*7190*/  FADD.FTZ R29, R39, R42 ;  /* 0x0000002a271d7221 */ /* 0x000fce0000010000 */
[----:B------:R-:W-:Y:S01]  /*71a0*/  HMMA.16816.F32.BF16 R72, R8, R30, R72 ;  /* 0x0000001e0848723c */ /* 0x000fe20000041848 */
[----:B------:R-:W-:Y:S01]  /*71b0*/  FADD.FTZ R31, R41, R64 ;  /* 0x00000040291f7221 */ /* 0x000fe20000010000 */
[----:B------:R-:W-:-:S06]  /*71c0*/  FADD.FTZ R29, R38, R29 ;  /* 0x0000001d261d7221 */ /* 0x000fcc0000010000 */
[----:B-1----:R-:W-:Y:S01]  /*71d0*/  HMMA.16816.F32.BF16 R84, R8, R16, R84 ;  /* 0x000000100854723c */ /* 0x002fe20000041854 */
[----:B------:R-:W-:-:S07]  /*71e0*/  FADD.FTZ R31, R40, R31 ;  /* 0x0000001f281f7221 */ /* 0x000fce0000010000 */
[C---:B------:R-:W-:Y:S01]  /*71f0*/  HMMA.16816.F32.BF16 R88, R8.reuse, R18, R88 ;  /* 0x000000120858723c */ /* 0x040fe20000041858 */
[----:B------:R-:W1:Y:S07]  /*7200*/  LDSM.16.MT88.4 R16, [R4+0xac00] ;  /* 0x00ac00000410783b */ /* 0x000e6e0000004200 */
[C---:B----4-:R-:W-:Y:S08]  /*7210*/  HMMA.16816.F32.BF16 R92, R8.reuse, R12, R92 ;  /* 0x0000000c085c723c */ /* 0x050ff0000004185c */
[----:B------:R-:W-:Y:S01]  /*7220*/  HMMA.16816.F32.BF16 R96, R8, R14, R96 ;  /* 0x0000000e0860723c */ /* 0x000fe20000041860 */
[----:B------:R-:W4:Y:S01]  /*7230*/  LDSM.16.MT88.4 R12, [R161+0xcc00] ;  /* 0x00cc0000a10c783b */ /* 0x000f220000004200 */
[----:B------:R-:W-:Y:S01]  /*7240*/  FADD.FTZ R60, R60, R31 ;  /* 0x0000001f3c3c7221 */ /* 0x000fe20000010000 */
[----:B------:R-:W-:Y:S01]  /*7250*/  FADD.FTZ R36, R36, R29 ;  /* 0x0000001d24247221 */ /* 0x000fe20000010000 */
[----:B------:R-:W-:Y:S02]  /*7260*/  MUFU.EX2 R139, R139 ;  /* 0x0000008b008b7308 */ /* 0x000fe40000000800 */
[----:B------:R-:W-:-:S02]  /*7270*/  FADD.FTZ R37, R37, R60 ;  /* 0x0000003c25257221 */ /* 0x000fc40000010000 */
[----:B------:R-:W5:Y:S01]  /*7280*/  MUFU.EX2 R136, R136 ;  /* 0x0000008800887308 */ /* 0x000f620000000800 */
[----:B------:R-:W-:-:S03]  /*7290*/  FADD.FTZ R35, R35, R36 ;  /* 0x0000002423237221 */ /* 0x000fc60000010000 */
[----:B------:R-:W-:Y:S04]  /*72a0*/  MUFU.EX2 R137, R137 ;  /* 0x0000008900897308 */ /* 0x000fe80000000800 */
[----:B------:R-:W2:Y:S04]  /*72b0*/  MUFU.EX2 R196, R135 ;  /* 0x0000008700c47308 */ /* 0x000ea80000000800 */
[----:B------:R-:W-:Y:S04]  /*72c0*/  MUFU.EX2 R57, R57 ;  /* 0x0000003900397308 */ /* 0x000fe80000000800 */
[----:B------:R-:W3:Y:S04]  /*72d0*/  MUFU.EX2 R48, R48 ;  /* 0x0000003000307308 */ /* 0x000ee80000000800 */
[----:B------:R-:W-:Y:S04]  /*72e0*/  MUFU.EX2 R55, R55 ;  /* 0x0000003700377308 */ /* 0x000fe80000000800 */
[----:B------:R-:W1:Y:S01]  /*72f0*/  MUFU.EX2 R44, R44 ;  /* 0x0000002c002c7308 */ /* 0x000e620000000800 */
[----:B------:R-:W-:Y:S01]  /*7300*/  FADD.FTZ R34, R34, R37 ;  /* 0x0000002522227221 */ /* 0x000fe20000010000 */
[----:B------:R-:W-:-:S03]  /*7310*/  FADD.FTZ R32, R32, R35 ;  /* 0x0000002320207221 */ /* 0x000fc60000010000 */
[----:B------:R-:W-:Y:S01]  /*7320*/  FADD.FTZ R33, R33, R34 ;  /* 0x0000002221217221 */ /* 0x000fe20000010000 */
[----:B------:R-:W-:Y:S01]  /*7330*/  FADD.FTZ R5, R5, R32 ;  /* 0x0000002005057221 */ /* 0x000fe20000010000 */
[----:B-----5:R-:W-:Y:S02]  /*7340*/  F2FP.BF16.F32.PACK_AB R8, R136, R139 ;  /* 0x0000008b8808723e */ /* 0x020fe400000010ff */
[----:B--2---:R-:W-:Y:S01]  /*7350*/  F2FP.BF16.F32.PACK_AB R10, R196, R137 ;  /* 0x00000089c40a723e */ /* 0x004fe200000010ff */
[----:B------:R-:W-:Y:S01]  /*7360*/  FADD.FTZ R122, R122, R33 ;  /* 0x000000217a7a7221 */ /* 0x000fe20000010000 */
[----:B---3--:R-:W-:Y:S01]  /*7370*/  F2FP.BF16.F32.PACK_AB R9, R48, R57 ;  /* 0x000000393009723e */ /* 0x008fe200000010ff */
[----:B------:R-:W-:Y:S01]  /*7380*/  FADD.FTZ R120, R120, R5 ;  /* 0x0000000578787221 */ /* 0x000fe20000010000 */
[----:B-1----:R-:W-:Y:S01]  /*7390*/  F2FP.BF16.F32.PACK_AB R11, R44, R55 ;  /* 0x000000372c0b723e */ /* 0x002fe200000010ff */
[----:B------:R-:W-:Y:S02]  /*73a0*/  FADD.FTZ R121, R121, R122 ;  /* 0x0000007a79797221 */ /* 0x000fe40000010000 */
[----:B------:R-:W-:-:S04]  /*73b0*/  FADD.FTZ R119, R119, R120 ;  /* 0x0000007877777221 */ /* 0x000fc80000010000 */
[----:B------:R-:W-:Y:S01]  /*73c0*/  HMMA.16816.F32.BF16 R112, R8, R24, R112 ;  /* 0x000000180870723c */ /* 0x000fe20000041870 */
[----:B------:R-:W-:-:S07]  /*73d0*/  FADD.FTZ R24, R66, R119 ;  /* 0x0000007742187221 */ /* 0x000fce0000010000 */
[----:B------:R-:W-:Y:S01]  /*73e0*/  HMMA.16816.F32.BF16 R84, R8, R20, R84 ;  /* 0x000000140854723c */ /* 0x000fe20000041854 */
[----:B------:R-:W-:Y:S01]  /*73f0*/  FADD.FTZ R20, R118, R121 ;  /* 0x0000007976147221 */ /* 0x000fe20000010000 */
[----:B------:R-:W-:-:S03]  /*7400*/  FADD.FTZ R24, R65, R24 ;  /* 0x0000001841187221 */ /* 0x000fc60000010000 */
[----:B------:R-:W-:Y:S01]  /*7410*/  FADD.FTZ R20, R67, R20 ;  /* 0x0000001443147221 */ /* 0x000fe20000010000 */
[----:B------:R-:W-:Y:S02]  /*7420*/  FADD.FTZ R5, R63, R24 ;  /* 0x000000183f057221 */ /* 0x000fe40000010000 */
[----:B------:R-:W-:Y:S01]  /*7430*/  HMMA.16816.F32.BF16 R68, R8, R16, R68 ;  /* 0x000000100844723c */ /* 0x000fe20000041844 */
[----:B------:R-:W-:Y:S01]  /*7440*/  FADD.FTZ R123, R123, R20 ;  /* 0x000000147b7b7221 */ /* 0x000fe20000010000 */
[----:B------:R-:W-:-:S06]  /*7450*/  FADD.FTZ R5, R130, R5 ;  /* 0x0000000582057221 */ /* 0x000fcc0000010000 */
[----:B------:R-:W-:Y:S01]  /*7460*/  HMMA.16816.F32.BF16 R72, R8, R18, R72 ;  /* 0x000000120848723c */ /* 0x000fe20000041848 */
[----:B------:R-:W1:Y:S01]  /*7470*/  LDSM.16.MT88.4 R16, [R161+0xec00] ;  /* 0x00ec0000a110783b */ /* 0x000e620000004200 */
[----:B------:R-:W-:-:S06]  /*7480*/  FADD.FTZ R128, R128, R123 ;  /* 0x0000007b80807221 */ /* 0x000fcc0000010000 */
[C---:B----4-:R-:W-:Y:S08]  /*7490*/  HMMA.16816.F32.BF16 R76, R8.reuse, R12, R76 ;  /* 0x0000000c084c723c */ /* 0x050ff0000004184c */
[----:B------:R-:W-:Y:S01]  /*74a0*/  HMMA.16816.F32.BF16 R80, R8, R14, R80 ;  /* 0x0000000e0850723c */ /* 0x000fe20000041850 */
[----:B------:R2:W3:Y:S01]  /*74b0*/  LDSM.16.MT88.4 R12, [R4+0xec00] ;  /* 0x00ec0000040c783b */ /* 0x0004e20000004200 */
[----:B------:R-:W-:Y:S01]  /*74c0*/  FADD.FTZ R61, R61, R128 ;  /* 0x000000803d3d7221 */ /* 0x000fe20000010000 */
[----:B------:R-:W-:-:S03]  /*74d0*/  FADD.FTZ R62, R62, R5 ;  /* 0x000000053e3e7221 */ /* 0x000fc60000010000 */
[----:B------:R-:W-:Y:S01]  /*74e0*/  FADD.FTZ R126, R126, R61 ;  /* 0x0000003d7e7e7221 */ /* 0x000fe20000010000 */
[----:B------:R-:W-:-:S03]  /*74f0*/  FADD.FTZ R51, R51, R62 ;  /* 0x0000003e33337221 */ /* 0x000fc60000010000 */
[----:B------:R-:W-:-:S04]  /*7500*/  FADD.FTZ R5, R129, R126 ;  /* 0x0000007e81057221 */ /* 0x000fc80000010000 */
[----:B------:R-:W-:Y:S01]  /*7510*/  FADD.FTZ R5, R46, R5 ;  /* 0x000000052e057221 */ /* 0x000fe20000010000 */
[----:B--2---:R-:W-:-:S04]  /*7520*/  FADD.FTZ R4, R52, R51 ;  /* 0x0000003334047221 */ /* 0x004fc80000010000 */
        /* <DEDUP_REMOVED lines=14> */
[----:B------:R-:W-:-:S07]  /*7610*/  FADD.FTZ R193, R44, R55 ;  /* 0x000000372cc17221 */ /* 0x000fce0000010000 */
[C---:B-1----:R-:W-:Y:S08]  /*7620*/  HMMA.16816.F32.BF16 R92, R8.reuse, R16, R92 ;  /* 0x00000010085c723c */ /* 0x042ff0000004185c */
[C---:B------:R-:W-:Y:S08]  /*7630*/  HMMA.16816.F32.BF16 R96, R8.reuse, R18, R96 ;  /* 0x000000120860723c */ /* 0x040ff00000041860 */
[C---:B---3--:R-:W-:Y:S08]  /*7640*/  HMMA.16816.F32.BF16 R100, R8.reuse, R12, R100 ;  /* 0x0000000c0864723c */ /* 0x048ff00000041864 */
[----:B------:R-:W-:Y:S01]  /*7650*/  HMMA.16816.F32.BF16 R104, R8, R14, R104 ;  /* 0x0000000e0868723c */ /* 0x000fe20000041868 */
[----:B------:R-:W-:-:S04]  /*7660*/  NOP ;  /* 0x0000000000007918 */ /* 0x000fc80000000000 */
[----:B------:R-:W-:-:S15]  /*7670*/  @!P6 BRA `(.L_x_2997) ;  /* 0x00000044007ce947 */ /* 0x000fde0003800000 */
[----:B------:R-:W-:Y:S01]  /*7680*/  LOP3.LUT R7, R7, 0x1f0, RZ, 0xc0, !PT ;  /* 0x000001f007077812 */ /* 0x000fe200078ec0ff */
[----:B------:R-:W-:Y:S01]  /*7690*/  IMAD.MOV.U32 R119, RZ, RZ, R116 ;  /* 0x000000ffff777224 */ /* 0x000fe200078e0074 */
[----:B------:R-:W-:Y:S01]  /*76a0*/  ISETP.NE.U32.AND P6, PT, R194, RZ, PT ;  /* 0x000000ffc200720c */ /* 0x000fe20003fc5070 */
[----:B------:R-:W-:Y:S01]  /*76b0*/  IMAD.MOV.U32 R120, RZ, RZ, R117 ;  /* 0x000000ffff787224 */ /* 0x000fe200078e0075 */
[----:B------:R-:W-:Y:S01]  /*76c0*/  IADD3 R7, PT, PT, R7, R124, R182 ;  /* 0x0000007c07077210 */ /* 0x000fe20007ffe0b6 */
[----:B------:R-:W-:Y:S01]  /*76d0*/  VIADD R192, R161, 0x9000 ;  /* 0x00009000a1c07836 */ /* 0x000fe20000000000 */
[----:B------:R-:W-:Y:S01]  /*76e0*/  ISETP.NE.AND.EX P6, PT, R195, RZ, PT, P6 ;  /* 0x000000ffc300720c */ /* 0x000fe20003fc5360 */
[----:B------:R-:W-:Y:S01]  /*76f0*/  VIADD R188, R161, 0x9020 ;  /* 0x00009020a1bc7836 */ /* 0x000fe20000000000 */
[----:B------:R-:W-:Y:S02]  /*7700*/  IADD3 R5, PT, PT, -R125, R7, R56 ;  /* 0x000000077d057210 */ /* 0x000fe40007ffe138 */
[----:B------:R-:W-:-:S02]  /*7710*/  IADD3 R191, PT, PT, R6, -0x2, RZ ;  /* 0xfffffffe06bf7810 */ /* 0x000fc40007ffe0ff */
[----:B------:R-:W-:Y:S01]  /*7720*/  IADD3 R189, PT, PT, -R6, 0x1, RZ ;  /* 0x0000000106bd7810 */ /* 0x000fe20007ffe1ff */
[----:B------:R-:W-:-:S04]  /*7730*/  IMAD.IADD R5, R5, 0x1, -R58 ;  /* 0x0000000105057824 */ /* 0x000fc800078e0a3a */
[----:B------:R-:W-:-:S05]  /*7740*/  IMAD R190, R6, -0x80, R5 ;  /* 0xffffff8006be7824 */ /* 0x000fca00078e0205 */
[----:B------:R-:W-:-:S07]  /*7750*/  IADD3 R190, PT, PT, R190, 0x108, RZ ;  /* 0x00000108bebe7810 */ /* 0x000fce0007ffe0ff */
.L_x_3004:
        /* <DEDUP_REMOVED lines=80> */
.L_x_2999:
[----:B------:R-:W-:Y:S05]  /*7c60*/  BSYNC.RECONVERGENT B0 ;  /* 0x0000000000007941 */ /* 0x000fea0003800200 */
.L_x_2998:
[----:B------:R-:W-:Y:S01]  /*7c70*/  @!PT LDS RZ, [RZ] ;  /* 0x00000000fffff984 */ /* 0x000fe20000000800 */
[----:B------:R-:W-:Y:S01]  /*7c80*/  @!PT LDS RZ, [RZ] ;  /* 0x00000000fffff984 */ /* 0x000fe20000000800 */
[----:B------:R-:W-:Y:S01]  /*7c90*/  @!PT LDS RZ, [RZ] ;  /* 0x00000000fffff984 */ /* 0x000fe20000000800 */
[----:B------:R1:W-:Y:S01]  /*7ca0*/  @!P5 LDGSTS.E.BYPASS.LTC128B.128 [R181+0x9000], desc[UR4][R174.64] ;  /* 0x09000000aeb5dfae */ /* 0x0003e2000b981a04 */
[----:B------:R-:W-:Y:S01]  /*7cb0*/  ISETP.GE.AND P3, PT, R169, R180, PT ;  /* 0x000000b4a900720c */ /* 0x000fe20003f66270 */
[----:B------:R-:W-:Y:S01]  /*7cc0*/  IMAD.MOV.U32 R118, RZ, RZ, 0x20 ;  /* 0x00000020ff767424 */ /* 0x000fe200078e00ff */
[----:B------:R-:W-:Y:S01]  /*7cd0*/  IADD3 R200, P0, PT, R121, R174, RZ ;  /* 0x000000ae79c87210 */ /* 0x000fe20007f1e0ff */
[----:B------:R-:W-:Y:S01]  /*7ce0*/  @P5 STS.128 [R181+0x9000], RZ ;  /* 0x009000ffb5005388 */ /* 0x000fe20000000c00 */
[----:B------:R-:W-:Y:S01]  /*7cf0*/  SHF.L.U64.HI R122, R166, 0x6, R167 ;  /* 0x00000006a67a7819 */ /* 0x000fe200000102a7 */
[----:B------:R-:W-:Y:S01]  /*7d00*/  VIADD R189, R189, 0x1 ;  /* 0x00000001bdbd7836 */ /* 0x000fe20000000000 */
[C---:B------:R-:W-:Y:S01]  /*7d10*/  IADD3 R198, P1, PT, R121.reuse, R200, RZ ;  /* 0x000000c879c67210 */ /* 0x040fe20007f3e0ff */
[----:B------:R-:W-:Y:S01]  /*7d20*/  @!PT LDS RZ, [RZ] ;  /* 0x00000000fffff984 */ /* 0x000fe20000000800 */
[----:B------:R-:W-:Y:S01]  /*7d30*/  @!PT LDS RZ, [RZ] ;  /* 0x00000000fffff984 */ /* 0x000fe20000000800 */
[----:B------:R-:W-:Y:S01]  /*7d40*/  @!PT LDS RZ, [RZ] ;  /* 0x00000000fffff984 */ /* 0x000fe20000000800 */
[----:B------:R1:W-:Y:S01]  /*7d50*/  @!P4 LDGSTS.E.BYPASS.LTC128B.128 [R181+0xb000], desc[UR4][R174.64+0x40] ;  /* 0x0b000040aeb5cfae */ /* 0x0003e2000b981a04 */
[----:B------:R-:W-:Y:S01]  /*7d60*/  BSSY.RECONVERGENT B1, `(.L_x_3000) ;  /* 0x000016d000017945 */ /* 0x000fe20003800200 */
[C---:B------:R-:W-:Y:S01]  /*7d70*/  IMAD.X R201, R122.reuse, 0x1, R175, P0 ;  /* 0x000000017ac97824 */ /* 0x040fe200000e06af */
[----:B------:R-:W-:Y:S01]  /*7d80*/  IADD3 R202, P0, PT, R121, R198, RZ ;  /* 0x000000c679ca7210 */ /* 0x000fe20007f1e0ff */
[----:B------:R-:W-:Y:S02]  /*7d90*/  @P4 STS.128 [R181+0xb000], RZ ;  /* 0x00b000ffb5004388 */ /* 0x000fe40000000c00 */
[C---:B------:R-:W-:Y:S01]  /*7da0*/  IMAD.X R199, R122.reuse, 0x1, R201, P1 ;  /* 0x000000017ac77824 */ /* 0x040fe200008e06c9 */
[----:B------:R-:W-:Y:S01]  /*7db0*/  ISETP.NE.AND P1, PT, R189, RZ, PT ;  /* 0x000000ffbd00720c */ /* 0x000fe20003f25270 */
[----:B------:R-:W-:Y:S01]  /*7dc0*/  @!PT LDS RZ, [RZ] ;  /* 0x00000000fffff984 */ /* 0x000fe20000000800 */
[----:B------:R-:W-:Y:S01]  /*7dd0*/  @!PT LDS RZ, [RZ] ;  /* 0x00000000fffff984 */ /* 0x000fe20000000800 */
[----:B------:R-:W-:Y:S01]  /*7de0*/  @!PT LDS RZ, [RZ] ;  /* 0x00000000fffff984 */ /* 0x000fe20000000800 */
[----:B------:R1:W-:Y:S02]  /*7df0*/  @!P3 LDGSTS.E.BYPASS.LTC128B.128 [R181+0xd000], desc[UR4][R174.64+0x80] ;  /* 0x0d000080aeb5bfae */ /* 0x0003e4000b981a04 */
[----:B------:R-:W-:Y:S01]  /*7e00*/  IMAD.X R203, R122, 0x1, R199, P0 ;  /* 0x000000017acb7824 */ /* 0x000fe200000e06c7 */
[----:B------:R-:W-:Y:S01]  /*7e10*/  LOP3.LUT P0, RZ, R160, 0x4, RZ, 0xc0, !PT ;  /* 0x00000004a0ff7812 */ /* 0x000fe2000780c0ff */
[----:B------:R-:W-:Y:S03]  /*7e20*/  @P3 STS.128 [R181+0xd000], RZ ;  /* 0x00d000ffb5003388 */ /* 0x000fe60000000c00 */
[----:B------:R-:W-:Y:S01]  /*7e30*/  SEL R118, R118, 0xffffffe0, !P0 ;  /* 0xffffffe076767807 */ /* 0x000fe20004000000 */
[----:B------:R-:W-:Y:S01]  /*7e40*/  @!PT LDS RZ, [RZ] ;  /* 0x00000000fffff984 */ /* 0x000fe20000000800 */
[----:B------:R-:W-:Y:S01]  /*7e50*/  @!PT LDS RZ, [RZ] ;  /* 0x00000000fffff984 */ /* 0x000fe20000000800 */
[----:B------:R-:W-:Y:S01]  /*7e60*/  @!PT LDS RZ, [RZ] ;  /* 0x00000000fffff984 */ /* 0x000fe20000000800 */
[----:B------:R1:W-:Y:S04]  /*7e70*/  @!P5 LDGSTS.E.BYPASS.LTC128B.128 [R181+0x9800], desc[UR4][R200.64] ;  /* 0x09800000c8b5dfae */ /* 0x0003e8000b981a04 */
[----:B------:R-:W-:Y:S01]  /*7e80*/  @P5 STS.128 [R181+0x9800], RZ ;  /* 0x009800ffb5005388 */ /* 0x000fe20000000c00 */
[--C-:B------:R-:W-:Y:S02]  /*7e90*/  IMAD.IADD R117, R163, 0x1, R118.reuse ;  /* 0x00000001a3757824 */ /* 0x100fe400078e0276 */
[----:B------:R-:W-:Y:S01]  /*7ea0*/  IMAD.IADD R116, R162, 0x1, R118 ;  /* 0x00000001a2747824 */ /* 0x000fe200078e0276 */
        /* <DEDUP_REMOVED lines=210> */
[----:B------:R-:W3:Y:S01]  /*8bd0*/  LD.E.64 R130, desc[UR4][R2.64+0x20] ;  /* 0x0000200402827980 */ /* 0x000ee2000c101b00 */
[-C--:B--2---:R-:W-:Y:S04]  /*8be0*/  IABS R122, R127.reuse ;  /* 0x0000007f007a7213 */ /* 0x084fe80000000000 */
[----:B------:R-:W1:Y:S10]  /*8bf0*/  I2F.RP R118, R122 ;  /* 0x0000007a00767306 */ /* 0x000e740000209400 */
[----:B-1----:R-:W1:Y:S02]  /*8c00*/  MUFU.RCP R116, R118 ;  /* 0x0000007600747308 */ /* 0x002e640000001000 */
[----:B-1----:R-:W-:Y:S01]  /*8c10*/  VIADD R128, R116, 0xffffffe ;  /* 0x0ffffffe74807836 */ /* 0x002fe20000000000 */
[----:B------:R-:W-:Y:S02]  /*8c20*/  IADD3 R116, PT, PT, R179, -0x80, RZ ;  /* 0xffffff80b3747810 */ /* 0x000fe40007ffe0ff */
[-C--:B------:R-:W-:Y:S05]  /*8c30*/  IABS R118, R127.reuse ;  /* 0x0000007f00767213 */ /* 0x080fea0000000000 */
[----:B------:R-:W1:Y:S01]  /*8c40*/  F2I.FTZ.U32.TRUNC.NTZ R129, R128 ;  /* 0x0000008000817305 */ /* 0x000e62000021f000 */
[----:B------:R-:W-:Y:S02]  /*8c50*/  IABS R121, R116 ;  /* 0x0000007400797213 */ /* 0x000fe40000000000 */
[-C--:B------:R-:W-:Y:S01]  /*8c60*/  LOP3.LUT R116, R116, R127.reuse, RZ, 0x3c, !PT ;  /* 0x0000007f74747212 */ /* 0x080fe200078e3cff */
[----:B------:R-:W-:Y:S02]  /*8c70*/  IMAD.MOV R118, RZ, RZ, -R118 ;  /* 0x000000ffff767224 */ /* 0x000fe400078e0a76 */
        /* <DEDUP_REMOVED lines=50> */
.L_x_3003:
[----:B------:R-:W-:Y:S05]  /*8fa0*/  BSYNC.RECONVERGENT B0 ;  /* 0x0000000000007941 */ /* 0x000fea0003800200 */
.L_x_3002:
        /* <DEDUP_REMOVED lines=11> */
[C---:B------:R-:W-:Y:S02]  /*9060*/  IADD3.X R123, PT, PT, R117.reuse, R125, RZ, P2, !PT ;  /* 0x0000007d757b7210 */ /* 0x040fe400017fe4ff */
        /* <DEDUP_REMOVED lines=60> */
.L_x_3001:
[----:B------:R-:W-:Y:S05]  /*9430*/  BSYNC.RECONVERGENT B1 ;  /* 0x0000000000017941 */ /* 0x000fea0003800200 */
.L_x_3000:
[----:B------:R-:W3:Y:S01]  /*9440*/  LD.E R118, desc[UR4][R2.64+0xdc] ;  /* 0x0000dc0402767980 */ /* 0x000ee2000c101900 */
[C---:B------:R-:W-:Y:S02]  /*9450*/  IADD3 R121, PT, PT, R190.reuse, -0x8, RZ ;  /* 0xfffffff8be797810 */ /* 0x040fe40007ffe0ff */
[C---:B--2---:R-:W-:Y:S02]  /*9460*/  IADD3 R122, PT, PT, R190.reuse, -0x1, RZ ;  /* 0xffffffffbe7a7810 */ /* 0x044fe40007ffe0ff */
[----:B------:R-:W-:Y:S02]  /*9470*/  IABS R121, R121 ;  /* 0x0000007900797213 */ /* 0x000fe40000000000 */
[----:B------:R-:W-:Y:S02]  /*9480*/  IABS R122, R122 ;  /* 0x0000007a007a7213 */ /* 0x000fe40000000000 */
[----:B------:R-:W-:Y:S02]  /*9490*/  I2FP.F32.S32 R121, R121 ;  /* 0x0000007900797245 */ /* 0x000fe40000201400 */
[----:B------:R-:W-:Y:S02]  /*94a0*/  I2FP.F32.S32 R122, R122 ;  /* 0x0000007a007a7245 */ /* 0x000fe40000201400 */
[----:B------:R-:W-:Y:S01]  /*94b0*/  IADD3 R116, PT, PT, R190, -0x9, RZ ;  /* 0xfffffff7be747810 */ /* 0x000fe20007ffe0ff */
[CC--:B------:R-:W-:Y:S01]  /*94c0*/  FFMA.FTZ R10, -R0.reuse, R121.reuse, R10 ;  /* 0x00000079000a7223 */ /* 0x0c0fe2000001010a */
[----:B------:R-:W-:Y:S01]  /*94d0*/  FFMA.FTZ R4, -R0, R121, R4 ;  /* 0x0000007900047223 */ /* 0x000fe20000010104 */
[----:B------:R-:W-:Y:S01]  /*94e0*/  IADD3 R121, PT, PT, R190, -0x18, RZ ;  /* 0xffffffe8be797810 */ /* 0x000fe20007ffe0ff */
[----:B------:R-:W-:Y:S01]  /*94f0*/  FFMA.FTZ R7, -R0, R122, R7 ;  /* 0x0000007a00077223 */ /* 0x000fe20000010107 */
[----:B------:R-:W-:Y:S02]  /*9500*/  IADD3 R122, PT, PT, R190, -0x11, RZ ;  /* 0xffffffefbe7a7810 */ /* 0x000fe40007ffe0ff */
[----:B------:R-:W-:Y:S02]  /*9510*/  IABS R121, R121 ;  /* 0x0000007900797213 */ /* 0x000fe40000000000 */
[----:B------:R-:W-:Y:S02]  /*9520*/  IABS R116, R116 ;  /* 0x0000007400747213 */ /* 0x000fe40000000000 */
[----:B------:R-:W-:Y:S02]  /*9530*/  I2FP.F32.S32 R121, R121 ;  /* 0x0000007900797245 */ /* 0x000fe40000201400 */
[----:B------:R-:W-:Y:S02]  /*9540*/  IABS R122, R122 ;  /* 0x0000007a007a7213 */ /* 0x000fe40000000000 */
[----:B------:R-:W-:Y:S01]  /*9550*/  IABS R117, R190 ;  /* 0x000000be00757213 */ /* 0x000fe20000000000 */
[CC--:B------:R-:W-:Y:S01]  /*9560*/  FFMA.FTZ R18, -R0.reuse, R121.reuse, R18 ;  /* 0x0000007900127223 */ /* 0x0c0fe20000010112 */
[----:B------:R-:W-:Y:S01]  /*9570*/  I2FP.F32.S32 R116, R116 ;  /* 0x0000007400747245 */ /* 0x000fe20000201400 */
[C---:B------:R-:W-:Y:S01]  /*9580*/  FFMA.FTZ R12, -R0.reuse, R121, R12 ;  /* 0x00000079000c7223 */ /* 0x040fe2000001010c */
[----:B------:R-:W-:Y:S02]  /*9590*/  I2FP.F32.S32 R122, R122 ;  /* 0x0000007a007a7245 */ /* 0x000fe40000201400 */
[----:B------:R-:W-:Y:S01]  /*95a0*/  I2FP.F32.S32 R117, R117 ;  /* 0x0000007500757245 */ /* 0x000fe20000201400 */
[-C--:B------:R-:W-:Y:S01]  /*95b0*/  FFMA.FTZ R11, -R0, R116.reuse, R11 ;  /* 0x00000074000b7223 */ /* 0x080fe2000001010b */
[----:B------:R-:W-:Y:S01]  /*95c0*/  IADD3 R121, PT, PT, R190, -0x28, RZ ;  /* 0xffffffd8be797810 */ /* 0x000fe20007ffe0ff */
[----:B------:R-:W-:Y:S01]  /*95d0*/  FFMA.FTZ R5, -R0, R116, R5 ;  /* 0x0000007400057223 */ /* 0x000fe20000010105 */
[----:B------:R-:W-:Y:S01]  /*95e0*/  IADD3 R116, PT, PT, R190, -0x19, RZ ;  /* 0xffffffe7be747810 */ /* 0x000fe20007ffe0ff */
[CC--:B------:R-:W-:Y:S01]  /*95f0*/  FFMA.FTZ R9, -R0.reuse, R122.reuse, R9 ;  /* 0x0000007a00097223 */ /* 0x0c0fe20000010109 */
[C---:B------:R-:W-:Y:S01]  /*9600*/  FFMA.FTZ R6, -R0.reuse, R117, R6 ;  /* 0x0000007500067223 */ /* 0x040fe20000010106 */
[----:B------:R-:W-:Y:S01]  /*9610*/  FFMA.FTZ R15, -R0, R122, R15 ;  /* 0x0000007a000f7223 */ /* 0x000fe2000001010f */
[----:B------:R-:W-:Y:S02]  /*9620*/  IABS R121, R121 ;  /* 0x0000007900797213 */ /* 0x000fe40000000000 */
[C---:B------:R-:W-:Y:S02]  /*9630*/  IADD3 R122, PT, PT, R190.reuse, -0x21, RZ ;  /* 0xffffffdfbe7a7810 */ /* 0x040fe40007ffe0ff */
[----:B------:R-:W-:Y:S02]  /*9640*/  IADD3 R117, PT, PT, R190, -0x10, RZ ;  /* 0xfffffff0be757810 */ /* 0x000fe40007ffe0ff */
        /* <DEDUP_REMOVED lines=15> */
[CC--:B------:R-:W-:Y:S01]  /*9740*/  FFMA.FTZ R8, -R0.reuse, R117.reuse, R8 ;  /* 0x0000007500087223 */ /* 0x0c0fe20000010108 */
        /* <DEDUP_REMOVED lines=73> */
[C---:B------:R-:W-:Y:S01]  /*9be0*/  FFMA.FTZ R45, -R0.reuse, R116, R45 ;  /* 0x00000074002d7223 */ /* 0x040fe2000001012d */
[----:B------:R-:W-:Y:S01]  /*9bf0*/  FMNMX3.FTZ R121, R119, R6, R7, !PT ;  /* 0x0000000677797276 */ /* 0x000fe20007810007 */
[----:B------:R-:W-:Y:S01]  /*9c00*/  FFMA.FTZ R51, -R0, R116, R51 ;  /* 0x0000007400337223 */ /* 0x000fe20000010133 */
[----:B------:R-:W-:Y:S01]  /*9c10*/  IADD3 R116, PT, PT, R190, -0x69, RZ ;  /* 0xffffff97be747810 */ /* 0x000fe20007ffe0ff */
[CC--:B------:R-:W-:Y:S01]  /*9c20*/  FFMA.FTZ R46, -R0.reuse, R117.reuse, R46 ;  /* 0x00000075002e7223 */ /* 0x0c0fe2000001012e */
[----:B------:R-:W-:Y:S01]  /*9c30*/  FMNMX3.FTZ R121, R121, R10, R11, !PT ;  /* 0x0000000a79797276 */ /* 0x000fe2000781000b */
[CC--:B------:R-:W-:Y:S01]  /*9c40*/  FFMA.FTZ R49, -R0.reuse, R122.reuse, R49 ;  /* 0x0000007a00317223 */ /* 0x0c0fe20000010131 */
[C---:B------:R-:W-:Y:S01]  /*9c50*/  FFMA.FTZ R55, -R0.reuse, R122, R55 ;  /* 0x0000007a00377223 */ /* 0x040fe20000010137 */
[----:B------:R-:W-:Y:S01]  /*9c60*/  FFMA.FTZ R40, -R0, R117, R40 ;  /* 0x0000007500287223 */ /* 0x000fe20000010128 */
[----:B------:R-:W-:Y:S02]  /*9c70*/  FMNMX3.FTZ R122, R120, R4, R5, !PT ;  /* 0x00000004787a7276 */ /* 0x000fe40007810005 */
[C---:B------:R-:W-:Y:S02]  /*9c80*/  IADD3 R117, PT, PT, R190.reuse, -0x60, RZ ;  /* 0xffffffa0be757810 */ /* 0x040fe40007ffe0ff */
[----:B------:R-:W-:Y:S02]  /*9c90*/  IABS R116, R116 ;  /* 0x0000007400747213 */ /* 0x000fe40000000000 */
[----:B------:R-:W-:Y:S02]  /*9ca0*/  FMNMX3.FTZ R121, R121, R14, R15, !PT ;  /* 0x0000000e79797276 */ /* 0x000fe4000781000f */
[----:B------:R-:W-:Y:S02]  /*9cb0*/  IADD3 R123, PT, PT, R190, -0x71, RZ ;  /* 0xffffff8fbe7b7810 */ /* 0x000fe40007ffe0ff */
[----:B------:R-:W-:Y:S02]  /*9cc0*/  FMNMX3.FTZ R122, R122, R8, R9, !PT ;  /* 0x000000087a7a7276 */ /* 0x000fe40007810009 */
[----:B------:R-:W-:Y:S02]  /*9cd0*/  IABS R117, R117 ;  /* 0x0000007500757213 */ /* 0x000fe40000000000 */
[----:B------:R-:W-:Y:S02]  /*9ce0*/  I2FP.F32.S32 R116, R116 ;  /* 0x0000007400747245 */ /* 0x000fe40000201400 */
[----:B------:R-:W-:Y:S02]  /*9cf0*/  FMNMX3.FTZ R121, R121, R18, R19, !PT ;  /* 0x0000001279797276 */ /* 0x000fe40007810013 */
[----:B------:R-:W-:Y:S01]  /*9d00*/  IABS R123, R123 ;  /* 0x0000007b007b7213 */ /* 0x000fe20000000000 */
[----:B------:R-:W-:Y:S01]  /*9d10*/  FFMA.FTZ R53, -R0, R116, R53 ;  /* 0x0000007400357223 */ /* 0x000fe20000010135 */
[----:B------:R-:W-:Y:S01]  /*9d20*/  FMNMX3.FTZ R122, R122, R12, R13, !PT ;  /* 0x0000000c7a7a7276 */ /* 0x000fe2000781000d */
[C---:B------:R-:W-:Y:S01]  /*9d30*/  FFMA.FTZ R59, -R0.reuse, R116, R59 ;  /* 0x00000074003b7223 */ /* 0x040fe2000001013b */
[----:B------:R-:W-:Y:S02]  /*9d40*/  I2FP.F32.S32 R117, R117 ;  /* 0x0000007500757245 */ /* 0x000fe40000201400 */
[----:B------:R-:W-:Y:S02]  /*9d50*/  FMNMX3.FTZ R121, R121, R22, R23, !PT ;  /* 0x0000001679797276 */ /* 0x000fe40007810017 */
[----:B------:R-:W-:Y:S01]  /*9d60*/  I2FP.F32.S32 R116, R123 ;  /* 0x0000007b00747245 */ /* 0x000fe20000201400 */
[-C--:B------:R-:W-:Y:S01]  /*9d70*/  FFMA.FTZ R48, -R0, R117.reuse, R48 ;  /* 0x0000007500307223 */ /* 0x080fe20000010130 */
[----:B------:R-:W-:Y:S01]  /*9d80*/  FMNMX3.FTZ R123, R122, R16, R17, !PT ;  /* 0x000000107a7b7276 */ /* 0x000fe20007810011 */
[----:B------:R-:W-:Y:S01]  /*9d90*/  FFMA.FTZ R54, -R0, R117, R54 ;  /* 0x0000007500367223 */ /* 0x000fe20000010136 */
[----:B------:R-:W-:Y:S01]  /*9da0*/  IADD3 R117, PT, PT, R190, -0x70, RZ ;  /* 0xffffff90be757810 */ /* 0x000fe20007ffe0ff */
[C---:B------:R-:W-:Y:S01]  /*9db0*/  FFMA.FTZ R57, -R0.reuse, R116, R57 ;  /* 0x0000007400397223 */ /* 0x040fe20000010139 */
[----:B------:R-:W-:Y:S01]  /*9dc0*/  FMNMX3.FTZ R121, R121, R26, R27, !PT ;  /* 0x0000001a79797276 */ /* 0x000fe2000781001b */
[C---:B------:R-:W-:Y:S01]  /*9dd0*/  FFMA.FTZ R63, -R0.reuse, R116, R63 ;  /* 0x00000074003f7223 */ /* 0x040fe2000001013f */
[----:B------:R-:W-:Y:S02]  /*9de0*/  FMNMX3.FTZ R123, R123, R20, R21, !PT ;  /* 0x000000147b7b7276 */ /* 0x000fe40007810015 */
[----:B------:R-:W-:Y:S02]  /*9df0*/  IABS R117, R117 ;  /* 0x0000007500757213 */ /* 0x000fe40000000000 */
[----:B------:R-:W-:Y:S02]  /*9e00*/  FMNMX3.FTZ R121, R121, R30, R31, !PT ;  /* 0x0000001e79797276 */ /* 0x000fe4000781001f */
[----:B------:R-:W-:Y:S02]  /*9e10*/  FMNMX3.FTZ R123, R123, R24, R25, !PT ;  /* 0x000000187b7b7276 */ /* 0x000fe40007810019 */
[----:B------:R-:W-:Y:S02]  /*9e20*/  I2FP.F32.S32 R117, R117 ;  /* 0x0000007500757245 */ /* 0x000fe40000201400 */
[----:B------:R-:W-:Y:S02]  /*9e30*/  FMNMX3.FTZ R121, R121, R34, R35, !PT ;  /* 0x0000002279797276 */ /* 0x000fe40007810023 */
[----:B------:R-:W-:Y:S01]  /*9e40*/  FMNMX3.FTZ R123, R123, R28, R29, !PT ;  /* 0x0000001c7b7b7276 */ /* 0x000fe2000781001d */
[CC--:B------:R-:W-:Y:S01]  /*9e50*/  FFMA.FTZ R56, -R0.reuse, R117.reuse, R56 ;  /* 0x0000007500387223 */ /* 0x0c0fe20000010138 */
[----:B------:R-:W-:Y:S01]  /*9e60*/  FMNMX3.FTZ R121, R121, R38, R39, !PT ;  /* 0x0000002679797276 */ /* 0x000fe20007810027 */
[----:B------:R-:W-:Y:S01]  /*9e70*/  FFMA.FTZ R62, -R0, R117, R62 ;  /* 0x00000075003e7223 */ /* 0x000fe2000001013e */
[----:B------:R-:W-:Y:S02]  /*9e80*/  FMNMX3.FTZ R123, R123, R32, R33, !PT ;  /* 0x000000207b7b7276 */ /* 0x000fe40007810021 */
[----:B------:R-:W-:Y:S02]  /*9e90*/  IADD3 R117, PT, PT, R190, -0x78, RZ ;  /* 0xffffff88be757810 */ /* 0x000fe40007ffe0ff */
[----:B------:R-:W-:Y:S02]  /*9ea0*/  FMNMX3.FTZ R116, R121, R42, R43, !PT ;  /* 0x0000002a79747276 */ /* 0x000fe4000781002b */
[----:B------:R-:W-:Y:S02]  /*9eb0*/  FMNMX3.FTZ R123, R123, R36, R37, !PT ;  /* 0x000000247b7b7276 */ /* 0x000fe40007810025 */
[----:B------:R-:W-:Y:S02]  /*9ec0*/  IABS R117, R117 ;  /* 0x0000007500757213 */ /* 0x000fe40000000000 */
[----:B------:R-:W-:Y:S02]  /*9ed0*/  FMNMX3.FTZ R116, R116, R46, R47, !PT ;  /* 0x0000002e74747276 */ /* 0x000fe4000781002f */
[----:B------:R-:W-:Y:S02]  /*9ee0*/  I2FP.F32.S32 R117, R117 ;  /* 0x0000007500757245 */ /* 0x000fe40000201400 */
[----:B------:R-:W-:Y:S02]  /*9ef0*/  FMNMX3.FTZ R121, R123, R40, R41, !PT ;  /* 0x000000287b797276 */ /* 0x000fe40007810029 */
[----:B------:R-:W-:Y:S01]  /*9f00*/  IADD3 R122, PT, PT, R190, -0x79, RZ ;  /* 0xffffff87be7a7810 */ /* 0x000fe20007ffe0ff */
[-C--:B------:R-:W-:Y:S01]  /*9f10*/  FFMA.FTZ R60, -R0, R117.reuse, R60 ;  /* 0x00000075003c7223 */ /* 0x080fe2000001013c */
[----:B------:R-:W-:Y:S01]  /*9f20*/  FMNMX3.FTZ R116, R116, R50, R51, !PT ;  /* 0x0000003274747276 */ /* 0x000fe20007810033 */
[----:B------:R-:W-:Y:S01]  /*9f30*/  FFMA.FTZ R66, -R0, R117, R66 ;  /* 0x0000007500427223 */ /* 0x000fe20000010142 */
[----:B------:R-:W-:Y:S02]  /*9f40*/  FMNMX3.FTZ R121, R121, R44, R45, !PT ;  /* 0x0000002c79797276 */ /* 0x000fe4000781002d */
[----:B------:R-:W-:Y:S02]  /*9f50*/  IABS R122, R122 ;  /* 0x0000007a007a7213 */ /* 0x000fe40000000000 */
[C---:B------:R-:W-:Y:S02]  /*9f60*/  IADD3 R124, PT, PT, R190.reuse, -0x81, RZ ;  /* 0xffffff7fbe7c7810 */ /* 0x040fe40007ffe0ff */
[----:B------:R-:W-:Y:S02]  /*9f70*/  IADD3 R117, PT, PT, R190, -0x80, RZ ;  /* 0xffffff80be757810 */ /* 0x000fe40007ffe0ff */
[----:B------:R-:W-:Y:S02]  /*9f80*/  FMNMX3.FTZ R116, R116, R54, R55, !PT ;  /* 0x0000003674747276 */ /* 0x000fe40007810037 */
[----:B------:R-:W-:Y:S02]  /*9f90*/  FMNMX3.FTZ R121, R121, R48, R49, !PT ;  /* 0x0000003079797276 */ /* 0x000fe40007810031 */
[----:B------:R-:W-:Y:S02]  /*9fa0*/  I2FP.F32.S32 R122, R122 ;  /* 0x0000007a007a7245 */ /* 0x000fe40000201400 */
[----:B------:R-:W-:Y:S02]  /*9fb0*/  IABS R124, R124 ;  /* 0x0000007c007c7213 */ /* 0x000fe40000000000 */
[----:B------:R-:W-:Y:S01]  /*9fc0*/  IABS R117, R117 ;  /* 0x0000007500757213 */ /* 0x000fe20000000000 */
[----:B------:R-:W-:Y:S01]  /*9fd0*/  FFMA.FTZ R67, -R0, R122, R67 ;  /* 0x0000007a00437223 */ /* 0x000fe20000010143 */
[----:B------:R-:W-:Y:S01]  /*9fe0*/  FMNMX3.FTZ R116, R116, R58, R59, !PT ;  /* 0x0000003a74747276 */ /* 0x000fe2000781003b */
[----:B------:R-:W-:Y:S01]  /*9ff0*/  FFMA.FTZ R61, -R0, R122, R61 ;  /* 0x0000007a003d7223 */ /* 0x000fe2000001013d */
[----:B------:R-:W-:Y:S02]  /*a000*/  FMNMX3.FTZ R121, R121, R52, R53, !PT ;  /* 0x0000003479797276 */ /* 0x000fe40007810035 */
[----:B------:R-:W-:Y:S02]  /*a010*/  I2FP.F32.S32 R124, R124 ;  /* 0x0000007c007c7245 */ /* 0x000fe40000201400 */
[----:B------:R-:W-:Y:S02]  /*a020*/  I2FP.F32.S32 R117, R117 ;  /* 0x0000007500757245 */ /* 0x000fe40000201400 */
[----:B------:R-:W-:Y:S01]  /*a030*/  FMNMX3.FTZ R116, R116, R62, R63, !PT ;  /* 0x0000003e74747276 */ /* 0x000fe2000781003f */
[C---:B------:R-:W-:Y:S01]  /*a040*/  FFMA.FTZ R65, -R0.reuse, R124, R65 ;  /* 0x0000007c00417223 */ /* 0x040fe20000010141 */
[----:B------:R-:W-:Y:S01]  /*a050*/  FMNMX3.FTZ R122, R121, R56, R57, !PT ;  /* 0x00000038797a7276 */ /* 0x000fe20007810039 */
[----:B------:R-:W-:Y:S01]  /*a060*/  FFMA.FTZ R64, -R0, R117, R64 ;  /* 0x0000007500407223 */ /* 0x000fe20000010140 */
[----:B------:R-:W-:Y:S02]  /*a070*/  FMNMX3.FTZ R121, R116, R66, R67, !PT ;  /* 0x0000004274797276 */ /* 0x000fe40007810043 */
[----:B------:R-:W-:Y:S02]  /*a080*/  FMNMX3.FTZ R122, R122, R60, R61, !PT ;  /* 0x0000003c7a7a7276 */ /* 0x000fe4000781003d */
[----:B------:R-:W-:Y:S01]  /*a090*/  IADD3 R191, PT, PT, R191, -0x1, RZ ;  /* 0xffffffffbfbf7810 */ /* 0x000fe20007ffe0ff */
[----:B------:R-:W-:Y:S01]  /*a0a0*/  SHFL.BFLY PT, R116, R121, 0x2, 0x1f ;  /* 0x0c401f0079747f89 */ /* 0x000fe200000e0000 */
[----:B------:R-:W-:Y:S02]  /*a0b0*/  FMNMX3.FTZ R126, R122, R64, R65, !PT ;  /* 0x000000407a7e7276 */ /* 0x000fe40007810041 */
[----:B------:R-:W-:Y:S02]  /*a0c0*/  IADD3 R179, PT, PT, R179, -0x80, RZ ;  /* 0xffffff80b3b37810 */ /* 0x000fe40007ffe0ff */
[----:B------:R-:W-:Y:S03]  /*a0d0*/  IADD3 R190, PT, PT, R190, 0x80, RZ ;  /* 0x00000080bebe7810 */ /* 0x000fe60007ffe0ff */
[----:B------:R-:W1:Y:S02]  /*a0e0*/  SHFL.BFLY PT, R117, R126, 0x2, 0x1f ;  /* 0x0c401f007e757f89 */ /* 0x000e6400000e0000 */
[----:B-1----:R-:W-:Y:S02]  /*a0f0*/  FMNMX.FTZ R124, R126, R117, !PT ;  /* 0x000000757e7c7209 */ /* 0x002fe40007810000 */
[----:B------:R-:W-:Y:S04]  /*a100*/  FMNMX.FTZ R123, R121, R116, !PT ;  /* 0x00000074797b7209 */ /* 0x000fe80007810000 */
[----:B------:R-:W1:Y:S08]  /*a110*/  SHFL.BFLY PT, R117, R124, 0x1, 0x1f ;  /* 0x0c201f007c757f89 */ /* 0x000e7000000e0000 */
[----:B------:R-:W2:Y:S01]  /*a120*/  SHFL.BFLY PT, R116, R123, 0x1, 0x1f ;  /* 0x0c201f007b747f89 */ /* 0x000ea200000e0000 */
[----:B-1----:R-:W-:Y:S07]  /*a130*/  FMNMX.FTZ R117, R124, R117, !PT ;  /* 0x000000757c757209 */ /* 0x002fee0007810000 */
[----:B------:R-:W1:Y:S01]  /*a140*/  LDSM.16.MT88.4 R124, [R161+0x9000] ;  /* 0x00900000a17c783b */ /* 0x000e620000004200 */
[----:B--2---:R-:W-:Y:S01]  /*a150*/  FMNMX.FTZ R116, R123, R116, !PT ;  /* 0x000000747b747209 */ /* 0x004fe20007810000 */
[C---:B------:R-:W-:Y:S01]  /*a160*/  FADD.FTZ R121, -R117.reuse, R120 ;  /* 0x0000007875797221 */ /* 0x040fe20000010100 */
[C---:B---3--:R-:W-:Y:S01]  /*a170*/  FMUL.FTZ R129, R118.reuse, R117 ;  /* 0x0000007576817220 */ /* 0x048fe20000410000 */
[----:B------:R-:W-:Y:S02]  /*a180*/  FSETP.NEU.FTZ.AND P2, PT, R117, -INF , PT ;  /* 0xff8000007500780b */ /* 0x000fe40003f5d000 */
[----:B------:R-:W-:Y:S01]  /*a190*/  FMUL.FTZ R122, R118, R116 ;  /* 0x00000074767a7220 */ /* 0x000fe20000410000 */
[C---:B------:R-:W-:Y:S01]  /*a1a0*/  FSETP.NEU.FTZ.AND P1, PT, R116.reuse, -INF , PT ;  /* 0xff8000007400780b */ /* 0x040fe20003f3d000 */
[----:B------:R-:W-:Y:S01]  /*a1b0*/  FADD.FTZ R119, -R116, R119 ;  /* 0x0000007774777221 */ /* 0x000fe20000010100 */
[----:B------:R-:W-:Y:S02]  /*a1c0*/  FSEL R129, R129, RZ, P2 ;  /* 0x000000ff81817208 */ /* 0x000fe40001000000 */
[----:B------:R-:W-:Y:S01]  /*a1d0*/  FSEL R123, R122, RZ, P1 ;  /* 0x000000ff7a7b7208 */ /* 0x000fe20000800000 */
[C---:B------:R-:W-:Y:S01]  /*a1e0*/  FMUL.FTZ R120, R118.reuse, R119 ;  /* 0x0000007776787220 */ /* 0x040fe20000410000 */
[----:B------:R-:W-:Y:S01]  /*a1f0*/  FMUL.FTZ R119, R118, R121 ;  /* 0x0000007976777220 */ /* 0x000fe20000410000 */
[-CC-:B------:R-:W-:Y:S01]  /*a200*/  FFMA.FTZ R128, R5, R118.reuse, -R129.reuse ;  /* 0x0000007605807223 */ /* 0x180fe20000010881 */
[-C--:B------:R-:W-:Y:S01]  /*a210*/  FFMA.FTZ R136, R8, R118.reuse, -R129 ;  /* 0x0000007608887223 */ /* 0x080fe20000010881 */
[-CC-:B------:R-:W-:Y:S01]  /*a220*/  FFMA.FTZ R121, R6, R118.reuse, -R123.reuse ;  /* 0x0000007606797223 */ /* 0x180fe2000001087b */
[-C--:B------:R-:W-:Y:S01]  /*a230*/  FFMA.FTZ R130, R7, R118.reuse, -R123 ;  /* 0x0000007607827223 */ /* 0x080fe2000001087b */
[----:B------:R-:W2:Y:S01]  /*a240*/  MUFU.EX2 R120, R120 ;  /* 0x0000007800787308 */ /* 0x000ea20000000800 */
[-C--:B------:R-:W-:Y:S01]  /*a250*/  FFMA.FTZ R135, R9, R118.reuse, -R129 ;  /* 0x0000007609877223 */ /* 0x080fe20000010881 */
[-CC-:B------:R-:W-:Y:S01]  /*a260*/  FFMA.FTZ R131, R10, R118.reuse, -R123.reuse ;  /* 0x000000760a837223 */ /* 0x180fe2000001087b */
[-C--:B------:R-:W-:Y:S07]  /*a270*/  FFMA.FTZ R122, R11, R118.reuse, -R123 ;  /* 0x000000760b7a7223 */ /* 0x080fee000001087b */
[----:B------:R-:W3:Y:S01]  /*a280*/  MUFU.EX2 R119, R119 ;  /* 0x0000007700777308 */ /* 0x000ee20000000800 */
[-CC-:B------:R-:W-:Y:S01]  /*a290*/  FFMA.FTZ R142, R4, R118.reuse, -R129.reuse ;  /* 0x00000076048e7223 */ /* 0x180fe20000010881 */
[-CC-:B------:R-:W-:Y:S01]  /*a2a0*/  FFMA.FTZ R141, R16, R118.reuse, -R129.reuse ;  /* 0x00000076108d7223 */ /* 0x180fe20000010881 */
[-C--:B------:R-:W-:Y:S07]  /*a2b0*/  FFMA.FTZ R132, R17, R118.reuse, -R129 ;  /* 0x0000007611847223 */ /* 0x080fee0000010881 */
[----:B------:R-:W4:Y:S01]  /*a2c0*/  MUFU.EX2 R121, R121 ;  /* 0x0000007900797308 */ /* 0x000f220000000800 */
[-CC-:B------:R-:W-:Y:S01]  /*a2d0*/  FFMA.FTZ R143, R18, R118.reuse, -R123.reuse ;  /* 0x00000076128f7223 */ /* 0x180fe2000001087b */
[-C--:B------:R-:W-:Y:S01]  /*a2e0*/  FFMA.FTZ R134, R19, R118.reuse, -R123 ;  /* 0x0000007613867223 */ /* 0x080fe2000001087b */
[-CC-:B------:R-:W-:Y:S07]  /*a2f0*/  FFMA.FTZ R137, R12, R118.reuse, -R129.reuse ;  /* 0x000000760c897223 */ /* 0x180fee0000010881 */
[----:B------:R-:W5:Y:S01]  /*a300*/  MUFU.EX2 R130, R130 ;  /* 0x0000008200827308 */ /* 0x000f620000000800 */
[----:B------:R-:W-:Y:S01]  /*a310*/  FFMA.FTZ R140, R13, R118, -R129 ;  /* 0x000000760d8c7223 */ /* 0x000fe20000010881 */
[C---:B--2---:R-:W-:Y:S01]  /*a320*/  FMUL.FTZ R10, R120.reuse, R110 ;  /* 0x0000006e780a7220 */ /* 0x044fe20000410000 */
[C---:B------:R-:W-:Y:S07]  /*a330*/  FMUL.FTZ R11, R120.reuse, R111 ;  /* 0x0000006f780b7220 */ /* 0x040fee0000410000 */
[----:B------:R-:W-:Y:S01]  /*a340*/  MUFU.EX2 R128, R128 ;  /* 0x0000008000807308 */ /* 0x000fe20000000800 */
[C---:B------:R-:W-:Y:S01]  /*a350*/  FMUL.FTZ R6, R120.reuse, R114 ;  /* 0x0000007278067220 */ /* 0x040fe20000410000 */
[C---:B---3--:R-:W-:Y:S01]  /*a360*/  FMUL.FTZ R5, R119.reuse, R113 ;  /* 0x0000007177057220 */ /* 0x048fe20000410000 */
[C---:B------:R-:W-:Y:S01]  /*a370*/  FMUL.FTZ R8, R119.reuse, R108 ;  /* 0x0000006c77087220 */ /* 0x040fe20000410000 */
[C---:B------:R-:W-:Y:S06]  /*a380*/  FMUL.FTZ R9, R119.reuse, R109 ;  /* 0x0000006d77097220 */ /* 0x040fec0000410000 */
[----:B------:R-:W-:Y:S01]  /*a390*/  MUFU.EX2 R135, R135 ;  /* 0x0000008700877308 */ /* 0x000fe20000000800 */
[C---:B----4-:R-:W-:Y:S01]  /*a3a0*/  FFMA.FTZ R193, R120.reuse, R193, R121 ;  /* 0x000000c178c17223 */ /* 0x050fe20000010079 */
[----:B------:R-:W-:Y:S01]  /*a3b0*/  FMUL.FTZ R7, R120, R115 ;  /* 0x0000007378077220 */ /* 0x000fe20000410000 */
[C---:B------:R-:W-:Y:S07]  /*a3c0*/  FMUL.FTZ R4, R119.reuse, R112 ;  /* 0x0000007077047220 */ /* 0x040fee0000410000 */
[----:B------:R-:W-:Y:S01]  /*a3d0*/  MUFU.EX2 R122, R122 ;  /* 0x0000007a007a7308 */ /* 0x000fe20000000800 */
[----:B-----5:R-:W-:Y:S01]  /*a3e0*/  F2FP.BF16.F32.PACK_AB R113, R130, R121 ;  /* 0x000000798271723e */ /* 0x020fe200000010ff */
[----:B------:R-:W-:Y:S01]  /*a3f0*/  FMUL.FTZ R70, R120, R70 ;  /* 0x0000004678467220 */ /* 0x000fe20000410000 */
[----:B------:R-:W-:Y:S07]  /*a400*/  MOV R121, R188 ;  /* 0x000000bc00797202 */ /* 0x000fee0000000f00 */
[----:B------:R-:W2:Y:S01]  /*a410*/  MUFU.EX2 R142, R142 ;  /* 0x0000008e008e7308 */ /* 0x000ea20000000800 */
[----:B------:R-:W-:Y:S01]  /*a420*/  @P0 IADD3 R121, PT, PT, R192, -0x20, RZ ;  /* 0xffffffe0c0790810 */ /* 0x000fe20007ffe0ff */
[C---:B------:R-:W-:Y:S01]  /*a430*/  FMUL.FTZ R71, R120.reuse, R71 ;  /* 0x0000004778477220 */ /* 0x040fe20000410000 */
[C---:B------:R-:W-:Y:S07]  /*a440*/  FMUL.FTZ R68, R119.reuse, R68 ;  /* 0x0000004477447220 */ /* 0x040fee0000410000 */
[----:B------:R-:W3:Y:S01]  /*a450*/  MUFU.EX2 R136, R136 ;  /* 0x0000008800887308 */ /* 0x000ee20000000800 */
[C---:B------:R-:W-:Y:S01]  /*a460*/  FMUL.FTZ R69, R119.reuse, R69 ;  /* 0x0000004577457220 */ /* 0x040fe20000410000 */
[----:B------:R-:W4:Y:S01]  /*a470*/  LDSM.16.MT88.4 R108, [R121] ;  /* 0x00000000796c783b */ /* 0x000f220000004200 */
[C---:B------:R-:W-:Y:S07]  /*a480*/  FMUL.FTZ R74, R120.reuse, R74 ;  /* 0x0000004a784a7220 */ /* 0x040fee0000410000 */
[----:B------:R-:W5:Y:S01]  /*a490*/  MUFU.EX2 R131, R131 ;  /* 0x0000008300837308 */ /* 0x000f620000000800 */
[C---:B------:R-:W-:Y:S01]  /*a4a0*/  FMUL.FTZ R75, R120.reuse, R75 ;  /* 0x0000004b784b7220 */ /* 0x040fe20000410000 */
[C---:B------:R-:W-:Y:S01]  /*a4b0*/  FMUL.FTZ R72, R119.reuse, R72 ;  /* 0x0000004877487220 */ /* 0x040fe20000410000 */
[C---:B------:R-:W-:Y:S01]  /*a4c0*/  FMUL.FTZ R73, R119.reuse, R73 ;  /* 0x0000004977497220 */ /* 0x040fe20000410000 */
[C---:B------:R-:W-:Y:S01]  /*a4d0*/  FMUL.FTZ R78, R120.reuse, R78 ;  /* 0x0000004e784e7220 */ /* 0x040fe20000410000 */
[----:B------:R-:W-:Y:S01]  /*a4e0*/  FMUL.FTZ R79, R120, R79 ;  /* 0x0000004f784f7220 */ /* 0x000fe20000410000 */
[----:B--2---:R-:W-:Y:S01]  /*a4f0*/  F2FP.BF16.F32.PACK_AB R112, R128, R142 ;  /* 0x0000008e8070723e */ /* 0x004fe200000010ff */
        /* <DEDUP_REMOVED lines=8> */
[----:B------:R-:W-:Y:S01]  /*a580*/  LDSM.16.MT88.4 R16, [R121+0x400] ;  /* 0x000400007910783b */ /* 0x000fe20000004200 */
[-C--:B------:R-:W-:Y:S01]  /*a590*/  FFMA.FTZ R133, R20, R118.reuse, -R129 ;  /* 0x0000007614857223 */ /* 0x080fe20000010881 */
[-CC-:B------:R-:W-:Y:S01]  /*a5a0*/  FFMA.FTZ R139, R22, R118.reuse, -R123.reuse ;  /* 0x00000076168b7223 */ /* 0x180fe2000001087b */
[--C-:B------:R-:W-:Y:S01]  /*a5b0*/  FFMA.FTZ R39, R39, R118, -R123.reuse ;  /* 0x0000007627277223 */ /* 0x100fe2000001087b */
[C---:B------:R-:W-:Y:S01]  /*a5c0*/  FMUL.FTZ R86, R120.reuse, R86 ;  /* 0x0000005678567220 */ /* 0x040fe20000410000 */
[----:B------:R-:W-:Y:S01]  /*a5d0*/  FMUL.FTZ R87, R120, R87 ;  /* 0x0000005778577220 */ /* 0x000fe20000410000 */
[C---:B-1----:R-:W-:Y:S01]  /*a5e0*/  HMMA.16816.F32.BF16 R4, R112.reuse, R124, R4 ;  /* 0x0000007c7004723c */ /* 0x042fe20000041804 */
[----:B------:R-:W-:Y:S04]  /*a5f0*/  MUFU.EX2 R137, R137 ;  /* 0x0000008900897308 */ /* 0x000fe80000000800 */
[--C-:B------:R-:W-:Y:S01]  /*a600*/  FFMA.FTZ R124, R31, R118, -R123.reuse ;  /* 0x000000761f7c7223 */ /* 0x100fe2000001087b */
[C---:B------:R-:W-:Y:S01]  /*a610*/  FMUL.FTZ R84, R119.reuse, R84 ;  /* 0x0000005477547220 */ /* 0x040fe20000410000 */
[C---:B------:R-:W-:Y:S01]  /*a620*/  FMUL.FTZ R85, R119.reuse, R85 ;  /* 0x0000005577557220 */ /* 0x040fe20000410000 */
[C---:B------:R-:W-:Y:S03]  /*a630*/  HMMA.16816.F32.BF16 R8, R112.reuse, R126, R8 ;  /* 0x0000007e7008723c */ /* 0x040fe60000041808 */
[----:B------:R-:W1:Y:S01]  /*a640*/  MUFU.EX2 R140, R140 ;  /* 0x0000008c008c7308 */ /* 0x000e620000000800 */
[--C-:B------:R-:W-:Y:S01]  /*a650*/  FFMA.FTZ R127, R30, R118, -R123.reuse ;  /* 0x000000761e7f7223 */ /* 0x100fe2000001087b */
[C---:B------:R-:W-:Y:S01]  /*a660*/  FMUL.FTZ R90, R120.reuse, R90 ;  /* 0x0000005a785a7220 */ /* 0x040fe20000410000 */
[C---:B------:R-:W-:Y:S01]  /*a670*/  FMUL.FTZ R91, R120.reuse, R91 ;  /* 0x0000005b785b7220 */ /* 0x040fe20000410000 */
[C---:B------:R-:W-:Y:S01]  /*a680*/  FMUL.FTZ R88, R119.reuse, R88 ;  /* 0x0000005877587220 */ /* 0x040fe20000410000 */
[C---:B------:R-:W-:Y:S01]  /*a690*/  FMUL.FTZ R89, R119.reuse, R89 ;  /* 0x0000005977597220 */ /* 0x040fe20000410000 */
[C---:B------:R-:W-:Y:S01]  /*a6a0*/  FMUL.FTZ R94, R120.reuse, R94 ;  /* 0x0000005e785e7220 */ /* 0x040fe20000410000 */
[C---:B----4-:R-:W-:Y:S03]  /*a6b0*/  HMMA.16816.F32.BF16 R68, R112.reuse, R108, R68 ;  /* 0x0000006c7044723c */ /* 0x050fe60000041844 */
        /* <DEDUP_REMOVED lines=17> */
[----:B------:R-:W-:Y:S01]  /*a7d0*/  FFMA.FTZ R120, R34, R118, -R123 ;  /* 0x0000007622787223 */ /* 0x000fe2000001087b */
[C---:B------:R-:W-:Y:S01]  /*a7e0*/  FMUL.FTZ R104, R119.reuse, R104 ;  /* 0x0000006877687220 */ /* 0x040fe20000410000 */
[----:B------:R-:W-:Y:S01]  /*a7f0*/  FMUL.FTZ R105, R119, R105 ;  /* 0x0000006977697220 */ /* 0x000fe20000410000 */
[----:B-1----:R-:W-:Y:S01]  /*a800*/  F2FP.BF16.F32.PACK_AB R12, R140, R137 ;  /* 0x000000898c0c723e */ /* 0x002fe200000010ff */
[----:B------:R-:W-:Y:S01]  /*a810*/  FADD.FTZ R130, R130, R193 ;  /* 0x000000c182827221 */ /* 0x000fe20000010000 */
[-CC-:B------:R-:W-:Y:S01]  /*a820*/  FFMA.FTZ R126, R29, R118.reuse, -R129.reuse ;  /* 0x000000761d7e7223 */ /* 0x180fe20000010881 */
[-C--:B------:R-:W-:Y:S01]  /*a830*/  FFMA.FTZ R125, R32, R118.reuse, -R129 ;  /* 0x00000076207d7223 */ /* 0x080fe20000010881 */
[-C--:B------:R-:W-:Y:S01]  /*a840*/  FFMA.FTZ R32, R42, R118.reuse, -R123 ;  /* 0x000000762a207223 */ /* 0x080fe2000001087b */
[----:B------:R-:W-:Y:S01]  /*a850*/  FADD.FTZ R131, R131, R130 ;  /* 0x0000008283837221 */ /* 0x000fe20000010000 */
[-C--:B------:R-:W-:Y:S01]  /*a860*/  FFMA.FTZ R130, R21, R118.reuse, -R129 ;  /* 0x0000007615827223 */ /* 0x080fe20000010881 */
[-CC-:B------:R-:W-:Y:S01]  /*a870*/  FFMA.FTZ R42, R43, R118.reuse, -R123.reuse ;  /* 0x000000762b2a7223 */ /* 0x180fe2000001087b */
[-CC-:B------:R-:W-:Y:S01]  /*a880*/  FFMA.FTZ R145, R14, R118.reuse, -R123.reuse ;  /* 0x000000760e917223 */ /* 0x180fe2000001087b */
[----:B------:R-:W-:Y:S01]  /*a890*/  MUFU.EX2 R43, R32 ;  /* 0x00000020002b7308 */ /* 0x000fe20000000800 */
[----:B------:R-:W-:Y:S01]  /*a8a0*/  FFMA.FTZ R138, R15, R118, -R123 ;  /* 0x000000760f8a7223 */ /* 0x000fe2000001087b */
[----:B------:R-:W-:Y:S01]  /*a8b0*/  FFMA.FTZ R142, R119, R196, R142 ;  /* 0x000000c4778e7223 */ /* 0x000fe2000001008e */
[-CC-:B------:R-:W-:Y:S07]  /*a8c0*/  FFMA.FTZ R40, R40, R118.reuse, -R129.reuse ;  /* 0x0000007628287223 */ /* 0x180fee0000010881 */
[----:B------:R-:W1:Y:S01]  /*a8d0*/  MUFU.EX2 R132, R132 ;  /* 0x0000008400847308 */ /* 0x000e620000000800 */
[-C--:B------:R-:W-:Y:S01]  /*a8e0*/  FFMA.FTZ R41, R41, R118.reuse, -R129 ;  /* 0x0000007629297223 */ /* 0x080fe20000010881 */
[----:B------:R-:W-:Y:S01]  /*a8f0*/  FADD.FTZ R119, R128, R142 ;  /* 0x0000008e80777221 */ /* 0x000fe20000010000 */
[-C--:B------:R-:W-:Y:S07]  /*a900*/  FFMA.FTZ R128, R23, R118.reuse, -R123 ;  /* 0x0000007617807223 */ /* 0x080fee000001087b */
[----:B------:R-:W-:Y:S01]  /*a910*/  MUFU.EX2 R145, R145 ;  /* 0x0000009100917308 */ /* 0x000fe20000000800 */
[----:B------:R-:W-:Y:S01]  /*a920*/  LDSM.16.MT88.4 R20, [R161+0xb800] ;  /* 0x00b80000a114783b */ /* 0x000fe20000004200 */
[----:B------:R-:W-:Y:S01]  /*a930*/  FADD.FTZ R136, R136, R119 ;  /* 0x0000007788887221 */ /* 0x000fe20000010000 */
[-C--:B------:R-:W-:Y:S07]  /*a940*/  FFMA.FTZ R119, R35, R118.reuse, -R123 ;  /* 0x0000007623777223 */ /* 0x080fee000001087b */
[----:B------:R-:W3:Y:S01]  /*a950*/  MUFU.EX2 R138, R138 ;  /* 0x0000008a008a7308 */ /* 0x000ee20000000800 */
[-CC-:B------:R-:W-:Y:S01]  /*a960*/  FFMA.FTZ R44, R44, R118.reuse, -R129.reuse ;  /* 0x000000762c2c7223 */ /* 0x180fe20000010881 */
[----:B------:R-:W-:Y:S01]  /*a970*/  FADD.FTZ R136, R135, R136 ;  /* 0x0000008887887221 */ /* 0x000fe20000010000 */
[-CC-:B------:R-:W-:Y:S07]  /*a980*/  FFMA.FTZ R135, R36, R118.reuse, -R129.reuse ;  /* 0x0000007624877223 */ /* 0x180fee0000010881 */
[----:B------:R-:W4:Y:S01]  /*a990*/  MUFU.EX2 R134, R134 ;  /* 0x0000008600867308 */ /* 0x000f220000000800 */
[-CC-:B------:R-:W-:Y:S01]  /*a9a0*/  FFMA.FTZ R45, R45, R118.reuse, -R129.reuse ;  /* 0x000000762d2d7223 */ /* 0x180fe20000010881 */
[C---:B--2---:R-:W-:Y:S08]  /*a9b0*/  HMMA.16816.F32.BF16 R76, R112.reuse, R108, R76 ;  /* 0x0000006c704c723c */ /* 0x044ff0000004184c */
[----:B------:R-:W-:Y:S01]  /*a9c0*/  MUFU.EX2 R119, R119 ;  /* 0x0000007700777308 */ /* 0x000fe20000000800 */
[----:B------:R-:W-:Y:S01]  /*a9d0*/  FADD.FTZ R29, R137, R136 ;  /* 0x00000088891d7221 */ /* 0x000fe20000010000 */
[-C--:B------:R-:W-:Y:S01]  /*a9e0*/  FFMA.FTZ R136, R37, R118.reuse, -R129 ;  /* 0x0000007625887223 */ /* 0x080fe20000010881 */
[-C--:B------:R-:W-:Y:S01]  /*a9f0*/  FFMA.FTZ R137, R38, R118.reuse, -R123 ;  /* 0x0000007626897223 */ /* 0x080fe2000001087b */
[----:B-1----:R-:W-:Y:S01]  /*aa00*/  F2FP.BF16.F32.PACK_AB R14, R132, R141 ;  /* 0x0000008d840e723e */ /* 0x002fe200000010ff */
[----:B------:R-:W-:Y:S01]  /*aa10*/  FADD.FTZ R140, R140, R29 ;  /* 0x0000001d8c8c7221 */ /* 0x000fe20000010000 */
[C---:B------:R-:W-:Y:S01]  /*aa20*/  HMMA.16816.F32.BF16 R80, R112.reuse, R110, R80 ;  /* 0x0000006e7050723c */ /* 0x040fe20000041850 */
[----:B------:R-:W1:Y:S03]  /*aa30*/  LDSM.16.MT88.4 R108, [R121+0x2000] ;  /* 0x00200000796c783b */ /* 0x000e660000004200 */
[----:B------:R-:W-:Y:S01]  /*aa40*/  MUFU.EX2 R133, R133 ;  /* 0x0000008500857308 */ /* 0x000fe20000000800 */
[----:B---3--:R-:W-:Y:S01]  /*aa50*/  F2FP.BF16.F32.PACK_AB R13, R138, R145 ;  /* 0x000000918a0d723e */ /* 0x008fe200000010ff */
[-C--:B------:R-:W-:Y:S01]  /*aa60*/  FFMA.FTZ R49, R49, R118.reuse, -R129 ;  /* 0x0000007631317223 */ /* 0x080fe20000010881 */
[----:B----4-:R-:W-:Y:S07]  /*aa70*/  F2FP.BF16.F32.PACK_AB R15, R134, R143 ;  /* 0x0000008f860f723e */ /* 0x010fee00000010ff */
[----:B------:R-:W-:Y:S01]  /*aa80*/  MUFU.EX2 R137, R137 ;  /* 0x0000008900897308 */ /* 0x000fe20000000800 */
[-CC-:B------:R-:W-:Y:S01]  /*aa90*/  FFMA.FTZ R50, R50, R118.reuse, -R123.reuse ;  /* 0x0000007632327223 */ /* 0x180fe2000001087b */
[-C--:B------:R-:W-:Y:S01]  /*aaa0*/  FFMA.FTZ R51, R51, R118.reuse, -R123 ;  /* 0x0000007633337223 */ /* 0x080fe2000001087b */
[-CC-:B------:R-:W-:Y:S07]  /*aab0*/  FFMA.FTZ R52, R52, R118.reuse, -R129.reuse ;  /* 0x0000007634347223 */ /* 0x180fee0000010881 */
[----:B------:R-:W2:Y:S01]  /*aac0*/  MUFU.EX2 R130, R130 ;  /* 0x0000008200827308 */ /* 0x000ea20000000800 */
[-CC-:B------:R-:W-:Y:S01]  /*aad0*/  FFMA.FTZ R53, R53, R118.reuse, -R129.reuse ;  /* 0x0000007635357223 */ /* 0x180fe20000010881 */
[-CC-:B------:R-:W-:Y:S01]  /*aae0*/  FFMA.FTZ R56, R56, R118.reuse, -R129.reuse ;  /* 0x0000007638387223 */ /* 0x180fe20000010881 */
[-CC-:B------:R-:W-:Y:S07]  /*aaf0*/  FFMA.FTZ R57, R57, R118.reuse, -R129.reuse ;  /* 0x0000007639397223 */ /* 0x180fee0000010881 */
[----:B------:R-:W-:Y:S01]  /*ab00*/  MUFU.EX2 R139, R139 ;  /* 0x0000008b008b7308 */ /* 0x000fe20000000800 */
[-CC-:B------:R-:W-:Y:S01]  /*ab10*/  FFMA.FTZ R60, R60, R118.reuse, -R129.reuse ;  /* 0x000000763c3c7223 */ /* 0x180fe20000010881 */
[-CC-:B------:R-:W-:Y:S01]  /*ab20*/  FFMA.FTZ R61, R61, R118.reuse, -R129.reuse ;  /* 0x000000763d3d7223 */ /* 0x180fe20000010881 */
[-C--:B------:R-:W-:Y:S07]  /*ab30*/  FFMA.FTZ R64, R64, R118.reuse, -R129 ;  /* 0x0000007640407223 */ /* 0x080fee0000010881 */
[----:B------:R-:W3:Y:S01]  /*ab40*/  MUFU.EX2 R128, R128 ;  /* 0x0000008000807308 */ /* 0x000ee20000000800 */
[-CC-:B------:R-:W-:Y:S01]  /*ab50*/  FFMA.FTZ R54, R54, R118.reuse, -R123.reuse ;  /* 0x0000007636367223 */ /* 0x180fe2000001087b */
[-C--:B------:R-:W-:Y:S01]  /*ab60*/  FFMA.FTZ R55, R55, R118.reuse, -R123 ;  /* 0x0000007637377223 */ /* 0x080fe2000001087b */
[----:B------:R-:W-:Y:S07]  /*ab70*/  FADD.FTZ R141, R141, R140 ;  /* 0x0000008c8d8d7221 */ /* 0x000fee0000010000 */
[----:B------:R-:W-:Y:S01]  /*ab80*/  MUFU.EX2 R126, R126 ;  /* 0x0000007e007e7308 */ /* 0x000fe20000000800 */
[----:B------:R-:W-:Y:S01]  /*ab90*/  ISETP.NE.AND P0, PT, R191, -0x1, PT ;  /* 0xffffffffbf00780c */ /* 0x000fe20003f05270 */
[----:B------:R-:W-:Y:S08]  /*aba0*/  FADD.FTZ R132, R132, R141 ;  /* 0x0000008d84847221 */ /* 0x000ff00000010000 */
        /* <DEDUP_REMOVED lines=37> */
[-CC-:B------:R-:W-:Y:S01]  /*ae00*/  FFMA.FTZ R122, R33, R118.reuse, -R129.reuse ;  /* 0x00000076217a7223 */ /* 0x180fe20000010881 */
[----:B------:R-:W-:Y:S01]  /*ae10*/  MUFU.EX2 R113, R113 ;  /* 0x0000007100717308 */ /* 0x000fe20000000800 */
[----:B------:R-:W-:Y:S01]  /*ae20*/  LDSM.16.MT88.4 R32, [R161+0xe400] ;  /* 0x00e40000a120783b */ /* 0x000fe20000004200 */
[----:B------:R-:W-:Y:S01]  /*ae30*/  FADD.FTZ R145, R145, R24 ;  /* 0x0000001891917221 */ /* 0x000fe20000010000 */
[----:B------:R-:W-:Y:S07]  /*ae40*/  FFMA.FTZ R131, R28, R118, -R129 ;  /* 0x000000761c837223 */ /* 0x000fee0000010881 */
[----:B------:R-:W4:Y:S01]  /*ae50*/  MUFU.EX2 R114, R114 ;  /* 0x0000007200727308 */ /* 0x000f220000000800 */
[----:B------:R-:W-:Y:S09]  /*ae60*/  FADD.FTZ R28, R138, R145 ;  /* 0x000000918a1c7221 */ /* 0x000ff20000010000 */
[----:B------:R5:W-:Y:S01]  /*ae70*/  MUFU.EX2 R138, R39 ;  /* 0x00000027008a7308 */ /* 0x000be20000000800 */
[----:B------:R-:W-:Y:S01]  /*ae80*/  LDSM.16.MT88.4 R24, [R121+0xc00] ;  /* 0x000c00007918783b */ /* 0x000fe20000004200 */
[----:B------:R-:W-:Y:S08]  /*ae90*/  FADD.FTZ R143, R143, R28 ;  /* 0x0000001c8f8f7221 */ /* 0x000ff00000010000 */
[----:B------:R-:W-:Y:S01]  /*aea0*/  MUFU.EX2 R115, R115 ;  /* 0x0000007300737308 */ /* 0x000fe20000000800 */
[----:B------:R-:W-:Y:S09]  /*aeb0*/  FADD.FTZ R134, R134, R143 ;  /* 0x0000008f86867221 */ /* 0x000ff20000010000 */
[----:B------:R-:W4:Y:S01]  /*aec0*/  MUFU.EX2 R112, R112 ;  /* 0x0000007000707308 */ /* 0x000f220000000800 */
[----:B------:R-:W-:Y:S09]  /*aed0*/  LDSM.16.MT88.4 R28, [R161+0xc000] ;  /* 0x00c00000a11c783b */ /* 0x000ff20000004200 */
[----:B------:R-:W4:Y:S10]  /*aee0*/  MUFU.EX2 R131, R131 ;  /* 0x0000008300837308 */ /* 0x000f340000000800 */
[----:B------:R-:W4:Y:S01]  /*aef0*/  MUFU.EX2 R122, R122 ;  /* 0x0000007a007a7308 */ /* 0x000f220000000800 */
[----:B-----5:R-:W-:Y:S01]  /*af00*/  LDSM.16.MT88.4 R36, [R161+0xe800] ;  /* 0x00e80000a124783b */ /* 0x020fe20000004200 */
[C---:B-1----:R-:W-:Y:S08]  /*af10*/  HMMA.16816.F32.BF16 R4, R12.reuse, R108, R4 ;  /* 0x0000006c0c04723c */ /* 0x042ff00000041804 */
[C---:B------:R-:W-:Y:S01]  /*af20*/  HMMA.16816.F32.BF16 R8, R12.reuse, R110, R8 ;  /* 0x0000006e0c08723c */ /* 0x040fe20000041808 */
[----:B------:R-:W-:Y:S07]  /*af30*/  LDSM.16.MT88.4 R108, [R161+0x9800] ;  /* 0x00980000a16c783b */ /* 0x000fee0000004200 */
        /* <DEDUP_REMOVED lines=15> */
[----:B--2---:R-:W-:Y:S01]  /*b030*/  F2FP.BF16.F32.PACK_AB R12, R130, R133 ;  /* 0x00000085820c723e */ /* 0x004fe200000010ff */
[----:B------:R-:W-:Y:S01]  /*b040*/  FADD.FTZ R133, R133, R132 ;  /* 0x0000008485857221 */ /* 0x000fe20000010000 */
[----:B---3--:R-:W-:Y:S01]  /*b050*/  F2FP.BF16.F32.PACK_AB R13, R128, R139 ;  /* 0x0000008b800d723e */ /* 0x008fe200000010ff */
[----:B------:R-:W-:Y:S01]  /*b060*/  FADD.FTZ R139, R139, R134 ;  /* 0x000000868b8b7221 */ /* 0x000fe20000010000 */
[----:B----4-:R-:W-:Y:S01]  /*b070*/  F2FP.BF16.F32.PACK_AB R14, R113, R114 ;  /* 0x00000072710e723e */ /* 0x010fe200000010ff */
[----:B------:R-:W-:Y:S01]  /*b080*/  FADD.FTZ R133, R130, R133 ;  /* 0x0000008582857221 */ /* 0x000fe20000010000 */
[----:B------:R-:W-:Y:S01]  /*b090*/  F2FP.BF16.F32.PACK_AB R15, R112, R115 ;  /* 0x00000073700f723e */ /* 0x000fe200000010ff */
[----:B------:R-:W-:Y:S02]  /*b0a0*/  FADD.FTZ R128, R128, R139 ;  /* 0x0000008b80807221 */ /* 0x000fe40000010000 */
[----:B------:R-:W-:Y:S02]  /*b0b0*/  FADD.FTZ R114, R114, R133 ;  /* 0x0000008572727221 */ /* 0x000fe40000010000 */
[----:B------:R-:W-:Y:S02]  /*b0c0*/  FADD.FTZ R115, R115, R128 ;  /* 0x0000008073737221 */ /* 0x000fe40000010000 */
[C---:B------:R-:W-:Y:S03]  /*b0d0*/  HMMA.16816.F32.BF16 R4, R12.reuse, R108, R4 ;  /* 0x0000006c0c04723c */ /* 0x040fe60000041804 */
[----:B------:R-:W-:Y:S01]  /*b0e0*/  FADD.FTZ R112, R112, R115 ;  /* 0x0000007370707221 */ /* 0x000fe20000010000 */
[----:B------:R-:W-:Y:S04]  /*b0f0*/  FADD.FTZ R114, R113, R114 ;  /* 0x0000007271727221 */ /* 0x000fe80000010000 */
[C---:B------:R-:W-:Y:S01]  /*b100*/  HMMA.16816.F32.BF16 R8, R12.reuse, R110, R8 ;  /* 0x0000006e0c08723c */ /* 0x040fe20000041808 */
[----:B------:R-:W-:Y:S07]  /*b110*/  LDSM.16.MT88.4 R108, [R161+0xac00] ;  /* 0x00ac0000a16c783b */ /* 0x000fee0000004200 */
        /* <DEDUP_REMOVED lines=15> */
[----:B------:R-:W-:Y:S01]  /*b210*/  F2FP.BF16.F32.PACK_AB R12, R126, R131 ;  /* 0x000000837e0c723e */ /* 0x000fe200000010ff */
[----:B------:R-:W-:Y:S01]  /*b220*/  FADD.FTZ R131, R131, R114 ;  /* 0x0000007283837221 */ /* 0x000fe20000010000 */
[----:B------:R-:W-:Y:S02]  /*b230*/  F2FP.BF16.F32.PACK_AB R13, R124, R127 ;  /* 0x0000007f7c0d723e */ /* 0x000fe400000010ff */
[----:B------:R-:W-:Y:S01]  /*b240*/  F2FP.BF16.F32.PACK_AB R14, R122, R125 ;  /* 0x0000007d7a0e723e */ /* 0x000fe200000010ff */
[----:B------:R-:W-:Y:S01]  /*b250*/  FADD.FTZ R126, R126, R131 ;  /* 0x000000837e7e7221 */ /* 0x000fe20000010000 */
[----:B------:R-:W-:Y:S03]  /*b260*/  F2FP.BF16.F32.PACK_AB R15, R119, R120 ;  /* 0x00000078770f723e */ /* 0x000fe600000010ff */
[----:B------:R-:W-:Y:S04]  /*b270*/  FADD.FTZ R125, R125, R126 ;  /* 0x0000007e7d7d7221 */ /* 0x000fe80000010000 */
[C---:B--2---:R-:W-:Y:S03]  /*b280*/  HMMA.16816.F32.BF16 R4, R12.reuse, R20, R4 ;  /* 0x000000140c04723c */ /* 0x044fe60000041804 */
[----:B------:R-:W-:Y:S05]  /*b290*/  FADD.FTZ R122, R122, R125 ;  /* 0x0000007d7a7a7221 */ /* 0x000fea0000010000 */
        /* <DEDUP_REMOVED lines=24> */
[C---:B---3--:R-:W-:Y:S08]  /*b420*/  HMMA.16816.F32.BF16 R68, R12.reuse, R24, R68 ;  /* 0x000000180c44723c */ /* 0x048ff00000041844 */
[C---:B------:R-:W-:Y:S01]  /*b430*/  HMMA.16816.F32.BF16 R72, R12.reuse, R26, R72 ;  /* 0x0000001a0c48723c */ /* 0x040fe20000041848 */
[----:B------:R-:W3:Y:S07]  /*b440*/  LDSM.16.MT88.4 R24, [R121+0x5000] ;  /* 0x005000007918783b */ /* 0x000eee0000004200 */
[C---:B------:R-:W-:Y:S03]  /*b450*/  HMMA.16816.F32.BF16 R76, R12.reuse, R28, R76 ;  /* 0x0000001c0c4c723c */ /* 0x040fe6000004184c */
[-CC-:B------:R-:W-:Y:S01]  /*b460*/  FFMA.FTZ R28, R46, R118.reuse, -R123.reuse ;  /* 0x000000762e1c7223 */ /* 0x180fe2000001087b */
[-C--:B------:R-:W-:Y:S01]  /*b470*/  FFMA.FTZ R29, R47, R118.reuse, -R123 ;  /* 0x000000762f1d7223 */ /* 0x080fe2000001087b */
[-CC-:B------:R-:W-:Y:S01]  /*b480*/  FFMA.FTZ R46, R48, R118.reuse, -R129.reuse ;  /* 0x00000076302e7223 */ /* 0x180fe20000010881 */
[-C--:B------:R-:W-:Y:S01]  /*b490*/  FFMA.FTZ R129, R65, R118.reuse, -R129 ;  /* 0x0000007641817223 */ /* 0x080fe20000010881 */
[----:B------:R-:W-:Y:S01]  /*b4a0*/  MUFU.EX2 R47, R28 ;  /* 0x0000001c002f7308 */ /* 0x000fe20000000800 */
[C---:B------:R-:W-:Y:S09]  /*b4b0*/  HMMA.16816.F32.BF16 R80, R12.reuse, R30, R80 ;  /* 0x0000001e0c50723c */ /* 0x040ff20000041850 */
[----:B------:R4:W5:Y:S01]  /*b4c0*/  MUFU.EX2 R48, R29 ;  /* 0x0000001d00307308 */ /* 0x0009620000000800 */
[-CC-:B------:R-:W-:Y:S01]  /*b4d0*/  FFMA.FTZ R65, R58, R118.reuse, -R123.reuse ;  /* 0x000000763a417223 */ /* 0x180fe2000001087b */
[--C-:B------:R-:W-:Y:S08]  /*b4e0*/  FFMA.FTZ R58, R59, R118, -R123.reuse ;  /* 0x000000763b3a7223 */ /* 0x100ff0000001087b */
[----:B------:R-:W5:Y:S01]  /*b4f0*/  MUFU.EX2 R46, R46 ;  /* 0x0000002e002e7308 */ /* 0x000f620000000800 */
[C---:B-1----:R-:W-:Y:S09]  /*b500*/  HMMA.16816.F32.BF16 R84, R12.reuse, R16, R84 ;  /* 0x000000100c54723c */ /* 0x042ff20000041854 */
[----:B------:R-:W-:Y:S10]  /*b510*/  MUFU.EX2 R59, R65 ;  /* 0x00000041003b7308 */ /* 0x000ff40000000800 */
[----:B------:R-:W1:Y:S01]  /*b520*/  MUFU.EX2 R58, R58 ;  /* 0x0000003a003a7308 */ /* 0x000e620000000800 */
[C---:B------:R-:W-:Y:S01]  /*b530*/  HMMA.16816.F32.BF16 R88, R12.reuse, R18, R88 ;  /* 0x000000120c58723c */ /* 0x040fe20000041858 */
[----:B------:R-:W1:Y:S08]  /*b540*/  LDSM.16.MT88.4 R16, [R161+0xa400] ;  /* 0x00a40000a110783b */ /* 0x000e700000004200 */
[----:B------:R-:W-:Y:S01]  /*b550*/  MUFU.EX2 R129, R129 ;  /* 0x0000008100817308 */ /* 0x000fe20000000800 */
[C---:B--2---:R-:W-:Y:S01]  /*b560*/  HMMA.16816.F32.BF16 R92, R12.reuse, R20, R92 ;  /* 0x000000140c5c723c */ /* 0x044fe2000004185c */
[----:B----4-:R-:W-:Y:S07]  /*b570*/  LDSM.16.MT88.4 R28, [R121+0x3400] ;  /* 0x00340000791c783b */ /* 0x010fee0000004200 */
[C---:B------:R-:W-:Y:S01]  /*b580*/  HMMA.16816.F32.BF16 R96, R12.reuse, R22, R96 ;  /* 0x000000160c60723c */ /* 0x040fe20000041860 */
[----:B------:R-:W2:Y:S07]  /*b590*/  LDSM.16.MT88.4 R20, [R121+0x1400] ;  /* 0x001400007914783b */ /* 0x000eae0000004200 */
[C---:B---3--:R-:W-:Y:S08]  /*b5a0*/  HMMA.16816.F32.BF16 R100, R12.reuse, R24, R100 ;  /* 0x000000180c64723c */ /* 0x048ff00000041864 */
[----:B------:R-:W-:Y:S01]  /*b5b0*/  HMMA.16816.F32.BF16 R104, R12, R26, R104 ;  /* 0x0000001a0c68723c */ /* 0x000fe20000041868 */
[----:B------:R-:W3:Y:S02]  /*b5c0*/  LDSM.16.MT88.4 R24, [R161+0xc400] ;  /* 0x00c40000a118783b */ /* 0x000ee40000004200 */
[----:B------:R-:W-:Y:S02]  /*b5d0*/  F2FP.BF16.F32.PACK_AB R12, R45, R44 ;  /* 0x0000002c2d0c723e */ /* 0x000fe400000010ff */
[----:B-----5:R-:W-:Y:S02]  /*b5e0*/  F2FP.BF16.F32.PACK_AB R13, R48, R47 ;  /* 0x0000002f300d723e */ /* 0x020fe400000010ff */
        /* <DEDUP_REMOVED lines=13> */
[----:B------:R-:W4:Y:S07]  /*b6c0*/  LDSM.16.MT88.4 R28, [R161+0xc800] ;  /* 0x00c80000a11c783b */ /* 0x000f2e0000004200 */
[C---:B------:R-:W-:Y:S08]  /*b6d0*/  HMMA.16816.F32.BF16 R92, R12.reuse, R32, R92 ;  /* 0x000000200c5c723c */ /* 0x040ff0000004185c */
        /* <DEDUP_REMOVED lines=15> */
[C---:B----4-:R-:W-:Y:S08]  /*b7d0*/  HMMA.16816.F32.BF16 R76, R12.reuse, R28, R76 ;  /* 0x0000001c0c4c723c */ /* 0x050ff0000004184c */
[C---:B------:R-:W-:Y:S01]  /*b7e0*/  HMMA.16816.F32.BF16 R80, R12.reuse, R30, R80 ;  /* 0x0000001e0c50723c */ /* 0x040fe20000041850 */
[----:B------:R-:W4:Y:S07]  /*b7f0*/  LDSM.16.MT88.4 R28, [R121+0x3c00] ;  /* 0x003c0000791c783b */ /* 0x000f2e0000004200 */
[C---:B-----5:R-:W-:Y:S03]  /*b800*/  HMMA.16816.F32.BF16 R84, R12.reuse, R32, R84 ;  /* 0x000000200c54723c */ /* 0x060fe60000041854 */
[-CC-:B------:R-:W-:Y:S01]  /*b810*/  FFMA.FTZ R32, R62, R118.reuse, -R123.reuse ;  /* 0x000000763e207223 */ /* 0x180fe2000001087b */
[-CC-:B------:R-:W-:Y:S04]  /*b820*/  FFMA.FTZ R33, R63, R118.reuse, -R123.reuse ;  /* 0x000000763f217223 */ /* 0x180fe8000001087b */
[C---:B------:R-:W-:Y:S01]  /*b830*/  HMMA.16816.F32.BF16 R88, R12.reuse, R34, R88 ;  /* 0x000000220c58723c */ /* 0x040fe20000041858 */
[----:B------:R-:W-:Y:S02]  /*b840*/  MUFU.EX2 R32, R32 ;  /* 0x0000002000207308 */ /* 0x000fe40000000800 */
[-CC-:B------:R-:W-:Y:S01]  /*b850*/  FFMA.FTZ R34, R66, R118.reuse, -R123.reuse ;  /* 0x0000007642227223 */ /* 0x180fe2000001087b */
[----:B------:R-:W-:Y:S07]  /*b860*/  FFMA.FTZ R123, R67, R118, -R123 ;  /* 0x00000076437b7223 */ /* 0x000fee000001087b */
[----:B------:R-:W5:Y:S01]  /*b870*/  MUFU.EX2 R33, R33 ;  /* 0x0000002100217308 */ /* 0x000f620000000800 */
[C---:B------:R-:W-:Y:S09]  /*b880*/  HMMA.16816.F32.BF16 R92, R12.reuse, R36, R92 ;  /* 0x000000240c5c723c */ /* 0x040ff2000004185c */
[----:B------:R-:W-:Y:S10]  /*b890*/  MUFU.EX2 R34, R34 ;  /* 0x0000002200227308 */ /* 0x000ff40000000800 */
[----:B------:R-:W2:Y:S01]  /*b8a0*/  MUFU.EX2 R123, R123 ;  /* 0x0000007b007b7308 */ /* 0x000ea20000000800 */
[C---:B------:R-:W-:Y:S08]  /*b8b0*/  HMMA.16816.F32.BF16 R96, R12.reuse, R38, R96 ;  /* 0x000000260c60723c */ /* 0x040ff00000041860 */
[C---:B-1----:R-:W-:Y:S03]  /*b8c0*/  HMMA.16816.F32.BF16 R100, R12.reuse, R16, R100 ;  /* 0x000000100c64723c */ /* 0x042fe60000041864 */
[----:B------:R-:W-:Y:S04]  /*b8d0*/  FADD.FTZ R17, R127, R112 ;  /* 0x000000707f117221 */ /* 0x000fe80000010000 */
[----:B------:R-:W-:Y:S01]  /*b8e0*/  FADD.FTZ R17, R124, R17 ;  /* 0x000000117c117221 */ /* 0x000fe20000010000 */
[----:B------:R-:W-:Y:S03]  /*b8f0*/  HMMA.16816.F32.BF16 R104, R12, R18, R104 ;  /* 0x000000120c68723c */ /* 0x000fe60000041868 */
[----:B------:R-:W-:Y:S02]  /*b900*/  F2FP.BF16.F32.PACK_AB R12, R61, R60 ;  /* 0x0000003c3d0c723e */ /* 0x000fe400000010ff */
[----:B-----5:R-:W-:Y:S02]  /*b910*/  F2FP.BF16.F32.PACK_AB R13, R33, R32 ;  /* 0x00000020210d723e */ /* 0x020fe400000010ff */
[----:B------:R-:W-:Y:S02]  /*b920*/  F2FP.BF16.F32.PACK_AB R14, R129, R64 ;  /* 0x00000040810e723e */ /* 0x000fe400000010ff */
[----:B--2---:R-:W-:Y:S07]  /*b930*/  F2FP.BF16.F32.PACK_AB R15, R123, R34 ;  /* 0x000000227b0f723e */ /* 0x004fee00000010ff */
[C---:B------:R-:W-:Y:S01]  /*b940*/  HMMA.16816.F32.BF16 R112, R12.reuse, R108, R4 ;  /* 0x0000006c0c70723c */ /* 0x040fe20000041804 */
[----:B------:R-:W1:Y:S07]  /*b950*/  LDSM.16.MT88.4 R4, [R161+0xec00] ;  /* 0x00ec0000a104783b */ /* 0x000e6e0000004200 */
        /* <DEDUP_REMOVED lines=8> */
[----:B------:R-:W2:Y:S01]  /*b9e0*/  LDSM.16.MT88.4 R8, [R121+0x5c00] ;  /* 0x005c00007908783b */ /* 0x000ea20000004200 */
[----:B------:R-:W-:Y:S01]  /*b9f0*/  MOV R119, R116 ;  /* 0x0000007400777202 */ /* 0x000fe20000000f00 */
        /* <DEDUP_REMOVED lines=39> */
.L_x_2997:
        /* <DEDUP_REMOVED lines=10> */
.L_x_3016:
        /* <DEDUP_REMOVED lines=38> */
[----:B---3--:R-:W-:Y:S01]  /*bf70*/  FSEL R8, R8, 1, P1 ;  /* 0x3f80000008087808 */ /* 0x008fe20000800000 */
[C---:B------:R-:W-:Y:S01]  /*bf80*/  FMUL.FTZ R101, R4.reuse, R101 ;  /* 0x0000006504657220 */ /* 0x040fe20000410000 */
[C---:B------:R-:W-:Y:S01]  /*bf90*/  FMUL.FTZ R104, R4.reuse, R104 ;  /* 0x0000006804687220 */ /* 0x040fe20000410000 */
[----:B------:R-:W-:Y:S01]  /*bfa0*/  FMUL.FTZ R105, R4, R105 ;  /* 0x0000006904697220 */ /* 0x000fe20000410000 */
[----:B------:R-:W-:Y:S01]  /*bfb0*/  SHF.L.U32 R4, R160, 0x2, RZ ;  /* 0x00000002a0047819 */ /* 0x000fe200000006ff */
[----:B------:R-:W-:Y:S01]  /*bfc0*/  FMUL.FTZ R114, R8, R114 ;  /* 0x0000007208727220 */ /* 0x000fe20000410000 */
[----:B------:R-:W-:Y:S01]  /*bfd0*/  LOP3.LUT R0, R0, R5, RZ, 0xfc, !PT ;  /* 0x0000000500007212 */ /* 0x000fe200078efcff */
[----:B------:R-:W-:Y:S01]  /*bfe0*/  FMUL.FTZ R115, R8, R115 ;  /* 0x0000007308737220 */ /* 0x000fe20000410000 */
[----:B------:R-:W-:Y:S01]  /*bff0*/  LOP3.LUT R5, R4, 0x20, RZ, 0xc0, !PT ;  /* 0x0000002004057812 */ /* 0x000fe200078ec0ff */
[----:B------:R-:W-:Y:S01]  /*c000*/  FMUL.FTZ R110, R8, R110 ;  /* 0x0000006e086e7220 */ /* 0x000fe20000410000 */
[----:B------:R-:W-:Y:S01]  /*c010*/  LEA R11, R0, UR6, 0x1 ;  /* 0x00000006000b7c11 */ /* 0x000fe2000f8e08ff */
[C---:B------:R-:W-:Y:S01]  /*c020*/  FMUL.FTZ R111, R8.reuse, R111 ;  /* 0x0000006f086f7220 */ /* 0x040fe20000410000 */
[C---:B------:R-:W-:Y:S01]  /*c030*/  FMUL.FTZ R70, R8.reuse, R70 ;  /* 0x0000004608467220 */ /* 0x040fe20000410000 */
[C---:B------:R-:W-:Y:S01]  /*c040*/  FMUL.FTZ R71, R8.reuse, R71 ;  /* 0x0000004708477220 */ /* 0x040fe20000410000 */
[C---:B------:R-:W-:Y:S01]  /*c050*/  FMUL.FTZ R74, R8.reuse, R74 ;  /* 0x0000004a084a7220 */ /* 0x040fe20000410000 */
[----:B------:R-:W-:Y:S01]  /*c060*/  FMUL.FTZ R75, R8, R75 ;  /* 0x0000004b084b7220 */ /* 0x000fe20000410000 */
        /* <DEDUP_REMOVED lines=81> */
[-C--:B----4-:R-:W-:Y:S01]  /*c580*/  @P2 IMAD R29, R43, R183.reuse, RZ ;  /* 0x000000b72b1d2224 */ /* 0x090fe200078e02ff */
[----:B------:R-:W-:Y:S01]  /*c590*/  MOV R0, 0x7f800000 ;  /* 0x7f80000000007802 */ /* 0x000fe20000000f00 */
[----:B------:R-:W-:-:S04]  /*c5a0*/  @P2 IMAD.WIDE.U32 R44, R42, R183, RZ ;  /* 0x000000b72a2c2225 */ /* 0x000fc800078e00ff */
[----:B-1----:R-:W-:-:S04]  /*c5b0*/  @P3 FMUL.FTZ R5, R7, 0.69314718246459960938 ;  /* 0x3f31721807053820 */ /* 0x002fc80000410000 */
[----:B-----5:R-:W-:Y:S01]  /*c5c0*/  @P3 FFMA.FTZ R28, R6, R117, R5 ;  /* 0x00000075061c3223 */ /* 0x020fe20000010005 */
[----:B------:R-:W-:-:S04]  /*c5d0*/  @P1 FMUL.FTZ R11, R9, 0.69314718246459960938 ;  /* 0x3f317218090b1820 */ /* 0x000fc80000410000 */
        /* <DEDUP_REMOVED lines=9> */
.L_x_3007:
[----:B------:R-:W-:Y:S05]  /*c670*/  BSYNC.RECONVERGENT B0 ;  /* 0x0000000000007941 */ /* 0x000fea0003800200 */
.L_x_3006:
        /* <DEDUP_REMOVED lines=27> */
.L_x_3009:
[----:B------:R-:W-:Y:S05]  /*c830*/  BSYNC.RECONVERGENT B0 ;  /* 0x0000000000007941 */ /* 0x000fea0003800200 */
.L_x_3008:
        /* <DEDUP_REMOVED lines=31> */
.L_x_3011:
[----:B------:R-:W-:Y:S05]  /*ca30*/  BSYNC.RECONVERGENT B0 ;  /* 0x0000000000007941 */ /* 0x000fea0003800200 */
.L_x_3010:
[----:B------:R-:W-:-:S04]  /*ca40*/  MOV R177, 0x0 ;  /* 0x0000000000b17802 */ /* 0x000fc80000000f00 */
[----:B-12345:R-:W-:Y:S05]  /*ca50*/  @P0 RET.REL.NODEC R176 `(_ZN5flash24flash_fwd_splitkv_kernelI23Flash_fwd_kernel_traitsILi96ELi64ELi128ELi4ELb0ELb0EN7cutlass10bfloat16_tE19Flash_kernel_traitsILi96ELi64ELi128ELi4ES3_EELb0ELb0ELb1ELb0ELb0ELb0ELb0ELb0EEEvNS_16Flash_fwd_paramsE) ;  /* 0xffffff34b0680950 */ /* 0x03efea0003c3ffff */
        /* <DEDUP_REMOVED lines=16> */
[----:B-1----:R-:W-:Y:S05]  /*cb60*/  @P0 RET.REL.NODEC R176 `(_ZN5flash24flash_fwd_splitkv_kernelI23Flash_fwd_kernel_traitsILi96ELi64ELi128ELi4ELb0ELb0EN7cutlass10bfloat16_tE19Flash_kernel_traitsILi96ELi64ELi128ELi4ES3_EELb0ELb0ELb1ELb0ELb0ELb0ELb0ELb0EEEvNS_16Flash_fwd_paramsE) ;  /* 0xffffff34b0240950 */ /* 0x002fea0003c3ffff */
[----:B------:R-:W-:Y:S01]  /*cb70*/  MOV R177, 0x0 ;  /* 0x0000000000b17802 */ /* 0x000fe20000000f00 */
[----:B------:R1:W-:Y:S03]  /*cb80*/  ST.E.128 desc[UR4][R2.64+0x80], R24 ;  /* 0x0000801802007985 */ /* 0x0003e6000c101d04 */
[----:B-1----:R-:W-:Y:S05]  /*cb90*/  RET.REL.NODEC R176 `(_ZN5flash24flash_fwd_splitkv_kernelI23Flash_fwd_kernel_traitsILi96ELi64ELi128ELi4ELb0ELb0EN7cutlass10bfloat16_tE19Flash_kernel_traitsILi96ELi64ELi128ELi4ES3_EELb0ELb0ELb1ELb0ELb0ELb0ELb0ELb0EEEvNS_16Flash_fwd_paramsE) ;  /* 0xffffff34b0187950 */ /* 0x002fea0003c3ffff */
.L_x_3005:
[----:B------:R-:W-:Y:S01]  /*cba0*/  MOV R5, 0x2 ;  /* 0x0000000200057802 */ /* 0x000fe20000000f00 */
[----:B------:R-:W-:Y:S01]  /*cbb0*/  IMAD.MOV.U32 R0, RZ, RZ, 0x1f ;  /* 0x0000001fff007424 */ /* 0x000fe200078e00ff */
[----:B------:R-:W-:-:S07]  /*cbc0*/  MOV R4, 0xffffffff ;  /* 0xffffffff00047802 */ /* 0x000fce0000000f00 */
[----:B-1---5:R-:W-:Y:S05]  /*cbd0*/  WARPSYNC.COLLECTIVE R4, `(.L_x_3012) ;  /* 0x0000000004087348 */ /* 0x022fea0003c00000 */
[----:B------:R2:W3:Y:S02]  /*cbe0*/  SHFL.BFLY P0, R10, R196, R5, R0 ;  /* 0x0c000005c40a7389 */ /* 0x0004e40000000000 */
[----:B-123-5:R-:W-:Y:S05]  /*cbf0*/  ENDCOLLECTIVE ;  /* 0x000000000000791b */ /* 0x02efea0003800000 */
.L_x_3012:
[----:B------:R-:W-:Y:S02]  /*cc00*/  IMAD.MOV.U32 R7, RZ, RZ, R10 ;  /* 0x000000ffff077224 */ /* 0x000fe400078e000a */
[----:B------:R-:W-:Y:S02]  /*cc10*/  IMAD.MOV.U32 R5, RZ, RZ, 0x1 ;  /* 0x00000001ff057424 */ /* 0x000fe400078e00ff */
[----:B------:R-:W-:-:S05]  /*cc20*/  FADD.FTZ R8, R7, R196 ;  /* 0x000000c407087221 */ /* 0x000fca0000010000 */
[----:B------:R-:W-:-:S07]  /*cc30*/  MOV R196, R8 ;  /* 0x0000000800c47202 */ /* 0x000fce0000000f00 */
[----:B------:R-:W-:Y:S05]  /*cc40*/  WARPSYNC.COLLECTIVE R4, `(.L_x_3013) ;  /* 0x0000000004087348 */ /* 0x000fea0003c00000 */
[----:B------:R1:W2:Y:S02]  /*cc50*/  SHFL.BFLY P0, R10, R196, R5, R0 ;  /* 0x0c000005c40a7389 */ /* 0x0002a40000000000 */
[----:B-12---:R-:W-:Y:S05]  /*cc60*/  ENDCOLLECTIVE ;  /* 0x000000000000791b */ /* 0x006fea0003800000 */
.L_x_3013:
[----:B------:R-:W-:Y:S01]  /*cc70*/  MOV R196, R193 ;  /* 0x000000c100c47202 */ /* 0x000fe20000000f00 */
[----:B------:R-:W-:Y:S01]  /*cc80*/  IMAD.MOV.U32 R5, RZ, RZ, 0x2 ;  /* 0x00000002ff057424 */ /* 0x000fe200078e00ff */
[----:B------:R-:W-:-:S07]  /*cc90*/  MOV R7, R10 ;  /* 0x0000000a00077202 */ /* 0x000fce0000000f00 */
[----:B------:R-:W-:Y:S05]  /*cca0*/  WARPSYNC.COLLECTIVE R4, `(.L_x_3014) ;  /* 0x0000000004087348 */ /* 0x000fea0003c00000 */
[----:B------:R1:W2:Y:S02]  /*ccb0*/  SHFL.BFLY P0, R10, R196, R5, R0 ;  /* 0x0c000005c40a7389 */ /* 0x0002a40000000000 */
[----:B-12---:R-:W-:Y:S05]  /*ccc0*/  ENDCOLLECTIVE ;  /* 0x000000000000791b */ /* 0x006fea0003800000 */
.L_x_3014:
[----:B------:R-:W-:Y:S01]  /*ccd0*/  FADD.FTZ R7, R8, R7 ;  /* 0x0000000708077221 */ /* 0x000fe20000010000 */
[----:B------:R-:W-:Y:S01]  /*cce0*/  FADD.FTZ R9, R10, R193 ;  /* 0x000000c10a097221 */ /* 0x000fe20000010000 */
[----:B------:R-:W-:-:S04]  /*ccf0*/  MOV R5, 0x1 ;  /* 0x0000000100057802 */ /* 0x000fc80000000f00 */
[----:B------:R-:W-:-:S07]  /*cd00*/  MOV R196, R9 ;  /* 0x0000000900c47202 */ /* 0x000fce0000000f00 */
[----:B------:R-:W-:Y:S05]  /*cd10*/  WARPSYNC.COLLECTIVE R4, `(.L_x_3015) ;  /* 0x0000000004087348 */ /* 0x000fea0003c00000 */
[----:B------:R1:W2:Y:S02]  /*cd20*/  SHFL.BFLY P0, R10, R196, R5, R0 ;  /* 0x0c000005c40a7389 */ /* 0x0002a40000000000 */
[----:B-12---:R-:W-:Y:S05]  /*cd30*/  ENDCOLLECTIVE ;  /* 0x000000000000791b */ /* 0x006fea0003800000 */
.L_x_3015:
[----:B------:R-:W-:Y:S05]  /*cd40*/  BRA `(.L_x_3016) ;  /* 0xffffffec00f07947 */ /* 0x000fea000383ffff */
.L_x_3017:
        /* <DEDUP_REMOVED lines=11> */
.L_x_11614:


//--------------------- .text._ZN5flash24flash_fwd_splitkv_kernelI23Flash_fwd_kernel_traitsILi96ELi64ELi128ELi4ELb0ELb0EN7cutlass10bfloat16_tE19Flash_kernel_traitsILi96ELi64ELi128ELi4ES3_EELb0ELb0ELb1ELb0ELb0ELb1ELb0ELb0EEEvNS_16Flash_fwd_paramsE --------------------------
	.section	.text._ZN5flash24flash_fwd_splitkv_kernelI23Flash_fwd_kernel_traitsILi96ELi64ELi128ELi4ELb0ELb0EN7cutlass10bfloat16_tE19Flash_kernel_traitsILi96ELi64ELi128ELi4ES3_EELb0ELb0ELb1ELb0ELb0ELb1ELb0ELb0EEEvNS_16Flash_fwd_paramsE,"ax",@progbits
	.align	128
        .global         _ZN5flash24flash_fwd_splitkv_kernelI23Flash_fwd_kernel_traitsILi96ELi64ELi128ELi4ELb0ELb0EN7cutlass10bfloat16_tE19Flash_kernel_traitsILi96ELi64ELi128ELi4ES3_EELb0ELb0ELb1ELb0ELb0ELb1ELb0ELb0EEEvNS_16Flash_fwd_paramsE
        .type           _ZN5flash24flash_fwd_splitkv_kernelI23Flash_fwd_kernel_traitsILi96ELi64ELi128ELi4ELb0ELb0EN7cutlass10bfloat16_tE19Flash_kernel_traitsILi96ELi64ELi128ELi4ES3_EELb0ELb0ELb1ELb0ELb0ELb1ELb0ELb0EEEvNS_16Flash_fwd_paramsE,@function
        .size           _ZN5flash24flash_fwd_splitkv_kernelI23Flash_fwd_kernel_traitsILi96ELi64ELi128ELi4ELb0ELb0EN7cutlass10bfloat16_tE19Flash_kernel_traitsILi96ELi64ELi128ELi4ES3_EELb0ELb0ELb1ELb0ELb0ELb1ELb0ELb0EEEvNS_16Flash_fwd_paramsE,(.L_x_11615 - _ZN5flash24flash_fwd_splitkv_kernelI23Flash_fwd_kernel_traitsILi96ELi64ELi128ELi4ELb0ELb0EN7cutlass10bfloat16_tE19Flash_kernel_traitsILi96ELi64ELi128ELi4ES3_EELb0ELb0ELb1ELb0ELb0ELb1ELb0ELb0EEEvNS_16Flash_fwd_paramsE)
        .other          _ZN5flash24flash_fwd_splitkv_kernelI23Flash_fwd_kernel_traitsILi96ELi64ELi128ELi4ELb0ELb0EN7cutlass10bfloat16_tE19Flash_kernel_traitsILi96ELi64ELi128ELi4ES3_EELb0ELb0ELb1ELb0ELb0ELb1ELb0ELb0EEEvNS_16Flash_fwd_paramsE,@"STO_CUDA_ENTRY STV_DEFAULT"
_ZN5flash24flash_fwd_splitkv_kernelI23Flash_fwd_kernel_traitsILi96ELi64ELi128ELi4ELb0ELb0EN7cutlass10bfloat16_tE19Flash_kernel_traitsILi96ELi64ELi128ELi4ES3_EELb0ELb0ELb1ELb0ELb0ELb1ELb0ELb0EEEvNS_16Flash_fwd_paramsE:
.text._ZN5flash24flash_fwd_splitkv_kernelI23Flash_fwd_kernel_traitsILi96ELi64ELi128ELi4ELb0ELb0EN7cutlass10bfloat16_tE19Flash_kernel_traitsILi96ELi64ELi128ELi4ES3_EELb0ELb0ELb1ELb0ELb0ELb1ELb0ELb0EEEvNS_16Flash_fwd_paramsE:
[----:B------:R-:W-:Y:S01]  /*0000*/  LDC R1, c[0x0][0x37c] ;  /* 0x0000df00ff017b82 */ /* 0x000fe20000000800 */
[----:B------:R-:W1:Y:S07]  /*0010*/  S2R R9, SR_CTAID.X ;  /* 0x0000000000097919 */ /* 0x000e6e0000002500 */
[----:B------:R-:W2:Y:S01]  /*0020*/  LDC.64 R2, c[0x0][0x348] ;  /* 0x0000d200ff027b82 */ /* 0x000ea20000000a00 */
[----:B------:R-:W-:Y:S01]  /*0030*/  BSSY.RECONVERGENT B2, `(.L_x_3018) ;  /* 0x0000005000027945 */ /* 0x000fe20003800200 */
[----:B------:R-:W-:Y:S01]  /*0040*/  MOV R170, 0x80 ;  /* 0x0000008000aa7802 */ /* 0x000fe20000000f00 */
[----:B------:R-:W3:Y:S01]  /*0050*/  S2R R171, SR_CTAID.Y ;  /* 0x0000000000ab7919 */ /* 0x000ee20000002600 */
[----:B------:R-:W4:Y:S05]  /*0060*/  S2R R172, SR_CTAID.Z ;  /* 0x0000000000ac7919 */ /* 0x000f2a0000002700 */
[----:B-1234-:R-:W-:Y:S05]  /*0070*/  CALL.REL.NOINC `($_ZN5flash24flash_fwd_splitkv_kernelI23Flash_fwd_kernel_traitsILi96ELi64ELi128ELi4ELb0ELb0EN7cutlass10bfloat16_tE19Flash_kernel_traitsILi96ELi64ELi128ELi4ES3_EELb0ELb0ELb1ELb0ELb0ELb1ELb0ELb0EEEvNS_16Flash_fwd_paramsE$_ZN5flash30compute_attn_1rowblock_splitkvI23Flash_fwd_kernel_traitsILi96ELi64ELi128ELi4ELb0ELb0EN7cutlass10bfloat16_tE19Flash_kernel_traitsILi96ELi64ELi128ELi4ES3_EELb0ELb0ELb1ELb0ELb0ELb1ELb0ELb0ENS_16Flash_fwd_paramsEEEvRKT8_iiiii) ;  /* 0x0000000000087944 */ /* 0x01efea0003c00000 */
[----:B------:R-:W-:Y:S05]  /*0080*/  BSYNC.RECONVERGENT B2 ;  /* 0x0000000000027941 */ /* 0x000fea0003800200 */
.L_x_3018:
[----:B------:R-:W-:Y:S05]  /*0090*/  EXIT ;  /* 0x000000000000794d */ /* 0x000fea0003800000 */
        .type           $_ZN5flash24flash_fwd_splitkv_kernelI23Flash_fwd_kernel_traitsILi96ELi64ELi128ELi4ELb0ELb0EN7cutlass10bfloat16_tE19Flash_kernel_traitsILi96ELi64ELi128ELi4ES3_EELb0ELb0ELb1ELb0ELb0ELb1ELb0ELb0EEEvNS_16Flash_fwd_paramsE$_ZN5flash30compute_attn_1rowblock_splitkvI23Flash_fwd_kernel_traitsILi96ELi64ELi128ELi4ELb0ELb0EN7cutlass10bfloat16_tE19Flash_kernel_traitsILi96ELi64ELi128ELi4ES3_EELb0ELb0ELb1ELb0ELb0ELb1ELb0ELb0ENS_16Flash_fwd_paramsEEEvRKT8_iiiii,@function
        .size           $_ZN5flash24flash_fwd_splitkv_kernelI23Flash_fwd_kernel_traitsILi96ELi64ELi128ELi4ELb0ELb0EN7cutlass10bfloat16_tE19Flash_kernel_traitsILi96ELi64ELi128ELi4ES3_EELb0ELb0ELb1ELb0ELb0ELb1ELb0ELb0EEEvNS_16Flash_fwd_paramsE$_ZN5flash30compute_attn_1rowblock_splitkvI23Flash_fwd_kernel_traitsILi96ELi64ELi128ELi4ELb0ELb0EN7cutlass10bfloat16_tE19Flash_kernel_traitsILi96ELi64ELi128ELi4ES3_EELb0ELb0ELb1ELb0ELb0ELb1ELb0ELb0ENS_16Flash_fwd_paramsEEEvRKT8_iiiii,(.L_x_11615 - $_ZN5flash24flash_fwd_splitkv_kernelI23Flash_fwd_kernel_traitsILi96ELi64ELi128ELi4ELb0ELb0EN7cutlass10bfloat16_tE19Flash_kernel_traitsILi96ELi64ELi128ELi4ES3_EELb0ELb0ELb1ELb0ELb0ELb1ELb0ELb0EEEvNS_16Flash_fwd_paramsE$_ZN5flash30compute_attn_1rowblock_splitkvI23Flash_fwd_kernel_traitsILi96ELi64ELi128ELi4ELb0ELb0EN7cutlass10bfloat16_tE19Flash_kernel_traitsILi96ELi64ELi128ELi4ES3_EELb0ELb0ELb1ELb0ELb0ELb1ELb0ELb0ENS_16Flash_fwd_paramsEEEvRKT8_iiiii)
$_ZN5flash24flash_fwd_splitkv_kernelI23Flash_fwd_kernel_traitsILi96ELi64ELi128ELi4ELb0ELb0EN7cutlass10bfloat16_tE19Flash_kernel_traitsILi96ELi64ELi128ELi4ES3_EELb0ELb0ELb1ELb0ELb0ELb1ELb0ELb0EEEvNS_16Flash_fwd_paramsE$_ZN5flash30compute_attn_1rowblock_splitkvI23Flash_fwd_kernel_traitsILi96ELi64ELi128ELi4ELb0ELb0EN7cutlass10bfloat16_tE19Flash_kernel_traitsILi96ELi64ELi128ELi4ES3_EELb0ELb0ELb1ELb0ELb0ELb1ELb0ELb0ENS_16Flash_fwd_paramsEEEvRKT8_iiiii:
        /* <DEDUP_REMOVED lines=39> */
.L_x_3020:
[----:B------:R-:W-:Y:S05]  /*0310*/  BSYNC.RECONVERGENT B0 ;  /* 0x0000000000007941 */ /* 0x000fea0003800200 */
.L_x_3019:
[----:B------:R-:W-:Y:S04]  /*0320*/  BSSY.RECONVERGENT B0, `(.L_x_3021) ;  /* 0x0000007000007945 */ /* 0x000fe80003800200 */
[----:B------:R-:W-:Y:S05]  /*0330*/  @!P3 BRA `(.L_x_3022) ;  /* 0x000000000014b947 */ /* 0x000fea0003800000 */
[----:B-----5:R-:W2:Y:S02]  /*0340*/  LD.E.U8 R5, desc[UR4][R2.64+0x1b2] ;  /* 0x0001b20402057980 */ /* 0x020ea4000c101100 */
[----:B--2---:R-:W-:-:S13]  /*0350*/  ISETP.NE.AND P1, PT, R5, RZ, PT ;  /* 0x000000ff0500720c */ /* 0x004fda0003f25270 */
[----:B------:R-:W2:Y:S02]  /*0360*/  @P1 LD.E R8, desc[UR4][R14.64+0x4] ;  /* 0x000004040e081980 */ /* 0x000ea4000c101900 */
[----:B--2---:R-:W-:-:S06]  /*0370*/  @P1 IADD3 R5, PT, PT, R8, -R17, RZ ;  /* 0x8000001108051210 */ /* 0x004fcc0007ffe0ff */
[----:B------:R2:W5:Y:S02]  /*0380*/  @!P1 LD.E R5, desc[UR4][R14.64] ;  /* 0x000000040e059980 */ /* 0x000564000c101900 */
.L_x_3022:
[----:B------:R-:W-:Y:S05]  /*0390*/  BSYNC.RECONVERGENT B0 ;  /* 0x0000000000007941 */ /* 0x000fea0003800200 */
.L_x_3021:
        /* <DEDUP_REMOVED lines=8> */
.L_x_3024:
[----:B------:R-:W4:Y:S01]  /*0420*/  LD.E.64 R6, desc[UR4][R2.64+0x108] ;  /* 0x0001080402067980 */ /* 0x000f22000c101b00 */
[----:B------:R-:W-:Y:S01]  /*0430*/  BSSY.RECONVERGENT B0, `(.L_x_3026) ;  /* 0x0000006000007945 */ /* 0x000fe20003800200 */
[----:B------:R-:W-:Y:S01]  /*0440*/  IMAD.MOV.U32 R116, RZ, RZ, RZ ;  /* 0x000000ffff747224 */ /* 0x000fe200078e00ff */
[----:B----4-:R-:W-:-:S04]  /*0450*/  ISETP.NE.U32.AND P0, PT, R6, RZ, PT ;  /* 0x000000ff0600720c */ /* 0x010fc80003f05070 */
[----:B------:R-:W-:-:S13]  /*0460*/  ISETP.NE.AND.EX P0, PT, R7, RZ, PT, P0 ;  /* 0x000000ff0700720c */ /* 0x000fda0003f05300 */
[----:B------:R-:W-:Y:S05]  /*0470*/  @!P0 BRA `(.L_x_3027) ;  /* 0x0000000000048947 */ /* 0x000fea0003800000 */
[----:B------:R4:W5:Y:S02]  /*0480*/  LD.E R116, desc[UR4][R2.64+0xbc] ;  /* 0x0000bc0402747980 */ /* 0x000964000c101900 */
.L_x_3027:
[----:B------:R-:W-:Y:S05]  /*0490*/  BSYNC.RECONVERGENT B0 ;  /* 0x0000000000007941 */ /* 0x000fea0003800200 */
.L_x_3026:
[----:B-----5:R-:W-:Y:S02]  /*04a0*/  IADD3 R116, PT, PT, R116, R5, -R12 ;  /* 0x0000000574747210 */ /* 0x020fe40007ffe80c */
.L_x_3025:
[----:B------:R-:W-:Y:S05]  /*04b0*/  BSYNC.RECONVERGENT B1 ;  /* 0x0000000000017941 */ /* 0x000fea0003800200 */
.L_x_3023:
[----:B------:R-:W-:Y:S01]  /*04c0*/  IMAD.SHL.U32 R176, R9, 0x40, RZ ;  /* 0x0000004009b07824 */ /* 0x000fe200078e00ff */
[----:B------:R-:W-:Y:S01]  /*04d0*/  MOV R6, R170 ;  /* 0x000000aa00067202 */ /* 0x000fe20000000f00 */
[----:B------:R-:W-:-:S03]  /*04e0*/  IMAD.MOV.U32 R7, RZ, RZ, 0x0 ;  /* 0x00000000ff077424 */ /* 0x000fc600078e00ff */
[----:B------:R-:W-:-:S13]  /*04f0*/  ISETP.GT.AND P0, PT, R117, R176, PT ;  /* 0x000000b07500720c */ /* 0x000fda0003f04270 */
[----:B-1234-:R-:W-:Y:S05]  /*0500*/  @!P0 RET.REL.NODEC R6 `(_ZN5flash24flash_fwd_splitkv_kernelI23Flash_fwd_kernel_traitsILi96ELi64ELi128ELi4ELb0ELb0EN7cutlass10bfloat16_tE19Flash_kernel_traitsILi96ELi64ELi128ELi4ES3_EELb0ELb0ELb1ELb0ELb0ELb1ELb0ELb0EEEvNS_16Flash_fwd_paramsE) ;  /* 0xfffffff806bc8950 */ /* 0x01efea0003c3ffff */
        /* <DEDUP_REMOVED lines=70> */
.L_x_3030:
[----:B------:R-:W-:Y:S05]  /*0970*/  BSYNC.RECONVERGENT B0 ;  /* 0x0000000000007941 */ /* 0x000fea0003800200 */
.L_x_3029:
        /* <DEDUP_REMOVED lines=18> */
.L_x_3032:
[----:B------:R-:W-:Y:S05]  /*0aa0*/  BSYNC.RECONVERGENT B0 ;  /* 0x0000000000007941 */ /* 0x000fea0003800200 */
.L_x_3031:
[----:B------:R-:W-:Y:S01]  /*0ab0*/  MOV R171, 0x0 ;  /* 0x0000000000ab7802 */ /* 0x000fe20000000f00 */
[----:B------:R1:W-:Y:S03]  /*0ac0*/  @!P6 ST.E desc[UR4][R6.64], R3 ;  /* 0x000000030600e985 */ /* 0x0003e6000c101904 */
[----:B-12--5:R-:W-:Y:S05]  /*0ad0*/  @P5 RET.REL.NODEC R170 `(_ZN5flash24flash_fwd_splitkv_kernelI23Flash_fwd_kernel_traitsILi96ELi64ELi128ELi4ELb0ELb0EN7cutlass10bfloat16_tE19Flash_kernel_traitsILi96ELi64ELi128ELi4ES3_EELb0ELb0ELb1ELb0ELb0ELb1ELb0ELb0EEEvNS_16Flash_fwd_paramsE) ;  /* 0xfffffff4aa485950 */ /* 0x026fea0003c3ffff */
[----:B------:R-:W-:Y:S02]  /*0ae0*/  MOV R3, 0x7f800000 ;  /* 0x7f80000000037802 */ /* 0x000fe40000000f00 */
[----:B------:R-:W-:-:S03]  /*0af0*/  MOV R171, 0x0 ;  /* 0x0000000000ab7802 */ /* 0x000fc60000000f00 */
[----:B------:R1:W-:Y:S02]  /*0b00*/  ST.E desc[UR4][R6.64+0x80], R3 ;  /* 0x0000800306007985 */ /* 0x0003e4000c101904 */
[----:B-1----:R-:W-:Y:S05]  /*0b10*/  RET.REL.NODEC R170 `(_ZN5flash24flash_fwd_splitkv_kernelI23Flash_fwd_kernel_traitsILi96ELi64ELi128ELi4ELb0ELb0EN7cutlass10bfloat16_tE19Flash_kernel_traitsILi96ELi64ELi128ELi4ES3_EELb0ELb0ELb1ELb0ELb0ELb1ELb0ELb0EEEvNS_16Flash_fwd_paramsE) ;  /* 0xfffffff4aa387950 */ /* 0x002fea0003c3ffff */
.L_x_3028:
        /* <DEDUP_REMOVED lines=103> */
.L_x_3034:
        /* <DEDUP_REMOVED lines=77> */
.L_x_3035:
[----:B------:R-:W-:Y:S05]  /*1660*/  BSYNC.RECONVERGENT B0 ;  /* 0x0000000000007941 */ /* 0x000fea0003800200 */
.L_x_3033:
        /* <DEDUP_REMOVED lines=129> */
.L_x_3038:
[----:B------:R3:W-:Y:S02]  /*1e80*/  STS.128 [R175+0x2000], RZ ;  /* 0x002000ffaf007388 */ /* 0x0007e40000000c00 */
.L_x_3037:
[----:B------:R-:W-:Y:S05]  /*1e90*/  BSYNC.RECONVERGENT B0 ;  /* 0x0000000000007941 */ /* 0x000fea0003800200 */
.L_x_3036:
        /* <DEDUP_REMOVED lines=33> */
.L_x_3041:
[----:B------:R2:W-:Y:S02]  /*20b0*/  STS.128 [R175+0x2800], RZ ;  /* 0x002800ffaf007388 */ /* 0x0005e40000000c00 */
.L_x_3040:
[----:B------:R-:W-:Y:S05]  /*20c0*/  BSYNC.RECONVERGENT B0 ;  /* 0x0000000000007941 */ /* 0x000fea0003800200 */
.L_x_3039:
        /* <DEDUP_REMOVED lines=28> */
.L_x_3044:
[----:B------:R4:W-:Y:S02]  /*2290*/  STS.128 [R175+0x7000], RZ ;  /* 0x007000ffaf007388 */ /* 0x0009e40000000c00 */
.L_x_3043:
[----:B------:R-:W-:Y:S05]  /*22a0*/  BSYNC.RECONVERGENT B0 ;  /* 0x0000000000007941 */ /* 0x000fea0003800200 */
.L_x_3042:
        /* <DEDUP_REMOVED lines=26> */
.L_x_3047:
[----:B------:R4:W-:Y:S02]  /*2450*/  STS.128 [R175+0x7800], RZ ;  /* 0x007800ffaf007388 */ /* 0x0009e40000000c00 */
.L_x_3046:
[----:B------:R-:W-:Y:S05]  /*2460*/  BSYNC.RECONVERGENT B0 ;  /* 0x0000000000007941 */ /* 0x000fea0003800200 */
.L_x_3045:
        /* <DEDUP_REMOVED lines=25> */
.L_x_3050:
[----:B------:R4:W-:Y:S02]  /*2600*/  STS.128 [R175+0x8000], RZ ;  /* 0x008000ffaf007388 */ /* 0x0009e40000000c00 */
.L_x_3049:
[----:B------:R-:W-:Y:S05]  /*2610*/  BSYNC.RECONVERGENT B0 ;  /* 0x0000000000007941 */ /* 0x000fea0003800200 */
.L_x_3048:
        /* <DEDUP_REMOVED lines=26> */
.L_x_3052:
[----:B------:R-:W-:Y:S05]  /*27c0*/  BSYNC.RECONVERGENT B0 ;  /* 0x0000000000007941 */ /* 0x000fea0003800200 */
.L_x_3051:
        /* <DEDUP_REMOVED lines=40> */
.L_x_3055:
[----:B------:R3:W-:Y:S01]  /*2a50*/  STS.128 [R175+0xd000], RZ ;  /* 0x00d000ffaf007388 */ /* 0x0007e20000000c00 */
[----:B------:R-:W-:Y:S05]  /*2a60*/  BRA `(.L_x_3056) ;  /* 0x00000000000c7947 */ /* 0x000fea0003800000 */
.L_x_3054:
[----:B------:R2:W-:Y:S04]  /*2a70*/  STS.128 [R175+0x9000], RZ ;  /* 0x009000ffaf007388 */ /* 0x0005e80000000c00 */
[----:B------:R2:W-:Y:S04]  /*2a80*/  STS.128 [R175+0xb000], RZ ;  /* 0x00b000ffaf007388 */ /* 0x0005e80000000c00 */
[----:B------:R2:W-:Y:S02]  /*2a90*/  STS.128 [R175+0xd000], RZ ;  /* 0x00d000ffaf007388 */ /* 0x0005e40000000c00 */
.L_x_3056:
[----:B------:R-:W-:Y:S05]  /*2aa0*/  BSYNC.RECONVERGENT B0 ;  /* 0x0000000000007941 */ /* 0x000fea0003800200 */
.L_x_3053:
        /* <DEDUP_REMOVED lines=29> */
.L_x_3059:
[----:B------:R2:W-:Y:S02]  /*2c80*/  STS.128 [R175+0xd800], RZ ;  /* 0x00d800ffaf007388 */ /* 0x0005e40000000c00 */
.L_x_3058:
[----:B------:R-:W-:Y:S05]  /*2c90*/  BSYNC.RECONVERGENT B0 ;  /* 0x0000000000007941 */ /* 0x000fea0003800200 */
.L_x_3057:
        /* <DEDUP_REMOVED lines=27> */
.L_x_3062:
[----:B------:R1:W-:Y:S02]  /*2e50*/  STS.128 [R175+0xe000], RZ ;  /* 0x00e000ffaf007388 */ /* 0x0003e40000000c00 */
.L_x_3061:
[----:B------:R-:W-:Y:S05]  /*2e60*/  BSYNC.RECONVERGENT B0 ;  /* 0x0000000000007941 */ /* 0x000fea0003800200 */
.L_x_3060:
        /* <DEDUP_REMOVED lines=31> */
.L_x_3065:
[----:B------:R1:W-:Y:S02]  /*3060*/  STS.128 [R175+0xe800], RZ ;  /* 0x00e800ffaf007388 */ /* 0x0003e40000000c00 */
.L_x_3064:
[----:B------:R-:W-:Y:S05]  /*3070*/  BSYNC.RECONVERGENT B0 ;  /* 0x0000000000007941 */ /* 0x000fea0003800200 */
.L_x_3063:
[----:B------:R-:W5:Y:S01]  /*3080*/  LD.E R115, desc[UR4][R2.64+0x18c] ;  /* 0x00018c0402737980 */ /* 0x000f62000c101900 */
[-C--:B------:R-:W-:Y:S01]  /*3090*/  LEA R157, R157, R4.reuse, 0x1 ;  /* 0x000000049d9d7211 */ /* 0x080fe200078e08ff */
[----:B------:R-:W-:Y:S01]  /*30a0*/  BSSY.RECONVERGENT B1, `(.L_x_3066) ;  /* 0x00001bb000017945 */ /* 0x000fe20003800200 */
[----:B------:R-:W-:Y:S01]  /*30b0*/  LEA R156, R5, R4, 0x1 ;  /* 0x00000004059c7211 */ /* 0x000fe200078e08ff */
[----:B------:R-:W0:Y:S01]  /*30c0*/  LDGDEPBAR ;  /* 0x00000000000079af */ /* 0x000e220000000000 */
[C---:B------:R-:W-:Y:S02]  /*30d0*/  LEA R119, R112.reuse, R157, 0x1 ;  /* 0x0000009d70777211 */ /* 0x040fe400078e08ff */
[----:B------:R-:W-:Y:S01]  /*30e0*/  LEA R5, R112, R156, 0x1 ;  /* 0x0000009c70057211 */ /* 0x000fe200078e08ff */
[----:B------:R-:W-:Y:S01]  /*30f0*/  LDSM.16.M88.4 R44, [R157] ;  /* 0x000000009d2c783b */ /* 0x000fe20000000200 */
[----:B------:R-:W-:-:S03]  /*3100*/  ISETP.NE.AND P6, PT, R6, 0x1, PT ;  /* 0x000000010600780c */ /* 0x000fc60003fc5270 */
[----:B------:R-:W2:Y:S04]  /*3110*/  LDSM.16.M88.4 R32, [R156+0x3000] ;  /* 0x003000009c20783b */ /* 0x000ea80000000200 */
[----:B------:R-:W3:Y:S04]  /*3120*/  LDSM.16.M88.4 R92, [R156+0x3400] ;  /* 0x003400009c5c783b */ /* 0x000ee80000000200 */
[----:B------:R-:W4:Y:S04]  /*3130*/  LDSM.16.M88.4 R84, [R156+0x3800] ;  /* 0x003800009c54783b */ /* 0x000f280000000200 */
[----:B------:R-:W4:Y:S04]  /*3140*/  LDSM.16.M88.4 R76, [R156+0x3c00] ;  /* 0x003c00009c4c783b */ /* 0x000f280000000200 */
[----:B------:R-:W4:Y:S04]  /*3150*/  LDSM.16.M88.4 R68, [R156+0x4000] ;  /* 0x004000009c44783b */ /* 0x000f280000000200 */
[----:B------:R-:W4:Y:S04]  /*3160*/  LDSM.16.M88.4 R60, [R156+0x4400] ;  /* 0x004400009c3c783b */ /* 0x000f280000000200 */
[----:B------:R-:W4:Y:S04]  /*3170*/  LDSM.16.M88.4 R52, [R156+0x4800] ;  /* 0x004800009c34783b */ /* 0x000f280000000200 */
        /* <DEDUP_REMOVED lines=41> */
[----:B------:R-:W-:Y:S07]  /*3410*/  LDSM.16.M88.4 R24, [R157+0x2000] ;  /* 0x002000009d18783b */ /* 0x000fee0000000200 */
[C---:B-1----:R-:W-:Y:S08]  /*3420*/  HMMA.16816.F32.BF16 R64, R8.reuse, R20, R64 ;  /* 0x000000140840723c */ /* 0x042ff00000041840 */
[----:B------:R-:W-:Y:S01]  /*3430*/  HMMA.16816.F32.BF16 R60, R8, R22, R60 ;  /* 0x00000016083c723c */ /* 0x000fe2000004183c */
[----:B------:R-:W1:Y:S07]  /*3440*/  LDSM.16.M88.4 R20, [R156+0x7000] ;  /* 0x007000009c14783b */ /* 0x000e6e0000000200 */
[C---:B----4-:R-:W-:Y:S08]  /*3450*/  HMMA.16816.F32.BF16 R16, R100.reuse, R36, R16 ;  /* 0x000000246410723c */ /* 0x050ff00000041810 */
        /* <DEDUP_REMOVED lines=23> */
[----:B------:R-:W-:-:S02]  /*35d0*/  FMUL.FTZ R123, R19, R115 ;  /* 0x00000073137b7220 */ /* 0x000fc40000410000 */
[----:B------:R4:W2:Y:S01]  /*35e0*/  MUFU.TANH R97, R16 ;  /* 0x0000001000617308 */ /* 0x0008a20000002400 */
[C---:B------:R-:W-:Y:S01]  /*35f0*/  HMMA.16816.F32.BF16 R84, R100.reuse, R98, R84 ;  /* 0x000000626454723c */ /* 0x040fe20000041854 */
[-C--:B------:R-:W-:Y:S02]  /*3600*/  FMUL.FTZ R99, R17, R115.reuse ;  /* 0x0000007311637220 */ /* 0x080fe40000410000 */
        /* <DEDUP_REMOVED lines=8> */
[----:B----4-:R-:W4:Y:S04]  /*3690*/  LDSM.16.M88.4 R16, [R156+0x7800] ;  /* 0x007800009c10783b */ /* 0x010f280000000200 */
        /* <DEDUP_REMOVED lines=12> */
[----:B---3--:R-:W-:Y:S02]  /*3760*/  LDSM.16.M88.4 R32, [R5+0x6000] ;  /* 0x006000000520783b */ /* 0x008fe40000000200 */
[----:B------:R-:W3:Y:S01]  /*3770*/  MUFU.TANH R123, R123 ;  /* 0x0000007b007b7308 */ /* 0x000ee20000002400 */
[C---:B------:R-:W-:Y:S08]  /*3780*/  HMMA.16816.F32.BF16 R108, R24.reuse, R88, R108 ;  /* 0x00000058186c723c */ /* 0x040ff0000004186c */
[C---:B----4-:R-:W-:Y:S08]  /*3790*/  HMMA.16816.F32.BF16 R104, R24.reuse, R16, R104 ;  /* 0x000000101868723c */ /* 0x050ff00000041868 */
[----:B------:R-:W-:Y:S01]  /*37a0*/  HMMA.16816.F32.BF16 R84, R24, R18, R84 ;  /* 0x000000121854723c */ /* 0x000fe20000041854 */
[----:B------:R-:W4:Y:S07]  /*37b0*/  LDSM.16.M88.4 R16, [R156+0x6400] ;  /* 0x006400009c10783b */ /* 0x000f2e0000000200 */
        /* <DEDUP_REMOVED lines=14> */
[----:B----4-:R-:W-:Y:S03]  /*38a0*/  HMMA.16816.F32.BF16 R64, R100, R16, R64 ;  /* 0x000000106440723c */ /* 0x010fe60000041840 */
[-C--:B------:R-:W-:Y:S01]  /*38b0*/  FMUL.FTZ R109, R109, R115.reuse ;  /* 0x000000736d6d7220 */ /* 0x080fe20000410000 */
[-C--:B------:R-:W-:Y:S01]  /*38c0*/  FMUL.FTZ R111, R111, R115.reuse ;  /* 0x000000736f6f7220 */ /* 0x080fe20000410000 */
[-C--:B------:R-:W-:Y:S01]  /*38d0*/  FMUL.FTZ R108, R108, R115.reuse ;  /* 0x000000736c6c7220 */ /* 0x080fe20000410000 */
[----:B------:R-:W-:-:S02]  /*38e0*/  FMUL.FTZ R110, R110, R115 ;  /* 0x000000736e6e7220 */ /* 0x000fc40000410000 */
[----:B------:R-:W-:Y:S01]  /*38f0*/  HMMA.16816.F32.BF16 R60, R100, R18, R60 ;  /* 0x00000012643c723c */ /* 0x000fe2000004183c */
[----:B------:R-:W4:Y:S01]  /*3900*/  LDSM.16.M88.4 R16, [R5+0x6400] ;  /* 0x006400000510783b */ /* 0x000f220000000200 */
[----:B------:R1:W1:Y:S01]  /*3910*/  MUFU.TANH R133, R108 ;  /* 0x0000006c00857308 */ /* 0x0002620000002400 */
[-C--:B------:R-:W-:Y:S01]  /*3920*/  FMUL.FTZ R95, R95, R115.reuse ;  /* 0x000000735f5f7220 */ /* 0x080fe20000410000 */
[----:B------:R-:W-:-:S04]  /*3930*/  FMUL.FTZ R92, R92, R115 ;  /* 0x000000735c5c7220 */ /* 0x000fc80000410000 */
[C---:B------:R-:W-:Y:S02]  /*3940*/  HMMA.16816.F32.BF16 R72, R40.reuse, R32, R72 ;  /* 0x000000202848723c */ /* 0x040fe40000041848 */
[----:B------:R-:W2:Y:S06]  /*3950*/  MUFU.TANH R109, R109 ;  /* 0x0000006d006d7308 */ /* 0x000eac0000002400 */
[----:B------:R-:W-:Y:S01]  /*3960*/  HMMA.16816.F32.BF16 R68, R40, R34, R68 ;  /* 0x000000222844723c */ /* 0x000fe20000041844 */
[----:B------:R-:W-:Y:S01]  /*3970*/  LDSM.16.M88.4 R32, [R5+0x8400] ;  /* 0x008400000520783b */ /* 0x000fe20000000200 */
[----:B------:R2:W2:Y:S06]  /*3980*/  MUFU.TANH R135, R110 ;  /* 0x0000006e00877308 */ /* 0x0004ac0000002400 */
[C---:B-1----:R-:W-:Y:S02]  /*3990*/  HMMA.16816.F32.BF16 R56, R100.reuse, R8, R56 ;  /* 0x000000086438723c */ /* 0x042fe40000041838 */
[----:B------:R-:W1:Y:S06]  /*39a0*/  MUFU.TANH R111, R111 ;  /* 0x0000006f006f7308 */ /* 0x000e6c0000002400 */
[----:B------:R-:W-:Y:S01]  /*39b0*/  HMMA.16816.F32.BF16 R52, R100, R10, R52 ;  /* 0x0000000a6434723c */ /* 0x000fe20000041834 */
[----:B------:R-:W5:Y:S01]  /*39c0*/  LDSM.16.M88.4 R8, [R5+0x6800] ;  /* 0x006800000508783b */ /* 0x000f620000000200 */
[----:B------:R1:W1:Y:S06]  /*39d0*/  MUFU.TANH R137, R92 ;  /* 0x0000005c00897308 */ /* 0x00026c0000002400 */
[C---:B------:R-:W-:Y:S02]  /*39e0*/  HMMA.16816.F32.BF16 R72, R24.reuse, R20, R72 ;  /* 0x000000141848723c */ /* 0x040fe40000041848 */
[----:B------:R-:W1:Y:S06]  /*39f0*/  MUFU.TANH R95, R95 ;  /* 0x0000005f005f7308 */ /* 0x000e6c0000002400 */
[----:B------:R-:W-:Y:S01]  /*3a00*/  HMMA.16816.F32.BF16 R68, R24, R22, R68 ;  /* 0x000000161844723c */ /* 0x000fe20000041844 */
[----:B------:R-:W3:Y:S07]  /*3a10*/  LDSM.16.M88.4 R20, [R156+0x6c00] ;  /* 0x006c00009c14783b */ /* 0x000eee0000000200 */
[C---:B--2---:R-:W-:Y:S08]  /*3a20*/  HMMA.16816.F32.BF16 R80, R12.reuse, R28, R80 ;  /* 0x0000001c0c50723c */ /* 0x044ff00000041850 */
        /* <DEDUP_REMOVED lines=11> */
[-C--:B------:R-:W-:Y:S01]  /*3ae0*/  FMUL.FTZ R79, R79, R115.reuse ;  /* 0x000000734f4f7220 */ /* 0x080fe20000410000 */
[-C--:B------:R-:W-:Y:S01]  /*3af0*/  FMUL.FTZ R76, R76, R115.reuse ;  /* 0x000000734c4c7220 */ /* 0x080fe20000410000 */
[-C--:B------:R-:W-:Y:S02]  /*3b00*/  FMUL.FTZ R78, R78, R115.reuse ;  /* 0x000000734e4e7220 */ /* 0x080fe40000410000 */
[C---:B------:R-:W-:Y:S02]  /*3b10*/  HMMA.16816.F32.BF16 R72, R12.reuse, R36, R72 ;  /* 0x000000240c48723c */ /* 0x040fe40000041848 */
[----:B------:R-:W1:Y:S06]  /*3b20*/  MUFU.TANH R81, R81 ;  /* 0x0000005100517308 */ /* 0x000e6c0000002400 */
[----:B------:R-:W-:Y:S01]  /*3b30*/  HMMA.16816.F32.BF16 R68, R12, R38, R68 ;  /* 0x000000260c44723c */ /* 0x000fe20000041844 */
[----:B------:R-:W1:Y:S01]  /*3b40*/  LDSM.16.M88.4 R36, [R5+0x6c00] ;  /* 0x006c00000524783b */ /* 0x000e620000000200 */
[----:B------:R1:W1:Y:S06]  /*3b50*/  MUFU.TANH R147, R82 ;  /* 0x0000005200937308 */ /* 0x00026c0000002400 */
[----:B-----5:R-:W-:Y:S02]  /*3b60*/  HMMA.16816.F32.BF16 R56, R40, R8, R56 ;  /* 0x000000082838723c */ /* 0x020fe40000041838 */
[----:B------:R-:W1:Y:S01]  /*3b70*/  MUFU.TANH R83, R83 ;  /* 0x0000005300537308 */ /* 0x000e620000002400 */
[-C--:B------:R-:W-:Y:S01]  /*3b80*/  FMUL.FTZ R155, R73, R115.reuse ;  /* 0x00000073499b7220 */ /* 0x080fe20000410000 */
[-C--:B------:R-:W-:Y:S01]  /*3b90*/  FMUL.FTZ R73, R74, R115.reuse ;  /* 0x000000734a497220 */ /* 0x080fe20000410000 */
[-C--:B------:R-:W-:Y:S01]  /*3ba0*/  FMUL.FTZ R75, R75, R115.reuse ;  /* 0x000000734b4b7220 */ /* 0x080fe20000410000 */
[----:B------:R-:W-:-:S02]  /*3bb0*/  FMUL.FTZ R72, R72, R115 ;  /* 0x0000007348487220 */ /* 0x000fc40000410000 */
[----:B------:R-:W-:Y:S01]  /*3bc0*/  HMMA.16816.F32.BF16 R52, R40, R10, R52 ;  /* 0x0000000a2834723c */ /* 0x000fe20000041834 */
[----:B------:R-:W5:Y:S01]  /*3bd0*/  LDSM.16.M88.4 R8, [R156+0x8c00] ;  /* 0x008c00009c08783b */ /* 0x000f620000000200 */
[----:B------:R1:W1:Y:S01]  /*3be0*/  MUFU.TANH R149, R76 ;  /* 0x0000004c00957308 */ /* 0x0002620000002400 */
[-C--:B------:R-:W-:Y:S01]  /*3bf0*/  FMUL.FTZ R69, R69, R115.reuse ;  /* 0x0000007345457220 */ /* 0x080fe20000410000 */
[----:B------:R-:W-:-:S04]  /*3c00*/  FMUL.FTZ R68, R68, R115 ;  /* 0x0000007344447220 */ /* 0x000fc80000410000 */
[C---:B---3--:R-:W-:Y:S01]  /*3c10*/  HMMA.16816.F32.BF16 R48, R100.reuse, R20, R48 ;  /* 0x000000146430723c */ /* 0x048fe20000041830 */
[----:B------:R-:W-:Y:S01]  /*3c20*/  FMUL.FTZ R21, R70, R115 ;  /* 0x0000007346157220 */ /* 0x000fe20000410000 */
[----:B------:R-:W3:Y:S06]  /*3c30*/  MUFU.TANH R77, R77 ;  /* 0x0000004d004d7308 */ /* 0x000eec0000002400 */
[----:B------:R-:W-:Y:S02]  /*3c40*/  HMMA.16816.F32.BF16 R44, R100, R22, R44 ;  /* 0x00000016642c723c */ /* 0x000fe4000004182c */
[----:B------:R1:W1:Y:S06]  /*3c50*/  MUFU.TANH R151, R78 ;  /* 0x0000004e00977308 */ /* 0x00026c0000002400 */
[C---:B--2---:R-:W-:Y:S02]  /*3c60*/  HMMA.16816.F32.BF16 R64, R24.reuse, R28, R64 ;  /* 0x0000001c1840723c */ /* 0x044fe40000041840 */
[----:B------:R-:W2:Y:S06]  /*3c70*/  MUFU.TANH R79, R79 ;  /* 0x0000004f004f7308 */ /* 0x000eac0000002400 */
[C---:B------:R-:W-:Y:S01]  /*3c80*/  HMMA.16816.F32.BF16 R60, R24.reuse, R30, R60 ;  /* 0x0000001e183c723c */ /* 0x040fe2000004183c */
[----:B------:R-:W3:Y:S01]  /*3c90*/  LDSM.16.M88.4 R28, [R5+0x8800] ;  /* 0x00880000051c783b */ /* 0x000ee20000000200 */
[----:B------:R1:W1:Y:S06]  /*3ca0*/  MUFU.TANH R153, R72 ;  /* 0x0000004800997308 */ /* 0x00026c0000002400 */
[C---:B----4-:R-:W-:Y:S02]  /*3cb0*/  HMMA.16816.F32.BF16 R56, R24.reuse, R16, R56 ;  /* 0x000000101838723c */ /* 0x050fe40000041838 */
[----:B------:R-:W4:Y:S06]  /*3cc0*/  MUFU.TANH R155, R155 ;  /* 0x0000009b009b7308 */ /* 0x000f2c0000002400 */
[----:B------:R-:W-:Y:S01]  /*3cd0*/  HMMA.16816.F32.BF16 R52, R24, R18, R52 ;  /* 0x000000121834723c */ /* 0x000fe20000041834 */
[----:B------:R-:W2:Y:S01]  /*3ce0*/  LDSM.16.M88.4 R16, [R5+0x8c00] ;  /* 0x008c00000510783b */ /* 0x000ea20000000200 */
[----:B------:R-:W2:Y:S01]  /*3cf0*/  MUFU.TANH R73, R73 ;  /* 0x0000004900497308 */ /* 0x000ea20000002400 */
[----:B------:R-:W-:-:S05]  /*3d00*/  DEPBAR.LE SB0, 0x0 ;  /* 0x000080000000791a */ /* 0x000fca0000000000 */
[C---:B-1----:R-:W-:Y:S02]  /*3d10*/  HMMA.16816.F32.BF16 R48, R40.reuse, R36, R48 ;  /* 0x000000242830723c */ /* 0x042fe40000041830 */
[----:B------:R-:W1:Y:S06]  /*3d20*/  MUFU.TANH R75, R75 ;  /* 0x0000004b004b7308 */ /* 0x000e6c0000002400 */
[----:B------:R-:W-:Y:S02]  /*3d30*/  HMMA.16816.F32.BF16 R44, R40, R38, R44 ;  /* 0x00000026282c723c */ /* 0x000fe4000004182c */
[----:B------:R1:W1:Y:S06]  /*3d40*/  MUFU.TANH R167, R68 ;  /* 0x0000004400a77308 */ /* 0x00026c0000002400 */
[----:B------:R-:W-:Y:S01]  /*3d50*/  HMMA.16816.F32.BF16 R104, R12, R88, R104 ;  /* 0x000000580c68723c */ /* 0x000fe20000041868 */
[-C--:B------:R-:W-:Y:S01]  /*3d60*/  FMUL.FTZ R89, R93, R115.reuse ;  /* 0x000000735d597220 */ /* 0x080fe20000410000 */
[-C--:B------:R-:W-:Y:S01]  /*3d70*/  FMUL.FTZ R93, R94, R115.reuse ;  /* 0x000000735e5d7220 */ /* 0x080fe20000410000 */
[----:B------:R-:W1:Y:S05]  /*3d80*/  MUFU.TANH R69, R69 ;  /* 0x0000004500457308 */ /* 0x000e6a0000002400 */
[C---:B-----5:R-:W-:Y:S03]  /*3d90*/  HMMA.16816.F32.BF16 R48, R24.reuse, R8, R48 ;  /* 0x000000081830723c */ /* 0x060fe60000041830 */
[----:B------:R-:W1:Y:S05]  /*3da0*/  MUFU.TANH R89, R89 ;  /* 0x0000005900597308 */ /* 0x000e6a0000002400 */
[----:B------:R-:W-:Y:S03]  /*3db0*/  HMMA.16816.F32.BF16 R44, R24, R10, R44 ;  /* 0x0000000a182c723c */ /* 0x000fe6000004182c */
[-C--:B------:R-:W-:Y:S01]  /*3dc0*/  FMUL.FTZ R107, R107, R115.reuse ;  /* 0x000000736b6b7220 */ /* 0x080fe20000410000 */
[-C--:B------:R-:W-:Y:S01]  /*3dd0*/  FMUL.FTZ R104, R104, R115.reuse ;  /* 0x0000007368687220 */ /* 0x080fe20000410000 */
[----:B------:R-:W1:Y:S03]  /*3de0*/  MUFU.TANH R93, R93 ;  /* 0x0000005d005d7308 */ /* 0x000e660000002400 */
[----:B------:R-:W-:Y:S01]  /*3df0*/  HMMA.16816.F32.BF16 R64, R12, R32, R64 ;  /* 0x000000200c40723c */ /* 0x000fe20000041840 */
[----:B------:R-:W-:-:S04]  /*3e00*/  FMUL.FTZ R33, R71, R115 ;  /* 0x0000007347217220 */ /* 0x000fc80000410000 */
[----:B------:R1:W1:Y:S03]  /*3e10*/  MUFU.TANH R139, R104 ;  /* 0x00000068008b7308 */ /* 0x0002660000002400 */
[----:B------:R-:W-:Y:S01]  /*3e20*/  HMMA.16816.F32.BF16 R84, R12, R90, R84 ;  /* 0x0000005a0c54723c */ /* 0x000fe20000041854 */
[-C--:B------:R-:W-:Y:S01]  /*3e30*/  FMUL.FTZ R91, R105, R115.reuse ;  /* 0x00000073695b7220 */ /* 0x080fe20000410000 */
[----:B------:R-:W-:-:S03]  /*3e40*/  FMUL.FTZ R105, R106, R115 ;  /* 0x000000736a697220 */ /* 0x000fc60000410000 */
[----:B------:R-:W1:Y:S03]  /*3e50*/  MUFU.TANH R107, R107 ;  /* 0x0000006b006b7308 */ /* 0x000e660000002400 */
[C---:B------:R-:W-:Y:S03]  /*3e60*/  HMMA.16816.F32.BF16 R60, R12.reuse, R34, R60 ;  /* 0x000000220c3c723c */ /* 0x040fe6000004183c */
[-C--:B------:R-:W-:Y:S01]  /*3e70*/  FMUL.FTZ R183, R65, R115.reuse ;  /* 0x0000007341b77220 */ /* 0x080fe20000410000 */
[-C--:B------:R-:W-:Y:S01]  /*3e80*/  FMUL.FTZ R65, R66, R115.reuse ;  /* 0x0000007342417220 */ /* 0x080fe20000410000 */
[-C--:B------:R-:W-:Y:S01]  /*3e90*/  FMUL.FTZ R35, R67, R115.reuse ;  /* 0x0000007343237220 */ /* 0x080fe20000410000 */
[-C--:B------:R-:W-:Y:S01]  /*3ea0*/  FMUL.FTZ R64, R64, R115.reuse ;  /* 0x0000007340407220 */ /* 0x080fe20000410000 */
        /* <DEDUP_REMOVED lines=12> */
[----:B------:R1:W1:Y:S01]  /*3f70*/  MUFU.TANH R141, R84 ;  /* 0x00000054008d7308 */ /* 0x0002620000002400 */
[C---:B--2---:R-:W-:Y:S03]  /*3f80*/  HMMA.16816.F32.BF16 R48, R12.reuse, R16, R48 ;  /* 0x000000100c30723c */ /* 0x044fe60000041830 */
[-C--:B------:R-:W-:Y:S01]  /*3f90*/  FMUL.FTZ R57, R57, R115.reuse ;  /* 0x0000007339397220 */ /* 0x080fe20000410000 */
[-C--:B------:R-:W-:Y:S01]  /*3fa0*/  FMUL.FTZ R31, R58, R115.reuse ;  /* 0x000000733a1f7220 */ /* 0x080fe20000410000 */
[-C--:B------:R-:W-:Y:S01]  /*3fb0*/  FMUL.FTZ R39, R59, R115.reuse ;  /* 0x000000733b277220 */ /* 0x080fe20000410000 */
[-C--:B------:R-:W-:Y:S01]  /*3fc0*/  FMUL.FTZ R56, R56, R115.reuse ;  /* 0x0000007338387220 */ /* 0x080fe20000410000 */
[----:B------:R-:W2:Y:S01]  /*3fd0*/  MUFU.TANH R85, R85 ;  /* 0x0000005500557308 */ /* 0x000ea20000002400 */
[----:B------:R-:W-:Y:S03]  /*3fe0*/  HMMA.16816.F32.BF16 R44, R12, R18, R44 ;  /* 0x000000120c2c723c */ /* 0x000fe6000004182c */
[-C--:B------:R-:W-:Y:S01]  /*3ff0*/  FMUL.FTZ R5, R52, R115.reuse ;  /* 0x0000007334057220 */ /* 0x080fe20000410000 */
[-C--:B------:R-:W-:Y:S01]  /*4000*/  FMUL.FTZ R11, R53, R115.reuse ;  /* 0x00000073350b7220 */ /* 0x080fe20000410000 */
[-C--:B------:R-:W-:Y:S01]  /*4010*/  FMUL.FTZ R17, R54, R115.reuse ;  /* 0x0000007336117220 */ /* 0x080fe20000410000 */
[-C--:B------:R-:W-:Y:S01]  /*4020*/  FMUL.FTZ R25, R55, R115.reuse ;  /* 0x0000007337197220 */ /* 0x080fe20000410000 */
[----:B------:R1:W1:Y:S04]  /*4030*/  MUFU.TANH R143, R86 ;  /* 0x00000056008f7308 */ /* 0x0002680000002400 */
        /* <DEDUP_REMOVED lines=8> */
[----:B------:R-:W-:Y:S01]  /*40c0*/  FMUL.FTZ R44, R44, R115 ;  /* 0x000000732c2c7220 */ /* 0x000fe20000410000 */
        /* <DEDUP_REMOVED lines=41> */
.L_x_3069:
[----:B------:R-:W2:Y:S01]  /*4360*/  LD.E R20, desc[UR4][R2.64+0x170] ;  /* 0x0001700402147980 */ /* 0x000ea2000c101900 */
[----:B------:R-:W-:Y:S02]  /*4370*/  LEA R16, R6, 0xffffff00, 0x7 ;  /* 0xffffff0006107811 */ /* 0x000fe400078e38ff */
[----:B------:R-:W-:Y:S01]  /*4380*/  IABS R10, R173 ;  /* 0x000000ad000a7213 */ /* 0x000fe20000000000 */
[----:B------:R-:W3:Y:S01]  /*4390*/  LD.E.64 R54, desc[UR4][R2.64+0x20] ;  /* 0x0000200402367980 */ /* 0x000ee2000c101b00 */
        /* <DEDUP_REMOVED lines=10> */
[----:B--2---:R-:W-:Y:S01]  /*4440*/  IMAD.MOV R51, RZ, RZ, -R53 ;  /* 0x000000ffff337224 */ /* 0x004fe200078e0a35 */
        /* <DEDUP_REMOVED lines=18> */
[----:B------:R-:W-:Y:S02]  /*4570*/  ISETP.GE.U32.AND P5, PT, R47, R12, PT ;  /* 0x0000000c2f00720c */ /* 0x000fe40003fa6070 */
[----:B------:R-:W-:-:S09]  /*4580*/  LOP3.LUT R51, RZ, R20, RZ, 0x33, !PT ;  /* 0x00000014ff337212 */ /* 0x000fd200078e33ff */
[----:B------:R-:W-:Y:S02]  /*4590*/  @P4 IADD3 R14, PT, PT, R14, 0x1, RZ ;  /* 0x000000010e0e4810 */ /* 0x000fe40007ffe0ff */
[----:B------:R-:W-:-:S03]  /*45a0*/  @P5 VIADD R18, R18, 0x1 ;  /* 0x0000000112125836 */ /* 0x000fc60000000000 */
        /* <DEDUP_REMOVED lines=23> */
.L_x_3070:
[----:B------:R-:W-:Y:S05]  /*4720*/  BSYNC.RECONVERGENT B0 ;  /* 0x0000000000007941 */ /* 0x000fea0003800200 */
.L_x_3068:
        /* <DEDUP_REMOVED lines=19> */
[----:B--2---:R-:W-:Y:S02]  /*4860*/  @!P1 IMAD.MOV.U32 R50, RZ, RZ, R166 ;  /* 0x000000ffff329224 */ /* 0x004fe400078e00a6 */
[----:B------:R-:W-:-:S05]  /*4870*/  @!P1 IMAD.MOV.U32 R51, RZ, RZ, R165 ;  /* 0x000000ffff339224 */ /* 0x000fca00078e00a5 */
[----:B------:R-:W-:Y:S01]  /*4880*/  @!PT LDS RZ, [RZ] ;  /* 0x00000000fffff984 */ /* 0x000fe20000000800 */
[----:B------:R-:W-:Y:S01]  /*4890*/  @!PT LDS RZ, [RZ] ;  /* 0x00000000fffff984 */ /* 0x000fe20000000800 */
[----:B------:R-:W-:Y:S01]  /*48a0*/  @!PT LDS RZ, [RZ] ;  /* 0x00000000fffff984 */ /* 0x000fe20000000800 */
[----:B------:R2:W-:Y:S04]  /*48b0*/  @!P1 LDGSTS.E.BYPASS.LTC128B.128 [R175+0x5000], desc[UR4][R50.64+0x40] ;  /* 0x0500004032af9fae */ /* 0x0005e8000b981a04 */
[----:B------:R3:W-:Y:S01]  /*48c0*/  @P1 STS.128 [R175+0x5000], RZ ;  /* 0x005000ffaf001388 */ /* 0x0007e20000000c00 */
[----:B--2---:R-:W-:Y:S02]  /*48d0*/  @!P0 IMAD.MOV.U32 R50, RZ, RZ, R166 ;  /* 0x000000ffff328224 */ /* 0x004fe400078e00a6 */
        /* <DEDUP_REMOVED lines=52> */
.L_x_3072:
[----:B------:R4:W-:Y:S02]  /*4c20*/  STS.128 [R175+0x8800], RZ ;  /* 0x008800ffaf007388 */ /* 0x0009e40000000c00 */
.L_x_3073:
[----:B------:R-:W-:Y:S05]  /*4c30*/  BSYNC.RECONVERGENT B0 ;  /* 0x0000000000007941 */ /* 0x000fea0003800200 */
.L_x_3071:
[----:B------:R-:W0:Y:S02]  /*4c40*/  LDGDEPBAR ;  /* 0x00000000000079af */ /* 0x000e240000000000 */
.L_x_3067:
[----:B------:R-:W-:Y:S05]  /*4c50*/  BSYNC.RECONVERGENT B1 ;  /* 0x0000000000017941 */ /* 0x000fea0003800200 */
.L_x_3066:
[----:B------:R-:W-:Y:S01]  /*4c60*/  IMAD.SHL.U32 R34, R118, 0x2, RZ ;  /* 0x0000000276227824 */ /* 0x000fe200078e00ff */
[----:B------:R-:W-:-:S04]  /*4c70*/  LOP3.LUT R32, R120, 0x7, RZ, 0xc0, !PT ;  /* 0x0000000778207812 */ /* 0x000fc800078ec0ff */
[----:B---3--:R-:W-:Y:S02]  /*4c80*/  LOP3.LUT R47, R32, 0x1f0, R7, 0xf8, !PT ;  /* 0x000001f0202f7812 */ /* 0x008fe400078ef807 */
[----:B------:R-:W-:Y:S02]  /*4c90*/  LOP3.LUT R34, R34, 0x6, RZ, 0xc0, !PT ;  /* 0x0000000622227812 */ /* 0x000fe400078ec0ff */
[----:B------:R-:W-:-:S03]  /*4ca0*/  IADD3 R47, PT, PT, -R117, R47, R176 ;  /* 0x0000002f752f7210 */ /* 0x000fc60007ffe1b0 */
[----:B------:R-:W-:Y:S02]  /*4cb0*/  IMAD.IADD R50, R173, 0x1, R34 ;  /* 0x00000001ad327824 */ /* 0x000fe400078e0222 */
[----:B------:R-:W-:Y:S02]  /*4cc0*/  IMAD.IADD R47, R47, 0x1, R116 ;  /* 0x000000012f2f7824 */ /* 0x000fe400078e0274 */
[C---:B------:R-:W-:Y:S01]  /*4cd0*/  VIADD R10, R50.reuse, 0x28 ;  /* 0x00000028320a7836 */ /* 0x040fe20000000000 */
[C---:B------:R-:W-:Y:S01]  /*4ce0*/  ISETP.GE.AND P1, PT, R50.reuse, R116, PT ;  /* 0x000000743200720c */ /* 0x040fe20003f26270 */
[----:B------:R-:W-:Y:S02]  /*4cf0*/  VIADD R40, R50, 0x29 ;  /* 0x0000002932287836 */ /* 0x000fe40000000000 */
[C---:B------:R-:W-:Y:S02]  /*4d00*/  IMAD.IADD R36, R47.reuse, 0x1, -R10 ;  /* 0x000000012f247824 */ /* 0x040fe400078e0a0a */
[----:B------:R-:W-:-:S02]  /*4d10*/  IMAD.IADD R24, R47, 0x1, -R40 ;  /* 0x000000012f187824 */ /* 0x000fc400078e0a28 */
[C---:B------:R-:W-:Y:S01]  /*4d20*/  VIADD R80, R50.reuse, 0x38 ;  /* 0x0000003832507836 */ /* 0x040fe20000000000 */
[----:B------:R-:W-:Y:S01]  /*4d30*/  IABS R36, R36 ;  /* 0x0000002400247213 */ /* 0x000fe20000000000 */
[C---:B------:R-:W-:Y:S01]  /*4d40*/  VIADD R72, R50.reuse, 0x49 ;  /* 0x0000004932487836 */ /* 0x040fe20000000000 */
[----:B------:R-:W-:Y:S01]  /*4d50*/  IABS R24, R24 ;  /* 0x0000001800187213 */ /* 0x000fe20000000000 */
[----:B------:R-:W-:Y:S01]  /*4d60*/  IMAD.IADD R48, R47, 0x1, -R80 ;  /* 0x000000012f307824 */ /* 0x000fe200078e0a50 */
[----:B------:R-:W-:Y:S01]  /*4d70*/  I2FP.F32.S32 R36, R36 ;  /* 0x0000002400247245 */ /* 0x000fe20000201400 */
[C---:B------:R-:W-:Y:S01]  /*4d80*/  VIADD R66, R50.reuse, 0x50 ;  /* 0x0000005032427836 */ /* 0x040fe20000000000 */
[----:B------:R-:W-:Y:S01]  /*4d90*/  I2FP.F32.S32 R24, R24 ;  /* 0x0000001800187245 */ /* 0x000fe20000201400 */
[----:B-1----:R-:W-:Y:S01]  /*4da0*/  VIADD R64, R50, 0x58 ;  /* 0x0000005832407836 */ /* 0x002fe20000000000 */
[----:B------:R-:W-:Y:S01]  /*4db0*/  IABS R48, R48 ;  /* 0x0000003000307213 */ /* 0x000fe20000000000 */
[----:B------:R-:W-:Y:S01]  /*4dc0*/  FFMA.FTZ R141, -R0, R36, R141 ;  /* 0x00000024008d7223 */ /* 0x000fe2000001018d */
[----:B------:R-:W-:-:S02]  /*4dd0*/  VIADD R36, R50, 0x40 ;  /* 0x0000004032247836 */ /* 0x000fc40000000000 */
[C---:B------:R-:W-:Y:S01]  /*4de0*/  FFMA.FTZ R85, -R0.reuse, R24, R85 ;  /* 0x0000001800557223 */ /* 0x040fe20000010155 */
[----:B------:R-:W-:Y:S01]  /*4df0*/  I2FP.F32.S32 R48, R48 ;  /* 0x0000003000307245 */ /* 0x000fe20000201400 */
[C---:B------:R-:W-:Y:S02]  /*4e00*/  IMAD.IADD R152, R47.reuse, 0x1, -R64 ;  /* 0x000000012f987824 */ /* 0x040fe400078e0a40 */
[C---:B------:R-:W-:Y:S02]  /*4e10*/  IMAD.IADD R24, R47.reuse, 0x1, -R36 ;  /* 0x000000012f187824 */ /* 0x040fe400078e0a24 */
[----:B------:R-:W-:Y:S01]  /*4e20*/  FFMA.FTZ R149, -R0, R48, R149 ;  /* 0x0000003000957223 */ /* 0x000fe20000010195 */
[C---:B------:R-:W-:Y:S01]  /*4e30*/  IMAD.IADD R48, R47.reuse, 0x1, -R72 ;  /* 0x000000012f307824 */ /* 0x040fe200078e0a48 */
[----:B------:R-:W-:Y:S01]  /*4e40*/  IABS R152, R152 ;  /* 0x0000009800987213 */ /* 0x000fe20000000000 */
[C---:B------:R-:W-:Y:S01]  /*4e50*/  VIADD R68, R50.reuse, 0x8 ;  /* 0x0000000832447836 */ /* 0x040fe20000000000 */
[----:B------:R-:W-:Y:S01]  /*4e60*/  IABS R24, R24 ;  /* 0x0000001800187213 */ /* 0x000fe20000000000 */
[C---:B------:R-:W-:Y:S01]  /*4e70*/  VIADD R56, R50.reuse, 0x60 ;  /* 0x0000006032387836 */ /* 0x040fe20000000000 */
[----:B------:R-:W-:Y:S01]  /*4e80*/  IABS R48, R48 ;  /* 0x0000003000307213 */ /* 0x000fe20000000000 */
[C---:B------:R-:W-:Y:S01]  /*4e90*/  VIADD R14, R50.reuse, 0x1 ;  /* 0x00000001320e7836 */ /* 0x040fe20000000000 */
[----:B------:R-:W-:Y:S01]  /*4ea0*/  I2FP.F32.S32 R24, R24 ;  /* 0x0000001800187245 */ /* 0x000fe20000201400 */
[C---:B------:R-:W-:Y:S01]  /*4eb0*/  VIADD R16, R50.reuse, 0x11 ;  /* 0x0000001132107836 */ /* 0x040fe20000000000 */
[----:B------:R-:W-:Y:S01]  /*4ec0*/  I2FP.F32.S32 R48, R48 ;  /* 0x0000003000307245 */ /* 0x000fe20000201400 */
[----:B------:R-:W-:Y:S01]  /*4ed0*/  VIADD R22, R50, 0x10 ;  /* 0x0000001032167836 */ /* 0x000fe20000000000 */
[----:B------:R-:W-:Y:S01]  /*4ee0*/  I2FP.F32.S32 R152, R152 ;  /* 0x0000009800987245 */ /* 0x000fe20000201400 */
[----:B------:R-:W-:Y:S01]  /*4ef0*/  FFMA.FTZ R153, -R0, R24, R153 ;  /* 0x0000001800997223 */ /* 0x000fe20000010199 */
[----:B------:R-:W-:-:S02]  /*4f00*/  IMAD.IADD R24, R47, 0x1, -R66 ;  /* 0x000000012f187824 */ /* 0x000fc400078e0a42 */
[----:B------:R-:W-:Y:S01]  /*4f10*/  FFMA.FTZ R69, -R0, R48, R69 ;  /* 0x0000003000457223 */ /* 0x000fe20000010145 */
[----:B------:R-:W-:Y:S01]  /*4f20*/  ISETP.GE.AND P5, PT, R68, R116, PT ;  /* 0x000000744400720c */ /* 0x000fe20003fa6270 */
[C---:B------:R-:W-:Y:S02]  /*4f30*/  IMAD.IADD R48, R47.reuse, 0x1, -R56 ;  /* 0x000000012f307824 */ /* 0x040fe400078e0a38 */
[----:B------:R-:W-:Y:S01]  /*4f40*/  FFMA.FTZ R152, -R0, R152, R37 ;  /* 0x0000009800987223 */ /* 0x000fe20000010125 */
[----:B------:R-:W-:Y:S01]  /*4f50*/  IABS R24, R24 ;  /* 0x0000001800187213 */ /* 0x000fe20000000000 */
[C---:B------:R-:W-:Y:S01]  /*4f60*/  IMAD.IADD R68, R47.reuse, 0x1, -R68 ;  /* 0x000000012f447824 */ /* 0x040fe200078e0a44 */
[----:B------:R-:W-:Y:S01]  /*4f70*/  ISETP.GE.AND P0, PT, R14, R116, PT ;  /* 0x000000740e00720c */ /* 0x000fe20003f06270 */
[C---:B------:R-:W-:Y:S01]  /*4f80*/  VIADD R37, R47.reuse, 0x8 ;  /* 0x000000082f257836 */ /* 0x040fe20000000000 */
[----:B------:R-:W-:Y:S01]  /*4f90*/  I2FP.F32.S32 R24, R24 ;  /* 0x0000001800187245 */ /* 0x000fe20000201400 */
[C---:B------:R-:W-:Y:S01]  /*4fa0*/  IMAD.IADD R8, R47.reuse, 0x1, -R14 ;  /* 0x000000012f087824 */ /* 0x040fe200078e0a0e */
[----:B------:R-:W-:Y:S01]  /*4fb0*/  IABS R48, R48 ;  /* 0x0000003000307213 */ /* 0x000fe20000000000 */
[C---:B------:R-:W-:Y:S01]  /*4fc0*/  IMAD.IADD R62, R47.reuse, 0x1, -R16 ;  /* 0x000000012f3e7824 */ /* 0x040fe200078e0a10 */
[----:B------:R-:W-:Y:S01]  /*4fd0*/  ISETP.GE.AND P2, PT, R16, R116, PT ;  /* 0x000000741000720c */ /* 0x000fe20003f46270 */
[----:B------:R-:W-:Y:S01]  /*4fe0*/  FFMA.FTZ R71, -R0, R24, R71 ;  /* 0x0000001800477223 */ /* 0x000fe20000010147 */
[----:B------:R-:W-:Y:S01]  /*4ff0*/  IMAD.IADD R24, R47, 0x1, -R50 ;  /* 0x000000012f187824 */ /* 0x000fe200078e0a32 */
[----:B------:R-:W-:Y:S01]  /*5000*/  IABS R68, R68 ;  /* 0x0000004400447213 */ /* 0x000fe20000000000 */
[C---:B------:R-:W-:Y:S01]  /*5010*/  IMAD.IADD R14, R37.reuse, 0x1, -R14 ;  /* 0x00000001250e7824 */ /* 0x040fe200078e0a0e */
[----:B------:R-:W-:Y:S01]  /*5020*/  ISETP.GE.AND P3, PT, R22, R116, PT ;  /* 0x000000741600720c */ /* 0x000fe20003f66270 */
[----:B------:R-:W-:Y:S01]  /*5030*/  IMAD.IADD R16, R37, 0x1, -R16 ;  /* 0x0000000125107824 */ /* 0x000fe200078e0a10 */
[----:B------:R-:W-:Y:S01]  /*5040*/  IABS R24, R24 ;  /* 0x0000001800187213 */ /* 0x000fe20000000000 */
[--C-:B------:R-:W-:Y:S01]  /*5050*/  IMAD.IADD R28, R47, 0x1, -R22.reuse ;  /* 0x000000012f1c7824 */ /* 0x100fe200078e0a16 */
[----:B------:R-:W-:Y:S01]  /*5060*/  I2FP.F32.S32 R48, R48 ;  /* 0x0000003000307245 */ /* 0x000fe20000201400 */
[----:B------:R-:W-:Y:S01]  /*5070*/  IMAD.IADD R22, R37, 0x1, -R22 ;  /* 0x0000000125167824 */ /* 0x000fe200078e0a16 */
[----:B------:R-:W-:Y:S01]  /*5080*/  I2FP.F32.S32 R68, R68 ;  /* 0x0000004400447245 */ /* 0x000fe20000201400 */
[----:B------:R-:W-:Y:S01]  /*5090*/  VIADD R30, R50, 0x20 ;  /* 0x00000020321e7836 */ /* 0x000fe20000000000 */
[----:B------:R-:W-:Y:S01]  /*50a0*/  I2FP.F32.S32 R24, R24 ;  /* 0x0000001800187245 */ /* 0x000fe20000201400 */
[C---:B------:R-:W-:Y:S01]  /*50b0*/  FFMA.FTZ R61, -R0.reuse, R48, R61 ;  /* 0x00000030003d7223 */ /* 0x040fe2000001013d */
[----:B------:R-:W-:Y:S01]  /*50c0*/  IABS R14, R14 ;  /* 0x0000000e000e7213 */ /* 0x000fe20000000000 */
[C---:B------:R-:W-:Y:S01]  /*50d0*/  FFMA.FTZ R68, -R0.reuse, R68, R125 ;  /* 0x0000004400447223 */ /* 0x040fe2000001017d */
[----:B------:R-:W-:Y:S01]  /*50e0*/  IABS R16, R16 ;  /* 0x0000001000107213 */ /* 0x000fe20000000000 */
[----:B------:R-:W-:Y:S01]  /*50f0*/  FFMA.FTZ R129, -R0, R24, R129 ;  /* 0x0000001800817223 */ /* 0x000fe20000010181 */
[----:B------:R-:W-:Y:S01]  /*5100*/  IABS R22, R22 ;  /* 0x0000001600167213 */ /* 0x000fe20000000000 */
[--C-:B------:R-:W-:Y:S01]  /*5110*/  IMAD.IADD R124, R47, 0x1, -R30.reuse ;  /* 0x000000012f7c7824 */ /* 0x100fe200078e0a1e */
[----:B------:R-:W-:Y:S01]  /*5120*/  I2FP.F32.S32 R14, R14 ;  /* 0x0000000e000e7245 */ /* 0x000fe20000201400 */
[C---:B------:R-:W-:Y:S01]  /*5130*/  VIADD R58, R50.reuse, 0x59 ;  /* 0x00000059323a7836 */ /* 0x040fe20000000000 */
[----:B------:R-:W-:Y:S01]  /*5140*/  I2FP.F32.S32 R48, R16 ;  /* 0x0000001000307245 */ /* 0x000fe20000201400 */
[----:B------:R-:W-:Y:S01]  /*5150*/  VIADD R12, R50, 0x9 ;  /* 0x00000009320c7836 */ /* 0x000fe20000000000 */
[----:B------:R-:W-:Y:S01]  /*5160*/  I2FP.F32.S32 R86, R22 ;  /* 0x0000001600567245 */ /* 0x000fe20000201400 */
[----:B------:R-:W-:Y:S01]  /*5170*/  FFMA.FTZ R22, -R0, R14, R123 ;  /* 0x0000000e00167223 */ /* 0x000fe2000001017b */
[----:B------:R-:W-:Y:S01]  /*5180*/  FSEL R68, R68, -INF , !P5 ;  /* 0xff80000044447808 */ /* 0x000fe20006800000 */
[----:B------:R-:W-:Y:S01]  /*5190*/  FFMA.FTZ R111, -R0, R48, R111 ;  /* 0x00000030006f7223 */ /* 0x000fe2000001016f */
[----:B------:R-:W-:Y:S01]  /*51a0*/  FSEL R14, R129, -INF , !P5 ;  /* 0xff800000810e7808 */ /* 0x000fe20006800000 */
[----:B------:R-:W-:Y:S01]  /*51b0*/  IMAD.IADD R48, R37, 0x1, -R30 ;  /* 0x0000000125307824 */ /* 0x000fe200078e0a1e */
[-C--:B------:R-:W-:Y:S01]  /*51c0*/  ISETP.GE.AND P5, PT, R30, R116.reuse, PT ;  /* 0x000000741e00720c */ /* 0x080fe20003fa6270 */
[C---:B------:R-:W-:Y:S01]  /*51d0*/  IMAD.IADD R150, R47.reuse, 0x1, -R58 ;  /* 0x000000012f967824 */ /* 0x040fe200078e0a3a */
[----:B------:R-:W3:Y:S01]  /*51e0*/  LD.E R30, desc[UR4][R2.64+0xdc] ;  /* 0x0000dc04021e7980 */ /* 0x000ee2000c101900 */
[--C-:B------:R-:W-:Y:S01]  /*51f0*/  IMAD.IADD R60, R47, 0x1, -R12.reuse ;  /* 0x000000012f3c7824 */ /* 0x100fe200078e0a0c */
[----:B------:R-:W-:Y:S01]  /*5200*/  ISETP.GE.AND P4, PT, R12, R116, PT ;  /* 0x000000740c00720c */ /* 0x000fe20003f86270 */
[C---:B------:R-:W-:Y:S01]  /*5210*/  VIADD R84, R50.reuse, 0x30 ;  /* 0x0000003032547836 */ /* 0x040fe20000000000 */
[----:B------:R-:W-:Y:S01]  /*5220*/  IABS R150, R150 ;  /* 0x0000009600967213 */ /* 0x000fe20000000000 */
[----:B------:R-:W-:Y:S01]  /*5230*/  IMAD.IADD R12, R37, 0x1, -R12 ;  /* 0x00000001250c7824 */ /* 0x000fe200078e0a0c */
[----:B------:R-:W-:Y:S01]  /*5240*/  IABS R8, R8 ;  /* 0x0000000800087213 */ /* 0x000fe20000000000 */
[----:B------:R-:W-:Y:S01]  /*5250*/  IMAD.IADD R51, R47, 0x1, -R84 ;  /* 0x000000012f337824 */ /* 0x000fe200078e0a54 */
[----:B------:R-:W-:Y:S01]  /*5260*/  I2FP.F32.S32 R150, R150 ;  /* 0x0000009600967245 */ /* 0x000fe20000201400 */
[C---:B------:R-:W-:Y:S01]  /*5270*/  VIADD R44, R50.reuse, 0x19 ;  /* 0x00000019322c7836 */ /* 0x040fe20000000000 */
[----:B------:R-:W-:Y:S01]  /*5280*/  IABS R60, R60 ;  /* 0x0000003c003c7213 */ /* 0x000fe20000000000 */
[----:B------:R-:W-:Y:S01]  /*5290*/  VIADD R18, R50, 0x21 ;  /* 0x0000002132127836 */ /* 0x000fe20000000000 */
[----:B------:R-:W-:Y:S01]  /*52a0*/  IABS R12, R12 ;  /* 0x0000000c000c7213 */ /* 0x000fe20000000000 */
[C---:B------:R-:W-:Y:S01]  /*52b0*/  FFMA.FTZ R150, -R0.reuse, R150, R29 ;  /* 0x0000009600967223 */ /* 0x040fe2000001011d */
[----:B------:R-:W-:Y:S01]  /*52c0*/  FFMA.FTZ R29, -R0, R24, R97 ;  /* 0x00000018001d7223 */ /* 0x000fe20000010161 */
[----:B------:R-:W-:Y:S01]  /*52d0*/  IMAD.IADD R24, R37, 0x1, -R50 ;  /* 0x0000000125187824 */ /* 0x000fe200078e0a32 */
[----:B------:R-:W-:Y:S01]  /*52e0*/  I2FP.F32.S32 R70, R8 ;  /* 0x0000000800467245 */ /* 0x000fe20000201400 */
[----:B------:R-:W-:Y:S01]  /*52f0*/  VIADD R8, R50, 0x18 ;  /* 0x0000001832087836 */ /* 0x000fe20000000000 */
[----:B------:R-:W-:Y:S01]  /*5300*/  IABS R51, R51 ;  /* 0x0000003300337213 */ /* 0x000fe20000000000 */
[C---:B------:R-:W-:Y:S01]  /*5310*/  IMAD.IADD R20, R47.reuse, 0x1, -R44 ;  /* 0x000000012f147824 */ /* 0x040fe200078e0a2c */
[----:B------:R-:W-:Y:S01]  /*5320*/  IABS R24, R24 ;  /* 0x0000001800187213 */ /* 0x000fe20000000000 */
[C---:B------:R-:W-:Y:S01]  /*5330*/  FFMA.FTZ R70, -R0.reuse, R70, R99 ;  /* 0x0000004600467223 */ /* 0x040fe20000010163 */
[----:B------:R-:W-:Y:S01]  /*5340*/  I2FP.F32.S32 R60, R60 ;  /* 0x0000003c003c7245 */ /* 0x000fe20000201400 */
[C---:B------:R-:W-:Y:S01]  /*5350*/  IMAD.IADD R26, R47.reuse, 0x1, -R8 ;  /* 0x000000012f1a7824 */ /* 0x040fe200078e0a08 */
[----:B------:R-:W-:Y:S01]  /*5360*/  I2FP.F32.S32 R24, R24 ;  /* 0x0000001800187245 */ /* 0x000fe20000201400 */
[C---:B------:R-:W-:Y:S01]  /*5370*/  FFMA.FTZ R16, -R0.reuse, R86, R135 ;  /* 0x0000005600107223 */ /* 0x040fe20000010187 */
[----:B------:R-:W-:Y:S01]  /*5380*/  I2FP.F32.S32 R12, R12 ;  /* 0x0000000c000c7245 */ /* 0x000fe20000201400 */
[C---:B------:R-:W-:Y:S01]  /*5390*/  FFMA.FTZ R60, -R0.reuse, R60, R127 ;  /* 0x0000003c003c7223 */ /* 0x040fe2000001017f */
[----:B------:R-:W-:Y:S01]  /*53a0*/  IABS R28, R28 ;  /* 0x0000001c001c7213 */ /* 0x000fe20000000000 */
[C---:B------:R-:W-:Y:S01]  /*53b0*/  FFMA.FTZ R24, -R0.reuse, R24, R119 ;  /* 0x0000001800187223 */ /* 0x040fe20000010177 */
[----:B------:R-:W-:Y:S01]  /*53c0*/  I2FP.F32.S32 R51, R51 ;  /* 0x0000003300337245 */ /* 0x000fe20000201400 */
[C---:B------:R-:W-:Y:S01]  /*53d0*/  FFMA.FTZ R12, -R0.reuse, R12, R131 ;  /* 0x0000000c000c7223 */ /* 0x040fe20000010183 */
[----:B------:R-:W-:Y:S01]  /*53e0*/  I2FP.F32.S32 R28, R28 ;  /* 0x0000001c001c7245 */ /* 0x000fe20000201400 */
[----:B------:R-:W-:Y:S01]  /*53f0*/  IMAD.IADD R46, R47, 0x1, -R18 ;  /* 0x000000012f2e7824 */ /* 0x000fe200078e0a12 */
[----:B------:R-:W-:Y:S01]  /*5400*/  FSEL R29, R29, -INF , !P1 ;  /* 0xff8000001d1d7808 */ /* 0x000fe20004800000 */
[----:B------:R-:W-:Y:S01]  /*5410*/  FFMA.FTZ R145, -R0, R51, R145 ;  /* 0x0000003300917223 */ /* 0x000fe20000010191 */
[----:B------:R-:W-:Y:S01]  /*5420*/  FSEL R24, R24, -INF , !P1 ;  /* 0xff80000018187808 */ /* 0x000fe20004800000 */
[C---:B------:R-:W-:Y:S01]  /*5430*/  IMAD.IADD R51, R37.reuse, 0x1, -R8 ;  /* 0x0000000125337824 */ /* 0x040fe200078e0a08 */
[----:B------:R-:W-:Y:S01]  /*5440*/  ISETP.GE.AND P1, PT, R8, R116, PT ;  /* 0x000000740800720c */ /* 0x000fe20003f26270 */
[----:B------:R-:W-:Y:S01]  /*5450*/  FFMA.FTZ R28, -R0, R28, R133 ;  /* 0x0000001c001c7223 */ /* 0x000fe20000010185 */
[----:B------:R-:W-:Y:S01]  /*5460*/  FSEL R70, R70, -INF , !P0 ;  /* 0xff80000046467808 */ /* 0x000fe20004000000 */
[C---:B------:R-:W-:Y:S01]  /*5470*/  IMAD.IADD R8, R37.reuse, 0x1, -R44 ;  /* 0x0000000125087824 */ /* 0x040fe200078e0a2c */
[----:B------:R-:W-:Y:S01]  /*5480*/  FSEL R22, R22, -INF , !P0 ;  /* 0xff80000016167808 */ /* 0x000fe20004000000 */
[----:B------:R-:W-:Y:S01]  /*5490*/  VIADD R82, R50, 0x31 ;  /* 0x0000003132527836 */ /* 0x000fe20000000000 */
[-C--:B------:R-:W-:Y:S01]  /*54a0*/  ISETP.GE.AND P0, PT, R44, R116.reuse, PT ;  /* 0x000000742c00720c */ /* 0x080fe20003f06270 */
[----:B------:R-:W-:Y:S01]  /*54b0*/  IMAD.IADD R44, R37, 0x1, -R18 ;  /* 0x00000001252c7824 */ /* 0x000fe200078e0a12 */
[----:B------:R-:W-:Y:S01]  /*54c0*/  FSEL R60, R60, -INF , !P4 ;  /* 0xff8000003c3c7808 */ /* 0x000fe20006000000 */
[----:B------:R-:W-:Y:S01]  /*54d0*/  IMAD.IADD R42, R47, 0x1, -R82 ;  /* 0x000000012f2a7824 */ /* 0x000fe200078e0a52 */
[----:B------:R-:W-:Y:S01]  /*54e0*/  FSEL R12, R12, -INF , !P4 ;  /* 0xff8000000c0c7808 */ /* 0x000fe20006000000 */
[----:B------:R-:W-:Y:S01]  /*54f0*/  VIADD R78, R50, 0x39 ;  /* 0x00000039324e7836 */ /* 0x000fe20000000000 */
[----:B------:R-:W-:Y:S01]  /*5500*/  ISETP.GE.AND P4, PT, R18, R116, PT ;  /* 0x000000741200720c */ /* 0x000fe20003f86270 */
[----:B------:R-:W-:Y:S01]  /*5510*/  IMAD.IADD R18, R37, 0x1, -R10 ;  /* 0x0000000125127824 */ /* 0x000fe200078e0a0a */
[----:B------:R-:W-:Y:S01]  /*5520*/  IABS R62, R62 ;  /* 0x0000003e003e7213 */ /* 0x000fe20000000000 */
[----:B------:R-:W-:Y:S01]  /*5530*/  VIADD R74, R50, 0x48 ;  /* 0x00000048324a7836 */ /* 0x000fe20000000000 */
[----:B------:R-:W-:Y:S01]  /*5540*/  FSEL R28, R28, -INF , !P3 ;  /* 0xff8000001c1c7808 */ /* 0x000fe20005800000 */
[----:B------:R-:W-:Y:S01]  /*5550*/  VIADD R76, R50, 0x41 ;  /* 0x00000041324c7836 */ /* 0x000fe20000000000 */
[----:B------:R-:W-:Y:S01]  /*5560*/  FSEL R16, R16, -INF , !P3 ;  /* 0xff80000010107808 */ /* 0x000fe20005800000 */
[----:B------:R-:W-:Y:S01]  /*5570*/  IMAD.IADD R38, R47, 0x1, -R78 ;  /* 0x000000012f267824 */ /* 0x000fe200078e0a4e */
[----:B------:R-:W-:Y:S01]  /*5580*/  ISETP.GE.AND P3, PT, R10, R116, PT ;  /* 0x000000740a00720c */ /* 0x000fe20003f66270 */
[----:B------:R-:W-:Y:S01]  /*5590*/  VIADD R52, R50, 0x51 ;  /* 0x0000005132347836 */ /* 0x000fe20000000000 */
[----:B------:R-:W-:-:S02]  /*55a0*/  IABS R26, R26 ;  /* 0x0000001a001a7213 */ /* 0x000fc40000000000 */
[----:B------:R-:W-:Y:S02]  /*55b0*/  I2FP.F32.S32 R62, R62 ;  /* 0x0000003e003e7245 */ /* 0x000fe40000201400 */
[----:B------:R-:W-:Y:S02]  /*55c0*/  IABS R124, R124 ;  /* 0x0000007c007c7213 */ /* 0x000fe40000000000 */
[----:B------:R-:W-:Y:S01]  /*55d0*/  IABS R48, R48 ;  /* 0x0000003000307213 */ /* 0x000fe20000000000 */
[----:B------:R-:W-:Y:S01]  /*55e0*/  FFMA.FTZ R62, -R0, R62, R109 ;  /* 0x0000003e003e7223 */ /* 0x000fe2000001016d */
[----:B------:R-:W-:Y:S02]  /*55f0*/  IABS R10, R51 ;  /* 0x00000033000a7213 */ /* 0x000fe40000000000 */
[----:B------:R-:W-:Y:S02]  /*5600*/  IABS R18, R18 ;  /* 0x0000001200127213 */ /* 0x000fe40000000000 */
[----:B------:R-:W-:-:S02]  /*5610*/  IABS R20, R20 ;  /* 0x0000001400147213 */ /* 0x000fc40000000000 */
[----:B------:R-:W-:Y:S02]  /*5620*/  IABS R8, R8 ;  /* 0x0000000800087213 */ /* 0x000fe40000000000 */
[----:B------:R-:W-:Y:S02]  /*5630*/  IABS R46, R46 ;  /* 0x0000002e002e7213 */ /* 0x000fe40000000000 */
[----:B------:R-:W-:Y:S02]  /*5640*/  IABS R44, R44 ;  /* 0x0000002c002c7213 */ /* 0x000fe40000000000 */
[----:B------:R-:W-:Y:S01]  /*5650*/  IABS R42, R42 ;  /* 0x0000002a002a7213 */ /* 0x000fe20000000000 */
[--C-:B--2---:R-:W-:Y:S01]  /*5660*/  IMAD.IADD R55, R37, 0x1, -R74.reuse ;  /* 0x0000000125377824 */ /* 0x104fe200078e0a4a */
[----:B------:R-:W-:Y:S01]  /*5670*/  I2FP.F32.S32 R26, R26 ;  /* 0x0000001a001a7245 */ /* 0x000fe20000201400 */
[C---:B------:R-:W-:Y:S01]  /*5680*/  IMAD.IADD R54, R47.reuse, 0x1, -R74 ;  /* 0x000000012f367824 */ /* 0x040fe200078e0a4a */
[----:B------:R-:W-:Y:S01]  /*5690*/  I2FP.F32.S32 R124, R124 ;  /* 0x0000007c007c7245 */ /* 0x000fe20000201400 */
[----:B------:R-:W-:Y:S01]  /*56a0*/  IMAD.IADD R132, R47, 0x1, -R76 ;  /* 0x000000012f847824 */ /* 0x000fe200078e0a4c */
[----:B------:R-:W-:Y:S01]  /*56b0*/  I2FP.F32.S32 R10, R10 ;  /* 0x0000000a000a7245 */ /* 0x000fe20000201400 */
[C---:B------:R-:W-:Y:S01]  /*56c0*/  FFMA.FTZ R26, -R0.reuse, R26, R137 ;  /* 0x0000001a001a7223 */ /* 0x040fe20000010189 */
[----:B------:R-:W-:Y:S01]  /*56d0*/  I2FP.F32.S32 R48, R48 ;  /* 0x0000003000307245 */ /* 0x000fe20000201400 */
[C---:B------:R-:W-:Y:S01]  /*56e0*/  FFMA.FTZ R124, -R0.reuse, R124, R139 ;  /* 0x0000007c007c7223 */ /* 0x040fe2000001018b */
[----:B------:R-:W-:Y:S01]  /*56f0*/  I2FP.F32.S32 R18, R18 ;  /* 0x0000001200127245 */ /* 0x000fe20000201400 */
[C---:B------:R-:W-:Y:S01]  /*5700*/  FFMA.FTZ R10, -R0.reuse, R10, R93 ;  /* 0x0000000a000a7223 */ /* 0x040fe2000001015d */
[----:B------:R-:W-:Y:S01]  /*5710*/  I2FP.F32.S32 R20, R20 ;  /* 0x0000001400147245 */ /* 0x000fe20000201400 */
[C---:B------:R-:W-:Y:S01]  /*5720*/  FFMA.FTZ R48, -R0.reuse, R48, R105 ;  /* 0x0000003000307223 */ /* 0x040fe20000010169 */
[----:B------:R-:W-:Y:S01]  /*5730*/  I2FP.F32.S32 R8, R8 ;  /* 0x0000000800087245 */ /* 0x000fe20000201400 */
[----:B------:R-:W-:Y:S01]  /*5740*/  FFMA.FTZ R143, -R0, R18, R143 ;  /* 0x00000012008f7223 */ /* 0x000fe2000001018f */
[----:B------:R-:W-:Y:S01]  /*5750*/  FSEL R62, R62, -INF , !P2 ;  /* 0xff8000003e3e7808 */ /* 0x000fe20005000000 */
[----:B------:R-:W-:Y:S01]  /*5760*/  IMAD.IADD R51, R37, 0x1, -R40 ;  /* 0x0000000125337824 */ /* 0x000fe200078e0a28 */
[----:B------:R-:W-:Y:S01]  /*5770*/  FSEL R18, R111, -INF , !P2 ;  /* 0xff8000006f127808 */ /* 0x000fe20005000000 */
[----:B------:R-:W-:Y:S01]  /*5780*/  FFMA.FTZ R20, -R0, R20, R89 ;  /* 0x0000001400147223 */ /* 0x000fe20000010159 */
[----:B------:R-:W-:Y:S01]  /*5790*/  ISETP.GE.AND P2, PT, R40, R116, PT ;  /* 0x000000742800720c */ /* 0x000fe20003f46270 */
[----:B------:R-:W-:-:S02]  /*57a0*/  IMAD.IADD R40, R37, 0x1, -R82 ;  /* 0x0000000125287824 */ /* 0x000fc400078e0a52 */
[----:B------:R-:W-:Y:S01]  /*57b0*/  FFMA.FTZ R8, -R0, R8, R95 ;  /* 0x0000000800087223 */ /* 0x000fe2000001015f */
[----:B------:R-:W-:Y:S01]  /*57c0*/  FSEL R26, R26, -INF , !P1 ;  /* 0xff8000001a1a7808 */ /* 0x000fe20004800000 */
[----:B------:R-:W-:Y:S01]  /*57d0*/  IMAD.IADD R53, R37, 0x1, -R72 ;  /* 0x0000000125357824 */ /* 0x000fe200078e0a48 */
[----:B------:R-:W-:Y:S01]  /*57e0*/  FSEL R10, R10, -INF , !P1 ;  /* 0xff8000000a0a7808 */ /* 0x000fe20004800000 */
[----:B------:R-:W-:Y:S01]  /*57f0*/  IMAD.IADD R154, R47, 0x1, -R52 ;  /* 0x000000012f9a7824 */ /* 0x000fe200078e0a34 */
[----:B------:R-:W-:Y:S02]  /*5800*/  FSEL R124, R124, -INF , !P5 ;  /* 0xff8000007c7c7808 */ /* 0x000fe40006800000 */
[----:B------:R-:W-:Y:S02]  /*5810*/  FSEL R48, R48, -INF , !P5 ;  /* 0xff80000030307808 */ /* 0x000fe40006800000 */
[-C--:B------:R-:W-:Y:S01]  /*5820*/  ISETP.GE.AND P1, PT, R84, R116.reuse, PT ;  /* 0x000000745400720c */ /* 0x080fe20003f26270 */
[C---:B------:R-:W-:Y:S01]  /*5830*/  IMAD.IADD R84, R37.reuse, 0x1, -R84 ;  /* 0x0000000125547824 */ /* 0x040fe200078e0a54 */
[----:B------:R-:W-:Y:S01]  /*5840*/  ISETP.GE.AND P5, PT, R80, R116, PT ;  /* 0x000000745000720c */ /* 0x000fe20003fa6270 */
[----:B------:R-:W-:Y:S01]  /*5850*/  IMAD.IADD R80, R37, 0x1, -R80 ;  /* 0x0000000125507824 */ /* 0x000fe200078e0a50 */
[----:B------:R-:W-:-:S02]  /*5860*/  I2FP.F32.S32 R46, R46 ;  /* 0x0000002e002e7245 */ /* 0x000fc40000201400 */
[----:B------:R-:W-:Y:S02]  /*5870*/  I2FP.F32.S32 R44, R44 ;  /* 0x0000002c002c7245 */ /* 0x000fe40000201400 */
[----:B------:R-:W-:Y:S01]  /*5880*/  IABS R51, R51 ;  /* 0x0000003300337213 */ /* 0x000fe20000000000 */
[C---:B------:R-:W-:Y:S01]  /*5890*/  FFMA.FTZ R46, -R0.reuse, R46, R91 ;  /* 0x0000002e002e7223 */ /* 0x040fe2000001015b */
[----:B------:R-:W-:Y:S01]  /*58a0*/  IABS R40, R40 ;  /* 0x0000002800287213 */ /* 0x000fe20000000000 */
[----:B------:R-:W-:Y:S01]  /*58b0*/  FFMA.FTZ R44, -R0, R44, R107 ;  /* 0x0000002c002c7223 */ /* 0x000fe2000001016b */
[----:B------:R-:W-:Y:S02]  /*58c0*/  FSEL R20, R20, -INF , !P0 ;  /* 0xff80000014147808 */ /* 0x000fe40004000000 */
[----:B------:R-:W-:Y:S02]  /*58d0*/  FSEL R8, R8, -INF , !P0 ;  /* 0xff80000008087808 */ /* 0x000fe40004000000 */
[----:B------:R-:W-:-:S02]  /*58e0*/  ISETP.GE.AND P0, PT, R82, R116, PT ;  /* 0x000000745200720c */ /* 0x000fc40003f06270 */
[----:B------:R-:W-:Y:S02]  /*58f0*/  I2FP.F32.S32 R51, R51 ;  /* 0x0000003300337245 */ /* 0x000fe40000201400 */
[----:B------:R-:W-:Y:S02]  /*5900*/  I2FP.F32.S32 R42, R42 ;  /* 0x0000002a002a7245 */ /* 0x000fe40000201400 */
[----:B------:R-:W-:Y:S02]  /*5910*/  IABS R82, R84 ;  /* 0x0000005400527213 */ /* 0x000fe40000000000 */
[----:B------:R-:W-:Y:S02]  /*5920*/  IABS R80, R80 ;  /* 0x0000005000507213 */ /* 0x000fe40000000000 */
        /* <DEDUP_REMOVED lines=8> */
[----:B------:R-:W-:-:S02]  /*59b0*/  FSEL R44, R44, -INF , !P4 ;  /* 0xff8000002c2c7808 */ /* 0x000fc40006000000 */
[----:B------:R-:W-:Y:S01]  /*59c0*/  ISETP.GE.AND P4, PT, R78, R116, PT ;  /* 0x000000744e00720c */ /* 0x000fe20003f86270 */
[----:B------:R-:W-:Y:S02]  /*59d0*/  IMAD.IADD R78, R37, 0x1, -R78 ;  /* 0x00000001254e7824 */ /* 0x000fe400078e0a4e */
[C---:B------:R-:W-:Y:S01]  /*59e0*/  FFMA.FTZ R147, -R0.reuse, R82, R147 ;  /* 0x0000005200937223 */ /* 0x040fe20000010193 */
[----:B------:R-:W-:Y:S01]  /*59f0*/  FFMA.FTZ R151, -R0, R80, R151 ;  /* 0x0000005000977223 */ /* 0x000fe20000010197 */
[----:B------:R-:W-:Y:S02]  /*5a00*/  FSEL R210, R141, -INF , !P3 ;  /* 0xff8000008dd27808 */ /* 0x000fe40005800000 */
[----:B------:R-:W-:Y:S02]  /*5a10*/  FSEL R206, R143, -INF , !P3 ;  /* 0xff8000008fce7808 */ /* 0x000fe40005800000 */
[----:B------:R-:W-:Y:S02]  /*5a20*/  FSEL R208, R85, -INF , !P2 ;  /* 0xff80000055d07808 */ /* 0x000fe40005000000 */
[----:B------:R-:W-:-:S02]  /*5a30*/  FSEL R204, R87, -INF , !P2 ;  /* 0xff80000057cc7808 */ /* 0x000fc40005000000 */
[-C--:B------:R-:W-:Y:S01]  /*5a40*/  ISETP.GE.AND P3, PT, R36, R116.reuse, PT ;  /* 0x000000742400720c */ /* 0x080fe20003f66270 */
[C---:B------:R-:W-:Y:S01]  /*5a50*/  IMAD.IADD R36, R37.reuse, 0x1, -R66 ;  /* 0x0000000125247824 */ /* 0x040fe200078e0a42 */
[-C--:B------:R-:W-:Y:S01]  /*5a60*/  ISETP.GE.AND P2, PT, R76, R116.reuse, PT ;  /* 0x000000744c00720c */ /* 0x080fe20003f46270 */
[----:B------:R-:W-:Y:S01]  /*5a70*/  IMAD.IADD R76, R37, 0x1, -R76 ;  /* 0x00000001254c7824 */ /* 0x000fe200078e0a4c */
[----:B------:R-:W-:Y:S02]  /*5a80*/  FSEL R42, R42, -INF , !P0 ;  /* 0xff8000002a2a7808 */ /* 0x000fe40004000000 */
[----:B------:R-:W-:Y:S02]  /*5a90*/  FSEL R40, R40, -INF , !P0 ;  /* 0xff80000028287808 */ /* 0x000fe40004000000 */
[----:B------:R-:W-:Y:S02]  /*5aa0*/  ISETP.GE.AND P0, PT, R72, R116, PT ;  /* 0x000000744800720c */ /* 0x000fe40003f06270 */
[----:B------:R-:W-:-:S02]  /*5ab0*/  IABS R51, R51 ;  /* 0x0000003300337213 */ /* 0x000fc40000000000 */
[----:B------:R-:W-:Y:S02]  /*5ac0*/  IABS R38, R38 ;  /* 0x0000002600267213 */ /* 0x000fe40000000000 */
[----:B------:R-:W-:Y:S02]  /*5ad0*/  IABS R78, R78 ;  /* 0x0000004e004e7213 */ /* 0x000fe40000000000 */
[----:B------:R-:W-:Y:S02]  /*5ae0*/  IABS R72, R55 ;  /* 0x0000003700487213 */ /* 0x000fe40000000000 */
[----:B------:R-:W-:Y:S02]  /*5af0*/  IABS R54, R54 ;  /* 0x0000003600367213 */ /* 0x000fe40000000000 */
[----:B------:R-:W-:Y:S02]  /*5b00*/  FSEL R202, R145, -INF , !P1 ;  /* 0xff80000091ca7808 */ /* 0x000fe40004800000 */
[----:B------:R-:W-:-:S02]  /*5b10*/  FSEL R198, R147, -INF , !P1 ;  /* 0xff80000093c67808 */ /* 0x000fc40004800000 */
[----:B------:R-:W-:Y:S02]  /*5b20*/  FSEL R200, R149, -INF , !P5 ;  /* 0xff80000095c87808 */ /* 0x000fe40006800000 */
[----:B------:R-:W-:Y:S02]  /*5b30*/  FSEL R196, R151, -INF , !P5 ;  /* 0xff80000097c47808 */ /* 0x000fe40006800000 */
[-C--:B------:R-:W-:Y:S02]  /*5b40*/  ISETP.GE.AND P1, PT, R74, R116.reuse, PT ;  /* 0x000000744a00720c */ /* 0x080fe40003f26270 */
[----:B------:R-:W-:Y:S02]  /*5b50*/  ISETP.GE.AND P5, PT, R66, R116, PT ;  /* 0x000000744200720c */ /* 0x000fe40003fa6270 */
[----:B------:R-:W-:Y:S02]  /*5b60*/  I2FP.F32.S32 R51, R51 ;  /* 0x0000003300337245 */ /* 0x000fe40000201400 */
[----:B------:R-:W-:-:S02]  /*5b70*/  I2FP.F32.S32 R38, R38 ;  /* 0x0000002600267245 */ /* 0x000fc40000201400 */
[----:B------:R-:W-:Y:S02]  /*5b80*/  IABS R132, R132 ;  /* 0x0000008400847213 */ /* 0x000fe40000000000 */
[----:B------:R-:W-:Y:S02]  /*5b90*/  I2FP.F32.S32 R78, R78 ;  /* 0x0000004e004e7245 */ /* 0x000fe40000201400 */
[----:B------:R-:W-:Y:S02]  /*5ba0*/  IABS R74, R76 ;  /* 0x0000004c004a7213 */ /* 0x000fe40000000000 */
[----:B------:R-:W-:Y:S02]  /*5bb0*/  IABS R66, R53 ;  /* 0x0000003500427213 */ /* 0x000fe40000000000 */
[----:B------:R-:W-:Y:S02]  /*5bc0*/  IABS R36, R36 ;  /* 0x0000002400247213 */ /* 0x000fe40000000000 */
[----:B------:R-:W-:-:S02]  /*5bd0*/  I2FP.F32.S32 R72, R72 ;  /* 0x0000004800487245 */ /* 0x000fc40000201400 */
        /* <DEDUP_REMOVED lines=10> */
[----:B------:R-:W-:-:S02]  /*5c80*/  VIADD R54, R50, 0x61 ;  /* 0x0000006132367836 */ /* 0x000fc40000000000 */
[C---:B------:R-:W-:Y:S01]  /*5c90*/  FFMA.FTZ R132, -R0.reuse, R132, R155 ;  /* 0x0000008400847223 */ /* 0x040fe2000001019b */
[C---:B------:R-:W-:Y:S01]  /*5ca0*/  FFMA.FTZ R75, -R0.reuse, R74, R75 ;  /* 0x0000004a004b7223 */ /* 0x040fe2000001014b */
[C---:B------:R-:W-:Y:S01]  /*5cb0*/  FFMA.FTZ R33, -R0.reuse, R66, R33 ;  /* 0x0000004200217223 */ /* 0x040fe20000010121 */
[----:B------:R-:W-:Y:S01]  /*5cc0*/  FFMA.FTZ R65, -R0, R36, R65 ;  /* 0x0000002400417223 */ /* 0x000fe20000010141 */
[----:B------:R-:W-:Y:S01]  /*5cd0*/  FSEL R194, R153, -INF , !P3 ;  /* 0xff80000099c27808 */ /* 0x000fe20005800000 */
[----:B------:R-:W-:Y:S01]  /*5ce0*/  IMAD.IADD R146, R47, 0x1, -R54 ;  /* 0x000000012f927824 */ /* 0x000fe200078e0a36 */
[----:B------:R-:W-:Y:S02]  /*5cf0*/  FSEL R190, R73, -INF , !P3 ;  /* 0xff80000049be7808 */ /* 0x000fe40005800000 */
[----:B------:R-:W-:Y:S02]  /*5d00*/  FSEL R38, R38, -INF , !P4 ;  /* 0xff80000026267808 */ /* 0x000fe40006000000 */
[----:B------:R-:W-:-:S02]  /*5d10*/  FSEL R36, R79, -INF , !P4 ;  /* 0xff8000004f247808 */ /* 0x000fc40006000000 */
[-C--:B------:R-:W-:Y:S01]  /*5d20*/  ISETP.GE.AND P3, PT, R64, R116.reuse, PT ;  /* 0x000000744000720c */ /* 0x080fe20003f66270 */
[----:B------:R-:W-:Y:S01]  /*5d30*/  IMAD.IADD R64, R37, 0x1, -R64 ;  /* 0x0000000125407824 */ /* 0x000fe200078e0a40 */
[----:B------:R-:W-:Y:S01]  /*5d40*/  FSEL R184, R21, -INF , !P1 ;  /* 0xff80000015b87808 */ /* 0x000fe20004800000 */
[C---:B------:R-:W-:Y:S01]  /*5d50*/  IMAD.IADD R21, R37.reuse, 0x1, -R52 ;  /* 0x0000000125157824 */ /* 0x040fe200078e0a34 */
[----:B------:R-:W-:Y:S01]  /*5d60*/  ISETP.GE.AND P4, PT, R52, R116, PT ;  /* 0x000000743400720c */ /* 0x000fe20003f86270 */
[----:B------:R-:W-:Y:S01]  /*5d70*/  IMAD.IADD R52, R37, 0x1, -R54 ;  /* 0x0000000125347824 */ /* 0x000fe200078e0a36 */
[----:B------:R-:W-:Y:S02]  /*5d80*/  FSEL R132, R132, -INF , !P2 ;  /* 0xff80000084847808 */ /* 0x000fe40005000000 */
[----:B------:R-:W-:Y:S02]  /*5d90*/  FSEL R130, R75, -INF , !P2 ;  /* 0xff8000004b827808 */ /* 0x000fe40005000000 */
[----:B------:R-:W-:-:S02]  /*5da0*/  FSEL R192, R167, -INF , !P1 ;  /* 0xff800000a7c07808 */ /* 0x000fc40004800000 */
[----:B------:R-:W-:Y:S01]  /*5db0*/  FSEL R126, R33, -INF , !P0 ;  /* 0xff800000217e7808 */ /* 0x000fe20004000000 */
[C---:B------:R-:W-:Y:S01]  /*5dc0*/  IMAD.IADD R33, R37.reuse, 0x1, -R56 ;  /* 0x0000000125217824 */ /* 0x040fe200078e0a38 */
[-C--:B------:R-:W-:Y:S01]  /*5dd0*/  ISETP.GE.AND P2, PT, R58, R116.reuse, PT ;  /* 0x000000743a00720c */ /* 0x080fe20003f46270 */
[----:B------:R-:W-:Y:S01]  /*5de0*/  IMAD.IADD R58, R37, 0x1, -R58 ;  /* 0x00000001253a7824 */ /* 0x000fe200078e0a3a */
[----:B------:R-:W-:Y:S02]  /*5df0*/  ISETP.GE.AND P1, PT, R56, R116, PT ;  /* 0x000000743800720c */ /* 0x000fe40003f26270 */
[----:B------:R-:W-:Y:S02]  /*5e00*/  IABS R56, R64 ;  /* 0x0000004000387213 */ /* 0x000fe40000000000 */
[----:B------:R-:W-:Y:S02]  /*5e10*/  IABS R52, R52 ;  /* 0x0000003400347213 */ /* 0x000fe40000000000 */
[----:B------:R-:W-:-:S02]  /*5e20*/  FSEL R128, R69, -INF , !P0 ;  /* 0xff80000045807808 */ /* 0x000fc40004000000 */
[----:B------:R-:W-:Y:S01]  /*5e30*/  I2FP.F32.S32 R56, R56 ;  /* 0x0000003800387245 */ /* 0x000fe20000201400 */
[----:B------:R-:W-:Y:S01]  /*5e40*/  VIADD R72, R50, 0x70 ;  /* 0x0000007032487836 */ /* 0x000fe20000000000 */
[----:B------:R-:W-:Y:S02]  /*5e50*/  IABS R146, R146 ;  /* 0x0000009200927213 */ /* 0x000fe40000000000 */
[----:B------:R-:W-:Y:S02]  /*5e60*/  ISETP.GE.AND P0, PT, R54, R116, PT ;  /* 0x000000743600720c */ /* 0x000fe40003f06270 */
[----:B------:R-:W-:Y:S02]  /*5e70*/  IABS R58, R58 ;  /* 0x0000003a003a7213 */ /* 0x000fe40000000000 */
[----:B------:R-:W-:Y:S02]  /*5e80*/  I2FP.F32.S32 R52, R52 ;  /* 0x0000003400347245 */ /* 0x000fe40000201400 */
[----:B------:R-:W-:-:S02]  /*5e90*/  IABS R154, R154 ;  /* 0x0000009a009a7213 */ /* 0x000fc40000000000 */
[----:B------:R-:W-:Y:S02]  /*5ea0*/  IABS R21, R21 ;  /* 0x0000001500157213 */ /* 0x000fe40000000000 */
[----:B------:R-:W-:Y:S01]  /*5eb0*/  IABS R54, R33 ;  /* 0x0000002100367213 */ /* 0x000fe20000000000 */
[C---:B------:R-:W-:Y:S01]  /*5ec0*/  FFMA.FTZ R59, -R0.reuse, R56, R23 ;  /* 0x00000038003b7223 */ /* 0x040fe20000010117 */
[----:B------:R-:W-:Y:S01]  /*5ed0*/  I2FP.F32.S32 R146, R146 ;  /* 0x0000009200927245 */ /* 0x000fe20000201400 */
[----:B------:R-:W-:Y:S01]  /*5ee0*/  FFMA.FTZ R39, -R0, R52, R39 ;  /* 0x0000003400277223 */ /* 0x000fe20000010127 */
[----:B------:R-:W-:Y:S01]  /*5ef0*/  I2FP.F32.S32 R58, R58 ;  /* 0x0000003a003a7245 */ /* 0x000fe20000201400 */
[C---:B------:R-:W-:Y:S01]  /*5f00*/  IMAD.IADD R23, R47.reuse, 0x1, -R72 ;  /* 0x000000012f177824 */ /* 0x040fe200078e0a48 */
[----:B------:R-:W-:Y:S01]  /*5f10*/  I2FP.F32.S32 R154, R154 ;  /* 0x0000009a009a7245 */ /* 0x000fe20000201400 */
[----:B------:R-:W-:Y:S01]  /*5f20*/  VIADD R52, R50, 0x78 ;  /* 0x0000007832347836 */ /* 0x000fe20000000000 */
[----:B------:R-:W-:Y:S01]  /*5f30*/  I2FP.F32.S32 R21, R21 ;  /* 0x0000001500157245 */ /* 0x000fe20000201400 */
[C---:B------:R-:W-:Y:S01]  /*5f40*/  FFMA.FTZ R146, -R0.reuse, R146, R57 ;  /* 0x0000009200927223 */ /* 0x040fe20000010139 */
[----:B------:R-:W-:Y:S01]  /*5f50*/  I2FP.F32.S32 R54, R54 ;  /* 0x0000003600367245 */ /* 0x000fe20000201400 */
[C---:B------:R-:W-:Y:S01]  /*5f60*/  FFMA.FTZ R58, -R0.reuse, R58, R9 ;  /* 0x0000003a003a7223 */ /* 0x040fe20000010109 */
[C---:B------:R-:W-:Y:S01]  /*5f70*/  FFMA.FTZ R154, -R0.reuse, R154, R183 ;  /* 0x0000009a009a7223 */ /* 0x040fe200000101b7 */
[----:B------:R-:W-:Y:S01]  /*5f80*/  FFMA.FTZ R35, -R0, R21, R35 ;  /* 0x0000001500237223 */ /* 0x000fe20000010123 */
[----:B------:R-:W-:-:S02]  /*5f90*/  IMAD.IADD R9, R47, 0x1, -R52 ;  /* 0x000000012f097824 */ /* 0x000fc400078e0a34 */
[----:B------:R-:W-:Y:S01]  /*5fa0*/  FFMA.FTZ R57, -R0, R54, R31 ;  /* 0x0000003600397223 */ /* 0x000fe2000001011f */
[----:B------:R-:W-:Y:S01]  /*5fb0*/  IABS R23, R23 ;  /* 0x0000001700177213 */ /* 0x000fe20000000000 */
[C---:B------:R-:W-:Y:S02]  /*5fc0*/  VIADD R76, R50.reuse, 0x68 ;  /* 0x00000068324c7836 */ /* 0x040fe40000000000 */
[C---:B------:R-:W-:Y:S02]  /*5fd0*/  VIADD R74, R50.reuse, 0x69 ;  /* 0x00000069324a7836 */ /* 0x040fe40000000000 */
[C---:B------:R-:W-:Y:S01]  /*5fe0*/  VIADD R54, R50.reuse, 0x71 ;  /* 0x0000007132367836 */ /* 0x040fe20000000000 */
[----:B------:R-:W-:Y:S01]  /*5ff0*/  I2FP.F32.S32 R80, R23 ;  /* 0x0000001700507245 */ /* 0x000fe20000201400 */
[----:B------:R-:W-:Y:S01]  /*6000*/  VIADD R50, R50, 0x79 ;  /* 0x0000007932327836 */ /* 0x000fe20000000000 */
[----:B------:R-:W-:Y:S01]  /*6010*/  FSEL R182, R71, -INF , !P5 ;  /* 0xff80000047b67808 */ /* 0x000fe20006800000 */
[----:B------:R-:W-:Y:S01]  /*6020*/  IMAD.IADD R33, R47, 0x1, -R76 ;  /* 0x000000012f217824 */ /* 0x000fe200078e0a4c */
[----:B------:R-:W-:Y:S01]  /*6030*/  FSEL R66, R65, -INF , !P5 ;  /* 0xff80000041427808 */ /* 0x000fe20006800000 */
[C---:B------:R-:W-:Y:S01]  /*6040*/  IMAD.IADD R31, R47.reuse, 0x1, -R74 ;  /* 0x000000012f1f7824 */ /* 0x040fe200078e0a4a */
[----:B------:R-:W-:Y:S01]  /*6050*/  FSEL R154, R154, -INF , !P4 ;  /* 0xff8000009a9a7808 */ /* 0x000fe20006000000 */
[----:B------:R-:W-:Y:S01]  /*6060*/  IMAD.IADD R21, R47, 0x1, -R54 ;  /* 0x000000012f157824 */ /* 0x000fe200078e0a36 */
[----:B------:R-:W-:-:S02]  /*6070*/  FSEL R64, R35, -INF , !P4 ;  /* 0xff80000023407808 */ /* 0x000fc40006000000 */
[----:B------:R-:W-:Y:S02]  /*6080*/  FSEL R152, R152, -INF , !P3 ;  /* 0xff80000098987808 */ /* 0x000fe40005800000 */
[----:B------:R-:W-:Y:S02]  /*6090*/  FSEL R59, R59, -INF , !P3 ;  /* 0xff8000003b3b7808 */ /* 0x000fe40005800000 */
[----:B------:R-:W-:Y:S02]  /*60a0*/  FSEL R150, R150, -INF , !P2 ;  /* 0xff80000096967808 */ /* 0x000fe40005000000 */
[----:B------:R-:W-:Y:S02]  /*60b0*/  FSEL R58, R58, -INF , !P2 ;  /* 0xff8000003a3a7808 */ /* 0x000fe40005000000 */
[----:B------:R-:W-:Y:S02]  /*60c0*/  FSEL R148, R61, -INF , !P1 ;  /* 0xff8000003d947808 */ /* 0x000fe40004800000 */
[----:B------:R-:W-:-:S02]  /*60d0*/  FSEL R57, R57, -INF , !P1 ;  /* 0xff80000039397808 */ /* 0x000fc40004800000 */
[----:B------:R-:W-:Y:S02]  /*60e0*/  IABS R9, R9 ;  /* 0x0000000900097213 */ /* 0x000fe40000000000 */
[----:B------:R-:W-:Y:S02]  /*60f0*/  FMNMX3.FTZ R23, R29, R70, R68, !PT ;  /* 0x000000461d177276 */ /* 0x000fe40007810044 */
[-C--:B------:R-:W-:Y:S01]  /*6100*/  ISETP.GE.AND P5, PT, R76, R116.reuse, PT ;  /* 0x000000744c00720c */ /* 0x080fe20003fa6270 */
[C---:B------:R-:W-:Y:S01]  /*6110*/  IMAD.IADD R76, R37.reuse, 0x1, -R76 ;  /* 0x00000001254c7824 */ /* 0x040fe200078e0a4c */
[-C--:B------:R-:W-:Y:S01]  /*6120*/  ISETP.GE.AND P4, PT, R74, R116.reuse, PT ;  /* 0x000000744a00720c */ /* 0x080fe20003f86270 */
[C---:B------:R-:W-:Y:S01]  /*6130*/  IMAD.IADD R74, R37.reuse, 0x1, -R74 ;  /* 0x00000001254a7824 */ /* 0x040fe200078e0a4a */
[-C--:B------:R-:W-:Y:S01]  /*6140*/  ISETP.GE.AND P3, PT, R72, R116.reuse, PT ;  /* 0x000000744800720c */ /* 0x080fe20003f66270 */
[C---:B------:R-:W-:Y:S01]  /*6150*/  IMAD.IADD R72, R37.reuse, 0x1, -R72 ;  /* 0x0000000125487824 */ /* 0x040fe200078e0a48 */
[-C--:B------:R-:W-:Y:S01]  /*6160*/  ISETP.GE.AND P2, PT, R54, R116.reuse, PT ;  /* 0x000000743600720c */ /* 0x080fe20003f46270 */
[C---:B------:R-:W-:Y:S01]  /*6170*/  IMAD.IADD R54, R37.reuse, 0x1, -R54 ;  /* 0x0000000125367824 */ /* 0x040fe200078e0a36 */
[-C--:B------:R-:W-:Y:S01]  /*6180*/  ISETP.GE.AND P1, PT, R52, R116.reuse, PT ;  /* 0x000000743400720c */ /* 0x080fe20003f26270 */
[----:B------:R-:W-:Y:S01]  /*6190*/  IMAD.IADD R52, R37, 0x1, -R52 ;  /* 0x0000000125347824 */ /* 0x000fe200078e0a34 */
[----:B------:R-:W-:Y:S01]  /*61a0*/  FSEL R146, R146, -INF , !P0 ;  /* 0xff80000092927808 */ /* 0x000fe20004000000 */
[--C-:B------:R-:W-:Y:S01]  /*61b0*/  IMAD.IADD R47, R47, 0x1, -R50.reuse ;  /* 0x000000012f2f7824 */ /* 0x100fe200078e0a32 */
[----:B------:R-:W-:Y:S01]  /*61c0*/  FSEL R56, R39, -INF , !P0 ;  /* 0xff80000027387808 */ /* 0x000fe20004000000 */
[----:B------:R-:W-:Y:S01]  /*61d0*/  IMAD.IADD R37, R37, 0x1, -R50 ;  /* 0x0000000125257824 */ /* 0x000fe200078e0a32 */
[----:B------:R-:W-:-:S02]  /*61e0*/  ISETP.GE.AND P0, PT, R50, R116, PT ;  /* 0x000000743200720c */ /* 0x000fc40003f06270 */
[----:B------:R-:W-:Y:S02]  /*61f0*/  I2FP.F32.S32 R50, R9 ;  /* 0x0000000900327245 */ /* 0x000fe40000201400 */
        /* <DEDUP_REMOVED lines=10> */
[----:B------:R-:W-:-:S02]  /*62a0*/  IABS R31, R31 ;  /* 0x0000001f001f7213 */ /* 0x000fc40000000000 */
[----:B------:R-:W-:Y:S02]  /*62b0*/  FMNMX3.FTZ R23, R23, R42, R200, !PT ;  /* 0x0000002a17177276 */ /* 0x000fe400078100c8 */
[----:B------:R-:W-:Y:S02]  /*62c0*/  FMNMX3.FTZ R9, R9, R204, R198, !PT ;  /* 0x000000cc09097276 */ /* 0x000fe400078100c6 */
[----:B------:R-:W-:Y:S02]  /*62d0*/  I2FP.F32.S32 R78, R31 ;  /* 0x0000001f004e7245 */ /* 0x000fe40000201400 */
[----:B------:R-:W-:Y:S02]  /*62e0*/  FMNMX3.FTZ R23, R23, R38, R194, !PT ;  /* 0x0000002617177276 */ /* 0x000fe400078100c2 */
[----:B------:R-:W-:Y:S02]  /*62f0*/  FMNMX3.FTZ R31, R9, R40, R196, !PT ;  /* 0x00000028091f7276 */ /* 0x000fe400078100c4 */
[----:B------:R-:W-:-:S02]  /*6300*/  IABS R33, R33 ;  /* 0x0000002100217213 */ /* 0x000fc40000000000 */
[----:B------:R-:W-:Y:S02]  /*6310*/  FMNMX3.FTZ R23, R23, R132, R192, !PT ;  /* 0x0000008417177276 */ /* 0x000fe400078100c0 */
[----:B------:R-:W-:Y:S02]  /*6320*/  FMNMX3.FTZ R31, R31, R36, R190, !PT ;  /* 0x000000241f1f7276 */ /* 0x000fe400078100be */
[----:B------:R-:W-:Y:S02]  /*6330*/  I2FP.F32.S32 R33, R33 ;  /* 0x0000002100217245 */ /* 0x000fe40000201400 */
[----:B------:R-:W-:Y:S02]  /*6340*/  IABS R76, R76 ;  /* 0x0000004c004c7213 */ /* 0x000fe40000000000 */
[----:B------:R-:W-:Y:S02]  /*6350*/  FMNMX3.FTZ R23, R23, R128, R182, !PT ;  /* 0x0000008017177276 */ /* 0x000fe400078100b6 */
[----:B------:R-:W-:-:S02]  /*6360*/  IABS R21, R21 ;  /* 0x0000001500157213 */ /* 0x000fc40000000000 */
[----:B------:R-:W-:Y:S01]  /*6370*/  FMNMX3.FTZ R31, R31, R130, R184, !PT ;  /* 0x000000821f1f7276 */ /* 0x000fe200078100b8 */
[----:B------:R-:W-:Y:S01]  /*6380*/  FFMA.FTZ R5, -R0, R33, R5 ;  /* 0x0000002100057223 */ /* 0x000fe20000010105 */
[----:B------:R-:W-:Y:S02]  /*6390*/  I2FP.F32.S32 R76, R76 ;  /* 0x0000004c004c7245 */ /* 0x000fe40000201400 */
[----:B------:R-:W-:Y:S02]  /*63a0*/  IABS R74, R74 ;  /* 0x0000004a004a7213 */ /* 0x000fe40000000000 */
[----:B------:R-:W-:Y:S02]  /*63b0*/  IABS R72, R72 ;  /* 0x0000004800487213 */ /* 0x000fe40000000000 */
[----:B------:R-:W-:Y:S02]  /*63c0*/  FMNMX3.FTZ R23, R23, R154, R152, !PT ;  /* 0x0000009a17177276 */ /* 0x000fe40007810098 */
[----:B------:R-:W-:-:S02]  /*63d0*/  I2FP.F32.S32 R21, R21 ;  /* 0x0000001500157245 */ /* 0x000fc40000201400 */
[----:B------:R-:W-:Y:S01]  /*63e0*/  FMNMX3.FTZ R31, R31, R126, R66, !PT ;  /* 0x0000007e1f1f7276 */ /* 0x000fe20007810042 */
[C---:B------:R-:W-:Y:S01]  /*63f0*/  FFMA.FTZ R11, -R0.reuse, R78, R11 ;  /* 0x0000004e000b7223 */ /* 0x040fe2000001010b */
[----:B------:R-:W-:Y:S01]  /*6400*/  IABS R47, R47 ;  /* 0x0000002f002f7213 */ /* 0x000fe20000000000 */
[C---:B------:R-:W-:Y:S01]  /*6410*/  FFMA.FTZ R27, -R0.reuse, R80, R27 ;  /* 0x00000050001b7223 */ /* 0x040fe2000001011b */
[----:B------:R-:W-:Y:S01]  /*6420*/  IABS R54, R54 ;  /* 0x0000003600367213 */ /* 0x000fe20000000000 */
[----:B------:R-:W-:Y:S01]  /*6430*/  FFMA.FTZ R17, -R0, R76, R17 ;  /* 0x0000004c00117223 */ /* 0x000fe20000010111 */
[----:B------:R-:W-:Y:S02]  /*6440*/  I2FP.F32.S32 R74, R74 ;  /* 0x0000004a004a7245 */ /* 0x000fe40000201400 */
[----:B------:R-:W-:Y:S02]  /*6450*/  I2FP.F32.S32 R72, R72 ;  /* 0x0000004800487245 */ /* 0x000fe40000201400 */
[----:B------:R-:W-:-:S02]  /*6460*/  IABS R52, R52 ;  /* 0x0000003400347213 */ /* 0x000fc40000000000 */
[----:B------:R-:W-:Y:S02]  /*6470*/  FSEL R144, R5, -INF , !P5 ;  /* 0xff80000005907808 */ /* 0x000fe40006800000 */
[----:B------:R-:W-:Y:S01]  /*6480*/  FMNMX3.FTZ R23, R23, R150, R148, !PT ;  /* 0x0000009617177276 */ /* 0x000fe20007810094 */
[C---:B------:R-:W-:Y:S01]  /*6490*/  FFMA.FTZ R19, -R0.reuse, R21, R19 ;  /* 0x0000001500137223 */ /* 0x040fe20000010113 */
[----:B------:R-:W-:Y:S01]  /*64a0*/  FMNMX3.FTZ R31, R31, R64, R59, !PT ;  /* 0x000000401f1f7276 */ /* 0x000fe2000781003b */
[C---:B------:R-:W-:Y:S01]  /*64b0*/  FFMA.FTZ R49, -R0.reuse, R50, R49 ;  /* 0x0000003200317223 */ /* 0x040fe20000010131 */
[----:B------:R-:W-:Y:S01]  /*64c0*/  I2FP.F32.S32 R78, R47 ;  /* 0x0000002f004e7245 */ /* 0x000fe20000201400 */
[C---:B------:R-:W-:Y:S01]  /*64d0*/  FFMA.FTZ R25, -R0.reuse, R74, R25 ;  /* 0x0000004a00197223 */ /* 0x040fe20000010119 */
[----:B------:R-:W-:Y:S01]  /*64e0*/  I2FP.F32.S32 R54, R54 ;  /* 0x0000003600367245 */ /* 0x000fe20000201400 */
[----:B------:R-:W-:Y:S01]  /*64f0*/  FFMA.FTZ R41, -R0, R72, R41 ;  /* 0x0000004800297223 */ /* 0x000fe20000010129 */
[----:B------:R-:W-:-:S02]  /*6500*/  IABS R21, R37 ;  /* 0x0000002500157213 */ /* 0x000fc40000000000 */
[----:B------:R-:W-:Y:S02]  /*6510*/  I2FP.F32.S32 R9, R52 ;  /* 0x0000003400097245 */ /* 0x000fe40000201400 */
[----:B------:R-:W-:Y:S02]  /*6520*/  FSEL R142, R11, -INF , !P4 ;  /* 0xff8000000b8e7808 */ /* 0x000fe40006000000 */
[----:B------:R-:W-:Y:S02]  /*6530*/  FSEL R140, R27, -INF , !P3 ;  /* 0xff8000001b8c7808 */ /* 0x000fe40005800000 */
[----:B------:R-:W-:Y:S02]  /*6540*/  FMNMX3.FTZ R23, R23, R146, R144, !PT ;  /* 0x0000009217177276 */ /* 0x000fe40007810090 */
[----:B------:R-:W-:Y:S02]  /*6550*/  FSEL R55, R17, -INF , !P5 ;  /* 0xff80000011377808 */ /* 0x000fe40006800000 */
[----:B------:R-:W-:Y:S01]  /*6560*/  FMNMX3.FTZ R31, R31, R58, R57, !PT ;  /* 0x0000003a1f1f7276 */ /* 0x000fe20007810039 */
[C---:B------:R-:W-:Y:S01]  /*6570*/  FFMA.FTZ R45, -R0.reuse, R78, R45 ;  /* 0x0000004e002d7223 */ /* 0x040fe2000001012d */
[----:B------:R-:W-:Y:S01]  /*6580*/  I2FP.F32.S32 R21, R21 ;  /* 0x0000001500157245 */ /* 0x000fe20000201400 */
[C---:B------:R-:W-:Y:S01]  /*6590*/  FFMA.FTZ R43, -R0.reuse, R54, R43 ;  /* 0x00000036002b7223 */ /* 0x040fe2000001012b */
[----:B------:R-:W-:Y:S01]  /*65a0*/  FSEL R138, R19, -INF , !P2 ;  /* 0xff800000138a7808 */ /* 0x000fe20005000000 */
[----:B------:R-:W-:Y:S01]  /*65b0*/  FFMA.FTZ R9, -R0, R9, R13 ;  /* 0x0000000900097223 */ /* 0x000fe2000001010d */
[----:B------:R-:W-:-:S02]  /*65c0*/  FSEL R136, R49, -INF , !P1 ;  /* 0xff80000031887808 */ /* 0x000fc40004800000 */
[----:B------:R-:W-:Y:S02]  /*65d0*/  FMNMX3.FTZ R23, R23, R142, R140, !PT ;  /* 0x0000008e17177276 */ /* 0x000fe4000781008c */
[----:B------:R-:W-:Y:S02]  /*65e0*/  FSEL R54, R25, -INF , !P4 ;  /* 0xff80000019367808 */ /* 0x000fe40006000000 */
[----:B------:R-:W-:Y:S02]  /*65f0*/  FSEL R51, R41, -INF , !P3 ;  /* 0xff80000029337808 */ /* 0x000fe40005800000 */
[----:B------:R-:W-:Y:S01]  /*6600*/  FMNMX3.FTZ R31, R31, R56, R55, !PT ;  /* 0x000000381f1f7276 */ /* 0x000fe20007810037 */
[----:B------:R-:W-:Y:S01]  /*6610*/  FFMA.FTZ R15, -R0, R21, R15 ;  /* 0x00000015000f7223 */ /* 0x000fe2000001010f */
[----:B------:R-:W-:Y:S02]  /*6620*/  FSEL R134, R45, -INF , !P0 ;  /* 0xff8000002d867808 */ /* 0x000fe40004000000 */
[----:B------:R-:W-:-:S02]  /*6630*/  FMNMX3.FTZ R5, R23, R138, R136, !PT ;  /* 0x0000008a17057276 */ /* 0x000fc40007810088 */
[----:B------:R-:W-:Y:S02]  /*6640*/  FSEL R50, R43, -INF , !P2 ;  /* 0xff8000002b327808 */ /* 0x000fe40005000000 */
[----:B------:R-:W-:Y:S02]  /*6650*/  FSEL R49, R9, -INF , !P1 ;  /* 0xff80000009317808 */ /* 0x000fe40004800000 */
[----:B------:R-:W-:Y:S02]  /*6660*/  FMNMX3.FTZ R31, R31, R54, R51, !PT ;  /* 0x000000361f1f7276 */ /* 0x000fe40007810033 */
        /* <DEDUP_REMOVED lines=10> */
[----:B------:R-:W-:-:S05]  /*6710*/  LOP3.LUT R119, R113, 0x120, R114, 0xf8, !PT ;  /* 0x0000012071777812 */ /* 0x000fca00078ef872 */
[----:B------:R-:W-:-:S05]  /*6720*/  IMAD R119, R119, 0x2, R4 ;  /* 0x0000000277777824 */ /* 0x000fca00078e0204 */
[----:B------:R-:W5:Y:S01]  /*6730*/  LDSM.16.MT88.4 R108, [R119+0x9000] ;  /* 0x00900000776c783b */ /* 0x000f620000004200 */
[----:B-1----:R-:W-:-:S03]  /*6740*/  FMNMX.FTZ R53, R72, R53, !PT ;  /* 0x0000003548357209 */ /* 0x002fc60007810000 */
[----:B------:R-:W-:Y:S01]  /*6750*/  LDSM.16.MT88.4 R92, [R119+0xb000] ;  /* 0x00b00000775c783b */ /* 0x000fe20000004200 */
[----:B------:R-:W-:Y:S01]  /*6760*/  FSETP.NEU.FTZ.AND P0, PT, R53, -INF , PT ;  /* 0xff8000003500780b */ /* 0x000fe20003f1d000 */
[----:B---3--:R-:W-:Y:S02]  /*6770*/  FMUL.FTZ R129, R30, R53 ;  /* 0x000000351e817220 */ /* 0x008fe40000410000 */
[----:B------:R-:W-:Y:S01]  /*6780*/  LDSM.16.MT88.4 R76, [R119+0xd000] ;  /* 0x00d00000774c783b */ /* 0x000fe20000004200 */
[----:B--2---:R-:W-:Y:S02]  /*6790*/  FMNMX.FTZ R52, R9, R52, !PT ;  /* 0x0000003409347209 */ /* 0x004fe40007810000 */
[----:B------:R-:W-:Y:S02]  /*67a0*/  FSEL R129, R129, RZ, P0 ;  /* 0x000000ff81817208 */ /* 0x000fe40000000000 */
[----:B------:R-:W-:Y:S01]  /*67b0*/  FSETP.NEU.FTZ.AND P0, PT, R52, -INF , PT ;  /* 0xff8000003400780b */ /* 0x000fe20003f1d000 */
[----:B------:R-:W-:-:S05]  /*67c0*/  FMUL.FTZ R61, R30, R52 ;  /* 0x000000341e3d7220 */ /* 0x000fca0000410000 */
[----:B------:R-:W-:Y:S01]  /*67d0*/  FSEL R61, R61, RZ, P0 ;  /* 0x000000ff3d3d7208 */ /* 0x000fe20000000000 */
        /* <DEDUP_REMOVED lines=10> */
[----:B------:R-:W1:Y:S03]  /*6880*/  LDSM.16.MT88.4 R12, [R119+0x9400] ;  /* 0x00940000770c783b */ /* 0x000e660000004200 */
[----:B------:R-:W2:Y:S04]  /*6890*/  MUFU.EX2 R186, R186 ;  /* 0x000000ba00ba7308 */ /* 0x000ea80000000800 */
[----:B------:R-:W-:Y:S04]  /*68a0*/  MUFU.EX2 R122, R122 ;  /* 0x0000007a007a7308 */ /* 0x000fe80000000800 */
[----:B------:R-:W3:Y:S04]  /*68b0*/  MUFU.EX2 R67, R67 ;  /* 0x0000004300437308 */ /* 0x000ee80000000800 */
[----:B------:R-:W-:Y:S04]  /*68c0*/  MUFU.EX2 R120, R120 ;  /* 0x0000007800787308 */ /* 0x000fe80000000800 */
[----:B------:R-:W4:Y:S04]  /*68d0*/  MUFU.EX2 R65, R65 ;  /* 0x0000004100417308 */ /* 0x000f280000000800 */
[----:B------:R-:W-:Y:S04]  /*68e0*/  MUFU.EX2 R63, R63 ;  /* 0x0000003f003f7308 */ /* 0x000fe80000000800 */
[----:B------:R-:W5:Y:S01]  /*68f0*/  MUFU.EX2 R62, R62 ;  /* 0x0000003e003e7308 */ /* 0x000f620000000800 */
[-CC-:B------:R-:W-:Y:S01]  /*6900*/  FFMA.FTZ R60, R28, R30.reuse, -R129.reuse ;  /* 0x0000001e1c3c7223 */ /* 0x180fe20000010881 */
[-CC-:B------:R-:W-:Y:S01]  /*6910*/  FFMA.FTZ R31, R26, R30.reuse, -R129.reuse ;  /* 0x0000001e1a1f7223 */ /* 0x180fe20000010881 */
[----:B--2---:R-:W-:Y:S01]  /*6920*/  F2FP.BF16.F32.PACK_AB R68, R186, R131 ;  /* 0x00000083ba44723e */ /* 0x004fe200000010ff */
[----:B------:R-:W-:Y:S01]  /*6930*/  FFMA.FTZ R28, R20, R30, -R129 ;  /* 0x0000001e141c7223 */ /* 0x000fe20000010881 */
[----:B---3--:R-:W-:Y:S01]  /*6940*/  F2FP.BF16.F32.PACK_AB R70, R67, R122 ;  /* 0x0000007a4346723e */ /* 0x008fe200000010ff */
[--C-:B------:R-:W-:Y:S01]  /*6950*/  FFMA.FTZ R29, R16, R30, -R61.reuse ;  /* 0x0000001e101d7223 */ /* 0x100fe2000001083d */
[----:B----4-:R-:W-:Y:S01]  /*6960*/  F2FP.BF16.F32.PACK_AB R69, R65, R120 ;  /* 0x000000784145723e */ /* 0x010fe200000010ff */
[-CC-:B------:R-:W-:Y:S01]  /*6970*/  FFMA.FTZ R26, R18, R30.reuse, -R61.reuse ;  /* 0x0000001e121a7223 */ /* 0x180fe2000001083d */
[-CC-:B------:R-:W-:Y:S01]  /*6980*/  FFMA.FTZ R27, R10, R30.reuse, -R61.reuse ;  /* 0x0000001e0a1b7223 */ /* 0x180fe2000001083d */
[----:B------:R-:W-:Y:S01]  /*6990*/  FFMA.FTZ R24, R8, R30, -R61 ;  /* 0x0000001e08187223 */ /* 0x000fe2000001083d */
[----:B------:R-:W-:Y:S01]  /*69a0*/  IMAD R4, R112, 0x2, R119 ;  /* 0x0000000270047824 */ /* 0x000fe200078e0277 */
[----:B-----5:R-:W-:Y:S01]  /*69b0*/  F2FP.BF16.F32.PACK_AB R71, R62, R63 ;  /* 0x0000003f3e47723e */ /* 0x020fe200000010ff */
[----:B------:R-:W-:Y:S03]  /*69c0*/  MUFU.EX2 R60, R60 ;  /* 0x0000003c003c7308 */ /* 0x000fe60000000800 */
[----:B------:R-:W2:Y:S01]  /*69d0*/  LDSM.16.MT88.4 R84, [R4+0xb000] ;  /* 0x00b000000454783b */ /* 0x000ea20000004200 */
[----:B------:R-:W3:Y:S03]  /*69e0*/  MUFU.EX2 R25, R25 ;  /* 0x0000001900197308 */ /* 0x000ee60000000800 */
[----:B------:R-:W-:Y:S01]  /*69f0*/  LDSM.16.MT88.4 R100, [R4+0x9000] ;  /* 0x009000000464783b */ /* 0x000fe20000004200 */
[C---:B------:R-:W-:Y:S01]  /*6a00*/  HMMA.16816.F32.BF16 R112, R68.reuse, R108, RZ ;  /* 0x0000006c4470723c */ /* 0x040fe200000418ff */
[----:B------:R-:W-:Y:S02]  /*6a10*/  MUFU.EX2 R31, R31 ;  /* 0x0000001f001f7308 */ /* 0x000fe40000000800 */
[----:B------:R-:W-:Y:S02]  /*6a20*/  LDSM.16.MT88.4 R16, [R119+0xb400] ;  /* 0x00b400007710783b */ /* 0x000fe40000004200 */
[----:B------:R-:W4:Y:S02]  /*6a30*/  MUFU.EX2 R28, R28 ;  /* 0x0000001c001c7308 */ /* 0x000f240000000800 */
[----:B------:R-:W-:Y:S01]  /*6a40*/  LDSM.16.MT88.4 R20, [R4+0x9400] ;  /* 0x009400000414783b */ /* 0x000fe20000004200 */
[----:B------:R-:W-:Y:S01]  /*6a50*/  HMMA.16816.F32.BF16 R108, R68, R110, RZ ;  /* 0x0000006e446c723c */ /* 0x000fe200000418ff */
[----:B------:R-:W-:Y:S04]  /*6a60*/  MUFU.EX2 R29, R29 ;  /* 0x0000001d001d7308 */ /* 0x000fe80000000800 */
[----:B------:R-:W5:Y:S04]  /*6a70*/  MUFU.EX2 R26, R26 ;  /* 0x0000001a001a7308 */ /* 0x000f680000000800 */
[----:B------:R-:W-:Y:S04]  /*6a80*/  MUFU.EX2 R27, R27 ;  /* 0x0000001b001b7308 */ /* 0x000fe80000000800 */
[----:B------:R-:W1:Y:S01]  /*6a90*/  MUFU.EX2 R24, R24 ;  /* 0x0000001800187308 */ /* 0x000e620000000800 */
[----:B---3--:R-:W-:-:S02]  /*6aa0*/  F2FP.BF16.F32.PACK_AB R8, R25, R60 ;  /* 0x0000003c1908723e */ /* 0x008fc400000010ff */
[----:B----4-:R-:W-:Y:S02]  /*6ab0*/  F2FP.BF16.F32.PACK_AB R10, R28, R31 ;  /* 0x0000001f1c0a723e */ /* 0x010fe400000010ff */
[----:B-----5:R-:W-:Y:S02]  /*6ac0*/  F2FP.BF16.F32.PACK_AB R9, R26, R29 ;  /* 0x0000001d1a09723e */ /* 0x020fe400000010ff */
[----:B-1----:R-:W-:-:S07]  /*6ad0*/  F2FP.BF16.F32.PACK_AB R11, R24, R27 ;  /* 0x0000001b180b723e */ /* 0x002fce00000010ff */
[C---:B------:R-:W-:Y:S08]  /*6ae0*/  HMMA.16816.F32.BF16 R112, R8.reuse, R12, R112 ;  /* 0x0000000c0870723c */ /* 0x040ff00000041870 */
[----:B------:R-:W-:Y:S01]  /*6af0*/  HMMA.16816.F32.BF16 R108, R8, R14, R108 ;  /* 0x0000000e086c723c */ /* 0x000fe2000004186c */
[----:B------:R-:W1:Y:S07]  /*6b00*/  LDSM.16.MT88.4 R12, [R4+0xb400] ;  /* 0x00b40000040c783b */ /* 0x000e6e0000004200 */
[C---:B--2---:R-:W-:Y:S08]  /*6b10*/  HMMA.16816.F32.BF16 R88, R68.reuse, R84, RZ ;  /* 0x000000544458723c */ /* 0x044ff000000418ff */
        /* <DEDUP_REMOVED lines=17> */
[-C--:B------:R-:W-:Y:S01]  /*6c30*/  FFMA.FTZ R43, R44, R30.reuse, -R61 ;  /* 0x0000001e2c2b7223 */ /* 0x080fe2000001083d */
[-CC-:B------:R-:W-:Y:S01]  /*6c40*/  FFMA.FTZ R124, R124, R30.reuse, -R129.reuse ;  /* 0x0000001e7c7c7223 */ /* 0x180fe20000010881 */
[-CC-:B------:R-:W-:Y:S01]  /*6c50*/  FFMA.FTZ R46, R210, R30.reuse, -R129.reuse ;  /* 0x0000001ed22e7223 */ /* 0x180fe20000010881 */
[-C--:B------:R-:W-:Y:S01]  /*6c60*/  FFMA.FTZ R41, R208, R30.reuse, -R129 ;  /* 0x0000001ed0297223 */ /* 0x080fe20000010881 */
[-CC-:B------:R-:W-:Y:S01]  /*6c70*/  FFMA.FTZ R48, R48, R30.reuse, -R61.reuse ;  /* 0x0000001e30307223 */ /* 0x180fe2000001083d */
[-CC-:B------:R-:W-:Y:S01]  /*6c80*/  FFMA.FTZ R44, R206, R30.reuse, -R61.reuse ;  /* 0x0000001ece2c7223 */ /* 0x180fe2000001083d */
[-C--:B------:R-:W-:Y:S01]  /*6c90*/  FFMA.FTZ R39, R204, R30.reuse, -R61 ;  /* 0x0000001ecc277223 */ /* 0x080fe2000001083d */
        /* <DEDUP_REMOVED lines=12> */
[----:B------:R-:W-:Y:S01]  /*6d60*/  HMMA.16816.F32.BF16 R100, R8, R22, R100 ;  /* 0x000000160864723c */ /* 0x000fe20000041864 */
[-CC-:B------:R-:W-:Y:S01]  /*6d70*/  FFMA.FTZ R37, R42, R30.reuse, -R129.reuse ;  /* 0x0000001e2a257223 */ /* 0x180fe20000010881 */
[-C--:B------:R-:W-:Y:S01]  /*6d80*/  FFMA.FTZ R33, R38, R30.reuse, -R129 ;  /* 0x0000001e26217223 */ /* 0x080fe20000010881 */
[-CC-:B------:R-:W-:Y:S01]  /*6d90*/  FFMA.FTZ R35, R40, R30.reuse, -R61.reuse ;  /* 0x0000001e28237223 */ /* 0x180fe2000001083d */
[-C--:B------:R-:W-:Y:S01]  /*6da0*/  FFMA.FTZ R5, R36, R30.reuse, -R61 ;  /* 0x0000001e24057223 */ /* 0x080fe2000001083d */
[-CC-:B------:R-:W-:Y:S01]  /*6db0*/  FFMA.FTZ R202, R202, R30.reuse, -R129.reuse ;  /* 0x0000001ecaca7223 */ /* 0x180fe20000010881 */
[----:B------:R-:W-:-:S02]  /*6dc0*/  FFMA.FTZ R200, R200, R30, -R129 ;  /* 0x0000001ec8c87223 */ /* 0x000fc40000010881 */
[C---:B--2---:R-:W-:Y:S08]  /*6dd0*/  HMMA.16816.F32.BF16 R80, R8.reuse, R16, R80 ;  /* 0x000000100850723c */ /* 0x044ff00000041850 */
[----:B------:R-:W-:Y:S01]  /*6de0*/  HMMA.16816.F32.BF16 R76, R8, R18, R76 ;  /* 0x00000012084c723c */ /* 0x000fe2000004184c */
[----:B---3--:R-:W-:Y:S01]  /*6df0*/  F2FP.BF16.F32.PACK_AB R8, R45, R124 ;  /* 0x0000007c2d08723e */ /* 0x008fe200000010ff */
[--C-:B------:R-:W-:Y:S01]  /*6e00*/  FFMA.FTZ R198, R198, R30, -R61.reuse ;  /* 0x0000001ec6c67223 */ /* 0x100fe2000001083d */
[----:B----4-:R-:W-:Y:S01]  /*6e10*/  F2FP.BF16.F32.PACK_AB R10, R41, R46 ;  /* 0x0000002e290a723e */ /* 0x010fe200000010ff */
[----:B------:R-:W-:Y:S01]  /*6e20*/  FFMA.FTZ R196, R196, R30, -R61 ;  /* 0x0000001ec4c47223 */ /* 0x000fe2000001083d */
[----:B-----5:R-:W-:Y:S01]  /*6e30*/  F2FP.BF16.F32.PACK_AB R9, R43, R48 ;  /* 0x000000302b09723e */ /* 0x020fe200000010ff */
[--C-:B------:R-:W-:Y:S01]  /*6e40*/  FFMA.FTZ R127, R132, R30, -R129.reuse ;  /* 0x0000001e847f7223 */ /* 0x100fe20000010881 */
[----:B-1----:R-:W-:Y:S01]  /*6e50*/  F2FP.BF16.F32.PACK_AB R11, R39, R44 ;  /* 0x0000002c270b723e */ /* 0x002fe200000010ff */
[-C--:B------:R-:W-:Y:S01]  /*6e60*/  FFMA.FTZ R123, R128, R30.reuse, -R129 ;  /* 0x0000001e807b7223 */ /* 0x080fe20000010881 */
[-CC-:B------:R-:W-:Y:S01]  /*6e70*/  FFMA.FTZ R125, R130, R30.reuse, -R61.reuse ;  /* 0x0000001e827d7223 */ /* 0x180fe2000001083d */
[-C--:B------:R-:W-:Y:S01]  /*6e80*/  FFMA.FTZ R121, R126, R30.reuse, -R61 ;  /* 0x0000001e7e797223 */ /* 0x080fe2000001083d */
[-CC-:B------:R-:W-:Y:S01]  /*6e90*/  FFMA.FTZ R194, R194, R30.reuse, -R129.reuse ;  /* 0x0000001ec2c27223 */ /* 0x180fe20000010881 */
[-C--:B------:R-:W-:Y:S01]  /*6ea0*/  FFMA.FTZ R192, R192, R30.reuse, -R129 ;  /* 0x0000001ec0c07223 */ /* 0x080fe20000010881 */
[-CC-:B------:R-:W-:Y:S01]  /*6eb0*/  FFMA.FTZ R190, R190, R30.reuse, -R61.reuse ;  /* 0x0000001ebebe7223 */ /* 0x180fe2000001083d */
[C---:B------:R-:W-:Y:S01]  /*6ec0*/  HMMA.16816.F32.BF16 R112, R8.reuse, R12, R112 ;  /* 0x0000000c0870723c */ /* 0x040fe20000041870 */
[-CC-:B------:R-:W-:Y:S01]  /*6ed0*/  FFMA.FTZ R184, R184, R30.reuse, -R61.reuse ;  /* 0x0000001eb8b87223 */ /* 0x180fe2000001083d */
[-CC-:B------:R-:W-:Y:S01]  /*6ee0*/  FFMA.FTZ R64, R64, R30.reuse, -R61.reuse ;  /* 0x0000001e40407223 */ /* 0x180fe2000001083d */
[-CC-:B------:R-:W-:Y:S01]  /*6ef0*/  FFMA.FTZ R59, R59, R30.reuse, -R61.reuse ;  /* 0x0000001e3b3b7223 */ /* 0x180fe2000001083d */
[-C--:B------:R-:W-:Y:S01]  /*6f00*/  FFMA.FTZ R58, R58, R30.reuse, -R61 ;  /* 0x0000001e3a3a7223 */ /* 0x080fe2000001083d */
[-CC-:B------:R-:W-:Y:S01]  /*6f10*/  FFMA.FTZ R182, R182, R30.reuse, -R129.reuse ;  /* 0x0000001eb6b67223 */ /* 0x180fe20000010881 */
[-CC-:B------:R-:W-:Y:S01]  /*6f20*/  FFMA.FTZ R154, R154, R30.reuse, -R129.reuse ;  /* 0x0000001e9a9a7223 */ /* 0x180fe20000010881 */
[-CC-:B------:R-:W-:Y:S01]  /*6f30*/  FFMA.FTZ R152, R152, R30.reuse, -R129.reuse ;  /* 0x0000001e98987223 */ /* 0x180fe20000010881 */
[----:B------:R-:W-:Y:S01]  /*6f40*/  HMMA.16816.F32.BF16 R108, R8, R14, R108 ;  /* 0x0000000e086c723c */ /* 0x000fe2000004186c */
[----:B------:R-:W1:Y:S01]  /*6f50*/  LDSM.16.MT88.4 R12, [R4+0x9800] ;  /* 0x00980000040c783b */ /* 0x000e620000004200 */
[----:B------:R-:W-:-:S03]  /*6f60*/  FFMA.FTZ R150, R150, R30, -R129 ;  /* 0x0000001e96967223 */ /* 0x000fc60000010881 */
[----:B------:R-:W-:Y:S03]  /*6f70*/  LDSM.16.MT88.4 R20, [R119+0xa400] ;  /* 0x00a400007714783b */ /* 0x000fe60000004200 */
        /* <DEDUP_REMOVED lines=69> */
[----:B------:R-:W-:-:S06]  /*73d0*/  FADD.FTZ R17, R131, R186 ;  /* 0x000000ba83117221 */ /* 0x000fcc0000010000 */
[C---:B-1----:R-:W-:Y:S08]  /*73e0*/  HMMA.16816.F32.BF16 R80, R8.reuse, R12, R80 ;  /* 0x0000000c0850723c */ /* 0x042ff00000041850 */
[----:B------:R-:W-:Y:S01]  /*73f0*/  HMMA.16816.F32.BF16 R76, R8, R14, R76 ;  /* 0x0000000e084c723c */ /* 0x000fe2000004184c */
[----:B------:R-:W1:Y:S01]  /*7400*/  LDSM.16.MT88.4 R12, [R4+0xe000] ;  /* 0x00e00000040c783b */ /* 0x000e620000004200 */
[----:B------:R-:W-:-:S03]  /*7410*/  FADD.FTZ R122, R122, R17 ;  /* 0x000000117a7a7221 */ /* 0x000fc60000010000 */
[----:B------:R-:W2:Y:S01]  /*7420*/  LDSM.16.MT88.4 R16, [R4+0xa400] ;  /* 0x00a400000410783b */ /* 0x000ea20000004200 */
[----:B------:R-:W-:Y:S04]  /*7430*/  MUFU.EX2 R131, R182 ;  /* 0x000000b600837308 */ /* 0x000fe80000000800 */
[----:B------:R-:W-:Y:S04]  /*7440*/  MUFU.EX2 R64, R64 ;  /* 0x0000004000407308 */ /* 0x000fe80000000800 */
[----:B------:R-:W-:Y:S04]  /*7450*/  MUFU.EX2 R59, R59 ;  /* 0x0000003b003b7308 */ /* 0x000fe80000000800 */
[----:B------:R-:W-:Y:S01]  /*7460*/  MUFU.EX2 R58, R58 ;  /* 0x0000003a003a7308 */ /* 0x000fe20000000800 */
[C---:B-1----:R-:W-:Y:S08]  /*7470*/  HMMA.16816.F32.BF16 R72, R8.reuse, R12, R72 ;  /* 0x0000000c0848723c */ /* 0x042ff00000041848 */
[----:B------:R-:W-:Y:S01]  /*7480*/  HMMA.16816.F32.BF16 R68, R8, R14, R68 ;  /* 0x0000000e0844723c */ /* 0x000fe20000041844 */
[----:B------:R-:W1:Y:S01]  /*7490*/  LDSM.16.MT88.4 R12, [R119+0xc400] ;  /* 0x00c40000770c783b */ /* 0x000e620000004200 */
[----:B------:R-:W-:-:S04]  /*74a0*/  FADD.FTZ R8, R120, R65 ;  /* 0x0000004178087221 */ /* 0x000fc80000010000 */
[----:B------:R-:W-:Y:S01]  /*74b0*/  FADD.FTZ R9, R63, R8 ;  /* 0x000000083f097221 */ /* 0x000fe20000010000 */
[----:B------:R-:W-:Y:S01]  /*74c0*/  FFMA.FTZ R63, R66, R30, -R61 ;  /* 0x0000001e423f7223 */ /* 0x000fe2000001083d */
[----:B------:R-:W3:Y:S04]  /*74d0*/  MUFU.EX2 R120, R154 ;  /* 0x0000009a00787308 */ /* 0x000ee80000000800 */
[----:B------:R-:W-:Y:S04]  /*74e0*/  MUFU.EX2 R65, R152 ;  /* 0x0000009800417308 */ /* 0x000fe80000000800 */
[----:B------:R-:W4:Y:S04]  /*74f0*/  MUFU.EX2 R66, R150 ;  /* 0x0000009600427308 */ /* 0x000f280000000800 */
[----:B------:R-:W5:Y:S01]  /*7500*/  MUFU.EX2 R63, R63 ;  /* 0x0000003f003f7308 */ /* 0x000f620000000800 */
[----:B------:R-:W-:Y:S01]  /*7510*/  FADD.FTZ R11, R67, R122 ;  /* 0x0000007a430b7221 */ /* 0x000fe20000010000 */
[----:B------:R-:W-:Y:S01]  /*7520*/  FADD.FTZ R62, R62, R9 ;  /* 0x000000093e3e7221 */ /* 0x000fe20000010000 */
[----:B---3--:R-:W-:-:S02]  /*7530*/  F2FP.BF16.F32.PACK_AB R8, R120, R131 ;  /* 0x000000837808723e */ /* 0x008fc400000010ff */
[----:B------:R-:W-:Y:S01]  /*7540*/  FADD.FTZ R60, R60, R11 ;  /* 0x0000000b3c3c7221 */ /* 0x000fe20000010000 */
[----:B------:R-:W-:Y:S02]  /*7550*/  F2FP.BF16.F32.PACK_AB R11, R58, R59 ;  /* 0x0000003b3a0b723e */ /* 0x000fe400000010ff */
        /* <DEDUP_REMOVED lines=8> */
[----:B------:R-:W-:Y:S01]  /*75e0*/  HMMA.16816.F32.BF16 R112, R8, R20, R112 ;  /* 0x000000140870723c */ /* 0x000fe20000041870 */
[----:B------:R-:W-:-:S07]  /*75f0*/  FADD.FTZ R60, R25, R60 ;  /* 0x0000003c193c7221 */ /* 0x000fce0000010000 */
[C---:B------:R-:W-:Y:S01]  /*7600*/  HMMA.16816.F32.BF16 R108, R8.reuse, R22, R108 ;  /* 0x00000016086c723c */ /* 0x040fe2000004186c */
[----:B------:R-:W3:Y:S07]  /*7610*/  LDSM.16.MT88.4 R20, [R4+0xc400] ;  /* 0x00c400000414783b */ /* 0x000eee0000004200 */
[----:B--2---:R-:W-:Y:S01]  /*7620*/  HMMA.16816.F32.BF16 R72, R8, R16, R72 ;  /* 0x000000100848723c */ /* 0x004fe20000041848 */
[----:B------:R-:W-:-:S04]  /*7630*/  FADD.FTZ R17, R31, R60 ;  /* 0x0000003c1f117221 */ /* 0x000fc80000010000 */
[----:B------:R-:W-:-:S03]  /*7640*/  FADD.FTZ R17, R28, R17 ;  /* 0x000000111c117221 */ /* 0x000fc60000010000 */
[C---:B------:R-:W-:Y:S08]  /*7650*/  HMMA.16816.F32.BF16 R68, R8.reuse, R18, R68 ;  /* 0x000000120844723c */ /* 0x040ff00000041844 */
[C---:B-1----:R-:W-:Y:S08]  /*7660*/  HMMA.16816.F32.BF16 R80, R8.reuse, R12, R80 ;  /* 0x0000000c0850723c */ /* 0x042ff00000041850 */
[----:B------:R-:W-:Y:S01]  /*7670*/  HMMA.16816.F32.BF16 R76, R8, R14, R76 ;  /* 0x0000000e084c723c */ /* 0x000fe2000004184c */
[----:B------:R-:W1:Y:S01]  /*7680*/  LDSM.16.MT88.4 R12, [R119+0xa800] ;  /* 0x00a80000770c783b */ /* 0x000e620000004200 */
[----:B------:R-:W-:-:S03]  /*7690*/  FADD.FTZ R124, R124, R17 ;  /* 0x000000117c7c7221 */ /* 0x000fc60000010000 */
[----:B------:R-:W2:Y:S01]  /*76a0*/  LDSM.16.MT88.4 R16, [R4+0xc800] ;  /* 0x00c800000410783b */ /* 0x000ea20000004200 */
[-CC-:B------:R-:W-:Y:S01]  /*76b0*/  FFMA.FTZ R148, R148, R30.reuse, -R129.reuse ;  /* 0x0000001e94947223 */ /* 0x180fe20000010881 */
[-CC-:B------:R-:W-:Y:S01]  /*76c0*/  FFMA.FTZ R146, R146, R30.reuse, -R129.reuse ;  /* 0x0000001e92927223 */ /* 0x180fe20000010881 */
[-CC-:B------:R-:W-:Y:S01]  /*76d0*/  FFMA.FTZ R144, R144, R30.reuse, -R129.reuse ;  /* 0x0000001e90907223 */ /* 0x180fe20000010881 */
[-CC-:B------:R-:W-:Y:S01]  /*76e0*/  FFMA.FTZ R142, R142, R30.reuse, -R129.reuse ;  /* 0x0000001e8e8e7223 */ /* 0x180fe20000010881 */
[-CC-:B------:R-:W-:Y:S01]  /*76f0*/  FFMA.FTZ R140, R140, R30.reuse, -R129.reuse ;  /* 0x0000001e8c8c7223 */ /* 0x180fe20000010881 */
[-CC-:B------:R-:W-:Y:S01]  /*7700*/  FFMA.FTZ R138, R138, R30.reuse, -R129.reuse ;  /* 0x0000001e8a8a7223 */ /* 0x180fe20000010881 */
[-C--:B------:R-:W-:Y:S01]  /*7710*/  FFMA.FTZ R136, R136, R30.reuse, -R129 ;  /* 0x0000001e88887223 */ /* 0x080fe20000010881 */
[-C--:B------:R-:W-:Y:S01]  /*7720*/  FFMA.FTZ R67, R56, R30.reuse, -R61 ;  /* 0x0000001e38437223 */ /* 0x080fe2000001083d */
[-C--:B------:R-:W-:Y:S01]  /*7730*/  FFMA.FTZ R129, R134, R30.reuse, -R129 ;  /* 0x0000001e86817223 */ /* 0x080fe20000010881 */
[-CC-:B------:R-:W-:Y:S01]  /*7740*/  FFMA.FTZ R134, R57, R30.reuse, -R61.reuse ;  /* 0x0000001e39867223 */ /* 0x180fe2000001083d */
[-CC-:B------:R-:W-:Y:S01]  /*7750*/  FFMA.FTZ R133, R55, R30.reuse, -R61.reuse ;  /* 0x0000001e37857223 */ /* 0x180fe2000001083d */
[-CC-:B------:R-:W-:Y:S01]  /*7760*/  FFMA.FTZ R122, R54, R30.reuse, -R61.reuse ;  /* 0x0000001e367a7223 */ /* 0x180fe2000001083d */
[-CC-:B------:R-:W-:Y:S01]  /*7770*/  FFMA.FTZ R51, R51, R30.reuse, -R61.reuse ;  /* 0x0000001e33337223 */ /* 0x180fe2000001083d */
[-CC-:B------:R-:W-:Y:S01]  /*7780*/  FFMA.FTZ R50, R50, R30.reuse, -R61.reuse ;  /* 0x0000001e32327223 */ /* 0x180fe2000001083d */
[-CC-:B------:R-:W-:Y:S01]  /*7790*/  FFMA.FTZ R49, R49, R30.reuse, -R61.reuse ;  /* 0x0000001e31317223 */ /* 0x180fe2000001083d */
[----:B------:R-:W-:Y:S01]  /*77a0*/  FFMA.FTZ R47, R47, R30, -R61 ;  /* 0x0000001e2f2f7223 */ /* 0x000fe2000001083d */
[----:B------:R-:W-:Y:S01]  /*77b0*/  MUFU.EX2 R148, R148 ;  /* 0x0000009400947308 */ /* 0x000fe20000000800 */
[----:B------:R-:W-:-:S03]  /*77c0*/  FADD.FTZ R29, R29, R62 ;  /* 0x0000003e1d1d7221 */ /* 0x000fc60000010000 */
[----:B------:R-:W4:Y:S04]  /*77d0*/  MUFU.EX2 R57, R146 ;  /* 0x0000009200397308 */ /* 0x000f280000000800 */
[----:B------:R-:W-:Y:S04]  /*77e0*/  MUFU.EX2 R144, R144 ;  /* 0x0000009000907308 */ /* 0x000fe80000000800 */
[----:B------:R-:W5:Y:S04]  /*77f0*/  MUFU.EX2 R55, R142 ;  /* 0x0000008e00377308 */ /* 0x000f680000000800 */
[----:B------:R-:W-:Y:S04]  /*7800*/  MUFU.EX2 R56, R134 ;  /* 0x0000008600387308 */ /* 0x000fe80000000800 */
[----:B------:R-:W1:Y:S04]  /*7810*/  MUFU.EX2 R67, R67 ;  /* 0x0000004300437308 */ /* 0x000e680000000800 */
[----:B------:R-:W-:Y:S04]  /*7820*/  MUFU.EX2 R54, R133 ;  /* 0x0000008500367308 */ /* 0x000fe80000000800 */
[----:B------:R-:W2:Y:S01]  /*7830*/  MUFU.EX2 R61, R122 ;  /* 0x0000007a003d7308 */ /* 0x000ea20000000800 */
[----:B------:R-:W-:Y:S01]  /*7840*/  FADD.FTZ R26, R26, R29 ;  /* 0x0000001d1a1a7221 */ /* 0x000fe20000010000 */
[----:B---3--:R-:W-:Y:S01]  /*7850*/  HMMA.16816.F32.BF16 R88, R8, R20, R88 ;  /* 0x000000140858723c */ /* 0x008fe20000041858 */
[----:B------:R-:W3:Y:S02]  /*7860*/  LDSM.16.MT88.4 R28, [R4+0xa800] ;  /* 0x00a80000041c783b */ /* 0x000ee40000004200 */
[----:B------:R-:W-:-:S05]  /*7870*/  FADD.FTZ R135, R27, R26 ;  /* 0x0000001a1b877221 */ /* 0x000fca0000010000 */
[----:B------:R-:W-:Y:S01]  /*7880*/  HMMA.16816.F32.BF16 R84, R8, R22, R84 ;  /* 0x000000160854723c */ /* 0x000fe20000041854 */
[----:B------:R-:W-:Y:S01]  /*7890*/  FADD.FTZ R135, R24, R135 ;  /* 0x0000008718877221 */ /* 0x000fe20000010000 */
[----:B----4-:R-:W-:Y:S01]  /*78a0*/  F2FP.BF16.F32.PACK_AB R8, R57, R148 ;  /* 0x000000943908723e */ /* 0x010fe200000010ff */
[----:B------:R-:W4:Y:S01]  /*78b0*/  LDSM.16.MT88.4 R24, [R119+0xc800] ;  /* 0x00c800007718783b */ /* 0x000f220000004200 */
[----:B-----5:R-:W-:Y:S02]  /*78c0*/  F2FP.BF16.F32.PACK_AB R10, R55, R144 ;  /* 0x00000090370a723e */ /* 0x020fe400000010ff */
[----:B-1----:R-:W-:Y:S01]  /*78d0*/  F2FP.BF16.F32.PACK_AB R9, R67, R56 ;  /* 0x000000384309723e */ /* 0x002fe200000010ff */
[----:B------:R-:W1:Y:S01]  /*78e0*/  LDSM.16.MT88.4 R20, [R4+0xe800] ;  /* 0x00e800000414783b */ /* 0x000e620000004200 */
[----:B--2---:R-:W-:-:S07]  /*78f0*/  F2FP.BF16.F32.PACK_AB R11, R61, R54 ;  /* 0x000000363d0b723e */ /* 0x004fce00000010ff */
[C---:B------:R-:W-:Y:S08]  /*7900*/  HMMA.16816.F32.BF16 R112, R8.reuse, R12, R112 ;  /* 0x0000000c0870723c */ /* 0x040ff00000041870 */
[C---:B------:R-:W-:Y:S01]  /*7910*/  HMMA.16816.F32.BF16 R108, R8.reuse, R14, R108 ;  /* 0x0000000e086c723c */ /* 0x040fe2000004186c */
[----:B------:R-:W2:Y:S07]  /*7920*/  LDSM.16.MT88.4 R12, [R119+0xe800] ;  /* 0x00e80000770c783b */ /* 0x000eae0000004200 */
[C---:B------:R-:W-:Y:S08]  /*7930*/  HMMA.16816.F32.BF16 R88, R8.reuse, R16, R88 ;  /* 0x000000100858723c */ /* 0x040ff00000041858 */
[C---:B------:R-:W-:Y:S01]  /*7940*/  HMMA.16816.F32.BF16 R84, R8.reuse, R18, R84 ;  /* 0x000000120854723c */ /* 0x040fe20000041854 */
[----:B------:R-:W5:Y:S01]  /*7950*/  LDSM.16.MT88.4 R16, [R4+0xac00] ;  /* 0x00ac00000410783b */ /* 0x000f620000004200 */
[----:B------:R-:W-:Y:S04]  /*7960*/  MUFU.EX2 R140, R140 ;  /* 0x0000008c008c7308 */ /* 0x000fe80000000800 */
[----:B------:R-:W-:Y:S02]  /*7970*/  MUFU.EX2 R136, R136 ;  /* 0x0000008800887308 */ /* 0x000fe40000000800 */
[C---:B---3--:R-:W-:Y:S02]  /*7980*/  HMMA.16816.F32.BF16 R104, R8.reuse, R28, R104 ;  /* 0x0000001c0868723c */ /* 0x048fe40000041868 */
[----:B------:R-:W3:Y:S04]  /*7990*/  MUFU.EX2 R29, R138 ;  /* 0x0000008a001d7308 */ /* 0x000ee80000000800 */
[----:B------:R-:W3:Y:S02]  /*79a0*/  MUFU.EX2 R129, R129 ;  /* 0x0000008100817308 */ /* 0x000ee40000000800 */
[C---:B------:R-:W-:Y:S02]  /*79b0*/  HMMA.16816.F32.BF16 R100, R8.reuse, R30, R100 ;  /* 0x0000001e0864723c */ /* 0x040fe40000041864 */
[----:B------:R-:W-:Y:S04]  /*79c0*/  MUFU.EX2 R51, R51 ;  /* 0x0000003300337308 */ /* 0x000fe80000000800 */
[----:B------:R-:W3:Y:S04]  /*79d0*/  MUFU.EX2 R50, R50 ;  /* 0x0000003200327308 */ /* 0x000ee80000000800 */
[----:B------:R-:W-:Y:S04]  /*79e0*/  MUFU.EX2 R49, R49 ;  /* 0x0000003100317308 */ /* 0x000fe80000000800 */
[----:B------:R-:W5:Y:S01]  /*79f0*/  MUFU.EX2 R28, R47 ;  /* 0x0000002f001c7308 */ /* 0x000f620000000800 */
[----:B----4-:R-:W-:Y:S01]  /*7a00*/  HMMA.16816.F32.BF16 R96, R8, R24, R96 ;  /* 0x000000180860723c */ /* 0x010fe20000041860 */
[----:B------:R-:W-:Y:S01]  /*7a10*/  FADD.FTZ R48, R48, R135 ;  /* 0x0000008730307221 */ /* 0x000fe20000010000 */
[----:B------:R-:W-:-:S06]  /*7a20*/  FADD.FTZ R45, R45, R124 ;  /* 0x0000007c2d2d7221 */ /* 0x000fcc0000010000 */
[----:B------:R-:W-:Y:S01]  /*7a30*/  HMMA.16816.F32.BF16 R92, R8, R26, R92 ;  /* 0x0000001a085c723c */ /* 0x000fe2000004185c */
[----:B------:R-:W4:Y:S01]  /*7a40*/  LDSM.16.MT88.4 R24, [R119+0xac00] ;  /* 0x00ac00007718783b */ /* 0x000f220000004200 */
[----:B------:R-:W-:-:S06]  /*7a50*/  FADD.FTZ R43, R43, R48 ;  /* 0x000000302b2b7221 */ /* 0x000fcc0000010000 */
[C---:B-1----:R-:W-:Y:S08]  /*7a60*/  HMMA.16816.F32.BF16 R72, R8.reuse, R20, R72 ;  /* 0x000000140848723c */ /* 0x042ff00000041848 */
[----:B------:R-:W-:Y:S01]  /*7a70*/  HMMA.16816.F32.BF16 R68, R8, R22, R68 ;  /* 0x000000160844723c */ /* 0x000fe20000041844 */
[----:B------:R-:W1:Y:S01]  /*7a80*/  LDSM.16.MT88.4 R20, [R4+0xcc00] ;  /* 0x00cc00000414783b */ /* 0x000e620000004200 */
[----:B------:R-:W-:Y:S01]  /*7a90*/  FADD.FTZ R46, R46, R45 ;  /* 0x0000002d2e2e7221 */ /* 0x000fe20000010000 */
[----:B------:R-:W-:-:S05]  /*7aa0*/  FADD.FTZ R44, R44, R43 ;  /* 0x0000002b2c2c7221 */ /* 0x000fca0000010000 */
[----:B--2---:R-:W-:Y:S01]  /*7ab0*/  HMMA.16816.F32.BF16 R80, R8, R12, R80 ;  /* 0x0000000c0850723c */ /* 0x004fe20000041850 */
[----:B------:R-:W-:Y:S01]  /*7ac0*/  FADD.FTZ R41, R41, R46 ;  /* 0x0000002e29297221 */ /* 0x000fe20000010000 */
[----:B------:R-:W-:-:S06]  /*7ad0*/  FADD.FTZ R39, R39, R44 ;  /* 0x0000002c27277221 */ /* 0x000fcc0000010000 */
[----:B------:R-:W-:Y:S01]  /*7ae0*/  HMMA.16816.F32.BF16 R76, R8, R14, R76 ;  /* 0x0000000e084c723c */ /* 0x000fe2000004184c */
[----:B---3--:R-:W-:Y:S01]  /*7af0*/  F2FP.BF16.F32.PACK_AB R8, R29, R140 ;  /* 0x0000008c1d08723e */ /* 0x008fe200000010ff */
[----:B------:R-:W2:Y:S01]  /*7b00*/  LDSM.16.MT88.4 R12, [R119+0xcc00] ;  /* 0x00cc0000770c783b */ /* 0x000ea20000004200 */
[----:B------:R-:W-:Y:S02]  /*7b10*/  F2FP.BF16.F32.PACK_AB R10, R129, R136 ;  /* 0x00000088810a723e */ /* 0x000fe400000010ff */
[----:B------:R-:W-:Y:S02]  /*7b20*/  F2FP.BF16.F32.PACK_AB R9, R50, R51 ;  /* 0x000000333209723e */ /* 0x000fe400000010ff */
[----:B-----5:R-:W-:Y:S01]  /*7b30*/  F2FP.BF16.F32.PACK_AB R11, R28, R49 ;  /* 0x000000311c0b723e */ /* 0x020fe200000010ff */
[----:B------:R-:W-:Y:S01]  /*7b40*/  FADD.FTZ R42, R42, R41 ;  /* 0x000000292a2a7221 */ /* 0x000fe20000010000 */
[----:B------:R-:W-:-:S05]  /*7b50*/  FADD.FTZ R40, R40, R39 ;  /* 0x0000002728287221 */ /* 0x000fca0000010000 */
[----:B------:R-:W-:Y:S01]  /*7b60*/  HMMA.16816.F32.BF16 R104, R8, R16, R104 ;  /* 0x000000100868723c */ /* 0x000fe20000041868 */
[----:B------:R-:W-:Y:S01]  /*7b70*/  FADD.FTZ R37, R37, R42 ;  /* 0x0000002a25257221 */ /* 0x000fe20000010000 */
[----:B------:R-:W-:-:S06]  /*7b80*/  FADD.FTZ R35, R35, R40 ;  /* 0x0000002823237221 */ /* 0x000fcc0000010000 */
[----:B------:R-:W-:Y:S01]  /*7b90*/  HMMA.16816.F32.BF16 R100, R8, R18, R100 ;  /* 0x000000120864723c */ /* 0x000fe20000041864 */
[----:B------:R-:W3:Y:S01]  /*7ba0*/  LDSM.16.MT88.4 R16, [R119+0xec00] ;  /* 0x00ec00007710783b */ /* 0x000ee20000004200 */
        /* <DEDUP_REMOVED lines=8> */
[----:B----4-:R-:W-:Y:S03]  /*7c30*/  HMMA.16816.F32.BF16 R112, R8, R24, R112 ;  /* 0x000000180870723c */ /* 0x010fe60000041870 */
[----:B------:R-:W-:-:S05]  /*7c40*/  FADD.FTZ R24, R126, R125 ;  /* 0x0000007d7e187221 */ /* 0x000fca0000010000 */
[----:B-1----:R-:W-:Y:S01]  /*7c50*/  HMMA.16816.F32.BF16 R88, R8, R20, R88 ;  /* 0x000000140858723c */ /* 0x002fe20000041858 */
[----:B------:R-:W-:Y:S01]  /*7c60*/  FADD.FTZ R20, R128, R127 ;  /* 0x0000007f80147221 */ /* 0x000fe20000010000 */
[----:B------:R-:W-:-:S03]  /*7c70*/  FADD.FTZ R24, R121, R24 ;  /* 0x0000001879187221 */ /* 0x000fc60000010000 */
[----:B------:R-:W-:Y:S01]  /*7c80*/  FADD.FTZ R20, R123, R20 ;  /* 0x000000147b147221 */ /* 0x000fe20000010000 */
[----:B------:R-:W-:Y:S02]  /*7c90*/  FADD.FTZ R63, R63, R24 ;  /* 0x000000183f3f7221 */ /* 0x000fe40000010000 */
[----:B--2---:R-:W-:Y:S01]  /*7ca0*/  HMMA.16816.F32.BF16 R96, R8, R12, R96 ;  /* 0x0000000c0860723c */ /* 0x004fe20000041860 */
[----:B------:R-:W-:Y:S01]  /*7cb0*/  FADD.FTZ R131, R131, R20 ;  /* 0x0000001483837221 */ /* 0x000fe20000010000 */
[----:B------:R-:W-:-:S06]  /*7cc0*/  FADD.FTZ R64, R64, R63 ;  /* 0x0000003f40407221 */ /* 0x000fcc0000010000 */
[----:B------:R-:W-:Y:S01]  /*7cd0*/  HMMA.16816.F32.BF16 R92, R8, R14, R92 ;  /* 0x0000000e085c723c */ /* 0x000fe2000004185c */
[----:B------:R1:W2:Y:S01]  /*7ce0*/  LDSM.16.MT88.4 R12, [R4+0xec00] ;  /* 0x00ec0000040c783b */ /* 0x0002a20000004200 */
[----:B------:R-:W-:-:S04]  /*7cf0*/  FADD.FTZ R120, R120, R131 ;  /* 0x0000008378787221 */ /* 0x000fc80000010000 */
[----:B------:R-:W-:Y:S02]  /*7d00*/  FADD.FTZ R5, R65, R120 ;  /* 0x0000007841057221 */ /* 0x000fe40000010000 */
[----:B---3--:R-:W-:Y:S01]  /*7d10*/  HMMA.16816.F32.BF16 R80, R8, R16, R80 ;  /* 0x000000100850723c */ /* 0x008fe20000041850 */
        /* <DEDUP_REMOVED lines=8> */
[----:B-1----:R-:W-:Y:S01]  /*7da0*/  FADD.FTZ R4, R54, R67 ;  /* 0x0000004336047221 */ /* 0x002fe20000010000 */
        /* <DEDUP_REMOVED lines=12> */
[C---:B------:R-:W-:Y:S08]  /*7e70*/  HMMA.16816.F32.BF16 R76, R8.reuse, R18, R76 ;  /* 0x00000012084c723c */ /* 0x040ff0000004184c */
[C---:B--2---:R-:W-:Y:S08]  /*7e80*/  HMMA.16816.F32.BF16 R72, R8.reuse, R12, R72 ;  /* 0x0000000c0848723c */ /* 0x044ff00000041848 */
[----:B------:R-:W-:Y:S01]  /*7e90*/  HMMA.16816.F32.BF16 R68, R8, R14, R68 ;  /* 0x0000000e0844723c */ /* 0x000fe20000041844 */
[----:B------:R-:W-:-:S04]  /*7ea0*/  NOP ;  /* 0x0000000000007918 */ /* 0x000fc80000000000 */
[----:B------:R-:W-:-:S15]  /*7eb0*/  @!P6 BRA `(.L_x_3074) ;  /* 0x0000004c007ce947 */ /* 0x000fde0003800000 */
[----:B------:R-:W-:Y:S01]  /*7ec0*/  LOP3.LUT R7, R7, 0x1f0, RZ, 0xc0, !PT ;  /* 0x000001f007077812 */ /* 0x000fe200078ec0ff */
[C---:B------:R-:W-:Y:S01]  /*7ed0*/  VIADD R186, R119.reuse, 0x9000 ;  /* 0x0000900077ba7836 */ /* 0x040fe20000000000 */
[----:B------:R-:W-:Y:S01]  /*7ee0*/  ISETP.NE.U32.AND P6, PT, R188, RZ, PT ;  /* 0x000000ffbc00720c */ /* 0x000fe20003fc5070 */
[----:B------:R-:W-:Y:S01]  /*7ef0*/  VIADD R182, R119, 0x9020 ;  /* 0x0000902077b67836 */ /* 0x000fe20000000000 */
[----:B------:R-:W-:Y:S01]  /*7f00*/  IADD3 R7, PT, PT, R7, R116, R176 ;  /* 0x0000007407077210 */ /* 0x000fe20007ffe0b0 */
[----:B------:R-:W-:Y:S01]  /*7f10*/  IMAD.MOV.U32 R116, RZ, RZ, R53 ;  /* 0x000000ffff747224 */ /* 0x000fe200078e0035 */
[----:B------:R-:W-:Y:S02]  /*7f20*/  ISETP.NE.AND.EX P6, PT, R189, RZ, PT, P6 ;  /* 0x000000ffbd00720c */ /* 0x000fe40003fc5360 */
[----:B------:R-:W-:Y:S01]  /*7f30*/  IADD3 R5, PT, PT, -R117, R7, R32 ;  /* 0x0000000775057210 */ /* 0x000fe20007ffe120 */
[----:B------:R-:W-:Y:S01]  /*7f40*/  IMAD.MOV.U32 R117, RZ, RZ, R52 ;  /* 0x000000ffff757224 */ /* 0x000fe200078e0034 */
[----:B------:R-:W-:-:S02]  /*7f50*/  IADD3 R185, PT, PT, R6, -0x2, RZ ;  /* 0xfffffffe06b97810 */ /* 0x000fc40007ffe0ff */
[----:B------:R-:W-:Y:S01]  /*7f60*/  IADD3 R183, PT, PT, -R6, 0x1, RZ ;  /* 0x0000000106b77810 */ /* 0x000fe20007ffe1ff */
[----:B------:R-:W-:-:S04]  /*7f70*/  IMAD.IADD R5, R5, 0x1, -R34 ;  /* 0x0000000105057824 */ /* 0x000fc800078e0a22 */
[----:B------:R-:W-:-:S05]  /*7f80*/  IMAD R184, R6, -0x80, R5 ;  /* 0xffffff8006b87824 */ /* 0x000fca00078e0205 */
[----:B------:R-:W-:-:S07]  /*7f90*/  IADD3 R184, PT, PT, R184, 0x108, RZ ;  /* 0x00000108b8b87810 */ /* 0x000fce0007ffe0ff */
.L_x_3081:
        /* <DEDUP_REMOVED lines=80> */
.L_x_3076:
[----:B------:R-:W-:Y:S05]  /*84a0*/  BSYNC.RECONVERGENT B0 ;  /* 0x0000000000007941 */ /* 0x000fea0003800200 */
.L_x_3075:
        /* <DEDUP_REMOVED lines=18> */
[----:B------:R-:W-:Y:S03]  /*85d0*/  IADD3 R183, PT, PT, R183, 0x1, RZ ;  /* 0x00000001b7b77810 */ /* 0x000fe60007ffe0ff */
[----:B------:R-:W-:Y:S01]  /*85e0*/  @!PT LDS RZ, [RZ] ;  /* 0x00000000fffff984 */ /* 0x000fe20000000800 */
[----:B------:R-:W-:Y:S01]  /*85f0*/  @!PT LDS RZ, [RZ] ;  /* 0x00000000fffff984 */ /* 0x000fe20000000800 */
[----:B------:R-:W-:Y:S01]  /*8600*/  @!PT LDS RZ, [RZ] ;  /* 0x00000000fffff984 */ /* 0x000fe20000000800 */
[----:B------:R-:W-:Y:S01]  /*8610*/  @!P3 LDGSTS.E.BYPASS.LTC128B.128 [R175+0xd000], desc[UR4][R168.64+0x80] ;  /* 0x0d000080a8afbfae */ /* 0x000fe2000b981a04 */
[----:B------:R-:W-:Y:S02]  /*8620*/  IADD3.X R199, PT, PT, R192, R195, RZ, P0, !PT ;  /* 0x000000c3c0c77210 */ /* 0x000fe400007fe4ff */
[----:B------:R-:W-:Y:S03]  /*8630*/  LOP3.LUT P0, RZ, R118, 0x4, RZ, 0xc0, !PT ;  /* 0x0000000476ff7812 */ /* 0x000fe6000780c0ff */
[----:B------:R-:W-:Y:S01]  /*8640*/  @P3 STS.128 [R175+0xd000], RZ ;  /* 0x00d000ffaf003388 */ /* 0x000fe20000000c00 */
[----:B------:R-:W-:Y:S05]  /*8650*/  ISETP.NE.AND P1, PT, R183, RZ, PT ;  /* 0x000000ffb700720c */ /* 0x000fea0003f25270 */
        /* <DEDUP_REMOVED lines=54> */
[C---:B---3--:R-:W-:Y:S01]  /*89c0*/  HMMA.16816.F32.BF16 R4, R120.reuse, R124, RZ ;  /* 0x0000007c7804723c */ /* 0x048fe200000418ff */
[----:B------:R-:W-:Y:S04]  /*89d0*/  MOV R124, 0x20 ;  /* 0x00000020007c7802 */ /* 0x000fe80000000f00 */
[----:B------:R-:W3:Y:S01]  /*89e0*/  LDSM.16.M88.4 R148, [R156+0x4800] ;  /* 0x004800009c94783b */ /* 0x000ee20000000200 */
[----:B------:R-:W-:Y:S02]  /*89f0*/  SEL R124, R124, 0xffffffe0, !P0 ;  /* 0xffffffe07c7c7807 */ /* 0x000fe40004000000 */
[C---:B------:R-:W-:Y:S03]  /*8a00*/  HMMA.16816.F32.BF16 R8, R120.reuse, R126, RZ ;  /* 0x0000007e7808723c */ /* 0x040fe600000418ff */
[----:B------:R-:W3:Y:S05]  /*8a10*/  LDSM.16.M88.4 R152, [R156+0x4c00] ;  /* 0x004c00009c98783b */ /* 0x000eea0000000200 */
[C---:B----4-:R-:W-:Y:S01]  /*8a20*/  HMMA.16816.F32.BF16 R12, R120.reuse, R128, RZ ;  /* 0x00000080780c723c */ /* 0x050fe200000418ff */
[-C--:B------:R-:W-:Y:S02]  /*8a30*/  IADD3 R129, PT, PT, R157, R124.reuse, RZ ;  /* 0x0000007c9d817210 */ /* 0x080fe40007ffe0ff */
[----:B------:R-:W-:Y:S03]  /*8a40*/  IADD3 R128, PT, PT, R156, R124, RZ ;  /* 0x0000007c9c807210 */ /* 0x000fe60007ffe0ff */
[----:B------:R-:W-:Y:S02]  /*8a50*/  LDSM.16.M88.4 R124, [R129] ;  /* 0x00000000817c783b */ /* 0x000fe40000000200 */
        /* <DEDUP_REMOVED lines=195> */
[----:B------:R4:W1:Y:S10]  /*9690*/  MUFU.TANH R152, R215 ;  /* 0x000000d700987308 */ /* 0x0008740000002400 */
[----:B------:R2:W1:Y:S01]  /*96a0*/  MUFU.TANH R150, R213 ;  /* 0x000000d500967308 */ /* 0x0004620000002400 */
[C---:B-----5:R-:W-:Y:S09]  /*96b0*/  HMMA.16816.F32.BF16 R44, R120.reuse, R124, R44 ;  /* 0x0000007c782c723c */ /* 0x060ff2000004182c */
[----:B------:R5:W1:Y:S01]  /*96c0*/  MUFU.TANH R148, R207 ;  /* 0x000000cf00947308 */ /* 0x000a620000002400 */
[C---:B------:R-:W-:Y:S01]  /*96d0*/  HMMA.16816.F32.BF16 R48, R120.reuse, R126, R48 ;  /* 0x0000007e7830723c */ /* 0x040fe20000041830 */
[----:B------:R-:W1:Y:S08]  /*96e0*/  LDSM.16.M88.4 R124, [R128+0x8800] ;  /* 0x00880000807c783b */ /* 0x000e700000000200 */
[----:B------:R5:W1:Y:S10]  /*96f0*/  MUFU.TANH R146, R209 ;  /* 0x000000d100927308 */ /* 0x000a740000002400 */
[----:B------:R1:W1:Y:S01]  /*9700*/  MUFU.TANH R144, R217 ;  /* 0x000000d900907308 */ /* 0x0002620000002400 */
[-C--:B---3--:R-:W-:Y:S01]  /*9710*/  FMUL.FTZ R211, R44, R167.reuse ;  /* 0x000000a72cd37220 */ /* 0x088fe20000410000 */
[-C--:B----4-:R-:W-:Y:S01]  /*9720*/  FMUL.FTZ R215, R45, R167.reuse ;  /* 0x000000a72dd77220 */ /* 0x090fe20000410000 */
[-C--:B--2---:R-:W-:Y:S01]  /*9730*/  FMUL.FTZ R213, R46, R167.reuse ;  /* 0x000000a72ed57220 */ /* 0x084fe20000410000 */
[-C--:B-----5:R-:W-:Y:S06]  /*9740*/  FMUL.FTZ R207, R47, R167.reuse ;  /* 0x000000a72fcf7220 */ /* 0x0a0fec0000410000 */
[----:B------:R2:W3:Y:S01]  /*9750*/  MUFU.TANH R142, R211 ;  /* 0x000000d3008e7308 */ /* 0x0004e20000002400 */
[-C--:B------:R-:W-:Y:S01]  /*9760*/  FMUL.FTZ R219, R50, R167.reuse ;  /* 0x000000a732db7220 */ /* 0x080fe20000410000 */
[-C--:B------:R-:W-:Y:S08]  /*9770*/  FMUL.FTZ R209, R48, R167.reuse ;  /* 0x000000a730d17220 */ /* 0x080ff00000410000 */
[----:B------:R4:W3:Y:S01]  /*9780*/  MUFU.TANH R140, R215 ;  /* 0x000000d7008c7308 */ /* 0x0008e20000002400 */
[-C--:B-1----:R-:W-:Y:S09]  /*9790*/  FMUL.FTZ R217, R51, R167.reuse ;  /* 0x000000a733d97220 */ /* 0x082ff20000410000 */
[----:B------:R-:W1:Y:S01]  /*97a0*/  MUFU.TANH R134, R219 ;  /* 0x000000db00867308 */ /* 0x000e620000002400 */
[-C--:B--2---:R-:W-:Y:S01]  /*97b0*/  FMUL.FTZ R211, R49, R167.reuse ;  /* 0x000000a731d37220 */ /* 0x084fe20000410000 */
[C---:B------:R-:W-:Y:S08]  /*97c0*/  HMMA.16816.F32.BF16 R52, R120.reuse, R124, R52 ;  /* 0x0000007c7834723c */ /* 0x040ff00000041834 */
[----:B------:R2:W1:Y:S01]  /*97d0*/  MUFU.TANH R138, R213 ;  /* 0x000000d5008a7308 */ /* 0x0004620000002400 */
[C---:B------:R-:W-:Y:S01]  /*97e0*/  HMMA.16816.F32.BF16 R56, R120.reuse, R126, R56 ;  /* 0x0000007e7838723c */ /* 0x040fe20000041838 */
[----:B------:R5:W3:Y:S08]  /*97f0*/  LDSM.16.M88.4 R124, [R128+0x8c00] ;  /* 0x008c0000807c783b */ /* 0x000af00000000200 */
[----:B------:R1:W1:Y:S01]  /*9800*/  MUFU.TANH R136, R207 ;  /* 0x000000cf00887308 */ /* 0x0002620000002400 */
[----:B------:R-:W-:Y:S09]  /*9810*/  DEPBAR.LE SB0, 0x0 ;  /* 0x000080000000791a */ /* 0x000ff20000000000 */
[----:B------:R5:W3:Y:S01]  /*9820*/  MUFU.TANH R135, R209 ;  /* 0x000000d100877308 */ /* 0x000ae20000002400 */
[----:B------:R-:W-:Y:S01]  /*9830*/  BAR.SYNC.DEFER_BLOCKING 0x0 ;  /* 0x0000000000007b1d */ /* 0x000fe20000010000 */
[-C--:B----4-:R-:W-:Y:S01]  /*9840*/  FMUL.FTZ R215, R52, R167.reuse ;  /* 0x000000a734d77220 */ /* 0x090fe20000410000 */
[-C--:B--2---:R-:W-:Y:S07]  /*9850*/  FMUL.FTZ R213, R54, R167.reuse ;  /* 0x000000a736d57220 */ /* 0x084fee0000410000 */
[----:B------:R2:W4:Y:S01]  /*9860*/  MUFU.TANH R133, R211 ;  /* 0x000000d300857308 */ /* 0x0005220000002400 */
[-C--:B------:R-:W-:Y:S01]  /*9870*/  FMUL.FTZ R219, R56, R167.reuse ;  /* 0x000000a738db7220 */ /* 0x080fe20000410000 */
[-C--:B-1----:R-:W-:Y:S08]  /*9880*/  FMUL.FTZ R207, R53, R167.reuse ;  /* 0x000000a735cf7220 */ /* 0x082ff00000410000 */
[----:B------:R1:W1:Y:S01]  /*9890*/  MUFU.TANH R132, R217 ;  /* 0x000000d900847308 */ /* 0x0002620000002400 */
[-C--:B-----5:R-:W-:Y:S09]  /*98a0*/  FMUL.FTZ R209, R57, R167.reuse ;  /* 0x000000a739d17220 */ /* 0x0a0ff20000410000 */
[----:B------:R5:W4:Y:S01]  /*98b0*/  MUFU.TANH R128, R215 ;  /* 0x000000d700807308 */ /* 0x000b220000002400 */
[-C--:B--2---:R-:W-:Y:S01]  /*98c0*/  FMUL.FTZ R211, R55, R167.reuse ;  /* 0x000000a737d37220 */ /* 0x084fe20000410000 */
[C---:B---3--:R-:W-:Y:S08]  /*98d0*/  HMMA.16816.F32.BF16 R60, R120.reuse, R124, R60 ;  /* 0x0000007c783c723c */ /* 0x048ff0000004183c */
[----:B------:R2:W3:Y:S01]  /*98e0*/  MUFU.TANH R125, R219 ;  /* 0x000000db007d7308 */ /* 0x0004e20000002400 */
[-C--:B-1----:R-:W-:Y:S01]  /*98f0*/  FMUL.FTZ R217, R58, R167.reuse ;  /* 0x000000a73ad97220 */ /* 0x082fe20000410000 */
[----:B------:R-:W-:Y:S08]  /*9900*/  HMMA.16816.F32.BF16 R64, R120, R126, R64 ;  /* 0x0000007e7840723c */ /* 0x000ff00000041840 */
[----:B------:R-:W1:Y:S01]  /*9910*/  MUFU.TANH R208, R208 ;  /* 0x000000d000d07308 */ /* 0x000e620000002400 */
[-C--:B-----5:R-:W-:Y:S09]  /*9920*/  FMUL.FTZ R215, R59, R167.reuse ;  /* 0x000000a73bd77220 */ /* 0x0a0ff20000410000 */
        /* <DEDUP_REMOVED lines=29> */
[----:B------:R1:W1:Y:S01]  /*9b00*/  MUFU.TANH R55, R167 ;  /* 0x000000a700377308 */ /* 0x0002620000002400 */
        /* <DEDUP_REMOVED lines=16> */
[----:B------:R-:W-:Y:S03]  /*9c10*/  IMAD.MOV.U32 R6, RZ, RZ, RZ ;  /* 0x000000ffff067224 */ /* 0x000fe600078e00ff */
[----:B------:R-:W3:Y:S06]  /*9c20*/  LD.E.64 R14, desc[UR4][R2.64+0x38] ;  /* 0x00003804020e7980 */ /* 0x000eec000c101b00 */
[----:B------:R-:W4:Y:S01]  /*9c30*/  LD.E.64 R16, desc[UR4][R2.64+0x20] ;  /* 0x0000200402107980 */ /* 0x000f22000c101b00 */
[-C--:B--2---:R-:W-:Y:S04]  /*9c40*/  IABS R8, R13.reuse ;  /* 0x0000000d00087213 */ /* 0x084fe80000000000 */
[----:B------:R-:W2:Y:S10]  /*9c50*/  I2F.RP R11, R8 ;  /* 0x00000008000b7306 */ /* 0x000eb40000209400 */
[----:B--2---:R-:W2:Y:S02]  /*9c60*/  MUFU.RCP R4, R11 ;  /* 0x0000000b00047308 */ /* 0x004ea40000001000 */
[----:B--2---:R-:W-:Y:S01]  /*9c70*/  VIADD R9, R4, 0xffffffe ;  /* 0x0ffffffe04097836 */ /* 0x004fe20000000000 */
[----:B------:R-:W-:Y:S07]  /*9c80*/  IADD3 R4, PT, PT, R173, -0x80, RZ ;  /* 0xffffff80ad047810 */ /* 0x000fee0007ffe0ff */
[----:B------:R-:W2:Y:S02]  /*9c90*/  F2I.FTZ.U32.TRUNC.NTZ R7, R9 ;  /* 0x0000000900077305 */ /* 0x000ea4000021f000 */
[--C-:B--2---:R-:W-:Y:S04]  /*9ca0*/  IMAD.MOV R5, RZ, RZ, -R7.reuse ;  /* 0x000000ffff057224 */ /* 0x104fe800078e0a07 */
[----:B------:R-:W-:Y:S01]  /*9cb0*/  IMAD R12, R5, R8, RZ ;  /* 0x00000008050c7224 */ /* 0x000fe200078e02ff */
[----:B------:R-:W-:Y:S02]  /*9cc0*/  IABS R5, R10 ;  /* 0x0000000a00057213 */ /* 0x000fe40000000000 */
[-C--:B------:R-:W-:Y:S01]  /*9cd0*/  LOP3.LUT R10, R10, R13.reuse, RZ, 0x3c, !PT ;  /* 0x0000000d0a0a7212 */ /* 0x080fe200078e3cff */
[----:B------:R-:W-:Y:S01]  /*9ce0*/  IMAD.HI.U32 R12, R7, R12, R6 ;  /* 0x0000000c070c7227 */ /* 0x000fe200078e0006 */
[-C--:B------:R-:W-:Y:S02]  /*9cf0*/  IABS R6, R13.reuse ;  /* 0x0000000d00067213 */ /* 0x080fe40000000000 */
[----:B------:R-:W-:Y:S02]  /*9d00*/  IABS R7, R4 ;  /* 0x0000000400077213 */ /* 0x000fe40000000000 */
[----:B------:R-:W-:Y:S01]  /*9d10*/  LOP3.LUT R4, R4, R13, RZ, 0x3c, !PT ;  /* 0x0000000d04047212 */ /* 0x000fe200078e3cff */
[----:B------:R-:W-:Y:S02]  /*9d20*/  IMAD.MOV R6, RZ, RZ, -R6 ;  /* 0x000000ffff067224 */ /* 0x000fe400078e0a06 */
        /* <DEDUP_REMOVED lines=43> */
.L_x_3080:
[----:B------:R-:W-:Y:S05]  /*9fe0*/  BSYNC.RECONVERGENT B0 ;  /* 0x0000000000007941 */ /* 0x000fea0003800200 */
.L_x_3079:
        /* <DEDUP_REMOVED lines=72> */
.L_x_3078:
[----:B------:R-:W-:Y:S05]  /*a470*/  BSYNC.RECONVERGENT B1 ;  /* 0x0000000000017941 */ /* 0x000fea0003800200 */
.L_x_3077:
[----:B------:R-:W3:Y:S01]  /*a480*/  LD.E R54, desc[UR4][R2.64+0xdc] ;  /* 0x0000dc0402367980 */ /* 0x000ee2000c101900 */
[----:B--2---:R-:W-:Y:S02]  /*a490*/  IABS R5, R184 ;  /* 0x000000b800057213 */ /* 0x004fe40000000000 */
[C---:B------:R-:W-:Y:S01]  /*a4a0*/  IADD3 R6, PT, PT, R184.reuse, -0x1, RZ ;  /* 0xffffffffb8067810 */ /* 0x040fe20007ffe0ff */
[----:B------:R-:W-:Y:S01]  /*a4b0*/  LDSM.16.MT88.4 R16, [R119+0x9000] ;  /* 0x009000007710783b */ /* 0x000fe20000004200 */
[----:B------:R-:W-:Y:S02]  /*a4c0*/  I2FP.F32.S32 R5, R5 ;  /* 0x0000000500057245 */ /* 0x000fe40000201400 */
[----:B------:R-:W-:Y:S02]  /*a4d0*/  IABS R6, R6 ;  /* 0x0000000600067213 */ /* 0x000fe40000000000 */
[----:B------:R-:W-:Y:S01]  /*a4e0*/  IADD3 R4, PT, PT, R184, -0x8, RZ ;  /* 0xfffffff8b8047810 */ /* 0x000fe20007ffe0ff */
[----:B------:R-:W-:Y:S01]  /*a4f0*/  FFMA.FTZ R195, -R0, R5, R195 ;  /* 0x0000000500c37223 */ /* 0x000fe200000101c3 */
[----:B------:R-:W-:Y:S02]  /*a500*/  I2FP.F32.S32 R6, R6 ;  /* 0x0000000600067245 */ /* 0x000fe40000201400 */
[----:B------:R-:W-:Y:S02]  /*a510*/  IADD3 R5, PT, PT, R184, -0x10, RZ ;  /* 0xfffffff0b8057810 */ /* 0x000fe40007ffe0ff */
[----:B------:R-:W-:Y:S01]  /*a520*/  IABS R4, R4 ;  /* 0x0000000400047213 */ /* 0x000fe20000000000 */
[----:B------:R-:W-:Y:S01]  /*a530*/  FFMA.FTZ R197, -R0, R6, R197 ;  /* 0x0000000600c57223 */ /* 0x000fe200000101c5 */
[C---:B------:R-:W-:Y:S02]  /*a540*/  IADD3 R7, PT, PT, R184.reuse, -0x18, RZ ;  /* 0xffffffe8b8077810 */ /* 0x040fe40007ffe0ff */
[----:B------:R-:W-:Y:S02]  /*a550*/  IABS R5, R5 ;  /* 0x0000000500057213 */ /* 0x000fe40000000000 */
[----:B------:R-:W-:Y:S02]  /*a560*/  I2FP.F32.S32 R4, R4 ;  /* 0x0000000400047245 */ /* 0x000fe40000201400 */
[----:B------:R-:W-:Y:S02]  /*a570*/  IADD3 R6, PT, PT, R184, -0x19, RZ ;  /* 0xffffffe7b8067810 */ /* 0x000fe40007ffe0ff */
[----:B------:R-:W-:Y:S01]  /*a580*/  IABS R7, R7 ;  /* 0x0000000700077213 */ /* 0x000fe20000000000 */
[CC--:B------:R-:W-:Y:S01]  /*a590*/  FFMA.FTZ R191, -R0.reuse, R4.reuse, R191 ;  /* 0x0000000400bf7223 */ /* 0x0c0fe200000101bf */
[----:B------:R-:W-:Y:S01]  /*a5a0*/  I2FP.F32.S32 R5, R5 ;  /* 0x0000000500057245 */ /* 0x000fe20000201400 */
[C---:B------:R-:W-:Y:S01]  /*a5b0*/  FFMA.FTZ R203, -R0.reuse, R4, R203 ;  /* 0x0000000400cb7223 */ /* 0x040fe200000101cb */
[----:B------:R-:W-:Y:S02]  /*a5c0*/  IABS R6, R6 ;  /* 0x0000000600067213 */ /* 0x000fe40000000000 */
[----:B------:R-:W-:Y:S01]  /*a5d0*/  I2FP.F32.S32 R7, R7 ;  /* 0x0000000700077245 */ /* 0x000fe20000201400 */
[-C--:B------:R-:W-:Y:S01]  /*a5e0*/  FFMA.FTZ R242, -R0, R5.reuse, R242 ;  /* 0x0000000500f27223 */ /* 0x080fe200000101f2 */
[----:B------:R-:W-:Y:S01]  /*a5f0*/  IADD3 R4, PT, PT, R184, -0x11, RZ ;  /* 0xffffffefb8047810 */ /* 0x000fe20007ffe0ff */
[C---:B------:R-:W-:Y:S01]  /*a600*/  FFMA.FTZ R201, -R0.reuse, R5, R201 ;  /* 0x0000000500c97223 */ /* 0x040fe200000101c9 */
[----:B------:R-:W-:Y:S01]  /*a610*/  I2FP.F32.S32 R5, R6 ;  /* 0x0000000600057245 */ /* 0x000fe20000201400 */
[CC--:B------:R-:W-:Y:S01]  /*a620*/  FFMA.FTZ R234, -R0.reuse, R7.reuse, R234 ;  /* 0x0000000700ea7223 */ /* 0x0c0fe200000101ea */
[----:B------:R-:W-:Y:S01]  /*a630*/  FFMA.FTZ R248, -R0, R7, R248 ;  /* 0x0000000700f87223 */ /* 0x000fe200000101f8 */
[----:B------:R-:W-:Y:S02]  /*a640*/  IABS R4, R4 ;  /* 0x0000000400047213 */ /* 0x000fe40000000000 */
[----:B------:R-:W-:Y:S01]  /*a650*/  IADD3 R7, PT, PT, R184, -0x29, RZ ;  /* 0xffffffd7b8077810 */ /* 0x000fe20007ffe0ff */
[CC--:B------:R-:W-:Y:S01]  /*a660*/  FFMA.FTZ R244, -R0.reuse, R5.reuse, R244 ;  /* 0x0000000500f47223 */ /* 0x0c0fe200000101f4 */
[----:B------:R-:W-:Y:S01]  /*a670*/  FFMA.FTZ R232, -R0, R5, R232 ;  /* 0x0000000500e87223 */ /* 0x000fe200000101e8 */
[----:B------:R-:W-:Y:S02]  /*a680*/  I2FP.F32.S32 R4, R4 ;  /* 0x0000000400047245 */ /* 0x000fe40000201400 */
[----:B------:R-:W-:Y:S02]  /*a690*/  IABS R7, R7 ;  /* 0x0000000700077213 */ /* 0x000fe40000000000 */
[----:B------:R-:W-:Y:S01]  /*a6a0*/  IADD3 R5, PT, PT, R184, -0x21, RZ ;  /* 0xffffffdfb8057810 */ /* 0x000fe20007ffe0ff */
[CC--:B------:R-:W-:Y:S01]  /*a6b0*/  FFMA.FTZ R240, -R0.reuse, R4.reuse, R240 ;  /* 0x0000000400f07223 */ /* 0x0c0fe200000101f0 */
[----:B------:R-:W-:Y:S01]  /*a6c0*/  I2FP.F32.S32 R7, R7 ;  /* 0x0000000700077245 */ /* 0x000fe20000201400 */
[----:B------:R-:W-:Y:S01]  /*a6d0*/  FFMA.FTZ R199, -R0, R4, R199 ;  /* 0x0000000400c77223 */ /* 0x000fe200000101c7 */
[----:B------:R-:W-:Y:S02]  /*a6e0*/  IABS R5, R5 ;  /* 0x0000000500057213 */ /* 0x000fe40000000000 */
[----:B------:R-:W-:Y:S01]  /*a6f0*/  IADD3 R4, PT, PT, R184, -0x30, RZ ;  /* 0xffffffd0b8047810 */ /* 0x000fe20007ffe0ff */
[C---:B------:R-:W-:Y:S01]  /*a700*/  FFMA.FTZ R224, -R0.reuse, R7, R224 ;  /* 0x0000000700e07223 */ /* 0x040fe200000101e0 */
[----:B------:R-:W-:Y:S01]  /*a710*/  I2FP.F32.S32 R5, R5 ;  /* 0x0000000500057245 */ /* 0x000fe20000201400 */
[----:B------:R-:W-:Y:S01]  /*a720*/  FFMA.FTZ R212, -R0, R7, R212 ;  /* 0x0000000700d47223 */ /* 0x000fe200000101d4 */
[----:B------:R-:W-:Y:S02]  /*a730*/  IABS R4, R4 ;  /* 0x0000000400047213 */ /* 0x000fe40000000000 */
[----:B------:R-:W-:Y:S01]  /*a740*/  IADD3 R7, PT, PT, R184, -0x40, RZ ;  /* 0xffffffc0b8077810 */ /* 0x000fe20007ffe0ff */
[-C--:B------:R-:W-:Y:S01]  /*a750*/  FFMA.FTZ R236, -R0, R5.reuse, R236 ;  /* 0x0000000500ec7223 */ /* 0x080fe200000101ec */
[----:B------:R-:W-:Y:S01]  /*a760*/  IADD3 R9, PT, PT, R184, -0x28, RZ ;  /* 0xffffffd8b8097810 */ /* 0x000fe20007ffe0ff */
[C---:B------:R-:W-:Y:S01]  /*a770*/  FFMA.FTZ R220, -R0.reuse, R5, R220 ;  /* 0x0000000500dc7223 */ /* 0x040fe200000101dc */
[----:B------:R-:W-:Y:S02]  /*a780*/  I2FP.F32.S32 R5, R4 ;  /* 0x0000000400057245 */ /* 0x000fe40000201400 */
[----:B------:R-:W-:Y:S02]  /*a790*/  IABS R7, R7 ;  /* 0x0000000700077213 */ /* 0x000fe40000000000 */
[----:B------:R-:W-:Y:S01]  /*a7a0*/  IABS R9, R9 ;  /* 0x0000000900097213 */ /* 0x000fe20000000000 */
[C---:B------:R-:W-:Y:S01]  /*a7b0*/  FFMA.FTZ R218, -R0.reuse, R5, R218 ;  /* 0x0000000500da7223 */ /* 0x040fe200000101da */
[----:B------:R-:W-:Y:S01]  /*a7c0*/  I2FP.F32.S32 R7, R7 ;  /* 0x0000000700077245 */ /* 0x000fe20000201400 */
[----:B-1----:R-:W-:Y:S01]  /*a7d0*/  FFMA.FTZ R206, -R0, R5, R206 ;  /* 0x0000000500ce7223 */ /* 0x002fe200000101ce */
[----:B------:R-:W-:Y:S02]  /*a7e0*/  I2FP.F32.S32 R9, R9 ;  /* 0x0000000900097245 */ /* 0x000fe40000201400 */
[----:B------:R-:W-:Y:S01]  /*a7f0*/  IADD3 R5, PT, PT, R184, -0x38, RZ ;  /* 0xffffffc8b8057810 */ /* 0x000fe20007ffe0ff */
[-C--:B------:R-:W-:Y:S01]  /*a800*/  FFMA.FTZ R154, -R0, R7.reuse, R154 ;  /* 0x00000007009a7223 */ /* 0x080fe2000001019a */
[----:B------:R-:W-:Y:S01]  /*a810*/  IADD3 R11, PT, PT, R184, -0x20, RZ ;  /* 0xffffffe0b80b7810 */ /* 0x000fe20007ffe0ff */
[----:B------:R-:W-:Y:S01]  /*a820*/  FFMA.FTZ R202, -R0, R7, R202 ;  /* 0x0000000700ca7223 */ /* 0x000fe200000101ca */
[----:B------:R-:W-:Y:S01]  /*a830*/  IADD3 R7, PT, PT, R184, -0x51, RZ ;  /* 0xffffffafb8077810 */ /* 0x000fe20007ffe0ff */
[C---:B------:R-:W-:Y:S01]  /*a840*/  FFMA.FTZ R214, -R0.reuse, R9, R214 ;  /* 0x0000000900d67223 */ /* 0x040fe200000101d6 */
[----:B------:R-:W-:Y:S01]  /*a850*/  IABS R5, R5 ;  /* 0x0000000500057213 */ /* 0x000fe20000000000 */
[----:B------:R-:W-:Y:S01]  /*a860*/  FFMA.FTZ R226, -R0, R9, R226 ;  /* 0x0000000900e27223 */ /* 0x000fe200000101e2 */
[----:B------:R-:W-:Y:S02]  /*a870*/  IABS R11, R11 ;  /* 0x0000000b000b7213 */ /* 0x000fe40000000000 */
[C---:B------:R-:W-:Y:S02]  /*a880*/  IADD3 R9, PT, PT, R184.reuse, -0x39, RZ ;  /* 0xffffffc7b8097810 */ /* 0x040fe40007ffe0ff */
[----:B------:R-:W-:Y:S02]  /*a890*/  IADD3 R4, PT, PT, R184, -0x41, RZ ;  /* 0xffffffbfb8047810 */ /* 0x000fe40007ffe0ff */
[----:B------:R-:W-:Y:S02]  /*a8a0*/  IABS R7, R7 ;  /* 0x0000000700077213 */ /* 0x000fe40000000000 */
[----:B------:R-:W-:Y:S02]  /*a8b0*/  I2FP.F32.S32 R5, R5 ;  /* 0x0000000500057245 */ /* 0x000fe40000201400 */
[----:B------:R-:W-:Y:S02]  /*a8c0*/  I2FP.F32.S32 R11, R11 ;  /* 0x0000000b000b7245 */ /* 0x000fe40000201400 */
[----:B------:R-:W-:Y:S01]  /*a8d0*/  IABS R9, R9 ;  /* 0x0000000900097213 */ /* 0x000fe20000000000 */
[CC--:B------:R-:W-:Y:S01]  /*a8e0*/  FFMA.FTZ R210, -R0.reuse, R5.reuse, R210 ;  /* 0x0000000500d27223 */ /* 0x0c0fe200000101d2 */
[----:B------:R-:W-:Y:S01]  /*a8f0*/  IABS R4, R4 ;  /* 0x0000000400047213 */ /* 0x000fe20000000000 */
[C---:B------:R-:W-:Y:S01]  /*a900*/  FFMA.FTZ R198, -R0.reuse, R5, R198 ;  /* 0x0000000500c67223 */ /* 0x040fe200000101c6 */
[----:B------:R-:W-:Y:S01]  /*a910*/  I2FP.F32.S32 R7, R7 ;  /* 0x0000000700077245 */ /* 0x000fe20000201400 */
[-C--:B------:R-:W-:Y:S01]  /*a920*/  FFMA.FTZ R222, -R0, R11.reuse, R222 ;  /* 0x0000000b00de7223 */ /* 0x080fe200000101de */
[----:B------:R-:W-:Y:S01]  /*a930*/  IADD3 R8, PT, PT, R184, -0x9, RZ ;  /* 0xfffffff7b8087810 */ /* 0x000fe20007ffe0ff */
[C---:B------:R-:W-:Y:S01]  /*a940*/  FFMA.FTZ R238, -R0.reuse, R11, R238 ;  /* 0x0000000b00ee7223 */ /* 0x040fe200000101ee */
[----:B------:R-:W-:Y:S01]  /*a950*/  I2FP.F32.S32 R9, R9 ;  /* 0x0000000900097245 */ /* 0x000fe20000201400 */
[CC--:B------:R-:W-:Y:S01]  /*a960*/  FFMA.FTZ R136, -R0.reuse, R7.reuse, R136 ;  /* 0x0000000700887223 */ /* 0x0c0fe20000010188 */
[----:B------:R-:W-:Y:S01]  /*a970*/  I2FP.F32.S32 R5, R4 ;  /* 0x0000000400057245 */ /* 0x000fe20000201400 */
[C---:B------:R-:W-:Y:S01]  /*a980*/  FFMA.FTZ R148, -R0.reuse, R7, R148 ;  /* 0x0000000700947223 */ /* 0x040fe20000010194 */
[----:B------:R-:W-:Y:S01]  /*a990*/  IABS R8, R8 ;  /* 0x0000000800087213 */ /* 0x000fe20000000000 */
[----:B------:R-:W-:Y:S01]  /*a9a0*/  FFMA.FTZ R196, -R0, R9, R196 ;  /* 0x0000000900c47223 */ /* 0x000fe200000101c4 */
[----:B------:R-:W-:Y:S01]  /*a9b0*/  IADD3 R11, PT, PT, R184, -0x31, RZ ;  /* 0xffffffcfb80b7810 */ /* 0x000fe20007ffe0ff */
[----:B------:R-:W-:Y:S01]  /*a9c0*/  FFMA.FTZ R200, -R0, R5, R200 ;  /* 0x0000000500c87223 */ /* 0x000fe200000101c8 */
[----:B------:R-:W-:Y:S01]  /*a9d0*/  IADD3 R7, PT, PT, R184, -0x59, RZ ;  /* 0xffffffa7b8077810 */ /* 0x000fe20007ffe0ff */
[C---:B------:R-:W-:Y:S01]  /*a9e0*/  FFMA.FTZ R208, -R0.reuse, R9, R208 ;  /* 0x0000000900d07223 */ /* 0x040fe200000101d0 */
[----:B------:R-:W-:Y:S01]  /*a9f0*/  FFMA.FTZ R152, -R0, R5, R152 ;  /* 0x0000000500987223 */ /* 0x000fe20000010198 */
[----:B------:R-:W-:Y:S02]  /*aa00*/  I2FP.F32.S32 R8, R8 ;  /* 0x0000000800087245 */ /* 0x000fe40000201400 */
[----:B------:R-:W-:Y:S02]  /*aa10*/  IABS R11, R11 ;  /* 0x0000000b000b7213 */ /* 0x000fe40000000000 */
[----:B------:R-:W-:Y:S01]  /*aa20*/  IADD3 R5, PT, PT, R184, -0x49, RZ ;  /* 0xffffffb7b8057810 */ /* 0x000fe20007ffe0ff */
[-C--:B------:R-:W-:Y:S01]  /*aa30*/  FFMA.FTZ R193, -R0, R8.reuse, R193 ;  /* 0x0000000800c17223 */ /* 0x080fe200000101c1 */
[----:B------:R-:W-:Y:S01]  /*aa40*/  IADD3 R9, PT, PT, R184, -0x50, RZ ;  /* 0xffffffb0b8097810 */ /* 0x000fe20007ffe0ff */
[C---:B------:R-:W-:Y:S01]  /*aa50*/  FFMA.FTZ R205, -R0.reuse, R8, R205 ;  /* 0x0000000800cd7223 */ /* 0x040fe200000101cd */
[----:B------:R-:W-:Y:S02]  /*aa60*/  IABS R7, R7 ;  /* 0x0000000700077213 */ /* 0x000fe40000000000 */
[----:B------:R-:W-:Y:S02]  /*aa70*/  I2FP.F32.S32 R11, R11 ;  /* 0x0000000b000b7245 */ /* 0x000fe40000201400 */
[----:B------:R-:W-:Y:S02]  /*aa80*/  IABS R5, R5 ;  /* 0x0000000500057213 */ /* 0x000fe40000000000 */
[----:B------:R-:W-:Y:S01]  /*aa90*/  IABS R9, R9 ;  /* 0x0000000900097213 */ /* 0x000fe20000000000 */
[C---:B------:R-:W-:Y:S01]  /*aaa0*/  FFMA.FTZ R216, -R0.reuse, R11, R216 ;  /* 0x0000000b00d87223 */ /* 0x040fe200000101d8 */
[----:B------:R-:W-:Y:S01]  /*aab0*/  I2FP.F32.S32 R7, R7 ;  /* 0x0000000700077245 */ /* 0x000fe20000201400 */
[----:B------:R-:W-:Y:S01]  /*aac0*/  FFMA.FTZ R204, -R0, R11, R204 ;  /* 0x0000000b00cc7223 */ /* 0x000fe200000101cc */
[----:B------:R-:W-:Y:S02]  /*aad0*/  IADD3 R4, PT, PT, R184, -0x58, RZ ;  /* 0xffffffa8b8047810 */ /* 0x000fe40007ffe0ff */
[----:B------:R-:W-:Y:S01]  /*aae0*/  FMNMX3.FTZ R8, R117, R195, R197, !PT ;  /* 0x000000c375087276 */ /* 0x000fe200078100c5 */
[C---:B------:R-:W-:Y:S01]  /*aaf0*/  FFMA.FTZ R132, -R0.reuse, R7, R132 ;  /* 0x0000000700847223 */ /* 0x040fe20000010184 */
[----:B------:R-:W-:Y:S01]  /*ab00*/  I2FP.F32.S32 R5, R5 ;  /* 0x0000000500057245 */ /* 0x000fe20000201400 */
[----:B------:R-:W-:Y:S01]  /*ab10*/  FFMA.FTZ R140, -R0, R7, R140 ;  /* 0x00000007008c7223 */ /* 0x000fe2000001018c */
[----:B------:R-:W-:Y:S02]  /*ab20*/  I2FP.F32.S32 R9, R9 ;  /* 0x0000000900097245 */ /* 0x000fe40000201400 */
[----:B------:R-:W-:Y:S01]  /*ab30*/  FMNMX3.FTZ R6, R116, R191, R193, !PT ;  /* 0x000000bf74067276 */ /* 0x000fe200078100c1 */
[C---:B------:R-:W-:Y:S01]  /*ab40*/  FFMA.FTZ R192, -R0.reuse, R5, R192 ;  /* 0x0000000500c07223 */ /* 0x040fe200000101c0 */
[----:B------:R-:W-:Y:S01]  /*ab50*/  IABS R4, R4 ;  /* 0x0000000400047213 */ /* 0x000fe20000000000 */
[----:B------:R-:W-:Y:S01]  /*ab60*/  FFMA.FTZ R150, -R0, R9, R150 ;  /* 0x0000000900967223 */ /* 0x000fe20000010196 */
[----:B------:R-:W-:Y:S01]  /*ab70*/  IADD3 R11, PT, PT, R184, -0x48, RZ ;  /* 0xffffffb8b80b7810 */ /* 0x000fe20007ffe0ff */
[----:B------:R-:W-:Y:S01]  /*ab80*/  FFMA.FTZ R144, -R0, R5, R144 ;  /* 0x0000000500907223 */ /* 0x000fe20000010190 */
[----:B------:R-:W-:Y:S01]  /*ab90*/  FMNMX3.FTZ R7, R8, R203, R205, !PT ;  /* 0x000000cb08077276 */ /* 0x000fe200078100cd */
[----:B------:R-:W-:Y:S01]  /*aba0*/  FFMA.FTZ R138, -R0, R9, R138 ;  /* 0x00000009008a7223 */ /* 0x000fe2000001018a */
[----:B------:R-:W-:Y:S02]  /*abb0*/  I2FP.F32.S32 R5, R4 ;  /* 0x0000000400057245 */ /* 0x000fe40000201400 */
[----:B------:R-:W-:Y:S02]  /*abc0*/  IABS R11, R11 ;  /* 0x0000000b000b7213 */ /* 0x000fe40000000000 */
[----:B------:R-:W-:Y:S01]  /*abd0*/  FMNMX3.FTZ R9, R6, R201, R199, !PT ;  /* 0x000000c906097276 */ /* 0x000fe200078100c7 */
[CC--:B------:R-:W-:Y:S01]  /*abe0*/  FFMA.FTZ R134, -R0.reuse, R5.reuse, R134 ;  /* 0x0000000500867223 */ /* 0x0c0fe20000010186 */
[----:B------:R-:W-:Y:S01]  /*abf0*/  FMNMX3.FTZ R7, R7, R242, R240, !PT ;  /* 0x000000f207077276 */ /* 0x000fe200078100f0 */
[----:B------:R-:W-:Y:S01]  /*ac00*/  FFMA.FTZ R142, -R0, R5, R142 ;  /* 0x00000005008e7223 */ /* 0x000fe2000001018e */
[----:B------:R-:W-:Y:S02]  /*ac10*/  I2FP.F32.S32 R11, R11 ;  /* 0x0000000b000b7245 */ /* 0x000fe40000201400 */
[----:B------:R-:W-:Y:S02]  /*ac20*/  FMNMX3.FTZ R9, R9, R248, R244, !PT ;  /* 0x000000f809097276 */ /* 0x000fe400078100f4 */
[----:B------:R-:W-:Y:S01]  /*ac30*/  IADD3 R5, PT, PT, R184, -0x68, RZ ;  /* 0xffffff98b8057810 */ /* 0x000fe20007ffe0ff */
[CC--:B------:R-:W-:Y:S01]  /*ac40*/  FFMA.FTZ R194, -R0.reuse, R11.reuse, R194 ;  /* 0x0000000b00c27223 */ /* 0x0c0fe200000101c2 */
[----:B------:R-:W-:Y:S01]  /*ac50*/  FMNMX3.FTZ R7, R7, R234, R232, !PT ;  /* 0x000000ea07077276 */ /* 0x000fe200078100e8 */
[----:B------:R-:W-:Y:S01]  /*ac60*/  FFMA.FTZ R146, -R0, R11, R146 ;  /* 0x0000000b00927223 */ /* 0x000fe20000010192 */
[----:B------:R-:W-:Y:S02]  /*ac70*/  FMNMX3.FTZ R9, R9, R238, R236, !PT ;  /* 0x000000ee09097276 */ /* 0x000fe400078100ec */
[----:B------:R-:W-:Y:S02]  /*ac80*/  IABS R5, R5 ;  /* 0x0000000500057213 */ /* 0x000fe40000000000 */
[----:B------:R-:W-:Y:S02]  /*ac90*/  IADD3 R11, PT, PT, R184, -0x70, RZ ;  /* 0xffffff90b80b7810 */ /* 0x000fe40007ffe0ff */
[----:B------:R-:W-:Y:S02]  /*aca0*/  FMNMX3.FTZ R7, R7, R222, R220, !PT ;  /* 0x000000de07077276 */ /* 0x000fe400078100dc */
[----:B------:R-:W-:Y:S02]  /*acb0*/  FMNMX3.FTZ R9, R9, R226, R224, !PT ;  /* 0x000000e209097276 */ /* 0x000fe400078100e0 */
[----:B------:R-:W-:Y:S02]  /*acc0*/  I2FP.F32.S32 R5, R5 ;  /* 0x0000000500057245 */ /* 0x000fe40000201400 */
[----:B------:R-:W-:Y:S02]  /*acd0*/  IABS R11, R11 ;  /* 0x0000000b000b7213 */ /* 0x000fe40000000000 */
[----:B------:R-:W-:Y:S01]  /*ace0*/  FMNMX3.FTZ R7, R7, R214, R212, !PT ;  /* 0x000000d607077276 */ /* 0x000fe200078100d4 */
[CC--:B------:R-:W-:Y:S01]  /*acf0*/  FFMA.FTZ R122, -R0.reuse, R5.reuse, R217 ;  /* 0x00000005007a7223 */ /* 0x0c0fe200000101d9 */
[----:B------:R-:W-:Y:S01]  /*ad00*/  FMNMX3.FTZ R9, R9, R218, R216, !PT ;  /* 0x000000da09097276 */ /* 0x000fe200078100d8 */
[C---:B------:R-:W-:Y:S01]  /*ad10*/  FFMA.FTZ R128, -R0.reuse, R5, R128 ;  /* 0x0000000500807223 */ /* 0x040fe20000010180 */
[----:B------:R-:W-:Y:S02]  /*ad20*/  I2FP.F32.S32 R11, R11 ;  /* 0x0000000b000b7245 */ /* 0x000fe40000201400 */
[----:B------:R-:W-:Y:S02]  /*ad30*/  FMNMX3.FTZ R7, R7, R206, R204, !PT ;  /* 0x000000ce07077276 */ /* 0x000fe400078100cc */
[----:B------:R-:W-:Y:S01]  /*ad40*/  FMNMX3.FTZ R9, R9, R210, R208, !PT ;  /* 0x000000d209097276 */ /* 0x000fe200078100d0 */
[-C--:B------:R-:W-:Y:S01]  /*ad50*/  FFMA.FTZ R125, -R0, R11.reuse, R125 ;  /* 0x0000000b007d7223 */ /* 0x080fe2000001017d */
[----:B------:R-:W-:Y:S01]  /*ad60*/  IADD3 R5, PT, PT, R184, -0x78, RZ ;  /* 0xffffff88b8057810 */ /* 0x000fe20007ffe0ff */
[----:B------:R-:W-:Y:S01]  /*ad70*/  FFMA.FTZ R58, -R0, R11, R58 ;  /* 0x0000000b003a7223 */ /* 0x000fe2000001013a */
[C---:B------:R-:W-:Y:S02]  /*ad80*/  IADD3 R126, PT, PT, R184.reuse, -0x60, RZ ;  /* 0xffffffa0b87e7810 */ /* 0x040fe40007ffe0ff */
[C---:B------:R-:W-:Y:S02]  /*ad90*/  IADD3 R124, PT, PT, R184.reuse, -0x61, RZ ;  /* 0xffffff9fb87c7810 */ /* 0x040fe40007ffe0ff */
[----:B------:R-:W-:Y:S02]  /*ada0*/  FMNMX3.FTZ R7, R7, R198, R196, !PT ;  /* 0x000000c607077276 */ /* 0x000fe400078100c4 */
[----:B------:R-:W-:Y:S02]  /*adb0*/  FMNMX3.FTZ R11, R9, R202, R200, !PT ;  /* 0x000000ca090b7276 */ /* 0x000fe400078100c8 */
[----:B------:R-:W-:Y:S02]  /*adc0*/  IABS R5, R5 ;  /* 0x0000000500057213 */ /* 0x000fe40000000000 */
[----:B------:R-:W-:Y:S02]  /*add0*/  IABS R126, R126 ;  /* 0x0000007e007e7213 */ /* 0x000fe40000000000 */
[----:B------:R-:W-:Y:S02]  /*ade0*/  IABS R124, R124 ;  /* 0x0000007c007c7213 */ /* 0x000fe40000000000 */
[----:B------:R-:W-:Y:S02]  /*adf0*/  FMNMX3.FTZ R9, R7, R154, R152, !PT ;  /* 0x0000009a07097276 */ /* 0x000fe40007810098 */
[----:B------:R-:W-:Y:S02]  /*ae00*/  IADD3 R120, PT, PT, R184, -0x69, RZ ;  /* 0xffffff97b8787810 */ /* 0x000fe40007ffe0ff */
[----:B------:R-:W-:Y:S02]  /*ae10*/  FMNMX3.FTZ R11, R11, R194, R192, !PT ;  /* 0x000000c20b0b7276 */ /* 0x000fe400078100c0 */
[----:B------:R-:W-:Y:S02]  /*ae20*/  I2FP.F32.S32 R5, R5 ;  /* 0x0000000500057245 */ /* 0x000fe40000201400 */
[----:B------:R-:W-:Y:S02]  /*ae30*/  I2FP.F32.S32 R126, R126 ;  /* 0x0000007e007e7245 */ /* 0x000fe40000201400 */
[----:B------:R-:W-:Y:S01]  /*ae40*/  I2FP.F32.S32 R124, R124 ;  /* 0x0000007c007c7245 */ /* 0x000fe20000201400 */
[CC--:B------:R-:W-:Y:S01]  /*ae50*/  FFMA.FTZ R121, -R0.reuse, R5.reuse, R228 ;  /* 0x0000000500797223 */ /* 0x0c0fe200000101e4 */
[----:B------:R-:W-:Y:S01]  /*ae60*/  FMNMX3.FTZ R9, R9, R146, R144, !PT ;  /* 0x0000009209097276 */ /* 0x000fe20007810090 */
[C---:B------:R-:W-:Y:S01]  /*ae70*/  FFMA.FTZ R56, -R0.reuse, R5, R56 ;  /* 0x0000000500387223 */ /* 0x040fe20000010138 */
[----:B------:R-:W-:Y:S01]  /*ae80*/  IABS R120, R120 ;  /* 0x0000007800787213 */ /* 0x000fe20000000000 */
[----:B------:R-:W-:Y:S01]  /*ae90*/  FFMA.FTZ R135, -R0, R126, R135 ;  /* 0x0000007e00877223 */ /* 0x000fe20000010187 */
[----:B------:R-:W-:Y:S01]  /*aea0*/  IADD3 R4, PT, PT, R184, -0x71, RZ ;  /* 0xffffff8fb8047810 */ /* 0x000fe20007ffe0ff */
[C---:B------:R-:W-:Y:S01]  /*aeb0*/  FFMA.FTZ R133, -R0.reuse, R124, R133 ;  /* 0x0000007c00857223 */ /* 0x040fe20000010185 */
[----:B------:R-:W-:Y:S01]  /*aec0*/  FMNMX3.FTZ R11, R11, R150, R148, !PT ;  /* 0x000000960b0b7276 */ /* 0x000fe20007810094 */
[C---:B------:R-:W-:Y:S01]  /*aed0*/  FFMA.FTZ R126, -R0.reuse, R126, R213 ;  /* 0x0000007e007e7223 */ /* 0x040fe200000101d5 */
[----:B------:R-:W-:Y:S01]  /*aee0*/  FMNMX3.FTZ R9, R9, R138, R136, !PT ;  /* 0x0000008a09097276 */ /* 0x000fe20007810088 */
[----:B------:R-:W-:Y:S01]  /*aef0*/  FFMA.FTZ R124, -R0, R124, R211 ;  /* 0x0000007c007c7223 */ /* 0x000fe200000101d3 */
[----:B------:R-:W-:Y:S02]  /*af00*/  I2FP.F32.S32 R120, R120 ;  /* 0x0000007800787245 */ /* 0x000fe40000201400 */
[----:B------:R-:W-:Y:S02]  /*af10*/  IABS R4, R4 ;  /* 0x0000000400047213 */ /* 0x000fe40000000000 */
[----:B------:R-:W-:Y:S01]  /*af20*/  IADD3 R5, PT, PT, R184, -0x79, RZ ;  /* 0xffffff87b8057810 */ /* 0x000fe20007ffe0ff */
[C---:B------:R-:W-:Y:S01]  /*af30*/  FFMA.FTZ R127, -R0.reuse, R120, R207 ;  /* 0x00000078007f7223 */ /* 0x040fe200000101cf */
[----:B------:R-:W-:Y:S01]  /*af40*/  FMNMX3.FTZ R8, R11, R142, R140, !PT ;  /* 0x0000008e0b087276 */ /* 0x000fe2000781008c */
[----:B------:R-:W-:Y:S01]  /*af50*/  FFMA.FTZ R120, -R0, R120, R215 ;  /* 0x0000007800787223 */ /* 0x000fe200000101d7 */
[----:B------:R-:W-:Y:S02]  /*af60*/  FMNMX3.FTZ R9, R9, R134, R132, !PT ;  /* 0x0000008609097276 */ /* 0x000fe40007810084 */
[----:B------:R-:W-:Y:S02]  /*af70*/  I2FP.F32.S32 R4, R4 ;  /* 0x0000000400047245 */ /* 0x000fe40000201400 */
[----:B------:R-:W-:Y:S02]  /*af80*/  IABS R5, R5 ;  /* 0x0000000500057213 */ /* 0x000fe40000000000 */
[----:B------:R-:W-:Y:S01]  /*af90*/  IADD3 R6, PT, PT, R184, -0x81, RZ ;  /* 0xffffff7fb8067810 */ /* 0x000fe20007ffe0ff */
[-C--:B------:R-:W-:Y:S01]  /*afa0*/  FFMA.FTZ R123, -R0, R4.reuse, R209 ;  /* 0x00000004007b7223 */ /* 0x080fe200000101d1 */
[----:B------:R-:W-:Y:S01]  /*afb0*/  IADD3 R7, PT, PT, R184, -0x80, RZ ;  /* 0xffffff80b8077810 */ /* 0x000fe20007ffe0ff */
[----:B------:R-:W-:Y:S01]  /*afc0*/  FFMA.FTZ R57, -R0, R4, R57 ;  /* 0x0000000400397223 */ /* 0x000fe20000010139 */
[----:B------:R-:W-:Y:S02]  /*afd0*/  FMNMX3.FTZ R8, R8, R135, R133, !PT ;  /* 0x0000008708087276 */ /* 0x000fe40007810085 */
[----:B------:R-:W-:Y:S02]  /*afe0*/  I2FP.F32.S32 R5, R5 ;  /* 0x0000000500057245 */ /* 0x000fe40000201400 */
[----:B------:R-:W-:Y:S02]  /*aff0*/  FMNMX3.FTZ R9, R9, R126, R124, !PT ;  /* 0x0000007e09097276 */ /* 0x000fe4000781007c */
[----:B------:R-:W-:Y:S01]  /*b000*/  IABS R6, R6 ;  /* 0x0000000600067213 */ /* 0x000fe20000000000 */
[C---:B------:R-:W-:Y:S01]  /*b010*/  FFMA.FTZ R129, -R0.reuse, R5, R129 ;  /* 0x0000000500817223 */ /* 0x040fe20000010181 */
[----:B------:R-:W-:Y:S01]  /*b020*/  IABS R7, R7 ;  /* 0x0000000700077213 */ /* 0x000fe20000000000 */
[----:B------:R-:W-:Y:S01]  /*b030*/  FFMA.FTZ R55, -R0, R5, R55 ;  /* 0x0000000500377223 */ /* 0x000fe20000010137 */
[----:B------:R-:W-:Y:S02]  /*b040*/  FMNMX3.FTZ R8, R8, R128, R127, !PT ;  /* 0x0000008008087276 */ /* 0x000fe4000781007f */
[----:B------:R-:W-:Y:S02]  /*b050*/  FMNMX3.FTZ R4, R9, R122, R120, !PT ;  /* 0x0000007a09047276 */ /* 0x000fe40007810078 */
[----:B------:R-:W-:Y:S02]  /*b060*/  I2FP.F32.S32 R6, R6 ;  /* 0x0000000600067245 */ /* 0x000fe40000201400 */
[----:B------:R-:W-:Y:S02]  /*b070*/  I2FP.F32.S32 R7, R7 ;  /* 0x0000000700077245 */ /* 0x000fe40000201400 */
[----:B------:R-:W-:Y:S01]  /*b080*/  FMNMX3.FTZ R8, R8, R125, R123, !PT ;  /* 0x0000007d08087276 */ /* 0x000fe2000781007b */
[----:B------:R-:W-:Y:S01]  /*b090*/  FFMA.FTZ R131, -R0, R6, R131 ;  /* 0x0000000600837223 */ /* 0x000fe20000010183 */
[----:B------:R-:W-:Y:S01]  /*b0a0*/  FMNMX3.FTZ R4, R4, R58, R57, !PT ;  /* 0x0000003a04047276 */ /* 0x000fe20007810039 */
[----:B------:R-:W-:Y:S01]  /*b0b0*/  FFMA.FTZ R130, -R0, R7, R130 ;  /* 0x0000000700827223 */ /* 0x000fe20000010182 */
[----:B------:R-:W-:Y:S02]  /*b0c0*/  FMNMX3.FTZ R8, R8, R121, R129, !PT ;  /* 0x0000007908087276 */ /* 0x000fe40007810081 */
[----:B------:R-:W-:Y:S02]  /*b0d0*/  FMNMX3.FTZ R7, R4, R56, R55, !PT ;  /* 0x0000003804077276 */ /* 0x000fe40007810037 */
[----:B------:R-:W-:Y:S02]  /*b0e0*/  FMNMX3.FTZ R10, R8, R130, R131, !PT ;  /* 0x00000082080a7276 */ /* 0x000fe40007810083 */
[----:B------:R-:W-:Y:S01]  /*b0f0*/  IADD3 R185, PT, PT, R185, -0x1, RZ ;  /* 0xffffffffb9b97810 */ /* 0x000fe20007ffe0ff */
[----:B------:R-:W1:Y:S01]  /*b100*/  SHFL.BFLY PT, R4, R7, 0x2, 0x1f ;  /* 0x0c401f0007047f89 */ /* 0x000e6200000e0000 */
[----:B------:R-:W-:Y:S02]  /*b110*/  IADD3 R173, PT, PT, R173, -0x80, RZ ;  /* 0xffffff80adad7810 */ /* 0x000fe40007ffe0ff */
[----:B------:R-:W-:Y:S05]  /*b120*/  IADD3 R184, PT, PT, R184, 0x80, RZ ;  /* 0x00000080b8b87810 */ /* 0x000fea0007ffe0ff */
[----:B------:R-:W2:Y:S01]  /*b130*/  SHFL.BFLY PT, R5, R10, 0x2, 0x1f ;  /* 0x0c401f000a057f89 */ /* 0x000ea200000e0000 */
[----:B-1----:R-:W-:Y:S02]  /*b140*/  FMNMX.FTZ R9, R7, R4, !PT ;  /* 0x0000000407097209 */ /* 0x002fe40007810000 */
[----:B--2---:R-:W-:Y:S05]  /*b150*/  FMNMX.FTZ R6, R10, R5, !PT ;  /* 0x000000050a067209 */ /* 0x004fea0007810000 */
[----:B------:R-:W1:Y:S08]  /*b160*/  SHFL.BFLY PT, R52, R9, 0x1, 0x1f ;  /* 0x0c201f0009347f89 */ /* 0x000e7000000e0000 */
[----:B------:R-:W2:Y:S01]  /*b170*/  SHFL.BFLY PT, R53, R6, 0x1, 0x1f ;  /* 0x0c201f0006357f89 */ /* 0x000ea200000e0000 */
[----:B-1----:R-:W-:Y:S02]  /*b180*/  FMNMX.FTZ R52, R9, R52, !PT ;  /* 0x0000003409347209 */ /* 0x002fe40007810000 */
[----:B--2---:R-:W-:Y:S03]  /*b190*/  FMNMX.FTZ R53, R6, R53, !PT ;  /* 0x0000003506357209 */ /* 0x004fe60007810000 */
[----:B------:R-:W-:Y:S01]  /*b1a0*/  FADD.FTZ R5, -R52, R117 ;  /* 0x0000007534057221 */ /* 0x000fe20000010100 */
[----:B---3--:R-:W-:Y:S01]  /*b1b0*/  FMUL.FTZ R117, R54, R52 ;  /* 0x0000003436757220 */ /* 0x008fe20000410000 */
[----:B------:R-:W-:Y:S01]  /*b1c0*/  FSETP.NEU.FTZ.AND P1, PT, R52, -INF , PT ;  /* 0xff8000003400780b */ /* 0x000fe20003f3d000 */
[C---:B------:R-:W-:Y:S01]  /*b1d0*/  FMUL.FTZ R137, R54.reuse, R53 ;  /* 0x0000003536897220 */ /* 0x040fe20000410000 */
[C---:B------:R-:W-:Y:S01]  /*b1e0*/  FSETP.NEU.FTZ.AND P2, PT, R53.reuse, -INF , PT ;  /* 0xff8000003500780b */ /* 0x040fe20003f5d000 */
[----:B------:R-:W-:Y:S01]  /*b1f0*/  FADD.FTZ R7, -R53, R116 ;  /* 0x0000007435077221 */ /* 0x000fe20000010100 */
[----:B------:R-:W-:Y:S01]  /*b200*/  FSEL R117, R117, RZ, P1 ;  /* 0x000000ff75757208 */ /* 0x000fe20000800000 */
[C---:B------:R-:W-:Y:S01]  /*b210*/  FMUL.FTZ R12, R54.reuse, R5 ;  /* 0x00000005360c7220 */ /* 0x040fe20000410000 */
[----:B------:R-:W-:Y:S01]  /*b220*/  FSEL R137, R137, RZ, P2 ;  /* 0x000000ff89897208 */ /* 0x000fe20001000000 */
[----:B------:R-:W-:Y:S01]  /*b230*/  FMUL.FTZ R59, R54, R7 ;  /* 0x00000007363b7220 */ /* 0x000fe20000410000 */
[----:B------:R-:W-:Y:S01]  /*b240*/  MOV R116, R182 ;  /* 0x000000b600747202 */ /* 0x000fe20000000f00 */
[-CC-:B------:R-:W-:Y:S01]  /*b250*/  FFMA.FTZ R61, R195, R54.reuse, -R117.reuse ;  /* 0x00000036c33d7223 */ /* 0x180fe20000010875 */
[----:B------:R-:W-:Y:S01]  /*b260*/  @P0 IADD3 R116, PT, PT, R186, -0x20, RZ ;  /* 0xffffffe0ba740810 */ /* 0x000fe20007ffe0ff */
[-C--:B------:R-:W-:Y:S01]  /*b270*/  FFMA.FTZ R145, R197, R54.reuse, -R117 ;  /* 0x00000036c5917223 */ /* 0x080fe20000010875 */
[-CC-:B------:R-:W-:Y:S01]  /*b280*/  FFMA.FTZ R246, R191, R54.reuse, -R137.reuse ;  /* 0x00000036bff67223 */ /* 0x180fe20000010889 */
[-CC-:B------:R-:W-:Y:S01]  /*b290*/  FFMA.FTZ R143, R193, R54.reuse, -R137.reuse ;  /* 0x00000036c18f7223 */ /* 0x180fe20000010889 */
[-CC-:B------:R-:W-:Y:S01]  /*b2a0*/  FFMA.FTZ R228, R201, R54.reuse, -R137.reuse ;  /* 0x00000036c9e47223 */ /* 0x180fe20000010889 */
[-C--:B------:R-:W-:Y:S01]  /*b2b0*/  FFMA.FTZ R139, R199, R54.reuse, -R137 ;  /* 0x00000036c78b7223 */ /* 0x080fe20000010889 */
[-CC-:B------:R-:W-:Y:S01]  /*b2c0*/  FFMA.FTZ R230, R203, R54.reuse, -R117.reuse ;  /* 0x00000036cbe67223 */ /* 0x180fe20000010875 */
[-CC-:B------:R-:W-:Y:S01]  /*b2d0*/  FFMA.FTZ R141, R205, R54.reuse, -R117.reuse ;  /* 0x00000036cd8d7223 */ /* 0x180fe20000010875 */
[----:B------:R-:W1:Y:S01]  /*b2e0*/  LDSM.16.MT88.4 R64, [R116] ;  /* 0x000000007440783b */ /* 0x000e620000004200 */
[----:B------:R-:W2:Y:S01]  /*b2f0*/  MUFU.EX2 R59, R59 ;  /* 0x0000003b003b7308 */ /* 0x000ea20000000800 */
[-C--:B------:R-:W-:Y:S01]  /*b300*/  FFMA.FTZ R149, R132, R54.reuse, -R117 ;  /* 0x0000003684957223 */ /* 0x080fe20000010875 */
[-C--:B------:R-:W-:Y:S01]  /*b310*/  FFMA.FTZ R127, R127, R54.reuse, -R137 ;  /* 0x000000367f7f7223 */ /* 0x080fe20000010889 */
[-C--:B------:R-:W-:Y:S07]  /*b320*/  FFMA.FTZ R144, R144, R54.reuse, -R117 ;  /* 0x0000003690907223 */ /* 0x080fee0000010875 */
[----:B------:R-:W3:Y:S01]  /*b330*/  MUFU.EX2 R12, R12 ;  /* 0x0000000c000c7308 */ /* 0x000ee20000000800 */
[-C--:B------:R-:W-:Y:S01]  /*b340*/  FFMA.FTZ R192, R192, R54.reuse, -R137 ;  /* 0x00000036c0c07223 */ /* 0x080fe20000010889 */
[-C--:B------:R-:W-:Y:S01]  /*b350*/  FFMA.FTZ R152, R152, R54.reuse, -R117 ;  /* 0x0000003698987223 */ /* 0x080fe20000010875 */
[-CC-:B------:R-:W-:Y:S07]  /*b360*/  FFMA.FTZ R148, R148, R54.reuse, -R137.reuse ;  /* 0x0000003694947223 */ /* 0x180fee0000010889 */
[----:B------:R-:W4:Y:S01]  /*b370*/  MUFU.EX2 R61, R61 ;  /* 0x0000003d003d7308 */ /* 0x000f220000000800 */
[-CC-:B------:R-:W-:Y:S01]  /*b380*/  FFMA.FTZ R147, R140, R54.reuse, -R137.reuse ;  /* 0x000000368c937223 */ /* 0x180fe20000010889 */
[-C--:B------:R-:W-:Y:S01]  /*b390*/  FFMA.FTZ R142, R142, R54.reuse, -R137 ;  /* 0x000000368e8e7223 */ /* 0x080fe20000010889 */
[-C--:B------:R-:W-:Y:S07]  /*b3a0*/  FFMA.FTZ R138, R138, R54.reuse, -R117 ;  /* 0x000000368a8a7223 */ /* 0x080fee0000010875 */
[----:B------:R-:W5:Y:S01]  /*b3b0*/  MUFU.EX2 R145, R145 ;  /* 0x0000009100917308 */ /* 0x000f620000000800 */
[----:B------:R-:W-:Y:S01]  /*b3c0*/  FFMA.FTZ R125, R125, R54, -R137 ;  /* 0x000000367d7d7223 */ /* 0x000fe20000010889 */
[C---:B--2---:R-:W-:Y:S01]  /*b3d0*/  FMUL.FTZ R4, R59.reuse, R112 ;  /* 0x000000703b047220 */ /* 0x044fe20000410000 */
[C---:B------:R-:W-:Y:S07]  /*b3e0*/  FMUL.FTZ R5, R59.reuse, R113 ;  /* 0x000000713b057220 */ /* 0x040fee0000410000 */
[----:B------:R-:W-:Y:S01]  /*b3f0*/  MUFU.EX2 R246, R246 ;  /* 0x000000f600f67308 */ /* 0x000fe20000000800 */
[C---:B------:R-:W-:Y:S01]  /*b400*/  FMUL.FTZ R8, R59.reuse, R108 ;  /* 0x0000006c3b087220 */ /* 0x040fe20000410000 */
[C---:B---3--:R-:W-:Y:S01]  /*b410*/  FMUL.FTZ R6, R12.reuse, R114 ;  /* 0x000000720c067220 */ /* 0x048fe20000410000 */
[C---:B------:R-:W-:Y:S07]  /*b420*/  FMUL.FTZ R7, R12.reuse, R115 ;  /* 0x000000730c077220 */ /* 0x040fee0000410000 */
[----:B------:R-:W2:Y:S01]  /*b430*/  MUFU.EX2 R143, R143 ;  /* 0x0000008f008f7308 */ /* 0x000ea20000000800 */
[C---:B------:R-:W-:Y:S01]  /*b440*/  FMUL.FTZ R10, R12.reuse, R110 ;  /* 0x0000006e0c0a7220 */ /* 0x040fe20000410000 */
[C---:B----4-:R-:W-:Y:S01]  /*b450*/  FFMA.FTZ R112, R12.reuse, R187, R61 ;  /* 0x000000bb0c707223 */ /* 0x050fe2000001003d */
[C---:B------:R-:W-:Y:S07]  /*b460*/  FMUL.FTZ R11, R12.reuse, R111 ;  /* 0x0000006f0c0b7220 */ /* 0x040fee0000410000 */
[----:B------:R-:W-:Y:S01]  /*b470*/  MUFU.EX2 R228, R228 ;  /* 0x000000e400e47308 */ /* 0x000fe20000000800 */
[----:B------:R-:W-:Y:S01]  /*b480*/  FMUL.FTZ R9, R59, R109 ;  /* 0x0000006d3b097220 */ /* 0x000fe20000410000 */
[----:B-----5:R-:W-:Y:S01]  /*b490*/  F2FP.BF16.F32.PACK_AB R61, R145, R61 ;  /* 0x0000003d913d723e */ /* 0x020fe200000010ff */
[C---:B------:R-:W-:Y:S07]  /*b4a0*/  FMUL.FTZ R46, R12.reuse, R74 ;  /* 0x0000004a0c2e7220 */ /* 0x040fee0000410000 */
[----:B------:R-:W3:Y:S01]  /*b4b0*/  MUFU.EX2 R139, R139 ;  /* 0x0000008b008b7308 */ /* 0x000ee20000000800 */
[C---:B------:R-:W-:Y:S01]  /*b4c0*/  FMUL.FTZ R47, R12.reuse, R75 ;  /* 0x0000004b0c2f7220 */ /* 0x040fe20000410000 */
[C---:B------:R-:W-:Y:S01]  /*b4d0*/  FMUL.FTZ R50, R12.reuse, R70 ;  /* 0x000000460c327220 */ /* 0x040fe20000410000 */
        /* <DEDUP_REMOVED lines=10> */
[C---:B------:R-:W-:Y:S01]  /*b580*/  FMUL.FTZ R30, R12.reuse, R90 ;  /* 0x0000005a0c1e7220 */ /* 0x040fe20000410000 */
[----:B---3--:R-:W-:Y:S01]  /*b590*/  F2FP.BF16.F32.PACK_AB R62, R139, R228 ;  /* 0x000000e48b3e723e */ /* 0x008fe200000010ff */
[C---:B------:R-:W-:Y:S01]  /*b5a0*/  FMUL.FTZ R31, R12.reuse, R91 ;  /* 0x0000005b0c1f7220 */ /* 0x040fe20000410000 */
[C---:B------:R-:W-:Y:S01]  /*b5b0*/  FMUL.FTZ R34, R12.reuse, R86 ;  /* 0x000000560c227220 */ /* 0x040fe20000410000 */
[C---:B------:R-:W-:Y:S01]  /*b5c0*/  FMUL.FTZ R35, R12.reuse, R87 ;  /* 0x000000570c237220 */ /* 0x040fe20000410000 */
[C---:B------:R-:W-:Y:S01]  /*b5d0*/  FMUL.FTZ R38, R12.reuse, R82 ;  /* 0x000000520c267220 */ /* 0x040fe20000410000 */
[C---:B------:R-:W-:Y:S01]  /*b5e0*/  FMUL.FTZ R39, R12.reuse, R83 ;  /* 0x000000530c277220 */ /* 0x040fe20000410000 */
[C---:B------:R-:W-:Y:S01]  /*b5f0*/  FMUL.FTZ R42, R12.reuse, R78 ;  /* 0x0000004e0c2a7220 */ /* 0x040fe20000410000 */
[C---:B------:R-:W-:Y:S01]  /*b600*/  FMUL.FTZ R43, R12.reuse, R79 ;  /* 0x0000004f0c2b7220 */ /* 0x040fe20000410000 */
[----:B--2---:R-:W-:Y:S01]  /*b610*/  F2FP.BF16.F32.PACK_AB R63, R141, R230 ;  /* 0x000000e68d3f723e */ /* 0x004fe200000010ff */
[----:B------:R-:W-:Y:S01]  /*b620*/  LDSM.16.MT88.4 R108, [R119+0xac00] ;  /* 0x00ac0000776c783b */ /* 0x000fe20000004200 */
[C---:B------:R-:W-:Y:S01]  /*b630*/  FMUL.FTZ R44, R59.reuse, R72 ;  /* 0x000000483b2c7220 */ /* 0x040fe20000410000 */
[C---:B------:R-:W-:Y:S01]  /*b640*/  FMUL.FTZ R48, R59.reuse, R68 ;  /* 0x000000443b307220 */ /* 0x040fe20000410000 */
[----:B------:R-:W-:Y:S01]  /*b650*/  FMUL.FTZ R49, R59, R69 ;  /* 0x000000453b317220 */ /* 0x000fe20000410000 */
[--C-:B------:R-:W-:Y:S01]  /*b660*/  FFMA.FTZ R94, R123, R54, -R137.reuse ;  /* 0x000000367b5e7223 */ /* 0x100fe20000010889 */
[C---:B------:R-:W-:Y:S01]  /*b670*/  FMUL.FTZ R13, R59.reuse, R105 ;  /* 0x000000693b0d7220 */ /* 0x040fe20000410000 */
[C---:B------:R-:W-:Y:S01]  /*b680*/  HMMA.16816.F32.BF16 R4, R60.reuse, R16, R4 ;  /* 0x000000103c04723c */ /* 0x040fe20000041804 */
[----:B------:R-:W-:Y:S01]  /*b690*/  MUFU.EX2 R144, R144 ;  /* 0x0000009000907308 */ /* 0x000fe20000000800 */
[----:B------:R-:W-:Y:S03]  /*b6a0*/  LDSM.16.MT88.4 R68, [R119+0x9800] ;  /* 0x009800007744783b */ /* 0x000fe60000004200 */
[C---:B------:R-:W-:Y:S01]  /*b6b0*/  FMUL.FTZ R17, R59.reuse, R101 ;  /* 0x000000653b117220 */ /* 0x040fe20000410000 */
[C---:B------:R-:W-:Y:S01]  /*b6c0*/  FMUL.FTZ R16, R59.reuse, R100 ;  /* 0x000000643b107220 */ /* 0x040fe20000410000 */
[C---:B------:R-:W-:Y:S01]  /*b6d0*/  FMUL.FTZ R20, R59.reuse, R96 ;  /* 0x000000603b147220 */ /* 0x040fe20000410000 */
[C---:B------:R-:W-:Y:S03]  /*b6e0*/  HMMA.16816.F32.BF16 R8, R60.reuse, R18, R8 ;  /* 0x000000123c08723c */ /* 0x040fe60000041808 */
[----:B------:R-:W-:Y:S01]  /*b6f0*/  MUFU.EX2 R140, R142 ;  /* 0x0000008e008c7308 */ /* 0x000fe20000000800 */
[C---:B------:R-:W-:Y:S01]  /*b700*/  FMUL.FTZ R18, R12.reuse, R102 ;  /* 0x000000660c127220 */ /* 0x040fe20000410000 */
[----:B------:R-:W-:Y:S01]  /*b710*/  FMUL.FTZ R19, R12, R103 ;  /* 0x000000670c137220 */ /* 0x000fe20000410000 */
[C---:B------:R-:W-:Y:S01]  /*b720*/  FMUL.FTZ R12, R59.reuse, R104 ;  /* 0x000000683b0c7220 */ /* 0x040fe20000410000 */
[C---:B------:R-:W-:Y:S01]  /*b730*/  FMUL.FTZ R21, R59.reuse, R97 ;  /* 0x000000613b157220 */ /* 0x040fe20000410000 */
[C---:B------:R-:W-:Y:S01]  /*b740*/  FMUL.FTZ R24, R59.reuse, R92 ;  /* 0x0000005c3b187220 */ /* 0x040fe20000410000 */
[C---:B------:R-:W-:Y:S01]  /*b750*/  FMUL.FTZ R25, R59.reuse, R93 ;  /* 0x0000005d3b197220 */ /* 0x040fe20000410000 */
[C---:B------:R-:W-:Y:S01]  /*b760*/  FMUL.FTZ R28, R59.reuse, R88 ;  /* 0x000000583b1c7220 */ /* 0x040fe20000410000 */
[C---:B------:R-:W-:Y:S01]  /*b770*/  FMUL.FTZ R29, R59.reuse, R89 ;  /* 0x000000593b1d7220 */ /* 0x040fe20000410000 */
[C---:B------:R-:W-:Y:S01]  /*b780*/  FMUL.FTZ R32, R59.reuse, R84 ;  /* 0x000000543b207220 */ /* 0x040fe20000410000 */
[C---:B-1----:R-:W-:Y:S01]  /*b790*/  HMMA.16816.F32.BF16 R12, R60.reuse, R64, R12 ;  /* 0x000000403c0c723c */ /* 0x042fe2000004180c */
[----:B------:R-:W-:Y:S02]  /*b7a0*/  MUFU.EX2 R147, R147 ;  /* 0x0000009300937308 */ /* 0x000fe40000000800 */
[C---:B------:R-:W-:Y:S01]  /*b7b0*/  FMUL.FTZ R33, R59.reuse, R85 ;  /* 0x000000553b217220 */ /* 0x040fe20000410000 */
[C---:B------:R-:W-:Y:S01]  /*b7c0*/  FMUL.FTZ R36, R59.reuse, R80 ;  /* 0x000000503b247220 */ /* 0x040fe20000410000 */
[C---:B------:R-:W-:Y:S01]  /*b7d0*/  FMUL.FTZ R37, R59.reuse, R81 ;  /* 0x000000513b257220 */ /* 0x040fe20000410000 */
[C---:B------:R-:W-:Y:S01]  /*b7e0*/  FMUL.FTZ R40, R59.reuse, R76 ;  /* 0x0000004c3b287220 */ /* 0x040fe20000410000 */
[C---:B------:R-:W-:Y:S01]  /*b7f0*/  FMUL.FTZ R41, R59.reuse, R77 ;  /* 0x0000004d3b297220 */ /* 0x040fe20000410000 */
[C---:B------:R-:W-:Y:S01]  /*b800*/  HMMA.16816.F32.BF16 R16, R60.reuse, R66, R16 ;  /* 0x000000423c10723c */ /* 0x040fe20000041810 */
[----:B------:R-:W1:Y:S02]  /*b810*/  LDSM.16.MT88.4 R64, [R119+0xb000] ;  /* 0x00b000007740783b */ /* 0x000e640000004200 */
[----:B------:R-:W-:Y:S01]  /*b820*/  MUFU.EX2 R149, R149 ;  /* 0x0000009500957308 */ /* 0x000fe20000000800 */
[----:B------:R-:W-:Y:S01]  /*b830*/  FMUL.FTZ R45, R59, R73 ;  /* 0x000000493b2d7220 */ /* 0x000fe20000410000 */
[-C--:B------:R-:W-:Y:S01]  /*b840*/  FFMA.FTZ R77, R244, R54.reuse, -R137 ;  /* 0x00000036f44d7223 */ /* 0x080fe20000010889 */
[-CC-:B------:R-:W-:Y:S01]  /*b850*/  FFMA.FTZ R73, R242, R54.reuse, -R117.reuse ;  /* 0x00000036f2497223 */ /* 0x180fe20000010875 */
[-C--:B------:R-:W-:Y:S01]  /*b860*/  FFMA.FTZ R78, R240, R54.reuse, -R117 ;  /* 0x00000036f04e7223 */ /* 0x080fe20000010875 */
[-C--:B------:R-:W-:Y:S01]  /*b870*/  FFMA.FTZ R80, R236, R54.reuse, -R137 ;  /* 0x00000036ec507223 */ /* 0x080fe20000010889 */
[-CC-:B------:R-:W-:Y:S01]  /*b880*/  FFMA.FTZ R76, R234, R54.reuse, -R117.reuse ;  /* 0x00000036ea4c7223 */ /* 0x180fe20000010875 */
[-C--:B------:R-:W-:Y:S03]  /*b890*/  FFMA.FTZ R81, R232, R54.reuse, -R117 ;  /* 0x00000036e8517223 */ /* 0x080fe60000010875 */
[----:B------:R-:W-:Y:S01]  /*b8a0*/  MUFU.EX2 R77, R77 ;  /* 0x0000004d004d7308 */ /* 0x000fe20000000800 */
[-C--:B------:R-:W-:Y:S01]  /*b8b0*/  FFMA.FTZ R85, R224, R54.reuse, -R137 ;  /* 0x00000036e0557223 */ /* 0x080fe20000010889 */
[-CC-:B------:R-:W-:Y:S01]  /*b8c0*/  FFMA.FTZ R83, R222, R54.reuse, -R117.reuse ;  /* 0x00000036de537223 */ /* 0x180fe20000010875 */
[-C--:B------:R-:W-:Y:S07]  /*b8d0*/  FFMA.FTZ R84, R220, R54.reuse, -R117 ;  /* 0x00000036dc547223 */ /* 0x080fee0000010875 */
[----:B------:R-:W2:Y:S01]  /*b8e0*/  MUFU.EX2 R73, R73 ;  /* 0x0000004900497308 */ /* 0x000ea20000000800 */
[-C--:B------:R-:W-:Y:S01]  /*b8f0*/  FFMA.FTZ R93, R218, R54.reuse, -R137 ;  /* 0x00000036da5d7223 */ /* 0x080fe20000010889 */
[-C--:B------:R-:W-:Y:S01]  /*b900*/  FFMA.FTZ R92, R214, R54.reuse, -R117 ;  /* 0x00000036d65c7223 */ /* 0x080fe20000010875 */
[----:B------:R-:W-:Y:S07]  /*b910*/  FADD.FTZ R145, R145, R112 ;  /* 0x0000007091917221 */ /* 0x000fee0000010000 */
[----:B------:R-:W3:Y:S01]  /*b920*/  MUFU.EX2 R78, R78 ;  /* 0x0000004e004e7308 */ /* 0x000ee20000000800 */
[-CC-:B------:R-:W-:Y:S01]  /*b930*/  FFMA.FTZ R82, R248, R54.reuse, -R137.reuse ;  /* 0x00000036f8527223 */ /* 0x180fe20000010889 */
[-CC-:B------:R-:W-:Y:S01]  /*b940*/  FFMA.FTZ R87, R238, R54.reuse, -R137.reuse ;  /* 0x00000036ee577223 */ /* 0x180fe20000010889 */
[-CC-:B------:R-:W-:Y:S07]  /*b950*/  FFMA.FTZ R86, R226, R54.reuse, -R137.reuse ;  /* 0x00000036e2567223 */ /* 0x180fee0000010889 */
[----:B------:R-:W-:Y:S01]  /*b960*/  MUFU.EX2 R80, R80 ;  /* 0x0000005000507308 */ /* 0x000fe20000000800 */
[-C--:B------:R-:W-:Y:S01]  /*b970*/  FFMA.FTZ R88, R216, R54.reuse, -R137 ;  /* 0x00000036d8587223 */ /* 0x080fe20000010889 */
[----:B------:R-:W-:Y:S01]  /*b980*/  FADD.FTZ R230, R230, R145 ;  /* 0x00000091e6e67221 */ /* 0x000fe20000010000 */
[-C--:B------:R-:W-:Y:S07]  /*b990*/  FFMA.FTZ R91, R200, R54.reuse, -R137 ;  /* 0x00000036c85b7223 */ /* 0x080fee0000010889 */
[----:B------:R-:W-:Y:S01]  /*b9a0*/  MUFU.EX2 R76, R76 ;  /* 0x0000004c004c7308 */ /* 0x000fe20000000800 */
[-CC-:B------:R-:W-:Y:S01]  /*b9b0*/  FFMA.FTZ R89, R196, R54.reuse, -R117.reuse ;  /* 0x00000036c4597223 */ /* 0x180fe20000010875 */
[----:B------:R-:W-:Y:S01]  /*b9c0*/  FADD.FTZ R230, R141, R230 ;  /* 0x000000e68de67221 */ /* 0x000fe20000010000 */
[--C-:B------:R-:W-:Y:S07]  /*b9d0*/  FFMA.FTZ R141, R154, R54, -R117.reuse ;  /* 0x000000369a8d7223 */ /* 0x100fee0000010875 */
[----:B------:R-:W-:Y:S01]  /*b9e0*/  MUFU.EX2 R81, R81 ;  /* 0x0000005100517308 */ /* 0x000fe20000000800 */
[----:B------:R-:W-:Y:S01]  /*b9f0*/  FFMA.FTZ R246, R59, R190, R246 ;  /* 0x000000be3bf67223 */ /* 0x000fe200000100f6 */
[----:B--2---:R-:W-:Y:S01]  /*ba00*/  FADD.FTZ R79, R73, R230 ;  /* 0x000000e6494f7221 */ /* 0x004fe20000010000 */
[-C--:B------:R-:W-:Y:S07]  /*ba10*/  FFMA.FTZ R59, R212, R54.reuse, -R117 ;  /* 0x00000036d43b7223 */ /* 0x080fee0000010875 */
[----:B------:R-:W-:Y:S01]  /*ba20*/  MUFU.EX2 R85, R85 ;  /* 0x0000005500557308 */ /* 0x000fe20000000800 */
[-C--:B------:R-:W-:Y:S01]  /*ba30*/  FFMA.FTZ R104, R210, R54.reuse, -R137 ;  /* 0x00000036d2687223 */ /* 0x080fe20000010889 */
[----:B---3--:R-:W-:Y:S01]  /*ba40*/  FADD.FTZ R79, R78, R79 ;  /* 0x0000004f4e4f7221 */ /* 0x008fe20000010000 */
[-C--:B------:R-:W-:Y:S07]  /*ba50*/  FFMA.FTZ R99, R208, R54.reuse, -R137 ;  /* 0x00000036d0637223 */ /* 0x080fee0000010889 */
[----:B------:R-:W-:Y:S01]  /*ba60*/  MUFU.EX2 R83, R83 ;  /* 0x0000005300537308 */ /* 0x000fe20000000800 */
[-CC-:B------:R-:W-:Y:S01]  /*ba70*/  FFMA.FTZ R98, R206, R54.reuse, -R117.reuse ;  /* 0x00000036ce627223 */ /* 0x180fe20000010875 */
[-C--:B------:R-:W-:Y:S01]  /*ba80*/  FFMA.FTZ R97, R204, R54.reuse, -R117 ;  /* 0x00000036cc617223 */ /* 0x080fe20000010875 */
[C---:B-1----:R-:W-:Y:S07]  /*ba90*/  HMMA.16816.F32.BF16 R20, R60.reuse, R64, R20 ;  /* 0x000000403c14723c */ /* 0x042fee0000041814 */
[----:B------:R-:W-:Y:S01]  /*baa0*/  MUFU.EX2 R84, R84 ;  /* 0x0000005400547308 */ /* 0x000fe20000000800 */
[-C--:B------:R-:W-:Y:S01]  /*bab0*/  FFMA.FTZ R96, R202, R54.reuse, -R137 ;  /* 0x00000036ca607223 */ /* 0x080fe20000010889 */
[-CC-:B------:R-:W-:Y:S08]  /*bac0*/  FFMA.FTZ R90, R198, R54.reuse, -R117.reuse ;  /* 0x00000036c65a7223 */ /* 0x180ff00000010875 */
[----:B------:R-:W-:Y:S01]  /*bad0*/  MUFU.EX2 R93, R93 ;  /* 0x0000005d005d7308 */ /* 0x000fe20000000800 */
[-CC-:B------:R-:W-:Y:S01]  /*bae0*/  FFMA.FTZ R145, R146, R54.reuse, -R117.reuse ;  /* 0x0000003692917223 */ /* 0x180fe20000010875 */
[-CC-:B------:R-:W-:Y:S01]  /*baf0*/  FFMA.FTZ R123, R126, R54.reuse, -R117.reuse ;  /* 0x000000367e7b7223 */ /* 0x180fe20000010875 */
[C---:B------:R-:W-:Y:S01]  /*bb00*/  HMMA.16816.F32.BF16 R24, R60.reuse, R66, R24 ;  /* 0x000000423c18723c */ /* 0x040fe20000041818 */
[----:B------:R-:W1:Y:S06]  /*bb10*/  LDSM.16.MT88.4 R64, [R116+0x2000] ;  /* 0x002000007440783b */ /* 0x000e6c0000004200 */
[----:B------:R-:W-:Y:S01]  /*bb20*/  MUFU.EX2 R92, R92 ;  /* 0x0000005c005c7308 */ /* 0x000fe20000000800 */
[-CC-:B------:R-:W-:Y:S01]  /*bb30*/  FFMA.FTZ R124, R124, R54.reuse, -R117.reuse ;  /* 0x000000367c7c7223 */ /* 0x180fe20000010875 */
[-C--:B------:R-:W-:Y:S01]  /*bb40*/  FFMA.FTZ R120, R120, R54.reuse, -R117 ;  /* 0x0000003678787223 */ /* 0x080fe20000010875 */
[-CC-:B------:R-:W-:Y:S07]  /*bb50*/  FFMA.FTZ R128, R128, R54.reuse, -R137.reuse ;  /* 0x0000003680807223 */ /* 0x180fee0000010889 */
[----:B------:R-:W2:Y:S01]  /*bb60*/  MUFU.EX2 R82, R82 ;  /* 0x0000005200527308 */ /* 0x000ea20000000800 */
[-CC-:B------:R-:W-:Y:S01]  /*bb70*/  FFMA.FTZ R105, R121, R54.reuse, -R137.reuse ;  /* 0x0000003679697223 */ /* 0x180fe20000010889 */
[-CC-:B------:R-:W-:Y:S01]  /*bb80*/  FFMA.FTZ R129, R129, R54.reuse, -R137.reuse ;  /* 0x0000003681817223 */ /* 0x180fe20000010889 */
[-C--:B------:R-:W-:Y:S07]  /*bb90*/  FFMA.FTZ R130, R130, R54.reuse, -R137 ;  /* 0x0000003682827223 */ /* 0x080fee0000010889 */
[----:B------:R-:W3:Y:S01]  /*bba0*/  MUFU.EX2 R87, R87 ;  /* 0x0000005700577308 */ /* 0x000ee20000000800 */
[----:B------:R-:W-:Y:S01]  /*bbb0*/  FADD.FTZ R143, R143, R246 ;  /* 0x000000f68f8f7221 */ /* 0x000fe20000010000 */
[----:B------:R-:W-:Y:S08]  /*bbc0*/  ISETP.NE.AND P0, PT, R185, -0x1, PT ;  /* 0xffffffffb900780c */ /* 0x000ff00003f05270 */
[----:B------:R-:W4:Y:S01]  /*bbd0*/  MUFU.EX2 R86, R86 ;  /* 0x0000005600567308 */ /* 0x000f220000000800 */
[----:B------:R-:W-:Y:S01]  /*bbe0*/  FADD.FTZ R228, R228, R143 ;  /* 0x0000008fe4e47221 */ /* 0x000fe20000010000 */
[-C--:B------:R-:W-:Y:S08]  /*bbf0*/  FFMA.FTZ R143, R150, R54.reuse, -R137 ;  /* 0x00000036968f7223 */ /* 0x080ff00000010889 */
[----:B------:R-:W5:Y:S01]  /*bc00*/  MUFU.EX2 R88, R88 ;  /* 0x0000005800587308 */ /* 0x000f620000000800 */
[----:B------:R-:W-:Y:S09]  /*bc10*/  FADD.FTZ R139, R139, R228 ;  /* 0x000000e48b8b7221 */ /* 0x000ff20000010000 */
[----:B------:R-:W5:Y:S10]  /*bc20*/  MUFU.EX2 R59, R59 ;  /* 0x0000003b003b7308 */ /* 0x000f740000000800 */
[----:B------:R-:W-:Y:S10]  /*bc30*/  MUFU.EX2 R91, R91 ;  /* 0x0000005b005b7308 */ /* 0x000ff40000000800 */
[----:B------:R-:W-:Y:S10]  /*bc40*/  MUFU.EX2 R89, R89 ;  /* 0x0000005900597308 */ /* 0x000ff40000000800 */
[----:B------:R-:W-:Y:S10]  /*bc50*/  MUFU.EX2 R141, R141 ;  /* 0x0000008d008d7308 */ /* 0x000ff40000000800 */
[----:B------:R-:W-:Y:S01]  /*bc60*/  MUFU.EX2 R104, R104 ;  /* 0x0000006800687308 */ /* 0x000fe20000000800 */
[C---:B-1----:R-:W-:Y:S09]  /*bc70*/  HMMA.16816.F32.BF16 R28, R60.reuse, R64, R28 ;  /* 0x000000403c1c723c */ /* 0x042ff2000004181c */
[----:B------:R-:W1:Y:S10]  /*bc80*/  MUFU.EX2 R99, R99 ;  /* 0x0000006300637308 */ /* 0x000e740000000800 */
[----:B------:R-:W-:Y:S01]  /*bc90*/  MUFU.EX2 R98, R98 ;  /* 0x0000006200627308 */ /* 0x000fe20000000800 */
[C---:B------:R-:W-:Y:S01]  /*bca0*/  HMMA.16816.F32.BF16 R32, R60.reuse, R66, R32 ;  /* 0x000000423c20723c */ /* 0x040fe20000041820 */
[----:B------:R-:W2:Y:S08]  /*bcb0*/  LDSM.16.MT88.4 R64, [R119+0xd000] ;  /* 0x00d000007740783b */ /* 0x000eb00000004200 */
[----:B------:R-:W1:Y:S10]  /*bcc0*/  MUFU.EX2 R97, R97 ;  /* 0x0000006100617308 */ /* 0x000e740000000800 */
[----:B------:R-:W1:Y:S10]  /*bcd0*/  MUFU.EX2 R96, R96 ;  /* 0x0000006000607308 */ /* 0x000e740000000800 */
[----:B------:R-:W1:Y:S10]  /*bce0*/  MUFU.EX2 R90, R90 ;  /* 0x0000005a005a7308 */ /* 0x000e740000000800 */
[----:B------:R-:W-:Y:S10]  /*bcf0*/  MUFU.EX2 R154, R192 ;  /* 0x000000c0009a7308 */ /* 0x000ff40000000800 */
[----:B------:R-:W-:Y:S10]  /*bd00*/  MUFU.EX2 R150, R152 ;  /* 0x0000009800967308 */ /* 0x000ff40000000800 */
[----:B------:R-:W-:Y:S10]  /*bd10*/  MUFU.EX2 R143, R143 ;  /* 0x0000008f008f7308 */ /* 0x000ff40000000800 */
[----:B------:R-:W-:Y:S10]  /*bd20*/  MUFU.EX2 R146, R148 ;  /* 0x0000009400927308 */ /* 0x000ff40000000800 */
[----:B------:R-:W-:Y:S10]  /*bd30*/  MUFU.EX2 R145, R145 ;  /* 0x0000009100917308 */ /* 0x000ff40000000800 */
[----:B------:R3:W-:Y:S10]  /*bd40*/  MUFU.EX2 R126, R127 ;  /* 0x0000007f007e7308 */ /* 0x0007f40000000800 */
[----:B------:R-:W-:Y:S01]  /*bd50*/  MUFU.EX2 R121, R128 ;  /* 0x0000008000797308 */ /* 0x000fe20000000800 */
[C---:B--2---:R-:W-:Y:S09]  /*bd60*/  HMMA.16816.F32.BF16 R36, R60.reuse, R64, R36 ;  /* 0x000000403c24723c */ /* 0x044ff20000041824 */
[----:B------:R-:W-:Y:S10]  /*bd70*/  MUFU.EX2 R123, R123 ;  /* 0x0000007b007b7308 */ /* 0x000ff40000000800 */
[----:B------:R-:W-:Y:S01]  /*bd80*/  MUFU.EX2 R124, R124 ;  /* 0x0000007c007c7308 */ /* 0x000fe20000000800 */
[----:B---3--:R-:W-:Y:S01]  /*bd90*/  FFMA.FTZ R127, R122, R54, -R117 ;  /* 0x000000367a7f7223 */ /* 0x008fe20000010875 */
[C---:B------:R-:W-:Y:S01]  /*bda0*/  HMMA.16816.F32.BF16 R40, R60.reuse, R66, R40 ;  /* 0x000000423c28723c */ /* 0x040fe20000041828 */
[----:B------:R-:W2:Y:S07]  /*bdb0*/  LDSM.16.MT88.4 R64, [R116+0x4000] ;  /* 0x004000007440783b */ /* 0x000eae0000004200 */
[----:B------:R-:W-:Y:S10]  /*bdc0*/  MUFU.EX2 R122, R94 ;  /* 0x0000005e007a7308 */ /* 0x000ff40000000800 */
[----:B------:R-:W-:Y:S10]  /*bdd0*/  MUFU.EX2 R125, R125 ;  /* 0x0000007d007d7308 */ /* 0x000ff40000000800 */
[----:B------:R-:W-:Y:S10]  /*bde0*/  MUFU.EX2 R127, R127 ;  /* 0x0000007f007f7308 */ /* 0x000ff40000000800 */
[----:B------:R-:W-:Y:S10]  /*bdf0*/  MUFU.EX2 R120, R120 ;  /* 0x0000007800787308 */ /* 0x000ff40000000800 */
[----:B------:R-:W-:Y:S10]  /*be00*/  MUFU.EX2 R128, R105 ;  /* 0x0000006900807308 */ /* 0x000ff40000000800 */
[----:B------:R-:W-:Y:S10]  /*be10*/  MUFU.EX2 R129, R129 ;  /* 0x0000008100817308 */ /* 0x000ff40000000800 */
[----:B------:R-:W-:Y:S01]  /*be20*/  MUFU.EX2 R130, R130 ;  /* 0x0000008200827308 */ /* 0x000fe20000000800 */
[C---:B--2---:R-:W-:Y:S08]  /*be30*/  HMMA.16816.F32.BF16 R44, R60.reuse, R64, R44 ;  /* 0x000000403c2c723c */ /* 0x044ff0000004182c */
[----:B------:R-:W-:Y:S01]  /*be40*/  HMMA.16816.F32.BF16 R48, R60, R66, R48 ;  /* 0x000000423c30723c */ /* 0x000fe20000041830 */
[----:B------:R-:W2:Y:S02]  /*be50*/  LDSM.16.MT88.4 R64, [R119+0x9400] ;  /* 0x009400007740783b */ /* 0x000ea40000004200 */
[----:B------:R-:W-:Y:S01]  /*be60*/  F2FP.BF16.F32.PACK_AB R60, R77, R82 ;  /* 0x000000524d3c723e */ /* 0x000fe200000010ff */
[----:B------:R-:W-:Y:S01]  /*be70*/  FADD.FTZ R82, R82, R139 ;  /* 0x0000008b52527221 */ /* 0x000fe20000010000 */
[----:B------:R-:W-:Y:S01]  /*be80*/  F2FP.BF16.F32.PACK_AB R61, R78, R73 ;  /* 0x000000494e3d723e */ /* 0x000fe200000010ff */
[----:B------:R-:W-:Y:S01]  /*be90*/  FFMA.FTZ R139, R194, R54, -R137 ;  /* 0x00000036c28b7223 */ /* 0x000fe20000010889 */
[----:B------:R-:W-:Y:S02]  /*bea0*/  F2FP.BF16.F32.PACK_AB R62, R80, R87 ;  /* 0x00000057503e723e */ /* 0x000fe400000010ff */
[----:B------:R-:W-:Y:S01]  /*beb0*/  F2FP.BF16.F32.PACK_AB R63, R81, R76 ;  /* 0x0000004c513f723e */ /* 0x000fe200000010ff */
[----:B------:R-:W-:Y:S02]  /*bec0*/  LDSM.16.MT88.4 R72, [R116+0xc00] ;  /* 0x000c00007448783b */ /* 0x000fe40000004200 */
[----:B------:R-:W3:Y:S04]  /*bed0*/  MUFU.EX2 R139, R139 ;  /* 0x0000008b008b7308 */ /* 0x000ee80000000800 */
        /* <DEDUP_REMOVED lines=18> */
[----:B----4-:R-:W-:Y:S02]  /*c000*/  F2FP.BF16.F32.PACK_AB R60, R85, R86 ;  /* 0x00000056553c723e */ /* 0x010fe400000010ff */
[----:B------:R-:W-:Y:S02]  /*c010*/  F2FP.BF16.F32.PACK_AB R61, R84, R83 ;  /* 0x00000053543d723e */ /* 0x000fe400000010ff */
[----:B-----5:R-:W-:Y:S02]  /*c020*/  F2FP.BF16.F32.PACK_AB R62, R88, R93 ;  /* 0x0000005d583e723e */ /* 0x020fe400000010ff */
[----:B------:R-:W-:Y:S07]  /*c030*/  F2FP.BF16.F32.PACK_AB R63, R59, R92 ;  /* 0x0000005c3b3f723e */ /* 0x000fee00000010ff */
[C---:B------:R-:W-:Y:S08]  /*c040*/  HMMA.16816.F32.BF16 R4, R60.reuse, R68, R4 ;  /* 0x000000443c04723c */ /* 0x040ff00000041804 */
        /* <DEDUP_REMOVED lines=15> */
[----:B------:R-:W-:Y:S01]  /*c140*/  HMMA.16816.F32.BF16 R48, R60, R66, R48 ;  /* 0x000000423c30723c */ /* 0x000fe20000041830 */
[----:B------:R-:W2:Y:S02]  /*c150*/  LDSM.16.MT88.4 R64, [R119+0xbc00] ;  /* 0x00bc00007740783b */ /* 0x000ea40000004200 */
[----:B-1----:R-:W-:Y:S02]  /*c160*/  F2FP.BF16.F32.PACK_AB R60, R99, R104 ;  /* 0x00000068633c723e */ /* 0x002fe400000010ff */
[----:B------:R-:W-:Y:S02]  /*c170*/  F2FP.BF16.F32.PACK_AB R61, R97, R98 ;  /* 0x00000062613d723e */ /* 0x000fe400000010ff */
[----:B------:R-:W-:Y:S02]  /*c180*/  F2FP.BF16.F32.PACK_AB R62, R91, R96 ;  /* 0x000000605b3e723e */ /* 0x000fe400000010ff */
[----:B------:R-:W-:Y:S07]  /*c190*/  F2FP.BF16.F32.PACK_AB R63, R89, R90 ;  /* 0x0000005a593f723e */ /* 0x000fee00000010ff */
[C---:B----4-:R-:W-:Y:S08]  /*c1a0*/  HMMA.16816.F32.BF16 R4, R60.reuse, R68, R4 ;  /* 0x000000443c04723c */ /* 0x050ff00000041804 */
        /* <DEDUP_REMOVED lines=14> */
[C---:B--2---:R-:W-:Y:S03]  /*c290*/  HMMA.16816.F32.BF16 R44, R60.reuse, R64, R44 ;  /* 0x000000403c2c723c */ /* 0x044fe6000004182c */
[----:B------:R-:W-:Y:S01]  /*c2a0*/  FADD.FTZ R64, R77, R82 ;  /* 0x000000524d407221 */ /* 0x000fe20000010000 */
[----:B------:R-:W-:Y:S02]  /*c2b0*/  FADD.FTZ R82, R76, R79 ;  /* 0x0000004f4c527221 */ /* 0x000fe40000010000 */
[----:B------:R-:W2:Y:S01]  /*c2c0*/  LDSM.16.MT88.4 R76, [R119+0xc000] ;  /* 0x00c00000774c783b */ /* 0x000ea20000004200 */
[----:B------:R-:W-:Y:S01]  /*c2d0*/  FADD.FTZ R87, R87, R64 ;  /* 0x0000004057577221 */ /* 0x000fe20000010000 */
[----:B------:R-:W-:Y:S03]  /*c2e0*/  HMMA.16816.F32.BF16 R48, R60, R66, R48 ;  /* 0x000000423c30723c */ /* 0x000fe60000041830 */
[----:B---3--:R-:W-:Y:S01]  /*c2f0*/  F2FP.BF16.F32.PACK_AB R60, R154, R139 ;  /* 0x0000008b9a3c723e */ /* 0x008fe200000010ff */
[----:B------:R-:W-:Y:S01]  /*c300*/  FADD.FTZ R82, R81, R82 ;  /* 0x0000005251527221 */ /* 0x000fe20000010000 */
[----:B------:R-:W-:Y:S01]  /*c310*/  F2FP.BF16.F32.PACK_AB R61, R150, R141 ;  /* 0x0000008d963d723e */ /* 0x000fe200000010ff */
[----:B------:R-:W3:Y:S01]  /*c320*/  LDSM.16.MT88.4 R64, [R116+0x3000] ;  /* 0x003000007440783b */ /* 0x000ee20000004200 */
[----:B------:R-:W-:Y:S01]  /*c330*/  F2FP.BF16.F32.PACK_AB R62, R146, R143 ;  /* 0x0000008f923e723e */ /* 0x000fe200000010ff */
[----:B------:R-:W-:Y:S01]  /*c340*/  FADD.FTZ R95, R80, R87 ;  /* 0x00000057505f7221 */ /* 0x000fe20000010000 */
[----:B------:R-:W-:Y:S01]  /*c350*/  F2FP.BF16.F32.PACK_AB R63, R144, R145 ;  /* 0x00000091903f723e */ /* 0x000fe200000010ff */
[----:B------:R-:W-:Y:S02]  /*c360*/  FADD.FTZ R87, R83, R82 ;  /* 0x0000005253577221 */ /* 0x000fe40000010000 */
[----:B------:R-:W-:Y:S02]  /*c370*/  FADD.FTZ R86, R86, R95 ;  /* 0x0000005f56567221 */ /* 0x000fe40000010000 */
[----:B------:R-:W-:Y:S01]  /*c380*/  LDSM.16.MT88.4 R80, [R119+0xe400] ;  /* 0x00e400007750783b */ /* 0x000fe20000004200 */
[----:B------:R-:W-:Y:S01]  /*c390*/  FADD.FTZ R95, R84, R87 ;  /* 0x00000057545f7221 */ /* 0x000fe20000010000 */
[C---:B-1----:R-:W-:Y:S03]  /*c3a0*/  HMMA.16816.F32.BF16 R4, R60.reuse, R68, R4 ;  /* 0x000000443c04723c */ /* 0x042fe60000041804 */
[----:B------:R-:W-:Y:S01]  /*c3b0*/  FADD.FTZ R100, R85, R86 ;  /* 0x0000005655647221 */ /* 0x000fe20000010000 */
[----:B------:R-:W-:Y:S02]  /*c3c0*/  FADD.FTZ R106, R92, R95 ;  /* 0x0000005f5c6a7221 */ /* 0x000fe40000010000 */
[----:B------:R-:W-:Y:S01]  /*c3d0*/  LDSM.16.MT88.4 R84, [R119+0xe800] ;  /* 0x00e800007754783b */ /* 0x000fe20000004200 */
[----:B------:R-:W-:Y:S01]  /*c3e0*/  FADD.FTZ R107, R93, R100 ;  /* 0x000000645d6b7221 */ /* 0x000fe20000010000 */
[C---:B------:R-:W-:Y:S03]  /*c3f0*/  HMMA.16816.F32.BF16 R8, R60.reuse, R70, R8 ;  /* 0x000000463c08723c */ /* 0x040fe60000041808 */
[----:B------:R-:W-:Y:S01]  /*c400*/  FADD.FTZ R107, R88, R107 ;  /* 0x0000006b586b7221 */ /* 0x000fe20000010000 */
[----:B------:R-:W-:Y:S02]  /*c410*/  FADD.FTZ R59, R59, R106 ;  /* 0x0000006a3b3b7221 */ /* 0x000fe40000010000 */
[----:B------:R-:W1:Y:S01]  /*c420*/  LDSM.16.MT88.4 R68, [R119+0xe000] ;  /* 0x00e000007744783b */ /* 0x000e620000004200 */
[----:B------:R-:W-:Y:S01]  /*c430*/  FADD.FTZ R104, R104, R107 ;  /* 0x0000006b68687221 */ /* 0x000fe20000010000 */
[C---:B----4-:R-:W-:Y:S03]  /*c440*/  HMMA.16816.F32.BF16 R12, R60.reuse, R72, R12 ;  /* 0x000000483c0c723c */ /* 0x050fe6000004180c */
[----:B------:R-:W-:Y:S01]  /*c450*/  FADD.FTZ R99, R99, R104 ;  /* 0x0000006863637221 */ /* 0x000fe20000010000 */
[----:B------:R-:W-:Y:S02]  /*c460*/  FADD.FTZ R98, R98, R59 ;  /* 0x0000003b62627221 */ /* 0x000fe40000010000 */
[----:B------:R-:W-:Y:S02]  /*c470*/  LDSM.16.MT88.4 R100, [R116+0x1c00] ;  /* 0x001c00007464783b */ /* 0x000fe40000004200 */
[C---:B------:R-:W-:Y:S03]  /*c480*/  HMMA.16816.F32.BF16 R16, R60.reuse, R74, R16 ;  /* 0x0000004a3c10723c */ /* 0x040fe60000041810 */
[----:B------:R-:W-:Y:S03]  /*c490*/  FADD.FTZ R97, R97, R98 ;  /* 0x0000006261617221 */ /* 0x000fe60000010000 */
[----:B------:R-:W4:Y:S02]  /*c4a0*/  LDSM.16.MT88.4 R72, [R116+0x5000] ;  /* 0x005000007448783b */ /* 0x000f240000004200 */
[C---:B--2---:R-:W-:Y:S03]  /*c4b0*/  HMMA.16816.F32.BF16 R20, R60.reuse, R76, R20 ;  /* 0x0000004c3c14723c */ /* 0x044fe60000041814 */
[-C--:B------:R-:W-:Y:S01]  /*c4c0*/  FFMA.FTZ R77, R136, R54.reuse, -R117 ;  /* 0x00000036884d7223 */ /* 0x080fe20000010875 */
[-CC-:B------:R-:W-:Y:S01]  /*c4d0*/  FFMA.FTZ R76, R133, R54.reuse, -R137.reuse ;  /* 0x00000036854c7223 */ /* 0x180fe20000010889 */
[----:B------:R-:W-:Y:S01]  /*c4e0*/  MUFU.EX2 R136, R138 ;  /* 0x0000008a00887308 */ /* 0x000fe20000000800 */
[----:B------:R-:W-:Y:S02]  /*c4f0*/  LDSM.16.MT88.4 R92, [R119+0xcc00] ;  /* 0x00cc0000775c783b */ /* 0x000fe40000004200 */
[C---:B------:R-:W-:Y:S03]  /*c500*/  HMMA.16816.F32.BF16 R24, R60.reuse, R78, R24 ;  /* 0x0000004e3c18723c */ /* 0x040fe60000041818 */
[-C--:B------:R-:W-:Y:S01]  /*c510*/  FFMA.FTZ R78, R135, R54.reuse, -R137 ;  /* 0x00000036874e7223 */ /* 0x080fe20000010889 */
[-C--:B------:R-:W-:Y:S03]  /*c520*/  FFMA.FTZ R79, R134, R54.reuse, -R117 ;  /* 0x00000036864f7223 */ /* 0x080fe60000010875 */
[----:B------:R-:W2:Y:S01]  /*c530*/  MUFU.EX2 R135, R77 ;  /* 0x0000004d00877308 */ /* 0x000ea20000000800 */
[----:B------:R-:W-:Y:S01]  /*c540*/  FFMA.FTZ R137, R131, R54, -R137 ;  /* 0x0000003683897223 */ /* 0x000fe20000010889 */
[C---:B---3--:R-:W-:Y:S08]  /*c550*/  HMMA.16816.F32.BF16 R28, R60.reuse, R64, R28 ;  /* 0x000000403c1c723c */ /* 0x048ff0000004181c */
[----:B------:R-:W-:Y:S10]  /*c560*/  MUFU.EX2 R133, R78 ;  /* 0x0000004e00857308 */ /* 0x000ff40000000800 */
[----:B------:R-:W3:Y:S01]  /*c570*/  MUFU.EX2 R134, R76 ;  /* 0x0000004c00867308 */ /* 0x000ee20000000800 */
[C---:B------:R-:W-:Y:S01]  /*c580*/  HMMA.16816.F32.BF16 R32, R60.reuse, R66, R32 ;  /* 0x000000423c20723c */ /* 0x040fe20000041820 */
[----:B------:R-:W5:Y:S08]  /*c590*/  LDSM.16.MT88.4 R64, [R119+0xa400] ;  /* 0x00a400007740783b */ /* 0x000f700000004200 */
[----:B------:R2:W3:Y:S10]  /*c5a0*/  MUFU.EX2 R132, R79 ;  /* 0x0000004f00847308 */ /* 0x0004f40000000800 */
[----:B------:R-:W5:Y:S01]  /*c5b0*/  MUFU.EX2 R137, R137 ;  /* 0x0000008900897308 */ /* 0x000f620000000800 */
[C---:B-1----:R-:W-:Y:S08]  /*c5c0*/  HMMA.16816.F32.BF16 R36, R60.reuse, R68, R36 ;  /* 0x000000443c24723c */ /* 0x042ff00000041824 */
[C---:B------:R-:W-:Y:S01]  /*c5d0*/  HMMA.16816.F32.BF16 R40, R60.reuse, R70, R40 ;  /* 0x000000463c28723c */ /* 0x040fe20000041828 */
[----:B------:R-:W1:Y:S07]  /*c5e0*/  LDSM.16.MT88.4 R68, [R116+0x1400] ;  /* 0x001400007444783b */ /* 0x000e6e0000004200 */
[C---:B----4-:R-:W-:Y:S01]  /*c5f0*/  HMMA.16816.F32.BF16 R44, R60.reuse, R72, R44 ;  /* 0x000000483c2c723c */ /* 0x050fe2000004182c */
[----:B--2---:R-:W-:Y:S07]  /*c600*/  LDSM.16.MT88.4 R76, [R116+0x3400] ;  /* 0x00340000744c783b */ /* 0x004fee0000004200 */
[----:B------:R-:W-:Y:S01]  /*c610*/  HMMA.16816.F32.BF16 R48, R60, R74, R48 ;  /* 0x0000004a3c30723c */ /* 0x000fe20000041830 */
[----:B------:R-:W2:Y:S02]  /*c620*/  LDSM.16.MT88.4 R72, [R119+0xc400] ;  /* 0x00c400007748783b */ /* 0x000ea40000004200 */
[----:B------:R-:W-:Y:S02]  /*c630*/  F2FP.BF16.F32.PACK_AB R60, R147, R140 ;  /* 0x0000008c933c723e */ /* 0x000fe400000010ff */
[----:B------:R-:W-:Y:S02]  /*c640*/  F2FP.BF16.F32.PACK_AB R61, R135, R136 ;  /* 0x00000088873d723e */ /* 0x000fe400000010ff */
[----:B---3--:R-:W-:Y:S02]  /*c650*/  F2FP.BF16.F32.PACK_AB R62, R134, R133 ;  /* 0x00000085863e723e */ /* 0x008fe400000010ff */
[----:B------:R-:W-:Y:S07]  /*c660*/  F2FP.BF16.F32.PACK_AB R63, R149, R132 ;  /* 0x00000084953f723e */ /* 0x000fee00000010ff */
[C---:B-----5:R-:W-:Y:S08]  /*c670*/  HMMA.16816.F32.BF16 R4, R60.reuse, R64, R4 ;  /* 0x000000403c04723c */ /* 0x060ff00000041804 */
        /* <DEDUP_REMOVED lines=11> */
[C---:B------:R-:W-:Y:S08]  /*c730*/  HMMA.16816.F32.BF16 R36, R60.reuse, R80, R36 ;  /* 0x000000503c24723c */ /* 0x040ff00000041824 */
[C---:B------:R-:W-:Y:S01]  /*c740*/  HMMA.16816.F32.BF16 R40, R60.reuse, R82, R40 ;  /* 0x000000523c28723c */ /* 0x040fe20000041828 */
[----:B------:R-:W5:Y:S07]  /*c750*/  LDSM.16.MT88.4 R80, [R116+0x3800] ;  /* 0x003800007450783b */ /* 0x000f6e0000004200 */
[C---:B---3--:R-:W-:Y:S08]  /*c760*/  HMMA.16816.F32.BF16 R44, R60.reuse, R64, R44 ;  /* 0x000000403c2c723c */ /* 0x048ff0000004182c */
[----:B------:R-:W-:Y:S01]  /*c770*/  HMMA.16816.F32.BF16 R48, R60, R66, R48 ;  /* 0x000000423c30723c */ /* 0x000fe20000041830 */
[----:B------:R-:W3:Y:S02]  /*c780*/  LDSM.16.MT88.4 R64, [R116+0x5800] ;  /* 0x005800007440783b */ /* 0x000ee40000004200 */
[----:B------:R-:W-:Y:S02]  /*c790*/  F2FP.BF16.F32.PACK_AB R60, R126, R121 ;  /* 0x000000797e3c723e */ /* 0x000fe400000010ff */
[----:B------:R-:W-:Y:S02]  /*c7a0*/  F2FP.BF16.F32.PACK_AB R61, R124, R123 ;  /* 0x0000007b7c3d723e */ /* 0x000fe400000010ff */
[----:B------:R-:W-:Y:S02]  /*c7b0*/  F2FP.BF16.F32.PACK_AB R62, R122, R125 ;  /* 0x0000007d7a3e723e */ /* 0x000fe400000010ff */
[----:B------:R-:W-:Y:S07]  /*c7c0*/  F2FP.BF16.F32.PACK_AB R63, R120, R127 ;  /* 0x0000007f783f723e */ /* 0x000fee00000010ff */
[C---:B-1----:R-:W-:Y:S03]  /*c7d0*/  HMMA.16816.F32.BF16 R4, R60.reuse, R68, R4 ;  /* 0x000000443c04723c */ /* 0x042fe60000041804 */
[-CC-:B------:R-:W-:Y:S01]  /*c7e0*/  FFMA.FTZ R69, R58, R54.reuse, -R117.reuse ;  /* 0x000000363a457223 */ /* 0x180fe20000010875 */
[-CC-:B------:R-:W-:Y:S01]  /*c7f0*/  FFMA.FTZ R68, R56, R54.reuse, -R117.reuse ;  /* 0x0000003638447223 */ /* 0x180fe20000010875 */
[-CC-:B------:R-:W-:Y:S01]  /*c800*/  FFMA.FTZ R58, R57, R54.reuse, -R117.reuse ;  /* 0x00000036393a7223 */ /* 0x180fe20000010875 */
[----:B------:R-:W-:Y:S01]  /*c810*/  FFMA.FTZ R117, R55, R54, -R117 ;  /* 0x0000003637757223 */ /* 0x000fe20000010875 */
[----:B------:R-:W-:Y:S01]  /*c820*/  MUFU.EX2 R57, R69 ;  /* 0x0000004500397308 */ /* 0x000fe20000000800 */
[C---:B------:R-:W-:Y:S03]  /*c830*/  HMMA.16816.F32.BF16 R8, R60.reuse, R70, R8 ;  /* 0x000000463c08723c */ /* 0x040fe60000041808 */
[----:B------:R-:W-:Y:S06]  /*c840*/  F2FP.BF16.F32.PACK_AB R70, R137, R130 ;  /* 0x000000828946723e */ /* 0x000fec00000010ff */
[----:B------:R-:W1:Y:S01]  /*c850*/  MUFU.EX2 R58, R58 ;  /* 0x0000003a003a7308 */ /* 0x000e620000000800 */
[C---:B--2---:R-:W-:Y:S09]  /*c860*/  HMMA.16816.F32.BF16 R12, R60.reuse, R72, R12 ;  /* 0x000000483c0c723c */ /* 0x044ff2000004180c */
[----:B------:R2:W-:Y:S10]  /*c870*/  MUFU.EX2 R55, R68 ;  /* 0x0000004400377308 */ /* 0x0005f40000000800 */
[----:B------:R-:W5:Y:S01]  /*c880*/  MUFU.EX2 R56, R117 ;  /* 0x0000007500387308 */ /* 0x000f620000000800 */
[C---:B------:R-:W-:Y:S03]  /*c890*/  HMMA.16816.F32.BF16 R16, R60.reuse, R74, R16 ;  /* 0x0000004a3c10723c */ /* 0x040fe60000041810 */
[----:B-1----:R-:W-:Y:S02]  /*c8a0*/  F2FP.BF16.F32.PACK_AB R69, R58, R57 ;  /* 0x000000393a45723e */ /* 0x002fe400000010ff */
[----:B--2---:R-:W-:Y:S03]  /*c8b0*/  F2FP.BF16.F32.PACK_AB R68, R129, R128 ;  /* 0x000000808144723e */ /* 0x004fe600000010ff */
[C---:B----4-:R-:W-:Y:S03]  /*c8c0*/  HMMA.16816.F32.BF16 R20, R60.reuse, R76, R20 ;  /* 0x0000004c3c14723c */ /* 0x050fe60000041814 */
[----:B-----5:R-:W-:Y:S02]  /*c8d0*/  F2FP.BF16.F32.PACK_AB R71, R56, R55 ;  /* 0x000000373847723e */ /* 0x020fe400000010ff */
[----:B------:R-:W-:Y:S03]  /*c8e0*/  MOV R117, R52 ;  /* 0x0000003400757202 */ /* 0x000fe60000000f00 */
[C---:B------:R-:W-:Y:S01]  /*c8f0*/  HMMA.16816.F32.BF16 R24, R60.reuse, R78, R24 ;  /* 0x0000004e3c18723c */ /* 0x040fe20000041818 */
[----:B------:R-:W-:Y:S07]  /*c900*/  LDSM.16.MT88.4 R76, [R119+0xec00] ;  /* 0x00ec0000774c783b */ /* 0x000fee0000004200 */
[C---:B------:R-:W-:Y:S08]  /*c910*/  HMMA.16816.F32.BF16 R28, R60.reuse, R80, R28 ;  /* 0x000000503c1c723c */ /* 0x040ff0000004181c */
[C---:B------:R-:W-:Y:S08]  /*c920*/  HMMA.16816.F32.BF16 R32, R60.reuse, R82, R32 ;  /* 0x000000523c20723c */ /* 0x040ff00000041820 */
[C---:B------:R-:W-:Y:S08]  /*c930*/  HMMA.16816.F32.BF16 R36, R60.reuse, R84, R36 ;  /* 0x000000543c24723c */ /* 0x040ff00000041824 */
[C---:B------:R-:W-:Y:S01]  /*c940*/  HMMA.16816.F32.BF16 R40, R60.reuse, R86, R40 ;  /* 0x000000563c28723c */ /* 0x040fe20000041828 */
[----:B------:R-:W1:Y:S07]  /*c950*/  LDSM.16.MT88.4 R84, [R116+0x3c00] ;  /* 0x003c00007454783b */ /* 0x000e6e0000004200 */
        /* <DEDUP_REMOVED lines=12> */
[----:B------:R2:W3:Y:S02]  /*ca20*/  LDSM.16.MT88.4 R4, [R116+0x5c00] ;  /* 0x005c00007404783b */ /* 0x0004e40000004200 */
        /* <DEDUP_REMOVED lines=12> */
[----:B--2---:R-:W-:Y:S02]  /*caf0*/  MOV R116, R53 ;  /* 0x0000003500747202 */ /* 0x004fe40000000f00 */
        /* <DEDUP_REMOVED lines=27> */
.L_x_3074:
        /* <DEDUP_REMOVED lines=10> */
.L_x_3093:
        /* <DEDUP_REMOVED lines=150> */
.L_x_3084:
[----:B------:R-:W-:Y:S05]  /*d6b0*/  BSYNC.RECONVERGENT B0 ;  /* 0x0000000000007941 */ /* 0x000fea0003800200 */
.L_x_3083:
        /* <DEDUP_REMOVED lines=27> */
.L_x_3086:
[----:B------:R-:W-:Y:S05]  /*d870*/  BSYNC.RECONVERGENT B0 ;  /* 0x0000000000007941 */ /* 0x000fea0003800200 */
.L_x_3085:
        /* <DEDUP_REMOVED lines=31> */
.L_x_3088:
[----:B------:R-:W-:Y:S05]  /*da70*/  BSYNC.RECONVERGENT B0 ;  /* 0x0000000000007941 */ /* 0x000fea0003800200 */
.L_x_3087:
[----:B------:R-:W-:-:S04]  /*da80*/  MOV R171, 0x0 ;  /* 0x0000000000ab7802 */ /* 0x000fc80000000f00 */
[----:B-12345:R-:W-:Y:S05]  /*da90*/  @P0 RET.REL.NODEC R170 `(_ZN5flash24flash_fwd_splitkv_kernelI23Flash_fwd_kernel_traitsILi96ELi64ELi128ELi4ELb0ELb0EN7cutlass10bfloat16_tE19Flash_kernel_traitsILi96ELi64ELi128ELi4ES3_EELb0ELb0ELb1ELb0ELb0ELb1ELb0ELb0EEEvNS_16Flash_fwd_paramsE) ;  /* 0xffffff24aa580950 */ /* 0x03efea0003c3ffff */
        /* <DEDUP_REMOVED lines=16> */
[----:B-1----:R-:W-:Y:S05]  /*dba0*/  @P0 RET.REL.NODEC R170 `(_ZN5flash24flash_fwd_splitkv_kernelI23Flash_fwd_kernel_traitsILi96ELi64ELi128ELi4ELb0ELb0EN7cutlass10bfloat16_tE19Flash_kernel_traitsILi96ELi64ELi128ELi4ES3_EELb0ELb0ELb1ELb0ELb0ELb1ELb0ELb0EEEvNS_16Flash_fwd_paramsE) ;  /* 0xffffff24aa140950 */ /* 0x002fea0003c3ffff */
[----:B------:R-:W-:Y:S01]  /*dbb0*/  MOV R171, 0x0 ;  /* 0x0000000000ab7802 */ /* 0x000fe20000000f00 */
[----:B------:R1:W-:Y:S03]  /*dbc0*/  ST.E.128 desc[UR4][R2.64+0x80], R24 ;  /* 0x0000801802007985 */ /* 0x0003e6000c101d04 */
[----:B-1----:R-:W-:Y:S05]  /*dbd0*/  RET.REL.NODEC R170 `(_ZN5flash24flash_fwd_splitkv_kernelI23Flash_fwd_kernel_traitsILi96ELi64ELi128ELi4ELb0ELb0EN7cutlass10bfloat16_tE19Flash_kernel_traitsILi96ELi64ELi128ELi4ES3_EELb0ELb0ELb1ELb0ELb0ELb1ELb0ELb0EEEvNS_16Flash_fwd_paramsE) ;  /* 0xffffff24aa087950 */ /* 0x002fea0003c3ffff */
.L_x_3082:
[----:B------:R-:W-:Y:S01]  /*dbe0*/  MOV R5, 0x2 ;  /* 0x0000000200057802 */ /* 0x000fe20000000f00 */
[----:B------:R-:W-:Y:S01]  /*dbf0*/  IMAD.MOV.U32 R0, RZ, RZ, 0x1f ;  /* 0x0000001fff007424 */ /* 0x000fe200078e00ff */
[----:B------:R-:W-:-:S07]  /*dc00*/  MOV R4, 0xffffffff ;  /* 0xffffffff00047802 */ /* 0x000fce0000000f00 */
[----:B-1---5:R-:W-:Y:S05]  /*dc10*/  WARPSYNC.COLLECTIVE R4, `(.L_x_3089) ;  /* 0x0000000004087348 */ /* 0x022fea0003c00000 */
[----:B------:R2:W3:Y:S02]  /*dc20*/  SHFL.BFLY P0, R10, R190, R5, R0 ;  /* 0x0c000005be0a7389 */ /* 0x0004e40000000000 */
[----:B-123-5:R-:W-:Y:S05]  /*dc30*/  ENDCOLLECTIVE ;  /* 0x000000000000791b */ /* 0x02efea0003800000 */
.L_x_3089:
[----:B------:R-:W-:Y:S02]  /*dc40*/  IMAD.MOV.U32 R7, RZ, RZ, R10 ;  /* 0x000000ffff077224 */ /* 0x000fe400078e000a */
[----:B------:R-:W-:Y:S02]  /*dc50*/  IMAD.MOV.U32 R5, RZ, RZ, 0x1 ;  /* 0x00000001ff057424 */ /* 0x000fe400078e00ff */
[----:B------:R-:W-:-:S05]  /*dc60*/  FADD.FTZ R8, R7, R190 ;  /* 0x000000be07087221 */ /* 0x000fca0000010000 */
[----:B------:R-:W-:-:S07]  /*dc70*/  MOV R190, R8 ;  /* 0x0000000800be7202 */ /* 0x000fce0000000f00 */
[----:B------:R-:W-:Y:S05]  /*dc80*/  WARPSYNC.COLLECTIVE R4, `(.L_x_3090) ;  /* 0x0000000004087348 */ /* 0x000fea0003c00000 */
[----:B------:R1:W2:Y:S02]  /*dc90*/  SHFL.BFLY P0, R10, R190, R5, R0 ;  /* 0x0c000005be0a7389 */ /* 0x0002a40000000000 */
[----:B-12---:R-:W-:Y:S05]  /*dca0*/  ENDCOLLECTIVE ;  /* 0x000000000000791b */ /* 0x006fea0003800000 */
.L_x_3090:
[----:B------:R-:W-:Y:S01]  /*dcb0*/  MOV R190, R187 ;  /* 0x000000bb00be7202 */ /* 0x000fe20000000f00 */
[----:B------:R-:W-:Y:S01]  /*dcc0*/  IMAD.MOV.U32 R5, RZ, RZ, 0x2 ;  /* 0x00000002ff057424 */ /* 0x000fe200078e00ff */
[----:B------:R-:W-:-:S07]  /*dcd0*/  MOV R7, R10 ;  /* 0x0000000a00077202 */ /* 0x000fce0000000f00 */
[----:B------:R-:W-:Y:S05]  /*dce0*/  WARPSYNC.COLLECTIVE R4, `(.L_x_3091) ;  /* 0x0000000004087348 */ /* 0x000fea0003c00000 */
[----:B------:R1:W2:Y:S02]  /*dcf0*/  SHFL.BFLY P0, R10, R190, R5, R0 ;  /* 0x0c000005be0a7389 */ /* 0x0002a40000000000 */
[----:B-12---:R-:W-:Y:S05]  /*dd00*/  ENDCOLLECTIVE ;  /* 0x000000000000791b */ /* 0x006fea0003800000 */
.L_x_3091:
[----:B------:R-:W-:Y:S01]  /*dd10*/  FADD.FTZ R7, R8, R7 ;  /* 0x0000000708077221 */ /* 0x000fe20000010000 */
[----:B------:R-:W-:Y:S01]  /*dd20*/  FADD.FTZ R9, R10, R187 ;  /* 0x000000bb0a097221 */ /* 0x000fe20000010000 */
[----:B------:R-:W-:-:S04]  /*dd30*/  MOV R5, 0x1 ;  /* 0x0000000100057802 */ /* 0x000fc80000000f00 */
[----:B------:R-:W-:-:S07]  /*dd40*/  MOV R190, R9 ;  /* 0x0000000900be7202 */ /* 0x000fce0000000f00 */
[----:B------:R-:W-:Y:S05]  /*dd50*/  WARPSYNC.COLLECTIVE R4, `(.L_x_3092) ;  /* 0x0000000004087348 */ /* 0x000fea0003c00000 */
[----:B------:R1:W2:Y:S02]  /*dd60*/  SHFL.BFLY P0, R10, R190, R5, R0 ;  /* 0x0c000005be0a7389 */ /* 0x0002a40000000000 */
[----:B-12---:R-:W-:Y:S05]  /*dd70*/  ENDCOLLECTIVE ;  /* 0x000000000000791b */ /* 0x006fea0003800000 */
.L_x_3092:
[----:B------:R-:W-:Y:S05]  /*dd80*/  BRA `(.L_x_3093) ;  /* 0xffffffec00f07947 */ /* 0x000fea000383ffff */
.L_x_3094:
        /* <DEDUP_REMOVED lines=15> */
.L_x_11615:


//--------------------- .text._ZN5flash24flash_fwd_splitkv_kernelI23Flash_fwd_kernel_traitsILi96ELi64ELi128ELi4ELb0ELb0EN7cutlass10bfloat16_tE19Flash_kernel_traitsILi96ELi64ELi128ELi4ES3_EELb0ELb0ELb0ELb0ELb1ELb0ELb0ELb1EEEvNS_16Flash_fwd_paramsE --------------------------
	.section	.text._ZN5flash24flash_fwd_splitkv_kernelI23Flash_fwd_kernel_traitsILi96ELi64ELi128ELi4ELb0ELb0EN7cutlass10bfloat16_tE19Flash_kernel_traitsILi96ELi64ELi128ELi4ES3_EELb0ELb0ELb0ELb0ELb1ELb0ELb0ELb1EEEvNS_16Flash_fwd_paramsE,"ax",@progbits
	.align	128
        .global         _ZN5flash24flash_fwd_splitkv_kernelI23Flash_fwd_kernel_traitsILi96ELi64ELi128ELi4ELb0ELb0EN7cutlass10bfloat16_tE19Flash_kernel_traitsILi96ELi64ELi128ELi4ES3_EELb0ELb0ELb0ELb0ELb1ELb0ELb0ELb1EEEvNS_16Flash_fwd_paramsE
        .type           _ZN5flash24flash_fwd_splitkv_kernelI23Flash_fwd_kernel_traitsILi96ELi64ELi128ELi4ELb0ELb0EN7cutlass10bfloat16_tE19Flash_kernel_traitsILi96ELi64ELi128ELi4ES3_EELb0ELb0ELb0ELb0ELb1ELb0ELb0ELb1EEEvNS_16Flash_fwd_paramsE,@function
        .size           _ZN5flash24flash_fwd_splitkv_kernelI23Flash_fwd_kernel_traitsILi96ELi64ELi128ELi4ELb0ELb0EN7cutlass10bfloat16_tE19Flash_kernel_traitsILi96ELi64ELi128ELi4ES3_EELb0ELb0ELb0ELb0ELb1ELb0ELb0ELb1EEEvNS_16Flash_fwd_paramsE,(.L_x_11616 - _ZN5flash24flash_fwd_splitkv_kernelI23Flash_fwd_kernel_traitsILi96ELi64ELi128ELi4ELb0ELb0EN7cutlass10bfloat16_tE19Flash_kernel_traitsILi96ELi64ELi128ELi4ES3_EELb0ELb0ELb0ELb0ELb1ELb0ELb0ELb1EEEvNS_16Flash_fwd_paramsE)
        .other          _ZN5flash24flash_fwd_splitkv_kernelI23Flash_fwd_kernel_traitsILi96ELi64ELi128ELi4ELb0ELb0EN7cutlass10bfloat16_tE19Flash_kernel_traitsILi96ELi64ELi128ELi4ES3_EELb0ELb0ELb0ELb0ELb1ELb0ELb0ELb1EEEvNS_16Flash_fwd_paramsE,@"STO_CUDA_ENTRY STV_DEFAULT"
_ZN5flash24flash_fwd_splitkv_kernelI23Flash_fwd_kernel_traitsILi96ELi64ELi128ELi4ELb0ELb0EN7cutlass10bfloat16_tE19Flash_kernel_traitsILi96ELi64ELi128ELi4ES3_EELb0ELb0ELb0ELb0ELb1ELb0ELb0ELb1EEEvNS_16Flash_fwd_paramsE:
.text._ZN5flash24flash_fwd_splitkv_kernelI23Flash_fwd_kernel_traitsILi96ELi64ELi128ELi4ELb0ELb0EN7cutlass10bfloat16_tE19Flash_kernel_traitsILi96ELi64ELi128ELi4ES3_EELb0ELb0ELb0ELb0ELb1ELb0ELb0ELb1EEEvNS_16Flash_fwd_paramsE:
[----:B------:R-:W-:Y:S01]  /*0000*/  LDC R1, c[0x0][0x37c] ;  /* 0x0000df00ff017b82 */ /* 0x000fe20000000800 */
[----:B------:R-:W1:Y:S07]  /*0010*/  S2R R17, SR_CTAID.X ;  /* 0x0000000000117919 */ /* 0x000e6e0000002500 */
[----:B------:R-:W2:Y:S01]  /*0020*/  LDC.64 R116, c[0x0][0x348] ;  /* 0x0000d200ff747b82 */ /* 0x000ea20000000a00 */
[----:B------:R-:W-:Y:S01]  /*0030*/  BSSY.RECONVERGENT B3, `(.L_x_3095) ;  /* 0x0000005000037945 */ /* 0x000fe20003800200 */
[----:B------:R-:W-:Y:S01]  /*0040*/  MOV R148, 0x80 ;  /* 0x0000008000947802 */ /* 0x000fe20000000f00 */
[----:B------:R-:W3:Y:S01]  /*0050*/  S2R R150, SR_CTAID.Y ;  /* 0x0000000000967919 */ /* 0x000ee20000002600 */
[----:B------:R-:W4:Y:S05]  /*0060*/  S2R R149, SR_CTAID.Z ;  /* 0x0000000000957919 */ /* 0x000f2a0000002700 */
[----:B-1234-:R-:W-:Y:S05]  /*0070*/  CALL.REL.NOINC `($_ZN5flash24flash_fwd_splitkv_kernelI23Flash_fwd_kernel_traitsILi96ELi64ELi128ELi4ELb0ELb0EN7cutlass10bfloat16_tE19Flash_kernel_traitsILi96ELi64ELi128ELi4ES3_EELb0ELb0ELb0ELb0ELb1ELb0ELb0ELb1EEEvNS_16Flash_fwd_paramsE$_ZN5flash30compute_attn_1rowblock_splitkvI23Flash_fwd_kernel_traitsILi96ELi64ELi128ELi4ELb0ELb0EN7cutlass10bfloat16_tE19Flash_kernel_traitsILi96ELi64ELi128ELi4ES3_EELb0ELb0ELb0ELb0ELb1ELb0ELb0ELb1ENS_16Flash_fwd_paramsEEEvRKT8_iiiii) ;  /* 0x0000000000087944 */ /* 0x01efea0003c00000 */
[----:B------:R-:W-:Y:S05]  /*0080*/  BSYNC.RECONVERGENT B3 ;  /* 0x0000000000037941 */ /* 0x000fea0003800200 */
.L_x_3095:
[----:B------:R-:W-:Y:S05]  /*0090*/  EXIT ;  /* 0x000000000000794d */ /* 0x000fea0003800000 */
        .type           $_ZN5flash24flash_fwd_splitkv_kernelI23Flash_fwd_kernel_traitsILi96ELi64ELi128ELi4ELb0ELb0EN7cutlass10bfloat16_tE19Flash_kernel_traitsILi96ELi64ELi128ELi4ES3_EELb0ELb0ELb0ELb0ELb1ELb0ELb0ELb1EEEvNS_16Flash_fwd_paramsE$_ZN5flash30compute_attn_1rowblock_splitkvI23Flash_fwd_kernel_traitsILi96ELi64ELi128ELi4ELb0ELb0EN7cutlass10bfloat16_tE19Flash_kernel_traitsILi96ELi64ELi128ELi4ES3_EELb0ELb0ELb0ELb0ELb1ELb0ELb0ELb1ENS_16Flash_fwd_paramsEEEvRKT8_iiiii,@function
        .size           $_ZN5flash24flash_fwd_splitkv_kernelI23Flash_fwd_kernel_traitsILi96ELi64ELi128ELi4ELb0ELb0EN7cutlass10bfloat16_tE19Flash_kernel_traitsILi96ELi64ELi128ELi4ES3_EELb0ELb0ELb0ELb0ELb1ELb0ELb0ELb1EEEvNS_16Flash_fwd_paramsE$_ZN5flash30compute_attn_1rowblock_splitkvI23Flash_fwd_kernel_traitsILi96ELi64ELi128ELi4ELb0ELb0EN7cutlass10bfloat16_tE19Flash_kernel_traitsILi96ELi64ELi128ELi4ES3_EELb0ELb0ELb0ELb0ELb1ELb0ELb0ELb1ENS_16Flash_fwd_paramsEEEvRKT8_iiiii,(.L_x_11616 - $_ZN5flash24flash_fwd_splitkv_kernelI23Flash_fwd_kernel_traitsILi96ELi64ELi128ELi4ELb0ELb0EN7cutlass10bfloat16_tE19Flash_kernel_traitsILi96ELi64ELi128ELi4ES3_EELb0ELb0ELb0ELb0ELb1ELb0ELb0ELb1EEEvNS_16Flash_fwd_paramsE$_ZN5flash30compute_attn_1rowblock_splitkvI23Flash_fwd_kernel_traitsILi96ELi64ELi128ELi4ELb0ELb0EN7cutlass10bfloat16_tE19Flash_kernel_traitsILi96ELi64ELi128ELi4ES3_EELb0ELb0ELb0ELb0ELb1ELb0ELb0ELb1ENS_16Flash_fwd_paramsEEEvRKT8_iiiii)
$_ZN5flash24flash_fwd_splitkv_kernelI23Flash_fwd_kernel_traitsILi96ELi64ELi128ELi4ELb0ELb0EN7cutlass10bfloat16_tE19Flash_kernel_traitsILi96ELi64ELi128ELi4ES3_EELb0ELb0ELb0ELb0ELb1ELb0ELb0ELb1EEEvNS_16Flash_fwd_paramsE$_ZN5flash30compute_attn_1rowblock_splitkvI23Flash_fwd_kernel_traitsILi96ELi64ELi128ELi4ELb0ELb0EN7cutlass10bfloat16_tE19Flash_kernel_traitsILi96ELi64ELi128ELi4ES3_EELb0ELb0ELb0ELb0ELb1ELb0ELb0ELb1ENS_16Flash_fwd_paramsEEEvRKT8_iiiii:
        /* <DEDUP_REMOVED lines=39> */
.L_x_3097:
[----:B------:R-:W-:Y:S05]  /*0310*/  BSYNC.RECONVERGENT B0 ;  /* 0x0000000000007941 */ /* 0x000fea0003800200 */
.L_x_3096:
[----:B------:R-:W-:Y:S04]  /*0320*/  BSSY.RECONVERGENT B0, `(.L_x_3098) ;  /* 0x0000007000007945 */ /* 0x000fe80003800200 */
[----:B------:R-:W-:Y:S05]  /*0330*/  @!P3 BRA `(.L_x_3099) ;  /* 0x000000000014b947 */ /* 0x000fea0003800000 */
[----:B-----5:R-:W4:Y:S02]  /*0340*/  LD.E.U8 R4, desc[UR4][R116.64+0x1b2] ;  /* 0x0001b20474047980 */ /* 0x020f24000c101100 */
[----:B----4-:R-:W-:-:S13]  /*0350*/  ISETP.NE.AND P1, PT, R4, RZ, PT ;  /* 0x000000ff0400720c */ /* 0x010fda0003f25270 */
[----:B------:R-:W4:Y:S02]  /*0360*/  @P1 LD.E R5, desc[UR4][R12.64+0x4] ;  /* 0x000004040c051980 */ /* 0x000f24000c101900 */
[----:B----4-:R-:W-:-:S06]  /*0370*/  @P1 IADD3 R4, PT, PT, R5, -R10, RZ ;  /* 0x8000000a05041210 */ /* 0x010fcc0007ffe0ff */
[----:B------:R4:W5:Y:S02]  /*0380*/  @!P1 LD.E R4, desc[UR4][R12.64] ;  /* 0x000000040c049980 */ /* 0x000964000c101900 */
.L_x_3099:
[----:B------:R-:W-:Y:S05]  /*0390*/  BSYNC.RECONVERGENT B0 ;  /* 0x0000000000007941 */ /* 0x000fea0003800200 */
.L_x_3098:
        /* <DEDUP_REMOVED lines=9> */
.L_x_3101:
[----:B------:R-:W5:Y:S01]  /*0430*/  LD.E.64 R4, desc[UR4][R116.64+0x108] ;  /* 0x0001080474047980 */ /* 0x000f62000c101b00 */
[----:B------:R-:W-:Y:S01]  /*0440*/  BSSY.RECONVERGENT B0, `(.L_x_3103) ;  /* 0x0000006000007945 */ /* 0x000fe20003800200 */
[----:B-----5:R-:W-:Y:S01]  /*0450*/  ISETP.NE.U32.AND P0, PT, R4, RZ, PT ;  /* 0x000000ff0400720c */ /* 0x020fe20003f05070 */
[----:B------:R-:W-:-:S03]  /*0460*/  IMAD.MOV.U32 R4, RZ, RZ, RZ ;  /* 0x000000ffff047224 */ /* 0x000fc600078e00ff */
[----:B------:R-:W-:-:S13]  /*0470*/  ISETP.NE.AND.EX P0, PT, R5, RZ, PT, P0 ;  /* 0x000000ff0500720c */ /* 0x000fda0003f05300 */
[----:B------:R-:W-:Y:S05]  /*0480*/  @!P0 BRA `(.L_x_3104) ;  /* 0x0000000000048947 */ /* 0x000fea0003800000 */
[----:B------:R1:W5:Y:S02]  /*0490*/  LD.E R4, desc[UR4][R116.64+0xbc] ;  /* 0x0000bc0474047980 */ /* 0x000364000c101900 */
.L_x_3104:
[----:B------:R-:W-:Y:S05]  /*04a0*/  BSYNC.RECONVERGENT B0 ;  /* 0x0000000000007941 */ /* 0x000fea0003800200 */
.L_x_3103:
[----:B-----5:R-:W-:Y:S02]  /*04b0*/  IADD3 R71, PT, PT, R89, R4, RZ ;  /* 0x0000000459477210 */ /* 0x020fe40007ffe0ff */
.L_x_3102:
[----:B------:R-:W-:Y:S05]  /*04c0*/  BSYNC.RECONVERGENT B1 ;  /* 0x0000000000017941 */ /* 0x000fea0003800200 */
.L_x_3100:
[----:B------:R-:W-:Y:S01]  /*04d0*/  IMAD.SHL.U32 R152, R17, 0x40, RZ ;  /* 0x0000004011987824 */ /* 0x000fe200078e00ff */
[----:B------:R-:W-:Y:S01]  /*04e0*/  MOV R4, R148 ;  /* 0x0000009400047202 */ /* 0x000fe20000000f00 */
[----:B------:R-:W-:-:S03]  /*04f0*/  IMAD.MOV.U32 R5, RZ, RZ, 0x0 ;  /* 0x00000000ff057424 */ /* 0x000fc600078e00ff */
[----:B------:R-:W-:-:S13]  /*0500*/  ISETP.GT.AND P0, PT, R155, R152, PT ;  /* 0x000000989b00720c */ /* 0x000fda0003f04270 */
[----:B-1234-:R-:W-:Y:S05]  /*0510*/  @!P0 RET.REL.NODEC R4 `(_ZN5flash24flash_fwd_splitkv_kernelI23Flash_fwd_kernel_traitsILi96ELi64ELi128ELi4ELb0ELb0EN7cutlass10bfloat16_tE19Flash_kernel_traitsILi96ELi64ELi128ELi4ES3_EELb0ELb0ELb0ELb0ELb1ELb0ELb0ELb1EEEvNS_16Flash_fwd_paramsE) ;  /* 0xfffffff804b88950 */ /* 0x01efea0003c3ffff */
        /* <DEDUP_REMOVED lines=19> */
[----:B------:R1:W5:Y:S01]  /*0650*/  LD.E.64 R16, desc[UR4][R116.64+0x70] ;  /* 0x0000700474107980 */ /* 0x000362000c101b00 */
[----:B------:R-:W-:Y:S01]  /*0660*/  IMAD.SHL.U32 R7, R80, 0x8, RZ ;  /* 0x0000000850077824 */ /* 0x000fe200078e00ff */
[----:B------:R-:W-:Y:S01]  /*0670*/  SHF.R.U32.HI R10, RZ, 0x2, R80 ;  /* 0x00000002ff0a7819 */ /* 0x000fe20000011650 */
[----:B------:R-:W-:-:S02]  /*0680*/  IMAD.IADD R155, R155, 0x1, -R152 ;  /* 0x000000019b9b7824 */ /* 0x000fc400078e0a98 */
[----:B------:R-:W-:Y:S01]  /*0690*/  IMAD.MOV.U32 R23, RZ, RZ, RZ ;  /* 0x000000ffff177224 */ /* 0x000fe200078e00ff */
[----:B------:R-:W-:Y:S02]  /*06a0*/  IADD3 R8, PT, PT, R10, 0x20, RZ ;  /* 0x000000200a087810 */ /* 0x000fe40007ffe0ff */
[----:B------:R-:W-:Y:S02]  /*06b0*/  LOP3.LUT R22, R7, 0x18, RZ, 0xc0, !PT ;  /* 0x0000001807167812 */ /* 0x000fe400078ec0ff */
[-C--:B------:R-:W-:Y:S02]  /*06c0*/  ISETP.GE.AND P1, PT, R8, R155.reuse, PT ;  /* 0x0000009b0800720c */ /* 0x080fe40003f26270 */
[----:B------:R-:W-:Y:S02]  /*06d0*/  LOP3.LUT P4, R80, R80, 0x3, RZ, 0xc0, !PT ;  /* 0x0000000350507812 */ /* 0x000fe4000788c0ff */
        /* <DEDUP_REMOVED lines=8> */
[----:B------:R-:W-:Y:S01]  /*0760*/  @!P0 IMAD.MOV.U32 R8, RZ, RZ, R20 ;  /* 0x000000ffff088224 */ /* 0x000fe200078e0014 */
        /* <DEDUP_REMOVED lines=8> */
[----:B------:R-:W-:Y:S01]  /*07f0*/  IADD3.X R19, PT, PT, R6, R23, R7, P3, !PT ;  /* 0x0000001706137210 */ /* 0x000fe20001ffe407 */
[----:B------:R-:W-:Y:S01]  /*0800*/  IMAD R0, R13, R149, RZ ;  /* 0x000000950d007224 */ /* 0x000fe200078e02ff */
[----:B------:R-:W-:Y:S02]  /*0810*/  LEA.HI.X.SX32 R3, R3, RZ, 0x1, P0 ;  /* 0x000000ff03037211 */ /* 0x000fe400000f0eff */
[----:B------:R-:W-:Y:S01]  /*0820*/  LEA R2, P0, R9, R4, 0x2 ;  /* 0x0000000409027211 */ /* 0x000fe200078010ff */
[----:B------:R-:W-:Y:S01]  /*0830*/  IMAD.WIDE.U32 R18, R149, R12, R18 ;  /* 0x0000000c95127225 */ /* 0x000fe200078e0012 */
[----:B------:R-:W-:Y:S02]  /*0840*/  ISETP.NE.OR P3, PT, R80, RZ, P1 ;  /* 0x000000ff5000720c */ /* 0x000fe40000f65670 */
[----:B------:R-:W-:Y:S01]  /*0850*/  LEA.HI.X R3, R9, R5, R3, 0x2, P0 ;  /* 0x0000000509037211 */ /* 0x000fe200000f1403 */
[----:B------:R-:W-:Y:S01]  /*0860*/  @!P4 IMAD.MOV.U32 R5, RZ, RZ, 0x7f800000 ;  /* 0x7f800000ff05c424 */ /* 0x000fe200078e00ff */
[----:B------:R-:W-:Y:S01]  /*0870*/  IADD3 R13, PT, PT, R19, R0, RZ ;  /* 0x00000000130d7210 */ /* 0x000fe20007ffe0ff */
[----:B-1----:R-:W-:Y:S08]  /*0880*/  @P2 BRA `(.L_x_3107) ;  /* 0x0000000000242947 */ /* 0x002ff00003800000 */
        /* <DEDUP_REMOVED lines=9> */
.L_x_3107:
[----:B------:R-:W-:Y:S05]  /*0920*/  BSYNC.RECONVERGENT B0 ;  /* 0x0000000000007941 */ /* 0x000fea0003800200 */
.L_x_3106:
[----:B------:R-:W-:Y:S04]  /*0930*/  BSSY.RECONVERGENT B0, `(.L_x_3108) ;  /* 0x000000f000007945 */ /* 0x000fe80003800200 */
[----:B------:R-:W-:Y:S05]  /*0940*/  @P1 BRA `(.L_x_3109) ;  /* 0x0000000000341947 */ /* 0x000fea0003800000 */
[----:B-1----:R-:W-:Y:S01]  /*0950*/  IADD3 R9, P0, PT, R10, 0x20, RZ ;  /* 0x000000200a097810 */ /* 0x002fe20007f1e0ff */
[----:B------:R-:W-:Y:S01]  /*0960*/  IMAD.MOV.U32 R10, RZ, RZ, R18 ;  /* 0x000000ffff0a7224 */ /* 0x000fe200078e0012 */
[----:B------:R-:W-:-:S03]  /*0970*/  MOV R11, R13 ;  /* 0x0000000d000b7202 */ /* 0x000fc60000000f00 */
[----:B------:R-:W-:Y:S02]  /*0980*/  IMAD.X R7, RZ, RZ, RZ, P0 ;  /* 0x000000ffff077224 */ /* 0x000fe400000e06ff */
        /* <DEDUP_REMOVED lines=9> */
.L_x_3109:
[----:B------:R-:W-:Y:S05]  /*0a20*/  BSYNC.RECONVERGENT B0 ;  /* 0x0000000000007941 */ /* 0x000fea0003800200 */
.L_x_3108:
[----:B------:R-:W-:Y:S01]  /*0a30*/  MOV R149, 0x0 ;  /* 0x0000000000957802 */ /* 0x000fe20000000f00 */
[----:B------:R1:W-:Y:S03]  /*0a40*/  @!P4 ST.E desc[UR4][R2.64], R5 ;  /* 0x000000050200c985 */ /* 0x0003e6000c101904 */
[----:B-12--5:R-:W-:Y:S05]  /*0a50*/  @P3 RET.REL.NODEC R148 `(_ZN5flash24flash_fwd_splitkv_kernelI23Flash_fwd_kernel_traitsILi96ELi64ELi128ELi4ELb0ELb0EN7cutlass10bfloat16_tE19Flash_kernel_traitsILi96ELi64ELi128ELi4ES3_EELb0ELb0ELb0ELb0ELb1ELb0ELb0ELb1EEEvNS_16Flash_fwd_paramsE) ;  /* 0xfffffff494683950 */ /* 0x026fea0003c3ffff */
[----:B------:R-:W-:Y:S02]  /*0a60*/  MOV R5, 0x7f800000 ;  /* 0x7f80000000057802 */ /* 0x000fe40000000f00 */
[----:B------:R-:W-:-:S03]  /*0a70*/  MOV R149, 0x0 ;  /* 0x0000000000957802 */ /* 0x000fc60000000f00 */
[----:B------:R1:W-:Y:S02]  /*0a80*/  ST.E desc[UR4][R2.64+0x80], R5 ;  /* 0x0000800502007985 */ /* 0x0003e4000c101904 */
[----:B-1----:R-:W-:Y:S05]  /*0a90*/  RET.REL.NODEC R148 `(_ZN5flash24flash_fwd_splitkv_kernelI23Flash_fwd_kernel_traitsILi96ELi64ELi128ELi4ELb0ELb0EN7cutlass10bfloat16_tE19Flash_kernel_traitsILi96ELi64ELi128ELi4ES3_EELb0ELb0ELb0ELb0ELb1ELb0ELb0ELb1EEEvNS_16Flash_fwd_paramsE) ;  /* 0xfffffff494587950 */ /* 0x002fea0003c3ffff */
.L_x_3105:
        /* <DEDUP_REMOVED lines=53> */
[----:B------:R1:W2:Y:S01]  /*0df0*/  LD.E R3, desc[UR4][R14.64] ;  /* 0x000000040e037980 */ /* 0x0002a2000c101900 */
[----:B----4-:R-:W-:-:S04]  /*0e00*/  IABS R4, R2 ;  /* 0x0000000200047213 */ /* 0x010fc80000000000 */
[----:B------:R-:W3:Y:S08]  /*0e10*/  I2F.RP R6, R4 ;  /* 0x0000000400067306 */ /* 0x000ef00000209400 */
[----:B---3--:R-:W3:Y:S02]  /*0e20*/  MUFU.RCP R5, R6 ;  /* 0x0000000600057308 */ /* 0x008ee40000001000 */
[----:B---3--:R-:W-:-:S06]  /*0e30*/  IADD3 R5, PT, PT, R5, 0xffffffe, RZ ;  /* 0x0ffffffe05057810 */ /* 0x008fcc0007ffe0ff */
[----:B------:R-:W3:Y:S01]  /*0e40*/  F2I.FTZ.U32.TRUNC.NTZ R25, R5 ;  /* 0x0000000500197305 */ /* 0x000ee2000021f000 */
[----:B------:R-:W-:Y:S02]  /*0e50*/  MOV R24, RZ ;  /* 0x000000ff00187202 */ /* 0x000fe40000000f00 */
[----:B-1----:R-:W-:Y:S02]  /*0e60*/  IABS R14, R149 ;  /* 0x00000095000e7213 */ /* 0x002fe40000000000 */
[----:B------:R-:W-:Y:S01]  /*0e70*/  IABS R0, R2 ;  /* 0x0000000200007213 */ /* 0x000fe20000000000 */
[----:B---3--:R-:W-:-:S04]  /*0e80*/  IMAD.MOV R7, RZ, RZ, -R25 ;  /* 0x000000ffff077224 */ /* 0x008fc800078e0a19 */
        /* <DEDUP_REMOVED lines=11> */
[----:B------:R-:W-:Y:S01]  /*0f40*/  ISETP.GE.AND P0, PT, R4, RZ, PT ;  /* 0x000000ff0400720c */ /* 0x000fe20003f06270 */
[----:B------:R-:W-:Y:S01]  /*0f50*/  IMAD R12, R11, R9, R12 ;  /* 0x000000090b0c7224 */ /* 0x000fe200078e020c */
[----:B------:R-:W-:-:S05]  /*0f60*/  ISETP.NE.AND P1, PT, R2, RZ, PT ;  /* 0x000000ff0200720c */ /* 0x000fca0003f25270 */
        /* <DEDUP_REMOVED lines=8> */
[-C--:B------:R-:W-:Y:S02]  /*0ff0*/  IMAD R5, R23, R3.reuse, RZ ;  /* 0x0000000317057224 */ /* 0x080fe400078e02ff */
[----:B------:R-:W-:-:S04]  /*1000*/  IMAD.WIDE.U32 R10, R22, R3, RZ ;  /* 0x00000003160a7225 */ /* 0x000fc800078e00ff */
[----:B------:R-:W-:-:S05]  /*1010*/  IMAD R5, R22, R0, R5 ;  /* 0x0000000016057224 */ /* 0x000fca00078e0205 */
[----:B------:R-:W-:-:S03]  /*1020*/  IADD3 R11, PT, PT, R11, R5, RZ ;  /* 0x000000050b0b7210 */ /* 0x000fc60007ffe0ff */
        /* <DEDUP_REMOVED lines=14> */
.L_x_3111:
        /* <DEDUP_REMOVED lines=46> */
[----:B------:R-:W-:Y:S01]  /*13f0*/  @!P3 SHF.R.S32.HI R3, RZ, 0x1f, R9 ;  /* 0x0000001fff03b819 */ /* 0x000fe20000011409 */
[----:B------:R-:W-:Y:S01]  /*1400*/  @P2 VIADD R5, R5, 0x1 ;  /* 0x0000000105052836 */ /* 0x000fe20000000000 */
[----:B------:R-:W-:-:S02]  /*1410*/  LEA R12, R120, 0xffffff80, 0x7 ;  /* 0xffffff80780c7811 */ /* 0x000fc400078e38ff */
[----:B------:R-:W-:Y:S01]  /*1420*/  @P3 MOV R6, R22 ;  /* 0x0000001600063202 */ /* 0x000fe20000000f00 */
[----:B------:R-:W-:Y:S02]  /*1430*/  @!P3 IMAD R0, R3, R118, R0 ;  /* 0x000000760300b224 */ /* 0x000fe400078e0200 */
[----:B------:R-:W-:Y:S01]  /*1440*/  @!P3 IMAD.WIDE.U32 R22, R118, R9, RZ ;  /* 0x000000097616b225 */ /* 0x000fe200078e00ff */
[----:B------:R-:W-:-:S03]  /*1450*/  @!P1 IADD3 R5, PT, PT, -R5, RZ, RZ ;  /* 0x000000ff05059210 */ /* 0x000fc60007ffe1ff */
[-C--:B------:R-:W-:Y:S02]  /*1460*/  IMAD R4, R143, R12.reuse, RZ ;  /* 0x0000000c8f047224 */ /* 0x080fe400078e02ff */
[----:B------:R-:W-:Y:S01]  /*1470*/  IMAD.WIDE.U32 R6, R142, R12, R6 ;  /* 0x0000000c8e067225 */ /* 0x000fe200078e0006 */
[----:B------:R-:W-:Y:S02]  /*1480*/  @!P0 LOP3.LUT R5, RZ, R2, RZ, 0x33, !PT ;  /* 0x00000002ff058212 */ /* 0x000fe400078e33ff */
[----:B------:R-:W-:Y:S01]  /*1490*/  @!P3 IADD3 R23, PT, PT, R23, R0, RZ ;  /* 0x000000001717b210 */ /* 0x000fe20007ffe0ff */
[----:B------:R-:W-:Y:S01]  /*14a0*/  @P3 IMAD.IADD R9, R9, 0x1, R10 ;  /* 0x0000000109093824 */ /* 0x000fe200078e020a */
[----:B------:R-:W-:Y:S01]  /*14b0*/  @!P3 SHF.R.S32.HI R3, RZ, 0x1f, R8 ;  /* 0x0000001fff03b819 */ /* 0x000fe20000011408 */
[----:B------:R-:W-:Y:S01]  /*14c0*/  @!P3 IMAD R0, R19, R8, RZ ;  /* 0x000000081300b224 */ /* 0x000fe200078e02ff */
[----:B------:R-:W-:Y:S01]  /*14d0*/  IADD3 R11, PT, PT, R7, R4, RZ ;  /* 0x00000004070b7210 */ /* 0x000fe20007ffe0ff */
[----:B------:R-:W-:Y:S01]  /*14e0*/  IMAD R7, R21, R5, RZ ;  /* 0x0000000515077224 */ /* 0x000fe200078e02ff */
[----:B------:R-:W-:-:S02]  /*14f0*/  MOV R10, R6 ;  /* 0x00000006000a7202 */ /* 0x000fc40000000f00 */
[----:B------:R-:W-:Y:S01]  /*1500*/  SHF.R.S32.HI R4, RZ, 0x1f, R5 ;  /* 0x0000001fff047819 */ /* 0x000fe20000011405 */
[C---:B------:R-:W-:Y:S02]  /*1510*/  @!P3 IMAD R0, R18.reuse, R3, R0 ;  /* 0x000000031200b224 */ /* 0x040fe400078e0200 */
[----:B------:R-:W-:-:S04]  /*1520*/  @!P3 IMAD.WIDE.U32 R18, R18, R8, R22 ;  /* 0x000000081212b225 */ /* 0x000fc800078e0016 */
[----:B------:R-:W-:Y:S02]  /*1530*/  @P3 IMAD R3, R119, R9, RZ ;  /* 0x0000000977033224 */ /* 0x000fe400078e02ff */
[----:B------:R-:W-:-:S04]  /*1540*/  IMAD.WIDE.U32 R10, R20, R5, R10 ;  /* 0x00000005140a7225 */ /* 0x000fc800078e000a */
[----:B------:R-:W-:Y:S02]  /*1550*/  IMAD R4, R20, R4, R7 ;  /* 0x0000000414047224 */ /* 0x000fe400078e0207 */
[----:B------:R-:W-:Y:S01]  /*1560*/  @P3 IMAD.WIDE.U32 R8, R118, R9, RZ ;  /* 0x0000000976083225 */ /* 0x000fe200078e00ff */
[----:B------:R-:W-:Y:S02]  /*1570*/  MOV R6, R10 ;  /* 0x0000000a00067202 */ /* 0x000fe40000000f00 */
[----:B------:R-:W-:Y:S01]  /*1580*/  MOV R7, RZ ;  /* 0x000000ff00077202 */ /* 0x000fe20000000f00 */
[----:B------:R-:W-:Y:S01]  /*1590*/  @!P3 IMAD.IADD R13, R19, 0x1, R0 ;  /* 0x00000001130db824 */ /* 0x000fe200078e0200 */
[----:B------:R-:W-:Y:S01]  /*15a0*/  IADD3 R0, PT, PT, R11, R4, RZ ;  /* 0x000000040b007210 */ /* 0x000fe20007ffe0ff */
[----:B------:R-:W-:Y:S01]  /*15b0*/  @P3 IMAD.IADD R13, R9, 0x1, R3 ;  /* 0x00000001090d3824 */ /* 0x000fe200078e0203 */
[----:B-1----:R-:W-:Y:S02]  /*15c0*/  @P3 MOV R18, R8 ;  /* 0x0000000800123202 */ /* 0x002fe40000000f00 */
.L_x_3112:
[----:B------:R-:W-:Y:S05]  /*15d0*/  BSYNC.RECONVERGENT B0 ;  /* 0x0000000000007941 */ /* 0x000fea0003800200 */
.L_x_3110:
[----:B------:R-:W-:Y:S01]  /*15e0*/  ISETP.NE.AND P0, PT, R154, -0x1, PT ;  /* 0xffffffff9a00780c */ /* 0x000fe20003f05270 */
[----:B------:R-:W2:Y:S04]  /*15f0*/  LD.E.64 R22, desc[UR4][R116.64+0x30] ;  /* 0x0000300474167980 */ /* 0x000ea8000c101b00 */
[----:B------:R-:W3:Y:S04]  /*1600*/  LD.E.64 R24, desc[UR4][R116.64+0x48] ;  /* 0x0000480474187980 */ /* 0x000ee8000c101b00 */
[----:B------:R-:W4:Y:S04]  /*1610*/  LD.E.64 R4, desc[UR4][R116.64] ;  /* 0x0000000474047980 */ /* 0x000f28000c101b00 */
[----:B------:R-:W3:Y:S04]  /*1620*/  @!P0 LD.E.64 R32, desc[UR4][R116.64+0x18] ;  /* 0x0000180474208980 */ /* 0x000ee8000c101b00 */
[----:B------:R-:W4:Y:S04]  /*1630*/  LD.E.64 R8, desc[UR4][R116.64+0x10] ;  /* 0x0000100474087980 */ /* 0x000f28000c101b00 */
[----:B------:R-:W4:Y:S04]  /*1640*/  LD.E.64 R10, desc[UR4][R116.64+0x8] ;  /* 0x00000804740a7980 */ /* 0x000f28000c101b00 */
[----:B------:R-:W4:Y:S01]  /*1650*/  LD.E R121, desc[UR4][R116.64+0xd0] ;  /* 0x0000d00474797980 */ /* 0x000f22000c101900 */
        /* <DEDUP_REMOVED lines=20> */
[C---:B------:R-:W-:Y:S01]  /*17a0*/  IMAD.SHL.U32 R14, R80.reuse, 0x20, RZ ;  /* 0x00000020500e7824 */ /* 0x040fe200078e00ff */
[----:B------:R-:W-:Y:S01]  /*17b0*/  ISETP.GE.AND P2, PT, R15, RZ, PT ;  /* 0x000000ff0f00720c */ /* 0x000fe20003f46270 */
[----:B------:R-:W-:Y:S01]  /*17c0*/  IMAD.SHL.U32 R15, R80, 0x10, RZ ;  /* 0x00000010500f7824 */ /* 0x000fe200078e00ff */
[----:B------:R-:W-:Y:S02]  /*17d0*/  SHF.R.U32.HI R26, RZ, 0x1, R80 ;  /* 0x00000001ff1a7819 */ /* 0x000fe40000011650 */
[----:B------:R-:W-:Y:S01]  /*17e0*/  LOP3.LUT R19, R14, 0xc0, RZ, 0xc0, !PT ;  /* 0x000000c00e137812 */ /* 0x000fe200078ec0ff */
[----:B------:R-:W-:Y:S01]  /*17f0*/  IMAD.SHL.U32 R112, R80, 0x4, RZ ;  /* 0x0000000450707824 */ /* 0x000fe200078e00ff */
[----:B------:R-:W-:Y:S02]  /*1800*/  LOP3.LUT R67, R15, 0x3e00, RZ, 0xc0, !PT ;  /* 0x00003e000f437812 */ /* 0x000fe400078ec0ff */
[----:B------:R-:W-:-:S02]  /*1810*/  LOP3.LUT R3, R19, 0x8, R26, 0xf8, !PT ;  /* 0x0000000813037812 */ /* 0x000fc400078ef81a */
[----:B-1----:R-:W-:Y:S02]  /*1820*/  LOP3.LUT R28, R153, 0x18, RZ, 0xc0, !PT ;  /* 0x00000018991c7812 */ /* 0x002fe400078ec0ff */
[----:B------:R-:W-:Y:S02]  /*1830*/  LOP3.LUT R19, R19, 0x8, R80, 0xf8, !PT ;  /* 0x0000000813137812 */ /* 0x000fe400078ef850 */
[----:B------:R-:W-:Y:S02]  /*1840*/  IADD3 R18, P1, PT, R28, R18, RZ ;  /* 0x000000121c127210 */ /* 0x000fe40007f3e0ff */
[----:B------:R-:W-:Y:S02]  /*1850*/  LOP3.LUT R15, R15, 0x100, RZ, 0xc0, !PT ;  /* 0x000001000f0f7812 */ /* 0x000fe400078ec0ff */
[----:B------:R-:W-:Y:S01]  /*1860*/  LOP3.LUT R66, R19, 0x18, R112, 0x78, !PT ;  /* 0x0000001813427812 */ /* 0x000fe200078e7870 */
[----:B------:R-:W-:Y:S01]  /*1870*/  IMAD.X R19, RZ, RZ, R13, P1 ;  /* 0x000000ffff137224 */ /* 0x000fe200008e060d */
[----:B------:R-:W-:-:S02]  /*1880*/  LOP3.LUT R65, R14, 0x100, RZ, 0xc0, !PT ;  /* 0x000001000e417812 */ /* 0x000fc400078ec0ff */
[--C-:B------:R-:W-:Y:S02]  /*1890*/  LOP3.LUT R67, R67, 0x20, R14.reuse, 0xf8, !PT ;  /* 0x0000002043437812 */ /* 0x100fe400078ef80e */
[--C-:B------:R-:W-:Y:S01]  /*18a0*/  LOP3.LUT R15, R15, 0x20, R14.reuse, 0xf8, !PT ;  /* 0x000000200f0f7812 */ /* 0x100fe200078ef80e */
[----:B-----5:R-:W-:Y:S01]  /*18b0*/  IMAD R7, R7, R118, RZ ;  /* 0x0000007607077224 */ /* 0x020fe200078e02ff */
[----:B------:R-:W-:Y:S01]  /*18c0*/  ISETP.NE.AND P1, PT, R2, RZ, PT ;  /* 0x000000ff0200720c */ /* 0x000fe20003f25270 */
[----:B------:R-:W-:Y:S01]  /*18d0*/  @!P3 VIADD R20, R20, 0x1 ;  /* 0x000000011414b836 */ /* 0x000fe20000000000 */
[--C-:B------:R-:W-:Y:S02]  /*18e0*/  LOP3.LUT R65, R65, 0x20, R14.reuse, 0xf8, !PT ;  /* 0x0000002041417812 */ /* 0x100fe400078ef80e */
[----:B------:R-:W-:Y:S02]  /*18f0*/  LOP3.LUT R67, R67, 0x100, R14, 0xf8, !PT ;  /* 0x0000010043437812 */ /* 0x000fe400078ef80e */
[----:B------:R-:W-:Y:S01]  /*1900*/  LOP3.LUT R66, R15, R66, RZ, 0xfc, !PT ;  /* 0x000000420f427212 */ /* 0x000fe200078efcff */
[----:B------:R-:W-:-:S02]  /*1910*/  IMAD R7, R12, R119, R7 ;  /* 0x000000770c077224 */ /* 0x000fc400078e0207 */
[----:B------:R-:W-:-:S04]  /*1920*/  IMAD.WIDE.U32 R18, R12, R118, R18 ;  /* 0x000000760c127225 */ /* 0x000fc800078e0012 */
[----:B------:R-:W-:Y:S01]  /*1930*/  @P4 VIADD R20, R20, 0x1 ;  /* 0x0000000114144836 */ /* 0x000fe20000000000 */
[----:B------:R-:W-:-:S03]  /*1940*/  IADD3 R19, PT, PT, R19, R7, RZ ;  /* 0x0000000713137210 */ /* 0x000fc60007ffe0ff */
[----:B------:R-:W-:Y:S01]  /*1950*/  @!P2 IMAD.MOV R20, RZ, RZ, -R20 ;  /* 0x000000ffff14a224 */ /* 0x000fe200078e0a14 */
[----:B------:R-:W-:Y:S01]  /*1960*/  @!P1 LOP3.LUT R20, RZ, R2, RZ, 0x33, !PT ;  /* 0x00000002ff149212 */ /* 0x000fe200078e33ff */
[----:B------:R-:W-:Y:S01]  /*1970*/  IMAD.MOV.U32 R125, RZ, RZ, RZ ;  /* 0x000000ffff7d7224 */ /* 0x000fe200078e00ff */
[----:B------:R-:W-:Y:S02]  /*1980*/  SHF.R.U32.HI R124, RZ, 0x2, R80 ;  /* 0x00000002ff7c7819 */ /* 0x000fe40000011650 */
[----:B------:R-:W-:Y:S01]  /*1990*/  SHF.R.S32.HI R2, RZ, 0x1f, R20 ;  /* 0x0000001fff027819 */ /* 0x000fe20000011414 */
[----:B------:R-:W-:-:S04]  /*19a0*/  IMAD.WIDE.U32 R18, R20, R30, R18 ;  /* 0x0000001e14127225 */ /* 0x000fc800078e0012 */
[----:B------:R-:W-:Y:S01]  /*19b0*/  IMAD.WIDE.U32 R16, R17, 0x40, R124 ;  /* 0x0000004011107825 */ /* 0x000fe200078e007c */
[----:B------:R-:W1:Y:S03]  /*19c0*/  S2UR UR6, SR_CgaCtaId ;  /* 0x00000000000679c3 */ /* 0x000e660000008800 */
[-C--:B------:R-:W-:Y:S01]  /*19d0*/  IMAD R147, R119, R124.reuse, RZ ;  /* 0x0000007c77937224 */ /* 0x080fe200078e02ff */
[----:B------:R-:W-:Y:S01]  /*19e0*/  LOP3.LUT R13, R153, 0xc0, RZ, 0xc0, !PT ;  /* 0x000000c0990d7812 */ /* 0x000fe200078ec0ff */
[----:B------:R-:W-:Y:S01]  /*19f0*/  UMOV UR7, 0x400 ;  /* 0x0000040000077882 */ /* 0x000fe20000000000 */
[----:B------:R-:W-:Y:S01]  /*1a00*/  IMAD R145, R143, R124, RZ ;  /* 0x0000007c8f917224 */ /* 0x000fe200078e02ff */
[----:B------:R-:W-:Y:S01]  /*1a10*/  LEA R151, R120, 0xffffff80, 0x7 ;  /* 0xffffff8078977811 */ /* 0x000fe200078e38ff */
[----:B------:R-:W-:Y:S01]  /*1a20*/  IMAD.SHL.U32 R83, R118, 0x20, RZ ;  /* 0x0000002076537824 */ /* 0x000fe200078e00ff */
[----:B------:R-:W-:Y:S01]  /*1a30*/  LOP3.LUT R70, R80, 0x3, RZ, 0xc0, !PT ;  /* 0x0000000350467812 */ /* 0x000fe200078ec0ff */
[----:B------:R-:W-:Y:S01]  /*1a40*/  IMAD.SHL.U32 R81, R142, 0x20, RZ ;  /* 0x000000208e517824 */ /* 0x000fe200078e00ff */
[----:B------:R-:W-:-:S02]  /*1a50*/  SHF.L.U64.HI R84, R118, 0x5, R119 ;  /* 0x0000000576547819 */ /* 0x000fc40000010277 */
[----:B------:R-:W-:Y:S01]  /*1a60*/  SHF.L.U64.HI R82, R142, 0x5, R143 ;  /* 0x000000058e527819 */ /* 0x000fe2000001028f */
[----:B-1----:R-:W-:Y:S01]  /*1a70*/  ULEA UR6, UR6, UR7, 0x18 ;  /* 0x0000000706067291 */ /* 0x002fe2000f8ec0ff */
        /* <DEDUP_REMOVED lines=8> */
[----:B------:R-:W-:Y:S02]  /*1b00*/  @P0 IMAD.IADD R32, R27, 0x1, R7 ;  /* 0x000000011b200824 */ /* 0x000fe400078e0207 */
[----:B------:R-:W-:Y:S02]  /*1b10*/  IMAD R7, R31, R20, RZ ;  /* 0x000000141f077224 */ /* 0x000fe400078e02ff */
[----:B------:R-:W-:Y:S02]  /*1b20*/  IMAD.X R27, RZ, RZ, R32, P1 ;  /* 0x000000ffff1b7224 */ /* 0x000fe400008e0620 */
[----:B------:R-:W-:Y:S02]  /*1b30*/  IMAD R30, R2, R30, R7 ;  /* 0x0000001e021e7224 */ /* 0x000fe400078e0207 */
[----:B------:R-:W-:-:S02]  /*1b40*/  IMAD R7, R25, R149, RZ ;  /* 0x0000009519077224 */ /* 0x000fc400078e02ff */
[----:B------:R-:W-:Y:S01]  /*1b50*/  IMAD.WIDE.U32 R26, R149, R24, R26 ;  /* 0x00000018951a7225 */ /* 0x000fe200078e001a */
[----:B------:R-:W-:-:S03]  /*1b60*/  LOP3.LUT R12, R3, 0x18, R112, 0x78, !PT ;  /* 0x00000018030c7812 */ /* 0x000fc600078e7870 */
[----:B------:R-:W-:Y:S01]  /*1b70*/  IMAD R3, R17, R22, RZ ;  /* 0x0000001611037224 */ /* 0x000fe200078e02ff */
[----:B------:R-:W-:Y:S01]  /*1b80*/  IADD3 R6, P1, PT, R28, R6, RZ ;  /* 0x000000061c067210 */ /* 0x000fe20007f3e0ff */
[----:B------:R-:W-:Y:S02]  /*1b90*/  IMAD.IADD R27, R27, 0x1, R7 ;  /* 0x000000011b1b7824 */ /* 0x000fe400078e0207 */
[C---:B------:R-:W-:Y:S01]  /*1ba0*/  IMAD R3, R16.reuse, R23, R3 ;  /* 0x0000001710037224 */ /* 0x040fe200078e0203 */
[----:B------:R-:W-:Y:S01]  /*1bb0*/  IADD3.X R7, PT, PT, RZ, R0, RZ, P1, !PT ;  /* 0x00000000ff077210 */ /* 0x000fe20000ffe4ff */
[----:B------:R-:W-:Y:S02]  /*1bc0*/  IMAD.IADD R19, R19, 0x1, R30 ;  /* 0x0000000113137824 */ /* 0x000fe400078e021e */
[----:B------:R-:W-:Y:S01]  /*1bd0*/  IMAD.WIDE.U32 R16, R16, R22, R26 ;  /* 0x0000001610107225 */ /* 0x000fe200078e001a */
[----:B------:R-:W-:-:S03]  /*1be0*/  SHF.R.S32.HI R0, RZ, 0x1f, R89 ;  /* 0x0000001fff007819 */ /* 0x000fc60000011459 */
[----:B------:R-:W-:Y:S01]  /*1bf0*/  IMAD.WIDE.U32 R18, R124, R118, R18 ;  /* 0x000000767c127225 */ /* 0x000fe200078e0012 */
[----:B----4-:R-:W-:-:S03]  /*1c00*/  LEA R122, P2, R16, R4, 0x1 ;  /* 0x00000004107a7211 */ /* 0x010fc600078408ff */
[----:B------:R-:W-:Y:S01]  /*1c10*/  IMAD.IADD R3, R17, 0x1, R3 ;  /* 0x0000000111037824 */ /* 0x000fe200078e0203 */
[----:B------:R-:W-:Y:S01]  /*1c20*/  LEA.HI R0, R0, R89, RZ, 0x7 ;  /* 0x0000005900007211 */ /* 0x000fe200078f38ff */
[----:B------:R-:W-:Y:S01]  /*1c30*/  IMAD.IADD R147, R19, 0x1, R147 ;  /* 0x0000000113937824 */ /* 0x000fe200078e0293 */
[----:B------:R-:W-:Y:S02]  /*1c40*/  LEA R146, P0, R18, R8, 0x1 ;  /* 0x0000000812927211 */ /* 0x000fe400078008ff */
[----:B------:R-:W-:Y:S02]  /*1c50*/  LEA.HI.X R123, R16, R5, R3, 0x1, P2 ;  /* 0x00000005107b7211 */ /* 0x000fe400010f0c03 */
[----:B------:R-:W-:Y:S02]  /*1c60*/  SHF.R.S32.HI R3, RZ, 0x7, R0 ;  /* 0x00000007ff037819 */ /* 0x000fe40000011400 */
[----:B------:R-:W-:Y:S02]  /*1c70*/  LEA.HI.X R147, R18, R9, R147, 0x1, P0 ;  /* 0x0000000912937211 */ /* 0x000fe400000f0c93 */
[----:B------:R-:W-:-:S02]  /*1c80*/  LOP3.LUT R14, R13, 0x18, R80, 0xf8, !PT ;  /* 0x000000180d0e7812 */ /* 0x000fc400078ef850 */
        /* <DEDUP_REMOVED lines=8> */
[-C--:B------:R-:W-:Y:S02]  /*1d10*/  LOP3.LUT R67, R67, R12.reuse, RZ, 0xfc, !PT ;  /* 0x0000000c43437212 */ /* 0x080fe400078efcff */
[----:B------:R-:W-:Y:S02]  /*1d20*/  LOP3.LUT R65, R65, R12, RZ, 0xfc, !PT ;  /* 0x0000000c41417212 */ /* 0x000fe400078efcff */
[----:B------:R-:W-:-:S02]  /*1d30*/  SHF.L.U64.HI R86, R22, 0x5, R23 ;  /* 0x0000000516567819 */ /* 0x000fc40000010217 */
        /* <DEDUP_REMOVED lines=13> */
[----:B------:R-:W-:Y:S01]  /*1e10*/  IMAD.MOV.U32 R29, RZ, RZ, RZ ;  /* 0x000000ffff1d7224 */ /* 0x000fe200078e00ff */
[----:B------:R-:W-:Y:S01]  /*1e20*/  SHF.R.S32.HI R121, RZ, 0x1, R121 ;  /* 0x00000001ff797819 */ /* 0x000fe20000011479 */
[----:B------:R-:W-:Y:S01]  /*1e30*/  VIADD R113, R124, 0x40 ;  /* 0x000000407c717836 */ /* 0x000fe20000000000 */
[----:B------:R-:W-:Y:S01]  /*1e40*/  IADD3 R94, PT, PT, R151, R94, RZ ;  /* 0x0000005e975e7210 */ /* 0x000fe20007ffe0ff */
        /* <DEDUP_REMOVED lines=8> */
[----:B------:R-:W-:Y:S01]  /*1ed0*/  IMAD R108, R120, -0x80, R71 ;  /* 0xffffff80786c7824 */ /* 0x000fe200078e0247 */
[----:B------:R-:W-:Y:S01]  /*1ee0*/  LOP3.LUT R26, R28, 0x20, RZ, 0xfc, !PT ;  /* 0x000000201c1a7812 */ /* 0x000fe200078efcff */
        /* <DEDUP_REMOVED lines=15> */
[----:B-----5:R-:W-:Y:S01]  /*1fe0*/  SHF.L.U64.HI R101, R128, 0x5, R129 ;  /* 0x0000000580657819 */ /* 0x020fe20000010281 */
        /* <DEDUP_REMOVED lines=8> */
[----:B------:R-:W-:Y:S01]  /*2070*/  IMAD R4, R22, R2, R11 ;  /* 0x0000000216047224 */ /* 0x000fe200078e020b */
[----:B------:R-:W-:Y:S01]  /*2080*/  SHF.R.S32.HI R11, RZ, 0x1f, R89 ;  /* 0x0000001fff0b7819 */ /* 0x000fe20000011459 */
[----:B------:R-:W-:Y:S01]  /*2090*/  IMAD R5, R13, R20, RZ ;  /* 0x000000140d057224 */ /* 0x000fe200078e02ff */
[----:B------:R-:W-:Y:S01]  /*20a0*/  IADD3 R13, P0, PT, -R89, R124, RZ ;  /* 0x0000007c590d7210 */ /* 0x000fe20007f1e1ff */
[----:B------:R-:W-:-:S04]  /*20b0*/  IMAD.WIDE.U32 R22, R20, R22, R14 ;  /* 0x0000001614167225 */ /* 0x000fc800078e000e */
[----:B------:R-:W-:Y:S01]  /*20c0*/  IMAD R15, R124, R121, RZ ;  /* 0x000000797c0f7224 */ /* 0x000fe200078e02ff */
[----:B------:R-:W-:Y:S01]  /*20d0*/  IADD3 R23, PT, PT, R23, R4, RZ ;  /* 0x0000000417177210 */ /* 0x000fe20007ffe0ff */
[----:B------:R-:W-:Y:S02]  /*20e0*/  IMAD R2, R12, R2, R5 ;  /* 0x000000020c027224 */ /* 0x000fe400078e0205 */
        /* <DEDUP_REMOVED lines=8> */
[----:B------:R-:W-:Y:S01]  /*2170*/  LEA.HI.X.SX32 R5, R5, R0, 0x1, P1 ;  /* 0x0000000005057211 */ /* 0x000fe200008f0eff */
[----:B------:R-:W-:Y:S01]  /*2180*/  IMAD R31, R11, R128, RZ ;  /* 0x000000800b1f7224 */ /* 0x000fe200078e02ff */
[----:B------:R-:W-:Y:S01]  /*2190*/  LEA.HI.X.SX32 R95, R15, R0, 0x1, P0 ;  /* 0x000000000f5f7211 */ /* 0x000fe200000f0eff */
[----:B------:R-:W-:Y:S01]  /*21a0*/  IMAD.IADD R21, R21, 0x1, R2 ;  /* 0x0000000115157824 */ /* 0x000fe200078e0202 */
[----:B------:R-:W-:Y:S01]  /*21b0*/  SHF.L.U64.HI R0, R32, 0x1, R5 ;  /* 0x0000000120007819 */ /* 0x000fe20000010205 */
[-C--:B------:R-:W-:Y:S01]  /*21c0*/  IMAD R91, R127, R13.reuse, R91 ;  /* 0x0000000d7f5b7224 */ /* 0x080fe200078e025b */
[----:B------:R-:W-:Y:S01]  /*21d0*/  SHF.L.U64.HI R95, R94, 0x1, R95 ;  /* 0x000000015e5f7819 */ /* 0x000fe2000001025f */
[----:B------:R-:W-:Y:S01]  /*21e0*/  IMAD.WIDE.U32 R10, R126, R13, R22 ;  /* 0x0000000d7e0a7225 */ /* 0x000fe200078e0016 */
[----:B------:R-:W-:-:S02]  /*21f0*/  SHF.L.U32 R94, R94, 0x1, RZ ;  /* 0x000000015e5e7819 */ /* 0x000fc400000006ff */
[----:B------:R-:W-:Y:S01]  /*2200*/  LOP3.LUT R25, R28, 0x40, RZ, 0xfc, !PT ;  /* 0x000000401c197812 */ /* 0x000fe200078efcff */
[-C--:B------:R-:W-:Y:S01]  /*2210*/  IMAD R31, R129, R13.reuse, R31 ;  /* 0x0000000d811f7224 */ /* 0x080fe200078e021f */
[----:B------:R-:W-:Y:S01]  /*2220*/  LEA R90, P1, R10, R18, 0x1 ;  /* 0x000000120a5a7211 */ /* 0x000fe200078208ff */
[----:B------:R-:W-:Y:S01]  /*2230*/  IMAD.WIDE.U32 R12, R128, R13, R20 ;  /* 0x0000000d800c7225 */ /* 0x000fe200078e0014 */
[-C--:B------:R-:W-:Y:S02]  /*2240*/  IADD3 R92, P3, PT, R8, R94.reuse, RZ ;  /* 0x0000005e085c7210 */ /* 0x080fe40007f7e0ff */
[----:B------:R-:W-:Y:S01]  /*2250*/  IADD3 R94, P2, PT, R6, R94, RZ ;  /* 0x0000005e065e7210 */ /* 0x000fe20007f5e0ff */
[----:B------:R-:W-:Y:S01]  /*2260*/  IMAD.IADD R91, R11, 0x1, R91 ;  /* 0x000000010b5b7824 */ /* 0x000fe200078e025b */
[----:B------:R-:W-:Y:S01]  /*2270*/  IADD3 R31, PT, PT, R13, R31, RZ ;  /* 0x0000001f0d1f7210 */ /* 0x000fe20007ffe0ff */
[----:B------:R-:W-:Y:S01]  /*2280*/  IMAD.SHL.U32 R32, R32, 0x2, RZ ;  /* 0x0000000220207824 */ /* 0x000fe200078e00ff */
[----:B------:R-:W-:Y:S01]  /*2290*/  LEA R30, P0, R12, R16, 0x1 ;  /* 0x000000100c1e7211 */ /* 0x000fe200078008ff */
[----:B------:R-:W-:Y:S01]  /*22a0*/  IMAD.SHL.U32 R103, R128, 0x20, RZ ;  /* 0x0000002080677824 */ /* 0x000fe200078e00ff */
[----:B------:R-:W-:-:S02]  /*22b0*/  LEA.HI.X R91, R10, R19, R91, 0x1, P1 ;  /* 0x000000130a5b7211 */ /* 0x000fc400008f0c5b */
[----:B------:R-:W-:Y:S02]  /*22c0*/  LEA.HI.X R31, R12, R17, R31, 0x1, P0 ;  /* 0x000000110c1f7211 */ /* 0x000fe400000f0c1f */
[-C--:B------:R-:W-:Y:S02]  /*22d0*/  IADD3 R68, P1, PT, R8, R32.reuse, RZ ;  /* 0x0000002008447210 */ /* 0x080fe40007f3e0ff */
[----:B------:R-:W-:Y:S02]  /*22e0*/  IADD3 R32, P0, PT, R6, R32, RZ ;  /* 0x0000002006207210 */ /* 0x000fe40007f1e0ff */
[CC--:B------:R-:W-:Y:S01]  /*22f0*/  IADD3.X R93, PT, PT, R9.reuse, R95.reuse, RZ, P3, !PT ;  /* 0x0000005f095d7210 */ /* 0x0c0fe20001ffe4ff */
[--C-:B------:R-:W-:Y:S01]  /*2300*/  IMAD.X R69, R9, 0x1, R0.reuse, P1 ;  /* 0x0000000109457824 */ /* 0x100fe200008e0600 */
[C---:B------:R-:W-:Y:S01]  /*2310*/  IADD3.X R95, PT, PT, R7.reuse, R95, RZ, P2, !PT ;  /* 0x0000005f075f7210 */ /* 0x040fe200017fe4ff */
[----:B------:R-:W-:-:S08]  /*2320*/  IMAD.X R33, R7, 0x1, R0, P0 ;  /* 0x0000000107217824 */ /* 0x000fd000000e0600 */
.L_x_3136:
[----:B------:R-:W-:Y:S01]  /*2330*/  VIADD R108, R108, 0x80 ;  /* 0x000000806c6c7836 */ /* 0x000fe20000000000 */
[----:B------:R-:W-:Y:S01]  /*2340*/  UMOV UR6, URZ ;  /* 0x000000ff00067c82 */ /* 0x000fe20008000000 */
[----:B------:R-:W-:Y:S01]  /*2350*/  VIADD R110, R110, 0x80 ;  /* 0x000000806e6e7836 */ /* 0x000fe20000000000 */
[----:B------:R-:W-:Y:S01]  /*2360*/  BSSY.RECONVERGENT B1, `(.L_x_3114) ;  /* 0x00006c8000017945 */ /* 0x000fe20003800200 */
[----:B------:R-:W-:Y:S01]  /*2370*/  VIADD R105, R105, 0xffffffff ;  /* 0xffffffff69697836 */ /* 0x000fe20000000000 */
[-C--:B------:R-:W-:Y:S01]  /*2380*/  ISETP.GE.AND P0, PT, R124, R108.reuse, PT ;  /* 0x0000006c7c00720c */ /* 0x080fe20003f06270 */
[----:B------:R-:W-:Y:S01]  /*2390*/  IMAD.MOV.U32 R114, RZ, RZ, R106 ;  /* 0x000000ffff727224 */ /* 0x000fe200078e006a */
[C---:B------:R-:W-:Y:S01]  /*23a0*/  ISETP.GE.AND P6, PT, R87.reuse, R108, PT ;  /* 0x0000006c5700720c */ /* 0x040fe20003fc6270 */
[----:B------:R-:W-:Y:S01]  /*23b0*/  VIADD R106, R106, 0xffffff80 ;  /* 0xffffff806a6a7836 */ /* 0x000fe20000000000 */
[-C--:B------:R-:W-:Y:S02]  /*23c0*/  ISETP.GE.AND P0, PT, R124, R110.reuse, !P0 ;  /* 0x0000006e7c00720c */ /* 0x080fe40004706270 */
[----:B------:R-:W-:Y:S02]  /*23d0*/  ISETP.GE.AND P6, PT, R87, R110, !P6 ;  /* 0x0000006e5700720c */ /* 0x000fe400077c6270 */
[-C--:B------:R-:W-:Y:S02]  /*23e0*/  ISETP.GE.AND P5, PT, R113, R108.reuse, PT ;  /* 0x0000006c7100720c */ /* 0x080fe40003fa6270 */
[----:B------:R-:W-:Y:S02]  /*23f0*/  ISETP.GE.AND P4, PT, R111, R108, PT ;  /* 0x0000006c6f00720c */ /* 0x000fe40003f86270 */
[-C--:B------:R-:W-:Y:S02]  /*2400*/  ISETP.GE.AND P5, PT, R113, R110.reuse, !P5 ;  /* 0x0000006e7100720c */ /* 0x080fe40006fa6270 */
[----:B------:R-:W-:Y:S02]  /*2410*/  ISETP.GE.AND P4, PT, R111, R110, !P4 ;  /* 0x0000006e6f00720c */ /* 0x000fe40006786270 */
[----:B------:R-:W-:Y:S01]  /*2420*/  ISETP.GT.AND P3, PT, R105, R88, PT ;  /* 0x000000586900720c */ /* 0x000fe20003f64270 */
[----:B------:R-:W2:Y:S02]  /*2430*/  @P0 LD.E.128 R12, desc[UR4][R90.64] ;  /* 0x000000045a0c0980 */ /* 0x000ea4000c101d00 */
[C---:B------:R-:W-:Y:S04]  /*2440*/  @P6 LEA R34, P1, R126.reuse, R90, 0x6 ;  /* 0x0000005a7e226211 */ /* 0x040fe800078230ff */
[C-C-:B------:R-:W-:Y:S02]  /*2450*/  @P6 LEA.HI.X R35, R126.reuse, R91, R127.reuse, 0x6, P1 ;  /* 0x0000005b7e236211 */ /* 0x140fe400008f347f */
[----:B----4-:R-:W-:Y:S02]  /*2460*/  @P6 LEA R20, P1, R83, R98, 0x1 ;  /* 0x0000006253146211 */ /* 0x010fe400078208ff */
[----:B------:R-:W-:Y:S02]  /*2470*/  @P4 IMAD R0, R127, 0xc0, RZ ;  /* 0x000000c07f004824 */ /* 0x000fe400078e02ff */
[----:B------:R-:W-:Y:S02]  /*2480*/  @P6 LEA.HI.X R21, R83, R99, R84, 0x1, P1 ;  /* 0x0000006353156211 */ /* 0x000fe400008f0c54 */
[C---:B------:R-:W-:Y:S04]  /*2490*/  @P5 LEA R22, P1, R126.reuse, R90, 0x7 ;  /* 0x0000005a7e165211 */ /* 0x040fe800078238ff */
[----:B------:R-:W-:Y:S02]  /*24a0*/  @P5 LEA.HI.X R23, R126, R91, R127, 0x7, P1 ;  /* 0x0000005b7e175211 */ /* 0x000fe400008f3c7f */
[C---:B------:R-:W-:Y:S04]  /*24b0*/  @P5 LEA R2, P1, R118.reuse, R98, 0x7 ;  /* 0x0000006276025211 */ /* 0x040fe800078238ff */
[----:B------:R-:W-:Y:S01]  /*24c0*/  @P5 LEA.HI.X R3, R118, R99, R119, 0x7, P1 ;  /* 0x0000006376035211 */ /* 0x000fe200008f3c77 */
[----:B--2---:R-:W-:Y:S04]  /*24d0*/  @P0 ST.E.128 desc[UR4][R98.64], R12 ;  /* 0x0000000c62000985 */ /* 0x004fe8000c101d04 */
[----:B------:R-:W2:Y:S04]  /*24e0*/  @P0 LD.E.128 R4, desc[UR4][R90.64+0x40] ;  /* 0x000040045a040980 */ /* 0x000ea8000c101d00 */
[----:B--2---:R1:W-:Y:S04]  /*24f0*/  @P0 ST.E.128 desc[UR4][R98.64+0x40], R4 ;  /* 0x0000400462000985 */ /* 0x0043e8000c101d04 */
[----:B------:R-:W2:Y:S04]  /*2500*/  @P0 LD.E.128 R8, desc[UR4][R90.64+0x80] ;  /* 0x000080045a080980 */ /* 0x000ea8000c101d00 */
[----:B--2---:R2:W-:Y:S04]  /*2510*/  @P0 ST.E.128 desc[UR4][R98.64+0x80], R8 ;  /* 0x0000800862000985 */ /* 0x0045e8000c101d04 */
[----:B------:R-:W3:Y:S04]  /*2520*/  @P6 LD.E.128 R16, desc[UR4][R34.64] ;  /* 0x0000000422106980 */ /* 0x000ee8000c101d00 */
[----:B---3--:R-:W-:Y:S04]  /*2530*/  @P6 ST.E.128 desc[UR4][R20.64], R16 ;  /* 0x0000001014006985 */ /* 0x008fe8000c101d04 */
[----:B-1----:R-:W3:Y:S04]  /*2540*/  @P6 LD.E.128 R4, desc[UR4][R34.64+0x40] ;  /* 0x0000400422046980 */ /* 0x002ee8000c101d00 */
[----:B---3--:R-:W-:Y:S04]  /*2550*/  @P6 ST.E.128 desc[UR4][R20.64+0x40], R4 ;  /* 0x0000400414006985 */ /* 0x008fe8000c101d04 */
[----:B------:R-:W3:Y:S04]  /*2560*/  @P6 LD.E.128 R12, desc[UR4][R34.64+0x80] ;  /* 0x00008004220c6980 */ /* 0x000ee8000c101d00 */
[----:B---3--:R1:W-:Y:S04]  /*2570*/  @P6 ST.E.128 desc[UR4][R20.64+0x80], R12 ;  /* 0x0000800c14006985 */ /* 0x0083e8000c101d04 */
[----:B--2---:R-:W2:Y:S01]  /*2580*/  @P5 LD.E.128 R8, desc[UR4][R22.64] ;  /* 0x0000000416085980 */ /* 0x004ea2000c101d00 */
[----:B-1----:R-:W-:Y:S04]  /*2590*/  @P4 IMAD.WIDE.U32 R20, R126, 0xc0, R90 ;  /* 0x000000c07e144825 */ /* 0x002fe800078e005a */
[----:B------:R-:W-:Y:S02]  /*25a0*/  @P4 IMAD.IADD R21, R21, 0x1, R0 ;  /* 0x0000000115154824 */ /* 0x000fe400078e0200 */
[----:B------:R-:W-:Y:S01]  /*25b0*/  @P4 IMAD R0, R119, 0xc0, RZ ;  /* 0x000000c077004824 */ /* 0x000fe200078e02ff */
[----:B--2---:R-:W-:Y:S04]  /*25c0*/  @P5 ST.E.128 desc[UR4][R2.64], R8 ;  /* 0x0000000802005985 */ /* 0x004fe8000c101d04 */
[----:B------:R-:W2:Y:S04]  /*25d0*/  @P5 LD.E.128 R4, desc[UR4][R22.64+0x40] ;  /* 0x0000400416045980 */ /* 0x000ea8000c101d00 */
[----:B--2---:R-:W-:Y:S04]  /*25e0*/  @P5 ST.E.128 desc[UR4][R2.64+0x40], R4 ;  /* 0x0000400402005985 */ /* 0x004fe8000c101d04 */
[----:B------:R1:W2:Y:S02]  /*25f0*/  @P5 LD.E.128 R16, desc[UR4][R22.64+0x80] ;  /* 0x0000800416105980 */ /* 0x0002a4000c101d00 */
[----:B-1----:R-:W-:Y:S04]  /*2600*/  @P4 IMAD.WIDE.U32 R22, R118, 0xc0, R98 ;  /* 0x000000c076164825 */ /* 0x002fe800078e0062 */
[----:B------:R-:W-:Y:S01]  /*2610*/  @P4 IMAD.IADD R23, R23, 0x1, R0 ;  /* 0x0000000117174824 */ /* 0x000fe200078e0200 */
[----:B--2---:R1:W-:Y:S04]  /*2620*/  @P5 ST.E.128 desc[UR4][R2.64+0x80], R16 ;  /* 0x0000801002005985 */ /* 0x0043e8000c101d04 */
[----:B------:R-:W2:Y:S01]  /*2630*/  @P4 LD.E.128 R12, desc[UR4][R20.64] ;  /* 0x00000004140c4980 */ /* 0x000ea2000c101d00 */
[----:B-1----:R-:W-:Y:S03]  /*2640*/  IADD3 R3, P1, PT, RZ, -UR6, RZ ;  /* 0x80000006ff037c10 */ /* 0x002fe6000ff3e0ff */
[----:B--2---:R1:W-:Y:S04]  /*2650*/  @P4 ST.E.128 desc[UR4][R22.64], R12 ;  /* 0x0000000c16004985 */ /* 0x0043e8000c101d04 */
[----:B------:R-:W2:Y:S04]  /*2660*/  @P4 LD.E.128 R8, desc[UR4][R20.64+0x40] ;  /* 0x0000400414084980 */ /* 0x000ea8000c101d00 */
[----:B--2---:R1:W-:Y:S04]  /*2670*/  @P4 ST.E.128 desc[UR4][R22.64+0x40], R8 ;  /* 0x0000400816004985 */ /* 0x0043e8000c101d04 */
[----:B------:R-:W2:Y:S04]  /*2680*/  @P4 LD.E.128 R4, desc[UR4][R20.64+0x80] ;  /* 0x0000800414044980 */ /* 0x000ea8000c101d00 */
[----:B--2---:R1:W-:Y:S04]  /*2690*/  @P4 ST.E.128 desc[UR4][R22.64+0x80], R4 ;  /* 0x0000800416004985 */ /* 0x0043e8000c101d04 */
[----:B------:R-:W2:Y:S04]  /*26a0*/  LD.E R0, desc[UR4][R116.64+0x130] ;  /* 0x0001300474007980 */ /* 0x000ea8000c101900 */
[----:B------:R-:W3:Y:S01]  /*26b0*/  LD.E R27, desc[UR4][R116.64+0xd0] ;  /* 0x0000d004741b7980 */ /* 0x000ee2000c101900 */
[----:B--2---:R-:W-:Y:S01]  /*26c0*/  IMAD.SHL.U32 R0, R0, 0x80, RZ ;  /* 0x0000008000007824 */ /* 0x004fe200078e00ff */
[----:B---3--:R-:W-:Y:S03]  /*26d0*/  ISETP.NE.AND P2, PT, R27, RZ, PT ;  /* 0x000000ff1b00720c */ /* 0x008fe60003f45270 */
[----:B------:R-:W-:Y:S05]  /*26e0*/  IMAD.X R0, RZ, RZ, ~R0, P1 ;  /* 0x000000ffff007224 */ /* 0x000fea00008e0e00 */
[----:B------:R-:W-:Y:S04]  /*26f0*/  SHF.R.S64 R3, R3, 0x1f, R0 ;  /* 0x0000001f03037819 */ /* 0x000fe80000001000 */
[----:B------:R-:W-:Y:S04]  /*2700*/  IADD3 R90, P1, PT, R90, R3, RZ ;  /* 0x000000035a5a7210 */ /* 0x000fe80007f3e0ff */
[----:B------:R-:W-:Y:S01]  /*2710*/  LEA.HI.X.SX32 R91, R0, R91, 0x1, P1 ;  /* 0x0000005b005b7211 */ /* 0x000fe200008f0eff */
[----:B-1----:R-:W-:Y:S08]  /*2720*/  @P2 BRA `(.L_x_3115) ;  /* 0x0000000000a02947 */ /* 0x002ff00003800000 */
[----:B------:R-:W2:Y:S01]  /*2730*/  @P0 LD.E.128 R4, desc[UR4][R30.64] ;  /* 0x000000041e040980 */ /* 0x000ea2000c101d00 */
[C---:B------:R-:W-:Y:S04]  /*2740*/  @P6 LEA R2, P1, R103.reuse, R30, 0x1 ;  /* 0x0000001e67026211 */ /* 0x040fe800078208ff */
[----:B------:R-:W-:Y:S01]  /*2750*/  @P6 LEA.HI.X R3, R103, R31, R101, 0x1, P1 ;  /* 0x0000001f67036211 */ /* 0x000fe200008f0c65 */
[----:B--2---:R1:W-:Y:S04]  /*2760*/  @P0 ST.E.128 desc[UR4][R96.64], R4 ;  /* 0x0000000460000985 */ /* 0x0043e8000c101d04 */
[----:B------:R-:W2:Y:S04]  /*2770*/  @P0 LD.E.128 R16, desc[UR4][R30.64+0x40] ;  /* 0x000040041e100980 */ /* 0x000ea8000c101d00 */
[----:B--2---:R2:W-:Y:S04]  /*2780*/  @P0 ST.E.128 desc[UR4][R96.64+0x40], R16 ;  /* 0x0000401060000985 */ /* 0x0045e8000c101d04 */
[----:B------:R-:W3:Y:S04]  /*2790*/  @P0 LD.E.128 R12, desc[UR4][R30.64+0x80] ;  /* 0x000080041e0c0980 */ /* 0x000ee8000c101d00 */
[----:B---3--:R3:W-:Y:S01]  /*27a0*/  @P0 ST.E.128 desc[UR4][R96.64+0x80], R12 ;  /* 0x0000800c60000985 */ /* 0x0087e2000c101d04 */
[C---:B------:R-:W-:Y:S03]  /*27b0*/  @P6 LEA R20, P0, R81.reuse, R96, 0x1 ;  /* 0x0000006051146211 */ /* 0x040fe600078008ff */
[----:B------:R-:W4:Y:S01]  /*27c0*/  @P6 LD.E.128 R8, desc[UR4][R2.64] ;  /* 0x0000000402086980 */ /* 0x000f22000c101d00 */
[----:B------:R-:W-:Y:S02]  /*27d0*/  @P6 LEA.HI.X R21, R81, R97, R82, 0x1, P0 ;  /* 0x0000006151156211 */ /* 0x000fe400000f0c52 */
[C---:B------:R-:W-:Y:S04]  /*27e0*/  @P5 LEA R22, P0, R128.reuse, R30, 0x7 ;  /* 0x0000001e80165211 */ /* 0x040fe800078038ff */
[----:B------:R-:W-:Y:S02]  /*27f0*/  @P5 LEA.HI.X R23, R128, R31, R129, 0x7, P0 ;  /* 0x0000001f80175211 */ /* 0x000fe400000f3c81 */
[C---:B------:R-:W-:Y:S04]  /*2800*/  @P5 LEA R34, P0, R142.reuse, R96, 0x7 ;  /* 0x000000608e225211 */ /* 0x040fe800078038ff */
[----:B------:R-:W-:Y:S01]  /*2810*/  @P5 LEA.HI.X R35, R142, R97, R143, 0x7, P0 ;  /* 0x000000618e235211 */ /* 0x000fe200000f3c8f */
[----:B----4-:R4:W-:Y:S04]  /*2820*/  @P6 ST.E.128 desc[UR4][R20.64], R8 ;  /* 0x0000000814006985 */ /* 0x0109e8000c101d04 */
[----:B-1----:R-:W5:Y:S04]  /*2830*/  @P6 LD.E.128 R4, desc[UR4][R2.64+0x40] ;  /* 0x0000400402046980 */ /* 0x002f68000c101d00 */
[----:B-----5:R1:W-:Y:S04]  /*2840*/  @P6 ST.E.128 desc[UR4][R20.64+0x40], R4 ;  /* 0x0000400414006985 */ /* 0x0203e8000c101d04 */
[----:B--2---:R-:W2:Y:S04]  /*2850*/  @P6 LD.E.128 R16, desc[UR4][R2.64+0x80] ;  /* 0x0000800402106980 */ /* 0x004ea8000c101d00 */
[----:B--2---:R2:W-:Y:S04]  /*2860*/  @P6 ST.E.128 desc[UR4][R20.64+0x80], R16 ;  /* 0x0000801014006985 */ /* 0x0045e8000c101d04 */
[----:B---3--:R-:W3:Y:S04]  /*2870*/  @P5 LD.E.128 R12, desc[UR4][R22.64] ;  /* 0x00000004160c5980 */ /* 0x008ee8000c101d00 */
[----:B---3--:R2:W-:Y:S04]  /*2880*/  @P5 ST.E.128 desc[UR4][R34.64], R12 ;  /* 0x0000000c22005985 */ /* 0x0085e8000c101d04 */
[----:B----4-:R-:W3:Y:S04]  /*2890*/  @P5 LD.E.128 R8, desc[UR4][R22.64+0x40] ;  /* 0x0000400416085980 */ /* 0x010ee8000c101d00 */
[----:B---3--:R2:W-:Y:S04]  /*28a0*/  @P5 ST.E.128 desc[UR4][R34.64+0x40], R8 ;  /* 0x0000400822005985 */ /* 0x0085e8000c101d04 */
[----:B-1----:R-:W3:Y:S04]  /*28b0*/  @P5 LD.E.128 R4, desc[UR4][R22.64+0x80] ;  /* 0x0000800416045980 */ /* 0x002ee8000c101d00 */
[----:B---3--:R2:W-:Y:S01]  /*28c0*/  @P5 ST.E.128 desc[UR4][R34.64+0x80], R4 ;  /* 0x0000800422005985 */ /* 0x0085e2000c101d04 */
[----:B------:R-:W-:Y:S05]  /*28d0*/  @!P4 BRA `(.L_x_3116) ;  /* 0x0000006400c0c947 */ /* 0x000fea0003800000 */
[----:B--2---:R-:W-:Y:S04]  /*28e0*/  IMAD.WIDE.U32 R16, R128, 0xc0, R30 ;  /* 0x000000c080107825 */ /* 0x004fe800078e001e */
[----:B------:R-:W-:Y:S02]  /*28f0*/  IMAD R0, R129, 0xc0, RZ ;  /* 0x000000c081007824 */ /* 0x000fe400078e02ff */
[----:B------:R-:W-:Y:S03]  /*2900*/  IMAD.WIDE.U32 R2, R142, 0xc0, R96 ;  /* 0x000000c08e027825 */ /* 0x000fe600078e0060 */
[----:B------:R-:W-:Y:S01]  /*2910*/  IADD3 R17, PT, PT, R17, R0, RZ ;  /* 0x0000000011117210 */ /* 0x000fe20007ffe0ff */
[----:B------:R-:W-:Y:S04]  /*2920*/  IMAD R0, R143, 0xc0, RZ ;  /* 0x000000c08f007824 */ /* 0x000fe800078e02ff */
[----:B------:R-:W2:Y:S01]  /*2930*/  LD.E.128 R12, desc[UR4][R16.64] ;  /* 0x00000004100c7980 */ /* 0x000ea2000c101d00 */
[----:B------:R-:W-:Y:S05]  /*2940*/  IADD3 R3, PT, PT, R3, R0, RZ ;  /* 0x0000000003037210 */ /* 0x000fea0007ffe0ff */
[----:B--2---:R1:W-:Y:S04]  /*2950*/  ST.E.128 desc[UR4][R2.64], R12 ;  /* 0x0000000c02007985 */ /* 0x0043e8000c101d04 */
[----:B------:R-:W2:Y:S04]  /*2960*/  LD.E.128 R8, desc[UR4][R16.64+0x40] ;  /* 0x0000400410087980 */ /* 0x000ea8000c101d00 */
[----:B--2---:R1:W-:Y:S04]  /*2970*/  ST.E.128 desc[UR4][R2.64+0x40], R8 ;  /* 0x0000400802007985 */ /* 0x0043e8000c101d04 */
[----:B------:R-:W2:Y:S04]  /*2980*/  LD.E.128 R4, desc[UR4][R16.64+0x80] ;  /* 0x0000800410047980 */ /* 0x000ea8000c101d00 */
[----:B--2---:R1:W-:Y:S01]  /*2990*/  ST.E.128 desc[UR4][R2.64+0x80], R4 ;  /* 0x0000800402007985 */ /* 0x0043e2000c101d04 */
[----:B------:R-:W-:Y:S05]  /*29a0*/  BRA `(.L_x_3116) ;  /* 0x00000064008c7947 */ /* 0x000fea0003800000 */
.L_x_3115:
[----:B------:R-:W2:Y:S02]  /*29b0*/  LD.E.U8 R0, desc[UR4][R116.64+0x1b3] ;  /* 0x0001b30474007980 */ /* 0x000ea4000c101100 */
[----:B--2---:R-:W-:Y:S11]  /*29c0*/  ISETP.NE.AND P1, PT, R0, RZ, PT ;  /* 0x000000ff0000720c */ /* 0x004ff60003f25270 */
[----:B------:R-:W-:Y:S02]  /*29d0*/  @!UPT UIADD3 URZ, UPT, UPT, URZ, URZ, URZ ;  /* 0x000000fffffff290 */ /* 0x000fe4000fffe0ff */
[----:B------:R-:W-:Y:S05]  /*29e0*/  @!P1 BRA `(.L_x_3117) ;  /* 0x00000024002c9947 */ /* 0x000fea0003800000 */
[C---:B------:R-:W-:Y:S01]  /*29f0*/  SHF.L.U64.HI R3, R115.reuse, 0x1, R104 ;  /* 0x0000000173037819 */ /* 0x040fe20000010268 */
[----:B------:R-:W-:Y:S01]  /*2a00*/  IMAD.SHL.U32 R5, R115, 0x2, RZ ;  /* 0x0000000273057824 */ /* 0x000fe200078e00ff */
[----:B------:R-:W-:Y:S04]  /*2a10*/  BSSY.RECONVERGENT B0, `(.L_x_3118) ;  /* 0x000008d000007945 */ /* 0x000fe80003800200 */
[-C--:B------:R-:W-:Y:S02]  /*2a20*/  IADD3 R14, P2, PT, R32, R5.reuse, RZ ;  /* 0x00000005200e7210 */ /* 0x080fe40007f5e0ff */
[----:B------:R-:W-:Y:S03]  /*2a30*/  IADD3 R48, P1, PT, R68, R5, RZ ;  /* 0x0000000544307210 */ /* 0x000fe60007f3e0ff */
[--C-:B------:R-:W-:Y:S02]  /*2a40*/  IMAD.X R15, R33, 0x1, R3.reuse, P2 ;  /* 0x00000001210f7824 */ /* 0x100fe400010e0603 */
[----:B------:R-:W-:Y:S01]  /*2a50*/  IMAD.X R49, R69, 0x1, R3, P1 ;  /* 0x0000000145317824 */ /* 0x000fe200008e0603 */
[----:B------:R-:W-:Y:S07]  /*2a60*/  @!P0 BRA `(.L_x_3119) ;  /* 0x00000008001c8947 */ /* 0x000fee0003800000 */
[-C--:B------:R-:W-:Y:S01]  /*2a70*/  ISETP.GE.AND P0, PT, R28, R27.reuse, PT ;  /* 0x0000001b1c00720c */ /* 0x080fe20003f06270 */
[----:B------:R-:W2:Y:S01]  /*2a80*/  LD.E.128 R20, desc[UR4][R30.64] ;  /* 0x000000041e147980 */ /* 0x000ea2000c101d00 */
[----:B------:R-:W-:Y:S11]  /*2a90*/  ISETP.GE.AND P1, PT, R26, R27, PT ;  /* 0x0000001b1a00720c */ /* 0x000ff60003f26270 */
[----:B------:R-:W3:Y:S06]  /*2aa0*/  @!P0 LD.E.64 R46, desc[UR4][R68.64] ;  /* 0x00000004442e8980 */ /* 0x000eec000c101b00 */
[----:B------:R-:W4:Y:S01]  /*2ab0*/  @!P0 LD.E.64 R16, desc[UR4][R32.64] ;  /* 0x0000000420108980 */ /* 0x000f22000c101b00 */
[C---:B--2---:R-:W-:Y:S01]  /*2ac0*/  @!P0 LOP3.LUT R19, R20.reuse, 0xffff0000, RZ, 0xc0, !PT ;  /* 0xffff000014138812 */ /* 0x044fe200078ec0ff */
[----:B------:R-:W-:Y:S01]  /*2ad0*/  @!P0 IMAD.U32 R43, R20, 0x10000, RZ ;  /* 0x00010000142b8824 */ /* 0x000fe200078e00ff */
[----:B------:R-:W-:Y:S01]  /*2ae0*/  @!P0 LOP3.LUT R35, R21, 0xffff0000, RZ, 0xc0, !PT ;  /* 0xffff000015238812 */ /* 0x000fe200078ec0ff */
[----:B------:R-:W-:Y:S01]  /*2af0*/  @!P0 IMAD.U32 R42, R23, 0x10000, RZ ;  /* 0x00010000172a8824 */ /* 0x000fe200078e00ff */
[C---:B------:R-:W-:Y:S02]  /*2b00*/  @!P0 LOP3.LUT R24, R22.reuse, 0xffff0000, RZ, 0xc0, !PT ;  /* 0xffff000016188812 */ /* 0x040fe400078ec0ff */
[----:B------:R-:W-:Y:S02]  /*2b10*/  @!P0 SHF.L.U32 R40, R22, 0x10, RZ ;  /* 0x0000001016288819 */ /* 0x000fe400000006ff */
[C---:B---3--:R-:W-:Y:S02]  /*2b20*/  @!P0 SHF.L.U32 R41, R46.reuse, 0x10, RZ ;  /* 0x000000102e298819 */ /* 0x048fe400000006ff */
[----:B------:R-:W-:Y:S02]  /*2b30*/  @!P0 LOP3.LUT R45, R46, 0xffff0000, RZ, 0xc0, !PT ;  /* 0xffff00002e2d8812 */ /* 0x000fe400078ec0ff */
[----:B------:R-:W-:Y:S01]  /*2b40*/  @!P0 SHF.L.U32 R34, R47, 0x10, RZ ;  /* 0x000000102f228819 */ /* 0x000fe200000006ff */
[----:B------:R-:W-:Y:S01]  /*2b50*/  @!P0 FMUL.FTZ R51, R19, R41 ;  /* 0x0000002913338220 */ /* 0x000fe20000410000 */
[C---:B----4-:R-:W-:Y:S01]  /*2b60*/  @!P0 SHF.L.U32 R18, R16.reuse, 0x10, RZ ;  /* 0x0000001010128819 */ /* 0x050fe200000006ff */
[----:B------:R-:W-:Y:S01]  /*2b70*/  @!P0 FMUL.FTZ R53, R35, R45 ;  /* 0x0000002d23358220 */ /* 0x000fe20000410000 */
[----:B------:R-:W-:Y:S01]  /*2b80*/  @!P0 LOP3.LUT R16, R16, 0xffff0000, RZ, 0xc0, !PT ;  /* 0xffff000010108812 */ /* 0x000fe200078ec0ff */
[C---:B------:R-:W-:Y:S01]  /*2b90*/  @!P0 IMAD.U32 R13, R17.reuse, 0x10000, RZ ;  /* 0x00010000110d8824 */ /* 0x040fe200078e00ff */
[----:B------:R-:W-:Y:S01]  /*2ba0*/  @!P0 LOP3.LUT R17, R17, 0xffff0000, RZ, 0xc0, !PT ;  /* 0xffff000011118812 */ /* 0x000fe200078ec0ff */
[-C--:B------:R-:W-:Y:S01]  /*2bb0*/  @!P0 FMUL.FTZ R0, R19, R18.reuse ;  /* 0x0000001213008220 */ /* 0x080fe20000410000 */
[----:B------:R-:W-:Y:S01]  /*2bc0*/  @!P0 LOP3.LUT R47, R47, 0xffff0000, RZ, 0xc0, !PT ;  /* 0xffff00002f2f8812 */ /* 0x000fe200078ec0ff */
[----:B------:R-:W-:Y:S01]  /*2bd0*/  @!P0 FFMA.FTZ R51, R43, R18, -R51 ;  /* 0x000000122b338223 */ /* 0x000fe20000010833 */
[----:B------:R-:W-:Y:S01]  /*2be0*/  @!P0 LOP3.LUT R18, R23, 0xffff0000, RZ, 0xc0, !PT ;  /* 0xffff000017128812 */ /* 0x000fe200078ec0ff */
[----:B------:R-:W-:Y:S01]  /*2bf0*/  @!P0 FFMA.FTZ R0, R41, R43, R0 ;  /* 0x0000002b29008223 */ /* 0x000fe20000010000 */
[----:B------:R-:W-:Y:S01]  /*2c00*/  @!P0 FMUL.FTZ R2, R35, R16 ;  /* 0x0000001023028220 */ /* 0x000fe20000410000 */
[----:B------:R-:W-:Y:S02]  /*2c10*/  @!P0 IMAD.U32 R41, R21, 0x10000, RZ ;  /* 0x0001000015298824 */ /* 0x000fe400078e00ff */
[----:B------:R-:W-:Y:S01]  /*2c20*/  @!P0 FMUL.FTZ R3, R24, R13 ;  /* 0x0000000d18038220 */ /* 0x000fe20000410000 */
[----:B------:R-:W-:Y:S01]  /*2c30*/  @!P0 FMUL.FTZ R4, R18, R17 ;  /* 0x0000001112048220 */ /* 0x000fe20000410000 */
[----:B------:R-:W-:Y:S01]  /*2c40*/  @!P0 F2FP.BF16.F32.PACK_AB R51, R0, R51 ;  /* 0x000000330033823e */ /* 0x000fe200000010ff */
[----:B------:R-:W-:Y:S01]  /*2c50*/  @!P0 FMUL.FTZ R50, R24, R34 ;  /* 0x0000002218328220 */ /* 0x000fe20000410000 */
[----:B------:R-:W-:Y:S01]  /*2c60*/  @!P0 FMUL.FTZ R55, R18, R47 ;  /* 0x0000002f12378220 */ /* 0x000fe20000410000 */
[----:B------:R-:W-:Y:S01]  /*2c70*/  @!P0 FFMA.FTZ R2, R45, R41, R2 ;  /* 0x000000292d028223 */ /* 0x000fe20000010002 */
[----:B------:R-:W-:Y:S01]  /*2c80*/  @!P0 MOV R20, R51 ;  /* 0x0000003300148202 */ /* 0x000fe20000000f00 */
[----:B------:R-:W-:Y:S01]  /*2c90*/  @!P0 FFMA.FTZ R53, R41, R16, -R53 ;  /* 0x0000001029358223 */ /* 0x000fe20000010835 */
[----:B------:R-:W-:Y:S01]  /*2ca0*/  @!P0 FFMA.FTZ R3, R34, R40, R3 ;  /* 0x0000002822038223 */ /* 0x000fe20000010003 */
[----:B------:R-:W-:Y:S01]  /*2cb0*/  @!P0 FFMA.FTZ R55, R42, R17, -R55 ;  /* 0x000000112a378223 */ /* 0x000fe20000010837 */
[----:B------:R-:W-:Y:S01]  /*2cc0*/  @!P0 FFMA.FTZ R50, R40, R13, -R50 ;  /* 0x0000000d28328223 */ /* 0x000fe20000010832 */
[----:B------:R-:W-:Y:S01]  /*2cd0*/  @!P0 FFMA.FTZ R4, R47, R42, R4 ;  /* 0x0000002a2f048223 */ /* 0x000fe20000010004 */
[----:B------:R-:W-:Y:S03]  /*2ce0*/  @!P0 F2FP.BF16.F32.PACK_AB R52, R2, R53 ;  /* 0x000000350234823e */ /* 0x000fe600000010ff */
[----:B------:R-:W-:Y:S02]  /*2cf0*/  @!P0 F2FP.BF16.F32.PACK_AB R50, R3, R50 ;  /* 0x000000320332823e */ /* 0x000fe400000010ff */
[----:B------:R-:W-:Y:S01]  /*2d00*/  @!P0 F2FP.BF16.F32.PACK_AB R55, R4, R55 ;  /* 0x000000370437823e */ /* 0x000fe200000010ff */
[----:B------:R-:W-:Y:S01]  /*2d10*/  @!P0 IMAD.MOV.U32 R21, RZ, RZ, R52 ;  /* 0x000000ffff158224 */ /* 0x000fe200078e0034 */
[----:B------:R-:W-:Y:S02]  /*2d20*/  @!P0 MOV R22, R50 ;  /* 0x0000003200168202 */ /* 0x000fe40000000f00 */
[----:B------:R-:W-:Y:S02]  /*2d30*/  @!P0 MOV R23, R55 ;  /* 0x0000003700178202 */ /* 0x000fe40000000f00 */
[----:B------:R-:W-:Y:S03]  /*2d40*/  ISETP.GE.AND P0, PT, R25, R27, PT ;  /* 0x0000001b1900720c */ /* 0x000fe60003f06270 */
[----:B------:R1:W-:Y:S08]  /*2d50*/  ST.E.128 desc[UR4][R96.64], R20 ;  /* 0x0000001460007985 */ /* 0x0003f0000c101d04 */
[----:B------:R-:W2:Y:S06]  /*2d60*/  @!P1 LD.E.64 R44, desc[UR4][R68.64+0x20] ;  /* 0x00002004442c9980 */ /* 0x000eac000c101b00 */
[----:B------:R-:W3:Y:S08]  /*2d70*/  LD.E.128 R36, desc[UR4][R30.64+0x40] ;  /* 0x000040041e247980 */ /* 0x000ef0000c101d00 */
[----:B------:R-:W4:Y:S01]  /*2d80*/  @!P1 LD.E.64 R16, desc[UR4][R32.64+0x20] ;  /* 0x0000200420109980 */ /* 0x000f22000c101b00 */
[C---:B--2---:R-:W-:Y:S01]  /*2d90*/  @!P1 SHF.L.U32 R34, R44.reuse, 0x10, RZ ;  /* 0x000000102c229819 */ /* 0x044fe200000006ff */
[C---:B------:R-:W-:Y:S01]  /*2da0*/  @!P1 IMAD.U32 R40, R45.reuse, 0x10000, RZ ;  /* 0x000100002d289824 */ /* 0x040fe200078e00ff */
[----:B------:R-:W-:Y:S02]  /*2db0*/  @!P1 LOP3.LUT R43, R44, 0xffff0000, RZ, 0xc0, !PT ;  /* 0xffff00002c2b9812 */ /* 0x000fe400078ec0ff */
[----:B------:R-:W-:Y:S02]  /*2dc0*/  @!P1 LOP3.LUT R45, R45, 0xffff0000, RZ, 0xc0, !PT ;  /* 0xffff00002d2d9812 */ /* 0x000fe400078ec0ff */
[C---:B---3--:R-:W-:Y:S02]  /*2dd0*/  @!P1 LOP3.LUT R19, R36.reuse, 0xffff0000, RZ, 0xc0, !PT ;  /* 0xffff000024139812 */ /* 0x048fe400078ec0ff */
[----:B------:R-:W-:Y:S02]  /*2de0*/  @!P1 SHF.L.U32 R41, R36, 0x10, RZ ;  /* 0x0000001024299819 */ /* 0x000fe400000006ff */
[----:B-1----:R-:W-:Y:S01]  /*2df0*/  @!P1 LOP3.LUT R20, R38, 0xffff0000, RZ, 0xc0, !PT ;  /* 0xffff000026149812 */ /* 0x002fe200078ec0ff */
[----:B------:R-:W-:Y:S01]  /*2e00*/  @!P1 FMUL.FTZ R50, R19, R34 ;  /* 0x0000002213329220 */ /* 0x000fe20000410000 */
[----:B------:R-:W-:Y:S02]  /*2e10*/  @!P1 SHF.L.U32 R42, R39, 0x10, RZ ;  /* 0x00000010272a9819 */ /* 0x000fe400000006ff */
[C---:B----4-:R-:W-:Y:S01]  /*2e20*/  @!P1 SHF.L.U32 R13, R17.reuse, 0x10, RZ ;  /* 0x00000010110d9819 */ /* 0x050fe200000006ff */
[C---:B------:R-:W-:Y:S01]  /*2e30*/  @!P1 IMAD.U32 R18, R16.reuse, 0x10000, RZ ;  /* 0x0001000010129824 */ /* 0x040fe200078e00ff */
[----:B------:R-:W-:Y:S01]  /*2e40*/  @!P1 LOP3.LUT R16, R16, 0xffff0000, RZ, 0xc0, !PT ;  /* 0xffff000010109812 */ /* 0x000fe200078ec0ff */
[----:B------:R-:W-:Y:S01]  /*2e50*/  @!P1 FMUL.FTZ R52, R20, R40 ;  /* 0x0000002814349220 */ /* 0x000fe20000410000 */
[----:B------:R-:W-:Y:S01]  /*2e60*/  @!P1 LOP3.LUT R17, R17, 0xffff0000, RZ, 0xc0, !PT ;  /* 0xffff000011119812 */ /* 0x000fe200078ec0ff */
[-C--:B------:R-:W-:Y:S01]  /*2e70*/  @!P1 FMUL.FTZ R5, R19, R18.reuse ;  /* 0x0000001213059220 */ /* 0x080fe20000410000 */
[----:B------:R-:W-:Y:S01]  /*2e80*/  @!P1 LOP3.LUT R19, R37, 0xffff0000, RZ, 0xc0, !PT ;  /* 0xffff000025139812 */ /* 0x000fe200078ec0ff */
[----:B------:R-:W-:Y:S01]  /*2e90*/  @!P1 FFMA.FTZ R50, R41, R18, -R50 ;  /* 0x0000001229329223 */ /* 0x000fe20000010832 */
[----:B------:R-:W-:Y:S01]  /*2ea0*/  @!P1 LOP3.LUT R18, R39, 0xffff0000, RZ, 0xc0, !PT ;  /* 0xffff000027129812 */ /* 0x000fe200078ec0ff */
[----:B------:R-:W-:Y:S01]  /*2eb0*/  @!P1 FFMA.FTZ R5, R34, R41, R5 ;  /* 0x0000002922059223 */ /* 0x000fe20000010005 */
[----:B------:R-:W-:Y:S01]  /*2ec0*/  @!P1 SHF.L.U32 R41, R37, 0x10, RZ ;  /* 0x0000001025299819 */ /* 0x000fe200000006ff */
[C---:B------:R-:W-:Y:S01]  /*2ed0*/  @!P1 FMUL.FTZ R6, R19.reuse, R16 ;  /* 0x0000001013069220 */ /* 0x040fe20000410000 */
[----:B------:R-:W-:Y:S01]  /*2ee0*/  @!P1 FMUL.FTZ R7, R20, R13 ;  /* 0x0000000d14079220 */ /* 0x000fe20000410000 */
[----:B------:R-:W-:Y:S01]  /*2ef0*/  @!P1 FMUL.FTZ R51, R19, R43 ;  /* 0x0000002b13339220 */ /* 0x000fe20000410000 */
[----:B------:R-:W-:Y:S01]  /*2f00*/  @!P1 F2FP.BF16.F32.PACK_AB R50, R5, R50 ;  /* 0x000000320532923e */ /* 0x000fe200000010ff */
[----:B------:R-:W-:Y:S02]  /*2f10*/  @!P1 IMAD.U32 R34, R38, 0x10000, RZ ;  /* 0x0001000026229824 */ /* 0x000fe400078e00ff */
[C---:B------:R-:W-:Y:S01]  /*2f20*/  @!P1 FMUL.FTZ R53, R18.reuse, R45 ;  /* 0x0000002d12359220 */ /* 0x040fe20000410000 */
[----:B------:R-:W-:Y:S01]  /*2f30*/  @!P1 FMUL.FTZ R8, R18, R17 ;  /* 0x0000001112089220 */ /* 0x000fe20000410000 */
[----:B------:R-:W-:Y:S01]  /*2f40*/  @!P1 MOV R36, R50 ;  /* 0x0000003200249202 */ /* 0x000fe20000000f00 */
[----:B------:R-:W-:Y:S01]  /*2f50*/  @!P1 FFMA.FTZ R6, R43, R41, R6 ;  /* 0x000000292b069223 */ /* 0x000fe20000010006 */
[----:B------:R-:W-:Y:S01]  /*2f60*/  @!P1 FFMA.FTZ R51, R41, R16, -R51 ;  /* 0x0000001029339223 */ /* 0x000fe20000010833 */
[----:B------:R-:W-:Y:S01]  /*2f70*/  @!P1 FFMA.FTZ R7, R40, R34, R7 ;  /* 0x0000002228079223 */ /* 0x000fe20000010007 */
[----:B------:R-:W-:Y:S01]  /*2f80*/  @!P1 FFMA.FTZ R53, R42, R17, -R53 ;  /* 0x000000112a359223 */ /* 0x000fe20000010835 */
[----:B------:R-:W-:Y:S01]  /*2f90*/  @!P1 FFMA.FTZ R8, R45, R42, R8 ;  /* 0x0000002a2d089223 */ /* 0x000fe20000010008 */
[----:B------:R-:W-:Y:S01]  /*2fa0*/  @!P1 FFMA.FTZ R52, R34, R13, -R52 ;  /* 0x0000000d22349223 */ /* 0x000fe20000010834 */
[----:B------:R-:W-:Y:S03]  /*2fb0*/  @!P1 F2FP.BF16.F32.PACK_AB R51, R6, R51 ;  /* 0x000000330633923e */ /* 0x000fe600000010ff */
[----:B------:R-:W-:Y:S02]  /*2fc0*/  @!P1 F2FP.BF16.F32.PACK_AB R53, R8, R53 ;  /* 0x000000350835923e */ /* 0x000fe400000010ff */
[----:B------:R-:W-:Y:S01]  /*2fd0*/  @!P1 F2FP.BF16.F32.PACK_AB R52, R7, R52 ;  /* 0x000000340734923e */ /* 0x000fe200000010ff */
[----:B------:R-:W-:Y:S01]  /*2fe0*/  @!P1 IMAD.MOV.U32 R37, RZ, RZ, R51 ;  /* 0x000000ffff259224 */ /* 0x000fe200078e0033 */
[----:B------:R-:W-:Y:S02]  /*2ff0*/  @!P1 MOV R39, R53 ;  /* 0x0000003500279202 */ /* 0x000fe40000000f00 */
[----:B------:R-:W-:Y:S05]  /*3000*/  @!P1 MOV R38, R52 ;  /* 0x0000003400269202 */ /* 0x000fea0000000f00 */
        /* <DEDUP_REMOVED lines=10> */
[----:B------:R-:W-:Y:S01]  /*30b0*/  @!P0 LOP3.LUT R24, R22, 0xffff0000, RZ, 0xc0, !PT ;  /* 0xffff000016188812 */ /* 0x000fe200078ec0ff */
        /* <DEDUP_REMOVED lines=14> */
[----:B------:R-:W-:Y:S02]  /*31a0*/  @!P0 IMAD.U32 R34, R22, 0x10000, RZ ;  /* 0x0001000016228824 */ /* 0x000fe400078e00ff */
[----:B------:R-:W-:Y:S01]  /*31b0*/  @!P0 FMUL.FTZ R51, R19, R43 ;  /* 0x0000002b13338220 */ /* 0x000fe20000410000 */
[----:B------:R-:W-:Y:S01]  /*31c0*/  @!P0 F2FP.BF16.F32.PACK_AB R50, R9, R50 ;  /* 0x000000320932823e */ /* 0x000fe200000010ff */
[----:B------:R-:W-:Y:S01]  /*31d0*/  @!P0 FMUL.FTZ R11, R24, R13 ;  /* 0x0000000d180b8220 */ /* 0x000fe20000410000 */
[C---:B------:R-:W-:Y:S01]  /*31e0*/  @!P0 FMUL.FTZ R53, R18.reuse, R45 ;  /* 0x0000002d12358220 */ /* 0x040fe20000410000 */
[----:B------:R-:W-:Y:S01]  /*31f0*/  @!P0 FMUL.FTZ R12, R18, R17 ;  /* 0x00000011120c8220 */ /* 0x000fe20000410000 */
[----:B------:R-:W-:Y:S01]  /*3200*/  @!P0 MOV R20, R50 ;  /* 0x0000003200148202 */ /* 0x000fe20000000f00 */
[----:B------:R-:W-:Y:S01]  /*3210*/  @!P0 FFMA.FTZ R10, R43, R41, R10 ;  /* 0x000000292b0a8223 */ /* 0x000fe2000001000a */
[----:B------:R-:W-:Y:S01]  /*3220*/  @!P0 FFMA.FTZ R51, R41, R16, -R51 ;  /* 0x0000001029338223 */ /* 0x000fe20000010833 */
[----:B------:R-:W-:Y:S01]  /*3230*/  @!P0 FFMA.FTZ R11, R40, R34, R11 ;  /* 0x00000022280b8223 */ /* 0x000fe2000001000b */
[----:B------:R-:W-:Y:S01]  /*3240*/  @!P0 FFMA.FTZ R52, R34, R13, -R52 ;  /* 0x0000000d22348223 */ /* 0x000fe20000010834 */
[----:B------:R-:W-:Y:S01]  /*3250*/  @!P0 FFMA.FTZ R53, R42, R17, -R53 ;  /* 0x000000112a358223 */ /* 0x000fe20000010835 */
[----:B------:R-:W-:Y:S01]  /*3260*/  @!P0 FFMA.FTZ R12, R45, R42, R12 ;  /* 0x0000002a2d0c8223 */ /* 0x000fe2000001000c */
[----:B------:R-:W-:Y:S02]  /*3270*/  @!P0 F2FP.BF16.F32.PACK_AB R51, R10, R51 ;  /* 0x000000330a33823e */ /* 0x000fe400000010ff */
[----:B------:R-:W-:Y:S02]  /*3280*/  @!P0 F2FP.BF16.F32.PACK_AB R52, R11, R52 ;  /* 0x000000340b34823e */ /* 0x000fe400000010ff */
[----:B------:R-:W-:Y:S01]  /*3290*/  @!P0 F2FP.BF16.F32.PACK_AB R53, R12, R53 ;  /* 0x000000350c35823e */ /* 0x000fe200000010ff */
[----:B------:R-:W-:Y:S01]  /*32a0*/  @!P0 IMAD.MOV.U32 R21, RZ, RZ, R51 ;  /* 0x000000ffff158224 */ /* 0x000fe200078e0033 */
[----:B------:R-:W-:Y:S02]  /*32b0*/  @!P0 MOV R22, R52 ;  /* 0x0000003400168202 */ /* 0x000fe40000000f00 */
[----:B------:R-:W-:Y:S05]  /*32c0*/  @!P0 MOV R23, R53 ;  /* 0x0000003500178202 */ /* 0x000fea0000000f00 */
[----:B------:R1:W-:Y:S02]  /*32d0*/  ST.E.128 desc[UR4][R96.64+0x80], R20 ;  /* 0x0000801460007985 */ /* 0x0003e4000c101d04 */
.L_x_3119:
[----:B------:R-:W-:Y:S05]  /*32e0*/  BSYNC.RECONVERGENT B0 ;  /* 0x0000000000007941 */ /* 0x000fea0003800200 */
.L_x_3118:
[----:B------:R-:W-:Y:S04]  /*32f0*/  BSSY.RECONVERGENT B0, `(.L_x_3120) ;  /* 0x000008d000007945 */ /* 0x000fe80003800200 */
[----:B------:R-:W-:Y:S05]  /*3300*/  @!P6 BRA `(.L_x_3121) ;  /* 0x00000008002ce947 */ /* 0x000fea0003800000 */
[----:B------:R-:W-:Y:S02]  /*3310*/  ISETP.GE.AND P0, PT, R28, R27, PT ;  /* 0x0000001b1c00720c */ /* 0x000fe40003f06270 */
[----:B------:R-:W-:Y:S02]  /*3320*/  LEA R50, P1, R103, R30, 0x1 ;  /* 0x0000001e67327211 */ /* 0x000fe400078208ff */
[----:B------:R-:W-:Y:S02]  /*3330*/  LEA R46, P2, R81, R96, 0x1 ;  /* 0x00000060512e7211 */ /* 0x000fe400078408ff */
[----:B------:R-:W-:Y:S02]  /*3340*/  LEA.HI.X R51, R103, R31, R101, 0x1, P1 ;  /* 0x0000001f67337211 */ /* 0x000fe400008f0c65 */
[----:B------:R-:W-:Y:S03]  /*3350*/  ISETP.GE.AND P1, PT, R26, R27, PT ;  /* 0x0000001b1a00720c */ /* 0x000fe60003f26270 */
[----:B-1----:R-:W2:Y:S08]  /*3360*/  LD.E.128 R20, desc[UR4][R50.64] ;  /* 0x0000000432147980 */ /* 0x002eb0000c101d00 */
[----:B------:R-:W3:Y:S06]  /*3370*/  @!P0 LD.E.64 R44, desc[UR4][R48.64] ;  /* 0x00000004302c8980 */ /* 0x000eec000c101b00 */
[----:B------:R-:W4:Y:S01]  /*3380*/  @!P0 LD.E.64 R16, desc[UR4][R14.64] ;  /* 0x000000040e108980 */ /* 0x000f22000c101b00 */
[C---:B--2---:R-:W-:Y:S01]  /*3390*/  @!P0 LOP3.LUT R19, R20.reuse, 0xffff0000, RZ, 0xc0, !PT ;  /* 0xffff000014138812 */ /* 0x044fe200078ec0ff */
[----:B------:R-:W-:Y:S01]  /*33a0*/  @!P0 IMAD.U32 R42, R23, 0x10000, RZ ;  /* 0x00010000172a8824 */ /* 0x000fe200078e00ff */
[----:B------:R-:W-:Y:S02]  /*33b0*/  @!P0 SHF.L.U32 R41, R20, 0x10, RZ ;  /* 0x0000001014298819 */ /* 0x000fe400000006ff */
[C---:B------:R-:W-:Y:S02]  /*33c0*/  @!P0 LOP3.LUT R24, R22.reuse, 0xffff0000, RZ, 0xc0, !PT ;  /* 0xffff000016188812 */ /* 0x040fe400078ec0ff */
[----:B------:R-:W-:Y:S02]  /*33d0*/  @!P0 SHF.L.U32 R40, R22, 0x10, RZ ;  /* 0x0000001016288819 */ /* 0x000fe400000006ff */
[C---:B---3--:R-:W-:Y:S01]  /*33e0*/  @!P0 SHF.L.U32 R35, R44.reuse, 0x10, RZ ;  /* 0x000000102c238819 */ /* 0x048fe200000006ff */
[C---:B------:R-:W-:Y:S01]  /*33f0*/  @!P0 IMAD.U32 R34, R45.reuse, 0x10000, RZ ;  /* 0x000100002d228824 */ /* 0x040fe200078e00ff */
[----:B------:R-:W-:Y:S02]  /*3400*/  @!P0 LOP3.LUT R43, R44, 0xffff0000, RZ, 0xc0, !PT ;  /* 0xffff00002c2b8812 */ /* 0x000fe400078ec0ff */
[----:B------:R-:W-:Y:S01]  /*3410*/  @!P0 LOP3.LUT R45, R45, 0xffff0000, RZ, 0xc0, !PT ;  /* 0xffff00002d2d8812 */ /* 0x000fe200078ec0ff */
[----:B------:R-:W-:Y:S01]  /*3420*/  @!P0 FMUL.FTZ R47, R19, R35 ;  /* 0x00000023132f8220 */ /* 0x000fe20000410000 */
[C---:B----4-:R-:W-:Y:S01]  /*3430*/  @!P0 SHF.L.U32 R18, R16.reuse, 0x10, RZ ;  /* 0x0000001010128819 */ /* 0x050fe200000006ff */
[C---:B------:R-:W-:Y:S01]  /*3440*/  @!P0 IMAD.U32 R13, R17.reuse, 0x10000, RZ ;  /* 0x00010000110d8824 */ /* 0x040fe200078e00ff */
[----:B------:R-:W-:Y:S01]  /*3450*/  @!P0 LOP3.LUT R16, R16, 0xffff0000, RZ, 0xc0, !PT ;  /* 0xffff000010108812 */ /* 0x000fe200078ec0ff */
[C---:B------:R-:W-:Y:S01]  /*3460*/  @!P0 FMUL.FTZ R52, R24.reuse, R34 ;  /* 0x0000002218348220 */ /* 0x040fe20000410000 */
[----:B------:R-:W-:Y:S01]  /*3470*/  @!P0 LOP3.LUT R17, R17, 0xffff0000, RZ, 0xc0, !PT ;  /* 0xffff000011118812 */ /* 0x000fe200078ec0ff */
[-C--:B------:R-:W-:Y:S01]  /*3480*/  @!P0 FMUL.FTZ R0, R19, R18.reuse ;  /* 0x0000001213008220 */ /* 0x080fe20000410000 */
[----:B------:R-:W-:Y:S01]  /*3490*/  @!P0 LOP3.LUT R19, R21, 0xffff0000, RZ, 0xc0, !PT ;  /* 0xffff000015138812 */ /* 0x000fe200078ec0ff */
[----:B------:R-:W-:Y:S01]  /*34a0*/  @!P0 FFMA.FTZ R47, R41, R18, -R47 ;  /* 0x00000012292f8223 */ /* 0x000fe2000001082f */
[----:B------:R-:W-:Y:S01]  /*34b0*/  @!P0 LOP3.LUT R18, R23, 0xffff0000, RZ, 0xc0, !PT ;  /* 0xffff000017128812 */ /* 0x000fe200078ec0ff */
[----:B------:R-:W-:Y:S01]  /*34c0*/  @!P0 FFMA.FTZ R0, R35, R41, R0 ;  /* 0x0000002923008223 */ /* 0x000fe20000010000 */
[----:B------:R-:W-:Y:S02]  /*34d0*/  @!P0 IMAD.U32 R35, R21, 0x10000, RZ ;  /* 0x0001000015238824 */ /* 0x000fe400078e00ff */
[C---:B------:R-:W-:Y:S01]  /*34e0*/  @!P0 FMUL.FTZ R2, R19.reuse, R16 ;  /* 0x0000001013028220 */ /* 0x040fe20000410000 */
[----:B------:R-:W-:Y:S01]  /*34f0*/  @!P0 FMUL.FTZ R3, R24, R13 ;  /* 0x0000000d18038220 */ /* 0x000fe20000410000 */
[----:B------:R-:W-:Y:S01]  /*3500*/  @!P0 FMUL.FTZ R53, R19, R43 ;  /* 0x0000002b13358220 */ /* 0x000fe20000410000 */
[----:B------:R-:W-:Y:S01]  /*3510*/  @!P0 F2FP.BF16.F32.PACK_AB R54, R0, R47 ;  /* 0x0000002f0036823e */ /* 0x000fe200000010ff */
[C---:B------:R-:W-:Y:S01]  /*3520*/  @!P0 FMUL.FTZ R4, R18.reuse, R17 ;  /* 0x0000001112048220 */ /* 0x040fe20000410000 */
[----:B------:R-:W-:Y:S01]  /*3530*/  LEA.HI.X R47, R81, R97, R82, 0x1, P2 ;  /* 0x00000061512f7211 */ /* 0x000fe200010f0c52 */
[----:B------:R-:W-:Y:S01]  /*3540*/  @!P0 FMUL.FTZ R55, R18, R45 ;  /* 0x0000002d12378220 */ /* 0x000fe20000410000 */
[----:B------:R-:W-:Y:S01]  /*3550*/  @!P0 MOV R20, R54 ;  /* 0x0000003600148202 */ /* 0x000fe20000000f00 */
[----:B------:R-:W-:Y:S01]  /*3560*/  @!P0 FFMA.FTZ R2, R43, R35, R2 ;  /* 0x000000232b028223 */ /* 0x000fe20000010002 */
[----:B------:R-:W-:Y:S01]  /*3570*/  @!P0 FFMA.FTZ R3, R34, R40, R3 ;  /* 0x0000002822038223 */ /* 0x000fe20000010003 */
[----:B------:R-:W-:Y:S01]  /*3580*/  @!P0 FFMA.FTZ R53, R35, R16, -R53 ;  /* 0x0000001023358223 */ /* 0x000fe20000010835 */
[----:B------:R-:W-:Y:S01]  /*3590*/  @!P0 FFMA.FTZ R55, R42, R17, -R55 ;  /* 0x000000112a378223 */ /* 0x000fe20000010837 */
[----:B------:R-:W-:Y:S01]  /*35a0*/  @!P0 FFMA.FTZ R4, R45, R42, R4 ;  /* 0x0000002a2d048223 */ /* 0x000fe20000010004 */
[----:B------:R-:W-:Y:S02]  /*35b0*/  @!P0 FFMA.FTZ R52, R40, R13, -R52 ;  /* 0x0000000d28348223 */ /* 0x000fe40000010834 */
[----:B------:R-:W-:Y:S02]  /*35c0*/  @!P0 F2FP.BF16.F32.PACK_AB R53, R2, R53 ;  /* 0x000000350235823e */ /* 0x000fe400000010ff */
[----:B------:R-:W-:Y:S02]  /*35d0*/  @!P0 F2FP.BF16.F32.PACK_AB R55, R4, R55 ;  /* 0x000000370437823e */ /* 0x000fe400000010ff */
[----:B------:R-:W-:Y:S01]  /*35e0*/  @!P0 F2FP.BF16.F32.PACK_AB R52, R3, R52 ;  /* 0x000000340334823e */ /* 0x000fe200000010ff */
[----:B------:R-:W-:Y:S02]  /*35f0*/  @!P0 IMAD.MOV.U32 R21, RZ, RZ, R53 ;  /* 0x000000ffff158224 */ /* 0x000fe400078e0035 */
[----:B------:R-:W-:Y:S01]  /*3600*/  @!P0 IMAD.MOV.U32 R23, RZ, RZ, R55 ;  /* 0x000000ffff178224 */ /* 0x000fe200078e0037 */
        /* <DEDUP_REMOVED lines=10> */
[C---:B---3--:R-:W-:Y:S01]  /*36b0*/  @!P1 LOP3.LUT R19, R36.reuse, 0xffff0000, RZ, 0xc0, !PT ;  /* 0xffff000024139812 */ /* 0x048fe200078ec0ff */
[----:B------:R-:W-:Y:S01]  /*36c0*/  @!P1 IMAD.U32 R42, R39, 0x10000, RZ ;  /* 0x00010000272a9824 */ /* 0x000fe200078e00ff */
[----:B------:R-:W-:Y:S02]  /*36d0*/  @!P1 SHF.L.U32 R35, R36, 0x10, RZ ;  /* 0x0000001024239819 */ /* 0x000fe400000006ff */
[----:B-1----:R-:W-:Y:S01]  /*36e0*/  @!P1 LOP3.LUT R20, R38, 0xffff0000, RZ, 0xc0, !PT ;  /* 0xffff000026149812 */ /* 0x002fe200078ec0ff */
[----:B------:R-:W-:Y:S01]  /*36f0*/  @!P1 FMUL.FTZ R52, R19, R34 ;  /* 0x0000002213349220 */ /* 0x000fe20000410000 */
[----:B----4-:R-:W-:Y:S03]  /*3700*/  @!P1 SHF.L.U32 R18, R16, 0x10, RZ ;  /* 0x0000001010129819 */ /* 0x010fe600000006ff */
        /* <DEDUP_REMOVED lines=9> */
[----:B------:R-:W-:Y:S01]  /*37a0*/  @!P1 SHF.L.U32 R34, R38, 0x10, RZ ;  /* 0x0000001026229819 */ /* 0x000fe200000006ff */
[----:B------:R-:W-:Y:S01]  /*37b0*/  @!P1 FMUL.FTZ R6, R19, R16 ;  /* 0x0000001013069220 */ /* 0x000fe20000410000 */
        /* <DEDUP_REMOVED lines=20> */
[----:B------:R-:W3:Y:S06]  /*3900*/  @!P0 LD.E.64 R42, desc[UR4][R48.64+0x40] ;  /* 0x00004004302a8980 */ /* 0x000eec000c101b00 */
[----:B------:R-:W4:Y:S08]  /*3910*/  LD.E.128 R20, desc[UR4][R50.64+0x80] ;  /* 0x0000800432147980 */ /* 0x000f30000c101d00 */
[----:B------:R-:W5:Y:S01]  /*3920*/  @!P0 LD.E.64 R16, desc[UR4][R14.64+0x40] ;  /* 0x000040040e108980 */ /* 0x000f62000c101b00 */
[C---:B---3--:R-:W-:Y:S01]  /*3930*/  @!P0 SHF.L.U32 R34, R42.reuse, 0x10, RZ ;  /* 0x000000102a228819 */ /* 0x048fe200000006ff */
[C---:B------:R-:W-:Y:S01]  /*3940*/  @!P0 IMAD.U32 R40, R43.reuse, 0x10000, RZ ;  /* 0x000100002b288824 */ /* 0x040fe200078e00ff */
[----:B------:R-:W-:Y:S02]  /*3950*/  @!P0 LOP3.LUT R41, R42, 0xffff0000, RZ, 0xc0, !PT ;  /* 0xffff00002a298812 */ /* 0x000fe400078ec0ff */
[----:B------:R-:W-:Y:S02]  /*3960*/  @!P0 LOP3.LUT R43, R43, 0xffff0000, RZ, 0xc0, !PT ;  /* 0xffff00002b2b8812 */ /* 0x000fe400078ec0ff */
[C---:B----4-:R-:W-:Y:S02]  /*3970*/  @!P0 LOP3.LUT R19, R20.reuse, 0xffff0000, RZ, 0xc0, !PT ;  /* 0xffff000014138812 */ /* 0x050fe400078ec0ff */
[----:B------:R-:W-:Y:S02]  /*3980*/  @!P0 SHF.L.U32 R35, R20, 0x10, RZ ;  /* 0x0000001014238819 */ /* 0x000fe400000006ff */
[----:B------:R-:W-:Y:S01]  /*3990*/  @!P0 LOP3.LUT R24, R22, 0xffff0000, RZ, 0xc0, !PT ;  /* 0xffff000016188812 */ /* 0x000fe200078ec0ff */
[----:B------:R-:W-:Y:S01]  /*39a0*/  @!P0 FMUL.FTZ R50, R19, R34 ;  /* 0x0000002213328220 */ /* 0x000fe20000410000 */
[----:B------:R-:W-:Y:S02]  /*39b0*/  @!P0 SHF.L.U32 R42, R23, 0x10, RZ ;  /* 0x00000010172a8819 */ /* 0x000fe400000006ff */
[C---:B-----5:R-:W-:Y:S01]  /*39c0*/  @!P0 SHF.L.U32 R13, R17.reuse, 0x10, RZ ;  /* 0x00000010110d8819 */ /* 0x060fe200000006ff */
        /* <DEDUP_REMOVED lines=31> */
.L_x_3121:
[----:B------:R-:W-:Y:S05]  /*3bc0*/  BSYNC.RECONVERGENT B0 ;  /* 0x0000000000007941 */ /* 0x000fea0003800200 */
.L_x_3120:
[----:B------:R-:W-:Y:S04]  /*3bd0*/  BSSY.RECONVERGENT B0, `(.L_x_3122) ;  /* 0x0000091000007945 */ /* 0x000fe80003800200 */
[----:B------:R-:W-:Y:S05]  /*3be0*/  @!P5 BRA `(.L_x_3123) ;  /* 0x00000008003cd947 */ /* 0x000fea0003800000 */
[----:B------:R-:W-:Y:S02]  /*3bf0*/  ISETP.GE.AND P0, PT, R28, R27, PT ;  /* 0x0000001b1c00720c */ /* 0x000fe40003f06270 */
[C---:B------:R-:W-:Y:S02]  /*3c00*/  LEA R50, P1, R121.reuse, R48, 0x6 ;  /* 0x0000003079327211 */ /* 0x040fe400078230ff */
[C---:B------:R-:W-:Y:S02]  /*3c10*/  LEA R54, P5, R128.reuse, R30, 0x7 ;  /* 0x0000001e80367211 */ /* 0x040fe400078a38ff */
[C---:B------:R-:W-:Y:S02]  /*3c20*/  LEA R18, P2, R121.reuse, R14, 0x6 ;  /* 0x0000000e79127211 */ /* 0x040fe400078430ff */
[C---:B------:R-:W-:Y:S02]  /*3c30*/  LEA.HI.X.SX32 R51, R121.reuse, R49, 0x6, P1 ;  /* 0x0000003179337211 */ /* 0x040fe400008f36ff */
[----:B------:R-:W-:Y:S02]  /*3c40*/  LEA.HI.X R55, R128, R31, R129, 0x7, P5 ;  /* 0x0000001f80377211 */ /* 0x000fe400028f3c81 */
[----:B------:R-:W-:Y:S01]  /*3c50*/  LEA.HI.X.SX32 R19, R121, R15, 0x6, P2 ;  /* 0x0000000f79137211 */ /* 0x000fe200010f36ff */
[----:B--2---:R-:W2:Y:S01]  /*3c60*/  @!P0 LD.E.64 R46, desc[UR4][R50.64] ;  /* 0x00000004322e8980 */ /* 0x004ea2000c101b00 */
[----:B------:R-:W-:Y:S02]  /*3c70*/  ISETP.GE.AND P1, PT, R26, R27, PT ;  /* 0x0000001b1a00720c */ /* 0x000fe40003f26270 */
[----:B------:R-:W-:Y:S03]  /*3c80*/  LEA R52, P2, R142, R96, 0x7 ;  /* 0x000000608e347211 */ /* 0x000fe600078438ff */
[----:B-1----:R-:W3:Y:S08]  /*3c90*/  LD.E.128 R20, desc[UR4][R54.64] ;  /* 0x0000000436147980 */ /* 0x002ef0000c101d00 */
        /* <DEDUP_REMOVED lines=8> */
[C---:B------:R-:W-:Y:S01]  /*3d20*/  @!P0 LOP3.LUT R34, R22.reuse, 0xffff0000, RZ, 0xc0, !PT ;  /* 0xffff000016228812 */ /* 0x040fe200078ec0ff */
[----:B------:R-:W-:Y:S01]  /*3d30*/  @!P0 FMUL.FTZ R53, R35, R41 ;  /* 0x0000002923358220 */ /* 0x000fe20000410000 */
[----:B------:R-:W-:Y:S02]  /*3d40*/  @!P0 SHF.L.U32 R42, R22, 0x10, RZ ;  /* 0x00000010162a8819 */ /* 0x000fe400000006ff */
        /* <DEDUP_REMOVED lines=15> */
[----:B------:R-:W-:Y:S01]  /*3e40*/  @!P0 FMUL.FTZ R4, R24, R17 ;  /* 0x0000001118048220 */ /* 0x000fe20000410000 */
        /* <DEDUP_REMOVED lines=18> */
[----:B------:R-:W3:Y:S06]  /*3f70*/  @!P1 LD.E.64 R44, desc[UR4][R50.64+0x20] ;  /* 0x00002004322c9980 */ /* 0x000eec000c101b00 */
[----:B------:R-:W4:Y:S01]  /*3f80*/  LD.E.128 R36, desc[UR4][R54.64+0x40] ;  /* 0x0000400436247980 */ /* 0x000f22000c101d00 */
[C---:B--2---:R-:W-:Y:S01]  /*3f90*/  @!P1 SHF.L.U32 R24, R16.reuse, 0x10, RZ ;  /* 0x0000001010189819 */ /* 0x044fe200000006ff */
[C---:B------:R-:W-:Y:S01]  /*3fa0*/  @!P1 IMAD.U32 R13, R17.reuse, 0x10000, RZ ;  /* 0x00010000110d9824 */ /* 0x040fe200078e00ff */
[----:B------:R-:W-:Y:S02]  /*3fb0*/  @!P1 LOP3.LUT R16, R16, 0xffff0000, RZ, 0xc0, !PT ;  /* 0xffff000010109812 */ /* 0x000fe400078ec0ff */
[----:B------:R-:W-:Y:S02]  /*3fc0*/  @!P1 LOP3.LUT R17, R17, 0xffff0000, RZ, 0xc0, !PT ;  /* 0xffff000011119812 */ /* 0x000fe400078ec0ff */
[C---:B---3--:R-:W-:Y:S01]  /*3fd0*/  @!P1 SHF.L.U32 R40, R44.reuse, 0x10, RZ ;  /* 0x000000102c289819 */ /* 0x048fe200000006ff */
[C---:B------:R-:W-:Y:S01]  /*3fe0*/  @!P1 IMAD.U32 R42, R45.reuse, 0x10000, RZ ;  /* 0x000100002d2a9824 */ /* 0x040fe200078e00ff */
[----:B------:R-:W-:Y:S02]  /*3ff0*/  @!P1 LOP3.LUT R43, R44, 0xffff0000, RZ, 0xc0, !PT ;  /* 0xffff00002c2b9812 */ /* 0x000fe400078ec0ff */
[----:B------:R-:W-:Y:S02]  /*4000*/  @!P1 LOP3.LUT R45, R45, 0xffff0000, RZ, 0xc0, !PT ;  /* 0xffff00002d2d9812 */ /* 0x000fe400078ec0ff */
[C---:B----4-:R-:W-:Y:S01]  /*4010*/  @!P1 LOP3.LUT R35, R36.reuse, 0xffff0000, RZ, 0xc0, !PT ;  /* 0xffff000024239812 */ /* 0x050fe200078ec0ff */
[----:B------:R-:W-:Y:S01]  /*4020*/  @!P1 IMAD.U32 R44, R39, 0x10000, RZ ;  /* 0x00010000272c9824 */ /* 0x000fe200078e00ff */
[----:B------:R-:W-:Y:S02]  /*4030*/  @!P1 SHF.L.U32 R41, R36, 0x10, RZ ;  /* 0x0000001024299819 */ /* 0x000fe400000006ff */
[----:B-1----:R-:W-:Y:S01]  /*4040*/  @!P1 LOP3.LUT R21, R37, 0xffff0000, RZ, 0xc0, !PT ;  /* 0xffff000025159812 */ /* 0x002fe200078ec0ff */
[C---:B------:R-:W-:Y:S01]  /*4050*/  @!P1 FMUL.FTZ R56, R35.reuse, R40 ;  /* 0x0000002823389220 */ /* 0x040fe20000410000 */
[----:B------:R-:W-:Y:S01]  /*4060*/  @!P1 LOP3.LUT R22, R38, 0xffff0000, RZ, 0xc0, !PT ;  /* 0xffff000026169812 */ /* 0x000fe200078ec0ff */
[-C--:B------:R-:W-:Y:S01]  /*4070*/  @!P1 FMUL.FTZ R5, R35, R24.reuse ;  /* 0x0000001823059220 */ /* 0x080fe20000410000 */
[----:B------:R-:W-:Y:S01]  /*4080*/  @!P1 LOP3.LUT R20, R39, 0xffff0000, RZ, 0xc0, !PT ;  /* 0xffff000027149812 */ /* 0x000fe200078ec0ff */
[----:B------:R-:W-:Y:S01]  /*4090*/  @!P1 FFMA.FTZ R56, R41, R24, -R56 ;  /* 0x0000001829389223 */ /* 0x000fe20000010838 */
[----:B------:R-:W-:Y:S01]  /*40a0*/  @!P1 FMUL.FTZ R6, R21, R16 ;  /* 0x0000001015069220 */ /* 0x000fe20000410000 */
[----:B------:R-:W-:Y:S01]  /*40b0*/  @!P1 FFMA.FTZ R5, R40, R41, R5 ;  /* 0x0000002928059223 */ /* 0x000fe20000010005 */
[----:B------:R-:W-:Y:S01]  /*40c0*/  @!P1 SHF.L.U32 R40, R38, 0x10, RZ ;  /* 0x0000001026289819 */ /* 0x000fe200000006ff */
[----:B------:R-:W-:Y:S02]  /*40d0*/  @!P1 IMAD.U32 R41, R37, 0x10000, RZ ;  /* 0x0001000025299824 */ /* 0x000fe400078e00ff */
[----:B------:R-:W-:Y:S01]  /*40e0*/  @!P1 FMUL.FTZ R7, R22, R13 ;  /* 0x0000000d16079220 */ /* 0x000fe20000410000 */
[----:B------:R-:W-:Y:S01]  /*40f0*/  @!P1 FMUL.FTZ R57, R21, R43 ;  /* 0x0000002b15399220 */ /* 0x000fe20000410000 */
[----:B------:R-:W-:Y:S01]  /*4100*/  @!P1 F2FP.BF16.F32.PACK_AB R56, R5, R56 ;  /* 0x000000380538923e */ /* 0x000fe200000010ff */
[C---:B------:R-:W-:Y:S01]  /*4110*/  @!P1 FMUL.FTZ R59, R20.reuse, R45 ;  /* 0x0000002d143b9220 */ /* 0x040fe20000410000 */
[----:B------:R-:W-:Y:S01]  /*4120*/  @!P1 FMUL.FTZ R8, R20, R17 ;  /* 0x0000001114089220 */ /* 0x000fe20000410000 */
        /* <DEDUP_REMOVED lines=13> */
[----:B------:R-:W-:Y:S05]  /*4200*/  @!P1 MOV R38, R58 ;  /* 0x0000003a00269202 */ /* 0x000fea0000000f00 */
[----:B------:R3:W-:Y:S08]  /*4210*/  ST.E.128 desc[UR4][R52.64+0x40], R36 ;  /* 0x0000402434007985 */ /* 0x0007f0000c101d04 */
[----:B------:R-:W2:Y:S06]  /*4220*/  @!P0 LD.E.64 R50, desc[UR4][R50.64+0x40] ;  /* 0x0000400432328980 */ /* 0x000eac000c101b00 */
[----:B------:R-:W4:Y:S08]  /*4230*/  LD.E.128 R20, desc[UR4][R54.64+0x80] ;  /* 0x0000800436147980 */ /* 0x000f30000c101d00 */
[----:B------:R1:W5:Y:S01]  /*4240*/  @!P0 LD.E.64 R16, desc[UR4][R18.64+0x40] ;  /* 0x0000400412108980 */ /* 0x000362000c101b00 */
[C---:B--2---:R-:W-:Y:S01]  /*4250*/  @!P0 SHF.L.U32 R40, R50.reuse, 0x10, RZ ;  /* 0x0000001032288819 */ /* 0x044fe200000006ff */
[C---:B------:R-:W-:Y:S01]  /*4260*/  @!P0 IMAD.U32 R42, R51.reuse, 0x10000, RZ ;  /* 0x00010000332a8824 */ /* 0x040fe200078e00ff */
[----:B------:R-:W-:Y:S02]  /*4270*/  @!P0 LOP3.LUT R43, R50, 0xffff0000, RZ, 0xc0, !PT ;  /* 0xffff0000322b8812 */ /* 0x000fe400078ec0ff */
[----:B------:R-:W-:Y:S02]  /*4280*/  @!P0 LOP3.LUT R45, R51, 0xffff0000, RZ, 0xc0, !PT ;  /* 0xffff0000332d8812 */ /* 0x000fe400078ec0ff */
[C---:B----4-:R-:W-:Y:S01]  /*4290*/  @!P0 LOP3.LUT R35, R20.reuse, 0xffff0000, RZ, 0xc0, !PT ;  /* 0xffff000014238812 */ /* 0x050fe200078ec0ff */
[----:B------:R-:W-:Y:S01]  /*42a0*/  @!P0 IMAD.U32 R44, R23, 0x10000, RZ ;  /* 0x00010000172c8824 */ /* 0x000fe200078e00ff */
[----:B------:R-:W-:Y:S02]  /*42b0*/  @!P0 SHF.L.U32 R41, R20, 0x10, RZ ;  /* 0x0000001014298819 */ /* 0x000fe400000006ff */
[----:B-1----:R-:W-:Y:S01]  /*42c0*/  @!P0 LOP3.LUT R19, R21, 0xffff0000, RZ, 0xc0, !PT ;  /* 0xffff000015138812 */ /* 0x002fe200078ec0ff */
[----:B------:R-:W-:Y:S01]  /*42d0*/  @!P0 FMUL.FTZ R54, R35, R40 ;  /* 0x0000002823368220 */ /* 0x000fe20000410000 */
[----:B------:R-:W-:Y:S02]  /*42e0*/  @!P0 LOP3.LUT R18, R23, 0xffff0000, RZ, 0xc0, !PT ;  /* 0xffff000017128812 */ /* 0x000fe400078ec0ff */
[C---:B-----5:R-:W-:Y:S01]  /*42f0*/  @!P0 SHF.L.U32 R24, R16.reuse, 0x10, RZ ;  /* 0x0000001010188819 */ /* 0x060fe200000006ff */
[----:B------:R-:W-:Y:S01]  /*4300*/  @!P0 IMAD.U32 R13, R17, 0x10000, RZ ;  /* 0x00010000110d8824 */ /* 0x000fe200078e00ff */
[----:B------:R-:W-:Y:S01]  /*4310*/  @!P0 LOP3.LUT R16, R16, 0xffff0000, RZ, 0xc0, !PT ;  /* 0xffff000010108812 */ /* 0x000fe200078ec0ff */
[----:B------:R-:W-:Y:S01]  /*4320*/  @!P0 FMUL.FTZ R55, R19, R43 ;  /* 0x0000002b13378220 */ /* 0x000fe20000410000 */
[----:B------:R-:W-:Y:S01]  /*4330*/  @!P0 LOP3.LUT R17, R17, 0xffff0000, RZ, 0xc0, !PT ;  /* 0xffff000011118812 */ /* 0x000fe200078ec0ff */
[-C--:B------:R-:W-:Y:S01]  /*4340*/  @!P0 FMUL.FTZ R9, R35, R24.reuse ;  /* 0x0000001823098220 */ /* 0x080fe20000410000 */
[----:B------:R-:W-:Y:S01]  /*4350*/  @!P0 FFMA.FTZ R54, R41, R24, -R54 ;  /* 0x0000001829368223 */ /* 0x000fe20000010836 */
[----:B------:R-:W-:Y:S01]  /*4360*/  @!P0 LOP3.LUT R24, R22, 0xffff0000, RZ, 0xc0, !PT ;  /* 0xffff000016188812 */ /* 0x000fe200078ec0ff */
[----:B------:R-:W-:Y:S01]  /*4370*/  @!P0 FMUL.FTZ R10, R19, R16 ;  /* 0x00000010130a8220 */ /* 0x000fe20000410000 */
[----:B------:R-:W-:Y:S01]  /*4380*/  @!P0 FFMA.FTZ R9, R40, R41, R9 ;  /* 0x0000002928098223 */ /* 0x000fe20000010009 */
[----:B------:R-:W-:Y:S01]  /*4390*/  @!P0 SHF.L.U32 R40, R22, 0x10, RZ ;  /* 0x0000001016288819 */ /* 0x000fe200000006ff */
[----:B------:R-:W-:Y:S02]  /*43a0*/  @!P0 IMAD.U32 R41, R21, 0x10000, RZ ;  /* 0x0001000015298824 */ /* 0x000fe400078e00ff */
[C---:B------:R-:W-:Y:S01]  /*43b0*/  @!P0 FMUL.FTZ R11, R24.reuse, R13 ;  /* 0x0000000d180b8220 */ /* 0x040fe20000410000 */
[----:B------:R-:W-:Y:S01]  /*43c0*/  @!P0 FMUL.FTZ R56, R24, R42 ;  /* 0x0000002a18388220 */ /* 0x000fe20000410000 */
[----:B------:R-:W-:Y:S01]  /*43d0*/  @!P0 F2FP.BF16.F32.PACK_AB R54, R9, R54 ;  /* 0x000000360936823e */ /* 0x000fe200000010ff */
[C---:B------:R-:W-:Y:S01]  /*43e0*/  @!P0 FMUL.FTZ R57, R18.reuse, R45 ;  /* 0x0000002d12398220 */ /* 0x040fe20000410000 */
        /* <DEDUP_REMOVED lines=15> */
.L_x_3123:
[----:B------:R-:W-:Y:S05]  /*44e0*/  BSYNC.RECONVERGENT B0 ;  /* 0x0000000000007941 */ /* 0x000fea0003800200 */
.L_x_3122:
[----:B------:R-:W-:Y:S04]  /*44f0*/  BSSY.RECONVERGENT B0, `(.L_x_3124) ;  /* 0x0000093000007945 */ /* 0x000fe80003800200 */
[----:B------:R-:W-:Y:S05]  /*4500*/  @!P4 BRA `(.L_x_3125) ;  /* 0x000000080044c947 */ /* 0x000fea0003800000 */
[----:B------:R-:W-:Y:S01]  /*4510*/  ISETP.GE.AND P0, PT, R28, R27, PT ;  /* 0x0000001b1c00720c */ /* 0x000fe20003f06270 */
[----:B--2---:R-:W-:Y:S01]  /*4520*/  IMAD.WIDE.U32 R46, R128, 0xc0, R30 ;  /* 0x000000c0802e7825 */ /* 0x004fe200078e001e */
[C---:B------:R-:W-:Y:S02]  /*4530*/  LEA R44, P1, R121.reuse, R48, 0x7 ;  /* 0x00000030792c7211 */ /* 0x040fe400078238ff */
[----:B------:R-:W-:Y:S01]  /*4540*/  LEA R34, P2, R121, R14, 0x7 ;  /* 0x0000000e79227211 */ /* 0x000fe200078438ff */
[----:B------:R-:W-:Y:S01]  /*4550*/  IMAD R51, R129, 0xc0, RZ ;  /* 0x000000c081337824 */ /* 0x000fe200078e02ff */
[----:B------:R-:W-:Y:S01]  /*4560*/  LEA.HI.X.SX32 R45, R121, R49, 0x7, P1 ;  /* 0x00000031792d7211 */ /* 0x000fe200008f3eff */
[----:B------:R-:W-:Y:S01]  /*4570*/  IMAD R59, R143, 0xc0, RZ ;  /* 0x000000c08f3b7824 */ /* 0x000fe200078e02ff */
[----:B------:R-:W-:Y:S02]  /*4580*/  LEA.HI.X.SX32 R35, R121, R15, 0x7, P2 ;  /* 0x0000000f79237211 */ /* 0x000fe400010f3eff */
[----:B------:R-:W-:Y:S01]  /*4590*/  IADD3 R47, PT, PT, R47, R51, RZ ;  /* 0x000000332f2f7210 */ /* 0x000fe20007ffe0ff */
[----:B------:R-:W-:Y:S01]  /*45a0*/  IMAD.WIDE.U32 R50, R142, 0xc0, R96 ;  /* 0x000000c08e327825 */ /* 0x000fe200078e0060 */
[----:B------:R-:W-:Y:S01]  /*45b0*/  ISETP.GE.AND P1, PT, R26, R27, PT ;  /* 0x0000001b1a00720c */ /* 0x000fe20003f26270 */
[----:B------:R-:W2:Y:S02]  /*45c0*/  @!P0 LD.E.64 R42, desc[UR4][R44.64] ;  /* 0x000000042c2a8980 */ /* 0x000ea4000c101b00 */
[----:B------:R-:W-:Y:S04]  /*45d0*/  IMAD.IADD R51, R51, 0x1, R59 ;  /* 0x0000000133337824 */ /* 0x000fe800078e023b */
[----:B-1-3--:R-:W3:Y:S08]  /*45e0*/  LD.E.128 R20, desc[UR4][R46.64] ;  /* 0x000000042e147980 */ /* 0x00aef0000c101d00 */
[----:B------:R-:W4:Y:S01]  /*45f0*/  @!P0 LD.E.64 R14, desc[UR4][R34.64] ;  /* 0x00000004220e8980 */ /* 0x000f22000c101b00 */
[C---:B--2---:R-:W-:Y:S01]  /*4600*/  @!P0 LOP3.LUT R41, R42.reuse, 0xffff0000, RZ, 0xc0, !PT ;  /* 0xffff00002a298812 */ /* 0x044fe200078ec0ff */
[----:B------:R-:W-:Y:S01]  /*4610*/  @!P0 IMAD.U32 R37, R42, 0x10000, RZ ;  /* 0x000100002a258824 */ /* 0x000fe200078e00ff */
[C---:B------:R-:W-:Y:S02]  /*4620*/  @!P0 SHF.L.U32 R36, R43.reuse, 0x10, RZ ;  /* 0x000000102b248819 */ /* 0x040fe400000006ff */
[----:B------:R-:W-:Y:S02]  /*4630*/  @!P0 LOP3.LUT R43, R43, 0xffff0000, RZ, 0xc0, !PT ;  /* 0xffff00002b2b8812 */ /* 0x000fe400078ec0ff */
[C---:B---3--:R-:W-:Y:S01]  /*4640*/  @!P0 LOP3.LUT R17, R20.reuse, 0xffff0000, RZ, 0xc0, !PT ;  /* 0xffff000014118812 */ /* 0x048fe200078ec0ff */
[----:B------:R-:W-:Y:S01]  /*4650*/  @!P0 IMAD.U32 R39, R20, 0x10000, RZ ;  /* 0x0001000014278824 */ /* 0x000fe200078e00ff */
[C---:B------:R-:W-:Y:S01]  /*4660*/  @!P0 LOP3.LUT R18, R22.reuse, 0xffff0000, RZ, 0xc0, !PT ;  /* 0xffff000016128812 */ /* 0x040fe200078ec0ff */
[----:B------:R-:W-:Y:S01]  /*4670*/  @!P0 IMAD.U32 R38, R22, 0x10000, RZ ;  /* 0x0001000016268824 */ /* 0x000fe200078e00ff */
[----:B------:R-:W-:Y:S01]  /*4680*/  @!P0 SHF.L.U32 R40, R23, 0x10, RZ ;  /* 0x0000001017288819 */ /* 0x000fe200000006ff */
[----:B------:R-:W-:Y:S02]  /*4690*/  @!P0 FMUL.FTZ R53, R17, R37 ;  /* 0x0000002511358220 */ /* 0x000fe40000410000 */
[----:B------:R-:W-:Y:S01]  /*46a0*/  @!P0 FMUL.FTZ R52, R18, R36 ;  /* 0x0000002412348220 */ /* 0x000fe20000410000 */
[C---:B----4-:R-:W-:Y:S01]  /*46b0*/  @!P0 SHF.L.U32 R13, R15.reuse, 0x10, RZ ;  /* 0x000000100f0d8819 */ /* 0x050fe200000006ff */
[C---:B------:R-:W-:Y:S01]  /*46c0*/  @!P0 IMAD.U32 R16, R14.reuse, 0x10000, RZ ;  /* 0x000100000e108824 */ /* 0x040fe200078e00ff */
[----:B------:R-:W-:Y:S02]  /*46d0*/  @!P0 LOP3.LUT R14, R14, 0xffff0000, RZ, 0xc0, !PT ;  /* 0xffff00000e0e8812 */ /* 0x000fe400078ec0ff */
[----:B------:R-:W-:Y:S01]  /*46e0*/  @!P0 LOP3.LUT R15, R15, 0xffff0000, RZ, 0xc0, !PT ;  /* 0xffff00000f0f8812 */ /* 0x000fe200078ec0ff */
[-C--:B------:R-:W-:Y:S01]  /*46f0*/  @!P0 FMUL.FTZ R0, R17, R16.reuse ;  /* 0x0000001011008220 */ /* 0x080fe20000410000 */
[----:B------:R-:W-:Y:S01]  /*4700*/  @!P0 LOP3.LUT R17, R21, 0xffff0000, RZ, 0xc0, !PT ;  /* 0xffff000015118812 */ /* 0x000fe200078ec0ff */
[----:B------:R-:W-:Y:S01]  /*4710*/  @!P0 FFMA.FTZ R53, R39, R16, -R53 ;  /* 0x0000001027358223 */ /* 0x000fe20000010835 */
[----:B------:R-:W-:Y:S01]  /*4720*/  @!P0 LOP3.LUT R16, R23, 0xffff0000, RZ, 0xc0, !PT ;  /* 0xffff000017108812 */ /* 0x000fe200078ec0ff */
[----:B------:R-:W-:Y:S01]  /*4730*/  @!P0 FFMA.FTZ R0, R37, R39, R0 ;  /* 0x0000002725008223 */ /* 0x000fe20000010000 */
[----:B------:R-:W-:Y:S01]  /*4740*/  @!P0 SHF.L.U32 R37, R21, 0x10, RZ ;  /* 0x0000001015258819 */ /* 0x000fe200000006ff */
[CC--:B------:R-:W-:Y:S01]  /*4750*/  @!P0 FMUL.FTZ R2, R17.reuse, R14.reuse ;  /* 0x0000000e11028220 */ /* 0x0c0fe20000410000 */
[----:B------:R-:W-:Y:S01]  /*4760*/  @!P0 FMUL.FTZ R55, R17, R41 ;  /* 0x0000002911378220 */ /* 0x000fe20000410000 */
        /* <DEDUP_REMOVED lines=30> */
[----:B------:R-:W-:Y:S02]  /*4950*/  @!P1 LOP3.LUT R22, R18, 0xffff0000, RZ, 0xc0, !PT ;  /* 0xffff000012169812 */ /* 0x000fe400078ec0ff */
[----:B----4-:R-:W-:Y:S01]  /*4960*/  @!P1 SHF.L.U32 R13, R15, 0x10, RZ ;  /* 0x000000100f0d9819 */ /* 0x010fe200000006ff */
[C---:B------:R-:W-:Y:S01]  /*4970*/  @!P1 IMAD.U32 R24, R14.reuse, 0x10000, RZ ;  /* 0x000100000e189824 */ /* 0x040fe200078e00ff */
[----:B------:R-:W-:Y:S01]  /*4980*/  @!P1 LOP3.LUT R14, R14, 0xffff0000, RZ, 0xc0, !PT ;  /* 0xffff00000e0e9812 */ /* 0x000fe200078ec0ff */
[----:B------:R-:W-:Y:S01]  /*4990*/  @!P1 FMUL.FTZ R53, R21, R39 ;  /* 0x0000002715359220 */ /* 0x000fe20000410000 */
[----:B------:R-:W-:Y:S01]  /*49a0*/  @!P1 LOP3.LUT R15, R15, 0xffff0000, RZ, 0xc0, !PT ;  /* 0xffff00000f0f9812 */ /* 0x000fe200078ec0ff */
[-C--:B------:R-:W-:Y:S01]  /*49b0*/  @!P1 FMUL.FTZ R5, R27, R24.reuse ;  /* 0x000000181b059220 */ /* 0x080fe20000410000 */
[----:B------:R-:W-:Y:S01]  /*49c0*/  @!P1 LOP3.LUT R20, R19, 0xffff0000, RZ, 0xc0, !PT ;  /* 0xffff000013149812 */ /* 0x000fe200078ec0ff */
[----:B------:R-:W-:Y:S01]  /*49d0*/  @!P1 FFMA.FTZ R52, R37, R24, -R52 ;  /* 0x0000001825349223 */ /* 0x000fe20000010834 */
[----:B------:R-:W-:Y:S01]  /*49e0*/  @!P1 SHF.L.U32 R40, R19, 0x10, RZ ;  /* 0x0000001013289819 */ /* 0x000fe200000006ff */
[----:B------:R-:W-:Y:S01]  /*49f0*/  @!P1 FFMA.FTZ R5, R36, R37, R5 ;  /* 0x0000002524059223 */ /* 0x000fe20000010005 */
[----:B------:R-:W-:Y:S01]  /*4a00*/  @!P1 SHF.L.U32 R37, R17, 0x10, RZ ;  /* 0x0000001011259819 */ /* 0x000fe200000006ff */
[----:B------:R-:W-:Y:S01]  /*4a10*/  @!P1 FMUL.FTZ R6, R21, R14 ;  /* 0x0000000e15069220 */ /* 0x000fe20000410000 */
[----:B------:R-:W-:Y:S01]  /*4a20*/  @!P1 FMUL.FTZ R7, R22, R13 ;  /* 0x0000000d16079220 */ /* 0x000fe20000410000 */
[----:B------:R-:W-:Y:S01]  /*4a30*/  @!P1 IMAD.U32 R36, R18, 0x10000, RZ ;  /* 0x0001000012249824 */ /* 0x000fe200078e00ff */
        /* <DEDUP_REMOVED lines=42> */
[----:B------:R-:W-:Y:S02]  /*4ce0*/  @!P0 IMAD.U32 R36, R22, 0x10000, RZ ;  /* 0x0001000016248824 */ /* 0x000fe400078e00ff */
[C---:B------:R-:W-:Y:S01]  /*4cf0*/  @!P0 FMUL.FTZ R11, R18.reuse, R13 ;  /* 0x0000000d120b8220 */ /* 0x040fe20000410000 */
        /* <DEDUP_REMOVED lines=18> */
.L_x_3125:
[----:B------:R-:W-:Y:S05]  /*4e20*/  BSYNC.RECONVERGENT B0 ;  /* 0x0000000000007941 */ /* 0x000fea0003800200 */
.L_x_3124:
[----:B------:R-:W5:Y:S02]  /*4e30*/  LD.E R3, desc[UR4][R116.64+0xd0] ;  /* 0x0000d00474037980 */ /* 0x000f64000c101900 */
[----:B-----5:R-:W-:Y:S05]  /*4e40*/  IMAD.U32 R3, R3, -0x40, RZ ;  /* 0xffffffc003037824 */ /* 0x020fea00078e00ff */
[C---:B------:R-:W-:Y:S02]  /*4e50*/  LEA R32, P1, R3.reuse, R32, 0x1 ;  /* 0x0000002003207211 */ /* 0x040fe400078208ff */
[C---:B------:R-:W-:Y:S02]  /*4e60*/  LEA R68, P0, R3.reuse, R68, 0x1 ;  /* 0x0000004403447211 */ /* 0x040fe400078008ff */
[C---:B------:R-:W-:Y:S02]  /*4e70*/  LEA.HI.X.SX32 R33, R3.reuse, R33, 0x1, P1 ;  /* 0x0000002103217211 */ /* 0x040fe400008f0eff */
[----:B------:R-:W-:Y:S01]  /*4e80*/  LEA.HI.X.SX32 R69, R3, R69, 0x1, P0 ;  /* 0x0000004503457211 */ /* 0x000fe200000f0eff */
[----:B------:R-:W-:Y:S05]  /*4e90*/  BRA `(.L_x_3116) ;  /* 0x0000004000507947 */ /* 0x000fea0003800000 */
.L_x_3117:
[----:B------:R-:W-:Y:S01]  /*4ea0*/  LEA.HI R37, R27, R27, RZ, 0x1 ;  /* 0x0000001b1b257211 */ /* 0x000fe200078f08ff */
[----:B------:R-:W-:Y:S03]  /*4eb0*/  BSSY.RECONVERGENT B0, `(.L_x_3126) ;  /* 0x0000101000007945 */ /* 0x000fe60003800200 */
[----:B------:R-:W-:Y:S05]  /*4ec0*/  SHF.R.S32.HI R37, RZ, 0x1, R37 ;  /* 0x00000001ff257819 */ /* 0x000fea0000011425 */
[----:B------:R-:W-:Y:S02]  /*4ed0*/  IMAD.MOV R34, RZ, RZ, -R37 ;  /* 0x000000ffff227224 */ /* 0x000fe400078e0a25 */
[----:B------:R-:W-:Y:S03]  /*4ee0*/  IMAD.IADD R35, R37, 0x1, -R28 ;  /* 0x0000000125237824 */ /* 0x000fe600078e0a1c */
[----:B------:R-:W-:Y:S01]  /*4ef0*/  SHF.R.S32.HI R130, RZ, 0x1f, R34 ;  /* 0x0000001fff827819 */ /* 0x000fe20000011422 */
[----:B------:R-:W-:Y:S06]  /*4f00*/  @!P0 BRA `(.L_x_3127) ;  /* 0x0000000c00ec8947 */ /* 0x000fec0003800000 */
        /* <DEDUP_REMOVED lines=17> */
[----:B------:R2:W5:Y:S02]  /*5020*/  @!P0 LD.E.128 R60, desc[UR4][R54.64] ;  /* 0x00000004363c8980 */ /* 0x000564000c101d00 */
[C---:B--2---:R-:W-:Y:S02]  /*5030*/  @!P0 SHF.L.U32 R55, R76.reuse, 0x10, RZ ;  /* 0x000000104c378819 */ /* 0x044fe400000006ff */
[----:B------:R-:W-:Y:S02]  /*5040*/  @!P0 LOP3.LUT R57, R76, 0xffff0000, RZ, 0xc0, !PT ;  /* 0xffff00004c398812 */ /* 0x000fe400078ec0ff */
[C---:B------:R-:W-:Y:S02]  /*5050*/  @!P0 SHF.L.U32 R56, R77.reuse, 0x10, RZ ;  /* 0x000000104d388819 */ /* 0x040fe400000006ff */
[----:B------:R-:W-:Y:S02]  /*5060*/  @!P0 LOP3.LUT R59, R77, 0xffff0000, RZ, 0xc0, !PT ;  /* 0xffff00004d3b8812 */ /* 0x000fe400078ec0ff */
[C---:B---3--:R-:W-:Y:S01]  /*5070*/  @!P0 LOP3.LUT R47, R40.reuse, 0xffff0000, RZ, 0xc0, !PT ;  /* 0xffff0000282f8812 */ /* 0x048fe200078ec0ff */
[----:B------:R-:W-:Y:S01]  /*5080*/  @!P0 IMAD.U32 R48, R40, 0x10000, RZ ;  /* 0x0001000028308824 */ /* 0x000fe200078e00ff */
[C---:B------:R-:W-:Y:S01]  /*5090*/  @!P0 SHF.L.U32 R44, R42.reuse, 0x10, RZ ;  /* 0x000000102a2c8819 */ /* 0x040fe200000006ff */
[----:B------:R-:W-:Y:S01]  /*50a0*/  @!P0 IMAD.U32 R36, R43, 0x10000, RZ ;  /* 0x000100002b248824 */ /* 0x000fe200078e00ff */
[----:B------:R-:W-:Y:S01]  /*50b0*/  @!P0 LOP3.LUT R40, R42, 0xffff0000, RZ, 0xc0, !PT ;  /* 0xffff00002a288812 */ /* 0x000fe200078ec0ff */
[----:B------:R-:W-:Y:S01]  /*50c0*/  @!P0 IMAD.U32 R45, R41, 0x10000, RZ ;  /* 0x00010000292d8824 */ /* 0x000fe200078e00ff */
[----:B------:R-:W-:Y:S02]  /*50d0*/  @!P0 LOP3.LUT R39, R43, 0xffff0000, RZ, 0xc0, !PT ;  /* 0xffff00002b278812 */ /* 0x000fe400078ec0ff */
[----:B------:R-:W-:Y:S01]  /*50e0*/  @!P0 LOP3.LUT R46, R41, 0xffff0000, RZ, 0xc0, !PT ;  /* 0xffff0000292e8812 */ /* 0x000fe200078ec0ff */
[C---:B----4-:R-:W-:Y:S01]  /*50f0*/  @!P0 IMAD.U32 R53, R132.reuse, 0x10000, RZ ;  /* 0x0001000084358824 */ /* 0x050fe200078e00ff */
[----:B------:R-:W-:Y:S01]  /*5100*/  @!P0 LOP3.LUT R50, R132, 0xffff0000, RZ, 0xc0, !PT ;  /* 0xffff000084328812 */ /* 0x000fe200078ec0ff */
[C---:B------:R-:W-:Y:S01]  /*5110*/  @!P0 IMAD.U32 R49, R134.reuse, 0x10000, RZ ;  /* 0x0001000086318824 */ /* 0x040fe200078e00ff */
[----:B------:R-:W-:Y:S01]  /*5120*/  @!P0 SHF.L.U32 R42, R133, 0x10, RZ ;  /* 0x00000010852a8819 */ /* 0x000fe200000006ff */
[----:B------:R-:W-:Y:S01]  /*5130*/  @!P0 IMAD.U32 R41, R135, 0x10000, RZ ;  /* 0x0001000087298824 */ /* 0x000fe200078e00ff */
[----:B------:R-:W-:Y:S01]  /*5140*/  @!P0 LOP3.LUT R51, R133, 0xffff0000, RZ, 0xc0, !PT ;  /* 0xffff000085338812 */ /* 0x000fe200078ec0ff */
[----:B------:R-:W-:Y:S01]  /*5150*/  @P1 FADD.FTZ R53, -R53, -RZ ;  /* 0x800000ff35351221 */ /* 0x000fe20000010100 */
[----:B------:R-:W-:Y:S01]  /*5160*/  @!P0 LOP3.LUT R43, R134, 0xffff0000, RZ, 0xc0, !PT ;  /* 0xffff0000862b8812 */ /* 0x000fe200078ec0ff */
[----:B------:R-:W-:Y:S01]  /*5170*/  @P1 FADD.FTZ R42, -R42, -RZ ;  /* 0x800000ff2a2a1221 */ /* 0x000fe20000010100 */
[----:B------:R-:W-:Y:S01]  /*5180*/  @!P0 LOP3.LUT R38, R135, 0xffff0000, RZ, 0xc0, !PT ;  /* 0xffff000087268812 */ /* 0x000fe200078ec0ff */
[----:B------:R-:W-:Y:S01]  /*5190*/  @P1 FADD.FTZ R50, -R50, -RZ ;  /* 0x800000ff32321221 */ /* 0x000fe20000010100 */
[----:B-----5:R-:W-:Y:S01]  /*51a0*/  @!P0 LOP3.LUT R54, R60, 0xffff0000, RZ, 0xc0, !PT ;  /* 0xffff00003c368812 */ /* 0x020fe200078ec0ff */
[----:B------:R-:W-:Y:S01]  /*51b0*/  @P1 FADD.FTZ R43, -R43, -RZ ;  /* 0x800000ff2b2b1221 */ /* 0x000fe20000010100 */
[----:B------:R-:W-:Y:S01]  /*51c0*/  @P1 FADD.FTZ R51, -R51, -RZ ;  /* 0x800000ff33331221 */ /* 0x000fe20000010100 */
[----:B------:R-:W-:Y:S01]  /*51d0*/  @P1 FADD.FTZ R49, -R49, -RZ ;  /* 0x800000ff31311221 */ /* 0x000fe20000010100 */
[----:B------:R-:W-:Y:S01]  /*51e0*/  @P1 FADD.FTZ R41, -R41, -RZ ;  /* 0x800000ff29291221 */ /* 0x000fe20000010100 */
[----:B------:R-:W-:Y:S01]  /*51f0*/  @P1 FADD.FTZ R38, -R38, -RZ ;  /* 0x800000ff26261221 */ /* 0x000fe20000010100 */
[----:B------:R-:W-:Y:S01]  /*5200*/  ISETP.GE.AND P1, PT, R26, R27, PT ;  /* 0x0000001b1a00720c */ /* 0x000fe20003f26270 */
[----:B------:R-:W-:Y:S01]  /*5210*/  @!P0 FMUL.FTZ R0, R48, R53 ;  /* 0x0000003530008220 */ /* 0x000fe20000410000 */
[----:B------:R-:W-:Y:S01]  /*5220*/  @!P0 IMAD.U32 R52, R60, 0x10000, RZ ;  /* 0x000100003c348824 */ /* 0x000fe200078e00ff */
[----:B------:R-:W-:Y:S01]  /*5230*/  @!P0 LOP3.LUT R60, R61, 0xffff0000, RZ, 0xc0, !PT ;  /* 0xffff00003d3c8812 */ /* 0x000fe200078ec0ff */
[----:B------:R-:W-:Y:S01]  /*5240*/  @!P0 FMUL.FTZ R2, R47, R50 ;  /* 0x000000322f028220 */ /* 0x000fe20000410000 */
[----:B------:R-:W-:Y:S01]  /*5250*/  @!P0 FMUL.FTZ R3, R45, R42 ;  /* 0x0000002a2d038220 */ /* 0x000fe20000410000 */
[----:B------:R-:W-:Y:S02]  /*5260*/  @!P0 IMAD.U32 R58, R61, 0x10000, RZ ;  /* 0x000100003d3a8824 */ /* 0x000fe400078e00ff */
[----:B------:R-:W-:Y:S01]  /*5270*/  @!P0 FFMA.FTZ R0, R55, R52, R0 ;  /* 0x0000003437008223 */ /* 0x000fe20000010000 */
[----:B------:R-:W-:Y:S01]  /*5280*/  @!P0 LOP3.LUT R55, R78, 0xffff0000, RZ, 0xc0, !PT ;  /* 0xffff00004e378812 */ /* 0x000fe200078ec0ff */
[----:B------:R-:W-:Y:S01]  /*5290*/  @!P0 FMUL.FTZ R4, R46, R51 ;  /* 0x000000332e048220 */ /* 0x000fe20000410000 */
[----:B------:R-:W-:Y:S01]  /*52a0*/  @!P0 FFMA.FTZ R2, R57, R54, R2 ;  /* 0x0000003639028223 */ /* 0x000fe20000010002 */
[----:B------:R-:W-:Y:S01]  /*52b0*/  @!P0 SHF.L.U32 R57, R63, 0x10, RZ ;  /* 0x000000103f398819 */ /* 0x000fe200000006ff */
[----:B------:R-:W-:Y:S01]  /*52c0*/  @!P0 IMAD.U32 R54, R62, 0x10000, RZ ;  /* 0x000100003e368824 */ /* 0x000fe200078e00ff */
[----:B------:R-:W-:Y:S01]  /*52d0*/  @!P1 IADD3 R133, P2, PT, R34, 0x20, RZ ;  /* 0x0000002022859810 */ /* 0x000fe20007f5e0ff */
[----:B------:R-:W-:Y:S01]  /*52e0*/  @!P0 FMUL.FTZ R5, R44, R49 ;  /* 0x000000312c058220 */ /* 0x000fe20000410000 */
[----:B------:R-:W-:Y:S01]  /*52f0*/  @!P0 F2FP.BF16.F32.PACK_AB R131, R2, R0 ;  /* 0x000000000283823e */ /* 0x000fe200000010ff */
[----:B------:R-:W-:Y:S02]  /*5300*/  @!P0 IMAD.U32 R52, R78, 0x10000, RZ ;  /* 0x000100004e348824 */ /* 0x000fe400078e00ff */
[----:B------:R-:W-:Y:S01]  /*5310*/  @!P0 FFMA.FTZ R3, R56, R58, R3 ;  /* 0x0000003a38038223 */ /* 0x000fe20000010003 */
[----:B------:R-:W-:Y:S01]  /*5320*/  @!P0 LOP3.LUT R56, R62, 0xffff0000, RZ, 0xc0, !PT ;  /* 0xffff00003e388812 */ /* 0x000fe200078ec0ff */
[----:B------:R-:W-:Y:S01]  /*5330*/  @!P0 FFMA.FTZ R4, R59, R60, R4 ;  /* 0x0000003c3b048223 */ /* 0x000fe20000010004 */
[----:B------:R-:W-:Y:S01]  /*5340*/  @!P0 LOP3.LUT R58, R63, 0xffff0000, RZ, 0xc0, !PT ;  /* 0xffff00003f3a8812 */ /* 0x000fe200078ec0ff */
[----:B------:R-:W-:Y:S01]  /*5350*/  @!P0 FMUL.FTZ R6, R40, R43 ;  /* 0x0000002b28068220 */ /* 0x000fe20000410000 */
[C---:B------:R-:W-:Y:S01]  /*5360*/  @!P0 LOP3.LUT R59, R79.reuse, 0xffff0000, RZ, 0xc0, !PT ;  /* 0xffff00004f3b8812 */ /* 0x040fe200078ec0ff */
[----:B------:R-:W-:Y:S01]  /*5370*/  @!P0 FFMA.FTZ R5, R52, R54, R5 ;  /* 0x0000003634058223 */ /* 0x000fe20000010005 */
[----:B------:R-:W-:Y:S01]  /*5380*/  @!P0 F2FP.BF16.F32.PACK_AB R132, R4, R3 ;  /* 0x000000030484823e */ /* 0x000fe200000010ff */
[----:B------:R-:W-:Y:S01]  /*5390*/  @!P0 FMUL.FTZ R7, R36, R41 ;  /* 0x0000002924078220 */ /* 0x000fe20000410000 */
[----:B------:R-:W-:Y:S01]  /*53a0*/  @!P0 MOV R76, R131 ;  /* 0x00000083004c8202 */ /* 0x000fe20000000f00 */
[----:B------:R-:W-:Y:S02]  /*53b0*/  @!P0 IMAD.U32 R52, R79, 0x10000, RZ ;  /* 0x000100004f348824 */ /* 0x000fe400078e00ff */
[----:B------:R-:W-:Y:S01]  /*53c0*/  @!P0 FMUL.FTZ R8, R39, R38 ;  /* 0x0000002627088220 */ /* 0x000fe20000410000 */
[----:B------:R-:W-:Y:S01]  /*53d0*/  @!P0 FFMA.FTZ R6, R55, R56, R6 ;  /* 0x0000003837068223 */ /* 0x000fe20000010006 */
[----:B------:R-:W-:Y:S01]  /*53e0*/  @!P1 IMAD.X R134, RZ, RZ, R130, P2 ;  /* 0x000000ffff869224 */ /* 0x000fe200010e0682 */
[----:B------:R-:W-:Y:S01]  /*53f0*/  @!P1 ISETP.GT.AND P2, PT, R35, 0x20, PT ;  /* 0x000000202300980c */ /* 0x000fe20003f44270 */
[----:B------:R-:W-:Y:S01]  /*5400*/  @!P0 FFMA.FTZ R7, R52, R57, R7 ;  /* 0x0000003934078223 */ /* 0x000fe20000010007 */
[----:B------:R-:W-:Y:S01]  /*5410*/  @!P0 FFMA.FTZ R8, R59, R58, R8 ;  /* 0x0000003a3b088223 */ /* 0x000fe20000010008 */
[----:B------:R-:W-:Y:S01]  /*5420*/  @!P0 F2FP.BF16.F32.PACK_AB R135, R6, R5 ;  /* 0x000000050687823e */ /* 0x000fe200000010ff */
[----:B------:R-:W-:Y:S01]  /*5430*/  @!P0 IMAD.MOV.U32 R77, RZ, RZ, R132 ;  /* 0x000000ffff4d8224 */ /* 0x000fe200078e0084 */
[----:B------:R-:W-:Y:S02]  /*5440*/  @!P1 SEL R133, R133, 0x20, !P2 ;  /* 0x0000002085859807 */ /* 0x000fe40005000000 */
[----:B------:R-:W-:Y:S02]  /*5450*/  @!P1 SEL R136, R134, RZ, !P2 ;  /* 0x000000ff86889207 */ /* 0x000fe40005000000 */
[----:B------:R-:W-:Y:S01]  /*5460*/  @!P0 F2FP.BF16.F32.PACK_AB R134, R8, R7 ;  /* 0x000000070886823e */ /* 0x000fe200000010ff */
[----:B------:R-:W-:Y:S01]  /*5470*/  @!P1 IMAD.SHL.U32 R131, R133, 0x2, RZ ;  /* 0x0000000285839824 */ /* 0x000fe200078e00ff */
[----:B------:R-:W-:Y:S02]  /*5480*/  @!P0 MOV R78, R135 ;  /* 0x00000087004e8202 */ /* 0x000fe40000000f00 */
[----:B------:R-:W-:Y:S01]  /*5490*/  @!P1 SEL R39, R37, R34, P2 ;  /* 0x0000002225279207 */ /* 0x000fe20001000000 */
[----:B------:R-:W-:Y:S01]  /*54a0*/  @!P0 IMAD.MOV.U32 R79, RZ, RZ, R134 ;  /* 0x000000ffff4f8224 */ /* 0x000fe200078e0086 */
[----:B------:R-:W-:Y:S02]  /*54b0*/  @!P1 SHF.L.U64.HI R136, R133, 0x1, R136 ;  /* 0x0000000185889819 */ /* 0x000fe40000010288 */
[----:B------:R-:W-:Y:S01]  /*54c0*/  @!P1 IADD3 R132, P0, PT, R131, R92, RZ ;  /* 0x0000005c83849210 */ /* 0x000fe20007f1e0ff */
[----:B------:R-:W-:Y:S01]  /*54d0*/  @!P1 IMAD.WIDE R40, R39, 0x2, R30 ;  /* 0x0000000227289825 */ /* 0x000fe200078e021e */
[----:B------:R1:W-:Y:S03]  /*54e0*/  ST.E.128 desc[UR4][R96.64], R76 ;  /* 0x0000004c60007985 */ /* 0x0003e6000c101d04 */
[C---:B------:R-:W-:Y:S01]  /*54f0*/  @!P1 IMAD.X R133, R136.reuse, 0x1, R93, P0 ;  /* 0x0000000188859824 */ /* 0x040fe200000e065d */
[----:B------:R-:W-:Y:S04]  /*5500*/  @!P1 IADD3 R54, P0, PT, R131, R94, RZ ;  /* 0x0000005e83369210 */ /* 0x000fe80007f1e0ff */
[----:B------:R-:W-:Y:S01]  /*5510*/  @!P1 IADD3.X R55, PT, PT, R136, R95, RZ, P0, !PT ;  /* 0x0000005f88379210 */ /* 0x000fe200007fe4ff */
[----:B------:R-:W2:Y:S01]  /*5520*/  @!P1 LD.E.128 R40, desc[UR4][R40.64+0x40] ;  /* 0x0000400428289980 */ /* 0x000ea2000c101d00 */
[----:B------:R-:W-:Y:S07]  /*5530*/  ISETP.GT.AND P0, PT, R35, 0x20, !P1 ;  /* 0x000000202300780c */ /* 0x000fee0004f04270 */
[----:B------:R-:W3:Y:S08]  /*5540*/  @!P1 LD.E.128 R132, desc[UR4][R132.64] ;  /* 0x0000000484849980 */ /* 0x000ef0000c101d00 */
[----:B------:R-:W4:Y:S08]  /*5550*/  @!P1 LD.E.128 R60, desc[UR4][R54.64] ;  /* 0x00000004363c9980 */ /* 0x000f30000c101d00 */
[----:B------:R-:W5:Y:S01]  /*5560*/  LD.E.128 R72, desc[UR4][R30.64+0x40] ;  /* 0x000040041e487980 */ /* 0x000f62000c101d00 */
[C---:B--2---:R-:W-:Y:S01]  /*5570*/  @!P1 LOP3.LUT R47, R40.reuse, 0xffff0000, RZ, 0xc0, !PT ;  /* 0xffff0000282f9812 */ /* 0x044fe200078ec0ff */
[----:B------:R-:W-:Y:S01]  /*5580*/  @!P1 IMAD.U32 R48, R40, 0x10000, RZ ;  /* 0x0001000028309824 */ /* 0x000fe200078e00ff */
[C---:B------:R-:W-:Y:S01]  /*5590*/  @!P1 LOP3.LUT R46, R41.reuse, 0xffff0000, RZ, 0xc0, !PT ;  /* 0xffff0000292e9812 */ /* 0x040fe200078ec0ff */
[----:B------:R-:W-:Y:S01]  /*55a0*/  @!P1 IMAD.U32 R45, R41, 0x10000, RZ ;  /* 0x00010000292d9824 */ /* 0x000fe200078e00ff */
[C---:B------:R-:W-:Y:S01]  /*55b0*/  @!P1 SHF.L.U32 R44, R42.reuse, 0x10, RZ ;  /* 0x000000102a2c9819 */ /* 0x040fe200000006ff */
[C---:B------:R-:W-:Y:S01]  /*55c0*/  @!P1 IMAD.U32 R36, R43.reuse, 0x10000, RZ ;  /* 0x000100002b249824 */ /* 0x040fe200078e00ff */
[----:B------:R-:W-:Y:S02]  /*55d0*/  @!P1 LOP3.LUT R40, R42, 0xffff0000, RZ, 0xc0, !PT ;  /* 0xffff00002a289812 */ /* 0x000fe400078ec0ff */
[----:B------:R-:W-:Y:S01]  /*55e0*/  @!P1 LOP3.LUT R39, R43, 0xffff0000, RZ, 0xc0, !PT ;  /* 0xffff00002b279812 */ /* 0x000fe200078ec0ff */
[C---:B---3--:R-:W-:Y:S01]  /*55f0*/  @!P1 IMAD.U32 R53, R132.reuse, 0x10000, RZ ;  /* 0x0001000084359824 */ /* 0x048fe200078e00ff */
[----:B------:R-:W-:Y:S01]  /*5600*/  @!P1 LOP3.LUT R50, R132, 0xffff0000, RZ, 0xc0, !PT ;  /* 0xffff000084329812 */ /* 0x000fe200078ec0ff */
[----:B------:R-:W-:Y:S01]  /*5610*/  @!P1 IMAD.U32 R49, R134, 0x10000, RZ ;  /* 0x0001000086319824 */ /* 0x000fe200078e00ff */
[----:B------:R-:W-:Y:S01]  /*5620*/  @!P1 SHF.L.U32 R42, R133, 0x10, RZ ;  /* 0x00000010852a9819 */ /* 0x000fe200000006ff */
[----:B------:R-:W-:Y:S01]  /*5630*/  @P0 FADD.FTZ R53, -R53, -RZ ;  /* 0x800000ff35350221 */ /* 0x000fe20000010100 */
[----:B------:R-:W-:Y:S01]  /*5640*/  @!P1 LOP3.LUT R51, R133, 0xffff0000, RZ, 0xc0, !PT ;  /* 0xffff000085339812 */ /* 0x000fe200078ec0ff */
[----:B------:R-:W-:Y:S01]  /*5650*/  @P0 FADD.FTZ R50, -R50, -RZ ;  /* 0x800000ff32320221 */ /* 0x000fe20000010100 */
[----:B------:R-:W-:Y:S01]  /*5660*/  @!P1 LOP3.LUT R43, R134, 0xffff0000, RZ, 0xc0, !PT ;  /* 0xffff0000862b9812 */ /* 0x000fe200078ec0ff */
[----:B------:R-:W-:Y:S01]  /*5670*/  @P0 FADD.FTZ R42, -R42, -RZ ;  /* 0x800000ff2a2a0221 */ /* 0x000fe20000010100 */
[----:B------:R-:W-:Y:S01]  /*5680*/  @!P1 SHF.L.U32 R41, R135, 0x10, RZ ;  /* 0x0000001087299819 */ /* 0x000fe200000006ff */
[----:B------:R-:W-:Y:S01]  /*5690*/  @P0 FADD.FTZ R51, -R51, -RZ ;  /* 0x800000ff33330221 */ /* 0x000fe20000010100 */
[----:B------:R-:W-:Y:S01]  /*56a0*/  @!P1 LOP3.LUT R38, R135, 0xffff0000, RZ, 0xc0, !PT ;  /* 0xffff000087269812 */ /* 0x000fe200078ec0ff */
[----:B------:R-:W-:Y:S01]  /*56b0*/  @P0 FADD.FTZ R43, -R43, -RZ ;  /* 0x800000ff2b2b0221 */ /* 0x000fe20000010100 */
[----:B----4-:R-:W-:Y:S01]  /*56c0*/  @!P1 LOP3.LUT R56, R60, 0xffff0000, RZ, 0xc0, !PT ;  /* 0xffff00003c389812 */ /* 0x010fe200078ec0ff */
[----:B------:R-:W-:Y:S01]  /*56d0*/  @P0 FADD.FTZ R49, -R49, -RZ ;  /* 0x800000ff31310221 */ /* 0x000fe20000010100 */
[----:B-----5:R-:W-:Y:S01]  /*56e0*/  @!P1 LOP3.LUT R55, R72, 0xffff0000, RZ, 0xc0, !PT ;  /* 0xffff000048379812 */ /* 0x020fe200078ec0ff */
[----:B------:R-:W-:Y:S01]  /*56f0*/  @P0 FADD.FTZ R41, -R41, -RZ ;  /* 0x800000ff29290221 */ /* 0x000fe20000010100 */
[----:B------:R-:W-:Y:S01]  /*5700*/  @!P1 SHF.L.U32 R57, R61, 0x10, RZ ;  /* 0x000000103d399819 */ /* 0x000fe200000006ff */
[----:B------:R-:W-:Y:S01]  /*5710*/  @P0 FADD.FTZ R38, -R38, -RZ ;  /* 0x800000ff26260221 */ /* 0x000fe20000010100 */
[----:B------:R-:W-:Y:S01]  /*5720*/  ISETP.GE.AND P0, PT, R25, R27, PT ;  /* 0x0000001b1900720c */ /* 0x000fe20003f06270 */
[----:B------:R-:W-:Y:S01]  /*5730*/  @!P1 FMUL.FTZ R9, R48, R53 ;  /* 0x0000003530099220 */ /* 0x000fe20000410000 */
[----:B------:R-:W-:Y:S01]  /*5740*/  @!P1 SHF.L.U32 R58, R73, 0x10, RZ ;  /* 0x00000010493a9819 */ /* 0x000fe200000006ff */
[----:B------:R-:W-:Y:S01]  /*5750*/  @!P1 IMAD.U32 R54, R60, 0x10000, RZ ;  /* 0x000100003c369824 */ /* 0x000fe200078e00ff */
[----:B------:R-:W-:Y:S01]  /*5760*/  @!P1 LOP3.LUT R60, R61, 0xffff0000, RZ, 0xc0, !PT ;  /* 0xffff00003d3c9812 */ /* 0x000fe200078ec0ff */
[----:B------:R-:W-:Y:S01]  /*5770*/  @!P1 IMAD.U32 R52, R72, 0x10000, RZ ;  /* 0x0001000048349824 */ /* 0x000fe200078e00ff */
[----:B------:R-:W-:Y:S01]  /*5780*/  @!P1 LOP3.LUT R59, R73, 0xffff0000, RZ, 0xc0, !PT ;  /* 0xffff0000493b9812 */ /* 0x000fe200078ec0ff */
[----:B------:R-:W-:Y:S01]  /*5790*/  @!P1 FMUL.FTZ R10, R47, R50 ;  /* 0x000000322f0a9220 */ /* 0x000fe20000410000 */
[----:B------:R-:W-:Y:S01]  /*57a0*/  @!P1 FMUL.FTZ R11, R45, R42 ;  /* 0x0000002a2d0b9220 */ /* 0x000fe20000410000 */
[----:B------:R-:W-:Y:S01]  /*57b0*/  @!P1 FFMA.FTZ R9, R52, R54, R9 ;  /* 0x0000003634099223 */ /* 0x000fe20000010009 */
[----:B------:R-:W-:Y:S01]  /*57c0*/  @!P1 SHF.L.U32 R54, R62, 0x10, RZ ;  /* 0x000000103e369819 */ /* 0x000fe200000006ff */
[----:B------:R-:W-:Y:S01]  /*57d0*/  @!P1 FMUL.FTZ R12, R46, R51 ;  /* 0x000000332e0c9220 */ /* 0x000fe20000410000 */
[----:B------:R-:W-:Y:S01]  /*57e0*/  @!P1 FMUL.FTZ R13, R44, R49 ;  /* 0x000000312c0d9220 */ /* 0x000fe20000410000 */
[----:B------:R-:W-:Y:S01]  /*57f0*/  @!P0 IADD3 R134, P2, PT, R34, 0x40, RZ ;  /* 0x0000004022868810 */ /* 0x000fe20007f5e0ff */
[----:B------:R-:W-:Y:S02]  /*5800*/  @!P1 IMAD.U32 R52, R74, 0x10000, RZ ;  /* 0x000100004a349824 */ /* 0x000fe400078e00ff */
[----:B------:R-:W-:Y:S01]  /*5810*/  @!P1 FFMA.FTZ R10, R55, R56, R10 ;  /* 0x00000038370a9223 */ /* 0x000fe2000001000a */
[----:B------:R-:W-:Y:S01]  /*5820*/  @!P1 LOP3.LUT R56, R62, 0xffff0000, RZ, 0xc0, !PT ;  /* 0xffff00003e389812 */ /* 0x000fe200078ec0ff */
[----:B------:R-:W-:Y:S01]  /*5830*/  @!P1 FFMA.FTZ R11, R58, R57, R11 ;  /* 0x000000393a0b9223 */ /* 0x000fe2000001000b */
[----:B------:R-:W-:Y:S01]  /*5840*/  @!P1 LOP3.LUT R55, R74, 0xffff0000, RZ, 0xc0, !PT ;  /* 0xffff00004a379812 */ /* 0x000fe200078ec0ff */
[----:B------:R-:W-:Y:S01]  /*5850*/  @!P1 FFMA.FTZ R12, R59, R60, R12 ;  /* 0x0000003c3b0c9223 */ /* 0x000fe2000001000c */
[----:B------:R-:W-:Y:S01]  /*5860*/  @!P1 LOP3.LUT R58, R63, 0xffff0000, RZ, 0xc0, !PT ;  /* 0xffff00003f3a9812 */ /* 0x000fe200078ec0ff */
[----:B------:R-:W-:Y:S01]  /*5870*/  @!P1 FFMA.FTZ R13, R52, R54, R13 ;  /* 0x00000036340d9223 */ /* 0x000fe2000001000d */
[C---:B------:R-:W-:Y:S01]  /*5880*/  @!P1 SHF.L.U32 R52, R75.reuse, 0x10, RZ ;  /* 0x000000104b349819 */ /* 0x040fe200000006ff */
[----:B------:R-:W-:Y:S01]  /*5890*/  @!P1 FMUL.FTZ R14, R40, R43 ;  /* 0x0000002b280e9220 */ /* 0x000fe20000410000 */
[----:B------:R-:W-:Y:S01]  /*58a0*/  @!P1 LOP3.LUT R59, R75, 0xffff0000, RZ, 0xc0, !PT ;  /* 0xffff00004b3b9812 */ /* 0x000fe200078ec0ff */
[----:B------:R-:W-:Y:S01]  /*58b0*/  @!P1 IMAD.U32 R57, R63, 0x10000, RZ ;  /* 0x000100003f399824 */ /* 0x000fe200078e00ff */
[----:B------:R-:W-:Y:S01]  /*58c0*/  @!P1 F2FP.BF16.F32.PACK_AB R131, R10, R9 ;  /* 0x000000090a83923e */ /* 0x000fe200000010ff */
[----:B------:R-:W-:Y:S01]  /*58d0*/  @!P1 FMUL.FTZ R15, R36, R41 ;  /* 0x00000029240f9220 */ /* 0x000fe20000410000 */
[----:B------:R-:W-:Y:S01]  /*58e0*/  @!P1 F2FP.BF16.F32.PACK_AB R132, R12, R11 ;  /* 0x0000000b0c84923e */ /* 0x000fe200000010ff */
[----:B------:R-:W-:Y:S01]  /*58f0*/  @!P1 FMUL.FTZ R16, R39, R38 ;  /* 0x0000002627109220 */ /* 0x000fe20000410000 */
[----:B------:R-:W-:Y:S01]  /*5900*/  @!P0 IMAD.X R133, RZ, RZ, R130, P2 ;  /* 0x000000ffff858224 */ /* 0x000fe200010e0682 */
[----:B------:R-:W-:Y:S01]  /*5910*/  @!P0 ISETP.GT.AND P2, PT, R35, 0x40, PT ;  /* 0x000000402300880c */ /* 0x000fe20003f44270 */
[----:B------:R-:W-:Y:S01]  /*5920*/  @!P1 FFMA.FTZ R14, R55, R56, R14 ;  /* 0x00000038370e9223 */ /* 0x000fe2000001000e */
[----:B------:R-:W-:Y:S01]  /*5930*/  @!P1 MOV R73, R132 ;  /* 0x0000008400499202 */ /* 0x000fe20000000f00 */
[----:B------:R-:W-:Y:S01]  /*5940*/  @!P1 FFMA.FTZ R15, R52, R57, R15 ;  /* 0x00000039340f9223 */ /* 0x000fe2000001000f */
[----:B------:R-:W-:Y:S01]  /*5950*/  @!P0 SEL R134, R134, 0x40, !P2 ;  /* 0x0000004086868807 */ /* 0x000fe20005000000 */
[----:B------:R-:W-:Y:S01]  /*5960*/  @!P1 FFMA.FTZ R16, R59, R58, R16 ;  /* 0x0000003a3b109223 */ /* 0x000fe20000010010 */
[----:B------:R-:W-:Y:S01]  /*5970*/  @!P0 SEL R135, R133, RZ, !P2 ;  /* 0x000000ff85878207 */ /* 0x000fe20005000000 */
[----:B------:R-:W-:Y:S01]  /*5980*/  @!P1 IMAD.MOV.U32 R72, RZ, RZ, R131 ;  /* 0x000000ffff489224 */ /* 0x000fe200078e0083 */
[----:B------:R-:W-:Y:S02]  /*5990*/  @!P1 F2FP.BF16.F32.PACK_AB R133, R14, R13 ;  /* 0x0000000d0e85923e */ /* 0x000fe400000010ff */
[----:B------:R-:W-:Y:S02]  /*59a0*/  @!P1 F2FP.BF16.F32.PACK_AB R138, R16, R15 ;  /* 0x0000000f108a923e */ /* 0x000fe400000010ff */
[C---:B------:R-:W-:Y:S01]  /*59b0*/  @!P0 SHF.L.U32 R137, R134.reuse, 0x1, RZ ;  /* 0x0000000186898819 */ /* 0x040fe200000006ff */
[----:B------:R-:W-:Y:S01]  /*59c0*/  @!P1 IMAD.MOV.U32 R74, RZ, RZ, R133 ;  /* 0x000000ffff4a9224 */ /* 0x000fe200078e0085 */
[----:B------:R-:W-:Y:S02]  /*59d0*/  @!P1 MOV R75, R138 ;  /* 0x0000008a004b9202 */ /* 0x000fe40000000f00 */
[----:B------:R-:W-:Y:S02]  /*59e0*/  @!P0 SEL R39, R37, R34, P2 ;  /* 0x0000002225278207 */ /* 0x000fe40001000000 */
[----:B------:R-:W-:Y:S01]  /*59f0*/  @!P0 SHF.L.U64.HI R136, R134, 0x1, R135 ;  /* 0x0000000186888819 */ /* 0x000fe20000010287 */
[----:B------:R2:W-:Y:S01]  /*5a00*/  ST.E.128 desc[UR4][R96.64+0x40], R72 ;  /* 0x0000404860007985 */ /* 0x0005e2000c101d04 */
[----:B------:R-:W-:Y:S01]  /*5a10*/  @!P0 IADD3 R132, P1, PT, R137, R92, RZ ;  /* 0x0000005c89848210 */ /* 0x000fe20007f3e0ff */
[----:B------:R-:W-:Y:S04]  /*5a20*/  @!P0 IMAD.WIDE R40, R39, 0x2, R30 ;  /* 0x0000000227288825 */ /* 0x000fe800078e021e */
[C---:B------:R-:W-:Y:S01]  /*5a30*/  @!P0 IMAD.X R133, R136.reuse, 0x1, R93, P1 ;  /* 0x0000000188858824 */ /* 0x040fe200008e065d */
[----:B------:R-:W-:Y:S01]  /*5a40*/  @!P0 IADD3 R54, P1, PT, R137, R94, RZ ;  /* 0x0000005e89368210 */ /* 0x000fe20007f3e0ff */
[----:B------:R-:W3:Y:S03]  /*5a50*/  @!P0 LD.E.128 R40, desc[UR4][R40.64+0x80] ;  /* 0x0000800428288980 */ /* 0x000ee6000c101d00 */
[----:B------:R-:W-:Y:S02]  /*5a60*/  @!P0 IADD3.X R55, PT, PT, R136, R95, RZ, P1, !PT ;  /* 0x0000005f88378210 */ /* 0x000fe40000ffe4ff */
[----:B------:R-:W-:Y:S03]  /*5a70*/  ISETP.GT.AND P1, PT, R35, 0x40, !P0 ;  /* 0x000000402300780c */ /* 0x000fe60004724270 */
[----:B------:R-:W4:Y:S08]  /*5a80*/  @!P0 LD.E.128 R132, desc[UR4][R132.64] ;  /* 0x0000000484848980 */ /* 0x000f30000c101d00 */
[----:B------:R-:W5:Y:S08]  /*5a90*/  @!P0 LD.E.128 R60, desc[UR4][R54.64] ;  /* 0x00000004363c8980 */ /* 0x000f70000c101d00 */
[----:B-1----:R-:W2:Y:S01]  /*5aa0*/  LD.E.128 R76, desc[UR4][R30.64+0x80] ;  /* 0x000080041e4c7980 */ /* 0x002ea2000c101d00 */
[----:B---3--:R-:W-:Y:S01]  /*5ab0*/  @!P0 LOP3.LUT R47, R40, 0xffff0000, RZ, 0xc0, !PT ;  /* 0xffff0000282f8812 */ /* 0x008fe200078ec0ff */
[----:B------:R-:W-:Y:S01]  /*5ac0*/  @!P0 IMAD.U32 R44, R42, 0x10000, RZ ;  /* 0x000100002a2c8824 */ /* 0x000fe200078e00ff */
[----:B------:R-:W-:Y:S01]  /*5ad0*/  @!P0 SHF.L.U32 R45, R41, 0x10, RZ ;  /* 0x00000010292d8819 */ /* 0x000fe200000006ff */
[----:B------:R-:W-:Y:S01]  /*5ae0*/  @!P0 IMAD.U32 R48, R40, 0x10000, RZ ;  /* 0x0001000028308824 */ /* 0x000fe200078e00ff */
[----:B------:R-:W-:Y:S02]  /*5af0*/  @!P0 LOP3.LUT R40, R42, 0xffff0000, RZ, 0xc0, !PT ;  /* 0xffff00002a288812 */ /* 0x000fe400078ec0ff */
[----:B------:R-:W-:Y:S02]  /*5b00*/  @!P0 SHF.L.U32 R36, R43, 0x10, RZ ;  /* 0x000000102b248819 */ /* 0x000fe400000006ff */
        /* <DEDUP_REMOVED lines=8> */
[----:B------:R-:W-:Y:S01]  /*5b90*/  @!P0 LOP3.LUT R46, R41, 0xffff0000, RZ, 0xc0, !PT ;  /* 0xffff0000292e8812 */ /* 0x000fe200078ec0ff */
[----:B------:R-:W-:Y:S01]  /*5ba0*/  @P1 FADD.FTZ R42, -R42, -RZ ;  /* 0x800000ff2a2a1221 */ /* 0x000fe20000010100 */
[----:B------:R-:W-:Y:S01]  /*5bb0*/  @!P0 LOP3.LUT R43, R134, 0xffff0000, RZ, 0xc0, !PT ;  /* 0xffff0000862b8812 */ /* 0x000fe200078ec0ff */
[C---:B-----5:R-:W-:Y:S01]  /*5bc0*/  @!P0 IMAD.U32 R54, R60.reuse, 0x10000, RZ ;  /* 0x000100003c368824 */ /* 0x060fe200078e00ff */
[----:B------:R-:W-:Y:S01]  /*5bd0*/  @!P0 LOP3.LUT R56, R60, 0xffff0000, RZ, 0xc0, !PT ;  /* 0xffff00003c388812 */ /* 0x000fe200078ec0ff */
[----:B------:R-:W-:Y:S01]  /*5be0*/  @!P0 FMUL.FTZ R17, R48, R53 ;  /* 0x0000003530118220 */ /* 0x000fe20000410000 */
[----:B------:R-:W-:Y:S01]  /*5bf0*/  @!P0 SHF.L.U32 R41, R135, 0x10, RZ ;  /* 0x0000001087298819 */ /* 0x000fe200000006ff */
[----:B------:R-:W-:Y:S01]  /*5c00*/  @!P0 FMUL.FTZ R18, R47, R50 ;  /* 0x000000322f128220 */ /* 0x000fe20000410000 */
[C---:B--2---:R-:W-:Y:S01]  /*5c10*/  @!P0 LOP3.LUT R55, R76.reuse, 0xffff0000, RZ, 0xc0, !PT ;  /* 0xffff00004c378812 */ /* 0x044fe200078ec0ff */
[----:B------:R-:W-:Y:S01]  /*5c20*/  @!P0 IMAD.U32 R52, R76, 0x10000, RZ ;  /* 0x000100004c348824 */ /* 0x000fe200078e00ff */
[----:B------:R-:W-:Y:S01]  /*5c30*/  @!P0 LOP3.LUT R38, R135, 0xffff0000, RZ, 0xc0, !PT ;  /* 0xffff000087268812 */ /* 0x000fe200078ec0ff */
[----:B------:R-:W-:Y:S01]  /*5c40*/  @!P0 FMUL.FTZ R19, R45, R42 ;  /* 0x0000002a2d138220 */ /* 0x000fe20000410000 */
[----:B------:R-:W-:Y:S01]  /*5c50*/  @!P0 SHF.L.U32 R57, R61, 0x10, RZ ;  /* 0x000000103d398819 */ /* 0x000fe200000006ff */
[----:B------:R-:W-:Y:S01]  /*5c60*/  @!P0 FFMA.FTZ R17, R52, R54, R17 ;  /* 0x0000003634118223 */ /* 0x000fe20000010011 */
[----:B------:R-:W-:Y:S01]  /*5c70*/  @!P0 SHF.L.U32 R58, R77, 0x10, RZ ;  /* 0x000000104d3a8819 */ /* 0x000fe200000006ff */
[----:B------:R-:W-:Y:S01]  /*5c80*/  @P1 FADD.FTZ R51, -R51, -RZ ;  /* 0x800000ff33331221 */ /* 0x000fe20000010100 */
[----:B------:R-:W-:Y:S01]  /*5c90*/  @!P0 LOP3.LUT R59, R61, 0xffff0000, RZ, 0xc0, !PT ;  /* 0xffff00003d3b8812 */ /* 0x000fe200078ec0ff */
[----:B------:R-:W-:Y:S01]  /*5ca0*/  @P1 FADD.FTZ R49, -R49, -RZ ;  /* 0x800000ff31311221 */ /* 0x000fe20000010100 */
[----:B------:R-:W-:Y:S01]  /*5cb0*/  @!P0 LOP3.LUT R61, R62, 0xffff0000, RZ, 0xc0, !PT ;  /* 0xffff00003e3d8812 */ /* 0x000fe200078ec0ff */
[----:B------:R-:W-:Y:S01]  /*5cc0*/  @!P0 FFMA.FTZ R18, R55, R56, R18 ;  /* 0x0000003837128223 */ /* 0x000fe20000010012 */
[----:B------:R-:W-:Y:S01]  /*5cd0*/  @!P0 LOP3.LUT R55, R77, 0xffff0000, RZ, 0xc0, !PT ;  /* 0xffff00004d378812 */ /* 0x000fe200078ec0ff */
[----:B------:R-:W-:Y:S01]  /*5ce0*/  @P1 FADD.FTZ R43, -R43, -RZ ;  /* 0x800000ff2b2b1221 */ /* 0x000fe20000010100 */
[----:B------:R-:W-:Y:S01]  /*5cf0*/  @!P0 LOP3.LUT R64, R63, 0xffff0000, RZ, 0xc0, !PT ;  /* 0xffff00003f408812 */ /* 0x000fe200078ec0ff */
[----:B------:R-:W-:Y:S01]  /*5d00*/  @P1 FADD.FTZ R41, -R41, -RZ ;  /* 0x800000ff29291221 */ /* 0x000fe20000010100 */
[----:B------:R-:W-:Y:S01]  /*5d10*/  @!P0 SHF.L.U32 R54, R79, 0x10, RZ ;  /* 0x000000104f368819 */ /* 0x000fe200000006ff */
[----:B------:R-:W-:Y:S01]  /*5d20*/  @!P0 FFMA.FTZ R19, R58, R57, R19 ;  /* 0x000000393a138223 */ /* 0x000fe20000010013 */
[----:B------:R-:W-:Y:S01]  /*5d30*/  @!P0 LOP3.LUT R57, R78, 0xffff0000, RZ, 0xc0, !PT ;  /* 0xffff00004e398812 */ /* 0x000fe200078ec0ff */
[----:B------:R-:W-:Y:S01]  /*5d40*/  @!P0 FMUL.FTZ R20, R46, R51 ;  /* 0x000000332e148220 */ /* 0x000fe20000410000 */
[----:B------:R-:W-:Y:S01]  /*5d50*/  @!P0 F2FP.BF16.F32.PACK_AB R131, R18, R17 ;  /* 0x000000111283823e */ /* 0x000fe200000010ff */
[----:B------:R-:W-:Y:S01]  /*5d60*/  @P1 FADD.FTZ R38, -R38, -RZ ;  /* 0x800000ff26261221 */ /* 0x000fe20000010100 */
[----:B------:R-:W-:Y:S02]  /*5d70*/  @!P0 IMAD.U32 R52, R78, 0x10000, RZ ;  /* 0x000100004e348824 */ /* 0x000fe400078e00ff */
[----:B------:R-:W-:Y:S01]  /*5d80*/  @!P0 FMUL.FTZ R21, R44, R49 ;  /* 0x000000312c158220 */ /* 0x000fe20000410000 */
[----:B------:R-:W-:Y:S01]  /*5d90*/  @!P0 IMAD.U32 R60, R62, 0x10000, RZ ;  /* 0x000100003e3c8824 */ /* 0x000fe200078e00ff */
[----:B------:R-:W-:Y:S01]  /*5da0*/  @!P0 SHF.L.U32 R62, R63, 0x10, RZ ;  /* 0x000000103f3e8819 */ /* 0x000fe200000006ff */
        /* <DEDUP_REMOVED lines=17> */
.L_x_3127:
[----:B------:R-:W-:Y:S05]  /*5ec0*/  BSYNC.RECONVERGENT B0 ;  /* 0x0000000000007941 */ /* 0x000fea0003800200 */
.L_x_3126:
[----:B------:R-:W-:Y:S04]  /*5ed0*/  BSSY.RECONVERGENT B0, `(.L_x_3128) ;  /* 0x0000102000007945 */ /* 0x000fe80003800200 */
[----:B------:R-:W-:Y:S05]  /*5ee0*/  @!P6 BRA `(.L_x_3129) ;  /* 0x000000100000e947 */ /* 0x000fea0003800000 */
[----:B------:R-:W-:Y:S02]  /*5ef0*/  ISETP.GE.AND P0, PT, R28, R27, PT ;  /* 0x0000001b1c00720c */ /* 0x000fe40003f06270 */
[C---:B------:R-:W-:Y:S04]  /*5f00*/  LEA R14, P2, R103.reuse, R30, 0x1 ;  /* 0x0000001e670e7211 */ /* 0x040fe800078408ff */
[----:B------:R-:W-:Y:S05]  /*5f10*/  LEA.HI.X R15, R103, R31, R101, 0x1, P2 ;  /* 0x0000001f670f7211 */ /* 0x000fea00010f0c65 */
[----:B------:R-:W2:Y:S02]  /*5f20*/  LD.E.128 R48, desc[UR4][R14.64] ;  /* 0x000000040e307980 */ /* 0x000ea4000c101d00 */
[----:B------:R-:W-:Y:S04]  /*5f30*/  @!P0 ISETP.GT.AND P1, PT, R35, RZ, PT ;  /* 0x000000ff2300820c */ /* 0x000fe80003f24270 */
[----:B------:R-:W-:Y:S02]  /*5f40*/  @!P0 SEL R0, R34, RZ, !P1 ;  /* 0x000000ff22008207 */ /* 0x000fe40004800000 */
[----:B------:R-:W-:Y:S02]  /*5f50*/  @!P0 SEL R3, R130, RZ, !P1 ;  /* 0x000000ff82038207 */ /* 0x000fe40004800000 */
[----:B------:R-:W-:Y:S02]  /*5f60*/  @!P0 IADD3 R5, P2, PT, R115, R0, RZ ;  /* 0x0000000073058210 */ /* 0x000fe40007f5e0ff */
[----:B------:R-:W-:Y:S03]  /*5f70*/  @!P0 SEL R9, R37, R34, P1 ;  /* 0x0000002225098207 */ /* 0x000fe60000800000 */
[----:B------:R-:W-:Y:S01]  /*5f80*/  @!P0 IMAD.X R0, R104, 0x1, R3, P2 ;  /* 0x0000000168008824 */ /* 0x000fe200010e0603 */
[----:B------:R-:W-:Y:S01]  /*5f90*/  ISETP.GT.AND P2, PT, R35, RZ, !P0 ;  /* 0x000000ff2300720c */ /* 0x000fe20004744270 */
[----:B------:R-:W-:Y:S02]  /*5fa0*/  @!P0 IMAD.SHL.U32 R3, R5, 0x2, RZ ;  /* 0x0000000205038824 */ /* 0x000fe400078e00ff */
[----:B------:R-:W-:Y:S01]  /*5fb0*/  @!P0 IMAD.WIDE R18, R9, 0x2, R14 ;  /* 0x0000000209128825 */ /* 0x000fe200078e020e */
[----:B------:R-:W-:Y:S02]  /*5fc0*/  @!P0 SHF.L.U64.HI R0, R5, 0x1, R0 ;  /* 0x0000000105008819 */ /* 0x000fe40000010200 */
[C---:B------:R-:W-:Y:S03]  /*5fd0*/  @!P0 IADD3 R6, P1, PT, R3.reuse, R92, RZ ;  /* 0x0000005c03068210 */ /* 0x040fe60007f3e0ff */
[----:B------:R-:W3:Y:S01]  /*5fe0*/  @!P0 LD.E.128 R16, desc[UR4][R18.64] ;  /* 0x0000000412108980 */ /* 0x000ee2000c101d00 */
[C---:B------:R-:W-:Y:S02]  /*5ff0*/  @!P0 IADD3.X R7, PT, PT, R0.reuse, R93, RZ, P1, !PT ;  /* 0x0000005d00078210 */ /* 0x040fe40000ffe4ff */
[----:B------:R-:W-:Y:S05]  /*6000*/  @!P0 IADD3 R40, P1, PT, R3, R94, RZ ;  /* 0x0000005e03288210 */ /* 0x000fea0007f3e0ff */
[----:B------:R-:W4:Y:S01]  /*6010*/  @!P0 LD.E.128 R4, desc[UR4][R6.64] ;  /* 0x0000000406048980 */ /* 0x000f22000c101d00 */
[----:B------:R-:W-:Y:S01]  /*6020*/  @!P0 IMAD.X R41, R0, 0x1, R95, P1 ;  /* 0x0000000100298824 */ /* 0x000fe200008e065f */
[----:B------:R-:W-:Y:S06]  /*6030*/  ISETP.GE.AND P1, PT, R26, R27, PT ;  /* 0x0000001b1a00720c */ /* 0x000fec0003f26270 */
[----:B------:R2:W5:Y:S02]  /*6040*/  @!P0 LD.E.128 R44, desc[UR4][R40.64] ;  /* 0x00000004282c8980 */ /* 0x000564000c101d00 */
[C---:B--2---:R-:W-:Y:S01]  /*6050*/  @!P0 SHF.L.U32 R41, R48.reuse, 0x10, RZ ;  /* 0x0000001030298819 */ /* 0x044fe200000006ff */
[----:B------:R-:W-:Y:S01]  /*6060*/  @!P0 IMAD.U32 R40, R49, 0x10000, RZ ;  /* 0x0001000031288824 */ /* 0x000fe200078e00ff */
[----:B------:R-:W-:Y:S02]  /*6070*/  @!P0 LOP3.LUT R43, R48, 0xffff0000, RZ, 0xc0, !PT ;  /* 0xffff0000302b8812 */ /* 0x000fe400078ec0ff */
[C---:B---3--:R-:W-:Y:S01]  /*6080*/  @!P0 LOP3.LUT R11, R19.reuse, 0xffff0000, RZ, 0xc0, !PT ;  /* 0xffff0000130b8812 */ /* 0x048fe200078ec0ff */
[----:B------:R-:W-:Y:S01]  /*6090*/  @!P0 IMAD.U32 R9, R19, 0x10000, RZ ;  /* 0x0001000013098824 */ /* 0x000fe200078e00ff */
[C---:B------:R-:W-:Y:S01]  /*60a0*/  @!P0 LOP3.LUT R21, R16.reuse, 0xffff0000, RZ, 0xc0, !PT ;  /* 0xffff000010158812 */ /* 0x040fe200078ec0ff */
[----:B------:R-:W-:Y:S01]  /*60b0*/  @!P0 IMAD.U32 R22, R16, 0x10000, RZ ;  /* 0x0001000010168824 */ /* 0x000fe200078e00ff */
[C---:B------:R-:W-:Y:S01]  /*60c0*/  @!P0 SHF.L.U32 R16, R17.reuse, 0x10, RZ ;  /* 0x0000001011108819 */ /* 0x040fe200000006ff */
[----:B------:R-:W-:Y:S01]  /*60d0*/  @!P0 IMAD.U32 R13, R18, 0x10000, RZ ;  /* 0x00010000120d8824 */ /* 0x000fe200078e00ff */
[----:B------:R-:W-:Y:S02]  /*60e0*/  @!P0 LOP3.LUT R20, R17, 0xffff0000, RZ, 0xc0, !PT ;  /* 0xffff000011148812 */ /* 0x000fe400078ec0ff */
[C---:B----4-:R-:W-:Y:S01]  /*60f0*/  @!P0 SHF.L.U32 R39, R4.reuse, 0x10, RZ ;  /* 0x0000001004278819 */ /* 0x050fe200000006ff */
[C---:B------:R-:W-:Y:S01]  /*6100*/  @!P0 IMAD.U32 R23, R5.reuse, 0x10000, RZ ;  /* 0x0001000005178824 */ /* 0x040fe200078e00ff */
[----:B------:R-:W-:Y:S02]  /*6110*/  @!P0 LOP3.LUT R24, R4, 0xffff0000, RZ, 0xc0, !PT ;  /* 0xffff000004188812 */ /* 0x000fe400078ec0ff */
[----:B------:R-:W-:Y:S01]  /*6120*/  @!P0 LOP3.LUT R19, R5, 0xffff0000, RZ, 0xc0, !PT ;  /* 0xffff000005138812 */ /* 0x000fe200078ec0ff */
[----:B------:R-:W-:Y:S01]  /*6130*/  @P2 FADD.FTZ R39, -R39, -RZ ;  /* 0x800000ff27272221 */ /* 0x000fe20000010100 */
[----:B------:R-:W-:Y:S01]  /*6140*/  @!P0 LOP3.LUT R10, R18, 0xffff0000, RZ, 0xc0, !PT ;  /* 0xffff0000120a8812 */ /* 0x000fe200078ec0ff */
[----:B------:R-:W-:Y:S01]  /*6150*/  @P2 FADD.FTZ R24, -R24, -RZ ;  /* 0x800000ff18182221 */ /* 0x000fe20000010100 */
[----:B-----5:R-:W-:Y:S01]  /*6160*/  @!P0 LOP3.LUT R38, R44, 0xffff0000, RZ, 0xc0, !PT ;  /* 0xffff00002c268812 */ /* 0x020fe200078ec0ff */
[----:B------:R-:W-:Y:S01]  /*6170*/  @P2 FADD.FTZ R23, -R23, -RZ ;  /* 0x800000ff17172221 */ /* 0x000fe20000010100 */
[----:B------:R-:W-:Y:S01]  /*6180*/  @!P0 LOP3.LUT R17, R6, 0xffff0000, RZ, 0xc0, !PT ;  /* 0xffff000006118812 */ /* 0x000fe200078ec0ff */
[----:B------:R-:W-:Y:S01]  /*6190*/  @P2 FADD.FTZ R19, -R19, -RZ ;  /* 0x800000ff13132221 */ /* 0x000fe20000010100 */
[C---:B------:R-:W-:Y:S01]  /*61a0*/  @!P0 SHF.L.U32 R12, R7.reuse, 0x10, RZ ;  /* 0x00000010070c8819 */ /* 0x040fe200000006ff */
[----:B------:R-:W-:Y:S01]  /*61b0*/  @!P0 FMUL.FTZ R0, R22, R39 ;  /* 0x0000002716008220 */ /* 0x000fe20000410000 */
[----:B------:R-:W-:Y:S01]  /*61c0*/  @!P0 LOP3.LUT R8, R7, 0xffff0000, RZ, 0xc0, !PT ;  /* 0xffff000007088812 */ /* 0x000fe200078ec0ff */
[----:B------:R-:W-:Y:S01]  /*61d0*/  @!P0 IMAD.U32 R36, R44, 0x10000, RZ ;  /* 0x000100002c248824 */ /* 0x000fe200078e00ff */
[----:B------:R-:W-:Y:S01]  /*61e0*/  @!P0 LOP3.LUT R44, R45, 0xffff0000, RZ, 0xc0, !PT ;  /* 0xffff00002d2c8812 */ /* 0x000fe200078ec0ff */
[----:B------:R-:W-:Y:S01]  /*61f0*/  @!P0 FMUL.FTZ R2, R21, R24 ;  /* 0x0000001815028220 */ /* 0x000fe20000410000 */
[----:B------:R-:W-:Y:S01]  /*6200*/  @!P0 IMAD.U32 R42, R45, 0x10000, RZ ;  /* 0x000100002d2a8824 */ /* 0x000fe200078e00ff */
[----:B------:R-:W-:Y:S01]  /*6210*/  @!P0 LOP3.LUT R45, R49, 0xffff0000, RZ, 0xc0, !PT ;  /* 0xffff0000312d8812 */ /* 0x000fe200078ec0ff */
[----:B------:R-:W-:Y:S01]  /*6220*/  @!P0 FMUL.FTZ R3, R16, R23 ;  /* 0x0000001710038220 */ /* 0x000fe20000410000 */
[----:B------:R-:W-:Y:S01]  /*6230*/  @!P0 FMUL.FTZ R4, R20, R19 ;  /* 0x0000001314048220 */ /* 0x000fe20000410000 */
[----:B------:R-:W-:Y:S01]  /*6240*/  @!P0 FFMA.FTZ R0, R41, R36, R0 ;  /* 0x0000002429008223 */ /* 0x000fe20000010000 */
[----:B------:R-:W-:Y:S02]  /*6250*/  @!P0 IMAD.U32 R18, R6, 0x10000, RZ ;  /* 0x0001000006128824 */ /* 0x000fe400078e00ff */
[----:B------:R-:W-:Y:S01]  /*6260*/  @!P0 FFMA.FTZ R2, R43, R38, R2 ;  /* 0x000000262b028223 */ /* 0x000fe20000010002 */
[----:B------:R-:W-:Y:S01]  /*6270*/  @!P0 SHF.L.U32 R38, R46, 0x10, RZ ;  /* 0x000000102e268819 */ /* 0x000fe200000006ff */
[----:B------:R-:W-:Y:S01]  /*6280*/  @!P0 FFMA.FTZ R3, R40, R42, R3 ;  /* 0x0000002a28038223 */ /* 0x000fe20000010003 */
[----:B------:R-:W-:Y:S01]  /*6290*/  @!P0 LOP3.LUT R40, R46, 0xffff0000, RZ, 0xc0, !PT ;  /* 0xffff00002e288812 */ /* 0x000fe200078ec0ff */
[----:B------:R-:W-:Y:S01]  /*62a0*/  @!P0 FFMA.FTZ R4, R45, R44, R4 ;  /* 0x0000002c2d048223 */ /* 0x000fe20000010004 */
[----:B------:R-:W-:Y:S01]  /*62b0*/  @!P0 F2FP.BF16.F32.PACK_AB R2, R2, R0 ;  /* 0x000000000202823e */ /* 0x000fe200000010ff */
[----:B------:R-:W-:Y:S01]  /*62c0*/  @P2 FADD.FTZ R18, -R18, -RZ ;  /* 0x800000ff12122221 */ /* 0x000fe20000010100 */
[----:B------:R-:W-:Y:S01]  /*62d0*/  @!P0 LOP3.LUT R42, R47, 0xffff0000, RZ, 0xc0, !PT ;  /* 0xffff00002f2a8812 */ /* 0x000fe200078ec0ff */
[----:B------:R-:W-:Y:S01]  /*62e0*/  @P2 FADD.FTZ R17, -R17, -RZ ;  /* 0x800000ff11112221 */ /* 0x000fe20000010100 */
[----:B------:R-:W-:Y:S01]  /*62f0*/  @!P0 F2FP.BF16.F32.PACK_AB R55, R4, R3 ;  /* 0x000000030437823e */ /* 0x000fe200000010ff */
[----:B------:R-:W-:Y:S01]  /*6300*/  @P2 FADD.FTZ R12, -R12, -RZ ;  /* 0x800000ff0c0c2221 */ /* 0x000fe20000010100 */
[----:B------:R-:W-:Y:S01]  /*6310*/  @!P0 LOP3.LUT R3, R50, 0xffff0000, RZ, 0xc0, !PT ;  /* 0xffff000032038812 */ /* 0x000fe200078ec0ff */
[----:B------:R-:W-:Y:S01]  /*6320*/  @P2 FADD.FTZ R8, -R8, -RZ ;  /* 0x800000ff08082221 */ /* 0x000fe20000010100 */
[----:B------:R-:W-:Y:S01]  /*6330*/  @!P1 ISETP.GT.AND P2, PT, R35, 0x20, PT ;  /* 0x000000202300980c */ /* 0x000fe20003f44270 */
[----:B------:R-:W-:Y:S01]  /*6340*/  @!P0 FMUL.FTZ R5, R13, R18 ;  /* 0x000000120d058220 */ /* 0x000fe20000410000 */
[----:B------:R-:W-:Y:S01]  /*6350*/  @!P0 LOP3.LUT R43, R51, 0xffff0000, RZ, 0xc0, !PT ;  /* 0xffff0000332b8812 */ /* 0x000fe200078ec0ff */
[----:B------:R-:W-:Y:S01]  /*6360*/  @!P0 IMAD.U32 R36, R50, 0x10000, RZ ;  /* 0x0001000032248824 */ /* 0x000fe200078e00ff */
[----:B------:R-:W-:Y:S01]  /*6370*/  @!P1 SEL R4, R34, RZ, !P2 ;  /* 0x000000ff22049207 */ /* 0x000fe20005000000 */
[----:B------:R-:W-:Y:S01]  /*6380*/  @!P0 FMUL.FTZ R6, R10, R17 ;  /* 0x000000110a068220 */ /* 0x000fe20000410000 */
[----:B------:R-:W-:Y:S01]  /*6390*/  @!P1 SEL R53, R130, RZ, !P2 ;  /* 0x000000ff82359207 */ /* 0x000fe20005000000 */
[----:B------:R-:W-:Y:S01]  /*63a0*/  @!P0 FMUL.FTZ R7, R9, R12 ;  /* 0x0000000c09078220 */ /* 0x000fe20000410000 */
[----:B------:R-:W-:Y:S01]  /*63b0*/  @!P1 IADD3 R4, P6, PT, R115, R4, RZ ;  /* 0x0000000473049210 */ /* 0x000fe20007fde0ff */
[----:B------:R-:W-:Y:S02]  /*63c0*/  @!P0 IMAD.U32 R41, R47, 0x10000, RZ ;  /* 0x000100002f298824 */ /* 0x000fe400078e00ff */
[----:B------:R-:W-:Y:S01]  /*63d0*/  @!P0 FMUL.FTZ R8, R11, R8 ;  /* 0x000000080b088220 */ /* 0x000fe20000410000 */
[----:B------:R-:W-:Y:S01]  /*63e0*/  @!P0 IMAD.U32 R0, R51, 0x10000, RZ ;  /* 0x0001000033008824 */ /* 0x000fe200078e00ff */
[----:B------:R-:W-:Y:S01]  /*63f0*/  @!P1 IADD3.X R53, PT, PT, R104, R53, RZ, P6, !PT ;  /* 0x0000003568359210 */ /* 0x000fe200037fe4ff */
[----:B------:R-:W-:Y:S01]  /*6400*/  @!P0 FFMA.FTZ R5, R36, R38, R5 ;  /* 0x0000002624058223 */ /* 0x000fe20000010005 */
[----:B------:R-:W-:Y:S01]  /*6410*/  LEA R72, P6, R81, R96, 0x1 ;  /* 0x0000006051487211 */ /* 0x000fe200078c08ff */
[----:B------:R-:W-:Y:S01]  /*6420*/  @!P0 FFMA.FTZ R6, R3, R40, R6 ;  /* 0x0000002803068223 */ /* 0x000fe20000010006 */
[----:B------:R-:W-:Y:S01]  /*6430*/  @!P1 SEL R3, R37, R34, P2 ;  /* 0x0000002225039207 */ /* 0x000fe20001000000 */
[----:B------:R-:W-:Y:S01]  /*6440*/  @!P0 FFMA.FTZ R7, R0, R41, R7 ;  /* 0x0000002900078223 */ /* 0x000fe20000010007 */
[----:B------:R-:W-:Y:S01]  /*6450*/  LEA.HI.X R73, R81, R97, R82, 0x1, P6 ;  /* 0x0000006151497211 */ /* 0x000fe200030f0c52 */
[----:B------:R-:W-:Y:S01]  /*6460*/  @!P0 FFMA.FTZ R8, R43, R42, R8 ;  /* 0x0000002a2b088223 */ /* 0x000fe20000010008 */
[----:B------:R-:W-:Y:S01]  /*6470*/  @!P0 F2FP.BF16.F32.PACK_AB R6, R6, R5 ;  /* 0x000000050606823e */ /* 0x000fe200000010ff */
[----:B------:R-:W-:Y:S01]  /*6480*/  @!P0 IMAD.MOV.U32 R48, RZ, RZ, R2 ;  /* 0x000000ffff308224 */ /* 0x000fe200078e0002 */
[----:B------:R-:W-:Y:S01]  /*6490*/  @!P1 SHF.L.U32 R43, R4, 0x1, RZ ;  /* 0x00000001042b9819 */ /* 0x000fe200000006ff */
[----:B------:R-:W-:Y:S01]  /*64a0*/  @!P0 IMAD.MOV.U32 R49, RZ, RZ, R55 ;  /* 0x000000ffff318224 */ /* 0x000fe200078e0037 */
[----:B------:R-:W-:Y:S01]  /*64b0*/  @!P0 F2FP.BF16.F32.PACK_AB R7, R8, R7 ;  /* 0x000000070807823e */ /* 0x000fe200000010ff */
[----:B------:R-:W-:Y:S01]  /*64c0*/  @!P0 IMAD.MOV.U32 R50, RZ, RZ, R6 ;  /* 0x000000ffff328224 */ /* 0x000fe200078e0006 */
[----:B------:R-:W-:Y:S01]  /*64d0*/  @!P1 SHF.L.U64.HI R0, R4, 0x1, R53 ;  /* 0x0000000104009819 */ /* 0x000fe20000010235 */
[----:B------:R-:W-:Y:S04]  /*64e0*/  @!P1 IMAD.WIDE R4, R3, 0x2, R14 ;  /* 0x0000000203049825 */ /* 0x000fe800078e020e */
[----:B------:R-:W-:Y:S01]  /*64f0*/  @!P0 IMAD.MOV.U32 R51, RZ, RZ, R7 ;  /* 0x000000ffff338224 */ /* 0x000fe200078e0007 */
[C---:B------:R-:W-:Y:S04]  /*6500*/  @!P1 IADD3 R60, P0, PT, R43.reuse, R92, RZ ;  /* 0x0000005c2b3c9210 */ /* 0x040fe80007f1e0ff */
[C---:B------:R-:W-:Y:S01]  /*6510*/  @!P1 IADD3.X R61, PT, PT, R0.reuse, R93, RZ, P0, !PT ;  /* 0x0000005d003d9210 */ /* 0x040fe200007fe4ff */
[----:B------:R2:W-:Y:S01]  /*6520*/  ST.E.128 desc[UR4][R72.64], R48 ;  /* 0x0000003048007985 */ /* 0x0005e2000c101d04 */
[----:B------:R-:W-:Y:S05]  /*6530*/  @!P1 IADD3 R40, P0, PT, R43, R94, RZ ;  /* 0x0000005e2b289210 */ /* 0x000fea0007f1e0ff */
[----:B------:R-:W-:Y:S01]  /*6540*/  @!P1 IMAD.X R41, R0, 0x1, R95, P0 ;  /* 0x0000000100299824 */ /* 0x000fe200000e065f */
[----:B------:R-:W-:Y:S01]  /*6550*/  ISETP.GT.AND P0, PT, R35, 0x20, !P1 ;  /* 0x000000202300780c */ /* 0x000fe20004f04270 */
[----:B------:R-:W3:Y:S08]  /*6560*/  @!P1 LD.E.128 R4, desc[UR4][R4.64+0x40] ;  /* 0x0000400404049980 */ /* 0x000ef0000c101d00 */
[----:B------:R-:W4:Y:S08]  /*6570*/  @!P1 LD.E.128 R60, desc[UR4][R60.64+0x40] ;  /* 0x000040043c3c9980 */ /* 0x000f30000c101d00 */
[----:B------:R-:W5:Y:S08]  /*6580*/  @!P1 LD.E.128 R56, desc[UR4][R40.64+0x40] ;  /* 0x0000400428389980 */ /* 0x000f70000c101d00 */
[----:B------:R-:W2:Y:S01]  /*6590*/  LD.E.128 R52, desc[UR4][R14.64+0x40] ;  /* 0x000040040e347980 */ /* 0x000ea2000c101d00 */
[C---:B---3--:R-:W-:Y:S01]  /*65a0*/  @!P1 LOP3.LUT R10, R7.reuse, 0xffff0000, RZ, 0xc0, !PT ;  /* 0xffff0000070a9812 */ /* 0x048fe200078ec0ff */
[----:B------:R-:W-:Y:S01]  /*65b0*/  @!P1 IMAD.U32 R8, R7, 0x10000, RZ ;  /* 0x0001000007089824 */ /* 0x000fe200078e00ff */
[C---:B------:R-:W-:Y:S01]  /*65c0*/  @!P1 LOP3.LUT R2, R4.reuse, 0xffff0000, RZ, 0xc0, !PT ;  /* 0xffff000004029812 */ /* 0x040fe200078ec0ff */
[----:B------:R-:W-:Y:S01]  /*65d0*/  @!P1 IMAD.U32 R0, R4, 0x10000, RZ ;  /* 0x0001000004009824 */ /* 0x000fe200078e00ff */
[C---:B------:R-:W-:Y:S02]  /*65e0*/  @!P1 SHF.L.U32 R3, R5.reuse, 0x10, RZ ;  /* 0x0000001005039819 */ /* 0x040fe400000006ff */
[----:B------:R-:W-:Y:S01]  /*65f0*/  @!P1 LOP3.LUT R4, R5, 0xffff0000, RZ, 0xc0, !PT ;  /* 0xffff000005049812 */ /* 0x000fe200078ec0ff */
[----:B------:R-:W-:Y:S01]  /*6600*/  @!P1 IMAD.U32 R5, R6, 0x10000, RZ ;  /* 0x0001000006059824 */ /* 0x000fe200078e00ff */
[----:B----4-:R-:W-:Y:S01]  /*6610*/  @!P1 SHF.L.U32 R19, R60, 0x10, RZ ;  /* 0x000000103c139819 */ /* 0x010fe200000006ff */
[----:B------:R-:W-:Y:S01]  /*6620*/  @!P1 IMAD.U32 R12, R62, 0x10000, RZ ;  /* 0x000100003e0c9824 */ /* 0x000fe200078e00ff */
[----:B------:R-:W-:Y:S01]  /*6630*/  @!P1 LOP3.LUT R17, R60, 0xffff0000, RZ, 0xc0, !PT ;  /* 0xffff00003c119812 */ /* 0x000fe200078ec0ff */
[C---:B------:R-:W-:Y:S01]  /*6640*/  @!P1 IMAD.U32 R16, R61.reuse, 0x10000, RZ ;  /* 0x000100003d109824 */ /* 0x040fe200078e00ff */
[----:B------:R-:W-:Y:S01]  /*6650*/  @!P1 LOP3.LUT R13, R61, 0xffff0000, RZ, 0xc0, !PT ;  /* 0xffff00003d0d9812 */ /* 0x000fe200078ec0ff */
[----:B------:R-:W-:Y:S01]  /*6660*/  @P0 FADD.FTZ R19, -R19, -RZ ;  /* 0x800000ff13130221 */ /* 0x000fe20000010100 */
[----:B------:R-:W-:Y:S01]  /*6670*/  @!P1 LOP3.LUT R11, R62, 0xffff0000, RZ, 0xc0, !PT ;  /* 0xffff00003e0b9812 */ /* 0x000fe200078ec0ff */
[----:B------:R-:W-:Y:S01]  /*6680*/  @P0 FADD.FTZ R17, -R17, -RZ ;  /* 0x800000ff11110221 */ /* 0x000fe20000010100 */
[C---:B------:R-:W-:Y:S01]  /*6690*/  @!P1 SHF.L.U32 R7, R63.reuse, 0x10, RZ ;  /* 0x000000103f079819 */ /* 0x040fe200000006ff */
[----:B-----5:R-:W-:Y:S01]  /*66a0*/  @!P1 IMAD.U32 R36, R56, 0x10000, RZ ;  /* 0x0001000038249824 */ /* 0x020fe200078e00ff */
[----:B------:R-:W-:Y:S01]  /*66b0*/  @!P1 LOP3.LUT R9, R63, 0xffff0000, RZ, 0xc0, !PT ;  /* 0xffff00003f099812 */ /* 0x000fe200078ec0ff */
[----:B------:R-:W-:Y:S01]  /*66c0*/  @P0 FADD.FTZ R16, -R16, -RZ ;  /* 0x800000ff10100221 */ /* 0x000fe20000010100 */
[----:B------:R-:W-:Y:S01]  /*66d0*/  @!P1 LOP3.LUT R38, R56, 0xffff0000, RZ, 0xc0, !PT ;  /* 0xffff000038269812 */ /* 0x000fe200078ec0ff */
[----:B------:R-:W-:Y:S01]  /*66e0*/  @P0 FADD.FTZ R13, -R13, -RZ ;  /* 0x800000ff0d0d0221 */ /* 0x000fe20000010100 */
[----:B------:R-:W-:Y:S01]  /*66f0*/  @!P1 LOP3.LUT R44, R57, 0xffff0000, RZ, 0xc0, !PT ;  /* 0xffff0000392c9812 */ /* 0x000fe200078ec0ff */
[----:B------:R-:W-:Y:S01]  /*6700*/  @P0 FADD.FTZ R12, -R12, -RZ ;  /* 0x800000ff0c0c0221 */ /* 0x000fe20000010100 */
[----:B--2---:R-:W-:Y:S01]  /*6710*/  @!P1 LOP3.LUT R43, R52, 0xffff0000, RZ, 0xc0, !PT ;  /* 0xffff0000342b9812 */ /* 0x004fe200078ec0ff */
[----:B------:R-:W-:Y:S01]  /*6720*/  @P0 FADD.FTZ R11, -R11, -RZ ;  /* 0x800000ff0b0b0221 */ /* 0x000fe20000010100 */
[----:B------:R-:W-:Y:S01]  /*6730*/  @!P1 SHF.L.U32 R40, R53, 0x10, RZ ;  /* 0x0000001035289819 */ /* 0x000fe200000006ff */
[----:B------:R-:W-:Y:S01]  /*6740*/  @P0 FADD.FTZ R7, -R7, -RZ ;  /* 0x800000ff07070221 */ /* 0x000fe20000010100 */
[----:B------:R-:W-:Y:S01]  /*6750*/  @!P1 LOP3.LUT R45, R53, 0xffff0000, RZ, 0xc0, !PT ;  /* 0xffff0000352d9812 */ /* 0x000fe200078ec0ff */
[----:B------:R-:W-:Y:S01]  /*6760*/  @P0 FADD.FTZ R9, -R9, -RZ ;  /* 0x800000ff09090221 */ /* 0x000fe20000010100 */
[----:B------:R-:W-:Y:S01]  /*6770*/  ISETP.GE.AND P0, PT, R25, R27, PT ;  /* 0x0000001b1900720c */ /* 0x000fe20003f06270 */
[----:B------:R-:W-:Y:S01]  /*6780*/  @!P1 FMUL.FTZ R0, R0, R19 ;  /* 0x0000001300009220 */ /* 0x000fe20000410000 */
[----:B------:R-:W-:Y:S01]  /*6790*/  @!P1 SHF.L.U32 R46, R58, 0x10, RZ ;  /* 0x000000103a2e9819 */ /* 0x000fe200000006ff */
[----:B------:R-:W-:Y:S01]  /*67a0*/  @!P1 IMAD.U32 R41, R52, 0x10000, RZ ;  /* 0x0001000034299824 */ /* 0x000fe200078e00ff */
[----:B------:R-:W-:Y:S01]  /*67b0*/  @!P1 LOP3.LUT R6, R6, 0xffff0000, RZ, 0xc0, !PT ;  /* 0xffff000006069812 */ /* 0x000fe200078ec0ff */
[----:B------:R-:W-:Y:S01]  /*67c0*/  @!P1 FMUL.FTZ R2, R2, R17 ;  /* 0x0000001102029220 */ /* 0x000fe20000410000 */
[----:B------:R-:W-:Y:S01]  /*67d0*/  @!P1 LOP3.LUT R47, R58, 0xffff0000, RZ, 0xc0, !PT ;  /* 0xffff00003a2f9812 */ /* 0x000fe200078ec0ff */
[C---:B------:R-:W-:Y:S01]  /*67e0*/  @!P1 IMAD.U32 R48, R59.reuse, 0x10000, RZ ;  /* 0x000100003b309824 */ /* 0x040fe200078e00ff */
[----:B------:R-:W-:Y:S01]  /*67f0*/  @!P1 LOP3.LUT R49, R59, 0xffff0000, RZ, 0xc0, !PT ;  /* 0xffff00003b319812 */ /* 0x000fe200078ec0ff */
[----:B------:R-:W-:Y:S01]  /*6800*/  @!P1 FFMA.FTZ R0, R41, R36, R0 ;  /* 0x0000002429009223 */ /* 0x000fe20000010000 */
[----:B------:R-:W-:Y:S01]  /*6810*/  @!P1 LOP3.LUT R41, R54, 0xffff0000, RZ, 0xc0, !PT ;  /* 0xffff000036299812 */ /* 0x000fe200078ec0ff */
[----:B------:R-:W-:Y:S01]  /*6820*/  @!P1 FFMA.FTZ R2, R43, R38, R2 ;  /* 0x000000262b029223 */ /* 0x000fe20000010002 */
[----:B------:R-:W-:Y:S01]  /*6830*/  @!P1 FMUL.FTZ R3, R3, R16 ;  /* 0x0000001003039220 */ /* 0x000fe20000410000 */
[----:B------:R-:W-:Y:S01]  /*6840*/  @!P0 ISETP.GT.AND P2, PT, R35, 0x40, PT ;  /* 0x000000402300880c */ /* 0x000fe20003f44270 */
[----:B------:R-:W-:Y:S02]  /*6850*/  @!P1 IMAD.U32 R42, R57, 0x10000, RZ ;  /* 0x00010000392a9824 */ /* 0x000fe400078e00ff */
[----:B------:R-:W-:Y:S01]  /*6860*/  @!P1 FMUL.FTZ R4, R4, R13 ;  /* 0x0000000d04049220 */ /* 0x000fe20000410000 */
[----:B------:R-:W-:Y:S01]  /*6870*/  @!P1 F2FP.BF16.F32.PACK_AB R0, R2, R0 ;  /* 0x000000000200923e */ /* 0x000fe200000010ff */
[----:B------:R-:W-:Y:S01]  /*6880*/  @!P1 FMUL.FTZ R5, R5, R12 ;  /* 0x0000000c05059220 */ /* 0x000fe20000410000 */
[----:B------:R-:W-:Y:S01]  /*6890*/  @!P0 SEL R38, R34, RZ, !P2 ;  /* 0x000000ff22268207 */ /* 0x000fe20005000000 */
[----:B------:R-:W-:Y:S01]  /*68a0*/  @!P1 IMAD.U32 R36, R54, 0x10000, RZ ;  /* 0x0001000036249824 */ /* 0x000fe200078e00ff */
[----:B------:R-:W-:Y:S01]  /*68b0*/  @!P0 SEL R43, R130, RZ, !P2 ;  /* 0x000000ff822b8207 */ /* 0x000fe20005000000 */
[----:B------:R-:W-:Y:S01]  /*68c0*/  @!P1 FFMA.FTZ R3, R40, R42, R3 ;  /* 0x0000002a28039223 */ /* 0x000fe20000010003 */
[----:B------:R-:W-:Y:S01]  /*68d0*/  @!P0 IADD3 R57, P6, PT, R115, R38, RZ ;  /* 0x0000002673398210 */ /* 0x000fe20007fde0ff */
[----:B------:R-:W-:Y:S01]  /*68e0*/  @!P1 FFMA.FTZ R4, R45, R44, R4 ;  /* 0x0000002c2d049223 */ /* 0x000fe20000010004 */
[----:B------:R-:W-:Y:S01]  /*68f0*/  @!P1 MOV R52, R0 ;  /* 0x0000000000349202 */ /* 0x000fe20000000f00 */
[----:B------:R-:W-:Y:S01]  /*6900*/  @!P1 FFMA.FTZ R5, R36, R46, R5 ;  /* 0x0000002e24059223 */ /* 0x000fe20000010005 */
[----:B------:R-:W-:Y:S01]  /*6910*/  @!P0 IADD3.X R36, PT, PT, R104, R43, RZ, P6, !PT ;  /* 0x0000002b68248210 */ /* 0x000fe200037fe4ff */
[----:B------:R-:W-:Y:S01]  /*6920*/  @!P1 FMUL.FTZ R6, R6, R11 ;  /* 0x0000000b06069220 */ /* 0x000fe20000410000 */
[C---:B------:R-:W-:Y:S01]  /*6930*/  @!P1 LOP3.LUT R43, R55.reuse, 0xffff0000, RZ, 0xc0, !PT ;  /* 0xffff0000372b9812 */ /* 0x040fe200078ec0ff */
[----:B------:R-:W-:Y:S01]  /*6940*/  @!P1 FMUL.FTZ R7, R8, R7 ;  /* 0x0000000708079220 */ /* 0x000fe20000410000 */
[----:B------:R-:W-:Y:S01]  /*6950*/  @!P1 F2FP.BF16.F32.PACK_AB R3, R4, R3 ;  /* 0x000000030403923e */ /* 0x000fe200000010ff */
[----:B------:R-:W-:Y:S01]  /*6960*/  @!P1 IMAD.U32 R38, R55, 0x10000, RZ ;  /* 0x0001000037269824 */ /* 0x000fe200078e00ff */
[----:B------:R-:W-:Y:S01]  /*6970*/  @!P0 SHF.L.U64.HI R36, R57, 0x1, R36 ;  /* 0x0000000139248819 */ /* 0x000fe20000010224 */
[----:B------:R-:W-:Y:S01]  /*6980*/  @!P1 FMUL.FTZ R8, R10, R9 ;  /* 0x000000090a089220 */ /* 0x000fe20000410000 */
[----:B------:R-:W-:Y:S01]  /*6990*/  @!P1 FFMA.FTZ R6, R41, R47, R6 ;  /* 0x0000002f29069223 */ /* 0x000fe20000010006 */
[----:B------:R-:W-:Y:S01]  /*69a0*/  @!P1 FFMA.FTZ R7, R38, R48, R7 ;  /* 0x0000003026079223 */ /* 0x000fe20000010007 */
[----:B------:R-:W-:Y:S02]  /*69b0*/  @!P0 IMAD.SHL.U32 R57, R57, 0x2, RZ ;  /* 0x0000000239398824 */ /* 0x000fe400078e00ff */
[----:B------:R-:W-:Y:S01]  /*69c0*/  @!P1 FFMA.FTZ R8, R43, R49, R8 ;  /* 0x000000312b089223 */ /* 0x000fe20000010008 */
[----:B------:R-:W-:Y:S01]  /*69d0*/  @!P1 IMAD.MOV.U32 R53, RZ, RZ, R3 ;  /* 0x000000ffff359224 */ /* 0x000fe200078e0003 */
[----:B------:R-:W-:Y:S02]  /*69e0*/  @!P1 F2FP.BF16.F32.PACK_AB R6, R6, R5 ;  /* 0x000000050606923e */ /* 0x000fe400000010ff */
[----:B------:R-:W-:Y:S02]  /*69f0*/  @!P0 IADD3 R60, P6, PT, R57, R92, RZ ;  /* 0x0000005c393c8210 */ /* 0x000fe40007fde0ff */
[----:B------:R-:W-:Y:S02]  /*6a00*/  @!P1 F2FP.BF16.F32.PACK_AB R7, R8, R7 ;  /* 0x000000070807923e */ /* 0x000fe400000010ff */
[----:B------:R-:W-:Y:S01]  /*6a10*/  @!P1 MOV R54, R6 ;  /* 0x0000000600369202 */ /* 0x000fe20000000f00 */
[C---:B------:R-:W-:Y:S01]  /*6a20*/  @!P0 IMAD.X R61, R36.reuse, 0x1, R93, P6 ;  /* 0x00000001243d8824 */ /* 0x040fe200030e065d */
[----:B------:R-:W-:Y:S01]  /*6a30*/  @!P0 SEL R3, R37, R34, P2 ;  /* 0x0000002225038207 */ /* 0x000fe20001000000 */
[----:B------:R-:W-:Y:S01]  /*6a40*/  @!P1 IMAD.MOV.U32 R55, RZ, RZ, R7 ;  /* 0x000000ffff379224 */ /* 0x000fe200078e0007 */
[----:B------:R-:W-:Y:S03]  /*6a50*/  @!P0 IADD3 R40, P1, PT, R57, R94, RZ ;  /* 0x0000005e39288210 */ /* 0x000fe60007f3e0ff */
[----:B------:R-:W-:Y:S01]  /*6a60*/  @!P0 IMAD.WIDE R4, R3, 0x2, R14 ;  /* 0x0000000203048825 */ /* 0x000fe200078e020e */
[----:B------:R-:W-:Y:S01]  /*6a70*/  @!P0 IADD3.X R41, PT, PT, R36, R95, RZ, P1, !PT ;  /* 0x0000005f24298210 */ /* 0x000fe20000ffe4ff */
[----:B------:R2:W-:Y:S01]  /*6a80*/  ST.E.128 desc[UR4][R72.64+0x40], R52 ;  /* 0x0000403448007985 */ /* 0x0005e2000c101d04 */
[----:B------:R-:W-:Y:S07]  /*6a90*/  ISETP.GT.AND P1, PT, R35, 0x40, !P0 ;  /* 0x000000402300780c */ /* 0x000fee0004724270 */
[----:B------:R-:W3:Y:S08]  /*6aa0*/  @!P0 LD.E.128 R60, desc[UR4][R60.64+0x80] ;  /* 0x000080043c3c8980 */ /* 0x000ef0000c101d00 */
[----:B------:R-:W4:Y:S08]  /*6ab0*/  @!P0 LD.E.128 R4, desc[UR4][R4.64+0x80] ;  /* 0x0000800404048980 */ /* 0x000f30000c101d00 */
[----:B------:R-:W5:Y:S08]  /*6ac0*/  @!P0 LD.E.128 R48, desc[UR4][R40.64+0x80] ;  /* 0x0000800428308980 */ /* 0x000f70000c101d00 */
[----:B------:R-:W2:Y:S01]  /*6ad0*/  LD.E.128 R56, desc[UR4][R14.64+0x80] ;  /* 0x000080040e387980 */ /* 0x000ea2000c101d00 */
[C---:B---3--:R-:W-:Y:S01]  /*6ae0*/  @!P0 LOP3.LUT R2, R60.reuse, 0xffff0000, RZ, 0xc0, !PT ;  /* 0xffff00003c028812 */ /* 0x048fe200078ec0ff */
[----:B------:R-:W-:Y:S01]  /*6af0*/  @!P0 IMAD.U32 R0, R60, 0x10000, RZ ;  /* 0x000100003c008824 */ /* 0x000fe200078e00ff */
[C---:B------:R-:W-:Y:S01]  /*6b00*/  @!P0 SHF.L.U32 R3, R61.reuse, 0x10, RZ ;  /* 0x000000103d038819 */ /* 0x040fe200000006ff */
[----:B------:R-:W-:Y:S01]  /*6b10*/  @!P0 IMAD.U32 R11, R62, 0x10000, RZ ;  /* 0x000100003e0b8824 */ /* 0x000fe200078e00ff */
[----:B------:R-:W-:Y:S01]  /*6b20*/  @!P0 LOP3.LUT R13, R61, 0xffff0000, RZ, 0xc0, !PT ;  /* 0xffff00003d0d8812 */ /* 0x000fe200078ec0ff */
[----:B------:R-:W-:Y:S01]  /*6b30*/  @P1 FADD.FTZ R0, -R0, -RZ ;  /* 0x800000ff00001221 */ /* 0x000fe20000010100 */
[----:B------:R-:W-:Y:S01]  /*6b40*/  @!P0 LOP3.LUT R10, R62, 0xffff0000, RZ, 0xc0, !PT ;  /* 0xffff00003e0a8812 */ /* 0x000fe200078ec0ff */
[----:B------:R-:W-:Y:S01]  /*6b50*/  @P1 FADD.FTZ R2, -R2, -RZ ;  /* 0x800000ff02021221 */ /* 0x000fe20000010100 */
[C---:B----4-:R-:W-:Y:S01]  /*6b60*/  @!P0 LOP3.LUT R19, R4.reuse, 0xffff0000, RZ, 0xc0, !PT ;  /* 0xffff000004138812 */ /* 0x050fe200078ec0ff */
[----:B------:R-:W-:Y:S01]  /*6b70*/  @!P0 IMAD.U32 R21, R4, 0x10000, RZ ;  /* 0x0001000004158824 */ /* 0x000fe200078e00ff */
[----:B------:R-:W-:Y:S01]  /*6b80*/  @!P0 SHF.L.U32 R9, R63, 0x10, RZ ;  /* 0x000000103f098819 */ /* 0x000fe200000006ff */
[----:B------:R-:W-:Y:S01]  /*6b90*/  @P1 FADD.FTZ R3, -R3, -RZ ;  /* 0x800000ff03031221 */ /* 0x000fe20000010100 */
[----:B------:R-:W-:Y:S01]  /*6ba0*/  @!P0 SHF.L.U32 R4, R5, 0x10, RZ ;  /* 0x0000001005048819 */ /* 0x000fe200000006ff */
[----:B------:R-:W-:Y:S01]  /*6bb0*/  @!P0 FMUL.FTZ R0, R21, R0 ;  /* 0x0000000015008220 */ /* 0x000fe20000410000 */
[----:B------:R-:W-:Y:S01]  /*6bc0*/  @!P0 LOP3.LUT R8, R63, 0xffff0000, RZ, 0xc0, !PT ;  /* 0xffff00003f088812 */ /* 0x000fe200078ec0ff */
[----:B------:R-:W-:Y:S01]  /*6bd0*/  @!P0 FMUL.FTZ R2, R19, R2 ;  /* 0x0000000213028220 */ /* 0x000fe20000410000 */
[----:B------:R-:W-:Y:S01]  /*6be0*/  @!P0 LOP3.LUT R16, R5, 0xffff0000, RZ, 0xc0, !PT ;  /* 0xffff000005108812 */ /* 0x000fe200078ec0ff */
[C---:B-----5:R-:W-:Y:S01]  /*6bf0*/  @!P0 IMAD.U32 R36, R48.reuse, 0x10000, RZ ;  /* 0x0001000030248824 */ /* 0x060fe200078e00ff */
[----:B------:R-:W-:Y:S01]  /*6c00*/  @!P0 LOP3.LUT R38, R48, 0xffff0000, RZ, 0xc0, !PT ;  /* 0xffff000030268812 */ /* 0x000fe200078ec0ff */
[----:B------:R-:W-:Y:S01]  /*6c10*/  @!P0 FMUL.FTZ R3, R4, R3 ;  /* 0x0000000304038220 */ /* 0x000fe20000410000 */
[----:B------:R-:W-:Y:S01]  /*6c20*/  @!P0 LOP3.LUT R17, R6, 0xffff0000, RZ, 0xc0, !PT ;  /* 0xffff000006118812 */ /* 0x000fe200078ec0ff */
[----:B------:R-:W-:Y:S01]  /*6c30*/  @!P0 IMAD.U32 R45, R50, 0x10000, RZ ;  /* 0x00010000322d8824 */ /* 0x000fe200078e00ff */
[----:B------:R-:W-:Y:S01]  /*6c40*/  @!P0 SHF.L.U32 R12, R7, 0x10, RZ ;  /* 0x00000010070c8819 */ /* 0x000fe200000006ff */
[----:B------:R-:W-:Y:S01]  /*6c50*/  @P1 FADD.FTZ R13, -R13, -RZ ;  /* 0x800000ff0d0d1221 */ /* 0x000fe20000010100 */
[C---:B--2---:R-:W-:Y:S01]  /*6c60*/  @!P0 LOP3.LUT R43, R56.reuse, 0xffff0000, RZ, 0xc0, !PT ;  /* 0xffff0000382b8812 */ /* 0x044fe200078ec0ff */
[----:B------:R-:W-:Y:S01]  /*6c70*/  @!P0 IMAD.U32 R41, R56, 0x10000, RZ ;  /* 0x0001000038298824 */ /* 0x000fe200078e00ff */
[----:B------:R-:W-:Y:S01]  /*6c80*/  @!P0 SHF.L.U32 R42, R49, 0x10, RZ ;  /* 0x00000010312a8819 */ /* 0x000fe200000006ff */
[----:B------:R-:W-:Y:S01]  /*6c90*/  @!P0 IMAD.U32 R14, R6, 0x10000, RZ ;  /* 0x00010000060e8824 */ /* 0x000fe200078e00ff */
[----:B------:R-:W-:Y:S01]  /*6ca0*/  @!P0 SHF.L.U32 R40, R57, 0x10, RZ ;  /* 0x0000001039288819 */ /* 0x000fe200000006ff */
[----:B------:R-:W-:Y:S01]  /*6cb0*/  @P1 FADD.FTZ R11, -R11, -RZ ;  /* 0x800000ff0b0b1221 */ /* 0x000fe20000010100 */
[----:B------:R-:W-:Y:S01]  /*6cc0*/  @!P0 LOP3.LUT R15, R7, 0xffff0000, RZ, 0xc0, !PT ;  /* 0xffff0000070f8812 */ /* 0x000fe200078ec0ff */
[----:B------:R-:W-:Y:S01]  /*6cd0*/  @!P0 FFMA.FTZ R0, R41, R36, R0 ;  /* 0x0000002429008223 */ /* 0x000fe20000010000 */
[----:B------:R-:W-:Y:S01]  /*6ce0*/  @!P0 LOP3.LUT R44, R49, 0xffff0000, RZ, 0xc0, !PT ;  /* 0xffff0000312c8812 */ /* 0x000fe200078ec0ff */
[----:B------:R-:W-:Y:S01]  /*6cf0*/  @P1 FADD.FTZ R10, -R10, -RZ ;  /* 0x800000ff0a0a1221 */ /* 0x000fe20000010100 */
[----:B------:R-:W-:Y:S01]  /*6d00*/  @!P0 LOP3.LUT R41, R57, 0xffff0000, RZ, 0xc0, !PT ;  /* 0xffff000039298812 */ /* 0x000fe200078ec0ff */
[----:B------:R-:W-:Y:S01]  /*6d10*/  @P1 FADD.FTZ R9, -R9, -RZ ;  /* 0x800000ff09091221 */ /* 0x000fe20000010100 */
[----:B------:R-:W-:Y:S01]  /*6d20*/  @!P0 LOP3.LUT R46, R50, 0xffff0000, RZ, 0xc0, !PT ;  /* 0xffff0000322e8812 */ /* 0x000fe200078ec0ff */
[----:B------:R-:W-:Y:S01]  /*6d30*/  @!P0 FFMA.FTZ R2, R43, R38, R2 ;  /* 0x000000262b028223 */ /* 0x000fe20000010002 */
[----:B------:R-:W-:Y:S01]  /*6d40*/  @!P0 LOP3.LUT R43, R58, 0xffff0000, RZ, 0xc0, !PT ;  /* 0xffff00003a2b8812 */ /* 0x000fe200078ec0ff */
[----:B------:R-:W-:Y:S01]  /*6d50*/  @!P0 FMUL.FTZ R4, R16, R13 ;  /* 0x0000000d10048220 */ /* 0x000fe20000410000 */
[----:B------:R-:W-:Y:S01]  /*6d60*/  @!P0 SHF.L.U32 R47, R51, 0x10, RZ ;  /* 0x00000010332f8819 */ /* 0x000fe200000006ff */
[----:B------:R-:W-:Y:S01]  /*6d70*/  @P1 FADD.FTZ R8, -R8, -RZ ;  /* 0x800000ff08081221 */ /* 0x000fe20000010100 */
[----:B------:R-:W-:Y:S01]  /*6d80*/  @!P0 SHF.L.U32 R38, R59, 0x10, RZ ;  /* 0x000000103b268819 */ /* 0x000fe200000006ff */
[----:B------:R-:W-:Y:S01]  /*6d90*/  @!P0 IMAD.U32 R36, R58, 0x10000, RZ ;  /* 0x000100003a248824 */ /* 0x000fe200078e00ff */
[----:B------:R-:W-:Y:S01]  /*6da0*/  @!P0 LOP3.LUT R48, R51, 0xffff0000, RZ, 0xc0, !PT ;  /* 0xffff000033308812 */ /* 0x000fe200078ec0ff */
[----:B------:R-:W-:Y:S01]  /*6db0*/  @!P0 FMUL.FTZ R5, R14, R11 ;  /* 0x0000000b0e058220 */ /* 0x000fe20000410000 */
[----:B------:R-:W-:Y:S01]  /*6dc0*/  @!P0 LOP3.LUT R49, R59, 0xffff0000, RZ, 0xc0, !PT ;  /* 0xffff00003b318812 */ /* 0x000fe200078ec0ff */
[----:B------:R-:W-:Y:S01]  /*6dd0*/  @!P0 FMUL.FTZ R6, R17, R10 ;  /* 0x0000000a11068220 */ /* 0x000fe20000410000 */
[----:B------:R-:W-:Y:S01]  /*6de0*/  @!P0 F2FP.BF16.F32.PACK_AB R0, R2, R0 ;  /* 0x000000000200823e */ /* 0x000fe200000010ff */
        /* <DEDUP_REMOVED lines=16> */
.L_x_3129:
[----:B------:R-:W-:Y:S05]  /*6ef0*/  BSYNC.RECONVERGENT B0 ;  /* 0x0000000000007941 */ /* 0x000fea0003800200 */
.L_x_3128:
[----:B------:R-:W-:Y:S04]  /*6f00*/  BSSY.RECONVERGENT B0, `(.L_x_3130) ;  /* 0x0000102000007945 */ /* 0x000fe80003800200 */
[----:B------:R-:W-:Y:S05]  /*6f10*/  @!P5 BRA `(.L_x_3131) ;  /* 0x000000100000d947 */ /* 0x000fea0003800000 */
[----:B------:R-:W-:Y:S02]  /*6f20*/  ISETP.GE.AND P0, PT, R28, R27, PT ;  /* 0x0000001b1c00720c */ /* 0x000fe40003f06270 */
[----:B------:R-:W-:Y:S02]  /*6f30*/  LEA R14, P2, R128, R30, 0x7 ;  /* 0x0000001e800e7211 */ /* 0x000fe400078438ff */
[----:B------:R-:W-:Y:S02]  /*6f40*/  LEA R38, P5, R142, R96, 0x7 ;  /* 0x000000608e267211 */ /* 0x000fe400078a38ff */
[----:B------:R-:W-:Y:S02]  /*6f50*/  LEA.HI.X R15, R128, R31, R129, 0x7, P2 ;  /* 0x0000001f800f7211 */ /* 0x000fe400010f3c81 */
[----:B------:R-:W-:Y:S03]  /*6f60*/  LEA.HI.X R39, R142, R97, R143, 0x7, P5 ;  /* 0x000000618e277211 */ /* 0x000fe600028f3c8f */
[----:B------:R-:W3:Y:S02]  /*6f70*/  LD.E.128 R20, desc[UR4][R14.64] ;  /* 0x000000040e147980 */ /* 0x000ee4000c101d00 */
[----:B------:R-:W-:Y:S04]  /*6f80*/  @!P0 ISETP.GT.AND P1, PT, R35, RZ, PT ;  /* 0x000000ff2300820c */ /* 0x000fe80003f24270 */
        /* <DEDUP_REMOVED lines=8> */
[C---:B------:R-:W-:Y:S03]  /*7010*/  @!P0 IADD3 R44, P1, PT, R9.reuse, R92, RZ ;  /* 0x0000005c092c8210 */ /* 0x040fe60007f3e0ff */
[----:B------:R-:W4:Y:S01]  /*7020*/  @!P0 LD.E.128 R4, desc[UR4][R4.64] ;  /* 0x0000000404048980 */ /* 0x000f22000c101d00 */
[C---:B------:R-:W-:Y:S02]  /*7030*/  @!P0 IADD3.X R45, PT, PT, R0.reuse, R93, RZ, P1, !PT ;  /* 0x0000005d002d8210 */ /* 0x040fe40000ffe4ff */
[----:B------:R-:W-:Y:S05]  /*7040*/  @!P0 IADD3 R12, P1, PT, R9, R94, RZ ;  /* 0x0000005e090c8210 */ /* 0x000fea0007f3e0ff */
[----:B------:R-:W5:Y:S01]  /*7050*/  @!P0 LD.E.128 R44, desc[UR4][R44.64] ;  /* 0x000000042c2c8980 */ /* 0x000f62000c101d00 */
[----:B------:R-:W-:Y:S01]  /*7060*/  @!P0 IMAD.X R13, R0, 0x1, R95, P1 ;  /* 0x00000001000d8824 */ /* 0x000fe200008e065f */
[----:B------:R-:W-:Y:S06]  /*7070*/  ISETP.GT.AND P1, PT, R35, RZ, !P0 ;  /* 0x000000ff2300720c */ /* 0x000fec0004724270 */
[----:B------:R1:W2:Y:S01]  /*7080*/  @!P0 LD.E.128 R40, desc[UR4][R12.64] ;  /* 0x000000040c288980 */ /* 0x0002a2000c101d00 */
[C---:B----4-:R-:W-:Y:S01]  /*7090*/  @!P0 LOP3.LUT R2, R4.reuse, 0xffff0000, RZ, 0xc0, !PT ;  /* 0xffff000004028812 */ /* 0x050fe200078ec0ff */
[----:B------:R-:W-:Y:S01]  /*70a0*/  @!P0 IMAD.U32 R0, R4, 0x10000, RZ ;  /* 0x0001000004008824 */ /* 0x000fe200078e00ff */
[----:B------:R-:W-:Y:S01]  /*70b0*/  @!P0 SHF.L.U32 R3, R5, 0x10, RZ ;  /* 0x0000001005038819 */ /* 0x000fe200000006ff */
[----:B------:R-:W-:Y:S01]  /*70c0*/  @!P0 IMAD.U32 R8, R7, 0x10000, RZ ;  /* 0x0001000007088824 */ /* 0x000fe200078e00ff */
[----:B------:R-:W-:Y:S01]  /*70d0*/  @!P0 LOP3.LUT R4, R5, 0xffff0000, RZ, 0xc0, !PT ;  /* 0xffff000005048812 */ /* 0x000fe200078ec0ff */
[----:B------:R-:W-:Y:S01]  /*70e0*/  @!P0 IMAD.U32 R5, R6, 0x10000, RZ ;  /* 0x0001000006058824 */ /* 0x000fe200078e00ff */
[----:B------:R-:W-:Y:S02]  /*70f0*/  @!P0 LOP3.LUT R10, R7, 0xffff0000, RZ, 0xc0, !PT ;  /* 0xffff0000070a8812 */ /* 0x000fe400078ec0ff */
[C---:B-----5:R-:W-:Y:S01]  /*7100*/  @!P0 LOP3.LUT R11, R46.reuse, 0xffff0000, RZ, 0xc0, !PT ;  /* 0xffff00002e0b8812 */ /* 0x060fe200078ec0ff */
[----:B-1----:R-:W-:Y:S01]  /*7110*/  @!P0 IMAD.U32 R12, R46, 0x10000, RZ ;  /* 0x000100002e0c8824 */ /* 0x002fe200078e00ff */
[C---:B------:R-:W-:Y:S01]  /*7120*/  @!P0 SHF.L.U32 R19, R44.reuse, 0x10, RZ ;  /* 0x000000102c138819 */ /* 0x040fe200000006ff */
[C---:B------:R-:W-:Y:S01]  /*7130*/  @!P0 IMAD.U32 R16, R45.reuse, 0x10000, RZ ;  /* 0x000100002d108824 */ /* 0x040fe200078e00ff */
        /* <DEDUP_REMOVED lines=10> */
[----:B--2---:R-:W-:Y:S01]  /*71e0*/  @!P0 SHF.L.U32 R18, R43, 0x10, RZ ;  /* 0x000000102b128819 */ /* 0x004fe200000006ff */
[----:B------:R-:W-:Y:S01]  /*71f0*/  @P1 FADD.FTZ R13, -R13, -RZ ;  /* 0x800000ff0d0d1221 */ /* 0x000fe20000010100 */
[----:B------:R-:W-:Y:S01]  /*7200*/  @P1 FADD.FTZ R7, -R7, -RZ ;  /* 0x800000ff07071221 */ /* 0x000fe20000010100 */
[----:B------:R-:W-:Y:S01]  /*7210*/  @P1 FADD.FTZ R9, -R9, -RZ ;  /* 0x800000ff09091221 */ /* 0x000fe20000010100 */
[----:B------:R-:W-:Y:S01]  /*7220*/  ISETP.GE.AND P1, PT, R26, R27, PT ;  /* 0x0000001b1a00720c */ /* 0x000fe20003f26270 */
[----:B------:R-:W-:Y:S01]  /*7230*/  @!P0 FMUL.FTZ R5, R5, R12 ;  /* 0x0000000c05058220 */ /* 0x000fe20000410000 */
[----:B------:R-:W-:Y:S01]  /*7240*/  @!P0 FMUL.FTZ R6, R6, R11 ;  /* 0x0000000b06068220 */ /* 0x000fe20000410000 */
[----:B------:R-:W-:Y:S02]  /*7250*/  @!P0 IMAD.U32 R12, R40, 0x10000, RZ ;  /* 0x00010000280c8824 */ /* 0x000fe400078e00ff */
[----:B------:R-:W-:Y:S01]  /*7260*/  @!P0 FMUL.FTZ R0, R0, R19 ;  /* 0x0000001300008220 */ /* 0x000fe20000410000 */
[----:B------:R-:W-:Y:S01]  /*7270*/  @!P0 LOP3.LUT R19, R43, 0xffff0000, RZ, 0xc0, !PT ;  /* 0xffff00002b138812 */ /* 0x000fe200078ec0ff */
[----:B---3--:R-:W-:Y:S02]  /*7280*/  @!P0 IMAD.U32 R11, R20, 0x10000, RZ ;  /* 0x00010000140b8824 */ /* 0x008fe400078e00ff */
[----:B------:R-:W-:Y:S01]  /*7290*/  @!P0 FMUL.FTZ R3, R3, R16 ;  /* 0x0000001003038220 */ /* 0x000fe20000410000 */
[----:B------:R-:W-:Y:S01]  /*72a0*/  @!P0 LOP3.LUT R16, R40, 0xffff0000, RZ, 0xc0, !PT ;  /* 0xffff000028108812 */ /* 0x000fe200078ec0ff */
[----:B------:R-:W-:Y:S01]  /*72b0*/  @!P0 FMUL.FTZ R4, R4, R13 ;  /* 0x0000000d04048220 */ /* 0x000fe20000410000 */
[----:B------:R-:W-:Y:S01]  /*72c0*/  @!P0 LOP3.LUT R13, R20, 0xffff0000, RZ, 0xc0, !PT ;  /* 0xffff0000140d8812 */ /* 0x000fe200078ec0ff */
[----:B------:R-:W-:Y:S01]  /*72d0*/  @!P0 FMUL.FTZ R7, R8, R7 ;  /* 0x0000000708078220 */ /* 0x000fe20000410000 */
[----:B------:R-:W-:Y:S01]  /*72e0*/  @!P0 FMUL.FTZ R8, R10, R9 ;  /* 0x000000090a088220 */ /* 0x000fe20000410000 */
[C---:B------:R-:W-:Y:S01]  /*72f0*/  @!P0 SHF.L.U32 R9, R41.reuse, 0x10, RZ ;  /* 0x0000001029098819 */ /* 0x040fe200000006ff */
[----:B------:R-:W-:Y:S01]  /*7300*/  @!P0 FMUL.FTZ R2, R2, R17 ;  /* 0x0000001102028220 */ /* 0x000fe20000410000 */
[----:B------:R-:W-:Y:S01]  /*7310*/  @!P0 LOP3.LUT R17, R41, 0xffff0000, RZ, 0xc0, !PT ;  /* 0xffff000029118812 */ /* 0x000fe200078ec0ff */
[----:B------:R-:W-:Y:S01]  /*7320*/  @!P0 FFMA.FTZ R0, R11, R12, R0 ;  /* 0x0000000c0b008223 */ /* 0x000fe20000010000 */
[C---:B------:R-:W-:Y:S01]  /*7330*/  @!P0 LOP3.LUT R11, R21.reuse, 0xffff0000, RZ, 0xc0, !PT ;  /* 0xffff0000150b8812 */ /* 0x040fe200078ec0ff */
[----:B------:R-:W-:Y:S01]  /*7340*/  @!P0 IMAD.U32 R10, R21, 0x10000, RZ ;  /* 0x00010000150a8824 */ /* 0x000fe200078e00ff */
[----:B------:R-:W-:Y:S01]  /*7350*/  @!P1 ISETP.GT.AND P2, PT, R35, 0x20, PT ;  /* 0x000000202300980c */ /* 0x000fe20003f44270 */
[----:B------:R-:W-:Y:S01]  /*7360*/  @!P0 FFMA.FTZ R2, R13, R16, R2 ;  /* 0x000000100d028223 */ /* 0x000fe20000010002 */
[----:B------:R-:W-:Y:S01]  /*7370*/  @!P0 LOP3.LUT R16, R42, 0xffff0000, RZ, 0xc0, !PT ;  /* 0xffff00002a108812 */ /* 0x000fe200078ec0ff */
[----:B------:R-:W-:Y:S01]  /*7380*/  @!P0 FFMA.FTZ R3, R10, R9, R3 ;  /* 0x000000090a038223 */ /* 0x000fe20000010003 */
[----:B------:R-:W-:Y:S01]  /*7390*/  @!P0 LOP3.LUT R9, R22, 0xffff0000, RZ, 0xc0, !PT ;  /* 0xffff000016098812 */ /* 0x000fe200078ec0ff */
[----:B------:R-:W-:Y:S01]  /*73a0*/  @!P0 FFMA.FTZ R4, R11, R17, R4 ;  /* 0x000000110b048223 */ /* 0x000fe20000010004 */
[----:B------:R-:W-:Y:S01]  /*73b0*/  @!P0 F2FP.BF16.F32.PACK_AB R2, R2, R0 ;  /* 0x000000000202823e */ /* 0x000fe200000010ff */
[----:B------:R-:W-:Y:S02]  /*73c0*/  @!P0 IMAD.U32 R13, R42, 0x10000, RZ ;  /* 0x000100002a0d8824 */ /* 0x000fe400078e00ff */
[----:B------:R-:W-:Y:S01]  /*73d0*/  @!P0 IMAD.U32 R12, R22, 0x10000, RZ ;  /* 0x00010000160c8824 */ /* 0x000fe200078e00ff */
[----:B------:R-:W-:Y:S01]  /*73e0*/  @!P0 F2FP.BF16.F32.PACK_AB R11, R4, R3 ;  /* 0x00000003040b823e */ /* 0x000fe200000010ff */
[C---:B------:R-:W-:Y:S01]  /*73f0*/  @!P0 IMAD.U32 R0, R23.reuse, 0x10000, RZ ;  /* 0x0001000017008824 */ /* 0x040fe200078e00ff */
[----:B------:R-:W-:Y:S01]  /*7400*/  @!P1 SEL R4, R34, RZ, !P2 ;  /* 0x000000ff22049207 */ /* 0x000fe20005000000 */
[----:B------:R-:W-:Y:S01]  /*7410*/  @!P0 FFMA.FTZ R5, R12, R13, R5 ;  /* 0x0000000d0c058223 */ /* 0x000fe20000010005 */
[----:B------:R-:W-:Y:S01]  /*7420*/  @!P0 LOP3.LUT R3, R23, 0xffff0000, RZ, 0xc0, !PT ;  /* 0xffff000017038812 */ /* 0x000fe200078ec0ff */
[----:B------:R-:W-:Y:S01]  /*7430*/  @!P0 FFMA.FTZ R6, R9, R16, R6 ;  /* 0x0000001009068223 */ /* 0x000fe20000010006 */
[----:B------:R-:W-:Y:S01]  /*7440*/  @!P1 SEL R9, R130, RZ, !P2 ;  /* 0x000000ff82099207 */ /* 0x000fe20005000000 */
[----:B------:R-:W-:Y:S01]  /*7450*/  @!P0 IMAD.MOV.U32 R21, RZ, RZ, R11 ;  /* 0x000000ffff158224 */ /* 0x000fe200078e000b */
[----:B------:R-:W-:Y:S01]  /*7460*/  @!P1 IADD3 R4, P6, PT, R107, R4, RZ ;  /* 0x000000046b049210 */ /* 0x000fe20007fde0ff */
[----:B------:R-:W-:Y:S01]  /*7470*/  @!P0 FFMA.FTZ R7, R0, R18, R7 ;  /* 0x0000001200078223 */ /* 0x000fe20000010007 */
[----:B------:R-:W-:Y:S01]  /*7480*/  @!P0 F2FP.BF16.F32.PACK_AB R6, R6, R5 ;  /* 0x000000050606823e */ /* 0x000fe200000010ff */
[----:B------:R-:W-:Y:S01]  /*7490*/  @!P0 FFMA.FTZ R8, R3, R19, R8 ;  /* 0x0000001303088223 */ /* 0x000fe20000010008 */
[----:B------:R-:W-:Y:S01]  /*74a0*/  @!P0 MOV R20, R2 ;  /* 0x0000000200148202 */ /* 0x000fe20000000f00 */
[----:B------:R-:W-:Y:S01]  /*74b0*/  @!P1 IMAD.X R9, R102, 0x1, R9, P6 ;  /* 0x0000000166099824 */ /* 0x000fe200030e0609 */
[----:B------:R-:W-:Y:S01]  /*74c0*/  @!P1 SEL R3, R37, R34, P2 ;  /* 0x0000002225039207 */ /* 0x000fe20001000000 */
[----:B------:R-:W-:Y:S01]  /*74d0*/  @!P0 IMAD.MOV.U32 R22, RZ, RZ, R6 ;  /* 0x000000ffff168224 */ /* 0x000fe200078e0006 */
[----:B------:R-:W-:Y:S02]  /*74e0*/  @!P0 F2FP.BF16.F32.PACK_AB R7, R8, R7 ;  /* 0x000000070807823e */ /* 0x000fe400000010ff */
[C---:B------:R-:W-:Y:S02]  /*74f0*/  @!P1 SHF.L.U64.HI R0, R4.reuse, 0x1, R9 ;  /* 0x0000000104009819 */ /* 0x040fe40000010209 */
[----:B------:R-:W-:Y:S01]  /*7500*/  @!P1 SHF.L.U32 R9, R4, 0x1, RZ ;  /* 0x0000000104099819 */ /* 0x000fe200000006ff */
[----:B------:R-:W-:Y:S02]  /*7510*/  @!P0 IMAD.MOV.U32 R23, RZ, RZ, R7 ;  /* 0x000000ffff178224 */ /* 0x000fe400078e0007 */
[----:B------:R-:W-:Y:S01]  /*7520*/  @!P1 IMAD.WIDE R4, R3, 0x2, R14 ;  /* 0x0000000203049825 */ /* 0x000fe200078e020e */
[C---:B------:R-:W-:Y:S02]  /*7530*/  @!P1 IADD3 R48, P0, PT, R9.reuse, R92, RZ ;  /* 0x0000005c09309210 */ /* 0x040fe40007f1e0ff */
[----:B------:R1:W-:Y:S02]  /*7540*/  ST.E.128 desc[UR4][R38.64], R20 ;  /* 0x0000001426007985 */ /* 0x0003e4000c101d04 */
[C---:B------:R-:W-:Y:S02]  /*7550*/  @!P1 IADD3.X R49, PT, PT, R0.reuse, R93, RZ, P0, !PT ;  /* 0x0000005d00319210 */ /* 0x040fe400007fe4ff */
[----:B------:R-:W-:Y:S04]  /*7560*/  @!P1 IADD3 R12, P0, PT, R9, R94, RZ ;  /* 0x0000005e090c9210 */ /* 0x000fe80007f1e0ff */
[----:B------:R-:W2:Y:S01]  /*7570*/  @!P1 LD.E.128 R4, desc[UR4][R4.64+0x40] ;  /* 0x0000400404049980 */ /* 0x000ea2000c101d00 */
[----:B------:R-:W-:Y:S01]  /*7580*/  @!P1 IMAD.X R13, R0, 0x1, R95, P0 ;  /* 0x00000001000d9824 */ /* 0x000fe200000e065f */
[----:B------:R-:W-:Y:S06]  /*7590*/  ISETP.GT.AND P0, PT, R35, 0x20, !P1 ;  /* 0x000000202300780c */ /* 0x000fec0004f04270 */
[----:B------:R-:W3:Y:S08]  /*75a0*/  @!P1 LD.E.128 R48, desc[UR4][R48.64+0x40] ;  /* 0x0000400430309980 */ /* 0x000ef0000c101d00 */
[----:B------:R4:W1:Y:S08]  /*75b0*/  @!P1 LD.E.128 R44, desc[UR4][R12.64+0x40] ;  /* 0x000040040c2c9980 */ /* 0x000870000c101d00 */
[----:B------:R-:W5:Y:S01]  /*75c0*/  LD.E.128 R40, desc[UR4][R14.64+0x40] ;  /* 0x000040040e287980 */ /* 0x000f62000c101d00 */
[C---:B--2---:R-:W-:Y:S01]  /*75d0*/  @!P1 LOP3.LUT R10, R7.reuse, 0xffff0000, RZ, 0xc0, !PT ;  /* 0xffff0000070a9812 */ /* 0x044fe200078ec0ff */
[----:B------:R-:W-:Y:S01]  /*75e0*/  @!P1 IMAD.U32 R8, R7, 0x10000, RZ ;  /* 0x0001000007089824 */ /* 0x000fe200078e00ff */
[C---:B------:R-:W-:Y:S01]  /*75f0*/  @!P1 LOP3.LUT R2, R4.reuse, 0xffff0000, RZ, 0xc0, !PT ;  /* 0xffff000004029812 */ /* 0x040fe200078ec0ff */
[----:B------:R-:W-:Y:S01]  /*7600*/  @!P1 IMAD.U32 R0, R4, 0x10000, RZ ;  /* 0x0001000004009824 */ /* 0x000fe200078e00ff */
[C---:B------:R-:W-:Y:S02]  /*7610*/  @!P1 SHF.L.U32 R3, R5.reuse, 0x10, RZ ;  /* 0x0000001005039819 */ /* 0x040fe400000006ff */
[----:B------:R-:W-:Y:S01]  /*7620*/  @!P1 LOP3.LUT R4, R5, 0xffff0000, RZ, 0xc0, !PT ;  /* 0xffff000005049812 */ /* 0x000fe200078ec0ff */
[----:B------:R-:W-:Y:S01]  /*7630*/  @!P1 IMAD.U32 R5, R6, 0x10000, RZ ;  /* 0x0001000006059824 */ /* 0x000fe200078e00ff */
[C---:B---3--:R-:W-:Y:S01]  /*7640*/  @!P1 SHF.L.U32 R19, R48.reuse, 0x10, RZ ;  /* 0x0000001030139819 */ /* 0x048fe200000006ff */
[C---:B------:R-:W-:Y:S01]  /*7650*/  @!P1 IMAD.U32 R16, R49.reuse, 0x10000, RZ ;  /* 0x0001000031109824 */ /* 0x040fe200078e00ff */
[----:B------:R-:W-:Y:S01]  /*7660*/  @!P1 LOP3.LUT R17, R48, 0xffff0000, RZ, 0xc0, !PT ;  /* 0xffff000030119812 */ /* 0x000fe200078ec0ff */
[C---:B----4-:R-:W-:Y:S01]  /*7670*/  @!P1 IMAD.U32 R12, R50.reuse, 0x10000, RZ ;  /* 0x00010000320c9824 */ /* 0x050fe200078e00ff */
[----:B------:R-:W-:Y:S01]  /*7680*/  @!P1 LOP3.LUT R13, R49, 0xffff0000, RZ, 0xc0, !PT ;  /* 0xffff0000310d9812 */ /* 0x000fe200078ec0ff */
[----:B------:R-:W-:Y:S01]  /*7690*/  @P0 FADD.FTZ R19, -R19, -RZ ;  /* 0x800000ff13130221 */ /* 0x000fe20000010100 */
[----:B------:R-:W-:Y:S01]  /*76a0*/  @!P1 LOP3.LUT R11, R50, 0xffff0000, RZ, 0xc0, !PT ;  /* 0xffff0000320b9812 */ /* 0x000fe200078ec0ff */
[----:B------:R-:W-:Y:S01]  /*76b0*/  @P0 FADD.FTZ R17, -R17, -RZ ;  /* 0x800000ff11110221 */ /* 0x000fe20000010100 */
[----:B------:R-:W-:Y:S01]  /*76c0*/  @!P1 SHF.L.U32 R7, R51, 0x10, RZ ;  /* 0x0000001033079819 */ /* 0x000fe200000006ff */
[----:B-1----:R-:W-:Y:S01]  /*76d0*/  @!P1 IMAD.U32 R21, R47, 0x10000, RZ ;  /* 0x000100002f159824 */ /* 0x002fe200078e00ff */
[----:B------:R-:W-:Y:S01]  /*76e0*/  @!P1 LOP3.LUT R9, R51, 0xffff0000, RZ, 0xc0, !PT ;  /* 0xffff000033099812 */ /* 0x000fe200078ec0ff */
[----:B------:R-:W-:Y:S01]  /*76f0*/  @P0 FADD.FTZ R16, -R16, -RZ ;  /* 0x800000ff10100221 */ /* 0x000fe20000010100 */
        /* <DEDUP_REMOVED lines=8> */
[----:B------:R-:W-:Y:S01]  /*7780*/  @P0 FADD.FTZ R9, -R9, -RZ ;  /* 0x800000ff09090221 */ /* 0x000fe20000010100 */
[----:B------:R-:W-:Y:S01]  /*7790*/  ISETP.GE.AND P0, PT, R25, R27, PT ;  /* 0x0000001b1900720c */ /* 0x000fe20003f06270 */
[----:B------:R-:W-:Y:S01]  /*77a0*/  @!P1 FMUL.FTZ R5, R5, R12 ;  /* 0x0000000c05059220 */ /* 0x000fe20000410000 */
[----:B------:R-:W-:Y:S01]  /*77b0*/  @!P1 LOP3.LUT R12, R44, 0xffff0000, RZ, 0xc0, !PT ;  /* 0xffff00002c0c9812 */ /* 0x000fe200078ec0ff */
[----:B------:R-:W-:Y:S01]  /*77c0*/  @!P1 FMUL.FTZ R7, R8, R7 ;  /* 0x0000000708079220 */ /* 0x000fe20000410000 */
[----:B------:R-:W-:Y:S01]  /*77d0*/  @!P1 FMUL.FTZ R6, R6, R11 ;  /* 0x0000000b06069220 */ /* 0x000fe20000410000 */
[----:B-----5:R-:W-:Y:S01]  /*77e0*/  @!P1 LOP3.LUT R11, R40, 0xffff0000, RZ, 0xc0, !PT ;  /* 0xffff0000280b9812 */ /* 0x020fe200078ec0ff */
[----:B------:R-:W-:Y:S01]  /*77f0*/  @!P1 FMUL.FTZ R8, R10, R9 ;  /* 0x000000090a089220 */ /* 0x000fe20000410000 */
[----:B------:R-:W-:Y:S02]  /*7800*/  @!P1 IMAD.U32 R10, R44, 0x10000, RZ ;  /* 0x000100002c0a9824 */ /* 0x000fe400078e00ff */
[----:B------:R-:W-:Y:S01]  /*7810*/  @!P1 FMUL.FTZ R0, R0, R19 ;  /* 0x0000001300009220 */ /* 0x000fe20000410000 */
[----:B------:R-:W-:Y:S01]  /*7820*/  @!P1 SHF.L.U32 R19, R46, 0x10, RZ ;  /* 0x000000102e139819 */ /* 0x000fe200000006ff */
[----:B------:R-:W-:Y:S02]  /*7830*/  @!P1 IMAD.U32 R9, R40, 0x10000, RZ ;  /* 0x0001000028099824 */ /* 0x000fe400078e00ff */
[----:B------:R-:W-:Y:S01]  /*7840*/  @!P1 FMUL.FTZ R2, R2, R17 ;  /* 0x0000001102029220 */ /* 0x000fe20000410000 */
[----:B------:R-:W-:Y:S01]  /*7850*/  @!P1 LOP3.LUT R17, R41, 0xffff0000, RZ, 0xc0, !PT ;  /* 0xffff000029119812 */ /* 0x000fe200078ec0ff */
[----:B------:R-:W-:Y:S01]  /*7860*/  @!P1 FMUL.FTZ R3, R3, R16 ;  /* 0x0000001003039220 */ /* 0x000fe20000410000 */
[----:B------:R-:W-:Y:S01]  /*7870*/  @!P0 ISETP.GT.AND P2, PT, R35, 0x40, PT ;  /* 0x000000402300880c */ /* 0x000fe20003f44270 */
[----:B------:R-:W-:Y:S01]  /*7880*/  @!P1 FMUL.FTZ R4, R4, R13 ;  /* 0x0000000d04049220 */ /* 0x000fe20000410000 */
[----:B------:R-:W-:Y:S01]  /*7890*/  @!P1 SHF.L.U32 R16, R41, 0x10, RZ ;  /* 0x0000001029109819 */ /* 0x000fe200000006ff */
[----:B------:R-:W-:Y:S02]  /*78a0*/  @!P1 IMAD.U32 R13, R45, 0x10000, RZ ;  /* 0x000100002d0d9824 */ /* 0x000fe400078e00ff */
[----:B------:R-:W-:Y:S01]  /*78b0*/  @!P1 FFMA.FTZ R0, R9, R10, R0 ;  /* 0x0000000a09009223 */ /* 0x000fe20000010000 */
[----:B------:R-:W-:Y:S01]  /*78c0*/  @!P1 LOP3.LUT R9, R42, 0xffff0000, RZ, 0xc0, !PT ;  /* 0xffff00002a099812 */ /* 0x000fe200078ec0ff */
[----:B------:R-:W-:Y:S01]  /*78d0*/  @!P1 FFMA.FTZ R2, R11, R12, R2 ;  /* 0x0000000c0b029223 */ /* 0x000fe20000010002 */
[----:B------:R-:W-:Y:S01]  /*78e0*/  @!P0 SEL R12, R34, RZ, !P2 ;  /* 0x000000ff220c8207 */ /* 0x000fe20005000000 */
[----:B------:R-:W-:Y:S01]  /*78f0*/  @!P1 FFMA.FTZ R3, R16, R13, R3 ;  /* 0x0000000d10039223 */ /* 0x000fe20000010003 */
[----:B------:R-:W-:Y:S01]  /*7900*/  @!P0 SEL R11, R130, RZ, !P2 ;  /* 0x000000ff820b8207 */ /* 0x000fe20005000000 */
[----:B------:R-:W-:Y:S01]  /*7910*/  @!P1 FFMA.FTZ R4, R17, R18, R4 ;  /* 0x0000001211049223 */ /* 0x000fe20000010004 */
[----:B------:R-:W-:Y:S01]  /*7920*/  @!P0 IADD3 R17, P5, PT, R107, R12, RZ ;  /* 0x0000000c6b118210 */ /* 0x000fe20007fbe0ff */
[----:B------:R-:W-:Y:S01]  /*7930*/  @!P1 IMAD.U32 R10, R42, 0x10000, RZ ;  /* 0x000100002a0a9824 */ /* 0x000fe200078e00ff */
[----:B------:R-:W-:Y:S01]  /*7940*/  @!P1 F2FP.BF16.F32.PACK_AB R0, R2, R0 ;  /* 0x000000000200923e */ /* 0x000fe200000010ff */
[----:B------:R-:W-:Y:S01]  /*7950*/  @!P1 IMAD.U32 R12, R43, 0x10000, RZ ;  /* 0x000100002b0c9824 */ /* 0x000fe200078e00ff */
[----:B------:R-:W-:Y:S01]  /*7960*/  @!P1 F2FP.BF16.F32.PACK_AB R3, R4, R3 ;  /* 0x000000030403923e */ /* 0x000fe200000010ff */
[----:B------:R-:W-:Y:S01]  /*7970*/  @!P1 FFMA.FTZ R5, R10, R19, R5 ;  /* 0x000000130a059223 */ /* 0x000fe20000010005 */
[----:B------:R-:W-:Y:S01]  /*7980*/  @!P0 IADD3.X R10, PT, PT, R102, R11, RZ, P5, !PT ;  /* 0x0000000b660a8210 */ /* 0x000fe20002ffe4ff */
[----:B------:R-:W-:Y:S01]  /*7990*/  @!P1 FFMA.FTZ R6, R9, R20, R6 ;  /* 0x0000001409069223 */ /* 0x000fe20000010006 */
[----:B------:R-:W-:Y:S01]  /*79a0*/  @!P1 LOP3.LUT R11, R43, 0xffff0000, RZ, 0xc0, !PT ;  /* 0xffff00002b0b9812 */ /* 0x000fe200078ec0ff */
[----:B------:R-:W-:Y:S01]  /*79b0*/  @!P1 FFMA.FTZ R7, R12, R21, R7 ;  /* 0x000000150c079223 */ /* 0x000fe20000010007 */
[----:B------:R-:W-:Y:S01]  /*79c0*/  @!P0 SHF.L.U64.HI R10, R17, 0x1, R10 ;  /* 0x00000001110a8819 */ /* 0x000fe2000001020a */
[----:B------:R-:W-:Y:S01]  /*79d0*/  @!P1 IMAD.MOV.U32 R41, RZ, RZ, R3 ;  /* 0x000000ffff299224 */ /* 0x000fe200078e0003 */
[----:B------:R-:W-:Y:S01]  /*79e0*/  @!P1 F2FP.BF16.F32.PACK_AB R6, R6, R5 ;  /* 0x000000050606923e */ /* 0x000fe200000010ff */
[----:B------:R-:W-:Y:S01]  /*79f0*/  @!P1 FFMA.FTZ R8, R11, R22, R8 ;  /* 0x000000160b089223 */ /* 0x000fe20000010008 */
[----:B------:R-:W-:Y:S01]  /*7a00*/  @!P1 MOV R40, R0 ;  /* 0x0000000000289202 */ /* 0x000fe20000000f00 */
[----:B------:R-:W-:Y:S01]  /*7a10*/  @!P0 IMAD.SHL.U32 R17, R17, 0x2, RZ ;  /* 0x0000000211118824 */ /* 0x000fe200078e00ff */
[----:B------:R-:W-:Y:S02]  /*7a20*/  @!P1 MOV R42, R6 ;  /* 0x00000006002a9202 */ /* 0x000fe40000000f00 */
[----:B------:R-:W-:Y:S02]  /*7a30*/  @!P1 F2FP.BF16.F32.PACK_AB R7, R8, R7 ;  /* 0x000000070807923e */ /* 0x000fe400000010ff */
[----:B------:R-:W-:Y:S02]  /*7a40*/  @!P0 IADD3 R20, P5, PT, R17, R92, RZ ;  /* 0x0000005c11148210 */ /* 0x000fe40007fbe0ff */
[----:B------:R-:W-:Y:S01]  /*7a50*/  @!P0 SEL R3, R37, R34, P2 ;  /* 0x0000002225038207 */ /* 0x000fe20001000000 */
[----:B------:R-:W-:Y:S01]  /*7a60*/  @!P1 IMAD.MOV.U32 R43, RZ, RZ, R7 ;  /* 0x000000ffff2b9224 */ /* 0x000fe200078e0007 */
[----:B------:R-:W-:Y:S01]  /*7a70*/  @!P0 IADD3 R16, P1, PT, R17, R94, RZ ;  /* 0x0000005e11108210 */ /* 0x000fe20007f3e0ff */
[C---:B------:R-:W-:Y:S02]  /*7a80*/  @!P0 IMAD.X R21, R10.reuse, 0x1, R93, P5 ;  /* 0x000000010a158824 */ /* 0x040fe400028e065d */
[----:B------:R-:W-:Y:S01]  /*7a90*/  @!P0 IMAD.WIDE R4, R3, 0x2, R14 ;  /* 0x0000000203048825 */ /* 0x000fe200078e020e */
[----:B------:R-:W-:Y:S01]  /*7aa0*/  @!P0 IADD3.X R17, PT, PT, R10, R95, RZ, P1, !PT ;  /* 0x0000005f0a118210 */ /* 0x000fe20000ffe4ff */
[----:B------:R3:W-:Y:S01]  /*7ab0*/  ST.E.128 desc[UR4][R38.64+0x40], R40 ;  /* 0x0000402826007985 */ /* 0x0007e2000c101d04 */
[----:B------:R-:W-:Y:S07]  /*7ac0*/  ISETP.GT.AND P1, PT, R35, 0x40, !P0 ;  /* 0x000000402300780c */ /* 0x000fee0004724270 */
[----:B------:R-:W2:Y:S08]  /*7ad0*/  @!P0 LD.E.128 R20, desc[UR4][R20.64+0x80] ;  /* 0x0000800414148980 */ /* 0x000eb0000c101d00 */
[----:B------:R-:W4:Y:S08]  /*7ae0*/  @!P0 LD.E.128 R4, desc[UR4][R4.64+0x80] ;  /* 0x0000800404048980 */ /* 0x000f30000c101d00 */
[----:B------:R-:W5:Y:S08]  /*7af0*/  @!P0 LD.E.128 R48, desc[UR4][R16.64+0x80] ;  /* 0x0000800410308980 */ /* 0x000f70000c101d00 */
[----:B------:R4:W3:Y:S01]  /*7b00*/  LD.E.128 R44, desc[UR4][R14.64+0x80] ;  /* 0x000080040e2c7980 */ /* 0x0008e2000c101d00 */
[C---:B--2---:R-:W-:Y:S01]  /*7b10*/  @!P0 LOP3.LUT R10, R22.reuse, 0xffff0000, RZ, 0xc0, !PT ;  /* 0xffff0000160a8812 */ /* 0x044fe200078ec0ff */
[----:B------:R-:W-:Y:S01]  /*7b20*/  @!P0 IMAD.U32 R11, R22, 0x10000, RZ ;  /* 0x00010000160b8824 */ /* 0x000fe200078e00ff */
[----:B------:R-:W-:Y:S01]  /*7b30*/  @!P0 SHF.L.U32 R9, R23, 0x10, RZ ;  /* 0x0000001017098819 */ /* 0x000fe200000006ff */
[C---:B------:R-:W-:Y:S01]  /*7b40*/  @!P0 IMAD.U32 R0, R20.reuse, 0x10000, RZ ;  /* 0x0001000014008824 */ /* 0x040fe200078e00ff */
[----:B------:R-:W-:Y:S01]  /*7b50*/  @!P0 SHF.L.U32 R3, R21, 0x10, RZ ;  /* 0x0000001015038819 */ /* 0x000fe200000006ff */
[----:B------:R-:W-:Y:S01]  /*7b60*/  @P1 FADD.FTZ R11, -R11, -RZ ;  /* 0x800000ff0b0b1221 */ /* 0x000fe20000010100 */
[----:B------:R-:W-:Y:S01]  /*7b70*/  @!P0 LOP3.LUT R2, R20, 0xffff0000, RZ, 0xc0, !PT ;  /* 0xffff000014028812 */ /* 0x000fe200078ec0ff */
[----:B------:R-:W-:Y:S01]  /*7b80*/  @P1 FADD.FTZ R9, -R9, -RZ ;  /* 0x800000ff09091221 */ /* 0x000fe20000010100 */
[----:B------:R-:W-:Y:S01]  /*7b90*/  @!P0 LOP3.LUT R13, R21, 0xffff0000, RZ, 0xc0, !PT ;  /* 0xffff0000150d8812 */ /* 0x000fe200078ec0ff */
[C---:B----4-:R-:W-:Y:S01]  /*7ba0*/  @!P0 IMAD.U32 R14, R6.reuse, 0x10000, RZ ;  /* 0x00010000060e8824 */ /* 0x050fe200078e00ff */
[----:B------:R-:W-:Y:S01]  /*7bb0*/  @!P0 LOP3.LUT R17, R6, 0xffff0000, RZ, 0xc0, !PT ;  /* 0xffff000006118812 */ /* 0x000fe200078ec0ff */
[----:B------:R-:W-:Y:S01]  /*7bc0*/  @P1 FADD.FTZ R10, -R10, -RZ ;  /* 0x800000ff0a0a1221 */ /* 0x000fe20000010100 */
[----:B------:R-:W-:Y:S01]  /*7bd0*/  @!P0 SHF.L.U32 R12, R7, 0x10, RZ ;  /* 0x00000010070c8819 */ /* 0x000fe200000006ff */
[----:B------:R-:W-:Y:S01]  /*7be0*/  @P1 FADD.FTZ R13, -R13, -RZ ;  /* 0x800000ff0d0d1221 */ /* 0x000fe20000010100 */
[----:B------:R-:W-:Y:S01]  /*7bf0*/  @!P0 LOP3.LUT R8, R23, 0xffff0000, RZ, 0xc0, !PT ;  /* 0xffff000017088812 */ /* 0x000fe200078ec0ff */
[----:B------:R-:W-:Y:S01]  /*7c00*/  @!P0 FMUL.FTZ R6, R17, R10 ;  /* 0x0000000a11068220 */ /* 0x000fe20000410000 */
[C---:B------:R-:W-:Y:S01]  /*7c10*/  @!P0 LOP3.LUT R19, R4.reuse, 0xffff0000, RZ, 0xc0, !PT ;  /* 0xffff000004138812 */ /* 0x040fe200078ec0ff */
[----:B------:R-:W-:Y:S01]  /*7c20*/  @!P0 IMAD.U32 R21, R4, 0x10000, RZ ;  /* 0x0001000004158824 */ /* 0x000fe200078e00ff */
[C---:B------:R-:W-:Y:S01]  /*7c30*/  @!P0 SHF.L.U32 R4, R5.reuse, 0x10, RZ ;  /* 0x0000001005048819 */ /* 0x040fe200000006ff */
[----:B------:R-:W-:Y:S01]  /*7c40*/  @P1 FADD.FTZ R0, -R0, -RZ ;  /* 0x800000ff00001221 */ /* 0x000fe20000010100 */
[----:B------:R-:W-:Y:S01]  /*7c50*/  @!P0 LOP3.LUT R16, R5, 0xffff0000, RZ, 0xc0, !PT ;  /* 0xffff000005108812 */ /* 0x000fe200078ec0ff */
[----:B------:R-:W-:Y:S01]  /*7c60*/  @P1 FADD.FTZ R3, -R3, -RZ ;  /* 0x800000ff03031221 */ /* 0x000fe20000010100 */
[----:B------:R-:W-:Y:S01]  /*7c70*/  @!P0 LOP3.LUT R15, R7, 0xffff0000, RZ, 0xc0, !PT ;  /* 0xffff0000070f8812 */ /* 0x000fe200078ec0ff */
[----:B------:R-:W-:Y:S01]  /*7c80*/  @P1 FADD.FTZ R2, -R2, -RZ ;  /* 0x800000ff02021221 */ /* 0x000fe20000010100 */
[----:B-----5:R-:W-:Y:S01]  /*7c90*/  @!P0 LOP3.LUT R17, R50, 0xffff0000, RZ, 0xc0, !PT ;  /* 0xffff000032118812 */ /* 0x020fe200078ec0ff */
[----:B------:R-:W-:Y:S01]  /*7ca0*/  @!P0 FMUL.FTZ R7, R12, R9 ;  /* 0x000000090c078220 */ /* 0x000fe20000410000 */
[----:B------:R-:W-:Y:S01]  /*7cb0*/  @!P0 LOP3.LUT R12, R48, 0xffff0000, RZ, 0xc0, !PT ;  /* 0xffff0000300c8812 */ /* 0x000fe200078ec0ff */
[----:B---3--:R-:W-:Y:S01]  /*7cc0*/  @!P0 IMAD.U32 R9, R44, 0x10000, RZ ;  /* 0x000100002c098824 */ /* 0x008fe200078e00ff */
[----:B------:R-:W-:Y:S01]  /*7cd0*/  @!P0 SHF.L.U32 R18, R51, 0x10, RZ ;  /* 0x0000001033128819 */ /* 0x000fe200000006ff */
[----:B------:R-:W-:Y:S01]  /*7ce0*/  @!P0 FMUL.FTZ R5, R14, R11 ;  /* 0x0000000b0e058220 */ /* 0x000fe20000410000 */
[----:B------:R-:W-:Y:S01]  /*7cf0*/  @!P0 LOP3.LUT R11, R44, 0xffff0000, RZ, 0xc0, !PT ;  /* 0xffff00002c0b8812 */ /* 0x000fe200078ec0ff */
[----:B------:R-:W-:Y:S01]  /*7d00*/  @!P0 IMAD.U32 R10, R48, 0x10000, RZ ;  /* 0x00010000300a8824 */ /* 0x000fe200078e00ff */
[----:B------:R-:W-:Y:S01]  /*7d10*/  @!P0 SHF.L.U32 R14, R45, 0x10, RZ ;  /* 0x000000102d0e8819 */ /* 0x000fe200000006ff */
[----:B------:R-:W-:Y:S01]  /*7d20*/  @!P0 FMUL.FTZ R0, R21, R0 ;  /* 0x0000000015008220 */ /* 0x000fe20000410000 */
[----:B------:R-:W-:Y:S01]  /*7d30*/  @P1 FADD.FTZ R8, -R8, -RZ ;  /* 0x800000ff08081221 */ /* 0x000fe20000010100 */
[----:B------:R-:W-:Y:S01]  /*7d40*/  @!P0 FMUL.FTZ R3, R4, R3 ;  /* 0x0000000304038220 */ /* 0x000fe20000410000 */
[----:B------:R-:W-:Y:S01]  /*7d50*/  @!P0 FMUL.FTZ R2, R19, R2 ;  /* 0x0000000213028220 */ /* 0x000fe20000410000 */
[----:B------:R-:W-:Y:S01]  /*7d60*/  @!P0 LOP3.LUT R19, R51, 0xffff0000, RZ, 0xc0, !PT ;  /* 0xffff000033138812 */ /* 0x000fe200078ec0ff */
[----:B------:R-:W-:Y:S01]  /*7d70*/  @!P0 FMUL.FTZ R4, R16, R13 ;  /* 0x0000000d10048220 */ /* 0x000fe20000410000 */
[----:B------:R-:W-:Y:S01]  /*7d80*/  @!P0 SHF.L.U32 R13, R49, 0x10, RZ ;  /* 0x00000010310d8819 */ /* 0x000fe200000006ff */
[----:B------:R-:W-:Y:S01]  /*7d90*/  @!P0 FFMA.FTZ R0, R9, R10, R0 ;  /* 0x0000000a09008223 */ /* 0x000fe20000010000 */
[----:B------:R-:W-:Y:S01]  /*7da0*/  @!P0 LOP3.LUT R9, R45, 0xffff0000, RZ, 0xc0, !PT ;  /* 0xffff00002d098812 */ /* 0x000fe200078ec0ff */
[----:B------:R-:W-:Y:S01]  /*7db0*/  @!P0 FMUL.FTZ R8, R15, R8 ;  /* 0x000000080f088220 */ /* 0x000fe20000410000 */
[----:B------:R-:W-:Y:S01]  /*7dc0*/  @!P0 LOP3.LUT R15, R49, 0xffff0000, RZ, 0xc0, !PT ;  /* 0xffff0000310f8812 */ /* 0x000fe200078ec0ff */
[----:B------:R-:W-:Y:S01]  /*7dd0*/  @!P0 FFMA.FTZ R2, R11, R12, R2 ;  /* 0x0000000c0b028223 */ /* 0x000fe20000010002 */
[C---:B------:R-:W-:Y:S01]  /*7de0*/  @!P0 LOP3.LUT R11, R46.reuse, 0xffff0000, RZ, 0xc0, !PT ;  /* 0xffff00002e0b8812 */ /* 0x040fe200078ec0ff */
[----:B------:R-:W-:Y:S01]  /*7df0*/  @!P0 IMAD.U32 R10, R46, 0x10000, RZ ;  /* 0x000100002e0a8824 */ /* 0x000fe200078e00ff */
[C---:B------:R-:W-:Y:S01]  /*7e00*/  @!P0 SHF.L.U32 R12, R47.reuse, 0x10, RZ ;  /* 0x000000102f0c8819 */ /* 0x040fe200000006ff */
[----:B------:R-:W-:Y:S01]  /*7e10*/  @!P0 IMAD.U32 R16, R50, 0x10000, RZ ;  /* 0x0001000032108824 */ /* 0x000fe200078e00ff */
[----:B------:R-:W-:Y:S01]  /*7e20*/  @!P0 F2FP.BF16.F32.PACK_AB R0, R2, R0 ;  /* 0x000000000200823e */ /* 0x000fe200000010ff */
[----:B------:R-:W-:Y:S01]  /*7e30*/  @!P0 FFMA.FTZ R3, R14, R13, R3 ;  /* 0x0000000d0e038223 */ /* 0x000fe20000010003 */
[----:B------:R-:W-:Y:S01]  /*7e40*/  @!P0 LOP3.LUT R13, R47, 0xffff0000, RZ, 0xc0, !PT ;  /* 0xffff00002f0d8812 */ /* 0x000fe200078ec0ff */
[----:B------:R-:W-:Y:S01]  /*7e50*/  @!P0 FFMA.FTZ R4, R9, R15, R4 ;  /* 0x0000000f09048223 */ /* 0x000fe20000010004 */
[----:B------:R-:W-:Y:S01]  /*7e60*/  @!P0 FFMA.FTZ R5, R10, R16, R5 ;  /* 0x000000100a058223 */ /* 0x000fe20000010005 */
[----:B------:R-:W-:Y:S01]  /*7e70*/  @!P0 FFMA.FTZ R6, R11, R17, R6 ;  /* 0x000000110b068223 */ /* 0x000fe20000010006 */
[----:B------:R-:W-:Y:S01]  /*7e80*/  @!P0 FFMA.FTZ R7, R12, R18, R7 ;  /* 0x000000120c078223 */ /* 0x000fe20000010007 */
[----:B------:R-:W-:Y:S01]  /*7e90*/  @!P0 FFMA.FTZ R8, R13, R19, R8 ;  /* 0x000000130d088223 */ /* 0x000fe20000010008 */
[----:B------:R-:W-:Y:S01]  /*7ea0*/  @!P0 F2FP.BF16.F32.PACK_AB R3, R4, R3 ;  /* 0x000000030403823e */ /* 0x000fe200000010ff */
[----:B------:R-:W-:Y:S01]  /*7eb0*/  @!P0 IMAD.MOV.U32 R44, RZ, RZ, R0 ;  /* 0x000000ffff2c8224 */ /* 0x000fe200078e0000 */
[----:B------:R-:W-:Y:S02]  /*7ec0*/  @!P0 F2FP.BF16.F32.PACK_AB R5, R6, R5 ;  /* 0x000000050605823e */ /* 0x000fe400000010ff */
[----:B------:R-:W-:Y:S02]  /*7ed0*/  @!P0 F2FP.BF16.F32.PACK_AB R8, R8, R7 ;  /* 0x000000070808823e */ /* 0x000fe400000010ff */
[----:B------:R-:W-:Y:S01]  /*7ee0*/  @!P0 MOV R45, R3 ;  /* 0x00000003002d8202 */ /* 0x000fe20000000f00 */
[----:B------:R-:W-:Y:S01]  /*7ef0*/  @!P0 IMAD.MOV.U32 R46, RZ, RZ, R5 ;  /* 0x000000ffff2e8224 */ /* 0x000fe200078e0005 */
[----:B------:R-:W-:Y:S05]  /*7f00*/  @!P0 MOV R47, R8 ;  /* 0x00000008002f8202 */ /* 0x000fea0000000f00 */
[----:B------:R3:W-:Y:S02]  /*7f10*/  ST.E.128 desc[UR4][R38.64+0x80], R44 ;  /* 0x0000802c26007985 */ /* 0x0007e4000c101d04 */
.L_x_3131:
[----:B------:R-:W-:Y:S05]  /*7f20*/  BSYNC.RECONVERGENT B0 ;  /* 0x0000000000007941 */ /* 0x000fea0003800200 */
.L_x_3130:
[----:B------:R-:W-:Y:S04]  /*7f30*/  BSSY.RECONVERGENT B0, `(.L_x_3132) ;  /* 0x0000104000007945 */ /* 0x000fe80003800200 */
[----:B------:R-:W-:Y:S05]  /*7f40*/  @!P4 BRA `(.L_x_3133) ;  /* 0x000000100008c947 */ /* 0x000fea0003800000 */
[----:B------:R-:W-:Y:S01]  /*7f50*/  ISETP.GE.AND P0, PT, R28, R27, PT ;  /* 0x0000001b1c00720c */ /* 0x000fe20003f06270 */
[----:B------:R-:W-:Y:S04]  /*7f60*/  IMAD.WIDE.U32 R10, R128, 0xc0, R30 ;  /* 0x000000c0800a7825 */ /* 0x000fe800078e001e */
[----:B------:R-:W-:Y:S04]  /*7f70*/  IMAD.WIDE.U32 R48, R142, 0xc0, R96 ;  /* 0x000000c08e307825 */ /* 0x000fe800078e0060 */
[----:B------:R-:W-:Y:S04]  /*7f80*/  IMAD R3, R129, 0xc0, RZ ;  /* 0x000000c081037824 */ /* 0x000fe800078e02ff */
[----:B------:R-:W-:Y:S01]  /*7f90*/  @!P0 ISETP.GT.AND P1, PT, R35, RZ, PT ;  /* 0x000000ff2300820c */ /* 0x000fe20003f24270 */
[----:B------:R-:W-:Y:S03]  /*7fa0*/  IMAD.IADD R11, R11, 0x1, R3 ;  /* 0x000000010b0b7824 */ /* 0x000fe600078e0203 */
[----:B------:R-:W-:Y:S02]  /*7fb0*/  @!P0 SEL R0, R34, RZ, !P1 ;  /* 0x000000ff22008207 */ /* 0x000fe40004800000 */
[----:B------:R-:W-:Y:S01]  /*7fc0*/  @!P0 SEL R3, R37, R34, P1 ;  /* 0x0000002225038207 */ /* 0x000fe20000800000 */
[----:B------:R-:W4:Y:S01]  /*7fd0*/  LD.E.128 R20, desc[UR4][R10.64] ;  /* 0x000000040a147980 */ /* 0x000f22000c101d00 */
[----:B------:R-:W-:Y:S02]  /*7fe0*/  @!P0 SEL R7, R130, RZ, !P1 ;  /* 0x000000ff82078207 */ /* 0x000fe40004800000 */
[----:B------:R-:W-:Y:S01]  /*7ff0*/  @!P0 IADD3 R0, P1, PT, R109, R0, RZ ;  /* 0x000000006d008210 */ /* 0x000fe20007f3e0ff */
[----:B------:R-:W-:Y:S03]  /*8000*/  @!P0 IMAD.WIDE R4, R3, 0x2, R10 ;  /* 0x0000000203048825 */ /* 0x000fe600078e020a */
[----:B------:R-:W-:Y:S01]  /*8010*/  @!P0 SHF.L.U32 R3, R0, 0x1, RZ ;  /* 0x0000000100038819 */ /* 0x000fe200000006ff */
[----:B------:R-:W-:Y:S03]  /*8020*/  @!P0 IMAD.X R7, R100, 0x1, R7, P1 ;  /* 0x0000000164078824 */ /* 0x000fe600008e0607 */
[C---:B---3--:R-:W-:Y:S02]  /*8030*/  @!P0 IADD3 R44, P1, PT, R3.reuse, R92, RZ ;  /* 0x0000005c032c8210 */ /* 0x048fe40007f3e0ff */
[----:B------:R-:W-:Y:S02]  /*8040*/  @!P0 SHF.L.U64.HI R0, R0, 0x1, R7 ;  /* 0x0000000100008819 */ /* 0x000fe40000010207 */
[----:B------:R-:W3:Y:S03]  /*8050*/  @!P0 LD.E.128 R4, desc[UR4][R4.64] ;  /* 0x0000000404048980 */ /* 0x000ee6000c101d00 */
[C---:B------:R-:W-:Y:S01]  /*8060*/  @!P0 IMAD.X R45, R0.reuse, 0x1, R93, P1 ;  /* 0x00000001002d8824 */ /* 0x040fe200008e065d */
[----:B------:R-:W-:Y:S01]  /*8070*/  @!P0 IADD3 R8, P1, PT, R3, R94, RZ ;  /* 0x0000005e03088210 */ /* 0x000fe20007f3e0ff */
[----:B------:R-:W-:Y:S04]  /*8080*/  IMAD R3, R143, 0xc0, RZ ;  /* 0x000000c08f037824 */ /* 0x000fe800078e02ff */
[----:B------:R-:W5:Y:S01]  /*8090*/  @!P0 LD.E.128 R44, desc[UR4][R44.64] ;  /* 0x000000042c2c8980 */ /* 0x000f62000c101d00 */
[----:B------:R-:W-:Y:S01]  /*80a0*/  IADD3 R49, PT, PT, R49, R3, RZ ;  /* 0x0000000331317210 */ /* 0x000fe20007ffe0ff */
[----:B------:R-:W-:Y:S01]  /*80b0*/  @!P0 IMAD.X R9, R0, 0x1, R95, P1 ;  /* 0x0000000100098824 */ /* 0x000fe200008e065f */
[----:B------:R-:W-:Y:S05]  /*80c0*/  ISETP.GT.AND P1, PT, R35, RZ, !P0 ;  /* 0x000000ff2300720c */ /* 0x000fea0004724270 */
[----:B------:R1:W2:Y:S01]  /*80d0*/  @!P0 LD.E.128 R40, desc[UR4][R8.64] ;  /* 0x0000000408288980 */ /* 0x0002a2000c101d00 */
[C---:B---3--:R-:W-:Y:S01]  /*80e0*/  @!P0 LOP3.LUT R12, R7.reuse, 0xffff0000, RZ, 0xc0, !PT ;  /* 0xffff0000070c8812 */ /* 0x048fe200078ec0ff */
[----:B-1----:R-:W-:Y:S01]  /*80f0*/  @!P0 IMAD.U32 R8, R7, 0x10000, RZ ;  /* 0x0001000007088824 */ /* 0x002fe200078e00ff */
[C---:B------:R-:W-:Y:S01]  /*8100*/  @!P0 LOP3.LUT R2, R4.reuse, 0xffff0000, RZ, 0xc0, !PT ;  /* 0xffff000004028812 */ /* 0x040fe200078ec0ff */
[----:B------:R-:W-:Y:S01]  /*8110*/  @!P0 IMAD.U32 R0, R4, 0x10000, RZ ;  /* 0x0001000004008824 */ /* 0x000fe200078e00ff */
[C---:B------:R-:W-:Y:S01]  /*8120*/  @!P0 LOP3.LUT R4, R5.reuse, 0xffff0000, RZ, 0xc0, !PT ;  /* 0xffff000005048812 */ /* 0x040fe200078ec0ff */
[----:B------:R-:W-:Y:S01]  /*8130*/  @!P0 IMAD.U32 R3, R5, 0x10000, RZ ;  /* 0x0001000005038824 */ /* 0x000fe200078e00ff */
[C---:B------:R-:W-:Y:S02]  /*8140*/  @!P0 SHF.L.U32 R5, R6.reuse, 0x10, RZ ;  /* 0x0000001006058819 */ /* 0x040fe400000006ff */
[----:B------:R-:W-:Y:S01]  /*8150*/  @!P0 LOP3.LUT R6, R6, 0xffff0000, RZ, 0xc0, !PT ;  /* 0xffff000006068812 */ /* 0x000fe200078ec0ff */
[C---:B-----5:R-:W-:Y:S01]  /*8160*/  @!P0 IMAD.U32 R7, R47.reuse, 0x10000, RZ ;  /* 0x000100002f078824 */ /* 0x060fe200078e00ff */
[----:B------:R-:W-:Y:S01]  /*8170*/  @!P0 LOP3.LUT R9, R47, 0xffff0000, RZ, 0xc0, !PT ;  /* 0xffff00002f098812 */ /* 0x000fe200078ec0ff */
[----:B------:R-:W-:Y:S01]  /*8180*/  @!P0 IMAD.U32 R19, R44, 0x10000, RZ ;  /* 0x000100002c138824 */ /* 0x000fe200078e00ff */
[C---:B------:R-:W-:Y:S01]  /*8190*/  @!P0 LOP3.LUT R13, R46.reuse, 0xffff0000, RZ, 0xc0, !PT ;  /* 0xffff00002e0d8812 */ /* 0x040fe200078ec0ff */
[----:B------:R-:W-:Y:S01]  /*81a0*/  @!P0 IMAD.U32 R14, R46, 0x10000, RZ ;  /* 0x000100002e0e8824 */ /* 0x000fe200078e00ff */
[----:B------:R-:W-:Y:S01]  /*81b0*/  @!P0 LOP3.LUT R17, R44, 0xffff0000, RZ, 0xc0, !PT ;  /* 0xffff00002c118812 */ /* 0x000fe200078ec0ff */
[----:B------:R-:W-:Y:S01]  /*81c0*/  @P1 FADD.FTZ R7, -R7, -RZ ;  /* 0x800000ff07071221 */ /* 0x000fe20000010100 */
[----:B------:R-:W-:Y:S01]  /*81d0*/  @!P0 LOP3.LUT R15, R45, 0xffff0000, RZ, 0xc0, !PT ;  /* 0xffff00002d0f8812 */ /* 0x000fe200078ec0ff */
[----:B------:R-:W-:Y:S01]  /*81e0*/  @P1 FADD.FTZ R9, -R9, -RZ ;  /* 0x800000ff09091221 */ /* 0x000fe20000010100 */
[----:B------:R-:W-:Y:S01]  /*81f0*/  @!P0 SHF.L.U32 R16, R45, 0x10, RZ ;  /* 0x000000102d108819 */ /* 0x000fe200000006ff */
[----:B------:R-:W-:Y:S01]  /*8200*/  @P1 FADD.FTZ R19, -R19, -RZ ;  /* 0x800000ff13131221 */ /* 0x000fe20000010100 */
[----:B--2---:R-:W-:Y:S01]  /*8210*/  @!P0 LOP3.LUT R18, R43, 0xffff0000, RZ, 0xc0, !PT ;  /* 0xffff00002b128812 */ /* 0x004fe200078ec0ff */
[----:B------:R-:W-:Y:S01]  /*8220*/  @P1 FADD.FTZ R14, -R14, -RZ ;  /* 0x800000ff0e0e1221 */ /* 0x000fe20000010100 */
[----:B------:R-:W-:Y:S01]  /*8230*/  @P1 FADD.FTZ R13, -R13, -RZ ;  /* 0x800000ff0d0d1221 */ /* 0x000fe20000010100 */
[----:B------:R-:W-:Y:S01]  /*8240*/  @!P0 FMUL.FTZ R7, R8, R7 ;  /* 0x0000000708078220 */ /* 0x000fe20000410000 */
[----:B------:R-:W-:Y:S01]  /*8250*/  @P1 FADD.FTZ R17, -R17, -RZ ;  /* 0x800000ff11111221 */ /* 0x000fe20000010100 */
[----:B------:R-:W-:Y:S01]  /*8260*/  @!P0 FMUL.FTZ R8, R12, R9 ;  /* 0x000000090c088220 */ /* 0x000fe20000410000 */
[----:B----4-:R-:W-:Y:S01]  /*8270*/  @!P0 SHF.L.U32 R9, R20, 0x10, RZ ;  /* 0x0000001014098819 */ /* 0x010fe200000006ff */
[----:B------:R-:W-:Y:S02]  /*8280*/  @!P0 IMAD.U32 R12, R40, 0x10000, RZ ;  /* 0x00010000280c8824 */ /* 0x000fe400078e00ff */
[----:B------:R-:W-:Y:S01]  /*8290*/  @!P0 FMUL.FTZ R0, R0, R19 ;  /* 0x0000001300008220 */ /* 0x000fe20000410000 */
[----:B------:R-:W-:Y:S01]  /*82a0*/  @!P0 FMUL.FTZ R5, R5, R14 ;  /* 0x0000000e05058220 */ /* 0x000fe20000410000 */
[----:B------:R-:W-:Y:S01]  /*82b0*/  @!P0 LOP3.LUT R14, R40, 0xffff0000, RZ, 0xc0, !PT ;  /* 0xffff0000280e8812 */ /* 0x000fe200078ec0ff */
[----:B------:R-:W-:Y:S01]  /*82c0*/  @!P0 FMUL.FTZ R6, R6, R13 ;  /* 0x0000000d06068220 */ /* 0x000fe20000410000 */
[----:B------:R-:W-:Y:S01]  /*82d0*/  @!P0 LOP3.LUT R13, R20, 0xffff0000, RZ, 0xc0, !PT ;  /* 0xffff0000140d8812 */ /* 0x000fe200078ec0ff */
[----:B------:R-:W-:Y:S01]  /*82e0*/  @P1 FADD.FTZ R15, -R15, -RZ ;  /* 0x800000ff0f0f1221 */ /* 0x000fe20000010100 */
[----:B------:R-:W-:Y:S01]  /*82f0*/  @P1 FADD.FTZ R16, -R16, -RZ ;  /* 0x800000ff10101221 */ /* 0x000fe20000010100 */
[----:B------:R-:W-:Y:S01]  /*8300*/  ISETP.GE.AND P1, PT, R26, R27, PT ;  /* 0x0000001b1a00720c */ /* 0x000fe20003f26270 */
[----:B------:R-:W-:Y:S01]  /*8310*/  @!P0 FMUL.FTZ R2, R2, R17 ;  /* 0x0000001102028220 */ /* 0x000fe20000410000 */
[----:B------:R-:W-:Y:S01]  /*8320*/  @!P0 FFMA.FTZ R0, R9, R12, R0 ;  /* 0x0000000c09008223 */ /* 0x000fe20000010000 */
[C---:B------:R-:W-:Y:S01]  /*8330*/  @!P0 SHF.L.U32 R12, R21.reuse, 0x10, RZ ;  /* 0x00000010150c8819 */ /* 0x040fe200000006ff */
[----:B------:R-:W-:Y:S01]  /*8340*/  @!P0 FMUL.FTZ R4, R4, R15 ;  /* 0x0000000f04048220 */ /* 0x000fe20000410000 */
[----:B------:R-:W-:Y:S01]  /*8350*/  @!P0 LOP3.LUT R9, R21, 0xffff0000, RZ, 0xc0, !PT ;  /* 0xffff000015098812 */ /* 0x000fe200078ec0ff */
[----:B------:R-:W-:Y:S02]  /*8360*/  @!P0 IMAD.U32 R15, R41, 0x10000, RZ ;  /* 0x00010000290f8824 */ /* 0x000fe400078e00ff */
[----:B------:R-:W-:Y:S01]  /*8370*/  @!P0 FMUL.FTZ R3, R3, R16 ;  /* 0x0000001003038220 */ /* 0x000fe20000410000 */
[----:B------:R-:W-:Y:S01]  /*8380*/  @!P0 LOP3.LUT R16, R41, 0xffff0000, RZ, 0xc0, !PT ;  /* 0xffff000029108812 */ /* 0x000fe200078ec0ff */
[----:B------:R-:W-:Y:S01]  /*8390*/  @!P0 FFMA.FTZ R2, R13, R14, R2 ;  /* 0x0000000e0d028223 */ /* 0x000fe20000010002 */
[----:B------:R-:W-:Y:S01]  /*83a0*/  @!P0 LOP3.LUT R14, R42, 0xffff0000, RZ, 0xc0, !PT ;  /* 0xffff00002a0e8812 */ /* 0x000fe200078ec0ff */
[----:B------:R-:W-:Y:S01]  /*83b0*/  @!P0 FFMA.FTZ R3, R12, R15, R3 ;  /* 0x0000000f0c038223 */ /* 0x000fe20000010003 */
[----:B------:R-:W-:Y:S01]  /*83c0*/  @!P0 IMAD.U32 R13, R42, 0x10000, RZ ;  /* 0x000100002a0d8824 */ /* 0x000fe200078e00ff */
[----:B------:R-:W-:Y:S01]  /*83d0*/  @!P1 ISETP.GT.AND P2, PT, R35, 0x20, PT ;  /* 0x000000202300980c */ /* 0x000fe20003f44270 */
[----:B------:R-:W-:Y:S01]  /*83e0*/  @!P0 IMAD.U32 R17, R43, 0x10000, RZ ;  /* 0x000100002b118824 */ /* 0x000fe200078e00ff */
[----:B------:R-:W-:Y:S01]  /*83f0*/  @!P0 F2FP.BF16.F32.PACK_AB R12, R2, R0 ;  /* 0x00000000020c823e */ /* 0x000fe200000010ff */
[----:B------:R-:W-:Y:S01]  /*8400*/  @!P0 FFMA.FTZ R4, R9, R16, R4 ;  /* 0x0000001009048223 */ /* 0x000fe20000010004 */
[C---:B------:R-:W-:Y:S01]  /*8410*/  @!P0 SHF.L.U32 R0, R22.reuse, 0x10, RZ ;  /* 0x0000001016008819 */ /* 0x040fe200000006ff */
[C---:B------:R-:W-:Y:S01]  /*8420*/  @!P0 IMAD.U32 R2, R23.reuse, 0x10000, RZ ;  /* 0x0001000017028824 */ /* 0x040fe200078e00ff */
[----:B------:R-:W-:Y:S01]  /*8430*/  @!P0 LOP3.LUT R9, R22, 0xffff0000, RZ, 0xc0, !PT ;  /* 0xffff000016098812 */ /* 0x000fe200078ec0ff */
[----:B------:R-:W-:Y:S01]  /*8440*/  @!P0 IMAD.MOV.U32 R20, RZ, RZ, R12 ;  /* 0x000000ffff148224 */ /* 0x000fe200078e000c */
[----:B------:R-:W-:Y:S01]  /*8450*/  @!P1 SEL R15, R130, RZ, !P2 ;  /* 0x000000ff820f9207 */ /* 0x000fe20005000000 */
[----:B------:R-:W-:Y:S01]  /*8460*/  @!P0 FFMA.FTZ R5, R0, R13, R5 ;  /* 0x0000000d00058223 */ /* 0x000fe20000010005 */
[----:B------:R-:W-:Y:S01]  /*8470*/  @!P0 LOP3.LUT R13, R23, 0xffff0000, RZ, 0xc0, !PT ;  /* 0xffff0000170d8812 */ /* 0x000fe200078ec0ff */
[----:B------:R-:W-:Y:S01]  /*8480*/  @!P0 FFMA.FTZ R6, R9, R14, R6 ;  /* 0x0000000e09068223 */ /* 0x000fe20000010006 */
[----:B------:R-:W-:Y:S01]  /*8490*/  @!P1 SEL R0, R34, RZ, !P2 ;  /* 0x000000ff22009207 */ /* 0x000fe20005000000 */
[----:B------:R-:W-:Y:S01]  /*84a0*/  @!P0 FFMA.FTZ R7, R2, R17, R7 ;  /* 0x0000001102078223 */ /* 0x000fe20000010007 */
[----:B------:R-:W-:Y:S01]  /*84b0*/  @!P1 SEL R9, R37, R34, P2 ;  /* 0x0000002225099207 */ /* 0x000fe20001000000 */
[----:B------:R-:W-:Y:S01]  /*84c0*/  @!P0 FFMA.FTZ R8, R13, R18, R8 ;  /* 0x000000120d088223 */ /* 0x000fe20000010008 */
[----:B------:R-:W-:Y:S02]  /*84d0*/  @!P1 IADD3 R0, P4, PT, R109, R0, RZ ;  /* 0x000000006d009210 */ /* 0x000fe40007f9e0ff */
[----:B------:R-:W-:Y:S02]  /*84e0*/  @!P0 F2FP.BF16.F32.PACK_AB R6, R6, R5 ;  /* 0x000000050606823e */ /* 0x000fe400000010ff */
[----:B------:R-:W-:Y:S01]  /*84f0*/  @!P0 F2FP.BF16.F32.PACK_AB R13, R4, R3 ;  /* 0x00000003040d823e */ /* 0x000fe200000010ff */
[----:B------:R-:W-:Y:S01]  /*8500*/  @!P1 IMAD.WIDE R4, R9, 0x2, R10 ;  /* 0x0000000209049825 */ /* 0x000fe200078e020a */
[----:B------:R-:W-:Y:S02]  /*8510*/  @!P0 F2FP.BF16.F32.PACK_AB R7, R8, R7 ;  /* 0x000000070807823e */ /* 0x000fe400000010ff */
[----:B------:R-:W-:Y:S01]  /*8520*/  @!P1 SHF.L.U32 R3, R0, 0x1, RZ ;  /* 0x0000000100039819 */ /* 0x000fe200000006ff */
[----:B------:R-:W-:Y:S01]  /*8530*/  @!P1 IMAD.X R15, R100, 0x1, R15, P4 ;  /* 0x00000001640f9824 */ /* 0x000fe200020e060f */
[----:B------:R-:W-:Y:S01]  /*8540*/  @!P0 MOV R21, R13 ;  /* 0x0000000d00158202 */ /* 0x000fe20000000f00 */
[----:B------:R-:W-:Y:S01]  /*8550*/  @!P0 IMAD.MOV.U32 R22, RZ, RZ, R6 ;  /* 0x000000ffff168224 */ /* 0x000fe200078e0006 */
[----:B------:R-:W-:Y:S02]  /*8560*/  @!P0 MOV R23, R7 ;  /* 0x0000000700178202 */ /* 0x000fe40000000f00 */
[----:B------:R-:W-:Y:S02]  /*8570*/  @!P1 SHF.L.U64.HI R2, R0, 0x1, R15 ;  /* 0x0000000100029819 */ /* 0x000fe4000001020f */
[----:B------:R-:W-:Y:S01]  /*8580*/  @!P1 IADD3 R52, P0, PT, R3, R92, RZ ;  /* 0x0000005c03349210 */ /* 0x000fe20007f1e0ff */
[----:B------:R1:W-:Y:S01]  /*8590*/  ST.E.128 desc[UR4][R48.64], R20 ;  /* 0x0000001430007985 */ /* 0x0003e2000c101d04 */
[----:B------:R-:W-:Y:S03]  /*85a0*/  ISETP.GT.AND P2, PT, R35, 0x20, !P1 ;  /* 0x000000202300780c */ /* 0x000fe60004f44270 */
[C---:B------:R-:W-:Y:S01]  /*85b0*/  @!P1 IMAD.X R53, R2.reuse, 0x1, R93, P0 ;  /* 0x0000000102359824 */ /* 0x040fe200000e065d */
[----:B------:R-:W-:Y:S03]  /*85c0*/  @!P1 IADD3 R12, P0, PT, R3, R94, RZ ;  /* 0x0000005e030c9210 */ /* 0x000fe60007f1e0ff */
[----:B------:R-:W2:Y:S01]  /*85d0*/  @!P1 LD.E.128 R4, desc[UR4][R4.64+0x40] ;  /* 0x0000400404049980 */ /* 0x000ea2000c101d00 */
[----:B------:R-:W-:Y:S02]  /*85e0*/  @!P1 IADD3.X R13, PT, PT, R2, R95, RZ, P0, !PT ;  /* 0x0000005f020d9210 */ /* 0x000fe400007fe4ff */
[----:B------:R-:W-:Y:S05]  /*85f0*/  ISETP.GE.AND P0, PT, R25, R27, PT ;  /* 0x0000001b1900720c */ /* 0x000fea0003f06270 */
[----:B------:R-:W3:Y:S08]  /*8600*/  @!P1 LD.E.128 R52, desc[UR4][R52.64+0x40] ;  /* 0x0000400434349980 */ /* 0x000ef0000c101d00 */
[----:B------:R4:W1:Y:S08]  /*8610*/  @!P1 LD.E.128 R44, desc[UR4][R12.64+0x40] ;  /* 0x000040040c2c9980 */ /* 0x000870000c101d00 */
[----:B------:R-:W5:Y:S01]  /*8620*/  LD.E.128 R40, desc[UR4][R10.64+0x40] ;  /* 0x000040040a287980 */ /* 0x000f62000c101d00 */
[C---:B--2---:R-:W-:Y:S01]  /*8630*/  @!P1 SHF.L.U32 R8, R7.reuse, 0x10, RZ ;  /* 0x0000001007089819 */ /* 0x044fe200000006ff */
[C---:B------:R-:W-:Y:S01]  /*8640*/  @!P1 IMAD.U32 R0, R4.reuse, 0x10000, RZ ;  /* 0x0001000004009824 */ /* 0x040fe200078e00ff */
[----:B----4-:R-:W-:Y:S02]  /*8650*/  @!P1 LOP3.LUT R12, R7, 0xffff0000, RZ, 0xc0, !PT ;  /* 0xffff0000070c9812 */ /* 0x010fe400078ec0ff */
[----:B------:R-:W-:Y:S02]  /*8660*/  @!P1 LOP3.LUT R2, R4, 0xffff0000, RZ, 0xc0, !PT ;  /* 0xffff000004029812 */ /* 0x000fe400078ec0ff */
[----:B------:R-:W-:Y:S02]  /*8670*/  @!P1 SHF.L.U32 R3, R5, 0x10, RZ ;  /* 0x0000001005039819 */ /* 0x000fe400000006ff */
[C---:B---3--:R-:W-:Y:S01]  /*8680*/  @!P1 SHF.L.U32 R7, R55.reuse, 0x10, RZ ;  /* 0x0000001037079819 */ /* 0x048fe200000006ff */
[C---:B------:R-:W-:Y:S01]  /*8690*/  @!P1 IMAD.U32 R14, R54.reuse, 0x10000, RZ ;  /* 0x00010000360e9824 */ /* 0x040fe200078e00ff */
[----:B------:R-:W-:Y:S01]  /*86a0*/  @!P1 LOP3.LUT R13, R54, 0xffff0000, RZ, 0xc0, !PT ;  /* 0xffff0000360d9812 */ /* 0x000fe200078ec0ff */
[----:B------:R-:W-:Y:S01]  /*86b0*/  @!P1 IMAD.U32 R19, R52, 0x10000, RZ ;  /* 0x0001000034139824 */ /* 0x000fe200078e00ff */
[----:B------:R-:W-:Y:S01]  /*86c0*/  @!P1 LOP3.LUT R9, R55, 0xffff0000, RZ, 0xc0, !PT ;  /* 0xffff000037099812 */ /* 0x000fe200078ec0ff */
[----:B------:R-:W-:Y:S01]  /*86d0*/  @P2 FADD.FTZ R7, -R7, -RZ ;  /* 0x800000ff07072221 */ /* 0x000fe20000010100 */
[----:B------:R-:W-:Y:S01]  /*86e0*/  @!P1 LOP3.LUT R4, R5, 0xffff0000, RZ, 0xc0, !PT ;  /* 0xffff000005049812 */ /* 0x000fe200078ec0ff */
[----:B------:R-:W-:Y:S01]  /*86f0*/  @!P1 IMAD.U32 R5, R6, 0x10000, RZ ;  /* 0x0001000006059824 */ /* 0x000fe200078e00ff */
[----:B------:R-:W-:Y:S01]  /*8700*/  @!P1 LOP3.LUT R17, R52, 0xffff0000, RZ, 0xc0, !PT ;  /* 0xffff000034119812 */ /* 0x000fe200078ec0ff */
[----:B-1----:R-:W-:Y:S01]  /*8710*/  @!P1 IMAD.U32 R20, R47, 0x10000, RZ ;  /* 0x000100002f149824 */ /* 0x002fe200078e00ff */
[----:B------:R-:W-:Y:S01]  /*8720*/  @!P1 LOP3.LUT R6, R6, 0xffff0000, RZ, 0xc0, !PT ;  /* 0xffff000006069812 */ /* 0x000fe200078ec0ff */
[----:B------:R-:W-:Y:S01]  /*8730*/  @P2 FADD.FTZ R19, -R19, -RZ ;  /* 0x800000ff13132221 */ /* 0x000fe20000010100 */
[C---:B------:R-:W-:Y:S01]  /*8740*/  @!P1 SHF.L.U32 R16, R53.reuse, 0x10, RZ ;  /* 0x0000001035109819 */ /* 0x040fe200000006ff */
[----:B------:R-:W-:Y:S01]  /*8750*/  @!P1 FMUL.FTZ R7, R8, R7 ;  /* 0x0000000708079220 */ /* 0x000fe20000410000 */
[----:B------:R-:W-:Y:S01]  /*8760*/  @!P1 LOP3.LUT R15, R53, 0xffff0000, RZ, 0xc0, !PT ;  /* 0xffff0000350f9812 */ /* 0x000fe200078ec0ff */
[----:B------:R-:W-:Y:S01]  /*8770*/  @P2 FADD.FTZ R14, -R14, -RZ ;  /* 0x800000ff0e0e2221 */ /* 0x000fe20000010100 */
[----:B------:R-:W-:Y:S01]  /*8780*/  @!P1 SHF.L.U32 R18, R46, 0x10, RZ ;  /* 0x000000102e129819 */ /* 0x000fe200000006ff */
[----:B------:R-:W-:Y:S01]  /*8790*/  @P2 FADD.FTZ R13, -R13, -RZ ;  /* 0x800000ff0d0d2221 */ /* 0x000fe20000010100 */
[----:B------:R-:W-:Y:S01]  /*87a0*/  @!P1 LOP3.LUT R21, R47, 0xffff0000, RZ, 0xc0, !PT ;  /* 0xffff00002f159812 */ /* 0x000fe200078ec0ff */
[----:B------:R-:W-:Y:S01]  /*87b0*/  @P2 FADD.FTZ R9, -R9, -RZ ;  /* 0x800000ff09092221 */ /* 0x000fe20000010100 */
[----:B------:R-:W-:Y:S01]  /*87c0*/  @P2 FADD.FTZ R17, -R17, -RZ ;  /* 0x800000ff11112221 */ /* 0x000fe20000010100 */
[----:B------:R-:W-:Y:S01]  /*87d0*/  @!P1 FMUL.FTZ R5, R5, R14 ;  /* 0x0000000e05059220 */ /* 0x000fe20000410000 */
[----:B------:R-:W-:Y:S01]  /*87e0*/  @!P1 LOP3.LUT R14, R44, 0xffff0000, RZ, 0xc0, !PT ;  /* 0xffff00002c0e9812 */ /* 0x000fe200078ec0ff */
[----:B------:R-:W-:Y:S01]  /*87f0*/  @!P1 FMUL.FTZ R6, R6, R13 ;  /* 0x0000000d06069220 */ /* 0x000fe20000410000 */
[----:B-----5:R-:W-:Y:S01]  /*8800*/  @!P1 LOP3.LUT R13, R40, 0xffff0000, RZ, 0xc0, !PT ;  /* 0xffff0000280d9812 */ /* 0x020fe200078ec0ff */
[----:B------:R-:W-:Y:S01]  /*8810*/  @!P1 FMUL.FTZ R8, R12, R9 ;  /* 0x000000090c089220 */ /* 0x000fe20000410000 */
[----:B------:R-:W-:Y:S01]  /*8820*/  @P2 FADD.FTZ R16, -R16, -RZ ;  /* 0x800000ff10102221 */ /* 0x000fe20000010100 */
[----:B------:R-:W-:Y:S01]  /*8830*/  @P2 FADD.FTZ R15, -R15, -RZ ;  /* 0x800000ff0f0f2221 */ /* 0x000fe20000010100 */
[----:B------:R-:W-:Y:S01]  /*8840*/  @!P0 ISETP.GT.AND P2, PT, R35, 0x40, PT ;  /* 0x000000402300880c */ /* 0x000fe20003f44270 */
[----:B------:R-:W-:Y:S01]  /*8850*/  @!P1 FMUL.FTZ R0, R0, R19 ;  /* 0x0000001300009220 */ /* 0x000fe20000410000 */
[----:B------:R-:W-:Y:S01]  /*8860*/  @!P1 LOP3.LUT R19, R46, 0xffff0000, RZ, 0xc0, !PT ;  /* 0xffff00002e139812 */ /* 0x000fe200078ec0ff */
[----:B------:R-:W-:Y:S02]  /*8870*/  @!P1 IMAD.U32 R12, R44, 0x10000, RZ ;  /* 0x000100002c0c9824 */ /* 0x000fe400078e00ff */
[----:B------:R-:W-:Y:S01]  /*8880*/  @!P1 FMUL.FTZ R2, R2, R17 ;  /* 0x0000001102029220 */ /* 0x000fe20000410000 */
[----:B------:R-:W-:Y:S01]  /*8890*/  @!P1 LOP3.LUT R17, R45, 0xffff0000, RZ, 0xc0, !PT ;  /* 0xffff00002d119812 */ /* 0x000fe200078ec0ff */
[----:B------:R-:W-:Y:S02]  /*88a0*/  @!P1 IMAD.U32 R9, R40, 0x10000, RZ ;  /* 0x0001000028099824 */ /* 0x000fe400078e00ff */
[----:B------:R-:W-:Y:S01]  /*88b0*/  @!P1 FMUL.FTZ R3, R3, R16 ;  /* 0x0000001003039220 */ /* 0x000fe20000410000 */
[----:B------:R-:W-:Y:S01]  /*88c0*/  @!P1 SHF.L.U32 R16, R41, 0x10, RZ ;  /* 0x0000001029109819 */ /* 0x000fe200000006ff */
[----:B------:R-:W-:Y:S01]  /*88d0*/  @!P1 FMUL.FTZ R4, R4, R15 ;  /* 0x0000000f04049220 */ /* 0x000fe20000410000 */
[----:B------:R-:W-:Y:S01]  /*88e0*/  @!P1 SHF.L.U32 R15, R45, 0x10, RZ ;  /* 0x000000102d0f9819 */ /* 0x000fe200000006ff */
[----:B------:R-:W-:Y:S01]  /*88f0*/  @!P1 FFMA.FTZ R0, R9, R12, R0 ;  /* 0x0000000c09009223 */ /* 0x000fe20000010000 */
[----:B------:R-:W-:Y:S01]  /*8900*/  @!P1 LOP3.LUT R9, R41, 0xffff0000, RZ, 0xc0, !PT ;  /* 0xffff000029099812 */ /* 0x000fe200078ec0ff */
[----:B------:R-:W-:Y:S01]  /*8910*/  @!P1 FFMA.FTZ R2, R13, R14, R2 ;  /* 0x0000000e0d029223 */ /* 0x000fe20000010002 */
[----:B------:R-:W-:Y:S01]  /*8920*/  @!P0 SEL R14, R34, RZ, !P2 ;  /* 0x000000ff220e8207 */ /* 0x000fe20005000000 */
[----:B------:R-:W-:Y:S01]  /*8930*/  @!P1 FFMA.FTZ R3, R16, R15, R3 ;  /* 0x0000000f10039223 */ /* 0x000fe20000010003 */
[----:B------:R-:W-:Y:S01]  /*8940*/  @!P0 SEL R13, R130, RZ, !P2 ;  /* 0x000000ff820d8207 */ /* 0x000fe20005000000 */
[C---:B------:R-:W-:Y:S01]  /*8950*/  @!P1 IMAD.U32 R12, R42.reuse, 0x10000, RZ ;  /* 0x000100002a0c9824 */ /* 0x040fe200078e00ff */
[----:B------:R-:W-:Y:S01]  /*8960*/  @!P0 IADD3 R15, P4, PT, R109, R14, RZ ;  /* 0x0000000e6d0f8210 */ /* 0x000fe20007f9e0ff */
[----:B------:R-:W-:Y:S01]  /*8970*/  @!P1 FFMA.FTZ R4, R9, R17, R4 ;  /* 0x0000001109049223 */ /* 0x000fe20000010004 */
[----:B------:R-:W-:Y:S01]  /*8980*/  @!P1 LOP3.LUT R9, R42, 0xffff0000, RZ, 0xc0, !PT ;  /* 0xffff00002a099812 */ /* 0x000fe200078ec0ff */
[----:B------:R-:W-:Y:S01]  /*8990*/  @!P1 FFMA.FTZ R5, R12, R18, R5 ;  /* 0x000000120c059223 */ /* 0x000fe20000010005 */
[----:B------:R-:W-:Y:S01]  /*89a0*/  @!P0 IADD3.X R14, PT, PT, R100, R13, RZ, P4, !PT ;  /* 0x0000000d640e8210 */ /* 0x000fe200027fe4ff */
[C---:B------:R-:W-:Y:S01]  /*89b0*/  @!P1 IMAD.U32 R12, R43.reuse, 0x10000, RZ ;  /* 0x000100002b0c9824 */ /* 0x040fe200078e00ff */
[----:B------:R-:W-:Y:S01]  /*89c0*/  @!P1 LOP3.LUT R13, R43, 0xffff0000, RZ, 0xc0, !PT ;  /* 0xffff00002b0d9812 */ /* 0x000fe200078ec0ff */
[----:B------:R-:W-:Y:S01]  /*89d0*/  @!P1 FFMA.FTZ R6, R9, R19, R6 ;  /* 0x0000001309069223 */ /* 0x000fe20000010006 */
[----:B------:R-:W-:Y:S01]  /*89e0*/  @!P1 F2FP.BF16.F32.PACK_AB R9, R4, R3 ;  /* 0x000000030409923e */ /* 0x000fe200000010ff */
[----:B------:R-:W-:Y:S01]  /*89f0*/  @!P1 FFMA.FTZ R7, R12, R20, R7 ;  /* 0x000000140c079223 */ /* 0x000fe20000010007 */
[----:B------:R-:W-:Y:S01]  /*8a00*/  @!P1 F2FP.BF16.F32.PACK_AB R0, R2, R0 ;  /* 0x000000000200923e */ /* 0x000fe200000010ff */
[----:B------:R-:W-:Y:S01]  /*8a10*/  @!P1 FFMA.FTZ R8, R13, R21, R8 ;  /* 0x000000150d089223 */ /* 0x000fe20000010008 */
[----:B------:R-:W-:Y:S01]  /*8a20*/  @!P1 F2FP.BF16.F32.PACK_AB R6, R6, R5 ;  /* 0x000000050606923e */ /* 0x000fe200000010ff */
[----:B------:R-:W-:Y:S01]  /*8a30*/  @!P1 IMAD.MOV.U32 R41, RZ, RZ, R9 ;  /* 0x000000ffff299224 */ /* 0x000fe200078e0009 */
[C---:B------:R-:W-:Y:S02]  /*8a40*/  @!P0 SHF.L.U32 R17, R15.reuse, 0x1, RZ ;  /* 0x000000010f118819 */ /* 0x040fe400000006ff */
[----:B------:R-:W-:Y:S02]  /*8a50*/  @!P1 F2FP.BF16.F32.PACK_AB R7, R8, R7 ;  /* 0x000000070807923e */ /* 0x000fe400000010ff */
[----:B------:R-:W-:Y:S02]  /*8a60*/  @!P1 MOV R40, R0 ;  /* 0x0000000000289202 */ /* 0x000fe40000000f00 */
[----:B------:R-:W-:Y:S01]  /*8a70*/  @!P1 MOV R42, R6 ;  /* 0x00000006002a9202 */ /* 0x000fe20000000f00 */
[----:B------:R-:W-:Y:S01]  /*8a80*/  @!P1 IMAD.MOV.U32 R43, RZ, RZ, R7 ;  /* 0x000000ffff2b9224 */ /* 0x000fe200078e0007 */
[----:B------:R-:W-:Y:S02]  /*8a90*/  @!P0 SHF.L.U64.HI R14, R15, 0x1, R14 ;  /* 0x000000010f0e8819 */ /* 0x000fe4000001020e */
[----:B------:R-:W-:Y:S02]  /*8aa0*/  @!P0 IADD3 R44, P4, PT, R17, R92, RZ ;  /* 0x0000005c112c8210 */ /* 0x000fe40007f9e0ff */
[----:B------:R-:W-:Y:S01]  /*8ab0*/  @!P0 SEL R3, R37, R34, P2 ;  /* 0x0000002225038207 */ /* 0x000fe20001000000 */
[----:B------:R4:W-:Y:S01]  /*8ac0*/  ST.E.128 desc[UR4][R48.64+0x40], R40 ;  /* 0x0000402830007985 */ /* 0x0009e2000c101d04 */
[----:B------:R-:W-:Y:S01]  /*8ad0*/  @!P0 IADD3 R16, P1, PT, R17, R94, RZ ;  /* 0x0000005e11108210 */ /* 0x000fe20007f3e0ff */
[C---:B------:R-:W-:Y:S02]  /*8ae0*/  @!P0 IMAD.X R45, R14.reuse, 0x1, R93, P4 ;  /* 0x000000010e2d8824 */ /* 0x040fe400020e065d */
[----:B------:R-:W-:Y:S01]  /*8af0*/  @!P0 IMAD.WIDE R4, R3, 0x2, R10 ;  /* 0x0000000203048825 */ /* 0x000fe200078e020a */
[----:B------:R-:W-:Y:S02]  /*8b00*/  @!P0 IADD3.X R17, PT, PT, R14, R95, RZ, P1, !PT ;  /* 0x0000005f0e118210 */ /* 0x000fe40000ffe4ff */
[----:B------:R-:W-:Y:S01]  /*8b10*/  ISETP.GT.AND P1, PT, R35, 0x40, !P0 ;  /* 0x000000402300780c */ /* 0x000fe20004724270 */
[----:B------:R-:W2:Y:S08]  /*8b20*/  @!P0 LD.E.128 R44, desc[UR4][R44.64+0x80] ;  /* 0x000080042c2c8980 */ /* 0x000eb0000c101d00 */
[----:B------:R-:W3:Y:S08]  /*8b30*/  @!P0 LD.E.128 R4, desc[UR4][R4.64+0x80] ;  /* 0x0000800404048980 */ /* 0x000ef0000c101d00 */
[----:B------:R3:W5:Y:S08]  /*8b40*/  @!P0 LD.E.128 R36, desc[UR4][R16.64+0x80] ;  /* 0x0000800410248980 */ /* 0x000770000c101d00 */
[----:B------:R1:W4:Y:S01]  /*8b50*/  LD.E.128 R20, desc[UR4][R10.64+0x80] ;  /* 0x000080040a147980 */ /* 0x000322000c101d00 */
[----:B--2---:R-:W-:Y:S01]  /*8b60*/  @!P0 SHF.L.U32 R9, R47, 0x10, RZ ;  /* 0x000000102f098819 */ /* 0x004fe200000006ff */
[----:B------:R-:W-:Y:S01]  /*8b70*/  @!P0 IMAD.U32 R13, R46, 0x10000, RZ ;  /* 0x000100002e0d8824 */ /* 0x000fe200078e00ff */
        /* <DEDUP_REMOVED lines=10> */
[----:B---3--:R-:W-:Y:S01]  /*8c20*/  @!P0 LOP3.LUT R17, R4, 0xffff0000, RZ, 0xc0, !PT ;  /* 0xffff000004118812 */ /* 0x008fe200078ec0ff */
[----:B------:R-:W-:Y:S01]  /*8c30*/  @P1 FADD.FTZ R14, -R14, -RZ ;  /* 0x800000ff0e0e1221 */ /* 0x000fe20000010100 */
[----:B-1----:R-:W-:Y:S01]  /*8c40*/  @!P0 SHF.L.U32 R10, R7, 0x10, RZ ;  /* 0x00000010070a8819 */ /* 0x002fe200000006ff */
[----:B------:R-:W-:Y:S01]  /*8c50*/  @!P0 IMAD.U32 R19, R4, 0x10000, RZ ;  /* 0x0001000004138824 */ /* 0x000fe200078e00ff */
[----:B------:R-:W-:Y:S01]  /*8c60*/  @!P0 SHF.L.U32 R4, R5, 0x10, RZ ;  /* 0x0000001005048819 */ /* 0x000fe200000006ff */
[----:B------:R-:W-:Y:S01]  /*8c70*/  @P1 FADD.FTZ R0, -R0, -RZ ;  /* 0x800000ff00001221 */ /* 0x000fe20000010100 */
[----:B------:R-:W-:Y:S01]  /*8c80*/  @!P0 LOP3.LUT R15, R6, 0xffff0000, RZ, 0xc0, !PT ;  /* 0xffff0000060f8812 */ /* 0x000fe200078ec0ff */
[----:B------:R-:W-:Y:S01]  /*8c90*/  @P1 FADD.FTZ R3, -R3, -RZ ;  /* 0x800000ff03031221 */ /* 0x000fe20000010100 */
[----:B------:R-:W-:Y:S01]  /*8ca0*/  @!P0 LOP3.LUT R11, R7, 0xffff0000, RZ, 0xc0, !PT ;  /* 0xffff0000070b8812 */ /* 0x000fe200078ec0ff */
[----:B------:R-:W-:Y:S01]  /*8cb0*/  @!P0 FMUL.FTZ R7, R10, R9 ;  /* 0x000000090a078220 */ /* 0x000fe20000410000 */
[----:B------:R-:W-:Y:S01]  /*8cc0*/  @!P0 LOP3.LUT R5, R5, 0xffff0000, RZ, 0xc0, !PT ;  /* 0xffff000005058812 */ /* 0x000fe200078ec0ff */
[----:B------:R-:W-:Y:S01]  /*8cd0*/  @!P0 IMAD.U32 R16, R6, 0x10000, RZ ;  /* 0x0001000006108824 */ /* 0x000fe200078e00ff */
[----:B-----5:R-:W-:Y:S01]  /*8ce0*/  @!P0 SHF.L.U32 R18, R39, 0x10, RZ ;  /* 0x0000001027128819 */ /* 0x020fe200000006ff */
[----:B------:R-:W-:Y:S01]  /*8cf0*/  @P1 FADD.FTZ R2, -R2, -RZ ;  /* 0x800000ff02021221 */ /* 0x000fe20000010100 */
[C---:B----4-:R-:W-:Y:S02]  /*8d00*/  @!P0 IMAD.U32 R9, R20.reuse, 0x10000, RZ ;  /* 0x0001000014098824 */ /* 0x050fe400078e00ff */
[----:B------:R-:W-:Y:S01]  /*8d10*/  @!P0 FMUL.FTZ R8, R11, R8 ;  /* 0x000000080b088220 */ /* 0x000fe20000410000 */
[----:B------:R-:W-:Y:S01]  /*8d20*/  @!P0 LOP3.LUT R11, R20, 0xffff0000, RZ, 0xc0, !PT ;  /* 0xffff0000140b8812 */ /* 0x000fe200078ec0ff */
[----:B------:R-:W-:Y:S02]  /*8d30*/  @!P0 IMAD.U32 R10, R36, 0x10000, RZ ;  /* 0x00010000240a8824 */ /* 0x000fe400078e00ff */
[----:B------:R-:W-:Y:S01]  /*8d40*/  @!P0 FMUL.FTZ R0, R19, R0 ;  /* 0x0000000013008220 */ /* 0x000fe20000410000 */
[----:B------:R-:W-:Y:S01]  /*8d50*/  @!P0 LOP3.LUT R19, R39, 0xffff0000, RZ, 0xc0, !PT ;  /* 0xffff000027138812 */ /* 0x000fe200078ec0ff */
[----:B------:R-:W-:Y:S01]  /*8d60*/  @!P0 FMUL.FTZ R3, R4, R3 ;  /* 0x0000000304038220 */ /* 0x000fe20000410000 */
[----:B------:R-:W-:Y:S01]  /*8d70*/  @!P0 FMUL.FTZ R6, R15, R12 ;  /* 0x0000000c0f068220 */ /* 0x000fe20000410000 */
[----:B------:R-:W-:Y:S01]  /*8d80*/  @!P0 LOP3.LUT R12, R36, 0xffff0000, RZ, 0xc0, !PT ;  /* 0xffff0000240c8812 */ /* 0x000fe200078ec0ff */
[----:B------:R-:W-:Y:S01]  /*8d90*/  @!P0 FMUL.FTZ R4, R5, R14 ;  /* 0x0000000e05048220 */ /* 0x000fe20000410000 */
[----:B------:R-:W-:Y:S01]  /*8da0*/  @!P0 SHF.L.U32 R14, R21, 0x10, RZ ;  /* 0x00000010150e8819 */ /* 0x000fe200000006ff */
[----:B------:R-:W-:Y:S01]  /*8db0*/  @!P0 FMUL.FTZ R2, R17, R2 ;  /* 0x0000000211028220 */ /* 0x000fe20000410000 */
[C---:B------:R-:W-:Y:S01]  /*8dc0*/  @!P0 LOP3.LUT R15, R37.reuse, 0xffff0000, RZ, 0xc0, !PT ;  /* 0xffff0000250f8812 */ /* 0x040fe200078ec0ff */
[----:B------:R-:W-:Y:S01]  /*8dd0*/  @!P0 FMUL.FTZ R5, R16, R13 ;  /* 0x0000000d10058220 */ /* 0x000fe20000410000 */
[----:B------:R-:W-:Y:S01]  /*8de0*/  @!P0 SHF.L.U32 R13, R37, 0x10, RZ ;  /* 0x00000010250d8819 */ /* 0x000fe200000006ff */
[----:B------:R-:W-:Y:S01]  /*8df0*/  @!P0 FFMA.FTZ R0, R9, R10, R0 ;  /* 0x0000000a09008223 */ /* 0x000fe20000010000 */
[----:B------:R-:W-:Y:S01]  /*8e00*/  @!P0 LOP3.LUT R9, R21, 0xffff0000, RZ, 0xc0, !PT ;  /* 0xffff000015098812 */ /* 0x000fe200078ec0ff */
[----:B------:R-:W-:Y:S01]  /*8e10*/  @!P0 FFMA.FTZ R2, R11, R12, R2 ;  /* 0x0000000c0b028223 */ /* 0x000fe20000010002 */
[----:B------:R-:W-:Y:S01]  /*8e20*/  @!P0 LOP3.LUT R17, R38, 0xffff0000, RZ, 0xc0, !PT ;  /* 0xffff000026118812 */ /* 0x000fe200078ec0ff */
[C---:B------:R-:W-:Y:S01]  /*8e30*/  @!P0 IMAD.U32 R10, R22.reuse, 0x10000, RZ ;  /* 0x00010000160a8824 */ /* 0x040fe200078e00ff */
[----:B------:R-:W-:Y:S01]  /*8e40*/  @!P0 LOP3.LUT R11, R22, 0xffff0000, RZ, 0xc0, !PT ;  /* 0xffff0000160b8812 */ /* 0x000fe200078ec0ff */
[----:B------:R-:W-:Y:S01]  /*8e50*/  @!P0 IMAD.U32 R16, R38, 0x10000, RZ ;  /* 0x0001000026108824 */ /* 0x000fe200078e00ff */
[C---:B------:R-:W-:Y:S01]  /*8e60*/  @!P0 SHF.L.U32 R12, R23.reuse, 0x10, RZ ;  /* 0x00000010170c8819 */ /* 0x040fe200000006ff */
[----:B------:R-:W-:Y:S01]  /*8e70*/  @!P0 FFMA.FTZ R3, R14, R13, R3 ;  /* 0x0000000d0e038223 */ /* 0x000fe20000010003 */
[----:B------:R-:W-:Y:S01]  /*8e80*/  @!P0 LOP3.LUT R13, R23, 0xffff0000, RZ, 0xc0, !PT ;  /* 0xffff0000170d8812 */ /* 0x000fe200078ec0ff */
[----:B------:R-:W-:Y:S01]  /*8e90*/  @!P0 FFMA.FTZ R4, R9, R15, R4 ;  /* 0x0000000f09048223 */ /* 0x000fe20000010004 */
[----:B------:R-:W-:Y:S01]  /*8ea0*/  @!P0 F2FP.BF16.F32.PACK_AB R0, R2, R0 ;  /* 0x000000000200823e */ /* 0x000fe200000010ff */
        /* <DEDUP_REMOVED lines=12> */
.L_x_3133:
[----:B------:R-:W-:Y:S05]  /*8f70*/  BSYNC.RECONVERGENT B0 ;  /* 0x0000000000007941 */ /* 0x000fea0003800200 */
.L_x_3132:
[----:B------:R-:W5:Y:S02]  /*8f80*/  LD.E R3, desc[UR4][R116.64+0xd0] ;  /* 0x0000d00474037980 */ /* 0x000f64000c101900 */
[----:B-----5:R-:W-:Y:S05]  /*8f90*/  IMAD.U32 R3, R3, -0x40, RZ ;  /* 0xffffffc003037824 */ /* 0x020fea00078e00ff */
[C---:B------:R-:W-:Y:S02]  /*8fa0*/  LEA R94, P1, R3.reuse, R94, 0x1 ;  /* 0x0000005e035e7211 */ /* 0x040fe400078208ff */
[C---:B------:R-:W-:Y:S02]  /*8fb0*/  LEA R92, P0, R3.reuse, R92, 0x1 ;  /* 0x0000005c035c7211 */ /* 0x040fe400078008ff */
[C---:B------:R-:W-:Y:S02]  /*8fc0*/  LEA.HI.X.SX32 R95, R3.reuse, R95, 0x1, P1 ;  /* 0x0000005f035f7211 */ /* 0x040fe400008f0eff */
[----:B------:R-:W-:Y:S09]  /*8fd0*/  LEA.HI.X.SX32 R93, R3, R93, 0x1, P0 ;  /* 0x0000005d035d7211 */ /* 0x000ff200000f0eff */
.L_x_3116:
[----:B------:R-:W-:Y:S05]  /*8fe0*/  BSYNC.RECONVERGENT B1 ;  /* 0x0000000000017941 */ /* 0x000fea0003800200 */
.L_x_3114:
[----:B------:R-:W-:Y:S01]  /*8ff0*/  ISETP.NE.U32.AND P4, PT, R158, RZ, PT ;  /* 0x000000ff9e00720c */ /* 0x000fe20003f85070 */
[----:B-1----:R-:W5:Y:S01]  /*9000*/  LD.E R3, desc[UR4][R116.64+0x128] ;  /* 0x0001280474037980 */ /* 0x002f62000c101900 */
[----:B------:R-:W-:Y:S01]  /*9010*/  UMOV UR6, URZ ;  /* 0x000000ff00067c82 */ /* 0x000fe20008000000 */
[----:B------:R-:W-:Y:S01]  /*9020*/  BSSY.RECONVERGENT B0, `(.L_x_3134) ;  /* 0x0000062000007945 */ /* 0x000fe20003800200 */
[----:B------:R-:W-:Y:S02]  /*9030*/  ISETP.NE.AND.EX P4, PT, R159, RZ, PT, P4 ;  /* 0x000000ff9f00720c */ /* 0x000fe40003f85340 */
[----:B--2---:R-:W-:Y:S11]  /*9040*/  IADD3 R7, P0, PT, RZ, -UR6, RZ ;  /* 0x80000006ff077c10 */ /* 0x004ff6000ff1e0ff */
[----:B------:R-:W2:Y:S04]  /*9050*/  @!P4 LD.E R2, desc[UR4][R116.64+0x40] ;  /* 0x000040047402c980 */ /* 0x000ea8000c101900 */
[----:B------:R-:W3:Y:S02]  /*9060*/  @!P4 LD.E R0, desc[UR4][R116.64+0x38] ;  /* 0x000038047400c980 */ /* 0x000ee4000c101900 */
[----:B---3--:R-:W-:Y:S02]  /*9070*/  @!P4 IMAD.SHL.U32 R0, R0, 0x80, RZ ;  /* 0x000000800000c824 */ /* 0x008fe400078e00ff */
[----:B-----5:R-:W-:Y:S02]  /*9080*/  IMAD.SHL.U32 R3, R3, 0x80, RZ ;  /* 0x0000008003037824 */ /* 0x020fe400078e00ff */
        /* <DEDUP_REMOVED lines=18> */
[----:B------:R-:W-:Y:S02]  /*91b0*/  MOV R10, RZ ;  /* 0x000000ff000a7202 */ /* 0x000fe40000000f00 */
[----:B------:R-:W-:Y:S01]  /*91c0*/  IABS R4, R114 ;  /* 0x0000007200047213 */ /* 0x000fe20000000000 */
[----:B------:R-:W3:Y:S06]  /*91d0*/  LD.E.64 R14, desc[UR4][R116.64+0x40] ;  /* 0x00004004740e7980 */ /* 0x000eec000c101b00 */
[----:B------:R-:W5:Y:S01]  /*91e0*/  LD.E.64 R12, desc[UR4][R116.64+0x20] ;  /* 0x00002004740c7980 */ /* 0x000f62000c101b00 */
[----:B--2---:R-:W-:Y:S04]  /*91f0*/  IABS R9, R3 ;  /* 0x0000000300097213 */ /* 0x004fe80000000000 */
[----:B------:R-:W1:Y:S10]  /*9200*/  I2F.RP R7, R9 ;  /* 0x0000000900077306 */ /* 0x000e740000209400 */
[----:B-1----:R-:W1:Y:S02]  /*9210*/  MUFU.RCP R0, R7 ;  /* 0x0000000700007308 */ /* 0x002e640000001000 */
[----:B-1----:R-:W-:Y:S01]  /*9220*/  VIADD R6, R0, 0xffffffe ;  /* 0x0ffffffe00067836 */ /* 0x002fe20000000000 */
[----:B------:R-:W-:Y:S07]  /*9230*/  IABS R0, R106 ;  /* 0x0000006a00007213 */ /* 0x000fee0000000000 */
[----:B------:R-:W1:Y:S02]  /*9240*/  F2I.FTZ.U32.TRUNC.NTZ R11, R6 ;  /* 0x00000006000b7305 */ /* 0x000e64000021f000 */
[--C-:B-1----:R-:W-:Y:S04]  /*9250*/  IMAD.MOV R2, RZ, RZ, -R11.reuse ;  /* 0x000000ffff027224 */ /* 0x102fe800078e0a0b */
        /* <DEDUP_REMOVED lines=9> */
[-C--:B------:R-:W-:Y:S02]  /*92f0*/  LOP3.LUT R2, R114, R3.reuse, RZ, 0x3c, !PT ;  /* 0x0000000372027212 */ /* 0x080fe400078e3cff */
[C---:B------:R-:W-:Y:S02]  /*9300*/  ISETP.GT.U32.AND P0, PT, R9.reuse, R0, PT ;  /* 0x000000000900720c */ /* 0x040fe40003f04070 */
[----:B------:R-:W-:Y:S02]  /*9310*/  ISETP.GT.U32.AND P4, PT, R9, R4, PT ;  /* 0x000000040900720c */ /* 0x000fe40003f84070 */
[----:B------:R-:W-:Y:S02]  /*9320*/  ISETP.GE.AND P2, PT, R2, RZ, PT ;  /* 0x000000ff0200720c */ /* 0x000fe40003f46270 */
[----:B------:R-:W-:Y:S07]  /*9330*/  LOP3.LUT R2, RZ, R3, RZ, 0x33, !PT ;  /* 0x00000003ff027212 */ /* 0x000fee00078e33ff */
[----:B------:R-:W-:Y:S02]  /*9340*/  @!P0 IMAD.IADD R0, R0, 0x1, -R9 ;  /* 0x0000000100008824 */ /* 0x000fe400078e0a09 */
[----:B------:R-:W-:Y:S01]  /*9350*/  @!P0 VIADD R7, R7, 0x1 ;  /* 0x0000000107078836 */ /* 0x000fe20000000000 */
[-C--:B------:R-:W-:Y:S01]  /*9360*/  @!P4 IADD3 R4, PT, PT, R4, -R9.reuse, RZ ;  /* 0x800000090404c210 */ /* 0x080fe20007ffe0ff */
[----:B------:R-:W-:Y:S01]  /*9370*/  @!P4 VIADD R5, R5, 0x1 ;  /* 0x000000010505c836 */ /* 0x000fe20000000000 */
[-C--:B------:R-:W-:Y:S02]  /*9380*/  ISETP.GE.U32.AND P5, PT, R0, R9.reuse, PT ;  /* 0x000000090000720c */ /* 0x080fe40003fa6070 */
[----:B------:R-:W-:Y:S02]  /*9390*/  ISETP.GE.U32.AND P6, PT, R4, R9, PT ;  /* 0x000000090400720c */ /* 0x000fe40003fc6070 */
[----:B------:R-:W-:Y:S01]  /*93a0*/  LOP3.LUT R0, R106, R3, RZ, 0x3c, !PT ;  /* 0x000000036a007212 */ /* 0x000fe200078e3cff */
[----:B------:R-:W4:Y:S01]  /*93b0*/  LD.E.64 R8, desc[UR4][R116.64+0x38] ;  /* 0x0000380474087980 */ /* 0x000f22000c101b00 */
        /* <DEDUP_REMOVED lines=13> */
[----:B------:R1:W5:Y:S02]  /*9490*/  LD.E R2, desc[UR4][R16.64] ;  /* 0x0000000410027980 */ /* 0x000364000c101900 */
[----:B------:R-:W-:Y:S02]  /*94a0*/  IMAD R0, R0, R3, -0x80 ;  /* 0xffffff8000007424 */ /* 0x000fe400078e0203 */
[----:B------:R-:W5:Y:S02]  /*94b0*/  LD.E R7, desc[UR4][R18.64] ;  /* 0x0000000412077980 */ /* 0x000f64000c101900 */
[----:B---3--:R-:W-:Y:S01]  /*94c0*/  IMAD R5, R15, R0, RZ ;  /* 0x000000000f057224 */ /* 0x008fe200078e02ff */
[----:B------:R-:W-:Y:S05]  /*94d0*/  SHF.R.S32.HI R4, RZ, 0x1f, R0 ;  /* 0x0000001fff047819 */ /* 0x000fea0000011400 */
[C---:B------:R-:W-:Y:S02]  /*94e0*/  IMAD R5, R14.reuse, R4, R5 ;  /* 0x000000040e057224 */ /* 0x040fe400078e0205 */
[----:B-1----:R-:W-:Y:S04]  /*94f0*/  IMAD.WIDE.U32 R16, R14, R0, RZ ;  /* 0x000000000e107225 */ /* 0x002fe800078e00ff */
[----:B-----5:R-:W-:Y:S04]  /*9500*/  IMAD.IADD R6, R7, 0x1, -R2 ;  /* 0x0000000107067824 */ /* 0x020fe800078e0a02 */
[-C--:B------:R-:W-:Y:S01]  /*9510*/  IMAD R2, R13, R6.reuse, RZ ;  /* 0x000000060d027224 */ /* 0x080fe200078e02ff */
[----:B------:R-:W-:Y:S01]  /*9520*/  SHF.R.S32.HI R7, RZ, 0x1f, R6 ;  /* 0x0000001fff077819 */ /* 0x000fe20000011406 */
[C---:B------:R-:W-:Y:S01]  /*9530*/  IMAD.WIDE.U32 R14, R12.reuse, R6, RZ ;  /* 0x000000060c0e7225 */ /* 0x040fe200078e00ff */
[----:B------:R-:W-:Y:S03]  /*9540*/  IADD3 R13, PT, PT, R17, R5, RZ ;  /* 0x00000005110d7210 */ /* 0x000fe60007ffe0ff */
[-C--:B------:R-:W-:Y:S01]  /*9550*/  IMAD R2, R12, R7.reuse, R2 ;  /* 0x000000070c027224 */ /* 0x080fe200078e0202 */
[----:B------:R-:W-:Y:S01]  /*9560*/  MOV R12, R16 ;  /* 0x00000010000c7202 */ /* 0x000fe20000000f00 */
[----:B----4-:R-:W-:Y:S02]  /*9570*/  IMAD R5, R9, R0, RZ ;  /* 0x0000000009057224 */ /* 0x010fe400078e02ff */
[----:B------:R-:W-:Y:S02]  /*9580*/  IMAD.IADD R15, R15, 0x1, R2 ;  /* 0x000000010f0f7824 */ /* 0x000fe400078e0202 */
[----:B--2---:R-:W-:Y:S04]  /*9590*/  IMAD.WIDE.U32 R12, R6, R10, R12 ;  /* 0x0000000a060c7225 */ /* 0x004fe800078e000c */
[----:B------:R-:W-:Y:S01]  /*95a0*/  IMAD R6, R11, R6, RZ ;  /* 0x000000060b067224 */ /* 0x000fe200078e02ff */
[----:B------:R-:W-:Y:S01]  /*95b0*/  LEA R98, P1, R12, R98, 0x1 ;  /* 0x000000620c627211 */ /* 0x000fe200078208ff */
[----:B------:R-:W-:Y:S04]  /*95c0*/  IMAD.WIDE.U32 R14, R8, R0, R14 ;  /* 0x00000000080e7225 */ /* 0x000fe800078e000e */
[----:B------:R-:W-:Y:S01]  /*95d0*/  IMAD R6, R10, R7, R6 ;  /* 0x000000070a067224 */ /* 0x000fe200078e0206 */
[----:B------:R-:W-:Y:S01]  /*95e0*/  LEA R96, P0, R14, R96, 0x1 ;  /* 0x000000600e607211 */ /* 0x000fe200078008ff */
[----:B------:R-:W-:Y:S02]  /*95f0*/  IMAD R5, R8, R4, R5 ;  /* 0x0000000408057224 */ /* 0x000fe400078e0205 */
[----:B------:R-:W-:Y:S03]  /*9600*/  IMAD.IADD R6, R13, 0x1, R6 ;  /* 0x000000010d067824 */ /* 0x000fe600078e0206 */
[----:B------:R-:W-:Y:S02]  /*9610*/  IADD3 R0, PT, PT, R15, R5, RZ ;  /* 0x000000050f007210 */ /* 0x000fe40007ffe0ff */
[----:B------:R-:W-:Y:S02]  /*9620*/  LEA.HI.X R99, R12, R99, R6, 0x1, P1 ;  /* 0x000000630c637211 */ /* 0x000fe400008f0c06 */
[----:B------:R-:W-:Y:S02]  /*9630*/  LEA.HI.X R97, R14, R97, R0, 0x1, P0 ;  /* 0x000000610e617211 */ /* 0x000fe400000f0c00 */
.L_x_3135:
[----:B------:R-:W-:Y:S05]  /*9640*/  BSYNC.RECONVERGENT B0 ;  /* 0x0000000000007941 */ /* 0x000fea0003800200 */
.L_x_3134:
[----:B------:R-:W-:Y:S05]  /*9650*/  @P3 BRA `(.L_x_3136) ;  /* 0xffffff8c00343947 */ /* 0x000fea000383ffff */
.L_x_3113:
[----:B------:R-:W-:Y:S05]  /*9660*/  WARPSYNC.ALL ;  /* 0x0000000000007948 */ /* 0x000fea0003800000 */
[----:B------:R-:W-:Y:S06]  /*9670*/  BAR.SYNC.DEFER_BLOCKING 0x0 ;  /* 0x0000000000007b1d */ /* 0x000fec0000010000 */
[----:B------:R-:W2:Y:S01]  /*9680*/  LD.E R3, desc[UR4][R116.64+0xd0] ;  /* 0x0000d00474037980 */ /* 0x000ea2000c101900 */
[----:B------:R-:W-:Y:S01]  /*9690*/  BSSY.RECONVERGENT B2, `(.L_x_3137) ;  /* 0x0000350000027945 */ /* 0x000fe20003800200 */
[----:B--2---:R-:W-:-:S13]  /*96a0*/  ISETP.NE.AND P0, PT, R3, RZ, PT ;  /* 0x000000ff0300720c */ /* 0x004fda0003f05270 */
[----:B------:R-:W-:Y:S05]  /*96b0*/  @P0 BRA `(.L_x_3138) ;  /* 0x00000000005c0947 */ /* 0x000fea0003800000 */
[----:B------:R-:W-:Y:S01]  /*96c0*/  IMAD.IADD R3, R155, 0x1, -R152 ;  /* 0x000000019b037824 */ /* 0x000fe200078e0a98 */
[----:B------:R-:W-:Y:S01]  /*96d0*/  BSSY.RECONVERGENT B0, `(.L_x_3139) ;  /* 0x000000b000007945 */ /* 0x000fe20003800200 */
[----:B------:R-:W-:-:S03]  /*96e0*/  VIADD R160, R124, 0x20 ;  /* 0x000000207ca07836 */ /* 0x000fc60000000000 */
[-C--:B------:R-:W-:Y:S02]  /*96f0*/  ISETP.GE.AND P1, PT, R124, R3.reuse, PT ;  /* 0x000000037c00720c */ /* 0x080fe40003f26270 */
[----:B------:R-:W-:-:S11]  /*9700*/  ISETP.GE.AND P0, PT, R160, R3, PT ;  /* 0x00000003a000720c */ /* 0x000fd60003f06270 */
[----:B------:R-:W-:Y:S05]  /*9710*/  @P1 BRA `(.L_x_3140) ;  /* 0x0000000000181947 */ /* 0x000fea0003800000 */
[----:B------:R-:W-:Y:S01]  /*9720*/  @!PT LDS RZ, [RZ] ;  /* 0x00000000fffff984 */ /* 0x000fe20000000800 */
[----:B------:R-:W-:Y:S01]  /*9730*/  @!PT LDS RZ, [RZ] ;  /* 0x00000000fffff984 */ /* 0x000fe20000000800 */
[----:B------:R-:W-:Y:S01]  /*9740*/  @!PT LDS RZ, [RZ] ;  /* 0x00000000fffff984 */ /* 0x000fe20000000800 */
[----:B------:R1:W-:Y:S04]  /*9750*/  LDGSTS.E.BYPASS.LTC128B.128 [R153], desc[UR4][R122.64] ;  /* 0x000000007a997fae */ /* 0x0003e8000b981a04 */
[----:B------:R1:W-:Y:S04]  /*9760*/  LDGSTS.E.BYPASS.LTC128B.128 [R153+0x1000], desc[UR4][R122.64+0x40] ;  /* 0x010000407a997fae */ /* 0x0003e8000b981a04 */
[----:B------:R1:W-:Y:S02]  /*9770*/  LDGSTS.E.BYPASS.LTC128B.128 [R153+0x2000], desc[UR4][R122.64+0x80] ;  /* 0x020000807a997fae */ /* 0x0003e4000b981a04 */
.L_x_3140:
[----:B------:R-:W-:Y:S05]  /*9780*/  BSYNC.RECONVERGENT B0 ;  /* 0x0000000000007941 */ /* 0x000fea0003800200 */
.L_x_3139:
[----:B------:R-:W-:Y:S05]  /*9790*/  @P0 BRA `(.L_x_3141) ;  /* 0x0000003000fc0947 */ /* 0x000fea0003800000 */
[----:B------:R-:W-:-:S04]  /*97a0*/  LEA R2, P0, R85, R122, 0x1 ;  /* 0x0000007a55027211 */ /* 0x000fc800078008ff */
[----:B------:R-:W-:-:S05]  /*97b0*/  LEA.HI.X R3, R85, R123, R86, 0x1, P0 ;  /* 0x0000007b55037211 */ /* 0x000fca00000f0c56 */
[----:B------:R-:W-:Y:S01]  /*97c0*/  @!PT LDS RZ, [RZ] ;  /* 0x00000000fffff984 */ /* 0x000fe20000000800 */
[----:B------:R-:W-:Y:S01]  /*97d0*/  @!PT LDS RZ, [RZ] ;  /* 0x00000000fffff984 */ /* 0x000fe20000000800 */
[----:B------:R-:W-:Y:S01]  /*97e0*/  @!PT LDS RZ, [RZ] ;  /* 0x00000000fffff984 */ /* 0x000fe20000000800 */
[----:B------:R2:W-:Y:S04]  /*97f0*/  LDGSTS.E.BYPASS.LTC128B.128 [R153+0x800], desc[UR4][R2.64] ;  /* 0x0080000002997fae */ /* 0x0005e8000b981a04 */
[----:B------:R2:W-:Y:S04]  /*9800*/  LDGSTS.E.BYPASS.LTC128B.128 [R153+0x1800], desc[UR4][R2.64+0x40] ;  /* 0x0180004002997fae */ /* 0x0005e8000b981a04 */
[----:B------:R2:W-:Y:S01]  /*9810*/  LDGSTS.E.BYPASS.LTC128B.128 [R153+0x2800], desc[UR4][R2.64+0x80] ;  /* 0x0280008002997fae */ /* 0x0005e2000b981a04 */
[----:B------:R-:W-:Y:S05]  /*9820*/  BRA `(.L_x_3141) ;  /* 0x0000003000d87947 */ /* 0x000fea0003800000 */
.L_x_3138:
        /* <DEDUP_REMOVED lines=21> */
[----:B------:R-:W-:Y:S01]  /*9980*/  IMAD.IADD R17, R155, 0x1, -R152 ;  /* 0x000000019b117824 */ /* 0x000fe200078e0a98 */
[----:B------:R-:W-:Y:S01]  /*9990*/  BSSY.RECONVERGENT B1, `(.L_x_3143) ;  /* 0x0000090000017945 */ /* 0x000fe20003800200 */
[C---:B----4-:R-:W-:Y:S01]  /*99a0*/  IMAD.SHL.U32 R21, R5.reuse, 0x2, RZ ;  /* 0x0000000205157824 */ /* 0x050fe200078e00ff */
[----:B------:R-:W-:Y:S02]  /*99b0*/  SHF.L.U64.HI R5, R5, 0x1, R4 ;  /* 0x0000000105057819 */ /* 0x000fe40000010204 */
[----:B------:R-:W-:Y:S02]  /*99c0*/  ISETP.GE.AND P2, PT, R124, R17, PT ;  /* 0x000000117c00720c */ /* 0x000fe40003f46270 */
[-C--:B-----5:R-:W-:Y:S02]  /*99d0*/  IADD3 R18, P1, PT, R34, R21.reuse, RZ ;  /* 0x0000001522127210 */ /* 0x0a0fe40007f3e0ff */
[----:B------:R-:W-:-:S03]  /*99e0*/  IADD3 R20, P0, PT, R32, R21, RZ ;  /* 0x0000001520147210 */ /* 0x000fc60007f1e0ff */
[--C-:B------:R-:W-:Y:S02]  /*99f0*/  IMAD.X R19, R35, 0x1, R5.reuse, P1 ;  /* 0x0000000123137824 */ /* 0x100fe400008e0605 */
[----:B------:R-:W-:-:S04]  /*9a00*/  IMAD.X R21, R33, 0x1, R5, P0 ;  /* 0x0000000121157824 */ /* 0x000fc800000e0605 */
[----:B------:R-:W-:Y:S05]  /*9a10*/  @P2 BRA `(.L_x_3144) ;  /* 0x00000008001c2947 */ /* 0x000fea0003800000 */
[----:B------:R1:W5:Y:S01]  /*9a20*/  LD.E.128 R8, desc[UR4][R122.64] ;  /* 0x000000047a087980 */ /* 0x000362000c101d00 */
[C---:B------:R-:W-:Y:S01]  /*9a30*/  ISETP.GE.AND P1, PT, R28.reuse, R3, PT ;  /* 0x000000031c00720c */ /* 0x040fe20003f26270 */
[----:B------:R-:W-:Y:S01]  /*9a40*/  BSSY.RECONVERGENT B0, `(.L_x_3145) ;  /* 0x000002a000007945 */ /* 0x000fe20003800200 */
[----:B------:R-:W-:-:S04]  /*9a50*/  LOP3.LUT R0, R28, 0x20, RZ, 0xfc, !PT ;  /* 0x000000201c007812 */ /* 0x000fc800078efcff */
[----:B------:R-:W-:-:S07]  /*9a60*/  ISETP.GE.AND P0, PT, R0, R3, PT ;  /* 0x000000030000720c */ /* 0x000fce0003f06270 */
[----:B------:R-:W-:Y:S06]  /*9a70*/  @P1 BRA `(.L_x_3146) ;  /* 0x0000000000981947 */ /* 0x000fec0003800000 */
[----:B------:R-:W2:Y:S04]  /*9a80*/  LD.E.64 R4, desc[UR4][R20.64] ;  /* 0x0000000414047980 */ /* 0x000ea8000c101b00 */
[----:B------:R-:W3:Y:S01]  /*9a90*/  LD.E.64 R6, desc[UR4][R18.64] ;  /* 0x0000000412067980 */ /* 0x000ee2000c101b00 */
        /* <DEDUP_REMOVED lines=8> */
[----:B--2---:R-:W-:Y:S02]  /*9b20*/  LOP3.LUT R13, R4, 0xffff0000, RZ, 0xc0, !PT ;  /* 0xffff0000040d7812 */ /* 0x004fe400078ec0ff */
[----:B------:R-:W-:Y:S02]  /*9b30*/  LOP3.LUT R8, R5, 0xffff0000, RZ, 0xc0, !PT ;  /* 0xffff000005087812 */ /* 0x000fe400078ec0ff */
[----:B---3--:R-:W-:Y:S01]  /*9b40*/  LOP3.LUT R15, R6, 0xffff0000, RZ, 0xc0, !PT ;  /* 0xffff0000060f7812 */ /* 0x008fe200078ec0ff */
        /* <DEDUP_REMOVED lines=25> */
.L_x_3146:
[----:B------:R-:W-:Y:S05]  /*9ce0*/  BSYNC.RECONVERGENT B0 ;  /* 0x0000000000007941 */ /* 0x000fea0003800200 */
.L_x_3145:
[----:B-----5:R2:W-:Y:S04]  /*9cf0*/  STS.128 [R153], R8 ;  /* 0x0000000899007388 */ /* 0x0205e80000000c00 */
[----:B------:R2:W5:Y:S01]  /*9d00*/  LD.E.128 R12, desc[UR4][R122.64+0x40] ;  /* 0x000040047a0c7980 */ /* 0x000562000c101d00 */
[----:B------:R-:W-:Y:S04]  /*9d10*/  BSSY.RECONVERGENT B0, `(.L_x_3147) ;  /* 0x0000029000007945 */ /* 0x000fe80003800200 */
[----:B------:R-:W-:Y:S05]  /*9d20*/  @P0 BRA `(.L_x_3148) ;  /* 0x00000000009c0947 */ /* 0x000fea0003800000 */
[----:B------:R-:W3:Y:S04]  /*9d30*/  LD.E.64 R4, desc[UR4][R20.64+0x20] ;  /* 0x0000200414047980 */ /* 0x000ee8000c101b00 */
[----:B------:R-:W4:Y:S01]  /*9d40*/  LD.E.64 R6, desc[UR4][R18.64+0x20] ;  /* 0x0000200412067980 */ /* 0x000f22000c101b00 */
[C---:B-----5:R-:W-:Y:S01]  /*9d50*/  SHF.L.U32 R2, R13.reuse, 0x10, RZ ;  /* 0x000000100d027819 */ /* 0x060fe200000006ff */
[----:B------:R-:W-:Y:S01]  /*9d60*/  IMAD.U32 R16, R14, 0x10000, RZ ;  /* 0x000100000e107824 */ /* 0x000fe200078e00ff */
[----:B------:R-:W-:Y:S02]  /*9d70*/  LOP3.LUT R0, R13, 0xffff0000, RZ, 0xc0, !PT ;  /* 0xffff00000d007812 */ /* 0x000fe400078ec0ff */
[----:B------:R-:W-:Y:S02]  /*9d80*/  SHF.L.U32 R23, R15, 0x10, RZ ;  /* 0x000000100f177819 */ /* 0x000fe400000006ff */
[----:B--2---:R-:W-:-:S02]  /*9d90*/  SHF.L.U32 R8, R12, 0x10, RZ ;  /* 0x000000100c087819 */ /* 0x004fc400000006ff */
[----:B------:R-:W-:Y:S02]  /*9da0*/  LOP3.LUT R22, R12, 0xffff0000, RZ, 0xc0, !PT ;  /* 0xffff00000c167812 */ /* 0x000fe400078ec0ff */
[----:B------:R-:W-:Y:S02]  /*9db0*/  LOP3.LUT R15, R15, 0xffff0000, RZ, 0xc0, !PT ;  /* 0xffff00000f0f7812 */ /* 0x000fe400078ec0ff */
[----:B------:R-:W-:Y:S02]  /*9dc0*/  LOP3.LUT R24, R14, 0xffff0000, RZ, 0xc0, !PT ;  /* 0xffff00000e187812 */ /* 0x000fe400078ec0ff */
[----:B---3--:R-:W-:Y:S02]  /*9dd0*/  LOP3.LUT R11, R4, 0xffff0000, RZ, 0xc0, !PT ;  /* 0xffff0000040b7812 */ /* 0x008fe400078ec0ff */
        /* <DEDUP_REMOVED lines=12> */
[----:B------:R-:W-:Y:S01]  /*9ea0*/  SHF.L.U32 R11, R4, 0x10, RZ ;  /* 0x00000010040b7819 */ /* 0x000fe200000006ff */
[----:B------:R-:W-:Y:S01]  /*9eb0*/  FMUL.FTZ R2, R15, R12 ;  /* 0x0000000c0f027220 */ /* 0x000fe20000410000 */
[C---:B------:R-:W-:Y:S01]  /*9ec0*/  FMUL.FTZ R25, R24.reuse, R5 ;  /* 0x0000000518197220 */ /* 0x040fe20000410000 */
[----:B------:R-:W-:-:S02]  /*9ed0*/  FMUL.FTZ R24, R24, R7 ;  /* 0x0000000718187220 */ /* 0x000fc40000410000 */
[C---:B------:R-:W-:Y:S01]  /*9ee0*/  FMUL.FTZ R15, R22.reuse, R11 ;  /* 0x0000000b160f7220 */ /* 0x040fe20000410000 */
[----:B------:R-:W-:Y:S01]  /*9ef0*/  FMUL.FTZ R22, R22, R13 ;  /* 0x0000000d16167220 */ /* 0x000fe20000410000 */
[----:B------:R-:W-:Y:S01]  /*9f00*/  FFMA.FTZ R23, R23, R10, R2 ;  /* 0x0000000a17177223 */ /* 0x000fe20000010002 */
[----:B------:R-:W-:Y:S01]  /*9f10*/  FFMA.FTZ R25, R16, R7, -R25 ;  /* 0x0000000710197223 */ /* 0x000fe20000010819 */
[C---:B------:R-:W-:Y:S01]  /*9f20*/  FFMA.FTZ R15, R8.reuse, R13, -R15 ;  /* 0x0000000d080f7223 */ /* 0x040fe2000001080f */
[----:B------:R-:W-:Y:S01]  /*9f30*/  FFMA.FTZ R22, R8, R11, R22 ;  /* 0x0000000b08167223 */ /* 0x000fe20000010016 */
[----:B------:R-:W-:Y:S01]  /*9f40*/  FFMA.FTZ R24, R16, R5, R24 ;  /* 0x0000000510187223 */ /* 0x000fe20000010018 */
[----:B------:R-:W-:Y:S02]  /*9f50*/  F2FP.BF16.F32.PACK_AB R23, R23, R14 ;  /* 0x0000000e1717723e */ /* 0x000fe400000010ff */
[----:B------:R-:W-:Y:S02]  /*9f60*/  F2FP.BF16.F32.PACK_AB R13, R0, R9 ;  /* 0x00000009000d723e */ /* 0x000fe400000010ff */
[----:B------:R-:W-:-:S02]  /*9f70*/  F2FP.BF16.F32.PACK_AB R12, R22, R15 ;  /* 0x0000000f160c723e */ /* 0x000fc400000010ff */
[----:B------:R-:W-:Y:S02]  /*9f80*/  F2FP.BF16.F32.PACK_AB R14, R24, R25 ;  /* 0x00000019180e723e */ /* 0x000fe400000010ff */
[----:B------:R-:W-:Y:S02]  /*9f90*/  MOV R15, R23 ;  /* 0x00000017000f7202 */ /* 0x000fe40000000f00 */
.L_x_3148:
[----:B------:R-:W-:Y:S05]  /*9fa0*/  BSYNC.RECONVERGENT B0 ;  /* 0x0000000000007941 */ /* 0x000fea0003800200 */
.L_x_3147:
[----:B-----5:R3:W-:Y:S04]  /*9fb0*/  STS.128 [R153+0x1000], R12 ;  /* 0x0010000c99007388 */ /* 0x0207e80000000c00 */
[----:B--2---:R3:W5:Y:S01]  /*9fc0*/  LD.E.128 R8, desc[UR4][R122.64+0x80] ;  /* 0x000080047a087980 */ /* 0x004762000c101d00 */
[----:B------:R-:W-:Y:S01]  /*9fd0*/  LOP3.LUT R0, R28, 0x40, RZ, 0xfc, !PT ;  /* 0x000000401c007812 */ /* 0x000fe200078efcff */
[----:B------:R-:W-:Y:S03]  /*9fe0*/  BSSY.RECONVERGENT B0, `(.L_x_3149) ;  /* 0x0000029000007945 */ /* 0x000fe60003800200 */
[----:B------:R-:W-:-:S13]  /*9ff0*/  ISETP.GE.AND P0, PT, R0, R3, PT ;  /* 0x000000030000720c */ /* 0x000fda0003f06270 */
[----:B------:R-:W-:Y:S05]  /*a000*/  @P0 BRA `(.L_x_3150) ;  /* 0x0000000000980947 */ /* 0x000fea0003800000 */
[----:B------:R-:W2:Y:S04]  /*a010*/  LD.E.64 R4, desc[UR4][R20.64+0x40] ;  /* 0x0000400414047980 */ /* 0x000ea8000c101b00 */
[----:B------:R-:W4:Y:S01]  /*a020*/  LD.E.64 R6, desc[UR4][R18.64+0x40] ;  /* 0x0000400412067980 */ /* 0x000f22000c101b00 */
[C---:B-----5:R-:W-:Y:S01]  /*a030*/  LOP3.LUT R0, R9.reuse, 0xffff0000, RZ, 0xc0, !PT ;  /* 0xffff000009007812 */ /* 0x060fe200078ec0ff */
[----:B---3--:R-:W-:Y:S01]  /*a040*/  IMAD.U32 R14, R10, 0x10000, RZ ;  /* 0x000100000a0e7824 */ /* 0x008fe200078e00ff */
        /* <DEDUP_REMOVED lines=34> */
.L_x_3150:
[----:B------:R-:W-:Y:S05]  /*a270*/  BSYNC.RECONVERGENT B0 ;  /* 0x0000000000007941 */ /* 0x000fea0003800200 */
.L_x_3149:
[----:B-----5:R2:W-:Y:S02]  /*a280*/  STS.128 [R153+0x2000], R8 ;  /* 0x0020000899007388 */ /* 0x0205e40000000c00 */
.L_x_3144:
[----:B------:R-:W-:Y:S05]  /*a290*/  BSYNC.RECONVERGENT B1 ;  /* 0x0000000000017941 */ /* 0x000fea0003800200 */
.L_x_3143:
[----:B------:R-:W-:-:S04]  /*a2a0*/  IADD3 R160, PT, PT, R124, 0x20, RZ ;  /* 0x000000207ca07810 */ /* 0x000fc80007ffe0ff */
[----:B------:R-:W-:-:S13]  /*a2b0*/  ISETP.GE.AND P0, PT, R160, R17, PT ;  /* 0x00000011a000720c */ /* 0x000fda0003f06270 */
[----:B------:R-:W-:Y:S05]  /*a2c0*/  @P0 BRA `(.L_x_3141) ;  /* 0x0000002800300947 */ /* 0x000fea0003800000 */
[C---:B------:R-:W-:Y:S02]  /*a2d0*/  LEA R16, P2, R85.reuse, R122, 0x1 ;  /* 0x0000007a55107211 */ /* 0x040fe400078408ff */
[C---:B------:R-:W-:Y:S02]  /*a2e0*/  ISETP.GE.AND P1, PT, R28.reuse, R3, PT ;  /* 0x000000031c00720c */ /* 0x040fe40003f26270 */
[----:B------:R-:W-:Y:S02]  /*a2f0*/  LEA.HI.X R17, R85, R123, R86, 0x1, P2 ;  /* 0x0000007b55117211 */ /* 0x000fe400010f0c56 */
[----:B------:R-:W-:-:S03]  /*a300*/  LOP3.LUT R0, R28, 0x20, RZ, 0xfc, !PT ;  /* 0x000000201c007812 */ /* 0x000fc600078efcff */
[----:B--2---:R2:W5:Y:S01]  /*a310*/  LD.E.128 R8, desc[UR4][R16.64] ;  /* 0x0000000410087980 */ /* 0x004562000c101d00 */
[----:B------:R-:W-:Y:S01]  /*a320*/  BSSY.RECONVERGENT B0, `(.L_x_3151) ;  /* 0x0000029000007945 */ /* 0x000fe20003800200 */
[----:B------:R-:W-:-:S04]  /*a330*/  ISETP.GE.AND P0, PT, R0, R3, PT ;  /* 0x000000030000720c */ /* 0x000fc80003f06270 */
[----:B------:R-:W-:Y:S09]  /*a340*/  @P1 BRA `(.L_x_3152) ;  /* 0x0000000000981947 */ /* 0x000ff20003800000 */
[----:B------:R-:W4:Y:S04]  /*a350*/  LD.E.64 R4, desc[UR4][R20.64] ;  /* 0x0000000414047980 */ /* 0x000f28000c101b00 */
[----:B------:R-:W2:Y:S01]  /*a360*/  LD.E.64 R6, desc[UR4][R18.64] ;  /* 0x0000000412067980 */ /* 0x000ea2000c101b00 */
        /* <DEDUP_REMOVED lines=8> */
[----:B----4-:R-:W-:Y:S02]  /*a3f0*/  LOP3.LUT R13, R4, 0xffff0000, RZ, 0xc0, !PT ;  /* 0xffff0000040d7812 */ /* 0x010fe400078ec0ff */
        /* <DEDUP_REMOVED lines=27> */
.L_x_3152:
[----:B------:R-:W-:Y:S05]  /*a5b0*/  BSYNC.RECONVERGENT B0 ;  /* 0x0000000000007941 */ /* 0x000fea0003800200 */
.L_x_3151:
[----:B-----5:R4:W-:Y:S04]  /*a5c0*/  STS.128 [R153+0x800], R8 ;  /* 0x0008000899007388 */ /* 0x0209e80000000c00 */
[----:B---3--:R4:W5:Y:S01]  /*a5d0*/  LD.E.128 R12, desc[UR4][R16.64+0x40] ;  /* 0x00004004100c7980 */ /* 0x008962000c101d00 */
[----:B------:R-:W-:Y:S04]  /*a5e0*/  BSSY.RECONVERGENT B0, `(.L_x_3153) ;  /* 0x0000029000007945 */ /* 0x000fe80003800200 */
[----:B------:R-:W-:Y:S05]  /*a5f0*/  @P0 BRA `(.L_x_3154) ;  /* 0x00000000009c0947 */ /* 0x000fea0003800000 */
[----:B------:R-:W3:Y:S04]  /*a600*/  LD.E.64 R4, desc[UR4][R20.64+0x20] ;  /* 0x0000200414047980 */ /* 0x000ee8000c101b00 */
[----:B------:R-:W2:Y:S01]  /*a610*/  LD.E.64 R6, desc[UR4][R18.64+0x20] ;  /* 0x0000200412067980 */ /* 0x000ea2000c101b00 */
[C---:B-----5:R-:W-:Y:S01]  /*a620*/  SHF.L.U32 R2, R13.reuse, 0x10, RZ ;  /* 0x000000100d027819 */ /* 0x060fe200000006ff */
[----:B------:R-:W-:Y:S01]  /*a630*/  IMAD.U32 R22, R14, 0x10000, RZ ;  /* 0x000100000e167824 */ /* 0x000fe200078e00ff */
[----:B------:R-:W-:Y:S02]  /*a640*/  LOP3.LUT R0, R13, 0xffff0000, RZ, 0xc0, !PT ;  /* 0xffff00000d007812 */ /* 0x000fe400078ec0ff */
[----:B------:R-:W-:Y:S02]  /*a650*/  SHF.L.U32 R23, R15, 0x10, RZ ;  /* 0x000000100f177819 */ /* 0x000fe400000006ff */
[----:B----4-:R-:W-:-:S02]  /*a660*/  SHF.L.U32 R8, R12, 0x10, RZ ;  /* 0x000000100c087819 */ /* 0x010fc400000006ff */
[----:B------:R-:W-:Y:S02]  /*a670*/  LOP3.LUT R24, R12, 0xffff0000, RZ, 0xc0, !PT ;  /* 0xffff00000c187812 */ /* 0x000fe400078ec0ff */
[----:B------:R-:W-:Y:S02]  /*a680*/  LOP3.LUT R15, R15, 0xffff0000, RZ, 0xc0, !PT ;  /* 0xffff00000f0f7812 */ /* 0x000fe400078ec0ff */
[----:B------:R-:W-:Y:S02]  /*a690*/  LOP3.LUT R25, R14, 0xffff0000, RZ, 0xc0, !PT ;  /* 0xffff00000e197812 */ /* 0x000fe400078ec0ff */
[----:B---3--:R-:W-:Y:S02]  /*a6a0*/  LOP3.LUT R11, R4, 0xffff0000, RZ, 0xc0, !PT ;  /* 0xffff0000040b7812 */ /* 0x008fe400078ec0ff */
[C---:B------:R-:W-:Y:S01]  /*a6b0*/  LOP3.LUT R10, R5.reuse, 0xffff0000, RZ, 0xc0, !PT ;  /* 0xffff0000050a7812 */ /* 0x040fe200078ec0ff */
[----:B------:R-:W-:Y:S01]  /*a6c0*/  IMAD.U32 R5, R5, 0x10000, RZ ;  /* 0x0001000005057824 */ /* 0x000fe200078e00ff */
        /* <DEDUP_REMOVED lines=12> */
[----:B------:R-:W-:-:S03]  /*a790*/  FMUL.FTZ R27, R25, R5 ;  /* 0x00000005191b7220 */ /* 0x000fc60000410000 */
[C---:B------:R-:W-:Y:S01]  /*a7a0*/  FMUL.FTZ R15, R24.reuse, R11 ;  /* 0x0000000b180f7220 */ /* 0x040fe20000410000 */
[----:B------:R-:W-:Y:S01]  /*a7b0*/  FFMA.FTZ R23, R23, R10, R2 ;  /* 0x0000000a17177223 */ /* 0x000fe20000010002 */
[----:B------:R-:W-:Y:S01]  /*a7c0*/  FMUL.FTZ R24, R24, R13 ;  /* 0x0000000d18187220 */ /* 0x000fe20000410000 */
[----:B------:R-:W-:Y:S01]  /*a7d0*/  FMUL.FTZ R2, R25, R7 ;  /* 0x0000000719027220 */ /* 0x000fe20000410000 */
[----:B------:R-:W-:Y:S01]  /*a7e0*/  FFMA.FTZ R15, R8, R13, -R15 ;  /* 0x0000000d080f7223 */ /* 0x000fe2000001080f */
[----:B------:R-:W-:Y:S01]  /*a7f0*/  FFMA.FTZ R27, R22, R7, -R27 ;  /* 0x00000007161b7223 */ /* 0x000fe2000001081b */
[----:B------:R-:W-:Y:S01]  /*a800*/  FFMA.FTZ R24, R8, R11, R24 ;  /* 0x0000000b08187223 */ /* 0x000fe20000010018 */
[----:B------:R-:W-:Y:S01]  /*a810*/  FFMA.FTZ R2, R22, R5, R2 ;  /* 0x0000000516027223 */ /* 0x000fe20000010002 */
[----:B------:R-:W-:Y:S02]  /*a820*/  F2FP.BF16.F32.PACK_AB R23, R23, R14 ;  /* 0x0000000e1717723e */ /* 0x000fe400000010ff */
[----:B------:R-:W-:-:S02]  /*a830*/  F2FP.BF16.F32.PACK_AB R13, R0, R9 ;  /* 0x00000009000d723e */ /* 0x000fc400000010ff */
[----:B------:R-:W-:Y:S02]  /*a840*/  F2FP.BF16.F32.PACK_AB R12, R24, R15 ;  /* 0x0000000f180c723e */ /* 0x000fe400000010ff */
[----:B------:R-:W-:Y:S02]  /*a850*/  F2FP.BF16.F32.PACK_AB R14, R2, R27 ;  /* 0x0000001b020e723e */ /* 0x000fe400000010ff */
[----:B------:R-:W-:Y:S02]  /*a860*/  MOV R15, R23 ;  /* 0x00000017000f7202 */ /* 0x000fe40000000f00 */
.L_x_3154:
[----:B------:R-:W-:Y:S05]  /*a870*/  BSYNC.RECONVERGENT B0 ;  /* 0x0000000000007941 */ /* 0x000fea0003800200 */
.L_x_3153:
[----:B-----5:R3:W-:Y:S04]  /*a880*/  STS.128 [R153+0x1800], R12 ;  /* 0x0018000c99007388 */ /* 0x0207e80000000c00 */
[----:B----4-:R3:W5:Y:S01]  /*a890*/  LD.E.128 R8, desc[UR4][R16.64+0x80] ;  /* 0x0000800410087980 */ /* 0x010762000c101d00 */
[----:B------:R-:W-:Y:S01]  /*a8a0*/  LOP3.LUT R28, R28, 0x40, RZ, 0xfc, !PT ;  /* 0x000000401c1c7812 */ /* 0x000fe200078efcff */
[----:B------:R-:W-:Y:S03]  /*a8b0*/  BSSY.RECONVERGENT B0, `(.L_x_3155) ;  /* 0x000002a000007945 */ /* 0x000fe60003800200 */
[----:B------:R-:W-:-:S13]  /*a8c0*/  ISETP.GE.AND P0, PT, R28, R3, PT ;  /* 0x000000031c00720c */ /* 0x000fda0003f06270 */
[----:B------:R-:W-:Y:S05]  /*a8d0*/  @P0 BRA `(.L_x_3156) ;  /* 0x00000000009c0947 */ /* 0x000fea0003800000 */
[----:B------:R-:W4:Y:S04]  /*a8e0*/  LD.E.64 R2, desc[UR4][R20.64+0x40] ;  /* 0x0000400414027980 */ /* 0x000f28000c101b00 */
[----:B------:R1:W4:Y:S01]  /*a8f0*/  LD.E.64 R4, desc[UR4][R18.64+0x40] ;  /* 0x0000400412047980 */ /* 0x000322000c101b00 */
[C---:B--23-5:R-:W-:Y:S01]  /*a900*/  SHF.L.U32 R17, R11.reuse, 0x10, RZ ;  /* 0x000000100b117819 */ /* 0x06cfe200000006ff */
[----:B------:R-:W-:Y:S01]  /*a910*/  IMAD.U32 R14, R10, 0x10000, RZ ;  /* 0x000100000a0e7824 */ /* 0x000fe200078e00ff */
[----:B------:R-:W-:Y:S02]  /*a920*/  LOP3.LUT R15, R11, 0xffff0000, RZ, 0xc0, !PT ;  /* 0xffff00000b0f7812 */ /* 0x000fe400078ec0ff */
[C---:B------:R-:W-:Y:S02]  /*a930*/  LOP3.LUT R0, R9.reuse, 0xffff0000, RZ, 0xc0, !PT ;  /* 0xffff000009007812 */ /* 0x040fe400078ec0ff */
[----:B------:R-:W-:-:S02]  /*a940*/  SHF.L.U32 R6, R9, 0x10, RZ ;  /* 0x0000001009067819 */ /* 0x000fc400000006ff */
[C---:B------:R-:W-:Y:S02]  /*a950*/  SHF.L.U32 R7, R8.reuse, 0x10, RZ ;  /* 0x0000001008077819 */ /* 0x040fe400000006ff */
[----:B------:R-:W-:Y:S02]  /*a960*/  LOP3.LUT R16, R8, 0xffff0000, RZ, 0xc0, !PT ;  /* 0xffff000008107812 */ /* 0x000fe400078ec0ff */
[----:B-1----:R-:W-:Y:S02]  /*a970*/  LOP3.LUT R18, R10, 0xffff0000, RZ, 0xc0, !PT ;  /* 0xffff00000a127812 */ /* 0x002fe400078ec0ff */
[----:B----4-:R-:W-:Y:S02]  /*a980*/  LOP3.LUT R11, R2, 0xffff0000, RZ, 0xc0, !PT ;  /* 0xffff0000020b7812 */ /* 0x010fe400078ec0ff */
[C---:B------:R-:W-:Y:S01]  /*a990*/  LOP3.LUT R8, R3.reuse, 0xffff0000, RZ, 0xc0, !PT ;  /* 0xffff000003087812 */ /* 0x040fe200078ec0ff */
[----:B------:R-:W-:Y:S01]  /*a9a0*/  IMAD.U32 R3, R3, 0x10000, RZ ;  /* 0x0001000003037824 */ /* 0x000fe200078e00ff */
[----:B------:R-:W-:Y:S01]  /*a9b0*/  LOP3.LUT R13, R4, 0xffff0000, RZ, 0xc0, !PT ;  /* 0xffff0000040d7812 */ /* 0x000fe200078ec0ff */
        /* <DEDUP_REMOVED lines=25> */
.L_x_3156:
[----:B------:R-:W-:Y:S05]  /*ab50*/  BSYNC.RECONVERGENT B0 ;  /* 0x0000000000007941 */ /* 0x000fea0003800200 */
.L_x_3155:
[----:B-----5:R4:W-:Y:S01]  /*ab60*/  STS.128 [R153+0x2800], R8 ;  /* 0x0028000899007388 */ /* 0x0209e20000000c00 */
[----:B------:R-:W-:Y:S05]  /*ab70*/  BRA `(.L_x_3141) ;  /* 0x0000002000047947 */ /* 0x000fea0003800000 */
.L_x_3142:
[----:B------:R-:W-:Y:S01]  /*ab80*/  IMAD.IADD R27, R155, 0x1, -R152 ;  /* 0x000000019b1b7824 */ /* 0x000fe200078e0a98 */
[C---:B------:R-:W-:Y:S01]  /*ab90*/  IADD3 R24, PT, PT, -R25.reuse, RZ, RZ ;  /* 0x000000ff19187210 */ /* 0x040fe20007ffe1ff */
[----:B------:R-:W-:Y:S01]  /*aba0*/  BSSY.RECONVERGENT B1, `(.L_x_3157) ;  /* 0x00000fe000017945 */ /* 0x000fe20003800200 */
[----:B------:R-:W-:Y:S02]  /*abb0*/  IMAD.IADD R30, R25, 0x1, -R28 ;  /* 0x00000001191e7824 */ /* 0x000fe400078e0a1c */
[----:B------:R-:W-:Y:S02]  /*abc0*/  ISETP.GE.AND P0, PT, R124, R27, PT ;  /* 0x0000001b7c00720c */ /* 0x000fe40003f06270 */
[----:B------:R-:W-:-:S11]  /*abd0*/  SHF.R.S32.HI R26, RZ, 0x1f, R24 ;  /* 0x0000001fff1a7819 */ /* 0x000fd60000011418 */
[----:B------:R-:W-:Y:S05]  /*abe0*/  @P0 BRA `(.L_x_3158) ;  /* 0x0000000c00e40947 */ /* 0x000fea0003800000 */
[----:B------:R1:W5:Y:S01]  /*abf0*/  LD.E.128 R16, desc[UR4][R122.64] ;  /* 0x000000047a107980 */ /* 0x000362000c101d00 */
[C---:B------:R-:W-:Y:S01]  /*ac00*/  ISETP.GE.AND P1, PT, R28.reuse, R3, PT ;  /* 0x000000031c00720c */ /* 0x040fe20003f26270 */
[----:B------:R-:W-:Y:S01]  /*ac10*/  BSSY.RECONVERGENT B0, `(.L_x_3159) ;  /* 0x0000050000007945 */ /* 0x000fe20003800200 */
[----:B------:R-:W-:-:S04]  /*ac20*/  LOP3.LUT R4, R28, 0x20, RZ, 0xfc, !PT ;  /* 0x000000201c047812 */ /* 0x000fc800078efcff */
[----:B------:R-:W-:-:S07]  /*ac30*/  ISETP.GE.AND P0, PT, R4, R3, PT ;  /* 0x000000030400720c */ /* 0x000fce0003f06270 */
[----:B------:R-:W-:Y:S06]  /*ac40*/  @P1 BRA `(.L_x_3160) ;  /* 0x0000000400301947 */ /* 0x000fec0003800000 */
        /* <DEDUP_REMOVED lines=8> */
[----:B-----5:R-:W-:-:S04]  /*acd0*/  IADD3 R4, P1, PT, R32, R11, RZ ;  /* 0x0000000b20047210 */ /* 0x020fc80007f3e0ff */
[----:B------:R-:W-:Y:S01]  /*ace0*/  IADD3.X R5, PT, PT, R33, R9, RZ, P1, !PT ;  /* 0x0000000921057210 */ /* 0x000fe20000ffe4ff */
[----:B------:R-:W-:Y:S01]  /*acf0*/  IMAD.WIDE R12, R13, 0x2, R122 ;  /* 0x000000020d0c7825 */ /* 0x000fe200078e027a */
[----:B------:R-:W-:-:S04]  /*ad00*/  IADD3 R8, P1, PT, R34, R11, RZ ;  /* 0x0000000b22087210 */ /* 0x000fc80007f3e0ff */
[----:B------:R-:W2:Y:S01]  /*ad10*/  LD.E.128 R4, desc[UR4][R4.64] ;  /* 0x0000000404047980 */ /* 0x000ea2000c101d00 */
[----:B------:R-:W-:-:S03]  /*ad20*/  IMAD.X R9, R35, 0x1, R9, P1 ;  /* 0x0000000123097824 */ /* 0x000fc600008e0609 */
[----:B------:R-:W3:Y:S04]  /*ad30*/  LD.E.128 R12, desc[UR4][R12.64] ;  /* 0x000000040c0c7980 */ /* 0x000ee8000c101d00 */
[----:B------:R-:W3:Y:S01]  /*ad40*/  LD.E.128 R8, desc[UR4][R8.64] ;  /* 0x0000000408087980 */ /* 0x000ee2000c101d00 */
[C---:B----4-:R-:W-:Y:S01]  /*ad50*/  SHF.L.U32 R21, R16.reuse, 0x10, RZ ;  /* 0x0000001010157819 */ /* 0x050fe200000006ff */
[----:B------:R-:W-:Y:S01]  /*ad60*/  IMAD.U32 R23, R17, 0x10000, RZ ;  /* 0x0001000011177824 */ /* 0x000fe200078e00ff */
[----:B------:R-:W-:Y:S01]  /*ad70*/  LOP3.LUT R20, R16, 0xffff0000, RZ, 0xc0, !PT ;  /* 0xffff000010147812 */ /* 0x000fe200078ec0ff */
[----:B------:R-:W-:Y:S01]  /*ad80*/  IMAD.U32 R36, R19, 0x10000, RZ ;  /* 0x0001000013247824 */ /* 0x000fe200078e00ff */
[----:B------:R-:W-:Y:S02]  /*ad90*/  LOP3.LUT R16, R17, 0xffff0000, RZ, 0xc0, !PT ;  /* 0xffff000011107812 */ /* 0x000fe400078ec0ff */
[----:B------:R-:W-:-:S02]  /*ada0*/  LOP3.LUT R17, R19, 0xffff0000, RZ, 0xc0, !PT ;  /* 0xffff000013117812 */ /* 0x000fc400078ec0ff */
[C---:B------:R-:W-:Y:S02]  /*adb0*/  SHF.L.U32 R22, R18.reuse, 0x10, RZ ;  /* 0x0000001012167819 */ /* 0x040fe400000006ff */
[----:B------:R-:W-:Y:S02]  /*adc0*/  LOP3.LUT R18, R18, 0xffff0000, RZ, 0xc0, !PT ;  /* 0xffff000012127812 */ /* 0x000fe400078ec0ff */
[C---:B--2---:R-:W-:Y:S02]  /*add0*/  SHF.L.U32 R31, R4.reuse, 0x10, RZ ;  /* 0x00000010041f7819 */ /* 0x044fe400000006ff */
[----:B------:R-:W-:Y:S01]  /*ade0*/  LOP3.LUT R19, R4, 0xffff0000, RZ, 0xc0, !PT ;  /* 0xffff000004137812 */ /* 0x000fe200078ec0ff */
[----:B------:R-:W-:Y:S01]  /*adf0*/  IMAD.U32 R4, R5, 0x10000, RZ ;  /* 0x0001000005047824 */ /* 0x000fe200078e00ff */
[C---:B------:R-:W-:Y:S01]  /*ae00*/  SHF.L.U32 R37, R6.reuse, 0x10, RZ ;  /* 0x0000001006257819 */ /* 0x040fe200000006ff */
[----:B---3--:R-:W-:Y:S01]  /*ae10*/  IMAD.U32 R39, R13, 0x10000, RZ ;  /* 0x000100000d277824 */ /* 0x008fe200078e00ff */
[----:B------:R-:W-:Y:S01]  /*ae20*/  LOP3.LUT R38, R5, 0xffff0000, RZ, 0xc0, !PT ;  /* 0xffff000005267812 */ /* 0x000fe200078ec0ff */
[----:B------:R-:W-:Y:S01]  /*ae30*/  IMAD.U32 R5, R7, 0x10000, RZ ;  /* 0x0001000007057824 */ /* 0x000fe200078e00ff */
[----:B------:R-:W-:Y:S01]  /*ae40*/  LOP3.LUT R6, R6, 0xffff0000, RZ, 0xc0, !PT ;  /* 0xffff000006067812 */ /* 0x000fe200078ec0ff */
[----:B------:R-:W-:Y:S01]  /*ae50*/  @P2 FADD.FTZ R19, -R19, -RZ ;  /* 0x800000ff13132221 */ /* 0x000fe20000010100 */
        /* <DEDUP_REMOVED lines=9> */
[C---:B------:R-:W-:Y:S01]  /*aef0*/  IMAD.U32 R14, R15.reuse, 0x10000, RZ ;  /* 0x000100000f0e7824 */ /* 0x040fe200078e00ff */
[----:B------:R-:W-:Y:S01]  /*af00*/  LOP3.LUT R12, R12, 0xffff0000, RZ, 0xc0, !PT ;  /* 0xffff00000c0c7812 */ /* 0x000fe200078ec0ff */
[----:B------:R-:W-:Y:S01]  /*af10*/  @P2 FADD.FTZ R4, -R4, -RZ ;  /* 0x800000ff04042221 */ /* 0x000fe20000010100 */
[----:B------:R-:W-:Y:S01]  /*af20*/  LOP3.LUT R44, R15, 0xffff0000, RZ, 0xc0, !PT ;  /* 0xffff00000f2c7812 */ /* 0x000fe200078ec0ff */
[----:B------:R-:W-:Y:S01]  /*af30*/  @P2 FADD.FTZ R38, -R38, -RZ ;  /* 0x800000ff26262221 */ /* 0x000fe20000010100 */
[----:B------:R-:W-:Y:S01]  /*af40*/  @P2 FADD.FTZ R37, -R37, -RZ ;  /* 0x800000ff25252221 */ /* 0x000fe20000010100 */
[----:B------:R-:W-:Y:S01]  /*af50*/  FMUL.FTZ R13, R13, R6 ;  /* 0x000000060d0d7220 */ /* 0x000fe20000410000 */
[----:B------:R-:W-:Y:S01]  /*af60*/  FMUL.FTZ R5, R14, R5 ;  /* 0x000000050e057220 */ /* 0x000fe20000410000 */
[C---:B------:R-:W-:Y:S01]  /*af70*/  IMAD.U32 R6, R9.reuse, 0x10000, RZ ;  /* 0x0001000009067824 */ /* 0x040fe200078e00ff */
[----:B------:R-:W-:Y:S01]  /*af80*/  LOP3.LUT R15, R9, 0xffff0000, RZ, 0xc0, !PT ;  /* 0xffff0000090f7812 */ /* 0x000fe200078ec0ff */
[----:B------:R-:W-:Y:S01]  /*af90*/  FMUL.FTZ R19, R12, R19 ;  /* 0x000000130c137220 */ /* 0x000fe20000410000 */
[----:B------:R-:W-:Y:S01]  /*afa0*/  FMUL.FTZ R44, R44, R7 ;  /* 0x000000072c2c7220 */ /* 0x000fe20000410000 */
[----:B------:R-:W-:Y:S01]  /*afb0*/  SHF.L.U32 R14, R10, 0x10, RZ ;  /* 0x000000100a0e7819 */ /* 0x000fe200000006ff */
[----:B------:R-:W-:Y:S01]  /*afc0*/  FMUL.FTZ R40, R40, R31 ;  /* 0x0000001f28287220 */ /* 0x000fe20000410000 */
[----:B------:R-:W-:Y:S01]  /*afd0*/  LOP3.LUT R9, R10, 0xffff0000, RZ, 0xc0, !PT ;  /* 0xffff00000a097812 */ /* 0x000fe200078ec0ff */
[----:B------:R-:W-:Y:S01]  /*afe0*/  FMUL.FTZ R4, R39, R4 ;  /* 0x0000000427047220 */ /* 0x000fe20000410000 */
[C---:B------:R-:W-:Y:S01]  /*aff0*/  SHF.L.U32 R12, R8.reuse, 0x10, RZ ;  /* 0x00000010080c7819 */ /* 0x040fe200000006ff */
        /* <DEDUP_REMOVED lines=17> */
.L_x_3160:
[----:B------:R-:W-:Y:S05]  /*b110*/  BSYNC.RECONVERGENT B0 ;  /* 0x0000000000007941 */ /* 0x000fea0003800200 */
.L_x_3159:
[----:B-----5:R2:W-:Y:S04]  /*b120*/  STS.128 [R153], R16 ;  /* 0x0000001099007388 */ /* 0x0205e80000000c00 */
[----:B----4-:R2:W5:Y:S01]  /*b130*/  LD.E.128 R20, desc[UR4][R122.64+0x40] ;  /* 0x000040047a147980 */ /* 0x010562000c101d00 */
[----:B------:R-:W-:Y:S04]  /*b140*/  BSSY.RECONVERGENT B0, `(.L_x_3161) ;  /* 0x000004f000007945 */ /* 0x000fe80003800200 */
[----:B------:R-:W-:Y:S05]  /*b150*/  @P0 BRA `(.L_x_3162) ;  /* 0x0000000400340947 */ /* 0x000fea0003800000 */
[----:B------:R-:W-:-:S04]  /*b160*/  ISETP.GT.AND P1, PT, R30, 0x20, PT ;  /* 0x000000201e00780c */ /* 0x000fc80003f24270 */
        /* <DEDUP_REMOVED lines=14> */
[----:B------:R-:W4:Y:S01]  /*b250*/  LD.E.128 R8, desc[UR4][R8.64+0x40] ;  /* 0x0000400408087980 */ /* 0x000f22000c101d00 */
[C---:B--2--5:R-:W-:Y:S01]  /*b260*/  SHF.L.U32 R18, R20.reuse, 0x10, RZ ;  /* 0x0000001014127819 */ /* 0x064fe200000006ff */
[----:B------:R-:W-:Y:S01]  /*b270*/  IMAD.U32 R31, R21, 0x10000, RZ ;  /* 0x00010000151f7824 */ /* 0x000fe200078e00ff */
[----:B------:R-:W-:Y:S01]  /*b280*/  LOP3.LUT R17, R20, 0xffff0000, RZ, 0xc0, !PT ;  /* 0xffff000014117812 */ /* 0x000fe200078ec0ff */
[----:B------:R-:W-:Y:S01]  /*b290*/  IMAD.U32 R36, R23, 0x10000, RZ ;  /* 0x0001000017247824 */ /* 0x000fe200078e00ff */
[----:B------:R-:W-:Y:S02]  /*b2a0*/  LOP3.LUT R16, R21, 0xffff0000, RZ, 0xc0, !PT ;  /* 0xffff000015107812 */ /* 0x000fe400078ec0ff */
[----:B------:R-:W-:-:S02]  /*b2b0*/  SHF.L.U32 R21, R22, 0x10, RZ ;  /* 0x0000001016157819 */ /* 0x000fc400000006ff */
[----:B------:R-:W-:Y:S02]  /*b2c0*/  LOP3.LUT R20, R22, 0xffff0000, RZ, 0xc0, !PT ;  /* 0xffff000016147812 */ /* 0x000fe400078ec0ff */
[----:B------:R-:W-:Y:S02]  /*b2d0*/  LOP3.LUT R19, R23, 0xffff0000, RZ, 0xc0, !PT ;  /* 0xffff000017137812 */ /* 0x000fe400078ec0ff */
[C---:B---3--:R-:W-:Y:S02]  /*b2e0*/  SHF.L.U32 R23, R4.reuse, 0x10, RZ ;  /* 0x0000001004177819 */ /* 0x048fe400000006ff */
[----:B------:R-:W-:Y:S01]  /*b2f0*/  LOP3.LUT R22, R4, 0xffff0000, RZ, 0xc0, !PT ;  /* 0xffff000004167812 */ /* 0x000fe200078ec0ff */
[C---:B------:R-:W-:Y:S01]  /*b300*/  IMAD.U32 R4, R5.reuse, 0x10000, RZ ;  /* 0x0001000005047824 */ /* 0x040fe200078e00ff */
[----:B------:R-:W-:Y:S01]  /*b310*/  LOP3.LUT R38, R5, 0xffff0000, RZ, 0xc0, !PT ;  /* 0xffff000005267812 */ /* 0x000fe200078ec0ff */
[C---:B------:R-:W-:Y:S01]  /*b320*/  IMAD.U32 R5, R7.reuse, 0x10000, RZ ;  /* 0x0001000007057824 */ /* 0x040fe200078e00ff */
[----:B------:R-:W-:Y:S01]  /*b330*/  LOP3.LUT R7, R7, 0xffff0000, RZ, 0xc0, !PT ;  /* 0xffff000007077812 */ /* 0x000fe200078ec0ff */
[----:B----4-:R-:W-:Y:S01]  /*b340*/  IMAD.U32 R39, R13, 0x10000, RZ ;  /* 0x000100000d277824 */ /* 0x010fe200078e00ff */
        /* <DEDUP_REMOVED lines=10> */
[----:B------:R-:W-:Y:S01]  /*b3f0*/  SHF.L.U32 R40, R12, 0x10, RZ ;  /* 0x000000100c287819 */ /* 0x000fe200000006ff */
[----:B------:R-:W-:Y:S01]  /*b400*/  @P1 FADD.FTZ R6, -R6, -RZ ;  /* 0x800000ff06061221 */ /* 0x000fe20000010100 */
[----:B------:R-:W-:Y:S01]  /*b410*/  LOP3.LUT R41, R12, 0xffff0000, RZ, 0xc0, !PT ;  /* 0xffff00000c297812 */ /* 0x000fe200078ec0ff */
[C---:B------:R-:W-:Y:S01]  /*b420*/  IMAD.U32 R12, R15.reuse, 0x10000, RZ ;  /* 0x000100000f0c7824 */ /* 0x040fe200078e00ff */
[----:B------:R-:W-:Y:S01]  /*b430*/  LOP3.LUT R14, R15, 0xffff0000, RZ, 0xc0, !PT ;  /* 0xffff00000f0e7812 */ /* 0x000fe200078ec0ff */
[----:B------:R-:W-:Y:S01]  /*b440*/  @P1 FADD.FTZ R4, -R4, -RZ ;  /* 0x800000ff04041221 */ /* 0x000fe20000010100 */
[----:B------:R-:W-:Y:S01]  /*b450*/  @P1 FADD.FTZ R38, -R38, -RZ ;  /* 0x800000ff26261221 */ /* 0x000fe20000010100 */
[----:B------:R-:W-:Y:S01]  /*b460*/  FMUL.FTZ R5, R12, R5 ;  /* 0x000000050c057220 */ /* 0x000fe20000410000 */
[----:B------:R-:W-:Y:S01]  /*b470*/  SHF.L.U32 R12, R8, 0x10, RZ ;  /* 0x00000010080c7819 */ /* 0x000fe200000006ff */
[----:B------:R-:W-:Y:S01]  /*b480*/  FMUL.FTZ R14, R14, R7 ;  /* 0x000000070e0e7220 */ /* 0x000fe20000410000 */
[----:B------:R-:W-:Y:S01]  /*b490*/  LOP3.LUT R7, R8, 0xffff0000, RZ, 0xc0, !PT ;  /* 0xffff000008077812 */ /* 0x000fe200078ec0ff */
[----:B------:R-:W-:Y:S01]  /*b4a0*/  FMUL.FTZ R23, R40, R23 ;  /* 0x0000001728177220 */ /* 0x000fe20000410000 */
[----:B------:R-:W-:Y:S01]  /*b4b0*/  FMUL.FTZ R22, R41, R22 ;  /* 0x0000001629167220 */ /* 0x000fe20000410000 */
[----:B------:R-:W-:Y:S01]  /*b4c0*/  FMUL.FTZ R42, R42, R37 ;  /* 0x000000252a2a7220 */ /* 0x000fe20000410000 */
[----:B------:R-:W-:Y:S01]  /*b4d0*/  FMUL.FTZ R13, R13, R6 ;  /* 0x000000060d0d7220 */ /* 0x000fe20000410000 */
[C---:B------:R-:W-:Y:S01]  /*b4e0*/  IMAD.U32 R6, R9.reuse, 0x10000, RZ ;  /* 0x0001000009067824 */ /* 0x040fe200078e00ff */
[----:B------:R-:W-:Y:S01]  /*b4f0*/  LOP3.LUT R37, R9, 0xffff0000, RZ, 0xc0, !PT ;  /* 0xffff000009257812 */ /* 0x000fe200078ec0ff */
[----:B------:R-:W-:Y:S01]  /*b500*/  FMUL.FTZ R4, R39, R4 ;  /* 0x0000000427047220 */ /* 0x000fe20000410000 */
[C---:B------:R-:W-:Y:S01]  /*b510*/  SHF.L.U32 R15, R10.reuse, 0x10, RZ ;  /* 0x000000100a0f7819 */ /* 0x040fe200000006ff */
        /* <DEDUP_REMOVED lines=17> */
.L_x_3162:
[----:B------:R-:W-:Y:S05]  /*b630*/  BSYNC.RECONVERGENT B0 ;  /* 0x0000000000007941 */ /* 0x000fea0003800200 */
.L_x_3161:
[----:B-----5:R3:W-:Y:S04]  /*b640*/  STS.128 [R153+0x1000], R20 ;  /* 0x0010001499007388 */ /* 0x0207e80000000c00 */
[----:B--2---:R3:W5:Y:S01]  /*b650*/  LD.E.128 R16, desc[UR4][R122.64+0x80] ;  /* 0x000080047a107980 */ /* 0x004762000c101d00 */
[----:B------:R-:W-:Y:S01]  /*b660*/  LOP3.LUT R4, R28, 0x40, RZ, 0xfc, !PT ;  /* 0x000000401c047812 */ /* 0x000fe200078efcff */
[----:B------:R-:W-:Y:S03]  /*b670*/  BSSY.RECONVERGENT B0, `(.L_x_3163) ;  /* 0x000004f000007945 */ /* 0x000fe60003800200 */
[----:B------:R-:W-:-:S13]  /*b680*/  ISETP.GE.AND P0, PT, R4, R3, PT ;  /* 0x000000030400720c */ /* 0x000fda0003f06270 */
        /* <DEDUP_REMOVED lines=13> */
[----:B------:R-:W2:Y:S01]  /*b760*/  LD.E.128 R4, desc[UR4][R4.64+0x80] ;  /* 0x0000800404047980 */ /* 0x000ea2000c101d00 */
[----:B------:R-:W-:-:S03]  /*b770*/  IMAD.X R9, R35, 0x1, R9, P0 ;  /* 0x0000000123097824 */ /* 0x000fc600000e0609 */
[----:B------:R-:W4:Y:S04]  /*b780*/  LD.E.128 R12, desc[UR4][R12.64+0x80] ;  /* 0x000080040c0c7980 */ /* 0x000f28000c101d00 */
[----:B------:R-:W4:Y:S01]  /*b790*/  LD.E.128 R8, desc[UR4][R8.64+0x80] ;  /* 0x0000800408087980 */ /* 0x000f22000c101d00 */
[C---:B---3-5:R-:W-:Y:S01]  /*b7a0*/  SHF.L.U32 R21, R16.reuse, 0x10, RZ ;  /* 0x0000001010157819 */ /* 0x068fe200000006ff */
        /* <DEDUP_REMOVED lines=11> */
[----:B----4-:R-:W-:Y:S01]  /*b860*/  IMAD.U32 R39, R13, 0x10000, RZ ;  /* 0x000100000d277824 */ /* 0x010fe200078e00ff */
        /* <DEDUP_REMOVED lines=47> */
.L_x_3164:
[----:B------:R-:W-:Y:S05]  /*bb60*/  BSYNC.RECONVERGENT B0 ;  /* 0x0000000000007941 */ /* 0x000fea0003800200 */
.L_x_3163:
[----:B-----5:R2:W-:Y:S02]  /*bb70*/  STS.128 [R153+0x2000], R16 ;  /* 0x0020001099007388 */ /* 0x0205e40000000c00 */
.L_x_3158:
[----:B------:R-:W-:Y:S05]  /*bb80*/  BSYNC.RECONVERGENT B1 ;  /* 0x0000000000017941 */ /* 0x000fea0003800200 */
.L_x_3157:
[----:B------:R-:W-:-:S04]  /*bb90*/  IADD3 R160, PT, PT, R124, 0x20, RZ ;  /* 0x000000207ca07810 */ /* 0x000fc80007ffe0ff */
[----:B------:R-:W-:-:S13]  /*bba0*/  ISETP.GE.AND P0, PT, R160, R27, PT ;  /* 0x0000001ba000720c */ /* 0x000fda0003f06270 */
[----:B------:R-:W-:Y:S05]  /*bbb0*/  @P0 BRA `(.L_x_3141) ;  /* 0x0000000c00f40947 */ /* 0x000fea0003800000 */
[C---:B------:R-:W-:Y:S02]  /*bbc0*/  LEA R36, P2, R85.reuse, R122, 0x1 ;  /* 0x0000007a55247211 */ /* 0x040fe400078408ff */
[C---:B------:R-:W-:Y:S02]  /*bbd0*/  ISETP.GE.AND P1, PT, R28.reuse, R3, PT ;  /* 0x000000031c00720c */ /* 0x040fe40003f26270 */
[----:B------:R-:W-:Y:S02]  /*bbe0*/  LEA.HI.X R37, R85, R123, R86, 0x1, P2 ;  /* 0x0000007b55257211 */ /* 0x000fe400010f0c56 */
[----:B------:R-:W-:-:S03]  /*bbf0*/  LOP3.LUT R4, R28, 0x20, RZ, 0xfc, !PT ;  /* 0x000000201c047812 */ /* 0x000fc600078efcff */
[----:B---34-:R3:W5:Y:S01]  /*bc00*/  LD.E.128 R20, desc[UR4][R36.64] ;  /* 0x0000000424147980 */ /* 0x018762000c101d00 */
[----:B------:R-:W-:Y:S01]  /*bc10*/  BSSY.RECONVERGENT B0, `(.L_x_3165) ;  /* 0x0000050000007945 */ /* 0x000fe20003800200 */
[----:B------:R-:W-:-:S04]  /*bc20*/  ISETP.GE.AND P0, PT, R4, R3, PT ;  /* 0x000000030400720c */ /* 0x000fc80003f06270 */
[----:B------:R-:W-:Y:S09]  /*bc30*/  @P1 BRA `(.L_x_3166) ;  /* 0x0000000400341947 */ /* 0x000ff20003800000 */
        /* <DEDUP_REMOVED lines=12> */
[----:B------:R-:W4:Y:S01]  /*bd00*/  LD.E.128 R4, desc[UR4][R4.64] ;  /* 0x0000000404047980 */ /* 0x000f22000c101d00 */
[----:B------:R-:W-:-:S03]  /*bd10*/  IMAD.X R9, R35, 0x1, R11, P1 ;  /* 0x0000000123097824 */ /* 0x000fc600008e060b */
[----:B------:R-:W3:Y:S04]  /*bd20*/  LD.E.128 R12, desc[UR4][R12.64] ;  /* 0x000000040c0c7980 */ /* 0x000ee8000c101d00 */
[----:B------:R-:W3:Y:S01]  /*bd30*/  LD.E.128 R8, desc[UR4][R8.64] ;  /* 0x0000000408087980 */ /* 0x000ee2000c101d00 */
[C---:B--2---:R-:W-:Y:S01]  /*bd40*/  SHF.L.U32 R18, R20.reuse, 0x10, RZ ;  /* 0x0000001014127819 */ /* 0x044fe200000006ff */
[----:B------:R-:W-:Y:S01]  /*bd50*/  IMAD.U32 R27, R21, 0x10000, RZ ;  /* 0x00010000151b7824 */ /* 0x000fe200078e00ff */
[----:B------:R-:W-:Y:S01]  /*bd60*/  LOP3.LUT R17, R20, 0xffff0000, RZ, 0xc0, !PT ;  /* 0xffff000014117812 */ /* 0x000fe200078ec0ff */
[----:B------:R-:W-:Y:S01]  /*bd70*/  IMAD.U32 R31, R23, 0x10000, RZ ;  /* 0x00010000171f7824 */ /* 0x000fe200078e00ff */
[----:B------:R-:W-:Y:S02]  /*bd80*/  LOP3.LUT R16, R21, 0xffff0000, RZ, 0xc0, !PT ;  /* 0xffff000015107812 */ /* 0x000fe400078ec0ff */
[----:B------:R-:W-:-:S02]  /*bd90*/  SHF.L.U32 R21, R22, 0x10, RZ ;  /* 0x0000001016157819 */ /* 0x000fc400000006ff */
[----:B------:R-:W-:Y:S02]  /*bda0*/  LOP3.LUT R20, R22, 0xffff0000, RZ, 0xc0, !PT ;  /* 0xffff000016147812 */ /* 0x000fe400078ec0ff */
[----:B------:R-:W-:Y:S02]  /*bdb0*/  LOP3.LUT R19, R23, 0xffff0000, RZ, 0xc0, !PT ;  /* 0xffff000017137812 */ /* 0x000fe400078ec0ff */
[C---:B----4-:R-:W-:Y:S02]  /*bdc0*/  SHF.L.U32 R23, R4.reuse, 0x10, RZ ;  /* 0x0000001004177819 */ /* 0x050fe400000006ff */
[----:B------:R-:W-:Y:S01]  /*bdd0*/  LOP3.LUT R22, R4, 0xffff0000, RZ, 0xc0, !PT ;  /* 0xffff000004167812 */ /* 0x000fe200078ec0ff */
[C---:B------:R-:W-:Y:S01]  /*bde0*/  IMAD.U32 R4, R5.reuse, 0x10000, RZ ;  /* 0x0001000005047824 */ /* 0x040fe200078e00ff */
[----:B------:R-:W-:Y:S01]  /*bdf0*/  LOP3.LUT R39, R5, 0xffff0000, RZ, 0xc0, !PT ;  /* 0xffff000005277812 */ /* 0x000fe200078ec0ff */
[----:B------:R-:W-:Y:S01]  /*be00*/  IMAD.U32 R5, R7, 0x10000, RZ ;  /* 0x0001000007057824 */ /* 0x000fe200078e00ff */
[C---:B------:R-:W-:Y:S01]  /*be10*/  SHF.L.U32 R38, R6.reuse, 0x10, RZ ;  /* 0x0000001006267819 */ /* 0x040fe200000006ff */
[----:B---3--:R-:W-:Y:S01]  /*be20*/  IMAD.U32 R41, R13, 0x10000, RZ ;  /* 0x000100000d297824 */ /* 0x008fe200078e00ff */
[----:B------:R-:W-:Y:S01]  /*be30*/  LOP3.LUT R6, R6, 0xffff0000, RZ, 0xc0, !PT ;  /* 0xffff000006067812 */ /* 0x000fe200078ec0ff */
        /* <DEDUP_REMOVED lines=12> */
[----:B------:R-:W-:Y:S01]  /*bf00*/  FMUL.FTZ R13, R13, R6 ;  /* 0x000000060d0d7220 */ /* 0x000fe20000410000 */
[----:B------:R-:W-:Y:S01]  /*bf10*/  LOP3.LUT R43, R12, 0xffff0000, RZ, 0xc0, !PT ;  /* 0xffff00000c2b7812 */ /* 0x000fe200078ec0ff */
[----:B------:R-:W-:-:S02]  /*bf20*/  IMAD.U32 R12, R15, 0x10000, RZ ;  /* 0x000100000f0c7824 */ /* 0x000fc400078e00ff */
[----:B------:R-:W-:Y:S01]  /*bf30*/  FMUL.FTZ R14, R14, R7 ;  /* 0x000000070e0e7220 */ /* 0x000fe20000410000 */
[----:B------:R-:W-:Y:S01]  /*bf40*/  SHF.L.U32 R7, R8, 0x10, RZ ;  /* 0x0000001008077819 */ /* 0x000fe200000006ff */
[----:B------:R-:W-:Y:S01]  /*bf50*/  @P2 FADD.FTZ R4, -R4, -RZ ;  /* 0x800000ff04042221 */ /* 0x000fe20000010100 */
[----:B------:R-:W-:Y:S01]  /*bf60*/  LOP3.LUT R6, R8, 0xffff0000, RZ, 0xc0, !PT ;  /* 0xffff000008067812 */ /* 0x000fe200078ec0ff */
[----:B------:R-:W-:Y:S01]  /*bf70*/  @P2 FADD.FTZ R39, -R39, -RZ ;  /* 0x800000ff27272221 */ /* 0x000fe20000010100 */
        /* <DEDUP_REMOVED lines=25> */
.L_x_3166:
[----:B------:R-:W-:Y:S05]  /*c110*/  BSYNC.RECONVERGENT B0 ;  /* 0x0000000000007941 */ /* 0x000fea0003800200 */
.L_x_3165:
[----:B-----5:R4:W-:Y:S04]  /*c120*/  STS.128 [R153+0x800], R20 ;  /* 0x0008001499007388 */ /* 0x0209e80000000c00 */
[----:B--2---:R4:W5:Y:S01]  /*c130*/  LD.E.128 R16, desc[UR4][R36.64+0x40] ;  /* 0x0000400424107980 */ /* 0x004962000c101d00 */
        /* <DEDUP_REMOVED lines=16> */
[----:B------:R-:W3:Y:S04]  /*c240*/  LD.E.128 R12, desc[UR4][R12.64+0x40] ;  /* 0x000040040c0c7980 */ /* 0x000ee8000c101d00 */
[----:B------:R-:W3:Y:S01]  /*c250*/  LD.E.128 R8, desc[UR4][R8.64+0x40] ;  /* 0x0000400408087980 */ /* 0x000ee2000c101d00 */
[C---:B----45:R-:W-:Y:S01]  /*c260*/  SHF.L.U32 R21, R16.reuse, 0x10, RZ ;  /* 0x0000001010157819 */ /* 0x070fe200000006ff */
        /* <DEDUP_REMOVED lines=39> */
[----:B------:R-:W-:Y:S01]  /*c4e0*/  SHF.L.U32 R12, R10, 0x10, RZ ;  /* 0x000000100a0c7819 */ /* 0x000fe200000006ff */
        /* <DEDUP_REMOVED lines=20> */
.L_x_3168:
[----:B------:R-:W-:Y:S05]  /*c630*/  BSYNC.RECONVERGENT B0 ;  /* 0x0000000000007941 */ /* 0x000fea0003800200 */
.L_x_3167:
[----:B-----5:R2:W-:Y:S04]  /*c640*/  STS.128 [R153+0x1800], R16 ;  /* 0x0018001099007388 */ /* 0x0205e80000000c00 */
[----:B------:R2:W5:Y:S01]  /*c650*/  LD.E.128 R4, desc[UR4][R36.64+0x80] ;  /* 0x0000800424047980 */ /* 0x000562000c101d00 */
        /* <DEDUP_REMOVED lines=12> */
[----:B--2---:R-:W-:Y:S02]  /*c720*/  SHF.L.U64.HI R17, R2, 0x1, R9 ;  /* 0x0000000102117819 */ /* 0x004fe40000010209 */
[----:B------:R-:W-:-:S03]  /*c730*/  IADD3 R12, P0, PT, R32, R3, RZ ;  /* 0x00000003200c7210 */ /* 0x000fc60007f1e0ff */
[----:B------:R-:W2:Y:S01]  /*c740*/  LD.E.128 R8, desc[UR4][R10.64+0x80] ;  /* 0x000080040a087980 */ /* 0x000ea2000c101d00 */
[----:B------:R-:W-:Y:S02]  /*c750*/  IADD3.X R13, PT, PT, R33, R17, RZ, P0, !PT ;  /* 0x00000011210d7210 */ /* 0x000fe400007fe4ff */
[----:B------:R-:W-:-:S04]  /*c760*/  IADD3 R16, P0, PT, R34, R3, RZ ;  /* 0x0000000322107210 */ /* 0x000fc80007f1e0ff */
[----:B------:R-:W3:Y:S01]  /*c770*/  LD.E.128 R12, desc[UR4][R12.64+0x80] ;  /* 0x000080040c0c7980 */ /* 0x000ee2000c101d00 */
[----:B------:R-:W-:-:S06]  /*c780*/  IMAD.X R17, R35, 0x1, R17, P0 ;  /* 0x0000000123117824 */ /* 0x000fcc00000e0611 */
[----:B------:R-:W3:Y:S01]  /*c790*/  LD.E.128 R16, desc[UR4][R16.64+0x80] ;  /* 0x0000800410107980 */ /* 0x000ee2000c101d00 */
[C---:B-----5:R-:W-:Y:S01]  /*c7a0*/  LOP3.LUT R0, R5.reuse, 0xffff0000, RZ, 0xc0, !PT ;  /* 0xffff000005007812 */ /* 0x060fe200078ec0ff */
[----:B----4-:R-:W-:Y:S01]  /*c7b0*/  IMAD.U32 R21, R5, 0x10000, RZ ;  /* 0x0001000005157824 */ /* 0x010fe200078e00ff */
        /* <DEDUP_REMOVED lines=10> */
[C---:B---3--:R-:W-:Y:S02]  /*c860*/  SHF.L.U32 R27, R12.reuse, 0x10, RZ ;  /* 0x000000100c1b7819 */ /* 0x048fe400000006ff */
        /* <DEDUP_REMOVED lines=17> */
[----:B------:R-:W-:-:S02]  /*c980*/  IMAD.U32 R9, R17, 0x10000, RZ ;  /* 0x0001000011097824 */ /* 0x000fc400078e00ff */
        /* <DEDUP_REMOVED lines=30> */
.L_x_3170:
[----:B------:R-:W-:Y:S05]  /*cb70*/  BSYNC.RECONVERGENT B0 ;  /* 0x0000000000007941 */ /* 0x000fea0003800200 */
.L_x_3169:
[----:B-----5:R1:W-:Y:S02]  /*cb80*/  STS.128 [R153+0x2800], R4 ;  /* 0x0028000499007388 */ /* 0x0203e40000000c00 */
.L_x_3141:
[----:B------:R-:W-:Y:S05]  /*cb90*/  BSYNC.RECONVERGENT B2 ;  /* 0x0000000000027941 */ /* 0x000fea0003800200 */
.L_x_3137:
[--C-:B--2---:R-:W-:Y:S01]  /*cba0*/  IMAD.IADD R3, R71, 0x1, -R151.reuse ;  /* 0x0000000147037824 */ /* 0x104fe200078e0a97 */
[----:B------:R-:W2:Y:S01]  /*cbb0*/  S2UR UR6, SR_CgaCtaId ;  /* 0x00000000000679c3 */ /* 0x000ea20000008800 */
[C---:B------:R-:W-:Y:S01]  /*cbc0*/  VIADD R2, R124.reuse, 0x40 ;  /* 0x000000407c027836 */ /* 0x040fe20000000000 */
[----:B------:R-:W-:Y:S01]  /*cbd0*/  UMOV UR7, 0x400 ;  /* 0x0000040000077882 */ /* 0x000fe20000000000 */
[----:B------:R-:W-:Y:S01]  /*cbe0*/  VIADD R0, R124, 0x60 ;  /* 0x000000607c007836 */ /* 0x000fe20000000000 */
[-C--:B------:R-:W-:Y:S01]  /*cbf0*/  ISETP.GE.AND P4, PT, R160, R3.reuse, PT ;  /* 0x00000003a000720c */ /* 0x080fe20003f86270 */
[----:B------:R-:W-:Y:S01]  /*cc00*/  IMAD R70, R70, 0x2, R151 ;  /* 0x0000000246467824 */ /* 0x000fe200078e0297 */
[-C--:B------:R-:W-:Y:S01]  /*cc10*/  ISETP.GE.AND P3, PT, R2, R3.reuse, PT ;  /* 0x000000030200720c */ /* 0x080fe20003f66270 */
[----:B------:R-:W-:Y:S01]  /*cc20*/  BSSY.RECONVERGENT B1, `(.L_x_3171) ;  /* 0x00001ce000017945 */ /* 0x000fe20003800200 */
[-C--:B------:R-:W-:Y:S01]  /*cc30*/  ISETP.GE.AND P2, PT, R0, R3.reuse, PT ;  /* 0x000000030000720c */ /* 0x080fe20003f46270 */
[----:B------:R-:W-:Y:S01]  /*cc40*/  VIADD R64, R70, 0x10 ;  /* 0x0000001046407836 */ /* 0x000fe20000000000 */
[----:B------:R-:W-:-:S02]  /*cc50*/  ISETP.GE.AND P5, PT, R124, R3, PT ;  /* 0x000000037c00720c */ /* 0x000fc40003fa6270 */
[----:B------:R-:W-:Y:S02]  /*cc60*/  ISETP.GE.AND P1, PT, R0, R3, PT ;  /* 0x000000030000720c */ /* 0x000fe40003f26270 */
[----:B------:R-:W-:-:S03]  /*cc70*/  ISETP.GE.AND P6, PT, R64, R71, PT ;  /* 0x000000474000720c */ /* 0x000fc60003fc6270 */
[----:B-1----:R-:W-:-:S04]  /*cc80*/  @!P4 LEA R6, P0, R81, R144, 0x1 ;  /* 0x000000905106c211 */ /* 0x002fc800078008ff */
[-C--:B------:R-:W-:Y:S01]  /*cc90*/  @!P4 LEA.HI.X R7, R81, R145.reuse, R82, 0x1, P0 ;  /* 0x000000915107c211 */ /* 0x080fe200000f0c52 */
[----:B------:R-:W-:Y:S01]  /*cca0*/  @!P2 IMAD R4, R143, 0xc0, RZ ;  /* 0x000000c08f04a824 */ /* 0x000fe200078e02ff */
[C---:B----4-:R-:W-:Y:S01]  /*ccb0*/  @!P3 LEA R10, P0, R142.reuse, R144, 0x7 ;  /* 0x000000908e0ab211 */ /* 0x050fe200078038ff */
[C---:B------:R-:W-:Y:S01]  /*ccc0*/  @!P2 IMAD.WIDE.U32 R8, R142.reuse, 0xc0, R144 ;  /* 0x000000c08e08a825 */ /* 0x040fe200078e0090 */
[----:B------:R-:W-:Y:S01]  /*ccd0*/  @!PT LDS RZ, [RZ] ;  /* 0x00000000fffff984 */ /* 0x000fe20000000800 */
[----:B------:R-:W-:Y:S01]  /*cce0*/  @!PT LDS RZ, [RZ] ;  /* 0x00000000fffff984 */ /* 0x000fe20000000800 */
[----:B------:R-:W-:Y:S01]  /*ccf0*/  @!PT LDS RZ, [RZ] ;  /* 0x00000000fffff984 */ /* 0x000fe20000000800 */
[----:B------:R-:W-:Y:S01]  /*cd00*/  @!P5 LDGSTS.E.BYPASS.LTC128B.128 [R153+0x3000], desc[UR4][R144.64] ;  /* 0x030000009099dfae */ /* 0x000fe2000b981a04 */
[----:B--2---:R-:W-:Y:S01]  /*cd10*/  ULEA UR6, UR6, UR7, 0x18 ;  /* 0x0000000706067291 */ /* 0x004fe2000f8ec0ff */
[----:B------:R-:W-:Y:S01]  /*cd20*/  @!P3 LEA.HI.X R11, R142, R145, R143, 0x7, P0 ;  /* 0x000000918e0bb211 */ /* 0x000fe200000f3c8f */
[----:B------:R-:W-:Y:S01]  /*cd30*/  @!P2 IMAD.IADD R9, R4, 0x1, R9 ;  /* 0x000000010409a824 */ /* 0x000fe200078e0209 */
[----:B------:R-:W-:Y:S01]  /*cd40*/  @!P5 LDGSTS.E.BYPASS.LTC128B.128 [R153+0x5000], desc[UR4][R144.64+0x40] ;  /* 0x050000409099dfae */ /* 0x000fe2000b981a04 */
[----:B------:R-:W-:Y:S01]  /*cd50*/  ISETP.GE.AND P0, PT, R160, R3, PT ;  /* 0x00000003a000720c */ /* 0x000fe20003f06270 */
[----:B------:R-:W-:Y:S01]  /*cd60*/  @!P1 IMAD R0, R119, 0xc0, RZ ;  /* 0x000000c077009824 */ /* 0x000fe200078e02ff */
[----:B------:R-:W-:Y:S01]  /*cd70*/  LEA R141, R67, UR6, 0x1 ;  /* 0x00000006438d7c11 */ /* 0x000fe2000f8e08ff */
[----:B------:R-:W-:Y:S01]  /*cd80*/  @!P5 LDGSTS.E.BYPASS.LTC128B.128 [R153+0x7000], desc[UR4][R144.64+0x80] ;  /* 0x070000809099dfae */ /* 0x000fe2000b981a04 */
[----:B------:R-:W-:Y:S01]  /*cd90*/  @!P1 IMAD.WIDE.U32 R4, R118, 0xc0, R146 ;  /* 0x000000c076049825 */ /* 0x000fe200078e0092 */
[----:B------:R-:W-:-:S02]  /*cda0*/  LEA R140, R66, UR6, 0x1 ;  /* 0x00000006428c7c11 */ /* 0x000fc4000f8e08ff */
[----:B------:R-:W-:Y:S01]  /*cdb0*/  @!P4 LDGSTS.E.BYPASS.LTC128B.128 [R153+0x3800], desc[UR4][R6.64] ;  /* 0x038000000699cfae */ /* 0x000fe2000b981a04 */
[----:B------:R-:W-:Y:S02]  /*cdc0*/  @!P1 IMAD.IADD R5, R0, 0x1, R5 ;  /* 0x0000000100059824 */ /* 0x000fe400078e0205 */
[----:B------:R-:W-:Y:S01]  /*cdd0*/  VIADD R0, R70, 0x8 ;  /* 0x0000000846007836 */ /* 0x000fe20000000000 */
[----:B------:R-:W-:Y:S04]  /*cde0*/  @!P4 LDGSTS.E.BYPASS.LTC128B.128 [R153+0x5800], desc[UR4][R6.64+0x40] ;  /* 0x058000400699cfae */ /* 0x000fe8000b981a04 */
[----:B------:R1:W-:Y:S04]  /*cdf0*/  @!P4 LDGSTS.E.BYPASS.LTC128B.128 [R153+0x7800], desc[UR4][R6.64+0x80] ;  /* 0x078000800699cfae */ /* 0x0003e8000b981a04 */
[----:B------:R-:W-:Y:S04]  /*ce00*/  @!P3 LDGSTS.E.BYPASS.LTC128B.128 [R153+0x4000], desc[UR4][R10.64] ;  /* 0x040000000a99bfae */ /* 0x000fe8000b981a04 */
[----:B------:R-:W-:Y:S04]  /*ce10*/  @!P3 LDGSTS.E.BYPASS.LTC128B.128 [R153+0x6000], desc[UR4][R10.64+0x40] ;  /* 0x060000400a99bfae */ /* 0x000fe8000b981a04 */
[----:B------:R-:W-:Y:S01]  /*ce20*/  @!P3 LDGSTS.E.BYPASS.LTC128B.128 [R153+0x8000], desc[UR4][R10.64+0x80] ;  /* 0x080000800a99bfae */ /* 0x000fe2000b981a04 */
[----:B------:R-:W-:-:S03]  /*ce30*/  ISETP.GE.AND P3, PT, R2, R3, PT ;  /* 0x000000030200720c */ /* 0x000fc60003f66270 */
[----:B------:R-:W-:Y:S04]  /*ce40*/  @!P2 LDGSTS.E.BYPASS.LTC128B.128 [R153+0x4800], desc[UR4][R8.64] ;  /* 0x048000000899afae */ /* 0x000fe8000b981a04 */
[----:B------:R-:W-:Y:S04]  /*ce50*/  @!P2 LDGSTS.E.BYPASS.LTC128B.128 [R153+0x6800], desc[UR4][R8.64+0x40] ;  /* 0x068000400899afae */ /* 0x000fe8000b981a04 */
[----:B------:R-:W-:Y:S01]  /*ce60*/  @!P2 LDGSTS.E.BYPASS.LTC128B.128 [R153+0x8800], desc[UR4][R8.64+0x80] ;  /* 0x088000800899afae */ /* 0x000fe2000b981a04 */
[----:B------:R-:W-:-:S03]  /*ce70*/  @!P0 LEA R2, P2, R83, R146, 0x1 ;  /* 0x0000009253028211 */ /* 0x000fc600078408ff */
[----:B------:R-:W0:Y:S01]  /*ce80*/  LDGDEPBAR ;  /* 0x00000000000079af */ /* 0x000e220000000000 */
[----:B------:R-:W-:Y:S02]  /*ce90*/  @!P0 LEA.HI.X R3, R83, R147, R84, 0x1, P2 ;  /* 0x0000009353038211 */ /* 0x000fe400010f0c54 */
[----:B-1----:R-:W-:-:S04]  /*cea0*/  @!P3 LEA R6, P2, R118, R146, 0x7 ;  /* 0x000000927606b211 */ /* 0x002fc800078438ff */
[----:B------:R-:W-:Y:S01]  /*ceb0*/  @!P3 LEA.HI.X R7, R118, R147, R119, 0x7, P2 ;  /* 0x000000937607b211 */ /* 0x000fe200010f3c77 */
[----:B------:R-:W-:-:S04]  /*cec0*/  DEPBAR.LE SB0, 0x0 ;  /* 0x000080000000791a */ /* 0x000fc80000000000 */
[----:B------:R-:W-:Y:S06]  /*ced0*/  BAR.SYNC.DEFER_BLOCKING 0x0 ;  /* 0x0000000000007b1d */ /* 0x000fec0000010000 */
        /* <DEDUP_REMOVED lines=17> */
[----:B------:R1:W-:Y:S01]  /*cff0*/  @!P0 LDGSTS.E.BYPASS.LTC128B.128 [R153+0xd800], desc[UR4][R2.64+0x80] ;  /* 0x0d80008002998fae */ /* 0x0003e2000b981a04 */
[----:B------:R-:W-:-:S03]  /*d000*/  LOP3.LUT P0, RZ, R80, 0x4, RZ, 0xc0, !PT ;  /* 0x0000000450ff7812 */ /* 0x000fc6000780c0ff */
        /* <DEDUP_REMOVED lines=8> */
[----:B------:R-:W-:Y:S01]  /*d090*/  @!P3 LDGSTS.E.BYPASS.LTC128B.128 [R153+0xe000], desc[UR4][R6.64+0x80] ;  /* 0x0e0000800699bfae */ /* 0x000fe2000b981a04 */
[----:B------:R-:W-:Y:S01]  /*d0a0*/  ISETP.GE.AND P3, PT, R70, R71, PT ;  /* 0x000000474600720c */ /* 0x000fe20003f66270 */
[----:B-1----:R-:W-:-:S02]  /*d0b0*/  IMAD.MOV.U32 R3, RZ, RZ, 0x10 ;  /* 0x00000010ff037424 */ /* 0x002fc400078e00ff */
[----:B------:R-:W-:Y:S01]  /*d0c0*/  @P1 STS.128 [R153+0xa800], RZ ;  /* 0x00a800ff99001388 */ /* 0x000fe20000000c00 */
[----:B------:R-:W-:-:S03]  /*d0d0*/  VIADD R2, R70, 0x1 ;  /* 0x0000000146027836 */ /* 0x000fc60000000000 */
[----:B------:R-:W-:Y:S01]  /*d0e0*/  @P1 STS.128 [R153+0xc800], RZ ;  /* 0x00c800ff99001388 */ /* 0x000fe20000000c00 */
[----:B------:R-:W-:Y:S02]  /*d0f0*/  SEL R3, R3, 0xfffffff0, !P0 ;  /* 0xfffffff003037807 */ /* 0x000fe40004000000 */
[-C--:B------:R-:W-:Y:S01]  /*d100*/  ISETP.GE.AND P2, PT, R2, R71.reuse, PT ;  /* 0x000000470200720c */ /* 0x080fe20003f46270 */
[----:B------:R-:W-:Y:S01]  /*d110*/  @P1 STS.128 [R153+0xe800], RZ ;  /* 0x00e800ff99001388 */ /* 0x000fe20000000c00 */
[----:B------:R-:W-:Y:S02]  /*d120*/  VIADD R2, R70, 0x11 ;  /* 0x0000001146027836 */ /* 0x000fe40000000000 */
[C---:B------:R-:W-:Y:S01]  /*d130*/  IMAD R139, R3.reuse, 0x2, R141 ;  /* 0x00000002038b7824 */ /* 0x040fe200078e028d */
[----:B------:R-:W-:Y:S01]  /*d140*/  @!PT LDS RZ, [RZ] ;  /* 0x00000000fffff984 */ /* 0x000fe20000000800 */
[----:B------:R-:W-:Y:S01]  /*d150*/  @!PT LDS RZ, [RZ] ;  /* 0x00000000fffff984 */ /* 0x000fe20000000800 */
[----:B------:R-:W-:Y:S01]  /*d160*/  @!PT LDS RZ, [RZ] ;  /* 0x00000000fffff984 */ /* 0x000fe20000000800 */
[----:B------:R-:W-:Y:S01]  /*d170*/  @!P1 LDGSTS.E.BYPASS.LTC128B.128 [R153+0xa800], desc[UR4][R4.64] ;  /* 0x0a80000004999fae */ /* 0x000fe2000b981a04 */
[----:B------:R-:W-:Y:S01]  /*d180*/  IMAD R137, R3, 0x2, R140 ;  /* 0x0000000203897824 */ /* 0x000fe200078e028c */
[-C--:B------:R-:W-:Y:S01]  /*d190*/  ISETP.GE.AND P5, PT, R2, R71.reuse, PT ;  /* 0x000000470200720c */ /* 0x080fe20003fa6270 */
[----:B------:R-:W-:Y:S01]  /*d1a0*/  VIADD R2, R70, 0x21 ;  /* 0x0000002146027836 */ /* 0x000fe20000000000 */
[----:B------:R-:W-:Y:S04]  /*d1b0*/  @!P1 LDGSTS.E.BYPASS.LTC128B.128 [R153+0xc800], desc[UR4][R4.64+0x40] ;  /* 0x0c80004004999fae */ /* 0x000fe8000b981a04 */
[----:B------:R1:W-:Y:S01]  /*d1c0*/  @!P1 LDGSTS.E.BYPASS.LTC128B.128 [R153+0xe800], desc[UR4][R4.64+0x80] ;  /* 0x0e80008004999fae */ /* 0x0003e2000b981a04 */
[----:B------:R-:W-:Y:S01]  /*d1d0*/  ISETP.GE.AND P1, PT, R0, R71, PT ;  /* 0x000000470000720c */ /* 0x000fe20003f26270 */
[----:B------:R-:W-:-:S02]  /*d1e0*/  VIADD R0, R70, 0x9 ;  /* 0x0000000946007836 */ /* 0x000fc40000000000 */
[----:B---3--:R-:W-:Y:S03]  /*d1f0*/  LDSM.16.M88.4 R12, [R141] ;  /* 0x000000008d0c783b */ /* 0x008fe60000000200 */
[----:B------:R-:W-:Y:S01]  /*d200*/  ISETP.GE.AND P0, PT, R0, R71, PT ;  /* 0x000000470000720c */ /* 0x000fe20003f06270 */
[----:B------:R-:W2:Y:S01]  /*d210*/  LDSM.16.M88.4 R76, [R140+0x3000] ;  /* 0x003000008c4c783b */ /* 0x000ea20000000200 */
[----:B------:R-:W-:-:S03]  /*d220*/  VIADD R0, R70, 0x18 ;  /* 0x0000001846007836 */ /* 0x000fc60000000000 */
[----:B------:R-:W3:Y:S02]  /*d230*/  LDSM.16.M88.4 R60, [R140+0x3400] ;  /* 0x003400008c3c783b */ /* 0x000ee40000000200 */
[----:B------:R-:W-:Y:S01]  /*d240*/  ISETP.GE.AND P4, PT, R0, R71, PT ;  /* 0x000000470000720c */ /* 0x000fe20003f86270 */
[----:B------:R-:W-:Y:S01]  /*d250*/  VIADD R0, R70, 0x19 ;  /* 0x0000001946007836 */ /* 0x000fe20000000000 */
[----:B------:R-:W4:Y:S04]  /*d260*/  LDSM.16.M88.4 R52, [R140+0x3800] ;  /* 0x003800008c34783b */ /* 0x000f280000000200 */
[----:B------:R-:W4:Y:S04]  /*d270*/  LDSM.16.M88.4 R44, [R140+0x3c00] ;  /* 0x003c00008c2c783b */ /* 0x000f280000000200 */
[----:B------:R-:W4:Y:S04]  /*d280*/  LDSM.16.M88.4 R36, [R140+0x4000] ;  /* 0x004000008c24783b */ /* 0x000f280000000200 */
[----:B------:R-:W4:Y:S04]  /*d290*/  LDSM.16.M88.4 R28, [R140+0x4400] ;  /* 0x004400008c1c783b */ /* 0x000f280000000200 */
[----:B------:R-:W4:Y:S04]  /*d2a0*/  LDSM.16.M88.4 R20, [R140+0x4800] ;  /* 0x004800008c14783b */ /* 0x000f280000000200 */
[----:B------:R-:W4:Y:S04]  /*d2b0*/  LDSM.16.M88.4 R84, [R140+0x4c00] ;  /* 0x004c00008c54783b */ /* 0x000f280000000200 */
[----:B------:R-:W-:Y:S04]  /*d2c0*/  LDSM.16.M88.4 R100, [R139] ;  /* 0x000000008b64783b */ /* 0x000fe80000000200 */
[----:B------:R-:W4:Y:S01]  /*d2d0*/  LDSM.16.M88.4 R8, [R137+0x3000] ;  /* 0x003000008908783b */ /* 0x000f220000000200 */
[C---:B--2---:R-:W-:Y:S03]  /*d2e0*/  HMMA.16816.F32.BF16 R80, R12.reuse, R76, RZ ;  /* 0x0000004c0c50723c */ /* 0x044fe600000418ff */
[----:B-1----:R-:W1:Y:S04]  /*d2f0*/  LDSM.16.M88.4 R4, [R137+0x3400] ;  /* 0x003400008904783b */ /* 0x002e680000000200 */
[----:B------:R-:W2:Y:S01]  /*d300*/  LDSM.16.M88.4 R124, [R137+0x3800] ;  /* 0x00380000897c783b */ /* 0x000ea20000000200 */
[C---:B------:R-:W-:Y:S03]  /*d310*/  HMMA.16816.F32.BF16 R76, R12.reuse, R78, RZ ;  /* 0x0000004e0c4c723c */ /* 0x040fe600000418ff */
[----:B------:R-:W2:Y:S04]  /*d320*/  LDSM.16.M88.4 R92, [R137+0x3c00] ;  /* 0x003c0000895c783b */ /* 0x000ea80000000200 */
[----:B------:R-:W-:Y:S01]  /*d330*/  LDSM.16.M88.4 R112, [R137+0x4000] ;  /* 0x004000008970783b */ /* 0x000fe20000000200 */
[C---:B---3--:R-:W-:Y:S03]  /*d340*/  HMMA.16816.F32.BF16 R72, R12.reuse, R60, RZ ;  /* 0x0000003c0c48723c */ /* 0x048fe600000418ff */
[----:B------:R-:W-:Y:S04]  /*d350*/  LDSM.16.M88.4 R88, [R137+0x4400] ;  /* 0x004400008958783b */ /* 0x000fe80000000200 */
[----:B------:R-:W-:Y:S01]  /*d360*/  LDSM.16.M88.4 R104, [R137+0x4c00] ;  /* 0x004c00008968783b */ /* 0x000fe20000000200 */
[C---:B----4-:R-:W-:Y:S03]  /*d370*/  HMMA.16816.F32.BF16 R56, R12.reuse, R52, RZ ;  /* 0x000000340c38723c */ /* 0x050fe600000418ff */
[----:B------:R-:W-:Y:S04]  /*d380*/  LDSM.16.M88.4 R108, [R137+0x4800] ;  /* 0x00480000896c783b */ /* 0x000fe80000000200 */
[----:B------:R-:W-:Y:S01]  /*d390*/  LDSM.16.M88.4 R96, [R140+0x5000] ;  /* 0x005000008c60783b */ /* 0x000fe20000000200 */
[C---:B------:R-:W-:Y:S03]  /*d3a0*/  HMMA.16816.F32.BF16 R48, R12.reuse, R44, RZ ;  /* 0x0000002c0c30723c */ /* 0x040fe600000418ff */
[----:B------:R-:W0:Y:S05]  /*d3b0*/  LDGDEPBAR ;  /* 0x00000000000079af */ /* 0x000e2a0000000000 */
        /* <DEDUP_REMOVED lines=88> */
[C---:B-1----:R-:W-:Y:S08]  /*d940*/  HMMA.16816.F32.BF16 R72, R124.reuse, R108, R72 ;  /* 0x0000006c7c48723c */ /* 0x042ff00000041848 */
[C---:B------:R-:W-:Y:S01]  /*d950*/  HMMA.16816.F32.BF16 R60, R124.reuse, R110, R60 ;  /* 0x0000006e7c3c723c */ /* 0x040fe2000004183c */
[----:B------:R-:W1:Y:S07]  /*d960*/  LDSM.16.M88.4 R108, [R137+0x7400] ;  /* 0x00740000896c783b */ /* 0x000e6e0000000200 */
[C---:B------:R-:W-:Y:S08]  /*d970*/  HMMA.16816.F32.BF16 R76, R124.reuse, R114, R76 ;  /* 0x000000727c4c723c */ /* 0x040ff0000004184c */
[C---:B--2---:R-:W-:Y:S08]  /*d980*/  HMMA.16816.F32.BF16 R16, R124.reuse, R84, R16 ;  /* 0x000000547c10723c */ /* 0x044ff00000041810 */
[----:B------:R-:W-:Y:S01]  /*d990*/  HMMA.16816.F32.BF16 R12, R124, R86, R12 ;  /* 0x000000567c0c723c */ /* 0x000fe2000004180c */
[----:B------:R-:W2:Y:S07]  /*d9a0*/  LDSM.16.M88.4 R84, [R137+0x7800] ;  /* 0x007800008954783b */ /* 0x000eae0000000200 */
[C---:B---3--:R-:W-:Y:S08]  /*d9b0*/  HMMA.16816.F32.BF16 R80, R8.reuse, R4, R80 ;  /* 0x000000040850723c */ /* 0x048ff00000041850 */
[----:B------:R-:W-:Y:S01]  /*d9c0*/  HMMA.16816.F32.BF16 R76, R8, R6, R76 ;  /* 0x00000006084c723c */ /* 0x000fe2000004184c */
[----:B------:R-:W3:Y:S07]  /*d9d0*/  LDSM.16.M88.4 R4, [R137+0x7c00] ;  /* 0x007c00008904783b */ /* 0x000eee0000000200 */
[----:B------:R-:W-:Y:S05]  /*d9e0*/  HMMA.16816.F32.BF16 R40, R124, R96, R40 ;  /* 0x000000607c28723c */ /* 0x000fea0000041828 */
[----:B------:R-:W-:-:S03]  /*d9f0*/  FSEL R97, R82, -INF , !P3 ;  /* 0xff80000052617808 */ /* 0x000fc60005800000 */
[C---:B------:R-:W-:Y:S03]  /*da00*/  HMMA.16816.F32.BF16 R32, R124.reuse, R92, R32 ;  /* 0x0000005c7c20723c */ /* 0x040fe60000041820 */
[----:B------:R-:W-:Y:S02]  /*da10*/  FSEL R93, R83, -INF , !P2 ;  /* 0xff800000535d7808 */ /* 0x000fe40005000000 */
[----:B------:R-:W-:Y:S02]  /*da20*/  FSEL R78, R78, -INF , !P1 ;  /* 0xff8000004e4e7808 */ /* 0x000fe40004800000 */
[----:B------:R-:W-:Y:S02]  /*da30*/  FSEL R76, R76, -INF , !P1 ;  /* 0xff8000004c4c7808 */ /* 0x000fe40004800000 */
[-C--:B------:R-:W-:Y:S01]  /*da40*/  ISETP.GE.AND P1, PT, R2, R71.reuse, PT ;  /* 0x000000470200720c */ /* 0x080fe20003f26270 */
[----:B------:R-:W-:Y:S03]  /*da50*/  HMMA.16816.F32.BF16 R24, R124, R88, R24 ;  /* 0x000000587c18723c */ /* 0x000fe60000041818 */
[----:B------:R-:W-:Y:S01]  /*da60*/  FSEL R89, R80, -INF , !P3 ;  /* 0xff80000050597808 */ /* 0x000fe20005800000 */
[----:B------:R-:W-:Y:S01]  /*da70*/  VIADD R2, R70, 0x31 ;  /* 0x0000003146027836 */ /* 0x000fe20000000000 */
[----:B------:R-:W-:Y:S01]  /*da80*/  ISETP.GE.AND P3, PT, R0, R71, PT ;  /* 0x000000470000720c */ /* 0x000fe20003f66270 */
[----:B------:R-:W-:-:S02]  /*da90*/  VIADD R0, R70, 0x20 ;  /* 0x0000002046007836 */ /* 0x000fc40000000000 */
[C---:B------:R-:W-:Y:S03]  /*daa0*/  HMMA.16816.F32.BF16 R20, R124.reuse, R90, R20 ;  /* 0x0000005a7c14723c */ /* 0x040fe60000041814 */
[----:B------:R-:W-:Y:S02]  /*dab0*/  FSEL R91, R81, -INF , !P2 ;  /* 0xff800000515b7808 */ /* 0x000fe40005000000 */
[----:B------:R-:W4:Y:S01]  /*dac0*/  LDSM.16.M88.4 R80, [R137+0x8000] ;  /* 0x008000008950783b */ /* 0x000f220000000200 */
[----:B------:R-:W-:Y:S01]  /*dad0*/  ISETP.GE.AND P2, PT, R0, R71, PT ;  /* 0x000000470000720c */ /* 0x000fe20003f46270 */
[----:B------:R-:W-:Y:S01]  /*dae0*/  VIADD R0, R70, 0x28 ;  /* 0x0000002846007836 */ /* 0x000fe20000000000 */
[----:B------:R-:W-:Y:S08]  /*daf0*/  HMMA.16816.F32.BF16 R56, R124, R104, R56 ;  /* 0x000000687c38723c */ /* 0x000ff00000041838 */
[----:B-1----:R-:W-:Y:S08]  /*db00*/  HMMA.16816.F32.BF16 R72, R8, R108, R72 ;  /* 0x0000006c0848723c */ /* 0x002ff00000041848 */
[C---:B------:R-:W-:Y:S08]  /*db10*/  HMMA.16816.F32.BF16 R48, R124.reuse, R100, R48 ;  /* 0x000000647c30723c */ /* 0x040ff00000041830 */
[----:B------:R-:W-:Y:S03]  /*db20*/  HMMA.16816.F32.BF16 R44, R124, R102, R44 ;  /* 0x000000667c2c723c */ /* 0x000fe6000004182c */
[----:B------:R-:W-:-:S02]  /*db30*/  FSEL R103, R79, -INF , !P0 ;  /* 0xff8000004f677808 */ /* 0x000fc40004000000 */
[----:B------:R-:W-:Y:S02]  /*db40*/  FSEL R101, R74, -INF , !P6 ;  /* 0xff8000004a657808 */ /* 0x000fe40007000000 */
[----:B------:R-:W-:Y:S01]  /*db50*/  FSEL R69, R73, -INF , !P5 ;  /* 0xff80000049457808 */ /* 0x000fe20006800000 */
[C---:B------:R-:W-:Y:S08]  /*db60*/  HMMA.16816.F32.BF16 R52, R124.reuse, R106, R52 ;  /* 0x0000006a7c34723c */ /* 0x040ff00000041834 */
[----:B------:R-:W-:Y:S03]  /*db70*/  HMMA.16816.F32.BF16 R36, R124, R98, R36 ;  /* 0x000000627c24723c */ /* 0x000fe60000041824 */
[----:B------:R-:W-:-:S02]  /*db80*/  FSEL R99, R77, -INF , !P0 ;  /* 0xff8000004d637808 */ /* 0x000fc40004000000 */
[----:B------:R-:W-:Y:S01]  /*db90*/  ISETP.GE.AND P0, PT, R0, R71, PT ;  /* 0x000000470000720c */ /* 0x000fe20003f06270 */
[----:B------:R-:W-:Y:S02]  /*dba0*/  VIADD R0, R70, 0x29 ;  /* 0x0000002946007836 */ /* 0x000fe40000000000 */
[----:B------:R-:W-:Y:S08]  /*dbb0*/  HMMA.16816.F32.BF16 R60, R8, R110, R60 ;  /* 0x0000006e083c723c */ /* 0x000ff0000004183c */
[----:B------:R-:W-:Y:S05]  /*dbc0*/  HMMA.16816.F32.BF16 R28, R124, R94, R28 ;  /* 0x0000005e7c1c723c */ /* 0x000fea000004181c */
[----:B------:R-:W-:-:S03]  /*dbd0*/  FSEL R95, R75, -INF , !P5 ;  /* 0xff8000004b5f7808 */ /* 0x000fc60006800000 */
[C---:B--2---:R-:W-:Y:S05]  /*dbe0*/  HMMA.16816.F32.BF16 R56, R8.reuse, R84, R56 ;  /* 0x000000540838723c */ /* 0x044fea0000041838 */
[----:B------:R-:W-:Y:S02]  /*dbf0*/  FSEL R85, R72, -INF , !P6 ;  /* 0xff80000048557808 */ /* 0x000fe40007000000 */
[----:B------:R-:W1:Y:S01]  /*dc00*/  LDSM.16.M88.4 R72, [R137+0x8400] ;  /* 0x008400008948783b */ /* 0x000e620000000200 */
[----:B------:R-:W-:Y:S01]  /*dc10*/  ISETP.GE.AND P6, PT, R0, R71, PT ;  /* 0x000000470000720c */ /* 0x000fe20003fc6270 */
[----:B------:R-:W-:Y:S01]  /*dc20*/  VIADD R0, R70, 0x30 ;  /* 0x0000003046007836 */ /* 0x000fe20000000000 */
[----:B------:R-:W-:Y:S01]  /*dc30*/  FSEL R77, R63, -INF , !P3 ;  /* 0xff8000003f4d7808 */ /* 0x000fe20005800000 */
[----:B---3--:R-:W-:Y:S03]  /*dc40*/  HMMA.16816.F32.BF16 R48, R8, R4, R48 ;  /* 0x000000040830723c */ /* 0x008fe60000041830 */
[----:B------:R-:W-:-:S02]  /*dc50*/  FSEL R105, R62, -INF , !P4 ;  /* 0xff8000003e697808 */ /* 0x000fc40006000000 */
[-C--:B------:R-:W-:Y:S01]  /*dc60*/  ISETP.GE.AND P5, PT, R0, R71.reuse, PT ;  /* 0x000000470000720c */ /* 0x080fe20003fa6270 */
[----:B------:R-:W-:Y:S01]  /*dc70*/  VIADD R0, R70, 0x38 ;  /* 0x0000003846007836 */ /* 0x000fe20000000000 */
[----:B------:R-:W-:Y:S02]  /*dc80*/  FSEL R79, R60, -INF , !P4 ;  /* 0xff8000003c4f7808 */ /* 0x000fe40006000000 */
[----:B------:R-:W-:Y:S01]  /*dc90*/  ISETP.GE.AND P4, PT, R2, R71, PT ;  /* 0x000000470200720c */ /* 0x000fe20003f86270 */
[----:B------:R-:W-:Y:S01]  /*dca0*/  HMMA.16816.F32.BF16 R44, R8, R6, R44 ;  /* 0x00000006082c723c */ /* 0x000fe2000004182c */
[----:B------:R-:W2:Y:S02]  /*dcb0*/  LDSM.16.M88.4 R4, [R137+0x8800] ;  /* 0x008800008904783b */ /* 0x000ea40000000200 */
[----:B------:R-:W-:Y:S01]  /*dcc0*/  VIADD R2, R70, 0x41 ;  /* 0x0000004146027836 */ /* 0x000fe20000000000 */
[----:B------:R-:W-:Y:S02]  /*dcd0*/  FSEL R197, R58, -INF , !P2 ;  /* 0xff8000003ac57808 */ /* 0x000fe40005000000 */
[----:B------:R-:W-:-:S02]  /*dce0*/  FSEL R191, R56, -INF , !P2 ;  /* 0xff80000038bf7808 */ /* 0x000fc40005000000 */
[----:B------:R-:W-:Y:S01]  /*dcf0*/  FSEL R199, R59, -INF , !P1 ;  /* 0xff8000003bc77808 */ /* 0x000fe20004800000 */
[C---:B------:R-:W-:Y:S03]  /*dd00*/  HMMA.16816.F32.BF16 R52, R8.reuse, R86, R52 ;  /* 0x000000560834723c */ /* 0x040fe60000041834 */
[----:B------:R-:W-:Y:S02]  /*dd10*/  FSEL R87, R61, -INF , !P3 ;  /* 0xff8000003d577808 */ /* 0x000fe40005800000 */
[-C--:B------:R-:W-:Y:S01]  /*dd20*/  ISETP.GE.AND P3, PT, R0, R71.reuse, PT ;  /* 0x000000470000720c */ /* 0x080fe20003f66270 */
[----:B------:R-:W-:Y:S01]  /*dd30*/  VIADD R0, R70, 0x39 ;  /* 0x0000003946007836 */ /* 0x000fe20000000000 */
[----:B------:R-:W-:Y:S02]  /*dd40*/  FSEL R195, R57, -INF , !P1 ;  /* 0xff80000039c37808 */ /* 0x000fe40004800000 */
[----:B------:R-:W-:Y:S01]  /*dd50*/  FSEL R181, R50, -INF , !P5 ;  /* 0xff80000032b57808 */ /* 0x000fe20006800000 */
[----:B----4-:R-:W-:Y:S03]  /*dd60*/  HMMA.16816.F32.BF16 R40, R8, R80, R40 ;  /* 0x000000500828723c */ /* 0x010fe60000041828 */
[----:B------:R-:W-:Y:S01]  /*dd70*/  ISETP.GE.AND P2, PT, R0, R71, PT ;  /* 0x000000470000720c */ /* 0x000fe20003f46270 */
[----:B------:R-:W-:Y:S01]  /*dd80*/  VIADD R0, R70, 0x40 ;  /* 0x0000004046007836 */ /* 0x000fe20000000000 */
[----:B------:R-:W-:-:S02]  /*dd90*/  FSEL R175, R48, -INF , !P5 ;  /* 0xff80000030af7808 */ /* 0x000fc40006800000 */
[----:B------:R-:W-:Y:S02]  /*dda0*/  FSEL R185, R46, -INF , !P3 ;  /* 0xff8000002eb97808 */ /* 0x000fe40005800000 */
[----:B------:R-:W-:Y:S01]  /*ddb0*/  ISETP.GE.AND P1, PT, R0, R71, PT ;  /* 0x000000470000720c */ /* 0x000fe20003f26270 */
[----:B------:R-:W-:Y:S01]  /*ddc0*/  HMMA.16816.F32.BF16 R80, R8, R82, R36 ;  /* 0x000000520850723c */ /* 0x000fe20000041824 */
[----:B------:R-:W3:Y:S02]  /*ddd0*/  LDSM.16.M88.4 R36, [R137+0x8c00] ;  /* 0x008c00008924783b */ /* 0x000ee40000000200 */
[----:B------:R-:W-:Y:S01]  /*dde0*/  VIADD R0, R70, 0x48 ;  /* 0x0000004846007836 */ /* 0x000fe20000000000 */
[----:B------:R-:W-:-:S04]  /*ddf0*/  FSEL R187, R55, -INF , !P6 ;  /* 0xff80000037bb7808 */ /* 0x000fc80007000000 */
[----:B------:R-:W-:-:S04]  /*de00*/  DEPBAR.LE SB0, 0x0 ;  /* 0x000080000000791a */ /* 0x000fc80000000000 */
[----:B------:R-:W-:Y:S01]  /*de10*/  FSEL R193, R53, -INF , !P6 ;  /* 0xff80000035c17808 */ /* 0x000fe20007000000 */
[----:B-1----:R-:W-:Y:S05]  /*de20*/  HMMA.16816.F32.BF16 R32, R8, R72, R32 ;  /* 0x000000480820723c */ /* 0x002fea0000041820 */
[----:B------:R-:W-:Y:S01]  /*de30*/  ISETP.GE.AND P6, PT, R0, R71, PT ;  /* 0x000000470000720c */ /* 0x000fe20003fc6270 */
[----:B------:R-:W-:Y:S01]  /*de40*/  VIADD R0, R70, 0x49 ;  /* 0x0000004946007836 */ /* 0x000fe20000000000 */
[----:B------:R-:W-:Y:S02]  /*de50*/  FSEL R201, R54, -INF , !P0 ;  /* 0xff80000036c97808 */ /* 0x000fe40004000000 */
[----:B------:R-:W-:-:S02]  /*de60*/  FSEL R189, R52, -INF , !P0 ;  /* 0xff80000034bd7808 */ /* 0x000fc40004000000 */
[-C--:B------:R-:W-:Y:S01]  /*de70*/  ISETP.GE.AND P0, PT, R2, R71.reuse, PT ;  /* 0x000000470200720c */ /* 0x080fe20003f06270 */
[----:B------:R-:W-:Y:S01]  /*de80*/  VIADD R2, R70, 0x51 ;  /* 0x0000005146027836 */ /* 0x000fe20000000000 */
[-C--:B------:R-:W-:Y:S01]  /*de90*/  ISETP.GE.AND P5, PT, R0, R71.reuse, PT ;  /* 0x000000470000720c */ /* 0x080fe20003fa6270 */
[----:B------:R-:W-:Y:S01]  /*dea0*/  VIADD R0, R70, 0x50 ;  /* 0x0000005046007836 */ /* 0x000fe20000000000 */
[----:B------:R-:W-:Y:S01]  /*deb0*/  FSEL R55, R44, -INF , !P3 ;  /* 0xff8000002c377808 */ /* 0x000fe20005800000 */
[----:B--2---:R-:W-:Y:S03]  /*dec0*/  HMMA.16816.F32.BF16 R24, R8, R4, R24 ;  /* 0x000000040818723c */ /* 0x004fe60000041818 */
[----:B------:R-:W-:Y:S01]  /*ded0*/  ISETP.GE.AND P3, PT, R2, R71, PT ;  /* 0x000000470200720c */ /* 0x000fe20003f66270 */
[----:B------:R-:W-:Y:S01]  /*dee0*/  VIADD R2, R70, 0x59 ;  /* 0x0000005946027836 */ /* 0x000fe20000000000 */
[----:B------:R-:W-:-:S02]  /*def0*/  FSEL R183, R51, -INF , !P4 ;  /* 0xff80000033b77808 */ /* 0x000fc40006000000 */
[----:B------:R-:W-:Y:S02]  /*df00*/  FSEL R179, R49, -INF , !P4 ;  /* 0xff80000031b37808 */ /* 0x000fe40006000000 */
[-C--:B------:R-:W-:Y:S01]  /*df10*/  ISETP.GE.AND P4, PT, R0, R71.reuse, PT ;  /* 0x000000470000720c */ /* 0x080fe20003f86270 */
[C---:B------:R-:W-:Y:S03]  /*df20*/  HMMA.16816.F32.BF16 R4, R8.reuse, R6, R20 ;  /* 0x000000060804723c */ /* 0x040fe60000041814 */
[----:B------:R-:W-:Y:S01]  /*df30*/  VIADD R0, R70, 0x58 ;  /* 0x0000005846007836 */ /* 0x000fe20000000000 */
[----:B------:R-:W-:Y:S02]  /*df40*/  FSEL R171, R42, -INF , !P1 ;  /* 0xff8000002aab7808 */ /* 0x000fe40004800000 */
[----:B------:R-:W-:Y:S02]  /*df50*/  FSEL R135, R40, -INF , !P1 ;  /* 0xff80000028877808 */ /* 0x000fe40004800000 */
[----:B------:R-:W-:Y:S01]  /*df60*/  ISETP.GE.AND P1, PT, R2, R71, PT ;  /* 0x000000470200720c */ /* 0x000fe20003f26270 */
[----:B------:R-:W-:Y:S01]  /*df70*/  VIADD R2, R70, 0x61 ;  /* 0x0000006146027836 */ /* 0x000fe20000000000 */
[----:B------:R-:W-:Y:S01]  /*df80*/  FSEL R53, R47, -INF , !P2 ;  /* 0xff8000002f357808 */ /* 0x000fe20005000000 */
[----:B------:R-:W-:Y:S03]  /*df90*/  HMMA.16816.F32.BF16 R28, R8, R74, R28 ;  /* 0x0000004a081c723c */ /* 0x000fe6000004181c */
[----:B------:R-:W-:-:S02]  /*dfa0*/  FSEL R177, R45, -INF , !P2 ;  /* 0xff8000002db17808 */ /* 0x000fc40005000000 */
[-C--:B------:R-:W-:Y:S01]  /*dfb0*/  ISETP.GE.AND P2, PT, R0, R71.reuse, PT ;  /* 0x000000470000720c */ /* 0x080fe20003f46270 */
[----:B------:R-:W-:Y:S01]  /*dfc0*/  VIADD R0, R70, 0x60 ;  /* 0x0000006046007836 */ /* 0x000fe20000000000 */
[----:B------:R-:W-:Y:S02]  /*dfd0*/  FSEL R173, R82, -INF , !P6 ;  /* 0xff80000052ad7808 */ /* 0x000fe40007000000 */
[----:B------:R-:W-:Y:S01]  /*dfe0*/  FSEL R169, R80, -INF , !P6 ;  /* 0xff80000050a97808 */ /* 0x000fe20007000000 */
[----:B---3--:R-:W-:Y:S03]  /*dff0*/  HMMA.16816.F32.BF16 R16, R8, R36, R16 ;  /* 0x000000240810723c */ /* 0x008fe60000041810 */
[----:B------:R-:W-:Y:S01]  /*e000*/  ISETP.GE.AND P6, PT, R2, R71, PT ;  /* 0x000000470200720c */ /* 0x000fe20003fc6270 */
[----:B------:R-:W-:Y:S01]  /*e010*/  VIADD R2, R70, 0x69 ;  /* 0x0000006946027836 */ /* 0x000fe20000000000 */
[----:B------:R-:W-:-:S02]  /*e020*/  FSEL R163, R43, -INF , !P0 ;  /* 0xff8000002ba37808 */ /* 0x000fc40004000000 */
[----:B------:R-:W-:Y:S02]  /*e030*/  FSEL R165, R41, -INF , !P0 ;  /* 0xff80000029a57808 */ /* 0x000fe40004000000 */
[-C--:B------:R-:W-:Y:S01]  /*e040*/  ISETP.GE.AND P0, PT, R0, R71.reuse, PT ;  /* 0x000000470000720c */ /* 0x080fe20003f06270 */
[----:B------:R-:W-:Y:S01]  /*e050*/  VIADD R0, R70, 0x68 ;  /* 0x0000006846007836 */ /* 0x000fe20000000000 */
[----:B------:R-:W-:Y:S01]  /*e060*/  FSEL R133, R34, -INF , !P4 ;  /* 0xff80000022857808 */ /* 0x000fe20006000000 */
[----:B------:R-:W-:Y:S03]  /*e070*/  HMMA.16816.F32.BF16 R12, R8, R38, R12 ;  /* 0x00000026080c723c */ /* 0x000fe6000004180c */
[----:B------:R-:W-:Y:S02]  /*e080*/  FSEL R131, R32, -INF , !P4 ;  /* 0xff80000020837808 */ /* 0x000fe40006000000 */
[----:B------:R-:W-:Y:S01]  /*e090*/  ISETP.GE.AND P4, PT, R2, R71, PT ;  /* 0x000000470200720c */ /* 0x000fe20003f86270 */
[----:B------:R-:W-:Y:S01]  /*e0a0*/  VIADD R2, R70, 0x71 ;  /* 0x0000007146027836 */ /* 0x000fe20000000000 */
[----:B------:R-:W-:-:S02]  /*e0b0*/  FSEL R167, R83, -INF , !P5 ;  /* 0xff80000053a77808 */ /* 0x000fc40006800000 */
[----:B------:R-:W-:Y:S02]  /*e0c0*/  FSEL R161, R81, -INF , !P5 ;  /* 0xff80000051a17808 */ /* 0x000fe40006800000 */
[----:B------:R-:W-:Y:S01]  /*e0d0*/  ISETP.GE.AND P5, PT, R0, R71, PT ;  /* 0x000000470000720c */ /* 0x000fe20003fa6270 */
[----:B------:R-:W-:Y:S01]  /*e0e0*/  VIADD R0, R70, 0x70 ;  /* 0x0000007046007836 */ /* 0x000fe20000000000 */
[----:B------:R-:W-:Y:S02]  /*e0f0*/  FSEL R67, R7, -INF , !P4 ;  /* 0xff80000007437808 */ /* 0x000fe40006000000 */
[----:B------:R-:W-:Y:S02]  /*e100*/  FSEL R45, R5, -INF , !P4 ;  /* 0xff800000052d7808 */ /* 0x000fe40006000000 */
[----:B------:R-:W-:Y:S02]  /*e110*/  ISETP.NE.AND P4, PT, R120, 0x1, PT ;  /* 0x000000017800780c */ /* 0x000fe40003f85270 */
[----:B------:R-:W-:-:S02]  /*e120*/  FSEL R129, R35, -INF , !P3 ;  /* 0xff80000023817808 */ /* 0x000fc40005800000 */
[----:B------:R-:W-:Y:S02]  /*e130*/  FSEL R127, R33, -INF , !P3 ;  /* 0xff800000217f7808 */ /* 0x000fe40005800000 */
[----:B------:R-:W-:Y:S01]  /*e140*/  ISETP.GE.AND P3, PT, R0, R71, PT ;  /* 0x000000470000720c */ /* 0x000fe20003f66270 */
[----:B------:R-:W-:Y:S01]  /*e150*/  VIADD R0, R70, 0x78 ;  /* 0x0000007846007836 */ /* 0x000fe20000000000 */
[----:B------:R-:W-:Y:S01]  /*e160*/  FSEL R125, R30, -INF , !P2 ;  /* 0xff8000001e7d7808 */ /* 0x000fe20005000000 */
[----:B------:R-:W-:Y:S01]  /*e170*/  VIADD R70, R70, 0x79 ;  /* 0x0000007946467836 */ /* 0x000fe20000000000 */
[----:B------:R-:W-:Y:S02]  /*e180*/  FSEL R123, R28, -INF , !P2 ;  /* 0xff8000001c7b7808 */ /* 0x000fe40005000000 */
[----:B------:R-:W-:Y:S02]  /*e190*/  FSEL R22, R31, -INF , !P1 ;  /* 0xff8000001f167808 */ /* 0x000fe40004800000 */
[----:B------:R-:W-:-:S02]  /*e1a0*/  FSEL R23, R29, -INF , !P1 ;  /* 0xff8000001d177808 */ /* 0x000fc40004800000 */
[----:B------:R-:W-:Y:S02]  /*e1b0*/  FSEL R61, R26, -INF , !P0 ;  /* 0xff8000001a3d7808 */ /* 0x000fe40004000000 */
[----:B------:R-:W-:Y:S02]  /*e1c0*/  FSEL R40, R24, -INF , !P0 ;  /* 0xff80000018287808 */ /* 0x000fe40004000000 */
[-C--:B------:R-:W-:Y:S02]  /*e1d0*/  ISETP.GE.AND P2, PT, R2, R71.reuse, PT ;  /* 0x000000470200720c */ /* 0x080fe40003f46270 */
[-C--:B------:R-:W-:Y:S02]  /*e1e0*/  ISETP.GE.AND P1, PT, R0, R71.reuse, PT ;  /* 0x000000470000720c */ /* 0x080fe40003f26270 */
[----:B------:R-:W-:Y:S02]  /*e1f0*/  ISETP.GE.AND P0, PT, R70, R71, PT ;  /* 0x000000474600720c */ /* 0x000fe40003f06270 */
        /* <DEDUP_REMOVED lines=27> */
.L_x_3174:
        /* <DEDUP_REMOVED lines=19> */
[-C--:B------:R-:W-:Y:S01]  /*e4e0*/  IMAD R11, R7, R5.reuse, R0 ;  /* 0x00000005070b7224 */ /* 0x080fe200078e0200 */
[-C--:B------:R-:W-:Y:S01]  /*e4f0*/  LOP3.LUT R0, R151, R2.reuse, RZ, 0x3c, !PT ;  /* 0x0000000297007212 */ /* 0x080fe200078e3cff */
[----:B------:R-:W-:Y:S01]  /*e500*/  IMAD R5, R8, R5, R4 ;  /* 0x0000000508057224 */ /* 0x000fe200078e0204 */
[----:B------:R-:W-:Y:S02]  /*e510*/  LOP3.LUT R4, RZ, R2, RZ, 0x33, !PT ;  /* 0x00000002ff047212 */ /* 0x000fe400078e33ff */
        /* <DEDUP_REMOVED lines=37> */
.L_x_3175:
[----:B------:R-:W-:Y:S05]  /*e770*/  BSYNC.RECONVERGENT B0 ;  /* 0x0000000000007941 */ /* 0x000fea0003800200 */
.L_x_3173:
[C---:B------:R-:W-:Y:S01]  /*e780*/  IMAD.SHL.U32 R5, R142.reuse, 0x40, RZ ;  /* 0x000000408e057824 */ /* 0x040fe200078e00ff */
[----:B------:R-:W-:Y:S01]  /*e790*/  SHF.L.U64.HI R0, R142, 0x6, R143 ;  /* 0x000000068e007819 */ /* 0x000fe2000001028f */
[----:B------:R-:W-:Y:S01]  /*e7a0*/  @!PT LDS RZ, [RZ] ;  /* 0x00000000fffff984 */ /* 0x000fe20000000800 */
[----:B------:R-:W-:Y:S01]  /*e7b0*/  @!PT LDS RZ, [RZ] ;  /* 0x00000000fffff984 */ /* 0x000fe20000000800 */
[----:B------:R-:W-:Y:S01]  /*e7c0*/  @!PT LDS RZ, [RZ] ;  /* 0x00000000fffff984 */ /* 0x000fe20000000800 */
[----:B------:R1:W-:Y:S03]  /*e7d0*/  LDGSTS.E.BYPASS.LTC128B.128 [R153+0x3000], desc[UR4][R144.64] ;  /* 0x0300000090997fae */ /* 0x0003e6000b981a04 */
[C---:B------:R-:W-:Y:S01]  /*e7e0*/  IADD3 R6, P0, PT, R5.reuse, R144, RZ ;  /* 0x0000009005067210 */ /* 0x040fe20007f1e0ff */
[----:B------:R1:W-:Y:S03]  /*e7f0*/  LDGSTS.E.BYPASS.LTC128B.128 [R153+0x5000], desc[UR4][R144.64+0x40] ;  /* 0x0500004090997fae */ /* 0x0003e6000b981a04 */
[C---:B------:R-:W-:Y:S01]  /*e800*/  IADD3 R4, P1, PT, R5.reuse, R6, RZ ;  /* 0x0000000605047210 */ /* 0x040fe20007f3e0ff */
[C---:B------:R-:W-:Y:S01]  /*e810*/  IMAD.X R7, R0.reuse, 0x1, R145, P0 ;  /* 0x0000000100077824 */ /* 0x040fe200000e0691 */
[----:B------:R1:W-:Y:S02]  /*e820*/  LDGSTS.E.BYPASS.LTC128B.128 [R153+0x7000], desc[UR4][R144.64+0x80] ;  /* 0x0700008090997fae */ /* 0x0003e4000b981a04 */
        /* <DEDUP_REMOVED lines=13> */
.L_x_3172:
[----:B------:R-:W-:Y:S05]  /*e900*/  BSYNC.RECONVERGENT B1 ;  /* 0x0000000000017941 */ /* 0x000fea0003800200 */
.L_x_3171:
[----:B------:R-:W2:Y:S01]  /*e910*/  LD.E R49, desc[UR4][R116.64+0xdc] ;  /* 0x0000dc0474317980 */ /* 0x000ea2000c101900 */
        /* <DEDUP_REMOVED lines=79> */
[----:B------:R-:W4:Y:S01]  /*ee10*/  LDSM.16.MT88.4 R96, [R138+0xd000] ;  /* 0x00d000008a60783b */ /* 0x000f220000004200 */
[-C--:B------:R-:W-:Y:S01]  /*ee20*/  FFMA.FTZ R28, R195, R49.reuse, -R50 ;  /* 0x00000031c31c7223 */ /* 0x080fe20000010832 */
[----:B------:R-:W-:Y:S01]  /*ee30*/  MUFU.EX2 R20, R20 ;  /* 0x0000001400147308 */ /* 0x000fe20000000800 */
[-CC-:B------:R-:W-:Y:S01]  /*ee40*/  FFMA.FTZ R3, R187, R49.reuse, -R124.reuse ;  /* 0x00000031bb037223 */ /* 0x180fe2000001087c */
[----:B-1----:R-:W-:Y:S01]  /*ee50*/  F2FP.BF16.F32.PACK_AB R105, R65, R126 ;  /* 0x0000007e4169723e */ /* 0x002fe200000010ff */
[-C--:B------:R-:W-:Y:S01]  /*ee60*/  FFMA.FTZ R54, R185, R49.reuse, -R124 ;  /* 0x00000031b9367223 */ /* 0x080fe2000001087c */
[----:B------:R-:W1:Y:S01]  /*ee70*/  MUFU.EX2 R21, R21 ;  /* 0x0000001500157308 */ /* 0x000e620000000800 */
[-C--:B------:R-:W-:Y:S01]  /*ee80*/  FFMA.FTZ R60, R175, R49.reuse, -R50 ;  /* 0x00000031af3c7223 */ /* 0x080fe20000010832 */
        /* <DEDUP_REMOVED lines=22> */
[----:B------:R-:W-:Y:S01]  /*eff0*/  MUFU.EX2 R37, R37 ;  /* 0x0000002500257308 */ /* 0x000fe20000000800 */
[-C--:B------:R-:W-:Y:S01]  /*f000*/  FFMA.FTZ R133, R133, R49.reuse, -R124 ;  /* 0x0000003185857223 */ /* 0x080fe2000001087c */
[-C--:B------:R-:W-:Y:S01]  /*f010*/  FFMA.FTZ R131, R131, R49.reuse, -R50 ;  /* 0x0000003183837223 */ /* 0x080fe20000010832 */
[-CC-:B------:R-:W-:Y:S01]  /*f020*/  FFMA.FTZ R61, R61, R49.reuse, -R124.reuse ;  /* 0x000000313d3d7223 */ /* 0x180fe2000001087c */
[----:B------:R-:W3:Y:S01]  /*f030*/  MUFU.EX2 R36, R36 ;  /* 0x0000002400247308 */ /* 0x000ee20000000800 */
        /* <DEDUP_REMOVED lines=8> */
[C---:B------:R-:W-:Y:S01]  /*f0c0*/  HMMA.16816.F32.BF16 R80, R104.reuse, R82, RZ ;  /* 0x000000526850723c */ /* 0x040fe200000418ff */
[-C--:B------:R-:W-:Y:S01]  /*f0d0*/  FFMA.FTZ R62, R62, R49.reuse, -R124 ;  /* 0x000000313e3e7223 */ /* 0x080fe2000001087c */
[----:B------:R-:W-:Y:S01]  /*f0e0*/  FADD.FTZ R126, R126, R65 ;  /* 0x000000417e7e7221 */ /* 0x000fe20000010000 */
[----:B------:R-:W5:Y:S01]  /*f0f0*/  MUFU.EX2 R32, R32 ;  /* 0x0000002000207308 */ /* 0x000f620000000800 */
[--C-:B------:R-:W-:Y:S01]  /*f100*/  FFMA.FTZ R65, R40, R49, -R50.reuse ;  /* 0x0000003128417223 */ /* 0x100fe20000010832 */
[----:B---3--:R-:W-:Y:S01]  /*f110*/  F2FP.BF16.F32.PACK_AB R4, R36, R37 ;  /* 0x000000252404723e */ /* 0x008fe200000010ff */
[-CC-:B------:R-:W-:Y:S01]  /*f120*/  FFMA.FTZ R42, R42, R49.reuse, -R50.reuse ;  /* 0x000000312a2a7223 */ /* 0x180fe20000010832 */
[----:B------:R-:W-:Y:S01]  /*f130*/  MUFU.EX2 R30, R30 ;  /* 0x0000001e001e7308 */ /* 0x000fe20000000800 */
[----:B------:R-:W-:Y:S01]  /*f140*/  HMMA.16816.F32.BF16 R112, R104, R108, RZ ;  /* 0x0000006c6870723c */ /* 0x000fe200000418ff */
[-CC-:B------:R-:W-:Y:S01]  /*f150*/  FFMA.FTZ R43, R43, R49.reuse, -R50.reuse ;  /* 0x000000312b2b7223 */ /* 0x180fe20000010832 */
[----:B------:R-:W-:Y:S01]  /*f160*/  FFMA.FTZ R41, R41, R49, -R50 ;  /* 0x0000003129297223 */ /* 0x000fe20000010832 */
[----:B------:R-:W-:Y:S01]  /*f170*/  MUFU.EX2 R29, R29 ;  /* 0x0000001d001d7308 */ /* 0x000fe20000000800 */
[----:B-1----:R-:W-:-:S03]  /*f180*/  F2FP.BF16.F32.PACK_AB R6, R31, R34 ;  /* 0x000000221f06723e */ /* 0x002fc600000010ff */
[----:B------:R-:W1:Y:S01]  /*f190*/  MUFU.EX2 R28, R28 ;  /* 0x0000001c001c7308 */ /* 0x000e620000000800 */
[----:B------:R-:W-:Y:S01]  /*f1a0*/  HMMA.16816.F32.BF16 R68, R104, R72, RZ ;  /* 0x000000486844723c */ /* 0x000fe200000418ff */
[----:B-----5:R-:W-:Y:S02]  /*f1b0*/  F2FP.BF16.F32.PACK_AB R7, R32, R33 ;  /* 0x000000212007723e */ /* 0x020fe400000010ff */
        /* <DEDUP_REMOVED lines=9> */
[C---:B--2---:R-:W-:Y:S03]  /*f250*/  HMMA.16816.F32.BF16 R84, R104.reuse, R88, RZ ;  /* 0x000000586854723c */ /* 0x044fe600000418ff */
[----:B------:R-:W-:Y:S04]  /*f260*/  MUFU.EX2 R134, R134 ;  /* 0x0000008600867308 */ /* 0x000fe80000000800 */
[----:B------:R-:W-:Y:S01]  /*f270*/  MUFU.EX2 R161, R169 ;  /* 0x000000a900a17308 */ /* 0x000fe20000000800 */
[C---:B----4-:R-:W-:Y:S03]  /*f280*/  HMMA.16816.F32.BF16 R92, R104.reuse, R96, RZ ;  /* 0x00000060685c723c */ /* 0x050fe600000418ff */
        /* <DEDUP_REMOVED lines=12> */
[----:B------:R-:W-:Y:S01]  /*f350*/  MUFU.EX2 R166, R166 ;  /* 0x000000a600a67308 */ /* 0x000fe20000000800 */
[-CC-:B--2---:R-:W-:Y:S01]  /*f360*/  FFMA.FTZ R131, R121, R49.reuse, -R124.reuse ;  /* 0x0000003179837223 */ /* 0x184fe2000001087c */
[----:B------:R-:W-:-:S02]  /*f370*/  FFMA.FTZ R121, R122, R49, -R124 ;  /* 0x000000317a797223 */ /* 0x000fc4000001087c */
[----:B------:R-:W-:Y:S01]  /*f380*/  MUFU.EX2 R164, R164 ;  /* 0x000000a400a47308 */ /* 0x000fe20000000800 */
[C---:B------:R-:W-:Y:S03]  /*f390*/  HMMA.16816.F32.BF16 R100, R104.reuse, R12, RZ ;  /* 0x0000000c6864723c */ /* 0x040fe600000418ff */
[----:B------:R-:W-:Y:S04]  /*f3a0*/  MUFU.EX2 R61, R61 ;  /* 0x0000003d003d7308 */ /* 0x000fe80000000800 */
[----:B------:R-:W-:Y:S01]  /*f3b0*/  MUFU.EX2 R122, R131 ;  /* 0x00000083007a7308 */ /* 0x000fe20000000800 */
[----:B------:R-:W-:Y:S01]  /*f3c0*/  HMMA.16816.F32.BF16 R104, R104, R14, RZ ;  /* 0x0000000e6868723c */ /* 0x000fe200000418ff */
[----:B------:R-:W2:Y:S02]  /*f3d0*/  LDSM.16.MT88.4 R12, [R138+0xd400] ;  /* 0x00d400008a0c783b */ /* 0x000ea40000004200 */
[----:B------:R-:W-:Y:S04]  /*f3e0*/  MUFU.EX2 R40, R121 ;  /* 0x0000007900287308 */ /* 0x000fe80000000800 */
[----:B------:R-:W-:Y:S01]  /*f3f0*/  MUFU.EX2 R65, R65 ;  /* 0x0000004100417308 */ /* 0x000fe20000000800 */
[C---:B------:R-:W-:Y:S05]  /*f400*/  HMMA.16816.F32.BF16 R68, R4.reuse, R24, R68 ;  /* 0x000000180444723c */ /* 0x040fea0000041844 */
[-C--:B------:R-:W-:Y:S01]  /*f410*/  FFMA.FTZ R24, R201, R49.reuse, -R124 ;  /* 0x00000031c9187223 */ /* 0x080fe2000001087c */
[-C--:B------:R-:W-:Y:S01]  /*f420*/  FFMA.FTZ R25, R193, R49.reuse, -R50 ;  /* 0x00000031c1197223 */ /* 0x080fe20000010832 */
[----:B------:R-:W-:Y:S04]  /*f430*/  MUFU.EX2 R66, R66 ;  /* 0x0000004200427308 */ /* 0x000fe80000000800 */
[----:B------:R-:W-:Y:S01]  /*f440*/  MUFU.EX2 R24, R24 ;  /* 0x0000001800187308 */ /* 0x000fe20000000800 */
[C---:B---3--:R-:W-:Y:S03]  /*f450*/  HMMA.16816.F32.BF16 R100, R4.reuse, R8, R100 ;  /* 0x000000080464723c */ /* 0x048fe60000041864 */
[----:B------:R-:W-:Y:S04]  /*f460*/  MUFU.EX2 R25, R25 ;  /* 0x0000001900197308 */ /* 0x000fe80000000800 */
[----:B------:R-:W-:Y:S01]  /*f470*/  MUFU.EX2 R63, R63 ;  /* 0x0000003f003f7308 */ /* 0x000fe20000000800 */
[C---:B------:R-:W-:Y:S01]  /*f480*/  HMMA.16816.F32.BF16 R104, R4.reuse, R10, R104 ;  /* 0x0000000a0468723c */ /* 0x040fe20000041868 */
[----:B------:R-:W3:Y:S02]  /*f490*/  LDSM.16.MT88.4 R8, [R138+0x9800] ;  /* 0x009800008a08783b */ /* 0x000ee40000004200 */
[----:B------:R-:W-:Y:S04]  /*f4a0*/  MUFU.EX2 R64, R64 ;  /* 0x0000004000407308 */ /* 0x000fe80000000800 */
[----:B------:R-:W-:Y:S01]  /*f4b0*/  MUFU.EX2 R42, R42 ;  /* 0x0000002a002a7308 */ /* 0x000fe20000000800 */
[----:B------:R-:W-:Y:S03]  /*f4c0*/  HMMA.16816.F32.BF16 R72, R4, R26, R72 ;  /* 0x0000001a0448723c */ /* 0x000fe60000041848 */
[-C--:B------:R-:W-:Y:S01]  /*f4d0*/  FFMA.FTZ R27, R199, R49.reuse, -R124 ;  /* 0x00000031c71b7223 */ /* 0x080fe2000001087c */
[----:B------:R-:W-:-:S05]  /*f4e0*/  FFMA.FTZ R26, R189, R49, -R50 ;  /* 0x00000031bd1a7223 */ /* 0x000fca0000010832 */
[----:B------:R-:W4:Y:S01]  /*f4f0*/  MUFU.EX2 R27, R27 ;  /* 0x0000001b001b7308 */ /* 0x000f220000000800 */
[----:B------:R-:W-:Y:S03]  /*f500*/  HMMA.16816.F32.BF16 R112, R4, R56, R112 ;  /* 0x000000380470723c */ /* 0x000fe60000041870 */
[-C--:B------:R-:W-:Y:S01]  /*f510*/  FFMA.FTZ R56, R55, R49.reuse, -R50 ;  /* 0x0000003137387223 */ /* 0x080fe20000010832 */
[-C--:B------:R-:W-:Y:S01]  /*f520*/  FFMA.FTZ R57, R183, R49.reuse, -R124 ;  /* 0x00000031b7397223 */ /* 0x080fe2000001087c */
[----:B------:R-:W5:Y:S01]  /*f530*/  MUFU.EX2 R26, R26 ;  /* 0x0000001a001a7308 */ /* 0x000f620000000800 */
[----:B------:R-:W-:-:S03]  /*f540*/  FFMA.FTZ R55, R177, R49, -R50 ;  /* 0x00000031b1377223 */ /* 0x000fc60000010832 */
[----:B------:R-:W-:Y:S01]  /*f550*/  MUFU.EX2 R56, R56 ;  /* 0x0000003800387308 */ /* 0x000fe20000000800 */
[----:B------:R-:W-:Y:S03]  /*f560*/  HMMA.16816.F32.BF16 R108, R4, R58, R108 ;  /* 0x0000003a046c723c */ /* 0x000fe6000004186c */
[-C--:B------:R-:W-:Y:S01]  /*f570*/  FFMA.FTZ R58, R181, R49.reuse, -R124 ;  /* 0x00000031b53a7223 */ /* 0x080fe2000001087c */
[-CC-:B------:R-:W-:Y:S01]  /*f580*/  FFMA.FTZ R59, R179, R49.reuse, -R50.reuse ;  /* 0x00000031b33b7223 */ /* 0x180fe20000010832 */
[----:B------:R-:W-:Y:S01]  /*f590*/  MUFU.EX2 R57, R57 ;  /* 0x0000003900397308 */ /* 0x000fe20000000800 */
[----:B------:R-:W-:-:S03]  /*f5a0*/  FFMA.FTZ R124, R47, R49, -R50 ;  /* 0x000000312f7c7223 */ /* 0x000fc60000010832 */
[----:B------:R-:W-:Y:S01]  /*f5b0*/  MUFU.EX2 R58, R58 ;  /* 0x0000003a003a7308 */ /* 0x000fe20000000800 */
[C---:B------:R-:W-:Y:S03]  /*f5c0*/  HMMA.16816.F32.BF16 R84, R4.reuse, R16, R84 ;  /* 0x000000100454723c */ /* 0x040fe60000041854 */
[----:B------:R-:W3:Y:S04]  /*f5d0*/  MUFU.EX2 R59, R59 ;  /* 0x0000003b003b7308 */ /* 0x000ee80000000800 */
[----:B------:R-:W3:Y:S01]  /*f5e0*/  MUFU.EX2 R55, R55 ;  /* 0x0000003700377308 */ /* 0x000ee20000000800 */
[C---:B------:R-:W-:Y:S01]  /*f5f0*/  HMMA.16816.F32.BF16 R88, R4.reuse, R18, R88 ;  /* 0x000000120458723c */ /* 0x040fe20000041858 */
[----:B------:R-:W3:Y:S02]  /*f600*/  LDSM.16.MT88.4 R16, [R136+0xb800] ;  /* 0x00b800008810783b */ /* 0x000ee40000004200 */
[----:B------:R-:W-:Y:S04]  /*f610*/  MUFU.EX2 R124, R124 ;  /* 0x0000007c007c7308 */ /* 0x000fe80000000800 */
[----:B------:R-:W-:Y:S01]  /*f620*/  MUFU.EX2 R47, R67 ;  /* 0x00000043002f7308 */ /* 0x000fe20000000800 */
[C---:B--2---:R-:W-:Y:S08]  /*f630*/  HMMA.16816.F32.BF16 R92, R4.reuse, R12, R92 ;  /* 0x0000000c045c723c */ /* 0x044ff0000004185c */
[----:B------:R-:W-:Y:S03]  /*f640*/  HMMA.16816.F32.BF16 R96, R4, R14, R96 ;  /* 0x0000000e0460723c */ /* 0x000fe60000041860 */
[----:B-1----:R-:W-:Y:S01]  /*f650*/  F2FP.BF16.F32.PACK_AB R4, R28, R29 ;  /* 0x0000001d1c04723e */ /* 0x002fe200000010ff */
[----:B------:R-:W1:Y:S01]  /*f660*/  LDSM.16.MT88.4 R12, [R136+0x9800] ;  /* 0x00980000880c783b */ /* 0x000e620000004200 */
[----:B----4-:R-:W-:-:S02]  /*f670*/  F2FP.BF16.F32.PACK_AB R5, R27, R30 ;  /* 0x0000001e1b05723e */ /* 0x010fc400000010ff */
[----:B-----5:R-:W-:Y:S02]  /*f680*/  F2FP.BF16.F32.PACK_AB R6, R25, R26 ;  /* 0x0000001a1906723e */ /* 0x020fe400000010ff */
[----:B------:R-:W-:-:S07]  /*f690*/  F2FP.BF16.F32.PACK_AB R7, R3, R24 ;  /* 0x000000180307723e */ /* 0x000fce00000010ff */
[C---:B---3--:R-:W-:Y:S08]  /*f6a0*/  HMMA.16816.F32.BF16 R112, R4.reuse, R8, R112 ;  /* 0x000000080470723c */ /* 0x048ff00000041870 */
        /* <DEDUP_REMOVED lines=17> */
[----:B------:R-:W-:-:S02]  /*f7c0*/  F2FP.BF16.F32.PACK_AB R4, R59, R60 ;  /* 0x0000003c3b04723e */ /* 0x000fc400000010ff */
[----:B------:R-:W-:Y:S02]  /*f7d0*/  F2FP.BF16.F32.PACK_AB R5, R57, R58 ;  /* 0x0000003a3905723e */ /* 0x000fe400000010ff */
[----:B------:R-:W-:Y:S02]  /*f7e0*/  F2FP.BF16.F32.PACK_AB R6, R55, R56 ;  /* 0x000000383706723e */ /* 0x000fe400000010ff */
[----:B------:R-:W-:-:S07]  /*f7f0*/  F2FP.BF16.F32.PACK_AB R7, R53, R54 ;  /* 0x000000363507723e */ /* 0x000fce00000010ff */
        /* <DEDUP_REMOVED lines=12> */
[C---:B--2---:R-:W-:Y:S08]  /*f8c0*/  HMMA.16816.F32.BF16 R76, R4.reuse, R8, R76 ;  /* 0x00000008044c723c */ /* 0x044ff0000004184c */
[C---:B------:R-:W-:Y:S01]  /*f8d0*/  HMMA.16816.F32.BF16 R80, R4.reuse, R10, R80 ;  /* 0x0000000a0450723c */ /* 0x040fe20000041850 */
[----:B------:R-:W1:Y:S07]  /*f8e0*/  LDSM.16.MT88.4 R8, [R136+0xdc00] ;  /* 0x00dc00008808783b */ /* 0x000e6e0000004200 */
[C---:B-1----:R-:W-:Y:S08]  /*f8f0*/  HMMA.16816.F32.BF16 R100, R4.reuse, R8, R100 ;  /* 0x000000080464723c */ /* 0x042ff00000041864 */
[----:B------:R-:W-:Y:S01]  /*f900*/  HMMA.16816.F32.BF16 R104, R4, R10, R104 ;  /* 0x0000000a0468723c */ /* 0x000fe20000041868 */
[----:B------:R-:W1:Y:S02]  /*f910*/  LDSM.16.MT88.4 R8, [R138+0xa000] ;  /* 0x00a000008a08783b */ /* 0x000e640000004200 */
        /* <DEDUP_REMOVED lines=38> */
[----:B--2---:R-:W-:Y:S03]  /*fb80*/  HMMA.16816.F32.BF16 R92, R4, R12, R92 ;  /* 0x0000000c045c723c */ /* 0x004fe6000004185c */
[----:B------:R-:W-:-:S02]  /*fb90*/  FADD.FTZ R13, R20, R21 ;  /* 0x00000015140d7221 */ /* 0x000fc40000010000 */
[----:B------:R-:W2:Y:S02]  /*fba0*/  LDSM.16.MT88.4 R20, [R136+0xa800] ;  /* 0x00a800008814783b */ /* 0x000ea40000004200 */
[----:B------:R-:W-:Y:S01]  /*fbb0*/  FADD.FTZ R52, R52, R13 ;  /* 0x0000000d34347221 */ /* 0x000fe20000010000 */
[C---:B------:R-:W-:Y:S01]  /*fbc0*/  HMMA.16816.F32.BF16 R96, R4.reuse, R14, R96 ;  /* 0x0000000e0460723c */ /* 0x040fe20000041860 */
[----:B------:R-:W-:Y:S07]  /*fbd0*/  LDSM.16.MT88.4 R12, [R138+0xe800] ;  /* 0x00e800008a0c783b */ /* 0x000fee0000004200 */
[C---:B---3--:R-:W-:Y:S08]  /*fbe0*/  HMMA.16816.F32.BF16 R84, R4.reuse, R16, R84 ;  /* 0x000000100454723c */ /* 0x048ff00000041854 */
[C---:B------:R-:W-:Y:S01]  /*fbf0*/  HMMA.16816.F32.BF16 R88, R4.reuse, R18, R88 ;  /* 0x000000120458723c */ /* 0x040fe20000041858 */
[----:B------:R-:W-:Y:S07]  /*fc00*/  LDSM.16.MT88.4 R16, [R138+0xc800] ;  /* 0x00c800008a10783b */ /* 0x000fee0000004200 */
[C---:B-1----:R-:W-:Y:S08]  /*fc10*/  HMMA.16816.F32.BF16 R100, R4.reuse, R8, R100 ;  /* 0x000000080464723c */ /* 0x042ff00000041864 */
[----:B------:R-:W-:Y:S03]  /*fc20*/  HMMA.16816.F32.BF16 R104, R4, R10, R104 ;  /* 0x0000000a0468723c */ /* 0x000fe60000041868 */
[-CC-:B------:R-:W-:Y:S01]  /*fc30*/  FFMA.FTZ R4, R46, R49.reuse, -R50.reuse ;  /* 0x000000312e047223 */ /* 0x180fe20000010832 */
[-C--:B------:R-:W-:Y:S01]  /*fc40*/  FFMA.FTZ R46, R45, R49.reuse, -R50 ;  /* 0x000000312d2e7223 */ /* 0x080fe20000010832 */
[----:B------:R-:W1:Y:S01]  /*fc50*/  LDSM.16.MT88.4 R8, [R138+0xa800] ;  /* 0x00a800008a08783b */ /* 0x000e620000004200 */
[----:B------:R-:W-:Y:S01]  /*fc60*/  FADD.FTZ R5, R51, R126 ;  /* 0x0000007e33057221 */ /* 0x000fe20000010000 */
[----:B------:R3:W-:Y:S01]  /*fc70*/  MUFU.EX2 R45, R4 ;  /* 0x00000004002d7308 */ /* 0x0007e20000000800 */
[----:B------:R-:W-:Y:S01]  /*fc80*/  FFMA.FTZ R51, R44, R49, -R50 ;  /* 0x000000312c337223 */ /* 0x000fe20000010832 */
[----:B------:R-:W-:Y:S01]  /*fc90*/  F2FP.BF16.F32.PACK_AB R7, R47, R40 ;  /* 0x000000282f07723e */ /* 0x000fe200000010ff */
[----:B------:R-:W-:Y:S01]  /*fca0*/  FADD.FTZ R5, R48, R5 ;  /* 0x0000000530057221 */ /* 0x000fe20000010000 */
[----:B------:R-:W4:Y:S01]  /*fcb0*/  MUFU.EX2 R46, R46 ;  /* 0x0000002e002e7308 */ /* 0x000f220000000800 */
[----:B------:R-:W-:-:S02]  /*fcc0*/  FADD.FTZ R48, R39, R52 ;  /* 0x0000003427307221 */ /* 0x000fc40000010000 */
[----:B------:R-:W-:Y:S01]  /*fcd0*/  FADD.FTZ R44, R38, R5 ;  /* 0x00000005262c7221 */ /* 0x000fe20000010000 */
[----:B------:R-:W-:Y:S01]  /*fce0*/  F2FP.BF16.F32.PACK_AB R5, R122, R61 ;  /* 0x0000003d7a05723e */ /* 0x000fe200000010ff */
[----:B------:R-:W-:Y:S02]  /*fcf0*/  MUFU.EX2 R38, R51 ;  /* 0x0000003300267308 */ /* 0x000fe40000000800 */
[----:B------:R-:W-:Y:S02]  /*fd00*/  FADD.FTZ R44, R35, R44 ;  /* 0x0000002c232c7221 */ /* 0x000fe40000010000 */
[----:B------:R-:W-:Y:S01]  /*fd10*/  MUFU.EX2 R35, R41 ;  /* 0x0000002900237308 */ /* 0x000fe20000000800 */
[----:B---3--:R-:W-:-:S03]  /*fd20*/  F2FP.BF16.F32.PACK_AB R4, R124, R65 ;  /* 0x000000417c04723e */ /* 0x008fc600000010ff */
[----:B------:R-:W-:Y:S01]  /*fd30*/  MUFU.EX2 R39, R62 ;  /* 0x0000003e00277308 */ /* 0x000fe20000000800 */
[----:B----4-:R-:W-:-:S07]  /*fd40*/  F2FP.BF16.F32.PACK_AB R6, R46, R45 ;  /* 0x0000002d2e06723e */ /* 0x010fce00000010ff */
[C---:B--2---:R-:W-:Y:S08]  /*fd50*/  HMMA.16816.F32.BF16 R68, R4.reuse, R20, R68 ;  /* 0x000000140444723c */ /* 0x044ff00000041844 */
[C---:B------:R-:W-:Y:S01]  /*fd60*/  HMMA.16816.F32.BF16 R72, R4.reuse, R22, R72 ;  /* 0x000000160448723c */ /* 0x040fe20000041848 */
[----:B------:R-:W2:Y:S07]  /*fd70*/  LDSM.16.MT88.4 R20, [R136+0xe800] ;  /* 0x00e800008814783b */ /* 0x000eae0000004200 */
[C---:B-1----:R-:W-:Y:S08]  /*fd80*/  HMMA.16816.F32.BF16 R112, R4.reuse, R8, R112 ;  /* 0x000000080470723c */ /* 0x042ff00000041870 */
[C---:B------:R-:W-:Y:S01]  /*fd90*/  HMMA.16816.F32.BF16 R108, R4.reuse, R10, R108 ;  /* 0x0000000a046c723c */ /* 0x040fe2000004186c */
[----:B------:R-:W1:Y:S07]  /*fda0*/  LDSM.16.MT88.4 R8, [R136+0xc800] ;  /* 0x00c800008808783b */ /* 0x000e6e0000004200 */
[----:B------:R-:W-:Y:S03]  /*fdb0*/  HMMA.16816.F32.BF16 R92, R4, R12, R92 ;  /* 0x0000000c045c723c */ /* 0x000fe6000004185c */
[----:B------:R-:W-:-:S02]  /*fdc0*/  FADD.FTZ R13, R37, R48 ;  /* 0x00000030250d7221 */ /* 0x000fc40000010000 */
[----:B------:R-:W3:Y:S02]  /*fdd0*/  MUFU.EX2 R37, R43 ;  /* 0x0000002b00257308 */ /* 0x000ee40000000800 */
[----:B------:R-:W-:Y:S01]  /*fde0*/  FADD.FTZ R13, R36, R13 ;  /* 0x0000000d240d7221 */ /* 0x000fe20000010000 */
[C---:B------:R-:W-:Y:S08]  /*fdf0*/  HMMA.16816.F32.BF16 R76, R4.reuse, R16, R76 ;  /* 0x00000010044c723c */ /* 0x040ff0000004184c */
[C---:B------:R-:W-:Y:S01]  /*fe00*/  HMMA.16816.F32.BF16 R80, R4.reuse, R18, R80 ;  /* 0x000000120450723c */ /* 0x040fe20000041850 */
[----:B------:R-:W4:Y:S07]  /*fe10*/  LDSM.16.MT88.4 R16, [R136+0xac00] ;  /* 0x00ac00008810783b */ /* 0x000f2e0000004200 */
[----:B--2---:R-:W-:Y:S03]  /*fe20*/  HMMA.16816.F32.BF16 R100, R4, R20, R100 ;  /* 0x000000140464723c */ /* 0x004fe60000041864 */
[----:B------:R-:W-:Y:S01]  /*fe30*/  FADD.FTZ R21, R33, R44 ;  /* 0x0000002c21157221 */ /* 0x000fe20000010000 */
[----:B------:R-:W-:-:S03]  /*fe40*/  FADD.FTZ R20, R34, R13 ;  /* 0x0000000d22147221 */ /* 0x000fc60000010000 */
[----:B------:R-:W-:Y:S01]  /*fe50*/  FADD.FTZ R21, R32, R21 ;  /* 0x0000001520157221 */ /* 0x000fe20000010000 */
[----:B------:R-:W-:Y:S01]  /*fe60*/  FADD.FTZ R20, R31, R20 ;  /* 0x000000141f147221 */ /* 0x000fe20000010000 */
[C---:B------:R-:W-:Y:S03]  /*fe70*/  HMMA.16816.F32.BF16 R96, R4.reuse, R14, R96 ;  /* 0x0000000e0460723c */ /* 0x040fe60000041860 */
[----:B------:R-:W-:Y:S01]  /*fe80*/  FADD.FTZ R30, R30, R21 ;  /* 0x000000151e1e7221 */ /* 0x000fe20000010000 */
[----:B------:R-:W-:Y:S01]  /*fe90*/  FADD.FTZ R21, R29, R20 ;  /* 0x000000141d157221 */ /* 0x000fe20000010000 */
[----:B------:R-:W-:Y:S02]  /*fea0*/  LDSM.16.MT88.4 R12, [R138+0xcc00] ;  /* 0x00cc00008a0c783b */ /* 0x000fe40000004200 */
        /* <DEDUP_REMOVED lines=13> */
[----:B------:R-:W-:Y:S03]  /*ff80*/  HMMA.16816.F32.BF16 R104, R4, R22, R104 ;  /* 0x000000160468723c */ /* 0x000fe60000041868 */
[----:B---3--:R-:W-:Y:S01]  /*ff90*/  F2FP.BF16.F32.PACK_AB R4, R37, R38 ;  /* 0x000000262504723e */ /* 0x008fe200000010ff */
[----:B------:R-:W-:Y:S01]  /*ffa0*/  FADD.FTZ R20, R54, R57 ;  /* 0x0000003936147221 */ /* 0x000fe20000010000 */
[----:B------:R-:W-:Y:S01]  /*ffb0*/  FADD.FTZ R22, R56, R59 ;  /* 0x0000003b38167221 */ /* 0x000fe20000010000 */
[----:B------:R-:W-:Y:S02]  /*ffc0*/  F2FP.BF16.F32.PACK_AB R5, R63, R66 ;  /* 0x000000423f05723e */ /* 0x000fe400000010ff */
[----:B------:R-:W-:Y:S01]  /*ffd0*/  FADD.FTZ R20, R53, R20 ;  /* 0x0000001435147221 */ /* 0x000fe20000010000 */
[----:B------:R-:W-:Y:S01]  /*ffe0*/  FADD.FTZ R22, R55, R22 ;  /* 0x0000001637167221 */ /* 0x000fe20000010000 */
[----:B------:R-:W-:-:S02]  /*fff0*/  F2FP.BF16.F32.PACK_AB R6, R35, R42 ;  /* 0x0000002a2306723e */ /* 0x000fc400000010ff */
[----:B------:R-:W-:Y:S01]  /*10000*/  FADD.FTZ R163, R163, R20 ;  /* 0x00000014a3a37221 */ /* 0x000fe20000010000 */
[----:B------:R-:W-:Y:S01]  /*10010*/  FADD.FTZ R165, R165, R22 ;  /* 0x00000016a5a57221 */ /* 0x000fe20000010000 */
[----:B------:R-:W-:Y:S02]  /*10020*/  F2FP.BF16.F32.PACK_AB R7, R39, R64 ;  /* 0x000000402707723e */ /* 0x000fe400000010ff */
        /* <DEDUP_REMOVED lines=37> */
[----:B--2---:R-:W-:Y:S03]  /*10280*/  HMMA.16816.F32.BF16 R92, R4, R16, R92 ;  /* 0x00000010045c723c */ /* 0x004fe6000004185c */
[----:B------:R-:W-:Y:S01]  /*10290*/  FADD.FTZ R165, R39, R64 ;  /* 0x0000004027a57221 */ /* 0x000fe20000010000 */
[----:B------:R-:W-:-:S04]  /*102a0*/  FADD.FTZ R164, R35, R42 ;  /* 0x0000002a23a47221 */ /* 0x000fc80000010000 */
[C---:B------:R-:W-:Y:S08]  /*102b0*/  HMMA.16816.F32.BF16 R96, R4.reuse, R18, R96 ;  /* 0x000000120460723c */ /* 0x040ff00000041860 */
[C---:B-1----:R-:W-:Y:S08]  /*102c0*/  HMMA.16816.F32.BF16 R84, R4.reuse, R8, R84 ;  /* 0x000000080454723c */ /* 0x042ff00000041854 */
[C---:B------:R-:W-:Y:S08]  /*102d0*/  HMMA.16816.F32.BF16 R88, R4.reuse, R10, R88 ;  /* 0x0000000a0458723c */ /* 0x040ff00000041858 */
[C---:B---3--:R-:W-:Y:S08]  /*102e0*/  HMMA.16816.F32.BF16 R100, R4.reuse, R12, R100 ;  /* 0x0000000c0464723c */ /* 0x048ff00000041864 */
[----:B------:R-:W-:Y:S01]  /*102f0*/  HMMA.16816.F32.BF16 R104, R4, R14, R104 ;  /* 0x0000000e0468723c */ /* 0x000fe20000041868 */
[----:B------:R-:W-:-:S04]  /*10300*/  NOP ;  /* 0x0000000000007918 */ /* 0x000fc80000000000 */
[----:B------:R-:W-:-:S15]  /*10310*/  @!P4 BRA `(.L_x_3176) ;  /* 0x000000340020c947 */ /* 0x000fde0003800000 */
[----:B------:R-:W-:Y:S01]  /*10320*/  ISETP.NE.U32.AND P0, PT, R158, RZ, PT ;  /* 0x000000ff9e00720c */ /* 0x000fe20003f05070 */
[C---:B------:R-:W-:Y:S01]  /*10330*/  IMAD.SHL.U32 R161, R118.reuse, 0x40, RZ ;  /* 0x0000004076a17824 */ /* 0x040fe200078e00ff */
[----:B------:R-:W-:Y:S01]  /*10340*/  SHF.L.U64.HI R162, R118, 0x6, R119 ;  /* 0x0000000676a27819 */ /* 0x000fe20000010277 */
[----:B------:R-:W-:Y:S01]  /*10350*/  VIADD R163, R120, 0xfffffffe ;  /* 0xfffffffe78a37836 */ /* 0x000fe20000000000 */
[----:B------:R-:W-:Y:S01]  /*10360*/  ISETP.NE.AND.EX P0, PT, R159, RZ, PT, P0 ;  /* 0x000000ff9f00720c */ /* 0x000fe20003f05300 */
[----:B------:R-:W-:Y:S01]  /*10370*/  IMAD.MOV.U32 R3, RZ, RZ, R2 ;  /* 0x000000ffff037224 */ /* 0x000fe200078e0002 */
[----:B------:R-:W-:-:S11]  /*10380*/  MOV R119, R0 ;  /* 0x0000000000777202 */ /* 0x000fd60000000f00 */
.L_x_3183:
        /* <DEDUP_REMOVED lines=29> */
[-C--:B------:R-:W-:Y:S01]  /*10560*/  LOP3.LUT R5, R5, R6.reuse, RZ, 0x3c, !PT ;  /* 0x0000000605057212 */ /* 0x080fe200078e3cff */
        /* <DEDUP_REMOVED lines=27> */
[----:B------:R-:W-:Y:S02]  /*10720*/  LEA R16, P1, R5, R156, 0x2 ;  /* 0x0000009c05107211 */ /* 0x000fe400078210ff */
[-C--:B------:R-:W-:Y:S02]  /*10730*/  LEA.HI.X.SX32 R19, R9, R157.reuse, 0x2, P2 ;  /* 0x0000009d09137211 */ /* 0x080fe400010f16ff */
[C---:B------:R-:W-:Y:S01]  /*10740*/  LEA.HI.X.SX32 R17, R5.reuse, R157, 0x2, P1 ;  /* 0x0000009d05117211 */ /* 0x040fe200008f16ff */
[----:B------:R-:W-:Y:S02]  /*10750*/  IMAD.IADD R5, R5, 0x1, -R9 ;  /* 0x0000000105057824 */ /* 0x000fe400078e0a09 */
[----:B------:R-:W4:Y:S02]  /*10760*/  LD.E R8, desc[UR4][R18.64] ;  /* 0x0000000412087980 */ /* 0x000f24000c101900 */
[----:B------:R-:W-:Y:S02]  /*10770*/  IMAD R6, R6, R5, -0x80 ;  /* 0xffffff8006067424 */ /* 0x000fe400078e0205 */
[----:B------:R-:W4:Y:S03]  /*10780*/  LD.E R7, desc[UR4][R16.64] ;  /* 0x0000000410077980 */ /* 0x000f26000c101900 */
        /* <DEDUP_REMOVED lines=13> */
.L_x_3178:
[----:B------:R-:W-:Y:S05]  /*10860*/  BSYNC.RECONVERGENT B0 ;  /* 0x0000000000007941 */ /* 0x000fea0003800200 */
.L_x_3177:
[----:B------:R-:W-:Y:S01]  /*10870*/  @!PT LDS RZ, [RZ] ;  /* 0x00000000fffff984 */ /* 0x000fe20000000800 */
[----:B------:R-:W-:Y:S01]  /*10880*/  @!PT LDS RZ, [RZ] ;  /* 0x00000000fffff984 */ /* 0x000fe20000000800 */
[----:B------:R-:W-:Y:S01]  /*10890*/  @!PT LDS RZ, [RZ] ;  /* 0x00000000fffff984 */ /* 0x000fe20000000800 */
[----:B------:R-:W-:Y:S01]  /*108a0*/  LDGSTS.E.BYPASS.LTC128B.128 [R153+0x9000], desc[UR4][R146.64] ;  /* 0x0900000092997fae */ /* 0x000fe2000b981a04 */
[C---:B------:R-:W-:Y:S01]  /*108b0*/  IADD3 R12, P1, PT, R161.reuse, R146, RZ ;  /* 0x00000092a10c7210 */ /* 0x040fe20007f3e0ff */
[----:B------:R-:W-:Y:S03]  /*108c0*/  BSSY.RECONVERGENT B1, `(.L_x_3179) ;  /* 0x0000112000017945 */ /* 0x000fe60003800200 */
[----:B------:R-:W-:Y:S01]  /*108d0*/  LDGSTS.E.BYPASS.LTC128B.128 [R153+0xb000], desc[UR4][R146.64+0x40] ;  /* 0x0b00004092997fae */ /* 0x000fe2000b981a04 */
[C---:B------:R-:W-:Y:S01]  /*108e0*/  IMAD.X R13, R162.reuse, 0x1, R147, P1 ;  /* 0x00000001a20d7824 */ /* 0x040fe200008e0693 */
[C---:B------:R-:W-:Y:S03]  /*108f0*/  IADD3 R6, P1, PT, R161.reuse, R12, RZ ;  /* 0x0000000ca1067210 */ /* 0x040fe60007f3e0ff */
[----:B------:R-:W-:Y:S05]  /*10900*/  LDGSTS.E.BYPASS.LTC128B.128 [R153+0xd000], desc[UR4][R146.64+0x80] ;  /* 0x0d00008092997fae */ /* 0x000fea000b981a04 */
[----:B------:R-:W-:Y:S01]  /*10910*/  LDGSTS.E.BYPASS.LTC128B.128 [R153+0x9800], desc[UR4][R12.64] ;  /* 0x098000000c997fae */ /* 0x000fe2000b981a04 */
[C---:B------:R-:W-:Y:S01]  /*10920*/  IMAD.X R7, R162.reuse, 0x1, R13, P1 ;  /* 0x00000001a2077824 */ /* 0x040fe200008e060d */
[----:B------:R-:W-:Y:S03]  /*10930*/  IADD3 R4, P1, PT, R161, R6, RZ ;  /* 0x00000006a1047210 */ /* 0x000fe60007f3e0ff */
[----:B------:R-:W-:Y:S02]  /*10940*/  LDGSTS.E.BYPASS.LTC128B.128 [R153+0xb800], desc[UR4][R12.64+0x40] ;  /* 0x0b8000400c997fae */ /* 0x000fe4000b981a04 */
[----:B------:R-:W-:Y:S03]  /*10950*/  IMAD.X R5, R162, 0x1, R7, P1 ;  /* 0x00000001a2057824 */ /* 0x000fe600008e0607 */
[----:B------:R-:W-:Y:S01]  /*10960*/  LDGSTS.E.BYPASS.LTC128B.128 [R153+0xd800], desc[UR4][R12.64+0x80] ;  /* 0x0d8000800c997fae */ /* 0x000fe2000b981a04 */
[----:B------:R-:W-:Y:S04]  /*10970*/  ISETP.NE.AND P1, PT, R163, RZ, PT ;  /* 0x000000ffa300720c */ /* 0x000fe80003f25270 */
[----:B------:R-:W-:Y:S05]  /*10980*/  LDGSTS.E.BYPASS.LTC128B.128 [R153+0xa000], desc[UR4][R6.64] ;  /* 0x0a00000006997fae */ /* 0x000fea000b981a04 */
[----:B------:R-:W-:Y:S05]  /*10990*/  LDGSTS.E.BYPASS.LTC128B.128 [R153+0xc000], desc[UR4][R6.64+0x40] ;  /* 0x0c00004006997fae */ /* 0x000fea000b981a04 */
[----:B------:R-:W-:Y:S05]  /*109a0*/  LDGSTS.E.BYPASS.LTC128B.128 [R153+0xe000], desc[UR4][R6.64+0x80] ;  /* 0x0e00008006997fae */ /* 0x000fea000b981a04 */
[----:B------:R-:W-:Y:S05]  /*109b0*/  LDGSTS.E.BYPASS.LTC128B.128 [R153+0xa800], desc[UR4][R4.64] ;  /* 0x0a80000004997fae */ /* 0x000fea000b981a04 */
[----:B------:R-:W-:Y:S05]  /*109c0*/  LDGSTS.E.BYPASS.LTC128B.128 [R153+0xc800], desc[UR4][R4.64+0x40] ;  /* 0x0c80004004997fae */ /* 0x000fea000b981a04 */
[----:B------:R1:W-:Y:S05]  /*109d0*/  LDGSTS.E.BYPASS.LTC128B.128 [R153+0xe800], desc[UR4][R4.64+0x80] ;  /* 0x0e80008004997fae */ /* 0x0003ea000b981a04 */
[----:B------:R-:W-:Y:S05]  /*109e0*/  LDSM.16.M88.4 R64, [R141] ;  /* 0x000000008d40783b */ /* 0x000fea0000000200 */
[----:B------:R-:W1:Y:S05]  /*109f0*/  LDSM.16.M88.4 R8, [R140+0x3000] ;  /* 0x003000008c08783b */ /* 0x000e6a0000000200 */
[----:B------:R-:W2:Y:S05]  /*10a00*/  LDSM.16.M88.4 R16, [R140+0x3400] ;  /* 0x003400008c10783b */ /* 0x000eaa0000000200 */
[----:B------:R-:W3:Y:S05]  /*10a10*/  LDSM.16.M88.4 R24, [R140+0x3800] ;  /* 0x003800008c18783b */ /* 0x000eea0000000200 */
[----:B------:R-:W0:Y:S05]  /*10a20*/  LDGDEPBAR ;  /* 0x00000000000079af */ /* 0x000e2a0000000000 */
[----:B------:R-:W4:Y:S05]  /*10a30*/  LDSM.16.M88.4 R32, [R140+0x3c00] ;  /* 0x003c00008c20783b */ /* 0x000f2a0000000200 */
[----:B------:R-:W5:Y:S05]  /*10a40*/  LDSM.16.M88.4 R40, [R140+0x4000] ;  /* 0x004000008c28783b */ /* 0x000f6a0000000200 */
[----:B------:R-:W5:Y:S05]  /*10a50*/  LDSM.16.M88.4 R48, [R140+0x4400] ;  /* 0x004400008c30783b */ /* 0x000f6a0000000200 */
[----:B------:R-:W5:Y:S05]  /*10a60*/  LDSM.16.M88.4 R56, [R140+0x4800] ;  /* 0x004800008c38783b */ /* 0x000f6a0000000200 */
[----:B------:R-:W5:Y:S01]  /*10a70*/  LDSM.16.M88.4 R120, [R140+0x4c00] ;  /* 0x004c00008c78783b */ /* 0x000f620000000200 */
[C---:B-1----:R-:W-:Y:S04]  /*10a80*/  HMMA.16816.F32.BF16 R4, R64.reuse, R8, RZ ;  /* 0x000000084004723c */ /* 0x042fe800000418ff */
[----:B------:R-:W-:Y:S04]  /*10a90*/  LDSM.16.M88.4 R124, [R139] ;  /* 0x000000008b7c783b */ /* 0x000fe80000000200 */
[C---:B------:R-:W-:Y:S01]  /*10aa0*/  HMMA.16816.F32.BF16 R8, R64.reuse, R10, RZ ;  /* 0x0000000a4008723c */ /* 0x040fe200000418ff */
[----:B------:R-:W1:Y:S05]  /*10ab0*/  LDSM.16.M88.4 R128, [R137+0x3000] ;  /* 0x003000008980783b */ /* 0x000e6a0000000200 */
[----:B------:R-:W1:Y:S02]  /*10ac0*/  LDSM.16.M88.4 R132, [R137+0x3400] ;  /* 0x003400008984783b */ /* 0x000e640000000200 */
[C---:B--2---:R-:W-:Y:S08]  /*10ad0*/  HMMA.16816.F32.BF16 R12, R64.reuse, R16, RZ ;  /* 0x00000010400c723c */ /* 0x044ff000000418ff */
[C---:B------:R-:W-:Y:S08]  /*10ae0*/  HMMA.16816.F32.BF16 R16, R64.reuse, R18, RZ ;  /* 0x000000124010723c */ /* 0x040ff000000418ff */
[C---:B---3--:R-:W-:Y:S08]  /*10af0*/  HMMA.16816.F32.BF16 R20, R64.reuse, R24, RZ ;  /* 0x000000184014723c */ /* 0x048ff000000418ff */
[C---:B------:R-:W-:Y:S08]  /*10b00*/  HMMA.16816.F32.BF16 R24, R64.reuse, R26, RZ ;  /* 0x0000001a4018723c */ /* 0x040ff000000418ff */
        /* <DEDUP_REMOVED lines=34> */
[----:B------:R-:W2:Y:S05]  /*10d30*/  LDSM.16.M88.4 R124, [R140+0x5400] ;  /* 0x005400008c7c783b */ /* 0x000eaa0000000200 */
[----:B------:R-:W3:Y:S02]  /*10d40*/  LDSM.16.M88.4 R128, [R140+0x5800] ;  /* 0x005800008c80783b */ /* 0x000ee40000000200 */
        /* <DEDUP_REMOVED lines=177> */
.L_x_3182:
[----:B------:R-:W-:Y:S05]  /*11860*/  BSYNC.RECONVERGENT B0 ;  /* 0x0000000000007941 */ /* 0x000fea0003800200 */
.L_x_3181:
[----:B------:R-:W-:Y:S01]  /*11870*/  @!PT LDS RZ, [RZ] ;  /* 0x00000000fffff984 */ /* 0x000fe20000000800 */
[----:B------:R-:W-:Y:S01]  /*11880*/  @!PT LDS RZ, [RZ] ;  /* 0x00000000fffff984 */ /* 0x000fe20000000800 */
[----:B------:R-:W-:Y:S01]  /*11890*/  @!PT LDS RZ, [RZ] ;  /* 0x00000000fffff984 */ /* 0x000fe20000000800 */
[----:B------:R1:W-:Y:S01]  /*118a0*/  LDGSTS.E.BYPASS.LTC128B.128 [R153+0x3000], desc[UR4][R144.64] ;  /* 0x0300000090997fae */ /* 0x0003e2000b981a04 */
[C---:B------:R-:W-:Y:S02]  /*118b0*/  IADD3 R122, P1, PT, R121.reuse, R144, RZ ;  /* 0x00000090797a7210 */ /* 0x040fe40007f3e0ff */
[----:B------:R-:W-:Y:S01]  /*118c0*/  SHF.L.U64.HI R0, R142, 0x6, R143 ;  /* 0x000000068e007819 */ /* 0x000fe2000001028f */
[----:B------:R1:W-:Y:S01]  /*118d0*/  LDGSTS.E.BYPASS.LTC128B.128 [R153+0x5000], desc[UR4][R144.64+0x40] ;  /* 0x0500004090997fae */ /* 0x0003e2000b981a04 */
[C---:B------:R-:W-:Y:S03]  /*118e0*/  IADD3 R120, P2, PT, R121.reuse, R122, RZ ;  /* 0x0000007a79787210 */ /* 0x040fe60007f5e0ff */
[----:B------:R1:W-:Y:S01]  /*118f0*/  LDGSTS.E.BYPASS.LTC128B.128 [R153+0x7000], desc[UR4][R144.64+0x80] ;  /* 0x0700008090997fae */ /* 0x0003e2000b981a04 */
[C---:B------:R-:W-:Y:S01]  /*11900*/  IMAD.X R123, R0.reuse, 0x1, R145, P1 ;  /* 0x00000001007b7824 */ /* 0x040fe200008e0691 */
[----:B------:R-:W-:Y:S03]  /*11910*/  IADD3 R124, P1, PT, R121, R120, RZ ;  /* 0x00000078797c7210 */ /* 0x000fe60007f3e0ff */
        /* <DEDUP_REMOVED lines=12> */
.L_x_3180:
[----:B------:R-:W-:Y:S05]  /*119e0*/  BSYNC.RECONVERGENT B1 ;  /* 0x0000000000017941 */ /* 0x000fea0003800200 */
.L_x_3179:
        /* <DEDUP_REMOVED lines=55> */
[----:B------:R-:W-:Y:S01]  /*11d60*/  ISETP.GT.AND P1, PT, R163, RZ, PT ;  /* 0x000000ffa300720c */ /* 0x000fe20003f24270 */
        /* <DEDUP_REMOVED lines=22> */
[C---:B---3--:R-:W-:Y:S01]  /*11ed0*/  FMUL.FTZ R8, R3.reuse, R108 ;  /* 0x0000006c03087220 */ /* 0x048fe20000410000 */
[C---:B------:R-:W-:Y:S07]  /*11ee0*/  FMUL.FTZ R9, R3.reuse, R109 ;  /* 0x0000006d03097220 */ /* 0x040fee0000410000 */
[----:B------:R-:W-:Y:S01]  /*11ef0*/  MUFU.EX2 R133, R133 ;  /* 0x0000008500857308 */ /* 0x000fe20000000800 */
[----:B------:R-:W3:Y:S01]  /*11f00*/  LDSM.16.MT88.4 R108, [R138+0xb000] ;  /* 0x00b000008a6c783b */ /* 0x000ee20000004200 */
        /* <DEDUP_REMOVED lines=8> */
[----:B--2---:R-:W-:Y:S01]  /*11f90*/  F2FP.BF16.F32.PACK_AB R113, R176, R169 ;  /* 0x000000a9b071723e */ /* 0x004fe200000010ff */
[C---:B------:R-:W-:Y:S07]  /*11fa0*/  FMUL.FTZ R73, R3.reuse, R73 ;  /* 0x0000004903497220 */ /* 0x040fee0000410000 */
[----:B------:R-:W2:Y:S01]  /*11fb0*/  MUFU.EX2 R174, R174 ;  /* 0x000000ae00ae7308 */ /* 0x000ea20000000800 */
[C---:B------:R-:W-:Y:S01]  /*11fc0*/  FMUL.FTZ R78, R118.reuse, R78 ;  /* 0x0000004e764e7220 */ /* 0x040fe20000410000 */
[C---:B------:R-:W-:Y:S01]  /*11fd0*/  FMUL.FTZ R79, R118.reuse, R79 ;  /* 0x0000004f764f7220 */ /* 0x040fe20000410000 */
[C---:B------:R-:W-:Y:S07]  /*11fe0*/  FMUL.FTZ R76, R3.reuse, R76 ;  /* 0x0000004c034c7220 */ /* 0x040fee0000410000 */
[----:B------:R-:W5:Y:S01]  /*11ff0*/  MUFU.EX2 R135, R135 ;  /* 0x0000008700877308 */ /* 0x000f620000000800 */
[----:B------:R-:W-:Y:S01]  /*12000*/  FMUL.FTZ R77, R3, R77 ;  /* 0x0000004d034d7220 */ /* 0x000fe20000410000 */
        /* <DEDUP_REMOVED lines=11> */
[C---:B------:R-:W-:Y:S01]  /*120c0*/  FMUL.FTZ R91, R118.reuse, R91 ;  /* 0x0000005b765b7220 */ /* 0x040fe20000410000 */
[----:B-----5:R-:W-:Y:S01]  /*120d0*/  F2FP.BF16.F32.PACK_AB R115, R135, R166 ;  /* 0x000000a68773723e */ /* 0x020fe200000010ff */
[----:B------:R-:W-:Y:S01]  /*120e0*/  FMUL.FTZ R14, R118, R106 ;  /* 0x0000006a760e7220 */ /* 0x000fe20000410000 */
[-C--:B------:R-:W-:Y:S01]  /*120f0*/  FFMA.FTZ R171, R29, R121.reuse, -R134 ;  /* 0x000000791dab7223 */ /* 0x080fe20000010886 */
[-CC-:B------:R-:W-:Y:S01]  /*12100*/  FFMA.FTZ R172, R30, R121.reuse, -R132.reuse ;  /* 0x000000791eac7223 */ /* 0x180fe20000010884 */
[-CC-:B------:R-:W-:Y:S01]  /*12110*/  FFMA.FTZ R173, R31, R121.reuse, -R132.reuse ;  /* 0x000000791fad7223 */ /* 0x180fe20000010884 */
[----:B------:R-:W-:Y:S01]  /*12120*/  FFMA.FTZ R43, R43, R121, -R132 ;  /* 0x000000792b2b7223 */ /* 0x000fe20000010884 */
[C---:B------:R-:W-:Y:S01]  /*12130*/  FMUL.FTZ R88, R3.reuse, R88 ;  /* 0x0000005803587220 */ /* 0x040fe20000410000 */
[C---:B-1----:R-:W-:Y:S01]  /*12140*/  HMMA.16816.F32.BF16 R4, R112.reuse, R124, R4 ;  /* 0x0000007c7004723c */ /* 0x042fe20000041804 */
        /* <DEDUP_REMOVED lines=15> */
[C---:B------:R-:W-:Y:S01]  /*12240*/  FMUL.FTZ R102, R118.reuse, R102 ;  /* 0x0000006676667220 */ /* 0x040fe20000410000 */
[----:B------:R-:W-:Y:S01]  /*12250*/  FMUL.FTZ R103, R118, R103 ;  /* 0x0000006776677220 */ /* 0x000fe20000410000 */
[-C--:B------:R-:W-:Y:S01]  /*12260*/  FFMA.FTZ R129, R12, R121.reuse, -R134 ;  /* 0x000000790c817223 */ /* 0x080fe20000010886 */
[----:B------:R-:W-:Y:S01]  /*12270*/  FMUL.FTZ R12, R3, R104 ;  /* 0x00000068030c7220 */ /* 0x000fe20000410000 */
[C---:B------:R-:W-:Y:S04]  /*12280*/  HMMA.16816.F32.BF16 R72, R112.reuse, R130, R72 ;  /* 0x000000827048723c */ /* 0x040fe80000041848 */
[----:B------:R-:W-:Y:S01]  /*12290*/  MUFU.EX2 R119, R119 ;  /* 0x0000007700777308 */ /* 0x000fe20000000800 */
[-CC-:B------:R-:W-:Y:S01]  /*122a0*/  FFMA.FTZ R131, R22, R121.reuse, -R132.reuse ;  /* 0x0000007916837223 */ /* 0x180fe20000010884 */
[-CC-:B------:R-:W-:Y:S01]  /*122b0*/  FFMA.FTZ R130, R27, R121.reuse, -R132.reuse ;  /* 0x000000791b827223 */ /* 0x180fe20000010884 */
[----:B------:R-:W-:Y:S01]  /*122c0*/  FFMA.FTZ R128, R15, R121, -R132 ;  /* 0x000000790f807223 */ /* 0x000fe20000010884 */
[C---:B------:R-:W-:Y:S06]  /*122d0*/  FMUL.FTZ R15, R118.reuse, R107 ;  /* 0x0000006b760f7220 */ /* 0x040fec0000410000 */
[----:B------:R-:W-:Y:S01]  /*122e0*/  MUFU.EX2 R129, R129 ;  /* 0x0000008100817308 */ /* 0x000fe20000000800 */
[C---:B---3--:R-:W-:Y:S03]  /*122f0*/  HMMA.16816.F32.BF16 R76, R112.reuse, R108, R76 ;  /* 0x0000006c704c723c */ /* 0x048fe6000004184c */
[----:B------:R-:W-:Y:S01]  /*12300*/  FFMA.FTZ R177, R118, R165, R169 ;  /* 0x000000a576b17223 */ /* 0x000fe200000100a9 */
[-C--:B------:R-:W-:Y:S01]  /*12310*/  FFMA.FTZ R118, R28, R121.reuse, -R134 ;  /* 0x000000791c767223 */ /* 0x080fe20000010886 */
[-C--:B------:R-:W-:Y:S01]  /*12320*/  FFMA.FTZ R169, R35, R121.reuse, -R132 ;  /* 0x0000007923a97223 */ /* 0x080fe20000010884 */
[----:B------:R-:W-:Y:S01]  /*12330*/  LDSM.16.MT88.4 R28, [R138+0xbc00] ;  /* 0x00bc00008a1c783b */ /* 0x000fe20000004200 */
[-CC-:B------:R-:W-:Y:S01]  /*12340*/  FFMA.FTZ R165, R32, R121.reuse, -R134.reuse ;  /* 0x0000007920a57223 */ /* 0x180fe20000010886 */
[C---:B------:R-:W-:Y:S01]  /*12350*/  HMMA.16816.F32.BF16 R80, R112.reuse, R110, R80 ;  /* 0x0000006e7050723c */ /* 0x040fe20000041850 */
[----:B------:R-:W2:Y:S02]  /*12360*/  MUFU.EX2 R128, R128 ;  /* 0x0000008000807308 */ /* 0x000ea40000000800 */
[-C--:B------:R-:W-:Y:S01]  /*12370*/  FFMA.FTZ R168, R33, R121.reuse, -R134 ;  /* 0x0000007921a87223 */ /* 0x080fe20000010886 */
[----:B------:R-:W-:Y:S01]  /*12380*/  FADD.FTZ R33, R176, R177 ;  /* 0x000000b1b0217221 */ /* 0x000fe20000010000 */
[-C--:B------:R-:W-:Y:S01]  /*12390*/  FFMA.FTZ R170, R34, R121.reuse, -R132 ;  /* 0x0000007922aa7223 */ /* 0x080fe20000010884 */
[----:B------:R-:W3:Y:S01]  /*123a0*/  LDSM.16.MT88.4 R108, [R138+0xd000] ;  /* 0x00d000008a6c783b */ /* 0x000ee20000004200 */
[-CC-:B------:R-:W-:Y:S01]  /*123b0*/  FFMA.FTZ R34, R41, R121.reuse, -R134.reuse ;  /* 0x0000007929227223 */ /* 0x180fe20000010886 */
[-C--:B------:R-:W-:Y:S01]  /*123c0*/  FFMA.FTZ R41, R52, R121.reuse, -R134 ;  /* 0x0000007934297223 */ /* 0x080fe20000010886 */
[C---:B-1----:R-:W-:Y:S02]  /*123d0*/  HMMA.16816.F32.BF16 R84, R112.reuse, R124, R84 ;  /* 0x0000007c7054723c */ /* 0x042fe40000041854 */
[----:B------:R-:W-:Y:S01]  /*123e0*/  MUFU.EX2 R165, R165 ;  /* 0x000000a500a57308 */ /* 0x000fe20000000800 */
[----:B------:R-:W-:Y:S01]  /*123f0*/  FFMA.FTZ R174, R3, R164, R174 ;  /* 0x000000a403ae7223 */ /* 0x000fe200000100ae */
[-CC-:B------:R-:W-:Y:S01]  /*12400*/  FFMA.FTZ R164, R37, R121.reuse, -R134.reuse ;  /* 0x0000007925a47223 */ /* 0x180fe20000010886 */
[----:B------:R-:W-:Y:S01]  /*12410*/  FFMA.FTZ R37, R48, R121, -R134 ;  /* 0x0000007930257223 */ /* 0x000fe20000010886 */
[----:B--2---:R-:W-:Y:S01]  /*12420*/  F2FP.BF16.F32.PACK_AB R17, R128, R167 ;  /* 0x000000a78011723e */ /* 0x004fe200000010ff */
[----:B------:R-:W-:Y:S01]  /*12430*/  FADD.FTZ R32, R175, R174 ;  /* 0x000000aeaf207221 */ /* 0x000fe20000010000 */
[C---:B------:R-:W-:Y:S01]  /*12440*/  HMMA.16816.F32.BF16 R88, R112.reuse, R126, R88 ;  /* 0x0000007e7058723c */ /* 0x040fe20000041858 */
[----:B------:R-:W1:Y:S03]  /*12450*/  LDSM.16.MT88.4 R124, [R136+0xd000] ;  /* 0x00d00000887c783b */ /* 0x000e660000004200 */
[----:B------:R-:W-:Y:S01]  /*12460*/  MUFU.EX2 R52, R37 ;  /* 0x0000002500347308 */ /* 0x000fe20000000800 */
[-C--:B------:R-:W-:Y:S01]  /*12470*/  FFMA.FTZ R174, R38, R121.reuse, -R132 ;  /* 0x0000007926ae7223 */ /* 0x080fe20000010884 */
        /* <DEDUP_REMOVED lines=8> */
[--C-:B------:R-:W-:Y:S01]  /*12500*/  FFMA.FTZ R53, R51, R121, -R132.reuse ;  /* 0x0000007933357223 */ /* 0x100fe20000010884 */
[C---:B------:R-:W-:Y:S01]  /*12510*/  FMUL.FTZ R100, R3.reuse, R100 ;  /* 0x0000006403647220 */ /* 0x040fe20000410000 */
[----:B------:R-:W-:Y:S07]  /*12520*/  FMUL.FTZ R101, R3, R101 ;  /* 0x0000006503657220 */ /* 0x000fee0000410000 */
[----:B------:R2:W-:Y:S01]  /*12530*/  MUFU.EX2 R44, R42 ;  /* 0x0000002a002c7308 */ /* 0x0005e20000000800 */
[-CC-:B------:R-:W-:Y:S01]  /*12540*/  FFMA.FTZ R120, R19, R121.reuse, -R132.reuse ;  /* 0x0000007913787223 */ /* 0x180fe20000010884 */
[-C--:B------:R-:W-:Y:S01]  /*12550*/  FFMA.FTZ R50, R50, R121.reuse, -R132 ;  /* 0x0000007932327223 */ /* 0x080fe20000010884 */
[-CC-:B------:R-:W-:Y:S07]  /*12560*/  FFMA.FTZ R56, R56, R121.reuse, -R134.reuse ;  /* 0x0000007938387223 */ /* 0x180fee0000010886 */
[----:B------:R-:W-:Y:S01]  /*12570*/  MUFU.EX2 R131, R131 ;  /* 0x0000008300837308 */ /* 0x000fe20000000800 */
[-C--:B------:R-:W-:Y:S01]  /*12580*/  FFMA.FTZ R57, R57, R121.reuse, -R134 ;  /* 0x0000007939397223 */ /* 0x080fe20000010886 */
        /* <DEDUP_REMOVED lines=8> */
[C---:B---3--:R-:W-:Y:S08]  /*12610*/  HMMA.16816.F32.BF16 R92, R112.reuse, R108, R92 ;  /* 0x0000006c705c723c */ /* 0x048ff0000004185c */
[----:B------:R-:W-:Y:S01]  /*12620*/  MUFU.EX2 R57, R57 ;  /* 0x0000003900397308 */ /* 0x000fe20000000800 */
[----:B--2---:R-:W-:Y:S01]  /*12630*/  FADD.FTZ R42, R133, R32 ;  /* 0x00000020852a7221 */ /* 0x004fe20000010000 */
[----:B------:R-:W-:Y:S08]  /*12640*/  IADD3 R163, PT, PT, R163, -0x1, RZ ;  /* 0xffffffffa3a37810 */ /* 0x000ff00007ffe0ff */
[----:B------:R-:W-:Y:S01]  /*12650*/  MUFU.EX2 R130, R130 ;  /* 0x0000008200827308 */ /* 0x000fe20000000800 */
[----:B------:R-:W-:Y:S01]  /*12660*/  FADD.FTZ R42, R123, R42 ;  /* 0x0000002a7b2a7221 */ /* 0x000fe20000010000 */
[C---:B------:R-:W-:Y:S01]  /*12670*/  HMMA.16816.F32.BF16 R96, R112.reuse, R110, R96 ;  /* 0x0000006e7060723c */ /* 0x040fe20000041860 */
[----:B------:R-:W2:Y:S07]  /*12680*/  LDSM.16.MT88.4 R108, [R138+0x9400] ;  /* 0x009400008a6c783b */ /* 0x000eae0000004200 */
[----:B------:R-:W-:Y:S10]  /*12690*/  MUFU.EX2 R118, R118 ;  /* 0x0000007600767308 */ /* 0x000ff40000000800 */
        /* <DEDUP_REMOVED lines=23> */
[--C-:B------:R-:W-:Y:S07]  /*12810*/  FFMA.FTZ R65, R59, R121, -R132.reuse ;  /* 0x000000793b417223 */ /* 0x100fee0000010884 */
[----:B------:R3:W-:Y:S01]  /*12820*/  MUFU.EX2 R51, R36 ;  /* 0x0000002400337308 */ /* 0x0007e20000000800 */
[----:B----4-:R-:W-:Y:S01]  /*12830*/  F2FP.BF16.F32.PACK_AB R19, R120, R125 ;  /* 0x0000007d7813723e */ /* 0x010fe200000010ff */
[----:B------:R-:W-:Y:S08]  /*12840*/  LDSM.16.MT88.4 R24, [R136+0xb800] ;  /* 0x00b800008818783b */ /* 0x000ff00000004200 */
[----:B------:R-:W-:Y:S01]  /*12850*/  MUFU.EX2 R113, R113 ;  /* 0x0000007100717308 */ /* 0x000fe20000000800 */
[C---:B--2---:R-:W-:Y:S09]  /*12860*/  HMMA.16816.F32.BF16 R4, R16.reuse, R108, R4 ;  /* 0x0000006c1004723c */ /* 0x044ff20000041804 */
[----:B------:R-:W-:Y:S10]  /*12870*/  MUFU.EX2 R115, R115 ;  /* 0x0000007300737308 */ /* 0x000ff40000000800 */
[----:B------:R-:W-:Y:S01]  /*12880*/  MUFU.EX2 R65, R65 ;  /* 0x0000004100417308 */ /* 0x000fe20000000800 */
[----:B---3--:R-:W-:Y:S01]  /*12890*/  LDSM.16.MT88.4 R36, [R138+0xe400] ;  /* 0x00e400008a24783b */ /* 0x008fe20000004200 */
[C---:B------:R-:W-:Y:S08]  /*128a0*/  HMMA.16816.F32.BF16 R8, R16.reuse, R110, R8 ;  /* 0x0000006e1008723c */ /* 0x040ff00000041808 */
[----:B------:R-:W2:Y:S10]  /*128b0*/  MUFU.EX2 R112, R112 ;  /* 0x0000007000707308 */ /* 0x000eb40000000800 */
[----:B------:R-:W3:Y:S01]  /*128c0*/  MUFU.EX2 R114, R114 ;  /* 0x0000007200727308 */ /* 0x000ee20000000800 */
[----:B------:R-:W4:Y:S01]  /*128d0*/  LDSM.16.MT88.4 R108, [R138+0xb400] ;  /* 0x00b400008a6c783b */ /* 0x000f220000004200 */
[C---:B-1----:R-:W-:Y:S08]  /*128e0*/  HMMA.16816.F32.BF16 R68, R16.reuse, R104, R68 ;  /* 0x000000681044723c */ /* 0x042ff00000041844 */
[----:B------:R-:W-:Y:S10]  /*128f0*/  MUFU.EX2 R126, R126 ;  /* 0x0000007e007e7308 */ /* 0x000ff40000000800 */
[----:B------:R-:W1:Y:S01]  /*12900*/  MUFU.EX2 R127, R127 ;  /* 0x0000007f007f7308 */ /* 0x000e620000000800 */
[C---:B------:R-:W-:Y:S01]  /*12910*/  HMMA.16816.F32.BF16 R72, R16.reuse, R106, R72 ;  /* 0x0000006a1048723c */ /* 0x040fe20000041848 */
[----:B------:R-:W5:Y:S08]  /*12920*/  LDSM.16.MT88.4 R104, [R136+0xb400] ;  /* 0x00b400008868783b */ /* 0x000f700000004200 */
[----:B------:R-:W-:Y:S10]  /*12930*/  MUFU.EX2 R168, R168 ;  /* 0x000000a800a87308 */ /* 0x000ff40000000800 */
        /* <DEDUP_REMOVED lines=14> */
[----:B------:R-:W5:Y:S10]  /*12a20*/  MUFU.EX2 R61, R61 ;  /* 0x0000003d003d7308 */ /* 0x000f740000000800 */
[----:B------:R-:W-:Y:S01]  /*12a30*/  MUFU.EX2 R62, R62 ;  /* 0x0000003e003e7308 */ /* 0x000fe20000000800 */
[C---:B------:R-:W-:Y:S01]  /*12a40*/  HMMA.16816.F32.BF16 R88, R16.reuse, R106, R88 ;  /* 0x0000006a1058723c */ /* 0x040fe20000041858 */
[----:B------:R-:W2:Y:S08]  /*12a50*/  LDSM.16.MT88.4 R104, [R136+0xd400] ;  /* 0x00d400008868783b */ /* 0x000eb00000004200 */
[----:B------:R-:W5:Y:S10]  /*12a60*/  MUFU.EX2 R63, R63 ;  /* 0x0000003f003f7308 */ /* 0x000f740000000800 */
[----:B------:R-:W-:Y:S10]  /*12a70*/  MUFU.EX2 R134, R134 ;  /* 0x0000008600867308 */ /* 0x000ff40000000800 */
[----:B------:R-:W-:Y:S01]  /*12a80*/  MUFU.EX2 R66, R66 ;  /* 0x0000004200427308 */ /* 0x000fe20000000800 */
[C---:B----4-:R-:W-:Y:S08]  /*12a90*/  HMMA.16816.F32.BF16 R92, R16.reuse, R108, R92 ;  /* 0x0000006c105c723c */ /* 0x050ff0000004185c */
[C---:B------:R-:W-:Y:S01]  /*12aa0*/  HMMA.16816.F32.BF16 R96, R16.reuse, R110, R96 ;  /* 0x0000006e1060723c */ /* 0x040fe20000041860 */
[----:B------:R-:W4:Y:S07]  /*12ab0*/  LDSM.16.MT88.4 R108, [R138+0x9800] ;  /* 0x009800008a6c783b */ /* 0x000f2e0000004200 */
[C---:B--2---:R-:W-:Y:S08]  /*12ac0*/  HMMA.16816.F32.BF16 R100, R16.reuse, R104, R100 ;  /* 0x000000681064723c */ /* 0x044ff00000041864 */
[----:B------:R-:W-:Y:S01]  /*12ad0*/  HMMA.16816.F32.BF16 R12, R16, R106, R12 ;  /* 0x0000006a100c723c */ /* 0x000fe2000004180c */
[----:B------:R-:W2:Y:S02]  /*12ae0*/  LDSM.16.MT88.4 R104, [R136+0x9800] ;  /* 0x009800008868783b */ /* 0x000ea40000004200 */
[----:B------:R-:W-:Y:S02]  /*12af0*/  F2FP.BF16.F32.PACK_AB R16, R113, R112 ;  /* 0x000000707110723e */ /* 0x000fe400000010ff */
[----:B---3--:R-:W-:Y:S02]  /*12b00*/  F2FP.BF16.F32.PACK_AB R17, R114, R131 ;  /* 0x000000837211723e */ /* 0x008fe400000010ff */
[----:B-1----:R-:W-:Y:S02]  /*12b10*/  F2FP.BF16.F32.PACK_AB R18, R127, R126 ;  /* 0x0000007e7f12723e */ /* 0x002fe400000010ff */
[----:B------:R-:W-:Y:S07]  /*12b20*/  F2FP.BF16.F32.PACK_AB R19, R130, R115 ;  /* 0x000000738213723e */ /* 0x000fee00000010ff */
[C---:B----4-:R-:W-:Y:S08]  /*12b30*/  HMMA.16816.F32.BF16 R4, R16.reuse, R108, R4 ;  /* 0x0000006c1004723c */ /* 0x050ff00000041804 */
[C---:B------:R-:W-:Y:S01]  /*12b40*/  HMMA.16816.F32.BF16 R8, R16.reuse, R110, R8 ;  /* 0x0000006e1008723c */ /* 0x040fe20000041808 */
[----:B------:R-:W-:Y:S07]  /*12b50*/  LDSM.16.MT88.4 R108, [R138+0xac00] ;  /* 0x00ac00008a6c783b */ /* 0x000fee0000004200 */
[C---:B--2---:R-:W-:Y:S03]  /*12b60*/  HMMA.16816.F32.BF16 R68, R16.reuse, R104, R68 ;  /* 0x000000681044723c */ /* 0x044fe60000041844 */
[----:B------:R-:W-:Y:S01]  /*12b70*/  FADD.FTZ R104, R166, R33 ;  /* 0x00000021a6687221 */ /* 0x000fe20000010000 */
[-C--:B------:R-:W-:Y:S01]  /*12b80*/  FFMA.FTZ R105, R58, R121.reuse, -R132 ;  /* 0x000000793a697223 */ /* 0x080fe20000010884 */
[----:B------:R1:W2:Y:S02]  /*12b90*/  MUFU.EX2 R166, R34 ;  /* 0x0000002200a67308 */ /* 0x0002a40000000800 */
[----:B------:R-:W-:Y:S01]  /*12ba0*/  FADD.FTZ R104, R135, R104 ;  /* 0x0000006887687221 */ /* 0x000fe20000010000 */
[C---:B------:R-:W-:Y:S03]  /*12bb0*/  HMMA.16816.F32.BF16 R72, R16.reuse, R106, R72 ;  /* 0x0000006a1048723c */ /* 0x040fe60000041848 */
[-CC-:B------:R-:W-:Y:S01]  /*12bc0*/  FFMA.FTZ R107, R54, R121.reuse, -R132.reuse ;  /* 0x00000079366b7223 */ /* 0x180fe20000010884 */
[----:B------:R-:W-:Y:S03]  /*12bd0*/  FFMA.FTZ R106, R55, R121, -R132 ;  /* 0x00000079376a7223 */ /* 0x000fe60000010884 */
[----:B------:R-:W-:Y:S01]  /*12be0*/  MUFU.EX2 R54, R41 ;  /* 0x0000002900367308 */ /* 0x000fe20000000800 */
[----:B------:R-:W-:Y:S01]  /*12bf0*/  FADD.FTZ R167, R167, R104 ;  /* 0x00000068a7a77221 */ /* 0x000fe20000010000 */
[C---:B------:R-:W-:Y:S08]  /*12c00*/  HMMA.16816.F32.BF16 R76, R16.reuse, R20, R76 ;  /* 0x00000014104c723c */ /* 0x040ff0000004184c */
[----:B------:R-:W-:Y:S01]  /*12c10*/  MUFU.EX2 R55, R40 ;  /* 0x0000002800377308 */ /* 0x000fe20000000800 */
[----:B-1----:R-:W-:Y:S01]  /*12c20*/  LDSM.16.MT88.4 R32, [R136+0xc000] ;  /* 0x00c000008820783b */ /* 0x002fe20000004200 */
[----:B------:R-:W-:Y:S08]  /*12c30*/  FADD.FTZ R104, R128, R167 ;  /* 0x000000a780687221 */ /* 0x000ff00000010000 */
[----:B------:R-:W-:Y:S01]  /*12c40*/  MUFU.EX2 R59, R107 ;  /* 0x0000006b003b7308 */ /* 0x000fe20000000800 */
[C---:B------:R-:W-:Y:S09]  /*12c50*/  HMMA.16816.F32.BF16 R80, R16.reuse, R22, R80 ;  /* 0x000000161050723c */ /* 0x040ff20000041850 */
[----:B------:R-:W-:Y:S01]  /*12c60*/  MUFU.EX2 R58, R106 ;  /* 0x0000006a003a7308 */ /* 0x000fe20000000800 */
[----:B------:R-:W1:Y:S01]  /*12c70*/  LDSM.16.MT88.4 R20, [R138+0xd800] ;  /* 0x00d800008a14783b */ /* 0x000e620000004200 */
[----:B------:R-:W-:Y:S08]  /*12c80*/  FADD.FTZ R125, R125, R104 ;  /* 0x000000687d7d7221 */ /* 0x000ff00000010000 */
[----:B------:R3:W-:Y:S01]  /*12c90*/  MUFU.EX2 R128, R105 ;  /* 0x0000006900807308 */ /* 0x0007e20000000800 */
[----:B-----5:R-:W-:Y:S01]  /*12ca0*/  F2FP.BF16.F32.PACK_AB R104, R61, R60 ;  /* 0x0000003c3d68723e */ /* 0x020fe200000010ff */
[C---:B------:R-:W-:Y:S03]  /*12cb0*/  HMMA.16816.F32.BF16 R84, R16.reuse, R24, R84 ;  /* 0x000000181054723c */ /* 0x040fe60000041854 */
[----:B------:R-:W-:Y:S04]  /*12cc0*/  FADD.FTZ R120, R120, R125 ;  /* 0x0000007d78787221 */ /* 0x000fe80000010000 */
[----:B------:R-:W-:Y:S01]  /*12cd0*/  FADD.FTZ R131, R131, R120 ;  /* 0x0000007883837221 */ /* 0x000fe20000010000 */
[C---:B------:R-:W-:Y:S01]  /*12ce0*/  HMMA.16816.F32.BF16 R88, R16.reuse, R26, R88 ;  /* 0x0000001a1058723c */ /* 0x040fe20000041858 */
[----:B------:R-:W4:Y:S02]  /*12cf0*/  LDSM.16.MT88.4 R24, [R136+0xd800] ;  /* 0x00d800008818783b */ /* 0x000f240000004200 */
[----:B---3--:R-:W-:Y:S01]  /*12d00*/  F2FP.BF16.F32.PACK_AB R105, R63, R62 ;  /* 0x0000003e3f69723e */ /* 0x008fe200000010ff */
[----:B------:R-:W-:Y:S04]  /*12d10*/  FADD.FTZ R114, R114, R131 ;  /* 0x0000008372727221 */ /* 0x000fe80000010000 */
[C---:B-1----:R-:W-:Y:S08]  /*12d20*/  HMMA.16816.F32.BF16 R92, R16.reuse, R20, R92 ;  /* 0x00000014105c723c */ /* 0x042ff0000004185c */
[C---:B------:R-:W-:Y:S01]  /*12d30*/  HMMA.16816.F32.BF16 R96, R16.reuse, R22, R96 ;  /* 0x000000161060723c */ /* 0x040fe20000041860 */
[----:B------:R-:W1:Y:S07]  /*12d40*/  LDSM.16.MT88.4 R20, [R138+0x9c00] ;  /* 0x009c00008a14783b */ /* 0x000e6e0000004200 */
[C---:B----4-:R-:W-:Y:S08]  /*12d50*/  HMMA.16816.F32.BF16 R100, R16.reuse, R24, R100 ;  /* 0x000000181064723c */ /* 0x050ff00000041864 */
        /* <DEDUP_REMOVED lines=27> */
[----:B------:R-:W-:Y:S07]  /*12f10*/  F2FP.BF16.F32.PACK_AB R19, R45, R44 ;  /* 0x0000002c2d13723e */ /* 0x000fee00000010ff */
[C---:B-1----:R-:W-:Y:S08]  /*12f20*/  HMMA.16816.F32.BF16 R4, R16.reuse, R20, R4 ;  /* 0x000000141004723c */ /* 0x042ff00000041804 */
[C---:B------:R-:W-:Y:S01]  /*12f30*/  HMMA.16816.F32.BF16 R8, R16.reuse, R22, R8 ;  /* 0x000000161008723c */ /* 0x040fe20000041808 */
[----:B------:R-:W1:Y:S07]  /*12f40*/  LDSM.16.MT88.4 R20, [R138+0xe000] ;  /* 0x00e000008a14783b */ /* 0x000e6e0000004200 */
[C---:B---3--:R-:W-:Y:S08]  /*12f50*/  HMMA.16816.F32.BF16 R68, R16.reuse, R24, R68 ;  /* 0x000000181044723c */ /* 0x048ff00000041844 */
        /* <DEDUP_REMOVED lines=14> */
[C---:B------:R-:W-:Y:S01]  /*13040*/  HMMA.16816.F32.BF16 R96, R16.reuse, R22, R96 ;  /* 0x000000161060723c */ /* 0x040fe20000041860 */
[----:B------:R-:W-:Y:S08]  /*13050*/  LDSM.16.MT88.4 R40, [R138+0xe800] ;  /* 0x00e800008a28783b */ /* 0x000ff00000004200 */
[----:B------:R-:W4:Y:S01]  /*13060*/  MUFU.EX2 R46, R46 ;  /* 0x0000002e002e7308 */ /* 0x000f220000000800 */
[----:B------:R-:W-:Y:S01]  /*13070*/  FADD.FTZ R67, R124, R67 ;  /* 0x000000437c437221 */ /* 0x000fe20000010000 */
[C---:B--2---:R-:W-:Y:S03]  /*13080*/  HMMA.16816.F32.BF16 R100, R16.reuse, R24, R100 ;  /* 0x000000181064723c */ /* 0x044fe60000041864 */
[----:B------:R-:W-:Y:S01]  /*13090*/  FADD.FTZ R122, R122, R67 ;  /* 0x000000437a7a7221 */ /* 0x000fe20000010000 */
[----:B-1----:R-:W1:Y:S03]  /*130a0*/  LDSM.16.MT88.4 R20, [R136+0xa400] ;  /* 0x00a400008814783b */ /* 0x002e660000004200 */
[----:B------:R-:W-:Y:S01]  /*130b0*/  FADD.FTZ R119, R119, R122 ;  /* 0x0000007a77777221 */ /* 0x000fe20000010000 */
[----:B------:R-:W-:Y:S03]  /*130c0*/  HMMA.16816.F32.BF16 R12, R16, R26, R12 ;  /* 0x0000001a100c723c */ /* 0x000fe6000004180c */
[----:B------:R-:W-:Y:S01]  /*130d0*/  F2FP.BF16.F32.PACK_AB R16, R49, R48 ;  /* 0x000000303110723e */ /* 0x000fe200000010ff */
[----:B------:R-:W-:Y:S01]  /*130e0*/  FADD.FTZ R112, R112, R119 ;  /* 0x0000007770707221 */ /* 0x000fe20000010000 */
[----:B----4-:R-:W-:Y:S01]  /*130f0*/  F2FP.BF16.F32.PACK_AB R17, R46, R47 ;  /* 0x0000002f2e11723e */ /* 0x010fe200000010ff */
[----:B------:R-:W2:Y:S01]  /*13100*/  LDSM.16.MT88.4 R24, [R136+0xc400] ;  /* 0x00c400008818783b */ /* 0x000ea20000004200 */
[----:B------:R-:W-:Y:S02]  /*13110*/  F2FP.BF16.F32.PACK_AB R18, R51, R52 ;  /* 0x000000343312723e */ /* 0x000fe400000010ff */
[----:B------:R-:W-:Y:S02]  /*13120*/  F2FP.BF16.F32.PACK_AB R19, R53, R50 ;  /* 0x000000323513723e */ /* 0x000fe400000010ff */
[----:B------:R-:W-:Y:S05]  /*13130*/  MOV R119, R0 ;  /* 0x0000000000777202 */ /* 0x000fea0000000f00 */
        /* <DEDUP_REMOVED lines=31> */
[----:B------:R-:W3:Y:S01]  /*13330*/  MUFU.EX2 R35, R132 ;  /* 0x0000008400237308 */ /* 0x000ee20000000800 */
[----:B-----5:R-:W-:Y:S04]  /*13340*/  F2FP.BF16.F32.PACK_AB R106, R134, R33 ;  /* 0x00000021866a723e */ /* 0x020fe800000010ff */
[C---:B----4-:R-:W-:Y:S03]  /*13350*/  HMMA.16816.F32.BF16 R84, R16.reuse, R36, R84 ;  /* 0x000000241054723c */ /* 0x050fe60000041854 */
[----:B------:R-:W-:Y:S01]  /*13360*/  FADD.FTZ R37, R115, R114 ;  /* 0x0000007273257221 */ /* 0x000fe20000010000 */
[----:B---3--:R-:W-:Y:S04]  /*13370*/  F2FP.BF16.F32.PACK_AB R107, R35, R66 ;  /* 0x00000042236b723e */ /* 0x008fe800000010ff */
        /* <DEDUP_REMOVED lines=10> */
[----:B------:R-:W-:Y:S01]  /*13420*/  FADD.FTZ R29, R113, R112 ;  /* 0x00000070711d7221 */ /* 0x000fe20000010000 */
[----:B------:R-:W-:Y:S03]  /*13430*/  FADD.FTZ R177, R177, R174 ;  /* 0x000000aeb1b17221 */ /* 0x000fe60000010000 */
[----:B------:R-:W-:Y:S01]  /*13440*/  FADD.FTZ R126, R126, R29 ;  /* 0x0000001d7e7e7221 */ /* 0x000fe20000010000 */
[----:B------:R-:W-:Y:S03]  /*13450*/  HMMA.16816.F32.BF16 R12, R16, R30, R12 ;  /* 0x0000001e100c723c */ /* 0x000fe6000004180c */
[----:B------:R-:W-:Y:S04]  /*13460*/  FADD.FTZ R127, R127, R126 ;  /* 0x0000007e7f7f7221 */ /* 0x000fe80000010000 */
[----:B------:R-:W-:Y:S01]  /*13470*/  FADD.FTZ R16, R118, R127 ;  /* 0x0000007f76107221 */ /* 0x000fe20000010000 */
[C---:B------:R-:W-:Y:S01]  /*13480*/  HMMA.16816.F32.BF16 R112, R104.reuse, R108, R4 ;  /* 0x0000006c6870723c */ /* 0x040fe20000041804 */
[----:B------:R-:W3:Y:S04]  /*13490*/  LDSM.16.MT88.4 R4, [R136+0xcc00] ;  /* 0x00cc00008804783b */ /* 0x000ee80000004200 */
[----:B------:R-:W-:Y:S03]  /*134a0*/  FADD.FTZ R16, R171, R16 ;  /* 0x00000010ab107221 */ /* 0x000fe60000010000 */
[C---:B------:R-:W-:Y:S01]  /*134b0*/  HMMA.16816.F32.BF16 R108, R104.reuse, R110, R8 ;  /* 0x0000006e686c723c */ /* 0x040fe20000041808 */
[----:B------:R-:W4:Y:S02]  /*134c0*/  LDSM.16.MT88.4 R8, [R138+0xec00] ;  /* 0x00ec00008a08783b */ /* 0x000f240000004200 */
[----:B------:R-:W-:Y:S04]  /*134d0*/  FADD.FTZ R165, R165, R16 ;  /* 0x00000010a5a57221 */ /* 0x000fe80000010000 */
[----:B------:R-:W-:Y:S01]  /*134e0*/  FADD.FTZ R168, R168, R165 ;  /* 0x000000a5a8a87221 */ /* 0x000fe20000010000 */
[C---:B-1----:R-:W-:Y:S01]  /*134f0*/  HMMA.16816.F32.BF16 R68, R104.reuse, R20, R68 ;  /* 0x000000146844723c */ /* 0x042fe20000041844 */
        /* <DEDUP_REMOVED lines=13> */
[----:B------:R-:W-:Y:S04]  /*135d0*/  FADD.FTZ R49, R49, R48 ;  /* 0x0000003031317221 */ /* 0x000fe80000010000 */
        /* <DEDUP_REMOVED lines=28> */
.L_x_3176:
[----:B------:R1:W5:Y:S01]  /*137a0*/  LD.E R11, desc[UR4][R116.64+0xd8] ;  /* 0x0000d804740b7980 */ /* 0x000362000c101900 */
[----:B------:R-:W-:Y:S01]  /*137b0*/  UMOV UR6, 0xffffffff ;  /* 0xffffffff00067882 */ /* 0x000fe20000000000 */
[----:B------:R-:W2:Y:S02]  /*137c0*/  S2R R9, SR_TID.X ;  /* 0x0000000000097919 */ /* 0x000ea40000002100 */
[C---:B--2---:R-:W-:Y:S01]  /*137d0*/  IMAD.SHL.U32 R7, R9.reuse, 0x8, RZ ;  /* 0x0000000809077824 */ /* 0x044fe200078e00ff */
[----:B------:R-:W-:-:S04]  /*137e0*/  LOP3.LUT R8, R9, 0x3, RZ, 0xc0, !PT ;  /* 0x0000000309087812 */ /* 0x000fc800078ec0ff */
[----:B------:R-:W-:-:S04]  /*137f0*/  LOP3.LUT R6, R7, 0xc0, RZ, 0xc0, !PT ;  /* 0x000000c007067812 */ /* 0x000fc800078ec0ff */
[----:B------:R-:W-:Y:S01]  /*13800*/  LOP3.LUT R6, R6, 0x18, R9, 0xf8, !PT ;  /* 0x0000001806067812 */ /* 0x000fe200078ef809 */
        /* <DEDUP_REMOVED lines=8> */
.L_x_3194:
[----:B------:R-:W1:Y:S01]  /*13890*/  S2UR UR6, SR_CgaCtaId ;  /* 0x00000000000679c3 */ /* 0x000e620000008800 */
[----:B------:R-:W4:Y:S01]  /*138a0*/  MUFU.RCP R4, R10 ;  /* 0x0000000a00047308 */ /* 0x000f220000001000 */
[----:B--23--:R-:W-:Y:S01]  /*138b0*/  FADD.FTZ R12, R12, R14 ;  /* 0x0000000e0c0c7221 */ /* 0x00cfe20000010000 */
[C---:B------:R-:W-:Y:S01]  /*138c0*/  SHF.L.U32 R3, R9.reuse, 0x4, RZ ;  /* 0x0000000409037819 */ /* 0x040fe200000006ff */
[----:B------:R-:W-:Y:S01]  /*138d0*/  UMOV UR7, 0x400 ;  /* 0x0000040000077882 */ /* 0x000fe20000000000 */
[----:B------:R-:W-:Y:S02]  /*138e0*/  FSETP.NE.FTZ.AND P2, PT, R10, RZ, PT ;  /* 0x000000ff0a00720b */ /* 0x000fe40003f55000 */
[----:B------:R-:W-:Y:S02]  /*138f0*/  SHF.L.U32 R5, R9, 0x3, RZ ;  /* 0x0000000309057819 */ /* 0x000fe400000006ff */
[----:B------:R-:W2:Y:S01]  /*13900*/  MUFU.RCP R13, R12 ;  /* 0x0000000c000d7308 */ /* 0x000ea20000001000 */
[----:B------:R-:W-:-:S02]  /*13910*/  LOP3.LUT R3, R3, 0x3e00, RZ, 0xc0, !PT ;  /* 0x00003e0003037812 */ /* 0x000fc400078ec0ff */
[----:B------:R-:W-:Y:S02]  /*13920*/  FSETP.NE.FTZ.AND P1, PT, R12, RZ, PT ;  /* 0x000000ff0c00720b */ /* 0x000fe40003f35000 */
[----:B------:R-:W-:Y:S02]  /*13930*/  LOP3.LUT R5, R5, 0x20, RZ, 0xc0, !PT ;  /* 0x0000002005057812 */ /* 0x000fe400078ec0ff */
[----:B------:R-:W-:Y:S02]  /*13940*/  LEA R3, R8, R3, 0x1 ;  /* 0x0000000308037211 */ /* 0x000fe400078e08ff */
[----:B----4-:R-:W-:Y:S02]  /*13950*/  FSEL R4, R4, 1, P2 ;  /* 0x3f80000004047808 */ /* 0x010fe40001000000 */
[----:B------:R-:W-:Y:S01]  /*13960*/  IADD3 R3, PT, PT, R6, R3, R5 ;  /* 0x0000000306037210 */ /* 0x000fe20007ffe005 */
[----:B-1----:R-:W-:Y:S02]  /*13970*/  ULEA UR6, UR6, UR7, 0x18 ;  /* 0x0000000706067291 */ /* 0x002fe4000f8ec0ff */
        /* <DEDUP_REMOVED lines=21> */
[----:B--2---:R-:W-:Y:S01]  /*13ad0*/  FSEL R13, R13, 1, P1 ;  /* 0x3f8000000d0d7808 */ /* 0x004fe20000800000 */
[C---:B------:R-:W-:Y:S01]  /*13ae0*/  FMUL.FTZ R101, R4.reuse, R101 ;  /* 0x0000006504657220 */ /* 0x040fe20000410000 */
[C---:B------:R-:W-:Y:S01]  /*13af0*/  FMUL.FTZ R104, R4.reuse, R104 ;  /* 0x0000006804687220 */ /* 0x040fe20000410000 */
[----:B------:R-:W-:Y:S01]  /*13b00*/  FMUL.FTZ R105, R4, R105 ;  /* 0x0000006904697220 */ /* 0x000fe20000410000 */
[----:B------:R-:W-:Y:S01]  /*13b10*/  SHF.L.U32 R4, R9, 0x2, RZ ;  /* 0x0000000209047819 */ /* 0x000fe200000006ff */
[C---:B------:R-:W-:Y:S01]  /*13b20*/  FMUL.FTZ R114, R13.reuse, R114 ;  /* 0x000000720d727220 */ /* 0x040fe20000410000 */
[----:B------:R-:W-:Y:S01]  /*13b30*/  FMUL.FTZ R115, R13, R115 ;  /* 0x000000730d737220 */ /* 0x000fe20000410000 */
[----:B------:R-:W-:Y:S01]  /*13b40*/  LEA R3, R3, UR6, 0x1 ;  /* 0x0000000603037c11 */ /* 0x000fe2000f8e08ff */
[C---:B------:R-:W-:Y:S01]  /*13b50*/  FMUL.FTZ R110, R13.reuse, R110 ;  /* 0x0000006e0d6e7220 */ /* 0x040fe20000410000 */
[C---:B------:R-:W-:Y:S01]  /*13b60*/  LOP3.LUT R5, R4.reuse, 0x20, RZ, 0xc0, !PT ;  /* 0x0000002004057812 */ /* 0x040fe200078ec0ff */
        /* <DEDUP_REMOVED lines=76> */
[----:B------:R-:W4:Y:S04]  /*14030*/  LD.E.64 R18, desc[UR4][R116.64+0x90] ;  /* 0x0000900474127980 */ /* 0x000f28000c101b00 */
[----:B------:R1:W5:Y:S04]  /*14040*/  LD.E.64 R36, desc[UR4][R116.64+0xa0] ;  /* 0x0000a00474247980 */ /* 0x000368000c101b00 */
[----:B------:R-:W2:Y:S04]  /*14050*/  @!P0 LD.E.64 R20, desc[UR4][R116.64+0x80] ;  /* 0x0000800474148980 */ /* 0x000ea8000c101b00 */
[----:B------:R1:W5:Y:S01]  /*14060*/  LD.E.64 R38, desc[UR4][R116.64+0x70] ;  /* 0x0000700474267980 */ /* 0x000362000c101b00 */
[----:B---3--:R-:W-:-:S13]  /*14070*/  ISETP.NE.AND P6, PT, R4, RZ, PT ;  /* 0x000000ff0400720c */ /* 0x008fda0003fc5270 */
[----:B------:R-:W3:Y:S04]  /*14080*/  @!P6 LD.E R6, desc[UR4][R116.64+0x60] ;  /* 0x000060047406e980 */ /* 0x000ee8000c101900 */
[----:B-1----:R-:W3:Y:S01]  /*14090*/  @!P6 LD.E R5, desc[UR4][R116.64+0xb4] ;  /* 0x0000b4047405e980 */ /* 0x002ee2000c101900 */
[----:B------:R-:W1:Y:S08]  /*140a0*/  @P2 MUFU.LG2 R10, R10 ;  /* 0x0000000a000a2308 */ /* 0x000e700000000c00 */
[----:B------:R-:W4:Y:S01]  /*140b0*/  @P1 MUFU.LG2 R12, R12 ;  /* 0x0000000c000c1308 */ /* 0x000f220000000c00 */
[----:B--2---:R-:W-:-:S02]  /*140c0*/  @!P0 IMAD R13, R21, R150, RZ ;  /* 0x00000096150d8224 */ /* 0x004fc400078e02ff */
[----:B------:R-:W-:Y:S01]  /*140d0*/  @!P0 IMAD.WIDE.U32 R20, R20, R150, RZ ;  /* 0x0000009614148225 */ /* 0x000fe200078e00ff */
[----:B------:R-:W-:Y:S02]  /*140e0*/  ISETP.NE.AND P5, PT, R8, RZ, PT ;  /* 0x000000ff0800720c */ /* 0x000fe40003fa5270 */
[----:B------:R-:W-:Y:S02]  /*140f0*/  SHF.R.U32.HI R3, RZ, 0x2, R9 ;  /* 0x00000002ff037819 */ /* 0x000fe40000011609 */
[----:B------:R-:W-:Y:S01]  /*14100*/  IADD3 R8, PT, PT, -R152, R155, RZ ;  /* 0x0000009b98087210 */ /* 0x000fe20007ffe1ff */
[----:B-1----:R-:W-:Y:S01]  /*14110*/  @P2 FMUL.FTZ R14, R10, 0.69314718246459960938 ;  /* 0x3f3172180a0e2820 */ /* 0x002fe20000410000 */
[----:B------:R-:W-:Y:S02]  /*14120*/  LOP3.LUT R16, R7, 0x18, RZ, 0xc0, !PT ;  /* 0x0000001807107812 */ /* 0x000fe400078ec0ff */
[----:B------:R-:W-:Y:S02]  /*14130*/  @!P0 IADD3 R13, PT, PT, R21, R13, RZ ;  /* 0x0000000d150d8210 */ /* 0x000fe40007ffe0ff */
[----:B------:R-:W-:Y:S01]  /*14140*/  @!P0 MOV R10, R20 ;  /* 0x00000014000a8202 */ /* 0x000fe20000000f00 */
[----:B----4-:R-:W-:Y:S01]  /*14150*/  @P0 IMAD.WIDE.U32 R20, R40, R154, RZ ;  /* 0x0000009a28140225 */ /* 0x010fe200078e00ff */
[----:B------:R-:W-:-:S02]  /*14160*/  MOV R17, RZ ;  /* 0x000000ff00117202 */ /* 0x000fc40000000f00 */
[----:B------:R-:W-:Y:S01]  /*14170*/  MOV R4, 0x7f800000 ;  /* 0x7f80000000047802 */ /* 0x000fe20000000f00 */
[----:B-----5:R-:W-:Y:S01]  /*14180*/  @P2 FFMA.FTZ R4, R11, R2, R14 ;  /* 0x000000020b042223 */ /* 0x020fe2000001000e */
[-C--:B------:R-:W-:Y:S01]  /*14190*/  ISETP.GE.AND P3, PT, R160, R8.reuse, PT ;  /* 0x00000008a000720c */ /* 0x080fe20003f66270 */
[----:B------:R-:W-:Y:S01]  /*141a0*/  @P1 FMUL.FTZ R14, R12, 0.69314718246459960938 ;  /* 0x3f3172180c0e1820 */ /* 0x000fe20000410000 */
[----:B------:R-:W-:Y:S01]  /*141b0*/  ISETP.GE.AND P4, PT, R3, R8, PT ;  /* 0x000000080300720c */ /* 0x000fe20003f86270 */
[----:B------:R-:W-:Y:S01]  /*141c0*/  IMAD R8, R19, R149, RZ ;  /* 0x0000009513087224 */ /* 0x000fe200078e02ff */
[----:B------:R-:W-:Y:S01]  /*141d0*/  @P0 MOV R10, R20 ;  /* 0x00000014000a0202 */ /* 0x000fe20000000f00 */
[----:B------:R-:W-:Y:S01]  /*141e0*/  IMAD.WIDE.U32 R16, R152, R40, R16 ;  /* 0x0000002898107225 */ /* 0x000fe200078e0010 */
[----:B------:R-:W-:-:S03]  /*141f0*/  MOV R2, 0x7f800000 ;  /* 0x7f80000000027802 */ /* 0x000fc60000000f00 */
[C---:B------:R-:W-:Y:S02]  /*14200*/  @P0 IMAD R12, R41.reuse, R154, RZ ;  /* 0x0000009a290c0224 */ /* 0x040fe400078e02ff */
[----:B------:R-:W-:Y:S02]  /*14210*/  IMAD R7, R41, R152, RZ ;  /* 0x0000009829077224 */ /* 0x000fe400078e02ff */
[----:B------:R-:W-:-:S04]  /*14220*/  IMAD.WIDE.U32 R18, R18, R149, RZ ;  /* 0x0000009512127225 */ /* 0x000fc800078e00ff */
[----:B------:R-:W-:Y:S01]  /*14230*/  @P1 FFMA.FTZ R2, R11, R0, R14 ;  /* 0x000000000b021223 */ /* 0x000fe2000001000e */
[----:B------:R-:W-:Y:S02]  /*14240*/  @P0 IADD3 R13, PT, PT, R21, R12, RZ ;  /* 0x0000000c150d0210 */ /* 0x000fe40007ffe0ff */
[----:B------:R-:W-:Y:S02]  /*14250*/  IADD3 R0, PT, PT, R17, R7, RZ ;  /* 0x0000000711007210 */ /* 0x000fe40007ffe0ff */
[----:B------:R-:W-:Y:S02]  /*14260*/  IADD3 R8, PT, PT, R19, R8, RZ ;  /* 0x0000000813087210 */ /* 0x000fe40007ffe0ff */
[----:B------:R-:W-:-:S04]  /*14270*/  IADD3 R10, P2, P1, R18, R16, R10 ;  /* 0x00000010120a7210 */ /* 0x000fc8000795e00a */
[----:B------:R-:W-:Y:S01]  /*14280*/  IADD3.X R11, PT, PT, R8, R0, R13, P2, P1 ;  /* 0x00000000080b7210 */ /* 0x000fe200017e240d */
        /* <DEDUP_REMOVED lines=8> */
.L_x_3185:
[----:B------:R-:W-:Y:S05]  /*14310*/  WARPSYNC.ALL ;  /* 0x0000000000007948 */ /* 0x000fea0003800000 */
[----:B------:R-:W-:Y:S06]  /*14320*/  BAR.SYNC.DEFER_BLOCKING 0x0 ;  /* 0x0000000000007b1d */ /* 0x000fec0000010000 */
        /* <DEDUP_REMOVED lines=22> */
.L_x_3187:
[----:B------:R-:W-:Y:S05]  /*14490*/  BSYNC.RECONVERGENT B0 ;  /* 0x0000000000007941 */ /* 0x000fea0003800200 */
.L_x_3186:
        /* <DEDUP_REMOVED lines=10> */
.L_x_3189:
[----:B------:R-:W-:Y:S05]  /*14540*/  BSYNC.RECONVERGENT B0 ;  /* 0x0000000000007941 */ /* 0x000fea0003800200 */
.L_x_3188:
[----:B------:R-:W-:-:S04]  /*14550*/  MOV R149, 0x0 ;  /* 0x0000000000957802 */ /* 0x000fc80000000f00 */
[----:B-1234-:R-:W-:Y:S05]  /*14560*/  @P3 RET.REL.NODEC R148 `(_ZN5flash24flash_fwd_splitkv_kernelI23Flash_fwd_kernel_traitsILi96ELi64ELi128ELi4ELb0ELb0EN7cutlass10bfloat16_tE19Flash_kernel_traitsILi96ELi64ELi128ELi4ES3_EELb0ELb0ELb0ELb0ELb1ELb0ELb0ELb1EEEvNS_16Flash_fwd_paramsE) ;  /* 0xfffffeb894a43950 */ /* 0x01efea0003c3ffff */
        /* <DEDUP_REMOVED lines=14> */
[----:B-1----:R-:W-:Y:S05]  /*14650*/  RET.REL.NODEC R148 `(_ZN5flash24flash_fwd_splitkv_kernelI23Flash_fwd_kernel_traitsILi96ELi64ELi128ELi4ELb0ELb0EN7cutlass10bfloat16_tE19Flash_kernel_traitsILi96ELi64ELi128ELi4ES3_EELb0ELb0ELb0ELb0ELb1ELb0ELb0ELb1EEEvNS_16Flash_fwd_paramsE) ;  /* 0xfffffeb894687950 */ /* 0x002fea0003c3ffff */
.L_x_3184:
[----:B------:R-:W-:Y:S01]  /*14660*/  MOV R4, 0x2 ;  /* 0x0000000200047802 */ /* 0x000fe20000000f00 */
[----:B------:R-:W-:Y:S01]  /*14670*/  IMAD.MOV.U32 R3, RZ, RZ, 0x1f ;  /* 0x0000001fff037424 */ /* 0x000fe200078e00ff */
[----:B------:R-:W-:-:S07]  /*14680*/  MOV R5, 0xffffffff ;  /* 0xffffffff00057802 */ /* 0x000fce0000000f00 */
[----:B-----5:R-:W-:Y:S05]  /*14690*/  WARPSYNC.COLLECTIVE R5, `(.L_x_3190) ;  /* 0x0000000005087348 */ /* 0x020fea0003c00000 */
[----:B------:R1:W2:Y:S02]  /*146a0*/  SHFL.BFLY P0, R14, R164, R4, R3 ;  /* 0x0c000004a40e7389 */ /* 0x0002a40000000003 */
[----:B-12--5:R-:W-:Y:S05]  /*146b0*/  ENDCOLLECTIVE ;  /* 0x000000000000791b */ /* 0x026fea0003800000 */
.L_x_3190:
[----:B------:R-:W-:Y:S02]  /*146c0*/  IMAD.MOV.U32 R13, RZ, RZ, R14 ;  /* 0x000000ffff0d7224 */ /* 0x000fe400078e000e */
[----:B------:R-:W-:Y:S02]  /*146d0*/  IMAD.MOV.U32 R4, RZ, RZ, 0x1 ;  /* 0x00000001ff047424 */ /* 0x000fe400078e00ff */
[----:B------:R-:W-:-:S05]  /*146e0*/  FADD.FTZ R13, R13, R164 ;  /* 0x000000a40d0d7221 */ /* 0x000fca0000010000 */
[----:B------:R-:W-:-:S07]  /*146f0*/  MOV R164, R13 ;  /* 0x0000000d00a47202 */ /* 0x000fce0000000f00 */
[----:B------:R-:W-:Y:S05]  /*14700*/  WARPSYNC.COLLECTIVE R5, `(.L_x_3191) ;  /* 0x0000000005087348 */ /* 0x000fea0003c00000 */
[----:B------:R1:W2:Y:S02]  /*14710*/  SHFL.BFLY P0, R14, R164, R4, R3 ;  /* 0x0c000004a40e7389 */ /* 0x0002a40000000003 */
[----:B-12---:R-:W-:Y:S05]  /*14720*/  ENDCOLLECTIVE ;  /* 0x000000000000791b */ /* 0x006fea0003800000 */
.L_x_3191:
[----:B------:R-:W-:Y:S01]  /*14730*/  MOV R164, R165 ;  /* 0x000000a500a47202 */ /* 0x000fe20000000f00 */
[----:B------:R-:W-:Y:S01]  /*14740*/  IMAD.MOV.U32 R4, RZ, RZ, 0x2 ;  /* 0x00000002ff047424 */ /* 0x000fe200078e00ff */
[----:B------:R-:W-:-:S07]  /*14750*/  MOV R10, R14 ;  /* 0x0000000e000a7202 */ /* 0x000fce0000000f00 */
[----:B------:R-:W-:Y:S05]  /*14760*/  WARPSYNC.COLLECTIVE R5, `(.L_x_3192) ;  /* 0x0000000005087348 */ /* 0x000fea0003c00000 */
[----:B------:R1:W2:Y:S02]  /*14770*/  SHFL.BFLY P0, R14, R164, R4, R3 ;  /* 0x0c000004a40e7389 */ /* 0x0002a40000000003 */
[----:B-12---:R-:W-:Y:S05]  /*14780*/  ENDCOLLECTIVE ;  /* 0x000000000000791b */ /* 0x006fea0003800000 */
.L_x_3192:
[----:B------:R-:W-:Y:S01]  /*14790*/  FADD.FTZ R10, R13, R10 ;  /* 0x0000000a0d0a7221 */ /* 0x000fe20000010000 */
[----:B------:R-:W-:Y:S01]  /*147a0*/  FADD.FTZ R12, R14, R165 ;  /* 0x000000a50e0c7221 */ /* 0x000fe20000010000 */
[----:B------:R-:W-:-:S04]  /*147b0*/  MOV R4, 0x1 ;  /* 0x0000000100047802 */ /* 0x000fc80000000f00 */
[----:B------:R-:W-:-:S07]  /*147c0*/  MOV R164, R12 ;  /* 0x0000000c00a47202 */ /* 0x000fce0000000f00 */
[----:B------:R-:W-:Y:S05]  /*147d0*/  WARPSYNC.COLLECTIVE R5, `(.L_x_3193) ;  /* 0x0000000005087348 */ /* 0x000fea0003c00000 */
[----:B------:R1:W2:Y:S02]  /*147e0*/  SHFL.BFLY P0, R14, R164, R4, R3 ;  /* 0x0c000004a40e7389 */ /* 0x0002a40000000003 */
[----:B-12---:R-:W-:Y:S05]  /*147f0*/  ENDCOLLECTIVE ;  /* 0x000000000000791b */ /* 0x006fea0003800000 */
.L_x_3193:
[----:B------:R-:W-:Y:S05]  /*14800*/  BRA `(.L_x_3194) ;  /* 0xfffffff000207947 */ /* 0x000fea000383ffff */
.L_x_3195:
        /* <DEDUP_REMOVED lines=15> */
.L_x_11616:


//--------------------- .text._ZN5flash24flash_fwd_splitkv_kernelI23Flash_fwd_kernel_traitsILi96ELi64ELi128ELi4ELb0ELb0EN7cutlass10bfloat16_tE19Flash_kernel_traitsILi96ELi64ELi128ELi4ES3_EELb0ELb0ELb0ELb0ELb1ELb1ELb0ELb1EEEvNS_16Flash_fwd_paramsE --------------------------
	.section	.text._ZN5flash24flash_fwd_splitkv_kernelI23Flash_fwd_kernel_traitsILi96ELi64ELi128ELi4ELb0ELb0EN7cutlass10bfloat16_tE19Flash_kernel_traitsILi96ELi64ELi128ELi4ES3_EELb0ELb0ELb0ELb0ELb1ELb1ELb0ELb1EEEvNS_16Flash_fwd_paramsE,"ax",@progbits
	.align	128
        .global         _ZN5flash24flash_fwd_splitkv_kernelI23Flash_fwd_kernel_traitsILi96ELi64ELi128ELi4ELb0ELb0EN7cutlass10bfloat16_tE19Flash_kernel_traitsILi96ELi64ELi128ELi4ES3_EELb0ELb0ELb0ELb0ELb1ELb1ELb0ELb1EEEvNS_16Flash_fwd_paramsE
        .type           _ZN5flash24flash_fwd_splitkv_kernelI23Flash_fwd_kernel_traitsILi96ELi64ELi128ELi4ELb0ELb0EN7cutlass10bfloat16_tE19Flash_kernel_traitsILi96ELi64ELi128ELi4ES3_EELb0ELb0ELb0ELb0ELb1ELb1ELb0ELb1EEEvNS_16Flash_fwd_paramsE,@function
        .size           _ZN5flash24flash_fwd_splitkv_kernelI23Flash_fwd_kernel_traitsILi96ELi64ELi128ELi4ELb0ELb0EN7cutlass10bfloat16_tE19Flash_kernel_traitsILi96ELi64ELi128ELi4ES3_EELb0ELb0ELb0ELb0ELb1ELb1ELb0ELb1EEEvNS_16Flash_fwd_paramsE,(.L_x_11617 - _ZN5flash24flash_fwd_splitkv_kernelI23Flash_fwd_kernel_traitsILi96ELi64ELi128ELi4ELb0ELb0EN7cutlass10bfloat16_tE19Flash_kernel_traitsILi96ELi64ELi128ELi4ES3_EELb0ELb0ELb0ELb0ELb1ELb1ELb0ELb1EEEvNS_16Flash_fwd_paramsE)
        .other          _ZN5flash24flash_fwd_splitkv_kernelI23Flash_fwd_kernel_traitsILi96ELi64ELi128ELi4ELb0ELb0EN7cutlass10bfloat16_tE19Flash_kernel_traitsILi96ELi64ELi128ELi4ES3_EELb0ELb0ELb0ELb0ELb1ELb1ELb0ELb1EEEvNS_16Flash_fwd_paramsE,@"STO_CUDA_ENTRY STV_DEFAULT"
_ZN5flash24flash_fwd_splitkv_kernelI23Flash_fwd_kernel_traitsILi96ELi64ELi128ELi4ELb0ELb0EN7cutlass10bfloat16_tE19Flash_kernel_traitsILi96ELi64ELi128ELi4ES3_EELb0ELb0ELb0ELb0ELb1ELb1ELb0ELb1EEEvNS_16Flash_fwd_paramsE:
.text._ZN5flash24flash_fwd_splitkv_kernelI23Flash_fwd_kernel_traitsILi96ELi64ELi128ELi4ELb0ELb0EN7cutlass10bfloat16_tE19Flash_kernel_traitsILi96ELi64ELi128ELi4ES3_EELb0ELb0ELb0ELb0ELb1ELb1ELb0ELb1EEEvNS_16Flash_fwd_paramsE:
[----:B------:R-:W-:Y:S01]  /*0000*/  LDC R1, c[0x0][0x37c] ;  /* 0x0000df00ff017b82 */ /* 0x000fe20000000800 */
[----:B------:R-:W1:Y:S07]  /*0010*/  S2R R17, SR_CTAID.X ;  /* 0x0000000000117919 */ /* 0x000e6e0000002500 */
[----:B------:R-:W2:Y:S01]  /*0020*/  LDC.64 R116, c[0x0][0x348] ;  /* 0x0000d200ff747b82 */ /* 0x000ea20000000a00 */
[----:B------:R-:W-:Y:S01]  /*0030*/  BSSY.RECONVERGENT B3, `(.L_x_3196) ;  /* 0x0000005000037945 */ /* 0x000fe20003800200 */
[----:B------:R-:W-:Y:S01]  /*0040*/  MOV R148, 0x80 ;  /* 0x0000008000947802 */ /* 0x000fe20000000f00 */
[----:B------:R-:W3:Y:S01]  /*0050*/  S2R R150, SR_CTAID.Y ;  /* 0x0000000000967919 */ /* 0x000ee20000002600 */
[----:B------:R-:W4:Y:S05]  /*0060*/  S2R R149, SR_CTAID.Z ;  /* 0x0000000000957919 */ /* 0x000f2a0000002700 */
[----:B-1234-:R-:W-:Y:S05]  /*0070*/  CALL.REL.NOINC `($_ZN5flash24flash_fwd_splitkv_kernelI23Flash_fwd_kernel_traitsILi96ELi64ELi128ELi4ELb0ELb0EN7cutlass10bfloat16_tE19Flash_kernel_traitsILi96ELi64ELi128ELi4ES3_EELb0ELb0ELb0ELb0ELb1ELb1ELb0ELb1EEEvNS_16Flash_fwd_paramsE$_ZN5flash30compute_attn_1rowblock_splitkvI23Flash_fwd_kernel_traitsILi96ELi64ELi128ELi4ELb0ELb0EN7cutlass10bfloat16_tE19Flash_kernel_traitsILi96ELi64ELi128ELi4ES3_EELb0ELb0ELb0ELb0ELb1ELb1ELb0ELb1ENS_16Flash_fwd_paramsEEEvRKT8_iiiii) ;  /* 0x0000000000087944 */ /* 0x01efea0003c00000 */
[----:B------:R-:W-:Y:S05]  /*0080*/  BSYNC.RECONVERGENT B3 ;  /* 0x0000000000037941 */ /* 0x000fea0003800200 */
.L_x_3196:
[----:B------:R-:W-:Y:S05]  /*0090*/  EXIT ;  /* 0x000000000000794d */ /* 0x000fea0003800000 */
        .type           $_ZN5flash24flash_fwd_splitkv_kernelI23Flash_fwd_kernel_traitsILi96ELi64ELi128ELi4ELb0ELb0EN7cutlass10bfloat16_tE19Flash_kernel_traitsILi96ELi64ELi128ELi4ES3_EELb0ELb0ELb0ELb0ELb1ELb1ELb0ELb1EEEvNS_16Flash_fwd_paramsE$_ZN5flash30compute_attn_1rowblock_splitkvI23Flash_fwd_kernel_traitsILi96ELi64ELi128ELi4ELb0ELb0EN7cutlass10bfloat16_tE19Flash_kernel_traitsILi96ELi64ELi128ELi4ES3_EELb0ELb0ELb0ELb0ELb1ELb1ELb0ELb1ENS_16Flash_fwd_paramsEEEvRKT8_iiiii,@function
        .size           $_ZN5flash24flash_fwd_splitkv_kernelI23Flash_fwd_kernel_traitsILi96ELi64ELi128ELi4ELb0ELb0EN7cutlass10bfloat16_tE19Flash_kernel_traitsILi96ELi64ELi128ELi4ES3_EELb0ELb0ELb0ELb0ELb1ELb1ELb0ELb1EEEvNS_16Flash_fwd_paramsE$_ZN5flash30compute_attn_1rowblock_splitkvI23Flash_fwd_kernel_traitsILi96ELi64ELi128ELi4ELb0ELb0EN7cutlass10bfloat16_tE19Flash_kernel_traitsILi96ELi64ELi128ELi4ES3_EELb0ELb0ELb0ELb0ELb1ELb1ELb0ELb1ENS_16Flash_fwd_paramsEEEvRKT8_iiiii,(.L_x_11617 - $_ZN5flash24flash_fwd_splitkv_kernelI23Flash_fwd_kernel_traitsILi96ELi64ELi128ELi4ELb0ELb0EN7cutlass10bfloat16_tE19Flash_kernel_traitsILi96ELi64ELi128ELi4ES3_EELb0ELb0ELb0ELb0ELb1ELb1ELb0ELb1EEEvNS_16Flash_fwd_paramsE$_ZN5flash30compute_attn_1rowblock_splitkvI23Flash_fwd_kernel_traitsILi96ELi64ELi128ELi4ELb0ELb0EN7cutlass10bfloat16_tE19Flash_kernel_traitsILi96ELi64ELi128ELi4ES3_EELb0ELb0ELb0ELb0ELb1ELb1ELb0ELb1ENS_16Flash_fwd_paramsEEEvRKT8_iiiii)
$_ZN5flash24flash_fwd_splitkv_kernelI23Flash_fwd_kernel_traitsILi96ELi64ELi128ELi4ELb0ELb0EN7cutlass10bfloat16_tE19Flash_kernel_traitsILi96ELi64ELi128ELi4ES3_EELb0ELb0ELb0ELb0ELb1ELb1ELb0ELb1EEEvNS_16Flash_fwd_paramsE$_ZN5flash30compute_attn_1rowblock_splitkvI23Flash_fwd_kernel_traitsILi96ELi64ELi128ELi4ELb0ELb0EN7cutlass10bfloat16_tE19Flash_kernel_traitsILi96ELi64ELi128ELi4ES3_EELb0ELb0ELb0ELb0ELb1ELb1ELb0ELb1ENS_16Flash_fwd_paramsEEEvRKT8_iiiii:
[----:B------:R-:W1:Y:S02]  /*00a0*/  LDCU.64 UR4, c[0x0][0x358] ;  /* 0x00006b00ff0477ac */ /* 0x000e640008000a00 */
[----:B-1----:R-:W2:Y:S04]  /*00b0*/  LD.E.64 R10, desc[UR4][R116.64+0xe0] ;  /* 0x0000e004740a7980 */ /* 0x002ea8000c101b00 */
[----:B------:R-:W3:Y:S04]  /*00c0*/  LD.E.64 R4, desc[UR4][R116.64+0xe8] ;  /* 0x0000e80474047980 */ /* 0x000ee8000c101b00 */
[----:B------:R-:W4:Y:S01]  /*00d0*/  LD.E.64 R8, desc[UR4][R116.64+0xf0] ;  /* 0x0000f00474087980 */ /* 0x000f22000c101b00 */
[----:B------:R-:W-:Y:S01]  /*00e0*/  IMAD.SHL.U32 R2, R150, 0x4, RZ ;  /* 0x0000000496027824 */ /* 0x000fe200078e00ff */
[----:B------:R-:W-:-:S02]  /*00f0*/  SHF.R.U32.HI R0, RZ, 0x1e, R150 ;  /* 0x0000001eff007819 */ /* 0x000fc40000011696 */
[----:B------:R-:W4:Y:S01]  /*0100*/  LD.E.64 R6, desc[UR4][R116.64+0xf8] ;  /* 0x0000f80474067980 */ /* 0x000f22000c101b00 */
[----:B------:R-:W-:Y:S01]  /*0110*/  IMAD.MOV.U32 R154, RZ, RZ, -0x1 ;  /* 0xffffffffff9a7424 */ /* 0x000fe200078e00ff */
[C---:B--2---:R-:W-:Y:S02]  /*0120*/  ISETP.NE.U32.AND P5, PT, R10.reuse, RZ, PT ;  /* 0x000000ff0a00720c */ /* 0x044fe40003fa5070 */
[----:B------:R-:W-:Y:S02]  /*0130*/  ISETP.NE.U32.AND P1, PT, R10, RZ, PT ;  /* 0x000000ff0a00720c */ /* 0x000fe40003f25070 */
[----:B---3--:R-:W-:Y:S02]  /*0140*/  ISETP.NE.U32.AND P3, PT, R4, RZ, PT ;  /* 0x000000ff0400720c */ /* 0x008fe40003f65070 */
[----:B------:R-:W-:Y:S02]  /*0150*/  ISETP.NE.AND.EX P5, PT, R11, RZ, PT, P5 ;  /* 0x000000ff0b00720c */ /* 0x000fe40003fa5350 */
[----:B----4-:R-:W-:-:S02]  /*0160*/  ISETP.NE.U32.AND P4, PT, R8, RZ, PT ;  /* 0x000000ff0800720c */ /* 0x010fc40003f85070 */
        /* <DEDUP_REMOVED lines=8> */
[----:B------:R-:W-:Y:S01]  /*01f0*/  IMAD.MOV.U32 R9, RZ, RZ, RZ ;  /* 0x000000ffff097224 */ /* 0x000fe200078e00ff */
[----:B------:R-:W5:Y:S01]  /*0200*/  @!P3 LD.E R90, desc[UR4][R116.64+0xb8] ;  /* 0x0000b804745ab980 */ /* 0x000f62000c101900 */
[----:B------:R-:W-:Y:S01]  /*0210*/  ISETP.NE.U32.AND P2, PT, R4, RZ, PT ;  /* 0x000000ff0400720c */ /* 0x000fe20003f45070 */
[----:B------:R-:W-:Y:S02]  /*0220*/  BSSY.RECONVERGENT B0, `(.L_x_3197) ;  /* 0x000000f000007945 */ /* 0x000fe40003800200 */
[----:B------:R-:W5:Y:S04]  /*0230*/  @P5 LD.E R3, desc[UR4][R10.64+0x4] ;  /* 0x000004040a035980 */ /* 0x000f68000c101900 */
[----:B------:R-:W5:Y:S01]  /*0240*/  @P4 LD.E R9, desc[UR4][R28.64] ;  /* 0x000000041c094980 */ /* 0x000f62000c101900 */
[----:B------:R-:W-:-:S03]  /*0250*/  ISETP.NE.AND.EX P2, PT, R5, RZ, PT, P2 ;  /* 0x000000ff0500720c */ /* 0x000fc60003f45320 */
[----:B------:R2:W5:Y:S01]  /*0260*/  @P1 LD.E R154, desc[UR4][R10.64] ;  /* 0x000000040a9a1980 */ /* 0x000562000c101900 */
[----:B------:R-:W-:Y:S02]  /*0270*/  IADD3 R12, P1, PT, R4, R2, RZ ;  /* 0x00000002040c7210 */ /* 0x000fe40007f3e0ff */
[----:B------:R-:W-:-:S03]  /*0280*/  ISETP.NE.U32.AND P0, PT, R6, RZ, PT ;  /* 0x000000ff0600720c */ /* 0x000fc60003f05070 */
[----:B------:R-:W-:Y:S01]  /*0290*/  IMAD.X R13, R5, 0x1, R0, P1 ;  /* 0x00000001050d7824 */ /* 0x000fe200008e0600 */
[----:B------:R-:W-:Y:S01]  /*02a0*/  ISETP.NE.AND.EX P0, PT, R7, RZ, PT, P0 ;  /* 0x000000ff0700720c */ /* 0x000fe20003f05300 */
[----:B--2---:R-:W-:Y:S02]  /*02b0*/  IMAD.MOV.U32 R10, RZ, RZ, -0x1 ;  /* 0xffffffffff0a7424 */ /* 0x004fe400078e00ff */
[----:B-1----:R-:W-:Y:S10]  /*02c0*/  @!P2 BRA `(.L_x_3198) ;  /* 0x000000000010a947 */ /* 0x002ff40003800000 */
[----:B------:R-:W2:Y:S02]  /*02d0*/  LD.E.U8 R4, desc[UR4][R116.64+0x1b2] ;  /* 0x0001b20474047980 */ /* 0x000ea4000c101100 */
[----:B--2---:R-:W-:-:S13]  /*02e0*/  ISETP.NE.AND P1, PT, R4, RZ, PT ;  /* 0x000000ff0400720c */ /* 0x004fda0003f25270 */
[----:B------:R-:W-:Y:S05]  /*02f0*/  @!P1 BRA `(.L_x_3198) ;  /* 0x0000000000049947 */ /* 0x000fea0003800000 */
[----:B------:R1:W5:Y:S02]  /*0300*/  LD.E R10, desc[UR4][R12.64] ;  /* 0x000000040c0a7980 */ /* 0x000364000c101900 */
.L_x_3198:
[----:B------:R-:W-:Y:S05]  /*0310*/  BSYNC.RECONVERGENT B0 ;  /* 0x0000000000007941 */ /* 0x000fea0003800200 */
.L_x_3197:
[----:B------:R-:W-:Y:S04]  /*0320*/  BSSY.RECONVERGENT B0, `(.L_x_3199) ;  /* 0x0000007000007945 */ /* 0x000fe80003800200 */
[----:B------:R-:W-:Y:S05]  /*0330*/  @!P3 BRA `(.L_x_3200) ;  /* 0x000000000014b947 */ /* 0x000fea0003800000 */
[----:B------:R-:W2:Y:S02]  /*0340*/  LD.E.U8 R4, desc[UR4][R116.64+0x1b2] ;  /* 0x0001b20474047980 */ /* 0x000ea4000c101100 */
[----:B--2---:R-:W-:-:S13]  /*0350*/  ISETP.NE.AND P1, PT, R4, RZ, PT ;  /* 0x000000ff0400720c */ /* 0x004fda0003f25270 */
[----:B------:R-:W2:Y:S02]  /*0360*/  @P1 LD.E R5, desc[UR4][R12.64+0x4] ;  /* 0x000004040c051980 */ /* 0x000ea4000c101900 */
[----:B--2--5:R-:W-:-:S06]  /*0370*/  @P1 IADD3 R90, PT, PT, R5, -R10, RZ ;  /* 0x8000000a055a1210 */ /* 0x024fcc0007ffe0ff */
[----:B------:R2:W5:Y:S02]  /*0380*/  @!P1 LD.E R90, desc[UR4][R12.64] ;  /* 0x000000040c5a9980 */ /* 0x000564000c101900 */
.L_x_3200:
[----:B------:R-:W-:Y:S05]  /*0390*/  BSYNC.RECONVERGENT B0 ;  /* 0x0000000000007941 */ /* 0x000fea0003800200 */
.L_x_3199:
        /* <DEDUP_REMOVED lines=9> */
.L_x_3202:
[----:B------:R-:W3:Y:S01]  /*0430*/  LD.E.64 R4, desc[UR4][R116.64+0x108] ;  /* 0x0001080474047980 */ /* 0x000ee2000c101b00 */
[----:B------:R-:W-:Y:S01]  /*0440*/  BSSY.RECONVERGENT B0, `(.L_x_3204) ;  /* 0x0000006000007945 */ /* 0x000fe20003800200 */
[----:B------:R-:W-:Y:S01]  /*0450*/  IMAD.MOV.U32 R3, RZ, RZ, RZ ;  /* 0x000000ffff037224 */ /* 0x000fe200078e00ff */
[----:B---3--:R-:W-:-:S04]  /*0460*/  ISETP.NE.U32.AND P0, PT, R4, RZ, PT ;  /* 0x000000ff0400720c */ /* 0x008fc80003f05070 */
[----:B------:R-:W-:-:S13]  /*0470*/  ISETP.NE.AND.EX P0, PT, R5, RZ, PT, P0 ;  /* 0x000000ff0500720c */ /* 0x000fda0003f05300 */
[----:B------:R-:W-:Y:S05]  /*0480*/  @!P0 BRA `(.L_x_3205) ;  /* 0x0000000000048947 */ /* 0x000fea0003800000 */
[----:B------:R3:W5:Y:S02]  /*0490*/  LD.E R3, desc[UR4][R116.64+0xbc] ;  /* 0x0000bc0474037980 */ /* 0x000764000c101900 */
.L_x_3205:
[----:B------:R-:W-:Y:S05]  /*04a0*/  BSYNC.RECONVERGENT B0 ;  /* 0x0000000000007941 */ /* 0x000fea0003800200 */
.L_x_3204:
[----:B-----5:R-:W-:Y:S02]  /*04b0*/  IADD3 R80, PT, PT, R90, R3, RZ ;  /* 0x000000035a507210 */ /* 0x020fe40007ffe0ff */
.L_x_3203:
[----:B------:R-:W-:Y:S05]  /*04c0*/  BSYNC.RECONVERGENT B1 ;  /* 0x0000000000017941 */ /* 0x000fea0003800200 */
.L_x_3201:
[----:B------:R-:W-:Y:S01]  /*04d0*/  IMAD.SHL.U32 R152, R17, 0x40, RZ ;  /* 0x0000004011987824 */ /* 0x000fe200078e00ff */
[----:B------:R-:W-:Y:S01]  /*04e0*/  MOV R4, R148 ;  /* 0x0000009400047202 */ /* 0x000fe20000000f00 */
[----:B------:R-:W-:-:S03]  /*04f0*/  IMAD.MOV.U32 R5, RZ, RZ, 0x0 ;  /* 0x00000000ff057424 */ /* 0x000fc600078e00ff */
[----:B------:R-:W-:-:S13]  /*0500*/  ISETP.GT.AND P0, PT, R155, R152, PT ;  /* 0x000000989b00720c */ /* 0x000fda0003f04270 */
[----:B-123--:R-:W-:Y:S05]  /*0510*/  @!P0 RET.REL.NODEC R4 `(_ZN5flash24flash_fwd_splitkv_kernelI23Flash_fwd_kernel_traitsILi96ELi64ELi128ELi4ELb0ELb0EN7cutlass10bfloat16_tE19Flash_kernel_traitsILi96ELi64ELi128ELi4ES3_EELb0ELb0ELb0ELb0ELb1ELb1ELb0ELb1EEEvNS_16Flash_fwd_paramsE) ;  /* 0xfffffff804b88950 */ /* 0x00efea0003c3ffff */
        /* <DEDUP_REMOVED lines=64> */
.L_x_3208:
[----:B------:R-:W-:Y:S05]  /*0920*/  BSYNC.RECONVERGENT B0 ;  /* 0x0000000000007941 */ /* 0x000fea0003800200 */
.L_x_3207:
        /* <DEDUP_REMOVED lines=15> */
.L_x_3210:
[----:B------:R-:W-:Y:S05]  /*0a20*/  BSYNC.RECONVERGENT B0 ;  /* 0x0000000000007941 */ /* 0x000fea0003800200 */
.L_x_3209:
[----:B------:R-:W-:Y:S01]  /*0a30*/  MOV R149, 0x0 ;  /* 0x0000000000957802 */ /* 0x000fe20000000f00 */
[----:B------:R1:W-:Y:S03]  /*0a40*/  @!P4 ST.E desc[UR4][R2.64], R5 ;  /* 0x000000050200c985 */ /* 0x0003e6000c101904 */
[----:B-12--5:R-:W-:Y:S05]  /*0a50*/  @P3 RET.REL.NODEC R148 `(_ZN5flash24flash_fwd_splitkv_kernelI23Flash_fwd_kernel_traitsILi96ELi64ELi128ELi4ELb0ELb0EN7cutlass10bfloat16_tE19Flash_kernel_traitsILi96ELi64ELi128ELi4ES3_EELb0ELb0ELb0ELb0ELb1ELb1ELb0ELb1EEEvNS_16Flash_fwd_paramsE) ;  /* 0xfffffff494683950 */ /* 0x026fea0003c3ffff */
[----:B------:R-:W-:Y:S02]  /*0a60*/  MOV R5, 0x7f800000 ;  /* 0x7f80000000057802 */ /* 0x000fe40000000f00 */
[----:B------:R-:W-:-:S03]  /*0a70*/  MOV R149, 0x0 ;  /* 0x0000000000957802 */ /* 0x000fc60000000f00 */
[----:B------:R1:W-:Y:S02]  /*0a80*/  ST.E desc[UR4][R2.64+0x80], R5 ;  /* 0x0000800502007985 */ /* 0x0003e4000c101904 */
[----:B-1----:R-:W-:Y:S05]  /*0a90*/  RET.REL.NODEC R148 `(_ZN5flash24flash_fwd_splitkv_kernelI23Flash_fwd_kernel_traitsILi96ELi64ELi128ELi4ELb0ELb0EN7cutlass10bfloat16_tE19Flash_kernel_traitsILi96ELi64ELi128ELi4ES3_EELb0ELb0ELb0ELb0ELb1ELb1ELb0ELb1EEEvNS_16Flash_fwd_paramsE) ;  /* 0xfffffff494587950 */ /* 0x002fea0003c3ffff */
.L_x_3206:
        /* <DEDUP_REMOVED lines=103> */
.L_x_3212:
        /* <DEDUP_REMOVED lines=76> */
.L_x_3213:
[----:B------:R-:W-:Y:S05]  /*15d0*/  BSYNC.RECONVERGENT B0 ;  /* 0x0000000000007941 */ /* 0x000fea0003800200 */
.L_x_3211:
        /* <DEDUP_REMOVED lines=26> */
[----:B------:R-:W-:Y:S01]  /*1780*/  @!P3 IMAD.IADD R14, R14, 0x1, -R3 ;  /* 0x000000010e0eb824 */ /* 0x000fe200078e0a03 */
[----:B------:R-:W-:-:S04]  /*1790*/  ISETP.GE.AND P2, PT, R15, RZ, PT ;  /* 0x000000ff0f00720c */ /* 0x000fc80003f46270 */
[----:B------:R-:W-:Y:S01]  /*17a0*/  ISETP.GE.U32.AND P4, PT, R14, R3, PT ;  /* 0x000000030e00720c */ /* 0x000fe20003f86070 */
[C---:B------:R-:W-:Y:S02]  /*17b0*/  IMAD.SHL.U32 R14, R71.reuse, 0x20, RZ ;  /* 0x00000020470e7824 */ /* 0x040fe400078e00ff */
[----:B------:R-:W-:-:S03]  /*17c0*/  IMAD.SHL.U32 R15, R71, 0x10, RZ ;  /* 0x00000010470f7824 */ /* 0x000fc600078e00ff */
[----:B------:R-:W-:Y:S01]  /*17d0*/  LOP3.LUT R24, R14, 0xc0, RZ, 0xc0, !PT ;  /* 0x000000c00e187812 */ /* 0x000fe200078ec0ff */
[----:B------:R-:W-:Y:S01]  /*17e0*/  IMAD.SHL.U32 R114, R71, 0x4, RZ ;  /* 0x0000000447727824 */ /* 0x000fe200078e00ff */
[----:B------:R-:W-:Y:S02]  /*17f0*/  LOP3.LUT R67, R15, 0x3e00, RZ, 0xc0, !PT ;  /* 0x00003e000f437812 */ /* 0x000fe400078ec0ff */
[----:B------:R-:W-:Y:S02]  /*1800*/  LOP3.LUT R19, R24, 0x8, R71, 0xf8, !PT ;  /* 0x0000000818137812 */ /* 0x000fe400078ef847 */
[----:B-1----:R-:W-:Y:S02]  /*1810*/  LOP3.LUT R28, R153, 0x18, RZ, 0xc0, !PT ;  /* 0x00000018991c7812 */ /* 0x002fe400078ec0ff */
[----:B------:R-:W-:Y:S02]  /*1820*/  LOP3.LUT R15, R15, 0x100, RZ, 0xc0, !PT ;  /* 0x000001000f0f7812 */ /* 0x000fe400078ec0ff */
[----:B------:R-:W-:-:S02]  /*1830*/  IADD3 R18, P1, PT, R28, R18, RZ ;  /* 0x000000121c127210 */ /* 0x000fc40007f3e0ff */
[----:B------:R-:W-:Y:S02]  /*1840*/  LOP3.LUT R66, R19, 0x18, R114, 0x78, !PT ;  /* 0x0000001813427812 */ /* 0x000fe400078e7872 */
[----:B------:R-:W-:Y:S01]  /*1850*/  LOP3.LUT R65, R14, 0x100, RZ, 0xc0, !PT ;  /* 0x000001000e417812 */ /* 0x000fe200078ec0ff */
[----:B------:R-:W-:Y:S01]  /*1860*/  IMAD.X R19, RZ, RZ, R13, P1 ;  /* 0x000000ffff137224 */ /* 0x000fe200008e060d */
[--C-:B------:R-:W-:Y:S02]  /*1870*/  LOP3.LUT R67, R67, 0x20, R14.reuse, 0xf8, !PT ;  /* 0x0000002043437812 */ /* 0x100fe400078ef80e */
[--C-:B------:R-:W-:Y:S01]  /*1880*/  LOP3.LUT R15, R15, 0x20, R14.reuse, 0xf8, !PT ;  /* 0x000000200f0f7812 */ /* 0x100fe200078ef80e */
[----:B-----5:R-:W-:Y:S01]  /*1890*/  IMAD R7, R7, R120, RZ ;  /* 0x0000007807077224 */ /* 0x020fe200078e02ff */
[----:B------:R-:W-:Y:S02]  /*18a0*/  SHF.R.U32.HI R3, RZ, 0x1, R71 ;  /* 0x00000001ff037819 */ /* 0x000fe40000011647 */
[----:B------:R-:W-:Y:S01]  /*18b0*/  ISETP.NE.AND P1, PT, R2, RZ, PT ;  /* 0x000000ff0200720c */ /* 0x000fe20003f25270 */
[----:B------:R-:W-:Y:S01]  /*18c0*/  @!P3 VIADD R20, R20, 0x1 ;  /* 0x000000011414b836 */ /* 0x000fe20000000000 */
[----:B------:R-:W-:-:S02]  /*18d0*/  LOP3.LUT R65, R65, 0x20, R14, 0xf8, !PT ;  /* 0x0000002041417812 */ /* 0x000fc400078ef80e */
[----:B------:R-:W-:Y:S02]  /*18e0*/  LOP3.LUT R67, R67, 0x100, R14, 0xf8, !PT ;  /* 0x0000010043437812 */ /* 0x000fe400078ef80e */
[----:B------:R-:W-:Y:S01]  /*18f0*/  LOP3.LUT R66, R15, R66, RZ, 0xfc, !PT ;  /* 0x000000420f427212 */ /* 0x000fe200078efcff */
[----:B------:R-:W-:Y:S01]  /*1900*/  IMAD R7, R12, R121, R7 ;  /* 0x000000790c077224 */ /* 0x000fe200078e0207 */
[----:B------:R-:W-:Y:S01]  /*1910*/  LOP3.LUT R3, R24, 0x8, R3, 0xf8, !PT ;  /* 0x0000000818037812 */ /* 0x000fe200078ef803 */
[----:B------:R-:W-:-:S04]  /*1920*/  IMAD.WIDE.U32 R18, R12, R120, R18 ;  /* 0x000000780c127225 */ /* 0x000fc800078e0012 */
[----:B------:R-:W-:Y:S01]  /*1930*/  @P4 VIADD R20, R20, 0x1 ;  /* 0x0000000114144836 */ /* 0x000fe20000000000 */
[----:B------:R-:W-:-:S03]  /*1940*/  IADD3 R19, PT, PT, R19, R7, RZ ;  /* 0x0000000713137210 */ /* 0x000fc60007ffe0ff */
[----:B------:R-:W-:Y:S01]  /*1950*/  @!P2 IMAD.MOV R20, RZ, RZ, -R20 ;  /* 0x000000ffff14a224 */ /* 0x000fe200078e0a14 */
[----:B------:R-:W-:-:S04]  /*1960*/  @!P1 LOP3.LUT R20, RZ, R2, RZ, 0x33, !PT ;  /* 0x00000002ff149212 */ /* 0x000fc800078e33ff */
[----:B------:R-:W-:Y:S01]  /*1970*/  SHF.R.S32.HI R2, RZ, 0x1f, R20 ;  /* 0x0000001fff027819 */ /* 0x000fe20000011414 */
[----:B------:R-:W-:Y:S01]  /*1980*/  IMAD.WIDE.U32 R18, R20, R30, R18 ;  /* 0x0000001e14127225 */ /* 0x000fe200078e0012 */
[----:B------:R-:W1:Y:S01]  /*1990*/  S2UR UR6, SR_CgaCtaId ;  /* 0x00000000000679c3 */ /* 0x000e620000008800 */
[----:B------:R-:W-:Y:S02]  /*19a0*/  SHF.R.U32.HI R128, RZ, 0x2, R71 ;  /* 0x00000002ff807819 */ /* 0x000fe40000011647 */
[----:B------:R-:W-:-:S03]  /*19b0*/  IMAD.MOV.U32 R129, RZ, RZ, RZ ;  /* 0x000000ffff817224 */ /* 0x000fc600078e00ff */
[----:B------:R-:W-:Y:S02]  /*19c0*/  IMAD R147, R121, R128, RZ ;  /* 0x0000008079937224 */ /* 0x000fe400078e02ff */
[----:B------:R-:W-:Y:S01]  /*19d0*/  IMAD.WIDE.U32 R16, R17, 0x40, R128 ;  /* 0x0000004011107825 */ /* 0x000fe200078e0080 */
[----:B------:R-:W-:-:S03]  /*19e0*/  UMOV UR7, 0x400 ;  /* 0x0000040000077882 */ /* 0x000fc60000000000 */
[----:B------:R-:W-:Y:S01]  /*19f0*/  IMAD R141, R143, R128, RZ ;  /* 0x000000808f8d7224 */ /* 0x000fe200078e02ff */
[----:B------:R-:W-:Y:S01]  /*1a00*/  LEA R151, R119, 0xffffff80, 0x7 ;  /* 0xffffff8077977811 */ /* 0x000fe200078e38ff */
[C---:B------:R-:W-:Y:S01]  /*1a10*/  IMAD.SHL.U32 R83, R120.reuse, 0x20, RZ ;  /* 0x0000002078537824 */ /* 0x040fe200078e00ff */
[----:B------:R-:W-:Y:S01]  /*1a20*/  LOP3.LUT R70, R71, 0x3, RZ, 0xc0, !PT ;  /* 0x0000000347467812 */ /* 0x000fe200078ec0ff */
[----:B-1----:R-:W-:Y:S01]  /*1a30*/  ULEA UR6, UR6, UR7, 0x18 ;  /* 0x0000000706067291 */ /* 0x002fe2000f8ec0ff */
[----:B------:R-:W-:Y:S01]  /*1a40*/  SHF.L.U64.HI R84, R120, 0x5, R121 ;  /* 0x0000000578547819 */ /* 0x000fe20000010279 */
[C---:B------:R-:W-:Y:S01]  /*1a50*/  IMAD.SHL.U32 R81, R142.reuse, 0x20, RZ ;  /* 0x000000208e517824 */ /* 0x040fe200078e00ff */
[----:B------:R-:W-:Y:S01]  /*1a60*/  SHF.L.U64.HI R82, R142, 0x5, R143 ;  /* 0x000000058e527819 */ /* 0x000fe2000001028f */
        /* <DEDUP_REMOVED lines=14> */
[----:B------:R-:W-:-:S03]  /*1b50*/  LOP3.LUT R12, R153, 0xc0, RZ, 0xc0, !PT ;  /* 0x000000c0990c7812 */ /* 0x000fc600078ec0ff */
[----:B------:R-:W-:Y:S02]  /*1b60*/  IMAD.IADD R19, R19, 0x1, R30 ;  /* 0x0000000113137824 */ /* 0x000fe400078e021e */
[----:B------:R-:W-:Y:S01]  /*1b70*/  IMAD.IADD R25, R25, 0x1, R7 ;  /* 0x0000000119197824 */ /* 0x000fe200078e0207 */
[----:B------:R-:W-:Y:S01]  /*1b80*/  SHF.R.S32.HI R7, RZ, 0x1f, R90 ;  /* 0x0000001fff077819 */ /* 0x000fe2000001145a */
[----:B------:R-:W-:Y:S01]  /*1b90*/  IMAD.WIDE.U32 R18, R128, R120, R18 ;  /* 0x0000007880127225 */ /* 0x000fe200078e0012 */
[----:B------:R-:W-:Y:S02]  /*1ba0*/  LOP3.LUT R14, R12, 0x18, R71, 0xf8, !PT ;  /* 0x000000180c0e7812 */ /* 0x000fe400078ef847 */
[----:B------:R-:W-:Y:S02]  /*1bb0*/  LOP3.LUT R12, R3, 0x18, R114, 0x78, !PT ;  /* 0x00000018030c7812 */ /* 0x000fe400078e7872 */
[----:B------:R-:W-:Y:S01]  /*1bc0*/  LEA.HI R7, R7, R90, RZ, 0x7 ;  /* 0x0000005a07077211 */ /* 0x000fe200078f38ff */
[----:B------:R-:W-:Y:S01]  /*1bd0*/  IMAD.IADD R147, R19, 0x1, R147 ;  /* 0x0000000113937824 */ /* 0x000fe200078e0293 */
[----:B----4-:R-:W-:-:S02]  /*1be0*/  LEA R146, P0, R18, R8, 0x1 ;  /* 0x0000000812927211 */ /* 0x010fc400078008ff */
[-C--:B------:R-:W-:Y:S02]  /*1bf0*/  LOP3.LUT R67, R67, R12.reuse, RZ, 0xfc, !PT ;  /* 0x0000000c43437212 */ /* 0x080fe400078efcff */
[----:B------:R-:W-:Y:S02]  /*1c00*/  LOP3.LUT R65, R65, R12, RZ, 0xfc, !PT ;  /* 0x0000000c41417212 */ /* 0x000fe400078efcff */
[----:B------:R-:W-:Y:S02]  /*1c10*/  SHF.R.S32.HI R88, RZ, 0x7, R7 ;  /* 0x00000007ff587819 */ /* 0x000fe40000011407 */
[----:B------:R-:W-:Y:S02]  /*1c20*/  IADD3 R12, P1, PT, R28, R6, RZ ;  /* 0x000000061c0c7210 */ /* 0x000fe40007f3e0ff */
[----:B------:R-:W-:Y:S01]  /*1c30*/  LEA.HI.X R147, R18, R9, R147, 0x1, P0 ;  /* 0x0000000912937211 */ /* 0x000fe200000f0c93 */
[----:B------:R-:W-:Y:S01]  /*1c40*/  IMAD R3, R17, R22, RZ ;  /* 0x0000001611037224 */ /* 0x000fe200078e02ff */
[----:B------:R-:W-:-:S02]  /*1c50*/  ISETP.GE.AND P0, PT, R88, R119, PT ;  /* 0x000000775800720c */ /* 0x000fc40003f06270 */
[----:B------:R-:W-:Y:S01]  /*1c60*/  IADD3.X R13, PT, PT, RZ, R0, RZ, P1, !PT ;  /* 0x00000000ff0d7210 */ /* 0x000fe20000ffe4ff */
[----:B------:R-:W-:Y:S01]  /*1c70*/  IMAD R3, R16, R23, R3 ;  /* 0x0000001710037224 */ /* 0x000fe200078e0203 */
[----:B------:R-:W-:Y:S01]  /*1c80*/  LOP3.LUT R14, R14, 0x18, R153, 0x78, !PT ;  /* 0x000000180e0e7812 */ /* 0x000fe200078e7899 */
[----:B------:R-:W-:-:S04]  /*1c90*/  IMAD.WIDE.U32 R16, R16, R22, R24 ;  /* 0x0000001610107225 */ /* 0x000fc800078e0018 */
[----:B------:R-:W-:Y:S01]  /*1ca0*/  IMAD.WIDE.U32 R12, R128, R142, R12 ;  /* 0x0000008e800c7225 */ /* 0x000fe200078e000c */
[----:B------:R-:W-:Y:S02]  /*1cb0*/  LOP3.LUT R153, R14, 0x1f20, R153, 0xf8, !PT ;  /* 0x00001f200e997812 */ /* 0x000fe400078ef899 */
[----:B------:R-:W-:Y:S01]  /*1cc0*/  LEA R126, P2, R16, R4, 0x1 ;  /* 0x00000004107e7211 */ /* 0x000fe200078408ff */
[----:B------:R-:W-:Y:S01]  /*1cd0*/  IMAD.IADD R141, R13, 0x1, R141 ;  /* 0x000000010d8d7824 */ /* 0x000fe200078e028d */
[----:B------:R-:W-:Y:S01]  /*1ce0*/  LEA R144, P1, R12, R10, 0x1 ;  /* 0x0000000a0c907211 */ /* 0x000fe200078208ff */
[----:B------:R-:W-:Y:S01]  /*1cf0*/  IMAD.IADD R3, R17, 0x1, R3 ;  /* 0x0000000111037824 */ /* 0x000fe200078e0203 */
[----:B------:R-:W-:Y:S01]  /*1d00*/  LEA R153, R153, UR6, 0x1 ;  /* 0x0000000699997c11 */ /* 0x000fe2000f8e08ff */
[C---:B------:R-:W-:Y:S01]  /*1d10*/  IMAD.SHL.U32 R85, R22.reuse, 0x20, RZ ;  /* 0x0000002016557824 */ /* 0x040fe200078e00ff */
[----:B------:R-:W-:Y:S02]  /*1d20*/  SHF.L.U64.HI R86, R22, 0x5, R23 ;  /* 0x0000000516567819 */ /* 0x000fe40000010217 */
[----:B------:R-:W-:-:S02]  /*1d30*/  LEA.HI.X R141, R12, R11, R141, 0x1, P1 ;  /* 0x0000000b0c8d7211 */ /* 0x000fc400008f0c8d */
        /* <DEDUP_REMOVED lines=26> */
[C---:B------:R-:W-:Y:S01]  /*1ee0*/  LOP3.LUT R26, R28.reuse, 0x20, RZ, 0xfc, !PT ;  /* 0x000000201c1a7812 */ /* 0x040fe200078efcff */
[----:B------:R-:W-:Y:S01]  /*1ef0*/  IMAD.MOV.U32 R108, RZ, RZ, R151 ;  /* 0x000000ffff6c7224 */ /* 0x000fe200078e0097 */
[----:B------:R-:W-:Y:S01]  /*1f00*/  LOP3.LUT R25, R28, 0x40, RZ, 0xfc, !PT ;  /* 0x000000401c197812 */ /* 0x000fe200078efcff */
[----:B------:R-:W-:Y:S01]  /*1f10*/  IMAD.MOV.U32 R98, RZ, RZ, R144 ;  /* 0x000000ffff627224 */ /* 0x000fe200078e0090 */
[----:B------:R-:W-:Y:S01]  /*1f20*/  MOV R107, R119 ;  /* 0x00000077006b7202 */ /* 0x000fe20000000f00 */
[----:B------:R-:W-:Y:S01]  /*1f30*/  IMAD.MOV.U32 R100, RZ, RZ, R146 ;  /* 0x000000ffff647224 */ /* 0x000fe200078e0092 */
[----:B------:R-:W-:-:S02]  /*1f40*/  MOV R99, R141 ;  /* 0x0000008d00637202 */ /* 0x000fc40000000f00 */
[----:B------:R-:W-:Y:S02]  /*1f50*/  MOV R101, R147 ;  /* 0x0000009300657202 */ /* 0x000fe40000000f00 */
        /* <DEDUP_REMOVED lines=10> */
[----:B------:R-:W-:Y:S02]  /*2000*/  IMAD.IADD R11, R11, 0x1, R0 ;  /* 0x000000010b0b7824 */ /* 0x000fe400078e0200 */
[----:B------:R-:W-:-:S04]  /*2010*/  IMAD.WIDE.U32 R12, R151, R130, R12 ;  /* 0x00000082970c7225 */ /* 0x000fc800078e000c */
[----:B------:R-:W-:Y:S01]  /*2020*/  IMAD R0, R133, R151, RZ ;  /* 0x0000009785007224 */ /* 0x000fe200078e02ff */
[----:B------:R-:W-:Y:S01]  /*2030*/  IADD3 R13, PT, PT, R13, R3, RZ ;  /* 0x000000030d0d7210 */ /* 0x000fe20007ffe0ff */
[----:B------:R-:W-:-:S04]  /*2040*/  IMAD.WIDE.U32 R10, R151, R132, R10 ;  /* 0x00000084970a7225 */ /* 0x000fc800078e000a */
[-C--:B------:R-:W-:Y:S02]  /*2050*/  IMAD R3, R23, R20.reuse, RZ ;  /* 0x0000001417037224 */ /* 0x080fe400078e02ff */
[----:B------:R-:W-:Y:S01]  /*2060*/  IMAD.IADD R11, R11, 0x1, R0 ;  /* 0x000000010b0b7824 */ /* 0x000fe200078e0200 */
[----:B------:R-:W-:Y:S01]  /*2070*/  LOP3.LUT R0, R114, 0xc, RZ, 0xc0, !PT ;  /* 0x0000000c72007812 */ /* 0x000fe200078ec0ff */
[----:B------:R-:W-:Y:S02]  /*2080*/  IMAD R9, R9, R20, RZ ;  /* 0x0000001409097224 */ /* 0x000fe400078e02ff */
[----:B------:R-:W-:Y:S02]  /*2090*/  IMAD R3, R22, R2, R3 ;  /* 0x0000000216037224 */ /* 0x000fe400078e0203 */
[----:B------:R-:W-:-:S04]  /*20a0*/  IMAD.WIDE.U32 R22, R20, R22, R12 ;  /* 0x0000001614167225 */ /* 0x000fc800078e000c */
[----:B------:R-:W-:Y:S01]  /*20b0*/  IMAD R2, R8, R2, R9 ;  /* 0x0000000208027224 */ /* 0x000fe200078e0209 */
[----:B------:R-:W-:Y:S01]  /*20c0*/  SHF.R.S32.HI R9, RZ, 0x1f, R90 ;  /* 0x0000001fff097819 */ /* 0x000fe2000001145a */
[----:B------:R-:W-:Y:S01]  /*20d0*/  IMAD.WIDE.U32 R20, R20, R8, R10 ;  /* 0x0000000814147225 */ /* 0x000fe200078e000a */
[----:B------:R-:W-:Y:S02]  /*20e0*/  IADD3 R11, P0, PT, -R90, R128, RZ ;  /* 0x000000805a0b7210 */ /* 0x000fe40007f1e1ff */
[----:B------:R-:W-:Y:S01]  /*20f0*/  IADD3 R23, PT, PT, R23, R3, RZ ;  /* 0x0000000317177210 */ /* 0x000fe20007ffe0ff */
[----:B------:R-:W-:Y:S02]  /*2100*/  IMAD R13, R128, R125, RZ ;  /* 0x0000007d800d7224 */ /* 0x000fe400078e02ff */
[----:B------:R-:W-:Y:S02]  /*2110*/  IMAD.X R9, RZ, RZ, ~R9, P0 ;  /* 0x000000ffff097224 */ /* 0x000fe400000e0e09 */
[----:B------:R-:W-:Y:S01]  /*2120*/  IMAD.IADD R15, R0, 0x1, R13 ;  /* 0x00000001000f7824 */ /* 0x000fe200078e020d */
[----:B------:R-:W-:Y:S01]  /*2130*/  LEA R13, R70, R13, 0x3 ;  /* 0x0000000d460d7211 */ /* 0x000fe200078e18ff */
[C---:B------:R-:W-:Y:S01]  /*2140*/  IMAD R89, R9.reuse, R130, RZ ;  /* 0x0000008209597224 */ /* 0x040fe200078e02ff */
[----:B------:R-:W-:Y:S01]  /*2150*/  SHF.R.S32.HI R0, RZ, 0x1f, R96 ;  /* 0x0000001fff007819 */ /* 0x000fe20000011460 */
[----:B------:R-:W-:Y:S01]  /*2160*/  IMAD R31, R9, R132, RZ ;  /* 0x00000084091f7224 */ /* 0x000fe200078e02ff */
[C---:B------:R-:W-:Y:S01]  /*2170*/  IADD3 R32, P1, PT, R96.reuse, R15, RZ ;  /* 0x0000000f60207210 */ /* 0x040fe20007f3e0ff */
[----:B------:R-:W-:Y:S01]  /*2180*/  IMAD.IADD R21, R21, 0x1, R2 ;  /* 0x0000000115157824 */ /* 0x000fe200078e0202 */
[----:B------:R-:W-:Y:S01]  /*2190*/  IADD3 R96, P0, PT, R96, R13, RZ ;  /* 0x0000000d60607210 */ /* 0x000fe20007f1e0ff */
[-C--:B------:R-:W-:Y:S01]  /*21a0*/  IMAD R89, R131, R11.reuse, R89 ;  /* 0x0000000b83597224 */ /* 0x080fe200078e0259 */
[-C--:B------:R-:W-:Y:S01]  /*21b0*/  LEA.HI.X.SX32 R3, R15, R0.reuse, 0x1, P1 ;  /* 0x000000000f037211 */ /* 0x080fe200008f0eff */
[----:B------:R-:W-:Y:S01]  /*21c0*/  IMAD.WIDE.U32 R8, R130, R11, R22 ;  /* 0x0000000b82087225 */ /* 0x000fe200078e0016 */
[----:B------:R-:W-:-:S02]  /*21d0*/  LEA.HI.X.SX32 R97, R13, R0, 0x1, P0 ;  /* 0x000000000d617211 */ /* 0x000fc400000f0eff */
[----:B------:R-:W-:Y:S01]  /*21e0*/  SHF.L.U64.HI R0, R32, 0x1, R3 ;  /* 0x0000000120007819 */ /* 0x000fe20000010203 */
[-C--:B------:R-:W-:Y:S01]  /*21f0*/  IMAD R31, R133, R11.reuse, R31 ;  /* 0x0000000b851f7224 */ /* 0x080fe200078e021f */
[----:B------:R-:W-:Y:S01]  /*2200*/  LEA R92, P1, R8, R18, 0x1 ;  /* 0x00000012085c7211 */ /* 0x000fe200078208ff */
[----:B------:R-:W-:Y:S01]  /*2210*/  IMAD.WIDE.U32 R10, R132, R11, R20 ;  /* 0x0000000b840a7225 */ /* 0x000fe200078e0014 */
[C---:B------:R-:W-:Y:S02]  /*2220*/  SHF.L.U64.HI R97, R96.reuse, 0x1, R97 ;  /* 0x0000000160617819 */ /* 0x040fe40000010261 */
[----:B------:R-:W-:Y:S01]  /*2230*/  SHF.L.U32 R96, R96, 0x1, RZ ;  /* 0x0000000160607819 */ /* 0x000fe200000006ff */
[----:B------:R-:W-:Y:S01]  /*2240*/  IMAD.IADD R89, R9, 0x1, R89 ;  /* 0x0000000109597824 */ /* 0x000fe200078e0259 */
[----:B------:R-:W-:Y:S01]  /*2250*/  IADD3 R31, PT, PT, R11, R31, RZ ;  /* 0x0000001f0b1f7210 */ /* 0x000fe20007ffe0ff */
[----:B------:R-:W-:Y:S01]  /*2260*/  IMAD.SHL.U32 R32, R32, 0x2, RZ ;  /* 0x0000000220207824 */ /* 0x000fe200078e00ff */
[----:B------:R-:W-:Y:S01]  /*2270*/  LEA R30, P0, R10, R16, 0x1 ;  /* 0x000000100a1e7211 */ /* 0x000fe200078008ff */
[----:B------:R-:W-:Y:S01]  /*2280*/  IMAD.SHL.U32 R105, R132, 0x20, RZ ;  /* 0x0000002084697824 */ /* 0x000fe200078e00ff */
[----:B------:R-:W-:-:S02]  /*2290*/  LEA.HI.X R89, R8, R19, R89, 0x1, P1 ;  /* 0x0000001308597211 */ /* 0x000fc400008f0c59 */
[----:B------:R-:W-:Y:S02]  /*22a0*/  LEA.HI.X R31, R10, R17, R31, 0x1, P0 ;  /* 0x000000110a1f7211 */ /* 0x000fe400000f0c1f */
        /* <DEDUP_REMOVED lines=8> */
.L_x_3237:
        /* <DEDUP_REMOVED lines=16> */
[----:B------:R-:W-:Y:S02]  /*2430*/  @P0 IMAD.MOV.U32 R93, RZ, RZ, R89 ;  /* 0x000000ffff5d0224 */ /* 0x000fe400078e0059 */
[C---:B------:R-:W-:Y:S03]  /*2440*/  @P6 LEA R34, P1, R130.reuse, R92, 0x6 ;  /* 0x0000005c82226211 */ /* 0x040fe600078230ff */
[----:B------:R-:W2:Y:S01]  /*2450*/  @P0 LD.E.128 R12, desc[UR4][R92.64] ;  /* 0x000000045c0c0980 */ /* 0x000ea2000c101d00 */
        /* <DEDUP_REMOVED lines=11> */
[----:B------:R2:W3:Y:S02]  /*2510*/  @P0 LD.E.128 R8, desc[UR4][R92.64+0x80] ;  /* 0x000080045c080980 */ /* 0x0004e4000c101d00 */
[----:B--2---:R-:W-:Y:S02]  /*2520*/  @P4 IMAD.MOV.U32 R93, RZ, RZ, R89 ;  /* 0x000000ffff5d4224 */ /* 0x004fe400078e0059 */
[----:B---3--:R2:W-:Y:S04]  /*2530*/  @P0 ST.E.128 desc[UR4][R100.64+0x80], R8 ;  /* 0x0000800864000985 */ /* 0x0085e8000c101d04 */
        /* <DEDUP_REMOVED lines=73> */
.L_x_3216:
        /* <DEDUP_REMOVED lines=147> */
.L_x_3220:
[----:B------:R-:W-:Y:S05]  /*3300*/  BSYNC.RECONVERGENT B0 ;  /* 0x0000000000007941 */ /* 0x000fea0003800200 */
.L_x_3219:
        /* <DEDUP_REMOVED lines=141> */
.L_x_3222:
[----:B------:R-:W-:Y:S05]  /*3be0*/  BSYNC.RECONVERGENT B0 ;  /* 0x0000000000007941 */ /* 0x000fea0003800200 */
.L_x_3221:
        /* <DEDUP_REMOVED lines=145> */
.L_x_3224:
[----:B------:R-:W-:Y:S05]  /*4500*/  BSYNC.RECONVERGENT B0 ;  /* 0x0000000000007941 */ /* 0x000fea0003800200 */
.L_x_3223:
        /* <DEDUP_REMOVED lines=147> */
.L_x_3226:
[----:B------:R-:W-:Y:S05]  /*4e40*/  BSYNC.RECONVERGENT B0 ;  /* 0x0000000000007941 */ /* 0x000fea0003800200 */
.L_x_3225:
[----:B------:R-:W5:Y:S02]  /*4e50*/  LD.E R3, desc[UR4][R116.64+0xd0] ;  /* 0x0000d00474037980 */ /* 0x000f64000c101900 */
[----:B-----5:R-:W-:Y:S05]  /*4e60*/  IMAD.U32 R3, R3, -0x40, RZ ;  /* 0xffffffc003037824 */ /* 0x020fea00078e00ff */
[C---:B------:R-:W-:Y:S02]  /*4e70*/  LEA R32, P1, R3.reuse, R32, 0x1 ;  /* 0x0000002003207211 */ /* 0x040fe400078208ff */
[C---:B------:R-:W-:Y:S02]  /*4e80*/  LEA R68, P0, R3.reuse, R68, 0x1 ;  /* 0x0000004403447211 */ /* 0x040fe400078008ff */
[C---:B------:R-:W-:Y:S02]  /*4e90*/  LEA.HI.X.SX32 R33, R3.reuse, R33, 0x1, P1 ;  /* 0x0000002103217211 */ /* 0x040fe400008f0eff */
[----:B------:R-:W-:Y:S01]  /*4ea0*/  LEA.HI.X.SX32 R69, R3, R69, 0x1, P0 ;  /* 0x0000004503457211 */ /* 0x000fe200000f0eff */
[----:B------:R-:W-:Y:S05]  /*4eb0*/  BRA `(.L_x_3217) ;  /* 0x0000004000547947 */ /* 0x000fea0003800000 */
.L_x_3218:
        /* <DEDUP_REMOVED lines=37> */
[----:B----4-:R-:W-:Y:S01]  /*5110*/  @!P0 IMAD.U32 R49, R138, 0x10000, RZ ;  /* 0x000100008a318824 */ /* 0x010fe200078e00ff */
[C---:B------:R-:W-:Y:S01]  /*5120*/  @!P0 LOP3.LUT R50, R136.reuse, 0xffff0000, RZ, 0xc0, !PT ;  /* 0xffff000088328812 */ /* 0x040fe200078ec0ff */
        /* <DEDUP_REMOVED lines=54> */
[C---:B------:R-:W-:Y:S01]  /*5490*/  @!P1 IMAD.SHL.U32 R95, R124.reuse, 0x2, RZ ;  /* 0x000000027c5f9824 */ /* 0x040fe200078e00ff */
        /* <DEDUP_REMOVED lines=83> */
[C---:B------:R-:W-:Y:S01]  /*59d0*/  @!P0 SHF.L.U64.HI R124, R134.reuse, 0x1, R135 ;  /* 0x00000001867c8819 */ /* 0x040fe20000010287 */
[----:B------:R-:W-:Y:S01]  /*59e0*/  @!P1 IMAD.MOV.U32 R74, RZ, RZ, R136 ;  /* 0x000000ffff4a9224 */ /* 0x000fe200078e0088 */
[----:B------:R-:W-:Y:S02]  /*59f0*/  @!P0 SHF.L.U32 R135, R134, 0x1, RZ ;  /* 0x0000000186878819 */ /* 0x000fe400000006ff */
[----:B------:R-:W-:Y:S02]  /*5a00*/  @!P1 MOV R75, R137 ;  /* 0x00000089004b9202 */ /* 0x000fe40000000f00 */
[----:B------:R-:W-:Y:S02]  /*5a10*/  @!P0 SEL R39, R37, R34, P2 ;  /* 0x0000002225278207 */ /* 0x000fe40001000000 */
[----:B------:R-:W-:Y:S01]  /*5a20*/  @!P0 IADD3 R138, P1, PT, R135, R94, RZ ;  /* 0x0000005e878a8210 */ /* 0x000fe20007f3e0ff */
[----:B------:R2:W-:Y:S02]  /*5a30*/  ST.E.128 desc[UR4][R98.64+0x40], R72 ;  /* 0x0000404862007985 */ /* 0x0005e4000c101d04 */
        /* <DEDUP_REMOVED lines=9> */
[C---:B---3--:R-:W-:Y:S01]  /*5ad0*/  @!P0 LOP3.LUT R47, R40.reuse, 0xffff0000, RZ, 0xc0, !PT ;  /* 0xffff0000282f8812 */ /* 0x048fe200078ec0ff */
[----:B------:R-:W-:Y:S01]  /*5ae0*/  @!P0 IMAD.U32 R48, R40, 0x10000, RZ ;  /* 0x0001000028308824 */ /* 0x000fe200078e00ff */
[C---:B------:R-:W-:Y:S01]  /*5af0*/  @!P0 LOP3.LUT R40, R42.reuse, 0xffff0000, RZ, 0xc0, !PT ;  /* 0xffff00002a288812 */ /* 0x040fe200078ec0ff */
[----:B------:R-:W-:Y:S01]  /*5b00*/  @!P0 IMAD.U32 R44, R42, 0x10000, RZ ;  /* 0x000100002a2c8824 */ /* 0x000fe200078e00ff */
[----:B------:R-:W-:Y:S02]  /*5b10*/  @!P0 SHF.L.U32 R45, R41, 0x10, RZ ;  /* 0x00000010292d8819 */ /* 0x000fe400000006ff */
        /* <DEDUP_REMOVED lines=60> */
.L_x_3228:
[----:B------:R-:W-:Y:S05]  /*5ee0*/  BSYNC.RECONVERGENT B0 ;  /* 0x0000000000007941 */ /* 0x000fea0003800200 */
.L_x_3227:
        /* <DEDUP_REMOVED lines=258> */
.L_x_3230:
[----:B------:R-:W-:Y:S05]  /*6f10*/  BSYNC.RECONVERGENT B0 ;  /* 0x0000000000007941 */ /* 0x000fea0003800200 */
.L_x_3229:
        /* <DEDUP_REMOVED lines=258> */
.L_x_3232:
[----:B------:R-:W-:Y:S05]  /*7f40*/  BSYNC.RECONVERGENT B0 ;  /* 0x0000000000007941 */ /* 0x000fea0003800200 */
.L_x_3231:
        /* <DEDUP_REMOVED lines=79> */
[----:B------:R-:W-:Y:S01]  /*8440*/  @!P0 IMAD.U32 R2, R23, 0x10000, RZ ;  /* 0x0001000017028824 */ /* 0x000fe200078e00ff */
        /* <DEDUP_REMOVED lines=38> */
[----:B------:R-:W-:Y:S01]  /*86b0*/  @!P1 IMAD.U32 R19, R52, 0x10000, RZ ;  /* 0x0001000034139824 */ /* 0x000fe200078e00ff */
[----:B------:R-:W-:Y:S01]  /*86c0*/  @!P1 LOP3.LUT R9, R55, 0xffff0000, RZ, 0xc0, !PT ;  /* 0xffff000037099812 */ /* 0x000fe200078ec0ff */
[C---:B------:R-:W-:Y:S01]  /*86d0*/  @!P1 IMAD.U32 R14, R54.reuse, 0x10000, RZ ;  /* 0x00010000360e9824 */ /* 0x040fe200078e00ff */
[----:B------:R-:W-:Y:S01]  /*86e0*/  @!P1 LOP3.LUT R13, R54, 0xffff0000, RZ, 0xc0, !PT ;  /* 0xffff0000360d9812 */ /* 0x000fe200078ec0ff */
[----:B------:R-:W-:Y:S01]  /*86f0*/  @P2 FADD.FTZ R19, -R19, -RZ ;  /* 0x800000ff13132221 */ /* 0x000fe20000010100 */
[----:B------:R-:W-:Y:S01]  /*8700*/  @!P1 SHF.L.U32 R16, R53, 0x10, RZ ;  /* 0x0000001035109819 */ /* 0x000fe200000006ff */
[----:B------:R-:W-:Y:S01]  /*8710*/  @P2 FADD.FTZ R7, -R7, -RZ ;  /* 0x800000ff07072221 */ /* 0x000fe20000010100 */
[----:B------:R-:W-:Y:S01]  /*8720*/  @!P1 LOP3.LUT R15, R53, 0xffff0000, RZ, 0xc0, !PT ;  /* 0xffff0000350f9812 */ /* 0x000fe200078ec0ff */
[----:B-1----:R-:W-:Y:S01]  /*8730*/  @!P1 IMAD.U32 R20, R47, 0x10000, RZ ;  /* 0x000100002f149824 */ /* 0x002fe200078e00ff */
[----:B------:R-:W-:Y:S01]  /*8740*/  @!P1 LOP3.LUT R4, R5, 0xffff0000, RZ, 0xc0, !PT ;  /* 0xffff000005049812 */ /* 0x000fe200078ec0ff */
[----:B------:R-:W-:Y:S01]  /*8750*/  @!P1 IMAD.U32 R5, R6, 0x10000, RZ ;  /* 0x0001000006059824 */ /* 0x000fe200078e00ff */
[----:B------:R-:W-:Y:S01]  /*8760*/  @!P1 LOP3.LUT R17, R52, 0xffff0000, RZ, 0xc0, !PT ;  /* 0xffff000034119812 */ /* 0x000fe200078ec0ff */
[----:B------:R-:W-:Y:S01]  /*8770*/  @P2 FADD.FTZ R9, -R9, -RZ ;  /* 0x800000ff09092221 */ /* 0x000fe20000010100 */
[----:B------:R-:W-:Y:S01]  /*8780*/  @!P1 LOP3.LUT R6, R6, 0xffff0000, RZ, 0xc0, !PT ;  /* 0xffff000006069812 */ /* 0x000fe200078ec0ff */
[----:B------:R-:W-:Y:S01]  /*8790*/  @!P1 FMUL.FTZ R7, R8, R7 ;  /* 0x0000000708079220 */ /* 0x000fe20000410000 */
[----:B------:R-:W-:Y:S01]  /*87a0*/  @!P1 SHF.L.U32 R18, R46, 0x10, RZ ;  /* 0x000000102e129819 */ /* 0x000fe200000006ff */
[----:B------:R-:W-:Y:S01]  /*87b0*/  @P2 FADD.FTZ R14, -R14, -RZ ;  /* 0x800000ff0e0e2221 */ /* 0x000fe20000010100 */
[----:B------:R-:W-:Y:S01]  /*87c0*/  @!P1 LOP3.LUT R21, R47, 0xffff0000, RZ, 0xc0, !PT ;  /* 0xffff00002f159812 */ /* 0x000fe200078ec0ff */
[----:B------:R-:W-:Y:S01]  /*87d0*/  @P2 FADD.FTZ R13, -R13, -RZ ;  /* 0x800000ff0d0d2221 */ /* 0x000fe20000010100 */
[----:B------:R-:W-:Y:S01]  /*87e0*/  @!P1 FMUL.FTZ R8, R12, R9 ;  /* 0x000000090c089220 */ /* 0x000fe20000410000 */
[----:B------:R-:W-:Y:S01]  /*87f0*/  @P2 FADD.FTZ R16, -R16, -RZ ;  /* 0x800000ff10102221 */ /* 0x000fe20000010100 */
[----:B------:R-:W-:Y:S01]  /*8800*/  @P2 FADD.FTZ R15, -R15, -RZ ;  /* 0x800000ff0f0f2221 */ /* 0x000fe20000010100 */
[----:B------:R-:W-:Y:S01]  /*8810*/  @!P1 FMUL.FTZ R0, R0, R19 ;  /* 0x0000001300009220 */ /* 0x000fe20000410000 */
[----:B------:R-:W-:Y:S01]  /*8820*/  @!P1 LOP3.LUT R19, R46, 0xffff0000, RZ, 0xc0, !PT ;  /* 0xffff00002e139812 */ /* 0x000fe200078ec0ff */
[----:B------:R-:W-:Y:S02]  /*8830*/  @!P1 IMAD.U32 R12, R44, 0x10000, RZ ;  /* 0x000100002c0c9824 */ /* 0x000fe400078e00ff */
[----:B------:R-:W-:Y:S01]  /*8840*/  @P2 FADD.FTZ R17, -R17, -RZ ;  /* 0x800000ff11112221 */ /* 0x000fe20000010100 */
[----:B------:R-:W-:Y:S01]  /*8850*/  @!P0 ISETP.GT.AND P2, PT, R35, 0x40, PT ;  /* 0x000000402300880c */ /* 0x000fe20003f44270 */
[----:B-----5:R-:W-:Y:S02]  /*8860*/  @!P1 IMAD.U32 R9, R40, 0x10000, RZ ;  /* 0x0001000028099824 */ /* 0x020fe400078e00ff */
[----:B------:R-:W-:Y:S01]  /*8870*/  @!P1 FMUL.FTZ R5, R5, R14 ;  /* 0x0000000e05059220 */ /* 0x000fe20000410000 */
[----:B------:R-:W-:Y:S01]  /*8880*/  @!P1 LOP3.LUT R14, R44, 0xffff0000, RZ, 0xc0, !PT ;  /* 0xffff00002c0e9812 */ /* 0x000fe200078ec0ff */
[----:B------:R-:W-:Y:S01]  /*8890*/  @!P1 FMUL.FTZ R6, R6, R13 ;  /* 0x0000000d06069220 */ /* 0x000fe20000410000 */
[----:B------:R-:W-:Y:S01]  /*88a0*/  @!P1 LOP3.LUT R13, R40, 0xffff0000, RZ, 0xc0, !PT ;  /* 0xffff0000280d9812 */ /* 0x000fe200078ec0ff */
[----:B------:R-:W-:Y:S01]  /*88b0*/  @!P1 FMUL.FTZ R3, R3, R16 ;  /* 0x0000001003039220 */ /* 0x000fe20000410000 */
[----:B------:R-:W-:Y:S01]  /*88c0*/  @!P1 SHF.L.U32 R16, R41, 0x10, RZ ;  /* 0x0000001029109819 */ /* 0x000fe200000006ff */
[----:B------:R-:W-:Y:S01]  /*88d0*/  @!P1 FMUL.FTZ R4, R4, R15 ;  /* 0x0000000f04049220 */ /* 0x000fe20000410000 */
[C---:B------:R-:W-:Y:S01]  /*88e0*/  @!P1 SHF.L.U32 R15, R45.reuse, 0x10, RZ ;  /* 0x000000102d0f9819 */ /* 0x040fe200000006ff */
[----:B------:R-:W-:Y:S01]  /*88f0*/  @!P1 FMUL.FTZ R2, R2, R17 ;  /* 0x0000001102029220 */ /* 0x000fe20000410000 */
[----:B------:R-:W-:Y:S01]  /*8900*/  @!P1 LOP3.LUT R17, R45, 0xffff0000, RZ, 0xc0, !PT ;  /* 0xffff00002d119812 */ /* 0x000fe200078ec0ff */
[----:B------:R-:W-:Y:S01]  /*8910*/  @!P1 FFMA.FTZ R0, R9, R12, R0 ;  /* 0x0000000c09009223 */ /* 0x000fe20000010000 */
[----:B------:R-:W-:Y:S01]  /*8920*/  @!P1 LOP3.LUT R9, R41, 0xffff0000, RZ, 0xc0, !PT ;  /* 0xffff000029099812 */ /* 0x000fe200078ec0ff */
[----:B------:R-:W-:Y:S01]  /*8930*/  @!P1 FFMA.FTZ R2, R13, R14, R2 ;  /* 0x0000000e0d029223 */ /* 0x000fe20000010002 */
[----:B------:R-:W-:Y:S01]  /*8940*/  @!P1 LOP3.LUT R13, R43, 0xffff0000, RZ, 0xc0, !PT ;  /* 0xffff00002b0d9812 */ /* 0x000fe200078ec0ff */
[----:B------:R-:W-:Y:S01]  /*8950*/  @!P1 IMAD.U32 R12, R42, 0x10000, RZ ;  /* 0x000100002a0c9824 */ /* 0x000fe200078e00ff */
[----:B------:R-:W-:Y:S01]  /*8960*/  @!P0 SEL R14, R34, RZ, !P2 ;  /* 0x000000ff220e8207 */ /* 0x000fe20005000000 */
[----:B------:R-:W-:Y:S01]  /*8970*/  @!P1 FFMA.FTZ R3, R16, R15, R3 ;  /* 0x0000000f10039223 */ /* 0x000fe20000010003 */
[----:B------:R-:W-:Y:S01]  /*8980*/  @!P0 SEL R93, R93, RZ, !P2 ;  /* 0x000000ff5d5d8207 */ /* 0x000fe20005000000 */
[----:B------:R-:W-:Y:S01]  /*8990*/  @!P1 FFMA.FTZ R4, R9, R17, R4 ;  /* 0x0000001109049223 */ /* 0x000fe20000010004 */
[----:B------:R-:W-:Y:S01]  /*89a0*/  @!P1 LOP3.LUT R9, R42, 0xffff0000, RZ, 0xc0, !PT ;  /* 0xffff00002a099812 */ /* 0x000fe200078ec0ff */
[----:B------:R-:W-:Y:S01]  /*89b0*/  @!P1 FFMA.FTZ R5, R12, R18, R5 ;  /* 0x000000120c059223 */ /* 0x000fe20000010005 */
[----:B------:R-:W-:Y:S01]  /*89c0*/  @!P0 IADD3 R15, P4, PT, R111, R14, RZ ;  /* 0x0000000e6f0f8210 */ /* 0x000fe20007f9e0ff */
[----:B------:R-:W-:Y:S01]  /*89d0*/  @!P1 IMAD.U32 R12, R43, 0x10000, RZ ;  /* 0x000100002b0c9824 */ /* 0x000fe200078e00ff */
[----:B------:R-:W-:Y:S01]  /*89e0*/  @!P1 F2FP.BF16.F32.PACK_AB R0, R2, R0 ;  /* 0x000000000200923e */ /* 0x000fe200000010ff */
[----:B------:R-:W-:Y:S01]  /*89f0*/  @!P1 FFMA.FTZ R6, R9, R19, R6 ;  /* 0x0000001309069223 */ /* 0x000fe20000010006 */
[----:B------:R-:W-:Y:S01]  /*8a00*/  @!P1 F2FP.BF16.F32.PACK_AB R9, R4, R3 ;  /* 0x000000030409923e */ /* 0x000fe200000010ff */
[----:B------:R-:W-:Y:S01]  /*8a10*/  @!P1 FFMA.FTZ R7, R12, R20, R7 ;  /* 0x000000140c079223 */ /* 0x000fe20000010007 */
[----:B------:R-:W-:Y:S01]  /*8a20*/  @!P0 IADD3.X R14, PT, PT, R102, R93, RZ, P4, !PT ;  /* 0x0000005d660e8210 */ /* 0x000fe200027fe4ff */
        /* <DEDUP_REMOVED lines=86> */
.L_x_3234:
[----:B------:R-:W-:Y:S05]  /*8f90*/  BSYNC.RECONVERGENT B0 ;  /* 0x0000000000007941 */ /* 0x000fea0003800200 */
.L_x_3233:
[----:B------:R-:W5:Y:S01]  /*8fa0*/  LD.E R3, desc[UR4][R116.64+0xd0] ;  /* 0x0000d00474037980 */ /* 0x000f62000c101900 */
[----:B------:R-:W-:Y:S02]  /*8fb0*/  IMAD.MOV.U32 R95, RZ, RZ, R91 ;  /* 0x000000ffff5f7224 */ /* 0x000fe400078e005b */
[----:B-----5:R-:W-:Y:S05]  /*8fc0*/  IMAD.U32 R3, R3, -0x40, RZ ;  /* 0xffffffc003037824 */ /* 0x020fea00078e00ff */
[C---:B------:R-:W-:Y:S02]  /*8fd0*/  LEA R96, P1, R3.reuse, R96, 0x1 ;  /* 0x0000006003607211 */ /* 0x040fe400078208ff */
[C---:B------:R-:W-:Y:S02]  /*8fe0*/  LEA R94, P0, R3.reuse, R94, 0x1 ;  /* 0x0000005e035e7211 */ /* 0x040fe400078008ff */
[C---:B------:R-:W-:Y:S02]  /*8ff0*/  LEA.HI.X.SX32 R97, R3.reuse, R97, 0x1, P1 ;  /* 0x0000006103617211 */ /* 0x040fe400008f0eff */
[----:B------:R-:W-:Y:S09]  /*9000*/  LEA.HI.X.SX32 R91, R3, R95, 0x1, P0 ;  /* 0x0000005f035b7211 */ /* 0x000ff200000f0eff */
.L_x_3217:
[----:B------:R-:W-:Y:S05]  /*9010*/  BSYNC.RECONVERGENT B1 ;  /* 0x0000000000017941 */ /* 0x000fea0003800200 */
.L_x_3215:
        /* <DEDUP_REMOVED lines=101> */
.L_x_3236:
[----:B------:R-:W-:Y:S05]  /*9670*/  BSYNC.RECONVERGENT B0 ;  /* 0x0000000000007941 */ /* 0x000fea0003800200 */
.L_x_3235:
[----:B------:R-:W-:Y:S05]  /*9680*/  @P3 BRA `(.L_x_3237) ;  /* 0xffffff8c00283947 */ /* 0x000fea000383ffff */
.L_x_3214:
        /* <DEDUP_REMOVED lines=18> */
.L_x_3241:
[----:B------:R-:W-:Y:S05]  /*97b0*/  BSYNC.RECONVERGENT B0 ;  /* 0x0000000000007941 */ /* 0x000fea0003800200 */
.L_x_3240:
        /* <DEDUP_REMOVED lines=10> */
.L_x_3239:
        /* <DEDUP_REMOVED lines=75> */
.L_x_3247:
[----:B------:R-:W-:Y:S05]  /*9d10*/  BSYNC.RECONVERGENT B0 ;  /* 0x0000000000007941 */ /* 0x000fea0003800200 */
.L_x_3246:
        /* <DEDUP_REMOVED lines=43> */
.L_x_3249:
[----:B------:R-:W-:Y:S05]  /*9fd0*/  BSYNC.RECONVERGENT B0 ;  /* 0x0000000000007941 */ /* 0x000fea0003800200 */
.L_x_3248:
        /* <DEDUP_REMOVED lines=44> */
.L_x_3251:
[----:B------:R-:W-:Y:S05]  /*a2a0*/  BSYNC.RECONVERGENT B0 ;  /* 0x0000000000007941 */ /* 0x000fea0003800200 */
.L_x_3250:
[----:B-----5:R2:W-:Y:S02]  /*a2b0*/  STS.128 [R153+0x2000], R8 ;  /* 0x0020000899007388 */ /* 0x0205e40000000c00 */
.L_x_3245:
[----:B------:R-:W-:Y:S05]  /*a2c0*/  BSYNC.RECONVERGENT B1 ;  /* 0x0000000000017941 */ /* 0x000fea0003800200 */
.L_x_3244:
        /* <DEDUP_REMOVED lines=49> */
.L_x_3253:
[----:B------:R-:W-:Y:S05]  /*a5e0*/  BSYNC.RECONVERGENT B0 ;  /* 0x0000000000007941 */ /* 0x000fea0003800200 */
.L_x_3252:
        /* <DEDUP_REMOVED lines=43> */
.L_x_3255:
[----:B------:R-:W-:Y:S05]  /*a8a0*/  BSYNC.RECONVERGENT B0 ;  /* 0x0000000000007941 */ /* 0x000fea0003800200 */
.L_x_3254:
        /* <DEDUP_REMOVED lines=45> */
.L_x_3257:
[----:B------:R-:W-:Y:S05]  /*ab80*/  BSYNC.RECONVERGENT B0 ;  /* 0x0000000000007941 */ /* 0x000fea0003800200 */
.L_x_3256:
[----:B-----5:R4:W-:Y:S01]  /*ab90*/  STS.128 [R153+0x2800], R8 ;  /* 0x0028000899007388 */ /* 0x0209e20000000c00 */
[----:B------:R-:W-:Y:S05]  /*aba0*/  BRA `(.L_x_3242) ;  /* 0x0000002000047947 */ /* 0x000fea0003800000 */
.L_x_3243:
        /* <DEDUP_REMOVED lines=89> */
.L_x_3261:
[----:B------:R-:W-:Y:S05]  /*b140*/  BSYNC.RECONVERGENT B0 ;  /* 0x0000000000007941 */ /* 0x000fea0003800200 */
.L_x_3260:
        /* <DEDUP_REMOVED lines=81> */
.L_x_3263:
[----:B------:R-:W-:Y:S05]  /*b660*/  BSYNC.RECONVERGENT B0 ;  /* 0x0000000000007941 */ /* 0x000fea0003800200 */
.L_x_3262:
        /* <DEDUP_REMOVED lines=82> */
.L_x_3265:
[----:B------:R-:W-:Y:S05]  /*bb90*/  BSYNC.RECONVERGENT B0 ;  /* 0x0000000000007941 */ /* 0x000fea0003800200 */
.L_x_3264:
[----:B-----5:R2:W-:Y:S02]  /*bba0*/  STS.128 [R153+0x2000], R16 ;  /* 0x0020001099007388 */ /* 0x0205e40000000c00 */
.L_x_3259:
[----:B------:R-:W-:Y:S05]  /*bbb0*/  BSYNC.RECONVERGENT B1 ;  /* 0x0000000000017941 */ /* 0x000fea0003800200 */
.L_x_3258:
        /* <DEDUP_REMOVED lines=88> */
.L_x_3267:
[----:B------:R-:W-:Y:S05]  /*c140*/  BSYNC.RECONVERGENT B0 ;  /* 0x0000000000007941 */ /* 0x000fea0003800200 */
.L_x_3266:
        /* <DEDUP_REMOVED lines=81> */
.L_x_3269:
[----:B------:R-:W-:Y:S05]  /*c660*/  BSYNC.RECONVERGENT B0 ;  /* 0x0000000000007941 */ /* 0x000fea0003800200 */
.L_x_3268:
        /* <DEDUP_REMOVED lines=83> */
.L_x_3271:
[----:B------:R-:W-:Y:S05]  /*cba0*/  BSYNC.RECONVERGENT B0 ;  /* 0x0000000000007941 */ /* 0x000fea0003800200 */
.L_x_3270:
[----:B-----5:R1:W-:Y:S02]  /*cbb0*/  STS.128 [R153+0x2800], R4 ;  /* 0x0028000499007388 */ /* 0x0203e40000000c00 */
.L_x_3242:
[----:B------:R-:W-:Y:S05]  /*cbc0*/  BSYNC.RECONVERGENT B2 ;  /* 0x0000000000027941 */ /* 0x000fea0003800200 */
.L_x_3238:
[----:B--2---:R-:W-:Y:S02]  /*cbd0*/  IMAD.IADD R3, R80, 0x1, -R151 ;  /* 0x0000000150037824 */ /* 0x004fe400078e0a97 */
[C---:B------:R-:W-:Y:S02]  /*cbe0*/  VIADD R0, R128.reuse, 0x60 ;  /* 0x0000006080007836 */ /* 0x040fe40000000000 */
[----:B------:R-:W-:Y:S01]  /*cbf0*/  VIADD R2, R128, 0x40 ;  /* 0x0000004080027836 */ /* 0x000fe20000000000 */
[-C--:B------:R-:W-:Y:S02]  /*cc00*/  ISETP.GE.AND P4, PT, R160, R3.reuse, PT ;  /* 0x00000003a000720c */ /* 0x080fe40003f86270 */
[-C--:B------:R-:W-:Y:S02]  /*cc10*/  ISETP.GE.AND P2, PT, R0, R3.reuse, PT ;  /* 0x000000030000720c */ /* 0x080fe40003f46270 */
[-C--:B------:R-:W-:Y:S02]  /*cc20*/  ISETP.GE.AND P5, PT, R128, R3.reuse, PT ;  /* 0x000000038000720c */ /* 0x080fe40003fa6270 */
[----:B------:R-:W-:-:S02]  /*cc30*/  ISETP.GE.AND P3, PT, R2, R3, PT ;  /* 0x000000030200720c */ /* 0x000fc40003f66270 */
[----:B------:R-:W-:-:S05]  /*cc40*/  ISETP.GE.AND P1, PT, R0, R3, PT ;  /* 0x000000030000720c */ /* 0x000fca0003f26270 */
[CC--:B-1----:R-:W-:Y:S02]  /*cc50*/  @!P4 LEA R6, P0, R81.reuse, R144.reuse, 0x1 ;  /* 0x000000905106c211 */ /* 0x0c2fe400078008ff */
[----:B------:R-:W-:Y:S02]  /*cc60*/  @!P2 IMAD.MOV.U32 R140, RZ, RZ, R144 ;  /* 0x000000ffff8ca224 */ /* 0x000fe400078e0090 */
[----:B------:R-:W-:Y:S01]  /*cc70*/  @!P4 LEA.HI.X R7, R81, R141, R82, 0x1, P0 ;  /* 0x0000008d5107c211 */ /* 0x000fe200000f0c52 */
[----:B------:R-:W-:Y:S01]  /*cc80*/  @!P2 IMAD R4, R143, 0xc0, RZ ;  /* 0x000000c08f04a824 */ /* 0x000fe200078e02ff */
[C---:B----4-:R-:W-:Y:S01]  /*cc90*/  @!P3 LEA R10, P0, R142.reuse, R144, 0x7 ;  /* 0x000000908e0ab211 */ /* 0x050fe200078038ff */
[----:B------:R-:W-:-:S03]  /*cca0*/  @!P2 IMAD.WIDE.U32 R8, R142, 0xc0, R140 ;  /* 0x000000c08e08a825 */ /* 0x000fc600078e008c */
[----:B------:R-:W-:Y:S01]  /*ccb0*/  @!P3 LEA.HI.X R11, R142, R141, R143, 0x7, P0 ;  /* 0x0000008d8e0bb211 */ /* 0x000fe200000f3c8f */
[----:B------:R-:W-:Y:S01]  /*ccc0*/  @!P5 IMAD.MOV.U32 R140, RZ, RZ, R144 ;  /* 0x000000ffff8cd224 */ /* 0x000fe200078e0090 */
[-C--:B------:R-:W-:Y:S01]  /*ccd0*/  ISETP.GE.AND P0, PT, R160, R3.reuse, PT ;  /* 0x00000003a000720c */ /* 0x080fe20003f06270 */
[----:B------:R-:W-:Y:S02]  /*cce0*/  @!P2 IMAD.IADD R9, R4, 0x1, R9 ;  /* 0x000000010409a824 */ /* 0x000fe400078e0209 */
[----:B------:R-:W-:Y:S01]  /*ccf0*/  @!P1 IMAD R0, R121, 0xc0, RZ ;  /* 0x000000c079009824 */ /* 0x000fe200078e02ff */
[----:B------:R-:W-:Y:S01]  /*cd00*/  @!PT LDS RZ, [RZ] ;  /* 0x00000000fffff984 */ /* 0x000fe20000000800 */
[----:B------:R-:W-:Y:S01]  /*cd10*/  @!PT LDS RZ, [RZ] ;  /* 0x00000000fffff984 */ /* 0x000fe20000000800 */
[----:B------:R-:W-:Y:S01]  /*cd20*/  @!PT LDS RZ, [RZ] ;  /* 0x00000000fffff984 */ /* 0x000fe20000000800 */
[----:B------:R-:W-:Y:S04]  /*cd30*/  @!P5 LDGSTS.E.BYPASS.LTC128B.128 [R153+0x3000], desc[UR4][R140.64] ;  /* 0x030000008c99dfae */ /* 0x000fe8000b981a04 */
[----:B------:R-:W-:Y:S04]  /*cd40*/  @!P5 LDGSTS.E.BYPASS.LTC128B.128 [R153+0x5000], desc[UR4][R140.64+0x40] ;  /* 0x050000408c99dfae */ /* 0x000fe8000b981a04 */
[----:B------:R-:W-:Y:S04]  /*cd50*/  @!P5 LDGSTS.E.BYPASS.LTC128B.128 [R153+0x7000], desc[UR4][R140.64+0x80] ;  /* 0x070000808c99dfae */ /* 0x000fe8000b981a04 */
[----:B------:R-:W-:Y:S04]  /*cd60*/  @!P4 LDGSTS.E.BYPASS.LTC128B.128 [R153+0x3800], desc[UR4][R6.64] ;  /* 0x038000000699cfae */ /* 0x000fe8000b981a04 */
[----:B------:R-:W-:Y:S04]  /*cd70*/  @!P4 LDGSTS.E.BYPASS.LTC128B.128 [R153+0x5800], desc[UR4][R6.64+0x40] ;  /* 0x058000400699cfae */ /* 0x000fe8000b981a04 */
[----:B------:R1:W-:Y:S01]  /*cd80*/  @!P4 LDGSTS.E.BYPASS.LTC128B.128 [R153+0x7800], desc[UR4][R6.64+0x80] ;  /* 0x078000800699cfae */ /* 0x0003e2000b981a04 */
[----:B------:R-:W-:Y:S01]  /*cd90*/  ISETP.GE.AND P4, PT, R2, R3, PT ;  /* 0x000000030200720c */ /* 0x000fe20003f86270 */
[----:B------:R-:W-:-:S02]  /*cda0*/  @!P1 IMAD.WIDE.U32 R2, R120, 0xc0, R146 ;  /* 0x000000c078029825 */ /* 0x000fc400078e0092 */
[----:B------:R-:W-:Y:S02]  /*cdb0*/  @!P3 LDGSTS.E.BYPASS.LTC128B.128 [R153+0x4000], desc[UR4][R10.64] ;  /* 0x040000000a99bfae */ /* 0x000fe4000b981a04 */
[----:B------:R-:W-:Y:S02]  /*cdc0*/  @!P1 IMAD.IADD R3, R0, 0x1, R3 ;  /* 0x0000000100039824 */ /* 0x000fe400078e0203 */
[----:B------:R-:W-:Y:S04]  /*cdd0*/  @!P3 LDGSTS.E.BYPASS.LTC128B.128 [R153+0x6000], desc[UR4][R10.64+0x40] ;  /* 0x060000400a99bfae */ /* 0x000fe8000b981a04 */
[----:B------:R-:W-:Y:S01]  /*cde0*/  @!P3 LDGSTS.E.BYPASS.LTC128B.128 [R153+0x8000], desc[UR4][R10.64+0x80] ;  /* 0x080000800a99bfae */ /* 0x000fe2000b981a04 */
[----:B------:R-:W-:-:S03]  /*cdf0*/  @!P0 LEA R4, P3, R83, R146, 0x1 ;  /* 0x0000009253048211 */ /* 0x000fc600078608ff */
[----:B------:R-:W-:Y:S01]  /*ce00*/  @!P2 LDGSTS.E.BYPASS.LTC128B.128 [R153+0x4800], desc[UR4][R8.64] ;  /* 0x048000000899afae */ /* 0x000fe2000b981a04 */
[----:B------:R-:W-:-:S03]  /*ce10*/  @!P0 LEA.HI.X R5, R83, R147, R84, 0x1, P3 ;  /* 0x0000009353058211 */ /* 0x000fc600018f0c54 */
[----:B------:R-:W-:Y:S04]  /*ce20*/  @!P2 LDGSTS.E.BYPASS.LTC128B.128 [R153+0x6800], desc[UR4][R8.64+0x40] ;  /* 0x068000400899afae */ /* 0x000fe8000b981a04 */
[----:B------:R-:W-:Y:S01]  /*ce30*/  @!P2 LDGSTS.E.BYPASS.LTC128B.128 [R153+0x8800], desc[UR4][R8.64+0x80] ;  /* 0x088000800899afae */ /* 0x000fe2000b981a04 */
[----:B-1----:R-:W-:-:S03]  /*ce40*/  @!P4 LEA R6, P2, R120, R146, 0x7 ;  /* 0x000000927806c211 */ /* 0x002fc600078438ff */
[----:B------:R-:W0:Y:S01]  /*ce50*/  LDGDEPBAR ;  /* 0x00000000000079af */ /* 0x000e220000000000 */
        /* <DEDUP_REMOVED lines=39> */
[----:B------:R-:W2:Y:S01]  /*d0d0*/  LD.E R0, desc[UR4][R116.64+0x18c] ;  /* 0x00018c0474007980 */ /* 0x000ea2000c101900 */
[----:B------:R-:W4:Y:S01]  /*d0e0*/  S2UR UR6, SR_CgaCtaId ;  /* 0x00000000000679c3 */ /* 0x000f220000008800 */
[----:B------:R-:W-:Y:S01]  /*d0f0*/  UMOV UR7, 0x400 ;  /* 0x0000040000077882 */ /* 0x000fe20000000000 */
[----:B-1----:R-:W-:Y:S01]  /*d100*/  IMAD.MOV.U32 R4, RZ, RZ, 0x10 ;  /* 0x00000010ff047424 */ /* 0x002fe200078e00ff */
[----:B------:R-:W-:Y:S01]  /*d110*/  LOP3.LUT P0, RZ, R71, 0x4, RZ, 0xc0, !PT ;  /* 0x0000000447ff7812 */ /* 0x000fe2000780c0ff */
[----:B------:R-:W0:Y:S01]  /*d120*/  LDGDEPBAR ;  /* 0x00000000000079af */ /* 0x000e220000000000 */
[----:B------:R-:W-:Y:S02]  /*d130*/  BSSY.RECONVERGENT B1, `(.L_x_3272) ;  /* 0x0000205000017945 */ /* 0x000fe40003800200 */
[----:B------:R-:W-:Y:S01]  /*d140*/  SEL R4, R4, 0xfffffff0, !P0 ;  /* 0xfffffff004047807 */ /* 0x000fe20004000000 */
[----:B----4-:R-:W-:-:S06]  /*d150*/  ULEA UR6, UR6, UR7, 0x18 ;  /* 0x0000000706067291 */ /* 0x010fcc000f8ec0ff */
[----:B------:R-:W-:Y:S02]  /*d160*/  LEA R140, R67, UR6, 0x1 ;  /* 0x00000006438c7c11 */ /* 0x000fe4000f8e08ff */
[----:B------:R-:W-:-:S03]  /*d170*/  LEA R139, R66, UR6, 0x1 ;  /* 0x00000006428b7c11 */ /* 0x000fc6000f8e08ff */
[----:B------:R-:W-:Y:S01]  /*d180*/  LDSM.16.M88.4 R44, [R140] ;  /* 0x000000008c2c783b */ /* 0x000fe20000000200 */
[C---:B------:R-:W-:Y:S02]  /*d190*/  IMAD R138, R4.reuse, 0x2, R140 ;  /* 0x00000002048a7824 */ /* 0x040fe400078e028c */
[----:B------:R-:W-:Y:S01]  /*d1a0*/  IMAD R136, R4, 0x2, R139 ;  /* 0x0000000204887824 */ /* 0x000fe200078e028b */
[----:B-----5:R-:W1:Y:S04]  /*d1b0*/  LDSM.16.M88.4 R32, [R139+0x3000] ;  /* 0x003000008b20783b */ /* 0x020e680000000200 */
[----:B------:R-:W4:Y:S04]  /*d1c0*/  LDSM.16.M88.4 R104, [R139+0x3400] ;  /* 0x003400008b68783b */ /* 0x000f280000000200 */
[----:B------:R-:W4:Y:S04]  /*d1d0*/  LDSM.16.M88.4 R96, [R139+0x3800] ;  /* 0x003800008b60783b */ /* 0x000f280000000200 */
[----:B------:R-:W4:Y:S04]  /*d1e0*/  LDSM.16.M88.4 R88, [R139+0x3c00] ;  /* 0x003c00008b58783b */ /* 0x000f280000000200 */
[----:B------:R-:W4:Y:S04]  /*d1f0*/  LDSM.16.M88.4 R76, [R139+0x4000] ;  /* 0x004000008b4c783b */ /* 0x000f280000000200 */
[----:B------:R-:W4:Y:S04]  /*d200*/  LDSM.16.M88.4 R60, [R139+0x4400] ;  /* 0x004400008b3c783b */ /* 0x000f280000000200 */
[----:B------:R-:W4:Y:S04]  /*d210*/  LDSM.16.M88.4 R52, [R139+0x4800] ;  /* 0x004800008b34783b */ /* 0x000f280000000200 */
[----:B------:R-:W4:Y:S04]  /*d220*/  LDSM.16.M88.4 R24, [R139+0x4c00] ;  /* 0x004c00008b18783b */ /* 0x000f280000000200 */
[----:B------:R-:W-:Y:S04]  /*d230*/  LDSM.16.M88.4 R8, [R138] ;  /* 0x000000008a08783b */ /* 0x000fe80000000200 */
[----:B---3--:R-:W3:Y:S04]  /*d240*/  LDSM.16.M88.4 R20, [R136+0x3000] ;  /* 0x003000008814783b */ /* 0x008ee80000000200 */
[----:B------:R-:W3:Y:S01]  /*d250*/  LDSM.16.M88.4 R36, [R136+0x3400] ;  /* 0x003400008824783b */ /* 0x000ee20000000200 */
[C---:B-1----:R-:W-:Y:S03]  /*d260*/  HMMA.16816.F32.BF16 R16, R44.reuse, R32, RZ ;  /* 0x000000202c10723c */ /* 0x042fe600000418ff */
[----:B------:R-:W1:Y:S04]  /*d270*/  LDSM.16.M88.4 R12, [R136+0x3c00] ;  /* 0x003c0000880c783b */ /* 0x000e680000000200 */
[----:B------:R-:W1:Y:S01]  /*d280*/  LDSM.16.M88.4 R40, [R136+0x3800] ;  /* 0x003800008828783b */ /* 0x000e620000000200 */
        /* <DEDUP_REMOVED lines=22> */
[----:B------:R-:W3:Y:S07]  /*d3f0*/  LDSM.16.M88.4 R20, [R136+0x4400] ;  /* 0x004400008814783b */ /* 0x000eee0000000200 */
[C---:B------:R-:W-:Y:S08]  /*d400*/  HMMA.16816.F32.BF16 R28, R8.reuse, R36, R28 ;  /* 0x00000024081c723c */ /* 0x040ff0000004181c */
[C---:B------:R-:W-:Y:S01]  /*d410*/  HMMA.16816.F32.BF16 R104, R8.reuse, R38, R104 ;  /* 0x000000260868723c */ /* 0x040fe20000041868 */
[----:B------:R-:W3:Y:S07]  /*d420*/  LDSM.16.M88.4 R36, [R139+0x5000] ;  /* 0x005000008b24783b */ /* 0x000eee0000000200 */
[C---:B-1----:R-:W-:Y:S08]  /*d430*/  HMMA.16816.F32.BF16 R92, R8.reuse, R12, R92 ;  /* 0x0000000c085c723c */ /* 0x042ff0000004185c */
[C---:B------:R-:W-:Y:S01]  /*d440*/  HMMA.16816.F32.BF16 R88, R8.reuse, R14, R88 ;  /* 0x0000000e0858723c */ /* 0x040fe20000041858 */
[----:B------:R-:W1:Y:S07]  /*d450*/  LDSM.16.M88.4 R12, [R136+0x4c00] ;  /* 0x004c0000880c783b */ /* 0x000e6e0000000200 */
[C---:B------:R-:W-:Y:S08]  /*d460*/  HMMA.16816.F32.BF16 R100, R8.reuse, R40, R100 ;  /* 0x000000280864723c */ /* 0x040ff00000041864 */
[C---:B------:R-:W-:Y:S01]  /*d470*/  HMMA.16816.F32.BF16 R96, R8.reuse, R42, R96 ;  /* 0x0000002a0860723c */ /* 0x040fe20000041860 */
[----:B------:R-:W2:Y:S07]  /*d480*/  LDSM.16.M88.4 R40, [R138+0x1000] ;  /* 0x001000008a28783b */ /* 0x000eae0000000200 */
[C---:B----4-:R-:W-:Y:S08]  /*d490*/  HMMA.16816.F32.BF16 R84, R8.reuse, R24, R84 ;  /* 0x000000180854723c */ /* 0x050ff00000041854 */
[C---:B------:R-:W-:Y:S01]  /*d4a0*/  HMMA.16816.F32.BF16 R76, R8.reuse, R26, R76 ;  /* 0x0000001a084c723c */ /* 0x040fe2000004184c */
[----:B------:R-:W-:Y:S07]  /*d4b0*/  LDSM.16.M88.4 R24, [R140+0x2000] ;  /* 0x002000008c18783b */ /* 0x000fee0000000200 */
        /* <DEDUP_REMOVED lines=14> */
[----:B------:R-:W-:Y:S08]  /*d5a0*/  HMMA.16816.F32.BF16 R32, R40, R130, R32 ;  /* 0x000000822820723c */ /* 0x000ff00000041820 */
[----:B------:R-:W-:Y:S08]  /*d5b0*/  HMMA.16816.F32.BF16 R28, R112, R124, R28 ;  /* 0x0000007c701c723c */ /* 0x000ff0000004181c */
[C---:B---3--:R-:W-:Y:S08]  /*d5c0*/  HMMA.16816.F32.BF16 R16, R24.reuse, R20, R16 ;  /* 0x000000141810723c */ /* 0x048ff00000041810 */
[----:B------:R-:W-:Y:S01]  /*d5d0*/  HMMA.16816.F32.BF16 R32, R24, R22, R32 ;  /* 0x000000161820723c */ /* 0x000fe20000041820 */
[----:B------:R-:W2:Y:S07]  /*d5e0*/  LDSM.16.M88.4 R20, [R139+0x5c00] ;  /* 0x005c00008b14783b */ /* 0x000eae0000000200 */
[----:B------:R-:W-:Y:S08]  /*d5f0*/  HMMA.16816.F32.BF16 R104, R112, R126, R104 ;  /* 0x0000007e7068723c */ /* 0x000ff00000041868 */
[C---:B-1----:R-:W-:Y:S08]  /*d600*/  HMMA.16816.F32.BF16 R16, R12.reuse, R8, R16 ;  /* 0x000000080c10723c */ /* 0x042ff00000041810 */
[----:B------:R-:W-:Y:S01]  /*d610*/  HMMA.16816.F32.BF16 R32, R12, R10, R32 ;  /* 0x0000000a0c20723c */ /* 0x000fe20000041820 */
[----:B------:R-:W1:Y:S07]  /*d620*/  LDSM.16.M88.4 R8, [R136+0x5800] ;  /* 0x005800008808783b */ /* 0x000e6e0000000200 */
[----:B------:R-:W-:Y:S01]  /*d630*/  HMMA.16816.F32.BF16 R124, R112, R108, R100 ;  /* 0x0000006c707c723c */ /* 0x000fe20000041864 */
[----:B------:R-:W3:Y:S04]  /*d640*/  LDSM.16.M88.4 R100, [R139+0x7400] ;  /* 0x007400008b64783b */ /* 0x000ee80000000200 */
[-C--:B------:R-:W-:Y:S01]  /*d650*/  FMUL.FTZ R2, R16, R0.reuse ;  /* 0x0000000010027220 */ /* 0x080fe20000410000 */
[-C--:B------:R-:W-:Y:S01]  /*d660*/  FMUL.FTZ R3, R17, R0.reuse ;  /* 0x0000000011037220 */ /* 0x080fe20000410000 */
[-C--:B------:R-:W-:Y:S01]  /*d670*/  FMUL.FTZ R5, R18, R0.reuse ;  /* 0x0000000012057220 */ /* 0x080fe20000410000 */
[-C--:B------:R-:W-:Y:S01]  /*d680*/  FMUL.FTZ R6, R19, R0.reuse ;  /* 0x0000000013067220 */ /* 0x080fe20000410000 */
[----:B------:R-:W-:Y:S01]  /*d690*/  HMMA.16816.F32.BF16 R128, R40, R36, R28 ;  /* 0x000000242880723c */ /* 0x000fe2000004181c */
[----:B------:R-:W4:Y:S01]  /*d6a0*/  LDSM.16.M88.4 R16, [R139+0x7800] ;  /* 0x007800008b10783b */ /* 0x000f220000000200 */
[----:B------:R-:W4:Y:S03]  /*d6b0*/  MUFU.TANH R2, R2 ;  /* 0x0000000200027308 */ /* 0x000f260000002400 */
[-C--:B------:R-:W-:Y:S01]  /*d6c0*/  FMUL.FTZ R33, R33, R0.reuse ;  /* 0x0000000021217220 */ /* 0x080fe20000410000 */
[-C--:B------:R-:W-:Y:S01]  /*d6d0*/  FMUL.FTZ R34, R34, R0.reuse ;  /* 0x0000000022227220 */ /* 0x080fe20000410000 */
[----:B------:R-:W4:Y:S01]  /*d6e0*/  LDSM.16.M88.4 R28, [R136+0x7400] ;  /* 0x00740000881c783b */ /* 0x000f220000000200 */
[-C--:B------:R-:W-:Y:S01]  /*d6f0*/  FMUL.FTZ R35, R35, R0.reuse ;  /* 0x0000000023237220 */ /* 0x080fe20000410000 */
[-C--:B------:R-:W-:Y:S01]  /*d700*/  FMUL.FTZ R7, R32, R0.reuse ;  /* 0x0000000020077220 */ /* 0x080fe20000410000 */
[----:B------:R-:W-:Y:S01]  /*d710*/  HMMA.16816.F32.BF16 R96, R112, R110, R96 ;  /* 0x0000006e7060723c */ /* 0x000fe20000041860 */
[----:B------:R-:W-:Y:S07]  /*d720*/  MUFU.TANH R64, R33 ;  /* 0x0000002100407308 */ /* 0x000fee0000002400 */
[----:B------:R-:W-:Y:S01]  /*d730*/  HMMA.16816.F32.BF16 R104, R40, R38, R104 ;  /* 0x000000262868723c */ /* 0x000fe20000041868 */
[----:B------:R-:W-:Y:S01]  /*d740*/  LDSM.16.M88.4 R36, [R139+0x6000] ;  /* 0x006000008b24783b */ /* 0x000fe20000000200 */
[----:B------:R-:W-:Y:S06]  /*d750*/  MUFU.TANH R66, R34 ;  /* 0x0000002200427308 */ /* 0x000fec0000002400 */
[C---:B--2---:R-:W-:Y:S02]  /*d760*/  HMMA.16816.F32.BF16 R92, R112.reuse, R20, R92 ;  /* 0x00000014705c723c */ /* 0x044fe4000004185c */
[----:B------:R2:W-:Y:S06]  /*d770*/  MUFU.TANH R67, R35 ;  /* 0x0000002300437308 */ /* 0x0005ec0000002400 */
[----:B------:R-:W-:Y:S01]  /*d780*/  HMMA.16816.F32.BF16 R88, R112, R22, R88 ;  /* 0x000000167058723c */ /* 0x000fe20000041858 */
[----:B------:R-:W4:Y:S01]  /*d790*/  LDSM.16.M88.4 R20, [R136+0x5c00] ;  /* 0x005c00008814783b */ /* 0x000f220000000200 */
[----:B------:R-:W-:Y:S06]  /*d7a0*/  MUFU.TANH R5, R5 ;  /* 0x0000000500057308 */ /* 0x000fec0000002400 */
[C---:B-1----:R-:W-:Y:S02]  /*d7b0*/  HMMA.16816.F32.BF16 R124, R40.reuse, R8, R124 ;  /* 0x00000008287c723c */ /* 0x042fe4000004187c */
[----:B------:R-:W-:Y:S01]  /*d7c0*/  MUFU.TANH R3, R3 ;  /* 0x0000000300037308 */ /* 0x000fe20000002400 */
[----:B--2---:R-:W-:Y:S05]  /*d7d0*/  LDSM.16.M88.4 R32, [R136+0x6000] ;  /* 0x006000008820783b */ /* 0x004fea0000000200 */
        /* <DEDUP_REMOVED lines=19> */
[----:B------:R-:W3:Y:S02]  /*d910*/  LDSM.16.M88.4 R20, [R139+0x8000] ;  /* 0x008000008b14783b */ /* 0x000ee40000000200 */
[----:B------:R-:W-:Y:S01]  /*d920*/  MUFU.TANH R68, R68 ;  /* 0x0000004400447308 */ /* 0x000fe20000002400 */
[-C--:B------:R-:W-:Y:S01]  /*d930*/  FMUL.FTZ R82, R104, R0.reuse ;  /* 0x0000000068527220 */ /* 0x080fe20000410000 */
[----:B------:R-:W-:-:S03]  /*d940*/  FMUL.FTZ R83, R105, R0 ;  /* 0x0000000069537220 */ /* 0x000fc60000410000 */
[C---:B------:R-:W-:Y:S03]  /*d950*/  HMMA.16816.F32.BF16 R84, R112.reuse, R36, R84 ;  /* 0x000000247054723c */ /* 0x040fe60000041854 */
[----:B------:R-:W3:Y:S05]  /*d960*/  MUFU.TANH R71, R71 ;  /* 0x0000004700477308 */ /* 0x000eea0000002400 */
[----:B------:R-:W-:Y:S01]  /*d970*/  HMMA.16816.F32.BF16 R76, R112, R38, R76 ;  /* 0x00000026704c723c */ /* 0x000fe2000004184c */
[----:B------:R-:W-:Y:S02]  /*d980*/  LDSM.16.M88.4 R36, [R136+0x8000] ;  /* 0x008000008824783b */ /* 0x000fe40000000200 */
[----:B------:R-:W-:Y:S05]  /*d990*/  MUFU.TANH R69, R69 ;  /* 0x0000004500457308 */ /* 0x000fea0000002400 */
[C---:B-1----:R-:W-:Y:S03]  /*d9a0*/  HMMA.16816.F32.BF16 R92, R24.reuse, R8, R92 ;  /* 0x00000008185c723c */ /* 0x042fe6000004185c */
[----:B------:R-:W1:Y:S05]  /*d9b0*/  MUFU.TANH R81, R81 ;  /* 0x0000005100517308 */ /* 0x000e6a0000002400 */
[----:B------:R-:W-:Y:S01]  /*d9c0*/  HMMA.16816.F32.BF16 R88, R24, R10, R88 ;  /* 0x0000000a1858723c */ /* 0x000fe20000041858 */
[----:B------:R-:W1:Y:S02]  /*d9d0*/  LDSM.16.M88.4 R8, [R136+0x6400] ;  /* 0x006400008808783b */ /* 0x000e640000000200 */
[----:B------:R-:W1:Y:S05]  /*d9e0*/  MUFU.TANH R82, R82 ;  /* 0x0000005200527308 */ /* 0x000e6a0000002400 */
[C---:B------:R-:W-:Y:S03]  /*d9f0*/  HMMA.16816.F32.BF16 R84, R40.reuse, R32, R84 ;  /* 0x000000202854723c */ /* 0x040fe60000041854 */
[----:B------:R-:W1:Y:S05]  /*da00*/  MUFU.TANH R83, R83 ;  /* 0x0000005300537308 */ /* 0x000e6a0000002400 */
[----:B------:R-:W-:Y:S01]  /*da10*/  HMMA.16816.F32.BF16 R76, R40, R34, R76 ;  /* 0x00000022284c723c */ /* 0x000fe2000004184c */
[----:B------:R-:W-:Y:S07]  /*da20*/  LDSM.16.M88.4 R32, [R136+0x6800] ;  /* 0x006800008820783b */ /* 0x000fee0000000200 */
[C---:B----4-:R-:W-:Y:S08]  /*da30*/  HMMA.16816.F32.BF16 R72, R112.reuse, R16, R72 ;  /* 0x000000107048723c */ /* 0x050ff00000041848 */
[----:B------:R-:W-:Y:S01]  /*da40*/  HMMA.16816.F32.BF16 R60, R112, R18, R60 ;  /* 0x00000012703c723c */ /* 0x000fe2000004183c */
[----:B------:R-:W4:Y:S07]  /*da50*/  LDSM.16.M88.4 R16, [R139+0x6800] ;  /* 0x006800008b10783b */ /* 0x000f2e0000000200 */
[C---:B--2---:R-:W-:Y:S08]  /*da60*/  HMMA.16816.F32.BF16 R92, R12.reuse, R28, R92 ;  /* 0x0000001c0c5c723c */ /* 0x044ff0000004185c */
        /* <DEDUP_REMOVED lines=9> */
[----:B------:R-:W-:Y:S01]  /*db00*/  MUFU.TANH R92, R92 ;  /* 0x0000005c005c7308 */ /* 0x000fe20000002400 */
[-C--:B------:R-:W-:Y:S01]  /*db10*/  FMUL.FTZ R181, R90, R0.reuse ;  /* 0x000000005ab57220 */ /* 0x080fe20000410000 */
[-C--:B------:R-:W-:Y:S01]  /*db20*/  FMUL.FTZ R89, R89, R0.reuse ;  /* 0x0000000059597220 */ /* 0x080fe20000410000 */
[-C--:B------:R-:W-:Y:S01]  /*db30*/  FMUL.FTZ R90, R91, R0.reuse ;  /* 0x000000005b5a7220 */ /* 0x080fe20000410000 */
[----:B------:R-:W-:-:S02]  /*db40*/  FMUL.FTZ R88, R88, R0 ;  /* 0x0000000058587220 */ /* 0x000fc40000410000 */
[C---:B-1----:R-:W-:Y:S02]  /*db50*/  HMMA.16816.F32.BF16 R72, R40.reuse, R8, R72 ;  /* 0x000000082848723c */ /* 0x042fe40000041848 */
[----:B------:R-:W-:Y:S06]  /*db60*/  MUFU.TANH R89, R89 ;  /* 0x0000005900597308 */ /* 0x000fec0000002400 */
[----:B------:R-:W-:Y:S01]  /*db70*/  HMMA.16816.F32.BF16 R60, R40, R10, R60 ;  /* 0x0000000a283c723c */ /* 0x000fe2000004183c */
[----:B------:R-:W-:Y:S01]  /*db80*/  LDSM.16.M88.4 R8, [R139+0x8800] ;  /* 0x008800008b08783b */ /* 0x000fe20000000200 */
[----:B------:R-:W-:Y:S06]  /*db90*/  MUFU.TANH R90, R90 ;  /* 0x0000005a005a7308 */ /* 0x000fec0000002400 */
[C---:B------:R-:W-:Y:S02]  /*dba0*/  HMMA.16816.F32.BF16 R84, R12.reuse, R36, R84 ;  /* 0x000000240c54723c */ /* 0x040fe40000041854 */
[----:B------:R-:W-:Y:S06]  /*dbb0*/  MUFU.TANH R94, R94 ;  /* 0x0000005e005e7308 */ /* 0x000fec0000002400 */
[----:B------:R-:W-:Y:S01]  /*dbc0*/  HMMA.16816.F32.BF16 R76, R12, R38, R76 ;  /* 0x000000260c4c723c */ /* 0x000fe2000004184c */
[----:B------:R-:W1:Y:S01]  /*dbd0*/  LDSM.16.M88.4 R36, [R139+0x6c00] ;  /* 0x006c00008b24783b */ /* 0x000e620000000200 */
[----:B------:R-:W-:Y:S06]  /*dbe0*/  MUFU.TANH R93, R93 ;  /* 0x0000005d005d7308 */ /* 0x000fec0000002400 */
[----:B----4-:R-:W-:Y:S02]  /*dbf0*/  HMMA.16816.F32.BF16 R56, R112, R16, R56 ;  /* 0x000000107038723c */ /* 0x010fe40000041838 */
[----:B------:R-:W-:Y:S03]  /*dc00*/  MUFU.TANH R95, R95 ;  /* 0x0000005f005f7308 */ /* 0x000fe60000002400 */
[-C--:B------:R-:W-:Y:S01]  /*dc10*/  FMUL.FTZ R84, R84, R0.reuse ;  /* 0x0000000054547220 */ /* 0x080fe20000410000 */
[-C--:B------:R-:W-:Y:S01]  /*dc20*/  FMUL.FTZ R86, R86, R0.reuse ;  /* 0x0000000056567220 */ /* 0x080fe20000410000 */
[-C--:B------:R-:W-:Y:S01]  /*dc30*/  FMUL.FTZ R85, R85, R0.reuse ;  /* 0x0000000055557220 */ /* 0x080fe20000410000 */
[-C--:B------:R-:W-:Y:S01]  /*dc40*/  FMUL.FTZ R87, R87, R0.reuse ;  /* 0x0000000057577220 */ /* 0x080fe20000410000 */
[C---:B--2---:R-:W-:Y:S01]  /*dc50*/  HMMA.16816.F32.BF16 R72, R24.reuse, R28, R72 ;  /* 0x0000001c1848723c */ /* 0x044fe20000041848 */
[----:B------:R-:W-:Y:S04]  /*dc60*/  MUFU.TANH R145, R84 ;  /* 0x0000005400917308 */ /* 0x000fe80000002400 */
[-C--:B------:R-:W-:Y:S01]  /*dc70*/  FMUL.FTZ R76, R76, R0.reuse ;  /* 0x000000004c4c7220 */ /* 0x080fe20000410000 */
[-C--:B------:R-:W-:Y:S01]  /*dc80*/  FMUL.FTZ R78, R78, R0.reuse ;  /* 0x000000004e4e7220 */ /* 0x080fe20000410000 */
[-C--:B------:R-:W-:Y:S01]  /*dc90*/  FMUL.FTZ R77, R77, R0.reuse ;  /* 0x000000004d4d7220 */ /* 0x080fe20000410000 */
[-C--:B------:R-:W-:Y:S01]  /*dca0*/  FMUL.FTZ R79, R79, R0.reuse ;  /* 0x000000004f4f7220 */ /* 0x080fe20000410000 */
[----:B------:R-:W-:Y:S01]  /*dcb0*/  HMMA.16816.F32.BF16 R60, R24, R30, R60 ;  /* 0x0000001e183c723c */ /* 0x000fe2000004183c */
[----:B------:R-:W-:Y:S07]  /*dcc0*/  MUFU.TANH R173, R86 ;  /* 0x0000005600ad7308 */ /* 0x000fee0000002400 */
[----:B------:R-:W-:Y:S01]  /*dcd0*/  HMMA.16816.F32.BF16 R52, R112, R18, R52 ;  /* 0x000000127034723c */ /* 0x000fe20000041834 */
[----:B------:R-:W2:Y:S01]  /*dce0*/  LDSM.16.M88.4 R16, [R136+0x8800] ;  /* 0x008800008810783b */ /* 0x000ea20000000200 */
[----:B------:R-:W-:Y:S06]  /*dcf0*/  MUFU.TANH R165, R85 ;  /* 0x0000005500a57308 */ /* 0x000fec0000002400 */
[----:B------:R-:W-:Y:S02]  /*dd00*/  HMMA.16816.F32.BF16 R56, R40, R32, R56 ;  /* 0x000000202838723c */ /* 0x000fe40000041838 */
[----:B------:R-:W-:Y:S06]  /*dd10*/  MUFU.TANH R163, R87 ;  /* 0x0000005700a37308 */ /* 0x000fec0000002400 */
[C---:B---3--:R-:W-:Y:S02]  /*dd20*/  HMMA.16816.F32.BF16 R72, R12.reuse, R20, R72 ;  /* 0x000000140c48723c */ /* 0x048fe40000041848 */
[----:B------:R-:W-:Y:S06]  /*dd30*/  MUFU.TANH R169, R76 ;  /* 0x0000004c00a97308 */ /* 0x000fec0000002400 */
[----:B------:R-:W-:Y:S01]  /*dd40*/  HMMA.16816.F32.BF16 R60, R12, R22, R60 ;  /* 0x000000160c3c723c */ /* 0x000fe2000004183c */
[----:B------:R-:W3:Y:S01]  /*dd50*/  LDSM.16.M88.4 R20, [R136+0x6c00] ;  /* 0x006c00008814783b */ /* 0x000ee20000000200 */
[----:B------:R-:W-:Y:S06]  /*dd60*/  MUFU.TANH R171, R78 ;  /* 0x0000004e00ab7308 */ /* 0x000fec0000002400 */
[----:B-1----:R-:W-:Y:S05]  /*dd70*/  HMMA.16816.F32.BF16 R48, R112, R36, R48 ;  /* 0x000000247030723c */ /* 0x002fea0000041830 */
[----:B------:R-:W-:Y:S01]  /*dd80*/  IMAD R37, R70, 0x2, R151 ;  /* 0x0000000246257824 */ /* 0x000fe200078e0297 */
[----:B------:R-:W-:Y:S01]  /*dd90*/  MUFU.TANH R161, R77 ;  /* 0x0000004d00a17308 */ /* 0x000fe20000002400 */
[-C--:B------:R-:W-:Y:S01]  /*dda0*/  FMUL.FTZ R73, R73, R0.reuse ;  /* 0x0000000049497220 */ /* 0x080fe20000410000 */
[----:B------:R-:W-:Y:S01]  /*ddb0*/  FMUL.FTZ R72, R72, R0 ;  /* 0x0000000048487220 */ /* 0x000fe20000410000 */
[C---:B------:R-:W-:Y:S01]  /*ddc0*/  VIADD R31, R37.reuse, 0x1 ;  /* 0x00000001251f7836 */ /* 0x040fe20000000000 */
[CC--:B------:R-:W-:Y:S01]  /*ddd0*/  ISETP.GE.AND P4, PT, R37.reuse, R80.reuse, PT ;  /* 0x000000502500720c */ /* 0x0c0fe20003f86270 */
[C---:B------:R-:W-:Y:S01]  /*dde0*/  VIADD R29, R37.reuse, 0x8 ;  /* 0x00000008251d7836 */ /* 0x040fe20000000000 */
[----:B------:R-:W-:Y:S05]  /*ddf0*/  HMMA.16816.F32.BF16 R56, R24, R8, R56 ;  /* 0x000000081838723c */ /* 0x000fea0000041838 */
[----:B------:R-:W-:Y:S01]  /*de00*/  VIADD R9, R37, 0x9 ;  /* 0x0000000925097836 */ /* 0x000fe20000000000 */
[-C--:B------:R-:W-:Y:S01]  /*de10*/  ISETP.GE.AND P3, PT, R31, R80.reuse, PT ;  /* 0x000000501f00720c */ /* 0x080fe20003f66270 */
[----:B------:R-:W-:Y:S01]  /*de20*/  VIADD R33, R37, 0x10 ;  /* 0x0000001025217836 */ /* 0x000fe20000000000 */
[-C--:B------:R-:W-:Y:S01]  /*de30*/  ISETP.GE.AND P2, PT, R29, R80.reuse, PT ;  /* 0x000000501d00720c */ /* 0x080fe20003f46270 */
[----:B------:R1:W-:Y:S01]  /*de40*/  MUFU.TANH R129, R73 ;  /* 0x0000004900817308 */ /* 0x0003e20000002400 */
[----:B------:R-:W4:Y:S01]  /*de50*/  LDSM.16.M88.4 R28, [R139+0x8c00] ;  /* 0x008c00008b1c783b */ /* 0x000f220000000200 */
[-C--:B------:R-:W-:Y:S01]  /*de60*/  ISETP.GE.AND P1, PT, R9, R80.reuse, PT ;  /* 0x000000500900720c */ /* 0x080fe20003f26270 */
[----:B------:R-:W-:Y:S05]  /*de70*/  HMMA.16816.F32.BF16 R52, R40, R34, R52 ;  /* 0x000000222834723c */ /* 0x000fea0000041834 */
[----:B------:R-:W-:Y:S01]  /*de80*/  VIADD R9, R37, 0x18 ;  /* 0x0000001825097836 */ /* 0x000fe20000000000 */
[----:B------:R-:W-:Y:S01]  /*de90*/  ISETP.GE.AND P0, PT, R33, R80, PT ;  /* 0x000000502100720c */ /* 0x000fe20003f06270 */
[----:B------:R-:W-:Y:S01]  /*dea0*/  FMUL.FTZ R74, R74, R0 ;  /* 0x000000004a4a7220 */ /* 0x000fe20000410000 */
[----:B------:R-:W-:Y:S01]  /*deb0*/  FSEL R33, R2, -INF , !P4 ;  /* 0xff80000002217808 */ /* 0x000fe20006000000 */
[----:B------:R-:W-:Y:S01]  /*dec0*/  MUFU.TANH R167, R79 ;  /* 0x0000004f00a77308 */ /* 0x000fe20000002400 */
[----:B------:R-:W-:Y:S01]  /*ded0*/  ISETP.GE.AND P5, PT, R9, R80, PT ;  /* 0x000000500900720c */ /* 0x000fe20003fa6270 */
[----:B------:R-:W-:Y:S01]  /*dee0*/  VIADD R9, R37, 0x19 ;  /* 0x0000001925097836 */ /* 0x000fe20000000000 */
[----:B------:R-:W-:Y:S05]  /*def0*/  HMMA.16816.F32.BF16 R44, R112, R38, R44 ;  /* 0x00000026702c723c */ /* 0x000fea000004182c */
[----:B------:R-:W-:Y:S01]  /*df00*/  FSEL R39, R6, -INF , !P3 ;  /* 0xff80000006277808 */ /* 0x000fe20005800000 */
[-C--:B------:R-:W-:Y:S01]  /*df10*/  FMUL.FTZ R75, R75, R0.reuse ;  /* 0x000000004b4b7220 */ /* 0x080fe20000410000 */
[----:B------:R-:W-:Y:S01]  /*df20*/  FSEL R35, R3, -INF , !P3 ;  /* 0xff80000003237808 */ /* 0x000fe20005800000 */
[----:B------:R-:W-:Y:S01]  /*df30*/  FMUL.FTZ R60, R60, R0 ;  /* 0x000000003c3c7220 */ /* 0x000fe20000410000 */
[----:B------:R-:W-:Y:S01]  /*df40*/  FSEL R6, R7, -INF , !P2 ;  /* 0xff80000007067808 */ /* 0x000fe20005000000 */
[----:B------:R-:W-:Y:S01]  /*df50*/  MUFU.TANH R133, R72 ;  /* 0x0000004800857308 */ /* 0x000fe20000002400 */
[----:B-1----:R-:W-:Y:S01]  /*df60*/  FSEL R73, R5, -INF , !P4 ;  /* 0xff80000005497808 */ /* 0x002fe20006000000 */
[----:B------:R-:W-:Y:S05]  /*df70*/  HMMA.16816.F32.BF16 R124, R12, R100, R124 ;  /* 0x000000640c7c723c */ /* 0x000fea000004187c */
[----:B------:R-:W-:Y:S01]  /*df80*/  ISETP.GE.AND P4, PT, R9, R80, PT ;  /* 0x000000500900720c */ /* 0x000fe20003f86270 */
[----:B------:R-:W-:-:S02]  /*df90*/  VIADD R5, R37, 0x20 ;  /* 0x0000002025057836 */ /* 0x000fc40000000000 */
[-C--:B------:R-:W-:Y:S01]  /*dfa0*/  FMUL.FTZ R100, R106, R0.reuse ;  /* 0x000000006a647220 */ /* 0x080fe20000410000 */
[----:B------:R-:W-:Y:S01]  /*dfb0*/  FMUL.FTZ R101, R107, R0 ;  /* 0x000000006b657220 */ /* 0x000fe20000410000 */
[----:B------:R-:W-:Y:S01]  /*dfc0*/  FSEL R71, R71, -INF , !P0 ;  /* 0xff80000047477808 */ /* 0x000fe20004000000 */
[----:B------:R-:W-:Y:S01]  /*dfd0*/  MUFU.TANH R135, R74 ;  /* 0x0000004a00877308 */ /* 0x000fe20000002400 */
[----:B------:R-:W-:Y:S01]  /*dfe0*/  ISETP.GE.AND P3, PT, R5, R80, PT ;  /* 0x000000500500720c */ /* 0x000fe20003f66270 */
[----:B--2---:R-:W-:Y:S03]  /*dff0*/  HMMA.16816.F32.BF16 R56, R12, R16, R56 ;  /* 0x000000100c38723c */ /* 0x004fe60000041838 */
[C---:B------:R-:W-:Y:S01]  /*e000*/  VIADD R5, R37.reuse, 0x21 ;  /* 0x0000002125057836 */ /* 0x040fe20000000000 */
[----:B------:R-:W-:Y:S01]  /*e010*/  FSEL R16, R66, -INF , !P2 ;  /* 0xff80000042107808 */ /* 0x000fe20005000000 */
[----:B------:R-:W-:Y:S01]  /*e020*/  VIADD R17, R37, 0x11 ;  /* 0x0000001125117836 */ /* 0x000fe20000000000 */
[----:B------:R-:W-:Y:S01]  /*e030*/  FSEL R7, R68, -INF , !P0 ;  /* 0xff80000044077808 */ /* 0x000fe20004000000 */
[----:B------:R-:W-:Y:S01]  /*e040*/  FMUL.FTZ R62, R62, R0 ;  /* 0x000000003e3e7220 */ /* 0x000fe20000410000 */
[----:B------:R-:W-:Y:S01]  /*e050*/  ISETP.GE.AND P2, PT, R5, R80, PT ;  /* 0x000000500500720c */ /* 0x000fe20003f46270 */
[----:B------:R-:W1:Y:S01]  /*e060*/  MUFU.TANH R100, R100 ;  /* 0x0000006400647308 */ /* 0x000e620000002400 */
[----:B------:R-:W-:Y:S01]  /*e070*/  HMMA.16816.F32.BF16 R52, R24, R10, R52 ;  /* 0x0000000a1834723c */ /* 0x000fe20000041834 */
[----:B------:R-:W2:Y:S04]  /*e080*/  LDSM.16.M88.4 R8, [R136+0x8c00] ;  /* 0x008c00008808783b */ /* 0x000ea80000000200 */
[----:B------:R-:W-:-:S02]  /*e090*/  VIADD R5, R37, 0x28 ;  /* 0x0000002825057836 */ /* 0x000fc40000000000 */
[-C--:B------:R-:W-:Y:S01]  /*e0a0*/  FMUL.FTZ R104, R124, R0.reuse ;  /* 0x000000007c687220 */ /* 0x080fe20000410000 */
[----:B------:R-:W-:Y:S01]  /*e0b0*/  FMUL.FTZ R105, R127, R0 ;  /* 0x000000007f697220 */ /* 0x000fe20000410000 */
[----:B------:R-:W-:Y:S01]  /*e0c0*/  ISETP.GE.AND P6, PT, R17, R80, PT ;  /* 0x000000501100720c */ /* 0x000fe20003fc6270 */
[----:B------:R-:W-:Y:S01]  /*e0d0*/  FMUL.FTZ R32, R61, R0 ;  /* 0x000000003d207220 */ /* 0x000fe20000410000 */
[----:B------:R-:W4:Y:S01]  /*e0e0*/  MUFU.TANH R101, R101 ;  /* 0x0000006500657308 */ /* 0x000f220000002400 */
[----:B---3--:R-:W-:Y:S05]  /*e0f0*/  HMMA.16816.F32.BF16 R44, R40, R22, R44 ;  /* 0x00000016282c723c */ /* 0x008fea000004182c */
[----:B------:R-:W-:Y:S01]  /*e100*/  FSEL R81, R81, -INF , !P6 ;  /* 0xff80000051517808 */ /* 0x000fe20007000000 */
[----:B------:R-:W-:-:S02]  /*e110*/  VIADD R23, R37, 0x39 ;  /* 0x0000003925177836 */ /* 0x000fc40000000000 */
[-C--:B------:R-:W-:Y:S01]  /*e120*/  FMUL.FTZ R3, R57, R0.reuse ;  /* 0x0000000039037220 */ /* 0x080fe20000410000 */
[----:B------:R-:W-:Y:S01]  /*e130*/  FSEL R57, R64, -INF , !P1 ;  /* 0xff80000040397808 */ /* 0x000fe20004800000 */
[-C--:B------:R-:W-:Y:S01]  /*e140*/  FMUL.FTZ R59, R59, R0.reuse ;  /* 0x000000003b3b7220 */ /* 0x080fe20000410000 */
[----:B------:R-:W-:Y:S01]  /*e150*/  FSEL R17, R82, -INF , !P5 ;  /* 0xff80000052117808 */ /* 0x000fe20006800000 */
[----:B------:R-:W-:Y:S01]  /*e160*/  MUFU.TANH R104, R104 ;  /* 0x0000006800687308 */ /* 0x000fe20000002400 */
[----:B------:R-:W-:Y:S03]  /*e170*/  HMMA.16816.F32.BF16 R48, R40, R20, R48 ;  /* 0x000000142830723c */ /* 0x000fe60000041830 */
[----:B------:R-:W-:Y:S01]  /*e180*/  FSEL R21, R67, -INF , !P1 ;  /* 0xff80000043157808 */ /* 0x000fe20004800000 */
[----:B------:R-:W-:Y:S01]  /*e190*/  FMUL.FTZ R61, R63, R0 ;  /* 0x000000003f3d7220 */ /* 0x000fe20000410000 */
[----:B------:R-:W-:Y:S01]  /*e1a0*/  ISETP.GE.AND P1, PT, R5, R80, PT ;  /* 0x000000500500720c */ /* 0x000fe20003f26270 */
[----:B------:R-:W-:Y:S01]  /*e1b0*/  VIADD R5, R37, 0x29 ;  /* 0x0000002925057836 */ /* 0x000fe20000000000 */
[----:B------:R-:W-:Y:S01]  /*e1c0*/  FSEL R83, R83, -INF , !P4 ;  /* 0xff80000053537808 */ /* 0x000fe20006000000 */
[-C--:B------:R-:W-:Y:S01]  /*e1d0*/  FMUL.FTZ R2, R56, R0.reuse ;  /* 0x0000000038027220 */ /* 0x080fe20000410000 */
[----:B------:R-:W3:Y:S01]  /*e1e0*/  MUFU.TANH R105, R105 ;  /* 0x0000006900697308 */ /* 0x000ee20000002400 */
[----:B------:R-:W-:Y:S05]  /*e1f0*/  HMMA.16816.F32.BF16 R96, R12, R102, R96 ;  /* 0x000000660c60723c */ /* 0x000fea0000041860 */
[-C--:B------:R-:W-:Y:S01]  /*e200*/  FMUL.FTZ R103, R126, R0.reuse ;  /* 0x000000007e677220 */ /* 0x080fe20000410000 */
[----:B------:R-:W-:Y:S01]  /*e210*/  FMUL.FTZ R102, R125, R0 ;  /* 0x000000007d667220 */ /* 0x000fe20000410000 */
[----:B------:R-:W-:Y:S01]  /*e220*/  ISETP.GE.AND P0, PT, R5, R80, PT ;  /* 0x000000500500720c */ /* 0x000fe20003f06270 */
[----:B------:R-:W-:Y:S01]  /*e230*/  FMUL.FTZ R20, R58, R0 ;  /* 0x000000003a147220 */ /* 0x000fe20000410000 */
[----:B------:R-:W-:Y:S01]  /*e240*/  FSEL R5, R69, -INF , !P6 ;  /* 0xff80000045057808 */ /* 0x000fe20007000000 */
[----:B------:R-:W-:-:S04]  /*e250*/  DEPBAR.LE SB0, 0x0 ;  /* 0x000080000000791a */ /* 0x000fc80000000000 */
[----:B------:R-:W-:Y:S01]  /*e260*/  HMMA.16816.F32.BF16 R52, R12, R18, R52 ;  /* 0x000000120c34723c */ /* 0x000fe20000041834 */
[----:B------:R2:W-:Y:S04]  /*e270*/  MUFU.TANH R18, R3 ;  /* 0x0000000300127308 */ /* 0x0005e80000002400 */
[----:B-1----:R-:W-:Y:S02]  /*e280*/  FSEL R69, R100, -INF , !P5 ;  /* 0xff80000064457808 */ /* 0x002fe40006800000 */
[----:B----4-:R-:W-:Y:S02]  /*e290*/  FSEL R19, R101, -INF , !P4 ;  /* 0xff80000065137808 */ /* 0x010fe40006000000 */
[----:B---3--:R-:W-:Y:S01]  /*e2a0*/  FSEL R191, R105, -INF , !P2 ;  /* 0xff80000069bf7808 */ /* 0x008fe20005000000 */
[C---:B------:R-:W-:Y:S01]  /*e2b0*/  HMMA.16816.F32.BF16 R44, R24.reuse, R30, R44 ;  /* 0x0000001e182c723c */ /* 0x040fe2000004182c */
[----:B------:R-:W1:Y:S04]  /*e2c0*/  MUFU.TANH R103, R103 ;  /* 0x0000006700677308 */ /* 0x000e680000002400 */
[-C--:B------:R-:W-:Y:S01]  /*e2d0*/  FMUL.FTZ R96, R96, R0.reuse ;  /* 0x0000000060607220 */ /* 0x080fe20000410000 */
[-C--:B------:R-:W-:Y:S01]  /*e2e0*/  FMUL.FTZ R98, R98, R0.reuse ;  /* 0x0000000062627220 */ /* 0x080fe20000410000 */
[-C--:B------:R-:W-:Y:S01]  /*e2f0*/  FMUL.FTZ R97, R97, R0.reuse ;  /* 0x0000000061617220 */ /* 0x080fe20000410000 */
[----:B------:R-:W-:Y:S01]  /*e300*/  FMUL.FTZ R99, R99, R0 ;  /* 0x0000000063637220 */ /* 0x000fe20000410000 */
[----:B------:R-:W-:Y:S01]  /*e310*/  HMMA.16816.F32.BF16 R48, R24, R28, R48 ;  /* 0x0000001c1830723c */ /* 0x000fe20000041830 */
[----:B------:R-:W3:Y:S02]  /*e320*/  MUFU.TANH R102, R102 ;  /* 0x0000006600667308 */ /* 0x000ee40000002400 */
[----:B--2---:R-:W-:-:S02]  /*e330*/  VIADD R3, R37, 0x30 ;  /* 0x0000003025037836 */ /* 0x004fc40000000000 */
[-C--:B------:R-:W-:Y:S01]  /*e340*/  FMUL.FTZ R55, R55, R0.reuse ;  /* 0x0000000037377220 */ /* 0x080fe20000410000 */
[-C--:B------:R-:W-:Y:S01]  /*e350*/  FMUL.FTZ R53, R53, R0.reuse ;  /* 0x0000000035357220 */ /* 0x080fe20000410000 */
[-C--:B------:R-:W-:Y:S01]  /*e360*/  FMUL.FTZ R28, R52, R0.reuse ;  /* 0x00000000341c7220 */ /* 0x080fe20000410000 */
[----:B------:R-:W-:Y:S01]  /*e370*/  FMUL.FTZ R54, R54, R0 ;  /* 0x0000000036367220 */ /* 0x000fe20000410000 */
[-C--:B------:R-:W-:Y:S01]  /*e380*/  ISETP.GE.AND P6, PT, R3, R80.reuse, PT ;  /* 0x000000500300720c */ /* 0x080fe20003fc6270 */
[----:B------:R-:W-:Y:S01]  /*e390*/  VIADD R3, R37, 0x31 ;  /* 0x0000003125037836 */ /* 0x000fe20000000000 */
[----:B------:R-:W2:Y:S01]  /*e3a0*/  MUFU.TANH R96, R96 ;  /* 0x0000006000607308 */ /* 0x000ea20000002400 */
[----:B-1----:R-:W-:Y:S01]  /*e3b0*/  FSEL R29, R103, -INF , !P3 ;  /* 0xff800000671d7808 */ /* 0x002fe20005800000 */
[C---:B------:R-:W-:Y:S05]  /*e3c0*/  HMMA.16816.F32.BF16 R44, R12.reuse, R10, R44 ;  /* 0x0000000a0c2c723c */ /* 0x040fea000004182c */
[----:B------:R-:W-:Y:S01]  /*e3d0*/  VIADD R11, R37, 0x58 ;  /* 0x00000058250b7836 */ /* 0x000fe20000000000 */
[-C--:B------:R-:W-:Y:S01]  /*e3e0*/  ISETP.GE.AND P5, PT, R3, R80.reuse, PT ;  /* 0x000000500300720c */ /* 0x080fe20003fa6270 */
[----:B------:R-:W-:Y:S01]  /*e3f0*/  VIADD R3, R37, 0x38 ;  /* 0x0000003825037836 */ /* 0x000fe20000000000 */
[----:B------:R-:W-:Y:S01]  /*e400*/  FSEL R185, R94, -INF , !P6 ;  /* 0xff8000005eb97808 */ /* 0x000fe20007000000 */
[----:B------:R-:W1:Y:S01]  /*e410*/  MUFU.TANH R98, R98 ;  /* 0x0000006200627308 */ /* 0x000e620000002400 */
[----:B---3--:R-:W-:Y:S01]  /*e420*/  FSEL R189, R102, -INF , !P2 ;  /* 0xff80000066bd7808 */ /* 0x008fe20005000000 */
[----:B------:R-:W-:Y:S03]  /*e430*/  HMMA.16816.F32.BF16 R48, R12, R8, R48 ;  /* 0x000000080c30723c */ /* 0x000fe60000041830 */
[----:B------:R-:W-:Y:S01]  /*e440*/  ISETP.GE.AND P4, PT, R3, R80, PT ;  /* 0x000000500300720c */ /* 0x000fe20003f86270 */
[----:B------:R-:W-:Y:S01]  /*e450*/  VIADD R9, R37, 0x40 ;  /* 0x0000004025097836 */ /* 0x000fe20000000000 */
[----:B------:R-:W-:-:S02]  /*e460*/  FSEL R3, R104, -INF , !P3 ;  /* 0xff80000068037808 */ /* 0x000fc40005800000 */
[-C--:B------:R-:W-:Y:S01]  /*e470*/  ISETP.GE.AND P3, PT, R23, R80.reuse, PT ;  /* 0x000000501700720c */ /* 0x080fe20003f66270 */
[----:B------:R-:W3:Y:S01]  /*e480*/  MUFU.TANH R97, R97 ;  /* 0x0000006100617308 */ /* 0x000ee20000002400 */
[----:B------:R-:W-:Y:S01]  /*e490*/  ISETP.GE.AND P2, PT, R9, R80, PT ;  /* 0x000000500900720c */ /* 0x000fe20003f46270 */
[----:B------:R-:W-:Y:S01]  /*e4a0*/  VIADD R9, R37, 0x41 ;  /* 0x0000004125097836 */ /* 0x000fe20000000000 */
[----:B------:R-:W-:Y:S01]  /*e4b0*/  FSEL R175, R89, -INF , !P3 ;  /* 0xff80000059af7808 */ /* 0x000fe20005800000 */
[----:B------:R-:W-:Y:S01]  /*e4c0*/  VIADD R23, R37, 0x51 ;  /* 0x0000005125177836 */ /* 0x000fe20000000000 */
[----:B------:R-:W-:Y:S01]  /*e4d0*/  FSEL R173, R173, -INF , !P2 ;  /* 0xff800000adad7808 */ /* 0x000fe20005000000 */
[-C--:B------:R-:W-:Y:S01]  /*e4e0*/  FMUL.FTZ R42, R44, R0.reuse ;  /* 0x000000002c2a7220 */ /* 0x080fe20000410000 */
[----:B------:R-:W-:Y:S01]  /*e4f0*/  FSEL R145, R145, -INF , !P2 ;  /* 0xff80000091917808 */ /* 0x000fe20005000000 */
[----:B------:R-:W4:Y:S01]  /*e500*/  MUFU.TANH R99, R99 ;  /* 0x0000006300637308 */ /* 0x000f220000002400 */
[----:B--2---:R-:W-:Y:S01]  /*e510*/  FSEL R187, R96, -INF , !P1 ;  /* 0xff80000060bb7808 */ /* 0x004fe20004800000 */
[-C--:B------:R-:W-:Y:S01]  /*e520*/  FMUL.FTZ R41, R45, R0.reuse ;  /* 0x000000002d297220 */ /* 0x080fe20000410000 */
[----:B-1----:R-:W-:Y:S01]  /*e530*/  FSEL R195, R98, -INF , !P1 ;  /* 0xff80000062c37808 */ /* 0x002fe20004800000 */
[----:B------:R-:W-:Y:S01]  /*e540*/  FMUL.FTZ R46, R46, R0 ;  /* 0x000000002e2e7220 */ /* 0x000fe20000410000 */
[----:B------:R-:W-:Y:S01]  /*e550*/  ISETP.GE.AND P1, PT, R9, R80, PT ;  /* 0x000000500900720c */ /* 0x000fe20003f26270 */
[----:B------:R-:W-:Y:S01]  /*e560*/  VIADD R9, R37, 0x48 ;  /* 0x0000004825097836 */ /* 0x000fe20000000000 */
[----:B------:R-:W-:Y:S01]  /*e570*/  FSEL R179, R92, -INF , !P6 ;  /* 0xff8000005cb37808 */ /* 0x000fe20007000000 */
[----:B------:R1:W-:Y:S01]  /*e580*/  MUFU.TANH R67, R55 ;  /* 0x0000003700437308 */ /* 0x0003e20000002400 */
[----:B------:R-:W-:Y:S01]  /*e590*/  FSEL R163, R163, -INF , !P1 ;  /* 0xff800000a3a37808 */ /* 0x000fe20004800000 */
[-C--:B------:R-:W-:Y:S01]  /*e5a0*/  FMUL.FTZ R43, R49, R0.reuse ;  /* 0x00000000312b7220 */ /* 0x080fe20000410000 */
[----:B------:R-:W-:Y:S01]  /*e5b0*/  FSEL R165, R165, -INF , !P1 ;  /* 0xff800000a5a57808 */ /* 0x000fe20004800000 */
[-C--:B------:R-:W-:Y:S01]  /*e5c0*/  FMUL.FTZ R48, R48, R0.reuse ;  /* 0x0000000030307220 */ /* 0x080fe20000410000 */
[----:B---3--:R-:W-:Y:S01]  /*e5d0*/  FSEL R197, R97, -INF , !P0 ;  /* 0xff80000061c57808 */ /* 0x008fe20004000000 */
[-C--:B------:R-:W-:Y:S01]  /*e5e0*/  FMUL.FTZ R50, R50, R0.reuse ;  /* 0x0000000032327220 */ /* 0x080fe20000410000 */
[----:B------:R-:W-:Y:S01]  /*e5f0*/  FSEL R183, R95, -INF , !P5 ;  /* 0xff8000005fb77808 */ /* 0x000fe20006800000 */
[----:B------:R-:W-:Y:S01]  /*e600*/  MUFU.TANH R88, R88 ;  /* 0x0000005800587308 */ /* 0x000fe20000002400 */
[----:B------:R-:W-:Y:S01]  /*e610*/  FSEL R177, R93, -INF , !P5 ;  /* 0xff8000005db17808 */ /* 0x000fe20006800000 */
[----:B------:R-:W-:Y:S01]  /*e620*/  FMUL.FTZ R51, R51, R0 ;  /* 0x0000000033337220 */ /* 0x000fe20000410000 */
[----:B----4-:R-:W-:-:S02]  /*e630*/  FSEL R193, R99, -INF , !P0 ;  /* 0xff80000063c17808 */ /* 0x010fc40004000000 */
[-C--:B------:R-:W-:Y:S01]  /*e640*/  ISETP.GE.AND P0, PT, R9, R80.reuse, PT ;  /* 0x000000500900720c */ /* 0x080fe20003f06270 */
[----:B------:R-:W-:Y:S02]  /*e650*/  VIADD R9, R37, 0x49 ;  /* 0x0000004925097836 */ /* 0x000fe40000000000 */
[----:B------:R-:W2:Y:S01]  /*e660*/  MUFU.TANH R181, R181 ;  /* 0x000000b500b57308 */ /* 0x000ea20000002400 */
[----:B------:R-:W-:Y:S02]  /*e670*/  FSEL R171, R171, -INF , !P0 ;  /* 0xff800000abab7808 */ /* 0x000fe40004000000 */
[----:B-1----:R-:W-:Y:S02]  /*e680*/  FSEL R55, R90, -INF , !P3 ;  /* 0xff8000005a377808 */ /* 0x002fe40005800000 */
[-C--:B------:R-:W-:Y:S01]  /*e690*/  ISETP.GE.AND P3, PT, R11, R80.reuse, PT ;  /* 0x000000500b00720c */ /* 0x080fe20003f66270 */
[----:B------:R-:W-:Y:S01]  /*e6a0*/  VIADD R11, R37, 0x59 ;  /* 0x00000059250b7836 */ /* 0x000fe20000000000 */
[----:B------:R-:W-:Y:S01]  /*e6b0*/  FSEL R169, R169, -INF , !P0 ;  /* 0xff800000a9a97808 */ /* 0x000fe20004000000 */
[----:B------:R-:W-:Y:S01]  /*e6c0*/  MUFU.TANH R131, R75 ;  /* 0x0000004b00837308 */ /* 0x000fe20000002400 */
[-C--:B------:R-:W-:Y:S01]  /*e6d0*/  ISETP.GE.AND P6, PT, R9, R80.reuse, PT ;  /* 0x000000500900720c */ /* 0x080fe20003fc6270 */
[----:B------:R-:W-:Y:S01]  /*e6e0*/  VIADD R9, R37, 0x50 ;  /* 0x0000005025097836 */ /* 0x000fe20000000000 */
[----:B------:R-:W-:Y:S01]  /*e6f0*/  ISETP.GE.AND P2, PT, R11, R80, PT ;  /* 0x000000500b00720c */ /* 0x000fe20003f46270 */
[----:B------:R-:W-:Y:S01]  /*e700*/  VIADD R11, R37, 0x60 ;  /* 0x00000060250b7836 */ /* 0x000fe20000000000 */
[----:B------:R-:W-:-:S02]  /*e710*/  FSEL R167, R167, -INF , !P6 ;  /* 0xff800000a7a77808 */ /* 0x000fc40007000000 */
[----:B------:R-:W-:Y:S01]  /*e720*/  FSEL R161, R161, -INF , !P6 ;  /* 0xff800000a1a17808 */ /* 0x000fe20007000000 */
[----:B------:R-:W1:Y:S01]  /*e730*/  MUFU.TANH R123, R59 ;  /* 0x0000003b007b7308 */ /* 0x000e620000002400 */
[-C--:B------:R-:W-:Y:S01]  /*e740*/  ISETP.GE.AND P1, PT, R11, R80.reuse, PT ;  /* 0x000000500b00720c */ /* 0x080fe20003f26270 */
[----:B------:R-:W-:Y:S01]  /*e750*/  VIADD R11, R37, 0x61 ;  /* 0x00000061250b7836 */ /* 0x000fe20000000000 */
[-C--:B------:R-:W-:Y:S02]  /*e760*/  ISETP.GE.AND P5, PT, R9, R80.reuse, PT ;  /* 0x000000500900720c */ /* 0x080fe40003fa6270 */
[----:B--2---:R-:W-:Y:S02]  /*e770*/  FSEL R181, R181, -INF , !P4 ;  /* 0xff800000b5b57808 */ /* 0x004fe40006000000 */
[----:B------:R-:W-:Y:S01]  /*e780*/  ISETP.GE.AND P0, PT, R11, R80, PT ;  /* 0x000000500b00720c */ /* 0x000fe20003f06270 */
[----:B------:R-:W-:Y:S01]  /*e790*/  VIADD R11, R37, 0x68 ;  /* 0x00000068250b7836 */ /* 0x000fe20000000000 */
[----:B------:R-:W2:Y:S01]  /*e7a0*/  MUFU.TANH R125, R60 ;  /* 0x0000003c007d7308 */ /* 0x000ea20000002400 */
[----:B------:R-:W-:-:S02]  /*e7b0*/  FSEL R135, R135, -INF , !P5 ;  /* 0xff80000087877808 */ /* 0x000fc40006800000 */
[----:B------:R-:W-:Y:S02]  /*e7c0*/  FSEL R133, R133, -INF , !P5 ;  /* 0xff80000085857808 */ /* 0x000fe40006800000 */
[-C--:B------:R-:W-:Y:S01]  /*e7d0*/  ISETP.GE.AND P6, PT, R11, R80.reuse, PT ;  /* 0x000000500b00720c */ /* 0x080fe20003fc6270 */
[----:B------:R-:W-:Y:S02]  /*e7e0*/  VIADD R11, R37, 0x69 ;  /* 0x00000069250b7836 */ /* 0x000fe40000000000 */
[----:B------:R3:W4:Y:S01]  /*e7f0*/  MUFU.TANH R127, R62 ;  /* 0x0000003e007f7308 */ /* 0x0007220000002400 */
[----:B-1----:R-:W-:Y:S02]  /*e800*/  FSEL R123, R123, -INF , !P0 ;  /* 0xff8000007b7b7808 */ /* 0x002fe40004000000 */
[----:B------:R-:W-:Y:S01]  /*e810*/  ISETP.GE.AND P5, PT, R11, R80, PT ;  /* 0x000000500b00720c */ /* 0x000fe20003fa6270 */
[----:B------:R-:W-:-:S03]  /*e820*/  VIADD R11, R37, 0x70 ;  /* 0x00000070250b7836 */ /* 0x000fc60000000000 */
[----:B------:R-:W-:Y:S01]  /*e830*/  FSEL R67, R67, -INF , !P5 ;  /* 0xff80000043437808 */ /* 0x000fe20006800000 */
[----:B------:R1:W1:Y:S01]  /*e840*/  MUFU.TANH R8, R53 ;  /* 0x0000003500087308 */ /* 0x0002620000002400 */
[----:B--2---:R-:W-:-:S07]  /*e850*/  FSEL R125, R125, -INF , !P3 ;  /* 0xff8000007d7d7808 */ /* 0x004fce0005800000 */
[----:B------:R-:W2:Y:S01]  /*e860*/  MUFU.TANH R32, R32 ;  /* 0x0000002000207308 */ /* 0x000ea20000002400 */
[----:B---3--:R-:W-:Y:S01]  /*e870*/  FMUL.FTZ R62, R47, R0 ;  /* 0x000000002f3e7220 */ /* 0x008fe20000410000 */
[----:B------:R-:W-:Y:S02]  /*e880*/  FSEL R47, R18, -INF , !P0 ;  /* 0xff800000122f7808 */ /* 0x000fe40004000000 */
[----:B------:R-:W-:Y:S02]  /*e890*/  ISETP.NE.AND P0, PT, R119, 0x1, PT ;  /* 0x000000017700780c */ /* 0x000fe40003f05270 */
[----:B----4-:R-:W-:Y:S02]  /*e8a0*/  FSEL R127, R127, -INF , !P3 ;  /* 0xff8000007f7f7808 */ /* 0x010fe40005800000 */
[----:B------:R-:W3:Y:S01]  /*e8b0*/  MUFU.TANH R61, R61 ;  /* 0x0000003d003d7308 */ /* 0x000ee20000002400 */
[----:B-1----:R-:W-:Y:S02]  /*e8c0*/  FSEL R53, R88, -INF , !P4 ;  /* 0xff80000058357808 */ /* 0x002fe40006000000 */
[----:B------:R-:W-:-:S02]  /*e8d0*/  ISETP.GE.AND P4, PT, R23, R80, PT ;  /* 0x000000501700720c */ /* 0x000fc40003f86270 */
[----:B------:R-:W-:-:S03]  /*e8e0*/  FSEL R45, R8, -INF , !P5 ;  /* 0xff800000082d7808 */ /* 0x000fc60006800000 */
[----:B------:R-:W1:Y:S01]  /*e8f0*/  MUFU.TANH R2, R2 ;  /* 0x0000000200027308 */ /* 0x000e620000002400 */
[----:B------:R-:W-:Y:S02]  /*e900*/  FSEL R131, R131, -INF , !P4 ;  /* 0xff80000083837808 */ /* 0x000fe40006000000 */
[----:B------:R-:W-:Y:S02]  /*e910*/  FSEL R129, R129, -INF , !P4 ;  /* 0xff80000081817808 */ /* 0x000fe40006000000 */
[-C--:B------:R-:W-:Y:S01]  /*e920*/  ISETP.GE.AND P4, PT, R11, R80.reuse, PT ;  /* 0x000000500b00720c */ /* 0x080fe20003f86270 */
[----:B------:R-:W-:Y:S01]  /*e930*/  VIADD R11, R37, 0x71 ;  /* 0x00000071250b7836 */ /* 0x000fe20000000000 */
[----:B--2---:R-:W-:Y:S01]  /*e940*/  FSEL R23, R32, -INF , !P2 ;  /* 0xff80000020177808 */ /* 0x004fe20005000000 */
[----:B------:R-:W2:Y:S01]  /*e950*/  MUFU.TANH R20, R20 ;  /* 0x0000001400147308 */ /* 0x000ea20000002400 */
[----:B---3--:R-:W-:Y:S02]  /*e960*/  FSEL R61, R61, -INF , !P2 ;  /* 0xff8000003d3d7808 */ /* 0x008fe40005000000 */
[----:B------:R-:W-:Y:S01]  /*e970*/  ISETP.GE.AND P3, PT, R11, R80, PT ;  /* 0x000000500b00720c */ /* 0x000fe20003f66270 */
[----:B------:R-:W-:-:S02]  /*e980*/  VIADD R11, R37, 0x78 ;  /* 0x00000078250b7836 */ /* 0x000fc40000000000 */
[----:B------:R-:W-:Y:S02]  /*e990*/  VIADD R37, R37, 0x79 ;  /* 0x0000007925257836 */ /* 0x000fe40000000000 */
[----:B------:R-:W-:Y:S01]  /*e9a0*/  MUFU.TANH R28, R28 ;  /* 0x0000001c001c7308 */ /* 0x000fe20000002400 */
[----:B-1----:R-:W-:Y:S02]  /*e9b0*/  FSEL R40, R2, -INF , !P1 ;  /* 0xff80000002287808 */ /* 0x002fe40004800000 */
[----:B------:R-:W-:-:S05]  /*e9c0*/  ISETP.GE.AND P2, PT, R11, R80, PT ;  /* 0x000000500b00720c */ /* 0x000fca0003f46270 */
[----:B------:R-:W1:Y:S01]  /*e9d0*/  MUFU.TANH R122, R54 ;  /* 0x00000036007a7308 */ /* 0x000e620000002400 */
[----:B--2---:R-:W-:Y:S02]  /*e9e0*/  FSEL R22, R20, -INF , !P1 ;  /* 0xff80000014167808 */ /* 0x004fe40004800000 */
[----:B------:R-:W-:-:S05]  /*e9f0*/  ISETP.GE.AND P1, PT, R37, R80, PT ;  /* 0x000000502500720c */ /* 0x000fca0003f26270 */
[----:B------:R-:W2:Y:S08]  /*ea00*/  MUFU.TANH R9, R48 ;  /* 0x0000003000097308 */ /* 0x000eb00000002400 */
        /* <DEDUP_REMOVED lines=8> */
[----:B------:R1:W4:Y:S01]  /*ea90*/  MUFU.TANH R64, R46 ;  /* 0x0000002e00407308 */ /* 0x0003220000002400 */
[----:B--2---:R-:W-:-:S07]  /*eaa0*/  FSEL R63, R63, -INF , !P3 ;  /* 0xff8000003f3f7808 */ /* 0x004fce0005800000 */
[----:B------:R-:W2:Y:S01]  /*eab0*/  MUFU.TANH R62, R62 ;  /* 0x0000003e003e7308 */ /* 0x000ea20000002400 */
[----:B---3--:R-:W-:-:S07]  /*eac0*/  FSEL R42, R42, -INF , !P2 ;  /* 0xff8000002a2a7808 */ /* 0x008fce0005000000 */
[----:B------:R-:W3:Y:S01]  /*ead0*/  MUFU.TANH R41, R41 ;  /* 0x0000002900297308 */ /* 0x000ee20000002400 */
[----:B-1----:R-:W-:Y:S02]  /*eae0*/  FSEL R46, R28, -INF , !P6 ;  /* 0xff8000001c2e7808 */ /* 0x002fe40007000000 */
[----:B----4-:R-:W-:Y:S02]  /*eaf0*/  FSEL R64, R64, -INF , !P2 ;  /* 0xff80000040407808 */ /* 0x010fe40005000000 */
        /* <DEDUP_REMOVED lines=17> */
.L_x_3275:
        /* <DEDUP_REMOVED lines=60> */
.L_x_3276:
[----:B------:R-:W-:Y:S05]  /*efd0*/  BSYNC.RECONVERGENT B0 ;  /* 0x0000000000007941 */ /* 0x000fea0003800200 */
.L_x_3274:
        /* <DEDUP_REMOVED lines=26> */
.L_x_3273:
[----:B------:R-:W-:Y:S05]  /*f180*/  BSYNC.RECONVERGENT B1 ;  /* 0x0000000000017941 */ /* 0x000fea0003800200 */
.L_x_3272:
        /* <DEDUP_REMOVED lines=51> */
[----:B------:R-:W1:Y:S01]  /*f4c0*/  LDSM.16.MT88.4 R8, [R137+0xb400] ;  /* 0x00b400008908783b */ /* 0x000e620000004200 */
[C---:B--2---:R-:W-:Y:S01]  /*f4d0*/  FMUL.FTZ R124, R49.reuse, R0 ;  /* 0x00000000317c7220 */ /* 0x044fe20000410000 */
        /* <DEDUP_REMOVED lines=23> */
[----:B------:R-:W-:Y:S01]  /*f650*/  LDSM.16.MT88.4 R56, [R137+0x9400] ;  /* 0x009400008938783b */ /* 0x000fe20000004200 */
[-C--:B------:R-:W-:Y:S01]  /*f660*/  FFMA.FTZ R30, R29, R49.reuse, -R124 ;  /* 0x000000311d1e7223 */ /* 0x080fe2000001087c */
[----:B------:R-:W3:Y:S01]  /*f670*/  MUFU.EX2 R48, R48 ;  /* 0x0000003000307308 */ /* 0x000ee20000000800 */
[-CC-:B------:R-:W-:Y:S01]  /*f680*/  FFMA.FTZ R29, R3, R49.reuse, -R50.reuse ;  /* 0x00000031031d7223 */ /* 0x180fe20000010832 */
[----:B------:R-:W-:Y:S01]  /*f690*/  LDSM.16.MT88.4 R16, [R118+0xb400] ;  /* 0x00b400007610783b */ /* 0x000fe20000004200 */
[-C--:B------:R-:W-:Y:S01]  /*f6a0*/  FFMA.FTZ R28, R189, R49.reuse, -R50 ;  /* 0x00000031bd1c7223 */ /* 0x080fe20000010832 */
[----:B------:R-:W-:Y:S01]  /*f6b0*/  MUFU.EX2 R20, R20 ;  /* 0x0000001400147308 */ /* 0x000fe20000000800 */
[-CC-:B------:R-:W-:Y:S01]  /*f6c0*/  FFMA.FTZ R3, R193, R49.reuse, -R124.reuse ;  /* 0x00000031c1037223 */ /* 0x180fe2000001087c */
[----:B--2---:R-:W-:Y:S01]  /*f6d0*/  F2FP.BF16.F32.PACK_AB R69, R65, R126 ;  /* 0x0000007e4145723e */ /* 0x004fe200000010ff */
[-C--:B------:R-:W-:Y:S01]  /*f6e0*/  FFMA.FTZ R54, R181, R49.reuse, -R124 ;  /* 0x00000031b5367223 */ /* 0x080fe2000001087c */
[----:B------:R-:W2:Y:S01]  /*f6f0*/  MUFU.EX2 R21, R21 ;  /* 0x0000001500157308 */ /* 0x000ea20000000800 */
[-CC-:B------:R-:W-:Y:S01]  /*f700*/  FFMA.FTZ R60, R179, R49.reuse, -R50.reuse ;  /* 0x00000031b33c7223 */ /* 0x180fe20000010832 */
[-C--:B------:R-:W-:Y:S01]  /*f710*/  FFMA.FTZ R175, R175, R49.reuse, -R50 ;  /* 0x00000031afaf7223 */ /* 0x080fe20000010832 */
        /* <DEDUP_REMOVED lines=27> */
[----:B--2---:R-:W-:Y:S01]  /*f8d0*/  F2FP.BF16.F32.PACK_AB R5, R35, R38 ;  /* 0x000000262305723e */ /* 0x004fe200000010ff */
[-CC-:B------:R-:W-:Y:S01]  /*f8e0*/  FFMA.FTZ R67, R67, R49.reuse, -R124.reuse ;  /* 0x0000003143437223 */ /* 0x180fe2000001087c */
[----:B------:R-:W-:Y:S01]  /*f8f0*/  MUFU.EX2 R34, R34 ;  /* 0x0000002200227308 */ /* 0x000fe20000000800 */
[-CC-:B------:R-:W-:Y:S01]  /*f900*/  FFMA.FTZ R66, R66, R49.reuse, -R124.reuse ;  /* 0x0000003142427223 */ /* 0x180fe2000001087c */
[-CC-:B------:R-:W-:Y:S01]  /*f910*/  FFMA.FTZ R63, R63, R49.reuse, -R124.reuse ;  /* 0x000000313f3f7223 */ /* 0x180fe2000001087c */
[-CC-:B------:R-:W-:Y:S01]  /*f920*/  FFMA.FTZ R64, R64, R49.reuse, -R124.reuse ;  /* 0x0000003140407223 */ /* 0x180fe2000001087c */
[----:B------:R-:W2:Y:S01]  /*f930*/  MUFU.EX2 R31, R31 ;  /* 0x0000001f001f7308 */ /* 0x000ea20000000800 */
[C---:B------:R-:W-:Y:S01]  /*f940*/  HMMA.16816.F32.BF16 R92, R68.reuse, R94, RZ ;  /* 0x0000005e445c723c */ /* 0x040fe200000418ff */
[-C--:B------:R-:W-:Y:S01]  /*f950*/  FFMA.FTZ R62, R62, R49.reuse, -R124 ;  /* 0x000000313e3e7223 */ /* 0x080fe2000001087c */
[----:B------:R-:W-:Y:S01]  /*f960*/  FADD.FTZ R126, R126, R65 ;  /* 0x000000417e7e7221 */ /* 0x000fe20000010000 */
[----:B------:R-:W4:Y:S01]  /*f970*/  MUFU.EX2 R32, R32 ;  /* 0x0000002000207308 */ /* 0x000f220000000800 */
        /* <DEDUP_REMOVED lines=8> */
[----:B--2---:R-:W-:-:S03]  /*fa00*/  F2FP.BF16.F32.PACK_AB R6, R31, R34 ;  /* 0x000000221f06723e */ /* 0x004fc600000010ff */
[----:B------:R-:W2:Y:S01]  /*fa10*/  MUFU.EX2 R28, R28 ;  /* 0x0000001c001c7308 */ /* 0x000ea20000000800 */
[----:B------:R-:W-:Y:S01]  /*fa20*/  HMMA.16816.F32.BF16 R104, R68, R100, RZ ;  /* 0x000000644468723c */ /* 0x000fe200000418ff */
[----:B----4-:R-:W-:Y:S02]  /*fa30*/  F2FP.BF16.F32.PACK_AB R7, R32, R33 ;  /* 0x000000212007723e */ /* 0x010fe400000010ff */
[----:B------:R-:W-:Y:S04]  /*fa40*/  MUFU.EX2 R3, R3 ;  /* 0x0000000300037308 */ /* 0x000fe80000000800 */
[----:B------:R-:W-:Y:S01]  /*fa50*/  MUFU.EX2 R54, R54 ;  /* 0x0000003600367308 */ /* 0x000fe20000000800 */
[C---:B-1----:R-:W-:Y:S03]  /*fa60*/  HMMA.16816.F32.BF16 R96, R4.reuse, R8, R96 ;  /* 0x000000080460723c */ /* 0x042fe60000041860 */
        /* <DEDUP_REMOVED lines=16> */
[----:B------:R3:W-:Y:S04]  /*fb70*/  MUFU.EX2 R129, R133 ;  /* 0x0000008500817308 */ /* 0x0007e80000000800 */
[----:B------:R-:W-:Y:S01]  /*fb80*/  MUFU.EX2 R168, R168 ;  /* 0x000000a800a87308 */ /* 0x000fe20000000800 */
[C---:B------:R-:W-:Y:S03]  /*fb90*/  HMMA.16816.F32.BF16 R84, R68.reuse, R86, RZ ;  /* 0x000000564454723c */ /* 0x040fe600000418ff */
[----:B------:R-:W-:Y:S04]  /*fba0*/  MUFU.EX2 R125, R125 ;  /* 0x0000007d007d7308 */ /* 0x000fe80000000800 */
[----:B------:R-:W-:Y:S01]  /*fbb0*/  MUFU.EX2 R166, R166 ;  /* 0x000000a600a67308 */ /* 0x000fe20000000800 */
[C---:B------:R-:W-:Y:S01]  /*fbc0*/  HMMA.16816.F32.BF16 R76, R68.reuse, R78, RZ ;  /* 0x0000004e444c723c */ /* 0x040fe200000418ff */
[-CC-:B---3--:R-:W-:Y:S01]  /*fbd0*/  FFMA.FTZ R133, R123, R49.reuse, -R124.reuse ;  /* 0x000000317b857223 */ /* 0x188fe2000001087c */
[-CC-:B------:R-:W-:Y:S01]  /*fbe0*/  FFMA.FTZ R123, R122, R49.reuse, -R124.reuse ;  /* 0x000000317a7b7223 */ /* 0x180fe2000001087c */
[----:B------:R-:W-:Y:S04]  /*fbf0*/  MUFU.EX2 R164, R164 ;  /* 0x000000a400a47308 */ /* 0x000fe80000000800 */
[----:B------:R-:W-:Y:S01]  /*fc00*/  MUFU.EX2 R61, R61 ;  /* 0x0000003d003d7308 */ /* 0x000fe20000000800 */
[C---:B------:R-:W-:Y:S03]  /*fc10*/  HMMA.16816.F32.BF16 R72, R68.reuse, R12, RZ ;  /* 0x0000000c4448723c */ /* 0x040fe600000418ff */
[----:B------:R-:W-:Y:S04]  /*fc20*/  MUFU.EX2 R122, R133 ;  /* 0x00000085007a7308 */ /* 0x000fe80000000800 */
[----:B------:R-:W-:Y:S01]  /*fc30*/  MUFU.EX2 R40, R123 ;  /* 0x0000007b00287308 */ /* 0x000fe20000000800 */
[----:B------:R-:W-:Y:S01]  /*fc40*/  HMMA.16816.F32.BF16 R68, R68, R14, RZ ;  /* 0x0000000e4444723c */ /* 0x000fe200000418ff */
[----:B------:R-:W3:Y:S02]  /*fc50*/  LDSM.16.MT88.4 R12, [R137+0xd400] ;  /* 0x00d40000890c783b */ /* 0x000ee40000004200 */
[----:B------:R-:W-:Y:S04]  /*fc60*/  MUFU.EX2 R65, R65 ;  /* 0x0000004100417308 */ /* 0x000fe80000000800 */
[----:B------:R-:W-:Y:S01]  /*fc70*/  MUFU.EX2 R66, R66 ;  /* 0x0000004200427308 */ /* 0x000fe20000000800 */
[C---:B------:R-:W-:Y:S05]  /*fc80*/  HMMA.16816.F32.BF16 R104, R4.reuse, R24, R104 ;  /* 0x000000180468723c */ /* 0x040fea0000041868 */
        /* <DEDUP_REMOVED lines=10> */
[----:B------:R-:W-:Y:S03]  /*fd30*/  HMMA.16816.F32.BF16 R100, R4, R26, R100 ;  /* 0x0000001a0464723c */ /* 0x000fe60000041864 */
[-C--:B------:R-:W-:Y:S01]  /*fd40*/  FFMA.FTZ R27, R191, R49.reuse, -R124 ;  /* 0x00000031bf1b7223 */ /* 0x080fe2000001087c */
[----:B------:R-:W-:-:S05]  /*fd50*/  FFMA.FTZ R26, R187, R49, -R50 ;  /* 0x00000031bb1a7223 */ /* 0x000fca0000010832 */
[----:B------:R-:W4:Y:S01]  /*fd60*/  MUFU.EX2 R27, R27 ;  /* 0x0000001b001b7308 */ /* 0x000f220000000800 */
[----:B------:R-:W-:Y:S03]  /*fd70*/  HMMA.16816.F32.BF16 R112, R4, R56, R112 ;  /* 0x000000380470723c */ /* 0x000fe60000041870 */
[-C--:B------:R-:W-:Y:S01]  /*fd80*/  FFMA.FTZ R56, R53, R49.reuse, -R50 ;  /* 0x0000003135387223 */ /* 0x080fe20000010832 */
[-CC-:B------:R-:W-:Y:S01]  /*fd90*/  FFMA.FTZ R57, R183, R49.reuse, -R124.reuse ;  /* 0x00000031b7397223 */ /* 0x180fe2000001087c */
        /* <DEDUP_REMOVED lines=10> */
[----:B------:R-:W1:Y:S04]  /*fe40*/  MUFU.EX2 R59, R59 ;  /* 0x0000003b003b7308 */ /* 0x000e680000000800 */
[----:B------:R-:W1:Y:S01]  /*fe50*/  MUFU.EX2 R55, R175 ;  /* 0x000000af00377308 */ /* 0x000e620000000800 */
[C---:B------:R-:W-:Y:S01]  /*fe60*/  HMMA.16816.F32.BF16 R84, R4.reuse, R18, R84 ;  /* 0x000000120454723c */ /* 0x040fe20000041854 */
[----:B------:R-:W1:Y:S02]  /*fe70*/  LDSM.16.MT88.4 R16, [R118+0xb800] ;  /* 0x00b800007610783b */ /* 0x000e640000004200 */
[----:B------:R-:W1:Y:S04]  /*fe80*/  MUFU.EX2 R53, R53 ;  /* 0x0000003500357308 */ /* 0x000e680000000800 */
[----:B------:R-:W-:Y:S01]  /*fe90*/  MUFU.EX2 R124, R124 ;  /* 0x0000007c007c7308 */ /* 0x000fe20000000800 */
[C---:B---3--:R-:W-:Y:S03]  /*fea0*/  HMMA.16816.F32.BF16 R80, R4.reuse, R12, R80 ;  /* 0x0000000c0450723c */ /* 0x048fe60000041850 */
[----:B------:R-:W-:Y:S05]  /*feb0*/  MUFU.EX2 R47, R67 ;  /* 0x00000043002f7308 */ /* 0x000fea0000000800 */
[----:B------:R-:W-:Y:S03]  /*fec0*/  HMMA.16816.F32.BF16 R76, R4, R14, R76 ;  /* 0x0000000e044c723c */ /* 0x000fe6000004184c */
[----:B--2---:R-:W-:Y:S01]  /*fed0*/  F2FP.BF16.F32.PACK_AB R4, R28, R29 ;  /* 0x0000001d1c04723e */ /* 0x004fe200000010ff */
[----:B------:R-:W2:Y:S01]  /*fee0*/  LDSM.16.MT88.4 R12, [R118+0x9800] ;  /* 0x00980000760c783b */ /* 0x000ea20000004200 */
[----:B----4-:R-:W-:-:S02]  /*fef0*/  F2FP.BF16.F32.PACK_AB R5, R27, R30 ;  /* 0x0000001e1b05723e */ /* 0x010fc400000010ff */
[----:B-----5:R-:W-:Y:S02]  /*ff00*/  F2FP.BF16.F32.PACK_AB R6, R25, R26 ;  /* 0x0000001a1906723e */ /* 0x020fe400000010ff */
[----:B------:R-:W-:-:S07]  /*ff10*/  F2FP.BF16.F32.PACK_AB R7, R3, R24 ;  /* 0x000000180307723e */ /* 0x000fce00000010ff */
        /* <DEDUP_REMOVED lines=201> */
[----:B------:R-:W-:Y:S01]  /*10bb0*/  VIADD R163, R119, 0xfffffffe ;  /* 0xfffffffe77a37836 */ /* 0x000fe20000000000 */
[C---:B------:R-:W-:Y:S01]  /*10bc0*/  SHF.L.U64.HI R162, R120.reuse, 0x6, R121 ;  /* 0x0000000678a27819 */ /* 0x040fe20000010279 */
[----:B------:R-:W-:Y:S01]  /*10bd0*/  IMAD.SHL.U32 R161, R120, 0x40, RZ ;  /* 0x0000004078a17824 */ /* 0x000fe200078e00ff */
[----:B------:R-:W-:Y:S01]  /*10be0*/  ISETP.NE.AND.EX P0, PT, R159, RZ, PT, P0 ;  /* 0x000000ff9f00720c */ /* 0x000fe20003f05300 */
[----:B------:R-:W-:Y:S01]  /*10bf0*/  IMAD.MOV.U32 R3, RZ, RZ, R2 ;  /* 0x000000ffff037224 */ /* 0x000fe200078e0002 */
[----:B------:R-:W-:-:S11]  /*10c00*/  MOV R119, R0 ;  /* 0x0000000000777202 */ /* 0x000fd60000000f00 */
.L_x_3284:
        /* <DEDUP_REMOVED lines=77> */
.L_x_3279:
[----:B------:R-:W-:Y:S05]  /*110e0*/  BSYNC.RECONVERGENT B0 ;  /* 0x0000000000007941 */ /* 0x000fea0003800200 */
.L_x_3278:
[----:B------:R-:W-:Y:S01]  /*110f0*/  @!PT LDS RZ, [RZ] ;  /* 0x00000000fffff984 */ /* 0x000fe20000000800 */
[----:B------:R-:W-:Y:S01]  /*11100*/  @!PT LDS RZ, [RZ] ;  /* 0x00000000fffff984 */ /* 0x000fe20000000800 */
[----:B------:R-:W-:Y:S01]  /*11110*/  @!PT LDS RZ, [RZ] ;  /* 0x00000000fffff984 */ /* 0x000fe20000000800 */
[----:B------:R-:W-:Y:S01]  /*11120*/  LDGSTS.E.BYPASS.LTC128B.128 [R153+0x9000], desc[UR4][R146.64] ;  /* 0x0900000092997fae */ /* 0x000fe2000b981a04 */
[C---:B------:R-:W-:Y:S01]  /*11130*/  IADD3 R12, P1, PT, R161.reuse, R146, RZ ;  /* 0x00000092a10c7210 */ /* 0x040fe20007f3e0ff */
[----:B------:R-:W-:Y:S03]  /*11140*/  BSSY.RECONVERGENT B1, `(.L_x_3280) ;  /* 0x0000193000017945 */ /* 0x000fe60003800200 */
        /* <DEDUP_REMOVED lines=18> */
[----:B------:R-:W1:Y:S08]  /*11270*/  LDSM.16.M88.4 R8, [R139+0x3000] ;  /* 0x003000008b08783b */ /* 0x000e700000000200 */
[----:B------:R-:W2:Y:S08]  /*11280*/  LDSM.16.M88.4 R16, [R139+0x3400] ;  /* 0x003400008b10783b */ /* 0x000eb00000000200 */
[----:B------:R-:W3:Y:S08]  /*11290*/  LDSM.16.M88.4 R24, [R139+0x3800] ;  /* 0x003800008b18783b */ /* 0x000ef00000000200 */
[----:B------:R-:W0:Y:S08]  /*112a0*/  LDGDEPBAR ;  /* 0x00000000000079af */ /* 0x000e300000000000 */
[----:B------:R-:W4:Y:S08]  /*112b0*/  LDSM.16.M88.4 R32, [R139+0x3c00] ;  /* 0x003c00008b20783b */ /* 0x000f300000000200 */
[----:B------:R-:W5:Y:S01]  /*112c0*/  LDSM.16.M88.4 R40, [R139+0x4000] ;  /* 0x004000008b28783b */ /* 0x000f620000000200 */
[C---:B-1----:R-:W-:Y:S07]  /*112d0*/  HMMA.16816.F32.BF16 R4, R64.reuse, R8, RZ ;  /* 0x000000084004723c */ /* 0x042fee00000418ff */
[----:B------:R-:W1:Y:S01]  /*112e0*/  LDSM.16.M88.4 R48, [R139+0x4400] ;  /* 0x004400008b30783b */ /* 0x000e620000000200 */
[C---:B------:R-:W-:Y:S07]  /*112f0*/  HMMA.16816.F32.BF16 R8, R64.reuse, R10, RZ ;  /* 0x0000000a4008723c */ /* 0x040fee00000418ff */
[----:B------:R-:W1:Y:S01]  /*11300*/  LDSM.16.M88.4 R56, [R139+0x4800] ;  /* 0x004800008b38783b */ /* 0x000e620000000200 */
[C---:B--2---:R-:W-:Y:S07]  /*11310*/  HMMA.16816.F32.BF16 R12, R64.reuse, R16, RZ ;  /* 0x00000010400c723c */ /* 0x044fee00000418ff */
[----:B------:R-:W2:Y:S01]  /*11320*/  LDSM.16.M88.4 R120, [R139+0x4c00] ;  /* 0x004c00008b78783b */ /* 0x000ea20000000200 */
[C---:B------:R-:W-:Y:S07]  /*11330*/  HMMA.16816.F32.BF16 R16, R64.reuse, R18, RZ ;  /* 0x000000124010723c */ /* 0x040fee00000418ff */
[----:B------:R-:W-:Y:S01]  /*11340*/  LDSM.16.M88.4 R124, [R138] ;  /* 0x000000008a7c783b */ /* 0x000fe20000000200 */
[C---:B---3--:R-:W-:Y:S07]  /*11350*/  HMMA.16816.F32.BF16 R20, R64.reuse, R24, RZ ;  /* 0x000000184014723c */ /* 0x048fee00000418ff */
[----:B------:R-:W3:Y:S01]  /*11360*/  LDSM.16.M88.4 R128, [R136+0x3000] ;  /* 0x003000008880783b */ /* 0x000ee20000000200 */
[C---:B------:R-:W-:Y:S07]  /*11370*/  HMMA.16816.F32.BF16 R24, R64.reuse, R26, RZ ;  /* 0x0000001a4018723c */ /* 0x040fee00000418ff */
[----:B------:R-:W3:Y:S01]  /*11380*/  LDSM.16.M88.4 R132, [R136+0x3400] ;  /* 0x003400008884783b */ /* 0x000ee20000000200 */
[C---:B----4-:R-:W-:Y:S07]  /*11390*/  HMMA.16816.F32.BF16 R28, R64.reuse, R32, RZ ;  /* 0x00000020401c723c */ /* 0x050fee00000418ff */
[----:B------:R-:W4:Y:S01]  /*113a0*/  LD.E R0, desc[UR4][R116.64+0x18c] ;  /* 0x00018c0474007980 */ /* 0x000f22000c101900 */
[C---:B------:R-:W-:Y:S08]  /*113b0*/  HMMA.16816.F32.BF16 R32, R64.reuse, R34, RZ ;  /* 0x000000224020723c */ /* 0x040ff000000418ff */
[C---:B-----5:R-:W-:Y:S08]  /*113c0*/  HMMA.16816.F32.BF16 R36, R64.reuse, R40, RZ ;  /* 0x000000284024723c */ /* 0x060ff000000418ff */
[C---:B------:R-:W-:Y:S08]  /*113d0*/  HMMA.16816.F32.BF16 R40, R64.reuse, R42, RZ ;  /* 0x0000002a4028723c */ /* 0x040ff000000418ff */
[C---:B-1----:R-:W-:Y:S08]  /*113e0*/  HMMA.16816.F32.BF16 R44, R64.reuse, R48, RZ ;  /* 0x00000030402c723c */ /* 0x042ff000000418ff */
        /* <DEDUP_REMOVED lines=9> */
[C---:B------:R-:W-:Y:S08]  /*11480*/  HMMA.16816.F32.BF16 R12, R124.reuse, R132, R12 ;  /* 0x000000847c0c723c */ /* 0x040ff0000004180c */
[C---:B------:R-:W-:Y:S01]  /*11490*/  HMMA.16816.F32.BF16 R16, R124.reuse, R134, R16 ;  /* 0x000000867c10723c */ /* 0x040fe20000041810 */
[----:B------:R-:W-:Y:S07]  /*114a0*/  LDSM.16.M88.4 R132, [R136+0x4400] ;  /* 0x004400008884783b */ /* 0x000fee0000000200 */
[C---:B-1----:R-:W-:Y:S08]  /*114b0*/  HMMA.16816.F32.BF16 R20, R124.reuse, R120, R20 ;  /* 0x000000787c14723c */ /* 0x042ff00000041814 */
[C---:B------:R-:W-:Y:S01]  /*114c0*/  HMMA.16816.F32.BF16 R24, R124.reuse, R122, R24 ;  /* 0x0000007a7c18723c */ /* 0x040fe20000041818 */
[----:B------:R-:W1:Y:S07]  /*114d0*/  LDSM.16.M88.4 R120, [R136+0x4000] ;  /* 0x004000008878783b */ /* 0x000e6e0000000200 */
        /* <DEDUP_REMOVED lines=14> */
[----:B------:R-:W2:Y:S08]  /*115c0*/  LDSM.16.M88.4 R124, [R139+0x5400] ;  /* 0x005400008b7c783b */ /* 0x000eb00000000200 */
[----:B------:R-:W3:Y:S01]  /*115d0*/  LDSM.16.M88.4 R128, [R139+0x5800] ;  /* 0x005800008b80783b */ /* 0x000ee20000000200 */
        /* <DEDUP_REMOVED lines=75> */
[C---:B------:R-:W-:Y:S08]  /*11a90*/  HMMA.16816.F32.BF16 R8, R124.reuse, R130, R8 ;  /* 0x000000827c08723c */ /* 0x040ff00000041808 */
[C---:B--2---:R-:W-:Y:S03]  /*11aa0*/  HMMA.16816.F32.BF16 R12, R124.reuse, R120, R12 ;  /* 0x000000787c0c723c */ /* 0x044fe6000004180c */
[-C--:B----4-:R-:W-:Y:S01]  /*11ab0*/  FMUL.FTZ R188, R4, R0.reuse ;  /* 0x0000000004bc7220 */ /* 0x090fe20000410000 */
        /* <DEDUP_REMOVED lines=74> */
[C---:B----4-:R-:W-:Y:S09]  /*11f60*/  HMMA.16816.F32.BF16 R52, R124.reuse, R4, R52 ;  /* 0x000000047c34723c */ /* 0x050ff20000041834 */
[----:B------:R-:W4:Y:S01]  /*11f70*/  MUFU.TANH R187, R23 ;  /* 0x0000001700bb7308 */ /* 0x000f220000002400 */
[----:B------:R-:W-:Y:S01]  /*11f80*/  BAR.SYNC.DEFER_BLOCKING 0x0 ;  /* 0x0000000000007b1d */ /* 0x000fe20000010000 */
        /* <DEDUP_REMOVED lines=149> */
.L_x_3283:
[----:B------:R-:W-:Y:S05]  /*128e0*/  BSYNC.RECONVERGENT B0 ;  /* 0x0000000000007941 */ /* 0x000fea0003800200 */
.L_x_3282:
        /* <DEDUP_REMOVED lines=24> */
.L_x_3281:
[----:B------:R-:W-:Y:S05]  /*12a70*/  BSYNC.RECONVERGENT B1 ;  /* 0x0000000000017941 */ /* 0x000fea0003800200 */
.L_x_3280:
[----:B------:R-:W3:Y:S01]  /*12a80*/  LD.E R53, desc[UR4][R116.64+0xdc] ;  /* 0x0000dc0474357980 */ /* 0x000ee2000c101900 */
        /* <DEDUP_REMOVED lines=14> */
[----:B--2---:R-:W-:Y:S02]  /*12b70*/  FMNMX3.FTZ R5, R2, R197, R195, !PT ;  /* 0x000000c502057276 */ /* 0x004fe400078100c3 */
        /* <DEDUP_REMOVED lines=51> */
[-C--:B------:R-:W-:Y:S01]  /*12eb0*/  FFMA.FTZ R186, R229, R53.reuse, -R184 ;  /* 0x00000035e5ba7223 */ /* 0x080fe200000108b8 */
[----:B------:R-:W2:Y:S01]  /*12ec0*/  MUFU.EX2 R3, R3 ;  /* 0x0000000300037308 */ /* 0x000ea20000000800 */
[-CC-:B------:R-:W-:Y:S01]  /*12ed0*/  FFMA.FTZ R129, R129, R53.reuse, -R124.reuse ;  /* 0x0000003581817223 */ /* 0x180fe2000001087c */
[-C--:B------:R-:W-:Y:S01]  /*12ee0*/  FFMA.FTZ R128, R128, R53.reuse, -R124 ;  /* 0x0000003580807223 */ /* 0x080fe2000001087c */
        /* <DEDUP_REMOVED lines=34> */
[C---:B------:R-:W-:Y:S01]  /*13110*/  FMUL.FTZ R46, R57.reuse, R74 ;  /* 0x0000004a392e7220 */ /* 0x040fe20000410000 */
[----:B--2---:R-:W-:Y:S01]  /*13120*/  F2FP.BF16.F32.PACK_AB R60, R192, R194 ;  /* 0x000000c2c03c723e */ /* 0x004fe200000010ff */
[----:B------:R-:W-:Y:S01]  /*13130*/  FMUL.FTZ R47, R57, R75 ;  /* 0x0000004b392f7220 */ /* 0x000fe20000410000 */
[C---:B------:R-:W-:Y:S01]  /*13140*/  FMUL.FTZ R44, R3.reuse, R72 ;  /* 0x00000048032c7220 */ /* 0x040fe20000410000 */
[----:B------:R-:W-:Y:S01]  /*13150*/  FMUL.FTZ R45, R3, R73 ;  /* 0x00000049032d7220 */ /* 0x000fe20000410000 */
[----:B---3--:R-:W-:Y:S01]  /*13160*/  F2FP.BF16.F32.PACK_AB R61, R190, R196 ;  /* 0x000000c4be3d723e */ /* 0x008fe200000010ff */
[----:B------:R-:W2:Y:S01]  /*13170*/  LDSM.16.MT88.4 R72, [R137+0x9400] ;  /* 0x009400008948783b */ /* 0x000ea20000004200 */
[-C--:B------:R-:W-:Y:S01]  /*13180*/  FFMA.FTZ R81, R217, R53.reuse, -R184 ;  /* 0x00000035d9517223 */ /* 0x080fe200000108b8 */
[----:B------:R-:W-:Y:S01]  /*13190*/  FFMA.FTZ R80, R203, R53, -R124 ;  /* 0x00000035cb507223 */ /* 0x000fe2000001087c */
[----:B-1----:R-:W-:Y:S01]  /*131a0*/  F2FP.BF16.F32.PACK_AB R62, R119, R186 ;  /* 0x000000ba773e723e */ /* 0x002fe200000010ff */
[----:B------:R-:W-:Y:S01]  /*131b0*/  FFMA.FTZ R196, R57, R165, R196 ;  /* 0x000000a539c47223 */ /* 0x000fe200000100c4 */
[-C--:B------:R-:W-:Y:S01]  /*131c0*/  FFMA.FTZ R88, R207, R53.reuse, -R184 ;  /* 0x00000035cf587223 */ /* 0x080fe200000108b8 */
[-C--:B------:R-:W-:Y:S01]  /*131d0*/  FFMA.FTZ R83, R205, R53.reuse, -R124 ;  /* 0x00000035cd537223 */ /* 0x080fe2000001087c */
[----:B------:R-:W-:Y:S01]  /*131e0*/  MUFU.EX2 R81, R81 ;  /* 0x0000005100517308 */ /* 0x000fe20000000800 */
[----:B------:R-:W-:Y:S01]  /*131f0*/  LDSM.16.MT88.4 R108, [R137+0xac00] ;  /* 0x00ac0000896c783b */ /* 0x000fe20000004200 */
[-C--:B------:R-:W-:Y:S01]  /*13200*/  FFMA.FTZ R97, R199, R53.reuse, -R184 ;  /* 0x00000035c7617223 */ /* 0x080fe200000108b8 */
[C---:B------:R-:W-:Y:S07]  /*13210*/  HMMA.16816.F32.BF16 R4, R60.reuse, R16, R4 ;  /* 0x000000103c04723c */ /* 0x040fee0000041804 */
[----:B------:R-:W-:Y:S01]  /*13220*/  MUFU.EX2 R80, R80 ;  /* 0x0000005000507308 */ /* 0x000fe20000000800 */
[----:B------:R-:W-:Y:S01]  /*13230*/  FMUL.FTZ R16, R3, R100 ;  /* 0x0000006403107220 */ /* 0x000fe20000410000 */
[--C-:B------:R-:W-:Y:S01]  /*13240*/  FFMA.FTZ R100, R59, R53, -R124.reuse ;  /* 0x000000353b647223 */ /* 0x100fe2000001087c */
[----:B------:R-:W-:Y:S01]  /*13250*/  FMUL.FTZ R17, R3, R101 ;  /* 0x0000006503117220 */ /* 0x000fe20000410000 */
[C---:B------:R-:W-:Y:S06]  /*13260*/  HMMA.16816.F32.BF16 R8, R60.reuse, R18, R8 ;  /* 0x000000123c08723c */ /* 0x040fec0000041808 */
[----:B------:R-:W-:Y:S01]  /*13270*/  MUFU.EX2 R88, R88 ;  /* 0x0000005800587308 */ /* 0x000fe20000000800 */
[C---:B------:R-:W-:Y:S01]  /*13280*/  FMUL.FTZ R18, R57.reuse, R102 ;  /* 0x0000006639127220 */ /* 0x040fe20000410000 */
[----:B------:R-:W-:Y:S01]  /*13290*/  FFMA.FTZ R101, R120, R53, -R124 ;  /* 0x0000003578657223 */ /* 0x000fe2000001087c */
[----:B------:R-:W-:Y:S07]  /*132a0*/  FMUL.FTZ R19, R57, R103 ;  /* 0x0000006739137220 */ /* 0x000fee0000410000 */
        /* <DEDUP_REMOVED lines=9> */
[C---:B------:R-:W-:Y:S09]  /*13340*/  HMMA.16816.F32.BF16 R16, R60.reuse, R26, R16 ;  /* 0x0000001a3c10723c */ /* 0x040ff20000041810 */
[----:B------:R-:W-:Y:S01]  /*13350*/  MUFU.EX2 R92, R92 ;  /* 0x0000005c005c7308 */ /* 0x000fe20000000800 */
[C---:B------:R-:W-:Y:S01]  /*13360*/  FMUL.FTZ R26, R57.reuse, R94 ;  /* 0x0000005e391a7220 */ /* 0x040fe20000410000 */
[----:B------:R-:W-:Y:S01]  /*13370*/  FMUL.FTZ R27, R57, R95 ;  /* 0x0000005f391b7220 */ /* 0x000fe20000410000 */
[-CC-:B------:R-:W-:Y:S07]  /*13380*/  FFMA.FTZ R95, R130, R53.reuse, -R184.reuse ;  /* 0x00000035825f7223 */ /* 0x180fee00000108b8 */
[----:B------:R-:W-:Y:S01]  /*13390*/  MUFU.EX2 R93, R93 ;  /* 0x0000005d005d7308 */ /* 0x000fe20000000800 */
[C---:B------:R-:W-:Y:S03]  /*133a0*/  HMMA.16816.F32.BF16 R20, R60.reuse, R32, R20 ;  /* 0x000000203c14723c */ /* 0x040fe60000041814 */
[----:B------:R-:W-:Y:S01]  /*133b0*/  FMUL.FTZ R32, R3, R84 ;  /* 0x0000005403207220 */ /* 0x000fe20000410000 */
[----:B------:R-:W-:Y:S01]  /*133c0*/  FFMA.FTZ R84, R213, R53, -R184 ;  /* 0x00000035d5547223 */ /* 0x000fe200000108b8 */
[----:B------:R-:W-:Y:S01]  /*133d0*/  FMUL.FTZ R33, R3, R85 ;  /* 0x0000005503217220 */ /* 0x000fe20000410000 */
[-CC-:B------:R-:W-:Y:S01]  /*133e0*/  FFMA.FTZ R85, R209, R53.reuse, -R124.reuse ;  /* 0x00000035d1557223 */ /* 0x180fe2000001087c */
[----:B------:R-:W-:Y:S01]  /*133f0*/  FFMA.FTZ R94, R189, R53, -R124 ;  /* 0x00000035bd5e7223 */ /* 0x000fe2000001087c */
[C---:B------:R-:W-:Y:S01]  /*13400*/  HMMA.16816.F32.BF16 R24, R60.reuse, R34, R24 ;  /* 0x000000223c18723c */ /* 0x040fe20000041818 */
[----:B------:R-:W-:Y:S02]  /*13410*/  MUFU.EX2 R129, R129 ;  /* 0x0000008100817308 */ /* 0x000fe40000000800 */
[C---:B------:R-:W-:Y:S01]  /*13420*/  FMUL.FTZ R34, R57.reuse, R86 ;  /* 0x0000005639227220 */ /* 0x040fe20000410000 */
[----:B------:R-:W-:Y:S07]  /*13430*/  FMUL.FTZ R35, R57, R87 ;  /* 0x0000005739237220 */ /* 0x000fee0000410000 */
        /* <DEDUP_REMOVED lines=8> */
[----:B------:R-:W-:Y:S01]  /*134c0*/  MUFU.EX2 R87, R87 ;  /* 0x0000005700577308 */ /* 0x000fe20000000800 */
[----:B------:R-:W-:Y:S01]  /*134d0*/  FFMA.FTZ R180, R183, R53, -R124 ;  /* 0x00000035b7b47223 */ /* 0x000fe2000001087c */
[C---:B------:R-:W-:Y:S08]  /*134e0*/  HMMA.16816.F32.BF16 R32, R60.reuse, R42, R32 ;  /* 0x0000002a3c20723c */ /* 0x040ff00000041820 */
[----:B------:R-:W-:Y:S01]  /*134f0*/  MUFU.EX2 R86, R86 ;  /* 0x0000005600567308 */ /* 0x000fe20000000800 */
[C---:B------:R-:W-:Y:S01]  /*13500*/  FMUL.FTZ R42, R57.reuse, R78 ;  /* 0x0000004e392a7220 */ /* 0x040fe20000410000 */
[----:B------:R-:W-:Y:S01]  /*13510*/  FMUL.FTZ R43, R57, R79 ;  /* 0x0000004f392b7220 */ /* 0x000fe20000410000 */
[----:B------:R-:W-:Y:S07]  /*13520*/  FADD.FTZ R82, R188, R77 ;  /* 0x0000004dbc527221 */ /* 0x000fee0000010000 */
[----:B------:R-:W-:Y:S01]  /*13530*/  MUFU.EX2 R94, R94 ;  /* 0x0000005e005e7308 */ /* 0x000fe20000000800 */
[----:B------:R-:W-:Y:S01]  /*13540*/  LDSM.16.MT88.4 R76, [R137+0xe000] ;  /* 0x00e00000894c783b */ /* 0x000fe20000004200 */
[C---:B------:R-:W-:Y:S08]  /*13550*/  HMMA.16816.F32.BF16 R36, R60.reuse, R48, R36 ;  /* 0x000000303c24723c */ /* 0x040ff00000041824 */
[----:B------:R-:W-:Y:S01]  /*13560*/  MUFU.EX2 R180, R180 ;  /* 0x000000b400b47308 */ /* 0x000fe20000000800 */
[C---:B------:R-:W-:Y:S01]  /*13570*/  FMUL.FTZ R48, R3.reuse, R68 ;  /* 0x0000004403307220 */ /* 0x040fe20000410000 */
[----:B------:R-:W-:Y:S01]  /*13580*/  FMUL.FTZ R49, R3, R69 ;  /* 0x0000004503317220 */ /* 0x000fe20000410000 */
[----:B------:R-:W-:Y:S07]  /*13590*/  FADD.FTZ R82, R145, R82 ;  /* 0x0000005291527221 */ /* 0x000fee0000010000 */
[----:B------:R-:W1:Y:S01]  /*135a0*/  MUFU.EX2 R128, R128 ;  /* 0x0000008000807308 */ /* 0x000e620000000800 */
[----:B------:R-:W-:Y:S01]  /*135b0*/  FFMA.FTZ R120, R58, R53, -R124 ;  /* 0x000000353a787223 */ /* 0x000fe2000001087c */
[C---:B------:R-:W-:Y:S03]  /*135c0*/  HMMA.16816.F32.BF16 R40, R60.reuse, R50, R40 ;  /* 0x000000323c28723c */ /* 0x040fe60000041828 */
[C---:B------:R-:W-:Y:S01]  /*135d0*/  FMUL.FTZ R50, R57.reuse, R70 ;  /* 0x0000004639327220 */ /* 0x040fe20000410000 */
[----:B------:R-:W-:Y:S01]  /*135e0*/  FMUL.FTZ R51, R57, R71 ;  /* 0x0000004739337220 */ /* 0x000fe20000410000 */
[-C--:B------:R-:W-:Y:S01]  /*135f0*/  FFMA.FTZ R57, R178, R53.reuse, -R184 ;  /* 0x00000035b2397223 */ /* 0x080fe200000108b8 */
[----:B------:R-:W-:Y:S01]  /*13600*/  LDSM.16.MT88.4 R68, [R137+0xb400] ;  /* 0x00b400008944783b */ /* 0x000fe20000004200 */
[-C--:B------:R-:W-:Y:S01]  /*13610*/  FFMA.FTZ R104, R56, R53.reuse, -R124 ;  /* 0x0000003538687223 */ /* 0x080fe2000001087c */
[C---:B------:R-:W-:Y:S01]  /*13620*/  HMMA.16816.F32.BF16 R44, R60.reuse, R64, R44 ;  /* 0x000000403c2c723c */ /* 0x040fe2000004182c */
[----:B------:R-:W-:Y:S02]  /*13630*/  MUFU.EX2 R120, R120 ;  /* 0x0000007800787308 */ /* 0x000fe40000000800 */
[--C-:B------:R-:W-:Y:S01]  /*13640*/  FFMA.FTZ R91, R197, R53, -R184.reuse ;  /* 0x00000035c55b7223 */ /* 0x100fe200000108b8 */
[----:B-1----:R-:W-:Y:S01]  /*13650*/  F2FP.BF16.F32.PACK_AB R59, R128, R129 ;  /* 0x00000081803b723e */ /* 0x002fe200000010ff */
[-C--:B------:R-:W-:Y:S01]  /*13660*/  FFMA.FTZ R90, R195, R53.reuse, -R184 ;  /* 0x00000035c35a7223 */ /* 0x080fe200000108b8 */
[-CC-:B------:R-:W-:Y:S01]  /*13670*/  FFMA.FTZ R96, R193, R53.reuse, -R124.reuse ;  /* 0x00000035c1607223 */ /* 0x180fe2000001087c */
[----:B------:R-:W-:Y:S01]  /*13680*/  FFMA.FTZ R89, R191, R53, -R124 ;  /* 0x00000035bf597223 */ /* 0x000fe2000001087c */
[----:B------:R-:W-:Y:S01]  /*13690*/  HMMA.16816.F32.BF16 R48, R60, R66, R48 ;  /* 0x000000423c30723c */ /* 0x000fe20000041830 */
[----:B------:R-:W1:Y:S02]  /*136a0*/  LDSM.16.MT88.4 R64, [R118+0x9400] ;  /* 0x009400007640783b */ /* 0x000e640000004200 */
[----:B------:R-:W-:Y:S01]  /*136b0*/  MUFU.EX2 R91, R91 ;  /* 0x0000005b005b7308 */ /* 0x000fe20000000800 */
[----:B------:R-:W-:Y:S01]  /*136c0*/  F2FP.BF16.F32.PACK_AB R60, R88, R81 ;  /* 0x00000051583c723e */ /* 0x000fe200000010ff */
[----:B------:R-:W-:Y:S01]  /*136d0*/  FFMA.FTZ R98, R182, R53, -R184 ;  /* 0x00000035b6627223 */ /* 0x000fe200000108b8 */
[----:B------:R-:W-:Y:S07]  /*136e0*/  F2FP.BF16.F32.PACK_AB R61, R80, R83 ;  /* 0x00000053503d723e */ /* 0x000fee00000010ff */
[----:B------:R-:W-:Y:S01]  /*136f0*/  MUFU.EX2 R90, R90 ;  /* 0x0000005a005a7308 */ /* 0x000fe20000000800 */
[----:B------:R-:W-:Y:S01]  /*13700*/  F2FP.BF16.F32.PACK_AB R62, R84, R87 ;  /* 0x00000057543e723e */ /* 0x000fe200000010ff */
[----:B------:R-:W-:Y:S01]  /*13710*/  FADD.FTZ R83, R83, R82 ;  /* 0x0000005253537221 */ /* 0x000fe20000010000 */
[----:B------:R-:W-:Y:S07]  /*13720*/  F2FP.BF16.F32.PACK_AB R63, R85, R86 ;  /* 0x00000056553f723e */ /* 0x000fee00000010ff */
[----:B------:R-:W-:Y:S01]  /*13730*/  MUFU.EX2 R96, R96 ;  /* 0x0000006000607308 */ /* 0x000fe20000000800 */
[-C--:B------:R-:W-:Y:S01]  /*13740*/  FFMA.FTZ R182, R179, R53.reuse, -R124 ;  /* 0x00000035b3b67223 */ /* 0x080fe2000001087c */
[----:B------:R-:W-:Y:S01]  /*13750*/  FADD.FTZ R105, R80, R83 ;  /* 0x0000005350697221 */ /* 0x000fe20000010000 */
[-C--:B------:R-:W-:Y:S07]  /*13760*/  FFMA.FTZ R178, R181, R53.reuse, -R184 ;  /* 0x00000035b5b27223 */ /* 0x080fee00000108b8 */
[----:B------:R-:W-:Y:S01]  /*13770*/  MUFU.EX2 R89, R89 ;  /* 0x0000005900597308 */ /* 0x000fe20000000800 */
[-C--:B------:R-:W-:Y:S01]  /*13780*/  FFMA.FTZ R165, R185, R53.reuse, -R124 ;  /* 0x00000035b9a57223 */ /* 0x080fe2000001087c */
[C---:B--2---:R-:W-:Y:S08]  /*13790*/  HMMA.16816.F32.BF16 R4, R60.reuse, R72, R4 ;  /* 0x000000483c04723c */ /* 0x044ff00000041804 */
[----:B------:R-:W-:Y:S01]  /*137a0*/  MUFU.EX2 R182, R182 ;  /* 0x000000b600b67308 */ /* 0x000fe20000000800 */
[----:B------:R-:W-:Y:S01]  /*137b0*/  FADD.FTZ R86, R86, R105 ;  /* 0x0000006956567221 */ /* 0x000fe20000010000 */
[----:B------:R-:W-:Y:S01]  /*137c0*/  FFMA.FTZ R194, R3, R164, R194 ;  /* 0x000000a403c27223 */ /* 0x000fe200000100c2 */
[-C--:B------:R-:W-:Y:S07]  /*137d0*/  FFMA.FTZ R164, R167, R53.reuse, -R184 ;  /* 0x00000035a7a47223 */ /* 0x080fee00000108b8 */
[----:B------:R-:W-:Y:S01]  /*137e0*/  MUFU.EX2 R98, R98 ;  /* 0x0000006200627308 */ /* 0x000fe20000000800 */
[----:B------:R-:W-:Y:S01]  /*137f0*/  FADD.FTZ R85, R85, R86 ;  /* 0x0000005655557221 */ /* 0x000fe20000010000 */
[C---:B------:R-:W-:Y:S01]  /*13800*/  HMMA.16816.F32.BF16 R8, R60.reuse, R74, R8 ;  /* 0x0000004a3c08723c */ /* 0x040fe20000041808 */
[----:B------:R-:W-:Y:S07]  /*13810*/  LDSM.16.MT88.4 R72, [R137+0xbc00] ;  /* 0x00bc00008948783b */ /* 0x000fee0000004200 */
[----:B------:R-:W-:Y:S01]  /*13820*/  MUFU.EX2 R178, R178 ;  /* 0x000000b200b27308 */ /* 0x000fe20000000800 */
[-C--:B------:R-:W-:Y:S01]  /*13830*/  FFMA.FTZ R167, R131, R53.reuse, -R124 ;  /* 0x0000003583a77223 */ /* 0x080fe2000001087c */
[-CC-:B------:R-:W-:Y:S01]  /*13840*/  FFMA.FTZ R3, R166, R53.reuse, -R184.reuse ;  /* 0x00000035a6037223 */ /* 0x180fe200000108b8 */
[-C--:B------:R-:W-:Y:S07]  /*13850*/  FFMA.FTZ R131, R132, R53.reuse, -R184 ;  /* 0x0000003584837223 */ /* 0x080fee00000108b8 */
[----:B------:R-:W-:Y:S01]  /*13860*/  MUFU.EX2 R164, R164 ;  /* 0x000000a400a47308 */ /* 0x000fe20000000800 */
[-C--:B------:R-:W-:Y:S01]  /*13870*/  FFMA.FTZ R166, R169, R53.reuse, -R124 ;  /* 0x00000035a9a67223 */ /* 0x080fe2000001087c */
[-CC-:B------:R-:W-:Y:S01]  /*13880*/  FFMA.FTZ R132, R134, R53.reuse, -R184.reuse ;  /* 0x0000003586847223 */ /* 0x180fe200000108b8 */
[-C--:B------:R-:W-:Y:S07]  /*13890*/  FFMA.FTZ R134, R168, R53.reuse, -R184 ;  /* 0x00000035a8867223 */ /* 0x080fee00000108b8 */
[----:B------:R-:W-:Y:S01]  /*138a0*/  MUFU.EX2 R3, R3 ;  /* 0x0000000300037308 */ /* 0x000fe20000000800 */
[-C--:B------:R-:W-:Y:S01]  /*138b0*/  FFMA.FTZ R168, R122, R53.reuse, -R124 ;  /* 0x000000357aa87223 */ /* 0x080fe2000001087c */
[-CC-:B------:R-:W-:Y:S01]  /*138c0*/  FFMA.FTZ R171, R171, R53.reuse, -R184.reuse ;  /* 0x00000035abab7223 */ /* 0x180fe200000108b8 */
[-CC-:B------:R-:W-:Y:S07]  /*138d0*/  FFMA.FTZ R172, R172, R53.reuse, -R184.reuse ;  /* 0x00000035acac7223 */ /* 0x180fee00000108b8 */
[----:B------:R-:W-:Y:S01]  /*138e0*/  MUFU.EX2 R166, R166 ;  /* 0x000000a600a67308 */ /* 0x000fe20000000800 */
[-CC-:B------:R-:W-:Y:S01]  /*138f0*/  FFMA.FTZ R173, R173, R53.reuse, -R184.reuse ;  /* 0x00000035adad7223 */ /* 0x180fe200000108b8 */
[-CC-:B------:R-:W-:Y:S01]  /*13900*/  FFMA.FTZ R174, R174, R53.reuse, -R184.reuse ;  /* 0x00000035aeae7223 */ /* 0x180fe200000108b8 */
[C---:B-1----:R-:W-:Y:S07]  /*13910*/  HMMA.16816.F32.BF16 R12, R60.reuse, R64, R12 ;  /* 0x000000403c0c723c */ /* 0x042fee000004180c */
[----:B------:R-:W-:Y:S01]  /*13920*/  MUFU.EX2 R167, R167 ;  /* 0x000000a700a77308 */ /* 0x000fe20000000800 */
[-CC-:B------:R-:W-:Y:S01]  /*13930*/  FFMA.FTZ R175, R175, R53.reuse, -R184.reuse ;  /* 0x00000035afaf7223 */ /* 0x180fe200000108b8 */
[-CC-:B------:R-:W-:Y:S08]  /*13940*/  FFMA.FTZ R176, R176, R53.reuse, -R184.reuse ;  /* 0x00000035b0b07223 */ /* 0x180ff000000108b8 */
[----:B------:R-:W-:Y:S01]  /*13950*/  MUFU.EX2 R131, R131 ;  /* 0x0000008300837308 */ /* 0x000fe20000000800 */
[-CC-:B------:R-:W-:Y:S01]  /*13960*/  FFMA.FTZ R125, R125, R53.reuse, -R184.reuse ;  /* 0x000000357d7d7223 */ /* 0x180fe200000108b8 */
[-CC-:B------:R-:W-:Y:S01]  /*13970*/  FFMA.FTZ R126, R126, R53.reuse, -R184.reuse ;  /* 0x000000357e7e7223 */ /* 0x180fe200000108b8 */
[C---:B------:R-:W-:Y:S01]  /*13980*/  HMMA.16816.F32.BF16 R16, R60.reuse, R66, R16 ;  /* 0x000000423c10723c */ /* 0x040fe20000041810 */
[----:B------:R-:W1:Y:S06]  /*13990*/  LDSM.16.MT88.4 R64, [R118+0xb400] ;  /* 0x00b400007640783b */ /* 0x000e6c0000004200 */
[----:B------:R-:W-:Y:S01]  /*139a0*/  MUFU.EX2 R132, R132 ;  /* 0x0000008400847308 */ /* 0x000fe20000000800 */
[-C--:B------:R-:W-:Y:S01]  /*139b0*/  FFMA.FTZ R184, R127, R53.reuse, -R184 ;  /* 0x000000357fb87223 */ /* 0x080fe200000108b8 */
[-CC-:B------:R-:W-:Y:S01]  /*139c0*/  FFMA.FTZ R121, R121, R53.reuse, -R124.reuse ;  /* 0x0000003579797223 */ /* 0x180fe2000001087c */
[-CC-:B------:R-:W-:Y:S07]  /*139d0*/  FFMA.FTZ R54, R54, R53.reuse, -R124.reuse ;  /* 0x0000003536367223 */ /* 0x180fee000001087c */
[----:B------:R2:W-:Y:S01]  /*139e0*/  MUFU.EX2 R127, R95 ;  /* 0x0000005f007f7308 */ /* 0x0005e20000000800 */
[----:B------:R-:W-:Y:S01]  /*139f0*/  IADD3 R163, PT, PT, R163, -0x1, RZ ;  /* 0xffffffffa3a37810 */ /* 0x000fe20007ffe0ff */
[C---:B------:R-:W-:Y:S08]  /*13a00*/  HMMA.16816.F32.BF16 R20, R60.reuse, R68, R20 ;  /* 0x000000443c14723c */ /* 0x040ff00000041814 */
[----:B------:R-:W-:Y:S10]  /*13a10*/  MUFU.EX2 R165, R165 ;  /* 0x000000a500a57308 */ /* 0x000ff40000000800 */
[----:B------:R-:W3:Y:S01]  /*13a20*/  MUFU.EX2 R134, R134 ;  /* 0x0000008600867308 */ /* 0x000ee20000000800 */
[C---:B------:R-:W-:Y:S01]  /*13a30*/  HMMA.16816.F32.BF16 R24, R60.reuse, R70, R24 ;  /* 0x000000463c18723c */ /* 0x040fe20000041818 */
[----:B------:R-:W4:Y:S08]  /*13a40*/  LDSM.16.MT88.4 R68, [R137+0xd400] ;  /* 0x00d400008944783b */ /* 0x000f300000004200 */
[----:B------:R-:W-:Y:S01]  /*13a50*/  MUFU.EX2 R168, R168 ;  /* 0x000000a800a87308 */ /* 0x000fe20000000800 */
[--C-:B--2---:R-:W-:Y:S09]  /*13a60*/  FFMA.FTZ R95, R55, R53, -R124.reuse ;  /* 0x00000035375f7223 */ /* 0x104ff2000001087c */
[----:B------:R-:W-:Y:S10]  /*13a70*/  MUFU.EX2 R55, R101 ;  /* 0x0000006500377308 */ /* 0x000ff40000000800 */
[----:B------:R-:W-:Y:S01]  /*13a80*/  MUFU.EX2 R122, R170 ;  /* 0x000000aa007a7308 */ /* 0x000fe20000000800 */
[----:B---3--:R-:W-:Y:S09]  /*13a90*/  F2FP.BF16.F32.PACK_AB R56, R134, R127 ;  /* 0x0000007f8638723e */ /* 0x008ff200000010ff */
        /* <DEDUP_REMOVED lines=9> */
[----:B------:R-:W-:Y:S01]  /*13b30*/  MUFU.EX2 R184, R184 ;  /* 0x000000b800b87308 */ /* 0x000fe20000000800 */
[C---:B----4-:R-:W-:Y:S09]  /*13b40*/  HMMA.16816.F32.BF16 R36, R60.reuse, R68, R36 ;  /* 0x000000443c24723c */ /* 0x050ff20000041824 */
[----:B------:R-:W-:Y:S01]  /*13b50*/  MUFU.EX2 R54, R54 ;  /* 0x0000003600367308 */ /* 0x000fe20000000800 */
[C---:B------:R-:W-:Y:S01]  /*13b60*/  HMMA.16816.F32.BF16 R40, R60.reuse, R70, R40 ;  /* 0x000000463c28723c */ /* 0x040fe20000041828 */
[----:B------:R-:W2:Y:S07]  /*13b70*/  LDSM.16.MT88.4 R68, [R137+0x9800] ;  /* 0x009800008944783b */ /* 0x000eae0000004200 */
[C---:B-1----:R-:W-:Y:S08]  /*13b80*/  HMMA.16816.F32.BF16 R44, R60.reuse, R64, R44 ;  /* 0x000000403c2c723c */ /* 0x042ff0000004182c */
[----:B------:R-:W-:Y:S01]  /*13b90*/  HMMA.16816.F32.BF16 R48, R60, R66, R48 ;  /* 0x000000423c30723c */ /* 0x000fe20000041830 */
[----:B------:R-:W1:Y:S02]  /*13ba0*/  LDSM.16.MT88.4 R64, [R118+0x9800] ;  /* 0x009800007640783b */ /* 0x000e640000004200 */
        /* <DEDUP_REMOVED lines=23> */
[----:B------:R-:W-:Y:S01]  /*13d20*/  FFMA.FTZ R60, R177, R53, -R124 ;  /* 0x00000035b13c7223 */ /* 0x000fe2000001087c */
[----:B------:R-:W-:Y:S01]  /*13d30*/  F2FP.BF16.F32.PACK_AB R62, R178, R99 ;  /* 0x00000063b23e723e */ /* 0x000fe200000010ff */
[----:B------:R3:W4:Y:S01]  /*13d40*/  MUFU.EX2 R177, R57 ;  /* 0x0000003900b17308 */ /* 0x0007220000000800 */
[----:B------:R-:W-:Y:S09]  /*13d50*/  F2FP.BF16.F32.PACK_AB R63, R165, R180 ;  /* 0x000000b4a53f723e */ /* 0x000ff200000010ff */
[----:B------:R4:W5:Y:S01]  /*13d60*/  MUFU.EX2 R179, R60 ;  /* 0x0000003c00b37308 */ /* 0x0009620000000800 */
[----:B---3--:R-:W-:Y:S01]  /*13d70*/  FADD.FTZ R57, R192, R194 ;  /* 0x000000c2c0397221 */ /* 0x008fe20000010000 */
[----:B----4-:R-:W-:Y:S03]  /*13d80*/  F2FP.BF16.F32.PACK_AB R60, R177, R98 ;  /* 0x00000062b13c723e */ /* 0x010fe600000010ff */
[----:B------:R-:W-:Y:S01]  /*13d90*/  FADD.FTZ R186, R186, R57 ;  /* 0x00000039baba7221 */ /* 0x000fe20000010000 */
[----:B-----5:R-:W-:Y:S03]  /*13da0*/  F2FP.BF16.F32.PACK_AB R61, R182, R179 ;  /* 0x000000b3b63d723e */ /* 0x020fe600000010ff */
[----:B------:R-:W-:Y:S02]  /*13db0*/  FADD.FTZ R186, R119, R186 ;  /* 0x000000ba77ba7221 */ /* 0x000fe40000010000 */
[----:B------:R3:W-:Y:S02]  /*13dc0*/  MUFU.EX2 R119, R100 ;  /* 0x0000006400777308 */ /* 0x0007e40000000800 */
[C---:B--2---:R-:W-:Y:S03]  /*13dd0*/  HMMA.16816.F32.BF16 R4, R60.reuse, R68, R4 ;  /* 0x000000443c04723c */ /* 0x044fe60000041804 */
[----:B------:R-:W-:Y:S02]  /*13de0*/  FADD.FTZ R103, R81, R186 ;  /* 0x000000ba51677221 */ /* 0x000fe40000010000 */
[----:B------:R-:W-:Y:S02]  /*13df0*/  LDSM.16.MT88.4 R80, [R137+0xe800] ;  /* 0x00e800008950783b */ /* 0x000fe40000004200 */
[----:B------:R-:W-:Y:S01]  /*13e00*/  FADD.FTZ R88, R88, R103 ;  /* 0x0000006758587221 */ /* 0x000fe20000010000 */
[C---:B------:R-:W-:Y:S03]  /*13e10*/  HMMA.16816.F32.BF16 R8, R60.reuse, R70, R8 ;  /* 0x000000463c08723c */ /* 0x040fe60000041808 */
[----:B------:R-:W-:Y:S02]  /*13e20*/  FADD.FTZ R87, R87, R88 ;  /* 0x0000005857577221 */ /* 0x000fe40000010000 */
[----:B------:R-:W2:Y:S02]  /*13e30*/  LDSM.16.MT88.4 R68, [R118+0xbc00] ;  /* 0x00bc00007644783b */ /* 0x000ea40000004200 */
[----:B------:R-:W-:Y:S01]  /*13e40*/  FADD.FTZ R87, R84, R87 ;  /* 0x0000005754577221 */ /* 0x000fe20000010000 */
[C---:B-1----:R-:W-:Y:S05]  /*13e50*/  HMMA.16816.F32.BF16 R12, R60.reuse, R64, R12 ;  /* 0x000000403c0c723c */ /* 0x042fea000004180c */
[----:B---3--:R-:W-:Y:S03]  /*13e60*/  LDSM.16.MT88.4 R100, [R118+0xac00] ;  /* 0x00ac00007664783b */ /* 0x008fe60000004200 */
[C---:B------:R-:W-:Y:S05]  /*13e70*/  HMMA.16816.F32.BF16 R16, R60.reuse, R66, R16 ;  /* 0x000000423c10723c */ /* 0x040fea0000041810 */
[----:B------:R-:W1:Y:S03]  /*13e80*/  LDSM.16.MT88.4 R64, [R137+0xdc00] ;  /* 0x00dc00008940783b */ /* 0x000e660000004200 */
[C---:B------:R-:W-:Y:S08]  /*13e90*/  HMMA.16816.F32.BF16 R20, R60.reuse, R72, R20 ;  /* 0x000000483c14723c */ /* 0x040ff00000041814 */
[C---:B------:R-:W-:Y:S01]  /*13ea0*/  HMMA.16816.F32.BF16 R24, R60.reuse, R74, R24 ;  /* 0x0000004a3c18723c */ /* 0x040fe20000041818 */
[----:B------:R-:W3:Y:S07]  /*13eb0*/  LDSM.16.MT88.4 R72, [R118+0xdc00] ;  /* 0x00dc00007648783b */ /* 0x000eee0000004200 */
[C---:B--2---:R-:W-:Y:S08]  /*13ec0*/  HMMA.16816.F32.BF16 R28, R60.reuse, R68, R28 ;  /* 0x000000443c1c723c */ /* 0x044ff0000004181c */
[C---:B------:R-:W-:Y:S01]  /*13ed0*/  HMMA.16816.F32.BF16 R32, R60.reuse, R70, R32 ;  /* 0x000000463c20723c */ /* 0x040fe20000041820 */
[----:B------:R-:W-:Y:S07]  /*13ee0*/  LDSM.16.MT88.4 R68, [R118+0xa000] ;  /* 0x00a000007644783b */ /* 0x000fee0000004200 */
[C---:B-1----:R-:W-:Y:S08]  /*13ef0*/  HMMA.16816.F32.BF16 R36, R60.reuse, R64, R36 ;  /* 0x000000403c24723c */ /* 0x042ff00000041824 */
[C---:B------:R-:W-:Y:S01]  /*13f00*/  HMMA.16816.F32.BF16 R40, R60.reuse, R66, R40 ;  /* 0x000000423c28723c */ /* 0x040fe20000041828 */
[----:B------:R-:W1:Y:S07]  /*13f10*/  LDSM.16.MT88.4 R64, [R137+0xa000] ;  /* 0x00a000008940783b */ /* 0x000e6e0000004200 */
[C---:B---3--:R-:W-:Y:S03]  /*13f20*/  HMMA.16816.F32.BF16 R44, R60.reuse, R72, R44 ;  /* 0x000000483c2c723c */ /* 0x048fe6000004182c */
[-CC-:B------:R-:W-:Y:S01]  /*13f30*/  FFMA.FTZ R72, R133, R53.reuse, -R124.reuse ;  /* 0x0000003585487223 */ /* 0x180fe2000001087c */
[-CC-:B------:R-:W-:Y:S01]  /*13f40*/  FFMA.FTZ R133, R135, R53.reuse, -R124.reuse ;  /* 0x0000003587857223 */ /* 0x180fe2000001087c */
[-CC-:B------:R-:W-:Y:S01]  /*13f50*/  FFMA.FTZ R135, R123, R53.reuse, -R124.reuse ;  /* 0x000000357b877223 */ /* 0x180fe2000001087c */
[----:B------:R-:W-:Y:S01]  /*13f60*/  FFMA.FTZ R124, R52, R53, -R124 ;  /* 0x00000035347c7223 */ /* 0x000fe2000001087c */
[----:B------:R2:W-:Y:S01]  /*13f70*/  MUFU.EX2 R130, R72 ;  /* 0x0000004800827308 */ /* 0x0005e20000000800 */
[----:B------:R-:W-:Y:S09]  /*13f80*/  HMMA.16816.F32.BF16 R48, R60, R74, R48 ;  /* 0x0000004a3c30723c */ /* 0x000ff20000041830 */
[----:B------:R-:W3:Y:S01]  /*13f90*/  MUFU.EX2 R133, R133 ;  /* 0x0000008500857308 */ /* 0x000ee20000000800 */
[----:B------:R-:W-:Y:S02]  /*13fa0*/  F2FP.BF16.F32.PACK_AB R60, R164, R3 ;  /* 0x00000003a43c723e */ /* 0x000fe400000010ff */
[----:B------:R-:W-:Y:S07]  /*13fb0*/  F2FP.BF16.F32.PACK_AB R61, R167, R166 ;  /* 0x000000a6a73d723e */ /* 0x000fee00000010ff */
[----:B------:R-:W4:Y:S01]  /*13fc0*/  MUFU.EX2 R135, R135 ;  /* 0x0000008700877308 */ /* 0x000f220000000800 */
[----:B------:R-:W-:Y:S09]  /*13fd0*/  F2FP.BF16.F32.PACK_AB R62, R132, R131 ;  /* 0x00000083843e723e */ /* 0x000ff200000010ff */
[----:B------:R-:W5:Y:S01]  /*13fe0*/  MUFU.EX2 R123, R171 ;  /* 0x000000ab007b7308 */ /* 0x000f620000000800 */
[----:B--2---:R-:W-:Y:S09]  /*13ff0*/  LDSM.16.MT88.4 R72, [R118+0xc000] ;  /* 0x00c000007648783b */ /* 0x004ff20000004200 */
[----:B------:R-:W2:Y:S01]  /*14000*/  MUFU.EX2 R52, R121 ;  /* 0x0000007900347308 */ /* 0x000ea20000000800 */
[----:B---3--:R-:W-:Y:S09]  /*14010*/  F2FP.BF16.F32.PACK_AB R63, R133, R130 ;  /* 0x00000082853f723e */ /* 0x008ff200000010ff */
[----:B------:R-:W-:Y:S01]  /*14020*/  MUFU.EX2 R121, R124 ;  /* 0x0000007c00797308 */ /* 0x000fe20000000800 */
[----:B----4-:R-:W-:Y:S01]  /*14030*/  F2FP.BF16.F32.PACK_AB R57, R135, R168 ;  /* 0x000000a88739723e */ /* 0x010fe200000010ff */
[C---:B-1----:R-:W-:Y:S03]  /*14040*/  HMMA.16816.F32.BF16 R4, R60.reuse, R64, R4 ;  /* 0x000000403c04723c */ /* 0x042fe60000041804 */
[----:B-----5:R-:W-:Y:S05]  /*14050*/  F2FP.BF16.F32.PACK_AB R58, R123, R122 ;  /* 0x0000007a7b3a723e */ /* 0x020fea00000010ff */
        /* <DEDUP_REMOVED lines=17> */
[C---:B-1----:R-:W-:Y:S01]  /*14170*/  HMMA.16816.F32.BF16 R4, R56.reuse, R64, R4 ;  /* 0x000000403804723c */ /* 0x042fe20000041804 */
[----:B------:R-:W1:Y:S07]  /*14180*/  LDSM.16.MT88.4 R68, [R137+0xc400] ;  /* 0x00c400008944783b */ /* 0x000e6e0000004200 */
[C---:B------:R-:W-:Y:S01]  /*14190*/  HMMA.16816.F32.BF16 R8, R56.reuse, R66, R8 ;  /* 0x000000423808723c */ /* 0x040fe20000041808 */
[----:B------:R-:W4:Y:S07]  /*141a0*/  LDSM.16.MT88.4 R64, [R118+0xe400] ;  /* 0x00e400007640783b */ /* 0x000f2e0000004200 */
        /* <DEDUP_REMOVED lines=12> */
[C---:B----4-:R-:W-:Y:S08]  /*14270*/  HMMA.16816.F32.BF16 R44, R56.reuse, R64, R44 ;  /* 0x00000040382c723c */ /* 0x050ff0000004182c */
[----:B------:R-:W-:Y:S01]  /*14280*/  HMMA.16816.F32.BF16 R48, R56, R66, R48 ;  /* 0x000000423830723c */ /* 0x000fe20000041830 */
[----:B------:R-:W4:Y:S02]  /*14290*/  LDSM.16.MT88.4 R64, [R118+0xe800] ;  /* 0x00e800007640783b */ /* 0x000f240000004200 */
[----:B------:R-:W-:Y:S02]  /*142a0*/  F2FP.BF16.F32.PACK_AB R56, R173, R172 ;  /* 0x000000acad38723e */ /* 0x000fe400000010ff */
[----:B--2---:R-:W-:Y:S02]  /*142b0*/  F2FP.BF16.F32.PACK_AB R57, R52, R55 ;  /* 0x000000373439723e */ /* 0x004fe400000010ff */
[----:B------:R-:W-:Y:S02]  /*142c0*/  F2FP.BF16.F32.PACK_AB R58, R175, R174 ;  /* 0x000000aeaf3a723e */ /* 0x000fe400000010ff */
[----:B------:R-:W-:Y:S07]  /*142d0*/  F2FP.BF16.F32.PACK_AB R59, R119, R120 ;  /* 0x00000078773b723e */ /* 0x000fee00000010ff */
[C---:B---3--:R-:W-:Y:S01]  /*142e0*/  HMMA.16816.F32.BF16 R4, R56.reuse, R60, R4 ;  /* 0x0000003c3804723c */ /* 0x048fe20000041804 */
[----:B------:R-:W-:Y:S10]  /*142f0*/  MUFU.EX2 R60, R95 ;  /* 0x0000005f003c7308 */ /* 0x000ff40000000800 */
[----:B------:R-:W2:Y:S01]  /*14300*/  MUFU.EX2 R61, R104 ;  /* 0x00000068003d7308 */ /* 0x000ea20000000800 */
[C---:B------:R-:W-:Y:S09]  /*14310*/  HMMA.16816.F32.BF16 R8, R56.reuse, R62, R8 ;  /* 0x0000003e3808723c */ /* 0x040ff20000041808 */
[----:B------:R-:W3:Y:S01]  /*14320*/  MUFU.EX2 R63, R126 ;  /* 0x0000007e003f7308 */ /* 0x000ee20000000800 */
[----:B------:R-:W-:Y:S02]  /*14330*/  FADD.FTZ R62, R92, R87 ;  /* 0x000000575c3e7221 */ /* 0x000fe40000010000 */
[----:B------:R-:W-:Y:S02]  /*14340*/  LDSM.16.MT88.4 R84, [R118+0xcc00] ;  /* 0x00cc00007654783b */ /* 0x000fe40000004200 */
[----:B------:R-:W-:Y:S01]  /*14350*/  FADD.FTZ R62, R97, R62 ;  /* 0x0000003e613e7221 */ /* 0x000fe20000010000 */
[C---:B-1----:R-:W-:Y:S03]  /*14360*/  HMMA.16816.F32.BF16 R12, R56.reuse, R68, R12 ;  /* 0x00000044380c723c */ /* 0x042fe6000004180c */
[----:B------:R-:W-:Y:S02]  /*14370*/  F2FP.BF16.F32.PACK_AB R68, R125, R176 ;  /* 0x000000b07d44723e */ /* 0x000fe400000010ff */
[----:B--2---:R-:W-:Y:S03]  /*14380*/  F2FP.BF16.F32.PACK_AB R69, R61, R60 ;  /* 0x0000003c3d45723e */ /* 0x004fe600000010ff */
[C---:B------:R-:W-:Y:S03]  /*14390*/  HMMA.16816.F32.BF16 R16, R56.reuse, R70, R16 ;  /* 0x000000463810723c */ /* 0x040fe60000041810 */
[----:B---3--:R-:W-:Y:S02]  /*143a0*/  F2FP.BF16.F32.PACK_AB R70, R184, R63 ;  /* 0x0000003fb846723e */ /* 0x008fe400000010ff */
[----:B------:R-:W-:Y:S03]  /*143b0*/  F2FP.BF16.F32.PACK_AB R71, R121, R54 ;  /* 0x000000367947723e */ /* 0x000fe600000010ff */
[C---:B-----5:R-:W-:Y:S08]  /*143c0*/  HMMA.16816.F32.BF16 R20, R56.reuse, R72, R20 ;  /* 0x000000483814723c */ /* 0x060ff00000041814 */
        /* <DEDUP_REMOVED lines=11> */
[----:B------:R-:W-:Y:S04]  /*14480*/  FADD.FTZ R96, R89, R96 ;  /* 0x0000006059607221 */ /* 0x000fe80000010000 */
[----:B------:R-:W-:Y:S01]  /*14490*/  FADD.FTZ R179, R179, R96 ;  /* 0x00000060b3b37221 */ /* 0x000fe20000010000 */
        /* <DEDUP_REMOVED lines=11> */
[----:B------:R-:W-:Y:S02]  /*14550*/  FADD.FTZ R180, R180, R5 ;  /* 0x00000005b4b47221 */ /* 0x000fe40000010000 */
[----:B------:R-:W2:Y:S01]  /*14560*/  LDSM.16.MT88.4 R4, [R118+0xec00] ;  /* 0x00ec00007604783b */ /* 0x000ea20000004200 */
        /* <DEDUP_REMOVED lines=29> */
[----:B------:R-:W-:Y:S01]  /*14740*/  MOV R3, R2 ;  /* 0x0000000200037202 */ /* 0x000fe20000000f00 */
[----:B------:R-:W-:Y:S01]  /*14750*/  FADD.FTZ R174, R174, R173 ;  /* 0x000000adaeae7221 */ /* 0x000fe20000010000 */
[----:B------:R-:W-:Y:S03]  /*14760*/  HMMA.16816.F32.BF16 R68, R68, R6, R48 ;  /* 0x000000064444723c */ /* 0x000fe60000041830 */
[----:B------:R-:W-:Y:S01]  /*14770*/  FADD.FTZ R119, R119, R120 ;  /* 0x0000007877777221 */ /* 0x000fe20000010000 */
[----:B------:R-:W-:Y:S03]  /*14780*/  FADD.FTZ R175, R175, R174 ;  /* 0x000000aeafaf7221 */ /* 0x000fe60000010000 */
        /* <DEDUP_REMOVED lines=8> */
[----:B------:R-:W-:Y:S01]  /*14810*/  FADD.FTZ R164, R184, R63 ;  /* 0x0000003fb8a47221 */ /* 0x000fe20000010000 */
[----:B------:R-:W-:Y:S06]  /*14820*/  @P1 BRA `(.L_x_3284) ;  /* 0xffffffc000f81947 */ /* 0x000fec000383ffff */
.L_x_3277:
        /* <DEDUP_REMOVED lines=15> */
.L_x_3295:
        /* <DEDUP_REMOVED lines=168> */
.L_x_3286:
        /* <DEDUP_REMOVED lines=24> */
.L_x_3288:
[----:B------:R-:W-:Y:S05]  /*15520*/  BSYNC.RECONVERGENT B0 ;  /* 0x0000000000007941 */ /* 0x000fea0003800200 */
.L_x_3287:
        /* <DEDUP_REMOVED lines=10> */
.L_x_3290:
[----:B------:R-:W-:Y:S05]  /*155d0*/  BSYNC.RECONVERGENT B0 ;  /* 0x0000000000007941 */ /* 0x000fea0003800200 */
.L_x_3289:
[----:B------:R-:W-:-:S04]  /*155e0*/  MOV R149, 0x0 ;  /* 0x0000000000957802 */ /* 0x000fc80000000f00 */
[----:B-1234-:R-:W-:Y:S05]  /*155f0*/  @P3 RET.REL.NODEC R148 `(_ZN5flash24flash_fwd_splitkv_kernelI23Flash_fwd_kernel_traitsILi96ELi64ELi128ELi4ELb0ELb0EN7cutlass10bfloat16_tE19Flash_kernel_traitsILi96ELi64ELi128ELi4ES3_EELb0ELb0ELb0ELb0ELb1ELb1ELb0ELb1EEEvNS_16Flash_fwd_paramsE) ;  /* 0xfffffea894803950 */ /* 0x01efea0003c3ffff */
        /* <DEDUP_REMOVED lines=14> */
[----:B-1----:R-:W-:Y:S05]  /*156e0*/  RET.REL.NODEC R148 `(_ZN5flash24flash_fwd_splitkv_kernelI23Flash_fwd_kernel_traitsILi96ELi64ELi128ELi4ELb0ELb0EN7cutlass10bfloat16_tE19Flash_kernel_traitsILi96ELi64ELi128ELi4ES3_EELb0ELb0ELb0ELb0ELb1ELb1ELb0ELb1EEEvNS_16Flash_fwd_paramsE) ;  /* 0xfffffea894447950 */ /* 0x002fea0003c3ffff */
.L_x_3285:
[----:B------:R-:W-:Y:S01]  /*156f0*/  MOV R4, 0x2 ;  /* 0x0000000200047802 */ /* 0x000fe20000000f00 */
[----:B------:R-:W-:Y:S01]  /*15700*/  IMAD.MOV.U32 R3, RZ, RZ, 0x1f ;  /* 0x0000001fff037424 */ /* 0x000fe200078e00ff */
[----:B------:R-:W-:-:S07]  /*15710*/  MOV R5, 0xffffffff ;  /* 0xffffffff00057802 */ /* 0x000fce0000000f00 */
[----:B-----5:R-:W-:Y:S05]  /*15720*/  WARPSYNC.COLLECTIVE R5, `(.L_x_3291) ;  /* 0x0000000005087348 */ /* 0x020fea0003c00000 */
[----:B------:R1:W2:Y:S02]  /*15730*/  SHFL.BFLY P0, R14, R164, R4, R3 ;  /* 0x0c000004a40e7389 */ /* 0x0002a40000000003 */
[----:B-12--5:R-:W-:Y:S05]  /*15740*/  ENDCOLLECTIVE ;  /* 0x000000000000791b */ /* 0x026fea0003800000 */
.L_x_3291:
[----:B------:R-:W-:Y:S02]  /*15750*/  IMAD.MOV.U32 R13, RZ, RZ, R14 ;  /* 0x000000ffff0d7224 */ /* 0x000fe400078e000e */
[----:B------:R-:W-:Y:S02]  /*15760*/  IMAD.MOV.U32 R4, RZ, RZ, 0x1 ;  /* 0x00000001ff047424 */ /* 0x000fe400078e00ff */
[----:B------:R-:W-:-:S05]  /*15770*/  FADD.FTZ R13, R13, R164 ;  /* 0x000000a40d0d7221 */ /* 0x000fca0000010000 */
[----:B------:R-:W-:-:S07]  /*15780*/  MOV R164, R13 ;  /* 0x0000000d00a47202 */ /* 0x000fce0000000f00 */
[----:B------:R-:W-:Y:S05]  /*15790*/  WARPSYNC.COLLECTIVE R5, `(.L_x_3292) ;  /* 0x0000000005087348 */ /* 0x000fea0003c00000 */
[----:B------:R1:W2:Y:S02]  /*157a0*/  SHFL.BFLY P0, R14, R164, R4, R3 ;  /* 0x0c000004a40e7389 */ /* 0x0002a40000000003 */
[----:B-12---:R-:W-:Y:S05]  /*157b0*/  ENDCOLLECTIVE ;  /* 0x000000000000791b */ /* 0x006fea0003800000 */
.L_x_3292:
[----:B------:R-:W-:Y:S01]  /*157c0*/  MOV R164, R165 ;  /* 0x000000a500a47202 */ /* 0x000fe20000000f00 */
[----:B------:R-:W-:Y:S01]  /*157d0*/  IMAD.MOV.U32 R4, RZ, RZ, 0x2 ;  /* 0x00000002ff047424 */ /* 0x000fe200078e00ff */
[----:B------:R-:W-:-:S07]  /*157e0*/  MOV R10, R14 ;  /* 0x0000000e000a7202 */ /* 0x000fce0000000f00 */
[----:B------:R-:W-:Y:S05]  /*157f0*/  WARPSYNC.COLLECTIVE R5, `(.L_x_3293) ;  /* 0x0000000005087348 */ /* 0x000fea0003c00000 */
[----:B------:R1:W2:Y:S02]  /*15800*/  SHFL.BFLY P0, R14, R164, R4, R3 ;  /* 0x0c000004a40e7389 */ /* 0x0002a40000000003 */
[----:B-12---:R-:W-:Y:S05]  /*15810*/  ENDCOLLECTIVE ;  /* 0x000000000000791b */ /* 0x006fea0003800000 */
.L_x_3293:
[----:B------:R-:W-:Y:S01]  /*15820*/  FADD.FTZ R10, R13, R10 ;  /* 0x0000000a0d0a7221 */ /* 0x000fe20000010000 */
[----:B------:R-:W-:Y:S01]  /*15830*/  FADD.FTZ R12, R14, R165 ;  /* 0x000000a50e0c7221 */ /* 0x000fe20000010000 */
[----:B------:R-:W-:-:S04]  /*15840*/  MOV R4, 0x1 ;  /* 0x0000000100047802 */ /* 0x000fc80000000f00 */
[----:B------:R-:W-:-:S07]  /*15850*/  MOV R164, R12 ;  /* 0x0000000c00a47202 */ /* 0x000fce0000000f00 */
[----:B------:R-:W-:Y:S05]  /*15860*/  WARPSYNC.COLLECTIVE R5, `(.L_x_3294) ;  /* 0x0000000005087348 */ /* 0x000fea0003c00000 */
[----:B------:R1:W2:Y:S02]  /*15870*/  SHFL.BFLY P0, R14, R164, R4, R3 ;  /* 0x0c000004a40e7389 */ /* 0x0002a40000000003 */
[----:B-12---:R-:W-:Y:S05]  /*15880*/  ENDCOLLECTIVE ;  /* 0x000000000000791b */ /* 0x006fea0003800000 */
.L_x_3294:
[----:B------:R-:W-:Y:S05]  /*15890*/  BRA `(.L_x_3295) ;  /* 0xfffffff000207947 */ /* 0x000fea000383ffff */
.L_x_3296:
        /* <DEDUP_REMOVED lines=14> */
.L_x_11617:


//--------------------- .text._ZN5flash24flash_fwd_splitkv_kernelI23Flash_fwd_kernel_traitsILi96ELi64ELi128ELi4ELb0ELb0EN7cutlass10bfloat16_tE19Flash_kernel_traitsILi96ELi64ELi128ELi4ES3_EELb0ELb0ELb1ELb0ELb0ELb0ELb0ELb1EEEvNS_16Flash_fwd_paramsE --------------------------
	.section	.text._ZN5flash24flash_fwd_splitkv_kernelI23Flash_fwd_kernel_traitsILi96ELi64ELi128ELi4ELb0ELb0EN7cutlass10bfloat16_tE19Flash_kernel_traitsILi96ELi64ELi128ELi4ES3_EELb0ELb0ELb1ELb0ELb0ELb0ELb0ELb1EEEvNS_16Flash_fwd_paramsE,"ax",@progbits
	.align	128
        .global         _ZN5flash24flash_fwd_splitkv_kernelI23Flash_fwd_kernel_traitsILi96ELi64ELi128ELi4ELb0ELb0EN7cutlass10bfloat16_tE19Flash_kernel_traitsILi96ELi64ELi128ELi4ES3_EELb0ELb0ELb1ELb0ELb0ELb0ELb0ELb1EEEvNS_16Flash_fwd_paramsE
        .type           _ZN5flash24flash_fwd_splitkv_kernelI23Flash_fwd_kernel_traitsILi96ELi64ELi128ELi4ELb0ELb0EN7cutlass10bfloat16_tE19Flash_kernel_traitsILi96ELi64ELi128ELi4ES3_EELb0ELb0ELb1ELb0ELb0ELb0ELb0ELb1EEEvNS_16Flash_fwd_paramsE,@function
        .size           _ZN5flash24flash_fwd_splitkv_kernelI23Flash_fwd_kernel_traitsILi96ELi64ELi128ELi4ELb0ELb0EN7cutlass10bfloat16_tE19Flash_kernel_traitsILi96ELi64ELi128ELi4ES3_EELb0ELb0ELb1ELb0ELb0ELb0ELb0ELb1EEEvNS_16Flash_fwd_paramsE,(.L_x_11618 - _ZN5flash24flash_fwd_splitkv_kernelI23Flash_fwd_kernel_traitsILi96ELi64ELi128ELi4ELb0ELb0EN7cutlass10bfloat16_tE19Flash_kernel_traitsILi96ELi64ELi128ELi4ES3_EELb0ELb0ELb1ELb0ELb0ELb0ELb0ELb1EEEvNS_16Flash_fwd_paramsE)
        .other          _ZN5flash24flash_fwd_splitkv_kernelI23Flash_fwd_kernel_traitsILi96ELi64ELi128ELi4ELb0ELb0EN7cutlass10bfloat16_tE19Flash_kernel_traitsILi96ELi64ELi128ELi4ES3_EELb0ELb0ELb1ELb0ELb0ELb0ELb0ELb1EEEvNS_16Flash_fwd_paramsE,@"STO_CUDA_ENTRY STV_DEFAULT"
_ZN5flash24flash_fwd_splitkv_kernelI23Flash_fwd_kernel_traitsILi96ELi64ELi128ELi4ELb0ELb0EN7cutlass10bfloat16_tE19Flash_kernel_traitsILi96ELi64ELi128ELi4ES3_EELb0ELb0ELb1ELb0ELb0ELb0ELb0ELb1EEEvNS_16Flash_fwd_paramsE:
.text._ZN5flash24flash_fwd_splitkv_kernelI23Flash_fwd_kernel_traitsILi96ELi64ELi128ELi4ELb0ELb0EN7cutlass10bfloat16_tE19Flash_kernel_traitsILi96ELi64ELi128ELi4ES3_EELb0ELb0ELb1ELb0ELb0ELb0ELb0ELb1EEEvNS_16Flash_fwd_paramsE:
[----:B------:R-:W-:Y:S01]  /*0000*/  LDC R1, c[0x0][0x37c] ;  /* 0x0000df00ff017b82 */ /* 0x000fe20000000800 */
[----:B------:R-:W1:Y:S07]  /*0010*/  S2R R17, SR_CTAID.X ;  /* 0x0000000000117919 */ /* 0x000e6e0000002500 */
[----:B------:R-:W2:Y:S01]  /*0020*/  LDC.64 R120, c[0x0][0x348] ;  /* 0x0000d200ff787b82 */ /* 0x000ea20000000a00 */
[----:B------:R-:W-:Y:S01]  /*0030*/  BSSY.RECONVERGENT B4, `(.L_x_3297) ;  /* 0x0000005000047945 */ /* 0x000fe20003800200 */
[----:B------:R-:W-:Y:S01]  /*0040*/  MOV R166, 0x80 ;  /* 0x0000008000a67802 */ /* 0x000fe20000000f00 */
[----:B------:R-:W3:Y:S01]  /*0050*/  S2R R169, SR_CTAID.Y ;  /* 0x0000000000a97919 */ /* 0x000ee20000002600 */
[----:B------:R-:W4:Y:S05]  /*0060*/  S2R R168, SR_CTAID.Z ;  /* 0x0000000000a87919 */ /* 0x000f2a0000002700 */
[----:B-1234-:R-:W-:Y:S05]  /*0070*/  CALL.REL.NOINC `($_ZN5flash24flash_fwd_splitkv_kernelI23Flash_fwd_kernel_traitsILi96ELi64ELi128ELi4ELb0ELb0EN7cutlass10bfloat16_tE19Flash_kernel_traitsILi96ELi64ELi128ELi4ES3_EELb0ELb0ELb1ELb0ELb0ELb0ELb0ELb1EEEvNS_16Flash_fwd_paramsE$_ZN5flash30compute_attn_1rowblock_splitkvI23Flash_fwd_kernel_traitsILi96ELi64ELi128ELi4ELb0ELb0EN7cutlass10bfloat16_tE19Flash_kernel_traitsILi96ELi64ELi128ELi4ES3_EELb0ELb0ELb1ELb0ELb0ELb0ELb0ELb1ENS_16Flash_fwd_paramsEEEvRKT8_iiiii) ;  /* 0x0000000000087944 */ /* 0x01efea0003c00000 */
[----:B------:R-:W-:Y:S05]  /*0080*/  BSYNC.RECONVERGENT B4 ;  /* 0x0000000000047941 */ /* 0x000fea0003800200 */
.L_x_3297:
[----:B------:R-:W-:Y:S05]  /*0090*/  EXIT ;  /* 0x000000000000794d */ /* 0x000fea0003800000 */
        .type           $_ZN5flash24flash_fwd_splitkv_kernelI23Flash_fwd_kernel_traitsILi96ELi64ELi128ELi4ELb0ELb0EN7cutlass10bfloat16_tE19Flash_kernel_traitsILi96ELi64ELi128ELi4ES3_EELb0ELb0ELb1ELb0ELb0ELb0ELb0ELb1EEEvNS_16Flash_fwd_paramsE$_ZN5flash30compute_attn_1rowblock_splitkvI23Flash_fwd_kernel_traitsILi96ELi64ELi128ELi4ELb0ELb0EN7cutlass10bfloat16_tE19Flash_kernel_traitsILi96ELi64ELi128ELi4ES3_EELb0ELb0ELb1ELb0ELb0ELb0ELb0ELb1ENS_16Flash_fwd_paramsEEEvRKT8_iiiii,@function
        .size           $_ZN5flash24flash_fwd_splitkv_kernelI23Flash_fwd_kernel_traitsILi96ELi64ELi128ELi4ELb0ELb0EN7cutlass10bfloat16_tE19Flash_kernel_traitsILi96ELi64ELi128ELi4ES3_EELb0ELb0ELb1ELb0ELb0ELb0ELb0ELb1EEEvNS_16Flash_fwd_paramsE$_ZN5flash30compute_attn_1rowblock_splitkvI23Flash_fwd_kernel_traitsILi96ELi64ELi128ELi4ELb0ELb0EN7cutlass10bfloat16_tE19Flash_kernel_traitsILi96ELi64ELi128ELi4ES3_EELb0ELb0ELb1ELb0ELb0ELb0ELb0ELb1ENS_16Flash_fwd_paramsEEEvRKT8_iiiii,(.L_x_11618 - $_ZN5flash24flash_fwd_splitkv_kernelI23Flash_fwd_kernel_traitsILi96ELi64ELi128ELi4ELb0ELb0EN7cutlass10bfloat16_tE19Flash_kernel_traitsILi96ELi64ELi128ELi4ES3_EELb0ELb0ELb1ELb0ELb0ELb0ELb0ELb1EEEvNS_16Flash_fwd_paramsE$_ZN5flash30compute_attn_1rowblock_splitkvI23Flash_fwd_kernel_traitsILi96ELi64ELi128ELi4ELb0ELb0EN7cutlass10bfloat16_tE19Flash_kernel_traitsILi96ELi64ELi128ELi4ES3_EELb0ELb0ELb1ELb0ELb0ELb0ELb0ELb1ENS_16Flash_fwd_paramsEEEvRKT8_iiiii)
$_ZN5flash24flash_fwd_splitkv_kernelI23Flash_fwd_kernel_traitsILi96ELi64ELi128ELi4ELb0ELb0EN7cutlass10bfloat16_tE19Flash_kernel_traitsILi96ELi64ELi128ELi4ES3_EELb0ELb0ELb1ELb0ELb0ELb0ELb0ELb1EEEvNS_16Flash_fwd_paramsE$_ZN5flash30compute_attn_1rowblock_splitkvI23Flash_fwd_kernel_traitsILi96ELi64ELi128ELi4ELb0ELb0EN7cutlass10bfloat16_tE19Flash_kernel_traitsILi96ELi64ELi128ELi4ES3_EELb0ELb0ELb1ELb0ELb0ELb0ELb0ELb1ENS_16Flash_fwd_paramsEEEvRKT8_iiiii:
        /* <DEDUP_REMOVED lines=39> */
.L_x_3299:
[----:B------:R-:W-:Y:S05]  /*0310*/  BSYNC.RECONVERGENT B0 ;  /* 0x0000000000007941 */ /* 0x000fea0003800200 */
.L_x_3298:
[----:B------:R-:W-:Y:S04]  /*0320*/  BSSY.RECONVERGENT B0, `(.L_x_3300) ;  /* 0x0000007000007945 */ /* 0x000fe80003800200 */
[----:B------:R-:W-:Y:S05]  /*0330*/  @!P3 BRA `(.L_x_3301) ;  /* 0x000000000014b947 */ /* 0x000fea0003800000 */
[----:B-----5:R-:W2:Y:S02]  /*0340*/  LD.E.U8 R3, desc[UR4][R120.64+0x1b2] ;  /* 0x0001b20478037980 */ /* 0x020ea4000c101100 */
[----:B--2---:R-:W-:-:S13]  /*0350*/  ISETP.NE.AND P1, PT, R3, RZ, PT ;  /* 0x000000ff0300720c */ /* 0x004fda0003f25270 */
[----:B------:R-:W2:Y:S02]  /*0360*/  @P1 LD.E R4, desc[UR4][R10.64+0x4] ;  /* 0x000004040a041980 */ /* 0x000ea4000c101900 */
[----:B--2---:R-:W-:-:S06]  /*0370*/  @P1 IADD3 R3, PT, PT, R4, -R13, RZ ;  /* 0x8000000d04031210 */ /* 0x004fcc0007ffe0ff */
[----:B------:R2:W5:Y:S02]  /*0380*/  @!P1 LD.E R3, desc[UR4][R10.64] ;  /* 0x000000040a039980 */ /* 0x000564000c101900 */
.L_x_3301:
[----:B------:R-:W-:Y:S05]  /*0390*/  BSYNC.RECONVERGENT B0 ;  /* 0x0000000000007941 */ /* 0x000fea0003800200 */
.L_x_3300:
        /* <DEDUP_REMOVED lines=9> */
.L_x_3303:
[----:B------:R-:W3:Y:S01]  /*0430*/  LD.E.64 R4, desc[UR4][R120.64+0x108] ;  /* 0x0001080478047980 */ /* 0x000ee2000c101b00 */
[----:B------:R-:W-:Y:S01]  /*0440*/  BSSY.RECONVERGENT B0, `(.L_x_3305) ;  /* 0x0000006000007945 */ /* 0x000fe20003800200 */
[----:B------:R-:W-:Y:S01]  /*0450*/  IMAD.MOV.U32 R3, RZ, RZ, RZ ;  /* 0x000000ffff037224 */ /* 0x000fe200078e00ff */
[----:B---3--:R-:W-:-:S04]  /*0460*/  ISETP.NE.U32.AND P0, PT, R4, RZ, PT ;  /* 0x000000ff0400720c */ /* 0x008fc80003f05070 */
[----:B------:R-:W-:-:S13]  /*0470*/  ISETP.NE.AND.EX P0, PT, R5, RZ, PT, P0 ;  /* 0x000000ff0500720c */ /* 0x000fda0003f05300 */
[----:B------:R-:W-:Y:S05]  /*0480*/  @!P0 BRA `(.L_x_3306) ;  /* 0x0000000000048947 */ /* 0x000fea0003800000 */
[----:B------:R3:W5:Y:S02]  /*0490*/  LD.E R3, desc[UR4][R120.64+0xbc] ;  /* 0x0000bc0478037980 */ /* 0x000764000c101900 */
.L_x_3306:
[----:B------:R-:W-:Y:S05]  /*04a0*/  BSYNC.RECONVERGENT B0 ;  /* 0x0000000000007941 */ /* 0x000fea0003800200 */
.L_x_3305:
[----:B-----5:R-:W-:Y:S02]  /*04b0*/  IADD3 R60, PT, PT, R72, R3, RZ ;  /* 0x00000003483c7210 */ /* 0x020fe40007ffe0ff */
.L_x_3304:
[----:B------:R-:W-:Y:S05]  /*04c0*/  BSYNC.RECONVERGENT B1 ;  /* 0x0000000000017941 */ /* 0x000fea0003800200 */
.L_x_3302:
[----:B------:R-:W-:Y:S01]  /*04d0*/  IMAD.SHL.U32 R170, R17, 0x40, RZ ;  /* 0x0000004011aa7824 */ /* 0x000fe200078e00ff */
[----:B------:R-:W-:Y:S01]  /*04e0*/  MOV R4, R166 ;  /* 0x000000a600047202 */ /* 0x000fe20000000f00 */
[----:B------:R-:W-:-:S03]  /*04f0*/  IMAD.MOV.U32 R5, RZ, RZ, 0x0 ;  /* 0x00000000ff057424 */ /* 0x000fc600078e00ff */
[----:B------:R-:W-:-:S13]  /*0500*/  ISETP.GT.AND P0, PT, R175, R170, PT ;  /* 0x000000aaaf00720c */ /* 0x000fda0003f04270 */
[----:B-123--:R-:W-:Y:S05]  /*0510*/  @!P0 RET.REL.NODEC R4 `(_ZN5flash24flash_fwd_splitkv_kernelI23Flash_fwd_kernel_traitsILi96ELi64ELi128ELi4ELb0ELb0EN7cutlass10bfloat16_tE19Flash_kernel_traitsILi96ELi64ELi128ELi4ES3_EELb0ELb0ELb1ELb0ELb0ELb0ELb0ELb1EEEvNS_16Flash_fwd_paramsE) ;  /* 0xfffffff804b88950 */ /* 0x00efea0003c3ffff */
        /* <DEDUP_REMOVED lines=30> */
[----:B--2---:R-:W-:-:S02]  /*0700*/  @P0 IMAD R4, R13, R172, RZ ;  /* 0x000000ac0d040224 */ /* 0x004fc400078e02ff */
[----:B------:R-:W-:-:S04]  /*0710*/  @P0 IMAD.WIDE.U32 R172, R12, R172, RZ ;  /* 0x000000ac0cac0225 */ /* 0x000fc800078e00ff */
        /* <DEDUP_REMOVED lines=38> */
.L_x_3309:
[----:B------:R-:W-:Y:S05]  /*0980*/  BSYNC.RECONVERGENT B0 ;  /* 0x0000000000007941 */ /* 0x000fea0003800200 */
.L_x_3308:
        /* <DEDUP_REMOVED lines=18> */
.L_x_3311:
[----:B------:R-:W-:Y:S05]  /*0ab0*/  BSYNC.RECONVERGENT B0 ;  /* 0x0000000000007941 */ /* 0x000fea0003800200 */
.L_x_3310:
[----:B------:R-:W-:Y:S01]  /*0ac0*/  MOV R167, 0x0 ;  /* 0x0000000000a77802 */ /* 0x000fe20000000f00 */
[----:B------:R1:W-:Y:S03]  /*0ad0*/  @!P6 ST.E desc[UR4][R8.64], R3 ;  /* 0x000000030800e985 */ /* 0x0003e6000c101904 */
[----:B-12--5:R-:W-:Y:S05]  /*0ae0*/  @P5 RET.REL.NODEC R166 `(_ZN5flash24flash_fwd_splitkv_kernelI23Flash_fwd_kernel_traitsILi96ELi64ELi128ELi4ELb0ELb0EN7cutlass10bfloat16_tE19Flash_kernel_traitsILi96ELi64ELi128ELi4ES3_EELb0ELb0ELb1ELb0ELb0ELb0ELb0ELb1EEEvNS_16Flash_fwd_paramsE) ;  /* 0xfffffff4a6445950 */ /* 0x026fea0003c3ffff */
[----:B------:R-:W-:Y:S02]  /*0af0*/  MOV R3, 0x7f800000 ;  /* 0x7f80000000037802 */ /* 0x000fe40000000f00 */
[----:B------:R-:W-:-:S03]  /*0b00*/  MOV R167, 0x0 ;  /* 0x0000000000a77802 */ /* 0x000fc60000000f00 */
[----:B------:R1:W-:Y:S02]  /*0b10*/  ST.E desc[UR4][R8.64+0x80], R3 ;  /* 0x0000800308007985 */ /* 0x0003e4000c101904 */
[----:B-1----:R-:W-:Y:S05]  /*0b20*/  RET.REL.NODEC R166 `(_ZN5flash24flash_fwd_splitkv_kernelI23Flash_fwd_kernel_traitsILi96ELi64ELi128ELi4ELb0ELb0EN7cutlass10bfloat16_tE19Flash_kernel_traitsILi96ELi64ELi128ELi4ES3_EELb0ELb0ELb1ELb0ELb0ELb0ELb0ELb1EEEvNS_16Flash_fwd_paramsE) ;  /* 0xfffffff4a6347950 */ /* 0x002fea0003c3ffff */
.L_x_3307:
        /* <DEDUP_REMOVED lines=19> */
[----:B------:R-:W5:Y:S04]  /*0c60*/  LD.E.64 R26, desc[UR4][R120.64+0x58] ;  /* 0x00005804781a7980 */ /* 0x000f68000c101b00 */
[----:B------:R-:W5:Y:S02]  /*0c70*/  LD.E.64 R160, desc[UR4][R120.64+0x40] ;  /* 0x0000400478a07980 */ /* 0x000f64000c101b00 */
[----:B--2--5:R-:W-:-:S04]  /*0c80*/  IABS R4, R8 ;  /* 0x0000000800047213 */ /* 0x024fc80000000000 */
[----:B------:R-:W1:Y:S08]  /*0c90*/  I2F.RP R6, R4 ;  /* 0x0000000400067306 */ /* 0x000e700000209400 */
[----:B-1----:R-:W1:Y:S02]  /*0ca0*/  MUFU.RCP R12, R6 ;  /* 0x00000006000c7308 */ /* 0x002e640000001000 */
[----:B-1----:R-:W-:-:S06]  /*0cb0*/  VIADD R12, R12, 0xffffffe ;  /* 0x0ffffffe0c0c7836 */ /* 0x002fcc0000000000 */
[----:B------:R-:W1:Y:S01]  /*0cc0*/  F2I.FTZ.U32.TRUNC.NTZ R13, R12 ;  /* 0x0000000c000d7305 */ /* 0x000e62000021f000 */
[----:B------:R-:W-:Y:S01]  /*0cd0*/  IABS R0, R8 ;  /* 0x0000000800007213 */ /* 0x000fe20000000000 */
[----:B-1----:R-:W-:Y:S01]  /*0ce0*/  IMAD.MOV R5, RZ, RZ, -R13 ;  /* 0x000000ffff057224 */ /* 0x002fe200078e0a0d */
[----:B------:R-:W-:-:S03]  /*0cf0*/  MOV R12, RZ ;  /* 0x000000ff000c7202 */ /* 0x000fc60000000f00 */
[----:B------:R-:W-:-:S04]  /*0d00*/  IMAD R5, R5, R4, RZ ;  /* 0x0000000405057224 */ /* 0x000fc800078e02ff */
[----:B------:R-:W-:Y:S02]  /*0d10*/  IMAD.HI.U32 R5, R13, R5, R12 ;  /* 0x000000050d057227 */ /* 0x000fe400078e000c */
[----:B------:R-:W2:Y:S02]  /*0d20*/  LD.E.64 R12, desc[UR4][R120.64+0x20] ;  /* 0x00002004780c7980 */ /* 0x000ea4000c101b00 */
        /* <DEDUP_REMOVED lines=14> */
[----:B------:R-:W-:Y:S02]  /*0e10*/  LEA R176, P0, R10, R178, 0x2 ;  /* 0x000000b20ab07211 */ /* 0x000fe400078010ff */
[----:B------:R-:W-:Y:S02]  /*0e20*/  @!P1 IADD3 R6, PT, PT, -R6, RZ, RZ ;  /* 0x000000ff06069210 */ /* 0x000fe40007ffe1ff */
[----:B------:R-:W-:Y:S02]  /*0e30*/  LEA.HI.X R177, R10, R179, R177, 0x2, P0 ;  /* 0x000000b30ab17211 */ /* 0x000fe400000f14b1 */
[----:B------:R-:W-:Y:S01]  /*0e40*/  @!P2 LOP3.LUT R6, RZ, R8, RZ, 0x33, !PT ;  /* 0x00000008ff06a212 */ /* 0x000fe200078e33ff */
[----:B------:R-:W3:Y:S04]  /*0e50*/  LD.E.64 R10, desc[UR4][R120.64+0x28] ;  /* 0x00002804780a7980 */ /* 0x000ee8000c101b00 */
[----:B------:R-:W-:-:S05]  /*0e60*/  IMAD.WIDE R20, R6, 0x4, R176 ;  /* 0x0000000406147825 */ /* 0x000fca00078e02b0 */
[----:B------:R1:W2:Y:S01]  /*0e70*/  LD.E R2, desc[UR4][R20.64] ;  /* 0x0000000414027980 */ /* 0x0002a2000c101900 */
[----:B----4-:R-:W-:-:S04]  /*0e80*/  IABS R4, R3 ;  /* 0x0000000300047213 */ /* 0x010fc80000000000 */
[----:B------:R-:W4:Y:S08]  /*0e90*/  I2F.RP R18, R4 ;  /* 0x0000000400127306 */ /* 0x000f300000209400 */
[----:B----4-:R-:W4:Y:S02]  /*0ea0*/  MUFU.RCP R5, R18 ;  /* 0x0000001200057308 */ /* 0x010f240000001000 */
[----:B----4-:R-:W-:-:S06]  /*0eb0*/  VIADD R5, R5, 0xffffffe ;  /* 0x0ffffffe05057836 */ /* 0x010fcc0000000000 */
[----:B-1----:R-:W1:Y:S01]  /*0ec0*/  F2I.FTZ.U32.TRUNC.NTZ R21, R5 ;  /* 0x0000000500157305 */ /* 0x002e62000021f000 */
[----:B------:R-:W-:Y:S01]  /*0ed0*/  IMAD.MOV.U32 R20, RZ, RZ, RZ ;  /* 0x000000ffff147224 */ /* 0x000fe200078e00ff */
[----:B------:R-:W-:Y:S02]  /*0ee0*/  IABS R16, R168 ;  /* 0x000000a800107213 */ /* 0x000fe40000000000 */
[----:B------:R-:W-:Y:S02]  /*0ef0*/  IABS R0, R3 ;  /* 0x0000000300007213 */ /* 0x000fe40000000000 */
[----:B-1----:R-:W-:-:S05]  /*0f00*/  IADD3 R9, PT, PT, RZ, -R21, RZ ;  /* 0x80000015ff097210 */ /* 0x002fca0007ffe0ff */
        /* <DEDUP_REMOVED lines=18> */
[----:B--2---:R-:W-:Y:S01]  /*1030*/  SHF.R.S32.HI R0, RZ, 0x1f, R2 ;  /* 0x0000001fff007819 */ /* 0x004fe20000011402 */
        /* <DEDUP_REMOVED lines=20> */
.L_x_3313:
        /* <DEDUP_REMOVED lines=27> */
[----:B------:R-:W-:-:S04]  /*1330*/  @!P3 IMAD R0, R0, R158, R7 ;  /* 0x0000009e0000b224 */ /* 0x000fc800078e0207 */
[----:B------:R-:W-:Y:S01]  /*1340*/  @!P3 IMAD.IADD R21, R21, 0x1, R0 ;  /* 0x000000011515b824 */ /* 0x000fe200078e0200 */
[----:B------:R-:W-:Y:S02]  /*1350*/  @P3 IADD3 R0, PT, PT, R6, R13, RZ ;  /* 0x0000000d06003210 */ /* 0x000fe40007ffe0ff */
[-C--:B------:R-:W-:Y:S01]  /*1360*/  @!P0 IADD3 R2, PT, PT, R2, -R5.reuse, RZ ;  /* 0x8000000502028210 */ /* 0x080fe20007ffe0ff */
[----:B----45:R-:W-:Y:S01]  /*1370*/  @!P3 IMAD.WIDE.U32 R22, R10, R4, R20 ;  /* 0x000000040a16b225 */ /* 0x030fe200078e0014 */
[----:B------:R-:W-:Y:S02]  /*1380*/  @!P3 SHF.R.S32.HI R8, RZ, 0x1f, R4 ;  /* 0x0000001fff08b819 */ /* 0x000fe40000011404 */
[----:B------:R-:W-:Y:S01]  /*1390*/  ISETP.GE.U32.AND P2, PT, R2, R5, PT ;  /* 0x000000050200720c */ /* 0x000fe20003f46070 */
[-C--:B------:R-:W-:Y:S02]  /*13a0*/  @P3 IMAD R2, R159, R0.reuse, RZ ;  /* 0x000000009f023224 */ /* 0x080fe400078e02ff */
[----:B------:R-:W-:Y:S01]  /*13b0*/  @P3 IMAD.WIDE.U32 R20, R158, R0, RZ ;  /* 0x000000009e143225 */ /* 0x000fe200078e00ff */
[----:B------:R-:W-:-:S03]  /*13c0*/  LOP3.LUT R0, R168, R3, RZ, 0x3c, !PT ;  /* 0x00000003a8007212 */ /* 0x000fc600078e3cff */
[----:B------:R-:W-:Y:S01]  /*13d0*/  @!P3 IMAD R11, R11, R4, RZ ;  /* 0x000000040b0bb224 */ /* 0x000fe200078e02ff */
[----:B------:R-:W-:Y:S02]  /*13e0*/  ISETP.GE.AND P1, PT, R0, RZ, PT ;  /* 0x000000ff0000720c */ /* 0x000fe40003f26270 */
[----:B------:R-:W-:Y:S01]  /*13f0*/  @!P0 IADD3 R9, PT, PT, R9, 0x1, RZ ;  /* 0x0000000109098810 */ /* 0x000fe20007ffe0ff */
[----:B------:R-:W-:Y:S01]  /*1400*/  @!P3 IMAD R11, R10, R8, R11 ;  /* 0x000000080a0bb224 */ /* 0x000fe200078e020b */
[----:B------:R-:W-:Y:S02]  /*1410*/  ISETP.NE.AND P0, PT, R3, RZ, PT ;  /* 0x000000ff0300720c */ /* 0x000fe40003f05270 */
[----:B------:R-:W-:Y:S01]  /*1420*/  @!P3 MOV R10, R22 ;  /* 0x00000016000ab202 */ /* 0x000fe20000000f00 */
[----:B------:R-:W-:Y:S01]  /*1430*/  @!P3 IMAD.IADD R11, R23, 0x1, R11 ;  /* 0x00000001170bb824 */ /* 0x000fe200078e020b */
[----:B------:R-:W-:Y:S01]  /*1440*/  LEA R7, R49, 0xffffff80, 0x7 ;  /* 0xffffff8031077811 */ /* 0x000fe200078e38ff */
[----:B------:R-:W-:Y:S01]  /*1450*/  @P3 IMAD.MOV.U32 R10, RZ, RZ, R20 ;  /* 0x000000ffff0a3224 */ /* 0x000fe200078e0014 */
[----:B------:R-:W-:Y:S01]  /*1460*/  @P3 IADD3 R11, PT, PT, R21, R2, RZ ;  /* 0x00000002150b3210 */ /* 0x000fe20007ffe0ff */
[----:B------:R-:W-:Y:S01]  /*1470*/  @!P3 IMAD R0, R161, R6, RZ ;  /* 0x00000006a100b224 */ /* 0x000fe200078e02ff */
[----:B------:R-:W-:-:S02]  /*1480*/  @!P3 SHF.R.S32.HI R5, RZ, 0x1f, R6 ;  /* 0x0000001fff05b819 */ /* 0x000fc40000011406 */
[----:B------:R-:W-:Y:S01]  /*1490*/  @P2 IADD3 R9, PT, PT, R9, 0x1, RZ ;  /* 0x0000000109092810 */ /* 0x000fe20007ffe0ff */
[----:B------:R-:W-:-:S03]  /*14a0*/  IMAD.WIDE.U32 R20, R158, R7, R10 ;  /* 0x000000079e147225 */ /* 0x000fc600078e000a */
[----:B------:R-:W-:Y:S01]  /*14b0*/  @!P1 IADD3 R9, PT, PT, -R9, RZ, RZ ;  /* 0x000000ff09099210 */ /* 0x000fe20007ffe1ff */
[----:B------:R-:W-:Y:S02]  /*14c0*/  @!P3 IMAD R0, R5, R160, R0 ;  /* 0x000000a00500b224 */ /* 0x000fe400078e0200 */
[----:B------:R-:W-:Y:S01]  /*14d0*/  @!P3 IMAD.WIDE.U32 R10, R160, R6, RZ ;  /* 0x00000006a00ab225 */ /* 0x000fe200078e00ff */
[----:B------:R-:W-:-:S03]  /*14e0*/  @!P0 LOP3.LUT R9, RZ, R3, RZ, 0x33, !PT ;  /* 0x00000003ff098212 */ /* 0x000fc600078e33ff */
[----:B------:R-:W-:Y:S01]  /*14f0*/  IMAD R2, R159, R7, RZ ;  /* 0x000000079f027224 */ /* 0x000fe200078e02ff */
[----:B------:R-:W-:Y:S01]  /*1500*/  @P3 IADD3 R6, PT, PT, R6, R13, RZ ;  /* 0x0000000d06063210 */ /* 0x000fe20007ffe0ff */
[----:B------:R-:W-:Y:S01]  /*1510*/  @!P3 IMAD.IADD R13, R11, 0x1, R0 ;  /* 0x000000010b0db824 */ /* 0x000fe200078e0200 */
[----:B------:R-:W-:Y:S01]  /*1520*/  @!P3 SHF.R.S32.HI R5, RZ, 0x1f, R4 ;  /* 0x0000001fff05b819 */ /* 0x000fe20000011404 */
[----:B------:R-:W-:Y:S01]  /*1530*/  IMAD.IADD R21, R21, 0x1, R2 ;  /* 0x0000000115157824 */ /* 0x000fe200078e0202 */
[----:B------:R-:W-:Y:S01]  /*1540*/  @!P3 MOV R12, R10 ;  /* 0x0000000a000cb202 */ /* 0x000fe20000000f00 */
[----:B------:R-:W-:Y:S01]  /*1550*/  @!P3 IMAD R0, R15, R4, RZ ;  /* 0x000000040f00b224 */ /* 0x000fe200078e02ff */
[----:B------:R-:W-:Y:S01]  /*1560*/  SHF.R.S32.HI R2, RZ, 0x1f, R9 ;  /* 0x0000001fff027819 */ /* 0x000fe20000011409 */
        /* <DEDUP_REMOVED lines=13> */
[----:B-1----:R-:W-:Y:S02]  /*1640*/  MOV R13, RZ ;  /* 0x000000ff000d7202 */ /* 0x002fe40000000f00 */
.L_x_3314:
[----:B------:R-:W-:Y:S05]  /*1650*/  BSYNC.RECONVERGENT B0 ;  /* 0x0000000000007941 */ /* 0x000fea0003800200 */
.L_x_3312:
        /* <DEDUP_REMOVED lines=8> */
[----:B------:R-:W5:Y:S01]  /*16e0*/  LD.E R171, desc[UR4][R120.64+0xc0] ;  /* 0x0000c00478ab7980 */ /* 0x000f62000c101900 */
        /* <DEDUP_REMOVED lines=13> */
[----:B------:R-:W-:-:S03]  /*17c0*/  IMAD.SHL.U32 R173, R167, 0x8, RZ ;  /* 0x00000008a7ad7824 */ /* 0x000fc600078e00ff */
[----:B------:R-:W-:Y:S02]  /*17d0*/  ISETP.GT.U32.AND P2, PT, R10, R11, PT ;  /* 0x0000000b0a00720c */ /* 0x000fe40003f44070 */
[----:B------:R-:W-:Y:S01]  /*17e0*/  LOP3.LUT R118, R173, 0x18, RZ, 0xc0, !PT ;  /* 0x00000018ad767812 */ /* 0x000fe200078ec0ff */
[----:B------:R-:W-:-:S03]  /*17f0*/  IMAD.MOV.U32 R78, RZ, RZ, RZ ;  /* 0x000000ffff4e7224 */ /* 0x000fc600078e00ff */
[----:B------:R-:W-:Y:S01]  /*1800*/  IADD3 R30, P3, PT, R118, R2, RZ ;  /* 0x00000002761e7210 */ /* 0x000fe20007f7e0ff */
[----:B------:R-:W-:Y:S02]  /*1810*/  IMAD R2, R13, R160, RZ ;  /* 0x000000a00d027224 */ /* 0x000fe400078e02ff */
[----:B------:R-:W-:Y:S01]  /*1820*/  IMAD.SHL.U32 R47, R167, 0x10, RZ ;  /* 0x00000010a72f7824 */ /* 0x000fe200078e00ff */
[----:B------:R3:W5:Y:S01]  /*1830*/  @P4 LD.E R78, desc[UR4][R32.64] ;  /* 0x00000004204e4980 */ /* 0x000762000c101900 */
[----:B------:R-:W-:Y:S02]  /*1840*/  IMAD.X R31, RZ, RZ, R12, P3 ;  /* 0x000000ffff1f7224 */ /* 0x000fe400018e060c */
[-C--:B------:R-:W-:Y:S01]  /*1850*/  @!P2 IADD3 R11, PT, PT, R11, -R10.reuse, RZ ;  /* 0x8000000a0b0ba210 */ /* 0x080fe20007ffe0ff */
[----:B------:R-:W-:Y:S01]  /*1860*/  IMAD R2, R7, R161, R2 ;  /* 0x000000a107027224 */ /* 0x000fe200078e0202 */
[----:B------:R-:W-:Y:S02]  /*1870*/  LOP3.LUT R16, R168, R3, RZ, 0x3c, !PT ;  /* 0x00000003a8107212 */ /* 0x000fe400078e3cff */
[----:B------:R-:W-:Y:S01]  /*1880*/  ISETP.GE.U32.AND P4, PT, R11, R10, PT ;  /* 0x0000000a0b00720c */ /* 0x000fe20003f86070 */
[----:B------:R-:W-:-:S02]  /*1890*/  IMAD.SHL.U32 R10, R167, 0x20, RZ ;  /* 0x00000020a70a7824 */ /* 0x000fc400078e00ff */
[----:B------:R-:W-:Y:S01]  /*18a0*/  IMAD.WIDE.U32 R30, R7, R160, R30 ;  /* 0x000000a0071e7225 */ /* 0x000fe200078e001e */
[----:B------:R-:W-:Y:S02]  /*18b0*/  LOP3.LUT R7, R47, 0x3e00, RZ, 0xc0, !PT ;  /* 0x00003e002f077812 */ /* 0x000fe400078ec0ff */
[----:B------:R-:W-:Y:S02]  /*18c0*/  ISETP.GE.AND P1, PT, R16, RZ, PT ;  /* 0x000000ff1000720c */ /* 0x000fe40003f26270 */
[----:B------:R-:W-:Y:S02]  /*18d0*/  ISETP.NE.AND P3, PT, R3, RZ, PT ;  /* 0x000000ff0300720c */ /* 0x000fe40003f65270 */
[----:B------:R-:W-:Y:S02]  /*18e0*/  SHF.R.U32.HI R11, RZ, 0x1, R167 ;  /* 0x00000001ff0b7819 */ /* 0x000fe400000116a7 */
[----:B------:R-:W-:Y:S02]  /*18f0*/  LOP3.LUT R12, R10, 0xc0, RZ, 0xc0, !PT ;  /* 0x000000c00a0c7812 */ /* 0x000fe400078ec0ff */
[----:B------:R-:W-:-:S02]  /*1900*/  LOP3.LUT R7, R7, 0x20, R10, 0xf8, !PT ;  /* 0x0000002007077812 */ /* 0x000fc400078ef80a */
[----:B------:R-:W-:Y:S01]  /*1910*/  LOP3.LUT R47, R47, 0x100, RZ, 0xc0, !PT ;  /* 0x000001002f2f7812 */ /* 0x000fe200078ec0ff */
[----:B------:R-:W-:Y:S01]  /*1920*/  IMAD.SHL.U32 R99, R167, 0x4, RZ ;  /* 0x00000004a7637824 */ /* 0x000fe200078e00ff */
[----:B------:R-:W-:Y:S02]  /*1930*/  @!P2 IADD3 R20, PT, PT, R20, 0x1, RZ ;  /* 0x000000011414a810 */ /* 0x000fe40007ffe0ff */
[----:B------:R-:W-:Y:S02]  /*1940*/  LOP3.LUT R22, R12, 0x8, R11, 0xf8, !PT ;  /* 0x000000080c167812 */ /* 0x000fe400078ef80b */
[--C-:B------:R-:W-:Y:S02]  /*1950*/  LOP3.LUT R48, R7, 0x100, R10.reuse, 0xf8, !PT ;  /* 0x0000010007307812 */ /* 0x100fe400078ef80a */
[----:B------:R-:W-:Y:S01]  /*1960*/  LOP3.LUT R47, R47, 0x20, R10, 0xf8, !PT ;  /* 0x000000202f2f7812 */ /* 0x000fe200078ef80a */
[----:B------:R-:W-:Y:S01]  /*1970*/  @P4 VIADD R20, R20, 0x1 ;  /* 0x0000000114144836 */ /* 0x000fe20000000000 */
[----:B------:R-:W-:-:S03]  /*1980*/  LOP3.LUT R7, R22, 0x18, R99, 0x78, !PT ;  /* 0x0000001816077812 */ /* 0x000fc600078e7863 */
[----:B------:R-:W-:Y:S01]  /*1990*/  @!P1 IMAD.MOV R20, RZ, RZ, -R20 ;  /* 0x000000ffff149224 */ /* 0x000fe200078e0a14 */
[----:B------:R-:W-:Y:S02]  /*19a0*/  LOP3.LUT R48, R48, R7, RZ, 0xfc, !PT ;  /* 0x0000000730307212 */ /* 0x000fe400078efcff */
[----:B------:R-:W-:Y:S01]  /*19b0*/  @!P3 LOP3.LUT R20, RZ, R3, RZ, 0x33, !PT ;  /* 0x00000003ff14b212 */ /* 0x000fe200078e33ff */
[----:B------:R-:W-:Y:S02]  /*19c0*/  IMAD.MOV.U32 R22, RZ, RZ, R30 ;  /* 0x000000ffff167224 */ /* 0x000fe400078e001e */
[----:B------:R-:W-:Y:S01]  /*19d0*/  IMAD.IADD R23, R31, 0x1, R2 ;  /* 0x000000011f177824 */ /* 0x000fe200078e0202 */
[----:B------:R-:W-:Y:S01]  /*19e0*/  SHF.R.S32.HI R2, RZ, 0x1f, R20 ;  /* 0x0000001fff027819 */ /* 0x000fe20000011414 */
[----:B------:R-:W-:Y:S01]  /*19f0*/  IMAD R3, R27, R20, RZ ;  /* 0x000000141b037224 */ /* 0x000fe200078e02ff */
[----:B------:R-:W-:-:S03]  /*1a00*/  SHF.R.U32.HI R102, RZ, 0x2, R167 ;  /* 0x00000002ff667819 */ /* 0x000fc600000116a7 */
[----:B------:R-:W-:Y:S01]  /*1a10*/  IMAD R3, R2, R26, R3 ;  /* 0x0000001a02037224 */ /* 0x000fe200078e0203 */
[----:B------:R-:W1:Y:S01]  /*1a20*/  S2UR UR6, SR_CgaCtaId ;  /* 0x00000000000679c3 */ /* 0x000e620000008800 */
[-C--:B------:R-:W-:Y:S02]  /*1a30*/  IMAD R165, R161, R102.reuse, RZ ;  /* 0x00000066a1a57224 */ /* 0x080fe400078e02ff */
[----:B------:R-:W-:Y:S02]  /*1a40*/  IMAD.MOV.U32 R103, RZ, RZ, RZ ;  /* 0x000000ffff677224 */ /* 0x000fe400078e00ff */
[----:B------:R-:W-:Y:S01]  /*1a50*/  IMAD.WIDE.U32 R16, R17, 0x40, R102 ;  /* 0x0000004011107825 */ /* 0x000fe200078e0066 */
[----:B------:R-:W-:Y:S01]  /*1a60*/  UMOV UR7, 0x400 ;  /* 0x0000040000077882 */ /* 0x000fe20000000000 */
[----:B------:R-:W-:Y:S02]  /*1a70*/  LOP3.LUT R12, R12, 0x8, R167, 0xf8, !PT ;  /* 0x000000080c0c7812 */ /* 0x000fe400078ef8a7 */
[----:B------:R-:W-:Y:S01]  /*1a80*/  IMAD R157, R159, R102, RZ ;  /* 0x000000669f9d7224 */ /* 0x000fe200078e02ff */
[----:B------:R-:W-:-:S02]  /*1a90*/  SHF.L.U32 R61, R49, 0x7, RZ ;  /* 0x00000007313d7819 */ /* 0x000fc400000006ff */
[----:B------:R-:W-:Y:S01]  /*1aa0*/  LOP3.LUT R12, R12, 0x18, R99, 0x78, !PT ;  /* 0x000000180c0c7812 */ /* 0x000fe200078e7863 */
[----:B------:R-:W-:Y:S01]  /*1ab0*/  IMAD.SHL.U32 R62, R160, 0x20, RZ ;  /* 0x00000020a03e7824 */ /* 0x000fe200078e00ff */
[----:B-1----:R-:W-:Y:S02]  /*1ac0*/  ULEA UR6, UR6, UR7, 0x18 ;  /* 0x0000000706067291 */ /* 0x002fe4000f8ec0ff */
[----:B------:R-:W-:Y:S01]  /*1ad0*/  LOP3.LUT R47, R47, R12, RZ, 0xfc, !PT ;  /* 0x0000000c2f2f7212 */ /* 0x000fe200078efcff */
[----:B------:R-:W-:Y:S01]  /*1ae0*/  IMAD.SHL.U32 R67, R158, 0x20, RZ ;  /* 0x000000209e437824 */ /* 0x000fe200078e00ff */
[----:B------:R-:W-:Y:S01]  /*1af0*/  LOP3.LUT R63, R167, 0x3, RZ, 0xc0, !PT ;  /* 0x00000003a73f7812 */ /* 0x000fe200078ec0ff */
[----:B------:R-:W-:Y:S01]  /*1b00*/  VIADD R69, R61, 0xffffff80 ;  /* 0xffffff803d457836 */ /* 0x000fe20000000000 */
[----:B------:R-:W-:Y:S02]  /*1b10*/  SHF.L.U64.HI R65, R160, 0x5, R161 ;  /* 0x00000005a0417819 */ /* 0x000fe400000102a1 */
[----:B------:R-:W-:-:S02]  /*1b20*/  SHF.L.U64.HI R68, R158, 0x5, R159 ;  /* 0x000000059e447819 */ /* 0x000fc4000001029f */
[C---:B------:R-:W-:Y:S02]  /*1b30*/  LOP3.LUT R117, R118.reuse, 0x20, RZ, 0xfc, !PT ;  /* 0x0000002076757812 */ /* 0x040fe400078efcff */
        /* <DEDUP_REMOVED lines=9> */
[----:B------:R-:W-:Y:S01]  /*1bd0*/  IADD3 R30, P1, PT, R118, R11, RZ ;  /* 0x0000000b761e7210 */ /* 0x000fe20007f3e0ff */
[----:B------:R-:W-:-:S04]  /*1be0*/  IMAD.WIDE.U32 R28, R20, R26, R22 ;  /* 0x0000001a141c7225 */ /* 0x000fc800078e0016 */
[----:B------:R-:W-:Y:S02]  /*1bf0*/  IMAD.X R31, RZ, RZ, R10, P1 ;  /* 0x000000ffff1f7224 */ /* 0x000fe400008e060a */
[----:B------:R-:W-:Y:S02]  /*1c00*/  IMAD R7, R25, R168, RZ ;  /* 0x000000a819077224 */ /* 0x000fe400078e02ff */
[----:B------:R-:W-:Y:S01]  /*1c10*/  IMAD.WIDE.U32 R30, R168, R24, R30 ;  /* 0x00000018a81e7225 */ /* 0x000fe200078e001e */
[----:B------:R-:W-:-:S03]  /*1c20*/  IADD3 R10, P0, PT, R118, R6, RZ ;  /* 0x00000006760a7210 */ /* 0x000fc60007f1e0ff */
[----:B------:R-:W-:Y:S02]  /*1c30*/  IMAD.IADD R29, R29, 0x1, R3 ;  /* 0x000000011d1d7824 */ /* 0x000fe400078e0203 */
[----:B------:R-:W-:Y:S02]  /*1c40*/  IMAD.IADD R31, R31, 0x1, R7 ;  /* 0x000000011f1f7824 */ /* 0x000fe400078e0207 */
[----:B------:R-:W-:-:S04]  /*1c50*/  IMAD.WIDE.U32 R6, R102, R160, R28 ;  /* 0x000000a066067225 */ /* 0x000fc800078e001c */
[----:B------:R-:W-:Y:S01]  /*1c60*/  IMAD.IADD R165, R7, 0x1, R165 ;  /* 0x0000000107a57824 */ /* 0x000fe200078e02a5 */
[----:B------:R-:W-:Y:S02]  /*1c70*/  SHF.R.S32.HI R7, RZ, 0x1f, R72 ;  /* 0x0000001fff077819 */ /* 0x000fe40000011448 */
[----:B------:R-:W-:Y:S02]  /*1c80*/  IADD3.X R11, PT, PT, RZ, R0, RZ, P0, !PT ;  /* 0x00000000ff0b7210 */ /* 0x000fe400007fe4ff */
[----:B------:R-:W-:Y:S02]  /*1c90*/  LEA.HI R7, R7, R72, RZ, 0x7 ;  /* 0x0000004807077211 */ /* 0x000fe400078f38ff */
[----:B----4-:R-:W-:Y:S02]  /*1ca0*/  LEA R164, P0, R6, R8, 0x1 ;  /* 0x0000000806a47211 */ /* 0x010fe400078008ff */
[----:B------:R-:W-:Y:S02]  /*1cb0*/  LOP3.LUT R22, R173, 0xc0, RZ, 0xc0, !PT ;  /* 0x000000c0ad167812 */ /* 0x000fe400078ec0ff */
[----:B------:R-:W-:-:S02]  /*1cc0*/  SHF.R.S32.HI R66, RZ, 0x7, R7 ;  /* 0x00000007ff427819 */ /* 0x000fc40000011407 */
[----:B------:R-:W-:Y:S01]  /*1cd0*/  LEA.HI.X R165, R6, R9, R165, 0x1, P0 ;  /* 0x0000000906a57211 */ /* 0x000fe200000f0ca5 */
[-C--:B------:R-:W-:Y:S01]  /*1ce0*/  IMAD R3, R17, R18.reuse, RZ ;  /* 0x0000001211037224 */ /* 0x080fe200078e02ff */
[----:B------:R-:W-:Y:S02]  /*1cf0*/  LOP3.LUT R22, R22, 0x18, R167, 0xf8, !PT ;  /* 0x0000001816167812 */ /* 0x000fe400078ef8a7 */
[----:B------:R-:W-:Y:S01]  /*1d00*/  ISETP.GE.AND P0, PT, R66, R49, PT ;  /* 0x000000314200720c */ /* 0x000fe20003f06270 */
        /* <DEDUP_REMOVED lines=52> */
[----:B------:R-:W-:Y:S01]  /*2050*/  IMAD R0, R15, R169, RZ ;  /* 0x000000a90f007224 */ /* 0x000fe200078e02ff */
[----:B------:R-:W-:Y:S01]  /*2060*/  LOP3.LUT R15, R99, 0xc, RZ, 0xc0, !PT ;  /* 0x0000000c630f7812 */ /* 0x000fe200078ec0ff */
[----:B----4-:R-:W-:Y:S01]  /*2070*/  IMAD R3, R107, R69, RZ ;  /* 0x000000456b037224 */ /* 0x010fe200078e02ff */
[----:B------:R-:W-:Y:S01]  /*2080*/  SHF.L.U64.HI R85, R108, 0x5, R109 ;  /* 0x000000056c557819 */ /* 0x000fe2000001026d */
[----:B------:R-:W-:Y:S02]  /*2090*/  IMAD.IADD R11, R11, 0x1, R0 ;  /* 0x000000010b0b7824 */ /* 0x000fe400078e0200 */
[----:B------:R-:W-:-:S04]  /*20a0*/  IMAD.WIDE.U32 R12, R69, R106, R12 ;  /* 0x0000006a450c7225 */ /* 0x000fc800078e000c */
[----:B------:R-:W-:Y:S01]  /*20b0*/  IMAD R0, R109, R69, RZ ;  /* 0x000000456d007224 */ /* 0x000fe200078e02ff */
[----:B------:R-:W-:Y:S01]  /*20c0*/  IADD3 R13, PT, PT, R13, R3, RZ ;  /* 0x000000030d0d7210 */ /* 0x000fe20007ffe0ff */
[----:B------:R-:W-:-:S04]  /*20d0*/  IMAD.WIDE.U32 R10, R69, R108, R10 ;  /* 0x0000006c450a7225 */ /* 0x000fc800078e000a */
[-C--:B------:R-:W-:Y:S02]  /*20e0*/  IMAD R3, R23, R20.reuse, RZ ;  /* 0x0000001417037224 */ /* 0x080fe400078e02ff */
[----:B------:R-:W-:Y:S02]  /*20f0*/  IMAD.IADD R11, R11, 0x1, R0 ;  /* 0x000000010b0b7824 */ /* 0x000fe400078e0200 */
[----:B------:R-:W-:Y:S02]  /*2100*/  IMAD R9, R9, R20, RZ ;  /* 0x0000001409097224 */ /* 0x000fe400078e02ff */
[----:B------:R-:W-:Y:S02]  /*2110*/  IMAD R0, R102, R97, RZ ;  /* 0x0000006166007224 */ /* 0x000fe400078e02ff */
[----:B------:R-:W-:Y:S02]  /*2120*/  IMAD R3, R22, R2, R3 ;  /* 0x0000000216037224 */ /* 0x000fe400078e0203 */
[----:B------:R-:W-:Y:S01]  /*2130*/  IMAD.WIDE.U32 R22, R20, R22, R12 ;  /* 0x0000001614167225 */ /* 0x000fe200078e000c */
[----:B------:R-:W-:-:S03]  /*2140*/  LEA R13, R63, R0, 0x3 ;  /* 0x000000003f0d7211 */ /* 0x000fc600078e18ff */
[----:B------:R-:W-:Y:S01]  /*2150*/  IMAD R2, R8, R2, R9 ;  /* 0x0000000208027224 */ /* 0x000fe200078e0209 */
[----:B------:R-:W-:Y:S01]  /*2160*/  SHF.R.S32.HI R9, RZ, 0x1f, R72 ;  /* 0x0000001fff097819 */ /* 0x000fe20000011448 */
[----:B------:R-:W-:Y:S01]  /*2170*/  IMAD.WIDE.U32 R20, R20, R8, R10 ;  /* 0x0000000814147225 */ /* 0x000fe200078e000a */
[----:B------:R-:W-:Y:S02]  /*2180*/  IADD3 R11, P0, PT, -R72, R102, RZ ;  /* 0x00000066480b7210 */ /* 0x000fe40007f1e1ff */
[----:B------:R-:W-:Y:S01]  /*2190*/  IADD3 R23, PT, PT, R23, R3, RZ ;  /* 0x0000000317177210 */ /* 0x000fe20007ffe0ff */
[----:B------:R-:W-:Y:S01]  /*21a0*/  IMAD.IADD R15, R15, 0x1, R0 ;  /* 0x000000010f0f7824 */ /* 0x000fe200078e0200 */
[----:B------:R-:W-:Y:S01]  /*21b0*/  SHF.R.S32.HI R0, RZ, 0x1f, R78 ;  /* 0x0000001fff007819 */ /* 0x000fe2000001144e */
[----:B------:R-:W-:Y:S02]  /*21c0*/  IMAD.X R9, RZ, RZ, ~R9, P0 ;  /* 0x000000ffff097224 */ /* 0x000fe400000e0e09 */
        /* <DEDUP_REMOVED lines=30> */
.L_x_3384:
        /* <DEDUP_REMOVED lines=21> */
.L_x_3317:
[----:B------:R-:W-:Y:S05]  /*2500*/  BSYNC.RECONVERGENT B0 ;  /* 0x0000000000007941 */ /* 0x000fea0003800200 */
.L_x_3316:
        /* <DEDUP_REMOVED lines=15> */
.L_x_3319:
[----:B------:R-:W-:Y:S05]  /*2600*/  BSYNC.RECONVERGENT B0 ;  /* 0x0000000000007941 */ /* 0x000fea0003800200 */
.L_x_3318:
        /* <DEDUP_REMOVED lines=18> */
.L_x_3321:
[----:B------:R-:W-:Y:S05]  /*2730*/  BSYNC.RECONVERGENT B0 ;  /* 0x0000000000007941 */ /* 0x000fea0003800200 */
.L_x_3320:
        /* <DEDUP_REMOVED lines=18> */
.L_x_3323:
[----:B------:R-:W-:Y:S05]  /*2860*/  BSYNC.RECONVERGENT B0 ;  /* 0x0000000000007941 */ /* 0x000fea0003800200 */
.L_x_3322:
        /* <DEDUP_REMOVED lines=27> */
.L_x_3327:
[----:B------:R-:W-:Y:S05]  /*2a20*/  BSYNC.RECONVERGENT B0 ;  /* 0x0000000000007941 */ /* 0x000fea0003800200 */
.L_x_3326:
        /* <DEDUP_REMOVED lines=15> */
.L_x_3329:
[----:B------:R-:W-:Y:S05]  /*2b20*/  BSYNC.RECONVERGENT B0 ;  /* 0x0000000000007941 */ /* 0x000fea0003800200 */
.L_x_3328:
        /* <DEDUP_REMOVED lines=15> */
.L_x_3331:
[----:B------:R-:W-:Y:S05]  /*2c20*/  BSYNC.RECONVERGENT B0 ;  /* 0x0000000000007941 */ /* 0x000fea0003800200 */
.L_x_3330:
        /* <DEDUP_REMOVED lines=19> */
.L_x_3325:
        /* <DEDUP_REMOVED lines=58> */
.L_x_3337:
[----:B------:R-:W-:Y:S05]  /*3100*/  BSYNC.RECONVERGENT B0 ;  /* 0x0000000000007941 */ /* 0x000fea0003800200 */
.L_x_3336:
        /* <DEDUP_REMOVED lines=48> */
.L_x_3339:
[----:B------:R-:W-:Y:S05]  /*3410*/  BSYNC.RECONVERGENT B0 ;  /* 0x0000000000007941 */ /* 0x000fea0003800200 */
.L_x_3338:
        /* <DEDUP_REMOVED lines=47> */
.L_x_3335:
[----:B------:R-:W-:Y:S05]  /*3710*/  BSYNC.RECONVERGENT B1 ;  /* 0x0000000000017941 */ /* 0x000fea0003800200 */
.L_x_3334:
        /* <DEDUP_REMOVED lines=63> */
.L_x_3343:
[----:B------:R-:W-:Y:S05]  /*3b10*/  BSYNC.RECONVERGENT B0 ;  /* 0x0000000000007941 */ /* 0x000fea0003800200 */
.L_x_3342:
        /* <DEDUP_REMOVED lines=48> */
.L_x_3345:
[----:B------:R-:W-:Y:S05]  /*3e20*/  BSYNC.RECONVERGENT B0 ;  /* 0x0000000000007941 */ /* 0x000fea0003800200 */
.L_x_3344:
        /* <DEDUP_REMOVED lines=47> */
.L_x_3341:
[----:B------:R-:W-:Y:S05]  /*4120*/  BSYNC.RECONVERGENT B1 ;  /* 0x0000000000017941 */ /* 0x000fea0003800200 */
.L_x_3340:
        /* <DEDUP_REMOVED lines=61> */
.L_x_3349:
[----:B------:R-:W-:Y:S05]  /*4500*/  BSYNC.RECONVERGENT B0 ;  /* 0x0000000000007941 */ /* 0x000fea0003800200 */
.L_x_3348:
        /* <DEDUP_REMOVED lines=48> */
.L_x_3351:
[----:B------:R-:W-:Y:S05]  /*4810*/  BSYNC.RECONVERGENT B0 ;  /* 0x0000000000007941 */ /* 0x000fea0003800200 */
.L_x_3350:
        /* <DEDUP_REMOVED lines=47> */
.L_x_3347:
[----:B------:R-:W-:Y:S05]  /*4b10*/  BSYNC.RECONVERGENT B1 ;  /* 0x0000000000017941 */ /* 0x000fea0003800200 */
.L_x_3346:
        /* <DEDUP_REMOVED lines=64> */
.L_x_3355:
[----:B------:R-:W-:Y:S05]  /*4f20*/  BSYNC.RECONVERGENT B0 ;  /* 0x0000000000007941 */ /* 0x000fea0003800200 */
.L_x_3354:
        /* <DEDUP_REMOVED lines=48> */
.L_x_3357:
[----:B------:R-:W-:Y:S05]  /*5230*/  BSYNC.RECONVERGENT B0 ;  /* 0x0000000000007941 */ /* 0x000fea0003800200 */
.L_x_3356:
        /* <DEDUP_REMOVED lines=47> */
.L_x_3353:
[----:B------:R-:W-:Y:S05]  /*5530*/  BSYNC.RECONVERGENT B1 ;  /* 0x0000000000017941 */ /* 0x000fea0003800200 */
.L_x_3352:
[----:B------:R-:W2:Y:S02]  /*5540*/  LD.E R3, desc[UR4][R120.64+0xd0] ;  /* 0x0000d00478037980 */ /* 0x000ea4000c101900 */
[----:B--2---:R-:W-:Y:S05]  /*5550*/  IMAD.U32 R3, R3, -0x40, RZ ;  /* 0xffffffc003037824 */ /* 0x004fea00078e00ff */
[C---:B------:R-:W-:Y:S02]  /*5560*/  LEA R12, P1, R3.reuse, R12, 0x1 ;  /* 0x0000000c030c7211 */ /* 0x040fe400078208ff */
[C---:B------:R-:W-:Y:S02]  /*5570*/  LEA R50, P0, R3.reuse, R50, 0x1 ;  /* 0x0000003203327211 */ /* 0x040fe400078008ff */
[C---:B------:R-:W-:Y:S02]  /*5580*/  LEA.HI.X.SX32 R13, R3.reuse, R13, 0x1, P1 ;  /* 0x0000000d030d7211 */ /* 0x040fe400008f0eff */
[----:B------:R-:W-:Y:S01]  /*5590*/  LEA.HI.X.SX32 R51, R3, R51, 0x1, P0 ;  /* 0x0000003303337211 */ /* 0x000fe200000f0eff */
[----:B------:R-:W-:Y:S05]  /*55a0*/  BRA `(.L_x_3332) ;  /* 0x0000004400347947 */ /* 0x000fea0003800000 */
.L_x_3333:
        /* <DEDUP_REMOVED lines=95> */
.L_x_3361:
[----:B------:R-:W-:Y:S05]  /*5ba0*/  BSYNC.RECONVERGENT B0 ;  /* 0x0000000000007941 */ /* 0x000fea0003800200 */
.L_x_3360:
        /* <DEDUP_REMOVED lines=89> */
.L_x_3363:
[----:B------:R-:W-:Y:S05]  /*6140*/  BSYNC.RECONVERGENT B0 ;  /* 0x0000000000007941 */ /* 0x000fea0003800200 */
.L_x_3362:
        /* <DEDUP_REMOVED lines=88> */
.L_x_3359:
[----:B------:R-:W-:Y:S05]  /*66d0*/  BSYNC.RECONVERGENT B1 ;  /* 0x0000000000017941 */ /* 0x000fea0003800200 */
.L_x_3358:
        /* <DEDUP_REMOVED lines=94> */
.L_x_3367:
[----:B------:R-:W-:Y:S05]  /*6cc0*/  BSYNC.RECONVERGENT B0 ;  /* 0x0000000000007941 */ /* 0x000fea0003800200 */
.L_x_3366:
        /* <DEDUP_REMOVED lines=89> */
.L_x_3369:
[----:B------:R-:W-:Y:S05]  /*7260*/  BSYNC.RECONVERGENT B0 ;  /* 0x0000000000007941 */ /* 0x000fea0003800200 */
.L_x_3368:
        /* <DEDUP_REMOVED lines=88> */
.L_x_3365:
[----:B------:R-:W-:Y:S05]  /*77f0*/  BSYNC.RECONVERGENT B1 ;  /* 0x0000000000017941 */ /* 0x000fea0003800200 */
.L_x_3364:
        /* <DEDUP_REMOVED lines=95> */
.L_x_3373:
[----:B------:R-:W-:Y:S05]  /*7df0*/  BSYNC.RECONVERGENT B0 ;  /* 0x0000000000007941 */ /* 0x000fea0003800200 */
.L_x_3372:
        /* <DEDUP_REMOVED lines=88> */
.L_x_3375:
[----:B------:R-:W-:Y:S05]  /*8380*/  BSYNC.RECONVERGENT B0 ;  /* 0x0000000000007941 */ /* 0x000fea0003800200 */
.L_x_3374:
        /* <DEDUP_REMOVED lines=86> */
.L_x_3371:
[----:B------:R-:W-:Y:S05]  /*88f0*/  BSYNC.RECONVERGENT B1 ;  /* 0x0000000000017941 */ /* 0x000fea0003800200 */
.L_x_3370:
        /* <DEDUP_REMOVED lines=98> */
.L_x_3379:
[----:B------:R-:W-:Y:S05]  /*8f20*/  BSYNC.RECONVERGENT B0 ;  /* 0x0000000000007941 */ /* 0x000fea0003800200 */
.L_x_3378:
        /* <DEDUP_REMOVED lines=87> */
.L_x_3381:
[----:B------:R-:W-:Y:S05]  /*94a0*/  BSYNC.RECONVERGENT B0 ;  /* 0x0000000000007941 */ /* 0x000fea0003800200 */
.L_x_3380:
        /* <DEDUP_REMOVED lines=86> */
.L_x_3377:
[----:B------:R-:W-:Y:S05]  /*9a10*/  BSYNC.RECONVERGENT B1 ;  /* 0x0000000000017941 */ /* 0x000fea0003800200 */
.L_x_3376:
[----:B------:R-:W3:Y:S02]  /*9a20*/  LD.E R3, desc[UR4][R120.64+0xd0] ;  /* 0x0000d00478037980 */ /* 0x000ee4000c101900 */
[----:B---3--:R-:W-:Y:S05]  /*9a30*/  IMAD.U32 R3, R3, -0x40, RZ ;  /* 0xffffffc003037824 */ /* 0x008fea00078e00ff */
[C---:B------:R-:W-:Y:S02]  /*9a40*/  LEA R78, P1, R3.reuse, R78, 0x1 ;  /* 0x0000004e034e7211 */ /* 0x040fe400078208ff */
[C---:B------:R-:W-:Y:S02]  /*9a50*/  LEA R76, P0, R3.reuse, R76, 0x1 ;  /* 0x0000004c034c7211 */ /* 0x040fe400078008ff */
[C---:B------:R-:W-:Y:S02]  /*9a60*/  LEA.HI.X.SX32 R79, R3.reuse, R79, 0x1, P1 ;  /* 0x0000004f034f7211 */ /* 0x040fe400008f0eff */
[----:B------:R-:W-:Y:S09]  /*9a70*/  LEA.HI.X.SX32 R77, R3, R77, 0x1, P0 ;  /* 0x0000004d034d7211 */ /* 0x000ff200000f0eff */
.L_x_3332:
[----:B------:R-:W-:Y:S05]  /*9a80*/  BSYNC.RECONVERGENT B2 ;  /* 0x0000000000027941 */ /* 0x000fea0003800200 */
.L_x_3324:
        /* <DEDUP_REMOVED lines=101> */
.L_x_3383:
[----:B------:R-:W-:Y:S05]  /*a0e0*/  BSYNC.RECONVERGENT B0 ;  /* 0x0000000000007941 */ /* 0x000fea0003800200 */
.L_x_3382:
[----:B------:R-:W-:Y:S05]  /*a0f0*/  @P2 BRA `(.L_x_3384) ;  /* 0xffffff8000ac2947 */ /* 0x000fea000383ffff */
.L_x_3315:
        /* <DEDUP_REMOVED lines=29> */
.L_x_3389:
[----:B------:R2:W-:Y:S02]  /*a2d0*/  STS.128 [R173+0x2000], RZ ;  /* 0x002000ffad007388 */ /* 0x0005e40000000c00 */
.L_x_3388:
[----:B------:R-:W-:Y:S05]  /*a2e0*/  BSYNC.RECONVERGENT B0 ;  /* 0x0000000000007941 */ /* 0x000fea0003800200 */
.L_x_3387:
        /* <DEDUP_REMOVED lines=24> */
.L_x_3391:
[----:B------:R1:W-:Y:S01]  /*a470*/  STS.128 [R173+0x2800], RZ ;  /* 0x002800ffad007388 */ /* 0x0003e20000000c00 */
[----:B------:R-:W-:Y:S05]  /*a480*/  BRA `(.L_x_3390) ;  /* 0x0000003400b47947 */ /* 0x000fea0003800000 */
.L_x_3386:
        /* <DEDUP_REMOVED lines=79> */
.L_x_3398:
[----:B------:R-:W-:Y:S05]  /*a980*/  BSYNC.RECONVERGENT B0 ;  /* 0x0000000000007941 */ /* 0x000fea0003800200 */
.L_x_3397:
[----:B-----5:R-:W-:Y:S01]  /*a990*/  IMAD.MOV.U32 R6, RZ, RZ, R10 ;  /* 0x000000ffff067224 */ /* 0x020fe200078e000a */
[----:B------:R-:W-:Y:S01]  /*a9a0*/  MOV R4, R8 ;  /* 0x0000000800047202 */ /* 0x000fe20000000f00 */
[----:B------:R-:W-:Y:S01]  /*a9b0*/  IMAD.MOV.U32 R7, RZ, RZ, R11 ;  /* 0x000000ffff077224 */ /* 0x000fe200078e000b */
[----:B------:R-:W-:Y:S02]  /*a9c0*/  MOV R5, R9 ;  /* 0x0000000900057202 */ /* 0x000fe40000000f00 */
.L_x_3396:
[----:B------:R-:W-:Y:S05]  /*a9d0*/  BSYNC.RECONVERGENT B1 ;  /* 0x0000000000017941 */ /* 0x000fea0003800200 */
.L_x_3395:
        /* <DEDUP_REMOVED lines=47> */
.L_x_3402:
[----:B------:R-:W-:Y:S05]  /*acd0*/  BSYNC.RECONVERGENT B0 ;  /* 0x0000000000007941 */ /* 0x000fea0003800200 */
.L_x_3401:
[----:B-----5:R1:W-:Y:S02]  /*ace0*/  STS.128 [R173+0x1000], R8 ;  /* 0x00100008ad007388 */ /* 0x0203e40000000c00 */
.L_x_3400:
[----:B------:R-:W-:Y:S05]  /*acf0*/  BSYNC.RECONVERGENT B1 ;  /* 0x0000000000017941 */ /* 0x000fea0003800200 */
.L_x_3399:
        /* <DEDUP_REMOVED lines=45> */
.L_x_3404:
[----:B------:R-:W-:Y:S05]  /*afd0*/  BSYNC.RECONVERGENT B0 ;  /* 0x0000000000007941 */ /* 0x000fea0003800200 */
.L_x_3403:
[----:B-----5:R1:W-:Y:S02]  /*afe0*/  STS.128 [R173+0x2000], R8 ;  /* 0x00200008ad007388 */ /* 0x0203e40000000c00 */
.L_x_3394:
[----:B------:R-:W-:Y:S05]  /*aff0*/  BSYNC.RECONVERGENT B2 ;  /* 0x0000000000027941 */ /* 0x000fea0003800200 */
.L_x_3393:
        /* <DEDUP_REMOVED lines=51> */
.L_x_3408:
[----:B------:R-:W-:Y:S05]  /*b330*/  BSYNC.RECONVERGENT B0 ;  /* 0x0000000000007941 */ /* 0x000fea0003800200 */
.L_x_3407:
[----:B-----5:R1:W-:Y:S02]  /*b340*/  STS.128 [R173+0x800], R8 ;  /* 0x00080008ad007388 */ /* 0x0203e40000000c00 */
.L_x_3406:
[----:B------:R-:W-:Y:S05]  /*b350*/  BSYNC.RECONVERGENT B1 ;  /* 0x0000000000017941 */ /* 0x000fea0003800200 */
.L_x_3405:
        /* <DEDUP_REMOVED lines=46> */
.L_x_3412:
[----:B------:R-:W-:Y:S05]  /*b640*/  BSYNC.RECONVERGENT B0 ;  /* 0x0000000000007941 */ /* 0x000fea0003800200 */
.L_x_3411:
[----:B-----5:R1:W-:Y:S02]  /*b650*/  STS.128 [R173+0x1800], R8 ;  /* 0x00180008ad007388 */ /* 0x0203e40000000c00 */
.L_x_3410:
[----:B------:R-:W-:Y:S05]  /*b660*/  BSYNC.RECONVERGENT B1 ;  /* 0x0000000000017941 */ /* 0x000fea0003800200 */
.L_x_3409:
        /* <DEDUP_REMOVED lines=46> */
.L_x_3414:
[----:B------:R-:W-:Y:S05]  /*b950*/  BSYNC.RECONVERGENT B0 ;  /* 0x0000000000007941 */ /* 0x000fea0003800200 */
.L_x_3413:
[----:B-----5:R1:W-:Y:S01]  /*b960*/  STS.128 [R173+0x2800], R8 ;  /* 0x00280008ad007388 */ /* 0x0203e20000000c00 */
[----:B------:R-:W-:Y:S05]  /*b970*/  BRA `(.L_x_3390) ;  /* 0x0000002000787947 */ /* 0x000fea0003800000 */
.L_x_3392:
        /* <DEDUP_REMOVED lines=95> */
.L_x_3419:
[----:B------:R-:W-:Y:S05]  /*bf70*/  BSYNC.RECONVERGENT B0 ;  /* 0x0000000000007941 */ /* 0x000fea0003800200 */
.L_x_3418:
[----:B------:R-:W-:Y:S05]  /*bf80*/  BSYNC.RECONVERGENT B1 ;  /* 0x0000000000017941 */ /* 0x000fea0003800200 */
.L_x_3417:
        /* <DEDUP_REMOVED lines=86> */
.L_x_3423:
[----:B------:R-:W-:Y:S05]  /*c4f0*/  BSYNC.RECONVERGENT B0 ;  /* 0x0000000000007941 */ /* 0x000fea0003800200 */
.L_x_3422:
[----:B-----5:R1:W-:Y:S02]  /*c500*/  STS.128 [R173+0x1000], R16 ;  /* 0x00100010ad007388 */ /* 0x0203e40000000c00 */
.L_x_3421:
[----:B------:R-:W-:Y:S05]  /*c510*/  BSYNC.RECONVERGENT B1 ;  /* 0x0000000000017941 */ /* 0x000fea0003800200 */
.L_x_3420:
        /* <DEDUP_REMOVED lines=84> */
.L_x_3425:
[----:B------:R-:W-:Y:S05]  /*ca60*/  BSYNC.RECONVERGENT B0 ;  /* 0x0000000000007941 */ /* 0x000fea0003800200 */
.L_x_3424:
[----:B-----5:R1:W-:Y:S02]  /*ca70*/  STS.128 [R173+0x2000], R16 ;  /* 0x00200010ad007388 */ /* 0x0203e40000000c00 */
.L_x_3416:
[----:B------:R-:W-:Y:S05]  /*ca80*/  BSYNC.RECONVERGENT B2 ;  /* 0x0000000000027941 */ /* 0x000fea0003800200 */
.L_x_3415:
        /* <DEDUP_REMOVED lines=91> */
.L_x_3429:
[----:B------:R-:W-:Y:S05]  /*d040*/  BSYNC.RECONVERGENT B0 ;  /* 0x0000000000007941 */ /* 0x000fea0003800200 */
.L_x_3428:
[----:B-----5:R1:W-:Y:S02]  /*d050*/  STS.128 [R173+0x800], R16 ;  /* 0x00080010ad007388 */ /* 0x0203e40000000c00 */
.L_x_3427:
[----:B------:R-:W-:Y:S05]  /*d060*/  BSYNC.RECONVERGENT B1 ;  /* 0x0000000000017941 */ /* 0x000fea0003800200 */
.L_x_3426:
        /* <DEDUP_REMOVED lines=86> */
.L_x_3433:
[----:B------:R-:W-:Y:S05]  /*d5d0*/  BSYNC.RECONVERGENT B0 ;  /* 0x0000000000007941 */ /* 0x000fea0003800200 */
.L_x_3432:
[----:B-----5:R1:W-:Y:S02]  /*d5e0*/  STS.128 [R173+0x1800], R16 ;  /* 0x00180010ad007388 */ /* 0x0203e40000000c00 */
.L_x_3431:
[----:B------:R-:W-:Y:S05]  /*d5f0*/  BSYNC.RECONVERGENT B1 ;  /* 0x0000000000017941 */ /* 0x000fea0003800200 */
.L_x_3430:
        /* <DEDUP_REMOVED lines=84> */
.L_x_3435:
[----:B------:R-:W-:Y:S05]  /*db40*/  BSYNC.RECONVERGENT B0 ;  /* 0x0000000000007941 */ /* 0x000fea0003800200 */
.L_x_3434:
[----:B-----5:R1:W-:Y:S02]  /*db50*/  STS.128 [R173+0x2800], R4 ;  /* 0x00280004ad007388 */ /* 0x0203e40000000c00 */
.L_x_3390:
[----:B------:R-:W-:Y:S05]  /*db60*/  BSYNC.RECONVERGENT B3 ;  /* 0x0000000000037941 */ /* 0x000fea0003800200 */
.L_x_3385:
[----:B------:R-:W-:Y:S01]  /*db70*/  IADD3 R69, PT, PT, -R69, R60, RZ ;  /* 0x0000003c45457210 */ /* 0x000fe20007ffe1ff */
[----:B------:R-:W-:Y:S03]  /*db80*/  BSSY.RECONVERGENT B0, `(.L_x_3436) ;  /* 0x000001a000007945 */ /* 0x000fe60003800200 */
[----:B------:R-:W-:-:S13]  /*db90*/  ISETP.GE.AND P3, PT, R102, R69, PT ;  /* 0x000000456600720c */ /* 0x000fda0003f66270 */
[----:B------:R-:W-:Y:S05]  /*dba0*/  @P3 BRA `(.L_x_3437) ;  /* 0x00000000005c3947 */ /* 0x000fea0003800000 */
[-C--:B-----5:R-:W-:Y:S02]  /*dbb0*/  ISETP.GE.AND P1, PT, R118, R171.reuse, PT ;  /* 0x000000ab7600720c */ /* 0x0a0fe40003f26270 */
        /* <DEDUP_REMOVED lines=21> */
.L_x_3438:
[----:B------:R1:W-:Y:S02]  /*dd10*/  STS.128 [R173+0x7000], RZ ;  /* 0x007000ffad007388 */ /* 0x0003e40000000c00 */
.L_x_3437:
[----:B------:R-:W-:Y:S05]  /*dd20*/  BSYNC.RECONVERGENT B0 ;  /* 0x0000000000007941 */ /* 0x000fea0003800200 */
.L_x_3436:
        /* <DEDUP_REMOVED lines=24> */
.L_x_3441:
[----:B------:R4:W-:Y:S02]  /*deb0*/  STS.128 [R173+0x7800], RZ ;  /* 0x007800ffad007388 */ /* 0x0009e40000000c00 */
.L_x_3440:
[----:B------:R-:W-:Y:S05]  /*dec0*/  BSYNC.RECONVERGENT B0 ;  /* 0x0000000000007941 */ /* 0x000fea0003800200 */
.L_x_3439:
[----:B-1--4-:R-:W-:Y:S01]  /*ded0*/  IADD3 R2, PT, PT, R102, 0x40, RZ ;  /* 0x0000004066027810 */ /* 0x012fe20007ffe0ff */
[----:B------:R-:W-:Y:S03]  /*dee0*/  BSSY.RECONVERGENT B0, `(.L_x_3442) ;  /* 0x0000019000007945 */ /* 0x000fe60003800200 */
[----:B------:R-:W-:-:S13]  /*def0*/  ISETP.GE.AND P0, PT, R2, R69, PT ;  /* 0x000000450200720c */ /* 0x000fda0003f06270 */
[----:B------:R-:W-:Y:S05]  /*df00*/  @P0 BRA `(.L_x_3443) ;  /* 0x0000000000580947 */ /* 0x000fea0003800000 */
[-C--:B-----5:R-:W-:Y:S02]  /*df10*/  ISETP.GE.AND P1, PT, R118, R171.reuse, PT ;  /* 0x000000ab7600720c */ /* 0x0a0fe40003f26270 */
        /* <DEDUP_REMOVED lines=20> */
.L_x_3444:
[----:B------:R4:W-:Y:S02]  /*e060*/  STS.128 [R173+0x8000], RZ ;  /* 0x008000ffad007388 */ /* 0x0009e40000000c00 */
.L_x_3443:
[----:B------:R-:W-:Y:S05]  /*e070*/  BSYNC.RECONVERGENT B0 ;  /* 0x0000000000007941 */ /* 0x000fea0003800200 */
.L_x_3442:
[----:B------:R-:W-:Y:S01]  /*e080*/  IADD3 R0, PT, PT, R102, 0x60, RZ ;  /* 0x0000006066007810 */ /* 0x000fe20007ffe0ff */
[----:B------:R-:W-:Y:S03]  /*e090*/  BSSY.RECONVERGENT B0, `(.L_x_3445) ;  /* 0x0000019000007945 */ /* 0x000fe60003800200 */
[----:B------:R-:W-:-:S13]  /*e0a0*/  ISETP.GE.AND P0, PT, R0, R69, PT ;  /* 0x000000450000720c */ /* 0x000fda0003f06270 */
[----:B------:R-:W-:Y:S05]  /*e0b0*/  @P0 BRA `(.L_x_3446) ;  /* 0x0000000000580947 */ /* 0x000fea0003800000 */
[----:B------:R-:W-:Y:S01]  /*e0c0*/  IMAD.MOV.U32 R156, RZ, RZ, R162 ;  /* 0x000000ffff9c7224 */ /* 0x000fe200078e00a2 */
        /* <DEDUP_REMOVED lines=21> */
.L_x_3446:
[----:B------:R-:W-:Y:S05]  /*e220*/  BSYNC.RECONVERGENT B0 ;  /* 0x0000000000007941 */ /* 0x000fea0003800200 */
.L_x_3445:
[----:B------:R-:W2:Y:S04]  /*e230*/  LD.E.64 R10, desc[UR4][R120.64+0x1c0] ;  /* 0x0001c004780a7980 */ /* 0x000ea8000c101b00 */
[----:B------:R-:W4:Y:S01]  /*e240*/  LD.E.64 R8, desc[UR4][R120.64+0x1b8] ;  /* 0x0001b80478087980 */ /* 0x000f22000c101b00 */
[----:B---3--:R-:W-:Y:S02]  /*e250*/  MOV R6, R168 ;  /* 0x000000a800067202 */ /* 0x008fe40000000f00 */
[----:B------:R-:W-:Y:S01]  /*e260*/  MOV R7, RZ ;  /* 0x000000ff00077202 */ /* 0x000fe20000000f00 */
[----:B-1----:R-:W3:Y:S04]  /*e270*/  LD.E R4, desc[UR4][R120.64+0xd8] ;  /* 0x0000d80478047980 */ /* 0x002ee8000c101900 */
[----:B------:R-:W0:Y:S01]  /*e280*/  LDGDEPBAR ;  /* 0x00000000000079af */ /* 0x000e220000000000 */
[----:B--2---:R-:W-:-:S04]  /*e290*/  IMAD.WIDE.U32 R6, R169, R10, R6 ;  /* 0x0000000aa9067225 */ /* 0x004fc800078e0006 */
[----:B------:R-:W-:Y:S01]  /*e2a0*/  IMAD R3, R11, R169, RZ ;  /* 0x000000a90b037224 */ /* 0x000fe200078e02ff */
[----:B----4-:R-:W-:-:S04]  /*e2b0*/  LEA R8, P0, R6, R8, 0x2 ;  /* 0x0000000806087211 */ /* 0x010fc800078010ff */
[----:B------:R-:W-:-:S04]  /*e2c0*/  IADD3 R3, PT, PT, R7, R3, RZ ;  /* 0x0000000307037210 */ /* 0x000fc80007ffe0ff */
[----:B------:R-:W-:-:S05]  /*e2d0*/  LEA.HI.X R9, R6, R9, R3, 0x2, P0 ;  /* 0x0000000906097211 */ /* 0x000fca00000f1403 */
[----:B------:R-:W2:Y:S01]  /*e2e0*/  LD.E R3, desc[UR4][R8.64] ;  /* 0x0000000408037980 */ /* 0x000ea2000c101900 */
[----:B---3--:R-:W2:Y:S01]  /*e2f0*/  MUFU.RCP R4, R4 ;  /* 0x0000000400047308 */ /* 0x008ea20000001000 */
[----:B------:R-:W-:-:S04]  /*e300*/  DEPBAR.LE SB0, 0x0 ;  /* 0x000080000000791a */ /* 0x000fc80000000000 */
[----:B------:R-:W-:Y:S01]  /*e310*/  BSSY.RECONVERGENT B0, `(.L_x_3447) ;  /* 0x000001e000007945 */ /* 0x000fe20003800200 */
[----:B------:R-:W-:Y:S01]  /*e320*/  BAR.SYNC.DEFER_BLOCKING 0x0 ;  /* 0x0000000000007b1d */ /* 0x000fe20000010000 */
[----:B--2---:R-:W-:-:S05]  /*e330*/  FMUL.FTZ R3, R3, R4 ;  /* 0x0000000403037220 */ /* 0x004fca0000410000 */
        /* <DEDUP_REMOVED lines=22> */
.L_x_3449:
[----:B------:R2:W-:Y:S01]  /*e4a0*/  STS.128 [R173+0xd000], RZ ;  /* 0x00d000ffad007388 */ /* 0x0005e20000000c00 */
[----:B------:R-:W-:Y:S05]  /*e4b0*/  BRA `(.L_x_3450) ;  /* 0x00000000000c7947 */ /* 0x000fea0003800000 */
.L_x_3448:
[----:B------:R1:W-:Y:S04]  /*e4c0*/  STS.128 [R173+0x9000], RZ ;  /* 0x009000ffad007388 */ /* 0x0003e80000000c00 */
[----:B------:R1:W-:Y:S04]  /*e4d0*/  STS.128 [R173+0xb000], RZ ;  /* 0x00b000ffad007388 */ /* 0x0003e80000000c00 */
[----:B------:R1:W-:Y:S02]  /*e4e0*/  STS.128 [R173+0xd000], RZ ;  /* 0x00d000ffad007388 */ /* 0x0003e40000000c00 */
.L_x_3450:
[----:B------:R-:W-:Y:S05]  /*e4f0*/  BSYNC.RECONVERGENT B0 ;  /* 0x0000000000007941 */ /* 0x000fea0003800200 */
.L_x_3447:
        /* <DEDUP_REMOVED lines=27> */
.L_x_3453:
[----:B------:R1:W-:Y:S02]  /*e6b0*/  STS.128 [R173+0xd800], RZ ;  /* 0x00d800ffad007388 */ /* 0x0003e40000000c00 */
.L_x_3452:
[----:B------:R-:W-:Y:S05]  /*e6c0*/  BSYNC.RECONVERGENT B0 ;  /* 0x0000000000007941 */ /* 0x000fea0003800200 */
.L_x_3451:
        /* <DEDUP_REMOVED lines=27> */
.L_x_3456:
[----:B------:R1:W-:Y:S02]  /*e880*/  STS.128 [R173+0xe000], RZ ;  /* 0x00e000ffad007388 */ /* 0x0003e40000000c00 */
.L_x_3455:
[----:B------:R-:W-:Y:S05]  /*e890*/  BSYNC.RECONVERGENT B0 ;  /* 0x0000000000007941 */ /* 0x000fea0003800200 */
.L_x_3454:
        /* <DEDUP_REMOVED lines=31> */
.L_x_3459:
[----:B------:R1:W-:Y:S02]  /*ea90*/  STS.128 [R173+0xe800], RZ ;  /* 0x00e800ffad007388 */ /* 0x0003e40000000c00 */
.L_x_3458:
[----:B------:R-:W-:Y:S05]  /*eaa0*/  BSYNC.RECONVERGENT B0 ;  /* 0x0000000000007941 */ /* 0x000fea0003800200 */
.L_x_3457:
[----:B------:R-:W2:Y:S01]  /*eab0*/  S2UR UR6, SR_CgaCtaId ;  /* 0x00000000000679c3 */ /* 0x000ea20000008800 */
[----:B------:R-:W-:Y:S01]  /*eac0*/  UMOV UR7, 0x400 ;  /* 0x0000040000077882 */ /* 0x000fe20000000000 */
[----:B------:R-:W0:Y:S01]  /*ead0*/  LDGDEPBAR ;  /* 0x00000000000079af */ /* 0x000e220000000000 */
[----:B------:R-:W-:Y:S01]  /*eae0*/  ISETP.NE.AND P6, PT, R49, 0x1, PT ;  /* 0x000000013100780c */ /* 0x000fe20003fc5270 */
[----:B------:R-:W-:Y:S01]  /*eaf0*/  BSSY.RECONVERGENT B1, `(.L_x_3460) ;  /* 0x0000139000017945 */ /* 0x000fe20003800200 */
        /* <DEDUP_REMOVED lines=9> */
[----:B-----5:R-:W4:Y:S04]  /*eb90*/  LDSM.16.M88.4 R24, [R155+0x3800] ;  /* 0x003800009b18783b */ /* 0x020f280000000200 */
[----:B------:R-:W1:Y:S04]  /*eba0*/  LDSM.16.M88.4 R16, [R155+0x3c00] ;  /* 0x003c00009b10783b */ /* 0x000e680000000200 */
[----:B------:R-:W1:Y:S04]  /*ebb0*/  LDSM.16.M88.4 R8, [R155+0x4000] ;  /* 0x004000009b08783b */ /* 0x000e680000000200 */
[----:B------:R-:W1:Y:S04]  /*ebc0*/  LDSM.16.M88.4 R112, [R155+0x4400] ;  /* 0x004400009b70783b */ /* 0x000e680000000200 */
[----:B------:R-:W1:Y:S04]  /*ebd0*/  LDSM.16.M88.4 R104, [R155+0x4800] ;  /* 0x004800009b68783b */ /* 0x000e680000000200 */
[----:B------:R-:W1:Y:S04]  /*ebe0*/  LDSM.16.M88.4 R56, [R155+0x4c00] ;  /* 0x004c00009b38783b */ /* 0x000e680000000200 */
[----:B------:R-:W-:Y:S04]  /*ebf0*/  LDSM.16.M88.4 R72, [R0] ;  /* 0x000000000048783b */ /* 0x000fe80000000200 */
        /* <DEDUP_REMOVED lines=10> */
[C---:B----4-:R-:W-:Y:S03]  /*eca0*/  HMMA.16816.F32.BF16 R28, R92.reuse, R24, RZ ;  /* 0x000000185c1c723c */ /* 0x050fe600000418ff */
[----:B------:R-:W-:Y:S04]  /*ecb0*/  LDSM.16.M88.4 R136, [R153+0x5000] ;  /* 0x005000009988783b */ /* 0x000fe80000000200 */
[----:B------:R-:W-:Y:S01]  /*ecc0*/  LDSM.16.M88.4 R132, [R153+0x5400] ;  /* 0x005400009984783b */ /* 0x000fe20000000200 */
[C---:B-1----:R-:W-:Y:S03]  /*ecd0*/  HMMA.16816.F32.BF16 R20, R92.reuse, R16, RZ ;  /* 0x000000105c14723c */ /* 0x042fe600000418ff */
        /* <DEDUP_REMOVED lines=16> */
[----:B------:R-:W3:Y:S07]  /*ede0*/  LDSM.16.M88.4 R52, [R153+0x4800] ;  /* 0x004800009934783b */ /* 0x000eee0000000200 */
[C---:B--2---:R-:W-:Y:S08]  /*edf0*/  HMMA.16816.F32.BF16 R36, R72.reuse, R64, R36 ;  /* 0x000000404824723c */ /* 0x044ff00000041824 */
[C---:B------:R-:W-:Y:S01]  /*ee00*/  HMMA.16816.F32.BF16 R32, R72.reuse, R66, R32 ;  /* 0x000000424820723c */ /* 0x040fe20000041820 */
[----:B------:R-:W2:Y:S07]  /*ee10*/  LDSM.16.M88.4 R64, [R156+0x1000] ;  /* 0x001000009c40783b */ /* 0x000eae0000000200 */
[C---:B------:R-:W-:Y:S08]  /*ee20*/  HMMA.16816.F32.BF16 R20, R72.reuse, R76, R20 ;  /* 0x0000004c4814723c */ /* 0x040ff00000041814 */
[C---:B------:R-:W-:Y:S01]  /*ee30*/  HMMA.16816.F32.BF16 R16, R72.reuse, R78, R16 ;  /* 0x0000004e4810723c */ /* 0x040fe20000041810 */
[----:B------:R-:W4:Y:S07]  /*ee40*/  LDSM.16.M88.4 R76, [R155+0x5400] ;  /* 0x005400009b4c783b */ /* 0x000f2e0000000200 */
        /* <DEDUP_REMOVED lines=16> */
[C---:B--2---:R-:W-:Y:S08]  /*ef50*/  HMMA.16816.F32.BF16 R44, R64.reuse, R68, R44 ;  /* 0x00000044402c723c */ /* 0x044ff0000004182c */
[C---:B------:R-:W-:Y:S01]  /*ef60*/  HMMA.16816.F32.BF16 R40, R64.reuse, R70, R40 ;  /* 0x000000464028723c */ /* 0x040fe20000041828 */
[----:B------:R-:W2:Y:S07]  /*ef70*/  LDSM.16.M88.4 R68, [R155+0x6c00] ;  /* 0x006c00009b44783b */ /* 0x000eae0000000200 */
[C---:B----4-:R-:W-:Y:S08]  /*ef80*/  HMMA.16816.F32.BF16 R36, R64.reuse, R76, R36 ;  /* 0x0000004c4024723c */ /* 0x050ff00000041824 */
[C---:B------:R-:W-:Y:S01]  /*ef90*/  HMMA.16816.F32.BF16 R32, R64.reuse, R78, R32 ;  /* 0x0000004e4020723c */ /* 0x040fe20000041820 */
[----:B------:R-:W-:Y:S07]  /*efa0*/  LDSM.16.M88.4 R76, [R0+0x1000] ;  /* 0x00100000004c783b */ /* 0x000fee0000000200 */
        /* <DEDUP_REMOVED lines=78> */
[C---:B-1----:R-:W-:Y:S08]  /*f490*/  HMMA.16816.F32.BF16 R108, R88.reuse, R56, R108 ;  /* 0x00000038586c723c */ /* 0x042ff0000004186c */
[C---:B------:R-:W-:Y:S08]  /*f4a0*/  HMMA.16816.F32.BF16 R104, R88.reuse, R58, R104 ;  /* 0x0000003a5868723c */ /* 0x040ff00000041868 */
[C---:B---3--:R-:W-:Y:S08]  /*f4b0*/  HMMA.16816.F32.BF16 R96, R88.reuse, R52, R96 ;  /* 0x000000345860723c */ /* 0x048ff00000041860 */
        /* <DEDUP_REMOVED lines=16> */
.L_x_3463:
        /* <DEDUP_REMOVED lines=31> */
[----:B------:R-:W-:Y:S02]  /*f7b0*/  ISETP.GE.U32.AND P5, PT, R51, R0, PT ;  /* 0x000000003300720c */ /* 0x000fe40003fa6070 */
[----:B------:R-:W-:-:S02]  /*f7c0*/  LOP3.LUT R0, R174, R7, RZ, 0x3c, !PT ;  /* 0x00000007ae007212 */ /* 0x000fc400078e3cff */
[----:B------:R-:W-:Y:S02]  /*f7d0*/  LOP3.LUT R53, RZ, R7, RZ, 0x33, !PT ;  /* 0x00000007ff357212 */ /* 0x000fe400078e33ff */
[----:B------:R-:W-:-:S03]  /*f7e0*/  ISETP.GE.AND P2, PT, R0, RZ, PT ;  /* 0x000000ff0000720c */ /* 0x000fc60003f46270 */
[----:B------:R-:W-:-:S04]  /*f7f0*/  @P4 VIADD R6, R6, 0x1 ;  /* 0x0000000106064836 */ /* 0x000fc80000000000 */
[----:B------:R-:W-:Y:S01]  /*f800*/  @P5 IADD3 R50, PT, PT, R50, 0x1, RZ ;  /* 0x0000000132325810 */ /* 0x000fe20007ffe0ff */
[----:B------:R-:W-:-:S05]  /*f810*/  @!P0 IMAD.MOV R6, RZ, RZ, -R6 ;  /* 0x000000ffff068224 */ /* 0x000fca00078e0a06 */
        /* <DEDUP_REMOVED lines=22> */
.L_x_3464:
[----:B------:R-:W-:Y:S05]  /*f980*/  BSYNC.RECONVERGENT B0 ;  /* 0x0000000000007941 */ /* 0x000fea0003800200 */
.L_x_3462:
        /* <DEDUP_REMOVED lines=76> */
.L_x_3466:
[----:B------:R1:W-:Y:S02]  /*fe50*/  STS.128 [R173+0x8800], RZ ;  /* 0x008800ffad007388 */ /* 0x0003e40000000c00 */
.L_x_3467:
[----:B------:R-:W-:Y:S05]  /*fe60*/  BSYNC.RECONVERGENT B0 ;  /* 0x0000000000007941 */ /* 0x000fea0003800200 */
.L_x_3465:
[----:B------:R-:W0:Y:S02]  /*fe70*/  LDGDEPBAR ;  /* 0x00000000000079af */ /* 0x000e240000000000 */
.L_x_3461:
[----:B------:R-:W-:Y:S05]  /*fe80*/  BSYNC.RECONVERGENT B1 ;  /* 0x0000000000017941 */ /* 0x000fea0003800200 */
.L_x_3460:
[----:B--2---:R-:W-:Y:S01]  /*fe90*/  LOP3.LUT R50, R102, 0x7, RZ, 0xc0, !PT ;  /* 0x0000000766327812 */ /* 0x004fe200078ec0ff */
[----:B------:R-:W-:Y:S01]  /*fea0*/  IMAD R63, R63, 0x2, R174 ;  /* 0x000000023f3f7824 */ /* 0x000fe200078e02ae */
[----:B------:R-:W-:-:S03]  /*feb0*/  SHF.R.U32.HI R48, RZ, 0x1, R167 ;  /* 0x00000001ff307819 */ /* 0x000fc600000116a7 */
[C---:B------:R-:W-:Y:S01]  /*fec0*/  VIADD R61, R63.reuse, 0x1 ;  /* 0x000000013f3d7836 */ /* 0x040fe20000000000 */
[----:B------:R-:W-:Y:S01]  /*fed0*/  LOP3.LUT R7, R50, 0x1f0, R48, 0xf8, !PT ;  /* 0x000001f032077812 */ /* 0x000fe200078ef830 */
[C---:B------:R-:W-:Y:S01]  /*fee0*/  VIADD R73, R63.reuse, 0x11 ;  /* 0x000000113f497836 */ /* 0x040fe20000000000 */
[CC--:B------:R-:W-:Y:S01]  /*fef0*/  ISETP.GE.AND P1, PT, R63.reuse, R60.reuse, PT ;  /* 0x0000003c3f00720c */ /* 0x0c0fe20003f26270 */
[----:B------:R-:W-:Y:S01]  /*ff00*/  VIADD R103, R63, 0x19 ;  /* 0x000000193f677836 */ /* 0x000fe20000000000 */
[----:B------:R-:W-:Y:S01]  /*ff10*/  IADD3 R7, PT, PT, -R175, R7, R170 ;  /* 0x00000007af077210 */ /* 0x000fe20007ffe1aa */
[----:B------:R-:W-:Y:S01]  /*ff20*/  VIADD R85, R63, 0x29 ;  /* 0x000000293f557836 */ /* 0x000fe20000000000 */
[-C--:B------:R-:W-:Y:S01]  /*ff30*/  ISETP.GE.AND P2, PT, R73, R60.reuse, PT ;  /* 0x0000003c4900720c */ /* 0x080fe20003f46270 */
[----:B------:R-:W-:Y:S01]  /*ff40*/  VIADD R123, R63, 0x10 ;  /* 0x000000103f7b7836 */ /* 0x000fe20000000000 */
[----:B------:R-:W-:Y:S01]  /*ff50*/  ISETP.GE.AND P0, PT, R61, R60, PT ;  /* 0x0000003c3d00720c */ /* 0x000fe20003f06270 */
[----:B------:R-:W-:-:S02]  /*ff60*/  IMAD.IADD R0, R7, 0x1, R60 ;  /* 0x0000000107007824 */ /* 0x000fc400078e023c */
[----:B------:R-:W-:Y:S01]  /*ff70*/  VIADD R7, R63, 0x18 ;  /* 0x000000183f077836 */ /* 0x000fe20000000000 */
[----:B------:R-:W-:Y:S01]  /*ff80*/  ISETP.GE.AND P3, PT, R123, R60, PT ;  /* 0x0000003c7b00720c */ /* 0x000fe20003f66270 */
[C---:B------:R-:W-:Y:S02]  /*ff90*/  IMAD.IADD R2, R0.reuse, 0x1, -R61 ;  /* 0x0000000100027824 */ /* 0x040fe400078e0a3d */
[C---:B------:R-:W-:Y:S02]  /*ffa0*/  IMAD.IADD R69, R0.reuse, 0x1, -R7 ;  /* 0x0000000100457824 */ /* 0x040fe400078e0a07 */
[C---:B------:R-:W-:Y:S01]  /*ffb0*/  VIADD R59, R63.reuse, 0x9 ;  /* 0x000000093f3b7836 */ /* 0x040fe20000000000 */
[----:B------:R-:W-:Y:S01]  /*ffc0*/  IABS R2, R2 ;  /* 0x0000000200027213 */ /* 0x000fe20000000000 */
[C---:B------:R-:W-:Y:S01]  /*ffd0*/  VIADD R51, R63.reuse, 0x8 ;  /* 0x000000083f337836 */ /* 0x040fe20000000000 */
[----:B------:R-:W-:Y:S01]  /*ffe0*/  IABS R69, R69 ;  /* 0x0000004500457213 */ /* 0x000fe20000000000 */
[C---:B------:R-:W-:Y:S01]  /*fff0*/  IMAD.IADD R4, R0.reuse, 0x1, -R59 ;  /* 0x0000000100047824 */ /* 0x040fe200078e0a3b */
[----:B------:R-:W-:Y:S01]  /*10000*/  I2FP.F32.S32 R2, R2 ;  /* 0x0000000200027245 */ /* 0x000fe20000201400 */
[C---:B------:R-:W-:Y:S01]  /*10010*/  IMAD.IADD R6, R0.reuse, 0x1, -R51 ;  /* 0x0000000100067824 */ /* 0x040fe200078e0a33 */
[----:B------:R-:W-:Y:S01]  /*10020*/  I2FP.F32.S32 R69, R69 ;  /* 0x0000004500457245 */ /* 0x000fe20000201400 */
[----:B------:R-:W-:Y:S01]  /*10030*/  VIADD R101, R63, 0x20 ;  /* 0x000000203f657836 */ /* 0x000fe20000000000 */
[----:B------:R-:W-:Y:S01]  /*10040*/  ISETP.GE.AND P5, PT, R51, R60, PT ;  /* 0x0000003c3300720c */ /* 0x000fe20003fa6270 */
[----:B------:R-:W-:Y:S01]  /*10050*/  FFMA.FTZ R75, -R3, R2, R45 ;  /* 0x00000002034b7223 */ /* 0x000fe2000001012d */
[----:B------:R-:W-:-:S02]  /*10060*/  IMAD.IADD R2, R0, 0x1, -R73 ;  /* 0x0000000100027824 */ /* 0x000fc400078e0a49 */
[----:B------:R-:W-:Y:S01]  /*10070*/  FFMA.FTZ R69, -R3, R69, R32 ;  /* 0x0000004503457223 */ /* 0x000fe20000010120 */
[C---:B------:R-:W-:Y:S01]  /*10080*/  IMAD.IADD R32, R0.reuse, 0x1, -R103 ;  /* 0x0000000100207824 */ /* 0x040fe200078e0a67 */
[----:B------:R-:W-:Y:S01]  /*10090*/  IABS R4, R4 ;  /* 0x0000000400047213 */ /* 0x000fe20000000000 */
[C---:B------:R-:W-:Y:S01]  /*100a0*/  IMAD.IADD R45, R0.reuse, 0x1, -R123 ;  /* 0x00000001002d7824 */ /* 0x040fe200078e0a7b */
[----:B------:R-:W-:Y:S01]  /*100b0*/  IABS R2, R2 ;  /* 0x0000000200027213 */ /* 0x000fe20000000000 */
[C---:B------:R-:W-:Y:S01]  /*100c0*/  VIADD R71, R63.reuse, 0x21 ;  /* 0x000000213f477836 */ /* 0x040fe20000000000 */
[----:B------:R-:W-:Y:S01]  /*100d0*/  IABS R32, R32 ;  /* 0x0000002000207213 */ /* 0x000fe20000000000 */
[C---:B------:R-:W-:Y:S01]  /*100e0*/  VIADD R87, R63.reuse, 0x38 ;  /* 0x000000383f577836 */ /* 0x040fe20000000000 */
[----:B------:R-:W-:Y:S01]  /*100f0*/  I2FP.F32.S32 R2, R2 ;  /* 0x0000000200027245 */ /* 0x000fe20000201400 */
[----:B------:R-:W-:Y:S01]  /*10100*/  VIADD R65, R63, 0x40 ;  /* 0x000000403f417836 */ /* 0x000fe20000000000 */
[----:B------:R-:W-:Y:S01]  /*10110*/  I2FP.F32.S32 R32, R32 ;  /* 0x0000002000207245 */ /* 0x000fe20000201400 */
[C---:B------:R-:W-:Y:S01]  /*10120*/  IMAD.IADD R145, R0.reuse, 0x1, -R87 ;  /* 0x0000000100917824 */ /* 0x040fe200078e0a57 */
[----:B------:R-:W-:Y:S01]  /*10130*/  IABS R45, R45 ;  /* 0x0000002d002d7213 */ /* 0x000fe20000000000 */
[----:B------:R-:W-:Y:S01]  /*10140*/  FFMA.FTZ R37, -R3, R2, R37 ;  /* 0x0000000203257223 */ /* 0x000fe20000010125 */
[----:B------:R-:W-:-:S02]  /*10150*/  IMAD.IADD R2, R0, 0x1, -R85 ;  /* 0x0000000100027824 */ /* 0x000fc400078e0a55 */
[----:B------:R-:W-:Y:S01]  /*10160*/  FFMA.FTZ R32, -R3, R32, R33 ;  /* 0x0000002003207223 */ /* 0x000fe20000010121 */
[C---:B------:R-:W-:Y:S01]  /*10170*/  VIADD R33, R63.reuse, 0x39 ;  /* 0x000000393f217836 */ /* 0x040fe20000000000 */
[----:B------:R-:W-:Y:S01]  /*10180*/  I2FP.F32.S32 R45, R45 ;  /* 0x0000002d002d7245 */ /* 0x000fe20000201400 */
[C---:B------:R-:W-:Y:S01]  /*10190*/  VIADD R91, R63.reuse, 0x30 ;  /* 0x000000303f5b7836 */ /* 0x040fe20000000000 */
[----:B------:R-:W-:Y:S01]  /*101a0*/  IABS R2, R2 ;  /* 0x0000000200027213 */ /* 0x000fe20000000000 */
[----:B------:R-:W-:Y:S01]  /*101b0*/  VIADD R89, R63, 0x31 ;  /* 0x000000313f597836 */ /* 0x000fe20000000000 */
[----:B------:R-:W-:Y:S01]  /*101c0*/  I2FP.F32.S32 R4, R4 ;  /* 0x0000000400047245 */ /* 0x000fe20000201400 */
[----:B------:R-:W-:Y:S01]  /*101d0*/  FFMA.FTZ R36, -R3, R45, R36 ;  /* 0x0000002d03247223 */ /* 0x000fe20000010124 */
[----:B------:R-:W-:Y:S01]  /*101e0*/  I2FP.F32.S32 R2, R2 ;  /* 0x0000000200027245 */ /* 0x000fe20000201400 */
[----:B------:R-:W-:Y:S01]  /*101f0*/  VIADD R45, R63, 0x28 ;  /* 0x000000283f2d7836 */ /* 0x000fe20000000000 */
[----:B------:R-:W-:Y:S01]  /*10200*/  IABS R145, R145 ;  /* 0x0000009100917213 */ /* 0x000fe20000000000 */
[----:B------:R-:W-:Y:S01]  /*10210*/  FFMA.FTZ R57, -R3, R4, R41 ;  /* 0x0000000403397223 */ /* 0x000fe20000010129 */
[----:B------:R-:W-:-:S02]  /*10220*/  IMAD.IADD R41, R0, 0x1, -R101 ;  /* 0x0000000100297824 */ /* 0x000fc400078e0a65 */
[----:B------:R-:W-:Y:S01]  /*10230*/  FFMA.FTZ R181, -R3, R2, R25 ;  /* 0x0000000203b57223 */ /* 0x000fe20000010119 */
[C---:B------:R-:W-:Y:S01]  /*10240*/  IMAD.IADD R2, R0.reuse, 0x1, -R33 ;  /* 0x0000000100027824 */ /* 0x040fe200078e0a21 */
[----:B------:R-:W-:Y:S01]  /*10250*/  I2FP.F32.S32 R145, R145 ;  /* 0x0000009100917245 */ /* 0x000fe20000201400 */
[C---:B------:R-:W-:Y:S01]  /*10260*/  IMAD.IADD R51, R0.reuse, 0x1, -R45 ;  /* 0x0000000100337824 */ /* 0x040fe200078e0a2d */
[----:B------:R-:W-:Y:S01]  /*10270*/  IABS R41, R41 ;  /* 0x0000002900297213 */ /* 0x000fe20000000000 */
[C---:B------:R-:W-:Y:S01]  /*10280*/  IMAD.IADD R4, R0.reuse, 0x1, -R71 ;  /* 0x0000000100047824 */ /* 0x040fe200078e0a47 */
[----:B------:R-:W-:Y:S01]  /*10290*/  IABS R2, R2 ;  /* 0x0000000200027213 */ /* 0x000fe20000000000 */
[C---:B------:R-:W-:Y:S01]  /*102a0*/  IMAD.IADD R25, R0.reuse, 0x1, -R65 ;  /* 0x0000000100197824 */ /* 0x040fe200078e0a41 */
[----:B------:R-:W-:Y:S01]  /*102b0*/  IABS R51, R51 ;  /* 0x0000003300337213 */ /* 0x000fe20000000000 */
[----:B------:R-:W-:Y:S01]  /*102c0*/  VIADD R79, R63, 0x49 ;  /* 0x000000493f4f7836 */ /* 0x000fe20000000000 */
[----:B------:R-:W-:Y:S01]  /*102d0*/  I2FP.F32.S32 R2, R2 ;  /* 0x0000000200027245 */ /* 0x000fe20000201400 */
[C---:B------:R-:W-:Y:S01]  /*102e0*/  IMAD.IADD R147, R0.reuse, 0x1, -R91 ;  /* 0x0000000100937824 */ /* 0x040fe200078e0a5b */
[----:B------:R-:W-:Y:S01]  /*102f0*/  I2FP.F32.S32 R51, R51 ;  /* 0x0000003300337245 */ /* 0x000fe20000201400 */
[----:B------:R-:W-:Y:S01]  /*10300*/  IMAD.IADD R122, R0, 0x1, -R79 ;  /* 0x00000001007a7824 */ /* 0x000fe200078e0a4f */
[----:B------:R-:W-:Y:S01]  /*10310*/  IABS R4, R4 ;  /* 0x0000000400047213 */ /* 0x000fe20000000000 */
[----:B------:R-:W-:Y:S01]  /*10320*/  FFMA.FTZ R149, -R3, R2, R17 ;  /* 0x0000000203957223 */ /* 0x000fe20000010111 */
[----:B------:R-:W-:-:S02]  /*10330*/  VIADD R17, R63, 0x51 ;  /* 0x000000513f117836 */ /* 0x000fc40000000000 */
[----:B------:R-:W-:Y:S01]  /*10340*/  FFMA.FTZ R24, -R3, R51, R24 ;  /* 0x0000003303187223 */ /* 0x000fe20000010118 */
[C---:B------:R-:W-:Y:S01]  /*10350*/  VIADD R51, R63.reuse, 0x61 ;  /* 0x000000613f337836 */ /* 0x040fe20000000000 */
[----:B------:R-:W-:Y:S01]  /*10360*/  I2FP.F32.S32 R41, R41 ;  /* 0x0000002900297245 */ /* 0x000fe20000201400 */
[C---:B------:R-:W-:Y:S01]  /*10370*/  IMAD.IADD R2, R0.reuse, 0x1, -R17 ;  /* 0x0000000100027824 */ /* 0x040fe200078e0a11 */
[----:B------:R-:W-:Y:S01]  /*10380*/  I2FP.F32.S32 R4, R4 ;  /* 0x0000000400047245 */ /* 0x000fe20000201400 */
[----:B------:R-:W-:Y:S01]  /*10390*/  VIADD R81, R63, 0x48 ;  /* 0x000000483f517836 */ /* 0x000fe20000000000 */
[----:B------:R-:W-:Y:S01]  /*103a0*/  IABS R25, R25 ;  /* 0x0000001900197213 */ /* 0x000fe20000000000 */
[C---:B------:R-:W-:Y:S01]  /*103b0*/  FFMA.FTZ R28, -R3.reuse, R41, R28 ;  /* 0x00000029031c7223 */ /* 0x040fe2000001011c */
[----:B------:R-:W-:Y:S01]  /*103c0*/  IABS R2, R2 ;  /* 0x0000000200027213 */ /* 0x000fe20000000000 */
[C---:B------:R-:W-:Y:S01]  /*103d0*/  FFMA.FTZ R41, -R3.reuse, R4, R29 ;  /* 0x0000000403297223 */ /* 0x040fe2000001011d */
[----:B------:R-:W-:Y:S01]  /*103e0*/  I2FP.F32.S32 R25, R25 ;  /* 0x0000001900197245 */ /* 0x000fe20000201400 */
[C---:B------:R-:W-:Y:S01]  /*103f0*/  IMAD.IADD R4, R0.reuse, 0x1, -R89 ;  /* 0x0000000100047824 */ /* 0x040fe200078e0a59 */
[----:B------:R-:W-:Y:S01]  /*10400*/  I2FP.F32.S32 R2, R2 ;  /* 0x0000000200027245 */ /* 0x000fe20000201400 */
[C---:B------:R-:W-:Y:S01]  /*10410*/  FFMA.FTZ R145, -R3.reuse, R145, R16 ;  /* 0x0000009103917223 */ /* 0x040fe20000010110 */
[----:B------:R-:W-:Y:S01]  /*10420*/  IABS R6, R6 ;  /* 0x0000000600067213 */ /* 0x000fe20000000000 */
[C---:B------:R-:W-:Y:S01]  /*10430*/  FFMA.FTZ R16, -R3.reuse, R25, R12 ;  /* 0x0000001903107223 */ /* 0x040fe2000001010c */
[----:B------:R-:W-:Y:S01]  /*10440*/  IABS R147, R147 ;  /* 0x0000009300937213 */ /* 0x000fe20000000000 */
        /* <DEDUP_REMOVED lines=13> */
[C---:B------:R-:W-:Y:S01]  /*10520*/  FFMA.FTZ R40, -R3.reuse, R6, R40 ;  /* 0x0000000603287223 */ /* 0x040fe20000010128 */
[----:B------:R-:W-:Y:S01]  /*10530*/  I2FP.F32.S32 R4, R4 ;  /* 0x0000000400047245 */ /* 0x000fe20000201400 */
[C---:B------:R-:W-:Y:S01]  /*10540*/  FFMA.FTZ R109, -R3.reuse, R2, R109 ;  /* 0x00000002036d7223 */ /* 0x040fe2000001016d */
[----:B------:R-:W-:Y:S01]  /*10550*/  VIADD R2, R0, 0x8 ;  /* 0x0000000800027836 */ /* 0x000fe20000000000 */
[----:B------:R-:W-:Y:S01]  /*10560*/  I2FP.F32.S32 R122, R122 ;  /* 0x0000007a007a7245 */ /* 0x000fe20000201400 */
[----:B------:R-:W-:Y:S01]  /*10570*/  FFMA.FTZ R147, -R3, R147, R20 ;  /* 0x0000009303937223 */ /* 0x000fe20000010114 */
[----:B------:R-:W-:Y:S01]  /*10580*/  IABS R25, R25 ;  /* 0x0000001900197213 */ /* 0x000fe20000000000 */
[----:B------:R-:W-:-:S02]  /*10590*/  IMAD.IADD R123, R2, 0x1, -R123 ;  /* 0x00000001027b7824 */ /* 0x000fc400078e0a7b */
[C---:B------:R-:W-:Y:S01]  /*105a0*/  FFMA.FTZ R20, -R3.reuse, R4, R21 ;  /* 0x0000000403147223 */ /* 0x040fe20000010115 */
[----:B------:R-:W-:Y:S01]  /*105b0*/  FFMA.FTZ R122, -R3, R122, R9 ;  /* 0x0000007a037a7223 */ /* 0x000fe20000010109 */
[----:B------:R-:W-:Y:S01]  /*105c0*/  I2FP.F32.S32 R25, R25 ;  /* 0x0000001900197245 */ /* 0x000fe20000201400 */
[C---:B------:R-:W-:Y:S01]  /*105d0*/  IMAD.IADD R6, R0.reuse, 0x1, -R77 ;  /* 0x0000000100067824 */ /* 0x040fe200078e0a4d */
[----:B------:R-:W-:Y:S01]  /*105e0*/  ISETP.GE.AND P4, PT, R59, R60, PT ;  /* 0x0000003c3b00720c */ /* 0x000fe20003f86270 */
[C---:B------:R-:W-:Y:S01]  /*105f0*/  IMAD.IADD R21, R0.reuse, 0x1, -R67 ;  /* 0x0000000100157824 */ /* 0x040fe200078e0a43 */
[----:B------:R-:W-:Y:S01]  /*10600*/  IABS R123, R123 ;  /* 0x0000007b007b7213 */ /* 0x000fe20000000000 */
[----:B------:R-:W-:Y:S02]  /*10610*/  IMAD.IADD R9, R0, 0x1, -R63 ;  /* 0x0000000100097824 */ /* 0x000fe400078e0a3f */
[----:B------:R-:W-:Y:S01]  /*10620*/  FFMA.FTZ R8, -R3, R25, R8 ;  /* 0x0000001903087223 */ /* 0x000fe20000010108 */
[----:B------:R-:W-:Y:S01]  /*10630*/  IMAD.IADD R59, R2, 0x1, -R59 ;  /* 0x00000001023b7824 */ /* 0x000fe200078e0a3b */
[----:B------:R-:W-:Y:S01]  /*10640*/  IABS R6, R6 ;  /* 0x0000000600067213 */ /* 0x000fe20000000000 */
[----:B------:R-:W-:Y:S01]  /*10650*/  IMAD.IADD R4, R0, 0x1, -R55 ;  /* 0x0000000100047824 */ /* 0x000fe200078e0a37 */
[----:B------:R-:W-:Y:S01]  /*10660*/  IABS R21, R21 ;  /* 0x0000001500157213 */ /* 0x000fe20000000000 */
[----:B------:R-:W-:Y:S01]  /*10670*/  IMAD.IADD R73, R2, 0x1, -R73 ;  /* 0x0000000102497824 */ /* 0x000fe200078e0a49 */
[----:B------:R-:W-:Y:S01]  /*10680*/  IABS R9, R9 ;  /* 0x0000000900097213 */ /* 0x000fe20000000000 */
[----:B------:R-:W-:Y:S01]  /*10690*/  IMAD.IADD R12, R0, 0x1, -R83 ;  /* 0x00000001000c7824 */ /* 0x000fe200078e0a53 */
[----:B------:R-:W-:Y:S01]  /*106a0*/  I2FP.F32.S32 R25, R123 ;  /* 0x0000007b00197245 */ /* 0x000fe20000201400 */
[----:B---3--:R-:W-:Y:S01]  /*106b0*/  VIADD R53, R63, 0x60 ;  /* 0x000000603f357836 */ /* 0x008fe20000000000 */
[----:B------:R-:W-:Y:S01]  /*106c0*/  IABS R59, R59 ;  /* 0x0000003b003b7213 */ /* 0x000fe20000000000 */
[C---:B------:R-:W-:Y:S01]  /*106d0*/  IMAD.IADD R61, R2.reuse, 0x1, -R61 ;  /* 0x00000001023d7824 */ /* 0x040fe200078e0a3d */
[----:B------:R-:W-:Y:S01]  /*106e0*/  I2FP.F32.S32 R6, R6 ;  /* 0x0000000600067245 */ /* 0x000fe20000201400 */
[C---:B------:R-:W-:Y:S01]  /*106f0*/  FFMA.FTZ R25, -R3.reuse, R25, R38 ;  /* 0x0000001903197223 */ /* 0x040fe20000010126 */
[----:B------:R-:W-:Y:S01]  /*10700*/  I2FP.F32.S32 R21, R21 ;  /* 0x0000001500157245 */ /* 0x000fe20000201400 */
[----:B------:R-:W-:Y:S01]  /*10710*/  IMAD.IADD R38, R2, 0x1, -R103 ;  /* 0x0000000102267824 */ /* 0x000fe200078e0a67 */
[----:B------:R-:W-:Y:S01]  /*10720*/  I2FP.F32.S32 R9, R9 ;  /* 0x0000000900097245 */ /* 0x000fe20000201400 */
[C---:B------:R-:W-:Y:S01]  /*10730*/  FFMA.FTZ R112, -R3.reuse, R6, R112 ;  /* 0x0000000603707223 */ /* 0x040fe20000010170 */
[----:B------:R-:W-:Y:S01]  /*10740*/  I2FP.F32.S32 R52, R59 ;  /* 0x0000003b00347245 */ /* 0x000fe20000201400 */
[C---:B------:R-:W-:Y:S01]  /*10750*/  FFMA.FTZ R136, -R3.reuse, R21, R124 ;  /* 0x0000001503887223 */ /* 0x040fe2000001017c */
[----:B------:R-:W-:Y:S01]  /*10760*/  FSEL R21, R36, -INF , !P3 ;  /* 0xff80000024157808 */ /* 0x000fe20005800000 */
[CC--:B------:R-:W-:Y:S01]  /*10770*/  FFMA.FTZ R6, -R3.reuse, R9.reuse, R44 ;  /* 0x0000000903067223 */ /* 0x0c0fe2000001012c */
[C---:B------:R-:W-:Y:S01]  /*10780*/  FFMA.FTZ R42, -R3.reuse, R9, R42 ;  /* 0x00000009032a7223 */ /* 0x040fe2000001012a */
[----:B------:R-:W-:Y:S01]  /*10790*/  FFMA.FTZ R9, -R3, R52, R43 ;  /* 0x0000003403097223 */ /* 0x000fe2000001012b */
[----:B------:R-:W-:Y:S01]  /*107a0*/  FSEL R25, R25, -INF , !P3 ;  /* 0xff80000019197808 */ /* 0x000fe20005800000 */
[C---:B------:R-:W-:Y:S01]  /*107b0*/  IMAD.IADD R43, R2.reuse, 0x1, -R45 ;  /* 0x00000001022b7824 */ /* 0x040fe200078e0a2d */
[----:B------:R-:W-:Y:S01]  /*107c0*/  ISETP.GE.AND P3, PT, R45, R60, PT ;  /* 0x0000003c2d00720c */ /* 0x000fe20003f66270 */
[----:B------:R-:W-:Y:S01]  /*107d0*/  IMAD.IADD R36, R2, 0x1, -R71 ;  /* 0x0000000102247824 */ /* 0x000fe200078e0a47 */
[----:B------:R-:W2:Y:S01]  /*107e0*/  LD.E R45, desc[UR4][R120.64+0xdc] ;  /* 0x0000dc04782d7980 */ /* 0x000ea2000c101900 */
[----:B------:R-:W-:-:S02]  /*107f0*/  IABS R4, R4 ;  /* 0x0000000400047213 */ /* 0x000fc40000000000 */
[----:B------:R-:W-:Y:S02]  /*10800*/  IABS R73, R73 ;  /* 0x0000004900497213 */ /* 0x000fe40000000000 */
[----:B------:R-:W-:Y:S02]  /*10810*/  I2FP.F32.S32 R4, R4 ;  /* 0x0000000400047245 */ /* 0x000fe40000201400 */
[----:B------:R-:W-:Y:S02]  /*10820*/  IABS R12, R12 ;  /* 0x0000000c000c7213 */ /* 0x000fe40000000000 */
[----:B------:R-:W-:Y:S01]  /*10830*/  IABS R43, R43 ;  /* 0x0000002b002b7213 */ /* 0x000fe20000000000 */
[----:B------:R-:W-:Y:S01]  /*10840*/  FFMA.FTZ R113, -R3, R4, R113 ;  /* 0x0000000403717223 */ /* 0x000fe20000010171 */
[----:B------:R-:W-:Y:S01]  /*10850*/  IMAD.IADD R4, R2, 0x1, -R63 ;  /* 0x0000000102047824 */ /* 0x000fe200078e0a3f */
[----:B------:R-:W-:Y:S02]  /*10860*/  I2FP.F32.S32 R12, R12 ;  /* 0x0000000c000c7245 */ /* 0x000fe40000201400 */
[----:B------:R-:W-:-:S02]  /*10870*/  IABS R36, R36 ;  /* 0x0000002400247213 */ /* 0x000fc40000000000 */
[----:B------:R-:W-:Y:S01]  /*10880*/  IABS R4, R4 ;  /* 0x0000000400047213 */ /* 0x000fe20000000000 */
[C---:B------:R-:W-:Y:S01]  /*10890*/  FFMA.FTZ R12, -R3.reuse, R12, R13 ;  /* 0x0000000c030c7223 */ /* 0x040fe2000001010d */
[----:B------:R-:W-:Y:S01]  /*108a0*/  IMAD.IADD R13, R0, 0x1, -R53 ;  /* 0x00000001000d7824 */ /* 0x000fe200078e0a35 */
[----:B------:R-:W-:Y:S02]  /*108b0*/  I2FP.F32.S32 R43, R43 ;  /* 0x0000002b002b7245 */ /* 0x000fe40000201400 */
[----:B------:R-:W-:Y:S02]  /*108c0*/  I2FP.F32.S32 R4, R4 ;  /* 0x0000000400047245 */ /* 0x000fe40000201400 */
[----:B------:R-:W-:Y:S01]  /*108d0*/  IABS R13, R13 ;  /* 0x0000000d000d7213 */ /* 0x000fe20000000000 */
[C---:B------:R-:W-:Y:S01]  /*108e0*/  FFMA.FTZ R26, -R3.reuse, R43, R26 ;  /* 0x0000002b031a7223 */ /* 0x040fe2000001011a */
[----:B------:R-:W-:Y:S01]  /*108f0*/  FSEL R59, R42, -INF , !P5 ;  /* 0xff8000002a3b7808 */ /* 0x000fe20006800000 */
[----:B------:R-:W-:Y:S01]  /*10900*/  FFMA.FTZ R4, -R3, R4, R46 ;  /* 0x0000000403047223 */ /* 0x000fe2000001012e */
[----:B------:R-:W-:-:S02]  /*10910*/  I2FP.F32.S32 R46, R73 ;  /* 0x00000049002e7245 */ /* 0x000fc40000201400 */
[----:B------:R-:W-:Y:S02]  /*10920*/  FSEL R73, R40, -INF , !P5 ;  /* 0xff80000028497808 */ /* 0x000fe40006800000 */
[----:B------:R-:W-:Y:S01]  /*10930*/  I2FP.F32.S32 R36, R36 ;  /* 0x0000002400247245 */ /* 0x000fe20000201400 */
[----:B------:R-:W-:Y:S01]  /*10940*/  FFMA.FTZ R29, -R3, R46, R39 ;  /* 0x0000002e031d7223 */ /* 0x000fe20000010127 */
[----:B------:R-:W-:Y:S01]  /*10950*/  IMAD.IADD R39, R2, 0x1, -R101 ;  /* 0x0000000102277824 */ /* 0x000fe200078e0a65 */
[----:B------:R-:W-:Y:S02]  /*10960*/  ISETP.GE.AND P5, PT, R101, R60, PT ;  /* 0x0000003c6500720c */ /* 0x000fe40003fa6270 */
[----:B------:R-:W-:Y:S02]  /*10970*/  IABS R38, R38 ;  /* 0x0000002600267213 */ /* 0x000fe40000000000 */
[----:B------:R-:W-:Y:S02]  /*10980*/  IABS R39, R39 ;  /* 0x0000002700277213 */ /* 0x000fe40000000000 */
[----:B------:R-:W-:-:S02]  /*10990*/  IABS R61, R61 ;  /* 0x0000003d003d7213 */ /* 0x000fc40000000000 */
[----:B------:R-:W-:Y:S02]  /*109a0*/  I2FP.F32.S32 R39, R39 ;  /* 0x0000002700277245 */ /* 0x000fe40000201400 */
[----:B------:R-:W-:Y:S02]  /*109b0*/  FSEL R57, R57, -INF , !P4 ;  /* 0xff80000039397808 */ /* 0x000fe40006000000 */
[----:B------:R-:W-:Y:S01]  /*109c0*/  FSEL R9, R9, -INF , !P4 ;  /* 0xff80000009097808 */ /* 0x000fe20006000000 */
[C---:B------:R-:W-:Y:S01]  /*109d0*/  FFMA.FTZ R30, -R3.reuse, R39, R30 ;  /* 0x00000027031e7223 */ /* 0x040fe2000001011e */
[----:B------:R-:W-:Y:S01]  /*109e0*/  I2FP.F32.S32 R13, R13 ;  /* 0x0000000d000d7245 */ /* 0x000fe20000201400 */
[----:B------:R-:W-:Y:S01]  /*109f0*/  FFMA.FTZ R39, -R3, R36, R31 ;  /* 0x0000002403277223 */ /* 0x000fe2000001011f */
[----:B------:R-:W-:Y:S02]  /*10a00*/  ISETP.GE.AND P4, PT, R71, R60, PT ;  /* 0x0000003c4700720c */ /* 0x000fe40003f86270 */
[----:B------:R-:W-:Y:S01]  /*10a10*/  FSEL R71, R37, -INF , !P2 ;  /* 0xff80000025477808 */ /* 0x000fe20005000000 */
[----:B------:R-:W-:Y:S01]  /*10a20*/  FFMA.FTZ R108, -R3, R13, R108 ;  /* 0x0000000d036c7223 */ /* 0x000fe2000001016c */
[----:B------:R-:W-:Y:S01]  /*10a30*/  I2FP.F32.S32 R38, R38 ;  /* 0x0000002600267245 */ /* 0x000fe20000201400 */
[----:B------:R-:W-:Y:S01]  /*10a40*/  IMAD.IADD R13, R2, 0x1, -R7 ;  /* 0x00000001020d7824 */ /* 0x000fe200078e0a07 */
[----:B------:R-:W-:-:S02]  /*10a50*/  FSEL R43, R28, -INF , !P5 ;  /* 0xff8000001c2b7808 */ /* 0x000fc40006800000 */
[----:B------:R-:W-:Y:S02]  /*10a60*/  FSEL R37, R30, -INF , !P5 ;  /* 0xff8000001e257808 */ /* 0x000fe40006800000 */
[----:B------:R-:W-:Y:S02]  /*10a70*/  I2FP.F32.S32 R44, R61 ;  /* 0x0000003d002c7245 */ /* 0x000fe40000201400 */
[----:B------:R-:W-:Y:S01]  /*10a80*/  ISETP.GE.AND P5, PT, R87, R60, PT ;  /* 0x0000003c5700720c */ /* 0x000fe20003fa6270 */
[----:B------:R-:W-:Y:S01]  /*10a90*/  IMAD.IADD R87, R2, 0x1, -R87 ;  /* 0x0000000102577824 */ /* 0x000fe200078e0a57 */
[----:B------:R-:W-:Y:S01]  /*10aa0*/  FSEL R6, R6, -INF , !P1 ;  /* 0xff80000006067808 */ /* 0x000fe20004800000 */
[----:B------:R-:W-:Y:S01]  /*10ab0*/  FFMA.FTZ R47, -R3, R44, R47 ;  /* 0x0000002c032f7223 */ /* 0x000fe2000001012f */
[----:B------:R-:W-:Y:S02]  /*10ac0*/  FSEL R4, R4, -INF , !P1 ;  /* 0xff80000004047808 */ /* 0x000fe40004800000 */
[----:B------:R-:W-:Y:S01]  /*10ad0*/  ISETP.GE.AND P1, PT, R7, R60, PT ;  /* 0x0000003c0700720c */ /* 0x000fe20003f26270 */
[----:B------:R-:W-:Y:S01]  /*10ae0*/  FFMA.FTZ R7, -R3, R38, R35 ;  /* 0x0000002603077223 */ /* 0x000fe20000010123 */
[----:B------:R-:W-:Y:S01]  /*10af0*/  FSEL R41, R41, -INF , !P4 ;  /* 0xff80000029297808 */ /* 0x000fe20006000000 */
[C---:B------:R-:W-:Y:S01]  /*10b00*/  IMAD.IADD R35, R2.reuse, 0x1, -R91 ;  /* 0x0000000102237824 */ /* 0x040fe200078e0a5b */
[----:B------:R-:W-:Y:S01]  /*10b10*/  FSEL R39, R39, -INF , !P4 ;  /* 0xff80000027277808 */ /* 0x000fe20006000000 */
[----:B------:R-:W-:Y:S01]  /*10b20*/  IMAD.IADD R28, R2, 0x1, -R33 ;  /* 0x00000001021c7824 */ /* 0x000fe200078e0a21 */
[----:B------:R-:W-:-:S02]  /*10b30*/  ISETP.GE.AND P4, PT, R33, R60, PT ;  /* 0x0000003c2100720c */ /* 0x000fc40003f86270 */
[----:B------:R-:W-:Y:S02]  /*10b40*/  IABS R33, R87 ;  /* 0x0000005700217213 */ /* 0x000fe40000000000 */
[----:B------:R-:W-:Y:S02]  /*10b50*/  FSEL R75, R75, -INF , !P0 ;  /* 0xff8000004b4b7808 */ /* 0x000fe40004000000 */
[----:B------:R-:W-:Y:S02]  /*10b60*/  FSEL R61, R47, -INF , !P0 ;  /* 0xff8000002f3d7808 */ /* 0x000fe40004000000 */
[----:B------:R-:W-:Y:S02]  /*10b70*/  IABS R35, R35 ;  /* 0x0000002300237213 */ /* 0x000fe40000000000 */
[----:B------:R-:W-:Y:S02]  /*10b80*/  I2FP.F32.S32 R33, R33 ;  /* 0x0000002100217245 */ /* 0x000fe40000201400 */
[----:B------:R-:W-:-:S02]  /*10b90*/  ISETP.GE.AND P0, PT, R103, R60, PT ;  /* 0x0000003c6700720c */ /* 0x000fc40003f06270 */
[----:B------:R-:W-:Y:S01]  /*10ba0*/  I2FP.F32.S32 R35, R35 ;  /* 0x0000002300237245 */ /* 0x000fe20000201400 */
[----:B------:R-:W-:Y:S01]  /*10bb0*/  FFMA.FTZ R18, -R3, R33, R18 ;  /* 0x0000002103127223 */ /* 0x000fe20000010112 */
[----:B------:R-:W-:Y:S01]  /*10bc0*/  FSEL R31, R32, -INF , !P0 ;  /* 0xff800000201f7808 */ /* 0x000fe20004000000 */
[C---:B------:R-:W-:Y:S01]  /*10bd0*/  IMAD.IADD R32, R2.reuse, 0x1, -R85 ;  /* 0x0000000102207824 */ /* 0x040fe200078e0a55 */
[----:B------:R-:W-:Y:S01]  /*10be0*/  FSEL R7, R7, -INF , !P0 ;  /* 0xff80000007077808 */ /* 0x000fe20004000000 */
[----:B------:R-:W-:Y:S01]  /*10bf0*/  IMAD.IADD R30, R2, 0x1, -R89 ;  /* 0x00000001021e7824 */ /* 0x000fe200078e0a59 */
[----:B------:R-:W-:Y:S01]  /*10c00*/  ISETP.GE.AND P0, PT, R89, R60, PT ;  /* 0x0000003c5900720c */ /* 0x000fe20003f06270 */
[----:B------:R-:W-:Y:S01]  /*10c10*/  FFMA.FTZ R22, -R3, R35, R22 ;  /* 0x0000002303167223 */ /* 0x000fe20000010116 */
[----:B------:R-:W-:Y:S02]  /*10c20*/  IABS R13, R13 ;  /* 0x0000000d000d7213 */ /* 0x000fe40000000000 */
[----:B------:R-:W-:Y:S01]  /*10c30*/  FSEL R35, R20, -INF , !P0 ;  /* 0xff80000014237808 */ /* 0x000fe20004000000 */
[----:B------:R-:W-:Y:S01]  /*10c40*/  IMAD.IADD R20, R2, 0x1, -R83 ;  /* 0x0000000102147824 */ /* 0x000fe200078e0a53 */
[----:B------:R-:W-:Y:S01]  /*10c50*/  FSEL R139, R18, -INF , !P5 ;  /* 0xff800000128b7808 */ /* 0x000fe20006800000 */
[----:B------:R-:W-:Y:S01]  /*10c60*/  IMAD.IADD R18, R2, 0x1, -R79 ;  /* 0x0000000102127824 */ /* 0x000fe200078e0a4f */
[----:B------:R-:W-:-:S02]  /*10c70*/  IABS R32, R32 ;  /* 0x0000002000207213 */ /* 0x000fc40000000000 */
[----:B------:R-:W-:Y:S02]  /*10c80*/  IABS R30, R30 ;  /* 0x0000001e001e7213 */ /* 0x000fe40000000000 */
[----:B------:R-:W-:Y:S02]  /*10c90*/  I2FP.F32.S32 R13, R13 ;  /* 0x0000000d000d7245 */ /* 0x000fe40000201400 */
[----:B------:R-:W-:Y:S02]  /*10ca0*/  I2FP.F32.S32 R32, R32 ;  /* 0x0000002000207245 */ /* 0x000fe40000201400 */
[----:B------:R-:W-:Y:S01]  /*10cb0*/  I2FP.F32.S32 R30, R30 ;  /* 0x0000001e001e7245 */ /* 0x000fe20000201400 */
[C---:B------:R-:W-:Y:S01]  /*10cc0*/  FFMA.FTZ R13, -R3.reuse, R13, R34 ;  /* 0x0000000d030d7223 */ /* 0x040fe20000010122 */
[----:B------:R-:W-:Y:S02]  /*10cd0*/  IABS R20, R20 ;  /* 0x0000001400147213 */ /* 0x000fe40000000000 */
[----:B------:R-:W-:Y:S01]  /*10ce0*/  IABS R18, R18 ;  /* 0x0000001200127213 */ /* 0x000fe20000000000 */
[----:B------:R-:W-:Y:S01]  /*10cf0*/  FFMA.FTZ R27, -R3, R32, R27 ;  /* 0x00000020031b7223 */ /* 0x000fe2000001011b */
[----:B------:R-:W-:Y:S01]  /*10d00*/  FSEL R29, R29, -INF , !P2 ;  /* 0xff8000001d1d7808 */ /* 0x000fe20005000000 */
[----:B------:R-:W-:Y:S01]  /*10d10*/  FFMA.FTZ R23, -R3, R30, R23 ;  /* 0x0000001e03177223 */ /* 0x000fe20000010117 */
[----:B------:R-:W-:-:S02]  /*10d20*/  I2FP.F32.S32 R20, R20 ;  /* 0x0000001400147245 */ /* 0x000fc40000201400 */
[----:B------:R-:W-:Y:S02]  /*10d30*/  I2FP.F32.S32 R18, R18 ;  /* 0x0000001200127245 */ /* 0x000fe40000201400 */
[----:B------:R-:W-:Y:S02]  /*10d40*/  ISETP.GE.AND P2, PT, R85, R60, PT ;  /* 0x0000003c5500720c */ /* 0x000fe40003f46270 */
[----:B------:R-:W-:Y:S02]  /*10d50*/  FSEL R69, R69, -INF , !P1 ;  /* 0xff80000045457808 */ /* 0x000fe40004800000 */
[----:B------:R-:W-:Y:S01]  /*10d60*/  FSEL R13, R13, -INF , !P1 ;  /* 0xff8000000d0d7808 */ /* 0x000fe20004800000 */
[----:B------:R-:W-:Y:S01]  /*10d70*/  FFMA.FTZ R15, -R3, R20, R15 ;  /* 0x00000014030f7223 */ /* 0x000fe2000001010f */
[----:B------:R-:W-:Y:S01]  /*10d80*/  ISETP.GE.AND P1, PT, R91, R60, PT ;  /* 0x0000003c5b00720c */ /* 0x000fe20003f26270 */
[----:B------:R-:W-:Y:S01]  /*10d90*/  FFMA.FTZ R11, -R3, R18, R11 ;  /* 0x00000012030b7223 */ /* 0x000fe2000001010b */
[----:B------:R-:W-:-:S02]  /*10da0*/  FSEL R181, R181, -INF , !P2 ;  /* 0xff800000b5b57808 */ /* 0x000fc40005000000 */
[----:B------:R-:W-:Y:S02]  /*10db0*/  FSEL R151, R27, -INF , !P2 ;  /* 0xff8000001b977808 */ /* 0x000fe40005000000 */
[----:B------:R-:W-:Y:S02]  /*10dc0*/  FSEL R33, R23, -INF , !P0 ;  /* 0xff80000017217808 */ /* 0x000fe40004000000 */
[-C--:B------:R-:W-:Y:S02]  /*10dd0*/  ISETP.GE.AND P2, PT, R83, R60.reuse, PT ;  /* 0x0000003c5300720c */ /* 0x080fe40003f46270 */
[----:B------:R-:W-:Y:S02]  /*10de0*/  ISETP.GE.AND P0, PT, R79, R60, PT ;  /* 0x0000003c4f00720c */ /* 0x000fe40003f06270 */
[----:B------:R-:W-:Y:S02]  /*10df0*/  FSEL R183, R24, -INF , !P3 ;  /* 0xff80000018b77808 */ /* 0x000fe40005800000 */
[----:B------:R-:W-:-:S02]  /*10e00*/  FSEL R163, R26, -INF , !P3 ;  /* 0xff8000001aa37808 */ /* 0x000fc40005800000 */
[----:B------:R-:W-:Y:S01]  /*10e10*/  FSEL R141, R22, -INF , !P1 ;  /* 0xff800000168d7808 */ /* 0x000fe20004800000 */
[C---:B------:R-:W-:Y:S01]  /*10e20*/  IMAD.IADD R22, R2.reuse, 0x1, -R65 ;  /* 0x0000000102167824 */ /* 0x040fe200078e0a41 */
[----:B------:R-:W-:Y:S01]  /*10e30*/  ISETP.GE.AND P3, PT, R65, R60, PT ;  /* 0x0000003c4100720c */ /* 0x000fe20003f66270 */
[C---:B------:R-:W-:Y:S01]  /*10e40*/  IMAD.IADD R123, R2.reuse, 0x1, -R81 ;  /* 0x00000001027b7824 */ /* 0x040fe200078e0a51 */
[----:B------:R-:W-:Y:S01]  /*10e50*/  FSEL R129, R15, -INF , !P2 ;  /* 0xff8000000f817808 */ /* 0x000fe20005000000 */
[C---:B------:R-:W-:Y:S01]  /*10e60*/  IMAD.IADD R23, R2.reuse, 0x1, -R67 ;  /* 0x0000000102177824 */ /* 0x040fe200078e0a43 */
[----:B------:R-:W-:Y:S01]  /*10e70*/  FSEL R65, R11, -INF , !P0 ;  /* 0xff8000000b417808 */ /* 0x000fe20004000000 */
[C---:B------:R-:W-:Y:S02]  /*10e80*/  IMAD.IADD R15, R2.reuse, 0x1, -R77 ;  /* 0x00000001020f7824 */ /* 0x040fe400078e0a4d */
[----:B------:R-:W-:Y:S01]  /*10e90*/  IMAD.IADD R11, R2, 0x1, -R53 ;  /* 0x00000001020b7824 */ /* 0x000fe200078e0a35 */
[----:B------:R-:W-:-:S02]  /*10ea0*/  IABS R28, R28 ;  /* 0x0000001c001c7213 */ /* 0x000fc40000000000 */
[----:B------:R-:W-:Y:S02]  /*10eb0*/  IABS R123, R123 ;  /* 0x0000007b007b7213 */ /* 0x000fe40000000000 */
[----:B------:R-:W-:Y:S02]  /*10ec0*/  IABS R23, R23 ;  /* 0x0000001700177213 */ /* 0x000fe40000000000 */
[----:B------:R-:W-:Y:S02]  /*10ed0*/  IABS R15, R15 ;  /* 0x0000000f000f7213 */ /* 0x000fe40000000000 */
[----:B------:R-:W-:Y:S02]  /*10ee0*/  IABS R11, R11 ;  /* 0x0000000b000b7213 */ /* 0x000fe40000000000 */
[----:B------:R-:W-:Y:S02]  /*10ef0*/  I2FP.F32.S32 R28, R28 ;  /* 0x0000001c001c7245 */ /* 0x000fe40000201400 */
[----:B------:R-:W-:-:S02]  /*10f00*/  I2FP.F32.S32 R123, R123 ;  /* 0x0000007b007b7245 */ /* 0x000fc40000201400 */
[----:B------:R-:W-:Y:S02]  /*10f10*/  I2FP.F32.S32 R23, R23 ;  /* 0x0000001700177245 */ /* 0x000fe40000201400 */
[----:B------:R-:W-:Y:S02]  /*10f20*/  I2FP.F32.S32 R15, R15 ;  /* 0x0000000f000f7245 */ /* 0x000fe40000201400 */
[----:B------:R-:W-:Y:S01]  /*10f30*/  I2FP.F32.S32 R11, R11 ;  /* 0x0000000b000b7245 */ /* 0x000fe20000201400 */
[C---:B------:R-:W-:Y:S01]  /*10f40*/  FFMA.FTZ R19, -R3.reuse, R28, R19 ;  /* 0x0000001c03137223 */ /* 0x040fe20000010113 */
[C---:B------:R-:W-:Y:S01]  /*10f50*/  FFMA.FTZ R123, -R3.reuse, R123, R10 ;  /* 0x0000007b037b7223 */ /* 0x040fe2000001010a */
[----:B------:R-:W-:Y:S01]  /*10f60*/  FSEL R122, R122, -INF , !P0 ;  /* 0xff8000007a7a7808 */ /* 0x000fe20004000000 */
[----:B------:R-:W-:Y:S01]  /*10f70*/  FFMA.FTZ R10, -R3, R23, R126 ;  /* 0x00000017030a7223 */ /* 0x000fe2000001017e */
[----:B------:R-:W-:Y:S01]  /*10f80*/  FSEL R145, R145, -INF , !P5 ;  /* 0xff80000091917808 */ /* 0x000fe20006800000 */
[----:B------:R-:W-:Y:S01]  /*10f90*/  IMAD.IADD R44, R2, 0x1, -R51 ;  /* 0x00000001022c7824 */ /* 0x000fe200078e0a33 */
[-C--:B------:R-:W-:Y:S01]  /*10fa0*/  ISETP.GE.AND P0, PT, R51, R60.reuse, PT ;  /* 0x0000003c3300720c */ /* 0x080fe20003f06270 */
[C---:B------:R-:W-:Y:S01]  /*10fb0*/  FFMA.FTZ R52, -R3.reuse, R15, R114 ;  /* 0x0000000f03347223 */ /* 0x040fe20000010172 */
[----:B------:R-:W-:Y:S01]  /*10fc0*/  FFMA.FTZ R46, -R3, R11, R110 ;  /* 0x0000000b032e7223 */ /* 0x000fe2000001016e */
[----:B------:R-:W-:Y:S01]  /*10fd0*/  FSEL R147, R147, -INF , !P1 ;  /* 0xff80000093937808 */ /* 0x000fe20004800000 */
[----:B------:R-:W-:Y:S01]  /*10fe0*/  VIADD R51, R63, 0x68 ;  /* 0x000000683f337836 */ /* 0x000fe20000000000 */
[-C--:B------:R-:W-:Y:S01]  /*10ff0*/  ISETP.GE.AND P5, PT, R67, R60.reuse, PT ;  /* 0x0000003c4300720c */ /* 0x080fe20003fa6270 */
[----:B------:R-:W-:Y:S01]  /*11000*/  VIADD R27, R63, 0x69 ;  /* 0x000000693f1b7836 */ /* 0x000fe20000000000 */
[----:B------:R-:W-:Y:S01]  /*11010*/  ISETP.GE.AND P1, PT, R81, R60, PT ;  /* 0x0000003c5100720c */ /* 0x000fe20003f26270 */
[----:B------:R-:W-:-:S02]  /*11020*/  VIADD R23, R63, 0x70 ;  /* 0x000000703f177836 */ /* 0x000fc40000000000 */
[C---:B------:R-:W-:Y:S02]  /*11030*/  VIADD R15, R63.reuse, 0x71 ;  /* 0x000000713f0f7836 */ /* 0x040fe40000000000 */
[C---:B------:R-:W-:Y:S02]  /*11040*/  VIADD R11, R63.reuse, 0x78 ;  /* 0x000000783f0b7836 */ /* 0x040fe40000000000 */
[----:B------:R-:W-:Y:S01]  /*11050*/  VIADD R63, R63, 0x79 ;  /* 0x000000793f3f7836 */ /* 0x000fe20000000000 */
[----:B------:R-:W-:Y:S02]  /*11060*/  FSEL R143, R19, -INF , !P4 ;  /* 0xff800000138f7808 */ /* 0x000fe40006000000 */
[----:B------:R-:W-:Y:S01]  /*11070*/  FSEL R126, R16, -INF , !P3 ;  /* 0xff800000107e7808 */ /* 0x000fe20005800000 */
[----:B------:R-:W-:Y:S01]  /*11080*/  IMAD.IADD R16, R0, 0x1, -R63 ;  /* 0x0000000100107824 */ /* 0x000fe200078e0a3f */
[----:B------:R-:W-:Y:S01]  /*11090*/  FSEL R19, R10, -INF , !P5 ;  /* 0xff8000000a137808 */ /* 0x000fe20006800000 */
[----:B------:R-:W-:Y:S01]  /*110a0*/  IMAD.IADD R10, R0, 0x1, -R23 ;  /* 0x00000001000a7824 */ /* 0x000fe200078e0a17 */
[----:B------:R-:W-:Y:S01]  /*110b0*/  FSEL R125, R12, -INF , !P2 ;  /* 0xff8000000c7d7808 */ /* 0x000fe20005000000 */
[----:B------:R-:W-:Y:S01]  /*110c0*/  IMAD.IADD R12, R2, 0x1, -R17 ;  /* 0x00000001020c7824 */ /* 0x000fe200078e0a11 */
[----:B------:R-:W-:Y:S01]  /*110d0*/  FSEL R124, R8, -INF , !P1 ;  /* 0xff800000087c7808 */ /* 0x000fe20004800000 */
[----:B------:R-:W-:Y:S01]  /*110e0*/  IMAD.IADD R8, R2, 0x1, -R55 ;  /* 0x0000000102087824 */ /* 0x000fe200078e0a37 */
[----:B------:R-:W-:-:S02]  /*110f0*/  IABS R10, R10 ;  /* 0x0000000a000a7213 */ /* 0x000fc40000000000 */
[----:B------:R-:W-:Y:S02]  /*11100*/  IABS R16, R16 ;  /* 0x0000001000107213 */ /* 0x000fe40000000000 */
[----:B------:R-:W-:Y:S02]  /*11110*/  IABS R12, R12 ;  /* 0x0000000c000c7213 */ /* 0x000fe40000000000 */
[----:B------:R-:W-:Y:S02]  /*11120*/  IABS R8, R8 ;  /* 0x0000000800087213 */ /* 0x000fe40000000000 */
[----:B------:R-:W-:Y:S02]  /*11130*/  FSEL R123, R123, -INF , !P1 ;  /* 0xff8000007b7b7808 */ /* 0x000fe40004800000 */
[----:B------:R-:W-:Y:S02]  /*11140*/  ISETP.GE.AND P1, PT, R53, R60, PT ;  /* 0x0000003c3500720c */ /* 0x000fe40003f26270 */
[----:B------:R-:W-:-:S02]  /*11150*/  I2FP.F32.S32 R53, R10 ;  /* 0x0000000a00357245 */ /* 0x000fc40000201400 */
[----:B------:R-:W-:Y:S02]  /*11160*/  I2FP.F32.S32 R16, R16 ;  /* 0x0000001000107245 */ /* 0x000fe40000201400 */
[----:B------:R-:W-:Y:S02]  /*11170*/  I2FP.F32.S32 R12, R12 ;  /* 0x0000000c000c7245 */ /* 0x000fe40000201400 */
[----:B------:R-:W-:Y:S02]  /*11180*/  I2FP.F32.S32 R8, R8 ;  /* 0x0000000800087245 */ /* 0x000fe40000201400 */
[----:B------:R-:W-:Y:S02]  /*11190*/  FMNMX3.FTZ R10, R6, R75, R73, !PT ;  /* 0x0000004b060a7276 */ /* 0x000fe40007810049 */
[----:B------:R-:W-:Y:S01]  /*111a0*/  IABS R22, R22 ;  /* 0x0000001600167213 */ /* 0x000fe20000000000 */
[----:B------:R-:W-:Y:S01]  /*111b0*/  FFMA.FTZ R93, -R3, R16, R93 ;  /* 0x00000010035d7223 */ /* 0x000fe2000001015d */
[----:B------:R-:W-:Y:S01]  /*111c0*/  FSEL R149, R149, -INF , !P4 ;  /* 0xff80000095957808 */ /* 0x000fe20006000000 */
[----:B------:R-:W-:Y:S01]  /*111d0*/  FFMA.FTZ R47, -R3, R8, R115 ;  /* 0x00000008032f7223 */ /* 0x000fe20000010173 */
[----:B------:R-:W-:Y:S01]  /*111e0*/  ISETP.GE.AND P4, PT, R17, R60, PT ;  /* 0x0000003c1100720c */ /* 0x000fe20003f86270 */
[----:B------:R-:W-:Y:S01]  /*111f0*/  FFMA.FTZ R17, -R3, R12, R127 ;  /* 0x0000000c03117223 */ /* 0x000fe2000001017f */
[----:B------:R-:W-:Y:S01]  /*11200*/  FMNMX3.FTZ R10, R10, R57, R21, !PT ;  /* 0x000000390a0a7276 */ /* 0x000fe20007810015 */
[----:B------:R-:W-:Y:S01]  /*11210*/  IMAD.IADD R8, R0, 0x1, -R11 ;  /* 0x0000000100087824 */ /* 0x000fe200078e0a0b */
[----:B------:R-:W-:-:S02]  /*11220*/  I2FP.F32.S32 R22, R22 ;  /* 0x0000001600167245 */ /* 0x000fc40000201400 */
[----:B------:R-:W-:Y:S02]  /*11230*/  FMNMX3.FTZ R16, R4, R61, R59, !PT ;  /* 0x0000003d04107276 */ /* 0x000fe4000781003b */
[----:B------:R-:W-:Y:S01]  /*11240*/  FMNMX3.FTZ R10, R10, R71, R69, !PT ;  /* 0x000000470a0a7276 */ /* 0x000fe20007810045 */
[----:B------:R-:W-:Y:S01]  /*11250*/  FFMA.FTZ R14, -R3, R22, R14 ;  /* 0x00000016030e7223 */ /* 0x000fe2000001010e */
[----:B------:R-:W-:Y:S01]  /*11260*/  FMNMX3.FTZ R16, R16, R9, R25, !PT ;  /* 0x0000000910107276 */ /* 0x000fe20007810019 */
[--C-:B------:R-:W-:Y:S01]  /*11270*/  IMAD.IADD R12, R0, 0x1, -R27.reuse ;  /* 0x00000001000c7824 */ /* 0x100fe200078e0a1b */
[----:B------:R-:W-:Y:S02]  /*11280*/  FSEL R131, R131, -INF , !P4 ;  /* 0xff80000083837808 */ /* 0x000fe40006000000 */
[----:B------:R-:W-:Y:S02]  /*11290*/  FSEL R17, R17, -INF , !P4 ;  /* 0xff80000011117808 */ /* 0x000fe40006000000 */
[----:B------:R-:W-:Y:S01]  /*112a0*/  ISETP.GE.AND P4, PT, R27, R60, PT ;  /* 0x0000003c1b00720c */ /* 0x000fe20003f86270 */
[----:B------:R-:W-:Y:S01]  /*112b0*/  IMAD.IADD R27, R2, 0x1, -R27 ;  /* 0x00000001021b7824 */ /* 0x000fe200078e0a1b */
[----:B------:R-:W-:-:S02]  /*112c0*/  IABS R8, R8 ;  /* 0x0000000800087213 */ /* 0x000fc40000000000 */
[----:B------:R-:W-:Y:S02]  /*112d0*/  ISETP.GE.AND P2, PT, R55, R60, PT ;  /* 0x0000003c3700720c */ /* 0x000fe40003f46270 */
[----:B------:R-:W-:Y:S02]  /*112e0*/  FMNMX3.FTZ R10, R10, R31, R43, !PT ;  /* 0x0000001f0a0a7276 */ /* 0x000fe4000781002b */
[----:B------:R-:W-:Y:S02]  /*112f0*/  FMNMX3.FTZ R16, R16, R29, R13, !PT ;  /* 0x0000001d10107276 */ /* 0x000fe4000781000d */
[----:B------:R-:W-:Y:S01]  /*11300*/  FSEL R67, R14, -INF , !P3 ;  /* 0xff8000000e437808 */ /* 0x000fe20005800000 */
[----:B------:R-:W-:Y:S01]  /*11310*/  IMAD.IADD R14, R0, 0x1, -R51 ;  /* 0x00000001000e7824 */ /* 0x000fe200078e0a33 */
[----:B------:R-:W-:Y:S02]  /*11320*/  FSEL R136, R136, -INF , !P5 ;  /* 0xff80000088887808 */ /* 0x000fe40006800000 */
[----:B------:R-:W-:Y:S01]  /*11330*/  I2FP.F32.S32 R8, R8 ;  /* 0x0000000800087245 */ /* 0x000fe20000201400 */
[----:B------:R-:W-:Y:S01]  /*11340*/  IMAD.IADD R18, R0, 0x1, -R15 ;  /* 0x0000000100127824 */ /* 0x000fe200078e0a0f */
[----:B------:R-:W-:Y:S01]  /*11350*/  ISETP.GE.AND P5, PT, R51, R60, PT ;  /* 0x0000003c3300720c */ /* 0x000fe20003fa6270 */
[----:B------:R-:W-:Y:S01]  /*11360*/  IMAD.IADD R51, R2, 0x1, -R51 ;  /* 0x0000000102337824 */ /* 0x000fe200078e0a33 */
[----:B------:R-:W-:-:S02]  /*11370*/  FSEL R127, R113, -INF , !P2 ;  /* 0xff800000717f7808 */ /* 0x000fc40005000000 */
[----:B------:R-:W-:Y:S02]  /*11380*/  FSEL R47, R47, -INF , !P2 ;  /* 0xff8000002f2f7808 */ /* 0x000fe40005000000 */
[----:B------:R-:W-:Y:S02]  /*11390*/  FMNMX3.FTZ R10, R10, R41, R183, !PT ;  /* 0x000000290a0a7276 */ /* 0x000fe400078100b7 */
[----:B------:R-:W-:Y:S01]  /*113a0*/  ISETP.GE.AND P2, PT, R15, R60, PT ;  /* 0x0000003c0f00720c */ /* 0x000fe20003f46270 */
[----:B------:R-:W-:Y:S01]  /*113b0*/  IMAD.IADD R15, R2, 0x1, -R15 ;  /* 0x00000001020f7824 */ /* 0x000fe200078e0a0f */
[----:B------:R-:W-:Y:S02]  /*113c0*/  IABS R27, R27 ;  /* 0x0000001b001b7213 */ /* 0x000fe40000000000 */
[----:B------:R-:W-:Y:S01]  /*113d0*/  FMNMX3.FTZ R16, R16, R7, R37, !PT ;  /* 0x0000000710107276 */ /* 0x000fe20007810025 */
[----:B------:R-:W-:Y:S01]  /*113e0*/  FFMA.FTZ R92, -R3, R8, R92 ;  /* 0x00000008035c7223 */ /* 0x000fe2000001015c */
[----:B------:R-:W-:-:S02]  /*113f0*/  FMNMX3.FTZ R10, R10, R181, R147, !PT ;  /* 0x000000b50a0a7276 */ /* 0x000fc40007810093 */
[----:B------:R-:W-:Y:S02]  /*11400*/  I2FP.F32.S32 R8, R27 ;  /* 0x0000001b00087245 */ /* 0x000fe40000201400 */
[----:B------:R-:W-:Y:S02]  /*11410*/  FMNMX3.FTZ R16, R16, R39, R163, !PT ;  /* 0x0000002710107276 */ /* 0x000fe400078100a3 */
[----:B------:R-:W-:Y:S02]  /*11420*/  IABS R51, R51 ;  /* 0x0000003300337213 */ /* 0x000fe40000000000 */
[----:B------:R-:W-:Y:S02]  /*11430*/  IABS R15, R15 ;  /* 0x0000000f000f7213 */ /* 0x000fe40000000000 */
[----:B------:R-:W-:Y:S01]  /*11440*/  FMNMX3.FTZ R10, R10, R35, R145, !PT ;  /* 0x000000230a0a7276 */ /* 0x000fe20007810091 */
[----:B------:R-:W-:Y:S01]  /*11450*/  FFMA.FTZ R107, -R3, R8, R107 ;  /* 0x00000008036b7223 */ /* 0x000fe2000001016b */
[----:B------:R-:W-:-:S02]  /*11460*/  FMNMX3.FTZ R16, R16, R151, R141, !PT ;  /* 0x0000009710107276 */ /* 0x000fc4000781008d */
[----:B------:R-:W-:Y:S02]  /*11470*/  IABS R0, R18 ;  /* 0x0000001200007213 */ /* 0x000fe40000000000 */
[----:B------:R-:W-:Y:S02]  /*11480*/  I2FP.F32.S32 R51, R51 ;  /* 0x0000003300337245 */ /* 0x000fe40000201400 */
[----:B------:R-:W-:Y:S02]  /*11490*/  FSEL R132, R108, -INF , !P1 ;  /* 0xff8000006c847808 */ /* 0x000fe40004800000 */
[----:B------:R-:W-:Y:S02]  /*114a0*/  FSEL R46, R46, -INF , !P1 ;  /* 0xff8000002e2e7808 */ /* 0x000fe40004800000 */
[----:B------:R-:W-:Y:S02]  /*114b0*/  I2FP.F32.S32 R8, R15 ;  /* 0x0000000f00087245 */ /* 0x000fe40000201400 */
[----:B------:R-:W-:-:S02]  /*114c0*/  ISETP.GE.AND P3, PT, R77, R60, PT ;  /* 0x0000003c4d00720c */ /* 0x000fc40003f66270 */
[----:B------:R-:W-:Y:S01]  /*114d0*/  ISETP.GE.AND P1, PT, R11, R60, PT ;  /* 0x0000003c0b00720c */ /* 0x000fe20003f26270 */
[----:B------:R-:W-:Y:S01]  /*114e0*/  IMAD.IADD R11, R2, 0x1, -R11 ;  /* 0x00000001020b7824 */ /* 0x000fe200078e0a0b */
[----:B------:R-:W-:Y:S02]  /*114f0*/  FMNMX3.FTZ R10, R10, R149, R126, !PT ;  /* 0x000000950a0a7276 */ /* 0x000fe4000781007e */
[----:B------:R-:W-:Y:S01]  /*11500*/  FMNMX3.FTZ R16, R16, R33, R139, !PT ;  /* 0x0000002110107276 */ /* 0x000fe2000781008b */
[C---:B------:R-:W-:Y:S01]  /*11510*/  FFMA.FTZ R55, -R3.reuse, R51, R106 ;  /* 0x0000003303377223 */ /* 0x040fe2000001016a */
[----:B------:R-:W-:Y:S02]  /*11520*/  IABS R14, R14 ;  /* 0x0000000e000e7213 */ /* 0x000fe40000000000 */
[----:B------:R-:W-:Y:S01]  /*11530*/  I2FP.F32.S32 R0, R0 ;  /* 0x0000000000007245 */ /* 0x000fe20000201400 */
[----:B------:R-:W-:Y:S01]  /*11540*/  FFMA.FTZ R51, -R3, R8, R99 ;  /* 0x0000000803337223 */ /* 0x000fe20000010163 */
[----:B------:R-:W-:-:S02]  /*11550*/  FSEL R134, R112, -INF , !P3 ;  /* 0xff80000070867808 */ /* 0x000fc40005800000 */
[----:B------:R-:W-:Y:S02]  /*11560*/  FSEL R52, R52, -INF , !P3 ;  /* 0xff80000034347808 */ /* 0x000fe40005800000 */
[----:B------:R-:W-:Y:S02]  /*11570*/  FMNMX3.FTZ R27, R10, R125, R124, !PT ;  /* 0x0000007d0a1b7276 */ /* 0x000fe4000781007c */
[----:B------:R-:W-:Y:S01]  /*11580*/  ISETP.GE.AND P3, PT, R23, R60, PT ;  /* 0x0000003c1700720c */ /* 0x000fe20003f66270 */
[----:B------:R-:W-:Y:S01]  /*11590*/  IMAD.IADD R23, R2, 0x1, -R23 ;  /* 0x0000000102177824 */ /* 0x000fe200078e0a17 */
[----:B------:R-:W-:Y:S01]  /*115a0*/  FMNMX3.FTZ R8, R16, R143, R67, !PT ;  /* 0x0000008f10087276 */ /* 0x000fe20007810043 */
[----:B------:R-:W-:Y:S01]  /*115b0*/  FFMA.FTZ R0, -R3, R0, R97 ;  /* 0x0000000003007223 */ /* 0x000fe20000010161 */
[----:B------:R-:W-:Y:S02]  /*115c0*/  IABS R12, R12 ;  /* 0x0000000c000c7213 */ /* 0x000fe40000000000 */
[----:B------:R-:W-:-:S02]  /*115d0*/  I2FP.F32.S32 R14, R14 ;  /* 0x0000000e000e7245 */ /* 0x000fc40000201400 */
[----:B------:R-:W-:Y:S02]  /*115e0*/  IABS R11, R11 ;  /* 0x0000000b000b7213 */ /* 0x000fe40000000000 */
[----:B------:R-:W-:Y:S02]  /*115f0*/  IABS R44, R44 ;  /* 0x0000002c002c7213 */ /* 0x000fe40000000000 */
[----:B------:R-:W-:Y:S02]  /*11600*/  FMNMX3.FTZ R27, R27, R122, R136, !PT ;  /* 0x0000007a1b1b7276 */ /* 0x000fe40007810088 */
[----:B------:R-:W-:Y:S01]  /*11610*/  FMNMX3.FTZ R8, R8, R129, R123, !PT ;  /* 0x0000008108087276 */ /* 0x000fe2000781007b */
[----:B------:R-:W-:Y:S01]  /*11620*/  IMAD.IADD R2, R2, 0x1, -R63 ;  /* 0x0000000102027824 */ /* 0x000fe200078e0a3f */
[----:B------:R-:W-:Y:S01]  /*11630*/  I2FP.F32.S32 R12, R12 ;  /* 0x0000000c000c7245 */ /* 0x000fe20000201400 */
[----:B------:R-:W-:Y:S01]  /*11640*/  FFMA.FTZ R14, -R3, R14, R104 ;  /* 0x0000000e030e7223 */ /* 0x000fe20000010168 */
[----:B------:R-:W-:-:S02]  /*11650*/  I2FP.F32.S32 R11, R11 ;  /* 0x0000000b000b7245 */ /* 0x000fc40000201400 */
[----:B------:R-:W-:Y:S02]  /*11660*/  I2FP.F32.S32 R44, R44 ;  /* 0x0000002c002c7245 */ /* 0x000fe40000201400 */
[----:B------:R-:W-:Y:S02]  /*11670*/  IABS R23, R23 ;  /* 0x0000001700177213 */ /* 0x000fe40000000000 */
[----:B------:R-:W-:Y:S02]  /*11680*/  FMNMX3.FTZ R27, R27, R131, R134, !PT ;  /* 0x000000831b1b7276 */ /* 0x000fe40007810086 */
[----:B------:R-:W-:Y:S02]  /*11690*/  FSEL R133, R0, -INF , !P2 ;  /* 0xff80000000857808 */ /* 0x000fe40005000000 */
[----:B------:R-:W-:Y:S01]  /*116a0*/  FMNMX3.FTZ R0, R8, R65, R19, !PT ;  /* 0x0000004108007276 */ /* 0x000fe20007810013 */
[C---:B------:R-:W-:Y:S01]  /*116b0*/  FFMA.FTZ R12, -R3.reuse, R12, R105 ;  /* 0x0000000c030c7223 */ /* 0x040fe20000010169 */
[C---:B------:R-:W-:Y:S01]  /*116c0*/  FFMA.FTZ R53, -R3.reuse, R53, R96 ;  /* 0x0000003503357223 */ /* 0x040fe20000010160 */
[----:B------:R-:W-:Y:S01]  /*116d0*/  I2FP.F32.S32 R23, R23 ;  /* 0x0000001700177245 */ /* 0x000fe20000201400 */
[C---:B------:R-:W-:Y:S01]  /*116e0*/  FFMA.FTZ R56, -R3.reuse, R11, R94 ;  /* 0x0000000b03387223 */ /* 0x040fe2000001015e */
[----:B------:R-:W-:Y:S01]  /*116f0*/  FFMA.FTZ R44, -R3, R44, R111 ;  /* 0x0000002c032c7223 */ /* 0x000fe2000001016f */
[----:B------:R-:W-:-:S02]  /*11700*/  FSEL R130, R109, -INF , !P0 ;  /* 0xff8000006d827808 */ /* 0x000fc40004000000 */
[----:B------:R-:W-:Y:S02]  /*11710*/  FSEL R137, R14, -INF , !P5 ;  /* 0xff8000000e897808 */ /* 0x000fe40006800000 */
[----:B------:R-:W-:Y:S02]  /*11720*/  FMNMX3.FTZ R11, R27, R127, R132, !PT ;  /* 0x0000007f1b0b7276 */ /* 0x000fe40007810084 */
[----:B------:R-:W-:Y:S02]  /*11730*/  IABS R8, R2 ;  /* 0x0000000200087213 */ /* 0x000fe40000000000 */
[----:B------:R-:W-:Y:S01]  /*11740*/  FMNMX3.FTZ R2, R0, R17, R52, !PT ;  /* 0x0000001100027276 */ /* 0x000fe20007810034 */
[----:B------:R-:W-:Y:S01]  /*11750*/  FFMA.FTZ R58, -R3, R23, R98 ;  /* 0x00000017033a7223 */ /* 0x000fe20000010162 */
[----:B------:R-:W-:Y:S02]  /*11760*/  FSEL R135, R12, -INF , !P4 ;  /* 0xff8000000c877808 */ /* 0x000fe40006000000 */
[----:B------:R-:W-:-:S02]  /*11770*/  FSEL R142, R53, -INF , !P3 ;  /* 0xff800000358e7808 */ /* 0x000fc40005800000 */
[----:B------:R-:W-:Y:S02]  /*11780*/  FMNMX3.FTZ R11, R11, R130, R137, !PT ;  /* 0x000000820b0b7276 */ /* 0x000fe40007810089 */
[----:B------:R-:W-:Y:S02]  /*11790*/  FSEL R44, R44, -INF , !P0 ;  /* 0xff8000002c2c7808 */ /* 0x000fe40004000000 */
[----:B------:R-:W-:Y:S02]  /*117a0*/  FSEL R55, R55, -INF , !P5 ;  /* 0xff80000037377808 */ /* 0x000fe40006800000 */
[----:B------:R-:W-:Y:S02]  /*117b0*/  FMNMX3.FTZ R2, R2, R47, R46, !PT ;  /* 0x0000002f02027276 */ /* 0x000fe4000781002e */
[----:B------:R-:W-:Y:S02]  /*117c0*/  I2FP.F32.S32 R8, R8 ;  /* 0x0000000800087245 */ /* 0x000fe40000201400 */
[----:B------:R-:W-:-:S02]  /*117d0*/  ISETP.GE.AND P0, PT, R63, R60, PT ;  /* 0x0000003c3f00720c */ /* 0x000fc40003f06270 */
[----:B------:R-:W-:Y:S02]  /*117e0*/  FSEL R140, R92, -INF , !P1 ;  /* 0xff8000005c8c7808 */ /* 0x000fe40004800000 */
[----:B------:R-:W-:Y:S02]  /*117f0*/  FMNMX3.FTZ R11, R11, R135, R142, !PT ;  /* 0x000000870b0b7276 */ /* 0x000fe4000781008e */
[----:B------:R-:W-:Y:S02]  /*11800*/  FSEL R53, R107, -INF , !P4 ;  /* 0xff8000006b357808 */ /* 0x000fe40006000000 */
[----:B------:R-:W-:Y:S02]  /*11810*/  FSEL R58, R58, -INF , !P3 ;  /* 0xff8000003a3a7808 */ /* 0x000fe40005800000 */
[----:B------:R-:W-:Y:S01]  /*11820*/  FMNMX3.FTZ R2, R2, R44, R55, !PT ;  /* 0x0000002c02027276 */ /* 0x000fe20007810037 */
[----:B------:R-:W-:Y:S01]  /*11830*/  FFMA.FTZ R8, -R3, R8, R95 ;  /* 0x0000000803087223 */ /* 0x000fe2000001015f */
[----:B------:R-:W-:-:S02]  /*11840*/  FSEL R138, R93, -INF , !P0 ;  /* 0xff8000005d8a7808 */ /* 0x000fc40004000000 */
[----:B------:R-:W-:Y:S02]  /*11850*/  FMNMX3.FTZ R11, R11, R133, R140, !PT ;  /* 0x000000850b0b7276 */ /* 0x000fe4000781008c */
[----:B------:R-:W-:Y:S02]  /*11860*/  FSEL R51, R51, -INF , !P2 ;  /* 0xff80000033337808 */ /* 0x000fe40005000000 */
[----:B------:R-:W-:Y:S02]  /*11870*/  FSEL R56, R56, -INF , !P1 ;  /* 0xff80000038387808 */ /* 0x000fe40004800000 */
[----:B------:R-:W-:Y:S02]  /*11880*/  FMNMX3.FTZ R2, R2, R53, R58, !PT ;  /* 0x0000003502027276 */ /* 0x000fe4000781003a */
[----:B------:R-:W-:Y:S02]  /*11890*/  FMNMX.FTZ R0, R138, R11, !PT ;  /* 0x0000000b8a007209 */ /* 0x000fe40007810000 */
[----:B------:R-:W-:-:S02]  /*118a0*/  FSEL R54, R8, -INF , !P0 ;  /* 0xff80000008367808 */ /* 0x000fc40004000000 */
[----:B------:R-:W-:Y:S01]  /*118b0*/  FMNMX3.FTZ R11, R2, R51, R56, !PT ;  /* 0x00000033020b7276 */ /* 0x000fe20007810038 */
[----:B------:R-:W3:Y:S03]  /*118c0*/  SHFL.BFLY PT, R27, R0, 0x2, 0x1f ;  /* 0x0c401f00001b7f89 */ /* 0x000ee600000e0000 */
[----:B------:R-:W-:-:S05]  /*118d0*/  FMNMX.FTZ R8, R54, R11, !PT ;  /* 0x0000000b36087209 */ /* 0x000fca0007810000 */
[----:B------:R-:W4:Y:S01]  /*118e0*/  SHFL.BFLY PT, R11, R8, 0x2, 0x1f ;  /* 0x0c401f00080b7f89 */ /* 0x000f2200000e0000 */
[----:B------:R-:W-:Y:S01]  /*118f0*/  IMAD.SHL.U32 R15, R167, 0x20, RZ ;  /* 0x00000020a70f7824 */ /* 0x000fe200078e00ff */
[----:B---3--:R-:W-:-:S05]  /*11900*/  FMNMX.FTZ R27, R0, R27, !PT ;  /* 0x0000001b001b7209 */ /* 0x008fca0007810000 */
[----:B------:R-:W3:Y:S01]  /*11910*/  SHFL.BFLY PT, R2, R27, 0x1, 0x1f ;  /* 0x0c201f001b027f89 */ /* 0x000ee200000e0000 */
[----:B----4-:R-:W-:-:S05]  /*11920*/  FMNMX.FTZ R11, R8, R11, !PT ;  /* 0x0000000b080b7209 */ /* 0x010fca0007810000 */
[----:B------:R-:W4:Y:S01]  /*11930*/  SHFL.BFLY PT, R0, R11, 0x1, 0x1f ;  /* 0x0c201f000b007f89 */ /* 0x000f2200000e0000 */
[----:B------:R-:W-:Y:S01]  /*11940*/  LOP3.LUT R23, R15, 0xc0, RZ, 0xc0, !PT ;  /* 0x000000c00f177812 */ /* 0x000fe200078ec0ff */
[----:B------:R-:W-:-:S03]  /*11950*/  IMAD.SHL.U32 R154, R167, 0x4, RZ ;  /* 0x00000004a79a7824 */ /* 0x000fc600078e00ff */
[----:B------:R-:W-:-:S04]  /*11960*/  LOP3.LUT R23, R23, 0x8, R48, 0xf8, !PT ;  /* 0x0000000817177812 */ /* 0x000fc800078ef830 */
[----:B------:R-:W-:-:S04]  /*11970*/  LOP3.LUT R154, R23, 0x18, R154, 0x78, !PT ;  /* 0x00000018179a7812 */ /* 0x000fc800078e789a */
[----:B------:R-:W-:Y:S02]  /*11980*/  LOP3.LUT R154, R154, 0x120, R15, 0xf8, !PT ;  /* 0x000001209a9a7812 */ /* 0x000fe400078ef80f */
[----:B---3--:R-:W-:Y:S02]  /*11990*/  FMNMX.FTZ R2, R27, R2, !PT ;  /* 0x000000021b027209 */ /* 0x008fe40007810000 */
[----:B------:R-:W-:Y:S02]  /*119a0*/  LEA R154, R154, UR6, 0x1 ;  /* 0x000000069a9a7c11 */ /* 0x000fe4000f8e08ff */
[----:B------:R-:W-:Y:S01]  /*119b0*/  FSETP.NEU.FTZ.AND P0, PT, R2, -INF , PT ;  /* 0xff8000000200780b */ /* 0x000fe20003f1d000 */
[----:B--2---:R-:W-:Y:S02]  /*119c0*/  FMUL.FTZ R144, R45, R2 ;  /* 0x000000022d907220 */ /* 0x004fe40000410000 */
[----:B------:R-:W2:Y:S01]  /*119d0*/  LDSM.16.MT88.4 R108, [R154+0x9000] ;  /* 0x009000009a6c783b */ /* 0x000ea20000004200 */
[----:B----4-:R-:W-:-:S02]  /*119e0*/  FMNMX.FTZ R0, R11, R0, !PT ;  /* 0x000000000b007209 */ /* 0x010fc40007810000 */
[----:B------:R-:W-:Y:S01]  /*119f0*/  FSEL R144, R144, RZ, P0 ;  /* 0x000000ff90907208 */ /* 0x000fe20000000000 */
[----:B------:R-:W-:Y:S01]  /*11a00*/  LDSM.16.MT88.4 R80, [R154+0xb000] ;  /* 0x00b000009a50783b */ /* 0x000fe20000004200 */
[----:B------:R-:W-:Y:S01]  /*11a10*/  FSETP.NEU.FTZ.AND P0, PT, R0, -INF , PT ;  /* 0xff8000000000780b */ /* 0x000fe20003f1d000 */
[----:B------:R-:W-:Y:S02]  /*11a20*/  FMUL.FTZ R62, R45, R0 ;  /* 0x000000002d3e7220 */ /* 0x000fe40000410000 */
[----:B------:R-:W-:Y:S03]  /*11a30*/  LDSM.16.MT88.4 R96, [R154+0xd000] ;  /* 0x00d000009a60783b */ /* 0x000fe60000004200 */
        /* <DEDUP_REMOVED lines=10> */
[----:B------:R-:W3:Y:S03]  /*11ae0*/  LDSM.16.MT88.4 R8, [R154+0x9400] ;  /* 0x009400009a08783b */ /* 0x000ee60000004200 */
[----:B------:R-:W4:Y:S04]  /*11af0*/  MUFU.EX2 R63, R63 ;  /* 0x0000003f003f7308 */ /* 0x000f280000000800 */
[----:B------:R-:W-:Y:S04]  /*11b00*/  MUFU.EX2 R66, R66 ;  /* 0x0000004200427308 */ /* 0x000fe80000000800 */
[----:B------:R-:W5:Y:S04]  /*11b10*/  MUFU.EX2 R57, R57 ;  /* 0x0000003900397308 */ /* 0x000f680000000800 */
[----:B------:R-:W-:Y:S04]  /*11b20*/  MUFU.EX2 R64, R64 ;  /* 0x0000004000407308 */ /* 0x000fe80000000800 */
[----:B------:R-:W1:Y:S04]  /*11b30*/  MUFU.EX2 R61, R61 ;  /* 0x0000003d003d7308 */ /* 0x000e680000000800 */
[----:B------:R-:W-:Y:S04]  /*11b40*/  MUFU.EX2 R18, R18 ;  /* 0x0000001200127308 */ /* 0x000fe80000000800 */
[----:B------:R-:W2:Y:S01]  /*11b50*/  MUFU.EX2 R59, R59 ;  /* 0x0000003b003b7308 */ /* 0x000ea20000000800 */
[-CC-:B------:R-:W-:Y:S01]  /*11b60*/  FFMA.FTZ R22, R21, R45.reuse, -R144.reuse ;  /* 0x0000002d15167223 */ /* 0x180fe20000010890 */
[----:B----4-:R-:W-:Y:S01]  /*11b70*/  F2FP.BF16.F32.PACK_AB R104, R63, R16 ;  /* 0x000000103f68723e */ /* 0x010fe200000010ff */
[-CC-:B------:R-:W-:Y:S01]  /*11b80*/  FFMA.FTZ R21, R71, R45.reuse, -R144.reuse ;  /* 0x0000002d47157223 */ /* 0x180fe20000010890 */
[----:B-----5:R-:W-:Y:S01]  /*11b90*/  F2FP.BF16.F32.PACK_AB R106, R57, R66 ;  /* 0x00000042396a723e */ /* 0x020fe200000010ff */
[-CC-:B------:R-:W-:Y:S01]  /*11ba0*/  FFMA.FTZ R27, R69, R45.reuse, -R144.reuse ;  /* 0x0000002d451b7223 */ /* 0x180fe20000010890 */
[----:B-1----:R-:W-:Y:S01]  /*11bb0*/  F2FP.BF16.F32.PACK_AB R105, R61, R64 ;  /* 0x000000403d69723e */ /* 0x002fe200000010ff */
[-C--:B------:R-:W-:Y:S01]  /*11bc0*/  FFMA.FTZ R26, R31, R45.reuse, -R144 ;  /* 0x0000002d1f1a7223 */ /* 0x080fe20000010890 */
[-CC-:B------:R-:W-:Y:S01]  /*11bd0*/  FFMA.FTZ R25, R25, R45.reuse, -R62.reuse ;  /* 0x0000002d19197223 */ /* 0x180fe2000001083e */
[-CC-:B------:R-:W-:Y:S01]  /*11be0*/  FFMA.FTZ R24, R29, R45.reuse, -R62.reuse ;  /* 0x0000002d1d187223 */ /* 0x180fe2000001083e */
[-CC-:B------:R-:W-:Y:S01]  /*11bf0*/  FFMA.FTZ R23, R13, R45.reuse, -R62.reuse ;  /* 0x0000002d0d177223 */ /* 0x180fe2000001083e */
[----:B------:R-:W-:Y:S01]  /*11c00*/  FFMA.FTZ R20, R7, R45, -R62 ;  /* 0x0000002d07147223 */ /* 0x000fe2000001083e */
[----:B--2---:R-:W-:Y:S01]  /*11c10*/  F2FP.BF16.F32.PACK_AB R107, R59, R18 ;  /* 0x000000123b6b723e */ /* 0x004fe200000010ff */
[----:B------:R-:W-:Y:S01]  /*11c20*/  IMAD R152, R5, 0x2, R154 ;  /* 0x0000000205987824 */ /* 0x000fe200078e029a */
[----:B------:R-:W-:Y:S01]  /*11c30*/  MUFU.EX2 R22, R22 ;  /* 0x0000001600167308 */ /* 0x000fe20000000800 */
[----:B------:R-:W-:Y:S03]  /*11c40*/  LDSM.16.MT88.4 R12, [R154+0xb400] ;  /* 0x00b400009a0c783b */ /* 0x000fe60000004200 */
[----:B------:R-:W1:Y:S01]  /*11c50*/  MUFU.EX2 R21, R21 ;  /* 0x0000001500157308 */ /* 0x000e620000000800 */
[C---:B------:R-:W-:Y:S01]  /*11c60*/  HMMA.16816.F32.BF16 R112, R104.reuse, R108, RZ ;  /* 0x0000006c6870723c */ /* 0x040fe200000418ff */
[----:B------:R-:W2:Y:S02]  /*11c70*/  LDSM.16.MT88.4 R88, [R152+0xb000] ;  /* 0x00b000009858783b */ /* 0x000ea40000004200 */
        /* <DEDUP_REMOVED lines=8> */
[----:B------:R-:W3:Y:S01]  /*11d00*/  MUFU.EX2 R20, R20 ;  /* 0x0000001400147308 */ /* 0x000ee20000000800 */
[----:B-1----:R-:W-:-:S02]  /*11d10*/  F2FP.BF16.F32.PACK_AB R4, R21, R22 ;  /* 0x000000161504723e */ /* 0x002fc400000010ff */
[----:B----4-:R-:W-:Y:S02]  /*11d20*/  F2FP.BF16.F32.PACK_AB R6, R26, R27 ;  /* 0x0000001b1a06723e */ /* 0x010fe400000010ff */
[----:B-----5:R-:W-:Y:S02]  /*11d30*/  F2FP.BF16.F32.PACK_AB R5, R24, R25 ;  /* 0x000000191805723e */ /* 0x020fe400000010ff */
[----:B---3--:R-:W-:-:S07]  /*11d40*/  F2FP.BF16.F32.PACK_AB R7, R20, R23 ;  /* 0x000000171407723e */ /* 0x008fce00000010ff */
        /* <DEDUP_REMOVED lines=19> */
[----:B------:R-:W2:Y:S02]  /*11e80*/  LDSM.16.MT88.4 R12, [R154+0xd400] ;  /* 0x00d400009a0c783b */ /* 0x000ea40000004200 */
[-C--:B------:R-:W-:Y:S01]  /*11e90*/  FFMA.FTZ R42, R41, R45.reuse, -R144 ;  /* 0x0000002d292a7223 */ /* 0x080fe20000010890 */
[-C--:B------:R-:W-:Y:S01]  /*11ea0*/  FFMA.FTZ R38, R39, R45.reuse, -R62 ;  /* 0x0000002d27267223 */ /* 0x080fe2000001083e */
[-CC-:B------:R-:W-:Y:S01]  /*11eb0*/  FFMA.FTZ R43, R43, R45.reuse, -R144.reuse ;  /* 0x0000002d2b2b7223 */ /* 0x180fe20000010890 */
[-C--:B------:R-:W-:Y:S01]  /*11ec0*/  FFMA.FTZ R40, R183, R45.reuse, -R144 ;  /* 0x0000002db7287223 */ /* 0x080fe20000010890 */
[-CC-:B------:R-:W-:Y:S01]  /*11ed0*/  FFMA.FTZ R41, R37, R45.reuse, -R62.reuse ;  /* 0x0000002d25297223 */ /* 0x180fe2000001083e */
[-CC-:B------:R-:W-:Y:S01]  /*11ee0*/  FFMA.FTZ R39, R163, R45.reuse, -R62.reuse ;  /* 0x0000002da3277223 */ /* 0x180fe2000001083e */
[-C--:B------:R-:W-:Y:S01]  /*11ef0*/  FFMA.FTZ R36, R151, R45.reuse, -R62 ;  /* 0x0000002d97247223 */ /* 0x080fe2000001083e */
        /* <DEDUP_REMOVED lines=15> */
[----:B------:R-:W-:Y:S03]  /*11ff0*/  HMMA.16816.F32.BF16 R96, R4, R14, R96 ;  /* 0x0000000e0460723c */ /* 0x000fe60000041860 */
        /* <DEDUP_REMOVED lines=18> */
[----:B------:R-:W1:Y:S02]  /*12120*/  LDSM.16.MT88.4 R8, [R152+0xd800] ;  /* 0x00d800009808783b */ /* 0x000e640000004200 */
        /* <DEDUP_REMOVED lines=40> */
[-C--:B------:R-:W-:Y:S01]  /*123b0*/  FFMA.FTZ R124, R124, R45.reuse, -R144 ;  /* 0x0000002d7c7c7223 */ /* 0x080fe20000010890 */
[-CC-:B------:R-:W-:Y:S01]  /*123c0*/  FFMA.FTZ R126, R67, R45.reuse, -R62.reuse ;  /* 0x0000002d437e7223 */ /* 0x180fe2000001083e */
[----:B------:R-:W-:-:S02]  /*123d0*/  FFMA.FTZ R65, R65, R45, -R62 ;  /* 0x0000002d41417223 */ /* 0x000fc4000001083e */
[----:B------:R-:W-:Y:S04]  /*123e0*/  MUFU.EX2 R128, R128 ;  /* 0x0000008000807308 */ /* 0x000fe80000000800 */
[----:B------:R-:W-:Y:S04]  /*123f0*/  MUFU.EX2 R125, R125 ;  /* 0x0000007d007d7308 */ /* 0x000fe80000000800 */
[----:B------:R-:W-:Y:S04]  /*12400*/  MUFU.EX2 R124, R124 ;  /* 0x0000007c007c7308 */ /* 0x000fe80000000800 */
[----:B------:R-:W-:Y:S01]  /*12410*/  MUFU.EX2 R126, R126 ;  /* 0x0000007e007e7308 */ /* 0x000fe20000000800 */
[C---:B-1----:R-:W-:Y:S08]  /*12420*/  HMMA.16816.F32.BF16 R100, R4.reuse, R8, R100 ;  /* 0x000000080464723c */ /* 0x042ff00000041864 */
[----:B------:R-:W-:Y:S01]  /*12430*/  HMMA.16816.F32.BF16 R104, R4, R10, R104 ;  /* 0x0000000a0468723c */ /* 0x000fe20000041868 */
[----:B------:R-:W1:Y:S02]  /*12440*/  LDSM.16.MT88.4 R8, [R154+0xa000] ;  /* 0x00a000009a08783b */ /* 0x000e640000004200 */
[-C--:B------:R-:W-:Y:S01]  /*12450*/  FFMA.FTZ R5, R122, R45.reuse, -R144 ;  /* 0x0000002d7a057223 */ /* 0x080fe20000010890 */
[-CC-:B------:R-:W-:Y:S01]  /*12460*/  FFMA.FTZ R122, R123, R45.reuse, -R62.reuse ;  /* 0x0000002d7b7a7223 */ /* 0x180fe2000001083e */
[----:B------:R-:W-:Y:S01]  /*12470*/  FFMA.FTZ R4, R129, R45, -R62 ;  /* 0x0000002d81047223 */ /* 0x000fe2000001083e */
[----:B------:R-:W-:Y:S04]  /*12480*/  MUFU.EX2 R65, R65 ;  /* 0x0000004100417308 */ /* 0x000fe80000000800 */
[----:B------:R-:W2:Y:S04]  /*12490*/  MUFU.EX2 R67, R5 ;  /* 0x0000000500437308 */ /* 0x000ea80000000800 */
[----:B------:R3:W4:Y:S04]  /*124a0*/  MUFU.EX2 R123, R4 ;  /* 0x00000004007b7308 */ /* 0x0007280000000800 */
        /* <DEDUP_REMOVED lines=20> */
[----:B------:R-:W-:Y:S01]  /*125f0*/  FADD.FTZ R63, R16, R63 ;  /* 0x0000003f103f7221 */ /* 0x000fe20000010000 */
[-C--:B------:R-:W-:Y:S01]  /*12600*/  FFMA.FTZ R12, R136, R45.reuse, -R144 ;  /* 0x0000002d880c7223 */ /* 0x080fe20000010890 */
[-CC-:B------:R-:W-:Y:S01]  /*12610*/  FFMA.FTZ R52, R52, R45.reuse, -R62.reuse ;  /* 0x0000002d34347223 */ /* 0x180fe2000001083e */
[-C--:B------:R-:W-:Y:S01]  /*12620*/  FFMA.FTZ R47, R47, R45.reuse, -R62 ;  /* 0x0000002d2f2f7223 */ /* 0x080fe2000001083e */
[-CC-:B------:R-:W-:Y:S01]  /*12630*/  FFMA.FTZ R136, R131, R45.reuse, -R144.reuse ;  /* 0x0000002d83887223 */ /* 0x180fe20000010890 */
[-CC-:B------:R-:W-:Y:S01]  /*12640*/  FFMA.FTZ R134, R134, R45.reuse, -R144.reuse ;  /* 0x0000002d86867223 */ /* 0x180fe20000010890 */
[-CC-:B------:R-:W-:Y:S01]  /*12650*/  FFMA.FTZ R131, R127, R45.reuse, -R144.reuse ;  /* 0x0000002d7f837223 */ /* 0x180fe20000010890 */
[-C--:B------:R-:W-:Y:S01]  /*12660*/  FFMA.FTZ R129, R130, R45.reuse, -R144 ;  /* 0x0000002d82817223 */ /* 0x080fe20000010890 */
[----:B------:R2:W-:Y:S04]  /*12670*/  MUFU.EX2 R127, R12 ;  /* 0x0000000c007f7308 */ /* 0x0005e80000000800 */
[----:B------:R-:W3:Y:S04]  /*12680*/  MUFU.EX2 R130, R136 ;  /* 0x0000008800827308 */ /* 0x000ee80000000800 */
[----:B------:R-:W-:Y:S01]  /*12690*/  MUFU.EX2 R52, R52 ;  /* 0x0000003400347308 */ /* 0x000fe20000000800 */
[C---:B-1----:R-:W-:Y:S08]  /*126a0*/  HMMA.16816.F32.BF16 R100, R4.reuse, R8, R100 ;  /* 0x000000080464723c */ /* 0x042ff00000041864 */
[----:B------:R-:W-:Y:S01]  /*126b0*/  HMMA.16816.F32.BF16 R104, R4, R10, R104 ;  /* 0x0000000a0468723c */ /* 0x000fe20000041868 */
[----:B------:R-:W1:Y:S02]  /*126c0*/  LDSM.16.MT88.4 R8, [R154+0xc400] ;  /* 0x00c400009a08783b */ /* 0x000e640000004200 */
[----:B------:R-:W-:Y:S01]  /*126d0*/  FADD.FTZ R4, R66, R63 ;  /* 0x0000003f42047221 */ /* 0x000fe20000010000 */
[-CC-:B------:R-:W-:Y:S01]  /*126e0*/  FFMA.FTZ R63, R19, R45.reuse, -R62.reuse ;  /* 0x0000002d133f7223 */ /* 0x180fe2000001083e */
[-CC-:B------:R-:W-:Y:S01]  /*126f0*/  FFMA.FTZ R66, R17, R45.reuse, -R62.reuse ;  /* 0x0000002d11427223 */ /* 0x180fe2000001083e */
[----:B------:R-:W-:Y:S01]  /*12700*/  FADD.FTZ R5, R64, R61 ;  /* 0x0000003d40057221 */ /* 0x000fe20000010000 */
[----:B------:R-:W-:Y:S01]  /*12710*/  MUFU.EX2 R47, R47 ;  /* 0x0000002f002f7308 */ /* 0x000fe20000000800 */
[----:B--2---:R-:W2:Y:S03]  /*12720*/  LDSM.16.MT88.4 R12, [R152+0xa400] ;  /* 0x00a40000980c783b */ /* 0x004ea60000004200 */
[----:B------:R4:W-:Y:S04]  /*12730*/  MUFU.EX2 R61, R134 ;  /* 0x00000086003d7308 */ /* 0x0009e80000000800 */
[----:B------:R5:W3:Y:S04]  /*12740*/  MUFU.EX2 R64, R131 ;  /* 0x0000008300407308 */ /* 0x000ae80000000800 */
[----:B------:R-:W-:Y:S04]  /*12750*/  MUFU.EX2 R63, R63 ;  /* 0x0000003f003f7308 */ /* 0x000fe80000000800 */
[----:B------:R-:W1:Y:S01]  /*12760*/  MUFU.EX2 R66, R66 ;  /* 0x0000004200427308 */ /* 0x000e620000000800 */
[----:B------:R-:W-:Y:S01]  /*12770*/  FADD.FTZ R6, R18, R5 ;  /* 0x0000000512067221 */ /* 0x000fe20000010000 */
[-C--:B----4-:R-:W-:Y:S01]  /*12780*/  FFMA.FTZ R134, R46, R45.reuse, -R62 ;  /* 0x0000002d2e867223 */ /* 0x090fe2000001083e */
[-CC-:B------:R-:W-:Y:S01]  /*12790*/  FFMA.FTZ R132, R132, R45.reuse, -R144.reuse ;  /* 0x0000002d84847223 */ /* 0x180fe20000010890 */
[-CC-:B------:R-:W-:Y:S01]  /*127a0*/  FFMA.FTZ R137, R137, R45.reuse, -R144.reuse ;  /* 0x0000002d89897223 */ /* 0x180fe20000010890 */
[-CC-:B------:R-:W-:Y:S01]  /*127b0*/  FFMA.FTZ R135, R135, R45.reuse, -R144.reuse ;  /* 0x0000002d87877223 */ /* 0x180fe20000010890 */
[-CC-:B------:R-:W-:Y:S01]  /*127c0*/  FFMA.FTZ R142, R142, R45.reuse, -R144.reuse ;  /* 0x0000002d8e8e7223 */ /* 0x180fe20000010890 */
[-CC-:B------:R-:W-:Y:S01]  /*127d0*/  FFMA.FTZ R133, R133, R45.reuse, -R144.reuse ;  /* 0x0000002d85857223 */ /* 0x180fe20000010890 */
[-CC-:B------:R-:W-:Y:S01]  /*127e0*/  FFMA.FTZ R140, R140, R45.reuse, -R144.reuse ;  /* 0x0000002d8c8c7223 */ /* 0x180fe20000010890 */
[-C--:B------:R-:W-:Y:S01]  /*127f0*/  FFMA.FTZ R138, R138, R45.reuse, -R144 ;  /* 0x0000002d8a8a7223 */ /* 0x080fe20000010890 */
[-CC-:B-----5:R-:W-:Y:S01]  /*12800*/  FFMA.FTZ R131, R44, R45.reuse, -R62.reuse ;  /* 0x0000002d2c837223 */ /* 0x1a0fe2000001083e */
[-CC-:B------:R-:W-:Y:S01]  /*12810*/  FFMA.FTZ R46, R55, R45.reuse, -R62.reuse ;  /* 0x0000002d372e7223 */ /* 0x180fe2000001083e */
[-CC-:B------:R-:W-:Y:S01]  /*12820*/  FFMA.FTZ R53, R53, R45.reuse, -R62.reuse ;  /* 0x0000002d35357223 */ /* 0x180fe2000001083e */
[-CC-:B------:R-:W-:Y:S01]  /*12830*/  FFMA.FTZ R58, R58, R45.reuse, -R62.reuse ;  /* 0x0000002d3a3a7223 */ /* 0x180fe2000001083e */
[-CC-:B------:R-:W-:Y:S01]  /*12840*/  FFMA.FTZ R51, R51, R45.reuse, -R62.reuse ;  /* 0x0000002d33337223 */ /* 0x180fe2000001083e */
[-CC-:B------:R-:W-:Y:S01]  /*12850*/  FFMA.FTZ R56, R56, R45.reuse, -R62.reuse ;  /* 0x0000002d38387223 */ /* 0x180fe2000001083e */
[----:B------:R-:W-:Y:S01]  /*12860*/  FFMA.FTZ R45, R54, R45, -R62 ;  /* 0x0000002d362d7223 */ /* 0x000fe2000001083e */
[----:B------:R-:W-:Y:S01]  /*12870*/  FADD.FTZ R57, R57, R4 ;  /* 0x0000000439397221 */ /* 0x000fe20000010000 */
[----:B------:R-:W-:Y:S01]  /*12880*/  FADD.FTZ R62, R59, R6 ;  /* 0x000000063b3e7221 */ /* 0x000fe20000010000 */
[----:B------:R-:W4:Y:S01]  /*12890*/  LDSM.16.MT88.4 R16, [R154+0xa400] ;  /* 0x00a400009a10783b */ /* 0x000f220000004200 */
[----:B---3--:R-:W-:-:S02]  /*128a0*/  F2FP.BF16.F32.PACK_AB R4, R130, R127 ;  /* 0x0000007f8204723e */ /* 0x008fc400000010ff */
[----:B------:R-:W-:Y:S02]  /*128b0*/  F2FP.BF16.F32.PACK_AB R6, R64, R61 ;  /* 0x0000003d4006723e */ /* 0x000fe400000010ff */
[----:B-1----:R-:W-:Y:S02]  /*128c0*/  F2FP.BF16.F32.PACK_AB R5, R66, R63 ;  /* 0x0000003f4205723e */ /* 0x002fe400000010ff */
[----:B------:R-:W-:-:S07]  /*128d0*/  F2FP.BF16.F32.PACK_AB R7, R47, R52 ;  /* 0x000000342f07723e */ /* 0x000fce00000010ff */
[C---:B------:R-:W-:Y:S08]  /*128e0*/  HMMA.16816.F32.BF16 R76, R4.reuse, R8, R76 ;  /* 0x00000008044c723c */ /* 0x040ff0000004184c */
[C---:B------:R-:W-:Y:S01]  /*128f0*/  HMMA.16816.F32.BF16 R80, R4.reuse, R10, R80 ;  /* 0x0000000a0450723c */ /* 0x040fe20000041850 */
[----:B------:R-:W1:Y:S07]  /*12900*/  LDSM.16.MT88.4 R8, [R154+0xe400] ;  /* 0x00e400009a08783b */ /* 0x000e6e0000004200 */
[C---:B--2---:R-:W-:Y:S08]  /*12910*/  HMMA.16816.F32.BF16 R68, R4.reuse, R12, R68 ;  /* 0x0000000c0444723c */ /* 0x044ff00000041844 */
[C---:B------:R-:W-:Y:S01]  /*12920*/  HMMA.16816.F32.BF16 R72, R4.reuse, R14, R72 ;  /* 0x0000000e0448723c */ /* 0x040fe20000041848 */
[----:B------:R-:W2:Y:S07]  /*12930*/  LDSM.16.MT88.4 R12, [R152+0xe400] ;  /* 0x00e40000980c783b */ /* 0x000eae0000004200 */
[C---:B----4-:R-:W-:Y:S08]  /*12940*/  HMMA.16816.F32.BF16 R112, R4.reuse, R16, R112 ;  /* 0x000000100470723c */ /* 0x050ff00000041870 */
[C---:B------:R-:W-:Y:S01]  /*12950*/  HMMA.16816.F32.BF16 R108, R4.reuse, R18, R108 ;  /* 0x00000012046c723c */ /* 0x040fe2000004186c */
[----:B------:R-:W3:Y:S07]  /*12960*/  LDSM.16.MT88.4 R16, [R152+0xc400] ;  /* 0x00c400009810783b */ /* 0x000eee0000004200 */
[C---:B-1----:R-:W-:Y:S08]  /*12970*/  HMMA.16816.F32.BF16 R92, R4.reuse, R8, R92 ;  /* 0x00000008045c723c */ /* 0x042ff0000004185c */
[----:B------:R-:W-:Y:S01]  /*12980*/  HMMA.16816.F32.BF16 R96, R4, R10, R96 ;  /* 0x0000000a0460723c */ /* 0x000fe20000041860 */
[----:B------:R-:W1:Y:S01]  /*12990*/  LDSM.16.MT88.4 R8, [R154+0xa800] ;  /* 0x00a800009a08783b */ /* 0x000e620000004200 */
[----:B------:R-:W-:Y:S01]  /*129a0*/  MUFU.EX2 R132, R132 ;  /* 0x0000008400847308 */ /* 0x000fe20000000800 */
[----:B------:R-:W-:-:S03]  /*129b0*/  FADD.FTZ R25, R25, R62 ;  /* 0x0000003e19197221 */ /* 0x000fc60000010000 */
[----:B------:R-:W4:Y:S04]  /*129c0*/  MUFU.EX2 R129, R129 ;  /* 0x0000008100817308 */ /* 0x000f280000000800 */
[----:B------:R-:W-:Y:S04]  /*129d0*/  MUFU.EX2 R137, R137 ;  /* 0x0000008900897308 */ /* 0x000fe80000000800 */
[----:B------:R-:W5:Y:S04]  /*129e0*/  MUFU.EX2 R44, R135 ;  /* 0x00000087002c7308 */ /* 0x000f680000000800 */
[----:B------:R-:W-:Y:S04]  /*129f0*/  MUFU.EX2 R54, R134 ;  /* 0x0000008600367308 */ /* 0x000fe80000000800 */
[----:B------:R-:W5:Y:S04]  /*12a00*/  MUFU.EX2 R55, R131 ;  /* 0x0000008300377308 */ /* 0x000f680000000800 */
[----:B------:R-:W-:Y:S04]  /*12a10*/  MUFU.EX2 R46, R46 ;  /* 0x0000002e002e7308 */ /* 0x000fe80000000800 */
[----:B------:R-:W1:Y:S01]  /*12a20*/  MUFU.EX2 R53, R53 ;  /* 0x0000003500357308 */ /* 0x000e620000000800 */
[----:B--2---:R-:W-:Y:S03]  /*12a30*/  HMMA.16816.F32.BF16 R100, R4, R12, R100 ;  /* 0x0000000c0464723c */ /* 0x004fe60000041864 */
[----:B------:R-:W-:Y:S01]  /*12a40*/  FADD.FTZ R22, R22, R57 ;  /* 0x0000003916167221 */ /* 0x000fe20000010000 */
[----:B------:R-:W-:-:S04]  /*12a50*/  FADD.FTZ R24, R24, R25 ;  /* 0x0000001918187221 */ /* 0x000fc80000010000 */
[----:B------:R-:W-:Y:S01]  /*12a60*/  HMMA.16816.F32.BF16 R104, R4, R14, R104 ;  /* 0x0000000e0468723c */ /* 0x000fe20000041868 */
[----:B------:R-:W2:Y:S02]  /*12a70*/  LDSM.16.MT88.4 R12, [R152+0xc800] ;  /* 0x00c80000980c783b */ /* 0x000ea40000004200 */
[----:B------:R-:W-:Y:S01]  /*12a80*/  FADD.FTZ R22, R21, R22 ;  /* 0x0000001615167221 */ /* 0x000fe20000010000 */
[----:B------:R-:W-:-:S03]  /*12a90*/  FADD.FTZ R23, R23, R24 ;  /* 0x0000001817177221 */ /* 0x000fc60000010000 */
[----:B------:R-:W-:Y:S01]  /*12aa0*/  FADD.FTZ R27, R27, R22 ;  /* 0x000000161b1b7221 */ /* 0x000fe20000010000 */
[----:B------:R-:W-:Y:S01]  /*12ab0*/  FADD.FTZ R62, R20, R23 ;  /* 0x00000017143e7221 */ /* 0x000fe20000010000 */
[C---:B---3--:R-:W-:Y:S01]  /*12ac0*/  HMMA.16816.F32.BF16 R84, R4.reuse, R16, R84 ;  /* 0x000000100454723c */ /* 0x048fe20000041854 */
[----:B------:R-:W3:Y:S07]  /*12ad0*/  LDSM.16.MT88.4 R20, [R154+0xc800] ;  /* 0x00c800009a14783b */ /* 0x000eee0000004200 */
[----:B------:R-:W-:Y:S03]  /*12ae0*/  HMMA.16816.F32.BF16 R88, R4, R18, R88 ;  /* 0x000000120458723c */ /* 0x000fe60000041858 */
[----:B----4-:R-:W-:Y:S01]  /*12af0*/  F2FP.BF16.F32.PACK_AB R4, R129, R132 ;  /* 0x000000848104723e */ /* 0x010fe200000010ff */
[----:B------:R-:W-:Y:S01]  /*12b00*/  FADD.FTZ R136, R26, R27 ;  /* 0x0000001b1a887221 */ /* 0x000fe20000010000 */
[----:B-----5:R-:W-:Y:S01]  /*12b10*/  F2FP.BF16.F32.PACK_AB R6, R44, R137 ;  /* 0x000000892c06723e */ /* 0x020fe200000010ff */
[----:B------:R-:W-:Y:S01]  /*12b20*/  LDSM.16.MT88.4 R24, [R152+0xa800] ;  /* 0x00a800009818783b */ /* 0x000fe20000004200 */
[----:B------:R-:W-:-:S02]  /*12b30*/  F2FP.BF16.F32.PACK_AB R5, R55, R54 ;  /* 0x000000363705723e */ /* 0x000fc400000010ff */
[----:B-1----:R-:W-:Y:S01]  /*12b40*/  F2FP.BF16.F32.PACK_AB R7, R53, R46 ;  /* 0x0000002e3507723e */ /* 0x002fe200000010ff */
[----:B------:R-:W-:Y:S06]  /*12b50*/  LDSM.16.MT88.4 R16, [R152+0xe800] ;  /* 0x00e800009810783b */ /* 0x000fec0000004200 */
        /* <DEDUP_REMOVED lines=8> */
[----:B------:R-:W3:Y:S01]  /*12be0*/  LDSM.16.MT88.4 R20, [R154+0xac00] ;  /* 0x00ac00009a14783b */ /* 0x000ee20000004200 */
[----:B------:R-:W-:Y:S06]  /*12bf0*/  MUFU.EX2 R142, R142 ;  /* 0x0000008e008e7308 */ /* 0x000fec0000000800 */
[C---:B-1----:R-:W-:Y:S01]  /*12c00*/  HMMA.16816.F32.BF16 R92, R4.reuse, R8, R92 ;  /* 0x00000008045c723c */ /* 0x042fe2000004185c */
[----:B------:R-:W1:Y:S07]  /*12c10*/  MUFU.EX2 R133, R133 ;  /* 0x0000008500857308 */ /* 0x000e6e0000000800 */
[C---:B------:R-:W-:Y:S01]  /*12c20*/  HMMA.16816.F32.BF16 R96, R4.reuse, R10, R96 ;  /* 0x0000000a0460723c */ /* 0x040fe20000041860 */
[----:B------:R-:W4:Y:S01]  /*12c30*/  LDSM.16.MT88.4 R8, [R154+0xcc00] ;  /* 0x00cc00009a08783b */ /* 0x000f220000004200 */
[----:B------:R-:W-:Y:S04]  /*12c40*/  MUFU.EX2 R140, R140 ;  /* 0x0000008c008c7308 */ /* 0x000fe80000000800 */
[----:B------:R-:W5:Y:S02]  /*12c50*/  MUFU.EX2 R185, R138 ;  /* 0x0000008a00b97308 */ /* 0x000f640000000800 */
[C---:B------:R-:W-:Y:S02]  /*12c60*/  HMMA.16816.F32.BF16 R68, R4.reuse, R24, R68 ;  /* 0x000000180444723c */ /* 0x040fe40000041844 */
[----:B------:R-:W-:Y:S04]  /*12c70*/  MUFU.EX2 R58, R58 ;  /* 0x0000003a003a7308 */ /* 0x000fe80000000800 */
[----:B------:R-:W2:Y:S02]  /*12c80*/  MUFU.EX2 R51, R51 ;  /* 0x0000003300337308 */ /* 0x000ea40000000800 */
[C---:B------:R-:W-:Y:S02]  /*12c90*/  HMMA.16816.F32.BF16 R72, R4.reuse, R26, R72 ;  /* 0x0000001a0448723c */ /* 0x040fe40000041848 */
[----:B------:R-:W-:Y:S04]  /*12ca0*/  MUFU.EX2 R56, R56 ;  /* 0x0000003800387308 */ /* 0x000fe80000000800 */
[----:B------:R-:W3:Y:S02]  /*12cb0*/  MUFU.EX2 R45, R45 ;  /* 0x0000002d002d7308 */ /* 0x000ee40000000800 */
[----:B------:R-:W-:Y:S03]  /*12cc0*/  HMMA.16816.F32.BF16 R100, R4, R16, R100 ;  /* 0x000000100464723c */ /* 0x000fe60000041864 */
[----:B------:R-:W-:Y:S01]  /*12cd0*/  FADD.FTZ R43, R43, R136 ;  /* 0x000000882b2b7221 */ /* 0x000fe20000010000 */
[----:B------:R-:W-:-:S04]  /*12ce0*/  FADD.FTZ R41, R41, R62 ;  /* 0x0000003e29297221 */ /* 0x000fc80000010000 */
[----:B------:R-:W-:Y:S01]  /*12cf0*/  HMMA.16816.F32.BF16 R104, R4, R18, R104 ;  /* 0x000000120468723c */ /* 0x000fe20000041868 */
[----:B------:R-:W4:Y:S02]  /*12d00*/  LDSM.16.MT88.4 R16, [R152+0xcc00] ;  /* 0x00cc00009810783b */ /* 0x000f240000004200 */
[----:B------:R-:W-:Y:S01]  /*12d10*/  FADD.FTZ R43, R42, R43 ;  /* 0x0000002b2a2b7221 */ /* 0x000fe20000010000 */
[----:B------:R-:W-:Y:S01]  /*12d20*/  FADD.FTZ R38, R38, R41 ;  /* 0x0000002926267221 */ /* 0x000fe20000010000 */
[----:B-1----:R-:W-:Y:S02]  /*12d30*/  F2FP.BF16.F32.PACK_AB R4, R133, R142 ;  /* 0x0000008e8504723e */ /* 0x002fe400000010ff */
[----:B-----5:R-:W-:Y:S01]  /*12d40*/  F2FP.BF16.F32.PACK_AB R6, R185, R140 ;  /* 0x0000008cb906723e */ /* 0x020fe200000010ff */
[----:B------:R-:W-:Y:S01]  /*12d50*/  FADD.FTZ R24, R40, R43 ;  /* 0x0000002b28187221 */ /* 0x000fe20000010000 */
[----:B--2---:R-:W-:Y:S01]  /*12d60*/  F2FP.BF16.F32.PACK_AB R5, R51, R58 ;  /* 0x0000003a3305723e */ /* 0x004fe200000010ff */
[----:B------:R-:W-:Y:S01]  /*12d70*/  FADD.FTZ R39, R39, R38 ;  /* 0x0000002627277221 */ /* 0x000fe20000010000 */
[----:B---3--:R-:W-:Y:S01]  /*12d80*/  F2FP.BF16.F32.PACK_AB R7, R45, R56 ;  /* 0x000000382d07723e */ /* 0x008fe200000010ff */
[----:B------:R-:W-:-:S02]  /*12d90*/  FADD.FTZ R24, R37, R24 ;  /* 0x0000001825187221 */ /* 0x000fc40000010000 */
[----:B------:R-:W-:Y:S02]  /*12da0*/  FADD.FTZ R36, R36, R39 ;  /* 0x0000002724247221 */ /* 0x000fe40000010000 */
[----:B------:R-:W-:Y:S02]  /*12db0*/  FADD.FTZ R35, R35, R24 ;  /* 0x0000001823237221 */ /* 0x000fe40000010000 */
[----:B------:R-:W-:Y:S03]  /*12dc0*/  HMMA.16816.F32.BF16 R68, R4, R12, R68 ;  /* 0x0000000c0444723c */ /* 0x000fe60000041844 */
[----:B------:R-:W-:Y:S01]  /*12dd0*/  FADD.FTZ R33, R33, R36 ;  /* 0x0000002421217221 */ /* 0x000fe20000010000 */
[----:B------:R-:W-:-:S04]  /*12de0*/  FADD.FTZ R34, R34, R35 ;  /* 0x0000002322227221 */ /* 0x000fc80000010000 */
[----:B------:R-:W-:Y:S01]  /*12df0*/  HMMA.16816.F32.BF16 R72, R4, R14, R72 ;  /* 0x0000000e0448723c */ /* 0x000fe20000041848 */
[----:B------:R-:W1:Y:S02]  /*12e00*/  LDSM.16.MT88.4 R12, [R154+0xec00] ;  /* 0x00ec00009a0c783b */ /* 0x000e640000004200 */
[----:B------:R-:W-:-:S05]  /*12e10*/  FADD.FTZ R32, R32, R33 ;  /* 0x0000002120207221 */ /* 0x000fca0000010000 */
[----:B------:R-:W-:Y:S03]  /*12e20*/  HMMA.16816.F32.BF16 R112, R4, R20, R112 ;  /* 0x000000140470723c */ /* 0x000fe60000041870 */
[----:B------:R-:W-:-:S05]  /*12e30*/  FADD.FTZ R21, R31, R34 ;  /* 0x000000221f157221 */ /* 0x000fca0000010000 */
[----:B------:R-:W-:Y:S03]  /*12e40*/  HMMA.16816.F32.BF16 R108, R4, R22, R108 ;  /* 0x00000016046c723c */ /* 0x000fe6000004186c */
[----:B------:R-:W-:Y:S01]  /*12e50*/  FADD.FTZ R23, R29, R32 ;  /* 0x000000201d177221 */ /* 0x000fe20000010000 */
[----:B------:R-:W-:-:S03]  /*12e60*/  FADD.FTZ R21, R30, R21 ;  /* 0x000000151e157221 */ /* 0x000fc60000010000 */
[----:B------:R-:W-:Y:S01]  /*12e70*/  FADD.FTZ R23, R28, R23 ;  /* 0x000000171c177221 */ /* 0x000fe20000010000 */
[----:B------:R-:W-:Y:S01]  /*12e80*/  FADD.FTZ R128, R128, R21 ;  /* 0x0000001580807221 */ /* 0x000fe20000010000 */
[----:B----4-:R-:W-:Y:S03]  /*12e90*/  HMMA.16816.F32.BF16 R76, R4, R8, R76 ;  /* 0x00000008044c723c */ /* 0x010fe6000004184c */
[----:B------:R-:W-:Y:S01]  /*12ea0*/  FADD.FTZ R126, R126, R23 ;  /* 0x000000177e7e7221 */ /* 0x000fe20000010000 */
[----:B------:R-:W-:-:S04]  /*12eb0*/  FADD.FTZ R125, R125, R128 ;  /* 0x000000807d7d7221 */ /* 0x000fc80000010000 */
[----:B------:R-:W-:Y:S01]  /*12ec0*/  HMMA.16816.F32.BF16 R80, R4, R10, R80 ;  /* 0x0000000a0450723c */ /* 0x000fe20000041850 */
[----:B------:R-:W2:Y:S02]  /*12ed0*/  LDSM.16.MT88.4 R8, [R152+0xec00] ;  /* 0x00ec00009808783b */ /* 0x000ea40000004200 */
[----:B------:R-:W-:-:S04]  /*12ee0*/  FADD.FTZ R123, R123, R126 ;  /* 0x0000007e7b7b7221 */ /* 0x000fc80000010000 */
        /* <DEDUP_REMOVED lines=9> */
[----:B-1----:R-:W-:Y:S03]  /*12f80*/  HMMA.16816.F32.BF16 R92, R4, R12, R92 ;  /* 0x0000000c045c723c */ /* 0x002fe6000004185c */
        /* <DEDUP_REMOVED lines=9> */
[----:B--2---:R-:W-:Y:S03]  /*13020*/  HMMA.16816.F32.BF16 R100, R4, R8, R100 ;  /* 0x000000080464723c */ /* 0x004fe60000041864 */
        /* <DEDUP_REMOVED lines=12> */
[----:B------:R-:W-:-:S05]  /*130f0*/  FADD.FTZ R185, R185, R140 ;  /* 0x0000008cb9b97221 */ /* 0x000fca0000010000 */
[----:B------:R-:W-:Y:S01]  /*13100*/  HMMA.16816.F32.BF16 R104, R4, R10, R104 ;  /* 0x0000000a0468723c */ /* 0x000fe20000041868 */
[----:B------:R-:W-:-:S04]  /*13110*/  NOP ;  /* 0x0000000000007918 */ /* 0x000fc80000000000 */
[----:B------:R-:W-:-:S15]  /*13120*/  @!P6 BRA `(.L_x_3468) ;  /* 0x000000440068e947 */ /* 0x000fde0003800000 */
[----:B------:R-:W-:Y:S01]  /*13130*/  LOP3.LUT R5, R48, 0x1f0, RZ, 0xc0, !PT ;  /* 0x000001f030057812 */ /* 0x000fe200078ec0ff */
[----:B------:R-:W-:Y:S01]  /*13140*/  IMAD.SHL.U32 R4, R167, 0x2, RZ ;  /* 0x00000002a7047824 */ /* 0x000fe200078e00ff */
[----:B------:R-:W-:Y:S01]  /*13150*/  ISETP.NE.U32.AND P3, PT, R178, RZ, PT ;  /* 0x000000ffb200720c */ /* 0x000fe20003f65070 */
[----:B------:R-:W-:Y:S01]  /*13160*/  IMAD.MOV.U32 R127, RZ, RZ, R0 ;  /* 0x000000ffff7f7224 */ /* 0x000fe200078e0000 */
[----:B------:R-:W-:Y:S01]  /*13170*/  IADD3 R5, PT, PT, R5, R60, R170 ;  /* 0x0000003c05057210 */ /* 0x000fe20007ffe0aa */
[----:B------:R-:W-:Y:S01]  /*13180*/  VIADD R181, R49, 0xfffffffe ;  /* 0xfffffffe31b57836 */ /* 0x000fe20000000000 */
[----:B------:R-:W-:Y:S02]  /*13190*/  LOP3.LUT R4, R4, 0x6, RZ, 0xc0, !PT ;  /* 0x0000000604047812 */ /* 0x000fe400078ec0ff */
[----:B------:R-:W-:Y:S02]  /*131a0*/  IADD3 R5, PT, PT, -R175, R5, R50 ;  /* 0x00000005af057210 */ /* 0x000fe40007ffe132 */
[----:B------:R-:W-:-:S02]  /*131b0*/  ISETP.NE.AND.EX P3, PT, R179, RZ, PT, P3 ;  /* 0x000000ffb300720c */ /* 0x000fc40003f65330 */
[----:B------:R-:W-:Y:S01]  /*131c0*/  MOV R125, R2 ;  /* 0x00000002007d7202 */ /* 0x000fe20000000f00 */
[----:B------:R-:W-:-:S04]  /*131d0*/  IMAD.IADD R4, R5, 0x1, -R4 ;  /* 0x0000000105047824 */ /* 0x000fc800078e0a04 */
[----:B------:R-:W-:-:S05]  /*131e0*/  IMAD R180, R49, -0x80, R4 ;  /* 0xffffff8031b47824 */ /* 0x000fca00078e0204 */
[----:B------:R-:W-:-:S07]  /*131f0*/  IADD3 R180, PT, PT, R180, 0x108, RZ ;  /* 0x00000108b4b47810 */ /* 0x000fce0007ffe0ff */
.L_x_3475:
        /* <DEDUP_REMOVED lines=80> */
.L_x_3470:
[----:B------:R-:W-:Y:S05]  /*13700*/  BSYNC.RECONVERGENT B0 ;  /* 0x0000000000007941 */ /* 0x000fea0003800200 */
.L_x_3469:
        /* <DEDUP_REMOVED lines=23> */
[----:B------:R-:W-:Y:S01]  /*13880*/  LOP3.LUT P4, RZ, R167, 0x4, RZ, 0xc0, !PT ;  /* 0x00000004a7ff7812 */ /* 0x000fe2000788c0ff */
        /* <DEDUP_REMOVED lines=57> */
[C---:B--2---:R-:W-:Y:S08]  /*13c20*/  HMMA.16816.F32.BF16 R8, R128.reuse, R134, RZ ;  /* 0x000000868008723c */ /* 0x044ff000000418ff */
[C---:B---3--:R-:W-:Y:S01]  /*13c30*/  HMMA.16816.F32.BF16 R12, R128.reuse, R136, RZ ;  /* 0x00000088800c723c */ /* 0x048fe200000418ff */
[C---:B------:R-:W-:Y:S02]  /*13c40*/  VIADD R136, R156.reuse, 0x20 ;  /* 0x000000209c887836 */ /* 0x040fe40000000000 */
[----:B------:R-:W-:Y:S01]  /*13c50*/  @P4 VIADD R136, R156, 0xffffffe0 ;  /* 0xffffffe09c884836 */ /* 0x000fe20000000000 */
[----:B------:R-:W-:Y:S04]  /*13c60*/  ISETP.NE.AND P4, PT, R181, RZ, PT ;  /* 0x000000ffb500720c */ /* 0x000fe80003f85270 */
[C---:B------:R-:W-:Y:S01]  /*13c70*/  HMMA.16816.F32.BF16 R16, R128.reuse, R138, RZ ;  /* 0x0000008a8010723c */ /* 0x040fe200000418ff */
[----:B------:R-:W-:Y:S07]  /*13c80*/  LDSM.16.M88.4 R132, [R136] ;  /* 0x000000008884783b */ /* 0x000fee0000000200 */
        /* <DEDUP_REMOVED lines=62> */
[----:B------:R-:W1:Y:S04]  /*14070*/  LDSM.16.M88.4 R132, [R153+0x5000] ;  /* 0x005000009984783b */ /* 0x000e680000000200 */
[----:B------:R-:W-:Y:S01]  /*14080*/  LDSM.16.M88.4 R136, [R136+0x2000] ;  /* 0x002000008888783b */ /* 0x000fe20000000200 */
        /* <DEDUP_REMOVED lines=152> */
.L_x_3474:
[----:B------:R-:W-:Y:S05]  /*14a10*/  BSYNC.RECONVERGENT B0 ;  /* 0x0000000000007941 */ /* 0x000fea0003800200 */
.L_x_3473:
        /* <DEDUP_REMOVED lines=72> */
.L_x_3472:
[----:B------:R-:W-:Y:S05]  /*14ea0*/  BSYNC.RECONVERGENT B1 ;  /* 0x0000000000017941 */ /* 0x000fea0003800200 */
.L_x_3471:
[----:B--2---:R-:W2:Y:S01]  /*14eb0*/  LD.E R123, desc[UR4][R120.64+0xdc] ;  /* 0x0000dc04787b7980 */ /* 0x004ea2000c101900 */
[----:B------:R-:W-:Y:S02]  /*14ec0*/  IABS R124, R180 ;  /* 0x000000b4007c7213 */ /* 0x000fe40000000000 */
[C---:B------:R-:W-:Y:S02]  /*14ed0*/  IADD3 R0, PT, PT, R180.reuse, -0x1, RZ ;  /* 0xffffffffb4007810 */ /* 0x040fe40007ffe0ff */
[C---:B------:R-:W-:Y:S02]  /*14ee0*/  IADD3 R122, PT, PT, R180.reuse, -0x8, RZ ;  /* 0xfffffff8b47a7810 */ /* 0x040fe40007ffe0ff */
[----:B------:R-:W-:Y:S02]  /*14ef0*/  I2FP.F32.S32 R124, R124 ;  /* 0x0000007c007c7245 */ /* 0x000fe40000201400 */
[----:B------:R-:W-:Y:S02]  /*14f00*/  IABS R0, R0 ;  /* 0x0000000000007213 */ /* 0x000fe40000000000 */
[----:B------:R-:W-:Y:S01]  /*14f10*/  IABS R122, R122 ;  /* 0x0000007a007a7213 */ /* 0x000fe20000000000 */
[C---:B------:R-:W-:Y:S01]  /*14f20*/  FFMA.FTZ R6, -R3.reuse, R124, R6 ;  /* 0x0000007c03067223 */ /* 0x040fe20000010106 */
[----:B------:R-:W-:Y:S02]  /*14f30*/  I2FP.F32.S32 R0, R0 ;  /* 0x0000000000007245 */ /* 0x000fe40000201400 */
[----:B------:R-:W-:Y:S02]  /*14f40*/  I2FP.F32.S32 R122, R122 ;  /* 0x0000007a007a7245 */ /* 0x000fe40000201400 */
[C---:B------:R-:W-:Y:S01]  /*14f50*/  IADD3 R124, PT, PT, R180.reuse, -0x10, RZ ;  /* 0xfffffff0b47c7810 */ /* 0x040fe20007ffe0ff */
[C---:B------:R-:W-:Y:S01]  /*14f60*/  FFMA.FTZ R7, -R3.reuse, R0, R7 ;  /* 0x0000000003077223 */ /* 0x040fe20000010107 */
[C---:B------:R-:W-:Y:S01]  /*14f70*/  IADD3 R0, PT, PT, R180.reuse, -0x11, RZ ;  /* 0xffffffefb4007810 */ /* 0x040fe20007ffe0ff */
[C---:B------:R-:W-:Y:S01]  /*14f80*/  FFMA.FTZ R10, -R3.reuse, R122, R10 ;  /* 0x0000007a030a7223 */ /* 0x040fe2000001010a */
[----:B------:R-:W-:Y:S01]  /*14f90*/  IABS R124, R124 ;  /* 0x0000007c007c7213 */ /* 0x000fe20000000000 */
[C---:B------:R-:W-:Y:S01]  /*14fa0*/  FFMA.FTZ R4, -R3.reuse, R122, R4 ;  /* 0x0000007a03047223 */ /* 0x040fe20000010104 */
[C---:B------:R-:W-:Y:S02]  /*14fb0*/  IADD3 R122, PT, PT, R180.reuse, -0x18, RZ ;  /* 0xffffffe8b47a7810 */ /* 0x040fe40007ffe0ff */
[----:B------:R-:W-:Y:S02]  /*14fc0*/  I2FP.F32.S32 R124, R124 ;  /* 0x0000007c007c7245 */ /* 0x000fe40000201400 */
[----:B------:R-:W-:Y:S02]  /*14fd0*/  IABS R0, R0 ;  /* 0x0000000000007213 */ /* 0x000fe40000000000 */
[----:B------:R-:W-:Y:S01]  /*14fe0*/  IABS R122, R122 ;  /* 0x0000007a007a7213 */ /* 0x000fe20000000000 */
[C---:B------:R-:W-:Y:S01]  /*14ff0*/  FFMA.FTZ R8, -R3.reuse, R124, R8 ;  /* 0x0000007c03087223 */ /* 0x040fe20000010108 */
[----:B------:R-:W-:Y:S01]  /*15000*/  I2FP.F32.S32 R0, R0 ;  /* 0x0000000000007245 */ /* 0x000fe20000201400 */
[C---:B------:R-:W-:Y:S01]  /*15010*/  FFMA.FTZ R14, -R3.reuse, R124, R14 ;  /* 0x0000007c030e7223 */ /* 0x040fe2000001010e */
[----:B------:R-:W-:Y:S02]  /*15020*/  I2FP.F32.S32 R122, R122 ;  /* 0x0000007a007a7245 */ /* 0x000fe40000201400 */
[C---:B------:R-:W-:Y:S01]  /*15030*/  IADD3 R124, PT, PT, R180.reuse, -0x20, RZ ;  /* 0xffffffe0b47c7810 */ /* 0x040fe20007ffe0ff */
[CC--:B------:R-:W-:Y:S01]  /*15040*/  FFMA.FTZ R9, -R3.reuse, R0.reuse, R9 ;  /* 0x0000000003097223 */ /* 0x0c0fe20000010109 */
[C---:B------:R-:W-:Y:S01]  /*15050*/  FFMA.FTZ R15, -R3.reuse, R0, R15 ;  /* 0x00000000030f7223 */ /* 0x040fe2000001010f */
[C---:B------:R-:W-:Y:S01]  /*15060*/  FFMA.FTZ R18, -R3.reuse, R122, R18 ;  /* 0x0000007a03127223 */ /* 0x040fe20000010112 */
[----:B------:R-:W-:Y:S01]  /*15070*/  IABS R124, R124 ;  /* 0x0000007c007c7213 */ /* 0x000fe20000000000 */
[C---:B------:R-:W-:Y:S01]  /*15080*/  FFMA.FTZ R12, -R3.reuse, R122, R12 ;  /* 0x0000007a030c7223 */ /* 0x040fe2000001010c */
[C---:B------:R-:W-:Y:S02]  /*15090*/  IADD3 R0, PT, PT, R180.reuse, -0x21, RZ ;  /* 0xffffffdfb4007810 */ /* 0x040fe40007ffe0ff */
        /* <DEDUP_REMOVED lines=10> */
[C---:B------:R-:W-:Y:S01]  /*15140*/  IADD3 R2, PT, PT, R180.reuse, -0x9, RZ ;  /* 0xfffffff7b4027810 */ /* 0x040fe20007ffe0ff */
[C---:B------:R-:W-:Y:S01]  /*15150*/  FFMA.FTZ R23, -R3.reuse, R0, R23 ;  /* 0x0000000003177223 */ /* 0x040fe20000010117 */
[CC--:B------:R-:W-:Y:S01]  /*15160*/  FFMA.FTZ R20, -R3.reuse, R122.reuse, R20 ;  /* 0x0000007a03147223 */ /* 0x0c0fe20000010114 */
[C---:B------:R-:W-:Y:S01]  /*15170*/  FFMA.FTZ R26, -R3.reuse, R122, R26 ;  /* 0x0000007a031a7223 */ /* 0x040fe2000001011a */
[----:B------:R-:W-:Y:S02]  /*15180*/  IABS R124, R124 ;  /* 0x0000007c007c7213 */ /* 0x000fe40000000000 */
[----:B------:R-:W-:Y:S02]  /*15190*/  IABS R2, R2 ;  /* 0x0000000200027213 */ /* 0x000fe40000000000 */
[C---:B------:R-:W-:Y:S02]  /*151a0*/  IADD3 R0, PT, PT, R180.reuse, -0x31, RZ ;  /* 0xffffffcfb4007810 */ /* 0x040fe40007ffe0ff */
[C---:B------:R-:W-:Y:S02]  /*151b0*/  IADD3 R122, PT, PT, R180.reuse, -0x38, RZ ;  /* 0xffffffc8b47a7810 */ /* 0x040fe40007ffe0ff */
[----:B------:R-:W-:Y:S02]  /*151c0*/  I2FP.F32.S32 R124, R124 ;  /* 0x0000007c007c7245 */ /* 0x000fe40000201400 */
[----:B------:R-:W-:Y:S02]  /*151d0*/  I2FP.F32.S32 R2, R2 ;  /* 0x0000000200027245 */ /* 0x000fe40000201400 */
[----:B------:R-:W-:Y:S01]  /*151e0*/  IABS R0, R0 ;  /* 0x0000000000007213 */ /* 0x000fe20000000000 */
[C---:B------:R-:W-:Y:S01]  /*151f0*/  FFMA.FTZ R30, -R3.reuse, R124, R30 ;  /* 0x0000007c031e7223 */ /* 0x040fe2000001011e */
[----:B------:R-:W-:Y:S01]  /*15200*/  IABS R122, R122 ;  /* 0x0000007a007a7213 */ /* 0x000fe20000000000 */
[C---:B------:R-:W-:Y:S01]  /*15210*/  FFMA.FTZ R11, -R3.reuse, R2, R11 ;  /* 0x00000002030b7223 */ /* 0x040fe2000001010b */
[----:B------:R-:W-:Y:S01]  /*15220*/  I2FP.F32.S32 R0, R0 ;  /* 0x0000000000007245 */ /* 0x000fe20000201400 */
[C---:B------:R-:W-:Y:S01]  /*15230*/  FFMA.FTZ R24, -R3.reuse, R124, R24 ;  /* 0x0000007c03187223 */ /* 0x040fe20000010118 */
[----:B------:R-:W-:Y:S01]  /*15240*/  I2FP.F32.S32 R122, R122 ;  /* 0x0000007a007a7245 */ /* 0x000fe20000201400 */
[C---:B------:R-:W-:Y:S01]  /*15250*/  FFMA.FTZ R5, -R3.reuse, R2, R5 ;  /* 0x0000000203057223 */ /* 0x040fe20000010105 */
        /* <DEDUP_REMOVED lines=62> */
[----:B------:R-:W-:Y:S01]  /*15640*/  IADD3 R2, PT, PT, R180, -0x49, RZ ;  /* 0xffffffb7b4027810 */ /* 0x000fe20007ffe0ff */
[C---:B------:R-:W-:Y:S01]  /*15650*/  FFMA.FTZ R49, -R3.reuse, R0, R49 ;  /* 0x0000000003317223 */ /* 0x040fe20000010131 */
[CC--:B------:R-:W-:Y:S01]  /*15660*/  FFMA.FTZ R52, -R3.reuse, R122.reuse, R52 ;  /* 0x0000007a03347223 */ /* 0x0c0fe20000010134 */
[----:B------:R-:W-:Y:S01]  /*15670*/  FFMA.FTZ R58, -R3, R122, R58 ;  /* 0x0000007a033a7223 */ /* 0x000fe2000001013a */
[----:B------:R-:W-:Y:S02]  /*15680*/  IABS R2, R2 ;  /* 0x0000000200027213 */ /* 0x000fe40000000000 */
[----:B------:R-:W-:Y:S02]  /*15690*/  IABS R0, R124 ;  /* 0x0000007c00007213 */ /* 0x000fe40000000000 */
[----:B------:R-:W-:Y:S02]  /*156a0*/  FMNMX3.FTZ R122, R127, R6, R7, !PT ;  /* 0x000000067f7a7276 */ /* 0x000fe40007810007 */
[----:B------:R-:W-:Y:S02]  /*156b0*/  FMNMX3.FTZ R124, R125, R4, R5, !PT ;  /* 0x000000047d7c7276 */ /* 0x000fe40007810005 */
[----:B------:R-:W-:Y:S02]  /*156c0*/  I2FP.F32.S32 R2, R2 ;  /* 0x0000000200027245 */ /* 0x000fe40000201400 */
[----:B------:R-:W-:Y:S02]  /*156d0*/  FMNMX3.FTZ R122, R122, R10, R11, !PT ;  /* 0x0000000a7a7a7276 */ /* 0x000fe4000781000b */
[----:B------:R-:W-:Y:S01]  /*156e0*/  FMNMX3.FTZ R124, R124, R8, R9, !PT ;  /* 0x000000087c7c7276 */ /* 0x000fe20007810009 */
[CC--:B------:R-:W-:Y:S01]  /*156f0*/  FFMA.FTZ R37, -R3.reuse, R2.reuse, R37 ;  /* 0x0000000203257223 */ /* 0x0c0fe20000010125 */
[C---:B------:R-:W-:Y:S01]  /*15700*/  FFMA.FTZ R43, -R3.reuse, R2, R43 ;  /* 0x00000002032b7223 */ /* 0x040fe2000001012b */
[----:B------:R-:W-:Y:S02]  /*15710*/  FMNMX3.FTZ R122, R122, R14, R15, !PT ;  /* 0x0000000e7a7a7276 */ /* 0x000fe4000781000f */
[----:B------:R-:W-:Y:S02]  /*15720*/  FMNMX3.FTZ R124, R124, R12, R13, !PT ;  /* 0x0000000c7c7c7276 */ /* 0x000fe4000781000d */
[----:B------:R-:W-:Y:S02]  /*15730*/  IADD3 R2, PT, PT, R180, -0x59, RZ ;  /* 0xffffffa7b4027810 */ /* 0x000fe40007ffe0ff */
[----:B------:R-:W-:Y:S02]  /*15740*/  FMNMX3.FTZ R122, R122, R18, R19, !PT ;  /* 0x000000127a7a7276 */ /* 0x000fe40007810013 */
[----:B------:R-:W-:Y:S02]  /*15750*/  FMNMX3.FTZ R124, R124, R16, R17, !PT ;  /* 0x000000107c7c7276 */ /* 0x000fe40007810011 */
[----:B------:R-:W-:Y:S02]  /*15760*/  IABS R2, R2 ;  /* 0x0000000200027213 */ /* 0x000fe40000000000 */
[----:B------:R-:W-:Y:S02]  /*15770*/  FMNMX3.FTZ R122, R122, R22, R23, !PT ;  /* 0x000000167a7a7276 */ /* 0x000fe40007810017 */
[----:B------:R-:W-:Y:S02]  /*15780*/  FMNMX3.FTZ R124, R124, R20, R21, !PT ;  /* 0x000000147c7c7276 */ /* 0x000fe40007810015 */
[----:B------:R-:W-:Y:S02]  /*15790*/  I2FP.F32.S32 R0, R0 ;  /* 0x0000000000007245 */ /* 0x000fe40000201400 */
[----:B------:R-:W-:Y:S02]  /*157a0*/  I2FP.F32.S32 R2, R2 ;  /* 0x0000000200027245 */ /* 0x000fe40000201400 */
[----:B------:R-:W-:Y:S01]  /*157b0*/  FMNMX3.FTZ R122, R122, R26, R27, !PT ;  /* 0x0000001a7a7a7276 */ /* 0x000fe2000781001b */
[C---:B------:R-:W-:Y:S01]  /*157c0*/  FFMA.FTZ R56, -R3.reuse, R0, R56 ;  /* 0x0000000003387223 */ /* 0x040fe20000010138 */
[----:B------:R-:W-:Y:S01]  /*157d0*/  FMNMX3.FTZ R124, R124, R24, R25, !PT ;  /* 0x000000187c7c7276 */ /* 0x000fe20007810019 */
[C---:B------:R-:W-:Y:S01]  /*157e0*/  FFMA.FTZ R62, -R3.reuse, R0, R62 ;  /* 0x00000000033e7223 */ /* 0x040fe2000001013e */
[CC--:B------:R-:W-:Y:S01]  /*157f0*/  FFMA.FTZ R45, -R3.reuse, R2.reuse, R45 ;  /* 0x00000002032d7223 */ /* 0x0c0fe2000001012d */
[C---:B------:R-:W-:Y:S01]  /*15800*/  FFMA.FTZ R51, -R3.reuse, R2, R51 ;  /* 0x0000000203337223 */ /* 0x040fe20000010133 */
[C---:B------:R-:W-:Y:S02]  /*15810*/  IADD3 R0, PT, PT, R180.reuse, -0x78, RZ ;  /* 0xffffff88b4007810 */ /* 0x040fe40007ffe0ff */
[----:B------:R-:W-:Y:S02]  /*15820*/  IADD3 R2, PT, PT, R180, -0x69, RZ ;  /* 0xffffff97b4027810 */ /* 0x000fe40007ffe0ff */
[----:B------:R-:W-:Y:S02]  /*15830*/  FMNMX3.FTZ R122, R122, R30, R31, !PT ;  /* 0x0000001e7a7a7276 */ /* 0x000fe4000781001f */
[----:B------:R-:W-:Y:S02]  /*15840*/  FMNMX3.FTZ R124, R124, R28, R29, !PT ;  /* 0x0000001c7c7c7276 */ /* 0x000fe4000781001d */
[----:B------:R-:W-:Y:S02]  /*15850*/  IABS R0, R0 ;  /* 0x0000000000007213 */ /* 0x000fe40000000000 */
[----:B------:R-:W-:Y:S02]  /*15860*/  IABS R2, R2 ;  /* 0x0000000200027213 */ /* 0x000fe40000000000 */
[----:B------:R-:W-:Y:S02]  /*15870*/  FMNMX3.FTZ R122, R122, R34, R35, !PT ;  /* 0x000000227a7a7276 */ /* 0x000fe40007810023 */
[----:B------:R-:W-:Y:S02]  /*15880*/  FMNMX3.FTZ R124, R124, R32, R33, !PT ;  /* 0x000000207c7c7276 */ /* 0x000fe40007810021 */
[----:B------:R-:W-:Y:S02]  /*15890*/  IADD3 R126, PT, PT, R180, -0x71, RZ ;  /* 0xffffff8fb47e7810 */ /* 0x000fe40007ffe0ff */
[----:B------:R-:W-:Y:S02]  /*158a0*/  I2FP.F32.S32 R0, R0 ;  /* 0x0000000000007245 */ /* 0x000fe40000201400 */
[----:B------:R-:W-:Y:S02]  /*158b0*/  I2FP.F32.S32 R2, R2 ;  /* 0x0000000200027245 */ /* 0x000fe40000201400 */
[----:B------:R-:W-:Y:S01]  /*158c0*/  FMNMX3.FTZ R122, R122, R38, R39, !PT ;  /* 0x000000267a7a7276 */ /* 0x000fe20007810027 */
[C---:B------:R-:W-:Y:S01]  /*158d0*/  FFMA.FTZ R66, -R3.reuse, R0, R66 ;  /* 0x0000000003427223 */ /* 0x040fe20000010142 */
[----:B------:R-:W-:Y:S01]  /*158e0*/  FMNMX3.FTZ R124, R124, R36, R37, !PT ;  /* 0x000000247c7c7276 */ /* 0x000fe20007810025 */
[C---:B------:R-:W-:Y:S01]  /*158f0*/  FFMA.FTZ R60, -R3.reuse, R0, R60 ;  /* 0x00000000033c7223 */ /* 0x040fe2000001013c */
[----:B------:R-:W-:Y:S01]  /*15900*/  IABS R126, R126 ;  /* 0x0000007e007e7213 */ /* 0x000fe20000000000 */
[CC--:B------:R-:W-:Y:S01]  /*15910*/  FFMA.FTZ R53, -R3.reuse, R2.reuse, R53 ;  /* 0x0000000203357223 */ /* 0x0c0fe20000010135 */
[C---:B------:R-:W-:Y:S01]  /*15920*/  FFMA.FTZ R59, -R3.reuse, R2, R59 ;  /* 0x00000002033b7223 */ /* 0x040fe2000001013b */
[----:B------:R-:W-:Y:S02]  /*15930*/  FMNMX3.FTZ R0, R122, R42, R43, !PT ;  /* 0x0000002a7a007276 */ /* 0x000fe4000781002b */
[----:B------:R-:W-:Y:S02]  /*15940*/  FMNMX3.FTZ R124, R124, R40, R41, !PT ;  /* 0x000000287c7c7276 */ /* 0x000fe40007810029 */
[----:B------:R-:W-:Y:S02]  /*15950*/  I2FP.F32.S32 R2, R126 ;  /* 0x0000007e00027245 */ /* 0x000fe40000201400 */
[----:B------:R-:W-:Y:S02]  /*15960*/  IADD3 R126, PT, PT, R180, -0x79, RZ ;  /* 0xffffff87b47e7810 */ /* 0x000fe40007ffe0ff */
[----:B------:R-:W-:Y:S01]  /*15970*/  FMNMX3.FTZ R0, R0, R46, R47, !PT ;  /* 0x0000002e00007276 */ /* 0x000fe2000781002f */
[C---:B------:R-:W-:Y:S01]  /*15980*/  FFMA.FTZ R57, -R3.reuse, R2, R57 ;  /* 0x0000000203397223 */ /* 0x040fe20000010139 */
[----:B------:R-:W-:Y:S01]  /*15990*/  FMNMX3.FTZ R124, R124, R44, R45, !PT ;  /* 0x0000002c7c7c7276 */ /* 0x000fe2000781002d */
[C---:B------:R-:W-:Y:S01]  /*159a0*/  FFMA.FTZ R63, -R3.reuse, R2, R63 ;  /* 0x00000002033f7223 */ /* 0x040fe2000001013f */
        /* <DEDUP_REMOVED lines=8> */
[C---:B------:R-:W-:Y:S01]  /*15a30*/  FFMA.FTZ R67, -R3.reuse, R2, R67 ;  /* 0x0000000203437223 */ /* 0x040fe20000010143 */
[----:B------:R-:W-:Y:S01]  /*15a40*/  FMNMX3.FTZ R0, R0, R54, R55, !PT ;  /* 0x0000003600007276 */ /* 0x000fe20007810037 */
[C---:B------:R-:W-:Y:S01]  /*15a50*/  FFMA.FTZ R61, -R3.reuse, R2, R61 ;  /* 0x00000002033d7223 */ /* 0x040fe2000001013d */
        /* <DEDUP_REMOVED lines=9> */
[----:B------:R-:W-:Y:S02]  /*15af0*/  FMNMX3.FTZ R135, R2, R64, R65, !PT ;  /* 0x0000004002877276 */ /* 0x000fe40007810041 */
[----:B------:R-:W-:Y:S02]  /*15b00*/  FMNMX3.FTZ R131, R0, R66, R67, !PT ;  /* 0x0000004200837276 */ /* 0x000fe40007810043 */
[----:B------:R-:W-:Y:S01]  /*15b10*/  IADD3 R174, PT, PT, R174, -0x80, RZ ;  /* 0xffffff80aeae7810 */ /* 0x000fe20007ffe0ff */
[----:B------:R-:W-:Y:S01]  /*15b20*/  SHFL.BFLY PT, R2, R135, 0x2, 0x1f ;  /* 0x0c401f0087027f89 */ /* 0x000fe200000e0000 */
[----:B------:R-:W-:Y:S07]  /*15b30*/  IADD3 R180, PT, PT, R180, 0x80, RZ ;  /* 0x00000080b4b47810 */ /* 0x000fee0007ffe0ff */
[----:B------:R-:W1:Y:S02]  /*15b40*/  SHFL.BFLY PT, R0, R131, 0x2, 0x1f ;  /* 0x0c401f0083007f89 */ /* 0x000e6400000e0000 */
[----:B-1----:R-:W-:Y:S02]  /*15b50*/  FMNMX.FTZ R129, R131, R0, !PT ;  /* 0x0000000083817209 */ /* 0x002fe40007810000 */
[----:B------:R-:W-:Y:S04]  /*15b60*/  FMNMX.FTZ R133, R135, R2, !PT ;  /* 0x0000000287857209 */ /* 0x000fe80007810000 */
[----:B------:R-:W1:Y:S08]  /*15b70*/  SHFL.BFLY PT, R0, R129, 0x1, 0x1f ;  /* 0x0c201f0081007f89 */ /* 0x000e7000000e0000 */
[----:B------:R-:W3:Y:S01]  /*15b80*/  SHFL.BFLY PT, R2, R133, 0x1, 0x1f ;  /* 0x0c201f0085027f89 */ /* 0x000ee200000e0000 */
[----:B-1----:R-:W-:Y:S02]  /*15b90*/  FMNMX.FTZ R0, R129, R0, !PT ;  /* 0x0000000081007209 */ /* 0x002fe40007810000 */
[----:B---3--:R-:W-:Y:S03]  /*15ba0*/  FMNMX.FTZ R2, R133, R2, !PT ;  /* 0x0000000285027209 */ /* 0x008fe60007810000 */
[C---:B------:R-:W-:Y:S01]  /*15bb0*/  FADD.FTZ R126, -R0.reuse, R127 ;  /* 0x0000007f007e7221 */ /* 0x040fe20000010100 */
[C---:B--2---:R-:W-:Y:S01]  /*15bc0*/  FMUL.FTZ R132, R123.reuse, R0 ;  /* 0x000000007b847220 */ /* 0x044fe20000410000 */
[----:B------:R-:W-:Y:S01]  /*15bd0*/  FSETP.NEU.FTZ.AND P0, PT, R0, -INF , PT ;  /* 0xff8000000000780b */ /* 0x000fe20003f1d000 */
[----:B------:R-:W-:Y:S01]  /*15be0*/  FADD.FTZ R128, -R2, R125 ;  /* 0x0000007d02807221 */ /* 0x000fe20000010100 */
[C---:B------:R-:W-:Y:S02]  /*15bf0*/  FMUL.FTZ R122, R123.reuse, R126 ;  /* 0x0000007e7b7a7220 */ /* 0x040fe40000410000 */
[----:B------:R-:W-:Y:S01]  /*15c00*/  FSEL R132, R132, RZ, P0 ;  /* 0x000000ff84847208 */ /* 0x000fe20000000000 */
[C---:B------:R-:W-:Y:S01]  /*15c10*/  FMUL.FTZ R126, R123.reuse, R2 ;  /* 0x000000027b7e7220 */ /* 0x040fe20000410000 */
[----:B------:R-:W-:Y:S01]  /*15c20*/  FMUL.FTZ R124, R123, R128 ;  /* 0x000000807b7c7220 */ /* 0x000fe20000410000 */
[----:B------:R-:W-:Y:S01]  /*15c30*/  FSETP.NEU.FTZ.AND P0, PT, R2, -INF , PT ;  /* 0xff8000000200780b */ /* 0x000fe20003f1d000 */
[----:B------:R-:W1:Y:S01]  /*15c40*/  LDSM.16.MT88.4 R128, [R154+0x9000] ;  /* 0x009000009a80783b */ /* 0x000e620000004200 */
[----:B------:R-:W2:Y:S01]  /*15c50*/  MUFU.EX2 R122, R122 ;  /* 0x0000007a007a7308 */ /* 0x000ea20000000800 */
[-CC-:B------:R-:W-:Y:S01]  /*15c60*/  FFMA.FTZ R140, R10, R123.reuse, -R132.reuse ;  /* 0x0000007b0a8c7223 */ /* 0x180fe20000010884 */
[----:B------:R-:W-:Y:S01]  /*15c70*/  FSEL R126, R126, RZ, P0 ;  /* 0x000000ff7e7e7208 */ /* 0x000fe20000000000 */
[-CC-:B------:R-:W-:Y:S07]  /*15c80*/  FFMA.FTZ R133, R11, R123.reuse, -R132.reuse ;  /* 0x0000007b0b857223 */ /* 0x180fee0000010884 */
[----:B------:R-:W3:Y:S01]  /*15c90*/  MUFU.EX2 R124, R124 ;  /* 0x0000007c007c7308 */ /* 0x000ee20000000800 */
[-CC-:B------:R-:W-:Y:S01]  /*15ca0*/  FFMA.FTZ R149, R6, R123.reuse, -R132.reuse ;  /* 0x0000007b06957223 */ /* 0x180fe20000010884 */
[-C--:B------:R-:W-:Y:S01]  /*15cb0*/  FFMA.FTZ R144, R7, R123.reuse, -R132 ;  /* 0x0000007b07907223 */ /* 0x080fe20000010884 */
[-CC-:B------:R-:W-:Y:S01]  /*15cc0*/  FFMA.FTZ R136, R8, R123.reuse, -R126.reuse ;  /* 0x0000007b08887223 */ /* 0x180fe2000001087e */
[-CC-:B------:R-:W-:Y:S01]  /*15cd0*/  FFMA.FTZ R125, R9, R123.reuse, -R126.reuse ;  /* 0x0000007b097d7223 */ /* 0x180fe2000001087e */
[-CC-:B------:R-:W-:Y:S01]  /*15ce0*/  FFMA.FTZ R151, R4, R123.reuse, -R126.reuse ;  /* 0x0000007b04977223 */ /* 0x180fe2000001087e */
[-CC-:B------:R-:W-:Y:S04]  /*15cf0*/  FFMA.FTZ R139, R5, R123.reuse, -R126.reuse ;  /* 0x0000007b058b7223 */ /* 0x180fe8000001087e */
[----:B------:R-:W-:Y:S01]  /*15d00*/  MUFU.EX2 R149, R149 ;  /* 0x0000009500957308 */ /* 0x000fe20000000800 */
[-C--:B------:R-:W-:Y:S01]  /*15d10*/  FFMA.FTZ R134, R16, R123.reuse, -R126 ;  /* 0x0000007b10867223 */ /* 0x080fe2000001087e */
[--C-:B------:R-:W-:Y:S01]  /*15d20*/  FFMA.FTZ R150, R14, R123, -R132.reuse ;  /* 0x0000007b0e967223 */ /* 0x100fe20000010884 */
[C---:B--2---:R-:W-:Y:S01]  /*15d30*/  FMUL.FTZ R10, R122.reuse, R110 ;  /* 0x0000006e7a0a7220 */ /* 0x044fe20000410000 */
[C---:B------:R-:W-:Y:S06]  /*15d40*/  FMUL.FTZ R11, R122.reuse, R111 ;  /* 0x0000006f7a0b7220 */ /* 0x040fec0000410000 */
[----:B------:R-:W-:Y:S01]  /*15d50*/  MUFU.EX2 R139, R139 ;  /* 0x0000008b008b7308 */ /* 0x000fe20000000800 */
[----:B------:R-:W-:Y:S01]  /*15d60*/  FMUL.FTZ R6, R122, R114 ;  /* 0x000000727a067220 */ /* 0x000fe20000410000 */
[C---:B---3--:R-:W-:Y:S01]  /*15d70*/  FMUL.FTZ R8, R124.reuse, R108 ;  /* 0x0000006c7c087220 */ /* 0x048fe20000410000 */
[----:B------:R-:W-:Y:S07]  /*15d80*/  FMUL.FTZ R9, R124, R109 ;  /* 0x0000006d7c097220 */ /* 0x000fee0000410000 */
[----:B------:R-:W2:Y:S01]  /*15d90*/  MUFU.EX2 R144, R144 ;  /* 0x0000009000907308 */ /* 0x000ea20000000800 */
[----:B------:R-:W3:Y:S01]  /*15da0*/  LDSM.16.MT88.4 R108, [R152+0x9000] ;  /* 0x00900000986c783b */ /* 0x000ee20000004200 */
[----:B------:R-:W-:Y:S01]  /*15db0*/  FMUL.FTZ R7, R122, R115 ;  /* 0x000000737a077220 */ /* 0x000fe20000410000 */
[C---:B------:R-:W-:Y:S07]  /*15dc0*/  FMUL.FTZ R4, R124.reuse, R112 ;  /* 0x000000707c047220 */ /* 0x040fee0000410000 */
[----:B------:R-:W-:Y:S01]  /*15dd0*/  MUFU.EX2 R140, R140 ;  /* 0x0000008c008c7308 */ /* 0x000fe20000000800 */
[----:B------:R-:W-:Y:S01]  /*15de0*/  FMUL.FTZ R5, R124, R113 ;  /* 0x000000717c057220 */ /* 0x000fe20000410000 */
[C---:B------:R-:W-:Y:S01]  /*15df0*/  FMUL.FTZ R70, R122.reuse, R70 ;  /* 0x000000467a467220 */ /* 0x040fe20000410000 */
[----:B------:R-:W-:Y:S07]  /*15e00*/  FMUL.FTZ R71, R122, R71 ;  /* 0x000000477a477220 */ /* 0x000fee0000410000 */
[----:B------:R-:W4:Y:S01]  /*15e10*/  MUFU.EX2 R133, R133 ;  /* 0x0000008500857308 */ /* 0x000f220000000800 */
[C---:B------:R-:W-:Y:S01]  /*15e20*/  FMUL.FTZ R68, R124.reuse, R68 ;  /* 0x000000447c447220 */ /* 0x040fe20000410000 */
[----:B------:R-:W-:Y:S01]  /*15e30*/  FMUL.FTZ R69, R124, R69 ;  /* 0x000000457c457220 */ /* 0x000fe20000410000 */
[C---:B------:R-:W-:Y:S07]  /*15e40*/  FMUL.FTZ R74, R122.reuse, R74 ;  /* 0x0000004a7a4a7220 */ /* 0x040fee0000410000 */
[----:B------:R-:W5:Y:S01]  /*15e50*/  MUFU.EX2 R151, R151 ;  /* 0x0000009700977308 */ /* 0x000f620000000800 */
[----:B------:R-:W-:Y:S01]  /*15e60*/  FMUL.FTZ R75, R122, R75 ;  /* 0x0000004b7a4b7220 */ /* 0x000fe20000410000 */
[----:B--2---:R-:W-:Y:S01]  /*15e70*/  F2FP.BF16.F32.PACK_AB R113, R144, R149 ;  /* 0x000000959071723e */ /* 0x004fe200000010ff */
[C---:B------:R-:W-:Y:S07]  /*15e80*/  FMUL.FTZ R72, R124.reuse, R72 ;  /* 0x000000487c487220 */ /* 0x040fee0000410000 */
[----:B------:R-:W-:Y:S01]  /*15e90*/  MUFU.EX2 R136, R136 ;  /* 0x0000008800887308 */ /* 0x000fe20000000800 */
[----:B------:R-:W-:Y:S01]  /*15ea0*/  FMUL.FTZ R73, R124, R73 ;  /* 0x000000497c497220 */ /* 0x000fe20000410000 */
[C---:B------:R-:W-:Y:S01]  /*15eb0*/  FMUL.FTZ R78, R122.reuse, R78 ;  /* 0x0000004e7a4e7220 */ /* 0x040fe20000410000 */
[----:B------:R-:W-:Y:S07]  /*15ec0*/  FMUL.FTZ R79, R122, R79 ;  /* 0x0000004f7a4f7220 */ /* 0x000fee0000410000 */
[----:B------:R-:W2:Y:S01]  /*15ed0*/  MUFU.EX2 R125, R125 ;  /* 0x0000007d007d7308 */ /* 0x000ea20000000800 */
[C---:B------:R-:W-:Y:S01]  /*15ee0*/  FMUL.FTZ R76, R124.reuse, R76 ;  /* 0x0000004c7c4c7220 */ /* 0x040fe20000410000 */
[----:B----4-:R-:W-:Y:S01]  /*15ef0*/  F2FP.BF16.F32.PACK_AB R115, R133, R140 ;  /* 0x0000008c8573723e */ /* 0x010fe200000010ff */
[----:B------:R-:W-:Y:S01]  /*15f00*/  FMUL.FTZ R77, R124, R77 ;  /* 0x0000004d7c4d7220 */ /* 0x000fe20000410000 */
[C---:B------:R-:W-:Y:S01]  /*15f10*/  FMUL.FTZ R82, R122.reuse, R82 ;  /* 0x000000527a527220 */ /* 0x040fe20000410000 */
[----:B------:R-:W-:Y:S01]  /*15f20*/  FMUL.FTZ R83, R122, R83 ;  /* 0x000000537a537220 */ /* 0x000fe20000410000 */
[----:B-----5:R-:W-:Y:S01]  /*15f30*/  F2FP.BF16.F32.PACK_AB R112, R139, R151 ;  /* 0x000000978b70723e */ /* 0x020fe200000010ff */
[C---:B------:R-:W-:Y:S01]  /*15f40*/  FMUL.FTZ R80, R124.reuse, R80 ;  /* 0x000000507c507220 */ /* 0x040fe20000410000 */
[----:B------:R-:W-:Y:S01]  /*15f50*/  FMUL.FTZ R81, R124, R81 ;  /* 0x000000517c517220 */ /* 0x000fe20000410000 */
[C---:B------:R-:W-:Y:S01]  /*15f60*/  FMUL.FTZ R86, R122.reuse, R86 ;  /* 0x000000567a567220 */ /* 0x040fe20000410000 */
[----:B------:R-:W-:Y:S01]  /*15f70*/  FMUL.FTZ R87, R122, R87 ;  /* 0x000000577a577220 */ /* 0x000fe20000410000 */
[C---:B------:R-:W-:Y:S01]  /*15f80*/  FMUL.FTZ R84, R124.reuse, R84 ;  /* 0x000000547c547220 */ /* 0x040fe20000410000 */
[----:B------:R-:W-:Y:S01]  /*15f90*/  FMUL.FTZ R85, R124, R85 ;  /* 0x000000557c557220 */ /* 0x000fe20000410000 */
[----:B------:R-:W-:Y:S01]  /*15fa0*/  FMUL.FTZ R90, R122, R90 ;  /* 0x0000005a7a5a7220 */ /* 0x000fe20000410000 */
[----:B--2---:R-:W-:Y:S01]  /*15fb0*/  F2FP.BF16.F32.PACK_AB R114, R125, R136 ;  /* 0x000000887d72723e */ /* 0x004fe200000010ff */
[-CC-:B------:R-:W-:Y:S01]  /*15fc0*/  FFMA.FTZ R127, R26, R123.reuse, -R132.reuse ;  /* 0x0000007b1a7f7223 */ /* 0x180fe20000010884 */
[-CC-:B------:R-:W-:Y:S01]  /*15fd0*/  FFMA.FTZ R146, R30, R123.reuse, -R132.reuse ;  /* 0x0000007b1e927223 */ /* 0x180fe20000010884 */
[-CC-:B------:R-:W-:Y:S01]  /*15fe0*/  FFMA.FTZ R141, R31, R123.reuse, -R132.reuse ;  /* 0x0000007b1f8d7223 */ /* 0x180fe20000010884 */
[-CC-:B------:R-:W-:Y:S01]  /*15ff0*/  FFMA.FTZ R142, R34, R123.reuse, -R132.reuse ;  /* 0x0000007b228e7223 */ /* 0x180fe20000010884 */
[-C--:B------:R-:W-:Y:S01]  /*16000*/  FFMA.FTZ R135, R35, R123.reuse, -R132 ;  /* 0x0000007b23877223 */ /* 0x080fe20000010884 */
[-CC-:B------:R-:W-:Y:S01]  /*16010*/  FFMA.FTZ R137, R33, R123.reuse, -R126.reuse ;  /* 0x0000007b21897223 */ /* 0x180fe2000001087e */
        /* <DEDUP_REMOVED lines=9> */
[----:B------:R-:W-:Y:S01]  /*160b0*/  FMUL.FTZ R89, R124, R89 ;  /* 0x000000597c597220 */ /* 0x000fe20000410000 */
[C---:B------:R-:W-:Y:S01]  /*160c0*/  FMUL.FTZ R94, R122.reuse, R94 ;  /* 0x0000005e7a5e7220 */ /* 0x040fe20000410000 */
[----:B------:R-:W-:Y:S01]  /*160d0*/  FMUL.FTZ R95, R122, R95 ;  /* 0x0000005f7a5f7220 */ /* 0x000fe20000410000 */
[C---:B---3--:R-:W-:Y:S04]  /*160e0*/  HMMA.16816.F32.BF16 R68, R112.reuse, R108, R68 ;  /* 0x0000006c7044723c */ /* 0x048fe80000041844 */
[----:B------:R-:W-:Y:S01]  /*160f0*/  MUFU.EX2 R131, R131 ;  /* 0x0000008300837308 */ /* 0x000fe20000000800 */
[C---:B------:R-:W-:Y:S01]  /*16100*/  FMUL.FTZ R92, R124.reuse, R92 ;  /* 0x0000005c7c5c7220 */ /* 0x040fe20000410000 */
[----:B------:R-:W-:Y:S01]  /*16110*/  FMUL.FTZ R93, R124, R93 ;  /* 0x0000005d7c5d7220 */ /* 0x000fe20000410000 */
[C---:B------:R-:W-:Y:S01]  /*16120*/  FMUL.FTZ R98, R122.reuse, R98 ;  /* 0x000000627a627220 */ /* 0x040fe20000410000 */
[----:B------:R-:W-:Y:S01]  /*16130*/  FMUL.FTZ R99, R122, R99 ;  /* 0x000000637a637220 */ /* 0x000fe20000410000 */
[C---:B------:R-:W-:Y:S01]  /*16140*/  FMUL.FTZ R96, R124.reuse, R96 ;  /* 0x000000607c607220 */ /* 0x040fe20000410000 */
[C---:B------:R-:W-:Y:S01]  /*16150*/  HMMA.16816.F32.BF16 R72, R112.reuse, R110, R72 ;  /* 0x0000006e7048723c */ /* 0x040fe20000041848 */
[----:B------:R-:W1:Y:S03]  /*16160*/  LDSM.16.MT88.4 R108, [R154+0xb000] ;  /* 0x00b000009a6c783b */ /* 0x000e660000004200 */
[----:B------:R-:W-:Y:S01]  /*16170*/  MUFU.EX2 R130, R130 ;  /* 0x0000008200827308 */ /* 0x000fe20000000800 */
        /* <DEDUP_REMOVED lines=9> */
[-C--:B------:R-:W-:Y:S01]  /*16210*/  FFMA.FTZ R128, R24, R123.reuse, -R126 ;  /* 0x0000007b18807223 */ /* 0x080fe2000001087e */
[-C--:B------:R-:W-:Y:S01]  /*16220*/  FFMA.FTZ R24, R42, R123.reuse, -R132 ;  /* 0x0000007b2a187223 */ /* 0x080fe20000010884 */
[----:B------:R-:W-:Y:S01]  /*16230*/  MUFU.EX2 R129, R129 ;  /* 0x0000008100817308 */ /* 0x000fe20000000800 */
[-C--:B------:R-:W-:Y:S01]  /*16240*/  FFMA.FTZ R148, R28, R123.reuse, -R126 ;  /* 0x0000007b1c947223 */ /* 0x080fe2000001087e */
[-C--:B------:R-:W-:Y:S01]  /*16250*/  FFMA.FTZ R28, R50, R123.reuse, -R132 ;  /* 0x0000007b321c7223 */ /* 0x080fe20000010884 */
[-C--:B------:R-:W-:Y:S01]  /*16260*/  FFMA.FTZ R143, R29, R123.reuse, -R126 ;  /* 0x0000007b1d8f7223 */ /* 0x080fe2000001087e */
[-CC-:B------:R-:W-:Y:S01]  /*16270*/  FFMA.FTZ R29, R46, R123.reuse, -R132.reuse ;  /* 0x0000007b2e1d7223 */ /* 0x180fe20000010884 */
[--C-:B------:R-:W-:Y:S01]  /*16280*/  FFMA.FTZ R42, R43, R123, -R132.reuse ;  /* 0x0000007b2b2a7223 */ /* 0x100fe20000010884 */
[----:B------:R-:W-:Y:S04]  /*16290*/  FFMA.FTZ R149, R122, R183, R149 ;  /* 0x000000b77a957223 */ /* 0x000fe80000010095 */
[----:B------:R-:W-:Y:S01]  /*162a0*/  MUFU.EX2 R43, R24 ;  /* 0x00000018002b7308 */ /* 0x000fe20000000800 */
[-CC-:B------:R-:W-:Y:S01]  /*162b0*/  FFMA.FTZ R122, R38, R123.reuse, -R132.reuse ;  /* 0x0000007b267a7223 */ /* 0x180fe20000010884 */
[-C--:B------:R-:W-:Y:S01]  /*162c0*/  FFMA.FTZ R46, R47, R123.reuse, -R132 ;  /* 0x0000007b2f2e7223 */ /* 0x080fe20000010884 */
[-C--:B------:R-:W-:Y:S07]  /*162d0*/  FFMA.FTZ R50, R45, R123.reuse, -R126 ;  /* 0x0000007b2d327223 */ /* 0x080fee000001087e */
[----:B------:R-:W-:Y:S01]  /*162e0*/  MUFU.EX2 R47, R29 ;  /* 0x0000001d002f7308 */ /* 0x000fe20000000800 */
[-C--:B------:R-:W-:Y:S01]  /*162f0*/  FFMA.FTZ R145, R15, R123.reuse, -R132 ;  /* 0x0000007b0f917223 */ /* 0x080fe20000010884 */
[-CC-:B------:R-:W-:Y:S01]  /*16300*/  FFMA.FTZ R182, R12, R123.reuse, -R126.reuse ;  /* 0x0000007b0cb67223 */ /* 0x180fe2000001087e */
[-CC-:B------:R-:W-:Y:S07]  /*16310*/  FFMA.FTZ R147, R13, R123.reuse, -R126.reuse ;  /* 0x0000007b0d937223 */ /* 0x180fee000001087e */
[----:B------:R-:W-:Y:S01]  /*16320*/  MUFU.EX2 R127, R127 ;  /* 0x0000007f007f7308 */ /* 0x000fe20000000800 */
[--C-:B------:R-:W-:Y:S01]  /*16330*/  FFMA.FTZ R138, R32, R123, -R126.reuse ;  /* 0x0000007b208a7223 */ /* 0x100fe2000001087e */
[----:B------:R-:W-:Y:S01]  /*16340*/  FFMA.FTZ R151, R124, R185, R151 ;  /* 0x000000b97c977223 */ /* 0x000fe20000010097 */
[-C--:B------:R-:W-:Y:S01]  /*16350*/  FFMA.FTZ R124, R36, R123.reuse, -R126 ;  /* 0x0000007b247c7223 */ /* 0x080fe2000001087e */
[-CC-:B------:R-:W-:Y:S06]  /*16360*/  FFMA.FTZ R36, R55, R123.reuse, -R132.reuse ;  /* 0x0000007b37247223 */ /* 0x180fec0000010884 */
[----:B------:R-:W2:Y:S01]  /*16370*/  MUFU.EX2 R145, R145 ;  /* 0x0000009100917308 */ /* 0x000ea20000000800 */
[----:B------:R-:W-:Y:S01]  /*16380*/  FADD.FTZ R151, R139, R151 ;  /* 0x000000978b977221 */ /* 0x000fe20000010000 */
[-C--:B------:R-:W-:Y:S01]  /*16390*/  FFMA.FTZ R139, R39, R123.reuse, -R132 ;  /* 0x0000007b278b7223 */ /* 0x080fe20000010884 */
[----:B------:R-:W-:Y:S07]  /*163a0*/  FADD.FTZ R149, R144, R149 ;  /* 0x0000009590957221 */ /* 0x000fee0000010000 */
[----:B------:R-:W-:Y:S01]  /*163b0*/  MUFU.EX2 R182, R182 ;  /* 0x000000b600b67308 */ /* 0x000fe20000000800 */
[-CC-:B------:R-:W-:Y:S01]  /*163c0*/  FFMA.FTZ R40, R40, R123.reuse, -R126.reuse ;  /* 0x0000007b28287223 */ /* 0x180fe2000001087e */
[-CC-:B------:R-:W-:Y:S01]  /*163d0*/  FFMA.FTZ R41, R41, R123.reuse, -R126.reuse ;  /* 0x0000007b29297223 */ /* 0x180fe2000001087e */
[C---:B-1----:R-:W-:Y:S07]  /*163e0*/  HMMA.16816.F32.BF16 R76, R112.reuse, R108, R76 ;  /* 0x0000006c704c723c */ /* 0x042fee000004184c */
[----:B------:R-:W1:Y:S01]  /*163f0*/  MUFU.EX2 R147, R147 ;  /* 0x0000009300937308 */ /* 0x000e620000000800 */
[----:B------:R-:W-:Y:S01]  /*16400*/  FADD.FTZ R140, R140, R149 ;  /* 0x000000958c8c7221 */ /* 0x000fe20000010000 */
[-C--:B------:R-:W-:Y:S01]  /*16410*/  FFMA.FTZ R149, R37, R123.reuse, -R126 ;  /* 0x0000007b25957223 */ /* 0x080fe2000001087e */
[-C--:B------:R-:W-:Y:S07]  /*16420*/  FFMA.FTZ R37, R54, R123.reuse, -R132 ;  /* 0x0000007b36257223 */ /* 0x080fee0000010884 */
[----:B------:R-:W-:Y:S01]  /*16430*/  MUFU.EX2 R128, R128 ;  /* 0x0000008000807308 */ /* 0x000fe20000000800 */
[----:B--2---:R-:W-:Y:S01]  /*16440*/  F2FP.BF16.F32.PACK_AB R13, R145, R150 ;  /* 0x00000096910d723e */ /* 0x004fe200000010ff */
[C---:B------:R-:W-:Y:S01]  /*16450*/  HMMA.16816.F32.BF16 R80, R112.reuse, R110, R80 ;  /* 0x0000006e7050723c */ /* 0x040fe20000041850 */
[----:B------:R-:W2:Y:S07]  /*16460*/  LDSM.16.MT88.4 R108, [R152+0xb000] ;  /* 0x00b00000986c783b */ /* 0x000eae0000004200 */
[----:B------:R-:W-:Y:S01]  /*16470*/  MUFU.EX2 R55, R37 ;  /* 0x0000002500377308 */ /* 0x000fe20000000800 */
[-CC-:B------:R-:W-:Y:S01]  /*16480*/  FFMA.FTZ R48, R48, R123.reuse, -R126.reuse ;  /* 0x0000007b30307223 */ /* 0x180fe2000001087e */
[-C--:B------:R-:W-:Y:S01]  /*16490*/  FFMA.FTZ R49, R49, R123.reuse, -R126 ;  /* 0x0000007b31317223 */ /* 0x080fe2000001087e */
[-C--:B------:R-:W-:Y:S01]  /*164a0*/  FFMA.FTZ R54, R58, R123.reuse, -R132 ;  /* 0x0000007b3a367223 */ /* 0x080fe20000010884 */
[-C--:B------:R-:W-:Y:S01]  /*164b0*/  FFMA.FTZ R58, R57, R123.reuse, -R126 ;  /* 0x0000007b393a7223 */ /* 0x080fe2000001087e */
[----:B-1----:R-:W-:Y:S05]  /*164c0*/  F2FP.BF16.F32.PACK_AB R12, R147, R182 ;  /* 0x000000b6930c723e */ /* 0x002fea00000010ff */
[----:B------:R-:W-:Y:S01]  /*164d0*/  MUFU.EX2 R146, R146 ;  /* 0x0000009200927308 */ /* 0x000fe20000000800 */
[----:B------:R-:W-:Y:S01]  /*164e0*/  FADD.FTZ R133, R133, R140 ;  /* 0x0000008c85857221 */ /* 0x000fe20000010000 */
[-CC-:B------:R-:W-:Y:S01]  /*164f0*/  FFMA.FTZ R60, R60, R123.reuse, -R126.reuse ;  /* 0x0000007b3c3c7223 */ /* 0x180fe2000001087e */
[-CC-:B------:R-:W-:Y:S07]  /*16500*/  FFMA.FTZ R61, R61, R123.reuse, -R126.reuse ;  /* 0x0000007b3d3d7223 */ /* 0x180fee000001087e */
[----:B------:R-:W-:Y:S01]  /*16510*/  MUFU.EX2 R141, R141 ;  /* 0x0000008d008d7308 */ /* 0x000fe20000000800 */
[----:B------:R-:W-:Y:S01]  /*16520*/  FADD.FTZ R32, R150, R133 ;  /* 0x0000008596207221 */ /* 0x000fe20000010000 */
[-C--:B------:R-:W-:Y:S01]  /*16530*/  FFMA.FTZ R64, R64, R123.reuse, -R126 ;  /* 0x0000007b40407223 */ /* 0x080fe2000001087e */
[-C--:B------:R-:W-:Y:S07]  /*16540*/  FFMA.FTZ R62, R62, R123.reuse, -R132 ;  /* 0x0000007b3e3e7223 */ /* 0x080fee0000010884 */
[----:B------:R-:W-:Y:S01]  /*16550*/  MUFU.EX2 R142, R142 ;  /* 0x0000008e008e7308 */ /* 0x000fe20000000800 */
[----:B------:R-:W-:Y:S01]  /*16560*/  FADD.FTZ R32, R145, R32 ;  /* 0x0000002091207221 */ /* 0x000fe20000010000 */
[-CC-:B------:R-:W-:Y:S01]  /*16570*/  FFMA.FTZ R63, R63, R123.reuse, -R132.reuse ;  /* 0x0000007b3f3f7223 */ /* 0x180fe20000010884 */
[-C--:B------:R-:W-:Y:S07]  /*16580*/  FFMA.FTZ R66, R66, R123.reuse, -R132 ;  /* 0x0000007b42427223 */ /* 0x080fee0000010884 */
[----:B------:R-:W-:Y:S01]  /*16590*/  MUFU.EX2 R135, R135 ;  /* 0x0000008700877308 */ /* 0x000fe20000000800 */
[----:B------:R-:W-:Y:S01]  /*165a0*/  FADD.FTZ R136, R136, R151 ;  /* 0x0000009788887221 */ /* 0x000fe20000010000 */
[----:B------:R-:W-:Y:S08]  /*165b0*/  ISETP.GT.AND P0, PT, R181, RZ, PT ;  /* 0x000000ffb500720c */ /* 0x000ff00003f04270 */
[----:B------:R-:W-:Y:S01]  /*165c0*/  MUFU.EX2 R148, R148 ;  /* 0x0000009400947308 */ /* 0x000fe20000000800 */
[----:B------:R-:W-:Y:S01]  /*165d0*/  FADD.FTZ R125, R125, R136 ;  /* 0x000000887d7d7221 */ /* 0x000fe20000010000 */
[----:B------:R-:W-:Y:S08]  /*165e0*/  IADD3 R181, PT, PT, R181, -0x1, RZ ;  /* 0xffffffffb5b57810 */ /* 0x000ff00007ffe0ff */
[----:B------:R-:W-:Y:S01]  /*165f0*/  MUFU.EX2 R143, R143 ;  /* 0x0000008f008f7308 */ /* 0x000fe20000000800 */
[----:B------:R-:W-:Y:S01]  /*16600*/  FADD.FTZ R182, R182, R125 ;  /* 0x0000007db6b67221 */ /* 0x000fe20000010000 */
[----:B------:R-:W-:Y:S08]  /*16610*/  MOV R125, R2 ;  /* 0x00000002007d7202 */ /* 0x000ff00000000f00 */
        /* <DEDUP_REMOVED lines=26> */
[----:B------:R-:W-:Y:S01]  /*167c0*/  MUFU.EX2 R64, R64 ;  /* 0x0000004000407308 */ /* 0x000fe20000000800 */
[C---:B-1----:R-:W-:Y:S08]  /*167d0*/  HMMA.16816.F32.BF16 R100, R112.reuse, R108, R100 ;  /* 0x0000006c7064723c */ /* 0x042ff00000041864 */
[----:B------:R-:W-:Y:S01]  /*167e0*/  HMMA.16816.F32.BF16 R104, R112, R110, R104 ;  /* 0x0000006e7068723c */ /* 0x000fe20000041868 */
[----:B------:R-:W1:Y:S02]  /*167f0*/  LDSM.16.MT88.4 R108, [R154+0x9400] ;  /* 0x009400009a6c783b */ /* 0x000e640000004200 */
[-C--:B------:R-:W-:Y:S01]  /*16800*/  FFMA.FTZ R112, R19, R123.reuse, -R132 ;  /* 0x0000007b13707223 */ /* 0x080fe20000010884 */
[-C--:B------:R-:W-:Y:S01]  /*16810*/  FFMA.FTZ R113, R17, R123.reuse, -R126 ;  /* 0x0000007b11717223 */ /* 0x080fe2000001087e */
[-C--:B------:R-:W-:Y:S01]  /*16820*/  FFMA.FTZ R114, R27, R123.reuse, -R132 ;  /* 0x0000007b1b727223 */ /* 0x080fe20000010884 */
[----:B------:R-:W-:Y:S03]  /*16830*/  FFMA.FTZ R115, R25, R123, -R126 ;  /* 0x0000007b19737223 */ /* 0x000fe6000001087e */
[----:B------:R-:W2:Y:S01]  /*16840*/  LDSM.16.MT88.4 R16, [R152+0x9400] ;  /* 0x009400009810783b */ /* 0x000ea20000004200 */
[----:B------:R-:W3:Y:S10]  /*16850*/  MUFU.EX2 R112, R112 ;  /* 0x0000007000707308 */ /* 0x000ef40000000800 */
[----:B------:R-:W4:Y:S01]  /*16860*/  MUFU.EX2 R113, R113 ;  /* 0x0000007100717308 */ /* 0x000f220000000800 */
[----:B------:R-:W-:Y:S09]  /*16870*/  LDSM.16.MT88.4 R24, [R152+0xa000] ;  /* 0x00a000009818783b */ /* 0x000ff20000004200 */
[----:B------:R-:W-:Y:S10]  /*16880*/  MUFU.EX2 R114, R114 ;  /* 0x0000007200727308 */ /* 0x000ff40000000800 */
[----:B------:R-:W-:Y:S01]  /*16890*/  MUFU.EX2 R115, R115 ;  /* 0x0000007300737308 */ /* 0x000fe20000000800 */
[C---:B---3--:R-:W-:Y:S01]  /*168a0*/  F2FP.BF16.F32.PACK_AB R15, R112.reuse, R131 ;  /* 0x00000083700f723e */ /* 0x048fe200000010ff */
[----:B------:R-:W-:Y:S02]  /*168b0*/  FADD.FTZ R131, R131, R32 ;  /* 0x0000002083837221 */ /* 0x000fe40000010000 */
[----:B------:R-:W-:Y:S01]  /*168c0*/  LDSM.16.MT88.4 R32, [R152+0xc800] ;  /* 0x00c800009820783b */ /* 0x000fe20000004200 */
[C---:B----4-:R-:W-:Y:S01]  /*168d0*/  F2FP.BF16.F32.PACK_AB R14, R113.reuse, R134 ;  /* 0x00000086710e723e */ /* 0x050fe200000010ff */
[----:B------:R-:W-:Y:S01]  /*168e0*/  FADD.FTZ R112, R112, R131 ;  /* 0x0000008370707221 */ /* 0x000fe20000010000 */
[----:B------:R-:W-:Y:S04]  /*168f0*/  FADD.FTZ R134, R134, R147 ;  /* 0x0000009386867221 */ /* 0x000fe80000010000 */
[----:B------:R-:W-:Y:S01]  /*16900*/  FADD.FTZ R113, R113, R134 ;  /* 0x0000008671717221 */ /* 0x000fe20000010000 */
[C---:B-1----:R-:W-:Y:S05]  /*16910*/  HMMA.16816.F32.BF16 R4, R12.reuse, R108, R4 ;  /* 0x0000006c0c04723c */ /* 0x042fea0000041804 */
[-C--:B------:R-:W-:Y:S01]  /*16920*/  FFMA.FTZ R109, R22, R123.reuse, -R132 ;  /* 0x0000007b166d7223 */ /* 0x080fe20000010884 */
[-C--:B------:R-:W-:Y:S02]  /*16930*/  FFMA.FTZ R108, R20, R123.reuse, -R126 ;  /* 0x0000007b146c7223 */ /* 0x080fe4000001087e */
[C---:B------:R-:W-:Y:S01]  /*16940*/  HMMA.16816.F32.BF16 R8, R12.reuse, R110, R8 ;  /* 0x0000006e0c08723c */ /* 0x040fe20000041808 */
[----:B------:R-:W-:Y:S02]  /*16950*/  LDSM.16.MT88.4 R20, [R152+0xdc00] ;  /* 0x00dc00009814783b */ /* 0x000fe40000004200 */
[----:B------:R-:W1:Y:S01]  /*16960*/  MUFU.EX2 R109, R109 ;  /* 0x0000006d006d7308 */ /* 0x000e620000000800 */
[-C--:B------:R-:W-:Y:S01]  /*16970*/  FFMA.FTZ R110, R59, R123.reuse, -R132 ;  /* 0x0000007b3b6e7223 */ /* 0x080fe20000010884 */
[-CC-:B------:R-:W-:Y:S01]  /*16980*/  FFMA.FTZ R111, R52, R123.reuse, -R126.reuse ;  /* 0x0000007b346f7223 */ /* 0x180fe2000001087e */
[----:B------:R-:W-:Y:S07]  /*16990*/  FFMA.FTZ R59, R56, R123, -R126 ;  /* 0x0000007b383b7223 */ /* 0x000fee000001087e */
[----:B------:R-:W3:Y:S01]  /*169a0*/  MUFU.EX2 R108, R108 ;  /* 0x0000006c006c7308 */ /* 0x000ee20000000800 */
[C---:B--2---:R-:W-:Y:S09]  /*169b0*/  HMMA.16816.F32.BF16 R68, R12.reuse, R16, R68 ;  /* 0x000000100c44723c */ /* 0x044ff20000041844 */
[----:B------:R2:W-:Y:S10]  /*169c0*/  MUFU.EX2 R52, R36 ;  /* 0x0000002400347308 */ /* 0x0005f40000000800 */
[----:B------:R-:W-:Y:S01]  /*169d0*/  MUFU.EX2 R57, R111 ;  /* 0x0000006f00397308 */ /* 0x000fe20000000800 */
[C---:B------:R-:W-:Y:S01]  /*169e0*/  HMMA.16816.F32.BF16 R72, R12.reuse, R18, R72 ;  /* 0x000000120c48723c */ /* 0x040fe20000041848 */
[----:B------:R-:W4:Y:S08]  /*169f0*/  LDSM.16.MT88.4 R16, [R154+0xb400] ;  /* 0x00b400009a10783b */ /* 0x000f300000004200 */
[----:B------:R-:W-:Y:S01]  /*16a00*/  MUFU.EX2 R59, R59 ;  /* 0x0000003b003b7308 */ /* 0x000fe20000000800 */
[----:B--2---:R-:W-:Y:S01]  /*16a10*/  LDSM.16.MT88.4 R36, [R154+0xe800] ;  /* 0x00e800009a24783b */ /* 0x004fe20000004200 */
[C---:B----4-:R-:W-:Y:S08]  /*16a20*/  HMMA.16816.F32.BF16 R76, R12.reuse, R16, R76 ;  /* 0x000000100c4c723c */ /* 0x050ff0000004184c */
        /* <DEDUP_REMOVED lines=11> */
[----:B-1----:R-:W-:Y:S02]  /*16ae0*/  F2FP.BF16.F32.PACK_AB R13, R130, R109 ;  /* 0x0000006d820d723e */ /* 0x002fe400000010ff */
[----:B---3--:R-:W-:Y:S02]  /*16af0*/  F2FP.BF16.F32.PACK_AB R12, R129, R108 ;  /* 0x0000006c810c723e */ /* 0x008fe400000010ff */
[----:B------:R-:W-:Y:S02]  /*16b00*/  F2FP.BF16.F32.PACK_AB R15, R114, R127 ;  /* 0x0000007f720f723e */ /* 0x000fe400000010ff */
[----:B------:R-:W-:Y:S07]  /*16b10*/  F2FP.BF16.F32.PACK_AB R14, R115, R128 ;  /* 0x00000080730e723e */ /* 0x000fee00000010ff */
        /* <DEDUP_REMOVED lines=20> */
[----:B------:R-:W-:Y:S02]  /*16c60*/  F2FP.BF16.F32.PACK_AB R12, R143, R148 ;  /* 0x000000948f0c723e */ /* 0x000fe400000010ff */
[----:B------:R-:W-:Y:S07]  /*16c70*/  F2FP.BF16.F32.PACK_AB R14, R137, R138 ;  /* 0x0000008a890e723e */ /* 0x000fee00000010ff */
        /* <DEDUP_REMOVED lines=15> */
[C---:B------:R-:W-:Y:S08]  /*16d70*/  HMMA.16816.F32.BF16 R100, R12.reuse, R20, R100 ;  /* 0x000000140c64723c */ /* 0x040ff00000041864 */
        /* <DEDUP_REMOVED lines=18> */
[C---:B---3--:R-:W-:Y:S03]  /*16ea0*/  HMMA.16816.F32.BF16 R92, R12.reuse, R24, R92 ;  /* 0x000000180c5c723c */ /* 0x048fe6000004185c */
[-C--:B------:R-:W-:Y:S01]  /*16eb0*/  FFMA.FTZ R24, R51, R123.reuse, -R132 ;  /* 0x0000007b33187223 */ /* 0x080fe20000010884 */
[-C--:B------:R-:W-:Y:S01]  /*16ec0*/  FFMA.FTZ R25, R44, R123.reuse, -R126 ;  /* 0x0000007b2c197223 */ /* 0x080fe2000001087e */
[----:B------:R3:W-:Y:S01]  /*16ed0*/  MUFU.EX2 R51, R28 ;  /* 0x0000001c00337308 */ /* 0x0007e20000000800 */
[-C--:B------:R-:W-:Y:S01]  /*16ee0*/  FFMA.FTZ R132, R67, R123.reuse, -R132 ;  /* 0x0000007b43847223 */ /* 0x080fe20000010884 */
[-CC-:B------:R-:W-:Y:S01]  /*16ef0*/  FFMA.FTZ R67, R53, R123.reuse, -R126.reuse ;  /* 0x0000007b35437223 */ /* 0x180fe2000001087e */
[C---:B------:R-:W-:Y:S07]  /*16f00*/  HMMA.16816.F32.BF16 R96, R12.reuse, R26, R96 ;  /* 0x0000001a0c60723c */ /* 0x040fee0000041860 */
[----:B------:R-:W4:Y:S01]  /*16f10*/  MUFU.EX2 R44, R24 ;  /* 0x00000018002c7308 */ /* 0x000f220000000800 */
[----:B------:R-:W-:Y:S01]  /*16f20*/  FFMA.FTZ R126, R65, R123, -R126 ;  /* 0x0000007b417e7223 */ /* 0x000fe2000001087e */
[----:B------:R-:W-:Y:S08]  /*16f30*/  FADD.FTZ R65, R109, R112 ;  /* 0x000000706d417221 */ /* 0x000ff00000010000 */
[----:B------:R-:W5:Y:S01]  /*16f40*/  MUFU.EX2 R45, R25 ;  /* 0x00000019002d7308 */ /* 0x000f620000000800 */
[----:B------:R-:W-:Y:S01]  /*16f50*/  FADD.FTZ R112, R108, R113 ;  /* 0x000000716c707221 */ /* 0x000fe20000010000 */
[C---:B--2---:R-:W-:Y:S08]  /*16f60*/  HMMA.16816.F32.BF16 R100, R12.reuse, R20, R100 ;  /* 0x000000140c64723c */ /* 0x044ff00000041864 */
[----:B------:R2:W2:Y:S01]  /*16f70*/  MUFU.EX2 R53, R110 ;  /* 0x0000006e00357308 */ /* 0x0004a20000000800 */
[----:B---3--:R-:W-:Y:S01]  /*16f80*/  LDSM.16.MT88.4 R28, [R152+0xc400] ;  /* 0x00c40000981c783b */ /* 0x008fe20000004200 */
[----:B------:R-:W-:Y:S08]  /*16f90*/  FADD.FTZ R129, R129, R112 ;  /* 0x0000007081817221 */ /* 0x000ff00000010000 */
[----:B------:R-:W3:Y:S01]  /*16fa0*/  MUFU.EX2 R56, R67 ;  /* 0x0000004300387308 */ /* 0x000ee20000000800 */
[----:B------:R-:W-:Y:S01]  /*16fb0*/  FADD.FTZ R130, R130, R65 ;  /* 0x0000004182827221 */ /* 0x000fe20000010000 */
[----:B------:R-:W-:Y:S08]  /*16fc0*/  HMMA.16816.F32.BF16 R104, R12, R22, R104 ;  /* 0x000000160c68723c */ /* 0x000ff00000041868 */
[----:B------:R-:W-:Y:S01]  /*16fd0*/  MUFU.EX2 R132, R132 ;  /* 0x0000008400847308 */ /* 0x000fe20000000800 */
[----:B------:R-:W3:Y:S01]  /*16fe0*/  LDSM.16.MT88.4 R20, [R152+0xa400] ;  /* 0x00a400009814783b */ /* 0x000ee20000004200 */
[----:B------:R-:W-:Y:S08]  /*16ff0*/  F2FP.BF16.F32.PACK_AB R13, R46, R47 ;  /* 0x0000002f2e0d723e */ /* 0x000ff000000010ff */
[----:B------:R-:W-:Y:S01]  /*17000*/  MUFU.EX2 R185, R126 ;  /* 0x0000007e00b97308 */ /* 0x000fe20000000800 */
[----:B----4-:R-:W-:Y:S01]  /*17010*/  F2FP.BF16.F32.PACK_AB R15, R44, R51 ;  /* 0x000000332c0f723e */ /* 0x010fe200000010ff */
[----:B------:R-:W-:Y:S01]  /*17020*/  FADD.FTZ R128, R128, R129 ;  /* 0x0000008180807221 */ /* 0x000fe20000010000 */
[----:B-----5:R-:W-:Y:S01]  /*17030*/  F2FP.BF16.F32.PACK_AB R12, R50, R45 ;  /* 0x0000002d320c723e */ /* 0x020fe200000010ff */
[----:B------:R-:W-:Y:S01]  /*17040*/  FADD.FTZ R127, R127, R130 ;  /* 0x000000827f7f7221 */ /* 0x000fe20000010000 */
[----:B------:R-:W-:Y:S01]  /*17050*/  F2FP.BF16.F32.PACK_AB R14, R49, R48 ;  /* 0x00000030310e723e */ /* 0x000fe200000010ff */
[----:B------:R-:W4:Y:S01]  /*17060*/  LDSM.16.MT88.4 R24, [R154+0xc400] ;  /* 0x00c400009a18783b */ /* 0x000f220000004200 */
[----:B------:R-:W-:Y:S01]  /*17070*/  FADD.FTZ R115, R115, R128 ;  /* 0x0000008073737221 */ /* 0x000fe20000010000 */
[----:B------:R-:W-:Y:S03]  /*17080*/  FADD.FTZ R127, R114, R127 ;  /* 0x0000007f727f7221 */ /* 0x000fe60000010000 */
[----:B------:R-:W-:Y:S01]  /*17090*/  FADD.FTZ R148, R148, R115 ;  /* 0x0000007394947221 */ /* 0x000fe20000010000 */
[C---:B-1----:R-:W-:Y:S02]  /*170a0*/  HMMA.16816.F32.BF16 R4, R12.reuse, R16, R4 ;  /* 0x000000100c04723c */ /* 0x042fe40000041804 */
[----:B--2---:R-:W-:Y:S01]  /*170b0*/  LDSM.16.MT88.4 R108, [R154+0xac00] ;  /* 0x00ac00009a6c783b */ /* 0x004fe20000004200 */
[----:B------:R-:W-:Y:S01]  /*170c0*/  FADD.FTZ R146, R146, R127 ;  /* 0x0000007f92927221 */ /* 0x000fe20000010000 */
[----:B------:R-:W-:Y:S01]  /*170d0*/  MOV R127, R0 ;  /* 0x00000000007f7202 */ /* 0x000fe20000000f00 */
[----:B------:R-:W-:Y:S02]  /*170e0*/  FADD.FTZ R143, R143, R148 ;  /* 0x000000948f8f7221 */ /* 0x000fe40000010000 */
[----:B------:R-:W-:Y:S01]  /*170f0*/  FADD.FTZ R141, R141, R146 ;  /* 0x000000928d8d7221 */ /* 0x000fe20000010000 */
[C---:B------:R-:W-:Y:S02]  /*17100*/  HMMA.16816.F32.BF16 R8, R12.reuse, R18, R8 ;  /* 0x000000120c08723c */ /* 0x040fe40000041808 */
[----:B------:R-:W1:Y:S01]  /*17110*/  LDSM.16.MT88.4 R16, [R154+0xe400] ;  /* 0x00e400009a10783b */ /* 0x000e620000004200 */
        /* <DEDUP_REMOVED lines=8> */
[C---:B---3--:R-:W-:Y:S03]  /*171a0*/  HMMA.16816.F32.BF16 R68, R12.reuse, R20, R68 ;  /* 0x000000140c44723c */ /* 0x048fe60000041844 */
[----:B------:R-:W-:Y:S04]  /*171b0*/  FADD.FTZ R43, R43, R122 ;  /* 0x0000007a2b2b7221 */ /* 0x000fe80000010000 */
[----:B------:R-:W-:Y:S01]  /*171c0*/  FADD.FTZ R42, R42, R43 ;  /* 0x0000002b2a2a7221 */ /* 0x000fe20000010000 */
[C---:B------:R-:W-:Y:S01]  /*171d0*/  HMMA.16816.F32.BF16 R72, R12.reuse, R22, R72 ;  /* 0x000000160c48723c */ /* 0x040fe20000041848 */
[----:B------:R-:W2:Y:S02]  /*171e0*/  LDSM.16.MT88.4 R20, [R152+0xe400] ;  /* 0x00e400009814783b */ /* 0x000ea40000004200 */
[----:B------:R-:W-:Y:S04]  /*171f0*/  FADD.FTZ R47, R47, R42 ;  /* 0x0000002a2f2f7221 */ /* 0x000fe80000010000 */
[----:B------:R-:W-:Y:S01]  /*17200*/  FADD.FTZ R46, R46, R47 ;  /* 0x0000002f2e2e7221 */ /* 0x000fe20000010000 */
[C---:B----4-:R-:W-:Y:S03]  /*17210*/  HMMA.16816.F32.BF16 R76, R12.reuse, R24, R76 ;  /* 0x000000180c4c723c */ /* 0x050fe6000004184c */
[----:B------:R-:W-:Y:S04]  /*17220*/  FADD.FTZ R51, R51, R46 ;  /* 0x0000002e33337221 */ /* 0x000fe80000010000 */
[----:B------:R-:W-:Y:S01]  /*17230*/  FADD.FTZ R44, R44, R51 ;  /* 0x000000332c2c7221 */ /* 0x000fe20000010000 */
        /* <DEDUP_REMOVED lines=13> */
[C---:B------:R-:W-:Y:S02]  /*17310*/  F2FP.BF16.F32.PACK_AB R15, R53.reuse, R54 ;  /* 0x00000036350f723e */ /* 0x040fe400000010ff */
[----:B------:R-:W-:Y:S01]  /*17320*/  F2FP.BF16.F32.PACK_AB R12, R56, R57 ;  /* 0x00000039380c723e */ /* 0x000fe200000010ff */
[----:B------:R-:W-:Y:S01]  /*17330*/  FADD.FTZ R55, R52, R55 ;  /* 0x0000003734377221 */ /* 0x000fe20000010000 */
[----:B------:R-:W-:Y:S03]  /*17340*/  F2FP.BF16.F32.PACK_AB R14, R58, R59 ;  /* 0x0000003b3a0e723e */ /* 0x000fe600000010ff */
[----:B------:R-:W-:Y:S04]  /*17350*/  FADD.FTZ R54, R54, R55 ;  /* 0x0000003736367221 */ /* 0x000fe80000010000 */
[C---:B---3--:R-:W-:Y:S03]  /*17360*/  HMMA.16816.F32.BF16 R4, R12.reuse, R24, R4 ;  /* 0x000000180c04723c */ /* 0x048fe60000041804 */
[----:B------:R-:W-:Y:S05]  /*17370*/  FADD.FTZ R53, R53, R54 ;  /* 0x0000003635357221 */ /* 0x000fea0000010000 */
[C---:B------:R-:W-:Y:S01]  /*17380*/  HMMA.16816.F32.BF16 R8, R12.reuse, R26, R8 ;  /* 0x0000001a0c08723c */ /* 0x040fe20000041808 */
[----:B------:R-:W-:Y:S07]  /*17390*/  LDSM.16.MT88.4 R24, [R154+0xcc00] ;  /* 0x00cc00009a18783b */ /* 0x000fee0000004200 */
[C---:B----4-:R-:W-:Y:S01]  /*173a0*/  HMMA.16816.F32.BF16 R68, R12.reuse, R28, R68 ;  /* 0x0000001c0c44723c */ /* 0x050fe20000041844 */
[----:B------:R-:W3:Y:S07]  /*173b0*/  MUFU.EX2 R29, R66 ;  /* 0x00000042001d7308 */ /* 0x000eee0000000800 */
[C---:B------:R-:W-:Y:S08]  /*173c0*/  HMMA.16816.F32.BF16 R72, R12.reuse, R30, R72 ;  /* 0x0000001e0c48723c */ /* 0x040ff00000041848 */
[C---:B-1----:R-:W-:Y:S08]  /*173d0*/  HMMA.16816.F32.BF16 R76, R12.reuse, R16, R76 ;  /* 0x000000100c4c723c */ /* 0x042ff0000004184c */
[C---:B------:R-:W-:Y:S01]  /*173e0*/  HMMA.16816.F32.BF16 R80, R12.reuse, R18, R80 ;  /* 0x000000120c50723c */ /* 0x040fe20000041850 */
[----:B------:R-:W1:Y:S07]  /*173f0*/  LDSM.16.MT88.4 R16, [R152+0xac00] ;  /* 0x00ac00009810783b */ /* 0x000e6e0000004200 */
[C---:B------:R-:W-:Y:S08]  /*17400*/  HMMA.16816.F32.BF16 R84, R12.reuse, R32, R84 ;  /* 0x000000200c54723c */ /* 0x040ff00000041854 */
[C---:B------:R-:W-:Y:S08]  /*17410*/  HMMA.16816.F32.BF16 R88, R12.reuse, R34, R88 ;  /* 0x000000220c58723c */ /* 0x040ff00000041858 */
[C---:B------:R-:W-:Y:S08]  /*17420*/  HMMA.16816.F32.BF16 R92, R12.reuse, R36, R92 ;  /* 0x000000240c5c723c */ /* 0x040ff0000004185c */
[C---:B------:R-:W-:Y:S08]  /*17430*/  HMMA.16816.F32.BF16 R96, R12.reuse, R38, R96 ;  /* 0x000000260c60723c */ /* 0x040ff00000041860 */
[C---:B--2---:R-:W-:Y:S03]  /*17440*/  HMMA.16816.F32.BF16 R100, R12.reuse, R20, R100 ;  /* 0x000000140c64723c */ /* 0x044fe60000041864 */
[----:B------:R-:W-:Y:S04]  /*17450*/  FADD.FTZ R20, R40, R149 ;  /* 0x0000009528147221 */ /* 0x000fe80000010000 */
[----:B------:R-:W-:Y:S01]  /*17460*/  FADD.FTZ R20, R41, R20 ;  /* 0x0000001429147221 */ /* 0x000fe20000010000 */
[----:B------:R-:W-:Y:S03]  /*17470*/  HMMA.16816.F32.BF16 R104, R12, R22, R104 ;  /* 0x000000160c68723c */ /* 0x000fe60000041868 */
[----:B------:R-:W-:Y:S01]  /*17480*/  F2FP.BF16.F32.PACK_AB R13, R63, R62 ;  /* 0x0000003e3f0d723e */ /* 0x000fe200000010ff */
[----:B------:R-:W-:Y:S01]  /*17490*/  FADD.FTZ R62, R62, R53 ;  /* 0x000000353e3e7221 */ /* 0x000fe20000010000 */
[C---:B---3--:R-:W-:Y:S02]  /*174a0*/  F2FP.BF16.F32.PACK_AB R15, R132.reuse, R29 ;  /* 0x0000001d840f723e */ /* 0x048fe400000010ff */
[----:B------:R-:W-:Y:S01]  /*174b0*/  F2FP.BF16.F32.PACK_AB R12, R61, R60 ;  /* 0x0000003c3d0c723e */ /* 0x000fe200000010ff */
[----:B------:R-:W-:Y:S01]  /*174c0*/  FADD.FTZ R62, R63, R62 ;  /* 0x0000003e3f3e7221 */ /* 0x000fe20000010000 */
[----:B------:R-:W-:Y:S03]  /*174d0*/  F2FP.BF16.F32.PACK_AB R14, R185, R64 ;  /* 0x00000040b90e723e */ /* 0x000fe600000010ff */
[----:B------:R-:W-:Y:S04]  /*174e0*/  FADD.FTZ R29, R29, R62 ;  /* 0x0000003e1d1d7221 */ /* 0x000fe80000010000 */
[C---:B------:R-:W-:Y:S01]  /*174f0*/  HMMA.16816.F32.BF16 R112, R12.reuse, R108, R4 ;  /* 0x0000006c0c70723c */ /* 0x040fe20000041804 */
[----:B------:R-:W2:Y:S02]  /*17500*/  LDSM.16.MT88.4 R4, [R152+0xcc00] ;  /* 0x00cc00009804783b */ /* 0x000ea40000004200 */
[----:B------:R-:W-:Y:S05]  /*17510*/  FADD.FTZ R183, R132, R29 ;  /* 0x0000001d84b77221 */ /* 0x000fea0000010000 */
[C---:B------:R-:W-:Y:S01]  /*17520*/  HMMA.16816.F32.BF16 R108, R12.reuse, R110, R8 ;  /* 0x0000006e0c6c723c */ /* 0x040fe20000041808 */
[----:B------:R-:W3:Y:S07]  /*17530*/  LDSM.16.MT88.4 R8, [R154+0xec00] ;  /* 0x00ec00009a08783b */ /* 0x000eee0000004200 */
[C---:B-1----:R-:W-:Y:S08]  /*17540*/  HMMA.16816.F32.BF16 R68, R12.reuse, R16, R68 ;  /* 0x000000100c44723c */ /* 0x042ff00000041844 */
[C---:B------:R-:W-:Y:S01]  /*17550*/  HMMA.16816.F32.BF16 R72, R12.reuse, R18, R72 ;  /* 0x000000120c48723c */ /* 0x040fe20000041848 */
[----:B------:R-:W1:Y:S07]  /*17560*/  LDSM.16.MT88.4 R16, [R152+0xec00] ;  /* 0x00ec00009810783b */ /* 0x000e6e0000004200 */
[C---:B------:R-:W-:Y:S08]  /*17570*/  HMMA.16816.F32.BF16 R76, R12.reuse, R24, R76 ;  /* 0x000000180c4c723c */ /* 0x040ff0000004184c */
[C---:B------:R-:W-:Y:S08]  /*17580*/  HMMA.16816.F32.BF16 R80, R12.reuse, R26, R80 ;  /* 0x0000001a0c50723c */ /* 0x040ff00000041850 */
[C---:B--2---:R-:W-:Y:S03]  /*17590*/  HMMA.16816.F32.BF16 R84, R12.reuse, R4, R84 ;  /* 0x000000040c54723c */ /* 0x044fe60000041854 */
        /* <DEDUP_REMOVED lines=19> */
.L_x_3468:
        /* <DEDUP_REMOVED lines=10> */
.L_x_3487:
[----:B------:R-:W2:Y:S01]  /*17770*/  S2UR UR6, SR_CgaCtaId ;  /* 0x00000000000679c3 */ /* 0x000ea20000008800 */
[----:B---34-:R-:W-:Y:S01]  /*17780*/  FADD.FTZ R8, R8, R10 ;  /* 0x0000000a08087221 */ /* 0x018fe20000010000 */
[C---:B------:R-:W-:Y:S01]  /*17790*/  SHF.L.U32 R4, R167.reuse, 0x1, RZ ;  /* 0x00000001a7047819 */ /* 0x040fe200000006ff */
[----:B------:R-:W3:Y:S01]  /*177a0*/  MUFU.RCP R5, R6 ;  /* 0x0000000600057308 */ /* 0x000ee20000001000 */
[C---:B------:R-:W-:Y:S01]  /*177b0*/  SHF.L.U32 R3, R167.reuse, 0x4, RZ ;  /* 0x00000004a7037819 */ /* 0x040fe200000006ff */
[----:B------:R-:W-:Y:S01]  /*177c0*/  UMOV UR7, 0x400 ;  /* 0x0000040000077882 */ /* 0x000fe20000000000 */
[----:B------:R-:W-:Y:S02]  /*177d0*/  LOP3.LUT R4, R4, 0x6, RZ, 0xc0, !PT ;  /* 0x0000000604047812 */ /* 0x000fe400078ec0ff */
[----:B------:R-:W-:Y:S02]  /*177e0*/  FSETP.NE.FTZ.AND P3, PT, R6, RZ, PT ;  /* 0x000000ff0600720b */ /* 0x000fe40003f75000 */
[----:B------:R-:W-:Y:S01]  /*177f0*/  LOP3.LUT R3, R4, 0x3e00, R3, 0xf8, !PT ;  /* 0x00003e0004037812 */ /* 0x000fe200078ef803 */
[----:B------:R-:W4:Y:S01]  /*17800*/  MUFU.RCP R9, R8 ;  /* 0x0000000800097308 */ /* 0x000f220000001000 */
[----:B------:R-:W-:-:S02]  /*17810*/  SHF.L.U32 R4, R167, 0x3, RZ ;  /* 0x00000003a7047819 */ /* 0x000fc400000006ff */
[----:B------:R-:W-:Y:S02]  /*17820*/  FSETP.NE.FTZ.AND P2, PT, R8, RZ, PT ;  /* 0x000000ff0800720b */ /* 0x000fe40003f55000 */
[----:B------:R-:W-:Y:S02]  /*17830*/  LOP3.LUT R3, R3, 0x20, R4, 0xf8, !PT ;  /* 0x0000002003037812 */ /* 0x000fe400078ef804 */
[----:B------:R-:W-:Y:S02]  /*17840*/  LOP3.LUT R4, R4, 0xc0, RZ, 0xc0, !PT ;  /* 0x000000c004047812 */ /* 0x000fe400078ec0ff */
[----:B------:R-:W-:Y:S02]  /*17850*/  SHF.L.U32 R10, R167, 0x2, RZ ;  /* 0x00000002a70a7819 */ /* 0x000fe400000006ff */
[----:B------:R-:W-:Y:S01]  /*17860*/  LOP3.LUT R4, R4, 0x18, R167, 0xf8, !PT ;  /* 0x0000001804047812 */ /* 0x000fe200078ef8a7 */
[----:B--2---:R-:W-:Y:S01]  /*17870*/  ULEA UR6, UR6, UR7, 0x18 ;  /* 0x0000000706067291 */ /* 0x004fe2000f8ec0ff */
[----:B---3--:R-:W-:-:S02]  /*17880*/  FSEL R5, R5, 1, P3 ;  /* 0x3f80000005057808 */ /* 0x008fc40001800000 */
[----:B------:R-:W-:Y:S02]  /*17890*/  LOP3.LUT R3, R3, R4, RZ, 0xfc, !PT ;  /* 0x0000000403037212 */ /* 0x000fe400078efcff */
[----:B----4-:R-:W-:Y:S01]  /*178a0*/  FSEL R9, R9, 1, P2 ;  /* 0x3f80000009097808 */ /* 0x010fe20001000000 */
[C---:B------:R-:W-:Y:S01]  /*178b0*/  FMUL.FTZ R112, R5.reuse, R112 ;  /* 0x0000007005707220 */ /* 0x040fe20000410000 */
[C---:B------:R-:W-:Y:S01]  /*178c0*/  FMUL.FTZ R113, R5.reuse, R113 ;  /* 0x0000007105717220 */ /* 0x040fe20000410000 */
[C---:B------:R-:W-:Y:S01]  /*178d0*/  LOP3.LUT R4, R10.reuse, 0x20, RZ, 0xc0, !PT ;  /* 0x000000200a047812 */ /* 0x040fe200078ec0ff */
[----:B------:R-:W-:Y:S01]  /*178e0*/  FMUL.FTZ R108, R5, R108 ;  /* 0x0000006c056c7220 */ /* 0x000fe20000410000 */
[C---:B------:R-:W-:Y:S01]  /*178f0*/  FMUL.FTZ R114, R9.reuse, R114 ;  /* 0x0000007209727220 */ /* 0x040fe20000410000 */
[----:B------:R-:W-:Y:S01]  /*17900*/  FMUL.FTZ R115, R9, R115 ;  /* 0x0000007309737220 */ /* 0x000fe20000410000 */
[----:B------:R-:W-:Y:S01]  /*17910*/  LEA R3, R3, UR6, 0x1 ;  /* 0x0000000603037c11 */ /* 0x000fe2000f8e08ff */
        /* <DEDUP_REMOVED lines=123> */
.L_x_3478:
[----:B------:R-:W-:Y:S05]  /*180d0*/  BSYNC.RECONVERGENT B0 ;  /* 0x0000000000007941 */ /* 0x000fea0003800200 */
.L_x_3477:
        /* <DEDUP_REMOVED lines=28> */
.L_x_3480:
[----:B------:R-:W-:Y:S05]  /*182a0*/  BSYNC.RECONVERGENT B0 ;  /* 0x0000000000007941 */ /* 0x000fea0003800200 */
.L_x_3479:
        /* <DEDUP_REMOVED lines=33> */
.L_x_3482:
[----:B------:R-:W-:Y:S05]  /*184c0*/  BSYNC.RECONVERGENT B0 ;  /* 0x0000000000007941 */ /* 0x000fea0003800200 */
.L_x_3481:
[----:B------:R-:W-:-:S04]  /*184d0*/  MOV R167, 0x0 ;  /* 0x0000000000a77802 */ /* 0x000fc80000000f00 */
[----:B-12345:R-:W-:Y:S05]  /*184e0*/  @P1 RET.REL.NODEC R166 `(_ZN5flash24flash_fwd_splitkv_kernelI23Flash_fwd_kernel_traitsILi96ELi64ELi128ELi4ELb0ELb0EN7cutlass10bfloat16_tE19Flash_kernel_traitsILi96ELi64ELi128ELi4ES3_EELb0ELb0ELb1ELb0ELb0ELb0ELb0ELb1EEEvNS_16Flash_fwd_paramsE) ;  /* 0xfffffe78a6c41950 */ /* 0x03efea0003c3ffff */
        /* <DEDUP_REMOVED lines=16> */
[----:B-1----:R-:W-:Y:S05]  /*185f0*/  @P0 RET.REL.NODEC R166 `(_ZN5flash24flash_fwd_splitkv_kernelI23Flash_fwd_kernel_traitsILi96ELi64ELi128ELi4ELb0ELb0EN7cutlass10bfloat16_tE19Flash_kernel_traitsILi96ELi64ELi128ELi4ES3_EELb0ELb0ELb1ELb0ELb0ELb0ELb0ELb1EEEvNS_16Flash_fwd_paramsE) ;  /* 0xfffffe78a6800950 */ /* 0x002fea0003c3ffff */
[----:B------:R-:W-:Y:S01]  /*18600*/  MOV R167, 0x0 ;  /* 0x0000000000a77802 */ /* 0x000fe20000000f00 */
[----:B------:R1:W-:Y:S03]  /*18610*/  ST.E.128 desc[UR4][R2.64+0x80], R24 ;  /* 0x0000801802007985 */ /* 0x0003e6000c101d04 */
[----:B-1----:R-:W-:Y:S05]  /*18620*/  RET.REL.NODEC R166 `(_ZN5flash24flash_fwd_splitkv_kernelI23Flash_fwd_kernel_traitsILi96ELi64ELi128ELi4ELb0ELb0EN7cutlass10bfloat16_tE19Flash_kernel_traitsILi96ELi64ELi128ELi4ES3_EELb0ELb0ELb1ELb0ELb0ELb0ELb0ELb1EEEvNS_16Flash_fwd_paramsE) ;  /* 0xfffffe78a6747950 */ /* 0x002fea0003c3ffff */
.L_x_3476:
[----:B------:R-:W-:Y:S01]  /*18630*/  MOV R4, 0x2 ;  /* 0x0000000200047802 */ /* 0x000fe20000000f00 */
[----:B------:R-:W-:Y:S01]  /*18640*/  IMAD.MOV.U32 R3, RZ, RZ, 0x1f ;  /* 0x0000001fff037424 */ /* 0x000fe200078e00ff */
[----:B------:R-:W-:-:S07]  /*18650*/  MOV R5, 0xffffffff ;  /* 0xffffffff00057802 */ /* 0x000fce0000000f00 */
[----:B-1---5:R-:W-:Y:S05]  /*18660*/  WARPSYNC.COLLECTIVE R5, `(.L_x_3483) ;  /* 0x0000000005087348 */ /* 0x022fea0003c00000 */
[----:B------:R2:W3:Y:S02]  /*18670*/  SHFL.BFLY P0, R10, R185, R4, R3 ;  /* 0x0c000004b90a7389 */ /* 0x0004e40000000003 */
[----:B-123-5:R-:W-:Y:S05]  /*18680*/  ENDCOLLECTIVE ;  /* 0x000000000000791b */ /* 0x02efea0003800000 */
.L_x_3483:
[----:B------:R-:W-:Y:S02]  /*18690*/  IMAD.MOV.U32 R6, RZ, RZ, R10 ;  /* 0x000000ffff067224 */ /* 0x000fe400078e000a */
[----:B------:R-:W-:Y:S02]  /*186a0*/  IMAD.MOV.U32 R4, RZ, RZ, 0x1 ;  /* 0x00000001ff047424 */ /* 0x000fe400078e00ff */
[----:B------:R-:W-:-:S05]  /*186b0*/  FADD.FTZ R9, R6, R185 ;  /* 0x000000b906097221 */ /* 0x000fca0000010000 */
[----:B------:R-:W-:-:S07]  /*186c0*/  MOV R185, R9 ;  /* 0x0000000900b97202 */ /* 0x000fce0000000f00 */
[----:B------:R-:W-:Y:S05]  /*186d0*/  WARPSYNC.COLLECTIVE R5, `(.L_x_3484) ;  /* 0x0000000005087348 */ /* 0x000fea0003c00000 */
[----:B------:R1:W2:Y:S02]  /*186e0*/  SHFL.BFLY P0, R10, R185, R4, R3 ;  /* 0x0c000004b90a7389 */ /* 0x0002a40000000003 */
[----:B-12---:R-:W-:Y:S05]  /*186f0*/  ENDCOLLECTIVE ;  /* 0x000000000000791b */ /* 0x006fea0003800000 */
.L_x_3484:
[----:B------:R-:W-:Y:S01]  /*18700*/  MOV R185, R183 ;  /* 0x000000b700b97202 */ /* 0x000fe20000000f00 */
[----:B------:R-:W-:Y:S01]  /*18710*/  IMAD.MOV.U32 R4, RZ, RZ, 0x2 ;  /* 0x00000002ff047424 */ /* 0x000fe200078e00ff */
[----:B------:R-:W-:-:S07]  /*18720*/  MOV R6, R10 ;  /* 0x0000000a00067202 */ /* 0x000fce0000000f00 */
[----:B------:R-:W-:Y:S05]  /*18730*/  WARPSYNC.COLLECTIVE R5, `(.L_x_3485) ;  /* 0x0000000005087348 */ /* 0x000fea0003c00000 */
[----:B------:R1:W2:Y:S02]  /*18740*/  SHFL.BFLY P0, R10, R185, R4, R3 ;  /* 0x0c000004b90a7389 */ /* 0x0002a40000000003 */
[----:B-12---:R-:W-:Y:S05]  /*18750*/  ENDCOLLECTIVE ;  /* 0x000000000000791b */ /* 0x006fea0003800000 */
.L_x_3485:
[----:B------:R-:W-:Y:S01]  /*18760*/  FADD.FTZ R6, R9, R6 ;  /* 0x0000000609067221 */ /* 0x000fe20000010000 */
[----:B------:R-:W-:Y:S01]  /*18770*/  FADD.FTZ R8, R10, R183 ;  /* 0x000000b70a087221 */ /* 0x000fe20000010000 */
[----:B------:R-:W-:-:S04]  /*18780*/  MOV R4, 0x1 ;  /* 0x0000000100047802 */ /* 0x000fc80000000f00 */
[----:B------:R-:W-:-:S07]  /*18790*/  MOV R185, R8 ;  /* 0x0000000800b97202 */ /* 0x000fce0000000f00 */
[----:B------:R-:W-:Y:S05]  /*187a0*/  WARPSYNC.COLLECTIVE R5, `(.L_x_3486) ;  /* 0x0000000005087348 */ /* 0x000fea0003c00000 */
[----:B------:R1:W2:Y:S02]  /*187b0*/  SHFL.BFLY P0, R10, R185, R4, R3 ;  /* 0x0c000004b90a7389 */ /* 0x0002a40000000003 */
[----:B-12---:R-:W-:Y:S05]  /*187c0*/  ENDCOLLECTIVE ;  /* 0x000000000000791b */ /* 0x006fea0003800000 */
.L_x_3486:
[----:B------:R-:W-:Y:S05]  /*187d0*/  BRA `(.L_x_3487) ;  /* 0xffffffec00e47947 */ /* 0x000fea000383ffff */
.L_x_3488:
        /* <DEDUP_REMOVED lines=10> */
.L_x_11618:


//--------------------- .text._ZN5flash24flash_fwd_splitkv_kernelI23Flash_fwd_kernel_traitsILi96ELi64ELi128ELi4ELb0ELb0EN7cutlass10bfloat16_tE19Flash_kernel_traitsILi96ELi64ELi128ELi4ES3_EELb0ELb0ELb1ELb0ELb0ELb1ELb0ELb1EEEvNS_16Flash_fwd_paramsE --------------------------
	.section	.text._ZN5flash24flash_fwd_splitkv_kernelI23Flash_fwd_kernel_traitsILi96ELi64ELi128ELi4ELb0ELb0EN7cutlass10bfloat16_tE19Flash_kernel_traitsILi96ELi64ELi128ELi4ES3_EELb0ELb0ELb1ELb0ELb0ELb1ELb0ELb1EEEvNS_16Flash_fwd_paramsE,"ax",@progbits
	.align	128
        .global         _ZN5flash24flash_fwd_splitkv_kernelI23Flash_fwd_kernel_traitsILi96ELi64ELi128ELi4ELb0ELb0EN7cutlass10bfloat16_tE19Flash_kernel_traitsILi96ELi64ELi128ELi4ES3_EELb0ELb0ELb1ELb0ELb0ELb1ELb0ELb1EEEvNS_16Flash_fwd_paramsE
        .type           _ZN5flash24flash_fwd_splitkv_kernelI23Flash_fwd_kernel_traitsILi96ELi64ELi128ELi4ELb0ELb0EN7cutlass10bfloat16_tE19Flash_kernel_traitsILi96ELi64ELi128ELi4ES3_EELb0ELb0ELb1ELb0ELb0ELb1ELb0ELb1EEEvNS_16Flash_fwd_paramsE,@function
        .size           _ZN5flash24flash_fwd_splitkv_kernelI23Flash_fwd_kernel_traitsILi96ELi64ELi128ELi4ELb0ELb0EN7cutlass10bfloat16_tE19Flash_kernel_traitsILi96ELi64ELi128ELi4ES3_EELb0ELb0ELb1ELb0ELb0ELb1ELb0ELb1EEEvNS_16Flash_fwd_paramsE,(.L_x_11619 - _ZN5flash24flash_fwd_splitkv_kernelI23Flash_fwd_kernel_traitsILi96ELi64ELi128ELi4ELb0ELb0EN7cutlass10bfloat16_tE19Flash_kernel_traitsILi96ELi64ELi128ELi4ES3_EELb0ELb0ELb1ELb0ELb0ELb1ELb0ELb1EEEvNS_16Flash_fwd_paramsE)
        .other          _ZN5flash24flash_fwd_splitkv_kernelI23Flash_fwd_kernel_traitsILi96ELi64ELi128ELi4ELb0ELb0EN7cutlass10bfloat16_tE19Flash_kernel_traitsILi96ELi64ELi128ELi4ES3_EELb0ELb0ELb1ELb0ELb0ELb1ELb0ELb1EEEvNS_16Flash_fwd_paramsE,@"STO_CUDA_ENTRY STV_DEFAULT"
_ZN5flash24flash_fwd_splitkv_kernelI23Flash_fwd_kernel_traitsILi96ELi64ELi128ELi4ELb0ELb0EN7cutlass10bfloat16_tE19Flash_kernel_traitsILi96ELi64ELi128ELi4ES3_EELb0ELb0ELb1ELb0ELb0ELb1ELb0ELb1EEEvNS_16Flash_fwd_paramsE:
.text._ZN5flash24flash_fwd_splitkv_kernelI23Flash_fwd_kernel_traitsILi96ELi64ELi128ELi4ELb0ELb0EN7cutlass10bfloat16_tE19Flash_kernel_traitsILi96ELi64ELi128ELi4ES3_EELb0ELb0ELb1ELb0ELb0ELb1ELb0ELb1EEEvNS_16Flash_fwd_paramsE:
[----:B------:R-:W-:Y:S01]  /*0000*/  LDC R1, c[0x0][0x37c] ;  /* 0x0000df00ff017b82 */ /* 0x000fe20000000800 */
[----:B------:R-:W1:Y:S07]  /*0010*/  S2R R17, SR_CTAID.X ;  /* 0x0000000000117919 */ /* 0x000e6e0000002500 */
[----:B------:R-:W2:Y:S01]  /*0020*/  LDC.64 R120, c[0x0][0x348] ;  /* 0x0000d200ff787b82 */ /* 0x000ea20000000a00 */
[----:B------:R-:W-:Y:S01]  /*0030*/  BSSY.RECONVERGENT B4, `(.L_x_3489) ;  /* 0x0000005000047945 */ /* 0x000fe20003800200 */
[----:B------:R-:W-:Y:S01]  /*0040*/  MOV R158, 0x80 ;  /* 0x00000080009e7802 */ /* 0x000fe20000000f00 */
[----:B------:R-:W3:Y:S01]  /*0050*/  S2R R161, SR_CTAID.Y ;  /* 0x0000000000a17919 */ /* 0x000ee20000002600 */
[----:B------:R-:W4:Y:S05]  /*0060*/  S2R R160, SR_CTAID.Z ;  /* 0x0000000000a07919 */ /* 0x000f2a0000002700 */
[----:B-1234-:R-:W-:Y:S05]  /*0070*/  CALL.REL.NOINC `($_ZN5flash24flash_fwd_splitkv_kernelI23Flash_fwd_kernel_traitsILi96ELi64ELi128ELi4ELb0ELb0EN7cutlass10bfloat16_tE19Flash_kernel_traitsILi96ELi64ELi128ELi4ES3_EELb0ELb0ELb1ELb0ELb0ELb1ELb0ELb1EEEvNS_16Flash_fwd_paramsE$_ZN5flash30compute_attn_1rowblock_splitkvI23Flash_fwd_kernel_traitsILi96ELi64ELi128ELi4ELb0ELb0EN7cutlass10bfloat16_tE19Flash_kernel_traitsILi96ELi64ELi128ELi4ES3_EELb0ELb0ELb1ELb0ELb0ELb1ELb0ELb1ENS_16Flash_fwd_paramsEEEvRKT8_iiiii) ;  /* 0x0000000000087944 */ /* 0x01efea0003c00000 */
[----:B------:R-:W-:Y:S05]  /*0080*/  BSYNC.RECONVERGENT B4 ;  /* 0x0000000000047941 */ /* 0x000fea0003800200 */
.L_x_3489:
[----:B------:R-:W-:Y:S05]  /*0090*/  EXIT ;  /* 0x000000000000794d */ /* 0x000fea0003800000 */
        .type           $_ZN5flash24flash_fwd_splitkv_kernelI23Flash_fwd_kernel_traitsILi96ELi64ELi128ELi4ELb0ELb0EN7cutlass10bfloat16_tE19Flash_kernel_traitsILi96ELi64ELi128ELi4ES3_EELb0ELb0ELb1ELb0ELb0ELb1ELb0ELb1EEEvNS_16Flash_fwd_paramsE$_ZN5flash30compute_attn_1rowblock_splitkvI23Flash_fwd_kernel_traitsILi96ELi64ELi128ELi4ELb0ELb0EN7cutlass10bfloat16_tE19Flash_kernel_traitsILi96ELi64ELi128ELi4ES3_EELb0ELb0ELb1ELb0ELb0ELb1ELb0ELb1ENS_16Flash_fwd_paramsEEEvRKT8_iiiii,@function
        .size           $_ZN5flash24flash_fwd_splitkv_kernelI23Flash_fwd_kernel_traitsILi96ELi64ELi128ELi4ELb0ELb0EN7cutlass10bfloat16_tE19Flash_kernel_traitsILi96ELi64ELi128ELi4ES3_EELb0ELb0ELb1ELb0ELb0ELb1ELb0ELb1EEEvNS_16Flash_fwd_paramsE$_ZN5flash30compute_attn_1rowblock_splitkvI23Flash_fwd_kernel_traitsILi96ELi64ELi128ELi4ELb0ELb0EN7cutlass10bfloat16_tE19Flash_kernel_traitsILi96ELi64ELi128ELi4ES3_EELb0ELb0ELb1ELb0ELb0ELb1ELb0ELb1ENS_16Flash_fwd_paramsEEEvRKT8_iiiii,(.L_x_11619 - $_ZN5flash24flash_fwd_splitkv_kernelI23Flash_fwd_kernel_traitsILi96ELi64ELi128ELi4ELb0ELb0EN7cutlass10bfloat16_tE19Flash_kernel_traitsILi96ELi64ELi128ELi4ES3_EELb0ELb0ELb1ELb0ELb0ELb1ELb0ELb1EEEvNS_16Flash_fwd_paramsE$_ZN5flash30compute_attn_1rowblock_splitkvI23Flash_fwd_kernel_traitsILi96ELi64ELi128ELi4ELb0ELb0EN7cutlass10bfloat16_tE19Flash_kernel_traitsILi96ELi64ELi128ELi4ES3_EELb0ELb0ELb1ELb0ELb0ELb1ELb0ELb1ENS_16Flash_fwd_paramsEEEvRKT8_iiiii)
$_ZN5flash24flash_fwd_splitkv_kernelI23Flash_fwd_kernel_traitsILi96ELi64ELi128ELi4ELb0ELb0EN7cutlass10bfloat16_tE19Flash_kernel_traitsILi96ELi64ELi128ELi4ES3_EELb0ELb0ELb1ELb0ELb0ELb1ELb0ELb1EEEvNS_16Flash_fwd_paramsE$_ZN5flash30compute_attn_1rowblock_splitkvI23Flash_fwd_kernel_traitsILi96ELi64ELi128ELi4ELb0ELb0EN7cutlass10bfloat16_tE19Flash_kernel_traitsILi96ELi64ELi128ELi4ES3_EELb0ELb0ELb1ELb0ELb0ELb1ELb0ELb1ENS_16Flash_fwd_paramsEEEvRKT8_iiiii:
        /* <DEDUP_REMOVED lines=39> */
.L_x_3491:
[----:B------:R-:W-:Y:S05]  /*0310*/  BSYNC.RECONVERGENT B0 ;  /* 0x0000000000007941 */ /* 0x000fea0003800200 */
.L_x_3490:
[----:B------:R-:W-:Y:S04]  /*0320*/  BSSY.RECONVERGENT B0, `(.L_x_3492) ;  /* 0x0000007000007945 */ /* 0x000fe80003800200 */
[----:B------:R-:W-:Y:S05]  /*0330*/  @!P3 BRA `(.L_x_3493) ;  /* 0x000000000014b947 */ /* 0x000fea0003800000 */
[----:B-----5:R-:W2:Y:S02]  /*0340*/  LD.E.U8 R3, desc[UR4][R120.64+0x1b2] ;  /* 0x0001b20478037980 */ /* 0x020ea4000c101100 */
[----:B--2---:R-:W-:-:S13]  /*0350*/  ISETP.NE.AND P1, PT, R3, RZ, PT ;  /* 0x000000ff0300720c */ /* 0x004fda0003f25270 */
[----:B------:R-:W2:Y:S02]  /*0360*/  @P1 LD.E R4, desc[UR4][R10.64+0x4] ;  /* 0x000004040a041980 */ /* 0x000ea4000c101900 */
[----:B--2---:R-:W-:-:S06]  /*0370*/  @P1 IADD3 R3, PT, PT, R4, -R13, RZ ;  /* 0x8000000d04031210 */ /* 0x004fcc0007ffe0ff */
[----:B------:R2:W5:Y:S02]  /*0380*/  @!P1 LD.E R3, desc[UR4][R10.64] ;  /* 0x000000040a039980 */ /* 0x000564000c101900 */
.L_x_3493:
[----:B------:R-:W-:Y:S05]  /*0390*/  BSYNC.RECONVERGENT B0 ;  /* 0x0000000000007941 */ /* 0x000fea0003800200 */
.L_x_3492:
        /* <DEDUP_REMOVED lines=9> */
.L_x_3495:
[----:B------:R-:W3:Y:S01]  /*0430*/  LD.E.64 R4, desc[UR4][R120.64+0x108] ;  /* 0x0001080478047980 */ /* 0x000ee2000c101b00 */
[----:B------:R-:W-:Y:S01]  /*0440*/  BSSY.RECONVERGENT B0, `(.L_x_3497) ;  /* 0x0000006000007945 */ /* 0x000fe20003800200 */
[----:B------:R-:W-:Y:S01]  /*0450*/  IMAD.MOV.U32 R3, RZ, RZ, RZ ;  /* 0x000000ffff037224 */ /* 0x000fe200078e00ff */
[----:B---3--:R-:W-:-:S04]  /*0460*/  ISETP.NE.U32.AND P0, PT, R4, RZ, PT ;  /* 0x000000ff0400720c */ /* 0x008fc80003f05070 */
[----:B------:R-:W-:-:S13]  /*0470*/  ISETP.NE.AND.EX P0, PT, R5, RZ, PT, P0 ;  /* 0x000000ff0500720c */ /* 0x000fda0003f05300 */
[----:B------:R-:W-:Y:S05]  /*0480*/  @!P0 BRA `(.L_x_3498) ;  /* 0x0000000000048947 */ /* 0x000fea0003800000 */
[----:B------:R3:W5:Y:S02]  /*0490*/  LD.E R3, desc[UR4][R120.64+0xbc] ;  /* 0x0000bc0478037980 */ /* 0x000764000c101900 */
.L_x_3498:
[----:B------:R-:W-:Y:S05]  /*04a0*/  BSYNC.RECONVERGENT B0 ;  /* 0x0000000000007941 */ /* 0x000fea0003800200 */
.L_x_3497:
[----:B-----5:R-:W-:Y:S02]  /*04b0*/  IADD3 R60, PT, PT, R72, R3, RZ ;  /* 0x00000003483c7210 */ /* 0x020fe40007ffe0ff */
.L_x_3496:
[----:B------:R-:W-:Y:S05]  /*04c0*/  BSYNC.RECONVERGENT B1 ;  /* 0x0000000000017941 */ /* 0x000fea0003800200 */
.L_x_3494:
[----:B------:R-:W-:Y:S01]  /*04d0*/  IMAD.SHL.U32 R162, R17, 0x40, RZ ;  /* 0x0000004011a27824 */ /* 0x000fe200078e00ff */
[----:B------:R-:W-:Y:S01]  /*04e0*/  MOV R4, R158 ;  /* 0x0000009e00047202 */ /* 0x000fe20000000f00 */
[----:B------:R-:W-:-:S03]  /*04f0*/  IMAD.MOV.U32 R5, RZ, RZ, 0x0 ;  /* 0x00000000ff057424 */ /* 0x000fc600078e00ff */
[----:B------:R-:W-:-:S13]  /*0500*/  ISETP.GT.AND P0, PT, R164, R162, PT ;  /* 0x000000a2a400720c */ /* 0x000fda0003f04270 */
[----:B-123--:R-:W-:Y:S05]  /*0510*/  @!P0 RET.REL.NODEC R4 `(_ZN5flash24flash_fwd_splitkv_kernelI23Flash_fwd_kernel_traitsILi96ELi64ELi128ELi4ELb0ELb0EN7cutlass10bfloat16_tE19Flash_kernel_traitsILi96ELi64ELi128ELi4ES3_EELb0ELb0ELb1ELb0ELb0ELb1ELb0ELb1EEEvNS_16Flash_fwd_paramsE) ;  /* 0xfffffff804b88950 */ /* 0x00efea0003c3ffff */
        /* <DEDUP_REMOVED lines=42> */
[----:B------:R-:W-:-:S04]  /*07c0*/  IADD3 R6, P0, PT, R6, R16, RZ ;  /* 0x0000001006067210 */ /* 0x000fc80007f1e0ff */
[----:B------:R-:W-:Y:S02]  /*07d0*/  IADD3.X R7, PT, PT, R5, R17, R162, P0, !PT ;  /* 0x0000001105077210 */ /* 0x000fe400007fe4a2 */
[----:B------:R-:W-:Y:S01]  /*07e0*/  IADD3 R3, P0, PT, R2, R159, RZ ;  /* 0x0000009f02037210 */ /* 0x000fe20007f1e0ff */
[----:B------:R-:W-:-:S03]  /*07f0*/  VIADD R5, R159, 0x20 ;  /* 0x000000209f057836 */ /* 0x000fc60000000000 */
[----:B------:R-:W-:Y:S01]  /*0800*/  LEA.HI.X.SX32 R4, R2, RZ, 0x1, P0 ;  /* 0x000000ff02047211 */ /* 0x000fe200000f0eff */
[----:B------:R-:W-:Y:S01]  /*0810*/  IMAD R2, R11, R160, RZ ;  /* 0x000000a00b027224 */ /* 0x000fe200078e02ff */
[----:B------:R-:W-:Y:S01]  /*0820*/  LEA R8, P0, R3, R8, 0x2 ;  /* 0x0000000803087211 */ /* 0x000fe200078010ff */
[----:B------:R-:W-:Y:S01]  /*0830*/  IMAD.WIDE.U32 R10, R160, R10, R6 ;  /* 0x0000000aa00a7225 */ /* 0x000fe200078e0006 */
[CC--:B------:R-:W-:Y:S02]  /*0840*/  ISETP.GE.AND P1, PT, R5.reuse, R164.reuse, PT ;  /* 0x000000a40500720c */ /* 0x0c0fe40003f26270 */
[----:B------:R-:W-:Y:S02]  /*0850*/  ISETP.GE.OR P5, PT, R5, R164, P5 ;  /* 0x000000a40500720c */ /* 0x000fe40002fa6670 */
[----:B------:R-:W-:Y:S01]  /*0860*/  LEA.HI.X R9, R3, R9, R4, 0x2, P0 ;  /* 0x0000000903097211 */ /* 0x000fe200000f1404 */
[----:B------:R-:W-:Y:S01]  /*0870*/  @!P6 IMAD.MOV.U32 R3, RZ, RZ, 0x7f800000 ;  /* 0x7f800000ff03e424 */ /* 0x000fe200078e00ff */
[----:B------:R-:W-:-:S02]  /*0880*/  LOP3.LUT R7, R18, 0x20, RZ, 0xfc, !PT ;  /* 0x0000002012077812 */ /* 0x000fc400078efcff */
        /* <DEDUP_REMOVED lines=15> */
.L_x_3501:
[----:B------:R-:W-:Y:S05]  /*0980*/  BSYNC.RECONVERGENT B0 ;  /* 0x0000000000007941 */ /* 0x000fea0003800200 */
.L_x_3500:
        /* <DEDUP_REMOVED lines=18> */
.L_x_3503:
[----:B------:R-:W-:Y:S05]  /*0ab0*/  BSYNC.RECONVERGENT B0 ;  /* 0x0000000000007941 */ /* 0x000fea0003800200 */
.L_x_3502:
[----:B------:R-:W-:Y:S01]  /*0ac0*/  MOV R159, 0x0 ;  /* 0x00000000009f7802 */ /* 0x000fe20000000f00 */
[----:B------:R1:W-:Y:S03]  /*0ad0*/  @!P6 ST.E desc[UR4][R8.64], R3 ;  /* 0x000000030800e985 */ /* 0x0003e6000c101904 */
[----:B-12--5:R-:W-:Y:S05]  /*0ae0*/  @P5 RET.REL.NODEC R158 `(_ZN5flash24flash_fwd_splitkv_kernelI23Flash_fwd_kernel_traitsILi96ELi64ELi128ELi4ELb0ELb0EN7cutlass10bfloat16_tE19Flash_kernel_traitsILi96ELi64ELi128ELi4ES3_EELb0ELb0ELb1ELb0ELb0ELb1ELb0ELb1EEEvNS_16Flash_fwd_paramsE) ;  /* 0xfffffff49e445950 */ /* 0x026fea0003c3ffff */
[----:B------:R-:W-:Y:S02]  /*0af0*/  MOV R3, 0x7f800000 ;  /* 0x7f80000000037802 */ /* 0x000fe40000000f00 */
[----:B------:R-:W-:-:S03]  /*0b00*/  MOV R159, 0x0 ;  /* 0x00000000009f7802 */ /* 0x000fc60000000f00 */
[----:B------:R1:W-:Y:S02]  /*0b10*/  ST.E desc[UR4][R8.64+0x80], R3 ;  /* 0x0000800308007985 */ /* 0x0003e4000c101904 */
[----:B-1----:R-:W-:Y:S05]  /*0b20*/  RET.REL.NODEC R158 `(_ZN5flash24flash_fwd_splitkv_kernelI23Flash_fwd_kernel_traitsILi96ELi64ELi128ELi4ELb0ELb0EN7cutlass10bfloat16_tE19Flash_kernel_traitsILi96ELi64ELi128ELi4ES3_EELb0ELb0ELb1ELb0ELb0ELb1ELb0ELb1EEEvNS_16Flash_fwd_paramsE) ;  /* 0xfffffff49e347950 */ /* 0x002fea0003c3ffff */
.L_x_3499:
        /* <DEDUP_REMOVED lines=101> */
.L_x_3505:
        /* <DEDUP_REMOVED lines=77> */
.L_x_3506:
[----:B------:R-:W-:Y:S05]  /*1650*/  BSYNC.RECONVERGENT B0 ;  /* 0x0000000000007941 */ /* 0x000fea0003800200 */
.L_x_3504:
        /* <DEDUP_REMOVED lines=28> */
[----:B------:R-:W-:-:S03]  /*1820*/  IADD3 R28, P3, PT, R118, R2, RZ ;  /* 0x00000002761c7210 */ /* 0x000fc60007f7e0ff */
[----:B------:R-:W-:Y:S01]  /*1830*/  @!P2 IMAD.IADD R11, R11, 0x1, -R10 ;  /* 0x000000010b0ba824 */ /* 0x000fe200078e0a0a */
[----:B------:R-:W-:Y:S01]  /*1840*/  LOP3.LUT R16, R160, R3, RZ, 0x3c, !PT ;  /* 0x00000003a0107212 */ /* 0x000fe200078e3cff */
[----:B------:R-:W-:Y:S01]  /*1850*/  IMAD R2, R13, R152, RZ ;  /* 0x000000980d027224 */ /* 0x000fe200078e02ff */
[----:B------:R-:W-:Y:S02]  /*1860*/  IADD3.X R29, PT, PT, RZ, R12, RZ, P3, !PT ;  /* 0x0000000cff1d7210 */ /* 0x000fe40001ffe4ff */
[----:B------:R-:W-:Y:S01]  /*1870*/  ISETP.GE.U32.AND P4, PT, R11, R10, PT ;  /* 0x0000000a0b00720c */ /* 0x000fe20003f86070 */
[----:B------:R-:W-:Y:S01]  /*1880*/  IMAD.SHL.U32 R10, R159, 0x20, RZ ;  /* 0x000000209f0a7824 */ /* 0x000fe200078e00ff */
[----:B------:R-:W-:Y:S02]  /*1890*/  ISETP.GE.AND P1, PT, R16, RZ, PT ;  /* 0x000000ff1000720c */ /* 0x000fe40003f26270 */
[----:B------:R-:W-:Y:S01]  /*18a0*/  LOP3.LUT R11, R47, 0x3e00, RZ, 0xc0, !PT ;  /* 0x00003e002f0b7812 */ /* 0x000fe200078ec0ff */
[----:B------:R-:W-:Y:S01]  /*18b0*/  IMAD R2, R7, R153, R2 ;  /* 0x0000009907027224 */ /* 0x000fe200078e0202 */
[----:B------:R-:W-:Y:S01]  /*18c0*/  ISETP.NE.AND P3, PT, R3, RZ, PT ;  /* 0x000000ff0300720c */ /* 0x000fe20003f65270 */
[----:B------:R-:W-:Y:S01]  /*18d0*/  IMAD.WIDE.U32 R28, R7, R152, R28 ;  /* 0x00000098071c7225 */ /* 0x000fe200078e001c */
[----:B------:R-:W-:-:S02]  /*18e0*/  SHF.R.U32.HI R7, RZ, 0x1, R159 ;  /* 0x00000001ff077819 */ /* 0x000fc4000001169f */
[----:B------:R-:W-:Y:S01]  /*18f0*/  LOP3.LUT R12, R10, 0xc0, RZ, 0xc0, !PT ;  /* 0x000000c00a0c7812 */ /* 0x000fe200078ec0ff */
[----:B------:R-:W-:Y:S01]  /*1900*/  @!P2 VIADD R20, R20, 0x1 ;  /* 0x000000011414a836 */ /* 0x000fe20000000000 */
[--C-:B------:R-:W-:Y:S02]  /*1910*/  LOP3.LUT R11, R11, 0x20, R10.reuse, 0xf8, !PT ;  /* 0x000000200b0b7812 */ /* 0x100fe400078ef80a */
[----:B------:R-:W-:Y:S01]  /*1920*/  LOP3.LUT R47, R47, 0x100, RZ, 0xc0, !PT ;  /* 0x000001002f2f7812 */ /* 0x000fe200078ec0ff */
[----:B------:R-:W-:Y:S01]  /*1930*/  IMAD.SHL.U32 R96, R159, 0x4, RZ ;  /* 0x000000049f607824 */ /* 0x000fe200078e00ff */
[----:B------:R-:W-:Y:S01]  /*1940*/  LOP3.LUT R7, R12, 0x8, R7, 0xf8, !PT ;  /* 0x000000080c077812 */ /* 0x000fe200078ef807 */
[----:B------:R-:W-:Y:S01]  /*1950*/  @P4 VIADD R20, R20, 0x1 ;  /* 0x0000000114144836 */ /* 0x000fe20000000000 */
[--C-:B------:R-:W-:Y:S02]  /*1960*/  LOP3.LUT R48, R11, 0x100, R10.reuse, 0xf8, !PT ;  /* 0x000001000b307812 */ /* 0x100fe400078ef80a */
[----:B------:R-:W-:-:S02]  /*1970*/  LOP3.LUT R47, R47, 0x20, R10, 0xf8, !PT ;  /* 0x000000202f2f7812 */ /* 0x000fc400078ef80a */
[----:B------:R-:W-:Y:S02]  /*1980*/  LOP3.LUT R7, R7, 0x18, R96, 0x78, !PT ;  /* 0x0000001807077812 */ /* 0x000fe400078e7860 */
[----:B------:R-:W-:Y:S02]  /*1990*/  @!P1 IADD3 R20, PT, PT, -R20, RZ, RZ ;  /* 0x000000ff14149210 */ /* 0x000fe40007ffe1ff */
[----:B------:R-:W-:Y:S02]  /*19a0*/  @!P3 LOP3.LUT R20, RZ, R3, RZ, 0x33, !PT ;  /* 0x00000003ff14b212 */ /* 0x000fe400078e33ff */
[----:B------:R-:W-:Y:S01]  /*19b0*/  LOP3.LUT R48, R48, R7, RZ, 0xfc, !PT ;  /* 0x0000000730307212 */ /* 0x000fe200078efcff */
[----:B------:R-:W-:Y:S01]  /*19c0*/  IMAD.IADD R29, R29, 0x1, R2 ;  /* 0x000000011d1d7824 */ /* 0x000fe200078e0202 */
[----:B------:R-:W-:Y:S01]  /*19d0*/  SHF.R.S32.HI R2, RZ, 0x1f, R20 ;  /* 0x0000001fff027819 */ /* 0x000fe20000011414 */
[----:B------:R-:W-:Y:S02]  /*19e0*/  IMAD R3, R25, R20, RZ ;  /* 0x0000001419037224 */ /* 0x000fe400078e02ff */
[----:B------:R-:W-:-:S04]  /*19f0*/  IMAD.WIDE.U32 R28, R20, R24, R28 ;  /* 0x00000018141c7225 */ /* 0x000fc800078e001c */
[----:B------:R-:W-:Y:S01]  /*1a00*/  IMAD R3, R2, R24, R3 ;  /* 0x0000001802037224 */ /* 0x000fe200078e0203 */
[----:B------:R-:W-:-:S04]  /*1a10*/  SHF.R.U32.HI R102, RZ, 0x2, R159 ;  /* 0x00000002ff667819 */ /* 0x000fc8000001169f */
[----:B------:R-:W-:Y:S01]  /*1a20*/  IADD3 R29, PT, PT, R29, R3, RZ ;  /* 0x000000031d1d7210 */ /* 0x000fe20007ffe0ff */
[----:B------:R-:W1:Y:S01]  /*1a30*/  S2UR UR6, SR_CgaCtaId ;  /* 0x00000000000679c3 */ /* 0x000e620000008800 */
[----:B------:R-:W-:Y:S02]  /*1a40*/  IMAD R157, R153, R102, RZ ;  /* 0x00000066999d7224 */ /* 0x000fe400078e02ff */
[----:B------:R-:W-:Y:S01]  /*1a50*/  IMAD.MOV.U32 R103, RZ, RZ, RZ ;  /* 0x000000ffff677224 */ /* 0x000fe200078e00ff */
[----:B------:R-:W-:Y:S01]  /*1a60*/  LOP3.LUT R24, R165, 0xc0, RZ, 0xc0, !PT ;  /* 0x000000c0a5187812 */ /* 0x000fe200078ec0ff */
[----:B------:R-:W-:-:S03]  /*1a70*/  IMAD.WIDE.U32 R16, R17, 0x40, R102 ;  /* 0x0000004011107825 */ /* 0x000fc600078e0066 */
[----:B------:R-:W-:Y:S01]  /*1a80*/  LOP3.LUT R24, R24, 0x18, R159, 0xf8, !PT ;  /* 0x0000001818187812 */ /* 0x000fe200078ef89f */
[----:B------:R-:W-:-:S03]  /*1a90*/  UMOV UR7, 0x400 ;  /* 0x0000040000077882 */ /* 0x000fc60000000000 */
[----:B------:R-:W-:Y:S01]  /*1aa0*/  LOP3.LUT R24, R24, 0x18, R165, 0x78, !PT ;  /* 0x0000001818187812 */ /* 0x000fe200078e78a5 */
[----:B------:R-:W-:-:S03]  /*1ab0*/  IMAD R149, R151, R102, RZ ;  /* 0x0000006697957224 */ /* 0x000fc600078e02ff */
[----:B------:R-:W-:Y:S01]  /*1ac0*/  LOP3.LUT R165, R24, 0x1f20, R165, 0xf8, !PT ;  /* 0x00001f2018a57812 */ /* 0x000fe200078ef8a5 */
[----:B------:R-:W-:Y:S01]  /*1ad0*/  IMAD.SHL.U32 R61, R49, 0x80, RZ ;  /* 0x00000080313d7824 */ /* 0x000fe200078e00ff */
[----:B-1----:R-:W-:Y:S01]  /*1ae0*/  ULEA UR6, UR6, UR7, 0x18 ;  /* 0x0000000706067291 */ /* 0x002fe2000f8ec0ff */
[----:B------:R-:W-:Y:S01]  /*1af0*/  LOP3.LUT R62, R159, 0x3, RZ, 0xc0, !PT ;  /* 0x000000039f3e7812 */ /* 0x000fe200078ec0ff */
[C---:B------:R-:W-:Y:S01]  /*1b00*/  IMAD.SHL.U32 R63, R152.reuse, 0x20, RZ ;  /* 0x00000020983f7824 */ /* 0x040fe200078e00ff */
[----:B------:R-:W-:-:S03]  /*1b10*/  SHF.L.U64.HI R64, R152, 0x5, R153 ;  /* 0x0000000598407819 */ /* 0x000fc60000010299 */
[----:B------:R-:W-:Y:S01]  /*1b20*/  LEA R165, R165, UR6, 0x1 ;  /* 0x00000006a5a57c11 */ /* 0x000fe2000f8e08ff */
[C---:B------:R-:W-:Y:S01]  /*1b30*/  IMAD.SHL.U32 R67, R150.reuse, 0x20, RZ ;  /* 0x0000002096437824 */ /* 0x040fe200078e00ff */
[----:B------:R-:W-:Y:S01]  /*1b40*/  SHF.L.U64.HI R68, R150, 0x5, R151 ;  /* 0x0000000596447819 */ /* 0x000fe20000010297 */
[----:B------:R-:W-:Y:S01]  /*1b50*/  VIADD R69, R61, 0xffffff80 ;  /* 0xffffff803d457836 */ /* 0x000fe20000000000 */
[C---:B------:R-:W-:Y:S02]  /*1b60*/  LOP3.LUT R117, R118.reuse, 0x20, RZ, 0xfc, !PT ;  /* 0x0000002076757812 */ /* 0x040fe400078efcff */
[----:B------:R-:W-:Y:S01]  /*1b70*/  LOP3.LUT R116, R118, 0x40, RZ, 0xfc, !PT ;  /* 0x0000004076747812 */ /* 0x000fe200078efcff */
[----:B--2---:R-:W-:Y:S02]  /*1b80*/  @P0 IMAD R7, R19, R166, RZ ;  /* 0x000000a613070224 */ /* 0x004fe400078e02ff */
[----:B---3--:R-:W-:-:S04]  /*1b90*/  @!P0 IMAD.WIDE.U32 R30, R26, R161, RZ ;  /* 0x000000a11a1e8225 */ /* 0x008fc800078e00ff */
[----:B------:R-:W-:Y:S02]  /*1ba0*/  @!P0 IMAD R10, R27, R161, RZ ;  /* 0x000000a11b0a8224 */ /* 0x000fe400078e02ff */
[----:B------:R-:W-:-:S04]  /*1bb0*/  @P0 IMAD.WIDE.U32 R26, R18, R166, RZ ;  /* 0x000000a6121a0225 */ /* 0x000fc800078e00ff */
[----:B------:R-:W-:Y:S02]  /*1bc0*/  @!P0 IMAD.MOV.U32 R11, RZ, RZ, R30 ;  /* 0x000000ffff0b8224 */ /* 0x000fe400078e001e */
[----:B------:R-:W-:Y:S02]  /*1bd0*/  @P0 IMAD.MOV.U32 R11, RZ, RZ, R26 ;  /* 0x000000ffff0b0224 */ /* 0x000fe400078e001a */
[----:B------:R-:W-:Y:S02]  /*1be0*/  @!P0 IMAD.IADD R10, R31, 0x1, R10 ;  /* 0x000000011f0a8824 */ /* 0x000fe400078e020a */
[----:B------:R-:W-:Y:S01]  /*1bf0*/  @P0 IMAD.IADD R10, R27, 0x1, R7 ;  /* 0x000000011b0a0824 */ /* 0x000fe200078e0207 */
[----:B------:R-:W-:Y:S02]  /*1c00*/  IADD3 R26, P1, PT, R118, R11, RZ ;  /* 0x0000000b761a7210 */ /* 0x000fe40007f3e0ff */
[----:B------:R-:W-:-:S03]  /*1c10*/  LOP3.LUT R11, R12, 0x8, R159, 0xf8, !PT ;  /* 0x000000080c0b7812 */ /* 0x000fc600078ef89f */
[----:B------:R-:W-:Y:S01]  /*1c20*/  IMAD.X R27, RZ, RZ, R10, P1 ;  /* 0x000000ffff1b7224 */ /* 0x000fe200008e060a */
[----:B------:R-:W-:Y:S01]  /*1c30*/  LOP3.LUT R10, R11, 0x18, R96, 0x78, !PT ;  /* 0x000000180b0a7812 */ /* 0x000fe200078e7860 */
[----:B------:R-:W-:Y:S02]  /*1c40*/  IMAD R7, R23, R160, RZ ;  /* 0x000000a017077224 */ /* 0x000fe400078e02ff */
[----:B------:R-:W-:Y:S01]  /*1c50*/  IMAD.WIDE.U32 R26, R160, R22, R26 ;  /* 0x00000016a01a7225 */ /* 0x000fe200078e001a */
[----:B------:R-:W-:Y:S02]  /*1c60*/  LOP3.LUT R47, R47, R10, RZ, 0xfc, !PT ;  /* 0x0000000a2f2f7212 */ /* 0x000fe400078efcff */
[----:B------:R-:W-:Y:S01]  /*1c70*/  IADD3 R10, P0, PT, R118, R6, RZ ;  /* 0x00000006760a7210 */ /* 0x000fe20007f1e0ff */
[----:B------:R-:W-:Y:S02]  /*1c80*/  IMAD.IADD R27, R27, 0x1, R7 ;  /* 0x000000011b1b7824 */ /* 0x000fe400078e0207 */
[----:B------:R-:W-:-:S05]  /*1c90*/  IMAD.WIDE.U32 R6, R102, R152, R28 ;  /* 0x0000009866067225 */ /* 0x000fca00078e001c */
[----:B------:R-:W-:Y:S02]  /*1ca0*/  IADD3 R157, PT, PT, R7, R157, RZ ;  /* 0x0000009d079d7210 */ /* 0x000fe40007ffe0ff */
[----:B------:R-:W-:Y:S01]  /*1cb0*/  SHF.R.S32.HI R7, RZ, 0x1f, R72 ;  /* 0x0000001fff077819 */ /* 0x000fe20000011448 */
[----:B------:R-:W-:-:S03]  /*1cc0*/  IMAD.X R11, RZ, RZ, R0, P0 ;  /* 0x000000ffff0b7224 */ /* 0x000fc600000e0600 */
[----:B------:R-:W-:Y:S02]  /*1cd0*/  LEA.HI R7, R7, R72, RZ, 0x7 ;  /* 0x0000004807077211 */ /* 0x000fe400078f38ff */
[C---:B----4-:R-:W-:Y:S02]  /*1ce0*/  LEA R156, P0, R6.reuse, R8, 0x1 ;  /* 0x00000008069c7211 */ /* 0x050fe400078008ff */
[----:B------:R-:W-:Y:S02]  /*1cf0*/  SHF.R.S32.HI R66, RZ, 0x7, R7 ;  /* 0x00000007ff427819 */ /* 0x000fe40000011407 */
[----:B------:R-:W-:Y:S01]  /*1d00*/  LEA.HI.X R157, R6, R9, R157, 0x1, P0 ;  /* 0x00000009069d7211 */ /* 0x000fe200000f0c9d */
[----:B------:R-:W-:Y:S01]  /*1d10*/  IMAD R3, R17, R18, RZ ;  /* 0x0000001211037224 */ /* 0x000fe200078e02ff */
[----:B------:R-:W-:Y:S01]  /*1d20*/  ISETP.GE.AND P0, PT, R66, R49, PT ;  /* 0x000000314200720c */ /* 0x000fe20003f06270 */
[----:B------:R-:W-:-:S04]  /*1d30*/  IMAD.WIDE.U32 R10, R102, R150, R10 ;  /* 0x00000096660a7225 */ /* 0x000fc800078e000a */
[C---:B------:R-:W-:Y:S02]  /*1d40*/  IMAD R3, R16.reuse, R19, R3 ;  /* 0x0000001310037224 */ /* 0x040fe400078e0203 */
[----:B------:R-:W-:Y:S01]  /*1d50*/  IMAD.WIDE.U32 R16, R16, R18, R26 ;  /* 0x0000001210107225 */ /* 0x000fe200078e001a */
[----:B------:R-:W-:-:S03]  /*1d60*/  LEA R154, P1, R10, R14, 0x1 ;  /* 0x0000000e0a9a7211 */ /* 0x000fc600078208ff */
[----:B------:R-:W-:Y:S01]  /*1d70*/  IMAD.IADD R149, R11, 0x1, R149 ;  /* 0x000000010b957824 */ /* 0x000fe200078e0295 */
[----:B------:R-:W-:Y:S01]  /*1d80*/  LEA R104, P2, R16, R4, 0x1 ;  /* 0x0000000410687211 */ /* 0x000fe200078408ff */
[----:B------:R-:W-:Y:S01]  /*1d90*/  IMAD.IADD R3, R17, 0x1, R3 ;  /* 0x0000000111037824 */ /* 0x000fe200078e0203 */
[C---:B------:R-:W-:Y:S01]  /*1da0*/  SHF.L.U64.HI R71, R18.reuse, 0x5, R19 ;  /* 0x0000000512477819 */ /* 0x040fe20000010213 */
[----:B------:R-:W-:Y:S01]  /*1db0*/  IMAD.SHL.U32 R70, R18, 0x20, RZ ;  /* 0x0000002012467824 */ /* 0x000fe200078e00ff */
[----:B------:R-:W-:Y:S02]  /*1dc0*/  LEA.HI.X R149, R10, R15, R149, 0x1, P1 ;  /* 0x0000000f0a957211 */ /* 0x000fe400008f0c95 */
        /* <DEDUP_REMOVED lines=51> */
[----:B------:R-:W-:Y:S02]  /*2100*/  IMAD R9, R9, R20, RZ ;  /* 0x0000001409097224 */ /* 0x000fe400078e02ff */
[----:B------:R-:W-:-:S04]  /*2110*/  IMAD.WIDE.U32 R22, R20, R22, R12 ;  /* 0x0000001614167225 */ /* 0x000fc800078e000c */
[----:B------:R-:W-:Y:S01]  /*2120*/  IMAD R13, R102, R101, RZ ;  /* 0x00000065660d7224 */ /* 0x000fe200078e02ff */
[----:B------:R-:W-:Y:S01]  /*2130*/  IADD3 R23, PT, PT, R23, R3, RZ ;  /* 0x0000000317177210 */ /* 0x000fe20007ffe0ff */
[----:B------:R-:W-:Y:S01]  /*2140*/  IMAD R2, R8, R2, R9 ;  /* 0x0000000208027224 */ /* 0x000fe200078e0209 */
[----:B------:R-:W-:Y:S01]  /*2150*/  SHF.R.S32.HI R9, RZ, 0x1f, R72 ;  /* 0x0000001fff097819 */ /* 0x000fe20000011448 */
[----:B------:R-:W-:Y:S01]  /*2160*/  IMAD.WIDE.U32 R20, R20, R8, R10 ;  /* 0x0000000814147225 */ /* 0x000fe200078e000a */
[----:B------:R-:W-:-:S03]  /*2170*/  IADD3 R11, P0, PT, -R72, R102, RZ ;  /* 0x00000066480b7210 */ /* 0x000fc60007f1e1ff */
        /* <DEDUP_REMOVED lines=34> */
.L_x_3576:
        /* <DEDUP_REMOVED lines=21> */
.L_x_3509:
[----:B------:R-:W-:Y:S05]  /*24f0*/  BSYNC.RECONVERGENT B0 ;  /* 0x0000000000007941 */ /* 0x000fea0003800200 */
.L_x_3508:
        /* <DEDUP_REMOVED lines=15> */
.L_x_3511:
[----:B------:R-:W-:Y:S05]  /*25f0*/  BSYNC.RECONVERGENT B0 ;  /* 0x0000000000007941 */ /* 0x000fea0003800200 */
.L_x_3510:
        /* <DEDUP_REMOVED lines=18> */
.L_x_3513:
[----:B------:R-:W-:Y:S05]  /*2720*/  BSYNC.RECONVERGENT B0 ;  /* 0x0000000000007941 */ /* 0x000fea0003800200 */
.L_x_3512:
        /* <DEDUP_REMOVED lines=18> */
.L_x_3515:
[----:B------:R-:W-:Y:S05]  /*2850*/  BSYNC.RECONVERGENT B0 ;  /* 0x0000000000007941 */ /* 0x000fea0003800200 */
.L_x_3514:
        /* <DEDUP_REMOVED lines=27> */
.L_x_3519:
[----:B------:R-:W-:Y:S05]  /*2a10*/  BSYNC.RECONVERGENT B0 ;  /* 0x0000000000007941 */ /* 0x000fea0003800200 */
.L_x_3518:
        /* <DEDUP_REMOVED lines=15> */
.L_x_3521:
[----:B------:R-:W-:Y:S05]  /*2b10*/  BSYNC.RECONVERGENT B0 ;  /* 0x0000000000007941 */ /* 0x000fea0003800200 */
.L_x_3520:
        /* <DEDUP_REMOVED lines=15> */
.L_x_3523:
[----:B------:R-:W-:Y:S05]  /*2c10*/  BSYNC.RECONVERGENT B0 ;  /* 0x0000000000007941 */ /* 0x000fea0003800200 */
.L_x_3522:
        /* <DEDUP_REMOVED lines=19> */
.L_x_3517:
        /* <DEDUP_REMOVED lines=58> */
.L_x_3529:
[----:B------:R-:W-:Y:S05]  /*30f0*/  BSYNC.RECONVERGENT B0 ;  /* 0x0000000000007941 */ /* 0x000fea0003800200 */
.L_x_3528:
        /* <DEDUP_REMOVED lines=48> */
.L_x_3531:
[----:B------:R-:W-:Y:S05]  /*3400*/  BSYNC.RECONVERGENT B0 ;  /* 0x0000000000007941 */ /* 0x000fea0003800200 */
.L_x_3530:
        /* <DEDUP_REMOVED lines=47> */
.L_x_3527:
[----:B------:R-:W-:Y:S05]  /*3700*/  BSYNC.RECONVERGENT B1 ;  /* 0x0000000000017941 */ /* 0x000fea0003800200 */
.L_x_3526:
        /* <DEDUP_REMOVED lines=63> */
.L_x_3535:
[----:B------:R-:W-:Y:S05]  /*3b00*/  BSYNC.RECONVERGENT B0 ;  /* 0x0000000000007941 */ /* 0x000fea0003800200 */
.L_x_3534:
        /* <DEDUP_REMOVED lines=48> */
.L_x_3537:
[----:B------:R-:W-:Y:S05]  /*3e10*/  BSYNC.RECONVERGENT B0 ;  /* 0x0000000000007941 */ /* 0x000fea0003800200 */
.L_x_3536:
        /* <DEDUP_REMOVED lines=47> */
.L_x_3533:
[----:B------:R-:W-:Y:S05]  /*4110*/  BSYNC.RECONVERGENT B1 ;  /* 0x0000000000017941 */ /* 0x000fea0003800200 */
.L_x_3532:
        /* <DEDUP_REMOVED lines=61> */
.L_x_3541:
[----:B------:R-:W-:Y:S05]  /*44f0*/  BSYNC.RECONVERGENT B0 ;  /* 0x0000000000007941 */ /* 0x000fea0003800200 */
.L_x_3540:
        /* <DEDUP_REMOVED lines=48> */
.L_x_3543:
[----:B------:R-:W-:Y:S05]  /*4800*/  BSYNC.RECONVERGENT B0 ;  /* 0x0000000000007941 */ /* 0x000fea0003800200 */
.L_x_3542:
        /* <DEDUP_REMOVED lines=47> */
.L_x_3539:
[----:B------:R-:W-:Y:S05]  /*4b00*/  BSYNC.RECONVERGENT B1 ;  /* 0x0000000000017941 */ /* 0x000fea0003800200 */
.L_x_3538:
        /* <DEDUP_REMOVED lines=64> */
.L_x_3547:
[----:B------:R-:W-:Y:S05]  /*4f10*/  BSYNC.RECONVERGENT B0 ;  /* 0x0000000000007941 */ /* 0x000fea0003800200 */
.L_x_3546:
        /* <DEDUP_REMOVED lines=48> */
.L_x_3549:
[----:B------:R-:W-:Y:S05]  /*5220*/  BSYNC.RECONVERGENT B0 ;  /* 0x0000000000007941 */ /* 0x000fea0003800200 */
.L_x_3548:
        /* <DEDUP_REMOVED lines=47> */
.L_x_3545:
[----:B------:R-:W-:Y:S05]  /*5520*/  BSYNC.RECONVERGENT B1 ;  /* 0x0000000000017941 */ /* 0x000fea0003800200 */
.L_x_3544:
[----:B------:R-:W2:Y:S02]  /*5530*/  LD.E R3, desc[UR4][R120.64+0xd0] ;  /* 0x0000d00478037980 */ /* 0x000ea4000c101900 */
[----:B--2---:R-:W-:Y:S05]  /*5540*/  IMAD.U32 R3, R3, -0x40, RZ ;  /* 0xffffffc003037824 */ /* 0x004fea00078e00ff */
[C---:B------:R-:W-:Y:S02]  /*5550*/  LEA R12, P1, R3.reuse, R12, 0x1 ;  /* 0x0000000c030c7211 */ /* 0x040fe400078208ff */
[C---:B------:R-:W-:Y:S02]  /*5560*/  LEA R50, P0, R3.reuse, R50, 0x1 ;  /* 0x0000003203327211 */ /* 0x040fe400078008ff */
[C---:B------:R-:W-:Y:S02]  /*5570*/  LEA.HI.X.SX32 R13, R3.reuse, R13, 0x1, P1 ;  /* 0x0000000d030d7211 */ /* 0x040fe400008f0eff */
[----:B------:R-:W-:Y:S01]  /*5580*/  LEA.HI.X.SX32 R51, R3, R51, 0x1, P0 ;  /* 0x0000003303337211 */ /* 0x000fe200000f0eff */
[----:B------:R-:W-:Y:S05]  /*5590*/  BRA `(.L_x_3524) ;  /* 0x0000004400387947 */ /* 0x000fea0003800000 */
.L_x_3525:
        /* <DEDUP_REMOVED lines=95> */
.L_x_3553:
[----:B------:R-:W-:Y:S05]  /*5b90*/  BSYNC.RECONVERGENT B0 ;  /* 0x0000000000007941 */ /* 0x000fea0003800200 */
.L_x_3552:
        /* <DEDUP_REMOVED lines=89> */
.L_x_3555:
[----:B------:R-:W-:Y:S05]  /*6130*/  BSYNC.RECONVERGENT B0 ;  /* 0x0000000000007941 */ /* 0x000fea0003800200 */
.L_x_3554:
        /* <DEDUP_REMOVED lines=88> */
.L_x_3551:
[----:B------:R-:W-:Y:S05]  /*66c0*/  BSYNC.RECONVERGENT B1 ;  /* 0x0000000000017941 */ /* 0x000fea0003800200 */
.L_x_3550:
        /* <DEDUP_REMOVED lines=94> */
.L_x_3559:
[----:B------:R-:W-:Y:S05]  /*6cb0*/  BSYNC.RECONVERGENT B0 ;  /* 0x0000000000007941 */ /* 0x000fea0003800200 */
.L_x_3558:
        /* <DEDUP_REMOVED lines=89> */
.L_x_3561:
[----:B------:R-:W-:Y:S05]  /*7250*/  BSYNC.RECONVERGENT B0 ;  /* 0x0000000000007941 */ /* 0x000fea0003800200 */
.L_x_3560:
        /* <DEDUP_REMOVED lines=88> */
.L_x_3557:
[----:B------:R-:W-:Y:S05]  /*77e0*/  BSYNC.RECONVERGENT B1 ;  /* 0x0000000000017941 */ /* 0x000fea0003800200 */
.L_x_3556:
        /* <DEDUP_REMOVED lines=95> */
.L_x_3565:
[----:B------:R-:W-:Y:S05]  /*7de0*/  BSYNC.RECONVERGENT B0 ;  /* 0x0000000000007941 */ /* 0x000fea0003800200 */
.L_x_3564:
        /* <DEDUP_REMOVED lines=88> */
.L_x_3567:
[----:B------:R-:W-:Y:S05]  /*8370*/  BSYNC.RECONVERGENT B0 ;  /* 0x0000000000007941 */ /* 0x000fea0003800200 */
.L_x_3566:
        /* <DEDUP_REMOVED lines=86> */
.L_x_3563:
[----:B------:R-:W-:Y:S05]  /*88e0*/  BSYNC.RECONVERGENT B1 ;  /* 0x0000000000017941 */ /* 0x000fea0003800200 */
.L_x_3562:
        /* <DEDUP_REMOVED lines=99> */
.L_x_3571:
[----:B------:R-:W-:Y:S05]  /*8f20*/  BSYNC.RECONVERGENT B0 ;  /* 0x0000000000007941 */ /* 0x000fea0003800200 */
.L_x_3570:
        /* <DEDUP_REMOVED lines=87> */
.L_x_3573:
[----:B------:R-:W-:Y:S05]  /*94a0*/  BSYNC.RECONVERGENT B0 ;  /* 0x0000000000007941 */ /* 0x000fea0003800200 */
.L_x_3572:
        /* <DEDUP_REMOVED lines=86> */
.L_x_3569:
[----:B------:R-:W-:Y:S05]  /*9a10*/  BSYNC.RECONVERGENT B1 ;  /* 0x0000000000017941 */ /* 0x000fea0003800200 */
.L_x_3568:
[----:B------:R-:W3:Y:S02]  /*9a20*/  LD.E R3, desc[UR4][R120.64+0xd0] ;  /* 0x0000d00478037980 */ /* 0x000ee4000c101900 */
[----:B---3--:R-:W-:Y:S05]  /*9a30*/  IMAD.U32 R3, R3, -0x40, RZ ;  /* 0xffffffc003037824 */ /* 0x008fea00078e00ff */
[C---:B------:R-:W-:Y:S02]  /*9a40*/  LEA R78, P1, R3.reuse, R78, 0x1 ;  /* 0x0000004e034e7211 */ /* 0x040fe400078208ff */
[C---:B------:R-:W-:Y:S02]  /*9a50*/  LEA R76, P0, R3.reuse, R76, 0x1 ;  /* 0x0000004c034c7211 */ /* 0x040fe400078008ff */
[C---:B------:R-:W-:Y:S02]  /*9a60*/  LEA.HI.X.SX32 R79, R3.reuse, R79, 0x1, P1 ;  /* 0x0000004f034f7211 */ /* 0x040fe400008f0eff */
[----:B------:R-:W-:Y:S09]  /*9a70*/  LEA.HI.X.SX32 R77, R3, R77, 0x1, P0 ;  /* 0x0000004d034d7211 */ /* 0x000ff200000f0eff */
.L_x_3524:
[----:B------:R-:W-:Y:S05]  /*9a80*/  BSYNC.RECONVERGENT B2 ;  /* 0x0000000000027941 */ /* 0x000fea0003800200 */
.L_x_3516:
        /* <DEDUP_REMOVED lines=101> */
.L_x_3575:
[----:B------:R-:W-:Y:S05]  /*a0e0*/  BSYNC.RECONVERGENT B0 ;  /* 0x0000000000007941 */ /* 0x000fea0003800200 */
.L_x_3574:
[----:B------:R-:W-:Y:S05]  /*a0f0*/  @P2 BRA `(.L_x_3576) ;  /* 0xffffff8000a82947 */ /* 0x000fea000383ffff */
.L_x_3507:
        /* <DEDUP_REMOVED lines=29> */
.L_x_3581:
[----:B------:R2:W-:Y:S02]  /*a2d0*/  STS.128 [R165+0x2000], RZ ;  /* 0x002000ffa5007388 */ /* 0x0005e40000000c00 */
.L_x_3580:
[----:B------:R-:W-:Y:S05]  /*a2e0*/  BSYNC.RECONVERGENT B0 ;  /* 0x0000000000007941 */ /* 0x000fea0003800200 */
.L_x_3579:
        /* <DEDUP_REMOVED lines=24> */
.L_x_3583:
[----:B------:R1:W-:Y:S01]  /*a470*/  STS.128 [R165+0x2800], RZ ;  /* 0x002800ffa5007388 */ /* 0x0003e20000000c00 */
[----:B------:R-:W-:Y:S05]  /*a480*/  BRA `(.L_x_3582) ;  /* 0x0000003400b47947 */ /* 0x000fea0003800000 */
.L_x_3578:
        /* <DEDUP_REMOVED lines=79> */
.L_x_3590:
[----:B------:R-:W-:Y:S05]  /*a980*/  BSYNC.RECONVERGENT B0 ;  /* 0x0000000000007941 */ /* 0x000fea0003800200 */
.L_x_3589:
[----:B-----5:R-:W-:Y:S01]  /*a990*/  IMAD.MOV.U32 R6, RZ, RZ, R10 ;  /* 0x000000ffff067224 */ /* 0x020fe200078e000a */
[----:B------:R-:W-:Y:S01]  /*a9a0*/  MOV R4, R8 ;  /* 0x0000000800047202 */ /* 0x000fe20000000f00 */
[----:B------:R-:W-:Y:S01]  /*a9b0*/  IMAD.MOV.U32 R7, RZ, RZ, R11 ;  /* 0x000000ffff077224 */ /* 0x000fe200078e000b */
[----:B------:R-:W-:Y:S02]  /*a9c0*/  MOV R5, R9 ;  /* 0x0000000900057202 */ /* 0x000fe40000000f00 */
.L_x_3588:
[----:B------:R-:W-:Y:S05]  /*a9d0*/  BSYNC.RECONVERGENT B1 ;  /* 0x0000000000017941 */ /* 0x000fea0003800200 */
.L_x_3587:
        /* <DEDUP_REMOVED lines=47> */
.L_x_3594:
[----:B------:R-:W-:Y:S05]  /*acd0*/  BSYNC.RECONVERGENT B0 ;  /* 0x0000000000007941 */ /* 0x000fea0003800200 */
.L_x_3593:
[----:B-----5:R1:W-:Y:S02]  /*ace0*/  STS.128 [R165+0x1000], R8 ;  /* 0x00100008a5007388 */ /* 0x0203e40000000c00 */
.L_x_3592:
[----:B------:R-:W-:Y:S05]  /*acf0*/  BSYNC.RECONVERGENT B1 ;  /* 0x0000000000017941 */ /* 0x000fea0003800200 */
.L_x_3591:
        /* <DEDUP_REMOVED lines=45> */
.L_x_3596:
[----:B------:R-:W-:Y:S05]  /*afd0*/  BSYNC.RECONVERGENT B0 ;  /* 0x0000000000007941 */ /* 0x000fea0003800200 */
.L_x_3595:
[----:B-----5:R1:W-:Y:S02]  /*afe0*/  STS.128 [R165+0x2000], R8 ;  /* 0x00200008a5007388 */ /* 0x0203e40000000c00 */
.L_x_3586:
[----:B------:R-:W-:Y:S05]  /*aff0*/  BSYNC.RECONVERGENT B2 ;  /* 0x0000000000027941 */ /* 0x000fea0003800200 */
.L_x_3585:
        /* <DEDUP_REMOVED lines=51> */
.L_x_3600:
[----:B------:R-:W-:Y:S05]  /*b330*/  BSYNC.RECONVERGENT B0 ;  /* 0x0000000000007941 */ /* 0x000fea0003800200 */
.L_x_3599:
[----:B-----5:R1:W-:Y:S02]  /*b340*/  STS.128 [R165+0x800], R8 ;  /* 0x00080008a5007388 */ /* 0x0203e40000000c00 */
.L_x_3598:
[----:B------:R-:W-:Y:S05]  /*b350*/  BSYNC.RECONVERGENT B1 ;  /* 0x0000000000017941 */ /* 0x000fea0003800200 */
.L_x_3597:
        /* <DEDUP_REMOVED lines=46> */
.L_x_3604:
[----:B------:R-:W-:Y:S05]  /*b640*/  BSYNC.RECONVERGENT B0 ;  /* 0x0000000000007941 */ /* 0x000fea0003800200 */
.L_x_3603:
[----:B-----5:R1:W-:Y:S02]  /*b650*/  STS.128 [R165+0x1800], R8 ;  /* 0x00180008a5007388 */ /* 0x0203e40000000c00 */
.L_x_3602:
[----:B------:R-:W-:Y:S05]  /*b660*/  BSYNC.RECONVERGENT B1 ;  /* 0x0000000000017941 */ /* 0x000fea0003800200 */
.L_x_3601:
        /* <DEDUP_REMOVED lines=46> */
.L_x_3606:
[----:B------:R-:W-:Y:S05]  /*b950*/  BSYNC.RECONVERGENT B0 ;  /* 0x0000000000007941 */ /* 0x000fea0003800200 */
.L_x_3605:
[----:B-----5:R1:W-:Y:S01]  /*b960*/  STS.128 [R165+0x2800], R8 ;  /* 0x00280008a5007388 */ /* 0x0203e20000000c00 */
[----:B------:R-:W-:Y:S05]  /*b970*/  BRA `(.L_x_3582) ;  /* 0x0000002000787947 */ /* 0x000fea0003800000 */
.L_x_3584:
        /* <DEDUP_REMOVED lines=95> */
.L_x_3611:
[----:B------:R-:W-:Y:S05]  /*bf70*/  BSYNC.RECONVERGENT B0 ;  /* 0x0000000000007941 */ /* 0x000fea0003800200 */
.L_x_3610:
[----:B------:R-:W-:Y:S05]  /*bf80*/  BSYNC.RECONVERGENT B1 ;  /* 0x0000000000017941 */ /* 0x000fea0003800200 */
.L_x_3609:
        /* <DEDUP_REMOVED lines=86> */
.L_x_3615:
[----:B------:R-:W-:Y:S05]  /*c4f0*/  BSYNC.RECONVERGENT B0 ;  /* 0x0000000000007941 */ /* 0x000fea0003800200 */
.L_x_3614:
[----:B-----5:R1:W-:Y:S02]  /*c500*/  STS.128 [R165+0x1000], R16 ;  /* 0x00100010a5007388 */ /* 0x0203e40000000c00 */
.L_x_3613:
[----:B------:R-:W-:Y:S05]  /*c510*/  BSYNC.RECONVERGENT B1 ;  /* 0x0000000000017941 */ /* 0x000fea0003800200 */
.L_x_3612:
        /* <DEDUP_REMOVED lines=84> */
.L_x_3617:
[----:B------:R-:W-:Y:S05]  /*ca60*/  BSYNC.RECONVERGENT B0 ;  /* 0x0000000000007941 */ /* 0x000fea0003800200 */
.L_x_3616:
[----:B-----5:R1:W-:Y:S02]  /*ca70*/  STS.128 [R165+0x2000], R16 ;  /* 0x00200010a5007388 */ /* 0x0203e40000000c00 */
.L_x_3608:
[----:B------:R-:W-:Y:S05]  /*ca80*/  BSYNC.RECONVERGENT B2 ;  /* 0x0000000000027941 */ /* 0x000fea0003800200 */
.L_x_3607:
        /* <DEDUP_REMOVED lines=91> */
.L_x_3621:
[----:B------:R-:W-:Y:S05]  /*d040*/  BSYNC.RECONVERGENT B0 ;  /* 0x0000000000007941 */ /* 0x000fea0003800200 */
.L_x_3620:
[----:B-----5:R1:W-:Y:S02]  /*d050*/  STS.128 [R165+0x800], R16 ;  /* 0x00080010a5007388 */ /* 0x0203e40000000c00 */
.L_x_3619:
[----:B------:R-:W-:Y:S05]  /*d060*/  BSYNC.RECONVERGENT B1 ;  /* 0x0000000000017941 */ /* 0x000fea0003800200 */
.L_x_3618:
        /* <DEDUP_REMOVED lines=86> */
.L_x_3625:
[----:B------:R-:W-:Y:S05]  /*d5d0*/  BSYNC.RECONVERGENT B0 ;  /* 0x0000000000007941 */ /* 0x000fea0003800200 */
.L_x_3624:
[----:B-----5:R1:W-:Y:S02]  /*d5e0*/  STS.128 [R165+0x1800], R16 ;  /* 0x00180010a5007388 */ /* 0x0203e40000000c00 */
.L_x_3623:
[----:B------:R-:W-:Y:S05]  /*d5f0*/  BSYNC.RECONVERGENT B1 ;  /* 0x0000000000017941 */ /* 0x000fea0003800200 */
.L_x_3622:
        /* <DEDUP_REMOVED lines=84> */
.L_x_3627:
[----:B------:R-:W-:Y:S05]  /*db40*/  BSYNC.RECONVERGENT B0 ;  /* 0x0000000000007941 */ /* 0x000fea0003800200 */
.L_x_3626:
[----:B-----5:R1:W-:Y:S02]  /*db50*/  STS.128 [R165+0x2800], R4 ;  /* 0x00280004a5007388 */ /* 0x0203e40000000c00 */
.L_x_3582:
[----:B------:R-:W-:Y:S05]  /*db60*/  BSYNC.RECONVERGENT B3 ;  /* 0x0000000000037941 */ /* 0x000fea0003800200 */
.L_x_3577:
        /* <DEDUP_REMOVED lines=26> */
.L_x_3630:
[----:B------:R1:W-:Y:S02]  /*dd10*/  STS.128 [R165+0x7000], RZ ;  /* 0x007000ffa5007388 */ /* 0x0003e40000000c00 */
.L_x_3629:
[----:B------:R-:W-:Y:S05]  /*dd20*/  BSYNC.RECONVERGENT B0 ;  /* 0x0000000000007941 */ /* 0x000fea0003800200 */
.L_x_3628:
        /* <DEDUP_REMOVED lines=24> */
.L_x_3633:
[----:B------:R4:W-:Y:S02]  /*deb0*/  STS.128 [R165+0x7800], RZ ;  /* 0x007800ffa5007388 */ /* 0x0009e40000000c00 */
.L_x_3632:
[----:B------:R-:W-:Y:S05]  /*dec0*/  BSYNC.RECONVERGENT B0 ;  /* 0x0000000000007941 */ /* 0x000fea0003800200 */
.L_x_3631:
[----:B-1-3--:R-:W-:Y:S01]  /*ded0*/  IADD3 R4, PT, PT, R102, 0x40, RZ ;  /* 0x0000004066047810 */ /* 0x00afe20007ffe0ff */
[----:B------:R-:W-:Y:S03]  /*dee0*/  BSSY.RECONVERGENT B0, `(.L_x_3634) ;  /* 0x0000019000007945 */ /* 0x000fe60003800200 */
[----:B------:R-:W-:-:S13]  /*def0*/  ISETP.GE.AND P0, PT, R4, R69, PT ;  /* 0x000000450400720c */ /* 0x000fda0003f06270 */
        /* <DEDUP_REMOVED lines=22> */
.L_x_3636:
[----:B------:R3:W-:Y:S02]  /*e060*/  STS.128 [R165+0x8000], RZ ;  /* 0x008000ffa5007388 */ /* 0x0007e40000000c00 */
.L_x_3635:
[----:B------:R-:W-:Y:S05]  /*e070*/  BSYNC.RECONVERGENT B0 ;  /* 0x0000000000007941 */ /* 0x000fea0003800200 */
.L_x_3634:
[----:B-1-34-:R-:W-:Y:S01]  /*e080*/  IADD3 R2, PT, PT, R102, 0x60, RZ ;  /* 0x0000006066027810 */ /* 0x01afe20007ffe0ff */
[----:B------:R-:W-:Y:S03]  /*e090*/  BSSY.RECONVERGENT B0, `(.L_x_3637) ;  /* 0x0000019000007945 */ /* 0x000fe60003800200 */
[----:B------:R-:W-:-:S13]  /*e0a0*/  ISETP.GE.AND P0, PT, R2, R69, PT ;  /* 0x000000450200720c */ /* 0x000fda0003f06270 */
[----:B------:R-:W-:Y:S05]  /*e0b0*/  @P0 BRA `(.L_x_3638) ;  /* 0x0000000000580947 */ /* 0x000fea0003800000 */
[----:B------:R-:W-:Y:S01]  /*e0c0*/  IMAD.MOV.U32 R148, RZ, RZ, R154 ;  /* 0x000000ffff947224 */ /* 0x000fe200078e009a */
[-C--:B-----5:R-:W-:Y:S01]  /*e0d0*/  ISETP.GE.AND P2, PT, R118, R163.reuse, PT ;  /* 0x000000a37600720c */ /* 0x0a0fe20003f46270 */
        /* <DEDUP_REMOVED lines=20> */
.L_x_3638:
[----:B------:R-:W-:Y:S05]  /*e220*/  BSYNC.RECONVERGENT B0 ;  /* 0x0000000000007941 */ /* 0x000fea0003800200 */
.L_x_3637:
[----:B------:R-:W3:Y:S04]  /*e230*/  LD.E.64 R10, desc[UR4][R120.64+0x1c0] ;  /* 0x0001c004780a7980 */ /* 0x000ee8000c101b00 */
[----:B------:R-:W4:Y:S01]  /*e240*/  LD.E.64 R8, desc[UR4][R120.64+0x1b8] ;  /* 0x0001b80478087980 */ /* 0x000f22000c101b00 */
[----:B-1----:R-:W-:Y:S02]  /*e250*/  MOV R6, R160 ;  /* 0x000000a000067202 */ /* 0x002fe40000000f00 */
[----:B------:R-:W-:Y:S01]  /*e260*/  MOV R7, RZ ;  /* 0x000000ff00077202 */ /* 0x000fe20000000f00 */
[----:B------:R-:W2:Y:S04]  /*e270*/  LD.E R3, desc[UR4][R120.64+0xd8] ;  /* 0x0000d80478037980 */ /* 0x000ea8000c101900 */
[----:B------:R-:W0:Y:S01]  /*e280*/  LDGDEPBAR ;  /* 0x00000000000079af */ /* 0x000e220000000000 */
[----:B---3--:R-:W-:-:S04]  /*e290*/  IMAD.WIDE.U32 R6, R161, R10, R6 ;  /* 0x0000000aa1067225 */ /* 0x008fc800078e0006 */
[----:B------:R-:W-:Y:S01]  /*e2a0*/  IMAD R0, R11, R161, RZ ;  /* 0x000000a10b007224 */ /* 0x000fe200078e02ff */
[----:B----4-:R-:W-:-:S04]  /*e2b0*/  LEA R8, P0, R6, R8, 0x2 ;  /* 0x0000000806087211 */ /* 0x010fc800078010ff */
[----:B------:R-:W-:-:S04]  /*e2c0*/  IADD3 R0, PT, PT, R7, R0, RZ ;  /* 0x0000000007007210 */ /* 0x000fc80007ffe0ff */
[----:B------:R-:W-:-:S05]  /*e2d0*/  LEA.HI.X R9, R6, R9, R0, 0x2, P0 ;  /* 0x0000000906097211 */ /* 0x000fca00000f1400 */
[----:B------:R-:W3:Y:S01]  /*e2e0*/  LD.E R0, desc[UR4][R8.64] ;  /* 0x0000000408007980 */ /* 0x000ee2000c101900 */
[----:B--2---:R-:W3:Y:S01]  /*e2f0*/  MUFU.RCP R3, R3 ;  /* 0x0000000300037308 */ /* 0x004ee20000001000 */
[----:B------:R-:W-:-:S04]  /*e300*/  DEPBAR.LE SB0, 0x0 ;  /* 0x000080000000791a */ /* 0x000fc80000000000 */
[----:B------:R-:W-:Y:S01]  /*e310*/  BSSY.RECONVERGENT B0, `(.L_x_3639) ;  /* 0x000001e000007945 */ /* 0x000fe20003800200 */
[----:B------:R-:W-:Y:S01]  /*e320*/  BAR.SYNC.DEFER_BLOCKING 0x0 ;  /* 0x0000000000007b1d */ /* 0x000fe20000010000 */
[----:B---3--:R-:W-:-:S05]  /*e330*/  FMUL.FTZ R0, R0, R3 ;  /* 0x0000000300007220 */ /* 0x008fca0000410000 */
        /* <DEDUP_REMOVED lines=22> */
.L_x_3641:
[----:B------:R2:W-:Y:S01]  /*e4a0*/  STS.128 [R165+0xd000], RZ ;  /* 0x00d000ffa5007388 */ /* 0x0005e20000000c00 */
[----:B------:R-:W-:Y:S05]  /*e4b0*/  BRA `(.L_x_3642) ;  /* 0x00000000000c7947 */ /* 0x000fea0003800000 */
.L_x_3640:
[----:B------:R1:W-:Y:S04]  /*e4c0*/  STS.128 [R165+0x9000], RZ ;  /* 0x009000ffa5007388 */ /* 0x0003e80000000c00 */
[----:B------:R1:W-:Y:S04]  /*e4d0*/  STS.128 [R165+0xb000], RZ ;  /* 0x00b000ffa5007388 */ /* 0x0003e80000000c00 */
[----:B------:R1:W-:Y:S02]  /*e4e0*/  STS.128 [R165+0xd000], RZ ;  /* 0x00d000ffa5007388 */ /* 0x0003e40000000c00 */
.L_x_3642:
[----:B------:R-:W-:Y:S05]  /*e4f0*/  BSYNC.RECONVERGENT B0 ;  /* 0x0000000000007941 */ /* 0x000fea0003800200 */
.L_x_3639:
        /* <DEDUP_REMOVED lines=27> */
.L_x_3645:
[----:B------:R1:W-:Y:S02]  /*e6b0*/  STS.128 [R165+0xd800], RZ ;  /* 0x00d800ffa5007388 */ /* 0x0003e40000000c00 */
.L_x_3644:
[----:B------:R-:W-:Y:S05]  /*e6c0*/  BSYNC.RECONVERGENT B0 ;  /* 0x0000000000007941 */ /* 0x000fea0003800200 */
.L_x_3643:
        /* <DEDUP_REMOVED lines=27> */
.L_x_3648:
[----:B------:R1:W-:Y:S02]  /*e880*/  STS.128 [R165+0xe000], RZ ;  /* 0x00e000ffa5007388 */ /* 0x0003e40000000c00 */
.L_x_3647:
[----:B------:R-:W-:Y:S05]  /*e890*/  BSYNC.RECONVERGENT B0 ;  /* 0x0000000000007941 */ /* 0x000fea0003800200 */
.L_x_3646:
        /* <DEDUP_REMOVED lines=31> */
.L_x_3651:
[----:B------:R1:W-:Y:S02]  /*ea90*/  STS.128 [R165+0xe800], RZ ;  /* 0x00e800ffa5007388 */ /* 0x0003e40000000c00 */
.L_x_3650:
[----:B------:R-:W-:Y:S05]  /*eaa0*/  BSYNC.RECONVERGENT B0 ;  /* 0x0000000000007941 */ /* 0x000fea0003800200 */
.L_x_3649:
[----:B------:R-:W2:Y:S01]  /*eab0*/  LD.E R2, desc[UR4][R120.64+0x18c] ;  /* 0x00018c0478027980 */ /* 0x000ea2000c101900 */
[----:B------:R-:W3:Y:S01]  /*eac0*/  S2UR UR6, SR_CgaCtaId ;  /* 0x00000000000679c3 */ /* 0x000ee20000008800 */
[----:B------:R-:W-:Y:S01]  /*ead0*/  UMOV UR7, 0x400 ;  /* 0x0000040000077882 */ /* 0x000fe20000000000 */
[----:B------:R-:W-:Y:S01]  /*eae0*/  ISETP.NE.AND P6, PT, R49, 0x1, PT ;  /* 0x000000013100780c */ /* 0x000fe20003fc5270 */
[----:B------:R-:W0:Y:S01]  /*eaf0*/  LDGDEPBAR ;  /* 0x00000000000079af */ /* 0x000e220000000000 */
[----:B------:R-:W-:Y:S01]  /*eb00*/  BSSY.RECONVERGENT B1, `(.L_x_3652) ;  /* 0x00001bc000017945 */ /* 0x000fe20003800200 */
[----:B------:R-:W-:Y:S01]  /*eb10*/  IADD3 R167, PT, PT, R61, -0x80, RZ ;  /* 0xffffff803da77810 */ /* 0x000fe20007ffe0ff */
[----:B---3--:R-:W-:-:S06]  /*eb20*/  ULEA UR6, UR6, UR7, 0x18 ;  /* 0x0000000706067291 */ /* 0x008fcc000f8ec0ff */
[----:B------:R-:W-:Y:S02]  /*eb30*/  LEA R148, R48, UR6, 0x1 ;  /* 0x0000000630947c11 */ /* 0x000fe4000f8e08ff */
[----:B------:R-:W-:Y:S02]  /*eb40*/  LEA R147, R47, UR6, 0x1 ;  /* 0x000000062f937c11 */ /* 0x000fe4000f8e08ff */
[C---:B------:R-:W-:Y:S01]  /*eb50*/  LEA R3, R5.reuse, R148, 0x1 ;  /* 0x0000009405037211 */ /* 0x040fe200078e08ff */
[----:B------:R-:W-:Y:S01]  /*eb60*/  LDSM.16.M88.4 R44, [R148] ;  /* 0x00000000942c783b */ /* 0x000fe20000000200 */
[----:B------:R-:W-:-:S03]  /*eb70*/  LEA R145, R5, R147, 0x1 ;  /* 0x0000009305917211 */ /* 0x000fc600078e08ff */
[----:B------:R-:W3:Y:S04]  /*eb80*/  LDSM.16.M88.4 R32, [R147+0x3000] ;  /* 0x003000009320783b */ /* 0x000ee80000000200 */
[----:B------:R-:W4:Y:S04]  /*eb90*/  LDSM.16.M88.4 R104, [R147+0x3400] ;  /* 0x003400009368783b */ /* 0x000f280000000200 */
[----:B------:R-:W1:Y:S04]  /*eba0*/  LDSM.16.M88.4 R92, [R147+0x3800] ;  /* 0x00380000935c783b */ /* 0x000e680000000200 */
[----:B------:R-:W1:Y:S04]  /*ebb0*/  LDSM.16.M88.4 R84, [R147+0x3c00] ;  /* 0x003c00009354783b */ /* 0x000e680000000200 */
[----:B-----5:R-:W1:Y:S04]  /*ebc0*/  LDSM.16.M88.4 R76, [R147+0x4000] ;  /* 0x00400000934c783b */ /* 0x020e680000000200 */
        /* <DEDUP_REMOVED lines=37> */
[----:B------:R-:W3:Y:S07]  /*ee20*/  LDSM.16.M88.4 R12, [R145+0x4c00] ;  /* 0x004c0000910c783b */ /* 0x000eee0000000200 */
[C---:B------:R-:W-:Y:S08]  /*ee30*/  HMMA.16816.F32.BF16 R96, R8.reuse, R40, R96 ;  /* 0x000000280860723c */ /* 0x040ff00000041860 */
[C---:B------:R-:W-:Y:S01]  /*ee40*/  HMMA.16816.F32.BF16 R92, R8.reuse, R42, R92 ;  /* 0x0000002a085c723c */ /* 0x040fe2000004185c */
[----:B------:R-:W2:Y:S07]  /*ee50*/  LDSM.16.M88.4 R40, [R3+0x1000] ;  /* 0x001000000328783b */ /* 0x000eae0000000200 */
        /* <DEDUP_REMOVED lines=12> */
[C---:B---3--:R-:W-:Y:S08]  /*ef20*/  HMMA.16816.F32.BF16 R52, R8.reuse, R12, R52 ;  /* 0x0000000c0834723c */ /* 0x048ff00000041834 */
[----:B------:R-:W-:Y:S01]  /*ef30*/  HMMA.16816.F32.BF16 R44, R8, R14, R44 ;  /* 0x0000000e082c723c */ /* 0x000fe2000004182c */
[----:B------:R-:W-:Y:S04]  /*ef40*/  LDSM.16.M88.4 R12, [R3+0x2000] ;  /* 0x00200000030c783b */ /* 0x000fe80000000200 */
[----:B------:R-:W3:Y:S03]  /*ef50*/  LDSM.16.M88.4 R8, [R145+0x7000] ;  /* 0x007000009108783b */ /* 0x000ee60000000200 */
[C---:B--2---:R-:W-:Y:S08]  /*ef60*/  HMMA.16816.F32.BF16 R16, R40.reuse, R128, R16 ;  /* 0x000000802810723c */ /* 0x044ff00000041810 */
[----:B------:R-:W-:Y:S08]  /*ef70*/  HMMA.16816.F32.BF16 R32, R40, R130, R32 ;  /* 0x000000822820723c */ /* 0x000ff00000041820 */
[----:B------:R-:W-:Y:S08]  /*ef80*/  HMMA.16816.F32.BF16 R28, R112, R124, R28 ;  /* 0x0000007c701c723c */ /* 0x000ff0000004181c */
[C---:B-1----:R-:W-:Y:S08]  /*ef90*/  HMMA.16816.F32.BF16 R16, R24.reuse, R20, R16 ;  /* 0x000000141810723c */ /* 0x042ff00000041810 */
[----:B------:R-:W-:Y:S01]  /*efa0*/  HMMA.16816.F32.BF16 R32, R24, R22, R32 ;  /* 0x000000161820723c */ /* 0x000fe20000041820 */
[----:B------:R-:W1:Y:S07]  /*efb0*/  LDSM.16.M88.4 R20, [R147+0x5c00] ;  /* 0x005c00009314783b */ /* 0x000e6e0000000200 */
[----:B------:R-:W-:Y:S08]  /*efc0*/  HMMA.16816.F32.BF16 R104, R112, R126, R104 ;  /* 0x0000007e7068723c */ /* 0x000ff00000041868 */
[C---:B---3--:R-:W-:Y:S08]  /*efd0*/  HMMA.16816.F32.BF16 R16, R12.reuse, R8, R16 ;  /* 0x000000080c10723c */ /* 0x048ff00000041810 */
        /* <DEDUP_REMOVED lines=49> */
[----:B------:R-:W-:Y:S01]  /*f2f0*/  HMMA.16816.F32.BF16 R104, R12, R30, R104 ;  /* 0x0000001e0c68723c */ /* 0x000fe20000041868 */
[----:B------:R-:W4:Y:S07]  /*f300*/  LDSM.16.M88.4 R28, [R145+0x7c00] ;  /* 0x007c0000911c783b */ /* 0x000f2e0000000200 */
[C---:B---3--:R-:W-:Y:S05]  /*f310*/  HMMA.16816.F32.BF16 R72, R112.reuse, R16, R72 ;  /* 0x000000107048723c */ /* 0x048fea0000041848 */
[-C--:B------:R-:W-:Y:S01]  /*f320*/  FMUL.FTZ R129, R129, R2.reuse ;  /* 0x0000000281817220 */ /* 0x080fe20000410000 */
[-C--:B------:R-:W-:Y:S01]  /*f330*/  FMUL.FTZ R131, R131, R2.reuse ;  /* 0x0000000283837220 */ /* 0x080fe20000410000 */
[-C--:B------:R-:W-:Y:S01]  /*f340*/  FMUL.FTZ R128, R128, R2.reuse ;  /* 0x0000000280807220 */ /* 0x080fe20000410000 */
[-C--:B------:R-:W-:Y:S01]  /*f350*/  FMUL.FTZ R130, R130, R2.reuse ;  /* 0x0000000282827220 */ /* 0x080fe20000410000 */
[----:B------:R-:W-:Y:S01]  /*f360*/  HMMA.16816.F32.BF16 R68, R112, R18, R68 ;  /* 0x000000127044723c */ /* 0x000fe20000041844 */
[----:B------:R-:W3:Y:S01]  /*f370*/  LDSM.16.M88.4 R16, [R145+0x6400] ;  /* 0x006400009110783b */ /* 0x000ee20000000200 */
        /* <DEDUP_REMOVED lines=11> */
[----:B------:R-:W2:Y:S01]  /*f430*/  LDSM.16.M88.4 R8, [R145+0x6800] ;  /* 0x006800009108783b */ /* 0x000ea20000000200 */
[----:B------:R1:W1:Y:S06]  /*f440*/  MUFU.TANH R137, R104 ;  /* 0x0000006800897308 */ /* 0x00026c0000002400 */
[C---:B------:R-:W-:Y:S02]  /*f450*/  HMMA.16816.F32.BF16 R80, R24.reuse, R20, R80 ;  /* 0x000000141850723c */ /* 0x040fe40000041850 */
[----:B------:R-:W1:Y:S06]  /*f460*/  MUFU.TANH R107, R107 ;  /* 0x0000006b006b7308 */ /* 0x000e6c0000002400 */
[----:B------:R-:W-:Y:S01]  /*f470*/  HMMA.16816.F32.BF16 R76, R24, R22, R76 ;  /* 0x00000016184c723c */ /* 0x000fe2000004184c */
[----:B------:R-:W1:Y:S07]  /*f480*/  LDSM.16.M88.4 R20, [R147+0x6c00] ;  /* 0x006c00009314783b */ /* 0x000e6e0000000200 */
[C---:B----4-:R-:W-:Y:S08]  /*f490*/  HMMA.16816.F32.BF16 R88, R12.reuse, R28, R88 ;  /* 0x0000001c0c58723c */ /* 0x050ff00000041858 */
        /* <DEDUP_REMOVED lines=11> */
[-C--:B------:R-:W-:Y:S01]  /*f550*/  FMUL.FTZ R87, R87, R2.reuse ;  /* 0x0000000257577220 */ /* 0x080fe20000410000 */
[-C--:B------:R-:W-:Y:S01]  /*f560*/  FMUL.FTZ R84, R84, R2.reuse ;  /* 0x0000000254547220 */ /* 0x080fe20000410000 */
[----:B------:R-:W-:-:S02]  /*f570*/  FMUL.FTZ R86, R86, R2 ;  /* 0x0000000256567220 */ /* 0x000fc40000410000 */
[C---:B------:R-:W-:Y:S02]  /*f580*/  HMMA.16816.F32.BF16 R80, R12.reuse, R36, R80 ;  /* 0x000000240c50723c */ /* 0x040fe40000041850 */
[----:B------:R-:W1:Y:S06]  /*f590*/  MUFU.TANH R89, R89 ;  /* 0x0000005900597308 */ /* 0x000e6c0000002400 */
[----:B------:R-:W-:Y:S01]  /*f5a0*/  HMMA.16816.F32.BF16 R76, R12, R38, R76 ;  /* 0x000000260c4c723c */ /* 0x000fe2000004184c */
[----:B------:R-:W3:Y:S01]  /*f5b0*/  LDSM.16.M88.4 R36, [R145+0x6c00] ;  /* 0x006c00009124783b */ /* 0x000ee20000000200 */
[----:B------:R1:W1:Y:S06]  /*f5c0*/  MUFU.TANH R173, R90 ;  /* 0x0000005a00ad7308 */ /* 0x00026c0000002400 */
        /* <DEDUP_REMOVED lines=8> */
[----:B------:R2:W2:Y:S01]  /*f650*/  MUFU.TANH R175, R84 ;  /* 0x0000005400af7308 */ /* 0x0004a20000002400 */
[-C--:B------:R-:W-:Y:S01]  /*f660*/  FMUL.FTZ R77, R77, R2.reuse ;  /* 0x000000024d4d7220 */ /* 0x080fe20000410000 */
[----:B------:R-:W-:-:S04]  /*f670*/  FMUL.FTZ R76, R76, R2 ;  /* 0x000000024c4c7220 */ /* 0x000fc80000410000 */
[C---:B-1----:R-:W-:Y:S05]  /*f680*/  HMMA.16816.F32.BF16 R52, R112.reuse, R20, R52 ;  /* 0x000000147034723c */ /* 0x042fea0000041834 */
[----:B------:R-:W-:Y:S01]  /*f690*/  FMUL.FTZ R21, R78, R2 ;  /* 0x000000024e157220 */ /* 0x000fe20000410000 */
[----:B------:R-:W1:Y:S02]  /*f6a0*/  MUFU.TANH R85, R85 ;  /* 0x0000005500557308 */ /* 0x000e640000002400 */
[----:B------:R-:W-:Y:S06]  /*f6b0*/  HMMA.16816.F32.BF16 R44, R112, R22, R44 ;  /* 0x00000016702c723c */ /* 0x000fec000004182c */
[----:B------:R1:W1:Y:S02]  /*f6c0*/  MUFU.TANH R177, R86 ;  /* 0x0000005600b17308 */ /* 0x0002640000002400 */
[C---:B----4-:R-:W-:Y:S06]  /*f6d0*/  HMMA.16816.F32.BF16 R72, R24.reuse, R28, R72 ;  /* 0x0000001c1848723c */ /* 0x050fec0000041848 */
[----:B------:R-:W4:Y:S02]  /*f6e0*/  MUFU.TANH R87, R87 ;  /* 0x0000005700577308 */ /* 0x000f240000002400 */
[C---:B------:R-:W-:Y:S01]  /*f6f0*/  HMMA.16816.F32.BF16 R68, R24.reuse, R30, R68 ;  /* 0x0000001e1844723c */ /* 0x040fe20000041844 */
[----:B------:R-:W1:Y:S05]  /*f700*/  LDSM.16.M88.4 R28, [R145+0x8800] ;  /* 0x00880000911c783b */ /* 0x000e6a0000000200 */
[----:B------:R1:W1:Y:S02]  /*f710*/  MUFU.TANH R179, R80 ;  /* 0x0000005000b37308 */ /* 0x0002640000002400 */
[C---:B---3--:R-:W-:Y:S06]  /*f720*/  HMMA.16816.F32.BF16 R64, R24.reuse, R16, R64 ;  /* 0x000000101840723c */ /* 0x048fec0000041840 */
[----:B------:R-:W3:Y:S02]  /*f730*/  MUFU.TANH R181, R181 ;  /* 0x000000b500b57308 */ /* 0x000ee40000002400 */
[----:B------:R-:W-:Y:S01]  /*f740*/  HMMA.16816.F32.BF16 R56, R24, R18, R56 ;  /* 0x000000121838723c */ /* 0x000fe20000041838 */
[----:B------:R-:W4:Y:S05]  /*f750*/  LDSM.16.M88.4 R16, [R145+0x8c00] ;  /* 0x008c00009110783b */ /* 0x000f2a0000000200 */
[----:B------:R-:W1:Y:S02]  /*f760*/  MUFU.TANH R81, R81 ;  /* 0x0000005100517308 */ /* 0x000e640000002400 */
[----:B------:R-:W-:-:S04]  /*f770*/  DEPBAR.LE SB0, 0x0 ;  /* 0x000080000000791a */ /* 0x000fc80000000000 */
[C---:B------:R-:W-:Y:S02]  /*f780*/  HMMA.16816.F32.BF16 R52, R40.reuse, R36, R52 ;  /* 0x000000242834723c */ /* 0x040fe40000041834 */
[----:B------:R-:W1:Y:S06]  /*f790*/  MUFU.TANH R83, R83 ;  /* 0x0000005300537308 */ /* 0x000e6c0000002400 */
[----:B------:R-:W-:Y:S02]  /*f7a0*/  HMMA.16816.F32.BF16 R44, R40, R38, R44 ;  /* 0x00000026282c723c */ /* 0x000fe4000004182c */
[----:B------:R1:W1:Y:S06]  /*f7b0*/  MUFU.TANH R183, R76 ;  /* 0x0000004c00b77308 */ /* 0x00026c0000002400 */
[----:B------:R-:W-:Y:S05]  /*f7c0*/  HMMA.16816.F32.BF16 R124, R12, R96, R124 ;  /* 0x000000600c7c723c */ /* 0x000fea000004187c */
[-C--:B------:R-:W-:Y:S01]  /*f7d0*/  FMUL.FTZ R97, R105, R2.reuse ;  /* 0x0000000269617220 */ /* 0x080fe20000410000 */
[-C--:B------:R-:W-:Y:S01]  /*f7e0*/  FMUL.FTZ R105, R106, R2.reuse ;  /* 0x000000026a697220 */ /* 0x080fe20000410000 */
[----:B------:R-:W1:Y:S01]  /*f7f0*/  MUFU.TANH R77, R77 ;  /* 0x0000004d004d7308 */ /* 0x000e620000002400 */
[C---:B--2---:R-:W-:Y:S07]  /*f800*/  HMMA.16816.F32.BF16 R52, R24.reuse, R8, R52 ;  /* 0x000000081834723c */ /* 0x044fee0000041834 */
[----:B------:R-:W2:Y:S01]  /*f810*/  MUFU.TANH R97, R97 ;  /* 0x0000006100617308 */ /* 0x000ea20000002400 */
[----:B------:R-:W-:Y:S03]  /*f820*/  HMMA.16816.F32.BF16 R44, R24, R10, R44 ;  /* 0x0000000a182c723c */ /* 0x000fe6000004182c */
[-C--:B------:R-:W-:Y:S01]  /*f830*/  FMUL.FTZ R127, R127, R2.reuse ;  /* 0x000000027f7f7220 */ /* 0x080fe20000410000 */
[----:B------:R-:W-:-:S03]  /*f840*/  FMUL.FTZ R124, R124, R2 ;  /* 0x000000027c7c7220 */ /* 0x000fc60000410000 */
[----:B------:R-:W1:Y:S01]  /*f850*/  MUFU.TANH R105, R105 ;  /* 0x0000006900697308 */ /* 0x000e620000002400 */
[C---:B------:R-:W-:Y:S05]  /*f860*/  HMMA.16816.F32.BF16 R72, R12.reuse, R32, R72 ;  /* 0x000000200c48723c */ /* 0x040fea0000041848 */
[-C--:B------:R-:W-:Y:S02]  /*f870*/  FMUL.FTZ R33, R79, R2.reuse ;  /* 0x000000024f217220 */ /* 0x080fe40000410000 */
[----:B------:R2:W2:Y:S01]  /*f880*/  MUFU.TANH R139, R124 ;  /* 0x0000007c008b7308 */ /* 0x0004a20000002400 */
[----:B------:R-:W-:Y:S03]  /*f890*/  HMMA.16816.F32.BF16 R92, R12, R98, R92 ;  /* 0x000000620c5c723c */ /* 0x000fe6000004185c */
[-C--:B------:R-:W-:Y:S01]  /*f8a0*/  FMUL.FTZ R99, R125, R2.reuse ;  /* 0x000000027d637220 */ /* 0x080fe20000410000 */
[----:B------:R-:W-:-:S03]  /*f8b0*/  FMUL.FTZ R125, R126, R2 ;  /* 0x000000027e7d7220 */ /* 0x000fc60000410000 */
[----:B------:R-:W2:Y:S01]  /*f8c0*/  MUFU.TANH R127, R127 ;  /* 0x0000007f007f7308 */ /* 0x000ea20000002400 */
[C---:B------:R-:W-:Y:S03]  /*f8d0*/  HMMA.16816.F32.BF16 R68, R12.reuse, R34, R68 ;  /* 0x000000220c44723c */ /* 0x040fe60000041844 */
[-C--:B------:R-:W-:Y:S01]  /*f8e0*/  FMUL.FTZ R185, R73, R2.reuse ;  /* 0x0000000249b97220 */ /* 0x080fe20000410000 */
[-C--:B------:R-:W-:Y:S01]  /*f8f0*/  FMUL.FTZ R73, R74, R2.reuse ;  /* 0x000000024a497220 */ /* 0x080fe20000410000 */
[-C--:B------:R-:W-:Y:S01]  /*f900*/  FMUL.FTZ R35, R75, R2.reuse ;  /* 0x000000024b237220 */ /* 0x080fe20000410000 */
[-C--:B------:R-:W-:Y:S01]  /*f910*/  FMUL.FTZ R72, R72, R2.reuse ;  /* 0x0000000248487220 */ /* 0x080fe20000410000 */
[----:B------:R-:W2:Y:S01]  /*f920*/  MUFU.TANH R99, R99 ;  /* 0x0000006300637308 */ /* 0x000ea20000002400 */
[C---:B-1----:R-:W-:Y:S03]  /*f930*/  HMMA.16816.F32.BF16 R64, R12.reuse, R28, R64 ;  /* 0x0000001c0c40723c */ /* 0x042fe60000041840 */
[-C--:B------:R-:W-:Y:S01]  /*f940*/  FMUL.FTZ R93, R93, R2.reuse ;  /* 0x000000025d5d7220 */ /* 0x080fe20000410000 */
[-C--:B------:R-:W-:Y:S01]  /*f950*/  FMUL.FTZ R95, R95, R2.reuse ;  /* 0x000000025f5f7220 */ /* 0x080fe20000410000 */
[-C--:B------:R-:W-:Y:S01]  /*f960*/  FMUL.FTZ R92, R92, R2.reuse ;  /* 0x000000025c5c7220 */ /* 0x080fe20000410000 */
[-C--:B------:R-:W-:Y:S01]  /*f970*/  FMUL.FTZ R94, R94, R2.reuse ;  /* 0x000000025e5e7220 */ /* 0x080fe20000410000 */
[----:B------:R-:W1:Y:S01]  /*f980*/  MUFU.TANH R125, R125 ;  /* 0x0000007d007d7308 */ /* 0x000e620000002400 */
[C---:B------:R-:W-:Y:S03]  /*f990*/  HMMA.16816.F32.BF16 R56, R12.reuse, R30, R56 ;  /* 0x0000001e0c38723c */ /* 0x040fe60000041838 */
[-C--:B------:R-:W-:Y:S01]  /*f9a0*/  FMUL.FTZ R37, R68, R2.reuse ;  /* 0x0000000244257220 */ /* 0x080fe20000410000 */
[-C--:B------:R-:W-:Y:S01]  /*f9b0*/  FMUL.FTZ R69, R69, R2.reuse ;  /* 0x0000000245457220 */ /* 0x080fe20000410000 */
[-C--:B------:R-:W-:Y:S01]  /*f9c0*/  FMUL.FTZ R23, R70, R2.reuse ;  /* 0x0000000246177220 */ /* 0x080fe20000410000 */
[-C--:B------:R-:W-:Y:S01]  /*f9d0*/  FMUL.FTZ R9, R71, R2.reuse ;  /* 0x0000000247097220 */ /* 0x080fe20000410000 */
[----:B------:R1:W1:Y:S01]  /*f9e0*/  MUFU.TANH R141, R92 ;  /* 0x0000005c008d7308 */ /* 0x0002620000002400 */
[C---:B----4-:R-:W-:Y:S03]  /*f9f0*/  HMMA.16816.F32.BF16 R52, R12.reuse, R16, R52 ;  /* 0x000000100c34723c */ /* 0x050fe60000041834 */
[-C--:B------:R-:W-:Y:S01]  /*fa00*/  FMUL.FTZ R65, R65, R2.reuse ;  /* 0x0000000241417220 */ /* 0x080fe20000410000 */
[-C--:B------:R-:W-:Y:S01]  /*fa10*/  FMUL.FTZ R31, R66, R2.reuse ;  /* 0x00000002421f7220 */ /* 0x080fe20000410000 */
[-C--:B------:R-:W-:Y:S01]  /*fa20*/  FMUL.FTZ R39, R67, R2.reuse ;  /* 0x0000000243277220 */ /* 0x080fe20000410000 */
[-C--:B------:R-:W-:Y:S01]  /*fa30*/  FMUL.FTZ R64, R64, R2.reuse ;  /* 0x0000000240407220 */ /* 0x080fe20000410000 */
[----:B------:R-:W4:Y:S01]  /*fa40*/  MUFU.TANH R93, R93 ;  /* 0x0000005d005d7308 */ /* 0x000f220000002400 */
        /* <DEDUP_REMOVED lines=56> */
.L_x_3655:
[----:B------:R-:W2:Y:S01]  /*fdd0*/  LD.E R4, desc[UR4][R120.64+0x170] ;  /* 0x0001700478047980 */ /* 0x000ea2000c101900 */
[----:B------:R-:W-:Y:S02]  /*fde0*/  IADD3 R61, PT, PT, R61, -0x100, RZ ;  /* 0xffffff003d3d7810 */ /* 0x000fe40007ffe0ff */
        /* <DEDUP_REMOVED lines=58> */
.L_x_3656:
[----:B------:R-:W-:Y:S05]  /*10190*/  BSYNC.RECONVERGENT B0 ;  /* 0x0000000000007941 */ /* 0x000fea0003800200 */
.L_x_3654:
        /* <DEDUP_REMOVED lines=9> */
[----:B-1----:R-:W-:Y:S01]  /*10230*/  @!P2 IMAD.MOV.U32 R46, RZ, RZ, R154 ;  /* 0x000000ffff2ea224 */ /* 0x002fe200078e009a */
        /* <DEDUP_REMOVED lines=69> */
.L_x_3658:
[----:B------:R1:W-:Y:S02]  /*10690*/  STS.128 [R165+0x8800], RZ ;  /* 0x008800ffa5007388 */ /* 0x0003e40000000c00 */
.L_x_3659:
[----:B------:R-:W-:Y:S05]  /*106a0*/  BSYNC.RECONVERGENT B0 ;  /* 0x0000000000007941 */ /* 0x000fea0003800200 */
.L_x_3657:
[----:B------:R-:W0:Y:S02]  /*106b0*/  LDGDEPBAR ;  /* 0x00000000000079af */ /* 0x000e240000000000 */
.L_x_3653:
[----:B------:R-:W-:Y:S05]  /*106c0*/  BSYNC.RECONVERGENT B1 ;  /* 0x0000000000017941 */ /* 0x000fea0003800200 */
.L_x_3652:
[----:B-12---:R-:W2:Y:S01]  /*106d0*/  LD.E R46, desc[UR4][R120.64+0xdc] ;  /* 0x0000dc04782e7980 */ /* 0x006ea2000c101900 */
[----:B------:R-:W-:Y:S01]  /*106e0*/  LOP3.LUT R29, R102, 0x7, RZ, 0xc0, !PT ;  /* 0x00000007661d7812 */ /* 0x000fe200078ec0ff */
[----:B------:R-:W-:Y:S01]  /*106f0*/  IMAD R47, R62, 0x2, R167 ;  /* 0x000000023e2f7824 */ /* 0x000fe200078e02a7 */
[----:B------:R-:W-:-:S03]  /*10700*/  SHF.R.U32.HI R28, RZ, 0x1, R159 ;  /* 0x00000001ff1c7819 */ /* 0x000fc6000001169f */
[----:B------:R-:W-:Y:S01]  /*10710*/  VIADD R197, R47, 0x10 ;  /* 0x000000102fc57836 */ /* 0x000fe20000000000 */
[----:B------:R-:W-:Y:S01]  /*10720*/  LOP3.LUT R57, R29, 0x1f0, R28, 0xf8, !PT ;  /* 0x000001f01d397812 */ /* 0x000fe200078ef81c */
[C---:B------:R-:W-:Y:S01]  /*10730*/  VIADD R195, R47.reuse, 0x1 ;  /* 0x000000012fc37836 */ /* 0x040fe20000000000 */
[CC--:B------:R-:W-:Y:S01]  /*10740*/  ISETP.GE.AND P1, PT, R47.reuse, R60.reuse, PT ;  /* 0x0000003c2f00720c */ /* 0x0c0fe20003f26270 */
[C---:B------:R-:W-:Y:S01]  /*10750*/  VIADD R103, R47.reuse, 0x29 ;  /* 0x000000292f677836 */ /* 0x040fe20000000000 */
        /* <DEDUP_REMOVED lines=10> */
[C---:B------:R-:W-:Y:S01]  /*10800*/  IMAD.IADD R204, R2.reuse, 0x1, -R103 ;  /* 0x0000000102cc7824 */ /* 0x040fe200078e0a67 */
[----:B------:R-:W-:Y:S01]  /*10810*/  IABS R22, R22 ;  /* 0x0000001600167213 */ /* 0x000fe20000000000 */
[C---:B------:R-:W-:Y:S01]  /*10820*/  IMAD.IADD R196, R2.reuse, 0x1, -R115 ;  /* 0x0000000102c47824 */ /* 0x040fe200078e0a73 */
[----:B------:R-:W-:Y:S01]  /*10830*/  IABS R4, R4 ;  /* 0x0000000400047213 */ /* 0x000fe20000000000 */
[C---:B------:R-:W-:Y:S01]  /*10840*/  IMAD.IADD R24, R2.reuse, 0x1, -R193 ;  /* 0x0000000102187824 */ /* 0x040fe200078e0ac1 */
[----:B------:R-:W-:Y:S01]  /*10850*/  I2FP.F32.S32 R22, R22 ;  /* 0x0000001600167245 */ /* 0x000fe20000201400 */
[----:B------:R-:W-:Y:S01]  /*10860*/  IMAD.IADD R16, R2, 0x1, -R191 ;  /* 0x0000000102107824 */ /* 0x000fe200078e0abf */
[----:B---3--:R-:W-:Y:S01]  /*10870*/  I2FP.F32.S32 R58, R4 ;  /* 0x00000004003a7245 */ /* 0x008fe20000201400 */
[C---:B------:R-:W-:Y:S01]  /*10880*/  VIADD R57, R47.reuse, 0x8 ;  /* 0x000000082f397836 */ /* 0x040fe20000000000 */
[----:B------:R-:W-:Y:S01]  /*10890*/  IABS R204, R204 ;  /* 0x000000cc00cc7213 */ /* 0x000fe20000000000 */
[C---:B------:R-:W-:Y:S01]  /*108a0*/  FFMA.FTZ R22, -R0.reuse, R22, R133 ;  /* 0x0000001600167223 */ /* 0x040fe20000010185 */
[C---:B------:R-:W-:Y:S01]  /*108b0*/  VIADD R133, R47.reuse, 0x28 ;  /* 0x000000282f857836 */ /* 0x040fe20000000000 */
[----:B------:R-:W-:Y:S01]  /*108c0*/  IABS R196, R196 ;  /* 0x000000c400c47213 */ /* 0x000fe20000000000 */
[----:B------:R-:W-:Y:S01]  /*108d0*/  FFMA.FTZ R58, -R0, R58, R7 ;  /* 0x0000003a003a7223 */ /* 0x000fe20000010107 */
[----:B------:R-:W-:Y:S01]  /*108e0*/  I2FP.F32.S32 R204, R204 ;  /* 0x000000cc00cc7245 */ /* 0x000fe20000201400 */
[----:B------:R-:W-:Y:S01]  /*108f0*/  IMAD.IADD R4, R2, 0x1, -R133 ;  /* 0x0000000102047824 */ /* 0x000fe200078e0a85 */
[----:B------:R-:W-:Y:S01]  /*10900*/  I2FP.F32.S32 R196, R196 ;  /* 0x000000c400c47245 */ /* 0x000fe20000201400 */
[C---:B------:R-:W-:Y:S01]  /*10910*/  VIADD R7, R47.reuse, 0x11 ;  /* 0x000000112f077836 */ /* 0x040fe20000000000 */
[----:B------:R-:W-:Y:S01]  /*10920*/  IABS R24, R24 ;  /* 0x0000001800187213 */ /* 0x000fe20000000000 */
[----:B------:R-:W-:Y:S01]  /*10930*/  FFMA.FTZ R204, -R0, R204, R93 ;  /* 0x000000cc00cc7223 */ /* 0x000fe2000001015d */
[----:B------:R-:W-:Y:S01]  /*10940*/  IABS R4, R4 ;  /* 0x0000000400047213 */ /* 0x000fe20000000000 */
[----:B------:R-:W-:-:S02]  /*10950*/  VIADD R93, R47, 0x40 ;  /* 0x000000402f5d7836 */ /* 0x000fc40000000000 */
[----:B------:R-:W-:Y:S01]  /*10960*/  FFMA.FTZ R196, -R0, R196, R89 ;  /* 0x000000c400c47223 */ /* 0x000fe20000010159 */
[----:B------:R-:W-:Y:S01]  /*10970*/  IMAD.IADD R26, R2, 0x1, -R7 ;  /* 0x00000001021a7824 */ /* 0x000fe200078e0a07 */
[----:B------:R-:W-:Y:S01]  /*10980*/  I2FP.F32.S32 R4, R4 ;  /* 0x0000000400047245 */ /* 0x000fe20000201400 */
[C---:B------:R-:W-:Y:S01]  /*10990*/  VIADD R89, R47.reuse, 0x50 ;  /* 0x000000502f597836 */ /* 0x040fe20000000000 */
[----:B------:R-:W-:Y:S01]  /*109a0*/  I2FP.F32.S32 R24, R24 ;  /* 0x0000001800187245 */ /* 0x000fe20000201400 */
[C---:B------:R-:W-:Y:S01]  /*109b0*/  VIADD R187, R47.reuse, 0x18 ;  /* 0x000000182fbb7836 */ /* 0x040fe20000000000 */
[----:B------:R-:W-:Y:S01]  /*109c0*/  IABS R26, R26 ;  /* 0x0000001a001a7213 */ /* 0x000fe20000000000 */
[----:B------:R-:W-:Y:S01]  /*109d0*/  FFMA.FTZ R141, -R0, R4, R141 ;  /* 0x00000004008d7223 */ /* 0x000fe2000001018d */
[----:B------:R-:W-:Y:S02]  /*109e0*/  IMAD.IADD R4, R2, 0x1, -R93 ;  /* 0x0000000102047824 */ /* 0x000fe400078e0a5d */
[----:B------:R-:W-:Y:S01]  /*109f0*/  FFMA.FTZ R24, -R0, R24, R109 ;  /* 0x0000001800187223 */ /* 0x000fe2000001016d */
[C---:B------:R-:W-:Y:S01]  /*10a00*/  VIADD R109, R47.reuse, 0x39 ;  /* 0x000000392f6d7836 */ /* 0x040fe20000000000 */
[----:B------:R-:W-:Y:S01]  /*10a10*/  I2FP.F32.S32 R26, R26 ;  /* 0x0000001a001a7245 */ /* 0x000fe20000201400 */
[C---:B------:R-:W-:Y:S01]  /*10a20*/  IMAD.IADD R56, R2.reuse, 0x1, -R57 ;  /* 0x0000000102387824 */ /* 0x040fe200078e0a39 */
[----:B------:R-:W-:Y:S01]  /*10a30*/  IABS R4, R4 ;  /* 0x0000000400047213 */ /* 0x000fe20000000000 */
[----:B------:R-:W-:Y:S01]  /*10a40*/  IMAD.IADD R6, R2, 0x1, -R109 ;  /* 0x0000000102067824 */ /* 0x000fe200078e0a6d */
[----:B------:R-:W-:Y:S01]  /*10a50*/  IABS R16, R16 ;  /* 0x0000001000107213 */ /* 0x000fe20000000000 */
[C---:B------:R-:W-:Y:S01]  /*10a60*/  FFMA.FTZ R26, -R0.reuse, R26, R129 ;  /* 0x0000001a001a7223 */ /* 0x040fe20000010181 */
[----:B------:R-:W-:Y:S01]  /*10a70*/  I2FP.F32.S32 R4, R4 ;  /* 0x0000000400047245 */ /* 0x000fe20000201400 */
[C---:B------:R-:W-:Y:S01]  /*10a80*/  VIADD R129, R47.reuse, 0x30 ;  /* 0x000000302f817836 */ /* 0x040fe20000000000 */
[----:B------:R-:W-:Y:S01]  /*10a90*/  I2FP.F32.S32 R16, R16 ;  /* 0x0000001000107245 */ /* 0x000fe20000201400 */
[----:B------:R-:W-:Y:S01]  /*10aa0*/  VIADD R67, R47, 0x59 ;  /* 0x000000592f437836 */ /* 0x000fe20000000000 */
[----:B------:R-:W-:Y:S01]  /*10ab0*/  IABS R6, R6 ;  /* 0x0000000600067213 */ /* 0x000fe20000000000 */
[----:B------:R-:W-:Y:S01]  /*10ac0*/  FFMA.FTZ R179, -R0, R4, R179 ;  /* 0x0000000400b37223 */ /* 0x000fe200000101b3 */
[C---:B------:R-:W-:Y:S01]  /*10ad0*/  IMAD.IADD R4, R2.reuse, 0x1, -R89 ;  /* 0x0000000102047824 */ /* 0x040fe200078e0a59 */
[----:B------:R-:W-:Y:S01]  /*10ae0*/  IABS R56, R56 ;  /* 0x0000003800387213 */ /* 0x000fe20000000000 */
[C---:B------:R-:W-:Y:S01]  /*10af0*/  IMAD.IADD R20, R2.reuse, 0x1, -R187 ;  /* 0x0000000102147824 */ /* 0x040fe200078e0abb */
[----:B------:R-:W-:Y:S01]  /*10b00*/  I2FP.F32.S32 R6, R6 ;  /* 0x0000000600067245 */ /* 0x000fe20000201400 */
[C---:B------:R-:W-:Y:S01]  /*10b10*/  IMAD.IADD R8, R2.reuse, 0x1, -R129 ;  /* 0x0000000102087824 */ /* 0x040fe200078e0a81 */
[----:B------:R-:W-:Y:S01]  /*10b20*/  IABS R4, R4 ;  /* 0x0000000400047213 */ /* 0x000fe20000000000 */
[----:B------:R-:W-:-:S02]  /*10b30*/  IMAD.IADD R10, R2, 0x1, -R67 ;  /* 0x00000001020a7824 */ /* 0x000fc400078e0a43 */
[C---:B------:R-:W-:Y:S01]  /*10b40*/  FFMA.FTZ R16, -R0.reuse, R16, R97 ;  /* 0x0000001000107223 */ /* 0x040fe20000010161 */
[C---:B------:R-:W-:Y:S01]  /*10b50*/  VIADD R75, R47.reuse, 0x58 ;  /* 0x000000582f4b7836 */ /* 0x040fe20000000000 */
[----:B------:R-:W-:Y:S01]  /*10b60*/  I2FP.F32.S32 R4, R4 ;  /* 0x0000000400047245 */ /* 0x000fe20000201400 */
[C---:B------:R-:W-:Y:S01]  /*10b70*/  VIADD R97, R47.reuse, 0x49 ;  /* 0x000000492f617836 */ /* 0x040fe20000000000 */
[----:B------:R-:W-:Y:S01]  /*10b80*/  IABS R20, R20 ;  /* 0x0000001400147213 */ /* 0x000fe20000000000 */
[C---:B------:R-:W-:Y:S01]  /*10b90*/  FFMA.FTZ R85, -R0.reuse, R6, R85 ;  /* 0x0000000600557223 */ /* 0x040fe20000010155 */
[----:B------:R-:W-:Y:S01]  /*10ba0*/  I2FP.F32.S32 R56, R56 ;  /* 0x0000003800387245 */ /* 0x000fe20000201400 */
[----:B------:R-:W-:Y:S01]  /*10bb0*/  FFMA.FTZ R79, -R0, R4, R79 ;  /* 0x00000004004f7223 */ /* 0x000fe2000001014f */
[C---:B------:R-:W-:Y:S01]  /*10bc0*/  IMAD.IADD R4, R2.reuse, 0x1, -R47 ;  /* 0x0000000102047824 */ /* 0x040fe200078e0a2f */
[----:B------:R-:W-:Y:S01]  /*10bd0*/  IABS R8, R8 ;  /* 0x0000000800087213 */ /* 0x000fe20000000000 */
[C---:B------:R-:W-:Y:S01]  /*10be0*/  IMAD.IADD R178, R2.reuse, 0x1, -R75 ;  /* 0x0000000102b27824 */ /* 0x040fe200078e0a4b */
[----:B------:R-:W-:Y:S01]  /*10bf0*/  IABS R10, R10 ;  /* 0x0000000a000a7213 */ /* 0x000fe20000000000 */
[----:B------:R-:W-:Y:S01]  /*10c00*/  IMAD.IADD R6, R2, 0x1, -R97 ;  /* 0x0000000102067824 */ /* 0x000fe200078e0a61 */
[----:B------:R-:W-:Y:S01]  /*10c10*/  IABS R4, R4 ;  /* 0x0000000400047213 */ /* 0x000fe20000000000 */
[----:B------:R-:W-:Y:S01]  /*10c20*/  FFMA.FTZ R56, -R0, R56, R101 ;  /* 0x0000003800387223 */ /* 0x000fe20000010165 */
        /* <DEDUP_REMOVED lines=8> */
[----:B------:R-:W-:Y:S01]  /*10cb0*/  IABS R178, R178 ;  /* 0x000000b200b27213 */ /* 0x000fe20000000000 */
[----:B------:R-:W-:Y:S01]  /*10cc0*/  FFMA.FTZ R69, -R0, R10, R69 ;  /* 0x0000000a00457223 */ /* 0x000fe20000010145 */
[----:B------:R-:W-:Y:S01]  /*10cd0*/  IABS R6, R6 ;  /* 0x0000000600067213 */ /* 0x000fe20000000000 */
[----:B------:R-:W-:-:S02]  /*10ce0*/  VIADD R137, R47, 0x21 ;  /* 0x000000212f897836 */ /* 0x000fc40000000000 */
[-C--:B------:R-:W-:Y:S01]  /*10cf0*/  FFMA.FTZ R3, -R0, R4.reuse, R3 ;  /* 0x0000000400037223 */ /* 0x080fe20000010103 */
[----:B------:R-:W-:Y:S02]  /*10d00*/  IMAD.IADD R8, R2, 0x1, -R101 ;  /* 0x0000000102087824 */ /* 0x000fe400078e0a65 */
[----:B------:R-:W-:Y:S01]  /*10d10*/  FFMA.FTZ R10, -R0, R4, R111 ;  /* 0x00000004000a7223 */ /* 0x000fe2000001016f */
[----:B------:R-:W-:Y:S01]  /*10d20*/  I2FP.F32.S32 R178, R178 ;  /* 0x000000b200b27245 */ /* 0x000fe20000201400 */
[----:B------:R-:W-:Y:S01]  /*10d30*/  IMAD.IADD R4, R48, 0x1, -R47 ;  /* 0x0000000130047824 */ /* 0x000fe200078e0a2f */
[----:B------:R-:W-:Y:S01]  /*10d40*/  I2FP.F32.S32 R6, R6 ;  /* 0x0000000600067245 */ /* 0x000fe20000201400 */
[----:B------:R-:W-:Y:S01]  /*10d50*/  IMAD.IADD R42, R2, 0x1, -R137 ;  /* 0x00000001022a7824 */ /* 0x000fe200078e0a89 */
[----:B------:R-:W-:Y:S01]  /*10d60*/  IABS R8, R8 ;  /* 0x0000000800087213 */ /* 0x000fe20000000000 */
[----:B------:R-:W-:Y:S02]  /*10d70*/  VIADD R59, R47, 0x61 ;  /* 0x000000612f3b7836 */ /* 0x000fe40000000000 */
[C---:B------:R-:W-:Y:S01]  /*10d80*/  FFMA.FTZ R178, -R0.reuse, R178, R37 ;  /* 0x000000b200b27223 */ /* 0x040fe20000010125 */
[----:B------:R-:W-:Y:S01]  /*10d90*/  IABS R4, R4 ;  /* 0x0000000400047213 */ /* 0x000fe20000000000 */
[----:B------:R-:W-:Y:S01]  /*10da0*/  FFMA.FTZ R77, -R0, R6, R77 ;  /* 0x00000006004d7223 */ /* 0x000fe2000001014d */
[----:B------:R-:W-:Y:S01]  /*10db0*/  FSEL R37, R3, -INF , !P1 ;  /* 0xff80000003257808 */ /* 0x000fe20004800000 */
[----:B------:R-:W-:Y:S01]  /*10dc0*/  IMAD.IADD R6, R2, 0x1, -R59 ;  /* 0x0000000102067824 */ /* 0x000fe200078e0a3b */
[----:B------:R-:W-:Y:S01]  /*10dd0*/  IABS R42, R42 ;  /* 0x0000002a002a7213 */ /* 0x000fe20000000000 */
[C---:B------:R-:W-:Y:S01]  /*10de0*/  IMAD.IADD R3, R48.reuse, 0x1, -R103 ;  /* 0x0000000130037824 */ /* 0x040fe200078e0a67 */
[----:B------:R-:W-:Y:S01]  /*10df0*/  I2FP.F32.S32 R8, R8 ;  /* 0x0000000800087245 */ /* 0x000fe20000201400 */
[C---:B------:R-:W-:Y:S01]  /*10e00*/  IMAD.IADD R50, R48.reuse, 0x1, -R115 ;  /* 0x0000000130327824 */ /* 0x040fe200078e0a73 */
[----:B------:R-:W-:Y:S01]  /*10e10*/  ISETP.GE.AND P2, PT, R7, R60, PT ;  /* 0x0000003c0700720c */ /* 0x000fe20003f46270 */
[----:B------:R-:W-:Y:S01]  /*10e20*/  IMAD.IADD R7, R48, 0x1, -R7 ;  /* 0x0000000130077824 */ /* 0x000fe200078e0a07 */
[----:B------:R-:W-:Y:S01]  /*10e30*/  I2FP.F32.S32 R4, R4 ;  /* 0x0000000400047245 */ /* 0x000fe20000201400 */
[C---:B------:R-:W-:Y:S01]  /*10e40*/  VIADD R61, R47.reuse, 0x60 ;  /* 0x000000602f3d7836 */ /* 0x040fe20000000000 */
[----:B------:R-:W-:Y:S01]  /*10e50*/  I2FP.F32.S32 R42, R42 ;  /* 0x0000002a002a7245 */ /* 0x000fe20000201400 */
[----:B------:R-:W-:Y:S01]  /*10e60*/  FFMA.FTZ R181, -R0, R8, R181 ;  /* 0x0000000800b57223 */ /* 0x000fe200000101b5 */
[----:B------:R-:W-:Y:S01]  /*10e70*/  IABS R6, R6 ;  /* 0x0000000600067213 */ /* 0x000fe20000000000 */
[----:B------:R-:W-:Y:S01]  /*10e80*/  IMAD.IADD R8, R2, 0x1, -R61 ;  /* 0x0000000102087824 */ /* 0x000fe200078e0a3d */
[----:B------:R-:W-:Y:S01]  /*10e90*/  IABS R3, R3 ;  /* 0x0000000300037213 */ /* 0x000fe20000000000 */
[----:B------:R-:W-:Y:S01]  /*10ea0*/  FFMA.FTZ R4, -R0, R4, R51 ;  /* 0x0000000400047223 */ /* 0x000fe20000010133 */
[----:B------:R-:W-:Y:S01]  /*10eb0*/  IABS R50, R50 ;  /* 0x0000003200327213 */ /* 0x000fe20000000000 */
[C---:B------:R-:W-:Y:S01]  /*10ec0*/  IMAD.IADD R195, R48.reuse, 0x1, -R195 ;  /* 0x0000000130c37824 */ /* 0x040fe200078e0ac3 */
[----:B------:R-:W-:Y:S01]  /*10ed0*/  IABS R7, R7 ;  /* 0x0000000700077213 */ /* 0x000fe20000000000 */
[----:B------:R-:W-:Y:S01]  /*10ee0*/  IMAD.IADD R30, R48, 0x1, -R133 ;  /* 0x00000001301e7824 */ /* 0x000fe200078e0a85 */
[----:B------:R-:W-:Y:S01]  /*10ef0*/  I2FP.F32.S32 R6, R6 ;  /* 0x0000000600067245 */ /* 0x000fe20000201400 */
[----:B------:R-:W-:Y:S01]  /*10f00*/  FFMA.FTZ R42, -R0, R42, R99 ;  /* 0x0000002a002a7223 */ /* 0x000fe20000010163 */
[----:B------:R-:W-:Y:S01]  /*10f10*/  I2FP.F32.S32 R3, R3 ;  /* 0x0000000300037245 */ /* 0x000fe20000201400 */
[C---:B------:R-:W-:Y:S01]  /*10f20*/  VIADD R99, R47.reuse, 0x48 ;  /* 0x000000482f637836 */ /* 0x040fe20000000000 */
[----:B------:R-:W-:Y:S01]  /*10f30*/  I2FP.F32.S32 R50, R50 ;  /* 0x0000003200327245 */ /* 0x000fe20000201400 */
[C---:B------:R-:W-:Y:S01]  /*10f40*/  IMAD.IADD R54, R48.reuse, 0x1, -R101 ;  /* 0x0000000130367824 */ /* 0x040fe200078e0a65 */
[----:B------:R-:W-:Y:S01]  /*10f50*/  I2FP.F32.S32 R14, R7 ;  /* 0x00000007000e7245 */ /* 0x000fe20000201400 */
[----:B------:R-:W-:Y:S01]  /*10f60*/  IMAD.IADD R193, R48, 0x1, -R193 ;  /* 0x0000000130c17824 */ /* 0x000fe200078e0ac1 */
[----:B------:R-:W-:Y:S01]  /*10f70*/  IABS R8, R8 ;  /* 0x0000000800087213 */ /* 0x000fe20000000000 */
[----:B------:R-:W-:Y:S01]  /*10f80*/  FFMA.FTZ R65, -R0, R6, R65 ;  /* 0x0000000600417223 */ /* 0x000fe20000010141 */
[----:B------:R-:W-:Y:S01]  /*10f90*/  FSEL R7, R4, -INF , !P1 ;  /* 0xff80000004077808 */ /* 0x000fe20004800000 */
[----:B------:R-:W-:Y:S01]  /*10fa0*/  IMAD.IADD R4, R48, 0x1, -R191 ;  /* 0x0000000130047824 */ /* 0x000fe200078e0abf */
[----:B------:R-:W-:Y:S01]  /*10fb0*/  IABS R195, R195 ;  /* 0x000000c300c37213 */ /* 0x000fe20000000000 */
[C---:B------:R-:W-:Y:S01]  /*10fc0*/  FFMA.FTZ R95, -R0.reuse, R3, R95 ;  /* 0x00000003005f7223 */ /* 0x040fe2000001015f */
[----:B------:R-:W-:Y:S01]  /*10fd0*/  IABS R30, R30 ;  /* 0x0000001e001e7213 */ /* 0x000fe20000000000 */
[----:B------:R-:W-:Y:S01]  /*10fe0*/  FFMA.FTZ R91, -R0, R50, R91 ;  /* 0x00000032005b7223 */ /* 0x000fe2000001015b */
[C---:B------:R-:W-:Y:S01]  /*10ff0*/  IMAD.IADD R6, R48.reuse, 0x1, -R187 ;  /* 0x0000000130067824 */ /* 0x040fe200078e0abb */
[----:B------:R-:W-:Y:S01]  /*11000*/  I2FP.F32.S32 R8, R8 ;  /* 0x0000000800087245 */ /* 0x000fe20000201400 */
[C---:B------:R-:W-:Y:S01]  /*11010*/  IMAD.IADD R3, R48.reuse, 0x1, -R93 ;  /* 0x0000000130037824 */ /* 0x040fe200078e0a5d */
[----:B------:R-:W-:Y:S01]  /*11020*/  I2FP.F32.S32 R18, R195 ;  /* 0x000000c300127245 */ /* 0x000fe20000201400 */
[C---:B------:R-:W-:Y:S01]  /*11030*/  IMAD.IADD R52, R48.reuse, 0x1, -R99 ;  /* 0x0000000130347824 */ /* 0x040fe200078e0a63 */
[----:B------:R-:W-:Y:S01]  /*11040*/  I2FP.F32.S32 R30, R30 ;  /* 0x0000001e001e7245 */ /* 0x000fe20000201400 */
[C---:B------:R-:W-:Y:S01]  /*11050*/  IMAD.IADD R50, R48.reuse, 0x1, -R97 ;  /* 0x0000000130327824 */ /* 0x040fe200078e0a61 */
[----:B------:R-:W-:Y:S01]  /*11060*/  IABS R54, R54 ;  /* 0x0000003600367213 */ /* 0x000fe20000000000 */
[C---:B------:R-:W-:Y:S01]  /*11070*/  IMAD.IADD R38, R48.reuse, 0x1, -R137 ;  /* 0x0000000130267824 */ /* 0x040fe200078e0a89 */
[----:B------:R-:W-:Y:S01]  /*11080*/  IABS R193, R193 ;  /* 0x000000c100c17213 */ /* 0x000fe20000000000 */
[----:B------:R-:W-:Y:S01]  /*11090*/  IMAD.IADD R32, R48, 0x1, -R129 ;  /* 0x0000000130207824 */ /* 0x000fe200078e0a81 */
[----:B------:R-:W-:Y:S01]  /*110a0*/  IABS R4, R4 ;  /* 0x0000000400047213 */ /* 0x000fe20000000000 */
[C---:B------:R-:W-:Y:S01]  /*110b0*/  FFMA.FTZ R71, -R0.reuse, R8, R71 ;  /* 0x0000000800477223 */ /* 0x040fe20000010147 */
[----:B------:R-:W-:Y:S01]  /*110c0*/  IABS R6, R6 ;  /* 0x0000000600067213 */ /* 0x000fe20000000000 */
[C---:B------:R-:W-:Y:S01]  /*110d0*/  FFMA.FTZ R18, -R0.reuse, R18, R63 ;  /* 0x0000001200127223 */ /* 0x040fe2000001013f */
[----:B------:R-:W-:Y:S01]  /*110e0*/  IABS R3, R3 ;  /* 0x0000000300037213 */ /* 0x000fe20000000000 */
[----:B------:R-:W-:Y:S01]  /*110f0*/  FFMA.FTZ R143, -R0, R30, R143 ;  /* 0x0000001e008f7223 */ /* 0x000fe2000001018f */
[----:B------:R-:W-:Y:S01]  /*11100*/  IABS R52, R52 ;  /* 0x0000003400347213 */ /* 0x000fe20000000000 */
[----:B------:R-:W-:Y:S01]  /*11110*/  IMAD.IADD R130, R2, 0x1, -R99 ;  /* 0x0000000102827824 */ /* 0x000fe200078e0a63 */
[----:B------:R-:W-:Y:S01]  /*11120*/  IABS R50, R50 ;  /* 0x0000003200327213 */ /* 0x000fe20000000000 */
[C---:B------:R-:W-:Y:S01]  /*11130*/  VIADD R189, R47.reuse, 0x20 ;  /* 0x000000202fbd7836 */ /* 0x040fe20000000000 */
[----:B------:R-:W-:Y:S01]  /*11140*/  I2FP.F32.S32 R54, R54 ;  /* 0x0000003600367245 */ /* 0x000fe20000201400 */
[----:B------:R-:W-:Y:S01]  /*11150*/  IMAD.IADD R30, R48, 0x1, -R109 ;  /* 0x00000001301e7824 */ /* 0x000fe200078e0a6d */
[----:B------:R-:W-:Y:S01]  /*11160*/  I2FP.F32.S32 R8, R193 ;  /* 0x000000c100087245 */ /* 0x000fe20000201400 */
[----:B------:R-:W-:Y:S01]  /*11170*/  VIADD R113, R47, 0x38 ;  /* 0x000000382f717836 */ /* 0x000fe20000000000 */
[----:B------:R-:W-:-:S02]  /*11180*/  I2FP.F32.S32 R4, R4 ;  /* 0x0000000400047245 */ /* 0x000fc40000201400 */
[----:B------:R-:W-:Y:S01]  /*11190*/  ISETP.GE.AND P5, PT, R57, R60, PT ;  /* 0x0000003c3900720c */ /* 0x000fe20003fa6270 */
[----:B------:R-:W-:Y:S01]  /*111a0*/  VIADD R57, R47, 0x51 ;  /* 0x000000512f397836 */ /* 0x000fe20000000000 */
[----:B------:R-:W-:Y:S02]  /*111b0*/  IABS R38, R38 ;  /* 0x0000002600267213 */ /* 0x000fe40000000000 */
[----:B------:R-:W-:Y:S01]  /*111c0*/  FSEL R58, R58, -INF , !P0 ;  /* 0xff8000003a3a7808 */ /* 0x000fe20004000000 */
[C---:B------:R-:W-:Y:S01]  /*111d0*/  IMAD.IADD R62, R48.reuse, 0x1, -R75 ;  /* 0x00000001303e7824 */ /* 0x040fe200078e0a4b */
[----:B------:R-:W-:Y:S01]  /*111e0*/  I2FP.F32.S32 R6, R6 ;  /* 0x0000000600067245 */ /* 0x000fe20000201400 */
[----:B------:R-:W-:Y:S01]  /*111f0*/  IMAD.IADD R197, R48, 0x1, -R197 ;  /* 0x0000000130c57824 */ /* 0x000fe200078e0ac5 */
[----:B------:R-:W-:Y:S02]  /*11200*/  I2FP.F32.S32 R3, R3 ;  /* 0x0000000300037245 */ /* 0x000fe40000201400 */
[----:B------:R-:W-:Y:S01]  /*11210*/  FSEL R24, R24, -INF , !P4 ;  /* 0xff80000018187808 */ /* 0x000fe20006000000 */
[----:B------:R-:W-:Y:S01]  /*11220*/  IMAD.IADD R66, R48, 0x1, -R89 ;  /* 0x0000000130427824 */ /* 0x000fe200078e0a59 */
[----:B------:R-:W-:Y:S01]  /*11230*/  I2FP.F32.S32 R52, R52 ;  /* 0x0000003400347245 */ /* 0x000fe20000201400 */
[C---:B------:R-:W-:Y:S01]  /*11240*/  FFMA.FTZ R14, -R0.reuse, R14, R131 ;  /* 0x0000000e000e7223 */ /* 0x040fe20000010183 */
[----:B------:R-:W-:Y:S01]  /*11250*/  I2FP.F32.S32 R50, R50 ;  /* 0x0000003200327245 */ /* 0x000fe20000201400 */
[C---:B------:R-:W-:Y:S01]  /*11260*/  FFMA.FTZ R83, -R0.reuse, R54, R83 ;  /* 0x0000003600537223 */ /* 0x040fe20000010153 */
[----:B------:R-:W-:Y:S01]  /*11270*/  IABS R32, R32 ;  /* 0x0000002000207213 */ /* 0x000fe20000000000 */
[----:B------:R-:W-:Y:S01]  /*11280*/  FFMA.FTZ R8, -R0, R8, R123 ;  /* 0x0000000800087223 */ /* 0x000fe2000001017b */
[----:B------:R-:W-:Y:S01]  /*11290*/  FSEL R18, R18, -INF , !P0 ;  /* 0xff80000012127808 */ /* 0x000fe20004000000 */
[----:B------:R-:W-:Y:S01]  /*112a0*/  FFMA.FTZ R4, -R0, R4, R107 ;  /* 0x0000000400047223 */ /* 0x000fe2000001016b */
[----:B------:R-:W-:Y:S01]  /*112b0*/  I2FP.F32.S32 R38, R38 ;  /* 0x0000002600267245 */ /* 0x000fe20000201400 */
[----:B------:R-:W-:Y:S01]  /*112c0*/  IMAD.IADD R54, R48, 0x1, -R67 ;  /* 0x0000000130367824 */ /* 0x000fe200078e0a43 */
[----:B------:R-:W-:Y:S01]  /*112d0*/  ISETP.GE.AND P0, PT, R191, R60, PT ;  /* 0x0000003cbf00720c */ /* 0x000fe20003f06270 */
[C---:B------:R-:W-:Y:S01]  /*112e0*/  FFMA.FTZ R6, -R0.reuse, R6, R105 ;  /* 0x0000000600067223 */ /* 0x040fe20000010169 */
[----:B------:R-:W-:Y:S01]  /*112f0*/  IABS R30, R30 ;  /* 0x0000001e001e7213 */ /* 0x000fe20000000000 */
[C---:B------:R-:W-:Y:S01]  /*11300*/  FFMA.FTZ R81, -R0.reuse, R3, R81 ;  /* 0x0000000300517223 */ /* 0x040fe20000010151 */
[----:B------:R-:W-:Y:S01]  /*11310*/  I2FP.F32.S32 R32, R32 ;  /* 0x0000002000207245 */ /* 0x000fe20000201400 */
[C---:B------:R-:W-:Y:S01]  /*11320*/  FFMA.FTZ R21, -R0.reuse, R52, R21 ;  /* 0x0000003400157223 */ /* 0x040fe20000010115 */
[----:B------:R-:W-:Y:S01]  /*11330*/  FFMA.FTZ R33, -R0, R50, R33 ;  /* 0x0000003200217223 */ /* 0x000fe20000010121 */
[----:B------:R-:W-:Y:S01]  /*11340*/  IABS R130, R130 ;  /* 0x0000008200827213 */ /* 0x000fe20000000000 */
[C---:B------:R-:W-:Y:S01]  /*11350*/  IMAD.IADD R3, R48.reuse, 0x1, -R57 ;  /* 0x0000000130037824 */ /* 0x040fe200078e0a39 */
[----:B------:R-:W-:Y:S01]  /*11360*/  ISETP.GE.AND P1, PT, R187, R60, PT ;  /* 0x0000003cbb00720c */ /* 0x000fe20003f26270 */
[----:B------:R-:W-:Y:S01]  /*11370*/  IMAD.IADD R52, R48, 0x1, -R61 ;  /* 0x0000000130347824 */ /* 0x000fe200078e0a3d */
[----:B------:R-:W-:Y:S01]  /*11380*/  FSEL R8, R8, -INF , !P4 ;  /* 0xff80000008087808 */ /* 0x000fe20006000000 */
[----:B------:R-:W-:-:S02]  /*11390*/  IMAD.IADD R50, R48, 0x1, -R59 ;  /* 0x0000000130327824 */ /* 0x000fc400078e0a3b */
[----:B------:R-:W-:Y:S01]  /*113a0*/  FFMA.FTZ R38, -R0, R38, R127 ;  /* 0x0000002600267223 */ /* 0x000fe2000001017f */
[----:B------:R-:W-:Y:S01]  /*113b0*/  FSEL R16, R16, -INF , !P0 ;  /* 0xff80000010107808 */ /* 0x000fe20004000000 */
[----:B------:R-:W-:Y:S01]  /*113c0*/  IMAD.IADD R124, R2, 0x1, -R57 ;  /* 0x00000001027c7824 */ /* 0x000fe200078e0a39 */
[----:B------:R-:W-:Y:S01]  /*113d0*/  FSEL R4, R4, -INF , !P0 ;  /* 0xff80000004047808 */ /* 0x000fe20004000000 */
[--C-:B------:R-:W-:Y:S01]  /*113e0*/  IMAD.IADD R44, R2, 0x1, -R189.reuse ;  /* 0x00000001022c7824 */ /* 0x100fe200078e0abd */
[----:B------:R-:W-:Y:S01]  /*113f0*/  I2FP.F32.S32 R30, R30 ;  /* 0x0000001e001e7245 */ /* 0x000fe20000201400 */
[----:B------:R-:W-:Y:S01]  /*11400*/  IMAD.IADD R40, R48, 0x1, -R189 ;  /* 0x0000000130287824 */ /* 0x000fe200078e0abd */
[----:B------:R-:W-:Y:S01]  /*11410*/  IABS R54, R54 ;  /* 0x0000003600367213 */ /* 0x000fe20000000000 */
[----:B------:R-:W-:Y:S01]  /*11420*/  FFMA.FTZ R32, -R0, R32, R173 ;  /* 0x0000002000207223 */ /* 0x000fe200000101ad */
[-C--:B------:R-:W-:Y:S01]  /*11430*/  ISETP.GE.AND P4, PT, R137, R60.reuse, PT ;  /* 0x0000003c8900720c */ /* 0x080fe20003f86270 */
[----:B------:R-:W-:Y:S01]  /*11440*/  IMAD.IADD R36, R2, 0x1, -R113 ;  /* 0x0000000102247824 */ /* 0x000fe200078e0a71 */
[----:B------:R-:W-:-:S02]  /*11450*/  ISETP.GE.AND P0, PT, R115, R60, PT ;  /* 0x0000003c7300720c */ /* 0x000fc40003f06270 */
[----:B------:R-:W-:Y:S02]  /*11460*/  I2FP.F32.S32 R130, R130 ;  /* 0x0000008200827245 */ /* 0x000fe40000201400 */
[----:B------:R-:W-:Y:S02]  /*11470*/  FSEL R20, R20, -INF , !P1 ;  /* 0xff80000014147808 */ /* 0x000fe40004800000 */
[----:B------:R-:W-:Y:S02]  /*11480*/  FSEL R6, R6, -INF , !P1 ;  /* 0xff80000006067808 */ /* 0x000fe40004800000 */
[----:B------:R-:W-:Y:S02]  /*11490*/  IABS R3, R3 ;  /* 0x0000000300037213 */ /* 0x000fe40000000000 */
[----:B------:R-:W-:Y:S02]  /*114a0*/  IABS R62, R62 ;  /* 0x0000003e003e7213 */ /* 0x000fe40000000000 */
[----:B------:R-:W-:-:S02]  /*114b0*/  IABS R52, R52 ;  /* 0x0000003400347213 */ /* 0x000fc40000000000 */
[----:B------:R-:W-:Y:S01]  /*114c0*/  IABS R50, R50 ;  /* 0x0000003200327213 */ /* 0x000fe20000000000 */
[C---:B------:R-:W-:Y:S01]  /*114d0*/  FFMA.FTZ R30, -R0.reuse, R30, R87 ;  /* 0x0000001e001e7223 */ /* 0x040fe20000010157 */
[----:B------:R-:W-:Y:S01]  /*114e0*/  ISETP.GE.AND P1, PT, R129, R60, PT ;  /* 0x0000003c8100720c */ /* 0x000fe20003f26270 */
[----:B------:R-:W-:Y:S01]  /*114f0*/  FFMA.FTZ R130, -R0, R130, R183 ;  /* 0x0000008200827223 */ /* 0x000fe200000101b7 */
[----:B------:R-:W-:Y:S02]  /*11500*/  I2FP.F32.S32 R54, R54 ;  /* 0x0000003600367245 */ /* 0x000fe40000201400 */
[----:B------:R-:W-:Y:S02]  /*11510*/  FSEL R42, R42, -INF , !P4 ;  /* 0xff8000002a2a7808 */ /* 0x000fe40006000000 */
[----:B------:R-:W-:Y:S02]  /*11520*/  FSEL R38, R38, -INF , !P4 ;  /* 0xff80000026267808 */ /* 0x000fe40006000000 */
[----:B------:R-:W-:-:S02]  /*11530*/  FSEL R196, R196, -INF , !P0 ;  /* 0xff800000c4c47808 */ /* 0x000fc40004000000 */
[----:B------:R-:W-:Y:S02]  /*11540*/  FSEL R192, R91, -INF , !P0 ;  /* 0xff8000005bc07808 */ /* 0x000fe40004000000 */
[-C--:B------:R-:W-:Y:S02]  /*11550*/  ISETP.GE.AND P4, PT, R109, R60.reuse, PT ;  /* 0x0000003c6d00720c */ /* 0x080fe40003f86270 */
[----:B------:R-:W-:Y:S02]  /*11560*/  ISETP.GE.AND P0, PT, R97, R60, PT ;  /* 0x0000003c6100720c */ /* 0x000fe40003f06270 */
[----:B------:R-:W-:Y:S02]  /*11570*/  FSEL R198, R155, -INF , !P1 ;  /* 0xff8000009bc67808 */ /* 0x000fe40004800000 */
[----:B------:R-:W-:Y:S02]  /*11580*/  FSEL R32, R32, -INF , !P1 ;  /* 0xff80000020207808 */ /* 0x000fe40004800000 */
[----:B------:R-:W-:-:S02]  /*11590*/  I2FP.F32.S32 R3, R3 ;  /* 0x0000000300037245 */ /* 0x000fc40000201400 */
[----:B------:R-:W-:Y:S02]  /*115a0*/  I2FP.F32.S32 R62, R62 ;  /* 0x0000003e003e7245 */ /* 0x000fe40000201400 */
[----:B------:R-:W-:Y:S02]  /*115b0*/  I2FP.F32.S32 R52, R52 ;  /* 0x0000003400347245 */ /* 0x000fe40000201400 */
[----:B------:R-:W-:Y:S01]  /*115c0*/  I2FP.F32.S32 R50, R50 ;  /* 0x0000003200327245 */ /* 0x000fe20000201400 */
[----:B------:R-:W-:Y:S01]  /*115d0*/  FFMA.FTZ R54, -R0, R54, R9 ;  /* 0x0000003600367223 */ /* 0x000fe20000010109 */
[----:B------:R-:W-:Y:S02]  /*115e0*/  IABS R124, R124 ;  /* 0x0000007c007c7213 */ /* 0x000fe40000000000 */
[----:B------:R-:W-:Y:S01]  /*115f0*/  ISETP.GE.AND P1, PT, R99, R60, PT ;  /* 0x0000003c6300720c */ /* 0x000fe20003f26270 */
[----:B------:R-:W-:Y:S01]  /*11600*/  VIADD R9, R47, 0x71 ;  /* 0x000000712f097836 */ /* 0x000fe20000000000 */
[----:B------:R-:W-:-:S02]  /*11610*/  FSEL R194, R85, -INF , !P4 ;  /* 0xff80000055c27808 */ /* 0x000fc40006000000 */
[----:B------:R-:W-:Y:S02]  /*11620*/  FSEL R30, R30, -INF , !P4 ;  /* 0xff8000001e1e7808 */ /* 0x000fe40006000000 */
[----:B------:R-:W-:Y:S02]  /*11630*/  FSEL R186, R77, -INF , !P0 ;  /* 0xff8000004dba7808 */ /* 0x000fe40004000000 */
[----:B------:R-:W-:Y:S01]  /*11640*/  FSEL R182, R33, -INF , !P0 ;  /* 0xff80000021b67808 */ /* 0x000fe20004000000 */
[C---:B------:R-:W-:Y:S01]  /*11650*/  FFMA.FTZ R35, -R0.reuse, R3, R35 ;  /* 0x0000000300237223 */ /* 0x040fe20000010123 */
[----:B------:R-:W-:Y:S01]  /*11660*/  ISETP.GE.AND P4, PT, R57, R60, PT ;  /* 0x0000003c3900720c */ /* 0x000fe20003f86270 */
[C---:B------:R-:W-:Y:S01]  /*11670*/  FFMA.FTZ R57, -R0.reuse, R52, R31 ;  /* 0x0000003400397223 */ /* 0x040fe2000001011f */
[----:B------:R-:W-:Y:S01]  /*11680*/  ISETP.GE.AND P0, PT, R59, R60, PT ;  /* 0x0000003c3b00720c */ /* 0x000fe20003f06270 */
[C---:B------:R-:W-:Y:S01]  /*11690*/  FFMA.FTZ R59, -R0.reuse, R62, R23 ;  /* 0x0000003e003b7223 */ /* 0x040fe20000010117 */
[----:B------:R-:W-:Y:S01]  /*116a0*/  I2FP.F32.S32 R124, R124 ;  /* 0x0000007c007c7245 */ /* 0x000fe20000201400 */
[----:B------:R-:W-:Y:S01]  /*116b0*/  FFMA.FTZ R39, -R0, R50, R39 ;  /* 0x0000003200277223 */ /* 0x000fe20000010127 */
[----:B------:R-:W-:Y:S01]  /*116c0*/  FSEL R130, R130, -INF , !P1 ;  /* 0xff80000082827808 */ /* 0x000fe20004800000 */
[----:B------:R-:W-:Y:S01]  /*116d0*/  VIADD R31, R47, 0x68 ;  /* 0x000000682f1f7836 */ /* 0x000fe20000000000 */
[----:B------:R-:W-:Y:S01]  /*116e0*/  FSEL R128, R21, -INF , !P1 ;  /* 0xff80000015807808 */ /* 0x000fe20004800000 */
[----:B------:R-:W-:Y:S01]  /*116f0*/  VIADD R23, R47, 0x69 ;  /* 0x000000692f177836 */ /* 0x000fe20000000000 */
[----:B------:R-:W-:Y:S01]  /*11700*/  ISETP.GE.AND P1, PT, R61, R60, PT ;  /* 0x0000003c3d00720c */ /* 0x000fe20003f26270 */
[----:B------:R-:W-:-:S02]  /*11710*/  VIADD R21, R47, 0x70 ;  /* 0x000000702f157836 */ /* 0x000fc40000000000 */
[----:B------:R-:W-:Y:S01]  /*11720*/  FFMA.FTZ R124, -R0, R124, R185 ;  /* 0x0000007c007c7223 */ /* 0x000fe200000101b9 */
[C---:B------:R-:W-:Y:S01]  /*11730*/  VIADD R3, R47.reuse, 0x78 ;  /* 0x000000782f037836 */ /* 0x040fe20000000000 */
[----:B------:R-:W-:Y:S01]  /*11740*/  IABS R44, R44 ;  /* 0x0000002c002c7213 */ /* 0x000fe20000000000 */
[----:B------:R-:W-:Y:S01]  /*11750*/  VIADD R47, R47, 0x79 ;  /* 0x000000792f2f7836 */ /* 0x000fe20000000000 */
[----:B------:R-:W-:Y:S01]  /*11760*/  IABS R197, R197 ;  /* 0x000000c500c57213 */ /* 0x000fe20000000000 */
[C---:B------:R-:W-:Y:S01]  /*11770*/  IMAD.IADD R61, R2.reuse, 0x1, -R9 ;  /* 0x00000001023d7824 */ /* 0x040fe200078e0a09 */
[----:B------:R-:W-:Y:S01]  /*11780*/  FSEL R64, R35, -INF , !P4 ;  /* 0xff80000023407808 */ /* 0x000fe20006000000 */
[C---:B------:R-:W-:Y:S01]  /*11790*/  IMAD.IADD R50, R2.reuse, 0x1, -R31 ;  /* 0x0000000102327824 */ /* 0x040fe200078e0a1f */
[----:B------:R-:W-:Y:S01]  /*117a0*/  FSEL R52, R39, -INF , !P0 ;  /* 0xff80000027347808 */ /* 0x000fe20004000000 */
[C---:B------:R-:W-:Y:S01]  /*117b0*/  IMAD.IADD R39, R2.reuse, 0x1, -R23 ;  /* 0x0000000102277824 */ /* 0x040fe200078e0a17 */
[----:B------:R-:W-:Y:S01]  /*117c0*/  IABS R40, R40 ;  /* 0x0000002800287213 */ /* 0x000fe20000000000 */
[----:B------:R-:W-:Y:S01]  /*117d0*/  IMAD.IADD R35, R2, 0x1, -R21 ;  /* 0x0000000102237824 */ /* 0x000fe200078e0a15 */
[----:B------:R-:W-:Y:S01]  /*117e0*/  FSEL R22, R22, -INF , !P3 ;  /* 0xff80000016167808 */ /* 0x000fe20005800000 */
[----:B------:R-:W-:-:S02]  /*117f0*/  IMAD.IADD R33, R2, 0x1, -R3 ;  /* 0x0000000102217824 */ /* 0x000fc400078e0a03 */
[----:B------:R-:W-:Y:S01]  /*11800*/  IMAD.IADD R34, R48, 0x1, -R113 ;  /* 0x0000000130227824 */ /* 0x000fe200078e0a71 */
[----:B------:R-:W-:Y:S01]  /*11810*/  FSEL R124, R124, -INF , !P4 ;  /* 0xff8000007c7c7808 */ /* 0x000fe20006000000 */
[----:B------:R-:W-:Y:S01]  /*11820*/  IMAD.IADD R51, R2, 0x1, -R47 ;  /* 0x0000000102337824 */ /* 0x000fe200078e0a2f */
[----:B------:R-:W-:Y:S02]  /*11830*/  IABS R2, R61 ;  /* 0x0000003d00027213 */ /* 0x000fe40000000000 */
[----:B------:R-:W-:Y:S01]  /*11840*/  ISETP.GE.AND P4, PT, R23, R60, PT ;  /* 0x0000003c1700720c */ /* 0x000fe20003f86270 */
[----:B------:R-:W-:Y:S01]  /*11850*/  IMAD.IADD R23, R48, 0x1, -R23 ;  /* 0x0000000130177824 */ /* 0x000fe200078e0a17 */
[----:B------:R-:W-:Y:S02]  /*11860*/  IABS R39, R39 ;  /* 0x0000002700277213 */ /* 0x000fe40000000000 */
[----:B------:R-:W-:Y:S02]  /*11870*/  I2FP.F32.S32 R2, R2 ;  /* 0x0000000200027245 */ /* 0x000fe40000201400 */
[----:B------:R-:W-:-:S02]  /*11880*/  I2FP.F32.S32 R44, R44 ;  /* 0x0000002c002c7245 */ /* 0x000fc40000201400 */
[----:B------:R-:W-:Y:S02]  /*11890*/  I2FP.F32.S32 R12, R197 ;  /* 0x000000c5000c7245 */ /* 0x000fe40000201400 */
[----:B------:R-:W-:Y:S02]  /*118a0*/  I2FP.F32.S32 R40, R40 ;  /* 0x0000002800287245 */ /* 0x000fe40000201400 */
[----:B------:R-:W-:Y:S02]  /*118b0*/  IABS R36, R36 ;  /* 0x0000002400247213 */ /* 0x000fe40000000000 */
[----:B------:R-:W-:Y:S02]  /*118c0*/  FSEL R56, R56, -INF , !P5 ;  /* 0xff80000038387808 */ /* 0x000fe40006800000 */
[----:B------:R-:W-:Y:S01]  /*118d0*/  IABS R34, R34 ;  /* 0x0000002200227213 */ /* 0x000fe20000000000 */
[C---:B------:R-:W-:Y:S01]  /*118e0*/  FFMA.FTZ R2, -R0.reuse, R2, R15 ;  /* 0x0000000200027223 */ /* 0x040fe2000001010f */
[----:B------:R-:W-:Y:S01]  /*118f0*/  I2FP.F32.S32 R62, R39 ;  /* 0x00000027003e7245 */ /* 0x000fe20000201400 */
[C---:B------:R-:W-:Y:S01]  /*11900*/  FFMA.FTZ R44, -R0.reuse, R44, R139 ;  /* 0x0000002c002c7223 */ /* 0x040fe2000001018b */
[----:B------:R-:W-:Y:S01]  /*11910*/  I2FP.F32.S32 R36, R36 ;  /* 0x0000002400247245 */ /* 0x000fe20000201400 */
[----:B------:R-:W-:Y:S01]  /*11920*/  FFMA.FTZ R12, -R0, R12, R135 ;  /* 0x0000000c000c7223 */ /* 0x000fe20000010187 */
[----:B------:R-:W-:Y:S01]  /*11930*/  FSEL R10, R10, -INF , !P5 ;  /* 0xff8000000a0a7808 */ /* 0x000fe20006800000 */
[----:B------:R-:W-:Y:S01]  /*11940*/  FFMA.FTZ R40, -R0, R40, R125 ;  /* 0x0000002800287223 */ /* 0x000fe2000001017d */
[----:B------:R-:W-:-:S02]  /*11950*/  I2FP.F32.S32 R34, R34 ;  /* 0x0000002200227245 */ /* 0x000fc40000201400 */
[----:B------:R-:W-:Y:S02]  /*11960*/  FMNMX3.FTZ R15, R37, R58, R56, !PT ;  /* 0x0000003a250f7276 */ /* 0x000fe40007810038 */
[----:B------:R-:W-:Y:S02]  /*11970*/  IABS R23, R23 ;  /* 0x0000001700177213 */ /* 0x000fe40000000000 */
[----:B------:R-:W-:Y:S01]  /*11980*/  IABS R66, R66 ;  /* 0x0000004200427213 */ /* 0x000fe20000000000 */
[C---:B------:R-:W-:Y:S01]  /*11990*/  FFMA.FTZ R11, -R0.reuse, R62, R11 ;  /* 0x0000003e000b7223 */ /* 0x040fe2000001010b */
[----:B------:R-:W-:Y:S01]  /*119a0*/  ISETP.GE.AND P5, PT, R189, R60, PT ;  /* 0x0000003cbd00720c */ /* 0x000fe20003fa6270 */
[----:B------:R-:W-:Y:S01]  /*119b0*/  FFMA.FTZ R36, -R0, R36, R175 ;  /* 0x0000002400247223 */ /* 0x000fe200000101af */
[----:B------:R-:W-:Y:S01]  /*119c0*/  FSEL R26, R26, -INF , !P2 ;  /* 0xff8000001a1a7808 */ /* 0x000fe20005000000 */
[----:B------:R-:W-:Y:S01]  /*119d0*/  FFMA.FTZ R34, -R0, R34, R177 ;  /* 0x0000002200227223 */ /* 0x000fe200000101b1 */
[----:B------:R-:W-:-:S02]  /*119e0*/  FMNMX3.FTZ R15, R15, R24, R22, !PT ;  /* 0x000000180f0f7276 */ /* 0x000fc40007810016 */
[----:B------:R-:W-:Y:S02]  /*119f0*/  I2FP.F32.S32 R62, R23 ;  /* 0x00000017003e7245 */ /* 0x000fe40000201400 */
[----:B------:R-:W-:Y:S02]  /*11a00*/  FSEL R12, R12, -INF , !P3 ;  /* 0xff8000000c0c7808 */ /* 0x000fe40005800000 */
[----:B------:R-:W-:Y:S02]  /*11a10*/  FSEL R44, R44, -INF , !P5 ;  /* 0xff8000002c2c7808 */ /* 0x000fe40006800000 */
[----:B------:R-:W-:Y:S02]  /*11a20*/  FSEL R40, R40, -INF , !P5 ;  /* 0xff80000028287808 */ /* 0x000fe40006800000 */
[----:B------:R-:W-:Y:S02]  /*11a30*/  I2FP.F32.S32 R66, R66 ;  /* 0x0000004200427245 */ /* 0x000fe40000201400 */
[----:B------:R-:W-:-:S02]  /*11a40*/  FMNMX3.FTZ R23, R7, R18, R10, !PT ;  /* 0x0000001207177276 */ /* 0x000fc4000781000a */
[----:B------:R-:W-:Y:S02]  /*11a50*/  FSEL R14, R14, -INF , !P2 ;  /* 0xff8000000e0e7808 */ /* 0x000fe40005000000 */
[-C--:B------:R-:W-:Y:S02]  /*11a60*/  ISETP.GE.AND P5, PT, R113, R60.reuse, PT ;  /* 0x0000003c7100720c */ /* 0x080fe40003fa6270 */
[-C--:B------:R-:W-:Y:S02]  /*11a70*/  ISETP.GE.AND P2, PT, R103, R60.reuse, PT ;  /* 0x0000003c6700720c */ /* 0x080fe40003f46270 */
[----:B------:R-:W-:Y:S02]  /*11a80*/  ISETP.GE.AND P3, PT, R133, R60, PT ;  /* 0x0000003c8500720c */ /* 0x000fe40003f66270 */
[----:B------:R-:W-:Y:S01]  /*11a90*/  FMNMX3.FTZ R15, R15, R26, R20, !PT ;  /* 0x0000001a0f0f7276 */ /* 0x000fe20007810014 */
[----:B------:R-:W-:Y:S01]  /*11aa0*/  FFMA.FTZ R66, -R0, R66, R73 ;  /* 0x0000004200427223 */ /* 0x000fe20000010149 */
[----:B------:R-:W-:-:S02]  /*11ab0*/  FMNMX3.FTZ R23, R23, R8, R12, !PT ;  /* 0x0000000817177276 */ /* 0x000fc4000781000c */
[----:B------:R-:W-:Y:S02]  /*11ac0*/  FSEL R36, R36, -INF , !P5 ;  /* 0xff80000024247808 */ /* 0x000fe40006800000 */
[----:B------:R-:W-:Y:S02]  /*11ad0*/  FSEL R34, R34, -INF , !P5 ;  /* 0xff80000022227808 */ /* 0x000fe40006800000 */
[----:B------:R-:W-:Y:S02]  /*11ae0*/  FSEL R204, R204, -INF , !P2 ;  /* 0xff800000cccc7808 */ /* 0x000fe40005000000 */
[----:B------:R-:W-:Y:S02]  /*11af0*/  FSEL R200, R95, -INF , !P2 ;  /* 0xff8000005fc87808 */ /* 0x000fe40005000000 */
[----:B------:R-:W-:Y:S02]  /*11b00*/  ISETP.GE.AND P5, PT, R89, R60, PT ;  /* 0x0000003c5900720c */ /* 0x000fe40003fa6270 */
[----:B------:R-:W-:-:S02]  /*11b10*/  FSEL R206, R141, -INF , !P3 ;  /* 0xff8000008dce7808 */ /* 0x000fc40005800000 */
[----:B------:R-:W-:Y:S02]  /*11b20*/  ISETP.GE.AND P2, PT, R101, R60, PT ;  /* 0x0000003c6500720c */ /* 0x000fe40003f46270 */
[----:B------:R-:W-:Y:S02]  /*11b30*/  FMNMX3.FTZ R15, R15, R16, R44, !PT ;  /* 0x000000100f0f7276 */ /* 0x000fe4000781002c */
[----:B------:R-:W-:Y:S02]  /*11b40*/  FMNMX3.FTZ R23, R23, R14, R6, !PT ;  /* 0x0000000e17177276 */ /* 0x000fe40007810006 */
[----:B------:R-:W-:Y:S02]  /*11b50*/  FSEL R180, R79, -INF , !P5 ;  /* 0xff8000004fb47808 */ /* 0x000fe40006800000 */
[----:B------:R-:W-:Y:S02]  /*11b60*/  FSEL R66, R66, -INF , !P5 ;  /* 0xff80000042427808 */ /* 0x000fe40006800000 */
[----:B------:R-:W-:-:S02]  /*11b70*/  FSEL R188, R181, -INF , !P2 ;  /* 0xff800000b5bc7808 */ /* 0x000fc40005000000 */
[----:B------:R-:W-:Y:S02]  /*11b80*/  FSEL R184, R83, -INF , !P2 ;  /* 0xff80000053b87808 */ /* 0x000fe40005000000 */
[----:B------:R-:W-:Y:S01]  /*11b90*/  ISETP.GE.AND P5, PT, R31, R60, PT ;  /* 0x0000003c1f00720c */ /* 0x000fe20003fa6270 */
[----:B------:R-:W-:Y:S01]  /*11ba0*/  IMAD.IADD R31, R48, 0x1, -R31 ;  /* 0x00000001301f7824 */ /* 0x000fe200078e0a1f */
[----:B------:R-:W-:Y:S02]  /*11bb0*/  IABS R50, R50 ;  /* 0x0000003200327213 */ /* 0x000fe40000000000 */
[----:B------:R-:W-:Y:S02]  /*11bc0*/  FMNMX3.FTZ R15, R15, R42, R206, !PT ;  /* 0x0000002a0f0f7276 */ /* 0x000fe400078100ce */
[----:B------:R-:W-:Y:S02]  /*11bd0*/  FSEL R202, R143, -INF , !P3 ;  /* 0xff8000008fca7808 */ /* 0x000fe40005800000 */
[----:B------:R-:W-:-:S02]  /*11be0*/  ISETP.GE.AND P2, PT, R67, R60, PT ;  /* 0x0000003c4300720c */ /* 0x000fc40003f46270 */
[----:B------:R-:W-:Y:S02]  /*11bf0*/  FMNMX3.FTZ R23, R23, R4, R40, !PT ;  /* 0x0000000417177276 */ /* 0x000fe40007810028 */
[----:B------:R-:W-:Y:S02]  /*11c00*/  ISETP.GE.AND P3, PT, R93, R60, PT ;  /* 0x0000003c5d00720c */ /* 0x000fe40003f66270 */
[----:B------:R-:W-:Y:S02]  /*11c10*/  I2FP.F32.S32 R50, R50 ;  /* 0x0000003200327245 */ /* 0x000fe40000201400 */
[----:B------:R-:W-:Y:S02]  /*11c20*/  FMNMX3.FTZ R15, R15, R204, R198, !PT ;  /* 0x000000cc0f0f7276 */ /* 0x000fe400078100c6 */
[----:B------:R-:W-:Y:S02]  /*11c30*/  FSEL R176, R69, -INF , !P2 ;  /* 0xff80000045b07808 */ /* 0x000fe40005000000 */
[----:B------:R-:W-:-:S02]  /*11c40*/  FSEL R54, R54, -INF , !P2 ;  /* 0xff80000036367808 */ /* 0x000fc40005000000 */
[----:B------:R-:W-:Y:S02]  /*11c50*/  FMNMX3.FTZ R23, R23, R38, R202, !PT ;  /* 0x0000002617177276 */ /* 0x000fe400078100ca */
[----:B------:R-:W-:Y:S01]  /*11c60*/  ISETP.GE.AND P2, PT, R9, R60, PT ;  /* 0x0000003c0900720c */ /* 0x000fe20003f46270 */
[----:B------:R-:W-:Y:S01]  /*11c70*/  IMAD.IADD R9, R48, 0x1, -R9 ;  /* 0x0000000130097824 */ /* 0x000fe200078e0a09 */
[----:B------:R-:W-:Y:S02]  /*11c80*/  IABS R31, R31 ;  /* 0x0000001f001f7213 */ /* 0x000fe40000000000 */
[----:B------:R-:W-:Y:S02]  /*11c90*/  FSEL R190, R179, -INF , !P3 ;  /* 0xff800000b3be7808 */ /* 0x000fe40005800000 */
[----:B------:R-:W-:Y:S01]  /*11ca0*/  FSEL R126, R81, -INF , !P3 ;  /* 0xff800000517e7808 */ /* 0x000fe20005800000 */
[----:B------:R-:W-:Y:S01]  /*11cb0*/  FFMA.FTZ R17, -R0, R50, R17 ;  /* 0x0000003200117223 */ /* 0x000fe20000010111 */
[----:B------:R-:W-:-:S02]  /*11cc0*/  ISETP.GE.AND P3, PT, R75, R60, PT ;  /* 0x0000003c4b00720c */ /* 0x000fc40003f66270 */
[----:B------:R-:W-:Y:S02]  /*11cd0*/  FMNMX3.FTZ R15, R15, R196, R36, !PT ;  /* 0x000000c40f0f7276 */ /* 0x000fe40007810024 */
[----:B------:R-:W-:Y:S02]  /*11ce0*/  FMNMX3.FTZ R23, R23, R200, R32, !PT ;  /* 0x000000c817177276 */ /* 0x000fe40007810020 */
[----:B------:R-:W-:Y:S02]  /*11cf0*/  I2FP.F32.S32 R50, R31 ;  /* 0x0000001f00327245 */ /* 0x000fe40000201400 */
[----:B------:R-:W-:Y:S02]  /*11d00*/  IABS R35, R35 ;  /* 0x0000002300237213 */ /* 0x000fe40000000000 */
[----:B------:R-:W-:Y:S02]  /*11d10*/  FSEL R178, R178, -INF , !P3 ;  /* 0xff800000b2b27808 */ /* 0x000fe40005800000 */
[----:B------:R-:W-:-:S02]  /*11d20*/  FSEL R59, R59, -INF , !P3 ;  /* 0xff8000003b3b7808 */ /* 0x000fc40005800000 */
[----:B------:R-:W-:Y:S02]  /*11d30*/  FSEL R174, R71, -INF , !P1 ;  /* 0xff80000047ae7808 */ /* 0x000fe40004800000 */
[----:B------:R-:W-:Y:S02]  /*11d40*/  FSEL R57, R57, -INF , !P1 ;  /* 0xff80000039397808 */ /* 0x000fe40004800000 */
[----:B------:R-:W-:Y:S02]  /*11d50*/  FSEL R172, R65, -INF , !P0 ;  /* 0xff80000041ac7808 */ /* 0x000fe40004000000 */
[----:B------:R-:W-:Y:S02]  /*11d60*/  IABS R9, R9 ;  /* 0x0000000900097213 */ /* 0x000fe40000000000 */
[----:B------:R-:W-:Y:S02]  /*11d70*/  FMNMX3.FTZ R15, R15, R194, R190, !PT ;  /* 0x000000c20f0f7276 */ /* 0x000fe400078100be */
[-C--:B------:R-:W-:Y:S01]  /*11d80*/  ISETP.GE.AND P3, PT, R21, R60.reuse, PT ;  /* 0x0000003c1500720c */ /* 0x080fe20003f66270 */
[C---:B------:R-:W-:Y:S01]  /*11d90*/  IMAD.IADD R21, R48.reuse, 0x1, -R21 ;  /* 0x0000000130157824 */ /* 0x040fe200078e0a15 */
[-C--:B------:R-:W-:Y:S01]  /*11da0*/  ISETP.GE.AND P1, PT, R3, R60.reuse, PT ;  /* 0x0000003c0300720c */ /* 0x080fe20003f26270 */
[C---:B------:R-:W-:Y:S01]  /*11db0*/  IMAD.IADD R3, R48.reuse, 0x1, -R3 ;  /* 0x0000000130037824 */ /* 0x040fe200078e0a03 */
[----:B------:R-:W-:Y:S01]  /*11dc0*/  ISETP.GE.AND P0, PT, R47, R60, PT ;  /* 0x0000003c2f00720c */ /* 0x000fe20003f06270 */
[----:B------:R-:W-:Y:S01]  /*11dd0*/  IMAD.IADD R47, R48, 0x1, -R47 ;  /* 0x00000001302f7824 */ /* 0x000fe200078e0a2f */
[----:B------:R-:W-:Y:S01]  /*11de0*/  FMNMX3.FTZ R23, R23, R192, R34, !PT ;  /* 0x000000c017177276 */ /* 0x000fe20007810022 */
[----:B------:R-:W-:Y:S01]  /*11df0*/  FFMA.FTZ R25, -R0, R50, R25 ;  /* 0x0000003200197223 */ /* 0x000fe20000010119 */
[----:B------:R-:W-:-:S02]  /*11e00*/  I2FP.F32.S32 R48, R35 ;  /* 0x0000002300307245 */ /* 0x000fc40000201400 */
[----:B------:R-:W-:Y:S02]  /*11e10*/  FMNMX3.FTZ R15, R15, R188, R130, !PT ;  /* 0x000000bc0f0f7276 */ /* 0x000fe40007810082 */
[----:B------:R-:W-:Y:S02]  /*11e20*/  I2FP.F32.S32 R50, R9 ;  /* 0x0000000900327245 */ /* 0x000fe40000201400 */
[----:B------:R-:W-:Y:S02]  /*11e30*/  IABS R51, R51 ;  /* 0x0000003300337213 */ /* 0x000fe40000000000 */
[----:B------:R-:W-:Y:S01]  /*11e40*/  FMNMX3.FTZ R9, R23, R30, R126, !PT ;  /* 0x0000001e17097276 */ /* 0x000fe2000781007e */
[----:B------:R-:W-:Y:S01]  /*11e50*/  FFMA.FTZ R41, -R0, R48, R41 ;  /* 0x0000003000297223 */ /* 0x000fe20000010129 */
[----:B------:R-:W-:Y:S02]  /*11e60*/  FMNMX3.FTZ R15, R15, R186, R180, !PT ;  /* 0x000000ba0f0f7276 */ /* 0x000fe400078100b4 */
[----:B------:R-:W-:-:S02]  /*11e70*/  I2FP.F32.S32 R48, R51 ;  /* 0x0000003300307245 */ /* 0x000fc40000201400 */
[----:B------:R-:W-:Y:S02]  /*11e80*/  FMNMX3.FTZ R9, R9, R184, R128, !PT ;  /* 0x000000b809097276 */ /* 0x000fe40007810080 */
[----:B------:R-:W-:Y:S02]  /*11e90*/  IABS R33, R33 ;  /* 0x0000002100217213 */ /* 0x000fe40000000000 */
[----:B------:R-:W-:Y:S02]  /*11ea0*/  IABS R21, R21 ;  /* 0x0000001500157213 */ /* 0x000fe40000000000 */
[----:B------:R-:W-:Y:S02]  /*11eb0*/  IABS R3, R3 ;  /* 0x0000000300037213 */ /* 0x000fe40000000000 */
[----:B------:R-:W-:Y:S01]  /*11ec0*/  FMNMX3.FTZ R15, R15, R124, R178, !PT ;  /* 0x0000007c0f0f7276 */ /* 0x000fe200078100b2 */
[----:B------:R-:W-:Y:S01]  /*11ed0*/  FFMA.FTZ R45, -R0, R48, R45 ;  /* 0x00000030002d7223 */ /* 0x000fe2000001012d */
[----:B------:R-:W-:-:S02]  /*11ee0*/  FMNMX3.FTZ R9, R9, R182, R66, !PT ;  /* 0x000000b609097276 */ /* 0x000fc40007810042 */
[----:B------:R-:W-:Y:S02]  /*11ef0*/  I2FP.F32.S32 R33, R33 ;  /* 0x0000002100217245 */ /* 0x000fe40000201400 */
[----:B------:R-:W-:Y:S02]  /*11f00*/  I2FP.F32.S32 R21, R21 ;  /* 0x0000001500157245 */ /* 0x000fe40000201400 */
[----:B------:R-:W-:Y:S02]  /*11f10*/  I2FP.F32.S32 R48, R3 ;  /* 0x0000000300307245 */ /* 0x000fe40000201400 */
[----:B------:R-:W-:Y:S02]  /*11f20*/  FSEL R142, R17, -INF , !P5 ;  /* 0xff800000118e7808 */ /* 0x000fe40006800000 */
[----:B------:R-:W-:Y:S02]  /*11f30*/  FMNMX3.FTZ R3, R15, R176, R174, !PT ;  /* 0x000000b00f037276 */ /* 0x000fe400078100ae */
[----:B------:R-:W-:Y:S01]  /*11f40*/  FMNMX3.FTZ R9, R9, R64, R59, !PT ;  /* 0x0000004009097276 */ /* 0x000fe2000781003b */
[C---:B------:R-:W-:Y:S01]  /*11f50*/  FFMA.FTZ R53, -R0.reuse, R33, R53 ;  /* 0x0000002100357223 */ /* 0x040fe20000010135 */
[----:B------:R-:W-:Y:S01]  /*11f60*/  FSEL R140, R11, -INF , !P4 ;  /* 0xff8000000b8c7808 */ /* 0x000fe20006000000 */
[C---:B------:R-:W-:Y:S01]  /*11f70*/  FFMA.FTZ R27, -R0.reuse, R62, R27 ;  /* 0x0000003e001b7223 */ /* 0x040fe2000001011b */
[----:B------:R-:W-:Y:S01]  /*11f80*/  IABS R11, R47 ;  /* 0x0000002f000b7213 */ /* 0x000fe20000000000 */
[C---:B------:R-:W-:Y:S01]  /*11f90*/  FFMA.FTZ R19, -R0.reuse, R21, R19 ;  /* 0x0000001500137223 */ /* 0x040fe20000010113 */
[----:B------:R-:W-:Y:S01]  /*11fa0*/  FFMA.FTZ R51, -R0, R48, R55 ;  /* 0x0000003000337223 */ /* 0x000fe20000010137 */
[----:B------:R-:W-:-:S02]  /*11fb0*/  FSEL R138, R41, -INF , !P3 ;  /* 0xff800000298a7808 */ /* 0x000fc40005800000 */
[----:B------:R-:W-:Y:S02]  /*11fc0*/  FMNMX3.FTZ R3, R3, R172, R142, !PT ;  /* 0x000000ac03037276 */ /* 0x000fe4000781008e */
[----:B------:R-:W-:Y:S02]  /*11fd0*/  FSEL R55, R25, -INF , !P5 ;  /* 0xff80000019377808 */ /* 0x000fe40006800000 */
[----:B------:R-:W-:Y:S01]  /*11fe0*/  FMNMX3.FTZ R9, R9, R54, R57, !PT ;  /* 0x0000003609097276 */ /* 0x000fe20007810039 */
[----:B------:R-:W-:Y:S01]  /*11ff0*/  FFMA.FTZ R43, -R0, R50, R43 ;  /* 0x00000032002b7223 */ /* 0x000fe2000001012b */
[----:B------:R-:W-:Y:S02]  /*12000*/  I2FP.F32.S32 R11, R11 ;  /* 0x0000000b000b7245 */ /* 0x000fe40000201400 */
[----:B------:R-:W-:Y:S02]  /*12010*/  FSEL R136, R2, -INF , !P2 ;  /* 0xff80000002887808 */ /* 0x000fe40005000000 */
        /* <DEDUP_REMOVED lines=16> */
[----:B------:R-:W3:Y:S01]  /*12120*/  SHFL.BFLY PT, R9, R68, 0x2, 0x1f ;  /* 0x0c401f0044097f89 */ /* 0x000ee200000e0000 */
[----:B------:R-:W-:Y:S01]  /*12130*/  IMAD.SHL.U32 R11, R159, 0x20, RZ ;  /* 0x000000209f0b7824 */ /* 0x000fe200078e00ff */
[----:B-1----:R-:W-:-:S05]  /*12140*/  FMNMX.FTZ R62, R2, R3, !PT ;  /* 0x00000003023e7209 */ /* 0x002fca0007810000 */
[----:B------:R-:W1:Y:S01]  /*12150*/  SHFL.BFLY PT, R3, R62, 0x1, 0x1f ;  /* 0x0c201f003e037f89 */ /* 0x000e6200000e0000 */
[----:B---3--:R-:W-:-:S05]  /*12160*/  FMNMX.FTZ R9, R68, R9, !PT ;  /* 0x0000000944097209 */ /* 0x008fca0007810000 */
[----:B------:R-:W3:Y:S01]  /*12170*/  SHFL.BFLY PT, R2, R9, 0x1, 0x1f ;  /* 0x0c201f0009027f89 */ /* 0x000ee200000e0000 */
[----:B------:R-:W-:Y:S01]  /*12180*/  LOP3.LUT R13, R11, 0xc0, RZ, 0xc0, !PT ;  /* 0x000000c00b0d7812 */ /* 0x000fe200078ec0ff */
[----:B------:R-:W-:-:S03]  /*12190*/  IMAD.SHL.U32 R146, R159, 0x4, RZ ;  /* 0x000000049f927824 */ /* 0x000fc600078e00ff */
[----:B------:R-:W-:-:S04]  /*121a0*/  LOP3.LUT R13, R13, 0x8, R28, 0xf8, !PT ;  /* 0x000000080d0d7812 */ /* 0x000fc800078ef81c */
[----:B------:R-:W-:-:S04]  /*121b0*/  LOP3.LUT R146, R13, 0x18, R146, 0x78, !PT ;  /* 0x000000180d927812 */ /* 0x000fc800078e7892 */
[----:B------:R-:W-:Y:S02]  /*121c0*/  LOP3.LUT R146, R146, 0x120, R11, 0xf8, !PT ;  /* 0x0000012092927812 */ /* 0x000fe400078ef80b */
[----:B-1----:R-:W-:Y:S02]  /*121d0*/  FMNMX.FTZ R3, R62, R3, !PT ;  /* 0x000000033e037209 */ /* 0x002fe40007810000 */
[----:B------:R-:W-:Y:S02]  /*121e0*/  LEA R146, R146, UR6, 0x1 ;  /* 0x0000000692927c11 */ /* 0x000fe4000f8e08ff */
[----:B------:R-:W-:Y:S01]  /*121f0*/  FSETP.NEU.FTZ.AND P0, PT, R3, -INF , PT ;  /* 0xff8000000300780b */ /* 0x000fe20003f1d000 */
[----:B--2---:R-:W-:Y:S02]  /*12200*/  FMUL.FTZ R133, R46, R3 ;  /* 0x000000032e857220 */ /* 0x004fe40000410000 */
[----:B------:R-:W1:Y:S01]  /*12210*/  LDSM.16.MT88.4 R108, [R146+0x9000] ;  /* 0x00900000926c783b */ /* 0x000e620000004200 */
[----:B---3--:R-:W-:-:S02]  /*12220*/  FMNMX.FTZ R2, R9, R2, !PT ;  /* 0x0000000209027209 */ /* 0x008fc40007810000 */
        /* <DEDUP_REMOVED lines=15> */
[----:B------:R-:W2:Y:S03]  /*12320*/  LDSM.16.MT88.4 R8, [R146+0x9400] ;  /* 0x009400009208783b */ /* 0x000ea60000004200 */
[----:B------:R-:W3:Y:S04]  /*12330*/  MUFU.EX2 R123, R123 ;  /* 0x0000007b007b7308 */ /* 0x000ee80000000800 */
[----:B------:R-:W-:Y:S04]  /*12340*/  MUFU.EX2 R67, R67 ;  /* 0x0000004300437308 */ /* 0x000fe80000000800 */
[----:B------:R-:W4:Y:S04]  /*12350*/  MUFU.EX2 R56, R56 ;  /* 0x0000003800387308 */ /* 0x000f280000000800 */
[----:B------:R-:W-:Y:S04]  /*12360*/  MUFU.EX2 R122, R122 ;  /* 0x0000007a007a7308 */ /* 0x000fe80000000800 */
[----:B------:R-:W5:Y:S04]  /*12370*/  MUFU.EX2 R65, R65 ;  /* 0x0000004100417308 */ /* 0x000f680000000800 */
[----:B------:R-:W-:Y:S04]  /*12380*/  MUFU.EX2 R63, R63 ;  /* 0x0000003f003f7308 */ /* 0x000fe80000000800 */
[----:B------:R-:W1:Y:S01]  /*12390*/  MUFU.EX2 R58, R58 ;  /* 0x0000003a003a7308 */ /* 0x000e620000000800 */
[-CC-:B------:R-:W-:Y:S01]  /*123a0*/  FFMA.FTZ R21, R26, R46.reuse, -R133.reuse ;  /* 0x0000002e1a157223 */ /* 0x180fe20000010885 */
[--C-:B------:R-:W-:Y:S01]  /*123b0*/  FFMA.FTZ R27, R20, R46, -R133.reuse ;  /* 0x0000002e141b7223 */ /* 0x100fe20000010885 */
[----:B---3--:R-:W-:Y:S01]  /*123c0*/  F2FP.BF16.F32.PACK_AB R68, R123, R62 ;  /* 0x0000003e7b44723e */ /* 0x008fe200000010ff */
[-CC-:B------:R-:W-:Y:S01]  /*123d0*/  FFMA.FTZ R22, R22, R46.reuse, -R133.reuse ;  /* 0x0000002e16167223 */ /* 0x180fe20000010885 */
[----:B----4-:R-:W-:Y:S01]  /*123e0*/  F2FP.BF16.F32.PACK_AB R70, R56, R67 ;  /* 0x000000433846723e */ /* 0x010fe200000010ff */
[----:B------:R-:W-:Y:S01]  /*123f0*/  FFMA.FTZ R26, R16, R46, -R133 ;  /* 0x0000002e101a7223 */ /* 0x000fe20000010885 */
[----:B-----5:R-:W-:Y:S01]  /*12400*/  F2FP.BF16.F32.PACK_AB R69, R65, R122 ;  /* 0x0000007a4145723e */ /* 0x020fe200000010ff */
[-CC-:B------:R-:W-:Y:S01]  /*12410*/  FFMA.FTZ R25, R12, R46.reuse, -R61.reuse ;  /* 0x0000002e0c197223 */ /* 0x180fe2000001083d */
[-CC-:B------:R-:W-:Y:S01]  /*12420*/  FFMA.FTZ R24, R14, R46.reuse, -R61.reuse ;  /* 0x0000002e0e187223 */ /* 0x180fe2000001083d */
[-CC-:B------:R-:W-:Y:S01]  /*12430*/  FFMA.FTZ R23, R6, R46.reuse, -R61.reuse ;  /* 0x0000002e06177223 */ /* 0x180fe2000001083d */
[----:B------:R-:W-:Y:S01]  /*12440*/  FFMA.FTZ R20, R4, R46, -R61 ;  /* 0x0000002e04147223 */ /* 0x000fe2000001083d */
[----:B-1----:R-:W-:Y:S01]  /*12450*/  F2FP.BF16.F32.PACK_AB R71, R58, R63 ;  /* 0x0000003f3a47723e */ /* 0x002fe200000010ff */
[----:B------:R-:W-:Y:S01]  /*12460*/  IMAD R144, R5, 0x2, R146 ;  /* 0x0000000205907824 */ /* 0x000fe200078e0292 */
[----:B------:R-:W-:Y:S01]  /*12470*/  MUFU.EX2 R22, R22 ;  /* 0x0000001600167308 */ /* 0x000fe20000000800 */
[----:B------:R-:W-:Y:S03]  /*12480*/  LDSM.16.MT88.4 R12, [R146+0xb400] ;  /* 0x00b40000920c783b */ /* 0x000fe60000004200 */
[----:B------:R-:W1:Y:S01]  /*12490*/  MUFU.EX2 R21, R21 ;  /* 0x0000001500157308 */ /* 0x000e620000000800 */
        /* <DEDUP_REMOVED lines=10> */
[----:B------:R-:W2:Y:S01]  /*12540*/  MUFU.EX2 R20, R20 ;  /* 0x0000001400147308 */ /* 0x000ea20000000800 */
[----:B-1----:R-:W-:-:S02]  /*12550*/  F2FP.BF16.F32.PACK_AB R4, R21, R22 ;  /* 0x000000161504723e */ /* 0x002fc400000010ff */
[----:B----4-:R-:W-:Y:S02]  /*12560*/  F2FP.BF16.F32.PACK_AB R6, R26, R27 ;  /* 0x0000001b1a06723e */ /* 0x010fe400000010ff */
[----:B-----5:R-:W-:Y:S02]  /*12570*/  F2FP.BF16.F32.PACK_AB R5, R24, R25 ;  /* 0x000000191805723e */ /* 0x020fe400000010ff */
[----:B--2---:R-:W-:-:S07]  /*12580*/  F2FP.BF16.F32.PACK_AB R7, R20, R23 ;  /* 0x000000171407723e */ /* 0x004fce00000010ff */
        /* <DEDUP_REMOVED lines=22> */
[-C--:B------:R-:W-:Y:S01]  /*126f0*/  FFMA.FTZ R44, R42, R46.reuse, -R133 ;  /* 0x0000002e2a2c7223 */ /* 0x080fe20000010885 */
[-C--:B------:R-:W-:Y:S01]  /*12700*/  FFMA.FTZ R40, R38, R46.reuse, -R61 ;  /* 0x0000002e26287223 */ /* 0x080fe2000001083d */
[-CC-:B------:R-:W-:Y:S01]  /*12710*/  FFMA.FTZ R42, R206, R46.reuse, -R133.reuse ;  /* 0x0000002ece2a7223 */ /* 0x180fe20000010885 */
[-C--:B------:R-:W-:Y:S01]  /*12720*/  FFMA.FTZ R39, R204, R46.reuse, -R133 ;  /* 0x0000002ecc277223 */ /* 0x080fe20000010885 */
        /* <DEDUP_REMOVED lines=14> */
[C---:B------:R-:W-:Y:S03]  /*12810*/  HMMA.16816.F32.BF16 R100, R4.reuse, R18, R100 ;  /* 0x000000120464723c */ /* 0x040fe60000041864 */
[-CC-:B------:R-:W-:Y:S01]  /*12820*/  FFMA.FTZ R37, R198, R46.reuse, -R133.reuse ;  /* 0x0000002ec6257223 */ /* 0x180fe20000010885 */
[-C--:B------:R-:W-:Y:S01]  /*12830*/  FFMA.FTZ R33, R36, R46.reuse, -R133 ;  /* 0x0000002e24217223 */ /* 0x080fe20000010885 */
[-CC-:B------:R-:W-:Y:S01]  /*12840*/  FFMA.FTZ R35, R32, R46.reuse, -R61.reuse ;  /* 0x0000002e20237223 */ /* 0x180fe2000001083d */
[-CC-:B------:R-:W-:Y:S01]  /*12850*/  FFMA.FTZ R31, R34, R46.reuse, -R61.reuse ;  /* 0x0000002e221f7223 */ /* 0x180fe2000001083d */
[-C--:B------:R-:W-:Y:S01]  /*12860*/  FFMA.FTZ R30, R30, R46.reuse, -R61 ;  /* 0x0000002e1e1e7223 */ /* 0x080fe2000001083d */
[-CC-:B------:R-:W-:Y:S01]  /*12870*/  FFMA.FTZ R196, R196, R46.reuse, -R133.reuse ;  /* 0x0000002ec4c47223 */ /* 0x180fe20000010885 */
[C---:B--2---:R-:W-:Y:S08]  /*12880*/  HMMA.16816.F32.BF16 R80, R4.reuse, R12, R80 ;  /* 0x0000000c0450723c */ /* 0x044ff00000041850 */
[----:B------:R-:W-:Y:S03]  /*12890*/  HMMA.16816.F32.BF16 R76, R4, R14, R76 ;  /* 0x0000000e044c723c */ /* 0x000fe6000004184c */
[----:B---3--:R-:W-:Y:S01]  /*128a0*/  F2FP.BF16.F32.PACK_AB R4, R44, R45 ;  /* 0x0000002d2c04723e */ /* 0x008fe200000010ff */
[----:B------:R-:W-:Y:S01]  /*128b0*/  FFMA.FTZ R194, R194, R46, -R133 ;  /* 0x0000002ec2c27223 */ /* 0x000fe20000010885 */
[----:B----4-:R-:W-:Y:S01]  /*128c0*/  F2FP.BF16.F32.PACK_AB R6, R39, R42 ;  /* 0x0000002a2706723e */ /* 0x010fe200000010ff */
[-C--:B------:R-:W-:Y:S01]  /*128d0*/  FFMA.FTZ R192, R192, R46.reuse, -R61 ;  /* 0x0000002ec0c07223 */ /* 0x080fe2000001083d */
[----:B-----5:R-:W-:Y:S01]  /*128e0*/  F2FP.BF16.F32.PACK_AB R5, R40, R43 ;  /* 0x0000002b2805723e */ /* 0x020fe200000010ff */
[-CC-:B------:R-:W-:Y:S01]  /*128f0*/  FFMA.FTZ R131, R190, R46.reuse, -R133.reuse ;  /* 0x0000002ebe837223 */ /* 0x180fe20000010885 */
[----:B-1----:R-:W-:Y:S01]  /*12900*/  F2FP.BF16.F32.PACK_AB R7, R38, R41 ;  /* 0x000000292607723e */ /* 0x002fe200000010ff */
[----:B------:R-:W-:Y:S01]  /*12910*/  MUFU.EX2 R37, R37 ;  /* 0x0000002500257308 */ /* 0x000fe20000000800 */
[-C--:B------:R-:W-:Y:S01]  /*12920*/  FFMA.FTZ R127, R130, R46.reuse, -R133 ;  /* 0x0000002e827f7223 */ /* 0x080fe20000010885 */
[-CC-:B------:R-:W-:Y:S01]  /*12930*/  FFMA.FTZ R129, R126, R46.reuse, -R61.reuse ;  /* 0x0000002e7e817223 */ /* 0x180fe2000001083d */
[-C--:B------:R-:W-:Y:S01]  /*12940*/  FFMA.FTZ R125, R128, R46.reuse, -R61 ;  /* 0x0000002e807d7223 */ /* 0x080fe2000001083d */
[----:B------:R-:W1:Y:S01]  /*12950*/  MUFU.EX2 R36, R196 ;  /* 0x000000c400247308 */ /* 0x000e620000000800 */
[-CC-:B------:R-:W-:Y:S01]  /*12960*/  FFMA.FTZ R188, R188, R46.reuse, -R133.reuse ;  /* 0x0000002ebcbc7223 */ /* 0x180fe20000010885 */
[C---:B------:R-:W-:Y:S03]  /*12970*/  HMMA.16816.F32.BF16 R112, R4.reuse, R8, R112 ;  /* 0x000000080470723c */ /* 0x040fe60000041870 */
[-C--:B------:R-:W-:Y:S01]  /*12980*/  FFMA.FTZ R186, R186, R46.reuse, -R133 ;  /* 0x0000002ebaba7223 */ /* 0x080fe20000010885 */
[----:B------:R-:W-:Y:S01]  /*12990*/  MUFU.EX2 R33, R33 ;  /* 0x0000002100217308 */ /* 0x000fe20000000800 */
[-CC-:B------:R-:W-:Y:S01]  /*129a0*/  FFMA.FTZ R184, R184, R46.reuse, -R61.reuse ;  /* 0x0000002eb8b87223 */ /* 0x180fe2000001083d */
[-C--:B------:R-:W-:Y:S01]  /*129b0*/  FFMA.FTZ R182, R182, R46.reuse, -R61 ;  /* 0x0000002eb6b67223 */ /* 0x080fe2000001083d */
[-C--:B------:R-:W-:Y:S01]  /*129c0*/  FFMA.FTZ R137, R124, R46.reuse, -R133 ;  /* 0x0000002e7c897223 */ /* 0x080fe20000010885 */
[----:B------:R-:W-:Y:S01]  /*129d0*/  MUFU.EX2 R35, R35 ;  /* 0x0000002300237308 */ /* 0x000fe20000000800 */
[-CC-:B------:R-:W-:Y:S01]  /*129e0*/  FFMA.FTZ R64, R64, R46.reuse, -R61.reuse ;  /* 0x0000002e40407223 */ /* 0x180fe2000001083d */
[C---:B------:R-:W-:Y:S01]  /*129f0*/  HMMA.16816.F32.BF16 R108, R4.reuse, R10, R108 ;  /* 0x0000000a046c723c */ /* 0x040fe2000004186c */
[----:B------:R-:W2:Y:S01]  /*12a00*/  LDSM.16.MT88.4 R8, [R144+0x9800] ;  /* 0x009800009008783b */ /* 0x000ea20000004200 */
[----:B------:R-:W-:Y:S01]  /*12a10*/  MUFU.EX2 R31, R31 ;  /* 0x0000001f001f7308 */ /* 0x000fe20000000800 */
[-CC-:B------:R-:W-:Y:S01]  /*12a20*/  FFMA.FTZ R59, R59, R46.reuse, -R61.reuse ;  /* 0x0000002e3b3b7223 */ /* 0x180fe2000001083d */
[-C--:B------:R-:W-:Y:S01]  /*12a30*/  FFMA.FTZ R54, R54, R46.reuse, -R61 ;  /* 0x0000002e36367223 */ /* 0x080fe2000001083d */
[----:B------:R-:W-:Y:S01]  /*12a40*/  FADD.FTZ R122, R122, R65 ;  /* 0x000000417a7a7221 */ /* 0x000fe20000010000 */
[----:B------:R-:W-:Y:S01]  /*12a50*/  MUFU.EX2 R30, R30 ;  /* 0x0000001e001e7308 */ /* 0x000fe20000000800 */
[-CC-:B------:R-:W-:Y:S01]  /*12a60*/  FFMA.FTZ R180, R180, R46.reuse, -R133.reuse ;  /* 0x0000002eb4b47223 */ /* 0x180fe20000010885 */
[-CC-:B------:R-:W-:Y:S01]  /*12a70*/  FFMA.FTZ R178, R178, R46.reuse, -R133.reuse ;  /* 0x0000002eb2b27223 */ /* 0x180fe20000010885 */
        /* <DEDUP_REMOVED lines=8> */
[-CC-:B------:R-:W-:Y:S01]  /*12b00*/  FFMA.FTZ R134, R134, R46.reuse, -R133.reuse ;  /* 0x0000002e86867223 */ /* 0x180fe20000010885 */
[-C--:B------:R-:W-:Y:S01]  /*12b10*/  FFMA.FTZ R132, R132, R46.reuse, -R133 ;  /* 0x0000002e84847223 */ /* 0x080fe20000010885 */
[----:B------:R-:W-:Y:S01]  /*12b20*/  LDSM.16.MT88.4 R12, [R144+0xa400] ;  /* 0x00a40000900c783b */ /* 0x000fe20000004200 */
[-CC-:B------:R-:W-:Y:S01]  /*12b30*/  FFMA.FTZ R53, R53, R46.reuse, -R61.reuse ;  /* 0x0000002e35357223 */ /* 0x180fe2000001083d */
[-CC-:B------:R-:W-:Y:S01]  /*12b40*/  FFMA.FTZ R48, R48, R46.reuse, -R61.reuse ;  /* 0x0000002e30307223 */ /* 0x180fe2000001083d */
[----:B------:R-:W-:Y:S01]  /*12b50*/  FFMA.FTZ R51, R51, R46, -R61 ;  /* 0x0000002e33337223 */ /* 0x000fe2000001083d */
[----:B------:R-:W-:Y:S01]  /*12b60*/  LDSM.16.MT88.4 R16, [R146+0xa400] ;  /* 0x00a400009210783b */ /* 0x000fe20000004200 */
        /* <DEDUP_REMOVED lines=11> */
[----:B------:R-:W2:Y:S01]  /*12c20*/  LDSM.16.MT88.4 R8, [R144+0xd800] ;  /* 0x00d800009008783b */ /* 0x000ea20000004200 */
[----:B------:R-:W3:Y:S04]  /*12c30*/  MUFU.EX2 R32, R194 ;  /* 0x000000c200207308 */ /* 0x000ee80000000800 */
[----:B------:R-:W4:Y:S02]  /*12c40*/  MUFU.EX2 R34, R192 ;  /* 0x000000c000227308 */ /* 0x000f240000000800 */
[C---:B--2---:R-:W-:Y:S08]  /*12c50*/  HMMA.16816.F32.BF16 R72, R4.reuse, R8, R72 ;  /* 0x000000080448723c */ /* 0x044ff00000041848 */
[----:B------:R-:W-:Y:S01]  /*12c60*/  HMMA.16816.F32.BF16 R68, R4, R10, R68 ;  /* 0x0000000a0444723c */ /* 0x000fe20000041844 */
[----:B------:R-:W2:Y:S02]  /*12c70*/  LDSM.16.MT88.4 R8, [R146+0x9c00] ;  /* 0x009c00009208783b */ /* 0x000ea40000004200 */
[----:B-1----:R-:W-:-:S02]  /*12c80*/  F2FP.BF16.F32.PACK_AB R4, R36, R37 ;  /* 0x000000252404723e */ /* 0x002fc400000010ff */
[----:B---3--:R-:W-:Y:S02]  /*12c90*/  F2FP.BF16.F32.PACK_AB R6, R32, R33 ;  /* 0x000000212006723e */ /* 0x008fe400000010ff */
[----:B----4-:R-:W-:Y:S02]  /*12ca0*/  F2FP.BF16.F32.PACK_AB R5, R34, R35 ;  /* 0x000000232205723e */ /* 0x010fe400000010ff */
        /* <DEDUP_REMOVED lines=49> */
[----:B------:R-:W-:Y:S04]  /*12fc0*/  MUFU.EX2 R64, R64 ;  /* 0x0000004000407308 */ /* 0x000fe80000000800 */
[----:B------:R-:W-:Y:S01]  /*12fd0*/  MUFU.EX2 R59, R59 ;  /* 0x0000003b003b7308 */ /* 0x000fe20000000800 */
[C---:B-1----:R-:W-:Y:S08]  /*12fe0*/  HMMA.16816.F32.BF16 R72, R4.reuse, R8, R72 ;  /* 0x000000080448723c */ /* 0x042ff00000041848 */
[----:B------:R-:W-:Y:S01]  /*12ff0*/  HMMA.16816.F32.BF16 R68, R4, R10, R68 ;  /* 0x0000000a0444723c */ /* 0x000fe20000041844 */
[----:B------:R-:W1:Y:S02]  /*13000*/  LDSM.16.MT88.4 R8, [R146+0xc400] ;  /* 0x00c400009208783b */ /* 0x000e640000004200 */
[----:B------:R-:W-:Y:S01]  /*13010*/  FADD.FTZ R4, R62, R123 ;  /* 0x0000007b3e047221 */ /* 0x000fe20000010000 */
[----:B------:R-:W-:Y:S01]  /*13020*/  FADD.FTZ R7, R63, R122 ;  /* 0x0000007a3f077221 */ /* 0x000fe20000010000 */
[----:B------:R-:W3:Y:S04]  /*13030*/  MUFU.EX2 R62, R178 ;  /* 0x000000b2003e7308 */ /* 0x000ee80000000800 */
[----:B------:R4:W5:Y:S04]  /*13040*/  MUFU.EX2 R63, R66 ;  /* 0x00000042003f7308 */ /* 0x0009680000000800 */
[----:B------:R-:W5:Y:S01]  /*13050*/  MUFU.EX2 R54, R54 ;  /* 0x0000003600367308 */ /* 0x000f620000000800 */
[----:B------:R-:W-:Y:S01]  /*13060*/  FADD.FTZ R5, R67, R4 ;  /* 0x0000000443057221 */ /* 0x000fe20000010000 */
[-CC-:B------:R-:W-:Y:S01]  /*13070*/  FFMA.FTZ R67, R57, R46.reuse, -R61.reuse ;  /* 0x0000002e39437223 */ /* 0x180fe2000001083d */
[-C--:B------:R-:W-:Y:S01]  /*13080*/  FFMA.FTZ R57, R52, R46.reuse, -R61 ;  /* 0x0000002e34397223 */ /* 0x080fe2000001083d */
[----:B------:R-:W-:Y:S01]  /*13090*/  FADD.FTZ R58, R58, R7 ;  /* 0x000000073a3a7221 */ /* 0x000fe20000010000 */
[----:B--2---:R-:W-:Y:S01]  /*130a0*/  F2FP.BF16.F32.PACK_AB R4, R140, R133 ;  /* 0x000000858c04723e */ /* 0x004fe200000010ff */
[-CC-:B----4-:R-:W-:Y:S01]  /*130b0*/  FFMA.FTZ R66, R55, R46.reuse, -R61.reuse ;  /* 0x0000002e37427223 */ /* 0x190fe2000001083d */
[-CC-:B------:R-:W-:Y:S01]  /*130c0*/  FFMA.FTZ R55, R50, R46.reuse, -R61.reuse ;  /* 0x0000002e32377223 */ /* 0x180fe2000001083d */
[----:B------:R-:W-:Y:S01]  /*130d0*/  FFMA.FTZ R46, R47, R46, -R61 ;  /* 0x0000002e2f2e7223 */ /* 0x000fe2000001083d */
[----:B------:R-:W-:Y:S01]  /*130e0*/  FADD.FTZ R61, R56, R5 ;  /* 0x00000005383d7221 */ /* 0x000fe20000010000 */
[----:B---3--:R-:W-:-:S02]  /*130f0*/  F2FP.BF16.F32.PACK_AB R6, R65, R62 ;  /* 0x0000003e4106723e */ /* 0x008fc400000010ff */
[----:B-----5:R-:W-:Y:S02]  /*13100*/  F2FP.BF16.F32.PACK_AB R5, R64, R63 ;  /* 0x0000003f4005723e */ /* 0x020fe400000010ff */
[----:B------:R-:W-:-:S07]  /*13110*/  F2FP.BF16.F32.PACK_AB R7, R54, R59 ;  /* 0x0000003b3607723e */ /* 0x000fce00000010ff */
        /* <DEDUP_REMOVED lines=11> */
[----:B------:R-:W1:Y:S01]  /*131d0*/  LDSM.16.MT88.4 R8, [R146+0xa800] ;  /* 0x00a800009208783b */ /* 0x000e620000004200 */
[----:B------:R-:W-:Y:S04]  /*131e0*/  MUFU.EX2 R174, R174 ;  /* 0x000000ae00ae7308 */ /* 0x000fe80000000800 */
        /* <DEDUP_REMOVED lines=8> */
[----:B------:R-:W-:-:S05]  /*13270*/  FADD.FTZ R22, R22, R61 ;  /* 0x0000003d16167221 */ /* 0x000fca0000010000 */
[----:B------:R-:W-:Y:S01]  /*13280*/  HMMA.16816.F32.BF16 R68, R4, R14, R68 ;  /* 0x0000000e0444723c */ /* 0x000fe20000041844 */
[----:B------:R-:W2:Y:S02]  /*13290*/  LDSM.16.MT88.4 R12, [R144+0xc800] ;  /* 0x00c80000900c783b */ /* 0x000ea40000004200 */
[----:B------:R-:W-:Y:S01]  /*132a0*/  FADD.FTZ R25, R25, R58 ;  /* 0x0000003a19197221 */ /* 0x000fe20000010000 */
[----:B------:R-:W-:-:S04]  /*132b0*/  FADD.FTZ R22, R21, R22 ;  /* 0x0000001615167221 */ /* 0x000fc80000010000 */
[----:B---3--:R-:W-:Y:S03]  /*132c0*/  HMMA.16816.F32.BF16 R88, R4, R16, R88 ;  /* 0x000000100458723c */ /* 0x008fe60000041858 */
[----:B------:R-:W-:Y:S01]  /*132d0*/  FADD.FTZ R24, R24, R25 ;  /* 0x0000001918187221 */ /* 0x000fe20000010000 */
[----:B------:R-:W-:-:S04]  /*132e0*/  FADD.FTZ R27, R27, R22 ;  /* 0x000000161b1b7221 */ /* 0x000fc80000010000 */
[----:B------:R-:W-:Y:S03]  /*132f0*/  HMMA.16816.F32.BF16 R84, R4, R18, R84 ;  /* 0x000000120454723c */ /* 0x000fe60000041854 */
[----:B----4-:R-:W-:Y:S01]  /*13300*/  F2FP.BF16.F32.PACK_AB R4, R47, R174 ;  /* 0x000000ae2f04723e */ /* 0x010fe200000010ff */
[----:B------:R-:W-:Y:S01]  /*13310*/  FADD.FTZ R23, R23, R24 ;  /* 0x0000001817177221 */ /* 0x000fe20000010000 */
[----:B-----5:R-:W-:Y:S01]  /*13320*/  F2FP.BF16.F32.PACK_AB R6, R135, R142 ;  /* 0x0000008e8706723e */ /* 0x020fe200000010ff */
[----:B------:R-:W-:Y:S01]  /*13330*/  FADD.FTZ R58, R26, R27 ;  /* 0x0000001b1a3a7221 */ /* 0x000fe20000010000 */
[----:B------:R-:W-:Y:S01]  /*13340*/  F2FP.BF16.F32.PACK_AB R5, R57, R52 ;  /* 0x000000343905723e */ /* 0x000fe200000010ff */
[----:B------:R-:W3:Y:S01]  /*13350*/  LDSM.16.MT88.4 R24, [R144+0xa800] ;  /* 0x00a800009018783b */ /* 0x000ee20000004200 */
[----:B-1----:R-:W-:-:S03]  /*13360*/  F2FP.BF16.F32.PACK_AB R7, R55, R50 ;  /* 0x000000323707723e */ /* 0x002fc600000010ff */
[----:B------:R-:W-:Y:S04]  /*13370*/  LDSM.16.MT88.4 R16, [R144+0xe800] ;  /* 0x00e800009010783b */ /* 0x000fe80000004200 */
[C---:B------:R-:W-:Y:S08]  /*13380*/  HMMA.16816.F32.BF16 R112, R4.reuse, R8, R112 ;  /* 0x000000080470723c */ /* 0x040ff00000041870 */
[----:B------:R-:W-:Y:S01]  /*13390*/  HMMA.16816.F32.BF16 R108, R4, R10, R108 ;  /* 0x0000000a046c723c */ /* 0x000fe2000004186c */
[----:B------:R-:W1:Y:S02]  /*133a0*/  LDSM.16.MT88.4 R8, [R146+0xe800] ;  /* 0x00e800009208783b */ /* 0x000e640000004200 */
[----:B------:R-:W-:-:S02]  /*133b0*/  FADD.FTZ R56, R20, R23 ;  /* 0x0000001714387221 */ /* 0x000fc40000010000 */
[----:B------:R-:W4:Y:S03]  /*133c0*/  LDSM.16.MT88.4 R20, [R146+0xc800] ;  /* 0x00c800009214783b */ /* 0x000f260000004200 */
[C---:B--2---:R-:W-:Y:S08]  /*133d0*/  HMMA.16816.F32.BF16 R88, R4.reuse, R12, R88 ;  /* 0x0000000c0458723c */ /* 0x044ff00000041858 */
[C---:B------:R-:W-:Y:S01]  /*133e0*/  HMMA.16816.F32.BF16 R84, R4.reuse, R14, R84 ;  /* 0x0000000e0454723c */ /* 0x040fe20000041854 */
[----:B------:R-:W2:Y:S01]  /*133f0*/  LDSM.16.MT88.4 R12, [R144+0xac00] ;  /* 0x00ac0000900c783b */ /* 0x000ea20000004200 */
[----:B------:R-:W-:Y:S04]  /*13400*/  MUFU.EX2 R138, R138 ;  /* 0x0000008a008a7308 */ /* 0x000fe80000000800 */
[----:B------:R-:W-:Y:S02]  /*13410*/  MUFU.EX2 R134, R134 ;  /* 0x0000008600867308 */ /* 0x000fe40000000800 */
[C---:B---3--:R-:W-:Y:S02]  /*13420*/  HMMA.16816.F32.BF16 R104, R4.reuse, R24, R104 ;  /* 0x000000180468723c */ /* 0x048fe40000041868 */
[----:B------:R-:W3:Y:S04]  /*13430*/  MUFU.EX2 R25, R136 ;  /* 0x0000008800197308 */ /* 0x000ee80000000800 */
[----:B------:R-:W5:Y:S02]  /*13440*/  MUFU.EX2 R175, R132 ;  /* 0x0000008400af7308 */ /* 0x000f640000000800 */
[C---:B------:R-:W-:Y:S02]  /*13450*/  HMMA.16816.F32.BF16 R100, R4.reuse, R26, R100 ;  /* 0x0000001a0464723c */ /* 0x040fe40000041864 */
[----:B------:R-:W-:Y:S06]  /*13460*/  MUFU.EX2 R53, R53 ;  /* 0x0000003500357308 */ /* 0x000fec0000000800 */
[C---:B-1----:R-:W-:Y:S01]  /*13470*/  HMMA.16816.F32.BF16 R80, R4.reuse, R8, R80 ;  /* 0x000000080450723c */ /* 0x042fe20000041850 */
[----:B------:R-:W1:Y:S07]  /*13480*/  MUFU.EX2 R48, R48 ;  /* 0x0000003000307308 */ /* 0x000e6e0000000800 */
[C---:B------:R-:W-:Y:S01]  /*13490*/  HMMA.16816.F32.BF16 R76, R4.reuse, R10, R76 ;  /* 0x0000000a044c723c */ /* 0x040fe2000004184c */
[----:B------:R-:W2:Y:S01]  /*134a0*/  LDSM.16.MT88.4 R8, [R146+0xcc00] ;  /* 0x00cc00009208783b */ /* 0x000ea20000004200 */
[----:B------:R-:W-:Y:S04]  /*134b0*/  MUFU.EX2 R51, R51 ;  /* 0x0000003300337308 */ /* 0x000fe80000000800 */
[----:B------:R-:W1:Y:S01]  /*134c0*/  MUFU.EX2 R46, R46 ;  /* 0x0000002e002e7308 */ /* 0x000e620000000800 */
[----:B------:R-:W-:Y:S01]  /*134d0*/  FADD.FTZ R45, R45, R58 ;  /* 0x0000003a2d2d7221 */ /* 0x000fe20000010000 */
[----:B------:R-:W-:Y:S01]  /*134e0*/  FADD.FTZ R43, R43, R56 ;  /* 0x000000382b2b7221 */ /* 0x000fe20000010000 */
[----:B----4-:R-:W-:Y:S03]  /*134f0*/  HMMA.16816.F32.BF16 R96, R4, R20, R96 ;  /* 0x000000140460723c */ /* 0x010fe60000041860 */
[----:B------:R-:W-:Y:S01]  /*13500*/  FADD.FTZ R45, R44, R45 ;  /* 0x0000002d2c2d7221 */ /* 0x000fe20000010000 */
[----:B------:R-:W-:-:S03]  /*13510*/  FADD.FTZ R40, R40, R43 ;  /* 0x0000002b28287221 */ /* 0x000fc60000010000 */
[----:B------:R-:W-:Y:S01]  /*13520*/  FADD.FTZ R24, R42, R45 ;  /* 0x0000002d2a187221 */ /* 0x000fe20000010000 */
[C---:B------:R-:W-:Y:S03]  /*13530*/  HMMA.16816.F32.BF16 R92, R4.reuse, R22, R92 ;  /* 0x00000016045c723c */ /* 0x040fe6000004185c */
[----:B------:R-:W-:Y:S01]  /*13540*/  FADD.FTZ R41, R41, R40 ;  /* 0x0000002829297221 */ /* 0x000fe20000010000 */
[----:B------:R-:W-:Y:S01]  /*13550*/  FADD.FTZ R24, R39, R24 ;  /* 0x0000001827187221 */ /* 0x000fe20000010000 */
[----:B------:R-:W-:Y:S03]  /*13560*/  LDSM.16.MT88.4 R20, [R146+0xac00] ;  /* 0x00ac00009214783b */ /* 0x000fe60000004200 */
[----:B------:R-:W-:Y:S03]  /*13570*/  HMMA.16816.F32.BF16 R72, R4, R16, R72 ;  /* 0x000000100448723c */ /* 0x000fe60000041848 */
[----:B------:R-:W-:-:S05]  /*13580*/  FADD.FTZ R38, R38, R41 ;  /* 0x0000002926267221 */ /* 0x000fca0000010000 */
[----:B------:R-:W-:Y:S01]  /*13590*/  HMMA.16816.F32.BF16 R68, R4, R18, R68 ;  /* 0x000000120444723c */ /* 0x000fe20000041844 */
[----:B------:R-:W4:Y:S02]  /*135a0*/  LDSM.16.MT88.4 R16, [R144+0xcc00] ;  /* 0x00cc00009010783b */ /* 0x000f240000004200 */
[----:B---3--:R-:W-:Y:S02]  /*135b0*/  F2FP.BF16.F32.PACK_AB R4, R25, R138 ;  /* 0x0000008a1904723e */ /* 0x008fe400000010ff */
[----:B-----5:R-:W-:Y:S02]  /*135c0*/  F2FP.BF16.F32.PACK_AB R6, R175, R134 ;  /* 0x00000086af06723e */ /* 0x020fe400000010ff */
[----:B-1----:R-:W-:Y:S02]  /*135d0*/  F2FP.BF16.F32.PACK_AB R5, R48, R53 ;  /* 0x000000353005723e */ /* 0x002fe400000010ff */
[----:B------:R-:W-:Y:S01]  /*135e0*/  F2FP.BF16.F32.PACK_AB R7, R46, R51 ;  /* 0x000000332e07723e */ /* 0x000fe200000010ff */
[----:B------:R-:W-:Y:S01]  /*135f0*/  FADD.FTZ R37, R37, R24 ;  /* 0x0000001825257221 */ /* 0x000fe20000010000 */
[----:B------:R-:W-:-:S05]  /*13600*/  FADD.FTZ R35, R35, R38 ;  /* 0x0000002623237221 */ /* 0x000fca0000010000 */
[----:B--2---:R-:W-:Y:S03]  /*13610*/  HMMA.16816.F32.BF16 R104, R4, R12, R104 ;  /* 0x0000000c0468723c */ /* 0x004fe60000041868 */
[----:B------:R-:W-:Y:S01]  /*13620*/  FADD.FTZ R36, R36, R37 ;  /* 0x0000002524247221 */ /* 0x000fe20000010000 */
[----:B------:R-:W-:-:S04]  /*13630*/  FADD.FTZ R34, R34, R35 ;  /* 0x0000002322227221 */ /* 0x000fc80000010000 */
        /* <DEDUP_REMOVED lines=8> */
[----:B------:R-:W-:-:S04]  /*136c0*/  FADD.FTZ R129, R129, R30 ;  /* 0x0000001e81817221 */ /* 0x000fc80000010000 */
        /* <DEDUP_REMOVED lines=55> */
.L_x_3667:
        /* <DEDUP_REMOVED lines=80> */
.L_x_3662:
[----:B------:R-:W-:Y:S05]  /*13f40*/  BSYNC.RECONVERGENT B0 ;  /* 0x0000000000007941 */ /* 0x000fea0003800200 */
.L_x_3661:
        /* <DEDUP_REMOVED lines=23> */
[----:B------:R-:W-:Y:S03]  /*140c0*/  LOP3.LUT P4, RZ, R159, 0x4, RZ, 0xc0, !PT ;  /* 0x000000049fff7812 */ /* 0x000fe6000788c0ff */
[----:B------:R-:W-:Y:S01]  /*140d0*/  @P0 STS.128 [R165+0xd000], RZ ;  /* 0x00d000ffa5000388 */ /* 0x000fe20000000c00 */
[C---:B------:R-:W-:Y:S05]  /*140e0*/  IADD3 R2, PT, PT, R148.reuse, 0x20, RZ ;  /* 0x0000002094027810 */ /* 0x040fea0007ffe0ff */
        /* <DEDUP_REMOVED lines=8> */
[----:B------:R-:W-:Y:S01]  /*14170*/  @!P1 LDGSTS.E.BYPASS.LTC128B.128 [R165+0xb800], desc[UR4][R6.64+0x40] ;  /* 0x0b80004006a59fae */ /* 0x000fe2000b981a04 */
[----:B------:R-:W-:Y:S02]  /*14180*/  @P4 IADD3 R2, PT, PT, R148, -0x20, RZ ;  /* 0xffffffe094024810 */ /* 0x000fe40007ffe0ff */
        /* <DEDUP_REMOVED lines=172> */
[-C--:B------:R-:W-:Y:S01]  /*14c50*/  FMUL.FTZ R179, R5, R3.reuse ;  /* 0x0000000305b37220 */ /* 0x080fe20000410000 */
[----:B------:R-:W2:Y:S04]  /*14c60*/  MUFU.TANH R181, R6 ;  /* 0x0000000600b57308 */ /* 0x000ea80000002400 */
[-C--:B------:R-:W-:Y:S01]  /*14c70*/  FMUL.FTZ R9, R9, R3.reuse ;  /* 0x0000000309097220 */ /* 0x080fe20000410000 */
[-C--:B------:R-:W-:Y:S01]  /*14c80*/  FMUL.FTZ R11, R11, R3.reuse ;  /* 0x000000030b0b7220 */ /* 0x080fe20000410000 */
[-C--:B------:R-:W-:Y:S01]  /*14c90*/  FMUL.FTZ R8, R8, R3.reuse ;  /* 0x0000000308087220 */ /* 0x080fe20000410000 */
[-C--:B------:R-:W-:Y:S03]  /*14ca0*/  FMUL.FTZ R10, R10, R3.reuse ;  /* 0x000000030a0a7220 */ /* 0x080fe60000410000 */
[----:B------:R3:W4:Y:S10]  /*14cb0*/  MUFU.TANH R183, R7 ;  /* 0x0000000700b77308 */ /* 0x0007340000002400 */
[----:B------:R-:W2:Y:S10]  /*14cc0*/  MUFU.TANH R177, R177 ;  /* 0x000000b100b17308 */ /* 0x000eb40000002400 */
[----:B------:R-:W2:Y:S01]  /*14cd0*/  MUFU.TANH R179, R179 ;  /* 0x000000b300b37308 */ /* 0x000ea20000002400 */
[----:B---3--:R-:W-:Y:S01]  /*14ce0*/  LDSM.16.M88.4 R4, [R145+0x7c00] ;  /* 0x007c00009104783b */ /* 0x008fe20000000200 */
[C---:B-1----:R-:W-:Y:S08]  /*14cf0*/  HMMA.16816.F32.BF16 R12, R124.reuse, R128, R12 ;  /* 0x000000807c0c723c */ /* 0x042ff0000004180c */
[----:B------:R-:W1:Y:S01]  /*14d00*/  MUFU.TANH R185, R8 ;  /* 0x0000000800b97308 */ /* 0x000e620000002400 */
[C---:B------:R-:W-:Y:S01]  /*14d10*/  HMMA.16816.F32.BF16 R16, R124.reuse, R130, R16 ;  /* 0x000000827c10723c */ /* 0x040fe20000041810 */
[----:B------:R-:W3:Y:S08]  /*14d20*/  LDSM.16.M88.4 R128, [R145+0x7800] ;  /* 0x007800009180783b */ /* 0x000ef00000000200 */
        /* <DEDUP_REMOVED lines=11> */
[----:B------:R5:W1:Y:S10]  /*14de0*/  MUFU.TANH R238, R13 ;  /* 0x0000000d00ee7308 */ /* 0x000a740000002400 */
[----:B------:R-:W1:Y:S01]  /*14df0*/  MUFU.TANH R11, R11 ;  /* 0x0000000b000b7308 */ /* 0x000e620000002400 */
[C---:B---3--:R-:W-:Y:S09]  /*14e00*/  HMMA.16816.F32.BF16 R20, R124.reuse, R128, R20 ;  /* 0x000000807c14723c */ /* 0x048ff20000041814 */
[----:B------:R-:W3:Y:S01]  /*14e10*/  MUFU.TANH R240, R12 ;  /* 0x0000000c00f07308 */ /* 0x000ee20000002400 */
[C---:B------:R-:W-:Y:S09]  /*14e20*/  HMMA.16816.F32.BF16 R24, R124.reuse, R130, R24 ;  /* 0x000000827c18723c */ /* 0x040ff20000041818 */
[----:B------:R-:W1:Y:S01]  /*14e30*/  MUFU.TANH R248, R14 ;  /* 0x0000000e00f87308 */ /* 0x000e620000002400 */
[C---:B------:R-:W-:Y:S03]  /*14e40*/  HMMA.16816.F32.BF16 R28, R124.reuse, R4, R28 ;  /* 0x000000047c1c723c */ /* 0x040fe6000004181c */
[-C--:B------:R-:W-:Y:S06]  /*14e50*/  FMUL.FTZ R20, R20, R3.reuse ;  /* 0x0000000314147220 */ /* 0x080fec0000410000 */
[----:B------:R-:W1:Y:S01]  /*14e60*/  MUFU.TANH R236, R16 ;  /* 0x0000001000ec7308 */ /* 0x000e620000002400 */
[-C--:B------:R-:W-:Y:S01]  /*14e70*/  FMUL.FTZ R21, R21, R3.reuse ;  /* 0x0000000315157220 */ /* 0x080fe20000410000 */
[-C--:B------:R-:W-:Y:S01]  /*14e80*/  FMUL.FTZ R22, R22, R3.reuse ;  /* 0x0000000316167220 */ /* 0x080fe20000410000 */
[-C--:B------:R-:W-:Y:S01]  /*14e90*/  FMUL.FTZ R23, R23, R3.reuse ;  /* 0x0000000317177220 */ /* 0x080fe20000410000 */
[C---:B------:R-:W-:Y:S01]  /*14ea0*/  HMMA.16816.F32.BF16 R32, R124.reuse, R6, R32 ;  /* 0x000000067c20723c */ /* 0x040fe20000041820 */
[----:B------:R-:W4:Y:S02]  /*14eb0*/  LDSM.16.M88.4 R4, [R145+0x8000] ;  /* 0x008000009104783b */ /* 0x000f240000000200 */
        /* <DEDUP_REMOVED lines=17> */
[C---:B----4-:R-:W-:Y:S09]  /*14fd0*/  HMMA.16816.F32.BF16 R36, R124.reuse, R4, R36 ;  /* 0x000000047c24723c */ /* 0x050ff20000041824 */
[----:B------:R-:W4:Y:S01]  /*14fe0*/  MUFU.TANH R232, R22 ;  /* 0x0000001600e87308 */ /* 0x000f220000002400 */
[C---:B------:R-:W-:Y:S01]  /*14ff0*/  HMMA.16816.F32.BF16 R40, R124.reuse, R6, R40 ;  /* 0x000000067c28723c */ /* 0x040fe20000041828 */
[----:B------:R-:W2:Y:S08]  /*15000*/  LDSM.16.M88.4 R4, [R145+0x8400] ;  /* 0x008400009104783b */ /* 0x000eb00000000200 */
        /* <DEDUP_REMOVED lines=13> */
[C---:B--2---:R-:W-:Y:S09]  /*150e0*/  HMMA.16816.F32.BF16 R44, R124.reuse, R4, R44 ;  /* 0x000000047c2c723c */ /* 0x044ff2000004182c */
[----:B------:R-:W2:Y:S01]  /*150f0*/  MUFU.TANH R206, R28 ;  /* 0x0000001c00ce7308 */ /* 0x000ea20000002400 */
[C---:B------:R-:W-:Y:S01]  /*15100*/  HMMA.16816.F32.BF16 R48, R124.reuse, R6, R48 ;  /* 0x000000067c30723c */ /* 0x040fe20000041830 */
[----:B------:R-:W5:Y:S08]  /*15110*/  LDSM.16.M88.4 R4, [R145+0x8800] ;  /* 0x008800009104783b */ /* 0x000f700000000200 */
        /* <DEDUP_REMOVED lines=15> */
[C---:B------:R-:W-:Y:S09]  /*15210*/  HMMA.16816.F32.BF16 R56, R124.reuse, R6, R56 ;  /* 0x000000067c38723c */ /* 0x040ff20000041838 */
[----:B------:R-:W1:Y:S01]  /*15220*/  MUFU.TANH R208, R35 ;  /* 0x0000002300d07308 */ /* 0x000e620000002400 */
[----:B------:R-:W5:Y:S01]  /*15230*/  LDSM.16.M88.4 R4, [R145+0x8c00] ;  /* 0x008c00009104783b */ /* 0x000f620000000200 */
[----:B------:R-:W-:Y:S08]  /*15240*/  DEPBAR.LE SB0, 0x0 ;  /* 0x000080000000791a */ /* 0x000ff00000000000 */
        /* <DEDUP_REMOVED lines=9> */
[-C--:B------:R-:W-:Y:S07]  /*152e0*/  FMUL.FTZ R58, R58, R3.reuse ;  /* 0x000000033a3a7220 */ /* 0x080fee0000410000 */
[----:B------:R-:W1:Y:S10]  /*152f0*/  MUFU.TANH R134, R54 ;  /* 0x0000003600867308 */ /* 0x000e740000002400 */
[----:B------:R3:W1:Y:S10]  /*15300*/  MUFU.TANH R133, R55 ;  /* 0x0000003700857308 */ /* 0x0006740000002400 */
[----:B------:R1:W1:Y:S01]  /*15310*/  MUFU.TANH R190, R37 ;  /* 0x0000002500be7308 */ /* 0x0002620000002400 */
[C---:B-----5:R-:W-:Y:S05]  /*15320*/  HMMA.16816.F32.BF16 R60, R124.reuse, R4, R60 ;  /* 0x000000047c3c723c */ /* 0x060fea000004183c */
[-C--:B------:R-:W-:Y:S04]  /*15330*/  FMUL.FTZ R5, R57, R3.reuse ;  /* 0x0000000339057220 */ /* 0x080fe80000410000 */
[----:B------:R1:W1:Y:S01]  /*15340*/  MUFU.TANH R196, R38 ;  /* 0x0000002600c47308 */ /* 0x0002620000002400 */
[----:B------:R-:W-:Y:S09]  /*15350*/  HMMA.16816.F32.BF16 R64, R124, R6, R64 ;  /* 0x000000067c40723c */ /* 0x000ff20000041840 */
[----:B------:R1:W1:Y:S01]  /*15360*/  MUFU.TANH R194, R39 ;  /* 0x0000002700c27308 */ /* 0x0002620000002400 */
[-C--:B------:R-:W-:Y:S01]  /*15370*/  FMUL.FTZ R2, R60, R3.reuse ;  /* 0x000000033c027220 */ /* 0x080fe20000410000 */
[-C--:B------:R-:W-:Y:S01]  /*15380*/  FMUL.FTZ R56, R62, R3.reuse ;  /* 0x000000033e387220 */ /* 0x080fe20000410000 */
[-C--:B---3--:R-:W-:Y:S01]  /*15390*/  FMUL.FTZ R55, R63, R3.reuse ;  /* 0x000000033f377220 */ /* 0x088fe20000410000 */
[-C--:B------:R-:W-:Y:S06]  /*153a0*/  FMUL.FTZ R61, R61, R3.reuse ;  /* 0x000000033d3d7220 */ /* 0x080fec0000410000 */
[----:B------:R3:W1:Y:S01]  /*153b0*/  MUFU.TANH R188, R40 ;  /* 0x0000002800bc7308 */ /* 0x0006620000002400 */
[-C--:B------:R-:W-:Y:S01]  /*153c0*/  FMUL.FTZ R54, R66, R3.reuse ;  /* 0x0000000342367220 */ /* 0x080fe20000410000 */
[-C--:B------:R-:W-:Y:S01]  /*153d0*/  FMUL.FTZ R53, R67, R3.reuse ;  /* 0x0000000343357220 */ /* 0x080fe20000410000 */
[-C--:B------:R-:W-:Y:S01]  /*153e0*/  FMUL.FTZ R4, R64, R3.reuse ;  /* 0x0000000340047220 */ /* 0x080fe20000410000 */
[----:B------:R-:W-:Y:S06]  /*153f0*/  FMUL.FTZ R65, R65, R3 ;  /* 0x0000000341417220 */ /* 0x000fec0000410000 */
[----:B------:R3:W1:Y:S10]  /*15400*/  MUFU.TANH R186, R41 ;  /* 0x0000002900ba7308 */ /* 0x0006740000002400 */
        /* <DEDUP_REMOVED lines=19> */
[----:B------:R3:W1:Y:S10]  /*15540*/  MUFU.TANH R130, R4 ;  /* 0x0000000400827308 */ /* 0x0006740000002400 */
        /* <DEDUP_REMOVED lines=20> */
[----:B------:R-:W3:Y:S06]  /*15690*/  LD.E.64 R20, desc[UR4][R120.64+0x38] ;  /* 0x0000380478147980 */ /* 0x000eec000c101b00 */
[----:B------:R-:W4:Y:S01]  /*156a0*/  LD.E.64 R22, desc[UR4][R120.64+0x20] ;  /* 0x0000200478167980 */ /* 0x000f22000c101b00 */
[-C--:B--2---:R-:W-:Y:S02]  /*156b0*/  IABS R8, R17.reuse ;  /* 0x0000001100087213 */ /* 0x084fe40000000000 */
[-C--:B------:R-:W-:Y:S02]  /*156c0*/  IABS R7, R17.reuse ;  /* 0x0000001100077213 */ /* 0x080fe40000000000 */
[----:B------:R-:W2:Y:S01]  /*156d0*/  I2F.RP R4, R8 ;  /* 0x0000000800047306 */ /* 0x000ea20000209400 */
[-C--:B------:R-:W-:Y:S02]  /*156e0*/  LOP3.LUT R12, R12, R17.reuse, RZ, 0x3c, !PT ;  /* 0x000000110c0c7212 */ /* 0x080fe400078e3cff */
        /* <DEDUP_REMOVED lines=14> */
[----:B------:R-:W-:Y:S01]  /*157d0*/  ISETP.GT.U32.AND P6, PT, R8, R6, PT ;  /* 0x000000060800720c */ /* 0x000fe20003fc4070 */
[----:B------:R-:W-:Y:S01]  /*157e0*/  IMAD R3, R14, R7, R3 ;  /* 0x000000070e037224 */ /* 0x000fe200078e0203 */
[----:B------:R-:W-:Y:S04]  /*157f0*/  LOP3.LUT R7, RZ, R17, RZ, 0x33, !PT ;  /* 0x00000011ff077212 */ /* 0x000fe800078e33ff */
[----:B------:R-:W-:Y:S07]  /*15800*/  ISETP.GT.U32.AND P4, PT, R8, R3, PT ;  /* 0x000000030800720c */ /* 0x000fee0003f84070 */
[----:B------:R-:W-:Y:S02]  /*15810*/  @!P6 IMAD.IADD R6, R6, 0x1, -R8 ;  /* 0x000000010606e824 */ /* 0x000fe400078e0a08 */
[----:B------:R-:W-:Y:S03]  /*15820*/  @!P6 VIADD R10, R10, 0x1 ;  /* 0x000000010a0ae836 */ /* 0x000fe60000000000 */
[-C--:B------:R-:W-:Y:S01]  /*15830*/  ISETP.GE.U32.AND P5, PT, R6, R8.reuse, PT ;  /* 0x000000080600720c */ /* 0x080fe20003fa6070 */
[----:B------:R-:W-:Y:S01]  /*15840*/  @!P4 VIADD R14, R14, 0x1 ;  /* 0x000000010e0ec836 */ /* 0x000fe20000000000 */
[-C--:B------:R-:W-:Y:S02]  /*15850*/  @!P4 IADD3 R3, PT, PT, R3, -R8.reuse, RZ ;  /* 0x800000080303c210 */ /* 0x080fe40007ffe0ff */
[----:B------:R-:W-:Y:S02]  /*15860*/  ISETP.GE.AND P4, PT, R12, RZ, PT ;  /* 0x000000ff0c00720c */ /* 0x000fe40003f86270 */
[----:B------:R-:W-:Y:S07]  /*15870*/  ISETP.GE.U32.AND P6, PT, R3, R8, PT ;  /* 0x000000080300720c */ /* 0x000fee0003fc6070 */
[----:B------:R-:W-:Y:S02]  /*15880*/  @P5 IADD3 R10, PT, PT, R10, 0x1, RZ ;  /* 0x000000010a0a5810 */ /* 0x000fe40007ffe0ff */
[----:B------:R-:W-:Y:S03]  /*15890*/  ISETP.GE.AND P5, PT, R4, RZ, PT ;  /* 0x000000ff0400720c */ /* 0x000fe60003fa6270 */
[----:B------:R-:W-:Y:S02]  /*158a0*/  @!P4 IMAD.MOV R10, RZ, RZ, -R10 ;  /* 0x000000ffff0ac224 */ /* 0x000fe400078e0a0a */
[----:B------:R-:W-:Y:S01]  /*158b0*/  @P6 VIADD R14, R14, 0x1 ;  /* 0x000000010e0e6836 */ /* 0x000fe20000000000 */
[----:B------:R-:W-:Y:S04]  /*158c0*/  ISETP.NE.AND P6, PT, R17, RZ, PT ;  /* 0x000000ff1100720c */ /* 0x000fe80003fc5270 */
[----:B------:R-:W-:Y:S03]  /*158d0*/  SEL R19, R7, R10, !P6 ;  /* 0x0000000a07137207 */ /* 0x000fe60007000000 */
[----:B------:R-:W-:Y:S02]  /*158e0*/  @!P5 IADD3 R14, PT, PT, -R14, RZ, RZ ;  /* 0x000000ff0e0ed210 */ /* 0x000fe40007ffe1ff */
[----:B------:R-:W-:Y:S02]  /*158f0*/  LEA R26, P5, R19, R168, 0x2 ;  /* 0x000000a8131a7211 */ /* 0x000fe400078a10ff */
        /* <DEDUP_REMOVED lines=21> */
.L_x_3666:
[----:B------:R-:W-:Y:S05]  /*15a50*/  BSYNC.RECONVERGENT B0 ;  /* 0x0000000000007941 */ /* 0x000fea0003800200 */
.L_x_3665:
        /* <DEDUP_REMOVED lines=72> */
.L_x_3664:
[----:B------:R-:W-:Y:S05]  /*15ee0*/  BSYNC.RECONVERGENT B1 ;  /* 0x0000000000017941 */ /* 0x000fea0003800200 */
.L_x_3663:
[----:B------:R-:W2:Y:S01]  /*15ef0*/  LD.E R52, desc[UR4][R120.64+0xdc] ;  /* 0x0000dc0478347980 */ /* 0x000ea2000c101900 */
[----:B------:R-:W-:Y:S02]  /*15f00*/  IABS R3, R172 ;  /* 0x000000ac00037213 */ /* 0x000fe40000000000 */
[C---:B------:R-:W-:Y:S01]  /*15f10*/  IADD3 R4, PT, PT, R172.reuse, -0x8, RZ ;  /* 0xfffffff8ac047810 */ /* 0x040fe20007ffe0ff */
[----:B------:R-:W-:Y:S01]  /*15f20*/  LDSM.16.MT88.4 R20, [R144+0x9000] ;  /* 0x009000009014783b */ /* 0x000fe20000004200 */
[----:B------:R-:W-:Y:S02]  /*15f30*/  I2FP.F32.S32 R3, R3 ;  /* 0x0000000300037245 */ /* 0x000fe40000201400 */
[----:B---3--:R-:W-:Y:S02]  /*15f40*/  IADD3 R6, PT, PT, R172, -0x1, RZ ;  /* 0xffffffffac067810 */ /* 0x008fe40007ffe0ff */
[----:B------:R-:W-:Y:S01]  /*15f50*/  IABS R4, R4 ;  /* 0x0000000400047213 */ /* 0x000fe20000000000 */
[----:B------:R-:W-:Y:S01]  /*15f60*/  FFMA.FTZ R181, -R0, R3, R181 ;  /* 0x0000000300b57223 */ /* 0x000fe200000101b5 */
[----:B------:R-:W-:Y:S01]  /*15f70*/  IABS R6, R6 ;  /* 0x0000000600067213 */ /* 0x000fe20000000000 */
[----:B------:R-:W-:Y:S01]  /*15f80*/  LDSM.16.MT88.4 R28, [R146+0xb000] ;  /* 0x00b00000921c783b */ /* 0x000fe20000004200 */
[----:B------:R-:W-:Y:S02]  /*15f90*/  I2FP.F32.S32 R4, R4 ;  /* 0x0000000400047245 */ /* 0x000fe40000201400 */
[----:B------:R-:W-:Y:S02]  /*15fa0*/  IADD3 R3, PT, PT, R172, -0x10, RZ ;  /* 0xfffffff0ac037810 */ /* 0x000fe40007ffe0ff */
[----:B------:R-:W-:Y:S01]  /*15fb0*/  I2FP.F32.S32 R6, R6 ;  /* 0x0000000600067245 */ /* 0x000fe20000201400 */
[CC--:B-1----:R-:W-:Y:S01]  /*15fc0*/  FFMA.FTZ R187, -R0.reuse, R4.reuse, R187 ;  /* 0x0000000400bb7223 */ /* 0x0c2fe200000101bb */
[----:B------:R-:W-:Y:S01]  /*15fd0*/  IABS R3, R3 ;  /* 0x0000000300037213 */ /* 0x000fe20000000000 */
[----:B------:R-:W-:Y:S01]  /*15fe0*/  FFMA.FTZ R177, -R0, R4, R177 ;  /* 0x0000000400b17223 */ /* 0x000fe200000101b1 */
[----:B------:R-:W-:Y:S01]  /*15ff0*/  IADD3 R4, PT, PT, R172, -0x19, RZ ;  /* 0xffffffe7ac047810 */ /* 0x000fe20007ffe0ff */
[----:B------:R-:W-:Y:S01]  /*16000*/  FFMA.FTZ R183, -R0, R6, R183 ;  /* 0x0000000600b77223 */ /* 0x000fe200000101b7 */
[----:B------:R-:W-:Y:S01]  /*16010*/  I2FP.F32.S32 R3, R3 ;  /* 0x0000000300037245 */ /* 0x000fe20000201400 */
[----:B------:R-:W-:Y:S01]  /*16020*/  LDSM.16.MT88.4 R36, [R144+0xb000] ;  /* 0x00b000009024783b */ /* 0x000fe20000004200 */
[----:B------:R-:W-:Y:S02]  /*16030*/  IADD3 R6, PT, PT, R172, -0x11, RZ ;  /* 0xffffffefac067810 */ /* 0x000fe40007ffe0ff */
[----:B------:R-:W-:Y:S01]  /*16040*/  IABS R4, R4 ;  /* 0x0000000400047213 */ /* 0x000fe20000000000 */
[-C--:B------:R-:W-:Y:S01]  /*16050*/  FFMA.FTZ R185, -R0, R3.reuse, R185 ;  /* 0x0000000300b97223 */ /* 0x080fe200000101b9 */
[----:B------:R-:W-:Y:S01]  /*16060*/  IADD3 R7, PT, PT, R172, -0x18, RZ ;  /* 0xffffffe8ac077810 */ /* 0x000fe20007ffe0ff */
[C---:B------:R-:W-:Y:S01]  /*16070*/  FFMA.FTZ R248, -R0.reuse, R3, R248 ;  /* 0x0000000300f87223 */ /* 0x040fe200000101f8 */
[----:B------:R-:W-:Y:S01]  /*16080*/  IABS R6, R6 ;  /* 0x0000000600067213 */ /* 0x000fe20000000000 */
[----:B------:R-:W-:Y:S01]  /*16090*/  LDSM.16.MT88.4 R44, [R146+0xd000] ;  /* 0x00d00000922c783b */ /* 0x000fe20000004200 */
[----:B------:R-:W-:Y:S02]  /*160a0*/  I2FP.F32.S32 R3, R4 ;  /* 0x0000000400037245 */ /* 0x000fe40000201400 */
[----:B------:R-:W-:Y:S02]  /*160b0*/  IABS R7, R7 ;  /* 0x0000000700077213 */ /* 0x000fe40000000000 */
[----:B------:R-:W-:Y:S01]  /*160c0*/  I2FP.F32.S32 R6, R6 ;  /* 0x0000000600067245 */ /* 0x000fe20000201400 */
[C---:B------:R-:W-:Y:S01]  /*160d0*/  FFMA.FTZ R242, -R0.reuse, R3, R242 ;  /* 0x0000000300f27223 */ /* 0x040fe200000101f2 */
[----:B------:R-:W-:Y:S01]  /*160e0*/  I2FP.F32.S32 R7, R7 ;  /* 0x0000000700077245 */ /* 0x000fe20000201400 */
[----:B------:R-:W-:Y:S01]  /*160f0*/  FFMA.FTZ R238, -R0, R3, R238 ;  /* 0x0000000300ee7223 */ /* 0x000fe200000101ee */
[----:B------:R-:W-:Y:S01]  /*16100*/  IADD3 R3, PT, PT, R172, -0x21, RZ ;  /* 0xffffffdfac037810 */ /* 0x000fe20007ffe0ff */
[-C--:B------:R-:W-:Y:S01]  /*16110*/  FFMA.FTZ R4, -R0, R6.reuse, R9 ;  /* 0x0000000600047223 */ /* 0x080fe20000010109 */
[----:B------:R-:W-:Y:S01]  /*16120*/  IADD3 R9, PT, PT, R172, -0x28, RZ ;  /* 0xffffffd8ac097810 */ /* 0x000fe20007ffe0ff */
[CC--:B------:R-:W-:Y:S01]  /*16130*/  FFMA.FTZ R244, -R0.reuse, R7.reuse, R244 ;  /* 0x0000000700f47223 */ /* 0x0c0fe200000101f4 */
[C---:B------:R-:W-:Y:S01]  /*16140*/  FFMA.FTZ R240, -R0.reuse, R7, R240 ;  /* 0x0000000700f07223 */ /* 0x040fe200000101f0 */
[----:B------:R-:W-:Y:S01]  /*16150*/  IABS R3, R3 ;  /* 0x0000000300037213 */ /* 0x000fe20000000000 */
[----:B------:R-:W-:Y:S01]  /*16160*/  FFMA.FTZ R246, -R0, R6, R246 ;  /* 0x0000000600f67223 */ /* 0x000fe200000101f6 */
[C---:B------:R-:W-:Y:S01]  /*16170*/  IADD3 R7, PT, PT, R172.reuse, -0x29, RZ ;  /* 0xffffffd7ac077810 */ /* 0x040fe20007ffe0ff */
[----:B------:R-:W-:Y:S01]  /*16180*/  LDSM.16.MT88.4 R64, [R144+0xd000] ;  /* 0x00d000009040783b */ /* 0x000fe20000004200 */
[----:B------:R-:W-:Y:S02]  /*16190*/  IADD3 R6, PT, PT, R172, -0x30, RZ ;  /* 0xffffffd0ac067810 */ /* 0x000fe40007ffe0ff */
[----:B------:R-:W-:Y:S02]  /*161a0*/  IABS R9, R9 ;  /* 0x0000000900097213 */ /* 0x000fe40000000000 */
[----:B------:R-:W-:Y:S02]  /*161b0*/  I2FP.F32.S32 R3, R3 ;  /* 0x0000000300037245 */ /* 0x000fe40000201400 */
[----:B------:R-:W-:Y:S02]  /*161c0*/  IABS R7, R7 ;  /* 0x0000000700077213 */ /* 0x000fe40000000000 */
[----:B------:R-:W-:Y:S01]  /*161d0*/  IABS R6, R6 ;  /* 0x0000000600067213 */ /* 0x000fe20000000000 */
[C---:B------:R-:W-:Y:S01]  /*161e0*/  FFMA.FTZ R234, -R0.reuse, R3, R234 ;  /* 0x0000000300ea7223 */ /* 0x040fe200000101ea */
[----:B------:R-:W-:Y:S01]  /*161f0*/  I2FP.F32.S32 R9, R9 ;  /* 0x0000000900097245 */ /* 0x000fe20000201400 */
[C---:B------:R-:W-:Y:S01]  /*16200*/  FFMA.FTZ R230, -R0.reuse, R3, R230 ;  /* 0x0000000300e67223 */ /* 0x040fe200000101e6 */
[----:B------:R-:W-:Y:S02]  /*16210*/  I2FP.F32.S32 R7, R7 ;  /* 0x0000000700077245 */ /* 0x000fe40000201400 */
[----:B------:R-:W-:Y:S01]  /*16220*/  I2FP.F32.S32 R3, R6 ;  /* 0x0000000600037245 */ /* 0x000fe20000201400 */
[CC--:B------:R-:W-:Y:S01]  /*16230*/  FFMA.FTZ R224, -R0.reuse, R9.reuse, R224 ;  /* 0x0000000900e07223 */ /* 0x0c0fe200000101e0 */
[C---:B------:R-:W-:Y:S01]  /*16240*/  FFMA.FTZ R228, -R0.reuse, R9, R228 ;  /* 0x0000000900e47223 */ /* 0x040fe200000101e4 */
[CC--:B------:R-:W-:Y:S01]  /*16250*/  FFMA.FTZ R222, -R0.reuse, R7.reuse, R222 ;  /* 0x0000000700de7223 */ /* 0x0c0fe200000101de */
[----:B------:R-:W-:Y:S01]  /*16260*/  FFMA.FTZ R226, -R0, R7, R226 ;  /* 0x0000000700e27223 */ /* 0x000fe200000101e2 */
[----:B------:R-:W-:Y:S01]  /*16270*/  IADD3 R9, PT, PT, R172, -0x39, RZ ;  /* 0xffffffc7ac097810 */ /* 0x000fe20007ffe0ff */
[-C--:B------:R-:W-:Y:S01]  /*16280*/  FFMA.FTZ R220, -R0, R3.reuse, R220 ;  /* 0x0000000300dc7223 */ /* 0x080fe200000101dc */
[----:B------:R-:W-:Y:S01]  /*16290*/  IADD3 R7, PT, PT, R172, -0x40, RZ ;  /* 0xffffffc0ac077810 */ /* 0x000fe20007ffe0ff */
[----:B------:R-:W-:Y:S01]  /*162a0*/  FFMA.FTZ R216, -R0, R3, R216 ;  /* 0x0000000300d87223 */ /* 0x000fe200000101d8 */
[C---:B------:R-:W-:Y:S02]  /*162b0*/  IADD3 R3, PT, PT, R172.reuse, -0x38, RZ ;  /* 0xffffffc8ac037810 */ /* 0x040fe40007ffe0ff */
[----:B------:R-:W-:Y:S02]  /*162c0*/  IABS R9, R9 ;  /* 0x0000000900097213 */ /* 0x000fe40000000000 */
[----:B------:R-:W-:Y:S02]  /*162d0*/  IABS R7, R7 ;  /* 0x0000000700077213 */ /* 0x000fe40000000000 */
[----:B------:R-:W-:Y:S02]  /*162e0*/  IABS R3, R3 ;  /* 0x0000000300037213 */ /* 0x000fe40000000000 */
[----:B------:R-:W-:Y:S02]  /*162f0*/  I2FP.F32.S32 R9, R9 ;  /* 0x0000000900097245 */ /* 0x000fe40000201400 */
[----:B------:R-:W-:Y:S02]  /*16300*/  I2FP.F32.S32 R7, R7 ;  /* 0x0000000700077245 */ /* 0x000fe40000201400 */
[----:B------:R-:W-:Y:S01]  /*16310*/  IADD3 R6, PT, PT, R172, -0x41, RZ ;  /* 0xffffffbfac067810 */ /* 0x000fe20007ffe0ff */
[C---:B------:R-:W-:Y:S01]  /*16320*/  FFMA.FTZ R208, -R0.reuse, R9, R208 ;  /* 0x0000000900d07223 */ /* 0x040fe200000101d0 */
[----:B------:R-:W-:Y:S01]  /*16330*/  I2FP.F32.S32 R3, R3 ;  /* 0x0000000300037245 */ /* 0x000fe20000201400 */
[C---:B------:R-:W-:Y:S01]  /*16340*/  FFMA.FTZ R204, -R0.reuse, R9, R204 ;  /* 0x0000000900cc7223 */ /* 0x040fe200000101cc */
[----:B------:R-:W-:Y:S01]  /*16350*/  IABS R6, R6 ;  /* 0x0000000600067213 */ /* 0x000fe20000000000 */
[CC--:B------:R-:W-:Y:S01]  /*16360*/  FFMA.FTZ R196, -R0.reuse, R7.reuse, R196 ;  /* 0x0000000700c47223 */ /* 0x0c0fe200000101c4 */
[----:B------:R-:W-:Y:S01]  /*16370*/  FFMA.FTZ R202, -R0, R7, R202 ;  /* 0x0000000700ca7223 */ /* 0x000fe200000101ca */
[----:B------:R-:W-:Y:S01]  /*16380*/  IADD3 R9, PT, PT, R172, -0x50, RZ ;  /* 0xffffffb0ac097810 */ /* 0x000fe20007ffe0ff */
[-C--:B------:R-:W-:Y:S01]  /*16390*/  FFMA.FTZ R206, -R0, R3.reuse, R206 ;  /* 0x0000000300ce7223 */ /* 0x080fe200000101ce */
[----:B------:R-:W-:Y:S01]  /*163a0*/  IADD3 R7, PT, PT, R172, -0x51, RZ ;  /* 0xffffffafac077810 */ /* 0x000fe20007ffe0ff */
[C---:B------:R-:W-:Y:S01]  /*163b0*/  FFMA.FTZ R210, -R0.reuse, R3, R210 ;  /* 0x0000000300d27223 */ /* 0x040fe200000101d2 */
[----:B------:R-:W-:Y:S02]  /*163c0*/  I2FP.F32.S32 R3, R6 ;  /* 0x0000000600037245 */ /* 0x000fe40000201400 */
[----:B------:R-:W-:Y:S02]  /*163d0*/  IABS R9, R9 ;  /* 0x0000000900097213 */ /* 0x000fe40000000000 */
[----:B------:R-:W-:Y:S01]  /*163e0*/  IABS R7, R7 ;  /* 0x0000000700077213 */ /* 0x000fe20000000000 */
[CC--:B------:R-:W-:Y:S01]  /*163f0*/  FFMA.FTZ R200, -R0.reuse, R3.reuse, R200 ;  /* 0x0000000300c87223 */ /* 0x0c0fe200000101c8 */
[----:B------:R-:W-:Y:S01]  /*16400*/  FFMA.FTZ R194, -R0, R3, R194 ;  /* 0x0000000300c27223 */ /* 0x000fe200000101c2 */
[----:B------:R-:W-:Y:S02]  /*16410*/  I2FP.F32.S32 R9, R9 ;  /* 0x0000000900097245 */ /* 0x000fe40000201400 */
[----:B------:R-:W-:Y:S02]  /*16420*/  IADD3 R3, PT, PT, R172, -0x49, RZ ;  /* 0xffffffb7ac037810 */ /* 0x000fe40007ffe0ff */
[----:B------:R-:W-:Y:S01]  /*16430*/  I2FP.F32.S32 R7, R7 ;  /* 0x0000000700077245 */ /* 0x000fe20000201400 */
        /* <DEDUP_REMOVED lines=8> */
[----:B------:R-:W-:Y:S02]  /*164c0*/  IABS R8, R8 ;  /* 0x0000000800087213 */ /* 0x000fe40000000000 */
[C---:B------:R-:W-:Y:S02]  /*164d0*/  IADD3 R9, PT, PT, R172.reuse, -0x60, RZ ;  /* 0xffffffa0ac097810 */ /* 0x040fe40007ffe0ff */
[C---:B------:R-:W-:Y:S02]  /*164e0*/  IADD3 R7, PT, PT, R172.reuse, -0x61, RZ ;  /* 0xffffff9fac077810 */ /* 0x040fe40007ffe0ff */
[----:B------:R-:W-:Y:S02]  /*164f0*/  IADD3 R6, PT, PT, R172, -0x58, RZ ;  /* 0xffffffa8ac067810 */ /* 0x000fe40007ffe0ff */
[----:B------:R-:W-:Y:S02]  /*16500*/  I2FP.F32.S32 R3, R3 ;  /* 0x0000000300037245 */ /* 0x000fe40000201400 */
[----:B------:R-:W-:Y:S02]  /*16510*/  I2FP.F32.S32 R17, R17 ;  /* 0x0000001100117245 */ /* 0x000fe40000201400 */
[----:B------:R-:W-:Y:S01]  /*16520*/  I2FP.F32.S32 R8, R8 ;  /* 0x0000000800087245 */ /* 0x000fe20000201400 */
[C---:B------:R-:W-:Y:S01]  /*16530*/  FFMA.FTZ R182, -R0.reuse, R3, R182 ;  /* 0x0000000300b67223 */ /* 0x040fe200000101b6 */
[----:B------:R-:W-:Y:S01]  /*16540*/  IABS R9, R9 ;  /* 0x0000000900097213 */ /* 0x000fe20000000000 */
[C---:B------:R-:W-:Y:S01]  /*16550*/  FFMA.FTZ R236, -R0.reuse, R17, R236 ;  /* 0x0000001100ec7223 */ /* 0x040fe200000101ec */
[----:B------:R-:W-:Y:S01]  /*16560*/  IABS R7, R7 ;  /* 0x0000000700077213 */ /* 0x000fe20000000000 */
[C---:B------:R-:W-:Y:S01]  /*16570*/  FFMA.FTZ R232, -R0.reuse, R17, R232 ;  /* 0x0000001100e87223 */ /* 0x040fe200000101e8 */
[----:B------:R-:W-:Y:S01]  /*16580*/  IABS R6, R6 ;  /* 0x0000000600067213 */ /* 0x000fe20000000000 */
[C---:B------:R-:W-:Y:S01]  /*16590*/  FFMA.FTZ R190, -R0.reuse, R3, R190 ;  /* 0x0000000300be7223 */ /* 0x040fe200000101be */
[----:B------:R-:W-:Y:S01]  /*165a0*/  I2FP.F32.S32 R9, R9 ;  /* 0x0000000900097245 */ /* 0x000fe20000201400 */
[CC--:B------:R-:W-:Y:S01]  /*165b0*/  FFMA.FTZ R179, -R0.reuse, R8.reuse, R179 ;  /* 0x0000000800b37223 */ /* 0x0c0fe200000101b3 */
[----:B------:R-:W-:Y:S01]  /*165c0*/  I2FP.F32.S32 R7, R7 ;  /* 0x0000000700077245 */ /* 0x000fe20000201400 */
[C---:B------:R-:W-:Y:S01]  /*165d0*/  FFMA.FTZ R11, -R0.reuse, R8, R11 ;  /* 0x00000008000b7223 */ /* 0x040fe2000001010b */
[----:B------:R-:W-:Y:S01]  /*165e0*/  I2FP.F32.S32 R3, R6 ;  /* 0x0000000600037245 */ /* 0x000fe20000201400 */
[-C--:B------:R-:W-:Y:S01]  /*165f0*/  FFMA.FTZ R134, -R0, R9.reuse, R134 ;  /* 0x0000000900867223 */ /* 0x080fe20000010186 */
[----:B------:R-:W-:Y:S01]  /*16600*/  IADD3 R17, PT, PT, R172, -0x31, RZ ;  /* 0xffffffcfac117810 */ /* 0x000fe20007ffe0ff */
[----:B------:R-:W-:Y:S01]  /*16610*/  FFMA.FTZ R138, -R0, R9, R138 ;  /* 0x00000009008a7223 */ /* 0x000fe2000001018a */
[----:B------:R-:W-:Y:S01]  /*16620*/  IADD3 R6, PT, PT, R172, -0x69, RZ ;  /* 0xffffff97ac067810 */ /* 0x000fe20007ffe0ff */
[C---:B------:R-:W-:Y:S01]  /*16630*/  FFMA.FTZ R133, -R0.reuse, R7, R133 ;  /* 0x0000000700857223 */ /* 0x040fe20000010185 */
[----:B------:R-:W-:Y:S01]  /*16640*/  FMNMX3.FTZ R8, R123, R181, R183, !PT ;  /* 0x000000b57b087276 */ /* 0x000fe200078100b7 */
[C---:B------:R-:W-:Y:S01]  /*16650*/  FFMA.FTZ R136, -R0.reuse, R7, R136 ;  /* 0x0000000700887223 */ /* 0x040fe20000010188 */
[----:B------:R-:W-:Y:S01]  /*16660*/  IABS R17, R17 ;  /* 0x0000001100117213 */ /* 0x000fe20000000000 */
[CC--:B------:R-:W-:Y:S01]  /*16670*/  FFMA.FTZ R176, -R0.reuse, R3.reuse, R176 ;  /* 0x0000000300b07223 */ /* 0x0c0fe200000101b0 */
[----:B------:R-:W-:Y:S01]  /*16680*/  IABS R6, R6 ;  /* 0x0000000600067213 */ /* 0x000fe20000000000 */
[----:B------:R-:W-:Y:S01]  /*16690*/  FFMA.FTZ R142, -R0, R3, R142 ;  /* 0x00000003008e7223 */ /* 0x000fe2000001018e */
[----:B------:R-:W-:Y:S02]  /*166a0*/  FMNMX3.FTZ R9, R122, R177, R179, !PT ;  /* 0x000000b17a097276 */ /* 0x000fe400078100b3 */
[----:B------:R-:W-:Y:S02]  /*166b0*/  FMNMX3.FTZ R7, R8, R187, R11, !PT ;  /* 0x000000bb08077276 */ /* 0x000fe4000781000b */
[----:B------:R-:W-:Y:S02]  /*166c0*/  I2FP.F32.S32 R17, R17 ;  /* 0x0000001100117245 */ /* 0x000fe40000201400 */
[----:B------:R-:W-:Y:S02]  /*166d0*/  I2FP.F32.S32 R6, R6 ;  /* 0x0000000600067245 */ /* 0x000fe40000201400 */
[----:B------:R-:W-:Y:S01]  /*166e0*/  FMNMX3.FTZ R9, R9, R185, R4, !PT ;  /* 0x000000b909097276 */ /* 0x000fe20007810004 */
[CC--:B------:R-:W-:Y:S01]  /*166f0*/  FFMA.FTZ R218, -R0.reuse, R17.reuse, R218 ;  /* 0x0000001100da7223 */ /* 0x0c0fe200000101da */
[----:B------:R-:W-:Y:S01]  /*16700*/  FMNMX3.FTZ R7, R7, R248, R246, !PT ;  /* 0x000000f807077276 */ /* 0x000fe200078100f6 */
[C---:B------:R-:W-:Y:S01]  /*16710*/  FFMA.FTZ R212, -R0.reuse, R17, R212 ;  /* 0x0000001100d47223 */ /* 0x040fe200000101d4 */
[----:B------:R-:W-:Y:S01]  /*16720*/  FMNMX3.FTZ R9, R9, R240, R238, !PT ;  /* 0x000000f009097276 */ /* 0x000fe200078100ee */
[CC--:B------:R-:W-:Y:S01]  /*16730*/  FFMA.FTZ R129, -R0.reuse, R6.reuse, R129 ;  /* 0x0000000600817223 */ /* 0x0c0fe20000010181 */
[----:B------:R-:W-:Y:S01]  /*16740*/  FFMA.FTZ R59, -R0, R6, R59 ;  /* 0x00000006003b7223 */ /* 0x000fe2000001013b */
[C---:B------:R-:W-:Y:S02]  /*16750*/  IADD3 R17, PT, PT, R172.reuse, -0x48, RZ ;  /* 0xffffffb8ac117810 */ /* 0x040fe40007ffe0ff */
[C---:B------:R-:W-:Y:S02]  /*16760*/  IADD3 R3, PT, PT, R172.reuse, -0x68, RZ ;  /* 0xffffff98ac037810 */ /* 0x040fe40007ffe0ff */
[----:B------:R-:W-:Y:S02]  /*16770*/  FMNMX3.FTZ R7, R7, R244, R242, !PT ;  /* 0x000000f407077276 */ /* 0x000fe400078100f2 */
[----:B------:R-:W-:Y:S02]  /*16780*/  IADD3 R6, PT, PT, R172, -0x71, RZ ;  /* 0xffffff8fac067810 */ /* 0x000fe40007ffe0ff */
[----:B------:R-:W-:Y:S02]  /*16790*/  FMNMX3.FTZ R9, R9, R236, R234, !PT ;  /* 0x000000ec09097276 */ /* 0x000fe400078100ea */
[----:B------:R-:W-:Y:S02]  /*167a0*/  IABS R17, R17 ;  /* 0x0000001100117213 */ /* 0x000fe40000000000 */
[----:B------:R-:W-:Y:S02]  /*167b0*/  IABS R3, R3 ;  /* 0x0000000300037213 */ /* 0x000fe40000000000 */
[----:B------:R-:W-:Y:S02]  /*167c0*/  FMNMX3.FTZ R7, R7, R232, R230, !PT ;  /* 0x000000e807077276 */ /* 0x000fe400078100e6 */
[----:B------:R-:W-:Y:S02]  /*167d0*/  IABS R6, R6 ;  /* 0x0000000600067213 */ /* 0x000fe40000000000 */
[----:B------:R-:W-:Y:S02]  /*167e0*/  FMNMX3.FTZ R9, R9, R224, R222, !PT ;  /* 0x000000e009097276 */ /* 0x000fe400078100de */
[----:B------:R-:W-:Y:S02]  /*167f0*/  I2FP.F32.S32 R17, R17 ;  /* 0x0000001100117245 */ /* 0x000fe40000201400 */
[----:B------:R-:W-:Y:S02]  /*16800*/  I2FP.F32.S32 R3, R3 ;  /* 0x0000000300037245 */ /* 0x000fe40000201400 */
[----:B------:R-:W-:Y:S01]  /*16810*/  FMNMX3.FTZ R7, R7, R228, R226, !PT ;  /* 0x000000e407077276 */ /* 0x000fe200078100e2 */
[C---:B------:R-:W-:Y:S01]  /*16820*/  FFMA.FTZ R184, -R0.reuse, R17, R184 ;  /* 0x0000001100b87223 */ /* 0x040fe200000101b8 */
[----:B------:R-:W-:Y:S01]  /*16830*/  I2FP.F32.S32 R6, R6 ;  /* 0x0000000600067245 */ /* 0x000fe20000201400 */
[C---:B------:R-:W-:Y:S01]  /*16840*/  FFMA.FTZ R126, -R0.reuse, R3, R13 ;  /* 0x00000003007e7223 */ /* 0x040fe2000001010d */
[----:B------:R-:W-:Y:S01]  /*16850*/  FMNMX3.FTZ R9, R9, R220, R218, !PT ;  /* 0x000000dc09097276 */ /* 0x000fe200078100da */
[C---:B------:R-:W-:Y:S01]  /*16860*/  FFMA.FTZ R192, -R0.reuse, R17, R192 ;  /* 0x0000001100c07223 */ /* 0x040fe200000101c0 */
[----:B------:R-:W-:Y:S01]  /*16870*/  FMNMX3.FTZ R7, R7, R216, R212, !PT ;  /* 0x000000d807077276 */ /* 0x000fe200078100d4 */
[C---:B------:R-:W-:Y:S01]  /*16880*/  FFMA.FTZ R132, -R0.reuse, R3, R132 ;  /* 0x0000000300847223 */ /* 0x040fe20000010184 */
[-C--:B------:R-:W-:Y:S01]  /*16890*/  FFMA.FTZ R127, -R0, R6.reuse, R5 ;  /* 0x00000006007f7223 */ /* 0x080fe20000010105 */
[----:B------:R-:W-:Y:S01]  /*168a0*/  IADD3 R17, PT, PT, R172, -0x59, RZ ;  /* 0xffffffa7ac117810 */ /* 0x000fe20007ffe0ff */
[----:B------:R-:W-:Y:S01]  /*168b0*/  FFMA.FTZ R55, -R0, R6, R55 ;  /* 0x0000000600377223 */ /* 0x000fe20000010137 */
[----:B------:R-:W-:Y:S02]  /*168c0*/  IADD3 R3, PT, PT, R172, -0x78, RZ ;  /* 0xffffff88ac037810 */ /* 0x000fe40007ffe0ff */
[----:B------:R-:W-:Y:S02]  /*168d0*/  FMNMX3.FTZ R5, R9, R206, R204, !PT ;  /* 0x000000ce09057276 */ /* 0x000fe400078100cc */
[----:B------:R-:W-:Y:S02]  /*168e0*/  FMNMX3.FTZ R9, R7, R210, R208, !PT ;  /* 0x000000d207097276 */ /* 0x000fe400078100d0 */
[----:B------:R-:W-:Y:S02]  /*168f0*/  IABS R17, R17 ;  /* 0x0000001100117213 */ /* 0x000fe40000000000 */
        /* <DEDUP_REMOVED lines=8> */
[----:B------:R-:W-:Y:S01]  /*16980*/  FFMA.FTZ R125, -R0, R3, R2 ;  /* 0x00000003007d7223 */ /* 0x000fe20000010102 */
[----:B------:R-:W-:Y:S01]  /*16990*/  IADD3 R13, PT, PT, R172, -0x70, RZ ;  /* 0xffffff90ac0d7810 */ /* 0x000fe20007ffe0ff */
[C---:B------:R-:W-:Y:S01]  /*169a0*/  FFMA.FTZ R140, -R0.reuse, R17, R140 ;  /* 0x00000011008c7223 */ /* 0x040fe2000001018c */
        /* <DEDUP_REMOVED lines=9> */
[----:B------:R-:W-:Y:S01]  /*16a40*/  IADD3 R5, PT, PT, R172, -0x80, RZ ;  /* 0xffffff80ac057810 */ /* 0x000fe20007ffe0ff */
[-C--:B------:R-:W-:Y:S01]  /*16a50*/  FFMA.FTZ R56, -R0, R13.reuse, R56 ;  /* 0x0000000d00387223 */ /* 0x080fe20000010138 */
[----:B------:R-:W-:Y:S01]  /*16a60*/  IADD3 R6, PT, PT, R172, -0x81, RZ ;  /* 0xffffff7fac067810 */ /* 0x000fe20007ffe0ff */
[----:B------:R-:W-:Y:S01]  /*16a70*/  FFMA.FTZ R124, -R0, R13, R15 ;  /* 0x0000000d007c7223 */ /* 0x000fe2000001010f */
[----:B------:R-:W-:Y:S01]  /*16a80*/  FMNMX3.FTZ R2, R2, R134, R133, !PT ;  /* 0x0000008602027276 */ /* 0x000fe20007810085 */
[----:B------:R-:W-:Y:S01]  /*16a90*/  LDSM.16.MT88.4 R12, [R146+0x9000] ;  /* 0x00900000920c783b */ /* 0x000fe20000004200 */
[----:B------:R-:W-:Y:S02]  /*16aa0*/  FMNMX3.FTZ R7, R7, R138, R136, !PT ;  /* 0x0000008a07077276 */ /* 0x000fe40007810088 */
[----:B------:R-:W-:Y:S02]  /*16ab0*/  I2FP.F32.S32 R3, R3 ;  /* 0x0000000300037245 */ /* 0x000fe40000201400 */
[----:B------:R-:W-:Y:S02]  /*16ac0*/  IABS R5, R5 ;  /* 0x0000000500057213 */ /* 0x000fe40000000000 */
[----:B------:R-:W-:Y:S01]  /*16ad0*/  IABS R6, R6 ;  /* 0x0000000600067213 */ /* 0x000fe20000000000 */
[-C--:B------:R-:W-:Y:S01]  /*16ae0*/  FFMA.FTZ R53, -R0, R3.reuse, R53 ;  /* 0x0000000300357223 */ /* 0x080fe20000010135 */
        /* <DEDUP_REMOVED lines=14> */
[----:B------:R-:W-:Y:S05]  /*16bd0*/  IADD3 R172, PT, PT, R172, 0x80, RZ ;  /* 0x00000080acac7810 */ /* 0x000fea0007ffe0ff */
[----:B------:R-:W1:Y:S02]  /*16be0*/  SHFL.BFLY PT, R3, R8, 0x2, 0x1f ;  /* 0x0c401f0008037f89 */ /* 0x000e6400000e0000 */
[----:B-1----:R-:W-:Y:S02]  /*16bf0*/  FMNMX.FTZ R6, R8, R3, !PT ;  /* 0x0000000308067209 */ /* 0x002fe40007810000 */
[----:B------:R-:W-:Y:S04]  /*16c00*/  FMNMX.FTZ R9, R7, R2, !PT ;  /* 0x0000000207097209 */ /* 0x000fe80007810000 */
[----:B------:R-:W1:Y:S08]  /*16c10*/  SHFL.BFLY PT, R3, R6, 0x1, 0x1f ;  /* 0x0c201f0006037f89 */ /* 0x000e7000000e0000 */
[----:B------:R-:W3:Y:S01]  /*16c20*/  SHFL.BFLY PT, R2, R9, 0x1, 0x1f ;  /* 0x0c201f0009027f89 */ /* 0x000ee200000e0000 */
[----:B-1----:R-:W-:Y:S02]  /*16c30*/  FMNMX.FTZ R3, R6, R3, !PT ;  /* 0x0000000306037209 */ /* 0x002fe40007810000 */
[----:B---3--:R-:W-:Y:S03]  /*16c40*/  FMNMX.FTZ R2, R9, R2, !PT ;  /* 0x0000000209027209 */ /* 0x008fe60007810000 */
[----:B------:R-:W-:Y:S01]  /*16c50*/  FADD.FTZ R7, -R3, R122 ;  /* 0x0000007a03077221 */ /* 0x000fe20000010100 */
[----:B------:R-:W-:Y:S01]  /*16c60*/  FSETP.NEU.FTZ.AND P0, PT, R2, -INF , PT ;  /* 0xff8000000200780b */ /* 0x000fe20003f1d000 */
[----:B--2---:R-:W-:Y:S01]  /*16c70*/  FMUL.FTZ R137, R52, R2 ;  /* 0x0000000234897220 */ /* 0x004fe20000410000 */
[----:B------:R-:W-:Y:S01]  /*16c80*/  FADD.FTZ R5, -R2, R123 ;  /* 0x0000007b02057221 */ /* 0x000fe20000010100 */
[C---:B------:R-:W-:Y:S01]  /*16c90*/  FMUL.FTZ R123, R52.reuse, R3 ;  /* 0x00000003347b7220 */ /* 0x040fe20000410000 */
[C---:B------:R-:W-:Y:S02]  /*16ca0*/  FMUL.FTZ R58, R52.reuse, R7 ;  /* 0x00000007343a7220 */ /* 0x040fe40000410000 */
[----:B------:R-:W-:Y:S01]  /*16cb0*/  FSEL R137, R137, RZ, P0 ;  /* 0x000000ff89897208 */ /* 0x000fe20000000000 */
[----:B------:R-:W-:Y:S01]  /*16cc0*/  FMUL.FTZ R57, R52, R5 ;  /* 0x0000000534397220 */ /* 0x000fe20000410000 */
[----:B------:R-:W-:Y:S02]  /*16cd0*/  FSETP.NEU.FTZ.AND P0, PT, R3, -INF , PT ;  /* 0xff8000000300780b */ /* 0x000fe40003f1d000 */
[----:B------:R-:W1:Y:S01]  /*16ce0*/  MUFU.EX2 R58, R58 ;  /* 0x0000003a003a7308 */ /* 0x000e620000000800 */
[-CC-:B------:R-:W-:Y:S01]  /*16cf0*/  FFMA.FTZ R139, R11, R52.reuse, -R137.reuse ;  /* 0x000000340b8b7223 */ /* 0x180fe20000010889 */
[----:B------:R-:W-:Y:S01]  /*16d00*/  FSEL R123, R123, RZ, P0 ;  /* 0x000000ff7b7b7208 */ /* 0x000fe20000000000 */
[-CC-:B------:R-:W-:Y:S01]  /*16d10*/  FFMA.FTZ R214, R181, R52.reuse, -R137.reuse ;  /* 0x00000034b5d67223 */ /* 0x180fe20000010889 */
[-CC-:B------:R-:W-:Y:S01]  /*16d20*/  FFMA.FTZ R155, R183, R52.reuse, -R137.reuse ;  /* 0x00000034b79b7223 */ /* 0x180fe20000010889 */
[-C--:B------:R-:W-:Y:S05]  /*16d30*/  FFMA.FTZ R198, R187, R52.reuse, -R137 ;  /* 0x00000034bbc67223 */ /* 0x080fea0000010889 */
[----:B------:R-:W2:Y:S01]  /*16d40*/  MUFU.EX2 R57, R57 ;  /* 0x0000003900397308 */ /* 0x000ea20000000800 */
[-CC-:B------:R-:W-:Y:S01]  /*16d50*/  FFMA.FTZ R143, R179, R52.reuse, -R123.reuse ;  /* 0x00000034b38f7223 */ /* 0x180fe2000001087b */
[-CC-:B------:R-:W-:Y:S01]  /*16d60*/  FFMA.FTZ R141, R185, R52.reuse, -R123.reuse ;  /* 0x00000034b98d7223 */ /* 0x180fe2000001087b */
[-CC-:B------:R-:W-:Y:S01]  /*16d70*/  FFMA.FTZ R177, R177, R52.reuse, -R123.reuse ;  /* 0x00000034b1b17223 */ /* 0x180fe2000001087b */
[-CC-:B------:R-:W-:Y:S06]  /*16d80*/  FFMA.FTZ R122, R4, R52.reuse, -R123.reuse ;  /* 0x00000034047a7223 */ /* 0x180fec000001087b */
[----:B------:R-:W-:Y:S01]  /*16d90*/  MUFU.EX2 R214, R214 ;  /* 0x000000d600d67308 */ /* 0x000fe20000000800 */
[-C--:B------:R-:W-:Y:S01]  /*16da0*/  FFMA.FTZ R186, R186, R52.reuse, -R123 ;  /* 0x00000034baba7223 */ /* 0x080fe2000001087b */
[--C-:B------:R-:W-:Y:S01]  /*16db0*/  FFMA.FTZ R196, R196, R52, -R137.reuse ;  /* 0x00000034c4c47223 */ /* 0x100fe20000010889 */
[C---:B-1----:R-:W-:Y:S07]  /*16dc0*/  FMUL.FTZ R5, R58.reuse, R113 ;  /* 0x000000713a057220 */ /* 0x042fee0000410000 */
[----:B------:R-:W-:Y:S01]  /*16dd0*/  MUFU.EX2 R143, R143 ;  /* 0x0000008f008f7308 */ /* 0x000fe20000000800 */
[C---:B------:R-:W-:Y:S01]  /*16de0*/  FMUL.FTZ R4, R58.reuse, R112 ;  /* 0x000000703a047220 */ /* 0x040fe20000410000 */
[C---:B------:R-:W-:Y:S01]  /*16df0*/  FMUL.FTZ R9, R58.reuse, R109 ;  /* 0x0000006d3a097220 */ /* 0x040fe20000410000 */
[C---:B------:R-:W-:Y:S07]  /*16e00*/  FMUL.FTZ R8, R58.reuse, R108 ;  /* 0x0000006c3a087220 */ /* 0x040fee0000410000 */
[----:B------:R-:W-:Y:S01]  /*16e10*/  MUFU.EX2 R141, R141 ;  /* 0x0000008d008d7308 */ /* 0x000fe20000000800 */
[C---:B--2---:R-:W-:Y:S01]  /*16e20*/  FMUL.FTZ R6, R57.reuse, R114 ;  /* 0x0000007239067220 */ /* 0x044fe20000410000 */
        /* <DEDUP_REMOVED lines=15> */
[----:B------:R-:W-:Y:S01]  /*16f20*/  FMUL.FTZ R34, R57, R86 ;  /* 0x0000005639227220 */ /* 0x000fe20000410000 */
[----:B-1----:R-:W-:Y:S01]  /*16f30*/  F2FP.BF16.F32.PACK_AB R61, R155, R214 ;  /* 0x000000d69b3d723e */ /* 0x002fe200000010ff */
[C---:B------:R-:W-:Y:S07]  /*16f40*/  FMUL.FTZ R35, R57.reuse, R87 ;  /* 0x0000005739237220 */ /* 0x040fee0000410000 */
[----:B------:R-:W1:Y:S01]  /*16f50*/  MUFU.EX2 R122, R122 ;  /* 0x0000007a007a7308 */ /* 0x000e620000000800 */
[C---:B------:R-:W-:Y:S01]  /*16f60*/  FMUL.FTZ R32, R58.reuse, R84 ;  /* 0x000000543a207220 */ /* 0x040fe20000410000 */
[C---:B------:R-:W-:Y:S01]  /*16f70*/  FMUL.FTZ R33, R58.reuse, R85 ;  /* 0x000000553a217220 */ /* 0x040fe20000410000 */
[C---:B------:R-:W-:Y:S01]  /*16f80*/  FMUL.FTZ R42, R57.reuse, R78 ;  /* 0x0000004e392a7220 */ /* 0x040fe20000410000 */
[----:B------:R-:W-:Y:S01]  /*16f90*/  FMUL.FTZ R43, R57, R79 ;  /* 0x0000004f392b7220 */ /* 0x000fe20000410000 */
[C---:B------:R-:W-:Y:S01]  /*16fa0*/  FMUL.FTZ R40, R58.reuse, R76 ;  /* 0x0000004c3a287220 */ /* 0x040fe20000410000 */
[----:B--2---:R-:W-:Y:S01]  /*16fb0*/  F2FP.BF16.F32.PACK_AB R63, R139, R198 ;  /* 0x000000c68b3f723e */ /* 0x004fe200000010ff */
[C---:B------:R-:W-:Y:S01]  /*16fc0*/  FMUL.FTZ R41, R58.reuse, R77 ;  /* 0x0000004d3a297220 */ /* 0x040fe20000410000 */
[C---:B------:R-:W-:Y:S01]  /*16fd0*/  FMUL.FTZ R50, R57.reuse, R70 ;  /* 0x0000004639327220 */ /* 0x040fe20000410000 */
[----:B------:R-:W-:Y:S01]  /*16fe0*/  FMUL.FTZ R51, R57, R71 ;  /* 0x0000004739337220 */ /* 0x000fe20000410000 */
[----:B---3--:R-:W-:Y:S01]  /*16ff0*/  F2FP.BF16.F32.PACK_AB R60, R143, R177 ;  /* 0x000000b18f3c723e */ /* 0x008fe200000010ff */
[C---:B------:R-:W-:Y:S01]  /*17000*/  FMUL.FTZ R48, R58.reuse, R68 ;  /* 0x000000443a307220 */ /* 0x040fe20000410000 */
[----:B------:R-:W-:Y:S01]  /*17010*/  FMUL.FTZ R49, R58, R69 ;  /* 0x000000453a317220 */ /* 0x000fe20000410000 */
[-CC-:B------:R-:W-:Y:S01]  /*17020*/  FFMA.FTZ R77, R244, R52.reuse, -R137.reuse ;  /* 0x00000034f44d7223 */ /* 0x180fe20000010889 */
[----:B-1----:R-:W-:Y:S01]  /*17030*/  F2FP.BF16.F32.PACK_AB R62, R122, R141 ;  /* 0x0000008d7a3e723e */ /* 0x002fe200000010ff */
[----:B------:R-:W-:Y:S01]  /*17040*/  LDSM.16.MT88.4 R68, [R144+0xdc00] ;  /* 0x00dc00009044783b */ /* 0x000fe20000004200 */
[-CC-:B------:R-:W-:Y:S01]  /*17050*/  FFMA.FTZ R95, R59, R52.reuse, -R137.reuse ;  /* 0x000000343b5f7223 */ /* 0x180fe20000010889 */
[-C--:B------:R-:W-:Y:S01]  /*17060*/  FFMA.FTZ R94, R56, R52.reuse, -R137 ;  /* 0x00000034385e7223 */ /* 0x080fe20000010889 */
[-CC-:B------:R-:W-:Y:S01]  /*17070*/  FFMA.FTZ R101, R129, R52.reuse, -R123.reuse ;  /* 0x0000003481657223 */ /* 0x180fe2000001087b */
[----:B------:R-:W-:Y:S01]  /*17080*/  MUFU.EX2 R77, R77 ;  /* 0x0000004d004d7308 */ /* 0x000fe20000000800 */
[-CC-:B------:R-:W-:Y:S01]  /*17090*/  FFMA.FTZ R102, R126, R52.reuse, -R123.reuse ;  /* 0x000000347e667223 */ /* 0x180fe2000001087b */
[C---:B------:R-:W-:Y:S08]  /*170a0*/  HMMA.16816.F32.BF16 R4, R60.reuse, R12, R4 ;  /* 0x0000000c3c04723c */ /* 0x040ff00000041804 */
[----:B------:R-:W-:Y:S01]  /*170b0*/  MUFU.EX2 R186, R186 ;  /* 0x000000ba00ba7308 */ /* 0x000fe20000000800 */
[-CC-:B------:R-:W-:Y:S01]  /*170c0*/  FFMA.FTZ R100, R124, R52.reuse, -R123.reuse ;  /* 0x000000347c647223 */ /* 0x180fe2000001087b */
[----:B------:R-:W-:Y:S08]  /*170d0*/  FFMA.FTZ R76, R236, R52, -R123 ;  /* 0x00000034ec4c7223 */ /* 0x000ff0000001087b */
[----:B------:R-:W-:Y:S01]  /*170e0*/  MUFU.EX2 R124, R95 ;  /* 0x0000005f007c7308 */ /* 0x000fe20000000800 */
[C---:B------:R-:W-:Y:S03]  /*170f0*/  HMMA.16816.F32.BF16 R8, R60.reuse, R14, R8 ;  /* 0x0000000e3c08723c */ /* 0x040fe60000041808 */
[C---:B------:R-:W-:Y:S01]  /*17100*/  FMUL.FTZ R14, R57.reuse, R106 ;  /* 0x0000006a390e7220 */ /* 0x040fe20000410000 */
[C---:B------:R-:W-:Y:S01]  /*17110*/  FMUL.FTZ R15, R57.reuse, R107 ;  /* 0x0000006b390f7220 */ /* 0x040fe20000410000 */
[C---:B------:R-:W-:Y:S01]  /*17120*/  FMUL.FTZ R12, R58.reuse, R104 ;  /* 0x000000683a0c7220 */ /* 0x040fe20000410000 */
[C---:B------:R-:W-:Y:S03]  /*17130*/  FMUL.FTZ R13, R58.reuse, R105 ;  /* 0x000000693a0d7220 */ /* 0x040fe60000410000 */
[----:B------:R-:W-:Y:S01]  /*17140*/  MUFU.EX2 R76, R76 ;  /* 0x0000004c004c7308 */ /* 0x000fe20000000800 */
[----:B------:R-:W-:Y:S01]  /*17150*/  FFMA.FTZ R177, R58, R175, R177 ;  /* 0x000000af3ab17223 */ /* 0x000fe200000100b1 */
[----:B------:R-:W-:Y:S01]  /*17160*/  FFMA.FTZ R214, R57, R174, R214 ;  /* 0x000000ae39d67223 */ /* 0x000fe200000100d6 */
[-CC-:B------:R-:W-:Y:S01]  /*17170*/  FFMA.FTZ R129, R127, R52.reuse, -R123.reuse ;  /* 0x000000347f817223 */ /* 0x180fe2000001087b */
[-CC-:B------:R-:W-:Y:S06]  /*17180*/  FFMA.FTZ R112, R125, R52.reuse, -R123.reuse ;  /* 0x000000347d707223 */ /* 0x180fec000001087b */
[----:B------:R-:W-:Y:S01]  /*17190*/  MUFU.EX2 R127, R101 ;  /* 0x00000065007f7308 */ /* 0x000fe20000000800 */
[C---:B------:R-:W-:Y:S03]  /*171a0*/  HMMA.16816.F32.BF16 R12, R60.reuse, R20, R12 ;  /* 0x000000143c0c723c */ /* 0x040fe6000004180c */
[-CC-:B------:R-:W-:Y:S01]  /*171b0*/  FFMA.FTZ R107, R128, R52.reuse, -R123.reuse ;  /* 0x00000034806b7223 */ /* 0x180fe2000001087b */
[----:B------:R-:W-:Y:S05]  /*171c0*/  FFMA.FTZ R106, R130, R52, -R123 ;  /* 0x00000034826a7223 */ /* 0x000fea000001087b */
[----:B------:R-:W-:Y:S01]  /*171d0*/  MUFU.EX2 R128, R102 ;  /* 0x0000006600807308 */ /* 0x000fe20000000800 */
[C---:B------:R-:W-:Y:S01]  /*171e0*/  FMUL.FTZ R20, R58.reuse, R96 ;  /* 0x000000603a147220 */ /* 0x040fe20000410000 */
[----:B------:R-:W-:Y:S01]  /*171f0*/  FMUL.FTZ R21, R58, R97 ;  /* 0x000000613a157220 */ /* 0x000fe20000410000 */
[C---:B------:R-:W-:Y:S07]  /*17200*/  HMMA.16816.F32.BF16 R16, R60.reuse, R22, R16 ;  /* 0x000000163c10723c */ /* 0x040fee0000041810 */
[----:B------:R-:W-:Y:S01]  /*17210*/  MUFU.EX2 R130, R100 ;  /* 0x0000006400827308 */ /* 0x000fe20000000800 */
[C---:B------:R-:W-:Y:S01]  /*17220*/  FMUL.FTZ R22, R57.reuse, R98 ;  /* 0x0000006239167220 */ /* 0x040fe20000410000 */
[C---:B------:R-:W-:Y:S01]  /*17230*/  FMUL.FTZ R23, R57.reuse, R99 ;  /* 0x0000006339177220 */ /* 0x040fe20000410000 */
[-C--:B------:R-:W-:Y:S01]  /*17240*/  FFMA.FTZ R78, R246, R52.reuse, -R137 ;  /* 0x00000034f64e7223 */ /* 0x080fe20000010889 */
[-C--:B------:R-:W-:Y:S01]  /*17250*/  FFMA.FTZ R79, R238, R52.reuse, -R123 ;  /* 0x00000034ee4f7223 */ /* 0x080fe2000001087b */
[-CC-:B------:R-:W-:Y:S01]  /*17260*/  FFMA.FTZ R92, R232, R52.reuse, -R137.reuse ;  /* 0x00000034e85c7223 */ /* 0x180fe20000010889 */
[-CC-:B------:R-:W-:Y:S01]  /*17270*/  FFMA.FTZ R87, R228, R52.reuse, -R137.reuse ;  /* 0x00000034e4577223 */ /* 0x180fe20000010889 */
[-C--:B------:R-:W-:Y:S01]  /*17280*/  FFMA.FTZ R84, R226, R52.reuse, -R137 ;  /* 0x00000034e2547223 */ /* 0x080fe20000010889 */
[----:B------:R-:W-:Y:S01]  /*17290*/  FFMA.FTZ R93, R224, R52, -R123 ;  /* 0x00000034e05d7223 */ /* 0x000fe2000001087b */
[C---:B------:R-:W-:Y:S01]  /*172a0*/  HMMA.16816.F32.BF16 R20, R60.reuse, R28, R20 ;  /* 0x0000001c3c14723c */ /* 0x040fe20000041814 */
[----:B------:R-:W-:Y:S02]  /*172b0*/  MUFU.EX2 R78, R78 ;  /* 0x0000004e004e7308 */ /* 0x000fe40000000800 */
[C---:B------:R-:W-:Y:S01]  /*172c0*/  FMUL.FTZ R28, R58.reuse, R88 ;  /* 0x000000583a1c7220 */ /* 0x040fe20000410000 */
[----:B------:R-:W-:Y:S07]  /*172d0*/  FMUL.FTZ R29, R58, R89 ;  /* 0x000000593a1d7220 */ /* 0x000fee0000410000 */
[----:B------:R-:W-:Y:S01]  /*172e0*/  MUFU.EX2 R79, R79 ;  /* 0x0000004f004f7308 */ /* 0x000fe20000000800 */
[-C--:B------:R-:W-:Y:S01]  /*172f0*/  FFMA.FTZ R89, R230, R52.reuse, -R137 ;  /* 0x00000034e6597223 */ /* 0x080fe20000010889 */
[--C-:B------:R-:W-:Y:S01]  /*17300*/  FFMA.FTZ R88, R222, R52, -R123.reuse ;  /* 0x00000034de587223 */ /* 0x100fe2000001087b */
[C---:B------:R-:W-:Y:S07]  /*17310*/  HMMA.16816.F32.BF16 R24, R60.reuse, R30, R24 ;  /* 0x0000001e3c18723c */ /* 0x040fee0000041818 */
[----:B------:R-:W-:Y:S01]  /*17320*/  MUFU.EX2 R92, R92 ;  /* 0x0000005c005c7308 */ /* 0x000fe20000000800 */
[C---:B------:R-:W-:Y:S01]  /*17330*/  FMUL.FTZ R30, R57.reuse, R90 ;  /* 0x0000005a391e7220 */ /* 0x040fe20000410000 */
[C---:B------:R-:W-:Y:S08]  /*17340*/  FMUL.FTZ R31, R57.reuse, R91 ;  /* 0x0000005b391f7220 */ /* 0x040ff00000410000 */
[----:B------:R-:W-:Y:S01]  /*17350*/  MUFU.EX2 R89, R89 ;  /* 0x0000005900597308 */ /* 0x000fe20000000800 */
[-CC-:B------:R-:W-:Y:S01]  /*17360*/  FFMA.FTZ R86, R220, R52.reuse, -R123.reuse ;  /* 0x00000034dc567223 */ /* 0x180fe2000001087b */
[-C--:B------:R-:W-:Y:S01]  /*17370*/  FFMA.FTZ R85, R218, R52.reuse, -R123 ;  /* 0x00000034da557223 */ /* 0x080fe2000001087b */
[-CC-:B------:R-:W-:Y:S07]  /*17380*/  FFMA.FTZ R105, R216, R52.reuse, -R137.reuse ;  /* 0x00000034d8697223 */ /* 0x180fee0000010889 */
[----:B------:R-:W-:Y:S01]  /*17390*/  MUFU.EX2 R87, R87 ;  /* 0x0000005700577308 */ /* 0x000fe20000000800 */
[--C-:B------:R-:W-:Y:S01]  /*173a0*/  FFMA.FTZ R98, R212, R52, -R137.reuse ;  /* 0x00000034d4627223 */ /* 0x100fe20000010889 */
[C---:B------:R-:W-:Y:S08]  /*173b0*/  HMMA.16816.F32.BF16 R28, R60.reuse, R36, R28 ;  /* 0x000000243c1c723c */ /* 0x040ff0000004181c */
[----:B------:R-:W-:Y:S01]  /*173c0*/  MUFU.EX2 R84, R84 ;  /* 0x0000005400547308 */ /* 0x000fe20000000800 */
[----:B------:R-:W-:Y:S01]  /*173d0*/  FMUL.FTZ R36, R58, R80 ;  /* 0x000000503a247220 */ /* 0x000fe20000410000 */
[-C--:B------:R-:W-:Y:S01]  /*173e0*/  FFMA.FTZ R80, R242, R52.reuse, -R137 ;  /* 0x00000034f2507223 */ /* 0x080fe20000010889 */
[----:B------:R-:W-:Y:S01]  /*173f0*/  FMUL.FTZ R37, R58, R81 ;  /* 0x000000513a257220 */ /* 0x000fe20000410000 */
[----:B------:R-:W-:Y:S06]  /*17400*/  FFMA.FTZ R81, R234, R52, -R123 ;  /* 0x00000034ea517223 */ /* 0x000fec000001087b */
[----:B------:R-:W-:Y:S01]  /*17410*/  MUFU.EX2 R93, R93 ;  /* 0x0000005d005d7308 */ /* 0x000fe20000000800 */
[C---:B------:R-:W-:Y:S03]  /*17420*/  HMMA.16816.F32.BF16 R32, R60.reuse, R38, R32 ;  /* 0x000000263c20723c */ /* 0x040fe60000041820 */
[C---:B------:R-:W-:Y:S01]  /*17430*/  FMUL.FTZ R38, R57.reuse, R82 ;  /* 0x0000005239267220 */ /* 0x040fe20000410000 */
[----:B------:R-:W-:Y:S05]  /*17440*/  FMUL.FTZ R39, R57, R83 ;  /* 0x0000005339277220 */ /* 0x000fea0000410000 */
[----:B------:R-:W1:Y:S01]  /*17450*/  MUFU.EX2 R80, R80 ;  /* 0x0000005000507308 */ /* 0x000e620000000800 */
[-C--:B------:R-:W-:Y:S01]  /*17460*/  FFMA.FTZ R83, R248, R52.reuse, -R137 ;  /* 0x00000034f8537223 */ /* 0x080fe20000010889 */
[-C--:B------:R-:W-:Y:S01]  /*17470*/  FFMA.FTZ R82, R240, R52.reuse, -R123 ;  /* 0x00000034f0527223 */ /* 0x080fe2000001087b */
[-CC-:B------:R-:W-:Y:S07]  /*17480*/  FFMA.FTZ R97, R210, R52.reuse, -R137.reuse ;  /* 0x00000034d2617223 */ /* 0x180fee0000010889 */
[----:B------:R-:W2:Y:S01]  /*17490*/  MUFU.EX2 R81, R81 ;  /* 0x0000005100517308 */ /* 0x000ea20000000800 */
[----:B------:R-:W-:Y:S01]  /*174a0*/  FFMA.FTZ R90, R208, R52, -R137 ;  /* 0x00000034d05a7223 */ /* 0x000fe20000010889 */
[C---:B------:R-:W-:Y:S08]  /*174b0*/  HMMA.16816.F32.BF16 R36, R60.reuse, R44, R36 ;  /* 0x0000002c3c24723c */ /* 0x040ff00000041824 */
[----:B------:R-:W3:Y:S01]  /*174c0*/  MUFU.EX2 R82, R82 ;  /* 0x0000005200527308 */ /* 0x000ee20000000800 */
[C---:B------:R-:W-:Y:S01]  /*174d0*/  FMUL.FTZ R44, R58.reuse, R72 ;  /* 0x000000483a2c7220 */ /* 0x040fe20000410000 */
[----:B------:R-:W-:Y:S01]  /*174e0*/  FADD.FTZ R72, R143, R177 ;  /* 0x000000b18f487221 */ /* 0x000fe20000010000 */
[----:B------:R-:W-:Y:S01]  /*174f0*/  FMUL.FTZ R45, R58, R73 ;  /* 0x000000493a2d7220 */ /* 0x000fe20000410000 */
[--C-:B------:R-:W-:Y:S06]  /*17500*/  FFMA.FTZ R73, R184, R52, -R137.reuse ;  /* 0x00000034b8497223 */ /* 0x100fec0000010889 */
[----:B------:R-:W-:Y:S01]  /*17510*/  MUFU.EX2 R88, R88 ;  /* 0x0000005800587308 */ /* 0x000fe20000000800 */
[C---:B------:R-:W-:Y:S03]  /*17520*/  HMMA.16816.F32.BF16 R40, R60.reuse, R46, R40 ;  /* 0x0000002e3c28723c */ /* 0x040fe60000041828 */
[C---:B------:R-:W-:Y:S01]  /*17530*/  FMUL.FTZ R46, R57.reuse, R74 ;  /* 0x0000004a392e7220 */ /* 0x040fe20000410000 */
[----:B------:R-:W-:Y:S01]  /*17540*/  FMUL.FTZ R47, R57, R75 ;  /* 0x0000004b392f7220 */ /* 0x000fe20000410000 */
[----:B------:R-:W-:Y:S04]  /*17550*/  FADD.FTZ R57, R141, R72 ;  /* 0x000000488d397221 */ /* 0x000fe80000010000 */
[----:B------:R-:W-:Y:S01]  /*17560*/  MUFU.EX2 R86, R86 ;  /* 0x0000005600567308 */ /* 0x000fe20000000800 */
[-C--:B------:R-:W-:Y:S01]  /*17570*/  FFMA.FTZ R143, R182, R52.reuse, -R137 ;  /* 0x00000034b68f7223 */ /* 0x080fe20000010889 */
[-CC-:B------:R-:W-:Y:S01]  /*17580*/  FFMA.FTZ R104, R206, R52.reuse, -R123.reuse ;  /* 0x00000034ce687223 */ /* 0x180fe2000001087b */
[-C--:B------:R-:W-:Y:S07]  /*17590*/  FFMA.FTZ R91, R200, R52.reuse, -R123 ;  /* 0x00000034c85b7223 */ /* 0x080fee000001087b */
[----:B------:R4:W-:Y:S01]  /*175a0*/  MUFU.EX2 R182, R73 ;  /* 0x0000004900b67308 */ /* 0x0009e20000000800 */
[C---:B------:R-:W-:Y:S09]  /*175b0*/  HMMA.16816.F32.BF16 R44, R60.reuse, R64, R44 ;  /* 0x000000403c2c723c */ /* 0x040ff2000004182c */
[----:B------:R-:W-:Y:S01]  /*175c0*/  MUFU.EX2 R85, R85 ;  /* 0x0000005500557308 */ /* 0x000fe20000000800 */
[----:B------:R-:W-:Y:S01]  /*175d0*/  FADD.FTZ R155, R155, R214 ;  /* 0x000000d69b9b7221 */ /* 0x000fe20000010000 */
[-C--:B------:R-:W-:Y:S01]  /*175e0*/  FFMA.FTZ R174, R194, R52.reuse, -R137 ;  /* 0x00000034c2ae7223 */ /* 0x080fe20000010889 */
[-CC-:B------:R-:W-:Y:S07]  /*175f0*/  FFMA.FTZ R175, R192, R52.reuse, -R123.reuse ;  /* 0x00000034c0af7223 */ /* 0x180fee000001087b */
[----:B------:R-:W-:Y:S01]  /*17600*/  MUFU.EX2 R105, R105 ;  /* 0x0000006900697308 */ /* 0x000fe20000000800 */
[----:B------:R-:W-:Y:S01]  /*17610*/  HMMA.16816.F32.BF16 R48, R60, R66, R48 ;  /* 0x000000423c30723c */ /* 0x000fe20000041830 */
[----:B------:R-:W5:Y:S08]  /*17620*/  LDSM.16.MT88.4 R64, [R146+0x9400] ;  /* 0x009400009240783b */ /* 0x000f700000004200 */
[----:B------:R-:W4:Y:S01]  /*17630*/  MUFU.EX2 R83, R83 ;  /* 0x0000005300537308 */ /* 0x000f220000000800 */
[----:B-1----:R-:W-:Y:S01]  /*17640*/  F2FP.BF16.F32.PACK_AB R63, R80, R77 ;  /* 0x0000004d503f723e */ /* 0x002fe200000010ff */
[--C-:B------:R-:W-:Y:S01]  /*17650*/  FFMA.FTZ R99, R204, R52, -R123.reuse ;  /* 0x00000034cc637223 */ /* 0x100fe2000001087b */
[----:B--2---:R-:W-:Y:S01]  /*17660*/  F2FP.BF16.F32.PACK_AB R62, R81, R76 ;  /* 0x0000004c513e723e */ /* 0x004fe200000010ff */
[----:B------:R-:W-:Y:S01]  /*17670*/  FFMA.FTZ R96, R202, R52, -R123 ;  /* 0x00000034ca607223 */ /* 0x000fe2000001087b */
[----:B---3--:R-:W-:Y:S05]  /*17680*/  F2FP.BF16.F32.PACK_AB R60, R79, R82 ;  /* 0x000000524f3c723e */ /* 0x008fea00000010ff */
[----:B------:R-:W-:Y:S01]  /*17690*/  MUFU.EX2 R104, R104 ;  /* 0x0000006800687308 */ /* 0x000fe20000000800 */
[----:B----4-:R-:W-:Y:S01]  /*176a0*/  LDSM.16.MT88.4 R72, [R144+0xa000] ;  /* 0x00a000009048783b */ /* 0x010fe20000004200 */
[----:B------:R-:W-:Y:S01]  /*176b0*/  FADD.FTZ R58, R198, R155 ;  /* 0x0000009bc63a7221 */ /* 0x000fe20000010000 */
[-CC-:B------:R-:W-:Y:S07]  /*176c0*/  FFMA.FTZ R184, R190, R52.reuse, -R123.reuse ;  /* 0x00000034beb87223 */ /* 0x180fee000001087b */
[----:B------:R-:W-:Y:S01]  /*176d0*/  MUFU.EX2 R91, R91 ;  /* 0x0000005b005b7308 */ /* 0x000fe20000000800 */
[-C--:B------:R-:W-:Y:S01]  /*176e0*/  FFMA.FTZ R188, R188, R52.reuse, -R123 ;  /* 0x00000034bcbc7223 */ /* 0x080fe2000001087b */
[----:B------:R-:W-:Y:S01]  /*176f0*/  FADD.FTZ R58, R139, R58 ;  /* 0x0000003a8b3a7221 */ /* 0x000fe20000010000 */
[----:B------:R-:W-:Y:S01]  /*17700*/  FADD.FTZ R57, R122, R57 ;  /* 0x000000397a397221 */ /* 0x000fe20000010000 */
[----:B------:R-:W-:Y:S06]  /*17710*/  F2FP.BF16.F32.PACK_AB R61, R78, R83 ;  /* 0x000000534e3d723e */ /* 0x000fec00000010ff */
        /* <DEDUP_REMOVED lines=11> */
[-C--:B------:R-:W-:Y:S01]  /*177d0*/  FFMA.FTZ R176, R176, R52.reuse, -R137 ;  /* 0x00000034b0b07223 */ /* 0x080fe20000010889 */
[----:B------:R-:W-:Y:S01]  /*177e0*/  LDSM.16.MT88.4 R76, [R144+0xc800] ;  /* 0x00c80000904c783b */ /* 0x000fe20000004200 */
[----:B------:R-:W-:Y:S01]  /*177f0*/  FADD.FTZ R103, R80, R83 ;  /* 0x0000005350677221 */ /* 0x000fe20000010000 */
[----:B------:R-:W-:Y:S04]  /*17800*/  FADD.FTZ R108, R81, R108 ;  /* 0x0000006c516c7221 */ /* 0x000fe80000010000 */
[----:B------:R-:W-:Y:S01]  /*17810*/  MUFU.EX2 R175, R175 ;  /* 0x000000af00af7308 */ /* 0x000fe20000000800 */
[-CC-:B------:R-:W-:Y:S01]  /*17820*/  FFMA.FTZ R135, R135, R52.reuse, -R137.reuse ;  /* 0x0000003487877223 */ /* 0x180fe20000010889 */
[-CC-:B------:R-:W-:Y:S01]  /*17830*/  FFMA.FTZ R180, R180, R52.reuse, -R137.reuse ;  /* 0x00000034b4b47223 */ /* 0x180fe20000010889 */
[-CC-:B------:R-:W-:Y:S07]  /*17840*/  FFMA.FTZ R134, R134, R52.reuse, -R137.reuse ;  /* 0x0000003486867223 */ /* 0x180fee0000010889 */
[----:B------:R-:W-:Y:S01]  /*17850*/  MUFU.EX2 R184, R184 ;  /* 0x000000b800b87308 */ /* 0x000fe20000000800 */
[-CC-:B------:R-:W-:Y:S01]  /*17860*/  FFMA.FTZ R132, R132, R52.reuse, -R137.reuse ;  /* 0x0000003484847223 */ /* 0x180fe20000010889 */
[-CC-:B------:R-:W-:Y:S01]  /*17870*/  FFMA.FTZ R55, R55, R52.reuse, -R137.reuse ;  /* 0x0000003437377223 */ /* 0x180fe20000010889 */
[-CC-:B------:R-:W-:Y:S01]  /*17880*/  FFMA.FTZ R54, R54, R52.reuse, -R137.reuse ;  /* 0x0000003436367223 */ /* 0x180fe20000010889 */
[C---:B-----5:R-:W-:Y:S06]  /*17890*/  HMMA.16816.F32.BF16 R4, R60.reuse, R64, R4 ;  /* 0x000000403c04723c */ /* 0x060fec0000041804 */
[----:B------:R-:W-:Y:S01]  /*178a0*/  MUFU.EX2 R139, R188 ;  /* 0x000000bc008b7308 */ /* 0x000fe20000000800 */
[-C--:B------:R-:W-:Y:S01]  /*178b0*/  FFMA.FTZ R137, R53, R52.reuse, -R137 ;  /* 0x0000003435897223 */ /* 0x080fe20000010889 */
[-CC-:B------:R-:W-:Y:S08]  /*178c0*/  FFMA.FTZ R177, R140, R52.reuse, -R123.reuse ;  /* 0x000000348cb17223 */ /* 0x180ff0000001087b */
[----:B------:R1:W-:Y:S01]  /*178d0*/  MUFU.EX2 R53, R82 ;  /* 0x0000005200357308 */ /* 0x0003e20000000800 */
[-CC-:B------:R-:W-:Y:S01]  /*178e0*/  FFMA.FTZ R122, R138, R52.reuse, -R123.reuse ;  /* 0x000000348a7a7223 */ /* 0x180fe2000001087b */
[-CC-:B------:R-:W-:Y:S01]  /*178f0*/  FFMA.FTZ R142, R142, R52.reuse, -R123.reuse ;  /* 0x000000348e8e7223 */ /* 0x180fe2000001087b */
[C---:B------:R-:W-:Y:S01]  /*17900*/  HMMA.16816.F32.BF16 R8, R60.reuse, R66, R8 ;  /* 0x000000423c08723c */ /* 0x040fe20000041808 */
[----:B------:R-:W2:Y:S06]  /*17910*/  LDSM.16.MT88.4 R64, [R144+0x9400] ;  /* 0x009400009040783b */ /* 0x000eac0000004200 */
[----:B------:R-:W-:Y:S01]  /*17920*/  MUFU.EX2 R98, R98 ;  /* 0x0000006200627308 */ /* 0x000fe20000000800 */
[-CC-:B------:R-:W-:Y:S01]  /*17930*/  FFMA.FTZ R136, R136, R52.reuse, -R123.reuse ;  /* 0x0000003488887223 */ /* 0x180fe2000001087b */
[----:B------:R-:W-:Y:S01]  /*17940*/  FFMA.FTZ R123, R131, R52, -R123 ;  /* 0x00000034837b7223 */ /* 0x000fe2000001087b */
[C---:B------:R-:W-:Y:S07]  /*17950*/  ISETP.GT.AND P0, PT, R173.reuse, RZ, PT ;  /* 0x000000ffad00720c */ /* 0x040fee0003f04270 */
[----:B------:R-:W-:Y:S01]  /*17960*/  MUFU.EX2 R97, R97 ;  /* 0x0000006100617308 */ /* 0x000fe20000000800 */
[----:B------:R-:W-:Y:S09]  /*17970*/  IADD3 R173, PT, PT, R173, -0x1, RZ ;  /* 0xffffffffadad7810 */ /* 0x000ff20007ffe0ff */
[----:B------:R-:W-:Y:S01]  /*17980*/  MUFU.EX2 R90, R90 ;  /* 0x0000005a005a7308 */ /* 0x000fe20000000800 */
[----:B-1----:R-:W-:Y:S09]  /*17990*/  LDSM.16.MT88.4 R80, [R146+0xe800] ;  /* 0x00e800009250783b */ /* 0x002ff20000004200 */
[----:B------:R-:W-:Y:S10]  /*179a0*/  MUFU.EX2 R99, R99 ;  /* 0x0000006300637308 */ /* 0x000ff40000000800 */
[----:B------:R-:W-:Y:S10]  /*179b0*/  MUFU.EX2 R96, R96 ;  /* 0x0000006000607308 */ /* 0x000ff40000000800 */
[----:B------:R-:W-:Y:S10]  /*179c0*/  MUFU.EX2 R178, R180 ;  /* 0x000000b400b27308 */ /* 0x000ff40000000800 */
[----:B------:R-:W1:Y:S10]  /*179d0*/  MUFU.EX2 R141, R141 ;  /* 0x0000008d008d7308 */ /* 0x000e740000000800 */
[----:B------:R-:W-:Y:S10]  /*179e0*/  MUFU.EX2 R176, R176 ;  /* 0x000000b000b07308 */ /* 0x000ff40000000800 */
[----:B------:R-:W3:Y:S10]  /*179f0*/  MUFU.EX2 R135, R135 ;  /* 0x0000008700877308 */ /* 0x000ef40000000800 */
[----:B------:R-:W-:Y:S01]  /*17a00*/  MUFU.EX2 R140, R142 ;  /* 0x0000008e008c7308 */ /* 0x000fe20000000800 */
[----:B-1----:R-:W-:Y:S01]  /*17a10*/  F2FP.BF16.F32.PACK_AB R57, R141, R178 ;  /* 0x000000b28d39723e */ /* 0x002fe200000010ff */
[C---:B--2---:R-:W-:Y:S08]  /*17a20*/  HMMA.16816.F32.BF16 R12, R60.reuse, R64, R12 ;  /* 0x000000403c0c723c */ /* 0x044ff0000004180c */
[----:B------:R-:W1:Y:S10]  /*17a30*/  MUFU.EX2 R177, R177 ;  /* 0x000000b100b17308 */ /* 0x000e740000000800 */
[----:B------:R-:W-:Y:S01]  /*17a40*/  MUFU.EX2 R122, R122 ;  /* 0x0000007a007a7308 */ /* 0x000fe20000000800 */
[----:B---3--:R-:W-:Y:S01]  /*17a50*/  F2FP.BF16.F32.PACK_AB R59, R135, R176 ;  /* 0x000000b0873b723e */ /* 0x008fe200000010ff */
[C---:B------:R-:W-:Y:S01]  /*17a60*/  HMMA.16816.F32.BF16 R16, R60.reuse, R66, R16 ;  /* 0x000000423c10723c */ /* 0x040fe20000041810 */
[----:B------:R-:W2:Y:S07]  /*17a70*/  LDSM.16.MT88.4 R64, [R146+0xb400] ;  /* 0x00b400009240783b */ /* 0x000eae0000004200 */
[----:B------:R-:W3:Y:S10]  /*17a80*/  MUFU.EX2 R133, R136 ;  /* 0x0000008800857308 */ /* 0x000ef40000000800 */
[----:B------:R-:W4:Y:S01]  /*17a90*/  MUFU.EX2 R126, R134 ;  /* 0x00000086007e7308 */ /* 0x000f220000000800 */
[----:B-1----:R-:W-:Y:S09]  /*17aa0*/  F2FP.BF16.F32.PACK_AB R56, R177, R140 ;  /* 0x0000008cb138723e */ /* 0x002ff200000010ff */
[----:B------:R-:W1:Y:S10]  /*17ab0*/  MUFU.EX2 R125, R132 ;  /* 0x00000084007d7308 */ /* 0x000e740000000800 */
[----:B------:R-:W5:Y:S01]  /*17ac0*/  MUFU.EX2 R129, R129 ;  /* 0x0000008100817308 */ /* 0x000f620000000800 */
[----:B---3--:R-:W-:Y:S09]  /*17ad0*/  F2FP.BF16.F32.PACK_AB R58, R133, R122 ;  /* 0x0000007a853a723e */ /* 0x008ff200000010ff */
[----:B------:R-:W-:Y:S10]  /*17ae0*/  MUFU.EX2 R55, R55 ;  /* 0x0000003700377308 */ /* 0x000ff40000000800 */
[----:B------:R-:W-:Y:S10]  /*17af0*/  MUFU.EX2 R54, R54 ;  /* 0x0000003600367308 */ /* 0x000ff40000000800 */
[----:B------:R-:W3:Y:S10]  /*17b00*/  MUFU.EX2 R137, R137 ;  /* 0x0000008900897308 */ /* 0x000ef40000000800 */
[----:B------:R4:W-:Y:S01]  /*17b10*/  MUFU.EX2 R132, R123 ;  /* 0x0000007b00847308 */ /* 0x0009e20000000800 */
[C---:B--2---:R-:W-:Y:S03]  /*17b20*/  HMMA.16816.F32.BF16 R20, R60.reuse, R64, R20 ;  /* 0x000000403c14723c */ /* 0x044fe60000041814 */
[----:B----4-:R-:W-:Y:S05]  /*17b30*/  MOV R123, R2 ;  /* 0x00000002007b7202 */ /* 0x010fea0000000f00 */
        /* <DEDUP_REMOVED lines=14> */
[C---:B------:R-:W-:Y:S01]  /*17c20*/  F2FP.BF16.F32.PACK_AB R60, R88.reuse, R93 ;  /* 0x0000005d583c723e */ /* 0x040fe200000010ff */
[----:B------:R-:W-:Y:S01]  /*17c30*/  FADD.FTZ R93, R93, R108 ;  /* 0x0000006c5d5d7221 */ /* 0x000fe20000010000 */
[----:B------:R-:W-:Y:S01]  /*17c40*/  F2FP.BF16.F32.PACK_AB R62, R85, R86 ;  /* 0x00000056553e723e */ /* 0x000fe200000010ff */
[----:B------:R-:W-:Y:S01]  /*17c50*/  LDSM.16.MT88.4 R108, [R146+0xac00] ;  /* 0x00ac0000926c783b */ /* 0x000fe20000004200 */
[----:B------:R-:W-:Y:S01]  /*17c60*/  FADD.FTZ R92, R89, R92 ;  /* 0x0000005c595c7221 */ /* 0x000fe20000010000 */
[----:B------:R-:W-:Y:S03]  /*17c70*/  FADD.FTZ R93, R88, R93 ;  /* 0x0000005d585d7221 */ /* 0x000fe60000010000 */
[----:B------:R-:W-:Y:S01]  /*17c80*/  FADD.FTZ R87, R87, R92 ;  /* 0x0000005c57577221 */ /* 0x000fe20000010000 */
[----:B------:R-:W-:Y:S02]  /*17c90*/  FADD.FTZ R86, R86, R93 ;  /* 0x0000005d56567221 */ /* 0x000fe40000010000 */
[----:B------:R-:W-:Y:S01]  /*17ca0*/  LDSM.16.MT88.4 R100, [R144+0xac00] ;  /* 0x00ac00009064783b */ /* 0x000fe20000004200 */
[----:B------:R-:W-:Y:S01]  /*17cb0*/  FADD.FTZ R84, R84, R87 ;  /* 0x0000005754547221 */ /* 0x000fe20000010000 */
        /* <DEDUP_REMOVED lines=22> */
[----:B------:R-:W-:Y:S07]  /*17e20*/  F2FP.BF16.F32.PACK_AB R62, R91, R96 ;  /* 0x000000605b3e723e */ /* 0x000fee00000010ff */
        /* <DEDUP_REMOVED lines=15> */
[C---:B------:R-:W-:Y:S08]  /*17f20*/  HMMA.16816.F32.BF16 R44, R60.reuse, R68, R44 ;  /* 0x000000443c2c723c */ /* 0x040ff0000004182c */
        /* <DEDUP_REMOVED lines=20> */
[----:B------:R-:W-:Y:S07]  /*18070*/  LDSM.16.MT88.4 R72, [R144+0xc400] ;  /* 0x00c400009048783b */ /* 0x000fee0000004200 */
[C---:B----4-:R-:W-:Y:S08]  /*18080*/  HMMA.16816.F32.BF16 R44, R60.reuse, R68, R44 ;  /* 0x000000443c2c723c */ /* 0x050ff0000004182c */
[----:B------:R-:W-:Y:S01]  /*18090*/  HMMA.16816.F32.BF16 R48, R60, R70, R48 ;  /* 0x000000463c30723c */ /* 0x000fe20000041830 */
[----:B------:R-:W1:Y:S07]  /*180a0*/  LDSM.16.MT88.4 R60, [R144+0xa400] ;  /* 0x00a40000903c783b */ /* 0x000e6e0000004200 */
[C---:B--2---:R-:W-:Y:S01]  /*180b0*/  HMMA.16816.F32.BF16 R4, R56.reuse, R64, R4 ;  /* 0x000000403804723c */ /* 0x044fe20000041804 */
[----:B------:R-:W2:Y:S07]  /*180c0*/  LDSM.16.MT88.4 R68, [R146+0xc400] ;  /* 0x00c400009244783b */ /* 0x000eae0000004200 */
        /* <DEDUP_REMOVED lines=20> */
[----:B-----5:R-:W-:Y:S07]  /*18210*/  F2FP.BF16.F32.PACK_AB R58, R129, R130 ;  /* 0x00000082813a723e */ /* 0x020fee00000010ff */
[C---:B--2---:R-:W-:Y:S08]  /*18220*/  HMMA.16816.F32.BF16 R4, R56.reuse, R68, R4 ;  /* 0x000000443804723c */ /* 0x044ff00000041804 */
[C---:B------:R-:W-:Y:S03]  /*18230*/  HMMA.16816.F32.BF16 R8, R56.reuse, R70, R8 ;  /* 0x000000463808723c */ /* 0x040fe60000041808 */
[----:B---3--:R-:W-:Y:S05]  /*18240*/  F2FP.BF16.F32.PACK_AB R71, R137, R54 ;  /* 0x000000368947723e */ /* 0x008fea00000010ff */
[C---:B------:R-:W-:Y:S08]  /*18250*/  HMMA.16816.F32.BF16 R12, R56.reuse, R72, R12 ;  /* 0x00000048380c723c */ /* 0x040ff0000004180c */
[C---:B------:R-:W-:Y:S08]  /*18260*/  HMMA.16816.F32.BF16 R16, R56.reuse, R74, R16 ;  /* 0x0000004a3810723c */ /* 0x040ff00000041810 */
[C---:B----4-:R-:W-:Y:S01]  /*18270*/  HMMA.16816.F32.BF16 R20, R56.reuse, R64, R20 ;  /* 0x000000403814723c */ /* 0x050fe20000041814 */
[----:B------:R2:W3:Y:S10]  /*18280*/  MUFU.EX2 R64, R94 ;  /* 0x0000005e00407308 */ /* 0x0004f40000000800 */
[----:B------:R-:W-:Y:S01]  /*18290*/  MUFU.EX2 R65, R112 ;  /* 0x0000007000417308 */ /* 0x000fe20000000800 */
[C---:B------:R-:W-:Y:S09]  /*182a0*/  HMMA.16816.F32.BF16 R24, R56.reuse, R66, R24 ;  /* 0x000000423818723c */ /* 0x040ff20000041818 */
[----:B------:R-:W4:Y:S10]  /*182b0*/  MUFU.EX2 R66, R107 ;  /* 0x0000006b00427308 */ /* 0x000f340000000800 */
[----:B------:R-:W5:Y:S01]  /*182c0*/  MUFU.EX2 R67, R106 ;  /* 0x0000006a00437308 */ /* 0x000f620000000800 */
[----:B--2---:R-:W2:Y:S01]  /*182d0*/  LDSM.16.MT88.4 R92, [R146+0xcc00] ;  /* 0x00cc0000925c783b */ /* 0x004ea20000004200 */
[C---:B------:R-:W-:Y:S03]  /*182e0*/  HMMA.16816.F32.BF16 R28, R56.reuse, R76, R28 ;  /* 0x0000004c381c723c */ /* 0x040fe6000004181c */
[----:B---3--:R-:W-:Y:S02]  /*182f0*/  F2FP.BF16.F32.PACK_AB R69, R55, R64 ;  /* 0x000000403745723e */ /* 0x008fe400000010ff */
[----:B----4-:R-:W-:Y:S03]  /*18300*/  F2FP.BF16.F32.PACK_AB R68, R66, R65 ;  /* 0x000000414244723e */ /* 0x010fe600000010ff */
[C---:B------:R-:W-:Y:S01]  /*18310*/  HMMA.16816.F32.BF16 R32, R56.reuse, R78, R32 ;  /* 0x0000004e3820723c */ /* 0x040fe20000041820 */
[----:B------:R-:W-:Y:S02]  /*18320*/  LDSM.16.MT88.4 R76, [R146+0xec00] ;  /* 0x00ec0000924c783b */ /* 0x000fe40000004200 */
[----:B-----5:R-:W-:Y:S05]  /*18330*/  F2FP.BF16.F32.PACK_AB R70, R132, R67 ;  /* 0x000000438446723e */ /* 0x020fea00000010ff */
[C---:B------:R-:W-:Y:S08]  /*18340*/  HMMA.16816.F32.BF16 R36, R56.reuse, R80, R36 ;  /* 0x000000503824723c */ /* 0x040ff00000041824 */
[C---:B------:R-:W-:Y:S08]  /*18350*/  HMMA.16816.F32.BF16 R40, R56.reuse, R82, R40 ;  /* 0x000000523828723c */ /* 0x040ff00000041828 */
[C---:B-1----:R-:W-:Y:S03]  /*18360*/  HMMA.16816.F32.BF16 R44, R56.reuse, R60, R44 ;  /* 0x0000003c382c723c */ /* 0x042fe6000004182c */
[----:B------:R-:W-:Y:S01]  /*18370*/  FADD.FTZ R61, R105, R84 ;  /* 0x00000054693d7221 */ /* 0x000fe20000010000 */
[----:B------:R-:W-:Y:S02]  /*18380*/  FADD.FTZ R60, R104, R85 ;  /* 0x00000055683c7221 */ /* 0x000fe40000010000 */
[----:B------:R-:W1:Y:S01]  /*18390*/  LDSM.16.MT88.4 R84, [R144+0xcc00] ;  /* 0x00cc00009054783b */ /* 0x000e620000004200 */
[----:B------:R-:W-:Y:S01]  /*183a0*/  FADD.FTZ R98, R98, R61 ;  /* 0x0000003d62627221 */ /* 0x000fe20000010000 */
[----:B------:R-:W-:Y:S03]  /*183b0*/  HMMA.16816.F32.BF16 R48, R56, R62, R48 ;  /* 0x0000003e3830723c */ /* 0x000fe60000041830 */
[----:B------:R-:W-:Y:S01]  /*183c0*/  FADD.FTZ R99, R99, R60 ;  /* 0x0000003c63637221 */ /* 0x000fe20000010000 */
[----:B------:R-:W-:Y:S04]  /*183d0*/  FADD.FTZ R97, R97, R98 ;  /* 0x0000006261617221 */ /* 0x000fe80000010000 */
        /* <DEDUP_REMOVED lines=49> */
[----:B------:R-:W-:Y:S01]  /*186f0*/  @!UPT UIADD3 URZ, UPT, UPT, URZ, URZ, URZ ;  /* 0x000000fffffff290 */ /* 0x000fe2000fffe0ff */
[----:B------:R-:W-:Y:S11]  /*18700*/  @P0 BRA `(.L_x_3667) ;  /* 0xffffffb000cc0947 */ /* 0x000ff6000383ffff */
.L_x_3660:
        /* <DEDUP_REMOVED lines=10> */
.L_x_3679:
[----:B------:R-:W2:Y:S01]  /*187b0*/  MUFU.RCP R4, R7 ;  /* 0x0000000700047308 */ /* 0x000ea20000001000 */
[----:B------:R-:W1:Y:S01]  /*187c0*/  S2UR UR6, SR_CgaCtaId ;  /* 0x00000000000679c3 */ /* 0x000e620000008800 */
[----:B---34-:R-:W-:Y:S01]  /*187d0*/  FADD.FTZ R9, R9, R10 ;  /* 0x0000000a09097221 */ /* 0x018fe20000010000 */
[----:B------:R-:W-:Y:S01]  /*187e0*/  SHF.L.U32 R5, R159, 0x1, RZ ;  /* 0x000000019f057819 */ /* 0x000fe200000006ff */
        /* <DEDUP_REMOVED lines=116> */
[----:B------:R3:W-:Y:S04]  /*18f30*/  STS [R15+0x2030], R68 ;  /* 0x002030440f007388 */ /* 0x0007e80000000800 */
[----:B------:R3:W-:Y:S04]  /*18f40*/  STS [R15+0x2230], R70 ;  /* 0x002230460f007388 */ /* 0x0007e80000000800 */
[----:B------:R-:W4:Y:S01]  /*18f50*/  LD.E.U8 R0, desc[UR4][R120.64+0x1c8] ;  /* 0x0001c80478007980 */ /* 0x000f22000c101100 */
[----:B------:R-:W-:-:S03]  /*18f60*/  ISETP.NE.AND P0, PT, R166, -0x1, PT ;  /* 0xffffffffa600780c */ /* 0x000fc60003f05270 */
[----:B------:R-:W2:Y:S04]  /*18f70*/  LD.E.64 R40, desc[UR4][R120.64+0x88] ;  /* 0x0000880478287980 */ /* 0x000ea8000c101b00 */
[----:B------:R3:W5:Y:S06]  /*18f80*/  LD.E.64 R36, desc[UR4][R120.64+0x90] ;  /* 0x0000900478247980 */ /* 0x00076c000c101b00 */
[----:B------:R3:W5:Y:S01]  /*18f90*/  @!P0 LD.E.64 R38, desc[UR4][R120.64+0x80] ;  /* 0x0000800478268980 */ /* 0x000762000c101b00 */
[----:B----4-:R-:W-:-:S13]  /*18fa0*/  ISETP.NE.AND P1, PT, R0, RZ, PT ;  /* 0x000000ff0000720c */ /* 0x010fda0003f25270 */
[----:B------:R-:W4:Y:S04]  /*18fb0*/  @!P1 LD.E R8, desc[UR4][R120.64+0x60] ;  /* 0x0000600478089980 */ /* 0x000f28000c101900 */
[----:B------:R-:W3:Y:S01]  /*18fc0*/  @!P1 LD.E R31, desc[UR4][R120.64+0xb4] ;  /* 0x0000b404781f9980 */ /* 0x000ee2000c101900 */
[----:B------:R-:W1:Y:S01]  /*18fd0*/  @P2 MUFU.LG2 R9, R9 ;  /* 0x0000000900092308 */ /* 0x000e620000000c00 */
[----:B------:R-:W3:Y:S07]  /*18fe0*/  S2R R4, SR_TID.X ;  /* 0x0000000000047919 */ /* 0x000eee0000002100 */
[----:B------:R-:W1:Y:S01]  /*18ff0*/  @P3 MUFU.LG2 R7, R7 ;  /* 0x0000000700073308 */ /* 0x000e620000000c00 */
[----:B------:R-:W-:Y:S01]  /*19000*/  BSSY.RECONVERGENT B0, `(.L_x_3669) ;  /* 0x0000011000007945 */ /* 0x000fe20003800200 */
[----:B------:R-:W-:Y:S01]  /*19010*/  MOV R0, 0x7f800000 ;  /* 0x7f80000000007802 */ /* 0x000fe20000000f00 */
[----:B--2---:R-:W-:Y:S01]  /*19020*/  @P0 IMAD.WIDE.U32 R42, R40, R166, RZ ;  /* 0x000000a6282a0225 */ /* 0x004fe200078e00ff */
[----:B------:R-:W-:-:S03]  /*19030*/  MOV R28, 0x7f800000 ;  /* 0x7f800000001c7802 */ /* 0x000fc60000000f00 */
[----:B-1----:R-:W-:-:S04]  /*19040*/  @P2 FMUL.FTZ R11, R9, 0.69314718246459960938 ;  /* 0x3f317218090b2820 */ /* 0x002fc80000410000 */
[----:B-----5:R-:W-:Y:S01]  /*19050*/  @P2 FFMA.FTZ R0, R6, R2, R11 ;  /* 0x0000000206002223 */ /* 0x020fe2000001000b */
[----:B------:R-:W-:Y:S01]  /*19060*/  @P3 FMUL.FTZ R5, R7, 0.69314718246459960938 ;  /* 0x3f31721807053820 */ /* 0x000fe20000410000 */
[----:B------:R-:W-:-:S03]  /*19070*/  @P0 IMAD R2, R41, R166, RZ ;  /* 0x000000a629020224 */ /* 0x000fc600078e02ff */
[----:B------:R-:W-:Y:S01]  /*19080*/  @P3 FFMA.FTZ R28, R6, R3, R5 ;  /* 0x00000003061c3223 */ /* 0x000fe20000010005 */
[----:B----4-:R-:W-:-:S04]  /*19090*/  @!P1 IMAD R8, R161, R8, R160 ;  /* 0x00000008a1089224 */ /* 0x010fc800078e02a0 */
[----:B---3--:R-:W-:Y:S01]  /*190a0*/  @!P1 IMAD R31, R8, R31, RZ ;  /* 0x0000001f081f9224 */ /* 0x008fe200078e02ff */
[----:B------:R-:W-:Y:S06]  /*190b0*/  @!P1 BRA `(.L_x_3670) ;  /* 0x0000000000149947 */ /* 0x000fec0003800000 */
[----:B------:R-:W2:Y:S04]  /*190c0*/  @!P0 LD.E R6, desc[UR4][R120.64+0xb4] ;  /* 0x0000b40478068980 */ /* 0x000ea8000c101900 */
[----:B------:R-:W3:Y:S01]  /*190d0*/  LD.E R3, desc[UR4][R120.64+0xd4] ;  /* 0x0000d40478037980 */ /* 0x000ee2000c101900 */
[----:B--2---:R-:W-:Y:S02]  /*190e0*/  @!P0 IMAD R166, R161, R6, RZ ;  /* 0x00000006a1a68224 */ /* 0x004fe400078e02ff */
[----:B---3--:R-:W-:-:S05]  /*190f0*/  IMAD R3, R160, R3, RZ ;  /* 0x00000003a0037224 */ /* 0x008fca00078e02ff */
[----:B------:R-:W-:Y:S02]  /*19100*/  IADD3 R31, PT, PT, R3, R166, RZ ;  /* 0x000000a6031f7210 */ /* 0x000fe40007ffe0ff */
.L_x_3670:
[----:B------:R-:W-:Y:S05]  /*19110*/  BSYNC.RECONVERGENT B0 ;  /* 0x0000000000007941 */ /* 0x000fea0003800200 */
.L_x_3669:
        /* <DEDUP_REMOVED lines=28> */
.L_x_3672:
[----:B------:R-:W-:Y:S05]  /*192e0*/  BSYNC.RECONVERGENT B0 ;  /* 0x0000000000007941 */ /* 0x000fea0003800200 */
.L_x_3671:
        /* <DEDUP_REMOVED lines=33> */
.L_x_3674:
[----:B------:R-:W-:Y:S05]  /*19500*/  BSYNC.RECONVERGENT B0 ;  /* 0x0000000000007941 */ /* 0x000fea0003800200 */
.L_x_3673:
[----:B------:R-:W-:-:S04]  /*19510*/  MOV R159, 0x0 ;  /* 0x00000000009f7802 */ /* 0x000fc80000000f00 */
[----:B-12345:R-:W-:Y:S05]  /*19520*/  @P1 RET.REL.NODEC R158 `(_ZN5flash24flash_fwd_splitkv_kernelI23Flash_fwd_kernel_traitsILi96ELi64ELi128ELi4ELb0ELb0EN7cutlass10bfloat16_tE19Flash_kernel_traitsILi96ELi64ELi128ELi4ES3_EELb0ELb0ELb1ELb0ELb0ELb1ELb0ELb1EEEvNS_16Flash_fwd_paramsE) ;  /* 0xfffffe689eb41950 */ /* 0x03efea0003c3ffff */
        /* <DEDUP_REMOVED lines=16> */
[----:B-1----:R-:W-:Y:S05]  /*19630*/  @P0 RET.REL.NODEC R158 `(_ZN5flash24flash_fwd_splitkv_kernelI23Flash_fwd_kernel_traitsILi96ELi64ELi128ELi4ELb0ELb0EN7cutlass10bfloat16_tE19Flash_kernel_traitsILi96ELi64ELi128ELi4ES3_EELb0ELb0ELb1ELb0ELb0ELb1ELb0ELb1EEEvNS_16Flash_fwd_paramsE) ;  /* 0xfffffe689e700950 */ /* 0x002fea0003c3ffff */
[----:B------:R-:W-:Y:S01]  /*19640*/  MOV R159, 0x0 ;  /* 0x00000000009f7802 */ /* 0x000fe20000000f00 */
[----:B------:R1:W-:Y:S03]  /*19650*/  ST.E.128 desc[UR4][R2.64+0x80], R24 ;  /* 0x0000801802007985 */ /* 0x0003e6000c101d04 */
[----:B-1----:R-:W-:Y:S05]  /*19660*/  RET.REL.NODEC R158 `(_ZN5flash24flash_fwd_splitkv_kernelI23Flash_fwd_kernel_traitsILi96ELi64ELi128ELi4ELb0ELb0EN7cutlass10bfloat16_tE19Flash_kernel_traitsILi96ELi64ELi128ELi4ES3_EELb0ELb0ELb1ELb0ELb0ELb1ELb0ELb1EEEvNS_16Flash_fwd_paramsE) ;  /* 0xfffffe689e647950 */ /* 0x002fea0003c3ffff */
.L_x_3668:
[----:B------:R-:W-:Y:S01]  /*19670*/  MOV R5, 0x2 ;  /* 0x0000000200057802 */ /* 0x000fe20000000f00 */
[----:B------:R-:W-:Y:S01]  /*19680*/  IMAD.MOV.U32 R0, RZ, RZ, 0x1f ;  /* 0x0000001fff007424 */ /* 0x000fe200078e00ff */
[----:B------:R-:W-:-:S07]  /*19690*/  MOV R4, 0xffffffff ;  /* 0xffffffff00047802 */ /* 0x000fce0000000f00 */
[----:B-1---5:R-:W-:Y:S05]  /*196a0*/  WARPSYNC.COLLECTIVE R4, `(.L_x_3675) ;  /* 0x0000000004087348 */ /* 0x022fea0003c00000 */
[----:B------:R2:W3:Y:S02]  /*196b0*/  SHFL.BFLY P0, R10, R175, R5, R0 ;  /* 0x0c000005af0a7389 */ /* 0x0004e40000000000 */
[----:B-123-5:R-:W-:Y:S05]  /*196c0*/  ENDCOLLECTIVE ;  /* 0x000000000000791b */ /* 0x02efea0003800000 */
.L_x_3675:
[----:B------:R-:W-:Y:S02]  /*196d0*/  IMAD.MOV.U32 R8, RZ, RZ, R10 ;  /* 0x000000ffff087224 */ /* 0x000fe400078e000a */
[----:B------:R-:W-:Y:S02]  /*196e0*/  IMAD.MOV.U32 R5, RZ, RZ, 0x1 ;  /* 0x00000001ff057424 */ /* 0x000fe400078e00ff */
[----:B------:R-:W-:-:S05]  /*196f0*/  FADD.FTZ R8, R8, R175 ;  /* 0x000000af08087221 */ /* 0x000fca0000010000 */
[----:B------:R-:W-:-:S07]  /*19700*/  MOV R175, R8 ;  /* 0x0000000800af7202 */ /* 0x000fce0000000f00 */
[----:B------:R-:W-:Y:S05]  /*19710*/  WARPSYNC.COLLECTIVE R4, `(.L_x_3676) ;  /* 0x0000000004087348 */ /* 0x000fea0003c00000 */
[----:B------:R1:W2:Y:S02]  /*19720*/  SHFL.BFLY P0, R10, R175, R5, R0 ;  /* 0x0c000005af0a7389 */ /* 0x0002a40000000000 */
[----:B-12---:R-:W-:Y:S05]  /*19730*/  ENDCOLLECTIVE ;  /* 0x000000000000791b */ /* 0x006fea0003800000 */
.L_x_3676:
[----:B------:R-:W-:Y:S01]  /*19740*/  MOV R175, R174 ;  /* 0x000000ae00af7202 */ /* 0x000fe20000000f00 */
[----:B------:R-:W-:Y:S01]  /*19750*/  IMAD.MOV.U32 R5, RZ, RZ, 0x2 ;  /* 0x00000002ff057424 */ /* 0x000fe200078e00ff */
[----:B------:R-:W-:-:S07]  /*19760*/  MOV R7, R10 ;  /* 0x0000000a00077202 */ /* 0x000fce0000000f00 */
[----:B------:R-:W-:Y:S05]  /*19770*/  WARPSYNC.COLLECTIVE R4, `(.L_x_3677) ;  /* 0x0000000004087348 */ /* 0x000fea0003c00000 */
[----:B------:R1:W2:Y:S02]  /*19780*/  SHFL.BFLY P0, R10, R175, R5, R0 ;  /* 0x0c000005af0a7389 */ /* 0x0002a40000000000 */
[----:B-12---:R-:W-:Y:S05]  /*19790*/  ENDCOLLECTIVE ;  /* 0x000000000000791b */ /* 0x006fea0003800000 */
.L_x_3677:
[----:B------:R-:W-:Y:S01]  /*197a0*/  FADD.FTZ R7, R8, R7 ;  /* 0x0000000708077221 */ /* 0x000fe20000010000 */
[----:B------:R-:W-:Y:S01]  /*197b0*/  FADD.FTZ R9, R10, R174 ;  /* 0x000000ae0a097221 */ /* 0x000fe20000010000 */
[----:B------:R-:W-:-:S04]  /*197c0*/  MOV R5, 0x1 ;  /* 0x0000000100057802 */ /* 0x000fc80000000f00 */
[----:B------:R-:W-:-:S07]  /*197d0*/  MOV R175, R9 ;  /* 0x0000000900af7202 */ /* 0x000fce0000000f00 */
[----:B------:R-:W-:Y:S05]  /*197e0*/  WARPSYNC.COLLECTIVE R4, `(.L_x_3678) ;  /* 0x0000000004087348 */ /* 0x000fea0003c00000 */
[----:B------:R1:W2:Y:S02]  /*197f0*/  SHFL.BFLY P0, R10, R175, R5, R0 ;  /* 0x0c000005af0a7389 */ /* 0x0002a40000000000 */
[----:B-12---:R-:W-:Y:S05]  /*19800*/  ENDCOLLECTIVE ;  /* 0x000000000000791b */ /* 0x006fea0003800000 */
.L_x_3678:
[----:B------:R-:W-:Y:S05]  /*19810*/  BRA `(.L_x_3679) ;  /* 0xffffffec00e47947 */ /* 0x000fea000383ffff */
.L_x_3680:
        /* <DEDUP_REMOVED lines=14> */
.L_x_11619:


//--------------------- .text._ZN5flash24flash_fwd_splitkv_kernelI23Flash_fwd_kernel_traitsILi96ELi64ELi128ELi4ELb0ELb0EN7cutlass10bfloat16_tE19Flash_kernel_traitsILi96ELi64ELi128ELi4ES3_EELb0ELb0ELb0ELb1ELb1ELb0ELb1ELb0EEEvNS_16Flash_fwd_paramsE --------------------------
	.section	.text._ZN5flash24flash_fwd_splitkv_kernelI23Flash_fwd_kernel_traitsILi96ELi64ELi128ELi4ELb0ELb0EN7cutlass10bfloat16_tE19Flash_kernel_traitsILi96ELi64ELi128ELi4ES3_EELb0ELb0ELb0ELb1ELb1ELb0ELb1ELb0EEEvNS_16Flash_fwd_paramsE,"ax",@progbits
	.align	128
        .global         _ZN5flash24flash_fwd_splitkv_kernelI23Flash_fwd_kernel_traitsILi96ELi64ELi128ELi4ELb0ELb0EN7cutlass10bfloat16_tE19Flash_kernel_traitsILi96ELi64ELi128ELi4ES3_EELb0ELb0ELb0ELb1ELb1ELb0ELb1ELb0EEEvNS_16Flash_fwd_paramsE
        .type           _ZN5flash24flash_fwd_splitkv_kernelI23Flash_fwd_kernel_traitsILi96ELi64ELi128ELi4ELb0ELb0EN7cutlass10bfloat16_tE19Flash_kernel_traitsILi96ELi64ELi128ELi4ES3_EELb0ELb0ELb0ELb1ELb1ELb0ELb1ELb0EEEvNS_16Flash_fwd_paramsE,@function
        .size           _ZN5flash24flash_fwd_splitkv_kernelI23Flash_fwd_kernel_traitsILi96ELi64ELi128ELi4ELb0ELb0EN7cutlass10bfloat16_tE19Flash_kernel_traitsILi96ELi64ELi128ELi4ES3_EELb0ELb0ELb0ELb1ELb1ELb0ELb1ELb0EEEvNS_16Flash_fwd_paramsE,(.L_x_11620 - _ZN5flash24flash_fwd_splitkv_kernelI23Flash_fwd_kernel_traitsILi96ELi64ELi128ELi4ELb0ELb0EN7cutlass10bfloat16_tE19Flash_kernel_traitsILi96ELi64ELi128ELi4ES3_EELb0ELb0ELb0ELb1ELb1ELb0ELb1ELb0EEEvNS_16Flash_fwd_paramsE)
        .other          _ZN5flash24flash_fwd_splitkv_kernelI23Flash_fwd_kernel_traitsILi96ELi64ELi128ELi4ELb0ELb0EN7cutlass10bfloat16_tE19Flash_kernel_traitsILi96ELi64ELi128ELi4ES3_EELb0ELb0ELb0ELb1ELb1ELb0ELb1ELb0EEEvNS_16Flash_fwd_paramsE,@"STO_CUDA_ENTRY STV_DEFAULT"
_ZN5flash24flash_fwd_splitkv_kernelI23Flash_fwd_kernel_traitsILi96ELi64ELi128ELi4ELb0ELb0EN7cutlass10bfloat16_tE19Flash_kernel_traitsILi96ELi64ELi128ELi4ES3_EELb0ELb0ELb0ELb1ELb1ELb0ELb1ELb0EEEvNS_16Flash_fwd_paramsE:
.text._ZN5flash24flash_fwd_splitkv_kernelI23Flash_fwd_kernel_traitsILi96ELi64ELi128ELi4ELb0ELb0EN7cutlass10bfloat16_tE19Flash_kernel_traitsILi96ELi64ELi128ELi4ES3_EELb0ELb0ELb0ELb1ELb1ELb0ELb1ELb0EEEvNS_16Flash_fwd_paramsE:
        /* <DEDUP_REMOVED lines=29> */
[----:B-1----:R-:W-:Y:S05]  /*01d0*/  CALL.REL.NOINC `($_ZN5flash24flash_fwd_splitkv_kernelI23Flash_fwd_kernel_traitsILi96ELi64ELi128ELi4ELb0ELb0EN7cutlass10bfloat16_tE19Flash_kernel_traitsILi96ELi64ELi128ELi4ES3_EELb0ELb0ELb0ELb1ELb1ELb0ELb1ELb0EEEvNS_16Flash_fwd_paramsE$_ZN5flash30compute_attn_1rowblock_splitkvI23Flash_fwd_kernel_traitsILi96ELi64ELi128ELi4ELb0ELb0EN7cutlass10bfloat16_tE19Flash_kernel_traitsILi96ELi64ELi128ELi4ES3_EELb0ELb0ELb0ELb1ELb1ELb0ELb1ELb0ENS_16Flash_fwd_paramsEEEvRKT8_iiiii) ;  /* 0x0000000000087944 */ /* 0x002fea0003c00000 */
[----:B------:R-:W-:Y:S05]  /*01e0*/  BSYNC.RECONVERGENT B2 ;  /* 0x0000000000027941 */ /* 0x000fea0003800200 */
.L_x_3681:
[----:B------:R-:W-:Y:S05]  /*01f0*/  EXIT ;  /* 0x000000000000794d */ /* 0x000fea0003800000 */
        .type           $_ZN5flash24flash_fwd_splitkv_kernelI23Flash_fwd_kernel_traitsILi96ELi64ELi128ELi4ELb0ELb0EN7cutlass10bfloat16_tE19Flash_kernel_traitsILi96ELi64ELi128ELi4ES3_EELb0ELb0ELb0ELb1ELb1ELb0ELb1ELb0EEEvNS_16Flash_fwd_paramsE$_ZN5flash30compute_attn_1rowblock_splitkvI23Flash_fwd_kernel_traitsILi96ELi64ELi128ELi4ELb0ELb0EN7cutlass10bfloat16_tE19Flash_kernel_traitsILi96ELi64ELi128ELi4ES3_EELb0ELb0ELb0ELb1ELb1ELb0ELb1ELb0ENS_16Flash_fwd_paramsEEEvRKT8_iiiii,@function
        .size           $_ZN5flash24flash_fwd_splitkv_kernelI23Flash_fwd_kernel_traitsILi96ELi64ELi128ELi4ELb0ELb0EN7cutlass10bfloat16_tE19Flash_kernel_traitsILi96ELi64ELi128ELi4ES3_EELb0ELb0ELb0ELb1ELb1ELb0ELb1ELb0EEEvNS_16Flash_fwd_paramsE$_ZN5flash30compute_attn_1rowblock_splitkvI23Flash_fwd_kernel_traitsILi96ELi64ELi128ELi4ELb0ELb0EN7cutlass10bfloat16_tE19Flash_kernel_traitsILi96ELi64ELi128ELi4ES3_EELb0ELb0ELb0ELb1ELb1ELb0ELb1ELb0ENS_16Flash_fwd_paramsEEEvRKT8_iiiii,(.L_x_11620 - $_ZN5flash24flash_fwd_splitkv_kernelI23Flash_fwd_kernel_traitsILi96ELi64ELi128ELi4ELb0ELb0EN7cutlass10bfloat16_tE19Flash_kernel_traitsILi96ELi64ELi128ELi4ES3_EELb0ELb0ELb0ELb1ELb1ELb0ELb1ELb0EEEvNS_16Flash_fwd_paramsE$_ZN5flash30compute_attn_1rowblock_splitkvI23Flash_fwd_kernel_traitsILi96ELi64ELi128ELi4ELb0ELb0EN7cutlass10bfloat16_tE19Flash_kernel_traitsILi96ELi64ELi128ELi4ES3_EELb0ELb0ELb0ELb1ELb1ELb0ELb1ELb0ENS_16Flash_fwd_paramsEEEvRKT8_iiiii)
$_ZN5flash24flash_fwd_splitkv_kernelI23Flash_fwd_kernel_traitsILi96ELi64ELi128ELi4ELb0ELb0EN7cutlass10bfloat16_tE19Flash_kernel_traitsILi96ELi64ELi128ELi4ES3_EELb0ELb0ELb0ELb1ELb1ELb0ELb1ELb0EEEvNS_16Flash_fwd_paramsE$_ZN5flash30compute_attn_1rowblock_splitkvI23Flash_fwd_kernel_traitsILi96ELi64ELi128ELi4ELb0ELb0EN7cutlass10bfloat16_tE19Flash_kernel_traitsILi96ELi64ELi128ELi4ES3_EELb0ELb0ELb0ELb1ELb1ELb0ELb1ELb0ENS_16Flash_fwd_paramsEEEvRKT8_iiiii:
        /* <DEDUP_REMOVED lines=11> */
[----:B------:R-:W-:Y:S02]  /*02b0*/  @P1 IMAD.WIDE.U32 R12, R179, 0x4, R12 ;  /* 0x00000004b30c1825 */ /* 0x000fe400078e000c */
[----:B------:R-:W2:Y:S04]  /*02c0*/  @P0 LD.E R4, desc[UR4][R4.64] ;  /* 0x0000000404040980 */ /* 0x000ea8000c101900 */
[----:B------:R-:W2:Y:S01]  /*02d0*/  @P1 LD.E R11, desc[UR4][R12.64] ;  /* 0x000000040c0b1980 */ /* 0x000ea2000c101900 */
[----:B------:R-:W-:Y:S01]  /*02e0*/  BSSY.RECONVERGENT B1, `(.L_x_3682) ;  /* 0x000000c000017945 */ /* 0x000fe20003800200 */
[----:B--2---:R-:W-:-:S03]  /*02f0*/  @P0 IMAD.IADD R9, R4, 0x1, -R11 ;  /* 0x0000000104090824 */ /* 0x004fc600078e0a0b */
[----:B-1----:R-:W-:Y:S05]  /*0300*/  @P0 BRA `(.L_x_3683) ;  /* 0x0000000000240947 */ /* 0x002fea0003800000 */
[----:B------:R-:W2:Y:S01]  /*0310*/  LD.E.64 R4, desc[UR4][R2.64+0x108] ;  /* 0x0001080402047980 */ /* 0x000ea2000c101b00 */
[----:B------:R-:W-:Y:S01]  /*0320*/  BSSY.RECONVERGENT B0, `(.L_x_3684) ;  /* 0x0000006000007945 */ /* 0x000fe20003800200 */
[----:B------:R-:W-:Y:S01]  /*0330*/  IMAD.MOV.U32 R9, RZ, RZ, RZ ;  /* 0x000000ffff097224 */ /* 0x000fe200078e00ff */
[----:B--2---:R-:W-:-:S04]  /*0340*/  ISETP.NE.U32.AND P0, PT, R4, RZ, PT ;  /* 0x000000ff0400720c */ /* 0x004fc80003f05070 */
[----:B------:R-:W-:-:S13]  /*0350*/  ISETP.NE.AND.EX P0, PT, R5, RZ, PT, P0 ;  /* 0x000000ff0500720c */ /* 0x000fda0003f05300 */
[----:B------:R-:W-:Y:S05]  /*0360*/  @!P0 BRA `(.L_x_3685) ;  /* 0x0000000000048947 */ /* 0x000fea0003800000 */
[----:B------:R1:W5:Y:S02]  /*0370*/  LD.E R9, desc[UR4][R2.64+0xbc] ;  /* 0x0000bc0402097980 */ /* 0x000364000c101900 */
.L_x_3685:
[----:B------:R-:W-:Y:S05]  /*0380*/  BSYNC.RECONVERGENT B0 ;  /* 0x0000000000007941 */ /* 0x000fea0003800200 */
.L_x_3684:
[----:B-----5:R-:W-:Y:S02]  /*0390*/  IADD3 R9, PT, PT, R9, R0, -R11 ;  /* 0x0000000009097210 */ /* 0x020fe40007ffe80b */
.L_x_3683:
[----:B------:R-:W-:Y:S05]  /*03a0*/  BSYNC.RECONVERGENT B1 ;  /* 0x0000000000017941 */ /* 0x000fea0003800200 */
.L_x_3682:
[----:B------:R-:W-:Y:S01]  /*03b0*/  IMAD.SHL.U32 R176, R17, 0x40, RZ ;  /* 0x0000004011b07824 */ /* 0x000fe200078e00ff */
[----:B------:R-:W-:-:S04]  /*03c0*/  MOV R173, 0x0 ;  /* 0x0000000000ad7802 */ /* 0x000fc80000000f00 */
[----:B-----5:R-:W-:-:S13]  /*03d0*/  ISETP.GT.AND P0, PT, R175, R176, PT ;  /* 0x000000b0af00720c */ /* 0x020fda0003f04270 */
[----:B-1----:R-:W-:Y:S05]  /*03e0*/  @!P0 RET.REL.NODEC R172 `(_ZN5flash24flash_fwd_splitkv_kernelI23Flash_fwd_kernel_traitsILi96ELi64ELi128ELi4ELb0ELb0EN7cutlass10bfloat16_tE19Flash_kernel_traitsILi96ELi64ELi128ELi4ES3_EELb0ELb0ELb0ELb1ELb1ELb0ELb1ELb0EEEvNS_16Flash_fwd_paramsE) ;  /* 0xfffffffcac048950 */ /* 0x002fea0003c3ffff */
[-C--:B------:R-:W-:Y:S01]  /*03f0*/  IABS R6, R7.reuse ;  /* 0x0000000700067213 */ /* 0x080fe20000000000 */
[----:B------:R-:W-:Y:S01]  /*0400*/  VIADD R5, R0, 0x7f ;  /* 0x0000007f00057836 */ /* 0x000fe20000000000 */
[----:B------:R-:W-:Y:S01]  /*0410*/  IABS R0, R7 ;  /* 0x0000000700007213 */ /* 0x000fe20000000000 */
[----:B------:R-:W-:Y:S01]  /*0420*/  VIADD R9, R9, 0x7f ;  /* 0x0000007f09097836 */ /* 0x000fe20000000000 */
[----:B------:R-:W1:Y:S01]  /*0430*/  I2F.RP R4, R6 ;  /* 0x0000000600047306 */ /* 0x000e620000209400 */
[----:B------:R-:W2:Y:S01]  /*0440*/  S2R R160, SR_TID.X ;  /* 0x0000000000a07919 */ /* 0x000ea20000002100 */
[----:B------:R-:W-:Y:S01]  /*0450*/  SHF.R.S32.HI R8, RZ, 0x1f, R5 ;  /* 0x0000001fff087819 */ /* 0x000fe20000011405 */
[----:B------:R-:W-:-:S03]  /*0460*/  IMAD.MOV R0, RZ, RZ, -R0 ;  /* 0x000000ffff007224 */ /* 0x000fc600078e0a00 */
[----:B------:R-:W-:-:S04]  /*0470*/  LEA.HI R8, R8, R5, RZ, 0x7 ;  /* 0x0000000508087211 */ /* 0x000fc800078f38ff */
[----:B------:R-:W-:Y:S01]  /*0480*/  LEA.HI.SX32 R8, R8, R7, 0x19 ;  /* 0x0000000708087211 */ /* 0x000fe200078fcaff */
[----:B-1----:R-:W1:Y:S04]  /*0490*/  MUFU.RCP R12, R4 ;  /* 0x00000004000c7308 */ /* 0x002e680000001000 */
[----:B------:R-:W-:Y:S02]  /*04a0*/  VIADD R8, R8, 0xffffffff ;  /* 0xffffffff08087836 */ /* 0x000fe40000000000 */
[----:B-1----:R-:W-:-:S03]  /*04b0*/  VIADD R12, R12, 0xffffffe ;  /* 0x0ffffffe0c0c7836 */ /* 0x002fc60000000000 */
[----:B------:R-:W-:Y:S02]  /*04c0*/  IABS R4, R8 ;  /* 0x0000000800047213 */ /* 0x000fe40000000000 */
[----:B------:R-:W-:Y:S01]  /*04d0*/  LOP3.LUT R8, R8, R7, RZ, 0x3c, !PT ;  /* 0x0000000708087212 */ /* 0x000fe200078e3cff */
[----:B------:R-:W1:Y:S03]  /*04e0*/  F2I.FTZ.U32.TRUNC.NTZ R13, R12 ;  /* 0x0000000c000d7305 */ /* 0x000e66000021f000 */
[----:B------:R-:W-:Y:S01]  /*04f0*/  ISETP.GE.AND P0, PT, R8, RZ, PT ;  /* 0x000000ff0800720c */ /* 0x000fe20003f06270 */
[----:B-1----:R-:W-:Y:S02]  /*0500*/  IMAD.MOV R5, RZ, RZ, -R13 ;  /* 0x000000ffff057224 */ /* 0x002fe400078e0a0d */
[----:B------:R-:W-:Y:S02]  /*0510*/  IMAD.MOV.U32 R12, RZ, RZ, RZ ;  /* 0x000000ffff0c7224 */ /* 0x000fe400078e00ff */
[----:B------:R-:W-:-:S04]  /*0520*/  IMAD R5, R5, R6, RZ ;  /* 0x0000000605057224 */ /* 0x000fc800078e02ff */
[----:B------:R-:W-:-:S06]  /*0530*/  IMAD.HI.U32 R5, R13, R5, R12 ;  /* 0x000000050d057227 */ /* 0x000fcc00078e000c */
[----:B------:R-:W-:-:S04]  /*0540*/  IMAD.HI.U32 R5, R5, R4, RZ ;  /* 0x0000000405057227 */ /* 0x000fc800078e00ff */
[----:B------:R-:W-:Y:S01]  /*0550*/  IMAD R13, R5, R0, R4 ;  /* 0x00000000050d7224 */ /* 0x000fe200078e0204 */
[----:B------:R-:W-:-:S04]  /*0560*/  SHF.R.S32.HI R0, RZ, 0x1f, R9 ;  /* 0x0000001fff007819 */ /* 0x000fc80000011409 */
[----:B------:R-:W-:Y:S02]  /*0570*/  ISETP.GT.U32.AND P1, PT, R6, R13, PT ;  /* 0x0000000d0600720c */ /* 0x000fe40003f24070 */
[----:B------:R-:W-:-:S04]  /*0580*/  LEA.HI R0, R0, R9, RZ, 0x7 ;  /* 0x0000000900007211 */ /* 0x000fc800078f38ff */
[----:B------:R-:W-:-:S07]  /*0590*/  SHF.R.S32.HI R122, RZ, 0x7, R0 ;  /* 0x00000007ff7a7819 */ /* 0x000fce0000011400 */
        /* <DEDUP_REMOVED lines=10> */
[----:B--2---:R-:W-:Y:S05]  /*0640*/  @!P0 BRA `(.L_x_3686) ;  /* 0x0000000000e48947 */ /* 0x004fea0003800000 */
[----:B------:R-:W2:Y:S04]  /*0650*/  LD.E R8, desc[UR4][R2.64+0xb0] ;  /* 0x0000b00402087980 */ /* 0x000ea8000c101900 */
[----:B------:R-:W3:Y:S04]  /*0660*/  LD.E R4, desc[UR4][R2.64+0x60] ;  /* 0x0000600402047980 */ /* 0x000ee8000c101900 */
[----:B------:R-:W4:Y:S04]  /*0670*/  LD.E R0, desc[UR4][R2.64+0xcc] ;  /* 0x0000cc0402007980 */ /* 0x000f28000c101900 */
[----:B------:R-:W5:Y:S04]  /*0680*/  LD.E.64 R12, desc[UR4][R2.64+0xa8] ;  /* 0x0000a804020c7980 */ /* 0x000f68000c101b00 */
[----:B------:R1:W5:Y:S01]  /*0690*/  LD.E.64 R6, desc[UR4][R2.64+0x78] ;  /* 0x0000780402067980 */ /* 0x000362000c101b00 */
[----:B------:R-:W-:Y:S01]  /*06a0*/  IMAD.SHL.U32 R10, R160, 0x4, RZ ;  /* 0x00000004a00a7824 */ /* 0x000fe200078e00ff */
[----:B------:R-:W-:Y:S01]  /*06b0*/  SHF.R.U32.HI R5, RZ, 0x3, R160 ;  /* 0x00000003ff057819 */ /* 0x000fe200000116a0 */
[----:B------:R-:W-:-:S03]  /*06c0*/  IMAD.IADD R9, R175, 0x1, -R176 ;  /* 0x00000001af097824 */ /* 0x000fc600078e0ab0 */
[----:B------:R-:W-:Y:S01]  /*06d0*/  LOP3.LUT R14, R10, 0x1c, RZ, 0xc0, !PT ;  /* 0x0000001c0a0e7812 */ /* 0x000fe200078ec0ff */
[----:B------:R-:W-:Y:S01]  /*06e0*/  VIADD R10, R5, 0x20 ;  /* 0x00000020050a7836 */ /* 0x000fe20000000000 */
[----:B------:R-:W-:-:S04]  /*06f0*/  LOP3.LUT P4, R160, R160, 0x7, RZ, 0xc0, !PT ;  /* 0x00000007a0a07812 */ /* 0x000fc8000788c0ff */
[-C--:B------:R-:W-:Y:S01]  /*0700*/  ISETP.GE.AND P2, PT, R10, R9.reuse, PT ;  /* 0x000000090a00720c */ /* 0x080fe20003f46270 */
[C---:B------:R-:W-:Y:S01]  /*0710*/  IMAD R14, R5.reuse, 0x60, R14 ;  /* 0x00000060050e7824 */ /* 0x040fe200078e020e */
[----:B------:R-:W-:Y:S02]  /*0720*/  ISETP.GE.OR P4, PT, R5, R9, P4 ;  /* 0x000000090500720c */ /* 0x000fe40002786670 */
[----:B------:R-:W-:Y:S01]  /*0730*/  ISETP.NE.OR P2, PT, R160, RZ, P2 ;  /* 0x000000ffa000720c */ /* 0x000fe20001745670 */
[----:B------:R-:W-:Y:S02]  /*0740*/  IMAD.MOV.U32 R173, RZ, RZ, 0x0 ;  /* 0x00000000ffad7424 */ /* 0x000fe400078e00ff */
[----:B--2---:R-:W-:-:S04]  /*0750*/  IMAD R179, R8, UR8, R179 ;  /* 0x0000000808b37c24 */ /* 0x004fc8000f8e02b3 */
[----:B---3--:R-:W-:-:S04]  /*0760*/  IMAD R4, R179, R4, R177 ;  /* 0x00000004b3047224 */ /* 0x008fc800078e02b1 */
[----:B------:R-:W-:Y:S02]  /*0770*/  IMAD R4, R175, R4, R176 ;  /* 0x00000004af047224 */ /* 0x000fe400078e02b0 */
[----:B------:R-:W-:-:S03]  /*0780*/  VIADD R8, R5, 0x10 ;  /* 0x0000001005087836 */ /* 0x000fc60000000000 */
[C---:B-1----:R-:W-:Y:S01]  /*0790*/  IADD3 R3, P0, PT, R4.reuse, R5, RZ ;  /* 0x0000000504037210 */ /* 0x042fe20007f1e0ff */
[----:B----4-:R-:W-:Y:S01]  /*07a0*/  IMAD R11, R4, R0, RZ ;  /* 0x00000000040b7224 */ /* 0x010fe200078e02ff */
[----:B------:R-:W-:Y:S01]  /*07b0*/  ISETP.GE.AND P3, PT, R8, R9, PT ;  /* 0x000000090800720c */ /* 0x000fe20003f66270 */
[----:B------:R-:W-:Y:S01]  /*07c0*/  VIADD R0, R5, 0x30 ;  /* 0x0000003005007836 */ /* 0x000fe20000000000 */
[----:B------:R-:W-:Y:S02]  /*07d0*/  LEA.HI.X.SX32 R4, R4, RZ, 0x1, P0 ;  /* 0x000000ff04047211 */ /* 0x000fe400000f0eff */
[C---:B-----5:R-:W-:Y:S02]  /*07e0*/  LEA R2, P0, R3.reuse, R12, 0x2 ;  /* 0x0000000c03027211 */ /* 0x060fe400078010ff */
[----:B------:R-:W-:Y:S02]  /*07f0*/  ISETP.NE.OR P3, PT, R160, RZ, P3 ;  /* 0x000000ffa000720c */ /* 0x000fe40001f65670 */
[----:B------:R-:W-:-:S02]  /*0800*/  LEA.HI.X R3, R3, R13, R4, 0x2, P0 ;  /* 0x0000000d03037211 */ /* 0x000fc400000f1404 */
[----:B------:R-:W-:Y:S02]  /*0810*/  ISETP.GE.AND P0, PT, R0, R9, PT ;  /* 0x000000090000720c */ /* 0x000fe40003f06270 */
[C---:B------:R-:W-:Y:S02]  /*0820*/  IADD3 R15, P1, PT, R11.reuse, R14, RZ ;  /* 0x0000000e0b0f7210 */ /* 0x040fe40007f3e0ff */
[----:B------:R-:W-:Y:S02]  /*0830*/  ISETP.NE.OR P0, PT, R160, RZ, P0 ;  /* 0x000000ffa000720c */ /* 0x000fe40000705670 */
[----:B------:R-:W-:Y:S02]  /*0840*/  LEA.HI.X.SX32 R11, R11, RZ, 0x1, P1 ;  /* 0x000000ff0b0b7211 */ /* 0x000fe400008f0eff */
[----:B------:R-:W-:Y:S01]  /*0850*/  LEA R6, P1, R15, R6, 0x2 ;  /* 0x000000060f067211 */ /* 0x000fe200078210ff */
[----:B------:R-:W-:-:S03]  /*0860*/  @!P3 IMAD.MOV.U32 R13, RZ, RZ, -0x800000 ;  /* 0xff800000ff0db424 */ /* 0x000fc600078e00ff */
[----:B------:R-:W-:Y:S01]  /*0870*/  LEA.HI.X R7, R15, R7, R11, 0x2, P1 ;  /* 0x000000070f077211 */ /* 0x000fe200008f140b */
[----:B------:R-:W-:Y:S02]  /*0880*/  @!P4 IMAD.MOV.U32 R15, RZ, RZ, -0x800000 ;  /* 0xff800000ff0fc424 */ /* 0x000fe400078e00ff */
[----:B------:R-:W-:Y:S02]  /*0890*/  @!P2 IMAD.MOV.U32 R11, RZ, RZ, -0x800000 ;  /* 0xff800000ff0ba424 */ /* 0x000fe400078e00ff */
[----:B------:R-:W-:Y:S04]  /*08a0*/  ST.E.128 desc[UR4][R6.64], RZ ;  /* 0x000000ff06007985 */ /* 0x000fe8000c101d04 */
        /* <DEDUP_REMOVED lines=11> */
[----:B------:R-:W-:Y:S04]  /*0960*/  @!P4 ST.E desc[UR4][R2.64], R15 ;  /* 0x0000000f0200c985 */ /* 0x000fe8000c101904 */
[----:B------:R-:W-:Y:S04]  /*0970*/  @!P3 ST.E desc[UR4][R2.64+0x40], R13 ;  /* 0x0000400d0200b985 */ /* 0x000fe8000c101904 */
[----:B------:R1:W-:Y:S02]  /*0980*/  @!P2 ST.E desc[UR4][R2.64+0x80], R11 ;  /* 0x0000800b0200a985 */ /* 0x0003e4000c101904 */
[----:B-1----:R-:W-:Y:S05]  /*0990*/  @P0 RET.REL.NODEC R172 `(_ZN5flash24flash_fwd_splitkv_kernelI23Flash_fwd_kernel_traitsILi96ELi64ELi128ELi4ELb0ELb0EN7cutlass10bfloat16_tE19Flash_kernel_traitsILi96ELi64ELi128ELi4ES3_EELb0ELb0ELb0ELb1ELb1ELb0ELb1ELb0EEEvNS_16Flash_fwd_paramsE) ;  /* 0xfffffff4ac980950 */ /* 0x002fea0003c3ffff */
[----:B------:R-:W-:Y:S02]  /*09a0*/  MOV R5, 0xff800000 ;  /* 0xff80000000057802 */ /* 0x000fe40000000f00 */
[----:B------:R-:W-:-:S03]  /*09b0*/  MOV R173, 0x0 ;  /* 0x0000000000ad7802 */ /* 0x000fc60000000f00 */
[----:B------:R1:W-:Y:S02]  /*09c0*/  ST.E desc[UR4][R2.64+0xc0], R5 ;  /* 0x0000c00502007985 */ /* 0x0003e4000c101904 */
[----:B-1----:R-:W-:Y:S05]  /*09d0*/  RET.REL.NODEC R172 `(_ZN5flash24flash_fwd_splitkv_kernelI23Flash_fwd_kernel_traitsILi96ELi64ELi128ELi4ELb0ELb0EN7cutlass10bfloat16_tE19Flash_kernel_traitsILi96ELi64ELi128ELi4ES3_EELb0ELb0ELb0ELb1ELb1ELb0ELb1ELb0EEEvNS_16Flash_fwd_paramsE) ;  /* 0xfffffff4ac887950 */ /* 0x002fea0003c3ffff */
.L_x_3686:
        /* <DEDUP_REMOVED lines=69> */
[----:B------:R-:W-:Y:S02]  /*0e30*/  ISETP.GE.U32.AND P2, PT, R6, R7, PT ;  /* 0x000000070600720c */ /* 0x000fe40003f46070 */
[----:B------:R-:W-:Y:S01]  /*0e40*/  LOP3.LUT R7, R177, R16, RZ, 0x3c, !PT ;  /* 0x00000010b1077212 */ /* 0x000fe200078e3cff */
[----:B------:R-:W-:Y:S01]  /*0e50*/  @!P1 VIADD R4, R4, 0x1 ;  /* 0x0000000104049836 */ /* 0x000fe20000000000 */
[----:B------:R-:W-:Y:S02]  /*0e60*/  IADD3 R8, PT, PT, -R8, RZ, RZ ;  /* 0x000000ff08087210 */ /* 0x000fe40007ffe1ff */
[----:B------:R-:W-:Y:S02]  /*0e70*/  ISETP.GE.AND P0, PT, R7, RZ, PT ;  /* 0x000000ff0700720c */ /* 0x000fe40003f06270 */
[----:B------:R-:W-:Y:S01]  /*0e80*/  ISETP.NE.AND P1, PT, R16, RZ, PT ;  /* 0x000000ff1000720c */ /* 0x000fe20003f25270 */
[----:B------:R-:W-:-:S04]  /*0e90*/  IMAD R11, R11, R8, R190 ;  /* 0x000000080b0b7224 */ /* 0x000fc800078e02be */
[----:B------:R-:W-:Y:S02]  /*0ea0*/  @P2 IADD3 R4, PT, PT, R4, 0x1, RZ ;  /* 0x0000000104042810 */ /* 0x000fe40007ffe0ff */
[----:B------:R-:W-:Y:S02]  /*0eb0*/  SHF.R.S32.HI R9, RZ, 0x1f, R11 ;  /* 0x0000001fff097819 */ /* 0x000fe4000001140b */
[----:B------:R-:W-:Y:S01]  /*0ec0*/  MOV R7, R4 ;  /* 0x0000000400077202 */ /* 0x000fe20000000f00 */
[----:B------:R-:W-:-:S04]  /*0ed0*/  IMAD R4, R121, R11, RZ ;  /* 0x0000000b79047224 */ /* 0x000fc800078e02ff */
[----:B------:R-:W-:Y:S01]  /*0ee0*/  @!P0 IMAD.MOV R7, RZ, RZ, -R7 ;  /* 0x000000ffff078224 */ /* 0x000fe200078e0a07 */
[----:B------:R-:W-:Y:S01]  /*0ef0*/  @!P1 LOP3.LUT R7, RZ, R16, RZ, 0x33, !PT ;  /* 0x00000010ff079212 */ /* 0x000fe200078e33ff */
[----:B------:R-:W-:-:S03]  /*0f00*/  IMAD R4, R120, R9, R4 ;  /* 0x0000000978047224 */ /* 0x000fc600078e0204 */
[----:B------:R-:W-:Y:S01]  /*0f10*/  SHF.R.S32.HI R8, RZ, 0x1f, R7 ;  /* 0x0000001fff087819 */ /* 0x000fe20000011407 */
[----:B------:R-:W-:-:S04]  /*0f20*/  IMAD R15, R15, R7, RZ ;  /* 0x000000070f0f7224 */ /* 0x000fc800078e02ff */
[----:B------:R-:W-:Y:S01]  /*0f30*/  IMAD R8, R14, R8, R15 ;  /* 0x000000080e087224 */ /* 0x000fe200078e020f */
[----:B---3--:R-:W-:Y:S01]  /*0f40*/  SHF.R.S32.HI R5, RZ, 0x1f, R0 ;  /* 0x0000001fff057819 */ /* 0x008fe20000011400 */
[----:B------:R-:W-:-:S04]  /*0f50*/  IMAD R6, R19, R0, RZ ;  /* 0x0000000013067224 */ /* 0x000fc800078e02ff */
[C---:B------:R-:W-:Y:S02]  /*0f60*/  IMAD R6, R18.reuse, R5, R6 ;  /* 0x0000000512067224 */ /* 0x040fe400078e0206 */
[----:B------:R-:W-:-:S04]  /*0f70*/  IMAD.WIDE.U32 R18, R18, R0, RZ ;  /* 0x0000000012127225 */ /* 0x000fc800078e00ff */
[----:B------:R-:W-:Y:S02]  /*0f80*/  IMAD.IADD R19, R19, 0x1, R6 ;  /* 0x0000000113137824 */ /* 0x000fe400078e0206 */
[----:B------:R-:W-:-:S05]  /*0f90*/  IMAD.WIDE.U32 R18, R11, R120, R18 ;  /* 0x000000780b127225 */ /* 0x000fca00078e0012 */
[----:B------:R-:W-:Y:S01]  /*0fa0*/  IADD3 R19, PT, PT, R19, R4, RZ ;  /* 0x0000000413137210 */ /* 0x000fe20007ffe0ff */
[----:B--2---:R-:W-:Y:S02]  /*0fb0*/  IMAD R4, R13, R0, RZ ;  /* 0x000000000d047224 */ /* 0x004fe400078e02ff */
[----:B------:R-:W-:-:S04]  /*0fc0*/  IMAD.WIDE.U32 R18, R7, R14, R18 ;  /* 0x0000000e07127225 */ /* 0x000fc800078e0012 */
[----:B------:R-:W-:-:S04]  /*0fd0*/  IMAD.WIDE.U32 R14, R12, R0, RZ ;  /* 0x000000000c0e7225 */ /* 0x000fc800078e00ff */
[----:B------:R-:W-:Y:S01]  /*0fe0*/  IMAD R4, R12, R5, R4 ;  /* 0x000000050c047224 */ /* 0x000fe200078e0204 */
[----:B------:R-:W-:Y:S01]  /*0ff0*/  MOV R10, R18 ;  /* 0x00000012000a7202 */ /* 0x000fe20000000f00 */
[----:B------:R-:W-:Y:S02]  /*1000*/  IMAD.IADD R8, R19, 0x1, R8 ;  /* 0x0000000113087824 */ /* 0x000fe400078e0208 */
[----:B------:R-:W-:Y:S01]  /*1010*/  IMAD.IADD R12, R15, 0x1, R4 ;  /* 0x000000010f0c7824 */ /* 0x000fe200078e0204 */
[----:B------:R-:W-:Y:S05]  /*1020*/  BRA `(.L_x_3689) ;  /* 0x0000000400047947 */ /* 0x000fea0003800000 */
.L_x_3688:
[----:B------:R-:W2:Y:S04]  /*1030*/  LD.E R16, desc[UR4][R2.64+0x68] ;  /* 0x0000680402107980 */ /* 0x000ea8000c101900 */
[----:B------:R-:W3:Y:S04]  /*1040*/  LD.E.64 R120, desc[UR4][R2.64+0x38] ;  /* 0x0000380402787980 */ /* 0x000ee8000c101b00 */
[----:B------:R-:W4:Y:S04]  /*1050*/  LD.E.64 R18, desc[UR4][R2.64+0x20] ;  /* 0x0000200402127980 */ /* 0x000f28000c101b00 */
[----:B------:R-:W4:Y:S04]  /*1060*/  LD.E.64 R128, desc[UR4][R2.64+0x40] ;  /* 0x0000400402807980 */ /* 0x000f28000c101b00 */
[----:B------:R-:W4:Y:S04]  /*1070*/  LD.E.64 R12, desc[UR4][R2.64+0x28] ;  /* 0x00002804020c7980 */ /* 0x000f28000c101b00 */
[----:B------:R-:W4:Y:S04]  /*1080*/  LD.E.64 R14, desc[UR4][R2.64+0x50] ;  /* 0x00005004020e7980 */ /* 0x000f28000c101b00 */
[----:B------:R1:W5:Y:S01]  /*1090*/  LD.E.64 R24, desc[UR4][R2.64+0x58] ;  /* 0x0000580402187980 */ /* 0x000362000c101b00 */
[----:B------:R-:W-:Y:S01]  /*10a0*/  IMAD.MOV.U32 R20, RZ, RZ, RZ ;  /* 0x000000ffff147224 */ /* 0x000fe200078e00ff */
[----:B------:R-:W-:-:S02]  /*10b0*/  LEA R190, R122, 0xffffff80, 0x7 ;  /* 0xffffff807abe7811 */ /* 0x000fc400078e38ff */
[----:B------:R-:W-:Y:S02]  /*10c0*/  CS2R R192, SRZ ;  /* 0x0000000000c07805 */ /* 0x000fe4000001ff00 */
[-C--:B--2---:R-:W-:Y:S02]  /*10d0*/  IABS R0, R16.reuse ;  /* 0x0000001000007213 */ /* 0x084fe40000000000 */
[----:B-1----:R-:W-:Y:S02]  /*10e0*/  IABS R5, R16 ;  /* 0x0000001000057213 */ /* 0x002fe40000000000 */
[----:B------:R-:W1:Y:S02]  /*10f0*/  I2F.RP R8, R0 ;  /* 0x0000000000087306 */ /* 0x000e640000209400 */
[----:B------:R-:W-:-:S06]  /*1100*/  IADD3 R5, PT, PT, RZ, -R5, RZ ;  /* 0x80000005ff057210 */ /* 0x000fcc0007ffe0ff */
[----:B-1----:R-:W1:Y:S02]  /*1110*/  MUFU.RCP R6, R8 ;  /* 0x0000000800067308 */ /* 0x002e640000001000 */
[----:B-1----:R-:W-:Y:S02]  /*1120*/  IADD3 R6, PT, PT, R6, 0xffffffe, RZ ;  /* 0x0ffffffe06067810 */ /* 0x002fe40007ffe0ff */
[----:B------:R-:W-:-:S04]  /*1130*/  LOP3.LUT R8, R177, R16, RZ, 0x3c, !PT ;  /* 0x00000010b1087212 */ /* 0x000fc800078e3cff */
[----:B------:R-:W1:Y:S01]  /*1140*/  F2I.FTZ.U32.TRUNC.NTZ R21, R6 ;  /* 0x0000000600157305 */ /* 0x000e62000021f000 */
[----:B------:R-:W-:Y:S02]  /*1150*/  ISETP.GE.AND P1, PT, R8, RZ, PT ;  /* 0x000000ff0800720c */ /* 0x000fe40003f26270 */
[----:B-1----:R-:W-:-:S05]  /*1160*/  IADD3 R4, PT, PT, RZ, -R21, RZ ;  /* 0x80000015ff047210 */ /* 0x002fca0007ffe0ff */
[----:B------:R-:W-:Y:S01]  /*1170*/  IMAD R9, R4, R0, RZ ;  /* 0x0000000004097224 */ /* 0x000fe200078e02ff */
[----:B------:R-:W-:-:S03]  /*1180*/  IABS R4, R177 ;  /* 0x000000b100047213 */ /* 0x000fc60000000000 */
[----:B------:R-:W-:-:S04]  /*1190*/  IMAD.HI.U32 R9, R21, R9, R20 ;  /* 0x0000000915097227 */ /* 0x000fc800078e0014 */
[----:B---3--:R-:W-:-:S04]  /*11a0*/  IMAD.WIDE.U32 R20, R120, R11, RZ ;  /* 0x0000000b78147225 */ /* 0x008fc800078e00ff */
[----:B------:R-:W-:Y:S01]  /*11b0*/  IMAD.HI.U32 R6, R9, R4, RZ ;  /* 0x0000000409067227 */ /* 0x000fe200078e00ff */
[----:B------:R-:W-:-:S03]  /*11c0*/  SHF.R.S32.HI R9, RZ, 0x1f, R11 ;  /* 0x0000001fff097819 */ /* 0x000fc6000001140b */
[----:B------:R-:W-:Y:S02]  /*11d0*/  IMAD R5, R6, R5, R4 ;  /* 0x0000000506057224 */ /* 0x000fe400078e0204 */
[----:B------:R-:W-:-:S03]  /*11e0*/  IMAD R4, R121, R11, RZ ;  /* 0x0000000b79047224 */ /* 0x000fc600078e02ff */
[----:B------:R-:W-:Y:S01]  /*11f0*/  ISETP.GT.U32.AND P0, PT, R0, R5, PT ;  /* 0x000000050000720c */ /* 0x000fe20003f04070 */
[----:B------:R-:W-:-:S04]  /*1200*/  IMAD R4, R120, R9, R4 ;  /* 0x0000000978047224 */ /* 0x000fc800078e0204 */
[----:B------:R-:W-:Y:S02]  /*1210*/  IMAD.IADD R21, R21, 0x1, R4 ;  /* 0x0000000115157824 */ /* 0x000fe400078e0204 */
[-C--:B----4-:R-:W-:Y:S02]  /*1220*/  IMAD R4, R129, R11.reuse, RZ ;  /* 0x0000000b81047224 */ /* 0x090fe400078e02ff */
[----:B------:R-:W-:-:S04]  /*1230*/  IMAD.WIDE.U32 R10, R128, R11, RZ ;  /* 0x0000000b800a7225 */ /* 0x000fc800078e00ff */
[-C--:B------:R-:W-:Y:S01]  /*1240*/  @!P0 IADD3 R5, PT, PT, R5, -R0.reuse, RZ ;  /* 0x8000000005058210 */ /* 0x080fe20007ffe0ff */
[----:B------:R-:W-:Y:S01]  /*1250*/  IMAD R4, R128, R9, R4 ;  /* 0x0000000980047224 */ /* 0x000fe200078e0204 */
[----:B------:R-:W-:Y:S02]  /*1260*/  @!P0 IADD3 R6, PT, PT, R6, 0x1, RZ ;  /* 0x0000000106068810 */ /* 0x000fe40007ffe0ff */
[----:B------:R-:W-:Y:S01]  /*1270*/  ISETP.GE.U32.AND P2, PT, R5, R0, PT ;  /* 0x000000000500720c */ /* 0x000fe20003f46070 */
[----:B-----5:R-:W-:Y:S01]  /*1280*/  IMAD R5, R19, R7, RZ ;  /* 0x0000000713057224 */ /* 0x020fe200078e02ff */
[----:B------:R-:W-:Y:S02]  /*1290*/  SHF.R.S32.HI R0, RZ, 0x1f, R7 ;  /* 0x0000001fff007819 */ /* 0x000fe40000011407 */
[----:B------:R-:W-:Y:S02]  /*12a0*/  ISETP.NE.AND P0, PT, R16, RZ, PT ;  /* 0x000000ff1000720c */ /* 0x000fe40003f05270 */
[----:B------:R-:W-:Y:S01]  /*12b0*/  SHF.R.S32.HI R9, RZ, 0x1f, R190 ;  /* 0x0000001fff097819 */ /* 0x000fe200000114be */
[----:B------:R-:W-:-:S02]  /*12c0*/  IMAD R5, R18, R0, R5 ;  /* 0x0000000012057224 */ /* 0x000fc400078e0205 */
[----:B------:R-:W-:Y:S01]  /*12d0*/  IMAD.WIDE.U32 R18, R18, R7, R20 ;  /* 0x0000000712127225 */ /* 0x000fe200078e0014 */
[----:B------:R-:W-:-:S03]  /*12e0*/  IADD3 R21, PT, PT, R11, R4, RZ ;  /* 0x000000040b157210 */ /* 0x000fc60007ffe0ff */
[----:B------:R-:W-:Y:S01]  /*12f0*/  @P2 VIADD R6, R6, 0x1 ;  /* 0x0000000106062836 */ /* 0x000fe20000000000 */
[----:B------:R-:W-:Y:S01]  /*1300*/  IADD3 R19, PT, PT, R19, R5, RZ ;  /* 0x0000000513137210 */ /* 0x000fe20007ffe0ff */
[----:B------:R-:W-:Y:S02]  /*1310*/  IMAD R5, R121, R190, RZ ;  /* 0x000000be79057224 */ /* 0x000fe400078e02ff */
[----:B------:R-:W-:Y:S01]  /*1320*/  IMAD R11, R13, R7, RZ ;  /* 0x000000070d0b7224 */ /* 0x000fe200078e02ff */
[----:B------:R-:W-:Y:S01]  /*1330*/  @!P1 IADD3 R6, PT, PT, -R6, RZ, RZ ;  /* 0x000000ff06069210 */ /* 0x000fe20007ffe1ff */
[C---:B------:R-:W-:Y:S01]  /*1340*/  IMAD R5, R120.reuse, R9, R5 ;  /* 0x0000000978057224 */ /* 0x040fe200078e0205 */
[----:B------:R-:W-:Y:S01]  /*1350*/  @!P0 LOP3.LUT R6, RZ, R16, RZ, 0x33, !PT ;  /* 0x00000010ff068212 */ /* 0x000fe200078e33ff */
[----:B------:R-:W-:-:S04]  /*1360*/  IMAD.WIDE.U32 R18, R120, R190, R18 ;  /* 0x000000be78127225 */ /* 0x000fc800078e0012 */
[C---:B------:R-:W-:Y:S01]  /*1370*/  IMAD R11, R12.reuse, R0, R11 ;  /* 0x000000000c0b7224 */ /* 0x040fe200078e020b */
[----:B------:R-:W-:Y:S01]  /*1380*/  IADD3 R19, PT, PT, R19, R5, RZ ;  /* 0x0000000513137210 */ /* 0x000fe20007ffe0ff */
[----:B------:R-:W-:Y:S01]  /*1390*/  IMAD.MOV.U32 R20, RZ, RZ, R10 ;  /* 0x000000ffff147224 */ /* 0x000fe200078e000a */
[----:B------:R-:W-:Y:S01]  /*13a0*/  SHF.R.S32.HI R0, RZ, 0x1f, R6 ;  /* 0x0000001fff007819 */ /* 0x000fe20000011406 */
[----:B------:R-:W-:Y:S02]  /*13b0*/  IMAD R5, R15, R6, RZ ;  /* 0x000000060f057224 */ /* 0x000fe400078e02ff */
[----:B------:R-:W-:-:S04]  /*13c0*/  IMAD.WIDE.U32 R20, R12, R7, R20 ;  /* 0x000000070c147225 */ /* 0x000fc800078e0014 */
[C---:B------:R-:W-:Y:S01]  /*13d0*/  IMAD.WIDE.U32 R6, R14.reuse, R6, R18 ;  /* 0x000000060e067225 */ /* 0x040fe200078e0012 */
[----:B------:R-:W-:Y:S02]  /*13e0*/  IADD3 R12, PT, PT, R21, R11, RZ ;  /* 0x0000000b150c7210 */ /* 0x000fe40007ffe0ff */
[----:B------:R-:W-:Y:S01]  /*13f0*/  MOV R11, R190 ;  /* 0x000000be000b7202 */ /* 0x000fe20000000f00 */
[----:B------:R-:W-:Y:S01]  /*1400*/  IMAD R0, R14, R0, R5 ;  /* 0x000000000e007224 */ /* 0x000fe200078e0205 */
[----:B------:R-:W-:Y:S01]  /*1410*/  MOV R10, R6 ;  /* 0x00000006000a7202 */ /* 0x000fe20000000f00 */
[----:B------:R-:W-:-:S03]  /*1420*/  IMAD.MOV.U32 R14, RZ, RZ, R20 ;  /* 0x000000ffff0e7224 */ /* 0x000fc600078e0014 */
[----:B------:R-:W-:Y:S02]  /*1430*/  IADD3 R8, PT, PT, R7, R0, RZ ;  /* 0x0000000007087210 */ /* 0x000fe40007ffe0ff */
.L_x_3689:
[----:B------:R-:W-:Y:S05]  /*1440*/  BSYNC.RECONVERGENT B0 ;  /* 0x0000000000007941 */ /* 0x000fea0003800200 */
.L_x_3687:
[----:B------:R-:W2:Y:S04]  /*1450*/  LD.E.64 R30, desc[UR4][R2.64+0x18] ;  /* 0x00001804021e7980 */ /* 0x000ea8000c101b00 */
[----:B------:R-:W3:Y:S04]  /*1460*/  LD.E.64 R26, desc[UR4][R2.64+0x48] ;  /* 0x00004804021a7980 */ /* 0x000ee8000c101b00 */
[----:B------:R-:W4:Y:S04]  /*1470*/  LD.E.64 R28, desc[UR4][R2.64+0x30] ;  /* 0x00003004021c7980 */ /* 0x000f28000c101b00 */
[----:B------:R-:W5:Y:S04]  /*1480*/  LD.E.64 R22, desc[UR4][R2.64+0x8] ;  /* 0x0000080402167980 */ /* 0x000f68000c101b00 */
[----:B------:R-:W5:Y:S04]  /*1490*/  LD.E.64 R20, desc[UR4][R2.64] ;  /* 0x0000000402147980 */ /* 0x000f68000c101b00 */
[----:B------:R-:W5:Y:S01]  /*14a0*/  LD.E.64 R6, desc[UR4][R2.64+0x10] ;  /* 0x0000100402067980 */ /* 0x000f62000c101b00 */
[-C--:B------:R-:W-:Y:S01]  /*14b0*/  IABS R0, R16.reuse ;  /* 0x0000001000007213 */ /* 0x080fe20000000000 */
[----:B------:R-:W-:Y:S01]  /*14c0*/  IMAD.MOV.U32 R32, RZ, RZ, RZ ;  /* 0x000000ffff207224 */ /* 0x000fe200078e00ff */
[----:B------:R-:W-:Y:S01]  /*14d0*/  IABS R13, R16 ;  /* 0x00000010000d7213 */ /* 0x000fe20000000000 */
[----:B------:R-:W-:Y:S01]  /*14e0*/  IMAD.SHL.U32 R174, R160, 0x8, RZ ;  /* 0x00000008a0ae7824 */ /* 0x000fe200078e00ff */
[----:B------:R-:W1:Y:S01]  /*14f0*/  I2F.RP R18, R0 ;  /* 0x0000000000127306 */ /* 0x000e620000209400 */
[----:B------:R-:W-:Y:S01]  /*1500*/  IMAD.MOV.U32 R35, RZ, RZ, RZ ;  /* 0x000000ffff237224 */ /* 0x000fe200078e00ff */
[----:B------:R-:W1:Y:S01]  /*1510*/  S2UR UR6, SR_CgaCtaId ;  /* 0x00000000000679c3 */ /* 0x000e620000008800 */
[----:B------:R-:W-:Y:S01]  /*1520*/  IMAD.MOV R13, RZ, RZ, -R13 ;  /* 0x000000ffff0d7224 */ /* 0x000fe200078e0a0d */
[C---:B------:R-:W-:Y:S01]  /*1530*/  LOP3.LUT R173, R174.reuse, 0xc0, RZ, 0xc0, !PT ;  /* 0x000000c0aead7812 */ /* 0x040fe200078ec0ff */
[----:B------:R-:W-:Y:S01]  /*1540*/  IMAD R9, R9, R128, RZ ;  /* 0x0000008009097224 */ /* 0x000fe200078e02ff */
[----:B------:R-:W-:Y:S01]  /*1550*/  LOP3.LUT R34, R174, 0x18, RZ, 0xc0, !PT ;  /* 0x00000018ae227812 */ /* 0x000fe200078ec0ff */
[----:B------:R-:W-:Y:S01]  /*1560*/  UMOV UR7, 0x400 ;  /* 0x0000040000077882 */ /* 0x000fe20000000000 */
[----:B------:R-:W-:Y:S01]  /*1570*/  LOP3.LUT R173, R173, 0x18, R160, 0xf8, !PT ;  /* 0x00000018adad7812 */ /* 0x000fe200078ef8a0 */
[----:B------:R-:W-:Y:S01]  /*1580*/  IMAD R9, R11, R129, R9 ;  /* 0x000000810b097224 */ /* 0x000fe200078e0209 */
[----:B------:R-:W-:Y:S01]  /*1590*/  ISETP.NE.AND P4, PT, R16, RZ, PT ;  /* 0x000000ff1000720c */ /* 0x000fe20003f85270 */
[----:B------:R-:W-:Y:S01]  /*15a0*/  IMAD.SHL.U32 R167, R120, 0x40, RZ ;  /* 0x0000004078a77824 */ /* 0x000fe200078e00ff */
[----:B------:R-:W-:Y:S01]  /*15b0*/  LOP3.LUT R19, R173, R34, RZ, 0x3c, !PT ;  /* 0x00000022ad137212 */ /* 0x000fe200078e3cff */
[----:B------:R-:W-:Y:S01]  /*15c0*/  IMAD.SHL.U32 R126, R160, 0x20, RZ ;  /* 0x00000020a07e7824 */ /* 0x000fe200078e00ff */
[----:B------:R-:W-:Y:S01]  /*15d0*/  IADD3 R10, P1, PT, R34, R10, RZ ;  /* 0x0000000a220a7210 */ /* 0x000fe20007f3e0ff */
[----:B-1----:R1:W1:Y:S01]  /*15e0*/  MUFU.RCP R5, R18 ;  /* 0x0000001200057308 */ /* 0x0022620000001000 */
[----:B------:R-:W-:Y:S01]  /*15f0*/  SHF.L.U64.HI R168, R120, 0x6, R121 ;  /* 0x0000000678a87819 */ /* 0x000fe20000010279 */
[C---:B------:R-:W-:Y:S01]  /*1600*/  IMAD.SHL.U32 R165, R128.reuse, 0x40, RZ ;  /* 0x0000004080a57824 */ /* 0x040fe200078e00ff */
[----:B------:R-:W-:Y:S01]  /*1610*/  SHF.L.U64.HI R166, R128, 0x6, R129 ;  /* 0x0000000680a67819 */ /* 0x000fe20000010281 */
[----:B------:R-:W-:Y:S01]  /*1620*/  IMAD.SHL.U32 R123, R160, 0x4, RZ ;  /* 0x00000004a07b7824 */ /* 0x000fe200078e00ff */
[----:B------:R-:W-:Y:S01]  /*1630*/  IADD3 R184, PT, PT, R122, -0x1, RZ ;  /* 0xffffffff7ab87810 */ /* 0x000fe20007ffe0ff */
[----:B------:R-:W-:Y:S01]  /*1640*/  IMAD.MOV.U32 R124, RZ, RZ, 0x20 ;  /* 0x00000020ff7c7424 */ /* 0x000fe200078e00ff */
[C---:B------:R-:W-:Y:S01]  /*1650*/  SHF.L.U64.HI R180, R120.reuse, 0x5, R121 ;  /* 0x0000000578b47819 */ /* 0x040fe20000010279 */
[----:B------:R-:W-:Y:S01]  /*1660*/  IMAD.SHL.U32 R178, R120, 0x20, RZ ;  /* 0x0000002078b27824 */ /* 0x000fe200078e00ff */
[----:B------:R-:W-:Y:S01]  /*1670*/  LOP3.LUT R123, R123, 0x18, RZ, 0xc0, !PT ;  /* 0x000000187b7b7812 */ /* 0x000fe200078ec0ff */
[----:B------:R-:W-:-:S06]  /*1680*/  ULEA UR6, UR6, UR7, 0x18 ;  /* 0x0000000706067291 */ /* 0x000fcc000f8ec0ff */
[----:B------:R-:W-:Y:S01]  /*1690*/  IMAD.U32 R164, RZ, RZ, UR6 ;  /* 0x00000006ffa47e24 */ /* 0x000fe2000f8e00ff */
[----:B-1----:R-:W-:Y:S01]  /*16a0*/  LOP3.LUT R18, R174, 0x1f20, RZ, 0xc0, !PT ;  /* 0x00001f20ae127812 */ /* 0x002fe200078ec0ff */
[----:B------:R-:W-:-:S04]  /*16b0*/  VIADD R5, R5, 0xffffffe ;  /* 0x0ffffffe05057836 */ /* 0x000fc80000000000 */
[----:B------:R-:W1:Y:S02]  /*16c0*/  F2I.FTZ.U32.TRUNC.NTZ R33, R5 ;  /* 0x0000000500217305 */ /* 0x000e64000021f000 */
[----:B-1----:R-:W-:Y:S01]  /*16d0*/  IMAD.MOV R4, RZ, RZ, -R33 ;  /* 0x000000ffff047224 */ /* 0x002fe200078e0a21 */
[----:B------:R-:W-:-:S03]  /*16e0*/  LOP3.LUT R5, R177, R16, RZ, 0x3c, !PT ;  /* 0x00000010b1057212 */ /* 0x000fc600078e3cff */
[----:B------:R-:W-:Y:S01]  /*16f0*/  IMAD R15, R4, R0, RZ ;  /* 0x00000000040f7224 */ /* 0x000fe200078e02ff */
[----:B------:R-:W-:Y:S02]  /*1700*/  IABS R4, R177 ;  /* 0x000000b100047213 */ /* 0x000fe40000000000 */
[----:B------:R-:W-:Y:S01]  /*1710*/  ISETP.GE.AND P2, PT, R5, RZ, PT ;  /* 0x000000ff0500720c */ /* 0x000fe20003f46270 */
[----:B------:R-:W-:Y:S01]  /*1720*/  IMAD.HI.U32 R15, R33, R15, R32 ;  /* 0x0000000f210f7227 */ /* 0x000fe200078e0020 */
[----:B------:R-:W-:-:S05]  /*1730*/  MOV R5, RZ ;  /* 0x000000ff00057202 */ /* 0x000fca0000000f00 */
[----:B------:R-:W-:-:S04]  /*1740*/  IMAD.HI.U32 R15, R15, R4, RZ ;  /* 0x000000040f0f7227 */ /* 0x000fc800078e00ff */
[----:B------:R-:W-:Y:S01]  /*1750*/  IMAD R13, R15, R13, R4 ;  /* 0x0000000d0f0d7224 */ /* 0x000fe200078e0204 */
[----:B------:R-:W-:-:S04]  /*1760*/  SHF.R.U32.HI R4, RZ, 0x2, R160 ;  /* 0x00000002ff047819 */ /* 0x000fc800000116a0 */
[----:B------:R-:W-:Y:S01]  /*1770*/  ISETP.GT.U32.AND P3, PT, R0, R13, PT ;  /* 0x0000000d0000720c */ /* 0x000fe20003f64070 */
[----:B------:R-:W-:Y:S01]  /*1780*/  IMAD.WIDE.U32 R32, R17, 0x40, R4 ;  /* 0x0000004011207825 */ /* 0x000fe200078e0004 */
[----:B------:R-:W-:Y:S02]  /*1790*/  LOP3.LUT R5, R18, R19, RZ, 0xfc, !PT ;  /* 0x0000001312057212 */ /* 0x000fe400078efcff */
[----:B------:R-:W-:-:S05]  /*17a0*/  IADD3 R18, P0, PT, R34, R14, RZ ;  /* 0x0000000e22127210 */ /* 0x000fca0007f1e0ff */
[----:B------:R-:W-:-:S04]  /*17b0*/  IMAD.X R19, RZ, RZ, R12, P0 ;  /* 0x000000ffff137224 */ /* 0x000fc800000e060c */
[----:B------:R-:W-:Y:S02]  /*17c0*/  @!P3 IMAD.IADD R13, R13, 0x1, -R0 ;  /* 0x000000010d0db824 */ /* 0x000fe400078e0a00 */
[----:B------:R-:W-:Y:S02]  /*17d0*/  @!P3 VIADD R15, R15, 0x1 ;  /* 0x000000010f0fb836 */ /* 0x000fe40000000000 */
[----:B------:R-:W-:Y:S01]  /*17e0*/  IMAD.WIDE.U32 R18, R11, R128, R18 ;  /* 0x000000800b127225 */ /* 0x000fe200078e0012 */
[----:B------:R-:W-:Y:S02]  /*17f0*/  ISETP.GE.U32.AND P5, PT, R13, R0, PT ;  /* 0x000000000d00720c */ /* 0x000fe40003fa6070 */
[----:B------:R-:W-:Y:S01]  /*1800*/  SHF.R.S32.HI R13, RZ, 0x1f, R177 ;  /* 0x0000001fff0d7819 */ /* 0x000fe200000114b1 */
[----:B------:R-:W-:Y:S01]  /*1810*/  IMAD.X R11, RZ, RZ, R8, P1 ;  /* 0x000000ffff0b7224 */ /* 0x000fe200008e0608 */
[----:B------:R-:W-:Y:S01]  /*1820*/  IADD3 R19, PT, PT, R19, R9, RZ ;  /* 0x0000000913137210 */ /* 0x000fe20007ffe0ff */
[----:B------:R-:W-:-:S08]  /*1830*/  IMAD R8, R121, R4, RZ ;  /* 0x0000000479087224 */ /* 0x000fd000078e02ff */
[----:B------:R-:W-:-:S04]  /*1840*/  @P5 VIADD R15, R15, 0x1 ;  /* 0x000000010f0f5836 */ /* 0x000fc80000000000 */
[----:B------:R-:W-:Y:S01]  /*1850*/  @!P2 IMAD.MOV R15, RZ, RZ, -R15 ;  /* 0x000000ffff0fa224 */ /* 0x000fe200078e0a0f */
[----:B------:R-:W-:Y:S01]  /*1860*/  @!P4 LOP3.LUT R15, RZ, R16, RZ, 0x33, !PT ;  /* 0x00000010ff0fc212 */ /* 0x000fe200078e33ff */
[-C--:B--2---:R-:W-:Y:S02]  /*1870*/  IMAD R0, R31, R179.reuse, RZ ;  /* 0x000000b31f007224 */ /* 0x084fe400078e02ff */
[----:B------:R-:W-:-:S04]  /*1880*/  IMAD.WIDE.U32 R30, R30, R179, R34 ;  /* 0x000000b31e1e7225 */ /* 0x000fc800078e0022 */
[----:B------:R-:W-:Y:S02]  /*1890*/  IMAD.IADD R31, R31, 0x1, R0 ;  /* 0x000000011f1f7824 */ /* 0x000fe400078e0200 */
[----:B---3--:R-:W-:Y:S02]  /*18a0*/  IMAD R0, R27, R177, RZ ;  /* 0x000000b11b007224 */ /* 0x008fe400078e02ff */
[----:B----4-:R-:W-:Y:S02]  /*18b0*/  IMAD.SHL.U32 R12, R28, 0x20, RZ ;  /* 0x000000201c0c7824 */ /* 0x010fe400078e00ff */
[----:B------:R-:W-:Y:S01]  /*18c0*/  IMAD R0, R26, R13, R0 ;  /* 0x0000000d1a007224 */ /* 0x000fe200078e0200 */
[----:B------:R-:W-:Y:S01]  /*18d0*/  SHF.L.U64.HI R13, R28, 0x5, R29 ;  /* 0x000000051c0d7819 */ /* 0x000fe2000001021d */
[----:B------:R-:W-:-:S04]  /*18e0*/  IMAD.WIDE.U32 R26, R177, R26, R30 ;  /* 0x0000001ab11a7225 */ /* 0x000fc800078e001e */
[----:B------:R-:W-:Y:S02]  /*18f0*/  IMAD R9, R33, R28, RZ ;  /* 0x0000001c21097224 */ /* 0x000fe400078e02ff */
[----:B------:R-:W-:-:S04]  /*1900*/  IMAD.WIDE.U32 R12, R28, R32, R12 ;  /* 0x000000201c0c7225 */ /* 0x000fc800078e000c */
[----:B------:R-:W-:Y:S01]  /*1910*/  IMAD.IADD R17, R27, 0x1, R0 ;  /* 0x000000011b117824 */ /* 0x000fe200078e0200 */
[----:B------:R-:W-:Y:S01]  /*1920*/  IADD3 R27, P0, PT, R26, R12, RZ ;  /* 0x0000000c1a1b7210 */ /* 0x000fe20007f1e0ff */
[----:B------:R-:W-:-:S04]  /*1930*/  IMAD.WIDE.U32 R30, R4, R120, R10 ;  /* 0x00000078041e7225 */ /* 0x000fc800078e000a */
[----:B------:R-:W-:Y:S01]  /*1940*/  IMAD R0, R29, R32, R9 ;  /* 0x000000201d007224 */ /* 0x000fe200078e0209 */
[----:B------:R-:W-:Y:S01]  /*1950*/  SHF.R.S32.HI R9, RZ, 0x1f, R15 ;  /* 0x0000001fff097819 */ /* 0x000fe2000001140f */
[----:B------:R-:W-:Y:S01]  /*1960*/  IMAD.MOV.U32 R16, RZ, RZ, R26 ;  /* 0x000000ffff107224 */ /* 0x000fe200078e001a */
[----:B------:R-:W-:Y:S01]  /*1970*/  IADD3 R171, PT, PT, R31, R8, RZ ;  /* 0x000000081fab7210 */ /* 0x000fe20007ffe0ff */
[----:B------:R-:W-:Y:S01]  /*1980*/  IMAD.WIDE.U32 R10, R15, R24, R18 ;  /* 0x000000180f0a7225 */ /* 0x000fe200078e0012 */
[----:B-----5:R-:W-:Y:S02]  /*1990*/  LEA R170, P1, R30, R22, 0x1 ;  /* 0x000000161eaa7211 */ /* 0x020fe400078208ff */
[----:B------:R-:W-:Y:S01]  /*19a0*/  IADD3.X R12, PT, PT, R17, R0, R13, P0, !PT ;  /* 0x00000000110c7210 */ /* 0x000fe200007fe40d */
[----:B------:R-:W-:Y:S01]  /*19b0*/  IMAD R15, R25, R15, RZ ;  /* 0x0000000f190f7224 */ /* 0x000fe200078e02ff */
[----:B------:R-:W-:Y:S01]  /*19c0*/  LEA R14, P0, R27, R20, 0x1 ;  /* 0x000000141b0e7211 */ /* 0x000fe200078008ff */
[----:B------:R-:W-:Y:S01]  /*19d0*/  IMAD.WIDE.U32 R28, R28, R32, R16 ;  /* 0x000000201c1c7225 */ /* 0x000fe200078e0010 */
[----:B------:R-:W-:-:S03]  /*19e0*/  LEA.HI.X R171, R30, R23, R171, 0x1, P1 ;  /* 0x000000171eab7211 */ /* 0x000fc600008f0cab */
[----:B------:R-:W-:Y:S01]  /*19f0*/  IMAD R24, R9, R24, R15 ;  /* 0x0000001809187224 */ /* 0x000fe200078e020f */
[C---:B------:R-:W-:Y:S01]  /*1a00*/  LEA R8, P1, R28.reuse, R20, 0x1 ;  /* 0x000000141c087211 */ /* 0x040fe200078208ff */
[----:B------:R-:W-:Y:S01]  /*1a10*/  IMAD.IADD R9, R29, 0x1, R0 ;  /* 0x000000011d097824 */ /* 0x000fe200078e0200 */
[-C--:B------:R-:W-:Y:S01]  /*1a20*/  LEA.HI.X R15, R27, R21.reuse, R12, 0x1, P0 ;  /* 0x000000151b0f7211 */ /* 0x080fe200000f0c0c */
[----:B------:R-:W-:Y:S01]  /*1a30*/  IMAD R0, R5, 0x2, R164 ;  /* 0x0000000205007824 */ /* 0x000fe200078e02a4 */
[----:B------:R-:W-:Y:S01]  /*1a40*/  IADD3 R16, P0, PT, R167, R170, RZ ;  /* 0x000000aaa7107210 */ /* 0x000fe20007f1e0ff */
[----:B------:R-:W-:Y:S01]  /*1a50*/  IMAD R5, R129, R4, RZ ;  /* 0x0000000481057224 */ /* 0x000fe200078e02ff */
[----:B------:R-:W-:Y:S02]  /*1a60*/  LEA.HI.X R9, R28, R21, R9, 0x1, P1 ;  /* 0x000000151c097211 */ /* 0x000fe400008f0c09 */
[----:B------:R-:W-:Y:S01]  /*1a70*/  IADD3 R25, PT, PT, R11, R24, RZ ;  /* 0x000000180b197210 */ /* 0x000fe20007ffe0ff */
[----:B------:R-:W-:Y:S01]  /*1a80*/  IMAD.X R17, R168, 0x1, R171, P0 ;  /* 0x00000001a8117824 */ /* 0x000fe200000e06ab */
[----:B------:R-:W-:Y:S01]  /*1a90*/  IADD3 R12, P0, PT, R167, R16, RZ ;  /* 0x00000010a70c7210 */ /* 0x000fe20007f1e0ff */
[----:B------:R-:W-:Y:S01]  /*1aa0*/  @!PT LDS RZ, [RZ] ;  /* 0x00000000fffff984 */ /* 0x000fe20000000800 */
[----:B------:R-:W-:Y:S01]  /*1ab0*/  @!PT LDS RZ, [RZ] ;  /* 0x00000000fffff984 */ /* 0x000fe20000000800 */
[----:B------:R-:W-:Y:S01]  /*1ac0*/  @!PT LDS RZ, [RZ] ;  /* 0x00000000fffff984 */ /* 0x000fe20000000800 */
[----:B------:R-:W-:Y:S01]  /*1ad0*/  LDGSTS.E.BYPASS.LTC128B.128 [R0], desc[UR4][R8.64] ;  /* 0x0000000008007fae */ /* 0x000fe2000b981a04 */
[----:B------:R-:W-:-:S03]  /*1ae0*/  IMAD.MOV.U32 R24, RZ, RZ, R10 ;  /* 0x000000ffff187224 */ /* 0x000fc600078e000a */
[----:B------:R-:W-:Y:S01]  /*1af0*/  LDGSTS.E.BYPASS.LTC128B.128 [R0+0x1000], desc[UR4][R8.64+0x40] ;  /* 0x0100004008007fae */ /* 0x000fe2000b981a04 */
[C---:B------:R-:W-:Y:S01]  /*1b00*/  IMAD.X R13, R168.reuse, 0x1, R17, P0 ;  /* 0x00000001a80d7824 */ /* 0x040fe200000e0611 */
[----:B------:R-:W-:Y:S02]  /*1b10*/  IADD3 R10, P0, PT, R167, R12, RZ ;  /* 0x0000000ca70a7210 */ /* 0x000fe40007f1e0ff */
[----:B------:R1:W-:Y:S03]  /*1b20*/  LDGSTS.E.BYPASS.LTC128B.128 [R0+0x2000], desc[UR4][R8.64+0x80] ;  /* 0x0200008008007fae */ /* 0x0003e6000b981a04 */
[----:B------:R-:W-:Y:S01]  /*1b30*/  IMAD.X R11, R168, 0x1, R13, P0 ;  /* 0x00000001a80b7824 */ /* 0x000fe200000e060d */
[----:B------:R-:W-:Y:S04]  /*1b40*/  LDGSTS.E.BYPASS.LTC128B.128 [R0+0x800], desc[UR4][R14.64] ;  /* 0x008000000e007fae */ /* 0x000fe8000b981a04 */
[----:B------:R-:W-:Y:S04]  /*1b50*/  LDGSTS.E.BYPASS.LTC128B.128 [R0+0x1800], desc[UR4][R14.64+0x40] ;  /* 0x018000400e007fae */ /* 0x000fe8000b981a04 */
[----:B------:R-:W-:Y:S04]  /*1b60*/  LDGSTS.E.BYPASS.LTC128B.128 [R0+0x2800], desc[UR4][R14.64+0x80] ;  /* 0x028000800e007fae */ /* 0x000fe8000b981a04 */
[----:B------:R-:W-:Y:S04]  /*1b70*/  LDGSTS.E.BYPASS.LTC128B.128 [R0+0x3000], desc[UR4][R170.64] ;  /* 0x03000000aa007fae */ /* 0x000fe8000b981a04 */
[----:B------:R-:W-:Y:S04]  /*1b80*/  LDGSTS.E.BYPASS.LTC128B.128 [R0+0x5000], desc[UR4][R170.64+0x40] ;  /* 0x05000040aa007fae */ /* 0x000fe8000b981a04 */
[----:B------:R-:W-:Y:S01]  /*1b90*/  LDGSTS.E.BYPASS.LTC128B.128 [R0+0x7000], desc[UR4][R170.64+0x80] ;  /* 0x07000080aa007fae */ /* 0x000fe2000b981a04 */
[----:B-1----:R-:W-:-:S03]  /*1ba0*/  IMAD.WIDE.U32 R8, R4, R128, R24 ;  /* 0x0000008004087225 */ /* 0x002fc600078e0018 */
[----:B------:R-:W-:Y:S01]  /*1bb0*/  LDGSTS.E.BYPASS.LTC128B.128 [R0+0x3800], desc[UR4][R16.64] ;  /* 0x0380000010007fae */ /* 0x000fe2000b981a04 */
[----:B------:R-:W-:Y:S01]  /*1bc0*/  SHF.R.U32.HI R4, RZ, 0x1, R160 ;  /* 0x00000001ff047819 */ /* 0x000fe200000116a0 */
[----:B------:R-:W-:Y:S02]  /*1bd0*/  IMAD.IADD R5, R9, 0x1, R5 ;  /* 0x0000000109057824 */ /* 0x000fe400078e0205 */
[----:B------:R-:W-:Y:S01]  /*1be0*/  LDGSTS.E.BYPASS.LTC128B.128 [R0+0x5800], desc[UR4][R16.64+0x40] ;  /* 0x0580004010007fae */ /* 0x000fe2000b981a04 */
[----:B------:R-:W-:-:S03]  /*1bf0*/  LEA R182, P0, R8, R6, 0x1 ;  /* 0x0000000608b67211 */ /* 0x000fc600078008ff */
[----:B------:R-:W-:Y:S01]  /*1c00*/  LDGSTS.E.BYPASS.LTC128B.128 [R0+0x7800], desc[UR4][R16.64+0x80] ;  /* 0x0780008010007fae */ /* 0x000fe2000b981a04 */
[----:B------:R-:W-:Y:S02]  /*1c10*/  LEA.HI.X R183, R8, R7, R5, 0x1, P0 ;  /* 0x0000000708b77211 */ /* 0x000fe400000f0c05 */
[----:B------:R-:W-:Y:S01]  /*1c20*/  SHF.L.U32 R7, R160, 0x4, RZ ;  /* 0x00000004a0077819 */ /* 0x000fe200000006ff */
[----:B------:R-:W-:Y:S01]  /*1c30*/  LDGSTS.E.BYPASS.LTC128B.128 [R0+0x4000], desc[UR4][R12.64] ;  /* 0x040000000c007fae */ /* 0x000fe2000b981a04 */
[----:B------:R-:W-:Y:S01]  /*1c40*/  LOP3.LUT R5, R126, 0xc0, RZ, 0xc0, !PT ;  /* 0x000000c07e057812 */ /* 0x000fe200078ec0ff */
[----:B------:R-:W-:Y:S01]  /*1c50*/  IMAD.MOV.U32 R181, RZ, RZ, R183 ;  /* 0x000000ffffb57224 */ /* 0x000fe200078e00b7 */
[----:B------:R-:W-:Y:S01]  /*1c60*/  LOP3.LUT R9, R7, 0x100, RZ, 0xc0, !PT ;  /* 0x0000010007097812 */ /* 0x000fe200078ec0ff */
[----:B------:R-:W-:Y:S01]  /*1c70*/  LDGSTS.E.BYPASS.LTC128B.128 [R0+0x6000], desc[UR4][R12.64+0x40] ;  /* 0x060000400c007fae */ /* 0x000fe2000b981a04 */
[----:B------:R-:W-:Y:S02]  /*1c80*/  LOP3.LUT R4, R5, 0x8, R4, 0xf8, !PT ;  /* 0x0000000805047812 */ /* 0x000fe400078ef804 */
[----:B------:R-:W-:Y:S01]  /*1c90*/  IADD3 R8, P0, PT, R165, R182, RZ ;  /* 0x000000b6a5087210 */ /* 0x000fe20007f1e0ff */
[----:B------:R-:W-:Y:S01]  /*1ca0*/  LDGSTS.E.BYPASS.LTC128B.128 [R0+0x8000], desc[UR4][R12.64+0x80] ;  /* 0x080000800c007fae */ /* 0x000fe2000b981a04 */
[----:B------:R-:W-:-:S02]  /*1cb0*/  LOP3.LUT R5, R5, 0x8, R160, 0xf8, !PT ;  /* 0x0000000805057812 */ /* 0x000fc400078ef8a0 */
[--C-:B------:R-:W-:Y:S01]  /*1cc0*/  LOP3.LUT R6, R9, 0x20, R126.reuse, 0xf8, !PT ;  /* 0x0000002009067812 */ /* 0x100fe200078ef87e */
[----:B------:R-:W-:Y:S01]  /*1cd0*/  LDGSTS.E.BYPASS.LTC128B.128 [R0+0x4800], desc[UR4][R10.64] ;  /* 0x048000000a007fae */ /* 0x000fe2000b981a04 */
[----:B------:R-:W-:Y:S01]  /*1ce0*/  LOP3.LUT R7, R7, 0x3e00, RZ, 0xc0, !PT ;  /* 0x00003e0007077812 */ /* 0x000fe200078ec0ff */
[----:B------:R-:W-:Y:S01]  /*1cf0*/  IMAD.X R9, R166, 0x1, R183, P0 ;  /* 0x00000001a6097824 */ /* 0x000fe200000e06b7 */
[----:B------:R-:W-:Y:S01]  /*1d00*/  LOP3.LUT R5, R6, R5, R123, 0xf6, !PT ;  /* 0x0000000506057212 */ /* 0x000fe200078ef67b */
[----:B------:R-:W-:Y:S01]  /*1d10*/  LDGSTS.E.BYPASS.LTC128B.128 [R0+0x6800], desc[UR4][R10.64+0x40] ;  /* 0x068000400a007fae */ /* 0x000fe2000b981a04 */
[----:B------:R-:W-:Y:S02]  /*1d20*/  LOP3.LUT R7, R7, 0x20, R126, 0xf8, !PT ;  /* 0x0000002007077812 */ /* 0x000fe400078ef87e */
[----:B------:R-:W-:Y:S01]  /*1d30*/  IADD3 R6, P0, PT, R165, R8, RZ ;  /* 0x00000008a5067210 */ /* 0x000fe20007f1e0ff */
[----:B------:R1:W-:Y:S01]  /*1d40*/  LDGSTS.E.BYPASS.LTC128B.128 [R0+0x8800], desc[UR4][R10.64+0x80] ;  /* 0x088000800a007fae */ /* 0x0003e2000b981a04 */
[----:B------:R-:W-:-:S02]  /*1d50*/  LOP3.LUT R123, R4, R123, RZ, 0x3c, !PT ;  /* 0x0000007b047b7212 */ /* 0x000fc400078e3cff */
[----:B------:R-:W-:Y:S01]  /*1d60*/  LOP3.LUT R4, R7, 0x100, R126, 0xf8, !PT ;  /* 0x0000010007047812 */ /* 0x000fe200078ef87e */
[----:B------:R-:W0:Y:S01]  /*1d70*/  LDGDEPBAR ;  /* 0x00000000000079af */ /* 0x000e220000000000 */
[----:B------:R-:W-:Y:S01]  /*1d80*/  IMAD.X R7, R166, 0x1, R9, P0 ;  /* 0x00000001a6077824 */ /* 0x000fe200000e0609 */
[----:B------:R-:W-:Y:S02]  /*1d90*/  LEA R162, R5, R164, 0x1 ;  /* 0x000000a405a27211 */ /* 0x000fe400078e08ff */
[----:B------:R-:W-:-:S05]  /*1da0*/  LOP3.LUT R163, R4, R123, RZ, 0xfc, !PT ;  /* 0x0000007b04a37212 */ /* 0x000fca00078efcff */
[----:B------:R-:W-:Y:S01]  /*1db0*/  IMAD R163, R163, 0x2, R164 ;  /* 0x00000002a3a37824 */ /* 0x000fe200078e02a4 */
[----:B-1----:R-:W-:Y:S01]  /*1dc0*/  IADD3 R10, P0, PT, R165, R6, RZ ;  /* 0x00000006a50a7210 */ /* 0x002fe20007f1e0ff */
[----:B------:R-:W-:-:S12]  /*1dd0*/  DEPBAR.LE SB0, 0x0 ;  /* 0x000080000000791a */ /* 0x000fd80000000000 */
[----:B------:R-:W-:Y:S05]  /*1de0*/  WARPSYNC.ALL ;  /* 0x0000000000007948 */ /* 0x000fea0003800000 */
[----:B------:R-:W-:Y:S01]  /*1df0*/  BAR.SYNC.DEFER_BLOCKING 0x0 ;  /* 0x0000000000007b1d */ /* 0x000fe20000010000 */
[----:B------:R-:W-:Y:S01]  /*1e00*/  IMAD.X R11, R166, 0x1, R7, P0 ;  /* 0x00000001a60b7824 */ /* 0x000fe200000e0607 */
[----:B------:R-:W-:-:S04]  /*1e10*/  LOP3.LUT P0, RZ, R160, 0x4, RZ, 0xc0, !PT ;  /* 0x00000004a0ff7812 */ /* 0x000fc8000780c0ff */
[----:B------:R-:W-:Y:S01]  /*1e20*/  SEL R124, R124, 0xffffffe0, !P0 ;  /* 0xffffffe07c7c7807 */ /* 0x000fe20004000000 */
[----:B------:R-:W-:Y:S01]  /*1e30*/  BSSY.RECONVERGENT B1, `(.L_x_3690) ;  /* 0x0000110000017945 */ /* 0x000fe20003800200 */
[----:B------:R-:W-:-:S03]  /*1e40*/  ISETP.GT.AND P0, PT, R184, R169, PT ;  /* 0x000000a9b800720c */ /* 0x000fc60003f04270 */
[C---:B------:R-:W-:Y:S02]  /*1e50*/  IMAD.IADD R127, R124.reuse, 0x1, R163 ;  /* 0x000000017c7f7824 */ /* 0x040fe400078e02a3 */
[----:B------:R-:W-:Y:S01]  /*1e60*/  IMAD.IADD R125, R124, 0x1, R162 ;  /* 0x000000017c7d7824 */ /* 0x000fe200078e02a2 */
        /* <DEDUP_REMOVED lines=23> */
[----:B------:R-:W1:Y:S04]  /*1fe0*/  LDSM.16.M88.4 R48, [R162+0x4c00] ;  /* 0x004c0000a230783b */ /* 0x000e680000000200 */
[----:B------:R-:W-:Y:S04]  /*1ff0*/  LDSM.16.M88.4 R56, [R127] ;  /* 0x000000007f38783b */ /* 0x000fe80000000200 */
[----:B------:R-:W1:Y:S01]  /*2000*/  LDSM.16.M88.4 R44, [R125+0x3000] ;  /* 0x003000007d2c783b */ /* 0x000e620000000200 */
[C---:B---3--:R-:W-:Y:S03]  /*2010*/  HMMA.16816.F32.BF16 R40, R80.reuse, R36, RZ ;  /* 0x000000245028723c */ /* 0x048fe600000418ff */
[----:B------:R-:W3:Y:S04]  /*2020*/  LDSM.16.M88.4 R60, [R125+0x3400] ;  /* 0x003400007d3c783b */ /* 0x000ee80000000200 */
[----:B------:R-:W3:Y:S01]  /*2030*/  LDSM.16.M88.4 R64, [R125+0x3800] ;  /* 0x003800007d40783b */ /* 0x000ee20000000200 */
[C---:B------:R-:W-:Y:S03]  /*2040*/  HMMA.16816.F32.BF16 R36, R80.reuse, R38, RZ ;  /* 0x000000265024723c */ /* 0x040fe600000418ff */
[----:B------:R-:W3:Y:S04]  /*2050*/  LDSM.16.M88.4 R52, [R125+0x3c00] ;  /* 0x003c00007d34783b */ /* 0x000ee80000000200 */
[----:B------:R-:W-:Y:S01]  /*2060*/  LDSM.16.M88.4 R104, [R125+0x4c00] ;  /* 0x004c00007d68783b */ /* 0x000fe20000000200 */
[C---:B----4-:R-:W-:Y:S03]  /*2070*/  HMMA.16816.F32.BF16 R32, R80.reuse, R28, RZ ;  /* 0x0000001c5020723c */ /* 0x050fe600000418ff */
[----:B------:R-:W-:Y:S04]  /*2080*/  LDSM.16.M88.4 R72, [R162+0x5800] ;  /* 0x00580000a248783b */ /* 0x000fe80000000200 */
[----:B------:R-:W-:Y:S01]  /*2090*/  LDSM.16.M88.4 R76, [R162+0x5000] ;  /* 0x00500000a24c783b */ /* 0x000fe20000000200 */
[C---:B-----5:R-:W-:Y:S03]  /*20a0*/  HMMA.16816.F32.BF16 R24, R80.reuse, R20, RZ ;  /* 0x000000145018723c */ /* 0x060fe600000418ff */
[----:B------:R-:W-:Y:S04]  /*20b0*/  LDSM.16.M88.4 R68, [R162+0x6400] ;  /* 0x00640000a244783b */ /* 0x000fe80000000200 */
[----:B------:R-:W-:Y:S01]  /*20c0*/  LDSM.16.M88.4 R112, [R125+0x5000] ;  /* 0x005000007d70783b */ /* 0x000fe20000000200 */
[C---:B--2---:R-:W-:Y:S03]  /*20d0*/  HMMA.16816.F32.BF16 R16, R80.reuse, R12, RZ ;  /* 0x0000000c5010723c */ /* 0x044fe600000418ff */
[----:B------:R-:W-:Y:S04]  /*20e0*/  LDSM.16.M88.4 R108, [R125+0x5c00] ;  /* 0x005c00007d6c783b */ /* 0x000fe80000000200 */
[----:B------:R-:W-:Y:S01]  /*20f0*/  LDSM.16.M88.4 R116, [R163+0x2000] ;  /* 0x00200000a374783b */ /* 0x000fe20000000200 */
[C---:B-1----:R-:W-:Y:S03]  /*2100*/  HMMA.16816.F32.BF16 R8, R80.reuse, R4, RZ ;  /* 0x000000045008723c */ /* 0x042fe600000418ff */
        /* <DEDUP_REMOVED lines=32> */
[----:B------:R-:W-:Y:S07]  /*2310*/  LDSM.16.M88.4 R60, [R162+0x6800] ;  /* 0x00680000a23c783b */ /* 0x000fee0000000200 */
[C---:B------:R-:W-:Y:S08]  /*2320*/  HMMA.16816.F32.BF16 R84, R56.reuse, R104, R84 ;  /* 0x000000683854723c */ /* 0x040ff00000041854 */
[----:B------:R-:W-:Y:S01]  /*2330*/  HMMA.16816.F32.BF16 R80, R56, R106, R80 ;  /* 0x0000006a3850723c */ /* 0x000fe20000041850 */
[----:B------:R-:W3:Y:S04]  /*2340*/  LDSM.16.M88.4 R56, [R162+0x6c00] ;  /* 0x006c0000a238783b */ /* 0x000ee80000000200 */
[----:B------:R-:W-:Y:S03]  /*2350*/  LDSM.16.M88.4 R104, [R125+0x6000] ;  /* 0x006000007d68783b */ /* 0x000fe60000000200 */
[C---:B----4-:R-:W-:Y:S08]  /*2360*/  HMMA.16816.F32.BF16 R32, R52.reuse, R64, R32 ;  /* 0x000000403420723c */ /* 0x050ff00000041820 */
[C---:B------:R-:W-:Y:S01]  /*2370*/  HMMA.16816.F32.BF16 R28, R52.reuse, R66, R28 ;  /* 0x00000042341c723c */ /* 0x040fe2000004181c */
[----:B------:R-:W-:Y:S07]  /*2380*/  LDSM.16.M88.4 R64, [R127+0x1000] ;  /* 0x001000007f40783b */ /* 0x000fee0000000200 */
        /* <DEDUP_REMOVED lines=17> */
[----:B------:R-:W5:Y:S07]  /*24a0*/  LDSM.16.M88.4 R68, [R125+0x6c00] ;  /* 0x006c00007d44783b */ /* 0x000f6e0000000200 */
[C---:B------:R-:W-:Y:S08]  /*24b0*/  HMMA.16816.F32.BF16 R92, R52.reuse, R60, R92 ;  /* 0x0000003c345c723c */ /* 0x040ff0000004185c */
[----:B------:R-:W-:Y:S01]  /*24c0*/  HMMA.16816.F32.BF16 R88, R52, R62, R88 ;  /* 0x0000003e3458723c */ /* 0x000fe20000041858 */
[----:B------:R-:W5:Y:S04]  /*24d0*/  LDSM.16.M88.4 R60, [R162+0x7000] ;  /* 0x00700000a23c783b */ /* 0x000f680000000200 */
[----:B------:R-:W5:Y:S03]  /*24e0*/  LDSM.16.M88.4 R52, [R162+0x7800] ;  /* 0x00780000a234783b */ /* 0x000f660000000200 */
        /* <DEDUP_REMOVED lines=15> */
[C---:B----4-:R-:W-:Y:S08]  /*25e0*/  HMMA.16816.F32.BF16 R100, R64.reuse, R76, R100 ;  /* 0x0000004c4064723c */ /* 0x050ff00000041864 */
[----:B------:R-:W-:Y:S01]  /*25f0*/  HMMA.16816.F32.BF16 R96, R64, R78, R96 ;  /* 0x0000004e4060723c */ /* 0x000fe20000041860 */
[----:B------:R-:W-:Y:S07]  /*2600*/  LDSM.16.M88.4 R76, [R127+0x2000] ;  /* 0x002000007f4c783b */ /* 0x000fee0000000200 */
[C---:B---3--:R-:W-:Y:S08]  /*2610*/  HMMA.16816.F32.BF16 R32, R116.reuse, R56, R32 ;  /* 0x000000387420723c */ /* 0x048ff00000041820 */
[----:B------:R-:W-:Y:S01]  /*2620*/  HMMA.16816.F32.BF16 R28, R116, R58, R28 ;  /* 0x0000003a741c723c */ /* 0x000fe2000004181c */
[----:B------:R-:W3:Y:S07]  /*2630*/  LDSM.16.M88.4 R56, [R125+0x8000] ;  /* 0x008000007d38783b */ /* 0x000eee0000000200 */
[C---:B------:R-:W-:Y:S08]  /*2640*/  HMMA.16816.F32.BF16 R92, R64.reuse, R72, R92 ;  /* 0x00000048405c723c */ /* 0x040ff0000004185c */
[C---:B------:R-:W-:Y:S01]  /*2650*/  HMMA.16816.F32.BF16 R88, R64.reuse, R74, R88 ;  /* 0x0000004a4058723c */ /* 0x040fe20000041858 */
[----:B------:R-:W4:Y:S07]  /*2660*/  LDSM.16.M88.4 R72, [R125+0x7000] ;  /* 0x007000007d48783b */ /* 0x000f2e0000000200 */
[C---:B-----5:R-:W-:Y:S08]  /*2670*/  HMMA.16816.F32.BF16 R84, R64.reuse, R68, R84 ;  /* 0x000000444054723c */ /* 0x060ff00000041854 */
[----:B------:R-:W-:Y:S01]  /*2680*/  HMMA.16816.F32.BF16 R80, R64, R70, R80 ;  /* 0x000000464050723c */ /* 0x000fe20000041850 */
[----:B------:R-:W5:Y:S04]  /*2690*/  LDSM.16.M88.4 R68, [R125+0x7400] ;  /* 0x007400007d44783b */ /* 0x000f680000000200 */
[----:B------:R-:W5:Y:S03]  /*26a0*/  LDSM.16.M88.4 R64, [R125+0x7800] ;  /* 0x007800007d40783b */ /* 0x000f660000000200 */
        /* <DEDUP_REMOVED lines=18> */
[----:B------:R-:W-:Y:S01]  /*27d0*/  HMMA.16816.F32.BF16 R80, R116, R106, R80 ;  /* 0x0000006a7450723c */ /* 0x000fe20000041850 */
[C---:B------:R-:W-:Y:S01]  /*27e0*/  SHF.L.U64.HI R118, R128.reuse, 0x5, R129 ;  /* 0x0000000580767819 */ /* 0x040fe20000010281 */
[----:B------:R-:W-:-:S06]  /*27f0*/  IMAD.SHL.U32 R117, R128, 0x20, RZ ;  /* 0x0000002080757824 */ /* 0x000fcc00078e00ff */
[C---:B---3--:R-:W-:Y:S08]  /*2800*/  HMMA.16816.F32.BF16 R8, R76.reuse, R56, R8 ;  /* 0x000000384c08723c */ /* 0x048ff00000041808 */
[C---:B----4-:R-:W-:Y:S08]  /*2810*/  HMMA.16816.F32.BF16 R40, R76.reuse, R72, R40 ;  /* 0x000000484c28723c */ /* 0x050ff00000041828 */
        /* <DEDUP_REMOVED lines=29> */
.L_x_3693:
[----:B------:R-:W2:Y:S01]  /*29f0*/  LD.E R49, desc[UR4][R2.64+0x170] ;  /* 0x0001700402317980 */ /* 0x000ea2000c101900 */
[----:B------:R-:W-:-:S04]  /*2a00*/  SHF.L.U32 R4, R184, 0x7, RZ ;  /* 0x00000007b8047819 */ /* 0x000fc800000006ff */
[----:B------:R-:W-:Y:S01]  /*2a10*/  IABS R7, R4 ;  /* 0x0000000400077213 */ /* 0x000fe20000000000 */
[C---:B------:R-:W-:Y:S01]  /*2a20*/  VIADD R46, R4.reuse, 0xffffff80 ;  /* 0xffffff80042e7836 */ /* 0x040fe20000000000 */
[-C--:B--2---:R-:W-:Y:S02]  /*2a30*/  IABS R44, R49.reuse ;  /* 0x00000031002c7213 */ /* 0x084fe40000000000 */
[-C--:B------:R-:W-:Y:S02]  /*2a40*/  IABS R6, R49.reuse ;  /* 0x0000003100067213 */ /* 0x080fe40000000000 */
[----:B------:R-:W1:Y:S01]  /*2a50*/  I2F.RP R45, R44 ;  /* 0x0000002c002d7306 */ /* 0x000e620000209400 */
[----:B------:R-:W-:Y:S02]  /*2a60*/  LOP3.LUT R4, R4, R49, RZ, 0x3c, !PT ;  /* 0x0000003104047212 */ /* 0x000fe400078e3cff */
[----:B------:R-:W-:Y:S02]  /*2a70*/  IADD3 R6, PT, PT, RZ, -R6, RZ ;  /* 0x80000006ff067210 */ /* 0x000fe40007ffe0ff */
[----:B------:R-:W-:-:S02]  /*2a80*/  ISETP.GE.AND P2, PT, R4, RZ, PT ;  /* 0x000000ff0400720c */ /* 0x000fc40003f46270 */
[----:B------:R-:W-:Y:S01]  /*2a90*/  LOP3.LUT R4, RZ, R49, RZ, 0x33, !PT ;  /* 0x00000031ff047212 */ /* 0x000fe200078e33ff */
        /* <DEDUP_REMOVED lines=16> */
[----:B------:R-:W-:Y:S02]  /*2ba0*/  @!P1 IMAD.IADD R5, R5, 0x1, -R44 ;  /* 0x0000000105059824 */ /* 0x000fe400078e0a2c */
[-C--:B------:R-:W-:Y:S01]  /*2bb0*/  @!P3 IADD3 R7, PT, PT, R7, -R44.reuse, RZ ;  /* 0x8000002c0707b210 */ /* 0x080fe20007ffe0ff */
[----:B------:R-:W-:Y:S01]  /*2bc0*/  @!P1 VIADD R45, R45, 0x1 ;  /* 0x000000012d2d9836 */ /* 0x000fe20000000000 */
[----:B------:R-:W-:Y:S02]  /*2bd0*/  @!P3 IADD3 R47, PT, PT, R47, 0x1, RZ ;  /* 0x000000012f2fb810 */ /* 0x000fe40007ffe0ff */
[-C--:B------:R-:W-:Y:S02]  /*2be0*/  ISETP.GE.U32.AND P4, PT, R5, R44.reuse, PT ;  /* 0x0000002c0500720c */ /* 0x080fe40003f86070 */
[----:B------:R-:W-:Y:S02]  /*2bf0*/  ISETP.GE.U32.AND P5, PT, R7, R44, PT ;  /* 0x0000002c0700720c */ /* 0x000fe40003fa6070 */
[----:B------:R-:W-:-:S09]  /*2c00*/  ISETP.NE.AND P1, PT, R49, RZ, PT ;  /* 0x000000ff3100720c */ /* 0x000fd20003f25270 */
[----:B------:R-:W-:Y:S02]  /*2c10*/  @P4 VIADD R45, R45, 0x1 ;  /* 0x000000012d2d4836 */ /* 0x000fe40000000000 */
[----:B------:R-:W-:Y:S02]  /*2c20*/  @P5 IADD3 R47, PT, PT, R47, 0x1, RZ ;  /* 0x000000012f2f5810 */ /* 0x000fe40007ffe0ff */
[----:B------:R-:W-:Y:S02]  /*2c30*/  @!P0 IMAD.MOV R45, RZ, RZ, -R45 ;  /* 0x000000ffff2d8224 */ /* 0x000fe400078e0a2d */
[----:B------:R-:W-:-:S03]  /*2c40*/  @!P2 IADD3 R47, PT, PT, -R47, RZ, RZ ;  /* 0x000000ff2f2fa210 */ /* 0x000fc60007ffe1ff */
[C---:B------:R-:W-:Y:S02]  /*2c50*/  SEL R6, R4.reuse, R45, !P1 ;  /* 0x0000002d04067207 */ /* 0x040fe40004800000 */
[----:B------:R-:W-:Y:S01]  /*2c60*/  SEL R7, R4, R47, !P1 ;  /* 0x0000002f04077207 */ /* 0x000fe20004800000 */
[----:B------:R-:W2:Y:S02]  /*2c70*/  LD.E.64 R44, desc[UR4][R2.64+0x38] ;  /* 0x00003804022c7980 */ /* 0x000ea4000c101b00 */
[--C-:B------:R-:W-:Y:S02]  /*2c80*/  IMAD.WIDE R52, R6, 0x4, R192.reuse ;  /* 0x0000000406347825 */ /* 0x100fe400078e02c0 */
[----:B------:R-:W3:Y:S02]  /*2c90*/  LD.E.64 R46, desc[UR4][R2.64+0x20] ;  /* 0x00002004022e7980 */ /* 0x000ee4000c101b00 */
[C---:B------:R-:W-:Y:S02]  /*2ca0*/  IMAD.WIDE R50, R7.reuse, 0x4, R192 ;  /* 0x0000000407327825 */ /* 0x040fe400078e02c0 */
        /* <DEDUP_REMOVED lines=17> */
.L_x_3694:
[----:B------:R-:W-:Y:S05]  /*2dc0*/  BSYNC.RECONVERGENT B0 ;  /* 0x0000000000007941 */ /* 0x000fea0003800200 */
.L_x_3692:
        /* <DEDUP_REMOVED lines=22> */
.L_x_3691:
[----:B------:R-:W-:Y:S05]  /*2f30*/  BSYNC.RECONVERGENT B1 ;  /* 0x0000000000017941 */ /* 0x000fea0003800200 */
.L_x_3690:
        /* <DEDUP_REMOVED lines=34> */
[----:B------:R-:W1:Y:S01]  /*3160*/  SHFL.BFLY PT, R45, R6, 0x2, 0x1f ;  /* 0x0c401f00062d7f89 */ /* 0x000e6200000e0000 */
[----:B------:R-:W-:Y:S02]  /*3170*/  IADD3 R122, PT, PT, R122, -0x2, RZ ;  /* 0xfffffffe7a7a7810 */ /* 0x000fe40007ffe0ff */
        /* <DEDUP_REMOVED lines=14> */
[----:B-1----:R-:W-:-:S03]  /*3260*/  FMNMX.FTZ R0, R45, R0, !PT ;  /* 0x000000002d007209 */ /* 0x002fc60007810000 */
[----:B------:R-:W1:Y:S01]  /*3270*/  LDSM.16.MT88.4 R44, [R119+0x9000] ;  /* 0x00900000772c783b */ /* 0x000e620000004200 */
        /* <DEDUP_REMOVED lines=33> */
[--C-:B------:R-:W-:Y:S01]  /*3490*/  FFMA.FTZ R127, R23, R115, -R132.reuse ;  /* 0x00000073177f7223 */ /* 0x100fe20000010884 */
[----:B--2---:R-:W-:Y:S01]  /*34a0*/  F2FP.BF16.F32.PACK_AB R5, R136, R135 ;  /* 0x000000878805723e */ /* 0x004fe200000010ff */
[-C--:B------:R-:W-:Y:S01]  /*34b0*/  FFMA.FTZ R139, R14, R115.reuse, -R132 ;  /* 0x000000730e8b7223 */ /* 0x080fe20000010884 */
[----:B------:R-:W2:Y:S01]  /*34c0*/  MUFU.EX2 R140, R140 ;  /* 0x0000008c008c7308 */ /* 0x000ea20000000800 */
[-CC-:B------:R-:W-:Y:S01]  /*34d0*/  FFMA.FTZ R141, R12, R115.reuse, -R114.reuse ;  /* 0x000000730c8d7223 */ /* 0x180fe20000010872 */
[-C--:B------:R-:W-:Y:S01]  /*34e0*/  FFMA.FTZ R144, R13, R115.reuse, -R114 ;  /* 0x000000730d907223 */ /* 0x080fe20000010872 */
[-CC-:B------:R-:W-:Y:S01]  /*34f0*/  FFMA.FTZ R142, R15, R115.reuse, -R132.reuse ;  /* 0x000000730f8e7223 */ /* 0x180fe20000010884 */
[----:B------:R-:W-:Y:S01]  /*3500*/  MUFU.EX2 R134, R134 ;  /* 0x0000008600867308 */ /* 0x000fe20000000800 */
[-CC-:B------:R-:W-:Y:S01]  /*3510*/  FFMA.FTZ R143, R10, R115.reuse, -R132.reuse ;  /* 0x000000730a8f7223 */ /* 0x180fe20000010884 */
[----:B----4-:R-:W-:Y:S01]  /*3520*/  F2FP.BF16.F32.PACK_AB R7, R131, R138 ;  /* 0x0000008a8307723e */ /* 0x010fe200000010ff */
[-CC-:B------:R-:W-:Y:S01]  /*3530*/  FFMA.FTZ R146, R11, R115.reuse, -R132.reuse ;  /* 0x000000730b927223 */ /* 0x180fe20000010884 */
[----:B------:R-:W4:Y:S01]  /*3540*/  MUFU.EX2 R133, R133 ;  /* 0x0000008500857308 */ /* 0x000f220000000800 */
[-C--:B------:R-:W-:Y:S01]  /*3550*/  FFMA.FTZ R58, R58, R115.reuse, -R132 ;  /* 0x000000733a3a7223 */ /* 0x080fe20000010884 */
[-CC-:B------:R-:W-:Y:S01]  /*3560*/  FFMA.FTZ R145, R8, R115.reuse, -R114.reuse ;  /* 0x0000007308917223 */ /* 0x180fe20000010872 */
[-CC-:B------:R-:W-:Y:S01]  /*3570*/  FFMA.FTZ R148, R9, R115.reuse, -R114.reuse ;  /* 0x0000007309947223 */ /* 0x180fe20000010872 */
[----:B------:R-:W-:Y:S01]  /*3580*/  MUFU.EX2 R121, R121 ;  /* 0x0000007900797308 */ /* 0x000fe20000000800 */
[----:B------:R-:W-:Y:S01]  /*3590*/  FFMA.FTZ R56, R56, R115, -R114 ;  /* 0x0000007338387223 */ /* 0x000fe20000010872 */
[----:B--2---:R-:W-:Y:S01]  /*35a0*/  F2FP.BF16.F32.PACK_AB R4, R140, R137 ;  /* 0x000000898c04723e */ /* 0x004fe200000010ff */
[-CC-:B------:R-:W-:Y:S01]  /*35b0*/  FFMA.FTZ R102, R102, R115.reuse, -R132.reuse ;  /* 0x0000007366667223 */ /* 0x180fe20000010884 */
[----:B------:R-:W2:Y:S01]  /*35c0*/  MUFU.EX2 R120, R120 ;  /* 0x0000007800787308 */ /* 0x000ea20000000800 */
[-C--:B------:R-:W-:Y:S01]  /*35d0*/  FFMA.FTZ R103, R103, R115.reuse, -R132 ;  /* 0x0000007367677223 */ /* 0x080fe20000010884 */
[----:B------:R-:W-:Y:S01]  /*35e0*/  FADD.FTZ R137, R137, R140 ;  /* 0x0000008c89897221 */ /* 0x000fe20000010000 */
[-CC-:B------:R-:W-:Y:S01]  /*35f0*/  FFMA.FTZ R98, R98, R115.reuse, -R132.reuse ;  /* 0x0000007362627223 */ /* 0x180fe20000010884 */
[----:B------:R-:W-:Y:S01]  /*3600*/  MUFU.EX2 R124, R124 ;  /* 0x0000007c007c7308 */ /* 0x000fe20000000800 */
[-C--:B------:R-:W-:Y:S01]  /*3610*/  FFMA.FTZ R99, R99, R115.reuse, -R132 ;  /* 0x0000007363637223 */ /* 0x080fe20000010884 */
[----:B----4-:R-:W-:Y:S01]  /*3620*/  F2FP.BF16.F32.PACK_AB R6, R133, R134 ;  /* 0x000000868506723e */ /* 0x010fe200000010ff */
[-CC-:B------:R-:W-:Y:S01]  /*3630*/  FFMA.FTZ R147, R92, R115.reuse, -R114.reuse ;  /* 0x000000735c937223 */ /* 0x180fe20000010872 */
[----:B------:R-:W-:Y:S01]  /*3640*/  MUFU.EX2 R123, R123 ;  /* 0x0000007b007b7308 */ /* 0x000fe20000000800 */
[-CC-:B------:R-:W-:Y:S01]  /*3650*/  FFMA.FTZ R150, R93, R115.reuse, -R114.reuse ;  /* 0x000000735d967223 */ /* 0x180fe20000010872 */
[-C--:B------:R-:W-:Y:S01]  /*3660*/  FFMA.FTZ R140, R89, R115.reuse, -R114 ;  /* 0x00000073598c7223 */ /* 0x080fe20000010872 */
[--C-:B------:R-:W-:Y:S01]  /*3670*/  FFMA.FTZ R95, R95, R115, -R132.reuse ;  /* 0x000000735f5f7223 */ /* 0x100fe20000010884 */
[----:B------:R-:W4:Y:S01]  /*3680*/  MUFU.EX2 R126, R126 ;  /* 0x0000007e007e7308 */ /* 0x000f220000000800 */
[C---:B------:R-:W-:Y:S01]  /*3690*/  HMMA.16816.F32.BF16 R60, R4.reuse, R48, RZ ;  /* 0x00000030043c723c */ /* 0x040fe200000418ff */
[----:B--2---:R-:W-:Y:S01]  /*36a0*/  F2FP.BF16.F32.PACK_AB R105, R120, R121 ;  /* 0x000000797869723e */ /* 0x004fe200000010ff */
[-CC-:B------:R-:W-:Y:S01]  /*36b0*/  FFMA.FTZ R90, R90, R115.reuse, -R132.reuse ;  /* 0x000000735a5a7223 */ /* 0x180fe20000010884 */
[----:B------:R-:W-:Y:S01]  /*36c0*/  MUFU.EX2 R125, R125 ;  /* 0x0000007d007d7308 */ /* 0x000fe20000000800 */
[-CC-:B------:R-:W-:Y:S01]  /*36d0*/  FFMA.FTZ R91, R91, R115.reuse, -R132.reuse ;  /* 0x000000735b5b7223 */ /* 0x180fe20000010884 */
[-CC-:B------:R-:W-:Y:S01]  /*36e0*/  FFMA.FTZ R86, R86, R115.reuse, -R132.reuse ;  /* 0x0000007356567223 */ /* 0x180fe20000010884 */
[-CC-:B------:R-:W-:Y:S01]  /*36f0*/  FFMA.FTZ R87, R87, R115.reuse, -R132.reuse ;  /* 0x0000007357577223 */ /* 0x180fe20000010884 */
[----:B------:R-:W2:Y:S01]  /*3700*/  MUFU.EX2 R112, R112 ;  /* 0x0000007000707308 */ /* 0x000ea20000000800 */
[----:B------:R-:W-:Y:S01]  /*3710*/  HMMA.16816.F32.BF16 R32, R4, R50, RZ ;  /* 0x000000320420723c */ /* 0x000fe200000418ff */
[-C--:B------:R-:W-:Y:S01]  /*3720*/  FFMA.FTZ R82, R82, R115.reuse, -R132 ;  /* 0x0000007352527223 */ /* 0x080fe20000010884 */
[----:B------:R-:W-:Y:S01]  /*3730*/  FFMA.FTZ R85, R85, R115, -R114 ;  /* 0x0000007355557223 */ /* 0x000fe20000010872 */
[----:B------:R-:W3:Y:S01]  /*3740*/  MUFU.EX2 R113, R113 ;  /* 0x0000007100717308 */ /* 0x000ee20000000800 */
[----:B------:R-:W-:-:S02]  /*3750*/  ISETP.GE.AND P0, PT, R122, R169, PT ;  /* 0x000000a97a00720c */ /* 0x000fc40003f06270 */
[----:B----4-:R-:W-:Y:S01]  /*3760*/  F2FP.BF16.F32.PACK_AB R104, R126, R123 ;  /* 0x0000007b7e68723e */ /* 0x010fe200000010ff */
[----:B------:R-:W-:Y:S01]  /*3770*/  MUFU.EX2 R130, R130 ;  /* 0x0000008200827308 */ /* 0x000fe20000000800 */
[----:B-1----:R-:W-:Y:S03]  /*3780*/  HMMA.16816.F32.BF16 R48, R4, R44, RZ ;  /* 0x0000002c0430723c */ /* 0x002fe600000418ff */
[----:B------:R-:W-:Y:S01]  /*3790*/  MUFU.EX2 R129, R129 ;  /* 0x0000008100817308 */ /* 0x000fe20000000800 */
[----:B--2---:R-:W-:-:S03]  /*37a0*/  F2FP.BF16.F32.PACK_AB R106, R112, R125 ;  /* 0x0000007d706a723e */ /* 0x004fc600000010ff */
[----:B------:R-:W-:Y:S01]  /*37b0*/  MUFU.EX2 R128, R128 ;  /* 0x0000008000807308 */ /* 0x000fe20000000800 */
[C---:B------:R-:W-:Y:S01]  /*37c0*/  HMMA.16816.F32.BF16 R44, R4.reuse, R46, RZ ;  /* 0x0000002e042c723c */ /* 0x040fe200000418ff */
[----:B---3--:R-:W-:Y:S02]  /*37d0*/  F2FP.BF16.F32.PACK_AB R107, R113, R124 ;  /* 0x0000007c716b723e */ /* 0x008fe400000010ff */
[----:B------:R-:W-:Y:S04]  /*37e0*/  MUFU.EX2 R127, R127 ;  /* 0x0000007f007f7308 */ /* 0x000fe80000000800 */
[----:B------:R-:W-:Y:S01]  /*37f0*/  MUFU.EX2 R139, R139 ;  /* 0x0000008b008b7308 */ /* 0x000fe20000000800 */
[----:B------:R-:W-:Y:S03]  /*3800*/  HMMA.16816.F32.BF16 R40, R4, R36, RZ ;  /* 0x000000240428723c */ /* 0x000fe600000418ff */
[----:B------:R-:W-:Y:S04]  /*3810*/  MUFU.EX2 R141, R141 ;  /* 0x0000008d008d7308 */ /* 0x000fe80000000800 */
[----:B------:R-:W1:Y:S01]  /*3820*/  MUFU.EX2 R144, R144 ;  /* 0x0000009000907308 */ /* 0x000e620000000800 */
[C---:B------:R-:W-:Y:S03]  /*3830*/  HMMA.16816.F32.BF16 R48, R104.reuse, R68, R48 ;  /* 0x000000446830723c */ /* 0x040fe60000041830 */
[----:B------:R-:W2:Y:S04]  /*3840*/  MUFU.EX2 R142, R142 ;  /* 0x0000008e008e7308 */ /* 0x000ea80000000800 */
[----:B------:R-:W-:Y:S01]  /*3850*/  MUFU.EX2 R143, R143 ;  /* 0x0000008f008f7308 */ /* 0x000fe20000000800 */
[----:B------:R-:W-:Y:S01]  /*3860*/  HMMA.16816.F32.BF16 R44, R104, R70, R44 ;  /* 0x00000046682c723c */ /* 0x000fe2000004182c */
[----:B------:R-:W3:Y:S02]  /*3870*/  LDSM.16.MT88.4 R68, [R161+0xd000] ;  /* 0x00d00000a144783b */ /* 0x000ee40000004200 */
[----:B------:R-:W4:Y:S01]  /*3880*/  MUFU.EX2 R146, R146 ;  /* 0x0000009200927308 */ /* 0x000f220000000800 */
[----:B-1----:R-:W-:-:S03]  /*3890*/  F2FP.BF16.F32.PACK_AB R14, R144, R141 ;  /* 0x0000008d900e723e */ /* 0x002fc600000010ff */
[----:B------:R-:W-:Y:S01]  /*38a0*/  MUFU.EX2 R58, R58 ;  /* 0x0000003a003a7308 */ /* 0x000fe20000000800 */
[----:B------:R-:W-:Y:S01]  /*38b0*/  HMMA.16816.F32.BF16 R36, R4, R38, RZ ;  /* 0x000000260424723c */ /* 0x000fe200000418ff */
[----:B--2---:R-:W-:Y:S02]  /*38c0*/  F2FP.BF16.F32.PACK_AB R15, R142, R139 ;  /* 0x0000008b8e0f723e */ /* 0x004fe400000010ff */
[----:B------:R-:W-:Y:S04]  /*38d0*/  MUFU.EX2 R145, R145 ;  /* 0x0000009100917308 */ /* 0x000fe80000000800 */
[----:B------:R-:W1:Y:S01]  /*38e0*/  MUFU.EX2 R148, R148 ;  /* 0x0000009400947308 */ /* 0x000e620000000800 */
[----:B------:R-:W-:Y:S01]  /*38f0*/  HMMA.16816.F32.BF16 R60, R104, R52, R60 ;  /* 0x00000034683c723c */ /* 0x000fe2000004183c */
[----:B----4-:R-:W-:-:S02]  /*3900*/  F2FP.BF16.F32.PACK_AB R9, R146, R143 ;  /* 0x0000008f9209723e */ /* 0x010fc400000010ff */
[----:B------:R-:W-:Y:S04]  /*3910*/  MUFU.EX2 R56, R56 ;  /* 0x0000003800387308 */ /* 0x000fe80000000800 */
[----:B------:R-:W-:Y:S01]  /*3920*/  MUFU.EX2 R102, R102 ;  /* 0x0000006600667308 */ /* 0x000fe20000000800 */
[----:B------:R-:W-:Y:S03]  /*3930*/  HMMA.16816.F32.BF16 R52, R104, R54, R32 ;  /* 0x000000366834723c */ /* 0x000fe60000041820 */
[----:B------:R-:W-:Y:S01]  /*3940*/  MUFU.EX2 R103, R103 ;  /* 0x0000006700677308 */ /* 0x000fe20000000800 */
[----:B-1----:R-:W-:-:S03]  /*3950*/  F2FP.BF16.F32.PACK_AB R8, R148, R145 ;  /* 0x000000919408723e */ /* 0x002fc600000010ff */
[----:B------:R-:W-:Y:S01]  /*3960*/  MUFU.EX2 R147, R147 ;  /* 0x0000009300937308 */ /* 0x000fe20000000800 */
[C---:B-----5:R-:W-:Y:S03]  /*3970*/  HMMA.16816.F32.BF16 R40, R104.reuse, R28, R40 ;  /* 0x0000001c6828723c */ /* 0x060fe60000041828 */
[----:B------:R-:W-:Y:S04]  /*3980*/  MUFU.EX2 R150, R150 ;  /* 0x0000009600967308 */ /* 0x000fe80000000800 */
[----:B------:R-:W-:Y:S01]  /*3990*/  MUFU.EX2 R140, R140 ;  /* 0x0000008c008c7308 */ /* 0x000fe20000000800 */
[----:B------:R-:W-:Y:S08]  /*39a0*/  HMMA.16816.F32.BF16 R36, R104, R30, R36 ;  /* 0x0000001e6824723c */ /* 0x000ff00000041824 */
[C---:B------:R-:W-:Y:S08]  /*39b0*/  HMMA.16816.F32.BF16 R32, R4.reuse, R72, RZ ;  /* 0x000000480420723c */ /* 0x040ff000000418ff */
[C---:B------:R-:W-:Y:S08]  /*39c0*/  HMMA.16816.F32.BF16 R28, R4.reuse, R74, RZ ;  /* 0x0000004a041c723c */ /* 0x040ff000000418ff */
[C---:B---3--:R-:W-:Y:S08]  /*39d0*/  HMMA.16816.F32.BF16 R72, R4.reuse, R68, RZ ;  /* 0x000000440448723c */ /* 0x048ff000000418ff */
[----:B------:R-:W-:Y:S08]  /*39e0*/  HMMA.16816.F32.BF16 R68, R4, R70, RZ ;  /* 0x000000460444723c */ /* 0x000ff000000418ff */
[C---:B------:R-:W-:Y:S08]  /*39f0*/  HMMA.16816.F32.BF16 R32, R104.reuse, R64, R32 ;  /* 0x000000406820723c */ /* 0x040ff00000041820 */
[C---:B------:R-:W-:Y:S08]  /*3a00*/  HMMA.16816.F32.BF16 R72, R104.reuse, R76, R72 ;  /* 0x0000004c6848723c */ /* 0x040ff00000041848 */
[C---:B------:R-:W-:Y:S01]  /*3a10*/  HMMA.16816.F32.BF16 R68, R104.reuse, R78, R68 ;  /* 0x0000004e6844723c */ /* 0x040fe20000041844 */
[----:B------:R-:W1:Y:S07]  /*3a20*/  LDSM.16.MT88.4 R76, [R119+0xd400] ;  /* 0x00d40000774c783b */ /* 0x000e6e0000004200 */
[----:B------:R-:W-:Y:S08]  /*3a30*/  HMMA.16816.F32.BF16 R28, R104, R66, R28 ;  /* 0x00000042681c723c */ /* 0x000ff0000004181c */
[----:B------:R-:W-:Y:S01]  /*3a40*/  HMMA.16816.F32.BF16 R64, R4, R108, RZ ;  /* 0x0000006c0440723c */ /* 0x000fe200000418ff */
[-CC-:B------:R-:W-:Y:S01]  /*3a50*/  FFMA.FTZ R109, R27, R115.reuse, -R132.reuse ;  /* 0x000000731b6d7223 */ /* 0x180fe20000010884 */
[----:B------:R-:W-:-:S05]  /*3a60*/  FFMA.FTZ R108, R22, R115, -R132 ;  /* 0x00000073166c7223 */ /* 0x000fca0000010884 */
[----:B------:R-:W2:Y:S01]  /*3a70*/  MUFU.EX2 R109, R109 ;  /* 0x0000006d006d7308 */ /* 0x000ea20000000800 */
[----:B------:R-:W-:Y:S01]  /*3a80*/  HMMA.16816.F32.BF16 R4, R4, R110, RZ ;  /* 0x0000006e0404723c */ /* 0x000fe200000418ff */
[-CC-:B------:R-:W-:Y:S01]  /*3a90*/  FFMA.FTZ R110, R24, R115.reuse, -R114.reuse ;  /* 0x00000073186e7223 */ /* 0x180fe20000010872 */
[----:B------:R-:W-:Y:S01]  /*3aa0*/  FFMA.FTZ R111, R20, R115, -R114 ;  /* 0x00000073146f7223 */ /* 0x000fe20000010872 */
[----:B------:R-:W3:Y:S01]  /*3ab0*/  LDSM.16.MT88.4 R24, [R119+0x9800] ;  /* 0x009800007718783b */ /* 0x000ee20000004200 */
[----:B------:R-:W4:Y:S04]  /*3ac0*/  MUFU.EX2 R108, R108 ;  /* 0x0000006c006c7308 */ /* 0x000f280000000800 */
[----:B------:R-:W5:Y:S04]  /*3ad0*/  MUFU.EX2 R110, R110 ;  /* 0x0000006e006e7308 */ /* 0x000f680000000800 */
[----:B------:R-:W5:Y:S01]  /*3ae0*/  MUFU.EX2 R111, R111 ;  /* 0x0000006f006f7308 */ /* 0x000f620000000800 */
[----:B--2---:R-:W-:Y:S01]  /*3af0*/  F2FP.BF16.F32.PACK_AB R21, R109, R130 ;  /* 0x000000826d15723e */ /* 0x004fe200000010ff */
[----:B-1----:R-:W-:Y:S01]  /*3b00*/  HMMA.16816.F32.BF16 R64, R104, R76, R64 ;  /* 0x0000004c6840723c */ /* 0x002fe20000041840 */
[----:B----4-:R-:W-:-:S02]  /*3b10*/  F2FP.BF16.F32.PACK_AB R23, R127, R108 ;  /* 0x0000006c7f17723e */ /* 0x010fc400000010ff */
[----:B-----5:R-:W-:-:S05]  /*3b20*/  F2FP.BF16.F32.PACK_AB R20, R129, R110 ;  /* 0x0000006e8114723e */ /* 0x020fca00000010ff */
[----:B------:R-:W-:Y:S01]  /*3b30*/  HMMA.16816.F32.BF16 R4, R104, R78, R4 ;  /* 0x0000004e6804723c */ /* 0x000fe20000041804 */
[----:B------:R-:W1:Y:S01]  /*3b40*/  LDSM.16.MT88.4 R76, [R161+0x9800] ;  /* 0x00980000a14c783b */ /* 0x000e620000004200 */
[----:B------:R-:W-:Y:S02]  /*3b50*/  F2FP.BF16.F32.PACK_AB R22, R128, R111 ;  /* 0x0000006f8016723e */ /* 0x000fe400000010ff */
[----:B------:R-:W-:-:S05]  /*3b60*/  F2FP.BF16.F32.PACK_AB R104, R150, R147 ;  /* 0x000000939668723e */ /* 0x000fca00000010ff */
[C---:B---3--:R-:W-:Y:S08]  /*3b70*/  HMMA.16816.F32.BF16 R48, R20.reuse, R24, R48 ;  /* 0x000000181430723c */ /* 0x048ff00000041830 */
[C---:B------:R-:W-:Y:S01]  /*3b80*/  HMMA.16816.F32.BF16 R44, R20.reuse, R26, R44 ;  /* 0x0000001a142c723c */ /* 0x040fe2000004182c */
[----:B------:R-:W2:Y:S07]  /*3b90*/  LDSM.16.MT88.4 R24, [R161+0xb800] ;  /* 0x00b80000a118783b */ /* 0x000eae0000004200 */
[----:B-1----:R-:W-:Y:S01]  /*3ba0*/  HMMA.16816.F32.BF16 R60, R20, R76, R60 ;  /* 0x0000004c143c723c */ /* 0x002fe2000004183c */
[-CC-:B------:R-:W-:Y:S01]  /*3bb0*/  FFMA.FTZ R76, R18, R115.reuse, -R132.reuse ;  /* 0x00000073124c7223 */ /* 0x180fe20000010884 */
[----:B------:R-:W-:-:S05]  /*3bc0*/  FFMA.FTZ R77, R19, R115, -R132 ;  /* 0x00000073134d7223 */ /* 0x000fca0000010884 */
[----:B------:R-:W-:Y:S01]  /*3bd0*/  MUFU.EX2 R76, R76 ;  /* 0x0000004c004c7308 */ /* 0x000fe20000000800 */
[C---:B------:R-:W-:Y:S01]  /*3be0*/  HMMA.16816.F32.BF16 R52, R20.reuse, R78, R52 ;  /* 0x0000004e1434723c */ /* 0x040fe20000041834 */
[-CC-:B------:R-:W-:Y:S01]  /*3bf0*/  FFMA.FTZ R78, R16, R115.reuse, -R114.reuse ;  /* 0x00000073104e7223 */ /* 0x180fe20000010872 */
[----:B------:R-:W-:Y:S01]  /*3c00*/  FFMA.FTZ R79, R17, R115, -R114 ;  /* 0x00000073114f7223 */ /* 0x000fe20000010872 */
[----:B------:R-:W1:Y:S01]  /*3c10*/  MUFU.EX2 R77, R77 ;  /* 0x0000004d004d7308 */ /* 0x000e620000000800 */
[----:B------:R-:W3:Y:S03]  /*3c20*/  LDSM.16.MT88.4 R16, [R119+0x9c00] ;  /* 0x009c00007710783b */ /* 0x000ee60000004200 */
[----:B------:R-:W-:Y:S04]  /*3c30*/  MUFU.EX2 R78, R78 ;  /* 0x0000004e004e7308 */ /* 0x000fe80000000800 */
[----:B------:R-:W4:Y:S01]  /*3c40*/  MUFU.EX2 R79, R79 ;  /* 0x0000004f004f7308 */ /* 0x000f220000000800 */
[----:B-1----:R-:W-:Y:S01]  /*3c50*/  F2FP.BF16.F32.PACK_AB R13, R77, R76 ;  /* 0x0000004c4d0d723e */ /* 0x002fe200000010ff */
[----:B--2---:R-:W-:Y:S01]  /*3c60*/  HMMA.16816.F32.BF16 R40, R20, R24, R40 ;  /* 0x000000181428723c */ /* 0x004fe20000041828 */
[----:B----4-:R-:W-:-:S07]  /*3c70*/  F2FP.BF16.F32.PACK_AB R12, R79, R78 ;  /* 0x0000004e4f0c723e */ /* 0x010fce00000010ff */
[----:B------:R-:W-:Y:S01]  /*3c80*/  HMMA.16816.F32.BF16 R36, R20, R26, R36 ;  /* 0x0000001a1424723c */ /* 0x000fe20000041824 */
[----:B------:R-:W1:Y:S07]  /*3c90*/  LDSM.16.MT88.4 R24, [R119+0xb800] ;  /* 0x00b800007718783b */ /* 0x000e6e0000004200 */
[C---:B---3--:R-:W-:Y:S08]  /*3ca0*/  HMMA.16816.F32.BF16 R48, R12.reuse, R16, R48 ;  /* 0x000000100c30723c */ /* 0x048ff00000041830 */
[----:B------:R-:W-:Y:S01]  /*3cb0*/  HMMA.16816.F32.BF16 R44, R12, R18, R44 ;  /* 0x000000120c2c723c */ /* 0x000fe2000004182c */
[----:B------:R-:W2:Y:S07]  /*3cc0*/  LDSM.16.MT88.4 R16, [R161+0xbc00] ;  /* 0x00bc0000a110783b */ /* 0x000eae0000004200 */
[C---:B-1----:R-:W-:Y:S08]  /*3cd0*/  HMMA.16816.F32.BF16 R32, R20.reuse, R24, R32 ;  /* 0x000000181420723c */ /* 0x042ff00000041820 */
[----:B------:R-:W-:Y:S01]  /*3ce0*/  HMMA.16816.F32.BF16 R28, R20, R26, R28 ;  /* 0x0000001a141c723c */ /* 0x000fe2000004181c */
[----:B------:R-:W1:Y:S07]  /*3cf0*/  LDSM.16.MT88.4 R24, [R161+0xd800] ;  /* 0x00d80000a118783b */ /* 0x000e6e0000004200 */
[C---:B--2---:R-:W-:Y:S08]  /*3d00*/  HMMA.16816.F32.BF16 R40, R12.reuse, R16, R40 ;  /* 0x000000100c28723c */ /* 0x044ff00000041828 */
        /* <DEDUP_REMOVED lines=8> */
[C---:B-1----:R-:W-:Y:S01]  /*3d90*/  HMMA.16816.F32.BF16 R64, R20.reuse, R24, R64 ;  /* 0x000000181440723c */ /* 0x042fe20000041840 */
[----:B------:R-:W-:Y:S01]  /*3da0*/  FADD.FTZ R24, R134, R137 ;  /* 0x0000008986187221 */ /* 0x000fe20000010000 */
[-C--:B------:R-:W-:Y:S01]  /*3db0*/  FFMA.FTZ R134, R94, R115.reuse, -R132 ;  /* 0x000000735e867223 */ /* 0x080fe20000010884 */
[----:B------:R-:W-:Y:S02]  /*3dc0*/  MUFU.EX2 R137, R99 ;  /* 0x0000006300897308 */ /* 0x000fe40000000800 */
[----:B------:R-:W-:Y:S01]  /*3dd0*/  FADD.FTZ R24, R133, R24 ;  /* 0x0000001885187221 */ /* 0x000fe20000010000 */
[-CC-:B------:R-:W-:Y:S01]  /*3de0*/  FFMA.FTZ R133, R88, R115.reuse, -R114.reuse ;  /* 0x0000007358857223 */ /* 0x180fe20000010872 */
[-C--:B------:R-:W-:Y:S01]  /*3df0*/  FFMA.FTZ R88, R84, R115.reuse, -R114 ;  /* 0x0000007354587223 */ /* 0x080fe20000010872 */
[----:B------:R-:W-:Y:S01]  /*3e00*/  HMMA.16816.F32.BF16 R4, R20, R26, R4 ;  /* 0x0000001a1404723c */ /* 0x000fe20000041804 */
[----:B------:R-:W1:Y:S01]  /*3e10*/  LDSM.16.MT88.4 R20, [R161+0x9c00] ;  /* 0x009c0000a114783b */ /* 0x000e620000004200 */
[----:B------:R-:W-:Y:S01]  /*3e20*/  MUFU.EX2 R134, R134 ;  /* 0x0000008600867308 */ /* 0x000fe20000000800 */
[----:B------:R-:W-:Y:S01]  /*3e30*/  FADD.FTZ R123, R123, R24 ;  /* 0x000000187b7b7221 */ /* 0x000fe20000010000 */
[----:B------:R-:W-:-:S02]  /*3e40*/  FFMA.FTZ R84, R80, R115, -R114 ;  /* 0x0000007350547223 */ /* 0x000fc40000010872 */
[----:B------:R-:W3:Y:S01]  /*3e50*/  MUFU.EX2 R133, R133 ;  /* 0x0000008500857308 */ /* 0x000ee20000000800 */
[----:B------:R-:W-:-:S04]  /*3e60*/  FADD.FTZ R126, R126, R123 ;  /* 0x0000007b7e7e7221 */ /* 0x000fc80000010000 */
[----:B------:R-:W-:-:S04]  /*3e70*/  FADD.FTZ R125, R125, R126 ;  /* 0x0000007e7d7d7221 */ /* 0x000fc80000010000 */
[----:B------:R-:W-:Y:S01]  /*3e80*/  FADD.FTZ R125, R112, R125 ;  /* 0x0000007d707d7221 */ /* 0x000fe20000010000 */
[----:B--2---:R-:W-:Y:S01]  /*3e90*/  HMMA.16816.F32.BF16 R72, R12, R16, R72 ;  /* 0x000000100c48723c */ /* 0x004fe20000041848 */
[----:B---3--:R-:W-:-:S07]  /*3ea0*/  F2FP.BF16.F32.PACK_AB R106, R140, R133 ;  /* 0x000000858c6a723e */ /* 0x008fce00000010ff */
[C---:B------:R-:W-:Y:S01]  /*3eb0*/  HMMA.16816.F32.BF16 R68, R12.reuse, R18, R68 ;  /* 0x000000120c44723c */ /* 0x040fe20000041844 */
[----:B------:R-:W2:Y:S07]  /*3ec0*/  LDSM.16.MT88.4 R16, [R119+0xdc00] ;  /* 0x00dc00007710783b */ /* 0x000eae0000004200 */
[C---:B-1----:R-:W-:Y:S08]  /*3ed0*/  HMMA.16816.F32.BF16 R60, R12.reuse, R20, R60 ;  /* 0x000000140c3c723c */ /* 0x042ff0000004183c */
[C---:B------:R-:W-:Y:S01]  /*3ee0*/  HMMA.16816.F32.BF16 R52, R12.reuse, R22, R52 ;  /* 0x000000160c34723c */ /* 0x040fe20000041834 */
[----:B------:R-:W-:Y:S07]  /*3ef0*/  LDSM.16.MT88.4 R20, [R161+0xa400] ;  /* 0x00a40000a114783b */ /* 0x000fee0000004200 */
[----:B--2---:R-:W-:Y:S01]  /*3f00*/  HMMA.16816.F32.BF16 R64, R12, R16, R64 ;  /* 0x000000100c40723c */ /* 0x004fe20000041840 */
[-C--:B------:R-:W-:Y:S01]  /*3f10*/  FFMA.FTZ R16, R57, R115.reuse, -R114 ;  /* 0x0000007339107223 */ /* 0x080fe20000010872 */
[-CC-:B------:R-:W-:Y:S01]  /*3f20*/  FFMA.FTZ R57, R59, R115.reuse, -R132.reuse ;  /* 0x000000733b397223 */ /* 0x180fe20000010884 */
[----:B------:R-:W-:-:S02]  /*3f30*/  FFMA.FTZ R132, R83, R115, -R132 ;  /* 0x0000007353847223 */ /* 0x000fc40000010884 */
[----:B------:R-:W1:Y:S03]  /*3f40*/  MUFU.EX2 R59, R16 ;  /* 0x00000010003b7308 */ /* 0x000e660000000800 */
[----:B------:R-:W-:Y:S01]  /*3f50*/  HMMA.16816.F32.BF16 R4, R12, R18, R4 ;  /* 0x000000120c04723c */ /* 0x000fe20000041804 */
[----:B------:R-:W2:Y:S01]  /*3f60*/  LDSM.16.MT88.4 R12, [R161+0xa000] ;  /* 0x00a00000a10c783b */ /* 0x000ea20000004200 */
[----:B------:R-:W3:Y:S04]  /*3f70*/  MUFU.EX2 R57, R57 ;  /* 0x0000003900397308 */ /* 0x000ee80000000800 */
[----:B------:R-:W-:Y:S01]  /*3f80*/  MUFU.EX2 R195, R132 ;  /* 0x0000008400c37308 */ /* 0x000fe20000000800 */
[----:B-1----:R-:W-:Y:S01]  /*3f90*/  F2FP.BF16.F32.PACK_AB R10, R59, R56 ;  /* 0x000000383b0a723e */ /* 0x002fe200000010ff */
[----:B------:R-:W-:Y:S01]  /*3fa0*/  LDSM.16.MT88.4 R16, [R119+0xa400] ;  /* 0x00a400007710783b */ /* 0x000fe20000004200 */
[----:B---3--:R-:W-:-:S07]  /*3fb0*/  F2FP.BF16.F32.PACK_AB R11, R57, R58 ;  /* 0x0000003a390b723e */ /* 0x008fce00000010ff */
        /* <DEDUP_REMOVED lines=18> */
[----:B------:R-:W-:Y:S01]  /*40e0*/  FADD.FTZ R9, R135, R136 ;  /* 0x0000008887097221 */ /* 0x000fe20000010000 */
[-CC-:B------:R-:W-:Y:S01]  /*40f0*/  FFMA.FTZ R8, R101, R115.reuse, -R114.reuse ;  /* 0x0000007365087223 */ /* 0x180fe20000010872 */
[-CC-:B------:R-:W-:Y:S01]  /*4100*/  FFMA.FTZ R135, R100, R115.reuse, -R114.reuse ;  /* 0x0000007364877223 */ /* 0x180fe20000010872 */
[-CC-:B------:R-:W-:Y:S01]  /*4110*/  FFMA.FTZ R101, R96, R115.reuse, -R114.reuse ;  /* 0x0000007360657223 */ /* 0x180fe20000010872 */
[-CC-:B------:R-:W-:Y:S01]  /*4120*/  FFMA.FTZ R136, R97, R115.reuse, -R114.reuse ;  /* 0x0000007361887223 */ /* 0x180fe20000010872 */
[----:B------:R-:W-:Y:S01]  /*4130*/  FADD.FTZ R26, R138, R9 ;  /* 0x000000098a1a7221 */ /* 0x000fe20000010000 */
[----:B------:R-:W2:Y:S01]  /*4140*/  MUFU.EX2 R100, R98 ;  /* 0x0000006200647308 */ /* 0x000ea20000000800 */
[----:B------:R-:W-:Y:S01]  /*4150*/  F2FP.BF16.F32.PACK_AB R9, R103, R102 ;  /* 0x000000666709723e */ /* 0x000fe200000010ff */
[----:B------:R-:W-:Y:S01]  /*4160*/  FFMA.FTZ R114, R81, R115, -R114 ;  /* 0x0000007351727223 */ /* 0x000fe20000010872 */
[----:B------:R-:W-:Y:S01]  /*4170*/  FADD.FTZ R26, R131, R26 ;  /* 0x0000001a831a7221 */ /* 0x000fe20000010000 */
[----:B------:R-:W-:Y:S04]  /*4180*/  MUFU.EX2 R135, R135 ;  /* 0x0000008700877308 */ /* 0x000fe80000000800 */
[----:B------:R-:W3:Y:S04]  /*4190*/  MUFU.EX2 R138, R8 ;  /* 0x00000008008a7308 */ /* 0x000ee80000000800 */
[----:B------:R-:W-:Y:S01]  /*41a0*/  MUFU.EX2 R101, R101 ;  /* 0x0000006500657308 */ /* 0x000fe20000000800 */
[----:B--2---:R-:W-:Y:S01]  /*41b0*/  F2FP.BF16.F32.PACK_AB R11, R137, R100 ;  /* 0x00000064890b723e */ /* 0x004fe200000010ff */
[----:B------:R-:W-:Y:S02]  /*41c0*/  LDSM.16.MT88.4 R96, [R161+0xe800] ;  /* 0x00e80000a160783b */ /* 0x000fe40000004200 */
[----:B------:R-:W2:Y:S04]  /*41d0*/  MUFU.EX2 R136, R136 ;  /* 0x0000008800887308 */ /* 0x000ea80000000800 */
[----:B------:R-:W4:Y:S01]  /*41e0*/  MUFU.EX2 R131, R95 ;  /* 0x0000005f00837308 */ /* 0x000f220000000800 */
[----:B---3--:R-:W-:-:S03]  /*41f0*/  F2FP.BF16.F32.PACK_AB R8, R138, R135 ;  /* 0x000000878a08723e */ /* 0x008fc600000010ff */
[----:B------:R-:W-:Y:S01]  /*4200*/  MUFU.EX2 R194, R114 ;  /* 0x0000007200c27308 */ /* 0x000fe20000000800 */
[----:B--2---:R-:W-:Y:S02]  /*4210*/  F2FP.BF16.F32.PACK_AB R10, R136, R101 ;  /* 0x00000065880a723e */ /* 0x004fe400000010ff */
[----:B----4-:R-:W-:-:S05]  /*4220*/  F2FP.BF16.F32.PACK_AB R105, R131, R134 ;  /* 0x000000868369723e */ /* 0x010fca00000010ff */
        /* <DEDUP_REMOVED lines=9> */
[----:B-1----:R-:W-:Y:S01]  /*42c0*/  HMMA.16816.F32.BF16 R64, R8, R12, R64 ;  /* 0x0000000c0840723c */ /* 0x002fe20000041840 */
[----:B------:R-:W-:-:S02]  /*42d0*/  FADD.FTZ R13, R121, R26 ;  /* 0x0000001a790d7221 */ /* 0x000fc40000010000 */
[----:B------:R-:W-:Y:S01]  /*42e0*/  MUFU.EX2 R121, R90 ;  /* 0x0000005a00797308 */ /* 0x000fe20000000800 */
[----:B------:R-:W1:Y:S01]  /*42f0*/  LDSM.16.MT88.4 R24, [R119+0xa800] ;  /* 0x00a800007718783b */ /* 0x000e620000004200 */
[----:B------:R-:W-:Y:S02]  /*4300*/  FADD.FTZ R13, R120, R13 ;  /* 0x0000000d780d7221 */ /* 0x000fe40000010000 */
[----:B------:R-:W4:Y:S01]  /*4310*/  MUFU.EX2 R120, R91 ;  /* 0x0000005b00787308 */ /* 0x000f220000000800 */
[----:B------:R-:W-:Y:S01]  /*4320*/  HMMA.16816.F32.BF16 R4, R8, R14, R4 ;  /* 0x0000000e0804723c */ /* 0x000fe20000041804 */
[----:B------:R-:W-:Y:S02]  /*4330*/  FADD.FTZ R124, R124, R13 ;  /* 0x0000000d7c7c7221 */ /* 0x000fe40000010000 */
[----:B------:R-:W5:Y:S02]  /*4340*/  LDSM.16.MT88.4 R12, [R119+0xc800] ;  /* 0x00c80000770c783b */ /* 0x000f640000004200 */
[----:B------:R-:W-:-:S03]  /*4350*/  FADD.FTZ R113, R113, R124 ;  /* 0x0000007c71717221 */ /* 0x000fc60000010000 */
[----:B--2---:R-:W-:Y:S01]  /*4360*/  HMMA.16816.F32.BF16 R32, R8, R20, R32 ;  /* 0x000000140820723c */ /* 0x004fe20000041820 */
[----:B------:R-:W-:Y:S01]  /*4370*/  FADD.FTZ R130, R130, R113 ;  /* 0x0000007182827221 */ /* 0x000fe20000010000 */
[----:B----4-:R-:W-:-:S03]  /*4380*/  F2FP.BF16.F32.PACK_AB R107, R120, R121 ;  /* 0x00000079786b723e */ /* 0x010fc600000010ff */
[----:B------:R-:W-:-:S03]  /*4390*/  FADD.FTZ R109, R109, R130 ;  /* 0x000000826d6d7221 */ /* 0x000fc60000010000 */
[C---:B------:R-:W-:Y:S01]  /*43a0*/  HMMA.16816.F32.BF16 R28, R8.reuse, R22, R28 ;  /* 0x00000016081c723c */ /* 0x040fe2000004181c */
[----:B------:R-:W2:Y:S07]  /*43b0*/  LDSM.16.MT88.4 R20, [R161+0xc800] ;  /* 0x00c80000a114783b */ /* 0x000eae0000004200 */
[C---:B---3--:R-:W-:Y:S08]  /*43c0*/  HMMA.16816.F32.BF16 R72, R8.reuse, R16, R72 ;  /* 0x000000100848723c */ /* 0x048ff00000041848 */
[----:B------:R-:W-:Y:S01]  /*43d0*/  HMMA.16816.F32.BF16 R68, R8, R18, R68 ;  /* 0x000000120844723c */ /* 0x000fe20000041844 */
[----:B------:R-:W3:Y:S04]  /*43e0*/  LDSM.16.MT88.4 R16, [R161+0xa800] ;  /* 0x00a80000a110783b */ /* 0x000ee80000004200 */
[----:B------:R-:W4:Y:S03]  /*43f0*/  LDSM.16.MT88.4 R8, [R119+0xe800] ;  /* 0x00e800007708783b */ /* 0x000f260000004200 */
[C---:B-1----:R-:W-:Y:S08]  /*4400*/  HMMA.16816.F32.BF16 R48, R104.reuse, R24, R48 ;  /* 0x000000186830723c */ /* 0x042ff00000041830 */
[C---:B-----5:R-:W-:Y:S08]  /*4410*/  HMMA.16816.F32.BF16 R32, R104.reuse, R12, R32 ;  /* 0x0000000c6820723c */ /* 0x060ff00000041820 */
[C---:B------:R-:W-:Y:S01]  /*4420*/  HMMA.16816.F32.BF16 R28, R104.reuse, R14, R28 ;  /* 0x0000000e681c723c */ /* 0x040fe2000004181c */
[----:B------:R-:W1:Y:S07]  /*4430*/  LDSM.16.MT88.4 R12, [R161+0xac00] ;  /* 0x00ac0000a10c783b */ /* 0x000e6e0000004200 */
[C---:B--2---:R-:W-:Y:S01]  /*4440*/  HMMA.16816.F32.BF16 R40, R104.reuse, R20, R40 ;  /* 0x000000146828723c */ /* 0x044fe20000041828 */
[----:B------:R-:W-:Y:S04]  /*4450*/  MUFU.EX2 R20, R85 ;  /* 0x0000005500147308 */ /* 0x000fe80000000800 */
[----:B------:R-:W-:Y:S03]  /*4460*/  MUFU.EX2 R21, R84 ;  /* 0x0000005400157308 */ /* 0x000fe60000000800 */
[----:B------:R-:W-:Y:S01]  /*4470*/  HMMA.16816.F32.BF16 R36, R104, R22, R36 ;  /* 0x000000166824723c */ /* 0x000fe20000041824 */
[----:B------:R-:W-:-:S04]  /*4480*/  FADD.FTZ R22, R110, R125 ;  /* 0x0000007d6e167221 */ /* 0x000fc80000010000 */
[----:B------:R-:W-:-:S03]  /*4490*/  FADD.FTZ R22, R129, R22 ;  /* 0x0000001681167221 */ /* 0x000fc60000010000 */
[C---:B---3--:R-:W-:Y:S01]  /*44a0*/  HMMA.16816.F32.BF16 R60, R104.reuse, R16, R60 ;  /* 0x00000010683c723c */ /* 0x048fe2000004183c */
[----:B------:R-:W-:Y:S04]  /*44b0*/  MUFU.EX2 R16, R86 ;  /* 0x0000005600107308 */ /* 0x000fe80000000800 */
[----:B------:R-:W-:Y:S03]  /*44c0*/  MUFU.EX2 R17, R87 ;  /* 0x0000005700117308 */ /* 0x000fe60000000800 */
[C---:B------:R-:W-:Y:S01]  /*44d0*/  HMMA.16816.F32.BF16 R52, R104.reuse, R18, R52 ;  /* 0x000000126834723c */ /* 0x040fe20000041834 */
[----:B------:R2:W-:Y:S04]  /*44e0*/  MUFU.EX2 R18, R82 ;  /* 0x0000005200127308 */ /* 0x0005e80000000800 */
[----:B------:R3:W5:Y:S03]  /*44f0*/  MUFU.EX2 R19, R88 ;  /* 0x0000005800137308 */ /* 0x0007660000000800 */
[C---:B------:R-:W-:Y:S01]  /*4500*/  HMMA.16816.F32.BF16 R92, R104.reuse, R96, R72 ;  /* 0x00000060685c723c */ /* 0x040fe20000041848 */
[----:B------:R-:W1:Y:S04]  /*4510*/  LDSM.16.MT88.4 R72, [R119+0xac00] ;  /* 0x00ac00007748783b */ /* 0x000e680000004200 */
[----:B--2---:R-:W2:Y:S03]  /*4520*/  LDSM.16.MT88.4 R80, [R161+0xcc00] ;  /* 0x00cc0000a150783b */ /* 0x004ea60000004200 */
[C---:B------:R-:W-:Y:S01]  /*4530*/  HMMA.16816.F32.BF16 R44, R104.reuse, R26, R44 ;  /* 0x0000001a682c723c */ /* 0x040fe2000004182c */
[----:B---3--:R-:W3:Y:S07]  /*4540*/  LDSM.16.MT88.4 R88, [R119+0xcc00] ;  /* 0x00cc00007758783b */ /* 0x008eee0000004200 */
[C---:B------:R-:W-:Y:S08]  /*4550*/  HMMA.16816.F32.BF16 R96, R104.reuse, R98, R68 ;  /* 0x000000626860723c */ /* 0x040ff00000041844 */
[----:B----4-:R-:W-:Y:S01]  /*4560*/  HMMA.16816.F32.BF16 R64, R104, R8, R64 ;  /* 0x000000086840723c */ /* 0x010fe20000041840 */
[----:B------:R-:W-:Y:S01]  /*4570*/  FADD.FTZ R8, R108, R109 ;  /* 0x0000006d6c087221 */ /* 0x000fe20000010000 */
[----:B------:R-:W-:-:S03]  /*4580*/  FADD.FTZ R9, R111, R22 ;  /* 0x000000166f097221 */ /* 0x000fc60000010000 */
[----:B------:R-:W-:-:S03]  /*4590*/  FADD.FTZ R127, R127, R8 ;  /* 0x000000087f7f7221 */ /* 0x000fc60000010000 */
[----:B------:R-:W-:Y:S01]  /*45a0*/  HMMA.16816.F32.BF16 R104, R104, R10, R4 ;  /* 0x0000000a6868723c */ /* 0x000fe20000041804 */
[----:B-----5:R-:W-:Y:S02]  /*45b0*/  F2FP.BF16.F32.PACK_AB R4, R20, R19 ;  /* 0x000000131404723e */ /* 0x020fe400000010ff */
[----:B------:R-:W-:Y:S02]  /*45c0*/  F2FP.BF16.F32.PACK_AB R5, R17, R16 ;  /* 0x000000101105723e */ /* 0x000fe400000010ff */
[----:B------:R-:W-:Y:S02]  /*45d0*/  F2FP.BF16.F32.PACK_AB R6, R194, R21 ;  /* 0x00000015c206723e */ /* 0x000fe400000010ff */
[----:B------:R-:W-:-:S07]  /*45e0*/  F2FP.BF16.F32.PACK_AB R7, R195, R18 ;  /* 0x00000012c307723e */ /* 0x000fce00000010ff */
[C---:B-1----:R-:W-:Y:S01]  /*45f0*/  HMMA.16816.F32.BF16 R112, R4.reuse, R12, R60 ;  /* 0x0000000c0470723c */ /* 0x042fe2000004183c */
[----:B------:R-:W-:Y:S01]  /*4600*/  FADD.FTZ R13, R128, R9 ;  /* 0x00000009800d7221 */ /* 0x000fe20000010000 */
[----:B------:R-:W-:Y:S01]  /*4610*/  FADD.FTZ R12, R76, R127 ;  /* 0x0000007f4c0c7221 */ /* 0x000fe20000010000 */
[----:B------:R-:W1:Y:S03]  /*4620*/  LDSM.16.MT88.4 R8, [R161+0xec00] ;  /* 0x00ec0000a108783b */ /* 0x000e660000004200 */
[----:B------:R-:W-:Y:S02]  /*4630*/  FADD.FTZ R12, R77, R12 ;  /* 0x0000000c4d0c7221 */ /* 0x000fe40000010000 */
[----:B------:R-:W-:Y:S01]  /*4640*/  HMMA.16816.F32.BF16 R108, R4, R14, R52 ;  /* 0x0000000e046c723c */ /* 0x000fe20000041834 */
[----:B------:R-:W-:Y:S01]  /*4650*/  FADD.FTZ R14, R78, R13 ;  /* 0x0000000d4e0e7221 */ /* 0x000fe20000010000 */
[----:B------:R-:W-:-:S03]  /*4660*/  FADD.FTZ R139, R139, R12 ;  /* 0x0000000c8b8b7221 */ /* 0x000fc60000010000 */
[----:B------:R-:W-:Y:S01]  /*4670*/  FADD.FTZ R14, R79, R14 ;  /* 0x0000000e4f0e7221 */ /* 0x000fe20000010000 */
[----:B------:R-:W-:Y:S02]  /*4680*/  FADD.FTZ R142, R142, R139 ;  /* 0x0000008b8e8e7221 */ /* 0x000fe40000010000 */
[C---:B------:R-:W-:Y:S01]  /*4690*/  HMMA.16816.F32.BF16 R68, R4.reuse, R72, R48 ;  /* 0x000000480444723c */ /* 0x040fe20000041830 */
[----:B------:R-:W-:Y:S01]  /*46a0*/  FADD.FTZ R141, R141, R14 ;  /* 0x0000000e8d8d7221 */ /* 0x000fe20000010000 */
[----:B------:R-:W-:Y:S01]  /*46b0*/  FADD.FTZ R23, R143, R142 ;  /* 0x0000008e8f177221 */ /* 0x000fe20000010000 */
[----:B------:R-:W4:Y:S02]  /*46c0*/  LDSM.16.MT88.4 R12, [R119+0xec00] ;  /* 0x00ec0000770c783b */ /* 0x000f240000004200 */
[----:B------:R-:W-:Y:S01]  /*46d0*/  FADD.FTZ R144, R144, R141 ;  /* 0x0000008d90907221 */ /* 0x000fe20000010000 */
[----:B------:R-:W-:Y:S02]  /*46e0*/  FADD.FTZ R23, R146, R23 ;  /* 0x0000001792177221 */ /* 0x000fe40000010000 */
[----:B--2---:R-:W-:Y:S01]  /*46f0*/  HMMA.16816.F32.BF16 R76, R4, R80, R40 ;  /* 0x00000050044c723c */ /* 0x004fe20000041828 */
        /* <DEDUP_REMOVED lines=45> */
[C---:B------:R-:W-:Y:S01]  /*49d0*/  VIADD R191, R161.reuse, 0x9000 ;  /* 0x00009000a1bf7836 */ /* 0x040fe20000000000 */
[----:B------:R-:W-:Y:S02]  /*49e0*/  MOV R119, R116 ;  /* 0x0000007400777202 */ /* 0x000fe40000000f00 */
[----:B------:R-:W-:-:S09]  /*49f0*/  IADD3 R185, PT, PT, R161, 0x9020, RZ ;  /* 0x00009020a1b97810 */ /* 0x000fd20007ffe0ff */
.L_x_3702:
        /* <DEDUP_REMOVED lines=78> */
.L_x_3697:
[----:B------:R-:W-:Y:S05]  /*4ee0*/  BSYNC.RECONVERGENT B0 ;  /* 0x0000000000007941 */ /* 0x000fea0003800200 */
.L_x_3696:
[----:B------:R-:W1:Y:S01]  /*4ef0*/  S2UR UR6, SR_CgaCtaId ;  /* 0x00000000000679c3 */ /* 0x000e620000008800 */
[C---:B------:R-:W-:Y:S01]  /*4f00*/  IMAD.SHL.U32 R174, R160.reuse, 0x8, RZ ;  /* 0x00000008a0ae7824 */ /* 0x040fe200078e00ff */
[----:B------:R-:W-:Y:S01]  /*4f10*/  LOP3.LUT R173, R160, 0x18, RZ, 0xc0, !PT ;  /* 0x00000018a0ad7812 */ /* 0x000fe200078ec0ff */
[----:B------:R-:W-:Y:S01]  /*4f20*/  UMOV UR7, 0x400 ;  /* 0x0000040000077882 */ /* 0x000fe20000000000 */
[--C-:B------:R-:W-:Y:S01]  /*4f30*/  IMAD.MOV.U32 R183, RZ, RZ, R181.reuse ;  /* 0x000000ffffb77224 */ /* 0x100fe200078e00b5 */
[----:B------:R-:W-:Y:S01]  /*4f40*/  IADD3 R198, P0, PT, R189, R182, RZ ;  /* 0x000000b6bdc67210 */ /* 0x000fe20007f1e0ff */
[----:B------:R-:W-:Y:S01]  /*4f50*/  IMAD.MOV.U32 R117, RZ, RZ, 0x20 ;  /* 0x00000020ff757424 */ /* 0x000fe200078e00ff */
[----:B------:R-:W-:Y:S01]  /*4f60*/  LOP3.LUT R118, R174, 0xc0, RZ, 0xc0, !PT ;  /* 0x000000c0ae767812 */ /* 0x000fe200078ec0ff */
[----:B------:R-:W-:Y:S01]  /*4f70*/  VIADD R184, R184, 0xffffffff ;  /* 0xffffffffb8b87836 */ /* 0x000fe20000000000 */
[----:B------:R-:W-:Y:S01]  /*4f80*/  LOP3.LUT R120, R174, 0x18, RZ, 0xc0, !PT ;  /* 0x00000018ae787812 */ /* 0x000fe200078ec0ff */
[----:B------:R-:W-:Y:S01]  /*4f90*/  IMAD.X R199, R188, 0x1, R181, P0 ;  /* 0x00000001bcc77824 */ /* 0x000fe200000e06b5 */
[----:B------:R-:W-:Y:S01]  /*4fa0*/  LOP3.LUT R173, R118, R173, RZ, 0xfc, !PT ;  /* 0x000000ad76ad7212 */ /* 0x000fe200078efcff */
[----:B------:R-:W-:Y:S01]  /*4fb0*/  BSSY.RECONVERGENT B1, `(.L_x_3698) ;  /* 0x000011d000017945 */ /* 0x000fe20003800200 */
[----:B------:R-:W-:Y:S02]  /*4fc0*/  LOP3.LUT R118, R174, 0x1f20, RZ, 0xc0, !PT ;  /* 0x00001f20ae767812 */ /* 0x000fe400078ec0ff */
[----:B------:R-:W-:Y:S02]  /*4fd0*/  LOP3.LUT R197, R173, R120, RZ, 0x3c, !PT ;  /* 0x00000078adc57212 */ /* 0x000fe400078e3cff */
[C---:B------:R-:W-:Y:S02]  /*4fe0*/  IADD3 R200, P0, PT, R165.reuse, R198, RZ ;  /* 0x000000c6a5c87210 */ /* 0x040fe40007f1e0ff */
[----:B------:R-:W-:Y:S02]  /*4ff0*/  LOP3.LUT R197, R118, R197, RZ, 0xfc, !PT ;  /* 0x000000c576c57212 */ /* 0x000fe400078efcff */
[----:B------:R-:W-:Y:S01]  /*5000*/  ISETP.GT.AND P2, PT, R184, R169, PT ;  /* 0x000000a9b800720c */ /* 0x000fe20003f44270 */
[C---:B------:R-:W-:Y:S01]  /*5010*/  IMAD.X R201, R166.reuse, 0x1, R199, P0 ;  /* 0x00000001a6c97824 */ /* 0x040fe200000e06c7 */
[----:B------:R-:W-:Y:S01]  /*5020*/  IADD3 R196, P0, PT, R165, R200, RZ ;  /* 0x000000c8a5c47210 */ /* 0x000fe20007f1e0ff */
[----:B-1----:R-:W-:Y:S06]  /*5030*/  ULEA UR6, UR6, UR7, 0x18 ;  /* 0x0000000706067291 */ /* 0x002fec000f8ec0ff */
[----:B------:R-:W-:Y:S04]  /*5040*/  IMAD.U32 R164, RZ, RZ, UR6 ;  /* 0x00000006ffa47e24 */ /* 0x000fe8000f8e00ff */
[----:B------:R-:W-:Y:S02]  /*5050*/  IMAD R123, R197, 0x2, R164 ;  /* 0x00000002c57b7824 */ /* 0x000fe400078e02a4 */
[----:B------:R-:W-:Y:S01]  /*5060*/  IMAD.X R197, R166, 0x1, R201, P0 ;  /* 0x00000001a6c57824 */ /* 0x000fe200000e06c9 */
[----:B------:R-:W-:Y:S02]  /*5070*/  LOP3.LUT P0, RZ, R160, 0x4, RZ, 0xc0, !PT ;  /* 0x00000004a0ff7812 */ /* 0x000fe4000780c0ff */
[----:B------:R-:W-:Y:S01]  /*5080*/  @!PT LDS RZ, [RZ] ;  /* 0x00000000fffff984 */ /* 0x000fe20000000800 */
[----:B------:R-:W-:Y:S01]  /*5090*/  @!PT LDS RZ, [RZ] ;  /* 0x00000000fffff984 */ /* 0x000fe20000000800 */
[----:B------:R-:W-:Y:S01]  /*50a0*/  @!PT LDS RZ, [RZ] ;  /* 0x00000000fffff984 */ /* 0x000fe20000000800 */
[----:B------:R1:W-:Y:S02]  /*50b0*/  LDGSTS.E.BYPASS.LTC128B.128 [R123+0x9000], desc[UR4][R182.64] ;  /* 0x09000000b67b7fae */ /* 0x0003e4000b981a04 */
[----:B------:R-:W-:Y:S03]  /*50c0*/  SEL R117, R117, 0xffffffe0, !P0 ;  /* 0xffffffe075757807 */ /* 0x000fe60004000000 */
[----:B------:R1:W-:Y:S02]  /*50d0*/  LDGSTS.E.BYPASS.LTC128B.128 [R123+0xb000], desc[UR4][R182.64+0x40] ;  /* 0x0b000040b67b7fae */ /* 0x0003e4000b981a04 */
[C---:B------:R-:W-:Y:S03]  /*50e0*/  IMAD.IADD R116, R117.reuse, 0x1, R163 ;  /* 0x0000000175747824 */ /* 0x040fe600078e02a3 */
[----:B------:R1:W-:Y:S01]  /*50f0*/  LDGSTS.E.BYPASS.LTC128B.128 [R123+0xd000], desc[UR4][R182.64+0x80] ;  /* 0x0d000080b67b7fae */ /* 0x0003e2000b981a04 */
[----:B------:R-:W-:Y:S04]  /*5100*/  IMAD.IADD R0, R117, 0x1, R162 ;  /* 0x0000000175007824 */ /* 0x000fe800078e02a2 */
        /* <DEDUP_REMOVED lines=207> */
[----:B------:R-:W-:Y:S01]  /*5e00*/  ISETP.GE.AND P3, PT, R0, RZ, PT ;  /* 0x000000ff0000720c */ /* 0x000fe20003f66270 */
[----:B------:R-:W-:Y:S01]  /*5e10*/  @!P4 VIADD R124, R124, 0x1 ;  /* 0x000000017c7cc836 */ /* 0x000fe20000000000 */
[-C--:B------:R-:W-:Y:S02]  /*5e20*/  ISETP.GE.U32.AND P5, PT, R116, R125.reuse, PT ;  /* 0x0000007d7400720c */ /* 0x080fe40003fa6070 */
[----:B------:R-:W-:Y:S02]  /*5e30*/  ISETP.GE.U32.AND P6, PT, R118, R125, PT ;  /* 0x0000007d7600720c */ /* 0x000fe40003fc6070 */
[----:B------:R-:W-:Y:S02]  /*5e40*/  ISETP.NE.AND P4, PT, R127, RZ, PT ;  /* 0x000000ff7f00720c */ /* 0x000fe40003f85270 */
[----:B------:R-:W-:Y:S07]  /*5e50*/  LOP3.LUT R125, RZ, R127, RZ, 0x33, !PT ;  /* 0x0000007fff7d7212 */ /* 0x000fee00078e33ff */
        /* <DEDUP_REMOVED lines=27> */
.L_x_3701:
[----:B------:R-:W-:Y:S05]  /*6010*/  BSYNC.RECONVERGENT B0 ;  /* 0x0000000000007941 */ /* 0x000fea0003800200 */
.L_x_3700:
        /* <DEDUP_REMOVED lines=22> */
.L_x_3699:
[----:B------:R-:W-:Y:S05]  /*6180*/  BSYNC.RECONVERGENT B1 ;  /* 0x0000000000017941 */ /* 0x000fea0003800200 */
.L_x_3698:
        /* <DEDUP_REMOVED lines=55> */
[-CC-:B------:R-:W-:Y:S01]  /*6500*/  FFMA.FTZ R130, R8, R117.reuse, -R126.reuse ;  /* 0x0000007508827223 */ /* 0x180fe2000001087e */
[-C--:B------:R-:W-:Y:S01]  /*6510*/  FFMA.FTZ R135, R9, R117.reuse, -R126 ;  /* 0x0000007509877223 */ /* 0x080fe2000001087e */
[-CC-:B------:R-:W-:Y:S01]  /*6520*/  FFMA.FTZ R132, R10, R117.reuse, -R124.reuse ;  /* 0x000000750a847223 */ /* 0x180fe2000001087c */
[-CC-:B------:R-:W-:Y:S01]  /*6530*/  FFMA.FTZ R137, R11, R117.reuse, -R124.reuse ;  /* 0x000000750b897223 */ /* 0x180fe2000001087c */
[-C--:B------:R-:W-:Y:S01]  /*6540*/  FFMA.FTZ R127, R7, R117.reuse, -R124 ;  /* 0x00000075077f7223 */ /* 0x080fe2000001087c */
[-CC-:B------:R-:W-:Y:S01]  /*6550*/  FFMA.FTZ R128, R4, R117.reuse, -R126.reuse ;  /* 0x0000007504807223 */ /* 0x180fe2000001087e */
[-C--:B------:R-:W-:Y:S01]  /*6560*/  FFMA.FTZ R125, R5, R117.reuse, -R126 ;  /* 0x00000075057d7223 */ /* 0x080fe2000001087e */
[----:B------:R-:W-:Y:S02]  /*6570*/  FFMA.FTZ R129, R6, R117, -R124 ;  /* 0x0000007506817223 */ /* 0x000fe4000001087c */
[----:B------:R-:W-:Y:S01]  /*6580*/  MUFU.EX2 R130, R130 ;  /* 0x0000008200827308 */ /* 0x000fe20000000800 */
[C---:B--2---:R-:W-:Y:S01]  /*6590*/  FMUL.FTZ R6, R118.reuse, R114 ;  /* 0x0000007276067220 */ /* 0x044fe20000410000 */
[C---:B------:R-:W-:Y:S01]  /*65a0*/  FMUL.FTZ R7, R118.reuse, R115 ;  /* 0x0000007376077220 */ /* 0x040fe20000410000 */
[C---:B------:R-:W-:Y:S07]  /*65b0*/  FMUL.FTZ R10, R118.reuse, R110 ;  /* 0x0000006e760a7220 */ /* 0x040fee0000410000 */
[----:B------:R-:W-:Y:S01]  /*65c0*/  MUFU.EX2 R127, R127 ;  /* 0x0000007f007f7308 */ /* 0x000fe20000000800 */
[C---:B---3--:R-:W-:Y:S01]  /*65d0*/  FMUL.FTZ R4, R119.reuse, R112 ;  /* 0x0000007077047220 */ /* 0x048fe20000410000 */
[C---:B------:R-:W-:Y:S01]  /*65e0*/  FMUL.FTZ R5, R119.reuse, R113 ;  /* 0x0000007177057220 */ /* 0x040fe20000410000 */
[C---:B------:R-:W-:Y:S07]  /*65f0*/  FMUL.FTZ R11, R118.reuse, R111 ;  /* 0x0000006f760b7220 */ /* 0x040fee0000410000 */
[----:B------:R-:W2:Y:S01]  /*6600*/  MUFU.EX2 R135, R135 ;  /* 0x0000008700877308 */ /* 0x000ea20000000800 */
[C---:B------:R-:W-:Y:S01]  /*6610*/  FMUL.FTZ R8, R119.reuse, R108 ;  /* 0x0000006c77087220 */ /* 0x040fe20000410000 */
        /* <DEDUP_REMOVED lines=10> */
[----:B------:R-:W-:Y:S01]  /*66c0*/  MUFU.EX2 R128, R128 ;  /* 0x0000008000807308 */ /* 0x000fe20000000800 */
[----:B------:R-:W-:Y:S01]  /*66d0*/  FMUL.FTZ R73, R119, R73 ;  /* 0x0000004977497220 */ /* 0x000fe20000410000 */
[----:B--2---:R-:W-:Y:S01]  /*66e0*/  F2FP.BF16.F32.PACK_AB R114, R135, R130 ;  /* 0x000000828772723e */ /* 0x004fe200000010ff */
[C---:B------:R-:W-:Y:S07]  /*66f0*/  FMUL.FTZ R78, R118.reuse, R78 ;  /* 0x0000004e764e7220 */ /* 0x040fee0000410000 */
[----:B------:R-:W2:Y:S01]  /*6700*/  MUFU.EX2 R125, R125 ;  /* 0x0000007d007d7308 */ /* 0x000ea20000000800 */
[C---:B------:R-:W-:Y:S01]  /*6710*/  FMUL.FTZ R79, R118.reuse, R79 ;  /* 0x0000004f764f7220 */ /* 0x040fe20000410000 */
[C---:B------:R-:W-:Y:S01]  /*6720*/  FMUL.FTZ R76, R119.reuse, R76 ;  /* 0x0000004c774c7220 */ /* 0x040fe20000410000 */
[----:B------:R-:W-:Y:S07]  /*6730*/  FMUL.FTZ R77, R119, R77 ;  /* 0x0000004d774d7220 */ /* 0x000fee0000410000 */
[----:B------:R-:W4:Y:S01]  /*6740*/  MUFU.EX2 R129, R129 ;  /* 0x0000008100817308 */ /* 0x000f220000000800 */
        /* <DEDUP_REMOVED lines=12> */
[----:B------:R-:W-:Y:S01]  /*6810*/  FMUL.FTZ R88, R119, R88 ;  /* 0x0000005877587220 */ /* 0x000fe20000410000 */
[----:B----4-:R-:W-:Y:S01]  /*6820*/  F2FP.BF16.F32.PACK_AB R113, R127, R129 ;  /* 0x000000817f71723e */ /* 0x010fe200000010ff */
[-CC-:B------:R-:W-:Y:S01]  /*6830*/  FFMA.FTZ R134, R16, R117.reuse, -R126.reuse ;  /* 0x0000007510867223 */ /* 0x180fe2000001087e */
[-C--:B------:R-:W-:Y:S01]  /*6840*/  FFMA.FTZ R131, R17, R117.reuse, -R126 ;  /* 0x0000007511837223 */ /* 0x080fe2000001087e */
[-CC-:B------:R-:W-:Y:S01]  /*6850*/  FFMA.FTZ R142, R18, R117.reuse, -R124.reuse ;  /* 0x00000075128e7223 */ /* 0x180fe2000001087c */
[-CC-:B------:R-:W-:Y:S01]  /*6860*/  FFMA.FTZ R133, R19, R117.reuse, -R124.reuse ;  /* 0x0000007513857223 */ /* 0x180fe2000001087c */
[-CC-:B------:R-:W-:Y:S01]  /*6870*/  FFMA.FTZ R136, R22, R117.reuse, -R124.reuse ;  /* 0x0000007516887223 */ /* 0x180fe2000001087c */
[--C-:B------:R-:W-:Y:S01]  /*6880*/  FFMA.FTZ R39, R39, R117, -R124.reuse ;  /* 0x0000007527277223 */ /* 0x100fe2000001087c */
[C---:B-1----:R-:W-:Y:S01]  /*6890*/  HMMA.16816.F32.BF16 R4, R112.reuse, R120, R4 ;  /* 0x000000787004723c */ /* 0x042fe20000041804 */
[----:B------:R-:W-:Y:S04]  /*68a0*/  MUFU.EX2 R134, R134 ;  /* 0x0000008600867308 */ /* 0x000fe80000000800 */
[----:B------:R-:W-:Y:S01]  /*68b0*/  MOV R120, R185 ;  /* 0x000000b900787202 */ /* 0x000fe20000000f00 */
[----:B------:R-:W-:Y:S01]  /*68c0*/  FMUL.FTZ R89, R119, R89 ;  /* 0x0000005977597220 */ /* 0x000fe20000410000 */
[----:B------:R-:W-:Y:S01]  /*68d0*/  @P0 IADD3 R120, PT, PT, R191, -0x20, RZ ;  /* 0xffffffe0bf780810 */ /* 0x000fe20007ffe0ff */
[C---:B------:R-:W-:Y:S03]  /*68e0*/  HMMA.16816.F32.BF16 R8, R112.reuse, R122, R8 ;  /* 0x0000007a7008723c */ /* 0x040fe60000041808 */
[----:B------:R-:W1:Y:S01]  /*68f0*/  MUFU.EX2 R131, R131 ;  /* 0x0000008300837308 */ /* 0x000e620000000800 */
[----:B------:R-:W-:Y:S01]  /*6900*/  FMUL.FTZ R94, R118, R94 ;  /* 0x0000005e765e7220 */ /* 0x000fe20000410000 */
[----:B------:R-:W2:Y:S01]  /*6910*/  LDSM.16.MT88.4 R108, [R120] ;  /* 0x00000000786c783b */ /* 0x000ea20000004200 */
[-CC-:B------:R-:W-:Y:S01]  /*6920*/  FFMA.FTZ R123, R34, R117.reuse, -R124.reuse ;  /* 0x00000075227b7223 */ /* 0x180fe2000001087c */
[----:B------:R-:W-:Y:S01]  /*6930*/  FFMA.FTZ R122, R35, R117, -R124 ;  /* 0x00000075237a7223 */ /* 0x000fe2000001087c */
[C---:B------:R-:W-:Y:S01]  /*6940*/  FMUL.FTZ R95, R118.reuse, R95 ;  /* 0x0000005f765f7220 */ /* 0x040fe20000410000 */
[C---:B------:R-:W-:Y:S01]  /*6950*/  FMUL.FTZ R92, R119.reuse, R92 ;  /* 0x0000005c775c7220 */ /* 0x040fe20000410000 */
[C---:B------:R-:W-:Y:S01]  /*6960*/  FMUL.FTZ R93, R119.reuse, R93 ;  /* 0x0000005d775d7220 */ /* 0x040fe20000410000 */
[C---:B------:R-:W-:Y:S01]  /*6970*/  FMUL.FTZ R98, R118.reuse, R98 ;  /* 0x0000006276627220 */ /* 0x040fe20000410000 */
[C---:B------:R-:W-:Y:S01]  /*6980*/  FMUL.FTZ R99, R118.reuse, R99 ;  /* 0x0000006376637220 */ /* 0x040fe20000410000 */
[----:B------:R-:W-:Y:S01]  /*6990*/  LDSM.16.MT88.4 R16, [R120+0x400] ;  /* 0x000400007810783b */ /* 0x000fe20000004200 */
        /* <DEDUP_REMOVED lines=10> */
[----:B------:R-:W-:Y:S01]  /*6a40*/  FFMA.FTZ R128, R119, R194, R128 ;  /* 0x000000c277807223 */ /* 0x000fe20000010080 */
[-CC-:B------:R-:W-:Y:S01]  /*6a50*/  FFMA.FTZ R121, R32, R117.reuse, -R126.reuse ;  /* 0x0000007520797223 */ /* 0x180fe2000001087e */
[-CC-:B------:R-:W-:Y:S01]  /*6a60*/  FFMA.FTZ R32, R40, R117.reuse, -R126.reuse ;  /* 0x0000007528207223 */ /* 0x180fe2000001087e */
[-C--:B------:R-:W-:Y:S01]  /*6a70*/  FFMA.FTZ R40, R41, R117.reuse, -R126 ;  /* 0x0000007529287223 */ /* 0x080fe2000001087e */
[----:B------:R-:W-:Y:S01]  /*6a80*/  FADD.FTZ R119, R125, R128 ;  /* 0x000000807d777221 */ /* 0x000fe20000010000 */
[-C--:B------:R-:W-:Y:S01]  /*6a90*/  FFMA.FTZ R128, R20, R117.reuse, -R126 ;  /* 0x0000007514807223 */ /* 0x080fe2000001087e */
[----:B------:R-:W-:Y:S01]  /*6aa0*/  MUFU.EX2 R41, R32 ;  /* 0x0000002000297308 */ /* 0x000fe20000000800 */
[-C--:B------:R-:W-:Y:S01]  /*6ab0*/  FFMA.FTZ R125, R26, R117.reuse, -R124 ;  /* 0x000000751a7d7223 */ /* 0x080fe2000001087c */
[----:B------:R-:W-:Y:S01]  /*6ac0*/  FADD.FTZ R26, R130, R119 ;  /* 0x00000077821a7221 */ /* 0x000fe20000010000 */
[-CC-:B------:R-:W-:Y:S01]  /*6ad0*/  FFMA.FTZ R130, R28, R117.reuse, -R126.reuse ;  /* 0x000000751c827223 */ /* 0x180fe2000001087e */
[-CC-:B------:R-:W-:Y:S01]  /*6ae0*/  FFMA.FTZ R119, R29, R117.reuse, -R126.reuse ;  /* 0x000000751d777223 */ /* 0x180fe2000001087e */
[-C--:B------:R-:W-:Y:S01]  /*6af0*/  FFMA.FTZ R140, R12, R117.reuse, -R126 ;  /* 0x000000750c8c7223 */ /* 0x080fe2000001087e */
[----:B------:R-:W-:Y:S01]  /*6b00*/  FADD.FTZ R29, R135, R26 ;  /* 0x0000001a871d7221 */ /* 0x000fe20000010000 */
[-CC-:B------:R-:W-:Y:S01]  /*6b10*/  FFMA.FTZ R135, R37, R117.reuse, -R126.reuse ;  /* 0x0000007525877223 */ /* 0x180fe2000001087e */
[-C--:B------:R-:W-:Y:S01]  /*6b20*/  FFMA.FTZ R139, R13, R117.reuse, -R126 ;  /* 0x000000750d8b7223 */ /* 0x080fe2000001087e */
[-CC-:B------:R-:W-:Y:S01]  /*6b30*/  FFMA.FTZ R138, R14, R117.reuse, -R124.reuse ;  /* 0x000000750e8a7223 */ /* 0x180fe2000001087c */
[----:B-1----:R-:W-:Y:S01]  /*6b40*/  F2FP.BF16.F32.PACK_AB R14, R131, R134 ;  /* 0x00000086830e723e */ /* 0x002fe200000010ff */
[----:B------:R-:W-:Y:S01]  /*6b50*/  MUFU.EX2 R140, R140 ;  /* 0x0000008c008c7308 */ /* 0x000fe20000000800 */
[----:B------:R-:W-:Y:S01]  /*6b60*/  FFMA.FTZ R141, R15, R117, -R124 ;  /* 0x000000750f8d7223 */ /* 0x000fe2000001087c */
[----:B------:R-:W-:Y:S01]  /*6b70*/  FFMA.FTZ R129, R118, R195, R129 ;  /* 0x000000c376817223 */ /* 0x000fe20000010081 */
[-C--:B------:R-:W-:Y:S01]  /*6b80*/  FFMA.FTZ R118, R33, R117.reuse, -R126 ;  /* 0x0000007521767223 */ /* 0x080fe2000001087e */
[C---:B--2---:R-:W-:Y:S06]  /*6b90*/  HMMA.16816.F32.BF16 R68, R112.reuse, R108, R68 ;  /* 0x0000006c7044723c */ /* 0x044fec0000041844 */
[----:B------:R-:W1:Y:S01]  /*6ba0*/  MUFU.EX2 R139, R139 ;  /* 0x0000008b008b7308 */ /* 0x000e620000000800 */
[-CC-:B------:R-:W-:Y:S01]  /*6bb0*/  FFMA.FTZ R33, R42, R117.reuse, -R124.reuse ;  /* 0x000000752a217223 */ /* 0x180fe2000001087c */
[----:B------:R-:W-:Y:S01]  /*6bc0*/  FADD.FTZ R129, R127, R129 ;  /* 0x000000817f817221 */ /* 0x000fe20000010000 */
[-CC-:B------:R-:W-:Y:S07]  /*6bd0*/  FFMA.FTZ R127, R23, R117.reuse, -R124.reuse ;  /* 0x00000075177f7223 */ /* 0x180fee000001087c */
[----:B------:R-:W-:Y:S01]  /*6be0*/  MUFU.EX2 R138, R138 ;  /* 0x0000008a008a7308 */ /* 0x000fe20000000800 */
[-C--:B------:R-:W-:Y:S01]  /*6bf0*/  FFMA.FTZ R42, R43, R117.reuse, -R124 ;  /* 0x000000752b2a7223 */ /* 0x080fe2000001087c */
[C---:B------:R-:W-:Y:S01]  /*6c00*/  HMMA.16816.F32.BF16 R72, R112.reuse, R110, R72 ;  /* 0x0000006e7048723c */ /* 0x040fe20000041848 */
[----:B------:R-:W2:Y:S07]  /*6c10*/  LDSM.16.MT88.4 R108, [R161+0xb000] ;  /* 0x00b00000a16c783b */ /* 0x000eae0000004200 */
[----:B------:R3:W-:Y:S01]  /*6c20*/  MUFU.EX2 R43, R33 ;  /* 0x00000021002b7308 */ /* 0x0007e20000000800 */
[-CC-:B------:R-:W-:Y:S01]  /*6c30*/  FFMA.FTZ R44, R44, R117.reuse, -R126.reuse ;  /* 0x000000752c2c7223 */ /* 0x180fe2000001087e */
[-C--:B------:R-:W-:Y:S01]  /*6c40*/  FFMA.FTZ R45, R45, R117.reuse, -R126 ;  /* 0x000000752d2d7223 */ /* 0x080fe2000001087e */
[-CC-:B------:R-:W-:Y:S07]  /*6c50*/  FFMA.FTZ R46, R46, R117.reuse, -R124.reuse ;  /* 0x000000752e2e7223 */ /* 0x180fee000001087c */
[----:B------:R-:W4:Y:S01]  /*6c60*/  MUFU.EX2 R141, R141 ;  /* 0x0000008d008d7308 */ /* 0x000f220000000800 */
[----:B-1----:R-:W-:Y:S01]  /*6c70*/  F2FP.BF16.F32.PACK_AB R12, R139, R140 ;  /* 0x0000008c8b0c723e */ /* 0x002fe200000010ff */
[-CC-:B------:R-:W-:Y:S01]  /*6c80*/  FFMA.FTZ R47, R47, R117.reuse, -R124.reuse ;  /* 0x000000752f2f7223 */ /* 0x180fe2000001087c */
[-CC-:B------:R-:W-:Y:S07]  /*6c90*/  FFMA.FTZ R50, R50, R117.reuse, -R124.reuse ;  /* 0x0000007532327223 */ /* 0x180fee000001087c */
[----:B------:R-:W-:Y:S01]  /*6ca0*/  MUFU.EX2 R142, R142 ;  /* 0x0000008e008e7308 */ /* 0x000fe20000000800 */
[-C--:B------:R-:W-:Y:S01]  /*6cb0*/  FFMA.FTZ R51, R51, R117.reuse, -R124 ;  /* 0x0000007533337223 */ /* 0x080fe2000001087c */
[-CC-:B------:R-:W-:Y:S01]  /*6cc0*/  FFMA.FTZ R60, R60, R117.reuse, -R126.reuse ;  /* 0x000000753c3c7223 */ /* 0x180fe2000001087e */
[-CC-:B------:R-:W-:Y:S07]  /*6cd0*/  FFMA.FTZ R61, R61, R117.reuse, -R126.reuse ;  /* 0x000000753d3d7223 */ /* 0x180fee000001087e */
[----:B------:R-:W1:Y:S01]  /*6ce0*/  MUFU.EX2 R133, R133 ;  /* 0x0000008500857308 */ /* 0x000e620000000800 */
[-C--:B------:R-:W-:Y:S01]  /*6cf0*/  FFMA.FTZ R64, R64, R117.reuse, -R126 ;  /* 0x0000007540407223 */ /* 0x080fe2000001087e */
[----:B---3--:R-:W-:Y:S01]  /*6d00*/  LDSM.16.MT88.4 R32, [R161+0xe400] ;  /* 0x00e40000a120783b */ /* 0x008fe20000004200 */
[-CC-:B------:R-:W-:Y:S07]  /*6d10*/  FFMA.FTZ R54, R54, R117.reuse, -R124.reuse ;  /* 0x0000007536367223 */ /* 0x180fee000001087c */
[----:B------:R-:W-:Y:S01]  /*6d20*/  MUFU.EX2 R128, R128 ;  /* 0x0000008000807308 */ /* 0x000fe20000000800 */
[----:B------:R-:W-:Y:S01]  /*6d30*/  FFMA.FTZ R55, R55, R117, -R124 ;  /* 0x0000007537377223 */ /* 0x000fe2000001087c */
[----:B----4-:R-:W-:Y:S08]  /*6d40*/  F2FP.BF16.F32.PACK_AB R13, R141, R138 ;  /* 0x0000008a8d0d723e */ /* 0x010ff000000010ff */
[----:B------:R-:W-:Y:S01]  /*6d50*/  MUFU.EX2 R136, R136 ;  /* 0x0000008800887308 */ /* 0x000fe20000000800 */
[----:B------:R-:W-:Y:S09]  /*6d60*/  ISETP.GT.AND P0, PT, R184, R169, PT ;  /* 0x000000a9b800720c */ /* 0x000ff20003f04270 */
[----:B------:R-:W-:Y:S01]  /*6d70*/  MUFU.EX2 R127, R127 ;  /* 0x0000007f007f7308 */ /* 0x000fe20000000800 */
[----:B-1----:R-:W-:Y:S09]  /*6d80*/  F2FP.BF16.F32.PACK_AB R15, R133, R142 ;  /* 0x0000008e850f723e */ /* 0x002ff200000010ff */
        /* <DEDUP_REMOVED lines=34> */
[-C--:B------:R-:W-:Y:S01]  /*6fb0*/  FFMA.FTZ R112, R25, R117.reuse, -R126 ;  /* 0x0000007519707223 */ /* 0x080fe2000001087e */
[-C--:B------:R-:W-:Y:S01]  /*6fc0*/  FFMA.FTZ R114, R27, R117.reuse, -R124 ;  /* 0x000000751b727223 */ /* 0x080fe2000001087c */
[-C--:B------:R-:W-:Y:S01]  /*6fd0*/  FFMA.FTZ R113, R24, R117.reuse, -R126 ;  /* 0x0000007518717223 */ /* 0x080fe2000001087e */
[----:B------:R-:W-:Y:S01]  /*6fe0*/  FADD.FTZ R24, R132, R129 ;  /* 0x0000008184187221 */ /* 0x000fe20000010000 */
[-C--:B------:R-:W-:Y:S01]  /*6ff0*/  FFMA.FTZ R132, R31, R117.reuse, -R124 ;  /* 0x000000751f847223 */ /* 0x080fe2000001087c */
[----:B------:R-:W-:Y:S01]  /*7000*/  LDSM.16.MT88.4 R20, [R161+0xb800] ;  /* 0x00b80000a114783b */ /* 0x000fe20000004200 */
[----:B------:R-:W2:Y:S01]  /*7010*/  MUFU.EX2 R115, R115 ;  /* 0x0000007300737308 */ /* 0x000ea20000000800 */
[----:B------:R-:W-:Y:S01]  /*7020*/  FADD.FTZ R137, R137, R24 ;  /* 0x0000001889897221 */ /* 0x000fe20000010000 */
[-CC-:B------:R-:W-:Y:S01]  /*7030*/  FFMA.FTZ R129, R30, R117.reuse, -R124.reuse ;  /* 0x000000751e817223 */ /* 0x180fe2000001087c */
[----:B------:R-:W-:Y:S07]  /*7040*/  FADD.FTZ R30, R140, R29 ;  /* 0x0000001d8c1e7221 */ /* 0x000fee0000010000 */
[----:B------:R-:W-:Y:S01]  /*7050*/  MUFU.EX2 R112, R112 ;  /* 0x0000007000707308 */ /* 0x000fe20000000800 */
[----:B------:R-:W-:Y:S01]  /*7060*/  FADD.FTZ R28, R138, R137 ;  /* 0x000000898a1c7221 */ /* 0x000fe20000010000 */
[-C--:B------:R-:W-:Y:S01]  /*7070*/  FFMA.FTZ R137, R38, R117.reuse, -R124 ;  /* 0x0000007526897223 */ /* 0x080fe2000001087c */
[----:B------:R-:W-:Y:S07]  /*7080*/  LDSM.16.MT88.4 R24, [R120+0xc00] ;  /* 0x000c00007818783b */ /* 0x000fee0000004200 */
[----:B------:R-:W-:Y:S01]  /*7090*/  MUFU.EX2 R140, R39 ;  /* 0x00000027008c7308 */ /* 0x000fe20000000800 */
[----:B------:R-:W-:Y:S01]  /*70a0*/  FADD.FTZ R141, R141, R28 ;  /* 0x0000001c8d8d7221 */ /* 0x000fe20000010000 */
[----:B------:R-:W-:Y:S01]  /*70b0*/  FADD.FTZ R139, R139, R30 ;  /* 0x0000001e8b8b7221 */ /* 0x000fe20000010000 */
[-CC-:B------:R-:W-:Y:S01]  /*70c0*/  FFMA.FTZ R138, R36, R117.reuse, -R126.reuse ;  /* 0x00000075248a7223 */ /* 0x180fe2000001087e */
[-CC-:B------:R-:W-:Y:S01]  /*70d0*/  FFMA.FTZ R36, R52, R117.reuse, -R126.reuse ;  /* 0x0000007534247223 */ /* 0x180fe2000001087e */
[----:B------:R-:W-:Y:S05]  /*70e0*/  FFMA.FTZ R52, R53, R117, -R126 ;  /* 0x0000007535347223 */ /* 0x000fea000001087e */
[----:B------:R-:W3:Y:S01]  /*70f0*/  MUFU.EX2 R113, R113 ;  /* 0x0000007100717308 */ /* 0x000ee20000000800 */
[----:B------:R-:W-:Y:S01]  /*7100*/  LDSM.16.MT88.4 R28, [R161+0xc000] ;  /* 0x00c00000a11c783b */ /* 0x000fe20000004200 */
[----:B------:R-:W-:Y:S01]  /*7110*/  FADD.FTZ R134, R134, R139 ;  /* 0x0000008b86867221 */ /* 0x000fe20000010000 */
[----:B------:R-:W-:Y:S07]  /*7120*/  FADD.FTZ R142, R142, R141 ;  /* 0x0000008d8e8e7221 */ /* 0x000fee0000010000 */
[----:B------:R4:W-:Y:S01]  /*7130*/  MUFU.EX2 R53, R36 ;  /* 0x0000002400357308 */ /* 0x0009e20000000800 */
[----:B------:R-:W-:Y:S01]  /*7140*/  FADD.FTZ R131, R131, R134 ;  /* 0x0000008683837221 */ /* 0x000fe20000010000 */
[----:B------:R-:W-:Y:S08]  /*7150*/  FADD.FTZ R133, R133, R142 ;  /* 0x0000008e85857221 */ /* 0x000ff00000010000 */
[----:B------:R-:W5:Y:S10]  /*7160*/  MUFU.EX2 R114, R114 ;  /* 0x0000007200727308 */ /* 0x000f740000000800 */
[----:B------:R-:W-:Y:S10]  /*7170*/  MUFU.EX2 R129, R129 ;  /* 0x0000008100817308 */ /* 0x000ff40000000800 */
[----:B------:R-:W5:Y:S01]  /*7180*/  MUFU.EX2 R132, R132 ;  /* 0x0000008400847308 */ /* 0x000f620000000800 */
[C---:B-1----:R-:W-:Y:S01]  /*7190*/  HMMA.16816.F32.BF16 R4, R12.reuse, R108, R4 ;  /* 0x0000006c0c04723c */ /* 0x042fe20000041804 */
[----:B----4-:R-:W-:Y:S08]  /*71a0*/  LDSM.16.MT88.4 R36, [R161+0xe800] ;  /* 0x00e80000a124783b */ /* 0x010ff00000004200 */
[----:B------:R-:W1:Y:S10]  /*71b0*/  MUFU.EX2 R138, R138 ;  /* 0x0000008a008a7308 */ /* 0x000e740000000800 */
[----:B------:R-:W4:Y:S01]  /*71c0*/  MUFU.EX2 R137, R137 ;  /* 0x0000008900897308 */ /* 0x000f220000000800 */
[C---:B------:R-:W-:Y:S01]  /*71d0*/  HMMA.16816.F32.BF16 R8, R12.reuse, R110, R8 ;  /* 0x0000006e0c08723c */ /* 0x040fe20000041808 */
[----:B------:R-:W-:Y:S08]  /*71e0*/  LDSM.16.MT88.4 R108, [R161+0x9800] ;  /* 0x00980000a16c783b */ /* 0x000ff00000004200 */
[----:B------:R-:W-:Y:S01]  /*71f0*/  MUFU.EX2 R52, R52 ;  /* 0x0000003400347308 */ /* 0x000fe20000000800 */
[C---:B------:R-:W-:Y:S08]  /*7200*/  HMMA.16816.F32.BF16 R68, R12.reuse, R16, R68 ;  /* 0x000000100c44723c */ /* 0x040ff00000041844 */
        /* <DEDUP_REMOVED lines=16> */
[----:B------:R-:W-:Y:S01]  /*7310*/  F2FP.BF16.F32.PACK_AB R13, R127, R136 ;  /* 0x000000887f0d723e */ /* 0x000fe200000010ff */
[----:B------:R-:W-:Y:S01]  /*7320*/  FADD.FTZ R136, R136, R133 ;  /* 0x0000008588887221 */ /* 0x000fe20000010000 */
[----:B---3--:R-:W-:Y:S01]  /*7330*/  F2FP.BF16.F32.PACK_AB R14, R112, R113 ;  /* 0x00000071700e723e */ /* 0x008fe200000010ff */
[----:B------:R-:W-:Y:S01]  /*7340*/  FADD.FTZ R128, R115, R128 ;  /* 0x0000008073807221 */ /* 0x000fe20000010000 */
[----:B-----5:R-:W-:Y:S01]  /*7350*/  F2FP.BF16.F32.PACK_AB R15, R114, R125 ;  /* 0x0000007d720f723e */ /* 0x020fe200000010ff */
[----:B------:R-:W-:Y:S02]  /*7360*/  FADD.FTZ R136, R127, R136 ;  /* 0x000000887f887221 */ /* 0x000fe40000010000 */
[----:B------:R-:W-:Y:S02]  /*7370*/  FADD.FTZ R113, R113, R128 ;  /* 0x0000008071717221 */ /* 0x000fe40000010000 */
[----:B------:R-:W-:Y:S02]  /*7380*/  FADD.FTZ R125, R125, R136 ;  /* 0x000000887d7d7221 */ /* 0x000fe40000010000 */
[C---:B------:R-:W-:Y:S03]  /*7390*/  HMMA.16816.F32.BF16 R4, R12.reuse, R108, R4 ;  /* 0x0000006c0c04723c */ /* 0x040fe60000041804 */
[-CC-:B------:R-:W-:Y:S01]  /*73a0*/  FFMA.FTZ R108, R56, R117.reuse, -R126.reuse ;  /* 0x00000075386c7223 */ /* 0x180fe2000001087e */
[----:B------:R-:W-:Y:S01]  /*73b0*/  FFMA.FTZ R56, R57, R117, -R126 ;  /* 0x0000007539387223 */ /* 0x000fe2000001087e */
[----:B------:R-:W-:Y:S01]  /*73c0*/  FADD.FTZ R114, R114, R125 ;  /* 0x0000007d72727221 */ /* 0x000fe20000010000 */
[----:B------:R-:W-:Y:S01]  /*73d0*/  FADD.FTZ R113, R112, R113 ;  /* 0x0000007170717221 */ /* 0x000fe20000010000 */
[----:B------:R3:W-:Y:S01]  /*73e0*/  MUFU.EX2 R57, R108 ;  /* 0x0000006c00397308 */ /* 0x0007e20000000800 */
[C---:B------:R-:W-:Y:S09]  /*73f0*/  HMMA.16816.F32.BF16 R8, R12.reuse, R110, R8 ;  /* 0x0000006e0c08723c */ /* 0x040ff20000041808 */
[----:B------:R-:W-:Y:S01]  /*7400*/  MUFU.EX2 R56, R56 ;  /* 0x0000003800387308 */ /* 0x000fe20000000800 */
[----:B---3--:R-:W-:Y:S01]  /*7410*/  LDSM.16.MT88.4 R108, [R161+0xac00] ;  /* 0x00ac0000a16c783b */ /* 0x008fe20000004200 */
        /* <DEDUP_REMOVED lines=17> */
[----:B------:R-:W-:Y:S01]  /*7530*/  F2FP.BF16.F32.PACK_AB R13, R132, R129 ;  /* 0x00000081840d723e */ /* 0x000fe200000010ff */
[----:B------:R-:W-:Y:S01]  /*7540*/  FADD.FTZ R129, R129, R114 ;  /* 0x0000007281817221 */ /* 0x000fe20000010000 */
[----:B------:R-:W-:Y:S01]  /*7550*/  F2FP.BF16.F32.PACK_AB R14, R118, R121 ;  /* 0x00000079760e723e */ /* 0x000fe200000010ff */
[----:B------:R-:W-:Y:S01]  /*7560*/  FADD.FTZ R130, R119, R130 ;  /* 0x0000008277827221 */ /* 0x000fe20000010000 */
[----:B------:R-:W-:Y:S01]  /*7570*/  F2FP.BF16.F32.PACK_AB R15, R122, R123 ;  /* 0x0000007b7a0f723e */ /* 0x000fe200000010ff */
[----:B------:R-:W-:Y:S01]  /*7580*/  FADD.FTZ R132, R132, R129 ;  /* 0x0000008184847221 */ /* 0x000fe20000010000 */
[----:B------:R-:W-:Y:S01]  /*7590*/  MOV R119, R116 ;  /* 0x0000007400777202 */ /* 0x000fe20000000f00 */
[----:B------:R-:W-:Y:S02]  /*75a0*/  FADD.FTZ R121, R121, R130 ;  /* 0x0000008279797221 */ /* 0x000fe40000010000 */
[----:B------:R-:W-:Y:S02]  /*75b0*/  FADD.FTZ R123, R123, R132 ;  /* 0x000000847b7b7221 */ /* 0x000fe40000010000 */
[C---:B---3--:R-:W-:Y:S03]  /*75c0*/  HMMA.16816.F32.BF16 R4, R12.reuse, R20, R4 ;  /* 0x000000140c04723c */ /* 0x048fe60000041804 */
[----:B------:R-:W-:Y:S01]  /*75d0*/  FADD.FTZ R122, R122, R123 ;  /* 0x0000007b7a7a7221 */ /* 0x000fe20000010000 */
[----:B------:R-:W-:Y:S04]  /*75e0*/  FADD.FTZ R121, R118, R121 ;  /* 0x0000007976797221 */ /* 0x000fe80000010000 */
[C---:B------:R-:W-:Y:S01]  /*75f0*/  HMMA.16816.F32.BF16 R8, R12.reuse, R22, R8 ;  /* 0x000000160c08723c */ /* 0x040fe20000041808 */
[----:B------:R-:W3:Y:S07]  /*7600*/  LDSM.16.MT88.4 R20, [R120+0x2c00] ;  /* 0x002c00007814783b */ /* 0x000eee0000004200 */
        /* <DEDUP_REMOVED lines=14> */
[----:B------:R-:W2:Y:S02]  /*76f0*/  LDSM.16.MT88.4 R16, [R120+0x3000] ;  /* 0x003000007810783b */ /* 0x000ea40000004200 */
[----:B-1----:R-:W-:Y:S01]  /*7700*/  F2FP.BF16.F32.PACK_AB R12, R135, R138 ;  /* 0x0000008a870c723e */ /* 0x002fe200000010ff */
[----:B------:R-:W-:Y:S01]  /*7710*/  FADD.FTZ R138, R138, R121 ;  /* 0x000000798a8a7221 */ /* 0x000fe20000010000 */
[----:B----4-:R-:W-:Y:S01]  /*7720*/  F2FP.BF16.F32.PACK_AB R13, R140, R137 ;  /* 0x000000898c0d723e */ /* 0x010fe200000010ff */
[----:B------:R-:W-:Y:S01]  /*7730*/  FADD.FTZ R137, R137, R122 ;  /* 0x0000007a89897221 */ /* 0x000fe20000010000 */
[----:B------:R-:W-:Y:S01]  /*7740*/  F2FP.BF16.F32.PACK_AB R14, R40, R41 ;  /* 0x00000029280e723e */ /* 0x000fe200000010ff */
[----:B------:R-:W-:Y:S01]  /*7750*/  FADD.FTZ R138, R135, R138 ;  /* 0x0000008a878a7221 */ /* 0x000fe20000010000 */
[----:B------:R-:W-:Y:S01]  /*7760*/  F2FP.BF16.F32.PACK_AB R15, R42, R43 ;  /* 0x0000002b2a0f723e */ /* 0x000fe200000010ff */
[----:B------:R-:W-:Y:S01]  /*7770*/  FADD.FTZ R140, R140, R137 ;  /* 0x000000898c8c7221 */ /* 0x000fe20000010000 */
[----:B------:R-:W-:Y:S01]  /*7780*/  MOV R121, R0 ;  /* 0x0000000000797202 */ /* 0x000fe20000000f00 */
[----:B------:R-:W-:Y:S04]  /*7790*/  FADD.FTZ R41, R41, R138 ;  /* 0x0000008a29297221 */ /* 0x000fe80000010000 */
[C---:B---3--:R-:W-:Y:S03]  /*77a0*/  HMMA.16816.F32.BF16 R4, R12.reuse, R20, R4 ;  /* 0x000000140c04723c */ /* 0x048fe60000041804 */
[----:B------:R-:W-:Y:S05]  /*77b0*/  FADD.FTZ R41, R40, R41 ;  /* 0x0000002928297221 */ /* 0x000fea0000010000 */
[C---:B------:R-:W-:Y:S01]  /*77c0*/  HMMA.16816.F32.BF16 R8, R12.reuse, R22, R8 ;  /* 0x000000160c08723c */ /* 0x040fe20000041808 */
[----:B------:R-:W1:Y:S07]  /*77d0*/  LDSM.16.MT88.4 R20, [R161+0xe000] ;  /* 0x00e00000a114783b */ /* 0x000e6e0000004200 */
[C---:B-----5:R-:W-:Y:S08]  /*77e0*/  HMMA.16816.F32.BF16 R68, R12.reuse, R24, R68 ;  /* 0x000000180c44723c */ /* 0x060ff00000041844 */
[C---:B------:R-:W-:Y:S01]  /*77f0*/  HMMA.16816.F32.BF16 R72, R12.reuse, R26, R72 ;  /* 0x0000001a0c48723c */ /* 0x040fe20000041848 */
[----:B------:R-:W3:Y:S07]  /*7800*/  LDSM.16.MT88.4 R24, [R120+0x5000] ;  /* 0x005000007818783b */ /* 0x000eee0000004200 */
[C---:B------:R-:W-:Y:S03]  /*7810*/  HMMA.16816.F32.BF16 R76, R12.reuse, R28, R76 ;  /* 0x0000001c0c4c723c */ /* 0x040fe6000004184c */
[-CC-:B------:R-:W-:Y:S01]  /*7820*/  FFMA.FTZ R28, R48, R117.reuse, -R126.reuse ;  /* 0x00000075301c7223 */ /* 0x180fe2000001087e */
[-CC-:B------:R-:W-:Y:S01]  /*7830*/  FFMA.FTZ R48, R49, R117.reuse, -R126.reuse ;  /* 0x0000007531307223 */ /* 0x180fe2000001087e */
[-C--:B------:R-:W-:Y:S01]  /*7840*/  FFMA.FTZ R126, R65, R117.reuse, -R126 ;  /* 0x00000075417e7223 */ /* 0x080fe2000001087e */
[-CC-:B------:R-:W-:Y:S01]  /*7850*/  FFMA.FTZ R65, R58, R117.reuse, -R124.reuse ;  /* 0x000000753a417223 */ /* 0x180fe2000001087c */
[----:B------:R4:W-:Y:S01]  /*7860*/  MUFU.EX2 R49, R28 ;  /* 0x0000001c00317308 */ /* 0x0009e20000000800 */
[C---:B------:R-:W-:Y:S09]  /*7870*/  HMMA.16816.F32.BF16 R80, R12.reuse, R30, R80 ;  /* 0x0000001e0c50723c */ /* 0x040ff20000041850 */
[----:B------:R-:W5:Y:S01]  /*7880*/  MUFU.EX2 R48, R48 ;  /* 0x0000003000307308 */ /* 0x000f620000000800 */
[----:B------:R-:W-:Y:S09]  /*7890*/  FFMA.FTZ R58, R59, R117, -R124 ;  /* 0x000000753b3a7223 */ /* 0x000ff2000001087c */
[----:B------:R-:W-:Y:S01]  /*78a0*/  MUFU.EX2 R59, R65 ;  /* 0x00000041003b7308 */ /* 0x000fe20000000800 */
[C---:B--2---:R-:W-:Y:S09]  /*78b0*/  HMMA.16816.F32.BF16 R84, R12.reuse, R16, R84 ;  /* 0x000000100c54723c */ /* 0x044ff20000041854 */
[----:B------:R-:W2:Y:S01]  /*78c0*/  MUFU.EX2 R58, R58 ;  /* 0x0000003a003a7308 */ /* 0x000ea20000000800 */
[----:B----4-:R-:W-:Y:S01]  /*78d0*/  LDSM.16.MT88.4 R28, [R120+0x3400] ;  /* 0x00340000781c783b */ /* 0x010fe20000004200 */
[C---:B------:R-:W-:Y:S07]  /*78e0*/  HMMA.16816.F32.BF16 R88, R12.reuse, R18, R88 ;  /* 0x000000120c58723c */ /* 0x040fee0000041858 */
[----:B------:R-:W4:Y:S01]  /*78f0*/  LDSM.16.MT88.4 R16, [R161+0xa400] ;  /* 0x00a40000a110783b */ /* 0x000f220000004200 */
[C---:B-1----:R-:W-:Y:S08]  /*7900*/  HMMA.16816.F32.BF16 R92, R12.reuse, R20, R92 ;  /* 0x000000140c5c723c */ /* 0x042ff0000004185c */
[C---:B------:R-:W-:Y:S01]  /*7910*/  HMMA.16816.F32.BF16 R96, R12.reuse, R22, R96 ;  /* 0x000000160c60723c */ /* 0x040fe20000041860 */
[----:B------:R-:W1:Y:S07]  /*7920*/  LDSM.16.MT88.4 R20, [R120+0x1400] ;  /* 0x001400007814783b */ /* 0x000e6e0000004200 */
[C---:B---3--:R-:W-:Y:S08]  /*7930*/  HMMA.16816.F32.BF16 R100, R12.reuse, R24, R100 ;  /* 0x000000180c64723c */ /* 0x048ff00000041864 */
[----:B------:R-:W-:Y:S01]  /*7940*/  HMMA.16816.F32.BF16 R104, R12, R26, R104 ;  /* 0x0000001a0c68723c */ /* 0x000fe20000041868 */
[----:B------:R-:W3:Y:S02]  /*7950*/  LDSM.16.MT88.4 R24, [R161+0xc400] ;  /* 0x00c40000a118783b */ /* 0x000ee40000004200 */
[----:B------:R-:W-:Y:S01]  /*7960*/  F2FP.BF16.F32.PACK_AB R12, R45, R44 ;  /* 0x0000002c2d0c723e */ /* 0x000fe200000010ff */
[----:B------:R-:W-:Y:S01]  /*7970*/  FADD.FTZ R44, R44, R41 ;  /* 0x000000292c2c7221 */ /* 0x000fe20000010000 */
[----:B------:R-:W-:Y:S02]  /*7980*/  F2FP.BF16.F32.PACK_AB R13, R47, R46 ;  /* 0x0000002e2f0d723e */ /* 0x000fe400000010ff */
[C---:B-----5:R-:W-:Y:S01]  /*7990*/  F2FP.BF16.F32.PACK_AB R14, R48.reuse, R49 ;  /* 0x00000031300e723e */ /* 0x060fe200000010ff */
[----:B------:R-:W-:Y:S01]  /*79a0*/  FADD.FTZ R44, R45, R44 ;  /* 0x0000002c2d2c7221 */ /* 0x000fe20000010000 */
[----:B------:R-:W-:Y:S03]  /*79b0*/  F2FP.BF16.F32.PACK_AB R15, R51, R50 ;  /* 0x00000032330f723e */ /* 0x000fe600000010ff */
[----:B------:R-:W-:Y:S04]  /*79c0*/  FADD.FTZ R49, R49, R44 ;  /* 0x0000002c31317221 */ /* 0x000fe80000010000 */
[C---:B----4-:R-:W-:Y:S03]  /*79d0*/  HMMA.16816.F32.BF16 R4, R12.reuse, R16, R4 ;  /* 0x000000100c04723c */ /* 0x050fe60000041804 */
[----:B------:R-:W-:Y:S05]  /*79e0*/  FADD.FTZ R48, R48, R49 ;  /* 0x0000003130307221 */ /* 0x000fea0000010000 */
        /* <DEDUP_REMOVED lines=17> */
[----:B------:R-:W-:Y:S01]  /*7b00*/  F2FP.BF16.F32.PACK_AB R12, R52, R53 ;  /* 0x00000035340c723e */ /* 0x000fe200000010ff */
[----:B------:R-:W-:Y:S01]  /*7b10*/  FADD.FTZ R53, R53, R48 ;  /* 0x0000003035357221 */ /* 0x000fe20000010000 */
[----:B------:R-:W-:Y:S02]  /*7b20*/  F2FP.BF16.F32.PACK_AB R13, R55, R54 ;  /* 0x00000036370d723e */ /* 0x000fe400000010ff */
[----:B------:R-:W-:Y:S01]  /*7b30*/  F2FP.BF16.F32.PACK_AB R14, R56, R57 ;  /* 0x00000039380e723e */ /* 0x000fe200000010ff */
[----:B------:R-:W-:Y:S01]  /*7b40*/  FADD.FTZ R52, R52, R53 ;  /* 0x0000003534347221 */ /* 0x000fe20000010000 */
[----:B--2---:R-:W-:Y:S03]  /*7b50*/  F2FP.BF16.F32.PACK_AB R15, R58, R59 ;  /* 0x0000003b3a0f723e */ /* 0x004fe600000010ff */
[----:B------:R-:W-:Y:S04]  /*7b60*/  FADD.FTZ R57, R57, R52 ;  /* 0x0000003439397221 */ /* 0x000fe80000010000 */
[C---:B-1----:R-:W-:Y:S03]  /*7b70*/  HMMA.16816.F32.BF16 R4, R12.reuse, R20, R4 ;  /* 0x000000140c04723c */ /* 0x042fe60000041804 */
[----:B------:R-:W-:Y:S05]  /*7b80*/  FADD.FTZ R57, R56, R57 ;  /* 0x0000003938397221 */ /* 0x000fea0000010000 */
[C---:B------:R-:W-:Y:S01]  /*7b90*/  HMMA.16816.F32.BF16 R8, R12.reuse, R22, R8 ;  /* 0x000000160c08723c */ /* 0x040fe20000041808 */
[----:B------:R-:W1:Y:S07]  /*7ba0*/  LDSM.16.MT88.4 R20, [R120+0x1c00] ;  /* 0x001c00007814783b */ /* 0x000e6e0000004200 */
[C---:B---3--:R-:W-:Y:S08]  /*7bb0*/  HMMA.16816.F32.BF16 R68, R12.reuse, R24, R68 ;  /* 0x000000180c44723c */ /* 0x048ff00000041844 */
[C---:B------:R-:W-:Y:S01]  /*7bc0*/  HMMA.16816.F32.BF16 R72, R12.reuse, R26, R72 ;  /* 0x0000001a0c48723c */ /* 0x040fe20000041848 */
[----:B------:R-:W2:Y:S07]  /*7bd0*/  LDSM.16.MT88.4 R24, [R161+0xcc00] ;  /* 0x00cc0000a118783b */ /* 0x000eae0000004200 */
[C---:B-----5:R-:W-:Y:S08]  /*7be0*/  HMMA.16816.F32.BF16 R76, R12.reuse, R28, R76 ;  /* 0x0000001c0c4c723c */ /* 0x060ff0000004184c */
[C---:B------:R-:W-:Y:S01]  /*7bf0*/  HMMA.16816.F32.BF16 R80, R12.reuse, R30, R80 ;  /* 0x0000001e0c50723c */ /* 0x040fe20000041850 */
[----:B------:R-:W3:Y:S07]  /*7c00*/  LDSM.16.MT88.4 R28, [R120+0x3c00] ;  /* 0x003c0000781c783b */ /* 0x000eee0000004200 */
        /* <DEDUP_REMOVED lines=9> */
[----:B------:R-:W5:Y:S10]  /*7ca0*/  MUFU.EX2 R35, R35 ;  /* 0x0000002300237308 */ /* 0x000f740000000800 */
[----:B------:R-:W-:Y:S01]  /*7cb0*/  MUFU.EX2 R34, R34 ;  /* 0x0000002200227308 */ /* 0x000fe20000000800 */
[C---:B------:R-:W-:Y:S09]  /*7cc0*/  HMMA.16816.F32.BF16 R96, R12.reuse, R38, R96 ;  /* 0x000000260c60723c */ /* 0x040ff20000041860 */
[----:B------:R-:W1:Y:S01]  /*7cd0*/  MUFU.EX2 R195, R124 ;  /* 0x0000007c00c37308 */ /* 0x000e620000000800 */
[C---:B----4-:R-:W-:Y:S03]  /*7ce0*/  HMMA.16816.F32.BF16 R100, R12.reuse, R16, R100 ;  /* 0x000000100c64723c */ /* 0x050fe60000041864 */
[----:B------:R-:W-:Y:S04]  /*7cf0*/  FADD.FTZ R17, R43, R140 ;  /* 0x0000008c2b117221 */ /* 0x000fe80000010000 */
[----:B------:R-:W-:Y:S01]  /*7d00*/  FADD.FTZ R17, R42, R17 ;  /* 0x000000112a117221 */ /* 0x000fe20000010000 */
[----:B------:R-:W-:Y:S03]  /*7d10*/  HMMA.16816.F32.BF16 R104, R12, R18, R104 ;  /* 0x000000120c68723c */ /* 0x000fe60000041868 */
[----:B------:R-:W-:Y:S01]  /*7d20*/  F2FP.BF16.F32.PACK_AB R12, R61, R60 ;  /* 0x0000003c3d0c723e */ /* 0x000fe200000010ff */
[----:B------:R-:W-:Y:S01]  /*7d30*/  FADD.FTZ R46, R46, R17 ;  /* 0x000000112e2e7221 */ /* 0x000fe20000010000 */
[----:B-----5:R-:W-:Y:S01]  /*7d40*/  F2FP.BF16.F32.PACK_AB R13, R35, R32 ;  /* 0x00000020230d723e */ /* 0x020fe200000010ff */
[----:B------:R-:W-:Y:S01]  /*7d50*/  FADD.FTZ R60, R60, R57 ;  /* 0x000000393c3c7221 */ /* 0x000fe20000010000 */
[----:B------:R-:W-:Y:S01]  /*7d60*/  F2FP.BF16.F32.PACK_AB R14, R33, R64 ;  /* 0x00000040210e723e */ /* 0x000fe200000010ff */
[----:B------:R-:W-:Y:S01]  /*7d70*/  FADD.FTZ R47, R47, R46 ;  /* 0x0000002e2f2f7221 */ /* 0x000fe20000010000 */
[----:B-1----:R-:W-:Y:S01]  /*7d80*/  F2FP.BF16.F32.PACK_AB R15, R195, R34 ;  /* 0x00000022c30f723e */ /* 0x002fe200000010ff */
[----:B------:R-:W-:Y:S02]  /*7d90*/  FADD.FTZ R61, R61, R60 ;  /* 0x0000003c3d3d7221 */ /* 0x000fe40000010000 */
[----:B------:R-:W-:Y:S02]  /*7da0*/  FADD.FTZ R50, R50, R47 ;  /* 0x0000002f32327221 */ /* 0x000fe40000010000 */
[----:B------:R-:W-:Y:S02]  /*7db0*/  FADD.FTZ R64, R64, R61 ;  /* 0x0000003d40407221 */ /* 0x000fe40000010000 */
[C---:B------:R-:W-:Y:S01]  /*7dc0*/  HMMA.16816.F32.BF16 R112, R12.reuse, R108, R4 ;  /* 0x0000006c0c70723c */ /* 0x040fe20000041804 */
[----:B------:R-:W1:Y:S02]  /*7dd0*/  LDSM.16.MT88.4 R4, [R161+0xec00] ;  /* 0x00ec0000a104783b */ /* 0x000e640000004200 */
[----:B------:R-:W-:Y:S01]  /*7de0*/  FADD.FTZ R51, R51, R50 ;  /* 0x0000003233337221 */ /* 0x000fe20000010000 */
[----:B------:R-:W-:Y:S04]  /*7df0*/  FADD.FTZ R194, R33, R64 ;  /* 0x0000004021c27221 */ /* 0x000fe80000010000 */
[C---:B------:R-:W-:Y:S01]  /*7e00*/  HMMA.16816.F32.BF16 R108, R12.reuse, R110, R8 ;  /* 0x0000006e0c6c723c */ /* 0x040fe20000041808 */
[----:B------:R-:W4:Y:S07]  /*7e10*/  LDSM.16.MT88.4 R8, [R120+0x5c00] ;  /* 0x005c00007808783b */ /* 0x000f2e0000004200 */
[C---:B------:R-:W-:Y:S08]  /*7e20*/  HMMA.16816.F32.BF16 R68, R12.reuse, R20, R68 ;  /* 0x000000140c44723c */ /* 0x040ff00000041844 */
[C---:B------:R-:W-:Y:S08]  /*7e30*/  HMMA.16816.F32.BF16 R72, R12.reuse, R22, R72 ;  /* 0x000000160c48723c */ /* 0x040ff00000041848 */
[C---:B--2---:R-:W-:Y:S08]  /*7e40*/  HMMA.16816.F32.BF16 R76, R12.reuse, R24, R76 ;  /* 0x000000180c4c723c */ /* 0x044ff0000004184c */
[C---:B------:R-:W-:Y:S08]  /*7e50*/  HMMA.16816.F32.BF16 R80, R12.reuse, R26, R80 ;  /* 0x0000001a0c50723c */ /* 0x040ff00000041850 */
        /* <DEDUP_REMOVED lines=16> */
.L_x_3695:
        /* <DEDUP_REMOVED lines=10> */
.L_x_3710:
[----:B----4-:R-:W-:Y:S01]  /*8000*/  FADD.FTZ R4, R9, R10 ;  /* 0x0000000a09047221 */ /* 0x010fe20000010000 */
[----:B------:R-:W2:Y:S01]  /*8010*/  MUFU.RCP R7, R5 ;  /* 0x0000000500077308 */ /* 0x000ea20000001000 */
[C---:B------:R-:W-:Y:S01]  /*8020*/  SHF.L.U32 R8, R160.reuse, 0x1, RZ ;  /* 0x00000001a0087819 */ /* 0x040fe200000006ff */
[----:B------:R-:W-:Y:S05]  /*8030*/  WARPSYNC.ALL ;  /* 0x0000000000007948 */ /* 0x000fea0003800000 */
[----:B---3--:R-:W-:Y:S01]  /*8040*/  SHF.L.U32 R9, R160, 0x4, RZ ;  /* 0x00000004a0097819 */ /* 0x008fe200000006ff */
[----:B------:R-:W3:Y:S01]  /*8050*/  MUFU.RCP R6, R4 ;  /* 0x0000000400067308 */ /* 0x000ee20000001000 */
[----:B------:R-:W-:Y:S01]  /*8060*/  LOP3.LUT R8, R8, 0x6, RZ, 0xc0, !PT ;  /* 0x0000000608087812 */ /* 0x000fe200078ec0ff */
[----:B------:R-:W-:Y:S01]  /*8070*/  BAR.SYNC.DEFER_BLOCKING 0x0 ;  /* 0x0000000000007b1d */ /* 0x000fe20000010000 */
[----:B------:R-:W-:-:S02]  /*8080*/  FSETP.NE.FTZ.AND P1, PT, R4, RZ, PT ;  /* 0x000000ff0400720b */ /* 0x000fc40003f35000 */
[----:B------:R-:W-:Y:S02]  /*8090*/  LOP3.LUT R9, R8, 0x3e00, R9, 0xf8, !PT ;  /* 0x00003e0008097812 */ /* 0x000fe400078ef809 */
[----:B------:R-:W-:Y:S02]  /*80a0*/  FSETP.NE.FTZ.AND P2, PT, R5, RZ, PT ;  /* 0x000000ff0500720b */ /* 0x000fe40003f55000 */
[----:B------:R-:W-:Y:S02]  /*80b0*/  LOP3.LUT R8, R9, 0x20, R174, 0xf8, !PT ;  /* 0x0000002009087812 */ /* 0x000fe400078ef8ae */
[----:B--2---:R-:W-:Y:S02]  /*80c0*/  FSEL R7, R7, 1, P2 ;  /* 0x3f80000007077808 */ /* 0x004fe40001000000 */
[----:B------:R-:W-:-:S03]  /*80d0*/  LOP3.LUT R173, R8, R173, RZ, 0xfc, !PT ;  /* 0x000000ad08ad7212 */ /* 0x000fc600078efcff */
[----:B------:R-:W-:Y:S01]  /*80e0*/  FMUL.FTZ R112, R7, R112 ;  /* 0x0000007007707220 */ /* 0x000fe20000410000 */
[----:B------:R-:W-:Y:S01]  /*80f0*/  LEA R173, R173, R164, 0x2 ;  /* 0x000000a4adad7211 */ /* 0x000fe200078e10ff */
        /* <DEDUP_REMOVED lines=73> */
[----:B------:R3:W-:Y:S04]  /*8590*/  STS.64 [R6+0x4040], R100 ;  /* 0x0040406406007388 */ /* 0x0007e80000000a00 */
[----:B------:R3:W-:Y:S04]  /*85a0*/  STS.64 [R6+0x4440], R102 ;  /* 0x0044406606007388 */ /* 0x0007e80000000a00 */
[----:B------:R3:W-:Y:S04]  /*85b0*/  STS.64 [R174+0x4060], R104 ;  /* 0x00406068ae007388 */ /* 0x0007e80000000a00 */
[----:B------:R3:W-:Y:S04]  /*85c0*/  STS.64 [R174+0x4460], R106 ;  /* 0x0044606aae007388 */ /* 0x0007e80000000a00 */
[----:B------:R-:W4:Y:S04]  /*85d0*/  LD.E.64 R54, desc[UR4][R2.64+0xb0] ;  /* 0x0000b00402367980 */ /* 0x000f28000c101b00 */
[----:B------:R-:W3:Y:S04]  /*85e0*/  LD.E R10, desc[UR4][R2.64+0x60] ;  /* 0x00006004020a7980 */ /* 0x000ee8000c101900 */
[----:B------:R-:W3:Y:S04]  /*85f0*/  LD.E R52, desc[UR4][R2.64+0xcc] ;  /* 0x0000cc0402347980 */ /* 0x000ee8000c101900 */
[----:B------:R-:W3:Y:S04]  /*8600*/  LD.E.64 R58, desc[UR4][R2.64+0x78] ;  /* 0x00007804023a7980 */ /* 0x000ee8000c101b00 */
[----:B------:R1:W5:Y:S01]  /*8610*/  LD.E.64 R60, desc[UR4][R2.64+0xa8] ;  /* 0x0000a804023c7980 */ /* 0x000362000c101b00 */
[----:B------:R-:W-:Y:S01]  /*8620*/  SHF.L.U32 R8, R160, 0x2, RZ ;  /* 0x00000002a0087819 */ /* 0x000fe200000006ff */
[----:B------:R-:W-:Y:S01]  /*8630*/  @P2 MUFU.LG2 R57, R5 ;  /* 0x0000000500392308 */ /* 0x000fe20000000c00 */
[----:B------:R-:W-:Y:S01]  /*8640*/  SHF.R.U32.HI R56, RZ, 0x1, R160 ;  /* 0x00000001ff387819 */ /* 0x000fe200000116a0 */
[----:B------:R-:W-:Y:S01]  /*8650*/  BSSY.RECONVERGENT B0, `(.L_x_3704) ;  /* 0x0000033000007945 */ /* 0x000fe20003800200 */
[----:B--2---:R-:W-:-:S02]  /*8660*/  LOP3.LUT R7, R8, 0xd8, RZ, 0xc0, !PT ;  /* 0x000000d808077812 */ /* 0x004fc400078ec0ff */
[----:B------:R-:W-:Y:S02]  /*8670*/  SHF.R.U32.HI R63, RZ, 0x3, R160 ;  /* 0x00000003ff3f7819 */ /* 0x000fe400000116a0 */
[----:B------:R-:W-:Y:S01]  /*8680*/  LOP3.LUT R7, R7, 0x18, R56, 0x78, !PT ;  /* 0x0000001807077812 */ /* 0x000fe200078e7838 */
[----:B------:R-:W-:Y:S01]  /*8690*/  BAR.SYNC.DEFER_BLOCKING 0x0 ;  /* 0x0000000000007b1d */ /* 0x000fe20000010000 */
[----:B------:R-:W-:Y:S02]  /*86a0*/  LOP3.LUT P3, RZ, R160, 0x3, RZ, 0xc0, !PT ;  /* 0x00000003a0ff7812 */ /* 0x000fe4000786c0ff */
[----:B------:R-:W-:Y:S02]  /*86b0*/  LOP3.LUT R7, R7, 0xf24, R8, 0xf8, !PT ;  /* 0x00000f2407077812 */ /* 0x000fe400078ef808 */
[----:B------:R-:W-:Y:S02]  /*86c0*/  LOP3.LUT R67, R56, 0x30, RZ, 0xc0, !PT ;  /* 0x0000003038437812 */ /* 0x000fe400078ec0ff */
[----:B------:R-:W-:-:S02]  /*86d0*/  LEA R164, R7, R164, 0x2 ;  /* 0x000000a407a47211 */ /* 0x000fc400078e10ff */
[----:B------:R-:W-:-:S04]  /*86e0*/  SHF.R.U32.HI R160, RZ, 0x2, R160 ;  /* 0x00000002ffa07819 */ /* 0x000fc800000116a0 */
[----:B------:R-:W-:Y:S02]  /*86f0*/  LOP3.LUT R160, R67, 0x7, R160, 0xf8, !PT ;  /* 0x0000000743a07812 */ /* 0x000fe400078ef8a0 */
[----:B-1----:R-:W-:Y:S01]  /*8700*/  LOP3.LUT R2, R8, 0x1c, RZ, 0xc0, !PT ;  /* 0x0000001c08027812 */ /* 0x002fe200078ec0ff */
[----:B------:R-:W1:Y:S04]  /*8710*/  @P1 MUFU.LG2 R3, R4 ;  /* 0x0000000400031308 */ /* 0x000e680000000c00 */
[----:B------:R-:W-:Y:S01]  /*8720*/  IMAD R2, R63, 0x60, R2 ;  /* 0x000000603f027824 */ /* 0x000fe200078e0202 */
[----:B------:R2:W2:Y:S04]  /*8730*/  LDS.128 R48, [R164] ;  /* 0x00000000a4307984 */ /* 0x0004a80000000c00 */
[----:B------:R2:W2:Y:S04]  /*8740*/  LDS.128 R32, [R164+0x2000] ;  /* 0x00200000a4207984 */ /* 0x0004a80000000c00 */
[----:B------:R2:W2:Y:S01]  /*8750*/  LDS.128 R16, [R164+0x4000] ;  /* 0x00400000a4107984 */ /* 0x0004a20000000c00 */
[----:B-1----:R-:W-:-:S03]  /*8760*/  @P1 FMUL.FTZ R3, R3, 0.69314718246459960938 ;  /* 0x3f31721803031820 */ /* 0x002fc60000410000 */
        /* <DEDUP_REMOVED lines=9> */
[----:B---3--:R-:W-:Y:S02]  /*8800*/  IMAD R177, R54, R10, R177 ;  /* 0x0000000a36b17224 */ /* 0x008fe400078e02b1 */
[----:B------:R-:W-:Y:S01]  /*8810*/  @P2 FMUL.FTZ R54, R57, 0.69314718246459960938 ;  /* 0x3f31721839362820 */ /* 0x000fe20000410000 */
[----:B------:R3:W4:Y:S01]  /*8820*/  LDS.128 R8, [R164+0x5000] ;  /* 0x00500000a4087984 */ /* 0x0007220000000c00 */
[----:B------:R-:W-:-:S04]  /*8830*/  IMAD R55, R55, R177, R176 ;  /* 0x000000b137377224 */ /* 0x000fc800078e02b0 */
[----:B------:R-:W-:Y:S01]  /*8840*/  IMAD R63, R55, R52, RZ ;  /* 0x00000034373f7224 */ /* 0x000fe200078e02ff */
[----:B------:R-:W-:Y:S01]  /*8850*/  MOV R52, 0xff800000 ;  /* 0xff80000000347802 */ /* 0x000fe20000000f00 */
[----:B-----5:R-:W-:-:S03]  /*8860*/  @P2 FFMA.FTZ R52, R53, R116, R54 ;  /* 0x0000007435342223 */ /* 0x020fc60000010036 */
[----:B------:R-:W-:Y:S02]  /*8870*/  IADD3 R65, P0, PT, R2, R63, RZ ;  /* 0x0000003f02417210 */ /* 0x000fe40007f1e0ff */
[----:B------:R-:W-:Y:S01]  /*8880*/  MOV R2, 0xff800000 ;  /* 0xff80000000027802 */ /* 0x000fe20000000f00 */
[----:B------:R-:W-:Y:S01]  /*8890*/  @P1 FFMA.FTZ R2, R53, R0, R3 ;  /* 0x0000000035021223 */ /* 0x000fe20000010003 */
[----:B------:R-:W-:Y:S02]  /*88a0*/  LEA.HI.X.SX32 R63, R63, RZ, 0x1, P0 ;  /* 0x000000ff3f3f7211 */ /* 0x000fe400000f0eff */
[----:B------:R-:W-:-:S04]  /*88b0*/  LEA R56, P0, R65, R58, 0x2 ;  /* 0x0000003a41387211 */ /* 0x000fc800078010ff */
[----:B------:R-:W-:Y:S01]  /*88c0*/  LEA.HI.X R57, R65, R59, R63, 0x2, P0 ;  /* 0x0000003b41397211 */ /* 0x000fe200000f143f */
[----:B-12---:R-:W-:Y:S08]  /*88d0*/  @P3 BRA `(.L_x_3705) ;  /* 0x0000000000283947 */ /* 0x006ff00003800000 */
[----:B------:R-:W-:Y:S01]  /*88e0*/  IMAD.IADD R175, R175, 0x1, -R176 ;  /* 0x00000001afaf7824 */ /* 0x000fe200078e0ab0 */
[----:B------:R-:W-:Y:S01]  /*88f0*/  IADD3 R3, P0, PT, R55, R160, RZ ;  /* 0x000000a037037210 */ /* 0x000fe20007f1e0ff */
        /* <DEDUP_REMOVED lines=8> */
.L_x_3705:
[----:B------:R-:W-:Y:S05]  /*8980*/  BSYNC.RECONVERGENT B0 ;  /* 0x0000000000007941 */ /* 0x000fea0003800200 */
.L_x_3704:
[----:B------:R-:W-:Y:S01]  /*8990*/  MOV R173, 0x0 ;  /* 0x0000000000ad7802 */ /* 0x000fe20000000f00 */
[----:B------:R-:W-:Y:S04]  /*89a0*/  ST.E.128 desc[UR4][R56.64], R48 ;  /* 0x0000003038007985 */ /* 0x000fe8000c101d04 */
[----:B------:R-:W-:Y:S04]  /*89b0*/  ST.E.128 desc[UR4][R56.64+0x80], R32 ;  /* 0x0000802038007985 */ /* 0x000fe8000c101d04 */
[----:B------:R-:W-:Y:S04]  /*89c0*/  ST.E.128 desc[UR4][R56.64+0x100], R16 ;  /* 0x0001001038007985 */ /* 0x000fe8000c101d04 */
[----:B------:R-:W-:Y:S04]  /*89d0*/  ST.E.128 desc[UR4][R56.64+0x1800], R44 ;  /* 0x0018002c38007985 */ /* 0x000fe8000c101d04 */
[----:B------:R-:W-:Y:S04]  /*89e0*/  ST.E.128 desc[UR4][R56.64+0x1880], R28 ;  /* 0x0018801c38007985 */ /* 0x000fe8000c101d04 */
[----:B------:R-:W-:Y:S04]  /*89f0*/  ST.E.128 desc[UR4][R56.64+0x1900], R12 ;  /* 0x0019000c38007985 */ /* 0x000fe8000c101d04 */
[----:B------:R-:W-:Y:S04]  /*8a00*/  ST.E.128 desc[UR4][R56.64+0x3000], R40 ;  /* 0x0030002838007985 */ /* 0x000fe8000c101d04 */
[----:B------:R-:W-:Y:S04]  /*8a10*/  ST.E.128 desc[UR4][R56.64+0x3080], R24 ;  /* 0x0030801838007985 */ /* 0x000fe8000c101d04 */
[----:B----4-:R-:W-:Y:S04]  /*8a20*/  ST.E.128 desc[UR4][R56.64+0x3100], R8 ;  /* 0x0031000838007985 */ /* 0x010fe8000c101d04 */
[----:B------:R-:W-:Y:S04]  /*8a30*/  ST.E.128 desc[UR4][R56.64+0x4800], R36 ;  /* 0x0048002438007985 */ /* 0x000fe8000c101d04 */
[----:B------:R-:W-:Y:S04]  /*8a40*/  ST.E.128 desc[UR4][R56.64+0x4880], R20 ;  /* 0x0048801438007985 */ /* 0x000fe8000c101d04 */
[----:B------:R1:W-:Y:S02]  /*8a50*/  ST.E.128 desc[UR4][R56.64+0x4900], R4 ;  /* 0x0049000438007985 */ /* 0x0003e4000c101d04 */
[----:B-1-3--:R-:W-:Y:S05]  /*8a60*/  RET.REL.NODEC R172 `(_ZN5flash24flash_fwd_splitkv_kernelI23Flash_fwd_kernel_traitsILi96ELi64ELi128ELi4ELb0ELb0EN7cutlass10bfloat16_tE19Flash_kernel_traitsILi96ELi64ELi128ELi4ES3_EELb0ELb0ELb0ELb1ELb1ELb0ELb1ELb0EEEvNS_16Flash_fwd_paramsE) ;  /* 0xffffff74ac647950 */ /* 0x00afea0003c3ffff */
.L_x_3703:
[----:B------:R-:W-:Y:S01]  /*8a70*/  MOV R7, 0x2 ;  /* 0x0000000200077802 */ /* 0x000fe20000000f00 */
[----:B------:R-:W-:Y:S01]  /*8a80*/  IMAD.MOV.U32 R4, RZ, RZ, 0x1f ;  /* 0x0000001fff047424 */ /* 0x000fe200078e00ff */
[----:B------:R-:W-:-:S07]  /*8a90*/  MOV R6, 0xffffffff ;  /* 0xffffffff00067802 */ /* 0x000fce0000000f00 */
[----:B-1---5:R-:W-:Y:S05]  /*8aa0*/  WARPSYNC.COLLECTIVE R6, `(.L_x_3706) ;  /* 0x0000000006087348 */ /* 0x022fea0003c00000 */
[----:B------:R2:W3:Y:S02]  /*8ab0*/  SHFL.BFLY P0, R10, R194, R7, R4 ;  /* 0x0c000007c20a7389 */ /* 0x0004e40000000004 */
[----:B-123-5:R-:W-:Y:S05]  /*8ac0*/  ENDCOLLECTIVE ;  /* 0x000000000000791b */ /* 0x02efea0003800000 */
.L_x_3706:
[----:B------:R-:W-:Y:S02]  /*8ad0*/  IMAD.MOV.U32 R5, RZ, RZ, R10 ;  /* 0x000000ffff057224 */ /* 0x000fe400078e000a */
[----:B------:R-:W-:Y:S02]  /*8ae0*/  IMAD.MOV.U32 R7, RZ, RZ, 0x1 ;  /* 0x00000001ff077424 */ /* 0x000fe400078e00ff */
[----:B------:R-:W-:-:S05]  /*8af0*/  FADD.FTZ R8, R5, R194 ;  /* 0x000000c205087221 */ /* 0x000fca0000010000 */
[----:B------:R-:W-:-:S07]  /*8b00*/  MOV R194, R8 ;  /* 0x0000000800c27202 */ /* 0x000fce0000000f00 */
[----:B------:R-:W-:Y:S05]  /*8b10*/  WARPSYNC.COLLECTIVE R6, `(.L_x_3707) ;  /* 0x0000000006087348 */ /* 0x000fea0003c00000 */
[----:B------:R1:W2:Y:S02]  /*8b20*/  SHFL.BFLY P0, R10, R194, R7, R4 ;  /* 0x0c000007c20a7389 */ /* 0x0002a40000000004 */
[----:B-12---:R-:W-:Y:S05]  /*8b30*/  ENDCOLLECTIVE ;  /* 0x000000000000791b */ /* 0x006fea0003800000 */
.L_x_3707:
[----:B------:R-:W-:Y:S01]  /*8b40*/  MOV R194, R195 ;  /* 0x000000c300c27202 */ /* 0x000fe20000000f00 */
[----:B------:R-:W-:Y:S01]  /*8b50*/  IMAD.MOV.U32 R7, RZ, RZ, 0x2 ;  /* 0x00000002ff077424 */ /* 0x000fe200078e00ff */
[----:B------:R-:W-:-:S07]  /*8b60*/  MOV R5, R10 ;  /* 0x0000000a00057202 */ /* 0x000fce0000000f00 */
[----:B------:R-:W-:Y:S05]  /*8b70*/  WARPSYNC.COLLECTIVE R6, `(.L_x_3708) ;  /* 0x0000000006087348 */ /* 0x000fea0003c00000 */
[----:B------:R1:W2:Y:S02]  /*8b80*/  SHFL.BFLY P0, R10, R194, R7, R4 ;  /* 0x0c000007c20a7389 */ /* 0x0002a40000000004 */
[----:B-12---:R-:W-:Y:S05]  /*8b90*/  ENDCOLLECTIVE ;  /* 0x000000000000791b */ /* 0x006fea0003800000 */
.L_x_3708:
[----:B------:R-:W-:Y:S01]  /*8ba0*/  FADD.FTZ R5, R8, R5 ;  /* 0x0000000508057221 */ /* 0x000fe20000010000 */
[----:B------:R-:W-:Y:S01]  /*8bb0*/  FADD.FTZ R9, R10, R195 ;  /* 0x000000c30a097221 */ /* 0x000fe20000010000 */
[----:B------:R-:W-:-:S04]  /*8bc0*/  MOV R7, 0x1 ;  /* 0x0000000100077802 */ /* 0x000fc80000000f00 */
[----:B------:R-:W-:-:S07]  /*8bd0*/  MOV R194, R9 ;  /* 0x0000000900c27202 */ /* 0x000fce0000000f00 */
[----:B------:R-:W-:Y:S05]  /*8be0*/  WARPSYNC.COLLECTIVE R6, `(.L_x_3709) ;  /* 0x0000000006087348 */ /* 0x000fea0003c00000 */
[----:B------:R1:W2:Y:S02]  /*8bf0*/  SHFL.BFLY P0, R10, R194, R7, R4 ;  /* 0x0c000007c20a7389 */ /* 0x0002a40000000004 */
[----:B-12---:R-:W-:Y:S05]  /*8c00*/  ENDCOLLECTIVE ;  /* 0x000000000000791b */ /* 0x006fea0003800000 */
.L_x_3709:
[----:B------:R-:W-:Y:S05]  /*8c10*/  BRA `(.L_x_3710) ;  /* 0xfffffff000f87947 */ /* 0x000fea000383ffff */
.L_x_3711:
        /* <DEDUP_REMOVED lines=14> */
.L_x_11620:


//--------------------- .text._ZN5flash24flash_fwd_splitkv_kernelI23Flash_fwd_kernel_traitsILi96ELi64ELi128ELi4ELb0ELb0EN7cutlass10bfloat16_tE19Flash_kernel_traitsILi96ELi64ELi128ELi4ES3_EELb0ELb0ELb0ELb1ELb1ELb1ELb1ELb0EEEvNS_16Flash_fwd_paramsE --------------------------
	.section	.text._ZN5flash24flash_fwd_splitkv_kernelI23Flash_fwd_kernel_traitsILi96ELi64ELi128ELi4ELb0ELb0EN7cutlass10bfloat16_tE19Flash_kernel_traitsILi96ELi64ELi128ELi4ES3_EELb0ELb0ELb0ELb1ELb1ELb1ELb1ELb0EEEvNS_16Flash_fwd_paramsE,"ax",@progbits
	.align	128
        .global         _ZN5flash24flash_fwd_splitkv_kernelI23Flash_fwd_kernel_traitsILi96ELi64ELi128ELi4ELb0ELb0EN7cutlass10bfloat16_tE19Flash_kernel_traitsILi96ELi64ELi128ELi4ES3_EELb0ELb0ELb0ELb1ELb1ELb1ELb1ELb0EEEvNS_16Flash_fwd_paramsE
        .type           _ZN5flash24flash_fwd_splitkv_kernelI23Flash_fwd_kernel_traitsILi96ELi64ELi128ELi4ELb0ELb0EN7cutlass10bfloat16_tE19Flash_kernel_traitsILi96ELi64ELi128ELi4ES3_EELb0ELb0ELb0ELb1ELb1ELb1ELb1ELb0EEEvNS_16Flash_fwd_paramsE,@function
        .size           _ZN5flash24flash_fwd_splitkv_kernelI23Flash_fwd_kernel_traitsILi96ELi64ELi128ELi4ELb0ELb0EN7cutlass10bfloat16_tE19Flash_kernel_traitsILi96ELi64ELi128ELi4ES3_EELb0ELb0ELb0ELb1ELb1ELb1ELb1ELb0EEEvNS_16Flash_fwd_paramsE,(.L_x_11621 - _ZN5flash24flash_fwd_splitkv_kernelI23Flash_fwd_kernel_traitsILi96ELi64ELi128ELi4ELb0ELb0EN7cutlass10bfloat16_tE19Flash_kernel_traitsILi96ELi64ELi128ELi4ES3_EELb0ELb0ELb0ELb1ELb1ELb1ELb1ELb0EEEvNS_16Flash_fwd_paramsE)
        .other          _ZN5flash24flash_fwd_splitkv_kernelI23Flash_fwd_kernel_traitsILi96ELi64ELi128ELi4ELb0ELb0EN7cutlass10bfloat16_tE19Flash_kernel_traitsILi96ELi64ELi128ELi4ES3_EELb0ELb0ELb0ELb1ELb1ELb1ELb1ELb0EEEvNS_16Flash_fwd_paramsE,@"STO_CUDA_ENTRY STV_DEFAULT"
_ZN5flash24flash_fwd_splitkv_kernelI23Flash_fwd_kernel_traitsILi96ELi64ELi128ELi4ELb0ELb0EN7cutlass10bfloat16_tE19Flash_kernel_traitsILi96ELi64ELi128ELi4ES3_EELb0ELb0ELb0ELb1ELb1ELb1ELb1ELb0EEEvNS_16Flash_fwd_paramsE:
.text._ZN5flash24flash_fwd_splitkv_kernelI23Flash_fwd_kernel_traitsILi96ELi64ELi128ELi4ELb0ELb0EN7cutlass10bfloat16_tE19Flash_kernel_traitsILi96ELi64ELi128ELi4ES3_EELb0ELb0ELb0ELb1ELb1ELb1ELb1ELb0EEEvNS_16Flash_fwd_paramsE:
        /* <DEDUP_REMOVED lines=29> */
[----:B-1----:R-:W-:Y:S05]  /*01d0*/  CALL.REL.NOINC `($_ZN5flash24flash_fwd_splitkv_kernelI23Flash_fwd_kernel_traitsILi96ELi64ELi128ELi4ELb0ELb0EN7cutlass10bfloat16_tE19Flash_kernel_traitsILi96ELi64ELi128ELi4ES3_EELb0ELb0ELb0ELb1ELb1ELb1ELb1ELb0EEEvNS_16Flash_fwd_paramsE$_ZN5flash30compute_attn_1rowblock_splitkvI23Flash_fwd_kernel_traitsILi96ELi64ELi128ELi4ELb0ELb0EN7cutlass10bfloat16_tE19Flash_kernel_traitsILi96ELi64ELi128ELi4ES3_EELb0ELb0ELb0ELb1ELb1ELb1ELb1ELb0ENS_16Flash_fwd_paramsEEEvRKT8_iiiii) ;  /* 0x0000000000087944 */ /* 0x002fea0003c00000 */
[----:B------:R-:W-:Y:S05]  /*01e0*/  BSYNC.RECONVERGENT B2 ;  /* 0x0000000000027941 */ /* 0x000fea0003800200 */
.L_x_3712:
[----:B------:R-:W-:Y:S05]  /*01f0*/  EXIT ;  /* 0x000000000000794d */ /* 0x000fea0003800000 */
        .type           $_ZN5flash24flash_fwd_splitkv_kernelI23Flash_fwd_kernel_traitsILi96ELi64ELi128ELi4ELb0ELb0EN7cutlass10bfloat16_tE19Flash_kernel_traitsILi96ELi64ELi128ELi4ES3_EELb0ELb0ELb0ELb1ELb1ELb1ELb1ELb0EEEvNS_16Flash_fwd_paramsE$_ZN5flash30compute_attn_1rowblock_splitkvI23Flash_fwd_kernel_traitsILi96ELi64ELi128ELi4ELb0ELb0EN7cutlass10bfloat16_tE19Flash_kernel_traitsILi96ELi64ELi128ELi4ES3_EELb0ELb0ELb0ELb1ELb1ELb1ELb1ELb0ENS_16Flash_fwd_paramsEEEvRKT8_iiiii,@function
        .size           $_ZN5flash24flash_fwd_splitkv_kernelI23Flash_fwd_kernel_traitsILi96ELi64ELi128ELi4ELb0ELb0EN7cutlass10bfloat16_tE19Flash_kernel_traitsILi96ELi64ELi128ELi4ES3_EELb0ELb0ELb0ELb1ELb1ELb1ELb1ELb0EEEvNS_16Flash_fwd_paramsE$_ZN5flash30compute_attn_1rowblock_splitkvI23Flash_fwd_kernel_traitsILi96ELi64ELi128ELi4ELb0ELb0EN7cutlass10bfloat16_tE19Flash_kernel_traitsILi96ELi64ELi128ELi4ES3_EELb0ELb0ELb0ELb1ELb1ELb1ELb1ELb0ENS_16Flash_fwd_paramsEEEvRKT8_iiiii,(.L_x_11621 - $_ZN5flash24flash_fwd_splitkv_kernelI23Flash_fwd_kernel_traitsILi96ELi64ELi128ELi4ELb0ELb0EN7cutlass10bfloat16_tE19Flash_kernel_traitsILi96ELi64ELi128ELi4ES3_EELb0ELb0ELb0ELb1ELb1ELb1ELb1ELb0EEEvNS_16Flash_fwd_paramsE$_ZN5flash30compute_attn_1rowblock_splitkvI23Flash_fwd_kernel_traitsILi96ELi64ELi128ELi4ELb0ELb0EN7cutlass10bfloat16_tE19Flash_kernel_traitsILi96ELi64ELi128ELi4ES3_EELb0ELb0ELb0ELb1ELb1ELb1ELb1ELb0ENS_16Flash_fwd_paramsEEEvRKT8_iiiii)
$_ZN5flash24flash_fwd_splitkv_kernelI23Flash_fwd_kernel_traitsILi96ELi64ELi128ELi4ELb0ELb0EN7cutlass10bfloat16_tE19Flash_kernel_traitsILi96ELi64ELi128ELi4ES3_EELb0ELb0ELb0ELb1ELb1ELb1ELb1ELb0EEEvNS_16Flash_fwd_paramsE$_ZN5flash30compute_attn_1rowblock_splitkvI23Flash_fwd_kernel_traitsILi96ELi64ELi128ELi4ELb0ELb0EN7cutlass10bfloat16_tE19Flash_kernel_traitsILi96ELi64ELi128ELi4ES3_EELb0ELb0ELb0ELb1ELb1ELb1ELb1ELb0ENS_16Flash_fwd_paramsEEEvRKT8_iiiii:
        /* <DEDUP_REMOVED lines=24> */
.L_x_3716:
[----:B------:R-:W-:Y:S05]  /*0380*/  BSYNC.RECONVERGENT B0 ;  /* 0x0000000000007941 */ /* 0x000fea0003800200 */
.L_x_3715:
[----:B-----5:R-:W-:Y:S02]  /*0390*/  IADD3 R9, PT, PT, R9, R0, -R11 ;  /* 0x0000000009097210 */ /* 0x020fe40007ffe80b */
.L_x_3714:
[----:B------:R-:W-:Y:S05]  /*03a0*/  BSYNC.RECONVERGENT B1 ;  /* 0x0000000000017941 */ /* 0x000fea0003800200 */
.L_x_3713:
[----:B------:R-:W-:Y:S01]  /*03b0*/  IMAD.SHL.U32 R170, R17, 0x40, RZ ;  /* 0x0000004011aa7824 */ /* 0x000fe200078e00ff */
[----:B------:R-:W-:-:S04]  /*03c0*/  MOV R167, 0x0 ;  /* 0x0000000000a77802 */ /* 0x000fc80000000f00 */
[----:B-----5:R-:W-:-:S13]  /*03d0*/  ISETP.GT.AND P0, PT, R169, R170, PT ;  /* 0x000000aaa900720c */ /* 0x020fda0003f04270 */
[----:B-1----:R-:W-:Y:S05]  /*03e0*/  @!P0 RET.REL.NODEC R166 `(_ZN5flash24flash_fwd_splitkv_kernelI23Flash_fwd_kernel_traitsILi96ELi64ELi128ELi4ELb0ELb0EN7cutlass10bfloat16_tE19Flash_kernel_traitsILi96ELi64ELi128ELi4ES3_EELb0ELb0ELb0ELb1ELb1ELb1ELb1ELb0EEEvNS_16Flash_fwd_paramsE) ;  /* 0xfffffffca6048950 */ /* 0x002fea0003c3ffff */
        /* <DEDUP_REMOVED lines=90> */
[----:B-1----:R-:W-:Y:S05]  /*0990*/  @P0 RET.REL.NODEC R166 `(_ZN5flash24flash_fwd_splitkv_kernelI23Flash_fwd_kernel_traitsILi96ELi64ELi128ELi4ELb0ELb0EN7cutlass10bfloat16_tE19Flash_kernel_traitsILi96ELi64ELi128ELi4ES3_EELb0ELb0ELb0ELb1ELb1ELb1ELb1ELb0EEEvNS_16Flash_fwd_paramsE) ;  /* 0xfffffff4a6980950 */ /* 0x002fea0003c3ffff */
[----:B------:R-:W-:Y:S02]  /*09a0*/  MOV R5, 0xff800000 ;  /* 0xff80000000057802 */ /* 0x000fe40000000f00 */
[----:B------:R-:W-:-:S03]  /*09b0*/  MOV R167, 0x0 ;  /* 0x0000000000a77802 */ /* 0x000fc60000000f00 */
[----:B------:R1:W-:Y:S02]  /*09c0*/  ST.E desc[UR4][R2.64+0xc0], R5 ;  /* 0x0000c00502007985 */ /* 0x0003e4000c101904 */
[----:B-1----:R-:W-:Y:S05]  /*09d0*/  RET.REL.NODEC R166 `(_ZN5flash24flash_fwd_splitkv_kernelI23Flash_fwd_kernel_traitsILi96ELi64ELi128ELi4ELb0ELb0EN7cutlass10bfloat16_tE19Flash_kernel_traitsILi96ELi64ELi128ELi4ES3_EELb0ELb0ELb0ELb1ELb1ELb1ELb1ELb0EEEvNS_16Flash_fwd_paramsE) ;  /* 0xfffffff4a6887950 */ /* 0x002fea0003c3ffff */
.L_x_3717:
        /* <DEDUP_REMOVED lines=101> */
.L_x_3719:
        /* <DEDUP_REMOVED lines=65> */
.L_x_3720:
[----:B------:R-:W-:Y:S05]  /*1440*/  BSYNC.RECONVERGENT B0 ;  /* 0x0000000000007941 */ /* 0x000fea0003800200 */
.L_x_3718:
[----:B------:R-:W2:Y:S04]  /*1450*/  LD.E.64 R30, desc[UR4][R2.64+0x18] ;  /* 0x00001804021e7980 */ /* 0x000ea8000c101b00 */
[----:B------:R-:W3:Y:S04]  /*1460*/  LD.E.64 R26, desc[UR4][R2.64+0x48] ;  /* 0x00004804021a7980 */ /* 0x000ee8000c101b00 */
[----:B------:R-:W4:Y:S04]  /*1470*/  LD.E.64 R28, desc[UR4][R2.64+0x30] ;  /* 0x00003004021c7980 */ /* 0x000f28000c101b00 */
[----:B------:R-:W5:Y:S04]  /*1480*/  LD.E.64 R22, desc[UR4][R2.64+0x8] ;  /* 0x0000080402167980 */ /* 0x000f68000c101b00 */
[----:B------:R-:W5:Y:S04]  /*1490*/  LD.E.64 R20, desc[UR4][R2.64] ;  /* 0x0000000402147980 */ /* 0x000f68000c101b00 */
[----:B------:R-:W5:Y:S01]  /*14a0*/  LD.E.64 R6, desc[UR4][R2.64+0x10] ;  /* 0x0000100402067980 */ /* 0x000f62000c101b00 */
[----:B------:R-:W-:Y:S01]  /*14b0*/  IABS R0, R16 ;  /* 0x0000001000007213 */ /* 0x000fe20000000000 */
[----:B------:R-:W1:Y:S01]  /*14c0*/  S2UR UR6, SR_CgaCtaId ;  /* 0x00000000000679c3 */ /* 0x000e620000008800 */
[----:B------:R-:W-:Y:S01]  /*14d0*/  MOV R32, RZ ;  /* 0x000000ff00207202 */ /* 0x000fe20000000f00 */
[----:B------:R-:W-:Y:S01]  /*14e0*/  IMAD R9, R9, R114, RZ ;  /* 0x0000007209097224 */ /* 0x000fe200078e02ff */
[----:B------:R-:W1:Y:S01]  /*14f0*/  I2F.RP R18, R0 ;  /* 0x0000000000127306 */ /* 0x000e620000209400 */
[----:B------:R-:W-:Y:S01]  /*1500*/  IABS R13, R16 ;  /* 0x00000010000d7213 */ /* 0x000fe20000000000 */
[----:B------:R-:W-:Y:S01]  /*1510*/  UMOV UR7, 0x400 ;  /* 0x0000040000077882 */ /* 0x000fe20000000000 */
[----:B------:R-:W-:Y:S01]  /*1520*/  SHF.L.U32 R168, R116, 0x3, RZ ;  /* 0x0000000374a87819 */ /* 0x000fe200000006ff */
[----:B------:R-:W-:Y:S01]  /*1530*/  IMAD R9, R11, R115, R9 ;  /* 0x000000730b097224 */ /* 0x000fe200078e0209 */
[----:B------:R-:W-:Y:S01]  /*1540*/  IADD3 R13, PT, PT, RZ, -R13, RZ ;  /* 0x8000000dff0d7210 */ /* 0x000fe20007ffe0ff */
[----:B------:R-:W-:Y:S01]  /*1550*/  IMAD.SHL.U32 R161, R108, 0x40, RZ ;  /* 0x000000406ca17824 */ /* 0x000fe200078e00ff */
[----:B------:R-:W-:-:S02]  /*1560*/  LOP3.LUT R167, R168, 0xc0, RZ, 0xc0, !PT ;  /* 0x000000c0a8a77812 */ /* 0x000fc400078ec0ff */
[----:B------:R-:W-:Y:S02]  /*1570*/  LOP3.LUT R34, R168, 0x18, RZ, 0xc0, !PT ;  /* 0x00000018a8227812 */ /* 0x000fe400078ec0ff */
[----:B------:R-:W-:Y:S02]  /*1580*/  LOP3.LUT R167, R167, 0x18, R116, 0xf8, !PT ;  /* 0x00000018a7a77812 */ /* 0x000fe400078ef874 */
[----:B------:R-:W-:Y:S01]  /*1590*/  MOV R35, RZ ;  /* 0x000000ff00237202 */ /* 0x000fe20000000f00 */
[----:B-1----:R-:W1:Y:S01]  /*15a0*/  MUFU.RCP R5, R18 ;  /* 0x0000001200057308 */ /* 0x002e620000001000 */
[----:B------:R-:W-:Y:S02]  /*15b0*/  LOP3.LUT R19, R167, R34, RZ, 0x3c, !PT ;  /* 0x00000022a7137212 */ /* 0x000fe400078e3cff */
[----:B------:R-:W-:Y:S02]  /*15c0*/  ISETP.NE.AND P4, PT, R16, RZ, PT ;  /* 0x000000ff1000720c */ /* 0x000fe40003f85270 */
[----:B------:R-:W-:Y:S01]  /*15d0*/  IADD3 R10, P1, PT, R34, R10, RZ ;  /* 0x0000000a220a7210 */ /* 0x000fe20007f3e0ff */
[----:B------:R-:W-:Y:S01]  /*15e0*/  ULEA UR6, UR6, UR7, 0x18 ;  /* 0x0000000706067291 */ /* 0x000fe2000f8ec0ff */
[----:B------:R-:W-:-:S02]  /*15f0*/  SHF.L.U64.HI R162, R108, 0x6, R109 ;  /* 0x000000066ca27819 */ /* 0x000fc4000001026d */
[C---:B------:R-:W-:Y:S02]  /*1600*/  SHF.L.U32 R159, R114.reuse, 0x6, RZ ;  /* 0x00000006729f7819 */ /* 0x040fe400000006ff */
[----:B------:R-:W-:Y:S02]  /*1610*/  SHF.L.U64.HI R160, R114, 0x6, R115 ;  /* 0x0000000672a07819 */ /* 0x000fe40000010273 */
[----:B------:R-:W-:Y:S02]  /*1620*/  MOV R158, UR6 ;  /* 0x00000006009e7c02 */ /* 0x000fe40008000f00 */
[----:B-1----:R-:W-:Y:S02]  /*1630*/  IADD3 R5, PT, PT, R5, 0xffffffe, RZ ;  /* 0x0ffffffe05057810 */ /* 0x002fe40007ffe0ff */
[----:B------:R-:W-:Y:S02]  /*1640*/  LOP3.LUT R18, R168, 0x1f20, RZ, 0xc0, !PT ;  /* 0x00001f20a8127812 */ /* 0x000fe400078ec0ff */
[----:B------:R-:W1:Y:S02]  /*1650*/  F2I.FTZ.U32.TRUNC.NTZ R33, R5 ;  /* 0x0000000500217305 */ /* 0x000e64000021f000 */
[----:B-1----:R-:W-:-:S02]  /*1660*/  IADD3 R4, PT, PT, RZ, -R33, RZ ;  /* 0x80000021ff047210 */ /* 0x002fc40007ffe0ff */
        /* <DEDUP_REMOVED lines=12> */
[----:B------:R-:W-:-:S04]  /*1730*/  IADD3 R18, P0, PT, R34, R14, RZ ;  /* 0x0000000e22127210 */ /* 0x000fc80007f1e0ff */
[----:B------:R-:W-:-:S05]  /*1740*/  IADD3.X R19, PT, PT, RZ, R12, RZ, P0, !PT ;  /* 0x0000000cff137210 */ /* 0x000fca00007fe4ff */
[----:B------:R-:W-:Y:S01]  /*1750*/  @!P3 IMAD.IADD R13, R13, 0x1, -R0 ;  /* 0x000000010d0db824 */ /* 0x000fe200078e0a00 */
[----:B------:R-:W-:Y:S01]  /*1760*/  @!P3 IADD3 R15, PT, PT, R15, 0x1, RZ ;  /* 0x000000010f0fb810 */ /* 0x000fe20007ffe0ff */
[----:B------:R-:W-:Y:S01]  /*1770*/  IMAD.WIDE.U32 R18, R11, R114, R18 ;  /* 0x000000720b127225 */ /* 0x000fe200078e0012 */
[----:B------:R-:W-:Y:S02]  /*1780*/  IADD3.X R11, PT, PT, RZ, R8, RZ, P1, !PT ;  /* 0x00000008ff0b7210 */ /* 0x000fe40000ffe4ff */
[----:B------:R-:W-:Y:S01]  /*1790*/  ISETP.GE.U32.AND P5, PT, R13, R0, PT ;  /* 0x000000000d00720c */ /* 0x000fe20003fa6070 */
[----:B------:R-:W-:Y:S01]  /*17a0*/  IMAD R8, R109, R4, RZ ;  /* 0x000000046d087224 */ /* 0x000fe200078e02ff */
[----:B------:R-:W-:Y:S02]  /*17b0*/  SHF.R.S32.HI R13, RZ, 0x1f, R171 ;  /* 0x0000001fff0d7819 */ /* 0x000fe400000114ab */
[----:B------:R-:W-:-:S09]  /*17c0*/  IADD3 R19, PT, PT, R19, R9, RZ ;  /* 0x0000000913137210 */ /* 0x000fd20007ffe0ff */
[----:B------:R-:W-:-:S04]  /*17d0*/  @P5 IADD3 R15, PT, PT, R15, 0x1, RZ ;  /* 0x000000010f0f5810 */ /* 0x000fc80007ffe0ff */
[----:B------:R-:W-:Y:S02]  /*17e0*/  @!P2 IADD3 R15, PT, PT, -R15, RZ, RZ ;  /* 0x000000ff0f0fa210 */ /* 0x000fe40007ffe1ff */
[----:B------:R-:W-:Y:S01]  /*17f0*/  @!P4 LOP3.LUT R15, RZ, R16, RZ, 0x33, !PT ;  /* 0x00000010ff0fc212 */ /* 0x000fe200078e33ff */
[-C--:B--2---:R-:W-:Y:S02]  /*1800*/  IMAD R0, R31, R173.reuse, RZ ;  /* 0x000000ad1f007224 */ /* 0x084fe400078e02ff */
[----:B------:R-:W-:-:S04]  /*1810*/  IMAD.WIDE.U32 R30, R30, R173, R34 ;  /* 0x000000ad1e1e7225 */ /* 0x000fc800078e0022 */
[----:B------:R-:W-:Y:S02]  /*1820*/  IMAD.IADD R31, R31, 0x1, R0 ;  /* 0x000000011f1f7824 */ /* 0x000fe400078e0200 */
[----:B---3--:R-:W-:Y:S01]  /*1830*/  IMAD R0, R27, R171, RZ ;  /* 0x000000ab1b007224 */ /* 0x008fe200078e02ff */
[----:B----4-:R-:W-:Y:S01]  /*1840*/  SHF.L.U32 R12, R28, 0x5, RZ ;  /* 0x000000051c0c7819 */ /* 0x010fe200000006ff */
[----:B------:R-:W-:Y:S02]  /*1850*/  IMAD R9, R33, R28, RZ ;  /* 0x0000001c21097224 */ /* 0x000fe400078e02ff */
[----:B------:R-:W-:Y:S01]  /*1860*/  IMAD R0, R26, R13, R0 ;  /* 0x0000000d1a007224 */ /* 0x000fe200078e0200 */
[----:B------:R-:W-:Y:S01]  /*1870*/  SHF.L.U64.HI R13, R28, 0x5, R29 ;  /* 0x000000051c0d7819 */ /* 0x000fe2000001021d */
[----:B------:R-:W-:-:S04]  /*1880*/  IMAD.WIDE.U32 R26, R171, R26, R30 ;  /* 0x0000001aab1a7225 */ /* 0x000fc800078e001e */
[----:B------:R-:W-:Y:S01]  /*1890*/  IMAD.WIDE.U32 R12, R28, R32, R12 ;  /* 0x000000201c0c7225 */ /* 0x000fe200078e000c */
[----:B------:R-:W-:-:S03]  /*18a0*/  MOV R16, R26 ;  /* 0x0000001a00107202 */ /* 0x000fc60000000f00 */
[----:B------:R-:W-:-:S04]  /*18b0*/  IMAD.WIDE.U32 R30, R4, R108, R10 ;  /* 0x0000006c041e7225 */ /* 0x000fc800078e000a */
[----:B------:R-:W-:Y:S01]  /*18c0*/  IMAD.IADD R17, R27, 0x1, R0 ;  /* 0x000000011b117824 */ /* 0x000fe200078e0200 */
[----:B------:R-:W-:Y:S01]  /*18d0*/  IADD3 R27, P0, PT, R26, R12, RZ ;  /* 0x0000000c1a1b7210 */ /* 0x000fe20007f1e0ff */
[----:B------:R-:W-:Y:S01]  /*18e0*/  IMAD R0, R29, R32, R9 ;  /* 0x000000201d007224 */ /* 0x000fe200078e0209 */
[----:B------:R-:W-:Y:S01]  /*18f0*/  SHF.R.S32.HI R9, RZ, 0x1f, R15 ;  /* 0x0000001fff097819 */ /* 0x000fe2000001140f */
[----:B------:R-:W-:Y:S01]  /*1900*/  IMAD.WIDE.U32 R10, R15, R24, R18 ;  /* 0x000000180f0a7225 */ /* 0x000fe200078e0012 */
[----:B------:R-:W-:Y:S02]  /*1910*/  IADD3 R165, PT, PT, R31, R8, RZ ;  /* 0x000000081fa57210 */ /* 0x000fe40007ffe0ff */
[----:B-----5:R-:W-:Y:S01]  /*1920*/  LEA R164, P1, R30, R22, 0x1 ;  /* 0x000000161ea47211 */ /* 0x020fe200078208ff */
[----:B------:R-:W-:Y:S01]  /*1930*/  IMAD.WIDE.U32 R28, R28, R32, R16 ;  /* 0x000000201c1c7225 */ /* 0x000fe200078e0010 */
[----:B------:R-:W-:Y:S02]  /*1940*/  IADD3.X R12, PT, PT, R17, R0, R13, P0, !PT ;  /* 0x00000000110c7210 */ /* 0x000fe400007fe40d */
[----:B------:R-:W-:Y:S01]  /*1950*/  LEA.HI.X R165, R30, R23, R165, 0x1, P1 ;  /* 0x000000171ea57211 */ /* 0x000fe200008f0ca5 */
[----:B------:R-:W-:Y:S01]  /*1960*/  IMAD R15, R25, R15, RZ ;  /* 0x0000000f190f7224 */ /* 0x000fe200078e02ff */
[----:B------:R-:W-:-:S02]  /*1970*/  LEA R14, P0, R27, R20, 0x1 ;  /* 0x000000141b0e7211 */ /* 0x000fc400078008ff */
[C---:B------:R-:W-:Y:S01]  /*1980*/  LEA R8, P1, R28.reuse, R20, 0x1 ;  /* 0x000000141c087211 */ /* 0x040fe200078208ff */
[----:B------:R-:W-:Y:S01]  /*1990*/  IMAD R24, R9, R24, R15 ;  /* 0x0000001809187224 */ /* 0x000fe200078e020f */
[----:B------:R-:W-:Y:S02]  /*19a0*/  IADD3 R9, PT, PT, R29, R0, RZ ;  /* 0x000000001d097210 */ /* 0x000fe40007ffe0ff */
[-C--:B------:R-:W-:Y:S02]  /*19b0*/  LEA.HI.X R15, R27, R21.reuse, R12, 0x1, P0 ;  /* 0x000000151b0f7211 */ /* 0x080fe400000f0c0c */
[----:B------:R-:W-:Y:S02]  /*19c0*/  LEA.HI.X R9, R28, R21, R9, 0x1, P1 ;  /* 0x000000151c097211 */ /* 0x000fe400008f0c09 */
[----:B------:R-:W-:Y:S01]  /*19d0*/  LEA R0, R5, R158, 0x1 ;  /* 0x0000009e05007211 */ /* 0x000fe200078e08ff */
[----:B------:R-:W-:Y:S01]  /*19e0*/  IMAD R5, R115, R4, RZ ;  /* 0x0000000473057224 */ /* 0x000fe200078e02ff */
[----:B------:R-:W-:-:S02]  /*19f0*/  IADD3 R16, P0, PT, R161, R164, RZ ;  /* 0x000000a4a1107210 */ /* 0x000fc40007f1e0ff */
[----:B------:R-:W-:Y:S01]  /*1a00*/  IADD3 R25, PT, PT, R11, R24, RZ ;  /* 0x000000180b197210 */ /* 0x000fe20007ffe0ff */
[----:B------:R-:W-:Y:S01]  /*1a10*/  @!PT LDS RZ, [RZ] ;  /* 0x00000000fffff984 */ /* 0x000fe20000000800 */
[----:B------:R-:W-:Y:S01]  /*1a20*/  @!PT LDS RZ, [RZ] ;  /* 0x00000000fffff984 */ /* 0x000fe20000000800 */
[----:B------:R-:W-:Y:S01]  /*1a30*/  @!PT LDS RZ, [RZ] ;  /* 0x00000000fffff984 */ /* 0x000fe20000000800 */
[----:B------:R-:W-:Y:S01]  /*1a40*/  LDGSTS.E.BYPASS.LTC128B.128 [R0], desc[UR4][R8.64] ;  /* 0x0000000008007fae */ /* 0x000fe2000b981a04 */
[C---:B------:R-:W-:Y:S02]  /*1a50*/  IADD3.X R17, PT, PT, R162.reuse, R165, RZ, P0, !PT ;  /* 0x000000a5a2117210 */ /* 0x040fe400007fe4ff */
[C---:B------:R-:W-:Y:S01]  /*1a60*/  IADD3 R12, P0, PT, R161.reuse, R16, RZ ;  /* 0x00000010a10c7210 */ /* 0x040fe20007f1e0ff */
[----:B------:R-:W-:Y:S01]  /*1a70*/  LDGSTS.E.BYPASS.LTC128B.128 [R0+0x1000], desc[UR4][R8.64+0x40] ;  /* 0x0100004008007fae */ /* 0x000fe2000b981a04 */
[----:B------:R-:W-:Y:S02]  /*1a80*/  MOV R24, R10 ;  /* 0x0000000a00187202 */ /* 0x000fe40000000f00 */
[----:B------:R-:W-:Y:S01]  /*1a90*/  IADD3.X R13, PT, PT, R162, R17, RZ, P0, !PT ;  /* 0x00000011a20d7210 */ /* 0x000fe200007fe4ff */
[----:B------:R1:W-:Y:S01]  /*1aa0*/  LDGSTS.E.BYPASS.LTC128B.128 [R0+0x2000], desc[UR4][R8.64+0x80] ;  /* 0x0200008008007fae */ /* 0x0003e2000b981a04 */
[----:B------:R-:W-:-:S03]  /*1ab0*/  IADD3 R10, P0, PT, R161, R12, RZ ;  /* 0x0000000ca10a7210 */ /* 0x000fc60007f1e0ff */
[----:B------:R-:W-:Y:S02]  /*1ac0*/  LDGSTS.E.BYPASS.LTC128B.128 [R0+0x800], desc[UR4][R14.64] ;  /* 0x008000000e007fae */ /* 0x000fe4000b981a04 */
[----:B------:R-:W-:Y:S02]  /*1ad0*/  IMAD.X R11, R162, 0x1, R13, P0 ;  /* 0x00000001a20b7824 */ /* 0x000fe400000e060d */
[----:B------:R-:W-:Y:S04]  /*1ae0*/  LDGSTS.E.BYPASS.LTC128B.128 [R0+0x1800], desc[UR4][R14.64+0x40] ;  /* 0x018000400e007fae */ /* 0x000fe8000b981a04 */
[----:B------:R2:W-:Y:S04]  /*1af0*/  LDGSTS.E.BYPASS.LTC128B.128 [R0+0x2800], desc[UR4][R14.64+0x80] ;  /* 0x028000800e007fae */ /* 0x0005e8000b981a04 */
[----:B------:R-:W-:Y:S04]  /*1b00*/  LDGSTS.E.BYPASS.LTC128B.128 [R0+0x3000], desc[UR4][R164.64] ;  /* 0x03000000a4007fae */ /* 0x000fe8000b981a04 */
[----:B------:R-:W-:Y:S04]  /*1b10*/  LDGSTS.E.BYPASS.LTC128B.128 [R0+0x5000], desc[UR4][R164.64+0x40] ;  /* 0x05000040a4007fae */ /* 0x000fe8000b981a04 */
[----:B------:R-:W-:Y:S01]  /*1b20*/  LDGSTS.E.BYPASS.LTC128B.128 [R0+0x7000], desc[UR4][R164.64+0x80] ;  /* 0x07000080a4007fae */ /* 0x000fe2000b981a04 */
[----:B-1----:R-:W-:-:S03]  /*1b30*/  IMAD.WIDE.U32 R8, R4, R114, R24 ;  /* 0x0000007204087225 */ /* 0x002fc600078e0018 */
[----:B------:R-:W-:Y:S04]  /*1b40*/  LDGSTS.E.BYPASS.LTC128B.128 [R0+0x3800], desc[UR4][R16.64] ;  /* 0x0380000010007fae */ /* 0x000fe8000b981a04 */
[----:B------:R-:W-:Y:S01]  /*1b50*/  LDGSTS.E.BYPASS.LTC128B.128 [R0+0x5800], desc[UR4][R16.64+0x40] ;  /* 0x0580004010007fae */ /* 0x000fe2000b981a04 */
[----:B------:R-:W-:Y:S02]  /*1b60*/  IADD3 R5, PT, PT, R9, R5, RZ ;  /* 0x0000000509057210 */ /* 0x000fe40007ffe0ff */
[C---:B------:R-:W-:Y:S01]  /*1b70*/  LEA R176, P0, R8.reuse, R6, 0x1 ;  /* 0x0000000608b07211 */ /* 0x040fe200078008ff */
[----:B------:R-:W-:Y:S03]  /*1b80*/  LDGSTS.E.BYPASS.LTC128B.128 [R0+0x7800], desc[UR4][R16.64+0x80] ;  /* 0x0780008010007fae */ /* 0x000fe6000b981a04 */
[----:B------:R-:W-:Y:S01]  /*1b90*/  LEA.HI.X R177, R8, R7, R5, 0x1, P0 ;  /* 0x0000000708b17211 */ /* 0x000fe200000f0c05 */
[----:B------:R-:W-:Y:S01]  /*1ba0*/  LDGSTS.E.BYPASS.LTC128B.128 [R0+0x4000], desc[UR4][R12.64] ;  /* 0x040000000c007fae */ /* 0x000fe2000b981a04 */
[----:B------:R-:W-:-:S03]  /*1bb0*/  IADD3 R6, P0, PT, R159, R176, RZ ;  /* 0x000000b09f067210 */ /* 0x000fc60007f1e0ff */
[----:B------:R-:W-:Y:S01]  /*1bc0*/  LDGSTS.E.BYPASS.LTC128B.128 [R0+0x6000], desc[UR4][R12.64+0x40] ;  /* 0x060000400c007fae */ /* 0x000fe2000b981a04 */
[C---:B------:R-:W-:Y:S02]  /*1bd0*/  IADD3.X R7, PT, PT, R160.reuse, R177, RZ, P0, !PT ;  /* 0x000000b1a0077210 */ /* 0x040fe400007fe4ff */
[C---:B--2---:R-:W-:Y:S01]  /*1be0*/  IADD3 R14, P0, PT, R159.reuse, R6, RZ ;  /* 0x000000069f0e7210 */ /* 0x044fe20007f1e0ff */
[----:B------:R1:W-:Y:S03]  /*1bf0*/  LDGSTS.E.BYPASS.LTC128B.128 [R0+0x8000], desc[UR4][R12.64+0x80] ;  /* 0x080000800c007fae */ /* 0x0003e6000b981a04 */
[----:B------:R-:W-:Y:S01]  /*1c00*/  IADD3.X R15, PT, PT, R160, R7, RZ, P0, !PT ;  /* 0x00000007a00f7210 */ /* 0x000fe200007fe4ff */
[----:B------:R2:W-:Y:S04]  /*1c10*/  LDGSTS.E.BYPASS.LTC128B.128 [R0+0x4800], desc[UR4][R10.64] ;  /* 0x048000000a007fae */ /* 0x0005e8000b981a04 */
[----:B------:R2:W-:Y:S04]  /*1c20*/  LDGSTS.E.BYPASS.LTC128B.128 [R0+0x6800], desc[UR4][R10.64+0x40] ;  /* 0x068000400a007fae */ /* 0x0005e8000b981a04 */
[----:B------:R2:W-:Y:S04]  /*1c30*/  LDGSTS.E.BYPASS.LTC128B.128 [R0+0x8800], desc[UR4][R10.64+0x80] ;  /* 0x088000800a007fae */ /* 0x0005e8000b981a04 */
[----:B------:R-:W0:Y:S01]  /*1c40*/  LDGDEPBAR ;  /* 0x00000000000079af */ /* 0x000e220000000000 */
[----:B-1----:R-:W-:-:S04]  /*1c50*/  IADD3 R12, P0, PT, R159, R14, RZ ;  /* 0x0000000e9f0c7210 */ /* 0x002fc80007f1e0ff */
[----:B------:R-:W-:Y:S01]  /*1c60*/  IADD3.X R13, PT, PT, R160, R15, RZ, P0, !PT ;  /* 0x0000000fa00d7210 */ /* 0x000fe200007fe4ff */
[----:B------:R-:W-:-:S08]  /*1c70*/  DEPBAR.LE SB0, 0x0 ;  /* 0x000080000000791a */ /* 0x000fd00000000000 */
[----:B------:R-:W-:Y:S05]  /*1c80*/  WARPSYNC.ALL ;  /* 0x0000000000007948 */ /* 0x000fea0003800000 */
[----:B------:R-:W-:Y:S06]  /*1c90*/  BAR.SYNC.DEFER_BLOCKING 0x0 ;  /* 0x0000000000007b1d */ /* 0x000fec0000010000 */
        /* <DEDUP_REMOVED lines=15> */
[----:B------:R-:W4:Y:S01]  /*1d90*/  LD.E R112, desc[UR4][R2.64+0x18c] ;  /* 0x00018c0402707980 */ /* 0x000f22000c101900 */
[C---:B------:R-:W-:Y:S01]  /*1da0*/  IMAD.SHL.U32 R113, R116.reuse, 0x20, RZ ;  /* 0x0000002074717824 */ /* 0x040fe200078e00ff */
[C---:B------:R-:W-:Y:S01]  /*1db0*/  SHF.L.U32 R8, R116.reuse, 0x4, RZ ;  /* 0x0000000474087819 */ /* 0x040fe200000006ff */
[----:B------:R-:W-:Y:S01]  /*1dc0*/  BSSY.RECONVERGENT B1, `(.L_x_3721) ;  /* 0x0000198000017945 */ /* 0x000fe20003800200 */
[----:B------:R-:W-:Y:S01]  /*1dd0*/  SHF.R.U32.HI R4, RZ, 0x1, R116 ;  /* 0x00000001ff047819 */ /* 0x000fe20000011674 */
[----:B------:R-:W0:Y:S01]  /*1de0*/  LDGDEPBAR ;  /* 0x00000000000079af */ /* 0x000e220000000000 */
[----:B-1----:R-:W-:-:S02]  /*1df0*/  SHF.L.U32 R6, R116, 0x2, RZ ;  /* 0x0000000274067819 */ /* 0x002fc400000006ff */
[----:B------:R-:W-:Y:S02]  /*1e00*/  LOP3.LUT R7, R113, 0xc0, RZ, 0xc0, !PT ;  /* 0x000000c071077812 */ /* 0x000fe400078ec0ff */
[----:B--2---:R-:W-:Y:S02]  /*1e10*/  LOP3.LUT R10, R8, 0x3e00, RZ, 0xc0, !PT ;  /* 0x00003e00080a7812 */ /* 0x004fe400078ec0ff */
[----:B------:R-:W-:Y:S02]  /*1e20*/  LOP3.LUT R6, R6, 0x18, RZ, 0xc0, !PT ;  /* 0x0000001806067812 */ /* 0x000fe400078ec0ff */
[----:B------:R-:W-:Y:S02]  /*1e30*/  LOP3.LUT R5, R7, 0x8, R4, 0xf8, !PT ;  /* 0x0000000807057812 */ /* 0x000fe400078ef804 */
[----:B------:R-:W-:Y:S02]  /*1e40*/  LOP3.LUT R10, R10, 0x20, R113, 0xf8, !PT ;  /* 0x000000200a0a7812 */ /* 0x000fe400078ef871 */
[----:B------:R-:W-:-:S02]  /*1e50*/  LOP3.LUT R8, R8, 0x100, RZ, 0xc0, !PT ;  /* 0x0000010008087812 */ /* 0x000fc400078ec0ff */
[----:B------:R-:W-:Y:S02]  /*1e60*/  LOP3.LUT R110, R5, R6, RZ, 0x3c, !PT ;  /* 0x00000006056e7212 */ /* 0x000fe400078e3cff */
[----:B------:R-:W-:Y:S02]  /*1e70*/  LOP3.LUT R4, R7, 0x8, R116, 0xf8, !PT ;  /* 0x0000000807047812 */ /* 0x000fe400078ef874 */
[--C-:B------:R-:W-:Y:S02]  /*1e80*/  LOP3.LUT R157, R10, 0x100, R113.reuse, 0xf8, !PT ;  /* 0x000001000a9d7812 */ /* 0x100fe400078ef871 */
[----:B------:R-:W-:Y:S02]  /*1e90*/  LOP3.LUT R5, R8, 0x20, R113, 0xf8, !PT ;  /* 0x0000002008057812 */ /* 0x000fe400078ef871 */
[----:B------:R-:W-:Y:S02]  /*1ea0*/  LOP3.LUT R157, R157, R110, RZ, 0xfc, !PT ;  /* 0x0000006e9d9d7212 */ /* 0x000fe400078efcff */
[----:B------:R-:W-:-:S02]  /*1eb0*/  LOP3.LUT R5, R5, R4, R6, 0xf6, !PT ;  /* 0x0000000405057212 */ /* 0x000fc400078ef606 */
[-C--:B------:R-:W-:Y:S02]  /*1ec0*/  LEA R157, R157, R158.reuse, 0x1 ;  /* 0x0000009e9d9d7211 */ /* 0x080fe400078e08ff */
[----:B------:R-:W-:Y:S02]  /*1ed0*/  LEA R156, R5, R158, 0x1 ;  /* 0x0000009e059c7211 */ /* 0x000fe400078e08ff */
[----:B------:R-:W-:Y:S01]  /*1ee0*/  LOP3.LUT P0, RZ, R116, 0x4, RZ, 0xc0, !PT ;  /* 0x0000000474ff7812 */ /* 0x000fe2000780c0ff */
[----:B------:R-:W-:Y:S01]  /*1ef0*/  LDSM.16.M88.4 R40, [R157] ;  /* 0x000000009d28783b */ /* 0x000fe20000000200 */
[----:B------:R-:W-:Y:S02]  /*1f00*/  MOV R111, 0x20 ;  /* 0x00000020006f7802 */ /* 0x000fe40000000f00 */
[----:B------:R-:W-:Y:S01]  /*1f10*/  IADD3 R178, PT, PT, R120, -0x1, RZ ;  /* 0xffffffff78b27810 */ /* 0x000fe20007ffe0ff */
[----:B------:R-:W3:Y:S01]  /*1f20*/  LDSM.16.M88.4 R28, [R156+0x3000] ;  /* 0x003000009c1c783b */ /* 0x000ee20000000200 */
[----:B------:R-:W-:-:S02]  /*1f30*/  SEL R111, R111, 0xffffffe0, !P0 ;  /* 0xffffffe06f6f7807 */ /* 0x000fc40004000000 */
[----:B------:R-:W-:Y:S01]  /*1f40*/  ISETP.GT.AND P0, PT, R178, R163, PT ;  /* 0x000000a3b200720c */ /* 0x000fe20003f04270 */
[----:B------:R-:W1:Y:S01]  /*1f50*/  LDSM.16.M88.4 R88, [R156+0x3400] ;  /* 0x003400009c58783b */ /* 0x000e620000000200 */
[C---:B------:R-:W-:Y:S01]  /*1f60*/  IADD3 R117, PT, PT, R111.reuse, R156, RZ ;  /* 0x0000009c6f757210 */ /* 0x040fe20007ffe0ff */
[----:B------:R-:W-:Y:S01]  /*1f70*/  IMAD.IADD R118, R111, 0x1, R157 ;  /* 0x000000016f767824 */ /* 0x000fe200078e029d */
[C---:B------:R-:W-:Y:S01]  /*1f80*/  SHF.L.U64.HI R174, R108.reuse, 0x5, R109 ;  /* 0x000000056cae7819 */ /* 0x040fe2000001026d */
[----:B------:R-:W2:Y:S01]  /*1f90*/  LDSM.16.M88.4 R80, [R156+0x3800] ;  /* 0x003800009c50783b */ /* 0x000ea20000000200 */
[----:B------:R-:W-:Y:S02]  /*1fa0*/  SHF.L.U32 R172, R108, 0x5, RZ ;  /* 0x000000056cac7819 */ /* 0x000fe400000006ff */
[----:B------:R-:W-:Y:S01]  /*1fb0*/  MOV R175, R177 ;  /* 0x000000b100af7202 */ /* 0x000fe20000000f00 */
[----:B------:R-:W5:Y:S04]  /*1fc0*/  LDSM.16.M88.4 R72, [R156+0x3c00] ;  /* 0x003c00009c48783b */ /* 0x000f680000000200 */
[----:B------:R-:W5:Y:S04]  /*1fd0*/  LDSM.16.M88.4 R64, [R156+0x4000] ;  /* 0x004000009c40783b */ /* 0x000f680000000200 */
[----:B------:R-:W5:Y:S04]  /*1fe0*/  LDSM.16.M88.4 R56, [R156+0x4400] ;  /* 0x004400009c38783b */ /* 0x000f680000000200 */
[----:B------:R-:W5:Y:S04]  /*1ff0*/  LDSM.16.M88.4 R48, [R156+0x4800] ;  /* 0x004800009c30783b */ /* 0x000f680000000200 */
[----:B------:R-:W5:Y:S04]  /*2000*/  LDSM.16.M88.4 R20, [R156+0x4c00] ;  /* 0x004c00009c14783b */ /* 0x000f680000000200 */
[----:B------:R-:W-:Y:S04]  /*2010*/  LDSM.16.M88.4 R4, [R118] ;  /* 0x000000007604783b */ /* 0x000fe80000000200 */
[----:B------:R-:W5:Y:S04]  /*2020*/  LDSM.16.M88.4 R16, [R117+0x3000] ;  /* 0x003000007510783b */ /* 0x000f680000000200 */
[----:B------:R-:W5:Y:S01]  /*2030*/  LDSM.16.M88.4 R32, [R117+0x3400] ;  /* 0x003400007520783b */ /* 0x000f620000000200 */
[C---:B---3--:R-:W-:Y:S03]  /*2040*/  HMMA.16816.F32.BF16 R12, R40.reuse, R28, RZ ;  /* 0x0000001c280c723c */ /* 0x048fe600000418ff */
[----:B------:R-:W3:Y:S04]  /*2050*/  LDSM.16.M88.4 R8, [R117+0x3c00] ;  /* 0x003c00007508783b */ /* 0x000ee80000000200 */
[----:B------:R-:W3:Y:S01]  /*2060*/  LDSM.16.M88.4 R36, [R117+0x3800] ;  /* 0x003800007524783b */ /* 0x000ee20000000200 */
[C---:B------:R-:W-:Y:S03]  /*2070*/  HMMA.16816.F32.BF16 R28, R40.reuse, R30, RZ ;  /* 0x0000001e281c723c */ /* 0x040fe600000418ff */
[----:B------:R-:W-:Y:S04]  /*2080*/  LDSM.16.M88.4 R96, [R157+0x1000] ;  /* 0x001000009d60783b */ /* 0x000fe80000000200 */
[----:B------:R-:W-:Y:S01]  /*2090*/  LDSM.16.M88.4 R92, [R117+0x4800] ;  /* 0x00480000755c783b */ /* 0x000fe20000000200 */
[C---:B-1----:R-:W-:Y:S03]  /*20a0*/  HMMA.16816.F32.BF16 R24, R40.reuse, R88, RZ ;  /* 0x000000582818723c */ /* 0x042fe600000418ff */
[----:B------:R-:W-:Y:S04]  /*20b0*/  LDSM.16.M88.4 R104, [R117+0x5000] ;  /* 0x005000007568783b */ /* 0x000fe80000000200 */
[----:B------:R-:W-:Y:S01]  /*20c0*/  LDSM.16.M88.4 R100, [R156+0x5400] ;  /* 0x005400009c64783b */ /* 0x000fe20000000200 */
[C---:B------:R-:W-:Y:S08]  /*20d0*/  HMMA.16816.F32.BF16 R88, R40.reuse, R90, RZ ;  /* 0x0000005a2858723c */ /* 0x040ff000000418ff */
[C---:B--2---:R-:W-:Y:S08]  /*20e0*/  HMMA.16816.F32.BF16 R84, R40.reuse, R80, RZ ;  /* 0x000000502854723c */ /* 0x044ff000000418ff */
        /* <DEDUP_REMOVED lines=20> */
[----:B------:R-:W3:Y:S07]  /*2230*/  LDSM.16.M88.4 R8, [R117+0x4c00] ;  /* 0x004c00007508783b */ /* 0x000eee0000000200 */
[C---:B------:R-:W-:Y:S08]  /*2240*/  HMMA.16816.F32.BF16 R84, R4.reuse, R36, R84 ;  /* 0x000000240454723c */ /* 0x040ff00000041854 */
[C---:B------:R-:W-:Y:S01]  /*2250*/  HMMA.16816.F32.BF16 R80, R4.reuse, R38, R80 ;  /* 0x000000260450723c */ /* 0x040fe20000041850 */
[----:B------:R-:W4:Y:S07]  /*2260*/  LDSM.16.M88.4 R36, [R118+0x1000] ;  /* 0x001000007624783b */ /* 0x000f2e0000000200 */
[C---:B-1----:R-:W-:Y:S08]  /*2270*/  HMMA.16816.F32.BF16 R68, R4.reuse, R20, R68 ;  /* 0x000000140444723c */ /* 0x042ff00000041844 */
[C---:B------:R-:W-:Y:S01]  /*2280*/  HMMA.16816.F32.BF16 R64, R4.reuse, R22, R64 ;  /* 0x000000160440723c */ /* 0x040fe20000041840 */
[----:B------:R-:W-:Y:S07]  /*2290*/  LDSM.16.M88.4 R20, [R157+0x2000] ;  /* 0x002000009d14783b */ /* 0x000fee0000000200 */
[C---:B--2---:R-:W-:Y:S08]  /*22a0*/  HMMA.16816.F32.BF16 R60, R4.reuse, R16, R60 ;  /* 0x00000010043c723c */ /* 0x044ff0000004183c */
[----:B------:R-:W-:Y:S01]  /*22b0*/  HMMA.16816.F32.BF16 R56, R4, R18, R56 ;  /* 0x000000120438723c */ /* 0x000fe20000041838 */
[----:B------:R-:W1:Y:S07]  /*22c0*/  LDSM.16.M88.4 R16, [R156+0x7000] ;  /* 0x007000009c10783b */ /* 0x000e6e0000000200 */
[C---:B-----5:R-:W-:Y:S08]  /*22d0*/  HMMA.16816.F32.BF16 R12, R96.reuse, R32, R12 ;  /* 0x00000020600c723c */ /* 0x060ff0000004180c */
        /* <DEDUP_REMOVED lines=21> */
[-C--:B------:R-:W-:Y:S01]  /*2430*/  FMUL.FTZ R12, R12, R112.reuse ;  /* 0x000000700c0c7220 */ /* 0x080fe20000410000 */
        /* <DEDUP_REMOVED lines=56> */
[----:B------:R-:W-:-:S03]  /*27c0*/  FMUL.FTZ R88, R88, R112 ;  /* 0x0000007058587220 */ /* 0x000fc60000410000 */
        /* <DEDUP_REMOVED lines=10> */
[C---:B------:R-:W-:Y:S02]  /*2870*/  HMMA.16816.F32.BF16 R68, R20.reuse, R16, R68 ;  /* 0x000000101444723c */ /* 0x040fe40000041844 */
[----:B------:R-:W1:Y:S06]  /*2880*/  MUFU.TANH R89, R89 ;  /* 0x0000005900597308 */ /* 0x000e6c0000002400 */
[----:B------:R-:W-:Y:S01]  /*2890*/  HMMA.16816.F32.BF16 R64, R20, R18, R64 ;  /* 0x000000121440723c */ /* 0x000fe20000041840 */
[----:B------:R-:W3:Y:S01]  /*28a0*/  LDSM.16.M88.4 R16, [R156+0x6c00] ;  /* 0x006c00009c10783b */ /* 0x000ee20000000200 */
[----:B------:R-:W1:Y:S06]  /*28b0*/  MUFU.TANH R91, R91 ;  /* 0x0000005b005b7308 */ /* 0x000e6c0000002400 */
[C---:B--2---:R-:W-:Y:S08]  /*28c0*/  HMMA.16816.F32.BF16 R76, R8.reuse, R24, R76 ;  /* 0x00000018084c723c */ /* 0x044ff0000004184c */
[----:B------:R-:W-:Y:S01]  /*28d0*/  HMMA.16816.F32.BF16 R72, R8, R26, R72 ;  /* 0x0000001a0848723c */ /* 0x000fe20000041848 */
[----:B------:R-:W2:Y:S07]  /*28e0*/  LDSM.16.M88.4 R24, [R156+0x8400] ;  /* 0x008400009c18783b */ /* 0x000eae0000000200 */
[C---:B----4-:R-:W-:Y:S03]  /*28f0*/  HMMA.16816.F32.BF16 R60, R36.reuse, R12, R60 ;  /* 0x0000000c243c723c */ /* 0x050fe6000004183c */
[-C--:B------:R-:W-:Y:S01]  /*2900*/  FMUL.FTZ R76, R76, R112.reuse ;  /* 0x000000704c4c7220 */ /* 0x080fe20000410000 */
[-C--:B------:R-:W-:Y:S01]  /*2910*/  FMUL.FTZ R77, R77, R112.reuse ;  /* 0x000000704d4d7220 */ /* 0x080fe20000410000 */
[-C--:B------:R-:W-:Y:S01]  /*2920*/  FMUL.FTZ R78, R78, R112.reuse ;  /* 0x000000704e4e7220 */ /* 0x080fe20000410000 */
[-C--:B------:R-:W-:Y:S01]  /*2930*/  FMUL.FTZ R79, R79, R112.reuse ;  /* 0x000000704f4f7220 */ /* 0x080fe20000410000 */
[----:B------:R-:W4:Y:S01]  /*2940*/  MUFU.TANH R145, R76 ;  /* 0x0000004c00917308 */ /* 0x000f220000002400 */
[----:B------:R-:W-:Y:S01]  /*2950*/  HMMA.16816.F32.BF16 R56, R36, R14, R56 ;  /* 0x0000000e2438723c */ /* 0x000fe20000041838 */
[----:B------:R-:W1:Y:S02]  /*2960*/  LDSM.16.M88.4 R12, [R156+0x8800] ;  /* 0x008800009c0c783b */ /* 0x000e640000000200 */
[-C--:B------:R-:W-:Y:S01]  /*2970*/  FMUL.FTZ R72, R72, R112.reuse ;  /* 0x0000007048487220 */ /* 0x080fe20000410000 */
[-C--:B------:R-:W-:Y:S01]  /*2980*/  FMUL.FTZ R73, R73, R112.reuse ;  /* 0x0000007049497220 */ /* 0x080fe20000410000 */
[-C--:B------:R-:W-:Y:S01]  /*2990*/  FMUL.FTZ R74, R74, R112.reuse ;  /* 0x000000704a4a7220 */ /* 0x080fe20000410000 */
[-C--:B------:R-:W-:Y:S01]  /*29a0*/  FMUL.FTZ R75, R75, R112.reuse ;  /* 0x000000704b4b7220 */ /* 0x080fe20000410000 */
[----:B------:R-:W1:Y:S01]  /*29b0*/  MUFU.TANH R147, R77 ;  /* 0x0000004d00937308 */ /* 0x000e620000002400 */
[C---:B------:R-:W-:Y:S07]  /*29c0*/  HMMA.16816.F32.BF16 R68, R8.reuse, R32, R68 ;  /* 0x000000200844723c */ /* 0x040fee0000041844 */
[----:B------:R-:W1:Y:S01]  /*29d0*/  MUFU.TANH R149, R78 ;  /* 0x0000004e00957308 */ /* 0x000e620000002400 */
[----:B------:R-:W-:Y:S01]  /*29e0*/  HMMA.16816.F32.BF16 R64, R8, R34, R64 ;  /* 0x000000220840723c */ /* 0x000fe20000041840 */
[----:B------:R-:W4:Y:S06]  /*29f0*/  LDSM.16.M88.4 R32, [R117+0x6c00] ;  /* 0x006c00007520783b */ /* 0x000f2c0000000200 */
[----:B------:R-:W1:Y:S01]  /*2a00*/  MUFU.TANH R153, R79 ;  /* 0x0000004f00997308 */ /* 0x000e620000002400 */
[C---:B-----5:R-:W-:Y:S03]  /*2a10*/  HMMA.16816.F32.BF16 R52, R36.reuse, R4, R52 ;  /* 0x000000042434723c */ /* 0x060fe60000041834 */
[-C--:B------:R-:W-:Y:S01]  /*2a20*/  FMUL.FTZ R68, R68, R112.reuse ;  /* 0x0000007044447220 */ /* 0x080fe20000410000 */
[-C--:B------:R-:W-:Y:S01]  /*2a30*/  FMUL.FTZ R69, R69, R112.reuse ;  /* 0x0000007045457220 */ /* 0x080fe20000410000 */
[-C--:B------:R-:W-:Y:S01]  /*2a40*/  FMUL.FTZ R133, R70, R112.reuse ;  /* 0x0000007046857220 */ /* 0x080fe20000410000 */
[-C--:B------:R-:W-:Y:S01]  /*2a50*/  FMUL.FTZ R141, R71, R112.reuse ;  /* 0x00000070478d7220 */ /* 0x080fe20000410000 */
[----:B------:R-:W1:Y:S01]  /*2a60*/  MUFU.TANH R131, R68 ;  /* 0x0000004400837308 */ /* 0x000e620000002400 */
[----:B------:R-:W-:Y:S01]  /*2a70*/  HMMA.16816.F32.BF16 R48, R36, R6, R48 ;  /* 0x000000062430723c */ /* 0x000fe20000041830 */
[----:B------:R-:W5:Y:S02]  /*2a80*/  LDSM.16.M88.4 R4, [R156+0x8c00] ;  /* 0x008c00009c04783b */ /* 0x000f640000000200 */
[-C--:B------:R-:W-:Y:S01]  /*2a90*/  FMUL.FTZ R66, R66, R112.reuse ;  /* 0x0000007042427220 */ /* 0x080fe20000410000 */
[-C--:B------:R-:W-:Y:S01]  /*2aa0*/  FMUL.FTZ R64, R64, R112.reuse ;  /* 0x0000007040407220 */ /* 0x080fe20000410000 */
[-C--:B------:R-:W-:Y:S01]  /*2ab0*/  FMUL.FTZ R65, R65, R112.reuse ;  /* 0x0000007041417220 */ /* 0x080fe20000410000 */
[----:B------:R-:W-:Y:S01]  /*2ac0*/  FMUL.FTZ R67, R67, R112 ;  /* 0x0000007043437220 */ /* 0x000fe20000410000 */
[----:B------:R4:W1:Y:S01]  /*2ad0*/  MUFU.TANH R129, R69 ;  /* 0x0000004500817308 */ /* 0x0008620000002400 */
[C---:B---3--:R-:W-:Y:S07]  /*2ae0*/  HMMA.16816.F32.BF16 R44, R96.reuse, R16, R44 ;  /* 0x00000010602c723c */ /* 0x048fee000004182c */
[----:B------:R3:W1:Y:S01]  /*2af0*/  MUFU.TANH R143, R66 ;  /* 0x00000042008f7308 */ /* 0x0006620000002400 */
[----:B------:R-:W-:Y:S07]  /*2b00*/  HMMA.16816.F32.BF16 R40, R96, R18, R40 ;  /* 0x000000126028723c */ /* 0x000fee0000041828 */
[----:B------:R3:W3:Y:S01]  /*2b10*/  MUFU.TANH R139, R64 ;  /* 0x00000040008b7308 */ /* 0x0006e20000002400 */
[C---:B--2---:R-:W-:Y:S07]  /*2b20*/  HMMA.16816.F32.BF16 R60, R20.reuse, R24, R60 ;  /* 0x00000018143c723c */ /* 0x044fee000004183c */
[----:B------:R2:W2:Y:S01]  /*2b30*/  MUFU.TANH R137, R65 ;  /* 0x0000004100897308 */ /* 0x0004a20000002400 */
[C---:B------:R-:W-:Y:S01]  /*2b40*/  HMMA.16816.F32.BF16 R56, R20.reuse, R26, R56 ;  /* 0x0000001a1438723c */ /* 0x040fe20000041838 */
[----:B------:R-:W2:Y:S06]  /*2b50*/  LDSM.16.M88.4 R24, [R117+0x8800] ;  /* 0x008800007518783b */ /* 0x000eac0000000200 */
[----:B------:R-:W2:Y:S01]  /*2b60*/  MUFU.TANH R135, R67 ;  /* 0x0000004300877308 */ /* 0x000ea20000002400 */
[C---:B-1----:R-:W-:Y:S07]  /*2b70*/  HMMA.16816.F32.BF16 R52, R20.reuse, R12, R52 ;  /* 0x0000000c1434723c */ /* 0x042fee0000041834 */
[----:B------:R-:W1:Y:S01]  /*2b80*/  MUFU.TANH R151, R72 ;  /* 0x0000004800977308 */ /* 0x000e620000002400 */
[----:B------:R-:W-:Y:S01]  /*2b90*/  HMMA.16816.F32.BF16 R48, R20, R14, R48 ;  /* 0x0000000e1430723c */ /* 0x000fe20000041830 */
[----:B------:R-:W1:Y:S01]  /*2ba0*/  LDSM.16.M88.4 R12, [R117+0x8c00] ;  /* 0x008c0000750c783b */ /* 0x000e620000000200 */
[----:B------:R-:W-:-:S05]  /*2bb0*/  DEPBAR.LE SB0, 0x0 ;  /* 0x000080000000791a */ /* 0x000fca0000000000 */
[----:B------:R-:W1:Y:S01]  /*2bc0*/  MUFU.TANH R155, R73 ;  /* 0x00000049009b7308 */ /* 0x000e620000002400 */
[C---:B----4-:R-:W-:Y:S07]  /*2bd0*/  HMMA.16816.F32.BF16 R44, R36.reuse, R32, R44 ;  /* 0x00000020242c723c */ /* 0x050fee000004182c */
[----:B------:R-:W4:Y:S01]  /*2be0*/  MUFU.TANH R189, R74 ;  /* 0x0000004a00bd7308 */ /* 0x000f220000002400 */
[----:B------:R-:W-:Y:S07]  /*2bf0*/  HMMA.16816.F32.BF16 R40, R36, R34, R40 ;  /* 0x000000222428723c */ /* 0x000fee0000041828 */
[----:B------:R-:W1:Y:S01]  /*2c00*/  MUFU.TANH R185, R75 ;  /* 0x0000004b00b97308 */ /* 0x000e620000002400 */
[----:B------:R-:W-:Y:S07]  /*2c10*/  HMMA.16816.F32.BF16 R68, R8, R28, R60 ;  /* 0x0000001c0844723c */ /* 0x000fee000004183c */
[----:B------:R-:W1:Y:S01]  /*2c20*/  MUFU.TANH R133, R133 ;  /* 0x0000008500857308 */ /* 0x000e620000002400 */
[C---:B-----5:R-:W-:Y:S07]  /*2c30*/  HMMA.16816.F32.BF16 R44, R20.reuse, R4, R44 ;  /* 0x00000004142c723c */ /* 0x060fee000004182c */
[----:B------:R-:W1:Y:S01]  /*2c40*/  MUFU.TANH R141, R141 ;  /* 0x0000008d008d7308 */ /* 0x000e620000002400 */
[----:B------:R-:W-:Y:S03]  /*2c50*/  HMMA.16816.F32.BF16 R40, R20, R6, R40 ;  /* 0x000000061428723c */ /* 0x000fe60000041828 */
[-C--:B------:R-:W-:Y:S01]  /*2c60*/  FMUL.FTZ R63, R68, R112.reuse ;  /* 0x00000070443f7220 */ /* 0x080fe20000410000 */
[-C--:B------:R-:W-:Y:S01]  /*2c70*/  FMUL.FTZ R61, R69, R112.reuse ;  /* 0x00000070453d7220 */ /* 0x080fe20000410000 */
[-C--:B------:R-:W-:Y:S01]  /*2c80*/  FMUL.FTZ R122, R70, R112.reuse ;  /* 0x00000070467a7220 */ /* 0x080fe20000410000 */
[----:B---3--:R-:W-:-:S02]  /*2c90*/  FMUL.FTZ R66, R71, R112 ;  /* 0x0000007047427220 */ /* 0x008fc40000410000 */
[C---:B--2---:R-:W-:Y:S01]  /*2ca0*/  HMMA.16816.F32.BF16 R68, R8.reuse, R24, R52 ;  /* 0x000000180844723c */ /* 0x044fe20000041834 */
[----:B------:R-:W2:Y:S07]  /*2cb0*/  MUFU.TANH R63, R63 ;  /* 0x0000003f003f7308 */ /* 0x000eae0000002400 */
[C---:B------:R-:W-:Y:S01]  /*2cc0*/  HMMA.16816.F32.BF16 R48, R8.reuse, R26, R48 ;  /* 0x0000001a0830723c */ /* 0x040fe20000041830 */
[----:B------:R-:W3:Y:S07]  /*2cd0*/  MUFU.TANH R61, R61 ;  /* 0x0000003d003d7308 */ /* 0x000eee0000002400 */
[----:B-1----:R-:W-:Y:S01]  /*2ce0*/  HMMA.16816.F32.BF16 R44, R8, R12, R44 ;  /* 0x0000000c082c723c */ /* 0x002fe2000004182c */
[----:B------:R-:W1:Y:S02]  /*2cf0*/  MUFU.TANH R122, R122 ;  /* 0x0000007a007a7308 */ /* 0x000e640000002400 */
[-C--:B------:R-:W-:Y:S01]  /*2d00*/  FMUL.FTZ R26, R68, R112.reuse ;  /* 0x00000070441a7220 */ /* 0x080fe20000410000 */
[-C--:B------:R-:W-:Y:S01]  /*2d10*/  FMUL.FTZ R25, R69, R112.reuse ;  /* 0x0000007045197220 */ /* 0x080fe20000410000 */
[----:B------:R-:W-:-:S03]  /*2d20*/  FMUL.FTZ R64, R71, R112 ;  /* 0x0000007047407220 */ /* 0x000fc60000410000 */
[C---:B------:R-:W-:Y:S01]  /*2d30*/  HMMA.16816.F32.BF16 R40, R8.reuse, R14, R40 ;  /* 0x0000000e0828723c */ /* 0x040fe20000041828 */
[----:B------:R-:W1:Y:S02]  /*2d40*/  MUFU.TANH R66, R66 ;  /* 0x0000004200427308 */ /* 0x000e640000002400 */
[-C--:B------:R-:W-:Y:S01]  /*2d50*/  FMUL.FTZ R24, R48, R112.reuse ;  /* 0x0000007030187220 */ /* 0x080fe20000410000 */
[-C--:B------:R-:W-:Y:S01]  /*2d60*/  FMUL.FTZ R21, R49, R112.reuse ;  /* 0x0000007031157220 */ /* 0x080fe20000410000 */
[-C--:B------:R-:W-:Y:S01]  /*2d70*/  FMUL.FTZ R65, R50, R112.reuse ;  /* 0x0000007032417220 */ /* 0x080fe20000410000 */
[-C--:B------:R-:W-:Y:S02]  /*2d80*/  FMUL.FTZ R51, R51, R112.reuse ;  /* 0x0000007033337220 */ /* 0x080fe40000410000 */
[----:B------:R-:W-:Y:S01]  /*2d90*/  HMMA.16816.F32.BF16 R100, R8, R84, R100 ;  /* 0x000000540864723c */ /* 0x000fe20000041864 */
[-C--:B------:R-:W-:Y:S01]  /*2da0*/  FMUL.FTZ R85, R90, R112.reuse ;  /* 0x000000705a557220 */ /* 0x080fe20000410000 */
[----:B------:R-:W1:Y:S01]  /*2db0*/  MUFU.TANH R26, R26 ;  /* 0x0000001a001a7308 */ /* 0x000e620000002400 */
[-C--:B------:R-:W-:Y:S01]  /*2dc0*/  FMUL.FTZ R20, R44, R112.reuse ;  /* 0x000000702c147220 */ /* 0x080fe20000410000 */
[-C--:B------:R-:W-:Y:S01]  /*2dd0*/  FMUL.FTZ R45, R45, R112.reuse ;  /* 0x000000702d2d7220 */ /* 0x080fe20000410000 */
[-C--:B------:R-:W-:Y:S01]  /*2de0*/  FMUL.FTZ R46, R46, R112.reuse ;  /* 0x000000702e2e7220 */ /* 0x080fe20000410000 */
[----:B------:R-:W-:-:S02]  /*2df0*/  FMUL.FTZ R47, R47, R112 ;  /* 0x000000702f2f7220 */ /* 0x000fc40000410000 */
[C---:B------:R-:W-:Y:S02]  /*2e00*/  HMMA.16816.F32.BF16 R80, R8.reuse, R86, R80 ;  /* 0x000000560850723c */ /* 0x040fe40000041850 */
[----:B------:R-:W1:Y:S01]  /*2e10*/  MUFU.TANH R85, R85 ;  /* 0x0000005500557308 */ /* 0x000e620000002400 */
        /* <DEDUP_REMOVED lines=45> */
[----:B-----5:R-:W-:-:S02]  /*30f0*/  SHF.L.U32 R28, R114, 0x5, RZ ;  /* 0x00000005721c7819 */ /* 0x020fc400000006ff */
[----:B----4-:R-:W-:Y:S01]  /*3100*/  SHF.L.U64.HI R29, R114, 0x5, R115 ;  /* 0x00000005721d7819 */ /* 0x010fe20000010273 */
[----:B------:R-:W-:Y:S06]  /*3110*/  BAR.SYNC.DEFER_BLOCKING 0x0 ;  /* 0x0000000000007b1d */ /* 0x000fec0000010000 */
[----:B-123--:R-:W-:Y:S05]  /*3120*/  @!P0 BRA `(.L_x_3722) ;  /* 0x0000000400848947 */ /* 0x00efea0003800000 */
        /* <DEDUP_REMOVED lines=13> */
.L_x_3724:
        /* <DEDUP_REMOVED lines=61> */
.L_x_3725:
[----:B------:R-:W-:Y:S05]  /*35d0*/  BSYNC.RECONVERGENT B0 ;  /* 0x0000000000007941 */ /* 0x000fea0003800200 */
.L_x_3723:
        /* <DEDUP_REMOVED lines=22> */
.L_x_3722:
[----:B------:R-:W-:Y:S05]  /*3740*/  BSYNC.RECONVERGENT B1 ;  /* 0x0000000000017941 */ /* 0x000fea0003800200 */
.L_x_3721:
        /* <DEDUP_REMOVED lines=52> */
[----:B------:R-:W-:Y:S01]  /*3a90*/  LDSM.16.MT88.4 R4, [R118+0x9000] ;  /* 0x009000007604783b */ /* 0x000fe20000004200 */
        /* <DEDUP_REMOVED lines=26> */
[-CC-:B------:R-:W-:Y:S01]  /*3c40*/  FFMA.FTZ R46, R191, R27.reuse, -R130.reuse ;  /* 0x0000001bbf2e7223 */ /* 0x180fe20000010882 */
[----:B------:R-:W4:Y:S01]  /*3c50*/  MUFU.EX2 R121, R121 ;  /* 0x0000007900797308 */ /* 0x000f220000000800 */
[-CC-:B------:R-:W-:Y:S01]  /*3c60*/  FFMA.FTZ R43, R195, R27.reuse, -R130.reuse ;  /* 0x0000001bc32b7223 */ /* 0x180fe20000010882 */
[-C--:B------:R-:W-:Y:S01]  /*3c70*/  FFMA.FTZ R42, R201, R27.reuse, -R130 ;  /* 0x0000001bc92a7223 */ /* 0x080fe20000010882 */
[-CC-:B------:R-:W-:Y:S01]  /*3c80*/  FFMA.FTZ R45, R179, R27.reuse, -R58.reuse ;  /* 0x0000001bb32d7223 */ /* 0x180fe2000001083a */
[----:B------:R-:W-:Y:S01]  /*3c90*/  MUFU.EX2 R138, R138 ;  /* 0x0000008a008a7308 */ /* 0x000fe20000000800 */
[-CC-:B------:R-:W-:Y:S01]  /*3ca0*/  FFMA.FTZ R44, R183, R27.reuse, -R58.reuse ;  /* 0x0000001bb72c7223 */ /* 0x180fe2000001083a */
[----:B--2---:R-:W-:Y:S01]  /*3cb0*/  F2FP.BF16.F32.PACK_AB R69, R125, R136 ;  /* 0x000000887d45723e */ /* 0x004fe200000010ff */
[-CC-:B------:R-:W-:Y:S01]  /*3cc0*/  FFMA.FTZ R41, R193, R27.reuse, -R58.reuse ;  /* 0x0000001bc1297223 */ /* 0x180fe2000001083a */
[----:B------:R-:W2:Y:S01]  /*3cd0*/  MUFU.EX2 R127, R127 ;  /* 0x0000007f007f7308 */ /* 0x000ea20000000800 */
[-C--:B------:R-:W-:Y:S01]  /*3ce0*/  FFMA.FTZ R40, R197, R27.reuse, -R58 ;  /* 0x0000001bc5287223 */ /* 0x080fe2000001083a */
[-CC-:B------:R-:W-:Y:S01]  /*3cf0*/  FFMA.FTZ R39, R199, R27.reuse, -R130.reuse ;  /* 0x0000001bc7277223 */ /* 0x180fe20000010882 */
[-C--:B------:R-:W-:Y:S01]  /*3d00*/  FFMA.FTZ R36, R149, R27.reuse, -R130 ;  /* 0x0000001b95247223 */ /* 0x080fe20000010882 */
[----:B------:R-:W-:Y:S01]  /*3d10*/  MUFU.EX2 R132, R132 ;  /* 0x0000008400847308 */ /* 0x000fe20000000800 */
[-CC-:B------:R-:W-:Y:S01]  /*3d20*/  FFMA.FTZ R38, R145, R27.reuse, -R58.reuse ;  /* 0x0000001b91267223 */ /* 0x180fe2000001083a */
[----:B----4-:R-:W-:Y:S01]  /*3d30*/  F2FP.BF16.F32.PACK_AB R71, R121, R134 ;  /* 0x000000867947723e */ /* 0x010fe200000010ff */
[-C--:B------:R-:W-:Y:S01]  /*3d40*/  FFMA.FTZ R37, R147, R27.reuse, -R58 ;  /* 0x0000001b93257223 */ /* 0x080fe2000001083a */
[----:B------:R-:W4:Y:S01]  /*3d50*/  MUFU.EX2 R123, R123 ;  /* 0x0000007b007b7308 */ /* 0x000f220000000800 */
[-CC-:B------:R-:W-:Y:S01]  /*3d60*/  FFMA.FTZ R31, R185, R27.reuse, -R130.reuse ;  /* 0x0000001bb91f7223 */ /* 0x180fe20000010882 */
[-C--:B------:R-:W-:Y:S01]  /*3d70*/  FFMA.FTZ R140, R141, R27.reuse, -R130 ;  /* 0x0000001b8d8c7223 */ /* 0x080fe20000010882 */
[-C--:B------:R-:W-:Y:S01]  /*3d80*/  FFMA.FTZ R146, R129, R27.reuse, -R58 ;  /* 0x0000001b81927223 */ /* 0x080fe2000001083a */
[----:B------:R-:W-:Y:S01]  /*3d90*/  MUFU.EX2 R60, R60 ;  /* 0x0000003c003c7308 */ /* 0x000fe20000000800 */
[-C--:B------:R-:W-:Y:S01]  /*3da0*/  FFMA.FTZ R133, R133, R27.reuse, -R130 ;  /* 0x0000001b85857223 */ /* 0x080fe20000010882 */
[----:B--2---:R-:W-:Y:S01]  /*3db0*/  F2FP.BF16.F32.PACK_AB R68, R127, R138 ;  /* 0x0000008a7f44723e */ /* 0x004fe200000010ff */
[-CC-:B------:R-:W-:Y:S01]  /*3dc0*/  FFMA.FTZ R141, R131, R27.reuse, -R58.reuse ;  /* 0x0000001b838d7223 */ /* 0x180fe2000001083a */
[----:B------:R-:W-:Y:S01]  /*3dd0*/  MUFU.EX2 R51, R51 ;  /* 0x0000003300337308 */ /* 0x000fe20000000800 */
[-CC-:B------:R-:W-:Y:S01]  /*3de0*/  FFMA.FTZ R129, R139, R27.reuse, -R58.reuse ;  /* 0x0000001b8b817223 */ /* 0x180fe2000001083a */
[-C--:B------:R-:W-:Y:S01]  /*3df0*/  FFMA.FTZ R144, R137, R27.reuse, -R58 ;  /* 0x0000001b89907223 */ /* 0x080fe2000001083a */
[-CC-:B------:R-:W-:Y:S01]  /*3e00*/  FFMA.FTZ R142, R135, R27.reuse, -R130.reuse ;  /* 0x0000001b878e7223 */ /* 0x180fe20000010882 */
[----:B------:R-:W-:Y:S01]  /*3e10*/  MUFU.EX2 R49, R49 ;  /* 0x0000003100317308 */ /* 0x000fe20000000800 */
[-C--:B------:R-:W-:Y:S01]  /*3e20*/  FFMA.FTZ R143, R143, R27.reuse, -R130 ;  /* 0x0000001b8f8f7223 */ /* 0x080fe20000010882 */
[----:B----4-:R-:W-:Y:S01]  /*3e30*/  F2FP.BF16.F32.PACK_AB R70, R123, R132 ;  /* 0x000000847b46723e */ /* 0x010fe200000010ff */
[----:B------:R-:W-:Y:S01]  /*3e40*/  FADD.FTZ R125, R136, R125 ;  /* 0x0000007d887d7221 */ /* 0x000fe20000010000 */
[----:B------:R-:W-:Y:S01]  /*3e50*/  MUFU.EX2 R56, R56 ;  /* 0x0000003800387308 */ /* 0x000fe20000000800 */
[-C--:B------:R-:W-:Y:S01]  /*3e60*/  FFMA.FTZ R135, R61, R27.reuse, -R58 ;  /* 0x0000001b3d877223 */ /* 0x080fe2000001083a */
[----:B------:R-:W-:Y:S01]  /*3e70*/  FADD.FTZ R127, R138, R127 ;  /* 0x0000007f8a7f7221 */ /* 0x000fe20000010000 */
[-CC-:B------:R-:W-:Y:S01]  /*3e80*/  FFMA.FTZ R117, R117, R27.reuse, -R130.reuse ;  /* 0x0000001b75757223 */ /* 0x180fe20000010882 */
[----:B------:R-:W2:Y:S01]  /*3e90*/  MUFU.EX2 R53, R53 ;  /* 0x0000003500357308 */ /* 0x000ea20000000800 */
[----:B-1----:R-:W-:Y:S01]  /*3ea0*/  HMMA.16816.F32.BF16 R96, R68, R92, RZ ;  /* 0x0000005c4460723c */ /* 0x002fe200000418ff */
[-CC-:B------:R-:W-:Y:S01]  /*3eb0*/  FFMA.FTZ R128, R128, R27.reuse, -R130.reuse ;  /* 0x0000001b80807223 */ /* 0x180fe20000010882 */
[----:B------:R-:W-:Y:S01]  /*3ec0*/  FFMA.FTZ R126, R126, R27, -R130 ;  /* 0x0000001b7e7e7223 */ /* 0x000fe20000010882 */
[----:B------:R-:W-:Y:S01]  /*3ed0*/  MUFU.EX2 R54, R54 ;  /* 0x0000003600367308 */ /* 0x000fe20000000800 */
[----:B------:R-:W-:-:S03]  /*3ee0*/  ISETP.GE.AND P0, PT, R120, R163, PT ;  /* 0x000000a37800720c */ /* 0x000fc60003f06270 */
[----:B------:R-:W1:Y:S01]  /*3ef0*/  MUFU.EX2 R47, R47 ;  /* 0x0000002f002f7308 */ /* 0x000e620000000800 */
[C---:B------:R-:W-:Y:S03]  /*3f00*/  HMMA.16816.F32.BF16 R92, R68.reuse, R94, RZ ;  /* 0x0000005e445c723c */ /* 0x040fe600000418ff */
[----:B------:R-:W4:Y:S04]  /*3f10*/  MUFU.EX2 R48, R48 ;  /* 0x0000003000307308 */ /* 0x000f280000000800 */
[----:B------:R-:W-:Y:S01]  /*3f20*/  MUFU.EX2 R46, R46 ;  /* 0x0000002e002e7308 */ /* 0x000fe20000000800 */
[----:B------:R-:W-:Y:S01]  /*3f30*/  HMMA.16816.F32.BF16 R112, R68, R4, RZ ;  /* 0x000000044470723c */ /* 0x000fe200000418ff */
[----:B--2---:R-:W-:-:S02]  /*3f40*/  F2FP.BF16.F32.PACK_AB R4, R53, R56 ;  /* 0x000000383504723e */ /* 0x004fc400000010ff */
[----:B------:R-:W-:Y:S01]  /*3f50*/  F2FP.BF16.F32.PACK_AB R5, R51, R60 ;  /* 0x0000003c3305723e */ /* 0x000fe200000010ff */
[----:B------:R-:W-:Y:S04]  /*3f60*/  MUFU.EX2 R43, R43 ;  /* 0x0000002b002b7308 */ /* 0x000fe80000000800 */
[----:B------:R-:W-:Y:S01]  /*3f70*/  HMMA.16816.F32.BF16 R108, R68, R6, RZ ;  /* 0x00000006446c723c */ /* 0x000fe200000418ff */
[----:B-1----:R-:W-:Y:S01]  /*3f80*/  F2FP.BF16.F32.PACK_AB R6, R47, R54 ;  /* 0x000000362f06723e */ /* 0x002fe200000010ff */
[----:B------:R-:W-:Y:S01]  /*3f90*/  MUFU.EX2 R42, R42 ;  /* 0x0000002a002a7308 */ /* 0x000fe20000000800 */
[----:B----4-:R-:W-:-:S03]  /*3fa0*/  F2FP.BF16.F32.PACK_AB R7, R48, R49 ;  /* 0x000000313007723e */ /* 0x010fc600000010ff */
[----:B------:R-:W-:Y:S02]  /*3fb0*/  MUFU.EX2 R45, R45 ;  /* 0x0000002d002d7308 */ /* 0x000fe40000000800 */
[C---:B------:R-:W-:Y:S02]  /*3fc0*/  HMMA.16816.F32.BF16 R104, R68.reuse, R100, RZ ;  /* 0x000000644468723c */ /* 0x040fe400000418ff */
[----:B------:R-:W1:Y:S04]  /*3fd0*/  MUFU.EX2 R44, R44 ;  /* 0x0000002c002c7308 */ /* 0x000e680000000800 */
[----:B------:R-:W-:Y:S02]  /*3fe0*/  MUFU.EX2 R41, R41 ;  /* 0x0000002900297308 */ /* 0x000fe40000000800 */
[----:B------:R-:W-:Y:S02]  /*3ff0*/  HMMA.16816.F32.BF16 R100, R68, R102, RZ ;  /* 0x000000664464723c */ /* 0x000fe400000418ff */
[----:B------:R-:W2:Y:S04]  /*4000*/  MUFU.EX2 R40, R40 ;  /* 0x0000002800287308 */ /* 0x000ea80000000800 */
[----:B------:R-:W4:Y:S02]  /*4010*/  MUFU.EX2 R39, R39 ;  /* 0x0000002700277308 */ /* 0x000f240000000800 */
[C---:B------:R-:W-:Y:S02]  /*4020*/  HMMA.16816.F32.BF16 R96, R4.reuse, R8, R96 ;  /* 0x000000080460723c */ /* 0x040fe40000041860 */
[----:B------:R-:W-:Y:S04]  /*4030*/  MUFU.EX2 R36, R36 ;  /* 0x0000002400247308 */ /* 0x000fe80000000800 */
[----:B------:R-:W-:Y:S02]  /*4040*/  MUFU.EX2 R38, R38 ;  /* 0x0000002600267308 */ /* 0x000fe40000000800 */
[C---:B------:R-:W-:Y:S01]  /*4050*/  HMMA.16816.F32.BF16 R92, R4.reuse, R10, R92 ;  /* 0x0000000a045c723c */ /* 0x040fe2000004185c */
[----:B------:R-:W5:Y:S01]  /*4060*/  LDSM.16.MT88.4 R8, [R118+0xd400] ;  /* 0x00d400007608783b */ /* 0x000f620000004200 */
[----:B------:R-:W4:Y:S04]  /*4070*/  MUFU.EX2 R37, R37 ;  /* 0x0000002500257308 */ /* 0x000f280000000800 */
[----:B------:R-:W-:Y:S02]  /*4080*/  MUFU.EX2 R31, R31 ;  /* 0x0000001f001f7308 */ /* 0x000fe40000000800 */
[C---:B------:R-:W-:Y:S02]  /*4090*/  HMMA.16816.F32.BF16 R104, R4.reuse, R12, R104 ;  /* 0x0000000c0468723c */ /* 0x040fe40000041868 */
[----:B------:R-:W-:Y:S04]  /*40a0*/  MUFU.EX2 R133, R133 ;  /* 0x0000008500857308 */ /* 0x000fe80000000800 */
[----:B------:R-:W-:Y:S02]  /*40b0*/  MUFU.EX2 R140, R140 ;  /* 0x0000008c008c7308 */ /* 0x000fe40000000800 */
[----:B------:R-:W-:Y:S01]  /*40c0*/  HMMA.16816.F32.BF16 R100, R4, R14, R100 ;  /* 0x0000000e0464723c */ /* 0x000fe20000041864 */
[----:B------:R-:W1:Y:S01]  /*40d0*/  LDSM.16.MT88.4 R12, [R30+0xd000] ;  /* 0x00d000001e0c783b */ /* 0x000e620000004200 */
[----:B------:R-:W-:Y:S04]  /*40e0*/  MUFU.EX2 R131, R143 ;  /* 0x0000008f00837308 */ /* 0x000fe80000000800 */
[----:B------:R-:W-:Y:S02]  /*40f0*/  MUFU.EX2 R141, R141 ;  /* 0x0000008d008d7308 */ /* 0x000fe40000000800 */
[C---:B------:R-:W-:Y:S02]  /*4100*/  HMMA.16816.F32.BF16 R80, R68.reuse, R76, RZ ;  /* 0x0000004c4450723c */ /* 0x040fe400000418ff */
[----:B------:R-:W-:Y:S04]  /*4110*/  MUFU.EX2 R146, R146 ;  /* 0x0000009200927308 */ /* 0x000fe80000000800 */
[----:B------:R-:W-:Y:S02]  /*4120*/  MUFU.EX2 R129, R129 ;  /* 0x0000008100817308 */ /* 0x000fe40000000800 */
[C---:B------:R-:W-:Y:S02]  /*4130*/  HMMA.16816.F32.BF16 R76, R68.reuse, R78, RZ ;  /* 0x0000004e444c723c */ /* 0x040fe400000418ff */
[----:B------:R-:W-:Y:S04]  /*4140*/  MUFU.EX2 R144, R144 ;  /* 0x0000009000907308 */ /* 0x000fe80000000800 */
[----:B------:R-:W-:Y:S02]  /*4150*/  MUFU.EX2 R142, R142 ;  /* 0x0000008e008e7308 */ /* 0x000fe40000000800 */
[----:B---3--:R-:W-:Y:S02]  /*4160*/  HMMA.16816.F32.BF16 R88, R68, R84, RZ ;  /* 0x000000544458723c */ /* 0x008fe400000418ff */
[----:B------:R-:W-:Y:S04]  /*4170*/  MUFU.EX2 R117, R117 ;  /* 0x0000007500757308 */ /* 0x000fe80000000800 */
[----:B------:R-:W-:Y:S02]  /*4180*/  MUFU.EX2 R128, R128 ;  /* 0x0000008000807308 */ /* 0x000fe40000000800 */
[C---:B-----5:R-:W-:Y:S08]  /*4190*/  HMMA.16816.F32.BF16 R80, R4.reuse, R8, R80 ;  /* 0x000000080450723c */ /* 0x060ff00000041850 */
[----:B------:R-:W-:Y:S01]  /*41a0*/  HMMA.16816.F32.BF16 R76, R4, R10, R76 ;  /* 0x0000000a044c723c */ /* 0x000fe2000004184c */
[----:B------:R-:W3:Y:S07]  /*41b0*/  LDSM.16.MT88.4 R8, [R30+0xd400] ;  /* 0x00d400001e08783b */ /* 0x000eee0000004200 */
[C---:B------:R-:W-:Y:S08]  /*41c0*/  HMMA.16816.F32.BF16 R84, R68.reuse, R86, RZ ;  /* 0x000000564454723c */ /* 0x040ff000000418ff */
[C---:B-1----:R-:W-:Y:S08]  /*41d0*/  HMMA.16816.F32.BF16 R72, R68.reuse, R12, RZ ;  /* 0x0000000c4448723c */ /* 0x042ff000000418ff */
[----:B------:R-:W-:Y:S01]  /*41e0*/  HMMA.16816.F32.BF16 R68, R68, R14, RZ ;  /* 0x0000000e4444723c */ /* 0x000fe200000418ff */
[----:B------:R-:W-:Y:S07]  /*41f0*/  LDSM.16.MT88.4 R12, [R30+0xa400] ;  /* 0x00a400001e0c783b */ /* 0x000fee0000004200 */
[C---:B------:R-:W-:Y:S01]  /*4200*/  HMMA.16816.F32.BF16 R112, R4.reuse, R32, R112 ;  /* 0x000000200470723c */ /* 0x040fe20000041870 */
[-C--:B------:R-:W-:Y:S01]  /*4210*/  FFMA.FTZ R32, R189, R27.reuse, -R130 ;  /* 0x0000001bbd207223 */ /* 0x080fe20000010882 */
[-C--:B------:R-:W-:Y:S01]  /*4220*/  FFMA.FTZ R33, R155, R27.reuse, -R58 ;  /* 0x0000001b9b217223 */ /* 0x080fe2000001083a */
[----:B------:R-:W-:Y:S04]  /*4230*/  MUFU.EX2 R189, R126 ;  /* 0x0000007e00bd7308 */ /* 0x000fe80000000800 */
[----:B------:R-:W-:Y:S01]  /*4240*/  MUFU.EX2 R32, R32 ;  /* 0x0000002000207308 */ /* 0x000fe20000000800 */
[C---:B------:R-:W-:Y:S01]  /*4250*/  HMMA.16816.F32.BF16 R108, R4.reuse, R34, R108 ;  /* 0x00000022046c723c */ /* 0x040fe2000004186c */
[-C--:B------:R-:W-:Y:S01]  /*4260*/  FFMA.FTZ R35, R153, R27.reuse, -R130 ;  /* 0x0000001b99237223 */ /* 0x080fe20000010882 */
[----:B------:R-:W-:Y:S01]  /*4270*/  FFMA.FTZ R34, R151, R27, -R58 ;  /* 0x0000001b97227223 */ /* 0x000fe2000001083a */
[----:B------:R-:W-:Y:S04]  /*4280*/  MUFU.EX2 R33, R33 ;  /* 0x0000002100217308 */ /* 0x000fe80000000800 */
[----:B------:R-:W1:Y:S01]  /*4290*/  MUFU.EX2 R35, R35 ;  /* 0x0000002300237308 */ /* 0x000e620000000800 */
[C---:B---3--:R-:W-:Y:S03]  /*42a0*/  HMMA.16816.F32.BF16 R72, R4.reuse, R8, R72 ;  /* 0x000000080448723c */ /* 0x048fe60000041848 */
[----:B------:R-:W3:Y:S05]  /*42b0*/  MUFU.EX2 R34, R34 ;  /* 0x0000002200227308 */ /* 0x000eea0000000800 */
[C---:B------:R-:W-:Y:S01]  /*42c0*/  HMMA.16816.F32.BF16 R68, R4.reuse, R10, R68 ;  /* 0x0000000a0444723c */ /* 0x040fe20000041844 */
[----:B------:R-:W5:Y:S07]  /*42d0*/  LDSM.16.MT88.4 R8, [R118+0x9800] ;  /* 0x009800007608783b */ /* 0x000f6e0000004200 */
[C---:B------:R-:W-:Y:S08]  /*42e0*/  HMMA.16816.F32.BF16 R88, R4.reuse, R16, R88 ;  /* 0x000000100458723c */ /* 0x040ff00000041858 */
[----:B------:R-:W-:Y:S01]  /*42f0*/  HMMA.16816.F32.BF16 R84, R4, R18, R84 ;  /* 0x000000120454723c */ /* 0x000fe20000041854 */
[----:B------:R-:W-:Y:S01]  /*4300*/  F2FP.BF16.F32.PACK_AB R4, R44, R45 ;  /* 0x0000002d2c04723e */ /* 0x000fe200000010ff */
[----:B------:R-:W-:Y:S01]  /*4310*/  LDSM.16.MT88.4 R16, [R118+0xa400] ;  /* 0x00a400007610783b */ /* 0x000fe20000004200 */
[----:B------:R-:W-:-:S02]  /*4320*/  F2FP.BF16.F32.PACK_AB R5, R43, R46 ;  /* 0x0000002e2b05723e */ /* 0x000fc400000010ff */
[----:B--2---:R-:W-:Y:S02]  /*4330*/  F2FP.BF16.F32.PACK_AB R6, R40, R41 ;  /* 0x000000292806723e */ /* 0x004fe400000010ff */
[----:B----4-:R-:W-:-:S07]  /*4340*/  F2FP.BF16.F32.PACK_AB R7, R39, R42 ;  /* 0x0000002a2707723e */ /* 0x010fce00000010ff */
[C---:B-----5:R-:W-:Y:S08]  /*4350*/  HMMA.16816.F32.BF16 R112, R4.reuse, R8, R112 ;  /* 0x000000080470723c */ /* 0x060ff00000041870 */
        /* <DEDUP_REMOVED lines=17> */
[----:B------:R-:W-:-:S02]  /*4470*/  F2FP.BF16.F32.PACK_AB R4, R37, R38 ;  /* 0x000000262504723e */ /* 0x000fc400000010ff */
[----:B-1----:R-:W-:Y:S02]  /*4480*/  F2FP.BF16.F32.PACK_AB R5, R35, R36 ;  /* 0x000000242305723e */ /* 0x002fe400000010ff */
[----:B---3--:R-:W-:Y:S02]  /*4490*/  F2FP.BF16.F32.PACK_AB R6, R33, R34 ;  /* 0x000000222106723e */ /* 0x008fe400000010ff */
        /* <DEDUP_REMOVED lines=38> */
[----:B-1----:R-:W-:Y:S01]  /*4700*/  HMMA.16816.F32.BF16 R72, R4, R8, R72 ;  /* 0x000000080448723c */ /* 0x002fe20000041848 */
[-CC-:B------:R-:W-:Y:S01]  /*4710*/  FFMA.FTZ R8, R122, R27.reuse, -R130.reuse ;  /* 0x0000001b7a087223 */ /* 0x180fe20000010882 */
[----:B------:R-:W-:-:S06]  /*4720*/  FFMA.FTZ R122, R119, R27, -R130 ;  /* 0x0000001b777a7223 */ /* 0x000fcc0000010882 */
[----:B------:R-:W-:Y:S01]  /*4730*/  HMMA.16816.F32.BF16 R68, R4, R10, R68 ;  /* 0x0000000a0444723c */ /* 0x000fe20000041844 */
[-C--:B------:R-:W-:Y:S01]  /*4740*/  FFMA.FTZ R5, R66, R27.reuse, -R130 ;  /* 0x0000001b42057223 */ /* 0x080fe20000010882 */
[-CC-:B------:R-:W-:Y:S01]  /*4750*/  FFMA.FTZ R6, R63, R27.reuse, -R58.reuse ;  /* 0x0000001b3f067223 */ /* 0x180fe2000001083a */
[----:B------:R1:W-:Y:S01]  /*4760*/  MUFU.EX2 R66, R8 ;  /* 0x0000000800427308 */ /* 0x0003e20000000800 */
[-C--:B------:R-:W-:Y:S01]  /*4770*/  FFMA.FTZ R7, R59, R27.reuse, -R58 ;  /* 0x0000001b3b077223 */ /* 0x080fe2000001083a */
[----:B------:R-:W-:Y:S01]  /*4780*/  FADD.FTZ R4, R134, R125 ;  /* 0x0000007d86047221 */ /* 0x000fe20000010000 */
[-CC-:B------:R-:W-:Y:S01]  /*4790*/  FFMA.FTZ R125, R67, R27.reuse, -R130.reuse ;  /* 0x0000001b437d7223 */ /* 0x180fe20000010882 */
[----:B------:R2:W-:Y:S01]  /*47a0*/  MUFU.EX2 R63, R122 ;  /* 0x0000007a003f7308 */ /* 0x0005e20000000800 */
[-C--:B------:R-:W-:Y:S01]  /*47b0*/  FFMA.FTZ R59, R64, R27.reuse, -R130 ;  /* 0x0000001b403b7223 */ /* 0x080fe20000010882 */
[----:B------:R-:W-:Y:S01]  /*47c0*/  FADD.FTZ R121, R121, R4 ;  /* 0x0000000479797221 */ /* 0x000fe20000010000 */
[-C--:B------:R-:W-:Y:S01]  /*47d0*/  FFMA.FTZ R67, R26, R27.reuse, -R58 ;  /* 0x0000001b1a437223 */ /* 0x080fe2000001083a */
[----:B------:R3:W-:Y:S04]  /*47e0*/  MUFU.EX2 R119, R5 ;  /* 0x0000000500777308 */ /* 0x0007e80000000800 */
[----:B------:R4:W-:Y:S01]  /*47f0*/  MUFU.EX2 R61, R6 ;  /* 0x00000006003d7308 */ /* 0x0009e20000000800 */
[----:B-1----:R-:W1:Y:S03]  /*4800*/  LDSM.16.MT88.4 R8, [R118+0xc400] ;  /* 0x00c400007608783b */ /* 0x002e660000004200 */
[----:B------:R-:W5:Y:S01]  /*4810*/  MUFU.EX2 R134, R135 ;  /* 0x0000008700867308 */ /* 0x000f620000000800 */
[----:B--2---:R-:W-:-:S03]  /*4820*/  FFMA.FTZ R122, R62, R27, -R130 ;  /* 0x0000001b3e7a7223 */ /* 0x004fc60000010882 */
[----:B------:R-:W-:Y:S01]  /*4830*/  MUFU.EX2 R59, R59 ;  /* 0x0000003b003b7308 */ /* 0x000fe20000000800 */
[----:B---3--:R-:W-:-:S03]  /*4840*/  FFMA.FTZ R5, R55, R27, -R58 ;  /* 0x0000001b37057223 */ /* 0x008fc6000001083a */
[----:B------:R-:W-:Y:S01]  /*4850*/  MUFU.EX2 R55, R7 ;  /* 0x0000000700377308 */ /* 0x000fe20000000800 */
[----:B----4-:R-:W-:Y:S01]  /*4860*/  FADD.FTZ R6, R132, R127 ;  /* 0x0000007f84067221 */ /* 0x010fe20000010000 */
[-CC-:B------:R-:W-:Y:S02]  /*4870*/  FFMA.FTZ R132, R57, R27.reuse, -R130.reuse ;  /* 0x0000001b39847223 */ /* 0x180fe40000010882 */
[----:B------:R2:W3:Y:S01]  /*4880*/  MUFU.EX2 R62, R5 ;  /* 0x00000005003e7308 */ /* 0x0004e20000000800 */
[----:B------:R-:W-:Y:S01]  /*4890*/  FFMA.FTZ R57, R65, R27, -R130 ;  /* 0x0000001b41397223 */ /* 0x000fe20000010882 */
[----:B------:R-:W-:Y:S01]  /*48a0*/  FADD.FTZ R123, R123, R6 ;  /* 0x000000067b7b7221 */ /* 0x000fe20000010000 */
[----:B-----5:R-:W-:Y:S01]  /*48b0*/  F2FP.BF16.F32.PACK_AB R4, R134, R61 ;  /* 0x0000003d8604723e */ /* 0x020fe200000010ff */
[----:B------:R-:W4:Y:S01]  /*48c0*/  MUFU.EX2 R122, R122 ;  /* 0x0000007a007a7308 */ /* 0x000f220000000800 */
[-C--:B------:R-:W-:Y:S01]  /*48d0*/  FFMA.FTZ R127, R124, R27.reuse, -R130 ;  /* 0x0000001b7c7f7223 */ /* 0x080fe20000010882 */
[-CC-:B------:R-:W-:Y:S01]  /*48e0*/  FFMA.FTZ R124, R25, R27.reuse, -R58.reuse ;  /* 0x0000001b197c7223 */ /* 0x180fe2000001083a */
[----:B------:R-:W-:Y:S01]  /*48f0*/  FFMA.FTZ R65, R21, R27, -R58 ;  /* 0x0000001b15417223 */ /* 0x000fe2000001083a */
[----:B------:R-:W-:Y:S04]  /*4900*/  MUFU.EX2 R64, R132 ;  /* 0x0000008400407308 */ /* 0x000fe80000000800 */
[----:B------:R-:W-:Y:S01]  /*4910*/  MUFU.EX2 R57, R57 ;  /* 0x0000003900397308 */ /* 0x000fe20000000800 */
[----:B--2---:R-:W-:-:S02]  /*4920*/  F2FP.BF16.F32.PACK_AB R5, R119, R66 ;  /* 0x000000427705723e */ /* 0x004fc400000010ff */
[----:B---3--:R-:W-:Y:S01]  /*4930*/  F2FP.BF16.F32.PACK_AB R6, R62, R55 ;  /* 0x000000373e06723e */ /* 0x008fe200000010ff */
[----:B------:R-:W-:Y:S01]  /*4940*/  MUFU.EX2 R67, R67 ;  /* 0x0000004300437308 */ /* 0x000fe20000000800 */
[----:B----4-:R-:W-:-:S03]  /*4950*/  F2FP.BF16.F32.PACK_AB R7, R122, R63 ;  /* 0x0000003f7a07723e */ /* 0x010fc600000010ff */
[----:B------:R-:W2:Y:S04]  /*4960*/  MUFU.EX2 R124, R124 ;  /* 0x0000007c007c7308 */ /* 0x000ea80000000800 */
[C---:B------:R-:W-:Y:S01]  /*4970*/  HMMA.16816.F32.BF16 R104, R4.reuse, R12, R104 ;  /* 0x0000000c0468723c */ /* 0x040fe20000041868 */
[----:B------:R-:W-:Y:S07]  /*4980*/  MUFU.EX2 R65, R65 ;  /* 0x0000004100417308 */ /* 0x000fee0000000800 */
        /* <DEDUP_REMOVED lines=11> */
[----:B----4-:R-:W-:Y:S01]  /*4a40*/  HMMA.16816.F32.BF16 R88, R4, R16, R88 ;  /* 0x000000100458723c */ /* 0x010fe20000041858 */
[----:B------:R-:W-:-:S02]  /*4a50*/  FADD.FTZ R16, R56, R123 ;  /* 0x0000007b38107221 */ /* 0x000fc40000010000 */
[----:B------:R-:W4:Y:S05]  /*4a60*/  MUFU.EX2 R56, R127 ;  /* 0x0000007f00387308 */ /* 0x000f2a0000000800 */
[C---:B------:R-:W-:Y:S08]  /*4a70*/  HMMA.16816.F32.BF16 R84, R4.reuse, R18, R84 ;  /* 0x000000120454723c */ /* 0x040ff00000041854 */
[C---:B-1----:R-:W-:Y:S01]  /*4a80*/  HMMA.16816.F32.BF16 R72, R4.reuse, R8, R72 ;  /* 0x000000080448723c */ /* 0x042fe20000041848 */
[----:B------:R-:W-:Y:S01]  /*4a90*/  FADD.FTZ R8, R60, R121 ;  /* 0x000000793c087221 */ /* 0x000fe20000010000 */
[----:B------:R-:W-:Y:S01]  /*4aa0*/  FADD.FTZ R9, R53, R16 ;  /* 0x0000001035097221 */ /* 0x000fe20000010000 */
[-CC-:B------:R-:W-:Y:S01]  /*4ab0*/  FFMA.FTZ R60, R24, R27.reuse, -R58.reuse ;  /* 0x0000001b183c7223 */ /* 0x180fe2000001083a */
[-C--:B------:R-:W-:Y:S01]  /*4ac0*/  FFMA.FTZ R53, R20, R27.reuse, -R58 ;  /* 0x0000001b14357223 */ /* 0x080fe2000001083a */
[----:B------:R-:W-:Y:S01]  /*4ad0*/  FADD.FTZ R8, R51, R8 ;  /* 0x0000000833087221 */ /* 0x000fe20000010000 */
[----:B------:R-:W-:Y:S01]  /*4ae0*/  FADD.FTZ R54, R54, R9 ;  /* 0x0000000936367221 */ /* 0x000fe20000010000 */
[-C--:B------:R-:W-:Y:S01]  /*4af0*/  FFMA.FTZ R51, R50, R27.reuse, -R58 ;  /* 0x0000001b32337223 */ /* 0x080fe2000001083a */
[----:B------:R-:W-:Y:S01]  /*4b00*/  HMMA.16816.F32.BF16 R68, R4, R10, R68 ;  /* 0x0000000a0444723c */ /* 0x000fe20000041844 */
[----:B------:R-:W-:Y:S01]  /*4b10*/  FADD.FTZ R49, R49, R8 ;  /* 0x0000000831317221 */ /* 0x000fe20000010000 */
[----:B------:R-:W1:Y:S01]  /*4b20*/  MUFU.EX2 R60, R60 ;  /* 0x0000003c003c7308 */ /* 0x000e620000000800 */
[----:B------:R-:W5:Y:S01]  /*4b30*/  LDSM.16.MT88.4 R8, [R118+0xe800] ;  /* 0x00e800007608783b */ /* 0x000f620000004200 */
[-CC-:B------:R-:W-:Y:S01]  /*4b40*/  FFMA.FTZ R50, R23, R27.reuse, -R58.reuse ;  /* 0x0000001b17327223 */ /* 0x180fe2000001083a */
[----:B------:R-:W-:Y:S01]  /*4b50*/  FFMA.FTZ R58, R22, R27, -R58 ;  /* 0x0000001b163a7223 */ /* 0x000fe2000001083a */
[----:B--2---:R-:W-:Y:S01]  /*4b60*/  F2FP.BF16.F32.PACK_AB R4, R124, R67 ;  /* 0x000000437c04723e */ /* 0x004fe200000010ff */
[----:B------:R-:W2:Y:S01]  /*4b70*/  LDSM.16.MT88.4 R20, [R118+0xc800] ;  /* 0x00c800007614783b */ /* 0x000ea20000004200 */
[----:B------:R-:W-:Y:S01]  /*4b80*/  F2FP.BF16.F32.PACK_AB R5, R59, R64 ;  /* 0x000000403b05723e */ /* 0x000fe200000010ff */
[----:B------:R-:W-:Y:S01]  /*4b90*/  MUFU.EX2 R53, R53 ;  /* 0x0000003500357308 */ /* 0x000fe20000000800 */
[----:B----4-:R-:W-:Y:S01]  /*4ba0*/  F2FP.BF16.F32.PACK_AB R7, R56, R57 ;  /* 0x000000393807723e */ /* 0x010fe200000010ff */
[----:B------:R-:W4:Y:S01]  /*4bb0*/  LDSM.16.MT88.4 R24, [R30+0xa800] ;  /* 0x00a800001e18783b */ /* 0x000f220000004200 */
[----:B------:R-:W-:Y:S01]  /*4bc0*/  FADD.FTZ R49, R48, R49 ;  /* 0x0000003130317221 */ /* 0x000fe20000010000 */
[----:B------:R-:W-:Y:S01]  /*4bd0*/  MUFU.EX2 R50, R50 ;  /* 0x0000003200327308 */ /* 0x000fe20000000800 */
[----:B------:R-:W-:Y:S01]  /*4be0*/  FADD.FTZ R54, R47, R54 ;  /* 0x000000362f367221 */ /* 0x000fe20000010000 */
[----:B------:R-:W-:Y:S01]  /*4bf0*/  LDSM.16.MT88.4 R16, [R30+0xc800] ;  /* 0x00c800001e10783b */ /* 0x000fe20000004200 */
[----:B-1----:R-:W-:Y:S01]  /*4c00*/  F2FP.BF16.F32.PACK_AB R6, R65, R60 ;  /* 0x0000003c4106723e */ /* 0x002fe200000010ff */
        /* <DEDUP_REMOVED lines=15> */
[C---:B-----5:R-:W-:Y:S08]  /*4d00*/  HMMA.16816.F32.BF16 R80, R4.reuse, R8, R80 ;  /* 0x000000080450723c */ /* 0x060ff00000041850 */
[C---:B------:R-:W-:Y:S01]  /*4d10*/  HMMA.16816.F32.BF16 R76, R4.reuse, R10, R76 ;  /* 0x0000000a044c723c */ /* 0x040fe2000004184c */
[----:B------:R-:W3:Y:S07]  /*4d20*/  LDSM.16.MT88.4 R8, [R30+0xac00] ;  /* 0x00ac00001e08783b */ /* 0x000eee0000004200 */
[C---:B--2---:R-:W-:Y:S08]  /*4d30*/  HMMA.16816.F32.BF16 R96, R4.reuse, R20, R96 ;  /* 0x000000140460723c */ /* 0x044ff00000041860 */
[C---:B------:R-:W-:Y:S01]  /*4d40*/  HMMA.16816.F32.BF16 R92, R4.reuse, R22, R92 ;  /* 0x00000016045c723c */ /* 0x040fe2000004185c */
[----:B------:R-:W2:Y:S07]  /*4d50*/  LDSM.16.MT88.4 R20, [R118+0xac00] ;  /* 0x00ac00007614783b */ /* 0x000eae0000004200 */
[C---:B----4-:R-:W-:Y:S01]  /*4d60*/  HMMA.16816.F32.BF16 R104, R4.reuse, R24, R104 ;  /* 0x000000180468723c */ /* 0x050fe20000041868 */
[----:B------:R-:W-:Y:S04]  /*4d70*/  MUFU.EX2 R24, R125 ;  /* 0x0000007d00187308 */ /* 0x000fe80000000800 */
[----:B------:R-:W-:Y:S03]  /*4d80*/  MUFU.EX2 R25, R58 ;  /* 0x0000003a00197308 */ /* 0x000fe60000000800 */
[C---:B------:R-:W-:Y:S01]  /*4d90*/  HMMA.16816.F32.BF16 R100, R4.reuse, R26, R100 ;  /* 0x0000001a0464723c */ /* 0x040fe20000041864 */
[----:B------:R-:W4:Y:S07]  /*4da0*/  MUFU.EX2 R26, R51 ;  /* 0x00000033001a7308 */ /* 0x000f2e0000000800 */
[C---:B-1----:R-:W-:Y:S08]  /*4db0*/  HMMA.16816.F32.BF16 R72, R4.reuse, R12, R72 ;  /* 0x0000000c0448723c */ /* 0x042ff00000041848 */
[C---:B------:R-:W-:Y:S01]  /*4dc0*/  HMMA.16816.F32.BF16 R68, R4.reuse, R14, R68 ;  /* 0x0000000e0444723c */ /* 0x040fe20000041844 */
[----:B------:R-:W1:Y:S07]  /*4dd0*/  LDSM.16.MT88.4 R12, [R30+0xcc00] ;  /* 0x00cc00001e0c783b */ /* 0x000e6e0000004200 */
[C---:B------:R-:W-:Y:S08]  /*4de0*/  HMMA.16816.F32.BF16 R88, R4.reuse, R16, R88 ;  /* 0x000000100458723c */ /* 0x040ff00000041858 */
[----:B------:R-:W-:Y:S01]  /*4df0*/  HMMA.16816.F32.BF16 R84, R4, R18, R84 ;  /* 0x000000120454723c */ /* 0x000fe20000041854 */
[----:B----4-:R-:W-:Y:S01]  /*4e00*/  F2FP.BF16.F32.PACK_AB R4, R26, R53 ;  /* 0x000000351a04723e */ /* 0x010fe200000010ff */
[----:B------:R-:W4:Y:S01]  /*4e10*/  LDSM.16.MT88.4 R16, [R118+0xcc00] ;  /* 0x00cc00007610783b */ /* 0x000f220000004200 */
[----:B------:R-:W-:-:S02]  /*4e20*/  F2FP.BF16.F32.PACK_AB R5, R24, R117 ;  /* 0x000000751805723e */ /* 0x000fc400000010ff */
[----:B------:R-:W-:Y:S02]  /*4e30*/  F2FP.BF16.F32.PACK_AB R6, R25, R50 ;  /* 0x000000321906723e */ /* 0x000fe400000010ff */
[----:B------:R-:W-:-:S07]  /*4e40*/  F2FP.BF16.F32.PACK_AB R7, R189, R128 ;  /* 0x00000080bd07723e */ /* 0x000fce00000010ff */
[C---:B---3--:R-:W-:Y:S08]  /*4e50*/  HMMA.16816.F32.BF16 R104, R4.reuse, R8, R104 ;  /* 0x000000080468723c */ /* 0x048ff00000041868 */
[C---:B------:R-:W-:Y:S01]  /*4e60*/  HMMA.16816.F32.BF16 R100, R4.reuse, R10, R100 ;  /* 0x0000000a0464723c */ /* 0x040fe20000041864 */
[----:B------:R-:W3:Y:S07]  /*4e70*/  LDSM.16.MT88.4 R8, [R118+0xec00] ;  /* 0x00ec00007608783b */ /* 0x000eee0000004200 */
[----:B--2---:R-:W-:Y:S01]  /*4e80*/  HMMA.16816.F32.BF16 R112, R4, R20, R112 ;  /* 0x000000140470723c */ /* 0x004fe20000041870 */
[----:B------:R-:W-:-:S04]  /*4e90*/  FADD.FTZ R20, R32, R35 ;  /* 0x0000002320147221 */ /* 0x000fc80000010000 */
[----:B------:R-:W-:-:S03]  /*4ea0*/  FADD.FTZ R20, R31, R20 ;  /* 0x000000141f147221 */ /* 0x000fc60000010000 */
        /* <DEDUP_REMOVED lines=17> */
[----:B------:R-:W1:Y:S03]  /*4fc0*/  LDSM.16.MT88.4 R16, [R30+0xec00] ;  /* 0x00ec00001e10783b */ /* 0x000e660000004200 */
[----:B------:R-:W-:-:S03]  /*4fd0*/  FADD.FTZ R134, R134, R61 ;  /* 0x0000003d86867221 */ /* 0x000fc60000010000 */
        /* <DEDUP_REMOVED lines=21> */
[----:B-1----:R-:W-:Y:S02]  /*5130*/  HMMA.16816.F32.BF16 R72, R4, R16, R72 ;  /* 0x000000100448723c */ /* 0x002fe40000041848 */
[----:B------:R-:W-:Y:S01]  /*5140*/  FADD.FTZ R189, R189, R128 ;  /* 0x00000080bdbd7221 */ /* 0x000fe20000010000 */
[----:B------:R-:W-:-:S05]  /*5150*/  FADD.FTZ R188, R25, R50 ;  /* 0x0000003219bc7221 */ /* 0x000fca0000010000 */
        /* <DEDUP_REMOVED lines=11> */
.L_x_3733:
        /* <DEDUP_REMOVED lines=78> */
.L_x_3728:
[----:B------:R-:W-:Y:S05]  /*56f0*/  BSYNC.RECONVERGENT B0 ;  /* 0x0000000000007941 */ /* 0x000fea0003800200 */
.L_x_3727:
[----:B------:R-:W1:Y:S01]  /*5700*/  S2UR UR6, SR_CgaCtaId ;  /* 0x00000000000679c3 */ /* 0x000e620000008800 */
[C---:B------:R-:W-:Y:S01]  /*5710*/  SHF.L.U32 R168, R116.reuse, 0x3, RZ ;  /* 0x0000000374a87819 */ /* 0x040fe200000006ff */
[----:B------:R-:W-:Y:S01]  /*5720*/  UMOV UR7, 0x400 ;  /* 0x0000040000077882 */ /* 0x000fe20000000000 */
[----:B------:R-:W-:Y:S01]  /*5730*/  LOP3.LUT R167, R116, 0x18, RZ, 0xc0, !PT ;  /* 0x0000001874a77812 */ /* 0x000fe200078ec0ff */
[----:B------:R-:W-:Y:S01]  /*5740*/  BSSY.RECONVERGENT B1, `(.L_x_3729) ;  /* 0x00001a5000017945 */ /* 0x000fe20003800200 */
[C---:B------:R-:W-:Y:S02]  /*5750*/  LOP3.LUT R190, R168.reuse, 0xc0, RZ, 0xc0, !PT ;  /* 0x000000c0a8be7812 */ /* 0x040fe400078ec0ff */
[----:B------:R-:W-:Y:S02]  /*5760*/  LOP3.LUT R192, R168, 0x18, RZ, 0xc0, !PT ;  /* 0x00000018a8c07812 */ /* 0x000fe400078ec0ff */
[----:B------:R-:W-:Y:S02]  /*5770*/  LOP3.LUT R167, R190, R167, RZ, 0xfc, !PT ;  /* 0x000000a7bea77212 */ /* 0x000fe400078efcff */
[----:B------:R-:W-:Y:S02]  /*5780*/  LOP3.LUT R190, R168, 0x1f20, RZ, 0xc0, !PT ;  /* 0x00001f20a8be7812 */ /* 0x000fe400078ec0ff */
[----:B------:R-:W-:Y:S02]  /*5790*/  LOP3.LUT R193, R167, R192, RZ, 0x3c, !PT ;  /* 0x000000c0a7c17212 */ /* 0x000fe400078e3cff */
[----:B------:R-:W-:Y:S02]  /*57a0*/  MOV R177, R175 ;  /* 0x000000af00b17202 */ /* 0x000fe40000000f00 */
[----:B------:R-:W-:Y:S02]  /*57b0*/  LOP3.LUT R193, R190, R193, RZ, 0xfc, !PT ;  /* 0x000000c1bec17212 */ /* 0x000fe400078efcff */
[----:B------:R-:W-:Y:S02]  /*57c0*/  IADD3 R194, P0, PT, R183, R176, RZ ;  /* 0x000000b0b7c27210 */ /* 0x000fe40007f1e0ff */
[----:B------:R-:W-:Y:S02]  /*57d0*/  IADD3 R178, PT, PT, R178, -0x1, RZ ;  /* 0xffffffffb2b27810 */ /* 0x000fe40007ffe0ff */
[----:B------:R-:W-:Y:S01]  /*57e0*/  IADD3.X R195, PT, PT, R182, R175, RZ, P0, !PT ;  /* 0x000000afb6c37210 */ /* 0x000fe200007fe4ff */
[----:B-1----:R-:W-:Y:S01]  /*57f0*/  ULEA UR6, UR6, UR7, 0x18 ;  /* 0x0000000706067291 */ /* 0x002fe2000f8ec0ff */
[C---:B------:R-:W-:Y:S02]  /*5800*/  IADD3 R196, P0, PT, R159.reuse, R194, RZ ;  /* 0x000000c29fc47210 */ /* 0x040fe40007f1e0ff */
[----:B------:R-:W-:Y:S02]  /*5810*/  ISETP.GT.AND P2, PT, R178, R163, PT ;  /* 0x000000a3b200720c */ /* 0x000fe40003f44270 */
[C---:B------:R-:W-:Y:S02]  /*5820*/  IADD3.X R197, PT, PT, R160.reuse, R195, RZ, P0, !PT ;  /* 0x000000c3a0c57210 */ /* 0x040fe400007fe4ff */
[----:B------:R-:W-:Y:S02]  /*5830*/  MOV R158, UR6 ;  /* 0x00000006009e7c02 */ /* 0x000fe40008000f00 */
[----:B------:R-:W-:Y:S02]  /*5840*/  IADD3 R192, P0, PT, R159, R196, RZ ;  /* 0x000000c49fc07210 */ /* 0x000fe40007f1e0ff */
[----:B------:R-:W-:Y:S02]  /*5850*/  LEA R191, R193, R158, 0x1 ;  /* 0x0000009ec1bf7211 */ /* 0x000fe400078e08ff */
[----:B------:R-:W-:Y:S02]  /*5860*/  IADD3.X R193, PT, PT, R160, R197, RZ, P0, !PT ;  /* 0x000000c5a0c17210 */ /* 0x000fe400007fe4ff */
[----:B------:R-:W-:Y:S01]  /*5870*/  LOP3.LUT P0, RZ, R116, 0x4, RZ, 0xc0, !PT ;  /* 0x0000000474ff7812 */ /* 0x000fe2000780c0ff */
[----:B------:R-:W-:Y:S01]  /*5880*/  @!PT LDS RZ, [RZ] ;  /* 0x00000000fffff984 */ /* 0x000fe20000000800 */
[----:B------:R-:W-:Y:S01]  /*5890*/  @!PT LDS RZ, [RZ] ;  /* 0x00000000fffff984 */ /* 0x000fe20000000800 */
[----:B------:R-:W-:Y:S01]  /*58a0*/  @!PT LDS RZ, [RZ] ;  /* 0x00000000fffff984 */ /* 0x000fe20000000800 */
[----:B------:R-:W-:Y:S08]  /*58b0*/  LDGSTS.E.BYPASS.LTC128B.128 [R191+0x9000], desc[UR4][R176.64] ;  /* 0x09000000b0bf7fae */ /* 0x000ff0000b981a04 */
[----:B------:R-:W-:Y:S08]  /*58c0*/  LDGSTS.E.BYPASS.LTC128B.128 [R191+0xb000], desc[UR4][R176.64+0x40] ;  /* 0x0b000040b0bf7fae */ /* 0x000ff0000b981a04 */
[----:B------:R1:W-:Y:S08]  /*58d0*/  LDGSTS.E.BYPASS.LTC128B.128 [R191+0xd000], desc[UR4][R176.64+0x80] ;  /* 0x0d000080b0bf7fae */ /* 0x0003f0000b981a04 */
        /* <DEDUP_REMOVED lines=9> */
[----:B------:R-:W-:Y:S08]  /*5970*/  LDSM.16.M88.4 R120, [R157] ;  /* 0x000000009d78783b */ /* 0x000ff00000000200 */
[----:B------:R-:W5:Y:S08]  /*5980*/  LDSM.16.M88.4 R124, [R156+0x3000] ;  /* 0x003000009c7c783b */ /* 0x000f700000000200 */
[----:B------:R-:W1:Y:S08]  /*5990*/  LDSM.16.M88.4 R128, [R156+0x3400] ;  /* 0x003400009c80783b */ /* 0x000e700000000200 */
[----:B------:R-:W2:Y:S08]  /*59a0*/  LDSM.16.M88.4 R132, [R156+0x3800] ;  /* 0x003800009c84783b */ /* 0x000eb00000000200 */
[----:B------:R-:W3:Y:S04]  /*59b0*/  LD.E R232, desc[UR4][R2.64+0x18c] ;  /* 0x00018c0402e87980 */ /* 0x000ee8000c101900 */
[----:B------:R-:W4:Y:S08]  /*59c0*/  LDSM.16.M88.4 R136, [R156+0x3c00] ;  /* 0x003c00009c88783b */ /* 0x000f300000000200 */
[----:B------:R-:W0:Y:S01]  /*59d0*/  LDGDEPBAR ;  /* 0x00000000000079af */ /* 0x000e220000000000 */
[C---:B-----5:R-:W-:Y:S07]  /*59e0*/  HMMA.16816.F32.BF16 R4, R120.reuse, R124, RZ ;  /* 0x0000007c7804723c */ /* 0x060fee00000418ff */
[----:B------:R-:W5:Y:S01]  /*59f0*/  LDSM.16.M88.4 R140, [R156+0x4000] ;  /* 0x004000009c8c783b */ /* 0x000f620000000200 */
[----:B------:R-:W-:Y:S04]  /*5a00*/  MOV R124, 0x20 ;  /* 0x00000020007c7802 */ /* 0x000fe80000000f00 */
[----:B------:R-:W-:Y:S01]  /*5a10*/  SEL R124, R124, 0xffffffe0, !P0 ;  /* 0xffffffe07c7c7807 */ /* 0x000fe20004000000 */
[C---:B------:R-:W-:Y:S02]  /*5a20*/  HMMA.16816.F32.BF16 R8, R120.reuse, R126, RZ ;  /* 0x0000007e7808723c */ /* 0x040fe400000418ff */
[----:B------:R-:W5:Y:S01]  /*5a30*/  LDSM.16.M88.4 R144, [R156+0x4400] ;  /* 0x004400009c90783b */ /* 0x000f620000000200 */
[C---:B------:R-:W-:Y:S05]  /*5a40*/  IADD3 R0, PT, PT, R124.reuse, R156, RZ ;  /* 0x0000009c7c007210 */ /* 0x040fea0007ffe0ff */
[C---:B-1----:R-:W-:Y:S02]  /*5a50*/  HMMA.16816.F32.BF16 R12, R120.reuse, R128, RZ ;  /* 0x00000080780c723c */ /* 0x042fe400000418ff */
[----:B------:R-:W1:Y:S01]  /*5a60*/  LDSM.16.M88.4 R148, [R156+0x4800] ;  /* 0x004800009c94783b */ /* 0x000e620000000200 */
[----:B------:R-:W-:Y:S05]  /*5a70*/  IADD3 R128, PT, PT, R124, R157, RZ ;  /* 0x0000009d7c807210 */ /* 0x000fea0007ffe0ff */
[C---:B------:R-:W-:Y:S02]  /*5a80*/  HMMA.16816.F32.BF16 R16, R120.reuse, R130, RZ ;  /* 0x000000827810723c */ /* 0x040fe400000418ff */
[----:B------:R-:W1:Y:S06]  /*5a90*/  LDSM.16.M88.4 R152, [R156+0x4c00] ;  /* 0x004c00009c98783b */ /* 0x000e6c0000000200 */
[C---:B--2---:R-:W-:Y:S02]  /*5aa0*/  HMMA.16816.F32.BF16 R20, R120.reuse, R132, RZ ;  /* 0x000000847814723c */ /* 0x044fe400000418ff */
[----:B------:R-:W-:Y:S06]  /*5ab0*/  LDSM.16.M88.4 R124, [R128] ;  /* 0x00000000807c783b */ /* 0x000fec0000000200 */
[C---:B------:R-:W-:Y:S08]  /*5ac0*/  HMMA.16816.F32.BF16 R24, R120.reuse, R134, RZ ;  /* 0x000000867818723c */ /* 0x040ff000000418ff */
[C---:B----4-:R-:W-:Y:S08]  /*5ad0*/  HMMA.16816.F32.BF16 R28, R120.reuse, R136, RZ ;  /* 0x00000088781c723c */ /* 0x050ff000000418ff */
[C---:B------:R-:W-:Y:S08]  /*5ae0*/  HMMA.16816.F32.BF16 R32, R120.reuse, R138, RZ ;  /* 0x0000008a7820723c */ /* 0x040ff000000418ff */
[C---:B-----5:R-:W-:Y:S08]  /*5af0*/  HMMA.16816.F32.BF16 R36, R120.reuse, R140, RZ ;  /* 0x0000008c7824723c */ /* 0x060ff000000418ff */
        /* <DEDUP_REMOVED lines=111> */
[-C--:B---3--:R-:W-:Y:S01]  /*61f0*/  FMUL.FTZ R246, R4, R232.reuse ;  /* 0x000000e804f67220 */ /* 0x088fe20000410000 */
        /* <DEDUP_REMOVED lines=112> */
[-C--:B---3--:R-:W-:Y:S06]  /*6900*/  FMUL.FTZ R177, R59, R232.reuse ;  /* 0x000000e83bb17220 */ /* 0x088fec0000410000 */
[----:B------:R-:W3:Y:S10]  /*6910*/  MUFU.TANH R213, R213 ;  /* 0x000000d500d57308 */ /* 0x000ef40000002400 */
        /* <DEDUP_REMOVED lines=69> */
[----:B------:R-:W-:Y:S03]  /*6d70*/  LOP3.LUT R0, R0, R13, RZ, 0x3c, !PT ;  /* 0x0000000d00007212 */ /* 0x000fe600078e3cff */
        /* <DEDUP_REMOVED lines=42> */
.L_x_3732:
[----:B------:R-:W-:Y:S05]  /*7020*/  BSYNC.RECONVERGENT B0 ;  /* 0x0000000000007941 */ /* 0x000fea0003800200 */
.L_x_3731:
        /* <DEDUP_REMOVED lines=22> */
.L_x_3730:
[----:B------:R-:W-:Y:S05]  /*7190*/  BSYNC.RECONVERGENT B1 ;  /* 0x0000000000017941 */ /* 0x000fea0003800200 */
.L_x_3729:
        /* <DEDUP_REMOVED lines=49> */
[----:B------:R-:W-:Y:S02]  /*74b0*/  MOV R117, R179 ;  /* 0x000000b300757202 */ /* 0x000fe40000000f00 */
[----:B------:R-:W-:Y:S02]  /*74c0*/  @P0 IADD3 R117, PT, PT, R185, -0x20, RZ ;  /* 0xffffffe0b9750810 */ /* 0x000fe40007ffe0ff */
[----:B------:R-:W-:Y:S03]  /*74d0*/  ISETP.GT.AND P0, PT, R178, R163, PT ;  /* 0x000000a3b200720c */ /* 0x000fe60003f04270 */
[----:B------:R-:W1:Y:S08]  /*74e0*/  LDSM.16.MT88.4 R24, [R117] ;  /* 0x000000007518783b */ /* 0x000e700000004200 */
[----:B------:R-:W2:Y:S08]  /*74f0*/  LDSM.16.MT88.4 R40, [R117+0x2000] ;  /* 0x002000007528783b */ /* 0x000eb00000004200 */
[----:B------:R-:W5:Y:S01]  /*7500*/  LDSM.16.MT88.4 R64, [R117+0x4000] ;  /* 0x004000007540783b */ /* 0x000f620000004200 */
[C---:B---3--:R-:W-:Y:S01]  /*7510*/  FMUL.FTZ R122, R53.reuse, R52 ;  /* 0x00000034357a7220 */ /* 0x048fe20000410000 */
[C---:B------:R-:W-:Y:S01]  /*7520*/  FMUL.FTZ R120, R53.reuse, R0 ;  /* 0x0000000035787220 */ /* 0x040fe20000410000 */
[C---:B------:R-:W-:Y:S01]  /*7530*/  FMUL.FTZ R58, R53.reuse, R4 ;  /* 0x00000004353a7220 */ /* 0x040fe20000410000 */
[----:B------:R-:W-:Y:S02]  /*7540*/  FMUL.FTZ R59, R53, R6 ;  /* 0x00000006353b7220 */ /* 0x000fe40000410000 */
[----:B------:R-:W-:Y:S02]  /*7550*/  FSEL R122, R122, RZ, P3 ;  /* 0x000000ff7a7a7208 */ /* 0x000fe40001800000 */
[----:B------:R-:W-:Y:S01]  /*7560*/  FSEL R120, R120, RZ, P2 ;  /* 0x000000ff78787208 */ /* 0x000fe20001000000 */
[----:B------:R-:W3:Y:S02]  /*7570*/  MUFU.EX2 R58, R58 ;  /* 0x0000003a003a7308 */ /* 0x000ee40000000800 */
        /* <DEDUP_REMOVED lines=8> */
[----:B------:R-:W4:Y:S01]  /*7600*/  MUFU.EX2 R59, R59 ;  /* 0x0000003b003b7308 */ /* 0x000f220000000800 */
[-C--:B------:R-:W-:Y:S01]  /*7610*/  FFMA.FTZ R130, R221, R53.reuse, -R120 ;  /* 0x00000035dd827223 */ /* 0x080fe20000010878 */
[-C--:B------:R-:W-:Y:S01]  /*7620*/  FFMA.FTZ R132, R194, R53.reuse, -R122 ;  /* 0x00000035c2847223 */ /* 0x080fe2000001087a */
[----:B------:R-:W-:Y:S07]  /*7630*/  FFMA.FTZ R131, R201, R53, -R120 ;  /* 0x00000035c9837223 */ /* 0x000fee0000010878 */
[----:B------:R-:W-:Y:S01]  /*7640*/  MUFU.EX2 R128, R128 ;  /* 0x0000008000807308 */ /* 0x000fe20000000800 */
[C---:B---3--:R-:W-:Y:S01]  /*7650*/  FMUL.FTZ R6, R58.reuse, R114 ;  /* 0x000000723a067220 */ /* 0x048fe20000410000 */
        /* <DEDUP_REMOVED lines=8> */
[C---:B----4-:R-:W-:Y:S01]  /*76e0*/  FMUL.FTZ R4, R59.reuse, R112 ;  /* 0x000000703b047220 */ /* 0x050fe20000410000 */
[C---:B------:R-:W-:Y:S07]  /*76f0*/  FMUL.FTZ R5, R59.reuse, R113 ;  /* 0x000000713b057220 */ /* 0x040fee0000410000 */
[----:B------:R-:W4:Y:S01]  /*7700*/  MUFU.EX2 R123, R123 ;  /* 0x0000007b007b7308 */ /* 0x000f220000000800 */
        /* <DEDUP_REMOVED lines=9> */
[----:B------:R-:W-:Y:S01]  /*77a0*/  FMUL.FTZ R21, R59, R97 ;  /* 0x000000613b157220 */ /* 0x000fe20000410000 */
[C---:B------:R-:W-:Y:S07]  /*77b0*/  FMUL.FTZ R30, R58.reuse, R90 ;  /* 0x0000005a3a1e7220 */ /* 0x040fee0000410000 */
[----:B------:R-:W-:Y:S01]  /*77c0*/  MUFU.EX2 R126, R126 ;  /* 0x0000007e007e7308 */ /* 0x000fe20000000800 */
[C---:B------:R-:W-:Y:S01]  /*77d0*/  FMUL.FTZ R31, R58.reuse, R91 ;  /* 0x0000005b3a1f7220 */ /* 0x040fe20000410000 */
[----:B----4-:R-:W-:Y:S01]  /*77e0*/  F2FP.BF16.F32.PACK_AB R61, R123, R127 ;  /* 0x0000007f7b3d723e */ /* 0x010fe200000010ff */
[C---:B------:R-:W-:Y:S07]  /*77f0*/  FMUL.FTZ R28, R59.reuse, R88 ;  /* 0x000000583b1c7220 */ /* 0x040fee0000410000 */
[----:B------:R-:W4:Y:S01]  /*7800*/  MUFU.EX2 R119, R119 ;  /* 0x0000007700777308 */ /* 0x000f220000000800 */
[C---:B------:R-:W-:Y:S01]  /*7810*/  FMUL.FTZ R29, R59.reuse, R89 ;  /* 0x000000593b1d7220 */ /* 0x040fe20000410000 */
[C---:B------:R-:W-:Y:S01]  /*7820*/  FMUL.FTZ R38, R58.reuse, R82 ;  /* 0x000000523a267220 */ /* 0x040fe20000410000 */
        /* <DEDUP_REMOVED lines=11> */
[----:B----4-:R-:W-:Y:S01]  /*78e0*/  F2FP.BF16.F32.PACK_AB R63, R119, R126 ;  /* 0x0000007e773f723e */ /* 0x010fe200000010ff */
[----:B------:R-:W-:Y:S01]  /*78f0*/  LDSM.16.MT88.4 R72, [R117+0xc00] ;  /* 0x000c00007548783b */ /* 0x000fe20000004200 */
[-C--:B------:R-:W-:Y:S01]  /*7900*/  FFMA.FTZ R83, R224, R53.reuse, -R120 ;  /* 0x00000035e0537223 */ /* 0x080fe20000010878 */
[----:B------:R-:W-:Y:S01]  /*7910*/  MUFU.EX2 R81, R81 ;  /* 0x0000005100517308 */ /* 0x000fe20000000800 */
[----:B------:R-:W-:Y:S01]  /*7920*/  FFMA.FTZ R88, R239, R53, -R122 ;  /* 0x00000035ef587223 */ /* 0x000fe2000001087a */
[C---:B------:R-:W-:Y:S01]  /*7930*/  FFMA.FTZ R127, R58.reuse, R189, R127 ;  /* 0x000000bd3a7f7223 */ /* 0x040fe2000001007f */
[C---:B------:R-:W-:Y:S01]  /*7940*/  FFMA.FTZ R128, R59.reuse, R188, R128 ;  /* 0x000000bc3b807223 */ /* 0x040fe20000010080 */
[C---:B------:R-:W-:Y:S06]  /*7950*/  HMMA.16816.F32.BF16 R4, R60.reuse, R12, R4 ;  /* 0x0000000c3c04723c */ /* 0x040fec0000041804 */
[----:B------:R-:W-:Y:S01]  /*7960*/  MUFU.EX2 R80, R80 ;  /* 0x0000005000507308 */ /* 0x000fe20000000800 */
[----:B------:R-:W-:Y:S01]  /*7970*/  LDSM.16.MT88.4 R108, [R118+0xac00] ;  /* 0x00ac0000766c783b */ /* 0x000fe20000004200 */
[C---:B------:R-:W-:Y:S08]  /*7980*/  FMUL.FTZ R12, R59.reuse, R104 ;  /* 0x000000683b0c7220 */ /* 0x040ff00000410000 */
[----:B------:R-:W-:Y:S01]  /*7990*/  MUFU.EX2 R82, R82 ;  /* 0x0000005200527308 */ /* 0x000fe20000000800 */
[----:B------:R-:W-:Y:S01]  /*79a0*/  FMUL.FTZ R13, R59, R105 ;  /* 0x000000693b0d7220 */ /* 0x000fe20000410000 */
[C---:B------:R-:W-:Y:S08]  /*79b0*/  HMMA.16816.F32.BF16 R8, R60.reuse, R14, R8 ;  /* 0x0000000e3c08723c */ /* 0x040ff00000041808 */
[----:B------:R-:W-:Y:S01]  /*79c0*/  MUFU.EX2 R83, R83 ;  /* 0x0000005300537308 */ /* 0x000fe20000000800 */
[C---:B------:R-:W-:Y:S01]  /*79d0*/  FMUL.FTZ R14, R58.reuse, R106 ;  /* 0x0000006a3a0e7220 */ /* 0x040fe20000410000 */
[----:B------:R-:W-:Y:S01]  /*79e0*/  FMUL.FTZ R15, R58, R107 ;  /* 0x0000006b3a0f7220 */ /* 0x000fe20000410000 */
[----:B------:R-:W-:Y:S07]  /*79f0*/  LDSM.16.MT88.4 R100, [R117+0x1c00] ;  /* 0x001c00007564783b */ /* 0x000fee0000004200 */
[----:B------:R-:W-:Y:S01]  /*7a00*/  MUFU.EX2 R88, R88 ;  /* 0x0000005800587308 */ /* 0x000fe20000000800 */
[-CC-:B------:R-:W-:Y:S01]  /*7a10*/  FFMA.FTZ R89, R249, R53.reuse, -R122.reuse ;  /* 0x00000035f9597223 */ /* 0x180fe2000001087a */
[-CC-:B------:R-:W-:Y:S01]  /*7a20*/  FFMA.FTZ R99, R241, R53.reuse, -R122.reuse ;  /* 0x00000035f1637223 */ /* 0x180fe2000001087a */
[-C--:B------:R-:W-:Y:S07]  /*7a30*/  FFMA.FTZ R96, R227, R53.reuse, -R122 ;  /* 0x00000035e3607223 */ /* 0x080fee000001087a */
[----:B------:R-:W-:Y:S01]  /*7a40*/  MUFU.EX2 R130, R130 ;  /* 0x0000008200827308 */ /* 0x000fe20000000800 */
[C---:B-1----:R-:W-:Y:S03]  /*7a50*/  HMMA.16816.F32.BF16 R12, R60.reuse, R24, R12 ;  /* 0x000000183c0c723c */ /* 0x042fe6000004180c */
[----:B------:R-:W-:Y:S01]  /*7a60*/  FMUL.FTZ R24, R59, R92 ;  /* 0x0000005c3b187220 */ /* 0x000fe20000410000 */
[----:B------:R-:W-:Y:S01]  /*7a70*/  FFMA.FTZ R92, R245, R53, -R120 ;  /* 0x00000035f55c7223 */ /* 0x000fe20000010878 */
[----:B------:R-:W-:Y:S01]  /*7a80*/  FMUL.FTZ R25, R59, R93 ;  /* 0x0000005d3b197220 */ /* 0x000fe20000410000 */
[----:B------:R-:W-:Y:S03]  /*7a90*/  FFMA.FTZ R93, R212, R53, -R122 ;  /* 0x00000035d45d7223 */ /* 0x000fe6000001087a */
        /* <DEDUP_REMOVED lines=9> */
[--C-:B------:R-:W-:Y:S01]  /*7b30*/  FFMA.FTZ R84, R251, R53, -R120.reuse ;  /* 0x00000035fb547223 */ /* 0x100fe20000010878 */
[C---:B------:R-:W-:Y:S01]  /*7b40*/  FMUL.FTZ R33, R59.reuse, R85 ;  /* 0x000000553b217220 */ /* 0x040fe20000410000 */
[----:B------:R-:W-:Y:S03]  /*7b50*/  FFMA.FTZ R85, R210, R53, -R120 ;  /* 0x00000035d2557223 */ /* 0x000fe60000010878 */
[----:B------:R-:W-:Y:S01]  /*7b60*/  MUFU.EX2 R99, R99 ;  /* 0x0000006300637308 */ /* 0x000fe20000000800 */
[C---:B------:R-:W-:Y:S09]  /*7b70*/  HMMA.16816.F32.BF16 R24, R60.reuse, R34, R24 ;  /* 0x000000223c18723c */ /* 0x040ff20000041818 */
[----:B------:R-:W-:Y:S01]  /*7b80*/  MUFU.EX2 R84, R84 ;  /* 0x0000005400547308 */ /* 0x000fe20000000800 */
[C---:B------:R-:W-:Y:S01]  /*7b90*/  FMUL.FTZ R35, R58.reuse, R87 ;  /* 0x000000573a237220 */ /* 0x040fe20000410000 */
[----:B------:R-:W-:Y:S01]  /*7ba0*/  FMUL.FTZ R34, R58, R86 ;  /* 0x000000563a227220 */ /* 0x000fe20000410000 */
[-C--:B------:R-:W-:Y:S07]  /*7bb0*/  FFMA.FTZ R86, R214, R53.reuse, -R122 ;  /* 0x00000035d6567223 */ /* 0x080fee000001087a */
[----:B------:R-:W-:Y:S01]  /*7bc0*/  MUFU.EX2 R85, R85 ;  /* 0x0000005500557308 */ /* 0x000fe20000000800 */
[C---:B--2---:R-:W-:Y:S03]  /*7bd0*/  HMMA.16816.F32.BF16 R28, R60.reuse, R40, R28 ;  /* 0x000000283c1c723c */ /* 0x044fe6000004181c */
[C---:B------:R-:W-:Y:S06]  /*7be0*/  FMUL.FTZ R40, R59.reuse, R76 ;  /* 0x0000004c3b287220 */ /* 0x040fec0000410000 */
[----:B------:R-:W-:Y:S01]  /*7bf0*/  MUFU.EX2 R86, R86 ;  /* 0x0000005600567308 */ /* 0x000fe20000000800 */
[----:B------:R-:W-:Y:S01]  /*7c00*/  FFMA.FTZ R76, R216, R53, -R120 ;  /* 0x00000035d84c7223 */ /* 0x000fe20000010878 */
[C---:B------:R-:W-:Y:S01]  /*7c10*/  FMUL.FTZ R41, R59.reuse, R77 ;  /* 0x0000004d3b297220 */ /* 0x040fe20000410000 */
[--C-:B------:R-:W-:Y:S01]  /*7c20*/  FFMA.FTZ R77, R220, R53, -R122.reuse ;  /* 0x00000035dc4d7223 */ /* 0x100fe2000001087a */
[C---:B------:R-:W-:Y:S06]  /*7c30*/  HMMA.16816.F32.BF16 R32, R60.reuse, R42, R32 ;  /* 0x0000002a3c20723c */ /* 0x040fec0000041820 */
[----:B------:R-:W-:Y:S01]  /*7c40*/  MUFU.EX2 R96, R96 ;  /* 0x0000006000607308 */ /* 0x000fe20000000800 */
[C---:B------:R-:W-:Y:S01]  /*7c50*/  FMUL.FTZ R42, R58.reuse, R78 ;  /* 0x0000004e3a2a7220 */ /* 0x040fe20000410000 */
[----:B------:R-:W-:Y:S08]  /*7c60*/  FMUL.FTZ R43, R58, R79 ;  /* 0x0000004f3a2b7220 */ /* 0x000ff00000410000 */
[----:B------:R-:W-:Y:S01]  /*7c70*/  MUFU.EX2 R77, R77 ;  /* 0x0000004d004d7308 */ /* 0x000fe20000000800 */
[-C--:B------:R-:W-:Y:S01]  /*7c80*/  FFMA.FTZ R78, R230, R53.reuse, -R122 ;  /* 0x00000035e64e7223 */ /* 0x080fe2000001087a */
[--C-:B------:R-:W-:Y:S01]  /*7c90*/  FFMA.FTZ R79, R218, R53, -R120.reuse ;  /* 0x00000035da4f7223 */ /* 0x100fe20000010878 */
[C---:B------:R-:W-:Y:S07]  /*7ca0*/  HMMA.16816.F32.BF16 R36, R60.reuse, R48, R36 ;  /* 0x000000303c24723c */ /* 0x040fee0000041824 */
[----:B------:R-:W-:Y:S01]  /*7cb0*/  MUFU.EX2 R76, R76 ;  /* 0x0000004c004c7308 */ /* 0x000fe20000000800 */
[C---:B------:R-:W-:Y:S01]  /*7cc0*/  FMUL.FTZ R48, R59.reuse, R68 ;  /* 0x000000443b307220 */ /* 0x040fe20000410000 */
[----:B------:R-:W-:Y:S08]  /*7cd0*/  FMUL.FTZ R49, R59, R69 ;  /* 0x000000453b317220 */ /* 0x000ff00000410000 */
[----:B------:R-:W1:Y:S01]  /*7ce0*/  MUFU.EX2 R78, R78 ;  /* 0x0000004e004e7308 */ /* 0x000e620000000800 */
[-CC-:B------:R-:W-:Y:S01]  /*7cf0*/  FFMA.FTZ R59, R243, R53.reuse, -R120.reuse ;  /* 0x00000035f33b7223 */ /* 0x180fe20000010878 */
[----:B------:R-:W-:Y:S01]  /*7d00*/  FFMA.FTZ R105, R229, R53, -R120 ;  /* 0x00000035e5697223 */ /* 0x000fe20000010878 */
[C---:B------:R-:W-:Y:S07]  /*7d10*/  HMMA.16816.F32.BF16 R40, R60.reuse, R50, R40 ;  /* 0x000000323c28723c */ /* 0x040fee0000041828 */
[----:B------:R-:W2:Y:S01]  /*7d20*/  MUFU.EX2 R79, R79 ;  /* 0x0000004f004f7308 */ /* 0x000ea20000000800 */
[C---:B------:R-:W-:Y:S01]  /*7d30*/  FMUL.FTZ R50, R58.reuse, R70 ;  /* 0x000000463a327220 */ /* 0x040fe20000410000 */
[----:B------:R-:W-:Y:S08]  /*7d40*/  FMUL.FTZ R51, R58, R71 ;  /* 0x000000473a337220 */ /* 0x000ff00000410000 */
[----:B------:R-:W3:Y:S01]  /*7d50*/  MUFU.EX2 R59, R59 ;  /* 0x0000003b003b7308 */ /* 0x000ee20000000800 */
[----:B------:R-:W-:Y:S01]  /*7d60*/  LDSM.16.MT88.4 R68, [R118+0x9800] ;  /* 0x009800007644783b */ /* 0x000fe20000004200 */
[-CC-:B------:R-:W-:Y:S01]  /*7d70*/  FFMA.FTZ R58, R247, R53.reuse, -R122.reuse ;  /* 0x00000035f73a7223 */ /* 0x180fe2000001087a */
[C---:B-----5:R-:W-:Y:S07]  /*7d80*/  HMMA.16816.F32.BF16 R44, R60.reuse, R64, R44 ;  /* 0x000000403c2c723c */ /* 0x060fee000004182c */
[----:B------:R-:W-:Y:S01]  /*7d90*/  MUFU.EX2 R98, R98 ;  /* 0x0000006200627308 */ /* 0x000fe20000000800 */
[-C--:B------:R-:W-:Y:S01]  /*7da0*/  FFMA.FTZ R97, R233, R53.reuse, -R122 ;  /* 0x00000035e9617223 */ /* 0x080fe2000001087a */
[-CC-:B------:R-:W-:Y:S08]  /*7db0*/  FFMA.FTZ R91, R237, R53.reuse, -R120.reuse ;  /* 0x00000035ed5b7223 */ /* 0x180ff00000010878 */
[----:B------:R-:W4:Y:S01]  /*7dc0*/  MUFU.EX2 R58, R58 ;  /* 0x0000003a003a7308 */ /* 0x000f220000000800 */
[----:B------:R-:W-:Y:S01]  /*7dd0*/  FFMA.FTZ R90, R235, R53, -R120 ;  /* 0x00000035eb5a7223 */ /* 0x000fe20000010878 */
[----:B------:R-:W-:Y:S01]  /*7de0*/  FADD.FTZ R127, R123, R127 ;  /* 0x0000007f7b7f7221 */ /* 0x000fe20000010000 */
[----:B------:R-:W-:Y:S01]  /*7df0*/  HMMA.16816.F32.BF16 R48, R60, R66, R48 ;  /* 0x000000423c30723c */ /* 0x000fe20000041830 */
[----:B------:R-:W5:Y:S06]  /*7e00*/  LDSM.16.MT88.4 R64, [R118+0x9400] ;  /* 0x009400007640783b */ /* 0x000f6c0000004200 */
[----:B------:R-:W4:Y:S01]  /*7e10*/  MUFU.EX2 R105, R105 ;  /* 0x0000006900697308 */ /* 0x000f220000000800 */
[----:B-1----:R-:W-:Y:S01]  /*7e20*/  F2FP.BF16.F32.PACK_AB R60, R77, R78 ;  /* 0x0000004e4d3c723e */ /* 0x002fe200000010ff */
[----:B------:R-:W-:Y:S01]  /*7e30*/  FADD.FTZ R126, R126, R127 ;  /* 0x0000007f7e7e7221 */ /* 0x000fe20000010000 */
[----:B--2---:R-:W-:Y:S07]  /*7e40*/  F2FP.BF16.F32.PACK_AB R61, R76, R79 ;  /* 0x0000004f4c3d723e */ /* 0x004fee00000010ff */
[----:B------:R-:W1:Y:S01]  /*7e50*/  MUFU.EX2 R97, R97 ;  /* 0x0000006100617308 */ /* 0x000e620000000800 */
[----:B------:R-:W-:Y:S01]  /*7e60*/  F2FP.BF16.F32.PACK_AB R62, R81, R82 ;  /* 0x00000052513e723e */ /* 0x000fe200000010ff */
[----:B------:R-:W-:Y:S01]  /*7e70*/  FADD.FTZ R126, R119, R126 ;  /* 0x0000007e777e7221 */ /* 0x000fe20000010000 */
[----:B------:R-:W-:Y:S07]  /*7e80*/  F2FP.BF16.F32.PACK_AB R63, R80, R83 ;  /* 0x00000053503f723e */ /* 0x000fee00000010ff */
[----:B------:R-:W-:Y:S01]  /*7e90*/  MUFU.EX2 R91, R91 ;  /* 0x0000005b005b7308 */ /* 0x000fe20000000800 */
[----:B------:R-:W-:Y:S01]  /*7ea0*/  FADD.FTZ R125, R125, R128 ;  /* 0x000000807d7d7221 */ /* 0x000fe20000010000 */
[----:B------:R-:W-:Y:S01]  /*7eb0*/  FADD.FTZ R79, R79, R126 ;  /* 0x0000007e4f4f7221 */ /* 0x000fe20000010000 */
[-C--:B------:R-:W-:Y:S07]  /*7ec0*/  FFMA.FTZ R119, R223, R53.reuse, -R122 ;  /* 0x00000035df777223 */ /* 0x080fee000001087a */
[----:B------:R-:W2:Y:S01]  /*7ed0*/  MUFU.EX2 R90, R90 ;  /* 0x0000005a005a7308 */ /* 0x000ea20000000800 */
[----:B------:R-:W-:Y:S01]  /*7ee0*/  FADD.FTZ R124, R124, R125 ;  /* 0x0000007d7c7c7221 */ /* 0x000fe20000010000 */
[-C--:B------:R-:W-:Y:S01]  /*7ef0*/  FFMA.FTZ R123, R219, R53.reuse, -R120 ;  /* 0x00000035db7b7223 */ /* 0x080fe20000010878 */
[-C--:B------:R-:W-:Y:S07]  /*7f00*/  FFMA.FTZ R126, R217, R53.reuse, -R122 ;  /* 0x00000035d97e7223 */ /* 0x080fee000001087a */
[----:B------:R-:W-:Y:S01]  /*7f10*/  MUFU.EX2 R132, R132 ;  /* 0x0000008400847308 */ /* 0x000fe20000000800 */
[----:B------:R-:W-:Y:S01]  /*7f20*/  FADD.FTZ R121, R121, R124 ;  /* 0x0000007c79797221 */ /* 0x000fe20000010000 */
[-C--:B------:R-:W-:Y:S01]  /*7f30*/  FFMA.FTZ R124, R225, R53.reuse, -R122 ;  /* 0x00000035e17c7223 */ /* 0x080fe2000001087a */
[-C--:B------:R-:W-:Y:S07]  /*7f40*/  FFMA.FTZ R128, R213, R53.reuse, -R120 ;  /* 0x00000035d5807223 */ /* 0x080fee0000010878 */
[----:B------:R-:W-:Y:S01]  /*7f50*/  MUFU.EX2 R119, R119 ;  /* 0x0000007700777308 */ /* 0x000fe20000000800 */
[----:B------:R-:W-:Y:S01]  /*7f60*/  FADD.FTZ R78, R78, R121 ;  /* 0x000000794e4e7221 */ /* 0x000fe20000010000 */
[-C--:B------:R-:W-:Y:S01]  /*7f70*/  FFMA.FTZ R121, R211, R53.reuse, -R122 ;  /* 0x00000035d3797223 */ /* 0x080fe2000001087a */
[-C--:B------:R-:W-:Y:S07]  /*7f80*/  FFMA.FTZ R125, R215, R53.reuse, -R120 ;  /* 0x00000035d77d7223 */ /* 0x080fee0000010878 */
[----:B------:R-:W2:Y:S01]  /*7f90*/  MUFU.EX2 R124, R124 ;  /* 0x0000007c007c7308 */ /* 0x000ea20000000800 */
[----:B------:R-:W-:Y:S01]  /*7fa0*/  FADD.FTZ R87, R77, R78 ;  /* 0x0000004e4d577221 */ /* 0x000fe20000010000 */
[-C--:B------:R-:W-:Y:S01]  /*7fb0*/  FFMA.FTZ R127, R196, R53.reuse, -R122 ;  /* 0x00000035c47f7223 */ /* 0x080fe2000001087a */
[-C--:B------:R-:W-:Y:S07]  /*7fc0*/  FFMA.FTZ R134, R199, R53.reuse, -R120 ;  /* 0x00000035c7867223 */ /* 0x080fee0000010878 */
[----:B------:R-:W2:Y:S01]  /*7fd0*/  MUFU.EX2 R123, R123 ;  /* 0x0000007b007b7308 */ /* 0x000ea20000000800 */
[----:B------:R-:W-:Y:S01]  /*7fe0*/  FADD.FTZ R82, R82, R87 ;  /* 0x0000005752527221 */ /* 0x000fe20000010000 */
[-CC-:B------:R-:W-:Y:S01]  /*7ff0*/  FFMA.FTZ R129, R198, R53.reuse, -R122.reuse ;  /* 0x00000035c6817223 */ /* 0x180fe2000001087a */
[-C--:B------:R-:W-:Y:S07]  /*8000*/  FFMA.FTZ R136, R200, R53.reuse, -R122 ;  /* 0x00000035c8887223 */ /* 0x080fee000001087a */
[----:B------:R-:W-:Y:S01]  /*8010*/  MUFU.EX2 R126, R126 ;  /* 0x0000007e007e7308 */ /* 0x000fe20000000800 */
[----:B------:R-:W-:Y:S01]  /*8020*/  FADD.FTZ R87, R81, R82 ;  /* 0x0000005251577221 */ /* 0x000fe20000010000 */
[-CC-:B------:R-:W-:Y:S01]  /*8030*/  FFMA.FTZ R133, R203, R53.reuse, -R120.reuse ;  /* 0x00000035cb857223 */ /* 0x180fe20000010878 */
[-C--:B------:R-:W-:Y:S07]  /*8040*/  FFMA.FTZ R138, R205, R53.reuse, -R120 ;  /* 0x00000035cd8a7223 */ /* 0x080fee0000010878 */
[----:B------:R-:W2:Y:S01]  /*8050*/  MUFU.EX2 R121, R121 ;  /* 0x0000007900797308 */ /* 0x000ea20000000800 */
[----:B------:R-:W-:Y:S01]  /*8060*/  FADD.FTZ R104, R86, R87 ;  /* 0x0000005756687221 */ /* 0x000fe20000010000 */
[-C--:B------:R-:W-:Y:S01]  /*8070*/  FFMA.FTZ R140, R190, R53.reuse, -R122 ;  /* 0x00000035be8c7223 */ /* 0x080fe2000001087a */
[C---:B-----5:R-:W-:Y:S07]  /*8080*/  HMMA.16816.F32.BF16 R4, R60.reuse, R64, R4 ;  /* 0x000000403c04723c */ /* 0x060fee0000041804 */
[----:B------:R-:W-:Y:S01]  /*8090*/  MUFU.EX2 R128, R128 ;  /* 0x0000008000807308 */ /* 0x000fe20000000800 */
[----:B------:R-:W-:Y:S01]  /*80a0*/  FADD.FTZ R104, R93, R104 ;  /* 0x000000685d687221 */ /* 0x000fe20000010000 */
[-CC-:B------:R-:W-:Y:S08]  /*80b0*/  FFMA.FTZ R135, R192, R53.reuse, -R122.reuse ;  /* 0x00000035c0877223 */ /* 0x180ff0000001087a */
[----:B------:R-:W5:Y:S01]  /*80c0*/  MUFU.EX2 R125, R125 ;  /* 0x0000007d007d7308 */ /* 0x000f620000000800 */
[-CC-:B------:R-:W-:Y:S01]  /*80d0*/  FFMA.FTZ R144, R202, R53.reuse, -R122.reuse ;  /* 0x00000035ca907223 */ /* 0x180fe2000001087a */
[-C--:B------:R-:W-:Y:S01]  /*80e0*/  FFMA.FTZ R139, R204, R53.reuse, -R122 ;  /* 0x00000035cc8b7223 */ /* 0x080fe2000001087a */
[C---:B------:R-:W-:Y:S01]  /*80f0*/  HMMA.16816.F32.BF16 R8, R60.reuse, R66, R8 ;  /* 0x000000423c08723c */ /* 0x040fe20000041808 */
[----:B------:R-:W3:Y:S06]  /*8100*/  LDSM.16.MT88.4 R64, [R117+0x400] ;  /* 0x000400007540783b */ /* 0x000eec0000004200 */
[----:B------:R-:W5:Y:S01]  /*8110*/  MUFU.EX2 R127, R127 ;  /* 0x0000007f007f7308 */ /* 0x000f620000000800 */
[-CC-:B------:R-:W-:Y:S01]  /*8120*/  FFMA.FTZ R137, R197, R53.reuse, -R120.reuse ;  /* 0x00000035c5897223 */ /* 0x180fe20000010878 */
[-CC-:B------:R-:W-:Y:S01]  /*8130*/  FFMA.FTZ R142, R195, R53.reuse, -R120.reuse ;  /* 0x00000035c38e7223 */ /* 0x180fe20000010878 */
[-CC-:B------:R-:W-:Y:S07]  /*8140*/  FFMA.FTZ R146, R193, R53.reuse, -R120.reuse ;  /* 0x00000035c1927223 */ /* 0x180fee0000010878 */
[----:B------:R-:W-:Y:S01]  /*8150*/  MUFU.EX2 R131, R131 ;  /* 0x0000008300837308 */ /* 0x000fe20000000800 */
[-C--:B------:R-:W-:Y:S01]  /*8160*/  FFMA.FTZ R141, R177, R53.reuse, -R120 ;  /* 0x00000035b18d7223 */ /* 0x080fe20000010878 */
[-CC-:B------:R-:W-:Y:S01]  /*8170*/  FFMA.FTZ R206, R206, R53.reuse, -R122.reuse ;  /* 0x00000035cece7223 */ /* 0x180fe2000001087a */
[-CC-:B------:R-:W-:Y:S07]  /*8180*/  FFMA.FTZ R207, R207, R53.reuse, -R122.reuse ;  /* 0x00000035cfcf7223 */ /* 0x180fee000001087a */
[----:B------:R-:W5:Y:S01]  /*8190*/  MUFU.EX2 R134, R134 ;  /* 0x0000008600867308 */ /* 0x000f620000000800 */
[-CC-:B------:R-:W-:Y:S01]  /*81a0*/  FFMA.FTZ R208, R208, R53.reuse, -R122.reuse ;  /* 0x00000035d0d07223 */ /* 0x180fe2000001087a */
[----:B------:R-:W-:Y:S08]  /*81b0*/  FFMA.FTZ R122, R209, R53, -R122 ;  /* 0x00000035d17a7223 */ /* 0x000ff0000001087a */
[----:B------:R-:W-:Y:S10]  /*81c0*/  MUFU.EX2 R129, R129 ;  /* 0x0000008100817308 */ /* 0x000ff40000000800 */
        /* <DEDUP_REMOVED lines=10> */
[----:B------:R-:W4:Y:S08]  /*8270*/  LDSM.16.MT88.4 R64, [R118+0xb400] ;  /* 0x00b400007640783b */ /* 0x000f300000004200 */
[----:B------:R-:W3:Y:S10]  /*8280*/  MUFU.EX2 R139, R139 ;  /* 0x0000008b008b7308 */ /* 0x000ef40000000800 */
[----:B------:R-:W-:Y:S10]  /*8290*/  MUFU.EX2 R146, R146 ;  /* 0x0000009200927308 */ /* 0x000ff40000000800 */
[----:B------:R-:W3:Y:S10]  /*82a0*/  MUFU.EX2 R141, R141 ;  /* 0x0000008d008d7308 */ /* 0x000ef40000000800 */
        /* <DEDUP_REMOVED lines=19> */
[----:B------:R-:W-:Y:S04]  /*83e0*/  FADD.FTZ R89, R89, R104 ;  /* 0x0000006859597221 */ /* 0x000fe80000010000 */
[----:B------:R-:W-:Y:S02]  /*83f0*/  FADD.FTZ R58, R58, R89 ;  /* 0x000000593a3a7221 */ /* 0x000fe40000010000 */
        /* <DEDUP_REMOVED lines=23> */
[----:B--2---:R-:W-:Y:S07]  /*8570*/  F2FP.BF16.F32.PACK_AB R63, R90, R91 ;  /* 0x0000005b5a3f723e */ /* 0x004fee00000010ff */
[C---:B-1----:R-:W-:Y:S08]  /*8580*/  HMMA.16816.F32.BF16 R4, R60.reuse, R68, R4 ;  /* 0x000000443c04723c */ /* 0x042ff00000041804 */
[C---:B------:R-:W-:Y:S01]  /*8590*/  HMMA.16816.F32.BF16 R8, R60.reuse, R70, R8 ;  /* 0x000000463c08723c */ /* 0x040fe20000041808 */
[----:B------:R-:W1:Y:S07]  /*85a0*/  LDSM.16.MT88.4 R68, [R117+0x2c00] ;  /* 0x002c00007544783b */ /* 0x000e6e0000004200 */
[C---:B------:R-:W-:Y:S08]  /*85b0*/  HMMA.16816.F32.BF16 R12, R60.reuse, R72, R12 ;  /* 0x000000483c0c723c */ /* 0x040ff0000004180c */
        /* <DEDUP_REMOVED lines=11> */
[C---:B----4-:R-:W-:Y:S03]  /*8670*/  HMMA.16816.F32.BF16 R44, R60.reuse, R64, R44 ;  /* 0x000000403c2c723c */ /* 0x050fe6000004182c */
[----:B------:R-:W-:Y:S02]  /*8680*/  FADD.FTZ R64, R76, R79 ;  /* 0x0000004f4c407221 */ /* 0x000fe40000010000 */
[----:B------:R-:W4:Y:S02]  /*8690*/  LDSM.16.MT88.4 R76, [R118+0xc000] ;  /* 0x00c00000764c783b */ /* 0x000f240000004200 */
[----:B------:R-:W-:Y:S01]  /*86a0*/  FADD.FTZ R83, R83, R64 ;  /* 0x0000004053537221 */ /* 0x000fe20000010000 */
[----:B------:R-:W-:Y:S03]  /*86b0*/  HMMA.16816.F32.BF16 R48, R60, R66, R48 ;  /* 0x000000423c30723c */ /* 0x000fe60000041830 */
[----:B------:R-:W-:Y:S01]  /*86c0*/  F2FP.BF16.F32.PACK_AB R60, R119, R124 ;  /* 0x0000007c773c723e */ /* 0x000fe200000010ff */
[----:B------:R-:W-:Y:S01]  /*86d0*/  FADD.FTZ R94, R80, R83 ;  /* 0x00000053505e7221 */ /* 0x000fe20000010000 */
[----:B------:R-:W-:Y:S01]  /*86e0*/  F2FP.BF16.F32.PACK_AB R61, R130, R123 ;  /* 0x0000007b823d723e */ /* 0x000fe200000010ff */
[----:B------:R-:W3:Y:S01]  /*86f0*/  LDSM.16.MT88.4 R64, [R117+0x3000] ;  /* 0x003000007540783b */ /* 0x000ee20000004200 */
[----:B------:R-:W-:Y:S01]  /*8700*/  F2FP.BF16.F32.PACK_AB R62, R121, R126 ;  /* 0x0000007e793e723e */ /* 0x000fe200000010ff */
[----:B------:R-:W-:Y:S01]  /*8710*/  FADD.FTZ R85, R85, R94 ;  /* 0x0000005e55557221 */ /* 0x000fe20000010000 */
[----:B-----5:R-:W-:Y:S03]  /*8720*/  F2FP.BF16.F32.PACK_AB R63, R125, R128 ;  /* 0x000000807d3f723e */ /* 0x020fe600000010ff */
[----:B------:R-:W-:Y:S02]  /*8730*/  FADD.FTZ R95, R84, R85 ;  /* 0x00000055545f7221 */ /* 0x000fe40000010000 */
[----:B------:R-:W-:Y:S02]  /*8740*/  LDSM.16.MT88.4 R80, [R118+0xe400] ;  /* 0x00e400007650783b */ /* 0x000fe40000004200 */
[C---:B-1----:R-:W-:Y:S03]  /*8750*/  HMMA.16816.F32.BF16 R4, R60.reuse, R68, R4 ;  /* 0x000000443c04723c */ /* 0x042fe60000041804 */
[----:B------:R-:W-:Y:S03]  /*8760*/  FADD.FTZ R106, R92, R95 ;  /* 0x0000005f5c6a7221 */ /* 0x000fe60000010000 */
[----:B------:R-:W-:Y:S01]  /*8770*/  LDSM.16.MT88.4 R84, [R118+0xe800] ;  /* 0x00e800007654783b */ /* 0x000fe20000004200 */
[----:B------:R-:W-:Y:S01]  /*8780*/  FADD.FTZ R59, R59, R106 ;  /* 0x0000006a3b3b7221 */ /* 0x000fe20000010000 */
[C---:B------:R-:W-:Y:S03]  /*8790*/  HMMA.16816.F32.BF16 R8, R60.reuse, R70, R8 ;  /* 0x000000463c08723c */ /* 0x040fe60000041808 */
[----:B------:R-:W-:Y:S03]  /*87a0*/  FADD.FTZ R98, R98, R59 ;  /* 0x0000003b62627221 */ /* 0x000fe60000010000 */
[----:B------:R-:W1:Y:S01]  /*87b0*/  LDSM.16.MT88.4 R68, [R118+0xe000] ;  /* 0x00e000007644783b */ /* 0x000e620000004200 */
[----:B------:R-:W-:Y:S01]  /*87c0*/  FADD.FTZ R58, R105, R98 ;  /* 0x00000062693a7221 */ /* 0x000fe20000010000 */
[C---:B--2---:R-:W-:Y:S03]  /*87d0*/  HMMA.16816.F32.BF16 R12, R60.reuse, R72, R12 ;  /* 0x000000483c0c723c */ /* 0x044fe6000004180c */
[----:B------:R-:W-:Y:S03]  /*87e0*/  FADD.FTZ R91, R91, R58 ;  /* 0x0000003a5b5b7221 */ /* 0x000fe60000010000 */
[----:B------:R-:W-:Y:S01]  /*87f0*/  LDSM.16.MT88.4 R92, [R118+0xcc00] ;  /* 0x00cc0000765c783b */ /* 0x000fe20000004200 */
[----:B------:R-:W-:Y:S01]  /*8800*/  FADD.FTZ R90, R90, R91 ;  /* 0x0000005b5a5a7221 */ /* 0x000fe20000010000 */
[C---:B------:R-:W-:Y:S06]  /*8810*/  HMMA.16816.F32.BF16 R16, R60.reuse, R74, R16 ;  /* 0x0000004a3c10723c */ /* 0x040fec0000041810 */
[----:B------:R-:W2:Y:S02]  /*8820*/  LDSM.16.MT88.4 R72, [R117+0x5000] ;  /* 0x005000007548783b */ /* 0x000ea40000004200 */
[C---:B----4-:R-:W-:Y:S08]  /*8830*/  HMMA.16816.F32.BF16 R20, R60.reuse, R76, R20 ;  /* 0x0000004c3c14723c */ /* 0x050ff00000041814 */
[C---:B------:R-:W-:Y:S01]  /*8840*/  HMMA.16816.F32.BF16 R24, R60.reuse, R78, R24 ;  /* 0x0000004e3c18723c */ /* 0x040fe20000041818 */
[----:B------:R-:W-:Y:S07]  /*8850*/  LDSM.16.MT88.4 R76, [R117+0x3400] ;  /* 0x00340000754c783b */ /* 0x000fee0000004200 */
[C---:B---3--:R-:W-:Y:S08]  /*8860*/  HMMA.16816.F32.BF16 R28, R60.reuse, R64, R28 ;  /* 0x000000403c1c723c */ /* 0x048ff0000004181c */
[C---:B------:R-:W-:Y:S01]  /*8870*/  HMMA.16816.F32.BF16 R32, R60.reuse, R66, R32 ;  /* 0x000000423c20723c */ /* 0x040fe20000041820 */
[----:B------:R-:W3:Y:S07]  /*8880*/  LDSM.16.MT88.4 R64, [R118+0xa400] ;  /* 0x00a400007640783b */ /* 0x000eee0000004200 */
        /* <DEDUP_REMOVED lines=36> */
[----:B------:R-:W1:Y:S01]  /*8ad0*/  MUFU.EX2 R55, R122 ;  /* 0x0000007a00377308 */ /* 0x000e620000000800 */
[----:B------:R-:W-:Y:S01]  /*8ae0*/  FFMA.FTZ R120, R54, R53, -R120 ;  /* 0x0000003536787223 */ /* 0x000fe20000010878 */
[C---:B------:R-:W-:Y:S08]  /*8af0*/  HMMA.16816.F32.BF16 R8, R60.reuse, R70, R8 ;  /* 0x000000463c08723c */ /* 0x040ff00000041808 */
[----:B------:R-:W-:Y:S10]  /*8b00*/  MUFU.EX2 R56, R69 ;  /* 0x0000004500387308 */ /* 0x000ff40000000800 */
[----:B------:R-:W4:Y:S01]  /*8b10*/  MUFU.EX2 R57, R57 ;  /* 0x0000003900397308 */ /* 0x000f220000000800 */
[C---:B--2---:R-:W-:Y:S09]  /*8b20*/  HMMA.16816.F32.BF16 R12, R60.reuse, R72, R12 ;  /* 0x000000483c0c723c */ /* 0x044ff2000004180c */
[----:B------:R2:W-:Y:S01]  /*8b30*/  MUFU.EX2 R54, R68 ;  /* 0x0000004400367308 */ /* 0x0005e20000000800 */
[----:B-1----:R-:W-:Y:S09]  /*8b40*/  F2FP.BF16.F32.PACK_AB R70, R55, R208 ;  /* 0x000000d03746723e */ /* 0x002ff200000010ff */
[----:B------:R-:W1:Y:S01]  /*8b50*/  MUFU.EX2 R189, R120 ;  /* 0x0000007800bd7308 */ /* 0x000e620000000800 */
[C---:B------:R-:W-:Y:S03]  /*8b60*/  HMMA.16816.F32.BF16 R16, R60.reuse, R74, R16 ;  /* 0x0000004a3c10723c */ /* 0x040fe60000041810 */
[----:B----4-:R-:W-:Y:S05]  /*8b70*/  F2FP.BF16.F32.PACK_AB R69, R57, R56 ;  /* 0x000000383945723e */ /* 0x010fea00000010ff */
[C---:B------:R-:W-:Y:S03]  /*8b80*/  HMMA.16816.F32.BF16 R20, R60.reuse, R76, R20 ;  /* 0x0000004c3c14723c */ /* 0x040fe60000041814 */
[----:B--2---:R-:W-:Y:S02]  /*8b90*/  F2FP.BF16.F32.PACK_AB R68, R207, R206 ;  /* 0x000000cecf44723e */ /* 0x004fe400000010ff */
[----:B-1----:R-:W-:Y:S03]  /*8ba0*/  F2FP.BF16.F32.PACK_AB R71, R189, R54 ;  /* 0x00000036bd47723e */ /* 0x002fe600000010ff */
[C---:B------:R-:W-:Y:S01]  /*8bb0*/  HMMA.16816.F32.BF16 R24, R60.reuse, R78, R24 ;  /* 0x0000004e3c18723c */ /* 0x040fe20000041818 */
[----:B------:R-:W-:Y:S07]  /*8bc0*/  LDSM.16.MT88.4 R76, [R118+0xec00] ;  /* 0x00ec0000764c783b */ /* 0x000fee0000004200 */
[C---:B-----5:R-:W-:Y:S08]  /*8bd0*/  HMMA.16816.F32.BF16 R28, R60.reuse, R80, R28 ;  /* 0x000000503c1c723c */ /* 0x060ff0000004181c */
[C---:B------:R-:W-:Y:S08]  /*8be0*/  HMMA.16816.F32.BF16 R32, R60.reuse, R82, R32 ;  /* 0x000000523c20723c */ /* 0x040ff00000041820 */
[C---:B------:R-:W-:Y:S08]  /*8bf0*/  HMMA.16816.F32.BF16 R36, R60.reuse, R84, R36 ;  /* 0x000000543c24723c */ /* 0x040ff00000041824 */
[C---:B------:R-:W-:Y:S01]  /*8c00*/  HMMA.16816.F32.BF16 R40, R60.reuse, R86, R40 ;  /* 0x000000563c28723c */ /* 0x040fe20000041828 */
[----:B------:R-:W1:Y:S07]  /*8c10*/  LDSM.16.MT88.4 R84, [R117+0x3c00] ;  /* 0x003c00007554783b */ /* 0x000e6e0000004200 */
[C---:B---3--:R-:W-:Y:S08]  /*8c20*/  HMMA.16816.F32.BF16 R44, R60.reuse, R64, R44 ;  /* 0x000000403c2c723c */ /* 0x048ff0000004182c */
[----:B------:R-:W-:Y:S08]  /*8c30*/  HMMA.16816.F32.BF16 R48, R60, R66, R48 ;  /* 0x000000423c30723c */ /* 0x000ff00000041830 */
[C---:B------:R-:W-:Y:S05]  /*8c40*/  HMMA.16816.F32.BF16 R112, R68.reuse, R108, R4 ;  /* 0x0000006c4470723c */ /* 0x040fea0000041804 */
[----:B------:R-:W-:Y:S03]  /*8c50*/  FADD.FTZ R5, R97, R96 ;  /* 0x0000006061057221 */ /* 0x000fe60000010000 */
        /* <DEDUP_REMOVED lines=49> */
.L_x_3726:
        /* <DEDUP_REMOVED lines=10> */
.L_x_3741:
        /* <DEDUP_REMOVED lines=99> */
[----:B------:R-:W1:Y:S01]  /*9640*/  @P2 MUFU.LG2 R60, R5 ;  /* 0x00000005003c2308 */ /* 0x000e620000000c00 */
[----:B------:R-:W-:Y:S01]  /*9650*/  SHF.R.U32.HI R57, RZ, 0x1, R116 ;  /* 0x00000001ff397819 */ /* 0x000fe20000011674 */
[----:B------:R-:W-:Y:S01]  /*9660*/  BSSY.RECONVERGENT B0, `(.L_x_3735) ;  /* 0x0000033000007945 */ /* 0x000fe20003800200 */
[----:B------:R-:W-:-:S02]  /*9670*/  LOP3.LUT R12, R8, 0xd8, RZ, 0xc0, !PT ;  /* 0x000000d8080c7812 */ /* 0x000fc400078ec0ff */
[----:B------:R-:W-:Y:S02]  /*9680*/  SHF.R.U32.HI R61, RZ, 0x3, R116 ;  /* 0x00000003ff3d7819 */ /* 0x000fe40000011674 */
[----:B--2---:R-:W-:Y:S01]  /*9690*/  LOP3.LUT R7, R12, 0x18, R57, 0x78, !PT ;  /* 0x000000180c077812 */ /* 0x004fe200078e7839 */
[----:B------:R-:W-:Y:S01]  /*96a0*/  BAR.SYNC.DEFER_BLOCKING 0x0 ;  /* 0x0000000000007b1d */ /* 0x000fe20000010000 */
[----:B------:R-:W-:Y:S02]  /*96b0*/  LOP3.LUT P3, RZ, R116, 0x3, RZ, 0xc0, !PT ;  /* 0x0000000374ff7812 */ /* 0x000fe4000786c0ff */
[----:B------:R-:W-:Y:S02]  /*96c0*/  LOP3.LUT R7, R7, 0xf24, R8, 0xf8, !PT ;  /* 0x00000f2407077812 */ /* 0x000fe400078ef808 */
[----:B------:R-:W-:Y:S02]  /*96d0*/  SHF.R.U32.HI R116, RZ, 0x2, R116 ;  /* 0x00000002ff747819 */ /* 0x000fe40000011674 */
[----:B------:R-:W-:-:S02]  /*96e0*/  LEA R158, R7, R158, 0x2 ;  /* 0x0000009e079e7211 */ /* 0x000fc400078e10ff */
[----:B------:R-:W-:Y:S01]  /*96f0*/  LOP3.LUT R57, R57, 0x30, RZ, 0xc0, !PT ;  /* 0x0000003039397812 */ /* 0x000fe200078ec0ff */
[----:B-1----:R-:W-:-:S03]  /*9700*/  @P2 FMUL.FTZ R60, R60, 0.69314718246459960938 ;  /* 0x3f3172183c3c2820 */ /* 0x002fc60000410000 */
[----:B------:R-:W-:Y:S02]  /*9710*/  LOP3.LUT R116, R57, 0x7, R116, 0xf8, !PT ;  /* 0x0000000739747812 */ /* 0x000fe400078ef874 */
[----:B------:R-:W-:Y:S01]  /*9720*/  LOP3.LUT R2, R8, 0x1c, RZ, 0xc0, !PT ;  /* 0x0000001c08027812 */ /* 0x000fe200078ec0ff */
        /* <DEDUP_REMOVED lines=15> */
[----:B---3--:R-:W-:Y:S01]  /*9820*/  IMAD R171, R54, R10, R171 ;  /* 0x0000000a36ab7224 */ /* 0x008fe200078e02ab */
[----:B------:R-:W-:Y:S01]  /*9830*/  MOV R54, 0xff800000 ;  /* 0xff80000000367802 */ /* 0x000fe20000000f00 */
[----:B------:R3:W4:Y:S01]  /*9840*/  LDS.128 R8, [R158+0x5000] ;  /* 0x005000009e087984 */ /* 0x0007220000000c00 */
[----:B-----5:R-:W-:Y:S01]  /*9850*/  @P2 FFMA.FTZ R54, R53, R52, R60 ;  /* 0x0000003435362223 */ /* 0x020fe2000001003c */
[----:B------:R-:W-:-:S04]  /*9860*/  IMAD R55, R55, R171, R170 ;  /* 0x000000ab37377224 */ /* 0x000fc800078e02aa */
[----:B------:R-:W-:-:S05]  /*9870*/  IMAD R61, R55, R56, RZ ;  /* 0x00000038373d7224 */ /* 0x000fca00078e02ff */
        /* <DEDUP_REMOVED lines=17> */
.L_x_3736:
[----:B------:R-:W-:Y:S05]  /*9990*/  BSYNC.RECONVERGENT B0 ;  /* 0x0000000000007941 */ /* 0x000fea0003800200 */
.L_x_3735:
        /* <DEDUP_REMOVED lines=13> */
[----:B-1-3--:R-:W-:Y:S05]  /*9a70*/  RET.REL.NODEC R166 `(_ZN5flash24flash_fwd_splitkv_kernelI23Flash_fwd_kernel_traitsILi96ELi64ELi128ELi4ELb0ELb0EN7cutlass10bfloat16_tE19Flash_kernel_traitsILi96ELi64ELi128ELi4ES3_EELb0ELb0ELb0ELb1ELb1ELb1ELb1ELb0EEEvNS_16Flash_fwd_paramsE) ;  /* 0xffffff64a6607950 */ /* 0x00afea0003c3ffff */
.L_x_3734:
[----:B------:R-:W-:Y:S01]  /*9a80*/  MOV R7, 0x2 ;  /* 0x0000000200077802 */ /* 0x000fe20000000f00 */
[----:B------:R-:W-:Y:S01]  /*9a90*/  IMAD.MOV.U32 R4, RZ, RZ, 0x1f ;  /* 0x0000001fff047424 */ /* 0x000fe200078e00ff */
[----:B------:R-:W-:-:S07]  /*9aa0*/  MOV R6, 0xffffffff ;  /* 0xffffffff00067802 */ /* 0x000fce0000000f00 */
[----:B-1---5:R-:W-:Y:S05]  /*9ab0*/  WARPSYNC.COLLECTIVE R6, `(.L_x_3737) ;  /* 0x0000000006087348 */ /* 0x022fea0003c00000 */
[----:B------:R2:W3:Y:S02]  /*9ac0*/  SHFL.BFLY P0, R10, R188, R7, R4 ;  /* 0x0c000007bc0a7389 */ /* 0x0004e40000000004 */
[----:B-123-5:R-:W-:Y:S05]  /*9ad0*/  ENDCOLLECTIVE ;  /* 0x000000000000791b */ /* 0x02efea0003800000 */
.L_x_3737:
[----:B------:R-:W-:Y:S02]  /*9ae0*/  IMAD.MOV.U32 R5, RZ, RZ, R10 ;  /* 0x000000ffff057224 */ /* 0x000fe400078e000a */
[----:B------:R-:W-:Y:S02]  /*9af0*/  IMAD.MOV.U32 R7, RZ, RZ, 0x1 ;  /* 0x00000001ff077424 */ /* 0x000fe400078e00ff */
[----:B------:R-:W-:-:S05]  /*9b00*/  FADD.FTZ R8, R5, R188 ;  /* 0x000000bc05087221 */ /* 0x000fca0000010000 */
[----:B------:R-:W-:-:S07]  /*9b10*/  MOV R188, R8 ;  /* 0x0000000800bc7202 */ /* 0x000fce0000000f00 */
[----:B------:R-:W-:Y:S05]  /*9b20*/  WARPSYNC.COLLECTIVE R6, `(.L_x_3738) ;  /* 0x0000000006087348 */ /* 0x000fea0003c00000 */
[----:B------:R1:W2:Y:S02]  /*9b30*/  SHFL.BFLY P0, R10, R188, R7, R4 ;  /* 0x0c000007bc0a7389 */ /* 0x0002a40000000004 */
[----:B-12---:R-:W-:Y:S05]  /*9b40*/  ENDCOLLECTIVE ;  /* 0x000000000000791b */ /* 0x006fea0003800000 */
.L_x_3738:
[----:B------:R-:W-:Y:S01]  /*9b50*/  MOV R188, R189 ;  /* 0x000000bd00bc7202 */ /* 0x000fe20000000f00 */
[----:B------:R-:W-:Y:S01]  /*9b60*/  IMAD.MOV.U32 R7, RZ, RZ, 0x2 ;  /* 0x00000002ff077424 */ /* 0x000fe200078e00ff */
[----:B------:R-:W-:-:S07]  /*9b70*/  MOV R5, R10 ;  /* 0x0000000a00057202 */ /* 0x000fce0000000f00 */
[----:B------:R-:W-:Y:S05]  /*9b80*/  WARPSYNC.COLLECTIVE R6, `(.L_x_3739) ;  /* 0x0000000006087348 */ /* 0x000fea0003c00000 */
[----:B------:R1:W2:Y:S02]  /*9b90*/  SHFL.BFLY P0, R10, R188, R7, R4 ;  /* 0x0c000007bc0a7389 */ /* 0x0002a40000000004 */
[----:B-12---:R-:W-:Y:S05]  /*9ba0*/  ENDCOLLECTIVE ;  /* 0x000000000000791b */ /* 0x006fea0003800000 */
.L_x_3739:
[----:B------:R-:W-:Y:S01]  /*9bb0*/  FADD.FTZ R5, R8, R5 ;  /* 0x0000000508057221 */ /* 0x000fe20000010000 */
[----:B------:R-:W-:Y:S01]  /*9bc0*/  FADD.FTZ R9, R10, R189 ;  /* 0x000000bd0a097221 */ /* 0x000fe20000010000 */
[----:B------:R-:W-:-:S04]  /*9bd0*/  MOV R7, 0x1 ;  /* 0x0000000100077802 */ /* 0x000fc80000000f00 */
[----:B------:R-:W-:-:S07]  /*9be0*/  MOV R188, R9 ;  /* 0x0000000900bc7202 */ /* 0x000fce0000000f00 */
[----:B------:R-:W-:Y:S05]  /*9bf0*/  WARPSYNC.COLLECTIVE R6, `(.L_x_3740) ;  /* 0x0000000006087348 */ /* 0x000fea0003c00000 */
[----:B------:R1:W2:Y:S02]  /*9c00*/  SHFL.BFLY P0, R10, R188, R7, R4 ;  /* 0x0c000007bc0a7389 */ /* 0x0002a40000000004 */
[----:B-12---:R-:W-:Y:S05]  /*9c10*/  ENDCOLLECTIVE ;  /* 0x000000000000791b */ /* 0x006fea0003800000 */
.L_x_3740:
[----:B------:R-:W-:Y:S05]  /*9c20*/  BRA `(.L_x_3741) ;  /* 0xfffffff000f87947 */ /* 0x000fea000383ffff */
.L_x_3742:
        /* <DEDUP_REMOVED lines=13> */
.L_x_11621:


//--------------------- .text._ZN5flash24flash_fwd_splitkv_kernelI23Flash_fwd_kernel_traitsILi96ELi64ELi128ELi4ELb0ELb0EN7cutlass10bfloat16_tE19Flash_kernel_traitsILi96ELi64ELi128ELi4ES3_EELb0ELb0ELb1ELb0ELb0ELb0ELb1ELb0EEEvNS_16Flash_fwd_paramsE --------------------------
	.section	.text._ZN5flash24flash_fwd_splitkv_kernelI23Flash_fwd_kernel_traitsILi96ELi64ELi128ELi4ELb0ELb0EN7cutlass10bfloat16_tE19Flash_kernel_traitsILi96ELi64ELi128ELi4ES3_EELb0ELb0ELb1ELb0ELb0ELb0ELb1ELb0EEEvNS_16Flash_fwd_paramsE,"ax",@progbits
	.align	128
        .global         _ZN5flash24flash_fwd_splitkv_kernelI23Flash_fwd_kernel_traitsILi96ELi64ELi128ELi4ELb0ELb0EN7cutlass10bfloat16_tE19Flash_kernel_traitsILi96ELi64ELi128ELi4ES3_EELb0ELb0ELb1ELb0ELb0ELb0ELb1ELb0EEEvNS_16Flash_fwd_paramsE
        .type           _ZN5flash24flash_fwd_splitkv_kernelI23Flash_fwd_kernel_traitsILi96ELi64ELi128ELi4ELb0ELb0EN7cutlass10bfloat16_tE19Flash_kernel_traitsILi96ELi64ELi128ELi4ES3_EELb0ELb0ELb1ELb0ELb0ELb0ELb1ELb0EEEvNS_16Flash_fwd_paramsE,@function
        .size           _ZN5flash24flash_fwd_splitkv_kernelI23Flash_fwd_kernel_traitsILi96ELi64ELi128ELi4ELb0ELb0EN7cutlass10bfloat16_tE19Flash_kernel_traitsILi96ELi64ELi128ELi4ES3_EELb0ELb0ELb1ELb0ELb0ELb0ELb1ELb0EEEvNS_16Flash_fwd_paramsE,(.L_x_11622 - _ZN5flash24flash_fwd_splitkv_kernelI23Flash_fwd_kernel_traitsILi96ELi64ELi128ELi4ELb0ELb0EN7cutlass10bfloat16_tE19Flash_kernel_traitsILi96ELi64ELi128ELi4ES3_EELb0ELb0ELb1ELb0ELb0ELb0ELb1ELb0EEEvNS_16Flash_fwd_paramsE)
        .other          _ZN5flash24flash_fwd_splitkv_kernelI23Flash_fwd_kernel_traitsILi96ELi64ELi128ELi4ELb0ELb0EN7cutlass10bfloat16_tE19Flash_kernel_traitsILi96ELi64ELi128ELi4ES3_EELb0ELb0ELb1ELb0ELb0ELb0ELb1ELb0EEEvNS_16Flash_fwd_paramsE,@"STO_CUDA_ENTRY STV_DEFAULT"
_ZN5flash24flash_fwd_splitkv_kernelI23Flash_fwd_kernel_traitsILi96ELi64ELi128ELi4ELb0ELb0EN7cutlass10bfloat16_tE19Flash_kernel_traitsILi96ELi64ELi128ELi4ES3_EELb0ELb0ELb1ELb0ELb0ELb0ELb1ELb0EEEvNS_16Flash_fwd_paramsE:
.text._ZN5flash24flash_fwd_splitkv_kernelI23Flash_fwd_kernel_traitsILi96ELi64ELi128ELi4ELb0ELb0EN7cutlass10bfloat16_tE19Flash_kernel_traitsILi96ELi64ELi128ELi4ES3_EELb0ELb0ELb1ELb0ELb0ELb0ELb1ELb0EEEvNS_16Flash_fwd_paramsE:
        /* <DEDUP_REMOVED lines=29> */
[----:B------:R-:W-:Y:S05]  /*01d0*/  CALL.REL.NOINC `($_ZN5flash24flash_fwd_splitkv_kernelI23Flash_fwd_kernel_traitsILi96ELi64ELi128ELi4ELb0ELb0EN7cutlass10bfloat16_tE19Flash_kernel_traitsILi96ELi64ELi128ELi4ES3_EELb0ELb0ELb1ELb0ELb0ELb0ELb1ELb0EEEvNS_16Flash_fwd_paramsE$_ZN5flash30compute_attn_1rowblock_splitkvI23Flash_fwd_kernel_traitsILi96ELi64ELi128ELi4ELb0ELb0EN7cutlass10bfloat16_tE19Flash_kernel_traitsILi96ELi64ELi128ELi4ES3_EELb0ELb0ELb1ELb0ELb0ELb0ELb1ELb0ENS_16Flash_fwd_paramsEEEvRKT8_iiiii) ;  /* 0x0000000000087944 */ /* 0x000fea0003c00000 */
[----:B------:R-:W-:Y:S05]  /*01e0*/  BSYNC.RECONVERGENT B2 ;  /* 0x0000000000027941 */ /* 0x000fea0003800200 */
.L_x_3743:
[----:B------:R-:W-:Y:S05]  /*01f0*/  EXIT ;  /* 0x000000000000794d */ /* 0x000fea0003800000 */
        .type           $_ZN5flash24flash_fwd_splitkv_kernelI23Flash_fwd_kernel_traitsILi96ELi64ELi128ELi4ELb0ELb0EN7cutlass10bfloat16_tE19Flash_kernel_traitsILi96ELi64ELi128ELi4ES3_EELb0ELb0ELb1ELb0ELb0ELb0ELb1ELb0EEEvNS_16Flash_fwd_paramsE$_ZN5flash30compute_attn_1rowblock_splitkvI23Flash_fwd_kernel_traitsILi96ELi64ELi128ELi4ELb0ELb0EN7cutlass10bfloat16_tE19Flash_kernel_traitsILi96ELi64ELi128ELi4ES3_EELb0ELb0ELb1ELb0ELb0ELb0ELb1ELb0ENS_16Flash_fwd_paramsEEEvRKT8_iiiii,@function
        .size           $_ZN5flash24flash_fwd_splitkv_kernelI23Flash_fwd_kernel_traitsILi96ELi64ELi128ELi4ELb0ELb0EN7cutlass10bfloat16_tE19Flash_kernel_traitsILi96ELi64ELi128ELi4ES3_EELb0ELb0ELb1ELb0ELb0ELb0ELb1ELb0EEEvNS_16Flash_fwd_paramsE$_ZN5flash30compute_attn_1rowblock_splitkvI23Flash_fwd_kernel_traitsILi96ELi64ELi128ELi4ELb0ELb0EN7cutlass10bfloat16_tE19Flash_kernel_traitsILi96ELi64ELi128ELi4ES3_EELb0ELb0ELb1ELb0ELb0ELb0ELb1ELb0ENS_16Flash_fwd_paramsEEEvRKT8_iiiii,(.L_x_11622 - $_ZN5flash24flash_fwd_splitkv_kernelI23Flash_fwd_kernel_traitsILi96ELi64ELi128ELi4ELb0ELb0EN7cutlass10bfloat16_tE19Flash_kernel_traitsILi96ELi64ELi128ELi4ES3_EELb0ELb0ELb1ELb0ELb0ELb0ELb1ELb0EEEvNS_16Flash_fwd_paramsE$_ZN5flash30compute_attn_1rowblock_splitkvI23Flash_fwd_kernel_traitsILi96ELi64ELi128ELi4ELb0ELb0EN7cutlass10bfloat16_tE19Flash_kernel_traitsILi96ELi64ELi128ELi4ES3_EELb0ELb0ELb1ELb0ELb0ELb0ELb1ELb0ENS_16Flash_fwd_paramsEEEvRKT8_iiiii)
$_ZN5flash24flash_fwd_splitkv_kernelI23Flash_fwd_kernel_traitsILi96ELi64ELi128ELi4ELb0ELb0EN7cutlass10bfloat16_tE19Flash_kernel_traitsILi96ELi64ELi128ELi4ES3_EELb0ELb0ELb1ELb0ELb0ELb0ELb1ELb0EEEvNS_16Flash_fwd_paramsE$_ZN5flash30compute_attn_1rowblock_splitkvI23Flash_fwd_kernel_traitsILi96ELi64ELi128ELi4ELb0ELb0EN7cutlass10bfloat16_tE19Flash_kernel_traitsILi96ELi64ELi128ELi4ES3_EELb0ELb0ELb1ELb0ELb0ELb0ELb1ELb0ENS_16Flash_fwd_paramsEEEvRKT8_iiiii:
        /* <DEDUP_REMOVED lines=39> */
.L_x_3745:
[----:B------:R-:W-:Y:S05]  /*0470*/  BSYNC.RECONVERGENT B0 ;  /* 0x0000000000007941 */ /* 0x000fea0003800200 */
.L_x_3744:
[----:B------:R-:W-:Y:S04]  /*0480*/  BSSY.RECONVERGENT B0, `(.L_x_3746) ;  /* 0x0000007000007945 */ /* 0x000fe80003800200 */
[----:B------:R-:W-:Y:S05]  /*0490*/  @!P3 BRA `(.L_x_3747) ;  /* 0x000000000014b947 */ /* 0x000fea0003800000 */
[----:B------:R-:W2:Y:S02]  /*04a0*/  LD.E.U8 R6, desc[UR4][R2.64+0x1b2] ;  /* 0x0001b20402067980 */ /* 0x000ea4000c101100 */
[----:B--2---:R-:W-:-:S13]  /*04b0*/  ISETP.NE.AND P1, PT, R6, RZ, PT ;  /* 0x000000ff0600720c */ /* 0x004fda0003f25270 */
[----:B------:R-:W2:Y:S02]  /*04c0*/  @P1 LD.E R6, desc[UR4][R20.64+0x4] ;  /* 0x0000040414061980 */ /* 0x000ea4000c101900 */
[----:B--2--5:R-:W-:-:S06]  /*04d0*/  @P1 IADD3 R123, PT, PT, R6, -R17, RZ ;  /* 0x80000011067b1210 */ /* 0x024fcc0007ffe0ff */
[----:B------:R2:W5:Y:S02]  /*04e0*/  @!P1 LD.E R123, desc[UR4][R20.64] ;  /* 0x00000004147b9980 */ /* 0x000564000c101900 */
.L_x_3747:
[----:B------:R-:W-:Y:S05]  /*04f0*/  BSYNC.RECONVERGENT B0 ;  /* 0x0000000000007941 */ /* 0x000fea0003800200 */
.L_x_3746:
        /* <DEDUP_REMOVED lines=8> */
.L_x_3749:
[----:B------:R-:W4:Y:S01]  /*0580*/  LD.E.64 R6, desc[UR4][R2.64+0x108] ;  /* 0x0001080402067980 */ /* 0x000f22000c101b00 */
[----:B------:R-:W-:Y:S01]  /*0590*/  BSSY.RECONVERGENT B0, `(.L_x_3751) ;  /* 0x0000006000007945 */ /* 0x000fe20003800200 */
[----:B------:R-:W-:Y:S01]  /*05a0*/  IMAD.MOV.U32 R5, RZ, RZ, RZ ;  /* 0x000000ffff057224 */ /* 0x000fe200078e00ff */
[----:B----4-:R-:W-:-:S04]  /*05b0*/  ISETP.NE.U32.AND P0, PT, R6, RZ, PT ;  /* 0x000000ff0600720c */ /* 0x010fc80003f05070 */
[----:B------:R-:W-:-:S13]  /*05c0*/  ISETP.NE.AND.EX P0, PT, R7, RZ, PT, P0 ;  /* 0x000000ff0700720c */ /* 0x000fda0003f05300 */
[----:B------:R-:W-:Y:S05]  /*05d0*/  @!P0 BRA `(.L_x_3752) ;  /* 0x0000000000048947 */ /* 0x000fea0003800000 */
[----:B------:R4:W5:Y:S02]  /*05e0*/  LD.E R5, desc[UR4][R2.64+0xbc] ;  /* 0x0000bc0402057980 */ /* 0x000964000c101900 */
.L_x_3752:
[----:B------:R-:W-:Y:S05]  /*05f0*/  BSYNC.RECONVERGENT B0 ;  /* 0x0000000000007941 */ /* 0x000fea0003800200 */
.L_x_3751:
[----:B-----5:R-:W-:Y:S02]  /*0600*/  IADD3 R123, PT, PT, R5, R123, -R12 ;  /* 0x0000007b057b7210 */ /* 0x020fe40007ffe80c */
.L_x_3750:
[----:B------:R-:W-:Y:S05]  /*0610*/  BSYNC.RECONVERGENT B1 ;  /* 0x0000000000017941 */ /* 0x000fea0003800200 */
.L_x_3748:
[----:B------:R-:W-:Y:S01]  /*0620*/  IMAD.SHL.U32 R190, R9, 0x40, RZ ;  /* 0x0000004009be7824 */ /* 0x000fe200078e00ff */
[----:B------:R-:W-:-:S04]  /*0630*/  MOV R185, 0x0 ;  /* 0x0000000000b97802 */ /* 0x000fc80000000f00 */
[----:B------:R-:W-:-:S13]  /*0640*/  ISETP.GT.AND P0, PT, R125, R190, PT ;  /* 0x000000be7d00720c */ /* 0x000fda0003f04270 */
[----:B-1234-:R-:W-:Y:S05]  /*0650*/  @!P0 RET.REL.NODEC R184 `(_ZN5flash24flash_fwd_splitkv_kernelI23Flash_fwd_kernel_traitsILi96ELi64ELi128ELi4ELb0ELb0EN7cutlass10bfloat16_tE19Flash_kernel_traitsILi96ELi64ELi128ELi4ES3_EELb0ELb0ELb1ELb0ELb0ELb0ELb1ELb0EEEvNS_16Flash_fwd_paramsE) ;  /* 0xfffffff8b8688950 */ /* 0x01efea0003c3ffff */
[----:B------:R-:W2:Y:S01]  /*0660*/  LD.E R6, desc[UR4][R2.64+0xb8] ;  /* 0x0000b80402067980 */ /* 0x000ea2000c101900 */
[-C--:B------:R-:W-:Y:S02]  /*0670*/  IABS R8, R10.reuse ;  /* 0x0000000a00087213 */ /* 0x080fe40000000000 */
[----:B------:R-:W-:Y:S02]  /*0680*/  IABS R5, R10 ;  /* 0x0000000a00057213 */ /* 0x000fe40000000000 */
[----:B------:R-:W1:Y:S03]  /*0690*/  I2F.RP R13, R8 ;  /* 0x00000008000d7306 */ /* 0x000e660000209400 */
[----:B------:R-:W-:-:S05]  /*06a0*/  IMAD.MOV R5, RZ, RZ, -R5 ;  /* 0x000000ffff057224 */ /* 0x000fca00078e0a05 */
        /* <DEDUP_REMOVED lines=36> */
[----:B------:R-:W-:Y:S01]  /*08f0*/  IMAD.IADD R125, R125, 0x1, -R190 ;  /* 0x000000017d7d7824 */ /* 0x000fe200078e0abe */
[----:B------:R-:W-:Y:S02]  /*0900*/  BSSY.RECONVERGENT B0, `(.L_x_3754) ;  /* 0x000001f000007945 */ /* 0x000fe40003800200 */
[----:B------:R-:W5:Y:S04]  /*0910*/  LD.E.64 R8, desc[UR4][R2.64+0xa8] ;  /* 0x0000a80402087980 */ /* 0x000f68000c101b00 */
[----:B------:R-:W5:Y:S04]  /*0920*/  LD.E R0, desc[UR4][R2.64+0xc0] ;  /* 0x0000c00402007980 */ /* 0x000f68000c101900 */
[----:B------:R1:W5:Y:S01]  /*0930*/  LD.E.64 R10, desc[UR4][R2.64+0x78] ;  /* 0x00007804020a7980 */ /* 0x000362000c101b00 */
[----:B--2---:R-:W-:-:S04]  /*0940*/  IMAD R4, R4, UR8, R193 ;  /* 0x0000000804047c24 */ /* 0x004fc8000f8e02c1 */
[----:B---3--:R-:W-:Y:S02]  /*0950*/  IMAD R192, R4, R7, R192 ;  /* 0x0000000704c07224 */ /* 0x008fe400078e02c0 */
[----:B------:R-:W-:Y:S01]  /*0960*/  IMAD.SHL.U32 R7, R122, 0x4, RZ ;  /* 0x000000047a077824 */ /* 0x000fe200078e00ff */
[----:B------:R-:W-:Y:S01]  /*0970*/  SHF.R.U32.HI R122, RZ, 0x3, R122 ;  /* 0x00000003ff7a7819 */ /* 0x000fe2000001167a */
[----:B------:R-:W-:-:S03]  /*0980*/  IMAD R5, R5, R192, R190 ;  /* 0x000000c005057224 */ /* 0x000fc600078e02be */
[C---:B------:R-:W-:Y:S01]  /*0990*/  ISETP.GE.AND P2, PT, R122.reuse, R125, PT ;  /* 0x0000007d7a00720c */ /* 0x040fe20003f46270 */
[----:B----4-:R-:W-:Y:S01]  /*09a0*/  IMAD R6, R5, R6, RZ ;  /* 0x0000000605067224 */ /* 0x010fe200078e02ff */
[----:B------:R-:W-:Y:S01]  /*09b0*/  LOP3.LUT R7, R7, 0x1c, RZ, 0xc0, !PT ;  /* 0x0000001c07077812 */ /* 0x000fe200078ec0ff */
[----:B------:R-:W-:-:S03]  /*09c0*/  VIADD R4, R122, 0x10 ;  /* 0x000000107a047836 */ /* 0x000fc60000000000 */
        /* <DEDUP_REMOVED lines=8> */
[----:B-1----:R-:W-:Y:S01]  /*0a50*/  LEA.HI.X.SX32 R3, R6, RZ, 0x1, P1 ;  /* 0x000000ff06037211 */ /* 0x002fe200008f0eff */
        /* <DEDUP_REMOVED lines=9> */
.L_x_3755:
[----:B------:R-:W-:Y:S05]  /*0af0*/  BSYNC.RECONVERGENT B0 ;  /* 0x0000000000007941 */ /* 0x000fea0003800200 */
.L_x_3754:
        /* <DEDUP_REMOVED lines=16> */
.L_x_3757:
[----:B------:R-:W-:Y:S05]  /*0c00*/  BSYNC.RECONVERGENT B0 ;  /* 0x0000000000007941 */ /* 0x000fea0003800200 */
.L_x_3756:
        /* <DEDUP_REMOVED lines=15> */
.L_x_3759:
[----:B------:R-:W-:Y:S05]  /*0d00*/  BSYNC.RECONVERGENT B0 ;  /* 0x0000000000007941 */ /* 0x000fea0003800200 */
.L_x_3758:
        /* <DEDUP_REMOVED lines=15> */
.L_x_3761:
[----:B------:R-:W-:Y:S05]  /*0e00*/  BSYNC.RECONVERGENT B0 ;  /* 0x0000000000007941 */ /* 0x000fea0003800200 */
.L_x_3760:
[-C--:B------:R-:W-:Y:S01]  /*0e10*/  ISETP.GE.OR P1, PT, R4, R125.reuse, P6 ;  /* 0x0000007d0400720c */ /* 0x080fe20003726670 */
[----:B----4-:R-:W-:Y:S01]  /*0e20*/  @!P4 IMAD.MOV.U32 R7, RZ, RZ, -0x800000 ;  /* 0xff800000ff07c424 */ /* 0x010fe200078e00ff */
        /* <DEDUP_REMOVED lines=11> */
[----:B-123--:R-:W-:Y:S05]  /*0ee0*/  @P6 RET.REL.NODEC R184 `(_ZN5flash24flash_fwd_splitkv_kernelI23Flash_fwd_kernel_traitsILi96ELi64ELi128ELi4ELb0ELb0EN7cutlass10bfloat16_tE19Flash_kernel_traitsILi96ELi64ELi128ELi4ES3_EELb0ELb0ELb1ELb0ELb0ELb0ELb1ELb0EEEvNS_16Flash_fwd_paramsE) ;  /* 0xfffffff0b8446950 */ /* 0x00efea0003c3ffff */
[----:B------:R-:W-:Y:S02]  /*0ef0*/  MOV R3, 0xff800000 ;  /* 0xff80000000037802 */ /* 0x000fe40000000f00 */
[----:B------:R-:W-:-:S03]  /*0f00*/  MOV R185, 0x0 ;  /* 0x0000000000b97802 */ /* 0x000fc60000000f00 */
[----:B------:R1:W-:Y:S02]  /*0f10*/  ST.E desc[UR4][R4.64+0xc0], R3 ;  /* 0x0000c00304007985 */ /* 0x0003e4000c101904 */
[----:B-1----:R-:W-:Y:S05]  /*0f20*/  RET.REL.NODEC R184 `(_ZN5flash24flash_fwd_splitkv_kernelI23Flash_fwd_kernel_traitsILi96ELi64ELi128ELi4ELb0ELb0EN7cutlass10bfloat16_tE19Flash_kernel_traitsILi96ELi64ELi128ELi4ES3_EELb0ELb0ELb1ELb0ELb0ELb0ELb1ELb0EEEvNS_16Flash_fwd_paramsE) ;  /* 0xfffffff0b8347950 */ /* 0x002fea0003c3ffff */
.L_x_3753:
        /* <DEDUP_REMOVED lines=59> */
[----:B-1----:R-:W-:Y:S02]  /*12e0*/  IABS R18, R192 ;  /* 0x000000c000127213 */ /* 0x002fe40000000000 */
[----:B----4-:R-:W-:Y:S01]  /*12f0*/  IADD3 R0, PT, PT, RZ, -R25, RZ ;  /* 0x80000019ff007210 */ /* 0x010fe20007ffe0ff */
        /* <DEDUP_REMOVED lines=41> */
.L_x_3763:
        /* <DEDUP_REMOVED lines=9> */
[----:B------:R-:W-:Y:S02]  /*1620*/  @P4 IADD3 R8, PT, PT, R12, R17, RZ ;  /* 0x000000110c084210 */ /* 0x000fe40007ffe0ff */
        /* <DEDUP_REMOVED lines=15> */
[-C--:B--2---:R-:W-:Y:S01]  /*1720*/  @!P4 IMAD R11, R175, R12.reuse, RZ ;  /* 0x0000000caf0bc224 */ /* 0x084fe200078e02ff */
[----:B------:R-:W-:Y:S01]  /*1730*/  @!P4 SHF.R.S32.HI R4, RZ, 0x1f, R12 ;  /* 0x0000001fff04c819 */ /* 0x000fe2000001140c */
[----:B------:R-:W-:-:S04]  /*1740*/  @!P4 IMAD.WIDE.U32 R26, R174, R12, RZ ;  /* 0x0000000cae1ac225 */ /* 0x000fc800078e00ff */
[----:B------:R-:W-:-:S06]  /*1750*/  @!P4 IMAD R4, R4, R174, R11 ;  /* 0x000000ae0404c224 */ /* 0x000fcc00078e020b */
[----:B------:R-:W-:Y:S02]  /*1760*/  @!P3 IMAD.IADD R0, R0, 0x1, -R5 ;  /* 0x000000010000b824 */ /* 0x000fe400078e0a05 */
[----:B------:R-:W-:Y:S01]  /*1770*/  @!P4 IMAD.IADD R27, R27, 0x1, R4 ;  /* 0x000000011b1bc824 */ /* 0x000fe200078e0204 */
[----:B-----5:R-:W-:Y:S01]  /*1780*/  @!P4 SHF.R.S32.HI R4, RZ, 0x1f, R6 ;  /* 0x0000001fff04c819 */ /* 0x020fe20000011406 */
[----:B---3--:R-:W-:Y:S01]  /*1790*/  @!P4 IMAD R11, R25, R6, RZ ;  /* 0x00000006190bc224 */ /* 0x008fe200078e02ff */
[----:B------:R-:W-:Y:S02]  /*17a0*/  ISETP.GE.U32.AND P2, PT, R0, R5, PT ;  /* 0x000000050000720c */ /* 0x000fe40003f46070 */
[----:B------:R-:W-:Y:S01]  /*17b0*/  LOP3.LUT R0, R192, R15, RZ, 0x3c, !PT ;  /* 0x0000000fc0007212 */ /* 0x000fe200078e3cff */
[C---:B------:R-:W-:Y:S02]  /*17c0*/  @!P4 IMAD R11, R24.reuse, R4, R11 ;  /* 0x00000004180bc224 */ /* 0x040fe400078e020b */
[----:B------:R-:W-:Y:S01]  /*17d0*/  @!P4 IMAD.WIDE.U32 R26, R24, R6, R26 ;  /* 0x00000006181ac225 */ /* 0x000fe200078e001a */
[----:B------:R-:W-:-:S02]  /*17e0*/  ISETP.GE.AND P1, PT, R0, RZ, PT ;  /* 0x000000ff0000720c */ /* 0x000fc40003f26270 */
[----:B------:R-:W-:Y:S01]  /*17f0*/  ISETP.NE.AND P0, PT, R15, RZ, PT ;  /* 0x000000ff0f00720c */ /* 0x000fe20003f05270 */
[----:B------:R-:W-:Y:S01]  /*1800*/  @P4 IMAD.WIDE.U32 R24, R174, R8, RZ ;  /* 0x00000008ae184225 */ /* 0x000fe200078e00ff */
[----:B------:R-:W-:-:S03]  /*1810*/  @!P3 IADD3 R7, PT, PT, R7, 0x1, RZ ;  /* 0x000000010707b810 */ /* 0x000fc60007ffe0ff */
[----:B------:R-:W-:Y:S01]  /*1820*/  @P4 IMAD R4, R175, R8, RZ ;  /* 0x00000008af044224 */ /* 0x000fe200078e02ff */
[----:B------:R-:W-:Y:S02]  /*1830*/  LEA R8, R120, 0xffffff80, 0x7 ;  /* 0xffffff8078087811 */ /* 0x000fe400078e38ff */
        /* <DEDUP_REMOVED lines=17> */
[----:B----4-:R-:W-:Y:S01]  /*1950*/  @!P4 IMAD R0, R21, R6, RZ ;  /* 0x000000061500c224 */ /* 0x010fe200078e02ff */
        /* <DEDUP_REMOVED lines=16> */
[----:B------:R-:W-:Y:S02]  /*1a60*/  @P4 MOV R6, R20 ;  /* 0x0000001400064202 */ /* 0x000fe40000000f00 */
.L_x_3764:
[----:B------:R-:W-:Y:S05]  /*1a70*/  BSYNC.RECONVERGENT B0 ;  /* 0x0000000000007941 */ /* 0x000fea0003800200 */
.L_x_3762:
        /* <DEDUP_REMOVED lines=22> */
[----:B------:R-:W-:-:S12]  /*1be0*/  IMAD R13, R13, R176, RZ ;  /* 0x000000b00d0d7224 */ /* 0x000fd800078e02ff */
[----:B------:R-:W-:-:S05]  /*1bf0*/  @!P0 IMAD.IADD R18, R18, 0x1, -R5 ;  /* 0x0000000112128824 */ /* 0x000fca00078e0a05 */
[----:B------:R-:W-:Y:S02]  /*1c00*/  ISETP.GE.U32.AND P1, PT, R18, R5, PT ;  /* 0x000000051200720c */ /* 0x000fe40003f26070 */
[----:B------:R-:W-:-:S04]  /*1c10*/  LOP3.LUT R5, R192, R15, RZ, 0x3c, !PT ;  /* 0x0000000fc0057212 */ /* 0x000fc800078e3cff */
[----:B------:R-:W-:Y:S01]  /*1c20*/  ISETP.GE.AND P3, PT, R5, RZ, PT ;  /* 0x000000ff0500720c */ /* 0x000fe20003f66270 */
[----:B------:R-:W-:Y:S02]  /*1c30*/  IMAD R5, R8, R177, R13 ;  /* 0x000000b108057224 */ /* 0x000fe400078e020d */
[----:B------:R-:W-:Y:S01]  /*1c40*/  IMAD.SHL.U32 R13, R122, 0x8, RZ ;  /* 0x000000087a0d7824 */ /* 0x000fe200078e00ff */
[----:B------:R-:W-:Y:S01]  /*1c50*/  ISETP.NE.AND P4, PT, R15, RZ, PT ;  /* 0x000000ff0f00720c */ /* 0x000fe20003f85270 */
[----:B------:R-:W-:Y:S02]  /*1c60*/  @!P0 VIADD R24, R24, 0x1 ;  /* 0x0000000118188836 */ /* 0x000fe40000000000 */
[----:B------:R-:W-:Y:S01]  /*1c70*/  IMAD.WIDE.U32 R18, R8, R176, RZ ;  /* 0x000000b008127225 */ /* 0x000fe200078e00ff */
[----:B------:R-:W-:-:S03]  /*1c80*/  LOP3.LUT R191, R13, 0x18, RZ, 0xc0, !PT ;  /* 0x000000180dbf7812 */ /* 0x000fc600078ec0ff */
[----:B------:R-:W-:Y:S02]  /*1c90*/  IMAD.SHL.U32 R26, R122, 0x10, RZ ;  /* 0x000000107a1a7824 */ /* 0x000fe400078e00ff */
[----:B------:R-:W-:Y:S01]  /*1ca0*/  @P1 VIADD R24, R24, 0x1 ;  /* 0x0000000118181836 */ /* 0x000fe20000000000 */
[----:B------:R-:W-:Y:S01]  /*1cb0*/  IADD3 R6, P1, P0, R18, R6, R191 ;  /* 0x0000000612067210 */ /* 0x000fe2000783e0bf */
[----:B------:R-:W-:Y:S01]  /*1cc0*/  IMAD.IADD R5, R19, 0x1, R5 ;  /* 0x0000000113057824 */ /* 0x000fe200078e0205 */
[----:B------:R-:W-:Y:S01]  /*1cd0*/  LOP3.LUT R20, R26, 0x3e00, RZ, 0xc0, !PT ;  /* 0x00003e001a147812 */ /* 0x000fe200078ec0ff */
[----:B------:R-:W-:Y:S01]  /*1ce0*/  IMAD.SHL.U32 R19, R122, 0x20, RZ ;  /* 0x000000207a137824 */ /* 0x000fe200078e00ff */
[----:B------:R-:W-:Y:S02]  /*1cf0*/  LOP3.LUT R26, R26, 0x100, RZ, 0xc0, !PT ;  /* 0x000001001a1a7812 */ /* 0x000fe400078ec0ff */
[----:B------:R-:W-:Y:S01]  /*1d00*/  IADD3.X R5, PT, PT, R5, R4, RZ, P1, P0 ;  /* 0x0000000405057210 */ /* 0x000fe20000fe04ff */
[----:B------:R-:W-:Y:S01]  /*1d10*/  @!P3 IMAD.MOV R24, RZ, RZ, -R24 ;  /* 0x000000ffff18b224 */ /* 0x000fe200078e0a18 */
[----:B------:R-:W-:-:S02]  /*1d20*/  LOP3.LUT R4, R19, 0x100, RZ, 0xc0, !PT ;  /* 0x0000010013047812 */ /* 0x000fc400078ec0ff */
[--C-:B------:R-:W-:Y:S02]  /*1d30*/  LOP3.LUT R20, R20, 0x20, R19.reuse, 0xf8, !PT ;  /* 0x0000002014147812 */ /* 0x100fe400078ef813 */
[----:B------:R-:W-:Y:S02]  /*1d40*/  @!P4 LOP3.LUT R24, RZ, R15, RZ, 0x33, !PT ;  /* 0x0000000fff18c212 */ /* 0x000fe400078e33ff */
[--C-:B------:R-:W-:Y:S02]  /*1d50*/  LOP3.LUT R27, R26, 0x20, R19.reuse, 0xf8, !PT ;  /* 0x000000201a1b7812 */ /* 0x100fe400078ef813 */
[--C-:B------:R-:W-:Y:S02]  /*1d60*/  LOP3.LUT R4, R4, 0x20, R19.reuse, 0xf8, !PT ;  /* 0x0000002004047812 */ /* 0x100fe400078ef813 */
[----:B------:R-:W-:Y:S02]  /*1d70*/  LOP3.LUT R15, R20, 0x100, R19, 0xf8, !PT ;  /* 0x00000100140f7812 */ /* 0x000fe400078ef813 */
[----:B------:R-:W-:Y:S01]  /*1d80*/  LOP3.LUT R19, R19, 0xc0, RZ, 0xc0, !PT ;  /* 0x000000c013137812 */ /* 0x000fe200078ec0ff */
[----:B------:R-:W-:Y:S01]  /*1d90*/  IMAD R20, R35, R24, RZ ;  /* 0x0000001823147224 */ /* 0x000fe200078e02ff */
[----:B------:R-:W-:-:S02]  /*1da0*/  SHF.L.U32 R18, R122, 0x2, RZ ;  /* 0x000000027a127819 */ /* 0x000fc400000006ff */
[----:B------:R-:W-:Y:S02]  /*1db0*/  SHF.R.U32.HI R121, RZ, 0x1, R122 ;  /* 0x00000001ff797819 */ /* 0x000fe4000001167a */
[----:B------:R-:W-:Y:S01]  /*1dc0*/  SHF.R.S32.HI R25, RZ, 0x1f, R24 ;  /* 0x0000001fff197819 */ /* 0x000fe20000011418 */
[----:B------:R-:W-:Y:S01]  /*1dd0*/  IMAD.WIDE.U32 R36, R34, R24, RZ ;  /* 0x0000001822247225 */ /* 0x000fe200078e00ff */
[----:B------:R-:W-:Y:S02]  /*1de0*/  LOP3.LUT R172, R19, 0x8, R122, 0xf8, !PT ;  /* 0x0000000813ac7812 */ /* 0x000fe400078ef87a */
[----:B------:R-:W-:Y:S01]  /*1df0*/  LOP3.LUT R18, R18, 0x18, RZ, 0xc0, !PT ;  /* 0x0000001812127812 */ /* 0x000fe200078ec0ff */
[----:B------:R-:W-:Y:S01]  /*1e00*/  IMAD R20, R25, R34, R20 ;  /* 0x0000002219147224 */ /* 0x000fe200078e0214 */
[----:B------:R-:W-:Y:S02]  /*1e10*/  LOP3.LUT R19, R19, 0x8, R121, 0xf8, !PT ;  /* 0x0000000813137812 */ /* 0x000fe400078ef879 */
[----:B------:R-:W-:Y:S01]  /*1e20*/  LOP3.LUT R21, R13, 0xc0, RZ, 0xc0, !PT ;  /* 0x000000c00d157812 */ /* 0x000fe200078ec0ff */
[----:B------:R-:W-:Y:S01]  /*1e30*/  IMAD.IADD R20, R37, 0x1, R20 ;  /* 0x0000000125147824 */ /* 0x000fe200078e0214 */
[----:B------:R-:W-:-:S02]  /*1e40*/  LOP3.LUT R172, R27, R172, R18, 0xf6, !PT ;  /* 0x000000ac1bac7212 */ /* 0x000fc400078ef612 */
[----:B------:R-:W-:Y:S02]  /*1e50*/  LOP3.LUT R19, R19, R18, RZ, 0x3c, !PT ;  /* 0x0000001213137212 */ /* 0x000fe400078e3cff */
[----:B------:R-:W-:Y:S02]  /*1e60*/  IADD3 R24, P0, PT, R6, R36, RZ ;  /* 0x0000002406187210 */ /* 0x000fe40007f1e0ff */
[--C-:B------:R-:W-:Y:S01]  /*1e70*/  LOP3.LUT R18, R21, 0x18, R122.reuse, 0xf8, !PT ;  /* 0x0000001815127812 */ /* 0x100fe200078ef87a */
[----:B------:R-:W1:Y:S01]  /*1e80*/  S2R R7, SR_CgaCtaId ;  /* 0x0000000000077919 */ /* 0x000e620000008800 */
[----:B------:R-:W-:Y:S01]  /*1e90*/  SHF.R.U32.HI R126, RZ, 0x2, R122 ;  /* 0x00000002ff7e7819 */ /* 0x000fe2000001167a */
[----:B------:R-:W-:-:S04]  /*1ea0*/  IMAD.X R25, R5, 0x1, R20, P0 ;  /* 0x0000000105197824 */ /* 0x000fc800000e0614 */
[----:B------:R-:W-:Y:S02]  /*1eb0*/  IMAD R5, R177, R126, RZ ;  /* 0x0000007eb1057224 */ /* 0x000fe400078e02ff */
[----:B------:R-:W-:-:S04]  /*1ec0*/  IMAD.WIDE.U32 R26, R126, R176, R24 ;  /* 0x000000b07e1a7225 */ /* 0x000fc800078e0018 */
[----:B------:R-:W-:Y:S02]  /*1ed0*/  IMAD.IADD R5, R27, 0x1, R5 ;  /* 0x000000011b057824 */ /* 0x000fe400078e0205 */
[----:B------:R-:W-:Y:S01]  /*1ee0*/  IMAD.IADD R178, R125, 0x1, -R190 ;  /* 0x000000017db27824 */ /* 0x000fe200078e0abe */
[--C-:B------:R-:W-:Y:S02]  /*1ef0*/  LOP3.LUT R18, R18, 0x18, R13.reuse, 0x78, !PT ;  /* 0x0000001812127812 */ /* 0x100fe400078e780d */
[----:B------:R-:W-:Y:S02]  /*1f00*/  MOV R8, 0x400 ;  /* 0x0000040000087802 */ /* 0x000fe40000000f00 */
[----:B------:R-:W-:Y:S02]  /*1f10*/  LOP3.LUT R18, R18, 0x1f20, R13, 0xf8, !PT ;  /* 0x00001f2012127812 */ /* 0x000fe400078ef80d */
[----:B------:R-:W-:Y:S01]  /*1f20*/  SHF.R.S32.HI R13, RZ, 0x1f, R192 ;  /* 0x0000001fff0d7819 */ /* 0x000fe200000114c0 */
[----:B------:R-:W-:Y:S01]  /*1f30*/  IMAD.MOV.U32 R127, RZ, RZ, RZ ;  /* 0x000000ffff7f7224 */ /* 0x000fe200078e00ff */
[----:B------:R-:W-:Y:S01]  /*1f40*/  BSSY.RECONVERGENT B0, `(.L_x_3765) ;  /* 0x000003c000007945 */ /* 0x000fe20003800200 */
[----:B------:R-:W-:-:S02]  /*1f50*/  LOP3.LUT R6, R15, R19, RZ, 0xfc, !PT ;  /* 0x000000130f067212 */ /* 0x000fc400078efcff */
[----:B------:R-:W-:Y:S02]  /*1f60*/  LOP3.LUT R4, R4, R19, RZ, 0xfc, !PT ;  /* 0x0000001304047212 */ /* 0x000fe400078efcff */
[----:B-1----:R-:W-:Y:S01]  /*1f70*/  LEA R7, R7, R8, 0x18 ;  /* 0x0000000807077211 */ /* 0x002fe200078ec0ff */
[----:B------:R-:W-:Y:S01]  /*1f80*/  IMAD.WIDE.U32 R8, R9, 0x40, R126 ;  /* 0x0000004009087825 */ /* 0x000fe200078e007e */
[C---:B------:R-:W-:Y:S02]  /*1f90*/  LOP3.LUT R187, R191.reuse, 0x20, RZ, 0xfc, !PT ;  /* 0x00000020bfbb7812 */ /* 0x040fe400078efcff */
[----:B------:R-:W-:Y:S01]  /*1fa0*/  LOP3.LUT R185, R191, 0x40, RZ, 0xfc, !PT ;  /* 0x00000040bfb97812 */ /* 0x000fe200078efcff */
[----:B------:R-:W-:Y:S02]  /*1fb0*/  IMAD R189, R18, 0x2, R7 ;  /* 0x0000000212bd7824 */ /* 0x000fe400078e0207 */
[----:B--2---:R-:W-:-:S04]  /*1fc0*/  @P2 IMAD.WIDE.U32 R34, R22, R14, RZ ;  /* 0x0000000e16222225 */ /* 0x004fc800078e00ff */
[-C--:B---3--:R-:W-:Y:S02]  /*1fd0*/  @!P2 IMAD R21, R33, R193.reuse, RZ ;  /* 0x000000c12115a224 */ /* 0x088fe400078e02ff */
[----:B------:R-:W-:-:S04]  /*1fe0*/  @!P2 IMAD.WIDE.U32 R32, R32, R193, RZ ;  /* 0x000000c12020a225 */ /* 0x000fc800078e00ff */
[----:B------:R-:W-:Y:S01]  /*1ff0*/  @!P2 IMAD.MOV.U32 R20, RZ, RZ, R32 ;  /* 0x000000ffff14a224 */ /* 0x000fe200078e0020 */
[----:B------:R-:W-:Y:S01]  /*2000*/  IADD3 R32, P0, PT, R191, R12, RZ ;  /* 0x0000000cbf207210 */ /* 0x000fe20007f1e0ff */
[----:B------:R-:W-:Y:S02]  /*2010*/  @!P2 IMAD.IADD R21, R33, 0x1, R21 ;  /* 0x000000012115a824 */ /* 0x000fe400078e0215 */
[----:B------:R-:W-:Y:S02]  /*2020*/  @P2 IMAD R14, R23, R14, RZ ;  /* 0x0000000e170e2224 */ /* 0x000fe400078e02ff */
[----:B------:R-:W-:Y:S01]  /*2030*/  IMAD.X R33, RZ, RZ, R0, P0 ;  /* 0x000000ffff217224 */ /* 0x000fe200000e0600 */
[C---:B------:R-:W-:Y:S01]  /*2040*/  LEA R182, P0, R26.reuse, R30, 0x1 ;  /* 0x0000001e1ab67211 */ /* 0x040fe200078008ff */
[----:B------:R-:W-:Y:S01]  /*2050*/  @P2 IMAD.MOV.U32 R20, RZ, RZ, R34 ;  /* 0x000000ffff142224 */ /* 0x000fe200078e0022 */
[----:B------:R-:W-:Y:S02]  /*2060*/  @P2 IADD3 R21, PT, PT, R35, R14, RZ ;  /* 0x0000000e23152210 */ /* 0x000fe40007ffe0ff */
[----:B------:R-:W-:-:S02]  /*2070*/  LEA.HI.X R183, R26, R31, R5, 0x1, P0 ;  /* 0x0000001f1ab77211 */ /* 0x000fc400000f0c05 */
[----:B------:R-:W-:-:S05]  /*2080*/  IADD3 R20, P0, PT, R191, R20, RZ ;  /* 0x00000014bf147210 */ /* 0x000fca0007f1e0ff */
[----:B------:R-:W-:Y:S01]  /*2090*/  IMAD.X R21, RZ, RZ, R21, P0 ;  /* 0x000000ffff157224 */ /* 0x000fe200000e0615 */
[C---:B------:R-:W-:Y:S01]  /*20a0*/  ISETP.GE.AND P0, PT, R126.reuse, R178, PT ;  /* 0x000000b27e00720c */ /* 0x040fe20003f06270 */
[----:B------:R-:W-:Y:S02]  /*20b0*/  IMAD R12, R175, R126, RZ ;  /* 0x0000007eaf0c7224 */ /* 0x000fe400078e02ff */
[----:B------:R-:W-:-:S04]  /*20c0*/  IMAD.WIDE.U32 R24, R126, R174, R32 ;  /* 0x000000ae7e187225 */ /* 0x000fc800078e0020 */
        /* <DEDUP_REMOVED lines=34> */
.L_x_3767:
[----:B------:R3:W-:Y:S02]  /*22f0*/  STS.128 [R189+0x2000], RZ ;  /* 0x002000ffbd007388 */ /* 0x0007e40000000c00 */
.L_x_3766:
[----:B------:R-:W-:Y:S05]  /*2300*/  BSYNC.RECONVERGENT B0 ;  /* 0x0000000000007941 */ /* 0x000fea0003800200 */
.L_x_3765:
        /* <DEDUP_REMOVED lines=32> */
.L_x_3770:
[----:B------:R1:W-:Y:S02]  /*2510*/  STS.128 [R189+0x2800], RZ ;  /* 0x002800ffbd007388 */ /* 0x0003e40000000c00 */
.L_x_3769:
[----:B------:R-:W-:Y:S05]  /*2520*/  BSYNC.RECONVERGENT B0 ;  /* 0x0000000000007941 */ /* 0x000fea0003800200 */
.L_x_3768:
[----:B------:R-:W-:Y:S01]  /*2530*/  VIADD R186, R120, 0xffffffff ;  /* 0xffffffff78ba7836 */ /* 0x000fe20000000000 */
[----:B------:R-:W-:Y:S04]  /*2540*/  BSSY.RECONVERGENT B0, `(.L_x_3771) ;  /* 0x000001b000007945 */ /* 0x000fe80003800200 */
[----:B------:R-:W-:-:S05]  /*2550*/  SHF.L.U32 R198, R186, 0x7, RZ ;  /* 0x00000007bac67819 */ /* 0x000fca00000006ff */
[----:B-1--4-:R-:W-:-:S05]  /*2560*/  IMAD.IADD R8, R123, 0x1, -R198 ;  /* 0x000000017b087824 */ /* 0x012fca00078e0ac6 */
[----:B------:R-:W-:-:S13]  /*2570*/  ISETP.GE.AND P3, PT, R126, R8, PT ;  /* 0x000000087e00720c */ /* 0x000fda0003f66270 */
        /* <DEDUP_REMOVED lines=22> */
.L_x_3773:
[----:B------:R4:W-:Y:S02]  /*26e0*/  STS.128 [R189+0x7000], RZ ;  /* 0x007000ffbd007388 */ /* 0x0009e40000000c00 */
.L_x_3772:
[----:B------:R-:W-:Y:S05]  /*26f0*/  BSYNC.RECONVERGENT B0 ;  /* 0x0000000000007941 */ /* 0x000fea0003800200 */
.L_x_3771:
        /* <DEDUP_REMOVED lines=26> */
.L_x_3776:
[----:B------:R1:W-:Y:S02]  /*28a0*/  STS.128 [R189+0x7800], RZ ;  /* 0x007800ffbd007388 */ /* 0x0003e40000000c00 */
.L_x_3775:
[----:B------:R-:W-:Y:S05]  /*28b0*/  BSYNC.RECONVERGENT B0 ;  /* 0x0000000000007941 */ /* 0x000fea0003800200 */
.L_x_3774:
        /* <DEDUP_REMOVED lines=25> */
.L_x_3779:
[----:B------:R1:W-:Y:S02]  /*2a50*/  STS.128 [R189+0x8000], RZ ;  /* 0x008000ffbd007388 */ /* 0x0003e40000000c00 */
.L_x_3778:
[----:B------:R-:W-:Y:S05]  /*2a60*/  BSYNC.RECONVERGENT B0 ;  /* 0x0000000000007941 */ /* 0x000fea0003800200 */
.L_x_3777:
[----:B------:R-:W-:Y:S01]  /*2a70*/  IADD3 R9, PT, PT, R126, 0x60, RZ ;  /* 0x000000607e097810 */ /* 0x000fe20007ffe0ff */
[----:B------:R-:W-:Y:S03]  /*2a80*/  BSSY.RECONVERGENT B0, `(.L_x_3780) ;  /* 0x0000018000007945 */ /* 0x000fe60003800200 */
[----:B------:R-:W-:-:S13]  /*2a90*/  ISETP.GE.AND P0, PT, R9, R8, PT ;  /* 0x000000080900720c */ /* 0x000fda0003f06270 */
[----:B------:R-:W-:Y:S05]  /*2aa0*/  @P0 BRA `(.L_x_3781) ;  /* 0x0000000000540947 */ /* 0x000fea0003800000 */
        /* <DEDUP_REMOVED lines=21> */
.L_x_3781:
[----:B------:R-:W-:Y:S05]  /*2c00*/  BSYNC.RECONVERGENT B0 ;  /* 0x0000000000007941 */ /* 0x000fea0003800200 */
.L_x_3780:
[----:B------:R-:W2:Y:S04]  /*2c10*/  LD.E.64 R16, desc[UR4][R2.64+0x1c0] ;  /* 0x0001c00402107980 */ /* 0x000ea8000c101b00 */
[----:B-1----:R-:W3:Y:S01]  /*2c20*/  LD.E.64 R14, desc[UR4][R2.64+0x1b8] ;  /* 0x0001b804020e7980 */ /* 0x002ee2000c101b00 */
[----:B------:R-:W-:-:S03]  /*2c30*/  MOV R12, R192 ;  /* 0x000000c0000c7202 */ /* 0x000fc60000000f00 */
        /* <DEDUP_REMOVED lines=36> */
.L_x_3784:
[----:B------:R3:W-:Y:S01]  /*2e80*/  STS.128 [R189+0xd000], RZ ;  /* 0x00d000ffbd007388 */ /* 0x0007e20000000c00 */
[----:B------:R-:W-:Y:S05]  /*2e90*/  BRA `(.L_x_3785) ;  /* 0x00000000000c7947 */ /* 0x000fea0003800000 */
.L_x_3783:
[----:B------:R2:W-:Y:S04]  /*2ea0*/  STS.128 [R189+0x9000], RZ ;  /* 0x009000ffbd007388 */ /* 0x0005e80000000c00 */
[----:B------:R2:W-:Y:S04]  /*2eb0*/  STS.128 [R189+0xb000], RZ ;  /* 0x00b000ffbd007388 */ /* 0x0005e80000000c00 */
[----:B------:R2:W-:Y:S02]  /*2ec0*/  STS.128 [R189+0xd000], RZ ;  /* 0x00d000ffbd007388 */ /* 0x0005e40000000c00 */
.L_x_3785:
[----:B------:R-:W-:Y:S05]  /*2ed0*/  BSYNC.RECONVERGENT B0 ;  /* 0x0000000000007941 */ /* 0x000fea0003800200 */
.L_x_3782:
        /* <DEDUP_REMOVED lines=9> */
[----:B-1----:R-:W-:Y:S02]  /*2f70*/  SHF.L.U64.HI R10, R176, 0x5, R177 ;  /* 0x00000005b00a7819 */ /* 0x002fe400000102b1 */
        /* <DEDUP_REMOVED lines=19> */
.L_x_3788:
[----:B------:R2:W-:Y:S02]  /*30b0*/  STS.128 [R189+0xd800], RZ ;  /* 0x00d800ffbd007388 */ /* 0x0005e40000000c00 */
.L_x_3787:
[----:B------:R-:W-:Y:S05]  /*30c0*/  BSYNC.RECONVERGENT B0 ;  /* 0x0000000000007941 */ /* 0x000fea0003800200 */
.L_x_3786:
        /* <DEDUP_REMOVED lines=27> */
.L_x_3791:
[----:B------:R1:W-:Y:S02]  /*3280*/  STS.128 [R189+0xe000], RZ ;  /* 0x00e000ffbd007388 */ /* 0x0003e40000000c00 */
.L_x_3790:
[----:B------:R-:W-:Y:S05]  /*3290*/  BSYNC.RECONVERGENT B0 ;  /* 0x0000000000007941 */ /* 0x000fea0003800200 */
.L_x_3789:
        /* <DEDUP_REMOVED lines=31> */
.L_x_3794:
[----:B------:R1:W-:Y:S02]  /*3490*/  STS.128 [R189+0xe800], RZ ;  /* 0x00e800ffbd007388 */ /* 0x0003e40000000c00 */
.L_x_3793:
[----:B------:R-:W-:Y:S05]  /*34a0*/  BSYNC.RECONVERGENT B0 ;  /* 0x0000000000007941 */ /* 0x000fea0003800200 */
.L_x_3792:
[--C-:B------:R-:W-:Y:S01]  /*34b0*/  IMAD R173, R6, 0x2, R7.reuse ;  /* 0x0000000206ad7824 */ /* 0x100fe200078e0207 */
[----:B------:R-:W0:Y:S01]  /*34c0*/  LDGDEPBAR ;  /* 0x00000000000079af */ /* 0x000e220000000000 */
[----:B------:R-:W-:Y:S01]  /*34d0*/  IMAD R172, R172, 0x2, R7 ;  /* 0x00000002acac7824 */ /* 0x000fe200078e0207 */
[----:B------:R-:W-:Y:S01]  /*34e0*/  ISETP.GT.AND P0, PT, R186, R179, PT ;  /* 0x000000b3ba00720c */ /* 0x000fe20003f04270 */
        /* <DEDUP_REMOVED lines=8> */
[----:B------:R-:W4:Y:S04]  /*3570*/  LDSM.16.M88.4 R16, [R172+0x4000] ;  /* 0x00400000ac10783b */ /* 0x000f280000000200 */
[----:B-1----:R-:W1:Y:S04]  /*3580*/  LDSM.16.M88.4 R8, [R172+0x4400] ;  /* 0x00440000ac08783b */ /* 0x002e680000000200 */
[----:B------:R-:W1:Y:S04]  /*3590*/  LDSM.16.M88.4 R100, [R172+0x4800] ;  /* 0x00480000ac64783b */ /* 0x000e680000000200 */
[----:B------:R-:W1:Y:S04]  /*35a0*/  LDSM.16.M88.4 R60, [R172+0x4c00] ;  /* 0x004c0000ac3c783b */ /* 0x000e680000000200 */
[----:B------:R-:W-:Y:S04]  /*35b0*/  LDSM.16.M88.4 R76, [R171] ;  /* 0x00000000ab4c783b */ /* 0x000fe80000000200 */
[----:B------:R-:W1:Y:S01]  /*35c0*/  LDSM.16.M88.4 R56, [R169+0x3800] ;  /* 0x00380000a938783b */ /* 0x000e620000000200 */
[C---:B-----5:R-:W-:Y:S03]  /*35d0*/  HMMA.16816.F32.BF16 R36, R92.reuse, R32, RZ ;  /* 0x000000205c24723c */ /* 0x060fe600000418ff */
[----:B------:R-:W5:Y:S04]  /*35e0*/  LDSM.16.M88.4 R72, [R169+0x3000] ;  /* 0x00300000a948783b */ /* 0x000f680000000200 */
[----:B------:R-:W5:Y:S01]  /*35f0*/  LDSM.16.M88.4 R68, [R169+0x3400] ;  /* 0x00340000a944783b */ /* 0x000f620000000200 */
[C---:B------:R-:W-:Y:S03]  /*3600*/  HMMA.16816.F32.BF16 R32, R92.reuse, R34, RZ ;  /* 0x000000225c20723c */ /* 0x040fe600000418ff */
[----:B------:R-:W5:Y:S04]  /*3610*/  LDSM.16.M88.4 R64, [R169+0x3c00] ;  /* 0x003c0000a940783b */ /* 0x000f680000000200 */
[----:B------:R-:W-:Y:S01]  /*3620*/  LDSM.16.M88.4 R84, [R169+0x4400] ;  /* 0x00440000a954783b */ /* 0x000fe20000000200 */
[C---:B--2---:R-:W-:Y:S03]  /*3630*/  HMMA.16816.F32.BF16 R52, R92.reuse, R48, RZ ;  /* 0x000000305c34723c */ /* 0x044fe600000418ff */
[----:B------:R-:W-:Y:S04]  /*3640*/  LDSM.16.M88.4 R80, [R169+0x4c00] ;  /* 0x004c0000a950783b */ /* 0x000fe80000000200 */
[----:B------:R-:W-:Y:S01]  /*3650*/  LDSM.16.M88.4 R108, [R172+0x5800] ;  /* 0x00580000ac6c783b */ /* 0x000fe20000000200 */
[C---:B---3--:R-:W-:Y:S03]  /*3660*/  HMMA.16816.F32.BF16 R44, R92.reuse, R40, RZ ;  /* 0x000000285c2c723c */ /* 0x048fe600000418ff */
[----:B------:R-:W-:Y:S04]  /*3670*/  LDSM.16.M88.4 R88, [R172+0x6000] ;  /* 0x00600000ac58783b */ /* 0x000fe80000000200 */
[----:B------:R-:W-:Y:S01]  /*3680*/  LDSM.16.M88.4 R112, [R169+0x6000] ;  /* 0x00600000a970783b */ /* 0x000fe20000000200 */
[C---:B----4-:R-:W-:Y:S03]  /*3690*/  HMMA.16816.F32.BF16 R28, R92.reuse, R24, RZ ;  /* 0x000000185c1c723c */ /* 0x050fe600000418ff */
        /* <DEDUP_REMOVED lines=16> */
[C---:B-----5:R-:W-:Y:S08]  /*37a0*/  HMMA.16816.F32.BF16 R52, R76.reuse, R72, R52 ;  /* 0x000000484c34723c */ /* 0x060ff00000041834 */
[C---:B------:R-:W-:Y:S01]  /*37b0*/  HMMA.16816.F32.BF16 R48, R76.reuse, R74, R48 ;  /* 0x0000004a4c30723c */ /* 0x040fe20000041830 */
[----:B------:R-:W-:Y:S07]  /*37c0*/  LDSM.16.M88.4 R72, [R173+0x1000] ;  /* 0x00100000ad48783b */ /* 0x000fee0000000200 */
[C---:B------:R-:W-:Y:S08]  /*37d0*/  HMMA.16816.F32.BF16 R44, R76.reuse, R68, R44 ;  /* 0x000000444c2c723c */ /* 0x040ff0000004182c */
[C---:B------:R-:W-:Y:S01]  /*37e0*/  HMMA.16816.F32.BF16 R40, R76.reuse, R70, R40 ;  /* 0x000000464c28723c */ /* 0x040fe20000041828 */
[----:B------:R-:W3:Y:S07]  /*37f0*/  LDSM.16.M88.4 R68, [R172+0x5000] ;  /* 0x00500000ac44783b */ /* 0x000eee0000000200 */
        /* <DEDUP_REMOVED lines=11> */
[----:B------:R-:W5:Y:S07]  /*38b0*/  LDSM.16.M88.4 R84, [R172+0x6800] ;  /* 0x00680000ac54783b */ /* 0x000f6e0000000200 */
[C---:B------:R-:W-:Y:S08]  /*38c0*/  HMMA.16816.F32.BF16 R96, R76.reuse, R80, R96 ;  /* 0x000000504c60723c */ /* 0x040ff00000041860 */
[----:B------:R-:W-:Y:S01]  /*38d0*/  HMMA.16816.F32.BF16 R92, R76, R82, R92 ;  /* 0x000000524c5c723c */ /* 0x000fe2000004185c */
[----:B------:R-:W5:Y:S04]  /*38e0*/  LDSM.16.M88.4 R76, [R172+0x6c00] ;  /* 0x006c0000ac4c783b */ /* 0x000f680000000200 */
[----:B------:R-:W-:Y:S03]  /*38f0*/  LDSM.16.M88.4 R80, [R171+0x1000] ;  /* 0x00100000ab50783b */ /* 0x000fe60000000200 */
        /* <DEDUP_REMOVED lines=18> */
[C---:B-----5:R-:W-:Y:S08]  /*3a20*/  HMMA.16816.F32.BF16 R104, R72.reuse, R84, R104 ;  /* 0x000000544868723c */ /* 0x060ff00000041868 */
[C---:B------:R-:W-:Y:S01]  /*3a30*/  HMMA.16816.F32.BF16 R100, R72.reuse, R86, R100 ;  /* 0x000000564864723c */ /* 0x040fe20000041864 */
[----:B------:R-:W5:Y:S07]  /*3a40*/  LDSM.16.M88.4 R84, [R169+0x6c00] ;  /* 0x006c0000a954783b */ /* 0x000f6e0000000200 */
[C---:B------:R-:W-:Y:S08]  /*3a50*/  HMMA.16816.F32.BF16 R96, R72.reuse, R76, R96 ;  /* 0x0000004c4860723c */ /* 0x040ff00000041860 */
[----:B------:R-:W-:Y:S01]  /*3a60*/  HMMA.16816.F32.BF16 R92, R72, R78, R92 ;  /* 0x0000004e485c723c */ /* 0x000fe2000004185c */
[----:B------:R-:W5:Y:S04]  /*3a70*/  LDSM.16.M88.4 R76, [R172+0x7000] ;  /* 0x00700000ac4c783b */ /* 0x000f680000000200 */
[----:B------:R-:W5:Y:S03]  /*3a80*/  LDSM.16.M88.4 R72, [R172+0x7400] ;  /* 0x00740000ac48783b */ /* 0x000f660000000200 */
        /* <DEDUP_REMOVED lines=20> */
[----:B------:R-:W-:Y:S07]  /*3bd0*/  LDSM.16.M88.4 R88, [R171+0x2000] ;  /* 0x00200000ab58783b */ /* 0x000fee0000000200 */
        /* <DEDUP_REMOVED lines=26> */
[----:B------:R-:W-:Y:S08]  /*3d80*/  HMMA.16816.F32.BF16 R92, R116, R110, R92 ;  /* 0x0000006e745c723c */ /* 0x000ff0000004185c */
        /* <DEDUP_REMOVED lines=31> */
.L_x_3798:
        /* <DEDUP_REMOVED lines=19> */
[----:B------:R-:W-:Y:S01]  /*40b0*/  IMAD R65, R59, R57, R6 ;  /* 0x000000393b417224 */ /* 0x000fe200078e0206 */
        /* <DEDUP_REMOVED lines=11> */
[----:B------:R-:W-:Y:S01]  /*4170*/  ISETP.NE.AND P1, PT, R63, RZ, PT ;  /* 0x000000ff3f00720c */ /* 0x000fe20003f25270 */
[----:B------:R-:W2:Y:S01]  /*4180*/  LD.E.64 R64, desc[UR4][R2.64+0x20] ;  /* 0x0000200402407980 */ /* 0x000ea2000c101b00 */
        /* <DEDUP_REMOVED lines=27> */
.L_x_3799:
[----:B------:R-:W-:Y:S05]  /*4340*/  BSYNC.RECONVERGENT B0 ;  /* 0x0000000000007941 */ /* 0x000fea0003800200 */
.L_x_3797:
        /* <DEDUP_REMOVED lines=73> */
.L_x_3801:
[----:B------:R3:W-:Y:S02]  /*47e0*/  STS.128 [R189+0x8800], RZ ;  /* 0x008800ffbd007388 */ /* 0x0007e40000000c00 */
.L_x_3802:
[----:B------:R-:W-:Y:S05]  /*47f0*/  BSYNC.RECONVERGENT B0 ;  /* 0x0000000000007941 */ /* 0x000fea0003800200 */
.L_x_3800:
[----:B------:R-:W0:Y:S02]  /*4800*/  LDGDEPBAR ;  /* 0x00000000000079af */ /* 0x000e240000000000 */
.L_x_3796:
[----:B------:R-:W-:Y:S05]  /*4810*/  BSYNC.RECONVERGENT B1 ;  /* 0x0000000000017941 */ /* 0x000fea0003800200 */
.L_x_3795:
[----:B-1----:R-:W-:Y:S01]  /*4820*/  IMAD.SHL.U32 R57, R122, 0x2, RZ ;  /* 0x000000027a397824 */ /* 0x002fe200078e00ff */
[----:B------:R-:W-:-:S04]  /*4830*/  LOP3.LUT R56, R126, 0x7, RZ, 0xc0, !PT ;  /* 0x000000077e387812 */ /* 0x000fc800078ec0ff */
[----:B------:R-:W-:Y:S02]  /*4840*/  LOP3.LUT R58, R56, 0x1f0, R121, 0xf8, !PT ;  /* 0x000001f0383a7812 */ /* 0x000fe400078ef879 */
[----:B------:R-:W-:Y:S02]  /*4850*/  LOP3.LUT R57, R57, 0x6, RZ, 0xc0, !PT ;  /* 0x0000000639397812 */ /* 0x000fe400078ec0ff */
[----:B------:R-:W-:-:S03]  /*4860*/  IADD3 R58, PT, PT, -R125, R58, R190 ;  /* 0x0000003a7d3a7210 */ /* 0x000fc60007ffe1be */
[----:B--2---:R-:W-:Y:S02]  /*4870*/  IMAD.IADD R60, R198, 0x1, R57 ;  /* 0x00000001c63c7824 */ /* 0x004fe400078e0239 */
        /* <DEDUP_REMOVED lines=9> */
[----:B------:R-:W-:Y:S01]  /*4910*/  IMAD.IADD R61, R58, 0x1, -R6 ;  /* 0x000000013a3d7824 */ /* 0x000fe200078e0a06 */
[----:B------:R-:W-:Y:S01]  /*4920*/  ISETP.GE.AND P6, PT, R6, R123, PT ;  /* 0x0000007b0600720c */ /* 0x000fe20003fc6270 */
[C---:B------:R-:W-:Y:S01]  /*4930*/  VIADD R86, R60.reuse, 0x18 ;  /* 0x000000183c567836 */ /* 0x040fe20000000000 */
[----:B------:R-:W-:Y:S01]  /*4940*/  I2FP.F32.S32 R63, R63 ;  /* 0x0000003f003f7245 */ /* 0x000fe20000201400 */
[----:B------:R-:W-:Y:S01]  /*4950*/  VIADD R80, R60, 0x21 ;  /* 0x000000213c507836 */ /* 0x000fe20000000000 */
[----:B------:R-:W-:Y:S01]  /*4960*/  IABS R61, R61 ;  /* 0x0000003d003d7213 */ /* 0x000fe20000000000 */
[----:B------:R-:W-:Y:S01]  /*4970*/  IMAD.IADD R79, R58, 0x1, -R108 ;  /* 0x000000013a4f7824 */ /* 0x000fe200078e0a6c */
[----:B------:R-:W-:Y:S01]  /*4980*/  ISETP.GE.AND P2, PT, R108, R123, PT ;  /* 0x0000007b6c00720c */ /* 0x000fe20003f46270 */
[----:B------:R-:W-:Y:S01]  /*4990*/  FFMA.FTZ R63, -R0, R63, R48 ;  /* 0x0000003f003f7223 */ /* 0x000fe20000010130 */
[C---:B------:R-:W-:Y:S01]  /*49a0*/  IMAD.IADD R48, R58.reuse, 0x1, -R84 ;  /* 0x000000013a307824 */ /* 0x040fe200078e0a54 */
[----:B------:R-:W-:Y:S01]  /*49b0*/  I2FP.F32.S32 R61, R61 ;  /* 0x0000003d003d7245 */ /* 0x000fe20000201400 */
[----:B------:R-:W-:Y:S01]  /*49c0*/  IMAD.IADD R59, R58, 0x1, -R86 ;  /* 0x000000013a3b7824 */ /* 0x000fe200078e0a56 */
[----:B------:R-:W-:Y:S01]  /*49d0*/  IABS R79, R79 ;  /* 0x0000004f004f7213 */ /* 0x000fe20000000000 */
[----:B------:R-:W-:Y:S01]  /*49e0*/  VIADD R90, R60, 0x9 ;  /* 0x000000093c5a7836 */ /* 0x000fe20000000000 */
[----:B------:R-:W-:Y:S01]  /*49f0*/  IABS R48, R48 ;  /* 0x0000003000307213 */ /* 0x000fe20000000000 */
[----:B------:R-:W-:Y:S01]  /*4a00*/  FFMA.FTZ R61, -R0, R61, R44 ;  /* 0x0000003d003d7223 */ /* 0x000fe2000001012c */
[----:B------:R-:W-:Y:S01]  /*4a10*/  IMAD.IADD R44, R58, 0x1, -R80 ;  /* 0x000000013a2c7824 */ /* 0x000fe200078e0a50 */
[----:B------:R-:W-:Y:S01]  /*4a20*/  IABS R59, R59 ;  /* 0x0000003b003b7213 */ /* 0x000fe20000000000 */
[----:B------:R-:W-:Y:S01]  /*4a30*/  VIADD R76, R60, 0x29 ;  /* 0x000000293c4c7836 */ /* 0x000fe20000000000 */
[----:B------:R-:W-:Y:S01]  /*4a40*/  I2FP.F32.S32 R48, R48 ;  /* 0x0000003000307245 */ /* 0x000fe20000201400 */
[----:B------:R-:W-:Y:S01]  /*4a50*/  IMAD.IADD R62, R58, 0x1, -R90 ;  /* 0x000000013a3e7824 */ /* 0x000fe200078e0a5a */
[----:B------:R-:W-:Y:S01]  /*4a60*/  IABS R44, R44 ;  /* 0x0000002c002c7213 */ /* 0x000fe20000000000 */
[----:B------:R-:W-:Y:S01]  /*4a70*/  VIADD R74, R60, 0x30 ;  /* 0x000000303c4a7836 */ /* 0x000fe20000000000 */
[----:B------:R-:W-:Y:S01]  /*4a80*/  I2FP.F32.S32 R79, R79 ;  /* 0x0000004f004f7245 */ /* 0x000fe20000201400 */
[C---:B------:R-:W-:Y:S01]  /*4a90*/  FFMA.FTZ R71, -R0.reuse, R48, R41 ;  /* 0x0000003000477223 */ /* 0x040fe20000010129 */
[----:B------:R-:W-:Y:S01]  /*4aa0*/  I2FP.F32.S32 R59, R59 ;  /* 0x0000003b003b7245 */ /* 0x000fe20000201400 */
[----:B------:R-:W2:Y:S01]  /*4ab0*/  LD.E R41, desc[UR4][R2.64+0xdc] ;  /* 0x0000dc0402297980 */ /* 0x000ea2000c101900 */
[----:B------:R-:W-:Y:S01]  /*4ac0*/  I2FP.F32.S32 R44, R44 ;  /* 0x0000002c002c7245 */ /* 0x000fe20000201400 */
[C---:B------:R-:W-:Y:S01]  /*4ad0*/  FFMA.FTZ R79, -R0.reuse, R79, R53 ;  /* 0x0000004f004f7223 */ /* 0x040fe20000010135 */
[----:B------:R-:W-:Y:S01]  /*4ae0*/  IABS R62, R62 ;  /* 0x0000003e003e7213 */ /* 0x000fe20000000000 */
[----:B------:R-:W-:Y:S01]  /*4af0*/  FFMA.FTZ R59, -R0, R59, R40 ;  /* 0x0000003b003b7223 */ /* 0x000fe20000010128 */
[----:B------:R-:W-:-:S02]  /*4b00*/  IMAD.IADD R40, R58, 0x1, -R76 ;  /* 0x000000013a287824 */ /* 0x000fc400078e0a4c */
[----:B------:R-:W-:Y:S01]  /*4b10*/  FFMA.FTZ R53, -R0, R44, R37 ;  /* 0x0000002c00357223 */ /* 0x000fe20000010125 */
[----:B------:R-:W-:Y:S01]  /*4b20*/  IMAD.IADD R37, R58, 0x1, -R74 ;  /* 0x000000013a257824 */ /* 0x000fe200078e0a4a */
[----:B------:R-:W-:Y:S01]  /*4b30*/  I2FP.F32.S32 R62, R62 ;  /* 0x0000003e003e7245 */ /* 0x000fe20000201400 */
[C---:B------:R-:W-:Y:S01]  /*4b40*/  VIADD R82, R60.reuse, 0x20 ;  /* 0x000000203c527836 */ /* 0x040fe20000000000 */
[----:B------:R-:W-:Y:S01]  /*4b50*/  IABS R40, R40 ;  /* 0x0000002800287213 */ /* 0x000fe20000000000 */
[----:B------:R-:W-:Y:S01]  /*4b60*/  VIADD R70, R60, 0x38 ;  /* 0x000000383c467836 */ /* 0x000fe20000000000 */
[----:B------:R-:W-:Y:S01]  /*4b70*/  IABS R37, R37 ;  /* 0x0000002500257213 */ /* 0x000fe20000000000 */
[----:B------:R-:W-:Y:S01]  /*4b80*/  FFMA.FTZ R81, -R0, R62, R49 ;  /* 0x0000003e00517223 */ /* 0x000fe20000010131 */
[----:B------:R-:W-:Y:S01]  /*4b90*/  I2FP.F32.S32 R40, R40 ;  /* 0x0000002800287245 */ /* 0x000fe20000201400 */
[C---:B------:R-:W-:Y:S01]  /*4ba0*/  VIADD R62, R60.reuse, 0x40 ;  /* 0x000000403c3e7836 */ /* 0x040fe20000000000 */
[----:B------:R-:W-:Y:S01]  /*4bb0*/  I2FP.F32.S32 R37, R37 ;  /* 0x0000002500257245 */ /* 0x000fe20000201400 */
[----:B------:R-:W-:Y:S01]  /*4bc0*/  VIADD R48, R60, 0x41 ;  /* 0x000000413c307836 */ /* 0x000fe20000000000 */
[----:B------:R-:W-:Y:S01]  /*4bd0*/  ISETP.GE.AND P0, PT, R90, R123, PT ;  /* 0x0000007b5a00720c */ /* 0x000fe20003f06270 */
[----:B------:R-:W-:Y:S01]  /*4be0*/  FFMA.FTZ R159, -R0, R40, R33 ;  /* 0x00000028009f7223 */ /* 0x000fe20000010121 */
[----:B------:R-:W-:-:S02]  /*4bf0*/  VIADD R40, R60, 0x49 ;  /* 0x000000493c287836 */ /* 0x000fc40000000000 */
[----:B------:R-:W-:Y:S01]  /*4c00*/  FFMA.FTZ R33, -R0, R37, R28 ;  /* 0x0000002500217223 */ /* 0x000fe2000001011c */
[----:B------:R-:W-:Y:S01]  /*4c10*/  IMAD.IADD R37, R58, 0x1, -R62 ;  /* 0x000000013a257824 */ /* 0x000fe200078e0a3e */
[----:B------:R-:W-:Y:S01]  /*4c20*/  ISETP.GE.AND P4, PT, R86, R123, PT ;  /* 0x0000007b5600720c */ /* 0x000fe20003f86270 */
[C---:B------:R-:W-:Y:S01]  /*4c30*/  IMAD.IADD R163, R58.reuse, 0x1, -R82 ;  /* 0x000000013aa37824 */ /* 0x040fe200078e0a52 */
[----:B------:R-:W-:Y:S01]  /*4c40*/  FSEL R79, R79, -INF , !P2 ;  /* 0xff8000004f4f7808 */ /* 0x000fe20005000000 */
[C---:B------:R-:W-:Y:S01]  /*4c50*/  IMAD.IADD R126, R58.reuse, 0x1, -R40 ;  /* 0x000000013a7e7824 */ /* 0x040fe200078e0a28 */
[----:B------:R-:W-:Y:S01]  /*4c60*/  IABS R37, R37 ;  /* 0x0000002500257213 */ /* 0x000fe20000000000 */
[C---:B------:R-:W-:Y:S01]  /*4c70*/  IMAD.IADD R153, R58.reuse, 0x1, -R70 ;  /* 0x000000013a997824 */ /* 0x040fe200078e0a46 */
[----:B------:R-:W-:Y:S01]  /*4c80*/  IABS R163, R163 ;  /* 0x000000a300a37213 */ /* 0x000fe20000000000 */
[----:B------:R-:W-:Y:S01]  /*4c90*/  IMAD.IADD R64, R58, 0x1, -R48 ;  /* 0x000000013a407824 */ /* 0x000fe200078e0a30 */
[----:B------:R-:W-:Y:S01]  /*4ca0*/  IABS R126, R126 ;  /* 0x0000007e007e7213 */ /* 0x000fe20000000000 */
[C---:B------:R-:W-:Y:S01]  /*4cb0*/  VIADD R78, R60.reuse, 0x28 ;  /* 0x000000283c4e7836 */ /* 0x040fe20000000000 */
[----:B------:R-:W-:Y:S01]  /*4cc0*/  I2FP.F32.S32 R37, R37 ;  /* 0x0000002500257245 */ /* 0x000fe20000201400 */
[----:B------:R-:W-:Y:S01]  /*4cd0*/  VIADD R88, R60, 0x11 ;  /* 0x000000113c587836 */ /* 0x000fe20000000000 */
[----:B------:R-:W-:Y:S01]  /*4ce0*/  IABS R153, R153 ;  /* 0x0000009900997213 */ /* 0x000fe20000000000 */
[C---:B------:R-:W-:Y:S01]  /*4cf0*/  IMAD.IADD R161, R58.reuse, 0x1, -R78 ;  /* 0x000000013aa17824 */ /* 0x040fe200078e0a4e */
[----:B------:R-:W-:Y:S01]  /*4d00*/  IABS R64, R64 ;  /* 0x0000004000407213 */ /* 0x000fe20000000000 */
[----:B------:R-:W-:Y:S01]  /*4d10*/  IMAD.IADD R49, R58, 0x1, -R88 ;  /* 0x000000013a317824 */ /* 0x000fe200078e0a58 */
[----:B------:R-:W-:Y:S01]  /*4d20*/  I2FP.F32.S32 R163, R163 ;  /* 0x000000a300a37245 */ /* 0x000fe20000201400 */
[----:B------:R-:W-:Y:S01]  /*4d30*/  VIADD R72, R60, 0x31 ;  /* 0x000000313c487836 */ /* 0x000fe20000000000 */
[----:B------:R-:W-:Y:S01]  /*4d40*/  I2FP.F32.S32 R126, R126 ;  /* 0x0000007e007e7245 */ /* 0x000fe20000201400 */
[----:B------:R-:W-:Y:S01]  /*4d50*/  FFMA.FTZ R66, -R0, R37, R20 ;  /* 0x0000002500427223 */ /* 0x000fe20000010114 */
[----:B------:R-:W-:Y:S01]  /*4d60*/  I2FP.F32.S32 R153, R153 ;  /* 0x0000009900997245 */ /* 0x000fe20000201400 */
[C---:B------:R-:W-:Y:S01]  /*4d70*/  VIADD R20, R60.reuse, 0x60 ;  /* 0x000000603c147836 */ /* 0x040fe20000000000 */
[----:B------:R-:W-:Y:S01]  /*4d80*/  I2FP.F32.S32 R64, R64 ;  /* 0x0000004000407245 */ /* 0x000fe20000201400 */
[----:B------:R-:W-:Y:S01]  /*4d90*/  VIADD R28, R60, 0x58 ;  /* 0x000000583c1c7836 */ /* 0x000fe20000000000 */
[----:B------:R-:W-:Y:S01]  /*4da0*/  IABS R161, R161 ;  /* 0x000000a100a17213 */ /* 0x000fe20000000000 */
[----:B------:R-:W-:Y:S01]  /*4db0*/  FFMA.FTZ R163, -R0, R163, R36 ;  /* 0x000000a300a37223 */ /* 0x000fe20000010124 */
[----:B------:R-:W-:Y:S01]  /*4dc0*/  IABS R49, R49 ;  /* 0x0000003100317213 */ /* 0x000fe20000000000 */
[----:B------:R-:W-:-:S02]  /*4dd0*/  IMAD.IADD R36, R58, 0x1, -R72 ;  /* 0x000000013a247824 */ /* 0x000fc400078e0a48 */
[----:B------:R-:W-:Y:S01]  /*4de0*/  FFMA.FTZ R126, -R0, R126, R17 ;  /* 0x0000007e007e7223 */ /* 0x000fe20000010111 */
[----:B------:R-:W-:Y:S01]  /*4df0*/  VIADD R68, R60, 0x39 ;  /* 0x000000393c447836 */ /* 0x000fe20000000000 */
[----:B------:R-:W-:Y:S01]  /*4e00*/  I2FP.F32.S32 R161, R161 ;  /* 0x000000a100a17245 */ /* 0x000fe20000201400 */
[C---:B------:R-:W-:Y:S01]  /*4e10*/  FFMA.FTZ R153, -R0.reuse, R153, R24 ;  /* 0x0000009900997223 */ /* 0x040fe20000010118 */
[----:B------:R-:W-:Y:S01]  /*4e20*/  FFMA.FTZ R64, -R0, R64, R21 ;  /* 0x0000004000407223 */ /* 0x000fe20000010115 */
[----:B------:R-:W-:Y:S01]  /*4e30*/  IMAD.IADD R17, R58, 0x1, -R20 ;  /* 0x000000013a117824 */ /* 0x000fe200078e0a14 */
[----:B------:R-:W-:Y:S01]  /*4e40*/  I2FP.F32.S32 R49, R49 ;  /* 0x0000003100317245 */ /* 0x000fe20000201400 */
[----:B------:R-:W-:Y:S01]  /*4e50*/  VIADD R24, R60, 0x59 ;  /* 0x000000593c187836 */ /* 0x000fe20000000000 */
[----:B------:R-:W-:Y:S01]  /*4e60*/  IABS R36, R36 ;  /* 0x0000002400247213 */ /* 0x000fe20000000000 */
[----:B------:R-:W-:Y:S02]  /*4e70*/  IMAD.IADD R21, R58, 0x1, -R28 ;  /* 0x000000013a157824 */ /* 0x000fe400078e0a1c */
[----:B------:R-:W-:Y:S01]  /*4e80*/  FFMA.FTZ R161, -R0, R161, R32 ;  /* 0x000000a100a17223 */ /* 0x000fe20000010120 */
[C---:B------:R-:W-:Y:S01]  /*4e90*/  IMAD.IADD R151, R58.reuse, 0x1, -R68 ;  /* 0x000000013a977824 */ /* 0x040fe200078e0a44 */
[----:B------:R-:W-:Y:S01]  /*4ea0*/  IABS R17, R17 ;  /* 0x0000001100117213 */ /* 0x000fe20000000000 */
[----:B------:R-:W-:Y:S01]  /*4eb0*/  IMAD.IADD R110, R58, 0x1, -R24 ;  /* 0x000000013a6e7824 */ /* 0x000fe200078e0a18 */
[----:B------:R-:W-:Y:S01]  /*4ec0*/  IABS R21, R21 ;  /* 0x0000001500157213 */ /* 0x000fe20000000000 */
[----:B------:R-:W-:-:S02]  /*4ed0*/  VIADD R32, R60, 0x51 ;  /* 0x000000513c207836 */ /* 0x000fc40000000000 */
[----:B------:R-:W-:Y:S01]  /*4ee0*/  FFMA.FTZ R49, -R0, R49, R45 ;  /* 0x0000003100317223 */ /* 0x000fe2000001012d */
[----:B------:R-:W-:Y:S01]  /*4ef0*/  I2FP.F32.S32 R36, R36 ;  /* 0x0000002400247245 */ /* 0x000fe20000201400 */
[C---:B------:R-:W-:Y:S01]  /*4f00*/  VIADD R45, R58.reuse, 0x8 ;  /* 0x000000083a2d7836 */ /* 0x040fe20000000000 */
[----:B------:R-:W-:Y:S01]  /*4f10*/  IABS R151, R151 ;  /* 0x0000009700977213 */ /* 0x000fe20000000000 */
[----:B------:R-:W-:Y:S01]  /*4f20*/  IMAD.IADD R112, R58, 0x1, -R32 ;  /* 0x000000013a707824 */ /* 0x000fe200078e0a20 */
[----:B------:R-:W-:Y:S01]  /*4f30*/  I2FP.F32.S32 R17, R17 ;  /* 0x0000001100117245 */ /* 0x000fe20000201400 */
[----:B------:R-:W-:Y:S01]  /*4f40*/  FFMA.FTZ R155, -R0, R36, R29 ;  /* 0x00000024009b7223 */ /* 0x000fe2000001011d */
[----:B------:R-:W-:Y:S01]  /*4f50*/  IABS R110, R110 ;  /* 0x0000006e006e7213 */ /* 0x000fe20000000000 */
[C---:B------:R-:W-:Y:S01]  /*4f60*/  IMAD.IADD R90, R45.reuse, 0x1, -R90 ;  /* 0x000000012d5a7824 */ /* 0x040fe200078e0a5a */
[----:B------:R-:W-:Y:S01]  /*4f70*/  I2FP.F32.S32 R21, R21 ;  /* 0x0000001500157245 */ /* 0x000fe20000201400 */
[----:B------:R-:W-:Y:S01]  /*4f80*/  VIADD R36, R60, 0x50 ;  /* 0x000000503c247836 */ /* 0x000fe20000000000 */
[----:B------:R-:W-:Y:S01]  /*4f90*/  I2FP.F32.S32 R151, R151 ;  /* 0x0000009700977245 */ /* 0x000fe20000201400 */
[C---:B------:R-:W-:Y:S01]  /*4fa0*/  FFMA.FTZ R104, -R0.reuse, R17, R104 ;  /* 0x0000001100687223 */ /* 0x040fe20000010168 */
[----:B------:R-:W-:Y:S01]  /*4fb0*/  I2FP.F32.S32 R110, R110 ;  /* 0x0000006e006e7245 */ /* 0x000fe20000201400 */
[----:B------:R-:W-:Y:S01]  /*4fc0*/  FFMA.FTZ R124, -R0, R21, R8 ;  /* 0x00000015007c7223 */ /* 0x000fe20000010108 */
[----:B------:R-:W-:Y:S01]  /*4fd0*/  IABS R112, R112 ;  /* 0x0000007000707213 */ /* 0x000fe20000000000 */
[----:B------:R-:W-:-:S02]  /*4fe0*/  IMAD.IADD R17, R45, 0x1, -R88 ;  /* 0x000000012d117824 */ /* 0x000fc400078e0a58 */
[----:B------:R-:W-:Y:S01]  /*4ff0*/  FFMA.FTZ R151, -R0, R151, R25 ;  /* 0x0000009700977223 */ /* 0x000fe20000010119 */
[C---:B------:R-:W-:Y:S01]  /*5000*/  IMAD.IADD R8, R58.reuse, 0x1, -R60 ;  /* 0x000000013a087824 */ /* 0x040fe200078e0a3c */
[----:B------:R-:W-:Y:S01]  /*5010*/  IABS R90, R90 ;  /* 0x0000005a005a7213 */ /* 0x000fe20000000000 */
[----:B------:R-:W-:Y:S01]  /*5020*/  IMAD.IADD R25, R58, 0x1, -R36 ;  /* 0x000000013a197824 */ /* 0x000fe200078e0a24 */
[----:B------:R-:W-:Y:S01]  /*5030*/  I2FP.F32.S32 R112, R112 ;  /* 0x0000007000707245 */ /* 0x000fe20000201400 */
[C---:B------:R-:W-:Y:S01]  /*5040*/  FFMA.FTZ R65, -R0.reuse, R110, R9 ;  /* 0x0000006e00417223 */ /* 0x040fe20000010109 */
[C---:B------:R-:W-:Y:S01]  /*5050*/  IMAD.IADD R9, R45.reuse, 0x1, -R60 ;  /* 0x000000012d097824 */ /* 0x040fe200078e0a3c */
[----:B------:R-:W-:Y:S01]  /*5060*/  IABS R17, R17 ;  /* 0x0000001100117213 */ /* 0x000fe20000000000 */
[C---:B------:R-:W-:Y:S01]  /*5070*/  IMAD.IADD R6, R45.reuse, 0x1, -R6 ;  /* 0x000000012d067824 */ /* 0x040fe200078e0a06 */
[----:B------:R-:W-:Y:S01]  /*5080*/  IABS R8, R8 ;  /* 0x0000000800087213 */ /* 0x000fe20000000000 */
[C---:B------:R-:W-:Y:S01]  /*5090*/  FFMA.FTZ R67, -R0.reuse, R112, R13 ;  /* 0x0000007000437223 */ /* 0x040fe2000001010d */
[----:B------:R-:W-:Y:S01]  /*50a0*/  I2FP.F32.S32 R90, R90 ;  /* 0x0000005a005a7245 */ /* 0x000fe20000201400 */
[C---:B------:R-:W-:Y:S01]  /*50b0*/  IMAD.IADD R37, R45.reuse, 0x1, -R82 ;  /* 0x000000012d257824 */ /* 0x040fe200078e0a52 */
[----:B------:R-:W-:Y:S01]  /*50c0*/  IABS R25, R25 ;  /* 0x0000001900197213 */ /* 0x000fe20000000000 */
[----:B------:R-:W-:Y:S01]  /*50d0*/  IMAD.IADD R108, R45, 0x1, -R108 ;  /* 0x000000012d6c7824 */ /* 0x000fe200078e0a6c */
[----:B------:R-:W-:Y:S01]  /*50e0*/  I2FP.F32.S32 R17, R17 ;  /* 0x0000001100117245 */ /* 0x000fe20000201400 */
[----:B------:R-:W-:Y:S01]  /*50f0*/  FFMA.FTZ R51, -R0, R90, R51 ;  /* 0x0000005a00337223 */ /* 0x000fe20000010133 */
[----:B------:R-:W-:Y:S01]  /*5100*/  IABS R9, R9 ;  /* 0x0000000900097213 */ /* 0x000fe20000000000 */
[----:B------:R-:W-:Y:S01]  /*5110*/  VIADD R44, R60, 0x48 ;  /* 0x000000483c2c7836 */ /* 0x000fe20000000000 */
[----:B------:R-:W-:Y:S01]  /*5120*/  I2FP.F32.S32 R13, R8 ;  /* 0x00000008000d7245 */ /* 0x000fe20000201400 */
[----:B------:R-:W-:Y:S01]  /*5130*/  FFMA.FTZ R47, -R0, R17, R47 ;  /* 0x00000011002f7223 */ /* 0x000fe2000001012f */
[----:B------:R-:W-:Y:S01]  /*5140*/  I2FP.F32.S32 R25, R25 ;  /* 0x0000001900197245 */ /* 0x000fe20000201400 */
[----:B------:R-:W-:Y:S01]  /*5150*/  IMAD.IADD R29, R58, 0x1, -R44 ;  /* 0x000000013a1d7824 */ /* 0x000fe200078e0a2c */
[----:B------:R-:W-:Y:S01]  /*5160*/  IABS R6, R6 ;  /* 0x0000000600067213 */ /* 0x000fe20000000000 */
[C---:B------:R-:W-:Y:S01]  /*5170*/  FFMA.FTZ R50, -R0.reuse, R13, R50 ;  /* 0x0000000d00327223 */ /* 0x040fe20000010132 */
[----:B------:R-:W-:Y:S01]  /*5180*/  I2FP.F32.S32 R9, R9 ;  /* 0x0000000900097245 */ /* 0x000fe20000201400 */
[----:B------:R-:W-:Y:S01]  /*5190*/  FFMA.FTZ R12, -R0, R25, R12 ;  /* 0x00000019000c7223 */ /* 0x000fe2000001010c */
[----:B------:R-:W-:Y:S01]  /*51a0*/  ISETP.GE.AND P5, PT, R88, R123, PT ;  /* 0x0000007b5800720c */ /* 0x000fe20003fa6270 */
[----:B------:R-:W-:Y:S01]  /*51b0*/  FFMA.FTZ R8, -R0, R13, R52 ;  /* 0x0000000d00087223 */ /* 0x000fe20000010134 */
[----:B------:R-:W-:-:S02]  /*51c0*/  IABS R37, R37 ;  /* 0x0000002500257213 */ /* 0x000fc40000000000 */
[----:B------:R-:W-:Y:S02]  /*51d0*/  FSEL R77, R51, -INF , !P0 ;  /* 0xff800000334d7808 */ /* 0x000fe40004000000 */
[----:B------:R-:W-:Y:S01]  /*51e0*/  I2FP.F32.S32 R25, R6 ;  /* 0x0000000600197245 */ /* 0x000fe20000201400 */
[----:B------:R-:W-:Y:S01]  /*51f0*/  FFMA.FTZ R6, -R0, R9, R54 ;  /* 0x0000000900067223 */ /* 0x000fe20000010136 */
[----:B------:R-:W-:Y:S01]  /*5200*/  FSEL R51, R49, -INF , !P5 ;  /* 0xff80000031337808 */ /* 0x000fe20006800000 */
[----:B------:R-:W-:Y:S01]  /*5210*/  IMAD.IADD R9, R45, 0x1, -R86 ;  /* 0x000000012d097824 */ /* 0x000fe200078e0a56 */
[----:B------:R-:W-:Y:S01]  /*5220*/  FSEL R49, R47, -INF , !P5 ;  /* 0xff8000002f317808 */ /* 0x000fe20006800000 */
[C---:B------:R-:W-:Y:S01]  /*5230*/  IMAD.IADD R47, R45.reuse, 0x1, -R78 ;  /* 0x000000012d2f7824 */ /* 0x040fe200078e0a4e */
[----:B------:R-:W-:Y:S01]  /*5240*/  FSEL R73, R50, -INF , !P1 ;  /* 0xff80000032497808 */ /* 0x000fe20004800000 */
[C---:B------:R-:W-:Y:S01]  /*5250*/  IMAD.IADD R50, R45.reuse, 0x1, -R84 ;  /* 0x000000012d327824 */ /* 0x040fe200078e0a54 */
[----:B------:R-:W-:Y:S01]  /*5260*/  I2FP.F32.S32 R37, R37 ;  /* 0x0000002500257245 */ /* 0x000fe20000201400 */
[C---:B------:R-:W-:Y:S01]  /*5270*/  FFMA.FTZ R25, -R0.reuse, R25, R46 ;  /* 0x0000001900197223 */ /* 0x040fe2000001012e */
[----:B------:R-:W-:Y:S01]  /*5280*/  IABS R9, R9 ;  /* 0x0000000900097213 */ /* 0x000fe20000000000 */
[C---:B------:R-:W-:Y:S01]  /*5290*/  IMAD.IADD R46, R45.reuse, 0x1, -R80 ;  /* 0x000000012d2e7824 */ /* 0x040fe200078e0a50 */
[----:B------:R-:W-:Y:S01]  /*52a0*/  IABS R47, R47 ;  /* 0x0000002f002f7213 */ /* 0x000fe20000000000 */
[----:B------:R-:W-:Y:S01]  /*52b0*/  FFMA.FTZ R37, -R0, R37, R38 ;  /* 0x0000002500257223 */ /* 0x000fe20000010126 */
[----:B------:R-:W-:Y:S01]  /*52c0*/  IABS R50, R50 ;  /* 0x0000003200327213 */ /* 0x000fe20000000000 */
[----:B------:R-:W-:Y:S01]  /*52d0*/  IMAD.IADD R38, R45, 0x1, -R72 ;  /* 0x000000012d267824 */ /* 0x000fe200078e0a48 */
[----:B------:R-:W-:-:S02]  /*52e0*/  I2FP.F32.S32 R9, R9 ;  /* 0x0000000900097245 */ /* 0x000fc40000201400 */
[----:B------:R-:W-:Y:S02]  /*52f0*/  I2FP.F32.S32 R47, R47 ;  /* 0x0000002f002f7245 */ /* 0x000fe40000201400 */
[----:B------:R-:W-:Y:S01]  /*5300*/  I2FP.F32.S32 R50, R50 ;  /* 0x0000003200327245 */ /* 0x000fe20000201400 */
[C---:B------:R-:W-:Y:S01]  /*5310*/  FFMA.FTZ R42, -R0.reuse, R9, R42 ;  /* 0x00000009002a7223 */ /* 0x040fe2000001012a */
[----:B------:R-:W-:Y:S01]  /*5320*/  IABS R38, R38 ;  /* 0x0000002600267213 */ /* 0x000fe20000000000 */
[C---:B------:R-:W-:Y:S01]  /*5330*/  FFMA.FTZ R34, -R0.reuse, R47, R34 ;  /* 0x0000002f00227223 */ /* 0x040fe20000010122 */
[----:B------:R-:W-:Y:S01]  /*5340*/  IABS R46, R46 ;  /* 0x0000002e002e7213 */ /* 0x000fe20000000000 */
[----:B------:R-:W-:Y:S01]  /*5350*/  FFMA.FTZ R9, -R0, R50, R43 ;  /* 0x0000003200097223 */ /* 0x000fe2000001012b */
[----:B------:R-:W-:Y:S01]  /*5360*/  FSEL R81, R81, -INF , !P0 ;  /* 0xff80000051517808 */ /* 0x000fe20004000000 */
[----:B------:R-:W-:Y:S01]  /*5370*/  IMAD.IADD R43, R45, 0x1, -R74 ;  /* 0x000000012d2b7824 */ /* 0x000fe200078e0a4a */
[----:B------:R-:W-:-:S02]  /*5380*/  ISETP.GE.AND P0, PT, R78, R123, PT ;  /* 0x0000007b4e00720c */ /* 0x000fc40003f06270 */
[----:B------:R-:W-:Y:S02]  /*5390*/  I2FP.F32.S32 R38, R38 ;  /* 0x0000002600267245 */ /* 0x000fe40000201400 */
[----:B------:R-:W-:Y:S02]  /*53a0*/  IABS R108, R108 ;  /* 0x0000006c006c7213 */ /* 0x000fe40000000000 */
[----:B------:R-:W-:Y:S01]  /*53b0*/  I2FP.F32.S32 R46, R46 ;  /* 0x0000002e002e7245 */ /* 0x000fe20000201400 */
[----:B------:R-:W-:Y:S01]  /*53c0*/  FFMA.FTZ R31, -R0, R38, R31 ;  /* 0x00000026001f7223 */ /* 0x000fe2000001011f */
[----:B------:R-:W-:Y:S01]  /*53d0*/  FSEL R69, R42, -INF , !P4 ;  /* 0xff8000002a457808 */ /* 0x000fe20006000000 */
[C---:B------:R-:W-:Y:S01]  /*53e0*/  IMAD.IADD R42, R45.reuse, 0x1, -R76 ;  /* 0x000000012d2a7824 */ /* 0x040fe200078e0a4c */
[----:B------:R-:W-:Y:S01]  /*53f0*/  FSEL R157, R34, -INF , !P0 ;  /* 0xff800000229d7808 */ /* 0x000fe20004000000 */
[C---:B------:R-:W-:Y:S01]  /*5400*/  IMAD.IADD R34, R45.reuse, 0x1, -R48 ;  /* 0x000000012d227824 */ /* 0x040fe200078e0a30 */
[----:B------:R-:W-:Y:S01]  /*5410*/  I2FP.F32.S32 R108, R108 ;  /* 0x0000006c006c7245 */ /* 0x000fe20000201400 */
[C---:B------:R-:W-:Y:S01]  /*5420*/  IMAD.IADD R38, R45.reuse, 0x1, -R68 ;  /* 0x000000012d267824 */ /* 0x040fe200078e0a44 */
[----:B------:R-:W-:Y:S01]  /*5430*/  IABS R43, R43 ;  /* 0x0000002b002b7213 */ /* 0x000fe20000000000 */
[----:B------:R-:W-:-:S02]  /*5440*/  IMAD.IADD R47, R45, 0x1, -R62 ;  /* 0x000000012d2f7824 */ /* 0x000fc400078e0a3e */
[C---:B------:R-:W-:Y:S01]  /*5450*/  FFMA.FTZ R21, -R0.reuse, R46, R39 ;  /* 0x0000002e00157223 */ /* 0x040fe20000010127 */
[----:B------:R-:W-:Y:S02]  /*5460*/  IMAD.IADD R39, R45, 0x1, -R70 ;  /* 0x000000012d277824 */ /* 0x000fe400078e0a46 */
[----:B------:R-:W-:Y:S01]  /*5470*/  FFMA.FTZ R55, -R0, R108, R55 ;  /* 0x0000006c00377223 */ /* 0x000fe20000010137 */
[----:B------:R-:W-:Y:S02]  /*5480*/  IABS R42, R42 ;  /* 0x0000002a002a7213 */ /* 0x000fe40000000000 */
[----:B------:R-:W-:Y:S02]  /*5490*/  I2FP.F32.S32 R43, R43 ;  /* 0x0000002b002b7245 */ /* 0x000fe40000201400 */
[----:B------:R-:W-:Y:S02]  /*54a0*/  IABS R34, R34 ;  /* 0x0000002200227213 */ /* 0x000fe40000000000 */
[----:B------:R-:W-:-:S02]  /*54b0*/  IABS R38, R38 ;  /* 0x0000002600267213 */ /* 0x000fc40000000000 */
[----:B------:R-:W-:Y:S01]  /*54c0*/  IABS R47, R47 ;  /* 0x0000002f002f7213 */ /* 0x000fe20000000000 */
[----:B------:R-:W-:Y:S01]  /*54d0*/  FFMA.FTZ R30, -R0, R43, R30 ;  /* 0x0000002b001e7223 */ /* 0x000fe2000001011e */
[----:B------:R-:W-:Y:S02]  /*54e0*/  IABS R29, R29 ;  /* 0x0000001d001d7213 */ /* 0x000fe40000000000 */
[----:B------:R-:W-:Y:S02]  /*54f0*/  IABS R39, R39 ;  /* 0x0000002700277213 */ /* 0x000fe40000000000 */
[----:B------:R-:W-:Y:S02]  /*5500*/  I2FP.F32.S32 R42, R42 ;  /* 0x0000002a002a7245 */ /* 0x000fe40000201400 */
[----:B------:R-:W-:Y:S01]  /*5510*/  I2FP.F32.S32 R34, R34 ;  /* 0x0000002200227245 */ /* 0x000fe20000201400 */
[----:B------:R-:W-:Y:S01]  /*5520*/  IMAD.IADD R43, R45, 0x1, -R44 ;  /* 0x000000012d2b7824 */ /* 0x000fe200078e0a2c */
[----:B------:R-:W-:-:S02]  /*5530*/  FSEL R75, R55, -INF , !P2 ;  /* 0xff800000374b7808 */ /* 0x000fc40005000000 */
[----:B------:R-:W-:Y:S02]  /*5540*/  FSEL R13, R63, -INF , !P1 ;  /* 0xff8000003f0d7808 */ /* 0x000fe40004800000 */
[----:B------:R-:W-:Y:S02]  /*5550*/  I2FP.F32.S32 R38, R38 ;  /* 0x0000002600267245 */ /* 0x000fe40000201400 */
[----:B------:R-:W-:Y:S02]  /*5560*/  I2FP.F32.S32 R47, R47 ;  /* 0x0000002f002f7245 */ /* 0x000fe40000201400 */
[-C--:B------:R-:W-:Y:S02]  /*5570*/  ISETP.GE.AND P2, PT, R82, R123.reuse, PT ;  /* 0x0000007b5200720c */ /* 0x080fe40003f46270 */
[----:B------:R-:W-:Y:S01]  /*5580*/  ISETP.GE.AND P1, PT, R80, R123, PT ;  /* 0x0000007b5000720c */ /* 0x000fe20003f26270 */
[C---:B------:R-:W-:Y:S01]  /*5590*/  FFMA.FTZ R35, -R0.reuse, R42, R35 ;  /* 0x0000002a00237223 */ /* 0x040fe20000010123 */
[----:B------:R-:W-:Y:S01]  /*55a0*/  I2FP.F32.S32 R29, R29 ;  /* 0x0000001d001d7245 */ /* 0x000fe20000201400 */
[C---:B------:R-:W-:Y:S01]  /*55b0*/  FFMA.FTZ R23, -R0.reuse, R34, R23 ;  /* 0x0000002200177223 */ /* 0x040fe20000010117 */
[----:B------:R-:W-:Y:S01]  /*55c0*/  I2FP.F32.S32 R39, R39 ;  /* 0x0000002700277245 */ /* 0x000fe20000201400 */
[C---:B------:R-:W-:Y:S01]  /*55d0*/  FFMA.FTZ R27, -R0.reuse, R38, R27 ;  /* 0x00000026001b7223 */ /* 0x040fe2000001011b */
[----:B------:R-:W-:Y:S01]  /*55e0*/  FSEL R17, R61, -INF , !P6 ;  /* 0xff8000003d117808 */ /* 0x000fe20007000000 */
[C---:B------:R-:W-:Y:S01]  /*55f0*/  FFMA.FTZ R22, -R0.reuse, R47, R22 ;  /* 0x0000002f00167223 */ /* 0x040fe20000010116 */
[----:B------:R-:W-:Y:S01]  /*5600*/  FSEL R25, R25, -INF , !P6 ;  /* 0xff80000019197808 */ /* 0x000fe20007000000 */
[----:B------:R-:W-:Y:S01]  /*5610*/  IMAD.IADD R34, R45, 0x1, -R32 ;  /* 0x000000012d227824 */ /* 0x000fe200078e0a20 */
[----:B------:R-:W-:Y:S01]  /*5620*/  FSEL R161, R161, -INF , !P0 ;  /* 0xff800000a1a17808 */ /* 0x000fe20004000000 */
[----:B------:R-:W-:Y:S01]  /*5630*/  FFMA.FTZ R16, -R0, R29, R16 ;  /* 0x0000001d00107223 */ /* 0x000fe20000010110 */
[----:B------:R-:W-:-:S02]  /*5640*/  ISETP.GE.AND P6, PT, R76, R123, PT ;  /* 0x0000007b4c00720c */ /* 0x000fc40003fc6270 */
[----:B------:R-:W-:Y:S02]  /*5650*/  FSEL R163, R163, -INF , !P2 ;  /* 0xff800000a3a37808 */ /* 0x000fe40005000000 */
[----:B------:R-:W-:Y:S02]  /*5660*/  FSEL R37, R37, -INF , !P2 ;  /* 0xff80000025257808 */ /* 0x000fe40005000000 */
[----:B------:R-:W-:Y:S02]  /*5670*/  FSEL R53, R53, -INF , !P1 ;  /* 0xff80000035357808 */ /* 0x000fe40004800000 */
[----:B------:R-:W-:Y:S02]  /*5680*/  FSEL R21, R21, -INF , !P1 ;  /* 0xff80000015157808 */ /* 0x000fe40004800000 */
[-C--:B------:R-:W-:Y:S02]  /*5690*/  ISETP.GE.AND P0, PT, R48, R123.reuse, PT ;  /* 0x0000007b3000720c */ /* 0x080fe40003f06270 */
[----:B------:R-:W-:-:S02]  /*56a0*/  ISETP.GE.AND P5, PT, R74, R123, PT ;  /* 0x0000007b4a00720c */ /* 0x000fc40003fa6270 */
[-C--:B------:R-:W-:Y:S02]  /*56b0*/  ISETP.GE.AND P2, PT, R68, R123.reuse, PT ;  /* 0x0000007b4400720c */ /* 0x080fe40003f46270 */
[----:B------:R-:W-:Y:S02]  /*56c0*/  ISETP.GE.AND P1, PT, R62, R123, PT ;  /* 0x0000007b3e00720c */ /* 0x000fe40003f26270 */
[----:B------:R-:W-:Y:S01]  /*56d0*/  IABS R43, R43 ;  /* 0x0000002b002b7213 */ /* 0x000fe20000000000 */
[----:B------:R-:W-:Y:S01]  /*56e0*/  FFMA.FTZ R26, -R0, R39, R26 ;  /* 0x00000027001a7223 */ /* 0x000fe2000001011a */
[----:B------:R-:W-:Y:S02]  /*56f0*/  FSEL R8, R8, -INF , !P3 ;  /* 0xff80000008087808 */ /* 0x000fe40005800000 */
[----:B------:R-:W-:Y:S02]  /*5700*/  FSEL R6, R6, -INF , !P3 ;  /* 0xff80000006067808 */ /* 0x000fe40005800000 */
[----:B------:R-:W-:-:S02]  /*5710*/  FSEL R29, R59, -INF , !P4 ;  /* 0xff8000003b1d7808 */ /* 0x000fc40006000000 */
[----:B------:R-:W-:Y:S02]  /*5720*/  FSEL R39, R35, -INF , !P6 ;  /* 0xff80000023277808 */ /* 0x000fe40007000000 */
[----:B------:R-:W-:Y:S01]  /*5730*/  FSEL R55, R23, -INF , !P0 ;  /* 0xff80000017377808 */ /* 0x000fe20004000000 */
[C---:B------:R-:W-:Y:S01]  /*5740*/  IMAD.IADD R23, R45.reuse, 0x1, -R20 ;  /* 0x000000012d177824 */ /* 0x040fe200078e0a14 */
[----:B------:R-:W-:Y:S02]  /*5750*/  ISETP.GE.AND P3, PT, R84, R123, PT ;  /* 0x0000007b5400720c */ /* 0x000fe40003f66270 */
[----:B------:R-:W-:Y:S01]  /*5760*/  FSEL R35, R30, -INF , !P5 ;  /* 0xff8000001e237808 */ /* 0x000fe20006800000 */
[----:B------:R-:W-:Y:S01]  /*5770*/  IMAD.IADD R30, R45, 0x1, -R40 ;  /* 0x000000012d1e7824 */ /* 0x000fe200078e0a28 */
[----:B------:R-:W-:Y:S02]  /*5780*/  I2FP.F32.S32 R43, R43 ;  /* 0x0000002b002b7245 */ /* 0x000fe40000201400 */
[----:B------:R-:W-:Y:S01]  /*5790*/  FSEL R145, R27, -INF , !P2 ;  /* 0xff8000001b917808 */ /* 0x000fe20005000000 */
[----:B------:R-:W-:Y:S01]  /*57a0*/  IMAD.IADD R27, R45, 0x1, -R28 ;  /* 0x000000012d1b7824 */ /* 0x000fe200078e0a1c */
[----:B------:R-:W-:-:S02]  /*57b0*/  FSEL R66, R66, -INF , !P1 ;  /* 0xff80000042427808 */ /* 0x000fc40004800000 */
[----:B------:R-:W-:Y:S02]  /*57c0*/  FSEL R59, R22, -INF , !P1 ;  /* 0xff800000163b7808 */ /* 0x000fe40004800000 */
[----:B------:R-:W-:Y:S02]  /*57d0*/  IABS R34, R34 ;  /* 0x0000002200227213 */ /* 0x000fe40000000000 */
[-C--:B------:R-:W-:Y:S02]  /*57e0*/  ISETP.GE.AND P4, PT, R72, R123.reuse, PT ;  /* 0x0000007b4800720c */ /* 0x080fe40003f86270 */
[----:B------:R-:W-:Y:S01]  /*57f0*/  ISETP.GE.AND P1, PT, R24, R123, PT ;  /* 0x0000007b1800720c */ /* 0x000fe20003f26270 */
[----:B------:R-:W-:Y:S01]  /*5800*/  IMAD.IADD R24, R45, 0x1, -R24 ;  /* 0x000000012d187824 */ /* 0x000fe200078e0a18 */
[----:B------:R-:W-:Y:S01]  /*5810*/  FSEL R71, R71, -INF , !P3 ;  /* 0xff80000047477808 */ /* 0x000fe20005800000 */
[----:B------:R-:W-:Y:S01]  /*5820*/  FFMA.FTZ R18, -R0, R43, R18 ;  /* 0x0000002b00127223 */ /* 0x000fe20000010112 */
[----:B------:R-:W-:-:S02]  /*5830*/  FSEL R9, R9, -INF , !P3 ;  /* 0xff80000009097808 */ /* 0x000fc40005800000 */
[----:B------:R-:W-:Y:S02]  /*5840*/  I2FP.F32.S32 R34, R34 ;  /* 0x0000002200227245 */ /* 0x000fe40000201400 */
[----:B------:R-:W-:Y:S02]  /*5850*/  ISETP.GE.AND P3, PT, R70, R123, PT ;  /* 0x0000007b4600720c */ /* 0x000fe40003f66270 */
[----:B------:R-:W-:Y:S02]  /*5860*/  FSEL R159, R159, -INF , !P6 ;  /* 0xff8000009f9f7808 */ /* 0x000fe40007000000 */
[----:B------:R-:W-:Y:S01]  /*5870*/  FSEL R149, R31, -INF , !P4 ;  /* 0xff8000001f957808 */ /* 0x000fe20006000000 */
[----:B------:R-:W-:Y:S01]  /*5880*/  IMAD.IADD R31, R45, 0x1, -R36 ;  /* 0x000000012d1f7824 */ /* 0x000fe200078e0a24 */
[----:B------:R-:W-:Y:S02]  /*5890*/  FSEL R64, R64, -INF , !P0 ;  /* 0xff80000040407808 */ /* 0x000fe40004000000 */
[----:B------:R-:W-:-:S02]  /*58a0*/  IABS R23, R23 ;  /* 0x0000001700177213 */ /* 0x000fc40000000000 */
[-C--:B------:R-:W-:Y:S02]  /*58b0*/  ISETP.GE.AND P6, PT, R44, R123.reuse, PT ;  /* 0x0000007b2c00720c */ /* 0x080fe40003fc6270 */
[----:B------:R-:W-:Y:S02]  /*58c0*/  IABS R30, R30 ;  /* 0x0000001e001e7213 */ /* 0x000fe40000000000 */
[----:B------:R-:W-:Y:S02]  /*58d0*/  ISETP.GE.AND P0, PT, R20, R123, PT ;  /* 0x0000007b1400720c */ /* 0x000fe40003f06270 */
[----:B------:R-:W-:Y:S02]  /*58e0*/  IABS R27, R27 ;  /* 0x0000001b001b7213 */ /* 0x000fe40000000000 */
[----:B------:R-:W-:Y:S01]  /*58f0*/  IABS R20, R24 ;  /* 0x0000001800147213 */ /* 0x000fe20000000000 */
[----:B------:R-:W-:Y:S01]  /*5900*/  FFMA.FTZ R34, -R0, R34, R15 ;  /* 0x0000002200227223 */ /* 0x000fe2000001010f */
[----:B------:R-:W-:Y:S01]  /*5910*/  FSEL R155, R155, -INF , !P4 ;  /* 0xff8000009b9b7808 */ /* 0x000fe20006000000 */
[----:B------:R-:W-:Y:S01]  /*5920*/  VIADD R22, R60, 0x70 ;  /* 0x000000703c167836 */ /* 0x000fe20000000000 */
[----:B------:R-:W-:-:S02]  /*5930*/  ISETP.GE.AND P4, PT, R36, R123, PT ;  /* 0x0000007b2400720c */ /* 0x000fc40003f86270 */
[----:B------:R-:W-:Y:S02]  /*5940*/  FSEL R153, R153, -INF , !P3 ;  /* 0xff80000099997808 */ /* 0x000fe40005800000 */
[----:B------:R-:W-:Y:S02]  /*5950*/  FSEL R147, R26, -INF , !P3 ;  /* 0xff8000001a937808 */ /* 0x000fe40005800000 */
[----:B------:R-:W-:Y:S02]  /*5960*/  I2FP.F32.S32 R23, R23 ;  /* 0x0000001700177245 */ /* 0x000fe40000201400 */
[----:B------:R-:W-:Y:S02]  /*5970*/  I2FP.F32.S32 R30, R30 ;  /* 0x0000001e001e7245 */ /* 0x000fe40000201400 */
[----:B------:R-:W-:Y:S02]  /*5980*/  ISETP.GE.AND P3, PT, R32, R123, PT ;  /* 0x0000007b2000720c */ /* 0x000fe40003f66270 */
[----:B------:R-:W-:-:S02]  /*5990*/  I2FP.F32.S32 R27, R27 ;  /* 0x0000001b001b7245 */ /* 0x000fc40000201400 */
[----:B------:R-:W-:Y:S02]  /*59a0*/  FSEL R61, R18, -INF , !P6 ;  /* 0xff800000123d7808 */ /* 0x000fe40007000000 */
[----:B------:R-:W-:Y:S02]  /*59b0*/  IABS R31, R31 ;  /* 0x0000001f001f7213 */ /* 0x000fe40000000000 */
[----:B------:R-:W-:Y:S02]  /*59c0*/  I2FP.F32.S32 R20, R20 ;  /* 0x0000001400147245 */ /* 0x000fe40000201400 */
[----:B------:R-:W-:Y:S01]  /*59d0*/  FMNMX3.FTZ R18, R8, R79, R13, !PT ;  /* 0x0000004f08127276 */ /* 0x000fe2000781000d */
[----:B------:R-:W-:Y:S01]  /*59e0*/  FFMA.FTZ R42, -R0, R23, R106 ;  /* 0x00000017002a7223 */ /* 0x000fe2000001016a */
[----:B------:R-:W-:Y:S01]  /*59f0*/  FSEL R62, R12, -INF , !P4 ;  /* 0xff8000000c3e7808 */ /* 0x000fe20006000000 */
[C---:B------:R-:W-:Y:S01]  /*5a00*/  FFMA.FTZ R19, -R0.reuse, R30, R19 ;  /* 0x0000001e00137223 */ /* 0x040fe20000010113 */
[----:B------:R-:W-:Y:S01]  /*5a10*/  FSEL R67, R67, -INF , !P3 ;  /* 0xff80000043437808 */ /* 0x000fe20005800000 */
[----:B------:R-:W-:Y:S01]  /*5a20*/  FFMA.FTZ R44, -R0, R27, R10 ;  /* 0x0000001b002c7223 */ /* 0x000fe2000001010a */
[----:B------:R-:W-:Y:S01]  /*5a30*/  FSEL R12, R34, -INF , !P3 ;  /* 0xff800000220c7808 */ /* 0x000fe20005800000 */
[--C-:B------:R-:W-:Y:S01]  /*5a40*/  IMAD.IADD R23, R58, 0x1, -R22.reuse ;  /* 0x000000013a177824 */ /* 0x100fe200078e0a16 */
[----:B------:R-:W-:Y:S01]  /*5a50*/  FSEL R33, R33, -INF , !P5 ;  /* 0xff80000021217808 */ /* 0x000fe20006800000 */
[----:B------:R-:W-:Y:S01]  /*5a60*/  FFMA.FTZ R27, -R0, R20, R11 ;  /* 0x00000014001b7223 */ /* 0x000fe2000001010b */
[----:B------:R-:W-:Y:S01]  /*5a70*/  I2FP.F32.S32 R31, R31 ;  /* 0x0000001f001f7245 */ /* 0x000fe20000201400 */
[----:B------:R-:W-:Y:S01]  /*5a80*/  VIADD R26, R60, 0x68 ;  /* 0x000000683c1a7836 */ /* 0x000fe20000000000 */
[----:B------:R-:W-:Y:S01]  /*5a90*/  ISETP.GE.AND P3, PT, R22, R123, PT ;  /* 0x0000007b1600720c */ /* 0x000fe20003f66270 */
[----:B------:R-:W-:Y:S01]  /*5aa0*/  IMAD.IADD R22, R45, 0x1, -R22 ;  /* 0x000000012d167824 */ /* 0x000fe200078e0a16 */
[----:B------:R-:W-:Y:S01]  /*5ab0*/  FMNMX3.FTZ R18, R18, R81, R17, !PT ;  /* 0x0000005112127276 */ /* 0x000fe20007810011 */
[----:B------:R-:W-:Y:S01]  /*5ac0*/  VIADD R20, R60, 0x71 ;  /* 0x000000713c147836 */ /* 0x000fe20000000000 */
[----:B------:R-:W-:Y:S01]  /*5ad0*/  ISETP.GE.AND P5, PT, R40, R123, PT ;  /* 0x0000007b2800720c */ /* 0x000fe20003fa6270 */
[----:B------:R-:W-:Y:S01]  /*5ae0*/  FFMA.FTZ R14, -R0, R31, R14 ;  /* 0x0000001f000e7223 */ /* 0x000fe2000001010e */
[----:B------:R-:W-:Y:S01]  /*5af0*/  FMNMX3.FTZ R18, R18, R51, R29, !PT ;  /* 0x0000003312127276 */ /* 0x000fe2000781001d */
[----:B------:R-:W-:Y:S01]  /*5b00*/  IMAD.IADD R31, R58, 0x1, -R26 ;  /* 0x000000013a1f7824 */ /* 0x000fe200078e0a1a */
[----:B------:R-:W-:Y:S01]  /*5b10*/  FSEL R126, R126, -INF , !P5 ;  /* 0xff8000007e7e7808 */ /* 0x000fe20006800000 */
[----:B------:R-:W-:Y:S01]  /*5b20*/  IMAD.IADD R15, R58, 0x1, -R20 ;  /* 0x000000013a0f7824 */ /* 0x000fe200078e0a14 */
[----:B------:R-:W-:Y:S01]  /*5b30*/  FSEL R119, R19, -INF , !P5 ;  /* 0xff80000013777808 */ /* 0x000fe20006800000 */
[----:B------:R-:W-:Y:S01]  /*5b40*/  VIADD R10, R60, 0x78 ;  /* 0x000000783c0a7836 */ /* 0x000fe20000000000 */
[----:B------:R-:W-:Y:S01]  /*5b50*/  ISETP.GE.AND P5, PT, R26, R123, PT ;  /* 0x0000007b1a00720c */ /* 0x000fe20003fa6270 */
[----:B------:R-:W-:Y:S01]  /*5b60*/  IMAD.IADD R26, R45, 0x1, -R26 ;  /* 0x000000012d1a7824 */ /* 0x000fe200078e0a1a */
[----:B------:R-:W-:-:S02]  /*5b70*/  IABS R22, R22 ;  /* 0x0000001600167213 */ /* 0x000fc40000000000 */
[----:B------:R-:W-:Y:S02]  /*5b80*/  FMNMX3.FTZ R18, R18, R71, R163, !PT ;  /* 0x0000004712127276 */ /* 0x000fe400078100a3 */
[----:B------:R-:W-:Y:S01]  /*5b90*/  I2FP.F32.S32 R19, R22 ;  /* 0x0000001600137245 */ /* 0x000fe20000201400 */
[----:B------:R-:W-:Y:S01]  /*5ba0*/  IMAD.IADD R11, R58, 0x1, -R10 ;  /* 0x000000013a0b7824 */ /* 0x000fe200078e0a0a */
[----:B------:R-:W-:Y:S02]  /*5bb0*/  FSEL R65, R65, -INF , !P1 ;  /* 0xff80000041417808 */ /* 0x000fe40004800000 */
[----:B------:R-:W-:Y:S02]  /*5bc0*/  FSEL R27, R27, -INF , !P1 ;  /* 0xff8000001b1b7808 */ /* 0x000fe40004800000 */
[----:B------:R-:W-:Y:S02]  /*5bd0*/  IABS R15, R15 ;  /* 0x0000000f000f7213 */ /* 0x000fe40000000000 */
[----:B------:R-:W-:-:S02]  /*5be0*/  FMNMX3.FTZ R22, R6, R75, R73, !PT ;  /* 0x0000004b06167276 */ /* 0x000fc40007810049 */
[----:B------:R-:W-:Y:S01]  /*5bf0*/  ISETP.GE.AND P1, PT, R10, R123, PT ;  /* 0x0000007b0a00720c */ /* 0x000fe20003f26270 */
[----:B------:R-:W-:Y:S01]  /*5c00*/  IMAD.IADD R10, R45, 0x1, -R10 ;  /* 0x000000012d0a7824 */ /* 0x000fe200078e0a0a */
[----:B------:R-:W-:Y:S02]  /*5c10*/  IABS R26, R26 ;  /* 0x0000001a001a7213 */ /* 0x000fe40000000000 */
[----:B------:R-:W-:Y:S02]  /*5c20*/  FMNMX3.FTZ R18, R18, R53, R161, !PT ;  /* 0x0000003512127276 */ /* 0x000fe400078100a1 */
[----:B------:R-:W-:Y:S02]  /*5c30*/  FSEL R63, R16, -INF , !P6 ;  /* 0xff800000103f7808 */ /* 0x000fe40007000000 */
[----:B------:R-:W-:Y:S02]  /*5c40*/  FSEL R151, R151, -INF , !P2 ;  /* 0xff80000097977808 */ /* 0x000fe40005000000 */
[----:B------:R-:W-:-:S02]  /*5c50*/  I2FP.F32.S32 R16, R15 ;  /* 0x0000000f00107245 */ /* 0x000fc40000201400 */
[----:B------:R-:W-:Y:S02]  /*5c60*/  FMNMX3.FTZ R22, R22, R77, R25, !PT ;  /* 0x0000004d16167276 */ /* 0x000fe40007810019 */
[----:B------:R-:W-:Y:S01]  /*5c70*/  ISETP.GE.AND P2, PT, R28, R123, PT ;  /* 0x0000007b1c00720c */ /* 0x000fe20003f46270 */
[----:B------:R-:W-:Y:S01]  /*5c80*/  VIADD R28, R60, 0x61 ;  /* 0x000000613c1c7836 */ /* 0x000fe20000000000 */
[----:B------:R-:W-:Y:S02]  /*5c90*/  I2FP.F32.S32 R15, R26 ;  /* 0x0000001a000f7245 */ /* 0x000fe40000201400 */
[----:B------:R-:W-:Y:S02]  /*5ca0*/  FMNMX3.FTZ R18, R18, R159, R33, !PT ;  /* 0x0000009f12127276 */ /* 0x000fe40007810021 */
[----:B------:R-:W-:Y:S02]  /*5cb0*/  IABS R10, R10 ;  /* 0x0000000a000a7213 */ /* 0x000fe40000000000 */
[----:B------:R-:W-:Y:S01]  /*5cc0*/  FMNMX3.FTZ R22, R22, R49, R69, !PT ;  /* 0x0000003116167276 */ /* 0x000fe20007810045 */
[----:B------:R-:W-:Y:S01]  /*5cd0*/  VIADD R24, R60, 0x69 ;  /* 0x000000693c187836 */ /* 0x000fe20000000000 */
[----:B------:R-:W-:Y:S01]  /*5ce0*/  FMNMX3.FTZ R18, R18, R155, R153, !PT ;  /* 0x0000009b12127276 */ /* 0x000fe20007810099 */
[----:B------:R-:W-:-:S02]  /*5cf0*/  IMAD.IADD R32, R58, 0x1, -R28 ;  /* 0x000000013a207824 */ /* 0x000fc400078e0a1c */
[----:B------:R-:W-:Y:S01]  /*5d00*/  FFMA.FTZ R52, -R0, R15, R102 ;  /* 0x0000000f00347223 */ /* 0x000fe20000010166 */
[----:B------:R-:W-:Y:S02]  /*5d10*/  I2FP.F32.S32 R15, R10 ;  /* 0x0000000a000f7245 */ /* 0x000fe40000201400 */
[----:B------:R-:W-:Y:S01]  /*5d20*/  FMNMX3.FTZ R22, R22, R9, R37, !PT ;  /* 0x0000000916167276 */ /* 0x000fe20007810025 */
[----:B------:R-:W-:Y:S01]  /*5d30*/  IMAD.IADD R30, R58, 0x1, -R24 ;  /* 0x000000013a1e7824 */ /* 0x000fe200078e0a18 */
[----:B------:R-:W-:Y:S01]  /*5d40*/  FMNMX3.FTZ R18, R18, R151, R66, !PT ;  /* 0x0000009712127276 */ /* 0x000fe20007810042 */
[----:B------:R-:W-:Y:S01]  /*5d50*/  FFMA.FTZ R48, -R0, R15, R94 ;  /* 0x0000000f00307223 */ /* 0x000fe2000001015e */
[----:B------:R-:W-:Y:S02]  /*5d60*/  IABS R32, R32 ;  /* 0x0000002000207213 */ /* 0x000fe40000000000 */
[----:B------:R-:W-:Y:S02]  /*5d70*/  IABS R31, R31 ;  /* 0x0000001f001f7213 */ /* 0x000fe40000000000 */
[----:B------:R-:W-:Y:S01]  /*5d80*/  FMNMX3.FTZ R22, R22, R21, R157, !PT ;  /* 0x0000001516167276 */ /* 0x000fe2000781009d */
[----:B------:R-:W-:Y:S01]  /*5d90*/  VIADD R60, R60, 0x79 ;  /* 0x000000793c3c7836 */ /* 0x000fe20000000000 */
[----:B------:R-:W-:-:S02]  /*5da0*/  FMNMX3.FTZ R15, R18, R64, R63, !PT ;  /* 0x00000040120f7276 */ /* 0x000fc4000781003f */
[----:B------:R-:W-:Y:S02]  /*5db0*/  I2FP.F32.S32 R32, R32 ;  /* 0x0000002000207245 */ /* 0x000fe40000201400 */
[----:B------:R-:W-:Y:S02]  /*5dc0*/  I2FP.F32.S32 R31, R31 ;  /* 0x0000001f001f7245 */ /* 0x000fe40000201400 */
[----:B------:R-:W-:Y:S02]  /*5dd0*/  IABS R30, R30 ;  /* 0x0000001e001e7213 */ /* 0x000fe40000000000 */
[----:B------:R-:W-:Y:S02]  /*5de0*/  IABS R23, R23 ;  /* 0x0000001700177213 */ /* 0x000fe40000000000 */
[----:B------:R-:W-:Y:S01]  /*5df0*/  FMNMX3.FTZ R22, R22, R39, R35, !PT ;  /* 0x0000002716167276 */ /* 0x000fe20007810023 */
[----:B------:R-:W-:Y:S01]  /*5e00*/  IMAD.IADD R58, R58, 0x1, -R60 ;  /* 0x000000013a3a7824 */ /* 0x000fe200078e0a3c */
[----:B------:R-:W-:-:S02]  /*5e10*/  FSEL R124, R124, -INF , !P2 ;  /* 0xff8000007c7c7808 */ /* 0x000fc40005000000 */
[----:B------:R-:W-:Y:S01]  /*5e20*/  FMNMX3.FTZ R15, R15, R126, R62, !PT ;  /* 0x0000007e0f0f7276 */ /* 0x000fe2000781003e */
[C---:B------:R-:W-:Y:S01]  /*5e30*/  FFMA.FTZ R32, -R0.reuse, R32, R105 ;  /* 0x0000002000207223 */ /* 0x040fe20000010169 */
[----:B------:R-:W-:Y:S01]  /*5e40*/  IABS R11, R11 ;  /* 0x0000000b000b7213 */ /* 0x000fe20000000000 */
[----:B------:R-:W-:Y:S01]  /*5e50*/  FFMA.FTZ R31, -R0, R31, R100 ;  /* 0x0000001f001f7223 */ /* 0x000fe20000010164 */
[----:B------:R-:W-:Y:S02]  /*5e60*/  I2FP.F32.S32 R30, R30 ;  /* 0x0000001e001e7245 */ /* 0x000fe40000201400 */
[----:B------:R-:W-:Y:S02]  /*5e70*/  I2FP.F32.S32 R23, R23 ;  /* 0x0000001700177245 */ /* 0x000fe40000201400 */
[----:B------:R-:W-:Y:S01]  /*5e80*/  ISETP.GE.AND P6, PT, R28, R123, PT ;  /* 0x0000007b1c00720c */ /* 0x000fe20003fc6270 */
[----:B------:R-:W-:Y:S01]  /*5e90*/  IMAD.IADD R28, R45, 0x1, -R28 ;  /* 0x000000012d1c7824 */ /* 0x000fe200078e0a1c */
[----:B------:R-:W-:-:S02]  /*5ea0*/  FMNMX3.FTZ R22, R22, R149, R147, !PT ;  /* 0x0000009516167276 */ /* 0x000fc40007810093 */
[----:B------:R-:W-:Y:S02]  /*5eb0*/  FSEL R122, R104, -INF , !P0 ;  /* 0xff800000687a7808 */ /* 0x000fe40004000000 */
[----:B------:R-:W-:Y:S01]  /*5ec0*/  FMNMX3.FTZ R15, R15, R67, R124, !PT ;  /* 0x000000430f0f7276 */ /* 0x000fe2000781007c */
[----:B------:R-:W-:Y:S01]  /*5ed0*/  FFMA.FTZ R30, -R0, R30, R101 ;  /* 0x0000001e001e7223 */ /* 0x000fe20000010165 */
[----:B------:R-:W-:Y:S01]  /*5ee0*/  FSEL R14, R14, -INF , !P4 ;  /* 0xff8000000e0e7808 */ /* 0x000fe20006000000 */
[----:B------:R-:W-:Y:S01]  /*5ef0*/  FFMA.FTZ R23, -R0, R23, R96 ;  /* 0x0000001700177223 */ /* 0x000fe20000010160 */
[----:B------:R-:W-:Y:S02]  /*5f00*/  IABS R58, R58 ;  /* 0x0000003a003a7213 */ /* 0x000fe40000000000 */
[----:B------:R-:W-:Y:S02]  /*5f10*/  I2FP.F32.S32 R11, R11 ;  /* 0x0000000b000b7245 */ /* 0x000fe40000201400 */
[----:B------:R-:W-:Y:S01]  /*5f20*/  ISETP.GE.AND P4, PT, R24, R123, PT ;  /* 0x0000007b1800720c */ /* 0x000fe20003f86270 */
[----:B------:R-:W-:Y:S01]  /*5f30*/  IMAD.IADD R24, R45, 0x1, -R24 ;  /* 0x000000012d187824 */ /* 0x000fe200078e0a18 */
[----:B------:R-:W-:-:S02]  /*5f40*/  FMNMX3.FTZ R22, R22, R145, R59, !PT ;  /* 0x0000009116167276 */ /* 0x000fc4000781003b */
[----:B------:R-:W-:Y:S02]  /*5f50*/  FSEL R139, R32, -INF , !P6 ;  /* 0xff800000208b7808 */ /* 0x000fe40007000000 */
[----:B------:R-:W-:Y:S02]  /*5f60*/  FSEL R137, R31, -INF , !P5 ;  /* 0xff8000001f897808 */ /* 0x000fe40006800000 */
[----:B------:R-:W-:Y:S02]  /*5f70*/  FMNMX3.FTZ R10, R15, R65, R122, !PT ;  /* 0x000000410f0a7276 */ /* 0x000fe4000781007a */
[----:B------:R-:W-:Y:S01]  /*5f80*/  IABS R28, R28 ;  /* 0x0000001c001c7213 */ /* 0x000fe20000000000 */
[----:B------:R-:W-:Y:S01]  /*5f90*/  FFMA.FTZ R16, -R0, R16, R97 ;  /* 0x0000001000107223 */ /* 0x000fe20000010161 */
[----:B------:R-:W-:Y:S01]  /*5fa0*/  FSEL R44, R44, -INF , !P2 ;  /* 0xff8000002c2c7808 */ /* 0x000fe20005000000 */
[----:B------:R-:W-:Y:S01]  /*5fb0*/  FFMA.FTZ R11, -R0, R11, R92 ;  /* 0x0000000b000b7223 */ /* 0x000fe2000001015c */
[----:B------:R-:W-:-:S02]  /*5fc0*/  I2FP.F32.S32 R58, R58 ;  /* 0x0000003a003a7245 */ /* 0x000fc40000201400 */
[----:B------:R-:W-:Y:S01]  /*5fd0*/  ISETP.GE.AND P2, PT, R20, R123, PT ;  /* 0x0000007b1400720c */ /* 0x000fe20003f46270 */
[----:B------:R-:W-:Y:S01]  /*5fe0*/  IMAD.IADD R20, R45, 0x1, -R20 ;  /* 0x000000012d147824 */ /* 0x000fe200078e0a14 */
[----:B------:R-:W-:Y:S02]  /*5ff0*/  FMNMX3.FTZ R22, R22, R55, R61, !PT ;  /* 0x0000003716167276 */ /* 0x000fe4000781003d */
[----:B------:R-:W-:Y:S02]  /*6000*/  FSEL R135, R30, -INF , !P4 ;  /* 0xff8000001e877808 */ /* 0x000fe40006000000 */
[----:B------:R-:W-:Y:S02]  /*6010*/  FSEL R133, R23, -INF , !P3 ;  /* 0xff80000017857808 */ /* 0x000fe40005800000 */
[----:B------:R-:W-:Y:S01]  /*6020*/  FMNMX3.FTZ R10, R10, R139, R137, !PT ;  /* 0x0000008b0a0a7276 */ /* 0x000fe20007810089 */
[----:B------:R-:W-:Y:S01]  /*6030*/  FFMA.FTZ R50, -R0, R19, R98 ;  /* 0x0000001300327223 */ /* 0x000fe20000010162 */
[----:B------:R-:W-:-:S02]  /*6040*/  IABS R24, R24 ;  /* 0x0000001800187213 */ /* 0x000fc40000000000 */
[----:B------:R-:W-:Y:S01]  /*6050*/  I2FP.F32.S32 R28, R28 ;  /* 0x0000001c001c7245 */ /* 0x000fe20000201400 */
[----:B------:R-:W-:Y:S01]  /*6060*/  FFMA.FTZ R58, -R0, R58, R93 ;  /* 0x0000003a003a7223 */ /* 0x000fe2000001015d */
[----:B------:R-:W-:Y:S01]  /*6070*/  FSEL R42, R42, -INF , !P0 ;  /* 0xff8000002a2a7808 */ /* 0x000fe20004000000 */
[----:B------:R-:W-:Y:S01]  /*6080*/  IMAD.IADD R45, R45, 0x1, -R60 ;  /* 0x000000012d2d7824 */ /* 0x000fe200078e0a3c */
[----:B------:R-:W-:Y:S02]  /*6090*/  FMNMX3.FTZ R19, R22, R119, R14, !PT ;  /* 0x0000007716137276 */ /* 0x000fe4000781000e */
[----:B------:R-:W-:Y:S02]  /*60a0*/  ISETP.GE.AND P0, PT, R60, R123, PT ;  /* 0x0000007b3c00720c */ /* 0x000fe40003f06270 */
[----:B------:R-:W-:Y:S02]  /*60b0*/  FSEL R131, R16, -INF , !P2 ;  /* 0xff80000010837808 */ /* 0x000fe40005000000 */
[----:B------:R-:W-:-:S02]  /*60c0*/  FSEL R129, R11, -INF , !P1 ;  /* 0xff8000000b817808 */ /* 0x000fc40004800000 */
[----:B------:R-:W-:Y:S01]  /*60d0*/  FMNMX3.FTZ R10, R10, R135, R133, !PT ;  /* 0x000000870a0a7276 */ /* 0x000fe20007810085 */
[----:B------:R-:W-:Y:S01]  /*60e0*/  FFMA.FTZ R47, -R0, R28, R107 ;  /* 0x0000001c002f7223 */ /* 0x000fe2000001016b */
[----:B------:R-:W-:Y:S02]  /*60f0*/  I2FP.F32.S32 R24, R24 ;  /* 0x0000001800187245 */ /* 0x000fe40000201400 */
[----:B------:R-:W-:Y:S02]  /*6100*/  IABS R20, R20 ;  /* 0x0000001400147213 */ /* 0x000fe40000000000 */
[----:B------:R-:W-:Y:S02]  /*6110*/  FMNMX3.FTZ R19, R19, R12, R44, !PT ;  /* 0x0000000c13137276 */ /* 0x000fe4000781002c */
[----:B------:R-:W-:Y:S02]  /*6120*/  FSEL R127, R58, -INF , !P0 ;  /* 0xff8000003a7f7808 */ /* 0x000fe40004000000 */
[----:B------:R-:W-:Y:S01]  /*6130*/  FMNMX3.FTZ R10, R10, R131, R129, !PT ;  /* 0x000000830a0a7276 */ /* 0x000fe20007810081 */
[----:B------:R-:W-:Y:S01]  /*6140*/  FFMA.FTZ R103, -R0, R24, R103 ;  /* 0x0000001800677223 */ /* 0x000fe20000010167 */
[----:B------:R-:W-:-:S02]  /*6150*/  IABS R45, R45 ;  /* 0x0000002d002d7213 */ /* 0x000fc40000000000 */
[----:B------:R-:W-:Y:S02]  /*6160*/  I2FP.F32.S32 R20, R20 ;  /* 0x0000001400147245 */ /* 0x000fe40000201400 */
[----:B------:R-:W-:Y:S02]  /*6170*/  FSEL R47, R47, -INF , !P6 ;  /* 0xff8000002f2f7808 */ /* 0x000fe40007000000 */
[----:B------:R-:W-:Y:S02]  /*6180*/  FSEL R52, R52, -INF , !P5 ;  /* 0xff80000034347808 */ /* 0x000fe40006800000 */
[----:B------:R-:W-:Y:S02]  /*6190*/  FMNMX3.FTZ R19, R19, R27, R42, !PT ;  /* 0x0000001b13137276 */ /* 0x000fe4000781002a */
[----:B------:R-:W-:Y:S01]  /*61a0*/  FMNMX.FTZ R15, R127, R10, !PT ;  /* 0x0000000a7f0f7209 */ /* 0x000fe20007810000 */
[----:B------:R-:W-:Y:S01]  /*61b0*/  FFMA.FTZ R43, -R0, R20, R99 ;  /* 0x00000014002b7223 */ /* 0x000fe20000010163 */
[----:B------:R-:W-:-:S02]  /*61c0*/  I2FP.F32.S32 R46, R45 ;  /* 0x0000002d002e7245 */ /* 0x000fc40000201400 */
[----:B------:R-:W-:Y:S02]  /*61d0*/  FSEL R45, R103, -INF , !P4 ;  /* 0xff800000672d7808 */ /* 0x000fe40006000000 */
[----:B------:R-:W-:Y:S02]  /*61e0*/  FSEL R50, R50, -INF , !P3 ;  /* 0xff80000032327808 */ /* 0x000fe40005800000 */
[----:B------:R-:W-:Y:S01]  /*61f0*/  FMNMX3.FTZ R19, R19, R47, R52, !PT ;  /* 0x0000002f13137276 */ /* 0x000fe20007810034 */
[----:B------:R-:W1:Y:S01]  /*6200*/  SHFL.BFLY PT, R10, R15, 0x2, 0x1f ;  /* 0x0c401f000f0a7f89 */ /* 0x000e6200000e0000 */
[----:B------:R-:W-:Y:S01]  /*6210*/  FFMA.FTZ R46, -R0, R46, R95 ;  /* 0x0000002e002e7223 */ /* 0x000fe2000001015f */
[----:B------:R-:W-:Y:S02]  /*6220*/  FSEL R43, R43, -INF , !P2 ;  /* 0xff8000002b2b7808 */ /* 0x000fe40005000000 */
[----:B------:R-:W-:Y:S02]  /*6230*/  FSEL R48, R48, -INF , !P1 ;  /* 0xff80000030307808 */ /* 0x000fe40004800000 */
[----:B------:R-:W-:-:S02]  /*6240*/  FMNMX3.FTZ R19, R19, R45, R50, !PT ;  /* 0x0000002d13137276 */ /* 0x000fc40007810032 */
[----:B------:R-:W-:Y:S02]  /*6250*/  FSEL R46, R46, -INF , !P0 ;  /* 0xff8000002e2e7808 */ /* 0x000fe40004000000 */
[----:B------:R-:W-:-:S04]  /*6260*/  FMNMX3.FTZ R19, R19, R43, R48, !PT ;  /* 0x0000002b13137276 */ /* 0x000fc80007810030 */
[----:B------:R-:W-:-:S05]  /*6270*/  FMNMX.FTZ R16, R46, R19, !PT ;  /* 0x000000132e107209 */ /* 0x000fca0007810000 */
[----:B------:R-:W4:Y:S01]  /*6280*/  SHFL.BFLY PT, R11, R16, 0x2, 0x1f ;  /* 0x0c401f00100b7f89 */ /* 0x000f2200000e0000 */
[----:B-1----:R-:W-:-:S05]  /*6290*/  FMNMX.FTZ R10, R15, R10, !PT ;  /* 0x0000000a0f0a7209 */ /* 0x002fca0007810000 */
[----:B------:R-:W1:Y:S01]  /*62a0*/  SHFL.BFLY PT, R117, R10, 0x1, 0x1f ;  /* 0x0c201f000a757f89 */ /* 0x000e6200000e0000 */
[----:B----4-:R-:W-:-:S05]  /*62b0*/  FMNMX.FTZ R11, R16, R11, !PT ;  /* 0x0000000b100b7209 */ /* 0x010fca0007810000 */
[----:B------:R-:W4:Y:S01]  /*62c0*/  SHFL.BFLY PT, R116, R11, 0x1, 0x1f ;  /* 0x0c201f000b747f89 */ /* 0x000f2200000e0000 */
[----:B-1----:R-:W-:-:S04]  /*62d0*/  FMNMX.FTZ R117, R10, R117, !PT ;  /* 0x000000750a757209 */ /* 0x002fc80007810000 */
[----:B------:R-:W-:Y:S01]  /*62e0*/  FSETP.NEU.FTZ.AND P0, PT, R117, -INF , PT ;  /* 0xff8000007500780b */ /* 0x000fe20003f1d000 */
[----:B--2---:R-:W-:Y:S01]  /*62f0*/  FMUL.FTZ R128, R41, R117 ;  /* 0x0000007529807220 */ /* 0x004fe20000410000 */
[----:B------:R-:W-:-:S04]  /*6300*/  IMAD R170, R4, 0x2, R7 ;  /* 0x0000000204aa7824 */ /* 0x000fc800078e0207 */
[----:B------:R-:W-:Y:S02]  /*6310*/  FSEL R128, R128, RZ, P0 ;  /* 0x000000ff80807208 */ /* 0x000fe40000000000 */
[----:B----4-:R-:W-:-:S03]  /*6320*/  FMNMX.FTZ R116, R11, R116, !PT ;  /* 0x000000740b747209 */ /* 0x010fc60007810000 */
[-CC-:B------:R-:W-:Y:S01]  /*6330*/  FFMA.FTZ R132, R13, R41.reuse, -R128.reuse ;  /* 0x000000290d847223 */ /* 0x180fe20000010880 */
[-C--:B------:R-:W-:Y:S01]  /*6340*/  FFMA.FTZ R13, R81, R41.reuse, -R128 ;  /* 0x00000029510d7223 */ /* 0x080fe20000010880 */
[----:B------:R-:W-:Y:S01]  /*6350*/  IMAD R168, R5, 0x2, R170 ;  /* 0x0000000205a87824 */ /* 0x000fe200078e02aa */
[----:B------:R-:W1:Y:S01]  /*6360*/  LDSM.16.MT88.4 R80, [R170+0xb000] ;  /* 0x00b00000aa50783b */ /* 0x000e620000004200 */
[----:B------:R-:W-:Y:S01]  /*6370*/  FMUL.FTZ R54, R41, R116 ;  /* 0x0000007429367220 */ /* 0x000fe20000410000 */
[----:B------:R-:W-:Y:S01]  /*6380*/  FSETP.NEU.FTZ.AND P0, PT, R116, -INF , PT ;  /* 0xff8000007400780b */ /* 0x000fe20003f1d000 */
[-CC-:B------:R-:W-:Y:S01]  /*6390*/  FFMA.FTZ R143, R8, R41.reuse, -R128.reuse ;  /* 0x00000029088f7223 */ /* 0x180fe20000010880 */
[-CC-:B------:R-:W-:Y:S01]  /*63a0*/  FFMA.FTZ R118, R79, R41.reuse, -R128.reuse ;  /* 0x000000294f767223 */ /* 0x180fe20000010880 */
[----:B------:R-:W-:Y:S01]  /*63b0*/  MUFU.EX2 R132, R132 ;  /* 0x0000008400847308 */ /* 0x000fe20000000800 */
[----:B------:R-:W-:Y:S01]  /*63c0*/  FSEL R54, R54, RZ, P0 ;  /* 0x000000ff36367208 */ /* 0x000fe20000000000 */
[-CC-:B------:R-:W-:Y:S01]  /*63d0*/  FFMA.FTZ R60, R17, R41.reuse, -R128.reuse ;  /* 0x00000029113c7223 */ /* 0x180fe20000010880 */
[-CC-:B------:R-:W-:Y:S01]  /*63e0*/  FFMA.FTZ R51, R51, R41.reuse, -R128.reuse ;  /* 0x0000002933337223 */ /* 0x180fe20000010880 */
[----:B------:R-:W-:Y:S01]  /*63f0*/  MUFU.EX2 R143, R143 ;  /* 0x0000008f008f7308 */ /* 0x000fe20000000800 */
[-C--:B------:R-:W-:Y:S01]  /*6400*/  FFMA.FTZ R26, R29, R41.reuse, -R128 ;  /* 0x000000291d1a7223 */ /* 0x080fe20000010880 */
[-CC-:B------:R-:W-:Y:S01]  /*6410*/  FFMA.FTZ R130, R6, R41.reuse, -R54.reuse ;  /* 0x0000002906827223 */ /* 0x180fe20000010836 */
[-CC-:B------:R-:W-:Y:S01]  /*6420*/  FFMA.FTZ R141, R75, R41.reuse, -R54.reuse ;  /* 0x000000294b8d7223 */ /* 0x180fe20000010836 */
[-CC-:B------:R-:W-:Y:S01]  /*6430*/  FFMA.FTZ R58, R73, R41.reuse, -R54.reuse ;  /* 0x00000029493a7223 */ /* 0x180fe20000010836 */
[-CC-:B------:R-:W-:Y:S01]  /*6440*/  FFMA.FTZ R15, R77, R41.reuse, -R54.reuse ;  /* 0x000000294d0f7223 */ /* 0x180fe20000010836 */
[----:B------:R-:W2:Y:S01]  /*6450*/  MUFU.EX2 R118, R118 ;  /* 0x0000007600767308 */ /* 0x000ea20000000800 */
[-CC-:B------:R-:W-:Y:S01]  /*6460*/  FFMA.FTZ R22, R9, R41.reuse, -R54.reuse ;  /* 0x0000002909167223 */ /* 0x180fe20000010836 */
[----:B------:R-:W-:Y:S02]  /*6470*/  LDSM.16.MT88.4 R96, [R170+0xd000] ;  /* 0x00d00000aa60783b */ /* 0x000fe40000004200 */
[----:B------:R-:W4:Y:S02]  /*6480*/  MUFU.EX2 R13, R13 ;  /* 0x0000000d000d7308 */ /* 0x000f240000000800 */
[----:B------:R-:W5:Y:S02]  /*6490*/  LDSM.16.MT88.4 R8, [R170+0xb400] ;  /* 0x00b40000aa08783b */ /* 0x000f640000004200 */
[----:B------:R-:W-:Y:S01]  /*64a0*/  MUFU.EX2 R130, R130 ;  /* 0x0000008200827308 */ /* 0x000fe20000000800 */
[-CC-:B------:R-:W-:Y:S01]  /*64b0*/  FFMA.FTZ R24, R49, R41.reuse, -R54.reuse ;  /* 0x0000002931187223 */ /* 0x180fe20000010836 */
[-C--:B------:R-:W-:Y:S01]  /*64c0*/  FFMA.FTZ R23, R69, R41.reuse, -R54 ;  /* 0x0000002945177223 */ /* 0x080fe20000010836 */
[-C--:B------:R-:W-:Y:S01]  /*64d0*/  FFMA.FTZ R4, R71, R41.reuse, -R128 ;  /* 0x0000002947047223 */ /* 0x080fe20000010880 */
[----:B------:R-:W3:Y:S01]  /*64e0*/  MUFU.EX2 R141, R141 ;  /* 0x0000008d008d7308 */ /* 0x000ee20000000800 */
[----:B------:R-:W-:Y:S01]  /*64f0*/  FFMA.FTZ R5, R25, R41, -R54 ;  /* 0x0000002919057223 */ /* 0x000fe20000010836 */
[----:B------:R-:W-:Y:S02]  /*6500*/  LDSM.16.MT88.4 R108, [R170+0x9000] ;  /* 0x00900000aa6c783b */ /* 0x000fe40000004200 */
[----:B------:R-:W-:Y:S02]  /*6510*/  MUFU.EX2 R58, R58 ;  /* 0x0000003a003a7308 */ /* 0x000fe40000000800 */
[----:B------:R-:W-:Y:S02]  /*6520*/  LDSM.16.MT88.4 R72, [R168+0x9000] ;  /* 0x00900000a848783b */ /* 0x000fe40000004200 */
[----:B------:R-:W1:Y:S01]  /*6530*/  MUFU.EX2 R15, R15 ;  /* 0x0000000f000f7308 */ /* 0x000e620000000800 */
[----:B--2---:R-:W-:Y:S01]  /*6540*/  F2FP.BF16.F32.PACK_AB R104, R118, R143 ;  /* 0x0000008f7668723e */ /* 0x004fe200000010ff */
[----:B------:R-:W-:Y:S01]  /*6550*/  LDSM.16.MT88.4 R88, [R168+0xb000] ;  /* 0x00b00000a858783b */ /* 0x000fe20000004200 */
[----:B----4-:R-:W-:-:S02]  /*6560*/  F2FP.BF16.F32.PACK_AB R106, R13, R132 ;  /* 0x000000840d6a723e */ /* 0x010fc400000010ff */
[----:B---3--:R-:W-:Y:S01]  /*6570*/  F2FP.BF16.F32.PACK_AB R105, R141, R130 ;  /* 0x000000828d69723e */ /* 0x008fe200000010ff */
[----:B------:R-:W-:Y:S01]  /*6580*/  MUFU.EX2 R60, R60 ;  /* 0x0000003c003c7308 */ /* 0x000fe20000000800 */
[----:B------:R-:W-:Y:S03]  /*6590*/  LDSM.16.MT88.4 R16, [R170+0x9400] ;  /* 0x00940000aa10783b */ /* 0x000fe60000004200 */
[----:B------:R-:W2:Y:S01]  /*65a0*/  MUFU.EX2 R51, R51 ;  /* 0x0000003300337308 */ /* 0x000ea20000000800 */
[----:B------:R-:W-:Y:S01]  /*65b0*/  LDSM.16.MT88.4 R28, [R168+0x9400] ;  /* 0x00940000a81c783b */ /* 0x000fe20000004200 */
[----:B-1----:R-:W-:Y:S02]  /*65c0*/  F2FP.BF16.F32.PACK_AB R107, R15, R58 ;  /* 0x0000003a0f6b723e */ /* 0x002fe400000010ff */
[----:B------:R-:W-:Y:S04]  /*65d0*/  MUFU.EX2 R26, R26 ;  /* 0x0000001a001a7308 */ /* 0x000fe80000000800 */
[----:B------:R2:W1:Y:S01]  /*65e0*/  MUFU.EX2 R25, R4 ;  /* 0x0000000400197308 */ /* 0x0004620000000800 */
[C---:B------:R-:W-:Y:S03]  /*65f0*/  HMMA.16816.F32.BF16 R76, R104.reuse, R80, RZ ;  /* 0x00000050684c723c */ /* 0x040fe600000418ff */
[----:B------:R-:W-:Y:S04]  /*6600*/  MUFU.EX2 R49, R5 ;  /* 0x0000000500317308 */ /* 0x000fe80000000800 */
[----:B------:R-:W3:Y:S01]  /*6610*/  MUFU.EX2 R24, R24 ;  /* 0x0000001800187308 */ /* 0x000ee20000000800 */
[----:B------:R-:W-:Y:S03]  /*6620*/  HMMA.16816.F32.BF16 R80, R104, R82, RZ ;  /* 0x000000526850723c */ /* 0x000fe600000418ff */
[----:B------:R-:W-:Y:S04]  /*6630*/  MUFU.EX2 R23, R23 ;  /* 0x0000001700177308 */ /* 0x000fe80000000800 */
[----:B------:R-:W4:Y:S01]  /*6640*/  MUFU.EX2 R22, R22 ;  /* 0x0000001600167308 */ /* 0x000f220000000800 */
[----:B--2---:R-:W-:-:S02]  /*6650*/  F2FP.BF16.F32.PACK_AB R4, R51, R60 ;  /* 0x0000003c3304723e */ /* 0x004fc400000010ff */
[----:B-1----:R-:W-:Y:S02]  /*6660*/  F2FP.BF16.F32.PACK_AB R6, R25, R26 ;  /* 0x0000001a1906723e */ /* 0x002fe400000010ff */
[----:B---3--:R-:W-:Y:S02]  /*6670*/  F2FP.BF16.F32.PACK_AB R5, R24, R49 ;  /* 0x000000311805723e */ /* 0x008fe400000010ff */
[----:B----4-:R-:W-:-:S07]  /*6680*/  F2FP.BF16.F32.PACK_AB R7, R22, R23 ;  /* 0x000000171607723e */ /* 0x010fce00000010ff */
[C---:B-----5:R-:W-:Y:S08]  /*6690*/  HMMA.16816.F32.BF16 R76, R4.reuse, R8, R76 ;  /* 0x00000008044c723c */ /* 0x060ff0000004184c */
[----:B------:R-:W-:Y:S01]  /*66a0*/  HMMA.16816.F32.BF16 R80, R4, R10, R80 ;  /* 0x0000000a0450723c */ /* 0x000fe20000041850 */
[----:B------:R-:W1:Y:S07]  /*66b0*/  LDSM.16.MT88.4 R8, [R170+0xd400] ;  /* 0x00d40000aa08783b */ /* 0x000e6e0000004200 */
[C---:B------:R-:W-:Y:S08]  /*66c0*/  HMMA.16816.F32.BF16 R92, R104.reuse, R96, RZ ;  /* 0x00000060685c723c */ /* 0x040ff000000418ff */
        /* <DEDUP_REMOVED lines=16> */
[-CC-:B------:R-:W-:Y:S01]  /*67d0*/  FFMA.FTZ R20, R53, R41.reuse, -R128.reuse ;  /* 0x0000002935147223 */ /* 0x180fe20000010880 */
[-C--:B------:R-:W-:Y:S01]  /*67e0*/  FFMA.FTZ R38, R161, R41.reuse, -R128 ;  /* 0x00000029a1267223 */ /* 0x080fe20000010880 */
[-CC-:B------:R-:W-:Y:S01]  /*67f0*/  FFMA.FTZ R40, R21, R41.reuse, -R54.reuse ;  /* 0x0000002915287223 */ /* 0x180fe20000010836 */
[-C--:B------:R-:W-:Y:S01]  /*6800*/  FFMA.FTZ R34, R39, R41.reuse, -R54 ;  /* 0x0000002927227223 */ /* 0x080fe20000010836 */
[-CC-:B------:R-:W-:Y:S01]  /*6810*/  FFMA.FTZ R163, R163, R41.reuse, -R128.reuse ;  /* 0x00000029a3a37223 */ /* 0x180fe20000010880 */
[-C--:B------:R-:W-:Y:S01]  /*6820*/  FFMA.FTZ R159, R159, R41.reuse, -R128 ;  /* 0x000000299f9f7223 */ /* 0x080fe20000010880 */
[-CC-:B------:R-:W-:Y:S01]  /*6830*/  FFMA.FTZ R157, R157, R41.reuse, -R54.reuse ;  /* 0x000000299d9d7223 */ /* 0x180fe20000010836 */
[C---:B-1----:R-:W-:Y:S08]  /*6840*/  HMMA.16816.F32.BF16 R100, R4.reuse, R8, R100 ;  /* 0x000000080464723c */ /* 0x042ff00000041864 */
[C---:B------:R-:W-:Y:S01]  /*6850*/  HMMA.16816.F32.BF16 R104, R4.reuse, R10, R104 ;  /* 0x0000000a0468723c */ /* 0x040fe20000041868 */
[----:B------:R-:W1:Y:S01]  /*6860*/  LDSM.16.MT88.4 R8, [R170+0x9800] ;  /* 0x00980000aa08783b */ /* 0x000e620000004200 */
[----:B------:R-:W-:Y:S06]  /*6870*/  MUFU.EX2 R53, R163 ;  /* 0x000000a300357308 */ /* 0x000fec0000000800 */
[C---:B--2---:R-:W-:Y:S01]  /*6880*/  HMMA.16816.F32.BF16 R84, R4.reuse, R16, R84 ;  /* 0x000000100454723c */ /* 0x044fe20000041854 */
[----:B------:R-:W-:Y:S01]  /*6890*/  FFMA.FTZ R16, R37, R41, -R54 ;  /* 0x0000002925107223 */ /* 0x000fe20000010836 */
[----:B------:R-:W2:Y:S04]  /*68a0*/  MUFU.EX2 R20, R20 ;  /* 0x0000001400147308 */ /* 0x000ea80000000800 */
[----:B------:R-:W-:Y:S04]  /*68b0*/  MUFU.EX2 R38, R38 ;  /* 0x0000002600267308 */ /* 0x000fe80000000800 */
        /* <DEDUP_REMOVED lines=66> */
[-C--:B------:R-:W-:Y:S01]  /*6ce0*/  FFMA.FTZ R118, R66, R41.reuse, -R128 ;  /* 0x0000002942767223 */ /* 0x080fe20000010880 */
[-C--:B------:R-:W-:Y:S01]  /*6cf0*/  FFMA.FTZ R66, R59, R41.reuse, -R54 ;  /* 0x000000293b427223 */ /* 0x080fe20000010836 */
[-CC-:B------:R-:W-:Y:S01]  /*6d00*/  FFMA.FTZ R126, R126, R41.reuse, -R128.reuse ;  /* 0x000000297e7e7223 */ /* 0x180fe20000010880 */
[----:B------:R-:W-:-:S03]  /*6d10*/  FFMA.FTZ R16, R62, R41, -R128 ;  /* 0x000000293e107223 */ /* 0x000fc60000010880 */
[----:B------:R-:W-:Y:S04]  /*6d20*/  MUFU.EX2 R118, R118 ;  /* 0x0000007600767308 */ /* 0x000fe80000000800 */
[----:B------:R-:W-:Y:S04]  /*6d30*/  MUFU.EX2 R59, R126 ;  /* 0x0000007e003b7308 */ /* 0x000fe80000000800 */
[----:B------:R-:W-:Y:S01]  /*6d40*/  MUFU.EX2 R66, R66 ;  /* 0x0000004200427308 */ /* 0x000fe20000000800 */
[C---:B-1----:R-:W-:Y:S08]  /*6d50*/  HMMA.16816.F32.BF16 R100, R4.reuse, R8, R100 ;  /* 0x000000080464723c */ /* 0x042ff00000041864 */
[----:B------:R-:W-:Y:S01]  /*6d60*/  HMMA.16816.F32.BF16 R104, R4, R10, R104 ;  /* 0x0000000a0468723c */ /* 0x000fe20000041868 */
[----:B------:R-:W1:Y:S01]  /*6d70*/  LDSM.16.MT88.4 R8, [R170+0xa000] ;  /* 0x00a00000aa08783b */ /* 0x000e620000004200 */
[-C--:B------:R-:W-:Y:S01]  /*6d80*/  FFMA.FTZ R6, R64, R41.reuse, -R128 ;  /* 0x0000002940067223 */ /* 0x080fe20000010880 */
[-C--:B------:R-:W-:Y:S01]  /*6d90*/  FFMA.FTZ R5, R55, R41.reuse, -R54 ;  /* 0x0000002937057223 */ /* 0x080fe20000010836 */
[-C--:B------:R-:W-:Y:S01]  /*6da0*/  FFMA.FTZ R64, R63, R41.reuse, -R128 ;  /* 0x000000293f407223 */ /* 0x080fe20000010880 */
[-CC-:B------:R-:W-:Y:S01]  /*6db0*/  FFMA.FTZ R55, R119, R41.reuse, -R54.reuse ;  /* 0x0000002977377223 */ /* 0x180fe20000010836 */
[----:B------:R-:W-:Y:S01]  /*6dc0*/  FFMA.FTZ R4, R61, R41, -R54 ;  /* 0x000000293d047223 */ /* 0x000fe20000010836 */
[----:B------:R-:W-:Y:S04]  /*6dd0*/  MUFU.EX2 R63, R6 ;  /* 0x00000006003f7308 */ /* 0x000fe80000000800 */
[----:B------:R-:W2:Y:S04]  /*6de0*/  MUFU.EX2 R64, R64 ;  /* 0x0000004000407308 */ /* 0x000ea80000000800 */
[----:B------:R-:W3:Y:S04]  /*6df0*/  MUFU.EX2 R61, R5 ;  /* 0x00000005003d7308 */ /* 0x000ee80000000800 */
[----:B------:R4:W-:Y:S04]  /*6e00*/  MUFU.EX2 R62, R4 ;  /* 0x00000004003e7308 */ /* 0x0009e80000000800 */
        /* <DEDUP_REMOVED lines=23> */
[-C--:B------:R-:W-:Y:S01]  /*6f80*/  FFMA.FTZ R65, R65, R41.reuse, -R128 ;  /* 0x0000002941417223 */ /* 0x080fe20000010880 */
[----:B------:R-:W-:Y:S01]  /*6f90*/  FADD.FTZ R141, R130, R141 ;  /* 0x0000008d828d7221 */ /* 0x000fe20000010000 */
[-C--:B------:R-:W-:Y:S01]  /*6fa0*/  FFMA.FTZ R135, R12, R41.reuse, -R54 ;  /* 0x000000290c877223 */ /* 0x080fe20000010836 */
[----:B------:R-:W-:Y:S01]  /*6fb0*/  FADD.FTZ R13, R13, R132 ;  /* 0x000000840d0d7221 */ /* 0x000fe20000010000 */
[-CC-:B------:R-:W-:Y:S01]  /*6fc0*/  FFMA.FTZ R134, R67, R41.reuse, -R128.reuse ;  /* 0x0000002943867223 */ /* 0x180fe20000010880 */
[-C--:B------:R-:W-:Y:S01]  /*6fd0*/  FFMA.FTZ R126, R122, R41.reuse, -R128 ;  /* 0x000000297a7e7223 */ /* 0x080fe20000010880 */
[----:B------:R2:W-:Y:S04]  /*6fe0*/  MUFU.EX2 R67, R16 ;  /* 0x0000001000437308 */ /* 0x0005e80000000800 */
[----:B------:R-:W3:Y:S04]  /*6ff0*/  MUFU.EX2 R122, R134 ;  /* 0x00000086007a7308 */ /* 0x000ee80000000800 */
[----:B------:R-:W-:Y:S01]  /*7000*/  MUFU.EX2 R65, R65 ;  /* 0x0000004100417308 */ /* 0x000fe20000000800 */
[C---:B-1----:R-:W-:Y:S08]  /*7010*/  HMMA.16816.F32.BF16 R100, R4.reuse, R8, R100 ;  /* 0x000000080464723c */ /* 0x042ff00000041864 */
[----:B------:R-:W-:Y:S01]  /*7020*/  HMMA.16816.F32.BF16 R104, R4, R10, R104 ;  /* 0x0000000a0468723c */ /* 0x000fe20000041868 */
[----:B------:R-:W1:Y:S01]  /*7030*/  LDSM.16.MT88.4 R8, [R170+0xc400] ;  /* 0x00c40000aa08783b */ /* 0x000e620000004200 */
[-CC-:B------:R-:W-:Y:S01]  /*7040*/  FFMA.FTZ R5, R44, R41.reuse, -R54.reuse ;  /* 0x000000292c057223 */ /* 0x180fe20000010836 */
[-CC-:B------:R-:W-:Y:S01]  /*7050*/  FFMA.FTZ R44, R27, R41.reuse, -R54.reuse ;  /* 0x000000291b2c7223 */ /* 0x180fe20000010836 */
[----:B------:R-:W-:Y:S01]  /*7060*/  FFMA.FTZ R7, R14, R41, -R54 ;  /* 0x000000290e077223 */ /* 0x000fe20000010836 */
[----:B------:R-:W-:Y:S01]  /*7070*/  FADD.FTZ R4, R58, R141 ;  /* 0x0000008d3a047221 */ /* 0x000fe20000010000 */
[----:B------:R-:W-:Y:S01]  /*7080*/  FADD.FTZ R6, R60, R13 ;  /* 0x0000000d3c067221 */ /* 0x000fe20000010000 */
[----:B------:R-:W4:Y:S01]  /*7090*/  MUFU.EX2 R58, R119 ;  /* 0x00000077003a7308 */ /* 0x000f220000000800 */
[----:B--2---:R-:W-:Y:S03]  /*70a0*/  LDSM.16.MT88.4 R16, [R170+0xa400] ;  /* 0x00a40000aa10783b */ /* 0x004fe60000004200 */
[----:B------:R-:W-:Y:S04]  /*70b0*/  MUFU.EX2 R60, R7 ;  /* 0x00000007003c7308 */ /* 0x000fe80000000800 */
[----:B------:R-:W2:Y:S04]  /*70c0*/  MUFU.EX2 R135, R135 ;  /* 0x0000008700877308 */ /* 0x000ea80000000800 */
[----:B------:R2:W-:Y:S04]  /*70d0*/  MUFU.EX2 R119, R5 ;  /* 0x0000000500777308 */ /* 0x0005e80000000800 */
[----:B------:R-:W5:Y:S01]  /*70e0*/  MUFU.EX2 R44, R44 ;  /* 0x0000002c002c7308 */ /* 0x000f620000000800 */
[----:B------:R-:W-:-:S02]  /*70f0*/  FADD.FTZ R4, R15, R4 ;  /* 0x000000040f047221 */ /* 0x000fc40000010000 */
[----:B------:R-:W1:Y:S01]  /*7100*/  LDSM.16.MT88.4 R12, [R168+0xa400] ;  /* 0x00a40000a80c783b */ /* 0x000e620000004200 */
[----:B------:R-:W-:Y:S01]  /*7110*/  FADD.FTZ R51, R51, R6 ;  /* 0x0000000633337221 */ /* 0x000fe20000010000 */
[----:B------:R-:W-:Y:S01]  /*7120*/  FADD.FTZ R49, R49, R4 ;  /* 0x0000000431317221 */ /* 0x000fe20000010000 */
[----:B---3--:R-:W-:Y:S02]  /*7130*/  F2FP.BF16.F32.PACK_AB R4, R122, R67 ;  /* 0x000000437a04723e */ /* 0x008fe400000010ff */
[----:B----4-:R-:W-:Y:S02]  /*7140*/  F2FP.BF16.F32.PACK_AB R6, R65, R58 ;  /* 0x0000003a4106723e */ /* 0x010fe400000010ff */
[----:B--2---:R-:W-:Y:S02]  /*7150*/  F2FP.BF16.F32.PACK_AB R5, R135, R60 ;  /* 0x0000003c8705723e */ /* 0x004fe400000010ff */
[----:B-----5:R-:W-:-:S07]  /*7160*/  F2FP.BF16.F32.PACK_AB R7, R44, R119 ;  /* 0x000000772c07723e */ /* 0x020fce00000010ff */
        /* <DEDUP_REMOVED lines=26> */
[----:B------:R-:W-:Y:S01]  /*7310*/  MUFU.EX2 R126, R126 ;  /* 0x0000007e007e7308 */ /* 0x000fe20000000800 */
[----:B------:R-:W-:Y:S01]  /*7320*/  FADD.FTZ R24, R24, R49 ;  /* 0x0000003118187221 */ /* 0x000fe20000010000 */
[----:B------:R-:W-:-:S02]  /*7330*/  FADD.FTZ R26, R26, R51 ;  /* 0x000000331a1a7221 */ /* 0x000fc40000010000 */
[----:B------:R-:W4:Y:S04]  /*7340*/  MUFU.EX2 R139, R139 ;  /* 0x0000008b008b7308 */ /* 0x000f280000000800 */
[----:B------:R-:W-:Y:S04]  /*7350*/  MUFU.EX2 R137, R137 ;  /* 0x0000008900897308 */ /* 0x000fe80000000800 */
[----:B------:R-:W5:Y:S04]  /*7360*/  MUFU.EX2 R124, R124 ;  /* 0x0000007c007c7308 */ /* 0x000f680000000800 */
[----:B------:R3:W-:Y:S04]  /*7370*/  MUFU.EX2 R46, R27 ;  /* 0x0000001b002e7308 */ /* 0x0007e80000000800 */
[----:B------:R-:W1:Y:S04]  /*7380*/  MUFU.EX2 R47, R47 ;  /* 0x0000002f002f7308 */ /* 0x000e680000000800 */
[----:B------:R-:W-:Y:S04]  /*7390*/  MUFU.EX2 R42, R42 ;  /* 0x0000002a002a7308 */ /* 0x000fe80000000800 */
[----:B------:R-:W1:Y:S01]  /*73a0*/  MUFU.EX2 R45, R45 ;  /* 0x0000002d002d7308 */ /* 0x000e620000000800 */
[----:B------:R-:W-:Y:S01]  /*73b0*/  FADD.FTZ R23, R23, R24 ;  /* 0x0000001817177221 */ /* 0x000fe20000010000 */
[----:B--2---:R-:W-:Y:S01]  /*73c0*/  HMMA.16816.F32.BF16 R100, R4, R12, R100 ;  /* 0x0000000c0464723c */ /* 0x004fe20000041864 */
[----:B------:R-:W-:-:S02]  /*73d0*/  FADD.FTZ R26, R25, R26 ;  /* 0x0000001a191a7221 */ /* 0x000fc40000010000 */
[----:B------:R-:W-:-:S05]  /*73e0*/  FADD.FTZ R22, R22, R23 ;  /* 0x0000001716167221 */ /* 0x000fca0000010000 */
[C---:B------:R-:W-:Y:S01]  /*73f0*/  HMMA.16816.F32.BF16 R104, R4.reuse, R14, R104 ;  /* 0x0000000e0468723c */ /* 0x040fe20000041868 */
[----:B------:R-:W2:Y:S01]  /*7400*/  LDSM.16.MT88.4 R12, [R168+0xc800] ;  /* 0x00c80000a80c783b */ /* 0x000ea20000004200 */
[----:B------:R-:W-:Y:S01]  /*7410*/  FADD.FTZ R49, R53, R26 ;  /* 0x0000001a35317221 */ /* 0x000fe20000010000 */
[----:B------:R-:W-:Y:S02]  /*7420*/  FADD.FTZ R51, R21, R22 ;  /* 0x0000001615337221 */ /* 0x000fe40000010000 */
[----:B---3--:R-:W-:Y:S01]  /*7430*/  LDSM.16.MT88.4 R24, [R168+0xa800] ;  /* 0x00a80000a818783b */ /* 0x008fe20000004200 */
[----:B------:R-:W-:Y:S02]  /*7440*/  FADD.FTZ R49, R20, R49 ;  /* 0x0000003114317221 */ /* 0x000fe40000010000 */
[C---:B------:R-:W-:Y:S01]  /*7450*/  HMMA.16816.F32.BF16 R84, R4.reuse, R16, R84 ;  /* 0x000000100454723c */ /* 0x040fe20000041854 */
[----:B------:R-:W3:Y:S07]  /*7460*/  LDSM.16.MT88.4 R20, [R170+0xc800] ;  /* 0x00c80000aa14783b */ /* 0x000eee0000004200 */
[----:B------:R-:W-:Y:S01]  /*7470*/  HMMA.16816.F32.BF16 R88, R4, R18, R88 ;  /* 0x000000120458723c */ /* 0x000fe20000041858 */
[----:B----4-:R-:W-:Y:S01]  /*7480*/  F2FP.BF16.F32.PACK_AB R4, R139, R126 ;  /* 0x0000007e8b04723e */ /* 0x010fe200000010ff */
[----:B------:R-:W-:Y:S01]  /*7490*/  LDSM.16.MT88.4 R16, [R168+0xe800] ;  /* 0x00e80000a810783b */ /* 0x000fe20000004200 */
[----:B-----5:R-:W-:-:S02]  /*74a0*/  F2FP.BF16.F32.PACK_AB R6, R124, R137 ;  /* 0x000000897c06723e */ /* 0x020fc400000010ff */
[----:B-1----:R-:W-:Y:S02]  /*74b0*/  F2FP.BF16.F32.PACK_AB R5, R47, R46 ;  /* 0x0000002e2f05723e */ /* 0x002fe400000010ff */
[----:B------:R-:W-:-:S07]  /*74c0*/  F2FP.BF16.F32.PACK_AB R7, R45, R42 ;  /* 0x0000002a2d07723e */ /* 0x000fce00000010ff */
[C---:B------:R-:W-:Y:S08]  /*74d0*/  HMMA.16816.F32.BF16 R112, R4.reuse, R8, R112 ;  /* 0x000000080470723c */ /* 0x040ff00000041870 */
[C---:B------:R-:W-:Y:S01]  /*74e0*/  HMMA.16816.F32.BF16 R108, R4.reuse, R10, R108 ;  /* 0x0000000a046c723c */ /* 0x040fe2000004186c */
[----:B------:R-:W1:Y:S07]  /*74f0*/  LDSM.16.MT88.4 R8, [R170+0xe800] ;  /* 0x00e80000aa08783b */ /* 0x000e6e0000004200 */
[C---:B--2---:R-:W-:Y:S08]  /*7500*/  HMMA.16816.F32.BF16 R84, R4.reuse, R12, R84 ;  /* 0x0000000c0454723c */ /* 0x044ff00000041854 */
[----:B------:R-:W-:Y:S01]  /*7510*/  HMMA.16816.F32.BF16 R88, R4, R14, R88 ;  /* 0x0000000e0458723c */ /* 0x000fe20000041858 */
[----:B------:R-:W2:Y:S01]  /*7520*/  LDSM.16.MT88.4 R12, [R168+0xac00] ;  /* 0x00ac0000a80c783b */ /* 0x000ea20000004200 */
[----:B------:R-:W-:-:S06]  /*7530*/  FADD.FTZ R40, R40, R51 ;  /* 0x0000003328287221 */ /* 0x000fcc0000010000 */
[----:B---3--:R-:W-:Y:S01]  /*7540*/  HMMA.16816.F32.BF16 R76, R4, R20, R76 ;  /* 0x00000014044c723c */ /* 0x008fe2000004184c */
[----:B------:R-:W-:-:S07]  /*7550*/  FADD.FTZ R39, R39, R40 ;  /* 0x0000002827277221 */ /* 0x000fce0000010000 */
        /* <DEDUP_REMOVED lines=9> */
[C---:B------:R-:W-:Y:S01]  /*75f0*/  HMMA.16816.F32.BF16 R100, R4.reuse, R16, R100 ;  /* 0x000000100464723c */ /* 0x040fe20000041864 */
[----:B------:R-:W-:Y:S01]  /*7600*/  FADD.FTZ R16, R34, R39 ;  /* 0x0000002722107221 */ /* 0x000fe20000010000 */
[----:B------:R-:W-:Y:S04]  /*7610*/  MUFU.EX2 R48, R48 ;  /* 0x0000003000307308 */ /* 0x000fe80000000800 */
[----:B------:R-:W-:Y:S02]  /*7620*/  MUFU.EX2 R41, R41 ;  /* 0x0000002900297308 */ /* 0x000fe40000000800 */
[----:B------:R-:W-:Y:S02]  /*7630*/  HMMA.16816.F32.BF16 R68, R4, R24, R68 ;  /* 0x000000180444723c */ /* 0x000fe40000041844 */
[----:B------:R-:W4:Y:S01]  /*7640*/  MUFU.EX2 R24, R131 ;  /* 0x0000008300187308 */ /* 0x000f220000000800 */
[----:B------:R-:W-:-:S05]  /*7650*/  FADD.FTZ R35, R35, R16 ;  /* 0x0000001023237221 */ /* 0x000fca0000010000 */
[C---:B------:R-:W-:Y:S01]  /*7660*/  HMMA.16816.F32.BF16 R72, R4.reuse, R26, R72 ;  /* 0x0000001a0448723c */ /* 0x040fe20000041848 */
[----:B------:R-:W5:Y:S07]  /*7670*/  MUFU.EX2 R26, R127 ;  /* 0x0000007f001a7308 */ /* 0x000f6e0000000800 */
[----:B------:R-:W-:Y:S01]  /*7680*/  HMMA.16816.F32.BF16 R104, R4, R18, R104 ;  /* 0x000000120468723c */ /* 0x000fe20000041868 */
[----:B------:R-:W1:Y:S01]  /*7690*/  LDSM.16.MT88.4 R16, [R168+0xcc00] ;  /* 0x00cc0000a810783b */ /* 0x000e620000004200 */
[----:B------:R-:W-:Y:S01]  /*76a0*/  FADD.FTZ R38, R38, R49 ;  /* 0x0000003126267221 */ /* 0x000fe20000010000 */
[----:B----4-:R-:W-:-:S02]  /*76b0*/  F2FP.BF16.F32.PACK_AB R4, R24, R133 ;  /* 0x000000851804723e */ /* 0x010fc400000010ff */
[----:B------:R-:W-:Y:S02]  /*76c0*/  F2FP.BF16.F32.PACK_AB R5, R43, R50 ;  /* 0x000000322b05723e */ /* 0x000fe400000010ff */
[----:B-----5:R-:W-:Y:S02]  /*76d0*/  F2FP.BF16.F32.PACK_AB R6, R26, R129 ;  /* 0x000000811a06723e */ /* 0x020fe400000010ff */
[----:B------:R-:W-:Y:S01]  /*76e0*/  F2FP.BF16.F32.PACK_AB R7, R41, R48 ;  /* 0x000000302907723e */ /* 0x000fe200000010ff */
[----:B------:R-:W-:-:S04]  /*76f0*/  FADD.FTZ R37, R37, R38 ;  /* 0x0000002625257221 */ /* 0x000fc80000010000 */
[----:B------:R-:W-:Y:S02]  /*7700*/  FADD.FTZ R34, R36, R37 ;  /* 0x0000002524227221 */ /* 0x000fe40000010000 */
[----:B--2---:R-:W-:Y:S01]  /*7710*/  HMMA.16816.F32.BF16 R68, R4, R12, R68 ;  /* 0x0000000c0444723c */ /* 0x004fe20000041844 */
[----:B------:R-:W-:Y:S01]  /*7720*/  FADD.FTZ R32, R32, R35 ;  /* 0x0000002320207221 */ /* 0x000fe20000010000 */
[----:B------:R-:W-:-:S06]  /*7730*/  FADD.FTZ R34, R33, R34 ;  /* 0x0000002221227221 */ /* 0x000fcc0000010000 */
[C---:B------:R-:W-:Y:S01]  /*7740*/  HMMA.16816.F32.BF16 R72, R4.reuse, R14, R72 ;  /* 0x0000000e0448723c */ /* 0x040fe20000041848 */
[----:B------:R-:W2:Y:S07]  /*7750*/  LDSM.16.MT88.4 R12, [R170+0xec00] ;  /* 0x00ec0000aa0c783b */ /* 0x000eae0000004200 */
[----:B---3--:R-:W-:Y:S01]  /*7760*/  HMMA.16816.F32.BF16 R112, R4, R20, R112 ;  /* 0x000000140470723c */ /* 0x008fe20000041870 */
[----:B------:R-:W-:-:S07]  /*7770*/  FADD.FTZ R21, R31, R34 ;  /* 0x000000221f157221 */ /* 0x000fce0000010000 */
[----:B------:R-:W-:Y:S01]  /*7780*/  HMMA.16816.F32.BF16 R108, R4, R22, R108 ;  /* 0x00000016046c723c */ /* 0x000fe2000004186c */
        /* <DEDUP_REMOVED lines=9> */
[----:B------:R-:W-:-:S04]  /*7820*/  FADD.FTZ R61, R61, R66 ;  /* 0x000000423d3d7221 */ /* 0x000fc80000010000 */
[----:B------:R-:W-:Y:S02]  /*7830*/  FADD.FTZ R62, R62, R61 ;  /* 0x0000003d3e3e7221 */ /* 0x000fe40000010000 */
[----:B------:R-:W-:Y:S01]  /*7840*/  HMMA.16816.F32.BF16 R84, R4, R16, R84 ;  /* 0x000000100454723c */ /* 0x000fe20000041854 */
[----:B------:R-:W-:Y:S01]  /*7850*/  FADD.FTZ R16, R64, R63 ;  /* 0x0000003f40107221 */ /* 0x000fe20000010000 */
[----:B------:R-:W-:-:S03]  /*7860*/  FADD.FTZ R55, R55, R62 ;  /* 0x0000003e37377221 */ /* 0x000fc60000010000 */
[----:B------:R-:W-:-:S04]  /*7870*/  FADD.FTZ R16, R59, R16 ;  /* 0x000000103b107221 */ /* 0x000fc80000010000 */
        /* <DEDUP_REMOVED lines=19> */
[C---:B-1----:R-:W-:Y:S08]  /*79b0*/  HMMA.16816.F32.BF16 R100, R4.reuse, R8, R100 ;  /* 0x000000080464723c */ /* 0x042ff00000041864 */
[----:B------:R-:W-:Y:S01]  /*79c0*/  HMMA.16816.F32.BF16 R104, R4, R10, R104 ;  /* 0x0000000a0468723c */ /* 0x000fe20000041868 */
[----:B------:R-:W-:Y:S02]  /*79d0*/  VIADD R4, R120, 0xfffffffe ;  /* 0xfffffffe78047836 */ /* 0x000fe40000000000 */
[----:B------:R-:W-:Y:S01]  /*79e0*/  FADD.FTZ R133, R133, R124 ;  /* 0x0000007c85857221 */ /* 0x000fe20000010000 */
[----:B------:R-:W-:-:S02]  /*79f0*/  FADD.FTZ R50, R50, R45 ;  /* 0x0000002d32327221 */ /* 0x000fc40000010000 */
[----:B------:R-:W-:Y:S01]  /*7a00*/  ISETP.GE.AND P0, PT, R4, R179, PT ;  /* 0x000000b30400720c */ /* 0x000fe20003f06270 */
[----:B------:R-:W-:Y:S01]  /*7a10*/  FADD.FTZ R24, R24, R133 ;  /* 0x0000008518187221 */ /* 0x000fe20000010000 */
[----:B------:R-:W-:-:S03]  /*7a20*/  FADD.FTZ R43, R43, R50 ;  /* 0x000000322b2b7221 */ /* 0x000fc60000010000 */
[----:B------:R-:W-:Y:S01]  /*7a30*/  FADD.FTZ R129, R129, R24 ;  /* 0x0000001881817221 */ /* 0x000fe20000010000 */
[----:B------:R-:W-:-:S03]  /*7a40*/  FADD.FTZ R48, R48, R43 ;  /* 0x0000002b30307221 */ /* 0x000fc60000010000 */
[----:B------:R-:W-:Y:S01]  /*7a50*/  FADD.FTZ R201, R26, R129 ;  /* 0x000000811ac97221 */ /* 0x000fe20000010000 */
[----:B------:R-:W-:-:S03]  /*7a60*/  FADD.FTZ R200, R41, R48 ;  /* 0x0000003029c87221 */ /* 0x000fc60000010000 */
[----:B------:R-:W-:Y:S05]  /*7a70*/  @!P0 BRA `(.L_x_3803) ;  /* 0x0000004400408947 */ /* 0x000fea0003800000 */
[----:B------:R-:W-:Y:S01]  /*7a80*/  LOP3.LUT R121, R121, 0x1f0, RZ, 0xc0, !PT ;  /* 0x000001f079797812 */ /* 0x000fe200078ec0ff */
[----:B------:R-:W-:Y:S01]  /*7a90*/  IMAD.MOV.U32 R119, RZ, RZ, R116 ;  /* 0x000000ffff777224 */ /* 0x000fe200078e0074 */
[----:B------:R-:W-:Y:S02]  /*7aa0*/  ISETP.NE.U32.AND P3, PT, R196, RZ, PT ;  /* 0x000000ffc400720c */ /* 0x000fe40003f65070 */
[----:B------:R-:W-:Y:S02]  /*7ab0*/  IADD3 R121, PT, PT, R121, R123, R190 ;  /* 0x0000007b79797210 */ /* 0x000fe40007ffe0be */
[----:B------:R-:W-:Y:S02]  /*7ac0*/  ISETP.NE.AND.EX P3, PT, R197, RZ, PT, P3 ;  /* 0x000000ffc500720c */ /* 0x000fe40003f65330 */
[----:B------:R-:W-:-:S05]  /*7ad0*/  IADD3 R56, PT, PT, -R125, R121, R56 ;  /* 0x000000797d387210 */ /* 0x000fca0007ffe138 */
[----:B------:R-:W-:-:S04]  /*7ae0*/  IMAD.IADD R199, R56, 0x1, -R57 ;  /* 0x0000000138c77824 */ /* 0x000fc800078e0a39 */
[----:B------:R-:W-:Y:S02]  /*7af0*/  IMAD R199, R120, -0x80, R199 ;  /* 0xffffff8078c77824 */ /* 0x000fe400078e02c7 */
[----:B------:R-:W-:Y:S02]  /*7b00*/  IMAD.MOV.U32 R120, RZ, RZ, R117 ;  /* 0x000000ffff787224 */ /* 0x000fe400078e0075 */
[----:B------:R-:W-:-:S07]  /*7b10*/  VIADD R199, R199, 0x108 ;  /* 0x00000108c7c77836 */ /* 0x000fce0000000000 */
.L_x_3810:
        /* <DEDUP_REMOVED lines=80> */
.L_x_3805:
[----:B------:R-:W-:Y:S05]  /*8020*/  BSYNC.RECONVERGENT B0 ;  /* 0x0000000000007941 */ /* 0x000fea0003800200 */
.L_x_3804:
        /* <DEDUP_REMOVED lines=249> */
[----:B-1----:R-:W-:Y:S08]  /*8fc0*/  VIADD R122, R116, 0xffffffe ;  /* 0x0ffffffe747a7836 */ /* 0x002ff00000000000 */
[----:B------:R-:W1:Y:S02]  /*8fd0*/  F2I.FTZ.U32.TRUNC.NTZ R117, R122 ;  /* 0x0000007a00757305 */ /* 0x000e64000021f000 */
[--C-:B-1----:R-:W-:Y:S04]  /*8fe0*/  IMAD.MOV R116, RZ, RZ, -R117.reuse ;  /* 0x000000ffff747224 */ /* 0x102fe800078e0a75 */
[----:B------:R-:W-:Y:S01]  /*8ff0*/  IMAD R125, R116, R123, RZ ;  /* 0x0000007b747d7224 */ /* 0x000fe200078e02ff */
[----:B------:R-:W-:Y:S05]  /*9000*/  MOV R116, RZ ;  /* 0x000000ff00747202 */ /* 0x000fea0000000f00 */
[----:B------:R-:W-:Y:S04]  /*9010*/  IMAD.HI.U32 R125, R117, R125, R116 ;  /* 0x0000007d757d7227 */ /* 0x000fe800078e0074 */
[----:B------:R-:W-:Y:S02]  /*9020*/  VIADD R117, R198, 0xffffff80 ;  /* 0xffffff80c6757836 */ /* 0x000fe40000000000 */
[----:B------:R-:W-:Y:S03]  /*9030*/  IMAD.HI.U32 R122, R125, R118, RZ ;  /* 0x000000767d7a7227 */ /* 0x000fe600078e00ff */
[----:B------:R-:W-:Y:S01]  /*9040*/  IABS R116, R117 ;  /* 0x0000007500747213 */ /* 0x000fe20000000000 */
[-C--:B------:R-:W-:Y:S01]  /*9050*/  IMAD R118, R122, R121.reuse, R118 ;  /* 0x000000797a767224 */ /* 0x080fe200078e0276 */
[----:B------:R-:W-:Y:S03]  /*9060*/  LOP3.LUT R117, R117, R126, RZ, 0x3c, !PT ;  /* 0x0000007e75757212 */ /* 0x000fe600078e3cff */
[----:B------:R-:W-:Y:S01]  /*9070*/  IMAD.HI.U32 R125, R125, R116, RZ ;  /* 0x000000747d7d7227 */ /* 0x000fe200078e00ff */
[----:B------:R-:W-:Y:S03]  /*9080*/  ISETP.GT.U32.AND P6, PT, R123, R118, PT ;  /* 0x000000767b00720c */ /* 0x000fe60003fc4070 */
[----:B------:R-:W-:Y:S05]  /*9090*/  IMAD R116, R125, R121, R116 ;  /* 0x000000797d747224 */ /* 0x000fea00078e0274 */
[----:B------:R-:W-:Y:S05]  /*90a0*/  ISETP.GT.U32.AND P4, PT, R123, R116, PT ;  /* 0x000000747b00720c */ /* 0x000fea0003f84070 */
[----:B------:R-:W-:Y:S02]  /*90b0*/  @!P6 IMAD.IADD R118, R118, 0x1, -R123 ;  /* 0x000000017676e824 */ /* 0x000fe400078e0a7b */
[----:B------:R-:W-:Y:S03]  /*90c0*/  @!P6 VIADD R122, R122, 0x1 ;  /* 0x000000017a7ae836 */ /* 0x000fe60000000000 */
[-C--:B------:R-:W-:Y:S03]  /*90d0*/  ISETP.GE.U32.AND P5, PT, R118, R123.reuse, PT ;  /* 0x0000007b7600720c */ /* 0x080fe60003fa6070 */
[-C--:B------:R-:W-:Y:S01]  /*90e0*/  @!P4 IADD3 R116, PT, PT, R116, -R123.reuse, RZ ;  /* 0x8000007b7474c210 */ /* 0x080fe20007ffe0ff */
[----:B------:R-:W-:Y:S01]  /*90f0*/  @!P4 VIADD R125, R125, 0x1 ;  /* 0x000000017d7dc836 */ /* 0x000fe20000000000 */
[----:B------:R-:W-:Y:S02]  /*9100*/  ISETP.GE.AND P4, PT, R124, RZ, PT ;  /* 0x000000ff7c00720c */ /* 0x000fe40003f86270 */
[----:B------:R-:W-:Y:S02]  /*9110*/  ISETP.GE.U32.AND P6, PT, R116, R123, PT ;  /* 0x0000007b7400720c */ /* 0x000fe40003fc6070 */
[----:B------:R-:W-:Y:S04]  /*9120*/  LOP3.LUT R116, RZ, R126, RZ, 0x33, !PT ;  /* 0x0000007eff747212 */ /* 0x000fe800078e33ff */
        /* <DEDUP_REMOVED lines=30> */
.L_x_3809:
[----:B------:R-:W-:Y:S05]  /*9310*/  BSYNC.RECONVERGENT B0 ;  /* 0x0000000000007941 */ /* 0x000fea0003800200 */
.L_x_3808:
        /* <DEDUP_REMOVED lines=69> */
.L_x_3807:
[----:B------:R-:W-:Y:S05]  /*9770*/  BSYNC.RECONVERGENT B1 ;  /* 0x0000000000017941 */ /* 0x000fea0003800200 */
.L_x_3806:
[----:B------:R-:W2:Y:S01]  /*9780*/  LD.E R118, desc[UR4][R2.64+0xdc] ;  /* 0x0000dc0402767980 */ /* 0x000ea2000c101900 */
[C---:B------:R-:W-:Y:S02]  /*9790*/  IADD3 R121, PT, PT, R199.reuse, -0x8, RZ ;  /* 0xfffffff8c7797810 */ /* 0x040fe40007ffe0ff */
[C---:B-1----:R-:W-:Y:S02]  /*97a0*/  IADD3 R122, PT, PT, R199.reuse, -0x1, RZ ;  /* 0xffffffffc77a7810 */ /* 0x042fe40007ffe0ff */
[----:B------:R-:W-:Y:S02]  /*97b0*/  IABS R121, R121 ;  /* 0x0000007900797213 */ /* 0x000fe40000000000 */
[----:B------:R-:W-:Y:S02]  /*97c0*/  IABS R122, R122 ;  /* 0x0000007a007a7213 */ /* 0x000fe40000000000 */
[----:B------:R-:W-:Y:S02]  /*97d0*/  I2FP.F32.S32 R121, R121 ;  /* 0x0000007900797245 */ /* 0x000fe40000201400 */
[----:B------:R-:W-:Y:S02]  /*97e0*/  I2FP.F32.S32 R122, R122 ;  /* 0x0000007a007a7245 */ /* 0x000fe40000201400 */
[C---:B------:R-:W-:Y:S01]  /*97f0*/  IADD3 R116, PT, PT, R199.reuse, -0x9, RZ ;  /* 0xfffffff7c7747810 */ /* 0x040fe20007ffe0ff */
[CC--:B------:R-:W-:Y:S01]  /*9800*/  FFMA.FTZ R10, -R0.reuse, R121.reuse, R10 ;  /* 0x00000079000a7223 */ /* 0x0c0fe2000001010a */
[C---:B------:R-:W-:Y:S01]  /*9810*/  FFMA.FTZ R4, -R0.reuse, R121, R4 ;  /* 0x0000007900047223 */ /* 0x040fe20000010104 */
[C---:B------:R-:W-:Y:S01]  /*9820*/  FFMA.FTZ R7, -R0.reuse, R122, R7 ;  /* 0x0000007a00077223 */ /* 0x040fe20000010107 */
[C---:B------:R-:W-:Y:S02]  /*9830*/  IADD3 R121, PT, PT, R199.reuse, -0x18, RZ ;  /* 0xffffffe8c7797810 */ /* 0x040fe40007ffe0ff */
[C---:B------:R-:W-:Y:S02]  /*9840*/  IADD3 R122, PT, PT, R199.reuse, -0x11, RZ ;  /* 0xffffffefc77a7810 */ /* 0x040fe40007ffe0ff */
[----:B------:R-:W-:Y:S02]  /*9850*/  IABS R116, R116 ;  /* 0x0000007400747213 */ /* 0x000fe40000000000 */
[----:B------:R-:W-:Y:S02]  /*9860*/  IABS R121, R121 ;  /* 0x0000007900797213 */ /* 0x000fe40000000000 */
[----:B------:R-:W-:Y:S02]  /*9870*/  IABS R122, R122 ;  /* 0x0000007a007a7213 */ /* 0x000fe40000000000 */
[----:B------:R-:W-:Y:S02]  /*9880*/  IABS R117, R199 ;  /* 0x000000c700757213 */ /* 0x000fe40000000000 */
[----:B------:R-:W-:Y:S02]  /*9890*/  I2FP.F32.S32 R116, R116 ;  /* 0x0000007400747245 */ /* 0x000fe40000201400 */
[----:B------:R-:W-:Y:S02]  /*98a0*/  I2FP.F32.S32 R121, R121 ;  /* 0x0000007900797245 */ /* 0x000fe40000201400 */
[----:B------:R-:W-:Y:S01]  /*98b0*/  I2FP.F32.S32 R122, R122 ;  /* 0x0000007a007a7245 */ /* 0x000fe20000201400 */
[CC--:B------:R-:W-:Y:S01]  /*98c0*/  FFMA.FTZ R11, -R0.reuse, R116.reuse, R11 ;  /* 0x00000074000b7223 */ /* 0x0c0fe2000001010b */
[----:B------:R-:W-:Y:S01]  /*98d0*/  I2FP.F32.S32 R117, R117 ;  /* 0x0000007500757245 */ /* 0x000fe20000201400 */
[C---:B------:R-:W-:Y:S01]  /*98e0*/  FFMA.FTZ R5, -R0.reuse, R116, R5 ;  /* 0x0000007400057223 */ /* 0x040fe20000010105 */
[C---:B------:R-:W-:Y:S01]  /*98f0*/  IADD3 R116, PT, PT, R199.reuse, -0x19, RZ ;  /* 0xffffffe7c7747810 */ /* 0x040fe20007ffe0ff */
[CC--:B------:R-:W-:Y:S01]  /*9900*/  FFMA.FTZ R18, -R0.reuse, R121.reuse, R18 ;  /* 0x0000007900127223 */ /* 0x0c0fe20000010112 */
[C---:B------:R-:W-:Y:S01]  /*9910*/  FFMA.FTZ R12, -R0.reuse, R121, R12 ;  /* 0x00000079000c7223 */ /* 0x040fe2000001010c */
[CC--:B------:R-:W-:Y:S01]  /*9920*/  FFMA.FTZ R9, -R0.reuse, R122.reuse, R9 ;  /* 0x0000007a00097223 */ /* 0x0c0fe20000010109 */
[C---:B------:R-:W-:Y:S01]  /*9930*/  FFMA.FTZ R6, -R0.reuse, R117, R6 ;  /* 0x0000007500067223 */ /* 0x040fe20000010106 */
[C---:B------:R-:W-:Y:S01]  /*9940*/  FFMA.FTZ R15, -R0.reuse, R122, R15 ;  /* 0x0000007a000f7223 */ /* 0x040fe2000001010f */
[C---:B------:R-:W-:Y:S02]  /*9950*/  IADD3 R121, PT, PT, R199.reuse, -0x28, RZ ;  /* 0xffffffd8c7797810 */ /* 0x040fe40007ffe0ff */
        /* <DEDUP_REMOVED lines=17> */
[CC--:B------:R-:W-:Y:S01]  /*9a70*/  FFMA.FTZ R8, -R0.reuse, R117.reuse, R8 ;  /* 0x0000007500087223 */ /* 0x0c0fe20000010108 */
        /* <DEDUP_REMOVED lines=11> */
[C---:B------:R-:W-:Y:S01]  /*9b30*/  FFMA.FTZ R21, -R0.reuse, R116, R21 ;  /* 0x0000007400157223 */ /* 0x040fe20000010115 */
        /* <DEDUP_REMOVED lines=62> */
[----:B------:R-:W-:Y:S01]  /*9f20*/  IADD3 R116, PT, PT, R199, -0x69, RZ ;  /* 0xffffff97c7747810 */ /* 0x000fe20007ffe0ff */
[CC--:B------:R-:W-:Y:S01]  /*9f30*/  FFMA.FTZ R58, -R0.reuse, R121.reuse, R58 ;  /* 0x00000079003a7223 */ /* 0x0c0fe2000001013a */
[C---:B------:R-:W-:Y:S01]  /*9f40*/  FFMA.FTZ R52, -R0.reuse, R121, R52 ;  /* 0x0000007900347223 */ /* 0x040fe20000010134 */
[CC--:B------:R-:W-:Y:S01]  /*9f50*/  FFMA.FTZ R40, -R0.reuse, R117.reuse, R40 ;  /* 0x0000007500287223 */ /* 0x0c0fe20000010128 */
[----:B------:R-:W-:Y:S01]  /*9f60*/  FMNMX3.FTZ R121, R119, R6, R7, !PT ;  /* 0x0000000677797276 */ /* 0x000fe20007810007 */
[CC--:B------:R-:W-:Y:S01]  /*9f70*/  FFMA.FTZ R49, -R0.reuse, R122.reuse, R49 ;  /* 0x0000007a00317223 */ /* 0x0c0fe20000010131 */
[C---:B------:R-:W-:Y:S01]  /*9f80*/  FFMA.FTZ R55, -R0.reuse, R122, R55 ;  /* 0x0000007a00377223 */ /* 0x040fe20000010137 */
[----:B------:R-:W-:Y:S01]  /*9f90*/  FFMA.FTZ R46, -R0, R117, R46 ;  /* 0x00000075002e7223 */ /* 0x000fe2000001012e */
[----:B------:R-:W-:Y:S02]  /*9fa0*/  FMNMX3.FTZ R122, R120, R4, R5, !PT ;  /* 0x00000004787a7276 */ /* 0x000fe40007810005 */
[----:B------:R-:W-:Y:S02]  /*9fb0*/  IADD3 R117, PT, PT, R199, -0x60, RZ ;  /* 0xffffffa0c7757810 */ /* 0x000fe40007ffe0ff */
[----:B------:R-:W-:Y:S02]  /*9fc0*/  IABS R116, R116 ;  /* 0x0000007400747213 */ /* 0x000fe40000000000 */
[----:B------:R-:W-:Y:S02]  /*9fd0*/  FMNMX3.FTZ R121, R121, R10, R11, !PT ;  /* 0x0000000a79797276 */ /* 0x000fe4000781000b */
[----:B------:R-:W-:Y:S02]  /*9fe0*/  IADD3 R123, PT, PT, R199, -0x71, RZ ;  /* 0xffffff8fc77b7810 */ /* 0x000fe40007ffe0ff */
[----:B------:R-:W-:Y:S02]  /*9ff0*/  FMNMX3.FTZ R122, R122, R8, R9, !PT ;  /* 0x000000087a7a7276 */ /* 0x000fe40007810009 */
[----:B------:R-:W-:Y:S02]  /*a000*/  IABS R117, R117 ;  /* 0x0000007500757213 */ /* 0x000fe40000000000 */
[----:B------:R-:W-:Y:S02]  /*a010*/  I2FP.F32.S32 R116, R116 ;  /* 0x0000007400747245 */ /* 0x000fe40000201400 */
[----:B------:R-:W-:Y:S02]  /*a020*/  IABS R123, R123 ;  /* 0x0000007b007b7213 */ /* 0x000fe40000000000 */
[----:B------:R-:W-:Y:S01]  /*a030*/  FMNMX3.FTZ R121, R121, R14, R15, !PT ;  /* 0x0000000e79797276 */ /* 0x000fe2000781000f */
        /* <DEDUP_REMOVED lines=8> */
[C---:B------:R-:W-:Y:S01]  /*a0c0*/  FFMA.FTZ R48, -R0.reuse, R117, R48 ;  /* 0x0000007500307223 */ /* 0x040fe20000010130 */
        /* <DEDUP_REMOVED lines=22> */
[----:B------:R-:W-:Y:S02]  /*a230*/  IADD3 R122, PT, PT, R199, -0x79, RZ ;  /* 0xffffff87c77a7810 */ /* 0x000fe40007ffe0ff */
[----:B------:R-:W-:Y:S01]  /*a240*/  FMNMX3.FTZ R116, R116, R46, R47, !PT ;  /* 0x0000002e74747276 */ /* 0x000fe2000781002f */
[CC--:B------:R-:W-:Y:S01]  /*a250*/  FFMA.FTZ R60, -R0.reuse, R117.reuse, R60 ;  /* 0x00000075003c7223 */ /* 0x0c0fe2000001013c */
[----:B------:R-:W-:Y:S01]  /*a260*/  FMNMX3.FTZ R121, R121, R44, R45, !PT ;  /* 0x0000002c79797276 */ /* 0x000fe2000781002d */
[----:B------:R-:W-:Y:S01]  /*a270*/  FFMA.FTZ R66, -R0, R117, R66 ;  /* 0x0000007500427223 */ /* 0x000fe20000010142 */
        /* <DEDUP_REMOVED lines=32> */
[----:B------:R-:W-:Y:S02]  /*a480*/  FADD.FTZ R123, -R117, R120 ;  /* 0x00000078757b7221 */ /* 0x000fe40000010100 */
[----:B------:R-:W1:Y:S01]  /*a490*/  LDSM.16.MT88.4 R124, [R170+0x9000] ;  /* 0x00900000aa7c783b */ /* 0x000e620000004200 */
[C---:B------:R-:W-:Y:S01]  /*a4a0*/  FSETP.NEU.FTZ.AND P0, PT, R116.reuse, -INF , PT ;  /* 0xff8000007400780b */ /* 0x040fe20003f1d000 */
[----:B------:R-:W-:Y:S01]  /*a4b0*/  FADD.FTZ R121, -R116, R119 ;  /* 0x0000007774797221 */ /* 0x000fe20000010100 */
[C---:B--2---:R-:W-:Y:S01]  /*a4c0*/  FMUL.FTZ R120, R118.reuse, R123 ;  /* 0x0000007b76787220 */ /* 0x044fe20000410000 */
[C---:B------:R-:W-:Y:S02]  /*a4d0*/  FMUL.FTZ R129, R118.reuse, R116 ;  /* 0x0000007476817220 */ /* 0x040fe40000410000 */
[C---:B------:R-:W-:Y:S01]  /*a4e0*/  FMUL.FTZ R119, R118.reuse, R121 ;  /* 0x0000007976777220 */ /* 0x040fe20000410000 */
[----:B------:R-:W-:Y:S02]  /*a4f0*/  FMUL.FTZ R121, R118, R117 ;  /* 0x0000007576797220 */ /* 0x000fe40000410000 */
[----:B------:R-:W2:Y:S01]  /*a500*/  MUFU.EX2 R120, R120 ;  /* 0x0000007800787308 */ /* 0x000ea20000000800 */
[----:B------:R-:W-:Y:S02]  /*a510*/  FSEL R129, R129, RZ, P0 ;  /* 0x000000ff81817208 */ /* 0x000fe40000000000 */
[----:B------:R-:W-:Y:S07]  /*a520*/  FSETP.NEU.FTZ.AND P0, PT, R117, -INF , PT ;  /* 0xff8000007500780b */ /* 0x000fee0003f1d000 */
[----:B------:R-:W3:Y:S01]  /*a530*/  MUFU.EX2 R119, R119 ;  /* 0x0000007700777308 */ /* 0x000ee20000000800 */
        /* <DEDUP_REMOVED lines=10> */
[C---:B--2---:R-:W-:Y:S01]  /*a5e0*/  FMUL.FTZ R8, R120.reuse, R108 ;  /* 0x0000006c78087220 */ /* 0x044fe20000410000 */
[C---:B------:R-:W-:Y:S01]  /*a5f0*/  FMUL.FTZ R9, R120.reuse, R109 ;  /* 0x0000006d78097220 */ /* 0x040fe20000410000 */
[C---:B---3--:R-:W-:Y:S01]  /*a600*/  FMUL.FTZ R10, R119.reuse, R110 ;  /* 0x0000006e770a7220 */ /* 0x048fe20000410000 */
[C---:B------:R-:W-:Y:S01]  /*a610*/  FMUL.FTZ R11, R119.reuse, R111 ;  /* 0x0000006f770b7220 */ /* 0x040fe20000410000 */
        /* <DEDUP_REMOVED lines=18> */
[----:B---3--:R-:W-:Y:S01]  /*a740*/  F2FP.BF16.F32.PACK_AB R115, R128, R135 ;  /* 0x000000878073723e */ /* 0x008fe200000010ff */
        /* <DEDUP_REMOVED lines=27> */
[--C-:B------:R-:W-:Y:S01]  /*a900*/  FFMA.FTZ R130, R33, R118, -R121.reuse ;  /* 0x0000007621827223 */ /* 0x100fe20000010879 */
[C---:B------:R-:W-:Y:S01]  /*a910*/  FMUL.FTZ R92, R120.reuse, R92 ;  /* 0x0000005c785c7220 */ /* 0x040fe20000410000 */
[----:B------:R-:W-:Y:S01]  /*a920*/  FMUL.FTZ R93, R120, R93 ;  /* 0x0000005d785d7220 */ /* 0x000fe20000410000 */
[C---:B-1----:R-:W-:Y:S01]  /*a930*/  HMMA.16816.F32.BF16 R4, R112.reuse, R124, R4 ;  /* 0x0000007c7004723c */ /* 0x042fe20000041804 */
[----:B------:R-:W-:Y:S04]  /*a940*/  MUFU.EX2 R138, R138 ;  /* 0x0000008a008a7308 */ /* 0x000fe80000000800 */
[-CC-:B------:R-:W-:Y:S01]  /*a950*/  FFMA.FTZ R125, R16, R118.reuse, -R121.reuse ;  /* 0x00000076107d7223 */ /* 0x180fe20000010879 */
[----:B------:R-:W-:Y:S01]  /*a960*/  FFMA.FTZ R124, R17, R118, -R121 ;  /* 0x00000076117c7223 */ /* 0x000fe20000010879 */
[----:B------:R-:W-:Y:S01]  /*a970*/  FMUL.FTZ R98, R119, R98 ;  /* 0x0000006277627220 */ /* 0x000fe20000410000 */
[C---:B------:R-:W-:Y:S01]  /*a980*/  HMMA.16816.F32.BF16 R8, R112.reuse, R126, R8 ;  /* 0x0000007e7008723c */ /* 0x040fe20000041808 */
[----:B------:R-:W-:Y:S02]  /*a990*/  LDSM.16.MT88.4 R16, [R168+0x9400] ;  /* 0x00940000a810783b */ /* 0x000fe40000004200 */
[----:B------:R-:W-:Y:S01]  /*a9a0*/  MUFU.EX2 R130, R130 ;  /* 0x0000008200827308 */ /* 0x000fe20000000800 */
[-CC-:B------:R-:W-:Y:S01]  /*a9b0*/  FFMA.FTZ R127, R34, R118.reuse, -R129.reuse ;  /* 0x00000076227f7223 */ /* 0x180fe20000010881 */
[--C-:B------:R-:W-:Y:S01]  /*a9c0*/  FFMA.FTZ R126, R35, R118, -R129.reuse ;  /* 0x00000076237e7223 */ /* 0x100fe20000010881 */
[C---:B------:R-:W-:Y:S01]  /*a9d0*/  FMUL.FTZ R99, R119.reuse, R99 ;  /* 0x0000006377637220 */ /* 0x040fe20000410000 */
[C---:B------:R-:W-:Y:S01]  /*a9e0*/  FMUL.FTZ R96, R120.reuse, R96 ;  /* 0x0000006078607220 */ /* 0x040fe20000410000 */
[C---:B------:R-:W-:Y:S01]  /*a9f0*/  FMUL.FTZ R97, R120.reuse, R97 ;  /* 0x0000006178617220 */ /* 0x040fe20000410000 */
[C---:B--2---:R-:W-:Y:S01]  /*aa00*/  HMMA.16816.F32.BF16 R68, R112.reuse, R108, R68 ;  /* 0x0000006c7044723c */ /* 0x044fe20000041844 */
[----:B------:R-:W-:Y:S03]  /*aa10*/  LDSM.16.MT88.4 R32, [R168+0xc800] ;  /* 0x00c80000a820783b */ /* 0x000fe60000004200 */
        /* <DEDUP_REMOVED lines=8> */
[----:B------:R-:W2:Y:S01]  /*aaa0*/  MUFU.EX2 R123, R123 ;  /* 0x0000007b007b7308 */ /* 0x000ea20000000800 */
[----:B------:R-:W-:Y:S01]  /*aab0*/  FMUL.FTZ R107, R119, R107 ;  /* 0x0000006b776b7220 */ /* 0x000fe20000410000 */
[C---:B------:R-:W-:Y:S01]  /*aac0*/  FMUL.FTZ R104, R120.reuse, R104 ;  /* 0x0000006878687220 */ /* 0x040fe20000410000 */
[----:B------:R-:W-:Y:S01]  /*aad0*/  FMUL.FTZ R105, R120, R105 ;  /* 0x0000006978697220 */ /* 0x000fe20000410000 */
[-C--:B------:R-:W-:Y:S01]  /*aae0*/  FFMA.FTZ R139, R30, R118.reuse, -R129 ;  /* 0x000000761e8b7223 */ /* 0x080fe20000010881 */
[-CC-:B------:R-:W-:Y:S01]  /*aaf0*/  FFMA.FTZ R30, R40, R118.reuse, -R121.reuse ;  /* 0x00000076281e7223 */ /* 0x180fe20000010879 */
[-CC-:B------:R-:W-:Y:S01]  /*ab00*/  FFMA.FTZ R141, R28, R118.reuse, -R121.reuse ;  /* 0x000000761c8d7223 */ /* 0x180fe20000010879 */
[----:B------:R-:W-:Y:S01]  /*ab10*/  FFMA.FTZ R136, R29, R118, -R121 ;  /* 0x000000761d887223 */ /* 0x000fe20000010879 */
[----:B------:R-:W-:Y:S01]  /*ab20*/  FFMA.FTZ R144, R119, R200, R144 ;  /* 0x000000c877907223 */ /* 0x000fe20000010090 */
[-C--:B------:R-:W-:Y:S01]  /*ab30*/  FFMA.FTZ R119, R38, R118.reuse, -R129 ;  /* 0x0000007626777223 */ /* 0x080fe20000010881 */
[----:B------:R-:W-:Y:S01]  /*ab40*/  FFMA.FTZ R147, R120, R201, R147 ;  /* 0x000000c978937223 */ /* 0x000fe20000010093 */
[-C--:B------:R-:W-:Y:S01]  /*ab50*/  FFMA.FTZ R120, R39, R118.reuse, -R129 ;  /* 0x0000007627787223 */ /* 0x080fe20000010881 */
[----:B------:R-:W-:Y:S01]  /*ab60*/  FADD.FTZ R144, R137, R144 ;  /* 0x0000009089907221 */ /* 0x000fe20000010000 */
[-C--:B------:R-:W-:Y:S01]  /*ab70*/  FFMA.FTZ R40, R41, R118.reuse, -R121 ;  /* 0x0000007629287223 */ /* 0x080fe20000010879 */
[-CC-:B------:R-:W-:Y:S01]  /*ab80*/  FFMA.FTZ R145, R14, R118.reuse, -R129.reuse ;  /* 0x000000760e917223 */ /* 0x180fe20000010881 */
[----:B------:R-:W-:Y:S01]  /*ab90*/  MUFU.EX2 R41, R30 ;  /* 0x0000001e00297308 */ /* 0x000fe20000000800 */
[----:B------:R-:W-:Y:S01]  /*aba0*/  FFMA.FTZ R140, R15, R118, -R129 ;  /* 0x000000760f8c7223 */ /* 0x000fe20000010881 */
[----:B--2---:R-:W-:Y:S01]  /*abb0*/  F2FP.BF16.F32.PACK_AB R15, R123, R138 ;  /* 0x0000008a7b0f723e */ /* 0x004fe200000010ff */
[-CC-:B------:R-:W-:Y:S01]  /*abc0*/  FFMA.FTZ R143, R12, R118.reuse, -R121.reuse ;  /* 0x000000760c8f7223 */ /* 0x180fe20000010879 */
[-C--:B------:R-:W-:Y:S06]  /*abd0*/  FFMA.FTZ R142, R13, R118.reuse, -R121 ;  /* 0x000000760d8e7223 */ /* 0x080fec0000010879 */
        /* <DEDUP_REMOVED lines=10> */
[-C--:B------:R-:W-:Y:S01]  /*ac80*/  FFMA.FTZ R56, R56, R118.reuse, -R121 ;  /* 0x0000007638387223 */ /* 0x080fe20000010879 */
[-CC-:B------:R-:W-:Y:S07]  /*ac90*/  FFMA.FTZ R62, R62, R118.reuse, -R129.reuse ;  /* 0x000000763e3e7223 */ /* 0x180fee0000010881 */
[----:B------:R-:W3:Y:S01]  /*aca0*/  MUFU.EX2 R142, R142 ;  /* 0x0000008e008e7308 */ /* 0x000ee20000000800 */
[-CC-:B------:R-:W-:Y:S01]  /*acb0*/  FFMA.FTZ R63, R63, R118.reuse, -R129.reuse ;  /* 0x000000763f3f7223 */ /* 0x180fe20000010881 */
[-CC-:B------:R-:W-:Y:S01]  /*acc0*/  FFMA.FTZ R66, R66, R118.reuse, -R129.reuse ;  /* 0x0000007642427223 */ /* 0x180fe20000010881 */
[----:B------:R-:W-:Y:S07]  /*acd0*/  ISETP.GT.AND P0, PT, R186, R179, PT ;  /* 0x000000b3ba00720c */ /* 0x000fee0003f04270 */
[----:B------:R-:W4:Y:S01]  /*ace0*/  MUFU.EX2 R125, R125 ;  /* 0x0000007d007d7308 */ /* 0x000f220000000800 */
[----:B--2---:R-:W-:Y:S01]  /*acf0*/  F2FP.BF16.F32.PACK_AB R13, R140, R145 ;  /* 0x000000918c0d723e */ /* 0x004fe200000010ff */
[C---:B-1----:R-:W-:Y:S08]  /*ad00*/  HMMA.16816.F32.BF16 R76, R112.reuse, R108, R76 ;  /* 0x0000006c704c723c */ /* 0x042ff0000004184c */
[----:B------:R-:W-:Y:S10]  /*ad10*/  MUFU.EX2 R139, R139 ;  /* 0x0000008b008b7308 */ /* 0x000ff40000000800 */
[----:B------:R-:W-:Y:S01]  /*ad20*/  MUFU.EX2 R134, R134 ;  /* 0x0000008600867308 */ /* 0x000fe20000000800 */
[----:B---3--:R-:W-:Y:S01]  /*ad30*/  F2FP.BF16.F32.PACK_AB R12, R142, R143 ;  /* 0x0000008f8e0c723e */ /* 0x008fe200000010ff */
[C---:B------:R-:W-:Y:S01]  /*ad40*/  HMMA.16816.F32.BF16 R80, R112.reuse, R110, R80 ;  /* 0x0000006e7050723c */ /* 0x040fe20000041850 */
[----:B------:R-:W1:Y:S07]  /*ad50*/  LDSM.16.MT88.4 R108, [R168+0xb000] ;  /* 0x00b00000a86c783b */ /* 0x000e6e0000004200 */
[----:B------:R-:W-:Y:S01]  /*ad60*/  MUFU.EX2 R127, R127 ;  /* 0x0000007f007f7308 */ /* 0x000fe20000000800 */
[----:B----4-:R-:W-:Y:S09]  /*ad70*/  F2FP.BF16.F32.PACK_AB R14, R124, R125 ;  /* 0x0000007d7c0e723e */ /* 0x010ff200000010ff */
        /* <DEDUP_REMOVED lines=27> */
[----:B------:R-:W-:Y:S01]  /*af30*/  FADD.FTZ R24, R132, R147 ;  /* 0x0000009384187221 */ /* 0x000fe20000010000 */
[-CC-:B------:R-:W-:Y:S01]  /*af40*/  FFMA.FTZ R132, R36, R118.reuse, -R121.reuse ;  /* 0x0000007624847223 */ /* 0x180fe20000010879 */
[-CC-:B------:R-:W-:Y:S01]  /*af50*/  FFMA.FTZ R113, R25, R118.reuse, -R121.reuse ;  /* 0x0000007619717223 */ /* 0x180fe20000010879 */
[----:B------:R-:W-:Y:S01]  /*af60*/  FADD.FTZ R25, R135, R144 ;  /* 0x0000009087197221 */ /* 0x000fe20000010000 */
[----:B------:R-:W-:Y:S01]  /*af70*/  FADD.FTZ R29, R131, R24 ;  /* 0x00000018831d7221 */ /* 0x000fe20000010000 */
[----:B------:R-:W-:Y:S01]  /*af80*/  MUFU.EX2 R115, R115 ;  /* 0x0000007300737308 */ /* 0x000fe20000000800 */
[-C--:B------:R-:W-:Y:S01]  /*af90*/  FFMA.FTZ R135, R37, R118.reuse, -R121 ;  /* 0x0000007625877223 */ /* 0x080fe20000010879 */
[----:B------:R-:W-:Y:S01]  /*afa0*/  FADD.FTZ R28, R128, R25 ;  /* 0x00000019801c7221 */ /* 0x000fe20000010000 */
[----:B------:R-:W-:Y:S01]  /*afb0*/  FADD.FTZ R122, R122, R29 ;  /* 0x0000001d7a7a7221 */ /* 0x000fe20000010000 */
[----:B------:R-:W-:Y:S06]  /*afc0*/  LDSM.16.MT88.4 R24, [R168+0xa000] ;  /* 0x00a00000a818783b */ /* 0x000fec0000004200 */
[----:B------:R-:W-:Y:S01]  /*afd0*/  MUFU.EX2 R113, R113 ;  /* 0x0000007100717308 */ /* 0x000fe20000000800 */
[----:B------:R-:W-:Y:S01]  /*afe0*/  FADD.FTZ R145, R145, R28 ;  /* 0x0000001c91917221 */ /* 0x000fe20000010000 */
[-CC-:B------:R-:W-:Y:S01]  /*aff0*/  FFMA.FTZ R128, R46, R118.reuse, -R129.reuse ;  /* 0x000000762e807223 */ /* 0x180fe20000010881 */
[-CC-:B------:R-:W-:Y:S07]  /*b000*/  FFMA.FTZ R131, R47, R118.reuse, -R129.reuse ;  /* 0x000000762f837223 */ /* 0x180fee0000010881 */
[----:B------:R-:W-:Y:S01]  /*b010*/  MUFU.EX2 R132, R132 ;  /* 0x0000008400847308 */ /* 0x000fe20000000800 */
[-CC-:B------:R-:W-:Y:S01]  /*b020*/  FFMA.FTZ R46, R50, R118.reuse, -R129.reuse ;  /* 0x00000076322e7223 */ /* 0x180fe20000010881 */
[-CC-:B------:R-:W-:Y:S01]  /*b030*/  FFMA.FTZ R50, R54, R118.reuse, -R129.reuse ;  /* 0x0000007636327223 */ /* 0x180fe20000010881 */
[----:B------:R-:W-:Y:S01]  /*b040*/  LDSM.16.MT88.4 R28, [R168+0xc400] ;  /* 0x00c40000a81c783b */ /* 0x000fe20000004200 */
[-CC-:B------:R-:W-:Y:S06]  /*b050*/  FFMA.FTZ R54, R58, R118.reuse, -R129.reuse ;  /* 0x000000763a367223 */ /* 0x180fec0000010881 */
[----:B------:R-:W-:Y:S01]  /*b060*/  MUFU.EX2 R112, R112 ;  /* 0x0000007000707308 */ /* 0x000fe20000000800 */
[-CC-:B------:R-:W-:Y:S01]  /*b070*/  FFMA.FTZ R47, R51, R118.reuse, -R129.reuse ;  /* 0x00000076332f7223 */ /* 0x180fe20000010881 */
[-CC-:B------:R-:W-:Y:S01]  /*b080*/  FFMA.FTZ R51, R55, R118.reuse, -R129.reuse ;  /* 0x0000007637337223 */ /* 0x180fe20000010881 */
[-C--:B------:R-:W-:Y:S07]  /*b090*/  FFMA.FTZ R55, R59, R118.reuse, -R129 ;  /* 0x000000763b377223 */ /* 0x080fee0000010881 */
[----:B------:R-:W-:Y:S01]  /*b0a0*/  MUFU.EX2 R114, R114 ;  /* 0x0000007200727308 */ /* 0x000fe20000000800 */
[-CC-:B------:R-:W-:Y:S01]  /*b0b0*/  FFMA.FTZ R59, R53, R118.reuse, -R121.reuse ;  /* 0x00000076353b7223 */ /* 0x180fe20000010879 */
[-C--:B------:R-:W-:Y:S01]  /*b0c0*/  FFMA.FTZ R53, R57, R118.reuse, -R121 ;  /* 0x0000007639357223 */ /* 0x080fe20000010879 */
[----:B------:R-:W-:Y:S07]  /*b0d0*/  FADD.FTZ R143, R143, R122 ;  /* 0x0000007a8f8f7221 */ /* 0x000fee0000010000 */
[----:B------:R-:W-:Y:S01]  /*b0e0*/  MUFU.EX2 R135, R135 ;  /* 0x0000008700877308 */ /* 0x000fe20000000800 */
[----:B------:R-:W-:Y:S01]  /*b0f0*/  FADD.FTZ R145, R140, R145 ;  /* 0x000000918c917221 */ /* 0x000fe20000010000 */
[----:B------:R-:W-:Y:S08]  /*b100*/  FADD.FTZ R142, R142, R143 ;  /* 0x0000008f8e8e7221 */ /* 0x000ff00000010000 */
[----:B------:R-:W-:Y:S01]  /*b110*/  MUFU.EX2 R128, R128 ;  /* 0x0000008000807308 */ /* 0x000fe20000000800 */
[----:B------:R-:W-:Y:S01]  /*b120*/  FADD.FTZ R138, R138, R145 ;  /* 0x000000918a8a7221 */ /* 0x000fe20000010000 */
[----:B------:R-:W-:Y:S01]  /*b130*/  FADD.FTZ R37, R125, R142 ;  /* 0x0000008e7d257221 */ /* 0x000fe20000010000 */
[C---:B-1----:R-:W-:Y:S07]  /*b140*/  HMMA.16816.F32.BF16 R4, R12.reuse, R108, R4 ;  /* 0x0000006c0c04723c */ /* 0x042fee0000041804 */
[----:B------:R-:W-:Y:S01]  /*b150*/  MUFU.EX2 R131, R131 ;  /* 0x0000008300837308 */ /* 0x000fe20000000800 */
[-C--:B------:R-:W-:Y:S01]  /*b160*/  FFMA.FTZ R108, R23, R118.reuse, -R129 ;  /* 0x00000076176c7223 */ /* 0x080fe20000010881 */
[-C--:B------:R-:W-:Y:S01]  /*b170*/  FFMA.FTZ R109, R21, R118.reuse, -R121 ;  /* 0x00000076156d7223 */ /* 0x080fe20000010879 */
[----:B------:R-:W-:Y:S01]  /*b180*/  FADD.FTZ R37, R124, R37 ;  /* 0x000000257c257221 */ /* 0x000fe20000010000 */
[C---:B------:R-:W-:Y:S06]  /*b190*/  HMMA.16816.F32.BF16 R8, R12.reuse, R110, R8 ;  /* 0x0000006e0c08723c */ /* 0x040fec0000041808 */
[----:B------:R-:W-:Y:S01]  /*b1a0*/  MUFU.EX2 R46, R46 ;  /* 0x0000002e002e7308 */ /* 0x000fe20000000800 */
[-C--:B------:R-:W-:Y:S01]  /*b1b0*/  FFMA.FTZ R111, R22, R118.reuse, -R129 ;  /* 0x00000076166f7223 */ /* 0x080fe20000010881 */
[-C--:B------:R-:W-:Y:S08]  /*b1c0*/  FFMA.FTZ R110, R20, R118.reuse, -R121 ;  /* 0x00000076146e7223 */ /* 0x080ff00000010879 */
[----:B------:R-:W-:Y:S01]  /*b1d0*/  MUFU.EX2 R108, R108 ;  /* 0x0000006c006c7308 */ /* 0x000fe20000000800 */
[----:B------:R-:W-:Y:S01]  /*b1e0*/  LDSM.16.MT88.4 R20, [R168+0xdc00] ;  /* 0x00dc0000a814783b */ /* 0x000fe20000004200 */
[----:B------:R-:W-:Y:S01]  /*b1f0*/  FADD.FTZ R138, R123, R138 ;  /* 0x0000008a7b8a7221 */ /* 0x000fe20000010000 */
[C---:B------:R-:W-:Y:S07]  /*b200*/  HMMA.16816.F32.BF16 R68, R12.reuse, R16, R68 ;  /* 0x000000100c44723c */ /* 0x040fee0000041844 */
[----:B------:R-:W-:Y:S01]  /*b210*/  MUFU.EX2 R109, R109 ;  /* 0x0000006d006d7308 */ /* 0x000fe20000000800 */
[----:B------:R-:W-:Y:S09]  /*b220*/  FFMA.FTZ R129, R67, R118, -R129 ;  /* 0x0000007643817223 */ /* 0x000ff20000010881 */
[----:B------:R-:W1:Y:S01]  /*b230*/  MUFU.EX2 R111, R111 ;  /* 0x0000006f006f7308 */ /* 0x000e620000000800 */
[C---:B------:R-:W-:Y:S01]  /*b240*/  HMMA.16816.F32.BF16 R72, R12.reuse, R18, R72 ;  /* 0x000000120c48723c */ /* 0x040fe20000041848 */
[----:B------:R-:W2:Y:S08]  /*b250*/  LDSM.16.MT88.4 R16, [R170+0xb400] ;  /* 0x00b40000aa10783b */ /* 0x000eb00000004200 */
[----:B------:R-:W3:Y:S10]  /*b260*/  MUFU.EX2 R110, R110 ;  /* 0x0000006e006e7308 */ /* 0x000ef40000000800 */
[----:B------:R-:W4:Y:S10]  /*b270*/  MUFU.EX2 R47, R47 ;  /* 0x0000002f002f7308 */ /* 0x000f340000000800 */
[----:B------:R-:W-:Y:S10]  /*b280*/  MUFU.EX2 R50, R50 ;  /* 0x0000003200327308 */ /* 0x000ff40000000800 */
[----:B------:R-:W5:Y:S10]  /*b290*/  MUFU.EX2 R51, R51 ;  /* 0x0000003300337308 */ /* 0x000f740000000800 */
[----:B------:R-:W-:Y:S10]  /*b2a0*/  MUFU.EX2 R54, R54 ;  /* 0x0000003600367308 */ /* 0x000ff40000000800 */
[----:B------:R-:W5:Y:S10]  /*b2b0*/  MUFU.EX2 R55, R55 ;  /* 0x0000003700377308 */ /* 0x000f740000000800 */
[----:B------:R-:W5:Y:S10]  /*b2c0*/  MUFU.EX2 R59, R59 ;  /* 0x0000003b003b7308 */ /* 0x000f740000000800 */
        /* <DEDUP_REMOVED lines=14> */
[----:B-1----:R-:W-:Y:S01]  /*b3b0*/  F2FP.BF16.F32.PACK_AB R13, R108, R111 ;  /* 0x0000006f6c0d723e */ /* 0x002fe200000010ff */
[----:B------:R-:W-:Y:S01]  /*b3c0*/  FADD.FTZ R111, R111, R138 ;  /* 0x0000008a6f6f7221 */ /* 0x000fe20000010000 */
[----:B---3--:R-:W-:Y:S01]  /*b3d0*/  F2FP.BF16.F32.PACK_AB R12, R109, R110 ;  /* 0x0000006e6d0c723e */ /* 0x008fe200000010ff */
[----:B------:R-:W-:Y:S01]  /*b3e0*/  FADD.FTZ R110, R110, R37 ;  /* 0x000000256e6e7221 */ /* 0x000fe20000010000 */
[----:B------:R-:W-:Y:S01]  /*b3f0*/  F2FP.BF16.F32.PACK_AB R15, R112, R115 ;  /* 0x00000073700f723e */ /* 0x000fe200000010ff */
        /* <DEDUP_REMOVED lines=32> */
[----:B------:R-:W-:Y:S01]  /*b600*/  F2FP.BF16.F32.PACK_AB R14, R130, R133 ;  /* 0x00000085820e723e */ /* 0x000fe200000010ff */
[----:B------:R-:W-:Y:S02]  /*b610*/  FADD.FTZ R134, R134, R139 ;  /* 0x0000008b86867221 */ /* 0x000fe40000010000 */
[----:B------:R-:W-:Y:S02]  /*b620*/  FADD.FTZ R136, R136, R141 ;  /* 0x0000008d88887221 */ /* 0x000fe40000010000 */
[----:B------:R-:W-:Y:S04]  /*b630*/  FADD.FTZ R127, R127, R134 ;  /* 0x000000867f7f7221 */ /* 0x000fe80000010000 */
[----:B------:R-:W-:Y:S01]  /*b640*/  FADD.FTZ R126, R126, R127 ;  /* 0x0000007f7e7e7221 */ /* 0x000fe20000010000 */
        /* <DEDUP_REMOVED lines=37> */
[C---:B--2---:R-:W-:Y:S08]  /*b8a0*/  HMMA.16816.F32.BF16 R100, R12.reuse, R20, R100 ;  /* 0x000000140c64723c */ /* 0x044ff00000041864 */
[----:B------:R-:W-:Y:S01]  /*b8b0*/  HMMA.16816.F32.BF16 R104, R12, R22, R104 ;  /* 0x000000160c68723c */ /* 0x000fe20000041868 */
[----:B------:R-:W2:Y:S02]  /*b8c0*/  LDSM.16.MT88.4 R20, [R168+0xa400] ;  /* 0x00a40000a814783b */ /* 0x000ea40000004200 */
[----:B------:R-:W-:Y:S02]  /*b8d0*/  F2FP.BF16.F32.PACK_AB R13, R131, R128 ;  /* 0x00000080830d723e */ /* 0x000fe400000010ff */
[----:B----4-:R-:W-:Y:S02]  /*b8e0*/  F2FP.BF16.F32.PACK_AB R15, R47, R46 ;  /* 0x0000002e2f0f723e */ /* 0x010fe400000010ff */
        /* <DEDUP_REMOVED lines=20> */
[----:B-----5:R-:W-:Y:S02]  /*ba30*/  F2FP.BF16.F32.PACK_AB R13, R51, R50 ;  /* 0x00000032330d723e */ /* 0x020fe400000010ff */
        /* <DEDUP_REMOVED lines=9> */
[C---:B------:R-:W-:Y:S01]  /*bad0*/  HMMA.16816.F32.BF16 R76, R12.reuse, R28, R76 ;  /* 0x0000001c0c4c723c */ /* 0x040fe2000004184c */
[----:B------:R-:W-:Y:S10]  /*bae0*/  MUFU.EX2 R29, R63 ;  /* 0x0000003f001d7308 */ /* 0x000ff40000000800 */
[----:B------:R-:W-:Y:S01]  /*baf0*/  MUFU.EX2 R28, R66 ;  /* 0x00000042001c7308 */ /* 0x000fe20000000800 */
[C---:B------:R-:W-:Y:S09]  /*bb00*/  HMMA.16816.F32.BF16 R80, R12.reuse, R30, R80 ;  /* 0x0000001e0c50723c */ /* 0x040ff20000041850 */
[----:B------:R-:W4:Y:S01]  /*bb10*/  MUFU.EX2 R30, R62 ;  /* 0x0000003e001e7308 */ /* 0x000f220000000800 */
[-CC-:B------:R-:W-:Y:S01]  /*bb20*/  FFMA.FTZ R31, R60, R118.reuse, -R121.reuse ;  /* 0x000000763c1f7223 */ /* 0x180fe20000010879 */
[C---:B------:R-:W-:Y:S08]  /*bb30*/  HMMA.16816.F32.BF16 R84, R12.reuse, R32, R84 ;  /* 0x000000200c54723c */ /* 0x040ff00000041854 */
[----:B------:R-:W-:Y:S01]  /*bb40*/  MUFU.EX2 R31, R31 ;  /* 0x0000001f001f7308 */ /* 0x000fe20000000800 */
[-CC-:B------:R-:W-:Y:S01]  /*bb50*/  FFMA.FTZ R32, R61, R118.reuse, -R121.reuse ;  /* 0x000000763d207223 */ /* 0x180fe20000010879 */
[-CC-:B------:R-:W-:Y:S01]  /*bb60*/  FFMA.FTZ R33, R64, R118.reuse, -R121.reuse ;  /* 0x0000007640217223 */ /* 0x180fe20000010879 */
[----:B------:R-:W-:Y:S01]  /*bb70*/  FFMA.FTZ R121, R65, R118, -R121 ;  /* 0x0000007641797223 */ /* 0x000fe20000010879 */
[C---:B------:R-:W-:Y:S06]  /*bb80*/  HMMA.16816.F32.BF16 R88, R12.reuse, R34, R88 ;  /* 0x000000220c58723c */ /* 0x040fec0000041858 */
[----:B------:R-:W5:Y:S10]  /*bb90*/  MUFU.EX2 R32, R32 ;  /* 0x0000002000207308 */ /* 0x000f740000000800 */
[----:B------:R-:W-:Y:S01]  /*bba0*/  MUFU.EX2 R33, R33 ;  /* 0x0000002100217308 */ /* 0x000fe20000000800 */
[C---:B------:R-:W-:Y:S09]  /*bbb0*/  HMMA.16816.F32.BF16 R92, R12.reuse, R36, R92 ;  /* 0x000000240c5c723c */ /* 0x040ff2000004185c */
[----:B------:R-:W1:Y:S01]  /*bbc0*/  MUFU.EX2 R34, R121 ;  /* 0x0000007900227308 */ /* 0x000e620000000800 */
[C---:B------:R-:W-:Y:S08]  /*bbd0*/  HMMA.16816.F32.BF16 R96, R12.reuse, R38, R96 ;  /* 0x000000260c60723c */ /* 0x040ff00000041860 */
[C---:B--2---:R-:W-:Y:S08]  /*bbe0*/  HMMA.16816.F32.BF16 R100, R12.reuse, R20, R100 ;  /* 0x000000140c64723c */ /* 0x044ff00000041864 */
[----:B------:R-:W-:Y:S01]  /*bbf0*/  HMMA.16816.F32.BF16 R104, R12, R22, R104 ;  /* 0x000000160c68723c */ /* 0x000fe20000041868 */
[----:B------:R-:W2:Y:S02]  /*bc00*/  LDSM.16.MT88.4 R20, [R168+0xcc00] ;  /* 0x00cc0000a814783b */ /* 0x000ea40000004200 */
[----:B----4-:R-:W-:Y:S02]  /*bc10*/  F2FP.BF16.F32.PACK_AB R13, R29, R30 ;  /* 0x0000001e1d0d723e */ /* 0x010fe400000010ff */
[----:B------:R-:W-:Y:S02]  /*bc20*/  F2FP.BF16.F32.PACK_AB R15, R129, R28 ;  /* 0x0000001c810f723e */ /* 0x000fe400000010ff */
[----:B-----5:R-:W-:Y:S02]  /*bc30*/  F2FP.BF16.F32.PACK_AB R12, R32, R31 ;  /* 0x0000001f200c723e */ /* 0x020fe400000010ff */
[----:B-1----:R-:W-:Y:S07]  /*bc40*/  F2FP.BF16.F32.PACK_AB R14, R34, R33 ;  /* 0x00000021220e723e */ /* 0x002fee00000010ff */
[C---:B------:R-:W-:Y:S01]  /*bc50*/  HMMA.16816.F32.BF16 R112, R12.reuse, R108, R4 ;  /* 0x0000006c0c70723c */ /* 0x040fe20000041804 */
[----:B------:R-:W1:Y:S07]  /*bc60*/  LDSM.16.MT88.4 R4, [R170+0xec00] ;  /* 0x00ec0000aa04783b */ /* 0x000e6e0000004200 */
[C---:B------:R-:W-:Y:S03]  /*bc70*/  HMMA.16816.F32.BF16 R108, R12.reuse, R110, R8 ;  /* 0x0000006e0c6c723c */ /* 0x040fe60000041808 */
[----:B------:R-:W-:Y:S04]  /*bc80*/  FADD.FTZ R9, R133, R136 ;  /* 0x0000008885097221 */ /* 0x000fe80000010000 */
[----:B------:R-:W-:Y:S01]  /*bc90*/  FADD.FTZ R9, R130, R9 ;  /* 0x0000000982097221 */ /* 0x000fe20000010000 */
[C---:B------:R-:W-:Y:S03]  /*bca0*/  HMMA.16816.F32.BF16 R68, R12.reuse, R16, R68 ;  /* 0x000000100c44723c */ /* 0x040fe60000041844 */
[----:B------:R-:W-:Y:S01]  /*bcb0*/  FADD.FTZ R16, R132, R9 ;  /* 0x0000000984107221 */ /* 0x000fe20000010000 */
[----:B------:R-:W-:Y:S01]  /*bcc0*/  FADD.FTZ R17, R119, R126 ;  /* 0x0000007e77117221 */ /* 0x000fe20000010000 */
[----:B------:R-:W4:Y:S01]  /*bcd0*/  LDSM.16.MT88.4 R8, [R168+0xec00] ;  /* 0x00ec0000a808783b */ /* 0x000f220000004200 */
[----:B------:R-:W-:Y:S01]  /*bce0*/  MOV R119, R116 ;  /* 0x0000007400777202 */ /* 0x000fe20000000f00 */
[----:B------:R-:W-:Y:S01]  /*bcf0*/  FADD.FTZ R16, R135, R16 ;  /* 0x0000001087107221 */ /* 0x000fe20000010000 */
[C---:B------:R-:W-:Y:S03]  /*bd00*/  HMMA.16816.F32.BF16 R72, R12.reuse, R18, R72 ;  /* 0x000000120c48723c */ /* 0x040fe60000041848 */
[----:B------:R-:W-:Y:S01]  /*bd10*/  FADD.FTZ R17, R120, R17 ;  /* 0x0000001178117221 */ /* 0x000fe20000010000 */
[----:B------:R-:W-:Y:S03]  /*bd20*/  MOV R120, R117 ;  /* 0x0000007500787202 */ /* 0x000fe60000000f00 */
        /* <DEDUP_REMOVED lines=37> */
.L_x_3803:
        /* <DEDUP_REMOVED lines=16> */
.L_x_3824:
[----:B------:R-:W-:Y:S05]  /*c080*/  WARPSYNC.ALL ;  /* 0x0000000000007948 */ /* 0x000fea0003800000 */
[----:B------:R-:W1:Y:S01]  /*c090*/  S2UR UR6, SR_CgaCtaId ;  /* 0x00000000000679c3 */ /* 0x000e620000008800 */
[----:B---3--:R-:W-:Y:S01]  /*c0a0*/  FADD.FTZ R7, R12, R15 ;  /* 0x0000000f0c077221 */ /* 0x008fe20000010000 */
[----:B------:R-:W3:Y:S01]  /*c0b0*/  MUFU.RCP R11, R8 ;  /* 0x00000008000b7308 */ /* 0x000ee20000001000 */
[----:B------:R-:W-:-:S05]  /*c0c0*/  SHF.L.U32 R13, R4, 0x1, RZ ;  /* 0x00000001040d7819 */ /* 0x000fca00000006ff */
[----:B------:R-:W-:Y:S01]  /*c0d0*/  BAR.SYNC.DEFER_BLOCKING 0x0 ;  /* 0x0000000000007b1d */ /* 0x000fe20000010000 */
[C---:B--2---:R-:W-:Y:S02]  /*c0e0*/  SHF.L.U32 R12, R4.reuse, 0x4, RZ ;  /* 0x00000004040c7819 */ /* 0x044fe400000006ff */
[----:B------:R-:W-:Y:S02]  /*c0f0*/  LOP3.LUT R13, R13, 0x6, RZ, 0xc0, !PT ;  /* 0x000000060d0d7812 */ /* 0x000fe400078ec0ff */
[----:B------:R-:W-:Y:S01]  /*c100*/  SHF.L.U32 R6, R4, 0x3, RZ ;  /* 0x0000000304067819 */ /* 0x000fe200000006ff */
[----:B------:R-:W2:Y:S01]  /*c110*/  MUFU.RCP R9, R7 ;  /* 0x0000000700097308 */ /* 0x000ea20000001000 */
[----:B------:R-:W-:Y:S01]  /*c120*/  FSETP.NE.FTZ.AND P1, PT, R8, RZ, PT ;  /* 0x000000ff0800720b */ /* 0x000fe20003f35000 */
[----:B------:R-:W-:Y:S01]  /*c130*/  UMOV UR7, 0x400 ;  /* 0x0000040000077882 */ /* 0x000fe20000000000 */
[----:B------:R-:W-:Y:S02]  /*c140*/  LOP3.LUT R12, R13, 0x3e00, R12, 0xf8, !PT ;  /* 0x00003e000d0c7812 */ /* 0x000fe400078ef80c */
[----:B------:R-:W-:-:S02]  /*c150*/  LOP3.LUT R13, R6, 0x20, RZ, 0xc0, !PT ;  /* 0x00000020060d7812 */ /* 0x000fc400078ec0ff */
[----:B------:R-:W-:Y:S02]  /*c160*/  FSETP.NE.FTZ.AND P0, PT, R7, RZ, PT ;  /* 0x000000ff0700720b */ /* 0x000fe40003f15000 */
[----:B------:R-:W-:Y:S02]  /*c170*/  IADD3 R10, PT, PT, R10, R12, R13 ;  /* 0x0000000c0a0a7210 */ /* 0x000fe40007ffe00d */
[----:B---3--:R-:W-:Y:S01]  /*c180*/  FSEL R11, R11, 1, P1 ;  /* 0x3f8000000b0b7808 */ /* 0x008fe20000800000 */
[----:B-1----:R-:W-:-:S04]  /*c190*/  ULEA UR6, UR6, UR7, 0x18 ;  /* 0x0000000706067291 */ /* 0x002fc8000f8ec0ff */
        /* <DEDUP_REMOVED lines=81> */
[----:B------:R-:W4:Y:S01]  /*c6b0*/  @P1 MUFU.LG2 R8, R8 ;  /* 0x0000000800081308 */ /* 0x000f220000000c00 */
[----:B------:R-:W-:-:S02]  /*c6c0*/  SHF.L.U32 R52, R4, 0x2, RZ ;  /* 0x0000000204347819 */ /* 0x000fc400000006ff */
[----:B------:R4:W5:Y:S01]  /*c6d0*/  LD.E R54, desc[UR4][R2.64+0xcc] ;  /* 0x0000cc0402367980 */ /* 0x000962000c101900 */
[----:B-1----:R-:W-:Y:S02]  /*c6e0*/  SHF.L.U32 R10, R53, 0x5, RZ ;  /* 0x00000005350a7819 */ /* 0x002fe400000006ff */
[--C-:B--2---:R-:W-:Y:S01]  /*c6f0*/  SHF.R.U32.HI R6, RZ, 0x1, R4.reuse ;  /* 0x00000001ff067819 */ /* 0x104fe20000011604 */
[----:B------:R1:W5:Y:S01]  /*c700*/  LD.E.64 R62, desc[UR4][R2.64+0x78] ;  /* 0x00007804023e7980 */ /* 0x000362000c101b00 */
[----:B------:R-:W2:Y:S01]  /*c710*/  @P0 MUFU.LG2 R7, R7 ;  /* 0x0000000700070308 */ /* 0x000ea20000000c00 */
[----:B------:R-:W-:Y:S02]  /*c720*/  SHF.R.U32.HI R55, RZ, 0x2, R4 ;  /* 0x00000002ff377819 */ /* 0x000fe40000011604 */
[----:B------:R1:W5:Y:S01]  /*c730*/  LD.E.64 R60, desc[UR4][R2.64+0xa8] ;  /* 0x0000a804023c7980 */ /* 0x000362000c101b00 */
[----:B---3--:R-:W-:Y:S02]  /*c740*/  LOP3.LUT R11, R52, 0xd8, RZ, 0xc0, !PT ;  /* 0x000000d8340b7812 */ /* 0x008fe400078ec0ff */
[----:B------:R-:W-:-:S02]  /*c750*/  LOP3.LUT P2, RZ, R4, 0x3, RZ, 0xc0, !PT ;  /* 0x0000000304ff7812 */ /* 0x000fc4000784c0ff */
[----:B----4-:R-:W-:Y:S02]  /*c760*/  LOP3.LUT R9, R52, 0xf04, RZ, 0xc0, !PT ;  /* 0x00000f0434097812 */ /* 0x010fe400078ec0ff */
[----:B------:R-:W-:Y:S02]  /*c770*/  LOP3.LUT R4, R11, 0x18, R0, 0x78, !PT ;  /* 0x000000180b047812 */ /* 0x000fe400078e7800 */
[----:B------:R-:W-:Y:S01]  /*c780*/  LOP3.LUT R9, R9, 0x20, R10, 0xf8, !PT ;  /* 0x0000002009097812 */ /* 0x000fe200078ef80a */
[----:B------:R-:W-:-:S03]  /*c790*/  @P1 FMUL.FTZ R8, R8, 0.69314718246459960938 ;  /* 0x3f31721808081820 */ /* 0x000fc60000410000 */
[----:B------:R-:W-:Y:S01]  /*c7a0*/  LOP3.LUT R4, R9, R4, RZ, 0xfc, !PT ;  /* 0x0000000409047212 */ /* 0x000fe200078efcff */
[----:B--2---:R-:W-:Y:S01]  /*c7b0*/  @P0 FMUL.FTZ R7, R7, 0.69314718246459960938 ;  /* 0x3f31721807070820 */ /* 0x004fe20000410000 */
[----:B------:R-:W-:Y:S02]  /*c7c0*/  LOP3.LUT R6, R6, 0x30, RZ, 0xc0, !PT ;  /* 0x0000003006067812 */ /* 0x000fe400078ec0ff */
[----:B------:R-:W-:Y:S01]  /*c7d0*/  LEA R57, R4, UR6, 0x2 ;  /* 0x0000000604397c11 */ /* 0x000fe2000f8e10ff */
[----:B------:R-:W-:Y:S01]  /*c7e0*/  BAR.SYNC.DEFER_BLOCKING 0x0 ;  /* 0x0000000000007b1d */ /* 0x000fe20000010000 */
[----:B------:R-:W-:Y:S01]  /*c7f0*/  MOV R56, 0xff800000 ;  /* 0xff80000000387802 */ /* 0x000fe20000000f00 */
[C---:B-----5:R-:W-:Y:S01]  /*c800*/  @P1 FFMA.FTZ R56, R5.reuse, R117, R8 ;  /* 0x0000007505381223 */ /* 0x060fe20000010008 */
[----:B------:R-:W-:Y:S01]  /*c810*/  MOV R0, 0xff800000 ;  /* 0xff80000000007802 */ /* 0x000fe20000000f00 */
[----:B------:R-:W-:Y:S01]  /*c820*/  @P0 FFMA.FTZ R0, R5, R116, R7 ;  /* 0x0000007405000223 */ /* 0x000fe20000010007 */
        /* <DEDUP_REMOVED lines=13> */
[----:B------:R-:W-:-:S04]  /*c900*/  IMAD R12, R12, UR8, R193 ;  /* 0x000000080c0c7c24 */ /* 0x000fc8000f8e02c1 */
[----:B------:R-:W-:-:S04]  /*c910*/  IMAD R12, R12, R15, R192 ;  /* 0x0000000f0c0c7224 */ /* 0x000fc800078e02c0 */
[----:B------:R-:W-:Y:S02]  /*c920*/  IMAD R190, R13, R12, R190 ;  /* 0x0000000c0dbe7224 */ /* 0x000fe400078e02be */
[----:B------:R1:W1:Y:S01]  /*c930*/  LDS.128 R12, [R57+0x4800] ;  /* 0x00480000390c7984 */ /* 0x0002620000000c00 */
[----:B--234-:R-:W-:Y:S05]  /*c940*/  @P2 BRA `(.L_x_3813) ;  /* 0x0000000000242947 */ /* 0x01cfea0003800000 */
[C---:B------:R-:W-:Y:S01]  /*c950*/  VIADD R59, R55.reuse, 0x8 ;  /* 0x00000008373b7836 */ /* 0x040fe20000000000 */
[C---:B-1----:R-:W-:Y:S02]  /*c960*/  IADD3 R57, P0, PT, R190.reuse, R55, RZ ;  /* 0x00000037be397210 */ /* 0x042fe40007f1e0ff */
[-C--:B------:R-:W-:Y:S02]  /*c970*/  ISETP.GE.AND P2, PT, R55, R178.reuse, PT ;  /* 0x000000b23700720c */ /* 0x080fe40003f46270 */
[----:B------:R-:W-:Y:S02]  /*c980*/  ISETP.GE.AND P1, PT, R59, R178, PT ;  /* 0x000000b23b00720c */ /* 0x000fe40003f26270 */
[----:B------:R-:W-:Y:S02]  /*c990*/  LEA.HI.X.SX32 R58, R190, RZ, 0x1, P0 ;  /* 0x000000ffbe3a7211 */ /* 0x000fe400000f0eff */
[----:B------:R-:W-:-:S04]  /*c9a0*/  LEA R60, P0, R57, R60, 0x2 ;  /* 0x0000003c393c7211 */ /* 0x000fc800078010ff */
[----:B------:R-:W-:-:S05]  /*c9b0*/  LEA.HI.X R61, R57, R61, R58, 0x2, P0 ;  /* 0x0000003d393d7211 */ /* 0x000fca00000f143a */
[----:B------:R2:W-:Y:S04]  /*c9c0*/  @!P2 ST.E desc[UR4][R60.64], R56 ;  /* 0x000000383c00a985 */ /* 0x0005e8000c101904 */
[----:B------:R2:W-:Y:S02]  /*c9d0*/  @!P1 ST.E desc[UR4][R60.64+0x20], R0 ;  /* 0x000020003c009985 */ /* 0x0005e4000c101904 */
.L_x_3813:
[----:B------:R-:W-:Y:S05]  /*c9e0*/  BSYNC.RECONVERGENT B0 ;  /* 0x0000000000007941 */ /* 0x000fea0003800200 */
.L_x_3812:
[C---:B------:R-:W-:Y:S01]  /*c9f0*/  VIADD R55, R53.reuse, 0x10 ;  /* 0x0000001035377836 */ /* 0x040fe20000000000 */
[CC--:B------:R-:W-:Y:S01]  /*ca00*/  ISETP.GE.AND P2, PT, R53.reuse, R178.reuse, PT ;  /* 0x000000b23500720c */ /* 0x0c0fe20003f46270 */
[----:B-1----:R1:W5:Y:S01]  /*ca10*/  LD.E R2, desc[UR4][R2.64+0xc0] ;  /* 0x0000c00402027980 */ /* 0x002362000c101900 */
[----:B------:R-:W-:Y:S01]  /*ca20*/  VIADD R59, R53, 0x20 ;  /* 0x00000020353b7836 */ /* 0x000fe20000000000 */
        /* <DEDUP_REMOVED lines=21> */
.L_x_3815:
[----:B------:R-:W-:Y:S05]  /*cb80*/  BSYNC.RECONVERGENT B0 ;  /* 0x0000000000007941 */ /* 0x000fea0003800200 */
.L_x_3814:
        /* <DEDUP_REMOVED lines=14> */
.L_x_3817:
[----:B------:R-:W-:Y:S05]  /*cc70*/  BSYNC.RECONVERGENT B0 ;  /* 0x0000000000007941 */ /* 0x000fea0003800200 */
.L_x_3816:
[----:B------:R-:W-:Y:S04]  /*cc80*/  BSSY.RECONVERGENT B0, `(.L_x_3818) ;  /* 0x000000e000007945 */ /* 0x000fe80003800200 */
[----:B------:R-:W-:Y:S05]  /*cc90*/  @P5 BRA `(.L_x_3819) ;  /* 0x0000000000305947 */ /* 0x000fea0003800000 */
[-C--:B-----5:R-:W-:Y:S02]  /*cca0*/  ISETP.GE.AND P5, PT, R55, R2.reuse, PT ;  /* 0x000000023700720c */ /* 0x0a0fe40003fa6270 */
[-C--:B------:R-:W-:Y:S02]  /*ccb0*/  ISETP.GE.AND P3, PT, R53, R2.reuse, PT ;  /* 0x000000023500720c */ /* 0x080fe40003f66270 */
[----:B------:R-:W-:-:S09]  /*ccc0*/  ISETP.GE.AND P1, PT, R3, R2, PT ;  /* 0x000000020300720c */ /* 0x000fd20003f26270 */
[CC--:B-1-3--:R-:W-:Y:S02]  /*ccd0*/  @!P5 LEA R16, P4, R57.reuse, R62.reuse, 0x2 ;  /* 0x0000003e3910d211 */ /* 0x0cafe400078810ff */
        /* <DEDUP_REMOVED lines=8> */
.L_x_3819:
[----:B------:R-:W-:Y:S05]  /*cd60*/  BSYNC.RECONVERGENT B0 ;  /* 0x0000000000007941 */ /* 0x000fea0003800200 */
.L_x_3818:
[----:B------:R-:W-:-:S04]  /*cd70*/  MOV R185, 0x0 ;  /* 0x0000000000b97802 */ /* 0x000fc80000000f00 */
[----:B-12345:R-:W-:Y:S05]  /*cd80*/  @P6 RET.REL.NODEC R184 `(_ZN5flash24flash_fwd_splitkv_kernelI23Flash_fwd_kernel_traitsILi96ELi64ELi128ELi4ELb0ELb0EN7cutlass10bfloat16_tE19Flash_kernel_traitsILi96ELi64ELi128ELi4ES3_EELb0ELb0ELb1ELb0ELb0ELb0ELb1ELb0EEEvNS_16Flash_fwd_paramsE) ;  /* 0xffffff30b89c6950 */ /* 0x03efea0003c3ffff */
        /* <DEDUP_REMOVED lines=10> */
[----:B-1----:R-:W-:Y:S05]  /*ce30*/  @P0 RET.REL.NODEC R184 `(_ZN5flash24flash_fwd_splitkv_kernelI23Flash_fwd_kernel_traitsILi96ELi64ELi128ELi4ELb0ELb0EN7cutlass10bfloat16_tE19Flash_kernel_traitsILi96ELi64ELi128ELi4ES3_EELb0ELb0ELb1ELb0ELb0ELb0ELb1ELb0EEEvNS_16Flash_fwd_paramsE) ;  /* 0xffffff30b8700950 */ /* 0x002fea0003c3ffff */
[----:B------:R-:W-:Y:S01]  /*ce40*/  LEA R2, P0, R57, R62, 0x2 ;  /* 0x0000003e39027211 */ /* 0x000fe200078010ff */
[----:B------:R-:W-:-:S03]  /*ce50*/  IMAD.MOV.U32 R185, RZ, RZ, 0x0 ;  /* 0x00000000ffb97424 */ /* 0x000fc600078e00ff */
[----:B------:R-:W-:-:S05]  /*ce60*/  LEA.HI.X R3, R57, R63, R54, 0x2, P0 ;  /* 0x0000003f39037211 */ /* 0x000fca00000f1436 */
[----:B------:R1:W-:Y:S02]  /*ce70*/  ST.E.128 desc[UR4][R2.64+0x4900], R4 ;  /* 0x0049000402007985 */ /* 0x0003e4000c101d04 */
[----:B-1----:R-:W-:Y:S05]  /*ce80*/  RET.REL.NODEC R184 `(_ZN5flash24flash_fwd_splitkv_kernelI23Flash_fwd_kernel_traitsILi96ELi64ELi128ELi4ELb0ELb0EN7cutlass10bfloat16_tE19Flash_kernel_traitsILi96ELi64ELi128ELi4ES3_EELb0ELb0ELb1ELb0ELb0ELb0ELb1ELb0EEEvNS_16Flash_fwd_paramsE) ;  /* 0xffffff30b85c7950 */ /* 0x002fea0003c3ffff */
.L_x_3811:
[----:B------:R-:W-:Y:S01]  /*ce90*/  MOV R7, 0x2 ;  /* 0x0000000200077802 */ /* 0x000fe20000000f00 */
[----:B------:R-:W-:Y:S01]  /*cea0*/  IMAD.MOV.U32 R6, RZ, RZ, 0x1f ;  /* 0x0000001fff067424 */ /* 0x000fe200078e00ff */
[----:B------:R-:W-:-:S07]  /*ceb0*/  MOV R9, 0xffffffff ;  /* 0xffffffff00097802 */ /* 0x000fce0000000f00 */
[----:B-----5:R-:W-:Y:S05]  /*cec0*/  WARPSYNC.COLLECTIVE R9, `(.L_x_3820) ;  /* 0x0000000009087348 */ /* 0x020fea0003c00000 */
[----:B------:R1:W2:Y:S02]  /*ced0*/  SHFL.BFLY P0, R15, R201, R7, R6 ;  /* 0x0c000007c90f7389 */ /* 0x0002a40000000006 */
[----:B-12--5:R-:W-:Y:S05]  /*cee0*/  ENDCOLLECTIVE ;  /* 0x000000000000791b */ /* 0x026fea0003800000 */
.L_x_3820:
[----:B------:R-:W-:Y:S02]  /*cef0*/  IMAD.MOV.U32 R8, RZ, RZ, R15 ;  /* 0x000000ffff087224 */ /* 0x000fe400078e000f */
[----:B------:R-:W-:Y:S02]  /*cf00*/  IMAD.MOV.U32 R7, RZ, RZ, 0x1 ;  /* 0x00000001ff077424 */ /* 0x000fe400078e00ff */
[----:B------:R-:W-:-:S05]  /*cf10*/  FADD.FTZ R11, R8, R201 ;  /* 0x000000c9080b7221 */ /* 0x000fca0000010000 */
[----:B------:R-:W-:-:S07]  /*cf20*/  MOV R201, R11 ;  /* 0x0000000b00c97202 */ /* 0x000fce0000000f00 */
[----:B------:R-:W-:Y:S05]  /*cf30*/  WARPSYNC.COLLECTIVE R9, `(.L_x_3821) ;  /* 0x0000000009087348 */ /* 0x000fea0003c00000 */
[----:B------:R1:W2:Y:S02]  /*cf40*/  SHFL.BFLY P0, R15, R201, R7, R6 ;  /* 0x0c000007c90f7389 */ /* 0x0002a40000000006 */
[----:B-12---:R-:W-:Y:S05]  /*cf50*/  ENDCOLLECTIVE ;  /* 0x000000000000791b */ /* 0x006fea0003800000 */
.L_x_3821:
[----:B------:R-:W-:Y:S01]  /*cf60*/  MOV R201, R200 ;  /* 0x000000c800c97202 */ /* 0x000fe20000000f00 */
[----:B------:R-:W-:Y:S01]  /*cf70*/  IMAD.MOV.U32 R7, RZ, RZ, 0x2 ;  /* 0x00000002ff077424 */ /* 0x000fe200078e00ff */
[----:B------:R-:W-:-:S07]  /*cf80*/  MOV R8, R15 ;  /* 0x0000000f00087202 */ /* 0x000fce0000000f00 */
[----:B------:R-:W-:Y:S05]  /*cf90*/  WARPSYNC.COLLECTIVE R9, `(.L_x_3822) ;  /* 0x0000000009087348 */ /* 0x000fea0003c00000 */
[----:B------:R1:W2:Y:S02]  /*cfa0*/  SHFL.BFLY P0, R15, R201, R7, R6 ;  /* 0x0c000007c90f7389 */ /* 0x0002a40000000006 */
[----:B-12---:R-:W-:Y:S05]  /*cfb0*/  ENDCOLLECTIVE ;  /* 0x000000000000791b */ /* 0x006fea0003800000 */
.L_x_3822:
[----:B------:R-:W-:Y:S01]  /*cfc0*/  FADD.FTZ R8, R11, R8 ;  /* 0x000000080b087221 */ /* 0x000fe20000010000 */
[----:B------:R-:W-:Y:S01]  /*cfd0*/  FADD.FTZ R12, R15, R200 ;  /* 0x000000c80f0c7221 */ /* 0x000fe20000010000 */
[----:B------:R-:W-:-:S04]  /*cfe0*/  MOV R7, 0x1 ;  /* 0x0000000100077802 */ /* 0x000fc80000000f00 */
[----:B------:R-:W-:-:S07]  /*cff0*/  MOV R201, R12 ;  /* 0x0000000c00c97202 */ /* 0x000fce0000000f00 */
[----:B------:R-:W-:Y:S05]  /*d000*/  WARPSYNC.COLLECTIVE R9, `(.L_x_3823) ;  /* 0x0000000009087348 */ /* 0x000fea0003c00000 */
[----:B------:R1:W2:Y:S02]  /*d010*/  SHFL.BFLY P0, R15, R201, R7, R6 ;  /* 0x0c000007c90f7389 */ /* 0x0002a40000000006 */
[----:B-12---:R-:W-:Y:S05]  /*d020*/  ENDCOLLECTIVE ;  /* 0x000000000000791b */ /* 0x006fea0003800000 */
.L_x_3823:
[----:B------:R-:W-:Y:S05]  /*d030*/  BRA `(.L_x_3824) ;  /* 0xfffffff000107947 */ /* 0x000fea000383ffff */
.L_x_3825:
        /* <DEDUP_REMOVED lines=12> */
.L_x_11622:


//--------------------- .text._ZN5flash24flash_fwd_splitkv_kernelI23Flash_fwd_kernel_traitsILi96ELi64ELi128ELi4ELb0ELb0EN7cutlass10bfloat16_tE19Flash_kernel_traitsILi96ELi64ELi128ELi4ES3_EELb0ELb0ELb1ELb0ELb0ELb1ELb1ELb0EEEvNS_16Flash_fwd_paramsE --------------------------
	.section	.text._ZN5flash24flash_fwd_splitkv_kernelI23Flash_fwd_kernel_traitsILi96ELi64ELi128ELi4ELb0ELb0EN7cutlass10bfloat16_tE19Flash_kernel_traitsILi96ELi64ELi128ELi4ES3_EELb0ELb0ELb1ELb0ELb0ELb1ELb1ELb0EEEvNS_16Flash_fwd_paramsE,"ax",@progbits
	.align	128
        .global         _ZN5flash24flash_fwd_splitkv_kernelI23Flash_fwd_kernel_traitsILi96ELi64ELi128ELi4ELb0ELb0EN7cutlass10bfloat16_tE19Flash_kernel_traitsILi96ELi64ELi128ELi4ES3_EELb0ELb0ELb1ELb0ELb0ELb1ELb1ELb0EEEvNS_16Flash_fwd_paramsE
        .type           _ZN5flash24flash_fwd_splitkv_kernelI23Flash_fwd_kernel_traitsILi96ELi64ELi128ELi4ELb0ELb0EN7cutlass10bfloat16_tE19Flash_kernel_traitsILi96ELi64ELi128ELi4ES3_EELb0ELb0ELb1ELb0ELb0ELb1ELb1ELb0EEEvNS_16Flash_fwd_paramsE,@function
        .size           _ZN5flash24flash_fwd_splitkv_kernelI23Flash_fwd_kernel_traitsILi96ELi64ELi128ELi4ELb0ELb0EN7cutlass10bfloat16_tE19Flash_kernel_traitsILi96ELi64ELi128ELi4ES3_EELb0ELb0ELb1ELb0ELb0ELb1ELb1ELb0EEEvNS_16Flash_fwd_paramsE,(.L_x_11623 - _ZN5flash24flash_fwd_splitkv_kernelI23Flash_fwd_kernel_traitsILi96ELi64ELi128ELi4ELb0ELb0EN7cutlass10bfloat16_tE19Flash_kernel_traitsILi96ELi64ELi128ELi4ES3_EELb0ELb0ELb1ELb0ELb0ELb1ELb1ELb0EEEvNS_16Flash_fwd_paramsE)
        .other          _ZN5flash24flash_fwd_splitkv_kernelI23Flash_fwd_kernel_traitsILi96ELi64ELi128ELi4ELb0ELb0EN7cutlass10bfloat16_tE19Flash_kernel_traitsILi96ELi64ELi128ELi4ES3_EELb0ELb0ELb1ELb0ELb0ELb1ELb1ELb0EEEvNS_16Flash_fwd_paramsE,@"STO_CUDA_ENTRY STV_DEFAULT"
_ZN5flash24flash_fwd_splitkv_kernelI23Flash_fwd_kernel_traitsILi96ELi64ELi128ELi4ELb0ELb0EN7cutlass10bfloat16_tE19Flash_kernel_traitsILi96ELi64ELi128ELi4ES3_EELb0ELb0ELb1ELb0ELb0ELb1ELb1ELb0EEEvNS_16Flash_fwd_paramsE:
.text._ZN5flash24flash_fwd_splitkv_kernelI23Flash_fwd_kernel_traitsILi96ELi64ELi128ELi4ELb0ELb0EN7cutlass10bfloat16_tE19Flash_kernel_traitsILi96ELi64ELi128ELi4ES3_EELb0ELb0ELb1ELb0ELb0ELb1ELb1ELb0EEEvNS_16Flash_fwd_paramsE:
        /* <DEDUP_REMOVED lines=29> */
[----:B------:R-:W-:Y:S05]  /*01d0*/  CALL.REL.NOINC `($_ZN5flash24flash_fwd_splitkv_kernelI23Flash_fwd_kernel_traitsILi96ELi64ELi128ELi4ELb0ELb0EN7cutlass10bfloat16_tE19Flash_kernel_traitsILi96ELi64ELi128ELi4ES3_EELb0ELb0ELb1ELb0ELb0ELb1ELb1ELb0EEEvNS_16Flash_fwd_paramsE$_ZN5flash30compute_attn_1rowblock_splitkvI23Flash_fwd_kernel_traitsILi96ELi64ELi128ELi4ELb0ELb0EN7cutlass10bfloat16_tE19Flash_kernel_traitsILi96ELi64ELi128ELi4ES3_EELb0ELb0ELb1ELb0ELb0ELb1ELb1ELb0ENS_16Flash_fwd_paramsEEEvRKT8_iiiii) ;  /* 0x0000000000087944 */ /* 0x000fea0003c00000 */
[----:B------:R-:W-:Y:S05]  /*01e0*/  BSYNC.RECONVERGENT B2 ;  /* 0x0000000000027941 */ /* 0x000fea0003800200 */
.L_x_3826:
[----:B------:R-:W-:Y:S05]  /*01f0*/  EXIT ;  /* 0x000000000000794d */ /* 0x000fea0003800000 */
        .type           $_ZN5flash24flash_fwd_splitkv_kernelI23Flash_fwd_kernel_traitsILi96ELi64ELi128ELi4ELb0ELb0EN7cutlass10bfloat16_tE19Flash_kernel_traitsILi96ELi64ELi128ELi4ES3_EELb0ELb0ELb1ELb0ELb0ELb1ELb1ELb0EEEvNS_16Flash_fwd_paramsE$_ZN5flash30compute_attn_1rowblock_splitkvI23Flash_fwd_kernel_traitsILi96ELi64ELi128ELi4ELb0ELb0EN7cutlass10bfloat16_tE19Flash_kernel_traitsILi96ELi64ELi128ELi4ES3_EELb0ELb0ELb1ELb0ELb0ELb1ELb1ELb0ENS_16Flash_fwd_paramsEEEvRKT8_iiiii,@function
        .size           $_ZN5flash24flash_fwd_splitkv_kernelI23Flash_fwd_kernel_traitsILi96ELi64ELi128ELi4ELb0ELb0EN7cutlass10bfloat16_tE19Flash_kernel_traitsILi96ELi64ELi128ELi4ES3_EELb0ELb0ELb1ELb0ELb0ELb1ELb1ELb0EEEvNS_16Flash_fwd_paramsE$_ZN5flash30compute_attn_1rowblock_splitkvI23Flash_fwd_kernel_traitsILi96ELi64ELi128ELi4ELb0ELb0EN7cutlass10bfloat16_tE19Flash_kernel_traitsILi96ELi64ELi128ELi4ES3_EELb0ELb0ELb1ELb0ELb0ELb1ELb1ELb0ENS_16Flash_fwd_paramsEEEvRKT8_iiiii,(.L_x_11623 - $_ZN5flash24flash_fwd_splitkv_kernelI23Flash_fwd_kernel_traitsILi96ELi64ELi128ELi4ELb0ELb0EN7cutlass10bfloat16_tE19Flash_kernel_traitsILi96ELi64ELi128ELi4ES3_EELb0ELb0ELb1ELb0ELb0ELb1ELb1ELb0EEEvNS_16Flash_fwd_paramsE$_ZN5flash30compute_attn_1rowblock_splitkvI23Flash_fwd_kernel_traitsILi96ELi64ELi128ELi4ELb0ELb0EN7cutlass10bfloat16_tE19Flash_kernel_traitsILi96ELi64ELi128ELi4ES3_EELb0ELb0ELb1ELb0ELb0ELb1ELb1ELb0ENS_16Flash_fwd_paramsEEEvRKT8_iiiii)
$_ZN5flash24flash_fwd_splitkv_kernelI23Flash_fwd_kernel_traitsILi96ELi64ELi128ELi4ELb0ELb0EN7cutlass10bfloat16_tE19Flash_kernel_traitsILi96ELi64ELi128ELi4ES3_EELb0ELb0ELb1ELb0ELb0ELb1ELb1ELb0EEEvNS_16Flash_fwd_paramsE$_ZN5flash30compute_attn_1rowblock_splitkvI23Flash_fwd_kernel_traitsILi96ELi64ELi128ELi4ELb0ELb0EN7cutlass10bfloat16_tE19Flash_kernel_traitsILi96ELi64ELi128ELi4ES3_EELb0ELb0ELb1ELb0ELb0ELb1ELb1ELb0ENS_16Flash_fwd_paramsEEEvRKT8_iiiii:
        /* <DEDUP_REMOVED lines=39> */
.L_x_3828:
[----:B------:R-:W-:Y:S05]  /*0470*/  BSYNC.RECONVERGENT B0 ;  /* 0x0000000000007941 */ /* 0x000fea0003800200 */
.L_x_3827:
[----:B------:R-:W-:Y:S04]  /*0480*/  BSSY.RECONVERGENT B0, `(.L_x_3829) ;  /* 0x0000007000007945 */ /* 0x000fe80003800200 */
[----:B------:R-:W-:Y:S05]  /*0490*/  @!P3 BRA `(.L_x_3830) ;  /* 0x000000000014b947 */ /* 0x000fea0003800000 */
[----:B------:R-:W2:Y:S02]  /*04a0*/  LD.E.U8 R6, desc[UR4][R2.64+0x1b2] ;  /* 0x0001b20402067980 */ /* 0x000ea4000c101100 */
[----:B--2---:R-:W-:-:S13]  /*04b0*/  ISETP.NE.AND P1, PT, R6, RZ, PT ;  /* 0x000000ff0600720c */ /* 0x004fda0003f25270 */
[----:B------:R-:W2:Y:S02]  /*04c0*/  @P1 LD.E R6, desc[UR4][R20.64+0x4] ;  /* 0x0000040414061980 */ /* 0x000ea4000c101900 */
[----:B--2--5:R-:W-:-:S06]  /*04d0*/  @P1 IADD3 R121, PT, PT, R6, -R17, RZ ;  /* 0x8000001106791210 */ /* 0x024fcc0007ffe0ff */
[----:B------:R2:W5:Y:S02]  /*04e0*/  @!P1 LD.E R121, desc[UR4][R20.64] ;  /* 0x0000000414799980 */ /* 0x000564000c101900 */
.L_x_3830:
[----:B------:R-:W-:Y:S05]  /*04f0*/  BSYNC.RECONVERGENT B0 ;  /* 0x0000000000007941 */ /* 0x000fea0003800200 */
.L_x_3829:
        /* <DEDUP_REMOVED lines=8> */
.L_x_3832:
[----:B------:R-:W4:Y:S01]  /*0580*/  LD.E.64 R6, desc[UR4][R2.64+0x108] ;  /* 0x0001080402067980 */ /* 0x000f22000c101b00 */
[----:B------:R-:W-:Y:S01]  /*0590*/  BSSY.RECONVERGENT B0, `(.L_x_3834) ;  /* 0x0000006000007945 */ /* 0x000fe20003800200 */
[----:B------:R-:W-:Y:S01]  /*05a0*/  IMAD.MOV.U32 R5, RZ, RZ, RZ ;  /* 0x000000ffff057224 */ /* 0x000fe200078e00ff */
[----:B----4-:R-:W-:-:S04]  /*05b0*/  ISETP.NE.U32.AND P0, PT, R6, RZ, PT ;  /* 0x000000ff0600720c */ /* 0x010fc80003f05070 */
[----:B------:R-:W-:-:S13]  /*05c0*/  ISETP.NE.AND.EX P0, PT, R7, RZ, PT, P0 ;  /* 0x000000ff0700720c */ /* 0x000fda0003f05300 */
[----:B------:R-:W-:Y:S05]  /*05d0*/  @!P0 BRA `(.L_x_3835) ;  /* 0x0000000000048947 */ /* 0x000fea0003800000 */
[----:B------:R4:W5:Y:S02]  /*05e0*/  LD.E R5, desc[UR4][R2.64+0xbc] ;  /* 0x0000bc0402057980 */ /* 0x000964000c101900 */
.L_x_3835:
[----:B------:R-:W-:Y:S05]  /*05f0*/  BSYNC.RECONVERGENT B0 ;  /* 0x0000000000007941 */ /* 0x000fea0003800200 */
.L_x_3834:
[----:B-----5:R-:W-:Y:S02]  /*0600*/  IADD3 R121, PT, PT, R5, R121, -R12 ;  /* 0x0000007905797210 */ /* 0x020fe40007ffe80c */
.L_x_3833:
[----:B------:R-:W-:Y:S05]  /*0610*/  BSYNC.RECONVERGENT B1 ;  /* 0x0000000000017941 */ /* 0x000fea0003800200 */
.L_x_3831:
[----:B------:R-:W-:Y:S01]  /*0620*/  IMAD.SHL.U32 R184, R9, 0x40, RZ ;  /* 0x0000004009b87824 */ /* 0x000fe200078e00ff */
[----:B------:R-:W-:-:S04]  /*0630*/  MOV R179, 0x0 ;  /* 0x0000000000b37802 */ /* 0x000fc80000000f00 */
[----:B------:R-:W-:-:S13]  /*0640*/  ISETP.GT.AND P0, PT, R123, R184, PT ;  /* 0x000000b87b00720c */ /* 0x000fda0003f04270 */
[----:B-1234-:R-:W-:Y:S05]  /*0650*/  @!P0 RET.REL.NODEC R178 `(_ZN5flash24flash_fwd_splitkv_kernelI23Flash_fwd_kernel_traitsILi96ELi64ELi128ELi4ELb0ELb0EN7cutlass10bfloat16_tE19Flash_kernel_traitsILi96ELi64ELi128ELi4ES3_EELb0ELb0ELb1ELb0ELb0ELb1ELb1ELb0EEEvNS_16Flash_fwd_paramsE) ;  /* 0xfffffff8b2688950 */ /* 0x01efea0003c3ffff */
        /* <DEDUP_REMOVED lines=73> */
.L_x_3838:
[----:B------:R-:W-:Y:S05]  /*0af0*/  BSYNC.RECONVERGENT B0 ;  /* 0x0000000000007941 */ /* 0x000fea0003800200 */
.L_x_3837:
        /* <DEDUP_REMOVED lines=16> */
.L_x_3840:
[----:B------:R-:W-:Y:S05]  /*0c00*/  BSYNC.RECONVERGENT B0 ;  /* 0x0000000000007941 */ /* 0x000fea0003800200 */
.L_x_3839:
        /* <DEDUP_REMOVED lines=15> */
.L_x_3842:
[----:B------:R-:W-:Y:S05]  /*0d00*/  BSYNC.RECONVERGENT B0 ;  /* 0x0000000000007941 */ /* 0x000fea0003800200 */
.L_x_3841:
        /* <DEDUP_REMOVED lines=15> */
.L_x_3844:
[----:B------:R-:W-:Y:S05]  /*0e00*/  BSYNC.RECONVERGENT B0 ;  /* 0x0000000000007941 */ /* 0x000fea0003800200 */
.L_x_3843:
        /* <DEDUP_REMOVED lines=13> */
[----:B-123--:R-:W-:Y:S05]  /*0ee0*/  @P6 RET.REL.NODEC R178 `(_ZN5flash24flash_fwd_splitkv_kernelI23Flash_fwd_kernel_traitsILi96ELi64ELi128ELi4ELb0ELb0EN7cutlass10bfloat16_tE19Flash_kernel_traitsILi96ELi64ELi128ELi4ES3_EELb0ELb0ELb1ELb0ELb0ELb1ELb1ELb0EEEvNS_16Flash_fwd_paramsE) ;  /* 0xfffffff0b2446950 */ /* 0x00efea0003c3ffff */
[----:B------:R-:W-:Y:S02]  /*0ef0*/  MOV R3, 0xff800000 ;  /* 0xff80000000037802 */ /* 0x000fe40000000f00 */
[----:B------:R-:W-:-:S03]  /*0f00*/  MOV R179, 0x0 ;  /* 0x0000000000b37802 */ /* 0x000fc60000000f00 */
[----:B------:R1:W-:Y:S02]  /*0f10*/  ST.E desc[UR4][R4.64+0xc0], R3 ;  /* 0x0000c00304007985 */ /* 0x0003e4000c101904 */
[----:B-1----:R-:W-:Y:S05]  /*0f20*/  RET.REL.NODEC R178 `(_ZN5flash24flash_fwd_splitkv_kernelI23Flash_fwd_kernel_traitsILi96ELi64ELi128ELi4ELb0ELb0EN7cutlass10bfloat16_tE19Flash_kernel_traitsILi96ELi64ELi128ELi4ES3_EELb0ELb0ELb1ELb0ELb0ELb1ELb1ELb0EEEvNS_16Flash_fwd_paramsE) ;  /* 0xfffffff0b2347950 */ /* 0x002fea0003c3ffff */
.L_x_3836:
        /* <DEDUP_REMOVED lines=102> */
.L_x_3846:
        /* <DEDUP_REMOVED lines=78> */
.L_x_3847:
[----:B------:R-:W-:Y:S05]  /*1a70*/  BSYNC.RECONVERGENT B0 ;  /* 0x0000000000007941 */ /* 0x000fea0003800200 */
.L_x_3845:
        /* <DEDUP_REMOVED lines=135> */
.L_x_3850:
[----:B------:R3:W-:Y:S02]  /*22f0*/  STS.128 [R183+0x2000], RZ ;  /* 0x002000ffb7007388 */ /* 0x0007e40000000c00 */
.L_x_3849:
[----:B------:R-:W-:Y:S05]  /*2300*/  BSYNC.RECONVERGENT B0 ;  /* 0x0000000000007941 */ /* 0x000fea0003800200 */
.L_x_3848:
        /* <DEDUP_REMOVED lines=32> */
.L_x_3853:
[----:B------:R1:W-:Y:S02]  /*2510*/  STS.128 [R183+0x2800], RZ ;  /* 0x002800ffb7007388 */ /* 0x0003e40000000c00 */
.L_x_3852:
[----:B------:R-:W-:Y:S05]  /*2520*/  BSYNC.RECONVERGENT B0 ;  /* 0x0000000000007941 */ /* 0x000fea0003800200 */
.L_x_3851:
        /* <DEDUP_REMOVED lines=27> */
.L_x_3856:
[----:B------:R4:W-:Y:S02]  /*26e0*/  STS.128 [R183+0x7000], RZ ;  /* 0x007000ffb7007388 */ /* 0x0009e40000000c00 */
.L_x_3855:
[----:B------:R-:W-:Y:S05]  /*26f0*/  BSYNC.RECONVERGENT B0 ;  /* 0x0000000000007941 */ /* 0x000fea0003800200 */
.L_x_3854:
        /* <DEDUP_REMOVED lines=26> */
.L_x_3859:
[----:B------:R1:W-:Y:S02]  /*28a0*/  STS.128 [R183+0x7800], RZ ;  /* 0x007800ffb7007388 */ /* 0x0003e40000000c00 */
.L_x_3858:
[----:B------:R-:W-:Y:S05]  /*28b0*/  BSYNC.RECONVERGENT B0 ;  /* 0x0000000000007941 */ /* 0x000fea0003800200 */
.L_x_3857:
        /* <DEDUP_REMOVED lines=25> */
.L_x_3862:
[----:B------:R1:W-:Y:S02]  /*2a50*/  STS.128 [R183+0x8000], RZ ;  /* 0x008000ffb7007388 */ /* 0x0003e40000000c00 */
.L_x_3861:
[----:B------:R-:W-:Y:S05]  /*2a60*/  BSYNC.RECONVERGENT B0 ;  /* 0x0000000000007941 */ /* 0x000fea0003800200 */
.L_x_3860:
        /* <DEDUP_REMOVED lines=25> */
.L_x_3864:
[----:B------:R-:W-:Y:S05]  /*2c00*/  BSYNC.RECONVERGENT B0 ;  /* 0x0000000000007941 */ /* 0x000fea0003800200 */
.L_x_3863:
        /* <DEDUP_REMOVED lines=39> */
.L_x_3867:
[----:B------:R3:W-:Y:S01]  /*2e80*/  STS.128 [R183+0xd000], RZ ;  /* 0x00d000ffb7007388 */ /* 0x0007e20000000c00 */
[----:B------:R-:W-:Y:S05]  /*2e90*/  BRA `(.L_x_3868) ;  /* 0x00000000000c7947 */ /* 0x000fea0003800000 */
.L_x_3866:
[----:B------:R2:W-:Y:S04]  /*2ea0*/  STS.128 [R183+0x9000], RZ ;  /* 0x009000ffb7007388 */ /* 0x0005e80000000c00 */
[----:B------:R2:W-:Y:S04]  /*2eb0*/  STS.128 [R183+0xb000], RZ ;  /* 0x00b000ffb7007388 */ /* 0x0005e80000000c00 */
[----:B------:R2:W-:Y:S02]  /*2ec0*/  STS.128 [R183+0xd000], RZ ;  /* 0x00d000ffb7007388 */ /* 0x0005e40000000c00 */
.L_x_3868:
[----:B------:R-:W-:Y:S05]  /*2ed0*/  BSYNC.RECONVERGENT B0 ;  /* 0x0000000000007941 */ /* 0x000fea0003800200 */
.L_x_3865:
        /* <DEDUP_REMOVED lines=29> */
.L_x_3871:
[----:B------:R2:W-:Y:S02]  /*30b0*/  STS.128 [R183+0xd800], RZ ;  /* 0x00d800ffb7007388 */ /* 0x0005e40000000c00 */
.L_x_3870:
[----:B------:R-:W-:Y:S05]  /*30c0*/  BSYNC.RECONVERGENT B0 ;  /* 0x0000000000007941 */ /* 0x000fea0003800200 */
.L_x_3869:
        /* <DEDUP_REMOVED lines=27> */
.L_x_3874:
[----:B------:R1:W-:Y:S02]  /*3280*/  STS.128 [R183+0xe000], RZ ;  /* 0x00e000ffb7007388 */ /* 0x0003e40000000c00 */
.L_x_3873:
[----:B------:R-:W-:Y:S05]  /*3290*/  BSYNC.RECONVERGENT B0 ;  /* 0x0000000000007941 */ /* 0x000fea0003800200 */
.L_x_3872:
        /* <DEDUP_REMOVED lines=31> */
.L_x_3877:
[----:B------:R1:W-:Y:S02]  /*3490*/  STS.128 [R183+0xe800], RZ ;  /* 0x00e800ffb7007388 */ /* 0x0003e40000000c00 */
.L_x_3876:
[----:B------:R-:W-:Y:S05]  /*34a0*/  BSYNC.RECONVERGENT B0 ;  /* 0x0000000000007941 */ /* 0x000fea0003800200 */
.L_x_3875:
        /* <DEDUP_REMOVED lines=8> */
[----:B------:R-:W-:-:S03]  /*3530*/  ISETP.GT.AND P0, PT, R180, R173, PT ;  /* 0x000000adb400720c */ /* 0x000fc60003f04270 */
        /* <DEDUP_REMOVED lines=195> */
[----:B------:R-:W1:Y:S06]  /*4170*/  MUFU.TANH R21, R21 ;  /* 0x0000001500157308 */ /* 0x000e6c0000002400 */
        /* <DEDUP_REMOVED lines=13> */
[C---:B---3--:R-:W-:Y:S05]  /*4250*/  HMMA.16816.F32.BF16 R56, R12.reuse, R28, R56 ;  /* 0x0000001c0c38723c */ /* 0x048fea0000041838 */
[----:B------:R-:W3:Y:S03]  /*4260*/  MUFU.TANH R107, R107 ;  /* 0x0000006b006b7308 */ /* 0x000ee60000002400 */
[C---:B------:R-:W-:Y:S01]  /*4270*/  HMMA.16816.F32.BF16 R84, R12.reuse, R90, R84 ;  /* 0x0000005a0c54723c */ /* 0x040fe20000041854 */
[-C--:B------:R-:W-:Y:S01]  /*4280*/  FMUL.FTZ R91, R105, R113.reuse ;  /* 0x00000071695b7220 */ /* 0x080fe20000410000 */
[-C--:B------:R-:W-:Y:S01]  /*4290*/  FMUL.FTZ R105, R106, R113.reuse ;  /* 0x000000716a697220 */ /* 0x080fe20000410000 */
[-C--:B------:R-:W-:Y:S01]  /*42a0*/  FMUL.FTZ R163, R65, R113.reuse ;  /* 0x0000007141a37220 */ /* 0x080fe20000410000 */
[-C--:B------:R-:W-:Y:S01]  /*42b0*/  FMUL.FTZ R65, R67, R113.reuse ;  /* 0x0000007143417220 */ /* 0x080fe20000410000 */
[-C--:B------:R-:W-:Y:S01]  /*42c0*/  FMUL.FTZ R64, R64, R113.reuse ;  /* 0x0000007140407220 */ /* 0x080fe20000410000 */
[----:B------:R-:W1:Y:S02]  /*42d0*/  MUFU.TANH R33, R33 ;  /* 0x0000002100217308 */ /* 0x000e640000002400 */
[----:B------:R-:W-:Y:S01]  /*42e0*/  HMMA.16816.F32.BF16 R60, R12, R34, R60 ;  /* 0x000000220c3c723c */ /* 0x000fe2000004183c */
[----:B------:R-:W-:-:S02]  /*42f0*/  FMUL.FTZ R35, R66, R113 ;  /* 0x0000007142237220 */ /* 0x000fc40000410000 */
[-C--:B------:R-:W-:Y:S01]  /*4300*/  FMUL.FTZ R6, R57, R113.reuse ;  /* 0x0000007139067220 */ /* 0x080fe20000410000 */
[-C--:B------:R-:W-:Y:S01]  /*4310*/  FMUL.FTZ R57, R59, R113.reuse ;  /* 0x000000713b397220 */ /* 0x080fe20000410000 */
[-C--:B------:R-:W-:Y:S01]  /*4320*/  FMUL.FTZ R58, R58, R113.reuse ;  /* 0x000000713a3a7220 */ /* 0x080fe20000410000 */
[----:B------:R-:W1:Y:S02]  /*4330*/  MUFU.TANH R91, R91 ;  /* 0x0000005b005b7308 */ /* 0x000e640000002400 */
[C---:B------:R-:W-:Y:S01]  /*4340*/  HMMA.16816.F32.BF16 R52, R12.reuse, R30, R52 ;  /* 0x0000001e0c34723c */ /* 0x040fe20000041834 */
[-C--:B------:R-:W-:Y:S02]  /*4350*/  FMUL.FTZ R31, R56, R113.reuse ;  /* 0x00000071381f7220 */ /* 0x080fe40000410000 */
[-C--:B------:R-:W-:Y:S01]  /*4360*/  FMUL.FTZ R85, R85, R113.reuse ;  /* 0x0000007155557220 */ /* 0x080fe20000410000 */
[-C--:B------:R-:W-:Y:S01]  /*4370*/  FMUL.FTZ R87, R87, R113.reuse ;  /* 0x0000007157577220 */ /* 0x080fe20000410000 */
[-C--:B------:R-:W-:Y:S01]  /*4380*/  FMUL.FTZ R84, R84, R113.reuse ;  /* 0x0000007154547220 */ /* 0x080fe20000410000 */
[-C--:B------:R-:W-:Y:S01]  /*4390*/  FMUL.FTZ R86, R86, R113.reuse ;  /* 0x0000007156567220 */ /* 0x080fe20000410000 */
[----:B------:R-:W1:Y:S01]  /*43a0*/  MUFU.TANH R105, R105 ;  /* 0x0000006900697308 */ /* 0x000e620000002400 */
[C---:B--2---:R-:W-:Y:S03]  /*43b0*/  HMMA.16816.F32.BF16 R48, R12.reuse, R16, R48 ;  /* 0x000000100c30723c */ /* 0x044fe60000041830 */
[-C--:B------:R-:W-:Y:S01]  /*43c0*/  FMUL.FTZ R37, R60, R113.reuse ;  /* 0x000000713c257220 */ /* 0x080fe20000410000 */
[-C--:B------:R-:W-:Y:S01]  /*43d0*/  FMUL.FTZ R61, R61, R113.reuse ;  /* 0x000000713d3d7220 */ /* 0x080fe20000410000 */
[-C--:B------:R-:W-:Y:S01]  /*43e0*/  FMUL.FTZ R23, R62, R113.reuse ;  /* 0x000000713e177220 */ /* 0x080fe20000410000 */
[-C--:B------:R-:W-:Y:S01]  /*43f0*/  FMUL.FTZ R9, R63, R113.reuse ;  /* 0x000000713f097220 */ /* 0x080fe20000410000 */
[----:B------:R2:W1:Y:S01]  /*4400*/  MUFU.TANH R145, R84 ;  /* 0x0000005400917308 */ /* 0x0004620000002400 */
        /* <DEDUP_REMOVED lines=27> */
[----:B------:R2:W1:Y:S08]  /*45c0*/  MUFU.TANH R67, R58 ;  /* 0x0000003a00437308 */ /* 0x0004700000002400 */
[----:B------:R-:W1:Y:S08]  /*45d0*/  MUFU.TANH R57, R57 ;  /* 0x0000003900397308 */ /* 0x000e700000002400 */
[----:B------:R2:W1:Y:S08]  /*45e0*/  MUFU.TANH R101, R52 ;  /* 0x0000003400657308 */ /* 0x0004700000002400 */
[----:B------:R-:W1:Y:S08]  /*45f0*/  MUFU.TANH R53, R53 ;  /* 0x0000003500357308 */ /* 0x000e700000002400 */
[----:B------:R2:W1:Y:S08]  /*4600*/  MUFU.TANH R103, R54 ;  /* 0x0000003600677308 */ /* 0x0004700000002400 */
[----:B------:R-:W1:Y:S08]  /*4610*/  MUFU.TANH R55, R55 ;  /* 0x0000003700377308 */ /* 0x000e700000002400 */
[----:B------:R2:W1:Y:S08]  /*4620*/  MUFU.TANH R211, R48 ;  /* 0x0000003000d37308 */ /* 0x0004700000002400 */
[----:B------:R-:W1:Y:S08]  /*4630*/  MUFU.TANH R13, R13 ;  /* 0x0000000d000d7308 */ /* 0x000e700000002400 */
[----:B------:R-:W1:Y:S08]  /*4640*/  MUFU.TANH R15, R15 ;  /* 0x0000000f000f7308 */ /* 0x000e700000002400 */
[----:B------:R2:W1:Y:S08]  /*4650*/  MUFU.TANH R213, R51 ;  /* 0x0000003300d57308 */ /* 0x0004700000002400 */
[----:B------:R2:W1:Y:S08]  /*4660*/  MUFU.TANH R215, R44 ;  /* 0x0000002c00d77308 */ /* 0x0004700000002400 */
[----:B------:R-:W1:Y:S08]  /*4670*/  MUFU.TANH R45, R45 ;  /* 0x0000002d002d7308 */ /* 0x000e700000002400 */
[----:B------:R2:W1:Y:S08]  /*4680*/  MUFU.TANH R217, R46 ;  /* 0x0000002e00d97308 */ /* 0x0004700000002400 */
[----:B------:R-:W1:Y:S01]  /*4690*/  MUFU.TANH R47, R47 ;  /* 0x0000002f002f7308 */ /* 0x000e620000002400 */
[----:B------:R-:W-:Y:S06]  /*46a0*/  BAR.SYNC.DEFER_BLOCKING 0x0 ;  /* 0x0000000000007b1d */ /* 0x000fec0000010000 */
[----:B---34-:R-:W-:Y:S05]  /*46b0*/  @!P0 BRA `(.L_x_3879) ;  /* 0x0000000800588947 */ /* 0x018fea0003800000 */
[----:B------:R-:W-:Y:S01]  /*46c0*/  ISETP.NE.U32.AND P0, PT, R190, RZ, PT ;  /* 0x000000ffbe00720c */ /* 0x000fe20003f05070 */
[----:B------:R-:W-:Y:S03]  /*46d0*/  BSSY.RECONVERGENT B0, `(.L_x_3880) ;  /* 0x0000048000007945 */ /* 0x000fe60003800200 */
[----:B------:R-:W-:-:S13]  /*46e0*/  ISETP.NE.AND.EX P0, PT, R191, RZ, PT, P0 ;  /* 0x000000ffbf00720c */ /* 0x000fda0003f05300 */
[----:B------:R-:W-:Y:S05]  /*46f0*/  @P0 BRA `(.L_x_3881) ;  /* 0x0000000000240947 */ /* 0x000fea0003800000 */
[----:B--2---:R-:W2:Y:S01]  /*4700*/  LD.E R6, desc[UR4][R2.64+0x38] ;  /* 0x0000380402067980 */ /* 0x004ea2000c101900 */
        /* <DEDUP_REMOVED lines=8> */
.L_x_3881:
[----:B------:R-:W3:Y:S01]  /*4790*/  LD.E R17, desc[UR4][R2.64+0x170] ;  /* 0x0001700402117980 */ /* 0x000ee2000c101900 */
[----:B------:R-:W-:Y:S02]  /*47a0*/  IADD3 R14, PT, PT, R192, -0x80, RZ ;  /* 0xffffff80c00e7810 */ /* 0x000fe40007ffe0ff */
[----:B------:R-:W-:Y:S01]  /*47b0*/  IABS R8, R192 ;  /* 0x000000c000087213 */ /* 0x000fe20000000000 */
[----:B------:R-:W4:Y:S01]  /*47c0*/  LD.E.64 R26, desc[UR4][R2.64+0x20] ;  /* 0x00002004021a7980 */ /* 0x000f22000c101b00 */
[----:B--2---:R-:W-:Y:S02]  /*47d0*/  IABS R6, R14 ;  /* 0x0000000e00067213 */ /* 0x004fe40000000000 */
[-C--:B---3--:R-:W-:Y:S02]  /*47e0*/  IABS R10, R17.reuse ;  /* 0x00000011000a7213 */ /* 0x088fe40000000000 */
        /* <DEDUP_REMOVED lines=37> */
[----:B------:R-:W3:Y:S04]  /*4a40*/  LD.E R11, desc[UR4][R38.64] ;  /* 0x00000004260b7980 */ /* 0x000ee8000c101900 */
        /* <DEDUP_REMOVED lines=15> */
[----:B------:R-:W-:Y:S02]  /*4b40*/  LEA.HI.X R175, R10, R175, R6, 0x1, P0 ;  /* 0x000000af0aaf7211 */ /* 0x000fe400000f0c06 */
.L_x_3882:
[----:B------:R-:W-:Y:S05]  /*4b50*/  BSYNC.RECONVERGENT B0 ;  /* 0x0000000000007941 */ /* 0x000fea0003800200 */
.L_x_3880:
        /* <DEDUP_REMOVED lines=73> */
.L_x_3884:
[----:B------:R4:W-:Y:S02]  /*4ff0*/  STS.128 [R183+0x8800], RZ ;  /* 0x008800ffb7007388 */ /* 0x0009e40000000c00 */
.L_x_3885:
[----:B------:R-:W-:Y:S05]  /*5000*/  BSYNC.RECONVERGENT B0 ;  /* 0x0000000000007941 */ /* 0x000fea0003800200 */
.L_x_3883:
[----:B------:R-:W0:Y:S02]  /*5010*/  LDGDEPBAR ;  /* 0x00000000000079af */ /* 0x000e240000000000 */
.L_x_3879:
[----:B------:R-:W-:Y:S05]  /*5020*/  BSYNC.RECONVERGENT B1 ;  /* 0x0000000000017941 */ /* 0x000fea0003800200 */
.L_x_3878:
[----:B------:R-:W-:Y:S01]  /*5030*/  IMAD.SHL.U32 R29, R112, 0x2, RZ ;  /* 0x00000002701d7824 */ /* 0x000fe200078e00ff */
[----:B------:R-:W-:Y:S01]  /*5040*/  LOP3.LUT R28, R114, 0x7, RZ, 0xc0, !PT ;  /* 0x00000007721c7812 */ /* 0x000fe200078ec0ff */
[----:B------:R-:W5:Y:S03]  /*5050*/  LD.E R27, desc[UR4][R2.64+0xdc] ;  /* 0x0000dc04021b7980 */ /* 0x000f66000c101900 */
[----:B--2---:R-:W-:Y:S02]  /*5060*/  LOP3.LUT R10, R28, 0x1f0, R117, 0xf8, !PT ;  /* 0x000001f01c0a7812 */ /* 0x004fe400078ef875 */
        /* <DEDUP_REMOVED lines=8> */
[-C--:B------:R-:W-:Y:S01]  /*50f0*/  ISETP.GE.AND P6, PT, R6, R121.reuse, PT ;  /* 0x000000790600720c */ /* 0x080fe20003fc6270 */
[----:B------:R-:W-:Y:S01]  /*5100*/  IMAD.IADD R20, R10, 0x1, -R56 ;  /* 0x000000010a147824 */ /* 0x000fe200078e0a38 */
[-C--:B------:R-:W-:Y:S01]  /*5110*/  ISETP.GE.AND P4, PT, R56, R121.reuse, PT ;  /* 0x000000793800720c */ /* 0x080fe20003f86270 */
[C---:B------:R-:W-:Y:S01]  /*5120*/  VIADD R60, R12.reuse, 0x1 ;  /* 0x000000010c3c7836 */ /* 0x040fe20000000000 */
[----:B------:R-:W-:Y:S01]  /*5130*/  IABS R14, R14 ;  /* 0x0000000e000e7213 */ /* 0x000fe20000000000 */
[C---:B------:R-:W-:Y:S01]  /*5140*/  VIADD R50, R12.reuse, 0x21 ;  /* 0x000000210c327836 */ /* 0x040fe20000000000 */
[----:B------:R-:W-:Y:S01]  /*5150*/  IABS R20, R20 ;  /* 0x0000001400147213 */ /* 0x000fe20000000000 */
[----:B------:R-:W-:Y:S01]  /*5160*/  VIADD R11, R12, 0x8 ;  /* 0x000000080c0b7836 */ /* 0x000fe20000000000 */
[----:B------:R-:W-:Y:S01]  /*5170*/  I2FP.F32.S32 R14, R14 ;  /* 0x0000000e000e7245 */ /* 0x000fe20000201400 */
[C---:B------:R-:W-:Y:S01]  /*5180*/  IMAD.IADD R113, R10.reuse, 0x1, -R60 ;  /* 0x000000010a717824 */ /* 0x040fe200078e0a3c */
[----:B------:R-:W-:Y:S01]  /*5190*/  I2FP.F32.S32 R20, R20 ;  /* 0x0000001400147245 */ /* 0x000fe20000201400 */
[----:B---3--:R-:W-:Y:S01]  /*51a0*/  IMAD.IADD R18, R10, 0x1, -R11 ;  /* 0x000000010a127824 */ /* 0x008fe200078e0a0b */
[----:B------:R-:W-:Y:S01]  /*51b0*/  ISETP.GE.AND P1, PT, R11, R121, PT ;  /* 0x000000790b00720c */ /* 0x000fe20003f26270 */
[----:B------:R-:W-:Y:S01]  /*51c0*/  FFMA.FTZ R137, -R0, R14, R137 ;  /* 0x0000000e00897223 */ /* 0x000fe20000010189 */
[----:B------:R-:W-:-:S02]  /*51d0*/  IMAD.IADD R14, R10, 0x1, -R50 ;  /* 0x000000010a0e7824 */ /* 0x000fc400078e0a32 */
[----:B------:R-:W-:Y:S01]  /*51e0*/  FFMA.FTZ R39, -R0, R20, R141 ;  /* 0x0000001400277223 */ /* 0x000fe2000001018d */
[C---:B------:R-:W-:Y:S01]  /*51f0*/  VIADD R46, R12.reuse, 0x29 ;  /* 0x000000290c2e7836 */ /* 0x040fe20000000000 */
[----:B------:R-:W-:Y:S01]  /*5200*/  IABS R113, R113 ;  /* 0x0000007100717213 */ /* 0x000fe20000000000 */
[----:B------:R-:W-:Y:S01]  /*5210*/  VIADD R40, R12, 0x38 ;  /* 0x000000380c287836 */ /* 0x000fe20000000000 */
[----:B------:R-:W-:Y:S01]  /*5220*/  IABS R14, R14 ;  /* 0x0000000e000e7213 */ /* 0x000fe20000000000 */
[----:B------:R-:W-:Y:S01]  /*5230*/  IMAD.IADD R20, R10, 0x1, -R46 ;  /* 0x000000010a147824 */ /* 0x000fe200078e0a2e */
        /* <DEDUP_REMOVED lines=8> */
[----:B------:R-:W-:Y:S01]  /*52c0*/  IABS R20, R20 ;  /* 0x0000001400147213 */ /* 0x000fe20000000000 */
[----:B-1----:R-:W-:Y:S01]  /*52d0*/  FFMA.FTZ R59, -R0, R14, R91 ;  /* 0x0000000e003b7223 */ /* 0x002fe2000001015b */
[----:B------:R-:W-:-:S02]  /*52e0*/  IMAD.IADD R14, R10, 0x1, -R40 ;  /* 0x000000010a0e7824 */ /* 0x000fc400078e0a28 */
[----:B------:R-:W-:Y:S01]  /*52f0*/  FFMA.FTZ R99, -R0, R18, R129 ;  /* 0x0000001200637223 */ /* 0x000fe20000010181 */
[----:B------:R-:W-:Y:S01]  /*5300*/  I2FP.F32.S32 R20, R20 ;  /* 0x0000001400147245 */ /* 0x000fe20000201400 */
[----:B------:R-:W-:Y:S01]  /*5310*/  IMAD.IADD R18, R10, 0x1, -R54 ;  /* 0x000000010a127824 */ /* 0x000fe200078e0a36 */
[----:B------:R-:W-:Y:S01]  /*5320*/  ISETP.GE.AND P2, PT, R60, R121, PT ;  /* 0x000000793c00720c */ /* 0x000fe20003f46270 */
[----:B------:R-:W-:Y:S01]  /*5330*/  VIADD R48, R12, 0x28 ;  /* 0x000000280c307836 */ /* 0x000fe20000000000 */
[----:B------:R-:W-:Y:S01]  /*5340*/  IABS R14, R14 ;  /* 0x0000000e000e7213 */ /* 0x000fe20000000000 */
[----:B------:R-:W-:Y:S01]  /*5350*/  FFMA.FTZ R205, -R0, R20, R85 ;  /* 0x0000001400cd7223 */ /* 0x000fe20000010155 */
[C---:B------:R-:W-:Y:S01]  /*5360*/  IMAD.IADD R20, R10.reuse, 0x1, -R36 ;  /* 0x000000010a147824 */ /* 0x040fe200078e0a24 */
[----:B------:R-:W-:Y:S01]  /*5370*/  IABS R18, R18 ;  /* 0x0000001200127213 */ /* 0x000fe20000000000 */
[----:B------:R-:W-:Y:S01]  /*5380*/  IMAD.IADD R41, R10, 0x1, -R58 ;  /* 0x000000010a297824 */ /* 0x000fe200078e0a3a */
[----:B------:R-:W-:Y:S01]  /*5390*/  I2FP.F32.S32 R14, R14 ;  /* 0x0000000e000e7245 */ /* 0x000fe20000201400 */
[C---:B------:R-:W-:Y:S01]  /*53a0*/  VIADD R32, R12.reuse, 0x48 ;  /* 0x000000480c207836 */ /* 0x040fe20000000000 */
[----:B------:R-:W-:Y:S01]  /*53b0*/  I2FP.F32.S32 R18, R18 ;  /* 0x0000001200127245 */ /* 0x000fe20000201400 */
[----:B------:R-:W-:Y:S01]  /*53c0*/  VIADD R44, R12, 0x30 ;  /* 0x000000300c2c7836 */ /* 0x000fe20000000000 */
[----:B------:R-:W-:Y:S01]  /*53d0*/  IABS R20, R20 ;  /* 0x0000001400147213 */ /* 0x000fe20000000000 */
[----:B------:R-:W-:-:S02]  /*53e0*/  IMAD.IADD R17, R10, 0x1, -R48 ;  /* 0x000000010a117824 */ /* 0x000fc400078e0a30 */
[C---:B------:R-:W-:Y:S01]  /*53f0*/  FFMA.FTZ R153, -R0.reuse, R14, R153 ;  /* 0x0000000e00997223 */ /* 0x040fe20000010199 */
[----:B------:R-:W-:Y:S01]  /*5400*/  FFMA.FTZ R11, -R0, R18, R89 ;  /* 0x00000012000b7223 */ /* 0x000fe20000010159 */
[----:B------:R-:W-:Y:S01]  /*5410*/  I2FP.F32.S32 R20, R20 ;  /* 0x0000001400147245 */ /* 0x000fe20000201400 */
[C---:B------:R-:W-:Y:S01]  /*5420*/  IMAD.IADD R14, R10.reuse, 0x1, -R32 ;  /* 0x000000010a0e7824 */ /* 0x040fe200078e0a20 */
[----:B------:R-:W-:Y:S01]  /*5430*/  IABS R41, R41 ;  /* 0x0000002900297213 */ /* 0x000fe20000000000 */
[----:B------:R-:W-:Y:S01]  /*5440*/  IMAD.IADD R18, R10, 0x1, -R44 ;  /* 0x000000010a127824 */ /* 0x000fe200078e0a2c */
[----:B------:R-:W-:Y:S01]  /*5450*/  IABS R17, R17 ;  /* 0x0000001100117213 */ /* 0x000fe20000000000 */
[----:B------:R-:W-:Y:S01]  /*5460*/  FFMA.FTZ R19, -R0, R20, R157 ;  /* 0x0000001400137223 */ /* 0x000fe2000001019d */
        /* <DEDUP_REMOVED lines=8> */
[----:B------:R-:W-:Y:S01]  /*54f0*/  FFMA.FTZ R41, -R0, R41, R109 ;  /* 0x0000002900297223 */ /* 0x000fe2000001016d */
[----:B------:R-:W-:Y:S01]  /*5500*/  I2FP.F32.S32 R14, R14 ;  /* 0x0000000e000e7245 */ /* 0x000fe20000201400 */
[----:B------:R-:W-:Y:S01]  /*5510*/  VIADD R109, R10, 0x8 ;  /* 0x000000080a6d7836 */ /* 0x000fe20000000000 */
[----:B------:R-:W-:Y:S01]  /*5520*/  I2FP.F32.S32 R18, R18 ;  /* 0x0000001200127245 */ /* 0x000fe20000201400 */
[----:B------:R-:W-:-:S02]  /*5530*/  VIADD R34, R12, 0x41 ;  /* 0x000000410c227836 */ /* 0x000fc40000000000 */
[C---:B------:R-:W-:Y:S01]  /*5540*/  FFMA.FTZ R145, -R0.reuse, R17, R145 ;  /* 0x0000001100917223 */ /* 0x040fe20000010191 */
[----:B------:R-:W-:Y:S01]  /*5550*/  IABS R16, R16 ;  /* 0x0000001000107213 */ /* 0x000fe20000000000 */
[C---:B------:R-:W-:Y:S01]  /*5560*/  FFMA.FTZ R17, -R0.reuse, R14, R21 ;  /* 0x0000000e00117223 */ /* 0x040fe20000010115 */
[----:B------:R-:W-:Y:S01]  /*5570*/  IABS R62, R62 ;  /* 0x0000003e003e7213 */ /* 0x000fe20000000000 */
[----:B------:R-:W-:Y:S01]  /*5580*/  FFMA.FTZ R201, -R0, R18, R149 ;  /* 0x0000001200c97223 */ /* 0x000fe20000010195 */
[C-C-:B------:R-:W-:Y:S01]  /*5590*/  IMAD.IADD R21, R10.reuse, 0x1, -R12.reuse ;  /* 0x000000010a157824 */ /* 0x140fe200078e0a0c */
[----:B------:R-:W-:Y:S01]  /*55a0*/  I2FP.F32.S32 R16, R16 ;  /* 0x0000001000107245 */ /* 0x000fe20000201400 */
[C---:B------:R-:W-:Y:S01]  /*55b0*/  IMAD.IADD R25, R109.reuse, 0x1, -R12 ;  /* 0x000000016d197824 */ /* 0x040fe200078e0a0c */
[----:B------:R-:W-:Y:S01]  /*55c0*/  I2FP.F32.S32 R62, R62 ;  /* 0x0000003e003e7245 */ /* 0x000fe20000201400 */
[----:B------:R-:W-:Y:S01]  /*55d0*/  IMAD.IADD R18, R10, 0x1, -R34 ;  /* 0x000000010a127824 */ /* 0x000fe200078e0a22 */
[----:B------:R-:W-:Y:S01]  /*55e0*/  ISETP.GE.AND P0, PT, R8, R121, PT ;  /* 0x000000790800720c */ /* 0x000fe20003f06270 */
[C---:B------:R-:W-:Y:S01]  /*55f0*/  IMAD.IADD R8, R109.reuse, 0x1, -R8 ;  /* 0x000000016d087824 */ /* 0x040fe200078e0a08 */
[----:B------:R-:W-:Y:S01]  /*5600*/  IABS R21, R21 ;  /* 0x0000001500157213 */ /* 0x000fe20000000000 */
[C---:B------:R-:W-:Y:S01]  /*5610*/  IMAD.IADD R6, R109.reuse, 0x1, -R6 ;  /* 0x000000016d067824 */ /* 0x040fe200078e0a06 */
[----:B------:R-:W-:Y:S01]  /*5620*/  IABS R25, R25 ;  /* 0x0000001900197213 */ /* 0x000fe20000000000 */
[----:B------:R-:W-:Y:S01]  /*5630*/  VIADD R52, R12, 0x20 ;  /* 0x000000200c347836 */ /* 0x000fe20000000000 */
[----:B------:R-:W-:Y:S01]  /*5640*/  IABS R18, R18 ;  /* 0x0000001200127213 */ /* 0x000fe20000000000 */
[C---:B------:R-:W-:Y:S01]  /*5650*/  FFMA.FTZ R131, -R0.reuse, R16, R131 ;  /* 0x0000001000837223 */ /* 0x040fe20000010183 */
[----:B------:R-:W-:Y:S01]  /*5660*/  FFMA.FTZ R61, -R0, R62, R61 ;  /* 0x0000003e003d7223 */ /* 0x000fe2000001013d */
[----:B------:R-:W-:Y:S01]  /*5670*/  IMAD.IADD R16, R10, 0x1, -R52 ;  /* 0x000000010a107824 */ /* 0x000fe200078e0a34 */
        /* <DEDUP_REMOVED lines=9> */
[C---:B------:R-:W-:Y:S01]  /*5710*/  FFMA.FTZ R97, -R0.reuse, R21, R97 ;  /* 0x0000001500617223 */ /* 0x040fe20000010161 */
[----:B------:R-:W-:Y:S01]  /*5720*/  I2FP.F32.S32 R8, R8 ;  /* 0x0000000800087245 */ /* 0x000fe20000201400 */
[C---:B------:R-:W-:Y:S01]  /*5730*/  FFMA.FTZ R62, -R0.reuse, R62, R125 ;  /* 0x0000003e003e7223 */ /* 0x040fe2000001017d */
[----:B------:R-:W-:Y:S01]  /*5740*/  I2FP.F32.S32 R6, R6 ;  /* 0x0000000600067245 */ /* 0x000fe20000201400 */
[----:B------:R-:W-:Y:S01]  /*5750*/  FFMA.FTZ R157, -R0, R18, R159 ;  /* 0x00000012009d7223 */ /* 0x000fe2000001019f */
[----:B------:R-:W-:Y:S01]  /*5760*/  IABS R16, R16 ;  /* 0x0000001000107213 */ /* 0x000fe20000000000 */
[----:B------:R-:W-:-:S02]  /*5770*/  VIADD R18, R12, 0x60 ;  /* 0x000000600c127836 */ /* 0x000fc40000000000 */
[C---:B------:R-:W-:Y:S01]  /*5780*/  FFMA.FTZ R135, -R0.reuse, R8, R135 ;  /* 0x0000000800877223 */ /* 0x040fe20000010187 */
[----:B------:R-:W-:Y:S01]  /*5790*/  FFMA.FTZ R25, -R0, R6, R139 ;  /* 0x0000000600197223 */ /* 0x000fe2000001018b */
[----:B------:R-:W-:Y:S01]  /*57a0*/  I2FP.F32.S32 R16, R16 ;  /* 0x0000001000107245 */ /* 0x000fe20000201400 */
[----:B------:R-:W-:Y:S01]  /*57b0*/  IMAD.IADD R14, R10, 0x1, -R18 ;  /* 0x000000010a0e7824 */ /* 0x000fe200078e0a12 */
[----:B------:R-:W-:Y:S01]  /*57c0*/  FSEL R8, R97, -INF , !P3 ;  /* 0xff80000061087808 */ /* 0x000fe20005800000 */
[----:B------:R-:W-:Y:S01]  /*57d0*/  FFMA.FTZ R91, -R0, R21, R133 ;  /* 0x00000015005b7223 */ /* 0x000fe20000010185 */
[----:B------:R-:W-:Y:S01]  /*57e0*/  FSEL R6, R62, -INF , !P3 ;  /* 0xff8000003e067808 */ /* 0x000fe20005800000 */
[----:B------:R-:W-:Y:S01]  /*57f0*/  FFMA.FTZ R209, -R0, R16, R143 ;  /* 0x0000001000d17223 */ /* 0x000fe2000001018f */
[-C--:B------:R-:W-:Y:S01]  /*5800*/  ISETP.GE.AND P3, PT, R54, R121.reuse, PT ;  /* 0x000000793600720c */ /* 0x080fe20003f66270 */
[----:B------:R-:W-:Y:S01]  /*5810*/  IMAD.IADD R54, R109, 0x1, -R54 ;  /* 0x000000016d367824 */ /* 0x000fe200078e0a36 */
[----:B------:R-:W-:Y:S01]  /*5820*/  IABS R14, R14 ;  /* 0x0000000e000e7213 */ /* 0x000fe20000000000 */
[C---:B------:R-:W-:Y:S01]  /*5830*/  IMAD.IADD R16, R10.reuse, 0x1, -R42 ;  /* 0x000000010a107824 */ /* 0x040fe200078e0a2a */
[----:B------:R-:W-:Y:S01]  /*5840*/  FSEL R99, R99, -INF , !P1 ;  /* 0xff80000063637808 */ /* 0x000fe20004800000 */
[----:B------:R-:W-:Y:S01]  /*5850*/  IMAD.IADD R195, R10, 0x1, -R38 ;  /* 0x000000010ac37824 */ /* 0x000fe200078e0a26 */
[----:B------:R-:W-:Y:S01]  /*5860*/  IABS R54, R54 ;  /* 0x0000003600367213 */ /* 0x000fe20000000000 */
[C---:B------:R-:W-:Y:S01]  /*5870*/  IMAD.IADD R56, R109.reuse, 0x1, -R56 ;  /* 0x000000016d387824 */ /* 0x040fe200078e0a38 */
[----:B------:R-:W-:Y:S01]  /*5880*/  IABS R16, R16 ;  /* 0x0000001000107213 */ /* 0x000fe20000000000 */
[----:B------:R-:W-:Y:S01]  /*5890*/  IMAD.IADD R60, R109, 0x1, -R60 ;  /* 0x000000016d3c7824 */ /* 0x000fe200078e0a3c */
[----:B------:R-:W-:Y:S01]  /*58a0*/  I2FP.F32.S32 R14, R14 ;  /* 0x0000000e000e7245 */ /* 0x000fe20000201400 */
[C---:B------:R-:W-:Y:S01]  /*58b0*/  VIADD R22, R12.reuse, 0x58 ;  /* 0x000000580c167836 */ /* 0x040fe20000000000 */
[----:B------:R-:W-:Y:S01]  /*58c0*/  I2FP.F32.S32 R54, R54 ;  /* 0x0000003600367245 */ /* 0x000fe20000201400 */
[----:B------:R-:W-:Y:S01]  /*58d0*/  VIADD R24, R12, 0x51 ;  /* 0x000000510c187836 */ /* 0x000fe20000000000 */
[----:B------:R-:W-:Y:S01]  /*58e0*/  I2FP.F32.S32 R16, R16 ;  /* 0x0000001000107245 */ /* 0x000fe20000201400 */
[C---:B------:R-:W-:Y:S01]  /*58f0*/  FFMA.FTZ R14, -R0.reuse, R14, R31 ;  /* 0x0000000e000e7223 */ /* 0x040fe2000001011f */
[----:B------:R-:W-:Y:S01]  /*5900*/  FSEL R91, R91, -INF , !P1 ;  /* 0xff8000005b5b7808 */ /* 0x000fe20004800000 */
[----:B------:R-:W-:Y:S01]  /*5910*/  FFMA.FTZ R31, -R0, R54, R95 ;  /* 0x00000036001f7223 */ /* 0x000fe2000001015f */
[----:B------:R-:W-:Y:S01]  /*5920*/  ISETP.GE.AND P1, PT, R50, R121, PT ;  /* 0x000000793200720c */ /* 0x000fe20003f26270 */
[----:B------:R-:W-:-:S02]  /*5930*/  IMAD.IADD R50, R109, 0x1, -R50 ;  /* 0x000000016d327824 */ /* 0x000fc400078e0a32 */
[----:B------:R-:W-:Y:S01]  /*5940*/  FFMA.FTZ R199, -R0, R16, R81 ;  /* 0x0000001000c77223 */ /* 0x000fe20000010151 */
[----:B------:R-:W-:Y:S01]  /*5950*/  FSEL R81, R11, -INF , !P3 ;  /* 0xff8000000b517808 */ /* 0x000fe20005800000 */
[C---:B------:R-:W-:Y:S01]  /*5960*/  IMAD.IADD R16, R10.reuse, 0x1, -R30 ;  /* 0x000000010a107824 */ /* 0x040fe200078e0a1e */
[----:B------:R-:W-:Y:S01]  /*5970*/  FSEL R11, R31, -INF , !P3 ;  /* 0xff8000001f0b7808 */ /* 0x000fe20005800000 */
[----:B------:R-:W-:Y:S01]  /*5980*/  IMAD.IADD R31, R109, 0x1, -R48 ;  /* 0x000000016d1f7824 */ /* 0x000fe200078e0a30 */
[----:B------:R-:W-:Y:S01]  /*5990*/  IABS R51, R51 ;  /* 0x0000003300337213 */ /* 0x000fe20000000000 */
[----:B------:R-:W-:Y:S01]  /*59a0*/  IMAD.IADD R64, R10, 0x1, -R22 ;  /* 0x000000010a407824 */ /* 0x000fe200078e0a16 */
[----:B------:R-:W-:Y:S01]  /*59b0*/  IABS R50, R50 ;  /* 0x0000003200327213 */ /* 0x000fe20000000000 */
[----:B------:R-:W-:Y:S01]  /*59c0*/  VIADD R26, R12, 0x50 ;  /* 0x000000500c1a7836 */ /* 0x000fe20000000000 */
[----:B------:R-:W-:Y:S01]  /*59d0*/  IABS R195, R195 ;  /* 0x000000c300c37213 */ /* 0x000fe20000000000 */
[C---:B------:R-:W-:Y:S01]  /*59e0*/  IMAD.IADD R66, R10.reuse, 0x1, -R24 ;  /* 0x000000010a427824 */ /* 0x040fe200078e0a18 */
[----:B------:R-:W-:Y:S01]  /*59f0*/  IABS R16, R16 ;  /* 0x0000001000107213 */ /* 0x000fe20000000000 */
[----:B------:R-:W-:Y:S01]  /*5a00*/  IMAD.IADD R149, R10, 0x1, -R26 ;  /* 0x000000010a957824 */ /* 0x000fe200078e0a1a */
[----:B------:R-:W-:-:S02]  /*5a10*/  IABS R56, R56 ;  /* 0x0000003800387213 */ /* 0x000fc40000000000 */
[----:B------:R-:W-:Y:S02]  /*5a20*/  I2FP.F32.S32 R51, R51 ;  /* 0x0000003300337245 */ /* 0x000fe40000201400 */
[----:B------:R-:W-:Y:S02]  /*5a30*/  I2FP.F32.S32 R50, R50 ;  /* 0x0000003200327245 */ /* 0x000fe40000201400 */
[----:B------:R-:W-:Y:S01]  /*5a40*/  IABS R31, R31 ;  /* 0x0000001f001f7213 */ /* 0x000fe20000000000 */
[C---:B------:R-:W-:Y:S01]  /*5a50*/  FFMA.FTZ R51, -R0.reuse, R51, R111 ;  /* 0x0000003300337223 */ /* 0x040fe2000001016f */
[----:B------:R-:W-:Y:S01]  /*5a60*/  I2FP.F32.S32 R195, R195 ;  /* 0x000000c300c37245 */ /* 0x000fe20000201400 */
[C---:B------:R-:W-:Y:S01]  /*5a70*/  FFMA.FTZ R21, -R0.reuse, R50, R107 ;  /* 0x0000003200157223 */ /* 0x040fe2000001016b */
[----:B------:R-:W-:Y:S02]  /*5a80*/  I2FP.F32.S32 R16, R16 ;  /* 0x0000001000107245 */ /* 0x000fe40000201400 */
[----:B------:R-:W-:Y:S01]  /*5a90*/  I2FP.F32.S32 R56, R56 ;  /* 0x0000003800387245 */ /* 0x000fe20000201400 */
[C---:B------:R-:W-:Y:S01]  /*5aa0*/  FFMA.FTZ R195, -R0.reuse, R195, R77 ;  /* 0x000000c300c37223 */ /* 0x040fe2000001014d */
[----:B------:R-:W-:Y:S01]  /*5ab0*/  I2FP.F32.S32 R31, R31 ;  /* 0x0000001f001f7245 */ /* 0x000fe20000201400 */
[C---:B------:R-:W-:Y:S01]  /*5ac0*/  FFMA.FTZ R16, -R0.reuse, R16, R69 ;  /* 0x0000001000107223 */ /* 0x040fe20000010145 */
[----:B------:R-:W-:Y:S01]  /*5ad0*/  IABS R60, R60 ;  /* 0x0000003c003c7213 */ /* 0x000fe20000000000 */
[----:B------:R-:W-:Y:S01]  /*5ae0*/  FFMA.FTZ R77, -R0, R56, R93 ;  /* 0x00000038004d7223 */ /* 0x000fe2000001015d */
[----:B------:R-:W-:Y:S01]  /*5af0*/  ISETP.GE.AND P5, PT, R58, R121, PT ;  /* 0x000000793a00720c */ /* 0x000fe20003fa6270 */
[----:B------:R-:W-:Y:S01]  /*5b00*/  FFMA.FTZ R147, -R0, R31, R147 ;  /* 0x0000001f00937223 */ /* 0x000fe20000010193 */
[----:B------:R-:W-:-:S02]  /*5b10*/  I2FP.F32.S32 R60, R60 ;  /* 0x0000003c003c7245 */ /* 0x000fc40000201400 */
[----:B------:R-:W-:Y:S02]  /*5b20*/  FSEL R95, R131, -INF , !P0 ;  /* 0xff800000835f7808 */ /* 0x000fe40004000000 */
[----:B------:R-:W-:Y:S01]  /*5b30*/  FSEL R93, R135, -INF , !P0 ;  /* 0xff800000875d7808 */ /* 0x000fe20004000000 */
[----:B------:R-:W-:Y:S01]  /*5b40*/  FFMA.FTZ R60, -R0, R60, R127 ;  /* 0x0000003c003c7223 */ /* 0x000fe2000001017f */
[----:B------:R-:W-:Y:S02]  /*5b50*/  FSEL R69, R41, -INF , !P5 ;  /* 0xff80000029457808 */ /* 0x000fe40006800000 */
[----:B------:R-:W-:Y:S02]  /*5b60*/  FSEL R51, R51, -INF , !P5 ;  /* 0xff80000033337808 */ /* 0x000fe40006800000 */
[----:B------:R-:W-:Y:S02]  /*5b70*/  FSEL R59, R59, -INF , !P1 ;  /* 0xff8000003b3b7808 */ /* 0x000fe40004800000 */
[----:B------:R-:W-:-:S02]  /*5b80*/  FSEL R21, R21, -INF , !P1 ;  /* 0xff80000015157808 */ /* 0x000fc40004800000 */
[-C--:B------:R-:W-:Y:S02]  /*5b90*/  ISETP.GE.AND P0, PT, R48, R121.reuse, PT ;  /* 0x000000793000720c */ /* 0x080fe40003f06270 */
[-C--:B------:R-:W-:Y:S01]  /*5ba0*/  ISETP.GE.AND P5, PT, R44, R121.reuse, PT ;  /* 0x000000792c00720c */ /* 0x080fe20003fa6270 */
[C---:B------:R-:W-:Y:S01]  /*5bb0*/  IMAD.IADD R44, R109.reuse, 0x1, -R44 ;  /* 0x000000016d2c7824 */ /* 0x040fe200078e0a2c */
[-C--:B------:R-:W-:Y:S01]  /*5bc0*/  ISETP.GE.AND P1, PT, R36, R121.reuse, PT ;  /* 0x000000792400720c */ /* 0x080fe20003f26270 */
[----:B------:R-:W-:Y:S01]  /*5bd0*/  IMAD.IADD R36, R109, 0x1, -R36 ;  /* 0x000000016d247824 */ /* 0x000fe200078e0a24 */
[----:B------:R-:W-:Y:S02]  /*5be0*/  FSEL R89, R137, -INF , !P6 ;  /* 0xff80000089597808 */ /* 0x000fe40007000000 */
[----:B------:R-:W-:Y:S02]  /*5bf0*/  FSEL R25, R25, -INF , !P6 ;  /* 0xff80000019197808 */ /* 0x000fe40007000000 */
[----:B------:R-:W-:Y:S01]  /*5c00*/  ISETP.GE.AND P6, PT, R46, R121, PT ;  /* 0x000000792e00720c */ /* 0x000fe20003fc6270 */
[----:B------:R-:W-:Y:S01]  /*5c10*/  IMAD.IADD R46, R109, 0x1, -R46 ;  /* 0x000000016d2e7824 */ /* 0x000fe200078e0a2e */
[----:B------:R-:W-:-:S02]  /*5c20*/  FSEL R207, R145, -INF , !P0 ;  /* 0xff80000091cf7808 */ /* 0x000fc40004000000 */
[----:B------:R-:W-:Y:S02]  /*5c30*/  FSEL R203, R147, -INF , !P0 ;  /* 0xff80000093cb7808 */ /* 0x000fe40004000000 */
[----:B------:R-:W-:Y:S01]  /*5c40*/  ISETP.GE.AND P0, PT, R34, R121, PT ;  /* 0x000000792200720c */ /* 0x000fe20003f06270 */
[----:B------:R-:W-:Y:S01]  /*5c50*/  IMAD.IADD R34, R109, 0x1, -R34 ;  /* 0x000000016d227824 */ /* 0x000fe200078e0a22 */
[----:B------:R-:W-:Y:S02]  /*5c60*/  IABS R44, R44 ;  /* 0x0000002c002c7213 */ /* 0x000fe40000000000 */
[----:B------:R-:W-:Y:S02]  /*5c70*/  IABS R36, R36 ;  /* 0x0000002400247213 */ /* 0x000fe40000000000 */
[----:B------:R-:W-:Y:S02]  /*5c80*/  FSEL R113, R113, -INF , !P2 ;  /* 0xff80000071717808 */ /* 0x000fe40005000000 */
[----:B------:R-:W-:-:S02]  /*5c90*/  FSEL R97, R60, -INF , !P2 ;  /* 0xff8000003c617808 */ /* 0x000fc40005000000 */
[----:B------:R-:W-:Y:S01]  /*5ca0*/  ISETP.GE.AND P2, PT, R52, R121, PT ;  /* 0x000000793400720c */ /* 0x000fe20003f46270 */
[----:B------:R-:W-:Y:S01]  /*5cb0*/  IMAD.IADD R52, R109, 0x1, -R52 ;  /* 0x000000016d347824 */ /* 0x000fe200078e0a34 */
[----:B------:R-:W-:Y:S02]  /*5cc0*/  IABS R46, R46 ;  /* 0x0000002e002e7213 */ /* 0x000fe40000000000 */
[----:B------:R-:W-:Y:S02]  /*5cd0*/  I2FP.F32.S32 R44, R44 ;  /* 0x0000002c002c7245 */ /* 0x000fe40000201400 */
[----:B------:R-:W-:Y:S02]  /*5ce0*/  I2FP.F32.S32 R36, R36 ;  /* 0x0000002400247245 */ /* 0x000fe40000201400 */
[----:B------:R-:W-:Y:S01]  /*5cf0*/  IABS R34, R34 ;  /* 0x0000002200227213 */ /* 0x000fe20000000000 */
[C---:B------:R-:W-:Y:S01]  /*5d00*/  FFMA.FTZ R151, -R0.reuse, R44, R151 ;  /* 0x0000002c00977223 */ /* 0x040fe20000010197 */
[----:B------:R-:W-:Y:S01]  /*5d10*/  FSEL R85, R39, -INF , !P4 ;  /* 0xff80000027557808 */ /* 0x000fe20006000000 */
[----:B------:R-:W-:Y:S01]  /*5d20*/  FFMA.FTZ R63, -R0, R36, R73 ;  /* 0x00000024003f7223 */ /* 0x000fe20000010149 */
[----:B------:R-:W-:-:S02]  /*5d30*/  FSEL R77, R77, -INF , !P4 ;  /* 0xff8000004d4d7808 */ /* 0x000fc40006000000 */
[----:B------:R-:W-:Y:S01]  /*5d40*/  I2FP.F32.S32 R46, R46 ;  /* 0x0000002e002e7245 */ /* 0x000fe20000201400 */
[C---:B------:R-:W-:Y:S01]  /*5d50*/  IMAD.IADD R31, R109.reuse, 0x1, -R38 ;  /* 0x000000016d1f7824 */ /* 0x040fe200078e0a26 */
[-C--:B------:R-:W-:Y:S01]  /*5d60*/  ISETP.GE.AND P4, PT, R42, R121.reuse, PT ;  /* 0x000000792a00720c */ /* 0x080fe20003f86270 */
[C---:B------:R-:W-:Y:S01]  /*5d70*/  IMAD.IADD R42, R109.reuse, 0x1, -R42 ;  /* 0x000000016d2a7824 */ /* 0x040fe200078e0a2a */
[----:B------:R-:W-:Y:S01]  /*5d80*/  ISETP.GE.AND P3, PT, R40, R121, PT ;  /* 0x000000792800720c */ /* 0x000fe20003f66270 */
[----:B------:R-:W-:Y:S01]  /*5d90*/  IMAD.IADD R40, R109, 0x1, -R40 ;  /* 0x000000016d287824 */ /* 0x000fe200078e0a28 */
[----:B------:R-:W-:Y:S02]  /*5da0*/  I2FP.F32.S32 R34, R34 ;  /* 0x0000002200227245 */ /* 0x000fe40000201400 */
[----:B------:R-:W-:Y:S01]  /*5db0*/  IABS R52, R52 ;  /* 0x0000003400347213 */ /* 0x000fe20000000000 */
[C---:B------:R-:W-:Y:S01]  /*5dc0*/  FFMA.FTZ R41, -R0.reuse, R46, R87 ;  /* 0x0000002e00297223 */ /* 0x040fe20000010157 */
[----:B------:R-:W-:Y:S01]  /*5dd0*/  IABS R64, R64 ;  /* 0x0000004000407213 */ /* 0x000fe20000000000 */
[----:B------:R-:W-:Y:S01]  /*5de0*/  FFMA.FTZ R75, -R0, R34, R75 ;  /* 0x00000022004b7223 */ /* 0x000fe2000001014b */
[----:B------:R-:W-:-:S02]  /*5df0*/  I2FP.F32.S32 R52, R52 ;  /* 0x0000003400347245 */ /* 0x000fc40000201400 */
[----:B------:R-:W-:Y:S02]  /*5e00*/  FSEL R201, R201, -INF , !P5 ;  /* 0xff800000c9c97808 */ /* 0x000fe40006800000 */
[----:B------:R-:W-:Y:S01]  /*5e10*/  FSEL R193, R151, -INF , !P5 ;  /* 0xff80000097c17808 */ /* 0x000fe20006800000 */
[----:B------:R-:W-:Y:S01]  /*5e20*/  IMAD.IADD R56, R109, 0x1, -R22 ;  /* 0x000000016d387824 */ /* 0x000fe200078e0a16 */
[----:B------:R-:W-:Y:S02]  /*5e30*/  FSEL R159, R19, -INF , !P1 ;  /* 0xff800000139f7808 */ /* 0x000fe40004800000 */
[----:B------:R-:W-:Y:S01]  /*5e40*/  FSEL R63, R63, -INF , !P1 ;  /* 0xff8000003f3f7808 */ /* 0x000fe20004800000 */
[----:B------:R-:W-:Y:S01]  /*5e50*/  IMAD.IADD R19, R109, 0x1, -R26 ;  /* 0x000000016d137824 */ /* 0x000fe200078e0a1a */
[----:B------:R-:W-:Y:S01]  /*5e60*/  IABS R42, R42 ;  /* 0x0000002a002a7213 */ /* 0x000fe20000000000 */
[----:B------:R-:W-:Y:S01]  /*5e70*/  FFMA.FTZ R105, -R0, R52, R105 ;  /* 0x0000003400697223 */ /* 0x000fe20000010169 */
[----:B------:R-:W-:-:S02]  /*5e80*/  IABS R40, R40 ;  /* 0x0000002800287213 */ /* 0x000fc40000000000 */
[----:B------:R-:W-:Y:S01]  /*5e90*/  ISETP.GE.AND P5, PT, R30, R121, PT ;  /* 0x000000791e00720c */ /* 0x000fe20003fa6270 */
[C---:B------:R-:W-:Y:S01]  /*5ea0*/  IMAD.IADD R30, R109.reuse, 0x1, -R30 ;  /* 0x000000016d1e7824 */ /* 0x040fe200078e0a1e */
[----:B------:R-:W-:Y:S02]  /*5eb0*/  IABS R31, R31 ;  /* 0x0000001f001f7213 */ /* 0x000fe40000000000 */
[----:B------:R-:W-:Y:S01]  /*5ec0*/  ISETP.GE.AND P1, PT, R20, R121, PT ;  /* 0x000000791400720c */ /* 0x000fe20003f26270 */
[----:B------:R-:W-:Y:S01]  /*5ed0*/  IMAD.IADD R20, R109, 0x1, -R20 ;  /* 0x000000016d147824 */ /* 0x000fe200078e0a14 */
[----:B------:R-:W-:Y:S02]  /*5ee0*/  I2FP.F32.S32 R64, R64 ;  /* 0x0000004000407245 */ /* 0x000fe40000201400 */
[----:B------:R-:W-:Y:S02]  /*5ef0*/  FSEL R205, R205, -INF , !P6 ;  /* 0xff800000cdcd7808 */ /* 0x000fe40007000000 */
[----:B------:R-:W-:Y:S01]  /*5f00*/  FSEL R41, R41, -INF , !P6 ;  /* 0xff80000029297808 */ /* 0x000fe20007000000 */
[----:B------:R-:W-:Y:S01]  /*5f10*/  IMAD.IADD R54, R109, 0x1, -R18 ;  /* 0x000000016d367824 */ /* 0x000fe200078e0a12 */
[----:B------:R-:W-:Y:S01]  /*5f20*/  FSEL R197, R153, -INF , !P3 ;  /* 0xff80000099c57808 */ /* 0x000fe20005800000 */
[----:B------:R-:W-:Y:S01]  /*5f30*/  FFMA.FTZ R141, -R0, R64, R37 ;  /* 0x00000040008d7223 */ /* 0x000fe20000010125 */
[----:B------:R-:W-:-:S02]  /*5f40*/  IABS R66, R66 ;  /* 0x0000004200427213 */ /* 0x000fc40000000000 */
[----:B------:R-:W-:Y:S02]  /*5f50*/  I2FP.F32.S32 R42, R42 ;  /* 0x0000002a002a7245 */ /* 0x000fe40000201400 */
[----:B------:R-:W-:Y:S02]  /*5f60*/  I2FP.F32.S32 R40, R40 ;  /* 0x0000002800287245 */ /* 0x000fe40000201400 */
[----:B------:R-:W-:Y:S01]  /*5f70*/  ISETP.GE.AND P6, PT, R32, R121, PT ;  /* 0x000000792000720c */ /* 0x000fe20003fc6270 */
[----:B------:R-:W-:Y:S01]  /*5f80*/  IMAD.IADD R32, R109, 0x1, -R32 ;  /* 0x000000016d207824 */ /* 0x000fe200078e0a20 */
[----:B------:R-:W-:Y:S02]  /*5f90*/  I2FP.F32.S32 R31, R31 ;  /* 0x0000001f001f7245 */ /* 0x000fe40000201400 */
[----:B------:R-:W-:Y:S02]  /*5fa0*/  FSEL R157, R157, -INF , !P0 ;  /* 0xff8000009d9d7808 */ /* 0x000fe40004000000 */
[----:B------:R-:W-:-:S02]  /*5fb0*/  FSEL R153, R75, -INF , !P0 ;  /* 0xff8000004b997808 */ /* 0x000fc40004000000 */
[----:B------:R-:W-:Y:S02]  /*5fc0*/  ISETP.GE.AND P0, PT, R18, R121, PT ;  /* 0x000000791200720c */ /* 0x000fe40003f06270 */
[----:B------:R-:W-:Y:S02]  /*5fd0*/  IABS R149, R149 ;  /* 0x0000009500957213 */ /* 0x000fe40000000000 */
[----:B------:R-:W-:Y:S02]  /*5fe0*/  IABS R30, R30 ;  /* 0x0000001e001e7213 */ /* 0x000fe40000000000 */
[----:B------:R-:W-:Y:S02]  /*5ff0*/  IABS R19, R19 ;  /* 0x0000001300137213 */ /* 0x000fe40000000000 */
[----:B------:R-:W-:Y:S02]  /*6000*/  IABS R18, R20 ;  /* 0x0000001400127213 */ /* 0x000fe40000000000 */
[----:B------:R-:W-:Y:S01]  /*6010*/  IABS R56, R56 ;  /* 0x0000003800387213 */ /* 0x000fe20000000000 */
[C---:B------:R-:W-:Y:S01]  /*6020*/  FFMA.FTZ R37, -R0.reuse, R42, R83 ;  /* 0x0000002a00257223 */ /* 0x040fe20000010153 */
[----:B------:R-:W-:Y:S01]  /*6030*/  I2FP.F32.S32 R66, R66 ;  /* 0x0000004200427245 */ /* 0x000fe20000201400 */
[C---:B------:R-:W-:Y:S01]  /*6040*/  FFMA.FTZ R155, -R0.reuse, R40, R155 ;  /* 0x00000028009b7223 */ /* 0x040fe2000001019b */
[----:B------:R-:W-:Y:S01]  /*6050*/  FSEL R209, R209, -INF , !P2 ;  /* 0xff800000d1d17808 */ /* 0x000fe20005000000 */
[C---:B------:R-:W-:Y:S01]  /*6060*/  FFMA.FTZ R31, -R0.reuse, R31, R79 ;  /* 0x0000001f001f7223 */ /* 0x040fe2000001014f */
[----:B------:R-:W-:Y:S01]  /*6070*/  FSEL R39, R105, -INF , !P2 ;  /* 0xff80000069277808 */ /* 0x000fe20005000000 */
[----:B------:R-:W-:Y:S01]  /*6080*/  FFMA.FTZ R143, -R0, R66, R163 ;  /* 0x00000042008f7223 */ /* 0x000fe200000101a3 */
[----:B------:R-:W-:-:S02]  /*6090*/  I2FP.F32.S32 R149, R149 ;  /* 0x0000009500957245 */ /* 0x000fc40000201400 */
[----:B------:R-:W-:Y:S02]  /*60a0*/  ISETP.GE.AND P2, PT, R38, R121, PT ;  /* 0x000000792600720c */ /* 0x000fe40003f46270 */
[----:B------:R-:W-:Y:S02]  /*60b0*/  IABS R32, R32 ;  /* 0x0000002000207213 */ /* 0x000fe40000000000 */
[----:B------:R-:W-:Y:S02]  /*60c0*/  I2FP.F32.S32 R30, R30 ;  /* 0x0000001e001e7245 */ /* 0x000fe40000201400 */
[----:B------:R-:W-:Y:S01]  /*60d0*/  I2FP.F32.S32 R19, R19 ;  /* 0x0000001300137245 */ /* 0x000fe20000201400 */
[----:B------:R-:W-:Y:S01]  /*60e0*/  VIADD R20, R12, 0x71 ;  /* 0x000000710c147836 */ /* 0x000fe20000000000 */
[----:B------:R-:W-:Y:S01]  /*60f0*/  I2FP.F32.S32 R18, R18 ;  /* 0x0000001200127245 */ /* 0x000fe20000201400 */
[C---:B------:R-:W-:Y:S01]  /*6100*/  FFMA.FTZ R149, -R0.reuse, R149, R161 ;  /* 0x0000009500957223 */ /* 0x040fe200000101a1 */
[----:B------:R-:W-:Y:S01]  /*6110*/  I2FP.F32.S32 R56, R56 ;  /* 0x0000003800387245 */ /* 0x000fe20000201400 */
[C---:B------:R-:W-:Y:S01]  /*6120*/  FFMA.FTZ R71, -R0.reuse, R30, R71 ;  /* 0x0000001e00477223 */ /* 0x040fe20000010147 */
[----:B------:R-:W-:Y:S01]  /*6130*/  I2FP.F32.S32 R32, R32 ;  /* 0x0000002000207245 */ /* 0x000fe20000201400 */
[----:B------:R-:W-:Y:S01]  /*6140*/  IMAD.IADD R38, R109, 0x1, -R24 ;  /* 0x000000016d267824 */ /* 0x000fe200078e0a18 */
[----:B------:R-:W-:Y:S01]  /*6150*/  FSEL R199, R199, -INF , !P4 ;  /* 0xff800000c7c77808 */ /* 0x000fe20006000000 */
[C---:B------:R-:W-:Y:S01]  /*6160*/  FFMA.FTZ R19, -R0.reuse, R19, R35 ;  /* 0x0000001300137223 */ /* 0x040fe20000010123 */
[----:B------:R-:W-:Y:S01]  /*6170*/  FSEL R37, R37, -INF , !P4 ;  /* 0xff80000025257808 */ /* 0x000fe20006000000 */
[----:B------:R-:W-:Y:S01]  /*6180*/  FFMA.FTZ R49, -R0, R18, R9 ;  /* 0x0000001200317223 */ /* 0x000fe20000010109 */
[----:B------:R-:W-:-:S02]  /*6190*/  FSEL R163, R155, -INF , !P3 ;  /* 0xff8000009ba37808 */ /* 0x000fc40005800000 */
[----:B------:R-:W-:Y:S02]  /*61a0*/  FSEL R195, R195, -INF , !P2 ;  /* 0xff800000c3c37808 */ /* 0x000fe40005000000 */
[----:B------:R-:W-:Y:S01]  /*61b0*/  FSEL R31, R31, -INF , !P2 ;  /* 0xff8000001f1f7808 */ /* 0x000fe20005000000 */
[----:B------:R-:W-:Y:S01]  /*61c0*/  FFMA.FTZ R56, -R0, R56, R23 ;  /* 0x0000003800387223 */ /* 0x000fe20000010117 */
[-C--:B------:R-:W-:Y:S01]  /*61d0*/  ISETP.GE.AND P4, PT, R26, R121.reuse, PT ;  /* 0x000000791a00720c */ /* 0x080fe20003f86270 */
[----:B------:R-:W-:Y:S01]  /*61e0*/  VIADD R30, R12, 0x61 ;  /* 0x000000610c1e7836 */ /* 0x000fe20000000000 */
[-C--:B------:R-:W-:Y:S01]  /*61f0*/  ISETP.GE.AND P3, PT, R24, R121.reuse, PT ;  /* 0x000000791800720c */ /* 0x080fe20003f66270 */
[----:B------:R-:W-:Y:S01]  /*6200*/  VIADD R26, R12, 0x68 ;  /* 0x000000680c1a7836 */ /* 0x000fe20000000000 */
[----:B------:R-:W-:Y:S01]  /*6210*/  ISETP.GE.AND P2, PT, R22, R121, PT ;  /* 0x000000791600720c */ /* 0x000fe20003f46270 */
[C---:B------:R-:W-:Y:S02]  /*6220*/  VIADD R24, R12.reuse, 0x69 ;  /* 0x000000690c187836 */ /* 0x040fe40000000000 */
[----:B------:R-:W-:-:S02]  /*6230*/  VIADD R22, R12, 0x70 ;  /* 0x000000700c167836 */ /* 0x000fc40000000000 */
[C---:B------:R-:W-:Y:S02]  /*6240*/  VIADD R18, R12.reuse, 0x78 ;  /* 0x000000780c127836 */ /* 0x040fe40000000000 */
[----:B------:R-:W-:Y:S02]  /*6250*/  VIADD R12, R12, 0x79 ;  /* 0x000000790c0c7836 */ /* 0x000fe40000000000 */
[----:B------:R-:W-:Y:S02]  /*6260*/  IMAD.IADD R23, R10, 0x1, -R20 ;  /* 0x000000010a177824 */ /* 0x000fe400078e0a14 */
[----:B------:R-:W-:Y:S01]  /*6270*/  FFMA.FTZ R33, -R0, R32, R33 ;  /* 0x0000002000217223 */ /* 0x000fe20000010121 */
[C---:B------:R-:W-:Y:S01]  /*6280*/  IMAD.IADD R36, R10.reuse, 0x1, -R30 ;  /* 0x000000010a247824 */ /* 0x040fe200078e0a1e */
[----:B------:R-:W-:Y:S01]  /*6290*/  FSEL R149, R149, -INF , !P4 ;  /* 0xff80000095957808 */ /* 0x000fe20006000000 */
[C---:B------:R-:W-:Y:S01]  /*62a0*/  IMAD.IADD R35, R10.reuse, 0x1, -R26 ;  /* 0x000000010a237824 */ /* 0x040fe200078e0a1a */
[----:B------:R-:W-:Y:S01]  /*62b0*/  FSEL R19, R19, -INF , !P4 ;  /* 0xff80000013137808 */ /* 0x000fe20006000000 */
[----:B------:R-:W-:Y:S01]  /*62c0*/  IMAD.IADD R34, R10, 0x1, -R24 ;  /* 0x000000010a227824 */ /* 0x000fe200078e0a18 */
[----:B------:R-:W-:Y:S01]  /*62d0*/  ISETP.GE.AND P4, PT, R24, R121, PT ;  /* 0x000000791800720c */ /* 0x000fe20003f86270 */
[----:B------:R-:W-:-:S02]  /*62e0*/  IMAD.IADD R32, R10, 0x1, -R22 ;  /* 0x000000010a207824 */ /* 0x000fc400078e0a16 */
[C---:B------:R-:W-:Y:S01]  /*62f0*/  IMAD.IADD R9, R10.reuse, 0x1, -R18 ;  /* 0x000000010a097824 */ /* 0x040fe200078e0a12 */
[----:B------:R-:W-:Y:S01]  /*6300*/  IABS R23, R23 ;  /* 0x0000001700177213 */ /* 0x000fe20000000000 */
[----:B------:R-:W-:Y:S02]  /*6310*/  IMAD.IADD R10, R10, 0x1, -R12 ;  /* 0x000000010a0a7824 */ /* 0x000fe400078e0a0c */
[----:B------:R-:W-:Y:S01]  /*6320*/  IMAD.IADD R24, R109, 0x1, -R24 ;  /* 0x000000016d187824 */ /* 0x000fe200078e0a18 */
[----:B------:R-:W-:Y:S02]  /*6330*/  FSEL R155, R16, -INF , !P5 ;  /* 0xff800000109b7808 */ /* 0x000fe40006800000 */
[----:B------:R-:W-:Y:S02]  /*6340*/  IABS R10, R10 ;  /* 0x0000000a000a7213 */ /* 0x000fe40000000000 */
[----:B------:R-:W-:Y:S02]  /*6350*/  I2FP.F32.S32 R16, R23 ;  /* 0x0000001700107245 */ /* 0x000fe40000201400 */
[----:B------:R-:W-:-:S02]  /*6360*/  IABS R24, R24 ;  /* 0x0000001800187213 */ /* 0x000fc40000000000 */
[----:B------:R-:W-:Y:S01]  /*6370*/  I2FP.F32.S32 R10, R10 ;  /* 0x0000000a000a7245 */ /* 0x000fe20000201400 */
[----:B------:R-:W-:Y:S01]  /*6380*/  FFMA.FTZ R13, -R0, R16, R13 ;  /* 0x00000010000d7223 */ /* 0x000fe2000001010d */
[----:B------:R-:W-:Y:S02]  /*6390*/  I2FP.F32.S32 R24, R24 ;  /* 0x0000001800187245 */ /* 0x000fe40000201400 */
[----:B------:R-:W-:Y:S01]  /*63a0*/  FMNMX3.FTZ R16, R8, R113, R99, !PT ;  /* 0x0000007108107276 */ /* 0x000fe20007810063 */
[C---:B------:R-:W-:Y:S02]  /*63b0*/  FFMA.FTZ R10, -R0.reuse, R10, R45 ;  /* 0x0000000a000a7223 */ /* 0x040fe4000001012d */
[----:B------:R-:W-:Y:S01]  /*63c0*/  FFMA.FTZ R45, -R0, R24, R55 ;  /* 0x00000018002d7223 */ /* 0x000fe20000010137 */
        /* <DEDUP_REMOVED lines=8> */
[----:B------:R-:W-:Y:S02]  /*6450*/  IABS R38, R38 ;  /* 0x0000002600267213 */ /* 0x000fe40000000000 */
[----:B------:R-:W-:Y:S02]  /*6460*/  IABS R54, R54 ;  /* 0x0000003600367213 */ /* 0x000fe40000000000 */
[----:B------:R-:W-:Y:S02]  /*6470*/  FMNMX3.FTZ R16, R16, R205, R201, !PT ;  /* 0x000000cd10107276 */ /* 0x000fe400078100c9 */
[----:B------:R-:W-:Y:S02]  /*6480*/  FMNMX3.FTZ R24, R24, R21, R203, !PT ;  /* 0x0000001518187276 */ /* 0x000fe400078100cb */
[----:B------:R-:W-:Y:S02]  /*6490*/  I2FP.F32.S32 R38, R38 ;  /* 0x0000002600267245 */ /* 0x000fe40000201400 */
[----:B------:R-:W-:-:S02]  /*64a0*/  I2FP.F32.S32 R54, R54 ;  /* 0x0000003600367245 */ /* 0x000fc40000201400 */
[----:B------:R-:W-:Y:S02]  /*64b0*/  FMNMX3.FTZ R16, R16, R199, R197, !PT ;  /* 0x000000c710107276 */ /* 0x000fe400078100c5 */
[----:B------:R-:W-:Y:S01]  /*64c0*/  FMNMX3.FTZ R24, R24, R41, R193, !PT ;  /* 0x0000002918187276 */ /* 0x000fe200078100c1 */
[C---:B------:R-:W-:Y:S01]  /*64d0*/  FFMA.FTZ R38, -R0.reuse, R38, R65 ;  /* 0x0000002600267223 */ /* 0x040fe20000010141 */
[----:B------:R-:W-:Y:S01]  /*64e0*/  FFMA.FTZ R54, -R0, R54, R67 ;  /* 0x0000003600367223 */ /* 0x000fe20000010143 */
[----:B------:R-:W-:Y:S02]  /*64f0*/  FSEL R67, R17, -INF , !P6 ;  /* 0xff80000011437808 */ /* 0x000fe40007000000 */
[----:B------:R-:W-:Y:S02]  /*6500*/  FSEL R65, R33, -INF , !P6 ;  /* 0xff80000021417808 */ /* 0x000fe40007000000 */
[----:B------:R-:W-:Y:S02]  /*6510*/  FSEL R147, R71, -INF , !P5 ;  /* 0xff80000047937808 */ /* 0x000fe40006800000 */
[----:B------:R-:W-:-:S02]  /*6520*/  FMNMX3.FTZ R16, R16, R195, R159, !PT ;  /* 0x000000c310107276 */ /* 0x000fc4000781009f */
[-C--:B------:R-:W-:Y:S01]  /*6530*/  ISETP.GE.AND P6, PT, R30, R121.reuse, PT ;  /* 0x000000791e00720c */ /* 0x080fe20003fc6270 */
[C---:B------:R-:W-:Y:S01]  /*6540*/  IMAD.IADD R30, R109.reuse, 0x1, -R30 ;  /* 0x000000016d1e7824 */ /* 0x040fe200078e0a1e */
[----:B------:R-:W-:Y:S01]  /*6550*/  ISETP.GE.AND P5, PT, R26, R121, PT ;  /* 0x000000791a00720c */ /* 0x000fe20003fa6270 */
[----:B------:R-:W-:Y:S01]  /*6560*/  IMAD.IADD R26, R109, 0x1, -R26 ;  /* 0x000000016d1a7824 */ /* 0x000fe200078e0a1a */
[----:B------:R-:W-:Y:S02]  /*6570*/  FMNMX3.FTZ R24, R24, R37, R163, !PT ;  /* 0x0000002518187276 */ /* 0x000fe400078100a3 */
[----:B------:R-:W-:Y:S02]  /*6580*/  IABS R36, R36 ;  /* 0x0000002400247213 */ /* 0x000fe40000000000 */
[----:B------:R-:W-:Y:S02]  /*6590*/  IABS R35, R35 ;  /* 0x0000002300237213 */ /* 0x000fe40000000000 */
[----:B------:R-:W-:-:S02]  /*65a0*/  FSEL R143, R143, -INF , !P3 ;  /* 0xff8000008f8f7808 */ /* 0x000fc40005800000 */
[----:B------:R-:W-:Y:S02]  /*65b0*/  FSEL R17, R38, -INF , !P3 ;  /* 0xff80000026117808 */ /* 0x000fe40005800000 */
        /* <DEDUP_REMOVED lines=8> */
[----:B------:R-:W-:Y:S02]  /*6640*/  I2FP.F32.S32 R36, R36 ;  /* 0x0000002400247245 */ /* 0x000fe40000201400 */
[----:B------:R-:W-:Y:S02]  /*6650*/  I2FP.F32.S32 R14, R35 ;  /* 0x00000023000e7245 */ /* 0x000fe40000201400 */
[----:B------:R-:W-:Y:S02]  /*6660*/  IABS R34, R34 ;  /* 0x0000002200227213 */ /* 0x000fe40000000000 */
[----:B------:R-:W-:Y:S02]  /*6670*/  IABS R32, R32 ;  /* 0x0000002000207213 */ /* 0x000fe40000000000 */
[----:B------:R-:W-:Y:S02]  /*6680*/  IABS R30, R30 ;  /* 0x0000001e001e7213 */ /* 0x000fe40000000000 */
[----:B------:R-:W-:-:S02]  /*6690*/  IABS R26, R26 ;  /* 0x0000001a001a7213 */ /* 0x000fc40000000000 */
[----:B------:R-:W-:Y:S02]  /*66a0*/  FSEL R141, R141, -INF , !P2 ;  /* 0xff8000008d8d7808 */ /* 0x000fe40005000000 */
        /* <DEDUP_REMOVED lines=8> */
[----:B------:R-:W-:Y:S01]  /*6730*/  FMNMX3.FTZ R24, R24, R153, R65, !PT ;  /* 0x0000009918187276 */ /* 0x000fe20007810041 */
[C---:B------:R-:W-:Y:S01]  /*6740*/  FFMA.FTZ R36, -R0.reuse, R36, R43 ;  /* 0x0000002400247223 */ /* 0x040fe2000001012b */
[----:B------:R-:W-:Y:S01]  /*6750*/  IABS R9, R9 ;  /* 0x0000000900097213 */ /* 0x000fe20000000000 */
[----:B------:R-:W-:Y:S01]  /*6760*/  FFMA.FTZ R14, -R0, R14, R101 ;  /* 0x0000000e000e7223 */ /* 0x000fe20000010165 */
[----:B------:R-:W-:-:S02]  /*6770*/  I2FP.F32.S32 R34, R34 ;  /* 0x0000002200227245 */ /* 0x000fc40000201400 */
[----:B------:R-:W-:Y:S02]  /*6780*/  I2FP.F32.S32 R32, R32 ;  /* 0x0000002000207245 */ /* 0x000fe40000201400 */
[----:B------:R-:W-:Y:S02]  /*6790*/  IABS R22, R22 ;  /* 0x0000001600167213 */ /* 0x000fe40000000000 */
[----:B------:R-:W-:Y:S02]  /*67a0*/  I2FP.F32.S32 R30, R30 ;  /* 0x0000001e001e7245 */ /* 0x000fe40000201400 */
[----:B------:R-:W-:Y:S02]  /*67b0*/  I2FP.F32.S32 R26, R26 ;  /* 0x0000001a001a7245 */ /* 0x000fe40000201400 */
[----:B------:R-:W-:Y:S02]  /*67c0*/  IABS R12, R12 ;  /* 0x0000000c000c7213 */ /* 0x000fe40000000000 */
[----:B------:R-:W-:-:S02]  /*67d0*/  FMNMX3.FTZ R16, R16, R143, R141, !PT ;  /* 0x0000008f10107276 */ /* 0x000fc4000781008d */
[----:B------:R-:W-:Y:S01]  /*67e0*/  FMNMX3.FTZ R24, R24, R147, R19, !PT ;  /* 0x0000009318187276 */ /* 0x000fe20007810013 */
[C---:B------:R-:W-:Y:S01]  /*67f0*/  FFMA.FTZ R34, -R0.reuse, R34, R53 ;  /* 0x0000002200227223 */ /* 0x040fe20000010135 */
[----:B------:R-:W-:Y:S01]  /*6800*/  I2FP.F32.S32 R38, R9 ;  /* 0x0000000900267245 */ /* 0x000fe20000201400 */
[C---:B------:R-:W-:Y:S01]  /*6810*/  FFMA.FTZ R32, -R0.reuse, R32, R211 ;  /* 0x0000002000207223 */ /* 0x040fe200000101d3 */
[----:B------:R-:W-:Y:S01]  /*6820*/  I2FP.F32.S32 R22, R22 ;  /* 0x0000001600167245 */ /* 0x000fe20000201400 */
[C---:B------:R-:W-:Y:S01]  /*6830*/  FFMA.FTZ R57, -R0.reuse, R30, R57 ;  /* 0x0000001e00397223 */ /* 0x040fe20000010139 */
[----:B------:R-:W-:Y:S01]  /*6840*/  IABS R20, R20 ;  /* 0x0000001400147213 */ /* 0x000fe20000000000 */
[----:B------:R-:W-:Y:S01]  /*6850*/  FFMA.FTZ R50, -R0, R26, R103 ;  /* 0x0000001a00327223 */ /* 0x000fe20000010167 */
[----:B------:R-:W-:Y:S02]  /*6860*/  IABS R18, R18 ;  /* 0x0000001200127213 */ /* 0x000fe40000000000 */
[----:B------:R-:W-:-:S02]  /*6870*/  I2FP.F32.S32 R12, R12 ;  /* 0x0000000c000c7245 */ /* 0x000fc40000201400 */
[----:B------:R-:W-:Y:S02]  /*6880*/  FSEL R137, R36, -INF , !P6 ;  /* 0xff80000024897808 */ /* 0x000fe40007000000 */
[----:B------:R-:W-:Y:S02]  /*6890*/  FSEL R135, R14, -INF , !P5 ;  /* 0xff8000000e877808 */ /* 0x000fe40006800000 */
[----:B------:R-:W-:Y:S02]  /*68a0*/  FMNMX3.FTZ R16, R16, R61, R139, !PT ;  /* 0x0000003d10107276 */ /* 0x000fe4000781008b */
[----:B------:R-:W-:Y:S01]  /*68b0*/  FMNMX3.FTZ R24, R24, R17, R56, !PT ;  /* 0x0000001118187276 */ /* 0x000fe20007810038 */
[C---:B------:R-:W-:Y:S01]  /*68c0*/  FFMA.FTZ R38, -R0.reuse, R38, R215 ;  /* 0x0000002600267223 */ /* 0x040fe200000101d7 */
[----:B------:R-:W-:Y:S01]  /*68d0*/  I2FP.F32.S32 R20, R20 ;  /* 0x0000001400147245 */ /* 0x000fe20000201400 */
[C---:B------:R-:W-:Y:S01]  /*68e0*/  FFMA.FTZ R15, -R0.reuse, R22, R15 ;  /* 0x00000016000f7223 */ /* 0x040fe2000001010f */
[----:B------:R-:W-:Y:S01]  /*68f0*/  I2FP.F32.S32 R18, R18 ;  /* 0x0000001200127245 */ /* 0x000fe20000201400 */
[----:B------:R-:W-:Y:S01]  /*6900*/  FFMA.FTZ R44, -R0, R12, R47 ;  /* 0x0000000c002c7223 */ /* 0x000fe2000001012f */
[----:B------:R-:W-:-:S02]  /*6910*/  FSEL R133, R34, -INF , !P4 ;  /* 0xff80000022857808 */ /* 0x000fc40006000000 */
[----:B------:R-:W-:Y:S02]  /*6920*/  FSEL R131, R32, -INF , !P3 ;  /* 0xff80000020837808 */ /* 0x000fe40005800000 */
[----:B------:R-:W-:Y:S02]  /*6930*/  FMNMX3.FTZ R16, R16, R137, R135, !PT ;  /* 0x0000008910107276 */ /* 0x000fe40007810087 */
[----:B------:R-:W-:Y:S02]  /*6940*/  FSEL R47, R57, -INF , !P6 ;  /* 0xff800000392f7808 */ /* 0x000fe40007000000 */
[----:B------:R-:W-:Y:S02]  /*6950*/  FSEL R50, R50, -INF , !P5 ;  /* 0xff80000032327808 */ /* 0x000fe40006800000 */
[----:B------:R-:W-:Y:S01]  /*6960*/  FMNMX3.FTZ R24, R24, R49, R54, !PT ;  /* 0x0000003118187276 */ /* 0x000fe20007810036 */
[C---:B------:R-:W-:Y:S01]  /*6970*/  FFMA.FTZ R43, -R0.reuse, R20, R213 ;  /* 0x00000014002b7223 */ /* 0x040fe200000101d5 */
[----:B------:R-:W-:Y:S01]  /*6980*/  FFMA.FTZ R46, -R0, R18, R217 ;  /* 0x00000012002e7223 */ /* 0x000fe200000101d9 */
[----:B------:R-:W-:-:S02]  /*6990*/  FSEL R129, R13, -INF , !P2 ;  /* 0xff8000000d817808 */ /* 0x000fc40005000000 */
[----:B------:R-:W-:Y:S02]  /*69a0*/  FSEL R127, R38, -INF , !P1 ;  /* 0xff800000267f7808 */ /* 0x000fe40004800000 */
[----:B------:R-:W-:Y:S02]  /*69b0*/  FMNMX3.FTZ R16, R16, R133, R131, !PT ;  /* 0x0000008510107276 */ /* 0x000fe40007810083 */
[----:B------:R-:W-:Y:S02]  /*69c0*/  FSEL R45, R45, -INF , !P4 ;  /* 0xff8000002d2d7808 */ /* 0x000fe40006000000 */
[----:B------:R-:W-:Y:S02]  /*69d0*/  FSEL R48, R15, -INF , !P3 ;  /* 0xff8000000f307808 */ /* 0x000fe40005800000 */
[----:B------:R-:W-:Y:S02]  /*69e0*/  FMNMX3.FTZ R24, R24, R47, R50, !PT ;  /* 0x0000002f18187276 */ /* 0x000fe40007810032 */
        /* <DEDUP_REMOVED lines=18> */
[----:B--2---:R-:W-:-:S04]  /*6b10*/  FMNMX.FTZ R52, R9, R52, !PT ;  /* 0x0000003409347209 */ /* 0x004fc80007810000 */
[----:B------:R-:W-:Y:S02]  /*6b20*/  FSEL R122, R122, RZ, P0 ;  /* 0x000000ff7a7a7208 */ /* 0x000fe40000000000 */
[----:B------:R-:W-:Y:S01]  /*6b30*/  FSETP.NEU.FTZ.AND P0, PT, R52, -INF , PT ;  /* 0xff8000003400780b */ /* 0x000fe20003f1d000 */
[----:B------:R-:W-:Y:S01]  /*6b40*/  FMUL.FTZ R58, R27, R52 ;  /* 0x000000341b3a7220 */ /* 0x000fe20000410000 */
[----:B------:R-:W-:-:S04]  /*6b50*/  IMAD R164, R4, 0x2, R7 ;  /* 0x0000000204a47824 */ /* 0x000fc800078e0207 */
[----:B------:R-:W-:Y:S01]  /*6b60*/  FSEL R58, R58, RZ, P0 ;  /* 0x000000ff3a3a7208 */ /* 0x000fe20000000000 */
[-CC-:B------:R-:W-:Y:S01]  /*6b70*/  FFMA.FTZ R16, R95, R27.reuse, -R122.reuse ;  /* 0x0000001b5f107223 */ /* 0x180fe2000001087a */
[-CC-:B------:R-:W-:Y:S01]  /*6b80*/  FFMA.FTZ R161, R8, R27.reuse, -R122.reuse ;  /* 0x0000001b08a17223 */ /* 0x180fe2000001087a */
[-CC-:B------:R-:W-:Y:S01]  /*6b90*/  FFMA.FTZ R62, R113, R27.reuse, -R122.reuse ;  /* 0x0000001b713e7223 */ /* 0x180fe2000001087a */
[-C--:B------:R-:W-:Y:S01]  /*6ba0*/  FFMA.FTZ R145, R99, R27.reuse, -R122 ;  /* 0x0000001b63917223 */ /* 0x080fe2000001087a */
[-C--:B------:R-:W-:Y:S01]  /*6bb0*/  FFMA.FTZ R18, R93, R27.reuse, -R58 ;  /* 0x0000001b5d127223 */ /* 0x080fe2000001083a */
[-C--:B------:R-:W-:Y:S01]  /*6bc0*/  FFMA.FTZ R55, R69, R27.reuse, -R122 ;  /* 0x0000001b45377223 */ /* 0x080fe2000001087a */
[----:B------:R-:W1:Y:S01]  /*6bd0*/  LDSM.16.MT88.4 R92, [R164+0xb000] ;  /* 0x00b00000a45c783b */ /* 0x000e620000004200 */
[-CC-:B------:R-:W-:Y:S01]  /*6be0*/  FFMA.FTZ R124, R6, R27.reuse, -R58.reuse ;  /* 0x0000001b067c7223 */ /* 0x180fe2000001083a */
[-CC-:B------:R-:W-:Y:S01]  /*6bf0*/  FFMA.FTZ R151, R97, R27.reuse, -R58.reuse ;  /* 0x0000001b61977223 */ /* 0x180fe2000001083a */
[-CC-:B------:R-:W-:Y:S01]  /*6c00*/  FFMA.FTZ R57, R91, R27.reuse, -R58.reuse ;  /* 0x0000001b5b397223 */ /* 0x180fe2000001083a */
[----:B------:R-:W-:Y:S01]  /*6c10*/  MUFU.EX2 R161, R161 ;  /* 0x000000a100a17308 */ /* 0x000fe20000000800 */
[-C--:B------:R-:W-:Y:S01]  /*6c20*/  FFMA.FTZ R22, R11, R27.reuse, -R58 ;  /* 0x0000001b0b167223 */ /* 0x080fe2000001083a */
[-CC-:B------:R-:W-:Y:S01]  /*6c30*/  FFMA.FTZ R60, R89, R27.reuse, -R122.reuse ;  /* 0x0000001b593c7223 */ /* 0x180fe2000001087a */
[----:B------:R-:W2:Y:S01]  /*6c40*/  LDSM.16.MT88.4 R8, [R164+0xb400] ;  /* 0x00b40000a408783b */ /* 0x000ea20000004200 */
[----:B------:R-:W3:Y:S01]  /*6c50*/  MUFU.EX2 R62, R62 ;  /* 0x0000003e003e7308 */ /* 0x000ee20000000800 */
[----:B------:R-:W-:Y:S01]  /*6c60*/  FFMA.FTZ R26, R85, R27, -R122 ;  /* 0x0000001b551a7223 */ /* 0x000fe2000001087a */
[----:B------:R-:W-:-:S02]  /*6c70*/  IMAD R118, R5, 0x2, R164 ;  /* 0x0000000205767824 */ /* 0x000fc400078e02a4 */
[----:B------:R-:W-:Y:S01]  /*6c80*/  FFMA.FTZ R81, R81, R27, -R122 ;  /* 0x0000001b51517223 */ /* 0x000fe2000001087a */
[----:B------:R-:W-:Y:S01]  /*6c90*/  MUFU.EX2 R145, R145 ;  /* 0x0000009100917308 */ /* 0x000fe20000000800 */
[----:B------:R-:W-:Y:S03]  /*6ca0*/  LDSM.16.MT88.4 R108, [R164+0x9000] ;  /* 0x00900000a46c783b */ /* 0x000fe60000004200 */
[----:B------:R-:W5:Y:S01]  /*6cb0*/  MUFU.EX2 R16, R16 ;  /* 0x0000001000107308 */ /* 0x000f620000000800 */
[----:B------:R-:W-:Y:S03]  /*6cc0*/  LDSM.16.MT88.4 R12, [R164+0x9400] ;  /* 0x00940000a40c783b */ /* 0x000fe60000004200 */
[----:B------:R-:W-:Y:S04]  /*6cd0*/  MUFU.EX2 R124, R124 ;  /* 0x0000007c007c7308 */ /* 0x000fe80000000800 */
[----:B------:R-:W4:Y:S04]  /*6ce0*/  MUFU.EX2 R151, R151 ;  /* 0x0000009700977308 */ /* 0x000f280000000800 */
[----:B------:R-:W-:Y:S04]  /*6cf0*/  MUFU.EX2 R57, R57 ;  /* 0x0000003900397308 */ /* 0x000fe80000000800 */
[----:B------:R-:W1:Y:S01]  /*6d00*/  MUFU.EX2 R18, R18 ;  /* 0x0000001200127308 */ /* 0x000e620000000800 */
[----:B---3--:R-:W-:Y:S01]  /*6d10*/  F2FP.BF16.F32.PACK_AB R68, R62, R161 ;  /* 0x000000a13e44723e */ /* 0x008fe200000010ff */
[--C-:B------:R-:W-:Y:S01]  /*6d20*/  FFMA.FTZ R24, R51, R27, -R58.reuse ;  /* 0x0000001b33187223 */ /* 0x100fe2000001083a */
[----:B-----5:R-:W-:Y:S01]  /*6d30*/  F2FP.BF16.F32.PACK_AB R70, R16, R145 ;  /* 0x000000911046723e */ /* 0x020fe200000010ff */
[-CC-:B------:R-:W-:Y:S01]  /*6d40*/  FFMA.FTZ R23, R77, R27.reuse, -R58.reuse ;  /* 0x0000001b4d177223 */ /* 0x180fe2000001083a */
[----:B------:R-:W-:Y:S01]  /*6d50*/  FFMA.FTZ R5, R25, R27, -R58 ;  /* 0x0000001b19057223 */ /* 0x000fe2000001083a */
[----:B----4-:R-:W-:Y:S01]  /*6d60*/  F2FP.BF16.F32.PACK_AB R69, R151, R124 ;  /* 0x0000007c9745723e */ /* 0x010fe200000010ff */
[----:B------:R-:W-:Y:S01]  /*6d70*/  MUFU.EX2 R60, R60 ;  /* 0x0000003c003c7308 */ /* 0x000fe20000000800 */
[----:B------:R-:W3:Y:S03]  /*6d80*/  LDSM.16.MT88.4 R76, [R164+0xd000] ;  /* 0x00d00000a44c783b */ /* 0x000ee60000004200 */
[----:B------:R-:W4:Y:S01]  /*6d90*/  MUFU.EX2 R55, R55 ;  /* 0x0000003700377308 */ /* 0x000f220000000800 */
[----:B------:R-:W-:Y:S01]  /*6da0*/  LDSM.16.MT88.4 R100, [R118+0x9000] ;  /* 0x009000007664783b */ /* 0x000fe20000004200 */
[----:B-1----:R-:W-:-:S02]  /*6db0*/  F2FP.BF16.F32.PACK_AB R71, R18, R57 ;  /* 0x000000391247723e */ /* 0x002fc400000010ff */
[----:B------:R-:W-:Y:S01]  /*6dc0*/  MUFU.EX2 R26, R26 ;  /* 0x0000001a001a7308 */ /* 0x000fe20000000800 */
[----:B------:R-:W-:Y:S03]  /*6dd0*/  LDSM.16.MT88.4 R84, [R118+0xb000] ;  /* 0x00b000007654783b */ /* 0x000fe60000004200 */
[----:B------:R-:W1:Y:S01]  /*6de0*/  MUFU.EX2 R25, R81 ;  /* 0x0000005100197308 */ /* 0x000e620000000800 */
[----:B------:R-:W-:Y:S01]  /*6df0*/  LDSM.16.MT88.4 R32, [R118+0x9400] ;  /* 0x009400007620783b */ /* 0x000fe20000004200 */
[C---:B------:R-:W-:Y:S02]  /*6e00*/  HMMA.16816.F32.BF16 R96, R68.reuse, R92, RZ ;  /* 0x0000005c4460723c */ /* 0x040fe400000418ff */
[----:B------:R-:W-:Y:S04]  /*6e10*/  MUFU.EX2 R51, R5 ;  /* 0x0000000500337308 */ /* 0x000fe80000000800 */
[----:B------:R-:W5:Y:S02]  /*6e20*/  MUFU.EX2 R24, R24 ;  /* 0x0000001800187308 */ /* 0x000f640000000800 */
[----:B------:R-:W-:Y:S02]  /*6e30*/  HMMA.16816.F32.BF16 R92, R68, R94, RZ ;  /* 0x0000005e445c723c */ /* 0x000fe400000418ff */
[----:B------:R-:W-:Y:S04]  /*6e40*/  MUFU.EX2 R23, R23 ;  /* 0x0000001700177308 */ /* 0x000fe80000000800 */
[----:B------:R-:W2:Y:S01]  /*6e50*/  MUFU.EX2 R22, R22 ;  /* 0x0000001600167308 */ /* 0x000ea20000000800 */
[----:B----4-:R-:W-:-:S02]  /*6e60*/  F2FP.BF16.F32.PACK_AB R4, R55, R60 ;  /* 0x0000003c3704723e */ /* 0x010fc400000010ff */
[----:B-1----:R-:W-:Y:S02]  /*6e70*/  F2FP.BF16.F32.PACK_AB R6, R25, R26 ;  /* 0x0000001a1906723e */ /* 0x002fe400000010ff */
        /* <DEDUP_REMOVED lines=45> */
[----:B--2---:R-:W-:Y:S01]  /*7150*/  F2FP.BF16.F32.PACK_AB R4, R20, R59 ;  /* 0x0000003b1404723e */ /* 0x004fe200000010ff */
[-CC-:B------:R-:W-:Y:S01]  /*7160*/  FFMA.FTZ R38, R201, R27.reuse, -R122.reuse ;  /* 0x0000001bc9267223 */ /* 0x180fe2000001087a */
[----:B---3--:R-:W-:Y:S01]  /*7170*/  F2FP.BF16.F32.PACK_AB R6, R39, R40 ;  /* 0x000000282706723e */ /* 0x008fe200000010ff */
[--C-:B------:R-:W-:Y:S01]  /*7180*/  FFMA.FTZ R35, R199, R27, -R122.reuse ;  /* 0x0000001bc7237223 */ /* 0x100fe2000001087a */
[----:B----4-:R-:W-:Y:S01]  /*7190*/  F2FP.BF16.F32.PACK_AB R5, R42, R21 ;  /* 0x000000152a05723e */ /* 0x010fe200000010ff */
[--C-:B------:R-:W-:Y:S01]  /*71a0*/  FFMA.FTZ R33, R197, R27, -R122.reuse ;  /* 0x0000001bc5217223 */ /* 0x100fe2000001087a */
[----:B-----5:R-:W-:Y:S01]  /*71b0*/  F2FP.BF16.F32.PACK_AB R7, R36, R41 ;  /* 0x000000292407723e */ /* 0x020fe200000010ff */
[-C--:B------:R-:W-:Y:S01]  /*71c0*/  FFMA.FTZ R32, R195, R27.reuse, -R122 ;  /* 0x0000001bc3207223 */ /* 0x080fe2000001087a */
[-CC-:B------:R-:W-:Y:S01]  /*71d0*/  FFMA.FTZ R34, R37, R27.reuse, -R58.reuse ;  /* 0x0000001b25227223 */ /* 0x180fe2000001083a */
[-CC-:B------:R-:W-:Y:S01]  /*71e0*/  FFMA.FTZ R30, R31, R27.reuse, -R58.reuse ;  /* 0x0000001b1f1e7223 */ /* 0x180fe2000001083a */
[-CC-:B------:R-:W-:Y:S01]  /*71f0*/  FFMA.FTZ R193, R193, R27.reuse, -R58.reuse ;  /* 0x0000001bc1c17223 */ /* 0x180fe2000001083a */
[-C--:B------:R-:W-:Y:S01]  /*7200*/  FFMA.FTZ R163, R163, R27.reuse, -R58 ;  /* 0x0000001ba3a37223 */ /* 0x080fe2000001083a */
[-CC-:B------:R-:W-:Y:S01]  /*7210*/  FFMA.FTZ R120, R159, R27.reuse, -R122.reuse ;  /* 0x0000001b9f787223 */ /* 0x180fe2000001087a */
[C---:B-1----:R-:W-:Y:S01]  /*7220*/  HMMA.16816.F32.BF16 R112, R4.reuse, R8, R112 ;  /* 0x000000080470723c */ /* 0x042fe20000041870 */
[-C--:B------:R-:W-:Y:S01]  /*7230*/  FFMA.FTZ R64, R67, R27.reuse, -R122 ;  /* 0x0000001b43407223 */ /* 0x080fe2000001087a */
[-C--:B------:R-:W-:Y:S01]  /*7240*/  FFMA.FTZ R66, R63, R27.reuse, -R58 ;  /* 0x0000001b3f427223 */ /* 0x080fe2000001083a */
[-CC-:B------:R-:W-:Y:S01]  /*7250*/  FFMA.FTZ R157, R157, R27.reuse, -R122.reuse ;  /* 0x0000001b9d9d7223 */ /* 0x180fe2000001087a */
[-C--:B------:R-:W-:Y:S01]  /*7260*/  FFMA.FTZ R155, R155, R27.reuse, -R122 ;  /* 0x0000001b9b9b7223 */ /* 0x080fe2000001087a */
[-CC-:B------:R-:W-:Y:S01]  /*7270*/  FFMA.FTZ R153, R153, R27.reuse, -R58.reuse ;  /* 0x0000001b99997223 */ /* 0x180fe2000001083a */
[-C--:B------:R-:W-:Y:S01]  /*7280*/  FFMA.FTZ R147, R147, R27.reuse, -R58 ;  /* 0x0000001b93937223 */ /* 0x080fe2000001083a */
[-CC-:B------:R-:W-:Y:S01]  /*7290*/  FFMA.FTZ R130, R61, R27.reuse, -R122.reuse ;  /* 0x0000001b3d827223 */ /* 0x180fe2000001087a */
[C---:B------:R-:W-:Y:S01]  /*72a0*/  HMMA.16816.F32.BF16 R108, R4.reuse, R10, R108 ;  /* 0x0000000a046c723c */ /* 0x040fe2000004186c */
[----:B------:R-:W1:Y:S01]  /*72b0*/  LDSM.16.MT88.4 R8, [R118+0x9800] ;  /* 0x009800007608783b */ /* 0x000e620000004200 */
[----:B------:R-:W-:Y:S01]  /*72c0*/  FADD.FTZ R124, R124, R151 ;  /* 0x000000977c7c7221 */ /* 0x000fe20000010000 */
[-CC-:B------:R-:W-:Y:S01]  /*72d0*/  FFMA.FTZ R128, R133, R27.reuse, -R122.reuse ;  /* 0x0000001b85807223 */ /* 0x180fe2000001087a */
[-C--:B------:R-:W-:Y:S01]  /*72e0*/  FFMA.FTZ R126, R143, R27.reuse, -R122 ;  /* 0x0000001b8f7e7223 */ /* 0x080fe2000001087a */
[-CC-:B------:R-:W-:Y:S01]  /*72f0*/  FFMA.FTZ R56, R56, R27.reuse, -R58.reuse ;  /* 0x0000001b38387223 */ /* 0x180fe2000001083a */
        /* <DEDUP_REMOVED lines=8> */
[----:B------:R-:W-:Y:S01]  /*7380*/  FFMA.FTZ R127, R127, R27, -R122 ;  /* 0x0000001b7f7f7223 */ /* 0x000fe2000001087a */
        /* <DEDUP_REMOVED lines=51> */
[----:B------:R-:W-:Y:S01]  /*76c0*/  FADD.FTZ R4, R161, R62 ;  /* 0x0000003ea1047221 */ /* 0x000fe20000010000 */
[----:B------:R-:W-:Y:S01]  /*76d0*/  FFMA.FTZ R62, R65, R27, -R58 ;  /* 0x0000001b413e7223 */ /* 0x000fe2000001083a */
[----:B------:R-:W-:Y:S04]  /*76e0*/  MUFU.EX2 R61, R147 ;  /* 0x00000093003d7308 */ /* 0x000fe80000000800 */
        /* <DEDUP_REMOVED lines=22> */
[-C--:B------:R-:W-:Y:S01]  /*7850*/  FFMA.FTZ R133, R17, R27.reuse, -R58 ;  /* 0x0000001b11857223 */ /* 0x080fe2000001083a */
[----:B------:R-:W-:Y:S01]  /*7860*/  FADD.FTZ R145, R16, R145 ;  /* 0x0000009110917221 */ /* 0x000fe20000010000 */
[----:B------:R-:W-:Y:S01]  /*7870*/  FFMA.FTZ R122, R125, R27, -R122 ;  /* 0x0000001b7d7a7223 */ /* 0x000fe2000001087a */
[----:B------:R-:W-:Y:S04]  /*7880*/  MUFU.EX2 R126, R126 ;  /* 0x0000007e007e7308 */ /* 0x000fe80000000800 */
[----:B------:R-:W2:Y:S04]  /*7890*/  MUFU.EX2 R125, R149 ;  /* 0x00000095007d7308 */ /* 0x000ea80000000800 */
[----:B------:R-:W-:Y:S04]  /*78a0*/  MUFU.EX2 R133, R133 ;  /* 0x0000008500857308 */ /* 0x000fe80000000800 */
[----:B------:R-:W-:Y:S04]  /*78b0*/  MUFU.EX2 R56, R56 ;  /* 0x0000003800387308 */ /* 0x000fe80000000800 */
[----:B------:R-:W3:Y:S01]  /*78c0*/  MUFU.EX2 R49, R49 ;  /* 0x0000003100317308 */ /* 0x000ee20000000800 */
[C---:B-1----:R-:W-:Y:S08]  /*78d0*/  HMMA.16816.F32.BF16 R72, R4.reuse, R8, R72 ;  /* 0x000000080448723c */ /* 0x042ff00000041848 */
[----:B------:R-:W-:Y:S01]  /*78e0*/  HMMA.16816.F32.BF16 R68, R4, R10, R68 ;  /* 0x0000000a0444723c */ /* 0x000fe20000041844 */
[----:B------:R-:W1:Y:S01]  /*78f0*/  LDSM.16.MT88.4 R8, [R164+0xc400] ;  /* 0x00c40000a408783b */ /* 0x000e620000004200 */
[----:B------:R-:W-:-:S04]  /*7900*/  FADD.FTZ R5, R57, R124 ;  /* 0x0000007c39057221 */ /* 0x000fc80000010000 */
[----:B------:R-:W-:Y:S01]  /*7910*/  FADD.FTZ R4, R18, R5 ;  /* 0x0000000512047221 */ /* 0x000fe20000010000 */
[----:B------:R-:W-:Y:S01]  /*7920*/  FFMA.FTZ R5, R19, R27, -R58 ;  /* 0x0000001b13057223 */ /* 0x000fe2000001083a */
[----:B------:R-:W-:Y:S01]  /*7930*/  FADD.FTZ R6, R60, R145 ;  /* 0x000000913c067221 */ /* 0x000fe20000010000 */
[----:B------:R-:W-:Y:S04]  /*7940*/  MUFU.EX2 R57, R141 ;  /* 0x0000008d00397308 */ /* 0x000fe80000000800 */
[----:B------:R-:W4:Y:S01]  /*7950*/  MUFU.EX2 R124, R130 ;  /* 0x00000082007c7308 */ /* 0x000f220000000800 */
[----:B------:R-:W-:Y:S01]  /*7960*/  FADD.FTZ R51, R51, R4 ;  /* 0x0000000433337221 */ /* 0x000fe20000010000 */
[----:B------:R-:W5:Y:S02]  /*7970*/  LDSM.16.MT88.4 R16, [R164+0xa400] ;  /* 0x00a40000a410783b */ /* 0x000f640000004200 */
[----:B------:R-:W4:Y:S01]  /*7980*/  MUFU.EX2 R60, R5 ;  /* 0x00000005003c7308 */ /* 0x000f220000000800 */
[----:B------:R-:W-:Y:S01]  /*7990*/  FADD.FTZ R55, R55, R6 ;  /* 0x0000000637377221 */ /* 0x000fe20000010000 */
[----:B--2---:R-:W-:-:S02]  /*79a0*/  F2FP.BF16.F32.PACK_AB R4, R126, R125 ;  /* 0x0000007d7e04723e */ /* 0x004fc400000010ff */
[----:B---3--:R-:W-:Y:S02]  /*79b0*/  F2FP.BF16.F32.PACK_AB R7, R49, R56 ;  /* 0x000000383107723e */ /* 0x008fe400000010ff */
[----:B----4-:R-:W-:Y:S02]  /*79c0*/  F2FP.BF16.F32.PACK_AB R6, R124, R57 ;  /* 0x000000397c06723e */ /* 0x010fe400000010ff */
[----:B------:R-:W-:-:S07]  /*79d0*/  F2FP.BF16.F32.PACK_AB R5, R133, R60 ;  /* 0x0000003c8505723e */ /* 0x000fce00000010ff */
[C---:B-1----:R-:W-:Y:S08]  /*79e0*/  HMMA.16816.F32.BF16 R96, R4.reuse, R8, R96 ;  /* 0x000000080460723c */ /* 0x042ff00000041860 */
        /* <DEDUP_REMOVED lines=9> */
[----:B------:R-:W-:Y:S01]  /*7a80*/  HMMA.16816.F32.BF16 R76, R4, R10, R76 ;  /* 0x0000000a044c723c */ /* 0x000fe2000004184c */
[----:B------:R-:W1:Y:S01]  /*7a90*/  LDSM.16.MT88.4 R8, [R164+0xa800] ;  /* 0x00a80000a408783b */ /* 0x000e620000004200 */
        /* <DEDUP_REMOVED lines=14> */
[----:B------:R-:W-:Y:S04]  /*7b80*/  MUFU.EX2 R47, R134 ;  /* 0x00000086002f7308 */ /* 0x000fe80000000800 */
[----:B------:R-:W1:Y:S04]  /*7b90*/  MUFU.EX2 R58, R132 ;  /* 0x00000084003a7308 */ /* 0x000e680000000800 */
[----:B------:R-:W-:Y:S04]  /*7ba0*/  MUFU.EX2 R45, R130 ;  /* 0x00000082002d7308 */ /* 0x000fe80000000800 */
[----:B------:R-:W1:Y:S01]  /*7bb0*/  MUFU.EX2 R54, R54 ;  /* 0x0000003600367308 */ /* 0x000e620000000800 */
[----:B--2---:R-:W-:Y:S01]  /*7bc0*/  HMMA.16816.F32.BF16 R72, R4, R12, R72 ;  /* 0x0000000c0448723c */ /* 0x004fe20000041848 */
[----:B------:R-:W-:Y:S01]  /*7bd0*/  FADD.FTZ R23, R23, R24 ;  /* 0x0000001817177221 */ /* 0x000fe20000010000 */
[----:B------:R-:W-:-:S06]  /*7be0*/  FADD.FTZ R26, R25, R26 ;  /* 0x0000001a191a7221 */ /* 0x000fcc0000010000 */
[C---:B------:R-:W-:Y:S01]  /*7bf0*/  HMMA.16816.F32.BF16 R68, R4.reuse, R14, R68 ;  /* 0x0000000e0444723c */ /* 0x040fe20000041844 */
[----:B------:R-:W2:Y:S01]  /*7c00*/  LDSM.16.MT88.4 R12, [R118+0xc800] ;  /* 0x00c80000760c783b */ /* 0x000ea20000004200 */
[----:B------:R-:W-:Y:S01]  /*7c10*/  FADD.FTZ R22, R22, R23 ;  /* 0x0000001716167221 */ /* 0x000fe20000010000 */
[----:B------:R-:W-:Y:S02]  /*7c20*/  FADD.FTZ R51, R59, R26 ;  /* 0x0000001a3b337221 */ /* 0x000fe40000010000 */
[----:B------:R-:W-:Y:S01]  /*7c30*/  LDSM.16.MT88.4 R24, [R118+0xa800] ;  /* 0x00a800007618783b */ /* 0x000fe20000004200 */
[----:B------:R-:W-:Y:S01]  /*7c40*/  FADD.FTZ R55, R21, R22 ;  /* 0x0000001615377221 */ /* 0x000fe20000010000 */
[----:B------:R-:W-:Y:S01]  /*7c50*/  FADD.FTZ R51, R20, R51 ;  /* 0x0000003314337221 */ /* 0x000fe20000010000 */
[C---:B---3--:R-:W-:Y:S01]  /*7c60*/  HMMA.16816.F32.BF16 R88, R4.reuse, R16, R88 ;  /* 0x000000100458723c */ /* 0x048fe20000041858 */
        /* <DEDUP_REMOVED lines=25> */
[----:B------:R-:W5:Y:S02]  /*7e00*/  MUFU.EX2 R43, R43 ;  /* 0x0000002b002b7308 */ /* 0x000f640000000800 */
[C---:B------:R-:W-:Y:S02]  /*7e10*/  HMMA.16816.F32.BF16 R100, R4.reuse, R26, R100 ;  /* 0x0000001a0464723c */ /* 0x040fe40000041864 */
[----:B------:R-:W-:Y:S04]  /*7e20*/  MUFU.EX2 R46, R46 ;  /* 0x0000002e002e7308 */ /* 0x000fe80000000800 */
[----:B------:R-:W2:Y:S02]  /*7e30*/  MUFU.EX2 R25, R44 ;  /* 0x0000002c00197308 */ /* 0x000ea40000000800 */
[----:B------:R-:W-:Y:S01]  /*7e40*/  HMMA.16816.F32.BF16 R72, R4, R16, R72 ;  /* 0x000000100448723c */ /* 0x000fe20000041848 */
[----:B------:R-:W-:-:S07]  /*7e50*/  FADD.FTZ R42, R42, R55 ;  /* 0x000000372a2a7221 */ /* 0x000fce0000010000 */
[----:B------:R-:W-:Y:S01]  /*7e60*/  HMMA.16816.F32.BF16 R68, R4, R18, R68 ;  /* 0x000000120444723c */ /* 0x000fe20000041844 */
[----:B------:R-:W1:Y:S01]  /*7e70*/  LDSM.16.MT88.4 R16, [R118+0xcc00] ;  /* 0x00cc00007610783b */ /* 0x000e620000004200 */
[----:B----4-:R-:W-:Y:S01]  /*7e80*/  F2FP.BF16.F32.PACK_AB R4, R24, R131 ;  /* 0x000000831804723e */ /* 0x010fe200000010ff */
[----:B------:R-:W-:Y:S01]  /*7e90*/  FADD.FTZ R40, R40, R51 ;  /* 0x0000003328287221 */ /* 0x000fe20000010000 */
[----:B------:R-:W-:Y:S01]  /*7ea0*/  F2FP.BF16.F32.PACK_AB R6, R122, R127 ;  /* 0x0000007f7a06723e */ /* 0x000fe200000010ff */
[----:B------:R-:W-:Y:S01]  /*7eb0*/  FADD.FTZ R41, R41, R42 ;  /* 0x0000002a29297221 */ /* 0x000fe20000010000 */
        /* <DEDUP_REMOVED lines=10> */
[----:B------:R-:W-:-:S06]  /*7f60*/  FADD.FTZ R34, R34, R37 ;  /* 0x0000002522227221 */ /* 0x000fcc0000010000 */
        /* <DEDUP_REMOVED lines=30> */
[----:B------:R-:W-:Y:S01]  /*8150*/  FADD.FTZ R50, R50, R139 ;  /* 0x0000008b32327221 */ /* 0x000fe20000010000 */
[----:B------:R-:W-:Y:S03]  /*8160*/  HMMA.16816.F32.BF16 R84, R4, R18, R84 ;  /* 0x000000120454723c */ /* 0x000fe60000041854 */
[----:B------:R-:W-:-:S05]  /*8170*/  FADD.FTZ R135, R135, R50 ;  /* 0x0000003287877221 */ /* 0x000fca0000010000 */
[----:B------:R-:W-:Y:S01]  /*8180*/  HMMA.16816.F32.BF16 R76, R4, R14, R76 ;  /* 0x0000000e044c723c */ /* 0x000fe2000004184c */
[----:B------:R-:W-:-:S07]  /*8190*/  FADD.FTZ R128, R128, R135 ;  /* 0x0000008780807221 */ /* 0x000fce0000010000 */
[----:B-1----:R-:W-:Y:S01]  /*81a0*/  HMMA.16816.F32.BF16 R72, R4, R8, R72 ;  /* 0x000000080448723c */ /* 0x002fe20000041848 */
[----:B------:R-:W-:-:S07]  /*81b0*/  FADD.FTZ R9, R45, R58 ;  /* 0x0000003a2d097221 */ /* 0x000fce0000010000 */
[----:B------:R-:W-:Y:S01]  /*81c0*/  HMMA.16816.F32.BF16 R68, R4, R10, R68 ;  /* 0x0000000a0444723c */ /* 0x000fe20000041844 */
[----:B------:R-:W-:Y:S02]  /*81d0*/  VIADD R4, R116, 0xfffffffe ;  /* 0xfffffffe74047836 */ /* 0x000fe40000000000 */
[----:B------:R-:W-:Y:S01]  /*81e0*/  FADD.FTZ R9, R54, R9 ;  /* 0x0000000936097221 */ /* 0x000fe20000010000 */
[----:B------:R-:W-:Y:S02]  /*81f0*/  FADD.FTZ R131, R131, R128 ;  /* 0x0000008083837221 */ /* 0x000fe40000010000 */
[----:B------:R-:W-:Y:S01]  /*8200*/  ISETP.GE.AND P0, PT, R4, R173, PT ;  /* 0x000000ad0400720c */ /* 0x000fe20003f06270 */
        /* <DEDUP_REMOVED lines=8> */
[----:B------:R-:W-:Y:S02]  /*8290*/  LOP3.LUT R117, R117, 0x1f0, RZ, 0xc0, !PT ;  /* 0x000001f075757812 */ /* 0x000fe400078ec0ff */
[----:B------:R-:W-:Y:S02]  /*82a0*/  ISETP.NE.U32.AND P3, PT, R190, RZ, PT ;  /* 0x000000ffbe00720c */ /* 0x000fe40003f65070 */
[----:B------:R-:W-:Y:S02]  /*82b0*/  IADD3 R117, PT, PT, R117, R121, R184 ;  /* 0x0000007975757210 */ /* 0x000fe40007ffe0b8 */
[----:B------:R-:W-:Y:S02]  /*82c0*/  ISETP.NE.AND.EX P3, PT, R191, RZ, PT, P3 ;  /* 0x000000ffbf00720c */ /* 0x000fe40003f65330 */
[----:B------:R-:W-:Y:S01]  /*82d0*/  IADD3 R28, PT, PT, -R123, R117, R28 ;  /* 0x000000757b1c7210 */ /* 0x000fe20007ffe11c */
[----:B------:R-:W-:-:S04]  /*82e0*/  IMAD.MOV.U32 R117, RZ, RZ, R52 ;  /* 0x000000ffff757224 */ /* 0x000fc800078e0034 */
[----:B------:R-:W-:-:S04]  /*82f0*/  IMAD.IADD R193, R28, 0x1, -R29 ;  /* 0x000000011cc17824 */ /* 0x000fc800078e0a1d */
[----:B------:R-:W-:Y:S02]  /*8300*/  IMAD R193, R116, -0x80, R193 ;  /* 0xffffff8074c17824 */ /* 0x000fe400078e02c1 */
[----:B------:R-:W-:Y:S02]  /*8310*/  IMAD.MOV.U32 R116, RZ, RZ, R53 ;  /* 0x000000ffff747224 */ /* 0x000fe400078e0035 */
[----:B------:R-:W-:-:S07]  /*8320*/  VIADD R193, R193, 0x108 ;  /* 0x00000108c1c17836 */ /* 0x000fce0000000000 */
.L_x_3893:
        /* <DEDUP_REMOVED lines=80> */
.L_x_3888:
[----:B------:R-:W-:Y:S05]  /*8830*/  BSYNC.RECONVERGENT B0 ;  /* 0x0000000000007941 */ /* 0x000fea0003800200 */
.L_x_3887:
        /* <DEDUP_REMOVED lines=180> */
[C---:B------:R-:W-:Y:S08]  /*9380*/  HMMA.16816.F32.BF16 R16, R124.reuse, R130, R16 ;  /* 0x000000827c10723c */ /* 0x040ff00000041810 */
        /* <DEDUP_REMOVED lines=98> */
[-C--:B------:R-:W-:Y:S08]  /*99b0*/  FMUL.FTZ R221, R42, R196.reuse ;  /* 0x000000c42add7220 */ /* 0x080ff00000410000 */
[----:B------:R4:W1:Y:S10]  /*99c0*/  MUFU.TANH R158, R210 ;  /* 0x000000d2009e7308 */ /* 0x0008740000002400 */
[----:B------:R2:W1:Y:S01]  /*99d0*/  MUFU.TANH R156, R217 ;  /* 0x000000d9009c7308 */ /* 0x0004620000002400 */
[-C--:B---3--:R-:W-:Y:S01]  /*99e0*/  FMUL.FTZ R219, R43, R196.reuse ;  /* 0x000000c42bdb7220 */ /* 0x088fe20000410000 */
[C---:B-----5:R-:W-:Y:S08]  /*99f0*/  HMMA.16816.F32.BF16 R44, R120.reuse, R124, R44 ;  /* 0x0000007c782c723c */ /* 0x060ff0000004182c */
[----:B------:R3:W1:Y:S01]  /*9a00*/  MUFU.TANH R148, R219 ;  /* 0x000000db00947308 */ /* 0x0006620000002400 */
[C---:B------:R-:W-:Y:S01]  /*9a10*/  HMMA.16816.F32.BF16 R48, R120.reuse, R126, R48 ;  /* 0x0000007e7830723c */ /* 0x040fe20000041830 */
[----:B------:R-:W5:Y:S08]  /*9a20*/  LDSM.16.M88.4 R124, [R119+0x8800] ;  /* 0x00880000777c783b */ /* 0x000f700000000200 */
[----:B------:R1:W1:Y:S10]  /*9a30*/  MUFU.TANH R152, R215 ;  /* 0x000000d700987308 */ /* 0x0002740000002400 */
[----:B------:R5:W5:Y:S01]  /*9a40*/  MUFU.TANH R162, R225 ;  /* 0x000000e100a27308 */ /* 0x000b620000002400 */
[-C--:B----4-:R-:W-:Y:S01]  /*9a50*/  FMUL.FTZ R210, R44, R196.reuse ;  /* 0x000000c42cd27220 */ /* 0x090fe20000410000 */
[-C--:B--2---:R-:W-:Y:S08]  /*9a60*/  FMUL.FTZ R217, R46, R196.reuse ;  /* 0x000000c42ed97220 */ /* 0x084ff00000410000 */
[----:B------:R2:W4:Y:S01]  /*9a70*/  MUFU.TANH R142, R210 ;  /* 0x000000d2008e7308 */ /* 0x0005220000002400 */
[-C--:B---3--:R-:W-:Y:S01]  /*9a80*/  FMUL.FTZ R219, R48, R196.reuse ;  /* 0x000000c430db7220 */ /* 0x088fe20000410000 */
[-C--:B-1----:R-:W-:Y:S08]  /*9a90*/  FMUL.FTZ R215, R45, R196.reuse ;  /* 0x000000c42dd77220 */ /* 0x082ff00000410000 */
[----:B------:R1:W3:Y:S01]  /*9aa0*/  MUFU.TANH R154, R223 ;  /* 0x000000df009a7308 */ /* 0x0002e20000002400 */
[-C--:B-----5:R-:W-:Y:S09]  /*9ab0*/  FMUL.FTZ R225, R47, R196.reuse ;  /* 0x000000c42fe17220 */ /* 0x0a0ff20000410000 */
[----:B------:R5:W3:Y:S01]  /*9ac0*/  MUFU.TANH R150, R221 ;  /* 0x000000dd00967308 */ /* 0x000ae20000002400 */
[-C--:B--2---:R-:W-:Y:S01]  /*9ad0*/  FMUL.FTZ R210, R49, R196.reuse ;  /* 0x000000c431d27220 */ /* 0x084fe20000410000 */
[C---:B------:R-:W-:Y:S08]  /*9ae0*/  HMMA.16816.F32.BF16 R52, R120.reuse, R124, R52 ;  /* 0x0000007c7834723c */ /* 0x040ff00000041834 */
[----:B------:R2:W2:Y:S01]  /*9af0*/  MUFU.TANH R138, R219 ;  /* 0x000000db008a7308 */ /* 0x0004a20000002400 */
[-C--:B-1----:R-:W-:Y:S01]  /*9b00*/  FMUL.FTZ R223, R51, R196.reuse ;  /* 0x000000c433df7220 */ /* 0x082fe20000410000 */
[C---:B------:R-:W-:Y:S01]  /*9b10*/  HMMA.16816.F32.BF16 R56, R120.reuse, R126, R56 ;  /* 0x0000007e7838723c */ /* 0x040fe20000041838 */
[----:B------:R-:W1:Y:S07]  /*9b20*/  LDSM.16.M88.4 R124, [R119+0x8c00] ;  /* 0x008c0000777c783b */ /* 0x000e6e0000000200 */
[----:B------:R4:W1:Y:S01]  /*9b30*/  MUFU.TANH R146, R217 ;  /* 0x000000d900927308 */ /* 0x0008620000002400 */
[----:B------:R-:W-:Y:S09]  /*9b40*/  DEPBAR.LE SB0, 0x0 ;  /* 0x000080000000791a */ /* 0x000ff20000000000 */
[----:B------:R3:W1:Y:S01]  /*9b50*/  MUFU.TANH R132, R210 ;  /* 0x000000d200847308 */ /* 0x0006620000002400 */
[----:B------:R-:W-:Y:S01]  /*9b60*/  BAR.SYNC.DEFER_BLOCKING 0x0 ;  /* 0x0000000000007b1d */ /* 0x000fe20000010000 */
[-C--:B-----5:R-:W-:Y:S01]  /*9b70*/  FMUL.FTZ R221, R52, R196.reuse ;  /* 0x000000c434dd7220 */ /* 0x0a0fe20000410000 */
[-C--:B--2---:R-:W-:Y:S07]  /*9b80*/  FMUL.FTZ R219, R54, R196.reuse ;  /* 0x000000c436db7220 */ /* 0x084fee0000410000 */
[----:B------:R2:W1:Y:S01]  /*9b90*/  MUFU.TANH R140, R215 ;  /* 0x000000d7008c7308 */ /* 0x0004620000002400 */
[-C--:B----4-:R-:W-:Y:S09]  /*9ba0*/  FMUL.FTZ R217, R53, R196.reuse ;  /* 0x000000c435d97220 */ /* 0x090ff20000410000 */
[----:B------:R4:W4:Y:S01]  /*9bb0*/  MUFU.TANH R144, R225 ;  /* 0x000000e100907308 */ /* 0x0009220000002400 */
[-C--:B---3--:R-:W-:Y:S09]  /*9bc0*/  FMUL.FTZ R210, R55, R196.reuse ;  /* 0x000000c437d27220 */ /* 0x088ff20000410000 */
[----:B------:R3:W3:Y:S01]  /*9bd0*/  MUFU.TANH R134, R223 ;  /* 0x000000df00867308 */ /* 0x0006e20000002400 */
[-C--:B--2---:R-:W-:Y:S01]  /*9be0*/  FMUL.FTZ R215, R50, R196.reuse ;  /* 0x000000c432d77220 */ /* 0x084fe20000410000 */
[C---:B-1----:R-:W-:Y:S08]  /*9bf0*/  HMMA.16816.F32.BF16 R60, R120.reuse, R124, R60 ;  /* 0x0000007c783c723c */ /* 0x042ff0000004183c */
[----:B------:R1:W2:Y:S01]  /*9c00*/  MUFU.TANH R130, R221 ;  /* 0x000000dd00827308 */ /* 0x0002a20000002400 */
[-C--:B----4-:R-:W-:Y:S01]  /*9c10*/  FMUL.FTZ R225, R57, R196.reuse ;  /* 0x000000c439e17220 */ /* 0x090fe20000410000 */
[----:B------:R-:W-:Y:S08]  /*9c20*/  HMMA.16816.F32.BF16 R64, R120, R126, R64 ;  /* 0x0000007e7840723c */ /* 0x000ff00000041840 */
[----:B------:R4:W2:Y:S01]  /*9c30*/  MUFU.TANH R131, R219 ;  /* 0x000000db00837308 */ /* 0x0008a20000002400 */
[-C--:B---3--:R-:W-:Y:S09]  /*9c40*/  FMUL.FTZ R223, R58, R196.reuse ;  /* 0x000000c43adf7220 */ /* 0x088ff20000410000 */
[----:B------:R3:W2:Y:S01]  /*9c50*/  MUFU.TANH R136, R215 ;  /* 0x000000d700887308 */ /* 0x0006a20000002400 */
[-C--:B-1----:R-:W-:Y:S01]  /*9c60*/  FMUL.FTZ R221, R59, R196.reuse ;  /* 0x000000c43bdd7220 */ /* 0x082fe20000410000 */
[-C--:B------:R-:W-:Y:S01]  /*9c70*/  FMUL.FTZ R229, R61, R196.reuse ;  /* 0x000000c43de57220 */ /* 0x080fe20000410000 */
[-C--:B------:R-:W-:Y:S07]  /*9c80*/  FMUL.FTZ R227, R62, R196.reuse ;  /* 0x000000c43ee37220 */ /* 0x080fee0000410000 */
[----:B------:R-:W1:Y:S01]  /*9c90*/  MUFU.TANH R128, R217 ;  /* 0x000000d900807308 */ /* 0x000e620000002400 */
[-C--:B----4-:R-:W-:Y:S09]  /*9ca0*/  FMUL.FTZ R219, R60, R196.reuse ;  /* 0x000000c43cdb7220 */ /* 0x090ff20000410000 */
[----:B------:R-:W4:Y:S01]  /*9cb0*/  MUFU.TANH R129, R210 ;  /* 0x000000d200817308 */ /* 0x000f220000002400 */
[-C--:B---3--:R-:W-:Y:S09]  /*9cc0*/  FMUL.FTZ R215, R56, R196.reuse ;  /* 0x000000c438d77220 */ /* 0x088ff20000410000 */
[----:B------:R3:W1:Y:S10]  /*9cd0*/  MUFU.TANH R124, R225 ;  /* 0x000000e1007c7308 */ /* 0x0006740000002400 */
[----:B------:R5:W1:Y:S10]  /*9ce0*/  MUFU.TANH R217, R223 ;  /* 0x000000df00d97308 */ /* 0x000a740000002400 */
[----:B------:R2:W1:Y:S01]  /*9cf0*/  MUFU.TANH R125, R221 ;  /* 0x000000dd007d7308 */ /* 0x0004620000002400 */
[-C--:B---3--:R-:W-:Y:S09]  /*9d00*/  FMUL.FTZ R225, R63, R196.reuse ;  /* 0x000000c43fe17220 */ /* 0x088ff20000410000 */
[----:B------:R3:W1:Y:S01]  /*9d10*/  MUFU.TANH R210, R219 ;  /* 0x000000db00d27308 */ /* 0x0006620000002400 */
[-C--:B-----5:R-:W-:Y:S09]  /*9d20*/  FMUL.FTZ R223, R64, R196.reuse ;  /* 0x000000c440df7220 */ /* 0x0a0ff20000410000 */
[----:B------:R-:W1:Y:S01]  /*9d30*/  MUFU.TANH R200, R200 ;  /* 0x000000c800c87308 */ /* 0x000e620000002400 */
[-C--:B--2---:R-:W-:Y:S09]  /*9d40*/  FMUL.FTZ R221, R65, R196.reuse ;  /* 0x000000c441dd7220 */ /* 0x084ff20000410000 */
[----:B------:R-:W2:Y:S01]  /*9d50*/  MUFU.TANH R212, R212 ;  /* 0x000000d400d47308 */ /* 0x000ea20000002400 */
[-C--:B---3--:R-:W-:Y:S01]  /*9d60*/  FMUL.FTZ R219, R66, R196.reuse ;  /* 0x000000c442db7220 */ /* 0x088fe20000410000 */
[----:B------:R-:W-:Y:S08]  /*9d70*/  FMUL.FTZ R196, R67, R196 ;  /* 0x000000c443c47220 */ /* 0x000ff00000410000 */
[----:B------:R-:W3:Y:S10]  /*9d80*/  MUFU.TANH R208, R208 ;  /* 0x000000d000d07308 */ /* 0x000ef40000002400 */
        /* <DEDUP_REMOVED lines=36> */
[----:B--2---:R-:W-:Y:S08]  /*9fd0*/  VIADD R8, R4, 0xffffffe ;  /* 0x0ffffffe04087836 */ /* 0x004ff00000000000 */
[----:B------:R-:W2:Y:S02]  /*9fe0*/  F2I.FTZ.U32.TRUNC.NTZ R5, R8 ;  /* 0x0000000800057305 */ /* 0x000ea4000021f000 */
[--C-:B--2---:R-:W-:Y:S04]  /*9ff0*/  IMAD.MOV R4, RZ, RZ, -R5.reuse ;  /* 0x000000ffff047224 */ /* 0x104fe800078e0a05 */
        /* <DEDUP_REMOVED lines=50> */
.L_x_3892:
[----:B------:R-:W-:Y:S05]  /*a320*/  BSYNC.RECONVERGENT B0 ;  /* 0x0000000000007941 */ /* 0x000fea0003800200 */
.L_x_3891:
        /* <DEDUP_REMOVED lines=69> */
.L_x_3890:
[----:B------:R-:W-:Y:S05]  /*a780*/  BSYNC.RECONVERGENT B1 ;  /* 0x0000000000017941 */ /* 0x000fea0003800200 */
.L_x_3889:
[----:B------:R-:W3:Y:S01]  /*a790*/  LD.E R54, desc[UR4][R2.64+0xdc] ;  /* 0x0000dc0402367980 */ /* 0x000ee2000c101900 */
[----:B--2---:R-:W-:Y:S02]  /*a7a0*/  IABS R5, R193 ;  /* 0x000000c100057213 */ /* 0x004fe40000000000 */
[C---:B------:R-:W-:Y:S01]  /*a7b0*/  IADD3 R6, PT, PT, R193.reuse, -0x1, RZ ;  /* 0xffffffffc1067810 */ /* 0x040fe20007ffe0ff */
[----:B------:R-:W-:Y:S01]  /*a7c0*/  LDSM.16.MT88.4 R20, [R118+0x9000] ;  /* 0x009000007614783b */ /* 0x000fe20000004200 */
[----:B------:R-:W-:Y:S02]  /*a7d0*/  I2FP.F32.S32 R5, R5 ;  /* 0x0000000500057245 */ /* 0x000fe40000201400 */
[----:B------:R-:W-:Y:S02]  /*a7e0*/  IABS R6, R6 ;  /* 0x0000000600067213 */ /* 0x000fe40000000000 */
[C---:B------:R-:W-:Y:S01]  /*a7f0*/  IADD3 R4, PT, PT, R193.reuse, -0x8, RZ ;  /* 0xfffffff8c1047810 */ /* 0x040fe20007ffe0ff */
[C---:B------:R-:W-:Y:S01]  /*a800*/  FFMA.FTZ R201, -R0.reuse, R5, R201 ;  /* 0x0000000500c97223 */ /* 0x040fe200000101c9 */
[----:B------:R-:W-:Y:S01]  /*a810*/  I2FP.F32.S32 R6, R6 ;  /* 0x0000000600067245 */ /* 0x000fe20000201400 */
[----:B------:R-:W-:Y:S01]  /*a820*/  LDSM.16.MT88.4 R28, [R164+0xb000] ;  /* 0x00b00000a41c783b */ /* 0x000fe20000004200 */
[C---:B------:R-:W-:Y:S02]  /*a830*/  IADD3 R5, PT, PT, R193.reuse, -0x10, RZ ;  /* 0xfffffff0c1057810 */ /* 0x040fe40007ffe0ff */
[----:B------:R-:W-:Y:S01]  /*a840*/  IABS R4, R4 ;  /* 0x0000000400047213 */ /* 0x000fe20000000000 */
[C---:B------:R-:W-:Y:S01]  /*a850*/  FFMA.FTZ R203, -R0.reuse, R6, R203 ;  /* 0x0000000600cb7223 */ /* 0x040fe200000101cb */
[----:B------:R-:W-:Y:S02]  /*a860*/  IABS R5, R5 ;  /* 0x0000000500057213 */ /* 0x000fe40000000000 */
[----:B------:R-:W-:Y:S01]  /*a870*/  I2FP.F32.S32 R4, R4 ;  /* 0x0000000400047245 */ /* 0x000fe20000201400 */
[----:B------:R-:W-:Y:S01]  /*a880*/  LDSM.16.MT88.4 R36, [R118+0xb000] ;  /* 0x00b000007624783b */ /* 0x000fe20000004200 */
[C---:B------:R-:W-:Y:S02]  /*a890*/  IADD3 R6, PT, PT, R193.reuse, -0x19, RZ ;  /* 0xffffffe7c1067810 */ /* 0x040fe40007ffe0ff */
[----:B------:R-:W-:Y:S01]  /*a8a0*/  I2FP.F32.S32 R5, R5 ;  /* 0x0000000500057245 */ /* 0x000fe20000201400 */
[C---:B------:R-:W-:Y:S01]  /*a8b0*/  FFMA.FTZ R197, -R0.reuse, R4, R197 ;  /* 0x0000000400c57223 */ /* 0x040fe200000101c5 */
[----:B------:R-:W-:Y:S01]  /*a8c0*/  IABS R6, R6 ;  /* 0x0000000600067213 */ /* 0x000fe20000000000 */
[C---:B------:R-:W-:Y:S01]  /*a8d0*/  FFMA.FTZ R209, -R0.reuse, R4, R209 ;  /* 0x0000000400d17223 */ /* 0x040fe200000101d1 */
[C---:B------:R-:W-:Y:S01]  /*a8e0*/  IADD3 R4, PT, PT, R193.reuse, -0x11, RZ ;  /* 0xffffffefc1047810 */ /* 0x040fe20007ffe0ff */
[CC--:B------:R-:W-:Y:S01]  /*a8f0*/  FFMA.FTZ R207, -R0.reuse, R5.reuse, R207 ;  /* 0x0000000500cf7223 */ /* 0x0c0fe200000101cf */
[C---:B------:R-:W-:Y:S01]  /*a900*/  FFMA.FTZ R244, -R0.reuse, R5, R244 ;  /* 0x0000000500f47223 */ /* 0x040fe200000101f4 */
[----:B------:R-:W-:Y:S01]  /*a910*/  I2FP.F32.S32 R5, R6 ;  /* 0x0000000600057245 */ /* 0x000fe20000201400 */
[----:B------:R-:W-:Y:S01]  /*a920*/  LDSM.16.MT88.4 R44, [R164+0xd000] ;  /* 0x00d00000a42c783b */ /* 0x000fe20000004200 */
[----:B------:R-:W-:Y:S02]  /*a930*/  IABS R4, R4 ;  /* 0x0000000400047213 */ /* 0x000fe40000000000 */
[C---:B------:R-:W-:Y:S01]  /*a940*/  IADD3 R7, PT, PT, R193.reuse, -0x18, RZ ;  /* 0xffffffe8c1077810 */ /* 0x040fe20007ffe0ff */
[CC--:B------:R-:W-:Y:S01]  /*a950*/  FFMA.FTZ R234, -R0.reuse, R5.reuse, R234 ;  /* 0x0000000500ea7223 */ /* 0x0c0fe200000101ea */
[C---:B------:R-:W-:Y:S01]  /*a960*/  FFMA.FTZ R238, -R0.reuse, R5, R238 ;  /* 0x0000000500ee7223 */ /* 0x040fe200000101ee */
[----:B------:R-:W-:Y:S02]  /*a970*/  I2FP.F32.S32 R4, R4 ;  /* 0x0000000400047245 */ /* 0x000fe40000201400 */
[C---:B------:R-:W-:Y:S02]  /*a980*/  IADD3 R5, PT, PT, R193.reuse, -0x21, RZ ;  /* 0xffffffdfc1057810 */ /* 0x040fe40007ffe0ff */
[----:B------:R-:W-:Y:S01]  /*a990*/  IABS R7, R7 ;  /* 0x0000000700077213 */ /* 0x000fe20000000000 */
[CC--:B------:R-:W-:Y:S01]  /*a9a0*/  FFMA.FTZ R205, -R0.reuse, R4.reuse, R205 ;  /* 0x0000000400cd7223 */ /* 0x0c0fe200000101cd */
[----:B------:R-:W-:Y:S01]  /*a9b0*/  IABS R5, R5 ;  /* 0x0000000500057213 */ /* 0x000fe20000000000 */
[C---:B------:R-:W-:Y:S01]  /*a9c0*/  FFMA.FTZ R242, -R0.reuse, R4, R242 ;  /* 0x0000000400f27223 */ /* 0x040fe200000101f2 */
[C---:B------:R-:W-:Y:S02]  /*a9d0*/  IADD3 R4, PT, PT, R193.reuse, -0x30, RZ ;  /* 0xffffffd0c1047810 */ /* 0x040fe40007ffe0ff */
[----:B------:R-:W-:Y:S02]  /*a9e0*/  I2FP.F32.S32 R5, R5 ;  /* 0x0000000500057245 */ /* 0x000fe40000201400 */
[----:B------:R-:W-:Y:S02]  /*a9f0*/  IABS R4, R4 ;  /* 0x0000000400047213 */ /* 0x000fe40000000000 */
[C---:B------:R-:W-:Y:S01]  /*aa00*/  IADD3 R9, PT, PT, R193.reuse, -0x28, RZ ;  /* 0xffffffd8c1097810 */ /* 0x040fe20007ffe0ff */
[CC--:B------:R-:W-:Y:S01]  /*aa10*/  FFMA.FTZ R230, -R0.reuse, R5.reuse, R230 ;  /* 0x0000000500e67223 */ /* 0x0c0fe200000101e6 */
[C---:B------:R-:W-:Y:S01]  /*aa20*/  FFMA.FTZ R226, -R0.reuse, R5, R226 ;  /* 0x0000000500e27223 */ /* 0x040fe200000101e2 */
[----:B------:R-:W-:Y:S02]  /*aa30*/  I2FP.F32.S32 R5, R4 ;  /* 0x0000000400057245 */ /* 0x000fe40000201400 */
[----:B------:R-:W-:Y:S02]  /*aa40*/  I2FP.F32.S32 R7, R7 ;  /* 0x0000000700077245 */ /* 0x000fe40000201400 */
[----:B------:R-:W-:Y:S01]  /*aa50*/  IABS R9, R9 ;  /* 0x0000000900097213 */ /* 0x000fe20000000000 */
[CC--:B------:R-:W-:Y:S01]  /*aa60*/  FFMA.FTZ R216, -R0.reuse, R5.reuse, R216 ;  /* 0x0000000500d87223 */ /* 0x0c0fe200000101d8 */
[C---:B------:R-:W-:Y:S01]  /*aa70*/  FFMA.FTZ R212, -R0.reuse, R5, R212 ;  /* 0x0000000500d47223 */ /* 0x040fe200000101d4 */
[C---:B------:R-:W-:Y:S01]  /*aa80*/  IADD3 R5, PT, PT, R193.reuse, -0x40, RZ ;  /* 0xffffffc0c1057810 */ /* 0x040fe20007ffe0ff */
[CC--:B------:R-:W-:Y:S01]  /*aa90*/  FFMA.FTZ R240, -R0.reuse, R7.reuse, R240 ;  /* 0x0000000700f07223 */ /* 0x0c0fe200000101f0 */
[C---:B------:R-:W-:Y:S01]  /*aaa0*/  FFMA.FTZ R236, -R0.reuse, R7, R236 ;  /* 0x0000000700ec7223 */ /* 0x040fe200000101ec */
[----:B------:R-:W-:Y:S02]  /*aab0*/  I2FP.F32.S32 R9, R9 ;  /* 0x0000000900097245 */ /* 0x000fe40000201400 */
[C---:B------:R-:W-:Y:S02]  /*aac0*/  IADD3 R7, PT, PT, R193.reuse, -0x29, RZ ;  /* 0xffffffd7c1077810 */ /* 0x040fe40007ffe0ff */
[----:B------:R-:W-:Y:S01]  /*aad0*/  IABS R5, R5 ;  /* 0x0000000500057213 */ /* 0x000fe20000000000 */
[CC--:B------:R-:W-:Y:S01]  /*aae0*/  FFMA.FTZ R220, -R0.reuse, R9.reuse, R220 ;  /* 0x0000000900dc7223 */ /* 0x0c0fe200000101dc */
[C---:B------:R-:W-:Y:S01]  /*aaf0*/  IADD3 R4, PT, PT, R193.reuse, -0x41, RZ ;  /* 0xffffffbfc1047810 */ /* 0x040fe20007ffe0ff */
[C---:B------:R-:W-:Y:S01]  /*ab00*/  FFMA.FTZ R224, -R0.reuse, R9, R224 ;  /* 0x0000000900e07223 */ /* 0x040fe200000101e0 */
[----:B------:R-:W-:Y:S02]  /*ab10*/  IABS R7, R7 ;  /* 0x0000000700077213 */ /* 0x000fe40000000000 */
[----:B------:R-:W-:Y:S02]  /*ab20*/  I2FP.F32.S32 R5, R5 ;  /* 0x0000000500057245 */ /* 0x000fe40000201400 */
[C---:B------:R-:W-:Y:S02]  /*ab30*/  IADD3 R9, PT, PT, R193.reuse, -0x38, RZ ;  /* 0xffffffc8c1097810 */ /* 0x040fe40007ffe0ff */
[----:B------:R-:W-:Y:S01]  /*ab40*/  IABS R4, R4 ;  /* 0x0000000400047213 */ /* 0x000fe20000000000 */
[C---:B-1----:R-:W-:Y:S01]  /*ab50*/  FFMA.FTZ R198, -R0.reuse, R5, R198 ;  /* 0x0000000500c67223 */ /* 0x042fe200000101c6 */
[----:B------:R-:W-:Y:S01]  /*ab60*/  I2FP.F32.S32 R7, R7 ;  /* 0x0000000700077245 */ /* 0x000fe20000201400 */
[C---:B------:R-:W-:Y:S01]  /*ab70*/  FFMA.FTZ R162, -R0.reuse, R5, R162 ;  /* 0x0000000500a27223 */ /* 0x040fe200000101a2 */
[C---:B------:R-:W-:Y:S02]  /*ab80*/  IADD3 R11, PT, PT, R193.reuse, -0x20, RZ ;  /* 0xffffffe0c10b7810 */ /* 0x040fe40007ffe0ff */
[----:B------:R-:W-:Y:S01]  /*ab90*/  IABS R9, R9 ;  /* 0x0000000900097213 */ /* 0x000fe20000000000 */
[CC--:B------:R-:W-:Y:S01]  /*aba0*/  FFMA.FTZ R218, -R0.reuse, R7.reuse, R218 ;  /* 0x0000000700da7223 */ /* 0x0c0fe200000101da */
        /* <DEDUP_REMOVED lines=9> */
[C---:B------:R-:W-:Y:S01]  /*ac40*/  FFMA.FTZ R202, -R0.reuse, R9, R202 ;  /* 0x0000000900ca7223 */ /* 0x040fe200000101ca */
        /* <DEDUP_REMOVED lines=14> */
[CC--:B------:R-:W-:Y:S01]  /*ad30*/  FFMA.FTZ R204, -R0.reuse, R7.reuse, R204 ;  /* 0x0000000700cc7223 */ /* 0x0c0fe200000101cc */
[----:B------:R-:W-:Y:S01]  /*ad40*/  I2FP.F32.S32 R5, R4 ;  /* 0x0000000400057245 */ /* 0x000fe20000201400 */
[C---:B------:R-:W-:Y:S01]  /*ad50*/  FFMA.FTZ R200, -R0.reuse, R7, R200 ;  /* 0x0000000700c87223 */ /* 0x040fe200000101c8 */
[----:B------:R-:W-:Y:S02]  /*ad60*/  IABS R11, R11 ;  /* 0x0000000b000b7213 */ /* 0x000fe40000000000 */
[----:B------:R-:W-:Y:S01]  /*ad70*/  I2FP.F32.S32 R9, R9 ;  /* 0x0000000900097245 */ /* 0x000fe20000201400 */
[CC--:B------:R-:W-:Y:S01]  /*ad80*/  FFMA.FTZ R136, -R0.reuse, R5.reuse, R136 ;  /* 0x0000000500887223 */ /* 0x0c0fe20000010188 */
[C---:B------:R-:W-:Y:S01]  /*ad90*/  IADD3 R8, PT, PT, R193.reuse, -0x9, RZ ;  /* 0xfffffff7c1087810 */ /* 0x040fe20007ffe0ff */
[C---:B------:R-:W-:Y:S01]  /*ada0*/  FFMA.FTZ R142, -R0.reuse, R5, R142 ;  /* 0x00000005008e7223 */ /* 0x040fe2000001018e */
[C---:B------:R-:W-:Y:S01]  /*adb0*/  IADD3 R7, PT, PT, R193.reuse, -0x51, RZ ;  /* 0xffffffafc1077810 */ /* 0x040fe20007ffe0ff */
[C---:B------:R-:W-:Y:S01]  /*adc0*/  FFMA.FTZ R146, -R0.reuse, R9, R146 ;  /* 0x0000000900927223 */ /* 0x040fe20000010192 */
[----:B------:R-:W-:Y:S01]  /*add0*/  I2FP.F32.S32 R11, R11 ;  /* 0x0000000b000b7245 */ /* 0x000fe20000201400 */
[C---:B------:R-:W-:Y:S01]  /*ade0*/  FFMA.FTZ R156, -R0.reuse, R9, R156 ;  /* 0x00000009009c7223 */ /* 0x040fe2000001019c */
[C---:B------:R-:W-:Y:S02]  /*adf0*/  IADD3 R5, PT, PT, R193.reuse, -0x60, RZ ;  /* 0xffffffa0c1057810 */ /* 0x040fe40007ffe0ff */
[----:B------:R-:W-:Y:S01]  /*ae00*/  IABS R8, R8 ;  /* 0x0000000800087213 */ /* 0x000fe20000000000 */
[C---:B------:R-:W-:Y:S01]  /*ae10*/  FFMA.FTZ R214, -R0.reuse, R11, R214 ;  /* 0x0000000b00d67223 */ /* 0x040fe200000101d6 */
[----:B------:R-:W-:Y:S01]  /*ae20*/  IABS R7, R7 ;  /* 0x0000000700077213 */ /* 0x000fe20000000000 */
[C---:B------:R-:W-:Y:S01]  /*ae30*/  FFMA.FTZ R208, -R0.reuse, R11, R208 ;  /* 0x0000000b00d07223 */ /* 0x040fe200000101d0 */
[C---:B------:R-:W-:Y:S02]  /*ae40*/  IADD3 R9, PT, PT, R193.reuse, -0x59, RZ ;  /* 0xffffffa7c1097810 */ /* 0x040fe40007ffe0ff */
[----:B------:R-:W-:Y:S02]  /*ae50*/  IABS R5, R5 ;  /* 0x0000000500057213 */ /* 0x000fe40000000000 */
[----:B------:R-:W-:Y:S02]  /*ae60*/  I2FP.F32.S32 R8, R8 ;  /* 0x0000000800087245 */ /* 0x000fe40000201400 */
[----:B------:R-:W-:Y:S02]  /*ae70*/  I2FP.F32.S32 R7, R7 ;  /* 0x0000000700077245 */ /* 0x000fe40000201400 */
[C---:B------:R-:W-:Y:S01]  /*ae80*/  IADD3 R11, PT, PT, R193.reuse, -0x48, RZ ;  /* 0xffffffb8c10b7810 */ /* 0x040fe20007ffe0ff */
[CC--:B------:R-:W-:Y:S01]  /*ae90*/  FFMA.FTZ R199, -R0.reuse, R8.reuse, R199 ;  /* 0x0000000800c77223 */ /* 0x0c0fe200000101c7 */
[----:B------:R-:W-:Y:S01]  /*aea0*/  IABS R9, R9 ;  /* 0x0000000900097213 */ /* 0x000fe20000000000 */
[CC--:B------:R-:W-:Y:S01]  /*aeb0*/  FFMA.FTZ R144, -R0.reuse, R7.reuse, R144 ;  /* 0x0000000700907223 */ /* 0x0c0fe20000010190 */
[C---:B------:R-:W-:Y:S01]  /*aec0*/  IADD3 R4, PT, PT, R193.reuse, -0x69, RZ ;  /* 0xffffff97c1047810 */ /* 0x040fe20007ffe0ff */
[C---:B------:R-:W-:Y:S01]  /*aed0*/  FFMA.FTZ R154, -R0.reuse, R7, R154 ;  /* 0x00000007009a7223 */ /* 0x040fe2000001019a */
[----:B------:R-:W-:Y:S01]  /*aee0*/  I2FP.F32.S32 R5, R5 ;  /* 0x0000000500057245 */ /* 0x000fe20000201400 */
[C---:B------:R-:W-:Y:S01]  /*aef0*/  FFMA.FTZ R211, -R0.reuse, R8, R211 ;  /* 0x0000000800d37223 */ /* 0x040fe200000101d3 */
[----:B------:R-:W-:Y:S02]  /*af00*/  IABS R11, R11 ;  /* 0x0000000b000b7213 */ /* 0x000fe40000000000 */
[----:B------:R-:W-:Y:S01]  /*af10*/  I2FP.F32.S32 R9, R9 ;  /* 0x0000000900097245 */ /* 0x000fe20000201400 */
[CC--:B------:R-:W-:Y:S01]  /*af20*/  FFMA.FTZ R138, -R0.reuse, R5.reuse, R138 ;  /* 0x00000005008a7223 */ /* 0x0c0fe2000001018a */
[----:B------:R-:W-:Y:S01]  /*af30*/  IABS R4, R4 ;  /* 0x0000000400047213 */ /* 0x000fe20000000000 */
[C---:B------:R-:W-:Y:S01]  /*af40*/  FFMA.FTZ R131, -R0.reuse, R5, R131 ;  /* 0x0000000500837223 */ /* 0x040fe20000010183 */
[----:B------:R-:W-:Y:S01]  /*af50*/  IADD3 R7, PT, PT, R193, -0x61, RZ ;  /* 0xffffff9fc1077810 */ /* 0x000fe20007ffe0ff */
[C---:B------:R-:W-:Y:S01]  /*af60*/  FFMA.FTZ R134, -R0.reuse, R9, R134 ;  /* 0x0000000900867223 */ /* 0x040fe20000010186 */
[----:B------:R-:W-:Y:S01]  /*af70*/  FMNMX3.FTZ R6, R117, R201, R203, !PT ;  /* 0x000000c975067276 */ /* 0x000fe200078100cb */
[----:B------:R-:W-:Y:S01]  /*af80*/  FFMA.FTZ R140, -R0, R9, R140 ;  /* 0x00000009008c7223 */ /* 0x000fe2000001018c */
[----:B------:R-:W-:Y:S02]  /*af90*/  I2FP.F32.S32 R11, R11 ;  /* 0x0000000b000b7245 */ /* 0x000fe40000201400 */
[----:B------:R-:W-:Y:S02]  /*afa0*/  I2FP.F32.S32 R5, R4 ;  /* 0x0000000400057245 */ /* 0x000fe40000201400 */
[----:B------:R-:W-:Y:S01]  /*afb0*/  FMNMX3.FTZ R4, R116, R197, R199, !PT ;  /* 0x000000c574047276 */ /* 0x000fe200078100c7 */
[C---:B------:R-:W-:Y:S01]  /*afc0*/  FFMA.FTZ R160, -R0.reuse, R11, R160 ;  /* 0x0000000b00a07223 */ /* 0x040fe200000101a0 */
[----:B------:R-:W-:Y:S01]  /*afd0*/  IABS R7, R7 ;  /* 0x0000000700077213 */ /* 0x000fe20000000000 */
[----:B------:R-:W-:Y:S01]  /*afe0*/  FFMA.FTZ R150, -R0, R11, R150 ;  /* 0x0000000b00967223 */ /* 0x000fe20000010196 */
[----:B------:R-:W-:Y:S01]  /*aff0*/  FMNMX3.FTZ R9, R6, R209, R211, !PT ;  /* 0x000000d106097276 */ /* 0x000fe200078100d3 */
[----:B------:R-:W-:Y:S01]  /*b000*/  FFMA.FTZ R125, -R0, R5, R125 ;  /* 0x00000005007d7223 */ /* 0x000fe2000001017d */
[----:B------:R-:W-:Y:S01]  /*b010*/  FMNMX3.FTZ R11, R4, R207, R205, !PT ;  /* 0x000000cf040b7276 */ /* 0x000fe200078100cd */
[C---:B------:R-:W-:Y:S01]  /*b020*/  FFMA.FTZ R128, -R0.reuse, R5, R128 ;  /* 0x0000000500807223 */ /* 0x040fe20000010180 */
[----:B------:R-:W-:Y:S02]  /*b030*/  I2FP.F32.S32 R7, R7 ;  /* 0x0000000700077245 */ /* 0x000fe40000201400 */
[----:B------:R-:W-:Y:S02]  /*b040*/  FMNMX3.FTZ R9, R9, R244, R242, !PT ;  /* 0x000000f409097276 */ /* 0x000fe400078100f2 */
[----:B------:R-:W-:Y:S01]  /*b050*/  FMNMX3.FTZ R11, R11, R236, R234, !PT ;  /* 0x000000ec0b0b7276 */ /* 0x000fe200078100ea */
[CC--:B------:R-:W-:Y:S01]  /*b060*/  FFMA.FTZ R132, -R0.reuse, R7.reuse, R132 ;  /* 0x0000000700847223 */ /* 0x0c0fe20000010184 */
[C---:B------:R-:W-:Y:S01]  /*b070*/  FFMA.FTZ R129, -R0.reuse, R7, R129 ;  /* 0x0000000700817223 */ /* 0x040fe20000010181 */
        /* <DEDUP_REMOVED lines=16> */
[----:B------:R-:W-:Y:S02]  /*b180*/  IABS R5, R5 ;  /* 0x0000000500057213 */ /* 0x000fe40000000000 */
[----:B------:R-:W-:Y:S02]  /*b190*/  FMNMX3.FTZ R9, R7, R198, R62, !PT ;  /* 0x000000c607097276 */ /* 0x000fe4000781003e */
[----:B------:R-:W-:Y:S02]  /*b1a0*/  IADD3 R127, PT, PT, R193, -0x68, RZ ;  /* 0xffffff98c17f7810 */ /* 0x000fe40007ffe0ff */
[----:B------:R-:W-:Y:S02]  /*b1b0*/  I2FP.F32.S32 R5, R5 ;  /* 0x0000000500057245 */ /* 0x000fe40000201400 */
[----:B------:R-:W-:Y:S02]  /*b1c0*/  FMNMX3.FTZ R11, R11, R150, R148, !PT ;  /* 0x000000960b0b7276 */ /* 0x000fe40007810094 */
[----:B------:R-:W-:Y:S01]  /*b1d0*/  IABS R127, R127 ;  /* 0x0000007f007f7213 */ /* 0x000fe20000000000 */
[CC--:B------:R-:W-:Y:S01]  /*b1e0*/  FFMA.FTZ R56, -R0.reuse, R5.reuse, R56 ;  /* 0x0000000500387223 */ /* 0x0c0fe20000010138 */
[----:B------:R-:W-:Y:S01]  /*b1f0*/  FMNMX3.FTZ R9, R9, R160, R158, !PT ;  /* 0x000000a009097276 */ /* 0x000fe2000781009e */
[C---:B------:R-:W-:Y:S01]  /*b200*/  FFMA.FTZ R123, -R0.reuse, R5, R210 ;  /* 0x00000005007b7223 */ /* 0x040fe200000101d2 */
[----:B------:R-:W-:Y:S02]  /*b210*/  IADD3 R13, PT, PT, R193, -0x70, RZ ;  /* 0xffffff90c10d7810 */ /* 0x000fe40007ffe0ff */
[----:B------:R-:W-:Y:S02]  /*b220*/  FMNMX3.FTZ R11, R11, R146, R144, !PT ;  /* 0x000000920b0b7276 */ /* 0x000fe40007810090 */
[----:B------:R-:W-:Y:S02]  /*b230*/  I2FP.F32.S32 R127, R127 ;  /* 0x0000007f007f7245 */ /* 0x000fe40000201400 */
[----:B------:R-:W-:Y:S02]  /*b240*/  FMNMX3.FTZ R9, R9, R156, R154, !PT ;  /* 0x0000009c09097276 */ /* 0x000fe4000781009a */
[----:B------:R-:W-:Y:S01]  /*b250*/  IABS R13, R13 ;  /* 0x0000000d000d7213 */ /* 0x000fe20000000000 */
[CC--:B------:R-:W-:Y:S01]  /*b260*/  FFMA.FTZ R130, -R0.reuse, R127.reuse, R130 ;  /* 0x0000007f00827223 */ /* 0x0c0fe20000010182 */
[----:B------:R-:W-:Y:S01]  /*b270*/  IADD3 R5, PT, PT, R193, -0x79, RZ ;  /* 0xffffff87c1057810 */ /* 0x000fe20007ffe0ff */
[C---:B------:R-:W-:Y:S01]  /*b280*/  FFMA.FTZ R127, -R0.reuse, R127, R217 ;  /* 0x0000007f007f7223 */ /* 0x040fe200000101d9 */
[----:B------:R-:W-:Y:S02]  /*b290*/  FMNMX3.FTZ R4, R11, R136, R134, !PT ;  /* 0x000000880b047276 */ /* 0x000fe40007810086 */
[----:B------:R-:W-:Y:S02]  /*b2a0*/  FMNMX3.FTZ R9, R9, R142, R140, !PT ;  /* 0x0000008e09097276 */ /* 0x000fe4000781008c */
[----:B------:R-:W-:Y:S02]  /*b2b0*/  I2FP.F32.S32 R13, R13 ;  /* 0x0000000d000d7245 */ /* 0x000fe40000201400 */
[C---:B------:R-:W-:Y:S02]  /*b2c0*/  IADD3 R7, PT, PT, R193.reuse, -0x80, RZ ;  /* 0xffffff80c1077810 */ /* 0x040fe40007ffe0ff */
[----:B------:R-:W-:Y:S01]  /*b2d0*/  IABS R5, R5 ;  /* 0x0000000500057213 */ /* 0x000fe20000000000 */
[CC--:B------:R-:W-:Y:S01]  /*b2e0*/  FFMA.FTZ R58, -R0.reuse, R13.reuse, R58 ;  /* 0x0000000d003a7223 */ /* 0x0c0fe2000001013a */
[----:B------:R-:W-:Y:S01]  /*b2f0*/  IADD3 R6, PT, PT, R193, -0x81, RZ ;  /* 0xffffff7fc1067810 */ /* 0x000fe20007ffe0ff */
[----:B------:R-:W-:Y:S01]  /*b300*/  FFMA.FTZ R126, -R0, R13, R215 ;  /* 0x0000000d007e7223 */ /* 0x000fe200000101d7 */
[----:B------:R-:W-:Y:S01]  /*b310*/  FMNMX3.FTZ R4, R4, R131, R129, !PT ;  /* 0x0000008304047276 */ /* 0x000fe20007810081 */
[----:B------:R-:W-:Y:S01]  /*b320*/  LDSM.16.MT88.4 R12, [R164+0x9000] ;  /* 0x00900000a40c783b */ /* 0x000fe20000004200 */
[----:B------:R-:W-:Y:S02]  /*b330*/  FMNMX3.FTZ R9, R9, R138, R132, !PT ;  /* 0x0000008a09097276 */ /* 0x000fe40007810084 */
[----:B------:R-:W-:Y:S02]  /*b340*/  IABS R7, R7 ;  /* 0x0000000700077213 */ /* 0x000fe40000000000 */
[----:B------:R-:W-:Y:S02]  /*b350*/  I2FP.F32.S32 R5, R5 ;  /* 0x0000000500057245 */ /* 0x000fe40000201400 */
[----:B------:R-:W-:Y:S02]  /*b360*/  IABS R6, R6 ;  /* 0x0000000600067213 */ /* 0x000fe40000000000 */
[----:B------:R-:W-:Y:S01]  /*b370*/  FMNMX3.FTZ R4, R4, R127, R125, !PT ;  /* 0x0000007f04047276 */ /* 0x000fe2000781007d */
[CC--:B------:R-:W-:Y:S01]  /*b380*/  FFMA.FTZ R55, -R0.reuse, R5.reuse, R55 ;  /* 0x0000000500377223 */ /* 0x0c0fe20000010137 */
[----:B------:R-:W-:Y:S01]  /*b390*/  FMNMX3.FTZ R9, R9, R130, R128, !PT ;  /* 0x0000008209097276 */ /* 0x000fe20007810080 */
[----:B------:R-:W-:Y:S01]  /*b3a0*/  FFMA.FTZ R120, -R0, R5, R120 ;  /* 0x0000000500787223 */ /* 0x000fe20000010178 */
        /* <DEDUP_REMOVED lines=16> */
[----:B------:R-:W2:Y:S01]  /*b4b0*/  SHFL.BFLY PT, R52, R9, 0x1, 0x1f ;  /* 0x0c201f0009347f89 */ /* 0x000ea200000e0000 */
[----:B-1----:R-:W-:Y:S02]  /*b4c0*/  FMNMX.FTZ R53, R6, R53, !PT ;  /* 0x0000003506357209 */ /* 0x002fe40007810000 */
[----:B--2---:R-:W-:Y:S03]  /*b4d0*/  FMNMX.FTZ R52, R9, R52, !PT ;  /* 0x0000003409347209 */ /* 0x004fe60007810000 */
[----:B------:R-:W-:Y:S01]  /*b4e0*/  FADD.FTZ R7, -R53, R116 ;  /* 0x0000007435077221 */ /* 0x000fe20000010100 */
[----:B------:R-:W-:Y:S01]  /*b4f0*/  FSETP.NEU.FTZ.AND P0, PT, R52, -INF , PT ;  /* 0xff8000003400780b */ /* 0x000fe20003f1d000 */
[----:B---3--:R-:W-:Y:S01]  /*b500*/  FMUL.FTZ R133, R54, R52 ;  /* 0x0000003436857220 */ /* 0x008fe20000410000 */
        /* <DEDUP_REMOVED lines=16> */
[-C--:B------:R-:W-:Y:S06]  /*b610*/  FFMA.FTZ R116, R205, R54.reuse, -R117 ;  /* 0x00000036cd747223 */ /* 0x080fec0000010875 */
[----:B------:R-:W-:Y:S01]  /*b620*/  MUFU.EX2 R135, R135 ;  /* 0x0000008700877308 */ /* 0x000fe20000000800 */
[-C--:B------:R-:W-:Y:S01]  /*b630*/  FFMA.FTZ R147, R162, R54.reuse, -R133 ;  /* 0x00000036a2937223 */ /* 0x080fe20000010885 */
[----:B------:R-:W-:Y:S01]  /*b640*/  FFMA.FTZ R149, R160, R54, -R117 ;  /* 0x00000036a0957223 */ /* 0x000fe20000010875 */
        /* <DEDUP_REMOVED lines=23> */
[----:B------:R-:W-:Y:S01]  /*b7c0*/  FMUL.FTZ R43, R59, R79 ;  /* 0x0000004f3b2b7220 */ /* 0x000fe20000410000 */
[C---:B------:R-:W-:Y:S07]  /*b7d0*/  FMUL.FTZ R40, R60.reuse, R76 ;  /* 0x0000004c3c287220 */ /* 0x040fee0000410000 */
[----:B------:R-:W4:Y:S01]  /*b7e0*/  MUFU.EX2 R145, R145 ;  /* 0x0000009100917308 */ /* 0x000f220000000800 */
[C---:B------:R-:W-:Y:S01]  /*b7f0*/  FMUL.FTZ R41, R60.reuse, R77 ;  /* 0x0000004d3c297220 */ /* 0x040fe20000410000 */
[----:B-1----:R-:W-:Y:S01]  /*b800*/  F2FP.BF16.F32.PACK_AB R67, R135, R196 ;  /* 0x000000c48743723e */ /* 0x002fe200000010ff */
[----:B------:R-:W1:Y:S01]  /*b810*/  LDSM.16.MT88.4 R76, [R118+0xd000] ;  /* 0x00d00000764c783b */ /* 0x000e620000004200 */
        /* <DEDUP_REMOVED lines=10> */
[----:B----4-:R-:W-:Y:S01]  /*b8c0*/  F2FP.BF16.F32.PACK_AB R65, R145, R210 ;  /* 0x000000d29141723e */ /* 0x010fe200000010ff */
[----:B------:R-:W2:Y:S01]  /*b8d0*/  LDSM.16.MT88.4 R68, [R164+0x9400] ;  /* 0x00940000a444783b */ /* 0x000ea20000004200 */
[-CC-:B------:R-:W-:Y:S01]  /*b8e0*/  FFMA.FTZ R101, R127, R54.reuse, -R133.reuse ;  /* 0x000000367f657223 */ /* 0x180fe20000010885 */
[-CC-:B------:R-:W-:Y:S01]  /*b8f0*/  FFMA.FTZ R100, R125, R54.reuse, -R133.reuse ;  /* 0x000000367d647223 */ /* 0x180fe20000010885 */
[-CC-:B------:R-:W-:Y:S01]  /*b900*/  FFMA.FTZ R95, R58, R54.reuse, -R133.reuse ;  /* 0x000000363a5f7223 */ /* 0x180fe20000010885 */
[-CC-:B------:R-:W-:Y:S01]  /*b910*/  FFMA.FTZ R94, R57, R54.reuse, -R133.reuse ;  /* 0x00000036395e7223 */ /* 0x180fe20000010885 */
[----:B------:R-:W-:Y:S01]  /*b920*/  MUFU.EX2 R125, R101 ;  /* 0x00000065007d7308 */ /* 0x000fe20000000800 */
[C---:B------:R-:W-:Y:S02]  /*b930*/  HMMA.16816.F32.BF16 R4, R64.reuse, R12, R4 ;  /* 0x0000000c4004723c */ /* 0x040fe40000041804 */
[----:B------:R-:W-:Y:S07]  /*b940*/  LDSM.16.MT88.4 R108, [R164+0xac00] ;  /* 0x00ac0000a46c783b */ /* 0x000fee0000004200 */
[----:B------:R-:W-:Y:S01]  /*b950*/  MUFU.EX2 R147, R147 ;  /* 0x0000009300937308 */ /* 0x000fe20000000800 */
[-CC-:B------:R-:W-:Y:S01]  /*b960*/  FFMA.FTZ R85, R228, R54.reuse, -R133.reuse ;  /* 0x00000036e4557223 */ /* 0x180fe20000010885 */
[-C--:B------:R-:W-:Y:S01]  /*b970*/  FFMA.FTZ R92, R226, R54.reuse, -R133 ;  /* 0x00000036e25c7223 */ /* 0x080fe20000010885 */
[--C-:B------:R-:W-:Y:S01]  /*b980*/  FFMA.FTZ R84, R220, R54, -R117.reuse ;  /* 0x00000036dc547223 */ /* 0x100fe20000010875 */
[C---:B------:R-:W-:Y:S06]  /*b990*/  HMMA.16816.F32.BF16 R8, R64.reuse, R14, R8 ;  /* 0x0000000e4008723c */ /* 0x040fec0000041808 */
[----:B------:R-:W-:Y:S01]  /*b9a0*/  MUFU.EX2 R149, R149 ;  /* 0x0000009500957308 */ /* 0x000fe20000000800 */
[C---:B------:R-:W-:Y:S01]  /*b9b0*/  FMUL.FTZ R14, R59.reuse, R106 ;  /* 0x0000006a3b0e7220 */ /* 0x040fe20000410000 */
[C---:B------:R-:W-:Y:S01]  /*b9c0*/  FMUL.FTZ R15, R59.reuse, R107 ;  /* 0x0000006b3b0f7220 */ /* 0x040fe20000410000 */
[C---:B------:R-:W-:Y:S01]  /*b9d0*/  FMUL.FTZ R12, R60.reuse, R104 ;  /* 0x000000683c0c7220 */ /* 0x040fe20000410000 */
[----:B------:R-:W-:Y:S06]  /*b9e0*/  FMUL.FTZ R13, R60, R105 ;  /* 0x000000693c0d7220 */ /* 0x000fec0000410000 */
[----:B------:R-:W-:Y:S01]  /*b9f0*/  MUFU.EX2 R85, R85 ;  /* 0x0000005500557308 */ /* 0x000fe20000000800 */
[----:B------:R-:W-:Y:S01]  /*ba00*/  FFMA.FTZ R93, R218, R54, -R117 ;  /* 0x00000036da5d7223 */ /* 0x000fe20000010875 */
[----:B------:R-:W-:Y:S01]  /*ba10*/  FFMA.FTZ R210, R59, R194, R210 ;  /* 0x000000c23bd27223 */ /* 0x000fe200000100d2 */
[-C--:B------:R-:W-:Y:S07]  /*ba20*/  FFMA.FTZ R105, R56, R54.reuse, -R133 ;  /* 0x0000003638697223 */ /* 0x080fee0000010885 */
[----:B------:R-:W-:Y:S01]  /*ba30*/  MUFU.EX2 R92, R92 ;  /* 0x0000005c005c7308 */ /* 0x000fe20000000800 */
[----:B------:R-:W-:Y:S01]  /*ba40*/  FFMA.FTZ R127, R130, R54, -R117 ;  /* 0x00000036827f7223 */ /* 0x000fe20000010875 */
[C---:B------:R-:W-:Y:S08]  /*ba50*/  HMMA.16816.F32.BF16 R12, R64.reuse, R20, R12 ;  /* 0x00000014400c723c */ /* 0x040ff0000004180c */
[----:B------:R-:W-:Y:S01]  /*ba60*/  MUFU.EX2 R84, R84 ;  /* 0x0000005400547308 */ /* 0x000fe20000000800 */
[C---:B------:R-:W-:Y:S01]  /*ba70*/  FMUL.FTZ R20, R60.reuse, R96 ;  /* 0x000000603c147220 */ /* 0x040fe20000410000 */
[----:B------:R-:W-:Y:S01]  /*ba80*/  FMUL.FTZ R21, R60, R97 ;  /* 0x000000613c157220 */ /* 0x000fe20000410000 */
[----:B------:R-:W-:Y:S07]  /*ba90*/  FFMA.FTZ R96, R204, R54, -R133 ;  /* 0x00000036cc607223 */ /* 0x000fee0000010885 */
[----:B------:R-:W-:Y:S01]  /*baa0*/  MUFU.EX2 R93, R93 ;  /* 0x0000005d005d7308 */ /* 0x000fe20000000800 */
[----:B------:R-:W-:Y:S01]  /*bab0*/  FADD.FTZ R145, R145, R210 ;  /* 0x000000d291917221 */ /* 0x000fe20000010000 */
[C---:B------:R-:W-:Y:S08]  /*bac0*/  HMMA.16816.F32.BF16 R16, R64.reuse, R22, R16 ;  /* 0x000000164010723c */ /* 0x040ff00000041810 */
[----:B------:R3:W-:Y:S01]  /*bad0*/  MUFU.EX2 R130, R100 ;  /* 0x0000006400827308 */ /* 0x0007e20000000800 */
[C---:B------:R-:W-:Y:S01]  /*bae0*/  FMUL.FTZ R22, R59.reuse, R98 ;  /* 0x000000623b167220 */ /* 0x040fe20000410000 */
[----:B------:R-:W-:Y:S01]  /*baf0*/  FMUL.FTZ R23, R59, R99 ;  /* 0x000000633b177220 */ /* 0x000fe20000410000 */
[----:B------:R-:W-:Y:S07]  /*bb00*/  FADD.FTZ R86, R196, R145 ;  /* 0x00000091c4567221 */ /* 0x000fee0000010000 */
[----:B------:R-:W-:Y:S01]  /*bb10*/  MUFU.EX2 R96, R96 ;  /* 0x0000006000607308 */ /* 0x000fe20000000800 */
[-CC-:B------:R-:W-:Y:S01]  /*bb20*/  FFMA.FTZ R98, R62, R54.reuse, -R117.reuse ;  /* 0x000000363e627223 */ /* 0x180fe20000010875 */
[-C--:B------:R-:W-:Y:S01]  /*bb30*/  FFMA.FTZ R151, R140, R54.reuse, -R117 ;  /* 0x000000368c977223 */ /* 0x080fe20000010875 */
[----:B------:R-:W-:Y:S01]  /*bb40*/  FADD.FTZ R86, R135, R86 ;  /* 0x0000005687567221 */ /* 0x000fe20000010000 */
[--C-:B------:R-:W-:Y:S01]  /*bb50*/  FFMA.FTZ R135, R134, R54, -R133.reuse ;  /* 0x0000003686877223 */ /* 0x100fe20000010885 */
[C---:B------:R-:W-:Y:S05]  /*bb60*/  HMMA.16816.F32.BF16 R20, R64.reuse, R28, R20 ;  /* 0x0000001c4014723c */ /* 0x040fea0000041814 */
[----:B------:R-:W-:Y:S01]  /*bb70*/  MUFU.EX2 R127, R127 ;  /* 0x0000007f007f7308 */ /* 0x000fe20000000800 */
[C---:B------:R-:W-:Y:S01]  /*bb80*/  FMUL.FTZ R28, R60.reuse, R88 ;  /* 0x000000583c1c7220 */ /* 0x040fe20000410000 */
[----:B------:R-:W-:Y:S01]  /*bb90*/  FMUL.FTZ R29, R60, R89 ;  /* 0x000000593c1d7220 */ /* 0x000fe20000410000 */
[----:B---3--:R-:W-:Y:S07]  /*bba0*/  LDSM.16.MT88.4 R100, [R118+0xac00] ;  /* 0x00ac00007664783b */ /* 0x008fee0000004200 */
        /* <DEDUP_REMOVED lines=8> */
[-CC-:B------:R-:W-:Y:S01]  /*bc30*/  FFMA.FTZ R90, R216, R54.reuse, -R117.reuse ;  /* 0x00000036d85a7223 */ /* 0x180fe20000010875 */
[-CC-:B------:R-:W-:Y:S01]  /*bc40*/  FFMA.FTZ R89, R214, R54.reuse, -R117.reuse ;  /* 0x00000036d6597223 */ /* 0x180fe20000010875 */
[----:B------:R-:W-:Y:S07]  /*bc50*/  FFMA.FTZ R153, R132, R54, -R117 ;  /* 0x0000003684997223 */ /* 0x000fee0000010875 */
[----:B------:R-:W-:Y:S01]  /*bc60*/  MUFU.EX2 R151, R151 ;  /* 0x0000009700977308 */ /* 0x000fe20000000800 */
[C---:B------:R-:W-:Y:S09]  /*bc70*/  HMMA.16816.F32.BF16 R28, R64.reuse, R36, R28 ;  /* 0x00000024401c723c */ /* 0x040ff2000004181c */
[----:B------:R-:W-:Y:S01]  /*bc80*/  MUFU.EX2 R91, R91 ;  /* 0x0000005b005b7308 */ /* 0x000fe20000000800 */
[----:B------:R-:W-:Y:S01]  /*bc90*/  FMUL.FTZ R36, R60, R80 ;  /* 0x000000503c247220 */ /* 0x000fe20000410000 */
[-C--:B------:R-:W-:Y:S01]  /*bca0*/  FFMA.FTZ R80, R238, R54.reuse, -R133 ;  /* 0x00000036ee507223 */ /* 0x080fe20000010885 */
[----:B------:R-:W-:Y:S01]  /*bcb0*/  FMUL.FTZ R37, R60, R81 ;  /* 0x000000513c257220 */ /* 0x000fe20000410000 */
[----:B------:R-:W-:Y:S01]  /*bcc0*/  FFMA.FTZ R81, R230, R54, -R117 ;  /* 0x00000036e6517223 */ /* 0x000fe20000010875 */
[C---:B------:R-:W-:Y:S05]  /*bcd0*/  HMMA.16816.F32.BF16 R32, R64.reuse, R38, R32 ;  /* 0x000000264020723c */ /* 0x040fea0000041820 */
[----:B------:R-:W-:Y:S01]  /*bce0*/  MUFU.EX2 R90, R90 ;  /* 0x0000005a005a7308 */ /* 0x000fe20000000800 */
[C---:B------:R-:W-:Y:S01]  /*bcf0*/  FMUL.FTZ R38, R59.reuse, R82 ;  /* 0x000000523b267220 */ /* 0x040fe20000410000 */
[C---:B------:R-:W-:Y:S08]  /*bd00*/  FMUL.FTZ R39, R59.reuse, R83 ;  /* 0x000000533b277220 */ /* 0x040ff00000410000 */
[----:B------:R-:W-:Y:S01]  /*bd10*/  MUFU.EX2 R80, R80 ;  /* 0x0000005000507308 */ /* 0x000fe20000000800 */
[-C--:B------:R-:W-:Y:S01]  /*bd20*/  FFMA.FTZ R83, R244, R54.reuse, -R133 ;  /* 0x00000036f4537223 */ /* 0x080fe20000010885 */
[-C--:B------:R-:W-:Y:S01]  /*bd30*/  FFMA.FTZ R82, R232, R54.reuse, -R117 ;  /* 0x00000036e8527223 */ /* 0x080fe20000010875 */
[-C--:B------:R-:W-:Y:S07]  /*bd40*/  FFMA.FTZ R144, R144, R54.reuse, -R133 ;  /* 0x0000003690907223 */ /* 0x080fee0000010885 */
[----:B------:R-:W-:Y:S01]  /*bd50*/  MUFU.EX2 R81, R81 ;  /* 0x0000005100517308 */ /* 0x000fe20000000800 */
[----:B------:R-:W-:Y:S01]  /*bd60*/  FFMA.FTZ R142, R142, R54, -R117 ;  /* 0x000000368e8e7223 */ /* 0x000fe20000010875 */
[C---:B------:R-:W-:Y:S08]  /*bd70*/  HMMA.16816.F32.BF16 R36, R64.reuse, R44, R36 ;  /* 0x0000002c4024723c */ /* 0x040ff00000041824 */
[----:B------:R-:W-:Y:S01]  /*bd80*/  MUFU.EX2 R83, R83 ;  /* 0x0000005300537308 */ /* 0x000fe20000000800 */
[C---:B------:R-:W-:Y:S01]  /*bd90*/  FMUL.FTZ R45, R60.reuse, R73 ;  /* 0x000000493c2d7220 */ /* 0x040fe20000410000 */
[C---:B------:R-:W-:Y:S01]  /*bda0*/  FMUL.FTZ R44, R60.reuse, R72 ;  /* 0x000000483c2c7220 */ /* 0x040fe20000410000 */
[----:B------:R-:W-:Y:S07]  /*bdb0*/  FFMA.FTZ R72, R60, R195, R61 ;  /* 0x000000c33c487223 */ /* 0x000fee000001003d */
[----:B------:R-:W3:Y:S01]  /*bdc0*/  MUFU.EX2 R82, R82 ;  /* 0x0000005200527308 */ /* 0x000ee20000000800 */
[----:B------:R-:W-:Y:S01]  /*bdd0*/  FFMA.FTZ R138, R138, R54, -R117 ;  /* 0x000000368a8a7223 */ /* 0x000fe20000010875 */
[C---:B------:R-:W-:Y:S08]  /*bde0*/  HMMA.16816.F32.BF16 R40, R64.reuse, R46, R40 ;  /* 0x0000002e4028723c */ /* 0x040ff00000041828 */
[----:B------:R-:W-:Y:S01]  /*bdf0*/  MUFU.EX2 R89, R89 ;  /* 0x0000005900597308 */ /* 0x000fe20000000800 */
[C---:B------:R-:W-:Y:S01]  /*be00*/  FMUL.FTZ R46, R59.reuse, R74 ;  /* 0x0000004a3b2e7220 */ /* 0x040fe20000410000 */
[----:B------:R-:W-:Y:S01]  /*be10*/  FMUL.FTZ R47, R59, R75 ;  /* 0x0000004b3b2f7220 */ /* 0x000fe20000410000 */
[----:B------:R-:W-:Y:S07]  /*be20*/  FADD.FTZ R72, R139, R72 ;  /* 0x000000488b487221 */ /* 0x000fee0000010000 */
[----:B------:R-:W-:Y:S01]  /*be30*/  MUFU.EX2 R140, R142 ;  /* 0x0000008e008c7308 */ /* 0x000fe20000000800 */
[-CC-:B------:R-:W-:Y:S01]  /*be40*/  FFMA.FTZ R104, R212, R54.reuse, -R133.reuse ;  /* 0x00000036d4687223 */ /* 0x180fe20000010885 */
[-CC-:B------:R-:W-:Y:S01]  /*be50*/  FFMA.FTZ R141, R208, R54.reuse, -R133.reuse ;  /* 0x00000036d08d7223 */ /* 0x180fe20000010885 */
[----:B------:R-:W-:Y:S07]  /*be60*/  FADD.FTZ R59, R137, R72 ;  /* 0x00000048893b7221 */ /* 0x000fee0000010000 */
[----:B------:R-:W-:Y:S01]  /*be70*/  MUFU.EX2 R132, R138 ;  /* 0x0000008a00847308 */ /* 0x000fe20000000800 */
[C---:B-1----:R-:W-:Y:S01]  /*be80*/  HMMA.16816.F32.BF16 R44, R64.reuse, R76, R44 ;  /* 0x0000004c402c723c */ /* 0x042fe2000004182c */
[----:B------:R-:W-:Y:S02]  /*be90*/  LDSM.16.MT88.4 R72, [R118+0xa000] ;  /* 0x00a000007648783b */ /* 0x000fe40000004200 */
[-C--:B------:R-:W-:Y:S06]  /*bea0*/  FFMA.FTZ R77, R240, R54.reuse, -R133 ;  /* 0x00000036f04d7223 */ /* 0x080fec0000010885 */
[----:B------:R-:W-:Y:S01]  /*beb0*/  MUFU.EX2 R153, R153 ;  /* 0x0000009900997308 */ /* 0x000fe20000000800 */
[----:B------:R-:W-:Y:S01]  /*bec0*/  FADD.FTZ R116, R116, R59 ;  /* 0x0000003b74747221 */ /* 0x000fe20000010000 */
[-CC-:B------:R-:W-:Y:S01]  /*bed0*/  FFMA.FTZ R76, R242, R54.reuse, -R133.reuse ;  /* 0x00000036f24c7223 */ /* 0x180fe20000010885 */
[-C--:B------:R-:W-:Y:S01]  /*bee0*/  FFMA.FTZ R137, R146, R54.reuse, -R133 ;  /* 0x0000003692897223 */ /* 0x080fe20000010885 */
[----:B------:R-:W-:Y:S06]  /*bef0*/  HMMA.16816.F32.BF16 R48, R64, R78, R48 ;  /* 0x0000004e4030723c */ /* 0x000fec0000041830 */
[----:B------:R-:W1:Y:S01]  /*bf00*/  MUFU.EX2 R77, R77 ;  /* 0x0000004d004d7308 */ /* 0x000e620000000800 */
[-CC-:B------:R-:W-:Y:S01]  /*bf10*/  FFMA.FTZ R78, R234, R54.reuse, -R117.reuse ;  /* 0x00000036ea4e7223 */ /* 0x180fe20000010875 */
[----:B------:R-:W-:Y:S08]  /*bf20*/  FFMA.FTZ R79, R236, R54, -R117 ;  /* 0x00000036ec4f7223 */ /* 0x000ff00000010875 */
[----:B------:R-:W4:Y:S01]  /*bf30*/  MUFU.EX2 R76, R76 ;  /* 0x0000004c004c7308 */ /* 0x000f220000000800 */
[----:B---3--:R-:W-:Y:S01]  /*bf40*/  F2FP.BF16.F32.PACK_AB R66, R81, R82 ;  /* 0x000000525142723e */ /* 0x008fe200000010ff */
[-C--:B------:R-:W-:Y:S01]  /*bf50*/  FFMA.FTZ R97, R206, R54.reuse, -R133 ;  /* 0x00000036ce617223 */ /* 0x080fe20000010885 */
[-CC-:B------:R-:W-:Y:S07]  /*bf60*/  FFMA.FTZ R106, R202, R54.reuse, -R117.reuse ;  /* 0x00000036ca6a7223 */ /* 0x180fee0000010875 */
[----:B------:R-:W-:Y:S01]  /*bf70*/  MUFU.EX2 R78, R78 ;  /* 0x0000004e004e7308 */ /* 0x000fe20000000800 */
[-CC-:B------:R-:W-:Y:S01]  /*bf80*/  FFMA.FTZ R143, R200, R54.reuse, -R117.reuse ;  /* 0x00000036c88f7223 */ /* 0x180fe20000010875 */
[-C--:B------:R-:W-:Y:S01]  /*bf90*/  FFMA.FTZ R99, R198, R54.reuse, -R117 ;  /* 0x00000036c6637223 */ /* 0x080fe20000010875 */
[-CC-:B------:R-:W-:Y:S07]  /*bfa0*/  FFMA.FTZ R139, R150, R54.reuse, -R133.reuse ;  /* 0x00000036968b7223 */ /* 0x180fee0000010885 */
[----:B------:R-:W3:Y:S01]  /*bfb0*/  MUFU.EX2 R79, R79 ;  /* 0x0000004f004f7308 */ /* 0x000ee20000000800 */
[-CC-:B------:R-:W-:Y:S01]  /*bfc0*/  FFMA.FTZ R152, R152, R54.reuse, -R133.reuse ;  /* 0x0000003698987223 */ /* 0x180fe20000010885 */
[----:B-1----:R-:W-:Y:S01]  /*bfd0*/  F2FP.BF16.F32.PACK_AB R67, R80, R77 ;  /* 0x0000004d5043723e */ /* 0x002fe200000010ff */
[-C--:B------:R-:W-:Y:S07]  /*bfe0*/  FFMA.FTZ R148, R148, R54.reuse, -R133 ;  /* 0x0000003694947223 */ /* 0x080fee0000010885 */
[----:B------:R-:W-:Y:S01]  /*bff0*/  MUFU.EX2 R104, R104 ;  /* 0x0000006800687308 */ /* 0x000fe20000000800 */
[-CC-:B------:R-:W-:Y:S01]  /*c000*/  FFMA.FTZ R150, R156, R54.reuse, -R117.reuse ;  /* 0x000000369c967223 */ /* 0x180fe20000010875 */
[----:B----4-:R-:W-:Y:S01]  /*c010*/  F2FP.BF16.F32.PACK_AB R65, R76, R83 ;  /* 0x000000534c41723e */ /* 0x010fe200000010ff */
[----:B------:R-:W-:Y:S07]  /*c020*/  FADD.FTZ R83, R83, R86 ;  /* 0x0000005653537221 */ /* 0x000fee0000010000 */
[----:B------:R-:W1:Y:S01]  /*c030*/  MUFU.EX2 R141, R141 ;  /* 0x0000008d008d7308 */ /* 0x000e620000000800 */
[-CC-:B------:R-:W-:Y:S01]  /*c040*/  FFMA.FTZ R145, R154, R54.reuse, -R117.reuse ;  /* 0x000000369a917223 */ /* 0x180fe20000010875 */
[-C--:B------:R-:W-:Y:S01]  /*c050*/  FFMA.FTZ R158, R158, R54.reuse, -R117 ;  /* 0x000000369e9e7223 */ /* 0x080fe20000010875 */
[----:B------:R-:W-:Y:S07]  /*c060*/  FADD.FTZ R76, R76, R83 ;  /* 0x000000534c4c7221 */ /* 0x000fee0000010000 */
[----:B------:R-:W4:Y:S01]  /*c070*/  MUFU.EX2 R97, R97 ;  /* 0x0000006100617308 */ /* 0x000f220000000800 */
[-CC-:B------:R-:W-:Y:S01]  /*c080*/  FFMA.FTZ R129, R129, R54.reuse, -R133.reuse ;  /* 0x0000003681817223 */ /* 0x180fe20000010885 */
[C---:B---3--:R-:W-:Y:S01]  /*c090*/  F2FP.BF16.F32.PACK_AB R64, R78.reuse, R79 ;  /* 0x0000004f4e40723e */ /* 0x048fe200000010ff */
[----:B------:R-:W-:Y:S01]  /*c0a0*/  FADD.FTZ R79, R79, R116 ;  /* 0x000000744f4f7221 */ /* 0x000fe20000010000 */
[----:B------:R-:W-:Y:S06]  /*c0b0*/  FADD.FTZ R59, R77, R76 ;  /* 0x0000004c4d3b7221 */ /* 0x000fec0000010000 */
[----:B------:R-:W-:Y:S01]  /*c0c0*/  MUFU.EX2 R137, R137 ;  /* 0x0000008900897308 */ /* 0x000fe20000000800 */
[----:B------:R-:W-:Y:S01]  /*c0d0*/  FFMA.FTZ R116, R131, R54, -R133 ;  /* 0x0000003683747223 */ /* 0x000fe20000010885 */
[----:B------:R-:W-:Y:S01]  /*c0e0*/  FADD.FTZ R83, R78, R79 ;  /* 0x0000004f4e537221 */ /* 0x000fe20000010000 */
[----:B------:R-:W-:Y:S01]  /*c0f0*/  FADD.FTZ R56, R80, R59 ;  /* 0x0000003b50387221 */ /* 0x000fe20000010000 */
[C---:B--2---:R-:W-:Y:S01]  /*c100*/  HMMA.16816.F32.BF16 R4, R64.reuse, R68, R4 ;  /* 0x000000444004723c */ /* 0x044fe20000041804 */
[----:B------:R-:W-:Y:S05]  /*c110*/  LDSM.16.MT88.4 R76, [R118+0xc400] ;  /* 0x00c40000764c783b */ /* 0x000fea0000004200 */
[----:B------:R-:W-:Y:S01]  /*c120*/  MUFU.EX2 R106, R106 ;  /* 0x0000006a006a7308 */ /* 0x000fe20000000800 */
[----:B------:R-:W-:Y:S01]  /*c130*/  FADD.FTZ R82, R82, R83 ;  /* 0x0000005352527221 */ /* 0x000fe20000010000 */
[----:B------:R-:W-:Y:S01]  /*c140*/  FADD.FTZ R57, R85, R56 ;  /* 0x0000003855397221 */ /* 0x000fe20000010000 */
[----:B-1----:R-:W-:Y:S07]  /*c150*/  F2FP.BF16.F32.PACK_AB R61, R141, R104 ;  /* 0x000000688d3d723e */ /* 0x002fee00000010ff */
[----:B------:R-:W1:Y:S01]  /*c160*/  MUFU.EX2 R143, R143 ;  /* 0x0000008f008f7308 */ /* 0x000e620000000800 */
[----:B------:R-:W-:Y:S01]  /*c170*/  FADD.FTZ R59, R81, R82 ;  /* 0x00000052513b7221 */ /* 0x000fe20000010000 */
[C---:B------:R-:W-:Y:S01]  /*c180*/  HMMA.16816.F32.BF16 R8, R64.reuse, R70, R8 ;  /* 0x000000464008723c */ /* 0x040fe20000041808 */
[----:B------:R-:W2:Y:S07]  /*c190*/  LDSM.16.MT88.4 R68, [R118+0x9400] ;  /* 0x009400007644783b */ /* 0x000eae0000004200 */
[----:B------:R-:W3:Y:S01]  /*c1a0*/  MUFU.EX2 R99, R99 ;  /* 0x0000006300637308 */ /* 0x000ee20000000800 */
[----:B------:R-:W-:Y:S01]  /*c1b0*/  FADD.FTZ R56, R84, R59 ;  /* 0x0000003b54387221 */ /* 0x000fe20000010000 */
[----:B----4-:R-:W-:Y:S01]  /*c1c0*/  F2FP.BF16.F32.PACK_AB R63, R96, R97 ;  /* 0x00000061603f723e */ /* 0x010fe200000010ff */
[-CC-:B------:R-:W-:Y:S01]  /*c1d0*/  FFMA.FTZ R124, R124, R54.reuse, -R117.reuse ;  /* 0x000000367c7c7223 */ /* 0x180fe20000010875 */
[----:B------:R-:W-:Y:S06]  /*c1e0*/  F2FP.BF16.F32.PACK_AB R59, R130, R125 ;  /* 0x0000007d823b723e */ /* 0x000fec00000010ff */
[----:B------:R-:W4:Y:S01]  /*c1f0*/  MUFU.EX2 R152, R152 ;  /* 0x0000009800987308 */ /* 0x000f220000000800 */
[-CC-:B------:R-:W-:Y:S01]  /*c200*/  FFMA.FTZ R128, R128, R54.reuse, -R117.reuse ;  /* 0x0000003680807223 */ /* 0x180fe20000010875 */
[----:B------:R-:W-:Y:S01]  /*c210*/  LDSM.16.MT88.4 R80, [R118+0xc800] ;  /* 0x00c800007650783b */ /* 0x000fe20000004200 */
[----:B------:R-:W-:Y:S07]  /*c220*/  FFMA.FTZ R120, R120, R54, -R117 ;  /* 0x0000003678787223 */ /* 0x000fee0000010875 */
[----:B------:R-:W-:Y:S01]  /*c230*/  MUFU.EX2 R139, R139 ;  /* 0x0000008b008b7308 */ /* 0x000fe20000000800 */
[----:B-1----:R-:W-:Y:S02]  /*c240*/  F2FP.BF16.F32.PACK_AB R60, R143, R106 ;  /* 0x0000006a8f3c723e */ /* 0x002fe400000010ff */
[----:B------:R-:W-:Y:S07]  /*c250*/  ISETP.GT.AND P0, PT, R180, R173, PT ;  /* 0x000000adb400720c */ /* 0x000fee0003f04270 */
[----:B------:R-:W1:Y:S01]  /*c260*/  MUFU.EX2 R148, R148 ;  /* 0x0000009400947308 */ /* 0x000e620000000800 */
[----:B---3--:R-:W-:Y:S09]  /*c270*/  F2FP.BF16.F32.PACK_AB R62, R98, R99 ;  /* 0x00000063623e723e */ /* 0x008ff200000010ff */
[----:B------:R-:W3:Y:S10]  /*c280*/  MUFU.EX2 R156, R158 ;  /* 0x0000009e009c7308 */ /* 0x000ef40000000800 */
[----:B------:R-:W-:Y:S10]  /*c290*/  MUFU.EX2 R150, R150 ;  /* 0x0000009600967308 */ /* 0x000ff40000000800 */
[----:B------:R-:W5:Y:S10]  /*c2a0*/  MUFU.EX2 R145, R145 ;  /* 0x0000009100917308 */ /* 0x000f740000000800 */
[----:B------:R-:W-:Y:S10]  /*c2b0*/  MUFU.EX2 R116, R116 ;  /* 0x0000007400747308 */ /* 0x000ff40000000800 */
[----:B------:R-:W-:Y:S10]  /*c2c0*/  MUFU.EX2 R124, R124 ;  /* 0x0000007c007c7308 */ /* 0x000ff40000000800 */
        /* <DEDUP_REMOVED lines=19> */
[----:B------:R-:W-:Y:S01]  /*c400*/  F2FP.BF16.F32.PACK_AB R66, R89, R90 ;  /* 0x0000005a5942723e */ /* 0x000fe200000010ff */
[----:B------:R-:W-:Y:S06]  /*c410*/  LDSM.16.MT88.4 R84, [R164+0xe800] ;  /* 0x00e80000a454783b */ /* 0x000fec0000004200 */
        /* <DEDUP_REMOVED lines=17> */
[----:B------:R-:W2:Y:S08]  /*c530*/  LDSM.16.MT88.4 R64, [R164+0x9c00] ;  /* 0x009c0000a440783b */ /* 0x000eb00000004200 */
        /* <DEDUP_REMOVED lines=18> */
[----:B------:R-:W2:Y:S02]  /*c660*/  LDSM.16.MT88.4 R68, [R164+0xc000] ;  /* 0x00c00000a444783b */ /* 0x000ea40000004200 */
[----:B----4-:R-:W-:Y:S02]  /*c670*/  F2FP.BF16.F32.PACK_AB R61, R152, R147 ;  /* 0x00000093983d723e */ /* 0x010fe400000010ff */
[----:B-1----:R-:W-:Y:S02]  /*c680*/  F2FP.BF16.F32.PACK_AB R63, R148, R139 ;  /* 0x0000008b943f723e */ /* 0x002fe400000010ff */
[----:B---3--:R-:W-:Y:S02]  /*c690*/  F2FP.BF16.F32.PACK_AB R60, R156, R149 ;  /* 0x000000959c3c723e */ /* 0x008fe400000010ff */
[----:B-----5:R-:W-:Y:S07]  /*c6a0*/  F2FP.BF16.F32.PACK_AB R62, R145, R150 ;  /* 0x00000096913e723e */ /* 0x020fee00000010ff */
[C---:B--2---:R-:W-:Y:S08]  /*c6b0*/  HMMA.16816.F32.BF16 R4, R60.reuse, R64, R4 ;  /* 0x000000403c04723c */ /* 0x044ff00000041804 */
        /* <DEDUP_REMOVED lines=11> */
[C---:B--2---:R-:W-:Y:S03]  /*c770*/  HMMA.16816.F32.BF16 R36, R60.reuse, R72, R36 ;  /* 0x000000483c24723c */ /* 0x044fe60000041824 */
[-CC-:B------:R-:W-:Y:S01]  /*c780*/  FFMA.FTZ R72, R136, R54.reuse, -R133.reuse ;  /* 0x0000003688487223 */ /* 0x180fe20000010885 */
[-C--:B------:R-:W-:Y:S01]  /*c790*/  FFMA.FTZ R133, R55, R54.reuse, -R133 ;  /* 0x0000003637857223 */ /* 0x080fe20000010885 */
[----:B------:R-:W2:Y:S03]  /*c7a0*/  MUFU.EX2 R136, R144 ;  /* 0x0000009000887308 */ /* 0x000ea60000000800 */
[C---:B------:R-:W-:Y:S07]  /*c7b0*/  HMMA.16816.F32.BF16 R40, R60.reuse, R74, R40 ;  /* 0x0000004a3c28723c */ /* 0x040fee0000041828 */
[----:B------:R4:W5:Y:S10]  /*c7c0*/  MUFU.EX2 R134, R72 ;  /* 0x0000004800867308 */ /* 0x0009740000000800 */
[----:B------:R5:W-:Y:S01]  /*c7d0*/  MUFU.EX2 R55, R129 ;  /* 0x0000008100377308 */ /* 0x000be20000000800 */
[C---:B---3--:R-:W-:Y:S09]  /*c7e0*/  HMMA.16816.F32.BF16 R44, R60.reuse, R68, R44 ;  /* 0x000000443c2c723c */ /* 0x048ff2000004182c */
[----:B------:R-:W-:Y:S01]  /*c7f0*/  MUFU.EX2 R133, R133 ;  /* 0x0000008500857308 */ /* 0x000fe20000000800 */
[----:B----4-:R-:W-:Y:S01]  /*c800*/  LDSM.16.MT88.4 R72, [R164+0xc400] ;  /* 0x00c40000a448783b */ /* 0x010fe20000004200 */
[----:B------:R-:W-:Y:S03]  /*c810*/  HMMA.16816.F32.BF16 R48, R60, R70, R48 ;  /* 0x000000463c30723c */ /* 0x000fe60000041830 */
[----:B--2---:R-:W-:Y:S01]  /*c820*/  F2FP.BF16.F32.PACK_AB R61, R136, R137 ;  /* 0x00000089883d723e */ /* 0x004fe200000010ff */
[----:B-----5:R-:W-:Y:S01]  /*c830*/  FFMA.FTZ R129, R126, R54, -R117 ;  /* 0x000000367e817223 */ /* 0x020fe20000010875 */
[----:B------:R-:W-:Y:S03]  /*c840*/  F2FP.BF16.F32.PACK_AB R63, R135, R134 ;  /* 0x00000086873f723e */ /* 0x000fe600000010ff */
[----:B------:R-:W-:Y:S01]  /*c850*/  MUFU.EX2 R126, R128 ;  /* 0x00000080007e7308 */ /* 0x000fe20000000800 */
[----:B------:R-:W2:Y:S01]  /*c860*/  LDSM.16.MT88.4 R68, [R118+0xa400] ;  /* 0x00a400007644783b */ /* 0x000ea20000004200 */
[----:B------:R-:W-:Y:S02]  /*c870*/  F2FP.BF16.F32.PACK_AB R60, R151, R140 ;  /* 0x0000008c973c723e */ /* 0x000fe400000010ff */
[----:B------:R-:W-:Y:S06]  /*c880*/  F2FP.BF16.F32.PACK_AB R62, R153, R132 ;  /* 0x00000084993e723e */ /* 0x000fec00000010ff */
[----:B------:R-:W3:Y:S01]  /*c890*/  MUFU.EX2 R129, R129 ;  /* 0x0000008100817308 */ /* 0x000ee20000000800 */
[C---:B-1----:R-:W-:Y:S08]  /*c8a0*/  HMMA.16816.F32.BF16 R4, R60.reuse, R64, R4 ;  /* 0x000000403c04723c */ /* 0x042ff00000041804 */
[C---:B------:R-:W-:Y:S01]  /*c8b0*/  HMMA.16816.F32.BF16 R8, R60.reuse, R66, R8 ;  /* 0x000000423c08723c */ /* 0x040fe20000041808 */
[----:B------:R-:W1:Y:S02]  /*c8c0*/  LDSM.16.MT88.4 R64, [R164+0xe400] ;  /* 0x00e40000a440783b */ /* 0x000e640000004200 */
[----:B---3--:R-:W-:Y:S05]  /*c8d0*/  F2FP.BF16.F32.PACK_AB R58, R124, R129 ;  /* 0x000000817c3a723e */ /* 0x008fea00000010ff */
        /* <DEDUP_REMOVED lines=12> */
[C---:B--2---:R-:W-:Y:S03]  /*c9a0*/  HMMA.16816.F32.BF16 R44, R60.reuse, R68, R44 ;  /* 0x000000443c2c723c */ /* 0x044fe6000004182c */
[----:B------:R-:W-:Y:S01]  /*c9b0*/  FADD.FTZ R68, R92, R57 ;  /* 0x000000395c447221 */ /* 0x000fe20000010000 */
[----:B------:R-:W-:Y:S01]  /*c9c0*/  FADD.FTZ R69, R93, R56 ;  /* 0x000000385d457221 */ /* 0x000fe20000010000 */
[----:B------:R-:W-:Y:S02]  /*c9d0*/  F2FP.BF16.F32.PACK_AB R57, R55, R116 ;  /* 0x000000743739723e */ /* 0x000fe400000010ff */
[----:B------:R-:W-:Y:S01]  /*c9e0*/  F2FP.BF16.F32.PACK_AB R56, R126, R127 ;  /* 0x0000007f7e38723e */ /* 0x000fe200000010ff */
[----:B------:R-:W-:Y:S01]  /*c9f0*/  HMMA.16816.F32.BF16 R48, R60, R70, R48 ;  /* 0x000000463c30723c */ /* 0x000fe20000041830 */
[----:B------:R-:W2:Y:S02]  /*ca00*/  LDSM.16.MT88.4 R60, [R118+0xe800] ;  /* 0x00e80000763c783b */ /* 0x000ea40000004200 */
[-C--:B------:R-:W-:Y:S01]  /*ca10*/  FFMA.FTZ R70, R122, R54.reuse, -R117 ;  /* 0x000000367a467223 */ /* 0x080fe20000010875 */
[----:B------:R-:W-:Y:S01]  /*ca20*/  FADD.FTZ R91, R91, R68 ;  /* 0x000000445b5b7221 */ /* 0x000fe20000010000 */
[----:B------:R-:W-:Y:S03]  /*ca30*/  FADD.FTZ R90, R90, R69 ;  /* 0x000000455a5a7221 */ /* 0x000fe60000010000 */
[----:B------:R-:W-:Y:S01]  /*ca40*/  FADD.FTZ R91, R88, R91 ;  /* 0x0000005b585b7221 */ /* 0x000fe20000010000 */
[----:B------:R-:W-:Y:S01]  /*ca50*/  FADD.FTZ R89, R89, R90 ;  /* 0x0000005a59597221 */ /* 0x000fe20000010000 */
[C---:B-1----:R-:W-:Y:S01]  /*ca60*/  HMMA.16816.F32.BF16 R4, R56.reuse, R64, R4 ;  /* 0x000000403804723c */ /* 0x042fe20000041804 */
[----:B------:R-:W-:Y:S10]  /*ca70*/  MUFU.EX2 R65, R94 ;  /* 0x0000005e00417308 */ /* 0x000ff40000000800 */
[----:B------:R-:W1:Y:S01]  /*ca80*/  MUFU.EX2 R64, R105 ;  /* 0x0000006900407308 */ /* 0x000e620000000800 */
[C---:B------:R-:W-:Y:S09]  /*ca90*/  HMMA.16816.F32.BF16 R8, R56.reuse, R66, R8 ;  /* 0x000000423808723c */ /* 0x040ff20000041808 */
[----:B------:R3:W4:Y:S01]  /*caa0*/  MUFU.EX2 R66, R95 ;  /* 0x0000005f00427308 */ /* 0x0007220000000800 */
[-CC-:B------:R-:W-:Y:S01]  /*cab0*/  FFMA.FTZ R67, R123, R54.reuse, -R117.reuse ;  /* 0x000000367b437223 */ /* 0x180fe20000010875 */
[----:B------:R-:W-:Y:S08]  /*cac0*/  FFMA.FTZ R117, R121, R54, -R117 ;  /* 0x0000003679757223 */ /* 0x000ff00000010875 */
[----:B------:R-:W-:Y:S01]  /*cad0*/  MUFU.EX2 R121, R70 ;  /* 0x0000004600797308 */ /* 0x000fe20000000800 */
[C---:B------:R-:W-:Y:S09]  /*cae0*/  HMMA.16816.F32.BF16 R12, R56.reuse, R72, R12 ;  /* 0x00000048380c723c */ /* 0x040ff2000004180c */
[----:B------:R-:W5:Y:S01]  /*caf0*/  MUFU.EX2 R67, R67 ;  /* 0x0000004300437308 */ /* 0x000f620000000800 */
[----:B-1----:R-:W-:Y:S01]  /*cb00*/  F2FP.BF16.F32.PACK_AB R71, R133, R64 ;  /* 0x000000408547723e */ /* 0x002fe200000010ff */
[----:B------:R-:W-:Y:S08]  /*cb10*/  FADD.FTZ R72, R106, R89 ;  /* 0x000000596a487221 */ /* 0x000ff00000010000 */
[----:B------:R-:W1:Y:S01]  /*cb20*/  MUFU.EX2 R122, R117 ;  /* 0x00000075007a7308 */ /* 0x000e620000000800 */
[----:B---3--:R-:W3:Y:S01]  /*cb30*/  LDSM.16.MT88.4 R92, [R164+0xcc00] ;  /* 0x00cc0000a45c783b */ /* 0x008ee20000004200 */
[C---:B------:R-:W-:Y:S03]  /*cb40*/  HMMA.16816.F32.BF16 R16, R56.reuse, R74, R16 ;  /* 0x0000004a3810723c */ /* 0x040fe60000041810 */
[----:B----4-:R-:W-:Y:S01]  /*cb50*/  F2FP.BF16.F32.PACK_AB R69, R65, R66 ;  /* 0x000000424145723e */ /* 0x010fe200000010ff */
[----:B------:R-:W-:Y:S04]  /*cb60*/  FADD.FTZ R72, R143, R72 ;  /* 0x000000488f487221 */ /* 0x000fe80000010000 */
[C---:B------:R-:W-:Y:S03]  /*cb70*/  HMMA.16816.F32.BF16 R20, R56.reuse, R76, R20 ;  /* 0x0000004c3814723c */ /* 0x040fe60000041814 */
[----:B-----5:R-:W-:Y:S01]  /*cb80*/  F2FP.BF16.F32.PACK_AB R68, R120, R67 ;  /* 0x000000437844723e */ /* 0x020fe200000010ff */
[----:B------:R-:W-:Y:S01]  /*cb90*/  FADD.FTZ R99, R99, R72 ;  /* 0x0000004863637221 */ /* 0x000fe20000010000 */
[----:B-1----:R-:W-:Y:S02]  /*cba0*/  F2FP.BF16.F32.PACK_AB R70, R122, R121 ;  /* 0x000000797a46723e */ /* 0x002fe400000010ff */
[----:B------:R-:W-:Y:S01]  /*cbb0*/  MOV R117, R52 ;  /* 0x0000003400757202 */ /* 0x000fe20000000f00 */
[C---:B------:R-:W-:Y:S01]  /*cbc0*/  HMMA.16816.F32.BF16 R24, R56.reuse, R78, R24 ;  /* 0x0000004e3818723c */ /* 0x040fe20000041818 */
[----:B------:R-:W-:Y:S07]  /*cbd0*/  LDSM.16.MT88.4 R76, [R164+0xec00] ;  /* 0x00ec0000a44c783b */ /* 0x000fee0000004200 */
[C---:B------:R-:W-:Y:S08]  /*cbe0*/  HMMA.16816.F32.BF16 R28, R56.reuse, R80, R28 ;  /* 0x00000050381c723c */ /* 0x040ff0000004181c */
[C---:B------:R-:W-:Y:S08]  /*cbf0*/  HMMA.16816.F32.BF16 R32, R56.reuse, R82, R32 ;  /* 0x000000523820723c */ /* 0x040ff00000041820 */
[C---:B------:R-:W-:Y:S08]  /*cc00*/  HMMA.16816.F32.BF16 R36, R56.reuse, R84, R36 ;  /* 0x000000543824723c */ /* 0x040ff00000041824 */
[C---:B------:R-:W-:Y:S01]  /*cc10*/  HMMA.16816.F32.BF16 R40, R56.reuse, R86, R40 ;  /* 0x000000563828723c */ /* 0x040fe20000041828 */
[----:B------:R-:W1:Y:S07]  /*cc20*/  LDSM.16.MT88.4 R84, [R118+0xcc00] ;  /* 0x00cc00007654783b */ /* 0x000e6e0000004200 */
[C---:B--2---:R-:W-:Y:S03]  /*cc30*/  HMMA.16816.F32.BF16 R44, R56.reuse, R60, R44 ;  /* 0x0000003c382c723c */ /* 0x044fe6000004182c */
[----:B------:R-:W-:Y:S04]  /*cc40*/  FADD.FTZ R60, R104, R91 ;  /* 0x0000005b683c7221 */ /* 0x000fe80000010000 */
        /* <DEDUP_REMOVED lines=8> */
[----:B------:R-:W-:Y:S02]  /*ccd0*/  FADD.FTZ R9, R149, R6 ;  /* 0x0000000695097221 */ /* 0x000fe40000010000 */
[----:B------:R-:W2:Y:S01]  /*cce0*/  LDSM.16.MT88.4 R4, [R118+0xec00] ;  /* 0x00ec00007604783b */ /* 0x000ea20000004200 */
        /* <DEDUP_REMOVED lines=40> */
[----:B------:R-:W-:Y:S04]  /*cf70*/  FADD.FTZ R195, R122, R121 ;  /* 0x000000797ac37221 */ /* 0x000fe80000010000 */
[----:B------:R-:W-:Y:S01]  /*cf80*/  @!UPT UIADD3 URZ, UPT, UPT, URZ, URZ, URZ ;  /* 0x000000fffffff290 */ /* 0x000fe2000fffe0ff */
[----:B------:R-:W-:Y:S11]  /*cf90*/  @P0 BRA `(.L_x_3893) ;  /* 0xffffffb000e40947 */ /* 0x000ff6000383ffff */
.L_x_3886:
        /* <DEDUP_REMOVED lines=16> */
.L_x_3907:
        /* <DEDUP_REMOVED lines=113> */
[----:B------:R-:W-:Y:S01]  /*d7b0*/  @P0 FMUL.FTZ R7, R7, 0.69314718246459960938 ;  /* 0x3f31721807070820 */ /* 0x000fe20000410000 */
[----:B------:R-:W-:Y:S02]  /*d7c0*/  MOV R0, 0xff800000 ;  /* 0xff80000000007802 */ /* 0x000fe40000000f00 */
[----:B------:R-:W-:Y:S01]  /*d7d0*/  LOP3.LUT R4, R9, R4, RZ, 0xfc, !PT ;  /* 0x0000000409047212 */ /* 0x000fe200078efcff */
[----:B--2---:R-:W-:Y:S01]  /*d7e0*/  @P1 FMUL.FTZ R8, R8, 0.69314718246459960938 ;  /* 0x3f31721808081820 */ /* 0x004fe20000410000 */
[----:B------:R-:W-:Y:S01]  /*d7f0*/  LOP3.LUT R6, R6, 0x30, RZ, 0xc0, !PT ;  /* 0x0000003006067812 */ /* 0x000fe200078ec0ff */
[C---:B-----5:R-:W-:Y:S01]  /*d800*/  @P0 FFMA.FTZ R0, R5.reuse, R52, R7 ;  /* 0x0000003405000223 */ /* 0x060fe20000010007 */
[----:B------:R-:W-:Y:S01]  /*d810*/  LEA R52, R4, UR6, 0x2 ;  /* 0x0000000604347c11 */ /* 0x000fe2000f8e10ff */
[----:B------:R-:W-:Y:S01]  /*d820*/  BAR.SYNC.DEFER_BLOCKING 0x0 ;  /* 0x0000000000007b1d */ /* 0x000fe20000010000 */
[----:B------:R-:W-:Y:S01]  /*d830*/  MOV R58, 0xff800000 ;  /* 0xff800000003a7802 */ /* 0x000fe20000000f00 */
[----:B------:R-:W-:Y:S01]  /*d840*/  @P1 FFMA.FTZ R58, R5, R53, R8 ;  /* 0x00000035053a1223 */ /* 0x000fe20000010008 */
[----:B------:R-:W-:-:S03]  /*d850*/  LOP3.LUT R57, R6, 0x7, R57, 0xf8, !PT ;  /* 0x0000000706397812 */ /* 0x000fc600078ef839 */
        /* <DEDUP_REMOVED lines=26> */
.L_x_3896:
[----:B------:R-:W-:Y:S05]  /*da00*/  BSYNC.RECONVERGENT B0 ;  /* 0x0000000000007941 */ /* 0x000fea0003800200 */
.L_x_3895:
        /* <DEDUP_REMOVED lines=20> */
[----:B--2---:R-:W-:-:S04]  /*db50*/  LEA R58, P0, R57, R62, 0x2 ;  /* 0x0000003e393a7211 */ /* 0x004fc800078010ff */
[----:B------:R-:W-:-:S05]  /*db60*/  LEA.HI.X R59, R57, R63, R56, 0x2, P0 ;  /* 0x0000003f393b7211 */ /* 0x000fca00000f1438 */
[----:B------:R1:W-:Y:S04]  /*db70*/  @!P4 ST.E.128 desc[UR4][R58.64], R48 ;  /* 0x000000303a00c985 */ /* 0x0003e8000c101d04 */
[----:B------:R1:W-:Y:S04]  /*db80*/  @!P3 ST.E.128 desc[UR4][R58.64+0x80], R32 ;  /* 0x000080203a00b985 */ /* 0x0003e8000c101d04 */
[----:B------:R1:W-:Y:S02]  /*db90*/  @!P2 ST.E.128 desc[UR4][R58.64+0x100], R16 ;  /* 0x000100103a00a985 */ /* 0x0003e4000c101d04 */
.L_x_3898:
[----:B------:R-:W-:Y:S05]  /*dba0*/  BSYNC.RECONVERGENT B0 ;  /* 0x0000000000007941 */ /* 0x000fea0003800200 */
.L_x_3897:
        /* <DEDUP_REMOVED lines=14> */
.L_x_3900:
[----:B------:R-:W-:Y:S05]  /*dc90*/  BSYNC.RECONVERGENT B0 ;  /* 0x0000000000007941 */ /* 0x000fea0003800200 */
.L_x_3899:
        /* <DEDUP_REMOVED lines=14> */
.L_x_3902:
[----:B------:R-:W-:Y:S05]  /*dd80*/  BSYNC.RECONVERGENT B0 ;  /* 0x0000000000007941 */ /* 0x000fea0003800200 */
.L_x_3901:
[----:B------:R-:W-:-:S04]  /*dd90*/  MOV R179, 0x0 ;  /* 0x0000000000b37802 */ /* 0x000fc80000000f00 */
[----:B-12345:R-:W-:Y:S05]  /*dda0*/  @P6 RET.REL.NODEC R178 `(_ZN5flash24flash_fwd_splitkv_kernelI23Flash_fwd_kernel_traitsILi96ELi64ELi128ELi4ELb0ELb0EN7cutlass10bfloat16_tE19Flash_kernel_traitsILi96ELi64ELi128ELi4ES3_EELb0ELb0ELb1ELb0ELb0ELb1ELb1ELb0EEEvNS_16Flash_fwd_paramsE) ;  /* 0xffffff20b2946950 */ /* 0x03efea0003c3ffff */
        /* <DEDUP_REMOVED lines=10> */
[----:B-1----:R-:W-:Y:S05]  /*de50*/  @P0 RET.REL.NODEC R178 `(_ZN5flash24flash_fwd_splitkv_kernelI23Flash_fwd_kernel_traitsILi96ELi64ELi128ELi4ELb0ELb0EN7cutlass10bfloat16_tE19Flash_kernel_traitsILi96ELi64ELi128ELi4ES3_EELb0ELb0ELb1ELb0ELb0ELb1ELb1ELb0EEEvNS_16Flash_fwd_paramsE) ;  /* 0xffffff20b2680950 */ /* 0x002fea0003c3ffff */
[----:B------:R-:W-:Y:S01]  /*de60*/  LEA R2, P0, R57, R62, 0x2 ;  /* 0x0000003e39027211 */ /* 0x000fe200078010ff */
[----:B------:R-:W-:-:S03]  /*de70*/  IMAD.MOV.U32 R179, RZ, RZ, 0x0 ;  /* 0x00000000ffb37424 */ /* 0x000fc600078e00ff */
[----:B------:R-:W-:-:S05]  /*de80*/  LEA.HI.X R3, R57, R63, R56, 0x2, P0 ;  /* 0x0000003f39037211 */ /* 0x000fca00000f1438 */
[----:B------:R1:W-:Y:S02]  /*de90*/  ST.E.128 desc[UR4][R2.64+0x4900], R4 ;  /* 0x0049000402007985 */ /* 0x0003e4000c101d04 */
[----:B-1----:R-:W-:Y:S05]  /*dea0*/  RET.REL.NODEC R178 `(_ZN5flash24flash_fwd_splitkv_kernelI23Flash_fwd_kernel_traitsILi96ELi64ELi128ELi4ELb0ELb0EN7cutlass10bfloat16_tE19Flash_kernel_traitsILi96ELi64ELi128ELi4ES3_EELb0ELb0ELb1ELb0ELb0ELb1ELb1ELb0EEEvNS_16Flash_fwd_paramsE) ;  /* 0xffffff20b2547950 */ /* 0x002fea0003c3ffff */
.L_x_3894:
[----:B------:R-:W-:Y:S01]  /*deb0*/  MOV R7, 0x2 ;  /* 0x0000000200077802 */ /* 0x000fe20000000f00 */
[----:B------:R-:W-:Y:S01]  /*dec0*/  IMAD.MOV.U32 R6, RZ, RZ, 0x1f ;  /* 0x0000001fff067424 */ /* 0x000fe200078e00ff */
[----:B------:R-:W-:-:S07]  /*ded0*/  MOV R9, 0xffffffff ;  /* 0xffffffff00097802 */ /* 0x000fce0000000f00 */
[----:B-----5:R-:W-:Y:S05]  /*dee0*/  WARPSYNC.COLLECTIVE R9, `(.L_x_3903) ;  /* 0x0000000009087348 */ /* 0x020fea0003c00000 */
[----:B------:R1:W2:Y:S02]  /*def0*/  SHFL.BFLY P0, R15, R195, R7, R6 ;  /* 0x0c000007c30f7389 */ /* 0x0002a40000000006 */
[----:B-12--5:R-:W-:Y:S05]  /*df00*/  ENDCOLLECTIVE ;  /* 0x000000000000791b */ /* 0x026fea0003800000 */
.L_x_3903:
[----:B------:R-:W-:Y:S02]  /*df10*/  IMAD.MOV.U32 R8, RZ, RZ, R15 ;  /* 0x000000ffff087224 */ /* 0x000fe400078e000f */
[----:B------:R-:W-:Y:S02]  /*df20*/  IMAD.MOV.U32 R7, RZ, RZ, 0x1 ;  /* 0x00000001ff077424 */ /* 0x000fe400078e00ff */
[----:B------:R-:W-:-:S05]  /*df30*/  FADD.FTZ R11, R8, R195 ;  /* 0x000000c3080b7221 */ /* 0x000fca0000010000 */
[----:B------:R-:W-:-:S07]  /*df40*/  MOV R195, R11 ;  /* 0x0000000b00c37202 */ /* 0x000fce0000000f00 */
[----:B------:R-:W-:Y:S05]  /*df50*/  WARPSYNC.COLLECTIVE R9, `(.L_x_3904) ;  /* 0x0000000009087348 */ /* 0x000fea0003c00000 */
[----:B------:R1:W2:Y:S02]  /*df60*/  SHFL.BFLY P0, R15, R195, R7, R6 ;  /* 0x0c000007c30f7389 */ /* 0x0002a40000000006 */
[----:B-12---:R-:W-:Y:S05]  /*df70*/  ENDCOLLECTIVE ;  /* 0x000000000000791b */ /* 0x006fea0003800000 */
.L_x_3904:
[----:B------:R-:W-:Y:S01]  /*df80*/  MOV R195, R194 ;  /* 0x000000c200c37202 */ /* 0x000fe20000000f00 */
[----:B------:R-:W-:Y:S01]  /*df90*/  IMAD.MOV.U32 R7, RZ, RZ, 0x2 ;  /* 0x00000002ff077424 */ /* 0x000fe200078e00ff */
[----:B------:R-:W-:-:S07]  /*dfa0*/  MOV R8, R15 ;  /* 0x0000000f00087202 */ /* 0x000fce0000000f00 */
[----:B------:R-:W-:Y:S05]  /*dfb0*/  WARPSYNC.COLLECTIVE R9, `(.L_x_3905) ;  /* 0x0000000009087348 */ /* 0x000fea0003c00000 */
[----:B------:R1:W2:Y:S02]  /*dfc0*/  SHFL.BFLY P0, R15, R195, R7, R6 ;  /* 0x0c000007c30f7389 */ /* 0x0002a40000000006 */
[----:B-12---:R-:W-:Y:S05]  /*dfd0*/  ENDCOLLECTIVE ;  /* 0x000000000000791b */ /* 0x006fea0003800000 */
.L_x_3905:
[----:B------:R-:W-:Y:S01]  /*dfe0*/  FADD.FTZ R8, R11, R8 ;  /* 0x000000080b087221 */ /* 0x000fe20000010000 */
[----:B------:R-:W-:Y:S01]  /*dff0*/  FADD.FTZ R12, R15, R194 ;  /* 0x000000c20f0c7221 */ /* 0x000fe20000010000 */
[----:B------:R-:W-:-:S04]  /*e000*/  MOV R7, 0x1 ;  /* 0x0000000100077802 */ /* 0x000fc80000000f00 */
[----:B------:R-:W-:-:S07]  /*e010*/  MOV R195, R12 ;  /* 0x0000000c00c37202 */ /* 0x000fce0000000f00 */
[----:B------:R-:W-:Y:S05]  /*e020*/  WARPSYNC.COLLECTIVE R9, `(.L_x_3906) ;  /* 0x0000000009087348 */ /* 0x000fea0003c00000 */
[----:B------:R1:W2:Y:S02]  /*e030*/  SHFL.BFLY P0, R15, R195, R7, R6 ;  /* 0x0c000007c30f7389 */ /* 0x0002a40000000006 */
[----:B-12---:R-:W-:Y:S05]  /*e040*/  ENDCOLLECTIVE ;  /* 0x000000000000791b */ /* 0x006fea0003800000 */
.L_x_3906:
[----:B------:R-:W-:Y:S05]  /*e050*/  BRA `(.L_x_3907) ;  /* 0xfffffff000107947 */ /* 0x000fea000383ffff */
.L_x_3908:
        /* <DEDUP_REMOVED lines=10> */
.L_x_11623:


//--------------------- .text._ZN5flash24flash_fwd_splitkv_kernelI23Flash_fwd_kernel_traitsILi96ELi64ELi128ELi4ELb0ELb0EN7cutlass10bfloat16_tE19Flash_kernel_traitsILi96ELi64ELi128ELi4ES3_EELb0ELb0ELb0ELb0ELb1ELb0ELb1ELb1EEEvNS_16Flash_fwd_paramsE --------------------------
	.section	.text._ZN5flash24flash_fwd_splitkv_kernelI23Flash_fwd_kernel_traitsILi96ELi64ELi128ELi4ELb0ELb0EN7cutlass10bfloat16_tE19Flash_kernel_traitsILi96ELi64ELi128ELi4ES3_EELb0ELb0ELb0ELb0ELb1ELb0ELb1ELb1EEEvNS_16Flash_fwd_paramsE,"ax",@progbits
	.align	128
        .global         _ZN5flash24flash_fwd_splitkv_kernelI23Flash_fwd_kernel_traitsILi96ELi64ELi128ELi4ELb0ELb0EN7cutlass10bfloat16_tE19Flash_kernel_traitsILi96ELi64ELi128ELi4ES3_EELb0ELb0ELb0ELb0ELb1ELb0ELb1ELb1EEEvNS_16Flash_fwd_paramsE
        .type           _ZN5flash24flash_fwd_splitkv_kernelI23Flash_fwd_kernel_traitsILi96ELi64ELi128ELi4ELb0ELb0EN7cutlass10bfloat16_tE19Flash_kernel_traitsILi96ELi64ELi128ELi4ES3_EELb0ELb0ELb0ELb0ELb1ELb0ELb1ELb1EEEvNS_16Flash_fwd_paramsE,@function
        .size           _ZN5flash24flash_fwd_splitkv_kernelI23Flash_fwd_kernel_traitsILi96ELi64ELi128ELi4ELb0ELb0EN7cutlass10bfloat16_tE19Flash_kernel_traitsILi96ELi64ELi128ELi4ES3_EELb0ELb0ELb0ELb0ELb1ELb0ELb1ELb1EEEvNS_16Flash_fwd_paramsE,(.L_x_11624 - _ZN5flash24flash_fwd_splitkv_kernelI23Flash_fwd_kernel_traitsILi96ELi64ELi128ELi4ELb0ELb0EN7cutlass10bfloat16_tE19Flash_kernel_traitsILi96ELi64ELi128ELi4ES3_EELb0ELb0ELb0ELb0ELb1ELb0ELb1ELb1EEEvNS_16Flash_fwd_paramsE)
        .other          _ZN5flash24flash_fwd_splitkv_kernelI23Flash_fwd_kernel_traitsILi96ELi64ELi128ELi4ELb0ELb0EN7cutlass10bfloat16_tE19Flash_kernel_traitsILi96ELi64ELi128ELi4ES3_EELb0ELb0ELb0ELb0ELb1ELb0ELb1ELb1EEEvNS_16Flash_fwd_paramsE,@"STO_CUDA_ENTRY STV_DEFAULT"
_ZN5flash24flash_fwd_splitkv_kernelI23Flash_fwd_kernel_traitsILi96ELi64ELi128ELi4ELb0ELb0EN7cutlass10bfloat16_tE19Flash_kernel_traitsILi96ELi64ELi128ELi4ES3_EELb0ELb0ELb0ELb0ELb1ELb0ELb1ELb1EEEvNS_16Flash_fwd_paramsE:
.text._ZN5flash24flash_fwd_splitkv_kernelI23Flash_fwd_kernel_traitsILi96ELi64ELi128ELi4ELb0ELb0EN7cutlass10bfloat16_tE19Flash_kernel_traitsILi96ELi64ELi128ELi4ES3_EELb0ELb0ELb0ELb0ELb1ELb0ELb1ELb1EEEvNS_16Flash_fwd_paramsE:
        /* <DEDUP_REMOVED lines=17> */
[----:B---3--:R-:W-:Y:S02]  /*0110*/  IMAD.HI.U32 R159, R7, UR4, RZ ;  /* 0x00000004079f7c27 */ /* 0x008fe4000f8e00ff */
[----:B------:R-:W1:Y:S02]  /*0120*/  LDC R7, c[0x0][0x374] ;  /* 0x0000dd00ff077b82 */ /* 0x000e640000000800 */
        /* <DEDUP_REMOVED lines=10> */
[----:B------:R-:W-:Y:S05]  /*01d0*/  CALL.REL.NOINC `($_ZN5flash24flash_fwd_splitkv_kernelI23Flash_fwd_kernel_traitsILi96ELi64ELi128ELi4ELb0ELb0EN7cutlass10bfloat16_tE19Flash_kernel_traitsILi96ELi64ELi128ELi4ES3_EELb0ELb0ELb0ELb0ELb1ELb0ELb1ELb1EEEvNS_16Flash_fwd_paramsE$_ZN5flash30compute_attn_1rowblock_splitkvI23Flash_fwd_kernel_traitsILi96ELi64ELi128ELi4ELb0ELb0EN7cutlass10bfloat16_tE19Flash_kernel_traitsILi96ELi64ELi128ELi4ES3_EELb0ELb0ELb0ELb0ELb1ELb0ELb1ELb1ENS_16Flash_fwd_paramsEEEvRKT8_iiiii) ;  /* 0x0000000000087944 */ /* 0x000fea0003c00000 */
[----:B------:R-:W-:Y:S05]  /*01e0*/  BSYNC.RECONVERGENT B3 ;  /* 0x0000000000037941 */ /* 0x000fea0003800200 */
.L_x_3909:
[----:B------:R-:W-:Y:S05]  /*01f0*/  EXIT ;  /* 0x000000000000794d */ /* 0x000fea0003800000 */
        .type           $_ZN5flash24flash_fwd_splitkv_kernelI23Flash_fwd_kernel_traitsILi96ELi64ELi128ELi4ELb0ELb0EN7cutlass10bfloat16_tE19Flash_kernel_traitsILi96ELi64ELi128ELi4ES3_EELb0ELb0ELb0ELb0ELb1ELb0ELb1ELb1EEEvNS_16Flash_fwd_paramsE$_ZN5flash30compute_attn_1rowblock_splitkvI23Flash_fwd_kernel_traitsILi96ELi64ELi128ELi4ELb0ELb0EN7cutlass10bfloat16_tE19Flash_kernel_traitsILi96ELi64ELi128ELi4ES3_EELb0ELb0ELb0ELb0ELb1ELb0ELb1ELb1ENS_16Flash_fwd_paramsEEEvRKT8_iiiii,@function
        .size           $_ZN5flash24flash_fwd_splitkv_kernelI23Flash_fwd_kernel_traitsILi96ELi64ELi128ELi4ELb0ELb0EN7cutlass10bfloat16_tE19Flash_kernel_traitsILi96ELi64ELi128ELi4ES3_EELb0ELb0ELb0ELb0ELb1ELb0ELb1ELb1EEEvNS_16Flash_fwd_paramsE$_ZN5flash30compute_attn_1rowblock_splitkvI23Flash_fwd_kernel_traitsILi96ELi64ELi128ELi4ELb0ELb0EN7cutlass10bfloat16_tE19Flash_kernel_traitsILi96ELi64ELi128ELi4ES3_EELb0ELb0ELb0ELb0ELb1ELb0ELb1ELb1ENS_16Flash_fwd_paramsEEEvRKT8_iiiii,(.L_x_11624 - $_ZN5flash24flash_fwd_splitkv_kernelI23Flash_fwd_kernel_traitsILi96ELi64ELi128ELi4ELb0ELb0EN7cutlass10bfloat16_tE19Flash_kernel_traitsILi96ELi64ELi128ELi4ES3_EELb0ELb0ELb0ELb0ELb1ELb0ELb1ELb1EEEvNS_16Flash_fwd_paramsE$_ZN5flash30compute_attn_1rowblock_splitkvI23Flash_fwd_kernel_traitsILi96ELi64ELi128ELi4ELb0ELb0EN7cutlass10bfloat16_tE19Flash_kernel_traitsILi96ELi64ELi128ELi4ES3_EELb0ELb0ELb0ELb0ELb1ELb0ELb1ELb1ENS_16Flash_fwd_paramsEEEvRKT8_iiiii)
$_ZN5flash24flash_fwd_splitkv_kernelI23Flash_fwd_kernel_traitsILi96ELi64ELi128ELi4ELb0ELb0EN7cutlass10bfloat16_tE19Flash_kernel_traitsILi96ELi64ELi128ELi4ES3_EELb0ELb0ELb0ELb0ELb1ELb0ELb1ELb1EEEvNS_16Flash_fwd_paramsE$_ZN5flash30compute_attn_1rowblock_splitkvI23Flash_fwd_kernel_traitsILi96ELi64ELi128ELi4ELb0ELb0EN7cutlass10bfloat16_tE19Flash_kernel_traitsILi96ELi64ELi128ELi4ES3_EELb0ELb0ELb0ELb0ELb1ELb0ELb1ELb1ENS_16Flash_fwd_paramsEEEvRKT8_iiiii:
        /* <DEDUP_REMOVED lines=24> */
[----:B------:R-:W-:-:S03]  /*0380*/  ISETP.NE.U32.AND P2, PT, R12, RZ, PT ;  /* 0x000000ff0c00720c */ /* 0x000fc60003f45070 */
[----:B------:R1:W5:Y:S01]  /*0390*/  @P1 LD.E R11, desc[UR4][R18.64] ;  /* 0x00000004120b1980 */ /* 0x000362000c101900 */
[----:B------:R-:W-:Y:S02]  /*03a0*/  ISETP.NE.AND.EX P2, PT, R13, RZ, PT, P2 ;  /* 0x000000ff0d00720c */ /* 0x000fe40003f45320 */
[----:B------:R-:W-:Y:S01]  /*03b0*/  IADD3 R16, P1, PT, R12, R2, RZ ;  /* 0x000000020c107210 */ /* 0x000fe20007f3e0ff */
[----:B------:R-:W-:Y:S01]  /*03c0*/  BSSY.RECONVERGENT B0, `(.L_x_3910) ;  /* 0x000000a000007945 */ /* 0x000fe20003800200 */
[----:B------:R-:W-:-:S03]  /*03d0*/  ISETP.NE.U32.AND P0, PT, R14, RZ, PT ;  /* 0x000000ff0e00720c */ /* 0x000fc60003f05070 */
[----:B------:R-:W-:Y:S01]  /*03e0*/  IMAD.X R17, R13, 0x1, R0, P1 ;  /* 0x000000010d117824 */ /* 0x000fe200008e0600 */
[----:B------:R-:W-:Y:S01]  /*03f0*/  ISETP.NE.AND.EX P0, PT, R15, RZ, PT, P0 ;  /* 0x000000ff0f00720c */ /* 0x000fe20003f05300 */
[----:B------:R-:W-:-:S04]  /*0400*/  IMAD.MOV.U32 R13, RZ, RZ, -0x1 ;  /* 0xffffffffff0d7424 */ /* 0x000fc800078e00ff */
[----:B------:R-:W-:Y:S08]  /*0410*/  @!P2 BRA `(.L_x_3911) ;  /* 0x000000000010a947 */ /* 0x000ff00003800000 */
[----:B------:R-:W2:Y:S02]  /*0420*/  LD.E.U8 R5, desc[UR4][R116.64+0x1b2] ;  /* 0x0001b20474057980 */ /* 0x000ea4000c101100 */
[----:B--2---:R-:W-:-:S13]  /*0430*/  ISETP.NE.AND P1, PT, R5, RZ, PT ;  /* 0x000000ff0500720c */ /* 0x004fda0003f25270 */
[----:B------:R-:W-:Y:S05]  /*0440*/  @!P1 BRA `(.L_x_3911) ;  /* 0x0000000000049947 */ /* 0x000fea0003800000 */
[----:B------:R2:W5:Y:S02]  /*0450*/  LD.E R13, desc[UR4][R16.64] ;  /* 0x00000004100d7980 */ /* 0x000564000c101900 */
.L_x_3911:
[----:B------:R-:W-:Y:S05]  /*0460*/  BSYNC.RECONVERGENT B0 ;  /* 0x0000000000007941 */ /* 0x000fea0003800200 */
.L_x_3910:
[----:B------:R-:W-:Y:S04]  /*0470*/  BSSY.RECONVERGENT B0, `(.L_x_3912) ;  /* 0x0000007000007945 */ /* 0x000fe80003800200 */
[----:B------:R-:W-:Y:S05]  /*0480*/  @!P3 BRA `(.L_x_3913) ;  /* 0x000000000014b947 */ /* 0x000fea0003800000 */
[----:B-----5:R-:W3:Y:S02]  /*0490*/  LD.E.U8 R3, desc[UR4][R116.64+0x1b2] ;  /* 0x0001b20474037980 */ /* 0x020ee4000c101100 */
[----:B---3--:R-:W-:-:S13]  /*04a0*/  ISETP.NE.AND P1, PT, R3, RZ, PT ;  /* 0x000000ff0300720c */ /* 0x008fda0003f25270 */
[----:B------:R-:W3:Y:S02]  /*04b0*/  @P1 LD.E R6, desc[UR4][R16.64+0x4] ;  /* 0x0000040410061980 */ /* 0x000ee4000c101900 */
[----:B---3--:R-:W-:-:S06]  /*04c0*/  @P1 IADD3 R3, PT, PT, R6, -R13, RZ ;  /* 0x8000000d06031210 */ /* 0x008fcc0007ffe0ff */
[----:B------:R3:W5:Y:S02]  /*04d0*/  @!P1 LD.E R3, desc[UR4][R16.64] ;  /* 0x0000000410039980 */ /* 0x000764000c101900 */
.L_x_3913:
[----:B------:R-:W-:Y:S05]  /*04e0*/  BSYNC.RECONVERGENT B0 ;  /* 0x0000000000007941 */ /* 0x000fea0003800200 */
.L_x_3912:
[----:B------:R-:W-:Y:S01]  /*04f0*/  BSSY.RECONVERGENT B1, `(.L_x_3914) ;  /* 0x0000012000017945 */ /* 0x000fe20003800200 */
[----:B-----5:R-:W-:Y:S02]  /*0500*/  @P4 IADD3 R157, PT, PT, R4, -R11, RZ ;  /* 0x8000000b049d4210 */ /* 0x020fe40007ffe0ff */
[----:B------:R-:W-:Y:S01]  /*0510*/  IADD3 R92, PT, PT, R3, -R8, RZ ;  /* 0x80000008035c7210 */ /* 0x000fe20007ffe0ff */
[----:B------:R-:W-:Y:S06]  /*0520*/  @!P0 BRA `(.L_x_3915) ;  /* 0x0000000000148947 */ /* 0x000fec0003800000 */
[----:B------:R-:W-:-:S05]  /*0530*/  IADD3 R4, P0, PT, R14, R2, RZ ;  /* 0x000000020e047210 */ /* 0x000fca0007f1e0ff */
[----:B------:R-:W-:-:S05]  /*0540*/  IMAD.X R5, R15, 0x1, R0, P0 ;  /* 0x000000010f057824 */ /* 0x000fca00000e0600 */
[----:B------:R-:W4:Y:S02]  /*0550*/  LD.E R3, desc[UR4][R4.64] ;  /* 0x0000000404037980 */ /* 0x000f24000c101900 */
[----:B----4-:R-:W-:Y:S01]  /*0560*/  IADD3 R82, PT, PT, R3, -R8, RZ ;  /* 0x8000000803527210 */ /* 0x010fe20007ffe0ff */
[----:B------:R-:W-:Y:S05]  /*0570*/  BRA `(.L_x_3916) ;  /* 0x0000000000247947 */ /* 0x000fea0003800000 */
.L_x_3915:
[----:B------:R-:W4:Y:S01]  /*0580*/  LD.E.64 R4, desc[UR4][R116.64+0x108] ;  /* 0x0001080474047980 */ /* 0x000f22000c101b00 */
[----:B------:R-:W-:Y:S01]  /*0590*/  BSSY.RECONVERGENT B0, `(.L_x_3917) ;  /* 0x0000006000007945 */ /* 0x000fe20003800200 */
[----:B------:R-:W-:Y:S01]  /*05a0*/  IMAD.MOV.U32 R3, RZ, RZ, RZ ;  /* 0x000000ffff037224 */ /* 0x000fe200078e00ff */
[----:B----4-:R-:W-:-:S04]  /*05b0*/  ISETP.NE.U32.AND P0, PT, R4, RZ, PT ;  /* 0x000000ff0400720c */ /* 0x010fc80003f05070 */
[----:B------:R-:W-:-:S13]  /*05c0*/  ISETP.NE.AND.EX P0, PT, R5, RZ, PT, P0 ;  /* 0x000000ff0500720c */ /* 0x000fda0003f05300 */
[----:B------:R-:W-:Y:S05]  /*05d0*/  @!P0 BRA `(.L_x_3918) ;  /* 0x0000000000048947 */ /* 0x000fea0003800000 */
[----:B------:R4:W5:Y:S02]  /*05e0*/  LD.E R3, desc[UR4][R116.64+0xbc] ;  /* 0x0000bc0474037980 */ /* 0x000964000c101900 */
.L_x_3918:
[----:B------:R-:W-:Y:S05]  /*05f0*/  BSYNC.RECONVERGENT B0 ;  /* 0x0000000000007941 */ /* 0x000fea0003800200 */
.L_x_3917:
[----:B-----5:R-:W-:Y:S02]  /*0600*/  IADD3 R82, PT, PT, R92, R3, RZ ;  /* 0x000000035c527210 */ /* 0x020fe40007ffe0ff */
.L_x_3916:
[----:B------:R-:W-:Y:S05]  /*0610*/  BSYNC.RECONVERGENT B1 ;  /* 0x0000000000017941 */ /* 0x000fea0003800200 */
.L_x_3914:
[----:B------:R-:W-:Y:S01]  /*0620*/  IMAD.SHL.U32 R154, R21, 0x40, RZ ;  /* 0x00000040159a7824 */ /* 0x000fe200078e00ff */
[----:B------:R-:W-:-:S04]  /*0630*/  MOV R151, 0x0 ;  /* 0x0000000000977802 */ /* 0x000fc80000000f00 */
[----:B------:R-:W-:-:S13]  /*0640*/  ISETP.GT.AND P0, PT, R157, R154, PT ;  /* 0x0000009a9d00720c */ /* 0x000fda0003f04270 */
[----:B-1234-:R-:W-:Y:S05]  /*0650*/  @!P0 RET.REL.NODEC R150 `(_ZN5flash24flash_fwd_splitkv_kernelI23Flash_fwd_kernel_traitsILi96ELi64ELi128ELi4ELb0ELb0EN7cutlass10bfloat16_tE19Flash_kernel_traitsILi96ELi64ELi128ELi4ES3_EELb0ELb0ELb0ELb0ELb1ELb0ELb1ELb1EEEvNS_16Flash_fwd_paramsE) ;  /* 0xfffffff896688950 */ /* 0x01efea0003c3ffff */
[----:B------:R-:W2:Y:S01]  /*0660*/  LD.E R3, desc[UR4][R116.64+0xb8] ;  /* 0x0000b80474037980 */ /* 0x000ea2000c101900 */
[----:B------:R-:W-:Y:S01]  /*0670*/  IABS R6, R7 ;  /* 0x0000000700067213 */ /* 0x000fe20000000000 */
[----:B------:R-:W1:Y:S03]  /*0680*/  S2R R69, SR_TID.X ;  /* 0x0000000000457919 */ /* 0x000e660000002100 */
[----:B------:R-:W3:Y:S08]  /*0690*/  I2F.RP R4, R6 ;  /* 0x0000000600047306 */ /* 0x000ef00000209400 */
[----:B---3--:R-:W3:Y:S02]  /*06a0*/  MUFU.RCP R14, R4 ;  /* 0x00000004000e7308 */ /* 0x008ee40000001000 */
[----:B---3--:R-:W-:-:S06]  /*06b0*/  VIADD R14, R14, 0xffffffe ;  /* 0x0ffffffe0e0e7836 */ /* 0x008fcc0000000000 */
[----:B------:R-:W3:Y:S02]  /*06c0*/  F2I.FTZ.U32.TRUNC.NTZ R15, R14 ;  /* 0x0000000e000f7305 */ /* 0x000ee4000021f000 */
[----:B---3--:R-:W-:Y:S02]  /*06d0*/  IMAD.MOV R5, RZ, RZ, -R15 ;  /* 0x000000ffff057224 */ /* 0x008fe400078e0a0f */
        /* <DEDUP_REMOVED lines=30> */
[----:B-1----:R-:W-:Y:S05]  /*08c0*/  @!P0 BRA `(.L_x_3919) ;  /* 0x0000000000e88947 */ /* 0x002fea0003800000 */
[----:B------:R-:W2:Y:S04]  /*08d0*/  LD.E.64 R2, desc[UR4][R116.64+0xb0] ;  /* 0x0000b00474027980 */ /* 0x000ea8000c101b00 */
[----:B------:R-:W3:Y:S04]  /*08e0*/  LD.E R5, desc[UR4][R116.64+0x60] ;  /* 0x0000600474057980 */ /* 0x000ee8000c101900 */
[----:B------:R-:W4:Y:S04]  /*08f0*/  LD.E R0, desc[UR4][R116.64+0xcc] ;  /* 0x0000cc0474007980 */ /* 0x000f28000c101900 */
[----:B------:R-:W5:Y:S04]  /*0900*/  LD.E.64 R6, desc[UR4][R116.64+0x78] ;  /* 0x0000780474067980 */ /* 0x000f68000c101b00 */
[----:B------:R-:W5:Y:S01]  /*0910*/  LD.E.64 R8, desc[UR4][R116.64+0xa8] ;  /* 0x0000a80474087980 */ /* 0x000f62000c101b00 */
[----:B------:R-:W-:Y:S01]  /*0920*/  SHF.R.U32.HI R4, RZ, 0x3, R69 ;  /* 0x00000003ff047819 */ /* 0x000fe20000011645 */
[----:B------:R-:W-:-:S02]  /*0930*/  IMAD.IADD R157, R157, 0x1, -R154 ;  /* 0x000000019d9d7824 */ /* 0x000fc400078e0a9a */
[----:B------:R-:W-:Y:S02]  /*0940*/  IMAD.MOV.U32 R151, RZ, RZ, 0x0 ;  /* 0x00000000ff977424 */ /* 0x000fe400078e00ff */
[C---:B------:R-:W-:Y:S01]  /*0950*/  VIADD R10, R4.reuse, 0x10 ;  /* 0x00000010040a7836 */ /* 0x040fe20000000000 */
[----:B------:R-:W-:-:S04]  /*0960*/  ISETP.GE.AND P1, PT, R4, R157, PT ;  /* 0x0000009d0400720c */ /* 0x000fc80003f26270 */
[----:B------:R-:W-:Y:S01]  /*0970*/  ISETP.GE.AND P3, PT, R10, R157, PT ;  /* 0x0000009d0a00720c */ /* 0x000fe20003f66270 */
[----:B--2---:R-:W-:Y:S02]  /*0980*/  IMAD R159, R2, UR8, R159 ;  /* 0x00000008029f7c24 */ /* 0x004fe4000f8e029f */
[C---:B------:R-:W-:Y:S01]  /*0990*/  IMAD.SHL.U32 R2, R69.reuse, 0x4, RZ ;  /* 0x0000000445027824 */ /* 0x040fe200078e00ff */
[----:B------:R-:W-:Y:S01]  /*09a0*/  LOP3.LUT P6, R69, R69, 0x7, RZ, 0xc0, !PT ;  /* 0x0000000745457812 */ /* 0x000fe200078cc0ff */
[----:B---3--:R-:W-:-:S03]  /*09b0*/  IMAD R5, R159, R5, R156 ;  /* 0x000000059f057224 */ /* 0x008fc600078e029c */
[----:B------:R-:W-:Y:S01]  /*09c0*/  LOP3.LUT R11, R2, 0x1c, RZ, 0xc0, !PT ;  /* 0x0000001c020b7812 */ /* 0x000fe200078ec0ff */
[----:B------:R-:W-:Y:S01]  /*09d0*/  IMAD R3, R3, R5, R154 ;  /* 0x0000000503037224 */ /* 0x000fe200078e029a */
[CC--:B------:R-:W-:Y:S01]  /*09e0*/  ISETP.GE.OR P6, PT, R4.reuse, R157.reuse, P6 ;  /* 0x0000009d0400720c */ /* 0x0c0fe200037c6670 */
[C---:B------:R-:W-:Y:S01]  /*09f0*/  VIADD R2, R4.reuse, 0x20 ;  /* 0x0000002004027836 */ /* 0x040fe20000000000 */
[----:B------:R-:W-:Y:S01]  /*0a00*/  ISETP.NE.OR P5, PT, R69, RZ, P3 ;  /* 0x000000ff4500720c */ /* 0x000fe20001fa5670 */
[----:B------:R-:W-:Y:S02]  /*0a10*/  IMAD R11, R4, 0x60, R11 ;  /* 0x00000060040b7824 */ /* 0x000fe400078e020b */
[----:B----4-:R-:W-:Y:S01]  /*0a20*/  IMAD R0, R3, R0, RZ ;  /* 0x0000000003007224 */ /* 0x010fe200078e02ff */
[----:B------:R-:W-:-:S04]  /*0a30*/  ISETP.GE.AND P2, PT, R2, R157, PT ;  /* 0x0000009d0200720c */ /* 0x000fc80003f46270 */
[C---:B------:R-:W-:Y:S02]  /*0a40*/  IADD3 R11, P0, PT, R0.reuse, R11, RZ ;  /* 0x0000000b000b7210 */ /* 0x040fe40007f1e0ff */
[----:B------:R-:W-:Y:S02]  /*0a50*/  ISETP.NE.OR P4, PT, R69, RZ, P2 ;  /* 0x000000ff4500720c */ /* 0x000fe40001785670 */
[----:B------:R-:W-:Y:S02]  /*0a60*/  LEA.HI.X.SX32 R0, R0, RZ, 0x1, P0 ;  /* 0x000000ff00007211 */ /* 0x000fe400000f0eff */
[----:B-----5:R-:W-:-:S04]  /*0a70*/  LEA R6, P0, R11, R6, 0x2 ;  /* 0x000000060b067211 */ /* 0x020fc800078010ff */
[----:B------:R-:W-:Y:S01]  /*0a80*/  LEA.HI.X R7, R11, R7, R0, 0x2, P0 ;  /* 0x000000070b077211 */ /* 0x000fe200000f1400 */
[----:B------:R-:W-:Y:S01]  /*0a90*/  @!P6 IMAD.MOV.U32 R11, RZ, RZ, -0x800000 ;  /* 0xff800000ff0be424 */ /* 0x000fe200078e00ff */
[C---:B------:R-:W-:Y:S01]  /*0aa0*/  IADD3 R5, P0, PT, R3.reuse, R4, RZ ;  /* 0x0000000403057210 */ /* 0x040fe20007f1e0ff */
[----:B------:R-:W-:Y:S02]  /*0ab0*/  VIADD R4, R4, 0x30 ;  /* 0x0000003004047836 */ /* 0x000fe40000000000 */
[----:B------:R-:W-:Y:S01]  /*0ac0*/  @!P1 ST.E.128 desc[UR4][R6.64], RZ ;  /* 0x000000ff06009985 */ /* 0x000fe2000c101d04 */
[----:B------:R-:W-:Y:S02]  /*0ad0*/  LEA.HI.X.SX32 R3, R3, RZ, 0x1, P0 ;  /* 0x000000ff03037211 */ /* 0x000fe400000f0eff */
[C---:B------:R-:W-:Y:S01]  /*0ae0*/  LEA R2, P0, R5.reuse, R8, 0x2 ;  /* 0x0000000805027211 */ /* 0x040fe200078010ff */
[----:B------:R-:W-:Y:S03]  /*0af0*/  @!P1 ST.E.128 desc[UR4][R6.64+0x80], RZ ;  /* 0x000080ff06009985 */ /* 0x000fe6000c101d04 */
        /* <DEDUP_REMOVED lines=11> */
[----:B------:R-:W-:-:S03]  /*0bb0*/  ISETP.NE.OR P1, PT, R69, RZ, P1 ;  /* 0x000000ff4500720c */ /* 0x000fc60000f25670 */
[----:B------:R-:W-:Y:S04]  /*0bc0*/  @!P2 ST.E.128 desc[UR4][R6.64+0x3000], RZ ;  /* 0x003000ff0600a985 */ /* 0x000fe8000c101d04 */
[----:B------:R-:W-:Y:S04]  /*0bd0*/  @!P2 ST.E.128 desc[UR4][R6.64+0x3080], RZ ;  /* 0x003080ff0600a985 */ /* 0x000fe8000c101d04 */
[----:B------:R-:W-:Y:S04]  /*0be0*/  @!P2 ST.E.128 desc[UR4][R6.64+0x3100], RZ ;  /* 0x003100ff0600a985 */ /* 0x000fe8000c101d04 */
[----:B------:R-:W-:Y:S04]  /*0bf0*/  @!P6 ST.E desc[UR4][R2.64], R11 ;  /* 0x0000000b0200e985 */ /* 0x000fe8000c101904 */
[----:B------:R-:W-:Y:S04]  /*0c00*/  @!P5 ST.E desc[UR4][R2.64+0x40], R9 ;  /* 0x000040090200d985 */ /* 0x000fe8000c101904 */
[----:B------:R1:W-:Y:S02]  /*0c10*/  @!P4 ST.E desc[UR4][R2.64+0x80], R5 ;  /* 0x000080050200c985 */ /* 0x0003e4000c101904 */
[----:B-1----:R-:W-:Y:S05]  /*0c20*/  @P1 RET.REL.NODEC R150 `(_ZN5flash24flash_fwd_splitkv_kernelI23Flash_fwd_kernel_traitsILi96ELi64ELi128ELi4ELb0ELb0EN7cutlass10bfloat16_tE19Flash_kernel_traitsILi96ELi64ELi128ELi4ES3_EELb0ELb0ELb0ELb0ELb1ELb0ELb1ELb1EEEvNS_16Flash_fwd_paramsE) ;  /* 0xfffffff096f41950 */ /* 0x002fea0003c3ffff */
[----:B------:R-:W-:Y:S02]  /*0c30*/  MOV R5, 0xff800000 ;  /* 0xff80000000057802 */ /* 0x000fe40000000f00 */
[----:B------:R-:W-:-:S03]  /*0c40*/  MOV R151, 0x0 ;  /* 0x0000000000977802 */ /* 0x000fc60000000f00 */
[----:B------:R1:W-:Y:S02]  /*0c50*/  ST.E desc[UR4][R2.64+0xc0], R5 ;  /* 0x0000c00502007985 */ /* 0x0003e4000c101904 */
[----:B-1----:R-:W-:Y:S05]  /*0c60*/  RET.REL.NODEC R150 `(_ZN5flash24flash_fwd_splitkv_kernelI23Flash_fwd_kernel_traitsILi96ELi64ELi128ELi4ELb0ELb0EN7cutlass10bfloat16_tE19Flash_kernel_traitsILi96ELi64ELi128ELi4ES3_EELb0ELb0ELb0ELb0ELb1ELb0ELb1ELb1EEEvNS_16Flash_fwd_paramsE) ;  /* 0xfffffff096e47950 */ /* 0x002fea0003c3ffff */
.L_x_3919:
        /* <DEDUP_REMOVED lines=58> */
[----:B-1----:R-:W1:Y:S01]  /*1010*/  F2I.FTZ.U32.TRUNC.NTZ R23, R4 ;  /* 0x0000000400177305 */ /* 0x002e62000021f000 */
[----:B------:R-:W-:Y:S02]  /*1020*/  MOV R22, RZ ;  /* 0x000000ff00167202 */ /* 0x000fe40000000f00 */
[----:B------:R-:W-:Y:S01]  /*1030*/  IABS R10, R156 ;  /* 0x0000009c000a7213 */ /* 0x000fe20000000000 */
[----:B-1----:R-:W-:-:S04]  /*1040*/  IMAD.MOV R0, RZ, RZ, -R23 ;  /* 0x000000ffff007224 */ /* 0x002fc800078e0a17 */
        /* <DEDUP_REMOVED lines=14> */
[----:B------:R-:W-:-:S07]  /*1130*/  ISETP.NE.AND P1, PT, R9, RZ, PT ;  /* 0x000000ff0900720c */ /* 0x000fce0003f25270 */
[----:B------:R-:W-:-:S04]  /*1140*/  @P2 VIADD R5, R5, 0x1 ;  /* 0x0000000105052836 */ /* 0x000fc80000000000 */
[----:B------:R-:W-:Y:S02]  /*1150*/  @!P0 IMAD.MOV R5, RZ, RZ, -R5 ;  /* 0x000000ffff058224 */ /* 0x000fe400078e0a05 */
[----:B------:R-:W-:-:S04]  /*1160*/  @!P1 LOP3.LUT R5, RZ, R9, RZ, 0x33, !PT ;  /* 0x00000009ff059212 */ /* 0x000fc800078e33ff */
[----:B------:R-:W-:Y:S02]  /*1170*/  SHF.R.S32.HI R4, RZ, 0x1f, R5 ;  /* 0x0000001fff047819 */ /* 0x000fe40000011405 */
[----:B---3--:R-:W-:Y:S01]  /*1180*/  SHF.R.S32.HI R0, RZ, 0x1f, R2 ;  /* 0x0000001fff007819 */ /* 0x008fe20000011402 */
[-C--:B------:R-:W-:Y:S02]  /*1190*/  IMAD R3, R19, R2.reuse, RZ ;  /* 0x0000000213037224 */ /* 0x080fe400078e02ff */
[----:B------:R-:W-:-:S04]  /*11a0*/  IMAD.WIDE.U32 R6, R18, R2, RZ ;  /* 0x0000000212067225 */ /* 0x000fc800078e00ff */
[----:B------:R-:W-:Y:S01]  /*11b0*/  IMAD R3, R18, R0, R3 ;  /* 0x0000000012037224 */ /* 0x000fe200078e0203 */
[----:B------:R-:W-:-:S04]  /*11c0*/  SHF.R.S32.HI R19, RZ, 0x1f, R15 ;  /* 0x0000001fff137819 */ /* 0x000fc8000001140f */
        /* <DEDUP_REMOVED lines=10> */
[----:B------:R-:W-:Y:S01]  /*1270*/  IMAD R0, R12, R0, R3 ;  /* 0x000000000c007224 */ /* 0x000fe200078e0203 */
[----:B------:R-:W-:Y:S01]  /*1280*/  MOV R8, R6 ;  /* 0x0000000600087202 */ /* 0x000fe20000000f00 */
[----:B------:R-:W-:-:S03]  /*1290*/  IMAD.IADD R3, R7, 0x1, R4 ;  /* 0x0000000107037824 */ /* 0x000fc600078e0204 */
[----:B------:R-:W-:Y:S01]  /*12a0*/  IADD3 R17, PT, PT, R23, R0, RZ ;  /* 0x0000000017117210 */ /* 0x000fe20007ffe0ff */
[----:B------:R-:W-:Y:S05]  /*12b0*/  BRA `(.L_x_3922) ;  /* 0x0000000400387947 */ /* 0x000fea0003800000 */
.L_x_3921:
        /* <DEDUP_REMOVED lines=28> */
[----:B---3-5:R-:W-:Y:S02]  /*1480*/  @!P4 IMAD R7, R15, R4, RZ ;  /* 0x000000040f07c224 */ /* 0x028fe400078e02ff */
[----:B------:R-:W-:Y:S01]  /*1490*/  @!P4 IMAD.IADD R19, R19, 0x1, R2 ;  /* 0x000000011313c824 */ /* 0x000fe200078e0202 */
[----:B------:R-:W-:Y:S01]  /*14a0*/  @!P4 SHF.R.S32.HI R2, RZ, 0x1f, R4 ;  /* 0x0000001fff02c819 */ /* 0x000fe20000011404 */
[----:B------:R-:W-:Y:S01]  /*14b0*/  @!P3 IMAD.IADD R0, R0, 0x1, -R3 ;  /* 0x000000010000b824 */ /* 0x000fe200078e0a03 */
[----:B------:R-:W-:-:S03]  /*14c0*/  @P4 IADD3 R6, PT, PT, R8, R13, RZ ;  /* 0x0000000d08064210 */ /* 0x000fc60007ffe0ff */
[----:B------:R-:W-:Y:S01]  /*14d0*/  @!P4 IMAD R7, R14, R2, R7 ;  /* 0x000000020e07c224 */ /* 0x000fe200078e0207 */
[----:B------:R-:W-:Y:S01]  /*14e0*/  ISETP.GE.U32.AND P2, PT, R0, R3, PT ;  /* 0x000000030000720c */ /* 0x000fe20003f46070 */
[----:B------:R-:W-:Y:S01]  /*14f0*/  @!P4 IMAD.WIDE.U32 R14, R14, R4, R18 ;  /* 0x000000040e0ec225 */ /* 0x000fe200078e0012 */
[----:B------:R-:W-:Y:S02]  /*1500*/  LOP3.LUT R0, R156, R9, RZ, 0x3c, !PT ;  /* 0x000000099c007212 */ /* 0x000fe400078e3cff */
[----:B------:R-:W-:Y:S02]  /*1510*/  ISETP.NE.AND P0, PT, R9, RZ, PT ;  /* 0x000000ff0900720c */ /* 0x000fe40003f05270 */
[----:B------:R-:W-:Y:S01]  /*1520*/  ISETP.GE.AND P1, PT, R0, RZ, PT ;  /* 0x000000ff0000720c */ /* 0x000fe20003f26270 */
[-C--:B------:R-:W-:Y:S01]  /*1530*/  @P4 IMAD R2, R143, R6.reuse, RZ ;  /* 0x000000068f024224 */ /* 0x080fe200078e02ff */
[----:B------:R-:W-:Y:S01]  /*1540*/  @!P4 IADD3 R7, PT, PT, R15, R7, RZ ;  /* 0x000000070f07c210 */ /* 0x000fe20007ffe0ff */
[----:B------:R-:W-:Y:S01]  /*1550*/  @P4 IMAD.WIDE.U32 R18, R142, R6, RZ ;  /* 0x000000068e124225 */ /* 0x000fe200078e00ff */
[----:B------:R-:W-:-:S02]  /*1560*/  LEA R15, R121, 0xffffff80, 0x7 ;  /* 0xffffff80790f7811 */ /* 0x000fc400078e38ff */
[----:B------:R-:W-:Y:S01]  /*1570*/  @!P3 IADD3 R5, PT, PT, R5, 0x1, RZ ;  /* 0x000000010505b810 */ /* 0x000fe20007ffe0ff */
[----:B------:R-:W-:Y:S01]  /*1580*/  @P4 IMAD.IADD R7, R19, 0x1, R2 ;  /* 0x0000000113074824 */ /* 0x000fe200078e0202 */
[----:B------:R-:W-:Y:S01]  /*1590*/  @!P4 MOV R6, R14 ;  /* 0x0000000e0006c202 */ /* 0x000fe20000000f00 */
[-C--:B------:R-:W-:Y:S01]  /*15a0*/  IMAD R2, R143, R15.reuse, RZ ;  /* 0x0000000f8f027224 */ /* 0x080fe200078e02ff */
        /* <DEDUP_REMOVED lines=12> */
[----:B------:R-:W-:Y:S01]  /*1670*/  SHF.R.S32.HI R2, RZ, 0x1f, R5 ;  /* 0x0000001fff027819 */ /* 0x000fe20000011405 */
[----:B------:R-:W-:Y:S01]  /*1680*/  @P4 IMAD.IADD R8, R8, 0x1, R13 ;  /* 0x0000000108084824 */ /* 0x000fe200078e020d */
[----:B------:R-:W-:Y:S01]  /*1690*/  @!P4 IADD3 R13, PT, PT, R7, R0, RZ ;  /* 0x00000000070dc210 */ /* 0x000fe20007ffe0ff */
[-C--:B----4-:R-:W-:Y:S01]  /*16a0*/  IMAD R7, R23, R5.reuse, RZ ;  /* 0x0000000517077224 */ /* 0x090fe200078e02ff */
[----:B------:R-:W-:Y:S01]  /*16b0*/  @!P4 MOV R12, R6 ;  /* 0x00000006000cc202 */ /* 0x000fe20000000f00 */
[----:B------:R-:W-:Y:S01]  /*16c0*/  @!P4 IMAD R0, R17, R4, RZ ;  /* 0x000000041100c224 */ /* 0x000fe200078e02ff */
[----:B------:R-:W-:Y:S01]  /*16d0*/  @!P4 SHF.R.S32.HI R3, RZ, 0x1f, R4 ;  /* 0x0000001fff03c819 */ /* 0x000fe20000011404 */
[----:B------:R-:W-:-:S04]  /*16e0*/  IMAD.WIDE.U32 R24, R22, R5, R24 ;  /* 0x0000000516187225 */ /* 0x000fc800078e0018 */
[----:B------:R-:W-:-:S04]  /*16f0*/  @!P4 IMAD.WIDE.U32 R12, R16, R4, R12 ;  /* 0x00000004100cc225 */ /* 0x000fc800078e000c */
[----:B------:R-:W-:Y:S02]  /*1700*/  IMAD R7, R22, R2, R7 ;  /* 0x0000000216077224 */ /* 0x000fe400078e0207 */
[----:B------:R-:W-:Y:S02]  /*1710*/  @!P4 IMAD R0, R16, R3, R0 ;  /* 0x000000031000c224 */ /* 0x000fe400078e0200 */
[-C--:B------:R-:W-:Y:S02]  /*1720*/  @P4 IMAD R2, R119, R8.reuse, RZ ;  /* 0x0000000877024224 */ /* 0x080fe400078e02ff */
[----:B------:R-:W-:Y:S01]  /*1730*/  @P4 IMAD.WIDE.U32 R4, R118, R8, RZ ;  /* 0x0000000876044225 */ /* 0x000fe200078e00ff */
[----:B------:R-:W-:Y:S02]  /*1740*/  @!P4 MOV R22, R12 ;  /* 0x0000000c0016c202 */ /* 0x000fe40000000f00 */
[----:B------:R-:W-:Y:S01]  /*1750*/  MOV R8, R24 ;  /* 0x0000001800087202 */ /* 0x000fe20000000f00 */
[----:B------:R-:W-:Y:S01]  /*1760*/  @!P4 IMAD.IADD R17, R13, 0x1, R0 ;  /* 0x000000010d11c824 */ /* 0x000fe200078e0200 */
[----:B------:R-:W-:Y:S01]  /*1770*/  @P4 IADD3 R17, PT, PT, R5, R2, RZ ;  /* 0x0000000205114210 */ /* 0x000fe20007ffe0ff */
[----:B------:R-:W-:Y:S01]  /*1780*/  IMAD.IADD R3, R25, 0x1, R7 ;  /* 0x0000000119037824 */ /* 0x000fe200078e0207 */
[----:B------:R-:W-:-:S02]  /*1790*/  @P4 MOV R22, R4 ;  /* 0x0000000400164202 */ /* 0x000fc40000000f00 */
.L_x_3922:
[----:B------:R-:W-:Y:S05]  /*17a0*/  BSYNC.RECONVERGENT B0 ;  /* 0x0000000000007941 */ /* 0x000fea0003800200 */
.L_x_3920:
[----:B------:R-:W-:Y:S01]  /*17b0*/  ISETP.NE.AND P0, PT, R11, -0x1, PT ;  /* 0xffffffff0b00780c */ /* 0x000fe20003f05270 */
[----:B------:R-:W2:Y:S04]  /*17c0*/  LD.E.64 R26, desc[UR4][R116.64+0x30] ;  /* 0x00003004741a7980 */ /* 0x000ea8000c101b00 */
[----:B------:R-:W3:Y:S04]  /*17d0*/  LD.E.64 R24, desc[UR4][R116.64+0x48] ;  /* 0x0000480474187980 */ /* 0x000ee8000c101b00 */
[----:B------:R-:W4:Y:S04]  /*17e0*/  LD.E.64 R4, desc[UR4][R116.64] ;  /* 0x0000000474047980 */ /* 0x000f28000c101b00 */
[----:B------:R-:W3:Y:S04]  /*17f0*/  @!P0 LD.E.64 R32, desc[UR4][R116.64+0x18] ;  /* 0x0000180474208980 */ /* 0x000ee8000c101b00 */
[----:B------:R-:W4:Y:S04]  /*1800*/  LD.E.64 R6, desc[UR4][R116.64+0x10] ;  /* 0x0000100474067980 */ /* 0x000f28000c101b00 */
[----:B------:R-:W4:Y:S01]  /*1810*/  LD.E.64 R12, desc[UR4][R116.64+0x8] ;  /* 0x00000804740c7980 */ /* 0x000f22000c101b00 */
[----:B------:R-:W-:-:S03]  /*1820*/  IMAD.MOV.U32 R0, RZ, RZ, RZ ;  /* 0x000000ffff007224 */ /* 0x000fc600078e00ff */
[----:B------:R-:W4:Y:S04]  /*1830*/  LD.E R125, desc[UR4][R116.64+0xd0] ;  /* 0x0000d004747d7980 */ /* 0x000f28000c101900 */
[----:B------:R1:W5:Y:S01]  /*1840*/  @P5 LD.E R0, desc[UR4][R34.64] ;  /* 0x0000000422005980 */ /* 0x000362000c101900 */
        /* <DEDUP_REMOVED lines=15> */
[----:B------:R-:W-:-:S11]  /*1940*/  LOP3.LUT R10, R156, R9, RZ, 0x3c, !PT ;  /* 0x000000099c0a7212 */ /* 0x000fd600078e3cff */
[----:B------:R-:W-:-:S05]  /*1950*/  @!P3 IMAD.IADD R23, R23, 0x1, -R2 ;  /* 0x000000011717b824 */ /* 0x000fca00078e0a02 */
[----:B------:R-:W-:Y:S01]  /*1960*/  ISETP.GE.U32.AND P4, PT, R23, R2, PT ;  /* 0x000000021700720c */ /* 0x000fe20003f86070 */
[----:B------:R-:W-:Y:S02]  /*1970*/  IMAD R2, R19, R118, RZ ;  /* 0x0000007613027224 */ /* 0x000fe400078e02ff */
[C---:B------:R-:W-:Y:S01]  /*1980*/  IMAD.SHL.U32 R19, R69.reuse, 0x20, RZ ;  /* 0x0000002045137824 */ /* 0x040fe200078e00ff */
[----:B------:R-:W-:Y:S01]  /*1990*/  SHF.R.U32.HI R23, RZ, 0x1, R69 ;  /* 0x00000001ff177819 */ /* 0x000fe20000011645 */
[----:B------:R-:W-:Y:S01]  /*19a0*/  IMAD.SHL.U32 R16, R69, 0x10, RZ ;  /* 0x0000001045107824 */ /* 0x000fe200078e00ff */
[----:B------:R-:W-:Y:S02]  /*19b0*/  LOP3.LUT R30, R155, 0x18, RZ, 0xc0, !PT ;  /* 0x000000189b1e7812 */ /* 0x000fe400078ec0ff */
[----:B------:R-:W-:Y:S01]  /*19c0*/  LOP3.LUT R18, R19, 0xc0, RZ, 0xc0, !PT ;  /* 0x000000c013127812 */ /* 0x000fe200078ec0ff */
[----:B------:R-:W-:Y:S01]  /*19d0*/  IMAD.SHL.U32 R81, R69, 0x4, RZ ;  /* 0x0000000445517824 */ /* 0x000fe200078e00ff */
[----:B------:R-:W-:-:S02]  /*19e0*/  ISETP.GE.AND P2, PT, R10, RZ, PT ;  /* 0x000000ff0a00720c */ /* 0x000fc40003f46270 */
[----:B------:R-:W-:Y:S02]  /*19f0*/  LOP3.LUT R68, R16, 0x3e00, RZ, 0xc0, !PT ;  /* 0x00003e0010447812 */ /* 0x000fe400078ec0ff */
[----:B------:R-:W-:Y:S02]  /*1a00*/  LOP3.LUT R10, R18, 0x8, R23, 0xf8, !PT ;  /* 0x00000008120a7812 */ /* 0x000fe400078ef817 */
[----:B------:R-:W-:Y:S02]  /*1a10*/  LOP3.LUT R16, R16, 0x100, RZ, 0xc0, !PT ;  /* 0x0000010010107812 */ /* 0x000fe400078ec0ff */
[----:B------:R-:W-:Y:S02]  /*1a20*/  LOP3.LUT R18, R18, 0x8, R69, 0xf8, !PT ;  /* 0x0000000812127812 */ /* 0x000fe400078ef845 */
[----:B------:R-:W-:Y:S02]  /*1a30*/  IADD3 R22, P1, PT, R30, R22, RZ ;  /* 0x000000161e167210 */ /* 0x000fe40007f3e0ff */
[----:B------:R-:W-:-:S02]  /*1a40*/  LOP3.LUT R66, R19, 0x100, RZ, 0xc0, !PT ;  /* 0x0000010013427812 */ /* 0x000fc400078ec0ff */
[--C-:B------:R-:W-:Y:S02]  /*1a50*/  LOP3.LUT R68, R68, 0x20, R19.reuse, 0xf8, !PT ;  /* 0x0000002044447812 */ /* 0x100fe400078ef813 */
[----:B------:R-:W-:Y:S02]  /*1a60*/  LOP3.LUT R16, R16, 0x20, R19, 0xf8, !PT ;  /* 0x0000002010107812 */ /* 0x000fe400078ef813 */
[----:B------:R-:W-:Y:S02]  /*1a70*/  LOP3.LUT R67, R18, 0x18, R81, 0x78, !PT ;  /* 0x0000001812437812 */ /* 0x000fe400078e7851 */
[----:B------:R-:W-:Y:S01]  /*1a80*/  IADD3.X R23, PT, PT, RZ, R17, RZ, P1, !PT ;  /* 0x00000011ff177210 */ /* 0x000fe20000ffe4ff */
[----:B------:R-:W-:Y:S01]  /*1a90*/  @!P3 VIADD R14, R14, 0x1 ;  /* 0x000000010e0eb836 */ /* 0x000fe20000000000 */
[----:B------:R-:W-:Y:S02]  /*1aa0*/  ISETP.NE.AND P1, PT, R9, RZ, PT ;  /* 0x000000ff0900720c */ /* 0x000fe40003f25270 */
[----:B------:R-:W-:-:S02]  /*1ab0*/  LOP3.LUT R66, R66, 0x20, R19, 0xf8, !PT ;  /* 0x0000002042427812 */ /* 0x000fc400078ef813 */
[----:B------:R-:W-:Y:S01]  /*1ac0*/  LOP3.LUT R68, R68, 0x100, R19, 0xf8, !PT ;  /* 0x0000010044447812 */ /* 0x000fe200078ef813 */
[----:B------:R-:W-:Y:S01]  /*1ad0*/  IMAD.WIDE.U32 R18, R15, R118, R22 ;  /* 0x000000760f127225 */ /* 0x000fe200078e0016 */
[----:B------:R-:W-:-:S03]  /*1ae0*/  LOP3.LUT R67, R16, R67, RZ, 0xfc, !PT ;  /* 0x0000004310437212 */ /* 0x000fc600078efcff */
[----:B------:R-:W-:Y:S02]  /*1af0*/  IMAD R16, R15, R119, R2 ;  /* 0x000000770f107224 */ /* 0x000fe400078e0202 */
[----:B------:R-:W-:-:S04]  /*1b00*/  @P4 VIADD R14, R14, 0x1 ;  /* 0x000000010e0e4836 */ /* 0x000fc80000000000 */
[----:B------:R-:W-:-:S04]  /*1b10*/  IMAD.MOV.U32 R2, RZ, RZ, R14 ;  /* 0x000000ffff027224 */ /* 0x000fc800078e000e */
[----:B------:R-:W-:Y:S01]  /*1b20*/  @!P2 IMAD.MOV R2, RZ, RZ, -R2 ;  /* 0x000000ffff02a224 */ /* 0x000fe200078e0a02 */
[----:B------:R-:W-:Y:S02]  /*1b30*/  @!P1 LOP3.LUT R2, RZ, R9, RZ, 0x33, !PT ;  /* 0x00000009ff029212 */ /* 0x000fe400078e33ff */
[----:B------:R-:W-:Y:S01]  /*1b40*/  SHF.R.S32.HI R9, RZ, 0x1f, R156 ;  /* 0x0000001fff097819 */ /* 0x000fe2000001149c */
[----:B------:R-:W-:Y:S01]  /*1b50*/  IMAD.MOV.U32 R129, RZ, RZ, RZ ;  /* 0x000000ffff817224 */ /* 0x000fe200078e00ff */
[----:B------:R-:W-:Y:S01]  /*1b60*/  SHF.R.U32.HI R128, RZ, 0x2, R69 ;  /* 0x00000002ff807819 */ /* 0x000fe20000011645 */
[----:B------:R-:W-:Y:S01]  /*1b70*/  IMAD.IADD R19, R19, 0x1, R16 ;  /* 0x0000000113137824 */ /* 0x000fe200078e0210 */
[----:B------:R-:W-:-:S03]  /*1b80*/  SHF.R.S32.HI R16, RZ, 0x1f, R2 ;  /* 0x0000001fff107819 */ /* 0x000fc60000011402 */
[----:B------:R-:W-:-:S04]  /*1b90*/  IMAD.WIDE.U32 R20, R21, 0x40, R128 ;  /* 0x0000004015147825 */ /* 0x000fc800078e0080 */
[----:B------:R-:W-:Y:S01]  /*1ba0*/  IMAD.WIDE.U32 R18, R2, R28, R18 ;  /* 0x0000001c02127225 */ /* 0x000fe200078e0012 */
[----:B------:R-:W1:Y:S03]  /*1bb0*/  S2UR UR6, SR_CgaCtaId ;  /* 0x00000000000679c3 */ /* 0x000e660000008800 */
[-C--:B------:R-:W-:Y:S01]  /*1bc0*/  IMAD R149, R119, R128.reuse, RZ ;  /* 0x0000008077957224 */ /* 0x080fe200078e02ff */
[----:B------:R-:W-:Y:S01]  /*1bd0*/  LOP3.LUT R152, R155, 0xc0, RZ, 0xc0, !PT ;  /* 0x000000c09b987812 */ /* 0x000fe200078ec0ff */
[----:B------:R-:W-:-:S03]  /*1be0*/  IMAD R145, R143, R128, RZ ;  /* 0x000000808f917224 */ /* 0x000fc600078e02ff */
[----:B------:R-:W-:Y:S01]  /*1bf0*/  LOP3.LUT R152, R152, 0x18, R69, 0xf8, !PT ;  /* 0x0000001898987812 */ /* 0x000fe200078ef845 */
[----:B------:R-:W-:-:S03]  /*1c00*/  UMOV UR7, 0x400 ;  /* 0x0000040000077882 */ /* 0x000fc60000000000 */
[----:B------:R-:W-:Y:S01]  /*1c10*/  LOP3.LUT R80, R152, 0x18, R155, 0x78, !PT ;  /* 0x0000001898507812 */ /* 0x000fe200078e789b */
[----:B------:R-:W-:-:S03]  /*1c20*/  IMAD.MOV.U32 R65, RZ, RZ, 0x10 ;  /* 0x00000010ff417424 */ /* 0x000fc600078e00ff */
[----:B------:R-:W-:Y:S01]  /*1c30*/  LOP3.LUT R80, R80, 0x1f20, R155, 0xf8, !PT ;  /* 0x00001f2050507812 */ /* 0x000fe200078ef89b */
[----:B------:R-:W-:Y:S01]  /*1c40*/  VIADD R153, R121, 0xffffffff ;  /* 0xffffffff79997836 */ /* 0x000fe20000000000 */
[----:B-1----:R-:W-:Y:S01]  /*1c50*/  ULEA UR6, UR6, UR7, 0x18 ;  /* 0x0000000706067291 */ /* 0x002fe2000f8ec0ff */
[C---:B------:R-:W-:Y:S01]  /*1c60*/  SHF.L.U64.HI R86, R118.reuse, 0x5, R119 ;  /* 0x0000000576567819 */ /* 0x040fe20000010277 */
[----:B------:R-:W-:Y:S01]  /*1c70*/  IMAD.SHL.U32 R85, R118, 0x20, RZ ;  /* 0x0000002076557824 */ /* 0x000fe200078e00ff */
[----:B------:R-:W-:-:S03]  /*1c80*/  SHF.L.U64.HI R84, R142, 0x5, R143 ;  /* 0x000000058e547819 */ /* 0x000fc6000001028f */
[----:B------:R-:W-:Y:S01]  /*1c90*/  LEA R80, R80, UR6, 0x1 ;  /* 0x0000000650507c11 */ /* 0x000fe2000f8e08ff */
[----:B------:R-:W-:Y:S01]  /*1ca0*/  IMAD.SHL.U32 R83, R142, 0x20, RZ ;  /* 0x000000208e537824 */ /* 0x000fe200078e00ff */
[----:B------:R-:W-:Y:S01]  /*1cb0*/  LOP3.LUT R155, R155, 0x20, RZ, 0xc0, !PT ;  /* 0x000000209b9b7812 */ /* 0x000fe200078ec0ff */
[----:B------:R-:W-:Y:S02]  /*1cc0*/  IMAD.SHL.U32 R151, R153, 0x80, RZ ;  /* 0x0000008099977824 */ /* 0x000fe400078e00ff */
[----:B--2---:R-:W-:-:S04]  /*1cd0*/  @P0 IMAD.WIDE.U32 R22, R26, R11, RZ ;  /* 0x0000000b1a160225 */ /* 0x004fc800078e00ff */
[----:B------:R-:W-:Y:S02]  /*1ce0*/  @P0 IMAD R17, R27, R11, RZ ;  /* 0x0000000b1b110224 */ /* 0x000fe400078e02ff */
[-C--:B---3--:R-:W-:Y:S02]  /*1cf0*/  @!P0 IMAD R15, R33, R159.reuse, RZ ;  /* 0x0000009f210f8224 */ /* 0x088fe400078e02ff */
[----:B------:R-:W-:-:S04]  /*1d00*/  @!P0 IMAD.WIDE.U32 R32, R32, R159, RZ ;  /* 0x0000009f20208225 */ /* 0x000fc800078e00ff */
[----:B------:R-:W-:Y:S01]  /*1d10*/  @!P0 IMAD.MOV.U32 R11, RZ, RZ, R32 ;  /* 0x000000ffff0b8224 */ /* 0x000fe200078e0020 */
[----:B------:R-:W-:Y:S01]  /*1d20*/  @P0 MOV R11, R22 ;  /* 0x00000016000b0202 */ /* 0x000fe20000000f00 */
[----:B------:R-:W-:Y:S02]  /*1d30*/  @!P0 IMAD.IADD R15, R33, 0x1, R15 ;  /* 0x00000001210f8824 */ /* 0x000fe400078e020f */
[----:B------:R-:W-:Y:S01]  /*1d40*/  @P0 IMAD.IADD R15, R23, 0x1, R17 ;  /* 0x00000001170f0824 */ /* 0x000fe200078e0211 */
[----:B------:R-:W-:Y:S01]  /*1d50*/  IADD3 R22, P1, PT, R30, R11, RZ ;  /* 0x0000000b1e167210 */ /* 0x000fe20007f3e0ff */
[----:B------:R-:W-:-:S04]  /*1d60*/  IMAD R14, R25, R156, RZ ;  /* 0x0000009c190e7224 */ /* 0x000fc800078e02ff */
[----:B------:R-:W-:Y:S02]  /*1d70*/  IMAD.X R23, RZ, RZ, R15, P1 ;  /* 0x000000ffff177224 */ /* 0x000fe400008e060f */
[----:B------:R-:W-:Y:S02]  /*1d80*/  IMAD R11, R29, R2, RZ ;  /* 0x000000021d0b7224 */ /* 0x000fe400078e02ff */
[----:B------:R-:W-:Y:S02]  /*1d90*/  IMAD R9, R24, R9, R14 ;  /* 0x0000000918097224 */ /* 0x000fe400078e020e */
[----:B------:R-:W-:Y:S01]  /*1da0*/  IMAD.WIDE.U32 R22, R156, R24, R22 ;  /* 0x000000189c167225 */ /* 0x000fe200078e0016 */
[----:B------:R-:W-:Y:S02]  /*1db0*/  LOP3.LUT R15, R10, 0x18, R81, 0x78, !PT ;  /* 0x000000180a0f7812 */ /* 0x000fe400078e7851 */
[----:B------:R-:W-:Y:S01]  /*1dc0*/  IADD3 R10, P0, PT, R30, R8, RZ ;  /* 0x000000081e0a7210 */ /* 0x000fe20007f1e0ff */
[----:B------:R-:W-:-:S02]  /*1dd0*/  IMAD R11, R16, R28, R11 ;  /* 0x0000001c100b7224 */ /* 0x000fc400078e020b */
[----:B------:R-:W-:Y:S02]  /*1de0*/  IMAD.IADD R23, R23, 0x1, R9 ;  /* 0x0000000117177824 */ /* 0x000fe400078e0209 */
[-C--:B------:R-:W-:Y:S02]  /*1df0*/  IMAD R9, R21, R26.reuse, RZ ;  /* 0x0000001a15097224 */ /* 0x080fe400078e02ff */
[----:B------:R-:W-:Y:S02]  /*1e00*/  IMAD.IADD R19, R19, 0x1, R11 ;  /* 0x0000000113137824 */ /* 0x000fe400078e020b */
[----:B------:R-:W-:Y:S02]  /*1e10*/  IMAD.X R11, RZ, RZ, R3, P0 ;  /* 0x000000ffff0b7224 */ /* 0x000fe400000e0603 */
[C---:B------:R-:W-:Y:S02]  /*1e20*/  IMAD R3, R20.reuse, R27, R9 ;  /* 0x0000001b14037224 */ /* 0x040fe400078e0209 */
[----:B------:R-:W-:-:S04]  /*1e30*/  IMAD.WIDE.U32 R20, R20, R26, R22 ;  /* 0x0000001a14147225 */ /* 0x000fc800078e0016 */
[----:B------:R-:W-:Y:S01]  /*1e40*/  IMAD.IADD R3, R21, 0x1, R3 ;  /* 0x0000000115037824 */ /* 0x000fe200078e0203 */
[----:B----4-:R-:W-:-:S04]  /*1e50*/  LEA R126, P2, R20, R4, 0x1 ;  /* 0x00000004147e7211 */ /* 0x010fc800078408ff */
[----:B------:R-:W-:Y:S02]  /*1e60*/  LEA.HI.X R127, R20, R5, R3, 0x1, P2 ;  /* 0x00000005147f7211 */ /* 0x000fe400010f0c03 */
[----:B------:R-:W-:Y:S01]  /*1e70*/  SHF.R.S32.HI R3, RZ, 0x1f, R92 ;  /* 0x0000001fff037819 */ /* 0x000fe2000001145c */
[----:B------:R-:W-:-:S03]  /*1e80*/  IMAD.WIDE.U32 R8, R128, R118, R18 ;  /* 0x0000007680087225 */ /* 0x000fc600078e0012 */
[----:B------:R-:W-:-:S04]  /*1e90*/  LEA.HI R3, R3, R92, RZ, 0x7 ;  /* 0x0000005c03037211 */ /* 0x000fc800078f38ff */
[----:B------:R-:W-:Y:S02]  /*1ea0*/  SHF.R.S32.HI R3, RZ, 0x7, R3 ;  /* 0x00000007ff037819 */ /* 0x000fe40000011403 */
[----:B------:R-:W-:Y:S02]  /*1eb0*/  IADD3 R149, PT, PT, R9, R149, RZ ;  /* 0x0000009509957210 */ /* 0x000fe40007ffe0ff */
[----:B------:R-:W-:Y:S02]  /*1ec0*/  LEA R148, P0, R8, R6, 0x1 ;  /* 0x0000000608947211 */ /* 0x000fe400078008ff */
[----:B------:R-:W-:Y:S02]  /*1ed0*/  VIMNMX R88, PT, PT, R144, R3, !PT ;  /* 0x0000000390587248 */ /* 0x000fe40007fe0100 */
[----:B------:R-:W-:Y:S01]  /*1ee0*/  LEA.HI.X R149, R8, R7, R149, 0x1, P0 ;  /* 0x0000000708957211 */ /* 0x000fe200000f0c95 */
[----:B------:R-:W-:Y:S01]  /*1ef0*/  IMAD.WIDE.U32 R10, R128, R142, R10 ;  /* 0x0000008e800a7225 */ /* 0x000fe200078e000a */
[----:B------:R-:W-:-:S03]  /*1f00*/  ISETP.GT.AND P0, PT, R121, R88, PT ;  /* 0x000000587900720c */ /* 0x000fc60003f04270 */
[----:B------:R-:W-:Y:S01]  /*1f10*/  IMAD.IADD R145, R11, 0x1, R145 ;  /* 0x000000010b917824 */ /* 0x000fe200078e0291 */
[----:B------:R-:W-:-:S04]  /*1f20*/  LEA R146, P1, R10, R12, 0x1 ;  /* 0x0000000c0a927211 */ /* 0x000fc800078208ff */
[----:B------:R-:W-:Y:S02]  /*1f30*/  LEA.HI.X R145, R10, R13, R145, 0x1, P1 ;  /* 0x0000000d0a917211 */ /* 0x000fe400008f0c91 */
[C---:B------:R-:W-:Y:S01]  /*1f40*/  LOP3.LUT P1, RZ, R69.reuse, 0x4, RZ, 0xc0, !PT ;  /* 0x0000000445ff7812 */ /* 0x040fe2000782c0ff */
[----:B------:R-:W-:Y:S01]  /*1f50*/  IMAD.SHL.U32 R87, R26, 0x20, RZ ;  /* 0x000000201a577824 */ /* 0x000fe200078e00ff */
[-C--:B------:R-:W-:Y:S02]  /*1f60*/  LOP3.LUT R68, R68, R15.reuse, RZ, 0xfc, !PT ;  /* 0x0000000f44447212 */ /* 0x080fe400078efcff */
[----:B------:R-:W-:Y:S02]  /*1f70*/  LOP3.LUT R66, R66, R15, RZ, 0xfc, !PT ;  /* 0x0000000f42427212 */ /* 0x000fe400078efcff */
[----:B------:R-:W-:Y:S02]  /*1f80*/  SHF.L.U64.HI R90, R26, 0x5, R27 ;  /* 0x000000051a5a7819 */ /* 0x000fe4000001021b */
[----:B------:R-:W-:-:S02]  /*1f90*/  LOP3.LUT R69, R69, 0x3, RZ, 0xc0, !PT ;  /* 0x0000000345457812 */ /* 0x000fc400078ec0ff */
[----:B------:R-:W-:Y:S02]  /*1fa0*/  SEL R65, R65, 0xfffffff0, !P1 ;  /* 0xfffffff041417807 */ /* 0x000fe40004800000 */
        /* <DEDUP_REMOVED lines=14> */
[----:B------:R-:W-:Y:S02]  /*2090*/  SHF.R.S32.HI R125, RZ, 0x1, R125 ;  /* 0x00000001ff7d7819 */ /* 0x000fe4000001147d */
[----:B-----5:R-:W-:Y:S02]  /*20a0*/  IADD3 R0, PT, PT, R151, R0, RZ ;  /* 0x0000000097007210 */ /* 0x020fe40007ffe0ff */
[--C-:B------:R-:W-:Y:S01]  /*20b0*/  SHF.R.S32.HI R29, RZ, 0x1f, R92.reuse ;  /* 0x0000001fff1d7819 */ /* 0x100fe2000001145c */
[C---:B------:R-:W-:Y:S01]  /*20c0*/  IMAD.SHL.U32 R123, R125.reuse, 0x20, RZ ;  /* 0x000000207d7b7824 */ /* 0x040fe200078e00ff */
[C---:B------:R-:W-:Y:S01]  /*20d0*/  SHF.L.U32 R113, R125.reuse, 0x6, RZ ;  /* 0x000000067d717819 */ /* 0x040fe200000006ff */
[----:B------:R-:W-:Y:S01]  /*20e0*/  IMAD R114, R125, 0x60, RZ ;  /* 0x000000607d727824 */ /* 0x000fe200078e02ff */
[C---:B------:R-:W-:Y:S01]  /*20f0*/  IADD3 R122, PT, PT, R128.reuse, 0x20, RZ ;  /* 0x00000020807a7810 */ /* 0x040fe20007ffe0ff */
[C---:B------:R-:W-:Y:S01]  /*2100*/  VIADD R120, R128.reuse, 0x40 ;  /* 0x0000004080787836 */ /* 0x040fe20000000000 */
[----:B------:R-:W-:Y:S01]  /*2110*/  IADD3 R115, PT, PT, R128, 0x60, RZ ;  /* 0x0000006080737810 */ /* 0x000fe20007ffe0ff */
[C---:B------:R-:W-:Y:S01]  /*2120*/  IMAD R112, R121.reuse, -0x80, R92 ;  /* 0xffffff8079707824 */ /* 0x040fe200078e025c */
[----:B------:R-:W-:Y:S01]  /*2130*/  LOP3.LUT R26, R30, 0x20, RZ, 0xfc, !PT ;  /* 0x000000201e1a7812 */ /* 0x000fe200078efcff */
        /* <DEDUP_REMOVED lines=14> */
[----:B------:R-:W-:-:S05]  /*2220*/  IMAD R3, R19, R159, RZ ;  /* 0x0000009f13037224 */ /* 0x000fca00078e02ff */
[----:B------:R-:W-:Y:S01]  /*2230*/  IADD3 R23, PT, PT, R23, R3, RZ ;  /* 0x0000000317177210 */ /* 0x000fe20007ffe0ff */
[-C--:B----4-:R-:W-:Y:S02]  /*2240*/  IMAD R3, R133, R151.reuse, RZ ;  /* 0x0000009785037224 */ /* 0x090fe400078e02ff */
[----:B------:R-:W-:Y:S02]  /*2250*/  IMAD R8, R131, R151, RZ ;  /* 0x0000009783087224 */ /* 0x000fe400078e02ff */
        /* <DEDUP_REMOVED lines=11> */
[----:B------:R-:W-:-:S03]  /*2310*/  LOP3.LUT R3, R81, 0xc, RZ, 0xc0, !PT ;  /* 0x0000000c51037812 */ /* 0x000fc600078ec0ff */
[----:B------:R-:W-:Y:S01]  /*2320*/  IMAD.WIDE.U32 R20, R2, R20, R22 ;  /* 0x0000001402147225 */ /* 0x000fe200078e0016 */
[----:B------:R-:W-:-:S03]  /*2330*/  IADD3 R9, P0, PT, -R92, R128, RZ ;  /* 0x000000805c097210 */ /* 0x000fc60007f1e1ff */
[-C--:B------:R-:W-:Y:S02]  /*2340*/  IMAD R2, R128, R125.reuse, RZ ;  /* 0x0000007d80027224 */ /* 0x080fe400078e02ff */
[----:B------:R-:W-:Y:S02]  /*2350*/  IMAD.IADD R19, R15, 0x1, R18 ;  /* 0x000000010f137824 */ /* 0x000fe400078e0212 */
[----:B------:R-:W-:Y:S01]  /*2360*/  IMAD R15, R0, R125, RZ ;  /* 0x0000007d000f7224 */ /* 0x000fe200078e02ff */
[----:B------:R-:W-:Y:S01]  /*2370*/  IADD3 R0, PT, PT, R3, R2, RZ ;  /* 0x0000000203007210 */ /* 0x000fe20007ffe0ff */
[----:B------:R-:W-:Y:S01]  /*2380*/  IMAD R2, R69, 0x8, R2 ;  /* 0x0000000845027824 */ /* 0x000fe200078e0202 */
[----:B------:R-:W-:Y:S01]  /*2390*/  IADD3.X R29, PT, PT, RZ, ~R29, RZ, P0, !PT ;  /* 0x8000001dff1d7210 */ /* 0x000fe200007fe4ff */
[----:B------:R-:W-:Y:S01]  /*23a0*/  IMAD.MOV.U32 R18, RZ, RZ, R14 ;  /* 0x000000ffff127224 */ /* 0x000fe200078e000e */
[----:B------:R-:W-:Y:S01]  /*23b0*/  SHF.R.S32.HI R3, RZ, 0x1f, R15 ;  /* 0x0000001fff037819 */ /* 0x000fe2000001140f */
[----:B------:R-:W-:Y:S01]  /*23c0*/  IMAD.IADD R17, R21, 0x1, R16 ;  /* 0x0000000115117824 */ /* 0x000fe200078e0210 */
[----:B------:R-:W-:Y:S01]  /*23d0*/  IADD3 R98, P0, PT, R15, R2, RZ ;  /* 0x000000020f627210 */ /* 0x000fe20007f1e0ff */
[----:B------:R-:W-:Y:S01]  /*23e0*/  IMAD R89, R29, R130, RZ ;  /* 0x000000821d597224 */ /* 0x000fe200078e02ff */
[----:B------:R-:W-:Y:S01]  /*23f0*/  IADD3 R32, P1, PT, R15, R0, RZ ;  /* 0x000000000f207210 */ /* 0x000fe20007f3e0ff */
[----:B------:R-:W-:-:S02]  /*2400*/  IMAD R29, R29, R132, RZ ;  /* 0x000000841d1d7224 */ /* 0x000fc400078e02ff */
[----:B------:R-:W-:Y:S01]  /*2410*/  IMAD.MOV.U32 R16, RZ, RZ, R20 ;  /* 0x000000ffff107224 */ /* 0x000fe200078e0014 */
[----:B------:R-:W-:Y:S01]  /*2420*/  LEA.HI.X.SX32 R93, R2, R3, 0x1, P0 ;  /* 0x00000003025d7211 */ /* 0x000fe200000f0eff */
[----:B------:R-:W-:Y:S01]  /*2430*/  IMAD R89, R131, R9, R89 ;  /* 0x0000000983597224 */ /* 0x000fe200078e0259 */
[----:B------:R-:W-:Y:S01]  /*2440*/  LEA.HI.X.SX32 R3, R0, R3, 0x1, P1 ;  /* 0x0000000300037211 */ /* 0x000fe200008f0eff */
[-C--:B------:R-:W-:Y:S02]  /*2450*/  IMAD R29, R133, R9.reuse, R29 ;  /* 0x00000009851d7224 */ /* 0x080fe400078e021d */
[----:B------:R-:W-:Y:S01]  /*2460*/  IMAD.WIDE.U32 R14, R130, R9, R18 ;  /* 0x00000009820e7225 */ /* 0x000fe200078e0012 */
[----:B------:R-:W-:-:S03]  /*2470*/  SHF.L.U64.HI R0, R32, 0x1, R3 ;  /* 0x0000000120007819 */ /* 0x000fc60000010203 */
[----:B------:R-:W-:Y:S01]  /*2480*/  IMAD.WIDE.U32 R8, R132, R9, R16 ;  /* 0x0000000984087225 */ /* 0x000fe200078e0010 */
[----:B------:R-:W-:-:S03]  /*2490*/  LEA R94, P1, R14, R12, 0x1 ;  /* 0x0000000c0e5e7211 */ /* 0x000fc600078208ff */
[----:B------:R-:W-:Y:S01]  /*24a0*/  IMAD.IADD R89, R15, 0x1, R89 ;  /* 0x000000010f597824 */ /* 0x000fe200078e0259 */
[----:B------:R-:W-:Y:S01]  /*24b0*/  SHF.L.U64.HI R93, R98, 0x1, R93 ;  /* 0x00000001625d7819 */ /* 0x000fe2000001025d */
[----:B------:R-:W-:Y:S01]  /*24c0*/  IMAD.SHL.U32 R32, R32, 0x2, RZ ;  /* 0x0000000220207824 */ /* 0x000fe200078e00ff */
[----:B------:R-:W-:Y:S02]  /*24d0*/  IADD3 R29, PT, PT, R9, R29, RZ ;  /* 0x0000001d091d7210 */ /* 0x000fe40007ffe0ff */
[----:B------:R-:W-:Y:S02]  /*24e0*/  LEA R28, P0, R8, R10, 0x1 ;  /* 0x0000000a081c7211 */ /* 0x000fe400078008ff */
[----:B------:R-:W-:Y:S02]  /*24f0*/  SHF.L.U32 R98, R98, 0x1, RZ ;  /* 0x0000000162627819 */ /* 0x000fe400000006ff */
[----:B------:R-:W-:Y:S02]  /*2500*/  LEA.HI.X R89, R14, R13, R89, 0x1, P1 ;  /* 0x0000000d0e597211 */ /* 0x000fe400008f0c59 */
[----:B------:R-:W-:-:S02]  /*2510*/  LEA.HI.X R29, R8, R11, R29, 0x1, P0 ;  /* 0x0000000b081d7211 */ /* 0x000fc400000f0c1d */
[C---:B------:R-:W-:Y:S02]  /*2520*/  IADD3 R70, P1, PT, R6.reuse, R32, RZ ;  /* 0x0000002006467210 */ /* 0x040fe40007f3e0ff */
[----:B------:R-:W-:Y:S02]  /*2530*/  IADD3 R96, P3, PT, R6, R98, RZ ;  /* 0x0000006206607210 */ /* 0x000fe40007f7e0ff */
[C---:B------:R-:W-:Y:S02]  /*2540*/  IADD3 R32, P0, PT, R4.reuse, R32, RZ ;  /* 0x0000002004207210 */ /* 0x040fe40007f1e0ff */
[----:B------:R-:W-:Y:S01]  /*2550*/  IADD3 R98, P2, PT, R4, R98, RZ ;  /* 0x0000006204627210 */ /* 0x000fe20007f5e0ff */
[C-C-:B------:R-:W-:Y:S01]  /*2560*/  IMAD.X R71, R7.reuse, 0x1, R0.reuse, P1 ;  /* 0x0000000107477824 */ /* 0x140fe200008e0600 */
[-C--:B------:R-:W-:Y:S01]  /*2570*/  IADD3.X R91, PT, PT, R7, R93.reuse, RZ, P3, !PT ;  /* 0x0000005d075b7210 */ /* 0x080fe20001ffe4ff */
[C---:B------:R-:W-:Y:S01]  /*2580*/  IMAD.X R33, R5.reuse, 0x1, R0, P0 ;  /* 0x0000000105217824 */ /* 0x040fe200000e0600 */
[----:B------:R-:W-:Y:S01]  /*2590*/  IADD3.X R93, PT, PT, R5, R93, RZ, P2, !PT ;  /* 0x0000005d055d7210 */ /* 0x000fe200017fe4ff */
[----:B------:R-:W-:Y:S01]  /*25a0*/  IMAD.SHL.U32 R107, R132, 0x20, RZ ;  /* 0x00000020846b7824 */ /* 0x000fe200078e00ff */
[----:B------:R-:W-:-:S02]  /*25b0*/  LOP3.LUT R25, R30, 0x40, RZ, 0xfc, !PT ;  /* 0x000000401e197812 */ /* 0x000fc400078efcff */
[----:B------:R-:W-:-:S07]  /*25c0*/  SHF.L.U64.HI R105, R132, 0x5, R133 ;  /* 0x0000000584697819 */ /* 0x000fce0000010285 */
.L_x_3946:
[----:B------:R-:W-:Y:S01]  /*25d0*/  VIADD R111, R111, 0x80 ;  /* 0x000000806f6f7836 */ /* 0x000fe20000000000 */
[----:B------:R-:W-:Y:S01]  /*25e0*/  UMOV UR6, URZ ;  /* 0x000000ff00067c82 */ /* 0x000fe20008000000 */
[----:B------:R-:W-:Y:S01]  /*25f0*/  VIADD R112, R112, 0x80 ;  /* 0x0000008070707836 */ /* 0x000fe20000000000 */
[----:B------:R-:W-:Y:S01]  /*2600*/  BSSY.RECONVERGENT B1, `(.L_x_3924) ;  /* 0x00006cc000017945 */ /* 0x000fe20003800200 */
[----:B------:R-:W-:Y:S01]  /*2610*/  VIADD R109, R109, 0xffffffff ;  /* 0xffffffff6d6d7836 */ /* 0x000fe20000000000 */
[-C--:B------:R-:W-:Y:S01]  /*2620*/  ISETP.GE.AND P0, PT, R128, R111.reuse, PT ;  /* 0x0000006f8000720c */ /* 0x080fe20003f06270 */
[----:B------:R-:W-:Y:S01]  /*2630*/  IMAD.MOV.U32 R124, RZ, RZ, R110 ;  /* 0x000000ffff7c7224 */ /* 0x000fe200078e006e */
[-C--:B------:R-:W-:Y:S01]  /*2640*/  ISETP.GE.AND P6, PT, R122, R111.reuse, PT ;  /* 0x0000006f7a00720c */ /* 0x080fe20003fc6270 */
[----:B------:R-:W-:Y:S01]  /*2650*/  VIADD R110, R110, 0xffffff80 ;  /* 0xffffff806e6e7836 */ /* 0x000fe20000000000 */
[-C--:B------:R-:W-:Y:S02]  /*2660*/  ISETP.GE.AND P0, PT, R128, R112.reuse, !P0 ;  /* 0x000000708000720c */ /* 0x080fe40004706270 */
[-C--:B------:R-:W-:Y:S02]  /*2670*/  ISETP.GE.AND P6, PT, R122, R112.reuse, !P6 ;  /* 0x000000707a00720c */ /* 0x080fe400077c6270 */
[CC--:B------:R-:W-:Y:S02]  /*2680*/  ISETP.GE.AND P5, PT, R120.reuse, R111.reuse, PT ;  /* 0x0000006f7800720c */ /* 0x0c0fe40003fa6270 */
[C---:B------:R-:W-:Y:S02]  /*2690*/  ISETP.GE.AND P4, PT, R115.reuse, R111, PT ;  /* 0x0000006f7300720c */ /* 0x040fe40003f86270 */
        /* <DEDUP_REMOVED lines=93> */
.L_x_3925:
        /* <DEDUP_REMOVED lines=147> */
.L_x_3929:
[----:B------:R-:W-:Y:S05]  /*35a0*/  BSYNC.RECONVERGENT B0 ;  /* 0x0000000000007941 */ /* 0x000fea0003800200 */
.L_x_3928:
        /* <DEDUP_REMOVED lines=141> */
.L_x_3931:
[----:B------:R-:W-:Y:S05]  /*3e80*/  BSYNC.RECONVERGENT B0 ;  /* 0x0000000000007941 */ /* 0x000fea0003800200 */
.L_x_3930:
        /* <DEDUP_REMOVED lines=145> */
.L_x_3933:
[----:B------:R-:W-:Y:S05]  /*47a0*/  BSYNC.RECONVERGENT B0 ;  /* 0x0000000000007941 */ /* 0x000fea0003800200 */
.L_x_3932:
        /* <DEDUP_REMOVED lines=147> */
.L_x_3935:
[----:B------:R-:W-:Y:S05]  /*50e0*/  BSYNC.RECONVERGENT B0 ;  /* 0x0000000000007941 */ /* 0x000fea0003800200 */
.L_x_3934:
[----:B------:R-:W5:Y:S02]  /*50f0*/  LD.E R3, desc[UR4][R116.64+0xd0] ;  /* 0x0000d00474037980 */ /* 0x000f64000c101900 */
[----:B-----5:R-:W-:Y:S05]  /*5100*/  IMAD.U32 R3, R3, -0x40, RZ ;  /* 0xffffffc003037824 */ /* 0x020fea00078e00ff */
[C---:B------:R-:W-:Y:S02]  /*5110*/  LEA R32, P1, R3.reuse, R32, 0x1 ;  /* 0x0000002003207211 */ /* 0x040fe400078208ff */
[C---:B------:R-:W-:Y:S02]  /*5120*/  LEA R70, P0, R3.reuse, R70, 0x1 ;  /* 0x0000004603467211 */ /* 0x040fe400078008ff */
[C---:B------:R-:W-:Y:S02]  /*5130*/  LEA.HI.X.SX32 R33, R3.reuse, R33, 0x1, P1 ;  /* 0x0000002103217211 */ /* 0x040fe400008f0eff */
[----:B------:R-:W-:Y:S01]  /*5140*/  LEA.HI.X.SX32 R71, R3, R71, 0x1, P0 ;  /* 0x0000004703477211 */ /* 0x000fe200000f0eff */
[----:B------:R-:W-:Y:S05]  /*5150*/  BRA `(.L_x_3926) ;  /* 0x0000004000587947 */ /* 0x000fea0003800000 */
.L_x_3927:
        /* <DEDUP_REMOVED lines=41> */
[C---:B------:R-:W-:Y:S01]  /*53f0*/  @!P0 IMAD.U32 R49, R138.reuse, 0x10000, RZ ;  /* 0x000100008a318824 */ /* 0x040fe200078e00ff */
        /* <DEDUP_REMOVED lines=124> */
[----:B------:R-:W-:Y:S01]  /*5bc0*/  @!P1 FFMA.FTZ R14, R55, R56, R14 ;  /* 0x00000038370e9223 */ /* 0x000fe2000001000e */
[----:B------:R-:W-:Y:S01]  /*5bd0*/  @!P0 IMAD.X R99, RZ, RZ, R95, P2 ;  /* 0x000000ffff638224 */ /* 0x000fe200010e065f */
[----:B------:R-:W-:Y:S01]  /*5be0*/  @!P0 ISETP.GT.AND P2, PT, R35, 0x40, PT ;  /* 0x000000402300880c */ /* 0x000fe20003f44270 */
[----:B------:R-:W-:Y:S01]  /*5bf0*/  @!P1 FFMA.FTZ R15, R52, R57, R15 ;  /* 0x00000039340f9223 */ /* 0x000fe2000001000f */
[----:B------:R-:W-:Y:S01]  /*5c00*/  @!P1 MOV R73, R134 ;  /* 0x0000008600499202 */ /* 0x000fe20000000f00 */
[----:B------:R-:W-:Y:S01]  /*5c10*/  @!P1 FFMA.FTZ R16, R59, R58, R16 ;  /* 0x0000003a3b109223 */ /* 0x000fe20000010010 */
[----:B------:R-:W-:Y:S01]  /*5c20*/  @!P0 SEL R135, R135, 0x40, !P2 ;  /* 0x0000004087878807 */ /* 0x000fe20005000000 */
[----:B------:R-:W-:Y:S01]  /*5c30*/  @!P1 IMAD.MOV.U32 R72, RZ, RZ, R97 ;  /* 0x000000ffff489224 */ /* 0x000fe200078e0061 */
[----:B------:R-:W-:Y:S02]  /*5c40*/  @!P1 F2FP.BF16.F32.PACK_AB R136, R14, R13 ;  /* 0x0000000d0e88923e */ /* 0x000fe400000010ff */
[----:B------:R-:W-:Y:S02]  /*5c50*/  @!P1 F2FP.BF16.F32.PACK_AB R137, R16, R15 ;  /* 0x0000000f1089923e */ /* 0x000fe400000010ff */
[----:B------:R-:W-:Y:S01]  /*5c60*/  @!P0 SEL R140, R99, RZ, !P2 ;  /* 0x000000ff638c8207 */ /* 0x000fe20005000000 */
[----:B------:R-:W-:Y:S01]  /*5c70*/  @!P1 IMAD.MOV.U32 R74, RZ, RZ, R136 ;  /* 0x000000ffff4a9224 */ /* 0x000fe200078e0088 */
[----:B------:R-:W-:Y:S02]  /*5c80*/  @!P0 SHF.L.U32 R99, R135, 0x1, RZ ;  /* 0x0000000187638819 */ /* 0x000fe400000006ff */
        /* <DEDUP_REMOVED lines=79> */
.L_x_3937:
[----:B------:R-:W-:Y:S05]  /*6180*/  BSYNC.RECONVERGENT B0 ;  /* 0x0000000000007941 */ /* 0x000fea0003800200 */
.L_x_3936:
        /* <DEDUP_REMOVED lines=258> */
.L_x_3939:
[----:B------:R-:W-:Y:S05]  /*71b0*/  BSYNC.RECONVERGENT B0 ;  /* 0x0000000000007941 */ /* 0x000fea0003800200 */
.L_x_3938:
        /* <DEDUP_REMOVED lines=258> */
.L_x_3941:
[----:B------:R-:W-:Y:S05]  /*81e0*/  BSYNC.RECONVERGENT B0 ;  /* 0x0000000000007941 */ /* 0x000fea0003800200 */
.L_x_3940:
        /* <DEDUP_REMOVED lines=42> */
[----:B------:R-:W-:Y:S01]  /*8490*/  @!P0 SHF.L.U32 R16, R45, 0x10, RZ ;  /* 0x000000102d108819 */ /* 0x000fe200000006ff */
[----:B------:R-:W-:Y:S01]  /*84a0*/  @P1 FADD.FTZ R9, -R9, -RZ ;  /* 0x800000ff09091221 */ /* 0x000fe20000010100 */
[----:B------:R-:W-:Y:S01]  /*84b0*/  @!P0 LOP3.LUT R15, R45, 0xffff0000, RZ, 0xc0, !PT ;  /* 0xffff00002d0f8812 */ /* 0x000fe200078ec0ff */
[----:B------:R-:W-:Y:S01]  /*84c0*/  @P1 FADD.FTZ R19, -R19, -RZ ;  /* 0x800000ff13131221 */ /* 0x000fe20000010100 */
[----:B--2---:R-:W-:Y:S01]  /*84d0*/  @!P0 LOP3.LUT R18, R43, 0xffff0000, RZ, 0xc0, !PT ;  /* 0xffff00002b128812 */ /* 0x004fe200078ec0ff */
[----:B------:R-:W-:Y:S01]  /*84e0*/  @P1 FADD.FTZ R14, -R14, -RZ ;  /* 0x800000ff0e0e1221 */ /* 0x000fe20000010100 */
[----:B------:R-:W-:Y:S01]  /*84f0*/  @P1 FADD.FTZ R13, -R13, -RZ ;  /* 0x800000ff0d0d1221 */ /* 0x000fe20000010100 */
[----:B------:R-:W-:Y:S01]  /*8500*/  @!P0 FMUL.FTZ R7, R8, R7 ;  /* 0x0000000708078220 */ /* 0x000fe20000410000 */
[----:B------:R-:W-:Y:S01]  /*8510*/  @P1 FADD.FTZ R17, -R17, -RZ ;  /* 0x800000ff11111221 */ /* 0x000fe20000010100 */
[----:B------:R-:W-:Y:S01]  /*8520*/  @P1 FADD.FTZ R16, -R16, -RZ ;  /* 0x800000ff10101221 */ /* 0x000fe20000010100 */
[----:B------:R-:W-:Y:S01]  /*8530*/  @P1 FADD.FTZ R15, -R15, -RZ ;  /* 0x800000ff0f0f1221 */ /* 0x000fe20000010100 */
[----:B------:R-:W-:Y:S01]  /*8540*/  ISETP.GE.AND P1, PT, R26, R27, PT ;  /* 0x0000001b1a00720c */ /* 0x000fe20003f26270 */
        /* <DEDUP_REMOVED lines=8> */
[----:B------:R-:W-:Y:S01]  /*85d0*/  @!P0 FMUL.FTZ R2, R2, R17 ;  /* 0x0000001102028220 */ /* 0x000fe20000410000 */
[----:B------:R-:W-:Y:S01]  /*85e0*/  @!P0 FFMA.FTZ R0, R9, R12, R0 ;  /* 0x0000000c09008223 */ /* 0x000fe20000010000 */
[C---:B------:R-:W-:Y:S01]  /*85f0*/  @!P0 SHF.L.U32 R12, R21.reuse, 0x10, RZ ;  /* 0x00000010150c8819 */ /* 0x040fe200000006ff */
[----:B------:R-:W-:Y:S01]  /*8600*/  @!P0 FMUL.FTZ R4, R4, R15 ;  /* 0x0000000f04048220 */ /* 0x000fe20000410000 */
[----:B------:R-:W-:Y:S01]  /*8610*/  @!P0 LOP3.LUT R9, R21, 0xffff0000, RZ, 0xc0, !PT ;  /* 0xffff000015098812 */ /* 0x000fe200078ec0ff */
[----:B------:R-:W-:Y:S01]  /*8620*/  @!P0 IMAD.U32 R15, R41, 0x10000, RZ ;  /* 0x00010000290f8824 */ /* 0x000fe200078e00ff */
[----:B------:R-:W-:Y:S01]  /*8630*/  @!P1 ISETP.GT.AND P2, PT, R35, 0x20, PT ;  /* 0x000000202300980c */ /* 0x000fe20003f44270 */
[----:B------:R-:W-:Y:S01]  /*8640*/  @!P0 FMUL.FTZ R3, R3, R16 ;  /* 0x0000001003038220 */ /* 0x000fe20000410000 */
[----:B------:R-:W-:Y:S01]  /*8650*/  @!P0 LOP3.LUT R16, R41, 0xffff0000, RZ, 0xc0, !PT ;  /* 0xffff000029108812 */ /* 0x000fe200078ec0ff */
[----:B------:R-:W-:Y:S01]  /*8660*/  @!P0 FFMA.FTZ R2, R13, R14, R2 ;  /* 0x0000000e0d028223 */ /* 0x000fe20000010002 */
[----:B------:R-:W-:Y:S01]  /*8670*/  @!P0 LOP3.LUT R14, R42, 0xffff0000, RZ, 0xc0, !PT ;  /* 0xffff00002a0e8812 */ /* 0x000fe200078ec0ff */
[----:B------:R-:W-:Y:S01]  /*8680*/  @!P0 FFMA.FTZ R3, R12, R15, R3 ;  /* 0x0000000f0c038223 */ /* 0x000fe20000010003 */
[----:B------:R-:W-:Y:S01]  /*8690*/  @!P1 SEL R15, R34, RZ, !P2 ;  /* 0x000000ff220f9207 */ /* 0x000fe20005000000 */
[----:B------:R-:W-:Y:S01]  /*86a0*/  @!P0 IMAD.U32 R13, R42, 0x10000, RZ ;  /* 0x000100002a0d8824 */ /* 0x000fe200078e00ff */
[----:B------:R-:W-:Y:S01]  /*86b0*/  @!P0 F2FP.BF16.F32.PACK_AB R12, R2, R0 ;  /* 0x00000000020c823e */ /* 0x000fe200000010ff */
[----:B------:R-:W-:Y:S01]  /*86c0*/  @!P0 IMAD.U32 R17, R43, 0x10000, RZ ;  /* 0x000100002b118824 */ /* 0x000fe200078e00ff */
[C---:B------:R-:W-:Y:S01]  /*86d0*/  @!P0 SHF.L.U32 R0, R22.reuse, 0x10, RZ ;  /* 0x0000001016008819 */ /* 0x040fe200000006ff */
[----:B------:R-:W-:Y:S01]  /*86e0*/  @!P0 FFMA.FTZ R4, R9, R16, R4 ;  /* 0x0000001009048223 */ /* 0x000fe20000010004 */
[----:B------:R-:W-:Y:S01]  /*86f0*/  @!P0 LOP3.LUT R9, R22, 0xffff0000, RZ, 0xc0, !PT ;  /* 0xffff000016098812 */ /* 0x000fe200078ec0ff */
[C---:B------:R-:W-:Y:S01]  /*8700*/  @!P0 IMAD.U32 R2, R23.reuse, 0x10000, RZ ;  /* 0x0001000017028824 */ /* 0x040fe200078e00ff */
[----:B------:R-:W-:Y:S01]  /*8710*/  @!P1 IADD3 R15, P4, PT, R114, R15, RZ ;  /* 0x0000000f720f9210 */ /* 0x000fe20007f9e0ff */
[----:B------:R-:W-:Y:S01]  /*8720*/  @!P0 FFMA.FTZ R5, R0, R13, R5 ;  /* 0x0000000d00058223 */ /* 0x000fe20000010005 */
[----:B------:R-:W-:Y:S01]  /*8730*/  @!P0 LOP3.LUT R13, R23, 0xffff0000, RZ, 0xc0, !PT ;  /* 0xffff0000170d8812 */ /* 0x000fe200078ec0ff */
[----:B------:R-:W-:Y:S01]  /*8740*/  @!P0 FFMA.FTZ R6, R9, R14, R6 ;  /* 0x0000000e09068223 */ /* 0x000fe20000010006 */
[----:B------:R-:W-:Y:S01]  /*8750*/  @!P0 F2FP.BF16.F32.PACK_AB R3, R4, R3 ;  /* 0x000000030403823e */ /* 0x000fe200000010ff */
[----:B------:R-:W-:Y:S01]  /*8760*/  @!P0 FFMA.FTZ R7, R2, R17, R7 ;  /* 0x0000001102078223 */ /* 0x000fe20000010007 */
[----:B------:R-:W-:Y:S01]  /*8770*/  @!P1 SEL R17, R95, RZ, !P2 ;  /* 0x000000ff5f119207 */ /* 0x000fe20005000000 */
[----:B------:R-:W-:Y:S01]  /*8780*/  @!P0 FFMA.FTZ R8, R13, R18, R8 ;  /* 0x000000120d088223 */ /* 0x000fe20000010008 */
[----:B------:R-:W-:Y:S01]  /*8790*/  @!P0 F2FP.BF16.F32.PACK_AB R6, R6, R5 ;  /* 0x000000050606823e */ /* 0x000fe200000010ff */
[----:B------:R-:W-:Y:S01]  /*87a0*/  @!P0 IMAD.MOV.U32 R20, RZ, RZ, R12 ;  /* 0x000000ffff148224 */ /* 0x000fe200078e000c */
[----:B------:R-:W-:Y:S01]  /*87b0*/  @!P0 MOV R21, R3 ;  /* 0x0000000300158202 */ /* 0x000fe20000000f00 */
[----:B------:R-:W-:Y:S01]  /*87c0*/  @!P1 IMAD.X R0, R104, 0x1, R17, P4 ;  /* 0x0000000168009824 */ /* 0x000fe200020e0611 */
[----:B------:R-:W-:Y:S01]  /*87d0*/  @!P0 F2FP.BF16.F32.PACK_AB R7, R8, R7 ;  /* 0x000000070807823e */ /* 0x000fe200000010ff */
[----:B------:R-:W-:Y:S01]  /*87e0*/  @!P0 IMAD.MOV.U32 R22, RZ, RZ, R6 ;  /* 0x000000ffff168224 */ /* 0x000fe200078e0006 */
[----:B------:R-:W-:Y:S02]  /*87f0*/  @!P1 SEL R9, R37, R34, P2 ;  /* 0x0000002225099207 */ /* 0x000fe40001000000 */
[C---:B------:R-:W-:Y:S02]  /*8800*/  @!P1 SHF.L.U64.HI R0, R15.reuse, 0x1, R0 ;  /* 0x000000010f009819 */ /* 0x040fe40000010200 */
[----:B------:R-:W-:Y:S01]  /*8810*/  @!P1 SHF.L.U32 R15, R15, 0x1, RZ ;  /* 0x000000010f0f9819 */ /* 0x000fe200000006ff */
[----:B------:R-:W-:Y:S01]  /*8820*/  @!P1 IMAD.WIDE R4, R9, 0x2, R10 ;  /* 0x0000000209049825 */ /* 0x000fe200078e020a */
[----:B------:R-:W-:Y:S02]  /*8830*/  @!P0 MOV R23, R7 ;  /* 0x0000000700178202 */ /* 0x000fe40000000f00 */
[----:B------:R-:W-:Y:S02]  /*8840*/  @!P1 IADD3 R52, P0, PT, R15, R96, RZ ;  /* 0x000000600f349210 */ /* 0x000fe40007f1e0ff */
[----:B------:R-:W-:Y:S01]  /*8850*/  ISETP.GT.AND P2, PT, R35, 0x20, !P1 ;  /* 0x000000202300780c */ /* 0x000fe20004f44270 */
[----:B------:R1:W-:Y:S02]  /*8860*/  ST.E.128 desc[UR4][R48.64], R20 ;  /* 0x0000001430007985 */ /* 0x0003e4000c101d04 */
[C---:B------:R-:W-:Y:S01]  /*8870*/  @!P1 IMAD.X R53, R0.reuse, 0x1, R91, P0 ;  /* 0x0000000100359824 */ /* 0x040fe200000e065b */
[----:B------:R-:W-:Y:S04]  /*8880*/  @!P1 IADD3 R12, P0, PT, R15, R98, RZ ;  /* 0x000000620f0c9210 */ /* 0x000fe80007f1e0ff */
[----:B------:R-:W-:Y:S01]  /*8890*/  @!P1 IADD3.X R13, PT, PT, R0, R93, RZ, P0, !PT ;  /* 0x0000005d000d9210 */ /* 0x000fe200007fe4ff */
[----:B------:R-:W2:Y:S01]  /*88a0*/  @!P1 LD.E.128 R4, desc[UR4][R4.64+0x40] ;  /* 0x0000400404049980 */ /* 0x000ea2000c101d00 */
[----:B------:R-:W-:Y:S07]  /*88b0*/  ISETP.GE.AND P0, PT, R25, R27, PT ;  /* 0x0000001b1900720c */ /* 0x000fee0003f06270 */
        /* <DEDUP_REMOVED lines=14> */
[----:B------:R-:W-:Y:S01]  /*89a0*/  @!P1 LOP3.LUT R4, R5, 0xffff0000, RZ, 0xc0, !PT ;  /* 0xffff000005049812 */ /* 0x000fe200078ec0ff */
[----:B------:R-:W-:Y:S01]  /*89b0*/  @!P1 IMAD.U32 R5, R6, 0x10000, RZ ;  /* 0x0001000006059824 */ /* 0x000fe200078e00ff */
[----:B------:R-:W-:Y:S01]  /*89c0*/  @!P1 LOP3.LUT R17, R52, 0xffff0000, RZ, 0xc0, !PT ;  /* 0xffff000034119812 */ /* 0x000fe200078ec0ff */
[----:B-1----:R-:W-:Y:S01]  /*89d0*/  @!P1 IMAD.U32 R20, R47, 0x10000, RZ ;  /* 0x000100002f149824 */ /* 0x002fe200078e00ff */
[C---:B------:R-:W-:Y:S01]  /*89e0*/  @!P1 SHF.L.U32 R16, R53.reuse, 0x10, RZ ;  /* 0x0000001035109819 */ /* 0x040fe200000006ff */
[----:B------:R-:W-:Y:S01]  /*89f0*/  @!P1 FMUL.FTZ R0, R0, R19 ;  /* 0x0000001300009220 */ /* 0x000fe20000410000 */
        /* <DEDUP_REMOVED lines=9> */
[----:B------:R-:W-:Y:S01]  /*8a90*/  @!P1 FMUL.FTZ R7, R8, R7 ;  /* 0x0000000708079220 */ /* 0x000fe20000410000 */
[----:B------:R-:W-:Y:S01]  /*8aa0*/  @!P1 FMUL.FTZ R8, R12, R9 ;  /* 0x000000090c089220 */ /* 0x000fe20000410000 */
[----:B------:R-:W-:Y:S01]  /*8ab0*/  @P2 FADD.FTZ R17, -R17, -RZ ;  /* 0x800000ff11112221 */ /* 0x000fe20000010100 */
[----:B------:R-:W-:Y:S01]  /*8ac0*/  @P2 FADD.FTZ R16, -R16, -RZ ;  /* 0x800000ff10102221 */ /* 0x000fe20000010100 */
[----:B------:R-:W-:Y:S01]  /*8ad0*/  @P2 FADD.FTZ R15, -R15, -RZ ;  /* 0x800000ff0f0f2221 */ /* 0x000fe20000010100 */
[----:B------:R-:W-:Y:S01]  /*8ae0*/  @!P0 ISETP.GT.AND P2, PT, R35, 0x40, PT ;  /* 0x000000402300880c */ /* 0x000fe20003f44270 */
[C---:B------:R-:W-:Y:S02]  /*8af0*/  @!P1 IMAD.U32 R12, R44.reuse, 0x10000, RZ ;  /* 0x000100002c0c9824 */ /* 0x040fe400078e00ff */
[----:B------:R-:W-:Y:S01]  /*8b00*/  @!P1 FMUL.FTZ R5, R5, R14 ;  /* 0x0000000e05059220 */ /* 0x000fe20000410000 */
[----:B------:R-:W-:Y:S01]  /*8b10*/  @!P1 LOP3.LUT R14, R44, 0xffff0000, RZ, 0xc0, !PT ;  /* 0xffff00002c0e9812 */ /* 0x000fe200078ec0ff */
[----:B-----5:R-:W-:Y:S01]  /*8b20*/  @!P1 IMAD.U32 R9, R40, 0x10000, RZ ;  /* 0x0001000028099824 */ /* 0x020fe200078e00ff */
[----:B------:R-:W-:Y:S01]  /*8b30*/  @!P0 SEL R95, R95, RZ, !P2 ;  /* 0x000000ff5f5f8207 */ /* 0x000fe20005000000 */
[----:B------:R-:W-:Y:S01]  /*8b40*/  @!P1 FMUL.FTZ R6, R6, R13 ;  /* 0x0000000d06069220 */ /* 0x000fe20000410000 */
[----:B------:R-:W-:Y:S01]  /*8b50*/  @!P1 LOP3.LUT R13, R40, 0xffff0000, RZ, 0xc0, !PT ;  /* 0xffff0000280d9812 */ /* 0x000fe200078ec0ff */
[----:B------:R-:W-:Y:S01]  /*8b60*/  @!P1 FMUL.FTZ R2, R2, R17 ;  /* 0x0000001102029220 */ /* 0x000fe20000410000 */
[----:B------:R-:W-:Y:S01]  /*8b70*/  @!P1 LOP3.LUT R17, R45, 0xffff0000, RZ, 0xc0, !PT ;  /* 0xffff00002d119812 */ /* 0x000fe200078ec0ff */
        /* <DEDUP_REMOVED lines=8> */
[----:B------:R-:W-:Y:S02]  /*8c00*/  @!P1 IMAD.U32 R12, R42, 0x10000, RZ ;  /* 0x000100002a0c9824 */ /* 0x000fe400078e00ff */
[----:B------:R-:W-:Y:S01]  /*8c10*/  @!P1 FFMA.FTZ R3, R16, R15, R3 ;  /* 0x0000000f10039223 */ /* 0x000fe20000010003 */
[----:B------:R-:W-:Y:S01]  /*8c20*/  @!P1 FFMA.FTZ R4, R9, R17, R4 ;  /* 0x0000001109049223 */ /* 0x000fe20000010004 */
[----:B------:R-:W-:Y:S01]  /*8c30*/  @!P1 LOP3.LUT R9, R42, 0xffff0000, RZ, 0xc0, !PT ;  /* 0xffff00002a099812 */ /* 0x000fe200078ec0ff */
[----:B------:R-:W-:Y:S01]  /*8c40*/  @!P1 FFMA.FTZ R5, R12, R18, R5 ;  /* 0x000000120c059223 */ /* 0x000fe20000010005 */
[----:B------:R-:W-:Y:S01]  /*8c50*/  @!P0 IADD3 R15, P4, PT, R114, R13, RZ ;  /* 0x0000000d720f8210 */ /* 0x000fe20007f9e0ff */
        /* <DEDUP_REMOVED lines=9> */
[----:B------:R-:W-:Y:S02]  /*8cf0*/  @!P0 IADD3.X R14, PT, PT, R104, R95, RZ, P4, !PT ;  /* 0x0000005f680e8210 */ /* 0x000fe400027fe4ff */
[----:B------:R-:W-:Y:S02]  /*8d00*/  @!P1 F2FP.BF16.F32.PACK_AB R7, R8, R7 ;  /* 0x000000070807923e */ /* 0x000fe400000010ff */
[C---:B------:R-:W-:Y:S02]  /*8d10*/  @!P0 SHF.L.U32 R17, R15.reuse, 0x1, RZ ;  /* 0x000000010f118819 */ /* 0x040fe400000006ff */
[----:B------:R-:W-:Y:S01]  /*8d20*/  @!P1 MOV R40, R0 ;  /* 0x0000000000289202 */ /* 0x000fe20000000f00 */
[----:B------:R-:W-:Y:S01]  /*8d30*/  @!P1 IMAD.MOV.U32 R43, RZ, RZ, R7 ;  /* 0x000000ffff2b9224 */ /* 0x000fe200078e0007 */
[----:B------:R-:W-:Y:S02]  /*8d40*/  @!P1 MOV R42, R6 ;  /* 0x00000006002a9202 */ /* 0x000fe40000000f00 */
[----:B------:R-:W-:Y:S02]  /*8d50*/  @!P0 SHF.L.U64.HI R14, R15, 0x1, R14 ;  /* 0x000000010f0e8819 */ /* 0x000fe4000001020e */
[----:B------:R-:W-:Y:S01]  /*8d60*/  @!P0 IADD3 R44, P4, PT, R17, R96, RZ ;  /* 0x00000060112c8210 */ /* 0x000fe20007f9e0ff */
[----:B------:R4:W-:Y:S01]  /*8d70*/  ST.E.128 desc[UR4][R48.64+0x40], R40 ;  /* 0x0000402830007985 */ /* 0x0009e2000c101d04 */
[----:B------:R-:W-:Y:S02]  /*8d80*/  @!P0 SEL R3, R37, R34, P2 ;  /* 0x0000002225038207 */ /* 0x000fe40001000000 */
[----:B------:R-:W-:Y:S01]  /*8d90*/  @!P0 IADD3 R16, P1, PT, R17, R98, RZ ;  /* 0x0000006211108210 */ /* 0x000fe20007f3e0ff */
[C---:B------:R-:W-:Y:S02]  /*8da0*/  @!P0 IMAD.X R45, R14.reuse, 0x1, R91, P4 ;  /* 0x000000010e2d8824 */ /* 0x040fe400020e065b */
[----:B------:R-:W-:Y:S01]  /*8db0*/  @!P0 IMAD.WIDE R4, R3, 0x2, R10 ;  /* 0x0000000203048825 */ /* 0x000fe200078e020a */
[----:B------:R-:W-:Y:S01]  /*8dc0*/  @!P0 IADD3.X R17, PT, PT, R14, R93, RZ, P1, !PT ;  /* 0x0000005d0e118210 */ /* 0x000fe20000ffe4ff */
[----:B------:R-:W2:Y:S01]  /*8dd0*/  LD.E.128 R20, desc[UR4][R10.64+0x80] ;  /* 0x000080040a147980 */ /* 0x000ea2000c101d00 */
[----:B------:R-:W-:Y:S07]  /*8de0*/  ISETP.GT.AND P1, PT, R35, 0x40, !P0 ;  /* 0x000000402300780c */ /* 0x000fee0004724270 */
[----:B------:R-:W3:Y:S08]  /*8df0*/  @!P0 LD.E.128 R44, desc[UR4][R44.64+0x80] ;  /* 0x000080042c2c8980 */ /* 0x000ef0000c101d00 */
[----:B------:R-:W5:Y:S08]  /*8e00*/  @!P0 LD.E.128 R4, desc[UR4][R4.64+0x80] ;  /* 0x0000800404048980 */ /* 0x000f70000c101d00 */
[----:B------:R5:W4:Y:S01]  /*8e10*/  @!P0 LD.E.128 R36, desc[UR4][R16.64+0x80] ;  /* 0x0000800410248980 */ /* 0x000b22000c101d00 */
[----:B---3--:R-:W-:Y:S01]  /*8e20*/  @!P0 SHF.L.U32 R9, R47, 0x10, RZ ;  /* 0x000000102f098819 */ /* 0x008fe200000006ff */
        /* <DEDUP_REMOVED lines=13> */
[----:B------:R-:W-:Y:S01]  /*8f00*/  @!P0 SHF.L.U32 R10, R7, 0x10, RZ ;  /* 0x00000010070a8819 */ /* 0x000fe200000006ff */
        /* <DEDUP_REMOVED lines=9> */
[----:B----4-:R-:W-:Y:S01]  /*8fa0*/  @!P0 SHF.L.U32 R18, R39, 0x10, RZ ;  /* 0x0000001027128819 */ /* 0x010fe200000006ff */
[----:B------:R-:W-:Y:S01]  /*8fb0*/  @P1 FADD.FTZ R2, -R2, -RZ ;  /* 0x800000ff02021221 */ /* 0x000fe20000010100 */
[C---:B--2---:R-:W-:Y:S02]  /*8fc0*/  @!P0 IMAD.U32 R9, R20.reuse, 0x10000, RZ ;  /* 0x0001000014098824 */ /* 0x044fe400078e00ff */
        /* <DEDUP_REMOVED lines=38> */
.L_x_3943:
[----:B------:R-:W-:Y:S05]  /*9230*/  BSYNC.RECONVERGENT B0 ;  /* 0x0000000000007941 */ /* 0x000fea0003800200 */
.L_x_3942:
[----:B------:R-:W5:Y:S01]  /*9240*/  LD.E R3, desc[UR4][R116.64+0xd0] ;  /* 0x0000d00474037980 */ /* 0x000f62000c101900 */
[----:B------:R-:W-:Y:S02]  /*9250*/  IMAD.MOV.U32 R99, RZ, RZ, R93 ;  /* 0x000000ffff637224 */ /* 0x000fe400078e005d */
[----:B------:R-:W-:Y:S02]  /*9260*/  IMAD.MOV.U32 R97, RZ, RZ, R91 ;  /* 0x000000ffff617224 */ /* 0x000fe400078e005b */
[----:B-----5:R-:W-:Y:S05]  /*9270*/  IMAD.U32 R3, R3, -0x40, RZ ;  /* 0xffffffc003037824 */ /* 0x020fea00078e00ff */
[C---:B------:R-:W-:Y:S02]  /*9280*/  LEA R98, P1, R3.reuse, R98, 0x1 ;  /* 0x0000006203627211 */ /* 0x040fe400078208ff */
[C---:B------:R-:W-:Y:S02]  /*9290*/  LEA R96, P0, R3.reuse, R96, 0x1 ;  /* 0x0000006003607211 */ /* 0x040fe400078008ff */
[C---:B------:R-:W-:Y:S02]  /*92a0*/  LEA.HI.X.SX32 R93, R3.reuse, R99, 0x1, P1 ;  /* 0x00000063035d7211 */ /* 0x040fe400008f0eff */
[----:B------:R-:W-:Y:S09]  /*92b0*/  LEA.HI.X.SX32 R91, R3, R97, 0x1, P0 ;  /* 0x00000061035b7211 */ /* 0x000ff200000f0eff */
.L_x_3926:
[----:B------:R-:W-:Y:S05]  /*92c0*/  BSYNC.RECONVERGENT B1 ;  /* 0x0000000000017941 */ /* 0x000fea0003800200 */
.L_x_3924:
        /* <DEDUP_REMOVED lines=101> */
.L_x_3945:
[----:B------:R-:W-:Y:S05]  /*9920*/  BSYNC.RECONVERGENT B0 ;  /* 0x0000000000007941 */ /* 0x000fea0003800200 */
.L_x_3944:
[----:B------:R-:W-:Y:S05]  /*9930*/  @P3 BRA `(.L_x_3946) ;  /* 0xffffff8c00243947 */ /* 0x000fea000383ffff */
.L_x_3923:
        /* <DEDUP_REMOVED lines=18> */
.L_x_3950:
[----:B------:R-:W-:Y:S05]  /*9a60*/  BSYNC.RECONVERGENT B0 ;  /* 0x0000000000007941 */ /* 0x000fea0003800200 */
.L_x_3949:
        /* <DEDUP_REMOVED lines=10> */
.L_x_3948:
[----:B------:R-:W2:Y:S04]  /*9b10*/  LD.E.64 R4, desc[UR4][R116.64+0xf0] ;  /* 0x0000f00474047980 */ /* 0x000ea8000c101b00 */
[----:B-----5:R-:W3:Y:S04]  /*9b20*/  LD.E.U8 R0, desc[UR4][R116.64+0x1b3] ;  /* 0x0001b30474007980 */ /* 0x020ee8000c101100 */
        /* <DEDUP_REMOVED lines=73> */
.L_x_3956:
[----:B------:R-:W-:Y:S05]  /*9fc0*/  BSYNC.RECONVERGENT B0 ;  /* 0x0000000000007941 */ /* 0x000fea0003800200 */
.L_x_3955:
        /* <DEDUP_REMOVED lines=43> */
.L_x_3958:
[----:B------:R-:W-:Y:S05]  /*a280*/  BSYNC.RECONVERGENT B0 ;  /* 0x0000000000007941 */ /* 0x000fea0003800200 */
.L_x_3957:
        /* <DEDUP_REMOVED lines=44> */
.L_x_3960:
[----:B------:R-:W-:Y:S05]  /*a550*/  BSYNC.RECONVERGENT B0 ;  /* 0x0000000000007941 */ /* 0x000fea0003800200 */
.L_x_3959:
[----:B-----5:R2:W-:Y:S02]  /*a560*/  STS.128 [R80+0x2000], R8 ;  /* 0x0020000850007388 */ /* 0x0205e40000000c00 */
.L_x_3954:
[----:B------:R-:W-:Y:S05]  /*a570*/  BSYNC.RECONVERGENT B1 ;  /* 0x0000000000017941 */ /* 0x000fea0003800200 */
.L_x_3953:
        /* <DEDUP_REMOVED lines=49> */
.L_x_3962:
[----:B------:R-:W-:Y:S05]  /*a890*/  BSYNC.RECONVERGENT B0 ;  /* 0x0000000000007941 */ /* 0x000fea0003800200 */
.L_x_3961:
        /* <DEDUP_REMOVED lines=43> */
.L_x_3964:
[----:B------:R-:W-:Y:S05]  /*ab50*/  BSYNC.RECONVERGENT B0 ;  /* 0x0000000000007941 */ /* 0x000fea0003800200 */
.L_x_3963:
        /* <DEDUP_REMOVED lines=45> */
.L_x_3966:
[----:B------:R-:W-:Y:S05]  /*ae30*/  BSYNC.RECONVERGENT B0 ;  /* 0x0000000000007941 */ /* 0x000fea0003800200 */
.L_x_3965:
[----:B-----5:R4:W-:Y:S01]  /*ae40*/  STS.128 [R80+0x2800], R8 ;  /* 0x0028000850007388 */ /* 0x0209e20000000c00 */
[----:B------:R-:W-:Y:S05]  /*ae50*/  BRA `(.L_x_3951) ;  /* 0x0000001c00fc7947 */ /* 0x000fea0003800000 */
.L_x_3952:
        /* <DEDUP_REMOVED lines=67> */
[C---:B------:R-:W-:Y:S01]  /*b290*/  SHF.L.U32 R14, R10.reuse, 0x10, RZ ;  /* 0x000000100a0e7819 */ /* 0x040fe200000006ff */
        /* <DEDUP_REMOVED lines=21> */
.L_x_3970:
[----:B------:R-:W-:Y:S05]  /*b3f0*/  BSYNC.RECONVERGENT B0 ;  /* 0x0000000000007941 */ /* 0x000fea0003800200 */
.L_x_3969:
        /* <DEDUP_REMOVED lines=32> */
[----:B------:R-:W-:Y:S01]  /*b600*/  IMAD.U32 R5, R7, 0x10000, RZ ;  /* 0x0001000007057824 */ /* 0x000fe200078e00ff */
[C---:B------:R-:W-:Y:S01]  /*b610*/  SHF.L.U32 R37, R6.reuse, 0x10, RZ ;  /* 0x0000001006257819 */ /* 0x040fe200000006ff */
[----:B----4-:R-:W-:Y:S01]  /*b620*/  IMAD.U32 R39, R13, 0x10000, RZ ;  /* 0x000100000d277824 */ /* 0x010fe200078e00ff */
        /* <DEDUP_REMOVED lines=16> */
[----:B------:R-:W-:Y:S01]  /*b730*/  FMUL.FTZ R39, R39, R4 ;  /* 0x0000000427277220 */ /* 0x000fe20000410000 */
[----:B------:R-:W-:Y:S01]  /*b740*/  @P1 FADD.FTZ R37, -R37, -RZ ;  /* 0x800000ff25251221 */ /* 0x000fe20000010100 */
        /* <DEDUP_REMOVED lines=27> */
.L_x_3972:
[----:B------:R-:W-:Y:S05]  /*b900*/  BSYNC.RECONVERGENT B0 ;  /* 0x0000000000007941 */ /* 0x000fea0003800200 */
.L_x_3971:
        /* <DEDUP_REMOVED lines=82> */
.L_x_3974:
[----:B------:R-:W-:Y:S05]  /*be30*/  BSYNC.RECONVERGENT B0 ;  /* 0x0000000000007941 */ /* 0x000fea0003800200 */
.L_x_3973:
[----:B-----5:R2:W-:Y:S02]  /*be40*/  STS.128 [R80+0x2000], R16 ;  /* 0x0020001050007388 */ /* 0x0205e40000000c00 */
.L_x_3968:
[----:B------:R-:W-:Y:S05]  /*be50*/  BSYNC.RECONVERGENT B1 ;  /* 0x0000000000017941 */ /* 0x000fea0003800200 */
.L_x_3967:
        /* <DEDUP_REMOVED lines=39> */
[C---:B------:R-:W-:Y:S01]  /*c0d0*/  IMAD.U32 R5, R7.reuse, 0x10000, RZ ;  /* 0x0001000007057824 */ /* 0x040fe200078e00ff */
[----:B------:R-:W-:Y:S01]  /*c0e0*/  LOP3.LUT R7, R7, 0xffff0000, RZ, 0xc0, !PT ;  /* 0xffff000007077812 */ /* 0x000fe200078ec0ff */
[----:B---3--:R-:W-:Y:S01]  /*c0f0*/  IMAD.U32 R41, R13, 0x10000, RZ ;  /* 0x000100000d297824 */ /* 0x008fe200078e00ff */
        /* <DEDUP_REMOVED lines=46> */
.L_x_3976:
[----:B------:R-:W-:Y:S05]  /*c3e0*/  BSYNC.RECONVERGENT B0 ;  /* 0x0000000000007941 */ /* 0x000fea0003800200 */
.L_x_3975:
        /* <DEDUP_REMOVED lines=80> */
.L_x_3978:
[----:B------:R-:W-:Y:S05]  /*c8f0*/  BSYNC.RECONVERGENT B0 ;  /* 0x0000000000007941 */ /* 0x000fea0003800200 */
.L_x_3977:
        /* <DEDUP_REMOVED lines=83> */
.L_x_3980:
[----:B------:R-:W-:Y:S05]  /*ce30*/  BSYNC.RECONVERGENT B0 ;  /* 0x0000000000007941 */ /* 0x000fea0003800200 */
.L_x_3979:
[----:B-----5:R1:W-:Y:S02]  /*ce40*/  STS.128 [R80+0x2800], R4 ;  /* 0x0028000450007388 */ /* 0x0203e40000000c00 */
.L_x_3951:
[----:B------:R-:W-:Y:S05]  /*ce50*/  BSYNC.RECONVERGENT B2 ;  /* 0x0000000000027941 */ /* 0x000fea0003800200 */
.L_x_3947:
[----:B--2---:R-:W-:Y:S01]  /*ce60*/  IMAD.IADD R3, R82, 0x1, -R151 ;  /* 0x0000000152037824 */ /* 0x004fe200078e0a97 */
[----:B------:R-:W2:Y:S01]  /*ce70*/  S2UR UR6, SR_CgaCtaId ;  /* 0x00000000000679c3 */ /* 0x000ea20000008800 */
[C---:B-----5:R-:W-:Y:S01]  /*ce80*/  VIADD R0, R128.reuse, 0x60 ;  /* 0x0000006080007836 */ /* 0x060fe20000000000 */
[----:B------:R-:W-:Y:S01]  /*ce90*/  UMOV UR7, 0x400 ;  /* 0x0000040000077882 */ /* 0x000fe20000000000 */
[----:B------:R-:W-:Y:S01]  /*cea0*/  VIADD R2, R128, 0x40 ;  /* 0x0000004080027836 */ /* 0x000fe20000000000 */
[-C--:B------:R-:W-:Y:S01]  /*ceb0*/  ISETP.GE.AND P5, PT, R28, R3.reuse, PT ;  /* 0x000000031c00720c */ /* 0x080fe20003fa6270 */
[----:B------:R-:W-:Y:S01]  /*cec0*/  BSSY.RECONVERGENT B1, `(.L_x_3981) ;  /* 0x00001d1000017945 */ /* 0x000fe20003800200 */
[-C--:B------:R-:W-:Y:S02]  /*ced0*/  ISETP.GE.AND P3, PT, R0, R3.reuse, PT ;  /* 0x000000030000720c */ /* 0x080fe40003f66270 */
[-C--:B------:R-:W-:Y:S02]  /*cee0*/  ISETP.GE.AND P6, PT, R128, R3.reuse, PT ;  /* 0x000000038000720c */ /* 0x080fe40003fc6270 */
[----:B------:R-:W-:-:S02]  /*cef0*/  ISETP.GE.AND P4, PT, R2, R3, PT ;  /* 0x000000030200720c */ /* 0x000fc40003f86270 */
[-C--:B------:R-:W-:Y:S02]  /*cf00*/  ISETP.GE.AND P2, PT, R28, R3.reuse, PT ;  /* 0x000000031c00720c */ /* 0x080fe40003f46270 */
[----:B------:R-:W-:-:S03]  /*cf10*/  ISETP.GE.AND P1, PT, R0, R3, PT ;  /* 0x000000030000720c */ /* 0x000fc60003f26270 */
[CC--:B-1----:R-:W-:Y:S02]  /*cf20*/  @!P5 LEA R6, P0, R83.reuse, R146.reuse, 0x1 ;  /* 0x000000925306d211 */ /* 0x0c2fe400078008ff */
[----:B------:R-:W-:Y:S02]  /*cf30*/  @!P3 IMAD.MOV.U32 R147, RZ, RZ, R145 ;  /* 0x000000ffff93b224 */ /* 0x000fe400078e0091 */
[-C--:B------:R-:W-:Y:S01]  /*cf40*/  @!P5 LEA.HI.X R7, R83, R145.reuse, R84, 0x1, P0 ;  /* 0x000000915307d211 */ /* 0x080fe200000f0c54 */
[----:B------:R-:W-:Y:S01]  /*cf50*/  @!P3 IMAD R4, R143, 0xc0, RZ ;  /* 0x000000c08f04b824 */ /* 0x000fe200078e02ff */
[C---:B----4-:R-:W-:Y:S01]  /*cf60*/  @!P4 LEA R10, P0, R142.reuse, R146, 0x7 ;  /* 0x000000928e0ac211 */ /* 0x050fe200078038ff */
[C---:B------:R-:W-:Y:S01]  /*cf70*/  @!P3 IMAD.WIDE.U32 R8, R142.reuse, 0xc0, R146 ;  /* 0x000000c08e08b825 */ /* 0x040fe200078e0092 */
[----:B--2---:R-:W-:Y:S02]  /*cf80*/  ULEA UR6, UR6, UR7, 0x18 ;  /* 0x0000000706067291 */ /* 0x004fe4000f8ec0ff */
[----:B------:R-:W-:Y:S01]  /*cf90*/  @!P4 LEA.HI.X R11, R142, R145, R143, 0x7, P0 ;  /* 0x000000918e0bc211 */ /* 0x000fe200000f3c8f */
[----:B------:R-:W-:-:S02]  /*cfa0*/  @!P6 IMAD.MOV.U32 R147, RZ, RZ, R145 ;  /* 0x000000ffff93e224 */ /* 0x000fc400078e0091 */
[----:B------:R-:W-:Y:S01]  /*cfb0*/  @!P3 IMAD.IADD R9, R4, 0x1, R9 ;  /* 0x000000010409b824 */ /* 0x000fe200078e0209 */
[----:B------:R-:W-:Y:S01]  /*cfc0*/  @!P2 LEA R4, P0, R85, R148, 0x1 ;  /* 0x000000945504a211 */ /* 0x000fe200078008ff */
[----:B------:R-:W-:Y:S01]  /*cfd0*/  @!P1 IMAD R0, R119, 0xc0, RZ ;  /* 0x000000c077009824 */ /* 0x000fe200078e02ff */
[----:B------:R-:W-:Y:S01]  /*cfe0*/  @!PT LDS RZ, [RZ] ;  /* 0x00000000fffff984 */ /* 0x000fe20000000800 */
[----:B------:R-:W-:Y:S01]  /*cff0*/  @!PT LDS RZ, [RZ] ;  /* 0x00000000fffff984 */ /* 0x000fe20000000800 */
[----:B------:R-:W-:Y:S01]  /*d000*/  @!PT LDS RZ, [RZ] ;  /* 0x00000000fffff984 */ /* 0x000fe20000000800 */
[----:B------:R-:W-:Y:S01]  /*d010*/  @!P6 LDGSTS.E.BYPASS.LTC128B.128 [R80+0x3000], desc[UR4][R146.64] ;  /* 0x030000009250efae */ /* 0x000fe2000b981a04 */
[----:B------:R-:W-:Y:S02]  /*d020*/  LEA R141, R68, UR6, 0x1 ;  /* 0x00000006448d7c11 */ /* 0x000fe4000f8e08ff */
[----:B------:R-:W-:Y:S01]  /*d030*/  @!P2 LEA.HI.X R5, R85, R149, R86, 0x1, P0 ;  /* 0x000000955505a211 */ /* 0x000fe200000f0c56 */
[----:B------:R-:W-:Y:S01]  /*d040*/  @!P6 LDGSTS.E.BYPASS.LTC128B.128 [R80+0x5000], desc[UR4][R146.64+0x40] ;  /* 0x050000409250efae */ /* 0x000fe2000b981a04 */
[----:B------:R-:W-:Y:S01]  /*d050*/  LEA R140, R67, UR6, 0x1 ;  /* 0x00000006438c7c11 */ /* 0x000fe2000f8e08ff */
[----:B------:R-:W-:Y:S02]  /*d060*/  IMAD R139, R65, 0x2, R141 ;  /* 0x00000002418b7824 */ /* 0x000fe400078e028d */
[----:B------:R-:W-:Y:S01]  /*d070*/  @!P6 LDGSTS.E.BYPASS.LTC128B.128 [R80+0x7000], desc[UR4][R146.64+0x80] ;  /* 0x070000809250efae */ /* 0x000fe2000b981a04 */
[----:B------:R-:W-:-:S02]  /*d080*/  IMAD R67, R69, 0x2, R151 ;  /* 0x0000000245437824 */ /* 0x000fc400078e0297 */
[----:B------:R-:W-:Y:S01]  /*d090*/  IMAD R137, R65, 0x2, R140 ;  /* 0x0000000241897824 */ /* 0x000fe200078e028c */
[----:B------:R-:W-:Y:S01]  /*d0a0*/  @!P5 LDGSTS.E.BYPASS.LTC128B.128 [R80+0x3800], desc[UR4][R6.64] ;  /* 0x038000000650dfae */ /* 0x000fe2000b981a04 */
[C---:B------:R-:W-:Y:S02]  /*d0b0*/  VIADD R71, R67.reuse, 0x10 ;  /* 0x0000001043477836 */ /* 0x040fe40000000000 */
[C---:B------:R-:W-:Y:S01]  /*d0c0*/  VIADD R69, R67.reuse, 0x11 ;  /* 0x0000001143457836 */ /* 0x040fe20000000000 */
[----:B------:R-:W-:Y:S01]  /*d0d0*/  @!P5 LDGSTS.E.BYPASS.LTC128B.128 [R80+0x5800], desc[UR4][R6.64+0x40] ;  /* 0x058000400650dfae */ /* 0x000fe2000b981a04 */
[----:B------:R-:W-:-:S03]  /*d0e0*/  VIADD R83, R67, 0x21 ;  /* 0x0000002143537836 */ /* 0x000fc60000000000 */
[----:B------:R1:W-:Y:S01]  /*d0f0*/  @!P5 LDGSTS.E.BYPASS.LTC128B.128 [R80+0x7800], desc[UR4][R6.64+0x80] ;  /* 0x078000800650dfae */ /* 0x0003e2000b981a04 */
[----:B------:R-:W-:-:S03]  /*d100*/  ISETP.GE.AND P5, PT, R69, R82, PT ;  /* 0x000000524500720c */ /* 0x000fc60003fa6270 */
[----:B------:R-:W-:Y:S04]  /*d110*/  @!P4 LDGSTS.E.BYPASS.LTC128B.128 [R80+0x4000], desc[UR4][R10.64] ;  /* 0x040000000a50cfae */ /* 0x000fe8000b981a04 */
[----:B------:R-:W-:Y:S04]  /*d120*/  @!P4 LDGSTS.E.BYPASS.LTC128B.128 [R80+0x6000], desc[UR4][R10.64+0x40] ;  /* 0x060000400a50cfae */ /* 0x000fe8000b981a04 */
[----:B------:R-:W-:Y:S04]  /*d130*/  @!P4 LDGSTS.E.BYPASS.LTC128B.128 [R80+0x8000], desc[UR4][R10.64+0x80] ;  /* 0x080000800a50cfae */ /* 0x000fe8000b981a04 */
[----:B------:R-:W-:Y:S04]  /*d140*/  @!P3 LDGSTS.E.BYPASS.LTC128B.128 [R80+0x4800], desc[UR4][R8.64] ;  /* 0x048000000850bfae */ /* 0x000fe8000b981a04 */
[----:B------:R-:W-:Y:S04]  /*d150*/  @!P3 LDGSTS.E.BYPASS.LTC128B.128 [R80+0x6800], desc[UR4][R8.64+0x40] ;  /* 0x068000400850bfae */ /* 0x000fe8000b981a04 */
[----:B------:R-:W-:Y:S01]  /*d160*/  @!P3 LDGSTS.E.BYPASS.LTC128B.128 [R80+0x8800], desc[UR4][R8.64+0x80] ;  /* 0x088000800850bfae */ /* 0x000fe2000b981a04 */
[----:B------:R-:W-:Y:S01]  /*d170*/  ISETP.GE.AND P3, PT, R2, R3, PT ;  /* 0x000000030200720c */ /* 0x000fe20003f66270 */
[----:B------:R-:W-:-:S02]  /*d180*/  @!P1 IMAD.WIDE.U32 R2, R118, 0xc0, R148 ;  /* 0x000000c076029825 */ /* 0x000fc400078e0094 */
[----:B------:R-:W0:Y:S02]  /*d190*/  LDGDEPBAR ;  /* 0x00000000000079af */ /* 0x000e240000000000 */
[----:B------:R-:W-:-:S08]  /*d1a0*/  @!P1 IMAD.IADD R3, R0, 0x1, R3 ;  /* 0x0000000100039824 */ /* 0x000fd000078e0203 */
        /* <DEDUP_REMOVED lines=12> */
[----:B------:R-:W-:Y:S01]  /*d270*/  @P6 STS.128 [R80+0xd000], RZ ;  /* 0x00d000ff50006388 */ /* 0x000fe20000000c00 */
[----:B------:R-:W-:-:S03]  /*d280*/  ISETP.GE.AND P6, PT, R71, R82, PT ;  /* 0x000000524700720c */ /* 0x000fc60003fc6270 */
        /* <DEDUP_REMOVED lines=28> */
[----:B---3--:R-:W-:Y:S04]  /*d450*/  LDSM.16.M88.4 R12, [R141] ;  /* 0x000000008d0c783b */ /* 0x008fe80000000200 */
[----:B------:R-:W2:Y:S04]  /*d460*/  LDSM.16.M88.4 R76, [R140+0x3000] ;  /* 0x003000008c4c783b */ /* 0x000ea80000000200 */
[----:B------:R-:W3:Y:S04]  /*d470*/  LDSM.16.M88.4 R60, [R140+0x3400] ;  /* 0x003400008c3c783b */ /* 0x000ee80000000200 */
[----:B------:R-:W4:Y:S04]  /*d480*/  LDSM.16.M88.4 R52, [R140+0x3800] ;  /* 0x003800008c34783b */ /* 0x000f280000000200 */
[----:B------:R-:W4:Y:S04]  /*d490*/  LDSM.16.M88.4 R44, [R140+0x3c00] ;  /* 0x003c00008c2c783b */ /* 0x000f280000000200 */
[----:B------:R-:W4:Y:S01]  /*d4a0*/  LDSM.16.M88.4 R36, [R140+0x4000] ;  /* 0x004000008c24783b */ /* 0x000f220000000200 */
[----:B-1----:R-:W-:-:S03]  /*d4b0*/  VIADD R3, R67, 0x8 ;  /* 0x0000000843037836 */ /* 0x002fc60000000000 */
[----:B------:R-:W1:Y:S04]  /*d4c0*/  LDSM.16.M88.4 R28, [R140+0x4400] ;  /* 0x004400008c1c783b */ /* 0x000e680000000200 */
[----:B------:R-:W1:Y:S01]  /*d4d0*/  LDSM.16.M88.4 R20, [R140+0x4800] ;  /* 0x004800008c14783b */ /* 0x000e620000000200 */
[-C--:B------:R-:W-:Y:S01]  /*d4e0*/  ISETP.GE.AND P1, PT, R3, R82.reuse, PT ;  /* 0x000000520300720c */ /* 0x080fe20003f26270 */
[----:B------:R-:W-:Y:S02]  /*d4f0*/  VIADD R3, R67, 0x9 ;  /* 0x0000000943037836 */ /* 0x000fe40000000000 */
[----:B------:R-:W1:Y:S03]  /*d500*/  LDSM.16.M88.4 R88, [R140+0x4c00] ;  /* 0x004c00008c58783b */ /* 0x000e660000000200 */
[----:B------:R-:W-:Y:S01]  /*d510*/  ISETP.GE.AND P0, PT, R3, R82, PT ;  /* 0x000000520300720c */ /* 0x000fe20003f06270 */
[----:B------:R-:W-:Y:S01]  /*d520*/  LDSM.16.M88.4 R104, [R139] ;  /* 0x000000008b68783b */ /* 0x000fe20000000200 */
[----:B------:R-:W-:-:S03]  /*d530*/  VIADD R3, R67, 0x18 ;  /* 0x0000001843037836 */ /* 0x000fc60000000000 */
[----:B------:R-:W1:Y:S02]  /*d540*/  LDSM.16.M88.4 R8, [R137+0x3000] ;  /* 0x003000008908783b */ /* 0x000e640000000200 */
[----:B------:R-:W-:Y:S01]  /*d550*/  ISETP.GE.AND P4, PT, R3, R82, PT ;  /* 0x000000520300720c */ /* 0x000fe20003f86270 */
[C---:B------:R-:W-:Y:S01]  /*d560*/  VIADD R3, R67.reuse, 0x19 ;  /* 0x0000001943037836 */ /* 0x040fe20000000000 */
[C---:B--2---:R-:W-:Y:S01]  /*d570*/  HMMA.16816.F32.BF16 R84, R12.reuse, R76, RZ ;  /* 0x0000004c0c54723c */ /* 0x044fe200000418ff */
[----:B------:R-:W2:Y:S04]  /*d580*/  LDSM.16.M88.4 R4, [R137+0x3400] ;  /* 0x003400008904783b */ /* 0x000ea80000000200 */
[----:B------:R-:W2:Y:S03]  /*d590*/  LDSM.16.M88.4 R128, [R137+0x3800] ;  /* 0x003800008980783b */ /* 0x000ea60000000200 */
[C---:B------:R-:W-:Y:S01]  /*d5a0*/  HMMA.16816.F32.BF16 R76, R12.reuse, R78, RZ ;  /* 0x0000004e0c4c723c */ /* 0x040fe200000418ff */
[----:B------:R-:W2:Y:S04]  /*d5b0*/  LDSM.16.M88.4 R96, [R137+0x3c00] ;  /* 0x003c00008960783b */ /* 0x000ea80000000200 */
[----:B------:R-:W2:Y:S03]  /*d5c0*/  LDSM.16.M88.4 R124, [R137+0x4000] ;  /* 0x00400000897c783b */ /* 0x000ea60000000200 */
[C---:B---3--:R-:W-:Y:S01]  /*d5d0*/  HMMA.16816.F32.BF16 R72, R12.reuse, R60, RZ ;  /* 0x0000003c0c48723c */ /* 0x048fe200000418ff */
[----:B------:R-:W3:Y:S04]  /*d5e0*/  LDSM.16.M88.4 R92, [R137+0x4400] ;  /* 0x00440000895c783b */ /* 0x000ee80000000200 */
[----:B------:R-:W-:Y:S03]  /*d5f0*/  LDSM.16.M88.4 R112, [R137+0x4800] ;  /* 0x004800008970783b */ /* 0x000fe60000000200 */
[C---:B----4-:R-:W-:Y:S01]  /*d600*/  HMMA.16816.F32.BF16 R56, R12.reuse, R52, RZ ;  /* 0x000000340c38723c */ /* 0x050fe200000418ff */
[----:B------:R-:W-:Y:S04]  /*d610*/  LDSM.16.M88.4 R108, [R137+0x4c00] ;  /* 0x004c0000896c783b */ /* 0x000fe80000000200 */
[----:B------:R-:W-:Y:S03]  /*d620*/  LDSM.16.M88.4 R100, [R140+0x5000] ;  /* 0x005000008c64783b */ /* 0x000fe60000000200 */
[C---:B------:R-:W-:Y:S01]  /*d630*/  HMMA.16816.F32.BF16 R48, R12.reuse, R44, RZ ;  /* 0x0000002c0c30723c */ /* 0x040fe200000418ff */
[----:B------:R-:W-:Y:S04]  /*d640*/  LDSM.16.M88.4 R68, [R137+0x8000] ;  /* 0x008000008944783b */ /* 0x000fe80000000200 */
[----:B------:R-:W0:Y:S03]  /*d650*/  LDGDEPBAR ;  /* 0x00000000000079af */ /* 0x000e260000000000 */
        /* <DEDUP_REMOVED lines=27> */
[C---:B---3--:R-:W-:Y:S08]  /*d810*/  HMMA.16816.F32.BF16 R32, R104.reuse, R92, R32 ;  /* 0x0000005c6820723c */ /* 0x048ff00000041820 */
[----:B------:R-:W-:Y:S01]  /*d820*/  HMMA.16816.F32.BF16 R28, R104, R94, R28 ;  /* 0x0000005e681c723c */ /* 0x000fe2000004181c */
[----:B------:R-:W3:Y:S07]  /*d830*/  LDSM.16.M88.4 R92, [R140+0x6000] ;  /* 0x006000008c5c783b */ /* 0x000eee0000000200 */
[C---:B-1----:R-:W-:Y:S08]  /*d840*/  HMMA.16816.F32.BF16 R72, R8.reuse, R88, R72 ;  /* 0x000000580848723c */ /* 0x042ff00000041848 */
[----:B------:R-:W-:Y:S01]  /*d850*/  HMMA.16816.F32.BF16 R60, R8, R90, R60 ;  /* 0x0000005a083c723c */ /* 0x000fe2000004183c */
[----:B------:R-:W1:Y:S07]  /*d860*/  LDSM.16.M88.4 R88, [R140+0x6c00] ;  /* 0x006c00008c58783b */ /* 0x000e6e0000000200 */
[C---:B------:R-:W-:Y:S08]  /*d870*/  HMMA.16816.F32.BF16 R24, R104.reuse, R112, R24 ;  /* 0x000000706818723c */ /* 0x040ff00000041818 */
[C---:B------:R-:W-:Y:S01]  /*d880*/  HMMA.16816.F32.BF16 R20, R104.reuse, R114, R20 ;  /* 0x000000726814723c */ /* 0x040fe20000041814 */
[----:B------:R-:W-:Y:S07]  /*d890*/  LDSM.16.M88.4 R112, [R137+0x5000] ;  /* 0x005000008970783b */ /* 0x000fee0000000200 */
[C---:B------:R-:W-:Y:S08]  /*d8a0*/  HMMA.16816.F32.BF16 R16, R104.reuse, R108, R16 ;  /* 0x0000006c6810723c */ /* 0x040ff00000041810 */
[----:B------:R-:W-:Y:S01]  /*d8b0*/  HMMA.16816.F32.BF16 R12, R104, R110, R12 ;  /* 0x0000006e680c723c */ /* 0x000fe2000004180c */
[----:B------:R-:W-:Y:S04]  /*d8c0*/  LDSM.16.M88.4 R108, [R137+0x5400] ;  /* 0x00540000896c783b */ /* 0x000fe80000000200 */
[----:B------:R-:W-:Y:S03]  /*d8d0*/  LDSM.16.M88.4 R104, [R137+0x5800] ;  /* 0x005800008968783b */ /* 0x000fe60000000200 */
        /* <DEDUP_REMOVED lines=21> */
[----:B------:R-:W1:Y:S03]  /*da30*/  LDSM.16.M88.4 R8, [R137+0x6c00] ;  /* 0x006c00008908783b */ /* 0x000e660000000200 */
        /* <DEDUP_REMOVED lines=23> */
[----:B------:R-:W-:Y:S04]  /*dbb0*/  LDSM.16.M88.4 R8, [R139+0x2000] ;  /* 0x002000008b08783b */ /* 0x000fe80000000200 */
[----:B------:R-:W3:Y:S03]  /*dbc0*/  LDSM.16.M88.4 R4, [R137+0x7000] ;  /* 0x007000008904783b */ /* 0x000ee60000000200 */
[C---:B------:R-:W-:Y:S08]  /*dbd0*/  HMMA.16816.F32.BF16 R84, R128.reuse, R124, R84 ;  /* 0x0000007c8054723c */ /* 0x040ff00000041854 */
[C---:B------:R-:W-:Y:S08]  /*dbe0*/  HMMA.16816.F32.BF16 R76, R128.reuse, R126, R76 ;  /* 0x0000007e804c723c */ /* 0x040ff0000004184c */
[C---:B--2---:R-:W-:Y:S08]  /*dbf0*/  HMMA.16816.F32.BF16 R72, R128.reuse, R112, R72 ;  /* 0x000000708048723c */ /* 0x044ff00000041848 */
[C---:B------:R-:W-:Y:S01]  /*dc00*/  HMMA.16816.F32.BF16 R60, R128.reuse, R114, R60 ;  /* 0x00000072803c723c */ /* 0x040fe2000004183c */
[----:B------:R-:W2:Y:S07]  /*dc10*/  LDSM.16.M88.4 R112, [R137+0x7400] ;  /* 0x007400008970783b */ /* 0x000eae0000000200 */
[----:B-1----:R-:W-:Y:S08]  /*dc20*/  HMMA.16816.F32.BF16 R16, R128, R88, R16 ;  /* 0x000000588010723c */ /* 0x002ff00000041810 */
[----:B---3--:R-:W-:Y:S05]  /*dc30*/  HMMA.16816.F32.BF16 R84, R8, R4, R84 ;  /* 0x000000040854723c */ /* 0x008fea0000041854 */
[----:B------:R-:W-:-:S05]  /*dc40*/  VIADD R5, R67, 0x1 ;  /* 0x0000000143057836 */ /* 0x000fca0000000000 */
[----:B------:R-:W-:Y:S01]  /*dc50*/  ISETP.GE.AND P2, PT, R5, R82, PT ;  /* 0x000000520500720c */ /* 0x000fe20003f46270 */
[----:B------:R-:W-:Y:S01]  /*dc60*/  HMMA.16816.F32.BF16 R76, R8, R6, R76 ;  /* 0x00000006084c723c */ /* 0x000fe2000004184c */
[----:B------:R-:W1:Y:S07]  /*dc70*/  LDSM.16.M88.4 R4, [R137+0x7c00] ;  /* 0x007c00008904783b */ /* 0x000e6e0000000200 */
[----:B------:R-:W-:Y:S01]  /*dc80*/  HMMA.16816.F32.BF16 R12, R128, R90, R12 ;  /* 0x0000005a800c723c */ /* 0x000fe2000004180c */
[----:B------:R-:W3:Y:S04]  /*dc90*/  LDSM.16.M88.4 R88, [R137+0x7800] ;  /* 0x007800008958783b */ /* 0x000ee80000000200 */
[----:B------:R-:W-:-:S02]  /*dca0*/  FSEL R81, R84, -INF , !P3 ;  /* 0xff80000054517808 */ /* 0x000fc40005800000 */
[----:B------:R-:W-:Y:S01]  /*dcb0*/  FSEL R85, R85, -INF , !P2 ;  /* 0xff80000055557808 */ /* 0x000fe20005000000 */
[C---:B------:R-:W-:Y:S03]  /*dcc0*/  HMMA.16816.F32.BF16 R48, R128.reuse, R104, R48 ;  /* 0x000000688030723c */ /* 0x040fe60000041830 */
[----:B------:R-:W-:Y:S02]  /*dcd0*/  FSEL R78, R78, -INF , !P1 ;  /* 0xff8000004e4e7808 */ /* 0x000fe40004800000 */
[----:B------:R-:W-:Y:S02]  /*dce0*/  FSEL R76, R76, -INF , !P1 ;  /* 0xff8000004c4c7808 */ /* 0x000fe40004800000 */
[----:B------:R-:W-:Y:S01]  /*dcf0*/  ISETP.GE.AND P1, PT, R83, R82, PT ;  /* 0x000000525300720c */ /* 0x000fe20003f26270 */
[----:B------:R-:W-:Y:S03]  /*dd00*/  HMMA.16816.F32.BF16 R52, R128, R110, R52 ;  /* 0x0000006e8034723c */ /* 0x000fe60000041834 */
[----:B------:R-:W-:-:S02]  /*dd10*/  FSEL R79, R79, -INF , !P0 ;  /* 0xff8000004f4f7808 */ /* 0x000fc40004000000 */
[----:B------:R-:W-:-:S03]  /*dd20*/  FSEL R77, R77, -INF , !P0 ;  /* 0xff8000004d4d7808 */ /* 0x000fc60004000000 */
[----:B--2---:R-:W-:Y:S08]  /*dd30*/  HMMA.16816.F32.BF16 R72, R8, R112, R72 ;  /* 0x000000700848723c */ /* 0x004ff00000041848 */
[----:B------:R-:W-:Y:S08]  /*dd40*/  HMMA.16816.F32.BF16 R44, R128, R106, R44 ;  /* 0x0000006a802c723c */ /* 0x000ff0000004182c */
[----:B------:R-:W-:Y:S05]  /*dd50*/  HMMA.16816.F32.BF16 R60, R8, R114, R60 ;  /* 0x00000072083c723c */ /* 0x000fea000004183c */
[----:B------:R-:W-:-:S03]  /*dd60*/  FSEL R83, R72, -INF , !P6 ;  /* 0xff80000048537808 */ /* 0x000fc60007000000 */
[C---:B------:R-:W-:Y:S08]  /*dd70*/  HMMA.16816.F32.BF16 R56, R128.reuse, R108, R56 ;  /* 0x0000006c8038723c */ /* 0x040ff00000041838 */
[----:B------:R-:W-:Y:S03]  /*dd80*/  HMMA.16816.F32.BF16 R24, R128, R92, R24 ;  /* 0x0000005c8018723c */ /* 0x000fe60000041818 */
[----:B------:R-:W-:-:S02]  /*dd90*/  FSEL R93, R86, -INF , !P3 ;  /* 0xff800000565d7808 */ /* 0x000fc40005800000 */
[-C--:B------:R-:W-:Y:S01]  /*dda0*/  ISETP.GE.AND P3, PT, R3, R82.reuse, PT ;  /* 0x000000520300720c */ /* 0x080fe20003f66270 */
[----:B------:R-:W-:Y:S02]  /*ddb0*/  VIADD R3, R67, 0x20 ;  /* 0x0000002043037836 */ /* 0x000fe40000000000 */
[----:B------:R-:W-:Y:S03]  /*ddc0*/  HMMA.16816.F32.BF16 R20, R128, R94, R20 ;  /* 0x0000005e8014723c */ /* 0x000fe60000041814 */
[----:B------:R-:W-:Y:S02]  /*ddd0*/  FSEL R95, R87, -INF , !P2 ;  /* 0xff800000575f7808 */ /* 0x000fe40005000000 */
[-C--:B------:R-:W-:Y:S01]  /*dde0*/  ISETP.GE.AND P2, PT, R3, R82.reuse, PT ;  /* 0x000000520300720c */ /* 0x080fe20003f46270 */
[----:B------:R-:W-:Y:S01]  /*ddf0*/  VIADD R3, R67, 0x28 ;  /* 0x0000002843037836 */ /* 0x000fe20000000000 */
[----:B------:R-:W-:Y:S01]  /*de00*/  FSEL R87, R73, -INF , !P5 ;  /* 0xff80000049577808 */ /* 0x000fe20006800000 */
[----:B-1----:R-:W-:Y:S05]  /*de10*/  HMMA.16816.F32.BF16 R48, R8, R4, R48 ;  /* 0x000000040830723c */ /* 0x002fea0000041830 */
[----:B------:R-:W-:Y:S01]  /*de20*/  VIADD R5, R67, 0x31 ;  /* 0x0000003143057836 */ /* 0x000fe20000000000 */
[----:B------:R-:W-:Y:S01]  /*de30*/  ISETP.GE.AND P0, PT, R3, R82, PT ;  /* 0x000000520300720c */ /* 0x000fe20003f06270 */
[----:B------:R-:W-:Y:S01]  /*de40*/  VIADD R3, R67, 0x29 ;  /* 0x0000002943037836 */ /* 0x000fe20000000000 */
[----:B------:R-:W-:Y:S05]  /*de50*/  HMMA.16816.F32.BF16 R36, R128, R102, R36 ;  /* 0x000000668024723c */ /* 0x000fea0000041824 */
[----:B------:R-:W-:-:S02]  /*de60*/  FSEL R103, R74, -INF , !P6 ;  /* 0xff8000004a677808 */ /* 0x000fc40007000000 */
[-C--:B------:R-:W-:Y:S01]  /*de70*/  ISETP.GE.AND P6, PT, R3, R82.reuse, PT ;  /* 0x000000520300720c */ /* 0x080fe20003fc6270 */
[----:B------:R-:W-:Y:S01]  /*de80*/  VIADD R3, R67, 0x30 ;  /* 0x0000003043037836 */ /* 0x000fe20000000000 */
[C---:B------:R-:W-:Y:S03]  /*de90*/  HMMA.16816.F32.BF16 R28, R128.reuse, R98, R28 ;  /* 0x00000062801c723c */ /* 0x040fe6000004181c */
[----:B------:R-:W-:Y:S02]  /*dea0*/  FSEL R99, R75, -INF , !P5 ;  /* 0xff8000004b637808 */ /* 0x000fe40006800000 */
[----:B------:R-:W1:Y:S01]  /*deb0*/  LDSM.16.M88.4 R72, [R137+0x8400] ;  /* 0x008400008948783b */ /* 0x000e620000000200 */
[----:B------:R-:W-:Y:S01]  /*dec0*/  ISETP.GE.AND P5, PT, R3, R82, PT ;  /* 0x000000520300720c */ /* 0x000fe20003fa6270 */
[----:B------:R-:W-:Y:S01]  /*ded0*/  VIADD R3, R67, 0x38 ;  /* 0x0000003843037836 */ /* 0x000fe20000000000 */
[----:B------:R-:W-:Y:S03]  /*dee0*/  HMMA.16816.F32.BF16 R40, R128, R100, R40 ;  /* 0x000000648028723c */ /* 0x000fe60000041828 */
[----:B------:R-:W-:-:S05]  /*def0*/  FSEL R101, R62, -INF , !P4 ;  /* 0xff8000003e657808 */ /* 0x000fca0006000000 */
[----:B---3--:R-:W-:Y:S05]  /*df00*/  HMMA.16816.F32.BF16 R52, R8, R90, R52 ;  /* 0x0000005a0834723c */ /* 0x008fea0000041834 */
[----:B------:R-:W-:Y:S02]  /*df10*/  FSEL R91, R60, -INF , !P4 ;  /* 0xff8000003c5b7808 */ /* 0x000fe40006000000 */
[----:B------:R-:W-:-:S04]  /*df20*/  ISETP.GE.AND P4, PT, R5, R82, PT ;  /* 0x000000520500720c */ /* 0x000fc80003f86270 */
[----:B------:R-:W-:Y:S01]  /*df30*/  FSEL R179, R51, -INF , !P4 ;  /* 0xff80000033b37808 */ /* 0x000fe20006000000 */
[----:B------:R-:W-:Y:S01]  /*df40*/  HMMA.16816.F32.BF16 R44, R8, R6, R44 ;  /* 0x00000006082c723c */ /* 0x000fe2000004182c */
[----:B------:R-:W2:Y:S02]  /*df50*/  LDSM.16.M88.4 R4, [R137+0x8800] ;  /* 0x008800008904783b */ /* 0x000ea40000000200 */
[----:B------:R-:W-:Y:S01]  /*df60*/  VIADD R51, R67, 0x51 ;  /* 0x0000005143337836 */ /* 0x000fe20000000000 */
[----:B------:R-:W-:Y:S01]  /*df70*/  FSEL R177, R49, -INF , !P4 ;  /* 0xff80000031b17808 */ /* 0x000fe20006000000 */
[----:B------:R-:W-:-:S03]  /*df80*/  VIADD R49, R67, 0x58 ;  /* 0x0000005843317836 */ /* 0x000fc60000000000 */
[----:B------:R-:W-:Y:S03]  /*df90*/  HMMA.16816.F32.BF16 R56, R8, R88, R56 ;  /* 0x000000580838723c */ /* 0x000fe60000041838 */
[----:B------:R-:W-:Y:S02]  /*dfa0*/  FSEL R89, R63, -INF , !P3 ;  /* 0xff8000003f597808 */ /* 0x000fe40005800000 */
[----:B------:R-:W-:Y:S01]  /*dfb0*/  FSEL R187, R53, -INF , !P6 ;  /* 0xff80000035bb7808 */ /* 0x000fe20007000000 */
[----:B------:R-:W-:Y:S01]  /*dfc0*/  VIADD R53, R67, 0x49 ;  /* 0x0000004943357836 */ /* 0x000fe20000000000 */
[----:B------:R-:W-:Y:S02]  /*dfd0*/  FSEL R195, R54, -INF , !P0 ;  /* 0xff80000036c37808 */ /* 0x000fe40004000000 */
[----:B------:R-:W-:Y:S01]  /*dfe0*/  FSEL R183, R52, -INF , !P0 ;  /* 0xff80000034b77808 */ /* 0x000fe20004000000 */
[----:B------:R-:W-:Y:S05]  /*dff0*/  HMMA.16816.F32.BF16 R32, R128, R96, R32 ;  /* 0x000000608020723c */ /* 0x000fea0000041820 */
[----:B------:R-:W-:-:S02]  /*e000*/  FSEL R97, R61, -INF , !P3 ;  /* 0xff8000003d617808 */ /* 0x000fc40005800000 */
[----:B------:R-:W-:Y:S01]  /*e010*/  ISETP.GE.AND P3, PT, R3, R82, PT ;  /* 0x000000520300720c */ /* 0x000fe20003f66270 */
[----:B------:R-:W-:-:S03]  /*e020*/  VIADD R3, R67, 0x39 ;  /* 0x0000003943037836 */ /* 0x000fc60000000000 */
[----:B------:R-:W-:Y:S01]  /*e030*/  FSEL R181, R46, -INF , !P3 ;  /* 0xff8000002eb57808 */ /* 0x000fe20005800000 */
[C---:B------:R-:W-:Y:S05]  /*e040*/  HMMA.16816.F32.BF16 R40, R8.reuse, R68, R40 ;  /* 0x000000440828723c */ /* 0x040fea0000041828 */
[----:B------:R-:W-:Y:S02]  /*e050*/  FSEL R191, R58, -INF , !P2 ;  /* 0xff8000003abf7808 */ /* 0x000fe40005000000 */
        /* <DEDUP_REMOVED lines=8> */
[----:B------:R-:W-:Y:S01]  /*e0e0*/  VIADD R57, R67, 0x48 ;  /* 0x0000004843397836 */ /* 0x000fe20000000000 */
[----:B------:R-:W-:Y:S01]  /*e0f0*/  BAR.SYNC.DEFER_BLOCKING 0x0 ;  /* 0x0000000000007b1d */ /* 0x000fe20000010000 */
[----:B------:R-:W-:Y:S01]  /*e100*/  ISETP.GE.AND P1, PT, R3, R82, PT ;  /* 0x000000520300720c */ /* 0x000fe20003f26270 */
[----:B------:R-:W-:Y:S01]  /*e110*/  VIADD R3, R67, 0x41 ;  /* 0x0000004143037836 */ /* 0x000fe20000000000 */
[----:B-1----:R-:W-:Y:S05]  /*e120*/  HMMA.16816.F32.BF16 R32, R8, R72, R32 ;  /* 0x000000480820723c */ /* 0x002fea0000041820 */
[----:B------:R-:W-:Y:S01]  /*e130*/  FSEL R175, R45, -INF , !P2 ;  /* 0xff8000002daf7808 */ /* 0x000fe20005000000 */
[----:B------:R-:W-:Y:S01]  /*e140*/  VIADD R45, R67, 0x60 ;  /* 0x00000060432d7836 */ /* 0x000fe20000000000 */
[----:B------:R-:W-:-:S02]  /*e150*/  FSEL R171, R42, -INF , !P1 ;  /* 0xff8000002aab7808 */ /* 0x000fc40004800000 */
[-C--:B------:R-:W-:Y:S02]  /*e160*/  ISETP.GE.AND P0, PT, R3, R82.reuse, PT ;  /* 0x000000520300720c */ /* 0x080fe40003f06270 */
[----:B------:R-:W-:Y:S01]  /*e170*/  FSEL R3, R55, -INF , !P6 ;  /* 0xff80000037037808 */ /* 0x000fe20007000000 */
[----:B--2---:R-:W-:Y:S03]  /*e180*/  HMMA.16816.F32.BF16 R24, R8, R4, R24 ;  /* 0x000000040818723c */ /* 0x004fe60000041818 */
[----:B------:R-:W-:Y:S01]  /*e190*/  ISETP.GE.AND P6, PT, R57, R82, PT ;  /* 0x000000523900720c */ /* 0x000fe20003fc6270 */
[----:B------:R-:W-:Y:S01]  /*e1a0*/  VIADD R5, R67, 0x68 ;  /* 0x0000006843057836 */ /* 0x000fe20000000000 */
[----:B------:R-:W-:Y:S02]  /*e1b0*/  FSEL R55, R50, -INF , !P5 ;  /* 0xff80000032377808 */ /* 0x000fe40006800000 */
[----:B------:R-:W-:-:S02]  /*e1c0*/  FSEL R57, R48, -INF , !P5 ;  /* 0xff80000030397808 */ /* 0x000fc40006800000 */
[-C--:B------:R-:W-:Y:S01]  /*e1d0*/  ISETP.GE.AND P5, PT, R53, R82.reuse, PT ;  /* 0x000000523500720c */ /* 0x080fe20003fa6270 */
[----:B------:R-:W-:Y:S01]  /*e1e0*/  VIADD R53, R67, 0x50 ;  /* 0x0000005043357836 */ /* 0x000fe20000000000 */
[----:B------:R-:W-:Y:S03]  /*e1f0*/  HMMA.16816.F32.BF16 R28, R8, R74, R28 ;  /* 0x0000004a081c723c */ /* 0x000fe6000004181c */
[----:B------:R-:W-:Y:S01]  /*e200*/  FSEL R167, R41, -INF , !P0 ;  /* 0xff80000029a77808 */ /* 0x000fe20004000000 */
[----:B------:R-:W-:Y:S01]  /*e210*/  VIADD R41, R67, 0x61 ;  /* 0x0000006143297836 */ /* 0x000fe20000000000 */
[----:B------:R-:W-:Y:S02]  /*e220*/  FSEL R135, R71, -INF , !P5 ;  /* 0xff80000047877808 */ /* 0x000fe40006800000 */
[----:B------:R-:W-:Y:S02]  /*e230*/  FSEL R133, R69, -INF , !P5 ;  /* 0xff80000045857808 */ /* 0x000fe40006800000 */
[----:B------:R-:W-:-:S02]  /*e240*/  ISETP.GE.AND P5, PT, R5, R82, PT ;  /* 0x000000520500720c */ /* 0x000fc40003fa6270 */
[C---:B------:R-:W-:Y:S03]  /*e250*/  HMMA.16816.F32.BF16 R4, R8.reuse, R6, R20 ;  /* 0x000000060804723c */ /* 0x040fe60000041814 */
[-C--:B------:R-:W-:Y:S01]  /*e260*/  ISETP.GE.AND P4, PT, R53, R82.reuse, PT ;  /* 0x000000523500720c */ /* 0x080fe20003f86270 */
[C---:B------:R-:W-:Y:S01]  /*e270*/  VIADD R23, R67.reuse, 0x69 ;  /* 0x0000006943177836 */ /* 0x040fe20000000000 */
[----:B------:R-:W-:Y:S01]  /*e280*/  FSEL R53, R44, -INF , !P3 ;  /* 0xff8000002c357808 */ /* 0x000fe20005800000 */
[----:B------:R-:W-:Y:S01]  /*e290*/  VIADD R21, R67, 0x70 ;  /* 0x0000007043157836 */ /* 0x000fe20000000000 */
[----:B------:R-:W-:Y:S02]  /*e2a0*/  ISETP.GE.AND P3, PT, R51, R82, PT ;  /* 0x000000523300720c */ /* 0x000fe40003f66270 */
[----:B------:R-:W-:Y:S01]  /*e2b0*/  FSEL R64, R34, -INF , !P4 ;  /* 0xff80000022407808 */ /* 0x000fe20006000000 */
[----:B---3--:R-:W-:Y:S03]  /*e2c0*/  HMMA.16816.F32.BF16 R16, R8, R36, R16 ;  /* 0x000000240810723c */ /* 0x008fe60000041810 */
[----:B------:R-:W-:-:S02]  /*e2d0*/  FSEL R61, R32, -INF , !P4 ;  /* 0xff800000203d7808 */ /* 0x000fc40006000000 */
        /* <DEDUP_REMOVED lines=8> */
[----:B------:R-:W-:Y:S01]  /*e360*/  FSEL R165, R43, -INF , !P0 ;  /* 0xff8000002ba57808 */ /* 0x000fe20004000000 */
[----:B------:R-:W-:Y:S01]  /*e370*/  VIADD R67, R67, 0x79 ;  /* 0x0000007943437836 */ /* 0x000fe20000000000 */
[----:B------:R-:W-:Y:S01]  /*e380*/  ISETP.GE.AND P0, PT, R45, R82, PT ;  /* 0x000000522d00720c */ /* 0x000fe20003f06270 */
[----:B------:R-:W-:Y:S03]  /*e390*/  HMMA.16816.F32.BF16 R12, R8, R38, R12 ;  /* 0x00000026080c723c */ /* 0x000fe6000004180c */
[----:B------:R-:W-:-:S02]  /*e3a0*/  FSEL R43, R5, -INF , !P4 ;  /* 0xff800000052b7808 */ /* 0x000fc40006000000 */
[----:B------:R-:W-:Y:S02]  /*e3b0*/  FSEL R22, R26, -INF , !P0 ;  /* 0xff8000001a167808 */ /* 0x000fe40004000000 */
[----:B------:R-:W-:Y:S02]  /*e3c0*/  FSEL R37, R24, -INF , !P0 ;  /* 0xff80000018257808 */ /* 0x000fe40004000000 */
[----:B------:R-:W-:Y:S02]  /*e3d0*/  ISETP.GE.AND P0, PT, R67, R82, PT ;  /* 0x000000524300720c */ /* 0x000fe40003f06270 */
[----:B------:R-:W-:Y:S02]  /*e3e0*/  FSEL R67, R7, -INF , !P4 ;  /* 0xff80000007437808 */ /* 0x000fe40006000000 */
[----:B------:R-:W-:Y:S02]  /*e3f0*/  ISETP.GT.AND P4, PT, R153, R144, PT ;  /* 0x000000909900720c */ /* 0x000fe40003f84270 */
[----:B------:R-:W-:-:S02]  /*e400*/  ISETP.GE.AND P2, PT, R49, R82, PT ;  /* 0x000000523100720c */ /* 0x000fc40003f46270 */
[----:B------:R-:W-:Y:S02]  /*e410*/  FSEL R169, R40, -INF , !P1 ;  /* 0xff80000028a97808 */ /* 0x000fe40004800000 */
        /* <DEDUP_REMOVED lines=36> */
.L_x_3984:
        /* <DEDUP_REMOVED lines=60> */
.L_x_3985:
[----:B------:R-:W-:Y:S05]  /*ea20*/  BSYNC.RECONVERGENT B0 ;  /* 0x0000000000007941 */ /* 0x000fea0003800200 */
.L_x_3983:
        /* <DEDUP_REMOVED lines=26> */
.L_x_3982:
[----:B------:R-:W-:Y:S05]  /*ebd0*/  BSYNC.RECONVERGENT B1 ;  /* 0x0000000000017941 */ /* 0x000fea0003800200 */
.L_x_3981:
        /* <DEDUP_REMOVED lines=66> */
[-CC-:B------:R-:W-:Y:S01]  /*f000*/  FFMA.FTZ R52, R77, R47.reuse, -R50.reuse ;  /* 0x0000002f4d347223 */ /* 0x180fe20000010832 */
[----:B------:R-:W-:Y:S01]  /*f010*/  MUFU.EX2 R129, R129 ;  /* 0x0000008100817308 */ /* 0x000fe20000000800 */
[----:B------:R-:W2:Y:S01]  /*f020*/  LDSM.16.MT88.4 R76, [R138+0x9400] ;  /* 0x009400008a4c783b */ /* 0x000ea20000004200 */
[-C--:B------:R-:W-:Y:S01]  /*f030*/  FFMA.FTZ R46, R83, R47.reuse, -R50 ;  /* 0x0000002f532e7223 */ /* 0x080fe20000010832 */
[-CC-:B------:R-:W-:Y:S01]  /*f040*/  FFMA.FTZ R39, R103, R47.reuse, -R128.reuse ;  /* 0x0000002f67277223 */ /* 0x180fe20000010880 */
[----:B------:R-:W3:Y:S01]  /*f050*/  MUFU.EX2 R66, R66 ;  /* 0x0000004200427308 */ /* 0x000ee20000000800 */
[----:B------:R-:W4:Y:S01]  /*f060*/  LDSM.16.MT88.4 R80, [R138+0xb000] ;  /* 0x00b000008a50783b */ /* 0x000f220000004200 */
[-CC-:B------:R-:W-:Y:S01]  /*f070*/  FFMA.FTZ R36, R99, R47.reuse, -R128.reuse ;  /* 0x0000002f63247223 */ /* 0x180fe20000010880 */
[-C--:B------:R-:W-:Y:S01]  /*f080*/  FFMA.FTZ R32, R101, R47.reuse, -R128 ;  /* 0x0000002f65207223 */ /* 0x080fe20000010880 */
[----:B------:R-:W-:Y:S01]  /*f090*/  MUFU.EX2 R21, R21 ;  /* 0x0000001500157308 */ /* 0x000fe20000000800 */
[-CC-:B------:R-:W-:Y:S01]  /*f0a0*/  FFMA.FTZ R35, R87, R47.reuse, -R50.reuse ;  /* 0x0000002f57237223 */ /* 0x180fe20000010832 */
[-C--:B------:R-:W-:Y:S01]  /*f0b0*/  FFMA.FTZ R33, R97, R47.reuse, -R50 ;  /* 0x0000002f61217223 */ /* 0x080fe20000010832 */
[-C--:B------:R-:W-:Y:S01]  /*f0c0*/  FFMA.FTZ R30, R191, R47.reuse, -R128 ;  /* 0x0000002fbf1e7223 */ /* 0x080fe20000010880 */
[----:B------:R-:W5:Y:S01]  /*f0d0*/  MUFU.EX2 R48, R48 ;  /* 0x0000003000307308 */ /* 0x000f620000000800 */
[----:B------:R-:W4:Y:S01]  /*f0e0*/  LDSM.16.MT88.4 R96, [R138+0xd000] ;  /* 0x00d000008a60783b */ /* 0x000f220000004200 */
        /* <DEDUP_REMOVED lines=8> */
[-C--:B------:R-:W-:Y:S01]  /*f170*/  FFMA.FTZ R56, R53, R47.reuse, -R50 ;  /* 0x0000002f35387223 */ /* 0x080fe20000010832 */
[-CC-:B------:R-:W-:Y:S01]  /*f180*/  FFMA.FTZ R55, R179, R47.reuse, -R128.reuse ;  /* 0x0000002fb3377223 */ /* 0x180fe20000010880 */
        /* <DEDUP_REMOVED lines=13> */
[-CC-:B------:R-:W-:Y:S01]  /*f260*/  FFMA.FTZ R132, R147, R47.reuse, -R50.reuse ;  /* 0x0000002f93847223 */ /* 0x180fe20000010832 */
[-C--:B------:R-:W-:Y:S01]  /*f270*/  FFMA.FTZ R133, R133, R47.reuse, -R50 ;  /* 0x0000002f85857223 */ /* 0x080fe20000010832 */
[-CC-:B------:R-:W-:Y:S01]  /*f280*/  FFMA.FTZ R134, R135, R47.reuse, -R128.reuse ;  /* 0x0000002f87867223 */ /* 0x180fe20000010880 */
[----:B------:R-:W-:Y:S01]  /*f290*/  MUFU.EX2 R32, R32 ;  /* 0x0000002000207308 */ /* 0x000fe20000000800 */
[----:B------:R-:W-:Y:S01]  /*f2a0*/  FFMA.FTZ R171, R171, R47, -R128 ;  /* 0x0000002fabab7223 */ /* 0x000fe20000010880 */
[----:B-----5:R-:W-:Y:S01]  /*f2b0*/  F2FP.BF16.F32.PACK_AB R106, R52, R49 ;  /* 0x00000031346a723e */ /* 0x020fe200000010ff */
[-C--:B------:R-:W-:Y:S01]  /*f2c0*/  FFMA.FTZ R167, R167, R47.reuse, -R50 ;  /* 0x0000002fa7a77223 */ /* 0x080fe20000010832 */
[----:B------:R-:W-:Y:S01]  /*f2d0*/  MUFU.EX2 R46, R46 ;  /* 0x0000002e002e7308 */ /* 0x000fe20000000800 */
[-C--:B------:R-:W-:Y:S01]  /*f2e0*/  FFMA.FTZ R64, R64, R47.reuse, -R128 ;  /* 0x0000002f40407223 */ /* 0x080fe20000010880 */
[-CC-:B------:R-:W-:Y:S01]  /*f2f0*/  FFMA.FTZ R168, R59, R47.reuse, -R50.reuse ;  /* 0x0000002f3ba87223 */ /* 0x180fe20000010832 */
[--C-:B------:R-:W-:Y:S01]  /*f300*/  FFMA.FTZ R135, R61, R47, -R50.reuse ;  /* 0x0000002f3d877223 */ /* 0x100fe20000010832 */
[----:B------:R-:W5:Y:S01]  /*f310*/  MUFU.EX2 R35, R35 ;  /* 0x0000002300237308 */ /* 0x000f620000000800 */
[C---:B------:R-:W-:Y:S03]  /*f320*/  HMMA.16816.F32.BF16 R112, R104.reuse, R108, RZ ;  /* 0x0000006c6870723c */ /* 0x040fe600000418ff */
[----:B---3--:R-:W-:Y:S01]  /*f330*/  F2FP.BF16.F32.PACK_AB R5, R36, R39 ;  /* 0x000000272405723e */ /* 0x008fe200000010ff */
[-CC-:B------:R-:W-:Y:S01]  /*f340*/  FFMA.FTZ R59, R125, R47.reuse, -R50.reuse ;  /* 0x0000002f7d3b7223 */ /* 0x180fe20000010832 */
[----:B------:R-:W-:Y:S01]  /*f350*/  MUFU.EX2 R34, R34 ;  /* 0x0000002200227308 */ /* 0x000fe20000000800 */
[-C--:B------:R-:W-:Y:S01]  /*f360*/  FFMA.FTZ R166, R23, R47.reuse, -R50 ;  /* 0x0000002f17a67223 */ /* 0x080fe20000010832 */
[-C--:B------:R-:W-:Y:S01]  /*f370*/  FFMA.FTZ R125, R126, R47.reuse, -R128 ;  /* 0x0000002f7e7d7223 */ /* 0x080fe20000010880 */
[----:B------:R-:W-:Y:S01]  /*f380*/  FADD.FTZ R66, R129, R66 ;  /* 0x0000004281427221 */ /* 0x000fe20000010000 */
[----:B------:R-:W3:Y:S01]  /*f390*/  MUFU.EX2 R33, R33 ;  /* 0x0000002100217308 */ /* 0x000ee20000000800 */
[C---:B------:R-:W-:Y:S01]  /*f3a0*/  HMMA.16816.F32.BF16 R108, R104.reuse, R110, RZ ;  /* 0x0000006e686c723c */ /* 0x040fe200000418ff */
[----:B------:R-:W-:Y:S01]  /*f3b0*/  FADD.FTZ R130, R131, R130 ;  /* 0x0000008283827221 */ /* 0x000fe20000010000 */
[-C--:B------:R-:W-:Y:S01]  /*f3c0*/  FFMA.FTZ R126, R45, R47.reuse, -R50 ;  /* 0x0000002f2d7e7223 */ /* 0x080fe20000010832 */
[----:B------:R-:W2:Y:S01]  /*f3d0*/  MUFU.EX2 R31, R31 ;  /* 0x0000001f001f7308 */ /* 0x000ea20000000800 */
[-CC-:B------:R-:W-:Y:S01]  /*f3e0*/  FFMA.FTZ R169, R22, R47.reuse, -R128.reuse ;  /* 0x0000002f16a97223 */ /* 0x180fe20000010880 */
[----:B-----5:R-:W-:Y:S01]  /*f3f0*/  F2FP.BF16.F32.PACK_AB R4, R35, R46 ;  /* 0x0000002e2304723e */ /* 0x020fe200000010ff */
[-CC-:B------:R-:W-:Y:S01]  /*f400*/  FFMA.FTZ R124, R124, R47.reuse, -R128.reuse ;  /* 0x0000002f7c7c7223 */ /* 0x180fe20000010880 */
[----:B------:R-:W-:Y:S01]  /*f410*/  MUFU.EX2 R30, R30 ;  /* 0x0000001e001e7308 */ /* 0x000fe20000000800 */
[C---:B-1----:R-:W-:Y:S01]  /*f420*/  HMMA.16816.F32.BF16 R84, R104.reuse, R88, RZ ;  /* 0x000000586854723c */ /* 0x042fe200000418ff */
[-CC-:B------:R-:W-:Y:S01]  /*f430*/  FFMA.FTZ R122, R122, R47.reuse, -R128.reuse ;  /* 0x0000002f7a7a7223 */ /* 0x180fe20000010880 */
[-C--:B------:R-:W-:Y:S01]  /*f440*/  FFMA.FTZ R120, R120, R47.reuse, -R128 ;  /* 0x0000002f78787223 */ /* 0x080fe20000010880 */
[----:B------:R-:W-:Y:S01]  /*f450*/  MUFU.EX2 R29, R29 ;  /* 0x0000001d001d7308 */ /* 0x000fe20000000800 */
[-CC-:B------:R-:W-:Y:S01]  /*f460*/  FFMA.FTZ R41, R41, R47.reuse, -R50.reuse ;  /* 0x0000002f29297223 */ /* 0x180fe20000010832 */
[----:B---3--:R-:W-:Y:S01]  /*f470*/  F2FP.BF16.F32.PACK_AB R6, R33, R34 ;  /* 0x000000222106723e */ /* 0x008fe200000010ff */
[----:B------:R-:W-:Y:S01]  /*f480*/  FFMA.FTZ R40, R40, R47, -R50 ;  /* 0x0000002f28287223 */ /* 0x000fe20000010832 */
[----:B------:R-:W1:Y:S01]  /*f490*/  MUFU.EX2 R28, R28 ;  /* 0x0000001c001c7308 */ /* 0x000e620000000800 */
[----:B------:R-:W-:Y:S01]  /*f4a0*/  HMMA.16816.F32.BF16 R88, R104, R90, RZ ;  /* 0x0000005a6858723c */ /* 0x000fe200000418ff */
[----:B--2---:R-:W-:-:S02]  /*f4b0*/  F2FP.BF16.F32.PACK_AB R7, R31, R32 ;  /* 0x000000201f07723e */ /* 0x004fc400000010ff */
[----:B------:R-:W-:Y:S01]  /*f4c0*/  MUFU.EX2 R3, R3 ;  /* 0x0000000300037308 */ /* 0x000fe20000000800 */
[----:B------:R-:W-:-:S03]  /*f4d0*/  ISETP.GE.AND P0, PT, R121, R144, PT ;  /* 0x000000907900720c */ /* 0x000fc60003f06270 */
[----:B------:R-:W-:Y:S01]  /*f4e0*/  MUFU.EX2 R58, R58 ;  /* 0x0000003a003a7308 */ /* 0x000fe20000000800 */
[C---:B------:R-:W-:Y:S03]  /*f4f0*/  HMMA.16816.F32.BF16 R112, R4.reuse, R76, R112 ;  /* 0x0000004c0470723c */ /* 0x040fe60000041870 */
[----:B------:R-:W-:Y:S04]  /*f500*/  MUFU.EX2 R55, R55 ;  /* 0x0000003700377308 */ /* 0x000fe80000000800 */
[----:B------:R-:W-:Y:S01]  /*f510*/  MUFU.EX2 R54, R54 ;  /* 0x0000003600367308 */ /* 0x000fe20000000800 */
[----:B------:R-:W-:Y:S03]  /*f520*/  HMMA.16816.F32.BF16 R108, R4, R78, R108 ;  /* 0x0000004e046c723c */ /* 0x000fe6000004186c */
[----:B------:R-:W-:Y:S04]  /*f530*/  MUFU.EX2 R60, R60 ;  /* 0x0000003c003c7308 */ /* 0x000fe80000000800 */
[----:B------:R-:W-:Y:S01]  /*f540*/  MUFU.EX2 R57, R57 ;  /* 0x0000003900397308 */ /* 0x000fe20000000800 */
[C---:B----4-:R-:W-:Y:S03]  /*f550*/  HMMA.16816.F32.BF16 R76, R104.reuse, R80, RZ ;  /* 0x00000050684c723c */ /* 0x050fe600000418ff */
        /* <DEDUP_REMOVED lines=9> */
[----:B------:R-:W-:Y:S02]  /*f5f0*/  LDSM.16.MT88.4 R8, [R136+0xd400] ;  /* 0x00d400008808783b */ /* 0x000fe40000004200 */
[----:B------:R-:W-:Y:S04]  /*f600*/  MUFU.EX2 R164, R164 ;  /* 0x000000a400a47308 */ /* 0x000fe80000000800 */
[----:B------:R2:W-:Y:S01]  /*f610*/  MUFU.EX2 R147, R167 ;  /* 0x000000a700937308 */ /* 0x0005e20000000800 */
[C---:B------:R-:W-:Y:S03]  /*f620*/  HMMA.16816.F32.BF16 R76, R4.reuse, R12, R76 ;  /* 0x0000000c044c723c */ /* 0x040fe6000004184c */
[----:B------:R-:W-:Y:S04]  /*f630*/  MUFU.EX2 R132, R132 ;  /* 0x0000008400847308 */ /* 0x000fe80000000800 */
[----:B------:R-:W-:Y:S01]  /*f640*/  MUFU.EX2 R133, R133 ;  /* 0x0000008500857308 */ /* 0x000fe20000000800 */
[----:B------:R-:W-:Y:S01]  /*f650*/  HMMA.16816.F32.BF16 R80, R4, R14, R80 ;  /* 0x0000000e0450723c */ /* 0x000fe20000041850 */
[----:B------:R-:W3:Y:S02]  /*f660*/  LDSM.16.MT88.4 R12, [R138+0xd400] ;  /* 0x00d400008a0c783b */ /* 0x000ee40000004200 */
[----:B------:R-:W-:Y:S01]  /*f670*/  MUFU.EX2 R134, R134 ;  /* 0x0000008600867308 */ /* 0x000fe20000000800 */
[-CC-:B--2---:R-:W-:Y:S01]  /*f680*/  FFMA.FTZ R167, R123, R47.reuse, -R128.reuse ;  /* 0x0000002f7ba77223 */ /* 0x184fe20000010880 */
[----:B------:R-:W-:-:S02]  /*f690*/  FFMA.FTZ R123, R67, R47, -R128 ;  /* 0x0000002f437b7223 */ /* 0x000fc40000010880 */
[----:B------:R-:W-:Y:S01]  /*f6a0*/  MUFU.EX2 R135, R135 ;  /* 0x0000008700877308 */ /* 0x000fe20000000800 */
[C---:B------:R-:W-:Y:S03]  /*f6b0*/  HMMA.16816.F32.BF16 R68, R104.reuse, R72, RZ ;  /* 0x000000486844723c */ /* 0x040fe600000418ff */
[-CC-:B------:R-:W-:Y:S01]  /*f6c0*/  FFMA.FTZ R67, R63, R47.reuse, -R128.reuse ;  /* 0x0000002f3f437223 */ /* 0x180fe20000010880 */
        /* <DEDUP_REMOVED lines=12> */
[----:B------:R-:W-:Y:S01]  /*f790*/  HMMA.16816.F32.BF16 R104, R104, R18, RZ ;  /* 0x000000126868723c */ /* 0x000fe200000418ff */
[----:B------:R-:W-:Y:S07]  /*f7a0*/  LDSM.16.MT88.4 R16, [R138+0xa400] ;  /* 0x00a400008a10783b */ /* 0x000fee0000004200 */
[C---:B---3--:R-:W-:Y:S08]  /*f7b0*/  HMMA.16816.F32.BF16 R92, R4.reuse, R12, R92 ;  /* 0x0000000c045c723c */ /* 0x048ff0000004185c */
[C---:B------:R-:W-:Y:S08]  /*f7c0*/  HMMA.16816.F32.BF16 R100, R4.reuse, R8, R100 ;  /* 0x000000080464723c */ /* 0x040ff00000041864 */
[C---:B------:R-:W-:Y:S01]  /*f7d0*/  HMMA.16816.F32.BF16 R104, R4.reuse, R10, R104 ;  /* 0x0000000a0468723c */ /* 0x040fe20000041868 */
[----:B------:R-:W2:Y:S07]  /*f7e0*/  LDSM.16.MT88.4 R8, [R136+0x9800] ;  /* 0x009800008808783b */ /* 0x000eae0000004200 */
[C---:B------:R-:W-:Y:S01]  /*f7f0*/  HMMA.16816.F32.BF16 R96, R4.reuse, R14, R96 ;  /* 0x0000000e0460723c */ /* 0x040fe20000041860 */
[----:B------:R-:W3:Y:S07]  /*f800*/  LDSM.16.MT88.4 R12, [R138+0x9800] ;  /* 0x009800008a0c783b */ /* 0x000eee0000004200 */
[----:B------:R-:W-:Y:S03]  /*f810*/  HMMA.16816.F32.BF16 R68, R4, R24, R68 ;  /* 0x000000180444723c */ /* 0x000fe60000041844 */
[-C--:B------:R-:W-:Y:S01]  /*f820*/  FFMA.FTZ R24, R195, R47.reuse, -R128 ;  /* 0x0000002fc3187223 */ /* 0x080fe20000010880 */
[----:B------:R-:W-:-:S05]  /*f830*/  FFMA.FTZ R25, R187, R47, -R50 ;  /* 0x0000002fbb197223 */ /* 0x000fca0000010832 */
[----:B------:R-:W4:Y:S01]  /*f840*/  MUFU.EX2 R24, R24 ;  /* 0x0000001800187308 */ /* 0x000f220000000800 */
[----:B------:R-:W-:Y:S03]  /*f850*/  HMMA.16816.F32.BF16 R72, R4, R26, R72 ;  /* 0x0000001a0448723c */ /* 0x000fe60000041848 */
[-C--:B------:R-:W-:Y:S01]  /*f860*/  FFMA.FTZ R27, R193, R47.reuse, -R128 ;  /* 0x0000002fc11b7223 */ /* 0x080fe20000010880 */
[----:B------:R-:W-:Y:S01]  /*f870*/  FFMA.FTZ R26, R183, R47, -R50 ;  /* 0x0000002fb71a7223 */ /* 0x000fe20000010832 */
[----:B------:R-:W-:Y:S01]  /*f880*/  MUFU.EX2 R25, R25 ;  /* 0x0000001900197308 */ /* 0x000fe20000000800 */
[----:B-1----:R-:W-:-:S03]  /*f890*/  F2FP.BF16.F32.PACK_AB R4, R28, R29 ;  /* 0x0000001d1c04723e */ /* 0x002fc600000010ff */
[----:B------:R-:W1:Y:S04]  /*f8a0*/  MUFU.EX2 R27, R27 ;  /* 0x0000001b001b7308 */ /* 0x000e680000000800 */
[----:B------:R-:W5:Y:S01]  /*f8b0*/  MUFU.EX2 R26, R26 ;  /* 0x0000001a001a7308 */ /* 0x000f620000000800 */
[----:B----4-:R-:W-:Y:S02]  /*f8c0*/  F2FP.BF16.F32.PACK_AB R7, R3, R24 ;  /* 0x000000180307723e */ /* 0x010fe400000010ff */
[----:B-1----:R-:W-:Y:S02]  /*f8d0*/  F2FP.BF16.F32.PACK_AB R5, R27, R30 ;  /* 0x0000001e1b05723e */ /* 0x002fe400000010ff */
[----:B-----5:R-:W-:-:S07]  /*f8e0*/  F2FP.BF16.F32.PACK_AB R6, R25, R26 ;  /* 0x0000001a1906723e */ /* 0x020fce00000010ff */
        /* <DEDUP_REMOVED lines=60> */
[----:B------:R-:W-:Y:S03]  /*fcb0*/  HMMA.16816.F32.BF16 R96, R4, R14, R96 ;  /* 0x0000000e0460723c */ /* 0x000fe60000041860 */
[-CC-:B------:R-:W-:Y:S01]  /*fcc0*/  FFMA.FTZ R5, R62, R47.reuse, -R128.reuse ;  /* 0x0000002f3e057223 */ /* 0x180fe20000010880 */
[----:B------:R-:W2:Y:S01]  /*fcd0*/  LDSM.16.MT88.4 R12, [R136+0xa400] ;  /* 0x00a40000880c783b */ /* 0x000ea20000004200 */
[----:B------:R3:W-:Y:S01]  /*fce0*/  MUFU.EX2 R62, R64 ;  /* 0x00000040003e7308 */ /* 0x0007e20000000800 */
[----:B------:R-:W-:Y:S01]  /*fcf0*/  FFMA.FTZ R4, R127, R47, -R128 ;  /* 0x0000002f7f047223 */ /* 0x000fe20000010880 */
[----:B------:R-:W-:-:S02]  /*fd00*/  F2FP.BF16.F32.PACK_AB R6, R166, R59 ;  /* 0x0000003ba606723e */ /* 0x000fc400000010ff */
[----:B------:R-:W4:Y:S04]  /*fd10*/  MUFU.EX2 R127, R5 ;  /* 0x00000005007f7308 */ /* 0x000f280000000800 */
[----:B------:R5:W-:Y:S01]  /*fd20*/  MUFU.EX2 R61, R4 ;  /* 0x00000004003d7308 */ /* 0x000be20000000800 */
[----:B---3--:R-:W-:Y:S01]  /*fd30*/  FFMA.FTZ R64, R20, R47, -R128 ;  /* 0x0000002f14407223 */ /* 0x008fe20000010880 */
[----:B----4-:R-:W-:-:S05]  /*fd40*/  F2FP.BF16.F32.PACK_AB R5, R127, R62 ;  /* 0x0000003e7f05723e */ /* 0x010fca00000010ff */
[----:B------:R-:W3:Y:S01]  /*fd50*/  MUFU.EX2 R64, R64 ;  /* 0x0000004000407308 */ /* 0x000ee20000000800 */
[----:B-----5:R-:W-:Y:S02]  /*fd60*/  F2FP.BF16.F32.PACK_AB R4, R168, R135 ;  /* 0x00000087a804723e */ /* 0x020fe400000010ff */
[----:B---3--:R-:W-:-:S07]  /*fd70*/  F2FP.BF16.F32.PACK_AB R7, R64, R61 ;  /* 0x0000003d4007723e */ /* 0x008fce00000010ff */
        /* <DEDUP_REMOVED lines=15> */
[----:B--2---:R-:W-:Y:S03]  /*fe70*/  HMMA.16816.F32.BF16 R92, R4, R12, R92 ;  /* 0x0000000c045c723c */ /* 0x004fe6000004185c */
[----:B------:R-:W-:-:S02]  /*fe80*/  FADD.FTZ R13, R21, R66 ;  /* 0x00000042150d7221 */ /* 0x000fc40000010000 */
[----:B------:R-:W2:Y:S01]  /*fe90*/  MUFU.EX2 R66, R167 ;  /* 0x000000a700427308 */ /* 0x000ea20000000800 */
[----:B------:R-:W3:Y:S01]  /*fea0*/  LDSM.16.MT88.4 R20, [R136+0xa800] ;  /* 0x00a800008814783b */ /* 0x000ee20000004200 */
[----:B------:R-:W-:Y:S01]  /*feb0*/  FADD.FTZ R48, R48, R13 ;  /* 0x0000000d30307221 */ /* 0x000fe20000010000 */
[----:B------:R-:W-:Y:S03]  /*fec0*/  HMMA.16816.F32.BF16 R96, R4, R14, R96 ;  /* 0x0000000e0460723c */ /* 0x000fe60000041860 */
[-CC-:B------:R-:W-:Y:S01]  /*fed0*/  FFMA.FTZ R4, R44, R47.reuse, -R50.reuse ;  /* 0x0000002f2c047223 */ /* 0x180fe20000010832 */
[-CC-:B------:R-:W-:Y:S01]  /*fee0*/  FFMA.FTZ R44, R43, R47.reuse, -R50.reuse ;  /* 0x0000002f2b2c7223 */ /* 0x180fe20000010832 */
[-C--:B------:R-:W-:Y:S01]  /*fef0*/  FFMA.FTZ R6, R37, R47.reuse, -R50 ;  /* 0x0000002f25067223 */ /* 0x080fe20000010832 */
[----:B------:R-:W-:Y:S01]  /*ff00*/  FADD.FTZ R5, R49, R130 ;  /* 0x0000008231057221 */ /* 0x000fe20000010000 */
[-C--:B------:R-:W-:Y:S01]  /*ff10*/  FFMA.FTZ R49, R42, R47.reuse, -R50 ;  /* 0x0000002f2a317223 */ /* 0x080fe20000010832 */
[----:B------:R-:W-:Y:S01]  /*ff20*/  MUFU.EX2 R37, R125 ;  /* 0x0000007d00257308 */ /* 0x000fe20000000800 */
[----:B------:R-:W4:Y:S01]  /*ff30*/  LDSM.16.MT88.4 R12, [R138+0xe800] ;  /* 0x00e800008a0c783b */ /* 0x000f220000004200 */
[----:B------:R-:W-:Y:S01]  /*ff40*/  FADD.FTZ R5, R52, R5 ;  /* 0x0000000534057221 */ /* 0x000fe20000010000 */
[----:B------:R-:W-:Y:S01]  /*ff50*/  FADD.FTZ R39, R39, R48 ;  /* 0x0000003027277221 */ /* 0x000fe20000010000 */
[----:B------:R-:W5:Y:S01]  /*ff60*/  MUFU.EX2 R45, R6 ;  /* 0x00000006002d7308 */ /* 0x000f620000000800 */
[----:B------:R-:W-:Y:S01]  /*ff70*/  FFMA.FTZ R47, R38, R47, -R50 ;  /* 0x0000002f262f7223 */ /* 0x000fe20000010832 */
[----:B------:R-:W-:Y:S01]  /*ff80*/  FADD.FTZ R46, R46, R5 ;  /* 0x000000052e2e7221 */ /* 0x000fe20000010000 */
[----:B--2---:R-:W-:Y:S01]  /*ff90*/  F2FP.BF16.F32.PACK_AB R5, R66, R63 ;  /* 0x0000003f4205723e */ /* 0x004fe200000010ff */
[----:B------:R5:W-:Y:S04]  /*ffa0*/  MUFU.EX2 R43, R4 ;  /* 0x00000004002b7308 */ /* 0x000be80000000800 */
[----:B------:R-:W2:Y:S04]  /*ffb0*/  MUFU.EX2 R44, R44 ;  /* 0x0000002c002c7308 */ /* 0x000ea80000000800 */
[----:B------:R-:W1:Y:S04]  /*ffc0*/  MUFU.EX2 R42, R123 ;  /* 0x0000007b002a7308 */ /* 0x000e680000000800 */
[----:B------:R-:W-:Y:S01]  /*ffd0*/  MUFU.EX2 R38, R49 ;  /* 0x0000003100267308 */ /* 0x000fe20000000800 */
[----:B-----5:R-:W-:-:S02]  /*ffe0*/  F2FP.BF16.F32.PACK_AB R4, R126, R45 ;  /* 0x0000002d7e04723e */ /* 0x020fc400000010ff */
[----:B--2---:R-:W-:Y:S02]  /*fff0*/  F2FP.BF16.F32.PACK_AB R6, R44, R43 ;  /* 0x0000002b2c06723e */ /* 0x004fe400000010ff */
[----:B-1----:R-:W-:-:S07]  /*10000*/  F2FP.BF16.F32.PACK_AB R7, R42, R37 ;  /* 0x000000252a07723e */ /* 0x002fce00000010ff */
[C---:B------:R-:W-:Y:S08]  /*10010*/  HMMA.16816.F32.BF16 R112, R4.reuse, R8, R112 ;  /* 0x000000080470723c */ /* 0x040ff00000041870 */
[C---:B------:R-:W-:Y:S01]  /*10020*/  HMMA.16816.F32.BF16 R108, R4.reuse, R10, R108 ;  /* 0x0000000a046c723c */ /* 0x040fe2000004186c */
[----:B------:R-:W1:Y:S07]  /*10030*/  LDSM.16.MT88.4 R8, [R136+0xc800] ;  /* 0x00c800008808783b */ /* 0x000e6e0000004200 */
[C---:B---3--:R-:W-:Y:S08]  /*10040*/  HMMA.16816.F32.BF16 R68, R4.reuse, R20, R68 ;  /* 0x000000140444723c */ /* 0x048ff00000041844 */
[C---:B------:R-:W-:Y:S01]  /*10050*/  HMMA.16816.F32.BF16 R72, R4.reuse, R22, R72 ;  /* 0x000000160448723c */ /* 0x040fe20000041848 */
[----:B------:R-:W2:Y:S07]  /*10060*/  LDSM.16.MT88.4 R20, [R136+0xe800] ;  /* 0x00e800008814783b */ /* 0x000eae0000004200 */
[----:B----4-:R-:W-:Y:S03]  /*10070*/  HMMA.16816.F32.BF16 R92, R4, R12, R92 ;  /* 0x0000000c045c723c */ /* 0x010fe6000004185c */
[----:B------:R-:W-:-:S02]  /*10080*/  FADD.FTZ R13, R36, R39 ;  /* 0x00000027240d7221 */ /* 0x000fc40000010000 */
[----:B------:R-:W3:Y:S02]  /*10090*/  MUFU.EX2 R39, R41 ;  /* 0x0000002900277308 */ /* 0x000ee40000000800 */
[----:B------:R-:W-:Y:S02]  /*100a0*/  FADD.FTZ R32, R32, R13 ;  /* 0x0000000d20207221 */ /* 0x000fe40000010000 */
[----:B------:R-:W-:Y:S01]  /*100b0*/  MUFU.EX2 R36, R40 ;  /* 0x0000002800247308 */ /* 0x000fe20000000800 */
[C---:B------:R-:W-:Y:S03]  /*100c0*/  HMMA.16816.F32.BF16 R96, R4.reuse, R14, R96 ;  /* 0x0000000e0460723c */ /* 0x040fe60000041860 */
[----:B------:R-:W-:Y:S01]  /*100d0*/  FADD.FTZ R15, R35, R46 ;  /* 0x0000002e230f7221 */ /* 0x000fe20000010000 */
[----:B------:R-:W-:Y:S01]  /*100e0*/  FADD.FTZ R31, R31, R32 ;  /* 0x000000201f1f7221 */ /* 0x000fe20000010000 */
[----:B------:R-:W4:Y:S03]  /*100f0*/  MUFU.EX2 R35, R47 ;  /* 0x0000002f00237308 */ /* 0x000f260000000800 */
[----:B------:R-:W-:Y:S01]  /*10100*/  FADD.FTZ R30, R30, R31 ;  /* 0x0000001f1e1e7221 */ /* 0x000fe20000010000 */
[----:B------:R-:W-:Y:S03]  /*10110*/  HMMA.16816.F32.BF16 R76, R4, R16, R76 ;  /* 0x00000010044c723c */ /* 0x000fe6000004184c */
[----:B------:R-:W-:-:S04]  /*10120*/  FADD.FTZ R27, R27, R30 ;  /* 0x0000001e1b1b7221 */ /* 0x000fc80000010000 */
[----:B------:R-:W-:Y:S01]  /*10130*/  FADD.FTZ R24, R24, R27 ;  /* 0x0000001b18187221 */ /* 0x000fe20000010000 */
[----:B-1----:R-:W-:Y:S03]  /*10140*/  HMMA.16816.F32.BF16 R84, R4, R8, R84 ;  /* 0x000000080454723c */ /* 0x002fe60000041854 */
[----:B------:R-:W-:-:S04]  /*10150*/  FADD.FTZ R3, R3, R24 ;  /* 0x0000001803037221 */ /* 0x000fc80000010000 */
[----:B------:R-:W-:Y:S01]  /*10160*/  FADD.FTZ R58, R58, R3 ;  /* 0x000000033a3a7221 */ /* 0x000fe20000010000 */
[----:B------:R-:W-:Y:S01]  /*10170*/  HMMA.16816.F32.BF16 R88, R4, R10, R88 ;  /* 0x0000000a0458723c */ /* 0x000fe20000041858 */
[----:B------:R-:W1:Y:S02]  /*10180*/  LDSM.16.MT88.4 R8, [R138+0xac00] ;  /* 0x00ac00008a08783b */ /* 0x000e640000004200 */
[----:B------:R-:W-:-:S05]  /*10190*/  FADD.FTZ R55, R55, R58 ;  /* 0x0000003a37377221 */ /* 0x000fca0000010000 */
[C---:B--2---:R-:W-:Y:S01]  /*101a0*/  HMMA.16816.F32.BF16 R100, R4.reuse, R20, R100 ;  /* 0x000000140464723c */ /* 0x044fe20000041864 */
[----:B------:R-:W2:Y:S02]  /*101b0*/  MUFU.EX2 R21, R120 ;  /* 0x0000007800157308 */ /* 0x000ea40000000800 */
[----:B------:R-:W-:Y:S02]  /*101c0*/  FADD.FTZ R20, R34, R15 ;  /* 0x0000000f22147221 */ /* 0x000fe40000010000 */
[----:B------:R-:W-:Y:S02]  /*101d0*/  LDSM.16.MT88.4 R12, [R138+0xcc00] ;  /* 0x00cc00008a0c783b */ /* 0x000fe40000004200 */
[----:B------:R-:W-:Y:S01]  /*101e0*/  FADD.FTZ R20, R33, R20 ;  /* 0x0000001421147221 */ /* 0x000fe20000010000 */
[----:B------:R-:W-:Y:S01]  /*101f0*/  HMMA.16816.F32.BF16 R80, R4, R18, R80 ;  /* 0x000000120450723c */ /* 0x000fe20000041850 */
[----:B------:R-:W5:Y:S02]  /*10200*/  LDSM.16.MT88.4 R16, [R136+0xac00] ;  /* 0x00ac00008810783b */ /* 0x000f640000004200 */
[----:B------:R-:W-:Y:S01]  /*10210*/  FADD.FTZ R29, R29, R20 ;  /* 0x000000141d1d7221 */ /* 0x000fe20000010000 */
[----:B------:R-:W-:-:S03]  /*10220*/  FADD.FTZ R20, R54, R55 ;  /* 0x0000003736147221 */ /* 0x000fc60000010000 */
[----:B------:R-:W-:Y:S01]  /*10230*/  FADD.FTZ R29, R28, R29 ;  /* 0x0000001d1c1d7221 */ /* 0x000fe20000010000 */
[----:B------:R-:W-:Y:S01]  /*10240*/  FADD.FTZ R20, R51, R20 ;  /* 0x0000001433147221 */ /* 0x000fe20000010000 */
[----:B------:R-:W-:Y:S03]  /*10250*/  HMMA.16816.F32.BF16 R104, R4, R22, R104 ;  /* 0x000000160468723c */ /* 0x000fe60000041868 */
[----:B---3--:R-:W-:Y:S01]  /*10260*/  F2FP.BF16.F32.PACK_AB R4, R39, R38 ;  /* 0x000000262704723e */ /* 0x008fe200000010ff */
[----:B------:R-:W-:Y:S01]  /*10270*/  FADD.FTZ R26, R26, R29 ;  /* 0x0000001d1a1a7221 */ /* 0x000fe20000010000 */
[----:B------:R-:W-:Y:S01]  /*10280*/  F2FP.BF16.F32.PACK_AB R5, R67, R124 ;  /* 0x0000007c4305723e */ /* 0x000fe200000010ff */
[----:B------:R-:W-:Y:S01]  /*10290*/  FADD.FTZ R165, R165, R20 ;  /* 0x00000014a5a57221 */ /* 0x000fe20000010000 */
[----:B----4-:R-:W-:Y:S01]  /*102a0*/  F2FP.BF16.F32.PACK_AB R6, R35, R36 ;  /* 0x000000242306723e */ /* 0x010fe200000010ff */
[----:B------:R-:W-:Y:S01]  /*102b0*/  FADD.FTZ R25, R25, R26 ;  /* 0x0000001a19197221 */ /* 0x000fe20000010000 */
[----:B--2---:R-:W-:Y:S01]  /*102c0*/  F2FP.BF16.F32.PACK_AB R7, R21, R122 ;  /* 0x0000007a1507723e */ /* 0x004fe200000010ff */
[----:B------:R-:W-:-:S02]  /*102d0*/  FADD.FTZ R158, R158, R165 ;  /* 0x000000a59e9e7221 */ /* 0x000fc40000010000 */
[----:B------:R-:W-:Y:S02]  /*102e0*/  FADD.FTZ R60, R60, R25 ;  /* 0x000000193c3c7221 */ /* 0x000fe40000010000 */
        /* <DEDUP_REMOVED lines=8> */
[----:B------:R-:W1:Y:S02]  /*10370*/  LDSM.16.MT88.4 R8, [R136+0xcc00] ;  /* 0x00cc00008808783b */ /* 0x000e640000004200 */
[----:B------:R-:W-:-:S04]  /*10380*/  FADD.FTZ R164, R164, R53 ;  /* 0x00000035a4a47221 */ /* 0x000fc80000010000 */
[----:B------:R-:W-:Y:S01]  /*10390*/  FADD.FTZ R147, R147, R164 ;  /* 0x000000a493937221 */ /* 0x000fe20000010000 */
[C---:B-----5:R-:W-:Y:S08]  /*103a0*/  HMMA.16816.F32.BF16 R68, R4.reuse, R16, R68 ;  /* 0x000000100444723c */ /* 0x060ff00000041844 */
        /* <DEDUP_REMOVED lines=42> */
[----:B------:R-:W-:-:S12]  /*10650*/  IMAD.MOV.U32 R3, RZ, RZ, R2 ;  /* 0x000000ffff037224 */ /* 0x000fd800078e0002 */
.L_x_3993:
        /* <DEDUP_REMOVED lines=78> */
.L_x_3988:
[----:B------:R-:W-:Y:S05]  /*10b40*/  BSYNC.RECONVERGENT B0 ;  /* 0x0000000000007941 */ /* 0x000fea0003800200 */
.L_x_3987:
[----:B------:R-:W1:Y:S01]  /*10b50*/  S2UR UR7, SR_CgaCtaId ;  /* 0x00000000000779c3 */ /* 0x000e620000008800 */
[----:B------:R-:W-:Y:S01]  /*10b60*/  IMAD.SHL.U32 R0, R0, 0x8, RZ ;  /* 0x0000000800007824 */ /* 0x000fe200078e00ff */
[----:B------:R-:W-:Y:S01]  /*10b70*/  UMOV UR9, 0x400 ;  /* 0x0000040000097882 */ /* 0x000fe20000000000 */
[----:B------:R-:W-:Y:S01]  /*10b80*/  IADD3 R4, P1, PT, R165, R148, RZ ;  /* 0x00000094a5047210 */ /* 0x000fe20007f3e0ff */
[----:B------:R-:W-:Y:S01]  /*10b90*/  VIADD R153, R153, 0xffffffff ;  /* 0xffffffff99997836 */ /* 0x000fe20000000000 */
[----:B------:R-:W-:Y:S01]  /*10ba0*/  BSSY.RECONVERGENT B1, `(.L_x_3989) ;  /* 0x000011c000017945 */ /* 0x000fe20003800200 */
[--C-:B------:R-:W-:Y:S02]  /*10bb0*/  LOP3.LUT R5, R155, 0x1f00, R0.reuse, 0xf8, !PT ;  /* 0x00001f009b057812 */ /* 0x100fe400078ef800 */
[----:B------:R-:W-:Y:S05]  /*10bc0*/  LOP3.LUT R0, R152, 0x18, R0, 0x78, !PT ;  /* 0x0000001898007812 */ /* 0x000fea00078e7800 */
[----:B------:R-:W-:Y:S02]  /*10bd0*/  IMAD.IADD R0, R0, 0x1, R5 ;  /* 0x0000000100007824 */ /* 0x000fe400078e0205 */
[C---:B------:R-:W-:Y:S01]  /*10be0*/  IMAD.X R5, R158.reuse, 0x1, R149, P1 ;  /* 0x000000019e057824 */ /* 0x040fe200008e0695 */
[C---:B------:R-:W-:Y:S05]  /*10bf0*/  IADD3 R6, P1, PT, R165.reuse, R4, RZ ;  /* 0x00000004a5067210 */ /* 0x040fea0007f3e0ff */
[C---:B------:R-:W-:Y:S01]  /*10c00*/  IMAD.X R7, R158.reuse, 0x1, R5, P1 ;  /* 0x000000019e077824 */ /* 0x040fe200008e0605 */
[----:B------:R-:W-:Y:S01]  /*10c10*/  IADD3 R12, P1, PT, R165, R6, RZ ;  /* 0x00000006a50c7210 */ /* 0x000fe20007f3e0ff */
[----:B-1----:R-:W-:Y:S04]  /*10c20*/  ULEA UR6, UR7, UR9, 0x18 ;  /* 0x0000000907067291 */ /* 0x002fe8000f8ec0ff */
[----:B------:R-:W-:Y:S01]  /*10c30*/  IMAD.X R13, R158, 0x1, R7, P1 ;  /* 0x000000019e0d7824 */ /* 0x000fe200008e0607 */
[----:B------:R-:W-:Y:S02]  /*10c40*/  ISETP.GT.AND P1, PT, R153, R144, PT ;  /* 0x000000909900720c */ /* 0x000fe40003f24270 */
[----:B------:R-:W-:Y:S05]  /*10c50*/  LEA R167, R0, UR6, 0x1 ;  /* 0x0000000600a77c11 */ /* 0x000fea000f8e08ff */
[----:B------:R-:W-:Y:S01]  /*10c60*/  @!PT LDS RZ, [RZ] ;  /* 0x00000000fffff984 */ /* 0x000fe20000000800 */
[----:B------:R-:W-:Y:S01]  /*10c70*/  @!PT LDS RZ, [RZ] ;  /* 0x00000000fffff984 */ /* 0x000fe20000000800 */
[----:B------:R-:W-:Y:S01]  /*10c80*/  @!PT LDS RZ, [RZ] ;  /* 0x00000000fffff984 */ /* 0x000fe20000000800 */
[----:B------:R-:W-:Y:S05]  /*10c90*/  LDGSTS.E.BYPASS.LTC128B.128 [R167+0x9000], desc[UR4][R148.64] ;  /* 0x0900000094a77fae */ /* 0x000fea000b981a04 */
[----:B------:R-:W-:Y:S05]  /*10ca0*/  LDGSTS.E.BYPASS.LTC128B.128 [R167+0xb000], desc[UR4][R148.64+0x40] ;  /* 0x0b00004094a77fae */ /* 0x000fea000b981a04 */
[----:B------:R-:W-:Y:S05]  /*10cb0*/  LDGSTS.E.BYPASS.LTC128B.128 [R167+0xd000], desc[UR4][R148.64+0x80] ;  /* 0x0d00008094a77fae */ /* 0x000fea000b981a04 */
[----:B------:R-:W-:Y:S05]  /*10cc0*/  LDGSTS.E.BYPASS.LTC128B.128 [R167+0x9800], desc[UR4][R4.64] ;  /* 0x0980000004a77fae */ /* 0x000fea000b981a04 */
[----:B------:R-:W-:Y:S05]  /*10cd0*/  LDGSTS.E.BYPASS.LTC128B.128 [R167+0xb800], desc[UR4][R4.64+0x40] ;  /* 0x0b80004004a77fae */ /* 0x000fea000b981a04 */
[----:B------:R-:W-:Y:S05]  /*10ce0*/  LDGSTS.E.BYPASS.LTC128B.128 [R167+0xd800], desc[UR4][R4.64+0x80] ;  /* 0x0d80008004a77fae */ /* 0x000fea000b981a04 */
[----:B------:R-:W-:Y:S05]  /*10cf0*/  LDGSTS.E.BYPASS.LTC128B.128 [R167+0xa000], desc[UR4][R6.64] ;  /* 0x0a00000006a77fae */ /* 0x000fea000b981a04 */
[----:B------:R-:W-:Y:S05]  /*10d00*/  LDGSTS.E.BYPASS.LTC128B.128 [R167+0xc000], desc[UR4][R6.64+0x40] ;  /* 0x0c00004006a77fae */ /* 0x000fea000b981a04 */
[----:B------:R1:W-:Y:S05]  /*10d10*/  LDGSTS.E.BYPASS.LTC128B.128 [R167+0xe000], desc[UR4][R6.64+0x80] ;  /* 0x0e00008006a77fae */ /* 0x0003ea000b981a04 */
        /* <DEDUP_REMOVED lines=234> */
.L_x_3992:
[----:B------:R-:W-:Y:S05]  /*11bc0*/  BSYNC.RECONVERGENT B0 ;  /* 0x0000000000007941 */ /* 0x000fea0003800200 */
.L_x_3991:
[----:B------:R-:W-:Y:S01]  /*11bd0*/  IMAD.MOV.U32 R147, RZ, RZ, R145 ;  /* 0x000000ffff937224 */ /* 0x000fe200078e0091 */
        /* <DEDUP_REMOVED lines=11> */
[----:B------:R-:W-:Y:S02]  /*11c90*/  IADD3 R124, P1, PT, R121, R120, RZ ;  /* 0x00000078797c7210 */ /* 0x000fe40007f3e0ff */
[----:B------:R1:W-:Y:S01]  /*11ca0*/  LDGSTS.E.BYPASS.LTC128B.128 [R167+0x3800], desc[UR4][R122.64] ;  /* 0x038000007aa77fae */ /* 0x0003e2000b981a04 */
[C---:B------:R-:W-:Y:S03]  /*11cb0*/  IADD3.X R121, PT, PT, R0.reuse, R123, RZ, P2, !PT ;  /* 0x0000007b00797210 */ /* 0x040fe600017fe4ff */
        /* <DEDUP_REMOVED lines=10> */
.L_x_3990:
[----:B------:R-:W-:Y:S05]  /*11d60*/  BSYNC.RECONVERGENT B1 ;  /* 0x0000000000017941 */ /* 0x000fea0003800200 */
.L_x_3989:
        /* <DEDUP_REMOVED lines=141> */
[-C--:B------:R-:W-:Y:S07]  /*12640*/  FFMA.FTZ R130, R27, R121.reuse, -R132 ;  /* 0x000000791b827223 */ /* 0x080fee0000010884 */
        /* <DEDUP_REMOVED lines=29> */
[----:B------:R-:W-:Y:S01]  /*12820*/  FADD.FTZ R42, R133, R42 ;  /* 0x0000002a852a7221 */ /* 0x000fe20000010000 */
[-C--:B------:R-:W-:Y:S01]  /*12830*/  FFMA.FTZ R173, R38, R121.reuse, -R132 ;  /* 0x0000007926ad7223 */ /* 0x080fe20000010884 */
[-C--:B------:R-:W-:Y:S01]  /*12840*/  FFMA.FTZ R38, R45, R121.reuse, -R134 ;  /* 0x000000792d267223 */ /* 0x080fe20000010886 */
[----:B------:R-:W-:Y:S01]  /*12850*/  FADD.FTZ R168, R168, R33 ;  /* 0x00000021a8a87221 */ /* 0x000fe20000010000 */
[----:B------:R-:W-:Y:S01]  /*12860*/  FADD.FTZ R135, R135, R42 ;  /* 0x0000002a87877221 */ /* 0x000fe20000010000 */
[-C--:B------:R-:W-:Y:S01]  /*12870*/  FFMA.FTZ R176, R39, R121.reuse, -R132 ;  /* 0x0000007927b07223 */ /* 0x080fe20000010884 */
[-CC-:B------:R-:W-:Y:S01]  /*12880*/  FFMA.FTZ R39, R44, R121.reuse, -R134.reuse ;  /* 0x000000792c277223 */ /* 0x180fe20000010886 */
[----:B------:R-:W-:Y:S01]  /*12890*/  MUFU.EX2 R49, R38 ;  /* 0x0000002600317308 */ /* 0x000fe20000000800 */
[-CC-:B------:R-:W-:Y:S01]  /*128a0*/  FFMA.FTZ R175, R40, R121.reuse, -R134.reuse ;  /* 0x0000007928af7223 */ /* 0x180fe20000010886 */
[-C--:B------:R-:W-:Y:S01]  /*128b0*/  FFMA.FTZ R40, R53, R121.reuse, -R134 ;  /* 0x0000007935287223 */ /* 0x080fe20000010886 */
[-CC-:B------:R-:W-:Y:S07]  /*128c0*/  FFMA.FTZ R43, R43, R121.reuse, -R132.reuse ;  /* 0x000000792b2b7223 */ /* 0x180fee0000010884 */
[----:B------:R3:W-:Y:S01]  /*128d0*/  MUFU.EX2 R44, R32 ;  /* 0x00000020002c7308 */ /* 0x0007e20000000800 */
[--C-:B------:R-:W-:Y:S01]  /*128e0*/  FFMA.FTZ R52, R51, R121, -R132.reuse ;  /* 0x0000007933347223 */ /* 0x100fe20000010884 */
[C---:B------:R-:W-:Y:S01]  /*128f0*/  FMUL.FTZ R100, R3.reuse, R100 ;  /* 0x0000006403647220 */ /* 0x040fe20000410000 */
[----:B------:R-:W-:Y:S07]  /*12900*/  FMUL.FTZ R101, R3, R101 ;  /* 0x0000006503657220 */ /* 0x000fee0000410000 */
[----:B------:R-:W-:Y:S01]  /*12910*/  MUFU.EX2 R173, R173 ;  /* 0x000000ad00ad7308 */ /* 0x000fe20000000800 */
[-C--:B------:R-:W-:Y:S01]  /*12920*/  FFMA.FTZ R120, R19, R121.reuse, -R132 ;  /* 0x0000007913787223 */ /* 0x080fe20000010884 */
[-CC-:B------:R-:W-:Y:S01]  /*12930*/  FFMA.FTZ R56, R56, R121.reuse, -R134.reuse ;  /* 0x0000007938387223 */ /* 0x180fe20000010886 */
[-CC-:B------:R-:W-:Y:S07]  /*12940*/  FFMA.FTZ R57, R57, R121.reuse, -R134.reuse ;  /* 0x0000007939397223 */ /* 0x180fee0000010886 */
[----:B------:R4:W-:Y:S01]  /*12950*/  MUFU.EX2 R45, R43 ;  /* 0x0000002b002d7308 */ /* 0x0009e20000000800 */
[-CC-:B------:R-:W-:Y:S01]  /*12960*/  FFMA.FTZ R60, R60, R121.reuse, -R134.reuse ;  /* 0x000000793c3c7223 */ /* 0x180fe20000010886 */
[-CC-:B------:R-:W-:Y:S01]  /*12970*/  FFMA.FTZ R61, R61, R121.reuse, -R134.reuse ;  /* 0x000000793d3d7223 */ /* 0x180fe20000010886 */
[-C--:B------:R-:W-:Y:S01]  /*12980*/  FFMA.FTZ R64, R64, R121.reuse, -R134 ;  /* 0x0000007940407223 */ /* 0x080fe20000010886 */
[C---:B--2---:R-:W-:Y:S06]  /*12990*/  HMMA.16816.F32.BF16 R92, R112.reuse, R108, R92 ;  /* 0x0000006c705c723c */ /* 0x044fec000004185c */
[----:B------:R-:W-:Y:S01]  /*129a0*/  MUFU.EX2 R56, R56 ;  /* 0x0000003800387308 */ /* 0x000fe20000000800 */
[----:B---3--:R-:W-:Y:S01]  /*129b0*/  LDSM.16.MT88.4 R32, [R136+0xc000] ;  /* 0x00c000008820783b */ /* 0x008fe20000004200 */
[-CC-:B------:R-:W-:Y:S01]  /*129c0*/  FFMA.FTZ R62, R62, R121.reuse, -R132.reuse ;  /* 0x000000793e3e7223 */ /* 0x180fe20000010884 */
[-CC-:B------:R-:W-:Y:S07]  /*129d0*/  FFMA.FTZ R63, R63, R121.reuse, -R132.reuse ;  /* 0x000000793f3f7223 */ /* 0x180fee0000010884 */
[----:B------:R-:W-:Y:S01]  /*129e0*/  MUFU.EX2 R57, R57 ;  /* 0x0000003900397308 */ /* 0x000fe20000000800 */
[-C--:B------:R-:W-:Y:S01]  /*129f0*/  FFMA.FTZ R66, R66, R121.reuse, -R132 ;  /* 0x0000007942427223 */ /* 0x080fe20000010884 */
[----:B------:R-:W-:Y:S01]  /*12a00*/  FADD.FTZ R168, R123, R168 ;  /* 0x000000a87ba87221 */ /* 0x000fe20000010000 */
[C---:B------:R-:W-:Y:S07]  /*12a10*/  HMMA.16816.F32.BF16 R96, R112.reuse, R110, R96 ;  /* 0x0000006e7060723c */ /* 0x040fee0000041860 */
[----:B------:R-:W-:Y:S01]  /*12a20*/  MUFU.EX2 R120, R120 ;  /* 0x0000007800787308 */ /* 0x000fe20000000800 */
[----:B------:R-:W2:Y:S01]  /*12a30*/  LDSM.16.MT88.4 R108, [R138+0x9400] ;  /* 0x009400008a6c783b */ /* 0x000ea20000004200 */
[-C--:B----4-:R-:W-:Y:S08]  /*12a40*/  FFMA.FTZ R43, R50, R121.reuse, -R132 ;  /* 0x00000079322b7223 */ /* 0x090ff00000010884 */
        /* <DEDUP_REMOVED lines=153> */
[----:B------:R-:W-:Y:S01]  /*133e0*/  FADD.FTZ R67, R124, R67 ;  /* 0x000000437c437221 */ /* 0x000fe20000010000 */
        /* <DEDUP_REMOVED lines=44> */
[----:B---3--:R-:W-:Y:S05]  /*136b0*/  F2FP.BF16.F32.PACK_AB R107, R35, R66 ;  /* 0x00000042236b723e */ /* 0x008fea00000010ff */
[C---:B------:R-:W-:Y:S08]  /*136c0*/  HMMA.16816.F32.BF16 R88, R16.reuse, R38, R88 ;  /* 0x000000261058723c */ /* 0x040ff00000041858 */
[C---:B------:R-:W-:Y:S08]  /*136d0*/  HMMA.16816.F32.BF16 R92, R16.reuse, R40, R92 ;  /* 0x00000028105c723c */ /* 0x040ff0000004185c */
[C---:B------:R-:W-:Y:S08]  /*136e0*/  HMMA.16816.F32.BF16 R96, R16.reuse, R42, R96 ;  /* 0x0000002a1060723c */ /* 0x040ff00000041860 */
[C---:B------:R-:W-:Y:S03]  /*136f0*/  HMMA.16816.F32.BF16 R100, R16.reuse, R28, R100 ;  /* 0x0000001c1064723c */ /* 0x040fe60000041864 */
        /* <DEDUP_REMOVED lines=65> */
.L_x_3986:
[----:B------:R1:W5:Y:S01]  /*13b10*/  LD.E R53, desc[UR4][R116.64+0xd8] ;  /* 0x0000d80474357980 */ /* 0x000362000c101900 */
[----:B------:R-:W-:Y:S01]  /*13b20*/  UMOV UR7, 0xffffffff ;  /* 0xffffffff00077882 */ /* 0x000fe20000000000 */
[----:B------:R-:W2:Y:S02]  /*13b30*/  S2R R5, SR_TID.X ;  /* 0x0000000000057919 */ /* 0x000ea40000002100 */
[--C-:B--2---:R-:W-:Y:S01]  /*13b40*/  SHF.R.U32.HI R3, RZ, 0x2, R5.reuse ;  /* 0x00000002ff037819 */ /* 0x104fe20000011605 */
[C---:B------:R-:W-:Y:S01]  /*13b50*/  IMAD.SHL.U32 R6, R5.reuse, 0x4, RZ ;  /* 0x0000000405067824 */ /* 0x040fe200078e00ff */
[----:B------:R-:W-:Y:S02]  /*13b60*/  SHF.R.U32.HI R4, RZ, 0x3, R5 ;  /* 0x00000003ff047819 */ /* 0x000fe40000011605 */
[----:B------:R-:W-:Y:S01]  /*13b70*/  LOP3.LUT R5, R5, 0x3, RZ, 0xc0, !PT ;  /* 0x0000000305057812 */ /* 0x000fe200078ec0ff */
        /* <DEDUP_REMOVED lines=8> */
.L_x_4001:
[----:B------:R-:W2:Y:S01]  /*13c00*/  MUFU.RCP R7, R9 ;  /* 0x0000000900077308 */ /* 0x000ea20000001000 */
[----:B------:R-:W-:Y:S01]  /*13c10*/  FSETP.NE.FTZ.AND P0, PT, R9, RZ, PT ;  /* 0x000000ff0900720b */ /* 0x000fe20003f15000 */
[----:B---3--:R-:W-:Y:S01]  /*13c20*/  FADD.FTZ R8, R11, R13 ;  /* 0x0000000d0b087221 */ /* 0x008fe20000010000 */
[----:B------:R-:W-:Y:S05]  /*13c30*/  WARPSYNC.ALL ;  /* 0x0000000000007948 */ /* 0x000fea0003800000 */
[----:B------:R-:W1:Y:S01]  /*13c40*/  MUFU.RCP R10, R8 ;  /* 0x00000008000a7308 */ /* 0x000e620000001000 */
[----:B------:R-:W-:Y:S01]  /*13c50*/  BAR.SYNC.DEFER_BLOCKING 0x0 ;  /* 0x0000000000007b1d */ /* 0x000fe20000010000 */
[----:B------:R-:W-:-:S02]  /*13c60*/  FSETP.NE.FTZ.AND P6, PT, R8, RZ, PT ;  /* 0x000000ff0800720b */ /* 0x000fc40003fd5000 */
[----:B--2---:R-:W-:-:S03]  /*13c70*/  FSEL R11, R7, 1, P0 ;  /* 0x3f800000070b7808 */ /* 0x004fc60000000000 */
[----:B------:R-:W2:Y:S02]  /*13c80*/  S2R R7, SR_TID.X ;  /* 0x0000000000077919 */ /* 0x000ea40000002100 */
[C---:B------:R-:W-:Y:S01]  /*13c90*/  FMUL.FTZ R112, R11.reuse, R112 ;  /* 0x000000700b707220 */ /* 0x040fe20000410000 */
[C---:B------:R-:W-:Y:S01]  /*13ca0*/  FMUL.FTZ R113, R11.reuse, R113 ;  /* 0x000000710b717220 */ /* 0x040fe20000410000 */
[C---:B------:R-:W-:Y:S01]  /*13cb0*/  FMUL.FTZ R108, R11.reuse, R108 ;  /* 0x0000006c0b6c7220 */ /* 0x040fe20000410000 */
[----:B-1----:R-:W-:Y:S01]  /*13cc0*/  FSEL R10, R10, 1, P6 ;  /* 0x3f8000000a0a7808 */ /* 0x002fe20003000000 */
        /* <DEDUP_REMOVED lines=25> */
[----:B--2---:R-:W-:Y:S01]  /*13e60*/  SHF.L.U32 R12, R7, 0x4, RZ ;  /* 0x00000004070c7819 */ /* 0x004fe200000006ff */
[C---:B------:R-:W-:Y:S01]  /*13e70*/  FMUL.FTZ R88, R11.reuse, R88 ;  /* 0x000000580b587220 */ /* 0x040fe20000410000 */
[C---:B------:R-:W-:Y:S01]  /*13e80*/  FMUL.FTZ R89, R11.reuse, R89 ;  /* 0x000000590b597220 */ /* 0x040fe20000410000 */
[----:B------:R-:W-:Y:S01]  /*13e90*/  FMUL.FTZ R90, R10, R90 ;  /* 0x0000005a0a5a7220 */ /* 0x000fe20000410000 */
[----:B------:R-:W-:Y:S01]  /*13ea0*/  LOP3.LUT R12, R12, 0x3e00, RZ, 0xc0, !PT ;  /* 0x00003e000c0c7812 */ /* 0x000fe200078ec0ff */
[C---:B------:R-:W-:Y:S01]  /*13eb0*/  FMUL.FTZ R91, R10.reuse, R91 ;  /* 0x0000005b0a5b7220 */ /* 0x040fe20000410000 */
[C---:B------:R-:W-:Y:S01]  /*13ec0*/  FMUL.FTZ R92, R11.reuse, R92 ;  /* 0x0000005c0b5c7220 */ /* 0x040fe20000410000 */
[----:B------:R-:W-:Y:S01]  /*13ed0*/  FMUL.FTZ R93, R11, R93 ;  /* 0x0000005d0b5d7220 */ /* 0x000fe20000410000 */
[----:B------:R-:W-:Y:S01]  /*13ee0*/  LEA R12, R5, R12, 0x1 ;  /* 0x0000000c050c7211 */ /* 0x000fe200078e08ff */
[C---:B------:R-:W-:Y:S01]  /*13ef0*/  FMUL.FTZ R94, R10.reuse, R94 ;  /* 0x0000005e0a5e7220 */ /* 0x040fe20000410000 */
[----:B------:R-:W-:Y:S01]  /*13f00*/  FMUL.FTZ R95, R10, R95 ;  /* 0x0000005f0a5f7220 */ /* 0x000fe20000410000 */
[C---:B------:R-:W-:Y:S01]  /*13f10*/  FMUL.FTZ R96, R11.reuse, R96 ;  /* 0x000000600b607220 */ /* 0x040fe20000410000 */
[----:B------:R-:W-:Y:S01]  /*13f20*/  IADD3 R152, PT, PT, R152, R12, R155 ;  /* 0x0000000c98987210 */ /* 0x000fe20007ffe09b */
[----:B------:R-:W-:Y:S01]  /*13f30*/  FMUL.FTZ R97, R11, R97 ;  /* 0x000000610b617220 */ /* 0x000fe20000410000 */
[----:B------:R-:W-:Y:S01]  /*13f40*/  SHF.L.U32 R12, R7, 0x3, RZ ;  /* 0x00000003070c7819 */ /* 0x000fe200000006ff */
        /* <DEDUP_REMOVED lines=41> */
[----:B------:R-:W4:Y:S04]  /*141e0*/  LD.E R63, desc[UR4][R116.64+0x60] ;  /* 0x00006004743f7980 */ /* 0x000f28000c101900 */
[----:B------:R-:W4:Y:S04]  /*141f0*/  LD.E R58, desc[UR4][R116.64+0xcc] ;  /* 0x0000cc04743a7980 */ /* 0x000f28000c101900 */
[----:B------:R-:W4:Y:S04]  /*14200*/  LD.E.64 R54, desc[UR4][R116.64+0x78] ;  /* 0x0000780474367980 */ /* 0x000f28000c101b00 */
[----:B------:R4:W5:Y:S01]  /*14210*/  LD.E.64 R56, desc[UR4][R116.64+0xa8] ;  /* 0x0000a80474387980 */ /* 0x000962000c101b00 */
[----:B------:R-:W-:Y:S01]  /*14220*/  SHF.L.U32 R61, R7, 0x2, RZ ;  /* 0x00000002073d7819 */ /* 0x000fe200000006ff */
[----:B------:R-:W4:Y:S01]  /*14230*/  @P0 MUFU.LG2 R66, R9 ;  /* 0x0000000900420308 */ /* 0x000f220000000c00 */
[----:B------:R-:W-:Y:S01]  /*14240*/  SHF.L.U32 R14, R4, 0x5, RZ ;  /* 0x00000005040e7819 */ /* 0x000fe200000006ff */
[----:B------:R-:W-:Y:S01]  /*14250*/  BSSY.RECONVERGENT B0, `(.L_x_3995) ;  /* 0x000003c000007945 */ /* 0x000fe20003800200 */
[----:B-1----:R-:W-:-:S02]  /*14260*/  LOP3.LUT R11, R61, 0xf04, RZ, 0xc0, !PT ;  /* 0x00000f043d0b7812 */ /* 0x002fc400078ec0ff */
[----:B--2---:R-:W-:Y:S02]  /*14270*/  LOP3.LUT R13, R6, 0xd8, RZ, 0xc0, !PT ;  /* 0x000000d8060d7812 */ /* 0x004fe400078ec0ff */
[----:B------:R-:W-:Y:S01]  /*14280*/  SHF.R.U32.HI R52, RZ, 0x1, R7 ;  /* 0x00000001ff347819 */ /* 0x000fe20000011607 */
[----:B------:R-:W1:Y:S01]  /*14290*/  @P6 MUFU.LG2 R60, R8 ;  /* 0x00000008003c6308 */ /* 0x000e620000000c00 */
[----:B------:R-:W-:Y:S02]  /*142a0*/  LOP3.LUT R11, R11, 0x20, R14, 0xf8, !PT ;  /* 0x000000200b0b7812 */ /* 0x000fe400078ef80e */
[----:B---3--:R-:W-:Y:S02]  /*142b0*/  LOP3.LUT R10, R13, 0x18, R52, 0x78, !PT ;  /* 0x000000180d0a7812 */ /* 0x008fe400078e7834 */
[----:B------:R-:W-:Y:S02]  /*142c0*/  IADD3 R6, PT, PT, R4, 0x10, RZ ;  /* 0x0000001004067810 */ /* 0x000fe40007ffe0ff */
[----:B------:R-:W-:-:S02]  /*142d0*/  LOP3.LUT R10, R11, R10, RZ, 0xfc, !PT ;  /* 0x0000000a0b0a7212 */ /* 0x000fc400078efcff */
[----:B----4-:R-:W-:Y:S01]  /*142e0*/  IADD3 R12, PT, PT, R4, 0x20, RZ ;  /* 0x00000020040c7810 */ /* 0x010fe20007ffe0ff */
[----:B------:R-:W-:Y:S01]  /*142f0*/  @P0 FMUL.FTZ R66, R66, 0.69314718246459960938 ;  /* 0x3f31721842420820 */ /* 0x000fe20000410000 */
[----:B------:R-:W-:Y:S02]  /*14300*/  LOP3.LUT R61, R61, 0x1c, RZ, 0xc0, !PT ;  /* 0x0000001c3d3d7812 */ /* 0x000fe400078ec0ff */
[----:B------:R-:W-:Y:S02]  /*14310*/  IADD3 R59, PT, PT, -R154, R157, RZ ;  /* 0x0000009d9a3b7210 */ /* 0x000fe40007ffe1ff */
[----:B------:R-:W-:Y:S01]  /*14320*/  LEA R64, R10, UR6, 0x2 ;  /* 0x000000060a407c11 */ /* 0x000fe2000f8e10ff */
[----:B------:R-:W-:Y:S01]  /*14330*/  BAR.SYNC.DEFER_BLOCKING 0x0 ;  /* 0x0000000000007b1d */ /* 0x000fe20000010000 */
[----:B------:R-:W-:Y:S01]  /*14340*/  ISETP.NE.AND P5, PT, R5, RZ, PT ;  /* 0x000000ff0500720c */ /* 0x000fe20003fa5270 */
[----:B------:R-:W-:Y:S01]  /*14350*/  IMAD R61, R4, 0x60, R61 ;  /* 0x00000060043d7824 */ /* 0x000fe200078e023d */
[-C--:B------:R-:W-:Y:S01]  /*14360*/  ISETP.GE.AND P3, PT, R6, R59.reuse, PT ;  /* 0x0000003b0600720c */ /* 0x080fe20003f66270 */
[----:B-1----:R-:W-:Y:S01]  /*14370*/  @P6 FMUL.FTZ R69, R60, 0.69314718246459960938 ;  /* 0x3f3172183c456820 */ /* 0x002fe20000410000 */
[----:B------:R-:W-:-:S02]  /*14380*/  ISETP.GE.AND P2, PT, R12, R59, PT ;  /* 0x0000003b0c00720c */ /* 0x000fc40003f46270 */
[C---:B------:R-:W-:Y:S02]  /*14390*/  ISETP.GE.AND P4, PT, R4.reuse, R59, PT ;  /* 0x0000003b0400720c */ /* 0x040fe40003f86270 */
[----:B------:R-:W-:Y:S02]  /*143a0*/  IADD3 R62, PT, PT, R4, 0x30, RZ ;  /* 0x00000030043e7810 */ /* 0x000fe40007ffe0ff */
[----:B------:R-:W-:Y:S01]  /*143b0*/  MOV R65, 0xff800000 ;  /* 0xff80000000417802 */ /* 0x000fe20000000f00 */
[C---:B-----5:R-:W-:Y:S01]  /*143c0*/  @P0 FFMA.FTZ R65, R53.reuse, R2, R66 ;  /* 0x0000000235410223 */ /* 0x060fe20000010042 */
[----:B------:R-:W-:Y:S02]  /*143d0*/  LOP3.LUT R52, R52, 0x30, RZ, 0xc0, !PT ;  /* 0x0000003034347812 */ /* 0x000fe400078ec0ff */
[----:B------:R-:W-:Y:S01]  /*143e0*/  MOV R67, 0xff800000 ;  /* 0xff80000000437802 */ /* 0x000fe20000000f00 */
[----:B------:R-:W-:Y:S01]  /*143f0*/  @P6 FFMA.FTZ R67, R53, R0, R69 ;  /* 0x0000000035436223 */ /* 0x000fe20000010045 */
[----:B------:R-:W-:-:S02]  /*14400*/  LOP3.LUT R52, R52, 0x7, R3, 0xf8, !PT ;  /* 0x0000000734347812 */ /* 0x000fc400078ef803 */
[----:B------:R-:W-:Y:S01]  /*14410*/  ISETP.GE.AND P1, PT, R62, R59, PT ;  /* 0x0000003b3e00720c */ /* 0x000fe20003f26270 */
        /* <DEDUP_REMOVED lines=11> */
[----:B------:R-:W-:-:S04]  /*144d0*/  IMAD R20, R20, UR8, R159 ;  /* 0x0000000814147c24 */ /* 0x000fc8000f8e029f */
[----:B------:R-:W-:-:S04]  /*144e0*/  IMAD R63, R20, R63, R156 ;  /* 0x0000003f143f7224 */ /* 0x000fc800078e029c */
[----:B------:R-:W-:Y:S02]  /*144f0*/  IMAD R63, R21, R63, R154 ;  /* 0x0000003f153f7224 */ /* 0x000fe400078e029a */
[----:B------:R1:W1:Y:S02]  /*14500*/  LDS.128 R20, [R64+0x3800] ;  /* 0x0038000040147984 */ /* 0x0002640000000c00 */
[----:B------:R-:W-:-:S05]  /*14510*/  IMAD R58, R63, R58, RZ ;  /* 0x0000003a3f3a7224 */ /* 0x000fca00078e02ff */
[----:B------:R-:W-:-:S04]  /*14520*/  IADD3 R61, P0, PT, R61, R58, RZ ;  /* 0x0000003a3d3d7210 */ /* 0x000fc80007f1e0ff */
[----:B------:R-:W-:Y:S02]  /*14530*/  LEA.HI.X.SX32 R58, R58, RZ, 0x1, P0 ;  /* 0x000000ff3a3a7211 */ /* 0x000fe400000f0eff */
[----:B------:R-:W-:-:S04]  /*14540*/  LEA R2, P0, R61, R54, 0x2 ;  /* 0x000000363d027211 */ /* 0x000fc800078010ff */
[----:B------:R-:W-:Y:S01]  /*14550*/  LEA.HI.X R3, R61, R55, R58, 0x2, P0 ;  /* 0x000000373d037211 */ /* 0x000fe200000f143a */
[----:B--234-:R-:W-:Y:S08]  /*14560*/  @P5 BRA `(.L_x_3996) ;  /* 0x0000000000285947 */ /* 0x01cff00003800000 */
        /* <DEDUP_REMOVED lines=10> */
.L_x_3996:
[----:B------:R-:W-:Y:S05]  /*14610*/  BSYNC.RECONVERGENT B0 ;  /* 0x0000000000007941 */ /* 0x000fea0003800200 */
.L_x_3995:
        /* <DEDUP_REMOVED lines=10> */
[----:B--2---:R-:W-:Y:S05]  /*146c0*/  @P1 RET.REL.NODEC R150 `(_ZN5flash24flash_fwd_splitkv_kernelI23Flash_fwd_kernel_traitsILi96ELi64ELi128ELi4ELb0ELb0EN7cutlass10bfloat16_tE19Flash_kernel_traitsILi96ELi64ELi128ELi4ES3_EELb0ELb0ELb0ELb0ELb1ELb0ELb1ELb1EEEvNS_16Flash_fwd_paramsE) ;  /* 0xfffffeb8964c1950 */ /* 0x004fea0003c3ffff */
[----:B------:R-:W-:Y:S01]  /*146d0*/  MOV R151, 0x0 ;  /* 0x0000000000977802 */ /* 0x000fe20000000f00 */
[----:B------:R-:W-:Y:S04]  /*146e0*/  ST.E.128 desc[UR4][R2.64+0x4800], R36 ;  /* 0x0048002402007985 */ /* 0x000fe8000c101d04 */
[----:B------:R-:W-:Y:S04]  /*146f0*/  ST.E.128 desc[UR4][R2.64+0x4880], R20 ;  /* 0x0048801402007985 */ /* 0x000fe8000c101d04 */
[----:B------:R1:W-:Y:S02]  /*14700*/  ST.E.128 desc[UR4][R2.64+0x4900], R4 ;  /* 0x0049000402007985 */ /* 0x0003e4000c101d04 */
[----:B-1----:R-:W-:Y:S05]  /*14710*/  RET.REL.NODEC R150 `(_ZN5flash24flash_fwd_splitkv_kernelI23Flash_fwd_kernel_traitsILi96ELi64ELi128ELi4ELb0ELb0EN7cutlass10bfloat16_tE19Flash_kernel_traitsILi96ELi64ELi128ELi4ES3_EELb0ELb0ELb0ELb0ELb1ELb0ELb1ELb1EEEvNS_16Flash_fwd_paramsE) ;  /* 0xfffffeb896387950 */ /* 0x002fea0003c3ffff */
.L_x_3994:
[----:B------:R-:W-:Y:S01]  /*14720*/  MOV R8, 0x2 ;  /* 0x0000000200087802 */ /* 0x000fe20000000f00 */
[----:B------:R-:W-:Y:S01]  /*14730*/  IMAD.MOV.U32 R7, RZ, RZ, 0x1f ;  /* 0x0000001fff077424 */ /* 0x000fe200078e00ff */
[----:B------:R-:W-:-:S07]  /*14740*/  MOV R10, 0xffffffff ;  /* 0xffffffff000a7802 */ /* 0x000fce0000000f00 */
[----:B-----5:R-:W-:Y:S05]  /*14750*/  WARPSYNC.COLLECTIVE R10, `(.L_x_3997) ;  /* 0x000000000a087348 */ /* 0x020fea0003c00000 */
[----:B------:R1:W2:Y:S02]  /*14760*/  SHFL.BFLY P0, R13, R164, R8, R7 ;  /* 0x0c000008a40d7389 */ /* 0x0002a40000000007 */
[----:B-12--5:R-:W-:Y:S05]  /*14770*/  ENDCOLLECTIVE ;  /* 0x000000000000791b */ /* 0x026fea0003800000 */
.L_x_3997:
[----:B------:R-:W-:Y:S02]  /*14780*/  IMAD.MOV.U32 R9, RZ, RZ, R13 ;  /* 0x000000ffff097224 */ /* 0x000fe400078e000d */
[----:B------:R-:W-:Y:S02]  /*14790*/  IMAD.MOV.U32 R8, RZ, RZ, 0x1 ;  /* 0x00000001ff087424 */ /* 0x000fe400078e00ff */
[----:B------:R-:W-:-:S05]  /*147a0*/  FADD.FTZ R12, R9, R164 ;  /* 0x000000a4090c7221 */ /* 0x000fca0000010000 */
[----:B------:R-:W-:-:S07]  /*147b0*/  MOV R164, R12 ;  /* 0x0000000c00a47202 */ /* 0x000fce0000000f00 */
[----:B------:R-:W-:Y:S05]  /*147c0*/  WARPSYNC.COLLECTIVE R10, `(.L_x_3998) ;  /* 0x000000000a087348 */ /* 0x000fea0003c00000 */
[----:B------:R1:W2:Y:S02]  /*147d0*/  SHFL.BFLY P0, R13, R164, R8, R7 ;  /* 0x0c000008a40d7389 */ /* 0x0002a40000000007 */
[----:B-12---:R-:W-:Y:S05]  /*147e0*/  ENDCOLLECTIVE ;  /* 0x000000000000791b */ /* 0x006fea0003800000 */
.L_x_3998:
[----:B------:R-:W-:Y:S01]  /*147f0*/  MOV R164, R166 ;  /* 0x000000a600a47202 */ /* 0x000fe20000000f00 */
[----:B------:R-:W-:Y:S01]  /*14800*/  IMAD.MOV.U32 R8, RZ, RZ, 0x2 ;  /* 0x00000002ff087424 */ /* 0x000fe200078e00ff */
[----:B------:R-:W-:-:S07]  /*14810*/  MOV R9, R13 ;  /* 0x0000000d00097202 */ /* 0x000fce0000000f00 */
[----:B------:R-:W-:Y:S05]  /*14820*/  WARPSYNC.COLLECTIVE R10, `(.L_x_3999) ;  /* 0x000000000a087348 */ /* 0x000fea0003c00000 */
[----:B------:R1:W2:Y:S02]  /*14830*/  SHFL.BFLY P0, R13, R164, R8, R7 ;  /* 0x0c000008a40d7389 */ /* 0x0002a40000000007 */
[----:B-12---:R-:W-:Y:S05]  /*14840*/  ENDCOLLECTIVE ;  /* 0x000000000000791b */ /* 0x006fea0003800000 */
.L_x_3999:
[----:B------:R-:W-:Y:S01]  /*14850*/  FADD.FTZ R9, R12, R9 ;  /* 0x000000090c097221 */ /* 0x000fe20000010000 */
[----:B------:R-:W-:Y:S01]  /*14860*/  FADD.FTZ R11, R13, R166 ;  /* 0x000000a60d0b7221 */ /* 0x000fe20000010000 */
[----:B------:R-:W-:-:S04]  /*14870*/  MOV R8, 0x1 ;  /* 0x0000000100087802 */ /* 0x000fc80000000f00 */
[----:B------:R-:W-:-:S07]  /*14880*/  MOV R164, R11 ;  /* 0x0000000b00a47202 */ /* 0x000fce0000000f00 */
[----:B------:R-:W-:Y:S05]  /*14890*/  WARPSYNC.COLLECTIVE R10, `(.L_x_4000) ;  /* 0x000000000a087348 */ /* 0x000fea0003c00000 */
[----:B------:R1:W2:Y:S02]  /*148a0*/  SHFL.BFLY P0, R13, R164, R8, R7 ;  /* 0x0c000008a40d7389 */ /* 0x0002a40000000007 */
[----:B-12---:R-:W-:Y:S05]  /*148b0*/  ENDCOLLECTIVE ;  /* 0x000000000000791b */ /* 0x006fea0003800000 */
.L_x_4000:
[----:B------:R-:W-:Y:S05]  /*148c0*/  BRA `(.L_x_4001) ;  /* 0xfffffff000cc7947 */ /* 0x000fea000383ffff */
.L_x_4002:
        /* <DEDUP_REMOVED lines=11> */
.L_x_11624:


//--------------------- .text._ZN5flash24flash_fwd_splitkv_kernelI23Flash_fwd_kernel_traitsILi96ELi64ELi128ELi4ELb0ELb0EN7cutlass10bfloat16_tE19Flash_kernel_traitsILi96ELi64ELi128ELi4ES3_EELb0ELb0ELb0ELb0ELb1ELb1ELb1ELb1EEEvNS_16Flash_fwd_paramsE --------------------------
	.section	.text._ZN5flash24flash_fwd_splitkv_kernelI23Flash_fwd_kernel_traitsILi96ELi64ELi128ELi4ELb0ELb0EN7cutlass10bfloat16_tE19Flash_kernel_traitsILi96ELi64ELi128ELi4ES3_EELb0ELb0ELb0ELb0ELb1ELb1ELb1ELb1EEEvNS_16Flash_fwd_paramsE,"ax",@progbits
	.align	128
        .global         _ZN5flash24flash_fwd_splitkv_kernelI23Flash_fwd_kernel_traitsILi96ELi64ELi128ELi4ELb0ELb0EN7cutlass10bfloat16_tE19Flash_kernel_traitsILi96ELi64ELi128ELi4ES3_EELb0ELb0ELb0ELb0ELb1ELb1ELb1ELb1EEEvNS_16Flash_fwd_paramsE
        .type           _ZN5flash24flash_fwd_splitkv_kernelI23Flash_fwd_kernel_traitsILi96ELi64ELi128ELi4ELb0ELb0EN7cutlass10bfloat16_tE19Flash_kernel_traitsILi96ELi64ELi128ELi4ES3_EELb0ELb0ELb0ELb0ELb1ELb1ELb1ELb1EEEvNS_16Flash_fwd_paramsE,@function
        .size           _ZN5flash24flash_fwd_splitkv_kernelI23Flash_fwd_kernel_traitsILi96ELi64ELi128ELi4ELb0ELb0EN7cutlass10bfloat16_tE19Flash_kernel_traitsILi96ELi64ELi128ELi4ES3_EELb0ELb0ELb0ELb0ELb1ELb1ELb1ELb1EEEvNS_16Flash_fwd_paramsE,(.L_x_11625 - _ZN5flash24flash_fwd_splitkv_kernelI23Flash_fwd_kernel_traitsILi96ELi64ELi128ELi4ELb0ELb0EN7cutlass10bfloat16_tE19Flash_kernel_traitsILi96ELi64ELi128ELi4ES3_EELb0ELb0ELb0ELb0ELb1ELb1ELb1ELb1EEEvNS_16Flash_fwd_paramsE)
        .other          _ZN5flash24flash_fwd_splitkv_kernelI23Flash_fwd_kernel_traitsILi96ELi64ELi128ELi4ELb0ELb0EN7cutlass10bfloat16_tE19Flash_kernel_traitsILi96ELi64ELi128ELi4ES3_EELb0ELb0ELb0ELb0ELb1ELb1ELb1ELb1EEEvNS_16Flash_fwd_paramsE,@"STO_CUDA_ENTRY STV_DEFAULT"
_ZN5flash24flash_fwd_splitkv_kernelI23Flash_fwd_kernel_traitsILi96ELi64ELi128ELi4ELb0ELb0EN7cutlass10bfloat16_tE19Flash_kernel_traitsILi96ELi64ELi128ELi4ES3_EELb0ELb0ELb0ELb0ELb1ELb1ELb1ELb1EEEvNS_16Flash_fwd_paramsE:
.text._ZN5flash24flash_fwd_splitkv_kernelI23Flash_fwd_kernel_traitsILi96ELi64ELi128ELi4ELb0ELb0EN7cutlass10bfloat16_tE19Flash_kernel_traitsILi96ELi64ELi128ELi4ES3_EELb0ELb0ELb0ELb0ELb1ELb1ELb1ELb1EEEvNS_16Flash_fwd_paramsE:
        /* <DEDUP_REMOVED lines=29> */
[----:B------:R-:W-:Y:S05]  /*01d0*/  CALL.REL.NOINC `($_ZN5flash24flash_fwd_splitkv_kernelI23Flash_fwd_kernel_traitsILi96ELi64ELi128ELi4ELb0ELb0EN7cutlass10bfloat16_tE19Flash_kernel_traitsILi96ELi64ELi128ELi4ES3_EELb0ELb0ELb0ELb0ELb1ELb1ELb1ELb1EEEvNS_16Flash_fwd_paramsE$_ZN5flash30compute_attn_1rowblock_splitkvI23Flash_fwd_kernel_traitsILi96ELi64ELi128ELi4ELb0ELb0EN7cutlass10bfloat16_tE19Flash_kernel_traitsILi96ELi64ELi128ELi4ES3_EELb0ELb0ELb0ELb0ELb1ELb1ELb1ELb1ENS_16Flash_fwd_paramsEEEvRKT8_iiiii) ;  /* 0x0000000000087944 */ /* 0x000fea0003c00000 */
[----:B------:R-:W-:Y:S05]  /*01e0*/  BSYNC.RECONVERGENT B3 ;  /* 0x0000000000037941 */ /* 0x000fea0003800200 */
.L_x_4003:
[----:B------:R-:W-:Y:S05]  /*01f0*/  EXIT ;  /* 0x000000000000794d */ /* 0x000fea0003800000 */
        .type           $_ZN5flash24flash_fwd_splitkv_kernelI23Flash_fwd_kernel_traitsILi96ELi64ELi128ELi4ELb0ELb0EN7cutlass10bfloat16_tE19Flash_kernel_traitsILi96ELi64ELi128ELi4ES3_EELb0ELb0ELb0ELb0ELb1ELb1ELb1ELb1EEEvNS_16Flash_fwd_paramsE$_ZN5flash30compute_attn_1rowblock_splitkvI23Flash_fwd_kernel_traitsILi96ELi64ELi128ELi4ELb0ELb0EN7cutlass10bfloat16_tE19Flash_kernel_traitsILi96ELi64ELi128ELi4ES3_EELb0ELb0ELb0ELb0ELb1ELb1ELb1ELb1ENS_16Flash_fwd_paramsEEEvRKT8_iiiii,@function
        .size           $_ZN5flash24flash_fwd_splitkv_kernelI23Flash_fwd_kernel_traitsILi96ELi64ELi128ELi4ELb0ELb0EN7cutlass10bfloat16_tE19Flash_kernel_traitsILi96ELi64ELi128ELi4ES3_EELb0ELb0ELb0ELb0ELb1ELb1ELb1ELb1EEEvNS_16Flash_fwd_paramsE$_ZN5flash30compute_attn_1rowblock_splitkvI23Flash_fwd_kernel_traitsILi96ELi64ELi128ELi4ELb0ELb0EN7cutlass10bfloat16_tE19Flash_kernel_traitsILi96ELi64ELi128ELi4ES3_EELb0ELb0ELb0ELb0ELb1ELb1ELb1ELb1ENS_16Flash_fwd_paramsEEEvRKT8_iiiii,(.L_x_11625 - $_ZN5flash24flash_fwd_splitkv_kernelI23Flash_fwd_kernel_traitsILi96ELi64ELi128ELi4ELb0ELb0EN7cutlass10bfloat16_tE19Flash_kernel_traitsILi96ELi64ELi128ELi4ES3_EELb0ELb0ELb0ELb0ELb1ELb1ELb1ELb1EEEvNS_16Flash_fwd_paramsE$_ZN5flash30compute_attn_1rowblock_splitkvI23Flash_fwd_kernel_traitsILi96ELi64ELi128ELi4ELb0ELb0EN7cutlass10bfloat16_tE19Flash_kernel_traitsILi96ELi64ELi128ELi4ES3_EELb0ELb0ELb0ELb0ELb1ELb1ELb1ELb1ENS_16Flash_fwd_paramsEEEvRKT8_iiiii)
$_ZN5flash24flash_fwd_splitkv_kernelI23Flash_fwd_kernel_traitsILi96ELi64ELi128ELi4ELb0ELb0EN7cutlass10bfloat16_tE19Flash_kernel_traitsILi96ELi64ELi128ELi4ES3_EELb0ELb0ELb0ELb0ELb1ELb1ELb1ELb1EEEvNS_16Flash_fwd_paramsE$_ZN5flash30compute_attn_1rowblock_splitkvI23Flash_fwd_kernel_traitsILi96ELi64ELi128ELi4ELb0ELb0EN7cutlass10bfloat16_tE19Flash_kernel_traitsILi96ELi64ELi128ELi4ES3_EELb0ELb0ELb0ELb0ELb1ELb1ELb1ELb1ENS_16Flash_fwd_paramsEEEvRKT8_iiiii:
        /* <DEDUP_REMOVED lines=38> */
.L_x_4005:
[----:B------:R-:W-:Y:S05]  /*0460*/  BSYNC.RECONVERGENT B0 ;  /* 0x0000000000007941 */ /* 0x000fea0003800200 */
.L_x_4004:
[----:B------:R-:W-:Y:S04]  /*0470*/  BSSY.RECONVERGENT B0, `(.L_x_4006) ;  /* 0x0000007000007945 */ /* 0x000fe80003800200 */
[----:B------:R-:W-:Y:S05]  /*0480*/  @!P3 BRA `(.L_x_4007) ;  /* 0x000000000014b947 */ /* 0x000fea0003800000 */
[----:B------:R-:W3:Y:S02]  /*0490*/  LD.E.U8 R3, desc[UR4][R116.64+0x1b2] ;  /* 0x0001b20474037980 */ /* 0x000ee4000c101100 */
[----:B---3--:R-:W-:-:S13]  /*04a0*/  ISETP.NE.AND P1, PT, R3, RZ, PT ;  /* 0x000000ff0300720c */ /* 0x008fda0003f25270 */
[----:B------:R-:W3:Y:S02]  /*04b0*/  @P1 LD.E R6, desc[UR4][R16.64+0x4] ;  /* 0x0000040410061980 */ /* 0x000ee4000c101900 */
[----:B---3-5:R-:W-:-:S06]  /*04c0*/  @P1 IADD3 R91, PT, PT, R6, -R11, RZ ;  /* 0x8000000b065b1210 */ /* 0x028fcc0007ffe0ff */
[----:B------:R3:W5:Y:S02]  /*04d0*/  @!P1 LD.E R91, desc[UR4][R16.64] ;  /* 0x00000004105b9980 */ /* 0x000764000c101900 */
.L_x_4007:
[----:B------:R-:W-:Y:S05]  /*04e0*/  BSYNC.RECONVERGENT B0 ;  /* 0x0000000000007941 */ /* 0x000fea0003800200 */
.L_x_4006:
        /* <DEDUP_REMOVED lines=9> */
.L_x_4009:
[----:B------:R-:W4:Y:S01]  /*0580*/  LD.E.64 R4, desc[UR4][R116.64+0x108] ;  /* 0x0001080474047980 */ /* 0x000f22000c101b00 */
[----:B------:R-:W-:Y:S01]  /*0590*/  BSSY.RECONVERGENT B0, `(.L_x_4011) ;  /* 0x0000006000007945 */ /* 0x000fe20003800200 */
[----:B----4-:R-:W-:Y:S01]  /*05a0*/  ISETP.NE.U32.AND P0, PT, R4, RZ, PT ;  /* 0x000000ff0400720c */ /* 0x010fe20003f05070 */
[----:B------:R-:W-:-:S03]  /*05b0*/  IMAD.MOV.U32 R4, RZ, RZ, RZ ;  /* 0x000000ffff047224 */ /* 0x000fc600078e00ff */
[----:B------:R-:W-:-:S13]  /*05c0*/  ISETP.NE.AND.EX P0, PT, R5, RZ, PT, P0 ;  /* 0x000000ff0500720c */ /* 0x000fda0003f05300 */
[----:B------:R-:W-:Y:S05]  /*05d0*/  @!P0 BRA `(.L_x_4012) ;  /* 0x0000000000048947 */ /* 0x000fea0003800000 */
[----:B------:R4:W5:Y:S02]  /*05e0*/  LD.E R4, desc[UR4][R116.64+0xbc] ;  /* 0x0000bc0474047980 */ /* 0x000964000c101900 */
.L_x_4012:
[----:B------:R-:W-:Y:S05]  /*05f0*/  BSYNC.RECONVERGENT B0 ;  /* 0x0000000000007941 */ /* 0x000fea0003800200 */
.L_x_4011:
[----:B-----5:R-:W-:Y:S02]  /*0600*/  IADD3 R81, PT, PT, R91, R4, RZ ;  /* 0x000000045b517210 */ /* 0x020fe40007ffe0ff */
.L_x_4010:
[----:B------:R-:W-:Y:S05]  /*0610*/  BSYNC.RECONVERGENT B1 ;  /* 0x0000000000017941 */ /* 0x000fea0003800200 */
.L_x_4008:
[----:B------:R-:W-:Y:S01]  /*0620*/  IMAD.SHL.U32 R154, R21, 0x40, RZ ;  /* 0x00000040159a7824 */ /* 0x000fe200078e00ff */
[----:B------:R-:W-:-:S04]  /*0630*/  MOV R149, 0x0 ;  /* 0x0000000000957802 */ /* 0x000fc80000000f00 */
[----:B------:R-:W-:-:S13]  /*0640*/  ISETP.GT.AND P0, PT, R153, R154, PT ;  /* 0x0000009a9900720c */ /* 0x000fda0003f04270 */
[----:B-1234-:R-:W-:Y:S05]  /*0650*/  @!P0 RET.REL.NODEC R148 `(_ZN5flash24flash_fwd_splitkv_kernelI23Flash_fwd_kernel_traitsILi96ELi64ELi128ELi4ELb0ELb0EN7cutlass10bfloat16_tE19Flash_kernel_traitsILi96ELi64ELi128ELi4ES3_EELb0ELb0ELb0ELb0ELb1ELb1ELb1ELb1EEEvNS_16Flash_fwd_paramsE) ;  /* 0xfffffff894688950 */ /* 0x01efea0003c3ffff */
        /* <DEDUP_REMOVED lines=44> */
[----:B------:R-:W-:-:S02]  /*0920*/  IMAD.IADD R153, R153, 0x1, -R154 ;  /* 0x0000000199997824 */ /* 0x000fc400078e0a9a */
[----:B------:R-:W-:Y:S02]  /*0930*/  IMAD.MOV.U32 R149, RZ, RZ, 0x0 ;  /* 0x00000000ff957424 */ /* 0x000fe400078e00ff */
        /* <DEDUP_REMOVED lines=12> */
[----:B------:R-:W-:Y:S01]  /*0a00*/  VIADD R2, R4, 0x20 ;  /* 0x0000002004027836 */ /* 0x000fe20000000000 */
[----:B------:R-:W-:Y:S02]  /*0a10*/  ISETP.GE.AND P3, PT, R10, R153, PT ;  /* 0x000000990a00720c */ /* 0x000fe40003f66270 */
[----:B------:R-:W-:Y:S02]  /*0a20*/  IADD3 R5, P0, PT, R0, R5, RZ ;  /* 0x0000000500057210 */ /* 0x000fe40007f1e0ff */
[----:B------:R-:W-:Y:S02]  /*0a30*/  ISETP.GE.AND P2, PT, R2, R153, PT ;  /* 0x000000990200720c */ /* 0x000fe40003f46270 */
[----:B------:R-:W-:Y:S02]  /*0a40*/  LEA.HI.X.SX32 R0, R0, RZ, 0x1, P0 ;  /* 0x000000ff00007211 */ /* 0x000fe400000f0eff */
[----:B-----5:R-:W-:-:S02]  /*0a50*/  LEA R6, P0, R5, R6, 0x2 ;  /* 0x0000000605067211 */ /* 0x020fc400078010ff */
[----:B------:R-:W-:Y:S01]  /*0a60*/  ISETP.NE.OR P5, PT, R69, RZ, P3 ;  /* 0x000000ff4500720c */ /* 0x000fe20001fa5670 */
[----:B------:R-:W-:Y:S01]  /*0a70*/  @!P6 IMAD.MOV.U32 R11, RZ, RZ, -0x800000 ;  /* 0xff800000ff0be424 */ /* 0x000fe200078e00ff */
[----:B------:R-:W-:Y:S02]  /*0a80*/  LEA.HI.X R7, R5, R7, R0, 0x2, P0 ;  /* 0x0000000705077211 */ /* 0x000fe400000f1400 */
[----:B------:R-:W-:Y:S01]  /*0a90*/  IADD3 R5, P0, PT, R3, R4, RZ ;  /* 0x0000000403057210 */ /* 0x000fe20007f1e0ff */
[----:B------:R-:W-:Y:S01]  /*0aa0*/  VIADD R4, R4, 0x30 ;  /* 0x0000003004047836 */ /* 0x000fe20000000000 */
[----:B------:R-:W-:Y:S01]  /*0ab0*/  ISETP.NE.OR P4, PT, R69, RZ, P2 ;  /* 0x000000ff4500720c */ /* 0x000fe20001785670 */
        /* <DEDUP_REMOVED lines=22> */
[----:B-1----:R-:W-:Y:S05]  /*0c20*/  @P1 RET.REL.NODEC R148 `(_ZN5flash24flash_fwd_splitkv_kernelI23Flash_fwd_kernel_traitsILi96ELi64ELi128ELi4ELb0ELb0EN7cutlass10bfloat16_tE19Flash_kernel_traitsILi96ELi64ELi128ELi4ES3_EELb0ELb0ELb0ELb0ELb1ELb1ELb1ELb1EEEvNS_16Flash_fwd_paramsE) ;  /* 0xfffffff094f41950 */ /* 0x002fea0003c3ffff */
[----:B------:R-:W-:Y:S02]  /*0c30*/  MOV R5, 0xff800000 ;  /* 0xff80000000057802 */ /* 0x000fe40000000f00 */
[----:B------:R-:W-:-:S03]  /*0c40*/  MOV R149, 0x0 ;  /* 0x0000000000957802 */ /* 0x000fc60000000f00 */
[----:B------:R1:W-:Y:S02]  /*0c50*/  ST.E desc[UR4][R2.64+0xc0], R5 ;  /* 0x0000c00502007985 */ /* 0x0003e4000c101904 */
[----:B-1----:R-:W-:Y:S05]  /*0c60*/  RET.REL.NODEC R148 `(_ZN5flash24flash_fwd_splitkv_kernelI23Flash_fwd_kernel_traitsILi96ELi64ELi128ELi4ELb0ELb0EN7cutlass10bfloat16_tE19Flash_kernel_traitsILi96ELi64ELi128ELi4ES3_EELb0ELb0ELb0ELb0ELb1ELb1ELb1ELb1EEEvNS_16Flash_fwd_paramsE) ;  /* 0xfffffff094e47950 */ /* 0x002fea0003c3ffff */
.L_x_4013:
        /* <DEDUP_REMOVED lines=101> */
.L_x_4015:
        /* <DEDUP_REMOVED lines=39> */
[-C--:B------:R-:W-:Y:S01]  /*1530*/  @P4 IMAD.WIDE.U32 R24, R142, R6.reuse, RZ ;  /* 0x000000068e184225 */ /* 0x080fe200078e00ff */
[----:B------:R-:W-:Y:S02]  /*1540*/  @!P4 IADD3 R7, PT, PT, R15, R7, RZ ;  /* 0x000000070f07c210 */ /* 0x000fe40007ffe0ff */
[----:B------:R-:W-:Y:S01]  /*1550*/  LEA R15, R122, 0xffffff80, 0x7 ;  /* 0xffffff807a0f7811 */ /* 0x000fe200078e38ff */
[----:B------:R-:W-:Y:S01]  /*1560*/  @P4 IMAD R2, R143, R6, RZ ;  /* 0x000000068f024224 */ /* 0x000fe200078e02ff */
[----:B------:R-:W-:-:S02]  /*1570*/  @!P3 IADD3 R5, PT, PT, R5, 0x1, RZ ;  /* 0x000000010505b810 */ /* 0x000fc40007ffe0ff */
[----:B------:R-:W-:Y:S01]  /*1580*/  @!P4 MOV R6, R14 ;  /* 0x0000000e0006c202 */ /* 0x000fe20000000f00 */
[----:B------:R-:W-:Y:S01]  /*1590*/  @P4 IMAD.IADD R7, R25, 0x1, R2 ;  /* 0x0000000119074824 */ /* 0x000fe200078e0202 */
[----:B------:R-:W-:Y:S01]  /*15a0*/  @P4 MOV R6, R24 ;  /* 0x0000001800064202 */ /* 0x000fe20000000f00 */
[-C--:B------:R-:W-:Y:S01]  /*15b0*/  IMAD R2, R143, R15.reuse, RZ ;  /* 0x0000000f8f027224 */ /* 0x080fe200078e02ff */
[----:B------:R-:W-:Y:S01]  /*15c0*/  SHF.R.S32.HI R9, RZ, 0x1f, R15 ;  /* 0x0000001fff097819 */ /* 0x000fe2000001140f */
[----:B------:R-:W-:Y:S01]  /*15d0*/  @P2 VIADD R5, R5, 0x1 ;  /* 0x0000000105052836 */ /* 0x000fe20000000000 */
[----:B------:R-:W-:Y:S01]  /*15e0*/  @!P4 SHF.R.S32.HI R3, RZ, 0x1f, R8 ;  /* 0x0000001fff03c819 */ /* 0x000fe20000011408 */
[----:B------:R-:W-:Y:S02]  /*15f0*/  @!P4 IMAD R0, R121, R8, RZ ;  /* 0x000000087900c224 */ /* 0x000fe400078e02ff */
[----:B------:R-:W-:Y:S01]  /*1600*/  IMAD R2, R9, R142, R2 ;  /* 0x0000008e09027224 */ /* 0x000fe200078e0202 */
[----:B------:R-:W-:Y:S01]  /*1610*/  @!P1 IADD3 R5, PT, PT, -R5, RZ, RZ ;  /* 0x000000ff05059210 */ /* 0x000fe20007ffe1ff */
[----:B------:R-:W-:Y:S01]  /*1620*/  IMAD.WIDE.U32 R24, R142, R15, R6 ;  /* 0x0000000f8e187225 */ /* 0x000fe200078e0006 */
[----:B------:R-:W-:-:S03]  /*1630*/  @!P0 LOP3.LUT R5, RZ, R12, RZ, 0x33, !PT ;  /* 0x0000000cff058212 */ /* 0x000fc600078e33ff */
        /* <DEDUP_REMOVED lines=22> */
.L_x_4016:
[----:B------:R-:W-:Y:S05]  /*17a0*/  BSYNC.RECONVERGENT B0 ;  /* 0x0000000000007941 */ /* 0x000fea0003800200 */
.L_x_4014:
        /* <DEDUP_REMOVED lines=22> */
[----:B------:R-:W-:Y:S01]  /*1910*/  IMAD.MOV.U32 R0, RZ, RZ, RZ ;  /* 0x000000ffff007224 */ /* 0x000fe200078e00ff */
[----:B------:R-:W-:Y:S01]  /*1920*/  LOP3.LUT R16, R155, R12, RZ, 0x3c, !PT ;  /* 0x0000000c9b107212 */ /* 0x000fe200078e3cff */
[----:B------:R-:W-:-:S10]  /*1930*/  IMAD.SHL.U32 R152, R69, 0x8, RZ ;  /* 0x0000000845987824 */ /* 0x000fd400078e00ff */
[----:B------:R-:W-:Y:S01]  /*1940*/  @!P3 IMAD.IADD R19, R19, 0x1, -R2 ;  /* 0x000000011313b824 */ /* 0x000fe200078e0a02 */
[----:B------:R-:W-:Y:S01]  /*1950*/  ISETP.GE.AND P2, PT, R16, RZ, PT ;  /* 0x000000ff1000720c */ /* 0x000fe20003f46270 */
[----:B------:R1:W5:Y:S03]  /*1960*/  @P5 LD.E R0, desc[UR4][R30.64] ;  /* 0x000000041e005980 */ /* 0x000366000c101900 */
[----:B------:R-:W-:Y:S01]  /*1970*/  ISETP.GE.U32.AND P4, PT, R19, R2, PT ;  /* 0x000000021300720c */ /* 0x000fe20003f86070 */
[C---:B------:R-:W-:Y:S02]  /*1980*/  IMAD.SHL.U32 R19, R69.reuse, 0x20, RZ ;  /* 0x0000002045137824 */ /* 0x040fe400078e00ff */
[----:B------:R-:W-:-:S03]  /*1990*/  IMAD.SHL.U32 R16, R69, 0x10, RZ ;  /* 0x0000001045107824 */ /* 0x000fc600078e00ff */
[----:B------:R-:W-:Y:S01]  /*19a0*/  LOP3.LUT R24, R19, 0xc0, RZ, 0xc0, !PT ;  /* 0x000000c013187812 */ /* 0x000fe200078ec0ff */
[----:B------:R-:W-:Y:S01]  /*19b0*/  IMAD.SHL.U32 R82, R69, 0x4, RZ ;  /* 0x0000000445527824 */ /* 0x000fe200078e00ff */
[C---:B------:R-:W-:Y:S02]  /*19c0*/  LOP3.LUT R68, R16.reuse, 0x3e00, RZ, 0xc0, !PT ;  /* 0x00003e0010447812 */ /* 0x040fe400078ec0ff */
[----:B------:R-:W-:Y:S02]  /*19d0*/  LOP3.LUT R16, R16, 0x100, RZ, 0xc0, !PT ;  /* 0x0000010010107812 */ /* 0x000fe400078ec0ff */
[----:B------:R-:W-:Y:S01]  /*19e0*/  LOP3.LUT R67, R24, 0x8, R69, 0xf8, !PT ;  /* 0x0000000818437812 */ /* 0x000fe200078ef845 */
[----:B------:R-:W-:Y:S01]  /*19f0*/  IMAD R2, R9, R120, RZ ;  /* 0x0000007809027224 */ /* 0x000fe200078e02ff */
[----:B------:R-:W-:Y:S02]  /*1a00*/  LOP3.LUT R18, R19, 0x100, RZ, 0xc0, !PT ;  /* 0x0000010013127812 */ /* 0x000fe400078ec0ff */
[----:B-1----:R-:W-:-:S04]  /*1a10*/  LOP3.LUT R30, R152, 0x18, RZ, 0xc0, !PT ;  /* 0x00000018981e7812 */ /* 0x002fc800078ec0ff */
[----:B------:R-:W-:Y:S02]  /*1a20*/  IADD3 R22, P1, PT, R30, R22, RZ ;  /* 0x000000161e167210 */ /* 0x000fe40007f3e0ff */
[--C-:B------:R-:W-:Y:S02]  /*1a30*/  LOP3.LUT R68, R68, 0x20, R19.reuse, 0xf8, !PT ;  /* 0x0000002044447812 */ /* 0x100fe400078ef813 */
[----:B------:R-:W-:Y:S02]  /*1a40*/  LOP3.LUT R16, R16, 0x20, R19, 0xf8, !PT ;  /* 0x0000002010107812 */ /* 0x000fe400078ef813 */
[----:B------:R-:W-:Y:S02]  /*1a50*/  LOP3.LUT R67, R67, 0x18, R82, 0x78, !PT ;  /* 0x0000001843437812 */ /* 0x000fe400078e7852 */
[----:B------:R-:W-:Y:S01]  /*1a60*/  IADD3.X R23, PT, PT, RZ, R17, RZ, P1, !PT ;  /* 0x00000011ff177210 */ /* 0x000fe20000ffe4ff */
[----:B------:R-:W-:Y:S01]  /*1a70*/  @!P3 VIADD R14, R14, 0x1 ;  /* 0x000000010e0eb836 */ /* 0x000fe20000000000 */
[----:B------:R-:W-:-:S02]  /*1a80*/  ISETP.NE.AND P1, PT, R12, RZ, PT ;  /* 0x000000ff0c00720c */ /* 0x000fc40003f25270 */
[--C-:B------:R-:W-:Y:S02]  /*1a90*/  LOP3.LUT R65, R18, 0x20, R19.reuse, 0xf8, !PT ;  /* 0x0000002012417812 */ /* 0x100fe400078ef813 */
[----:B------:R-:W-:Y:S01]  /*1aa0*/  LOP3.LUT R68, R68, 0x100, R19, 0xf8, !PT ;  /* 0x0000010044447812 */ /* 0x000fe200078ef813 */
[----:B------:R-:W-:Y:S01]  /*1ab0*/  IMAD.WIDE.U32 R18, R15, R120, R22 ;  /* 0x000000780f127225 */ /* 0x000fe200078e0016 */
[----:B------:R-:W-:-:S03]  /*1ac0*/  LOP3.LUT R67, R16, R67, RZ, 0xfc, !PT ;  /* 0x0000004310437212 */ /* 0x000fc600078efcff */
[----:B------:R-:W-:Y:S02]  /*1ad0*/  IMAD R16, R15, R121, R2 ;  /* 0x000000790f107224 */ /* 0x000fe400078e0202 */
[----:B------:R-:W-:-:S04]  /*1ae0*/  @P4 VIADD R14, R14, 0x1 ;  /* 0x000000010e0e4836 */ /* 0x000fc80000000000 */
[----:B------:R-:W-:Y:S01]  /*1af0*/  IMAD.MOV.U32 R2, RZ, RZ, R14 ;  /* 0x000000ffff027224 */ /* 0x000fe200078e000e */
[----:B------:R-:W-:-:S03]  /*1b00*/  SHF.R.U32.HI R9, RZ, 0x1, R69 ;  /* 0x00000001ff097819 */ /* 0x000fc60000011645 */
[----:B------:R-:W-:Y:S01]  /*1b10*/  @!P2 IMAD.MOV R2, RZ, RZ, -R2 ;  /* 0x000000ffff02a224 */ /* 0x000fe200078e0a02 */
[----:B------:R-:W-:Y:S01]  /*1b20*/  @!P1 LOP3.LUT R2, RZ, R12, RZ, 0x33, !PT ;  /* 0x0000000cff029212 */ /* 0x000fe200078e33ff */
[----:B------:R-:W-:Y:S01]  /*1b30*/  IMAD.MOV.U32 R129, RZ, RZ, RZ ;  /* 0x000000ffff817224 */ /* 0x000fe200078e00ff */
[----:B------:R-:W-:Y:S02]  /*1b40*/  SHF.R.U32.HI R128, RZ, 0x2, R69 ;  /* 0x00000002ff807819 */ /* 0x000fe40000011645 */
[----:B------:R-:W-:-:S03]  /*1b50*/  LOP3.LUT R9, R24, 0x8, R9, 0xf8, !PT ;  /* 0x0000000818097812 */ /* 0x000fc600078ef809 */
[----:B------:R-:W-:Y:S01]  /*1b60*/  IMAD.WIDE.U32 R20, R21, 0x40, R128 ;  /* 0x0000004015147825 */ /* 0x000fe200078e0080 */
[----:B------:R-:W-:-:S04]  /*1b70*/  LOP3.LUT R9, R9, 0x18, R82, 0x78, !PT ;  /* 0x0000001809097812 */ /* 0x000fc800078e7852 */
[-C--:B------:R-:W-:Y:S02]  /*1b80*/  LOP3.LUT R68, R68, R9.reuse, RZ, 0xfc, !PT ;  /* 0x0000000944447212 */ /* 0x080fe400078efcff */
[----:B------:R-:W-:Y:S01]  /*1b90*/  LOP3.LUT R65, R65, R9, RZ, 0xfc, !PT ;  /* 0x0000000941417212 */ /* 0x000fe200078efcff */
[----:B------:R-:W-:Y:S01]  /*1ba0*/  IMAD.IADD R19, R19, 0x1, R16 ;  /* 0x0000000113137824 */ /* 0x000fe200078e0210 */
[----:B------:R-:W-:Y:S01]  /*1bb0*/  SHF.R.S32.HI R16, RZ, 0x1f, R2 ;  /* 0x0000001fff107819 */ /* 0x000fe20000011402 */
[----:B------:R-:W1:Y:S01]  /*1bc0*/  S2UR UR6, SR_CgaCtaId ;  /* 0x00000000000679c3 */ /* 0x000e620000008800 */
[----:B------:R-:W-:-:S04]  /*1bd0*/  IMAD.WIDE.U32 R18, R2, R32, R18 ;  /* 0x0000002002127225 */ /* 0x000fc800078e0012 */
[-C--:B------:R-:W-:Y:S02]  /*1be0*/  IMAD R147, R121, R128.reuse, RZ ;  /* 0x0000008079937224 */ /* 0x080fe400078e02ff */
[----:B------:R-:W-:Y:S01]  /*1bf0*/  IMAD R145, R143, R128, RZ ;  /* 0x000000808f917224 */ /* 0x000fe200078e02ff */
[----:B------:R-:W-:Y:S01]  /*1c00*/  UMOV UR7, 0x400 ;  /* 0x0000040000077882 */ /* 0x000fe20000000000 */
[----:B------:R-:W-:Y:S02]  /*1c10*/  IMAD.MOV.U32 R66, RZ, RZ, 0x10 ;  /* 0x00000010ff427424 */ /* 0x000fe400078e00ff */
[----:B------:R-:W-:Y:S01]  /*1c20*/  VIADD R150, R122, 0xffffffff ;  /* 0xffffffff7a967836 */ /* 0x000fe20000000000 */
[C---:B------:R-:W-:Y:S01]  /*1c30*/  SHF.L.U64.HI R86, R120.reuse, 0x5, R121 ;  /* 0x0000000578567819 */ /* 0x040fe20000010279 */
[----:B------:R-:W-:Y:S01]  /*1c40*/  IMAD.SHL.U32 R85, R120, 0x20, RZ ;  /* 0x0000002078557824 */ /* 0x000fe200078e00ff */
[C---:B------:R-:W-:Y:S01]  /*1c50*/  SHF.L.U64.HI R84, R142.reuse, 0x5, R143 ;  /* 0x000000058e547819 */ /* 0x040fe2000001028f */
[----:B-1----:R-:W-:Y:S01]  /*1c60*/  ULEA UR6, UR6, UR7, 0x18 ;  /* 0x0000000706067291 */ /* 0x002fe2000f8ec0ff */
[----:B------:R-:W-:-:S02]  /*1c70*/  IMAD.SHL.U32 R83, R142, 0x20, RZ ;  /* 0x000000208e537824 */ /* 0x000fc400078e00ff */
        /* <DEDUP_REMOVED lines=10> */
[----:B------:R-:W-:Y:S01]  /*1d20*/  IMAD R12, R27, R155, RZ ;  /* 0x0000009b1b0c7224 */ /* 0x000fe200078e02ff */
[----:B------:R-:W-:-:S03]  /*1d30*/  SHF.R.S32.HI R17, RZ, 0x1f, R155 ;  /* 0x0000001fff117819 */ /* 0x000fc6000001149b */
[----:B------:R-:W-:Y:S02]  /*1d40*/  IMAD.X R15, RZ, RZ, R15, P1 ;  /* 0x000000ffff0f7224 */ /* 0x000fe400008e060f */
[----:B------:R-:W-:Y:S02]  /*1d50*/  IMAD R12, R26, R17, R12 ;  /* 0x000000111a0c7224 */ /* 0x000fe400078e020c */
[----:B------:R-:W-:Y:S01]  /*1d60*/  IMAD.WIDE.U32 R26, R155, R26, R14 ;  /* 0x0000001a9b1a7225 */ /* 0x000fe200078e000e */
[----:B------:R-:W-:-:S03]  /*1d70*/  IADD3 R14, P0, PT, R30, R8, RZ ;  /* 0x000000081e0e7210 */ /* 0x000fc60007f1e0ff */
[----:B------:R-:W-:Y:S02]  /*1d80*/  IMAD R9, R21, R28, RZ ;  /* 0x0000001c15097224 */ /* 0x000fe400078e02ff */
[----:B------:R-:W-:Y:S02]  /*1d90*/  IMAD.IADD R27, R27, 0x1, R12 ;  /* 0x000000011b1b7824 */ /* 0x000fe400078e020c */
[----:B------:R-:W-:Y:S02]  /*1da0*/  IMAD.X R15, RZ, RZ, R3, P0 ;  /* 0x000000ffff0f7224 */ /* 0x000fe400000e0603 */
[C---:B------:R-:W-:Y:S02]  /*1db0*/  IMAD R3, R20.reuse, R29, R9 ;  /* 0x0000001d14037224 */ /* 0x040fe400078e0209 */
[----:B------:R-:W-:Y:S02]  /*1dc0*/  IMAD R13, R33, R2, RZ ;  /* 0x00000002210d7224 */ /* 0x000fe400078e02ff */
[----:B------:R-:W-:-:S04]  /*1dd0*/  IMAD.WIDE.U32 R20, R20, R28, R26 ;  /* 0x0000001c14147225 */ /* 0x000fc800078e001a */
[----:B------:R-:W-:Y:S01]  /*1de0*/  IMAD R13, R16, R32, R13 ;  /* 0x00000020100d7224 */ /* 0x000fe200078e020d */
[----:B----4-:R-:W-:Y:S02]  /*1df0*/  LEA R126, P2, R20, R4, 0x1 ;  /* 0x00000004147e7211 */ /* 0x010fe400078408ff */
[----:B------:R-:W-:Y:S01]  /*1e00*/  SHF.R.S32.HI R4, RZ, 0x1f, R91 ;  /* 0x0000001fff047819 */ /* 0x000fe2000001145b */
[----:B------:R-:W-:-:S03]  /*1e10*/  IMAD.IADD R19, R19, 0x1, R13 ;  /* 0x0000000113137824 */ /* 0x000fc600078e020d */
[----:B------:R-:W-:Y:S01]  /*1e20*/  LEA.HI R4, R4, R91, RZ, 0x7 ;  /* 0x0000005b04047211 */ /* 0x000fe200078f38ff */
[----:B------:R-:W-:-:S03]  /*1e30*/  IMAD.WIDE.U32 R8, R128, R120, R18 ;  /* 0x0000007880087225 */ /* 0x000fc600078e0012 */
[----:B------:R-:W-:Y:S02]  /*1e40*/  SHF.R.S32.HI R4, RZ, 0x7, R4 ;  /* 0x00000007ff047819 */ /* 0x000fe40000011404 */
[----:B------:R-:W-:Y:S02]  /*1e50*/  IADD3 R147, PT, PT, R9, R147, RZ ;  /* 0x0000009309937210 */ /* 0x000fe40007ffe0ff */
[----:B------:R-:W-:Y:S02]  /*1e60*/  LEA R146, P0, R8, R6, 0x1 ;  /* 0x0000000608927211 */ /* 0x000fe400078008ff */
[----:B------:R-:W-:Y:S02]  /*1e70*/  LOP3.LUT R6, R152, 0xc0, RZ, 0xc0, !PT ;  /* 0x000000c098067812 */ /* 0x000fe400078ec0ff */
[----:B------:R-:W-:Y:S01]  /*1e80*/  VIMNMX R87, PT, PT, R141, R4, !PT ;  /* 0x000000048d577248 */ /* 0x000fe20007fe0100 */
[----:B------:R-:W-:Y:S01]  /*1e90*/  IMAD.IADD R3, R21, 0x1, R3 ;  /* 0x0000000115037824 */ /* 0x000fe200078e0203 */
[----:B------:R-:W-:Y:S01]  /*1ea0*/  LEA.HI.X R147, R8, R7, R147, 0x1, P0 ;  /* 0x0000000708937211 */ /* 0x000fe200000f0c93 */
[----:B------:R-:W-:Y:S01]  /*1eb0*/  IMAD.WIDE.U32 R12, R128, R142, R14 ;  /* 0x0000008e800c7225 */ /* 0x000fe200078e000e */
[----:B------:R-:W-:-:S02]  /*1ec0*/  LOP3.LUT R151, R6, 0x18, R69, 0xf8, !PT ;  /* 0x0000001806977812 */ /* 0x000fc400078ef845 */
[----:B------:R-:W-:Y:S02]  /*1ed0*/  ISETP.GT.AND P0, PT, R122, R87, PT ;  /* 0x000000577a00720c */ /* 0x000fe40003f04270 */
[----:B------:R-:W-:Y:S01]  /*1ee0*/  LEA.HI.X R127, R20, R5, R3, 0x1, P2 ;  /* 0x00000005147f7211 */ /* 0x000fe200010f0c03 */
[----:B------:R-:W-:Y:S01]  /*1ef0*/  IMAD.IADD R145, R13, 0x1, R145 ;  /* 0x000000010d917824 */ /* 0x000fe200078e0291 */
[--C-:B------:R-:W-:Y:S02]  /*1f00*/  LOP3.LUT R3, R151, 0x18, R152.reuse, 0x78, !PT ;  /* 0x0000001897037812 */ /* 0x100fe400078e7898 */
[C---:B------:R-:W-:Y:S02]  /*1f10*/  LEA R144, P1, R12.reuse, R10, 0x1 ;  /* 0x0000000a0c907211 */ /* 0x040fe400078208ff */
[----:B------:R-:W-:Y:S02]  /*1f20*/  LOP3.LUT R80, R3, 0x1f20, R152, 0xf8, !PT ;  /* 0x00001f2003507812 */ /* 0x000fe400078ef898 */
[----:B------:R-:W-:-:S02]  /*1f30*/  LEA.HI.X R145, R12, R11, R145, 0x1, P1 ;  /* 0x0000000b0c917211 */ /* 0x000fc400008f0c91 */
[C---:B------:R-:W-:Y:S02]  /*1f40*/  LOP3.LUT P1, RZ, R69.reuse, 0x4, RZ, 0xc0, !PT ;  /* 0x0000000445ff7812 */ /* 0x040fe4000782c0ff */
[----:B------:R-:W-:Y:S01]  /*1f50*/  LEA R80, R80, UR6, 0x1 ;  /* 0x0000000650507c11 */ /* 0x000fe2000f8e08ff */
[C---:B------:R-:W-:Y:S01]  /*1f60*/  IMAD.SHL.U32 R88, R28.reuse, 0x20, RZ ;  /* 0x000000201c587824 */ /* 0x040fe200078e00ff */
[----:B------:R-:W-:Y:S02]  /*1f70*/  SHF.L.U64.HI R89, R28, 0x5, R29 ;  /* 0x000000051c597819 */ /* 0x000fe4000001021d */
[----:B------:R-:W-:Y:S02]  /*1f80*/  LOP3.LUT R69, R69, 0x3, RZ, 0xc0, !PT ;  /* 0x0000000345457812 */ /* 0x000fe400078ec0ff */
[----:B------:R-:W-:Y:S02]  /*1f90*/  LOP3.LUT R152, R152, 0x20, RZ, 0xc0, !PT ;  /* 0x0000002098987812 */ /* 0x000fe400078ec0ff */
[----:B------:R-:W-:-:S02]  /*1fa0*/  SEL R66, R66, 0xfffffff0, !P1 ;  /* 0xfffffff042427807 */ /* 0x000fc40004800000 */
        /* <DEDUP_REMOVED lines=23> */
[----:B------:R-:W-:Y:S01]  /*2120*/  IMAD R109, R122, -0x80, R91 ;  /* 0xffffff807a6d7824 */ /* 0x000fe200078e025b */
        /* <DEDUP_REMOVED lines=74> */
.L_x_4040:
[----:B------:R-:W-:Y:S01]  /*25d0*/  VIADD R107, R107, 0x80 ;  /* 0x000000806b6b7836 */ /* 0x000fe20000000000 */
[----:B------:R-:W-:Y:S01]  /*25e0*/  UMOV UR6, URZ ;  /* 0x000000ff00067c82 */ /* 0x000fe20008000000 */
[----:B------:R-:W-:Y:S01]  /*25f0*/  VIADD R109, R109, 0x80 ;  /* 0x000000806d6d7836 */ /* 0x000fe20000000000 */
[----:B------:R-:W-:Y:S01]  /*2600*/  BSSY.RECONVERGENT B1, `(.L_x_4018) ;  /* 0x00006c8000017945 */ /* 0x000fe20003800200 */
[----:B------:R-:W-:Y:S01]  /*2610*/  VIADD R106, R106, 0xffffffff ;  /* 0xffffffff6a6a7836 */ /* 0x000fe20000000000 */
[-C--:B------:R-:W-:Y:S01]  /*2620*/  ISETP.GE.AND P0, PT, R128, R107.reuse, PT ;  /* 0x0000006b8000720c */ /* 0x080fe20003f06270 */
[----:B------:R-:W-:Y:S01]  /*2630*/  IMAD.MOV.U32 R124, RZ, RZ, R108 ;  /* 0x000000ffff7c7224 */ /* 0x000fe200078e006c */
[----:B------:R-:W-:Y:S01]  /*2640*/  ISETP.GE.AND P6, PT, R118, R107, PT ;  /* 0x0000006b7600720c */ /* 0x000fe20003fc6270 */
        /* <DEDUP_REMOVED lines=96> */
.L_x_4019:
        /* <DEDUP_REMOVED lines=147> */
.L_x_4023:
[----:B------:R-:W-:Y:S05]  /*3580*/  BSYNC.RECONVERGENT B0 ;  /* 0x0000000000007941 */ /* 0x000fea0003800200 */
.L_x_4022:
        /* <DEDUP_REMOVED lines=141> */
.L_x_4025:
[----:B------:R-:W-:Y:S05]  /*3e60*/  BSYNC.RECONVERGENT B0 ;  /* 0x0000000000007941 */ /* 0x000fea0003800200 */
.L_x_4024:
        /* <DEDUP_REMOVED lines=145> */
.L_x_4027:
[----:B------:R-:W-:Y:S05]  /*4780*/  BSYNC.RECONVERGENT B0 ;  /* 0x0000000000007941 */ /* 0x000fea0003800200 */
.L_x_4026:
        /* <DEDUP_REMOVED lines=147> */
.L_x_4029:
[----:B------:R-:W-:Y:S05]  /*50c0*/  BSYNC.RECONVERGENT B0 ;  /* 0x0000000000007941 */ /* 0x000fea0003800200 */
.L_x_4028:
[----:B------:R-:W5:Y:S02]  /*50d0*/  LD.E R3, desc[UR4][R116.64+0xd0] ;  /* 0x0000d00474037980 */ /* 0x000f64000c101900 */
[----:B-----5:R-:W-:Y:S05]  /*50e0*/  IMAD.U32 R3, R3, -0x40, RZ ;  /* 0xffffffc003037824 */ /* 0x020fea00078e00ff */
[C---:B------:R-:W-:Y:S02]  /*50f0*/  LEA R32, P1, R3.reuse, R32, 0x1 ;  /* 0x0000002003207211 */ /* 0x040fe400078208ff */
[C---:B------:R-:W-:Y:S02]  /*5100*/  LEA R70, P0, R3.reuse, R70, 0x1 ;  /* 0x0000004603467211 */ /* 0x040fe400078008ff */
[C---:B------:R-:W-:Y:S02]  /*5110*/  LEA.HI.X.SX32 R33, R3.reuse, R33, 0x1, P1 ;  /* 0x0000002103217211 */ /* 0x040fe400008f0eff */
[----:B------:R-:W-:Y:S01]  /*5120*/  LEA.HI.X.SX32 R71, R3, R71, 0x1, P0 ;  /* 0x0000004703477211 */ /* 0x000fe200000f0eff */
[----:B------:R-:W-:Y:S05]  /*5130*/  BRA `(.L_x_4020) ;  /* 0x0000004000507947 */ /* 0x000fea0003800000 */
.L_x_4021:
        /* <DEDUP_REMOVED lines=258> */
.L_x_4031:
[----:B------:R-:W-:Y:S05]  /*6160*/  BSYNC.RECONVERGENT B0 ;  /* 0x0000000000007941 */ /* 0x000fea0003800200 */
.L_x_4030:
        /* <DEDUP_REMOVED lines=258> */
.L_x_4033:
[----:B------:R-:W-:Y:S05]  /*7190*/  BSYNC.RECONVERGENT B0 ;  /* 0x0000000000007941 */ /* 0x000fea0003800200 */
.L_x_4032:
        /* <DEDUP_REMOVED lines=34> */
[----:B------:R-:W-:Y:S01]  /*73c0*/  @!P0 SHF.L.U32 R19, R44, 0x10, RZ ;  /* 0x000000102c138819 */ /* 0x000fe200000006ff */
[C---:B------:R-:W-:Y:S01]  /*73d0*/  @!P0 IMAD.U32 R16, R45.reuse, 0x10000, RZ ;  /* 0x000100002d108824 */ /* 0x040fe200078e00ff */
        /* <DEDUP_REMOVED lines=13> */
[----:B------:R-:W-:Y:S01]  /*74b0*/  @!P0 FMUL.FTZ R5, R5, R12 ;  /* 0x0000000c05058220 */ /* 0x000fe20000410000 */
[----:B------:R-:W-:Y:S01]  /*74c0*/  @!P0 FMUL.FTZ R6, R6, R11 ;  /* 0x0000000b06068220 */ /* 0x000fe20000410000 */
[----:B------:R-:W-:Y:S01]  /*74d0*/  @P1 FADD.FTZ R9, -R9, -RZ ;  /* 0x800000ff09091221 */ /* 0x000fe20000010100 */
[----:B------:R-:W-:Y:S01]  /*74e0*/  ISETP.GE.AND P1, PT, R26, R27, PT ;  /* 0x0000001b1a00720c */ /* 0x000fe20003f26270 */
        /* <DEDUP_REMOVED lines=27> */
[----:B------:R-:W-:Y:S01]  /*76a0*/  @!P0 LOP3.LUT R3, R23, 0xffff0000, RZ, 0xc0, !PT ;  /* 0xffff000017038812 */ /* 0x000fe200078ec0ff */
[----:B------:R-:W-:Y:S01]  /*76b0*/  @!P0 FFMA.FTZ R5, R12, R13, R5 ;  /* 0x0000000d0c058223 */ /* 0x000fe20000010005 */
[----:B------:R-:W-:Y:S01]  /*76c0*/  @!P0 MOV R20, R2 ;  /* 0x0000000200148202 */ /* 0x000fe20000000f00 */
[----:B------:R-:W-:Y:S01]  /*76d0*/  @!P0 FFMA.FTZ R6, R9, R16, R6 ;  /* 0x0000001009068223 */ /* 0x000fe20000010006 */
[----:B------:R-:W-:Y:S01]  /*76e0*/  @!P1 SEL R9, R34, RZ, !P2 ;  /* 0x000000ff22099207 */ /* 0x000fe20005000000 */
[----:B------:R-:W-:Y:S01]  /*76f0*/  @!P0 IMAD.MOV.U32 R21, RZ, RZ, R11 ;  /* 0x000000ffff158224 */ /* 0x000fe200078e000b */
[----:B------:R-:W-:Y:S01]  /*7700*/  @!P1 SEL R11, R119, RZ, !P2 ;  /* 0x000000ff770b9207 */ /* 0x000fe20005000000 */
[----:B------:R-:W-:Y:S01]  /*7710*/  @!P0 FFMA.FTZ R7, R0, R18, R7 ;  /* 0x0000001200078223 */ /* 0x000fe20000010007 */
[----:B------:R-:W-:Y:S01]  /*7720*/  @!P1 IADD3 R9, P6, PT, R110, R9, RZ ;  /* 0x000000096e099210 */ /* 0x000fe20007fde0ff */
[----:B------:R-:W-:Y:S01]  /*7730*/  @!P0 FFMA.FTZ R8, R3, R19, R8 ;  /* 0x0000001303088223 */ /* 0x000fe20000010008 */
[----:B------:R-:W-:Y:S02]  /*7740*/  @!P0 F2FP.BF16.F32.PACK_AB R6, R6, R5 ;  /* 0x000000050606823e */ /* 0x000fe400000010ff */
[----:B------:R-:W-:Y:S01]  /*7750*/  @!P1 SEL R3, R37, R34, P2 ;  /* 0x0000002225039207 */ /* 0x000fe20001000000 */
[----:B------:R-:W-:Y:S01]  /*7760*/  @!P1 IMAD.X R0, R102, 0x1, R11, P6 ;  /* 0x0000000166009824 */ /* 0x000fe200030e060b */
[----:B------:R-:W-:Y:S01]  /*7770*/  @!P0 F2FP.BF16.F32.PACK_AB R7, R8, R7 ;  /* 0x000000070807823e */ /* 0x000fe200000010ff */
[----:B------:R-:W-:Y:S02]  /*7780*/  @!P0 IMAD.MOV.U32 R22, RZ, RZ, R6 ;  /* 0x000000ffff168224 */ /* 0x000fe400078e0006 */
[----:B------:R-:W-:Y:S01]  /*7790*/  @!P1 IMAD.WIDE R4, R3, 0x2, R14 ;  /* 0x0000000203049825 */ /* 0x000fe200078e020e */
[C---:B------:R-:W-:Y:S02]  /*77a0*/  @!P1 SHF.L.U64.HI R0, R9.reuse, 0x1, R0 ;  /* 0x0000000109009819 */ /* 0x040fe40000010200 */
[----:B------:R-:W-:Y:S01]  /*77b0*/  @!P1 SHF.L.U32 R9, R9, 0x1, RZ ;  /* 0x0000000109099819 */ /* 0x000fe200000006ff */
[----:B------:R-:W-:Y:S03]  /*77c0*/  @!P0 IMAD.MOV.U32 R23, RZ, RZ, R7 ;  /* 0x000000ffff178224 */ /* 0x000fe600078e0007 */
        /* <DEDUP_REMOVED lines=40> */
[----:B------:R-:W-:Y:S01]  /*7a50*/  @!P1 SHF.L.U32 R19, R46, 0x10, RZ ;  /* 0x000000102e139819 */ /* 0x000fe200000006ff */
[----:B------:R-:W-:Y:S01]  /*7a60*/  @!P1 FMUL.FTZ R7, R8, R7 ;  /* 0x0000000708079220 */ /* 0x000fe20000410000 */
[----:B------:R-:W-:Y:S01]  /*7a70*/  @!P1 FMUL.FTZ R8, R10, R9 ;  /* 0x000000090a089220 */ /* 0x000fe20000410000 */
[C---:B------:R-:W-:Y:S02]  /*7a80*/  @!P1 IMAD.U32 R10, R44.reuse, 0x10000, RZ ;  /* 0x000100002c0a9824 */ /* 0x040fe400078e00ff */
[----:B------:R-:W-:Y:S01]  /*7a90*/  @!P1 FMUL.FTZ R5, R5, R12 ;  /* 0x0000000c05059220 */ /* 0x000fe20000410000 */
[----:B------:R-:W-:Y:S01]  /*7aa0*/  @!P1 LOP3.LUT R12, R44, 0xffff0000, RZ, 0xc0, !PT ;  /* 0xffff00002c0c9812 */ /* 0x000fe200078ec0ff */
[----:B------:R-:W-:Y:S01]  /*7ab0*/  @!P1 FMUL.FTZ R6, R6, R11 ;  /* 0x0000000b06069220 */ /* 0x000fe20000410000 */
[C---:B-----5:R-:W-:Y:S01]  /*7ac0*/  @!P1 LOP3.LUT R11, R40.reuse, 0xffff0000, RZ, 0xc0, !PT ;  /* 0xffff0000280b9812 */ /* 0x060fe200078ec0ff */
[----:B------:R-:W-:Y:S02]  /*7ad0*/  @!P1 IMAD.U32 R9, R40, 0x10000, RZ ;  /* 0x0001000028099824 */ /* 0x000fe400078e00ff */
[----:B------:R-:W-:Y:S01]  /*7ae0*/  @!P1 FMUL.FTZ R3, R3, R16 ;  /* 0x0000001003039220 */ /* 0x000fe20000410000 */
[----:B------:R-:W-:Y:S01]  /*7af0*/  @!P1 SHF.L.U32 R16, R41, 0x10, RZ ;  /* 0x0000001029109819 */ /* 0x000fe200000006ff */
[----:B------:R-:W-:Y:S01]  /*7b00*/  @!P1 FMUL.FTZ R2, R2, R17 ;  /* 0x0000001102029220 */ /* 0x000fe20000410000 */
[----:B------:R-:W-:Y:S01]  /*7b10*/  @!P0 ISETP.GT.AND P2, PT, R35, 0x40, PT ;  /* 0x000000402300880c */ /* 0x000fe20003f44270 */
[----:B------:R-:W-:Y:S01]  /*7b20*/  @!P1 FMUL.FTZ R4, R4, R13 ;  /* 0x0000000d04049220 */ /* 0x000fe20000410000 */
[----:B------:R-:W-:Y:S01]  /*7b30*/  @!P1 LOP3.LUT R17, R41, 0xffff0000, RZ, 0xc0, !PT ;  /* 0xffff000029119812 */ /* 0x000fe200078ec0ff */
[----:B------:R-:W-:Y:S02]  /*7b40*/  @!P1 IMAD.U32 R13, R45, 0x10000, RZ ;  /* 0x000100002d0d9824 */ /* 0x000fe400078e00ff */
[----:B------:R-:W-:Y:S01]  /*7b50*/  @!P1 FFMA.FTZ R0, R9, R10, R0 ;  /* 0x0000000a09009223 */ /* 0x000fe20000010000 */
[----:B------:R-:W-:Y:S01]  /*7b60*/  @!P0 SEL R9, R34, RZ, !P2 ;  /* 0x000000ff22098207 */ /* 0x000fe20005000000 */
[----:B------:R-:W-:Y:S01]  /*7b70*/  @!P1 FFMA.FTZ R2, R11, R12, R2 ;  /* 0x0000000c0b029223 */ /* 0x000fe20000010002 */
[----:B------:R-:W-:Y:S01]  /*7b80*/  @!P0 SEL R11, R119, RZ, !P2 ;  /* 0x000000ff770b8207 */ /* 0x000fe20005000000 */
[----:B------:R-:W-:Y:S01]  /*7b90*/  @!P1 FFMA.FTZ R3, R16, R13, R3 ;  /* 0x0000000d10039223 */ /* 0x000fe20000010003 */
[----:B------:R-:W-:Y:S01]  /*7ba0*/  @!P1 FFMA.FTZ R4, R17, R18, R4 ;  /* 0x0000001211049223 */ /* 0x000fe20000010004 */
[----:B------:R-:W-:Y:S01]  /*7bb0*/  @!P0 IADD3 R17, P5, PT, R110, R9, RZ ;  /* 0x000000096e118210 */ /* 0x000fe20007fbe0ff */
[C---:B------:R-:W-:Y:S01]  /*7bc0*/  @!P1 IMAD.U32 R10, R42.reuse, 0x10000, RZ ;  /* 0x000100002a0a9824 */ /* 0x040fe200078e00ff */
[----:B------:R-:W-:Y:S01]  /*7bd0*/  @!P1 LOP3.LUT R9, R42, 0xffff0000, RZ, 0xc0, !PT ;  /* 0xffff00002a099812 */ /* 0x000fe200078ec0ff */
        /* <DEDUP_REMOVED lines=11> */
[----:B------:R-:W-:Y:S01]  /*7c90*/  @!P1 F2FP.BF16.F32.PACK_AB R6, R6, R5 ;  /* 0x000000050606923e */ /* 0x000fe200000010ff */
[----:B------:R-:W-:Y:S01]  /*7ca0*/  @!P0 IMAD.SHL.U32 R17, R17, 0x2, RZ ;  /* 0x0000000211118824 */ /* 0x000fe200078e00ff */
[----:B------:R-:W-:Y:S02]  /*7cb0*/  @!P1 MOV R40, R0 ;  /* 0x0000000000289202 */ /* 0x000fe40000000f00 */
[----:B------:R-:W-:Y:S02]  /*7cc0*/  @!P1 F2FP.BF16.F32.PACK_AB R7, R8, R7 ;  /* 0x000000070807923e */ /* 0x000fe400000010ff */
[----:B------:R-:W-:Y:S02]  /*7cd0*/  @!P1 MOV R42, R6 ;  /* 0x00000006002a9202 */ /* 0x000fe40000000f00 */
[----:B------:R-:W-:Y:S01]  /*7ce0*/  @!P0 IADD3 R20, P5, PT, R17, R94, RZ ;  /* 0x0000005e11148210 */ /* 0x000fe20007fbe0ff */
[----:B------:R-:W-:Y:S01]  /*7cf0*/  @!P1 IMAD.MOV.U32 R43, RZ, RZ, R7 ;  /* 0x000000ffff2b9224 */ /* 0x000fe200078e0007 */
[----:B------:R-:W-:Y:S02]  /*7d00*/  @!P0 SEL R3, R37, R34, P2 ;  /* 0x0000002225038207 */ /* 0x000fe40001000000 */
[----:B------:R-:W-:Y:S01]  /*7d10*/  @!P0 IADD3 R16, P1, PT, R17, R96, RZ ;  /* 0x0000006011108210 */ /* 0x000fe20007f3e0ff */
[C---:B------:R-:W-:Y:S01]  /*7d20*/  @!P0 IMAD.X R21, R10.reuse, 0x1, R95, P5 ;  /* 0x000000010a158824 */ /* 0x040fe200028e065f */
[----:B------:R3:W-:Y:S01]  /*7d30*/  ST.E.128 desc[UR4][R38.64+0x40], R40 ;  /* 0x0000402826007985 */ /* 0x0007e2000c101d04 */
[----:B------:R-:W-:Y:S01]  /*7d40*/  @!P0 IMAD.WIDE R4, R3, 0x2, R14 ;  /* 0x0000000203048825 */ /* 0x000fe200078e020e */
[----:B------:R-:W-:Y:S02]  /*7d50*/  @!P0 IADD3.X R17, PT, PT, R10, R97, RZ, P1, !PT ;  /* 0x000000610a118210 */ /* 0x000fe40000ffe4ff */
[----:B------:R-:W-:Y:S04]  /*7d60*/  ISETP.GT.AND P1, PT, R35, 0x40, !P0 ;  /* 0x000000402300780c */ /* 0x000fe80004724270 */
        /* <DEDUP_REMOVED lines=69> */
.L_x_4035:
[----:B------:R-:W-:Y:S05]  /*81c0*/  BSYNC.RECONVERGENT B0 ;  /* 0x0000000000007941 */ /* 0x000fea0003800200 */
.L_x_4034:
        /* <DEDUP_REMOVED lines=260> */
.L_x_4037:
[----:B------:R-:W-:Y:S05]  /*9210*/  BSYNC.RECONVERGENT B0 ;  /* 0x0000000000007941 */ /* 0x000fea0003800200 */
.L_x_4036:
[----:B------:R-:W5:Y:S02]  /*9220*/  LD.E R3, desc[UR4][R116.64+0xd0] ;  /* 0x0000d00474037980 */ /* 0x000f64000c101900 */
[----:B-----5:R-:W-:Y:S05]  /*9230*/  IMAD.U32 R3, R3, -0x40, RZ ;  /* 0xffffffc003037824 */ /* 0x020fea00078e00ff */
[C---:B------:R-:W-:Y:S02]  /*9240*/  LEA R96, P1, R3.reuse, R96, 0x1 ;  /* 0x0000006003607211 */ /* 0x040fe400078208ff */
[C---:B------:R-:W-:Y:S02]  /*9250*/  LEA R94, P0, R3.reuse, R94, 0x1 ;  /* 0x0000005e035e7211 */ /* 0x040fe400078008ff */
[C---:B------:R-:W-:Y:S02]  /*9260*/  LEA.HI.X.SX32 R97, R3.reuse, R97, 0x1, P1 ;  /* 0x0000006103617211 */ /* 0x040fe400008f0eff */
[----:B------:R-:W-:Y:S09]  /*9270*/  LEA.HI.X.SX32 R95, R3, R95, 0x1, P0 ;  /* 0x0000005f035f7211 */ /* 0x000ff200000f0eff */
.L_x_4020:
[----:B------:R-:W-:Y:S05]  /*9280*/  BSYNC.RECONVERGENT B1 ;  /* 0x0000000000017941 */ /* 0x000fea0003800200 */
.L_x_4018:
        /* <DEDUP_REMOVED lines=101> */
.L_x_4039:
[----:B------:R-:W-:Y:S05]  /*98e0*/  BSYNC.RECONVERGENT B0 ;  /* 0x0000000000007941 */ /* 0x000fea0003800200 */
.L_x_4038:
[----:B------:R-:W-:Y:S05]  /*98f0*/  @P3 BRA `(.L_x_4040) ;  /* 0xffffff8c00343947 */ /* 0x000fea000383ffff */
.L_x_4017:
        /* <DEDUP_REMOVED lines=18> */
.L_x_4044:
[----:B------:R-:W-:Y:S05]  /*9a20*/  BSYNC.RECONVERGENT B0 ;  /* 0x0000000000007941 */ /* 0x000fea0003800200 */
.L_x_4043:
        /* <DEDUP_REMOVED lines=10> */
.L_x_4042:
[----:B------:R-:W2:Y:S04]  /*9ad0*/  LD.E.64 R4, desc[UR4][R116.64+0xf0] ;  /* 0x0000f00474047980 */ /* 0x000ea8000c101b00 */
[----:B-----5:R-:W3:Y:S04]  /*9ae0*/  LD.E.U8 R0, desc[UR4][R116.64+0x1b3] ;  /* 0x0001b30474007980 */ /* 0x020ee8000c101100 */
        /* <DEDUP_REMOVED lines=73> */
.L_x_4050:
[----:B------:R-:W-:Y:S05]  /*9f80*/  BSYNC.RECONVERGENT B0 ;  /* 0x0000000000007941 */ /* 0x000fea0003800200 */
.L_x_4049:
        /* <DEDUP_REMOVED lines=43> */
.L_x_4052:
[----:B------:R-:W-:Y:S05]  /*a240*/  BSYNC.RECONVERGENT B0 ;  /* 0x0000000000007941 */ /* 0x000fea0003800200 */
.L_x_4051:
        /* <DEDUP_REMOVED lines=44> */
.L_x_4054:
[----:B------:R-:W-:Y:S05]  /*a510*/  BSYNC.RECONVERGENT B0 ;  /* 0x0000000000007941 */ /* 0x000fea0003800200 */
.L_x_4053:
[----:B-----5:R2:W-:Y:S02]  /*a520*/  STS.128 [R80+0x2000], R8 ;  /* 0x0020000850007388 */ /* 0x0205e40000000c00 */
.L_x_4048:
[----:B------:R-:W-:Y:S05]  /*a530*/  BSYNC.RECONVERGENT B1 ;  /* 0x0000000000017941 */ /* 0x000fea0003800200 */
.L_x_4047:
[----:B------:R-:W-:-:S04]  /*a540*/  IADD3 R28, PT, PT, R128, 0x20, RZ ;  /* 0x00000020801c7810 */ /* 0x000fc80007ffe0ff */
[----:B------:R-:W-:-:S13]  /*a550*/  ISETP.GE.AND P0, PT, R28, R17, PT ;  /* 0x000000111c00720c */ /* 0x000fda0003f06270 */
[----:B------:R-:W-:Y:S05]  /*a560*/  @P0 BRA `(.L_x_4045) ;  /* 0x0000002800280947 */ /* 0x000fea0003800000 */
[----:B------:R-:W-:Y:S02]  /*a570*/  LEA R16, P2, R88, R126, 0x1 ;  /* 0x0000007e58107211 */ /* 0x000fe400078408ff */
[----:B------:R-:W-:Y:S02]  /*a580*/  ISETP.GE.AND P1, PT, R30, R3, PT ;  /* 0x000000031e00720c */ /* 0x000fe40003f26270 */
        /* <DEDUP_REMOVED lines=44> */
.L_x_4056:
[----:B------:R-:W-:Y:S05]  /*a850*/  BSYNC.RECONVERGENT B0 ;  /* 0x0000000000007941 */ /* 0x000fea0003800200 */
.L_x_4055:
        /* <DEDUP_REMOVED lines=43> */
.L_x_4058:
[----:B------:R-:W-:Y:S05]  /*ab10*/  BSYNC.RECONVERGENT B0 ;  /* 0x0000000000007941 */ /* 0x000fea0003800200 */
.L_x_4057:
        /* <DEDUP_REMOVED lines=45> */
.L_x_4060:
[----:B------:R-:W-:Y:S05]  /*adf0*/  BSYNC.RECONVERGENT B0 ;  /* 0x0000000000007941 */ /* 0x000fea0003800200 */
.L_x_4059:
[----:B-----5:R4:W-:Y:S01]  /*ae00*/  STS.128 [R80+0x2800], R8 ;  /* 0x0028000850007388 */ /* 0x0209e20000000c00 */
[----:B------:R-:W-:Y:S05]  /*ae10*/  BRA `(.L_x_4045) ;  /* 0x0000001c00fc7947 */ /* 0x000fea0003800000 */
.L_x_4046:
        /* <DEDUP_REMOVED lines=89> */
.L_x_4064:
[----:B------:R-:W-:Y:S05]  /*b3b0*/  BSYNC.RECONVERGENT B0 ;  /* 0x0000000000007941 */ /* 0x000fea0003800200 */
.L_x_4063:
        /* <DEDUP_REMOVED lines=80> */
.L_x_4066:
[----:B------:R-:W-:Y:S05]  /*b8c0*/  BSYNC.RECONVERGENT B0 ;  /* 0x0000000000007941 */ /* 0x000fea0003800200 */
.L_x_4065:
        /* <DEDUP_REMOVED lines=82> */
.L_x_4068:
[----:B------:R-:W-:Y:S05]  /*bdf0*/  BSYNC.RECONVERGENT B0 ;  /* 0x0000000000007941 */ /* 0x000fea0003800200 */
.L_x_4067:
[----:B-----5:R2:W-:Y:S02]  /*be00*/  STS.128 [R80+0x2000], R16 ;  /* 0x0020001050007388 */ /* 0x0205e40000000c00 */
.L_x_4062:
[----:B------:R-:W-:Y:S05]  /*be10*/  BSYNC.RECONVERGENT B1 ;  /* 0x0000000000017941 */ /* 0x000fea0003800200 */
.L_x_4061:
[----:B------:R-:W-:-:S04]  /*be20*/  IADD3 R28, PT, PT, R128, 0x20, RZ ;  /* 0x00000020801c7810 */ /* 0x000fc80007ffe0ff */
[----:B------:R-:W-:-:S13]  /*be30*/  ISETP.GE.AND P0, PT, R28, R29, PT ;  /* 0x0000001d1c00720c */ /* 0x000fda0003f06270 */
[----:B------:R-:W-:Y:S05]  /*be40*/  @P0 BRA `(.L_x_4045) ;  /* 0x0000000c00f00947 */ /* 0x000fea0003800000 */
[----:B------:R-:W-:Y:S02]  /*be50*/  LEA R36, P2, R88, R126, 0x1 ;  /* 0x0000007e58247211 */ /* 0x000fe400078408ff */
[----:B------:R-:W-:Y:S02]  /*be60*/  ISETP.GE.AND P1, PT, R30, R3, PT ;  /* 0x000000031e00720c */ /* 0x000fe40003f26270 */
        /* <DEDUP_REMOVED lines=83> */
.L_x_4070:
[----:B------:R-:W-:Y:S05]  /*c3a0*/  BSYNC.RECONVERGENT B0 ;  /* 0x0000000000007941 */ /* 0x000fea0003800200 */
.L_x_4069:
        /* <DEDUP_REMOVED lines=80> */
.L_x_4072:
[----:B------:R-:W-:Y:S05]  /*c8b0*/  BSYNC.RECONVERGENT B0 ;  /* 0x0000000000007941 */ /* 0x000fea0003800200 */
.L_x_4071:
        /* <DEDUP_REMOVED lines=83> */
.L_x_4074:
[----:B------:R-:W-:Y:S05]  /*cdf0*/  BSYNC.RECONVERGENT B0 ;  /* 0x0000000000007941 */ /* 0x000fea0003800200 */
.L_x_4073:
[----:B-----5:R1:W-:Y:S02]  /*ce00*/  STS.128 [R80+0x2800], R4 ;  /* 0x0028000450007388 */ /* 0x0203e40000000c00 */
.L_x_4045:
[----:B------:R-:W-:Y:S05]  /*ce10*/  BSYNC.RECONVERGENT B2 ;  /* 0x0000000000027941 */ /* 0x000fea0003800200 */
.L_x_4041:
[----:B--2---:R-:W-:Y:S02]  /*ce20*/  IMAD.IADD R3, R81, 0x1, -R149 ;  /* 0x0000000151037824 */ /* 0x004fe400078e0a95 */
[C---:B------:R-:W-:Y:S02]  /*ce30*/  VIADD R2, R128.reuse, 0x40 ;  /* 0x0000004080027836 */ /* 0x040fe40000000000 */
[----:B-----5:R-:W-:Y:S01]  /*ce40*/  VIADD R0, R128, 0x60 ;  /* 0x0000006080007836 */ /* 0x020fe20000000000 */
[-C--:B------:R-:W-:Y:S02]  /*ce50*/  ISETP.GE.AND P5, PT, R28, R3.reuse, PT ;  /* 0x000000031c00720c */ /* 0x080fe40003fa6270 */
[-C--:B------:R-:W-:Y:S02]  /*ce60*/  ISETP.GE.AND P4, PT, R2, R3.reuse, PT ;  /* 0x000000030200720c */ /* 0x080fe40003f86270 */
[-C--:B------:R-:W-:Y:S02]  /*ce70*/  ISETP.GE.AND P3, PT, R0, R3.reuse, PT ;  /* 0x000000030000720c */ /* 0x080fe40003f66270 */
[----:B------:R-:W-:-:S02]  /*ce80*/  ISETP.GE.AND P6, PT, R128, R3, PT ;  /* 0x000000038000720c */ /* 0x000fc40003fc6270 */
[-C--:B------:R-:W-:Y:S02]  /*ce90*/  ISETP.GE.AND P2, PT, R28, R3.reuse, PT ;  /* 0x000000031c00720c */ /* 0x080fe40003f46270 */
        /* <DEDUP_REMOVED lines=9> */
[----:B------:R-:W-:Y:S02]  /*cf30*/  @!P6 LDGSTS.E.BYPASS.LTC128B.128 [R80+0x3000], desc[UR4][R144.64] ;  /* 0x030000009050efae */ /* 0x000fe4000b981a04 */
[----:B------:R-:W-:Y:S01]  /*cf40*/  @!P4 LEA.HI.X R11, R142, R145, R143, 0x7, P0 ;  /* 0x000000918e0bc211 */ /* 0x000fe200000f3c8f */
[----:B------:R-:W-:Y:S01]  /*cf50*/  @!P3 IMAD.IADD R9, R4, 0x1, R9 ;  /* 0x000000010409b824 */ /* 0x000fe200078e0209 */
[----:B------:R-:W-:Y:S01]  /*cf60*/  @!P6 LDGSTS.E.BYPASS.LTC128B.128 [R80+0x5000], desc[UR4][R144.64+0x40] ;  /* 0x050000409050efae */ /* 0x000fe2000b981a04 */
[----:B------:R-:W-:-:S03]  /*cf70*/  @!P1 IMAD R0, R121, 0xc0, RZ ;  /* 0x000000c079009824 */ /* 0x000fc600078e02ff */
[----:B------:R-:W-:Y:S04]  /*cf80*/  @!P6 LDGSTS.E.BYPASS.LTC128B.128 [R80+0x7000], desc[UR4][R144.64+0x80] ;  /* 0x070000809050efae */ /* 0x000fe8000b981a04 */
[----:B------:R-:W-:Y:S04]  /*cf90*/  @!P5 LDGSTS.E.BYPASS.LTC128B.128 [R80+0x3800], desc[UR4][R6.64] ;  /* 0x038000000650dfae */ /* 0x000fe8000b981a04 */
[----:B------:R-:W-:Y:S04]  /*cfa0*/  @!P5 LDGSTS.E.BYPASS.LTC128B.128 [R80+0x5800], desc[UR4][R6.64+0x40] ;  /* 0x058000400650dfae */ /* 0x000fe8000b981a04 */
[----:B------:R1:W-:Y:S04]  /*cfb0*/  @!P5 LDGSTS.E.BYPASS.LTC128B.128 [R80+0x7800], desc[UR4][R6.64+0x80] ;  /* 0x078000800650dfae */ /* 0x0003e8000b981a04 */
[----:B------:R-:W-:Y:S04]  /*cfc0*/  @!P4 LDGSTS.E.BYPASS.LTC128B.128 [R80+0x4000], desc[UR4][R10.64] ;  /* 0x040000000a50cfae */ /* 0x000fe8000b981a04 */
[----:B------:R-:W-:Y:S04]  /*cfd0*/  @!P4 LDGSTS.E.BYPASS.LTC128B.128 [R80+0x6000], desc[UR4][R10.64+0x40] ;  /* 0x060000400a50cfae */ /* 0x000fe8000b981a04 */
[----:B------:R-:W-:Y:S01]  /*cfe0*/  @!P4 LDGSTS.E.BYPASS.LTC128B.128 [R80+0x8000], desc[UR4][R10.64+0x80] ;  /* 0x080000800a50cfae */ /* 0x000fe2000b981a04 */
[----:B------:R-:W-:Y:S01]  /*cff0*/  ISETP.GE.AND P4, PT, R2, R3, PT ;  /* 0x000000030200720c */ /* 0x000fe20003f86270 */
[----:B------:R-:W-:-:S02]  /*d000*/  @!P1 IMAD.WIDE.U32 R2, R120, 0xc0, R146 ;  /* 0x000000c078029825 */ /* 0x000fc400078e0092 */
[----:B------:R-:W-:Y:S02]  /*d010*/  @!P3 LDGSTS.E.BYPASS.LTC128B.128 [R80+0x4800], desc[UR4][R8.64] ;  /* 0x048000000850bfae */ /* 0x000fe4000b981a04 */
[----:B------:R-:W-:Y:S02]  /*d020*/  @!P1 IMAD.IADD R3, R0, 0x1, R3 ;  /* 0x0000000100039824 */ /* 0x000fe400078e0203 */
[----:B------:R-:W-:Y:S04]  /*d030*/  @!P3 LDGSTS.E.BYPASS.LTC128B.128 [R80+0x6800], desc[UR4][R8.64+0x40] ;  /* 0x068000400850bfae */ /* 0x000fe8000b981a04 */
[----:B------:R-:W-:Y:S01]  /*d040*/  @!P3 LDGSTS.E.BYPASS.LTC128B.128 [R80+0x8800], desc[UR4][R8.64+0x80] ;  /* 0x088000800850bfae */ /* 0x000fe2000b981a04 */
[CC--:B------:R-:W-:Y:S02]  /*d050*/  @!P2 LEA R4, P3, R85.reuse, R146.reuse, 0x1 ;  /* 0x000000925504a211 */ /* 0x0c0fe400078608ff */
[----:B-1----:R-:W-:Y:S01]  /*d060*/  @!P4 LEA R6, P0, R120, R146, 0x7 ;  /* 0x000000927806c211 */ /* 0x002fe200078038ff */
[----:B------:R-:W0:Y:S01]  /*d070*/  LDGDEPBAR ;  /* 0x00000000000079af */ /* 0x000e220000000000 */
[----:B------:R-:W-:-:S02]  /*d080*/  @!P2 LEA.HI.X R5, R85, R147, R86, 0x1, P3 ;  /* 0x000000935505a211 */ /* 0x000fc400018f0c56 */
        /* <DEDUP_REMOVED lines=42> */
[----:B------:R-:W-:Y:S01]  /*d330*/  BSSY.RECONVERGENT B1, `(.L_x_4075) ;  /* 0x0000203000017945 */ /* 0x000fe20003800200 */
[----:B------:R-:W0:Y:S01]  /*d340*/  LDGDEPBAR ;  /* 0x00000000000079af */ /* 0x000e220000000000 */
[----:B----4-:R-:W-:-:S06]  /*d350*/  ULEA UR6, UR6, UR7, 0x18 ;  /* 0x0000000706067291 */ /* 0x010fcc000f8ec0ff */
[----:B------:R-:W-:Y:S02]  /*d360*/  LEA R140, R68, UR6, 0x1 ;  /* 0x00000006448c7c11 */ /* 0x000fe4000f8e08ff */
[----:B------:R-:W-:-:S03]  /*d370*/  LEA R139, R67, UR6, 0x1 ;  /* 0x00000006438b7c11 */ /* 0x000fc6000f8e08ff */
[----:B------:R-:W-:Y:S01]  /*d380*/  LDSM.16.M88.4 R40, [R140] ;  /* 0x000000008c28783b */ /* 0x000fe20000000200 */
[C---:B------:R-:W-:Y:S02]  /*d390*/  IMAD R138, R66.reuse, 0x2, R140 ;  /* 0x00000002428a7824 */ /* 0x040fe400078e028c */
[----:B------:R-:W-:Y:S01]  /*d3a0*/  IMAD R136, R66, 0x2, R139 ;  /* 0x0000000242887824 */ /* 0x000fe200078e028b */
[----:B------:R-:W4:Y:S04]  /*d3b0*/  LDSM.16.M88.4 R28, [R139+0x3000] ;  /* 0x003000008b1c783b */ /* 0x000f280000000200 */
[----:B------:R-:W4:Y:S04]  /*d3c0*/  LDSM.16.M88.4 R100, [R139+0x3400] ;  /* 0x003400008b64783b */ /* 0x000f280000000200 */
[----:B------:R-:W4:Y:S04]  /*d3d0*/  LDSM.16.M88.4 R92, [R139+0x3800] ;  /* 0x003800008b5c783b */ /* 0x000f280000000200 */
[----:B------:R-:W4:Y:S04]  /*d3e0*/  LDSM.16.M88.4 R84, [R139+0x3c00] ;  /* 0x003c00008b54783b */ /* 0x000f280000000200 */
[----:B------:R-:W4:Y:S04]  /*d3f0*/  LDSM.16.M88.4 R72, [R139+0x4000] ;  /* 0x004000008b48783b */ /* 0x000f280000000200 */
[----:B------:R-:W4:Y:S04]  /*d400*/  LDSM.16.M88.4 R56, [R139+0x4400] ;  /* 0x004400008b38783b */ /* 0x000f280000000200 */
[----:B------:R-:W4:Y:S04]  /*d410*/  LDSM.16.M88.4 R48, [R139+0x4800] ;  /* 0x004800008b30783b */ /* 0x000f280000000200 */
[----:B---3--:R-:W3:Y:S04]  /*d420*/  LDSM.16.M88.4 R20, [R139+0x4c00] ;  /* 0x004c00008b14783b */ /* 0x008ee80000000200 */
[----:B-1----:R-:W-:Y:S04]  /*d430*/  LDSM.16.M88.4 R4, [R138] ;  /* 0x000000008a04783b */ /* 0x002fe80000000200 */
[----:B------:R-:W1:Y:S04]  /*d440*/  LDSM.16.M88.4 R16, [R136+0x3000] ;  /* 0x003000008810783b */ /* 0x000e680000000200 */
[----:B------:R-:W1:Y:S01]  /*d450*/  LDSM.16.M88.4 R32, [R136+0x3400] ;  /* 0x003400008820783b */ /* 0x000e620000000200 */
[C---:B----4-:R-:W-:Y:S03]  /*d460*/  HMMA.16816.F32.BF16 R12, R40.reuse, R28, RZ ;  /* 0x0000001c280c723c */ /* 0x050fe600000418ff */
[----:B------:R-:W4:Y:S04]  /*d470*/  LDSM.16.M88.4 R8, [R136+0x3c00] ;  /* 0x003c00008808783b */ /* 0x000f280000000200 */
[----:B------:R-:W4:Y:S01]  /*d480*/  LDSM.16.M88.4 R36, [R136+0x3800] ;  /* 0x003800008824783b */ /* 0x000f220000000200 */
[C---:B------:R-:W-:Y:S03]  /*d490*/  HMMA.16816.F32.BF16 R28, R40.reuse, R30, RZ ;  /* 0x0000001e281c723c */ /* 0x040fe600000418ff */
        /* <DEDUP_REMOVED lines=42> */
[----:B------:R-:W3:Y:S07]  /*d740*/  LDSM.16.M88.4 R104, [R139+0x5800] ;  /* 0x005800008b68783b */ /* 0x000eee0000000200 */
[C---:B----4-:R-:W-:Y:S08]  /*d750*/  HMMA.16816.F32.BF16 R44, R4.reuse, R8, R44 ;  /* 0x00000008042c723c */ /* 0x050ff0000004182c */
[----:B------:R-:W-:Y:S01]  /*d760*/  HMMA.16816.F32.BF16 R40, R4, R10, R40 ;  /* 0x0000000a0428723c */ /* 0x000fe20000041828 */
[----:B------:R-:W-:Y:S04]  /*d770*/  LDSM.16.M88.4 R8, [R138+0x2000] ;  /* 0x002000008a08783b */ /* 0x000fe80000000200 */
[----:B------:R-:W4:Y:S03]  /*d780*/  LDSM.16.M88.4 R4, [R136+0x7000] ;  /* 0x007000008804783b */ /* 0x000f260000000200 */
[C---:B--2---:R-:W-:Y:S08]  /*d790*/  HMMA.16816.F32.BF16 R12, R36.reuse, R124, R12 ;  /* 0x0000007c240c723c */ /* 0x044ff0000004180c */
[----:B------:R-:W-:Y:S08]  /*d7a0*/  HMMA.16816.F32.BF16 R28, R36, R126, R28 ;  /* 0x0000007e241c723c */ /* 0x000ff0000004181c */
[----:B------:R-:W-:Y:S08]  /*d7b0*/  HMMA.16816.F32.BF16 R24, R108, R112, R24 ;  /* 0x000000706c18723c */ /* 0x000ff00000041818 */
[C---:B-1----:R-:W-:Y:S08]  /*d7c0*/  HMMA.16816.F32.BF16 R12, R20.reuse, R16, R12 ;  /* 0x00000010140c723c */ /* 0x042ff0000004180c */
[----:B------:R-:W-:Y:S01]  /*d7d0*/  HMMA.16816.F32.BF16 R28, R20, R18, R28 ;  /* 0x00000012141c723c */ /* 0x000fe2000004181c */
[----:B------:R-:W1:Y:S07]  /*d7e0*/  LDSM.16.M88.4 R16, [R139+0x5c00] ;  /* 0x005c00008b10783b */ /* 0x000e6e0000000200 */
[C---:B------:R-:W-:Y:S08]  /*d7f0*/  HMMA.16816.F32.BF16 R100, R108.reuse, R114, R100 ;  /* 0x000000726c64723c */ /* 0x040ff00000041864 */
[----:B---3--:R-:W-:Y:S01]  /*d800*/  HMMA.16816.F32.BF16 R112, R108, R104, R96 ;  /* 0x000000686c70723c */ /* 0x008fe20000041860 */
[----:B------:R-:W2:Y:S07]  /*d810*/  LDSM.16.M88.4 R96, [R139+0x7400] ;  /* 0x007400008b60783b */ /* 0x000eae0000000200 */
[C---:B----4-:R-:W-:Y:S08]  /*d820*/  HMMA.16816.F32.BF16 R12, R8.reuse, R4, R12 ;  /* 0x00000004080c723c */ /* 0x050ff0000004180c */
[----:B------:R-:W-:Y:S01]  /*d830*/  HMMA.16816.F32.BF16 R28, R8, R6, R28 ;  /* 0x00000006081c723c */ /* 0x000fe2000004181c */
[----:B------:R-:W3:Y:S07]  /*d840*/  LDSM.16.M88.4 R4, [R136+0x5800] ;  /* 0x005800008804783b */ /* 0x000eee0000000200 */
[----:B------:R-:W-:Y:S01]  /*d850*/  HMMA.16816.F32.BF16 R124, R36, R32, R24 ;  /* 0x00000020247c723c */ /* 0x000fe20000041818 */
[----:B------:R-:W4:Y:S04]  /*d860*/  LDSM.16.M88.4 R24, [R136+0x7400] ;  /* 0x007400008818783b */ /* 0x000f280000000200 */
[-C--:B------:R-:W-:Y:S01]  /*d870*/  FMUL.FTZ R2, R12, R0.reuse ;  /* 0x000000000c027220 */ /* 0x080fe20000410000 */
[-C--:B------:R-:W-:Y:S01]  /*d880*/  FMUL.FTZ R3, R13, R0.reuse ;  /* 0x000000000d037220 */ /* 0x080fe20000410000 */
[-C--:B------:R-:W-:Y:S01]  /*d890*/  FMUL.FTZ R64, R14, R0.reuse ;  /* 0x000000000e407220 */ /* 0x080fe20000410000 */
[-C--:B------:R-:W-:Y:S01]  /*d8a0*/  FMUL.FTZ R67, R15, R0.reuse ;  /* 0x000000000f437220 */ /* 0x080fe20000410000 */
[----:B------:R-:W-:Y:S01]  /*d8b0*/  HMMA.16816.F32.BF16 R92, R108, R106, R92 ;  /* 0x0000006a6c5c723c */ /* 0x000fe2000004185c */
[----:B------:R-:W4:Y:S01]  /*d8c0*/  LDSM.16.M88.4 R12, [R139+0x7800] ;  /* 0x007800008b0c783b */ /* 0x000f220000000200 */
[----:B------:R-:W-:Y:S03]  /*d8d0*/  MUFU.TANH R2, R2 ;  /* 0x0000000200027308 */ /* 0x000fe60000002400 */
[-C--:B------:R-:W-:Y:S01]  /*d8e0*/  FMUL.FTZ R28, R28, R0.reuse ;  /* 0x000000001c1c7220 */ /* 0x080fe20000410000 */
[-C--:B------:R-:W-:Y:S01]  /*d8f0*/  FMUL.FTZ R29, R29, R0.reuse ;  /* 0x000000001d1d7220 */ /* 0x080fe20000410000 */
[-C--:B------:R-:W-:Y:S01]  /*d900*/  FMUL.FTZ R30, R30, R0.reuse ;  /* 0x000000001e1e7220 */ /* 0x080fe20000410000 */
[-C--:B------:R-:W-:Y:S01]  /*d910*/  FMUL.FTZ R31, R31, R0.reuse ;  /* 0x000000001f1f7220 */ /* 0x080fe20000410000 */
[----:B------:R-:W-:Y:S01]  /*d920*/  HMMA.16816.F32.BF16 R100, R36, R34, R100 ;  /* 0x000000222464723c */ /* 0x000fe20000041864 */
[----:B------:R-:W-:Y:S01]  /*d930*/  LDSM.16.M88.4 R32, [R139+0x6000] ;  /* 0x006000008b20783b */ /* 0x000fe20000000200 */
[----:B------:R-:W-:Y:S06]  /*d940*/  MUFU.TANH R68, R28 ;  /* 0x0000001c00447308 */ /* 0x000fec0000002400 */
[C---:B-1----:R-:W-:Y:S02]  /*d950*/  HMMA.16816.F32.BF16 R88, R108.reuse, R16, R88 ;  /* 0x000000106c58723c */ /* 0x042fe40000041858 */
[----:B------:R-:W-:Y:S06]  /*d960*/  MUFU.TANH R70, R29 ;  /* 0x0000001d00467308 */ /* 0x000fec0000002400 */
[----:B------:R-:W-:Y:S01]  /*d970*/  HMMA.16816.F32.BF16 R84, R108, R18, R84 ;  /* 0x000000126c54723c */ /* 0x000fe20000041854 */
[----:B------:R-:W1:Y:S01]  /*d980*/  LDSM.16.M88.4 R16, [R136+0x5c00] ;  /* 0x005c00008810783b */ /* 0x000e620000000200 */
[----:B------:R-:W-:Y:S06]  /*d990*/  MUFU.TANH R71, R30 ;  /* 0x0000001e00477308 */ /* 0x000fec0000002400 */
[C---:B--2---:R-:W-:Y:S02]  /*d9a0*/  HMMA.16816.F32.BF16 R124, R20.reuse, R96, R124 ;  /* 0x00000060147c723c */ /* 0x044fe4000004187c */
[----:B------:R2:W-:Y:S06]  /*d9b0*/  MUFU.TANH R82, R31 ;  /* 0x0000001f00527308 */ /* 0x0005ec0000002400 */
[----:B------:R-:W-:Y:S01]  /*d9c0*/  HMMA.16816.F32.BF16 R100, R20, R98, R100 ;  /* 0x000000621464723c */ /* 0x000fe20000041864 */
[----:B------:R-:W-:Y:S01]  /*d9d0*/  LDSM.16.M88.4 R96, [R136+0x7800] ;  /* 0x007800008860783b */ /* 0x000fe20000000200 */
[----:B------:R-:W1:Y:S06]  /*d9e0*/  MUFU.TANH R64, R64 ;  /* 0x0000004000407308 */ /* 0x000e6c0000002400 */
[C---:B---3--:R-:W-:Y:S02]  /*d9f0*/  HMMA.16816.F32.BF16 R112, R36.reuse, R4, R112 ;  /* 0x000000042470723c */ /* 0x048fe40000041870 */
[----:B------:R-:W-:Y:S01]  /*da00*/  MUFU.TANH R3, R3 ;  /* 0x0000000300037308 */ /* 0x000fe20000002400 */
[----:B--2---:R-:W-:Y:S05]  /*da10*/  LDSM.16.M88.4 R28, [R136+0x6000] ;  /* 0x00600000881c783b */ /* 0x004fea0000000200 */
[----:B------:R-:W-:Y:S01]  /*da20*/  HMMA.16816.F32.BF16 R92, R36, R6, R92 ;  /* 0x00000006245c723c */ /* 0x000fe2000004185c */
[----:B------:R-:W2:Y:S01]  /*da30*/  LDSM.16.M88.4 R4, [R139+0x7c00] ;  /* 0x007c00008b04783b */ /* 0x000ea20000000200 */
[----:B------:R-:W3:Y:S06]  /*da40*/  MUFU.TANH R67, R67 ;  /* 0x0000004300437308 */ /* 0x000eec0000002400 */
[C---:B----4-:R-:W-:Y:S08]  /*da50*/  HMMA.16816.F32.BF16 R124, R8.reuse, R24, R124 ;  /* 0x00000018087c723c */ /* 0x050ff0000004187c */
        /* <DEDUP_REMOVED lines=11> */
[C---:B-1----:R-:W-:Y:S02]  /*db10*/  HMMA.16816.F32.BF16 R88, R36.reuse, R16, R88 ;  /* 0x000000102458723c */ /* 0x042fe40000041858 */
[----:B------:R-:W-:Y:S06]  /*db20*/  MUFU.TANH R106, R106 ;  /* 0x0000006a006a7308 */ /* 0x000fec0000002400 */
[----:B------:R-:W-:Y:S01]  /*db30*/  HMMA.16816.F32.BF16 R84, R36, R18, R84 ;  /* 0x000000122454723c */ /* 0x000fe20000041854 */
[----:B------:R-:W1:Y:S01]  /*db40*/  LDSM.16.M88.4 R16, [R139+0x8000] ;  /* 0x008000008b10783b */ /* 0x000e620000000200 */
[----:B------:R-:W-:Y:S06]  /*db50*/  MUFU.TANH R100, R100 ;  /* 0x0000006400647308 */ /* 0x000fec0000002400 */
[C---:B------:R-:W-:Y:S02]  /*db60*/  HMMA.16816.F32.BF16 R76, R108.reuse, R32, R76 ;  /* 0x000000206c4c723c */ /* 0x040fe4000004184c */
[----:B------:R-:W-:Y:S06]  /*db70*/  MUFU.TANH R83, R83 ;  /* 0x0000005300537308 */ /* 0x000fec0000002400 */
[----:B------:R-:W-:Y:S01]  /*db80*/  HMMA.16816.F32.BF16 R72, R108, R34, R72 ;  /* 0x000000226c48723c */ /* 0x000fe20000041848 */
[----:B------:R-:W-:Y:S01]  /*db90*/  LDSM.16.M88.4 R32, [R136+0x8000] ;  /* 0x008000008820783b */ /* 0x000fe20000000200 */
[----:B------:R-:W1:Y:S06]  /*dba0*/  MUFU.TANH R105, R105 ;  /* 0x0000006900697308 */ /* 0x000e6c0000002400 */
[C---:B--2---:R-:W-:Y:S08]  /*dbb0*/  HMMA.16816.F32.BF16 R88, R20.reuse, R4, R88 ;  /* 0x000000041458723c */ /* 0x044ff00000041858 */
[----:B------:R-:W-:Y:S01]  /*dbc0*/  HMMA.16816.F32.BF16 R84, R20, R6, R84 ;  /* 0x000000061454723c */ /* 0x000fe20000041854 */
[----:B------:R-:W2:Y:S07]  /*dbd0*/  LDSM.16.M88.4 R4, [R136+0x6400] ;  /* 0x006400008804783b */ /* 0x000eae0000000200 */
[----:B------:R-:W-:Y:S08]  /*dbe0*/  HMMA.16816.F32.BF16 R76, R36, R28, R76 ;  /* 0x0000001c244c723c */ /* 0x000ff0000004184c */
[C---:B----4-:R-:W-:Y:S08]  /*dbf0*/  HMMA.16816.F32.BF16 R88, R8.reuse, R24, R88 ;  /* 0x000000180858723c */ /* 0x050ff00000041858 */
[----:B------:R-:W-:Y:S01]  /*dc00*/  HMMA.16816.F32.BF16 R84, R8, R26, R84 ;  /* 0x0000001a0854723c */ /* 0x000fe20000041854 */
[----:B------:R-:W4:Y:S07]  /*dc10*/  LDSM.16.M88.4 R24, [R139+0x8400] ;  /* 0x008400008b18783b */ /* 0x000f2e0000000200 */
[----:B------:R-:W-:Y:S01]  /*dc20*/  HMMA.16816.F32.BF16 R72, R36, R30, R72 ;  /* 0x0000001e2448723c */ /* 0x000fe20000041848 */
[----:B------:R-:W-:Y:S04]  /*dc30*/  LDSM.16.M88.4 R28, [R136+0x6800] ;  /* 0x00680000881c783b */ /* 0x000fe80000000200 */
[-C--:B------:R-:W-:Y:S01]  /*dc40*/  FMUL.FTZ R88, R88, R0.reuse ;  /* 0x0000000058587220 */ /* 0x080fe20000410000 */
[-C--:B------:R-:W-:Y:S01]  /*dc50*/  FMUL.FTZ R90, R90, R0.reuse ;  /* 0x000000005a5a7220 */ /* 0x080fe20000410000 */
[-C--:B------:R-:W-:Y:S01]  /*dc60*/  FMUL.FTZ R89, R89, R0.reuse ;  /* 0x0000000059597220 */ /* 0x080fe20000410000 */
[-C--:B------:R-:W-:Y:S01]  /*dc70*/  FMUL.FTZ R91, R91, R0.reuse ;  /* 0x000000005b5b7220 */ /* 0x080fe20000410000 */
[C---:B---3--:R-:W-:Y:S02]  /*dc80*/  HMMA.16816.F32.BF16 R60, R108.reuse, R12, R60 ;  /* 0x0000000c6c3c723c */ /* 0x048fe4000004183c */
[----:B------:R-:W-:Y:S03]  /*dc90*/  MUFU.TANH R88, R88 ;  /* 0x0000005800587308 */ /* 0x000fe60000002400 */
[-C--:B------:R-:W-:Y:S01]  /*dca0*/  FMUL.FTZ R175, R85, R0.reuse ;  /* 0x0000000055af7220 */ /* 0x080fe20000410000 */
[-C--:B------:R-:W-:Y:S01]  /*dcb0*/  FMUL.FTZ R85, R86, R0.reuse ;  /* 0x0000000056557220 */ /* 0x080fe20000410000 */
[-C--:B------:R-:W-:Y:S01]  /*dcc0*/  FMUL.FTZ R86, R87, R0.reuse ;  /* 0x0000000057567220 */ /* 0x080fe20000410000 */
[-C--:B------:R-:W-:Y:S01]  /*dcd0*/  FMUL.FTZ R84, R84, R0.reuse ;  /* 0x0000000054547220 */ /* 0x080fe20000410000 */
[----:B------:R-:W-:Y:S01]  /*dce0*/  HMMA.16816.F32.BF16 R56, R108, R14, R56 ;  /* 0x0000000e6c38723c */ /* 0x000fe20000041838 */
[----:B------:R-:W3:Y:S01]  /*dcf0*/  LDSM.16.M88.4 R12, [R139+0x6800] ;  /* 0x006800008b0c783b */ /* 0x000ee20000000200 */
[----:B------:R-:W-:Y:S06]  /*dd00*/  MUFU.TANH R90, R90 ;  /* 0x0000005a005a7308 */ /* 0x000fec0000002400 */
[C---:B-1----:R-:W-:Y:S02]  /*dd10*/  HMMA.16816.F32.BF16 R76, R20.reuse, R16, R76 ;  /* 0x00000010144c723c */ /* 0x042fe4000004184c */
[----:B------:R-:W-:Y:S06]  /*dd20*/  MUFU.TANH R89, R89 ;  /* 0x0000005900597308 */ /* 0x000fec0000002400 */
[----:B------:R-:W-:Y:S01]  /*dd30*/  HMMA.16816.F32.BF16 R72, R20, R18, R72 ;  /* 0x000000121448723c */ /* 0x000fe20000041848 */
[----:B------:R-:W1:Y:S01]  /*dd40*/  LDSM.16.M88.4 R16, [R136+0x8400] ;  /* 0x008400008810783b */ /* 0x000e620000000200 */
[----:B------:R-:W-:Y:S06]  /*dd50*/  MUFU.TANH R179, R91 ;  /* 0x0000005b00b37308 */ /* 0x000fec0000002400 */
[C---:B--2---:R-:W-:Y:S02]  /*dd60*/  HMMA.16816.F32.BF16 R60, R36.reuse, R4, R60 ;  /* 0x00000004243c723c */ /* 0x044fe4000004183c */
[----:B------:R-:W-:Y:S06]  /*dd70*/  MUFU.TANH R175, R175 ;  /* 0x000000af00af7308 */ /* 0x000fec0000002400 */
[----:B------:R-:W-:Y:S01]  /*dd80*/  HMMA.16816.F32.BF16 R56, R36, R6, R56 ;  /* 0x000000062438723c */ /* 0x000fe20000041838 */
[----:B------:R-:W-:Y:S01]  /*dd90*/  LDSM.16.M88.4 R4, [R139+0x8800] ;  /* 0x008800008b04783b */ /* 0x000fe20000000200 */
[----:B------:R-:W-:Y:S06]  /*dda0*/  MUFU.TANH R86, R86 ;  /* 0x0000005600567308 */ /* 0x000fec0000002400 */
[----:B------:R-:W-:Y:S02]  /*ddb0*/  HMMA.16816.F32.BF16 R76, R8, R32, R76 ;  /* 0x00000020084c723c */ /* 0x000fe4000004184c */
[----:B------:R-:W-:Y:S06]  /*ddc0*/  MUFU.TANH R84, R84 ;  /* 0x0000005400547308 */ /* 0x000fec0000002400 */
[----:B----4-:R-:W-:Y:S02]  /*ddd0*/  HMMA.16816.F32.BF16 R60, R20, R24, R60 ;  /* 0x00000018143c723c */ /* 0x010fe4000004183c */
        /* <DEDUP_REMOVED lines=10> */
[C---:B---3--:R-:W-:Y:S05]  /*de80*/  HMMA.16816.F32.BF16 R52, R108.reuse, R12, R52 ;  /* 0x0000000c6c34723c */ /* 0x048fea0000041834 */
[-C--:B------:R-:W-:Y:S01]  /*de90*/  FMUL.FTZ R72, R72, R0.reuse ;  /* 0x0000000048487220 */ /* 0x080fe20000410000 */
[-C--:B------:R-:W-:Y:S01]  /*dea0*/  FMUL.FTZ R74, R74, R0.reuse ;  /* 0x000000004a4a7220 */ /* 0x080fe20000410000 */
[-C--:B------:R-:W-:Y:S01]  /*deb0*/  FMUL.FTZ R73, R73, R0.reuse ;  /* 0x0000000049497220 */ /* 0x080fe20000410000 */
[----:B------:R-:W-:Y:S01]  /*dec0*/  FMUL.FTZ R75, R75, R0 ;  /* 0x000000004b4b7220 */ /* 0x000fe20000410000 */
[----:B------:R-:W-:Y:S01]  /*ded0*/  MUFU.TANH R169, R72 ;  /* 0x0000004800a97308 */ /* 0x000fe20000002400 */
[----:B------:R-:W-:Y:S01]  /*dee0*/  HMMA.16816.F32.BF16 R48, R108, R14, R48 ;  /* 0x0000000e6c30723c */ /* 0x000fe20000041830 */
[----:B------:R-:W3:Y:S06]  /*def0*/  LDSM.16.M88.4 R12, [R136+0x8800] ;  /* 0x00880000880c783b */ /* 0x000eec0000000200 */
[----:B------:R-:W-:Y:S01]  /*df00*/  MUFU.TANH R171, R74 ;  /* 0x0000004a00ab7308 */ /* 0x000fe20000002400 */
[C---:B-1----:R-:W-:Y:S07]  /*df10*/  HMMA.16816.F32.BF16 R60, R8.reuse, R16, R60 ;  /* 0x00000010083c723c */ /* 0x042fee000004183c */
[----:B------:R-:W-:Y:S01]  /*df20*/  MUFU.TANH R135, R73 ;  /* 0x0000004900877308 */ /* 0x000fe20000002400 */
[----:B------:R-:W-:Y:S01]  /*df30*/  HMMA.16816.F32.BF16 R56, R8, R18, R56 ;  /* 0x000000120838723c */ /* 0x000fe20000041838 */
[----:B------:R-:W1:Y:S06]  /*df40*/  LDSM.16.M88.4 R16, [R136+0x6c00] ;  /* 0x006c00008810783b */ /* 0x000e6c0000000200 */
[----:B------:R-:W-:Y:S01]  /*df50*/  MUFU.TANH R167, R75 ;  /* 0x0000004b00a77308 */ /* 0x000fe20000002400 */
[----:B------:R-:W-:Y:S05]  /*df60*/  HMMA.16816.F32.BF16 R52, R36, R28, R52 ;  /* 0x0000001c2434723c */ /* 0x000fea0000041834 */
[----:B------:R-:W-:-:S02]  /*df70*/  IMAD R28, R69, 0x2, R149 ;  /* 0x00000002451c7824 */ /* 0x000fc400078e0295 */
[-C--:B------:R-:W-:Y:S01]  /*df80*/  FMUL.FTZ R60, R60, R0.reuse ;  /* 0x000000003c3c7220 */ /* 0x080fe20000410000 */
[-C--:B------:R-:W-:Y:S01]  /*df90*/  FMUL.FTZ R62, R62, R0.reuse ;  /* 0x000000003e3e7220 */ /* 0x080fe20000410000 */
[C---:B------:R-:W-:Y:S01]  /*dfa0*/  VIADD R26, R28.reuse, 0x1 ;  /* 0x000000011c1a7836 */ /* 0x040fe20000000000 */
[CC--:B------:R-:W-:Y:S01]  /*dfb0*/  ISETP.GE.AND P4, PT, R28.reuse, R81.reuse, PT ;  /* 0x000000511c00720c */ /* 0x0c0fe20003f86270 */
[C---:B------:R-:W-:Y:S01]  /*dfc0*/  VIADD R24, R28.reuse, 0x8 ;  /* 0x000000081c187836 */ /* 0x040fe20000000000 */
[----:B--2---:R-:W-:Y:S05]  /*dfd0*/  HMMA.16816.F32.BF16 R44, R108, R32, R44 ;  /* 0x000000206c2c723c */ /* 0x004fea000004182c */
[----:B------:R-:W-:Y:S01]  /*dfe0*/  VIADD R32, R28, 0x10 ;  /* 0x000000101c207836 */ /* 0x000fe20000000000 */
[-C--:B------:R-:W-:Y:S01]  /*dff0*/  ISETP.GE.AND P3, PT, R26, R81.reuse, PT ;  /* 0x000000511a00720c */ /* 0x080fe20003f66270 */
[----:B------:R-:W-:Y:S01]  /*e000*/  MUFU.TANH R129, R60 ;  /* 0x0000003c00817308 */ /* 0x000fe20000002400 */
[-C--:B------:R-:W-:Y:S01]  /*e010*/  ISETP.GE.AND P2, PT, R24, R81.reuse, PT ;  /* 0x000000511800720c */ /* 0x080fe20003f46270 */
[-C--:B------:R-:W-:Y:S01]  /*e020*/  FMUL.FTZ R61, R61, R0.reuse ;  /* 0x000000003d3d7220 */ /* 0x080fe20000410000 */
[----:B------:R-:W2:Y:S01]  /*e030*/  LDSM.16.M88.4 R24, [R139+0x8c00] ;  /* 0x008c00008b18783b */ /* 0x000ea20000000200 */
[----:B------:R-:W-:Y:S01]  /*e040*/  FSEL R33, R64, -INF , !P4 ;  /* 0xff80000040217808 */ /* 0x000fe20006000000 */
[----:B------:R-:W-:Y:S05]  /*e050*/  HMMA.16816.F32.BF16 R48, R36, R30, R48 ;  /* 0x0000001e2430723c */ /* 0x000fea0000041830 */
[----:B------:R-:W-:Y:S01]  /*e060*/  FSEL R67, R67, -INF , !P3 ;  /* 0xff80000043437808 */ /* 0x000fe20005800000 */
[----:B------:R-:W-:Y:S01]  /*e070*/  VIADD R30, R28, 0x11 ;  /* 0x000000111c1e7836 */ /* 0x000fe20000000000 */
[----:B------:R-:W-:Y:S01]  /*e080*/  FSEL R31, R3, -INF , !P3 ;  /* 0xff800000031f7808 */ /* 0x000fe20005800000 */
[----:B------:R-:W-:Y:S01]  /*e090*/  MUFU.TANH R131, R62 ;  /* 0x0000003e00837308 */ /* 0x000fe20000002400 */
[----:B------:R-:W-:Y:S01]  /*e0a0*/  FSEL R71, R71, -INF , !P2 ;  /* 0xff80000047477808 */ /* 0x000fe20005000000 */
[-C--:B------:R-:W-:Y:S01]  /*e0b0*/  FMUL.FTZ R63, R63, R0.reuse ;  /* 0x000000003f3f7220 */ /* 0x080fe20000410000 */
[-C--:B------:R-:W-:Y:S01]  /*e0c0*/  ISETP.GE.AND P6, PT, R30, R81.reuse, PT ;  /* 0x000000511e00720c */ /* 0x080fe20003fc6270 */
[----:B------:R-:W-:Y:S05]  /*e0d0*/  HMMA.16816.F32.BF16 R52, R20, R4, R52 ;  /* 0x000000041434723c */ /* 0x000fea0000041834 */
[----:B------:R-:W-:Y:S01]  /*e0e0*/  VIADD R4, R28, 0x9 ;  /* 0x000000091c047836 */ /* 0x000fe20000000000 */
[----:B------:R-:W-:Y:S01]  /*e0f0*/  FSEL R68, R68, -INF , !P2 ;  /* 0xff80000044447808 */ /* 0x000fe20005000000 */
[----:B------:R-:W-:Y:S01]  /*e100*/  VIADD R30, R28, 0x21 ;  /* 0x000000211c1e7836 */ /* 0x000fe20000000000 */
[-C--:B------:R-:W-:Y:S01]  /*e110*/  ISETP.GE.AND P0, PT, R32, R81.reuse, PT ;  /* 0x000000512000720c */ /* 0x080fe20003f06270 */
[----:B------:R-:W-:Y:S01]  /*e120*/  MUFU.TANH R133, R76 ;  /* 0x0000004c00857308 */ /* 0x000fe20000002400 */
[-C--:B------:R-:W-:Y:S01]  /*e130*/  ISETP.GE.AND P1, PT, R4, R81.reuse, PT ;  /* 0x000000510400720c */ /* 0x080fe20003f26270 */
[----:B------:R-:W-:Y:S01]  /*e140*/  VIADD R4, R28, 0x18 ;  /* 0x000000181c047836 */ /* 0x000fe20000000000 */
[----:B------:R-:W-:Y:S05]  /*e150*/  HMMA.16816.F32.BF16 R40, R108, R34, R40 ;  /* 0x000000226c28723c */ /* 0x000fea0000041828 */
[-C--:B------:R-:W-:Y:S01]  /*e160*/  ISETP.GE.AND P2, PT, R30, R81.reuse, PT ;  /* 0x000000511e00720c */ /* 0x080fe20003f46270 */
[----:B------:R-:W-:Y:S01]  /*e170*/  VIADD R30, R28, 0x28 ;  /* 0x000000281c1e7836 */ /* 0x000fe20000000000 */
[----:B------:R-:W-:Y:S01]  /*e180*/  FSEL R69, R82, -INF , !P1 ;  /* 0xff80000052457808 */ /* 0x000fe20004800000 */
[-C--:B------:R-:W-:Y:S01]  /*e190*/  FMUL.FTZ R56, R56, R0.reuse ;  /* 0x0000000038387220 */ /* 0x080fe20000410000 */
[-C--:B------:R-:W-:Y:S01]  /*e1a0*/  ISETP.GE.AND P5, PT, R4, R81.reuse, PT ;  /* 0x000000510400720c */ /* 0x080fe20003fa6270 */
[----:B------:R-:W-:Y:S01]  /*e1b0*/  VIADD R4, R28, 0x19 ;  /* 0x000000191c047836 */ /* 0x000fe20000000000 */
[----:B------:R-:W-:Y:S01]  /*e1c0*/  FSEL R35, R70, -INF , !P1 ;  /* 0xff80000046237808 */ /* 0x000fe20004800000 */
[C---:B------:R-:W-:Y:S05]  /*e1d0*/  HMMA.16816.F32.BF16 R112, R8.reuse, R96, R112 ;  /* 0x000000600870723c */ /* 0x040fea0000041870 */
[-C--:B------:R-:W-:Y:S01]  /*e1e0*/  FMUL.FTZ R97, R102, R0.reuse ;  /* 0x0000000066617220 */ /* 0x080fe20000410000 */
[-C--:B------:R-:W-:Y:S01]  /*e1f0*/  FMUL.FTZ R96, R101, R0.reuse ;  /* 0x0000000065607220 */ /* 0x080fe20000410000 */
[-C--:B------:R-:W-:Y:S01]  /*e200*/  FMUL.FTZ R101, R103, R0.reuse ;  /* 0x0000000067657220 */ /* 0x080fe20000410000 */
[-C--:B------:R-:W-:Y:S01]  /*e210*/  ISETP.GE.AND P1, PT, R30, R81.reuse, PT ;  /* 0x000000511e00720c */ /* 0x080fe20003f26270 */
[----:B------:R-:W-:Y:S01]  /*e220*/  VIADD R30, R28, 0x29 ;  /* 0x000000291c1e7836 */ /* 0x000fe20000000000 */
[----:B------:R-:W-:Y:S01]  /*e230*/  FSEL R105, R105, -INF , !P0 ;  /* 0xff80000069697808 */ /* 0x000fe20004000000 */
[----:B------:R-:W4:Y:S01]  /*e240*/  MUFU.TANH R97, R97 ;  /* 0x0000006100617308 */ /* 0x000f220000002400 */
[----:B---3--:R-:W-:Y:S03]  /*e250*/  HMMA.16816.F32.BF16 R52, R8, R12, R52 ;  /* 0x0000000c0834723c */ /* 0x008fe60000041834 */
[----:B------:R-:W-:Y:S01]  /*e260*/  FSEL R13, R2, -INF , !P4 ;  /* 0xff800000020d7808 */ /* 0x000fe20006000000 */
[-C--:B------:R-:W-:Y:S01]  /*e270*/  FMUL.FTZ R57, R57, R0.reuse ;  /* 0x0000000039397220 */ /* 0x080fe20000410000 */
[-C--:B------:R-:W-:Y:S01]  /*e280*/  ISETP.GE.AND P4, PT, R4, R81.reuse, PT ;  /* 0x000000510400720c */ /* 0x080fe20003f86270 */
[----:B------:R-:W-:Y:S01]  /*e290*/  VIADD R4, R28, 0x20 ;  /* 0x000000201c047836 */ /* 0x000fe20000000000 */
[----:B------:R-:W-:Y:S01]  /*e2a0*/  FSEL R83, R83, -INF , !P0 ;  /* 0xff80000053537808 */ /* 0x000fe20004000000 */
[-C--:B------:R-:W-:Y:S01]  /*e2b0*/  FMUL.FTZ R58, R58, R0.reuse ;  /* 0x000000003a3a7220 */ /* 0x080fe20000410000 */
[----:B------:R-:W3:Y:S01]  /*e2c0*/  MUFU.TANH R96, R96 ;  /* 0x0000006000607308 */ /* 0x000ee20000002400 */
[----:B-1----:R-:W-:Y:S05]  /*e2d0*/  HMMA.16816.F32.BF16 R44, R36, R16, R44 ;  /* 0x00000010242c723c */ /* 0x002fea000004182c */
[-C--:B------:R-:W-:Y:S01]  /*e2e0*/  ISETP.GE.AND P3, PT, R4, R81.reuse, PT ;  /* 0x000000510400720c */ /* 0x080fe20003f66270 */
[-C--:B------:R-:W-:Y:S01]  /*e2f0*/  FMUL.FTZ R59, R59, R0.reuse ;  /* 0x000000003b3b7220 */ /* 0x080fe20000410000 */
[-C--:B------:R-:W-:Y:S01]  /*e300*/  FMUL.FTZ R102, R112, R0.reuse ;  /* 0x0000000070667220 */ /* 0x080fe20000410000 */
[-C--:B------:R-:W-:Y:S01]  /*e310*/  FMUL.FTZ R103, R115, R0.reuse ;  /* 0x0000000073677220 */ /* 0x080fe20000410000 */
[----:B------:R-:W-:Y:S01]  /*e320*/  FSEL R17, R100, -INF , !P5 ;  /* 0xff80000064117808 */ /* 0x000fe20006800000 */
[----:B------:R-:W1:Y:S01]  /*e330*/  MUFU.TANH R101, R101 ;  /* 0x0000006500657308 */ /* 0x000e620000002400 */
[----:B------:R-:W-:Y:S01]  /*e340*/  HMMA.16816.F32.BF16 R48, R20, R6, R48 ;  /* 0x000000061430723c */ /* 0x000fe20000041830 */
[----:B------:R-:W2:Y:S04]  /*e350*/  LDSM.16.M88.4 R4, [R136+0x8c00] ;  /* 0x008c00008804783b */ /* 0x000ea80000000200 */
[----:B----4-:R-:W-:Y:S01]  /*e360*/  FSEL R97, R97, -INF , !P5 ;  /* 0xff80000061617808 */ /* 0x010fe20006800000 */
[-C--:B------:R-:W-:Y:S01]  /*e370*/  FMUL.FTZ R53, R53, R0.reuse ;  /* 0x0000000035357220 */ /* 0x080fe20000410000 */
[----:B------:R-:W-:Y:S01]  /*e380*/  ISETP.GE.AND P0, PT, R30, R81, PT ;  /* 0x000000511e00720c */ /* 0x000fe20003f06270 */
[-C--:B------:R-:W-:Y:S01]  /*e390*/  FMUL.FTZ R55, R55, R0.reuse ;  /* 0x0000000037377220 */ /* 0x080fe20000410000 */
[-C--:B------:R-:W-:Y:S01]  /*e3a0*/  FMUL.FTZ R52, R52, R0.reuse ;  /* 0x0000000034347220 */ /* 0x080fe20000410000 */
[----:B------:R-:W-:Y:S01]  /*e3b0*/  MUFU.TANH R102, R102 ;  /* 0x0000006600667308 */ /* 0x000fe20000002400 */
[----:B------:R-:W-:Y:S05]  /*e3c0*/  HMMA.16816.F32.BF16 R92, R8, R98, R92 ;  /* 0x00000062085c723c */ /* 0x000fea000004185c */
[-C--:B------:R-:W-:Y:S01]  /*e3d0*/  FMUL.FTZ R99, R114, R0.reuse ;  /* 0x0000000072637220 */ /* 0x080fe20000410000 */
[-C--:B------:R-:W-:Y:S01]  /*e3e0*/  FMUL.FTZ R98, R113, R0.reuse ;  /* 0x0000000071627220 */ /* 0x080fe20000410000 */
[----:B---3--:R-:W-:Y:S01]  /*e3f0*/  FSEL R77, R96, -INF , !P4 ;  /* 0xff800000604d7808 */ /* 0x008fe20006000000 */
[----:B------:R-:W-:Y:S01]  /*e400*/  FMUL.FTZ R54, R54, R0 ;  /* 0x0000000036367220 */ /* 0x000fe20000410000 */
[----:B------:R-:W-:-:S04]  /*e410*/  DEPBAR.LE SB0, 0x0 ;  /* 0x000080000000791a */ /* 0x000fc80000000000 */
[----:B------:R-:W-:Y:S01]  /*e420*/  HMMA.16816.F32.BF16 R40, R36, R18, R40 ;  /* 0x000000122428723c */ /* 0x000fe20000041828 */
[----:B------:R-:W3:Y:S04]  /*e430*/  MUFU.TANH R99, R99 ;  /* 0x0000006300637308 */ /* 0x000ee80000002400 */
[----:B------:R-:W-:Y:S01]  /*e440*/  VIADD R18, R28, 0x38 ;  /* 0x000000381c127836 */ /* 0x000fe20000000000 */
[----:B-1----:R-:W-:-:S04]  /*e450*/  FSEL R19, R101, -INF , !P4 ;  /* 0xff80000065137808 */ /* 0x002fc80006000000 */
[-C--:B------:R-:W-:Y:S01]  /*e460*/  ISETP.GE.AND P4, PT, R18, R81.reuse, PT ;  /* 0x000000511200720c */ /* 0x080fe20003f86270 */
[----:B--2---:R-:W-:Y:S05]  /*e470*/  HMMA.16816.F32.BF16 R44, R20, R24, R44 ;  /* 0x00000018142c723c */ /* 0x004fea000004182c */
[----:B------:R-:W-:Y:S01]  /*e480*/  VIADD R24, R28, 0x30 ;  /* 0x000000301c187836 */ /* 0x000fe20000000000 */
[----:B------:R-:W1:Y:S01]  /*e490*/  MUFU.TANH R98, R98 ;  /* 0x0000006200627308 */ /* 0x000e620000002400 */
[-C--:B------:R-:W-:Y:S01]  /*e4a0*/  FMUL.FTZ R92, R92, R0.reuse ;  /* 0x000000005c5c7220 */ /* 0x080fe20000410000 */
[-C--:B------:R-:W-:Y:S01]  /*e4b0*/  FMUL.FTZ R94, R94, R0.reuse ;  /* 0x000000005e5e7220 */ /* 0x080fe20000410000 */
[----:B------:R-:W-:Y:S01]  /*e4c0*/  FSEL R25, R106, -INF , !P6 ;  /* 0xff8000006a197808 */ /* 0x000fe20007000000 */
[-C--:B------:R-:W-:Y:S01]  /*e4d0*/  FMUL.FTZ R93, R93, R0.reuse ;  /* 0x000000005d5d7220 */ /* 0x080fe20000410000 */
[----:B------:R-:W-:Y:S01]  /*e4e0*/  FMUL.FTZ R95, R95, R0 ;  /* 0x000000005f5f7220 */ /* 0x000fe20000410000 */
[----:B------:R-:W-:Y:S05]  /*e4f0*/  HMMA.16816.F32.BF16 R48, R8, R14, R48 ;  /* 0x0000000e0830723c */ /* 0x000fea0000041830 */
[----:B------:R-:W-:Y:S01]  /*e500*/  FSEL R15, R104, -INF , !P6 ;  /* 0xff800000680f7808 */ /* 0x000fe20007000000 */
[----:B------:R-:W2:Y:S01]  /*e510*/  MUFU.TANH R103, R103 ;  /* 0x0000006700677308 */ /* 0x000ea20000002400 */
[----:B------:R-:W-:Y:S01]  /*e520*/  ISETP.GE.AND P6, PT, R24, R81, PT ;  /* 0x000000511800720c */ /* 0x000fe20003fc6270 */
[----:B------:R-:W-:Y:S01]  /*e530*/  VIADD R24, R28, 0x31 ;  /* 0x000000311c187836 */ /* 0x000fe20000000000 */
[----:B---3--:R-:W-:-:S02]  /*e540*/  FSEL R29, R99, -INF , !P3 ;  /* 0xff800000631d7808 */ /* 0x008fc40005800000 */
[----:B------:R-:W-:Y:S01]  /*e550*/  FSEL R3, R102, -INF , !P3 ;  /* 0xff80000066037808 */ /* 0x000fe20005800000 */
[----:B------:R-:W-:Y:S05]  /*e560*/  HMMA.16816.F32.BF16 R40, R20, R26, R40 ;  /* 0x0000001a1428723c */ /* 0x000fea0000041828 */
[----:B------:R-:W-:Y:S01]  /*e570*/  ISETP.GE.AND P5, PT, R24, R81, PT ;  /* 0x000000511800720c */ /* 0x000fe20003fa6270 */
[----:B------:R-:W3:Y:S01]  /*e580*/  MUFU.TANH R92, R92 ;  /* 0x0000005c005c7308 */ /* 0x000ee20000002400 */
[----:B------:R-:W-:Y:S01]  /*e590*/  VIADD R24, R28, 0x39 ;  /* 0x000000391c187836 */ /* 0x000fe20000000000 */
[----:B-1----:R-:W-:Y:S01]  /*e5a0*/  FSEL R185, R98, -INF , !P2 ;  /* 0xff80000062b97808 */ /* 0x002fe20005000000 */
[----:B------:R-:W-:Y:S01]  /*e5b0*/  VIADD R20, R28, 0x48 ;  /* 0x000000481c147836 */ /* 0x000fe20000000000 */
[----:B------:R-:W-:-:S02]  /*e5c0*/  FSEL R181, R90, -INF , !P6 ;  /* 0xff8000005ab57808 */ /* 0x000fc40007000000 */
[-C--:B------:R-:W-:Y:S01]  /*e5d0*/  ISETP.GE.AND P3, PT, R24, R81.reuse, PT ;  /* 0x000000511800720c */ /* 0x080fe20003f66270 */
[----:B------:R-:W-:Y:S01]  /*e5e0*/  VIADD R24, R28, 0x40 ;  /* 0x000000401c187836 */ /* 0x000fe20000000000 */
[----:B------:R-:W1:Y:S01]  /*e5f0*/  MUFU.TANH R94, R94 ;  /* 0x0000005e005e7308 */ /* 0x000e620000002400 */
[C---:B------:R-:W-:Y:S05]  /*e600*/  HMMA.16816.F32.BF16 R44, R8.reuse, R4, R44 ;  /* 0x00000004082c723c */ /* 0x040fea000004182c */
[----:B--2---:R-:W-:Y:S01]  /*e610*/  FSEL R187, R103, -INF , !P2 ;  /* 0xff80000067bb7808 */ /* 0x004fe20005000000 */
[-C--:B------:R-:W-:Y:S01]  /*e620*/  FMUL.FTZ R51, R51, R0.reuse ;  /* 0x0000000033337220 */ /* 0x080fe20000410000 */
[----:B------:R-:W-:Y:S01]  /*e630*/  ISETP.GE.AND P2, PT, R24, R81, PT ;  /* 0x000000511800720c */ /* 0x000fe20003f46270 */
[----:B------:R-:W-:Y:S01]  /*e640*/  VIADD R24, R28, 0x41 ;  /* 0x000000411c187836 */ /* 0x000fe20000000000 */
[----:B------:R-:W-:Y:S01]  /*e650*/  FSEL R177, R88, -INF , !P6 ;  /* 0xff80000058b17808 */ /* 0x000fe20007000000 */
[----:B------:R-:W-:Y:S01]  /*e660*/  FMUL.FTZ R48, R48, R0 ;  /* 0x0000000030307220 */ /* 0x000fe20000410000 */
[----:B------:R-:W2:Y:S01]  /*e670*/  MUFU.TANH R93, R93 ;  /* 0x0000005d005d7308 */ /* 0x000ea20000002400 */
[----:B------:R-:W-:Y:S01]  /*e680*/  FSEL R179, R179, -INF , !P5 ;  /* 0xff800000b3b37808 */ /* 0x000fe20006800000 */
[----:B------:R-:W-:Y:S03]  /*e690*/  HMMA.16816.F32.BF16 R40, R8, R6, R40 ;  /* 0x000000060828723c */ /* 0x000fe60000041828 */
[----:B---3--:R-:W-:Y:S01]  /*e6a0*/  FSEL R183, R92, -INF , !P1 ;  /* 0xff8000005cb77808 */ /* 0x008fe20004800000 */
[C---:B------:R-:W-:Y:S01]  /*e6b0*/  VIADD R8, R28.reuse, 0x60 ;  /* 0x000000601c087836 */ /* 0x040fe20000000000 */
[----:B------:R-:W-:Y:S01]  /*e6c0*/  FSEL R175, R175, -INF , !P3 ;  /* 0xff800000afaf7808 */ /* 0x000fe20005800000 */
[----:B------:R-:W-:-:S02]  /*e6d0*/  VIADD R6, R28, 0x58 ;  /* 0x000000581c067836 */ /* 0x000fc40000000000 */
[-C--:B------:R-:W-:Y:S01]  /*e6e0*/  FMUL.FTZ R49, R49, R0.reuse ;  /* 0x0000000031317220 */ /* 0x080fe20000410000 */
[----:B------:R-:W3:Y:S01]  /*e6f0*/  MUFU.TANH R95, R95 ;  /* 0x0000005f005f7308 */ /* 0x000ee20000002400 */
[-C--:B------:R-:W-:Y:S01]  /*e700*/  FMUL.FTZ R50, R50, R0.reuse ;  /* 0x0000000032327220 */ /* 0x080fe20000410000 */
[----:B-1----:R-:W-:Y:S02]  /*e710*/  FSEL R191, R94, -INF , !P1 ;  /* 0xff8000005ebf7808 */ /* 0x002fe40004800000 */
[-C--:B------:R-:W-:Y:S01]  /*e720*/  ISETP.GE.AND P1, PT, R24, R81.reuse, PT ;  /* 0x000000511800720c */ /* 0x080fe20003f26270 */
[-C--:B------:R-:W-:Y:S01]  /*e730*/  FMUL.FTZ R5, R44, R0.reuse ;  /* 0x000000002c057220 */ /* 0x080fe20000410000 */
[-C--:B------:R-:W-:Y:S01]  /*e740*/  FMUL.FTZ R46, R46, R0.reuse ;  /* 0x000000002e2e7220 */ /* 0x080fe20000410000 */
[-C--:B------:R-:W-:Y:S01]  /*e750*/  FMUL.FTZ R45, R45, R0.reuse ;  /* 0x000000002d2d7220 */ /* 0x080fe20000410000 */
[----:B------:R-:W-:Y:S01]  /*e760*/  FSEL R163, R163, -INF , !P1 ;  /* 0xff800000a3a37808 */ /* 0x000fe20004800000 */
[----:B------:R-:W1:Y:S01]  /*e770*/  MUFU.TANH R173, R78 ;  /* 0x0000004e00ad7308 */ /* 0x000e620000002400 */
[----:B------:R-:W-:Y:S01]  /*e780*/  FSEL R165, R165, -INF , !P1 ;  /* 0xff800000a5a57808 */ /* 0x000fe20004800000 */
[-C--:B------:R-:W-:Y:S01]  /*e790*/  FMUL.FTZ R47, R47, R0.reuse ;  /* 0x000000002f2f7220 */ /* 0x080fe20000410000 */
[----:B--2---:R-:W-:Y:S01]  /*e7a0*/  FSEL R193, R93, -INF , !P0 ;  /* 0xff8000005dc17808 */ /* 0x004fe20004000000 */
[----:B------:R-:W-:Y:S01]  /*e7b0*/  FMUL.FTZ R40, R40, R0 ;  /* 0x0000000028287220 */ /* 0x000fe20000410000 */
[----:B------:R-:W-:Y:S01]  /*e7c0*/  ISETP.GE.AND P1, PT, R8, R81, PT ;  /* 0x000000510800720c */ /* 0x000fe20003f26270 */
[----:B------:R-:W-:-:S02]  /*e7d0*/  VIADD R8, R28, 0x61 ;  /* 0x000000611c087836 */ /* 0x000fc40000000000 */
[-C--:B------:R-:W-:Y:S01]  /*e7e0*/  FMUL.FTZ R38, R41, R0.reuse ;  /* 0x0000000029267220 */ /* 0x080fe20000410000 */
[----:B------:R-:W-:Y:S01]  /*e7f0*/  MUFU.TANH R125, R61 ;  /* 0x0000003d007d7308 */ /* 0x000fe20000002400 */
[----:B---3--:R-:W-:Y:S01]  /*e800*/  FSEL R189, R95, -INF , !P0 ;  /* 0xff8000005fbd7808 */ /* 0x008fe20004000000 */
[-C--:B------:R-:W-:Y:S01]  /*e810*/  FMUL.FTZ R42, R42, R0.reuse ;  /* 0x000000002a2a7220 */ /* 0x080fe20000410000 */
[----:B------:R-:W-:Y:S01]  /*e820*/  ISETP.GE.AND P0, PT, R20, R81, PT ;  /* 0x000000511400720c */ /* 0x000fe20003f06270 */
[----:B------:R-:W-:Y:S02]  /*e830*/  VIADD R20, R28, 0x49 ;  /* 0x000000491c147836 */ /* 0x000fe40000000000 */
[----:B------:R-:W-:Y:S01]  /*e840*/  FMUL.FTZ R43, R43, R0 ;  /* 0x000000002b2b7220 */ /* 0x000fe20000410000 */
[----:B------:R-:W-:Y:S01]  /*e850*/  FSEL R133, R133, -INF , !P2 ;  /* 0xff80000085857808 */ /* 0x000fe20005000000 */
[----:B------:R-:W-:Y:S01]  /*e860*/  MUFU.TANH R127, R63 ;  /* 0x0000003f007f7308 */ /* 0x000fe20000002400 */
[----:B------:R-:W-:-:S02]  /*e870*/  FSEL R171, R171, -INF , !P0 ;  /* 0xff800000abab7808 */ /* 0x000fc40004000000 */
[----:B------:R-:W-:Y:S02]  /*e880*/  FSEL R169, R169, -INF , !P0 ;  /* 0xff800000a9a97808 */ /* 0x000fe40004000000 */
[-C--:B------:R-:W-:Y:S01]  /*e890*/  ISETP.GE.AND P0, PT, R8, R81.reuse, PT ;  /* 0x000000510800720c */ /* 0x080fe20003f06270 */
[----:B------:R-:W-:Y:S01]  /*e8a0*/  VIADD R8, R28, 0x68 ;  /* 0x000000681c087836 */ /* 0x000fe20000000000 */
[----:B------:R-:W-:Y:S01]  /*e8b0*/  ISETP.GE.AND P6, PT, R20, R81, PT ;  /* 0x000000511400720c */ /* 0x000fe20003fc6270 */
[----:B------:R2:W-:Y:S01]  /*e8c0*/  MUFU.TANH R14, R53 ;  /* 0x00000035000e7308 */ /* 0x0005e20000002400 */
[----:B------:R-:W-:Y:S01]  /*e8d0*/  VIADD R20, R28, 0x50 ;  /* 0x000000501c147836 */ /* 0x000fe20000000000 */
[----:B-1----:R-:W-:Y:S02]  /*e8e0*/  FSEL R173, R173, -INF , !P2 ;  /* 0xff800000adad7808 */ /* 0x002fe40005000000 */
[----:B------:R-:W-:Y:S02]  /*e8f0*/  FSEL R167, R167, -INF , !P6 ;  /* 0xff800000a7a77808 */ /* 0x000fe40007000000 */
[----:B------:R-:W-:-:S02]  /*e900*/  FSEL R135, R135, -INF , !P6 ;  /* 0xff80000087877808 */ /* 0x000fc40007000000 */
[----:B------:R1:W3:Y:S01]  /*e910*/  MUFU.TANH R63, R55 ;  /* 0x00000037003f7308 */ /* 0x0002e20000002400 */
[----:B------:R-:W-:Y:S01]  /*e920*/  ISETP.GE.AND P6, PT, R8, R81, PT ;  /* 0x000000510800720c */ /* 0x000fe20003fc6270 */
[----:B------:R-:W-:-:S06]  /*e930*/  VIADD R8, R28, 0x69 ;  /* 0x000000691c087836 */ /* 0x000fcc0000000000 */
[----:B------:R-:W4:Y:S01]  /*e940*/  MUFU.TANH R119, R56 ;  /* 0x0000003800777308 */ /* 0x000f220000002400 */
[----:B--2---:R-:W-:Y:S02]  /*e950*/  FSEL R53, R86, -INF , !P3 ;  /* 0xff80000056357808 */ /* 0x004fe40005800000 */
[----:B------:R-:W-:Y:S01]  /*e960*/  ISETP.GE.AND P3, PT, R6, R81, PT ;  /* 0x000000510600720c */ /* 0x000fe20003f66270 */
[----:B------:R-:W-:-:S04]  /*e970*/  VIADD R6, R28, 0x59 ;  /* 0x000000591c067836 */ /* 0x000fc80000000000 */
[----:B------:R2:W2:Y:S01]  /*e980*/  MUFU.TANH R12, R57 ;  /* 0x00000039000c7308 */ /* 0x0004a20000002400 */
[----:B-1----:R-:W-:Y:S02]  /*e990*/  FSEL R55, R85, -INF , !P4 ;  /* 0xff80000055377808 */ /* 0x002fe40006000000 */
[----:B------:R-:W-:Y:S02]  /*e9a0*/  ISETP.GE.AND P2, PT, R6, R81, PT ;  /* 0x000000510600720c */ /* 0x000fe40003f46270 */
[----:B---3--:R-:W-:-:S03]  /*e9b0*/  FSEL R63, R63, -INF , !P0 ;  /* 0xff8000003f3f7808 */ /* 0x008fc60004000000 */
[----:B------:R-:W1:Y:S01]  /*e9c0*/  MUFU.TANH R123, R58 ;  /* 0x0000003a007b7308 */ /* 0x000e620000002400 */
[----:B----4-:R-:W-:-:S07]  /*e9d0*/  FSEL R119, R119, -INF , !P3 ;  /* 0xff80000077777808 */ /* 0x010fce0005800000 */
[----:B------:R3:W4:Y:S01]  /*e9e0*/  MUFU.TANH R61, R51 ;  /* 0x00000033003d7308 */ /* 0x0007220000002400 */
[----:B--2---:R-:W-:Y:S02]  /*e9f0*/  FSEL R57, R89, -INF , !P5 ;  /* 0xff80000059397808 */ /* 0x004fe40006800000 */
[-C--:B------:R-:W-:Y:S01]  /*ea00*/  ISETP.GE.AND P5, PT, R20, R81.reuse, PT ;  /* 0x000000511400720c */ /* 0x080fe20003fa6270 */
[----:B------:R-:W-:Y:S01]  /*ea10*/  VIADD R20, R28, 0x51 ;  /* 0x000000511c147836 */ /* 0x000fe20000000000 */
[----:B------:R-:W-:Y:S02]  /*ea20*/  FSEL R23, R12, -INF , !P2 ;  /* 0xff8000000c177808 */ /* 0x000fe40005000000 */
[----:B------:R-:W-:Y:S01]  /*ea30*/  FSEL R131, R131, -INF , !P5 ;  /* 0xff80000083837808 */ /* 0x000fe20006800000 */
[----:B------:R-:W2:Y:S01]  /*ea40*/  MUFU.TANH R2, R59 ;  /* 0x0000003b00027308 */ /* 0x000ea20000002400 */
[----:B------:R-:W-:Y:S02]  /*ea50*/  FSEL R129, R129, -INF , !P5 ;  /* 0xff80000081817808 */ /* 0x000fe40006800000 */
[----:B------:R-:W-:Y:S01]  /*ea60*/  ISETP.GE.AND P5, PT, R8, R81, PT ;  /* 0x000000510800720c */ /* 0x000fe20003fa6270 */
[----:B------:R-:W-:Y:S01]  /*ea70*/  VIADD R8, R28, 0x70 ;  /* 0x000000701c087836 */ /* 0x000fe20000000000 */
[----:B-1----:R-:W-:-:S03]  /*ea80*/  FSEL R123, R123, -INF , !P3 ;  /* 0xff8000007b7b7808 */ /* 0x002fc60005800000 */
[----:B------:R-:W1:Y:S01]  /*ea90*/  MUFU.TANH R16, R52 ;  /* 0x0000003400107308 */ /* 0x000e620000002400 */
[----:B---3--:R-:W-:Y:S02]  /*eaa0*/  FSEL R51, R84, -INF , !P4 ;  /* 0xff80000054337808 */ /* 0x008fe40006000000 */
[-C--:B------:R-:W-:Y:S02]  /*eab0*/  ISETP.GE.AND P4, PT, R20, R81.reuse, PT ;  /* 0x000000511400720c */ /* 0x080fe40003f86270 */
[----:B----4-:R-:W-:Y:S02]  /*eac0*/  FSEL R61, R61, -INF , !P5 ;  /* 0xff8000003d3d7808 */ /* 0x010fe40006800000 */
[----:B------:R-:W-:Y:S01]  /*ead0*/  FSEL R127, R127, -INF , !P4 ;  /* 0xff8000007f7f7808 */ /* 0x000fe20006000000 */
[----:B------:R-:W3:Y:S01]  /*eae0*/  MUFU.TANH R30, R54 ;  /* 0x00000036001e7308 */ /* 0x000ee20000002400 */
[----:B------:R-:W-:Y:S02]  /*eaf0*/  FSEL R125, R125, -INF , !P4 ;  /* 0xff8000007d7d7808 */ /* 0x000fe40006000000 */
[----:B------:R-:W-:Y:S01]  /*eb00*/  ISETP.GE.AND P4, PT, R8, R81, PT ;  /* 0x000000510800720c */ /* 0x000fe20003f86270 */
[----:B------:R-:W-:Y:S01]  /*eb10*/  VIADD R8, R28, 0x71 ;  /* 0x000000711c087836 */ /* 0x000fe20000000000 */
[----:B--2---:R-:W-:-:S03]  /*eb20*/  FSEL R22, R2, -INF , !P2 ;  /* 0xff80000002167808 */ /* 0x004fc60005000000 */
[----:B------:R-:W2:Y:S01]  /*eb30*/  MUFU.TANH R18, R48 ;  /* 0x0000003000127308 */ /* 0x000ea20000002400 */
[----:B------:R-:W-:Y:S01]  /*eb40*/  ISETP.GE.AND P3, PT, R8, R81, PT ;  /* 0x000000510800720c */ /* 0x000fe20003f66270 */
[----:B------:R-:W-:Y:S01]  /*eb50*/  VIADD R8, R28, 0x78 ;  /* 0x000000781c087836 */ /* 0x000fe20000000000 */
[----:B-1----:R-:W-:Y:S01]  /*eb60*/  FSEL R37, R16, -INF , !P1 ;  /* 0xff80000010257808 */ /* 0x002fe20004800000 */
[----:B------:R-:W-:-:S03]  /*eb70*/  VIADD R28, R28, 0x79 ;  /* 0x000000791c1c7836 */ /* 0x000fc60000000000 */
[-C--:B------:R-:W-:Y:S01]  /*eb80*/  ISETP.GE.AND P2, PT, R8, R81.reuse, PT ;  /* 0x000000510800720c */ /* 0x080fe20003f46270 */
[----:B------:R-:W-:Y:S01]  /*eb90*/  MUFU.TANH R4, R49 ;  /* 0x0000003100047308 */ /* 0x000fe20000002400 */
[----:B---3--:R-:W-:Y:S02]  /*eba0*/  FSEL R20, R30, -INF , !P1 ;  /* 0xff8000001e147808 */ /* 0x008fe40004800000 */
[----:B------:R-:W-:-:S05]  /*ebb0*/  ISETP.GE.AND P1, PT, R28, R81, PT ;  /* 0x000000511c00720c */ /* 0x000fca0003f26270 */
[----:B------:R-:W1:Y:S01]  /*ebc0*/  MUFU.TANH R126, R50 ;  /* 0x00000032007e7308 */ /* 0x000e620000002400 */
[----:B--2---:R-:W-:-:S07]  /*ebd0*/  FSEL R44, R18, -INF , !P6 ;  /* 0xff800000122c7808 */ /* 0x004fce0007000000 */
[----:B------:R-:W-:Y:S08]  /*ebe0*/  MUFU.TANH R5, R5 ;  /* 0x0000000500057308 */ /* 0x000ff00000002400 */
[----:B------:R-:W2:Y:S01]  /*ebf0*/  MUFU.TANH R124, R46 ;  /* 0x0000002e007c7308 */ /* 0x000ea20000002400 */
[----:B-1----:R-:W-:-:S07]  /*ec00*/  FSEL R126, R126, -INF , !P6 ;  /* 0xff8000007e7e7808 */ /* 0x002fce0007000000 */
[----:B------:R1:W3:Y:S08]  /*ec10*/  MUFU.TANH R6, R45 ;  /* 0x0000002d00067308 */ /* 0x0002f00000002400 */
[----:B------:R-:W4:Y:S01]  /*ec20*/  MUFU.TANH R59, R47 ;  /* 0x0000002f003b7308 */ /* 0x000f220000002400 */
[----:B--2---:R-:W-:-:S07]  /*ec30*/  FSEL R124, R124, -INF , !P4 ;  /* 0xff8000007c7c7808 */ /* 0x004fce0006000000 */
[----:B------:R-:W2:Y:S01]  /*ec40*/  MUFU.TANH R40, R40 ;  /* 0x0000002800287308 */ /* 0x000ea20000002400 */
[----:B-1----:R-:W-:Y:S01]  /*ec50*/  FSEL R45, R14, -INF , !P0 ;  /* 0xff8000000e2d7808 */ /* 0x002fe20004000000 */
[----:B------:R-:W-:Y:S01]  /*ec60*/  BAR.SYNC.DEFER_BLOCKING 0x0 ;  /* 0x0000000000007b1d */ /* 0x000fe20000010000 */
[----:B------:R-:W-:Y:S02]  /*ec70*/  ISETP.GT.AND P0, PT, R150, R141, PT ;  /* 0x0000008d9600720c */ /* 0x000fe40003f04270 */
[----:B---3--:R-:W-:-:S03]  /*ec80*/  FSEL R41, R6, -INF , !P3 ;  /* 0xff80000006297808 */ /* 0x008fc60005800000 */
[----:B------:R1:W3:Y:S01]  /*ec90*/  MUFU.TANH R64, R42 ;  /* 0x0000002a00407308 */ /* 0x0002e20000002400 */
[----:B----4-:R-:W-:-:S07]  /*eca0*/  FSEL R59, R59, -INF , !P3 ;  /* 0xff8000003b3b7808 */ /* 0x010fce0005800000 */
[----:B------:R4:W4:Y:S01]  /*ecb0*/  MUFU.TANH R62, R43 ;  /* 0x0000002b003e7308 */ /* 0x0009220000002400 */
[----:B--2---:R-:W-:-:S07]  /*ecc0*/  FSEL R40, R40, -INF , !P2 ;  /* 0xff80000028287808 */ /* 0x004fce0005000000 */
[----:B------:R-:W2:Y:S01]  /*ecd0*/  MUFU.TANH R38, R38 ;  /* 0x0000002600267308 */ /* 0x000ea20000002400 */
[----:B-1----:R-:W-:Y:S02]  /*ece0*/  FSEL R42, R5, -INF , !P4 ;  /* 0xff800000052a7808 */ /* 0x002fe40006000000 */
[----:B---3--:R-:W-:Y:S02]  /*ecf0*/  FSEL R64, R64, -INF , !P2 ;  /* 0xff80000040407808 */ /* 0x008fe40005000000 */
[----:B----4-:R-:W-:Y:S02]  /*ed00*/  FSEL R43, R4, -INF , !P5 ;  /* 0xff800000042b7808 */ /* 0x010fe40006800000 */
[----:B------:R-:W-:Y:S02]  /*ed10*/  FSEL R62, R62, -INF , !P1 ;  /* 0xff8000003e3e7808 */ /* 0x000fe40004800000 */
[----:B--2---:R-:W-:Y:S01]  /*ed20*/  FSEL R38, R38, -INF , !P1 ;  /* 0xff80000026267808 */ /* 0x004fe20004800000 */
        /* <DEDUP_REMOVED lines=14> */
.L_x_4078:
        /* <DEDUP_REMOVED lines=60> */
.L_x_4079:
[----:B------:R-:W-:Y:S05]  /*f1d0*/  BSYNC.RECONVERGENT B0 ;  /* 0x0000000000007941 */ /* 0x000fea0003800200 */
.L_x_4077:
        /* <DEDUP_REMOVED lines=24> */
.L_x_4076:
[----:B------:R-:W-:Y:S05]  /*f360*/  BSYNC.RECONVERGENT B1 ;  /* 0x0000000000017941 */ /* 0x000fea0003800200 */
.L_x_4075:
        /* <DEDUP_REMOVED lines=66> */
[-C--:B------:R-:W-:Y:S01]  /*f790*/  FFMA.FTZ R35, R15, R47.reuse, -R50 ;  /* 0x0000002f0f237223 */ /* 0x080fe20000010832 */
[-CC-:B------:R-:W-:Y:S01]  /*f7a0*/  FFMA.FTZ R36, R25, R47.reuse, -R128.reuse ;  /* 0x0000002f19247223 */ /* 0x180fe20000010880 */
[----:B------:R-:W1:Y:S01]  /*f7b0*/  LDSM.16.MT88.4 R12, [R137+0xb400] ;  /* 0x00b40000890c783b */ /* 0x000e620000004200 */
[----:B------:R-:W2:Y:S01]  /*f7c0*/  MUFU.EX2 R65, R65 ;  /* 0x0000004100417308 */ /* 0x000ea20000000800 */
[-C--:B------:R-:W-:Y:S01]  /*f7d0*/  FFMA.FTZ R32, R97, R47.reuse, -R128 ;  /* 0x0000002f61207223 */ /* 0x080fe20000010880 */
[-CC-:B------:R-:W-:Y:S01]  /*f7e0*/  FFMA.FTZ R46, R83, R47.reuse, -R50.reuse ;  /* 0x0000002f532e7223 */ /* 0x180fe20000010832 */
[-CC-:B------:R-:W-:Y:S01]  /*f7f0*/  FFMA.FTZ R34, R17, R47.reuse, -R50.reuse ;  /* 0x0000002f11227223 */ /* 0x180fe20000010832 */
[----:B------:R-:W-:Y:S01]  /*f800*/  MUFU.EX2 R21, R21 ;  /* 0x0000001500157308 */ /* 0x000fe20000000800 */
[-C--:B------:R-:W-:Y:S01]  /*f810*/  FFMA.FTZ R33, R77, R47.reuse, -R50 ;  /* 0x0000002f4d217223 */ /* 0x080fe20000010832 */
[-CC-:B------:R-:W-:Y:S01]  /*f820*/  FFMA.FTZ R31, R19, R47.reuse, -R128.reuse ;  /* 0x0000002f131f7223 */ /* 0x180fe20000010880 */
[----:B------:R-:W3:Y:S01]  /*f830*/  LDSM.16.MT88.4 R76, [R137+0xd000] ;  /* 0x00d00000894c783b */ /* 0x000ee20000004200 */
[----:B------:R-:W4:Y:S01]  /*f840*/  MUFU.EX2 R48, R48 ;  /* 0x0000003000307308 */ /* 0x000f220000000800 */
[-C--:B------:R-:W-:Y:S01]  /*f850*/  FFMA.FTZ R30, R29, R47.reuse, -R128 ;  /* 0x0000002f1d1e7223 */ /* 0x080fe20000010880 */
[-CC-:B------:R-:W-:Y:S01]  /*f860*/  FFMA.FTZ R29, R3, R47.reuse, -R50.reuse ;  /* 0x0000002f031d7223 */ /* 0x180fe20000010832 */
[----:B------:R-:W5:Y:S01]  /*f870*/  LDSM.16.MT88.4 R16, [R118+0xd000] ;  /* 0x00d000007610783b */ /* 0x000f620000004200 */
[----:B------:R-:W-:Y:S01]  /*f880*/  MUFU.EX2 R132, R132 ;  /* 0x0000008400847308 */ /* 0x000fe20000000800 */
[-C--:B------:R-:W-:Y:S01]  /*f890*/  FFMA.FTZ R28, R185, R47.reuse, -R50 ;  /* 0x0000002fb91c7223 */ /* 0x080fe20000010832 */
[----:B--2---:R-:W-:Y:S01]  /*f8a0*/  F2FP.BF16.F32.PACK_AB R69, R65, R130 ;  /* 0x000000824145723e */ /* 0x004fe200000010ff */
[----:B------:R-:W-:Y:S01]  /*f8b0*/  LDSM.16.MT88.4 R24, [R118+0x9400] ;  /* 0x009400007618783b */ /* 0x000fe20000004200 */
[----:B------:R-:W2:Y:S01]  /*f8c0*/  MUFU.EX2 R67, R67 ;  /* 0x0000004300437308 */ /* 0x000ea20000000800 */
[-C--:B------:R-:W-:Y:S01]  /*f8d0*/  FFMA.FTZ R3, R189, R47.reuse, -R128 ;  /* 0x0000002fbd037223 */ /* 0x080fe20000010880 */
[-C--:B------:R-:W-:Y:S01]  /*f8e0*/  FFMA.FTZ R56, R51, R47.reuse, -R50 ;  /* 0x0000002f33387223 */ /* 0x080fe20000010832 */
[-CC-:B------:R-:W-:Y:S01]  /*f8f0*/  FFMA.FTZ R58, R181, R47.reuse, -R128.reuse ;  /* 0x0000002fb53a7223 */ /* 0x180fe20000010880 */
[----:B------:R-:W-:Y:S01]  /*f900*/  MUFU.EX2 R49, R49 ;  /* 0x0000003100317308 */ /* 0x000fe20000000800 */
[----:B------:R-:W-:Y:S01]  /*f910*/  FFMA.FTZ R54, R55, R47, -R128 ;  /* 0x0000002f37367223 */ /* 0x000fe20000010880 */
[----:B----4-:R-:W-:Y:S01]  /*f920*/  F2FP.BF16.F32.PACK_AB R71, R48, R21 ;  /* 0x000000153047723e */ /* 0x010fe200000010ff */
[-CC-:B------:R-:W-:Y:S01]  /*f930*/  FFMA.FTZ R60, R177, R47.reuse, -R50.reuse ;  /* 0x0000002fb13c7223 */ /* 0x180fe20000010832 */
[----:B------:R-:W4:Y:S01]  /*f940*/  MUFU.EX2 R52, R52 ;  /* 0x0000003400347308 */ /* 0x000f220000000800 */
[-C--:B------:R-:W-:Y:S01]  /*f950*/  FFMA.FTZ R57, R57, R47.reuse, -R50 ;  /* 0x0000002f39397223 */ /* 0x080fe20000010832 */
[-CC-:B------:R-:W-:Y:S01]  /*f960*/  FFMA.FTZ R51, R53, R47.reuse, -R128.reuse ;  /* 0x0000002f35337223 */ /* 0x180fe20000010880 */
[-C--:B------:R-:W-:Y:S01]  /*f970*/  FFMA.FTZ R179, R179, R47.reuse, -R128 ;  /* 0x0000002fb3b37223 */ /* 0x080fe20000010880 */
[----:B------:R-:W-:Y:S01]  /*f980*/  MUFU.EX2 R39, R39 ;  /* 0x0000002700277308 */ /* 0x000fe20000000800 */
[-C--:B------:R-:W-:Y:S01]  /*f990*/  FFMA.FTZ R175, R175, R47.reuse, -R50 ;  /* 0x0000002fafaf7223 */ /* 0x080fe20000010832 */
[----:B--2---:R-:W-:Y:S01]  /*f9a0*/  F2FP.BF16.F32.PACK_AB R68, R67, R132 ;  /* 0x000000844344723e */ /* 0x004fe200000010ff */
[-C--:B------:R-:W-:Y:S01]  /*f9b0*/  FFMA.FTZ R156, R163, R47.reuse, -R128 ;  /* 0x0000002fa39c7223 */ /* 0x080fe20000010880 */
[----:B------:R-:W2:Y:S01]  /*f9c0*/  MUFU.EX2 R36, R36 ;  /* 0x0000002400247308 */ /* 0x000ea20000000800 */
[-CC-:B------:R-:W-:Y:S01]  /*f9d0*/  FFMA.FTZ R162, R165, R47.reuse, -R50.reuse ;  /* 0x0000002fa5a27223 */ /* 0x180fe20000010832 */
[-C--:B------:R-:W-:Y:S01]  /*f9e0*/  FFMA.FTZ R134, R135, R47.reuse, -R50 ;  /* 0x0000002f87867223 */ /* 0x080fe20000010832 */
[-CC-:B------:R-:W-:Y:S01]  /*f9f0*/  FFMA.FTZ R66, R167, R47.reuse, -R128.reuse ;  /* 0x0000002fa7427223 */ /* 0x180fe20000010880 */
[----:B------:R-:W-:Y:S01]  /*fa00*/  MUFU.EX2 R32, R32 ;  /* 0x0000002000207308 */ /* 0x000fe20000000800 */
[--C-:B------:R-:W-:Y:S01]  /*fa10*/  FFMA.FTZ R173, R173, R47, -R128.reuse ;  /* 0x0000002fadad7223 */ /* 0x100fe20000010880 */
[----:B----4-:R-:W-:Y:S01]  /*fa20*/  F2FP.BF16.F32.PACK_AB R70, R52, R49 ;  /* 0x000000313446723e */ /* 0x010fe200000010ff */
[-C--:B------:R-:W-:Y:S01]  /*fa30*/  FFMA.FTZ R171, R171, R47.reuse, -R128 ;  /* 0x0000002fabab7223 */ /* 0x080fe20000010880 */
[----:B------:R-:W-:Y:S01]  /*fa40*/  MUFU.EX2 R46, R46 ;  /* 0x0000002e002e7308 */ /* 0x000fe20000000800 */
[-C--:B------:R-:W-:Y:S01]  /*fa50*/  FFMA.FTZ R169, R169, R47.reuse, -R50 ;  /* 0x0000002fa9a97223 */ /* 0x080fe20000010832 */
[-CC-:B------:R-:W-:Y:S01]  /*fa60*/  FFMA.FTZ R164, R127, R47.reuse, -R128.reuse ;  /* 0x0000002f7fa47223 */ /* 0x180fe20000010880 */
[----:B------:R-:W-:Y:S01]  /*fa70*/  FFMA.FTZ R123, R123, R47, -R128 ;  /* 0x0000002f7b7b7223 */ /* 0x000fe20000010880 */
[----:B------:R-:W4:Y:S01]  /*fa80*/  MUFU.EX2 R35, R35 ;  /* 0x0000002300237308 */ /* 0x000f220000000800 */
[C---:B------:R-:W-:Y:S03]  /*fa90*/  HMMA.16816.F32.BF16 R88, R68.reuse, R84, RZ ;  /* 0x000000544458723c */ /* 0x040fe600000418ff */
[----:B--2---:R-:W-:Y:S01]  /*faa0*/  F2FP.BF16.F32.PACK_AB R5, R36, R39 ;  /* 0x000000272405723e */ /* 0x004fe200000010ff */
[-CC-:B------:R-:W-:Y:S01]  /*fab0*/  FFMA.FTZ R170, R125, R47.reuse, -R50.reuse ;  /* 0x0000002f7daa7223 */ /* 0x180fe20000010832 */
[----:B------:R-:W-:Y:S01]  /*fac0*/  MUFU.EX2 R34, R34 ;  /* 0x0000002200227308 */ /* 0x000fe20000000800 */
[-CC-:B------:R-:W-:Y:S01]  /*fad0*/  FFMA.FTZ R119, R119, R47.reuse, -R50.reuse ;  /* 0x0000002f77777223 */ /* 0x180fe20000010832 */
[-C--:B------:R-:W-:Y:S01]  /*fae0*/  FFMA.FTZ R168, R23, R47.reuse, -R50 ;  /* 0x0000002f17a87223 */ /* 0x080fe20000010832 */
[-CC-:B------:R-:W-:Y:S01]  /*faf0*/  FFMA.FTZ R166, R22, R47.reuse, -R128.reuse ;  /* 0x0000002f16a67223 */ /* 0x180fe20000010880 */
[----:B------:R-:W2:Y:S01]  /*fb00*/  MUFU.EX2 R33, R33 ;  /* 0x0000002100217308 */ /* 0x000ea20000000800 */
[C---:B------:R-:W-:Y:S01]  /*fb10*/  HMMA.16816.F32.BF16 R96, R68.reuse, R92, RZ ;  /* 0x0000005c4460723c */ /* 0x040fe200000418ff */
[-C--:B------:R-:W-:Y:S01]  /*fb20*/  FFMA.FTZ R131, R131, R47.reuse, -R128 ;  /* 0x0000002f83837223 */ /* 0x080fe20000010880 */
[-C--:B------:R-:W-:Y:S01]  /*fb30*/  FFMA.FTZ R129, R129, R47.reuse, -R50 ;  /* 0x0000002f81817223 */ /* 0x080fe20000010832 */
[----:B------:R-:W1:Y:S01]  /*fb40*/  MUFU.EX2 R31, R31 ;  /* 0x0000001f001f7308 */ /* 0x000e620000000800 */
[----:B------:R-:W-:Y:S01]  /*fb50*/  FADD.FTZ R130, R130, R65 ;  /* 0x0000004182827221 */ /* 0x000fe20000010000 */
[----:B----4-:R-:W-:Y:S01]  /*fb60*/  F2FP.BF16.F32.PACK_AB R4, R35, R46 ;  /* 0x0000002e2304723e */ /* 0x010fe200000010ff */
[-CC-:B------:R-:W-:Y:S01]  /*fb70*/  FFMA.FTZ R167, R20, R47.reuse, -R128.reuse ;  /* 0x0000002f14a77223 */ /* 0x180fe20000010880 */
[----:B------:R-:W-:Y:S01]  /*fb80*/  MUFU.EX2 R30, R30 ;  /* 0x0000001e001e7308 */ /* 0x000fe20000000800 */
[C---:B------:R-:W-:Y:S01]  /*fb90*/  HMMA.16816.F32.BF16 R84, R68.reuse, R86, RZ ;  /* 0x000000564454723c */ /* 0x040fe200000418ff */
[-CC-:B------:R-:W-:Y:S01]  /*fba0*/  FFMA.FTZ R124, R124, R47.reuse, -R128.reuse ;  /* 0x0000002f7c7c7223 */ /* 0x180fe20000010880 */
[-CC-:B------:R-:W-:Y:S01]  /*fbb0*/  FFMA.FTZ R64, R64, R47.reuse, -R128.reuse ;  /* 0x0000002f40407223 */ /* 0x180fe20000010880 */
[----:B------:R-:W-:Y:S01]  /*fbc0*/  MUFU.EX2 R29, R29 ;  /* 0x0000001d001d7308 */ /* 0x000fe20000000800 */
[-C--:B------:R-:W-:Y:S01]  /*fbd0*/  FFMA.FTZ R62, R62, R47.reuse, -R128 ;  /* 0x0000002f3e3e7223 */ /* 0x080fe20000010880 */
[----:B--2---:R-:W-:Y:S01]  /*fbe0*/  F2FP.BF16.F32.PACK_AB R6, R33, R34 ;  /* 0x000000222106723e */ /* 0x004fe200000010ff */
[----:B------:R-:W-:Y:S01]  /*fbf0*/  FADD.FTZ R132, R132, R67 ;  /* 0x0000004384847221 */ /* 0x000fe20000010000 */
[----:B------:R-:W2:Y:S01]  /*fc00*/  MUFU.EX2 R28, R28 ;  /* 0x0000001c001c7308 */ /* 0x000ea20000000800 */
[----:B------:R-:W-:Y:S01]  /*fc10*/  HMMA.16816.F32.BF16 R92, R68, R94, RZ ;  /* 0x0000005e445c723c */ /* 0x000fe200000418ff */
[----:B-1----:R-:W-:Y:S01]  /*fc20*/  F2FP.BF16.F32.PACK_AB R7, R31, R32 ;  /* 0x000000201f07723e */ /* 0x002fe200000010ff */
[-CC-:B------:R-:W-:Y:S01]  /*fc30*/  FFMA.FTZ R41, R41, R47.reuse, -R50.reuse ;  /* 0x0000002f29297223 */ /* 0x180fe20000010832 */
[----:B------:R-:W-:Y:S01]  /*fc40*/  MUFU.EX2 R3, R3 ;  /* 0x0000000300037308 */ /* 0x000fe20000000800 */
[----:B------:R-:W-:Y:S01]  /*fc50*/  FFMA.FTZ R40, R40, R47, -R50 ;  /* 0x0000002f28287223 */ /* 0x000fe20000010832 */
[----:B------:R-:W-:-:S02]  /*fc60*/  ISETP.GE.AND P0, PT, R122, R141, PT ;  /* 0x0000008d7a00720c */ /* 0x000fc40003f06270 */
        /* <DEDUP_REMOVED lines=13> */
[----:B------:R-:W-:Y:S01]  /*fd40*/  MUFU.EX2 R163, R173 ;  /* 0x000000ad00a37308 */ /* 0x000fe20000000800 */
[C---:B------:R-:W-:Y:S03]  /*fd50*/  HMMA.16816.F32.BF16 R96, R4.reuse, R12, R96 ;  /* 0x0000000c0460723c */ /* 0x040fe60000041860 */
[----:B------:R-:W-:Y:S04]  /*fd60*/  MUFU.EX2 R156, R156 ;  /* 0x0000009c009c7308 */ /* 0x000fe80000000800 */
[----:B------:R-:W-:Y:S01]  /*fd70*/  MUFU.EX2 R162, R162 ;  /* 0x000000a200a27308 */ /* 0x000fe20000000800 */
[C---:B------:R-:W-:Y:S01]  /*fd80*/  HMMA.16816.F32.BF16 R92, R4.reuse, R14, R92 ;  /* 0x0000000e045c723c */ /* 0x040fe2000004185c */
[----:B------:R-:W1:Y:S02]  /*fd90*/  LDSM.16.MT88.4 R12, [R137+0xd400] ;  /* 0x00d40000890c783b */ /* 0x000e640000004200 */
[----:B------:R-:W-:Y:S04]  /*fda0*/  MUFU.EX2 R135, R169 ;  /* 0x000000a900877308 */ /* 0x000fe80000000800 */
[----:B------:R-:W-:Y:S01]  /*fdb0*/  MUFU.EX2 R134, R134 ;  /* 0x0000008600867308 */ /* 0x000fe20000000800 */
[----:B------:R-:W-:Y:S03]  /*fdc0*/  HMMA.16816.F32.BF16 R112, R4, R72, R112 ;  /* 0x000000480470723c */ /* 0x000fe60000041870 */
[----:B------:R-:W-:Y:S04]  /*fdd0*/  MUFU.EX2 R66, R66 ;  /* 0x0000004200427308 */ /* 0x000fe80000000800 */
[----:B------:R4:W-:Y:S01]  /*fde0*/  MUFU.EX2 R127, R131 ;  /* 0x00000083007f7308 */ /* 0x0009e20000000800 */
[----:B------:R-:W-:Y:S03]  /*fdf0*/  HMMA.16816.F32.BF16 R104, R68, R100, RZ ;  /* 0x000000644468723c */ /* 0x000fe600000418ff */
[----:B------:R-:W-:Y:S04]  /*fe00*/  MUFU.EX2 R164, R164 ;  /* 0x000000a400a47308 */ /* 0x000fe80000000800 */
[----:B------:R-:W-:Y:S01]  /*fe10*/  MUFU.EX2 R123, R123 ;  /* 0x0000007b007b7308 */ /* 0x000fe20000000800 */
[----:B------:R-:W-:Y:S03]  /*fe20*/  HMMA.16816.F32.BF16 R108, R4, R74, R108 ;  /* 0x0000004a046c723c */ /* 0x000fe6000004186c */
[----:B------:R5:W-:Y:S02]  /*fe30*/  MUFU.EX2 R125, R129 ;  /* 0x00000081007d7308 */ /* 0x000be40000000800 */
[-CC-:B----4-:R-:W-:Y:S01]  /*fe40*/  FFMA.FTZ R131, R63, R47.reuse, -R128.reuse ;  /* 0x0000002f3f837223 */ /* 0x190fe20000010880 */
[-CC-:B------:R-:W-:Y:S01]  /*fe50*/  FFMA.FTZ R63, R61, R47.reuse, -R128.reuse ;  /* 0x0000002f3d3f7223 */ /* 0x180fe20000010880 */
[----:B------:R-:W-:Y:S01]  /*fe60*/  MUFU.EX2 R170, R170 ;  /* 0x000000aa00aa7308 */ /* 0x000fe20000000800 */
[C---:B---3--:R-:W-:Y:S03]  /*fe70*/  HMMA.16816.F32.BF16 R80, R68.reuse, R76, RZ ;  /* 0x0000004c4450723c */ /* 0x048fe600000418ff */
[-CC-:B------:R-:W-:Y:S01]  /*fe80*/  FFMA.FTZ R61, R59, R47.reuse, -R128.reuse ;  /* 0x0000002f3b3d7223 */ /* 0x180fe20000010880 */
[----:B------:R-:W-:Y:S04]  /*fe90*/  MUFU.EX2 R119, R119 ;  /* 0x0000007700777308 */ /* 0x000fe80000000800 */
[----:B------:R-:W-:Y:S01]  /*fea0*/  MUFU.EX2 R168, R168 ;  /* 0x000000a800a87308 */ /* 0x000fe20000000800 */
[----:B------:R-:W-:Y:S01]  /*feb0*/  HMMA.16816.F32.BF16 R100, R68, R102, RZ ;  /* 0x000000664464723c */ /* 0x000fe200000418ff */
[----:B-----5:R-:W-:-:S02]  /*fec0*/  FFMA.FTZ R129, R126, R47, -R128 ;  /* 0x0000002f7e817223 */ /* 0x020fc40000010880 */
        /* <DEDUP_REMOVED lines=9> */
[----:B------:R-:W-:Y:S07]  /*ff60*/  LDSM.16.MT88.4 R16, [R137+0xa400] ;  /* 0x00a400008910783b */ /* 0x000fee0000004200 */
[C---:B-1----:R-:W-:Y:S08]  /*ff70*/  HMMA.16816.F32.BF16 R80, R4.reuse, R12, R80 ;  /* 0x0000000c0450723c */ /* 0x042ff00000041850 */
[C---:B------:R-:W-:Y:S08]  /*ff80*/  HMMA.16816.F32.BF16 R72, R4.reuse, R8, R72 ;  /* 0x000000080448723c */ /* 0x040ff00000041848 */
[C---:B------:R-:W-:Y:S01]  /*ff90*/  HMMA.16816.F32.BF16 R68, R4.reuse, R10, R68 ;  /* 0x0000000a0444723c */ /* 0x040fe20000041844 */
[----:B------:R-:W1:Y:S07]  /*ffa0*/  LDSM.16.MT88.4 R8, [R118+0x9800] ;  /* 0x009800007608783b */ /* 0x000e6e0000004200 */
        /* <DEDUP_REMOVED lines=8> */
[--C-:B------:R-:W-:Y:S01]  /*10030*/  FFMA.FTZ R26, R183, R47, -R50.reuse ;  /* 0x0000002fb71a7223 */ /* 0x100fe20000010832 */
[----:B------:R-:W-:Y:S01]  /*10040*/  MUFU.EX2 R25, R25 ;  /* 0x0000001900197308 */ /* 0x000fe20000000800 */
[----:B--2---:R-:W-:Y:S01]  /*10050*/  F2FP.BF16.F32.PACK_AB R4, R28, R29 ;  /* 0x0000001d1c04723e */ /* 0x004fe200000010ff */
[----:B------:R-:W-:Y:S02]  /*10060*/  FFMA.FTZ R128, R45, R47, -R50 ;  /* 0x0000002f2d807223 */ /* 0x000fe40000010832 */
[----:B------:R-:W2:Y:S04]  /*10070*/  MUFU.EX2 R27, R27 ;  /* 0x0000001b001b7308 */ /* 0x000ea80000000800 */
[----:B------:R-:W5:Y:S01]  /*10080*/  MUFU.EX2 R26, R26 ;  /* 0x0000001a001a7308 */ /* 0x000f620000000800 */
[----:B----4-:R-:W-:-:S03]  /*10090*/  F2FP.BF16.F32.PACK_AB R7, R3, R24 ;  /* 0x000000180307723e */ /* 0x010fc600000010ff */
[----:B------:R-:W-:Y:S01]  /*100a0*/  MUFU.EX2 R128, R128 ;  /* 0x0000008000807308 */ /* 0x000fe20000000800 */
[----:B--2---:R-:W-:Y:S02]  /*100b0*/  F2FP.BF16.F32.PACK_AB R5, R27, R30 ;  /* 0x0000001e1b05723e */ /* 0x004fe400000010ff */
        /* <DEDUP_REMOVED lines=43> */
[----:B------:R-:W3:Y:S04]  /*10370*/  MUFU.EX2 R133, R171 ;  /* 0x000000ab00857308 */ /* 0x000ee80000000800 */
[----:B------:R-:W4:Y:S01]  /*10380*/  MUFU.EX2 R165, R5 ;  /* 0x0000000500a57308 */ /* 0x000f220000000800 */
[----:B---3--:R-:W-:-:S02]  /*10390*/  F2FP.BF16.F32.PACK_AB R7, R66, R133 ;  /* 0x000000854207723e */ /* 0x008fc400000010ff */
[----:B----4-:R-:W-:Y:S02]  /*103a0*/  F2FP.BF16.F32.PACK_AB R4, R162, R165 ;  /* 0x000000a5a204723e */ /* 0x010fe400000010ff */
        /* <DEDUP_REMOVED lines=34> */
[----:B------:R-:W-:Y:S07]  /*105d0*/  LDSM.16.MT88.4 R16, [R137+0xc800] ;  /* 0x00c800008910783b */ /* 0x000fee0000004200 */
[C---:B-1----:R-:W-:Y:S08]  /*105e0*/  HMMA.16816.F32.BF16 R72, R4.reuse, R8, R72 ;  /* 0x000000080448723c */ /* 0x042ff00000041848 */
[C---:B------:R-:W-:Y:S01]  /*105f0*/  HMMA.16816.F32.BF16 R68, R4.reuse, R10, R68 ;  /* 0x0000000a0444723c */ /* 0x040fe20000041844 */
[----:B------:R-:W1:Y:S07]  /*10600*/  LDSM.16.MT88.4 R8, [R137+0xa800] ;  /* 0x00a800008908783b */ /* 0x000e6e0000004200 */
[----:B--2---:R-:W-:Y:S03]  /*10610*/  HMMA.16816.F32.BF16 R80, R4, R12, R80 ;  /* 0x0000000c0450723c */ /* 0x004fe60000041850 */
[----:B------:R-:W-:-:S02]  /*10620*/  FADD.FTZ R13, R21, R130 ;  /* 0x00000082150d7221 */ /* 0x000fc40000010000 */
[----:B------:R-:W2:Y:S02]  /*10630*/  LDSM.16.MT88.4 R20, [R118+0xa800] ;  /* 0x00a800007614783b */ /* 0x000ea40000004200 */
        /* <DEDUP_REMOVED lines=8> */
[----:B------:R-:W3:Y:S01]  /*106c0*/  LDSM.16.MT88.4 R12, [R137+0xe800] ;  /* 0x00e80000890c783b */ /* 0x000ee20000004200 */
[----:B------:R-:W-:Y:S01]  /*106d0*/  FADD.FTZ R5, R52, R5 ;  /* 0x0000000534057221 */ /* 0x000fe20000010000 */
[----:B------:R-:W-:Y:S01]  /*106e0*/  FADD.FTZ R39, R39, R48 ;  /* 0x0000003027277221 */ /* 0x000fe20000010000 */
[----:B------:R-:W4:Y:S01]  /*106f0*/  MUFU.EX2 R45, R6 ;  /* 0x00000006002d7308 */ /* 0x000f220000000800 */
[----:B------:R-:W-:Y:S01]  /*10700*/  FFMA.FTZ R47, R38, R47, -R50 ;  /* 0x0000002f262f7223 */ /* 0x000fe20000010832 */
[----:B------:R-:W-:Y:S01]  /*10710*/  FADD.FTZ R46, R46, R5 ;  /* 0x000000052e2e7221 */ /* 0x000fe20000010000 */
[----:B------:R-:W-:Y:S01]  /*10720*/  F2FP.BF16.F32.PACK_AB R5, R126, R59 ;  /* 0x0000003b7e05723e */ /* 0x000fe200000010ff */
[----:B------:R4:W-:Y:S04]  /*10730*/  MUFU.EX2 R43, R4 ;  /* 0x00000004002b7308 */ /* 0x0009e80000000800 */
[----:B------:R-:W5:Y:S04]  /*10740*/  MUFU.EX2 R44, R44 ;  /* 0x0000002c002c7308 */ /* 0x000f680000000800 */
[----:B------:R-:W1:Y:S04]  /*10750*/  MUFU.EX2 R42, R63 ;  /* 0x0000003f002a7308 */ /* 0x000e680000000800 */
[----:B------:R-:W-:Y:S01]  /*10760*/  MUFU.EX2 R38, R49 ;  /* 0x0000003100267308 */ /* 0x000fe20000000800 */
[----:B----4-:R-:W-:-:S02]  /*10770*/  F2FP.BF16.F32.PACK_AB R4, R128, R45 ;  /* 0x0000002d8004723e */ /* 0x010fc400000010ff */
        /* <DEDUP_REMOVED lines=8> */
[----:B---3--:R-:W-:Y:S03]  /*10800*/  HMMA.16816.F32.BF16 R80, R4, R12, R80 ;  /* 0x0000000c0450723c */ /* 0x008fe60000041850 */
        /* <DEDUP_REMOVED lines=18> */
[C---:B--2---:R-:W-:Y:S03]  /*10930*/  HMMA.16816.F32.BF16 R72, R4.reuse, R20, R72 ;  /* 0x000000140448723c */ /* 0x044fe60000041848 */
[----:B------:R-:W-:Y:S01]  /*10940*/  FADD.FTZ R20, R34, R15 ;  /* 0x0000000f22147221 */ /* 0x000fe20000010000 */
[----:B------:R-:W2:Y:S01]  /*10950*/  MUFU.EX2 R21, R62 ;  /* 0x0000003e00157308 */ /* 0x000ea20000000800 */
[----:B------:R-:W-:Y:S02]  /*10960*/  LDSM.16.MT88.4 R12, [R137+0xcc00] ;  /* 0x00cc0000890c783b */ /* 0x000fe40000004200 */
[----:B------:R-:W-:Y:S01]  /*10970*/  FADD.FTZ R20, R33, R20 ;  /* 0x0000001421147221 */ /* 0x000fe20000010000 */
[----:B------:R-:W-:Y:S03]  /*10980*/  HMMA.16816.F32.BF16 R92, R4, R18, R92 ;  /* 0x00000012045c723c */ /* 0x000fe6000004185c */
[----:B------:R-:W-:Y:S01]  /*10990*/  FADD.FTZ R29, R29, R20 ;  /* 0x000000141d1d7221 */ /* 0x000fe20000010000 */
[----:B------:R-:W5:Y:S01]  /*109a0*/  LDSM.16.MT88.4 R16, [R118+0xac00] ;  /* 0x00ac00007610783b */ /* 0x000f620000004200 */
[----:B------:R-:W-:-:S02]  /*109b0*/  FADD.FTZ R20, R54, R55 ;  /* 0x0000003736147221 */ /* 0x000fc40000010000 */
[----:B------:R-:W-:Y:S02]  /*109c0*/  FADD.FTZ R29, R28, R29 ;  /* 0x0000001d1c1d7221 */ /* 0x000fe40000010000 */
[----:B------:R-:W-:Y:S01]  /*109d0*/  FADD.FTZ R20, R51, R20 ;  /* 0x0000001433147221 */ /* 0x000fe20000010000 */
[----:B------:R-:W-:Y:S03]  /*109e0*/  HMMA.16816.F32.BF16 R68, R4, R22, R68 ;  /* 0x000000160444723c */ /* 0x000fe60000041844 */
[----:B------:R-:W-:Y:S01]  /*109f0*/  FADD.FTZ R26, R26, R29 ;  /* 0x0000001d1a1a7221 */ /* 0x000fe20000010000 */
        /* <DEDUP_REMOVED lines=44> */
[----:B-1----:R-:W-:Y:S03]  /*10cc0*/  HMMA.16816.F32.BF16 R88, R4, R8, R88 ;  /* 0x000000080458723c */ /* 0x002fe60000041858 */
[----:B------:R-:W-:-:S04]  /*10cd0*/  FADD.FTZ R9, R43, R128 ;  /* 0x000000802b097221 */ /* 0x000fc80000010000 */
[----:B------:R-:W-:Y:S01]  /*10ce0*/  FADD.FTZ R9, R44, R9 ;  /* 0x000000092c097221 */ /* 0x000fe20000010000 */
[----:B------:R-:W-:Y:S03]  /*10cf0*/  HMMA.16816.F32.BF16 R84, R4, R10, R84 ;  /* 0x0000000a0454723c */ /* 0x000fe60000041854 */
[----:B------:R-:W-:-:S04]  /*10d00*/  FADD.FTZ R38, R38, R9 ;  /* 0x0000000926267221 */ /* 0x000fc80000010000 */
[----:B------:R-:W-:Y:S01]  /*10d10*/  FADD.FTZ R39, R39, R38 ;  /* 0x0000002627277221 */ /* 0x000fe20000010000 */
[----:B--2---:R-:W-:Y:S03]  /*10d20*/  HMMA.16816.F32.BF16 R80, R4, R16, R80 ;  /* 0x000000100450723c */ /* 0x004fe60000041850 */
[----:B------:R-:W-:-:S04]  /*10d30*/  FADD.FTZ R36, R36, R39 ;  /* 0x0000002724247221 */ /* 0x000fc80000010000 */
[----:B------:R-:W-:Y:S01]  /*10d40*/  FADD.FTZ R162, R35, R36 ;  /* 0x0000002423a27221 */ /* 0x000fe20000010000 */
        /* <DEDUP_REMOVED lines=11> */
.L_x_4087:
        /* <DEDUP_REMOVED lines=78> */
.L_x_4082:
[----:B------:R-:W-:Y:S05]  /*112e0*/  BSYNC.RECONVERGENT B0 ;  /* 0x0000000000007941 */ /* 0x000fea0003800200 */
.L_x_4081:
[----:B------:R-:W1:Y:S01]  /*112f0*/  S2UR UR7, SR_CgaCtaId ;  /* 0x00000000000779c3 */ /* 0x000e620000008800 */
[----:B------:R-:W-:Y:S01]  /*11300*/  SHF.L.U32 R0, R0, 0x3, RZ ;  /* 0x0000000300007819 */ /* 0x000fe200000006ff */
[----:B------:R-:W-:Y:S01]  /*11310*/  UMOV UR9, 0x400 ;  /* 0x0000040000097882 */ /* 0x000fe20000000000 */
[----:B------:R-:W-:Y:S01]  /*11320*/  IADD3 R4, P1, PT, R163, R146, RZ ;  /* 0x00000092a3047210 */ /* 0x000fe20007f3e0ff */
[----:B------:R-:W-:Y:S01]  /*11330*/  BSSY.RECONVERGENT B1, `(.L_x_4083) ;  /* 0x000019c000017945 */ /* 0x000fe20003800200 */
[--C-:B------:R-:W-:Y:S02]  /*11340*/  LOP3.LUT R5, R152, 0x1f00, R0.reuse, 0xf8, !PT ;  /* 0x00001f0098057812 */ /* 0x100fe400078ef800 */
[----:B------:R-:W-:Y:S02]  /*11350*/  LOP3.LUT R0, R151, 0x18, R0, 0x78, !PT ;  /* 0x0000001897007812 */ /* 0x000fe400078e7800 */
[----:B------:R-:W-:Y:S02]  /*11360*/  IADD3 R150, PT, PT, R150, -0x1, RZ ;  /* 0xffffffff96967810 */ /* 0x000fe40007ffe0ff */
[----:B------:R-:W-:Y:S02]  /*11370*/  IADD3 R0, PT, PT, R0, R5, RZ ;  /* 0x0000000500007210 */ /* 0x000fe40007ffe0ff */
[C---:B------:R-:W-:Y:S02]  /*11380*/  IADD3.X R5, PT, PT, R156.reuse, R147, RZ, P1, !PT ;  /* 0x000000939c057210 */ /* 0x040fe40000ffe4ff */
[C---:B------:R-:W-:Y:S04]  /*11390*/  IADD3 R6, P1, PT, R163.reuse, R4, RZ ;  /* 0x00000004a3067210 */ /* 0x040fe80007f3e0ff */
[C---:B------:R-:W-:Y:S02]  /*113a0*/  IADD3.X R7, PT, PT, R156.reuse, R5, RZ, P1, !PT ;  /* 0x000000059c077210 */ /* 0x040fe40000ffe4ff */
[----:B------:R-:W-:Y:S01]  /*113b0*/  IADD3 R12, P1, PT, R163, R6, RZ ;  /* 0x00000006a30c7210 */ /* 0x000fe20007f3e0ff */
[----:B-1----:R-:W-:Y:S03]  /*113c0*/  ULEA UR6, UR7, UR9, 0x18 ;  /* 0x0000000907067291 */ /* 0x002fe6000f8ec0ff */
[----:B------:R-:W-:Y:S02]  /*113d0*/  IADD3.X R13, PT, PT, R156, R7, RZ, P1, !PT ;  /* 0x000000079c0d7210 */ /* 0x000fe40000ffe4ff */
[----:B------:R-:W-:Y:S02]  /*113e0*/  ISETP.GT.AND P1, PT, R150, R141, PT ;  /* 0x0000008d9600720c */ /* 0x000fe40003f24270 */
[----:B------:R-:W-:Y:S05]  /*113f0*/  LEA R165, R0, UR6, 0x1 ;  /* 0x0000000600a57c11 */ /* 0x000fea000f8e08ff */
        /* <DEDUP_REMOVED lines=106> */
[C---:B------:R-:W-:Y:S08]  /*11aa0*/  HMMA.16816.F32.BF16 R32, R124.reuse, R134, R32 ;  /* 0x000000867c20723c */ /* 0x040ff00000041820 */
        /* <DEDUP_REMOVED lines=11> */
[----:B------:R-:W1:Y:S08]  /*11b60*/  LDSM.16.M88.4 R124, [R139+0x7000] ;  /* 0x007000008b7c783b */ /* 0x000e700000000200 */
        /* <DEDUP_REMOVED lines=24> */
[----:B------:R-:W1:Y:S08]  /*11cf0*/  LDSM.16.M88.4 R120, [R136+0x7000] ;  /* 0x007000008878783b */ /* 0x000e700000000200 */
[----:B------:R-:W2:Y:S01]  /*11d00*/  LDSM.16.M88.4 R128, [R136+0x7400] ;  /* 0x007400008880783b */ /* 0x000ea20000000200 */
        /* <DEDUP_REMOVED lines=229> */
.L_x_4086:
[----:B------:R-:W-:Y:S05]  /*12b60*/  BSYNC.RECONVERGENT B0 ;  /* 0x0000000000007941 */ /* 0x000fea0003800200 */
.L_x_4085:
        /* <DEDUP_REMOVED lines=24> */
.L_x_4084:
[----:B------:R-:W-:Y:S05]  /*12cf0*/  BSYNC.RECONVERGENT B1 ;  /* 0x0000000000017941 */ /* 0x000fea0003800200 */
.L_x_4083:
        /* <DEDUP_REMOVED lines=81> */
[----:B------:R-:W-:Y:S01]  /*13210*/  FMUL.FTZ R22, R57, R98 ;  /* 0x0000006239167220 */ /* 0x000fe20000410000 */
[C---:B--2---:R-:W-:Y:S01]  /*13220*/  FMUL.FTZ R4, R3.reuse, R112 ;  /* 0x0000007003047220 */ /* 0x044fe20000410000 */
[C---:B------:R-:W-:Y:S07]  /*13230*/  FMUL.FTZ R5, R3.reuse, R113 ;  /* 0x0000007103057220 */ /* 0x040fee0000410000 */
[----:B------:R-:W-:Y:S01]  /*13240*/  MUFU.EX2 R194, R194 ;  /* 0x000000c200c27308 */ /* 0x000fe20000000800 */
[C---:B------:R-:W-:Y:S01]  /*13250*/  FMUL.FTZ R8, R3.reuse, R108 ;  /* 0x0000006c03087220 */ /* 0x040fe20000410000 */
[C---:B------:R-:W-:Y:S01]  /*13260*/  FMUL.FTZ R9, R3.reuse, R109 ;  /* 0x0000006d03097220 */ /* 0x040fe20000410000 */
[C---:B------:R-:W-:Y:S07]  /*13270*/  FMUL.FTZ R12, R3.reuse, R104 ;  /* 0x00000068030c7220 */ /* 0x040fee0000410000 */
[----:B------:R-:W2:Y:S01]  /*13280*/  MUFU.EX2 R192, R192 ;  /* 0x000000c000c07308 */ /* 0x000ea20000000800 */
[----:B------:R-:W-:Y:S01]  /*13290*/  FMUL.FTZ R13, R3, R105 ;  /* 0x00000069030d7220 */ /* 0x000fe20000410000 */
[----:B------:R-:W-:Y:S01]  /*132a0*/  FMUL.FTZ R23, R57, R99 ;  /* 0x0000006339177220 */ /* 0x000fe20000410000 */
[C---:B------:R-:W-:Y:S07]  /*132b0*/  FMUL.FTZ R20, R3.reuse, R96 ;  /* 0x0000006003147220 */ /* 0x040fee0000410000 */
[----:B------:R-:W3:Y:S01]  /*132c0*/  MUFU.EX2 R196, R196 ;  /* 0x000000c400c47308 */ /* 0x000ee20000000800 */
[----:B------:R-:W-:Y:S01]  /*132d0*/  FMUL.FTZ R21, R3, R97 ;  /* 0x0000006103157220 */ /* 0x000fe20000410000 */
[----:B-1----:R-:W-:Y:S01]  /*132e0*/  F2FP.BF16.F32.PACK_AB R63, R165, R188 ;  /* 0x000000bca53f723e */ /* 0x002fe200000010ff */
[C---:B------:R-:W-:Y:S07]  /*132f0*/  FMUL.FTZ R30, R57.reuse, R90 ;  /* 0x0000005a391e7220 */ /* 0x040fee0000410000 */
[----:B------:R-:W-:Y:S01]  /*13300*/  MUFU.EX2 R186, R186 ;  /* 0x000000ba00ba7308 */ /* 0x000fe20000000800 */
[----:B------:R-:W-:Y:S01]  /*13310*/  FMUL.FTZ R31, R57, R91 ;  /* 0x0000005b391f7220 */ /* 0x000fe20000410000 */
[C---:B------:R-:W-:Y:S01]  /*13320*/  FMUL.FTZ R28, R3.reuse, R88 ;  /* 0x00000058031c7220 */ /* 0x040fe20000410000 */
[----:B------:R-:W-:Y:S07]  /*13330*/  FMUL.FTZ R29, R3, R89 ;  /* 0x00000059031d7220 */ /* 0x000fee0000410000 */
[----:B------:R-:W1:Y:S01]  /*13340*/  MUFU.EX2 R119, R119 ;  /* 0x0000007700777308 */ /* 0x000e620000000800 */
[C---:B------:R-:W-:Y:S01]  /*13350*/  FMUL.FTZ R39, R57.reuse, R83 ;  /* 0x0000005339277220 */ /* 0x040fe20000410000 */
[----:B--2---:R-:W-:Y:S01]  /*13360*/  F2FP.BF16.F32.PACK_AB R60, R192, R194 ;  /* 0x000000c2c03c723e */ /* 0x004fe200000010ff */
[----:B------:R-:W-:Y:S01]  /*13370*/  FMUL.FTZ R38, R57, R82 ;  /* 0x0000005239267220 */ /* 0x000fe20000410000 */
        /* <DEDUP_REMOVED lines=8> */
[----:B------:R-:W2:Y:S01]  /*13400*/  LDSM.16.MT88.4 R72, [R137+0x9400] ;  /* 0x009400008948783b */ /* 0x000ea20000004200 */
[-C--:B------:R-:W-:Y:S01]  /*13410*/  FFMA.FTZ R80, R203, R53.reuse, -R124 ;  /* 0x00000035cb507223 */ /* 0x080fe2000001087c */
[----:B-1----:R-:W-:Y:S01]  /*13420*/  F2FP.BF16.F32.PACK_AB R62, R119, R186 ;  /* 0x000000ba773e723e */ /* 0x002fe200000010ff */
[-C--:B------:R-:W-:Y:S01]  /*13430*/  FFMA.FTZ R83, R130, R53.reuse, -R184 ;  /* 0x0000003582537223 */ /* 0x080fe200000108b8 */
[----:B------:R-:W-:Y:S01]  /*13440*/  FFMA.FTZ R196, R57, R164, R196 ;  /* 0x000000a439c47223 */ /* 0x000fe200000100c4 */
[----:B------:R-:W-:Y:S01]  /*13450*/  MUFU.EX2 R82, R82 ;  /* 0x0000005200527308 */ /* 0x000fe20000000800 */
[-C--:B------:R-:W-:Y:S01]  /*13460*/  FFMA.FTZ R89, R207, R53.reuse, -R184 ;  /* 0x00000035cf597223 */ /* 0x080fe200000108b8 */
[--C-:B------:R-:W-:Y:S01]  /*13470*/  FFMA.FTZ R81, R205, R53, -R124.reuse ;  /* 0x00000035cd517223 */ /* 0x100fe2000001087c */
[----:B------:R-:W-:Y:S01]  /*13480*/  LDSM.16.MT88.4 R108, [R137+0xac00] ;  /* 0x00ac0000896c783b */ /* 0x000fe20000004200 */
[C---:B------:R-:W-:Y:S06]  /*13490*/  HMMA.16816.F32.BF16 R4, R60.reuse, R16, R4 ;  /* 0x000000103c04723c */ /* 0x040fec0000041804 */
[----:B------:R-:W-:Y:S01]  /*134a0*/  MUFU.EX2 R80, R80 ;  /* 0x0000005000507308 */ /* 0x000fe20000000800 */
[C---:B------:R-:W-:Y:S01]  /*134b0*/  FMUL.FTZ R16, R3.reuse, R100 ;  /* 0x0000006403107220 */ /* 0x040fe20000410000 */
[----:B------:R-:W-:Y:S01]  /*134c0*/  FMUL.FTZ R17, R3, R101 ;  /* 0x0000006503117220 */ /* 0x000fe20000410000 */
[-CC-:B------:R-:W-:Y:S01]  /*134d0*/  FFMA.FTZ R101, R59, R53.reuse, -R124.reuse ;  /* 0x000000353b657223 */ /* 0x180fe2000001087c */
[C---:B------:R-:W-:Y:S06]  /*134e0*/  HMMA.16816.F32.BF16 R8, R60.reuse, R18, R8 ;  /* 0x000000123c08723c */ /* 0x040fec0000041808 */
[----:B------:R-:W1:Y:S01]  /*134f0*/  MUFU.EX2 R89, R89 ;  /* 0x0000005900597308 */ /* 0x000e620000000800 */
[C---:B------:R-:W-:Y:S01]  /*13500*/  FMUL.FTZ R18, R57.reuse, R102 ;  /* 0x0000006639127220 */ /* 0x040fe20000410000 */
[----:B------:R-:W-:Y:S01]  /*13510*/  FFMA.FTZ R102, R120, R53, -R124 ;  /* 0x0000003578667223 */ /* 0x000fe2000001087c */
[----:B------:R-:W-:Y:S07]  /*13520*/  FMUL.FTZ R19, R57, R103 ;  /* 0x0000006739137220 */ /* 0x000fee0000410000 */
[----:B------:R-:W3:Y:S01]  /*13530*/  MUFU.EX2 R81, R81 ;  /* 0x0000005100517308 */ /* 0x000ee20000000800 */
[-CC-:B------:R-:W-:Y:S01]  /*13540*/  FFMA.FTZ R99, R199, R53.reuse, -R184.reuse ;  /* 0x00000035c7637223 */ /* 0x180fe200000108b8 */
[C---:B------:R-:W-:Y:S08]  /*13550*/  HMMA.16816.F32.BF16 R12, R60.reuse, R24, R12 ;  /* 0x000000183c0c723c */ /* 0x040ff0000004180c */
[----:B------:R-:W-:Y:S01]  /*13560*/  MUFU.EX2 R172, R172 ;  /* 0x000000ac00ac7308 */ /* 0x000fe20000000800 */
[----:B------:R-:W-:Y:S01]  /*13570*/  FMUL.FTZ R24, R3, R92 ;  /* 0x0000005c03187220 */ /* 0x000fe20000410000 */
[----:B------:R-:W-:Y:S01]  /*13580*/  FFMA.FTZ R92, R201, R53, -R184 ;  /* 0x00000035c95c7223 */ /* 0x000fe200000108b8 */
[----:B------:R-:W-:Y:S01]  /*13590*/  FMUL.FTZ R25, R3, R93 ;  /* 0x0000005d03197220 */ /* 0x000fe20000410000 */
[--C-:B------:R-:W-:Y:S06]  /*135a0*/  FFMA.FTZ R93, R187, R53, -R124.reuse ;  /* 0x00000035bb5d7223 */ /* 0x100fec000001087c */
[----:B------:R-:W-:Y:S01]  /*135b0*/  MUFU.EX2 R99, R99 ;  /* 0x0000006300637308 */ /* 0x000fe20000000800 */
[C---:B------:R-:W-:Y:S09]  /*135c0*/  HMMA.16816.F32.BF16 R16, R60.reuse, R26, R16 ;  /* 0x0000001a3c10723c */ /* 0x040ff20000041810 */
[----:B------:R-:W-:Y:S01]  /*135d0*/  MUFU.EX2 R92, R92 ;  /* 0x0000005c005c7308 */ /* 0x000fe20000000800 */
[----:B------:R-:W-:Y:S01]  /*135e0*/  FMUL.FTZ R27, R57, R95 ;  /* 0x0000005f391b7220 */ /* 0x000fe20000410000 */
[-C--:B------:R-:W-:Y:S01]  /*135f0*/  FFMA.FTZ R95, R55, R53.reuse, -R124 ;  /* 0x00000035375f7223 */ /* 0x080fe2000001087c */
[----:B------:R-:W-:Y:S07]  /*13600*/  FMUL.FTZ R26, R57, R94 ;  /* 0x0000005e391a7220 */ /* 0x000fee0000410000 */
[----:B------:R-:W-:Y:S01]  /*13610*/  MUFU.EX2 R93, R93 ;  /* 0x0000005d005d7308 */ /* 0x000fe20000000800 */
[C---:B------:R-:W-:Y:S09]  /*13620*/  HMMA.16816.F32.BF16 R20, R60.reuse, R32, R20 ;  /* 0x000000203c14723c */ /* 0x040ff20000041814 */
[----:B------:R-:W-:Y:S01]  /*13630*/  MUFU.EX2 R55, R102 ;  /* 0x0000006600377308 */ /* 0x000fe20000000800 */
[----:B------:R-:W-:Y:S01]  /*13640*/  FMUL.FTZ R32, R3, R84 ;  /* 0x0000005403207220 */ /* 0x000fe20000410000 */
[----:B------:R-:W-:Y:S01]  /*13650*/  FFMA.FTZ R84, R213, R53, -R184 ;  /* 0x00000035d5547223 */ /* 0x000fe200000108b8 */
[----:B------:R-:W-:Y:S01]  /*13660*/  FMUL.FTZ R33, R3, R85 ;  /* 0x0000005503217220 */ /* 0x000fe20000410000 */
[----:B------:R-:W-:Y:S01]  /*13670*/  FFMA.FTZ R85, R209, R53, -R124 ;  /* 0x00000035d1557223 */ /* 0x000fe2000001087c */
[C---:B------:R-:W-:Y:S05]  /*13680*/  HMMA.16816.F32.BF16 R24, R60.reuse, R34, R24 ;  /* 0x000000223c18723c */ /* 0x040fea0000041818 */
[----:B------:R-:W-:Y:S01]  /*13690*/  MUFU.EX2 R84, R84 ;  /* 0x0000005400547308 */ /* 0x000fe20000000800 */
[C---:B------:R-:W-:Y:S01]  /*136a0*/  FMUL.FTZ R34, R57.reuse, R86 ;  /* 0x0000005639227220 */ /* 0x040fe20000410000 */
[----:B------:R-:W-:Y:S01]  /*136b0*/  FMUL.FTZ R35, R57, R87 ;  /* 0x0000005739237220 */ /* 0x000fe20000410000 */
[----:B------:R-:W-:Y:S07]  /*136c0*/  FFMA.FTZ R87, R215, R53, -R184 ;  /* 0x00000035d7577223 */ /* 0x000fee00000108b8 */
[----:B------:R-:W-:Y:S01]  /*136d0*/  MUFU.EX2 R85, R85 ;  /* 0x0000005500557308 */ /* 0x000fe20000000800 */
[C---:B------:R-:W-:Y:S03]  /*136e0*/  HMMA.16816.F32.BF16 R28, R60.reuse, R40, R28 ;  /* 0x000000283c1c723c */ /* 0x040fe6000004181c */
[C---:B------:R-:W-:Y:S01]  /*136f0*/  FMUL.FTZ R40, R3.reuse, R76 ;  /* 0x0000004c03287220 */ /* 0x040fe20000410000 */
[----:B------:R-:W-:Y:S01]  /*13700*/  FMUL.FTZ R41, R3, R77 ;  /* 0x0000004d03297220 */ /* 0x000fe20000410000 */
[----:B------:R-:W-:Y:S04]  /*13710*/  FADD.FTZ R77, R190, R196 ;  /* 0x000000c4be4d7221 */ /* 0x000fe80000010000 */
[----:B------:R-:W4:Y:S01]  /*13720*/  MUFU.EX2 R87, R87 ;  /* 0x0000005700577308 */ /* 0x000f220000000800 */
[----:B------:R-:W-:Y:S01]  /*13730*/  FFMA.FTZ R86, R211, R53, -R124 ;  /* 0x00000035d3567223 */ /* 0x000fe2000001087c */
[C---:B------:R-:W-:Y:S03]  /*13740*/  HMMA.16816.F32.BF16 R32, R60.reuse, R42, R32 ;  /* 0x0000002a3c20723c */ /* 0x040fe60000041820 */
[C---:B------:R-:W-:Y:S01]  /*13750*/  FMUL.FTZ R42, R57.reuse, R78 ;  /* 0x0000004e392a7220 */ /* 0x040fe20000410000 */
[----:B------:R-:W-:Y:S01]  /*13760*/  FMUL.FTZ R43, R57, R79 ;  /* 0x0000004f392b7220 */ /* 0x000fe20000410000 */
[----:B------:R-:W-:Y:S03]  /*13770*/  FADD.FTZ R100, R188, R77 ;  /* 0x0000004dbc647221 */ /* 0x000fe60000010000 */
[----:B------:R-:W5:Y:S01]  /*13780*/  MUFU.EX2 R86, R86 ;  /* 0x0000005600567308 */ /* 0x000f620000000800 */
[----:B------:R-:W-:Y:S01]  /*13790*/  LDSM.16.MT88.4 R76, [R137+0xe000] ;  /* 0x00e00000894c783b */ /* 0x000fe20000004200 */
[C---:B------:R-:W-:Y:S03]  /*137a0*/  HMMA.16816.F32.BF16 R36, R60.reuse, R48, R36 ;  /* 0x000000303c24723c */ /* 0x040fe60000041824 */
[C---:B------:R-:W-:Y:S01]  /*137b0*/  FMUL.FTZ R48, R3.reuse, R68 ;  /* 0x0000004403307220 */ /* 0x040fe20000410000 */
[----:B------:R-:W-:Y:S01]  /*137c0*/  FMUL.FTZ R49, R3, R69 ;  /* 0x0000004503317220 */ /* 0x000fe20000410000 */
[----:B------:R-:W-:Y:S01]  /*137d0*/  FADD.FTZ R100, R165, R100 ;  /* 0x00000064a5647221 */ /* 0x000fe20000010000 */
[-C--:B------:R-:W-:Y:S01]  /*137e0*/  FFMA.FTZ R94, R189, R53.reuse, -R124 ;  /* 0x00000035bd5e7223 */ /* 0x080fe2000001087c */
[--C-:B------:R-:W-:Y:S01]  /*137f0*/  FFMA.FTZ R91, R197, R53, -R184.reuse ;  /* 0x00000035c55b7223 */ /* 0x100fe200000108b8 */
[C---:B------:R-:W-:Y:S03]  /*13800*/  HMMA.16816.F32.BF16 R40, R60.reuse, R50, R40 ;  /* 0x000000323c28723c */ /* 0x040fe60000041828 */
[C---:B------:R-:W-:Y:S01]  /*13810*/  FMUL.FTZ R50, R57.reuse, R70 ;  /* 0x0000004639327220 */ /* 0x040fe20000410000 */
[----:B------:R-:W-:Y:S01]  /*13820*/  FMUL.FTZ R51, R57, R71 ;  /* 0x0000004739337220 */ /* 0x000fe20000410000 */
[----:B------:R-:W-:Y:S01]  /*13830*/  MUFU.EX2 R94, R94 ;  /* 0x0000005e005e7308 */ /* 0x000fe20000000800 */
[----:B------:R-:W-:Y:S01]  /*13840*/  LDSM.16.MT88.4 R68, [R137+0xb400] ;  /* 0x00b400008944783b */ /* 0x000fe20000004200 */
[-CC-:B------:R-:W-:Y:S01]  /*13850*/  FFMA.FTZ R88, R195, R53.reuse, -R184.reuse ;  /* 0x00000035c3587223 */ /* 0x180fe200000108b8 */
[C---:B------:R-:W-:Y:S07]  /*13860*/  HMMA.16816.F32.BF16 R44, R60.reuse, R64, R44 ;  /* 0x000000403c2c723c */ /* 0x040fee000004182c */
[----:B------:R-:W-:Y:S01]  /*13870*/  MUFU.EX2 R91, R91 ;  /* 0x0000005b005b7308 */ /* 0x000fe20000000800 */
[-C--:B------:R-:W-:Y:S01]  /*13880*/  FFMA.FTZ R57, R178, R53.reuse, -R184 ;  /* 0x00000035b2397223 */ /* 0x080fe200000108b8 */
[-C--:B------:R-:W-:Y:S08]  /*13890*/  FFMA.FTZ R187, R179, R53.reuse, -R124 ;  /* 0x00000035b3bb7223 */ /* 0x080ff0000001087c */
[----:B------:R-:W-:Y:S01]  /*138a0*/  MUFU.EX2 R88, R88 ;  /* 0x0000005800587308 */ /* 0x000fe20000000800 */
[-CC-:B------:R-:W-:Y:S01]  /*138b0*/  FFMA.FTZ R164, R181, R53.reuse, -R184.reuse ;  /* 0x00000035b5a47223 */ /* 0x180fe200000108b8 */
[-C--:B------:R-:W-:Y:S01]  /*138c0*/  FFMA.FTZ R96, R182, R53.reuse, -R184 ;  /* 0x00000035b6607223 */ /* 0x080fe200000108b8 */
[----:B------:R-:W-:Y:S01]  /*138d0*/  HMMA.16816.F32.BF16 R48, R60, R66, R48 ;  /* 0x000000423c30723c */ /* 0x000fe20000041830 */
[----:B------:R-:W2:Y:S06]  /*138e0*/  LDSM.16.MT88.4 R64, [R118+0x9400] ;  /* 0x009400007640783b */ /* 0x000eac0000004200 */
[----:B------:R-:W-:Y:S01]  /*138f0*/  MUFU.EX2 R187, R187 ;  /* 0x000000bb00bb7308 */ /* 0x000fe20000000800 */
[----:B-1----:R-:W-:Y:S01]  /*13900*/  F2FP.BF16.F32.PACK_AB R60, R89, R82 ;  /* 0x00000052593c723e */ /* 0x002fe200000010ff */
[--C-:B------:R-:W-:Y:S01]  /*13910*/  FFMA.FTZ R97, R193, R53, -R124.reuse ;  /* 0x00000035c1617223 */ /* 0x100fe2000001087c */
[----:B---3--:R-:W-:Y:S01]  /*13920*/  F2FP.BF16.F32.PACK_AB R61, R80, R81 ;  /* 0x00000051503d723e */ /* 0x008fe200000010ff */
[----:B------:R-:W-:Y:S01]  /*13930*/  FFMA.FTZ R90, R191, R53, -R124 ;  /* 0x00000035bf5a7223 */ /* 0x000fe2000001087c */
[----:B----4-:R-:W-:Y:S01]  /*13940*/  F2FP.BF16.F32.PACK_AB R62, R84, R87 ;  /* 0x00000057543e723e */ /* 0x010fe200000010ff */
[----:B------:R-:W-:Y:S01]  /*13950*/  FADD.FTZ R81, R81, R100 ;  /* 0x0000006451517221 */ /* 0x000fe20000010000 */
[----:B-----5:R-:W-:Y:S03]  /*13960*/  F2FP.BF16.F32.PACK_AB R63, R85, R86 ;  /* 0x00000056553f723e */ /* 0x020fe600000010ff */
[----:B------:R-:W-:Y:S01]  /*13970*/  MUFU.EX2 R97, R97 ;  /* 0x0000006100617308 */ /* 0x000fe20000000800 */
[-C--:B------:R-:W-:Y:S01]  /*13980*/  FFMA.FTZ R179, R180, R53.reuse, -R184 ;  /* 0x00000035b4b37223 */ /* 0x080fe200000108b8 */
[----:B------:R-:W-:Y:S01]  /*13990*/  FADD.FTZ R103, R80, R81 ;  /* 0x0000005150677221 */ /* 0x000fe20000010000 */
[-CC-:B------:R-:W-:Y:S07]  /*139a0*/  FFMA.FTZ R181, R183, R53.reuse, -R124.reuse ;  /* 0x00000035b7b57223 */ /* 0x180fee000001087c */
[----:B------:R-:W-:Y:S01]  /*139b0*/  MUFU.EX2 R90, R90 ;  /* 0x0000005a005a7308 */ /* 0x000fe20000000800 */
[-C--:B------:R-:W-:Y:S01]  /*139c0*/  FFMA.FTZ R98, R185, R53.reuse, -R124 ;  /* 0x00000035b9627223 */ /* 0x080fe2000001087c */
[C---:B--2---:R-:W-:Y:S08]  /*139d0*/  HMMA.16816.F32.BF16 R4, R60.reuse, R72, R4 ;  /* 0x000000483c04723c */ /* 0x044ff00000041804 */
[----:B------:R-:W-:Y:S01]  /*139e0*/  MUFU.EX2 R96, R96 ;  /* 0x0000006000607308 */ /* 0x000fe20000000800 */
[----:B------:R-:W-:Y:S01]  /*139f0*/  FADD.FTZ R86, R86, R103 ;  /* 0x0000006756567221 */ /* 0x000fe20000010000 */
[-CC-:B------:R-:W-:Y:S01]  /*13a00*/  FFMA.FTZ R173, R173, R53.reuse, -R184.reuse ;  /* 0x00000035adad7223 */ /* 0x180fe200000108b8 */
[-C--:B------:R-:W-:Y:S07]  /*13a10*/  FFMA.FTZ R174, R174, R53.reuse, -R184 ;  /* 0x00000035aeae7223 */ /* 0x080fee00000108b8 */
[----:B------:R-:W-:Y:S01]  /*13a20*/  MUFU.EX2 R181, R181 ;  /* 0x000000b500b57308 */ /* 0x000fe20000000800 */
[----:B------:R-:W-:Y:S01]  /*13a30*/  FADD.FTZ R85, R85, R86 ;  /* 0x0000005655557221 */ /* 0x000fe20000010000 */
[C---:B------:R-:W-:Y:S01]  /*13a40*/  HMMA.16816.F32.BF16 R8, R60.reuse, R74, R8 ;  /* 0x0000004a3c08723c */ /* 0x040fe20000041808 */
[----:B------:R-:W-:Y:S07]  /*13a50*/  LDSM.16.MT88.4 R72, [R137+0xbc00] ;  /* 0x00bc00008948783b */ /* 0x000fee0000004200 */
        /* <DEDUP_REMOVED lines=10> */
[----:B------:R-:W-:Y:S01]  /*13b00*/  FFMA.FTZ R194, R3, R162, R194 ;  /* 0x000000a203c27223 */ /* 0x000fe200000100c2 */
[-C--:B------:R-:W-:Y:S07]  /*13b10*/  FFMA.FTZ R3, R167, R53.reuse, -R184 ;  /* 0x00000035a7037223 */ /* 0x080fee00000108b8 */
[----:B------:R1:W-:Y:S01]  /*13b20*/  MUFU.EX2 R177, R57 ;  /* 0x0000003900b17308 */ /* 0x0003e20000000800 */
[-C--:B------:R-:W-:Y:S01]  /*13b30*/  FFMA.FTZ R167, R131, R53.reuse, -R124 ;  /* 0x0000003583a77223 */ /* 0x080fe2000001087c */
[-CC-:B------:R-:W-:Y:S01]  /*13b40*/  FFMA.FTZ R162, R166, R53.reuse, -R184.reuse ;  /* 0x00000035a6a27223 */ /* 0x180fe200000108b8 */
[C---:B------:R-:W-:Y:S07]  /*13b50*/  HMMA.16816.F32.BF16 R12, R60.reuse, R64, R12 ;  /* 0x000000403c0c723c */ /* 0x040fee000004180c */
[----:B------:R-:W-:Y:S01]  /*13b60*/  MUFU.EX2 R178, R178 ;  /* 0x000000b200b27308 */ /* 0x000fe20000000800 */
[-C--:B------:R-:W-:Y:S01]  /*13b70*/  FFMA.FTZ R131, R132, R53.reuse, -R184 ;  /* 0x0000003584837223 */ /* 0x080fe200000108b8 */
[-C--:B------:R-:W-:Y:S08]  /*13b80*/  FFMA.FTZ R166, R169, R53.reuse, -R124 ;  /* 0x00000035a9a67223 */ /* 0x080ff0000001087c */
[----:B------:R-:W-:Y:S01]  /*13b90*/  MUFU.EX2 R162, R162 ;  /* 0x000000a200a27308 */ /* 0x000fe20000000800 */
[-CC-:B------:R-:W-:Y:S01]  /*13ba0*/  FFMA.FTZ R132, R134, R53.reuse, -R184.reuse ;  /* 0x0000003586847223 */ /* 0x180fe200000108b8 */
[-CC-:B------:R-:W-:Y:S01]  /*13bb0*/  FFMA.FTZ R134, R168, R53.reuse, -R184.reuse ;  /* 0x00000035a8867223 */ /* 0x180fe200000108b8 */
[C---:B------:R-:W-:Y:S01]  /*13bc0*/  HMMA.16816.F32.BF16 R16, R60.reuse, R66, R16 ;  /* 0x000000423c10723c */ /* 0x040fe20000041810 */
[----:B------:R-:W2:Y:S06]  /*13bd0*/  LDSM.16.MT88.4 R64, [R118+0xb400] ;  /* 0x00b400007640783b */ /* 0x000eac0000004200 */
[----:B------:R-:W-:Y:S01]  /*13be0*/  MUFU.EX2 R3, R3 ;  /* 0x0000000300037308 */ /* 0x000fe20000000800 */
[-C--:B------:R-:W-:Y:S01]  /*13bf0*/  FFMA.FTZ R184, R127, R53.reuse, -R184 ;  /* 0x000000357fb87223 */ /* 0x080fe200000108b8 */
[----:B-1----:R-:W-:Y:S01]  /*13c00*/  FADD.FTZ R57, R192, R194 ;  /* 0x000000c2c0397221 */ /* 0x002fe20000010000 */
[-CC-:B------:R-:W-:Y:S07]  /*13c10*/  FFMA.FTZ R168, R122, R53.reuse, -R124.reuse ;  /* 0x000000357aa87223 */ /* 0x180fee000001087c */
[----:B------:R1:W-:Y:S01]  /*13c20*/  MUFU.EX2 R127, R83 ;  /* 0x00000053007f7308 */ /* 0x0003e20000000800 */
[-CC-:B------:R-:W-:Y:S01]  /*13c30*/  FFMA.FTZ R129, R129, R53.reuse, -R124.reuse ;  /* 0x0000003581817223 */ /* 0x180fe2000001087c */
[C---:B------:R-:W-:Y:S08]  /*13c40*/  HMMA.16816.F32.BF16 R20, R60.reuse, R68, R20 ;  /* 0x000000443c14723c */ /* 0x040ff00000041814 */
[----:B------:R-:W-:Y:S01]  /*13c50*/  MUFU.EX2 R166, R166 ;  /* 0x000000a600a67308 */ /* 0x000fe20000000800 */
[----:B------:R-:W-:Y:S01]  /*13c60*/  FADD.FTZ R186, R186, R57 ;  /* 0x00000039baba7221 */ /* 0x000fe20000010000 */
[-CC-:B------:R-:W-:Y:S01]  /*13c70*/  FFMA.FTZ R128, R128, R53.reuse, -R124.reuse ;  /* 0x0000003580807223 */ /* 0x180fe2000001087c */
[-C--:B------:R-:W-:Y:S07]  /*13c80*/  FFMA.FTZ R121, R121, R53.reuse, -R124 ;  /* 0x0000003579797223 */ /* 0x080fee000001087c */
[----:B------:R-:W-:Y:S01]  /*13c90*/  MUFU.EX2 R167, R167 ;  /* 0x000000a700a77308 */ /* 0x000fe20000000800 */
[----:B------:R-:W-:Y:S01]  /*13ca0*/  FADD.FTZ R119, R119, R186 ;  /* 0x000000ba77777221 */ /* 0x000fe20000010000 */
[C---:B------:R-:W-:Y:S01]  /*13cb0*/  HMMA.16816.F32.BF16 R24, R60.reuse, R70, R24 ;  /* 0x000000463c18723c */ /* 0x040fe20000041818 */
[----:B------:R-:W3:Y:S07]  /*13cc0*/  LDSM.16.MT88.4 R68, [R137+0xd400] ;  /* 0x00d400008944783b */ /* 0x000eee0000004200 */
[----:B------:R-:W-:Y:S01]  /*13cd0*/  MUFU.EX2 R131, R131 ;  /* 0x0000008300837308 */ /* 0x000fe20000000800 */
[----:B------:R-:W-:Y:S01]  /*13ce0*/  FADD.FTZ R106, R82, R119 ;  /* 0x00000077526a7221 */ /* 0x000fe20000010000 */
[----:B------:R-:W-:Y:S08]  /*13cf0*/  FFMA.FTZ R54, R54, R53, -R124 ;  /* 0x0000003536367223 */ /* 0x000ff0000001087c */
[----:B------:R4:W-:Y:S01]  /*13d00*/  MUFU.EX2 R119, R101 ;  /* 0x0000006500777308 */ /* 0x0009e20000000800 */
[----:B------:R-:W-:Y:S01]  /*13d10*/  FADD.FTZ R106, R89, R106 ;  /* 0x0000006a596a7221 */ /* 0x000fe20000010000 */
[----:B-1----:R-:W-:Y:S08]  /*13d20*/  LDSM.16.MT88.4 R80, [R137+0xe800] ;  /* 0x00e800008950783b */ /* 0x002ff00000004200 */
[----:B------:R-:W-:Y:S01]  /*13d30*/  MUFU.EX2 R132, R132 ;  /* 0x0000008400847308 */ /* 0x000fe20000000800 */
[----:B------:R-:W-:Y:S09]  /*13d40*/  FADD.FTZ R87, R87, R106 ;  /* 0x0000006a57577221 */ /* 0x000ff20000010000 */
[----:B------:R-:W1:Y:S01]  /*13d50*/  MUFU.EX2 R134, R134 ;  /* 0x0000008600867308 */ /* 0x000e620000000800 */
[----:B------:R-:W-:Y:S09]  /*13d60*/  FADD.FTZ R87, R84, R87 ;  /* 0x0000005754577221 */ /* 0x000ff20000010000 */
[----:B------:R-:W-:Y:S01]  /*13d70*/  MUFU.EX2 R168, R168 ;  /* 0x000000a800a87308 */ /* 0x000fe20000000800 */
[----:B----4-:R-:W-:Y:S09]  /*13d80*/  LDSM.16.MT88.4 R100, [R118+0xac00] ;  /* 0x00ac00007664783b */ /* 0x010ff20000004200 */
[----:B------:R-:W-:Y:S01]  /*13d90*/  MUFU.EX2 R122, R171 ;  /* 0x000000ab007a7308 */ /* 0x000fe20000000800 */
[C---:B--2---:R-:W-:Y:S09]  /*13da0*/  HMMA.16816.F32.BF16 R28, R60.reuse, R64, R28 ;  /* 0x000000403c1c723c */ /* 0x044ff2000004181c */
[----:B------:R-:W-:Y:S01]  /*13db0*/  MUFU.EX2 R129, R129 ;  /* 0x0000008100817308 */ /* 0x000fe20000000800 */
[----:B-1----:R-:W-:Y:S09]  /*13dc0*/  F2FP.BF16.F32.PACK_AB R56, R134, R127 ;  /* 0x0000007f8638723e */ /* 0x002ff200000010ff */
[----:B------:R-:W1:Y:S01]  /*13dd0*/  MUFU.EX2 R128, R128 ;  /* 0x0000008000807308 */ /* 0x000e620000000800 */
[C---:B------:R-:W-:Y:S01]  /*13de0*/  HMMA.16816.F32.BF16 R32, R60.reuse, R66, R32 ;  /* 0x000000423c20723c */ /* 0x040fe20000041820 */
[----:B------:R-:W2:Y:S08]  /*13df0*/  LDSM.16.MT88.4 R64, [R118+0xd400] ;  /* 0x00d400007640783b */ /* 0x000eb00000004200 */
[----:B------:R-:W-:Y:S10]  /*13e00*/  MUFU.EX2 R173, R173 ;  /* 0x000000ad00ad7308 */ /* 0x000ff40000000800 */
[----:B------:R-:W-:Y:S01]  /*13e10*/  MUFU.EX2 R174, R174 ;  /* 0x000000ae00ae7308 */ /* 0x000fe20000000800 */
[C---:B---3--:R-:W-:Y:S09]  /*13e20*/  HMMA.16816.F32.BF16 R36, R60.reuse, R68, R36 ;  /* 0x000000443c24723c */ /* 0x048ff20000041824 */
[----:B------:R-:W-:Y:S01]  /*13e30*/  MUFU.EX2 R175, R175 ;  /* 0x000000af00af7308 */ /* 0x000fe20000000800 */
[----:B-1----:R-:W-:Y:S09]  /*13e40*/  F2FP.BF16.F32.PACK_AB R59, R128, R129 ;  /* 0x00000081803b723e */ /* 0x002ff200000010ff */
[----:B------:R-:W-:Y:S01]  /*13e50*/  MUFU.EX2 R120, R120 ;  /* 0x0000007800787308 */ /* 0x000fe20000000800 */
[C---:B------:R-:W-:Y:S01]  /*13e60*/  HMMA.16816.F32.BF16 R40, R60.reuse, R70, R40 ;  /* 0x000000463c28723c */ /* 0x040fe20000041828 */
[----:B------:R-:W1:Y:S08]  /*13e70*/  LDSM.16.MT88.4 R68, [R137+0x9800] ;  /* 0x009800008944783b */ /* 0x000e700000004200 */
[----:B------:R-:W-:Y:S10]  /*13e80*/  MUFU.EX2 R176, R176 ;  /* 0x000000b000b07308 */ /* 0x000ff40000000800 */
[----:B------:R-:W-:Y:S10]  /*13e90*/  MUFU.EX2 R125, R125 ;  /* 0x0000007d007d7308 */ /* 0x000ff40000000800 */
[----:B------:R-:W-:Y:S10]  /*13ea0*/  MUFU.EX2 R184, R184 ;  /* 0x000000b800b87308 */ /* 0x000ff40000000800 */
[----:B------:R-:W-:Y:S01]  /*13eb0*/  MUFU.EX2 R54, R54 ;  /* 0x0000003600367308 */ /* 0x000fe20000000800 */
[C---:B--2---:R-:W-:Y:S08]  /*13ec0*/  HMMA.16816.F32.BF16 R44, R60.reuse, R64, R44 ;  /* 0x000000403c2c723c */ /* 0x044ff0000004182c */
[----:B------:R-:W-:Y:S01]  /*13ed0*/  HMMA.16816.F32.BF16 R48, R60, R66, R48 ;  /* 0x000000423c30723c */ /* 0x000fe20000041830 */
[----:B------:R-:W2:Y:S02]  /*13ee0*/  LDSM.16.MT88.4 R64, [R118+0x9800] ;  /* 0x009800007640783b */ /* 0x000ea40000004200 */
[----:B------:R-:W-:Y:S02]  /*13ef0*/  F2FP.BF16.F32.PACK_AB R60, R99, R92 ;  /* 0x0000005c633c723e */ /* 0x000fe400000010ff */
[----:B------:R-:W-:Y:S01]  /*13f00*/  F2FP.BF16.F32.PACK_AB R61, R93, R94 ;  /* 0x0000005e5d3d723e */ /* 0x000fe200000010ff */
[----:B------:R-:W-:Y:S01]  /*13f10*/  FADD.FTZ R94, R94, R85 ;  /* 0x000000555e5e7221 */ /* 0x000fe20000010000 */
        /* <DEDUP_REMOVED lines=35> */
[----:B------:R-:W-:Y:S07]  /*14150*/  LDSM.16.MT88.4 R68, [R118+0xa000] ;  /* 0x00a000007644783b */ /* 0x000fee0000004200 */
[C---:B--2---:R-:W-:Y:S08]  /*14160*/  HMMA.16816.F32.BF16 R36, R60.reuse, R64, R36 ;  /* 0x000000403c24723c */ /* 0x044ff00000041824 */
        /* <DEDUP_REMOVED lines=71> */
[----:B------:R-:W-:Y:S01]  /*145e0*/  F2FP.BF16.F32.PACK_AB R68, R125, R176 ;  /* 0x000000b07d44723e */ /* 0x000fe200000010ff */
[----:B------:R-:W-:Y:S01]  /*145f0*/  FADD.FTZ R91, R91, R62 ;  /* 0x0000003e5b5b7221 */ /* 0x000fe20000010000 */
[----:B--2---:R-:W-:Y:S03]  /*14600*/  F2FP.BF16.F32.PACK_AB R69, R61, R60 ;  /* 0x0000003c3d45723e */ /* 0x004fe600000010ff */
[C---:B------:R-:W-:Y:S03]  /*14610*/  HMMA.16816.F32.BF16 R16, R56.reuse, R70, R16 ;  /* 0x000000463810723c */ /* 0x040fe60000041810 */
[----:B---3--:R-:W-:Y:S01]  /*14620*/  F2FP.BF16.F32.PACK_AB R70, R184, R63 ;  /* 0x0000003fb846723e */ /* 0x008fe200000010ff */
[----:B------:R-:W-:Y:S01]  /*14630*/  FADD.FTZ R91, R88, R91 ;  /* 0x0000005b585b7221 */ /* 0x000fe20000010000 */
[----:B------:R-:W-:Y:S03]  /*14640*/  F2FP.BF16.F32.PACK_AB R71, R121, R54 ;  /* 0x000000367947723e */ /* 0x000fe600000010ff */
[C---:B-----5:R-:W-:Y:S03]  /*14650*/  HMMA.16816.F32.BF16 R20, R56.reuse, R72, R20 ;  /* 0x000000483814723c */ /* 0x060fe60000041814 */
        /* <DEDUP_REMOVED lines=8> */
[C---:B------:R-:W-:Y:S01]  /*146e0*/  HMMA.16816.F32.BF16 R32, R56.reuse, R78, R32 ;  /* 0x0000004e3820723c */ /* 0x040fe20000041820 */
[----:B------:R-:W-:Y:S02]  /*146f0*/  LDSM.16.MT88.4 R76, [R137+0xec00] ;  /* 0x00ec0000894c783b */ /* 0x000fe40000004200 */
        /* <DEDUP_REMOVED lines=9> */
[----:B------:R-:W-:Y:S01]  /*14790*/  FADD.FTZ R64, R93, R94 ;  /* 0x0000005e5d407221 */ /* 0x000fe20000010000 */
[----:B------:R-:W-:Y:S01]  /*147a0*/  FADD.FTZ R172, R172, R123 ;  /* 0x0000007bacac7221 */ /* 0x000fe20000010000 */
[----:B------:R-:W1:Y:S02]  /*147b0*/  LDSM.16.MT88.4 R92, [R137+0xcc00] ;  /* 0x00cc0000895c783b */ /* 0x000e640000004200 */
        /* <DEDUP_REMOVED lines=38> */
[----:B------:R-:W-:Y:S01]  /*14a20*/  FADD.FTZ R60, R60, R119 ;  /* 0x000000773c3c7221 */ /* 0x000fe20000010000 */
[----:B------:R-:W-:Y:S03]  /*14a30*/  MOV R119, R0 ;  /* 0x0000000000777202 */ /* 0x000fe60000000f00 */
[----:B------:R-:W-:Y:S01]  /*14a40*/  FADD.FTZ R61, R61, R60 ;  /* 0x0000003c3d3d7221 */ /* 0x000fe20000010000 */
[C---:B--2---:R-:W-:Y:S03]  /*14a50*/  HMMA.16816.F32.BF16 R72, R68.reuse, R4, R44 ;  /* 0x000000044448723c */ /* 0x044fe6000004182c */
[----:B------:R-:W-:Y:S04]  /*14a60*/  FADD.FTZ R54, R54, R61 ;  /* 0x0000003d36367221 */ /* 0x000fe80000010000 */
[----:B------:R-:W-:Y:S01]  /*14a70*/  FADD.FTZ R164, R121, R54 ;  /* 0x0000003679a47221 */ /* 0x000fe20000010000 */
[----:B------:R-:W-:Y:S01]  /*14a80*/  HMMA.16816.F32.BF16 R68, R68, R6, R48 ;  /* 0x000000064444723c */ /* 0x000fe20000041830 */
[----:B------:R-:W-:Y:S08]  /*14a90*/  @!UPT UIADD3 URZ, UPT, UPT, URZ, URZ, URZ ;  /* 0x000000fffffff290 */ /* 0x000ff0000fffe0ff */
[----:B------:R-:W-:Y:S11]  /*14aa0*/  @P1 BRA `(.L_x_4087) ;  /* 0xffffffc000d41947 */ /* 0x000ff6000383ffff */
.L_x_4080:
        /* <DEDUP_REMOVED lines=15> */
.L_x_4095:
        /* <DEDUP_REMOVED lines=48> */
[C---:B------:R-:W-:Y:S01]  /*14ea0*/  FMUL.FTZ R93, R11.reuse, R93 ;  /* 0x0000005d0b5d7220 */ /* 0x040fe20000410000 */
[----:B------:R-:W-:Y:S01]  /*14eb0*/  FMUL.FTZ R88, R11, R88 ;  /* 0x000000580b587220 */ /* 0x000fe20000410000 */
[----:B------:R-:W-:Y:S01]  /*14ec0*/  IADD3 R151, PT, PT, R151, R12, R152 ;  /* 0x0000000c97977210 */ /* 0x000fe20007ffe098 */
[----:B------:R-:W-:Y:S01]  /*14ed0*/  FMUL.FTZ R89, R11, R89 ;  /* 0x000000590b597220 */ /* 0x000fe20000410000 */
[----:B------:R-:W-:Y:S01]  /*14ee0*/  SHF.L.U32 R12, R7, 0x3, RZ ;  /* 0x00000003070c7819 */ /* 0x000fe200000006ff */
        /* <DEDUP_REMOVED lines=46> */
[----:B------:R-:W3:Y:S01]  /*151d0*/  @P0 MUFU.LG2 R66, R9 ;  /* 0x0000000900420308 */ /* 0x000ee20000000c00 */
[----:B------:R-:W-:Y:S01]  /*151e0*/  SHF.L.U32 R16, R4, 0x5, RZ ;  /* 0x0000000504107819 */ /* 0x000fe200000006ff */
[----:B------:R-:W-:Y:S01]  /*151f0*/  BSSY.RECONVERGENT B0, `(.L_x_4089) ;  /* 0x000003c000007945 */ /* 0x000fe20003800200 */
[----:B-1----:R-:W-:-:S02]  /*15200*/  LOP3.LUT R11, R61, 0xf04, RZ, 0xc0, !PT ;  /* 0x00000f043d0b7812 */ /* 0x002fc400078ec0ff */
[----:B------:R-:W-:Y:S02]  /*15210*/  LOP3.LUT R13, R6, 0xd8, RZ, 0xc0, !PT ;  /* 0x000000d8060d7812 */ /* 0x000fe400078ec0ff */
[----:B------:R-:W-:Y:S01]  /*15220*/  SHF.R.U32.HI R52, RZ, 0x1, R7 ;  /* 0x00000001ff347819 */ /* 0x000fe20000011607 */
[----:B------:R-:W1:Y:S01]  /*15230*/  @P6 MUFU.LG2 R60, R8 ;  /* 0x00000008003c6308 */ /* 0x000e620000000c00 */
[----:B------:R-:W-:Y:S02]  /*15240*/  LOP3.LUT R11, R11, 0x20, R16, 0xf8, !PT ;  /* 0x000000200b0b7812 */ /* 0x000fe400078ef810 */
[----:B--2---:R-:W-:Y:S02]  /*15250*/  LOP3.LUT R10, R13, 0x18, R52, 0x78, !PT ;  /* 0x000000180d0a7812 */ /* 0x004fe400078e7834 */
[----:B------:R-:W-:Y:S02]  /*15260*/  IADD3 R6, PT, PT, R4, 0x10, RZ ;  /* 0x0000001004067810 */ /* 0x000fe40007ffe0ff */
[----:B------:R-:W-:-:S02]  /*15270*/  LOP3.LUT R10, R11, R10, RZ, 0xfc, !PT ;  /* 0x0000000a0b0a7212 */ /* 0x000fc400078efcff */
[----:B---3--:R-:W-:Y:S01]  /*15280*/  IADD3 R12, PT, PT, R4, 0x20, RZ ;  /* 0x00000020040c7810 */ /* 0x008fe20007ffe0ff */
        /* <DEDUP_REMOVED lines=34> */
[----:B------:R-:W-:-:S05]  /*154b0*/  IMAD R58, R63, R58, RZ ;  /* 0x0000003a3f3a7224 */ /* 0x000fca00078e02ff */
[----:B------:R-:W-:-:S04]  /*154c0*/  IADD3 R61, P0, PT, R61, R58, RZ ;  /* 0x0000003a3d3d7210 */ /* 0x000fc80007f1e0ff */
[----:B------:R-:W-:Y:S02]  /*154d0*/  LEA.HI.X.SX32 R58, R58, RZ, 0x1, P0 ;  /* 0x000000ff3a3a7211 */ /* 0x000fe400000f0eff */
[----:B------:R-:W-:-:S04]  /*154e0*/  LEA R2, P0, R61, R54, 0x2 ;  /* 0x000000363d027211 */ /* 0x000fc800078010ff */
[----:B------:R-:W-:Y:S01]  /*154f0*/  LEA.HI.X R3, R61, R55, R58, 0x2, P0 ;  /* 0x000000373d037211 */ /* 0x000fe200000f143a */
[----:B--23--:R-:W-:Y:S08]  /*15500*/  @P5 BRA `(.L_x_4090) ;  /* 0x0000000000285947 */ /* 0x00cff00003800000 */
        /* <DEDUP_REMOVED lines=10> */
.L_x_4090:
[----:B------:R-:W-:Y:S05]  /*155b0*/  BSYNC.RECONVERGENT B0 ;  /* 0x0000000000007941 */ /* 0x000fea0003800200 */
.L_x_4089:
        /* <DEDUP_REMOVED lines=10> */
[----:B--2-4-:R-:W-:Y:S05]  /*15660*/  @P1 RET.REL.NODEC R148 `(_ZN5flash24flash_fwd_splitkv_kernelI23Flash_fwd_kernel_traitsILi96ELi64ELi128ELi4ELb0ELb0EN7cutlass10bfloat16_tE19Flash_kernel_traitsILi96ELi64ELi128ELi4ES3_EELb0ELb0ELb0ELb0ELb1ELb1ELb1ELb1EEEvNS_16Flash_fwd_paramsE) ;  /* 0xfffffea894641950 */ /* 0x014fea0003c3ffff */
[----:B------:R-:W-:Y:S01]  /*15670*/  MOV R149, 0x0 ;  /* 0x0000000000957802 */ /* 0x000fe20000000f00 */
[----:B------:R-:W-:Y:S04]  /*15680*/  ST.E.128 desc[UR4][R2.64+0x4800], R36 ;  /* 0x0048002402007985 */ /* 0x000fe8000c101d04 */
[----:B------:R-:W-:Y:S04]  /*15690*/  ST.E.128 desc[UR4][R2.64+0x4880], R20 ;  /* 0x0048801402007985 */ /* 0x000fe8000c101d04 */
[----:B------:R1:W-:Y:S02]  /*156a0*/  ST.E.128 desc[UR4][R2.64+0x4900], R4 ;  /* 0x0049000402007985 */ /* 0x0003e4000c101d04 */
[----:B-1----:R-:W-:Y:S05]  /*156b0*/  RET.REL.NODEC R148 `(_ZN5flash24flash_fwd_splitkv_kernelI23Flash_fwd_kernel_traitsILi96ELi64ELi128ELi4ELb0ELb0EN7cutlass10bfloat16_tE19Flash_kernel_traitsILi96ELi64ELi128ELi4ES3_EELb0ELb0ELb0ELb0ELb1ELb1ELb1ELb1EEEvNS_16Flash_fwd_paramsE) ;  /* 0xfffffea894507950 */ /* 0x002fea0003c3ffff */
.L_x_4088:
[----:B------:R-:W-:Y:S01]  /*156c0*/  MOV R8, 0x2 ;  /* 0x0000000200087802 */ /* 0x000fe20000000f00 */
[----:B------:R-:W-:Y:S01]  /*156d0*/  IMAD.MOV.U32 R7, RZ, RZ, 0x1f ;  /* 0x0000001fff077424 */ /* 0x000fe200078e00ff */
[----:B------:R-:W-:-:S07]  /*156e0*/  MOV R10, 0xffffffff ;  /* 0xffffffff000a7802 */ /* 0x000fce0000000f00 */
[----:B-----5:R-:W-:Y:S05]  /*156f0*/  WARPSYNC.COLLECTIVE R10, `(.L_x_4091) ;  /* 0x000000000a087348 */ /* 0x020fea0003c00000 */
[----:B------:R1:W2:Y:S02]  /*15700*/  SHFL.BFLY P0, R13, R162, R8, R7 ;  /* 0x0c000008a20d7389 */ /* 0x0002a40000000007 */
[----:B-12--5:R-:W-:Y:S05]  /*15710*/  ENDCOLLECTIVE ;  /* 0x000000000000791b */ /* 0x026fea0003800000 */
.L_x_4091:
[----:B------:R-:W-:Y:S02]  /*15720*/  IMAD.MOV.U32 R9, RZ, RZ, R13 ;  /* 0x000000ffff097224 */ /* 0x000fe400078e000d */
[----:B------:R-:W-:Y:S02]  /*15730*/  IMAD.MOV.U32 R8, RZ, RZ, 0x1 ;  /* 0x00000001ff087424 */ /* 0x000fe400078e00ff */
[----:B------:R-:W-:-:S05]  /*15740*/  FADD.FTZ R12, R9, R162 ;  /* 0x000000a2090c7221 */ /* 0x000fca0000010000 */
[----:B------:R-:W-:-:S07]  /*15750*/  MOV R162, R12 ;  /* 0x0000000c00a27202 */ /* 0x000fce0000000f00 */
[----:B------:R-:W-:Y:S05]  /*15760*/  WARPSYNC.COLLECTIVE R10, `(.L_x_4092) ;  /* 0x000000000a087348 */ /* 0x000fea0003c00000 */
[----:B------:R1:W2:Y:S02]  /*15770*/  SHFL.BFLY P0, R13, R162, R8, R7 ;  /* 0x0c000008a20d7389 */ /* 0x0002a40000000007 */
[----:B-12---:R-:W-:Y:S05]  /*15780*/  ENDCOLLECTIVE ;  /* 0x000000000000791b */ /* 0x006fea0003800000 */
.L_x_4092:
[----:B------:R-:W-:Y:S01]  /*15790*/  MOV R162, R164 ;  /* 0x000000a400a27202 */ /* 0x000fe20000000f00 */
[----:B------:R-:W-:Y:S01]  /*157a0*/  IMAD.MOV.U32 R8, RZ, RZ, 0x2 ;  /* 0x00000002ff087424 */ /* 0x000fe200078e00ff */
[----:B------:R-:W-:-:S07]  /*157b0*/  MOV R9, R13 ;  /* 0x0000000d00097202 */ /* 0x000fce0000000f00 */
[----:B------:R-:W-:Y:S05]  /*157c0*/  WARPSYNC.COLLECTIVE R10, `(.L_x_4093) ;  /* 0x000000000a087348 */ /* 0x000fea0003c00000 */
[----:B------:R1:W2:Y:S02]  /*157d0*/  SHFL.BFLY P0, R13, R162, R8, R7 ;  /* 0x0c000008a20d7389 */ /* 0x0002a40000000007 */
[----:B-12---:R-:W-:Y:S05]  /*157e0*/  ENDCOLLECTIVE ;  /* 0x000000000000791b */ /* 0x006fea0003800000 */
.L_x_4093:
[----:B------:R-:W-:Y:S01]  /*157f0*/  FADD.FTZ R9, R12, R9 ;  /* 0x000000090c097221 */ /* 0x000fe20000010000 */
[----:B------:R-:W-:Y:S01]  /*15800*/  FADD.FTZ R11, R13, R164 ;  /* 0x000000a40d0b7221 */ /* 0x000fe20000010000 */
[----:B------:R-:W-:-:S04]  /*15810*/  MOV R8, 0x1 ;  /* 0x0000000100087802 */ /* 0x000fc80000000f00 */
[----:B------:R-:W-:-:S07]  /*15820*/  MOV R162, R11 ;  /* 0x0000000b00a27202 */ /* 0x000fce0000000f00 */
[----:B------:R-:W-:Y:S05]  /*15830*/  WARPSYNC.COLLECTIVE R10, `(.L_x_4094) ;  /* 0x000000000a087348 */ /* 0x000fea0003c00000 */
[----:B------:R1:W2:Y:S02]  /*15840*/  SHFL.BFLY P0, R13, R162, R8, R7 ;  /* 0x0c000008a20d7389 */ /* 0x0002a40000000007 */
[----:B-12---:R-:W-:Y:S05]  /*15850*/  ENDCOLLECTIVE ;  /* 0x000000000000791b */ /* 0x006fea0003800000 */
.L_x_4094:
[----:B------:R-:W-:Y:S05]  /*15860*/  BRA `(.L_x_4095) ;  /* 0xfffffff000cc7947 */ /* 0x000fea000383ffff */
.L_x_4096:
        /* <DEDUP_REMOVED lines=9> */
.L_x_11625:


//--------------------- .text._ZN5flash24flash_fwd_splitkv_kernelI23Flash_fwd_kernel_traitsILi96ELi64ELi128ELi4ELb0ELb0EN7cutlass10bfloat16_tE19Flash_kernel_traitsILi96ELi64ELi128ELi4ES3_EELb0ELb0ELb1ELb0ELb0ELb0ELb1ELb1EEEvNS_16Flash_fwd_paramsE --------------------------
	.section	.text._ZN5flash24flash_fwd_splitkv_kernelI23Flash_fwd_kernel_traitsILi96ELi64ELi128ELi4ELb0ELb0EN7cutlass10bfloat16_tE19Flash_kernel_traitsILi96ELi64ELi128ELi4ES3_EELb0ELb0ELb1ELb0ELb0ELb0ELb1ELb1EEEvNS_16Flash_fwd_paramsE,"ax",@progbits
	.align	128
        .global         _ZN5flash24flash_fwd_splitkv_kernelI23Flash_fwd_kernel_traitsILi96ELi64ELi128ELi4ELb0ELb0EN7cutlass10bfloat16_tE19Flash_kernel_traitsILi96ELi64ELi128ELi4ES3_EELb0ELb0ELb1ELb0ELb0ELb0ELb1ELb1EEEvNS_16Flash_fwd_paramsE
        .type           _ZN5flash24flash_fwd_splitkv_kernelI23Flash_fwd_kernel_traitsILi96ELi64ELi128ELi4ELb0ELb0EN7cutlass10bfloat16_tE19Flash_kernel_traitsILi96ELi64ELi128ELi4ES3_EELb0ELb0ELb1ELb0ELb0ELb0ELb1ELb1EEEvNS_16Flash_fwd_paramsE,@function
        .size           _ZN5flash24flash_fwd_splitkv_kernelI23Flash_fwd_kernel_traitsILi96ELi64ELi128ELi4ELb0ELb0EN7cutlass10bfloat16_tE19Flash_kernel_traitsILi96ELi64ELi128ELi4ES3_EELb0ELb0ELb1ELb0ELb0ELb0ELb1ELb1EEEvNS_16Flash_fwd_paramsE,(.L_x_11626 - _ZN5flash24flash_fwd_splitkv_kernelI23Flash_fwd_kernel_traitsILi96ELi64ELi128ELi4ELb0ELb0EN7cutlass10bfloat16_tE19Flash_kernel_traitsILi96ELi64ELi128ELi4ES3_EELb0ELb0ELb1ELb0ELb0ELb0ELb1ELb1EEEvNS_16Flash_fwd_paramsE)
        .other          _ZN5flash24flash_fwd_splitkv_kernelI23Flash_fwd_kernel_traitsILi96ELi64ELi128ELi4ELb0ELb0EN7cutlass10bfloat16_tE19Flash_kernel_traitsILi96ELi64ELi128ELi4ES3_EELb0ELb0ELb1ELb0ELb0ELb0ELb1ELb1EEEvNS_16Flash_fwd_paramsE,@"STO_CUDA_ENTRY STV_DEFAULT"
_ZN5flash24flash_fwd_splitkv_kernelI23Flash_fwd_kernel_traitsILi96ELi64ELi128ELi4ELb0ELb0EN7cutlass10bfloat16_tE19Flash_kernel_traitsILi96ELi64ELi128ELi4ES3_EELb0ELb0ELb1ELb0ELb0ELb0ELb1ELb1EEEvNS_16Flash_fwd_paramsE:
.text._ZN5flash24flash_fwd_splitkv_kernelI23Flash_fwd_kernel_traitsILi96ELi64ELi128ELi4ELb0ELb0EN7cutlass10bfloat16_tE19Flash_kernel_traitsILi96ELi64ELi128ELi4ES3_EELb0ELb0ELb1ELb0ELb0ELb0ELb1ELb1EEEvNS_16Flash_fwd_paramsE:
        /* <DEDUP_REMOVED lines=29> */
[----:B------:R-:W-:Y:S05]  /*01d0*/  CALL.REL.NOINC `($_ZN5flash24flash_fwd_splitkv_kernelI23Flash_fwd_kernel_traitsILi96ELi64ELi128ELi4ELb0ELb0EN7cutlass10bfloat16_tE19Flash_kernel_traitsILi96ELi64ELi128ELi4ES3_EELb0ELb0ELb1ELb0ELb0ELb0ELb1ELb1EEEvNS_16Flash_fwd_paramsE$_ZN5flash30compute_attn_1rowblock_splitkvI23Flash_fwd_kernel_traitsILi96ELi64ELi128ELi4ELb0ELb0EN7cutlass10bfloat16_tE19Flash_kernel_traitsILi96ELi64ELi128ELi4ES3_EELb0ELb0ELb1ELb0ELb0ELb0ELb1ELb1ENS_16Flash_fwd_paramsEEEvRKT8_iiiii) ;  /* 0x0000000000087944 */ /* 0x000fea0003c00000 */
[----:B------:R-:W-:Y:S05]  /*01e0*/  BSYNC.RECONVERGENT B4 ;  /* 0x0000000000047941 */ /* 0x000fea0003800200 */
.L_x_4097:
[----:B------:R-:W-:Y:S05]  /*01f0*/  EXIT ;  /* 0x000000000000794d */ /* 0x000fea0003800000 */
        .type           $_ZN5flash24flash_fwd_splitkv_kernelI23Flash_fwd_kernel_traitsILi96ELi64ELi128ELi4ELb0ELb0EN7cutlass10bfloat16_tE19Flash_kernel_traitsILi96ELi64ELi128ELi4ES3_EELb0ELb0ELb1ELb0ELb0ELb0ELb1ELb1EEEvNS_16Flash_fwd_paramsE$_ZN5flash30compute_attn_1rowblock_splitkvI23Flash_fwd_kernel_traitsILi96ELi64ELi128ELi4ELb0ELb0EN7cutlass10bfloat16_tE19Flash_kernel_traitsILi96ELi64ELi128ELi4ES3_EELb0ELb0ELb1ELb0ELb0ELb0ELb1ELb1ENS_16Flash_fwd_paramsEEEvRKT8_iiiii,@function
        .size           $_ZN5flash24flash_fwd_splitkv_kernelI23Flash_fwd_kernel_traitsILi96ELi64ELi128ELi4ELb0ELb0EN7cutlass10bfloat16_tE19Flash_kernel_traitsILi96ELi64ELi128ELi4ES3_EELb0ELb0ELb1ELb0ELb0ELb0ELb1ELb1EEEvNS_16Flash_fwd_paramsE$_ZN5flash30compute_attn_1rowblock_splitkvI23Flash_fwd_kernel_traitsILi96ELi64ELi128ELi4ELb0ELb0EN7cutlass10bfloat16_tE19Flash_kernel_traitsILi96ELi64ELi128ELi4ES3_EELb0ELb0ELb1ELb0ELb0ELb0ELb1ELb1ENS_16Flash_fwd_paramsEEEvRKT8_iiiii,(.L_x_11626 - $_ZN5flash24flash_fwd_splitkv_kernelI23Flash_fwd_kernel_traitsILi96ELi64ELi128ELi4ELb0ELb0EN7cutlass10bfloat16_tE19Flash_kernel_traitsILi96ELi64ELi128ELi4ES3_EELb0ELb0ELb1ELb0ELb0ELb0ELb1ELb1EEEvNS_16Flash_fwd_paramsE$_ZN5flash30compute_attn_1rowblock_splitkvI23Flash_fwd_kernel_traitsILi96ELi64ELi128ELi4ELb0ELb0EN7cutlass10bfloat16_tE19Flash_kernel_traitsILi96ELi64ELi128ELi4ES3_EELb0ELb0ELb1ELb0ELb0ELb0ELb1ELb1ENS_16Flash_fwd_paramsEEEvRKT8_iiiii)
$_ZN5flash24flash_fwd_splitkv_kernelI23Flash_fwd_kernel_traitsILi96ELi64ELi128ELi4ELb0ELb0EN7cutlass10bfloat16_tE19Flash_kernel_traitsILi96ELi64ELi128ELi4ES3_EELb0ELb0ELb1ELb0ELb0ELb0ELb1ELb1EEEvNS_16Flash_fwd_paramsE$_ZN5flash30compute_attn_1rowblock_splitkvI23Flash_fwd_kernel_traitsILi96ELi64ELi128ELi4ELb0ELb0EN7cutlass10bfloat16_tE19Flash_kernel_traitsILi96ELi64ELi128ELi4ES3_EELb0ELb0ELb1ELb0ELb0ELb0ELb1ELb1ENS_16Flash_fwd_paramsEEEvRKT8_iiiii:
        /* <DEDUP_REMOVED lines=39> */
.L_x_4099:
[----:B------:R-:W-:Y:S05]  /*0470*/  BSYNC.RECONVERGENT B0 ;  /* 0x0000000000007941 */ /* 0x000fea0003800200 */
.L_x_4098:
[----:B------:R-:W-:Y:S04]  /*0480*/  BSSY.RECONVERGENT B0, `(.L_x_4100) ;  /* 0x0000007000007945 */ /* 0x000fe80003800200 */
[----:B------:R-:W-:Y:S05]  /*0490*/  @!P3 BRA `(.L_x_4101) ;  /* 0x000000000014b947 */ /* 0x000fea0003800000 */
[----:B-----5:R-:W4:Y:S02]  /*04a0*/  LD.E.U8 R3, desc[UR4][R120.64+0x1b2] ;  /* 0x0001b20478037980 */ /* 0x020f24000c101100 */
[----:B----4-:R-:W-:-:S13]  /*04b0*/  ISETP.NE.AND P1, PT, R3, RZ, PT ;  /* 0x000000ff0300720c */ /* 0x010fda0003f25270 */
[----:B------:R-:W4:Y:S02]  /*04c0*/  @P1 LD.E R6, desc[UR4][R16.64+0x4] ;  /* 0x0000040410061980 */ /* 0x000f24000c101900 */
[----:B----4-:R-:W-:-:S06]  /*04d0*/  @P1 IADD3 R3, PT, PT, R6, -R13, RZ ;  /* 0x8000000d06031210 */ /* 0x010fcc0007ffe0ff */
[----:B------:R4:W5:Y:S02]  /*04e0*/  @!P1 LD.E R3, desc[UR4][R16.64] ;  /* 0x0000000410039980 */ /* 0x000964000c101900 */
.L_x_4101:
[----:B------:R-:W-:Y:S05]  /*04f0*/  BSYNC.RECONVERGENT B0 ;  /* 0x0000000000007941 */ /* 0x000fea0003800200 */
.L_x_4100:
        /* <DEDUP_REMOVED lines=9> */
.L_x_4103:
[----:B------:R-:W5:Y:S01]  /*0590*/  LD.E.64 R4, desc[UR4][R120.64+0x108] ;  /* 0x0001080478047980 */ /* 0x000f62000c101b00 */
[----:B------:R-:W-:Y:S01]  /*05a0*/  BSSY.RECONVERGENT B0, `(.L_x_4105) ;  /* 0x0000006000007945 */ /* 0x000fe20003800200 */
[----:B------:R-:W-:Y:S01]  /*05b0*/  IMAD.MOV.U32 R3, RZ, RZ, RZ ;  /* 0x000000ffff037224 */ /* 0x000fe200078e00ff */
[----:B-----5:R-:W-:-:S04]  /*05c0*/  ISETP.NE.U32.AND P0, PT, R4, RZ, PT ;  /* 0x000000ff0400720c */ /* 0x020fc80003f05070 */
[----:B------:R-:W-:-:S13]  /*05d0*/  ISETP.NE.AND.EX P0, PT, R5, RZ, PT, P0 ;  /* 0x000000ff0500720c */ /* 0x000fda0003f05300 */
[----:B------:R-:W-:Y:S05]  /*05e0*/  @!P0 BRA `(.L_x_4106) ;  /* 0x0000000000048947 */ /* 0x000fea0003800000 */
[----:B------:R1:W5:Y:S02]  /*05f0*/  LD.E R3, desc[UR4][R120.64+0xbc] ;  /* 0x0000bc0478037980 */ /* 0x000364000c101900 */
.L_x_4106:
[----:B------:R-:W-:Y:S05]  /*0600*/  BSYNC.RECONVERGENT B0 ;  /* 0x0000000000007941 */ /* 0x000fea0003800200 */
.L_x_4105:
[----:B-----5:R-:W-:Y:S02]  /*0610*/  IADD3 R60, PT, PT, R72, R3, RZ ;  /* 0x00000003483c7210 */ /* 0x020fe40007ffe0ff */
.L_x_4104:
[----:B------:R-:W-:Y:S05]  /*0620*/  BSYNC.RECONVERGENT B1 ;  /* 0x0000000000017941 */ /* 0x000fea0003800200 */
.L_x_4102:
[----:B------:R-:W-:Y:S01]  /*0630*/  IMAD.SHL.U32 R168, R15, 0x40, RZ ;  /* 0x000000400fa87824 */ /* 0x000fe200078e00ff */
[----:B------:R-:W-:Y:S01]  /*0640*/  MOV R4, R164 ;  /* 0x000000a400047202 */ /* 0x000fe20000000f00 */
[----:B------:R-:W-:-:S03]  /*0650*/  IMAD.MOV.U32 R5, RZ, RZ, 0x0 ;  /* 0x00000000ff057424 */ /* 0x000fc600078e00ff */
[----:B------:R-:W-:-:S13]  /*0660*/  ISETP.GT.AND P0, PT, R171, R168, PT ;  /* 0x000000a8ab00720c */ /* 0x000fda0003f04270 */
[----:B-1234-:R-:W-:Y:S05]  /*0670*/  @!P0 RET.REL.NODEC R4 `(_ZN5flash24flash_fwd_splitkv_kernelI23Flash_fwd_kernel_traitsILi96ELi64ELi128ELi4ELb0ELb0EN7cutlass10bfloat16_tE19Flash_kernel_traitsILi96ELi64ELi128ELi4ES3_EELb0ELb0ELb1ELb0ELb0ELb0ELb1ELb1EEEvNS_16Flash_fwd_paramsE) ;  /* 0xfffffff804608950 */ /* 0x01efea0003c3ffff */
        /* <DEDUP_REMOVED lines=73> */
.L_x_4109:
[----:B------:R-:W-:Y:S05]  /*0b10*/  BSYNC.RECONVERGENT B0 ;  /* 0x0000000000007941 */ /* 0x000fea0003800200 */
.L_x_4108:
        /* <DEDUP_REMOVED lines=16> */
.L_x_4111:
[----:B------:R-:W-:Y:S05]  /*0c20*/  BSYNC.RECONVERGENT B0 ;  /* 0x0000000000007941 */ /* 0x000fea0003800200 */
.L_x_4110:
        /* <DEDUP_REMOVED lines=15> */
.L_x_4113:
[----:B------:R-:W-:Y:S05]  /*0d20*/  BSYNC.RECONVERGENT B0 ;  /* 0x0000000000007941 */ /* 0x000fea0003800200 */
.L_x_4112:
        /* <DEDUP_REMOVED lines=15> */
.L_x_4115:
[----:B------:R-:W-:Y:S05]  /*0e20*/  BSYNC.RECONVERGENT B0 ;  /* 0x0000000000007941 */ /* 0x000fea0003800200 */
.L_x_4114:
        /* <DEDUP_REMOVED lines=13> */
[----:B-123--:R-:W-:Y:S05]  /*0f00*/  @P6 RET.REL.NODEC R164 `(_ZN5flash24flash_fwd_splitkv_kernelI23Flash_fwd_kernel_traitsILi96ELi64ELi128ELi4ELb0ELb0EN7cutlass10bfloat16_tE19Flash_kernel_traitsILi96ELi64ELi128ELi4ES3_EELb0ELb0ELb1ELb0ELb0ELb0ELb1ELb1EEEvNS_16Flash_fwd_paramsE) ;  /* 0xfffffff0a43c6950 */ /* 0x00efea0003c3ffff */
[----:B------:R-:W-:Y:S02]  /*0f10*/  MOV R5, 0xff800000 ;  /* 0xff80000000057802 */ /* 0x000fe40000000f00 */
[----:B------:R-:W-:-:S03]  /*0f20*/  MOV R165, 0x0 ;  /* 0x0000000000a57802 */ /* 0x000fc60000000f00 */
[----:B------:R1:W-:Y:S02]  /*0f30*/  ST.E desc[UR4][R2.64+0xc0], R5 ;  /* 0x0000c00502007985 */ /* 0x0003e4000c101904 */
[----:B-1----:R-:W-:Y:S05]  /*0f40*/  RET.REL.NODEC R164 `(_ZN5flash24flash_fwd_splitkv_kernelI23Flash_fwd_kernel_traitsILi96ELi64ELi128ELi4ELb0ELb0EN7cutlass10bfloat16_tE19Flash_kernel_traitsILi96ELi64ELi128ELi4ES3_EELb0ELb0ELb1ELb0ELb0ELb0ELb1ELb1EEEvNS_16Flash_fwd_paramsE) ;  /* 0xfffffff0a42c7950 */ /* 0x002fea0003c3ffff */
.L_x_4107:
        /* <DEDUP_REMOVED lines=50> */
[----:B------:R-:W-:-:S05]  /*1270*/  @!P2 LOP3.LUT R13, RZ, R17, RZ, 0x33, !PT ;  /* 0x00000011ff0da212 */ /* 0x000fca00078e33ff */
[----:B------:R-:W-:-:S06]  /*1280*/  IMAD.WIDE R2, R13, 0x4, R174 ;  /* 0x000000040d027825 */ /* 0x000fcc00078e02ae */
[----:B------:R1:W2:Y:S01]  /*1290*/  LD.E R3, desc[UR4][R2.64] ;  /* 0x0000000402037980 */ /* 0x0002a2000c101900 */
[----:B----4-:R-:W-:-:S04]  /*12a0*/  IABS R4, R7 ;  /* 0x0000000700047213 */ /* 0x010fc80000000000 */
[----:B------:R-:W3:Y:S08]  /*12b0*/  I2F.RP R6, R4 ;  /* 0x0000000400067306 */ /* 0x000ef00000209400 */
[----:B---3--:R-:W3:Y:S02]  /*12c0*/  MUFU.RCP R5, R6 ;  /* 0x0000000600057308 */ /* 0x008ee40000001000 */
[----:B---3--:R-:W-:-:S06]  /*12d0*/  IADD3 R5, PT, PT, R5, 0xffffffe, RZ ;  /* 0x0ffffffe05057810 */ /* 0x008fcc0007ffe0ff */
[----:B------:R-:W3:Y:S01]  /*12e0*/  F2I.FTZ.U32.TRUNC.NTZ R25, R5 ;  /* 0x0000000500197305 */ /* 0x000ee2000021f000 */
[----:B------:R-:W-:Y:S02]  /*12f0*/  MOV R24, RZ ;  /* 0x000000ff00187202 */ /* 0x000fe40000000f00 */
[----:B------:R-:W-:Y:S02]  /*1300*/  IABS R14, R170 ;  /* 0x000000aa000e7213 */ /* 0x000fe40000000000 */
[----:B-1----:R-:W-:Y:S01]  /*1310*/  IABS R2, R7 ;  /* 0x0000000700027213 */ /* 0x002fe20000000000 */
        /* <DEDUP_REMOVED lines=15> */
[----:B------:R-:W-:Y:S01]  /*1410*/  IMAD R4, R155, R0, RZ ;  /* 0x000000009b047224 */ /* 0x000fe200078e02ff */
[----:B------:R-:W-:-:S03]  /*1420*/  SHF.R.S32.HI R17, RZ, 0x1f, R0 ;  /* 0x0000001fff117819 */ /* 0x000fc60000011400 */
[----:B------:R-:W-:Y:S02]  /*1430*/  @P2 VIADD R9, R9, 0x1 ;  /* 0x0000000109092836 */ /* 0x000fe40000000000 */
[----:B------:R-:W-:-:S04]  /*1440*/  IMAD R4, R154, R17, R4 ;  /* 0x000000119a047224 */ /* 0x000fc800078e0204 */
[----:B------:R-:W-:Y:S02]  /*1450*/  @!P0 IMAD.MOV R9, RZ, RZ, -R9 ;  /* 0x000000ffff098224 */ /* 0x000fe400078e0a09 */
[----:B------:R-:W-:Y:S02]  /*1460*/  @!P1 LOP3.LUT R9, RZ, R7, RZ, 0x33, !PT ;  /* 0x00000007ff099212 */ /* 0x000fe400078e33ff */
[----:B--2---:R-:W-:Y:S01]  /*1470*/  SHF.R.S32.HI R2, RZ, 0x1f, R3 ;  /* 0x0000001fff027819 */ /* 0x004fe20000011403 */
[-C--:B------:R-:W-:Y:S02]  /*1480*/  IMAD R5, R23, R3.reuse, RZ ;  /* 0x0000000317057224 */ /* 0x080fe400078e02ff */
[----:B------:R-:W-:-:S04]  /*1490*/  IMAD.WIDE.U32 R12, R22, R3, RZ ;  /* 0x00000003160c7225 */ /* 0x000fc800078e00ff */
[----:B------:R-:W-:-:S05]  /*14a0*/  IMAD R5, R22, R2, R5 ;  /* 0x0000000216057224 */ /* 0x000fca00078e0205 */
[----:B------:R-:W-:-:S03]  /*14b0*/  IADD3 R13, PT, PT, R13, R5, RZ ;  /* 0x000000050d0d7210 */ /* 0x000fc60007ffe0ff */
        /* <DEDUP_REMOVED lines=13> */
.L_x_4117:
        /* <DEDUP_REMOVED lines=30> */
[----:B------:R-:W-:Y:S01]  /*1770*/  @P4 IADD3 R2, PT, PT, R10, R13, RZ ;  /* 0x0000000d0a024210 */ /* 0x000fe20007ffe0ff */
[----:B------:R-:W-:Y:S02]  /*1780*/  @!P3 IMAD.IADD R0, R0, 0x1, -R17 ;  /* 0x000000010000b824 */ /* 0x000fe400078e0a11 */
[----:B----4-:R-:W-:-:S03]  /*1790*/  @!P4 IMAD.WIDE.U32 R24, R8, R6, R22 ;  /* 0x000000060818c225 */ /* 0x010fc600078e0016 */
[----:B------:R-:W-:Y:S01]  /*17a0*/  ISETP.GE.U32.AND P2, PT, R0, R17, PT ;  /* 0x000000110000720c */ /* 0x000fe20003f46070 */
[-C--:B------:R-:W-:Y:S02]  /*17b0*/  @P4 IMAD R3, R155, R2.reuse, RZ ;  /* 0x000000029b034224 */ /* 0x080fe400078e02ff */
[----:B------:R-:W-:Y:S01]  /*17c0*/  @P4 IMAD.WIDE.U32 R22, R154, R2, RZ ;  /* 0x000000029a164225 */ /* 0x000fe200078e00ff */
[----:B------:R-:W-:-:S03]  /*17d0*/  LOP3.LUT R2, R170, R7, RZ, 0x3c, !PT ;  /* 0x00000007aa027212 */ /* 0x000fc600078e3cff */
[----:B------:R-:W-:Y:S01]  /*17e0*/  @!P4 IMAD R9, R9, R6, RZ ;  /* 0x000000060909c224 */ /* 0x000fe200078e02ff */
[----:B------:R-:W-:Y:S02]  /*17f0*/  ISETP.GE.AND P1, PT, R2, RZ, PT ;  /* 0x000000ff0200720c */ /* 0x000fe40003f26270 */
[----:B------:R-:W-:Y:S01]  /*1800*/  ISETP.NE.AND P0, PT, R7, RZ, PT ;  /* 0x000000ff0700720c */ /* 0x000fe20003f05270 */
[----:B------:R-:W-:Y:S01]  /*1810*/  @!P4 IMAD R9, R8, R4, R9 ;  /* 0x000000040809c224 */ /* 0x000fe200078e0209 */
[----:B------:R-:W-:Y:S02]  /*1820*/  LEA R0, R49, 0xffffff80, 0x7 ;  /* 0xffffff8031007811 */ /* 0x000fe400078e38ff */
[----:B------:R-:W-:Y:S02]  /*1830*/  @!P3 IADD3 R5, PT, PT, R5, 0x1, RZ ;  /* 0x000000010505b810 */ /* 0x000fe40007ffe0ff */
        /* <DEDUP_REMOVED lines=35> */
.L_x_4118:
[----:B------:R-:W-:Y:S05]  /*1a70*/  BSYNC.RECONVERGENT B0 ;  /* 0x0000000000007941 */ /* 0x000fea0003800200 */
.L_x_4116:
        /* <DEDUP_REMOVED lines=25> */
[C---:B------:R-:W-:Y:S02]  /*1c10*/  IMAD.SHL.U32 R169, R165.reuse, 0x8, RZ ;  /* 0x00000008a5a97824 */ /* 0x040fe400078e00ff */
[----:B------:R-:W-:-:S03]  /*1c20*/  IMAD.SHL.U32 R47, R165, 0x10, RZ ;  /* 0x00000010a52f7824 */ /* 0x000fc600078e00ff */
[----:B------:R-:W-:-:S07]  /*1c30*/  LOP3.LUT R118, R169, 0x18, RZ, 0xc0, !PT ;  /* 0x00000018a9767812 */ /* 0x000fce00078ec0ff */
[----:B------:R-:W-:Y:S01]  /*1c40*/  @!P3 IMAD.IADD R19, R19, 0x1, -R10 ;  /* 0x000000011313b824 */ /* 0x000fe200078e0a0a */
[----:B------:R-:W-:-:S04]  /*1c50*/  IADD3 R22, P1, PT, R118, R22, RZ ;  /* 0x0000001676167210 */ /* 0x000fc80007f3e0ff */
[----:B------:R-:W-:Y:S02]  /*1c60*/  ISETP.GE.U32.AND P4, PT, R19, R10, PT ;  /* 0x0000000a1300720c */ /* 0x000fe40003f86070 */
[----:B------:R-:W-:Y:S01]  /*1c70*/  LOP3.LUT R14, R170, R7, RZ, 0x3c, !PT ;  /* 0x00000007aa0e7212 */ /* 0x000fe200078e3cff */
[----:B------:R-:W-:Y:S01]  /*1c80*/  IMAD.X R23, RZ, RZ, R18, P1 ;  /* 0x000000ffff177224 */ /* 0x000fe200008e0612 */
[----:B------:R-:W-:Y:S02]  /*1c90*/  SHF.L.U32 R20, R165, 0x5, RZ ;  /* 0x00000005a5147819 */ /* 0x000fe400000006ff */
[----:B------:R-:W-:Y:S01]  /*1ca0*/  LOP3.LUT R21, R47, 0x3e00, RZ, 0xc0, !PT ;  /* 0x00003e002f157812 */ /* 0x000fe200078ec0ff */
[----:B------:R-:W-:Y:S01]  /*1cb0*/  IMAD R17, R17, R156, RZ ;  /* 0x0000009c11117224 */ /* 0x000fe200078e02ff */
[----:B------:R-:W-:Y:S01]  /*1cc0*/  ISETP.GE.AND P2, PT, R14, RZ, PT ;  /* 0x000000ff0e00720c */ /* 0x000fe20003f46270 */
[----:B------:R-:W-:Y:S01]  /*1cd0*/  @!P3 VIADD R16, R16, 0x1 ;  /* 0x000000011010b836 */ /* 0x000fe20000000000 */
[----:B------:R-:W-:-:S02]  /*1ce0*/  ISETP.NE.AND P1, PT, R7, RZ, PT ;  /* 0x000000ff0700720c */ /* 0x000fc40003f25270 */
[----:B------:R-:W-:Y:S02]  /*1cf0*/  LOP3.LUT R21, R21, 0x20, R20, 0xf8, !PT ;  /* 0x0000002015157812 */ /* 0x000fe400078ef814 */
[----:B------:R-:W-:Y:S01]  /*1d00*/  LOP3.LUT R47, R47, 0x100, RZ, 0xc0, !PT ;  /* 0x000001002f2f7812 */ /* 0x000fe200078ec0ff */
[----:B------:R-:W-:Y:S02]  /*1d10*/  IMAD R17, R0, R157, R17 ;  /* 0x0000009d00117224 */ /* 0x000fe400078e0211 */
[----:B------:R-:W-:Y:S02]  /*1d20*/  @P4 VIADD R16, R16, 0x1 ;  /* 0x0000000110104836 */ /* 0x000fe40000000000 */
[----:B------:R-:W-:Y:S01]  /*1d30*/  IMAD.WIDE.U32 R22, R0, R156, R22 ;  /* 0x0000009c00167225 */ /* 0x000fe200078e0016 */
[----:B------:R-:W-:Y:S02]  /*1d40*/  LOP3.LUT R10, R20, 0xc0, RZ, 0xc0, !PT ;  /* 0x000000c0140a7812 */ /* 0x000fe400078ec0ff */
[----:B------:R-:W-:-:S02]  /*1d50*/  LOP3.LUT R48, R21, 0x100, R20, 0xf8, !PT ;  /* 0x0000010015307812 */ /* 0x000fc400078ef814 */
[----:B------:R-:W-:Y:S01]  /*1d60*/  LOP3.LUT R47, R47, 0x20, R20, 0xf8, !PT ;  /* 0x000000202f2f7812 */ /* 0x000fe200078ef814 */
[----:B------:R-:W-:Y:S01]  /*1d70*/  IMAD.MOV.U32 R0, RZ, RZ, R16 ;  /* 0x000000ffff007224 */ /* 0x000fe200078e0010 */
[----:B------:R-:W-:-:S03]  /*1d80*/  IADD3 R23, PT, PT, R23, R17, RZ ;  /* 0x0000001117177210 */ /* 0x000fc60007ffe0ff */
[----:B------:R-:W-:Y:S01]  /*1d90*/  @!P2 IMAD.MOV R0, RZ, RZ, -R0 ;  /* 0x000000ffff00a224 */ /* 0x000fe200078e0a00 */
[----:B------:R-:W-:Y:S02]  /*1da0*/  @!P1 LOP3.LUT R0, RZ, R7, RZ, 0x33, !PT ;  /* 0x00000007ff009212 */ /* 0x000fe400078e33ff */
[--C-:B------:R-:W-:Y:S01]  /*1db0*/  SHF.R.U32.HI R19, RZ, 0x1, R165.reuse ;  /* 0x00000001ff137819 */ /* 0x100fe200000116a5 */
[----:B------:R-:W-:Y:S01]  /*1dc0*/  IMAD.SHL.U32 R64, R165, 0x4, RZ ;  /* 0x00000004a5407824 */ /* 0x000fe200078e00ff */
[----:B------:R-:W-:Y:S01]  /*1dd0*/  SHF.R.U32.HI R102, RZ, 0x2, R165 ;  /* 0x00000002ff667819 */ /* 0x000fe200000116a5 */
[----:B------:R-:W-:Y:S01]  /*1de0*/  IMAD R7, R29, R0, RZ ;  /* 0x000000001d077224 */ /* 0x000fe200078e02ff */
[----:B------:R-:W-:Y:S01]  /*1df0*/  SHF.R.S32.HI R107, RZ, 0x1f, R170 ;  /* 0x0000001fff6b7819 */ /* 0x000fe200000114aa */
[----:B------:R-:W-:Y:S01]  /*1e00*/  IMAD.MOV.U32 R103, RZ, RZ, RZ ;  /* 0x000000ffff677224 */ /* 0x000fe200078e00ff */
[----:B------:R-:W-:Y:S01]  /*1e10*/  LOP3.LUT R19, R10, 0x8, R19, 0xf8, !PT ;  /* 0x000000080a137812 */ /* 0x000fe200078ef813 */
[----:B------:R-:W-:-:S03]  /*1e20*/  IMAD.WIDE.U32 R22, R0, R28, R22 ;  /* 0x0000001c00167225 */ /* 0x000fc600078e0016 */
[----:B------:R-:W-:Y:S01]  /*1e30*/  LOP3.LUT R19, R19, 0x18, R64, 0x78, !PT ;  /* 0x0000001813137812 */ /* 0x000fe200078e7840 */
[----:B------:R-:W-:-:S03]  /*1e40*/  IMAD.WIDE.U32 R14, R15, 0x40, R102 ;  /* 0x000000400f0e7825 */ /* 0x000fc600078e0066 */
[----:B------:R-:W-:Y:S01]  /*1e50*/  LOP3.LUT R48, R48, R19, RZ, 0xfc, !PT ;  /* 0x0000001330307212 */ /* 0x000fe200078efcff */
[----:B------:R-:W1:Y:S01]  /*1e60*/  S2UR UR6, SR_CgaCtaId ;  /* 0x00000000000679c3 */ /* 0x000e620000008800 */
[-C--:B------:R-:W-:Y:S01]  /*1e70*/  IMAD R163, R157, R102.reuse, RZ ;  /* 0x000000669da37224 */ /* 0x080fe200078e02ff */
[----:B------:R-:W-:Y:S01]  /*1e80*/  UMOV UR7, 0x400 ;  /* 0x0000040000077882 */ /* 0x000fe20000000000 */
[----:B------:R-:W-:Y:S01]  /*1e90*/  IMAD R159, R155, R102, RZ ;  /* 0x000000669b9f7224 */ /* 0x000fe200078e02ff */
[----:B------:R-:W-:Y:S01]  /*1ea0*/  SHF.R.U32.HI R61, RZ, 0x3, R165 ;  /* 0x00000003ff3d7819 */ /* 0x000fe200000116a5 */
[----:B------:R-:W-:Y:S01]  /*1eb0*/  VIADD R166, R49, 0xffffffff ;  /* 0xffffffff31a67836 */ /* 0x000fe20000000000 */
[----:B------:R-:W-:Y:S01]  /*1ec0*/  LOP3.LUT R63, R165, 0x3, RZ, 0xc0, !PT ;  /* 0x00000003a53f7812 */ /* 0x000fe200078ec0ff */
[C---:B------:R-:W-:Y:S01]  /*1ed0*/  IMAD.SHL.U32 R62, R156.reuse, 0x20, RZ ;  /* 0x000000209c3e7824 */ /* 0x040fe200078e00ff */
[----:B------:R-:W-:Y:S01]  /*1ee0*/  SHF.L.U64.HI R65, R156, 0x5, R157 ;  /* 0x000000059c417819 */ /* 0x000fe2000001029d */
[C---:B------:R-:W-:Y:S01]  /*1ef0*/  IMAD.SHL.U32 R66, R154.reuse, 0x20, RZ ;  /* 0x000000209a427824 */ /* 0x040fe200078e00ff */
[----:B------:R-:W-:-:S02]  /*1f00*/  SHF.L.U64.HI R67, R154, 0x5, R155 ;  /* 0x000000059a437819 */ /* 0x000fc4000001029b */
[C---:B------:R-:W-:Y:S02]  /*1f10*/  LOP3.LUT R117, R118.reuse, 0x20, RZ, 0xfc, !PT ;  /* 0x0000002076757812 */ /* 0x040fe400078efcff */
        /* <DEDUP_REMOVED lines=8> */
[----:B------:R-:W-:Y:S01]  /*1fa0*/  SHF.R.S32.HI R20, RZ, 0x1f, R0 ;  /* 0x0000001fff147819 */ /* 0x000fe20000011400 */
[----:B------:R-:W-:Y:S02]  /*1fb0*/  @!P0 IMAD.IADD R18, R31, 0x1, R18 ;  /* 0x000000011f128824 */ /* 0x000fe400078e0212 */
[----:B------:R-:W-:Y:S01]  /*1fc0*/  @P0 IMAD.IADD R18, R21, 0x1, R16 ;  /* 0x0000000115120824 */ /* 0x000fe200078e0210 */
[----:B------:R-:W-:Y:S01]  /*1fd0*/  IADD3 R30, P1, PT, R118, R17, RZ ;  /* 0x00000011761e7210 */ /* 0x000fe20007f3e0ff */
[----:B------:R-:W-:Y:S01]  /*1fe0*/  IMAD R11, R27, R170, RZ ;  /* 0x000000aa1b0b7224 */ /* 0x000fe200078e02ff */
[----:B------:R-:W-:Y:S01]  /*1ff0*/  LOP3.LUT R17, R10, 0x8, R165, 0xf8, !PT ;  /* 0x000000080a117812 */ /* 0x000fe200078ef8a5 */
[----:B------:R-:W-:-:S02]  /*2000*/  IMAD R7, R20, R28, R7 ;  /* 0x0000001c14077224 */ /* 0x000fc400078e0207 */
[----:B------:R-:W-:Y:S01]  /*2010*/  IMAD.X R31, RZ, RZ, R18, P1 ;  /* 0x000000ffff1f7224 */ /* 0x000fe200008e0612 */
[----:B------:R-:W-:Y:S01]  /*2020*/  LOP3.LUT R10, R17, 0x18, R64, 0x78, !PT ;  /* 0x00000018110a7812 */ /* 0x000fe200078e7840 */
[----:B------:R-:W-:Y:S01]  /*2030*/  IMAD R11, R26, R107, R11 ;  /* 0x0000006b1a0b7224 */ /* 0x000fe200078e020b */
[----:B------:R-:W-:Y:S01]  /*2040*/  LOP3.LUT R16, R169, 0xc0, RZ, 0xc0, !PT ;  /* 0x000000c0a9107812 */ /* 0x000fe200078ec0ff */
[----:B------:R-:W-:Y:S01]  /*2050*/  IMAD.WIDE.U32 R30, R170, R26, R30 ;  /* 0x0000001aaa1e7225 */ /* 0x000fe200078e001e */
[----:B------:R-:W-:Y:S02]  /*2060*/  IADD3 R23, PT, PT, R23, R7, RZ ;  /* 0x0000000717177210 */ /* 0x000fe40007ffe0ff */
[----:B------:R-:W-:Y:S01]  /*2070*/  LOP3.LUT R47, R47, R10, RZ, 0xfc, !PT ;  /* 0x0000000a2f2f7212 */ /* 0x000fe200078efcff */
[----:B------:R-:W-:Y:S01]  /*2080*/  IMAD R7, R15, R24, RZ ;  /* 0x000000180f077224 */ /* 0x000fe200078e02ff */
[----:B------:R-:W-:Y:S01]  /*2090*/  LOP3.LUT R19, R16, 0x18, R165, 0xf8, !PT ;  /* 0x0000001810137812 */ /* 0x000fe200078ef8a5 */
[----:B------:R-:W-:-:S02]  /*20a0*/  IMAD.IADD R11, R31, 0x1, R11 ;  /* 0x000000011f0b7824 */ /* 0x000fc400078e020b */
[----:B------:R-:W-:Y:S02]  /*20b0*/  IMAD.MOV.U32 R10, RZ, RZ, R30 ;  /* 0x000000ffff0a7224 */ /* 0x000fe400078e001e */
[C---:B------:R-:W-:Y:S01]  /*20c0*/  IMAD R7, R14.reuse, R25, R7 ;  /* 0x000000190e077224 */ /* 0x040fe200078e0207 */
[----:B------:R-:W-:Y:S01]  /*20d0*/  LOP3.LUT R16, R19, R118, RZ, 0x3c, !PT ;  /* 0x0000007613107212 */ /* 0x000fe200078e3cff */
[----:B------:R-:W-:Y:S01]  /*20e0*/  IMAD.WIDE.U32 R14, R14, R24, R10 ;  /* 0x000000180e0e7225 */ /* 0x000fe200078e000a */
[----:B------:R-:W-:Y:S02]  /*20f0*/  SHF.R.S32.HI R11, RZ, 0x1f, R72 ;  /* 0x0000001fff0b7819 */ /* 0x000fe40000011448 */
[----:B------:R-:W-:Y:S02]  /*2100*/  LOP3.LUT R169, R16, 0x1f20, R169, 0xf8, !PT ;  /* 0x00001f2010a97812 */ /* 0x000fe400078ef8a9 */
[----:B------:R-:W-:Y:S01]  /*2110*/  LEA.HI R11, R11, R72, RZ, 0x7 ;  /* 0x000000480b0b7211 */ /* 0x000fe200078f38ff */
[----:B------:R-:W-:Y:S01]  /*2120*/  IMAD.WIDE.U32 R22, R102, R156, R22 ;  /* 0x0000009c66167225 */ /* 0x000fe200078e0016 */
[----:B------:R-:W-:-:S02]  /*2130*/  IADD3 R16, P0, PT, R118, R6, RZ ;  /* 0x0000000676107210 */ /* 0x000fc40007f1e0ff */
[----:B------:R-:W-:Y:S02]  /*2140*/  SHF.R.S32.HI R11, RZ, 0x7, R11 ;  /* 0x00000007ff0b7819 */ /* 0x000fe4000001140b */
[----:B------:R-:W-:Y:S01]  /*2150*/  IADD3 R163, PT, PT, R23, R163, RZ ;  /* 0x000000a317a37210 */ /* 0x000fe20007ffe0ff */
[----:B------:R-:W-:Y:S01]  /*2160*/  IMAD.X R17, RZ, RZ, R2, P0 ;  /* 0x000000ffff117224 */ /* 0x000fe200000e0602 */
[----:B----4-:R-:W-:Y:S02]  /*2170*/  LEA R162, P0, R22, R8, 0x1 ;  /* 0x0000000816a27211 */ /* 0x010fe400078008ff */
[----:B------:R-:W-:Y:S02]  /*2180*/  VIMNMX R68, PT, PT, R158, R11, !PT ;  /* 0x0000000b9e447248 */ /* 0x000fe40007fe0100 */
[----:B------:R-:W-:Y:S02]  /*2190*/  LEA.HI.X R163, R22, R9, R163, 0x1, P0 ;  /* 0x0000000916a37211 */ /* 0x000fe400000f0ca3 */
[----:B------:R-:W-:Y:S01]  /*21a0*/  ISETP.GT.AND P0, PT, R49, R68, PT ;  /* 0x000000443100720c */ /* 0x000fe20003f04270 */
[----:B------:R-:W-:Y:S01]  /*21b0*/  IMAD.WIDE.U32 R16, R102, R154, R16 ;  /* 0x0000009a66107225 */ /* 0x000fe200078e0010 */
[----:B------:R-:W-:-:S03]  /*21c0*/  LEA R104, P2, R14, R4, 0x1 ;  /* 0x000000040e687211 */ /* 0x000fc600078408ff */
[----:B------:R-:W-:Y:S01]  /*21d0*/  IMAD.IADD R159, R17, 0x1, R159 ;  /* 0x00000001119f7824 */ /* 0x000fe200078e029f */
[----:B------:R-:W-:Y:S01]  /*21e0*/  LEA R160, P1, R16, R12, 0x1 ;  /* 0x0000000c10a07211 */ /* 0x000fe200078208ff */
[----:B------:R-:W-:Y:S01]  /*21f0*/  IMAD.IADD R7, R15, 0x1, R7 ;  /* 0x000000010f077824 */ /* 0x000fe200078e0207 */
        /* <DEDUP_REMOVED lines=18> */
[----:B------:R-:W-:-:S04]  /*2320*/  LEA R98, R49, 0xffffff80, 0x7 ;  /* 0xffffff8031627811 */ /* 0x000fc800078e38ff */
        /* <DEDUP_REMOVED lines=13> */
[----:B------:R-:W-:Y:S01]  /*2400*/  SHF.R.S32.HI R88, RZ, 0x1f, R97 ;  /* 0x0000001fff587819 */ /* 0x000fe20000011461 */
[----:B------:R-:W-:Y:S01]  /*2410*/  IMAD.MOV.U32 R80, RZ, RZ, R160 ;  /* 0x000000ffff507224 */ /* 0x000fe200078e00a0 */
[----:B------:R-:W-:Y:S01]  /*2420*/  SHF.R.S32.HI R86, RZ, 0x1f, R92 ;  /* 0x0000001fff567819 */ /* 0x000fe2000001145c */
[----:B------:R-:W-:Y:S01]  /*2430*/  IMAD.MOV.U32 R82, RZ, RZ, R162 ;  /* 0x000000ffff527224 */ /* 0x000fe200078e00a2 */
[----:B------:R-:W-:Y:S01]  /*2440*/  SHF.R.S32.HI R84, RZ, 0x1f, R93 ;  /* 0x0000001fff547819 */ /* 0x000fe2000001145d */
[----:B--2---:R-:W-:-:S02]  /*2450*/  IMAD R2, R27, R173, RZ ;  /* 0x000000ad1b027224 */ /* 0x004fc400078e02ff */
        /* <DEDUP_REMOVED lines=21> */
[----:B-----5:R-:W-:Y:S01]  /*25b0*/  IMAD R0, R166, 0x80, R3 ;  /* 0x00000080a6007824 */ /* 0x020fe200078e0203 */
        /* <DEDUP_REMOVED lines=41> */
.L_x_4188:
[----:B------:R-:W-:Y:S01]  /*2850*/  VIADD R90, R90, 0x80 ;  /* 0x000000805a5a7836 */ /* 0x000fe20000000000 */
[----:B------:R-:W-:Y:S01]  /*2860*/  BSSY.RECONVERGENT B0, `(.L_x_4120) ;  /* 0x0000014000007945 */ /* 0x000fe20003800200 */
[----:B------:R-:W-:Y:S03]  /*2870*/  VIADD R91, R91, 0x80 ;  /* 0x000000805b5b7836 */ /* 0x000fe60000000000 */
[-C--:B------:R-:W-:Y:S02]  /*2880*/  ISETP.GE.AND P0, PT, R102, R90.reuse, PT ;  /* 0x0000005a6600720c */ /* 0x080fe40003f06270 */
[-C--:B------:R-:W-:Y:S02]  /*2890*/  ISETP.GE.AND P5, PT, R96, R90.reuse, PT ;  /* 0x0000005a6000720c */ /* 0x080fe40003fa6270 */
        /* <DEDUP_REMOVED lines=16> */
.L_x_4121:
[----:B------:R-:W-:Y:S05]  /*29a0*/  BSYNC.RECONVERGENT B0 ;  /* 0x0000000000007941 */ /* 0x000fea0003800200 */
.L_x_4120:
        /* <DEDUP_REMOVED lines=15> */
.L_x_4123:
[----:B------:R-:W-:Y:S05]  /*2aa0*/  BSYNC.RECONVERGENT B0 ;  /* 0x0000000000007941 */ /* 0x000fea0003800200 */
.L_x_4122:
        /* <DEDUP_REMOVED lines=18> */
.L_x_4125:
[----:B------:R-:W-:Y:S05]  /*2bd0*/  BSYNC.RECONVERGENT B0 ;  /* 0x0000000000007941 */ /* 0x000fea0003800200 */
.L_x_4124:
        /* <DEDUP_REMOVED lines=18> */
.L_x_4127:
[----:B------:R-:W-:Y:S05]  /*2d00*/  BSYNC.RECONVERGENT B0 ;  /* 0x0000000000007941 */ /* 0x000fea0003800200 */
.L_x_4126:
        /* <DEDUP_REMOVED lines=27> */
.L_x_4131:
[----:B------:R-:W-:Y:S05]  /*2ec0*/  BSYNC.RECONVERGENT B0 ;  /* 0x0000000000007941 */ /* 0x000fea0003800200 */
.L_x_4130:
        /* <DEDUP_REMOVED lines=15> */
.L_x_4133:
[----:B------:R-:W-:Y:S05]  /*2fc0*/  BSYNC.RECONVERGENT B0 ;  /* 0x0000000000007941 */ /* 0x000fea0003800200 */
.L_x_4132:
        /* <DEDUP_REMOVED lines=15> */
.L_x_4135:
[----:B------:R-:W-:Y:S05]  /*30c0*/  BSYNC.RECONVERGENT B0 ;  /* 0x0000000000007941 */ /* 0x000fea0003800200 */
.L_x_4134:
        /* <DEDUP_REMOVED lines=19> */
.L_x_4129:
        /* <DEDUP_REMOVED lines=58> */
.L_x_4141:
[----:B------:R-:W-:Y:S05]  /*35a0*/  BSYNC.RECONVERGENT B0 ;  /* 0x0000000000007941 */ /* 0x000fea0003800200 */
.L_x_4140:
        /* <DEDUP_REMOVED lines=48> */
.L_x_4143:
[----:B------:R-:W-:Y:S05]  /*38b0*/  BSYNC.RECONVERGENT B0 ;  /* 0x0000000000007941 */ /* 0x000fea0003800200 */
.L_x_4142:
        /* <DEDUP_REMOVED lines=47> */
.L_x_4139:
[----:B------:R-:W-:Y:S05]  /*3bb0*/  BSYNC.RECONVERGENT B1 ;  /* 0x0000000000017941 */ /* 0x000fea0003800200 */
.L_x_4138:
        /* <DEDUP_REMOVED lines=63> */
.L_x_4147:
[----:B------:R-:W-:Y:S05]  /*3fb0*/  BSYNC.RECONVERGENT B0 ;  /* 0x0000000000007941 */ /* 0x000fea0003800200 */
.L_x_4146:
        /* <DEDUP_REMOVED lines=48> */
.L_x_4149:
[----:B------:R-:W-:Y:S05]  /*42c0*/  BSYNC.RECONVERGENT B0 ;  /* 0x0000000000007941 */ /* 0x000fea0003800200 */
.L_x_4148:
        /* <DEDUP_REMOVED lines=47> */
.L_x_4145:
[----:B------:R-:W-:Y:S05]  /*45c0*/  BSYNC.RECONVERGENT B1 ;  /* 0x0000000000017941 */ /* 0x000fea0003800200 */
.L_x_4144:
        /* <DEDUP_REMOVED lines=61> */
.L_x_4153:
[----:B------:R-:W-:Y:S05]  /*49a0*/  BSYNC.RECONVERGENT B0 ;  /* 0x0000000000007941 */ /* 0x000fea0003800200 */
.L_x_4152:
        /* <DEDUP_REMOVED lines=48> */
.L_x_4155:
[----:B------:R-:W-:Y:S05]  /*4cb0*/  BSYNC.RECONVERGENT B0 ;  /* 0x0000000000007941 */ /* 0x000fea0003800200 */
.L_x_4154:
        /* <DEDUP_REMOVED lines=47> */
.L_x_4151:
[----:B------:R-:W-:Y:S05]  /*4fb0*/  BSYNC.RECONVERGENT B1 ;  /* 0x0000000000017941 */ /* 0x000fea0003800200 */
.L_x_4150:
        /* <DEDUP_REMOVED lines=64> */
.L_x_4159:
[----:B------:R-:W-:Y:S05]  /*53c0*/  BSYNC.RECONVERGENT B0 ;  /* 0x0000000000007941 */ /* 0x000fea0003800200 */
.L_x_4158:
        /* <DEDUP_REMOVED lines=48> */
.L_x_4161:
[----:B------:R-:W-:Y:S05]  /*56d0*/  BSYNC.RECONVERGENT B0 ;  /* 0x0000000000007941 */ /* 0x000fea0003800200 */
.L_x_4160:
        /* <DEDUP_REMOVED lines=47> */
.L_x_4157:
[----:B------:R-:W-:Y:S05]  /*59d0*/  BSYNC.RECONVERGENT B1 ;  /* 0x0000000000017941 */ /* 0x000fea0003800200 */
.L_x_4156:
[----:B------:R-:W2:Y:S02]  /*59e0*/  LD.E R3, desc[UR4][R120.64+0xd0] ;  /* 0x0000d00478037980 */ /* 0x000ea4000c101900 */
[----:B--2---:R-:W-:Y:S05]  /*59f0*/  IMAD.U32 R3, R3, -0x40, RZ ;  /* 0xffffffc003037824 */ /* 0x004fea00078e00ff */
[C---:B------:R-:W-:Y:S02]  /*5a00*/  LEA R12, P1, R3.reuse, R12, 0x1 ;  /* 0x0000000c030c7211 */ /* 0x040fe400078208ff */
[C---:B------:R-:W-:Y:S02]  /*5a10*/  LEA R50, P0, R3.reuse, R50, 0x1 ;  /* 0x0000003203327211 */ /* 0x040fe400078008ff */
[C---:B------:R-:W-:Y:S02]  /*5a20*/  LEA.HI.X.SX32 R13, R3.reuse, R13, 0x1, P1 ;  /* 0x0000000d030d7211 */ /* 0x040fe400008f0eff */
[----:B------:R-:W-:Y:S01]  /*5a30*/  LEA.HI.X.SX32 R51, R3, R51, 0x1, P0 ;  /* 0x0000003303337211 */ /* 0x000fe200000f0eff */
[----:B------:R-:W-:Y:S05]  /*5a40*/  BRA `(.L_x_4136) ;  /* 0x0000004400387947 */ /* 0x000fea0003800000 */
.L_x_4137:
        /* <DEDUP_REMOVED lines=95> */
.L_x_4165:
[----:B------:R-:W-:Y:S05]  /*6040*/  BSYNC.RECONVERGENT B0 ;  /* 0x0000000000007941 */ /* 0x000fea0003800200 */
.L_x_4164:
        /* <DEDUP_REMOVED lines=89> */
.L_x_4167:
[----:B------:R-:W-:Y:S05]  /*65e0*/  BSYNC.RECONVERGENT B0 ;  /* 0x0000000000007941 */ /* 0x000fea0003800200 */
.L_x_4166:
        /* <DEDUP_REMOVED lines=88> */
.L_x_4163:
[----:B------:R-:W-:Y:S05]  /*6b70*/  BSYNC.RECONVERGENT B1 ;  /* 0x0000000000017941 */ /* 0x000fea0003800200 */
.L_x_4162:
        /* <DEDUP_REMOVED lines=94> */
.L_x_4171:
[----:B------:R-:W-:Y:S05]  /*7160*/  BSYNC.RECONVERGENT B0 ;  /* 0x0000000000007941 */ /* 0x000fea0003800200 */
.L_x_4170:
        /* <DEDUP_REMOVED lines=89> */
.L_x_4173:
[----:B------:R-:W-:Y:S05]  /*7700*/  BSYNC.RECONVERGENT B0 ;  /* 0x0000000000007941 */ /* 0x000fea0003800200 */
.L_x_4172:
        /* <DEDUP_REMOVED lines=88> */
.L_x_4169:
[----:B------:R-:W-:Y:S05]  /*7c90*/  BSYNC.RECONVERGENT B1 ;  /* 0x0000000000017941 */ /* 0x000fea0003800200 */
.L_x_4168:
        /* <DEDUP_REMOVED lines=95> */
.L_x_4177:
[----:B------:R-:W-:Y:S05]  /*8290*/  BSYNC.RECONVERGENT B0 ;  /* 0x0000000000007941 */ /* 0x000fea0003800200 */
.L_x_4176:
        /* <DEDUP_REMOVED lines=88> */
.L_x_4179:
[----:B------:R-:W-:Y:S05]  /*8820*/  BSYNC.RECONVERGENT B0 ;  /* 0x0000000000007941 */ /* 0x000fea0003800200 */
.L_x_4178:
        /* <DEDUP_REMOVED lines=86> */
.L_x_4175:
[----:B------:R-:W-:Y:S05]  /*8d90*/  BSYNC.RECONVERGENT B1 ;  /* 0x0000000000017941 */ /* 0x000fea0003800200 */
.L_x_4174:
        /* <DEDUP_REMOVED lines=98> */
.L_x_4183:
[----:B------:R-:W-:Y:S05]  /*93c0*/  BSYNC.RECONVERGENT B0 ;  /* 0x0000000000007941 */ /* 0x000fea0003800200 */
.L_x_4182:
        /* <DEDUP_REMOVED lines=87> */
.L_x_4185:
[----:B------:R-:W-:Y:S05]  /*9940*/  BSYNC.RECONVERGENT B0 ;  /* 0x0000000000007941 */ /* 0x000fea0003800200 */
.L_x_4184:
        /* <DEDUP_REMOVED lines=86> */
.L_x_4181:
[----:B------:R-:W-:Y:S05]  /*9eb0*/  BSYNC.RECONVERGENT B1 ;  /* 0x0000000000017941 */ /* 0x000fea0003800200 */
.L_x_4180:
[----:B------:R-:W3:Y:S01]  /*9ec0*/  LD.E R3, desc[UR4][R120.64+0xd0] ;  /* 0x0000d00478037980 */ /* 0x000ee2000c101900 */
[----:B-----5:R-:W-:Y:S02]  /*9ed0*/  IMAD.MOV.U32 R77, RZ, RZ, R73 ;  /* 0x000000ffff4d7224 */ /* 0x020fe400078e0049 */
[----:B---3--:R-:W-:Y:S05]  /*9ee0*/  IMAD.U32 R3, R3, -0x40, RZ ;  /* 0xffffffc003037824 */ /* 0x008fea00078e00ff */
[C---:B------:R-:W-:Y:S02]  /*9ef0*/  LEA R78, P1, R3.reuse, R78, 0x1 ;  /* 0x0000004e034e7211 */ /* 0x040fe400078208ff */
[C---:B------:R-:W-:Y:S02]  /*9f00*/  LEA R76, P0, R3.reuse, R76, 0x1 ;  /* 0x0000004c034c7211 */ /* 0x040fe400078008ff */
[C---:B------:R-:W-:Y:S02]  /*9f10*/  LEA.HI.X.SX32 R79, R3.reuse, R79, 0x1, P1 ;  /* 0x0000004f034f7211 */ /* 0x040fe400008f0eff */
[----:B------:R-:W-:Y:S09]  /*9f20*/  LEA.HI.X.SX32 R73, R3, R77, 0x1, P0 ;  /* 0x0000004d03497211 */ /* 0x000ff200000f0eff */
.L_x_4136:
[----:B------:R-:W-:Y:S05]  /*9f30*/  BSYNC.RECONVERGENT B2 ;  /* 0x0000000000027941 */ /* 0x000fea0003800200 */
.L_x_4128:
        /* <DEDUP_REMOVED lines=101> */
.L_x_4187:
[----:B------:R-:W-:Y:S05]  /*a590*/  BSYNC.RECONVERGENT B0 ;  /* 0x0000000000007941 */ /* 0x000fea0003800200 */
.L_x_4186:
[----:B------:R-:W-:Y:S05]  /*a5a0*/  @P2 BRA `(.L_x_4188) ;  /* 0xffffff8000a82947 */ /* 0x000fea000383ffff */
.L_x_4119:
[----:B------:R-:W-:Y:S05]  /*a5b0*/  WARPSYNC.ALL ;  /* 0x0000000000007948 */ /* 0x000fea0003800000 */
[----:B------:R-:W-:Y:S06]  /*a5c0*/  BAR.SYNC.DEFER_BLOCKING 0x0 ;  /* 0x0000000000007b1d */ /* 0x000fec0000010000 */
[----:B-----5:R-:W2:Y:S01]  /*a5d0*/  LD.E R3, desc[UR4][R120.64+0xd0] ;  /* 0x0000d00478037980 */ /* 0x020ea2000c101900 */
        /* <DEDUP_REMOVED lines=26> */
.L_x_4193:
[----:B------:R2:W-:Y:S02]  /*a780*/  STS.128 [R169+0x2000], RZ ;  /* 0x002000ffa9007388 */ /* 0x0005e40000000c00 */
.L_x_4192:
[----:B------:R-:W-:Y:S05]  /*a790*/  BSYNC.RECONVERGENT B0 ;  /* 0x0000000000007941 */ /* 0x000fea0003800200 */
.L_x_4191:
        /* <DEDUP_REMOVED lines=24> */
.L_x_4195:
[----:B------:R1:W-:Y:S01]  /*a920*/  STS.128 [R169+0x2800], RZ ;  /* 0x002800ffa9007388 */ /* 0x0003e20000000c00 */
[----:B------:R-:W-:Y:S05]  /*a930*/  BRA `(.L_x_4194) ;  /* 0x0000003400b47947 */ /* 0x000fea0003800000 */
.L_x_4190:
        /* <DEDUP_REMOVED lines=79> */
.L_x_4202:
[----:B------:R-:W-:Y:S05]  /*ae30*/  BSYNC.RECONVERGENT B0 ;  /* 0x0000000000007941 */ /* 0x000fea0003800200 */
.L_x_4201:
[----:B-----5:R-:W-:Y:S01]  /*ae40*/  IMAD.MOV.U32 R6, RZ, RZ, R10 ;  /* 0x000000ffff067224 */ /* 0x020fe200078e000a */
[----:B------:R-:W-:Y:S01]  /*ae50*/  MOV R4, R8 ;  /* 0x0000000800047202 */ /* 0x000fe20000000f00 */
[----:B------:R-:W-:Y:S01]  /*ae60*/  IMAD.MOV.U32 R7, RZ, RZ, R11 ;  /* 0x000000ffff077224 */ /* 0x000fe200078e000b */
[----:B------:R-:W-:Y:S02]  /*ae70*/  MOV R5, R9 ;  /* 0x0000000900057202 */ /* 0x000fe40000000f00 */
.L_x_4200:
[----:B------:R-:W-:Y:S05]  /*ae80*/  BSYNC.RECONVERGENT B1 ;  /* 0x0000000000017941 */ /* 0x000fea0003800200 */
.L_x_4199:
        /* <DEDUP_REMOVED lines=47> */
.L_x_4206:
[----:B------:R-:W-:Y:S05]  /*b180*/  BSYNC.RECONVERGENT B0 ;  /* 0x0000000000007941 */ /* 0x000fea0003800200 */
.L_x_4205:
[----:B-----5:R1:W-:Y:S02]  /*b190*/  STS.128 [R169+0x1000], R8 ;  /* 0x00100008a9007388 */ /* 0x0203e40000000c00 */
.L_x_4204:
[----:B------:R-:W-:Y:S05]  /*b1a0*/  BSYNC.RECONVERGENT B1 ;  /* 0x0000000000017941 */ /* 0x000fea0003800200 */
.L_x_4203:
        /* <DEDUP_REMOVED lines=45> */
.L_x_4208:
[----:B------:R-:W-:Y:S05]  /*b480*/  BSYNC.RECONVERGENT B0 ;  /* 0x0000000000007941 */ /* 0x000fea0003800200 */
.L_x_4207:
[----:B-----5:R1:W-:Y:S02]  /*b490*/  STS.128 [R169+0x2000], R8 ;  /* 0x00200008a9007388 */ /* 0x0203e40000000c00 */
.L_x_4198:
[----:B------:R-:W-:Y:S05]  /*b4a0*/  BSYNC.RECONVERGENT B2 ;  /* 0x0000000000027941 */ /* 0x000fea0003800200 */
.L_x_4197:
        /* <DEDUP_REMOVED lines=51> */
.L_x_4212:
[----:B------:R-:W-:Y:S05]  /*b7e0*/  BSYNC.RECONVERGENT B0 ;  /* 0x0000000000007941 */ /* 0x000fea0003800200 */
.L_x_4211:
[----:B-----5:R1:W-:Y:S02]  /*b7f0*/  STS.128 [R169+0x800], R8 ;  /* 0x00080008a9007388 */ /* 0x0203e40000000c00 */
.L_x_4210:
[----:B------:R-:W-:Y:S05]  /*b800*/  BSYNC.RECONVERGENT B1 ;  /* 0x0000000000017941 */ /* 0x000fea0003800200 */
.L_x_4209:
        /* <DEDUP_REMOVED lines=46> */
.L_x_4216:
[----:B------:R-:W-:Y:S05]  /*baf0*/  BSYNC.RECONVERGENT B0 ;  /* 0x0000000000007941 */ /* 0x000fea0003800200 */
.L_x_4215:
[----:B-----5:R1:W-:Y:S02]  /*bb00*/  STS.128 [R169+0x1800], R8 ;  /* 0x00180008a9007388 */ /* 0x0203e40000000c00 */
.L_x_4214:
[----:B------:R-:W-:Y:S05]  /*bb10*/  BSYNC.RECONVERGENT B1 ;  /* 0x0000000000017941 */ /* 0x000fea0003800200 */
.L_x_4213:
        /* <DEDUP_REMOVED lines=46> */
.L_x_4218:
[----:B------:R-:W-:Y:S05]  /*be00*/  BSYNC.RECONVERGENT B0 ;  /* 0x0000000000007941 */ /* 0x000fea0003800200 */
.L_x_4217:
[----:B-----5:R1:W-:Y:S01]  /*be10*/  STS.128 [R169+0x2800], R8 ;  /* 0x00280008a9007388 */ /* 0x0203e20000000c00 */
[----:B------:R-:W-:Y:S05]  /*be20*/  BRA `(.L_x_4194) ;  /* 0x0000002000787947 */ /* 0x000fea0003800000 */
.L_x_4196:
        /* <DEDUP_REMOVED lines=95> */
.L_x_4223:
[----:B------:R-:W-:Y:S05]  /*c420*/  BSYNC.RECONVERGENT B0 ;  /* 0x0000000000007941 */ /* 0x000fea0003800200 */
.L_x_4222:
[----:B------:R-:W-:Y:S05]  /*c430*/  BSYNC.RECONVERGENT B1 ;  /* 0x0000000000017941 */ /* 0x000fea0003800200 */
.L_x_4221:
        /* <DEDUP_REMOVED lines=86> */
.L_x_4227:
[----:B------:R-:W-:Y:S05]  /*c9a0*/  BSYNC.RECONVERGENT B0 ;  /* 0x0000000000007941 */ /* 0x000fea0003800200 */
.L_x_4226:
[----:B-----5:R1:W-:Y:S02]  /*c9b0*/  STS.128 [R169+0x1000], R16 ;  /* 0x00100010a9007388 */ /* 0x0203e40000000c00 */
.L_x_4225:
[----:B------:R-:W-:Y:S05]  /*c9c0*/  BSYNC.RECONVERGENT B1 ;  /* 0x0000000000017941 */ /* 0x000fea0003800200 */
.L_x_4224:
        /* <DEDUP_REMOVED lines=84> */
.L_x_4229:
[----:B------:R-:W-:Y:S05]  /*cf10*/  BSYNC.RECONVERGENT B0 ;  /* 0x0000000000007941 */ /* 0x000fea0003800200 */
.L_x_4228:
[----:B-----5:R1:W-:Y:S02]  /*cf20*/  STS.128 [R169+0x2000], R16 ;  /* 0x00200010a9007388 */ /* 0x0203e40000000c00 */
.L_x_4220:
[----:B------:R-:W-:Y:S05]  /*cf30*/  BSYNC.RECONVERGENT B2 ;  /* 0x0000000000027941 */ /* 0x000fea0003800200 */
.L_x_4219:
        /* <DEDUP_REMOVED lines=91> */
.L_x_4233:
[----:B------:R-:W-:Y:S05]  /*d4f0*/  BSYNC.RECONVERGENT B0 ;  /* 0x0000000000007941 */ /* 0x000fea0003800200 */
.L_x_4232:
[----:B-----5:R1:W-:Y:S02]  /*d500*/  STS.128 [R169+0x800], R16 ;  /* 0x00080010a9007388 */ /* 0x0203e40000000c00 */
.L_x_4231:
[----:B------:R-:W-:Y:S05]  /*d510*/  BSYNC.RECONVERGENT B1 ;  /* 0x0000000000017941 */ /* 0x000fea0003800200 */
.L_x_4230:
        /* <DEDUP_REMOVED lines=86> */
.L_x_4237:
[----:B------:R-:W-:Y:S05]  /*da80*/  BSYNC.RECONVERGENT B0 ;  /* 0x0000000000007941 */ /* 0x000fea0003800200 */
.L_x_4236:
[----:B-----5:R1:W-:Y:S02]  /*da90*/  STS.128 [R169+0x1800], R16 ;  /* 0x00180010a9007388 */ /* 0x0203e40000000c00 */
.L_x_4235:
[----:B------:R-:W-:Y:S05]  /*daa0*/  BSYNC.RECONVERGENT B1 ;  /* 0x0000000000017941 */ /* 0x000fea0003800200 */
.L_x_4234:
        /* <DEDUP_REMOVED lines=84> */
.L_x_4239:
[----:B------:R-:W-:Y:S05]  /*dff0*/  BSYNC.RECONVERGENT B0 ;  /* 0x0000000000007941 */ /* 0x000fea0003800200 */
.L_x_4238:
[----:B-----5:R1:W-:Y:S02]  /*e000*/  STS.128 [R169+0x2800], R4 ;  /* 0x00280004a9007388 */ /* 0x0203e40000000c00 */
.L_x_4194:
[----:B------:R-:W-:Y:S05]  /*e010*/  BSYNC.RECONVERGENT B3 ;  /* 0x0000000000037941 */ /* 0x000fea0003800200 */
.L_x_4189:
[----:B-1--4-:R-:W-:Y:S01]  /*e020*/  IMAD R3, R166, -0x80, R60 ;  /* 0xffffff80a6037824 */ /* 0x012fe200078e023c */
[----:B------:R-:W-:Y:S04]  /*e030*/  BSSY.RECONVERGENT B0, `(.L_x_4240) ;  /* 0x000001b000007945 */ /* 0x000fe80003800200 */
[----:B------:R-:W-:-:S13]  /*e040*/  ISETP.GE.AND P3, PT, R102, R3, PT ;  /* 0x000000036600720c */ /* 0x000fda0003f66270 */
[----:B------:R-:W-:Y:S05]  /*e050*/  @P3 BRA `(.L_x_4241) ;  /* 0x0000000000603947 */ /* 0x000fea0003800000 */
[-C--:B------:R-:W-:Y:S02]  /*e060*/  ISETP.GE.AND P1, PT, R118, R167.reuse, PT ;  /* 0x000000a77600720c */ /* 0x080fe40003f26270 */
        /* <DEDUP_REMOVED lines=22> */
.L_x_4242:
[----:B------:R4:W-:Y:S02]  /*e1d0*/  STS.128 [R169+0x7000], RZ ;  /* 0x007000ffa9007388 */ /* 0x0009e40000000c00 */
.L_x_4241:
[----:B------:R-:W-:Y:S05]  /*e1e0*/  BSYNC.RECONVERGENT B0 ;  /* 0x0000000000007941 */ /* 0x000fea0003800200 */
.L_x_4240:
[----:B------:R-:W-:Y:S01]  /*e1f0*/  ISETP.GE.AND P0, PT, R30, R3, PT ;  /* 0x000000031e00720c */ /* 0x000fe20003f06270 */
[----:B------:R-:W-:-:S12]  /*e200*/  BSSY.RECONVERGENT B0, `(.L_x_4243) ;  /* 0x0000018000007945 */ /* 0x000fd80003800200 */
        /* <DEDUP_REMOVED lines=22> */
.L_x_4245:
[----:B------:R3:W-:Y:S02]  /*e370*/  STS.128 [R169+0x7800], RZ ;  /* 0x007800ffa9007388 */ /* 0x0007e40000000c00 */
.L_x_4244:
[----:B------:R-:W-:Y:S05]  /*e380*/  BSYNC.RECONVERGENT B0 ;  /* 0x0000000000007941 */ /* 0x000fea0003800200 */
.L_x_4243:
[----:B-1-3--:R-:W-:Y:S01]  /*e390*/  IADD3 R4, PT, PT, R102, 0x40, RZ ;  /* 0x0000004066047810 */ /* 0x00afe20007ffe0ff */
        /* <DEDUP_REMOVED lines=24> */
.L_x_4248:
[----:B------:R3:W-:Y:S02]  /*e520*/  STS.128 [R169+0x8000], RZ ;  /* 0x008000ffa9007388 */ /* 0x0007e40000000c00 */
.L_x_4247:
[----:B------:R-:W-:Y:S05]  /*e530*/  BSYNC.RECONVERGENT B0 ;  /* 0x0000000000007941 */ /* 0x000fea0003800200 */
.L_x_4246:
        /* <DEDUP_REMOVED lines=26> */
.L_x_4250:
[----:B------:R-:W-:Y:S05]  /*e6e0*/  BSYNC.RECONVERGENT B0 ;  /* 0x0000000000007941 */ /* 0x000fea0003800200 */
.L_x_4249:
[----:B------:R-:W2:Y:S04]  /*e6f0*/  LD.E.64 R10, desc[UR4][R120.64+0x1c0] ;  /* 0x0001c004780a7980 */ /* 0x000ea8000c101b00 */
[----:B-1-3--:R-:W3:Y:S01]  /*e700*/  LD.E.64 R6, desc[UR4][R120.64+0x1b8] ;  /* 0x0001b80478067980 */ /* 0x00aee2000c101b00 */
        /* <DEDUP_REMOVED lines=8> */
[----:B------:R-:W2:Y:S01]  /*e790*/  LD.E R0, desc[UR4][R6.64] ;  /* 0x0000000406007980 */ /* 0x000ea2000c101900 */
[----:B----4-:R-:W2:Y:S01]  /*e7a0*/  MUFU.RCP R5, R5 ;  /* 0x0000000500057308 */ /* 0x010ea20000001000 */
[----:B------:R-:W-:-:S04]  /*e7b0*/  DEPBAR.LE SB0, 0x0 ;  /* 0x000080000000791a */ /* 0x000fc80000000000 */
[----:B------:R-:W-:Y:S01]  /*e7c0*/  BSSY.RECONVERGENT B0, `(.L_x_4251) ;  /* 0x000001e000007945 */ /* 0x000fe20003800200 */
[----:B------:R-:W-:Y:S01]  /*e7d0*/  BAR.SYNC.DEFER_BLOCKING 0x0 ;  /* 0x0000000000007b1d */ /* 0x000fe20000010000 */
[----:B--2---:R-:W-:-:S05]  /*e7e0*/  FMUL.FTZ R0, R0, R5 ;  /* 0x0000000500007220 */ /* 0x004fca0000410000 */
        /* <DEDUP_REMOVED lines=22> */
.L_x_4253:
[----:B------:R2:W-:Y:S01]  /*e950*/  STS.128 [R169+0xd000], RZ ;  /* 0x00d000ffa9007388 */ /* 0x0005e20000000c00 */
[----:B------:R-:W-:Y:S05]  /*e960*/  BRA `(.L_x_4254) ;  /* 0x00000000000c7947 */ /* 0x000fea0003800000 */
.L_x_4252:
[----:B------:R4:W-:Y:S04]  /*e970*/  STS.128 [R169+0x9000], RZ ;  /* 0x009000ffa9007388 */ /* 0x0009e80000000c00 */
[----:B------:R4:W-:Y:S04]  /*e980*/  STS.128 [R169+0xb000], RZ ;  /* 0x00b000ffa9007388 */ /* 0x0009e80000000c00 */
[----:B------:R4:W-:Y:S02]  /*e990*/  STS.128 [R169+0xd000], RZ ;  /* 0x00d000ffa9007388 */ /* 0x0009e40000000c00 */
.L_x_4254:
[----:B------:R-:W-:Y:S05]  /*e9a0*/  BSYNC.RECONVERGENT B0 ;  /* 0x0000000000007941 */ /* 0x000fea0003800200 */
.L_x_4251:
        /* <DEDUP_REMOVED lines=27> */
.L_x_4257:
[----:B------:R1:W-:Y:S02]  /*eb60*/  STS.128 [R169+0xd800], RZ ;  /* 0x00d800ffa9007388 */ /* 0x0003e40000000c00 */
.L_x_4256:
[----:B------:R-:W-:Y:S05]  /*eb70*/  BSYNC.RECONVERGENT B0 ;  /* 0x0000000000007941 */ /* 0x000fea0003800200 */
.L_x_4255:
        /* <DEDUP_REMOVED lines=27> */
.L_x_4260:
[----:B------:R1:W-:Y:S02]  /*ed30*/  STS.128 [R169+0xe000], RZ ;  /* 0x00e000ffa9007388 */ /* 0x0003e40000000c00 */
.L_x_4259:
[----:B------:R-:W-:Y:S05]  /*ed40*/  BSYNC.RECONVERGENT B0 ;  /* 0x0000000000007941 */ /* 0x000fea0003800200 */
.L_x_4258:
        /* <DEDUP_REMOVED lines=31> */
.L_x_4263:
[----:B------:R1:W-:Y:S02]  /*ef40*/  STS.128 [R169+0xe800], RZ ;  /* 0x00e800ffa9007388 */ /* 0x0003e40000000c00 */
.L_x_4262:
[----:B------:R-:W-:Y:S05]  /*ef50*/  BSYNC.RECONVERGENT B0 ;  /* 0x0000000000007941 */ /* 0x000fea0003800200 */
.L_x_4261:
[----:B------:R-:W2:Y:S01]  /*ef60*/  S2UR UR6, SR_CgaCtaId ;  /* 0x00000000000679c3 */ /* 0x000ea20000008800 */
[----:B------:R-:W-:Y:S01]  /*ef70*/  UMOV UR7, 0x400 ;  /* 0x0000040000077882 */ /* 0x000fe20000000000 */
[----:B------:R-:W0:Y:S01]  /*ef80*/  LDGDEPBAR ;  /* 0x00000000000079af */ /* 0x000e220000000000 */
[----:B------:R-:W-:Y:S01]  /*ef90*/  ISETP.GT.AND P0, PT, R166, R158, PT ;  /* 0x0000009ea600720c */ /* 0x000fe20003f04270 */
[----:B------:R-:W-:Y:S01]  /*efa0*/  BSSY.RECONVERGENT B1, `(.L_x_4264) ;  /* 0x000013a000017945 */ /* 0x000fe20003800200 */
[----:B------:R-:W-:Y:S01]  /*efb0*/  LOP3.LUT R50, R102, 0x7, RZ, 0xc0, !PT ;  /* 0x0000000766327812 */ /* 0x000fe200078ec0ff */
        /* <DEDUP_REMOVED lines=9> */
[----:B-----5:R-:W1:Y:S04]  /*f050*/  LDSM.16.M88.4 R24, [R152+0x3c00] ;  /* 0x003c00009818783b */ /* 0x020e680000000200 */
[----:B------:R-:W1:Y:S04]  /*f060*/  LDSM.16.M88.4 R16, [R152+0x4000] ;  /* 0x004000009810783b */ /* 0x000e680000000200 */
[----:B------:R-:W1:Y:S04]  /*f070*/  LDSM.16.M88.4 R8, [R152+0x4400] ;  /* 0x004400009808783b */ /* 0x000e680000000200 */
[----:B------:R-:W1:Y:S04]  /*f080*/  LDSM.16.M88.4 R112, [R152+0x4800] ;  /* 0x004800009870783b */ /* 0x000e680000000200 */
[----:B------:R-:W1:Y:S04]  /*f090*/  LDSM.16.M88.4 R64, [R152+0x4c00] ;  /* 0x004c00009840783b */ /* 0x000e680000000200 */
[----:B------:R-:W-:Y:S04]  /*f0a0*/  LDSM.16.M88.4 R80, [R151] ;  /* 0x000000009750783b */ /* 0x000fe80000000200 */
[----:B------:R-:W1:Y:S04]  /*f0b0*/  LDSM.16.M88.4 R132, [R149+0x3000] ;  /* 0x003000009584783b */ /* 0x000e680000000200 */
[----:B------:R-:W1:Y:S01]  /*f0c0*/  LDSM.16.M88.4 R128, [R149+0x3400] ;  /* 0x003400009580783b */ /* 0x000e620000000200 */
[C---:B--2---:R-:W-:Y:S03]  /*f0d0*/  HMMA.16816.F32.BF16 R56, R104.reuse, R52, RZ ;  /* 0x000000346838723c */ /* 0x044fe600000418ff */
[----:B------:R-:W2:Y:S04]  /*f0e0*/  LDSM.16.M88.4 R96, [R149+0x3800] ;  /* 0x003800009560783b */ /* 0x000ea80000000200 */
[----:B------:R-:W2:Y:S01]  /*f0f0*/  LDSM.16.M88.4 R92, [R149+0x3c00] ;  /* 0x003c0000955c783b */ /* 0x000ea20000000200 */
[C---:B---3--:R-:W-:Y:S03]  /*f100*/  HMMA.16816.F32.BF16 R44, R104.reuse, R40, RZ ;  /* 0x00000028682c723c */ /* 0x048fe600000418ff */
[----:B------:R-:W3:Y:S04]  /*f110*/  LDSM.16.M88.4 R72, [R149+0x4000] ;  /* 0x004000009548783b */ /* 0x000ee80000000200 */
[----:B------:R-:W3:Y:S01]  /*f120*/  LDSM.16.M88.4 R68, [R149+0x4400] ;  /* 0x004400009544783b */ /* 0x000ee20000000200 */
[C---:B----4-:R-:W-:Y:S03]  /*f130*/  HMMA.16816.F32.BF16 R36, R104.reuse, R32, RZ ;  /* 0x000000206824723c */ /* 0x050fe600000418ff */
[----:B------:R-:W4:Y:S04]  /*f140*/  LDSM.16.M88.4 R88, [R149+0x4800] ;  /* 0x004800009558783b */ /* 0x000f280000000200 */
[----:B------:R-:W4:Y:S01]  /*f150*/  LDSM.16.M88.4 R84, [R149+0x4c00] ;  /* 0x004c00009554783b */ /* 0x000f220000000200 */
[C---:B-1----:R-:W-:Y:S03]  /*f160*/  HMMA.16816.F32.BF16 R28, R104.reuse, R24, RZ ;  /* 0x00000018681c723c */ /* 0x042fe600000418ff */
[----:B------:R-:W-:Y:S04]  /*f170*/  LDSM.16.M88.4 R76, [R152+0x5000] ;  /* 0x00500000984c783b */ /* 0x000fe80000000200 */
[----:B------:R-:W-:Y:S01]  /*f180*/  LDSM.16.M88.4 R136, [R153+0x2000] ;  /* 0x002000009988783b */ /* 0x000fe20000000200 */
[C---:B------:R-:W-:Y:S03]  /*f190*/  HMMA.16816.F32.BF16 R20, R104.reuse, R16, RZ ;  /* 0x000000106814723c */ /* 0x040fe600000418ff */
[----:B------:R-:W-:Y:S05]  /*f1a0*/  LDSM.16.M88.4 R140, [R152+0x8400] ;  /* 0x00840000988c783b */ /* 0x000fea0000000200 */
        /* <DEDUP_REMOVED lines=33> */
[C---:B------:R-:W-:Y:S08]  /*f3c0*/  HMMA.16816.F32.BF16 R108, R80.reuse, R84, R108 ;  /* 0x00000054506c723c */ /* 0x040ff0000004186c */
[----:B------:R-:W-:Y:S01]  /*f3d0*/  HMMA.16816.F32.BF16 R104, R80, R86, R104 ;  /* 0x000000565068723c */ /* 0x000fe20000041868 */
[----:B------:R-:W4:Y:S04]  /*f3e0*/  LDSM.16.M88.4 R80, [R152+0x6c00] ;  /* 0x006c00009850783b */ /* 0x000f280000000200 */
        /* <DEDUP_REMOVED lines=104> */
.L_x_4267:
[----:B------:R-:W2:Y:S01]  /*fa70*/  LD.E R65, desc[UR4][R120.64+0x170] ;  /* 0x0001700478417980 */ /* 0x000ea2000c101900 */
[----:B------:R-:W-:Y:S02]  /*fa80*/  LEA R48, R49, 0xffffff00, 0x7 ;  /* 0xffffff0031307811 */ /* 0x000fe400078e38ff */
[----:B------:R-:W-:Y:S01]  /*fa90*/  SHF.L.U32 R62, R166, 0x7, RZ ;  /* 0x00000007a63e7819 */ /* 0x000fe200000006ff */
[----:B------:R-:W3:Y:S01]  /*faa0*/  LD.E.64 R68, desc[UR4][R120.64+0x20] ;  /* 0x0000200478447980 */ /* 0x000ee2000c101b00 */
        /* <DEDUP_REMOVED lines=57> */
.L_x_4268:
[----:B------:R-:W-:Y:S05]  /*fe40*/  BSYNC.RECONVERGENT B0 ;  /* 0x0000000000007941 */ /* 0x000fea0003800200 */
.L_x_4266:
        /* <DEDUP_REMOVED lines=76> */
.L_x_4270:
[----:B------:R3:W-:Y:S02]  /*10310*/  STS.128 [R169+0x8800], RZ ;  /* 0x008800ffa9007388 */ /* 0x0007e40000000c00 */
.L_x_4271:
[----:B------:R-:W-:Y:S05]  /*10320*/  BSYNC.RECONVERGENT B0 ;  /* 0x0000000000007941 */ /* 0x000fea0003800200 */
.L_x_4269:
[----:B------:R-:W0:Y:S02]  /*10330*/  LDGDEPBAR ;  /* 0x00000000000079af */ /* 0x000e240000000000 */
.L_x_4265:
[----:B------:R-:W-:Y:S05]  /*10340*/  BSYNC.RECONVERGENT B1 ;  /* 0x0000000000017941 */ /* 0x000fea0003800200 */
.L_x_4264:
[----:B------:R-:W-:Y:S01]  /*10350*/  SHF.R.U32.HI R48, RZ, 0x1, R165 ;  /* 0x00000001ff307819 */ /* 0x000fe200000116a5 */
[----:B------:R-:W-:-:S03]  /*10360*/  IMAD R3, R166, 0x40, R63 ;  /* 0x00000040a6037824 */ /* 0x000fc600078e023f */
[----:B--2---:R-:W-:Y:S01]  /*10370*/  LOP3.LUT R7, R50, 0x1f0, R48, 0xf8, !PT ;  /* 0x000001f032077812 */ /* 0x004fe200078ef830 */
[----:B------:R-:W-:-:S03]  /*10380*/  IMAD.SHL.U32 R3, R3, 0x2, RZ ;  /* 0x0000000203037824 */ /* 0x000fc600078e00ff */
[----:B------:R-:W-:Y:S01]  /*10390*/  IADD3 R7, PT, PT, -R171, R7, R168 ;  /* 0x00000007ab077210 */ /* 0x000fe20007ffe1a8 */
[C---:B------:R-:W-:Y:S01]  /*103a0*/  VIADD R87, R3.reuse, 0x11 ;  /* 0x0000001103577836 */ /* 0x040fe20000000000 */
[CC--:B------:R-:W-:Y:S01]  /*103b0*/  ISETP.GE.AND P3, PT, R3.reuse, R60.reuse, PT ;  /* 0x0000003c0300720c */ /* 0x0c0fe20003f66270 */
[----:B------:R-:W-:Y:S02]  /*103c0*/  VIADD R77, R3, 0x28 ;  /* 0x00000028034d7836 */ /* 0x000fe40000000000 */
[----:B------:R-:W-:Y:S01]  /*103d0*/  IMAD.IADD R2, R7, 0x1, R60 ;  /* 0x0000000107027824 */ /* 0x000fe200078e023c */
[-C--:B------:R-:W-:Y:S01]  /*103e0*/  ISETP.GE.AND P5, PT, R87, R60.reuse, PT ;  /* 0x0000003c5700720c */ /* 0x080fe20003fa6270 */
[C---:B------:R-:W-:Y:S02]  /*103f0*/  VIADD R89, R3.reuse, 0x9 ;  /* 0x0000000903597836 */ /* 0x040fe40000000000 */
[C---:B------:R-:W-:Y:S02]  /*10400*/  IMAD.IADD R6, R2.reuse, 0x1, -R87 ;  /* 0x0000000102067824 */ /* 0x040fe400078e0a57 */
[----:B------:R-:W-:Y:S01]  /*10410*/  VIADD R71, R3, 0x31 ;  /* 0x0000003103477836 */ /* 0x000fe20000000000 */
[----:B------:R-:W-:Y:S01]  /*10420*/  ISETP.GE.AND P0, PT, R89, R60, PT ;  /* 0x0000003c5900720c */ /* 0x000fe20003f06270 */
[C---:B------:R-:W-:Y:S01]  /*10430*/  IMAD.IADD R62, R2.reuse, 0x1, -R89 ;  /* 0x00000001023e7824 */ /* 0x040fe200078e0a59 */
[----:B------:R-:W-:Y:S01]  /*10440*/  IABS R6, R6 ;  /* 0x0000000600067213 */ /* 0x000fe20000000000 */
[----:B------:R-:W-:-:S02]  /*10450*/  IMAD.IADD R178, R2, 0x1, -R71 ;  /* 0x0000000102b27824 */ /* 0x000fc400078e0a47 */
[C---:B------:R-:W-:Y:S01]  /*10460*/  VIADD R85, R3.reuse, 0x18 ;  /* 0x0000001803557836 */ /* 0x040fe20000000000 */
[----:B------:R-:W-:Y:S01]  /*10470*/  I2FP.F32.S32 R6, R6 ;  /* 0x0000000600067245 */ /* 0x000fe20000201400 */
[C---:B------:R-:W-:Y:S01]  /*10480*/  VIADD R65, R3.reuse, 0x8 ;  /* 0x0000000803417836 */ /* 0x040fe20000000000 */
[----:B------:R-:W-:Y:S01]  /*10490*/  IABS R62, R62 ;  /* 0x0000003e003e7213 */ /* 0x000fe20000000000 */
[C---:B------:R-:W-:Y:S01]  /*104a0*/  VIADD R75, R3.reuse, 0x29 ;  /* 0x00000029034b7836 */ /* 0x040fe20000000000 */
[----:B------:R-:W-:Y:S01]  /*104b0*/  IABS R178, R178 ;  /* 0x000000b200b27213 */ /* 0x000fe20000000000 */
[----:B------:R-:W-:Y:S01]  /*104c0*/  FFMA.FTZ R6, -R0, R6, R45 ;  /* 0x0000000600067223 */ /* 0x000fe2000001012d */
[C---:B------:R-:W-:Y:S01]  /*104d0*/  IMAD.IADD R45, R2.reuse, 0x1, -R77 ;  /* 0x00000001022d7824 */ /* 0x040fe200078e0a4d */
[----:B------:R-:W-:Y:S01]  /*104e0*/  I2FP.F32.S32 R62, R62 ;  /* 0x0000003e003e7245 */ /* 0x000fe20000201400 */
[----:B------:R-:W-:Y:S01]  /*104f0*/  IMAD.IADD R63, R2, 0x1, -R65 ;  /* 0x00000001023f7824 */ /* 0x000fe200078e0a41 */
[----:B------:R-:W-:Y:S01]  /*10500*/  I2FP.F32.S32 R178, R178 ;  /* 0x000000b200b27245 */ /* 0x000fe20000201400 */
[----:B------:R-:W-:Y:S01]  /*10510*/  VIADD R83, R3, 0x19 ;  /* 0x0000001903537836 */ /* 0x000fe20000000000 */
[----:B------:R-:W-:Y:S01]  /*10520*/  IABS R45, R45 ;  /* 0x0000002d002d7213 */ /* 0x000fe20000000000 */
[----:B------:R-:W-:Y:S01]  /*10530*/  FFMA.FTZ R62, -R0, R62, R53 ;  /* 0x0000003e003e7223 */ /* 0x000fe20000010135 */
[----:B------:R-:W-:-:S02]  /*10540*/  IMAD.IADD R53, R2, 0x1, -R85 ;  /* 0x0000000102357824 */ /* 0x000fc400078e0a55 */
[----:B------:R-:W-:Y:S01]  /*10550*/  FFMA.FTZ R178, -R0, R178, R29 ;  /* 0x000000b200b27223 */ /* 0x000fe2000001011d */
[----:B------:R-:W-:Y:S01]  /*10560*/  I2FP.F32.S32 R45, R45 ;  /* 0x0000002d002d7245 */ /* 0x000fe20000201400 */
[----:B------:R-:W-:Y:S01]  /*10570*/  IMAD.IADD R182, R2, 0x1, -R75 ;  /* 0x0000000102b67824 */ /* 0x000fe200078e0a4b */
[----:B------:R-:W-:Y:S01]  /*10580*/  IABS R63, R63 ;  /* 0x0000003f003f7213 */ /* 0x000fe20000000000 */
[C---:B------:R-:W-:Y:S01]  /*10590*/  VIADD R7, R3.reuse, 0x10 ;  /* 0x0000001003077836 */ /* 0x040fe20000000000 */
[----:B------:R-:W-:Y:S01]  /*105a0*/  IABS R53, R53 ;  /* 0x0000003500357213 */ /* 0x000fe20000000000 */
[----:B------:R-:W-:Y:S01]  /*105b0*/  FFMA.FTZ R184, -R0, R45, R32 ;  /* 0x0000002d00b87223 */ /* 0x000fe20000010120 */
[C---:B------:R-:W-:Y:S01]  /*105c0*/  VIADD R45, R3.reuse, 0x48 ;  /* 0x00000048032d7836 */ /* 0x040fe20000000000 */
[----:B------:R-:W-:Y:S01]  /*105d0*/  I2FP.F32.S32 R63, R63 ;  /* 0x0000003f003f7245 */ /* 0x000fe20000201400 */
[----:B------:R-:W-:Y:S01]  /*105e0*/  VIADD R79, R3, 0x21 ;  /* 0x00000021034f7836 */ /* 0x000fe20000000000 */
[----:B------:R-:W-:Y:S01]  /*105f0*/  I2FP.F32.S32 R53, R53 ;  /* 0x0000003500357245 */ /* 0x000fe20000201400 */
[C---:B------:R-:W-:Y:S01]  /*10600*/  IMAD.IADD R29, R2.reuse, 0x1, -R45 ;  /* 0x00000001021d7824 */ /* 0x040fe200078e0a2d */
[----:B------:R-:W-:Y:S01]  /*10610*/  IABS R182, R182 ;  /* 0x000000b600b67213 */ /* 0x000fe20000000000 */
[----:B------:R-:W-:-:S02]  /*10620*/  IMAD.IADD R4, R2, 0x1, -R83 ;  /* 0x0000000102047824 */ /* 0x000fc400078e0a53 */
[C---:B------:R-:W-:Y:S01]  /*10630*/  FFMA.FTZ R70, -R0.reuse, R63, R52 ;  /* 0x0000003f00467223 */ /* 0x040fe20000010134 */
[----:B------:R-:W-:Y:S01]  /*10640*/  FFMA.FTZ R40, -R0, R53, R40 ;  /* 0x0000003500287223 */ /* 0x000fe20000010128 */
[----:B------:R-:W-:Y:S01]  /*10650*/  IABS R29, R29 ;  /* 0x0000001d001d7213 */ /* 0x000fe20000000000 */
[C---:B------:R-:W-:Y:S01]  /*10660*/  VIADD R53, R3.reuse, 0x40 ;  /* 0x0000004003357836 */ /* 0x040fe20000000000 */
[----:B------:R-:W-:Y:S01]  /*10670*/  IABS R4, R4 ;  /* 0x0000000400047213 */ /* 0x000fe20000000000 */
[C---:B------:R-:W-:Y:S01]  /*10680*/  IMAD.IADD R51, R2.reuse, 0x1, -R7 ;  /* 0x0000000102337824 */ /* 0x040fe200078e0a07 */
[----:B------:R-:W-:Y:S01]  /*10690*/  I2FP.F32.S32 R29, R29 ;  /* 0x0000001d001d7245 */ /* 0x000fe20000201400 */
[C---:B-1----:R-:W-:Y:S01]  /*106a0*/  IMAD.IADD R67, R2.reuse, 0x1, -R53 ;  /* 0x0000000102437824 */ /* 0x042fe200078e0a35 */
[----:B------:R-:W-:Y:S01]  /*106b0*/  I2FP.F32.S32 R182, R182 ;  /* 0x000000b600b67245 */ /* 0x000fe20000201400 */
[----:B------:R-:W-:Y:S01]  /*106c0*/  IMAD.IADD R64, R2, 0x1, -R79 ;  /* 0x0000000102407824 */ /* 0x000fe200078e0a4f */
[----:B------:R-:W-:Y:S01]  /*106d0*/  IABS R51, R51 ;  /* 0x0000003300337213 */ /* 0x000fe20000000000 */
[----:B------:R-:W-:Y:S01]  /*106e0*/  FFMA.FTZ R16, -R0, R29, R16 ;  /* 0x0000001d00107223 */ /* 0x000fe20000010110 */
[C---:B------:R-:W-:Y:S01]  /*106f0*/  VIADD R29, R3.reuse, 0x58 ;  /* 0x00000058031d7836 */ /* 0x040fe20000000000 */
[----:B------:R-:W-:Y:S01]  /*10700*/  IABS R67, R67 ;  /* 0x0000004300437213 */ /* 0x000fe20000000000 */
[C---:B------:R-:W-:Y:S01]  /*10710*/  VIADD R73, R3.reuse, 0x30 ;  /* 0x0000003003497836 */ /* 0x040fe20000000000 */
[----:B------:R-:W-:Y:S01]  /*10720*/  IABS R64, R64 ;  /* 0x0000004000407213 */ /* 0x000fe20000000000 */
[----:B------:R-:W-:Y:S01]  /*10730*/  IMAD.IADD R63, R2, 0x1, -R29 ;  /* 0x00000001023f7824 */ /* 0x000fe200078e0a1d */
[----:B------:R-:W-:Y:S01]  /*10740*/  I2FP.F32.S32 R4, R4 ;  /* 0x0000000400047245 */ /* 0x000fe20000201400 */
[C---:B------:R-:W-:Y:S01]  /*10750*/  FFMA.FTZ R182, -R0.reuse, R182, R33 ;  /* 0x000000b600b67223 */ /* 0x040fe20000010121 */
[----:B------:R-:W-:Y:S01]  /*10760*/  I2FP.F32.S32 R67, R67 ;  /* 0x0000004300437245 */ /* 0x000fe20000201400 */
[C---:B------:R-:W-:Y:S01]  /*10770*/  VIADD R33, R3.reuse, 0x51 ;  /* 0x0000005103217836 */ /* 0x040fe20000000000 */
[----:B------:R-:W-:Y:S01]  /*10780*/  IABS R63, R63 ;  /* 0x0000003f003f7213 */ /* 0x000fe20000000000 */
[----:B------:R-:W-:Y:S01]  /*10790*/  FFMA.FTZ R4, -R0, R4, R41 ;  /* 0x0000000400047223 */ /* 0x000fe20000010129 */
[----:B------:R-:W-:Y:S01]  /*107a0*/  I2FP.F32.S32 R51, R51 ;  /* 0x0000003300337245 */ /* 0x000fe20000201400 */
[----:B------:R-:W-:Y:S01]  /*107b0*/  VIADD R69, R3, 0x38 ;  /* 0x0000003803457836 */ /* 0x000fe20000000000 */
[----:B------:R-:W-:Y:S01]  /*107c0*/  I2FP.F32.S32 R64, R64 ;  /* 0x0000004000407245 */ /* 0x000fe20000201400 */
[----:B------:R-:W-:Y:S01]  /*107d0*/  IMAD.IADD R41, R2, 0x1, -R73 ;  /* 0x0000000102297824 */ /* 0x000fe200078e0a49 */
[----:B------:R-:W-:Y:S01]  /*107e0*/  I2FP.F32.S32 R63, R63 ;  /* 0x0000003f003f7245 */ /* 0x000fe20000201400 */
[----:B------:R-:W-:Y:S01]  /*107f0*/  FFMA.FTZ R67, -R0, R67, R20 ;  /* 0x0000004300437223 */ /* 0x000fe20000010114 */
[----:B------:R-:W-:-:S02]  /*10800*/  IMAD.IADD R20, R2, 0x1, -R33 ;  /* 0x0000000102147824 */ /* 0x000fc400078e0a21 */
[C---:B------:R-:W-:Y:S01]  /*10810*/  FFMA.FTZ R52, -R0.reuse, R51, R44 ;  /* 0x0000003300347223 */ /* 0x040fe2000001012c */
[C---:B------:R-:W-:Y:S01]  /*10820*/  FFMA.FTZ R64, -R0.reuse, R64, R37 ;  /* 0x0000004000407223 */ /* 0x040fe20000010125 */
[----:B------:R-:W-:Y:S01]  /*10830*/  FFMA.FTZ R63, -R0, R63, R8 ;  /* 0x0000003f003f7223 */ /* 0x000fe20000010108 */
[C---:B------:R-:W-:Y:S01]  /*10840*/  IMAD.IADD R37, R2.reuse, 0x1, -R69 ;  /* 0x0000000102257824 */ /* 0x040fe200078e0a45 */
[----:B------:R-:W-:Y:S01]  /*10850*/  IABS R41, R41 ;  /* 0x0000002900297213 */ /* 0x000fe20000000000 */
[C---:B------:R-:W-:Y:S01]  /*10860*/  IMAD.IADD R8, R2.reuse, 0x1, -R3 ;  /* 0x0000000102087824 */ /* 0x040fe200078e0a03 */
[----:B------:R-:W-:Y:S01]  /*10870*/  IABS R20, R20 ;  /* 0x0000001400147213 */ /* 0x000fe20000000000 */
[----:B------:R-:W-:Y:S01]  /*10880*/  VIADD R44, R2, 0x8 ;  /* 0x00000008022c7836 */ /* 0x000fe20000000000 */
[----:B------:R-:W-:Y:S01]  /*10890*/  ISETP.GE.AND P6, PT, R7, R60, PT ;  /* 0x0000003c0700720c */ /* 0x000fe20003fc6270 */
[C---:B------:R-:W-:Y:S01]  /*108a0*/  VIADD R91, R3.reuse, 0x1 ;  /* 0x00000001035b7836 */ /* 0x040fe20000000000 */
[----:B------:R-:W-:Y:S01]  /*108b0*/  IABS R37, R37 ;  /* 0x0000002500257213 */ /* 0x000fe20000000000 */
[C---:B------:R-:W-:Y:S01]  /*108c0*/  IMAD.IADD R89, R44.reuse, 0x1, -R89 ;  /* 0x000000012c597824 */ /* 0x040fe200078e0a59 */
[----:B------:R-:W-:Y:S01]  /*108d0*/  I2FP.F32.S32 R41, R41 ;  /* 0x0000002900297245 */ /* 0x000fe20000201400 */
[----:B------:R-:W-:Y:S01]  /*108e0*/  IMAD.IADD R7, R44, 0x1, -R7 ;  /* 0x000000012c077824 */ /* 0x000fe200078e0a07 */
[----:B------:R-:W-:Y:S01]  /*108f0*/  IABS R8, R8 ;  /* 0x0000000800087213 */ /* 0x000fe20000000000 */
[----:B------:R-:W-:Y:S01]  /*10900*/  IMAD.IADD R72, R2, 0x1, -R91 ;  /* 0x0000000102487824 */ /* 0x000fe200078e0a5b */
[----:B------:R-:W-:Y:S01]  /*10910*/  I2FP.F32.S32 R20, R20 ;  /* 0x0000001400147245 */ /* 0x000fe20000201400 */
[C---:B------:R-:W-:Y:S01]  /*10920*/  FFMA.FTZ R32, -R0.reuse, R41, R28 ;  /* 0x0000002900207223 */ /* 0x040fe2000001011c */
[----:B------:R-:W-:Y:S01]  /*10930*/  I2FP.F32.S32 R37, R37 ;  /* 0x0000002500257245 */ /* 0x000fe20000201400 */
[C---:B------:R-:W-:Y:S01]  /*10940*/  VIADD R41, R3.reuse, 0x49 ;  /* 0x0000004903297836 */ /* 0x040fe20000000000 */
[----:B------:R-:W-:Y:S01]  /*10950*/  IABS R89, R89 ;  /* 0x0000005900597213 */ /* 0x000fe20000000000 */
[C---:B------:R-:W-:Y:S01]  /*10960*/  FFMA.FTZ R13, -R0.reuse, R20, R13 ;  /* 0x00000014000d7223 */ /* 0x040fe2000001010d */
[----:B------:R-:W-:Y:S01]  /*10970*/  I2FP.F32.S32 R93, R8 ;  /* 0x00000008005d7245 */ /* 0x000fe20000201400 */
[----:B------:R-:W-:Y:S01]  /*10980*/  FFMA.FTZ R172, -R0, R37, R24 ;  /* 0x0000002500ac7223 */ /* 0x000fe20000010118 */
[----:B------:R-:W-:Y:S01]  /*10990*/  IABS R7, R7 ;  /* 0x0000000700077213 */ /* 0x000fe20000000000 */
[----:B------:R-:W-:Y:S01]  /*109a0*/  IMAD.IADD R24, R2, 0x1, -R41 ;  /* 0x0000000102187824 */ /* 0x000fe200078e0a29 */
[----:B------:R-:W-:Y:S01]  /*109b0*/  I2FP.F32.S32 R20, R89 ;  /* 0x0000005900147245 */ /* 0x000fe20000201400 */
[C---:B------:R-:W-:Y:S01]  /*109c0*/  FFMA.FTZ R8, -R0.reuse, R93, R54 ;  /* 0x0000005d00087223 */ /* 0x040fe20000010136 */
[----:B------:R-:W-:Y:S01]  /*109d0*/  I2FP.F32.S32 R7, R7 ;  /* 0x0000000700077245 */ /* 0x000fe20000201400 */
[----:B------:R-:W-:Y:S01]  /*109e0*/  VIADD R81, R3, 0x20 ;  /* 0x0000002003517836 */ /* 0x000fe20000000000 */
[----:B------:R-:W-:Y:S01]  /*109f0*/  ISETP.GE.AND P1, PT, R65, R60, PT ;  /* 0x0000003c4100720c */ /* 0x000fe20003f26270 */
        /* <DEDUP_REMOVED lines=8> */
[----:B------:R-:W-:Y:S01]  /*10a80*/  IABS R24, R24 ;  /* 0x0000001800187213 */ /* 0x000fe20000000000 */
[----:B------:R-:W-:Y:S01]  /*10a90*/  VIADD R37, R3, 0x50 ;  /* 0x0000005003257836 */ /* 0x000fe20000000000 */
[----:B------:R-:W-:Y:S01]  /*10aa0*/  ISETP.GE.AND P1, PT, R79, R60, PT ;  /* 0x0000003c4f00720c */ /* 0x000fe20003f26270 */
[----:B------:R-:W-:Y:S01]  /*10ab0*/  FFMA.FTZ R56, -R0, R93, R56 ;  /* 0x0000005d00387223 */ /* 0x000fe20000010138 */
[----:B------:R-:W-:Y:S01]  /*10ac0*/  IABS R79, R85 ;  /* 0x00000055004f7213 */ /* 0x000fe20000000000 */
[----:B------:R-:W-:Y:S01]  /*10ad0*/  IMAD.IADD R131, R2, 0x1, -R37 ;  /* 0x0000000102837824 */ /* 0x000fe200078e0a25 */
[----:B------:R-:W-:Y:S01]  /*10ae0*/  I2FP.F32.S32 R24, R24 ;  /* 0x0000001800187245 */ /* 0x000fe20000201400 */
[----:B------:R-:W-:Y:S01]  /*10af0*/  IMAD.IADD R54, R44, 0x1, -R83 ;  /* 0x000000012c367824 */ /* 0x000fe200078e0a53 */
[----:B------:R-:W-:-:S02]  /*10b00*/  I2FP.F32.S32 R79, R79 ;  /* 0x0000004f004f7245 */ /* 0x000fc40000201400 */
[----:B------:R-:W-:Y:S01]  /*10b10*/  IABS R72, R72 ;  /* 0x0000004800487213 */ /* 0x000fe20000000000 */
[C---:B------:R-:W-:Y:S01]  /*10b20*/  FFMA.FTZ R17, -R0.reuse, R24, R17 ;  /* 0x0000001800117223 */ /* 0x040fe20000010111 */
[----:B------:R-:W-:Y:S01]  /*10b30*/  IABS R51, R51 ;  /* 0x0000003300337213 */ /* 0x000fe20000000000 */
[C---:B------:R-:W-:Y:S01]  /*10b40*/  FFMA.FTZ R24, -R0.reuse, R79, R42 ;  /* 0x0000004f00187223 */ /* 0x040fe2000001012a */
[----:B------:R-:W-:Y:S01]  /*10b50*/  I2FP.F32.S32 R72, R72 ;  /* 0x0000004800487245 */ /* 0x000fe20000201400 */
[----:B------:R-:W2:Y:S01]  /*10b60*/  LD.E R42, desc[UR4][R120.64+0xdc] ;  /* 0x0000dc04782a7980 */ /* 0x000ea2000c101900 */
[----:B------:R-:W-:Y:S02]  /*10b70*/  I2FP.F32.S32 R51, R51 ;  /* 0x0000003300337245 */ /* 0x000fe40000201400 */
[----:B------:R-:W-:Y:S01]  /*10b80*/  IABS R131, R131 ;  /* 0x0000008300837213 */ /* 0x000fe20000000000 */
[----:B------:R-:W-:Y:S01]  /*10b90*/  FFMA.FTZ R72, -R0, R72, R57 ;  /* 0x0000004800487223 */ /* 0x000fe20000010139 */
[----:B------:R-:W-:-:S02]  /*10ba0*/  VIADD R57, R3, 0x39 ;  /* 0x0000003903397836 */ /* 0x000fc40000000000 */
[----:B------:R-:W-:Y:S01]  /*10bb0*/  FFMA.FTZ R36, -R0, R51, R36 ;  /* 0x0000003300247223 */ /* 0x000fe20000010124 */
[----:B------:R-:W-:Y:S01]  /*10bc0*/  ISETP.GE.AND P2, PT, R91, R60, PT ;  /* 0x0000003c5b00720c */ /* 0x000fe20003f46270 */
[----:B------:R-:W-:Y:S01]  /*10bd0*/  VIADD R51, R3, 0x41 ;  /* 0x0000004103337836 */ /* 0x000fe20000000000 */
[----:B------:R-:W-:Y:S01]  /*10be0*/  I2FP.F32.S32 R131, R131 ;  /* 0x0000008300837245 */ /* 0x000fe20000201400 */
[----:B------:R-:W-:Y:S01]  /*10bf0*/  IMAD.IADD R146, R2, 0x1, -R57 ;  /* 0x0000000102927824 */ /* 0x000fe200078e0a39 */
[----:B------:R-:W-:Y:S01]  /*10c00*/  IABS R46, R46 ;  /* 0x0000002e002e7213 */ /* 0x000fe20000000000 */
[----:B------:R-:W-:Y:S01]  /*10c10*/  IMAD.IADD R91, R44, 0x1, -R91 ;  /* 0x000000012c5b7824 */ /* 0x000fe200078e0a5b */
[----:B------:R-:W-:Y:S01]  /*10c20*/  FSEL R68, R55, -INF , !P0 ;  /* 0xff80000037447808 */ /* 0x000fe20004000000 */
[----:B------:R-:W-:Y:S01]  /*10c30*/  IMAD.IADD R28, R2, 0x1, -R51 ;  /* 0x00000001021c7824 */ /* 0x000fe200078e0a33 */
[----:B------:R-:W-:Y:S01]  /*10c40*/  IABS R146, R146 ;  /* 0x0000009200927213 */ /* 0x000fe20000000000 */
[----:B------:R-:W-:Y:S01]  /*10c50*/  FFMA.FTZ R131, -R0, R131, R12 ;  /* 0x0000008300837223 */ /* 0x000fe2000001010c */
[----:B------:R-:W-:-:S02]  /*10c60*/  IABS R91, R91 ;  /* 0x0000005b005b7213 */ /* 0x000fc40000000000 */
[----:B------:R-:W-:Y:S02]  /*10c70*/  I2FP.F32.S32 R146, R146 ;  /* 0x0000009200927245 */ /* 0x000fe40000201400 */
[----:B------:R-:W-:Y:S02]  /*10c80*/  IABS R28, R28 ;  /* 0x0000001c001c7213 */ /* 0x000fe40000000000 */
[----:B------:R-:W-:Y:S01]  /*10c90*/  I2FP.F32.S32 R12, R91 ;  /* 0x0000005b000c7245 */ /* 0x000fe20000201400 */
[C---:B------:R-:W-:Y:S01]  /*10ca0*/  FFMA.FTZ R146, -R0.reuse, R146, R25 ;  /* 0x0000009200927223 */ /* 0x040fe20000010119 */
[C---:B------:R-:W-:Y:S01]  /*10cb0*/  VIADD R25, R3.reuse, 0x59 ;  /* 0x0000005903197836 */ /* 0x040fe20000000000 */
[----:B------:R-:W-:Y:S02]  /*10cc0*/  I2FP.F32.S32 R28, R28 ;  /* 0x0000001c001c7245 */ /* 0x000fe40000201400 */
[----:B------:R-:W-:Y:S01]  /*10cd0*/  FFMA.FTZ R12, -R0, R12, R59 ;  /* 0x0000000c000c7223 */ /* 0x000fe2000001013b */
[----:B------:R-:W-:Y:S01]  /*10ce0*/  IMAD.IADD R128, R2, 0x1, -R25 ;  /* 0x0000000102807824 */ /* 0x000fe200078e0a19 */
[----:B------:R-:W-:Y:S01]  /*10cf0*/  I2FP.F32.S32 R46, R46 ;  /* 0x0000002e002e7245 */ /* 0x000fe20000201400 */
[----:B------:R-:W-:Y:S01]  /*10d00*/  FFMA.FTZ R65, -R0, R28, R21 ;  /* 0x0000001c00417223 */ /* 0x000fe20000010115 */
[----:B------:R-:W-:Y:S01]  /*10d10*/  IMAD.IADD R55, R44, 0x1, -R77 ;  /* 0x000000012c377824 */ /* 0x000fe200078e0a4d */
[----:B------:R-:W-:Y:S01]  /*10d20*/  FSEL R28, R12, -INF , !P2 ;  /* 0xff8000000c1c7808 */ /* 0x000fe20005000000 */
[----:B------:R-:W-:Y:S01]  /*10d30*/  IMAD.IADD R12, R44, 0x1, -R87 ;  /* 0x000000012c0c7824 */ /* 0x000fe200078e0a57 */
[----:B------:R-:W-:Y:S01]  /*10d40*/  IABS R128, R128 ;  /* 0x0000008000807213 */ /* 0x000fe20000000000 */
[----:B------:R-:W-:Y:S01]  /*10d50*/  FFMA.FTZ R39, -R0, R46, R39 ;  /* 0x0000002e00277223 */ /* 0x000fe20000010127 */
[C---:B------:R-:W-:Y:S01]  /*10d60*/  IMAD.IADD R59, R44.reuse, 0x1, -R81 ;  /* 0x000000012c3b7824 */ /* 0x040fe200078e0a51 */
[----:B------:R-:W-:Y:S01]  /*10d70*/  IABS R54, R54 ;  /* 0x0000003600367213 */ /* 0x000fe20000000000 */
[----:B------:R-:W-:Y:S01]  /*10d80*/  VIADD R21, R3, 0x60 ;  /* 0x0000006003157836 */ /* 0x000fe20000000000 */
[----:B------:R-:W-:Y:S01]  /*10d90*/  I2FP.F32.S32 R128, R128 ;  /* 0x0000008000807245 */ /* 0x000fe20000201400 */
[----:B------:R-:W-:Y:S01]  /*10da0*/  IMAD.IADD R46, R44, 0x1, -R75 ;  /* 0x000000012c2e7824 */ /* 0x000fe200078e0a4b */
[----:B------:R-:W-:Y:S01]  /*10db0*/  IABS R12, R12 ;  /* 0x0000000c000c7213 */ /* 0x000fe20000000000 */
[----:B------:R-:W-:Y:S01]  /*10dc0*/  IMAD.IADD R123, R2, 0x1, -R21 ;  /* 0x00000001027b7824 */ /* 0x000fe200078e0a15 */
[----:B------:R-:W-:Y:S01]  /*10dd0*/  IABS R55, R55 ;  /* 0x0000003700377213 */ /* 0x000fe20000000000 */
[----:B------:R-:W-:Y:S01]  /*10de0*/  FFMA.FTZ R128, -R0, R128, R9 ;  /* 0x0000008000807223 */ /* 0x000fe20000010109 */
[----:B------:R-:W-:Y:S01]  /*10df0*/  IMAD.IADD R9, R44, 0x1, -R3 ;  /* 0x000000012c097824 */ /* 0x000fe200078e0a03 */
[----:B------:R-:W-:-:S02]  /*10e00*/  IABS R46, R46 ;  /* 0x0000002e002e7213 */ /* 0x000fc40000000000 */
[----:B------:R-:W-:Y:S02]  /*10e10*/  I2FP.F32.S32 R12, R12 ;  /* 0x0000000c000c7245 */ /* 0x000fe40000201400 */
[----:B------:R-:W-:Y:S02]  /*10e20*/  IABS R9, R9 ;  /* 0x0000000900097213 */ /* 0x000fe40000000000 */
[----:B------:R-:W-:Y:S01]  /*10e30*/  I2FP.F32.S32 R46, R46 ;  /* 0x0000002e002e7245 */ /* 0x000fe20000201400 */
[----:B------:R-:W-:Y:S01]  /*10e40*/  FFMA.FTZ R12, -R0, R12, R47 ;  /* 0x0000000c000c7223 */ /* 0x000fe2000001012f */
[----:B------:R-:W-:Y:S01]  /*10e50*/  I2FP.F32.S32 R9, R9 ;  /* 0x0000000900097245 */ /* 0x000fe20000201400 */
[----:B------:R-:W-:Y:S01]  /*10e60*/  IMAD.IADD R47, R44, 0x1, -R73 ;  /* 0x000000012c2f7824 */ /* 0x000fe200078e0a49 */
[----:B------:R-:W-:Y:S02]  /*10e70*/  IABS R59, R59 ;  /* 0x0000003b003b7213 */ /* 0x000fe40000000000 */
[----:B------:R-:W-:Y:S01]  /*10e80*/  I2FP.F32.S32 R54, R54 ;  /* 0x0000003600367245 */ /* 0x000fe20000201400 */
[----:B------:R-:W-:Y:S01]  /*10e90*/  FFMA.FTZ R58, -R0, R9, R58 ;  /* 0x00000009003a7223 */ /* 0x000fe2000001013a */
[----:B------:R-:W-:Y:S01]  /*10ea0*/  FSEL R9, R56, -INF , !P3 ;  /* 0xff80000038097808 */ /* 0x000fe20005800000 */
[----:B------:R-:W-:Y:S01]  /*10eb0*/  FFMA.FTZ R35, -R0, R46, R35 ;  /* 0x0000002e00237223 */ /* 0x000fe20000010123 */
[----:B------:R-:W-:Y:S01]  /*10ec0*/  FSEL R56, R40, -INF , !P4 ;  /* 0xff80000028387808 */ /* 0x000fe20006000000 */
[C---:B------:R-:W-:Y:S01]  /*10ed0*/  IMAD.IADD R40, R44.reuse, 0x1, -R71 ;  /* 0x000000012c287824 */ /* 0x040fe200078e0a47 */
[----:B------:R-:W-:Y:S01]  /*10ee0*/  I2FP.F32.S32 R55, R55 ;  /* 0x0000003700377245 */ /* 0x000fe20000201400 */
[----:B------:R-:W-:Y:S01]  /*10ef0*/  IMAD.IADD R46, R44, 0x1, -R51 ;  /* 0x000000012c2e7824 */ /* 0x000fe200078e0a33 */
[----:B------:R-:W-:Y:S01]  /*10f00*/  I2FP.F32.S32 R59, R59 ;  /* 0x0000003b003b7245 */ /* 0x000fe20000201400 */
[----:B------:R-:W-:Y:S01]  /*10f10*/  FFMA.FTZ R43, -R0, R54, R43 ;  /* 0x00000036002b7223 */ /* 0x000fe2000001012b */
[----:B------:R-:W-:-:S02]  /*10f20*/  IABS R40, R40 ;  /* 0x0000002800287213 */ /* 0x000fc40000000000 */
[----:B------:R-:W-:Y:S01]  /*10f30*/  IABS R47, R47 ;  /* 0x0000002f002f7213 */ /* 0x000fe20000000000 */
[C---:B------:R-:W-:Y:S01]  /*10f40*/  FFMA.FTZ R34, -R0.reuse, R55, R34 ;  /* 0x0000003700227223 */ /* 0x040fe20000010122 */
[----:B------:R-:W-:Y:S01]  /*10f50*/  IABS R46, R46 ;  /* 0x0000002e002e7213 */ /* 0x000fe20000000000 */
[----:B------:R-:W-:Y:S01]  /*10f60*/  FFMA.FTZ R38, -R0, R59, R38 ;  /* 0x0000003b00267223 */ /* 0x000fe20000010126 */
[----:B------:R-:W-:Y:S02]  /*10f70*/  FSEL R7, R58, -INF , !P3 ;  /* 0xff8000003a077808 */ /* 0x000fe40005800000 */
[----:B------:R-:W-:Y:S02]  /*10f80*/  I2FP.F32.S32 R40, R40 ;  /* 0x0000002800287245 */ /* 0x000fe40000201400 */
[----:B------:R-:W-:Y:S02]  /*10f90*/  ISETP.GE.AND P3, PT, R83, R60, PT ;  /* 0x0000003c5300720c */ /* 0x000fe40003f66270 */
[----:B------:R-:W-:-:S02]  /*10fa0*/  FSEL R62, R62, -INF , !P0 ;  /* 0xff8000003e3e7808 */ /* 0x000fc40004000000 */
[----:B------:R-:W-:Y:S02]  /*10fb0*/  I2FP.F32.S32 R47, R47 ;  /* 0x0000002f002f7245 */ /* 0x000fe40000201400 */
[----:B------:R-:W-:Y:S02]  /*10fc0*/  I2FP.F32.S32 R46, R46 ;  /* 0x0000002e002e7245 */ /* 0x000fe40000201400 */
[----:B------:R-:W-:Y:S02]  /*10fd0*/  FSEL R72, R72, -INF , !P2 ;  /* 0xff80000048487808 */ /* 0x000fe40005000000 */
[-C--:B------:R-:W-:Y:S02]  /*10fe0*/  ISETP.GE.AND P0, PT, R77, R60.reuse, PT ;  /* 0x0000003c4d00720c */ /* 0x080fe40003f06270 */
[----:B------:R-:W-:Y:S02]  /*10ff0*/  ISETP.GE.AND P2, PT, R81, R60, PT ;  /* 0x0000003c5100720c */ /* 0x000fe40003f46270 */
[----:B------:R-:W-:Y:S01]  /*11000*/  FSEL R54, R6, -INF , !P5 ;  /* 0xff80000006367808 */ /* 0x000fe20006800000 */
[----:B------:R-:W-:Y:S01]  /*11010*/  FFMA.FTZ R31, -R0, R40, R31 ;  /* 0x00000028001f7223 */ /* 0x000fe2000001011f */
[----:B------:R-:W-:Y:S01]  /*11020*/  FSEL R6, R24, -INF , !P4 ;  /* 0xff80000018067808 */ /* 0x000fe20006000000 */
[----:B------:R-:W-:Y:S01]  /*11030*/  FFMA.FTZ R30, -R0, R47, R30 ;  /* 0x0000002f001e7223 */ /* 0x000fe2000001011e */
[----:B------:R-:W-:Y:S01]  /*11040*/  FSEL R58, R52, -INF , !P6 ;  /* 0xff800000343a7808 */ /* 0x000fe20007000000 */
[----:B------:R-:W-:Y:S01]  /*11050*/  FFMA.FTZ R23, -R0, R46, R23 ;  /* 0x0000002e00177223 */ /* 0x000fe20000010117 */
[----:B------:R-:W-:-:S02]  /*11060*/  FSEL R20, R20, -INF , !P6 ;  /* 0xff80000014147808 */ /* 0x000fc40007000000 */
[----:B------:R-:W-:Y:S02]  /*11070*/  FSEL R12, R12, -INF , !P5 ;  /* 0xff8000000c0c7808 */ /* 0x000fe40006800000 */
[----:B------:R-:W-:Y:S02]  /*11080*/  FSEL R24, R4, -INF , !P3 ;  /* 0xff80000004187808 */ /* 0x000fe40005800000 */
[----:B------:R-:W-:Y:S01]  /*11090*/  FSEL R180, R39, -INF , !P1 ;  /* 0xff80000027b47808 */ /* 0x000fe20004800000 */
[C---:B------:R-:W-:Y:S01]  /*110a0*/  IMAD.IADD R39, R44.reuse, 0x1, -R53 ;  /* 0x000000012c277824 */ /* 0x040fe200078e0a35 */
[-C--:B------:R-:W-:Y:S02]  /*110b0*/  ISETP.GE.AND P6, PT, R75, R60.reuse, PT ;  /* 0x0000003c4b00720c */ /* 0x080fe40003fc6270 */
[----:B------:R-:W-:Y:S02]  /*110c0*/  ISETP.GE.AND P5, PT, R73, R60, PT ;  /* 0x0000003c4900720c */ /* 0x000fe40003fa6270 */
[----:B------:R-:W-:Y:S01]  /*110d0*/  FSEL R4, R43, -INF , !P3 ;  /* 0xff8000002b047808 */ /* 0x000fe20005800000 */
[----:B------:R-:W-:Y:S01]  /*110e0*/  IMAD.IADD R43, R44, 0x1, -R69 ;  /* 0x000000012c2b7824 */ /* 0x000fe200078e0a45 */
[----:B------:R-:W-:-:S02]  /*110f0*/  FSEL R184, R184, -INF , !P0 ;  /* 0xff800000b8b87808 */ /* 0x000fc40004000000 */
[----:B------:R-:W-:Y:S02]  /*11100*/  FSEL R40, R34, -INF , !P0 ;  /* 0xff80000022287808 */ /* 0x000fe40004000000 */
[----:B------:R-:W-:Y:S02]  /*11110*/  FSEL R186, R36, -INF , !P2 ;  /* 0xff80000024ba7808 */ /* 0x000fe40005000000 */
[----:B------:R-:W-:Y:S02]  /*11120*/  FSEL R38, R38, -INF , !P2 ;  /* 0xff80000026267808 */ /* 0x000fe40005000000 */
[-C--:B------:R-:W-:Y:S02]  /*11130*/  ISETP.GE.AND P0, PT, R51, R60.reuse, PT ;  /* 0x0000003c3300720c */ /* 0x080fe40003f06270 */
[----:B------:R-:W-:Y:S01]  /*11140*/  ISETP.GE.AND P2, PT, R57, R60, PT ;  /* 0x0000003c3900720c */ /* 0x000fe20003f46270 */
[C---:B------:R-:W-:Y:S01]  /*11150*/  IMAD.IADD R57, R44.reuse, 0x1, -R57 ;  /* 0x000000012c397824 */ /* 0x040fe200078e0a39 */
[----:B------:R-:W-:Y:S01]  /*11160*/  FSEL R36, R35, -INF , !P6 ;  /* 0xff80000023247808 */ /* 0x000fe20007000000 */
[----:B------:R-:W-:Y:S01]  /*11170*/  IMAD.IADD R35, R44, 0x1, -R45 ;  /* 0x000000012c237824 */ /* 0x000fe200078e0a2d */
[----:B------:R-:W-:-:S02]  /*11180*/  FSEL R34, R32, -INF , !P5 ;  /* 0xff80000020227808 */ /* 0x000fc40006800000 */
[----:B------:R-:W-:Y:S01]  /*11190*/  FSEL R32, R30, -INF , !P5 ;  /* 0xff8000001e207808 */ /* 0x000fe20006800000 */
[C---:B------:R-:W-:Y:S01]  /*111a0*/  IMAD.IADD R30, R44.reuse, 0x1, -R41 ;  /* 0x000000012c1e7824 */ /* 0x040fe200078e0a29 */
[----:B------:R-:W-:Y:S02]  /*111b0*/  IABS R39, R39 ;  /* 0x0000002700277213 */ /* 0x000fe40000000000 */
[----:B------:R-:W-:Y:S01]  /*111c0*/  FSEL R66, R23, -INF , !P0 ;  /* 0xff80000017427808 */ /* 0x000fe20004000000 */
[----:B------:R-:W-:Y:S01]  /*111d0*/  IMAD.IADD R23, R44, 0x1, -R37 ;  /* 0x000000012c177824 */ /* 0x000fe200078e0a25 */
[----:B------:R-:W-:Y:S02]  /*111e0*/  IABS R43, R43 ;  /* 0x0000002b002b7213 */ /* 0x000fe40000000000 */
[----:B------:R-:W-:Y:S02]  /*111f0*/  ISETP.GE.AND P5, PT, R41, R60, PT ;  /* 0x0000003c2900720c */ /* 0x000fe40003fa6270 */
[----:B------:R-:W-:-:S02]  /*11200*/  IABS R41, R57 ;  /* 0x0000003900297213 */ /* 0x000fc40000000000 */
[----:B------:R-:W-:Y:S02]  /*11210*/  IABS R123, R123 ;  /* 0x0000007b007b7213 */ /* 0x000fe40000000000 */
[----:B------:R-:W-:Y:S02]  /*11220*/  I2FP.F32.S32 R39, R39 ;  /* 0x0000002700277245 */ /* 0x000fe40000201400 */
[----:B------:R-:W-:Y:S02]  /*11230*/  I2FP.F32.S32 R43, R43 ;  /* 0x0000002b002b7245 */ /* 0x000fe40000201400 */
[----:B------:R-:W-:Y:S02]  /*11240*/  IABS R35, R35 ;  /* 0x0000002300237213 */ /* 0x000fe40000000000 */
[----:B------:R-:W-:Y:S02]  /*11250*/  IABS R30, R30 ;  /* 0x0000001e001e7213 */ /* 0x000fe40000000000 */
[----:B------:R-:W-:-:S02]  /*11260*/  IABS R23, R23 ;  /* 0x0000001700177213 */ /* 0x000fc40000000000 */
[----:B------:R-:W-:Y:S01]  /*11270*/  I2FP.F32.S32 R41, R41 ;  /* 0x0000002900297245 */ /* 0x000fe20000201400 */
[C---:B------:R-:W-:Y:S01]  /*11280*/  FFMA.FTZ R22, -R0.reuse, R39, R22 ;  /* 0x0000002700167223 */ /* 0x040fe20000010116 */
[----:B------:R-:W-:Y:S01]  /*11290*/  I2FP.F32.S32 R123, R123 ;  /* 0x0000007b007b7245 */ /* 0x000fe20000201400 */
[----:B------:R-:W-:Y:S01]  /*112a0*/  FFMA.FTZ R26, -R0, R43, R26 ;  /* 0x0000002b001a7223 */ /* 0x000fe2000001011a */
[----:B------:R-:W-:Y:S02]  /*112b0*/  FSEL R64, R64, -INF , !P1 ;  /* 0xff80000040407808 */ /* 0x000fe40004800000 */
[----:B------:R-:W-:Y:S02]  /*112c0*/  I2FP.F32.S32 R35, R35 ;  /* 0x0000002300237245 */ /* 0x000fe40000201400 */
[----:B------:R-:W-:Y:S02]  /*112d0*/  I2FP.F32.S32 R30, R30 ;  /* 0x0000001e001e7245 */ /* 0x000fe40000201400 */
[----:B------:R-:W-:Y:S01]  /*112e0*/  I2FP.F32.S32 R23, R23 ;  /* 0x0000001700177245 */ /* 0x000fe20000201400 */
[C---:B------:R-:W-:Y:S01]  /*112f0*/  FFMA.FTZ R27, -R0.reuse, R41, R27 ;  /* 0x00000029001b7223 */ /* 0x040fe2000001011b */
[-C--:B------:R-:W-:Y:S01]  /*11300*/  ISETP.GE.AND P1, PT, R53, R60.reuse, PT ;  /* 0x0000003c3500720c */ /* 0x080fe20003f26270 */
[----:B------:R-:W-:Y:S01]  /*11310*/  FFMA.FTZ R123, -R0, R123, R124 ;  /* 0x0000007b007b7223 */ /* 0x000fe2000001017c */
[----:B------:R-:W-:-:S02]  /*11320*/  ISETP.GE.AND P4, PT, R71, R60, PT ;  /* 0x0000003c4700720c */ /* 0x000fc40003f86270 */
[----:B------:R-:W-:Y:S01]  /*11330*/  ISETP.GE.AND P3, PT, R69, R60, PT ;  /* 0x0000003c4500720c */ /* 0x000fe20003f66270 */
[----:B------:R-:W-:Y:S01]  /*11340*/  FFMA.FTZ R18, -R0, R35, R18 ;  /* 0x0000002300127223 */ /* 0x000fe20000010112 */
[----:B------:R-:W-:Y:S01]  /*11350*/  FSEL R182, R182, -INF , !P6 ;  /* 0xff800000b6b67808 */ /* 0x000fe20007000000 */
[----:B------:R-:W-:Y:S01]  /*11360*/  FFMA.FTZ R19, -R0, R30, R19 ;  /* 0x0000001e00137223 */ /* 0x000fe20000010113 */
[----:B------:R-:W-:Y:S01]  /*11370*/  FSEL R124, R22, -INF , !P1 ;  /* 0xff800000167c7808 */ /* 0x000fe20004800000 */
[----:B------:R-:W-:Y:S01]  /*11380*/  FFMA.FTZ R22, -R0, R23, R14 ;  /* 0x0000001700167223 */ /* 0x000fe2000001010e */
[----:B------:R-:W-:Y:S01]  /*11390*/  ISETP.GE.AND P6, PT, R45, R60, PT ;  /* 0x0000003c2d00720c */ /* 0x000fe20003fc6270 */
[----:B------:R-:W-:Y:S01]  /*113a0*/  VIADD R23, R3, 0x69 ;  /* 0x0000006903177836 */ /* 0x000fe20000000000 */
[----:B------:R-:W-:Y:S02]  /*113b0*/  FSEL R178, R178, -INF , !P4 ;  /* 0xff800000b2b27808 */ /* 0x000fe40006000000 */
[----:B------:R-:W-:-:S02]  /*113c0*/  FSEL R144, R31, -INF , !P4 ;  /* 0xff8000001f907808 */ /* 0x000fc40006000000 */
[----:B------:R-:W-:Y:S01]  /*113d0*/  FSEL R142, R26, -INF , !P3 ;  /* 0xff8000001a8e7808 */ /* 0x000fe20005800000 */
[----:B------:R-:W-:Y:S01]  /*113e0*/  IMAD.IADD R26, R44, 0x1, -R25 ;  /* 0x000000012c1a7824 */ /* 0x000fe200078e0a19 */
[-C--:B------:R-:W-:Y:S02]  /*113f0*/  ISETP.GE.AND P4, PT, R37, R60.reuse, PT ;  /* 0x0000003c2500720c */ /* 0x080fe40003f86270 */
[----:B------:R-:W-:Y:S02]  /*11400*/  FSEL R146, R146, -INF , !P2 ;  /* 0xff80000092927808 */ /* 0x000fe40005000000 */
[----:B------:R-:W-:Y:S01]  /*11410*/  FSEL R140, R27, -INF , !P2 ;  /* 0xff8000001b8c7808 */ /* 0x000fe20005000000 */
[C---:B------:R-:W-:Y:S01]  /*11420*/  IMAD.IADD R30, R44.reuse, 0x1, -R33 ;  /* 0x000000012c1e7824 */ /* 0x040fe200078e0a21 */
[----:B------:R-:W-:Y:S01]  /*11430*/  ISETP.GE.AND P2, PT, R29, R60, PT ;  /* 0x0000003c1d00720c */ /* 0x000fe20003f46270 */
[----:B------:R-:W-:Y:S01]  /*11440*/  IMAD.IADD R29, R44, 0x1, -R29 ;  /* 0x000000012c1d7824 */ /* 0x000fe200078e0a1d */
[----:B------:R-:W-:-:S02]  /*11450*/  FSEL R132, R18, -INF , !P6 ;  /* 0xff80000012847808 */ /* 0x000fc40007000000 */
[----:B------:R-:W-:Y:S02]  /*11460*/  FSEL R67, R67, -INF , !P1 ;  /* 0xff80000043437808 */ /* 0x000fe40004800000 */
[----:B------:R-:W-:Y:S01]  /*11470*/  FSEL R130, R19, -INF , !P5 ;  /* 0xff80000013827808 */ /* 0x000fe20006800000 */
[----:B------:R-:W-:Y:S01]  /*11480*/  IMAD.IADD R19, R2, 0x1, -R23 ;  /* 0x0000000102137824 */ /* 0x000fe200078e0a17 */
[----:B------:R-:W-:Y:S02]  /*11490*/  FSEL R131, R131, -INF , !P4 ;  /* 0xff80000083837808 */ /* 0x000fe40006000000 */
[----:B------:R-:W-:Y:S02]  /*114a0*/  FSEL R18, R22, -INF , !P4 ;  /* 0xff80000016127808 */ /* 0x000fe40006000000 */
[----:B------:R-:W-:Y:S01]  /*114b0*/  ISETP.GE.AND P1, PT, R25, R60, PT ;  /* 0x0000003c1900720c */ /* 0x000fe20003f26270 */
[----:B------:R-:W-:Y:S01]  /*114c0*/  VIADD R25, R3, 0x68 ;  /* 0x0000006803197836 */ /* 0x000fe20000000000 */
[----:B------:R-:W-:-:S02]  /*114d0*/  IABS R26, R26 ;  /* 0x0000001a001a7213 */ /* 0x000fc40000000000 */
[-C--:B------:R-:W-:Y:S01]  /*114e0*/  ISETP.GE.AND P4, PT, R23, R60.reuse, PT ;  /* 0x0000003c1700720c */ /* 0x080fe20003f86270 */
[C---:B------:R-:W-:Y:S01]  /*114f0*/  IMAD.IADD R23, R44.reuse, 0x1, -R23 ;  /* 0x000000012c177824 */ /* 0x040fe200078e0a17 */
[----:B------:R-:W-:Y:S01]  /*11500*/  FSEL R65, R65, -INF , !P0 ;  /* 0xff80000041417808 */ /* 0x000fe20004000000 */
[----:B------:R-:W-:Y:S01]  /*11510*/  IMAD.IADD R45, R44, 0x1, -R21 ;  /* 0x000000012c2d7824 */ /* 0x000fe200078e0a15 */
[----:B------:R-:W-:Y:S02]  /*11520*/  ISETP.GE.AND P0, PT, R21, R60, PT ;  /* 0x0000003c1500720c */ /* 0x000fe40003f06270 */
[----:B------:R-:W-:Y:S02]  /*11530*/  IABS R30, R30 ;  /* 0x0000001e001e7213 */ /* 0x000fe40000000000 */
[----:B------:R-:W-:Y:S02]  /*11540*/  IABS R21, R29 ;  /* 0x0000001d00157213 */ /* 0x000fe40000000000 */
[----:B------:R-:W-:Y:S01]  /*11550*/  I2FP.F32.S32 R26, R26 ;  /* 0x0000001a001a7245 */ /* 0x000fe20000201400 */
[----:B------:R-:W-:Y:S01]  /*11560*/  IMAD.IADD R22, R2, 0x1, -R25 ;  /* 0x0000000102167824 */ /* 0x000fe200078e0a19 */
[----:B------:R-:W-:-:S02]  /*11570*/  FSEL R122, R17, -INF , !P5 ;  /* 0xff800000117a7808 */ /* 0x000fc40006800000 */
[----:B------:R-:W-:Y:S01]  /*11580*/  ISETP.GE.AND P5, PT, R25, R60, PT ;  /* 0x0000003c1900720c */ /* 0x000fe20003fa6270 */
[----:B------:R-:W-:Y:S01]  /*11590*/  IMAD.IADD R25, R44, 0x1, -R25 ;  /* 0x000000012c197824 */ /* 0x000fe200078e0a19 */
[----:B------:R-:W-:Y:S02]  /*115a0*/  IABS R23, R23 ;  /* 0x0000001700177213 */ /* 0x000fe40000000000 */
[----:B------:R-:W-:Y:S02]  /*115b0*/  FMNMX3.FTZ R31, R9, R72, R70, !PT ;  /* 0x00000048091f7276 */ /* 0x000fe40007810046 */
[----:B------:R-:W-:Y:S02]  /*115c0*/  I2FP.F32.S32 R30, R30 ;  /* 0x0000001e001e7245 */ /* 0x000fe40000201400 */
[----:B------:R-:W-:Y:S01]  /*115d0*/  I2FP.F32.S32 R21, R21 ;  /* 0x0000001500157245 */ /* 0x000fe20000201400 */
[----:B------:R-:W-:Y:S01]  /*115e0*/  FFMA.FTZ R26, -R0, R26, R11 ;  /* 0x0000001a001a7223 */ /* 0x000fe2000001010b */
[----:B------:R-:W-:Y:S01]  /*115f0*/  FSEL R172, R172, -INF , !P3 ;  /* 0xff800000acac7808 */ /* 0x000fe20005800000 */
[----:B------:R-:W-:Y:S01]  /*11600*/  VIADD R11, R3, 0x78 ;  /* 0x00000078030b7836 */ /* 0x000fe20000000000 */
[----:B------:R-:W-:-:S02]  /*11610*/  ISETP.GE.AND P3, PT, R33, R60, PT ;  /* 0x0000003c2100720c */ /* 0x000fc40003f66270 */
[----:B------:R-:W-:Y:S02]  /*11620*/  FMNMX3.FTZ R31, R31, R62, R58, !PT ;  /* 0x0000003e1f1f7276 */ /* 0x000fe4000781003a */
[----:B------:R-:W-:Y:S01]  /*11630*/  I2FP.F32.S32 R46, R23 ;  /* 0x00000017002e7245 */ /* 0x000fe20000201400 */
[C---:B------:R-:W-:Y:S01]  /*11640*/  FFMA.FTZ R14, -R0.reuse, R30, R15 ;  /* 0x0000001e000e7223 */ /* 0x040fe2000001010f */
[----:B------:R-:W-:Y:S01]  /*11650*/  FMNMX3.FTZ R23, R7, R28, R8, !PT ;  /* 0x0000001c07177276 */ /* 0x000fe20007810008 */
[----:B------:R-:W-:Y:S01]  /*11660*/  FFMA.FTZ R10, -R0, R21, R10 ;  /* 0x00000015000a7223 */ /* 0x000fe2000001010a */
[----:B------:R-:W-:Y:S01]  /*11670*/  IABS R25, R25 ;  /* 0x0000001900197213 */ /* 0x000fe20000000000 */
[----:B------:R-:W-:Y:S01]  /*11680*/  VIADD R27, R3, 0x61 ;  /* 0x00000061031b7836 */ /* 0x000fe20000000000 */
[----:B------:R-:W-:Y:S01]  /*11690*/  FSEL R129, R13, -INF , !P3 ;  /* 0xff8000000d817808 */ /* 0x000fe20005800000 */
[C---:B------:R-:W-:Y:S01]  /*116a0*/  VIADD R21, R3.reuse, 0x70 ;  /* 0x0000007003157836 */ /* 0x040fe20000000000 */
[----:B------:R-:W-:Y:S01]  /*116b0*/  FSEL R128, R128, -INF , !P1 ;  /* 0xff80000080807808 */ /* 0x000fe20004800000 */
[C---:B------:R-:W-:Y:S01]  /*116c0*/  VIADD R15, R3.reuse, 0x71 ;  /* 0x00000071030f7836 */ /* 0x040fe20000000000 */
[----:B------:R-:W-:Y:S01]  /*116d0*/  FSEL R26, R26, -INF , !P1 ;  /* 0xff8000001a1a7808 */ /* 0x000fe20004800000 */
[----:B------:R-:W-:Y:S01]  /*116e0*/  VIADD R3, R3, 0x79 ;  /* 0x0000007903037836 */ /* 0x000fe20000000000 */
[----:B------:R-:W-:Y:S01]  /*116f0*/  FMNMX3.FTZ R31, R31, R54, R56, !PT ;  /* 0x000000361f1f7276 */ /* 0x000fe20007810038 */
[--C-:B------:R-:W-:Y:S01]  /*11700*/  IMAD.IADD R13, R2, 0x1, -R11.reuse ;  /* 0x00000001020d7824 */ /* 0x100fe200078e0a0b */
[----:B------:R-:W-:Y:S01]  /*11710*/  ISETP.GE.AND P1, PT, R11, R60, PT ;  /* 0x0000003c0b00720c */ /* 0x000fe20003f26270 */
[----:B------:R-:W-:Y:S01]  /*11720*/  IMAD.IADD R11, R44, 0x1, -R11 ;  /* 0x000000012c0b7824 */ /* 0x000fe200078e0a0b */
[----:B------:R-:W-:-:S02]  /*11730*/  FMNMX3.FTZ R23, R23, R68, R20, !PT ;  /* 0x0000004417177276 */ /* 0x000fc40007810014 */
[----:B------:R-:W-:Y:S02]  /*11740*/  FSEL R119, R16, -INF , !P6 ;  /* 0xff80000010777808 */ /* 0x000fe40007000000 */
[----:B------:R-:W-:Y:S01]  /*11750*/  I2FP.F32.S32 R25, R25 ;  /* 0x0000001900197245 */ /* 0x000fe20000201400 */
[----:B------:R-:W-:Y:S01]  /*11760*/  IMAD.IADD R17, R2, 0x1, -R21 ;  /* 0x0000000102117824 */ /* 0x000fe200078e0a15 */
[----:B------:R-:W-:Y:S01]  /*11770*/  FSEL R16, R14, -INF , !P3 ;  /* 0xff8000000e107808 */ /* 0x000fe20005800000 */
[----:B------:R-:W-:Y:S01]  /*11780*/  IMAD.IADD R14, R2, 0x1, -R15 ;  /* 0x00000001020e7824 */ /* 0x000fe200078e0a0f */
[----:B------:R-:W-:Y:S01]  /*11790*/  FSEL R47, R10, -INF , !P2 ;  /* 0xff8000000a2f7808 */ /* 0x000fe20005000000 */
[C---:B------:R-:W-:Y:S01]  /*117a0*/  IMAD.IADD R10, R2.reuse, 0x1, -R27 ;  /* 0x00000001020a7824 */ /* 0x040fe200078e0a1b */
[----:B------:R-:W-:Y:S01]  /*117b0*/  FMNMX3.FTZ R31, R31, R24, R186, !PT ;  /* 0x000000181f1f7276 */ /* 0x000fe200078100ba */
[----:B------:R-:W-:Y:S01]  /*117c0*/  IMAD.IADD R2, R2, 0x1, -R3 ;  /* 0x0000000102027824 */ /* 0x000fe200078e0a03 */
[----:B------:R-:W-:Y:S01]  /*117d0*/  FMNMX3.FTZ R23, R23, R12, R6, !PT ;  /* 0x0000000c17177276 */ /* 0x000fe20007810006 */
[----:B------:R-:W-:Y:S01]  /*117e0*/  FFMA.FTZ R57, -R0, R25, R114 ;  /* 0x0000001900397223 */ /* 0x000fe20000010172 */
[----:B------:R-:W-:-:S02]  /*117f0*/  IABS R11, R11 ;  /* 0x0000000b000b7213 */ /* 0x000fc40000000000 */
[----:B------:R-:W-:Y:S02]  /*11800*/  FMNMX3.FTZ R25, R31, R64, R184, !PT ;  /* 0x000000401f197276 */ /* 0x000fe400078100b8 */
[----:B------:R-:W-:Y:S02]  /*11810*/  FMNMX3.FTZ R23, R23, R4, R38, !PT ;  /* 0x0000000417177276 */ /* 0x000fe40007810026 */
[----:B------:R-:W-:Y:S02]  /*11820*/  IABS R2, R2 ;  /* 0x0000000200027213 */ /* 0x000fe40000000000 */
[----:B------:R-:W-:Y:S02]  /*11830*/  I2FP.F32.S32 R11, R11 ;  /* 0x0000000b000b7245 */ /* 0x000fe40000201400 */
[----:B------:R-:W-:Y:S02]  /*11840*/  FMNMX3.FTZ R25, R25, R182, R34, !PT ;  /* 0x000000b619197276 */ /* 0x000fe40007810022 */
[----:B------:R-:W-:-:S02]  /*11850*/  FMNMX3.FTZ R23, R23, R180, R40, !PT ;  /* 0x000000b417177276 */ /* 0x000fc40007810028 */
[----:B------:R-:W-:Y:S01]  /*11860*/  I2FP.F32.S32 R2, R2 ;  /* 0x0000000200027245 */ /* 0x000fe20000201400 */
[C---:B------:R-:W-:Y:S01]  /*11870*/  FFMA.FTZ R53, -R0.reuse, R11, R106 ;  /* 0x0000000b00357223 */ /* 0x040fe2000001016a */
[----:B------:R-:W-:Y:S02]  /*11880*/  FMNMX3.FTZ R25, R25, R178, R172, !PT ;  /* 0x000000b219197276 */ /* 0x000fe400078100ac */
[----:B------:R-:W-:Y:S01]  /*11890*/  FMNMX3.FTZ R11, R23, R36, R32, !PT ;  /* 0x00000024170b7276 */ /* 0x000fe20007810020 */
[----:B------:R-:W-:Y:S01]  /*118a0*/  FFMA.FTZ R105, -R0, R2, R105 ;  /* 0x0000000200697223 */ /* 0x000fe20000010169 */
[----:B------:R-:W-:Y:S02]  /*118b0*/  IABS R45, R45 ;  /* 0x0000002d002d7213 */ /* 0x000fe40000000000 */
[----:B------:R-:W-:Y:S02]  /*118c0*/  IABS R10, R10 ;  /* 0x0000000a000a7213 */ /* 0x000fe40000000000 */
[----:B------:R-:W-:-:S02]  /*118d0*/  FMNMX3.FTZ R2, R25, R146, R67, !PT ;  /* 0x0000009219027276 */ /* 0x000fc40007810043 */
[----:B------:R-:W-:Y:S01]  /*118e0*/  ISETP.GE.AND P6, PT, R27, R60, PT ;  /* 0x0000003c1b00720c */ /* 0x000fe20003fc6270 */
[----:B------:R-:W-:Y:S01]  /*118f0*/  IMAD.IADD R27, R44, 0x1, -R27 ;  /* 0x000000012c1b7824 */ /* 0x000fe200078e0a1b */
[----:B------:R-:W-:Y:S02]  /*11900*/  FMNMX3.FTZ R11, R11, R144, R142, !PT ;  /* 0x000000900b0b7276 */ /* 0x000fe4000781008e */
[----:B------:R-:W-:Y:S02]  /*11910*/  I2FP.F32.S32 R45, R45 ;  /* 0x0000002d002d7245 */ /* 0x000fe40000201400 */
[----:B------:R-:W-:Y:S02]  /*11920*/  I2FP.F32.S32 R10, R10 ;  /* 0x0000000a000a7245 */ /* 0x000fe40000201400 */
[----:B------:R-:W-:Y:S02]  /*11930*/  IABS R22, R22 ;  /* 0x0000001600167213 */ /* 0x000fe40000000000 */
[----:B------:R-:W-:-:S02]  /*11940*/  FMNMX3.FTZ R2, R2, R65, R119, !PT ;  /* 0x0000004102027276 */ /* 0x000fc40007810077 */
[----:B------:R-:W-:Y:S01]  /*11950*/  ISETP.GE.AND P3, PT, R21, R60, PT ;  /* 0x0000003c1500720c */ /* 0x000fe20003f66270 */
[----:B------:R-:W-:Y:S01]  /*11960*/  IMAD.IADD R21, R44, 0x1, -R21 ;  /* 0x000000012c157824 */ /* 0x000fe200078e0a15 */
[----:B------:R-:W-:Y:S01]  /*11970*/  FMNMX3.FTZ R11, R11, R140, R124, !PT ;  /* 0x0000008c0b0b7276 */ /* 0x000fe2000781007c */
[C---:B------:R-:W-:Y:S01]  /*11980*/  FFMA.FTZ R45, -R0.reuse, R45, R126 ;  /* 0x0000002d002d7223 */ /* 0x040fe2000001017e */
[----:B------:R-:W-:Y:S01]  /*11990*/  IABS R19, R19 ;  /* 0x0000001300137213 */ /* 0x000fe20000000000 */
[----:B------:R-:W-:Y:S01]  /*119a0*/  FFMA.FTZ R10, -R0, R10, R125 ;  /* 0x0000000a000a7223 */ /* 0x000fe2000001017d */
[----:B------:R-:W-:Y:S02]  /*119b0*/  IABS R17, R17 ;  /* 0x0000001100117213 */ /* 0x000fe40000000000 */
[----:B------:R-:W-:Y:S02]  /*119c0*/  I2FP.F32.S32 R29, R22 ;  /* 0x00000016001d7245 */ /* 0x000fe40000201400 */
[----:B------:R-:W-:-:S02]  /*119d0*/  IABS R27, R27 ;  /* 0x0000001b001b7213 */ /* 0x000fc40000000000 */
[----:B------:R-:W-:Y:S02]  /*119e0*/  FSEL R63, R63, -INF , !P2 ;  /* 0xff8000003f3f7808 */ /* 0x000fe40005000000 */
[----:B------:R-:W-:Y:S02]  /*119f0*/  FMNMX3.FTZ R2, R2, R122, R131, !PT ;  /* 0x0000007a02027276 */ /* 0x000fe40007810083 */
[----:B------:R-:W-:Y:S01]  /*11a00*/  ISETP.GE.AND P2, PT, R15, R60, PT ;  /* 0x0000003c0f00720c */ /* 0x000fe20003f46270 */
[----:B------:R-:W-:Y:S01]  /*11a10*/  IMAD.IADD R15, R44, 0x1, -R15 ;  /* 0x000000012c0f7824 */ /* 0x000fe200078e0a0f */
[----:B------:R-:W-:Y:S01]  /*11a20*/  FMNMX3.FTZ R11, R11, R66, R132, !PT ;  /* 0x000000420b0b7276 */ /* 0x000fe20007810084 */
[----:B------:R-:W-:Y:S01]  /*11a30*/  FFMA.FTZ R29, -R0, R29, R112 ;  /* 0x0000001d001d7223 */ /* 0x000fe20000010170 */
[----:B------:R-:W-:Y:S02]  /*11a40*/  IABS R14, R14 ;  /* 0x0000000e000e7213 */ /* 0x000fe40000000000 */
[----:B------:R-:W-:-:S02]  /*11a50*/  IABS R13, R13 ;  /* 0x0000000d000d7213 */ /* 0x000fc40000000000 */
[----:B------:R-:W-:Y:S02]  /*11a60*/  I2FP.F32.S32 R19, R19 ;  /* 0x0000001300137245 */ /* 0x000fe40000201400 */
[----:B------:R-:W-:Y:S02]  /*11a70*/  I2FP.F32.S32 R17, R17 ;  /* 0x0000001100117245 */ /* 0x000fe40000201400 */
[----:B------:R-:W-:Y:S02]  /*11a80*/  I2FP.F32.S32 R52, R27 ;  /* 0x0000001b00347245 */ /* 0x000fe40000201400 */
[----:B------:R-:W-:Y:S02]  /*11a90*/  IABS R21, R21 ;  /* 0x0000001500157213 */ /* 0x000fe40000000000 */
[----:B------:R-:W-:Y:S02]  /*11aa0*/  FSEL R123, R123, -INF , !P0 ;  /* 0xff8000007b7b7808 */ /* 0x000fe40004000000 */
[----:B------:R-:W-:-:S02]  /*11ab0*/  FSEL R45, R45, -INF , !P0 ;  /* 0xff8000002d2d7808 */ /* 0x000fc40004000000 */
[----:B------:R-:W-:Y:S02]  /*11ac0*/  FMNMX3.FTZ R2, R2, R129, R63, !PT ;  /* 0x0000008102027276 */ /* 0x000fe4000781003f */
[----:B------:R-:W-:Y:S02]  /*11ad0*/  FSEL R136, R10, -INF , !P6 ;  /* 0xff8000000a887808 */ /* 0x000fe40007000000 */
[----:B------:R-:W-:Y:S01]  /*11ae0*/  ISETP.GE.AND P0, PT, R3, R60, PT ;  /* 0x0000003c0300720c */ /* 0x000fe20003f06270 */
[----:B------:R-:W-:Y:S01]  /*11af0*/  IMAD.IADD R3, R44, 0x1, -R3 ;  /* 0x000000012c037824 */ /* 0x000fe200078e0a03 */
        /* <DEDUP_REMOVED lines=9> */
[----:B------:R-:W-:Y:S02]  /*11b90*/  FMNMX3.FTZ R2, R2, R128, R123, !PT ;  /* 0x0000008002027276 */ /* 0x000fe4000781007b */
[----:B------:R-:W-:Y:S01]  /*11ba0*/  FMNMX3.FTZ R10, R10, R16, R47, !PT ;  /* 0x000000100a0a7276 */ /* 0x000fe2000781002f */
[C---:B------:R-:W-:Y:S01]  /*11bb0*/  FFMA.FTZ R14, -R0.reuse, R14, R109 ;  /* 0x0000000e000e7223 */ /* 0x040fe2000001016d */
[C---:B------:R-:W-:Y:S01]  /*11bc0*/  FFMA.FTZ R13, -R0.reuse, R13, R104 ;  /* 0x0000000d000d7223 */ /* 0x040fe20000010168 */
[----:B------:R-:W-:Y:S01]  /*11bd0*/  I2FP.F32.S32 R44, R15 ;  /* 0x0000000f002c7245 */ /* 0x000fe20000201400 */
[C---:B------:R-:W-:Y:S01]  /*11be0*/  FFMA.FTZ R46, -R0.reuse, R46, R115 ;  /* 0x0000002e002e7223 */ /* 0x040fe20000010173 */
[----:B------:R-:W-:Y:S01]  /*11bf0*/  IABS R3, R3 ;  /* 0x0000000300037213 */ /* 0x000fe20000000000 */
[----:B------:R-:W-:Y:S01]  /*11c00*/  FFMA.FTZ R55, -R0, R21, R110 ;  /* 0x0000001500377223 */ /* 0x000fe2000001016e */
[----:B------:R-:W-:-:S02]  /*11c10*/  FSEL R134, R19, -INF , !P4 ;  /* 0xff80000013867808 */ /* 0x000fc40006000000 */
[----:B------:R-:W-:Y:S02]  /*11c20*/  FSEL R135, R17, -INF , !P3 ;  /* 0xff80000011877808 */ /* 0x000fe40005800000 */
[----:B------:R-:W-:Y:S02]  /*11c30*/  FMNMX3.FTZ R2, R2, R136, R137, !PT ;  /* 0x0000008802027276 */ /* 0x000fe40007810089 */
[----:B------:R-:W-:Y:S02]  /*11c40*/  FSEL R52, R52, -INF , !P6 ;  /* 0xff80000034347808 */ /* 0x000fe40007000000 */
[----:B------:R-:W-:Y:S02]  /*11c50*/  FSEL R57, R57, -INF , !P5 ;  /* 0xff80000039397808 */ /* 0x000fe40006800000 */
[----:B------:R-:W-:Y:S01]  /*11c60*/  FMNMX3.FTZ R10, R10, R26, R45, !PT ;  /* 0x0000001a0a0a7276 */ /* 0x000fe2000781002d */
[----:B------:R-:W-:Y:S01]  /*11c70*/  FFMA.FTZ R44, -R0, R44, R111 ;  /* 0x0000002c002c7223 */ /* 0x000fe2000001016f */
[----:B------:R-:W-:-:S02]  /*11c80*/  I2FP.F32.S32 R3, R3 ;  /* 0x0000000300037245 */ /* 0x000fc40000201400 */
[----:B------:R-:W-:Y:S02]  /*11c90*/  FSEL R133, R14, -INF , !P2 ;  /* 0xff8000000e857808 */ /* 0x000fe40005000000 */
        /* <DEDUP_REMOVED lines=16> */
[----:B------:R-:W4:Y:S01]  /*11da0*/  SHFL.BFLY PT, R10, R19, 0x2, 0x1f ;  /* 0x0c401f00130a7f89 */ /* 0x000f2200000e0000 */
[----:B------:R-:W-:Y:S01]  /*11db0*/  IMAD.SHL.U32 R15, R61, 0x100, RZ ;  /* 0x000001003d0f7824 */ /* 0x000fe200078e00ff */
[----:B-1----:R-:W-:-:S05]  /*11dc0*/  FMNMX.FTZ R22, R2, R11, !PT ;  /* 0x0000000b02167209 */ /* 0x002fca0007810000 */
[----:B------:R-:W1:Y:S01]  /*11dd0*/  SHFL.BFLY PT, R3, R22, 0x1, 0x1f ;  /* 0x0c201f0016037f89 */ /* 0x000e6200000e0000 */
[----:B----4-:R-:W-:Y:S01]  /*11de0*/  FMNMX.FTZ R11, R19, R10, !PT ;  /* 0x0000000a130b7209 */ /* 0x010fe20007810000 */
[----:B------:R-:W-:-:S04]  /*11df0*/  IMAD.SHL.U32 R10, R165, 0x20, RZ ;  /* 0x00000020a50a7824 */ /* 0x000fc800078e00ff */
[----:B------:R-:W4:Y:S01]  /*11e00*/  SHFL.BFLY PT, R2, R11, 0x1, 0x1f ;  /* 0x0c201f000b027f89 */ /* 0x000f2200000e0000 */
[----:B------:R-:W-:Y:S01]  /*11e10*/  LOP3.LUT R17, R10, 0xc0, RZ, 0xc0, !PT ;  /* 0x000000c00a117812 */ /* 0x000fe200078ec0ff */
[----:B------:R-:W-:Y:S01]  /*11e20*/  IMAD.SHL.U32 R13, R165, 0x4, RZ ;  /* 0x00000004a50d7824 */ /* 0x000fe200078e00ff */
[----:B------:R-:W-:Y:S02]  /*11e30*/  LOP3.LUT R15, R15, 0x100, RZ, 0xc0, !PT ;  /* 0x000001000f0f7812 */ /* 0x000fe400078ec0ff */
[----:B------:R-:W-:Y:S02]  /*11e40*/  LOP3.LUT R14, R17, 0x8, R48, 0xf8, !PT ;  /* 0x00000008110e7812 */ /* 0x000fe400078ef830 */
[----:B------:R-:W-:Y:S02]  /*11e50*/  LOP3.LUT R150, R15, 0x20, R10, 0xf8, !PT ;  /* 0x000000200f967812 */ /* 0x000fe400078ef80a */
[----:B------:R-:W-:-:S04]  /*11e60*/  LOP3.LUT R13, R14, 0x18, R13, 0x78, !PT ;  /* 0x000000180e0d7812 */ /* 0x000fc800078e780d */
[----:B------:R-:W-:Y:S02]  /*11e70*/  LOP3.LUT R150, R150, R13, RZ, 0xfc, !PT ;  /* 0x0000000d96967212 */ /* 0x000fe400078efcff */
[----:B-1----:R-:W-:Y:S02]  /*11e80*/  FMNMX.FTZ R3, R22, R3, !PT ;  /* 0x0000000316037209 */ /* 0x002fe40007810000 */
[----:B------:R-:W-:Y:S02]  /*11e90*/  LEA R150, R150, UR6, 0x1 ;  /* 0x0000000696967c11 */ /* 0x000fe4000f8e08ff */
[----:B------:R-:W-:Y:S01]  /*11ea0*/  FSETP.NEU.FTZ.AND P0, PT, R3, -INF , PT ;  /* 0xff8000000300780b */ /* 0x000fe20003f1d000 */
[----:B--2---:R-:W-:Y:S02]  /*11eb0*/  FMUL.FTZ R139, R42, R3 ;  /* 0x000000032a8b7220 */ /* 0x004fe40000410000 */
[----:B------:R-:W1:Y:S01]  /*11ec0*/  LDSM.16.MT88.4 R108, [R150+0x9000] ;  /* 0x00900000966c783b */ /* 0x000e620000004200 */
[----:B----4-:R-:W-:-:S02]  /*11ed0*/  FMNMX.FTZ R2, R11, R2, !PT ;  /* 0x000000020b027209 */ /* 0x010fc40007810000 */
[----:B------:R-:W-:Y:S01]  /*11ee0*/  FSEL R139, R139, RZ, P0 ;  /* 0x000000ff8b8b7208 */ /* 0x000fe20000000000 */
[----:B------:R-:W-:Y:S01]  /*11ef0*/  LDSM.16.MT88.4 R80, [R150+0xb000] ;  /* 0x00b000009650783b */ /* 0x000fe20000004200 */
[----:B------:R-:W-:Y:S01]  /*11f00*/  FSETP.NEU.FTZ.AND P0, PT, R2, -INF , PT ;  /* 0xff8000000200780b */ /* 0x000fe20003f1d000 */
[----:B------:R-:W-:Y:S02]  /*11f10*/  FMUL.FTZ R59, R42, R2 ;  /* 0x000000022a3b7220 */ /* 0x000fe40000410000 */
[-CC-:B------:R-:W-:Y:S01]  /*11f20*/  FFMA.FTZ R138, R9, R42.reuse, -R139.reuse ;  /* 0x0000002a098a7223 */ /* 0x180fe2000001088b */
[----:B------:R-:W-:Y:S02]  /*11f30*/  LDSM.16.MT88.4 R96, [R150+0xd000] ;  /* 0x00d000009660783b */ /* 0x000fe40000004200 */
[----:B------:R-:W-:Y:S01]  /*11f40*/  FSEL R59, R59, RZ, P0 ;  /* 0x000000ff3b3b7208 */ /* 0x000fe20000000000 */
[-CC-:B------:R-:W-:Y:S01]  /*11f50*/  FFMA.FTZ R9, R58, R42.reuse, -R139.reuse ;  /* 0x0000002a3a097223 */ /* 0x180fe2000001088b */
[-CC-:B------:R-:W-:Y:S01]  /*11f60*/  FFMA.FTZ R141, R72, R42.reuse, -R139.reuse ;  /* 0x0000002a488d7223 */ /* 0x180fe2000001088b */
[----:B------:R-:W-:-:S02]  /*11f70*/  FFMA.FTZ R61, R62, R42, -R139 ;  /* 0x0000002a3e3d7223 */ /* 0x000fc4000001088b */
[-CC-:B------:R-:W-:Y:S01]  /*11f80*/  FFMA.FTZ R58, R7, R42.reuse, -R59.reuse ;  /* 0x0000002a073a7223 */ /* 0x180fe2000001083b */
[-CC-:B------:R-:W-:Y:S01]  /*11f90*/  FFMA.FTZ R19, R28, R42.reuse, -R59.reuse ;  /* 0x0000002a1c137223 */ /* 0x180fe2000001083b */
[-C--:B------:R-:W-:Y:S01]  /*11fa0*/  FFMA.FTZ R17, R8, R42.reuse, -R59 ;  /* 0x0000002a08117223 */ /* 0x080fe2000001083b */
[-C--:B------:R-:W-:Y:S01]  /*11fb0*/  FFMA.FTZ R70, R70, R42.reuse, -R139 ;  /* 0x0000002a46467223 */ /* 0x080fe2000001088b */
[-C--:B------:R-:W-:Y:S01]  /*11fc0*/  FFMA.FTZ R68, R68, R42.reuse, -R59 ;  /* 0x0000002a44447223 */ /* 0x080fe2000001083b */
[-CC-:B------:R-:W-:Y:S01]  /*11fd0*/  FFMA.FTZ R27, R56, R42.reuse, -R139.reuse ;  /* 0x0000002a381b7223 */ /* 0x180fe2000001088b */
[----:B------:R-:W-:Y:S01]  /*11fe0*/  MUFU.EX2 R138, R138 ;  /* 0x0000008a008a7308 */ /* 0x000fe20000000800 */
[----:B------:R-:W-:-:S03]  /*11ff0*/  FFMA.FTZ R21, R54, R42, -R139 ;  /* 0x0000002a36157223 */ /* 0x000fc6000001088b */
[----:B------:R-:W2:Y:S04]  /*12000*/  MUFU.EX2 R141, R141 ;  /* 0x0000008d008d7308 */ /* 0x000ea80000000800 */
[----:B------:R-:W-:Y:S04]  /*12010*/  MUFU.EX2 R62, R70 ;  /* 0x00000046003e7308 */ /* 0x000fe80000000800 */
[----:B------:R-:W4:Y:S04]  /*12020*/  MUFU.EX2 R61, R61 ;  /* 0x0000003d003d7308 */ /* 0x000f280000000800 */
[----:B------:R-:W-:Y:S04]  /*12030*/  MUFU.EX2 R58, R58 ;  /* 0x0000003a003a7308 */ /* 0x000fe80000000800 */
[----:B------:R-:W5:Y:S04]  /*12040*/  MUFU.EX2 R19, R19 ;  /* 0x0000001300137308 */ /* 0x000f680000000800 */
[----:B------:R-:W-:Y:S04]  /*12050*/  MUFU.EX2 R17, R17 ;  /* 0x0000001100117308 */ /* 0x000fe80000000800 */
[----:B------:R-:W3:Y:S04]  /*12060*/  MUFU.EX2 R56, R68 ;  /* 0x0000004400387308 */ /* 0x000ee80000000800 */
[----:B------:R1:W-:Y:S01]  /*12070*/  MUFU.EX2 R54, R9 ;  /* 0x0000000900367308 */ /* 0x0003e20000000800 */
[----:B------:R-:W-:Y:S01]  /*12080*/  FFMA.FTZ R25, R20, R42, -R59 ;  /* 0x0000002a14197223 */ /* 0x000fe2000001083b */
[----:B--2---:R-:W-:Y:S01]  /*12090*/  F2FP.BF16.F32.PACK_AB R104, R141, R138 ;  /* 0x0000008a8d68723e */ /* 0x004fe200000010ff */
[----:B-1----:R-:W1:Y:S01]  /*120a0*/  LDSM.16.MT88.4 R8, [R150+0x9400] ;  /* 0x009400009608783b */ /* 0x002e620000004200 */
[----:B----4-:R-:W-:Y:S01]  /*120b0*/  F2FP.BF16.F32.PACK_AB R106, R61, R62 ;  /* 0x0000003e3d6a723e */ /* 0x010fe200000010ff */
[----:B------:R-:W-:Y:S01]  /*120c0*/  FFMA.FTZ R24, R24, R42, -R139 ;  /* 0x0000002a18187223 */ /* 0x000fe2000001088b */
[----:B-----5:R-:W-:Y:S01]  /*120d0*/  F2FP.BF16.F32.PACK_AB R105, R19, R58 ;  /* 0x0000003a1369723e */ /* 0x020fe200000010ff */
[-CC-:B------:R-:W-:Y:S01]  /*120e0*/  FFMA.FTZ R22, R12, R42.reuse, -R59.reuse ;  /* 0x0000002a0c167223 */ /* 0x180fe2000001083b */
[----:B---3--:R-:W-:Y:S01]  /*120f0*/  F2FP.BF16.F32.PACK_AB R107, R56, R17 ;  /* 0x00000011386b723e */ /* 0x008fe200000010ff */
[-CC-:B------:R-:W-:Y:S01]  /*12100*/  FFMA.FTZ R23, R6, R42.reuse, -R59.reuse ;  /* 0x0000002a06177223 */ /* 0x180fe2000001083b */
[----:B------:R-:W-:Y:S01]  /*12110*/  FFMA.FTZ R20, R4, R42, -R59 ;  /* 0x0000002a04147223 */ /* 0x000fe2000001083b */
[----:B------:R-:W-:Y:S01]  /*12120*/  IMAD R148, R5, 0x2, R150 ;  /* 0x0000000205947824 */ /* 0x000fe200078e0296 */
[----:B------:R-:W2:Y:S01]  /*12130*/  MUFU.EX2 R21, R21 ;  /* 0x0000001500157308 */ /* 0x000ea20000000800 */
[----:B------:R-:W-:Y:S02]  /*12140*/  LDSM.16.MT88.4 R12, [R150+0xb400] ;  /* 0x00b40000960c783b */ /* 0x000fe40000004200 */
[C---:B------:R-:W-:Y:S01]  /*12150*/  HMMA.16816.F32.BF16 R112, R104.reuse, R108, RZ ;  /* 0x0000006c6870723c */ /* 0x040fe200000418ff */
[----:B------:R-:W-:Y:S01]  /*12160*/  MUFU.EX2 R27, R27 ;  /* 0x0000001b001b7308 */ /* 0x000fe20000000800 */
[----:B------:R-:W3:Y:S03]  /*12170*/  LDSM.16.MT88.4 R88, [R148+0xb000] ;  /* 0x00b000009458783b */ /* 0x000ee60000004200 */
[----:B------:R-:W4:Y:S01]  /*12180*/  MUFU.EX2 R24, R24 ;  /* 0x0000001800187308 */ /* 0x000f220000000800 */
[----:B------:R-:W-:Y:S02]  /*12190*/  LDSM.16.MT88.4 R72, [R148+0x9000] ;  /* 0x009000009448783b */ /* 0x000fe40000004200 */
[----:B------:R-:W-:Y:S01]  /*121a0*/  HMMA.16816.F32.BF16 R108, R104, R110, RZ ;  /* 0x0000006e686c723c */ /* 0x000fe200000418ff */
[----:B------:R-:W-:Y:S01]  /*121b0*/  MUFU.EX2 R25, R25 ;  /* 0x0000001900197308 */ /* 0x000fe20000000800 */
[----:B------:R-:W-:Y:S03]  /*121c0*/  LDSM.16.MT88.4 R28, [R148+0x9400] ;  /* 0x00940000941c783b */ /* 0x000fe60000004200 */
        /* <DEDUP_REMOVED lines=69> */
[-C--:B------:R-:W-:Y:S01]  /*12620*/  FFMA.FTZ R35, R34, R42.reuse, -R139 ;  /* 0x0000002a22237223 */ /* 0x080fe2000001088b */
[-C--:B------:R-:W-:Y:S01]  /*12630*/  FFMA.FTZ R33, R32, R42.reuse, -R59 ;  /* 0x0000002a20217223 */ /* 0x080fe2000001083b */
[-CC-:B------:R-:W-:Y:S01]  /*12640*/  FFMA.FTZ R34, R178, R42.reuse, -R139.reuse ;  /* 0x0000002ab2227223 */ /* 0x180fe2000001088b */
[-CC-:B------:R-:W-:Y:S01]  /*12650*/  FFMA.FTZ R31, R172, R42.reuse, -R139.reuse ;  /* 0x0000002aac1f7223 */ /* 0x180fe2000001088b */
[-C--:B------:R-:W-:Y:S01]  /*12660*/  FFMA.FTZ R30, R146, R42.reuse, -R139 ;  /* 0x0000002a921e7223 */ /* 0x080fe2000001088b */
        /* <DEDUP_REMOVED lines=35> */
[-CC-:B------:R-:W-:Y:S01]  /*128a0*/  FFMA.FTZ R124, R124, R42.reuse, -R59.reuse ;  /* 0x0000002a7c7c7223 */ /* 0x180fe2000001083b */
[----:B------:R-:W-:-:S03]  /*128b0*/  FFMA.FTZ R66, R132, R42, -R59 ;  /* 0x0000002a84427223 */ /* 0x000fc6000001083b */
[----:B------:R-:W-:Y:S04]  /*128c0*/  MUFU.EX2 R126, R126 ;  /* 0x0000007e007e7308 */ /* 0x000fe80000000800 */
[----:B------:R-:W-:Y:S04]  /*128d0*/  MUFU.EX2 R124, R124 ;  /* 0x0000007c007c7308 */ /* 0x000fe80000000800 */
[----:B------:R-:W2:Y:S04]  /*128e0*/  MUFU.EX2 R67, R67 ;  /* 0x0000004300437308 */ /* 0x000ea80000000800 */
[----:B------:R-:W-:Y:S01]  /*128f0*/  MUFU.EX2 R66, R66 ;  /* 0x0000004200427308 */ /* 0x000fe20000000800 */
[C---:B-1----:R-:W-:Y:S08]  /*12900*/  HMMA.16816.F32.BF16 R100, R4.reuse, R8, R100 ;  /* 0x000000080464723c */ /* 0x042ff00000041864 */
[----:B------:R-:W-:Y:S01]  /*12910*/  HMMA.16816.F32.BF16 R104, R4, R10, R104 ;  /* 0x0000000a0468723c */ /* 0x000fe20000041868 */
[----:B------:R-:W1:Y:S02]  /*12920*/  LDSM.16.MT88.4 R8, [R150+0xa000] ;  /* 0x00a000009608783b */ /* 0x000e640000004200 */
[-CC-:B------:R-:W-:Y:S01]  /*12930*/  FFMA.FTZ R6, R65, R42.reuse, -R139.reuse ;  /* 0x0000002a41067223 */ /* 0x180fe2000001088b */
[-CC-:B------:R-:W-:Y:S01]  /*12940*/  FFMA.FTZ R65, R122, R42.reuse, -R139.reuse ;  /* 0x0000002a7a417223 */ /* 0x180fe2000001088b */
[-C--:B------:R-:W-:Y:S01]  /*12950*/  FFMA.FTZ R5, R119, R42.reuse, -R139 ;  /* 0x0000002a77057223 */ /* 0x080fe2000001088b */
[-C--:B------:R-:W-:Y:S01]  /*12960*/  FFMA.FTZ R4, R130, R42.reuse, -R59 ;  /* 0x0000002a82047223 */ /* 0x080fe2000001083b */
[----:B------:R-:W-:Y:S01]  /*12970*/  FFMA.FTZ R130, R63, R42, -R139 ;  /* 0x0000002a3f827223 */ /* 0x000fe2000001088b */
[----:B------:R-:W-:Y:S04]  /*12980*/  MUFU.EX2 R119, R6 ;  /* 0x0000000600777308 */ /* 0x000fe80000000800 */
[----:B------:R2:W-:Y:S04]  /*12990*/  MUFU.EX2 R122, R5 ;  /* 0x00000005007a7308 */ /* 0x0005e80000000800 */
[----:B------:R-:W3:Y:S04]  /*129a0*/  MUFU.EX2 R65, R65 ;  /* 0x0000004100417308 */ /* 0x000ee80000000800 */
        /* <DEDUP_REMOVED lines=21> */
[----:B------:R-:W-:-:S03]  /*12b00*/  FFMA.FTZ R12, R131, R42, -R139 ;  /* 0x0000002a830c7223 */ /* 0x000fc6000001088b */
[----:B------:R-:W-:Y:S01]  /*12b10*/  FADD.FTZ R62, R62, R141 ;  /* 0x0000008d3e3e7221 */ /* 0x000fe20000010000 */
[-CC-:B------:R-:W-:Y:S01]  /*12b20*/  FFMA.FTZ R132, R129, R42.reuse, -R139.reuse ;  /* 0x0000002a81847223 */ /* 0x180fe2000001088b */
[-CC-:B------:R-:W-:Y:S01]  /*12b30*/  FFMA.FTZ R129, R128, R42.reuse, -R139.reuse ;  /* 0x0000002a80817223 */ /* 0x180fe2000001088b */
[-C--:B------:R-:W-:Y:S02]  /*12b40*/  FFMA.FTZ R131, R123, R42.reuse, -R139 ;  /* 0x0000002a7b837223 */ /* 0x080fe4000001088b */
[----:B------:R2:W-:Y:S04]  /*12b50*/  MUFU.EX2 R123, R12 ;  /* 0x0000000c007b7308 */ /* 0x0005e80000000800 */
[----:B------:R-:W-:Y:S04]  /*12b60*/  MUFU.EX2 R128, R132 ;  /* 0x0000008400807308 */ /* 0x000fe80000000800 */
[----:B------:R-:W-:Y:S01]  /*12b70*/  MUFU.EX2 R129, R129 ;  /* 0x0000008100817308 */ /* 0x000fe20000000800 */
[----:B--2---:R-:W-:Y:S01]  /*12b80*/  LDSM.16.MT88.4 R12, [R148+0xa400] ;  /* 0x00a40000940c783b */ /* 0x004fe20000004200 */
[C---:B-1----:R-:W-:Y:S08]  /*12b90*/  HMMA.16816.F32.BF16 R100, R4.reuse, R8, R100 ;  /* 0x000000080464723c */ /* 0x042ff00000041864 */
[----:B------:R-:W-:Y:S01]  /*12ba0*/  HMMA.16816.F32.BF16 R104, R4, R10, R104 ;  /* 0x0000000a0468723c */ /* 0x000fe20000041868 */
[----:B------:R-:W1:Y:S02]  /*12bb0*/  LDSM.16.MT88.4 R8, [R150+0xc400] ;  /* 0x00c400009608783b */ /* 0x000e640000004200 */
[----:B------:R-:W-:Y:S01]  /*12bc0*/  FADD.FTZ R4, R58, R19 ;  /* 0x000000133a047221 */ /* 0x000fe20000010000 */
[----:B------:R-:W-:Y:S01]  /*12bd0*/  FADD.FTZ R7, R61, R62 ;  /* 0x0000003e3d077221 */ /* 0x000fe20000010000 */
[-CC-:B------:R-:W-:Y:S01]  /*12be0*/  FFMA.FTZ R62, R47, R42.reuse, -R59.reuse ;  /* 0x0000002a2f3e7223 */ /* 0x180fe2000001083b */
[-CC-:B------:R-:W-:Y:S01]  /*12bf0*/  FFMA.FTZ R47, R26, R42.reuse, -R59.reuse ;  /* 0x0000002a1a2f7223 */ /* 0x180fe2000001083b */
[----:B------:R-:W-:Y:S01]  /*12c00*/  FADD.FTZ R5, R17, R4 ;  /* 0x0000000411057221 */ /* 0x000fe20000010000 */
[-CC-:B------:R-:W-:Y:S01]  /*12c10*/  FFMA.FTZ R6, R18, R42.reuse, -R59.reuse ;  /* 0x0000002a12067223 */ /* 0x180fe2000001083b */
[----:B------:R-:W-:Y:S01]  /*12c20*/  FFMA.FTZ R4, R16, R42, -R59 ;  /* 0x0000002a10047223 */ /* 0x000fe2000001083b */
[----:B------:R-:W-:Y:S04]  /*12c30*/  MUFU.EX2 R58, R130 ;  /* 0x00000082003a7308 */ /* 0x000fe80000000800 */
[----:B------:R-:W-:Y:S04]  /*12c40*/  MUFU.EX2 R62, R62 ;  /* 0x0000003e003e7308 */ /* 0x000fe80000000800 */
[----:B------:R-:W2:Y:S01]  /*12c50*/  MUFU.EX2 R47, R47 ;  /* 0x0000002f002f7308 */ /* 0x000ea20000000800 */
[----:B------:R-:W-:Y:S01]  /*12c60*/  FADD.FTZ R56, R56, R5 ;  /* 0x0000000538387221 */ /* 0x000fe20000010000 */
[----:B------:R-:W-:Y:S01]  /*12c70*/  FADD.FTZ R54, R54, R7 ;  /* 0x0000000736367221 */ /* 0x000fe20000010000 */
[----:B------:R-:W3:Y:S01]  /*12c80*/  LDSM.16.MT88.4 R16, [R150+0xa400] ;  /* 0x00a400009610783b */ /* 0x000ee20000004200 */
[----:B------:R4:W-:Y:S04]  /*12c90*/  MUFU.EX2 R61, R6 ;  /* 0x00000006003d7308 */ /* 0x0009e80000000800 */
[----:B------:R5:W1:Y:S01]  /*12ca0*/  MUFU.EX2 R130, R4 ;  /* 0x0000000400827308 */ /* 0x000a620000000800 */
[----:B--2---:R-:W-:-:S02]  /*12cb0*/  F2FP.BF16.F32.PACK_AB R7, R47, R62 ;  /* 0x0000003e2f07723e */ /* 0x004fc400000010ff */
[----:B----4-:R-:W-:Y:S02]  /*12cc0*/  F2FP.BF16.F32.PACK_AB R6, R129, R58 ;  /* 0x0000003a8106723e */ /* 0x010fe400000010ff */
        /* <DEDUP_REMOVED lines=10> */
[----:B------:R-:W3:Y:S07]  /*12d70*/  LDSM.16.MT88.4 R16, [R148+0xc400] ;  /* 0x00c400009410783b */ /* 0x000eee0000004200 */
[C---:B-1----:R-:W-:Y:S08]  /*12d80*/  HMMA.16816.F32.BF16 R92, R4.reuse, R8, R92 ;  /* 0x00000008045c723c */ /* 0x042ff0000004185c */
[C---:B------:R-:W-:Y:S01]  /*12d90*/  HMMA.16816.F32.BF16 R96, R4.reuse, R10, R96 ;  /* 0x0000000a0460723c */ /* 0x040fe20000041860 */
[----:B------:R-:W1:Y:S02]  /*12da0*/  LDSM.16.MT88.4 R8, [R150+0xa800] ;  /* 0x00a800009608783b */ /* 0x000e640000004200 */
[----:B------:R-:W-:Y:S01]  /*12db0*/  FADD.FTZ R54, R21, R54 ;  /* 0x0000003615367221 */ /* 0x000fe20000010000 */
[-C--:B------:R-:W-:Y:S01]  /*12dc0*/  FFMA.FTZ R26, R45, R42.reuse, -R59 ;  /* 0x0000002a2d1a7223 */ /* 0x080fe2000001083b */
[-CC-:B------:R-:W-:Y:S01]  /*12dd0*/  FFMA.FTZ R136, R136, R42.reuse, -R139.reuse ;  /* 0x0000002a88887223 */ /* 0x180fe2000001088b */
[-CC-:B------:R-:W-:Y:S01]  /*12de0*/  FFMA.FTZ R137, R137, R42.reuse, -R139.reuse ;  /* 0x0000002a89897223 */ /* 0x180fe2000001088b */
[-C--:B------:R-:W-:Y:S01]  /*12df0*/  FFMA.FTZ R134, R134, R42.reuse, -R139 ;  /* 0x0000002a86867223 */ /* 0x080fe2000001088b */
[-CC-:B------:R-:W-:Y:S01]  /*12e00*/  FFMA.FTZ R52, R52, R42.reuse, -R59.reuse ;  /* 0x0000002a34347223 */ /* 0x180fe2000001083b */
[-CC-:B------:R-:W-:Y:S01]  /*12e10*/  FFMA.FTZ R45, R57, R42.reuse, -R59.reuse ;  /* 0x0000002a392d7223 */ /* 0x180fe2000001083b */
[-C--:B------:R-:W-:Y:S01]  /*12e20*/  FFMA.FTZ R46, R46, R42.reuse, -R59 ;  /* 0x0000002a2e2e7223 */ /* 0x080fe2000001083b */
[----:B--2---:R-:W-:Y:S03]  /*12e30*/  HMMA.16816.F32.BF16 R100, R4, R12, R100 ;  /* 0x0000000c0464723c */ /* 0x004fe60000041864 */
[----:B------:R-:W-:Y:S01]  /*12e40*/  FADD.FTZ R13, R27, R54 ;  /* 0x000000361b0d7221 */ /* 0x000fe20000010000 */
        /* <DEDUP_REMOVED lines=11> */
[----:B------:R-:W2:Y:S04]  /*12f00*/  MUFU.EX2 R136, R136 ;  /* 0x0000008800887308 */ /* 0x000ea80000000800 */
[----:B------:R-:W-:Y:S04]  /*12f10*/  MUFU.EX2 R137, R137 ;  /* 0x0000008900897308 */ /* 0x000fe80000000800 */
[----:B------:R-:W4:Y:S04]  /*12f20*/  MUFU.EX2 R134, R134 ;  /* 0x0000008600867308 */ /* 0x000f280000000800 */
[----:B------:R5:W-:Y:S04]  /*12f30*/  MUFU.EX2 R51, R26 ;  /* 0x0000001a00337308 */ /* 0x000be80000000800 */
[----:B------:R-:W1:Y:S04]  /*12f40*/  MUFU.EX2 R52, R52 ;  /* 0x0000003400347308 */ /* 0x000e680000000800 */
[----:B------:R-:W-:Y:S04]  /*12f50*/  MUFU.EX2 R45, R45 ;  /* 0x0000002d002d7308 */ /* 0x000fe80000000800 */
[----:B------:R-:W1:Y:S01]  /*12f60*/  MUFU.EX2 R46, R46 ;  /* 0x0000002e002e7308 */ /* 0x000e620000000800 */
[----:B------:R-:W-:Y:S01]  /*12f70*/  FADD.FTZ R22, R22, R25 ;  /* 0x0000001916167221 */ /* 0x000fe20000010000 */
[----:B------:R-:W-:Y:S03]  /*12f80*/  HMMA.16816.F32.BF16 R104, R4, R14, R104 ;  /* 0x0000000e0468723c */ /* 0x000fe60000041868 */
[----:B------:R-:W-:Y:S01]  /*12f90*/  FADD.FTZ R64, R64, R13 ;  /* 0x0000000d40407221 */ /* 0x000fe20000010000 */
[----:B-----5:R-:W-:Y:S01]  /*12fa0*/  LDSM.16.MT88.4 R24, [R148+0xa800] ;  /* 0x00a800009418783b */ /* 0x020fe20000004200 */
[----:B------:R-:W-:-:S03]  /*12fb0*/  FADD.FTZ R23, R23, R22 ;  /* 0x0000001617177221 */ /* 0x000fc60000010000 */
[----:B------:R-:W5:Y:S01]  /*12fc0*/  LDSM.16.MT88.4 R12, [R148+0xc800] ;  /* 0x00c80000940c783b */ /* 0x000f620000004200 */
[----:B------:R-:W-:Y:S01]  /*12fd0*/  FADD.FTZ R54, R20, R23 ;  /* 0x0000001714367221 */ /* 0x000fe20000010000 */
[C---:B---3--:R-:W-:Y:S02]  /*12fe0*/  HMMA.16816.F32.BF16 R84, R4.reuse, R16, R84 ;  /* 0x000000100454723c */ /* 0x048fe40000041854 */
[----:B------:R-:W3:Y:S06]  /*12ff0*/  LDSM.16.MT88.4 R20, [R150+0xc800] ;  /* 0x00c800009614783b */ /* 0x000eec0000004200 */
[----:B------:R-:W-:Y:S03]  /*13000*/  HMMA.16816.F32.BF16 R88, R4, R18, R88 ;  /* 0x000000120458723c */ /* 0x000fe60000041858 */
[----:B--2---:R-:W-:Y:S01]  /*13010*/  F2FP.BF16.F32.PACK_AB R4, R136, R131 ;  /* 0x000000838804723e */ /* 0x004fe200000010ff */
[----:B------:R-:W-:Y:S01]  /*13020*/  LDSM.16.MT88.4 R16, [R148+0xe800] ;  /* 0x00e800009410783b */ /* 0x000fe20000004200 */
[----:B----4-:R-:W-:-:S02]  /*13030*/  F2FP.BF16.F32.PACK_AB R6, R134, R137 ;  /* 0x000000898606723e */ /* 0x010fc400000010ff */
[----:B-1----:R-:W-:Y:S02]  /*13040*/  F2FP.BF16.F32.PACK_AB R5, R52, R51 ;  /* 0x000000333405723e */ /* 0x002fe400000010ff */
[----:B------:R-:W-:-:S07]  /*13050*/  F2FP.BF16.F32.PACK_AB R7, R46, R45 ;  /* 0x0000002d2e07723e */ /* 0x000fce00000010ff */
[C---:B------:R-:W-:Y:S08]  /*13060*/  HMMA.16816.F32.BF16 R112, R4.reuse, R8, R112 ;  /* 0x000000080470723c */ /* 0x040ff00000041870 */
[C---:B------:R-:W-:Y:S01]  /*13070*/  HMMA.16816.F32.BF16 R108, R4.reuse, R10, R108 ;  /* 0x0000000a046c723c */ /* 0x040fe2000004186c */
[----:B------:R-:W1:Y:S07]  /*13080*/  LDSM.16.MT88.4 R8, [R150+0xe800] ;  /* 0x00e800009608783b */ /* 0x000e6e0000004200 */
[C---:B-----5:R-:W-:Y:S08]  /*13090*/  HMMA.16816.F32.BF16 R84, R4.reuse, R12, R84 ;  /* 0x0000000c0454723c */ /* 0x060ff00000041854 */
        /* <DEDUP_REMOVED lines=18> */
[----:B------:R-:W-:Y:S03]  /*131c0*/  HMMA.16816.F32.BF16 R100, R4, R16, R100 ;  /* 0x000000100464723c */ /* 0x000fe60000041864 */
[----:B------:R-:W-:Y:S01]  /*131d0*/  FADD.FTZ R43, R43, R54 ;  /* 0x000000362b2b7221 */ /* 0x000fe20000010000 */
[----:B------:R-:W-:-:S04]  /*131e0*/  FADD.FTZ R64, R41, R64 ;  /* 0x0000004029407221 */ /* 0x000fc80000010000 */
[----:B------:R-:W-:Y:S01]  /*131f0*/  HMMA.16816.F32.BF16 R104, R4, R18, R104 ;  /* 0x000000120468723c */ /* 0x000fe20000041868 */
[----:B------:R-:W1:Y:S02]  /*13200*/  LDSM.16.MT88.4 R16, [R148+0xcc00] ;  /* 0x00cc00009410783b */ /* 0x000e640000004200 */
[----:B------:R-:W-:Y:S01]  /*13210*/  FADD.FTZ R40, R40, R43 ;  /* 0x0000002b28287221 */ /* 0x000fe20000010000 */
        /* <DEDUP_REMOVED lines=9> */
[----:B------:R-:W-:Y:S03]  /*132b0*/  HMMA.16816.F32.BF16 R68, R4, R12, R68 ;  /* 0x0000000c0444723c */ /* 0x000fe60000041844 */
[----:B------:R-:W-:Y:S01]  /*132c0*/  FADD.FTZ R33, R33, R36 ;  /* 0x0000002421217221 */ /* 0x000fe20000010000 */
[----:B------:R-:W-:-:S04]  /*132d0*/  FADD.FTZ R34, R34, R35 ;  /* 0x0000002322227221 */ /* 0x000fc80000010000 */
[----:B------:R-:W-:Y:S01]  /*132e0*/  HMMA.16816.F32.BF16 R72, R4, R14, R72 ;  /* 0x0000000e0448723c */ /* 0x000fe20000041848 */
[----:B------:R-:W2:Y:S02]  /*132f0*/  LDSM.16.MT88.4 R12, [R150+0xec00] ;  /* 0x00ec0000960c783b */ /* 0x000ea40000004200 */
[----:B------:R-:W-:-:S05]  /*13300*/  FADD.FTZ R32, R32, R33 ;  /* 0x0000002120207221 */ /* 0x000fca0000010000 */
[----:B---3--:R-:W-:Y:S03]  /*13310*/  HMMA.16816.F32.BF16 R112, R4, R20, R112 ;  /* 0x000000140470723c */ /* 0x008fe60000041870 */
[----:B------:R-:W-:-:S05]  /*13320*/  FADD.FTZ R21, R31, R34 ;  /* 0x000000221f157221 */ /* 0x000fca0000010000 */
[----:B------:R-:W-:Y:S03]  /*13330*/  HMMA.16816.F32.BF16 R108, R4, R22, R108 ;  /* 0x00000016046c723c */ /* 0x000fe6000004186c */
[----:B------:R-:W-:Y:S01]  /*13340*/  FADD.FTZ R23, R29, R32 ;  /* 0x000000201d177221 */ /* 0x000fe20000010000 */
[----:B------:R-:W-:-:S03]  /*13350*/  FADD.FTZ R21, R30, R21 ;  /* 0x000000151e157221 */ /* 0x000fc60000010000 */
[----:B------:R-:W-:Y:S01]  /*13360*/  FADD.FTZ R23, R28, R23 ;  /* 0x000000171c177221 */ /* 0x000fe20000010000 */
[----:B------:R-:W-:Y:S01]  /*13370*/  FADD.FTZ R126, R126, R21 ;  /* 0x000000157e7e7221 */ /* 0x000fe20000010000 */
[----:B-1----:R-:W-:Y:S03]  /*13380*/  HMMA.16816.F32.BF16 R76, R4, R8, R76 ;  /* 0x00000008044c723c */ /* 0x002fe6000004184c */
[----:B------:R-:W-:Y:S01]  /*13390*/  FADD.FTZ R124, R124, R23 ;  /* 0x000000177c7c7221 */ /* 0x000fe20000010000 */
[----:B------:R-:W-:-:S04]  /*133a0*/  FADD.FTZ R119, R119, R126 ;  /* 0x0000007e77777221 */ /* 0x000fc80000010000 */
[----:B------:R-:W-:Y:S01]  /*133b0*/  HMMA.16816.F32.BF16 R80, R4, R10, R80 ;  /* 0x0000000a0450723c */ /* 0x000fe20000041850 */
[----:B------:R-:W1:Y:S02]  /*133c0*/  LDSM.16.MT88.4 R8, [R148+0xec00] ;  /* 0x00ec00009408783b */ /* 0x000e640000004200 */
[----:B------:R-:W-:-:S04]  /*133d0*/  FADD.FTZ R67, R67, R124 ;  /* 0x0000007c43437221 */ /* 0x000fc80000010000 */
[----:B------:R-:W-:Y:S01]  /*133e0*/  FADD.FTZ R20, R66, R67 ;  /* 0x0000004342147221 */ /* 0x000fe20000010000 */
[----:B------:R-:W-:Y:S03]  /*133f0*/  HMMA.16816.F32.BF16 R84, R4, R16, R84 ;  /* 0x000000100454723c */ /* 0x000fe60000041854 */
[----:B------:R-:W-:Y:S01]  /*13400*/  FADD.FTZ R16, R122, R119 ;  /* 0x000000777a107221 */ /* 0x000fe20000010000 */
[----:B------:R-:W-:-:S03]  /*13410*/  FADD.FTZ R20, R63, R20 ;  /* 0x000000143f147221 */ /* 0x000fc60000010000 */
        /* <DEDUP_REMOVED lines=18> */
[----:B-1----:R-:W-:Y:S03]  /*13540*/  HMMA.16816.F32.BF16 R100, R4, R8, R100 ;  /* 0x000000080464723c */ /* 0x002fe60000041864 */
[----:B------:R-:W-:Y:S01]  /*13550*/  FADD.FTZ R134, R134, R137 ;  /* 0x0000008986867221 */ /* 0x000fe20000010000 */
[----:B------:R-:W-:-:S04]  /*13560*/  FADD.FTZ R46, R46, R45 ;  /* 0x0000002d2e2e7221 */ /* 0x000fc80000010000 */
[----:B------:R-:W-:Y:S03]  /*13570*/  HMMA.16816.F32.BF16 R104, R4, R10, R104 ;  /* 0x0000000a0468723c */ /* 0x000fe60000041868 */
        /* <DEDUP_REMOVED lines=12> */
[----:B------:R-:W-:Y:S01]  /*13640*/  IMAD.SHL.U32 R4, R165, 0x2, RZ ;  /* 0x00000002a5047824 */ /* 0x000fe200078e00ff */
[----:B------:R-:W-:Y:S01]  /*13650*/  ISETP.NE.U32.AND P3, PT, R176, RZ, PT ;  /* 0x000000ffb000720c */ /* 0x000fe20003f65070 */
[----:B------:R-:W-:Y:S01]  /*13660*/  IMAD.MOV.U32 R123, RZ, RZ, R2 ;  /* 0x000000ffff7b7224 */ /* 0x000fe200078e0002 */
[----:B------:R-:W-:Y:S01]  /*13670*/  IADD3 R5, PT, PT, R5, R60, R168 ;  /* 0x0000003c05057210 */ /* 0x000fe20007ffe0a8 */
[----:B------:R-:W-:Y:S01]  /*13680*/  IMAD.MOV.U32 R122, RZ, RZ, R3 ;  /* 0x000000ffff7a7224 */ /* 0x000fe200078e0003 */
[----:B------:R-:W-:Y:S02]  /*13690*/  LOP3.LUT R4, R4, 0x6, RZ, 0xc0, !PT ;  /* 0x0000000604047812 */ /* 0x000fe400078ec0ff */
[----:B------:R-:W-:Y:S02]  /*136a0*/  IADD3 R5, PT, PT, -R171, R5, R50 ;  /* 0x00000005ab057210 */ /* 0x000fe40007ffe132 */
[----:B------:R-:W-:-:S02]  /*136b0*/  ISETP.NE.AND.EX P3, PT, R177, RZ, PT, P3 ;  /* 0x000000ffb100720c */ /* 0x000fc40003f65330 */
[----:B------:R-:W-:Y:S01]  /*136c0*/  LEA R178, R49, 0xffffff80, 0x7 ;  /* 0xffffff8031b27811 */ /* 0x000fe200078e38ff */
[----:B------:R-:W-:-:S04]  /*136d0*/  IMAD.IADD R4, R5, 0x1, -R4 ;  /* 0x0000000105047824 */ /* 0x000fc800078e0a04 */
[----:B------:R-:W-:-:S04]  /*136e0*/  IMAD R172, R49, -0x80, R4 ;  /* 0xffffff8031ac7824 */ /* 0x000fc800078e0204 */
[----:B------:R-:W-:-:S07]  /*136f0*/  VIADD R172, R172, 0x108 ;  /* 0x00000108acac7836 */ /* 0x000fce0000000000 */
.L_x_4279:
[----:B------:R-:W-:Y:S01]  /*13700*/  MOV R4, R162 ;  /* 0x000000a200047202 */ /* 0x000fe20000000f00 */
[----:B------:R-:W-:Y:S04]  /*13710*/  DEPBAR.LE SB0, 0x0 ;  /* 0x000080000000791a */ /* 0x000fe80000000000 */
[----:B------:R-:W-:Y:S05]  /*13720*/  WARPSYNC.ALL ;  /* 0x0000000000007948 */ /* 0x000fea0003800000 */
[----:B------:R-:W-:Y:S01]  /*13730*/  BAR.SYNC.DEFER_BLOCKING 0x0 ;  /* 0x0000000000007b1d */ /* 0x000fe20000010000 */
[----:B------:R-:W-:Y:S02]  /*13740*/  @!P3 IMAD.MOV.U32 R3, RZ, RZ, RZ ;  /* 0x000000ffff03b224 */ /* 0x000fe400078e00ff */
[----:B------:R-:W-:Y:S03]  /*13750*/  IMAD.SHL.U32 R2, R165, 0x8, RZ ;  /* 0x00000008a5027824 */ /* 0x000fe600078e00ff */
[----:B------:R-:W-:Y:S01]  /*13760*/  @!P3 IADD3 R3, P0, PT, RZ, -R3, RZ ;  /* 0x80000003ff03b210 */ /* 0x000fe20007f1e0ff */
[----:B------:R-:W2:Y:S01]  /*13770*/  @!P3 LD.E R6, desc[UR4][R120.64+0x40] ;  /* 0x000040047806b980 */ /* 0x000ea2000c101900 */
[----:B------:R-:W-:Y:S01]  /*13780*/  BSSY.RECONVERGENT B0, `(.L_x_4273) ;  /* 0x0000046000007945 */ /* 0x000fe20003800200 */
[----:B--2---:R-:W-:Y:S04]  /*13790*/  @!P3 IMAD.SHL.U32 R6, R6, 0x80, RZ ;  /* 0x000000800606b824 */ /* 0x004fe800078e00ff */
[----:B------:R-:W-:Y:S05]  /*137a0*/  @!P3 IMAD.X R6, RZ, RZ, ~R6, P0 ;  /* 0x000000ffff06b224 */ /* 0x000fea00000e0e06 */
[----:B------:R-:W-:Y:S04]  /*137b0*/  @!P3 SHF.R.S64 R3, R3, 0x1f, R6 ;  /* 0x0000001f0303b819 */ /* 0x000fe80000001006 */
[----:B------:R-:W-:Y:S02]  /*137c0*/  @!P3 IADD3 R162, P0, PT, R162, R3, RZ ;  /* 0x00000003a2a2b210 */ /* 0x000fe40007f1e0ff */
[-C--:B------:R-:W-:Y:S02]  /*137d0*/  MOV R3, R163.reuse ;  /* 0x000000a300037202 */ /* 0x080fe40000000f00 */
        /* <DEDUP_REMOVED lines=64> */
.L_x_4274:
[----:B------:R-:W-:Y:S05]  /*13be0*/  BSYNC.RECONVERGENT B0 ;  /* 0x0000000000007941 */ /* 0x000fea0003800200 */
.L_x_4273:
[-C--:B------:R-:W-:Y:S01]  /*13bf0*/  ISETP.GE.AND P2, PT, R118, R167.reuse, PT ;  /* 0x000000a77600720c */ /* 0x080fe20003f46270 */
[----:B------:R-:W1:Y:S01]  /*13c00*/  S2UR UR7, SR_CgaCtaId ;  /* 0x00000000000779c3 */ /* 0x000e620000008800 */
[-C--:B------:R-:W-:Y:S01]  /*13c10*/  ISETP.GE.AND P1, PT, R117, R167.reuse, PT ;  /* 0x000000a77500720c */ /* 0x080fe20003f26270 */
[----:B------:R-:W-:Y:S01]  /*13c20*/  UMOV UR9, 0x400 ;  /* 0x0000040000097882 */ /* 0x000fe20000000000 */
[----:B------:R-:W-:Y:S01]  /*13c30*/  LOP3.LUT R4, R2, 0xc0, RZ, 0xc0, !PT ;  /* 0x000000c002047812 */ /* 0x000fe200078ec0ff */
[----:B------:R-:W-:Y:S01]  /*13c40*/  VIADD R166, R166, 0xffffffff ;  /* 0xffffffffa6a67836 */ /* 0x000fe20000000000 */
[----:B------:R-:W-:Y:S01]  /*13c50*/  LOP3.LUT R118, R2, 0x18, RZ, 0xc0, !PT ;  /* 0x0000001802767812 */ /* 0x000fe200078ec0ff */
[----:B------:R-:W-:Y:S01]  /*13c60*/  BSSY.RECONVERGENT B1, `(.L_x_4275) ;  /* 0x000017c000017945 */ /* 0x000fe20003800200 */
[----:B------:R-:W-:Y:S02]  /*13c70*/  LOP3.LUT R3, R4, 0x18, R165, 0xf8, !PT ;  /* 0x0000001804037812 */ /* 0x000fe400078ef8a5 */
[----:B------:R-:W-:Y:S02]  /*13c80*/  ISETP.GE.AND P0, PT, R116, R167, PT ;  /* 0x000000a77400720c */ /* 0x000fe40003f06270 */
[----:B------:R-:W-:Y:S01]  /*13c90*/  LOP3.LUT R3, R3, R118, RZ, 0x3c, !PT ;  /* 0x0000007603037212 */ /* 0x000fe200078e3cff */
[----:B------:R-:W-:Y:S01]  /*13ca0*/  @!PT LDS RZ, [RZ] ;  /* 0x00000000fffff984 */ /* 0x000fe20000000800 */
[----:B------:R-:W-:Y:S01]  /*13cb0*/  @!PT LDS RZ, [RZ] ;  /* 0x00000000fffff984 */ /* 0x000fe20000000800 */
[----:B------:R-:W-:Y:S01]  /*13cc0*/  @!PT LDS RZ, [RZ] ;  /* 0x00000000fffff984 */ /* 0x000fe20000000800 */
[----:B------:R-:W-:Y:S01]  /*13cd0*/  @!P2 LDGSTS.E.BYPASS.LTC128B.128 [R169+0x9000], desc[UR4][R162.64] ;  /* 0x09000000a2a9afae */ /* 0x000fe2000b981a04 */
[C---:B------:R-:W-:Y:S02]  /*13ce0*/  SHF.L.U64.HI R4, R156.reuse, 0x6, R157 ;  /* 0x000000069c047819 */ /* 0x040fe4000001029d */
[----:B------:R-:W-:Y:S01]  /*13cf0*/  LOP3.LUT R2, R3, 0x1f20, R2, 0xf8, !PT ;  /* 0x00001f2003027812 */ /* 0x000fe200078ef802 */
[----:B------:R-:W-:Y:S01]  /*13d00*/  @P2 STS.128 [R169+0x9000], RZ ;  /* 0x009000ffa9002388 */ /* 0x000fe20000000c00 */
[----:B------:R-:W-:Y:S03]  /*13d10*/  IMAD.SHL.U32 R3, R156, 0x40, RZ ;  /* 0x000000409c037824 */ /* 0x000fe600078e00ff */
[----:B------:R-:W-:Y:S01]  /*13d20*/  @!PT LDS RZ, [RZ] ;  /* 0x00000000fffff984 */ /* 0x000fe20000000800 */
[----:B------:R-:W-:Y:S01]  /*13d30*/  @!PT LDS RZ, [RZ] ;  /* 0x00000000fffff984 */ /* 0x000fe20000000800 */
[----:B------:R-:W-:Y:S01]  /*13d40*/  @!PT LDS RZ, [RZ] ;  /* 0x00000000fffff984 */ /* 0x000fe20000000800 */
[----:B------:R2:W-:Y:S02]  /*13d50*/  @!P1 LDGSTS.E.BYPASS.LTC128B.128 [R169+0xb000], desc[UR4][R162.64+0x40] ;  /* 0x0b000040a2a99fae */ /* 0x0005e4000b981a04 */
[C---:B------:R-:W-:Y:S02]  /*13d60*/  IADD3 R8, P4, PT, R3.reuse, R162, RZ ;  /* 0x000000a203087210 */ /* 0x040fe40007f9e0ff */
[----:B------:R2:W-:Y:S01]  /*13d70*/  @P1 STS.128 [R169+0xb000], RZ ;  /* 0x00b000ffa9001388 */ /* 0x0005e20000000c00 */
[----:B-1----:R-:W-:Y:S01]  /*13d80*/  ULEA UR6, UR7, UR9, 0x18 ;  /* 0x0000000907067291 */ /* 0x002fe2000f8ec0ff */
        /* <DEDUP_REMOVED lines=237> */
[--C-:B-1----:R-:W-:Y:S01]  /*14c60*/  IMAD.MOV R128, RZ, RZ, -R3.reuse ;  /* 0x000000ffff807224 */ /* 0x102fe200078e0a03 */
[----:B------:R-:W-:Y:S03]  /*14c70*/  MOV R2, RZ ;  /* 0x000000ff00027202 */ /* 0x000fe60000000f00 */
[----:B------:R-:W-:Y:S04]  /*14c80*/  IMAD R128, R128, R125, RZ ;  /* 0x0000007d80807224 */ /* 0x000fe800078e02ff */
[----:B------:R-:W-:Y:S04]  /*14c90*/  IMAD.HI.U32 R128, R3, R128, R2 ;  /* 0x0000008003807227 */ /* 0x000fe800078e0002 */
[----:B------:R-:W-:Y:S02]  /*14ca0*/  VIADD R3, R178, 0xffffff80 ;  /* 0xffffff80b2037836 */ /* 0x000fe40000000000 */
[----:B------:R-:W-:Y:S03]  /*14cb0*/  IMAD.HI.U32 R126, R128, R119, RZ ;  /* 0x00000077807e7227 */ /* 0x000fe600078e00ff */
[----:B------:R-:W-:Y:S01]  /*14cc0*/  IABS R2, R3 ;  /* 0x0000000300027213 */ /* 0x000fe20000000000 */
[----:B------:R-:W-:Y:S01]  /*14cd0*/  IMAD R119, R126, R124, R119 ;  /* 0x0000007c7e777224 */ /* 0x000fe200078e0277 */
        /* <DEDUP_REMOVED lines=43> */
.L_x_4278:
[----:B------:R-:W-:Y:S05]  /*14f90*/  BSYNC.RECONVERGENT B0 ;  /* 0x0000000000007941 */ /* 0x000fea0003800200 */
.L_x_4277:
        /* <DEDUP_REMOVED lines=72> */
.L_x_4276:
[----:B------:R-:W-:Y:S05]  /*15420*/  BSYNC.RECONVERGENT B1 ;  /* 0x0000000000017941 */ /* 0x000fea0003800200 */
.L_x_4275:
[----:B------:R-:W3:Y:S01]  /*15430*/  LD.E R119, desc[UR4][R120.64+0xdc] ;  /* 0x0000dc0478777980 */ /* 0x000ee2000c101900 */
[C---:B--2---:R-:W-:Y:S02]  /*15440*/  IADD3 R124, PT, PT, R172.reuse, -0x1, RZ ;  /* 0xffffffffac7c7810 */ /* 0x044fe40007ffe0ff */
[----:B------:R-:W-:Y:S02]  /*15450*/  IADD3 R125, PT, PT, R172, -0x8, RZ ;  /* 0xfffffff8ac7d7810 */ /* 0x000fe40007ffe0ff */
[----:B------:R-:W-:Y:S02]  /*15460*/  IABS R124, R124 ;  /* 0x0000007c007c7213 */ /* 0x000fe40000000000 */
[----:B------:R-:W-:Y:S02]  /*15470*/  IABS R125, R125 ;  /* 0x0000007d007d7213 */ /* 0x000fe40000000000 */
[----:B------:R-:W-:Y:S02]  /*15480*/  I2FP.F32.S32 R124, R124 ;  /* 0x0000007c007c7245 */ /* 0x000fe40000201400 */
[----:B------:R-:W-:Y:S02]  /*15490*/  I2FP.F32.S32 R125, R125 ;  /* 0x0000007d007d7245 */ /* 0x000fe40000201400 */
[----:B------:R-:W-:Y:S01]  /*154a0*/  IABS R3, R172 ;  /* 0x000000ac00037213 */ /* 0x000fe20000000000 */
[----:B------:R-:W-:Y:S01]  /*154b0*/  FFMA.FTZ R7, -R0, R124, R7 ;  /* 0x0000007c00077223 */ /* 0x000fe20000010107 */
[----:B------:R-:W-:Y:S01]  /*154c0*/  IADD3 R2, PT, PT, R172, -0x9, RZ ;  /* 0xfffffff7ac027810 */ /* 0x000fe20007ffe0ff */
[C---:B------:R-:W-:Y:S01]  /*154d0*/  FFMA.FTZ R10, -R0.reuse, R125, R10 ;  /* 0x0000007d000a7223 */ /* 0x040fe2000001010a */
[----:B------:R-:W-:Y:S01]  /*154e0*/  I2FP.F32.S32 R3, R3 ;  /* 0x0000000300037245 */ /* 0x000fe20000201400 */
[----:B------:R-:W-:Y:S01]  /*154f0*/  FFMA.FTZ R4, -R0, R125, R4 ;  /* 0x0000007d00047223 */ /* 0x000fe20000010104 */
[C---:B------:R-:W-:Y:S02]  /*15500*/  IADD3 R124, PT, PT, R172.reuse, -0x11, RZ ;  /* 0xffffffefac7c7810 */ /* 0x040fe40007ffe0ff */
[----:B------:R-:W-:Y:S01]  /*15510*/  IADD3 R125, PT, PT, R172, -0x18, RZ ;  /* 0xffffffe8ac7d7810 */ /* 0x000fe20007ffe0ff */
[----:B------:R-:W-:Y:S01]  /*15520*/  FFMA.FTZ R6, -R0, R3, R6 ;  /* 0x0000000300067223 */ /* 0x000fe20000010106 */
[----:B------:R-:W-:Y:S02]  /*15530*/  IABS R2, R2 ;  /* 0x0000000200027213 */ /* 0x000fe40000000000 */
[----:B------:R-:W-:Y:S02]  /*15540*/  IABS R124, R124 ;  /* 0x0000007c007c7213 */ /* 0x000fe40000000000 */
[----:B------:R-:W-:Y:S02]  /*15550*/  IABS R125, R125 ;  /* 0x0000007d007d7213 */ /* 0x000fe40000000000 */
[----:B------:R-:W-:Y:S02]  /*15560*/  IADD3 R3, PT, PT, R172, -0x10, RZ ;  /* 0xfffffff0ac037810 */ /* 0x000fe40007ffe0ff */
[----:B------:R-:W-:Y:S02]  /*15570*/  I2FP.F32.S32 R2, R2 ;  /* 0x0000000200027245 */ /* 0x000fe40000201400 */
[----:B------:R-:W-:Y:S02]  /*15580*/  I2FP.F32.S32 R124, R124 ;  /* 0x0000007c007c7245 */ /* 0x000fe40000201400 */
[----:B------:R-:W-:Y:S01]  /*15590*/  I2FP.F32.S32 R125, R125 ;  /* 0x0000007d007d7245 */ /* 0x000fe20000201400 */
[CC--:B------:R-:W-:Y:S01]  /*155a0*/  FFMA.FTZ R11, -R0.reuse, R2.reuse, R11 ;  /* 0x00000002000b7223 */ /* 0x0c0fe2000001010b */
[----:B------:R-:W-:Y:S01]  /*155b0*/  IABS R3, R3 ;  /* 0x0000000300037213 */ /* 0x000fe20000000000 */
[----:B------:R-:W-:Y:S01]  /*155c0*/  FFMA.FTZ R5, -R0, R2, R5 ;  /* 0x0000000200057223 */ /* 0x000fe20000010105 */
[----:B------:R-:W-:Y:S01]  /*155d0*/  IADD3 R2, PT, PT, R172, -0x19, RZ ;  /* 0xffffffe7ac027810 */ /* 0x000fe20007ffe0ff */
[CC--:B------:R-:W-:Y:S01]  /*155e0*/  FFMA.FTZ R9, -R0.reuse, R124.reuse, R9 ;  /* 0x0000007c00097223 */ /* 0x0c0fe20000010109 */
[----:B------:R-:W-:Y:S01]  /*155f0*/  I2FP.F32.S32 R3, R3 ;  /* 0x0000000300037245 */ /* 0x000fe20000201400 */
[C---:B------:R-:W-:Y:S01]  /*15600*/  FFMA.FTZ R15, -R0.reuse, R124, R15 ;  /* 0x0000007c000f7223 */ /* 0x040fe2000001010f */
[CC--:B------:R-:W-:Y:S01]  /*15610*/  FFMA.FTZ R18, -R0.reuse, R125.reuse, R18 ;  /* 0x0000007d00127223 */ /* 0x0c0fe20000010112 */
[----:B------:R-:W-:Y:S01]  /*15620*/  FFMA.FTZ R12, -R0, R125, R12 ;  /* 0x0000007d000c7223 */ /* 0x000fe2000001010c */
[----:B------:R-:W-:Y:S01]  /*15630*/  IADD3 R124, PT, PT, R172, -0x21, RZ ;  /* 0xffffffdfac7c7810 */ /* 0x000fe20007ffe0ff */
[-C--:B------:R-:W-:Y:S01]  /*15640*/  FFMA.FTZ R8, -R0, R3.reuse, R8 ;  /* 0x0000000300087223 */ /* 0x080fe20000010108 */
        /* <DEDUP_REMOVED lines=14> */
[C---:B------:R-:W-:Y:S01]  /*15730*/  FFMA.FTZ R23, -R0.reuse, R124, R23 ;  /* 0x0000007c00177223 */ /* 0x040fe20000010117 */
[----:B------:R-:W-:Y:S01]  /*15740*/  I2FP.F32.S32 R3, R3 ;  /* 0x0000000300037245 */ /* 0x000fe20000201400 */
[CC--:B------:R-:W-:Y:S01]  /*15750*/  FFMA.FTZ R20, -R0.reuse, R125.reuse, R20 ;  /* 0x0000007d00147223 */ /* 0x0c0fe20000010114 */
[----:B------:R-:W-:Y:S01]  /*15760*/  FFMA.FTZ R26, -R0, R125, R26 ;  /* 0x0000007d001a7223 */ /* 0x000fe2000001011a */
[C---:B------:R-:W-:Y:S02]  /*15770*/  IADD3 R124, PT, PT, R172.reuse, -0x31, RZ ;  /* 0xffffffcfac7c7810 */ /* 0x040fe40007ffe0ff */
[----:B------:R-:W-:Y:S01]  /*15780*/  IADD3 R125, PT, PT, R172, -0x38, RZ ;  /* 0xffffffc8ac7d7810 */ /* 0x000fe20007ffe0ff */
[CC--:B------:R-:W-:Y:S01]  /*15790*/  FFMA.FTZ R16, -R0.reuse, R3.reuse, R16 ;  /* 0x0000000300107223 */ /* 0x0c0fe20000010110 */
[----:B------:R-:W-:Y:S01]  /*157a0*/  IABS R2, R2 ;  /* 0x0000000200027213 */ /* 0x000fe20000000000 */
[----:B------:R-:W-:Y:S01]  /*157b0*/  FFMA.FTZ R22, -R0, R3, R22 ;  /* 0x0000000300167223 */ /* 0x000fe20000010116 */
        /* <DEDUP_REMOVED lines=53> */
[-C--:B------:R-:W-:Y:S01]  /*15b10*/  FFMA.FTZ R50, -R0, R125.reuse, R50 ;  /* 0x0000007d00327223 */ /* 0x080fe20000010132 */
[----:B------:R-:W-:Y:S01]  /*15b20*/  IADD3 R124, PT, PT, R172, -0x61, RZ ;  /* 0xffffff9fac7c7810 */ /* 0x000fe20007ffe0ff */
[----:B------:R-:W-:Y:S01]  /*15b30*/  FFMA.FTZ R44, -R0, R125, R44 ;  /* 0x0000007d002c7223 */ /* 0x000fe2000001012c */
        /* <DEDUP_REMOVED lines=18> */
[----:B------:R-:W-:Y:S01]  /*15c60*/  FMNMX3.FTZ R124, R123, R6, R7, !PT ;  /* 0x000000067b7c7276 */ /* 0x000fe20007810007 */
[----:B------:R-:W-:Y:S01]  /*15c70*/  FFMA.FTZ R58, -R0, R125, R58 ;  /* 0x0000007d003a7223 */ /* 0x000fe2000001013a */
[----:B------:R-:W-:Y:S01]  /*15c80*/  FMNMX3.FTZ R125, R122, R4, R5, !PT ;  /* 0x000000047a7d7276 */ /* 0x000fe20007810005 */
[CC--:B------:R-:W-:Y:S01]  /*15c90*/  FFMA.FTZ R48, -R0.reuse, R3.reuse, R48 ;  /* 0x0000000300307223 */ /* 0x0c0fe20000010130 */
[----:B------:R-:W-:Y:S01]  /*15ca0*/  IABS R2, R2 ;  /* 0x0000000200027213 */ /* 0x000fe20000000000 */
[----:B------:R-:W-:Y:S01]  /*15cb0*/  FFMA.FTZ R54, -R0, R3, R54 ;  /* 0x0000000300367223 */ /* 0x000fe20000010136 */
[----:B------:R-:W-:Y:S02]  /*15cc0*/  FMNMX3.FTZ R124, R124, R10, R11, !PT ;  /* 0x0000000a7c7c7276 */ /* 0x000fe4000781000b */
[C---:B------:R-:W-:Y:S02]  /*15cd0*/  IADD3 R126, PT, PT, R172.reuse, -0x71, RZ ;  /* 0xffffff8fac7e7810 */ /* 0x040fe40007ffe0ff */
[----:B------:R-:W-:Y:S02]  /*15ce0*/  FMNMX3.FTZ R125, R125, R8, R9, !PT ;  /* 0x000000087d7d7276 */ /* 0x000fe40007810009 */
[----:B------:R-:W-:Y:S02]  /*15cf0*/  IADD3 R3, PT, PT, R172, -0x70, RZ ;  /* 0xffffff90ac037810 */ /* 0x000fe40007ffe0ff */
[----:B------:R-:W-:Y:S02]  /*15d00*/  I2FP.F32.S32 R2, R2 ;  /* 0x0000000200027245 */ /* 0x000fe40000201400 */
[----:B------:R-:W-:Y:S02]  /*15d10*/  IABS R126, R126 ;  /* 0x0000007e007e7213 */ /* 0x000fe40000000000 */
[----:B------:R-:W-:Y:S01]  /*15d20*/  FMNMX3.FTZ R124, R124, R14, R15, !PT ;  /* 0x0000000e7c7c7276 */ /* 0x000fe2000781000f */
[C---:B------:R-:W-:Y:S01]  /*15d30*/  FFMA.FTZ R53, -R0.reuse, R2, R53 ;  /* 0x0000000200357223 */ /* 0x040fe20000010135 */
[----:B------:R-:W-:Y:S01]  /*15d40*/  FMNMX3.FTZ R125, R125, R12, R13, !PT ;  /* 0x0000000c7d7d7276 */ /* 0x000fe2000781000d */
[----:B------:R-:W-:Y:S01]  /*15d50*/  FFMA.FTZ R59, -R0, R2, R59 ;  /* 0x00000002003b7223 */ /* 0x000fe2000001013b */
[----:B------:R-:W-:Y:S02]  /*15d60*/  IABS R3, R3 ;  /* 0x0000000300037213 */ /* 0x000fe40000000000 */
[----:B------:R-:W-:Y:S02]  /*15d70*/  FMNMX3.FTZ R124, R124, R18, R19, !PT ;  /* 0x000000127c7c7276 */ /* 0x000fe40007810013 */
[----:B------:R-:W-:Y:S02]  /*15d80*/  I2FP.F32.S32 R2, R126 ;  /* 0x0000007e00027245 */ /* 0x000fe40000201400 */
[----:B------:R-:W-:Y:S02]  /*15d90*/  FMNMX3.FTZ R126, R125, R16, R17, !PT ;  /* 0x000000107d7e7276 */ /* 0x000fe40007810011 */
[----:B------:R-:W-:Y:S01]  /*15da0*/  I2FP.F32.S32 R3, R3 ;  /* 0x0000000300037245 */ /* 0x000fe20000201400 */
[----:B------:R-:W-:Y:S01]  /*15db0*/  FFMA.FTZ R57, -R0, R2, R57 ;  /* 0x0000000200397223 */ /* 0x000fe20000010139 */
[----:B------:R-:W-:Y:S01]  /*15dc0*/  FMNMX3.FTZ R125, R124, R22, R23, !PT ;  /* 0x000000167c7d7276 */ /* 0x000fe20007810017 */
[----:B------:R-:W-:Y:S01]  /*15dd0*/  FFMA.FTZ R63, -R0, R2, R63 ;  /* 0x00000002003f7223 */ /* 0x000fe2000001013f */
[----:B------:R-:W-:Y:S01]  /*15de0*/  FMNMX3.FTZ R126, R126, R20, R21, !PT ;  /* 0x000000147e7e7276 */ /* 0x000fe20007810015 */
[CC--:B------:R-:W-:Y:S01]  /*15df0*/  FFMA.FTZ R56, -R0.reuse, R3.reuse, R56 ;  /* 0x0000000300387223 */ /* 0x0c0fe20000010138 */
[----:B------:R-:W-:Y:S01]  /*15e00*/  FFMA.FTZ R62, -R0, R3, R62 ;  /* 0x00000003003e7223 */ /* 0x000fe2000001013e */
        /* <DEDUP_REMOVED lines=13> */
[----:B------:R-:W-:Y:S02]  /*15ee0*/  FMNMX3.FTZ R2, R125, R42, R43, !PT ;  /* 0x0000002a7d027276 */ /* 0x000fe4000781002b */
[----:B------:R-:W-:Y:S02]  /*15ef0*/  FMNMX3.FTZ R125, R3, R40, R41, !PT ;  /* 0x00000028037d7276 */ /* 0x000fe40007810029 */
[----:B------:R-:W-:Y:S02]  /*15f00*/  IADD3 R124, PT, PT, R172, -0x79, RZ ;  /* 0xffffff87ac7c7810 */ /* 0x000fe40007ffe0ff */
[----:B------:R-:W-:Y:S02]  /*15f10*/  FMNMX3.FTZ R2, R2, R46, R47, !PT ;  /* 0x0000002e02027276 */ /* 0x000fe4000781002f */
        /* <DEDUP_REMOVED lines=11> */
[----:B------:R-:W-:Y:S01]  /*15fd0*/  FFMA.FTZ R61, -R0, R124, R61 ;  /* 0x0000007c003d7223 */ /* 0x000fe2000001013d */
        /* <DEDUP_REMOVED lines=18> */
[----:B------:R-:W2:Y:S01]  /*16100*/  SHFL.BFLY PT, R3, R128, 0x1, 0x1f ;  /* 0x0c201f0080037f89 */ /* 0x000ea200000e0000 */
[----:B-1----:R-:W-:Y:S02]  /*16110*/  FMNMX.FTZ R2, R125, R2, !PT ;  /* 0x000000027d027209 */ /* 0x002fe40007810000 */
[----:B--2---:R-:W-:Y:S03]  /*16120*/  FMNMX.FTZ R3, R128, R3, !PT ;  /* 0x0000000380037209 */ /* 0x004fe60007810000 */
[C---:B------:R-:W-:Y:S01]  /*16130*/  FADD.FTZ R124, -R2.reuse, R123 ;  /* 0x0000007b027c7221 */ /* 0x040fe20000010100 */
[----:B---3--:R-:W-:Y:S01]  /*16140*/  FMUL.FTZ R130, R119, R2 ;  /* 0x0000000277827220 */ /* 0x008fe20000410000 */
        /* <DEDUP_REMOVED lines=18> */
[-C--:B------:R-:W-:Y:S04]  /*16270*/  FFMA.FTZ R137, R5, R119.reuse, -R128 ;  /* 0x0000007705897223 */ /* 0x080fe80000010880 */
[----:B------:R-:W-:Y:S01]  /*16280*/  MUFU.EX2 R134, R134 ;  /* 0x0000008600867308 */ /* 0x000fe20000000800 */
[-C--:B------:R-:W-:Y:S01]  /*16290*/  FFMA.FTZ R143, R18, R119.reuse, -R130 ;  /* 0x00000077128f7223 */ /* 0x080fe20000010882 */
[--C-:B------:R-:W-:Y:S01]  /*162a0*/  FFMA.FTZ R141, R16, R119, -R128.reuse ;  /* 0x00000077108d7223 */ /* 0x100fe20000010880 */
[C---:B--2---:R-:W-:Y:S01]  /*162b0*/  FMUL.FTZ R10, R122.reuse, R110 ;  /* 0x0000006e7a0a7220 */ /* 0x044fe20000410000 */
[C---:B------:R-:W-:Y:S06]  /*162c0*/  FMUL.FTZ R11, R122.reuse, R111 ;  /* 0x0000006f7a0b7220 */ /* 0x040fec0000410000 */
        /* <DEDUP_REMOVED lines=31> */
[----:B------:R-:W-:Y:S01]  /*164c0*/  FMUL.FTZ R81, R123, R81 ;  /* 0x000000517b517220 */ /* 0x000fe20000410000 */
[C---:B------:R-:W-:Y:S01]  /*164d0*/  FMUL.FTZ R86, R122.reuse, R86 ;  /* 0x000000567a567220 */ /* 0x040fe20000410000 */
[C---:B------:R-:W-:Y:S01]  /*164e0*/  FMUL.FTZ R87, R122.reuse, R87 ;  /* 0x000000577a577220 */ /* 0x040fe20000410000 */
[----:B--2---:R-:W-:Y:S01]  /*164f0*/  F2FP.BF16.F32.PACK_AB R112, R137, R182 ;  /* 0x000000b68970723e */ /* 0x004fe200000010ff */
[C---:B------:R-:W-:Y:S01]  /*16500*/  FMUL.FTZ R84, R123.reuse, R84 ;  /* 0x000000547b547220 */ /* 0x040fe20000410000 */
[----:B------:R-:W-:Y:S01]  /*16510*/  FMUL.FTZ R85, R123, R85 ;  /* 0x000000557b557220 */ /* 0x000fe20000410000 */
[----:B------:R-:W-:Y:S01]  /*16520*/  FMUL.FTZ R90, R122, R90 ;  /* 0x0000005a7a5a7220 */ /* 0x000fe20000410000 */
[----:B-----5:R-:W-:Y:S01]  /*16530*/  F2FP.BF16.F32.PACK_AB R114, R129, R136 ;  /* 0x000000888172723e */ /* 0x020fe200000010ff */
[-C--:B------:R-:W-:Y:S01]  /*16540*/  FFMA.FTZ R146, R20, R119.reuse, -R128 ;  /* 0x0000007714927223 */ /* 0x080fe20000010880 */
[-C--:B------:R-:W-:Y:S01]  /*16550*/  FFMA.FTZ R139, R31, R119.reuse, -R130 ;  /* 0x000000771f8b7223 */ /* 0x080fe20000010882 */
[--C-:B------:R-:W-:Y:S01]  /*16560*/  FFMA.FTZ R132, R32, R119, -R128.reuse ;  /* 0x0000007720847223 */ /* 0x100fe20000010880 */
[C---:B------:R-:W-:Y:S01]  /*16570*/  FMUL.FTZ R91, R122.reuse, R91 ;  /* 0x0000005b7a5b7220 */ /* 0x040fe20000410000 */
[C---:B------:R-:W-:Y:S01]  /*16580*/  FMUL.FTZ R88, R123.reuse, R88 ;  /* 0x000000587b587220 */ /* 0x040fe20000410000 */
[----:B------:R-:W-:Y:S01]  /*16590*/  FMUL.FTZ R89, R123, R89 ;  /* 0x000000597b597220 */ /* 0x000fe20000410000 */
[C---:B-1----:R-:W-:Y:S01]  /*165a0*/  HMMA.16816.F32.BF16 R4, R112.reuse, R124, R4 ;  /* 0x0000007c7004723c */ /* 0x042fe20000041804 */
[----:B------:R-:W-:Y:S04]  /*165b0*/  MUFU.EX2 R146, R146 ;  /* 0x0000009200927308 */ /* 0x000fe80000000800 */
[-C--:B------:R-:W-:Y:S01]  /*165c0*/  FFMA.FTZ R124, R17, R119.reuse, -R128 ;  /* 0x00000077117c7223 */ /* 0x080fe20000010880 */
[-CC-:B------:R-:W-:Y:S01]  /*165d0*/  FFMA.FTZ R125, R35, R119.reuse, -R130.reuse ;  /* 0x00000077237d7223 */ /* 0x180fe20000010882 */
[----:B------:R-:W-:Y:S01]  /*165e0*/  FMUL.FTZ R94, R122, R94 ;  /* 0x0000005e7a5e7220 */ /* 0x000fe20000410000 */
[C---:B------:R-:W-:Y:S03]  /*165f0*/  HMMA.16816.F32.BF16 R8, R112.reuse, R126, R8 ;  /* 0x0000007e7008723c */ /* 0x040fe60000041808 */
[----:B------:R-:W-:Y:S01]  /*16600*/  MUFU.EX2 R143, R143 ;  /* 0x0000008f008f7308 */ /* 0x000fe20000000800 */
[-C--:B------:R-:W-:Y:S01]  /*16610*/  FFMA.FTZ R126, R34, R119.reuse, -R130 ;  /* 0x00000077227e7223 */ /* 0x080fe20000010882 */
[--C-:B------:R-:W-:Y:S01]  /*16620*/  FFMA.FTZ R127, R33, R119, -R128.reuse ;  /* 0x00000077217f7223 */ /* 0x100fe20000010880 */
        /* <DEDUP_REMOVED lines=21> */
[-CC-:B------:R-:W-:Y:S01]  /*16780*/  FFMA.FTZ R133, R29, R119.reuse, -R128.reuse ;  /* 0x000000771d857223 */ /* 0x180fe20000010880 */
[----:B------:R-:W-:Y:S01]  /*16790*/  FFMA.FTZ R29, R40, R119, -R128 ;  /* 0x00000077281d7223 */ /* 0x000fe20000010880 */
[----:B------:R-:W-:Y:S01]  /*167a0*/  FFMA.FTZ R161, R122, R179, R161 ;  /* 0x000000b37aa17223 */ /* 0x000fe200000100a1 */
[-C--:B------:R-:W-:Y:S01]  /*167b0*/  FFMA.FTZ R122, R38, R119.reuse, -R130 ;  /* 0x00000077267a7223 */ /* 0x080fe20000010882 */
[----:B------:R-:W-:Y:S01]  /*167c0*/  FFMA.FTZ R182, R123, R180, R182 ;  /* 0x000000b47bb67223 */ /* 0x000fe200000100b6 */
[-C--:B------:R-:W-:Y:S01]  /*167d0*/  FFMA.FTZ R123, R39, R119.reuse, -R130 ;  /* 0x00000077277b7223 */ /* 0x080fe20000010882 */
[----:B------:R-:W-:Y:S01]  /*167e0*/  FADD.FTZ R161, R135, R161 ;  /* 0x000000a187a17221 */ /* 0x000fe20000010000 */
[-CC-:B------:R-:W-:Y:S01]  /*167f0*/  FFMA.FTZ R135, R37, R119.reuse, -R128.reuse ;  /* 0x0000007725877223 */ /* 0x180fe20000010880 */
[-C--:B------:R-:W-:Y:S01]  /*16800*/  FFMA.FTZ R40, R41, R119.reuse, -R128 ;  /* 0x0000007729287223 */ /* 0x080fe20000010880 */
[--C-:B------:R-:W-:Y:S01]  /*16810*/  FFMA.FTZ R145, R14, R119, -R130.reuse ;  /* 0x000000770e917223 */ /* 0x100fe20000010882 */
[----:B------:R-:W-:Y:S01]  /*16820*/  MUFU.EX2 R41, R29 ;  /* 0x0000001d00297308 */ /* 0x000fe20000000800 */
[----:B--2---:R-:W-:Y:S01]  /*16830*/  F2FP.BF16.F32.PACK_AB R14, R124, R141 ;  /* 0x0000008d7c0e723e */ /* 0x004fe200000010ff */
[-C--:B------:R-:W-:Y:S01]  /*16840*/  FFMA.FTZ R142, R15, R119.reuse, -R130 ;  /* 0x000000770f8e7223 */ /* 0x080fe20000010882 */
[-CC-:B------:R-:W-:Y:S01]  /*16850*/  FFMA.FTZ R147, R12, R119.reuse, -R128.reuse ;  /* 0x000000770c937223 */ /* 0x180fe20000010880 */
[-C--:B------:R-:W-:Y:S06]  /*16860*/  FFMA.FTZ R144, R13, R119.reuse, -R128 ;  /* 0x000000770d907223 */ /* 0x080fec0000010880 */
[----:B------:R-:W-:Y:S01]  /*16870*/  MUFU.EX2 R145, R145 ;  /* 0x0000009100917308 */ /* 0x000fe20000000800 */
[-C--:B------:R-:W-:Y:S01]  /*16880*/  FFMA.FTZ R138, R30, R119.reuse, -R130 ;  /* 0x000000771e8a7223 */ /* 0x080fe20000010882 */
[-CC-:B------:R-:W-:Y:S01]  /*16890*/  FFMA.FTZ R140, R28, R119.reuse, -R128.reuse ;  /* 0x000000771c8c7223 */ /* 0x180fe20000010880 */
[----:B------:R-:W-:Y:S01]  /*168a0*/  FADD.FTZ R28, R134, R161 ;  /* 0x000000a1861c7221 */ /* 0x000fe20000010000 */
[-C--:B------:R-:W-:Y:S06]  /*168b0*/  FFMA.FTZ R134, R36, R119.reuse, -R128 ;  /* 0x0000007724867223 */ /* 0x080fec0000010880 */
[----:B------:R-:W-:Y:S01]  /*168c0*/  MUFU.EX2 R147, R147 ;  /* 0x0000009300937308 */ /* 0x000fe20000000800 */
[----:B------:R-:W-:Y:S01]  /*168d0*/  LDSM.16.MT88.4 R36, [R150+0xe800] ;  /* 0x00e800009624783b */ /* 0x000fe20000004200 */
[----:B------:R-:W-:Y:S01]  /*168e0*/  FADD.FTZ R28, R131, R28 ;  /* 0x0000001c831c7221 */ /* 0x000fe20000010000 */
[-CC-:B------:R-:W-:Y:S07]  /*168f0*/  FFMA.FTZ R42, R42, R119.reuse, -R130.reuse ;  /* 0x000000772a2a7223 */ /* 0x180fee0000010882 */
[----:B------:R-:W2:Y:S01]  /*16900*/  MUFU.EX2 R142, R142 ;  /* 0x0000008e008e7308 */ /* 0x000ea20000000800 */
[-C--:B------:R-:W-:Y:S01]  /*16910*/  FFMA.FTZ R43, R43, R119.reuse, -R130 ;  /* 0x000000772b2b7223 */ /* 0x080fe20000010882 */
[----:B------:R-:W-:Y:S01]  /*16920*/  FADD.FTZ R137, R137, R182 ;  /* 0x000000b689897221 */ /* 0x000fe20000010000 */
[-CC-:B------:R-:W-:Y:S07]  /*16930*/  FFMA.FTZ R63, R63, R119.reuse, -R130.reuse ;  /* 0x000000773f3f7223 */ /* 0x180fee0000010882 */
[----:B------:R-:W3:Y:S01]  /*16940*/  MUFU.EX2 R144, R144 ;  /* 0x0000009000907308 */ /* 0x000ee20000000800 */
[-C--:B------:R-:W-:Y:S01]  /*16950*/  FFMA.FTZ R66, R66, R119.reuse, -R130 ;  /* 0x0000007742427223 */ /* 0x080fe20000010882 */
[C---:B-1----:R-:W-:Y:S08]  /*16960*/  HMMA.16816.F32.BF16 R76, R112.reuse, R108, R76 ;  /* 0x0000006c704c723c */ /* 0x042ff0000004184c */
[----:B------:R-:W-:Y:S01]  /*16970*/  MUFU.EX2 R138, R138 ;  /* 0x0000008a008a7308 */ /* 0x000fe20000000800 */
[----:B------:R-:W-:Y:S01]  /*16980*/  FADD.FTZ R30, R136, R137 ;  /* 0x00000089881e7221 */ /* 0x000fe20000010000 */
[-CC-:B------:R-:W-:Y:S01]  /*16990*/  FFMA.FTZ R44, R44, R119.reuse, -R128.reuse ;  /* 0x000000772c2c7223 */ /* 0x180fe20000010880 */
[----:B------:R-:W-:Y:S07]  /*169a0*/  FFMA.FTZ R56, R56, R119, -R128 ;  /* 0x0000007738387223 */ /* 0x000fee0000010880 */
[----:B------:R-:W-:Y:S01]  /*169b0*/  MUFU.EX2 R139, R139 ;  /* 0x0000008b008b7308 */ /* 0x000fe20000000800 */
[----:B------:R-:W-:Y:S01]  /*169c0*/  FADD.FTZ R30, R129, R30 ;  /* 0x0000001e811e7221 */ /* 0x000fe20000010000 */
[C---:B------:R-:W-:Y:S01]  /*169d0*/  HMMA.16816.F32.BF16 R80, R112.reuse, R110, R80 ;  /* 0x0000006e7050723c */ /* 0x040fe20000041850 */
[----:B------:R-:W1:Y:S07]  /*169e0*/  LDSM.16.MT88.4 R108, [R148+0xb000] ;  /* 0x00b00000946c783b */ /* 0x000e6e0000004200 */
[----:B------:R-:W-:Y:S01]  /*169f0*/  MUFU.EX2 R126, R126 ;  /* 0x0000007e007e7308 */ /* 0x000fe20000000800 */
[----:B--2---:R-:W-:Y:S01]  /*16a00*/  F2FP.BF16.F32.PACK_AB R13, R142, R145 ;  /* 0x000000918e0d723e */ /* 0x004fe200000010ff */
[----:B------:R-:W-:Y:S01]  /*16a10*/  FADD.FTZ R145, R145, R28 ;  /* 0x0000001c91917221 */ /* 0x000fe20000010000 */
[----:B---3--:R-:W-:Y:S01]  /*16a20*/  F2FP.BF16.F32.PACK_AB R12, R144, R147 ;  /* 0x00000093900c723e */ /* 0x008fe200000010ff */
[----:B------:R-:W-:Y:S06]  /*16a30*/  FADD.FTZ R147, R147, R30 ;  /* 0x0000001e93937221 */ /* 0x000fec0000010000 */
[----:B------:R-:W-:Y:S01]  /*16a40*/  MUFU.EX2 R125, R125 ;  /* 0x0000007d007d7308 */ /* 0x000fe20000000800 */
[-CC-:B------:R-:W-:Y:S01]  /*16a50*/  FFMA.FTZ R129, R46, R119.reuse, -R130.reuse ;  /* 0x000000772e817223 */ /* 0x180fe20000010882 */
[----:B------:R-:W-:Y:S01]  /*16a60*/  LDSM.16.MT88.4 R28, [R148+0xc400] ;  /* 0x00c40000941c783b */ /* 0x000fe20000004200 */
[-C--:B------:R-:W-:Y:S07]  /*16a70*/  FFMA.FTZ R46, R50, R119.reuse, -R130 ;  /* 0x00000077322e7223 */ /* 0x080fee0000010882 */
[----:B------:R-:W-:Y:S01]  /*16a80*/  MUFU.EX2 R140, R140 ;  /* 0x0000008c008c7308 */ /* 0x000fe20000000800 */
[----:B------:R-:W-:Y:S01]  /*16a90*/  FADD.FTZ R142, R142, R145 ;  /* 0x000000918e8e7221 */ /* 0x000fe20000010000 */
[----:B------:R-:W-:Y:S01]  /*16aa0*/  FADD.FTZ R144, R144, R147 ;  /* 0x0000009390907221 */ /* 0x000fe20000010000 */
[----:B------:R-:W-:Y:S07]  /*16ab0*/  ISETP.GT.AND P0, PT, R166, R158, PT ;  /* 0x0000009ea600720c */ /* 0x000fee0003f04270 */
[----:B------:R-:W-:Y:S01]  /*16ac0*/  MUFU.EX2 R133, R133 ;  /* 0x0000008500857308 */ /* 0x000fe20000000800 */
[----:B------:R-:W-:Y:S09]  /*16ad0*/  FADD.FTZ R141, R141, R144 ;  /* 0x000000908d8d7221 */ /* 0x000ff20000010000 */
[----:B------:R-:W-:Y:S01]  /*16ae0*/  MUFU.EX2 R132, R132 ;  /* 0x0000008400847308 */ /* 0x000fe20000000800 */
[----:B------:R-:W-:Y:S01]  /*16af0*/  FADD.FTZ R141, R124, R141 ;  /* 0x0000008d7c8d7221 */ /* 0x000fe20000010000 */
[-C--:B------:R-:W-:Y:S08]  /*16b00*/  FFMA.FTZ R124, R59, R119.reuse, -R130 ;  /* 0x000000773b7c7223 */ /* 0x080ff00000010882 */
[----:B------:R-:W-:Y:S01]  /*16b10*/  MUFU.EX2 R127, R127 ;  /* 0x0000007f007f7308 */ /* 0x000fe20000000800 */
[-CC-:B------:R-:W-:Y:S01]  /*16b20*/  FFMA.FTZ R59, R53, R119.reuse, -R128.reuse ;  /* 0x00000077353b7223 */ /* 0x180fe20000010880 */
[-C--:B------:R-:W-:Y:S08]  /*16b30*/  FFMA.FTZ R53, R57, R119.reuse, -R128 ;  /* 0x0000007739357223 */ /* 0x080ff00000010880 */
        /* <DEDUP_REMOVED lines=25> */
[-CC-:B------:R-:W-:Y:S01]  /*16cd0*/  FFMA.FTZ R115, R24, R119.reuse, -R128.reuse ;  /* 0x0000007718737223 */ /* 0x180fe20000010880 */
[----:B------:R-:W-:Y:S03]  /*16ce0*/  FFMA.FTZ R112, R25, R119, -R128 ;  /* 0x0000007719707223 */ /* 0x000fe60000010880 */
[----:B------:R-:W2:Y:S01]  /*16cf0*/  LDSM.16.MT88.4 R16, [R148+0x9400] ;  /* 0x009400009410783b */ /* 0x000ea20000004200 */
[----:B------:R-:W3:Y:S10]  /*16d00*/  MUFU.EX2 R114, R114 ;  /* 0x0000007200727308 */ /* 0x000ef40000000800 */
[----:B------:R-:W-:Y:S10]  /*16d10*/  MUFU.EX2 R113, R113 ;  /* 0x0000007100717308 */ /* 0x000ff40000000800 */
[----:B------:R-:W-:Y:S10]  /*16d20*/  MUFU.EX2 R112, R112 ;  /* 0x0000007000707308 */ /* 0x000ff40000000800 */
[----:B------:R-:W-:Y:S01]  /*16d30*/  MUFU.EX2 R115, R115 ;  /* 0x0000007300737308 */ /* 0x000fe20000000800 */
[----:B---3--:R-:W-:Y:S01]  /*16d40*/  F2FP.BF16.F32.PACK_AB R15, R114, R143 ;  /* 0x0000008f720f723e */ /* 0x008fe200000010ff */
[----:B------:R-:W-:Y:S06]  /*16d50*/  FADD.FTZ R143, R143, R142 ;  /* 0x0000008e8f8f7221 */ /* 0x000fec0000010000 */
[C---:B-1----:R-:W-:Y:S05]  /*16d60*/  HMMA.16816.F32.BF16 R4, R12.reuse, R108, R4 ;  /* 0x0000006c0c04723c */ /* 0x042fea0000041804 */
[-C--:B------:R-:W-:Y:S01]  /*16d70*/  FFMA.FTZ R108, R26, R119.reuse, -R130 ;  /* 0x000000771a6c7223 */ /* 0x080fe20000010882 */
[-C--:B------:R-:W-:Y:S01]  /*16d80*/  FFMA.FTZ R109, R21, R119.reuse, -R128 ;  /* 0x00000077156d7223 */ /* 0x080fe20000010880 */
[----:B------:R-:W-:Y:S01]  /*16d90*/  LDSM.16.MT88.4 R24, [R148+0xa000] ;  /* 0x00a000009418783b */ /* 0x000fe20000004200 */
[C---:B------:R-:W-:Y:S03]  /*16da0*/  HMMA.16816.F32.BF16 R8, R12.reuse, R110, R8 ;  /* 0x0000006e0c08723c */ /* 0x040fe60000041808 */
[-CC-:B------:R-:W-:Y:S01]  /*16db0*/  FFMA.FTZ R111, R22, R119.reuse, -R130.reuse ;  /* 0x00000077166f7223 */ /* 0x180fe20000010882 */
[--C-:B------:R-:W-:Y:S01]  /*16dc0*/  FFMA.FTZ R110, R23, R119, -R130.reuse ;  /* 0x00000077176e7223 */ /* 0x100fe20000010882 */
[----:B------:R-:W-:Y:S02]  /*16dd0*/  MUFU.EX2 R108, R108 ;  /* 0x0000006c006c7308 */ /* 0x000fe40000000800 */
[----:B------:R-:W-:Y:S01]  /*16de0*/  LDSM.16.MT88.4 R20, [R148+0xdc00] ;  /* 0x00dc00009414783b */ /* 0x000fe20000004200 */
[C---:B--2---:R-:W-:Y:S07]  /*16df0*/  HMMA.16816.F32.BF16 R68, R12.reuse, R16, R68 ;  /* 0x000000100c44723c */ /* 0x044fee0000041844 */
[----:B------:R-:W-:Y:S10]  /*16e00*/  MUFU.EX2 R111, R111 ;  /* 0x0000006f006f7308 */ /* 0x000ff40000000800 */
[----:B------:R-:W1:Y:S01]  /*16e10*/  MUFU.EX2 R110, R110 ;  /* 0x0000006e006e7308 */ /* 0x000e620000000800 */
[C---:B------:R-:W-:Y:S01]  /*16e20*/  HMMA.16816.F32.BF16 R72, R12.reuse, R18, R72 ;  /* 0x000000120c48723c */ /* 0x040fe20000041848 */
[----:B------:R-:W2:Y:S08]  /*16e30*/  LDSM.16.MT88.4 R16, [R150+0xb400] ;  /* 0x00b400009610783b */ /* 0x000eb00000004200 */
[----:B------:R-:W3:Y:S01]  /*16e40*/  MUFU.EX2 R109, R109 ;  /* 0x0000006d006d7308 */ /* 0x000ee20000000800 */
        /* <DEDUP_REMOVED lines=13> */
[----:B------:R-:W-:Y:S02]  /*16f20*/  F2FP.BF16.F32.PACK_AB R15, R113, R108 ;  /* 0x0000006c710f723e */ /* 0x000fe400000010ff */
[----:B---3--:R-:W-:Y:S02]  /*16f30*/  F2FP.BF16.F32.PACK_AB R12, R109, R146 ;  /* 0x000000926d0c723e */ /* 0x008fe400000010ff */
        /* <DEDUP_REMOVED lines=58> */
[-CC-:B------:R-:W-:Y:S01]  /*172e0*/  FFMA.FTZ R24, R47, R119.reuse, -R130.reuse ;  /* 0x000000772f187223 */ /* 0x180fe20000010882 */
[-C--:B------:R-:W-:Y:S01]  /*172f0*/  FFMA.FTZ R47, R51, R119.reuse, -R130 ;  /* 0x00000077332f7223 */ /* 0x080fe20000010882 */
[-CC-:B------:R-:W-:Y:S01]  /*17300*/  FFMA.FTZ R51, R45, R119.reuse, -R128.reuse ;  /* 0x000000772d337223 */ /* 0x180fe20000010880 */
[-CC-:B------:R-:W-:Y:S01]  /*17310*/  FFMA.FTZ R45, R48, R119.reuse, -R128.reuse ;  /* 0x00000077302d7223 */ /* 0x180fe20000010880 */
[----:B------:R3:W4:Y:S01]  /*17320*/  MUFU.EX2 R50, R24 ;  /* 0x0000001800327308 */ /* 0x0007220000000800 */
[C---:B------:R-:W-:Y:S03]  /*17330*/  HMMA.16816.F32.BF16 R96, R12.reuse, R26, R96 ;  /* 0x0000001a0c60723c */ /* 0x040fe60000041860 */
[-C--:B------:R-:W-:Y:S06]  /*17340*/  FFMA.FTZ R48, R49, R119.reuse, -R128 ;  /* 0x0000007731307223 */ /* 0x080fec0000010880 */
[----:B------:R-:W5:Y:S01]  /*17350*/  MUFU.EX2 R47, R47 ;  /* 0x0000002f002f7308 */ /* 0x000f620000000800 */
[-CC-:B------:R-:W-:Y:S01]  /*17360*/  FFMA.FTZ R49, R54, R119.reuse, -R130.reuse ;  /* 0x0000007736317223 */ /* 0x180fe20000010882 */
[-CC-:B------:R-:W-:Y:S01]  /*17370*/  FFMA.FTZ R54, R55, R119.reuse, -R130.reuse ;  /* 0x0000007737367223 */ /* 0x180fe20000010882 */
[-C--:B------:R-:W-:Y:S01]  /*17380*/  FFMA.FTZ R55, R58, R119.reuse, -R130 ;  /* 0x000000773a377223 */ /* 0x080fe20000010882 */
[C---:B--2---:R-:W-:Y:S06]  /*17390*/  HMMA.16816.F32.BF16 R100, R12.reuse, R20, R100 ;  /* 0x000000140c64723c */ /* 0x044fec0000041864 */
[----:B------:R-:W2:Y:S01]  /*173a0*/  MUFU.EX2 R51, R51 ;  /* 0x0000003300337308 */ /* 0x000ea20000000800 */
[----:B------:R-:W-:Y:S01]  /*173b0*/  FFMA.FTZ R58, R52, R119, -R128 ;  /* 0x00000077343a7223 */ /* 0x000fe20000010880 */
[----:B---3--:R-:W3:Y:S08]  /*173c0*/  LDSM.16.MT88.4 R24, [R148+0xa400] ;  /* 0x00a400009418783b */ /* 0x008ef00000004200 */
[----:B------:R-:W-:Y:S01]  /*173d0*/  MUFU.EX2 R45, R45 ;  /* 0x0000002d002d7308 */ /* 0x000fe20000000800 */
[----:B------:R-:W-:Y:S09]  /*173e0*/  HMMA.16816.F32.BF16 R104, R12, R22, R104 ;  /* 0x000000160c68723c */ /* 0x000ff20000041868 */
[----:B------:R-:W1:Y:S01]  /*173f0*/  MUFU.EX2 R48, R48 ;  /* 0x0000003000307308 */ /* 0x000e620000000800 */
[----:B----4-:R-:W-:Y:S01]  /*17400*/  F2FP.BF16.F32.PACK_AB R13, R50, R129 ;  /* 0x00000081320d723e */ /* 0x010fe200000010ff */
[----:B------:R-:W4:Y:S01]  /*17410*/  LDSM.16.MT88.4 R20, [R150+0xc400] ;  /* 0x00c400009614783b */ /* 0x000f220000004200 */
[----:B-----5:R-:W-:Y:S07]  /*17420*/  F2FP.BF16.F32.PACK_AB R15, R47, R46 ;  /* 0x0000002e2f0f723e */ /* 0x020fee00000010ff */
[----:B------:R5:W-:Y:S01]  /*17430*/  MUFU.EX2 R52, R124 ;  /* 0x0000007c00347308 */ /* 0x000be20000000800 */
[----:B--2---:R-:W-:Y:S09]  /*17440*/  F2FP.BF16.F32.PACK_AB R12, R51, R44 ;  /* 0x0000002c330c723e */ /* 0x004ff200000010ff */
[----:B------:R-:W-:Y:S10]  /*17450*/  MUFU.EX2 R49, R49 ;  /* 0x0000003100317308 */ /* 0x000ff40000000800 */
[----:B------:R-:W2:Y:S01]  /*17460*/  MUFU.EX2 R54, R54 ;  /* 0x0000003600367308 */ /* 0x000ea20000000800 */
[----:B-1----:R-:W-:Y:S09]  /*17470*/  F2FP.BF16.F32.PACK_AB R14, R48, R45 ;  /* 0x0000002d300e723e */ /* 0x002ff200000010ff */
[----:B------:R-:W1:Y:S01]  /*17480*/  MUFU.EX2 R55, R55 ;  /* 0x0000003700377308 */ /* 0x000e620000000800 */
[C---:B------:R-:W-:Y:S09]  /*17490*/  HMMA.16816.F32.BF16 R4, R12.reuse, R16, R4 ;  /* 0x000000100c04723c */ /* 0x040ff20000041804 */
[----:B------:R-:W1:Y:S01]  /*174a0*/  MUFU.EX2 R58, R58 ;  /* 0x0000003a003a7308 */ /* 0x000e620000000800 */
[C---:B------:R-:W-:Y:S01]  /*174b0*/  HMMA.16816.F32.BF16 R8, R12.reuse, R18, R8 ;  /* 0x000000120c08723c */ /* 0x040fe20000041808 */
[----:B------:R-:W2:Y:S07]  /*174c0*/  LDSM.16.MT88.4 R16, [R150+0xe400] ;  /* 0x00e400009610783b */ /* 0x000eae0000004200 */
[C---:B---3--:R-:W-:Y:S08]  /*174d0*/  HMMA.16816.F32.BF16 R68, R12.reuse, R24, R68 ;  /* 0x000000180c44723c */ /* 0x048ff00000041844 */
[C---:B------:R-:W-:Y:S01]  /*174e0*/  HMMA.16816.F32.BF16 R72, R12.reuse, R26, R72 ;  /* 0x0000001a0c48723c */ /* 0x040fe20000041848 */
[----:B------:R-:W3:Y:S07]  /*174f0*/  LDSM.16.MT88.4 R24, [R148+0xe400] ;  /* 0x00e400009418783b */ /* 0x000eee0000004200 */
[C---:B----4-:R-:W-:Y:S03]  /*17500*/  HMMA.16816.F32.BF16 R76, R12.reuse, R20, R76 ;  /* 0x000000140c4c723c */ /* 0x050fe6000004184c */
[----:B------:R-:W-:Y:S01]  /*17510*/  FADD.FTZ R20, R114, R143 ;  /* 0x0000008f72147221 */ /* 0x000fe20000010000 */
[-CC-:B------:R-:W-:Y:S01]  /*17520*/  FFMA.FTZ R114, R62, R119.reuse, -R130.reuse ;  /* 0x000000773e727223 */ /* 0x180fe20000010882 */
[----:B------:R-:W-:Y:S01]  /*17530*/  FFMA.FTZ R130, R67, R119, -R130 ;  /* 0x0000007743827223 */ /* 0x000fe20000010882 */
[----:B------:R-:W-:Y:S01]  /*17540*/  FADD.FTZ R62, R146, R141 ;  /* 0x0000008d923e7221 */ /* 0x000fe20000010000 */
[----:B------:R-:W-:Y:S01]  /*17550*/  FADD.FTZ R67, R111, R20 ;  /* 0x000000146f437221 */ /* 0x000fe20000010000 */
[C---:B------:R-:W-:Y:S01]  /*17560*/  HMMA.16816.F32.BF16 R80, R12.reuse, R22, R80 ;  /* 0x000000160c50723c */ /* 0x040fe20000041850 */
[----:B------:R-:W-:Y:S01]  /*17570*/  LDSM.16.MT88.4 R20, [R148+0xa800] ;  /* 0x00a800009414783b */ /* 0x000fe20000004200 */
[----:B------:R-:W-:Y:S01]  /*17580*/  MUFU.EX2 R179, R130 ;  /* 0x0000008200b37308 */ /* 0x000fe20000000800 */
[----:B------:R-:W-:Y:S01]  /*17590*/  FADD.FTZ R67, R110, R67 ;  /* 0x000000436e437221 */ /* 0x000fe20000010000 */
[----:B------:R-:W-:Y:S03]  /*175a0*/  FADD.FTZ R62, R109, R62 ;  /* 0x0000003e6d3e7221 */ /* 0x000fe60000010000 */
[----:B-----5:R-:W-:Y:S01]  /*175b0*/  FADD.FTZ R124, R108, R67 ;  /* 0x000000436c7c7221 */ /* 0x020fe20000010000 */
[C---:B------:R-:W-:Y:S01]  /*175c0*/  HMMA.16816.F32.BF16 R84, R12.reuse, R28, R84 ;  /* 0x0000001c0c54723c */ /* 0x040fe20000041854 */
[----:B------:R-:W-:Y:S02]  /*175d0*/  LDSM.16.MT88.4 R108, [R150+0xac00] ;  /* 0x00ac0000966c783b */ /* 0x000fe40000004200 */
[----:B------:R-:W-:Y:S01]  /*175e0*/  FADD.FTZ R113, R113, R124 ;  /* 0x0000007c71717221 */ /* 0x000fe20000010000 */
[----:B------:R-:W-:Y:S03]  /*175f0*/  FADD.FTZ R115, R115, R62 ;  /* 0x0000003e73737221 */ /* 0x000fe60000010000 */
[----:B------:R-:W-:Y:S01]  /*17600*/  FADD.FTZ R138, R138, R113 ;  /* 0x000000718a8a7221 */ /* 0x000fe20000010000 */
[C---:B------:R-:W-:Y:S01]  /*17610*/  HMMA.16816.F32.BF16 R88, R12.reuse, R30, R88 ;  /* 0x0000001e0c58723c */ /* 0x040fe20000041858 */
[----:B------:R-:W-:Y:S02]  /*17620*/  LDSM.16.MT88.4 R28, [R150+0xc800] ;  /* 0x00c80000961c783b */ /* 0x000fe40000004200 */
[----:B------:R-:W-:Y:S01]  /*17630*/  FADD.FTZ R115, R112, R115 ;  /* 0x0000007370737221 */ /* 0x000fe20000010000 */
[----:B------:R-:W-:Y:S03]  /*17640*/  FADD.FTZ R139, R139, R138 ;  /* 0x0000008a8b8b7221 */ /* 0x000fe60000010000 */
[----:B------:R-:W-:Y:S01]  /*17650*/  FADD.FTZ R140, R140, R115 ;  /* 0x000000738c8c7221 */ /* 0x000fe20000010000 */
[C---:B--2---:R-:W-:Y:S03]  /*17660*/  HMMA.16816.F32.BF16 R92, R12.reuse, R16, R92 ;  /* 0x000000100c5c723c */ /* 0x044fe6000004185c */
        /* <DEDUP_REMOVED lines=8> */
[C---:B---3--:R-:W-:Y:S03]  /*176f0*/  HMMA.16816.F32.BF16 R100, R12.reuse, R24, R100 ;  /* 0x000000180c64723c */ /* 0x048fe60000041864 */
[----:B------:R-:W-:Y:S01]  /*17700*/  FADD.FTZ R123, R123, R122 ;  /* 0x0000007a7b7b7221 */ /* 0x000fe20000010000 */
[----:B------:R-:W-:Y:S03]  /*17710*/  MOV R122, R3 ;  /* 0x00000003007a7202 */ /* 0x000fe60000000f00 */
[----:B------:R-:W-:Y:S01]  /*17720*/  FADD.FTZ R42, R42, R123 ;  /* 0x0000007b2a2a7221 */ /* 0x000fe20000010000 */
[----:B------:R-:W-:Y:S01]  /*17730*/  HMMA.16816.F32.BF16 R104, R12, R26, R104 ;  /* 0x0000001a0c68723c */ /* 0x000fe20000041868 */
[----:B------:R-:W3:Y:S02]  /*17740*/  LDSM.16.MT88.4 R24, [R148+0xe800] ;  /* 0x00e800009418783b */ /* 0x000ee40000004200 */
[----:B------:R-:W-:Y:S02]  /*17750*/  F2FP.BF16.F32.PACK_AB R13, R54, R49 ;  /* 0x00000031360d723e */ /* 0x000fe400000010ff */
[----:B-1----:R-:W-:Y:S02]  /*17760*/  F2FP.BF16.F32.PACK_AB R15, R52, R55 ;  /* 0x00000037340f723e */ /* 0x002fe400000010ff */
[----:B------:R-:W-:Y:S02]  /*17770*/  F2FP.BF16.F32.PACK_AB R12, R59, R58 ;  /* 0x0000003a3b0c723e */ /* 0x000fe400000010ff */
[----:B------:R-:W-:Y:S02]  /*17780*/  F2FP.BF16.F32.PACK_AB R14, R53, R56 ;  /* 0x00000038350e723e */ /* 0x000fe400000010ff */
[----:B------:R-:W-:Y:S05]  /*17790*/  MOV R123, R2 ;  /* 0x00000002007b7202 */ /* 0x000fea0000000f00 */
[C---:B--2---:R-:W-:Y:S08]  /*177a0*/  HMMA.16816.F32.BF16 R4, R12.reuse, R16, R4 ;  /* 0x000000100c04723c */ /* 0x044ff00000041804 */
[C---:B------:R-:W-:Y:S01]  /*177b0*/  HMMA.16816.F32.BF16 R8, R12.reuse, R18, R8 ;  /* 0x000000120c08723c */ /* 0x040fe20000041808 */
[----:B------:R-:W1:Y:S07]  /*177c0*/  LDSM.16.MT88.4 R16, [R148+0xac00] ;  /* 0x00ac00009410783b */ /* 0x000e6e0000004200 */
[C---:B------:R-:W-:Y:S08]  /*177d0*/  HMMA.16816.F32.BF16 R68, R12.reuse, R20, R68 ;  /* 0x000000140c44723c */ /* 0x040ff00000041844 */
[C---:B------:R-:W-:Y:S01]  /*177e0*/  HMMA.16816.F32.BF16 R72, R12.reuse, R22, R72 ;  /* 0x000000160c48723c */ /* 0x040fe20000041848 */
[----:B------:R-:W2:Y:S07]  /*177f0*/  LDSM.16.MT88.4 R20, [R150+0xcc00] ;  /* 0x00cc00009614783b */ /* 0x000eae0000004200 */
[C---:B------:R-:W-:Y:S01]  /*17800*/  HMMA.16816.F32.BF16 R76, R12.reuse, R28, R76 ;  /* 0x0000001c0c4c723c */ /* 0x040fe2000004184c */
[----:B------:R-:W-:Y:S10]  /*17810*/  MUFU.EX2 R29, R114 ;  /* 0x00000072001d7308 */ /* 0x000ff40000000800 */
[----:B------:R-:W4:Y:S01]  /*17820*/  MUFU.EX2 R28, R63 ;  /* 0x0000003f001c7308 */ /* 0x000f220000000800 */
[C---:B------:R-:W-:Y:S03]  /*17830*/  HMMA.16816.F32.BF16 R80, R12.reuse, R30, R80 ;  /* 0x0000001e0c50723c */ /* 0x040fe60000041850 */
[-CC-:B------:R-:W-:Y:S01]  /*17840*/  FFMA.FTZ R30, R60, R119.reuse, -R128.reuse ;  /* 0x000000773c1e7223 */ /* 0x180fe20000010880 */
[-CC-:B------:R-:W-:Y:S04]  /*17850*/  FFMA.FTZ R31, R64, R119.reuse, -R128.reuse ;  /* 0x00000077401f7223 */ /* 0x180fe80000010880 */
[C---:B------:R-:W-:Y:S01]  /*17860*/  HMMA.16816.F32.BF16 R84, R12.reuse, R32, R84 ;  /* 0x000000200c54723c */ /* 0x040fe20000041854 */
[----:B------:R-:W-:Y:S02]  /*17870*/  MUFU.EX2 R30, R30 ;  /* 0x0000001e001e7308 */ /* 0x000fe40000000800 */
[-CC-:B------:R-:W-:Y:S01]  /*17880*/  FFMA.FTZ R33, R61, R119.reuse, -R128.reuse ;  /* 0x000000773d217223 */ /* 0x180fe20000010880 */
[----:B------:R-:W-:Y:S07]  /*17890*/  FFMA.FTZ R128, R65, R119, -R128 ;  /* 0x0000007741807223 */ /* 0x000fee0000010880 */
[----:B------:R-:W-:Y:S01]  /*178a0*/  MUFU.EX2 R31, R31 ;  /* 0x0000001f001f7308 */ /* 0x000fe20000000800 */
[C---:B------:R-:W-:Y:S09]  /*178b0*/  HMMA.16816.F32.BF16 R88, R12.reuse, R34, R88 ;  /* 0x000000220c58723c */ /* 0x040ff20000041858 */
[----:B------:R-:W5:Y:S10]  /*178c0*/  MUFU.EX2 R33, R33 ;  /* 0x0000002100217308 */ /* 0x000f740000000800 */
[----:B------:R-:W1:Y:S01]  /*178d0*/  MUFU.EX2 R128, R128 ;  /* 0x0000008000807308 */ /* 0x000e620000000800 */
[C---:B------:R-:W-:Y:S08]  /*178e0*/  HMMA.16816.F32.BF16 R92, R12.reuse, R36, R92 ;  /* 0x000000240c5c723c */ /* 0x040ff0000004185c */
[C---:B------:R-:W-:Y:S08]  /*178f0*/  HMMA.16816.F32.BF16 R96, R12.reuse, R38, R96 ;  /* 0x000000260c60723c */ /* 0x040ff00000041860 */
[C---:B---3--:R-:W-:Y:S08]  /*17900*/  HMMA.16816.F32.BF16 R100, R12.reuse, R24, R100 ;  /* 0x000000180c64723c */ /* 0x048ff00000041864 */
[----:B------:R-:W-:Y:S01]  /*17910*/  HMMA.16816.F32.BF16 R104, R12, R26, R104 ;  /* 0x0000001a0c68723c */ /* 0x000fe20000041868 */
[----:B------:R-:W3:Y:S02]  /*17920*/  LDSM.16.MT88.4 R24, [R148+0xcc00] ;  /* 0x00cc00009418783b */ /* 0x000ee40000004200 */
[----:B----4-:R-:W-:Y:S02]  /*17930*/  F2FP.BF16.F32.PACK_AB R13, R28, R29 ;  /* 0x0000001d1c0d723e */ /* 0x010fe400000010ff */
[----:B------:R-:W-:Y:S02]  /*17940*/  F2FP.BF16.F32.PACK_AB R15, R179, R66 ;  /* 0x00000042b30f723e */ /* 0x000fe400000010ff */
[----:B-----5:R-:W-:Y:S02]  /*17950*/  F2FP.BF16.F32.PACK_AB R12, R33, R30 ;  /* 0x0000001e210c723e */ /* 0x020fe400000010ff */
[----:B-1----:R-:W-:Y:S07]  /*17960*/  F2FP.BF16.F32.PACK_AB R14, R128, R31 ;  /* 0x0000001f800e723e */ /* 0x002fee00000010ff */
[C---:B------:R-:W-:Y:S01]  /*17970*/  HMMA.16816.F32.BF16 R112, R12.reuse, R108, R4 ;  /* 0x0000006c0c70723c */ /* 0x040fe20000041804 */
[----:B------:R-:W1:Y:S07]  /*17980*/  LDSM.16.MT88.4 R4, [R150+0xec00] ;  /* 0x00ec00009604783b */ /* 0x000e6e0000004200 */
[C---:B------:R-:W-:Y:S01]  /*17990*/  HMMA.16816.F32.BF16 R108, R12.reuse, R110, R8 ;  /* 0x0000006e0c6c723c */ /* 0x040fe20000041808 */
[----:B------:R-:W4:Y:S07]  /*179a0*/  LDSM.16.MT88.4 R8, [R148+0xec00] ;  /* 0x00ec00009408783b */ /* 0x000f2e0000004200 */
[C---:B------:R-:W-:Y:S03]  /*179b0*/  HMMA.16816.F32.BF16 R68, R12.reuse, R16, R68 ;  /* 0x000000100c44723c */ /* 0x040fe60000041844 */
        /* <DEDUP_REMOVED lines=40> */
.L_x_4272:
        /* <DEDUP_REMOVED lines=12> */
.L_x_4293:
        /* <DEDUP_REMOVED lines=119> */
[----:B------:R-:W-:-:S02]  /*18470*/  LOP3.LUT R54, R15, 0x7, R54, 0xf8, !PT ;  /* 0x000000070f367812 */ /* 0x000fc400078ef836 */
[----:B------:R-:W-:-:S03]  /*18480*/  LOP3.LUT P2, RZ, R165, 0x3, RZ, 0xc0, !PT ;  /* 0x00000003a5ff7812 */ /* 0x000fc6000784c0ff */
        /* <DEDUP_REMOVED lines=11> */
[----:B---3--:R-:W-:-:S04]  /*18540*/  IMAD R173, R56, UR8, R173 ;  /* 0x0000000838ad7c24 */ /* 0x008fc8000f8e02ad */
[----:B----4-:R-:W-:Y:S01]  /*18550*/  IMAD R11, R173, R11, R170 ;  /* 0x0000000bad0b7224 */ /* 0x010fe200078e02aa */
[----:B------:R-:W-:Y:S01]  /*18560*/  MOV R56, 0xff800000 ;  /* 0xff80000000387802 */ /* 0x000fe20000000f00 */
[----:B------:R-:W-:Y:S02]  /*18570*/  @P1 FFMA.FTZ R56, R4, R3, R9 ;  /* 0x0000000304381223 */ /* 0x000fe40000010009 */
[----:B------:R-:W-:Y:S01]  /*18580*/  IMAD R57, R57, R11, R168 ;  /* 0x0000000b39397224 */ /* 0x000fe200078e02a8 */
        /* <DEDUP_REMOVED lines=13> */
.L_x_4282:
[----:B------:R-:W-:Y:S05]  /*18660*/  BSYNC.RECONVERGENT B0 ;  /* 0x0000000000007941 */ /* 0x000fea0003800200 */
.L_x_4281:
[----:B------:R4:W5:Y:S01]  /*18670*/  LD.E R120, desc[UR4][R120.64+0xc0] ;  /* 0x0000c00478787980 */ /* 0x000962000c101900 */
[----:B------:R-:W-:Y:S01]  /*18680*/  IMAD.IADD R171, R171, 0x1, -R168 ;  /* 0x00000001abab7824 */ /* 0x000fe200078e0aa8 */
[----:B------:R-:W-:Y:S01]  /*18690*/  LOP3.LUT R3, R52, 0x1c, RZ, 0xc0, !PT ;  /* 0x0000001c34037812 */ /* 0x000fe200078ec0ff */
[C---:B-1-3--:R-:W-:Y:S01]  /*186a0*/  VIADD R2, R0.reuse, 0x10 ;  /* 0x0000001000027836 */ /* 0x04afe20000000000 */
[----:B------:R-:W-:Y:S01]  /*186b0*/  BSSY.RECONVERGENT B0, `(.L_x_4283) ;  /* 0x0000016000007945 */ /* 0x000fe20003800200 */
[C---:B------:R-:W-:Y:S01]  /*186c0*/  VIADD R52, R0.reuse, 0x20 ;  /* 0x0000002000347836 */ /* 0x040fe20000000000 */
[----:B------:R-:W-:Y:S01]  /*186d0*/  ISETP.GE.AND P2, PT, R0, R171, PT ;  /* 0x000000ab0000720c */ /* 0x000fe20003f46270 */
[----:B------:R-:W-:Y:S01]  /*186e0*/  IMAD R53, R57, R53, RZ ;  /* 0x0000003539357224 */ /* 0x000fe200078e02ff */
[-C--:B------:R-:W-:Y:S01]  /*186f0*/  ISETP.GE.AND P1, PT, R2, R171.reuse, PT ;  /* 0x000000ab0200720c */ /* 0x080fe20003f26270 */
[----:B------:R-:W-:Y:S01]  /*18700*/  VIADD R2, R0, 0x30 ;  /* 0x0000003000027836 */ /* 0x000fe20000000000 */
[----:B------:R-:W-:Y:S01]  /*18710*/  ISETP.GE.AND P5, PT, R52, R171, PT ;  /* 0x000000ab3400720c */ /* 0x000fe20003fa6270 */
[----:B------:R-:W-:Y:S01]  /*18720*/  IMAD R0, R0, 0x60, R3 ;  /* 0x0000006000007824 */ /* 0x000fe200078e0203 */
[----:B------:R-:W-:-:S02]  /*18730*/  LOP3.LUT R57, R3, 0x20, RZ, 0xfc, !PT ;  /* 0x0000002003397812 */ /* 0x000fc400078efcff */
[----:B------:R-:W-:Y:S02]  /*18740*/  ISETP.GE.AND P6, PT, R2, R171, PT ;  /* 0x000000ab0200720c */ /* 0x000fe40003fc6270 */
[----:B--2---:R-:W-:Y:S02]  /*18750*/  IADD3 R59, P0, PT, R0, R53, RZ ;  /* 0x00000035003b7210 */ /* 0x004fe40007f1e0ff */
[----:B------:R-:W-:Y:S02]  /*18760*/  LOP3.LUT R55, R3, 0x40, RZ, 0xfc, !PT ;  /* 0x0000004003377812 */ /* 0x000fe400078efcff */
[----:B------:R-:W-:Y:S01]  /*18770*/  LEA.HI.X.SX32 R53, R53, RZ, 0x1, P0 ;  /* 0x000000ff35357211 */ /* 0x000fe200000f0eff */
[----:B------:R-:W-:Y:S08]  /*18780*/  @P2 BRA `(.L_x_4284) ;  /* 0x0000000000202947 */ /* 0x000ff00003800000 */
        /* <DEDUP_REMOVED lines=8> */
.L_x_4284:
[----:B------:R-:W-:Y:S05]  /*18810*/  BSYNC.RECONVERGENT B0 ;  /* 0x0000000000007941 */ /* 0x000fea0003800200 */
.L_x_4283:
        /* <DEDUP_REMOVED lines=14> */
.L_x_4286:
[----:B------:R-:W-:Y:S05]  /*18900*/  BSYNC.RECONVERGENT B0 ;  /* 0x0000000000007941 */ /* 0x000fea0003800200 */
.L_x_4285:
        /* <DEDUP_REMOVED lines=14> */
.L_x_4288:
[----:B------:R-:W-:Y:S05]  /*189f0*/  BSYNC.RECONVERGENT B0 ;  /* 0x0000000000007941 */ /* 0x000fea0003800200 */
.L_x_4287:
[----:B------:R-:W-:-:S04]  /*18a00*/  MOV R165, 0x0 ;  /* 0x0000000000a57802 */ /* 0x000fc80000000f00 */
[----:B-12345:R-:W-:Y:S05]  /*18a10*/  @P6 RET.REL.NODEC R164 `(_ZN5flash24flash_fwd_splitkv_kernelI23Flash_fwd_kernel_traitsILi96ELi64ELi128ELi4ELb0ELb0EN7cutlass10bfloat16_tE19Flash_kernel_traitsILi96ELi64ELi128ELi4ES3_EELb0ELb0ELb1ELb0ELb0ELb0ELb1ELb1EEEvNS_16Flash_fwd_paramsE) ;  /* 0xfffffe74a4786950 */ /* 0x03efea0003c3ffff */
        /* <DEDUP_REMOVED lines=10> */
[----:B-1----:R-:W-:Y:S05]  /*18ac0*/  @P0 RET.REL.NODEC R164 `(_ZN5flash24flash_fwd_splitkv_kernelI23Flash_fwd_kernel_traitsILi96ELi64ELi128ELi4ELb0ELb0EN7cutlass10bfloat16_tE19Flash_kernel_traitsILi96ELi64ELi128ELi4ES3_EELb0ELb0ELb1ELb0ELb0ELb0ELb1ELb1EEEvNS_16Flash_fwd_paramsE) ;  /* 0xfffffe74a44c0950 */ /* 0x002fea0003c3ffff */
[----:B------:R-:W-:Y:S01]  /*18ad0*/  LEA R2, P0, R59, R62, 0x2 ;  /* 0x0000003e3b027211 */ /* 0x000fe200078010ff */
[----:B------:R-:W-:-:S03]  /*18ae0*/  IMAD.MOV.U32 R165, RZ, RZ, 0x0 ;  /* 0x00000000ffa57424 */ /* 0x000fc600078e00ff */
[----:B------:R-:W-:-:S05]  /*18af0*/  LEA.HI.X R3, R59, R63, R53, 0x2, P0 ;  /* 0x0000003f3b037211 */ /* 0x000fca00000f1435 */
[----:B------:R1:W-:Y:S02]  /*18b00*/  ST.E.128 desc[UR4][R2.64+0x4900], R4 ;  /* 0x0049000402007985 */ /* 0x0003e4000c101d04 */
[----:B-1----:R-:W-:Y:S05]  /*18b10*/  RET.REL.NODEC R164 `(_ZN5flash24flash_fwd_splitkv_kernelI23Flash_fwd_kernel_traitsILi96ELi64ELi128ELi4ELb0ELb0EN7cutlass10bfloat16_tE19Flash_kernel_traitsILi96ELi64ELi128ELi4ES3_EELb0ELb0ELb1ELb0ELb0ELb0ELb1ELb1EEEvNS_16Flash_fwd_paramsE) ;  /* 0xfffffe74a4387950 */ /* 0x002fea0003c3ffff */
.L_x_4280:
[----:B------:R-:W-:Y:S01]  /*18b20*/  MOV R8, 0x2 ;  /* 0x0000000200087802 */ /* 0x000fe20000000f00 */
[----:B------:R-:W-:Y:S01]  /*18b30*/  IMAD.MOV.U32 R5, RZ, RZ, 0x1f ;  /* 0x0000001fff057424 */ /* 0x000fe200078e00ff */
[----:B------:R-:W-:-:S07]  /*18b40*/  MOV R7, 0xffffffff ;  /* 0xffffffff00077802 */ /* 0x000fce0000000f00 */
[----:B-----5:R-:W-:Y:S05]  /*18b50*/  WARPSYNC.COLLECTIVE R7, `(.L_x_4289) ;  /* 0x0000000007087348 */ /* 0x020fea0003c00000 */
[----:B------:R1:W2:Y:S02]  /*18b60*/  SHFL.BFLY P0, R11, R180, R8, R5 ;  /* 0x0c000008b40b7389 */ /* 0x0002a40000000005 */
[----:B-12--5:R-:W-:Y:S05]  /*18b70*/  ENDCOLLECTIVE ;  /* 0x000000000000791b */ /* 0x026fea0003800000 */
.L_x_4289:
[----:B------:R-:W-:Y:S02]  /*18b80*/  IMAD.MOV.U32 R9, RZ, RZ, R11 ;  /* 0x000000ffff097224 */ /* 0x000fe400078e000b */
[----:B------:R-:W-:Y:S02]  /*18b90*/  IMAD.MOV.U32 R8, RZ, RZ, 0x1 ;  /* 0x00000001ff087424 */ /* 0x000fe400078e00ff */
[----:B------:R-:W-:-:S05]  /*18ba0*/  FADD.FTZ R9, R9, R180 ;  /* 0x000000b409097221 */ /* 0x000fca0000010000 */
[----:B------:R-:W-:-:S07]  /*18bb0*/  MOV R180, R9 ;  /* 0x0000000900b47202 */ /* 0x000fce0000000f00 */
[----:B------:R-:W-:Y:S05]  /*18bc0*/  WARPSYNC.COLLECTIVE R7, `(.L_x_4290) ;  /* 0x0000000007087348 */ /* 0x000fea0003c00000 */
[----:B------:R1:W2:Y:S02]  /*18bd0*/  SHFL.BFLY P0, R11, R180, R8, R5 ;  /* 0x0c000008b40b7389 */ /* 0x0002a40000000005 */
[----:B-12---:R-:W-:Y:S05]  /*18be0*/  ENDCOLLECTIVE ;  /* 0x000000000000791b */ /* 0x006fea0003800000 */
.L_x_4290:
[----:B------:R-:W-:Y:S01]  /*18bf0*/  MOV R180, R179 ;  /* 0x000000b300b47202 */ /* 0x000fe20000000f00 */
[----:B------:R-:W-:Y:S01]  /*18c00*/  IMAD.MOV.U32 R8, RZ, RZ, 0x2 ;  /* 0x00000002ff087424 */ /* 0x000fe200078e00ff */
[----:B------:R-:W-:-:S07]  /*18c10*/  MOV R6, R11 ;  /* 0x0000000b00067202 */ /* 0x000fce0000000f00 */
[----:B------:R-:W-:Y:S05]  /*18c20*/  WARPSYNC.COLLECTIVE R7, `(.L_x_4291) ;  /* 0x0000000007087348 */ /* 0x000fea0003c00000 */
[----:B------:R1:W2:Y:S02]  /*18c30*/  SHFL.BFLY P0, R11, R180, R8, R5 ;  /* 0x0c000008b40b7389 */ /* 0x0002a40000000005 */
[----:B-12---:R-:W-:Y:S05]  /*18c40*/  ENDCOLLECTIVE ;  /* 0x000000000000791b */ /* 0x006fea0003800000 */
.L_x_4291:
[----:B------:R-:W-:Y:S01]  /*18c50*/  FADD.FTZ R6, R9, R6 ;  /* 0x0000000609067221 */ /* 0x000fe20000010000 */
[----:B------:R-:W-:Y:S01]  /*18c60*/  FADD.FTZ R10, R11, R179 ;  /* 0x000000b30b0a7221 */ /* 0x000fe20000010000 */
[----:B------:R-:W-:-:S04]  /*18c70*/  MOV R8, 0x1 ;  /* 0x0000000100087802 */ /* 0x000fc80000000f00 */
[----:B------:R-:W-:-:S07]  /*18c80*/  MOV R180, R10 ;  /* 0x0000000a00b47202 */ /* 0x000fce0000000f00 */
[----:B------:R-:W-:Y:S05]  /*18c90*/  WARPSYNC.COLLECTIVE R7, `(.L_x_4292) ;  /* 0x0000000007087348 */ /* 0x000fea0003c00000 */
[----:B------:R1:W2:Y:S02]  /*18ca0*/  SHFL.BFLY P0, R11, R180, R8, R5 ;  /* 0x0c000008b40b7389 */ /* 0x0002a40000000005 */
[----:B-12---:R-:W-:Y:S05]  /*18cb0*/  ENDCOLLECTIVE ;  /* 0x000000000000791b */ /* 0x006fea0003800000 */
.L_x_4292:
[----:B------:R-:W-:Y:S05]  /*18cc0*/  BRA `(.L_x_4293) ;  /* 0xfffffff0000c7947 */ /* 0x000fea000383ffff */
.L_x_4294:
        /* <DEDUP_REMOVED lines=11> */
.L_x_11626:


//--------------------- .text._ZN5flash24flash_fwd_splitkv_kernelI23Flash_fwd_kernel_traitsILi96ELi64ELi128ELi4ELb0ELb0EN7cutlass10bfloat16_tE19Flash_kernel_traitsILi96ELi64ELi128ELi4ES3_EELb0ELb0ELb1ELb0ELb0ELb1ELb1ELb1EEEvNS_16Flash_fwd_paramsE --------------------------
	.section	.text._ZN5flash24flash_fwd_splitkv_kernelI23Flash_fwd_kernel_traitsILi96ELi64ELi128ELi4ELb0ELb0EN7cutlass10bfloat16_tE19Flash_kernel_traitsILi96ELi64ELi128ELi4ES3_EELb0ELb0ELb1ELb0ELb0ELb1ELb1ELb1EEEvNS_16Flash_fwd_paramsE,"ax",@progbits
	.align	128
        .global         _ZN5flash24flash_fwd_splitkv_kernelI23Flash_fwd_kernel_traitsILi96ELi64ELi128ELi4ELb0ELb0EN7cutlass10bfloat16_tE19Flash_kernel_traitsILi96ELi64ELi128ELi4ES3_EELb0ELb0ELb1ELb0ELb0ELb1ELb1ELb1EEEvNS_16Flash_fwd_paramsE
        .type           _ZN5flash24flash_fwd_splitkv_kernelI23Flash_fwd_kernel_traitsILi96ELi64ELi128ELi4ELb0ELb0EN7cutlass10bfloat16_tE19Flash_kernel_traitsILi96ELi64ELi128ELi4ES3_EELb0ELb0ELb1ELb0ELb0ELb1ELb1ELb1EEEvNS_16Flash_fwd_paramsE,@function
        .size           _ZN5flash24flash_fwd_splitkv_kernelI23Flash_fwd_kernel_traitsILi96ELi64ELi128ELi4ELb0ELb0EN7cutlass10bfloat16_tE19Flash_kernel_traitsILi96ELi64ELi128ELi4ES3_EELb0ELb0ELb1ELb0ELb0ELb1ELb1ELb1EEEvNS_16Flash_fwd_paramsE,(.L_x_11627 - _ZN5flash24flash_fwd_splitkv_kernelI23Flash_fwd_kernel_traitsILi96ELi64ELi128ELi4ELb0ELb0EN7cutlass10bfloat16_tE19Flash_kernel_traitsILi96ELi64ELi128ELi4ES3_EELb0ELb0ELb1ELb0ELb0ELb1ELb1ELb1EEEvNS_16Flash_fwd_paramsE)
        .other          _ZN5flash24flash_fwd_splitkv_kernelI23Flash_fwd_kernel_traitsILi96ELi64ELi128ELi4ELb0ELb0EN7cutlass10bfloat16_tE19Flash_kernel_traitsILi96ELi64ELi128ELi4ES3_EELb0ELb0ELb1ELb0ELb0ELb1ELb1ELb1EEEvNS_16Flash_fwd_paramsE,@"STO_CUDA_ENTRY STV_DEFAULT"
_ZN5flash24flash_fwd_splitkv_kernelI23Flash_fwd_kernel_traitsILi96ELi64ELi128ELi4ELb0ELb0EN7cutlass10bfloat16_tE19Flash_kernel_traitsILi96ELi64ELi128ELi4ES3_EELb0ELb0ELb1ELb0ELb0ELb1ELb1ELb1EEEvNS_16Flash_fwd_paramsE:
.text._ZN5flash24flash_fwd_splitkv_kernelI23Flash_fwd_kernel_traitsILi96ELi64ELi128ELi4ELb0ELb0EN7cutlass10bfloat16_tE19Flash_kernel_traitsILi96ELi64ELi128ELi4ES3_EELb0ELb0ELb1ELb0ELb0ELb1ELb1ELb1EEEvNS_16Flash_fwd_paramsE:
        /* <DEDUP_REMOVED lines=29> */
[----:B------:R-:W-:Y:S05]  /*01d0*/  CALL.REL.NOINC `($_ZN5flash24flash_fwd_splitkv_kernelI23Flash_fwd_kernel_traitsILi96ELi64ELi128ELi4ELb0ELb0EN7cutlass10bfloat16_tE19Flash_kernel_traitsILi96ELi64ELi128ELi4ES3_EELb0ELb0ELb1ELb0ELb0ELb1ELb1ELb1EEEvNS_16Flash_fwd_paramsE$_ZN5flash30compute_attn_1rowblock_splitkvI23Flash_fwd_kernel_traitsILi96ELi64ELi128ELi4ELb0ELb0EN7cutlass10bfloat16_tE19Flash_kernel_traitsILi96ELi64ELi128ELi4ES3_EELb0ELb0ELb1ELb0ELb0ELb1ELb1ELb1ENS_16Flash_fwd_paramsEEEvRKT8_iiiii) ;  /* 0x0000000000087944 */ /* 0x000fea0003c00000 */
[----:B------:R-:W-:Y:S05]  /*01e0*/  BSYNC.RECONVERGENT B4 ;  /* 0x0000000000047941 */ /* 0x000fea0003800200 */
.L_x_4295:
[----:B------:R-:W-:Y:S05]  /*01f0*/  EXIT ;  /* 0x000000000000794d */ /* 0x000fea0003800000 */
        .type           $_ZN5flash24flash_fwd_splitkv_kernelI23Flash_fwd_kernel_traitsILi96ELi64ELi128ELi4ELb0ELb0EN7cutlass10bfloat16_tE19Flash_kernel_traitsILi96ELi64ELi128ELi4ES3_EELb0ELb0ELb1ELb0ELb0ELb1ELb1ELb1EEEvNS_16Flash_fwd_paramsE$_ZN5flash30compute_attn_1rowblock_splitkvI23Flash_fwd_kernel_traitsILi96ELi64ELi128ELi4ELb0ELb0EN7cutlass10bfloat16_tE19Flash_kernel_traitsILi96ELi64ELi128ELi4ES3_EELb0ELb0ELb1ELb0ELb0ELb1ELb1ELb1ENS_16Flash_fwd_paramsEEEvRKT8_iiiii,@function
        .size           $_ZN5flash24flash_fwd_splitkv_kernelI23Flash_fwd_kernel_traitsILi96ELi64ELi128ELi4ELb0ELb0EN7cutlass10bfloat16_tE19Flash_kernel_traitsILi96ELi64ELi128ELi4ES3_EELb0ELb0ELb1ELb0ELb0ELb1ELb1ELb1EEEvNS_16Flash_fwd_paramsE$_ZN5flash30compute_attn_1rowblock_splitkvI23Flash_fwd_kernel_traitsILi96ELi64ELi128ELi4ELb0ELb0EN7cutlass10bfloat16_tE19Flash_kernel_traitsILi96ELi64ELi128ELi4ES3_EELb0ELb0ELb1ELb0ELb0ELb1ELb1ELb1ENS_16Flash_fwd_paramsEEEvRKT8_iiiii,(.L_x_11627 - $_ZN5flash24flash_fwd_splitkv_kernelI23Flash_fwd_kernel_traitsILi96ELi64ELi128ELi4ELb0ELb0EN7cutlass10bfloat16_tE19Flash_kernel_traitsILi96ELi64ELi128ELi4ES3_EELb0ELb0ELb1ELb0ELb0ELb1ELb1ELb1EEEvNS_16Flash_fwd_paramsE$_ZN5flash30compute_attn_1rowblock_splitkvI23Flash_fwd_kernel_traitsILi96ELi64ELi128ELi4ELb0ELb0EN7cutlass10bfloat16_tE19Flash_kernel_traitsILi96ELi64ELi128ELi4ES3_EELb0ELb0ELb1ELb0ELb0ELb1ELb1ELb1ENS_16Flash_fwd_paramsEEEvRKT8_iiiii)
$_ZN5flash24flash_fwd_splitkv_kernelI23Flash_fwd_kernel_traitsILi96ELi64ELi128ELi4ELb0ELb0EN7cutlass10bfloat16_tE19Flash_kernel_traitsILi96ELi64ELi128ELi4ES3_EELb0ELb0ELb1ELb0ELb0ELb1ELb1ELb1EEEvNS_16Flash_fwd_paramsE$_ZN5flash30compute_attn_1rowblock_splitkvI23Flash_fwd_kernel_traitsILi96ELi64ELi128ELi4ELb0ELb0EN7cutlass10bfloat16_tE19Flash_kernel_traitsILi96ELi64ELi128ELi4ES3_EELb0ELb0ELb1ELb0ELb0ELb1ELb1ELb1ENS_16Flash_fwd_paramsEEEvRKT8_iiiii:
        /* <DEDUP_REMOVED lines=39> */
.L_x_4297:
[----:B------:R-:W-:Y:S05]  /*0470*/  BSYNC.RECONVERGENT B0 ;  /* 0x0000000000007941 */ /* 0x000fea0003800200 */
.L_x_4296:
[----:B------:R-:W-:Y:S04]  /*0480*/  BSSY.RECONVERGENT B0, `(.L_x_4298) ;  /* 0x0000007000007945 */ /* 0x000fe80003800200 */
[----:B------:R-:W-:Y:S05]  /*0490*/  @!P3 BRA `(.L_x_4299) ;  /* 0x000000000014b947 */ /* 0x000fea0003800000 */
[----:B------:R-:W4:Y:S02]  /*04a0*/  LD.E.U8 R3, desc[UR4][R120.64+0x1b2] ;  /* 0x0001b20478037980 */ /* 0x000f24000c101100 */
[----:B----4-:R-:W-:-:S13]  /*04b0*/  ISETP.NE.AND P1, PT, R3, RZ, PT ;  /* 0x000000ff0300720c */ /* 0x010fda0003f25270 */
[----:B------:R-:W4:Y:S02]  /*04c0*/  @P1 LD.E R6, desc[UR4][R16.64+0x4] ;  /* 0x0000040410061980 */ /* 0x000f24000c101900 */
[----:B----45:R-:W-:-:S06]  /*04d0*/  @P1 IADD3 R73, PT, PT, R6, -R13, RZ ;  /* 0x8000000d06491210 */ /* 0x030fcc0007ffe0ff */
[----:B------:R4:W5:Y:S02]  /*04e0*/  @!P1 LD.E R73, desc[UR4][R16.64] ;  /* 0x0000000410499980 */ /* 0x000964000c101900 */
.L_x_4299:
[----:B------:R-:W-:Y:S05]  /*04f0*/  BSYNC.RECONVERGENT B0 ;  /* 0x0000000000007941 */ /* 0x000fea0003800200 */
.L_x_4298:
        /* <DEDUP_REMOVED lines=9> */
.L_x_4301:
[----:B------:R-:W5:Y:S01]  /*0590*/  LD.E.64 R4, desc[UR4][R120.64+0x108] ;  /* 0x0001080478047980 */ /* 0x000f62000c101b00 */
[----:B------:R-:W-:Y:S01]  /*05a0*/  BSSY.RECONVERGENT B0, `(.L_x_4303) ;  /* 0x0000006000007945 */ /* 0x000fe20003800200 */
[----:B-----5:R-:W-:Y:S01]  /*05b0*/  ISETP.NE.U32.AND P0, PT, R4, RZ, PT ;  /* 0x000000ff0400720c */ /* 0x020fe20003f05070 */
[----:B------:R-:W-:-:S03]  /*05c0*/  IMAD.MOV.U32 R4, RZ, RZ, RZ ;  /* 0x000000ffff047224 */ /* 0x000fc600078e00ff */
[----:B------:R-:W-:-:S13]  /*05d0*/  ISETP.NE.AND.EX P0, PT, R5, RZ, PT, P0 ;  /* 0x000000ff0500720c */ /* 0x000fda0003f05300 */
[----:B------:R-:W-:Y:S05]  /*05e0*/  @!P0 BRA `(.L_x_4304) ;  /* 0x0000000000048947 */ /* 0x000fea0003800000 */
[----:B------:R1:W5:Y:S02]  /*05f0*/  LD.E R4, desc[UR4][R120.64+0xbc] ;  /* 0x0000bc0478047980 */ /* 0x000364000c101900 */
.L_x_4304:
[----:B------:R-:W-:Y:S05]  /*0600*/  BSYNC.RECONVERGENT B0 ;  /* 0x0000000000007941 */ /* 0x000fea0003800200 */
.L_x_4303:
[----:B-----5:R-:W-:Y:S02]  /*0610*/  IADD3 R49, PT, PT, R73, R4, RZ ;  /* 0x0000000449317210 */ /* 0x020fe40007ffe0ff */
.L_x_4302:
[----:B------:R-:W-:Y:S05]  /*0620*/  BSYNC.RECONVERGENT B1 ;  /* 0x0000000000017941 */ /* 0x000fea0003800200 */
.L_x_4300:
[----:B------:R-:W-:Y:S01]  /*0630*/  IMAD.SHL.U32 R158, R15, 0x40, RZ ;  /* 0x000000400f9e7824 */ /* 0x000fe200078e00ff */
[----:B------:R-:W-:Y:S01]  /*0640*/  MOV R4, R154 ;  /* 0x0000009a00047202 */ /* 0x000fe20000000f00 */
[----:B------:R-:W-:-:S03]  /*0650*/  IMAD.MOV.U32 R5, RZ, RZ, 0x0 ;  /* 0x00000000ff057424 */ /* 0x000fc600078e00ff */
[----:B------:R-:W-:-:S13]  /*0660*/  ISETP.GT.AND P0, PT, R161, R158, PT ;  /* 0x0000009ea100720c */ /* 0x000fda0003f04270 */
[----:B-1234-:R-:W-:Y:S05]  /*0670*/  @!P0 RET.REL.NODEC R4 `(_ZN5flash24flash_fwd_splitkv_kernelI23Flash_fwd_kernel_traitsILi96ELi64ELi128ELi4ELb0ELb0EN7cutlass10bfloat16_tE19Flash_kernel_traitsILi96ELi64ELi128ELi4ES3_EELb0ELb0ELb1ELb0ELb0ELb1ELb1ELb1EEEvNS_16Flash_fwd_paramsE) ;  /* 0xfffffff804608950 */ /* 0x01efea0003c3ffff */
        /* <DEDUP_REMOVED lines=73> */
.L_x_4307:
[----:B------:R-:W-:Y:S05]  /*0b10*/  BSYNC.RECONVERGENT B0 ;  /* 0x0000000000007941 */ /* 0x000fea0003800200 */
.L_x_4306:
        /* <DEDUP_REMOVED lines=16> */
.L_x_4309:
[----:B------:R-:W-:Y:S05]  /*0c20*/  BSYNC.RECONVERGENT B0 ;  /* 0x0000000000007941 */ /* 0x000fea0003800200 */
.L_x_4308:
        /* <DEDUP_REMOVED lines=15> */
.L_x_4311:
[----:B------:R-:W-:Y:S05]  /*0d20*/  BSYNC.RECONVERGENT B0 ;  /* 0x0000000000007941 */ /* 0x000fea0003800200 */
.L_x_4310:
        /* <DEDUP_REMOVED lines=15> */
.L_x_4313:
[----:B------:R-:W-:Y:S05]  /*0e20*/  BSYNC.RECONVERGENT B0 ;  /* 0x0000000000007941 */ /* 0x000fea0003800200 */
.L_x_4312:
        /* <DEDUP_REMOVED lines=13> */
[----:B-123--:R-:W-:Y:S05]  /*0f00*/  @P6 RET.REL.NODEC R154 `(_ZN5flash24flash_fwd_splitkv_kernelI23Flash_fwd_kernel_traitsILi96ELi64ELi128ELi4ELb0ELb0EN7cutlass10bfloat16_tE19Flash_kernel_traitsILi96ELi64ELi128ELi4ES3_EELb0ELb0ELb1ELb0ELb0ELb1ELb1ELb1EEEvNS_16Flash_fwd_paramsE) ;  /* 0xfffffff09a3c6950 */ /* 0x00efea0003c3ffff */
[----:B------:R-:W-:Y:S02]  /*0f10*/  MOV R5, 0xff800000 ;  /* 0xff80000000057802 */ /* 0x000fe40000000f00 */
[----:B------:R-:W-:-:S03]  /*0f20*/  MOV R155, 0x0 ;  /* 0x00000000009b7802 */ /* 0x000fc60000000f00 */
[----:B------:R1:W-:Y:S02]  /*0f30*/  ST.E desc[UR4][R2.64+0xc0], R5 ;  /* 0x0000c00502007985 */ /* 0x0003e4000c101904 */
[----:B-1----:R-:W-:Y:S05]  /*0f40*/  RET.REL.NODEC R154 `(_ZN5flash24flash_fwd_splitkv_kernelI23Flash_fwd_kernel_traitsILi96ELi64ELi128ELi4ELb0ELb0EN7cutlass10bfloat16_tE19Flash_kernel_traitsILi96ELi64ELi128ELi4ES3_EELb0ELb0ELb1ELb0ELb0ELb1ELb1ELb1EEEvNS_16Flash_fwd_paramsE) ;  /* 0xfffffff09a2c7950 */ /* 0x002fea0003c3ffff */
.L_x_4305:
        /* <DEDUP_REMOVED lines=100> */
.L_x_4315:
        /* <DEDUP_REMOVED lines=31> */
[----:B------:R-:W-:Y:S01]  /*1780*/  @!P3 IADD3 R0, PT, PT, R0, -R17, RZ ;  /* 0x800000110000b210 */ /* 0x000fe20007ffe0ff */
        /* <DEDUP_REMOVED lines=9> */
[----:B------:R-:W-:Y:S01]  /*1820*/  LEA R0, R60, 0xffffff80, 0x7 ;  /* 0xffffff803c007811 */ /* 0x000fe200078e38ff */
[----:B------:R-:W-:Y:S02]  /*1830*/  @!P3 VIADD R5, R5, 0x1 ;  /* 0x000000010505b836 */ /* 0x000fe40000000000 */
[----:B------:R-:W-:Y:S01]  /*1840*/  @!P4 IMAD.MOV.U32 R8, RZ, RZ, R24 ;  /* 0x000000ffff08c224 */ /* 0x000fe200078e0018 */
[----:B------:R-:W-:Y:S01]  /*1850*/  @!P4 IADD3 R9, PT, PT, R25, R9, RZ ;  /* 0x000000091909c210 */ /* 0x000fe20007ffe0ff */
[----:B------:R-:W-:Y:S01]  /*1860*/  IMAD R4, R147, R0, RZ ;  /* 0x0000000093047224 */ /* 0x000fe200078e02ff */
[----:B------:R-:W-:-:S02]  /*1870*/  @P4 IADD3 R9, PT, PT, R23, R3, RZ ;  /* 0x0000000317094210 */ /* 0x000fc40007ffe0ff */
[----:B------:R-:W-:Y:S02]  /*1880*/  @P4 MOV R8, R22 ;  /* 0x0000001600084202 */ /* 0x000fe40000000f00 */
[----:B------:R-:W-:Y:S01]  /*1890*/  SHF.R.S32.HI R17, RZ, 0x1f, R0 ;  /* 0x0000001fff117819 */ /* 0x000fe20000011400 */
[----:B------:R-:W-:Y:S01]  /*18a0*/  @!P4 IMAD R2, R149, R10, RZ ;  /* 0x0000000a9502c224 */ /* 0x000fe200078e02ff */
[----:B------:R-:W-:Y:S02]  /*18b0*/  @!P4 SHF.R.S32.HI R3, RZ, 0x1f, R10 ;  /* 0x0000001fff03c819 */ /* 0x000fe4000001140a */
[----:B------:R-:W-:Y:S01]  /*18c0*/  @P2 IADD3 R5, PT, PT, R5, 0x1, RZ ;  /* 0x0000000105052810 */ /* 0x000fe20007ffe0ff */
[----:B------:R-:W-:Y:S02]  /*18d0*/  IMAD R4, R17, R146, R4 ;  /* 0x0000009211047224 */ /* 0x000fe400078e0204 */
[----:B------:R-:W-:-:S04]  /*18e0*/  IMAD.WIDE.U32 R22, R146, R0, R8 ;  /* 0x0000000092167225 */ /* 0x000fc800078e0008 */
[----:B------:R-:W-:Y:S02]  /*18f0*/  @!P4 IMAD R2, R3, R148, R2 ;  /* 0x000000940302c224 */ /* 0x000fe400078e0202 */
[----:B------:R-:W-:-:S04]  /*1900*/  @!P4 IMAD.WIDE.U32 R8, R148, R10, RZ ;  /* 0x0000000a9408c225 */ /* 0x000fc800078e00ff */
[----:B------:R-:W-:Y:S01]  /*1910*/  @!P1 IMAD.MOV R5, RZ, RZ, -R5 ;  /* 0x000000ffff059224 */ /* 0x000fe200078e0a05 */
[----:B------:R-:W-:Y:S02]  /*1920*/  @!P0 LOP3.LUT R5, RZ, R7, RZ, 0x33, !PT ;  /* 0x00000007ff058212 */ /* 0x000fe400078e33ff */
[----:B------:R-:W-:Y:S02]  /*1930*/  IADD3 R23, PT, PT, R23, R4, RZ ;  /* 0x0000000417177210 */ /* 0x000fe40007ffe0ff */
[----:B------:R-:W-:Y:S01]  /*1940*/  @P4 IADD3 R10, PT, PT, R10, R13, RZ ;  /* 0x0000000d0a0a4210 */ /* 0x000fe20007ffe0ff */
[----:B------:R-:W-:Y:S01]  /*1950*/  @!P4 IMAD.MOV.U32 R12, RZ, RZ, R8 ;  /* 0x000000ffff0cc224 */ /* 0x000fe200078e0008 */
[----:B------:R-:W-:Y:S01]  /*1960*/  @!P4 IADD3 R13, PT, PT, R9, R2, RZ ;  /* 0x00000002090dc210 */ /* 0x000fe20007ffe0ff */
[-C--:B------:R-:W-:Y:S01]  /*1970*/  @!P4 IMAD R2, R19, R6.reuse, RZ ;  /* 0x000000061302c224 */ /* 0x080fe200078e02ff */
[----:B------:R-:W-:Y:S01]  /*1980*/  @!P4 SHF.R.S32.HI R3, RZ, 0x1f, R6 ;  /* 0x0000001fff03c819 */ /* 0x000fe20000011406 */
[----:B------:R-:W-:Y:S01]  /*1990*/  IMAD R9, R21, R5, RZ ;  /* 0x0000000515097224 */ /* 0x000fe200078e02ff */
[----:B------:R-:W-:Y:S01]  /*19a0*/  SHF.R.S32.HI R4, RZ, 0x1f, R5 ;  /* 0x0000001fff047819 */ /* 0x000fe20000011405 */
[----:B------:R-:W-:-:S04]  /*19b0*/  @!P4 IMAD.WIDE.U32 R24, R18, R6, R12 ;  /* 0x000000061218c225 */ /* 0x000fc800078e000c */
[----:B------:R-:W-:Y:S02]  /*19c0*/  @!P4 IMAD R2, R18, R3, R2 ;  /* 0x000000031202c224 */ /* 0x000fe400078e0202 */
        /* <DEDUP_REMOVED lines=9> */
.L_x_4316:
[----:B------:R-:W-:Y:S05]  /*1a60*/  BSYNC.RECONVERGENT B0 ;  /* 0x0000000000007941 */ /* 0x000fea0003800200 */
.L_x_4314:
        /* <DEDUP_REMOVED lines=29> */
[----:B------:R-:W-:Y:S02]  /*1c40*/  SHF.L.U32 R22, R155, 0x5, RZ ;  /* 0x000000059b167819 */ /* 0x000fe400000006ff */
[----:B------:R-:W-:Y:S02]  /*1c50*/  IADD3 R24, P1, PT, R118, R24, RZ ;  /* 0x0000001876187210 */ /* 0x000fe40007f3e0ff */
[----:B------:R-:W-:Y:S02]  /*1c60*/  ISETP.GE.U32.AND P4, PT, R19, R10, PT ;  /* 0x0000000a1300720c */ /* 0x000fe40003f86070 */
[----:B------:R-:W-:Y:S02]  /*1c70*/  LOP3.LUT R19, R47, 0x3e00, RZ, 0xc0, !PT ;  /* 0x00003e002f137812 */ /* 0x000fe400078ec0ff */
[----:B------:R-:W-:Y:S02]  /*1c80*/  LOP3.LUT R14, R160, R7, RZ, 0x3c, !PT ;  /* 0x00000007a00e7212 */ /* 0x000fe400078e3cff */
[----:B------:R-:W-:-:S02]  /*1c90*/  SHF.R.U32.HI R21, RZ, 0x1, R155 ;  /* 0x00000001ff157819 */ /* 0x000fc4000001169b */
[----:B------:R-:W-:Y:S01]  /*1ca0*/  LOP3.LUT R10, R22, 0xc0, RZ, 0xc0, !PT ;  /* 0x000000c0160a7812 */ /* 0x000fe200078ec0ff */
[----:B------:R-:W-:Y:S01]  /*1cb0*/  IMAD R17, R17, R148, RZ ;  /* 0x0000009411117224 */ /* 0x000fe200078e02ff */
[----:B------:R-:W-:Y:S01]  /*1cc0*/  LOP3.LUT R19, R19, 0x20, R22, 0xf8, !PT ;  /* 0x0000002013137812 */ /* 0x000fe200078ef816 */
[----:B------:R-:W-:Y:S01]  /*1cd0*/  IMAD.X R25, RZ, RZ, R18, P1 ;  /* 0x000000ffff197224 */ /* 0x000fe200008e0612 */
[----:B------:R-:W-:Y:S01]  /*1ce0*/  LOP3.LUT R47, R47, 0x100, RZ, 0xc0, !PT ;  /* 0x000001002f2f7812 */ /* 0x000fe200078ec0ff */
[----:B------:R-:W-:Y:S01]  /*1cf0*/  IMAD.SHL.U32 R61, R155, 0x4, RZ ;  /* 0x000000049b3d7824 */ /* 0x000fe200078e00ff */
[----:B------:R-:W-:Y:S01]  /*1d00*/  ISETP.GE.AND P2, PT, R14, RZ, PT ;  /* 0x000000ff0e00720c */ /* 0x000fe20003f46270 */
[----:B------:R-:W-:Y:S01]  /*1d10*/  @!P3 VIADD R16, R16, 0x1 ;  /* 0x000000011010b836 */ /* 0x000fe20000000000 */
[----:B------:R-:W-:Y:S02]  /*1d20*/  LOP3.LUT R20, R10, 0x8, R21, 0xf8, !PT ;  /* 0x000000080a147812 */ /* 0x000fe400078ef815 */
[----:B------:R-:W-:Y:S01]  /*1d30*/  ISETP.NE.AND P1, PT, R7, RZ, PT ;  /* 0x000000ff0700720c */ /* 0x000fe20003f25270 */
[----:B------:R-:W-:Y:S01]  /*1d40*/  IMAD R17, R0, R149, R17 ;  /* 0x0000009500117224 */ /* 0x000fe200078e0211 */
[----:B------:R-:W-:-:S02]  /*1d50*/  LOP3.LUT R48, R19, 0x100, R22, 0xf8, !PT ;  /* 0x0000010013307812 */ /* 0x000fc400078ef816 */
[----:B------:R-:W-:Y:S01]  /*1d60*/  LOP3.LUT R47, R47, 0x20, R22, 0xf8, !PT ;  /* 0x000000202f2f7812 */ /* 0x000fe200078ef816 */
[----:B------:R-:W-:Y:S01]  /*1d70*/  IMAD.WIDE.U32 R22, R0, R148, R24 ;  /* 0x0000009400167225 */ /* 0x000fe200078e0018 */
[----:B------:R-:W-:-:S03]  /*1d80*/  LOP3.LUT R19, R20, 0x18, R61, 0x78, !PT ;  /* 0x0000001814137812 */ /* 0x000fc600078e783d */
[----:B------:R-:W-:Y:S01]  /*1d90*/  @P4 VIADD R16, R16, 0x1 ;  /* 0x0000000110104836 */ /* 0x000fe20000000000 */
[----:B------:R-:W-:-:S03]  /*1da0*/  IADD3 R23, PT, PT, R23, R17, RZ ;  /* 0x0000001117177210 */ /* 0x000fc60007ffe0ff */
[----:B------:R-:W-:Y:S01]  /*1db0*/  IMAD.MOV.U32 R0, RZ, RZ, R16 ;  /* 0x000000ffff007224 */ /* 0x000fe200078e0010 */
[----:B------:R-:W-:-:S03]  /*1dc0*/  LOP3.LUT R10, R10, 0x8, R155, 0xf8, !PT ;  /* 0x000000080a0a7812 */ /* 0x000fc600078ef89b */
[----:B------:R-:W-:Y:S01]  /*1dd0*/  @!P2 IMAD.MOV R0, RZ, RZ, -R0 ;  /* 0x000000ffff00a224 */ /* 0x000fe200078e0a00 */
[----:B------:R-:W-:Y:S02]  /*1de0*/  @!P1 LOP3.LUT R0, RZ, R7, RZ, 0x33, !PT ;  /* 0x00000007ff009212 */ /* 0x000fe400078e33ff */
[----:B------:R-:W-:Y:S02]  /*1df0*/  SHF.R.S32.HI R105, RZ, 0x1f, R160 ;  /* 0x0000001fff697819 */ /* 0x000fe400000114a0 */
[----:B------:R-:W-:Y:S01]  /*1e00*/  LOP3.LUT R10, R10, 0x18, R61, 0x78, !PT ;  /* 0x000000180a0a7812 */ /* 0x000fe200078e783d */
[----:B------:R-:W-:-:S03]  /*1e10*/  IMAD R7, R31, R0, RZ ;  /* 0x000000001f077224 */ /* 0x000fc600078e02ff */
[----:B------:R-:W-:Y:S01]  /*1e20*/  LOP3.LUT R47, R47, R10, RZ, 0xfc, !PT ;  /* 0x0000000a2f2f7212 */ /* 0x000fe200078efcff */
        /* <DEDUP_REMOVED lines=8> */
[----:B------:R-:W-:Y:S01]  /*1eb0*/  LOP3.LUT R48, R48, R19, RZ, 0xfc, !PT ;  /* 0x0000001330307212 */ /* 0x000fe200078efcff */
[----:B------:R-:W-:Y:S01]  /*1ec0*/  VIADD R156, R60, 0xffffffff ;  /* 0xffffffff3c9c7836 */ /* 0x000fe20000000000 */
[----:B------:R-:W-:Y:S01]  /*1ed0*/  SHF.R.U32.HI R62, RZ, 0x3, R155 ;  /* 0x00000003ff3e7819 */ /* 0x000fe2000001169b */
[----:B-1----:R-:W-:Y:S01]  /*1ee0*/  ULEA UR6, UR6, UR7, 0x18 ;  /* 0x0000000706067291 */ /* 0x002fe2000f8ec0ff */
[----:B------:R-:W-:Y:S01]  /*1ef0*/  LOP3.LUT R63, R155, 0x3, RZ, 0xc0, !PT ;  /* 0x000000039b3f7812 */ /* 0x000fe200078ec0ff */
[C---:B------:R-:W-:Y:S01]  /*1f00*/  IMAD.SHL.U32 R64, R148.reuse, 0x20, RZ ;  /* 0x0000002094407824 */ /* 0x040fe200078e00ff */
[----:B------:R-:W-:Y:S01]  /*1f10*/  SHF.L.U64.HI R65, R148, 0x5, R149 ;  /* 0x0000000594417819 */ /* 0x000fe20000010295 */
[C---:B------:R-:W-:Y:S01]  /*1f20*/  IMAD.SHL.U32 R66, R146.reuse, 0x20, RZ ;  /* 0x0000002092427824 */ /* 0x040fe200078e00ff */
[----:B------:R-:W-:Y:S02]  /*1f30*/  SHF.L.U64.HI R67, R146, 0x5, R147 ;  /* 0x0000000592437819 */ /* 0x000fe40000010293 */
[----:B------:R-:W-:-:S02]  /*1f40*/  LOP3.LUT R117, R118, 0x20, RZ, 0xfc, !PT ;  /* 0x0000002076757812 */ /* 0x000fc400078efcff */
[----:B------:R-:W-:Y:S01]  /*1f50*/  LOP3.LUT R116, R118, 0x40, RZ, 0xfc, !PT ;  /* 0x0000004076747812 */ /* 0x000fe200078efcff */
        /* <DEDUP_REMOVED lines=8> */
[----:B------:R-:W-:Y:S01]  /*1fe0*/  IADD3 R24, P1, PT, R118, R17, RZ ;  /* 0x0000001176187210 */ /* 0x000fe20007f3e0ff */
[----:B------:R-:W-:Y:S01]  /*1ff0*/  IMAD R11, R29, R160, RZ ;  /* 0x000000a01d0b7224 */ /* 0x000fe200078e02ff */
[----:B------:R-:W-:Y:S02]  /*2000*/  LOP3.LUT R16, R159, 0xc0, RZ, 0xc0, !PT ;  /* 0x000000c09f107812 */ /* 0x000fe400078ec0ff */
[----:B------:R-:W-:Y:S01]  /*2010*/  SHF.R.S32.HI R20, RZ, 0x1f, R0 ;  /* 0x0000001fff147819 */ /* 0x000fe20000011400 */
[----:B------:R-:W-:Y:S01]  /*2020*/  IMAD.X R25, RZ, RZ, R18, P1 ;  /* 0x000000ffff197224 */ /* 0x000fe200008e0612 */
[----:B------:R-:W-:Y:S01]  /*2030*/  LOP3.LUT R17, R16, 0x18, R155, 0xf8, !PT ;  /* 0x0000001810117812 */ /* 0x000fe200078ef89b */
[----:B------:R-:W-:Y:S01]  /*2040*/  IMAD R11, R28, R105, R11 ;  /* 0x000000691c0b7224 */ /* 0x000fe200078e020b */
[----:B------:R-:W-:Y:S01]  /*2050*/  IADD3 R10, P0, PT, R118, R6, RZ ;  /* 0x00000006760a7210 */ /* 0x000fe20007f1e0ff */
[----:B------:R-:W-:Y:S01]  /*2060*/  IMAD.WIDE.U32 R24, R160, R28, R24 ;  /* 0x0000001ca0187225 */ /* 0x000fe200078e0018 */
[----:B------:R-:W-:-:S03]  /*2070*/  LOP3.LUT R16, R17, R118, RZ, 0x3c, !PT ;  /* 0x0000007611107212 */ /* 0x000fc600078e3cff */
[----:B------:R-:W-:Y:S02]  /*2080*/  IMAD R7, R20, R30, R7 ;  /* 0x0000001e14077224 */ /* 0x000fe400078e0207 */
[----:B------:R-:W-:Y:S02]  /*2090*/  IMAD.IADD R17, R25, 0x1, R11 ;  /* 0x0000000119117824 */ /* 0x000fe400078e020b */
[----:B------:R-:W-:Y:S01]  /*20a0*/  IMAD.X R11, RZ, RZ, R2, P0 ;  /* 0x000000ffff0b7224 */ /* 0x000fe200000e0602 */
[----:B------:R-:W-:Y:S02]  /*20b0*/  SHF.R.S32.HI R2, RZ, 0x1f, R73 ;  /* 0x0000001fff027819 */ /* 0x000fe40000011449 */
[----:B------:R-:W-:Y:S02]  /*20c0*/  IADD3 R23, PT, PT, R23, R7, RZ ;  /* 0x0000000717177210 */ /* 0x000fe40007ffe0ff */
[----:B------:R-:W-:Y:S01]  /*20d0*/  LEA.HI R2, R2, R73, RZ, 0x7 ;  /* 0x0000004902027211 */ /* 0x000fe200078f38ff */
[----:B------:R-:W-:-:S03]  /*20e0*/  IMAD.WIDE.U32 R22, R100, R148, R22 ;  /* 0x0000009464167225 */ /* 0x000fc600078e0016 */
[----:B------:R-:W-:Y:S02]  /*20f0*/  SHF.R.S32.HI R2, RZ, 0x7, R2 ;  /* 0x00000007ff027819 */ /* 0x000fe40000011402 */
[----:B------:R-:W-:Y:S02]  /*2100*/  IADD3 R153, PT, PT, R23, R153, RZ ;  /* 0x0000009917997210 */ /* 0x000fe40007ffe0ff */
[C---:B----4-:R-:W-:Y:S02]  /*2110*/  LEA R152, P0, R22.reuse, R8, 0x1 ;  /* 0x0000000816987211 */ /* 0x050fe400078008ff */
[----:B------:R-:W-:Y:S02]  /*2120*/  VIMNMX R69, PT, PT, R145, R2, !PT ;  /* 0x0000000291457248 */ /* 0x000fe40007fe0100 */
[----:B------:R-:W-:Y:S01]  /*2130*/  LEA.HI.X R153, R22, R9, R153, 0x1, P0 ;  /* 0x0000000916997211 */ /* 0x000fe200000f0c99 */
[----:B------:R-:W-:Y:S01]  /*2140*/  IMAD R7, R15, R26, RZ ;  /* 0x0000001a0f077224 */ /* 0x000fe200078e02ff */
[----:B------:R-:W-:-:S02]  /*2150*/  ISETP.GT.AND P0, PT, R60, R69, PT ;  /* 0x000000453c00720c */ /* 0x000fc40003f04270 */
[----:B------:R-:W-:Y:S01]  /*2160*/  LOP3.LUT R159, R16, 0x1f20, R159, 0xf8, !PT ;  /* 0x00001f20109f7812 */ /* 0x000fe200078ef89f */
[----:B------:R-:W-:Y:S02]  /*2170*/  IMAD.MOV.U32 R16, RZ, RZ, R24 ;  /* 0x000000ffff107224 */ /* 0x000fe400078e0018 */
[----:B------:R-:W-:Y:S02]  /*2180*/  IMAD R7, R14, R27, R7 ;  /* 0x0000001b0e077224 */ /* 0x000fe400078e0207 */
[----:B------:R-:W-:-:S04]  /*2190*/  IMAD.WIDE.U32 R10, R100, R146, R10 ;  /* 0x00000092640a7225 */ /* 0x000fc800078e000a */
        /* <DEDUP_REMOVED lines=106> */
.L_x_4386:
        /* <DEDUP_REMOVED lines=18> */
.L_x_4319:
[----:B------:R-:W-:Y:S05]  /*2960*/  BSYNC.RECONVERGENT B0 ;  /* 0x0000000000007941 */ /* 0x000fea0003800200 */
.L_x_4318:
        /* <DEDUP_REMOVED lines=15> */
.L_x_4321:
[----:B------:R-:W-:Y:S05]  /*2a60*/  BSYNC.RECONVERGENT B0 ;  /* 0x0000000000007941 */ /* 0x000fea0003800200 */
.L_x_4320:
        /* <DEDUP_REMOVED lines=18> */
.L_x_4323:
[----:B------:R-:W-:Y:S05]  /*2b90*/  BSYNC.RECONVERGENT B0 ;  /* 0x0000000000007941 */ /* 0x000fea0003800200 */
.L_x_4322:
        /* <DEDUP_REMOVED lines=17> */
.L_x_4325:
[----:B------:R-:W-:Y:S05]  /*2cb0*/  BSYNC.RECONVERGENT B0 ;  /* 0x0000000000007941 */ /* 0x000fea0003800200 */
.L_x_4324:
        /* <DEDUP_REMOVED lines=27> */
.L_x_4329:
[----:B------:R-:W-:Y:S05]  /*2e70*/  BSYNC.RECONVERGENT B0 ;  /* 0x0000000000007941 */ /* 0x000fea0003800200 */
.L_x_4328:
        /* <DEDUP_REMOVED lines=15> */
.L_x_4331:
[----:B------:R-:W-:Y:S05]  /*2f70*/  BSYNC.RECONVERGENT B0 ;  /* 0x0000000000007941 */ /* 0x000fea0003800200 */
.L_x_4330:
        /* <DEDUP_REMOVED lines=15> */
.L_x_4333:
[----:B------:R-:W-:Y:S05]  /*3070*/  BSYNC.RECONVERGENT B0 ;  /* 0x0000000000007941 */ /* 0x000fea0003800200 */
.L_x_4332:
        /* <DEDUP_REMOVED lines=19> */
.L_x_4327:
        /* <DEDUP_REMOVED lines=58> */
.L_x_4339:
[----:B------:R-:W-:Y:S05]  /*3550*/  BSYNC.RECONVERGENT B0 ;  /* 0x0000000000007941 */ /* 0x000fea0003800200 */
.L_x_4338:
        /* <DEDUP_REMOVED lines=48> */
.L_x_4341:
[----:B------:R-:W-:Y:S05]  /*3860*/  BSYNC.RECONVERGENT B0 ;  /* 0x0000000000007941 */ /* 0x000fea0003800200 */
.L_x_4340:
        /* <DEDUP_REMOVED lines=47> */
.L_x_4337:
[----:B------:R-:W-:Y:S05]  /*3b60*/  BSYNC.RECONVERGENT B1 ;  /* 0x0000000000017941 */ /* 0x000fea0003800200 */
.L_x_4336:
        /* <DEDUP_REMOVED lines=63> */
.L_x_4345:
[----:B------:R-:W-:Y:S05]  /*3f60*/  BSYNC.RECONVERGENT B0 ;  /* 0x0000000000007941 */ /* 0x000fea0003800200 */
.L_x_4344:
        /* <DEDUP_REMOVED lines=48> */
.L_x_4347:
[----:B------:R-:W-:Y:S05]  /*4270*/  BSYNC.RECONVERGENT B0 ;  /* 0x0000000000007941 */ /* 0x000fea0003800200 */
.L_x_4346:
        /* <DEDUP_REMOVED lines=47> */
.L_x_4343:
[----:B------:R-:W-:Y:S05]  /*4570*/  BSYNC.RECONVERGENT B1 ;  /* 0x0000000000017941 */ /* 0x000fea0003800200 */
.L_x_4342:
        /* <DEDUP_REMOVED lines=61> */
.L_x_4351:
[----:B------:R-:W-:Y:S05]  /*4950*/  BSYNC.RECONVERGENT B0 ;  /* 0x0000000000007941 */ /* 0x000fea0003800200 */
.L_x_4350:
        /* <DEDUP_REMOVED lines=48> */
.L_x_4353:
[----:B------:R-:W-:Y:S05]  /*4c60*/  BSYNC.RECONVERGENT B0 ;  /* 0x0000000000007941 */ /* 0x000fea0003800200 */
.L_x_4352:
        /* <DEDUP_REMOVED lines=47> */
.L_x_4349:
[----:B------:R-:W-:Y:S05]  /*4f60*/  BSYNC.RECONVERGENT B1 ;  /* 0x0000000000017941 */ /* 0x000fea0003800200 */
.L_x_4348:
        /* <DEDUP_REMOVED lines=64> */
.L_x_4357:
[----:B------:R-:W-:Y:S05]  /*5370*/  BSYNC.RECONVERGENT B0 ;  /* 0x0000000000007941 */ /* 0x000fea0003800200 */
.L_x_4356:
        /* <DEDUP_REMOVED lines=48> */
.L_x_4359:
[----:B------:R-:W-:Y:S05]  /*5680*/  BSYNC.RECONVERGENT B0 ;  /* 0x0000000000007941 */ /* 0x000fea0003800200 */
.L_x_4358:
        /* <DEDUP_REMOVED lines=47> */
.L_x_4355:
[----:B------:R-:W-:Y:S05]  /*5980*/  BSYNC.RECONVERGENT B1 ;  /* 0x0000000000017941 */ /* 0x000fea0003800200 */
.L_x_4354:
[----:B------:R-:W2:Y:S02]  /*5990*/  LD.E R3, desc[UR4][R120.64+0xd0] ;  /* 0x0000d00478037980 */ /* 0x000ea4000c101900 */
[----:B--2---:R-:W-:Y:S05]  /*59a0*/  IMAD.U32 R3, R3, -0x40, RZ ;  /* 0xffffffc003037824 */ /* 0x004fea00078e00ff */
[C---:B------:R-:W-:Y:S02]  /*59b0*/  LEA R12, P1, R3.reuse, R12, 0x1 ;  /* 0x0000000c030c7211 */ /* 0x040fe400078208ff */
[C---:B------:R-:W-:Y:S02]  /*59c0*/  LEA R50, P0, R3.reuse, R50, 0x1 ;  /* 0x0000003203327211 */ /* 0x040fe400078008ff */
[C---:B------:R-:W-:Y:S02]  /*59d0*/  LEA.HI.X.SX32 R13, R3.reuse, R13, 0x1, P1 ;  /* 0x0000000d030d7211 */ /* 0x040fe400008f0eff */
[----:B------:R-:W-:Y:S01]  /*59e0*/  LEA.HI.X.SX32 R51, R3, R51, 0x1, P0 ;  /* 0x0000003303337211 */ /* 0x000fe200000f0eff */
[----:B------:R-:W-:Y:S05]  /*59f0*/  BRA `(.L_x_4334) ;  /* 0x0000004400387947 */ /* 0x000fea0003800000 */
.L_x_4335:
        /* <DEDUP_REMOVED lines=95> */
.L_x_4363:
[----:B------:R-:W-:Y:S05]  /*5ff0*/  BSYNC.RECONVERGENT B0 ;  /* 0x0000000000007941 */ /* 0x000fea0003800200 */
.L_x_4362:
        /* <DEDUP_REMOVED lines=89> */
.L_x_4365:
[----:B------:R-:W-:Y:S05]  /*6590*/  BSYNC.RECONVERGENT B0 ;  /* 0x0000000000007941 */ /* 0x000fea0003800200 */
.L_x_4364:
        /* <DEDUP_REMOVED lines=88> */
.L_x_4361:
[----:B------:R-:W-:Y:S05]  /*6b20*/  BSYNC.RECONVERGENT B1 ;  /* 0x0000000000017941 */ /* 0x000fea0003800200 */
.L_x_4360:
        /* <DEDUP_REMOVED lines=94> */
.L_x_4369:
[----:B------:R-:W-:Y:S05]  /*7110*/  BSYNC.RECONVERGENT B0 ;  /* 0x0000000000007941 */ /* 0x000fea0003800200 */
.L_x_4368:
        /* <DEDUP_REMOVED lines=89> */
.L_x_4371:
[----:B------:R-:W-:Y:S05]  /*76b0*/  BSYNC.RECONVERGENT B0 ;  /* 0x0000000000007941 */ /* 0x000fea0003800200 */
.L_x_4370:
        /* <DEDUP_REMOVED lines=88> */
.L_x_4367:
[----:B------:R-:W-:Y:S05]  /*7c40*/  BSYNC.RECONVERGENT B1 ;  /* 0x0000000000017941 */ /* 0x000fea0003800200 */
.L_x_4366:
        /* <DEDUP_REMOVED lines=95> */
.L_x_4375:
[----:B------:R-:W-:Y:S05]  /*8240*/  BSYNC.RECONVERGENT B0 ;  /* 0x0000000000007941 */ /* 0x000fea0003800200 */
.L_x_4374:
        /* <DEDUP_REMOVED lines=88> */
.L_x_4377:
[----:B------:R-:W-:Y:S05]  /*87d0*/  BSYNC.RECONVERGENT B0 ;  /* 0x0000000000007941 */ /* 0x000fea0003800200 */
.L_x_4376:
        /* <DEDUP_REMOVED lines=86> */
.L_x_4373:
[----:B------:R-:W-:Y:S05]  /*8d40*/  BSYNC.RECONVERGENT B1 ;  /* 0x0000000000017941 */ /* 0x000fea0003800200 */
.L_x_4372:
        /* <DEDUP_REMOVED lines=99> */
.L_x_4381:
[----:B------:R-:W-:Y:S05]  /*9380*/  BSYNC.RECONVERGENT B0 ;  /* 0x0000000000007941 */ /* 0x000fea0003800200 */
.L_x_4380:
        /* <DEDUP_REMOVED lines=87> */
.L_x_4383:
[----:B------:R-:W-:Y:S05]  /*9900*/  BSYNC.RECONVERGENT B0 ;  /* 0x0000000000007941 */ /* 0x000fea0003800200 */
.L_x_4382:
        /* <DEDUP_REMOVED lines=86> */
.L_x_4379:
[----:B------:R-:W-:Y:S05]  /*9e70*/  BSYNC.RECONVERGENT B1 ;  /* 0x0000000000017941 */ /* 0x000fea0003800200 */
.L_x_4378:
[----:B------:R-:W3:Y:S02]  /*9e80*/  LD.E R3, desc[UR4][R120.64+0xd0] ;  /* 0x0000d00478037980 */ /* 0x000ee4000c101900 */
[----:B---3--:R-:W-:Y:S05]  /*9e90*/  IMAD.U32 R3, R3, -0x40, RZ ;  /* 0xffffffc003037824 */ /* 0x008fea00078e00ff */
[C---:B------:R-:W-:Y:S02]  /*9ea0*/  LEA R78, P1, R3.reuse, R78, 0x1 ;  /* 0x0000004e034e7211 */ /* 0x040fe400078208ff */
[C---:B------:R-:W-:Y:S02]  /*9eb0*/  LEA R76, P0, R3.reuse, R76, 0x1 ;  /* 0x0000004c034c7211 */ /* 0x040fe400078008ff */
[C---:B------:R-:W-:Y:S02]  /*9ec0*/  LEA.HI.X.SX32 R79, R3.reuse, R79, 0x1, P1 ;  /* 0x0000004f034f7211 */ /* 0x040fe400008f0eff */
[----:B------:R-:W-:Y:S09]  /*9ed0*/  LEA.HI.X.SX32 R77, R3, R77, 0x1, P0 ;  /* 0x0000004d034d7211 */ /* 0x000ff200000f0eff */
.L_x_4334:
[----:B------:R-:W-:Y:S05]  /*9ee0*/  BSYNC.RECONVERGENT B2 ;  /* 0x0000000000027941 */ /* 0x000fea0003800200 */
.L_x_4326:
        /* <DEDUP_REMOVED lines=101> */
.L_x_4385:
[----:B------:R-:W-:Y:S05]  /*a540*/  BSYNC.RECONVERGENT B0 ;  /* 0x0000000000007941 */ /* 0x000fea0003800200 */
.L_x_4384:
[----:B------:R-:W-:Y:S05]  /*a550*/  @P2 BRA `(.L_x_4386) ;  /* 0xffffff8000b82947 */ /* 0x000fea000383ffff */
.L_x_4317:
        /* <DEDUP_REMOVED lines=29> */
.L_x_4391:
[----:B------:R2:W-:Y:S02]  /*a730*/  STS.128 [R159+0x2000], RZ ;  /* 0x002000ff9f007388 */ /* 0x0005e40000000c00 */
.L_x_4390:
[----:B------:R-:W-:Y:S05]  /*a740*/  BSYNC.RECONVERGENT B0 ;  /* 0x0000000000007941 */ /* 0x000fea0003800200 */
.L_x_4389:
        /* <DEDUP_REMOVED lines=24> */
.L_x_4393:
[----:B------:R1:W-:Y:S01]  /*a8d0*/  STS.128 [R159+0x2800], RZ ;  /* 0x002800ff9f007388 */ /* 0x0003e20000000c00 */
[----:B------:R-:W-:Y:S05]  /*a8e0*/  BRA `(.L_x_4392) ;  /* 0x0000003400b47947 */ /* 0x000fea0003800000 */
.L_x_4388:
        /* <DEDUP_REMOVED lines=79> */
.L_x_4400:
[----:B------:R-:W-:Y:S05]  /*ade0*/  BSYNC.RECONVERGENT B0 ;  /* 0x0000000000007941 */ /* 0x000fea0003800200 */
.L_x_4399:
[----:B-----5:R-:W-:Y:S01]  /*adf0*/  IMAD.MOV.U32 R6, RZ, RZ, R10 ;  /* 0x000000ffff067224 */ /* 0x020fe200078e000a */
[----:B------:R-:W-:Y:S01]  /*ae00*/  MOV R4, R8 ;  /* 0x0000000800047202 */ /* 0x000fe20000000f00 */
[----:B------:R-:W-:Y:S01]  /*ae10*/  IMAD.MOV.U32 R7, RZ, RZ, R11 ;  /* 0x000000ffff077224 */ /* 0x000fe200078e000b */
[----:B------:R-:W-:Y:S02]  /*ae20*/  MOV R5, R9 ;  /* 0x0000000900057202 */ /* 0x000fe40000000f00 */
.L_x_4398:
[----:B------:R-:W-:Y:S05]  /*ae30*/  BSYNC.RECONVERGENT B1 ;  /* 0x0000000000017941 */ /* 0x000fea0003800200 */
.L_x_4397:
        /* <DEDUP_REMOVED lines=47> */
.L_x_4404:
[----:B------:R-:W-:Y:S05]  /*b130*/  BSYNC.RECONVERGENT B0 ;  /* 0x0000000000007941 */ /* 0x000fea0003800200 */
.L_x_4403:
[----:B-----5:R1:W-:Y:S02]  /*b140*/  STS.128 [R159+0x1000], R8 ;  /* 0x001000089f007388 */ /* 0x0203e40000000c00 */
.L_x_4402:
[----:B------:R-:W-:Y:S05]  /*b150*/  BSYNC.RECONVERGENT B1 ;  /* 0x0000000000017941 */ /* 0x000fea0003800200 */
.L_x_4401:
        /* <DEDUP_REMOVED lines=45> */
.L_x_4406:
[----:B------:R-:W-:Y:S05]  /*b430*/  BSYNC.RECONVERGENT B0 ;  /* 0x0000000000007941 */ /* 0x000fea0003800200 */
.L_x_4405:
[----:B-----5:R1:W-:Y:S02]  /*b440*/  STS.128 [R159+0x2000], R8 ;  /* 0x002000089f007388 */ /* 0x0203e40000000c00 */
.L_x_4396:
[----:B------:R-:W-:Y:S05]  /*b450*/  BSYNC.RECONVERGENT B2 ;  /* 0x0000000000027941 */ /* 0x000fea0003800200 */
.L_x_4395:
        /* <DEDUP_REMOVED lines=51> */
.L_x_4410:
[----:B------:R-:W-:Y:S05]  /*b790*/  BSYNC.RECONVERGENT B0 ;  /* 0x0000000000007941 */ /* 0x000fea0003800200 */
.L_x_4409:
[----:B-----5:R1:W-:Y:S02]  /*b7a0*/  STS.128 [R159+0x800], R8 ;  /* 0x000800089f007388 */ /* 0x0203e40000000c00 */
.L_x_4408:
[----:B------:R-:W-:Y:S05]  /*b7b0*/  BSYNC.RECONVERGENT B1 ;  /* 0x0000000000017941 */ /* 0x000fea0003800200 */
.L_x_4407:
        /* <DEDUP_REMOVED lines=46> */
.L_x_4414:
[----:B------:R-:W-:Y:S05]  /*baa0*/  BSYNC.RECONVERGENT B0 ;  /* 0x0000000000007941 */ /* 0x000fea0003800200 */
.L_x_4413:
[----:B-----5:R1:W-:Y:S02]  /*bab0*/  STS.128 [R159+0x1800], R8 ;  /* 0x001800089f007388 */ /* 0x0203e40000000c00 */
.L_x_4412:
[----:B------:R-:W-:Y:S05]  /*bac0*/  BSYNC.RECONVERGENT B1 ;  /* 0x0000000000017941 */ /* 0x000fea0003800200 */
.L_x_4411:
        /* <DEDUP_REMOVED lines=46> */
.L_x_4416:
[----:B------:R-:W-:Y:S05]  /*bdb0*/  BSYNC.RECONVERGENT B0 ;  /* 0x0000000000007941 */ /* 0x000fea0003800200 */
.L_x_4415:
[----:B-----5:R1:W-:Y:S01]  /*bdc0*/  STS.128 [R159+0x2800], R8 ;  /* 0x002800089f007388 */ /* 0x0203e20000000c00 */
[----:B------:R-:W-:Y:S05]  /*bdd0*/  BRA `(.L_x_4392) ;  /* 0x0000002000787947 */ /* 0x000fea0003800000 */
.L_x_4394:
        /* <DEDUP_REMOVED lines=95> */
.L_x_4421:
[----:B------:R-:W-:Y:S05]  /*c3d0*/  BSYNC.RECONVERGENT B0 ;  /* 0x0000000000007941 */ /* 0x000fea0003800200 */
.L_x_4420:
[----:B------:R-:W-:Y:S05]  /*c3e0*/  BSYNC.RECONVERGENT B1 ;  /* 0x0000000000017941 */ /* 0x000fea0003800200 */
.L_x_4419:
        /* <DEDUP_REMOVED lines=86> */
.L_x_4425:
[----:B------:R-:W-:Y:S05]  /*c950*/  BSYNC.RECONVERGENT B0 ;  /* 0x0000000000007941 */ /* 0x000fea0003800200 */
.L_x_4424:
[----:B-----5:R1:W-:Y:S02]  /*c960*/  STS.128 [R159+0x1000], R16 ;  /* 0x001000109f007388 */ /* 0x0203e40000000c00 */
.L_x_4423:
[----:B------:R-:W-:Y:S05]  /*c970*/  BSYNC.RECONVERGENT B1 ;  /* 0x0000000000017941 */ /* 0x000fea0003800200 */
.L_x_4422:
        /* <DEDUP_REMOVED lines=84> */
.L_x_4427:
[----:B------:R-:W-:Y:S05]  /*cec0*/  BSYNC.RECONVERGENT B0 ;  /* 0x0000000000007941 */ /* 0x000fea0003800200 */
.L_x_4426:
[----:B-----5:R1:W-:Y:S02]  /*ced0*/  STS.128 [R159+0x2000], R16 ;  /* 0x002000109f007388 */ /* 0x0203e40000000c00 */
.L_x_4418:
[----:B------:R-:W-:Y:S05]  /*cee0*/  BSYNC.RECONVERGENT B2 ;  /* 0x0000000000027941 */ /* 0x000fea0003800200 */
.L_x_4417:
        /* <DEDUP_REMOVED lines=91> */
.L_x_4431:
[----:B------:R-:W-:Y:S05]  /*d4a0*/  BSYNC.RECONVERGENT B0 ;  /* 0x0000000000007941 */ /* 0x000fea0003800200 */
.L_x_4430:
[----:B-----5:R1:W-:Y:S02]  /*d4b0*/  STS.128 [R159+0x800], R16 ;  /* 0x000800109f007388 */ /* 0x0203e40000000c00 */
.L_x_4429:
[----:B------:R-:W-:Y:S05]  /*d4c0*/  BSYNC.RECONVERGENT B1 ;  /* 0x0000000000017941 */ /* 0x000fea0003800200 */
.L_x_4428:
        /* <DEDUP_REMOVED lines=86> */
.L_x_4435:
[----:B------:R-:W-:Y:S05]  /*da30*/  BSYNC.RECONVERGENT B0 ;  /* 0x0000000000007941 */ /* 0x000fea0003800200 */
.L_x_4434:
[----:B-----5:R1:W-:Y:S02]  /*da40*/  STS.128 [R159+0x1800], R16 ;  /* 0x001800109f007388 */ /* 0x0203e40000000c00 */
.L_x_4433:
[----:B------:R-:W-:Y:S05]  /*da50*/  BSYNC.RECONVERGENT B1 ;  /* 0x0000000000017941 */ /* 0x000fea0003800200 */
.L_x_4432:
        /* <DEDUP_REMOVED lines=61> */
[C---:B------:R-:W-:Y:S01]  /*de30*/  SHF.L.U32 R11, R16.reuse, 0x10, RZ ;  /* 0x00000010100b7819 */ /* 0x040fe200000006ff */
        /* <DEDUP_REMOVED lines=22> */
.L_x_4437:
[----:B------:R-:W-:Y:S05]  /*dfa0*/  BSYNC.RECONVERGENT B0 ;  /* 0x0000000000007941 */ /* 0x000fea0003800200 */
.L_x_4436:
[----:B-----5:R1:W-:Y:S02]  /*dfb0*/  STS.128 [R159+0x2800], R4 ;  /* 0x002800049f007388 */ /* 0x0203e40000000c00 */
.L_x_4392:
[----:B------:R-:W-:Y:S05]  /*dfc0*/  BSYNC.RECONVERGENT B3 ;  /* 0x0000000000037941 */ /* 0x000fea0003800200 */
.L_x_4387:
[----:B-1--4-:R-:W-:Y:S01]  /*dfd0*/  IMAD R3, R156, -0x80, R49 ;  /* 0xffffff809c037824 */ /* 0x012fe200078e0231 */
[----:B------:R-:W-:Y:S04]  /*dfe0*/  BSSY.RECONVERGENT B0, `(.L_x_4438) ;  /* 0x0000019000007945 */ /* 0x000fe80003800200 */
[----:B------:R-:W-:-:S13]  /*dff0*/  ISETP.GE.AND P3, PT, R100, R3, PT ;  /* 0x000000036400720c */ /* 0x000fda0003f66270 */
[----:B------:R-:W-:Y:S05]  /*e000*/  @P3 BRA `(.L_x_4439) ;  /* 0x0000000000583947 */ /* 0x000fea0003800000 */
[-C--:B------:R-:W-:Y:S02]  /*e010*/  ISETP.GE.AND P1, PT, R118, R157.reuse, PT ;  /* 0x0000009d7600720c */ /* 0x080fe40003f26270 */
        /* <DEDUP_REMOVED lines=20> */
.L_x_4440:
[----:B------:R4:W-:Y:S02]  /*e160*/  STS.128 [R159+0x7000], RZ ;  /* 0x007000ff9f007388 */ /* 0x0009e40000000c00 */
.L_x_4439:
[----:B------:R-:W-:Y:S05]  /*e170*/  BSYNC.RECONVERGENT B0 ;  /* 0x0000000000007941 */ /* 0x000fea0003800200 */
.L_x_4438:
        /* <DEDUP_REMOVED lines=24> */
.L_x_4443:
[----:B------:R3:W-:Y:S02]  /*e300*/  STS.128 [R159+0x7800], RZ ;  /* 0x007800ff9f007388 */ /* 0x0007e40000000c00 */
.L_x_4442:
[----:B------:R-:W-:Y:S05]  /*e310*/  BSYNC.RECONVERGENT B0 ;  /* 0x0000000000007941 */ /* 0x000fea0003800200 */
.L_x_4441:
        /* <DEDUP_REMOVED lines=25> */
.L_x_4446:
[----:B------:R3:W-:Y:S02]  /*e4b0*/  STS.128 [R159+0x8000], RZ ;  /* 0x008000ff9f007388 */ /* 0x0007e40000000c00 */
.L_x_4445:
[----:B------:R-:W-:Y:S05]  /*e4c0*/  BSYNC.RECONVERGENT B0 ;  /* 0x0000000000007941 */ /* 0x000fea0003800200 */
.L_x_4444:
[----:B------:R-:W-:Y:S01]  /*e4d0*/  IADD3 R2, PT, PT, R100, 0x60, RZ ;  /* 0x0000006064027810 */ /* 0x000fe20007ffe0ff */
[----:B------:R-:W-:Y:S03]  /*e4e0*/  BSSY.RECONVERGENT B0, `(.L_x_4447) ;  /* 0x0000018000007945 */ /* 0x000fe60003800200 */
[----:B------:R-:W-:-:S13]  /*e4f0*/  ISETP.GE.AND P0, PT, R2, R3, PT ;  /* 0x000000030200720c */ /* 0x000fda0003f06270 */
[----:B------:R-:W-:Y:S05]  /*e500*/  @P0 BRA `(.L_x_4448) ;  /* 0x0000000000540947 */ /* 0x000fea0003800000 */
        /* <DEDUP_REMOVED lines=21> */
.L_x_4448:
[----:B------:R-:W-:Y:S05]  /*e660*/  BSYNC.RECONVERGENT B0 ;  /* 0x0000000000007941 */ /* 0x000fea0003800200 */
.L_x_4447:
        /* <DEDUP_REMOVED lines=38> */
.L_x_4451:
[----:B------:R2:W-:Y:S01]  /*e8d0*/  STS.128 [R159+0xd000], RZ ;  /* 0x00d000ff9f007388 */ /* 0x0005e20000000c00 */
[----:B------:R-:W-:Y:S05]  /*e8e0*/  BRA `(.L_x_4452) ;  /* 0x00000000000c7947 */ /* 0x000fea0003800000 */
.L_x_4450:
[----:B------:R4:W-:Y:S04]  /*e8f0*/  STS.128 [R159+0x9000], RZ ;  /* 0x009000ff9f007388 */ /* 0x0009e80000000c00 */
[----:B------:R4:W-:Y:S04]  /*e900*/  STS.128 [R159+0xb000], RZ ;  /* 0x00b000ff9f007388 */ /* 0x0009e80000000c00 */
[----:B------:R4:W-:Y:S02]  /*e910*/  STS.128 [R159+0xd000], RZ ;  /* 0x00d000ff9f007388 */ /* 0x0009e40000000c00 */
.L_x_4452:
[----:B------:R-:W-:Y:S05]  /*e920*/  BSYNC.RECONVERGENT B0 ;  /* 0x0000000000007941 */ /* 0x000fea0003800200 */
.L_x_4449:
        /* <DEDUP_REMOVED lines=27> */
.L_x_4455:
[----:B------:R1:W-:Y:S02]  /*eae0*/  STS.128 [R159+0xd800], RZ ;  /* 0x00d800ff9f007388 */ /* 0x0003e40000000c00 */
.L_x_4454:
[----:B------:R-:W-:Y:S05]  /*eaf0*/  BSYNC.RECONVERGENT B0 ;  /* 0x0000000000007941 */ /* 0x000fea0003800200 */
.L_x_4453:
        /* <DEDUP_REMOVED lines=27> */
.L_x_4458:
[----:B------:R1:W-:Y:S02]  /*ecb0*/  STS.128 [R159+0xe000], RZ ;  /* 0x00e000ff9f007388 */ /* 0x0003e40000000c00 */
.L_x_4457:
[----:B------:R-:W-:Y:S05]  /*ecc0*/  BSYNC.RECONVERGENT B0 ;  /* 0x0000000000007941 */ /* 0x000fea0003800200 */
.L_x_4456:
        /* <DEDUP_REMOVED lines=31> */
.L_x_4461:
[----:B------:R1:W-:Y:S02]  /*eec0*/  STS.128 [R159+0xe800], RZ ;  /* 0x00e800ff9f007388 */ /* 0x0003e40000000c00 */
.L_x_4460:
[----:B------:R-:W-:Y:S05]  /*eed0*/  BSYNC.RECONVERGENT B0 ;  /* 0x0000000000007941 */ /* 0x000fea0003800200 */
.L_x_4459:
[----:B------:R-:W2:Y:S01]  /*eee0*/  LD.E R2, desc[UR4][R120.64+0x18c] ;  /* 0x00018c0478027980 */ /* 0x000ea2000c101900 */
[----:B------:R-:W3:Y:S01]  /*eef0*/  S2UR UR6, SR_CgaCtaId ;  /* 0x00000000000679c3 */ /* 0x000ee20000008800 */
[----:B------:R-:W-:Y:S01]  /*ef00*/  UMOV UR7, 0x400 ;  /* 0x0000040000077882 */ /* 0x000fe20000000000 */
[----:B------:R-:W-:Y:S01]  /*ef10*/  ISETP.GT.AND P0, PT, R156, R145, PT ;  /* 0x000000919c00720c */ /* 0x000fe20003f04270 */
[----:B------:R-:W0:Y:S01]  /*ef20*/  LDGDEPBAR ;  /* 0x00000000000079af */ /* 0x000e220000000000 */
[----:B------:R-:W-:Y:S01]  /*ef30*/  BSSY.RECONVERGENT B1, `(.L_x_4462) ;  /* 0x00001b7000017945 */ /* 0x000fe20003800200 */
        /* <DEDUP_REMOVED lines=136> */
[----:B------:R-:W-:Y:S02]  /*f7c0*/  LDSM.16.M88.4 R32, [R140+0x8400] ;  /* 0x008400008c20783b */ /* 0x000fe40000000200 */
[----:B------:R-:W2:Y:S01]  /*f7d0*/  MUFU.TANH R119, R119 ;  /* 0x0000007700777308 */ /* 0x000ea20000002400 */
[-C--:B------:R-:W-:Y:S01]  /*f7e0*/  FMUL.FTZ R107, R107, R2.reuse ;  /* 0x000000026b6b7220 */ /* 0x080fe20000410000 */
[----:B------:R-:W-:-:S03]  /*f7f0*/  FMUL.FTZ R104, R104, R2 ;  /* 0x0000000268687220 */ /* 0x000fc60000410000 */
[C---:B-1----:R-:W-:Y:S03]  /*f800*/  HMMA.16816.F32.BF16 R64, R112.reuse, R8, R64 ;  /* 0x000000087040723c */ /* 0x042fe60000041840 */
[----:B------:R-:W1:Y:S05]  /*f810*/  MUFU.TANH R123, R123 ;  /* 0x0000007b007b7308 */ /* 0x000e6a0000002400 */
[----:B------:R-:W-:Y:S01]  /*f820*/  HMMA.16816.F32.BF16 R56, R112, R10, R56 ;  /* 0x0000000a7038723c */ /* 0x000fe20000041838 */
[----:B------:R-:W2:Y:S02]  /*f830*/  LDSM.16.M88.4 R8, [R140+0x6800] ;  /* 0x006800008c08783b */ /* 0x000ea40000000200 */
[----:B------:R-:W1:Y:S05]  /*f840*/  MUFU.TANH R129, R129 ;  /* 0x0000008100817308 */ /* 0x000e6a0000002400 */
[C---:B------:R-:W-:Y:S03]  /*f850*/  HMMA.16816.F32.BF16 R80, R24.reuse, R20, R80 ;  /* 0x000000141850723c */ /* 0x040fe60000041850 */
[----:B------:R-:W1:Y:S05]  /*f860*/  MUFU.TANH R131, R131 ;  /* 0x0000008300837308 */ /* 0x000e6a0000002400 */
[----:B------:R-:W-:Y:S01]  /*f870*/  HMMA.16816.F32.BF16 R76, R24, R22, R76 ;  /* 0x00000016184c723c */ /* 0x000fe2000004184c */
[----:B------:R-:W1:Y:S02]  /*f880*/  LDSM.16.M88.4 R20, [R143+0x6c00] ;  /* 0x006c00008f14783b */ /* 0x000e640000000200 */
[----:B------:R1:W1:Y:S05]  /*f890*/  MUFU.TANH R133, R104 ;  /* 0x0000006800857308 */ /* 0x00026a0000002400 */
[C---:B---3--:R-:W-:Y:S03]  /*f8a0*/  HMMA.16816.F32.BF16 R72, R40.reuse, R16, R72 ;  /* 0x000000102848723c */ /* 0x048fe60000041848 */
[----:B------:R-:W3:Y:S05]  /*f8b0*/  MUFU.TANH R107, R107 ;  /* 0x0000006b006b7308 */ /* 0x000eea0000002400 */
        /* <DEDUP_REMOVED lines=33> */
[C---:B---3--:R-:W-:Y:S06]  /*fad0*/  HMMA.16816.F32.BF16 R64, R24.reuse, R16, R64 ;  /* 0x000000101840723c */ /* 0x048fec0000041840 */
[----:B------:R-:W3:Y:S02]  /*fae0*/  MUFU.TANH R85, R85 ;  /* 0x0000005500557308 */ /* 0x000ee40000002400 */
[C---:B------:R-:W-:Y:S01]  /*faf0*/  HMMA.16816.F32.BF16 R56, R24.reuse, R18, R56 ;  /* 0x000000121838723c */ /* 0x040fe20000041838 */
[----:B------:R-:W1:Y:S05]  /*fb00*/  LDSM.16.M88.4 R16, [R140+0x8c00] ;  /* 0x008c00008c10783b */ /* 0x000e6a0000000200 */
[----:B------:R1:W1:Y:S02]  /*fb10*/  MUFU.TANH R173, R86 ;  /* 0x0000005600ad7308 */ /* 0x0002640000002400 */
[C---:B----4-:R-:W-:Y:S06]  /*fb20*/  HMMA.16816.F32.BF16 R72, R24.reuse, R28, R72 ;  /* 0x0000001c1848723c */ /* 0x050fec0000041848 */
[----:B------:R-:W4:Y:S02]  /*fb30*/  MUFU.TANH R87, R87 ;  /* 0x0000005700577308 */ /* 0x000f240000002400 */
[----:B------:R-:W-:Y:S01]  /*fb40*/  HMMA.16816.F32.BF16 R68, R24, R30, R68 ;  /* 0x0000001e1844723c */ /* 0x000fe20000041844 */
[----:B------:R-:W3:Y:S05]  /*fb50*/  LDSM.16.M88.4 R28, [R140+0x8800] ;  /* 0x008800008c1c783b */ /* 0x000eea0000000200 */
[----:B------:R1:W1:Y:S02]  /*fb60*/  MUFU.TANH R175, R80 ;  /* 0x0000005000af7308 */ /* 0x0002640000002400 */
[----:B------:R-:W-:-:S04]  /*fb70*/  DEPBAR.LE SB0, 0x0 ;  /* 0x000080000000791a */ /* 0x000fc80000000000 */
[C---:B------:R-:W-:Y:S02]  /*fb80*/  HMMA.16816.F32.BF16 R52, R40.reuse, R36, R52 ;  /* 0x000000242834723c */ /* 0x040fe40000041834 */
[----:B------:R-:W1:Y:S06]  /*fb90*/  MUFU.TANH R177, R177 ;  /* 0x000000b100b17308 */ /* 0x000e6c0000002400 */
[----:B------:R-:W-:Y:S02]  /*fba0*/  HMMA.16816.F32.BF16 R44, R40, R38, R44 ;  /* 0x00000026282c723c */ /* 0x000fe4000004182c */
[----:B------:R-:W1:Y:S06]  /*fbb0*/  MUFU.TANH R81, R81 ;  /* 0x0000005100517308 */ /* 0x000e6c0000002400 */
        /* <DEDUP_REMOVED lines=9> */
[----:B------:R-:W2:Y:S01]  /*fc50*/  MUFU.TANH R105, R105 ;  /* 0x0000006900697308 */ /* 0x000ea20000002400 */
[C---:B------:R-:W-:Y:S05]  /*fc60*/  HMMA.16816.F32.BF16 R92, R12.reuse, R98, R92 ;  /* 0x000000620c5c723c */ /* 0x040fea000004185c */
[-C--:B------:R-:W-:Y:S01]  /*fc70*/  FMUL.FTZ R99, R125, R2.reuse ;  /* 0x000000027d637220 */ /* 0x080fe20000410000 */
[-C--:B------:R-:W-:Y:S01]  /*fc80*/  FMUL.FTZ R125, R126, R2.reuse ;  /* 0x000000027e7d7220 */ /* 0x080fe20000410000 */
[----:B------:R2:W2:Y:S01]  /*fc90*/  MUFU.TANH R135, R124 ;  /* 0x0000007c00877308 */ /* 0x0004a20000002400 */
[C---:B-1----:R-:W-:Y:S07]  /*fca0*/  HMMA.16816.F32.BF16 R52, R12.reuse, R16, R52 ;  /* 0x000000100c34723c */ /* 0x042fee0000041834 */
[----:B------:R-:W1:Y:S01]  /*fcb0*/  MUFU.TANH R99, R99 ;  /* 0x0000006300637308 */ /* 0x000e620000002400 */
[C---:B------:R-:W-:Y:S03]  /*fcc0*/  HMMA.16816.F32.BF16 R72, R12.reuse, R32, R72 ;  /* 0x000000200c48723c */ /* 0x040fe60000041848 */
[-C--:B------:R-:W-:Y:S01]  /*fcd0*/  FMUL.FTZ R33, R78, R2.reuse ;  /* 0x000000024e217220 */ /* 0x080fe20000410000 */
[-C--:B------:R-:W-:Y:S01]  /*fce0*/  FMUL.FTZ R93, R93, R2.reuse ;  /* 0x000000025d5d7220 */ /* 0x080fe20000410000 */
[-C--:B------:R-:W-:Y:S01]  /*fcf0*/  FMUL.FTZ R95, R95, R2.reuse ;  /* 0x000000025f5f7220 */ /* 0x080fe20000410000 */
[-C--:B------:R-:W-:Y:S01]  /*fd00*/  FMUL.FTZ R92, R92, R2.reuse ;  /* 0x000000025c5c7220 */ /* 0x080fe20000410000 */
[-C--:B------:R-:W-:Y:S01]  /*fd10*/  FMUL.FTZ R94, R94, R2.reuse ;  /* 0x000000025e5e7220 */ /* 0x080fe20000410000 */
[----:B------:R-:W1:Y:S01]  /*fd20*/  MUFU.TANH R125, R125 ;  /* 0x0000007d007d7308 */ /* 0x000e620000002400 */
[----:B------:R-:W-:Y:S03]  /*fd30*/  HMMA.16816.F32.BF16 R68, R12, R34, R68 ;  /* 0x000000220c44723c */ /* 0x000fe60000041844 */
[----:B------:R-:W-:-:S04]  /*fd40*/  FMUL.FTZ R43, R52, R2 ;  /* 0x00000002342b7220 */ /* 0x000fc80000410000 */
[----:B------:R-:W1:Y:S01]  /*fd50*/  MUFU.TANH R127, R127 ;  /* 0x0000007f007f7308 */ /* 0x000e620000002400 */
[C---:B---3--:R-:W-:Y:S03]  /*fd60*/  HMMA.16816.F32.BF16 R64, R12.reuse, R28, R64 ;  /* 0x0000001c0c40723c */ /* 0x048fe60000041840 */
[----:B------:R-:W-:Y:S01]  /*fd70*/  LOP3.LUT R29, R100, 0x7, RZ, 0xc0, !PT ;  /* 0x00000007641d7812 */ /* 0x000fe200078ec0ff */
[-C--:B------:R-:W-:Y:S01]  /*fd80*/  FMUL.FTZ R73, R73, R2.reuse ;  /* 0x0000000249497220 */ /* 0x080fe20000410000 */
[-C--:B------:R-:W-:Y:S01]  /*fd90*/  FMUL.FTZ R35, R74, R2.reuse ;  /* 0x000000024a237220 */ /* 0x080fe20000410000 */
[-C--:B------:R-:W-:Y:S01]  /*fda0*/  FMUL.FTZ R37, R75, R2.reuse ;  /* 0x000000024b257220 */ /* 0x080fe20000410000 */
[-C--:B------:R-:W-:Y:S01]  /*fdb0*/  FMUL.FTZ R72, R72, R2.reuse ;  /* 0x0000000248487220 */ /* 0x080fe20000410000 */
[----:B------:R3:W1:Y:S01]  /*fdc0*/  MUFU.TANH R137, R92 ;  /* 0x0000005c00897308 */ /* 0x0006620000002400 */
        /* <DEDUP_REMOVED lines=11> */
[-C--:B------:R-:W-:Y:S01]  /*fe80*/  FMUL.FTZ R39, R67, R2.reuse ;  /* 0x0000000243277220 */ /* 0x080fe20000410000 */
[-C--:B------:R-:W-:Y:S01]  /*fe90*/  FMUL.FTZ R53, R55, R2.reuse ;  /* 0x0000000237357220 */ /* 0x080fe20000410000 */
[-C--:B------:R-:W-:Y:S01]  /*fea0*/  FMUL.FTZ R64, R64, R2.reuse ;  /* 0x0000000240407220 */ /* 0x080fe20000410000 */
[----:B------:R3:W1:Y:S01]  /*feb0*/  MUFU.TANH R139, R94 ;  /* 0x0000005e008b7308 */ /* 0x0006620000002400 */
        /* <DEDUP_REMOVED lines=38> */
[----:B--2-4-:R-:W-:Y:S05]  /*10120*/  @!P0 BRA `(.L_x_4463) ;  /* 0x00000008005c8947 */ /* 0x014fea0003800000 */
        /* <DEDUP_REMOVED lines=13> */
.L_x_4465:
[----:B------:R-:W2:Y:S01]  /*10200*/  LD.E R57, desc[UR4][R120.64+0x170] ;  /* 0x0001700478397980 */ /* 0x000ea2000c101900 */
[----:B------:R-:W-:Y:S02]  /*10210*/  LEA R12, R60, 0xffffff00, 0x7 ;  /* 0xffffff003c0c7811 */ /* 0x000fe400078e38ff */
[----:B------:R-:W-:Y:S01]  /*10220*/  SHF.L.U32 R16, R156, 0x7, RZ ;  /* 0x000000079c107819 */ /* 0x000fe200000006ff */
[----:B------:R-:W4:Y:S01]  /*10230*/  LD.E.64 R112, desc[UR4][R120.64+0x20] ;  /* 0x0000200478707980 */ /* 0x000f22000c101b00 */
[----:B------:R-:W-:Y:S02]  /*10240*/  IABS R2, R12 ;  /* 0x0000000c00027213 */ /* 0x000fe40000000000 */
[----:B------:R-:W-:Y:S02]  /*10250*/  IABS R6, R16 ;  /* 0x0000001000067213 */ /* 0x000fe40000000000 */
[-C--:B--2---:R-:W-:Y:S02]  /*10260*/  IABS R8, R57.reuse ;  /* 0x0000003900087213 */ /* 0x084fe40000000000 */
[----:B------:R-:W-:-:S02]  /*10270*/  IABS R47, R57 ;  /* 0x00000039002f7213 */ /* 0x000fc40000000000 */
[----:B------:R-:W2:Y:S01]  /*10280*/  I2F.RP R10, R8 ;  /* 0x00000008000a7306 */ /* 0x000ea20000209400 */
[-C--:B------:R-:W-:Y:S02]  /*10290*/  LOP3.LUT R12, R12, R57.reuse, RZ, 0x3c, !PT ;  /* 0x000000390c0c7212 */ /* 0x080fe400078e3cff */
[----:B------:R-:W-:Y:S01]  /*102a0*/  IMAD.MOV R47, RZ, RZ, -R47 ;  /* 0x000000ffff2f7224 */ /* 0x000fe200078e0a2f */
[----:B------:R-:W-:Y:S02]  /*102b0*/  LOP3.LUT R16, R16, R57, RZ, 0x3c, !PT ;  /* 0x0000003910107212 */ /* 0x000fe400078e3cff */
[----:B------:R-:W-:Y:S02]  /*102c0*/  ISETP.GE.AND P0, PT, R12, RZ, PT ;  /* 0x000000ff0c00720c */ /* 0x000fe40003f06270 */
[----:B------:R-:W-:Y:S01]  /*102d0*/  ISETP.GE.AND P2, PT, R16, RZ, PT ;  /* 0x000000ff1000720c */ /* 0x000fe20003f46270 */
        /* <DEDUP_REMOVED lines=30> */
[----:B------:R-:W5:Y:S04]  /*104c0*/  LD.E R47, desc[UR4][R180.64] ;  /* 0x00000004b42f7980 */ /* 0x000f68000c101900 */
[----:B------:R-:W5:Y:S01]  /*104d0*/  LD.E R2, desc[UR4][R114.64] ;  /* 0x0000000472027980 */ /* 0x000f62000c101900 */
[----:B------:R-:W-:-:S04]  /*104e0*/  IMAD.IADD R8, R59, 0x1, -R6 ;  /* 0x000000013b087824 */ /* 0x000fc800078e0a06 */
[----:B------:R-:W-:-:S05]  /*104f0*/  IMAD R8, R57, R8, -0x80 ;  /* 0xffffff8039087424 */ /* 0x000fca00078e0208 */
[----:B------:R-:W-:Y:S01]  /*10500*/  SHF.R.S32.HI R57, RZ, 0x1f, R8 ;  /* 0x0000001fff397819 */ /* 0x000fe20000011408 */
[-C--:B--2---:R-:W-:Y:S02]  /*10510*/  IMAD R6, R67, R8.reuse, RZ ;  /* 0x0000000843067224 */ /* 0x084fe400078e02ff */
[----:B------:R-:W-:-:S04]  /*10520*/  IMAD.WIDE.U32 R58, R66, R8, RZ ;  /* 0x00000008423a7225 */ /* 0x000fc800078e00ff */
[----:B------:R-:W-:-:S04]  /*10530*/  IMAD R6, R66, R57, R6 ;  /* 0x0000003942067224 */ /* 0x000fc800078e0206 */
[----:B------:R-:W-:Y:S01]  /*10540*/  IMAD.IADD R59, R59, 0x1, R6 ;  /* 0x000000013b3b7824 */ /* 0x000fe200078e0206 */
[----:B-----5:R-:W-:-:S04]  /*10550*/  IADD3 R47, PT, PT, R47, -R2, RZ ;  /* 0x800000022f2f7210 */ /* 0x020fc80007ffe0ff */
[----:B------:R-:W-:Y:S01]  /*10560*/  SHF.R.S32.HI R2, RZ, 0x1f, R47 ;  /* 0x0000001fff027819 */ /* 0x000fe2000001142f */
[----:B----4-:R-:W-:Y:S02]  /*10570*/  IMAD R57, R113, R47, RZ ;  /* 0x0000002f71397224 */ /* 0x010fe400078e02ff */
[----:B---3--:R-:W-:-:S04]  /*10580*/  IMAD.WIDE.U32 R46, R47, R112, R58 ;  /* 0x000000702f2e7225 */ /* 0x008fc800078e003a */
[----:B------:R-:W-:Y:S01]  /*10590*/  IMAD R2, R112, R2, R57 ;  /* 0x0000000270027224 */ /* 0x000fe200078e0239 */
[----:B------:R-:W-:-:S04]  /*105a0*/  LEA R150, P0, R46, R150, 0x1 ;  /* 0x000000962e967211 */ /* 0x000fc800078008ff */
[----:B------:R-:W-:-:S04]  /*105b0*/  IADD3 R2, PT, PT, R47, R2, RZ ;  /* 0x000000022f027210 */ /* 0x000fc80007ffe0ff */
[----:B------:R-:W-:Y:S02]  /*105c0*/  LEA.HI.X R151, R46, R151, R2, 0x1, P0 ;  /* 0x000000972e977211 */ /* 0x000fe400000f0c02 */
.L_x_4466:
[----:B------:R-:W-:Y:S05]  /*105d0*/  BSYNC.RECONVERGENT B0 ;  /* 0x0000000000007941 */ /* 0x000fea0003800200 */
.L_x_4464:
[-C--:B------:R-:W-:Y:S01]  /*105e0*/  ISETP.GE.AND P2, PT, R118, R157.reuse, PT ;  /* 0x0000009d7600720c */ /* 0x080fe20003f46270 */
[----:B------:R-:W-:Y:S01]  /*105f0*/  IMAD.SHL.U32 R47, R146, 0x40, RZ ;  /* 0x00000040922f7824 */ /* 0x000fe200078e00ff */
[-C--:B------:R-:W-:Y:S01]  /*10600*/  ISETP.GE.AND P1, PT, R117, R157.reuse, PT ;  /* 0x0000009d7500720c */ /* 0x080fe20003f26270 */
[----:B------:R-:W-:Y:S01]  /*10610*/  BSSY.RECONVERGENT B0, `(.L_x_4467) ;  /* 0x0000047000007945 */ /* 0x000fe20003800200 */
[----:B------:R-:W-:Y:S02]  /*10620*/  ISETP.GE.AND P0, PT, R116, R157, PT ;  /* 0x0000009d7400720c */ /* 0x000fe40003f06270 */
[C---:B------:R-:W-:Y:S02]  /*10630*/  IADD3 R56, P3, PT, R47.reuse, R150, RZ ;  /* 0x000000962f387210 */ /* 0x040fe40007f7e0ff */
[----:B------:R-:W-:Y:S02]  /*10640*/  SHF.L.U64.HI R2, R146, 0x6, R147 ;  /* 0x0000000692027819 */ /* 0x000fe40000010293 */
[----:B---3--:R-:W-:-:S03]  /*10650*/  IADD3 R46, P4, PT, R47, R56, RZ ;  /* 0x000000382f2e7210 */ /* 0x008fc60007f9e0ff */
        /* <DEDUP_REMOVED lines=65> */
.L_x_4468:
[----:B------:R4:W-:Y:S02]  /*10a70*/  STS.128 [R159+0x8800], RZ ;  /* 0x008800ff9f007388 */ /* 0x0009e40000000c00 */
.L_x_4469:
[----:B------:R-:W-:Y:S05]  /*10a80*/  BSYNC.RECONVERGENT B0 ;  /* 0x0000000000007941 */ /* 0x000fea0003800200 */
.L_x_4467:
[----:B------:R-:W0:Y:S02]  /*10a90*/  LDGDEPBAR ;  /* 0x00000000000079af */ /* 0x000e240000000000 */
.L_x_4463:
[----:B------:R-:W-:Y:S05]  /*10aa0*/  BSYNC.RECONVERGENT B1 ;  /* 0x0000000000017941 */ /* 0x000fea0003800200 */
.L_x_4462:
[----:B------:R-:W-:Y:S01]  /*10ab0*/  SHF.R.U32.HI R28, RZ, 0x1, R155 ;  /* 0x00000001ff1c7819 */ /* 0x000fe2000001169b */
[----:B------:R-:W-:-:S03]  /*10ac0*/  IMAD R16, R156, 0x40, R63 ;  /* 0x000000409c107824 */ /* 0x000fc600078e023f */
[----:B------:R-:W-:Y:S01]  /*10ad0*/  LOP3.LUT R2, R29, 0x1f0, R28, 0xf8, !PT ;  /* 0x000001f01d027812 */ /* 0x000fe200078ef81c */
[----:B------:R-:W-:-:S03]  /*10ae0*/  IMAD.SHL.U32 R16, R16, 0x2, RZ ;  /* 0x0000000210107824 */ /* 0x000fc600078e00ff */
[----:B------:R-:W-:Y:S01]  /*10af0*/  IADD3 R2, PT, PT, -R161, R2, R158 ;  /* 0x00000002a1027210 */ /* 0x000fe20007ffe19e */
[C---:B------:R-:W-:Y:S01]  /*10b00*/  VIADD R66, R16.reuse, 0x48 ;  /* 0x0000004810427836 */ /* 0x040fe20000000000 */
[CC--:B------:R-:W-:Y:S01]  /*10b10*/  ISETP.GE.AND P3, PT, R16.reuse, R49.reuse, PT ;  /* 0x000000311000720c */ /* 0x0c0fe20003f66270 */
[----:B------:R-:W-:Y:S02]  /*10b20*/  VIADD R32, R16, 0x1 ;  /* 0x0000000110207836 */ /* 0x000fe40000000000 */
[----:B------:R-:W-:Y:S02]  /*10b30*/  IMAD.IADD R2, R2, 0x1, R49 ;  /* 0x0000000102027824 */ /* 0x000fe400078e0231 */
[----:B------:R-:W-:Y:S01]  /*10b40*/  VIADD R10, R16, 0x9 ;  /* 0x00000009100a7836 */ /* 0x000fe20000000000 */
[-C--:B------:R-:W-:Y:S01]  /*10b50*/  ISETP.GE.AND P2, PT, R32, R49.reuse, PT ;  /* 0x000000312000720c */ /* 0x080fe20003f46270 */
[C---:B------:R-:W-:Y:S02]  /*10b60*/  IMAD.IADD R124, R2.reuse, 0x1, -R66 ;  /* 0x00000001027c7824 */ /* 0x040fe400078e0a42 */
[----:B--23--:R-:W-:Y:S01]  /*10b70*/  IMAD.IADD R58, R2, 0x1, -R32 ;  /* 0x00000001023a7824 */ /* 0x00cfe200078e0a20 */
[-C--:B------:R-:W-:Y:S01]  /*10b80*/  ISETP.GE.AND P0, PT, R10, R49.reuse, PT ;  /* 0x000000310a00720c */ /* 0x080fe20003f06270 */
[----:B------:R-:W-:Y:S01]  /*10b90*/  IMAD.IADD R54, R2, 0x1, -R10 ;  /* 0x0000000102367824 */ /* 0x000fe200078e0a0a */
[----:B------:R-:W-:Y:S01]  /*10ba0*/  IABS R124, R124 ;  /* 0x0000007c007c7213 */ /* 0x000fe20000000000 */
[C---:B------:R-:W-:Y:S01]  /*10bb0*/  VIADD R26, R16.reuse, 0x11 ;  /* 0x00000011101a7836 */ /* 0x040fe20000000000 */
[----:B------:R-:W-:Y:S01]  /*10bc0*/  IABS R58, R58 ;  /* 0x0000003a003a7213 */ /* 0x000fe20000000000 */
[----:B------:R-:W-:Y:S01]  /*10bd0*/  VIADD R12, R16, 0x20 ;  /* 0x00000020100c7836 */ /* 0x000fe20000000000 */
[----:B------:R-:W-:Y:S01]  /*10be0*/  I2FP.F32.S32 R124, R124 ;  /* 0x0000007c007c7245 */ /* 0x000fe20000201400 */
[----:B------:R-:W-:Y:S01]  /*10bf0*/  IMAD.IADD R34, R2, 0x1, -R26 ;  /* 0x0000000102227824 */ /* 0x000fe200078e0a1a */
[-C--:B------:R-:W-:Y:S01]  /*10c00*/  ISETP.GE.AND P5, PT, R26, R49.reuse, PT ;  /* 0x000000311a00720c */ /* 0x080fe20003fa6270 */
[----:B------:R-:W-:Y:S01]  /*10c10*/  VIADD R6, R16, 0x8 ;  /* 0x0000000810067836 */ /* 0x000fe20000000000 */
[----:B------:R-:W-:Y:S01]  /*10c20*/  I2FP.F32.S32 R58, R58 ;  /* 0x0000003a003a7245 */ /* 0x000fe20000201400 */
[----:B-1----:R-:W-:Y:S01]  /*10c30*/  FFMA.FTZ R124, -R0, R124, R21 ;  /* 0x0000007c007c7223 */ /* 0x002fe20000010115 */
[C---:B------:R-:W-:Y:S01]  /*10c40*/  VIADD R21, R2.reuse, 0x8 ;  /* 0x0000000802157836 */ /* 0x040fe20000000000 */
[----:B------:R-:W-:Y:S01]  /*10c50*/  IABS R54, R54 ;  /* 0x0000003600367213 */ /* 0x000fe20000000000 */
[----:B------:R-:W-:Y:S01]  /*10c60*/  IMAD.IADD R56, R2, 0x1, -R6 ;  /* 0x0000000102387824 */ /* 0x000fe200078e0a06 */
[----:B------:R-:W-:Y:S01]  /*10c70*/  ISETP.GE.AND P1, PT, R6, R49, PT ;  /* 0x000000310600720c */ /* 0x000fe20003f26270 */
[----:B------:R-:W-:-:S02]  /*10c80*/  IMAD.IADD R32, R21, 0x1, -R32 ;  /* 0x0000000115207824 */ /* 0x000fc400078e0a20 */
[----:B------:R-:W-:Y:S01]  /*10c90*/  FFMA.FTZ R58, -R0, R58, R5 ;  /* 0x0000003a003a7223 */ /* 0x000fe20000010105 */
[----:B------:R-:W-:Y:S01]  /*10ca0*/  IMAD.IADD R10, R21, 0x1, -R10 ;  /* 0x00000001150a7824 */ /* 0x000fe200078e0a0a */
[----:B------:R-:W-:Y:S01]  /*10cb0*/  IABS R56, R56 ;  /* 0x0000003800387213 */ /* 0x000fe20000000000 */
[----:B------:R-:W-:Y:S01]  /*10cc0*/  VIADD R6, R16, 0x21 ;  /* 0x0000002110067836 */ /* 0x000fe20000000000 */
        /* <DEDUP_REMOVED lines=9> */
[C---:B------:R-:W-:Y:S01]  /*10d60*/  FFMA.FTZ R51, -R0.reuse, R32, R51 ;  /* 0x0000002000337223 */ /* 0x040fe20000010133 */
[----:B------:R-:W-:Y:S01]  /*10d70*/  IABS R18, R18 ;  /* 0x0000001200127213 */ /* 0x000fe20000000000 */
[----:B------:R-:W-:Y:S01]  /*10d80*/  FFMA.FTZ R32, -R0, R10, R111 ;  /* 0x0000000a00207223 */ /* 0x000fe2000001016f */
[----:B------:R-:W-:Y:S01]  /*10d90*/  I2FP.F32.S32 R30, R30 ;  /* 0x0000001e001e7245 */ /* 0x000fe20000201400 */
[----:B------:R-:W-:Y:S01]  /*10da0*/  IMAD.IADD R5, R2, 0x1, -R76 ;  /* 0x0000000102057824 */ /* 0x000fe200078e0a4c */
[----:B------:R-:W-:Y:S01]  /*10db0*/  FSEL R10, R51, -INF , !P2 ;  /* 0xff800000330a7808 */ /* 0x000fe20005000000 */
[C---:B------:R-:W-:Y:S01]  /*10dc0*/  IMAD.IADD R51, R21.reuse, 0x1, -R26 ;  /* 0x0000000115337824 */ /* 0x040fe200078e0a1a */
[----:B------:R-:W-:Y:S01]  /*10dd0*/  I2FP.F32.S32 R18, R18 ;  /* 0x0000001200127245 */ /* 0x000fe20000201400 */
[----:B------:R-:W-:-:S02]  /*10de0*/  IMAD.IADD R26, R21, 0x1, -R12 ;  /* 0x00000001151a7824 */ /* 0x000fc400078e0a0c */
[----:B------:R-:W-:Y:S01]  /*10df0*/  FFMA.FTZ R135, -R0, R30, R135 ;  /* 0x0000001e00877223 */ /* 0x000fe20000010187 */
[----:B------:R-:W-:Y:S01]  /*10e00*/  VIADD R40, R16, 0x31 ;  /* 0x0000003110287836 */ /* 0x000fe20000000000 */
[----:B------:R-:W-:Y:S01]  /*10e10*/  IABS R5, R5 ;  /* 0x0000000500057213 */ /* 0x000fe20000000000 */
[----:B------:R-:W-:Y:S01]  /*10e20*/  IMAD.IADD R30, R2, 0x1, -R42 ;  /* 0x00000001021e7824 */ /* 0x000fe200078e0a2a */
[----:B------:R-:W-:Y:S01]  /*10e30*/  IABS R26, R26 ;  /* 0x0000001a001a7213 */ /* 0x000fe20000000000 */
[----:B------:R-:W-:Y:S01]  /*10e40*/  FFMA.FTZ R99, -R0, R18, R99 ;  /* 0x0000001200637223 */ /* 0x000fe20000010163 */
        /* <DEDUP_REMOVED lines=10> */
[----:B------:R-:W2:Y:S01]  /*10ef0*/  LD.E R26, desc[UR4][R120.64+0xdc] ;  /* 0x0000dc04781a7980 */ /* 0x000ea2000c101900 */
[----:B------:R-:W-:Y:S01]  /*10f00*/  IMAD.IADD R5, R2, 0x1, -R72 ;  /* 0x0000000102057824 */ /* 0x000fe200078e0a48 */
[----:B------:R-:W-:Y:S01]  /*10f10*/  I2FP.F32.S32 R18, R18 ;  /* 0x0000001200127245 */ /* 0x000fe20000201400 */
[----:B------:R-:W-:-:S02]  /*10f20*/  VIADD R8, R16, 0x10 ;  /* 0x0000001010087836 */ /* 0x000fc40000000000 */
[----:B------:R-:W-:Y:S01]  /*10f30*/  FFMA.FTZ R141, -R0, R30, R141 ;  /* 0x0000001e008d7223 */ /* 0x000fe2000001018d */
[----:B------:R-:W-:Y:S01]  /*10f40*/  VIADD R30, R16, 0x49 ;  /* 0x00000049101e7836 */ /* 0x000fe20000000000 */
[----:B------:R-:W-:Y:S01]  /*10f50*/  IABS R5, R5 ;  /* 0x0000000500057213 */ /* 0x000fe20000000000 */
[----:B------:R-:W-:Y:S01]  /*10f60*/  FFMA.FTZ R89, -R0, R18, R89 ;  /* 0x0000001200597223 */ /* 0x000fe20000010159 */
[C---:B------:R-:W-:Y:S01]  /*10f70*/  IMAD.IADD R47, R21.reuse, 0x1, -R16 ;  /* 0x00000001152f7824 */ /* 0x040fe200078e0a10 */
[----:B------:R-:W-:Y:S01]  /*10f80*/  ISETP.GE.AND P6, PT, R8, R49, PT ;  /* 0x000000310800720c */ /* 0x000fe20003fc6270 */
[C---:B------:R-:W-:Y:S01]  /*10f90*/  IMAD.IADD R18, R2.reuse, 0x1, -R30 ;  /* 0x0000000102127824 */ /* 0x040fe200078e0a1e */
[----:B------:R-:W-:Y:S01]  /*10fa0*/  I2FP.F32.S32 R5, R5 ;  /* 0x0000000500057245 */ /* 0x000fe20000201400 */
[--C-:B------:R-:W-:Y:S01]  /*10fb0*/  IMAD.IADD R52, R2, 0x1, -R8.reuse ;  /* 0x0000000102347824 */ /* 0x100fe200078e0a08 */
[----:B------:R-:W-:Y:S01]  /*10fc0*/  IABS R47, R47 ;  /* 0x0000002f002f7213 */ /* 0x000fe20000000000 */
[C---:B------:R-:W-:Y:S01]  /*10fd0*/  IMAD.IADD R8, R21.reuse, 0x1, -R8 ;  /* 0x0000000115087824 */ /* 0x040fe200078e0a08 */
        /* <DEDUP_REMOVED lines=8> */
[----:B------:R-:W-:Y:S01]  /*11060*/  IMAD.IADD R24, R2, 0x1, -R20 ;  /* 0x0000000102187824 */ /* 0x000fe200078e0a14 */
[----:B------:R-:W-:Y:S01]  /*11070*/  IABS R8, R8 ;  /* 0x0000000800087213 */ /* 0x000fe20000000000 */
[----:B------:R-:W-:Y:S01]  /*11080*/  FFMA.FTZ R77, -R0, R18, R77 ;  /* 0x00000012004d7223 */ /* 0x000fe2000001014d */
[----:B------:R-:W-:Y:S01]  /*11090*/  VIADD R18, R16, 0x60 ;  /* 0x0000006010127836 */ /* 0x000fe20000000000 */
[----:B------:R-:W-:Y:S01]  /*110a0*/  I2FP.F32.S32 R5, R5 ;  /* 0x0000000500057245 */ /* 0x000fe20000201400 */
[----:B------:R-:W-:Y:S01]  /*110b0*/  FFMA.FTZ R56, -R0, R56, R101 ;  /* 0x0000003800387223 */ /* 0x000fe20000010165 */
[----:B------:R-:W-:Y:S01]  /*110c0*/  I2FP.F32.S32 R8, R8 ;  /* 0x0000000800087245 */ /* 0x000fe20000201400 */
[----:B------:R-:W-:Y:S01]  /*110d0*/  IMAD.IADD R78, R2, 0x1, -R18 ;  /* 0x00000001024e7824 */ /* 0x000fe200078e0a12 */
[----:B------:R-:W-:Y:S01]  /*110e0*/  ISETP.GE.AND P4, PT, R20, R49, PT ;  /* 0x000000311400720c */ /* 0x000fe20003f86270 */
[----:B------:R-:W-:Y:S01]  /*110f0*/  FFMA.FTZ R179, -R0, R5, R179 ;  /* 0x0000000500b37223 */ /* 0x000fe200000101b3 */
[C---:B------:R-:W-:Y:S01]  /*11100*/  IMAD.IADD R5, R2.reuse, 0x1, -R16 ;  /* 0x0000000102057824 */ /* 0x040fe200078e0a10 */
[----:B------:R-:W-:Y:S01]  /*11110*/  IABS R52, R52 ;  /* 0x0000003400347213 */ /* 0x000fe20000000000 */
[----:B------:R-:W-:Y:S01]  /*11120*/  IMAD.IADD R22, R2, 0x1, -R14 ;  /* 0x0000000102167824 */ /* 0x000fe200078e0a0e */
[----:B------:R-:W-:Y:S01]  /*11130*/  IABS R78, R78 ;  /* 0x0000004e004e7213 */ /* 0x000fe20000000000 */
[----:B------:R-:W-:Y:S01]  /*11140*/  FFMA.FTZ R129, -R0, R8, R129 ;  /* 0x0000000800817223 */ /* 0x000fe20000010181 */
[----:B------:R-:W-:Y:S01]  /*11150*/  IABS R5, R5 ;  /* 0x0000000500057213 */ /* 0x000fe20000000000 */
[C---:B------:R-:W-:Y:S01]  /*11160*/  VIADD R74, R16.reuse, 0x29 ;  /* 0x00000029104a7836 */ /* 0x040fe20000000000 */
[----:B------:R-:W-:Y:S01]  /*11170*/  I2FP.F32.S32 R78, R78 ;  /* 0x0000004e004e7245 */ /* 0x000fe20000201400 */
[----:B------:R-:W-:Y:S01]  /*11180*/  VIADD R38, R16, 0x38 ;  /* 0x0000003810267836 */ /* 0x000fe20000000000 */
[----:B------:R-:W-:Y:S01]  /*11190*/  I2FP.F32.S32 R5, R5 ;  /* 0x0000000500057245 */ /* 0x000fe20000201400 */
[----:B------:R-:W-:Y:S01]  /*111a0*/  IMAD.IADD R44, R2, 0x1, -R74 ;  /* 0x00000001022c7824 */ /* 0x000fe200078e0a4a */
[----:B------:R-:W-:Y:S01]  /*111b0*/  FSEL R58, R58, -INF , !P2 ;  /* 0xff8000003a3a7808 */ /* 0x000fe20005000000 */
[C---:B------:R-:W-:Y:S01]  /*111c0*/  FFMA.FTZ R71, -R0.reuse, R78, R71 ;  /* 0x0000004e00477223 */ /* 0x040fe20000010147 */
[----:B------:R-:W-:Y:S01]  /*111d0*/  I2FP.F32.S32 R78, R47 ;  /* 0x0000002f004e7245 */ /* 0x000fe20000201400 */
[CC--:B------:R-:W-:Y:S01]  /*111e0*/  FFMA.FTZ R3, -R0.reuse, R5.reuse, R3 ;  /* 0x0000000500037223 */ /* 0x0c0fe20000010103 */
[----:B------:R-:W-:Y:S01]  /*111f0*/  FFMA.FTZ R109, -R0, R5, R109 ;  /* 0x00000005006d7223 */ /* 0x000fe2000001016d */
[C---:B------:R-:W-:Y:S01]  /*11200*/  IMAD.IADD R47, R21.reuse, 0x1, -R20 ;  /* 0x00000001152f7824 */ /* 0x040fe200078e0a14 */
[----:B------:R-:W-:Y:S01]  /*11210*/  ISETP.GE.AND P2, PT, R12, R49, PT ;  /* 0x000000310c00720c */ /* 0x000fe20003f46270 */
[----:B------:R-:W-:Y:S01]  /*11220*/  FFMA.FTZ R5, -R0, R78, R7 ;  /* 0x0000004e00057223 */ /* 0x000fe20000010107 */
[----:B------:R-:W-:Y:S01]  /*11230*/  IMAD.IADD R20, R21, 0x1, -R6 ;  /* 0x0000000115147824 */ /* 0x000fe200078e0a06 */
[----:B------:R-:W-:Y:S01]  /*11240*/  FSEL R7, R3, -INF , !P3 ;  /* 0xff80000003077808 */ /* 0x000fe20005800000 */
[----:B------:R-:W-:Y:S01]  /*11250*/  IMAD.IADD R3, R21, 0x1, -R14 ;  /* 0x0000000115037824 */ /* 0x000fe200078e0a0e */
[----:B------:R-:W-:Y:S01]  /*11260*/  IABS R24, R24 ;  /* 0x0000001800187213 */ /* 0x000fe20000000000 */
[----:B------:R-:W-:Y:S01]  /*11270*/  IMAD.IADD R36, R2, 0x1, -R38 ;  /* 0x0000000102247824 */ /* 0x000fe200078e0a26 */
[----:B------:R-:W-:Y:S01]  /*11280*/  FSEL R5, R5, -INF , !P3 ;  /* 0xff80000005057808 */ /* 0x000fe20005800000 */
[C---:B------:R-:W-:Y:S01]  /*11290*/  VIADD R70, R16.reuse, 0x40 ;  /* 0x0000004010467836 */ /* 0x040fe20000000000 */
[----:B------:R-:W-:Y:S01]  /*112a0*/  IABS R12, R47 ;  /* 0x0000002f000c7213 */ /* 0x000fe20000000000 */
[C---:B------:R-:W-:Y:S01]  /*112b0*/  VIADD R68, R16.reuse, 0x41 ;  /* 0x0000004110447836 */ /* 0x040fe20000000000 */
[----:B------:R-:W-:Y:S01]  /*112c0*/  I2FP.F32.S32 R54, R54 ;  /* 0x0000003600367245 */ /* 0x000fe20000201400 */
[----:B------:R-:W-:Y:S01]  /*112d0*/  VIADD R48, R16, 0x51 ;  /* 0x0000005110307836 */ /* 0x000fe20000000000 */
[----:B------:R-:W-:Y:S01]  /*112e0*/  ISETP.GE.AND P3, PT, R14, R49, PT ;  /* 0x000000310e00720c */ /* 0x000fe20003f66270 */
[----:B------:R-:W-:Y:S01]  /*112f0*/  VIADD R46, R16, 0x58 ;  /* 0x00000058102e7836 */ /* 0x000fe20000000000 */
[----:B------:R-:W-:Y:S01]  /*11300*/  I2FP.F32.S32 R52, R52 ;  /* 0x0000003400347245 */ /* 0x000fe20000201400 */
[----:B------:R-:W-:Y:S01]  /*11310*/  FFMA.FTZ R54, -R0, R54, R103 ;  /* 0x0000003600367223 */ /* 0x000fe20000010167 */
[----:B------:R-:W-:-:S02]  /*11320*/  IABS R34, R34 ;  /* 0x0000002200227213 */ /* 0x000fc40000000000 */
[----:B------:R-:W-:Y:S01]  /*11330*/  FSEL R56, R56, -INF , !P1 ;  /* 0xff80000038387808 */ /* 0x000fe20004800000 */
[----:B------:R-:W-:Y:S01]  /*11340*/  FFMA.FTZ R52, -R0, R52, R119 ;  /* 0x0000003400347223 */ /* 0x000fe20000010177 */
[----:B------:R-:W-:Y:S02]  /*11350*/  FSEL R8, R109, -INF , !P1 ;  /* 0xff8000006d087808 */ /* 0x000fe40004800000 */
[----:B------:R-:W-:Y:S02]  /*11360*/  IABS R20, R20 ;  /* 0x0000001400147213 */ /* 0x000fe40000000000 */
[----:B------:R-:W-:Y:S02]  /*11370*/  IABS R22, R22 ;  /* 0x0000001600167213 */ /* 0x000fe40000000000 */
[----:B------:R-:W-:Y:S02]  /*11380*/  I2FP.F32.S32 R24, R24 ;  /* 0x0000001800187245 */ /* 0x000fe40000201400 */
[----:B------:R-:W-:Y:S01]  /*11390*/  FSEL R32, R32, -INF , !P0 ;  /* 0xff80000020207808 */ /* 0x000fe20004000000 */
[----:B------:R-:W-:Y:S01]  /*113a0*/  IMAD.IADD R172, R21, 0x1, -R38 ;  /* 0x0000000115ac7824 */ /* 0x000fe200078e0a26 */
[----:B------:R-:W-:Y:S01]  /*113b0*/  IABS R14, R51 ;  /* 0x00000033000e7213 */ /* 0x000fe20000000000 */
[----:B------:R-:W-:Y:S01]  /*113c0*/  FFMA.FTZ R24, -R0, R24, R133 ;  /* 0x0000001800187223 */ /* 0x000fe20000010185 */
[----:B------:R-:W-:-:S02]  /*113d0*/  ISETP.GE.AND P1, PT, R6, R49, PT ;  /* 0x000000310600720c */ /* 0x000fc40003f26270 */
[----:B------:R-:W-:Y:S01]  /*113e0*/  IABS R44, R44 ;  /* 0x0000002c002c7213 */ /* 0x000fe20000000000 */
[C---:B------:R-:W-:Y:S01]  /*113f0*/  IMAD.IADD R47, R21.reuse, 0x1, -R72 ;  /* 0x00000001152f7824 */ /* 0x040fe200078e0a48 */
[----:B------:R-:W-:Y:S01]  /*11400*/  IABS R6, R3 ;  /* 0x0000000300067213 */ /* 0x000fe20000000000 */
[C---:B------:R-:W-:Y:S01]  /*11410*/  IMAD.IADD R170, R2.reuse, 0x1, -R70 ;  /* 0x0000000102aa7824 */ /* 0x040fe200078e0a46 */
        /* <DEDUP_REMOVED lines=13> */
[----:B------:R-:W-:Y:S01]  /*114f0*/  FFMA.FTZ R22, -R0, R22, R97 ;  /* 0x0000001600167223 */ /* 0x000fe20000010161 */
[-C--:B------:R-:W-:Y:S01]  /*11500*/  ISETP.GE.AND P0, PT, R76, R49.reuse, PT ;  /* 0x000000314c00720c */ /* 0x080fe20003f06270 */
[----:B------:R-:W-:Y:S01]  /*11510*/  FFMA.FTZ R6, -R0, R6, R107 ;  /* 0x0000000600067223 */ /* 0x000fe2000001016b */
[----:B------:R-:W-:Y:S01]  /*11520*/  FSEL R52, R52, -INF , !P6 ;  /* 0xff80000034347808 */ /* 0x000fe20007000000 */
[----:B------:R-:W-:Y:S01]  /*11530*/  IMAD.IADD R76, R21, 0x1, -R76 ;  /* 0x00000001154c7824 */ /* 0x000fe200078e0a4c */
[----:B------:R-:W-:Y:S01]  /*11540*/  FSEL R20, R129, -INF , !P6 ;  /* 0xff80000081147808 */ /* 0x000fe20007000000 */
[C---:B------:R-:W-:Y:S01]  /*11550*/  IMAD.IADD R3, R21.reuse, 0x1, -R74 ;  /* 0x0000000115037824 */ /* 0x040fe200078e0a4a */
[----:B------:R-:W-:Y:S01]  /*11560*/  ISETP.GE.AND P6, PT, R74, R49, PT ;  /* 0x000000314a00720c */ /* 0x000fe20003fc6270 */
[----:B------:R-:W-:Y:S01]  /*11570*/  IMAD.IADD R74, R21, 0x1, -R42 ;  /* 0x00000001154a7824 */ /* 0x000fe200078e0a2a */
[----:B------:R-:W-:Y:S01]  /*11580*/  FSEL R24, R24, -INF , !P4 ;  /* 0xff80000018187808 */ /* 0x000fe20006000000 */
[----:B------:R-:W-:Y:S01]  /*11590*/  IMAD.IADD R82, R2, 0x1, -R46 ;  /* 0x0000000102527824 */ /* 0x000fe200078e0a2e */
[----:B------:R-:W-:-:S02]  /*115a0*/  FSEL R12, R12, -INF , !P4 ;  /* 0xff8000000c0c7808 */ /* 0x000fc40006000000 */
[-C--:B------:R-:W-:Y:S01]  /*115b0*/  ISETP.GE.AND P4, PT, R40, R49.reuse, PT ;  /* 0x000000312800720c */ /* 0x080fe20003f86270 */
[----:B------:R-:W-:Y:S01]  /*115c0*/  IMAD.IADD R40, R21, 0x1, -R40 ;  /* 0x0000000115287824 */ /* 0x000fe200078e0a28 */
[----:B------:R-:W-:Y:S02]  /*115d0*/  FSEL R34, R34, -INF , !P5 ;  /* 0xff80000022227808 */ /* 0x000fe40006800000 */
[----:B------:R-:W-:Y:S02]  /*115e0*/  FSEL R14, R14, -INF , !P5 ;  /* 0xff8000000e0e7808 */ /* 0x000fe40006800000 */
[----:B------:R-:W-:Y:S02]  /*115f0*/  ISETP.GE.AND P5, PT, R42, R49, PT ;  /* 0x000000312a00720c */ /* 0x000fe40003fa6270 */
[----:B------:R-:W-:Y:S02]  /*11600*/  FSEL R22, R22, -INF , !P3 ;  /* 0xff80000016167808 */ /* 0x000fe40005800000 */
[----:B------:R-:W-:-:S02]  /*11610*/  FSEL R6, R6, -INF , !P3 ;  /* 0xff80000006067808 */ /* 0x000fc40005800000 */
[----:B------:R-:W-:Y:S02]  /*11620*/  IABS R42, R76 ;  /* 0x0000004c002a7213 */ /* 0x000fe40000000000 */
[----:B------:R-:W-:Y:S02]  /*11630*/  ISETP.GE.AND P3, PT, R38, R49, PT ;  /* 0x000000312600720c */ /* 0x000fe40003f66270 */
[----:B------:R-:W-:Y:S02]  /*11640*/  IABS R74, R74 ;  /* 0x0000004a004a7213 */ /* 0x000fe40000000000 */
[----:B------:R-:W-:Y:S02]  /*11650*/  IABS R38, R3 ;  /* 0x0000000300267213 */ /* 0x000fe40000000000 */
[----:B------:R-:W-:Y:S02]  /*11660*/  IABS R40, R40 ;  /* 0x0000002800287213 */ /* 0x000fe40000000000 */
[----:B------:R-:W-:-:S02]  /*11670*/  I2FP.F32.S32 R42, R42 ;  /* 0x0000002a002a7245 */ /* 0x000fc40000201400 */
[----:B------:R-:W-:Y:S02]  /*11680*/  I2FP.F32.S32 R74, R74 ;  /* 0x0000004a004a7245 */ /* 0x000fe40000201400 */
[----:B------:R-:W-:Y:S02]  /*11690*/  I2FP.F32.S32 R44, R44 ;  /* 0x0000002c002c7245 */ /* 0x000fe40000201400 */
[----:B------:R-:W-:Y:S02]  /*116a0*/  I2FP.F32.S32 R38, R38 ;  /* 0x0000002600267245 */ /* 0x000fe40000201400 */
[----:B------:R-:W-:Y:S01]  /*116b0*/  I2FP.F32.S32 R40, R40 ;  /* 0x0000002800287245 */ /* 0x000fe20000201400 */
[C---:B------:R-:W-:Y:S01]  /*116c0*/  FFMA.FTZ R42, -R0.reuse, R42, R139 ;  /* 0x0000002a002a7223 */ /* 0x040fe2000001018b */
[C---:B------:R-:W-:Y:S01]  /*116d0*/  FFMA.FTZ R169, -R0.reuse, R74, R169 ;  /* 0x0000004a00a97223 */ /* 0x040fe200000101a9 */
[C---:B------:R-:W-:Y:S01]  /*116e0*/  FFMA.FTZ R93, -R0.reuse, R44, R93 ;  /* 0x0000002c005d7223 */ /* 0x040fe2000001015d */
[C---:B------:R-:W-:Y:S01]  /*116f0*/  FFMA.FTZ R38, -R0.reuse, R38, R95 ;  /* 0x0000002600267223 */ /* 0x040fe2000001015f */
[----:B------:R-:W-:Y:S01]  /*11700*/  FFMA.FTZ R91, -R0, R40, R91 ;  /* 0x00000028005b7223 */ /* 0x000fe2000001015b */
[----:B------:R-:W-:Y:S01]  /*11710*/  FSEL R192, R135, -INF , !P2 ;  /* 0xff80000087c07808 */ /* 0x000fe20005000000 */
[----:B------:R-:W-:Y:S01]  /*11720*/  IMAD.IADD R3, R21, 0x1, -R70 ;  /* 0x0000000115037824 */ /* 0x000fe200078e0a46 */
[----:B------:R-:W-:Y:S01]  /*11730*/  FSEL R40, R125, -INF , !P2 ;  /* 0xff8000007d287808 */ /* 0x000fe20005000000 */
[----:B------:R-:W-:Y:S01]  /*11740*/  VIADD R44, R16, 0x59 ;  /* 0x00000059102c7836 */ /* 0x000fe20000000000 */
[----:B------:R-:W-:Y:S01]  /*11750*/  ISETP.GE.AND P2, PT, R72, R49, PT ;  /* 0x000000314800720c */ /* 0x000fe20003f46270 */
[----:B------:R-:W-:Y:S01]  /*11760*/  IMAD.IADD R72, R21, 0x1, -R68 ;  /* 0x0000000115487824 */ /* 0x000fe200078e0a44 */
[----:B------:R-:W-:Y:S01]  /*11770*/  FSEL R188, R137, -INF , !P0 ;  /* 0xff80000089bc7808 */ /* 0x000fe20004000000 */
[----:B------:R-:W-:Y:S01]  /*11780*/  IMAD.IADD R80, R2, 0x1, -R44 ;  /* 0x0000000102507824 */ /* 0x000fe200078e0a2c */
[----:B------:R-:W-:-:S02]  /*11790*/  FSEL R42, R42, -INF , !P0 ;  /* 0xff8000002a2a7808 */ /* 0x000fc40004000000 */
[----:B------:R-:W-:Y:S02]  /*117a0*/  FSEL R190, R99, -INF , !P1 ;  /* 0xff80000063be7808 */ /* 0x000fe40004800000 */
[----:B------:R-:W-:Y:S02]  /*117b0*/  FSEL R184, R127, -INF , !P1 ;  /* 0xff8000007fb87808 */ /* 0x000fe40004800000 */
[----:B------:R-:W-:Y:S01]  /*117c0*/  ISETP.GE.AND P0, PT, R68, R49, PT ;  /* 0x000000314400720c */ /* 0x000fe20003f06270 */
[----:B------:R-:W-:Y:S01]  /*117d0*/  IMAD.IADD R68, R21, 0x1, -R30 ;  /* 0x0000000115447824 */ /* 0x000fe200078e0a1e */
[----:B------:R-:W-:Y:S02]  /*117e0*/  FSEL R182, R141, -INF , !P5 ;  /* 0xff8000008db67808 */ /* 0x000fe40006800000 */
[----:B------:R-:W-:Y:S02]  /*117f0*/  FSEL R176, R169, -INF , !P5 ;  /* 0xff800000a9b07808 */ /* 0x000fe40006800000 */
[----:B------:R-:W-:-:S02]  /*11800*/  IABS R36, R36 ;  /* 0x0000002400247213 */ /* 0x000fc40000000000 */
[----:B------:R-:W-:Y:S02]  /*11810*/  IABS R172, R172 ;  /* 0x000000ac00ac7213 */ /* 0x000fe40000000000 */
[-C--:B------:R-:W-:Y:S01]  /*11820*/  ISETP.GE.AND P1, PT, R70, R49.reuse, PT ;  /* 0x000000314600720c */ /* 0x080fe20003f26270 */
[----:B------:R-:W-:Y:S01]  /*11830*/  IMAD.IADD R70, R21, 0x1, -R66 ;  /* 0x0000000115467824 */ /* 0x000fe200078e0a42 */
[----:B------:R-:W-:Y:S02]  /*11840*/  FSEL R186, R93, -INF , !P6 ;  /* 0xff8000005dba7808 */ /* 0x000fe40007000000 */
[----:B------:R-:W-:Y:S02]  /*11850*/  FSEL R38, R38, -INF , !P6 ;  /* 0xff80000026267808 */ /* 0x000fe40007000000 */
[-C--:B------:R-:W-:Y:S02]  /*11860*/  ISETP.GE.AND P5, PT, R30, R49.reuse, PT ;  /* 0x000000311e00720c */ /* 0x080fe40003fa6270 */
[----:B------:R-:W-:-:S02]  /*11870*/  ISETP.GE.AND P6, PT, R66, R49, PT ;  /* 0x000000314200720c */ /* 0x000fc40003fc6270 */
[----:B------:R-:W-:Y:S02]  /*11880*/  IABS R30, R47 ;  /* 0x0000002f001e7213 */ /* 0x000fe40000000000 */
[----:B------:R-:W-:Y:S02]  /*11890*/  IABS R170, R170 ;  /* 0x000000aa00aa7213 */ /* 0x000fe40000000000 */
[----:B------:R-:W-:Y:S02]  /*118a0*/  IABS R66, R3 ;  /* 0x0000000300427213 */ /* 0x000fe40000000000 */
[----:B------:R-:W-:Y:S02]  /*118b0*/  I2FP.F32.S32 R36, R36 ;  /* 0x0000002400247245 */ /* 0x000fe40000201400 */
[----:B------:R-:W-:Y:S02]  /*118c0*/  I2FP.F32.S32 R172, R172 ;  /* 0x000000ac00ac7245 */ /* 0x000fe40000201400 */
[----:B------:R-:W-:Y:S01]  /*118d0*/  I2FP.F32.S32 R30, R30 ;  /* 0x0000001e001e7245 */ /* 0x000fe20000201400 */
[----:B------:R-:W-:Y:S01]  /*118e0*/  FFMA.FTZ R36, -R0, R36, R171 ;  /* 0x0000002400247223 */ /* 0x000fe200000101ab */
[----:B------:R-:W-:-:S02]  /*118f0*/  I2FP.F32.S32 R170, R170 ;  /* 0x000000aa00aa7245 */ /* 0x000fc40000201400 */
[----:B------:R-:W-:Y:S01]  /*11900*/  I2FP.F32.S32 R66, R66 ;  /* 0x0000004200427245 */ /* 0x000fe20000201400 */
[C---:B------:R-:W-:Y:S01]  /*11910*/  FFMA.FTZ R172, -R0.reuse, R172, R173 ;  /* 0x000000ac00ac7223 */ /* 0x040fe200000101ad */
[C---:B------:R-:W-:Y:S01]  /*11920*/  FFMA.FTZ R30, -R0.reuse, R30, R87 ;  /* 0x0000001e001e7223 */ /* 0x040fe20000010157 */
[C---:B------:R-:W-:Y:S01]  /*11930*/  FFMA.FTZ R170, -R0.reuse, R170, R175 ;  /* 0x000000aa00aa7223 */ /* 0x040fe200000101af */
[----:B------:R-:W-:Y:S01]  /*11940*/  FSEL R180, R89, -INF , !P4 ;  /* 0xff80000059b47808 */ /* 0x000fe20006000000 */
[----:B------:R-:W-:Y:S01]  /*11950*/  FFMA.FTZ R66, -R0, R66, R81 ;  /* 0x0000004200427223 */ /* 0x000fe20000010151 */
[----:B------:R-:W-:Y:S01]  /*11960*/  FSEL R174, R91, -INF , !P4 ;  /* 0xff8000005bae7808 */ /* 0x000fe20006000000 */
[C---:B------:R-:W-:Y:S01]  /*11970*/  IMAD.IADD R3, R21.reuse, 0x1, -R50 ;  /* 0x0000000115037824 */ /* 0x040fe200078e0a32 */
[----:B------:R-:W-:Y:S01]  /*11980*/  ISETP.GE.AND P4, PT, R50, R49, PT ;  /* 0x000000313200720c */ /* 0x000fe20003f86270 */
[----:B------:R-:W-:Y:S01]  /*11990*/  IMAD.IADD R50, R21, 0x1, -R48 ;  /* 0x0000000115327824 */ /* 0x000fe200078e0a30 */
[----:B------:R-:W-:-:S02]  /*119a0*/  FSEL R36, R36, -INF , !P3 ;  /* 0xff80000024247808 */ /* 0x000fc40005800000 */
[----:B------:R-:W-:Y:S02]  /*119b0*/  FSEL R172, R172, -INF , !P3 ;  /* 0xff800000acac7808 */ /* 0x000fe40005800000 */
        /* <DEDUP_REMOVED lines=12> */
[----:B------:R-:W-:Y:S02]  /*11a80*/  IABS R44, R44 ;  /* 0x0000002c002c7213 */ /* 0x000fe40000000000 */
[----:B------:R-:W-:-:S02]  /*11a90*/  IABS R50, R50 ;  /* 0x0000003200327213 */ /* 0x000fc40000000000 */
[----:B------:R-:W-:Y:S02]  /*11aa0*/  I2FP.F32.S32 R46, R46 ;  /* 0x0000002e002e7245 */ /* 0x000fe40000201400 */
[----:B------:R-:W-:Y:S02]  /*11ab0*/  I2FP.F32.S32 R44, R44 ;  /* 0x0000002c002c7245 */ /* 0x000fe40000201400 */
[----:B------:R-:W-:Y:S01]  /*11ac0*/  I2FP.F32.S32 R50, R50 ;  /* 0x0000003200327245 */ /* 0x000fe20000201400 */
[C---:B------:R-:W-:Y:S01]  /*11ad0*/  FFMA.FTZ R9, -R0.reuse, R46, R9 ;  /* 0x0000002e00097223 */ /* 0x040fe20000010109 */
[----:B------:R-:W-:Y:S01]  /*11ae0*/  IABS R48, R48 ;  /* 0x0000003000307213 */ /* 0x000fe20000000000 */
[----:B------:R-:W-:Y:S01]  /*11af0*/  FFMA.FTZ R41, -R0, R44, R41 ;  /* 0x0000002c00297223 */ /* 0x000fe20000010129 */
[----:B------:R-:W-:Y:S02]  /*11b00*/  VIADD R44, R16, 0x78 ;  /* 0x00000078102c7836 */ /* 0x000fe40000000000 */
[----:B------:R-:W-:Y:S01]  /*11b10*/  FFMA.FTZ R37, -R0, R50, R37 ;  /* 0x0000003200257223 */ /* 0x000fe20000010125 */
[----:B------:R-:W-:Y:S01]  /*11b20*/  FSEL R50, R9, -INF , !P1 ;  /* 0xff80000009327808 */ /* 0x000fe20004800000 */
[----:B------:R-:W-:Y:S01]  /*11b30*/  IMAD.IADD R9, R2, 0x1, -R44 ;  /* 0x0000000102097824 */ /* 0x000fe200078e0a2c */
[----:B------:R-:W-:-:S02]  /*11b40*/  I2FP.F32.S32 R48, R48 ;  /* 0x0000003000307245 */ /* 0x000fc40000201400 */
[----:B------:R-:W-:Y:S02]  /*11b50*/  IABS R72, R72 ;  /* 0x0000004800487213 */ /* 0x000fe40000000000 */
[----:B------:R-:W-:Y:S01]  /*11b60*/  IABS R9, R9 ;  /* 0x0000000900097213 */ /* 0x000fe20000000000 */
[----:B------:R-:W-:Y:S01]  /*11b70*/  FFMA.FTZ R23, -R0, R48, R23 ;  /* 0x0000003000177223 */ /* 0x000fe20000010117 */
[----:B------:R-:W-:Y:S02]  /*11b80*/  I2FP.F32.S32 R168, R168 ;  /* 0x000000a800a87245 */ /* 0x000fe40000201400 */
[----:B------:R-:W-:Y:S02]  /*11b90*/  I2FP.F32.S32 R78, R9 ;  /* 0x00000009004e7245 */ /* 0x000fe40000201400 */
[----:B------:R-:W-:Y:S01]  /*11ba0*/  FMNMX3.FTZ R9, R7, R58, R56, !PT ;  /* 0x0000003a07097276 */ /* 0x000fe20007810038 */
[----:B------:R-:W-:Y:S01]  /*11bb0*/  VIADD R46, R16, 0x71 ;  /* 0x00000071102e7836 */ /* 0x000fe20000000000 */
[----:B------:R-:W-:Y:S01]  /*11bc0*/  I2FP.F32.S32 R72, R72 ;  /* 0x0000004800487245 */ /* 0x000fe20000201400 */
[----:B------:R-:W-:Y:S01]  /*11bd0*/  FFMA.FTZ R168, -R0, R168, R177 ;  /* 0x000000a800a87223 */ /* 0x000fe200000101b1 */
[----:B------:R-:W-:-:S02]  /*11be0*/  FMNMX3.FTZ R9, R9, R54, R52, !PT ;  /* 0x0000003609097276 */ /* 0x000fc40007810034 */
[----:B------:R-:W-:Y:S01]  /*11bf0*/  FSEL R59, R23, -INF , !P2 ;  /* 0xff800000173b7808 */ /* 0x000fe20005000000 */
[----:B------:R-:W-:Y:S02]  /*11c00*/  IMAD.IADD R23, R2, 0x1, -R46 ;  /* 0x0000000102177824 */ /* 0x000fe400078e0a2e */
[----:B------:R-:W-:Y:S01]  /*11c10*/  FFMA.FTZ R83, -R0, R72, R83 ;  /* 0x0000004800537223 */ /* 0x000fe20000010153 */
[----:B------:R-:W-:Y:S02]  /*11c20*/  FMNMX3.FTZ R9, R9, R34, R24, !PT ;  /* 0x0000002209097276 */ /* 0x000fe40007810018 */
[----:B------:R-:W-:Y:S02]  /*11c30*/  IABS R68, R68 ;  /* 0x0000004400447213 */ /* 0x000fe40000000000 */
[----:B------:R-:W-:Y:S02]  /*11c40*/  IABS R23, R23 ;  /* 0x0000001700177213 */ /* 0x000fe40000000000 */
[----:B------:R-:W-:-:S02]  /*11c50*/  FMNMX3.FTZ R9, R9, R22, R192, !PT ;  /* 0x0000001609097276 */ /* 0x000fc400078100c0 */
[----:B------:R-:W-:Y:S02]  /*11c60*/  FSEL R168, R168, -INF , !P0 ;  /* 0xff800000a8a87808 */ /* 0x000fe40004000000 */
[----:B------:R-:W-:Y:S02]  /*11c70*/  FSEL R122, R83, -INF , !P0 ;  /* 0xff800000537a7808 */ /* 0x000fe40004000000 */
[----:B------:R-:W-:Y:S02]  /*11c80*/  ISETP.GE.AND P0, PT, R18, R49, PT ;  /* 0x000000311200720c */ /* 0x000fe40003f06270 */
[----:B------:R-:W-:Y:S02]  /*11c90*/  IABS R70, R70 ;  /* 0x0000004600467213 */ /* 0x000fe40000000000 */
[----:B------:R-:W-:Y:S02]  /*11ca0*/  I2FP.F32.S32 R68, R68 ;  /* 0x0000004400447245 */ /* 0x000fe40000201400 */
[----:B------:R-:W-:-:S02]  /*11cb0*/  IABS R18, R3 ;  /* 0x0000000300127213 */ /* 0x000fc40000000000 */
[----:B------:R-:W-:Y:S01]  /*11cc0*/  I2FP.F32.S32 R76, R23 ;  /* 0x00000017004c7245 */ /* 0x000fe20000201400 */
[----:B------:R-:W-:Y:S01]  /*11cd0*/  VIADD R72, R16, 0x61 ;  /* 0x0000006110487836 */ /* 0x000fe20000000000 */
[----:B------:R-:W-:Y:S02]  /*11ce0*/  FMNMX3.FTZ R23, R9, R190, R188, !PT ;  /* 0x000000be09177276 */ /* 0x000fe400078100bc */
[----:B------:R-:W-:Y:S01]  /*11cf0*/  FMNMX3.FTZ R9, R5, R10, R8, !PT ;  /* 0x0000000a05097276 */ /* 0x000fe20007810008 */
[----:B------:R-:W-:Y:S01]  /*11d00*/  FFMA.FTZ R79, -R0, R68, R79 ;  /* 0x00000044004f7223 */ /* 0x000fe2000001014f */
[----:B------:R-:W-:Y:S02]  /*11d10*/  I2FP.F32.S32 R70, R70 ;  /* 0x0000004600467245 */ /* 0x000fe40000201400 */
[----:B------:R-:W-:Y:S01]  /*11d20*/  I2FP.F32.S32 R18, R18 ;  /* 0x0000001200127245 */ /* 0x000fe20000201400 */
[----:B------:R-:W-:Y:S01]  /*11d30*/  VIADD R68, R16, 0x69 ;  /* 0x0000006910447836 */ /* 0x000fe20000000000 */
[----:B------:R-:W-:Y:S01]  /*11d40*/  IABS R80, R80 ;  /* 0x0000005000507213 */ /* 0x000fe20000000000 */
[----:B------:R-:W-:Y:S01]  /*11d50*/  IMAD.IADD R3, R2, 0x1, -R72 ;  /* 0x0000000102037824 */ /* 0x000fe200078e0a48 */
[----:B------:R-:W-:Y:S01]  /*11d60*/  FMNMX3.FTZ R9, R9, R32, R20, !PT ;  /* 0x0000002009097276 */ /* 0x000fe20007810014 */
[C---:B------:R-:W-:Y:S01]  /*11d70*/  FFMA.FTZ R33, -R0.reuse, R70, R33 ;  /* 0x0000004600217223 */ /* 0x040fe20000010121 */
[----:B------:R-:W-:Y:S01]  /*11d80*/  FFMA.FTZ R18, -R0, R18, R35 ;  /* 0x0000001200127223 */ /* 0x000fe20000010123 */
[----:B------:R-:W-:Y:S01]  /*11d90*/  I2FP.F32.S32 R80, R80 ;  /* 0x0000005000507245 */ /* 0x000fe20000201400 */
[----:B------:R-:W-:Y:S01]  /*11da0*/  IMAD.IADD R35, R2, 0x1, -R68 ;  /* 0x0000000102237824 */ /* 0x000fe200078e0a44 */
[----:B------:R-:W-:Y:S01]  /*11db0*/  FMNMX3.FTZ R9, R9, R14, R12, !PT ;  /* 0x0000000e09097276 */ /* 0x000fe2000781000c */
[C---:B------:R-:W-:Y:S01]  /*11dc0*/  VIADD R70, R16.reuse, 0x68 ;  /* 0x0000006810467836 */ /* 0x040fe20000000000 */
[----:B------:R-:W-:Y:S01]  /*11dd0*/  IABS R3, R3 ;  /* 0x0000000300037213 */ /* 0x000fe20000000000 */
[C---:B------:R-:W-:Y:S01]  /*11de0*/  VIADD R48, R16.reuse, 0x70 ;  /* 0x0000007010307836 */ /* 0x040fe20000000000 */
[----:B------:R-:W-:Y:S01]  /*11df0*/  IABS R64, R64 ;  /* 0x0000004000407213 */ /* 0x000fe20000000000 */
[----:B------:R-:W-:Y:S01]  /*11e00*/  VIADD R74, R16, 0x79 ;  /* 0x00000079104a7836 */ /* 0x000fe20000000000 */
[----:B------:R-:W-:Y:S01]  /*11e10*/  FSEL R138, R33, -INF , !P6 ;  /* 0xff800000218a7808 */ /* 0x000fe20007000000 */
[----:B------:R-:W-:Y:S01]  /*11e20*/  FFMA.FTZ R69, -R0, R80, R69 ;  /* 0x0000005000457223 */ /* 0x000fe20000010145 */
[----:B------:R-:W-:Y:S01]  /*11e30*/  FSEL R16, R37, -INF , !P3 ;  /* 0xff80000025107808 */ /* 0x000fe20005800000 */
[C---:B------:R-:W-:Y:S01]  /*11e40*/  IMAD.IADD R37, R2.reuse, 0x1, -R70 ;  /* 0x0000000102257824 */ /* 0x040fe200078e0a46 */
[----:B------:R-:W-:Y:S01]  /*11e50*/  FMNMX3.FTZ R9, R9, R6, R40, !PT ;  /* 0x0000000609097276 */ /* 0x000fe20007810028 */
[C---:B------:R-:W-:Y:S01]  /*11e60*/  IMAD.IADD R33, R2.reuse, 0x1, -R48 ;  /* 0x0000000102217824 */ /* 0x040fe200078e0a30 */
[----:B------:R-:W-:Y:S01]  /*11e70*/  I2FP.F32.S32 R3, R3 ;  /* 0x0000000300037245 */ /* 0x000fe20000201400 */
[----:B------:R-:W-:Y:S01]  /*11e80*/  IMAD.IADD R2, R2, 0x1, -R74 ;  /* 0x0000000102027824 */ /* 0x000fe200078e0a4a */
[----:B------:R-:W-:-:S02]  /*11e90*/  IABS R35, R35 ;  /* 0x0000002300237213 */ /* 0x000fc40000000000 */
[----:B------:R-:W-:Y:S02]  /*11ea0*/  IABS R82, R82 ;  /* 0x0000005200527213 */ /* 0x000fe40000000000 */
[----:B------:R-:W-:Y:S02]  /*11eb0*/  FMNMX3.FTZ R23, R23, R186, R182, !PT ;  /* 0x000000ba17177276 */ /* 0x000fe400078100b6 */
[----:B------:R-:W-:Y:S01]  /*11ec0*/  FMNMX3.FTZ R9, R9, R184, R42, !PT ;  /* 0x000000b809097276 */ /* 0x000fe2000781002a */
[----:B------:R-:W-:Y:S01]  /*11ed0*/  FFMA.FTZ R3, -R0, R3, R31 ;  /* 0x0000000300037223 */ /* 0x000fe2000001011f */
[----:B------:R-:W-:Y:S02]  /*11ee0*/  I2FP.F32.S32 R64, R64 ;  /* 0x0000004000407245 */ /* 0x000fe40000201400 */
[----:B------:R-:W-:Y:S02]  /*11ef0*/  I2FP.F32.S32 R35, R35 ;  /* 0x0000002300237245 */ /* 0x000fe40000201400 */
[----:B------:R-:W-:Y:S01]  /*11f00*/  FSEL R124, R124, -INF , !P6 ;  /* 0xff8000007c7c7808 */ /* 0x000fe20007000000 */
[----:B------:R-:W-:Y:S01]  /*11f10*/  FFMA.FTZ R64, -R0, R64, R73 ;  /* 0x0000004000407223 */ /* 0x000fe20000010149 */
[----:B------:R-:W-:-:S02]  /*11f20*/  FSEL R132, R69, -INF , !P1 ;  /* 0xff80000045847808 */ /* 0x000fc40004800000 */
[----:B------:R-:W-:Y:S02]  /*11f30*/  I2FP.F32.S32 R82, R82 ;  /* 0x0000005200527245 */ /* 0x000fe40000201400 */
[-C--:B------:R-:W-:Y:S02]  /*11f40*/  ISETP.GE.AND P6, PT, R72, R49.reuse, PT ;  /* 0x000000314800720c */ /* 0x080fe40003fc6270 */
[----:B------:R-:W-:Y:S01]  /*11f50*/  ISETP.GE.AND P1, PT, R44, R49, PT ;  /* 0x000000312c00720c */ /* 0x000fe20003f26270 */
[----:B------:R-:W-:Y:S01]  /*11f60*/  IMAD.IADD R44, R21, 0x1, -R44 ;  /* 0x00000001152c7824 */ /* 0x000fe200078e0a2c */
[----:B------:R-:W-:Y:S02]  /*11f70*/  IABS R2, R2 ;  /* 0x0000000200027213 */ /* 0x000fe40000000000 */
[----:B------:R-:W-:Y:S02]  /*11f80*/  FMNMX3.FTZ R23, R23, R180, R36, !PT ;  /* 0x000000b417177276 */ /* 0x000fe40007810024 */
[----:B------:R-:W-:Y:S01]  /*11f90*/  FMNMX3.FTZ R9, R9, R38, R176, !PT ;  /* 0x0000002609097276 */ /* 0x000fe200078100b0 */
[C---:B------:R-:W-:Y:S01]  /*11fa0*/  FFMA.FTZ R11, -R0.reuse, R35, R11 ;  /* 0x00000023000b7223 */ /* 0x040fe2000001010b */
[----:B------:R-:W-:Y:S01]  /*11fb0*/  FSEL R139, R179, -INF , !P4 ;  /* 0xff800000b38b7808 */ /* 0x000fe20006000000 */
[----:B------:R-:W-:Y:S01]  /*11fc0*/  FFMA.FTZ R75, -R0, R82, R75 ;  /* 0x00000052004b7223 */ /* 0x000fe2000001014b */
[----:B------:R-:W-:-:S02]  /*11fd0*/  FSEL R18, R18, -INF , !P4 ;  /* 0xff80000012127808 */ /* 0x000fc40006000000 */
[----:B------:R-:W-:Y:S02]  /*11fe0*/  FSEL R162, R77, -INF , !P5 ;  /* 0xff8000004da27808 */ /* 0x000fe40006800000 */
[----:B------:R-:W-:Y:S02]  /*11ff0*/  FSEL R136, R79, -INF , !P5 ;  /* 0xff8000004f887808 */ /* 0x000fe40006800000 */
[-C--:B------:R-:W-:Y:S02]  /*12000*/  ISETP.GE.AND P4, PT, R68, R49.reuse, PT ;  /* 0x000000314400720c */ /* 0x080fe40003f86270 */
[----:B------:R-:W-:Y:S02]  /*12010*/  I2FP.F32.S32 R2, R2 ;  /* 0x0000000200027245 */ /* 0x000fe40000201400 */
[----:B------:R-:W-:Y:S02]  /*12020*/  FMNMX3.FTZ R23, R23, R178, R170, !PT ;  /* 0x000000b217177276 */ /* 0x000fe400078100aa */
[----:B------:R-:W-:Y:S01]  /*12030*/  FSEL R130, R3, -INF , !P6 ;  /* 0xff80000003827808 */ /* 0x000fe20007000000 */
[C---:B------:R-:W-:Y:S01]  /*12040*/  IMAD.IADD R72, R21.reuse, 0x1, -R72 ;  /* 0x0000000115487824 */ /* 0x040fe200078e0a48 */
[----:B------:R-:W-:Y:S01]  /*12050*/  ISETP.GE.AND P5, PT, R70, R49, PT ;  /* 0x000000314600720c */ /* 0x000fe20003fa6270 */
[----:B------:R-:W-:Y:S01]  /*12060*/  IMAD.IADD R70, R21, 0x1, -R70 ;  /* 0x0000000115467824 */ /* 0x000fe200078e0a46 */
[----:B------:R-:W-:-:S02]  /*12070*/  FMNMX3.FTZ R3, R9, R174, R172, !PT ;  /* 0x000000ae09037276 */ /* 0x000fc400078100ac */
[----:B------:R-:W-:Y:S02]  /*12080*/  IABS R37, R37 ;  /* 0x0000002500257213 */ /* 0x000fe40000000000 */
[----:B------:R-:W-:Y:S01]  /*12090*/  IABS R44, R44 ;  /* 0x0000002c002c7213 */ /* 0x000fe20000000000 */
[----:B------:R-:W-:Y:S01]  /*120a0*/  FFMA.FTZ R45, -R0, R2, R45 ;  /* 0x00000002002d7223 */ /* 0x000fe2000001012d */
[----:B------:R-:W-:Y:S02]  /*120b0*/  FSEL R64, R64, -INF , !P3 ;  /* 0xff80000040407808 */ /* 0x000fe40005800000 */
[----:B------:R-:W-:Y:S02]  /*120c0*/  FMNMX3.FTZ R23, R23, R168, R124, !PT ;  /* 0x000000a817177276 */ /* 0x000fe4000781007c */
[----:B------:R-:W-:Y:S01]  /*120d0*/  FSEL R128, R11, -INF , !P4 ;  /* 0xff8000000b807808 */ /* 0x000fe20006000000 */
[C---:B------:R-:W-:Y:S01]  /*120e0*/  IMAD.IADD R68, R21.reuse, 0x1, -R68 ;  /* 0x0000000115447824 */ /* 0x040fe200078e0a44 */
[----:B------:R-:W-:Y:S01]  /*120f0*/  ISETP.GE.AND P3, PT, R48, R49, PT ;  /* 0x000000313000720c */ /* 0x000fe20003f66270 */
[----:B------:R-:W-:Y:S01]  /*12100*/  IMAD.IADD R48, R21, 0x1, -R48 ;  /* 0x0000000115307824 */ /* 0x000fe200078e0a30 */
[----:B------:R-:W-:-:S02]  /*12110*/  FMNMX3.FTZ R11, R3, R30, R66, !PT ;  /* 0x0000001e030b7276 */ /* 0x000fc40007810042 */
[----:B------:R-:W-:Y:S02]  /*12120*/  FSEL R137, R75, -INF , !P2 ;  /* 0xff8000004b897808 */ /* 0x000fe40005000000 */
[----:B------:R-:W-:Y:S02]  /*12130*/  IABS R33, R33 ;  /* 0x0000002100217213 */ /* 0x000fe40000000000 */
[----:B------:R-:W-:Y:S02]  /*12140*/  I2FP.F32.S32 R37, R37 ;  /* 0x0000002500257245 */ /* 0x000fe40000201400 */
[----:B------:R-:W-:Y:S02]  /*12150*/  I2FP.F32.S32 R2, R44 ;  /* 0x0000002c00027245 */ /* 0x000fe40000201400 */
[----:B------:R-:W-:Y:S01]  /*12160*/  ISETP.GE.AND P2, PT, R46, R49, PT ;  /* 0x000000312e00720c */ /* 0x000fe20003f46270 */
[----:B------:R-:W-:Y:S01]  /*12170*/  IMAD.IADD R46, R21, 0x1, -R46 ;  /* 0x00000001152e7824 */ /* 0x000fe200078e0a2e */
[----:B------:R-:W-:-:S02]  /*12180*/  IABS R72, R72 ;  /* 0x0000004800487213 */ /* 0x000fc40000000000 */
[----:B------:R-:W-:Y:S01]  /*12190*/  IABS R70, R70 ;  /* 0x0000004600467213 */ /* 0x000fe20000000000 */
[----:B------:R-:W-:Y:S01]  /*121a0*/  IMAD.IADD R21, R21, 0x1, -R74 ;  /* 0x0000000115157824 */ /* 0x000fe200078e0a4a */
[----:B------:R-:W-:Y:S02]  /*121b0*/  FSEL R135, R71, -INF , !P0 ;  /* 0xff80000047877808 */ /* 0x000fe40004000000 */
[----:B------:R-:W-:Y:S02]  /*121c0*/  FSEL R57, R41, -INF , !P0 ;  /* 0xff80000029397808 */ /* 0x000fe40004000000 */
[----:B------:R-:W-:Y:S02]  /*121d0*/  FMNMX3.FTZ R23, R23, R162, R139, !PT ;  /* 0x000000a217177276 */ /* 0x000fe4000781008b */
[----:B------:R-:W-:Y:S02]  /*121e0*/  ISETP.GE.AND P0, PT, R74, R49, PT ;  /* 0x000000314a00720c */ /* 0x000fe40003f06270 */
[----:B------:R-:W-:Y:S01]  /*121f0*/  FMNMX3.FTZ R11, R11, R122, R138, !PT ;  /* 0x0000007a0b0b7276 */ /* 0x000fe2000781008a */
[C---:B------:R-:W-:Y:S01]  /*12200*/  FFMA.FTZ R17, -R0.reuse, R37, R17 ;  /* 0x0000002500117223 */ /* 0x040fe20000010111 */
[----:B------:R-:W-:Y:S01]  /*12210*/  I2FP.F32.S32 R74, R33 ;  /* 0x00000021004a7245 */ /* 0x000fe20000201400 */
[----:B------:R-:W-:Y:S01]  /*12220*/  FFMA.FTZ R51, -R0, R2, R65 ;  /* 0x0000000200337223 */ /* 0x000fe20000010141 */
[----:B------:R-:W-:-:S02]  /*12230*/  IABS R68, R68 ;  /* 0x0000004400447213 */ /* 0x000fc40000000000 */
[----:B------:R-:W-:Y:S02]  /*12240*/  I2FP.F32.S32 R72, R72 ;  /* 0x0000004800487245 */ /* 0x000fe40000201400 */
[----:B------:R-:W-:Y:S02]  /*12250*/  I2FP.F32.S32 R70, R70 ;  /* 0x0000004600467245 */ /* 0x000fe40000201400 */
[----:B------:R-:W-:Y:S02]  /*12260*/  IABS R48, R48 ;  /* 0x0000003000307213 */ /* 0x000fe40000000000 */
        /* <DEDUP_REMOVED lines=8> */
[----:B------:R-:W-:-:S02]  /*122f0*/  I2FP.F32.S32 R48, R48 ;  /* 0x0000003000307245 */ /* 0x000fc40000201400 */
[----:B------:R-:W-:Y:S02]  /*12300*/  FSEL R133, R17, -INF , !P5 ;  /* 0xff80000011857808 */ /* 0x000fe40006800000 */
[----:B------:R-:W-:Y:S02]  /*12310*/  FMNMX3.FTZ R2, R2, R132, R135, !PT ;  /* 0x0000008402027276 */ /* 0x000fe40007810087 */
[----:B------:R-:W-:Y:S01]  /*12320*/  FMNMX3.FTZ R11, R11, R16, R59, !PT ;  /* 0x000000100b0b7276 */ /* 0x000fe2000781003b */
[C---:B------:R-:W-:Y:S01]  /*12330*/  FFMA.FTZ R15, -R0.reuse, R76, R15 ;  /* 0x0000004c000f7223 */ /* 0x040fe2000001010f */
[----:B------:R-:W-:Y:S01]  /*12340*/  I2FP.F32.S32 R46, R46 ;  /* 0x0000002e002e7245 */ /* 0x000fe20000201400 */
[C---:B------:R-:W-:Y:S01]  /*12350*/  FFMA.FTZ R27, -R0.reuse, R68, R27 ;  /* 0x00000044001b7223 */ /* 0x040fe2000001011b */
[----:B------:R-:W-:Y:S01]  /*12360*/  IABS R21, R21 ;  /* 0x0000001500157213 */ /* 0x000fe20000000000 */
[----:B------:R-:W-:Y:S01]  /*12370*/  FFMA.FTZ R19, -R0, R48, R19 ;  /* 0x0000003000137223 */ /* 0x000fe20000010113 */
[----:B------:R-:W-:-:S02]  /*12380*/  FSEL R131, R43, -INF , !P3 ;  /* 0xff8000002b837808 */ /* 0x000fc40005800000 */
[----:B------:R-:W-:Y:S02]  /*12390*/  FMNMX3.FTZ R2, R2, R130, R133, !PT ;  /* 0x0000008202027276 */ /* 0x000fe40007810085 */
[----:B------:R-:W-:Y:S02]  /*123a0*/  FSEL R129, R55, -INF , !P1 ;  /* 0xff80000037817808 */ /* 0x000fe40004800000 */
[----:B------:R-:W-:Y:S02]  /*123b0*/  FSEL R48, R39, -INF , !P6 ;  /* 0xff80000027307808 */ /* 0x000fe40007000000 */
[----:B------:R-:W-:Y:S02]  /*123c0*/  FSEL R55, R25, -INF , !P5 ;  /* 0xff80000019377808 */ /* 0x000fe40006800000 */
[----:B------:R-:W-:Y:S01]  /*123d0*/  FMNMX3.FTZ R11, R11, R50, R57, !PT ;  /* 0x000000320b0b7276 */ /* 0x000fe20007810039 */
[----:B------:R-:W-:Y:S01]  /*123e0*/  FFMA.FTZ R44, -R0, R46, R53 ;  /* 0x0000002e002c7223 */ /* 0x000fe20000010135 */
[----:B------:R-:W-:-:S02]  /*123f0*/  I2FP.F32.S32 R3, R21 ;  /* 0x0000001500037245 */ /* 0x000fc40000201400 */
        /* <DEDUP_REMOVED lines=16> */
[----:B------:R-:W3:Y:S01]  /*12500*/  SHFL.BFLY PT, R11, R72, 0x2, 0x1f ;  /* 0x0c401f00480b7f89 */ /* 0x000ee200000e0000 */
[----:B------:R-:W-:Y:S01]  /*12510*/  IMAD.SHL.U32 R62, R62, 0x100, RZ ;  /* 0x000001003e3e7824 */ /* 0x000fe200078e00ff */
[----:B-1----:R-:W-:-:S05]  /*12520*/  FMNMX.FTZ R70, R2, R9, !PT ;  /* 0x0000000902467209 */ /* 0x002fca0007810000 */
[----:B------:R-:W1:Y:S01]  /*12530*/  SHFL.BFLY PT, R3, R70, 0x1, 0x1f ;  /* 0x0c201f0046037f89 */ /* 0x000e6200000e0000 */
[----:B---3--:R-:W-:Y:S01]  /*12540*/  FMNMX.FTZ R9, R72, R11, !PT ;  /* 0x0000000b48097209 */ /* 0x008fe20007810000 */
[----:B------:R-:W-:-:S04]  /*12550*/  IMAD.SHL.U32 R11, R155, 0x20, RZ ;  /* 0x000000209b0b7824 */ /* 0x000fc800078e00ff */
[----:B------:R-:W3:Y:S01]  /*12560*/  SHFL.BFLY PT, R2, R9, 0x1, 0x1f ;  /* 0x0c201f0009027f89 */ /* 0x000ee200000e0000 */
[----:B------:R-:W-:Y:S02]  /*12570*/  LOP3.LUT R13, R11, 0xc0, RZ, 0xc0, !PT ;  /* 0x000000c00b0d7812 */ /* 0x000fe400078ec0ff */
        /* <DEDUP_REMOVED lines=29> */
[----:B------:R-:W5:Y:S04]  /*12750*/  MUFU.EX2 R58, R58 ;  /* 0x0000003a003a7308 */ /* 0x000f680000000800 */
[----:B------:R-:W-:Y:S04]  /*12760*/  MUFU.EX2 R56, R56 ;  /* 0x0000003800387308 */ /* 0x000fe80000000800 */
[----:B------:R-:W4:Y:S04]  /*12770*/  MUFU.EX2 R19, R19 ;  /* 0x0000001300137308 */ /* 0x000f280000000800 */
[----:B------:R-:W-:Y:S04]  /*12780*/  MUFU.EX2 R17, R17 ;  /* 0x0000001100117308 */ /* 0x000fe80000000800 */
[----:B------:R-:W1:Y:S01]  /*12790*/  MUFU.EX2 R54, R54 ;  /* 0x0000003600367308 */ /* 0x000e620000000800 */
[-CC-:B------:R-:W-:Y:S01]  /*127a0*/  FFMA.FTZ R27, R24, R26.reuse, -R169.reuse ;  /* 0x0000001a181b7223 */ /* 0x180fe200000108a9 */
[-C--:B------:R-:W-:Y:S01]  /*127b0*/  FFMA.FTZ R24, R22, R26.reuse, -R169 ;  /* 0x0000001a16187223 */ /* 0x080fe200000108a9 */
[----:B------:R-:W-:Y:S01]  /*127c0*/  FFMA.FTZ R25, R20, R26, -R61 ;  /* 0x0000001a14197223 */ /* 0x000fe2000001083d */
[----:B---3--:R-:W-:Y:S01]  /*127d0*/  F2FP.BF16.F32.PACK_AB R68, R171, R134 ;  /* 0x00000086ab44723e */ /* 0x008fe200000010ff */
[-CC-:B------:R-:W-:Y:S01]  /*127e0*/  FFMA.FTZ R52, R52, R26.reuse, -R169.reuse ;  /* 0x0000001a34347223 */ /* 0x180fe200000108a9 */
[----:B-----5:R-:W-:Y:S01]  /*127f0*/  F2FP.BF16.F32.PACK_AB R70, R58, R63 ;  /* 0x0000003f3a46723e */ /* 0x020fe200000010ff */
[----:B------:R-:W-:Y:S01]  /*12800*/  FFMA.FTZ R21, R34, R26, -R169 ;  /* 0x0000001a22157223 */ /* 0x000fe200000108a9 */
[----:B----4-:R-:W-:Y:S01]  /*12810*/  F2FP.BF16.F32.PACK_AB R69, R19, R56 ;  /* 0x000000381345723e */ /* 0x010fe200000010ff */
        /* <DEDUP_REMOVED lines=126> */
[-C--:B------:R-:W-:Y:S01]  /*13000*/  FFMA.FTZ R65, R138, R26.reuse, -R61 ;  /* 0x0000001a8a417223 */ /* 0x080fe2000001083d */
        /* <DEDUP_REMOVED lines=10> */
[-C--:B------:R-:W-:Y:S01]  /*130b0*/  FFMA.FTZ R4, R136, R26.reuse, -R61 ;  /* 0x0000001a88047223 */ /* 0x080fe2000001083d */
[----:B------:R-:W-:Y:S01]  /*130c0*/  FFMA.FTZ R162, R64, R26, -R169 ;  /* 0x0000001a40a27223 */ /* 0x000fe200000108a9 */
[----:B------:R-:W2:Y:S04]  /*130d0*/  MUFU.EX2 R66, R6 ;  /* 0x0000000600427308 */ /* 0x000ea80000000800 */
[----:B------:R-:W3:Y:S04]  /*130e0*/  MUFU.EX2 R122, R5 ;  /* 0x00000005007a7308 */ /* 0x000ee80000000800 */
[----:B------:R-:W-:Y:S04]  /*130f0*/  MUFU.EX2 R65, R65 ;  /* 0x0000004100417308 */ /* 0x000fe80000000800 */
        /* <DEDUP_REMOVED lines=21> */
[----:B------:R-:W-:Y:S01]  /*13250*/  FADD.FTZ R134, R134, R171 ;  /* 0x000000ab86867221 */ /* 0x000fe20000010000 */
[-CC-:B------:R-:W-:Y:S01]  /*13260*/  FFMA.FTZ R138, R132, R26.reuse, -R169.reuse ;  /* 0x0000001a848a7223 */ /* 0x180fe200000108a9 */
[-CC-:B------:R-:W-:Y:S01]  /*13270*/  FFMA.FTZ R132, R135, R26.reuse, -R169.reuse ;  /* 0x0000001a87847223 */ /* 0x180fe200000108a9 */
[-CC-:B------:R-:W-:Y:S01]  /*13280*/  FFMA.FTZ R136, R130, R26.reuse, -R169.reuse ;  /* 0x0000001a82887223 */ /* 0x180fe200000108a9 */
[-C--:B------:R-:W-:Y:S01]  /*13290*/  FFMA.FTZ R130, R128, R26.reuse, -R169 ;  /* 0x0000001a80827223 */ /* 0x080fe200000108a9 */
[-CC-:B------:R-:W-:Y:S01]  /*132a0*/  FFMA.FTZ R135, R16, R26.reuse, -R61.reuse ;  /* 0x0000001a10877223 */ /* 0x180fe2000001083d */
[-CC-:B------:R-:W-:Y:S01]  /*132b0*/  FFMA.FTZ R59, R59, R26.reuse, -R61.reuse ;  /* 0x0000001a3b3b7223 */ /* 0x180fe2000001083d */
[-C--:B------:R-:W-:Y:S01]  /*132c0*/  FFMA.FTZ R50, R50, R26.reuse, -R61 ;  /* 0x0000001a32327223 */ /* 0x080fe2000001083d */
[----:B------:R2:W-:Y:S01]  /*132d0*/  MUFU.EX2 R128, R12 ;  /* 0x0000000c00807308 */ /* 0x0005e20000000800 */
[-CC-:B------:R-:W-:Y:S01]  /*132e0*/  FFMA.FTZ R139, R137, R26.reuse, -R169.reuse ;  /* 0x0000001a898b7223 */ /* 0x180fe200000108a9 */
[----:B------:R-:W-:-:S02]  /*132f0*/  FFMA.FTZ R137, R133, R26, -R169 ;  /* 0x0000001a85897223 */ /* 0x000fc400000108a9 */
[----:B------:R-:W-:Y:S04]  /*13300*/  MUFU.EX2 R133, R162 ;  /* 0x000000a200857308 */ /* 0x000fe80000000800 */
[----:B------:R-:W-:Y:S01]  /*13310*/  MUFU.EX2 R135, R135 ;  /* 0x0000008700877308 */ /* 0x000fe20000000800 */
[----:B--2---:R-:W-:Y:S01]  /*13320*/  LDSM.16.MT88.4 R12, [R123+0xa400] ;  /* 0x00a400007b0c783b */ /* 0x004fe20000004200 */
[C---:B-1----:R-:W-:Y:S08]  /*13330*/  HMMA.16816.F32.BF16 R72, R4.reuse, R8, R72 ;  /* 0x000000080448723c */ /* 0x042ff00000041848 */
[----:B------:R-:W-:Y:S01]  /*13340*/  HMMA.16816.F32.BF16 R68, R4, R10, R68 ;  /* 0x0000000a0444723c */ /* 0x000fe20000041844 */
[----:B------:R-:W1:Y:S02]  /*13350*/  LDSM.16.MT88.4 R8, [R141+0xc400] ;  /* 0x00c400008d08783b */ /* 0x000e640000004200 */
[----:B------:R-:W-:Y:S01]  /*13360*/  FADD.FTZ R4, R56, R19 ;  /* 0x0000001338047221 */ /* 0x000fe20000010000 */
[----:B------:R-:W-:-:S03]  /*13370*/  FADD.FTZ R7, R63, R134 ;  /* 0x000000863f077221 */ /* 0x000fc60000010000 */
[----:B------:R-:W-:Y:S01]  /*13380*/  FADD.FTZ R5, R17, R4 ;  /* 0x0000000411057221 */ /* 0x000fe20000010000 */
[----:B------:R-:W-:Y:S01]  /*13390*/  FFMA.FTZ R4, R18, R26, -R61 ;  /* 0x0000001a12047223 */ /* 0x000fe2000001083d */
[----:B------:R-:W-:Y:S01]  /*133a0*/  FADD.FTZ R7, R58, R7 ;  /* 0x000000073a077221 */ /* 0x000fe20000010000 */
[----:B------:R-:W-:Y:S04]  /*133b0*/  MUFU.EX2 R56, R139 ;  /* 0x0000008b00387308 */ /* 0x000fe80000000800 */
[----:B------:R-:W2:Y:S04]  /*133c0*/  MUFU.EX2 R63, R138 ;  /* 0x0000008a003f7308 */ /* 0x000ea80000000800 */
[----:B------:R-:W-:Y:S04]  /*133d0*/  MUFU.EX2 R59, R59 ;  /* 0x0000003b003b7308 */ /* 0x000fe80000000800 */
[----:B------:R-:W3:Y:S01]  /*133e0*/  MUFU.EX2 R50, R50 ;  /* 0x0000003200327308 */ /* 0x000ee20000000800 */
[----:B------:R-:W-:Y:S01]  /*133f0*/  FADD.FTZ R54, R54, R5 ;  /* 0x0000000536367221 */ /* 0x000fe20000010000 */
[----:B------:R-:W4:Y:S02]  /*13400*/  LDSM.16.MT88.4 R16, [R141+0xa400] ;  /* 0x00a400008d10783b */ /* 0x000f240000004200 */
[----:B------:R5:W1:Y:S01]  /*13410*/  MUFU.EX2 R58, R4 ;  /* 0x00000004003a7308 */ /* 0x000a620000000800 */
[----:B------:R-:W-:Y:S01]  /*13420*/  FADD.FTZ R52, R52, R7 ;  /* 0x0000000734347221 */ /* 0x000fe20000010000 */
[----:B--2---:R-:W-:-:S02]  /*13430*/  F2FP.BF16.F32.PACK_AB R6, R63, R56 ;  /* 0x000000383f06723e */ /* 0x004fc400000010ff */
[----:B---3--:R-:W-:Y:S02]  /*13440*/  F2FP.BF16.F32.PACK_AB R7, R50, R59 ;  /* 0x0000003b3207723e */ /* 0x008fe400000010ff */
        /* <DEDUP_REMOVED lines=8> */
[C---:B----4-:R-:W-:Y:S08]  /*134d0*/  HMMA.16816.F32.BF16 R112, R4.reuse, R16, R112 ;  /* 0x000000100470723c */ /* 0x050ff00000041870 */
[C---:B------:R-:W-:Y:S01]  /*134e0*/  HMMA.16816.F32.BF16 R108, R4.reuse, R18, R108 ;  /* 0x00000012046c723c */ /* 0x040fe2000004186c */
[----:B------:R-:W3:Y:S07]  /*134f0*/  LDSM.16.MT88.4 R16, [R123+0xc400] ;  /* 0x00c400007b10783b */ /* 0x000eee0000004200 */
[C---:B-1----:R-:W-:Y:S08]  /*13500*/  HMMA.16816.F32.BF16 R80, R4.reuse, R8, R80 ;  /* 0x000000080450723c */ /* 0x042ff00000041850 */
[C---:B------:R-:W-:Y:S01]  /*13510*/  HMMA.16816.F32.BF16 R76, R4.reuse, R10, R76 ;  /* 0x0000000a044c723c */ /* 0x040fe2000004184c */
[----:B------:R-:W1:Y:S02]  /*13520*/  LDSM.16.MT88.4 R8, [R141+0xa800] ;  /* 0x00a800008d08783b */ /* 0x000e640000004200 */
[----:B------:R-:W-:Y:S01]  /*13530*/  FADD.FTZ R52, R21, R52 ;  /* 0x0000003415347221 */ /* 0x000fe20000010000 */
[-CC-:B------:R-:W-:Y:S01]  /*13540*/  FFMA.FTZ R139, R57, R26.reuse, -R61.reuse ;  /* 0x0000001a398b7223 */ /* 0x180fe2000001083d */
[-CC-:B------:R-:W-:Y:S01]  /*13550*/  FFMA.FTZ R57, R46, R26.reuse, -R61.reuse ;  /* 0x0000001a2e397223 */ /* 0x180fe2000001083d */
[-CC-:B------:R-:W-:Y:S01]  /*13560*/  FFMA.FTZ R138, R48, R26.reuse, -R61.reuse ;  /* 0x0000001a308a7223 */ /* 0x180fe2000001083d */
[-CC-:B------:R-:W-:Y:S01]  /*13570*/  FFMA.FTZ R134, R55, R26.reuse, -R61.reuse ;  /* 0x0000001a37867223 */ /* 0x180fe2000001083d */
[----:B--2---:R-:W-:Y:S03]  /*13580*/  HMMA.16816.F32.BF16 R72, R4, R12, R72 ;  /* 0x0000000c0448723c */ /* 0x004fe60000041848 */
[----:B------:R-:W-:Y:S01]  /*13590*/  FADD.FTZ R13, R27, R52 ;  /* 0x000000341b0d7221 */ /* 0x000fe20000010000 */
        /* <DEDUP_REMOVED lines=16> */
[----:B------:R-:W-:-:S02]  /*136a0*/  FADD.FTZ R62, R62, R13 ;  /* 0x0000000d3e3e7221 */ /* 0x000fc40000010000 */
[----:B------:R-:W1:Y:S01]  /*136b0*/  LDSM.16.MT88.4 R12, [R123+0xc800] ;  /* 0x00c800007b0c783b */ /* 0x000e620000004200 */
[----:B------:R-:W-:Y:S02]  /*136c0*/  FADD.FTZ R23, R23, R22 ;  /* 0x0000001617177221 */ /* 0x000fe40000010000 */
[C---:B---3--:R-:W-:Y:S03]  /*136d0*/  HMMA.16816.F32.BF16 R88, R4.reuse, R16, R88 ;  /* 0x000000100458723c */ /* 0x048fe60000041858 */
[----:B------:R-:W-:Y:S02]  /*136e0*/  FADD.FTZ R52, R20, R23 ;  /* 0x0000001714347221 */ /* 0x000fe40000010000 */
[----:B------:R-:W3:Y:S03]  /*136f0*/  LDSM.16.MT88.4 R20, [R141+0xc800] ;  /* 0x00c800008d14783b */ /* 0x000ee60000004200 */
[----:B------:R-:W-:Y:S03]  /*13700*/  HMMA.16816.F32.BF16 R84, R4, R18, R84 ;  /* 0x000000120454723c */ /* 0x000fe60000041854 */
[----:B--2---:R-:W-:Y:S01]  /*13710*/  F2FP.BF16.F32.PACK_AB R4, R55, R132 ;  /* 0x000000843704723e */ /* 0x004fe200000010ff */
[-CC-:B------:R-:W-:Y:S01]  /*13720*/  FFMA.FTZ R131, R131, R26.reuse, -R169.reuse ;  /* 0x0000001a83837223 */ /* 0x180fe200000108a9 */
[----:B----4-:R-:W-:Y:S01]  /*13730*/  F2FP.BF16.F32.PACK_AB R6, R130, R137 ;  /* 0x000000898206723e */ /* 0x010fe200000010ff */
[--C-:B------:R-:W-:Y:S01]  /*13740*/  FFMA.FTZ R126, R126, R26, -R169.reuse ;  /* 0x0000001a7e7e7223 */ /* 0x100fe200000108a9 */
[----:B-----5:R-:W-:Y:S01]  /*13750*/  F2FP.BF16.F32.PACK_AB R5, R61, R48 ;  /* 0x000000303d05723e */ /* 0x020fe200000010ff */
[--C-:B------:R-:W-:Y:S01]  /*13760*/  FFMA.FTZ R129, R129, R26, -R169.reuse ;  /* 0x0000001a81817223 */ /* 0x100fe200000108a9 */
[----:B-1----:R-:W-:Y:S01]  /*13770*/  F2FP.BF16.F32.PACK_AB R7, R57, R46 ;  /* 0x0000002e3907723e */ /* 0x002fe200000010ff */
[----:B------:R-:W-:Y:S01]  /*13780*/  FFMA.FTZ R127, R127, R26, -R169 ;  /* 0x0000001a7f7f7223 */ /* 0x000fe200000108a9 */
[----:B------:R-:W-:Y:S04]  /*13790*/  LDSM.16.MT88.4 R16, [R123+0xe800] ;  /* 0x00e800007b10783b */ /* 0x000fe80000004200 */
[----:B------:R-:W-:Y:S01]  /*137a0*/  LDSM.16.MT88.4 R24, [R123+0xa800] ;  /* 0x00a800007b18783b */ /* 0x000fe20000004200 */
        /* <DEDUP_REMOVED lines=15> */
[----:B------:R-:W-:Y:S02]  /*138a0*/  MUFU.EX2 R53, R53 ;  /* 0x0000003500357308 */ /* 0x000fe40000000800 */
[C---:B------:R-:W-:Y:S02]  /*138b0*/  HMMA.16816.F32.BF16 R104, R4.reuse, R24, R104 ;  /* 0x000000180468723c */ /* 0x040fe40000041868 */
[----:B------:R-:W5:Y:S04]  /*138c0*/  MUFU.EX2 R24, R127 ;  /* 0x0000007f00187308 */ /* 0x000f680000000800 */
        /* <DEDUP_REMOVED lines=10> */
[----:B-1----:R-:W-:Y:S01]  /*13970*/  F2FP.BF16.F32.PACK_AB R4, R126, R131 ;  /* 0x000000837e04723e */ /* 0x002fe200000010ff */
[----:B------:R-:W-:Y:S01]  /*13980*/  FADD.FTZ R41, R41, R62 ;  /* 0x0000003e29297221 */ /* 0x000fe20000010000 */
[----:B-----5:R-:W-:Y:S01]  /*13990*/  F2FP.BF16.F32.PACK_AB R6, R24, R129 ;  /* 0x000000811806723e */ /* 0x020fe200000010ff */
[----:B------:R-:W-:Y:S01]  /*139a0*/  FADD.FTZ R39, R39, R42 ;  /* 0x0000002a27277221 */ /* 0x000fe20000010000 */
[----:B--2---:R-:W-:Y:S02]  /*139b0*/  F2FP.BF16.F32.PACK_AB R5, R44, R53 ;  /* 0x000000352c05723e */ /* 0x004fe400000010ff */
[----:B---3--:R-:W-:Y:S01]  /*139c0*/  F2FP.BF16.F32.PACK_AB R7, R170, R51 ;  /* 0x00000033aa07723e */ /* 0x008fe200000010ff */
[----:B------:R-:W-:Y:S01]  /*139d0*/  FADD.FTZ R40, R40, R41 ;  /* 0x0000002928287221 */ /* 0x000fe20000010000 */
[----:B------:R-:W-:-:S03]  /*139e0*/  FADD.FTZ R38, R38, R39 ;  /* 0x0000002726267221 */ /* 0x000fc60000010000 */
[----:B------:R-:W-:Y:S02]  /*139f0*/  FADD.FTZ R37, R37, R40 ;  /* 0x0000002825257221 */ /* 0x000fe40000010000 */
[----:B------:R-:W-:Y:S03]  /*13a00*/  HMMA.16816.F32.BF16 R104, R4, R12, R104 ;  /* 0x0000000c0468723c */ /* 0x000fe60000041868 */
[----:B------:R-:W-:Y:S01]  /*13a10*/  FADD.FTZ R35, R35, R38 ;  /* 0x0000002623237221 */ /* 0x000fe20000010000 */
[----:B------:R-:W-:-:S04]  /*13a20*/  FADD.FTZ R36, R36, R37 ;  /* 0x0000002524247221 */ /* 0x000fc80000010000 */
[----:B------:R-:W-:Y:S01]  /*13a30*/  HMMA.16816.F32.BF16 R100, R4, R14, R100 ;  /* 0x0000000e0464723c */ /* 0x000fe20000041864 */
[----:B------:R-:W1:Y:S02]  /*13a40*/  LDSM.16.MT88.4 R12, [R141+0xec00] ;  /* 0x00ec00008d0c783b */ /* 0x000e640000004200 */
[----:B------:R-:W-:Y:S01]  /*13a50*/  FADD.FTZ R34, R34, R35 ;  /* 0x0000002322227221 */ /* 0x000fe20000010000 */
[----:B------:R-:W-:-:S04]  /*13a60*/  FADD.FTZ R33, R33, R36 ;  /* 0x0000002421217221 */ /* 0x000fc80000010000 */
        /* <DEDUP_REMOVED lines=30> */
[----:B------:R-:W-:-:S05]  /*13c50*/  FADD.FTZ R137, R137, R12 ;  /* 0x0000000c89897221 */ /* 0x000fca0000010000 */
[----:B------:R-:W-:Y:S03]  /*13c60*/  HMMA.16816.F32.BF16 R84, R4, R18, R84 ;  /* 0x000000120454723c */ /* 0x000fe60000041854 */
[----:B------:R-:W-:-:S05]  /*13c70*/  FADD.FTZ R130, R130, R137 ;  /* 0x0000008982827221 */ /* 0x000fca0000010000 */
[C---:B------:R-:W-:Y:S08]  /*13c80*/  HMMA.16816.F32.BF16 R76, R4.reuse, R14, R76 ;  /* 0x0000000e044c723c */ /* 0x040ff0000004184c */
[----:B--2---:R-:W-:Y:S03]  /*13c90*/  HMMA.16816.F32.BF16 R72, R4, R8, R72 ;  /* 0x000000080448723c */ /* 0x004fe60000041848 */
[----:B------:R-:W-:-:S05]  /*13ca0*/  FADD.FTZ R8, R46, R61 ;  /* 0x0000003d2e087221 */ /* 0x000fca0000010000 */
        /* <DEDUP_REMOVED lines=26> */
.L_x_4477:
        /* <DEDUP_REMOVED lines=77> */
.L_x_4472:
[----:B------:R-:W-:Y:S05]  /*14320*/  BSYNC.RECONVERGENT B0 ;  /* 0x0000000000007941 */ /* 0x000fea0003800200 */
.L_x_4471:
        /* <DEDUP_REMOVED lines=228> */
[----:B------:R5:W2:Y:S10]  /*15170*/  MUFU.TANH R179, R10 ;  /* 0x0000000a00b37308 */ /* 0x000ab40000002400 */
        /* <DEDUP_REMOVED lines=100> */
[----:B------:R-:W1:Y:S10]  /*157c0*/  MUFU.TANH R131, R55 ;  /* 0x0000003700837308 */ /* 0x000e740000002400 */
[----:B------:R2:W1:Y:S01]  /*157d0*/  MUFU.TANH R130, R56 ;  /* 0x0000003800827308 */ /* 0x0004620000002400 */
[C---:B-----5:R-:W-:Y:S09]  /*157e0*/  HMMA.16816.F32.BF16 R60, R124.reuse, R4, R60 ;  /* 0x000000047c3c723c */ /* 0x060ff2000004183c */
[----:B------:R1:W1:Y:S01]  /*157f0*/  MUFU.TANH R194, R37 ;  /* 0x0000002500c27308 */ /* 0x0002620000002400 */
[----:B------:R-:W-:Y:S09]  /*15800*/  HMMA.16816.F32.BF16 R64, R124, R6, R64 ;  /* 0x000000067c40723c */ /* 0x000ff20000041840 */
[----:B------:R1:W1:Y:S01]  /*15810*/  MUFU.TANH R198, R38 ;  /* 0x0000002600c67308 */ /* 0x0002620000002400 */
[-C--:B------:R-:W-:Y:S01]  /*15820*/  FMUL.FTZ R10, R60, R2.reuse ;  /* 0x000000023c0a7220 */ /* 0x080fe20000410000 */
[-C--:B--2---:R-:W-:Y:S01]  /*15830*/  FMUL.FTZ R56, R62, R2.reuse ;  /* 0x000000023e387220 */ /* 0x084fe20000410000 */
[-C--:B------:R-:W-:Y:S01]  /*15840*/  FMUL.FTZ R55, R63, R2.reuse ;  /* 0x000000023f377220 */ /* 0x080fe20000410000 */
        /* <DEDUP_REMOVED lines=107> */
.L_x_4476:
[----:B------:R-:W-:Y:S05]  /*15f00*/  BSYNC.RECONVERGENT B0 ;  /* 0x0000000000007941 */ /* 0x000fea0003800200 */
.L_x_4475:
        /* <DEDUP_REMOVED lines=69> */
.L_x_4474:
[----:B------:R-:W-:Y:S05]  /*16360*/  BSYNC.RECONVERGENT B1 ;  /* 0x0000000000017941 */ /* 0x000fea0003800200 */
.L_x_4473:
[----:B------:R-:W3:Y:S01]  /*16370*/  LD.E R52, desc[UR4][R120.64+0xdc] ;  /* 0x0000dc0478347980 */ /* 0x000ee2000c101900 */
[C---:B------:R-:W-:Y:S02]  /*16380*/  IADD3 R4, PT, PT, R162.reuse, -0x1, RZ ;  /* 0xffffffffa2047810 */ /* 0x040fe40007ffe0ff */
[C---:B------:R-:W-:Y:S01]  /*16390*/  IADD3 R2, PT, PT, R162.reuse, -0x8, RZ ;  /* 0xfffffff8a2027810 */ /* 0x040fe20007ffe0ff */
[----:B------:R-:W-:Y:S01]  /*163a0*/  LDSM.16.MT88.4 R16, [R141+0x9000] ;  /* 0x009000008d10783b */ /* 0x000fe20000004200 */
[----:B------:R-:W-:Y:S02]  /*163b0*/  IABS R4, R4 ;  /* 0x0000000400047213 */ /* 0x000fe40000000000 */
[----:B------:R-:W-:Y:S02]  /*163c0*/  IABS R2, R2 ;  /* 0x0000000200027213 */ /* 0x000fe40000000000 */
[----:B------:R-:W-:Y:S02]  /*163d0*/  I2FP.F32.S32 R4, R4 ;  /* 0x0000000400047245 */ /* 0x000fe40000201400 */
[----:B------:R-:W-:Y:S01]  /*163e0*/  I2FP.F32.S32 R2, R2 ;  /* 0x0000000200027245 */ /* 0x000fe20000201400 */
[----:B------:R-:W-:Y:S01]  /*163f0*/  LDSM.16.MT88.4 R24, [R123+0x9000] ;  /* 0x009000007b18783b */ /* 0x000fe20000004200 */
[----:B--2---:R-:W-:Y:S01]  /*16400*/  IADD3 R7, PT, PT, R162, -0x19, RZ ;  /* 0xffffffe7a2077810 */ /* 0x004fe20007ffe0ff */
[----:B------:R-:W-:Y:S01]  /*16410*/  FFMA.FTZ R175, -R0, R4, R175 ;  /* 0x0000000400af7223 */ /* 0x000fe200000101af */
[----:B------:R-:W-:Y:S01]  /*16420*/  IADD3 R8, PT, PT, R162, -0x9, RZ ;  /* 0xfffffff7a2087810 */ /* 0x000fe20007ffe0ff */
[-C--:B------:R-:W-:Y:S01]  /*16430*/  FFMA.FTZ R4, -R0, R2.reuse, R3 ;  /* 0x0000000200047223 */ /* 0x080fe20000010103 */
[----:B------:R-:W-:Y:S01]  /*16440*/  IADD3 R3, PT, PT, R162, -0x10, RZ ;  /* 0xfffffff0a2037810 */ /* 0x000fe20007ffe0ff */
[----:B------:R-:W-:Y:S01]  /*16450*/  FFMA.FTZ R179, -R0, R2, R179 ;  /* 0x0000000200b37223 */ /* 0x000fe200000101b3 */
[----:B------:R-:W-:Y:S01]  /*16460*/  IABS R7, R7 ;  /* 0x0000000700077213 */ /* 0x000fe20000000000 */
[----:B------:R-:W-:Y:S01]  /*16470*/  LDSM.16.MT88.4 R32, [R141+0xb000] ;  /* 0x00b000008d20783b */ /* 0x000fe20000004200 */
[----:B------:R-:W-:Y:S02]  /*16480*/  IABS R3, R3 ;  /* 0x0000000300037213 */ /* 0x000fe40000000000 */
[----:B------:R-:W-:Y:S02]  /*16490*/  IADD3 R2, PT, PT, R162, -0x11, RZ ;  /* 0xffffffefa2027810 */ /* 0x000fe40007ffe0ff */
[----:B------:R-:W-:Y:S02]  /*164a0*/  I2FP.F32.S32 R3, R3 ;  /* 0x0000000300037245 */ /* 0x000fe40000201400 */
[----:B------:R-:W-:Y:S01]  /*164b0*/  IABS R8, R8 ;  /* 0x0000000800087213 */ /* 0x000fe20000000000 */
[----:B------:R-:W-:Y:S01]  /*164c0*/  LDSM.16.MT88.4 R40, [R123+0xb000] ;  /* 0x00b000007b28783b */ /* 0x000fe20000004200 */
[----:B------:R-:W-:Y:S01]  /*164d0*/  IABS R2, R2 ;  /* 0x0000000200027213 */ /* 0x000fe20000000000 */
[CC--:B-1----:R-:W-:Y:S01]  /*164e0*/  FFMA.FTZ R177, -R0.reuse, R3.reuse, R177 ;  /* 0x0000000300b17223 */ /* 0x0c2fe200000101b1 */
[C---:B------:R-:W-:Y:S01]  /*164f0*/  FFMA.FTZ R250, -R0.reuse, R3, R250 ;  /* 0x0000000300fa7223 */ /* 0x040fe200000101fa */
[----:B------:R-:W-:Y:S02]  /*16500*/  I2FP.F32.S32 R3, R7 ;  /* 0x0000000700037245 */ /* 0x000fe40000201400 */
[----:B------:R-:W-:Y:S02]  /*16510*/  I2FP.F32.S32 R8, R8 ;  /* 0x0000000800087245 */ /* 0x000fe40000201400 */
[----:B------:R-:W-:Y:S01]  /*16520*/  I2FP.F32.S32 R2, R2 ;  /* 0x0000000200027245 */ /* 0x000fe20000201400 */
[CC--:B------:R-:W-:Y:S01]  /*16530*/  FFMA.FTZ R240, -R0.reuse, R3.reuse, R240 ;  /* 0x0000000300f07223 */ /* 0x0c0fe200000101f0 */
[----:B------:R-:W-:Y:S01]  /*16540*/  FFMA.FTZ R244, -R0, R3, R244 ;  /* 0x0000000300f47223 */ /* 0x000fe200000101f4 */
[----:B------:R-:W-:Y:S01]  /*16550*/  IADD3 R3, PT, PT, R162, -0x21, RZ ;  /* 0xffffffdfa2037810 */ /* 0x000fe20007ffe0ff */
[CC--:B------:R-:W-:Y:S01]  /*16560*/  FFMA.FTZ R11, -R0.reuse, R8.reuse, R11 ;  /* 0x00000008000b7223 */ /* 0x0c0fe2000001010b */
[C---:B------:R-:W-:Y:S01]  /*16570*/  FFMA.FTZ R6, -R0.reuse, R8, R171 ;  /* 0x0000000800067223 */ /* 0x040fe200000101ab */
[CC--:B------:R-:W-:Y:S01]  /*16580*/  FFMA.FTZ R8, -R0.reuse, R2.reuse, R9 ;  /* 0x0000000200087223 */ /* 0x0c0fe20000010109 */
[----:B------:R-:W-:Y:S01]  /*16590*/  IABS R3, R3 ;  /* 0x0000000300037213 */ /* 0x000fe20000000000 */
[----:B------:R-:W-:Y:S01]  /*165a0*/  FFMA.FTZ R248, -R0, R2, R248 ;  /* 0x0000000200f87223 */ /* 0x000fe200000101f8 */
[----:B------:R-:W-:Y:S01]  /*165b0*/  IADD3 R2, PT, PT, R162, -0x30, RZ ;  /* 0xffffffd0a2027810 */ /* 0x000fe20007ffe0ff */
[----:B------:R-:W-:Y:S01]  /*165c0*/  LDSM.16.MT88.4 R48, [R141+0xd000] ;  /* 0x00d000008d30783b */ /* 0x000fe20000004200 */
[----:B------:R-:W-:Y:S02]  /*165d0*/  I2FP.F32.S32 R3, R3 ;  /* 0x0000000300037245 */ /* 0x000fe40000201400 */
[----:B------:R-:W-:Y:S02]  /*165e0*/  IABS R5, R162 ;  /* 0x000000a200057213 */ /* 0x000fe40000000000 */
[----:B------:R-:W-:Y:S01]  /*165f0*/  IABS R2, R2 ;  /* 0x0000000200027213 */ /* 0x000fe20000000000 */
[C---:B------:R-:W-:Y:S01]  /*16600*/  FFMA.FTZ R232, -R0.reuse, R3, R232 ;  /* 0x0000000300e87223 */ /* 0x040fe200000101e8 */
[----:B------:R-:W-:Y:S01]  /*16610*/  I2FP.F32.S32 R5, R5 ;  /* 0x0000000500057245 */ /* 0x000fe20000201400 */
[----:B------:R-:W-:Y:S01]  /*16620*/  FFMA.FTZ R236, -R0, R3, R236 ;  /* 0x0000000300ec7223 */ /* 0x000fe200000101ec */
[----:B------:R-:W-:Y:S01]  /*16630*/  I2FP.F32.S32 R3, R2 ;  /* 0x0000000200037245 */ /* 0x000fe20000201400 */
[----:B------:R-:W-:Y:S01]  /*16640*/  LDSM.16.MT88.4 R64, [R123+0xd000] ;  /* 0x00d000007b40783b */ /* 0x000fe20000004200 */
[----:B------:R-:W-:Y:S01]  /*16650*/  IADD3 R9, PT, PT, R162, -0x20, RZ ;  /* 0xffffffe0a2097810 */ /* 0x000fe20007ffe0ff */
[----:B------:R-:W-:Y:S01]  /*16660*/  FFMA.FTZ R173, -R0, R5, R173 ;  /* 0x0000000500ad7223 */ /* 0x000fe200000101ad */
[----:B------:R-:W-:Y:S01]  /*16670*/  IADD3 R5, PT, PT, R162, -0x18, RZ ;  /* 0xffffffe8a2057810 */ /* 0x000fe20007ffe0ff */
[CC--:B------:R-:W-:Y:S01]  /*16680*/  FFMA.FTZ R222, -R0.reuse, R3.reuse, R222 ;  /* 0x0000000300de7223 */ /* 0x0c0fe200000101de */
[----:B------:R-:W-:Y:S01]  /*16690*/  FFMA.FTZ R218, -R0, R3, R218 ;  /* 0x0000000300da7223 */ /* 0x000fe200000101da */
[C---:B------:R-:W-:Y:S02]  /*166a0*/  IADD3 R3, PT, PT, R162.reuse, -0x38, RZ ;  /* 0xffffffc8a2037810 */ /* 0x040fe40007ffe0ff */
[----:B------:R-:W-:Y:S02]  /*166b0*/  IABS R5, R5 ;  /* 0x0000000500057213 */ /* 0x000fe40000000000 */
[C---:B------:R-:W-:Y:S02]  /*166c0*/  IADD3 R7, PT, PT, R162.reuse, -0x28, RZ ;  /* 0xffffffd8a2077810 */ /* 0x040fe40007ffe0ff */
[----:B------:R-:W-:Y:S02]  /*166d0*/  IABS R3, R3 ;  /* 0x0000000300037213 */ /* 0x000fe40000000000 */
[----:B------:R-:W-:Y:S02]  /*166e0*/  I2FP.F32.S32 R5, R5 ;  /* 0x0000000500057245 */ /* 0x000fe40000201400 */
[----:B------:R-:W-:Y:S02]  /*166f0*/  IABS R9, R9 ;  /* 0x0000000900097213 */ /* 0x000fe40000000000 */
[----:B------:R-:W-:Y:S01]  /*16700*/  IADD3 R2, PT, PT, R162, -0x41, RZ ;  /* 0xffffffbfa2027810 */ /* 0x000fe20007ffe0ff */
[C---:B------:R-:W-:Y:S01]  /*16710*/  FFMA.FTZ R246, -R0.reuse, R5, R246 ;  /* 0x0000000500f67223 */ /* 0x040fe200000101f6 */
[----:B------:R-:W-:Y:S01]  /*16720*/  IABS R7, R7 ;  /* 0x0000000700077213 */ /* 0x000fe20000000000 */
[C---:B------:R-:W-:Y:S01]  /*16730*/  FFMA.FTZ R242, -R0.reuse, R5, R242 ;  /* 0x0000000500f27223 */ /* 0x040fe200000101f2 */
[----:B------:R-:W-:Y:S02]  /*16740*/  I2FP.F32.S32 R3, R3 ;  /* 0x0000000300037245 */ /* 0x000fe40000201400 */
[----:B------:R-:W-:Y:S02]  /*16750*/  I2FP.F32.S32 R9, R9 ;  /* 0x0000000900097245 */ /* 0x000fe40000201400 */
[----:B------:R-:W-:Y:S01]  /*16760*/  IABS R2, R2 ;  /* 0x0000000200027213 */ /* 0x000fe20000000000 */
[C---:B------:R-:W-:Y:S01]  /*16770*/  FFMA.FTZ R208, -R0.reuse, R3, R208 ;  /* 0x0000000300d07223 */ /* 0x040fe200000101d0 */
[----:B------:R-:W-:Y:S01]  /*16780*/  I2FP.F32.S32 R7, R7 ;  /* 0x0000000700077245 */ /* 0x000fe20000201400 */
[----:B------:R-:W-:Y:S01]  /*16790*/  FFMA.FTZ R212, -R0, R3, R212 ;  /* 0x0000000300d47223 */ /* 0x000fe200000101d4 */
[----:B------:R-:W-:Y:S01]  /*167a0*/  IADD3 R5, PT, PT, R162, -0x29, RZ ;  /* 0xffffffd7a2057810 */ /* 0x000fe20007ffe0ff */
[CC--:B------:R-:W-:Y:S01]  /*167b0*/  FFMA.FTZ R238, -R0.reuse, R9.reuse, R238 ;  /* 0x0000000900ee7223 */ /* 0x0c0fe200000101ee */
[----:B------:R-:W-:Y:S01]  /*167c0*/  I2FP.F32.S32 R3, R2 ;  /* 0x0000000200037245 */ /* 0x000fe20000201400 */
[C---:B------:R-:W-:Y:S01]  /*167d0*/  FFMA.FTZ R234, -R0.reuse, R9, R234 ;  /* 0x0000000900ea7223 */ /* 0x040fe200000101ea */
[CC--:B------:R-:W-:Y:S01]  /*167e0*/  FFMA.FTZ R226, -R0.reuse, R7.reuse, R226 ;  /* 0x0000000700e27223 */ /* 0x0c0fe200000101e2 */
[C---:B------:R-:W-:Y:S01]  /*167f0*/  FFMA.FTZ R230, -R0.reuse, R7, R230 ;  /* 0x0000000700e67223 */ /* 0x040fe200000101e6 */
[----:B------:R-:W-:Y:S01]  /*16800*/  IABS R5, R5 ;  /* 0x0000000500057213 */ /* 0x000fe20000000000 */
[-C--:B------:R-:W-:Y:S01]  /*16810*/  FFMA.FTZ R188, -R0, R3.reuse, R188 ;  /* 0x0000000300bc7223 */ /* 0x080fe200000101bc */
[----:B------:R-:W-:Y:S01]  /*16820*/  IADD3 R9, PT, PT, R162, -0x31, RZ ;  /* 0xffffffcfa2097810 */ /* 0x000fe20007ffe0ff */
[----:B------:R-:W-:Y:S01]  /*16830*/  FFMA.FTZ R202, -R0, R3, R202 ;  /* 0x0000000300ca7223 */ /* 0x000fe200000101ca */
[C---:B------:R-:W-:Y:S02]  /*16840*/  IADD3 R7, PT, PT, R162.reuse, -0x39, RZ ;  /* 0xffffffc7a2077810 */ /* 0x040fe40007ffe0ff */
[----:B------:R-:W-:Y:S02]  /*16850*/  I2FP.F32.S32 R5, R5 ;  /* 0x0000000500057245 */ /* 0x000fe40000201400 */
[----:B------:R-:W-:Y:S02]  /*16860*/  IADD3 R3, PT, PT, R162, -0x49, RZ ;  /* 0xffffffb7a2037810 */ /* 0x000fe40007ffe0ff */
[----:B------:R-:W-:Y:S01]  /*16870*/  IABS R9, R9 ;  /* 0x0000000900097213 */ /* 0x000fe20000000000 */
[C---:B------:R-:W-:Y:S01]  /*16880*/  FFMA.FTZ R224, -R0.reuse, R5, R224 ;  /* 0x0000000500e07223 */ /* 0x040fe200000101e0 */
[----:B------:R-:W-:Y:S01]  /*16890*/  IABS R7, R7 ;  /* 0x0000000700077213 */ /* 0x000fe20000000000 */
[----:B------:R-:W-:Y:S01]  /*168a0*/  FFMA.FTZ R228, -R0, R5, R228 ;  /* 0x0000000500e47223 */ /* 0x000fe200000101e4 */
[----:B------:R-:W-:Y:S02]  /*168b0*/  IABS R3, R3 ;  /* 0x0000000300037213 */ /* 0x000fe40000000000 */
[----:B------:R-:W-:Y:S02]  /*168c0*/  I2FP.F32.S32 R9, R9 ;  /* 0x0000000900097245 */ /* 0x000fe40000201400 */
[----:B------:R-:W-:Y:S02]  /*168d0*/  I2FP.F32.S32 R7, R7 ;  /* 0x0000000700077245 */ /* 0x000fe40000201400 */
[----:B------:R-:W-:Y:S01]  /*168e0*/  IADD3 R2, PT, PT, R162, -0x58, RZ ;  /* 0xffffffa8a2027810 */ /* 0x000fe20007ffe0ff */
[-C--:B------:R-:W-:Y:S01]  /*168f0*/  FFMA.FTZ R220, -R0, R9.reuse, R220 ;  /* 0x0000000900dc7223 */ /* 0x080fe200000101dc */
[----:B------:R-:W-:Y:S01]  /*16900*/  IADD3 R5, PT, PT, R162, -0x40, RZ ;  /* 0xffffffc0a2057810 */ /* 0x000fe20007ffe0ff */
[C---:B------:R-:W-:Y:S01]  /*16910*/  FFMA.FTZ R214, -R0.reuse, R9, R214 ;  /* 0x0000000900d67223 */ /* 0x040fe200000101d6 */
[----:B------:R-:W-:Y:S01]  /*16920*/  I2FP.F32.S32 R3, R3 ;  /* 0x0000000300037245 */ /* 0x000fe20000201400 */
[CC--:B------:R-:W-:Y:S01]  /*16930*/  FFMA.FTZ R206, -R0.reuse, R7.reuse, R206 ;  /* 0x0000000700ce7223 */ /* 0x0c0fe200000101ce */
[----:B------:R-:W-:Y:S01]  /*16940*/  FFMA.FTZ R210, -R0, R7, R210 ;  /* 0x0000000700d27223 */ /* 0x000fe200000101d2 */
[----:B------:R-:W-:Y:S02]  /*16950*/  IADD3 R9, PT, PT, R162, -0x48, RZ ;  /* 0xffffffb8a2097810 */ /* 0x000fe40007ffe0ff */
[----:B------:R-:W-:Y:S01]  /*16960*/  IABS R2, R2 ;  /* 0x0000000200027213 */ /* 0x000fe20000000000 */
[C---:B------:R-:W-:Y:S01]  /*16970*/  FFMA.FTZ R184, -R0.reuse, R3, R184 ;  /* 0x0000000300b87223 */ /* 0x040fe200000101b8 */
[----:B------:R-:W-:Y:S01]  /*16980*/  IABS R5, R5 ;  /* 0x0000000500057213 */ /* 0x000fe20000000000 */
[----:B------:R-:W-:Y:S01]  /*16990*/  FFMA.FTZ R194, -R0, R3, R194 ;  /* 0x0000000300c27223 */ /* 0x000fe200000101c2 */
[----:B------:R-:W-:Y:S02]  /*169a0*/  IADD3 R7, PT, PT, R162, -0x50, RZ ;  /* 0xffffffb0a2077810 */ /* 0x000fe40007ffe0ff */
[----:B------:R-:W-:Y:S02]  /*169b0*/  IABS R9, R9 ;  /* 0x0000000900097213 */ /* 0x000fe40000000000 */
[----:B------:R-:W-:Y:S02]  /*169c0*/  I2FP.F32.S32 R3, R2 ;  /* 0x0000000200037245 */ /* 0x000fe40000201400 */
[----:B------:R-:W-:Y:S02]  /*169d0*/  I2FP.F32.S32 R5, R5 ;  /* 0x0000000500057245 */ /* 0x000fe40000201400 */
[----:B------:R-:W-:Y:S01]  /*169e0*/  IABS R7, R7 ;  /* 0x0000000700077213 */ /* 0x000fe20000000000 */
[C---:B------:R-:W-:Y:S01]  /*169f0*/  FFMA.FTZ R174, -R0.reuse, R3, R174 ;  /* 0x0000000300ae7223 */ /* 0x040fe200000101ae */
[----:B------:R-:W-:Y:S01]  /*16a00*/  I2FP.F32.S32 R9, R9 ;  /* 0x0000000900097245 */ /* 0x000fe20000201400 */
[C---:B------:R-:W-:Y:S01]  /*16a10*/  FFMA.FTZ R198, -R0.reuse, R5, R198 ;  /* 0x0000000500c67223 */ /* 0x040fe200000101c6 */
[C---:B------:R-:W-:Y:S01]  /*16a20*/  FFMA.FTZ R180, -R0.reuse, R3, R180 ;  /* 0x0000000300b47223 */ /* 0x040fe200000101b4 */
[C---:B------:R-:W-:Y:S01]  /*16a30*/  FFMA.FTZ R204, -R0.reuse, R5, R204 ;  /* 0x0000000500cc7223 */ /* 0x040fe200000101cc */
[----:B------:R-:W-:Y:S01]  /*16a40*/  I2FP.F32.S32 R7, R7 ;  /* 0x0000000700077245 */ /* 0x000fe20000201400 */
[-C--:B------:R-:W-:Y:S01]  /*16a50*/  FFMA.FTZ R186, -R0, R9.reuse, R186 ;  /* 0x0000000900ba7223 */ /* 0x080fe200000101ba */
[----:B------:R-:W-:Y:S01]  /*16a60*/  IADD3 R5, PT, PT, R162, -0x51, RZ ;  /* 0xffffffafa2057810 */ /* 0x000fe20007ffe0ff */
[----:B------:R-:W-:Y:S01]  /*16a70*/  FFMA.FTZ R196, -R0, R9, R196 ;  /* 0x0000000900c47223 */ /* 0x000fe200000101c4 */
[----:B------:R-:W-:Y:S01]  /*16a80*/  IADD3 R3, PT, PT, R162, -0x60, RZ ;  /* 0xffffffa0a2037810 */ /* 0x000fe20007ffe0ff */
[CC--:B------:R-:W-:Y:S01]  /*16a90*/  FFMA.FTZ R182, -R0.reuse, R7.reuse, R182 ;  /* 0x0000000700b67223 */ /* 0x0c0fe200000101b6 */
[----:B------:R-:W-:Y:S01]  /*16aa0*/  FFMA.FTZ R192, -R0, R7, R192 ;  /* 0x0000000700c07223 */ /* 0x000fe200000101c0 */
[----:B------:R-:W-:Y:S02]  /*16ab0*/  IABS R5, R5 ;  /* 0x0000000500057213 */ /* 0x000fe40000000000 */
[C---:B------:R-:W-:Y:S02]  /*16ac0*/  IADD3 R9, PT, PT, R162.reuse, -0x59, RZ ;  /* 0xffffffa7a2097810 */ /* 0x040fe40007ffe0ff */
[----:B------:R-:W-:Y:S02]  /*16ad0*/  IABS R3, R3 ;  /* 0x0000000300037213 */ /* 0x000fe40000000000 */
[C---:B------:R-:W-:Y:S02]  /*16ae0*/  IADD3 R7, PT, PT, R162.reuse, -0x61, RZ ;  /* 0xffffff9fa2077810 */ /* 0x040fe40007ffe0ff */
[----:B------:R-:W-:Y:S02]  /*16af0*/  IADD3 R2, PT, PT, R162, -0x69, RZ ;  /* 0xffffff97a2027810 */ /* 0x000fe40007ffe0ff */
[----:B------:R-:W-:Y:S02]  /*16b00*/  I2FP.F32.S32 R5, R5 ;  /* 0x0000000500057245 */ /* 0x000fe40000201400 */
[----:B------:R-:W-:Y:S02]  /*16b10*/  IABS R9, R9 ;  /* 0x0000000900097213 */ /* 0x000fe40000000000 */
[----:B------:R-:W-:Y:S01]  /*16b20*/  I2FP.F32.S32 R3, R3 ;  /* 0x0000000300037245 */ /* 0x000fe20000201400 */
[C---:B------:R-:W-:Y:S01]  /*16b30*/  FFMA.FTZ R176, -R0.reuse, R5, R176 ;  /* 0x0000000500b07223 */ /* 0x040fe200000101b0 */
[----:B------:R-:W-:Y:S01]  /*16b40*/  IABS R7, R7 ;  /* 0x0000000700077213 */ /* 0x000fe20000000000 */
[C---:B------:R-:W-:Y:S01]  /*16b50*/  FFMA.FTZ R190, -R0.reuse, R5, R190 ;  /* 0x0000000500be7223 */ /* 0x040fe200000101be */
[----:B------:R-:W-:Y:S01]  /*16b60*/  IABS R2, R2 ;  /* 0x0000000200027213 */ /* 0x000fe20000000000 */
[C---:B------:R-:W-:Y:S01]  /*16b70*/  FFMA.FTZ R138, -R0.reuse, R3, R138 ;  /* 0x00000003008a7223 */ /* 0x040fe2000001018a */
[----:B------:R-:W-:Y:S01]  /*16b80*/  I2FP.F32.S32 R9, R9 ;  /* 0x0000000900097245 */ /* 0x000fe20000201400 */
[C---:B------:R-:W-:Y:S01]  /*16b90*/  FFMA.FTZ R133, -R0.reuse, R3, R133 ;  /* 0x0000000300857223 */ /* 0x040fe20000010185 */
[----:B------:R-:W-:Y:S02]  /*16ba0*/  I2FP.F32.S32 R7, R7 ;  /* 0x0000000700077245 */ /* 0x000fe40000201400 */
[----:B------:R-:W-:Y:S01]  /*16bb0*/  I2FP.F32.S32 R3, R2 ;  /* 0x0000000200037245 */ /* 0x000fe20000201400 */
[-C--:B------:R-:W-:Y:S01]  /*16bc0*/  FFMA.FTZ R178, -R0, R9.reuse, R178 ;  /* 0x0000000900b27223 */ /* 0x080fe200000101b2 */
[----:B------:R-:W-:Y:S01]  /*16bd0*/  IADD3 R5, PT, PT, R162, -0x68, RZ ;  /* 0xffffff98a2057810 */ /* 0x000fe20007ffe0ff */
[C---:B------:R-:W-:Y:S01]  /*16be0*/  FFMA.FTZ R172, -R0.reuse, R9, R172 ;  /* 0x0000000900ac7223 */ /* 0x040fe200000101ac */
[----:B------:R-:W-:Y:S01]  /*16bf0*/  FMNMX3.FTZ R2, R119, R173, R175, !PT ;  /* 0x000000ad77027276 */ /* 0x000fe200078100af */
[CC--:B------:R-:W-:Y:S01]  /*16c00*/  FFMA.FTZ R136, -R0.reuse, R7.reuse, R136 ;  /* 0x0000000700887223 */ /* 0x0c0fe20000010188 */
[----:B------:R-:W-:Y:S01]  /*16c10*/  FFMA.FTZ R131, -R0, R7, R131 ;  /* 0x0000000700837223 */ /* 0x000fe20000010183 */
[----:B------:R-:W-:Y:S01]  /*16c20*/  FMNMX3.FTZ R9, R122, R4, R6, !PT ;  /* 0x000000047a097276 */ /* 0x000fe20007810006 */
[C---:B------:R-:W-:Y:S01]  /*16c30*/  FFMA.FTZ R59, -R0.reuse, R3, R59 ;  /* 0x00000003003b7223 */ /* 0x040fe2000001013b */
[----:B------:R-:W-:Y:S01]  /*16c40*/  IABS R5, R5 ;  /* 0x0000000500057213 */ /* 0x000fe20000000000 */
[----:B------:R-:W-:Y:S01]  /*16c50*/  FFMA.FTZ R132, -R0, R3, R132 ;  /* 0x0000000300847223 */ /* 0x000fe20000010184 */
[----:B------:R-:W-:Y:S02]  /*16c60*/  FMNMX3.FTZ R7, R2, R179, R11, !PT ;  /* 0x000000b302077276 */ /* 0x000fe4000781000b */
[----:B------:R-:W-:Y:S02]  /*16c70*/  FMNMX3.FTZ R9, R9, R177, R8, !PT ;  /* 0x000000b109097276 */ /* 0x000fe40007810008 */
[----:B------:R-:W-:Y:S02]  /*16c80*/  I2FP.F32.S32 R5, R5 ;  /* 0x0000000500057245 */ /* 0x000fe40000201400 */
[----:B------:R-:W-:Y:S02]  /*16c90*/  FMNMX3.FTZ R7, R7, R250, R248, !PT ;  /* 0x000000fa07077276 */ /* 0x000fe400078100f8 */
[----:B------:R-:W-:Y:S01]  /*16ca0*/  FMNMX3.FTZ R9, R9, R242, R240, !PT ;  /* 0x000000f209097276 */ /* 0x000fe200078100f0 */
[CC--:B------:R-:W-:Y:S01]  /*16cb0*/  FFMA.FTZ R134, -R0.reuse, R5.reuse, R134 ;  /* 0x0000000500867223 */ /* 0x0c0fe20000010186 */
        /* <DEDUP_REMOVED lines=14> */
[----:B------:R-:W-:Y:S02]  /*16da0*/  FMNMX3.FTZ R9, R7, R212, R210, !PT ;  /* 0x000000d407097276 */ /* 0x000fe400078100d2 */
[C---:B------:R-:W-:Y:S02]  /*16db0*/  IADD3 R3, PT, PT, R162.reuse, -0x78, RZ ;  /* 0xffffff88a2037810 */ /* 0x040fe40007ffe0ff */
[----:B------:R-:W-:Y:S02]  /*16dc0*/  FMNMX3.FTZ R9, R9, R198, R188, !PT ;  /* 0x000000c609097276 */ /* 0x000fe400078100bc */
[----:B------:R-:W-:Y:S02]  /*16dd0*/  IABS R3, R3 ;  /* 0x0000000300037213 */ /* 0x000fe40000000000 */
[----:B------:R-:W-:Y:S02]  /*16de0*/  FMNMX3.FTZ R7, R5, R204, R202, !PT ;  /* 0x000000cc05077276 */ /* 0x000fe400078100ca */
[----:B------:R-:W-:Y:S02]  /*16df0*/  FMNMX3.FTZ R9, R9, R186, R184, !PT ;  /* 0x000000ba09097276 */ /* 0x000fe400078100b8 */
        /* <DEDUP_REMOVED lines=8> */
[C---:B------:R-:W-:Y:S02]  /*16e80*/  IADD3 R3, PT, PT, R162.reuse, -0x79, RZ ;  /* 0xffffff87a2037810 */ /* 0x040fe40007ffe0ff */
        /* <DEDUP_REMOVED lines=57> */
[-CC-:B------:R-:W-:Y:S01]  /*17220*/  FFMA.FTZ R179, R178, R52.reuse, -R119.reuse ;  /* 0x00000034b2b37223 */ /* 0x180fe20000010877 */
[----:B------:R-:W-:Y:S01]  /*17230*/  FFMA.FTZ R177, R136, R52, -R119 ;  /* 0x0000003488b17223 */ /* 0x000fe20000010877 */
[C---:B-1----:R-:W-:Y:S07]  /*17240*/  FMUL.FTZ R4, R58.reuse, R112 ;  /* 0x000000703a047220 */ /* 0x042fee0000410000 */
[----:B------:R-:W1:Y:S01]  /*17250*/  MUFU.EX2 R171, R171 ;  /* 0x000000ab00ab7308 */ /* 0x000e620000000800 */
[C---:B------:R-:W-:Y:S01]  /*17260*/  FMUL.FTZ R5, R58.reuse, R113 ;  /* 0x000000713a057220 */ /* 0x040fe20000410000 */
[C---:B------:R-:W-:Y:S01]  /*17270*/  FMUL.FTZ R8, R58.reuse, R108 ;  /* 0x0000006c3a087220 */ /* 0x040fe20000410000 */
[C---:B------:R-:W-:Y:S07]  /*17280*/  FMUL.FTZ R9, R58.reuse, R109 ;  /* 0x0000006d3a097220 */ /* 0x040fee0000410000 */
[----:B------:R-:W-:Y:S01]  /*17290*/  MUFU.EX2 R200, R200 ;  /* 0x000000c800c87308 */ /* 0x000fe20000000800 */
[C---:B--2---:R-:W-:Y:S01]  /*172a0*/  FMUL.FTZ R6, R57.reuse, R114 ;  /* 0x0000007239067220 */ /* 0x044fe20000410000 */
[C---:B------:R-:W-:Y:S01]  /*172b0*/  FMUL.FTZ R7, R57.reuse, R115 ;  /* 0x0000007339077220 */ /* 0x040fe20000410000 */
[C---:B------:R-:W-:Y:S07]  /*172c0*/  FMUL.FTZ R10, R57.reuse, R110 ;  /* 0x0000006e390a7220 */ /* 0x040fee0000410000 */
[----:B------:R-:W2:Y:S01]  /*172d0*/  MUFU.EX2 R137, R137 ;  /* 0x0000008900897308 */ /* 0x000ea20000000800 */
[C---:B------:R-:W-:Y:S01]  /*172e0*/  FMUL.FTZ R11, R57.reuse, R111 ;  /* 0x0000006f390b7220 */ /* 0x040fe20000410000 */
[C---:B------:R-:W-:Y:S01]  /*172f0*/  FMUL.FTZ R14, R57.reuse, R106 ;  /* 0x0000006a390e7220 */ /* 0x040fe20000410000 */
[----:B------:R-:W-:Y:S07]  /*17300*/  FMUL.FTZ R15, R57, R107 ;  /* 0x0000006b390f7220 */ /* 0x000fee0000410000 */
[----:B------:R-:W-:Y:S01]  /*17310*/  MUFU.EX2 R175, R175 ;  /* 0x000000af00af7308 */ /* 0x000fe20000000800 */
[C---:B------:R-:W-:Y:S01]  /*17320*/  FMUL.FTZ R12, R58.reuse, R104 ;  /* 0x000000683a0c7220 */ /* 0x040fe20000410000 */
        /* <DEDUP_REMOVED lines=18> */
[C---:B------:R-:W-:Y:S01]  /*17450*/  FMUL.FTZ R37, R58.reuse, R81 ;  /* 0x000000513a257220 */ /* 0x040fe20000410000 */
[C---:B------:R-:W-:Y:S01]  /*17460*/  FMUL.FTZ R46, R57.reuse, R74 ;  /* 0x0000004a392e7220 */ /* 0x040fe20000410000 */
[C---:B------:R-:W-:Y:S01]  /*17470*/  FMUL.FTZ R47, R57.reuse, R75 ;  /* 0x0000004b392f7220 */ /* 0x040fe20000410000 */
[C---:B------:R-:W-:Y:S01]  /*17480*/  FMUL.FTZ R45, R58.reuse, R73 ;  /* 0x000000493a2d7220 */ /* 0x040fe20000410000 */
[----:B------:R-:W-:Y:S01]  /*17490*/  FMUL.FTZ R44, R58, R72 ;  /* 0x000000483a2c7220 */ /* 0x000fe20000410000 */
[-CC-:B------:R-:W-:Y:S01]  /*174a0*/  FFMA.FTZ R83, R250, R52.reuse, -R135.reuse ;  /* 0x00000034fa537223 */ /* 0x180fe20000010887 */
[----:B--2---:R-:W-:Y:S01]  /*174b0*/  F2FP.BF16.F32.PACK_AB R62, R122, R139 ;  /* 0x0000008b7a3e723e */ /* 0x004fe200000010ff */
[----:B------:R-:W-:Y:S01]  /*174c0*/  LDSM.16.MT88.4 R108, [R141+0xac00] ;  /* 0x00ac00008d6c783b */ /* 0x000fe20000004200 */
        /* <DEDUP_REMOVED lines=8> */
[----:B------:R-:W-:Y:S08]  /*17550*/  FMUL.FTZ R17, R58, R101 ;  /* 0x000000653a117220 */ /* 0x000ff00000410000 */
[----:B------:R-:W-:Y:S01]  /*17560*/  MUFU.EX2 R82, R82 ;  /* 0x0000005200527308 */ /* 0x000fe20000000800 */
[C---:B------:R-:W-:Y:S03]  /*17570*/  HMMA.16816.F32.BF16 R8, R60.reuse, R18, R8 ;  /* 0x000000123c08723c */ /* 0x040fe60000041808 */
[C---:B------:R-:W-:Y:S01]  /*17580*/  FMUL.FTZ R18, R57.reuse, R102 ;  /* 0x0000006639127220 */ /* 0x040fe20000410000 */
[C---:B------:R-:W-:Y:S05]  /*17590*/  FMUL.FTZ R19, R57.reuse, R103 ;  /* 0x0000006739137220 */ /* 0x040fea0000410000 */
[----:B------:R-:W-:Y:S01]  /*175a0*/  MUFU.EX2 R81, R81 ;  /* 0x0000005100517308 */ /* 0x000fe20000000800 */
[----:B------:R-:W-:Y:S01]  /*175b0*/  LDSM.16.MT88.4 R100, [R123+0xac00] ;  /* 0x00ac00007b64783b */ /* 0x000fe20000004200 */
[--C-:B------:R-:W-:Y:S01]  /*175c0*/  FFMA.FTZ R89, R228, R52, -R135.reuse ;  /* 0x00000034e4597223 */ /* 0x100fe20000010887 */
[C---:B------:R-:W-:Y:S07]  /*175d0*/  HMMA.16816.F32.BF16 R12, R60.reuse, R24, R12 ;  /* 0x000000183c0c723c */ /* 0x040fee000004180c */
[----:B------:R-:W-:Y:S01]  /*175e0*/  MUFU.EX2 R177, R177 ;  /* 0x000000b100b17308 */ /* 0x000fe20000000800 */
[----:B------:R-:W-:Y:S01]  /*175f0*/  FMUL.FTZ R24, R58, R92 ;  /* 0x0000005c3a187220 */ /* 0x000fe20000410000 */
[-C--:B------:R-:W-:Y:S08]  /*17600*/  FFMA.FTZ R92, R230, R52.reuse, -R135 ;  /* 0x00000034e65c7223 */ /* 0x080ff00000010887 */
[----:B------:R-:W-:Y:S01]  /*17610*/  MUFU.EX2 R89, R89 ;  /* 0x0000005900597308 */ /* 0x000fe20000000800 */
[----:B------:R-:W-:Y:S01]  /*17620*/  FMUL.FTZ R25, R58, R93 ;  /* 0x0000005d3a197220 */ /* 0x000fe20000410000 */
[----:B------:R-:W-:Y:S01]  /*17630*/  FFMA.FTZ R93, R224, R52, -R119 ;  /* 0x00000034e05d7223 */ /* 0x000fe20000010877 */
[C---:B------:R-:W-:Y:S07]  /*17640*/  HMMA.16816.F32.BF16 R16, R60.reuse, R26, R16 ;  /* 0x0000001a3c10723c */ /* 0x040fee0000041810 */
[----:B------:R-:W-:Y:S01]  /*17650*/  MUFU.EX2 R92, R92 ;  /* 0x0000005c005c7308 */ /* 0x000fe20000000800 */
[----:B------:R-:W-:Y:S01]  /*17660*/  FMUL.FTZ R26, R57, R94 ;  /* 0x0000005e391a7220 */ /* 0x000fe20000410000 */
[-CC-:B------:R-:W-:Y:S01]  /*17670*/  FFMA.FTZ R94, R55, R52.reuse, -R135.reuse ;  /* 0x00000034375e7223 */ /* 0x180fe20000010887 */
[C---:B------:R-:W-:Y:S07]  /*17680*/  FMUL.FTZ R27, R57.reuse, R95 ;  /* 0x0000005f391b7220 */ /* 0x040fee0000410000 */
[----:B------:R-:W-:Y:S01]  /*17690*/  MUFU.EX2 R93, R93 ;  /* 0x0000005d005d7308 */ /* 0x000fe20000000800 */
[--C-:B------:R-:W-:Y:S01]  /*176a0*/  FFMA.FTZ R95, R56, R52, -R135.reuse ;  /* 0x00000034385f7223 */ /* 0x100fe20000010887 */
[C---:B------:R-:W-:Y:S03]  /*176b0*/  HMMA.16816.F32.BF16 R20, R60.reuse, R32, R20 ;  /* 0x000000203c14723c */ /* 0x040fe60000041814 */
[----:B------:R-:W-:Y:S01]  /*176c0*/  FMUL.FTZ R32, R58, R84 ;  /* 0x000000543a207220 */ /* 0x000fe20000410000 */
[-CC-:B------:R-:W-:Y:S01]  /*176d0*/  FFMA.FTZ R84, R232, R52.reuse, -R135.reuse ;  /* 0x00000034e8547223 */ /* 0x180fe20000010887 */
[----:B------:R-:W-:Y:S01]  /*176e0*/  FMUL.FTZ R33, R58, R85 ;  /* 0x000000553a217220 */ /* 0x000fe20000410000 */
[-C--:B------:R-:W-:Y:S01]  /*176f0*/  FFMA.FTZ R85, R234, R52.reuse, -R135 ;  /* 0x00000034ea557223 */ /* 0x080fe20000010887 */
[--C-:B------:R-:W-:Y:S01]  /*17700*/  FFMA.FTZ R96, R202, R52, -R119.reuse ;  /* 0x00000034ca607223 */ /* 0x100fe20000010877 */
[C---:B------:R-:W-:Y:S02]  /*17710*/  HMMA.16816.F32.BF16 R24, R60.reuse, R34, R24 ;  /* 0x000000223c18723c */ /* 0x040fe40000041818 */
[----:B------:R-:W-:Y:S01]  /*17720*/  MUFU.EX2 R84, R84 ;  /* 0x0000005400547308 */ /* 0x000fe20000000800 */
[C---:B------:R-:W-:Y:S01]  /*17730*/  FMUL.FTZ R35, R57.reuse, R87 ;  /* 0x0000005739237220 */ /* 0x040fe20000410000 */
[----:B------:R-:W-:Y:S01]  /*17740*/  FMUL.FTZ R34, R57, R86 ;  /* 0x0000005639227220 */ /* 0x000fe20000410000 */
[----:B------:R-:W-:Y:S07]  /*17750*/  FFMA.FTZ R86, R226, R52, -R119 ;  /* 0x00000034e2567223 */ /* 0x000fee0000010877 */
[----:B------:R-:W-:Y:S01]  /*17760*/  MUFU.EX2 R85, R85 ;  /* 0x0000005500557308 */ /* 0x000fe20000000800 */
[C---:B------:R-:W-:Y:S01]  /*17770*/  FFMA.FTZ R175, R58.reuse, R169, R175 ;  /* 0x000000a93aaf7223 */ /* 0x040fe200000100af */
[C---:B------:R-:W-:Y:S08]  /*17780*/  HMMA.16816.F32.BF16 R28, R60.reuse, R40, R28 ;  /* 0x000000283c1c723c */ /* 0x040ff0000004181c */
[----:B------:R-:W-:Y:S01]  /*17790*/  MUFU.EX2 R96, R96 ;  /* 0x0000006000607308 */ /* 0x000fe20000000800 */
[----:B------:R-:W-:Y:S01]  /*177a0*/  FADD.FTZ R72, R173, R175 ;  /* 0x000000afad487221 */ /* 0x000fe20000010000 */
[----:B------:R-:W-:Y:S01]  /*177b0*/  FMUL.FTZ R40, R58, R76 ;  /* 0x0000004c3a287220 */ /* 0x000fe20000410000 */
[-C--:B------:R-:W-:Y:S07]  /*177c0*/  FFMA.FTZ R76, R238, R52.reuse, -R119 ;  /* 0x00000034ee4c7223 */ /* 0x080fee0000010877 */
[----:B------:R-:W-:Y:S01]  /*177d0*/  MUFU.EX2 R86, R86 ;  /* 0x0000005600567308 */ /* 0x000fe20000000800 */
[----:B------:R-:W-:Y:S01]  /*177e0*/  FMUL.FTZ R41, R58, R77 ;  /* 0x0000004d3a297220 */ /* 0x000fe20000410000 */
[C---:B------:R-:W-:Y:S08]  /*177f0*/  HMMA.16816.F32.BF16 R32, R60.reuse, R42, R32 ;  /* 0x0000002a3c20723c */ /* 0x040ff00000041820 */
[----:B------:R-:W-:Y:S01]  /*17800*/  MUFU.EX2 R76, R76 ;  /* 0x0000004c004c7308 */ /* 0x000fe20000000800 */
[--C-:B------:R-:W-:Y:S01]  /*17810*/  FFMA.FTZ R77, R246, R52, -R135.reuse ;  /* 0x00000034f64d7223 */ /* 0x100fe20000010887 */
[C---:B------:R-:W-:Y:S01]  /*17820*/  FMUL.FTZ R42, R57.reuse, R78 ;  /* 0x0000004e392a7220 */ /* 0x040fe20000410000 */
[C---:B------:R-:W-:Y:S01]  /*17830*/  FMUL.FTZ R43, R57.reuse, R79 ;  /* 0x0000004f392b7220 */ /* 0x040fe20000410000 */
[----:B------:R-:W-:Y:S01]  /*17840*/  FFMA.FTZ R78, R248, R52, -R135 ;  /* 0x00000034f84e7223 */ /* 0x000fe20000010887 */
[C---:B------:R-:W-:Y:S05]  /*17850*/  HMMA.16816.F32.BF16 R36, R60.reuse, R48, R36 ;  /* 0x000000303c24723c */ /* 0x040fea0000041824 */
[----:B------:R-:W1:Y:S01]  /*17860*/  MUFU.EX2 R77, R77 ;  /* 0x0000004d004d7308 */ /* 0x000e620000000800 */
[C---:B------:R-:W-:Y:S01]  /*17870*/  FMUL.FTZ R48, R58.reuse, R68 ;  /* 0x000000443a307220 */ /* 0x040fe20000410000 */
[----:B------:R-:W-:Y:S01]  /*17880*/  FMUL.FTZ R49, R58, R69 ;  /* 0x000000453a317220 */ /* 0x000fe20000410000 */
[----:B------:R-:W-:Y:S07]  /*17890*/  FFMA.FTZ R79, R240, R52, -R119 ;  /* 0x00000034f04f7223 */ /* 0x000fee0000010877 */
[----:B------:R-:W2:Y:S01]  /*178a0*/  MUFU.EX2 R78, R78 ;  /* 0x0000004e004e7308 */ /* 0x000ea20000000800 */
[C---:B------:R-:W-:Y:S01]  /*178b0*/  FFMA.FTZ R216, R57.reuse, R170, R216 ;  /* 0x000000aa39d87223 */ /* 0x040fe200000100d8 */
[C---:B------:R-:W-:Y:S03]  /*178c0*/  HMMA.16816.F32.BF16 R40, R60.reuse, R50, R40 ;  /* 0x000000323c28723c */ /* 0x040fe60000041828 */
[C---:B------:R-:W-:Y:S01]  /*178d0*/  FMUL.FTZ R50, R57.reuse, R70 ;  /* 0x0000004639327220 */ /* 0x040fe20000410000 */
[----:B------:R-:W-:Y:S04]  /*178e0*/  FMUL.FTZ R51, R57, R71 ;  /* 0x0000004739337220 */ /* 0x000fe80000410000 */
[----:B------:R-:W3:Y:S01]  /*178f0*/  MUFU.EX2 R79, R79 ;  /* 0x0000004f004f7308 */ /* 0x000ee20000000800 */
[----:B------:R-:W-:Y:S01]  /*17900*/  LDSM.16.MT88.4 R68, [R123+0xdc00] ;  /* 0x00dc00007b44783b */ /* 0x000fe20000004200 */
[----:B------:R-:W-:Y:S01]  /*17910*/  FADD.FTZ R57, R139, R72 ;  /* 0x000000488b397221 */ /* 0x000fe20000010000 */
[C---:B------:R-:W-:Y:S03]  /*17920*/  HMMA.16816.F32.BF16 R44, R60.reuse, R64, R44 ;  /* 0x000000403c2c723c */ /* 0x040fe6000004182c */
[-CC-:B------:R-:W-:Y:S01]  /*17930*/  FFMA.FTZ R72, R188, R52.reuse, -R135.reuse ;  /* 0x00000034bc487223 */ /* 0x180fe20000010887 */
[-C--:B------:R-:W-:Y:S01]  /*17940*/  FFMA.FTZ R139, R186, R52.reuse, -R135 ;  /* 0x00000034ba8b7223 */ /* 0x080fe20000010887 */
[----:B------:R-:W-:Y:S01]  /*17950*/  FADD.FTZ R57, R122, R57 ;  /* 0x000000397a397221 */ /* 0x000fe20000010000 */
[-CC-:B------:R-:W-:Y:S01]  /*17960*/  FFMA.FTZ R173, R196, R52.reuse, -R119.reuse ;  /* 0x00000034c4ad7223 */ /* 0x180fe20000010877 */
[----:B------:R4:W-:Y:S01]  /*17970*/  MUFU.EX2 R186, R72 ;  /* 0x0000004800ba7308 */ /* 0x0009e20000000800 */
[----:B------:R-:W-:Y:S01]  /*17980*/  HMMA.16816.F32.BF16 R48, R60, R66, R48 ;  /* 0x000000423c30723c */ /* 0x000fe20000041830 */
[----:B------:R-:W5:Y:S02]  /*17990*/  LDSM.16.MT88.4 R64, [R141+0x9400] ;  /* 0x009400008d40783b */ /* 0x000f640000004200 */
[----:B-1----:R-:W-:Y:S01]  /*179a0*/  F2FP.BF16.F32.PACK_AB R63, R80, R77 ;  /* 0x0000004d503f723e */ /* 0x002fe200000010ff */
[--C-:B------:R-:W-:Y:S01]  /*179b0*/  FFMA.FTZ R91, R222, R52, -R119.reuse ;  /* 0x00000034de5b7223 */ /* 0x100fe20000010877 */
[----:B------:R-:W-:Y:S01]  /*179c0*/  F2FP.BF16.F32.PACK_AB R62, R81, R76 ;  /* 0x0000004c513e723e */ /* 0x000fe200000010ff */
[-C--:B------:R-:W-:Y:S01]  /*179d0*/  FFMA.FTZ R88, R220, R52.reuse, -R119 ;  /* 0x00000034dc587223 */ /* 0x080fe20000010877 */
[----:B--2---:R-:W-:Y:S01]  /*179e0*/  F2FP.BF16.F32.PACK_AB R61, R78, R83 ;  /* 0x000000534e3d723e */ /* 0x004fe200000010ff */
[----:B------:R-:W-:Y:S01]  /*179f0*/  FFMA.FTZ R105, R218, R52, -R135 ;  /* 0x00000034da697223 */ /* 0x000fe20000010887 */
[C---:B---3--:R-:W-:Y:S01]  /*17a00*/  F2FP.BF16.F32.PACK_AB R60, R79.reuse, R82 ;  /* 0x000000524f3c723e */ /* 0x048fe200000010ff */
[----:B------:R-:W-:Y:S01]  /*17a10*/  FADD.FTZ R82, R82, R57 ;  /* 0x0000003952527221 */ /* 0x000fe20000010000 */
[----:B------:R-:W-:Y:S01]  /*17a20*/  MUFU.EX2 R173, R173 ;  /* 0x000000ad00ad7308 */ /* 0x000fe20000000800 */
[-CC-:B------:R-:W-:Y:S01]  /*17a30*/  FFMA.FTZ R175, R182, R52.reuse, -R135.reuse ;  /* 0x00000034b6af7223 */ /* 0x180fe20000010887 */
[----:B----4-:R-:W-:Y:S01]  /*17a40*/  LDSM.16.MT88.4 R72, [R123+0xa000] ;  /* 0x00a000007b48783b */ /* 0x010fe20000004200 */
[----:B------:R-:W-:Y:S07]  /*17a50*/  FADD.FTZ R79, R79, R82 ;  /* 0x000000524f4f7221 */ /* 0x000fee0000010000 */
[----:B------:R-:W-:Y:S01]  /*17a60*/  MUFU.EX2 R91, R91 ;  /* 0x0000005b005b7308 */ /* 0x000fe20000000800 */
[-CC-:B------:R-:W-:Y:S01]  /*17a70*/  FFMA.FTZ R122, R174, R52.reuse, -R135.reuse ;  /* 0x00000034ae7a7223 */ /* 0x180fe20000010887 */
[-C--:B------:R-:W-:Y:S01]  /*17a80*/  FFMA.FTZ R176, R176, R52.reuse, -R135 ;  /* 0x00000034b0b07223 */ /* 0x080fe20000010887 */
        /* <DEDUP_REMOVED lines=11> */
[-C--:B------:R-:W-:Y:S01]  /*17b40*/  FFMA.FTZ R170, R184, R52.reuse, -R135 ;  /* 0x00000034b8aa7223 */ /* 0x080fe20000010887 */
[----:B------:R-:W-:Y:S07]  /*17b50*/  FADD.FTZ R171, R171, R216 ;  /* 0x000000d8abab7221 */ /* 0x000fee0000010000 */
[----:B------:R-:W-:Y:S01]  /*17b60*/  MUFU.EX2 R136, R138 ;  /* 0x0000008a00887308 */ /* 0x000fe20000000800 */
[-CC-:B------:R-:W-:Y:S01]  /*17b70*/  FFMA.FTZ R188, R194, R52.reuse, -R119.reuse ;  /* 0x00000034c2bc7223 */ /* 0x180fe20000010877 */
[-C--:B------:R-:W-:Y:S01]  /*17b80*/  FFMA.FTZ R184, R192, R52.reuse, -R119 ;  /* 0x00000034c0b87223 */ /* 0x080fe20000010877 */
[----:B------:R-:W-:Y:S07]  /*17b90*/  FADD.FTZ R58, R200, R171 ;  /* 0x000000abc83a7221 */ /* 0x000fee0000010000 */
[----:B------:R-:W-:Y:S01]  /*17ba0*/  MUFU.EX2 R88, R88 ;  /* 0x0000005800587308 */ /* 0x000fe20000000800 */
[-C--:B------:R-:W-:Y:S01]  /*17bb0*/  FFMA.FTZ R169, R190, R52.reuse, -R119 ;  /* 0x00000034bea97223 */ /* 0x080fe20000010877 */
[-CC-:B------:R-:W-:Y:S01]  /*17bc0*/  FFMA.FTZ R198, R198, R52.reuse, -R135.reuse ;  /* 0x00000034c6c67223 */ /* 0x180fe20000010887 */
[----:B------:R-:W-:Y:S07]  /*17bd0*/  FADD.FTZ R58, R137, R58 ;  /* 0x0000003a893a7221 */ /* 0x000fee0000010000 */
[----:B------:R-:W-:Y:S01]  /*17be0*/  MUFU.EX2 R105, R105 ;  /* 0x0000006900697308 */ /* 0x000fe20000000800 */
[-C--:B------:R-:W-:Y:S01]  /*17bf0*/  FFMA.FTZ R137, R172, R52.reuse, -R135 ;  /* 0x00000034ac897223 */ /* 0x080fe20000010887 */
[C---:B-----5:R-:W-:Y:S08]  /*17c00*/  HMMA.16816.F32.BF16 R4, R60.reuse, R64, R4 ;  /* 0x000000403c04723c */ /* 0x060ff00000041804 */
[----:B------:R-:W-:Y:S01]  /*17c10*/  MUFU.EX2 R104, R104 ;  /* 0x0000006800687308 */ /* 0x000fe20000000800 */
[----:B------:R-:W-:Y:S01]  /*17c20*/  FADD.FTZ R83, R83, R58 ;  /* 0x0000003a53537221 */ /* 0x000fe20000010000 */
[----:B------:R-:W-:Y:S01]  /*17c30*/  FADD.FTZ R58, R76, R79 ;  /* 0x0000004f4c3a7221 */ /* 0x000fe20000010000 */
[-C--:B------:R-:W-:Y:S07]  /*17c40*/  FFMA.FTZ R172, R180, R52.reuse, -R119 ;  /* 0x00000034b4ac7223 */ /* 0x080fee0000010877 */
[----:B------:R-:W-:Y:S01]  /*17c50*/  MUFU.EX2 R137, R137 ;  /* 0x0000008900897308 */ /* 0x000fe20000000800 */
[----:B------:R-:W-:Y:S01]  /*17c60*/  FADD.FTZ R78, R78, R83 ;  /* 0x000000534e4e7221 */ /* 0x000fe20000010000 */
[C---:B------:R-:W-:Y:S01]  /*17c70*/  HMMA.16816.F32.BF16 R8, R60.reuse, R66, R8 ;  /* 0x000000423c08723c */ /* 0x040fe20000041808 */
[----:B------:R-:W1:Y:S07]  /*17c80*/  LDSM.16.MT88.4 R64, [R123+0x9400] ;  /* 0x009400007b40783b */ /* 0x000e6e0000004200 */
[----:B------:R-:W-:Y:S01]  /*17c90*/  MUFU.EX2 R97, R97 ;  /* 0x0000006100617308 */ /* 0x000fe20000000800 */
[----:B------:R-:W-:Y:S01]  /*17ca0*/  FADD.FTZ R57, R77, R78 ;  /* 0x0000004e4d397221 */ /* 0x000fe20000010000 */
[----:B------:R-:W-:Y:S01]  /*17cb0*/  FADD.FTZ R81, R81, R58 ;  /* 0x0000003a51517221 */ /* 0x000fe20000010000 */
[-C--:B------:R-:W-:Y:S07]  /*17cc0*/  FFMA.FTZ R58, R129, R52.reuse, -R135 ;  /* 0x00000034813a7223 */ /* 0x080fee0000010887 */
[----:B------:R-:W-:Y:S01]  /*17cd0*/  MUFU.EX2 R172, R172 ;  /* 0x000000ac00ac7308 */ /* 0x000fe20000000800 */
[----:B------:R-:W-:Y:S01]  /*17ce0*/  FADD.FTZ R80, R80, R57 ;  /* 0x0000003950507221 */ /* 0x000fe20000010000 */
[----:B------:R-:W-:Y:S01]  /*17cf0*/  FADD.FTZ R112, R86, R81 ;  /* 0x0000005156707221 */ /* 0x000fe20000010000 */
[----:B------:R-:W-:Y:S07]  /*17d00*/  LDSM.16.MT88.4 R76, [R123+0xc400] ;  /* 0x00c400007b4c783b */ /* 0x000fee0000004200 */
[----:B------:R-:W-:Y:S01]  /*17d10*/  MUFU.EX2 R90, R90 ;  /* 0x0000005a005a7308 */ /* 0x000fe20000000800 */
[----:B------:R-:W-:Y:S01]  /*17d20*/  FADD.FTZ R57, R85, R80 ;  /* 0x0000005055397221 */ /* 0x000fe20000010000 */
[----:B------:R-:W-:Y:S01]  /*17d30*/  FADD.FTZ R112, R93, R112 ;  /* 0x000000705d707221 */ /* 0x000fe20000010000 */
[-C--:B------:R-:W-:Y:S07]  /*17d40*/  FFMA.FTZ R129, R134, R52.reuse, -R119 ;  /* 0x0000003486817223 */ /* 0x080fee0000010877 */
[----:B------:R-:W-:Y:S01]  /*17d50*/  MUFU.EX2 R107, R107 ;  /* 0x0000006b006b7308 */ /* 0x000fe20000000800 */
[----:B------:R-:W-:Y:S01]  /*17d60*/  FADD.FTZ R57, R84, R57 ;  /* 0x0000003954397221 */ /* 0x000fe20000010000 */
[-C--:B------:R-:W-:Y:S01]  /*17d70*/  FFMA.FTZ R133, R133, R52.reuse, -R135 ;  /* 0x0000003485857223 */ /* 0x080fe20000010887 */
[----:B------:R-:W-:Y:S07]  /*17d80*/  LDSM.16.MT88.4 R80, [R123+0xc800] ;  /* 0x00c800007b50783b */ /* 0x000fee0000004200 */
        /* <DEDUP_REMOVED lines=9> */
[-CC-:B------:R-:W-:Y:S01]  /*17e20*/  FFMA.FTZ R126, R126, R52.reuse, -R119.reuse ;  /* 0x000000347e7e7223 */ /* 0x180fe20000010877 */
[----:B------:R-:W-:Y:S01]  /*17e30*/  FFMA.FTZ R124, R124, R52, -R119 ;  /* 0x000000347c7c7223 */ /* 0x000fe20000010877 */
[----:B------:R-:W-:Y:S07]  /*17e40*/  ISETP.GT.AND P0, PT, R156, R145, PT ;  /* 0x000000919c00720c */ /* 0x000fee0003f04270 */
        /* <DEDUP_REMOVED lines=9> */
[----:B------:R-:W2:Y:S10]  /*17ee0*/  MUFU.EX2 R53, R131 ;  /* 0x0000008300357308 */ /* 0x000eb40000000800 */
[----:B------:R-:W-:Y:S10]  /*17ef0*/  MUFU.EX2 R55, R58 ;  /* 0x0000003a00377308 */ /* 0x000ff40000000800 */
[----:B------:R-:W3:Y:S10]  /*17f00*/  MUFU.EX2 R134, R59 ;  /* 0x0000003b00867308 */ /* 0x000ef40000000800 */
[----:B------:R-:W-:Y:S01]  /*17f10*/  MUFU.EX2 R129, R129 ;  /* 0x0000008100817308 */ /* 0x000fe20000000800 */
[----:B--2---:R-:W-:Y:S09]  /*17f20*/  F2FP.BF16.F32.PACK_AB R57, R53, R54 ;  /* 0x000000363539723e */ /* 0x004ff200000010ff */
[----:B------:R-:W-:Y:S10]  /*17f30*/  MUFU.EX2 R135, R135 ;  /* 0x0000008700877308 */ /* 0x000ff40000000800 */
[----:B------:R-:W-:Y:S01]  /*17f40*/  MUFU.EX2 R126, R126 ;  /* 0x0000007e007e7308 */ /* 0x000fe20000000800 */
[----:B---3--:R-:W-:Y:S09]  /*17f50*/  F2FP.BF16.F32.PACK_AB R59, R134, R55 ;  /* 0x00000037863b723e */ /* 0x008ff200000010ff */
        /* <DEDUP_REMOVED lines=16> */
[C---:B------:R-:W-:Y:S01]  /*18060*/  F2FP.BF16.F32.PACK_AB R62, R88.reuse, R91 ;  /* 0x0000005b583e723e */ /* 0x040fe200000010ff */
[----:B------:R-:W-:Y:S01]  /*18070*/  LDSM.16.MT88.4 R84, [R141+0xe800] ;  /* 0x00e800008d54783b */ /* 0x000fe20000004200 */
        /* <DEDUP_REMOVED lines=75> */
[C---:B--2---:R-:W-:Y:S08]  /*18530*/  HMMA.16816.F32.BF16 R20, R60.reuse, R68, R20 ;  /* 0x000000443c14723c */ /* 0x044ff00000041814 */
        /* <DEDUP_REMOVED lines=11> */
[----:B------:R-:W2:Y:S03]  /*185f0*/  MUFU.EX2 R130, R132 ;  /* 0x0000008400827308 */ /* 0x000ea60000000800 */
[----:B------:R-:W-:Y:S07]  /*18600*/  HMMA.16816.F32.BF16 R48, R60, R74, R48 ;  /* 0x0000004a3c30723c */ /* 0x000fee0000041830 */
[----:B------:R-:W-:Y:S01]  /*18610*/  MUFU.EX2 R73, R73 ;  /* 0x0000004900497308 */ /* 0x000fe20000000800 */
[----:B------:R-:W3:Y:S09]  /*18620*/  LDSM.16.MT88.4 R60, [R123+0xe800] ;  /* 0x00e800007b3c783b */ /* 0x000ef20000004200 */
[----:B------:R-:W4:Y:S01]  /*18630*/  MUFU.EX2 R72, R72 ;  /* 0x0000004800487308 */ /* 0x000f220000000800 */
[----:B--2---:R-:W-:Y:S02]  /*18640*/  F2FP.BF16.F32.PACK_AB R56, R130, R129 ;  /* 0x000000818238723e */ /* 0x004fe400000010ff */
[----:B----4-:R-:W-:Y:S07]  /*18650*/  F2FP.BF16.F32.PACK_AB R58, R72, R73 ;  /* 0x00000049483a723e */ /* 0x010fee00000010ff */
[C---:B-1----:R-:W-:Y:S01]  /*18660*/  HMMA.16816.F32.BF16 R4, R56.reuse, R64, R4 ;  /* 0x000000403804723c */ /* 0x042fe20000041804 */
[----:B------:R-:W-:Y:S10]  /*18670*/  MUFU.EX2 R65, R95 ;  /* 0x0000005f00417308 */ /* 0x000ff40000000800 */
[----:B------:R1:W2:Y:S01]  /*18680*/  MUFU.EX2 R64, R94 ;  /* 0x0000005e00407308 */ /* 0x0002a20000000800 */
[C---:B------:R-:W-:Y:S09]  /*18690*/  HMMA.16816.F32.BF16 R8, R56.reuse, R66, R8 ;  /* 0x000000423808723c */ /* 0x040ff20000041808 */
[----:B------:R-:W4:Y:S01]  /*186a0*/  MUFU.EX2 R66, R106 ;  /* 0x0000006a00427308 */ /* 0x000f220000000800 */
[-CC-:B------:R-:W-:Y:S01]  /*186b0*/  FFMA.FTZ R67, R127, R52.reuse, -R119.reuse ;  /* 0x000000347f437223 */ /* 0x180fe20000010877 */
[----:B------:R-:W-:Y:S01]  /*186c0*/  FFMA.FTZ R119, R125, R52, -R119 ;  /* 0x000000347d777223 */ /* 0x000fe20000010877 */
[C---:B------:R-:W-:Y:S07]  /*186d0*/  HMMA.16816.F32.BF16 R12, R56.reuse, R68, R12 ;  /* 0x00000044380c723c */ /* 0x040fee000004180c */
[----:B------:R-:W5:Y:S01]  /*186e0*/  MUFU.EX2 R67, R67 ;  /* 0x0000004300437308 */ /* 0x000f620000000800 */
[----:B-1----:R-:W1:Y:S01]  /*186f0*/  LDSM.16.MT88.4 R92, [R141+0xcc00] ;  /* 0x00cc00008d5c783b */ /* 0x002e620000004200 */
[----:B--2---:R-:W-:Y:S08]  /*18700*/  F2FP.BF16.F32.PACK_AB R69, R64, R65 ;  /* 0x000000414045723e */ /* 0x004ff000000010ff */
[----:B------:R-:W2:Y:S01]  /*18710*/  MUFU.EX2 R119, R119 ;  /* 0x0000007700777308 */ /* 0x000ea20000000800 */
[C---:B------:R-:W-:Y:S03]  /*18720*/  HMMA.16816.F32.BF16 R16, R56.reuse, R70, R16 ;  /* 0x000000463810723c */ /* 0x040fe60000041810 */
[----:B----4-:R-:W-:Y:S02]  /*18730*/  F2FP.BF16.F32.PACK_AB R71, R135, R66 ;  /* 0x000000428747723e */ /* 0x010fe400000010ff */
[----:B-----5:R-:W-:Y:S03]  /*18740*/  F2FP.BF16.F32.PACK_AB R68, R126, R67 ;  /* 0x000000437e44723e */ /* 0x020fe600000010ff */
[C---:B------:R-:W-:Y:S03]  /*18750*/  HMMA.16816.F32.BF16 R20, R56.reuse, R76, R20 ;  /* 0x0000004c3814723c */ /* 0x040fe60000041814 */
[----:B--2---:R-:W-:Y:S05]  /*18760*/  F2FP.BF16.F32.PACK_AB R70, R119, R124 ;  /* 0x0000007c7746723e */ /* 0x004fea00000010ff */
[C---:B------:R-:W-:Y:S01]  /*18770*/  HMMA.16816.F32.BF16 R24, R56.reuse, R78, R24 ;  /* 0x0000004e3818723c */ /* 0x040fe20000041818 */
[----:B------:R-:W-:Y:S07]  /*18780*/  LDSM.16.MT88.4 R76, [R141+0xec00] ;  /* 0x00ec00008d4c783b */ /* 0x000fee0000004200 */
[C---:B------:R-:W-:Y:S08]  /*18790*/  HMMA.16816.F32.BF16 R28, R56.reuse, R80, R28 ;  /* 0x00000050381c723c */ /* 0x040ff0000004181c */
[C---:B------:R-:W-:Y:S08]  /*187a0*/  HMMA.16816.F32.BF16 R32, R56.reuse, R82, R32 ;  /* 0x000000523820723c */ /* 0x040ff00000041820 */
[C---:B------:R-:W-:Y:S08]  /*187b0*/  HMMA.16816.F32.BF16 R36, R56.reuse, R84, R36 ;  /* 0x000000543824723c */ /* 0x040ff00000041824 */
[C---:B------:R-:W-:Y:S01]  /*187c0*/  HMMA.16816.F32.BF16 R40, R56.reuse, R86, R40 ;  /* 0x000000563828723c */ /* 0x040fe20000041828 */
[----:B------:R-:W2:Y:S07]  /*187d0*/  LDSM.16.MT88.4 R84, [R123+0xcc00] ;  /* 0x00cc00007b54783b */ /* 0x000eae0000004200 */
[C---:B---3--:R-:W-:Y:S03]  /*187e0*/  HMMA.16816.F32.BF16 R44, R56.reuse, R60, R44 ;  /* 0x0000003c382c723c */ /* 0x048fe6000004182c */
[----:B------:R-:W-:Y:S01]  /*187f0*/  FADD.FTZ R61, R107, R88 ;  /* 0x000000586b3d7221 */ /* 0x000fe20000010000 */
[----:B------:R-:W-:Y:S03]  /*18800*/  FADD.FTZ R60, R104, R105 ;  /* 0x00000069683c7221 */ /* 0x000fe60000010000 */
        /* <DEDUP_REMOVED lines=53> */
[----:B------:R-:W-:Y:S01]  /*18b60*/  @!UPT UIADD3 URZ, UPT, UPT, URZ, URZ, URZ ;  /* 0x000000fffffff290 */ /* 0x000fe2000fffe0ff */
[----:B------:R-:W-:Y:S11]  /*18b70*/  @P0 BRA `(.L_x_4477) ;  /* 0xffffffb000b40947 */ /* 0x000ff6000383ffff */
.L_x_4470:
        /* <DEDUP_REMOVED lines=12> */
.L_x_4491:
        /* <DEDUP_REMOVED lines=150> */
.L_x_4480:
[----:B------:R-:W-:Y:S05]  /*195a0*/  BSYNC.RECONVERGENT B0 ;  /* 0x0000000000007941 */ /* 0x000fea0003800200 */
.L_x_4479:
        /* <DEDUP_REMOVED lines=26> */
.L_x_4482:
[----:B------:R-:W-:Y:S05]  /*19750*/  BSYNC.RECONVERGENT B0 ;  /* 0x0000000000007941 */ /* 0x000fea0003800200 */
.L_x_4481:
        /* <DEDUP_REMOVED lines=14> */
.L_x_4484:
[----:B------:R-:W-:Y:S05]  /*19840*/  BSYNC.RECONVERGENT B0 ;  /* 0x0000000000007941 */ /* 0x000fea0003800200 */
.L_x_4483:
        /* <DEDUP_REMOVED lines=14> */
.L_x_4486:
[----:B------:R-:W-:Y:S05]  /*19930*/  BSYNC.RECONVERGENT B0 ;  /* 0x0000000000007941 */ /* 0x000fea0003800200 */
.L_x_4485:
[----:B------:R-:W-:-:S04]  /*19940*/  MOV R155, 0x0 ;  /* 0x00000000009b7802 */ /* 0x000fc80000000f00 */
[----:B-12345:R-:W-:Y:S05]  /*19950*/  @P6 RET.REL.NODEC R154 `(_ZN5flash24flash_fwd_splitkv_kernelI23Flash_fwd_kernel_traitsILi96ELi64ELi128ELi4ELb0ELb0EN7cutlass10bfloat16_tE19Flash_kernel_traitsILi96ELi64ELi128ELi4ES3_EELb0ELb0ELb1ELb0ELb0ELb1ELb1ELb1EEEvNS_16Flash_fwd_paramsE) ;  /* 0xfffffe649aa86950 */ /* 0x03efea0003c3ffff */
        /* <DEDUP_REMOVED lines=10> */
[----:B-1----:R-:W-:Y:S05]  /*19a00*/  @P0 RET.REL.NODEC R154 `(_ZN5flash24flash_fwd_splitkv_kernelI23Flash_fwd_kernel_traitsILi96ELi64ELi128ELi4ELb0ELb0EN7cutlass10bfloat16_tE19Flash_kernel_traitsILi96ELi64ELi128ELi4ES3_EELb0ELb0ELb1ELb0ELb0ELb1ELb1ELb1EEEvNS_16Flash_fwd_paramsE) ;  /* 0xfffffe649a7c0950 */ /* 0x002fea0003c3ffff */
[----:B------:R-:W-:Y:S01]  /*19a10*/  LEA R2, P0, R59, R62, 0x2 ;  /* 0x0000003e3b027211 */ /* 0x000fe200078010ff */
[----:B------:R-:W-:-:S03]  /*19a20*/  IMAD.MOV.U32 R155, RZ, RZ, 0x0 ;  /* 0x00000000ff9b7424 */ /* 0x000fc600078e00ff */
[----:B------:R-:W-:-:S05]  /*19a30*/  LEA.HI.X R3, R59, R63, R53, 0x2, P0 ;  /* 0x0000003f3b037211 */ /* 0x000fca00000f1435 */
[----:B------:R1:W-:Y:S02]  /*19a40*/  ST.E.128 desc[UR4][R2.64+0x4900], R4 ;  /* 0x0049000402007985 */ /* 0x0003e4000c101d04 */
[----:B-1----:R-:W-:Y:S05]  /*19a50*/  RET.REL.NODEC R154 `(_ZN5flash24flash_fwd_splitkv_kernelI23Flash_fwd_kernel_traitsILi96ELi64ELi128ELi4ELb0ELb0EN7cutlass10bfloat16_tE19Flash_kernel_traitsILi96ELi64ELi128ELi4ES3_EELb0ELb0ELb1ELb0ELb0ELb1ELb1ELb1EEEvNS_16Flash_fwd_paramsE) ;  /* 0xfffffe649a687950 */ /* 0x002fea0003c3ffff */
.L_x_4478:
[----:B------:R-:W-:Y:S01]  /*19a60*/  MOV R8, 0x2 ;  /* 0x0000000200087802 */ /* 0x000fe20000000f00 */
[----:B------:R-:W-:Y:S01]  /*19a70*/  IMAD.MOV.U32 R5, RZ, RZ, 0x1f ;  /* 0x0000001fff057424 */ /* 0x000fe200078e00ff */
[----:B------:R-:W-:-:S07]  /*19a80*/  MOV R7, 0xffffffff ;  /* 0xffffffff00077802 */ /* 0x000fce0000000f00 */
[----:B-----5:R-:W-:Y:S05]  /*19a90*/  WARPSYNC.COLLECTIVE R7, `(.L_x_4487) ;  /* 0x0000000007087348 */ /* 0x020fea0003c00000 */
[----:B------:R1:W2:Y:S02]  /*19aa0*/  SHFL.BFLY P0, R11, R169, R8, R5 ;  /* 0x0c000008a90b7389 */ /* 0x0002a40000000005 */
[----:B-12--5:R-:W-:Y:S05]  /*19ab0*/  ENDCOLLECTIVE ;  /* 0x000000000000791b */ /* 0x026fea0003800000 */
.L_x_4487:
[----:B------:R-:W-:Y:S02]  /*19ac0*/  IMAD.MOV.U32 R6, RZ, RZ, R11 ;  /* 0x000000ffff067224 */ /* 0x000fe400078e000b */
[----:B------:R-:W-:Y:S02]  /*19ad0*/  IMAD.MOV.U32 R8, RZ, RZ, 0x1 ;  /* 0x00000001ff087424 */ /* 0x000fe400078e00ff */
[----:B------:R-:W-:-:S05]  /*19ae0*/  FADD.FTZ R9, R6, R169 ;  /* 0x000000a906097221 */ /* 0x000fca0000010000 */
[----:B------:R-:W-:-:S07]  /*19af0*/  MOV R169, R9 ;  /* 0x0000000900a97202 */ /* 0x000fce0000000f00 */
[----:B------:R-:W-:Y:S05]  /*19b00*/  WARPSYNC.COLLECTIVE R7, `(.L_x_4488) ;  /* 0x0000000007087348 */ /* 0x000fea0003c00000 */
[----:B------:R1:W2:Y:S02]  /*19b10*/  SHFL.BFLY P0, R11, R169, R8, R5 ;  /* 0x0c000008a90b7389 */ /* 0x0002a40000000005 */
[----:B-12---:R-:W-:Y:S05]  /*19b20*/  ENDCOLLECTIVE ;  /* 0x000000000000791b */ /* 0x006fea0003800000 */
.L_x_4488:
[----:B------:R-:W-:Y:S01]  /*19b30*/  MOV R169, R170 ;  /* 0x000000aa00a97202 */ /* 0x000fe20000000f00 */
[----:B------:R-:W-:Y:S01]  /*19b40*/  IMAD.MOV.U32 R8, RZ, RZ, 0x2 ;  /* 0x00000002ff087424 */ /* 0x000fe200078e00ff */
[----:B------:R-:W-:-:S07]  /*19b50*/  MOV R6, R11 ;  /* 0x0000000b00067202 */ /* 0x000fce0000000f00 */
[----:B------:R-:W-:Y:S05]  /*19b60*/  WARPSYNC.COLLECTIVE R7, `(.L_x_4489) ;  /* 0x0000000007087348 */ /* 0x000fea0003c00000 */
[----:B------:R1:W2:Y:S02]  /*19b70*/  SHFL.BFLY P0, R11, R169, R8, R5 ;  /* 0x0c000008a90b7389 */ /* 0x0002a40000000005 */
[----:B-12---:R-:W-:Y:S05]  /*19b80*/  ENDCOLLECTIVE ;  /* 0x000000000000791b */ /* 0x006fea0003800000 */
.L_x_4489:
[----:B------:R-:W-:Y:S01]  /*19b90*/  FADD.FTZ R6, R9, R6 ;  /* 0x0000000609067221 */ /* 0x000fe20000010000 */
[----:B------:R-:W-:Y:S01]  /*19ba0*/  FADD.FTZ R10, R11, R170 ;  /* 0x000000aa0b0a7221 */ /* 0x000fe20000010000 */
[----:B------:R-:W-:-:S04]  /*19bb0*/  MOV R8, 0x1 ;  /* 0x0000000100087802 */ /* 0x000fc80000000f00 */
[----:B------:R-:W-:-:S07]  /*19bc0*/  MOV R169, R10 ;  /* 0x0000000a00a97202 */ /* 0x000fce0000000f00 */
[----:B------:R-:W-:Y:S05]  /*19bd0*/  WARPSYNC.COLLECTIVE R7, `(.L_x_4490) ;  /* 0x0000000007087348 */ /* 0x000fea0003c00000 */
[----:B------:R1:W2:Y:S02]  /*19be0*/  SHFL.BFLY P0, R11, R169, R8, R5 ;  /* 0x0c000008a90b7389 */ /* 0x0002a40000000005 */
[----:B-12---:R-:W-:Y:S05]  /*19bf0*/  ENDCOLLECTIVE ;  /* 0x000000000000791b */ /* 0x006fea0003800000 */
.L_x_4490:
[----:B------:R-:W-:Y:S05]  /*19c00*/  BRA `(.L_x_4491) ;  /* 0xfffffff0000c7947 */ /* 0x000fea000383ffff */
.L_x_4492:
        /* <DEDUP_REMOVED lines=15> */
.L_x_11627:


//--------------------- .text._ZN5flash24flash_fwd_splitkv_kernelI23Flash_fwd_kernel_traitsILi96ELi64ELi128ELi4ELb0ELb0EN7cutlass10bfloat16_tE19Flash_kernel_traitsILi96ELi64ELi128ELi4ES3_EELb0ELb1ELb0ELb0ELb1ELb0ELb0ELb0EEEvNS_16Flash_fwd_paramsE --------------------------
	.section	.text._ZN5flash24flash_fwd_splitkv_kernelI23Flash_fwd_kernel_traitsILi96ELi64ELi128ELi4ELb0ELb0EN7cutlass10bfloat16_tE19Flash_kernel_traitsILi96ELi64ELi128ELi4ES3_EELb0ELb1ELb0ELb0ELb1ELb0ELb0ELb0EEEvNS_16Flash_fwd_paramsE,"ax",@progbits
	.align	128
        .global         _ZN5flash24flash_fwd_splitkv_kernelI23Flash_fwd_kernel_traitsILi96ELi64ELi128ELi4ELb0ELb0EN7cutlass10bfloat16_tE19Flash_kernel_traitsILi96ELi64ELi128ELi4ES3_EELb0ELb1ELb0ELb0ELb1ELb0ELb0ELb0EEEvNS_16Flash_fwd_paramsE
        .type           _ZN5flash24flash_fwd_splitkv_kernelI23Flash_fwd_kernel_traitsILi96ELi64ELi128ELi4ELb0ELb0EN7cutlass10bfloat16_tE19Flash_kernel_traitsILi96ELi64ELi128ELi4ES3_EELb0ELb1ELb0ELb0ELb1ELb0ELb0ELb0EEEvNS_16Flash_fwd_paramsE,@function
        .size           _ZN5flash24flash_fwd_splitkv_kernelI23Flash_fwd_kernel_traitsILi96ELi64ELi128ELi4ELb0ELb0EN7cutlass10bfloat16_tE19Flash_kernel_traitsILi96ELi64ELi128ELi4ES3_EELb0ELb1ELb0ELb0ELb1ELb0ELb0ELb0EEEvNS_16Flash_fwd_paramsE,(.L_x_11628 - _ZN5flash24flash_fwd_splitkv_kernelI23Flash_fwd_kernel_traitsILi96ELi64ELi128ELi4ELb0ELb0EN7cutlass10bfloat16_tE19Flash_kernel_traitsILi96ELi64ELi128ELi4ES3_EELb0ELb1ELb0ELb0ELb1ELb0ELb0ELb0EEEvNS_16Flash_fwd_paramsE)
        .other          _ZN5flash24flash_fwd_splitkv_kernelI23Flash_fwd_kernel_traitsILi96ELi64ELi128ELi4ELb0ELb0EN7cutlass10bfloat16_tE19Flash_kernel_traitsILi96ELi64ELi128ELi4ES3_EELb0ELb1ELb0ELb0ELb1ELb0ELb0ELb0EEEvNS_16Flash_fwd_paramsE,@"STO_CUDA_ENTRY STV_DEFAULT"
_ZN5flash24flash_fwd_splitkv_kernelI23Flash_fwd_kernel_traitsILi96ELi64ELi128ELi4ELb0ELb0EN7cutlass10bfloat16_tE19Flash_kernel_traitsILi96ELi64ELi128ELi4ES3_EELb0ELb1ELb0ELb0ELb1ELb0ELb0ELb0EEEvNS_16Flash_fwd_paramsE:
.text._ZN5flash24flash_fwd_splitkv_kernelI23Flash_fwd_kernel_traitsILi96ELi64ELi128ELi4ELb0ELb0EN7cutlass10bfloat16_tE19Flash_kernel_traitsILi96ELi64ELi128ELi4ES3_EELb0ELb1ELb0ELb0ELb1ELb0ELb0ELb0EEEvNS_16Flash_fwd_paramsE:
[----:B------:R-:W-:Y:S01]  /*0000*/  LDC R1, c[0x0][0x37c] ;  /* 0x0000df00ff017b82 */ /* 0x000fe20000000800 */
[----:B------:R-:W1:Y:S07]  /*0010*/  S2R R15, SR_CTAID.X ;  /* 0x00000000000f7919 */ /* 0x000e6e0000002500 */
[----:B------:R-:W2:Y:S01]  /*0020*/  LDC.64 R2, c[0x0][0x348] ;  /* 0x0000d200ff027b82 */ /* 0x000ea20000000a00 */
[----:B------:R-:W-:Y:S01]  /*0030*/  BSSY.RECONVERGENT B3, `(.L_x_4493) ;  /* 0x0000005000037945 */ /* 0x000fe20003800200 */
[----:B------:R-:W-:Y:S01]  /*0040*/  MOV R170, 0x80 ;  /* 0x0000008000aa7802 */ /* 0x000fe20000000f00 */
[----:B------:R-:W3:Y:S01]  /*0050*/  S2R R173, SR_CTAID.Y ;  /* 0x0000000000ad7919 */ /* 0x000ee20000002600 */
[----:B------:R-:W4:Y:S05]  /*0060*/  S2R R172, SR_CTAID.Z ;  /* 0x0000000000ac7919 */ /* 0x000f2a0000002700 */
[----:B-1234-:R-:W-:Y:S05]  /*0070*/  CALL.REL.NOINC `($_ZN5flash24flash_fwd_splitkv_kernelI23Flash_fwd_kernel_traitsILi96ELi64ELi128ELi4ELb0ELb0EN7cutlass10bfloat16_tE19Flash_kernel_traitsILi96ELi64ELi128ELi4ES3_EELb0ELb1ELb0ELb0ELb1ELb0ELb0ELb0EEEvNS_16Flash_fwd_paramsE$_ZN5flash30compute_attn_1rowblock_splitkvI23Flash_fwd_kernel_traitsILi96ELi64ELi128ELi4ELb0ELb0EN7cutlass10bfloat16_tE19Flash_kernel_traitsILi96ELi64ELi128ELi4ES3_EELb0ELb1ELb0ELb0ELb1ELb0ELb0ELb0ENS_16Flash_fwd_paramsEEEvRKT8_iiiii) ;  /* 0x0000000000087944 */ /* 0x01efea0003c00000 */
[----:B------:R-:W-:Y:S05]  /*0080*/  BSYNC.RECONVERGENT B3 ;  /* 0x0000000000037941 */ /* 0x000fea0003800200 */
.L_x_4493:
[----:B------:R-:W-:Y:S05]  /*0090*/  EXIT ;  /* 0x000000000000794d */ /* 0x000fea0003800000 */
        .type           $_ZN5flash24flash_fwd_splitkv_kernelI23Flash_fwd_kernel_traitsILi96ELi64ELi128ELi4ELb0ELb0EN7cutlass10bfloat16_tE19Flash_kernel_traitsILi96ELi64ELi128ELi4ES3_EELb0ELb1ELb0ELb0ELb1ELb0ELb0ELb0EEEvNS_16Flash_fwd_paramsE$_ZN5flash30compute_attn_1rowblock_splitkvI23Flash_fwd_kernel_traitsILi96ELi64ELi128ELi4ELb0ELb0EN7cutlass10bfloat16_tE19Flash_kernel_traitsILi96ELi64ELi128ELi4ES3_EELb0ELb1ELb0ELb0ELb1ELb0ELb0ELb0ENS_16Flash_fwd_paramsEEEvRKT8_iiiii,@function
        .size           $_ZN5flash24flash_fwd_splitkv_kernelI23Flash_fwd_kernel_traitsILi96ELi64ELi128ELi4ELb0ELb0EN7cutlass10bfloat16_tE19Flash_kernel_traitsILi96ELi64ELi128ELi4ES3_EELb0ELb1ELb0ELb0ELb1ELb0ELb0ELb0EEEvNS_16Flash_fwd_paramsE$_ZN5flash30compute_attn_1rowblock_splitkvI23Flash_fwd_kernel_traitsILi96ELi64ELi128ELi4ELb0ELb0EN7cutlass10bfloat16_tE19Flash_kernel_traitsILi96ELi64ELi128ELi4ES3_EELb0ELb1ELb0ELb0ELb1ELb0ELb0ELb0ENS_16Flash_fwd_paramsEEEvRKT8_iiiii,(.L_x_11628 - $_ZN5flash24flash_fwd_splitkv_kernelI23Flash_fwd_kernel_traitsILi96ELi64ELi128ELi4ELb0ELb0EN7cutlass10bfloat16_tE19Flash_kernel_traitsILi96ELi64ELi128ELi4ES3_EELb0ELb1ELb0ELb0ELb1ELb0ELb0ELb0EEEvNS_16Flash_fwd_paramsE$_ZN5flash30compute_attn_1rowblock_splitkvI23Flash_fwd_kernel_traitsILi96ELi64ELi128ELi4ELb0ELb0EN7cutlass10bfloat16_tE19Flash_kernel_traitsILi96ELi64ELi128ELi4ES3_EELb0ELb1ELb0ELb0ELb1ELb0ELb0ELb0ENS_16Flash_fwd_paramsEEEvRKT8_iiiii)
$_ZN5flash24flash_fwd_splitkv_kernelI23Flash_fwd_kernel_traitsILi96ELi64ELi128ELi4ELb0ELb0EN7cutlass10bfloat16_tE19Flash_kernel_traitsILi96ELi64ELi128ELi4ES3_EELb0ELb1ELb0ELb0ELb1ELb0ELb0ELb0EEEvNS_16Flash_fwd_paramsE$_ZN5flash30compute_attn_1rowblock_splitkvI23Flash_fwd_kernel_traitsILi96ELi64ELi128ELi4ELb0ELb0EN7cutlass10bfloat16_tE19Flash_kernel_traitsILi96ELi64ELi128ELi4ES3_EELb0ELb1ELb0ELb0ELb1ELb0ELb0ELb0ENS_16Flash_fwd_paramsEEEvRKT8_iiiii:
        /* <DEDUP_REMOVED lines=39> */
.L_x_4495:
[----:B------:R-:W-:Y:S05]  /*0310*/  BSYNC.RECONVERGENT B0 ;  /* 0x0000000000007941 */ /* 0x000fea0003800200 */
.L_x_4494:
[----:B------:R-:W-:Y:S04]  /*0320*/  BSSY.RECONVERGENT B0, `(.L_x_4496) ;  /* 0x0000007000007945 */ /* 0x000fe80003800200 */
[----:B------:R-:W-:Y:S05]  /*0330*/  @!P3 BRA `(.L_x_4497) ;  /* 0x000000000014b947 */ /* 0x000fea0003800000 */
[----:B------:R-:W4:Y:S02]  /*0340*/  LD.E.U8 R6, desc[UR4][R2.64+0x1b2] ;  /* 0x0001b20402067980 */ /* 0x000f24000c101100 */
[----:B----4-:R-:W-:-:S13]  /*0350*/  ISETP.NE.AND P1, PT, R6, RZ, PT ;  /* 0x000000ff0600720c */ /* 0x010fda0003f25270 */
[----:B------:R-:W4:Y:S02]  /*0360*/  @P1 LD.E R6, desc[UR4][R10.64+0x4] ;  /* 0x000004040a061980 */ /* 0x000f24000c101900 */
[----:B----45:R-:W-:-:S06]  /*0370*/  @P1 IADD3 R53, PT, PT, R6, -R13, RZ ;  /* 0x8000000d06351210 */ /* 0x030fcc0007ffe0ff */
[----:B------:R4:W5:Y:S02]  /*0380*/  @!P1 LD.E R53, desc[UR4][R10.64] ;  /* 0x000000040a359980 */ /* 0x000964000c101900 */
.L_x_4497:
[----:B------:R-:W-:Y:S05]  /*0390*/  BSYNC.RECONVERGENT B0 ;  /* 0x0000000000007941 */ /* 0x000fea0003800200 */
.L_x_4496:
        /* <DEDUP_REMOVED lines=8> */
.L_x_4499:
[----:B------:R-:W5:Y:S01]  /*0420*/  LD.E.64 R6, desc[UR4][R2.64+0x108] ;  /* 0x0001080402067980 */ /* 0x000f62000c101b00 */
[----:B------:R-:W-:Y:S01]  /*0430*/  BSSY.RECONVERGENT B0, `(.L_x_4501) ;  /* 0x0000006000007945 */ /* 0x000fe20003800200 */
[----:B------:R-:W-:Y:S01]  /*0440*/  IMAD.MOV.U32 R5, RZ, RZ, RZ ;  /* 0x000000ffff057224 */ /* 0x000fe200078e00ff */
[----:B-----5:R-:W-:-:S04]  /*0450*/  ISETP.NE.U32.AND P0, PT, R6, RZ, PT ;  /* 0x000000ff0600720c */ /* 0x020fc80003f05070 */
[----:B------:R-:W-:-:S13]  /*0460*/  ISETP.NE.AND.EX P0, PT, R7, RZ, PT, P0 ;  /* 0x000000ff0700720c */ /* 0x000fda0003f05300 */
[----:B------:R-:W-:Y:S05]  /*0470*/  @!P0 BRA `(.L_x_4502) ;  /* 0x0000000000048947 */ /* 0x000fea0003800000 */
[----:B------:R1:W5:Y:S02]  /*0480*/  LD.E R5, desc[UR4][R2.64+0xbc] ;  /* 0x0000bc0402057980 */ /* 0x000364000c101900 */
.L_x_4502:
[----:B------:R-:W-:Y:S05]  /*0490*/  BSYNC.RECONVERGENT B0 ;  /* 0x0000000000007941 */ /* 0x000fea0003800200 */
.L_x_4501:
[----:B-----5:R-:W-:Y:S02]  /*04a0*/  IADD3 R53, PT, PT, R5, R53, -R12 ;  /* 0x0000003505357210 */ /* 0x020fe40007ffe80c */
.L_x_4500:
[----:B------:R-:W-:Y:S05]  /*04b0*/  BSYNC.RECONVERGENT B1 ;  /* 0x0000000000017941 */ /* 0x000fea0003800200 */
.L_x_4498:
[----:B------:R-:W-:Y:S01]  /*04c0*/  IMAD.SHL.U32 R174, R15, 0x40, RZ ;  /* 0x000000400fae7824 */ /* 0x000fe200078e00ff */
[----:B------:R-:W-:Y:S01]  /*04d0*/  MOV R6, R170 ;  /* 0x000000aa00067202 */ /* 0x000fe20000000f00 */
[----:B------:R-:W-:-:S03]  /*04e0*/  IMAD.MOV.U32 R7, RZ, RZ, 0x0 ;  /* 0x00000000ff077424 */ /* 0x000fc600078e00ff */
[----:B------:R-:W-:-:S13]  /*04f0*/  ISETP.GT.AND P0, PT, R131, R174, PT ;  /* 0x000000ae8300720c */ /* 0x000fda0003f04270 */
[----:B-1234-:R-:W-:Y:S05]  /*0500*/  @!P0 RET.REL.NODEC R6 `(_ZN5flash24flash_fwd_splitkv_kernelI23Flash_fwd_kernel_traitsILi96ELi64ELi128ELi4ELb0ELb0EN7cutlass10bfloat16_tE19Flash_kernel_traitsILi96ELi64ELi128ELi4ES3_EELb0ELb1ELb0ELb0ELb1ELb0ELb0ELb0EEEvNS_16Flash_fwd_paramsE) ;  /* 0xfffffff806bc8950 */ /* 0x01efea0003c3ffff */
        /* <DEDUP_REMOVED lines=77> */
.L_x_4505:
[----:B------:R-:W-:Y:S05]  /*09e0*/  BSYNC.RECONVERGENT B0 ;  /* 0x0000000000007941 */ /* 0x000fea0003800200 */
.L_x_4504:
        /* <DEDUP_REMOVED lines=14> */
.L_x_4507:
[----:B------:R-:W-:Y:S05]  /*0ad0*/  BSYNC.RECONVERGENT B0 ;  /* 0x0000000000007941 */ /* 0x000fea0003800200 */
.L_x_4506:
[----:B------:R-:W-:Y:S01]  /*0ae0*/  MOV R171, 0x0 ;  /* 0x0000000000ab7802 */ /* 0x000fe20000000f00 */
[----:B------:R1:W-:Y:S03]  /*0af0*/  @!P4 ST.E desc[UR4][R4.64], R3 ;  /* 0x000000030400c985 */ /* 0x0003e6000c101904 */
[----:B-12--5:R-:W-:Y:S05]  /*0b00*/  @P3 RET.REL.NODEC R170 `(_ZN5flash24flash_fwd_splitkv_kernelI23Flash_fwd_kernel_traitsILi96ELi64ELi128ELi4ELb0ELb0EN7cutlass10bfloat16_tE19Flash_kernel_traitsILi96ELi64ELi128ELi4ES3_EELb0ELb1ELb0ELb0ELb1ELb0ELb0ELb0EEEvNS_16Flash_fwd_paramsE) ;  /* 0xfffffff4aa3c3950 */ /* 0x026fea0003c3ffff */
[----:B------:R-:W-:Y:S02]  /*0b10*/  MOV R3, 0x7f800000 ;  /* 0x7f80000000037802 */ /* 0x000fe40000000f00 */
[----:B------:R-:W-:-:S03]  /*0b20*/  MOV R171, 0x0 ;  /* 0x0000000000ab7802 */ /* 0x000fc60000000f00 */
[----:B------:R1:W-:Y:S02]  /*0b30*/  ST.E desc[UR4][R4.64+0x80], R3 ;  /* 0x0000800304007985 */ /* 0x0003e4000c101904 */
[----:B-1----:R-:W-:Y:S05]  /*0b40*/  RET.REL.NODEC R170 `(_ZN5flash24flash_fwd_splitkv_kernelI23Flash_fwd_kernel_traitsILi96ELi64ELi128ELi4ELb0ELb0EN7cutlass10bfloat16_tE19Flash_kernel_traitsILi96ELi64ELi128ELi4ES3_EELb0ELb1ELb0ELb0ELb1ELb0ELb0ELb0EEEvNS_16Flash_fwd_paramsE) ;  /* 0xfffffff4aa2c7950 */ /* 0x002fea0003c3ffff */
.L_x_4503:
        /* <DEDUP_REMOVED lines=14> */
[----:B------:R-:W4:Y:S01]  /*0c30*/  LD.E R17, desc[UR4][R2.64+0x68] ;  /* 0x0000680402117980 */ /* 0x000f22000c101900 */
[----:B------:R-:W-:-:S03]  /*0c40*/  LEA R8, R117, 0xffffff80, 0x7 ;  /* 0xffffff8075087811 */ /* 0x000fc600078e38ff */
[----:B------:R-:W4:Y:S01]  /*0c50*/  LD.E.64 R22, desc[UR4][R2.64+0x20] ;  /* 0x0000200402167980 */ /* 0x000f22000c101b00 */
[----:B-1----:R-:W-:-:S03]  /*0c60*/  IABS R4, R8 ;  /* 0x0000000800047213 */ /* 0x002fc60000000000 */
[----:B------:R-:W4:Y:S04]  /*0c70*/  LD.E.64 R160, desc[UR4][R2.64+0x38] ;  /* 0x0000380402a07980 */ /* 0x000f28000c101b00 */
[----:B------:R-:W4:Y:S04]  /*0c80*/  LD.E.64 R20, desc[UR4][R2.64+0x50] ;  /* 0x0000500402147980 */ /* 0x000f28000c101b00 */
[----:B------:R1:W5:Y:S04]  /*0c90*/  LD.E.64 R28, desc[UR4][R2.64+0x58] ;  /* 0x00005804021c7980 */ /* 0x000368000c101b00 */
        /* <DEDUP_REMOVED lines=32> */
[----:B------:R-:W3:Y:S01]  /*0ea0*/  LD.E R4, desc[UR4][R26.64] ;  /* 0x000000041a047980 */ /* 0x000ee2000c101900 */
[----:B----4-:R-:W-:-:S04]  /*0eb0*/  IABS R5, R17 ;  /* 0x0000001100057213 */ /* 0x010fc80000000000 */
[----:B------:R-:W4:Y:S08]  /*0ec0*/  I2F.RP R7, R5 ;  /* 0x0000000500077306 */ /* 0x000f300000209400 */
[----:B----4-:R-:W4:Y:S02]  /*0ed0*/  MUFU.RCP R24, R7 ;  /* 0x0000000700187308 */ /* 0x010f240000001000 */
[----:B----4-:R-:W-:-:S06]  /*0ee0*/  IADD3 R24, PT, PT, R24, 0xffffffe, RZ ;  /* 0x0ffffffe18187810 */ /* 0x010fcc0007ffe0ff */
[----:B------:R-:W4:Y:S01]  /*0ef0*/  F2I.FTZ.U32.TRUNC.NTZ R25, R24 ;  /* 0x0000001800197305 */ /* 0x000f22000021f000 */
[----:B------:R-:W-:Y:S01]  /*0f00*/  IABS R6, R172 ;  /* 0x000000ac00067213 */ /* 0x000fe20000000000 */
[----:B----4-:R-:W-:Y:S01]  /*0f10*/  IMAD.MOV R0, RZ, RZ, -R25 ;  /* 0x000000ffff007224 */ /* 0x010fe200078e0a19 */
        /* <DEDUP_REMOVED lines=11> */
[----:B------:R-:W-:Y:S01]  /*0fd0*/  IMAD.MOV R11, RZ, RZ, -R11 ;  /* 0x000000ffff0b7224 */ /* 0x000fe200078e0a0b */
[----:B------:R-:W-:Y:S02]  /*0fe0*/  @!P1 IADD3 R9, PT, PT, R9, 0x1, RZ ;  /* 0x0000000109099810 */ /* 0x000fe40007ffe0ff */
[----:B------:R-:W-:Y:S01]  /*0ff0*/  ISETP.GE.AND P0, PT, R7, RZ, PT ;  /* 0x000000ff0700720c */ /* 0x000fe20003f06270 */
[----:B------:R-:W-:Y:S01]  /*1000*/  IMAD R8, R13, R11, R8 ;  /* 0x0000000b0d087224 */ /* 0x000fe200078e0208 */
[----:B------:R-:W-:-:S07]  /*1010*/  ISETP.NE.AND P1, PT, R17, RZ, PT ;  /* 0x000000ff1100720c */ /* 0x000fce0003f25270 */
[----:B------:R-:W-:Y:S01]  /*1020*/  @P2 VIADD R9, R9, 0x1 ;  /* 0x0000000109092836 */ /* 0x000fe20000000000 */
[----:B------:R-:W-:-:S03]  /*1030*/  SHF.R.S32.HI R11, RZ, 0x1f, R8 ;  /* 0x0000001fff0b7819 */ /* 0x000fc60000011408 */
[----:B------:R-:W-:-:S05]  /*1040*/  IMAD.MOV.U32 R7, RZ, RZ, R9 ;  /* 0x000000ffff077224 */ /* 0x000fca00078e0009 */
[----:B------:R-:W-:Y:S02]  /*1050*/  @!P0 IADD3 R7, PT, PT, -R7, RZ, RZ ;  /* 0x000000ff07078210 */ /* 0x000fe40007ffe1ff */
[----:B------:R-:W-:-:S05]  /*1060*/  @!P1 LOP3.LUT R7, RZ, R17, RZ, 0x33, !PT ;  /* 0x00000011ff079212 */ /* 0x000fca00078e33ff */
[----:B------:R-:W-:Y:S01]  /*1070*/  IMAD R9, R21, R7, RZ ;  /* 0x0000000715097224 */ /* 0x000fe200078e02ff */
[----:B---3--:R-:W-:Y:S01]  /*1080*/  SHF.R.S32.HI R0, RZ, 0x1f, R4 ;  /* 0x0000001fff007819 */ /* 0x008fe20000011404 */
[-C--:B------:R-:W-:Y:S02]  /*1090*/  IMAD R5, R23, R4.reuse, RZ ;  /* 0x0000000417057224 */ /* 0x080fe400078e02ff */
[----:B------:R-:W-:-:S04]  /*10a0*/  IMAD.WIDE.U32 R12, R22, R4, RZ ;  /* 0x00000004160c7225 */ /* 0x000fc800078e00ff */
[----:B------:R-:W-:-:S05]  /*10b0*/  IMAD R5, R22, R0, R5 ;  /* 0x0000000016057224 */ /* 0x000fca00078e0205 */
[----:B------:R-:W-:Y:S01]  /*10c0*/  IADD3 R13, PT, PT, R13, R5, RZ ;  /* 0x000000050d0d7210 */ /* 0x000fe20007ffe0ff */
[----:B------:R-:W-:-:S04]  /*10d0*/  IMAD R5, R161, R8, RZ ;  /* 0x00000008a1057224 */ /* 0x000fc800078e02ff */
[----:B------:R-:W-:Y:S02]  /*10e0*/  IMAD R5, R160, R11, R5 ;  /* 0x0000000ba0057224 */ /* 0x000fe400078e0205 */
[----:B------:R-:W-:-:S04]  /*10f0*/  IMAD.WIDE.U32 R12, R8, R160, R12 ;  /* 0x000000a0080c7225 */ /* 0x000fc800078e000c */
[----:B------:R-:W-:Y:S01]  /*1100*/  IMAD.IADD R13, R13, 0x1, R5 ;  /* 0x000000010d0d7824 */ /* 0x000fe200078e0205 */
[----:B------:R-:W-:-:S05]  /*1110*/  SHF.R.S32.HI R5, RZ, 0x1f, R7 ;  /* 0x0000001fff057819 */ /* 0x000fca0000011407 */
[----:B------:R-:W-:Y:S02]  /*1120*/  IMAD R9, R20, R5, R9 ;  /* 0x0000000514097224 */ /* 0x000fe400078e0209 */
[----:B--2---:R-:W-:Y:S02]  /*1130*/  IMAD R5, R19, R4, RZ ;  /* 0x0000000413057224 */ /* 0x004fe400078e02ff */
        /* <DEDUP_REMOVED lines=8> */
.L_x_4509:
        /* <DEDUP_REMOVED lines=47> */
[----:B------:R-:W-:Y:S02]  /*14b0*/  LEA R8, R117, 0xffffff80, 0x7 ;  /* 0xffffff8075087811 */ /* 0x000fe400078e38ff */
[----:B------:R-:W-:Y:S01]  /*14c0*/  @!P3 SHF.R.S32.HI R5, RZ, 0x1f, R12 ;  /* 0x0000001fff05b819 */ /* 0x000fe2000001140c */
[----:B------:R-:W-:Y:S01]  /*14d0*/  IMAD.MOV.U32 R22, RZ, RZ, R10 ;  /* 0x000000ffff167224 */ /* 0x000fe200078e000a */
[----:B------:R-:W-:Y:S02]  /*14e0*/  MOV R23, R9 ;  /* 0x0000000900177202 */ /* 0x000fe40000000f00 */
[----:B------:R-:W-:Y:S01]  /*14f0*/  @P2 IADD3 R7, PT, PT, R7, 0x1, RZ ;  /* 0x0000000107072810 */ /* 0x000fe20007ffe0ff */
[-C--:B------:R-:W-:Y:S02]  /*1500*/  IMAD R4, R161, R8.reuse, RZ ;  /* 0x00000008a1047224 */ /* 0x080fe400078e02ff */
[----:B------:R-:W-:Y:S01]  /*1510*/  IMAD.WIDE.U32 R22, R160, R8, R22 ;  /* 0x00000008a0167225 */ /* 0x000fe200078e0016 */
[----:B------:R-:W-:-:S02]  /*1520*/  @!P1 IADD3 R7, PT, PT, -R7, RZ, RZ ;  /* 0x000000ff07079210 */ /* 0x000fc40007ffe1ff */
[----:B------:R-:W-:Y:S01]  /*1530*/  @!P0 LOP3.LUT R7, RZ, R17, RZ, 0x33, !PT ;  /* 0x00000011ff078212 */ /* 0x000fe200078e33ff */
[----:B------:R-:W-:Y:S02]  /*1540*/  @!P3 IMAD R0, R5, R54, R0 ;  /* 0x000000360500b224 */ /* 0x000fe400078e0200 */
[----:B------:R-:W-:Y:S01]  /*1550*/  @!P3 IMAD.WIDE.U32 R24, R54, R12, RZ ;  /* 0x0000000c3618b225 */ /* 0x000fe200078e00ff */
[----:B------:R-:W-:-:S03]  /*1560*/  @!P3 SHF.R.S32.HI R5, RZ, 0x1f, R11 ;  /* 0x0000001fff05b819 */ /* 0x000fc6000001140b */
[----:B------:R-:W-:Y:S01]  /*1570*/  IMAD.IADD R23, R23, 0x1, R4 ;  /* 0x0000000117177824 */ /* 0x000fe200078e0204 */
[----:B------:R-:W-:Y:S01]  /*1580*/  SHF.R.S32.HI R4, RZ, 0x1f, R7 ;  /* 0x0000001fff047819 */ /* 0x000fe20000011407 */
[----:B------:R-:W-:Y:S01]  /*1590*/  @!P3 IMAD.IADD R25, R25, 0x1, R0 ;  /* 0x000000011919b824 */ /* 0x000fe200078e0200 */
[----:B------:R-:W-:Y:S01]  /*15a0*/  @P3 IADD3 R12, PT, PT, R12, R13, RZ ;  /* 0x0000000d0c0c3210 */ /* 0x000fe20007ffe0ff */
[----:B----4-:R-:W-:Y:S02]  /*15b0*/  @!P3 IMAD R0, R19, R11, RZ ;  /* 0x0000000b1300b224 */ /* 0x010fe400078e02ff */
[----:B------:R-:W-:Y:S02]  /*15c0*/  IMAD R9, R21, R7, RZ ;  /* 0x0000000715097224 */ /* 0x000fe400078e02ff */
[C---:B------:R-:W-:Y:S02]  /*15d0*/  @!P3 IMAD R0, R18.reuse, R5, R0 ;  /* 0x000000051200b224 */ /* 0x040fe400078e0200 */
[----:B------:R-:W-:-:S04]  /*15e0*/  @!P3 IMAD.WIDE.U32 R18, R18, R11, R24 ;  /* 0x0000000b1212b225 */ /* 0x000fc800078e0018 */
[C---:B------:R-:W-:Y:S02]  /*15f0*/  IMAD R9, R20.reuse, R4, R9 ;  /* 0x0000000414097224 */ /* 0x040fe400078e0209 */
[----:B------:R-:W-:-:S04]  /*1600*/  IMAD.WIDE.U32 R10, R20, R7, R22 ;  /* 0x00000007140a7225 */ /* 0x000fc800078e0016 */
[-C--:B------:R-:W-:Y:S02]  /*1610*/  @P3 IMAD R4, R55, R12.reuse, RZ ;  /* 0x0000000c37043224 */ /* 0x080fe400078e02ff */
[----:B------:R-:W-:Y:S01]  /*1620*/  @P3 IMAD.WIDE.U32 R12, R54, R12, RZ ;  /* 0x0000000c360c3225 */ /* 0x000fe200078e00ff */
[----:B------:R-:W-:Y:S02]  /*1630*/  @!P3 IADD3 R19, PT, PT, R19, R0, RZ ;  /* 0x000000001313b210 */ /* 0x000fe40007ffe0ff */
[----:B------:R-:W-:Y:S01]  /*1640*/  IADD3 R9, PT, PT, R11, R9, RZ ;  /* 0x000000090b097210 */ /* 0x000fe20007ffe0ff */
[----:B------:R-:W-:Y:S01]  /*1650*/  @P3 IMAD.IADD R19, R13, 0x1, R4 ;  /* 0x000000010d133824 */ /* 0x000fe200078e0204 */
[----:B------:R-:W-:Y:S02]  /*1660*/  @P3 MOV R18, R12 ;  /* 0x0000000c00123202 */ /* 0x000fe40000000f00 */
[----:B------:R-:W-:Y:S02]  /*1670*/  MOV R11, RZ ;  /* 0x000000ff000b7202 */ /* 0x000fe40000000f00 */
.L_x_4510:
[----:B------:R-:W-:Y:S05]  /*1680*/  BSYNC.RECONVERGENT B0 ;  /* 0x0000000000007941 */ /* 0x000fea0003800200 */
.L_x_4508:
        /* <DEDUP_REMOVED lines=27> */
[----:B------:R-:W-:Y:S02]  /*1840*/  ISETP.GE.AND P0, PT, R0, RZ, PT ;  /* 0x000000ff0000720c */ /* 0x000fe40003f06270 */
[----:B------:R-:W-:Y:S01]  /*1850*/  MOV R0, 0x400 ;  /* 0x0000040000007802 */ /* 0x000fe20000000f00 */
[----:B-----5:R-:W-:-:S03]  /*1860*/  IMAD R6, R11, R54, RZ ;  /* 0x000000360b067224 */ /* 0x020fc600078e02ff */
[----:B-1----:R-:W-:Y:S01]  /*1870*/  LEA R7, R7, R0, 0x18 ;  /* 0x0000000007077211 */ /* 0x002fe200078ec0ff */
[----:B------:R-:W-:Y:S02]  /*1880*/  IMAD.SHL.U32 R0, R171, 0x8, RZ ;  /* 0x00000008ab007824 */ /* 0x000fe400078e00ff */
[----:B------:R-:W-:Y:S01]  /*1890*/  @P1 VIADD R16, R16, 0x1 ;  /* 0x0000000110101836 */ /* 0x000fe20000000000 */
[--C-:B------:R-:W-:Y:S01]  /*18a0*/  SHF.R.U32.HI R180, RZ, 0x2, R171.reuse ;  /* 0x00000002ffb47819 */ /* 0x100fe200000116ab */
[----:B------:R-:W-:Y:S01]  /*18b0*/  IMAD R6, R8, R55, R6 ;  /* 0x0000003708067224 */ /* 0x000fe200078e0206 */
[----:B------:R-:W-:Y:S01]  /*18c0*/  LOP3.LUT R14, R0, 0xc0, RZ, 0xc0, !PT ;  /* 0x000000c0000e7812 */ /* 0x000fe200078ec0ff */
[----:B------:R-:W-:Y:S01]  /*18d0*/  IMAD.WIDE.U32 R30, R8, R54, RZ ;  /* 0x00000036081e7225 */ /* 0x000fe200078e00ff */
[----:B------:R-:W-:Y:S02]  /*18e0*/  LOP3.LUT R8, R0, 0x18, RZ, 0xc0, !PT ;  /* 0x0000001800087812 */ /* 0x000fe400078ec0ff */
[----:B------:R-:W-:Y:S01]  /*18f0*/  @!P0 IADD3 R16, PT, PT, -R16, RZ, RZ ;  /* 0x000000ff10108210 */ /* 0x000fe20007ffe1ff */
[----:B------:R-:W-:Y:S01]  /*1900*/  IMAD.MOV.U32 R181, RZ, RZ, RZ ;  /* 0x000000ffffb57224 */ /* 0x000fe200078e00ff */
[----:B------:R-:W-:Y:S01]  /*1910*/  @!P3 LOP3.LUT R16, RZ, R17, RZ, 0x33, !PT ;  /* 0x00000011ff10b212 */ /* 0x000fe200078e33ff */
[----:B------:R-:W-:Y:S01]  /*1920*/  IMAD.IADD R6, R31, 0x1, R6 ;  /* 0x000000011f067824 */ /* 0x000fe200078e0206 */
[----:B------:R-:W-:-:S02]  /*1930*/  LOP3.LUT R17, R14, 0x18, R171, 0xf8, !PT ;  /* 0x000000180e117812 */ /* 0x000fc400078ef8ab */
[----:B------:R-:W-:Y:S01]  /*1940*/  IADD3 R11, P1, P0, R30, R18, R8 ;  /* 0x000000121e0b7210 */ /* 0x000fe2000783e008 */
[----:B------:R-:W-:Y:S01]  /*1950*/  IMAD.WIDE.U32 R30, R15, 0x40, R180 ;  /* 0x000000400f1e7825 */ /* 0x000fe200078e00b4 */
[----:B------:R-:W-:Y:S02]  /*1960*/  SHF.R.S32.HI R15, RZ, 0x1f, R16 ;  /* 0x0000001fff0f7819 */ /* 0x000fe40000011410 */
[--C-:B------:R-:W-:Y:S01]  /*1970*/  LOP3.LUT R17, R17, 0x18, R0.reuse, 0x78, !PT ;  /* 0x0000001811117812 */ /* 0x100fe200078e7800 */
[-C--:B------:R-:W-:Y:S01]  /*1980*/  IMAD R14, R29, R16.reuse, RZ ;  /* 0x000000101d0e7224 */ /* 0x080fe200078e02ff */
[----:B------:R-:W-:Y:S01]  /*1990*/  IADD3.X R6, PT, PT, R6, R19, RZ, P1, P0 ;  /* 0x0000001306067210 */ /* 0x000fe20000fe04ff */
[----:B------:R-:W-:Y:S01]  /*19a0*/  IMAD.WIDE.U32 R18, R28, R16, RZ ;  /* 0x000000101c127225 */ /* 0x000fe200078e00ff */
[----:B------:R-:W-:-:S03]  /*19b0*/  LOP3.LUT R0, R17, 0x1f20, R0, 0xf8, !PT ;  /* 0x00001f2011007812 */ /* 0x000fc600078ef800 */
[----:B------:R-:W-:Y:S01]  /*19c0*/  IMAD R14, R15, R28, R14 ;  /* 0x0000001c0f0e7224 */ /* 0x000fe200078e020e */
[----:B------:R-:W-:Y:S01]  /*19d0*/  IADD3 R18, P4, PT, R11, R18, RZ ;  /* 0x000000120b127210 */ /* 0x000fe20007f9e0ff */
[----:B------:R-:W-:Y:S02]  /*19e0*/  IMAD.IADD R163, R131, 0x1, -R174 ;  /* 0x0000000183a37824 */ /* 0x000fe400078e0aae */
[----:B------:R-:W-:Y:S02]  /*19f0*/  VIADD R162, R180, 0x20 ;  /* 0x00000020b4a27836 */ /* 0x000fe40000000000 */
[----:B------:R-:W-:-:S03]  /*1a00*/  IMAD.IADD R11, R19, 0x1, R14 ;  /* 0x00000001130b7824 */ /* 0x000fc600078e020e */
[----:B------:R-:W-:Y:S01]  /*1a10*/  ISETP.GE.AND P1, PT, R162, R163, PT ;  /* 0x000000a3a200720c */ /* 0x000fe20003f26270 */
[----:B------:R-:W-:Y:S02]  /*1a20*/  IMAD.X R19, R6, 0x1, R11, P4 ;  /* 0x0000000106137824 */ /* 0x000fe400020e060b */
[----:B------:R-:W-:-:S04]  /*1a30*/  IMAD.WIDE.U32 R18, R180, R54, R18 ;  /* 0x00000036b4127225 */ /* 0x000fc800078e0012 */
[----:B------:R-:W-:-:S04]  /*1a40*/  VIADD R135, R117, 0xffffffff ;  /* 0xffffffff75877836 */ /* 0x000fc80000000000 */
[----:B------:R-:W-:Y:S02]  /*1a50*/  IMAD.SHL.U32 R116, R135, 0x80, RZ ;  /* 0x0000008087747824 */ /* 0x000fe400078e00ff */
[----:B------:R-:W-:Y:S02]  /*1a60*/  IMAD R175, R0, 0x2, R7 ;  /* 0x0000000200af7824 */ /* 0x000fe400078e0207 */
[----:B------:R-:W-:Y:S02]  /*1a70*/  VIADD R0, R180, 0x60 ;  /* 0x00000060b4007836 */ /* 0x000fe40000000000 */
[----:B------:R-:W-:Y:S01]  /*1a80*/  IMAD.SHL.U32 R129, R171, 0x20, RZ ;  /* 0x00000020ab817824 */ /* 0x000fe200078e00ff */
[----:B------:R-:W-:Y:S01]  /*1a90*/  SHF.R.U32.HI R118, RZ, 0x1, R171 ;  /* 0x00000001ff767819 */ /* 0x000fe200000116ab */
[----:B--2---:R-:W-:Y:S02]  /*1aa0*/  @P2 IMAD R14, R25, R176, RZ ;  /* 0x000000b0190e2224 */ /* 0x004fe400078e02ff */
[----:B---3--:R-:W-:-:S04]  /*1ab0*/  @!P2 IMAD.WIDE.U32 R16, R26, R173, RZ ;  /* 0x000000ad1a10a225 */ /* 0x008fc800078e00ff */
[----:B------:R-:W-:Y:S02]  /*1ac0*/  @!P2 IMAD R15, R27, R173, RZ ;  /* 0x000000ad1b0fa224 */ /* 0x000fe400078e02ff */
[----:B------:R-:W-:-:S04]  /*1ad0*/  @P2 IMAD.WIDE.U32 R26, R24, R176, RZ ;  /* 0x000000b0181a2225 */ /* 0x000fc800078e00ff */
[----:B------:R-:W-:Y:S01]  /*1ae0*/  @P2 IMAD.MOV.U32 R16, RZ, RZ, R26 ;  /* 0x000000ffff102224 */ /* 0x000fe200078e001a */
[C---:B------:R-:W-:Y:S01]  /*1af0*/  IADD3 R26, P0, PT, R8.reuse, R10, RZ ;  /* 0x0000000a081a7210 */ /* 0x040fe20007f1e0ff */
[----:B------:R-:W-:Y:S01]  /*1b00*/  @!P2 IMAD.IADD R15, R17, 0x1, R15 ;  /* 0x00000001110fa824 */ /* 0x000fe200078e020f */
[----:B------:R-:W-:Y:S02]  /*1b10*/  @P2 IADD3 R15, PT, PT, R27, R14, RZ ;  /* 0x0000000e1b0f2210 */ /* 0x000fe40007ffe0ff */
[----:B------:R-:W-:Y:S01]  /*1b20*/  IADD3 R14, P3, PT, R8, R16, RZ ;  /* 0x00000010080e7210 */ /* 0x000fe20007f7e0ff */
[----:B------:R-:W-:Y:S01]  /*1b30*/  IMAD.X R27, RZ, RZ, R9, P0 ;  /* 0x000000ffff1b7224 */ /* 0x000fe200000e0609 */
[C---:B------:R-:W-:Y:S01]  /*1b40*/  ISETP.GE.AND P0, PT, R180.reuse, R163, PT ;  /* 0x000000a3b400720c */ /* 0x040fe20003f06270 */
[----:B------:R-:W-:Y:S02]  /*1b50*/  IMAD R9, R161, R180, RZ ;  /* 0x000000b4a1097224 */ /* 0x000fe400078e02ff */
[----:B------:R-:W-:-:S04]  /*1b60*/  IMAD.WIDE.U32 R26, R180, R160, R26 ;  /* 0x000000a0b41a7225 */ /* 0x000fc800078e001a */
[----:B------:R-:W-:Y:S02]  /*1b70*/  IMAD.X R15, RZ, RZ, R15, P3 ;  /* 0x000000ffff0f7224 */ /* 0x000fe400018e060f */
[----:B------:R-:W-:Y:S01]  /*1b80*/  IMAD.IADD R165, R27, 0x1, R9 ;  /* 0x000000011ba57824 */ /* 0x000fe200078e0209 */
[----:B------:R-:W-:Y:S01]  /*1b90*/  @!P1 IADD3 R9, P2, PT, R30, 0x20, RZ ;  /* 0x000000201e099810 */ /* 0x000fe20007f5e0ff */
[----:B------:R-:W-:Y:S02]  /*1ba0*/  IMAD R8, R23, R172, RZ ;  /* 0x000000ac17087224 */ /* 0x000fe400078e02ff */
[----:B------:R-:W-:-:S04]  /*1bb0*/  IMAD.WIDE.U32 R14, R172, R22, R14 ;  /* 0x00000016ac0e7225 */ /* 0x000fc800078e000e */
[----:B------:R-:W-:Y:S02]  /*1bc0*/  IMAD.IADD R17, R15, 0x1, R8 ;  /* 0x000000010f117824 */ /* 0x000fe400078e0208 */
[----:B------:R-:W-:Y:S02]  /*1bd0*/  @!P1 IMAD.X R8, RZ, RZ, R31, P2 ;  /* 0x000000ffff089224 */ /* 0x000fe400010e061f */
[-C--:B------:R-:W-:Y:S02]  /*1be0*/  @!P0 IMAD R11, R31, R24.reuse, RZ ;  /* 0x000000181f0b8224 */ /* 0x080fe400078e02ff */
[----:B------:R-:W-:Y:S01]  /*1bf0*/  @!P0 IMAD.MOV.U32 R16, RZ, RZ, R14 ;  /* 0x000000ffff108224 */ /* 0x000fe200078e000e */
[----:B------:R-:W-:Y:S01]  /*1c00*/  @!P1 MOV R15, R17 ;  /* 0x00000011000f9202 */ /* 0x000fe20000000f00 */
[----:B------:R-:W-:Y:S01]  /*1c10*/  @!P1 IMAD R10, R8, R24, RZ ;  /* 0x00000018080a9224 */ /* 0x000fe200078e02ff */
[----:B----4-:R-:W-:Y:S01]  /*1c20*/  LEA R166, P3, R26, R20, 0x1 ;  /* 0x000000141aa67211 */ /* 0x010fe200078608ff */
[----:B------:R-:W-:-:S02]  /*1c30*/  @!P0 IMAD R6, R30, R25, R11 ;  /* 0x000000191e068224 */ /* 0x000fc400078e020b */
[----:B------:R-:W-:Y:S02]  /*1c40*/  IMAD R8, R55, R180, RZ ;  /* 0x000000b437087224 */ /* 0x000fe400078e02ff */
[----:B------:R-:W-:Y:S01]  /*1c50*/  @!P0 IMAD.WIDE.U32 R30, R30, R24, R16 ;  /* 0x000000181e1e8225 */ /* 0x000fe200078e0010 */
[----:B------:R-:W-:Y:S02]  /*1c60*/  LEA.HI.X R165, R26, R21, R165, 0x1, P3 ;  /* 0x000000151aa57211 */ /* 0x000fe400018f0ca5 */
[----:B------:R-:W-:Y:S01]  /*1c70*/  LEA R168, P4, R18, R12, 0x1 ;  /* 0x0000000c12a87211 */ /* 0x000fe200078808ff */
[-C--:B------:R-:W-:Y:S02]  /*1c80*/  @!P1 IMAD R10, R25, R9.reuse, R10 ;  /* 0x00000009190a9224 */ /* 0x080fe400078e020a */
[----:B------:R-:W-:Y:S01]  /*1c90*/  @!P1 IMAD.WIDE.U32 R14, R24, R9, R14 ;  /* 0x00000009180e9225 */ /* 0x000fe200078e000e */
[----:B------:R-:W-:-:S03]  /*1ca0*/  @!P0 LEA R12, P3, R30, R4, 0x1 ;  /* 0x000000041e0c8211 */ /* 0x000fc600078608ff */
[----:B------:R-:W-:Y:S02]  /*1cb0*/  IMAD.IADD R169, R19, 0x1, R8 ;  /* 0x0000000113a97824 */ /* 0x000fe400078e0208 */
[----:B------:R-:W-:-:S03]  /*1cc0*/  @!P0 IMAD.IADD R9, R31, 0x1, R6 ;  /* 0x000000011f098824 */ /* 0x000fc600078e0206 */
[----:B------:R-:W-:Y:S02]  /*1cd0*/  LEA.HI.X R169, R18, R13, R169, 0x1, P4 ;  /* 0x0000000d12a97211 */ /* 0x000fe400020f0ca9 */
[----:B------:R-:W-:Y:S01]  /*1ce0*/  @!P0 LEA.HI.X R13, R30, R5, R9, 0x1, P3 ;  /* 0x000000051e0d8211 */ /* 0x000fe200018f0c09 */
[----:B------:R-:W-:Y:S01]  /*1cf0*/  IMAD.IADD R9, R53, 0x1, -R116 ;  /* 0x0000000135097824 */ /* 0x000fe200078e0a74 */
[----:B------:R-:W-:Y:S01]  /*1d00*/  @!P1 LEA R4, P2, R14, R4, 0x1 ;  /* 0x000000040e049211 */ /* 0x000fe200078408ff */
[----:B------:R-:W-:Y:S01]  /*1d10*/  @!P1 IMAD.IADD R11, R15, 0x1, R10 ;  /* 0x000000010f0b9824 */ /* 0x000fe200078e020a */
[----:B------:R-:W-:Y:S01]  /*1d20*/  IADD3 R6, PT, PT, R180, 0x40, RZ ;  /* 0x00000040b4067810 */ /* 0x000fe20007ffe0ff */
[----:B------:R-:W-:Y:S01]  /*1d30*/  IMAD.SHL.U32 R8, R160, 0x20, RZ ;  /* 0x00000020a0087824 */ /* 0x000fe200078e00ff */
[----:B------:R-:W-:Y:S01]  /*1d40*/  ISETP.GE.AND P4, PT, R162, R9, PT ;  /* 0x00000009a200720c */ /* 0x000fe20003f86270 */
[----:B------:R-:W-:Y:S01]  /*1d50*/  @!PT LDS RZ, [RZ] ;  /* 0x00000000fffff984 */ /* 0x000fe20000000800 */
[----:B------:R-:W-:Y:S01]  /*1d60*/  @!PT LDS RZ, [RZ] ;  /* 0x00000000fffff984 */ /* 0x000fe20000000800 */
[----:B------:R-:W-:Y:S01]  /*1d70*/  @!PT LDS RZ, [RZ] ;  /* 0x00000000fffff984 */ /* 0x000fe20000000800 */
[----:B------:R-:W-:Y:S01]  /*1d80*/  @!P0 LDGSTS.E.BYPASS.LTC128B.128 [R175], desc[UR4][R12.64] ;  /* 0x000000000caf8fae */ /* 0x000fe2000b981a04 */
[----:B------:R-:W-:-:S02]  /*1d90*/  @!P1 LEA.HI.X R5, R14, R5, R11, 0x1, P2 ;  /* 0x000000050e059211 */ /* 0x000fc400010f0c0b */
[-C--:B------:R-:W-:Y:S01]  /*1da0*/  ISETP.GE.AND P5, PT, R180, R9.reuse, PT ;  /* 0x00000009b400720c */ /* 0x080fe20003fa6270 */
[----:B------:R-:W-:Y:S01]  /*1db0*/  @!P0 LDGSTS.E.BYPASS.LTC128B.128 [R175+0x1000], desc[UR4][R12.64+0x40] ;  /* 0x010000400caf8fae */ /* 0x000fe2000b981a04 */
[-C--:B------:R-:W-:Y:S02]  /*1dc0*/  ISETP.GE.AND P2, PT, R0, R9.reuse, PT ;  /* 0x000000090000720c */ /* 0x080fe40003f46270 */
[----:B------:R-:W-:Y:S01]  /*1dd0*/  ISETP.GE.AND P3, PT, R6, R9, PT ;  /* 0x000000090600720c */ /* 0x000fe20003f66270 */
[----:B------:R1:W-:Y:S01]  /*1de0*/  @!P0 LDGSTS.E.BYPASS.LTC128B.128 [R175+0x2000], desc[UR4][R12.64+0x80] ;  /* 0x020000800caf8fae */ /* 0x0003e2000b981a04 */
[----:B------:R-:W-:-:S03]  /*1df0*/  SHF.L.U64.HI R10, R160, 0x5, R161 ;  /* 0x00000005a00a7819 */ /* 0x000fc600000102a1 */
[CC--:B------:R-:W-:Y:S01]  /*1e00*/  @!P4 LEA R14, P0, R8.reuse, R166.reuse, 0x1 ;  /* 0x000000a6080ec211 */ /* 0x0c0fe200078008ff */
[----:B------:R-:W-:Y:S04]  /*1e10*/  @!P1 LDGSTS.E.BYPASS.LTC128B.128 [R175+0x800], desc[UR4][R4.64] ;  /* 0x0080000004af9fae */ /* 0x000fe8000b981a04 */
[----:B------:R-:W-:Y:S01]  /*1e20*/  @!P1 LDGSTS.E.BYPASS.LTC128B.128 [R175+0x1800], desc[UR4][R4.64+0x40] ;  /* 0x0180004004af9fae */ /* 0x000fe2000b981a04 */
[----:B------:R-:W-:Y:S01]  /*1e30*/  @!P4 LEA.HI.X R15, R8, R165, R10, 0x1, P0 ;  /* 0x000000a5080fc211 */ /* 0x000fe200000f0c0a */
[----:B------:R-:W-:Y:S02]  /*1e40*/  @!P2 IMAD.MOV.U32 R167, RZ, RZ, R165 ;  /* 0x000000ffffa7a224 */ /* 0x000fe400078e00a5 */
[----:B------:R2:W-:Y:S01]  /*1e50*/  @!P1 LDGSTS.E.BYPASS.LTC128B.128 [R175+0x2800], desc[UR4][R4.64+0x80] ;  /* 0x0280008004af9fae */ /* 0x0005e2000b981a04 */
[----:B------:R-:W-:-:S02]  /*1e60*/  @!P3 LEA R10, P0, R160, R166, 0x7 ;  /* 0x000000a6a00ab211 */ /* 0x000fc400078038ff */
[----:B------:R-:W-:Y:S01]  /*1e70*/  ISETP.GE.AND P1, PT, R6, R9, PT ;  /* 0x000000090600720c */ /* 0x000fe20003f26270 */
[----:B------:R-:W-:Y:S01]  /*1e80*/  @!P2 IMAD R6, R161, 0xc0, RZ ;  /* 0x000000c0a106a824 */ /* 0x000fe200078e02ff */
[C---:B------:R-:W-:Y:S01]  /*1e90*/  @!P3 LEA.HI.X R11, R160.reuse, R165, R161, 0x7, P0 ;  /* 0x000000a5a00bb211 */ /* 0x040fe200000f3ca1 */
[----:B-1----:R-:W-:-:S04]  /*1ea0*/  @!P2 IMAD.WIDE.U32 R12, R160, 0xc0, R166 ;  /* 0x000000c0a00ca825 */ /* 0x002fc800078e00a6 */
[----:B------:R-:W-:Y:S02]  /*1eb0*/  @!P2 IMAD.IADD R13, R13, 0x1, R6 ;  /* 0x000000010d0da824 */ /* 0x000fe400078e0206 */
[----:B--2---:R-:W-:Y:S02]  /*1ec0*/  @!P5 IMAD.MOV.U32 R4, RZ, RZ, R166 ;  /* 0x000000ffff04d224 */ /* 0x004fe400078e00a6 */
[----:B------:R-:W-:-:S05]  /*1ed0*/  @!P5 IMAD.MOV.U32 R5, RZ, RZ, R165 ;  /* 0x000000ffff05d224 */ /* 0x000fca00078e00a5 */
[----:B------:R-:W-:Y:S04]  /*1ee0*/  @!P5 LDGSTS.E.BYPASS.LTC128B.128 [R175+0x3000], desc[UR4][R4.64] ;  /* 0x0300000004afdfae */ /* 0x000fe8000b981a04 */
[----:B------:R-:W-:Y:S04]  /*1ef0*/  @!P5 LDGSTS.E.BYPASS.LTC128B.128 [R175+0x5000], desc[UR4][R4.64+0x40] ;  /* 0x0500004004afdfae */ /* 0x000fe8000b981a04 */
[----:B------:R1:W-:Y:S04]  /*1f00*/  @!P5 LDGSTS.E.BYPASS.LTC128B.128 [R175+0x7000], desc[UR4][R4.64+0x80] ;  /* 0x0700008004afdfae */ /* 0x0003e8000b981a04 */
[----:B------:R-:W-:Y:S04]  /*1f10*/  @!P4 LDGSTS.E.BYPASS.LTC128B.128 [R175+0x3800], desc[UR4][R14.64] ;  /* 0x038000000eafcfae */ /* 0x000fe8000b981a04 */
[----:B------:R-:W-:Y:S04]  /*1f20*/  @!P4 LDGSTS.E.BYPASS.LTC128B.128 [R175+0x5800], desc[UR4][R14.64+0x40] ;  /* 0x058000400eafcfae */ /* 0x000fe8000b981a04 */
[----:B------:R-:W-:Y:S04]  /*1f30*/  @!P4 LDGSTS.E.BYPASS.LTC128B.128 [R175+0x7800], desc[UR4][R14.64+0x80] ;  /* 0x078000800eafcfae */ /* 0x000fe8000b981a04 */
[----:B------:R-:W-:Y:S04]  /*1f40*/  @!P3 LDGSTS.E.BYPASS.LTC128B.128 [R175+0x4000], desc[UR4][R10.64] ;  /* 0x040000000aafbfae */ /* 0x000fe8000b981a04 */
[----:B------:R-:W-:Y:S04]  /*1f50*/  @!P3 LDGSTS.E.BYPASS.LTC128B.128 [R175+0x6000], desc[UR4][R10.64+0x40] ;  /* 0x060000400aafbfae */ /* 0x000fe8000b981a04 */
[----:B------:R2:W-:Y:S04]  /*1f60*/  @!P3 LDGSTS.E.BYPASS.LTC128B.128 [R175+0x8000], desc[UR4][R10.64+0x80] ;  /* 0x080000800aafbfae */ /* 0x0005e8000b981a04 */
[----:B------:R-:W-:Y:S04]  /*1f70*/  @!P2 LDGSTS.E.BYPASS.LTC128B.128 [R175+0x4800], desc[UR4][R12.64] ;  /* 0x048000000cafafae */ /* 0x000fe8000b981a04 */
[----:B------:R-:W-:Y:S04]  /*1f80*/  @!P2 LDGSTS.E.BYPASS.LTC128B.128 [R175+0x6800], desc[UR4][R12.64+0x40] ;  /* 0x068000400cafafae */ /* 0x000fe8000b981a04 */
[----:B------:R3:W-:Y:S04]  /*1f90*/  @!P2 LDGSTS.E.BYPASS.LTC128B.128 [R175+0x8800], desc[UR4][R12.64+0x80] ;  /* 0x088000800cafafae */ /* 0x0007e8000b981a04 */
[----:B------:R-:W0:Y:S01]  /*1fa0*/  LDGDEPBAR ;  /* 0x00000000000079af */ /* 0x000e220000000000 */
[----:B------:R-:W-:Y:S01]  /*1fb0*/  ISETP.GE.AND P4, PT, R162, R9, PT ;  /* 0x00000009a200720c */ /* 0x000fe20003f86270 */
[----:B------:R-:W-:-:S02]  /*1fc0*/  IMAD.SHL.U32 R6, R171, 0x10, RZ ;  /* 0x00000010ab067824 */ /* 0x000fc400078e00ff */
[----:B-1----:R-:W-:Y:S01]  /*1fd0*/  IMAD.SHL.U32 R4, R171, 0x4, RZ ;  /* 0x00000004ab047824 */ /* 0x002fe200078e00ff */
[----:B------:R-:W-:Y:S01]  /*1fe0*/  ISETP.GE.AND P0, PT, R0, R9, PT ;  /* 0x000000090000720c */ /* 0x000fe20003f06270 */
[----:B------:R1:W5:Y:S01]  /*1ff0*/  LD.E R52, desc[UR4][R2.64+0x184] ;  /* 0x0001840402347980 */ /* 0x000362000c101900 */
[----:B------:R-:W-:Y:S02]  /*2000*/  SHF.L.U32 R0, R54, 0x5, RZ ;  /* 0x0000000536007819 */ /* 0x000fe400000006ff */
[----:B--2---:R-:W-:Y:S02]  /*2010*/  LOP3.LUT R11, R129, 0xc0, RZ, 0xc0, !PT ;  /* 0x000000c0810b7812 */ /* 0x004fe400078ec0ff */
[----:B------:R-:W-:Y:S02]  /*2020*/  LOP3.LUT R10, R6, 0x100, RZ, 0xc0, !PT ;  /* 0x00000100060a7812 */ /* 0x000fe400078ec0ff */
[----:B------:R-:W-:Y:S02]  /*2030*/  LOP3.LUT R4, R4, 0x18, RZ, 0xc0, !PT ;  /* 0x0000001804047812 */ /* 0x000fe400078ec0ff */
[----:B------:R-:W-:-:S02]  /*2040*/  LOP3.LUT R158, R11, 0x8, R171, 0xf8, !PT ;  /* 0x000000080b9e7812 */ /* 0x000fc400078ef8ab */
[----:B------:R-:W-:Y:S02]  /*2050*/  LOP3.LUT R11, R11, 0x8, R118, 0xf8, !PT ;  /* 0x000000080b0b7812 */ /* 0x000fe400078ef876 */
[----:B------:R-:W-:Y:S02]  /*2060*/  SHF.L.U64.HI R5, R54, 0x5, R55 ;  /* 0x0000000536057819 */ /* 0x000fe40000010237 */
[----:B---3--:R-:W-:Y:S02]  /*2070*/  LOP3.LUT R13, R10, 0x20, R129, 0xf8, !PT ;  /* 0x000000200a0d7812 */ /* 0x008fe400078ef881 */
[----:B------:R-:W-:Y:S02]  /*2080*/  @!P4 LEA R10, P2, R0, R168, 0x1 ;  /* 0x000000a8000ac211 */ /* 0x000fe400078408ff */
[----:B------:R-:W-:Y:S02]  /*2090*/  LOP3.LUT R6, R6, 0x3e00, RZ, 0xc0, !PT ;  /* 0x00003e0006067812 */ /* 0x000fe400078ec0ff */
[----:B------:R-:W-:-:S02]  /*20a0*/  LOP3.LUT R158, R13, R158, R4, 0xf6, !PT ;  /* 0x0000009e0d9e7212 */ /* 0x000fc400078ef604 */
[----:B------:R-:W-:Y:S02]  /*20b0*/  LOP3.LUT R4, R11, R4, RZ, 0x3c, !PT ;  /* 0x000000040b047212 */ /* 0x000fe400078e3cff */
[----:B------:R-:W-:Y:S02]  /*20c0*/  @!P4 LEA.HI.X R11, R0, R169, R5, 0x1, P2 ;  /* 0x000000a9000bc211 */ /* 0x000fe400010f0c05 */
[----:B------:R-:W-:Y:S02]  /*20d0*/  LOP3.LUT R0, R6, 0x20, R129, 0xf8, !PT ;  /* 0x0000002006007812 */ /* 0x000fe400078ef881 */
[----:B------:R1:W5:Y:S01]  /*20e0*/  LD.E R6, desc[UR4][R2.64+0x188] ;  /* 0x0001880402067980 */ /* 0x000362000c101900 */
[----:B------:R-:W-:-:S04]  /*20f0*/  DEPBAR.LE SB0, 0x0 ;  /* 0x000080000000791a */ /* 0x000fc80000000000 */
[----:B------:R-:W-:Y:S05]  /*2100*/  WARPSYNC.ALL ;  /* 0x0000000000007948 */ /* 0x000fea0003800000 */
[----:B------:R-:W-:Y:S01]  /*2110*/  BAR.SYNC.DEFER_BLOCKING 0x0 ;  /* 0x0000000000007b1d */ /* 0x000fe20000010000 */
[----:B------:R-:W-:Y:S01]  /*2120*/  @!P1 LEA R12, P2, R54, R168, 0x7 ;  /* 0x000000a8360c9211 */ /* 0x000fe200078438ff */
[----:B------:R-:W-:Y:S01]  /*2130*/  @!P0 IMAD R8, R55, 0xc0, RZ ;  /* 0x000000c037088824 */ /* 0x000fe200078e02ff */
[----:B------:R-:W-:Y:S01]  /*2140*/  LOP3.LUT R5, R0, 0x100, R129, 0xf8, !PT ;  /* 0x0000010000057812 */ /* 0x000fe200078ef881 */
[C---:B------:R-:W-:Y:S01]  /*2150*/  @!P0 IMAD.WIDE.U32 R14, R54.reuse, 0xc0, R168 ;  /* 0x000000c0360e8825 */ /* 0x040fe200078e00a8 */
[----:B------:R-:W-:-:S02]  /*2160*/  @!P1 LEA.HI.X R13, R54, R169, R55, 0x7, P2 ;  /* 0x000000a9360d9211 */ /* 0x000fc400010f3c37 */
[----:B------:R-:W-:Y:S01]  /*2170*/  LOP3.LUT R0, R5, R4, RZ, 0xfc, !PT ;  /* 0x0000000405007212 */ /* 0x000fe200078efcff */
[----:B------:R-:W-:Y:S02]  /*2180*/  @!P0 IMAD.IADD R9, R15, 0x1, R8 ;  /* 0x000000010f098824 */ /* 0x000fe400078e0208 */
[----:B------:R-:W-:Y:S01]  /*2190*/  @!P0 IMAD.MOV.U32 R8, RZ, RZ, R14 ;  /* 0x000000ffff088224 */ /* 0x000fe200078e000e */
[----:B------:R-:W-:Y:S01]  /*21a0*/  LEA R159, R0, R7, 0x1 ;  /* 0x00000007009f7211 */ /* 0x000fe200078e08ff */
[----:B------:R-:W-:Y:S01]  /*21b0*/  IMAD R158, R158, 0x2, R7 ;  /* 0x000000029e9e7824 */ /* 0x000fe200078e0207 */
        /* <DEDUP_REMOVED lines=37> */
[----:B------:R-:W3:Y:S01]  /*2410*/  LDSM.16.M88.4 R32, [R158+0x3800] ;  /* 0x003800009e20783b */ /* 0x000ee20000000200 */
[----:B------:R-:W-:Y:S01]  /*2420*/  IMAD.MOV.U32 R5, RZ, RZ, 0x10 ;  /* 0x00000010ff057424 */ /* 0x000fe200078e00ff */
[----:B------:R-:W-:-:S02]  /*2430*/  LOP3.LUT P0, RZ, R171, 0x4, RZ, 0xc0, !PT ;  /* 0x00000004abff7812 */ /* 0x000fc4000780c0ff */
[----:B------:R-:W4:Y:S02]  /*2440*/  LDSM.16.M88.4 R48, [R158+0x3000] ;  /* 0x003000009e30783b */ /* 0x000f240000000200 */
[----:B------:R-:W-:Y:S02]  /*2450*/  SEL R5, R5, 0xfffffff0, !P0 ;  /* 0xfffffff005057807 */ /* 0x000fe40004000000 */
[----:B------:R-:W-:Y:S03]  /*2460*/  LDSM.16.M88.4 R40, [R158+0x3400] ;  /* 0x003400009e28783b */ /* 0x000fe60000000200 */
[C---:B------:R-:W-:Y:S01]  /*2470*/  IMAD R157, R5.reuse, 0x2, R159 ;  /* 0x00000002059d7824 */ /* 0x040fe200078e029f */
[----:B------:R-:W-:Y:S01]  /*2480*/  LDSM.16.M88.4 R24, [R158+0x3c00] ;  /* 0x003c00009e18783b */ /* 0x000fe20000000200 */
[----:B------:R-:W-:-:S03]  /*2490*/  IMAD R119, R5, 0x2, R158 ;  /* 0x0000000205777824 */ /* 0x000fc600078e029e */
[----:B------:R-:W-:Y:S04]  /*24a0*/  LDSM.16.M88.4 R80, [R157] ;  /* 0x000000009d50783b */ /* 0x000fe80000000200 */
[----:B------:R-:W1:Y:S04]  /*24b0*/  LDSM.16.M88.4 R60, [R119+0x3800] ;  /* 0x00380000773c783b */ /* 0x000e680000000200 */
[----:B------:R-:W1:Y:S04]  /*24c0*/  LDSM.16.M88.4 R16, [R158+0x4000] ;  /* 0x004000009e10783b */ /* 0x000e680000000200 */
[----:B--2---:R-:W2:Y:S04]  /*24d0*/  LDSM.16.M88.4 R8, [R158+0x4400] ;  /* 0x004400009e08783b */ /* 0x004ea80000000200 */
[----:B------:R-:W2:Y:S04]  /*24e0*/  LDSM.16.M88.4 R104, [R158+0x4800] ;  /* 0x004800009e68783b */ /* 0x000ea80000000200 */
[----:B------:R-:W2:Y:S01]  /*24f0*/  LDSM.16.M88.4 R64, [R158+0x4c00] ;  /* 0x004c00009e40783b */ /* 0x000ea20000000200 */
[C---:B---3--:R-:W-:Y:S03]  /*2500*/  HMMA.16816.F32.BF16 R36, R96.reuse, R32, RZ ;  /* 0x000000206024723c */ /* 0x048fe600000418ff */
[----:B------:R-:W3:Y:S04]  /*2510*/  LDSM.16.M88.4 R76, [R119+0x3000] ;  /* 0x00300000774c783b */ /* 0x000ee80000000200 */
[----:B------:R-:W-:Y:S01]  /*2520*/  LDSM.16.M88.4 R72, [R119+0x3400] ;  /* 0x003400007748783b */ /* 0x000fe20000000200 */
[C---:B------:R-:W-:Y:S03]  /*2530*/  HMMA.16816.F32.BF16 R32, R96.reuse, R34, RZ ;  /* 0x000000226020723c */ /* 0x040fe600000418ff */
[----:B------:R-:W-:Y:S04]  /*2540*/  LDSM.16.M88.4 R68, [R119+0x3c00] ;  /* 0x003c00007744783b */ /* 0x000fe80000000200 */
[----:B------:R-:W-:Y:S01]  /*2550*/  LDSM.16.M88.4 R88, [R119+0x4400] ;  /* 0x004400007758783b */ /* 0x000fe20000000200 */
[----:B----4-:R-:W-:Y:S03]  /*2560*/  HMMA.16816.F32.BF16 R56, R96, R48, RZ ;  /* 0x000000306038723c */ /* 0x010fe600000418ff */
[----:B------:R-:W-:Y:S04]  /*2570*/  LDSM.16.M88.4 R84, [R119+0x4c00] ;  /* 0x004c00007754783b */ /* 0x000fe80000000200 */
        /* <DEDUP_REMOVED lines=8> */
[----:B------:R-:W0:Y:S05]  /*2600*/  LDGDEPBAR ;  /* 0x00000000000079af */ /* 0x000e2a0000000000 */
        /* <DEDUP_REMOVED lines=21> */
[----:B------:R-:W3:Y:S07]  /*2760*/  LDSM.16.M88.4 R72, [R158+0x5000] ;  /* 0x005000009e48783b */ /* 0x000eee0000000200 */
        /* <DEDUP_REMOVED lines=16> */
[C---:B---3--:R-:W-:Y:S08]  /*2870*/  HMMA.16816.F32.BF16 R56, R76.reuse, R72, R56 ;  /* 0x000000484c38723c */ /* 0x048ff00000041838 */
[C---:B------:R-:W-:Y:S01]  /*2880*/  HMMA.16816.F32.BF16 R48, R76.reuse, R74, R48 ;  /* 0x0000004a4c30723c */ /* 0x040fe20000041830 */
[----:B------:R-:W3:Y:S07]  /*2890*/  LDSM.16.M88.4 R72, [R119+0x5000] ;  /* 0x005000007748783b */ /* 0x000eee0000000200 */
[C---:B----4-:R-:W-:Y:S08]  /*28a0*/  HMMA.16816.F32.BF16 R44, R76.reuse, R68, R44 ;  /* 0x000000444c2c723c */ /* 0x050ff0000004182c */
        /* <DEDUP_REMOVED lines=8> */
[C---:B------:R-:W-:Y:S08]  /*2930*/  HMMA.16816.F32.BF16 R20, R76.reuse, R92, R20 ;  /* 0x0000005c4c14723c */ /* 0x040ff00000041814 */
[----:B------:R-:W-:Y:S01]  /*2940*/  HMMA.16816.F32.BF16 R16, R76, R94, R16 ;  /* 0x0000005e4c10723c */ /* 0x000fe20000041810 */
[----:B------:R-:W2:Y:S07]  /*2950*/  LDSM.16.M88.4 R92, [R119+0x6800] ;  /* 0x00680000775c783b */ /* 0x000eae0000000200 */
        /* <DEDUP_REMOVED lines=9> */
[----:B------:R-:W1:Y:S03]  /*29f0*/  LDSM.16.M88.4 R76, [R158+0x7400] ;  /* 0x007400009e4c783b */ /* 0x000e660000000200 */
        /* <DEDUP_REMOVED lines=16> */
[----:B------:R-:W-:Y:S01]  /*2b00*/  HMMA.16816.F32.BF16 R104, R84, R94, R104 ;  /* 0x0000005e5468723c */ /* 0x000fe20000041868 */
[----:B------:R-:W-:Y:S07]  /*2b10*/  LDSM.16.M88.4 R92, [R157+0x2000] ;  /* 0x002000009d5c783b */ /* 0x000fee0000000200 */
[C---:B-1----:R-:W-:Y:S08]  /*2b20*/  HMMA.16816.F32.BF16 R12, R124.reuse, R60, R12 ;  /* 0x0000003c7c0c723c */ /* 0x042ff0000004180c */
        /* <DEDUP_REMOVED lines=19> */
[----:B------:R-:W-:Y:S01]  /*2c60*/  HMMA.16816.F32.BF16 R16, R124, R66, R16 ;  /* 0x000000427c10723c */ /* 0x000fe20000041810 */
[----:B------:R-:W2:Y:S01]  /*2c70*/  LDSM.16.M88.4 R64, [R119+0x8800] ;  /* 0x008800007740783b */ /* 0x000ea20000000200 */
[----:B------:R-:W-:Y:S01]  /*2c80*/  LOP3.LUT R0, R180, 0x7, RZ, 0xc0, !PT ;  /* 0x00000007b4007812 */ /* 0x000fe200078ec0ff */
[----:B------:R-:W-:-:S05]  /*2c90*/  DEPBAR.LE SB0, 0x0 ;  /* 0x000080000000791a */ /* 0x000fca0000000000 */
[C---:B------:R-:W-:Y:S08]  /*2ca0*/  HMMA.16816.F32.BF16 R100, R124.reuse, R112, R100 ;  /* 0x000000707c64723c */ /* 0x040ff00000041864 */
[C---:B------:R-:W-:Y:S08]  /*2cb0*/  HMMA.16816.F32.BF16 R108, R124.reuse, R120, R108 ;  /* 0x000000787c6c723c */ /* 0x040ff0000004186c */
[C---:B------:R-:W-:Y:S08]  /*2cc0*/  HMMA.16816.F32.BF16 R104, R124.reuse, R122, R104 ;  /* 0x0000007a7c68723c */ /* 0x040ff00000041868 */
[----:B------:R-:W-:Y:S01]  /*2cd0*/  HMMA.16816.F32.BF16 R96, R124, R114, R96 ;  /* 0x000000727c60723c */ /* 0x000fe20000041860 */
[----:B------:R-:W-:-:S07]  /*2ce0*/  ISETP.GT.U32.AND P0, PT, R135, R164, PT ;  /* 0x000000a48700720c */ /* 0x000fce0003f04070 */
[----:B-1----:R-:W-:Y:S01]  /*2cf0*/  HMMA.16816.F32.BF16 R100, R92, R60, R100 ;  /* 0x0000003c5c64723c */ /* 0x002fe20000041864 */
[----:B------:R-:W-:-:S04]  /*2d00*/  LOP3.LUT R61, R118, 0x1f0, RZ, 0xc0, !PT ;  /* 0x000001f0763d7812 */ /* 0x000fc800078ec0ff */
[----:B------:R-:W-:Y:S02]  /*2d10*/  IADD3 R0, PT, PT, R174, R0, R61 ;  /* 0x00000000ae007210 */ /* 0x000fe40007ffe03d */
[----:B-----5:R-:W-:Y:S02]  /*2d20*/  IADD3 R61, PT, PT, R6, R53, -R131 ;  /* 0x00000035063d7210 */ /* 0x020fe40007ffe883 */
[----:B------:R-:W-:Y:S01]  /*2d30*/  IADD3 R131, PT, PT, R53, -R131, -R52 ;  /* 0x8000008335837210 */ /* 0x000fe20007ffe834 */
[----:B------:R-:W-:Y:S02]  /*2d40*/  HMMA.16816.F32.BF16 R56, R92, R88, R56 ;  /* 0x000000585c38723c */ /* 0x000fe40000041838 */
[C---:B------:R-:W-:Y:S01]  /*2d50*/  IMAD.IADD R6, R0.reuse, 0x1, R61 ;  /* 0x0000000100067824 */ /* 0x040fe200078e023d */
[----:B------:R-:W-:Y:S01]  /*2d60*/  BSSY.RECONVERGENT B1, `(.L_x_4511) ;  /* 0x0000077000017945 */ /* 0x000fe20003800200 */
[----:B------:R-:W-:-:S04]  /*2d70*/  IMAD.IADD R132, R0, 0x1, R131 ;  /* 0x0000000100847824 */ /* 0x000fc800078e0283 */
[----:B------:R-:W-:Y:S01]  /*2d80*/  HMMA.16816.F32.BF16 R48, R92, R90, R48 ;  /* 0x0000005a5c30723c */ /* 0x000fe20000041830 */
[C-C-:B------:R-:W-:Y:S02]  /*2d90*/  VIADDMNMX R178, R6.reuse, 0x1, R53.reuse, PT ;  /* 0x0000000106b27846 */ /* 0x140fe40003800135 */
[----:B------:R-:W-:-:S05]  /*2da0*/  VIADDMNMX R177, R6, 0x9, R53, PT ;  /* 0x0000000906b17846 */ /* 0x000fca0003800135 */
        /* <DEDUP_REMOVED lines=10> */
[C---:B--2---:R-:W-:Y:S08]  /*2e50*/  HMMA.16816.F32.BF16 R108, R92.reuse, R64, R108 ;  /* 0x000000405c6c723c */ /* 0x044ff0000004186c */
[C---:B------:R-:W-:Y:S08]  /*2e60*/  HMMA.16816.F32.BF16 R104, R92.reuse, R66, R104 ;  /* 0x000000425c68723c */ /* 0x040ff00000041868 */
        /* <DEDUP_REMOVED lines=16> */
.L_x_4514:
        /* <DEDUP_REMOVED lines=60> */
.L_x_4515:
[----:B------:R-:W-:Y:S05]  /*3330*/  BSYNC.RECONVERGENT B0 ;  /* 0x0000000000007941 */ /* 0x000fea0003800200 */
.L_x_4513:
        /* <DEDUP_REMOVED lines=25> */
.L_x_4512:
[----:B------:R-:W-:Y:S05]  /*34d0*/  BSYNC.RECONVERGENT B1 ;  /* 0x0000000000017941 */ /* 0x000fea0003800200 */
.L_x_4511:
[----:B-1----:R-:W2:Y:S01]  /*34e0*/  LD.E R61, desc[UR4][R2.64+0xdc] ;  /* 0x0000dc04023d7980 */ /* 0x002ea2000c101900 */
[----:B------:R-:W-:Y:S02]  /*34f0*/  IMAD.SHL.U32 R53, R171, 0x2, RZ ;  /* 0x00000002ab357824 */ /* 0x000fe400078e00ff */
[----:B------:R-:W-:-:S03]  /*3500*/  VIADD R133, R132, 0x8 ;  /* 0x0000000884857836 */ /* 0x000fc60000000000 */
[----:B------:R-:W-:-:S05]  /*3510*/  LOP3.LUT R53, R53, 0x6, RZ, 0xc0, !PT ;  /* 0x0000000635357812 */ /* 0x000fca00078ec0ff */
[----:B------:R-:W-:-:S04]  /*3520*/  IMAD R0, R135, 0x80, R53 ;  /* 0x0000008087007824 */ /* 0x000fc800078e0235 */
[----:B------:R-:W-:Y:S01]  /*3530*/  VIADD R118, R0, 0x1 ;  /* 0x0000000100767836 */ /* 0x000fe20000000000 */
[----:B------:R-:W-:Y:S01]  /*3540*/  ISETP.GT.AND P3, PT, R132, R0, PT ;  /* 0x000000008400720c */ /* 0x000fe20003f64270 */
[C---:B------:R-:W-:Y:S02]  /*3550*/  VIADD R114, R0.reuse, 0x9 ;  /* 0x0000000900727836 */ /* 0x040fe40000000000 */
[----:B------:R-:W-:Y:S01]  /*3560*/  VIADD R115, R0, 0x8 ;  /* 0x0000000800737836 */ /* 0x000fe20000000000 */
[----:B------:R-:W-:Y:S01]  /*3570*/  ISETP.GT.AND P0, PT, R132, R118, PT ;  /* 0x000000768400720c */ /* 0x000fe20003f04270 */
[C---:B------:R-:W-:Y:S01]  /*3580*/  VIADD R112, R0.reuse, 0x11 ;  /* 0x0000001100707836 */ /* 0x040fe20000000000 */
[C---:B------:R-:W-:Y:S02]  /*3590*/  ISETP.GE.AND P1, PT, R0.reuse, R178, PT ;  /* 0x000000b20000720c */ /* 0x040fe40003f26270 */
[----:B------:R-:W-:Y:S01]  /*35a0*/  FSEL R57, R57, -INF , !P0 ;  /* 0xff80000039397808 */ /* 0x000fe20004000000 */
[----:B------:R-:W-:Y:S01]  /*35b0*/  VIADD R113, R0, 0x10 ;  /* 0x0000001000717836 */ /* 0x000fe20000000000 */
[----:B------:R-:W-:-:S02]  /*35c0*/  FSEL R6, R56, -INF , !P3 ;  /* 0xff80000038067808 */ /* 0x000fc40005800000 */
[C---:B------:R-:W-:Y:S02]  /*35d0*/  ISETP.GT.AND P0, PT, R132.reuse, R114, PT ;  /* 0x000000728400720c */ /* 0x040fe40003f04270 */
[----:B------:R-:W-:Y:S01]  /*35e0*/  ISETP.GT.AND P3, PT, R132, R115, PT ;  /* 0x000000738400720c */ /* 0x000fe20003f64270 */
[----:B------:R-:W-:Y:S01]  /*35f0*/  VIADD R77, R0, 0x19 ;  /* 0x00000019004d7836 */ /* 0x000fe20000000000 */
[-C--:B------:R-:W-:Y:S02]  /*3600*/  ISETP.GE.AND P5, PT, R118, R178.reuse, PT ;  /* 0x000000b27600720c */ /* 0x080fe40003fa6270 */
[----:B------:R-:W-:Y:S02]  /*3610*/  FSEL R6, R6, -INF , !P1 ;  /* 0xff80000006067808 */ /* 0x000fe40004800000 */
[----:B------:R-:W-:Y:S01]  /*3620*/  FSEL R49, R49, -INF , !P0 ;  /* 0xff80000031317808 */ /* 0x000fe20004000000 */
[----:B------:R-:W-:Y:S01]  /*3630*/  VIADD R95, R0, 0x18 ;  /* 0x00000018005f7836 */ /* 0x000fe20000000000 */
[----:B------:R-:W-:-:S02]  /*3640*/  ISETP.GE.AND P1, PT, R115, R178, PT ;  /* 0x000000b27300720c */ /* 0x000fc40003f26270 */
[----:B------:R-:W-:Y:S02]  /*3650*/  FSEL R48, R48, -INF , !P3 ;  /* 0xff80000030307808 */ /* 0x000fe40005800000 */
[C---:B------:R-:W-:Y:S02]  /*3660*/  ISETP.GT.AND P0, PT, R132.reuse, R112, PT ;  /* 0x000000708400720c */ /* 0x040fe40003f04270 */
[----:B------:R-:W-:Y:S02]  /*3670*/  ISETP.GT.AND P3, PT, R132, R113, PT ;  /* 0x000000718400720c */ /* 0x000fe40003f64270 */
[----:B------:R-:W-:Y:S01]  /*3680*/  FSEL R83, R57, -INF , !P5 ;  /* 0xff80000039537808 */ /* 0x000fe20006800000 */
[----:B------:R-:W-:Y:S01]  /*3690*/  VIADD R94, R0, 0x21 ;  /* 0x00000021005e7836 */ /* 0x000fe20000000000 */
[----:B------:R-:W-:Y:S02]  /*36a0*/  ISETP.GE.AND P5, PT, R114, R178, PT ;  /* 0x000000b27200720c */ /* 0x000fe40003fa6270 */
[----:B------:R-:W-:-:S02]  /*36b0*/  FSEL R81, R48, -INF , !P1 ;  /* 0xff80000030517808 */ /* 0x000fc40004800000 */
[----:B------:R-:W-:Y:S01]  /*36c0*/  FSEL R45, R45, -INF , !P0 ;  /* 0xff8000002d2d7808 */ /* 0x000fe20004000000 */
[----:B------:R-:W-:Y:S01]  /*36d0*/  VIADD R75, R0, 0x20 ;  /* 0x00000020004b7836 */ /* 0x000fe20000000000 */
[-C--:B------:R-:W-:Y:S02]  /*36e0*/  ISETP.GE.AND P1, PT, R113, R178.reuse, PT ;  /* 0x000000b27100720c */ /* 0x080fe40003f26270 */
[----:B------:R-:W-:Y:S02]  /*36f0*/  FSEL R44, R44, -INF , !P3 ;  /* 0xff8000002c2c7808 */ /* 0x000fe40005800000 */
[C---:B------:R-:W-:Y:S02]  /*3700*/  ISETP.GT.AND P0, PT, R132.reuse, R77, PT ;  /* 0x0000004d8400720c */ /* 0x040fe40003f04270 */
[----:B------:R-:W-:Y:S02]  /*3710*/  ISETP.GT.AND P3, PT, R132, R95, PT ;  /* 0x0000005f8400720c */ /* 0x000fe40003f64270 */
[----:B------:R-:W-:Y:S01]  /*3720*/  FSEL R79, R49, -INF , !P5 ;  /* 0xff800000314f7808 */ /* 0x000fe20006800000 */
[----:B------:R-:W-:Y:S01]  /*3730*/  VIADD R92, R0, 0x29 ;  /* 0x00000029005c7836 */ /* 0x000fe20000000000 */
[----:B------:R-:W-:-:S02]  /*3740*/  ISETP.GE.AND P5, PT, R112, R178, PT ;  /* 0x000000b27000720c */ /* 0x000fc40003fa6270 */
[----:B------:R-:W-:Y:S02]  /*3750*/  FSEL R71, R44, -INF , !P1 ;  /* 0xff8000002c477808 */ /* 0x000fe40004800000 */
[----:B------:R-:W-:Y:S01]  /*3760*/  FSEL R41, R41, -INF , !P0 ;  /* 0xff80000029297808 */ /* 0x000fe20004000000 */
[----:B------:R-:W-:Y:S01]  /*3770*/  VIADD R93, R0, 0x28 ;  /* 0x00000028005d7836 */ /* 0x000fe20000000000 */
[----:B------:R-:W-:Y:S02]  /*3780*/  ISETP.GE.AND P1, PT, R95, R178, PT ;  /* 0x000000b25f00720c */ /* 0x000fe40003f26270 */
[----:B------:R-:W-:Y:S02]  /*3790*/  FSEL R40, R40, -INF , !P3 ;  /* 0xff80000028287808 */ /* 0x000fe40005800000 */
[C---:B------:R-:W-:Y:S02]  /*37a0*/  ISETP.GT.AND P0, PT, R132.reuse, R94, PT ;  /* 0x0000005e8400720c */ /* 0x040fe40003f04270 */
[----:B------:R-:W-:-:S02]  /*37b0*/  ISETP.GT.AND P3, PT, R132, R75, PT ;  /* 0x0000004b8400720c */ /* 0x000fc40003f64270 */
[----:B------:R-:W-:Y:S01]  /*37c0*/  FSEL R69, R45, -INF , !P5 ;  /* 0xff8000002d457808 */ /* 0x000fe20006800000 */
[----:B------:R-:W-:Y:S01]  /*37d0*/  VIADD R90, R0, 0x31 ;  /* 0x00000031005a7836 */ /* 0x000fe20000000000 */
[-C--:B------:R-:W-:Y:S02]  /*37e0*/  ISETP.GE.AND P5, PT, R77, R178.reuse, PT ;  /* 0x000000b24d00720c */ /* 0x080fe40003fa6270 */
[----:B------:R-:W-:Y:S02]  /*37f0*/  FSEL R73, R40, -INF , !P1 ;  /* 0xff80000028497808 */ /* 0x000fe40004800000 */
[----:B------:R-:W-:Y:S01]  /*3800*/  FSEL R57, R37, -INF , !P0 ;  /* 0xff80000025397808 */ /* 0x000fe20004000000 */
[----:B------:R-:W-:Y:S01]  /*3810*/  VIADD R91, R0, 0x30 ;  /* 0x00000030005b7836 */ /* 0x000fe20000000000 */
[----:B------:R-:W-:Y:S02]  /*3820*/  ISETP.GE.AND P1, PT, R75, R178, PT ;  /* 0x000000b24b00720c */ /* 0x000fe40003f26270 */
[----:B------:R-:W-:-:S02]  /*3830*/  FSEL R36, R36, -INF , !P3 ;  /* 0xff80000024247808 */ /* 0x000fc40005800000 */
[C---:B------:R-:W-:Y:S02]  /*3840*/  ISETP.GT.AND P0, PT, R132.reuse, R92, PT ;  /* 0x0000005c8400720c */ /* 0x040fe40003f04270 */
[----:B------:R-:W-:Y:S02]  /*3850*/  ISETP.GT.AND P3, PT, R132, R93, PT ;  /* 0x0000005d8400720c */ /* 0x000fe40003f64270 */
[----:B------:R-:W-:Y:S01]  /*3860*/  FSEL R49, R41, -INF , !P5 ;  /* 0xff80000029317808 */ /* 0x000fe20006800000 */
        /* <DEDUP_REMOVED lines=15> */
[----:B------:R-:W-:Y:S02]  /*3960*/  ISETP.GE.AND P1, PT, R91, R178, PT ;  /* 0x000000b25b00720c */ /* 0x000fe40003f26270 */
[----:B------:R-:W-:Y:S02]  /*3970*/  FSEL R28, R28, -INF , !P3 ;  /* 0xff8000001c1c7808 */ /* 0x000fe40005800000 */
[C---:B------:R-:W-:Y:S02]  /*3980*/  ISETP.GT.AND P0, PT, R132.reuse, R88, PT ;  /* 0x000000588400720c */ /* 0x040fe40003f04270 */
[----:B------:R-:W-:Y:S02]  /*3990*/  ISETP.GT.AND P3, PT, R132, R89, PT ;  /* 0x000000598400720c */ /* 0x000fe40003f64270 */
[----:B------:R-:W-:Y:S01]  /*39a0*/  FSEL R41, R33, -INF , !P5 ;  /* 0xff80000021297808 */ /* 0x000fe20006800000 */
[----:B------:R-:W-:Y:S01]  /*39b0*/  VIADD R84, R0, 0x49 ;  /* 0x0000004900547836 */ /* 0x000fe20000000000 */
[----:B------:R-:W-:-:S02]  /*39c0*/  FSEL R33, R28, -INF , !P1 ;  /* 0xff8000001c217808 */ /* 0x000fc40004800000 */
[----:B------:R-:W-:Y:S01]  /*39d0*/  FSEL R25, R25, -INF , !P0 ;  /* 0xff80000019197808 */ /* 0x000fe20004000000 */
[----:B------:R-:W-:Y:S01]  /*39e0*/  VIADD R85, R0, 0x48 ;  /* 0x0000004800557836 */ /* 0x000fe20000000000 */
[----:B------:R-:W-:Y:S02]  /*39f0*/  ISETP.GE.AND P1, PT, R89, R178, PT ;  /* 0x000000b25900720c */ /* 0x000fe40003f26270 */
[----:B------:R-:W-:Y:S02]  /*3a00*/  FSEL R24, R24, -INF , !P3 ;  /* 0xff80000018187808 */ /* 0x000fe40005800000 */
[C---:B------:R-:W-:Y:S02]  /*3a10*/  ISETP.GT.AND P0, PT, R132.reuse, R86, PT ;  /* 0x000000568400720c */ /* 0x040fe40003f04270 */
[----:B------:R-:W-:Y:S01]  /*3a20*/  ISETP.GT.AND P3, PT, R132, R87, PT ;  /* 0x000000578400720c */ /* 0x000fe20003f64270 */
        /* <DEDUP_REMOVED lines=49> */
[----:B------:R-:W-:Y:S02]  /*3d40*/  ISETP.GT.AND P2, PT, R133, R0, PT ;  /* 0x000000008500720c */ /* 0x000fe40003f44270 */
[C---:B------:R-:W-:Y:S01]  /*3d50*/  ISETP.GE.AND P4, PT, R0.reuse, R177, PT ;  /* 0x000000b10000720c */ /* 0x040fe20003f86270 */
[----:B------:R-:W-:Y:S01]  /*3d60*/  VIADD R0, R0, 0x79 ;  /* 0x0000007900007836 */ /* 0x000fe20000000000 */
[-C--:B------:R-:W-:Y:S02]  /*3d70*/  ISETP.GE.AND P5, PT, R80, R178.reuse, PT ;  /* 0x000000b25000720c */ /* 0x080fe40003fa6270 */
[----:B------:R-:W-:Y:S02]  /*3d80*/  FSEL R121, R108, -INF , !P1 ;  /* 0xff8000006c797808 */ /* 0x000fe40004800000 */
[----:B------:R-:W-:Y:S02]  /*3d90*/  FSEL R105, R105, -INF , !P0 ;  /* 0xff80000069697808 */ /* 0x000fe40004000000 */
[----:B------:R-:W-:-:S02]  /*3da0*/  ISETP.GE.AND P1, PT, R70, R178, PT ;  /* 0x000000b24600720c */ /* 0x000fc40003f26270 */
[----:B------:R-:W-:Y:S02]  /*3db0*/  FSEL R104, R104, -INF , !P3 ;  /* 0xff80000068687808 */ /* 0x000fe40005800000 */
[C---:B------:R-:W-:Y:S02]  /*3dc0*/  ISETP.GT.AND P0, PT, R132.reuse, R60, PT ;  /* 0x0000003c8400720c */ /* 0x040fe40003f04270 */
[----:B------:R-:W-:Y:S02]  /*3dd0*/  ISETP.GT.AND P3, PT, R132, R62, PT ;  /* 0x0000003e8400720c */ /* 0x000fe40003f64270 */
[----:B------:R-:W-:Y:S02]  /*3de0*/  FSEL R120, R13, -INF , !P5 ;  /* 0xff8000000d787808 */ /* 0x000fe40006800000 */
[----:B------:R-:W-:Y:S02]  /*3df0*/  ISETP.GE.AND P5, PT, R76, R178, PT ;  /* 0x000000b24c00720c */ /* 0x000fe40003fa6270 */
[----:B------:R-:W-:-:S02]  /*3e00*/  FSEL R123, R104, -INF , !P1 ;  /* 0xff800000687b7808 */ /* 0x000fc40004800000 */
[----:B------:R-:W-:Y:S02]  /*3e10*/  FSEL R101, R101, -INF , !P0 ;  /* 0xff80000065657808 */ /* 0x000fe40004000000 */
[----:B------:R-:W-:Y:S02]  /*3e20*/  ISETP.GE.AND P1, PT, R62, R178, PT ;  /* 0x000000b23e00720c */ /* 0x000fe40003f26270 */
[----:B------:R-:W-:Y:S02]  /*3e30*/  FSEL R100, R100, -INF , !P3 ;  /* 0xff80000064647808 */ /* 0x000fe40005800000 */
[----:B------:R-:W-:Y:S02]  /*3e40*/  ISETP.GT.AND P0, PT, R132, R0, PT ;  /* 0x000000008400720c */ /* 0x000fe40003f04270 */
[----:B------:R-:W-:Y:S02]  /*3e50*/  FSEL R124, R9, -INF , !P5 ;  /* 0xff800000097c7808 */ /* 0x000fe40006800000 */
[----:B------:R-:W-:-:S02]  /*3e60*/  ISETP.GE.AND P5, PT, R72, R178, PT ;  /* 0x000000b24800720c */ /* 0x000fc40003fa6270 */
[----:B------:R-:W-:Y:S02]  /*3e70*/  FSEL R125, R100, -INF , !P1 ;  /* 0xff800000647d7808 */ /* 0x000fe40004800000 */
[----:B------:R-:W-:Y:S02]  /*3e80*/  FSEL R97, R97, -INF , !P0 ;  /* 0xff80000061617808 */ /* 0x000fe40004000000 */
[----:B------:R-:W-:Y:S02]  /*3e90*/  ISETP.GT.AND P1, PT, R133, R118, PT ;  /* 0x000000768500720c */ /* 0x000fe40003f24270 */
[-C--:B------:R-:W-:Y:S02]  /*3ea0*/  ISETP.GE.AND P0, PT, R0, R178.reuse, PT ;  /* 0x000000b20000720c */ /* 0x080fe40003f06270 */
[----:B------:R-:W-:Y:S02]  /*3eb0*/  FSEL R126, R109, -INF , !P5 ;  /* 0xff8000006d7e7808 */ /* 0x000fe40006800000 */
[----:B------:R-:W-:-:S02]  /*3ec0*/  ISETP.GE.AND P5, PT, R68, R178, PT ;  /* 0x000000b24400720c */ /* 0x000fc40003fa6270 */
[----:B------:R-:W-:Y:S02]  /*3ed0*/  FSEL R134, R97, -INF , !P0 ;  /* 0xff80000061867808 */ /* 0x000fe40004000000 */
[----:B------:R-:W-:Y:S02]  /*3ee0*/  FSEL R8, R59, -INF , !P1 ;  /* 0xff8000003b087808 */ /* 0x000fe40004800000 */
[C---:B------:R-:W-:Y:S02]  /*3ef0*/  ISETP.GT.AND P0, PT, R133.reuse, R114, PT ;  /* 0x000000728500720c */ /* 0x040fe40003f04270 */
[----:B------:R-:W-:Y:S02]  /*3f00*/  ISETP.GT.AND P1, PT, R133, R113, PT ;  /* 0x000000718500720c */ /* 0x000fe40003f24270 */
[----:B------:R-:W-:Y:S02]  /*3f10*/  FSEL R128, R105, -INF , !P5 ;  /* 0xff80000069807808 */ /* 0x000fe40006800000 */
[----:B------:R-:W-:-:S02]  /*3f20*/  ISETP.GE.AND P5, PT, R60, R178, PT ;  /* 0x000000b23c00720c */ /* 0x000fc40003fa6270 */
[----:B------:R-:W-:Y:S02]  /*3f30*/  FSEL R13, R51, -INF , !P0 ;  /* 0xff800000330d7808 */ /* 0x000fe40004000000 */
[----:B------:R-:W-:Y:S02]  /*3f40*/  FSEL R21, R46, -INF , !P1 ;  /* 0xff8000002e157808 */ /* 0x000fe40004800000 */
[C---:B------:R-:W-:Y:S02]  /*3f50*/  ISETP.GT.AND P0, PT, R133.reuse, R112, PT ;  /* 0x000000708500720c */ /* 0x040fe40003f04270 */
[C---:B------:R-:W-:Y:S02]  /*3f60*/  ISETP.GT.AND P1, PT, R133.reuse, R77, PT ;  /* 0x0000004d8500720c */ /* 0x040fe40003f24270 */
[----:B------:R-:W-:Y:S02]  /*3f70*/  FSEL R29, R58, -INF , !P2 ;  /* 0xff8000003a1d7808 */ /* 0x000fe40005000000 */
[----:B------:R-:W-:-:S02]  /*3f80*/  ISETP.GT.AND P2, PT, R133, R115, PT ;  /* 0x000000738500720c */ /* 0x000fc40003f44270 */
[----:B------:R-:W-:Y:S02]  /*3f90*/  FSEL R130, R101, -INF , !P5 ;  /* 0xff80000065827808 */ /* 0x000fe40006800000 */
[----:B------:R-:W-:Y:S02]  /*3fa0*/  ISETP.GE.AND P5, PT, R118, R177, PT ;  /* 0x000000b17600720c */ /* 0x000fe40003fa6270 */
[----:B------:R-:W-:Y:S02]  /*3fb0*/  FSEL R47, R47, -INF , !P0 ;  /* 0xff8000002f2f7808 */ /* 0x000fe40004000000 */
[----:B------:R-:W-:Y:S02]  /*3fc0*/  FSEL R9, R43, -INF , !P1 ;  /* 0xff8000002b097808 */ /* 0x000fe40004800000 */
[C---:B------:R-:W-:Y:S02]  /*3fd0*/  ISETP.GT.AND P0, PT, R133.reuse, R75, PT ;  /* 0x0000004b8500720c */ /* 0x040fe40003f04270 */
[----:B------:R-:W-:-:S02]  /*3fe0*/  ISETP.GT.AND P1, PT, R133, R94, PT ;  /* 0x0000005e8500720c */ /* 0x000fc40003f24270 */
[----:B------:R-:W-:Y:S02]  /*3ff0*/  FSEL R25, R50, -INF , !P2 ;  /* 0xff80000032197808 */ /* 0x000fe40005000000 */
[-C--:B------:R-:W-:Y:S02]  /*4000*/  ISETP.GE.AND P2, PT, R113, R177.reuse, PT ;  /* 0x000000b17100720c */ /* 0x080fe40003f46270 */
[----:B------:R-:W-:Y:S02]  /*4010*/  FSEL R8, R8, -INF , !P5 ;  /* 0xff80000008087808 */ /* 0x000fe40006800000 */
[----:B------:R-:W-:Y:S02]  /*4020*/  ISETP.GE.AND P5, PT, R112, R177, PT ;  /* 0x000000b17000720c */ /* 0x000fe40003fa6270 */
[----:B------:R-:W-:Y:S02]  /*4030*/  FSEL R38, R38, -INF , !P0 ;  /* 0xff80000026267808 */ /* 0x000fe40004000000 */
[----:B------:R-:W-:-:S02]  /*4040*/  FSEL R39, R39, -INF , !P1 ;  /* 0xff80000027277808 */ /* 0x000fc40004800000 */
[C---:B------:R-:W-:Y:S02]  /*4050*/  ISETP.GT.AND P0, PT, R133.reuse, R92, PT ;  /* 0x0000005c8500720c */ /* 0x040fe40003f04270 */
[----:B------:R-:W-:Y:S02]  /*4060*/  ISETP.GT.AND P1, PT, R133, R91, PT ;  /* 0x0000005b8500720c */ /* 0x000fe40003f24270 */
[----:B------:R-:W-:Y:S02]  /*4070*/  FSEL R21, R21, -INF , !P2 ;  /* 0xff80000015157808 */ /* 0x000fe40005000000 */
[----:B------:R-:W-:Y:S02]  /*4080*/  ISETP.GE.AND P2, PT, R77, R177, PT ;  /* 0x000000b14d00720c */ /* 0x000fe40003f46270 */
[----:B------:R-:W-:Y:S02]  /*4090*/  ISETP.GT.AND P3, PT, R132, R52, PT ;  /* 0x000000348400720c */ /* 0x000fe40003f64270 */
[----:B------:R-:W-:-:S02]  /*40a0*/  FSEL R77, R47, -INF , !P5 ;  /* 0xff8000002f4d7808 */ /* 0x000fc40006800000 */
[----:B------:R-:W-:Y:S02]  /*40b0*/  ISETP.GE.AND P5, PT, R94, R177, PT ;  /* 0x000000b15e00720c */ /* 0x000fe40003fa6270 */
[----:B------:R-:W-:Y:S02]  /*40c0*/  FSEL R35, R35, -INF , !P0 ;  /* 0xff80000023237808 */ /* 0x000fe40004000000 */
[----:B------:R-:W-:Y:S02]  /*40d0*/  FSEL R30, R30, -INF , !P1 ;  /* 0xff8000001e1e7808 */ /* 0x000fe40004800000 */
[C---:B------:R-:W-:Y:S02]  /*40e0*/  ISETP.GT.AND P0, PT, R133.reuse, R90, PT ;  /* 0x0000005a8500720c */ /* 0x040fe40003f04270 */
[----:B------:R-:W-:Y:S02]  /*40f0*/  ISETP.GT.AND P1, PT, R133, R88, PT ;  /* 0x000000588500720c */ /* 0x000fe40003f24270 */
[----:B------:R-:W-:-:S02]  /*4100*/  FSEL R96, R96, -INF , !P3 ;  /* 0xff80000060607808 */ /* 0x000fc40005800000 */
[----:B------:R-:W-:Y:S02]  /*4110*/  ISETP.GE.AND P3, PT, R52, R178, PT ;  /* 0x000000b23400720c */ /* 0x000fe40003f66270 */
[----:B------:R-:W-:Y:S02]  /*4120*/  FSEL R185, R39, -INF , !P5 ;  /* 0xff80000027b97808 */ /* 0x000fe40006800000 */
[----:B------:R-:W-:Y:S02]  /*4130*/  ISETP.GE.AND P5, PT, R90, R177, PT ;  /* 0x000000b15a00720c */ /* 0x000fe40003fa6270 */
[----:B------:R-:W-:Y:S02]  /*4140*/  FSEL R31, R31, -INF , !P0 ;  /* 0xff8000001f1f7808 */ /* 0x000fe40004000000 */
[----:B------:R-:W-:Y:S02]  /*4150*/  FSEL R27, R27, -INF , !P1 ;  /* 0xff8000001b1b7808 */ /* 0x000fe40004800000 */
[----:B------:R-:W-:-:S02]  /*4160*/  ISETP.GT.AND P1, PT, R133, R86, PT ;  /* 0x000000568500720c */ /* 0x000fc40003f24270 */
[----:B------:R-:W-:Y:S02]  /*4170*/  FSEL R127, R96, -INF , !P3 ;  /* 0xff800000607f7808 */ /* 0x000fe40005800000 */
[-C--:B------:R-:W-:Y:S02]  /*4180*/  ISETP.GE.AND P3, PT, R115, R177.reuse, PT ;  /* 0x000000b17300720c */ /* 0x080fe40003f66270 */
[----:B------:R-:W-:Y:S02]  /*4190*/  FSEL R153, R31, -INF , !P5 ;  /* 0xff8000001f997808 */ /* 0x000fe40006800000 */
[----:B------:R-:W-:Y:S02]  /*41a0*/  ISETP.GE.AND P5, PT, R86, R177, PT ;  /* 0x000000b15600720c */ /* 0x000fe40003fa6270 */
[----:B------:R-:W-:Y:S02]  /*41b0*/  FSEL R23, R23, -INF , !P1 ;  /* 0xff80000017177808 */ /* 0x000fe40004800000 */
[----:B------:R-:W-:-:S02]  /*41c0*/  FSEL R29, R29, -INF , !P4 ;  /* 0xff8000001d1d7808 */ /* 0x000fc40006000000 */
[----:B------:R-:W-:Y:S02]  /*41d0*/  ISETP.GE.AND P4, PT, R114, R177, PT ;  /* 0x000000b17200720c */ /* 0x000fe40003f86270 */
[----:B------:R-:W-:Y:S02]  /*41e0*/  FSEL R25, R25, -INF , !P3 ;  /* 0xff80000019197808 */ /* 0x000fe40005800000 */
[C---:B------:R-:W-:Y:S02]  /*41f0*/  ISETP.GT.AND P3, PT, R133.reuse, R95, PT ;  /* 0x0000005f8500720c */ /* 0x040fe40003f64270 */
[----:B------:R-:W-:Y:S02]  /*4200*/  ISETP.GT.AND P1, PT, R133, R82, PT ;  /* 0x000000528500720c */ /* 0x000fe40003f24270 */
[----:B------:R-:W-:Y:S02]  /*4210*/  FSEL R139, R23, -INF , !P5 ;  /* 0xff800000178b7808 */ /* 0x000fe40006800000 */
[----:B------:R-:W-:-:S02]  /*4220*/  ISETP.GT.AND P5, PT, R133, R78, PT ;  /* 0x0000004e8500720c */ /* 0x000fc40003fa4270 */
[----:B------:R-:W-:Y:S02]  /*4230*/  FSEL R13, R13, -INF , !P4 ;  /* 0xff8000000d0d7808 */ /* 0x000fe40006000000 */
[-C--:B------:R-:W-:Y:S02]  /*4240*/  ISETP.GE.AND P4, PT, R95, R177.reuse, PT ;  /* 0x000000b15f00720c */ /* 0x080fe40003f86270 */
[----:B------:R-:W-:Y:S02]  /*4250*/  FSEL R42, R42, -INF , !P3 ;  /* 0xff8000002a2a7808 */ /* 0x000fe40005800000 */
[----:B------:R-:W-:Y:S02]  /*4260*/  FSEL R14, R14, -INF , !P1 ;  /* 0xff8000000e0e7808 */ /* 0x000fe40004800000 */
[----:B------:R-:W-:Y:S02]  /*4270*/  ISETP.GE.AND P1, PT, R78, R177, PT ;  /* 0x000000b14e00720c */ /* 0x000fe40003f26270 */
[----:B------:R-:W-:-:S02]  /*4280*/  FSEL R10, R10, -INF , !P5 ;  /* 0xff8000000a0a7808 */ /* 0x000fc40006800000 */
[----:B------:R-:W-:Y:S02]  /*4290*/  FMNMX3.FTZ R12, R6, R83, R81, !PT ;  /* 0x00000053060c7276 */ /* 0x000fe40007810051 */
[----:B------:R-:W-:Y:S02]  /*42a0*/  ISETP.GE.AND P3, PT, R75, R177, PT ;  /* 0x000000b14b00720c */ /* 0x000fe40003f66270 */
[----:B------:R-:W-:Y:S02]  /*42b0*/  FSEL R75, R42, -INF , !P4 ;  /* 0xff8000002a4b7808 */ /* 0x000fe40006000000 */
[----:B------:R-:W-:Y:S02]  /*42c0*/  FSEL R42, R10, -INF , !P1 ;  /* 0xff8000000a2a7808 */ /* 0x000fe40004800000 */
[----:B------:R-:W-:Y:S02]  /*42d0*/  FMNMX3.FTZ R12, R12, R79, R71, !PT ;  /* 0x0000004f0c0c7276 */ /* 0x000fe40007810047 */
[----:B------:R-:W-:-:S02]  /*42e0*/  FMNMX3.FTZ R10, R29, R8, R25, !PT ;  /* 0x000000081d0a7276 */ /* 0x000fc40007810019 */
[----:B------:R-:W-:Y:S02]  /*42f0*/  ISETP.GT.AND P4, PT, R133, R93, PT ;  /* 0x0000005d8500720c */ /* 0x000fe40003f84270 */
[----:B------:R-:W-:Y:S02]  /*4300*/  FMNMX3.FTZ R12, R12, R69, R73, !PT ;  /* 0x000000450c0c7276 */ /* 0x000fe40007810049 */
[----:B------:R-:W-:Y:S02]  /*4310*/  FMNMX3.FTZ R10, R10, R13, R21, !PT ;  /* 0x0000000d0a0a7276 */ /* 0x000fe40007810015 */
[----:B------:R-:W-:Y:S02]  /*4320*/  FSEL R9, R9, -INF , !P2 ;  /* 0xff80000009097808 */ /* 0x000fe40005000000 */
[----:B------:R-:W-:Y:S02]  /*4330*/  ISETP.GE.AND P2, PT, R93, R177, PT ;  /* 0x000000b15d00720c */ /* 0x000fe40003f46270 */
[----:B------:R-:W-:-:S02]  /*4340*/  FSEL R34, R34, -INF , !P4 ;  /* 0xff80000022227808 */ /* 0x000fc40006000000 */
[----:B------:R-:W-:Y:S02]  /*4350*/  FMNMX3.FTZ R12, R12, R49, R37, !PT ;  /* 0x000000310c0c7276 */ /* 0x000fe40007810025 */
[----:B------:R-:W-:Y:S02]  /*4360*/  FSEL R167, R38, -INF , !P3 ;  /* 0xff80000026a77808 */ /* 0x000fe40005800000 */
[----:B------:R-:W-:Y:S02]  /*4370*/  FMNMX3.FTZ R10, R10, R77, R75, !PT ;  /* 0x0000004d0a0a7276 */ /* 0x000fe4000781004b */
[----:B------:R-:W-:Y:S02]  /*4380*/  ISETP.GE.AND P3, PT, R92, R177, PT ;  /* 0x000000b15c00720c */ /* 0x000fe40003f66270 */
[----:B------:R-:W-:Y:S02]  /*4390*/  FSEL R39, R34, -INF , !P2 ;  /* 0xff80000022277808 */ /* 0x000fe40005000000 */
[----:B------:R-:W-:-:S02]  /*43a0*/  ISETP.GT.AND P2, PT, R133, R89, PT ;  /* 0x000000598500720c */ /* 0x000fc40003f44270 */
[----:B------:R-:W-:Y:S02]  /*43b0*/  FMNMX3.FTZ R12, R12, R57, R155, !PT ;  /* 0x000000390c0c7276 */ /* 0x000fe4000781009b */
[----:B------:R-:W-:Y:S02]  /*43c0*/  ISETP.GE.AND P4, PT, R91, R177, PT ;  /* 0x000000b15b00720c */ /* 0x000fe40003f86270 */
[----:B------:R-:W-:Y:S02]  /*43d0*/  FMNMX3.FTZ R10, R10, R9, R167, !PT ;  /* 0x000000090a0a7276 */ /* 0x000fe400078100a7 */
[----:B------:R-:W-:Y:S02]  /*43e0*/  FSEL R179, R35, -INF , !P3 ;  /* 0xff80000023b37808 */ /* 0x000fe40005800000 */
[----:B------:R-:W-:Y:S02]  /*43f0*/  ISETP.GE.AND P3, PT, R89, R177, PT ;  /* 0x000000b15900720c */ /* 0x000fe40003f66270 */
[----:B------:R-:W-:-:S02]  /*4400*/  FSEL R26, R26, -INF , !P2 ;  /* 0xff8000001a1a7808 */ /* 0x000fc40005000000 */
[----:B------:R-:W-:Y:S02]  /*4410*/  FMNMX3.FTZ R12, R12, R41, R33, !PT ;  /* 0x000000290c0c7276 */ /* 0x000fe40007810021 */
[----:B------:R-:W-:Y:S02]  /*4420*/  FSEL R35, R30, -INF , !P4 ;  /* 0xff8000001e237808 */ /* 0x000fe40006000000 */
[----:B------:R-:W-:Y:S02]  /*4430*/  ISETP.GT.AND P0, PT, R133, R87, PT ;  /* 0x000000578500720c */ /* 0x000fe40003f04270 */
[----:B------:R-:W-:Y:S02]  /*4440*/  FMNMX3.FTZ R10, R10, R185, R39, !PT ;  /* 0x000000b90a0a7276 */ /* 0x000fe40007810027 */
[----:B------:R-:W-:Y:S02]  /*4450*/  ISETP.GE.AND P4, PT, R88, R177, PT ;  /* 0x000000b15800720c */ /* 0x000fe40003f86270 */
[----:B------:R-:W-:-:S02]  /*4460*/  FSEL R151, R26, -INF , !P3 ;  /* 0xff8000001a977808 */ /* 0x000fc40005800000 */
[----:B------:R-:W-:Y:S02]  /*4470*/  FMNMX3.FTZ R12, R12, R147, R145, !PT ;  /* 0x000000930c0c7276 */ /* 0x000fe40007810091 */
[----:B------:R-:W-:Y:S02]  /*4480*/  ISETP.GE.AND P2, PT, R87, R177, PT ;  /* 0x000000b15700720c */ /* 0x000fe40003f46270 */
[C---:B------:R-:W-:Y:S02]  /*4490*/  ISETP.GT.AND P3, PT, R133.reuse, R85, PT ;  /* 0x000000558500720c */ /* 0x040fe40003f64270 */
[----:B------:R-:W-:Y:S02]  /*44a0*/  FSEL R22, R22, -INF , !P0 ;  /* 0xff80000016167808 */ /* 0x000fe40004000000 */
[----:B------:R-:W-:Y:S02]  /*44b0*/  FMNMX3.FTZ R10, R10, R179, R35, !PT ;  /* 0x000000b30a0a7276 */ /* 0x000fe40007810023 */
[----:B------:R-:W-:-:S02]  /*44c0*/  ISETP.GT.AND P0, PT, R133, R84, PT ;  /* 0x000000548500720c */ /* 0x000fc40003f04270 */
[----:B------:R-:W-:Y:S02]  /*44d0*/  FSEL R149, R27, -INF , !P4 ;  /* 0xff8000001b957808 */ /* 0x000fe40006000000 */
[----:B------:R-:W-:Y:S02]  /*44e0*/  FMNMX3.FTZ R12, R12, R143, R66, !PT ;  /* 0x0000008f0c0c7276 */ /* 0x000fe40007810042 */
[----:B------:R-:W-:Y:S02]  /*44f0*/  ISETP.GE.AND P4, PT, R85, R177, PT ;  /* 0x000000b15500720c */ /* 0x000fe40003f86270 */
[----:B------:R-:W-:Y:S02]  /*4500*/  FSEL R59, R22, -INF , !P2 ;  /* 0xff800000163b7808 */ /* 0x000fe40005000000 */
[----:B------:R-:W-:Y:S02]  /*4510*/  FSEL R18, R18, -INF , !P3 ;  /* 0xff80000012127808 */ /* 0x000fe40005800000 */
[----:B------:R-:W-:-:S02]  /*4520*/  FMNMX3.FTZ R10, R10, R153, R151, !PT ;  /* 0x000000990a0a7276 */ /* 0x000fc40007810097 */
[-C--:B------:R-:W-:Y:S02]  /*4530*/  ISETP.GE.AND P2, PT, R84, R177.reuse, PT ;  /* 0x000000b15400720c */ /* 0x080fe40003f46270 */
[----:B------:R-:W-:Y:S02]  /*4540*/  FSEL R19, R19, -INF , !P0 ;  /* 0xff80000013137808 */ /* 0x000fe40004000000 */
[----:B------:R-:W-:Y:S02]  /*4550*/  ISETP.GT.AND P0, PT, R133, R80, PT ;  /* 0x000000508500720c */ /* 0x000fe40003f04270 */
[----:B------:R-:W-:Y:S02]  /*4560*/  FMNMX3.FTZ R12, R12, R122, R65, !PT ;  /* 0x0000007a0c0c7276 */ /* 0x000fe40007810041 */
[----:B------:R-:W-:Y:S02]  /*4570*/  ISETP.GE.AND P3, PT, R82, R177, PT ;  /* 0x000000b15200720c */ /* 0x000fe40003f66270 */
[----:B------:R-:W-:-:S02]  /*4580*/  FSEL R137, R18, -INF , !P4 ;  /* 0xff80000012897808 */ /* 0x000fc40006000000 */
[----:B------:R-:W-:Y:S02]  /*4590*/  FMNMX3.FTZ R10, R10, R149, R59, !PT ;  /* 0x000000950a0a7276 */ /* 0x000fe4000781003b */
[----:B------:R-:W-:Y:S02]  /*45a0*/  FSEL R131, R19, -INF , !P2 ;  /* 0xff80000013837808 */ /* 0x000fe40005000000 */
[----:B------:R-:W-:Y:S02]  /*45b0*/  ISETP.GT.AND P2, PT, R133, R76, PT ;  /* 0x0000004c8500720c */ /* 0x000fe40003f44270 */
[----:B------:R-:W-:Y:S02]  /*45c0*/  FSEL R15, R15, -INF , !P0 ;  /* 0xff8000000f0f7808 */ /* 0x000fe40004000000 */
[----:B------:R-:W-:Y:S02]  /*45d0*/  FMNMX3.FTZ R12, R12, R67, R64, !PT ;  /* 0x000000430c0c7276 */ /* 0x000fe40007810040 */
[----:B------:R-:W-:-:S02]  /*45e0*/  ISETP.GE.AND P4, PT, R80, R177, PT ;  /* 0x000000b15000720c */ /* 0x000fc40003f86270 */
[----:B------:R-:W-:Y:S02]  /*45f0*/  FSEL R16, R14, -INF , !P3 ;  /* 0xff8000000e107808 */ /* 0x000fe40005800000 */
[----:B------:R-:W-:Y:S02]  /*4600*/  ISETP.GT.AND P0, PT, R133, R74, PT ;  /* 0x0000004a8500720c */ /* 0x000fe40003f04270 */
[----:B------:R-:W-:Y:S02]  /*4610*/  FMNMX3.FTZ R10, R10, R139, R137, !PT ;  /* 0x0000008b0a0a7276 */ /* 0x000fe40007810089 */
[----:B------:R-:W-:Y:S02]  /*4620*/  FSEL R11, R11, -INF , !P2 ;  /* 0xff8000000b0b7808 */ /* 0x000fe40005000000 */
[----:B------:R-:W-:Y:S02]  /*4630*/  ISETP.GE.AND P3, PT, R76, R177, PT ;  /* 0x000000b14c00720c */ /* 0x000fe40003f66270 */
[----:B------:R-:W-:-:S02]  /*4640*/  ISETP.GT.AND P2, PT, R133, R72, PT ;  /* 0x000000488500720c */ /* 0x000fc40003f44270 */
[----:B------:R-:W-:Y:S02]  /*4650*/  FMNMX3.FTZ R12, R12, R120, R63, !PT ;  /* 0x000000780c0c7276 */ /* 0x000fe4000781003f */
[----:B------:R-:W-:Y:S02]  /*4660*/  ISETP.GE.AND P5, PT, R74, R177, PT ;  /* 0x000000b14a00720c */ /* 0x000fe40003fa6270 */
[----:B------:R-:W-:Y:S02]  /*4670*/  FSEL R17, R15, -INF , !P4 ;  /* 0xff8000000f117808 */ /* 0x000fe40006000000 */
[----:B------:R-:W-:Y:S02]  /*4680*/  ISETP.GT.AND P1, PT, R133, R70, PT ;  /* 0x000000468500720c */ /* 0x000fe40003f24270 */
[----:B------:R-:W-:Y:S02]  /*4690*/  FSEL R27, R110, -INF , !P0 ;  /* 0xff8000006e1b7808 */ /* 0x000fe40004000000 */
[----:B------:R-:W-:-:S02]  /*46a0*/  FMNMX3.FTZ R10, R10, R131, R16, !PT ;  /* 0x000000830a0a7276 */ /* 0x000fc40007810010 */
[-C--:B------:R-:W-:Y:S02]  /*46b0*/  ISETP.GE.AND P4, PT, R72, R177.reuse, PT ;  /* 0x000000b14800720c */ /* 0x080fe40003f86270 */
[----:B------:R-:W-:Y:S02]  /*46c0*/  FSEL R26, R11, -INF , !P3 ;  /* 0xff8000000b1a7808 */ /* 0x000fe40005800000 */
[----:B------:R-:W-:Y:S02]  /*46d0*/  ISETP.GT.AND P0, PT, R133, R68, PT ;  /* 0x000000448500720c */ /* 0x000fe40003f04270 */
[----:B------:R-:W-:Y:S02]  /*46e0*/  FSEL R44, R111, -INF , !P2 ;  /* 0xff8000006f2c7808 */ /* 0x000fe40005000000 */
[----:B------:R-:W-:Y:S02]  /*46f0*/  FMNMX3.FTZ R12, R12, R124, R121, !PT ;  /* 0x0000007c0c0c7276 */ /* 0x000fe40007810079 */
[----:B------:R-:W-:-:S02]  /*4700*/  ISETP.GE.AND P3, PT, R70, R177, PT ;  /* 0x000000b14600720c */ /* 0x000fc40003f66270 */
[----:B------:R-:W-:Y:S02]  /*4710*/  FSEL R27, R27, -INF , !P5 ;  /* 0xff8000001b1b7808 */ /* 0x000fe40006800000 */
[C---:B------:R-:W-:Y:S02]  /*4720*/  ISETP.GT.AND P2, PT, R133.reuse, R62, PT ;  /* 0x0000003e8500720c */ /* 0x040fe40003f44270 */
[----:B------:R-:W-:Y:S02]  /*4730*/  FSEL R43, R106, -INF , !P1 ;  /* 0xff8000006a2b7808 */ /* 0x000fe40004800000 */
[----:B------:R-:W-:Y:S02]  /*4740*/  FMNMX3.FTZ R10, R10, R17, R42, !PT ;  /* 0x000000110a0a7276 */ /* 0x000fe4000781002a */
[----:B------:R-:W-:Y:S02]  /*4750*/  FSEL R44, R44, -INF , !P4 ;  /* 0xff8000002c2c7808 */ /* 0x000fe40006000000 */
[----:B------:R-:W-:-:S02]  /*4760*/  ISETP.GT.AND P1, PT, R133, R60, PT ;  /* 0x0000003c8500720c */ /* 0x000fc40003f24270 */
[----:B------:R-:W-:Y:S02]  /*4770*/  FSEL R47, R107, -INF , !P0 ;  /* 0xff8000006b2f7808 */ /* 0x000fe40004000000 */
[----:B------:R-:W-:Y:S02]  /*4780*/  FMNMX3.FTZ R12, R12, R126, R123, !PT ;  /* 0x0000007e0c0c7276 */ /* 0x000fe4000781007b */
[-C--:B------:R-:W-:Y:S02]  /*4790*/  ISETP.GE.AND P5, PT, R68, R177.reuse, PT ;  /* 0x000000b14400720c */ /* 0x080fe40003fa6270 */
[----:B------:R-:W-:Y:S02]  /*47a0*/  ISETP.GE.AND P4, PT, R62, R177, PT ;  /* 0x000000b13e00720c */ /* 0x000fe40003f86270 */
[----:B------:R-:W-:Y:S02]  /*47b0*/  FSEL R43, R43, -INF , !P3 ;  /* 0xff8000002b2b7808 */ /* 0x000fe40005800000 */
[----:B------:R-:W-:-:S02]  /*47c0*/  ISETP.GT.AND P0, PT, R133, R52, PT ;  /* 0x000000348500720c */ /* 0x000fc40003f04270 */
[----:B------:R-:W-:Y:S02]  /*47d0*/  FSEL R50, R102, -INF , !P2 ;  /* 0xff80000066327808 */ /* 0x000fe40005000000 */
[----:B------:R-:W-:Y:S02]  /*47e0*/  FMNMX3.FTZ R10, R10, R26, R27, !PT ;  /* 0x0000001a0a0a7276 */ /* 0x000fe4000781001b */
[----:B------:R-:W-:Y:S02]  /*47f0*/  FSEL R45, R103, -INF , !P1 ;  /* 0xff800000672d7808 */ /* 0x000fe40004800000 */
[----:B------:R-:W-:Y:S02]  /*4800*/  FMNMX3.FTZ R12, R12, R128, R125, !PT ;  /* 0x000000800c0c7276 */ /* 0x000fe4000781007d */
[-C--:B------:R-:W-:Y:S02]  /*4810*/  ISETP.GE.AND P3, PT, R60, R177.reuse, PT ;  /* 0x000000b13c00720c */ /* 0x080fe40003f66270 */
[----:B------:R-:W-:-:S02]  /*4820*/  ISETP.GE.AND P2, PT, R52, R177, PT ;  /* 0x000000b13400720c */ /* 0x000fc40003f46270 */
[----:B------:R-:W-:Y:S02]  /*4830*/  ISETP.GT.AND P1, PT, R133, R0, PT ;  /* 0x000000008500720c */ /* 0x000fe40003f24270 */
[----:B------:R-:W-:Y:S02]  /*4840*/  FSEL R48, R98, -INF , !P0 ;  /* 0xff80000062307808 */ /* 0x000fe40004000000 */
[----:B------:R-:W-:Y:S02]  /*4850*/  FSEL R47, R47, -INF , !P5 ;  /* 0xff8000002f2f7808 */ /* 0x000fe40006800000 */
[----:B------:R-:W-:Y:S02]  /*4860*/  FSEL R50, R50, -INF , !P4 ;  /* 0xff80000032327808 */ /* 0x000fe40006000000 */
[----:B------:R-:W-:Y:S02]  /*4870*/  FMNMX3.FTZ R10, R10, R44, R43, !PT ;  /* 0x0000002c0a0a7276 */ /* 0x000fe4000781002b */
[----:B------:R-:W-:-:S02]  /*4880*/  FMNMX3.FTZ R11, R12, R130, R127, !PT ;  /* 0x000000820c0b7276 */ /* 0x000fc4000781007f */
[----:B------:R-:W-:Y:S02]  /*4890*/  ISETP.GE.AND P0, PT, R0, R177, PT ;  /* 0x000000b10000720c */ /* 0x000fe40003f06270 */
[----:B------:R-:W-:Y:S02]  /*48a0*/  FSEL R46, R99, -INF , !P1 ;  /* 0xff800000632e7808 */ /* 0x000fe40004800000 */
        /* <DEDUP_REMOVED lines=8> */
[----:B------:R-:W3:Y:S01]  /*4930*/  SHFL.BFLY PT, R11, R10, 0x2, 0x1f ;  /* 0x0c401f000a0b7f89 */ /* 0x000ee200000e0000 */
[----:B-1----:R-:W-:-:S05]  /*4940*/  FMNMX.FTZ R15, R12, R15, !PT ;  /* 0x0000000f0c0f7209 */ /* 0x002fca0007810000 */
[----:B------:R-:W1:Y:S01]  /*4950*/  SHFL.BFLY PT, R52, R15, 0x1, 0x1f ;  /* 0x0c201f000f347f89 */ /* 0x000e6200000e0000 */
[----:B---3--:R-:W-:-:S05]  /*4960*/  FMNMX.FTZ R11, R10, R11, !PT ;  /* 0x0000000b0a0b7209 */ /* 0x008fca0007810000 */
[----:B------:R-:W3:Y:S01]  /*4970*/  SHFL.BFLY PT, R0, R11, 0x1, 0x1f ;  /* 0x0c201f000b007f89 */ /* 0x000ee200000e0000 */
[----:B------:R-:W-:-:S05]  /*4980*/  LOP3.LUT R156, R4, 0x120, R129, 0xf8, !PT ;  /* 0x00000120049c7812 */ /* 0x000fca00078ef881 */
[----:B------:R-:W-:-:S05]  /*4990*/  IMAD R156, R156, 0x2, R7 ;  /* 0x000000029c9c7824 */ /* 0x000fca00078e0207 */
[----:B------:R-:W4:Y:S01]  /*49a0*/  LDSM.16.MT88.4 R92, [R156+0xb000] ;  /* 0x00b000009c5c783b */ /* 0x000f220000004200 */
[----:B-1----:R-:W-:Y:S02]  /*49b0*/  FMNMX.FTZ R52, R15, R52, !PT ;  /* 0x000000340f347209 */ /* 0x002fe40007810000 */
[----:B---3--:R-:W-:-:S03]  /*49c0*/  FMNMX.FTZ R0, R11, R0, !PT ;  /* 0x000000000b007209 */ /* 0x008fc60007810000 */
[----:B--2---:R-:W-:Y:S01]  /*49d0*/  FMUL.FTZ R138, R61, R52 ;  /* 0x000000343d8a7220 */ /* 0x004fe20000410000 */
[----:B------:R-:W-:Y:S01]  /*49e0*/  FSETP.NEU.FTZ.AND P0, PT, R52, -INF , PT ;  /* 0xff8000003400780b */ /* 0x000fe20003f1d000 */
[----:B------:R-:W-:Y:S01]  /*49f0*/  IMAD R118, R5, 0x2, R156 ;  /* 0x0000000205767824 */ /* 0x000fe200078e029c */
[----:B------:R-:W-:Y:S01]  /*4a00*/  LDSM.16.MT88.4 R108, [R156+0x9000] ;  /* 0x009000009c6c783b */ /* 0x000fe20000004200 */
[----:B------:R-:W-:Y:S01]  /*4a10*/  FMUL.FTZ R56, R61, R0 ;  /* 0x000000003d387220 */ /* 0x000fe20000410000 */
[----:B------:R-:W-:Y:S02]  /*4a20*/  FSEL R138, R138, RZ, P0 ;  /* 0x000000ff8a8a7208 */ /* 0x000fe40000000000 */
[----:B------:R-:W-:Y:S01]  /*4a30*/  FSETP.NEU.FTZ.AND P0, PT, R0, -INF , PT ;  /* 0xff8000000000780b */ /* 0x000fe20003f1d000 */
        /* <DEDUP_REMOVED lines=15> */
[-CC-:B------:R-:W-:Y:S01]  /*4b30*/  FFMA.FTZ R23, R49, R61.reuse, -R138.reuse ;  /* 0x0000003d31177223 */ /* 0x180fe2000001088a */
[-C--:B------:R-:W-:Y:S01]  /*4b40*/  FFMA.FTZ R24, R73, R61.reuse, -R138 ;  /* 0x0000003d49187223 */ /* 0x080fe2000001088a */
[-C--:B------:R-:W-:Y:S01]  /*4b50*/  FFMA.FTZ R22, R77, R61.reuse, -R56 ;  /* 0x0000003d4d167223 */ /* 0x080fe20000010838 */
[----:B------:R-:W-:Y:S01]  /*4b60*/  MUFU.EX2 R19, R19 ;  /* 0x0000001300137308 */ /* 0x000fe20000000800 */
[----:B------:R-:W-:Y:S03]  /*4b70*/  LDSM.16.MT88.4 R84, [R118+0xb000] ;  /* 0x00b000007654783b */ /* 0x000fe60000004200 */
[----:B------:R-:W3:Y:S01]  /*4b80*/  MUFU.EX2 R18, R18 ;  /* 0x0000001200127308 */ /* 0x000ee20000000800 */
[----:B------:R-:W-:Y:S03]  /*4b90*/  LDSM.16.MT88.4 R28, [R118+0x9400] ;  /* 0x00940000761c783b */ /* 0x000fe60000004200 */
[----:B------:R-:W-:Y:S04]  /*4ba0*/  MUFU.EX2 R129, R129 ;  /* 0x0000008100817308 */ /* 0x000fe80000000800 */
[----:B------:R-:W5:Y:S01]  /*4bb0*/  MUFU.EX2 R142, R142 ;  /* 0x0000008e008e7308 */ /* 0x000f620000000800 */
[----:B------:R-:W-:Y:S01]  /*4bc0*/  FFMA.FTZ R25, R69, R61, -R138 ;  /* 0x0000003d45197223 */ /* 0x000fe2000001088a */
[----:B------:R-:W-:Y:S02]  /*4bd0*/  LDSM.16.MT88.4 R12, [R156+0x9400] ;  /* 0x009400009c0c783b */ /* 0x000fe40000004200 */
[----:B------:R-:W-:Y:S04]  /*4be0*/  MUFU.EX2 R60, R60 ;  /* 0x0000003c003c7308 */ /* 0x000fe80000000800 */
[----:B------:R-:W4:Y:S01]  /*4bf0*/  MUFU.EX2 R51, R51 ;  /* 0x0000003300337308 */ /* 0x000f220000000800 */
[----:B--2---:R-:W-:Y:S01]  /*4c00*/  F2FP.BF16.F32.PACK_AB R68, R140, R141 ;  /* 0x0000008d8c44723e */ /* 0x004fe200000010ff */
[--C-:B------:R-:W-:Y:S01]  /*4c10*/  FFMA.FTZ R49, R21, R61, -R56.reuse ;  /* 0x0000003d15317223 */ /* 0x100fe20000010838 */
[----:B---3--:R-:W-:Y:S01]  /*4c20*/  F2FP.BF16.F32.PACK_AB R70, R18, R19 ;  /* 0x000000131246723e */ /* 0x008fe200000010ff */
[----:B------:R-:W-:Y:S01]  /*4c30*/  FFMA.FTZ R21, R75, R61, -R56 ;  /* 0x0000003d4b157223 */ /* 0x000fe20000010838 */
[----:B------:R-:W-:Y:S01]  /*4c40*/  MUFU.EX2 R58, R58 ;  /* 0x0000003a003a7308 */ /* 0x000fe20000000800 */
[----:B-----5:R-:W-:Y:S01]  /*4c50*/  F2FP.BF16.F32.PACK_AB R69, R142, R129 ;  /* 0x000000818e45723e */ /* 0x020fe200000010ff */
[----:B------:R-:W2:Y:S01]  /*4c60*/  LDSM.16.MT88.4 R76, [R156+0xd000] ;  /* 0x00d000009c4c783b */ /* 0x000ea20000004200 */
[----:B----4-:R-:W-:Y:S01]  /*4c70*/  F2FP.BF16.F32.PACK_AB R71, R51, R60 ;  /* 0x0000003c3347723e */ /* 0x010fe200000010ff */
[----:B------:R-:W3:Y:S04]  /*4c80*/  MUFU.EX2 R25, R25 ;  /* 0x0000001900197308 */ /* 0x000ee80000000800 */
[----:B------:R-:W-:Y:S02]  /*4c90*/  MUFU.EX2 R24, R24 ;  /* 0x0000001800187308 */ /* 0x000fe40000000800 */
[C---:B------:R-:W-:Y:S02]  /*4ca0*/  HMMA.16816.F32.BF16 R96, R68.reuse, R92, RZ ;  /* 0x0000005c4460723c */ /* 0x040fe400000418ff */
[----:B------:R-:W4:Y:S04]  /*4cb0*/  MUFU.EX2 R23, R23 ;  /* 0x0000001700177308 */ /* 0x000f280000000800 */
[----:B------:R-:W-:Y:S02]  /*4cc0*/  MUFU.EX2 R49, R49 ;  /* 0x0000003100317308 */ /* 0x000fe40000000800 */
[----:B------:R-:W-:Y:S02]  /*4cd0*/  HMMA.16816.F32.BF16 R92, R68, R94, RZ ;  /* 0x0000005e445c723c */ /* 0x000fe400000418ff */
        /* <DEDUP_REMOVED lines=25> */
[----:B------:R-:W-:Y:S01]  /*4e70*/  HMMA.16816.F32.BF16 R108, R4, R14, R108 ;  /* 0x0000000e046c723c */ /* 0x000fe2000004186c */
[----:B------:R-:W2:Y:S01]  /*4e80*/  LDSM.16.MT88.4 R12, [R118+0xb400] ;  /* 0x00b40000760c783b */ /* 0x000ea20000004200 */
[-CC-:B------:R-:W-:Y:S01]  /*4e90*/  FFMA.FTZ R40, R57, R61.reuse, -R138.reuse ;  /* 0x0000003d39287223 */ /* 0x180fe2000001088a */
[-C--:B------:R-:W-:Y:S01]  /*4ea0*/  FFMA.FTZ R38, R41, R61.reuse, -R138 ;  /* 0x0000003d29267223 */ /* 0x080fe2000001088a */
[-CC-:B------:R-:W-:Y:S01]  /*4eb0*/  FFMA.FTZ R62, R167, R61.reuse, -R56.reuse ;  /* 0x0000003da73e7223 */ /* 0x180fe20000010838 */
[----:B------:R-:W-:-:S03]  /*4ec0*/  FFMA.FTZ R36, R179, R61, -R56 ;  /* 0x0000003db3247223 */ /* 0x000fc60000010838 */
[----:B------:R-:W-:Y:S01]  /*4ed0*/  HMMA.16816.F32.BF16 R104, R4, R28, R104 ;  /* 0x0000001c0468723c */ /* 0x000fe20000041868 */
[----:B------:R-:W-:-:S07]  /*4ee0*/  FFMA.FTZ R155, R155, R61, -R138 ;  /* 0x0000003d9b9b7223 */ /* 0x000fce000001088a */
[C---:B-1----:R-:W-:Y:S08]  /*4ef0*/  HMMA.16816.F32.BF16 R72, R4.reuse, R8, R72 ;  /* 0x000000080448723c */ /* 0x042ff00000041848 */
[----:B------:R-:W-:Y:S01]  /*4f00*/  HMMA.16816.F32.BF16 R68, R4, R10, R68 ;  /* 0x0000000a0444723c */ /* 0x000fe20000041844 */
[----:B------:R-:W1:Y:S01]  /*4f10*/  LDSM.16.MT88.4 R8, [R156+0x9800] ;  /* 0x009800009c08783b */ /* 0x000e620000004200 */
[----:B------:R-:W-:-:S06]  /*4f20*/  FFMA.FTZ R185, R185, R61, -R56 ;  /* 0x0000003db9b97223 */ /* 0x000fcc0000010838 */
[C---:B------:R-:W-:Y:S08]  /*4f30*/  HMMA.16816.F32.BF16 R100, R4.reuse, R30, R100 ;  /* 0x0000001e0464723c */ /* 0x040ff00000041864 */
[C---:B--2---:R-:W-:Y:S08]  /*4f40*/  HMMA.16816.F32.BF16 R88, R4.reuse, R12, R88 ;  /* 0x0000000c0458723c */ /* 0x044ff00000041858 */
[----:B------:R-:W-:Y:S01]  /*4f50*/  HMMA.16816.F32.BF16 R84, R4, R14, R84 ;  /* 0x0000000e0454723c */ /* 0x000fe20000041854 */
[-C--:B------:R-:W-:Y:S01]  /*4f60*/  FFMA.FTZ R4, R37, R61.reuse, -R138 ;  /* 0x0000003d25047223 */ /* 0x080fe2000001088a */
[----:B------:R-:W-:Y:S01]  /*4f70*/  FFMA.FTZ R37, R39, R61, -R56 ;  /* 0x0000003d27257223 */ /* 0x000fe20000010838 */
[----:B------:R-:W-:Y:S04]  /*4f80*/  MUFU.EX2 R40, R40 ;  /* 0x0000002800287308 */ /* 0x000fe80000000800 */
[----:B------:R-:W2:Y:S04]  /*4f90*/  MUFU.EX2 R57, R4 ;  /* 0x0000000400397308 */ /* 0x000ea80000000800 */
[----:B------:R-:W-:Y:S04]  /*4fa0*/  MUFU.EX2 R41, R155 ;  /* 0x0000009b00297308 */ /* 0x000fe80000000800 */
        /* <DEDUP_REMOVED lines=62> */
[-C--:B------:R-:W-:Y:S01]  /*5390*/  FFMA.FTZ R136, R59, R61.reuse, -R56 ;  /* 0x0000003d3b887223 */ /* 0x080fe20000010838 */
[-CC-:B------:R-:W-:Y:S01]  /*53a0*/  FFMA.FTZ R12, R64, R61.reuse, -R138.reuse ;  /* 0x0000003d400c7223 */ /* 0x180fe2000001088a */
[----:B------:R-:W-:-:S04]  /*53b0*/  FFMA.FTZ R143, R63, R61, -R138 ;  /* 0x0000003d3f8f7223 */ /* 0x000fc8000001088a */
[----:B------:R-:W-:Y:S01]  /*53c0*/  MUFU.EX2 R136, R136 ;  /* 0x0000008800887308 */ /* 0x000fe20000000800 */
[C---:B-1----:R-:W-:Y:S08]  /*53d0*/  HMMA.16816.F32.BF16 R72, R4.reuse, R8, R72 ;  /* 0x000000080448723c */ /* 0x042ff00000041848 */
[----:B------:R-:W-:Y:S01]  /*53e0*/  HMMA.16816.F32.BF16 R68, R4, R10, R68 ;  /* 0x0000000a0444723c */ /* 0x000fe20000041844 */
[----:B------:R-:W1:Y:S01]  /*53f0*/  LDSM.16.MT88.4 R8, [R156+0xa000] ;  /* 0x00a000009c08783b */ /* 0x000e620000004200 */
[-CC-:B------:R-:W-:Y:S01]  /*5400*/  FFMA.FTZ R4, R122, R61.reuse, -R138.reuse ;  /* 0x0000003d7a047223 */ /* 0x180fe2000001088a */
[-CC-:B------:R-:W-:Y:S01]  /*5410*/  FFMA.FTZ R7, R66, R61.reuse, -R138.reuse ;  /* 0x0000003d42077223 */ /* 0x180fe2000001088a */
[-CC-:B------:R-:W-:Y:S01]  /*5420*/  FFMA.FTZ R6, R67, R61.reuse, -R138.reuse ;  /* 0x0000003d43067223 */ /* 0x180fe2000001088a */
[-C--:B------:R-:W-:Y:S01]  /*5430*/  FFMA.FTZ R66, R65, R61.reuse, -R138 ;  /* 0x0000003d41427223 */ /* 0x080fe2000001088a */
[-CC-:B------:R-:W-:Y:S01]  /*5440*/  FFMA.FTZ R67, R139, R61.reuse, -R56.reuse ;  /* 0x0000003d8b437223 */ /* 0x180fe20000010838 */
[----:B------:R2:W-:Y:S01]  /*5450*/  MUFU.EX2 R65, R4 ;  /* 0x0000000400417308 */ /* 0x0005e20000000800 */
[----:B------:R-:W-:-:S03]  /*5460*/  FFMA.FTZ R5, R137, R61, -R56 ;  /* 0x0000003d89057223 */ /* 0x000fc60000010838 */
[----:B------:R-:W-:Y:S04]  /*5470*/  MUFU.EX2 R122, R7 ;  /* 0x00000007007a7308 */ /* 0x000fe80000000800 */
[----:B------:R-:W-:Y:S01]  /*5480*/  MUFU.EX2 R66, R66 ;  /* 0x0000004200427308 */ /* 0x000fe20000000800 */
[----:B--2---:R-:W-:-:S03]  /*5490*/  FFMA.FTZ R4, R131, R61, -R56 ;  /* 0x0000003d83047223 */ /* 0x004fc60000010838 */
[----:B------:R-:W2:Y:S04]  /*54a0*/  MUFU.EX2 R59, R6 ;  /* 0x00000006003b7308 */ /* 0x000ea80000000800 */
        /* <DEDUP_REMOVED lines=24> */
[-C--:B------:R-:W-:Y:S01]  /*5630*/  FFMA.FTZ R144, R120, R61.reuse, -R138 ;  /* 0x0000003d78907223 */ /* 0x080fe2000001088a */
[-C--:B------:R-:W-:Y:S01]  /*5640*/  FFMA.FTZ R124, R16, R61.reuse, -R56 ;  /* 0x0000003d107c7223 */ /* 0x080fe20000010838 */
[----:B------:R2:W-:Y:S01]  /*5650*/  MUFU.EX2 R120, R12 ;  /* 0x0000000c00787308 */ /* 0x0005e20000000800 */
[-CC-:B------:R-:W-:Y:S01]  /*5660*/  FFMA.FTZ R131, R121, R61.reuse, -R138.reuse ;  /* 0x0000003d79837223 */ /* 0x180fe2000001088a */
[-C--:B------:R-:W-:Y:S01]  /*5670*/  FFMA.FTZ R137, R123, R61.reuse, -R138 ;  /* 0x0000003d7b897223 */ /* 0x080fe2000001088a */
[----:B------:R-:W-:Y:S01]  /*5680*/  FADD.FTZ R140, R141, R140 ;  /* 0x0000008c8d8c7221 */ /* 0x000fe20000010000 */
[----:B------:R-:W3:Y:S04]  /*5690*/  MUFU.EX2 R123, R144 ;  /* 0x00000090007b7308 */ /* 0x000ee80000000800 */
[----:B------:R-:W-:Y:S01]  /*56a0*/  MUFU.EX2 R121, R139 ;  /* 0x0000008b00797308 */ /* 0x000fe20000000800 */
[----:B--2---:R-:W-:Y:S03]  /*56b0*/  LDSM.16.MT88.4 R12, [R118+0xa400] ;  /* 0x00a40000760c783b */ /* 0x004fe60000004200 */
[----:B------:R-:W-:Y:S01]  /*56c0*/  MUFU.EX2 R124, R124 ;  /* 0x0000007c007c7308 */ /* 0x000fe20000000800 */
[C---:B-1----:R-:W-:Y:S08]  /*56d0*/  HMMA.16816.F32.BF16 R72, R4.reuse, R8, R72 ;  /* 0x000000080448723c */ /* 0x042ff00000041848 */
[----:B------:R-:W-:Y:S01]  /*56e0*/  HMMA.16816.F32.BF16 R68, R4, R10, R68 ;  /* 0x0000000a0444723c */ /* 0x000fe20000041844 */
[----:B------:R-:W1:Y:S01]  /*56f0*/  LDSM.16.MT88.4 R8, [R156+0xc400] ;  /* 0x00c400009c08783b */ /* 0x000e620000004200 */
[----:B------:R-:W-:Y:S01]  /*5700*/  FADD.FTZ R4, R60, R129 ;  /* 0x000000813c047221 */ /* 0x000fe20000010000 */
[----:B------:R-:W-:-:S03]  /*5710*/  FFMA.FTZ R129, R17, R61, -R56 ;  /* 0x0000003d11817223 */ /* 0x000fc60000010838 */
[----:B------:R-:W-:Y:S01]  /*5720*/  FADD.FTZ R4, R51, R4 ;  /* 0x0000000433047221 */ /* 0x000fe20000010000 */
[-CC-:B------:R-:W-:Y:S01]  /*5730*/  FFMA.FTZ R51, R42, R61.reuse, -R56.reuse ;  /* 0x0000003d2a337223 */ /* 0x180fe20000010838 */
[----:B------:R-:W-:Y:S01]  /*5740*/  FFMA.FTZ R42, R26, R61, -R56 ;  /* 0x0000003d1a2a7223 */ /* 0x000fe20000010838 */
[----:B------:R-:W2:Y:S04]  /*5750*/  MUFU.EX2 R60, R143 ;  /* 0x0000008f003c7308 */ /* 0x000ea80000000800 */
[----:B------:R-:W4:Y:S04]  /*5760*/  MUFU.EX2 R129, R129 ;  /* 0x0000008100817308 */ /* 0x000f280000000800 */
[----:B------:R-:W-:Y:S04]  /*5770*/  MUFU.EX2 R51, R51 ;  /* 0x0000003300337308 */ /* 0x000fe80000000800 */
[----:B------:R-:W5:Y:S01]  /*5780*/  MUFU.EX2 R42, R42 ;  /* 0x0000002a002a7308 */ /* 0x000f620000000800 */
[----:B------:R-:W-:-:S04]  /*5790*/  FADD.FTZ R5, R19, R140 ;  /* 0x0000008c13057221 */ /* 0x000fc80000010000 */
[----:B------:R-:W-:Y:S01]  /*57a0*/  FADD.FTZ R5, R18, R5 ;  /* 0x0000000512057221 */ /* 0x000fe20000010000 */
[----:B------:R-:W-:Y:S01]  /*57b0*/  FADD.FTZ R49, R49, R4 ;  /* 0x0000000431317221 */ /* 0x000fe20000010000 */
[----:B------:R-:W1:Y:S01]  /*57c0*/  LDSM.16.MT88.4 R16, [R156+0xa400] ;  /* 0x00a400009c10783b */ /* 0x000e620000004200 */
[----:B---3--:R-:W-:Y:S01]  /*57d0*/  F2FP.BF16.F32.PACK_AB R4, R123, R120 ;  /* 0x000000787b04723e */ /* 0x008fe200000010ff */
[----:B------:R-:W-:Y:S01]  /*57e0*/  FADD.FTZ R58, R58, R5 ;  /* 0x000000053a3a7221 */ /* 0x000fe20000010000 */
[----:B--2---:R-:W-:Y:S02]  /*57f0*/  F2FP.BF16.F32.PACK_AB R6, R121, R60 ;  /* 0x0000003c7906723e */ /* 0x004fe400000010ff */
[----:B----4-:R-:W-:Y:S02]  /*5800*/  F2FP.BF16.F32.PACK_AB R5, R129, R124 ;  /* 0x0000007c8105723e */ /* 0x010fe400000010ff */
        /* <DEDUP_REMOVED lines=13> */
[----:B------:R-:W-:Y:S01]  /*58e0*/  FADD.FTZ R25, R25, R58 ;  /* 0x0000003a19197221 */ /* 0x000fe20000010000 */
[----:B------:R-:W-:Y:S01]  /*58f0*/  FADD.FTZ R22, R22, R49 ;  /* 0x0000003116167221 */ /* 0x000fe20000010000 */
[-C--:B------:R-:W-:Y:S01]  /*5900*/  FFMA.FTZ R26, R44, R61.reuse, -R56 ;  /* 0x0000003d2c1a7223 */ /* 0x080fe20000010838 */
[-CC-:B------:R-:W-:Y:S01]  /*5910*/  FFMA.FTZ R126, R126, R61.reuse, -R138.reuse ;  /* 0x0000003d7e7e7223 */ /* 0x180fe2000001088a */
[-C--:B------:R-:W-:Y:S01]  /*5920*/  FFMA.FTZ R128, R128, R61.reuse, -R138 ;  /* 0x0000003d80807223 */ /* 0x080fe2000001088a */
[-CC-:B------:R-:W-:Y:S01]  /*5930*/  FFMA.FTZ R43, R43, R61.reuse, -R56.reuse ;  /* 0x0000003d2b2b7223 */ /* 0x180fe20000010838 */
[-CC-:B------:R-:W-:Y:S01]  /*5940*/  FFMA.FTZ R44, R47, R61.reuse, -R56.reuse ;  /* 0x0000003d2f2c7223 */ /* 0x180fe20000010838 */
[----:B--2---:R-:W-:Y:S01]  /*5950*/  HMMA.16816.F32.BF16 R72, R4, R12, R72 ;  /* 0x0000000c0448723c */ /* 0x004fe20000041848 */
[-C--:B------:R-:W-:Y:S01]  /*5960*/  FFMA.FTZ R27, R27, R61.reuse, -R56 ;  /* 0x0000003d1b1b7223 */ /* 0x080fe20000010838 */
[----:B------:R-:W-:Y:S01]  /*5970*/  FADD.FTZ R12, R24, R25 ;  /* 0x00000019180c7221 */ /* 0x000fe20000010000 */
        /* <DEDUP_REMOVED lines=12> */
[----:B------:R5:W1:Y:S04]  /*5a40*/  MUFU.EX2 R56, R26 ;  /* 0x0000001a00387308 */ /* 0x000a680000000800 */
[----:B------:R-:W-:Y:S04]  /*5a50*/  MUFU.EX2 R43, R43 ;  /* 0x0000002b002b7308 */ /* 0x000fe80000000800 */
[----:B------:R-:W1:Y:S01]  /*5a60*/  MUFU.EX2 R44, R44 ;  /* 0x0000002c002c7308 */ /* 0x000e620000000800 */
[C---:B------:R-:W-:Y:S01]  /*5a70*/  HMMA.16816.F32.BF16 R68, R4.reuse, R14, R68 ;  /* 0x0000000e0444723c */ /* 0x040fe20000041844 */
[----:B------:R-:W-:Y:S01]  /*5a80*/  FADD.FTZ R57, R57, R12 ;  /* 0x0000000c39397221 */ /* 0x000fe20000010000 */
[----:B------:R-:W-:Y:S01]  /*5a90*/  FADD.FTZ R62, R62, R13 ;  /* 0x0000000d3e3e7221 */ /* 0x000fe20000010000 */
[----:B------:R-:W-:Y:S04]  /*5aa0*/  LDSM.16.MT88.4 R20, [R156+0xc800] ;  /* 0x00c800009c14783b */ /* 0x000fe80000004200 */
[----:B------:R-:W1:Y:S01]  /*5ab0*/  LDSM.16.MT88.4 R12, [R118+0xc800] ;  /* 0x00c80000760c783b */ /* 0x000e620000004200 */
[C---:B---3--:R-:W-:Y:S03]  /*5ac0*/  HMMA.16816.F32.BF16 R88, R4.reuse, R16, R88 ;  /* 0x000000100458723c */ /* 0x048fe60000041858 */
[----:B-----5:R-:W-:Y:S05]  /*5ad0*/  LDSM.16.MT88.4 R24, [R118+0xa800] ;  /* 0x00a800007618783b */ /* 0x020fea0000004200 */
[----:B------:R-:W-:Y:S01]  /*5ae0*/  HMMA.16816.F32.BF16 R84, R4, R18, R84 ;  /* 0x000000120454723c */ /* 0x000fe20000041854 */
        /* <DEDUP_REMOVED lines=8> */
[C---:B------:R-:W-:Y:S08]  /*5b70*/  HMMA.16816.F32.BF16 R88, R4.reuse, R12, R88 ;  /* 0x0000000c0458723c */ /* 0x040ff00000041858 */
[----:B------:R-:W-:Y:S01]  /*5b80*/  HMMA.16816.F32.BF16 R84, R4, R14, R84 ;  /* 0x0000000e0454723c */ /* 0x000fe20000041854 */
[----:B------:R-:W2:Y:S01]  /*5b90*/  LDSM.16.MT88.4 R12, [R118+0xac00] ;  /* 0x00ac0000760c783b */ /* 0x000ea20000004200 */
[-CC-:B------:R-:W-:Y:S01]  /*5ba0*/  FFMA.FTZ R125, R125, R61.reuse, -R138.reuse ;  /* 0x0000003d7d7d7223 */ /* 0x180fe2000001088a */
[----:B------:R-:W-:-:S05]  /*5bb0*/  FFMA.FTZ R130, R130, R61, -R138 ;  /* 0x0000003d82827223 */ /* 0x000fca000001088a */
[----:B------:R-:W-:Y:S01]  /*5bc0*/  HMMA.16816.F32.BF16 R96, R4, R20, R96 ;  /* 0x000000140460723c */ /* 0x000fe20000041860 */
[-CC-:B------:R-:W-:Y:S01]  /*5bd0*/  FFMA.FTZ R127, R127, R61.reuse, -R138.reuse ;  /* 0x0000003d7f7f7223 */ /* 0x180fe2000001088a */
[----:B------:R-:W-:-:S06]  /*5be0*/  FFMA.FTZ R134, R134, R61, -R138 ;  /* 0x0000003d86867223 */ /* 0x000fcc000001088a */
        /* <DEDUP_REMOVED lines=14> */
[----:B------:R-:W3:Y:S01]  /*5cd0*/  MUFU.EX2 R195, R46 ;  /* 0x0000002e00c37308 */ /* 0x000ee20000000800 */
[----:B------:R-:W-:Y:S01]  /*5ce0*/  FADD.FTZ R40, R40, R57 ;  /* 0x0000003928287221 */ /* 0x000fe20000010000 */
[----:B------:R-:W-:Y:S01]  /*5cf0*/  FADD.FTZ R62, R39, R62 ;  /* 0x0000003e273e7221 */ /* 0x000fe20000010000 */
[----:B------:R-:W-:Y:S02]  /*5d00*/  HMMA.16816.F32.BF16 R72, R4, R16, R72 ;  /* 0x000000100448723c */ /* 0x000fe40000041848 */
[----:B------:R-:W-:Y:S01]  /*5d10*/  FADD.FTZ R41, R41, R40 ;  /* 0x0000002829297221 */ /* 0x000fe20000010000 */
[----:B------:R-:W-:-:S05]  /*5d20*/  FADD.FTZ R37, R37, R62 ;  /* 0x0000003e25257221 */ /* 0x000fca0000010000 */
[----:B------:R-:W-:Y:S01]  /*5d30*/  HMMA.16816.F32.BF16 R68, R4, R18, R68 ;  /* 0x000000120444723c */ /* 0x000fe20000041844 */
[----:B------:R-:W4:Y:S01]  /*5d40*/  LDSM.16.MT88.4 R16, [R118+0xcc00] ;  /* 0x00cc00007610783b */ /* 0x000f220000004200 */
[----:B-1----:R-:W-:Y:S02]  /*5d50*/  F2FP.BF16.F32.PACK_AB R4, R130, R125 ;  /* 0x0000007d8204723e */ /* 0x002fe400000010ff */
[----:B-----5:R-:W-:Y:S02]  /*5d60*/  F2FP.BF16.F32.PACK_AB R6, R134, R127 ;  /* 0x0000007f8606723e */ /* 0x020fe400000010ff */
[----:B--2---:R-:W-:Y:S02]  /*5d70*/  F2FP.BF16.F32.PACK_AB R5, R45, R50 ;  /* 0x000000322d05723e */ /* 0x004fe400000010ff */
[----:B---3--:R-:W-:Y:S01]  /*5d80*/  F2FP.BF16.F32.PACK_AB R7, R195, R48 ;  /* 0x00000030c307723e */ /* 0x008fe200000010ff */
[----:B------:R-:W-:Y:S01]  /*5d90*/  FADD.FTZ R41, R38, R41 ;  /* 0x0000002926297221 */ /* 0x000fe20000010000 */
[----:B------:R-:W-:-:S03]  /*5da0*/  FADD.FTZ R36, R36, R37 ;  /* 0x0000002524247221 */ /* 0x000fc60000010000 */
[----:B------:R-:W-:Y:S02]  /*5db0*/  FADD.FTZ R34, R34, R41 ;  /* 0x0000002922227221 */ /* 0x000fe40000010000 */
[----:B------:R-:W-:Y:S01]  /*5dc0*/  HMMA.16816.F32.BF16 R104, R4, R12, R104 ;  /* 0x0000000c0468723c */ /* 0x000fe20000041868 */
[----:B------:R-:W-:Y:S01]  /*5dd0*/  FADD.FTZ R35, R35, R36 ;  /* 0x0000002423237221 */ /* 0x000fe20000010000 */
[----:B------:R-:W-:-:S06]  /*5de0*/  FADD.FTZ R34, R33, R34 ;  /* 0x0000002221227221 */ /* 0x000fcc0000010000 */
[----:B------:R-:W-:Y:S01]  /*5df0*/  HMMA.16816.F32.BF16 R100, R4, R14, R100 ;  /* 0x0000000e0464723c */ /* 0x000fe20000041864 */
[----:B------:R-:W1:Y:S01]  /*5e00*/  LDSM.16.MT88.4 R12, [R156+0xec00] ;  /* 0x00ec00009c0c783b */ /* 0x000e620000004200 */
[----:B------:R-:W-:-:S06]  /*5e10*/  FADD.FTZ R32, R32, R35 ;  /* 0x0000002320207221 */ /* 0x000fcc0000010000 */
[----:B------:R-:W-:Y:S01]  /*5e20*/  HMMA.16816.F32.BF16 R112, R4, R20, R112 ;  /* 0x000000140470723c */ /* 0x000fe20000041870 */
[----:B------:R-:W-:-:S07]  /*5e30*/  FADD.FTZ R21, R31, R34 ;  /* 0x000000221f157221 */ /* 0x000fce0000010000 */
[----:B------:R-:W-:Y:S01]  /*5e40*/  HMMA.16816.F32.BF16 R108, R4, R22, R108 ;  /* 0x00000016046c723c */ /* 0x000fe2000004186c */
[----:B------:R-:W-:Y:S01]  /*5e50*/  FADD.FTZ R23, R29, R32 ;  /* 0x000000201d177221 */ /* 0x000fe20000010000 */
[----:B------:R-:W-:-:S03]  /*5e60*/  FADD.FTZ R21, R30, R21 ;  /* 0x000000151e157221 */ /* 0x000fc60000010000 */
[----:B------:R-:W-:Y:S01]  /*5e70*/  FADD.FTZ R23, R28, R23 ;  /* 0x000000171c177221 */ /* 0x000fe20000010000 */
[----:B------:R-:W-:Y:S02]  /*5e80*/  FADD.FTZ R122, R122, R21 ;  /* 0x000000157a7a7221 */ /* 0x000fe40000010000 */
[----:B----4-:R-:W-:Y:S01]  /*5e90*/  HMMA.16816.F32.BF16 R96, R4, R8, R96 ;  /* 0x000000080460723c */ /* 0x010fe20000041860 */
        /* <DEDUP_REMOVED lines=9> */
[C---:B------:R-:W-:Y:S01]  /*5f30*/  HMMA.16816.F32.BF16 R88, R4.reuse, R16, R88 ;  /* 0x000000100458723c */ /* 0x040fe20000041858 */
[----:B------:R-:W-:Y:S02]  /*5f40*/  FADD.FTZ R120, R120, R59 ;  /* 0x0000003b78787221 */ /* 0x000fe40000010000 */
[----:B------:R-:W-:Y:S02]  /*5f50*/  FADD.FTZ R16, R124, R63 ;  /* 0x0000003f7c107221 */ /* 0x000fe40000010000 */
[----:B------:R-:W-:Y:S02]  /*5f60*/  FADD.FTZ R123, R123, R120 ;  /* 0x000000787b7b7221 */ /* 0x000fe40000010000 */
[----:B------:R-:W-:Y:S01]  /*5f70*/  FADD.FTZ R16, R129, R16 ;  /* 0x0000001081107221 */ /* 0x000fe20000010000 */
[----:B-1----:R-:W-:Y:S01]  /*5f80*/  HMMA.16816.F32.BF16 R80, R4, R12, R80 ;  /* 0x0000000c0450723c */ /* 0x002fe20000041850 */
[----:B------:R-:W-:-:S02]  /*5f90*/  FADD.FTZ R12, R60, R123 ;  /* 0x0000007b3c0c7221 */ /* 0x000fc40000010000 */
[----:B------:R-:W-:Y:S02]  /*5fa0*/  FADD.FTZ R51, R51, R16 ;  /* 0x0000001033337221 */ /* 0x000fe40000010000 */
[----:B------:R-:W-:Y:S02]  /*5fb0*/  FADD.FTZ R12, R121, R12 ;  /* 0x0000000c790c7221 */ /* 0x000fe40000010000 */
[----:B------:R-:W-:Y:S02]  /*5fc0*/  FADD.FTZ R42, R42, R51 ;  /* 0x000000332a2a7221 */ /* 0x000fe40000010000 */
[----:B------:R-:W-:Y:S02]  /*5fd0*/  FADD.FTZ R131, R131, R12 ;  /* 0x0000000c83837221 */ /* 0x000fe40000010000 */
[----:B------:R-:W-:Y:S02]  /*5fe0*/  FADD.FTZ R47, R47, R42 ;  /* 0x0000002a2f2f7221 */ /* 0x000fe40000010000 */
[----:B------:R-:W-:-:S02]  /*5ff0*/  FADD.FTZ R126, R126, R131 ;  /* 0x000000837e7e7221 */ /* 0x000fc40000010000 */
[----:B------:R-:W-:Y:S02]  /*6000*/  FADD.FTZ R56, R56, R47 ;  /* 0x0000002f38387221 */ /* 0x000fe40000010000 */
[----:B------:R-:W-:Y:S01]  /*6010*/  FADD.FTZ R137, R137, R126 ;  /* 0x0000007e89897221 */ /* 0x000fe20000010000 */
[----:B--2---:R-:W-:Y:S01]  /*6020*/  HMMA.16816.F32.BF16 R72, R4, R8, R72 ;  /* 0x000000080448723c */ /* 0x004fe20000041848 */
[----:B------:R-:W-:Y:S02]  /*6030*/  FADD.FTZ R9, R43, R56 ;  /* 0x000000382b097221 */ /* 0x000fe40000010000 */
[----:B------:R-:W-:Y:S01]  /*6040*/  FADD.FTZ R128, R128, R137 ;  /* 0x0000008980807221 */ /* 0x000fe20000010000 */
[----:B------:R-:W-:Y:S01]  /*6050*/  ISETP.GT.U32.AND P0, PT, R135, R164, PT ;  /* 0x000000a48700720c */ /* 0x000fe20003f04070 */
[----:B------:R-:W-:Y:S02]  /*6060*/  FADD.FTZ R9, R44, R9 ;  /* 0x000000092c097221 */ /* 0x000fe40000010000 */
[----:B------:R-:W-:-:S02]  /*6070*/  FADD.FTZ R125, R125, R128 ;  /* 0x000000807d7d7221 */ /* 0x000fc40000010000 */
        /* <DEDUP_REMOVED lines=80> */
.L_x_4519:
        /* <DEDUP_REMOVED lines=8> */
.L_x_4520:
[----:B------:R-:W-:Y:S05]  /*6600*/  BSYNC.RECONVERGENT B0 ;  /* 0x0000000000007941 */ /* 0x000fea0003800200 */
.L_x_4518:
[C---:B------:R-:W-:Y:S01]  /*6610*/  IMAD.SHL.U32 R5, R54.reuse, 0x40, RZ ;  /* 0x0000004036057824 */ /* 0x040fe200078e00ff */
[----:B------:R-:W-:Y:S01]  /*6620*/  SHF.L.U64.HI R4, R54, 0x6, R55 ;  /* 0x0000000636047819 */ /* 0x000fe20000010237 */
[----:B------:R-:W-:Y:S01]  /*6630*/  @!PT LDS RZ, [RZ] ;  /* 0x00000000fffff984 */ /* 0x000fe20000000800 */
[----:B------:R-:W-:Y:S01]  /*6640*/  @!PT LDS RZ, [RZ] ;  /* 0x00000000fffff984 */ /* 0x000fe20000000800 */
[----:B------:R-:W-:Y:S01]  /*6650*/  @!PT LDS RZ, [RZ] ;  /* 0x00000000fffff984 */ /* 0x000fe20000000800 */
[----:B------:R-:W-:Y:S01]  /*6660*/  LDGSTS.E.BYPASS.LTC128B.128 [R175+0x9000], desc[UR4][R168.64] ;  /* 0x09000000a8af7fae */ /* 0x000fe2000b981a04 */
[----:B------:R-:W-:Y:S02]  /*6670*/  BSSY.RECONVERGENT B1, `(.L_x_4521) ;  /* 0x0000231000017945 */ /* 0x000fe40003800200 */
[C---:B------:R-:W-:Y:S01]  /*6680*/  IADD3 R10, P0, PT, R5.reuse, R168, RZ ;  /* 0x000000a8050a7210 */ /* 0x040fe20007f1e0ff */
[----:B------:R-:W-:Y:S03]  /*6690*/  LDGSTS.E.BYPASS.LTC128B.128 [R175+0xb000], desc[UR4][R168.64+0x40] ;  /* 0x0b000040a8af7fae */ /* 0x000fe6000b981a04 */
[C---:B------:R-:W-:Y:S01]  /*66a0*/  IADD3 R8, P1, PT, R5.reuse, R10, RZ ;  /* 0x0000000a05087210 */ /* 0x040fe20007f3e0ff */
[C---:B------:R-:W-:Y:S01]  /*66b0*/  IMAD.X R11, R4.reuse, 0x1, R169, P0 ;  /* 0x00000001040b7824 */ /* 0x040fe200000e06a9 */
[----:B------:R-:W-:Y:S02]  /*66c0*/  LDGSTS.E.BYPASS.LTC128B.128 [R175+0xd000], desc[UR4][R168.64+0x80] ;  /* 0x0d000080a8af7fae */ /* 0x000fe4000b981a04 */
[----:B------:R-:W-:Y:S01]  /*66d0*/  IADD3 R12, P0, PT, R5, R8, RZ ;  /* 0x00000008050c7210 */ /* 0x000fe20007f1e0ff */
[C---:B------:R-:W-:Y:S01]  /*66e0*/  IMAD.X R9, R4.reuse, 0x1, R11, P1 ;  /* 0x0000000104097824 */ /* 0x040fe200008e060b */
[----:B------:R-:W-:Y:S03]  /*66f0*/  LDGSTS.E.BYPASS.LTC128B.128 [R175+0x9800], desc[UR4][R10.64] ;  /* 0x098000000aaf7fae */ /* 0x000fe6000b981a04 */
[----:B------:R-:W-:Y:S01]  /*6700*/  IMAD.X R13, R4, 0x1, R9, P0 ;  /* 0x00000001040d7824 */ /* 0x000fe200000e0609 */
        /* <DEDUP_REMOVED lines=10> */
[----:B------:R-:W-:Y:S04]  /*67b0*/  LDSM.16.M88.4 R124, [R157] ;  /* 0x000000009d7c783b */ /* 0x000fe80000000200 */
[----:B------:R-:W-:Y:S04]  /*67c0*/  LDSM.16.M88.4 R20, [R119+0x3400] ;  /* 0x003400007714783b */ /* 0x000fe80000000200 */
[----:B------:R-:W4:Y:S04]  /*67d0*/  LDSM.16.M88.4 R64, [R158+0x3000] ;  /* 0x003000009e40783b */ /* 0x000f280000000200 */
[----:B------:R-:W5:Y:S04]  /*67e0*/  LDSM.16.M88.4 R44, [R158+0x3800] ;  /* 0x003800009e2c783b */ /* 0x000f680000000200 */
[----:B------:R-:W5:Y:S04]  /*67f0*/  LDSM.16.M88.4 R28, [R158+0x4000] ;  /* 0x004000009e1c783b */ /* 0x000f680000000200 */
[----:B------:R-:W5:Y:S04]  /*6800*/  LDSM.16.M88.4 R24, [R119+0x3000] ;  /* 0x003000007718783b */ /* 0x000f680000000200 */
[----:B-1----:R-:W1:Y:S04]  /*6810*/  LDSM.16.M88.4 R8, [R119+0x3800] ;  /* 0x003800007708783b */ /* 0x002e680000000200 */
[----:B------:R-:W-:Y:S04]  /*6820*/  LDSM.16.M88.4 R36, [R158+0x3c00] ;  /* 0x003c00009e24783b */ /* 0x000fe80000000200 */
[----:B--2---:R-:W-:Y:S01]  /*6830*/  LDSM.16.M88.4 R12, [R119+0x4000] ;  /* 0x00400000770c783b */ /* 0x004fe20000000200 */
[C---:B---3--:R-:W-:Y:S03]  /*6840*/  HMMA.16816.F32.BF16 R60, R4.reuse, R56, RZ ;  /* 0x00000038043c723c */ /* 0x048fe600000418ff */
[----:B------:R-:W-:Y:S04]  /*6850*/  LDSM.16.M88.4 R128, [R119+0x4400] ;  /* 0x004400007780783b */ /* 0x000fe80000000200 */
[----:B------:R-:W-:Y:S01]  /*6860*/  LDSM.16.M88.4 R16, [R119+0x3c00] ;  /* 0x003c00007710783b */ /* 0x000fe20000000200 */
[C---:B------:R-:W-:Y:S03]  /*6870*/  HMMA.16816.F32.BF16 R56, R4.reuse, R58, RZ ;  /* 0x0000003a0438723c */ /* 0x040fe600000418ff */
[----:B------:R-:W0:Y:S05]  /*6880*/  LDGDEPBAR ;  /* 0x00000000000079af */ /* 0x000e2a0000000000 */
[----:B----4-:R-:W-:Y:S08]  /*6890*/  HMMA.16816.F32.BF16 R120, R4, R64, RZ ;  /* 0x000000400478723c */ /* 0x010ff000000418ff */
[C---:B------:R-:W-:Y:S08]  /*68a0*/  HMMA.16816.F32.BF16 R60, R124.reuse, R20, R60 ;  /* 0x000000147c3c723c */ /* 0x040ff0000004183c */
[----:B------:R-:W-:Y:S01]  /*68b0*/  HMMA.16816.F32.BF16 R56, R124, R22, R56 ;  /* 0x000000167c38723c */ /* 0x000fe20000041838 */
[----:B------:R-:W2:Y:S07]  /*68c0*/  LDSM.16.M88.4 R20, [R158+0x4400] ;  /* 0x004400009e14783b */ /* 0x000eae0000000200 */
[C---:B-----5:R-:W-:Y:S08]  /*68d0*/  HMMA.16816.F32.BF16 R48, R4.reuse, R44, RZ ;  /* 0x0000002c0430723c */ /* 0x060ff000000418ff */
[C---:B------:R-:W-:Y:S08]  /*68e0*/  HMMA.16816.F32.BF16 R64, R4.reuse, R66, RZ ;  /* 0x000000420440723c */ /* 0x040ff000000418ff */
[C---:B------:R-:W-:Y:S08]  /*68f0*/  HMMA.16816.F32.BF16 R44, R4.reuse, R46, RZ ;  /* 0x0000002e042c723c */ /* 0x040ff000000418ff */
[----:B------:R-:W-:Y:S08]  /*6900*/  HMMA.16816.F32.BF16 R32, R4, R28, RZ ;  /* 0x0000001c0420723c */ /* 0x000ff000000418ff */
[C---:B------:R-:W-:Y:S08]  /*6910*/  HMMA.16816.F32.BF16 R120, R124.reuse, R24, R120 ;  /* 0x000000187c78723c */ /* 0x040ff00000041878 */
[C---:B------:R-:W-:Y:S08]  /*6920*/  HMMA.16816.F32.BF16 R64, R124.reuse, R26, R64 ;  /* 0x0000001a7c40723c */ /* 0x040ff00000041840 */
[C---:B-1----:R-:W-:Y:S08]  /*6930*/  HMMA.16816.F32.BF16 R48, R124.reuse, R8, R48 ;  /* 0x000000087c30723c */ /* 0x042ff00000041830 */
[----:B------:R-:W-:Y:S01]  /*6940*/  HMMA.16816.F32.BF16 R44, R124, R10, R44 ;  /* 0x0000000a7c2c723c */ /* 0x000fe2000004182c */
[----:B------:R-:W1:Y:S07]  /*6950*/  LDSM.16.M88.4 R8, [R158+0x4800] ;  /* 0x004800009e08783b */ /* 0x000e6e0000000200 */
[C---:B------:R-:W-:Y:S08]  /*6960*/  HMMA.16816.F32.BF16 R28, R4.reuse, R30, RZ ;  /* 0x0000001e041c723c */ /* 0x040ff000000418ff */
[C---:B--2---:R-:W-:Y:S08]  /*6970*/  HMMA.16816.F32.BF16 R24, R4.reuse, R20, RZ ;  /* 0x000000140418723c */ /* 0x044ff000000418ff */
[C---:B------:R-:W-:Y:S08]  /*6980*/  HMMA.16816.F32.BF16 R20, R4.reuse, R22, RZ ;  /* 0x000000160414723c */ /* 0x040ff000000418ff */
[C---:B------:R-:W-:Y:S08]  /*6990*/  HMMA.16816.F32.BF16 R40, R4.reuse, R36, RZ ;  /* 0x000000240428723c */ /* 0x040ff000000418ff */
[----:B------:R-:W-:Y:S08]  /*69a0*/  HMMA.16816.F32.BF16 R36, R4, R38, RZ ;  /* 0x000000260424723c */ /* 0x000ff000000418ff */
[C---:B------:R-:W-:Y:S08]  /*69b0*/  HMMA.16816.F32.BF16 R32, R124.reuse, R12, R32 ;  /* 0x0000000c7c20723c */ /* 0x040ff00000041820 */
[C---:B------:R-:W-:Y:S01]  /*69c0*/  HMMA.16816.F32.BF16 R28, R124.reuse, R14, R28 ;  /* 0x0000000e7c1c723c */ /* 0x040fe2000004181c */
[----:B------:R-:W2:Y:S07]  /*69d0*/  LDSM.16.M88.4 R12, [R119+0x4800] ;  /* 0x00480000770c783b */ /* 0x000eae0000000200 */
[C---:B------:R-:W-:Y:S08]  /*69e0*/  HMMA.16816.F32.BF16 R24, R124.reuse, R128, R24 ;  /* 0x000000807c18723c */ /* 0x040ff00000041818 */
[C---:B------:R-:W-:Y:S01]  /*69f0*/  HMMA.16816.F32.BF16 R20, R124.reuse, R130, R20 ;  /* 0x000000827c14723c */ /* 0x040fe20000041814 */
[----:B------:R-:W3:Y:S07]  /*6a00*/  LDSM.16.M88.4 R128, [R158+0x4c00] ;  /* 0x004c00009e80783b */ /* 0x000eee0000000200 */
[C---:B------:R-:W-:Y:S08]  /*6a10*/  HMMA.16816.F32.BF16 R40, R124.reuse, R16, R40 ;  /* 0x000000107c28723c */ /* 0x040ff00000041828 */
[----:B------:R-:W-:Y:S08]  /*6a20*/  HMMA.16816.F32.BF16 R36, R124, R18, R36 ;  /* 0x000000127c24723c */ /* 0x000ff00000041824 */
[C---:B-1----:R-:W-:Y:S08]  /*6a30*/  HMMA.16816.F32.BF16 R16, R4.reuse, R8, RZ ;  /* 0x000000080410723c */ /* 0x042ff000000418ff */
[----:B------:R-:W-:-:S12]  /*6a40*/  HMMA.16816.F32.BF16 R8, R4, R10, RZ ;  /* 0x0000000a0408723c */ /* 0x000fd800000418ff */
[C---:B--2---:R-:W-:Y:S08]  /*6a50*/  HMMA.16816.F32.BF16 R16, R124.reuse, R12, R16 ;  /* 0x0000000c7c10723c */ /* 0x044ff00000041810 */
[----:B------:R-:W-:Y:S08]  /*6a60*/  HMMA.16816.F32.BF16 R12, R124, R14, R8 ;  /* 0x0000000e7c0c723c */ /* 0x000ff00000041808 */
[C---:B---3--:R-:W-:Y:S08]  /*6a70*/  HMMA.16816.F32.BF16 R8, R4.reuse, R128, RZ ;  /* 0x000000800408723c */ /* 0x048ff000000418ff */
        /* <DEDUP_REMOVED lines=101> */
[----:B------:R-:W1:Y:S01]  /*70d0*/  LDSM.16.M88.4 R124, [R119+0x8c00] ;  /* 0x008c0000777c783b */ /* 0x000e620000000200 */
[----:B------:R-:W-:-:S06]  /*70e0*/  DEPBAR.LE SB0, 0x0 ;  /* 0x000080000000791a */ /* 0x000fcc0000000000 */
[----:B-1----:R-:W-:Y:S01]  /*70f0*/  HMMA.16816.F32.BF16 R4, R128, R126, R4 ;  /* 0x0000007e8004723c */ /* 0x002fe20000041804 */
[----:B------:R-:W-:-:S07]  /*7100*/  IMAD R127, R117, 0x80, R53 ;  /* 0x00000080757f7824 */ /* 0x000fce00078e0235 */
[----:B------:R-:W-:Y:S01]  /*7110*/  HMMA.16816.F32.BF16 R8, R128, R124, R8 ;  /* 0x0000007c8008723c */ /* 0x000fe20000041808 */
[----:B------:R-:W-:Y:S01]  /*7120*/  VIADD R124, R127, 0xffffff00 ;  /* 0xffffff007f7c7836 */ /* 0x000fe20000000000 */
[----:B------:R-:W-:Y:S04]  /*7130*/  BAR.SYNC.DEFER_BLOCKING 0x0 ;  /* 0x0000000000007b1d */ /* 0x000fe80000010000 */
[----:B------:R-:W-:Y:S02]  /*7140*/  ISETP.GT.AND P0, PT, R132, R124, PT ;  /* 0x0000007c8400720c */ /* 0x000fe40003f04270 */
[C---:B------:R-:W-:Y:S02]  /*7150*/  ISETP.GE.AND P3, PT, R124.reuse, R178, PT ;  /* 0x000000b27c00720c */ /* 0x040fe40003f66270 */
[----:B------:R-:W-:-:S02]  /*7160*/  ISETP.GE.AND P1, PT, R124, R177, PT ;  /* 0x000000b17c00720c */ /* 0x000fc40003f26270 */
[----:B------:R-:W-:Y:S01]  /*7170*/  ISETP.GT.AND P4, PT, R133, R124, PT ;  /* 0x0000007c8500720c */ /* 0x000fe20003f84270 */
[C---:B------:R-:W-:Y:S01]  /*7180*/  VIADD R124, R127.reuse, 0xffffff01 ;  /* 0xffffff017f7c7836 */ /* 0x040fe20000000000 */
[----:B------:R-:W-:Y:S02]  /*7190*/  FSEL R120, R120, -INF , !P0 ;  /* 0xff80000078787808 */ /* 0x000fe40004000000 */
[----:B------:R-:W-:Y:S02]  /*71a0*/  FSEL R122, R122, -INF , !P4 ;  /* 0xff8000007a7a7808 */ /* 0x000fe40006000000 */
[----:B------:R-:W-:Y:S02]  /*71b0*/  ISETP.GT.AND P5, PT, R132, R124, PT ;  /* 0x0000007c8400720c */ /* 0x000fe40003fa4270 */
[----:B------:R-:W-:Y:S01]  /*71c0*/  FSEL R147, R120, -INF , !P3 ;  /* 0xff80000078937808 */ /* 0x000fe20005800000 */
[----:B------:R-:W-:Y:S01]  /*71d0*/  VIADD R120, R127, 0xffffff08 ;  /* 0xffffff087f787836 */ /* 0x000fe20000000000 */
[----:B------:R-:W-:-:S02]  /*71e0*/  ISETP.GE.AND P2, PT, R124, R178, PT ;  /* 0x000000b27c00720c */ /* 0x000fc40003f46270 */
[----:B------:R-:W-:Y:S02]  /*71f0*/  FSEL R121, R121, -INF , !P5 ;  /* 0xff80000079797808 */ /* 0x000fe40006800000 */
[----:B------:R-:W-:Y:S02]  /*7200*/  FSEL R191, R122, -INF , !P1 ;  /* 0xff8000007abf7808 */ /* 0x000fe40004800000 */
[----:B------:R-:W-:Y:S02]  /*7210*/  FSEL R187, R121, -INF , !P2 ;  /* 0xff80000079bb7808 */ /* 0x000fe40005000000 */
[----:B------:R-:W-:Y:S02]  /*7220*/  ISETP.GT.AND P4, PT, R132, R120, PT ;  /* 0x000000788400720c */ /* 0x000fe40003f84270 */
[C---:B------:R-:W-:Y:S02]  /*7230*/  ISETP.GE.AND P5, PT, R120.reuse, R178, PT ;  /* 0x000000b27800720c */ /* 0x040fe40003fa6270 */
[----:B------:R-:W-:-:S02]  /*7240*/  ISETP.GE.AND P1, PT, R120, R177, PT ;  /* 0x000000b17800720c */ /* 0x000fc40003f26270 */
[----:B------:R-:W-:Y:S01]  /*7250*/  ISETP.GT.AND P2, PT, R133, R120, PT ;  /* 0x000000788500720c */ /* 0x000fe20003f44270 */
[----:B------:R-:W-:Y:S01]  /*7260*/  VIADD R120, R127, 0xffffff09 ;  /* 0xffffff097f787836 */ /* 0x000fe20000000000 */
[----:B------:R-:W-:Y:S02]  /*7270*/  ISETP.GT.AND P3, PT, R133, R124, PT ;  /* 0x0000007c8500720c */ /* 0x000fe40003f64270 */
        /* <DEDUP_REMOVED lines=9> */
[----:B------:R-:W-:Y:S02]  /*7310*/  FSEL R185, R65, -INF , !P4 ;  /* 0xff80000041b97808 */ /* 0x000fe40006000000 */
[----:B------:R-:W-:Y:S02]  /*7320*/  ISETP.GT.AND P2, PT, R132, R64, PT ;  /* 0x000000408400720c */ /* 0x000fe40003f44270 */
[----:B------:R-:W-:-:S02]  /*7330*/  ISETP.GE.AND P3, PT, R64, R178, PT ;  /* 0x000000b24000720c */ /* 0x000fc40003f66270 */
[----:B------:R-:W-:Y:S02]  /*7340*/  ISETP.GE.AND P1, PT, R64, R177, PT ;  /* 0x000000b14000720c */ /* 0x000fe40003f26270 */
[----:B------:R-:W-:Y:S01]  /*7350*/  ISETP.GT.AND P4, PT, R133, R64, PT ;  /* 0x000000408500720c */ /* 0x000fe20003f84270 */
[----:B------:R-:W-:Y:S01]  /*7360*/  VIADD R64, R127, 0xffffff11 ;  /* 0xffffff117f407836 */ /* 0x000fe20000000000 */
[----:B------:R-:W-:Y:S02]  /*7370*/  ISETP.GT.AND P5, PT, R133, R120, PT ;  /* 0x000000788500720c */ /* 0x000fe40003fa4270 */
[----:B------:R-:W-:Y:S02]  /*7380*/  FSEL R60, R60, -INF , !P2 ;  /* 0xff8000003c3c7808 */ /* 0x000fe40005000000 */
[----:B------:R-:W-:Y:S02]  /*7390*/  FSEL R67, R67, -INF , !P5 ;  /* 0xff80000043437808 */ /* 0x000fe40006800000 */
[----:B------:R-:W-:-:S02]  /*73a0*/  ISETP.GT.AND P5, PT, R132, R64, PT ;  /* 0x000000408400720c */ /* 0x000fc40003fa4270 */
[----:B------:R-:W-:Y:S01]  /*73b0*/  FSEL R167, R60, -INF , !P3 ;  /* 0xff8000003ca77808 */ /* 0x000fe20005800000 */
[----:B------:R-:W-:Y:S01]  /*73c0*/  VIADD R60, R127, 0xffffff18 ;  /* 0xffffff187f3c7836 */ /* 0x000fe20000000000 */
[----:B------:R-:W-:Y:S02]  /*73d0*/  ISETP.GE.AND P2, PT, R64, R178, PT ;  /* 0x000000b24000720c */ /* 0x000fe40003f46270 */
[----:B------:R-:W-:Y:S02]  /*73e0*/  FSEL R62, R62, -INF , !P4 ;  /* 0xff8000003e3e7808 */ /* 0x000fe40006000000 */
[----:B------:R-:W-:Y:S02]  /*73f0*/  FSEL R61, R61, -INF , !P5 ;  /* 0xff8000003d3d7808 */ /* 0x000fe40006800000 */
[----:B------:R-:W-:Y:S02]  /*7400*/  FSEL R131, R62, -INF , !P1 ;  /* 0xff8000003e837808 */ /* 0x000fe40004800000 */
[----:B------:R-:W-:-:S02]  /*7410*/  FSEL R149, R61, -INF , !P2 ;  /* 0xff8000003d957808 */ /* 0x000fc40005000000 */
[----:B------:R-:W-:Y:S02]  /*7420*/  ISETP.GT.AND P4, PT, R132, R60, PT ;  /* 0x0000003c8400720c */ /* 0x000fe40003f84270 */
[C---:B------:R-:W-:Y:S02]  /*7430*/  ISETP.GE.AND P5, PT, R60.reuse, R178, PT ;  /* 0x000000b23c00720c */ /* 0x040fe40003fa6270 */
[----:B------:R-:W-:Y:S02]  /*7440*/  ISETP.GE.AND P1, PT, R60, R177, PT ;  /* 0x000000b13c00720c */ /* 0x000fe40003f26270 */
[----:B------:R-:W-:Y:S01]  /*7450*/  ISETP.GT.AND P2, PT, R133, R60, PT ;  /* 0x0000003c8500720c */ /* 0x000fe20003f44270 */
[----:B------:R-:W-:Y:S01]  /*7460*/  VIADD R60, R127, 0xffffff19 ;  /* 0xffffff197f3c7836 */ /* 0x000fe20000000000 */
[----:B------:R-:W-:Y:S02]  /*7470*/  ISETP.GT.AND P3, PT, R133, R64, PT ;  /* 0x000000408500720c */ /* 0x000fe40003f64270 */
[----:B------:R-:W-:-:S02]  /*7480*/  FSEL R56, R56, -INF , !P4 ;  /* 0xff80000038387808 */ /* 0x000fc40006000000 */
[----:B------:R-:W-:Y:S02]  /*7490*/  FSEL R63, R63, -INF , !P3 ;  /* 0xff8000003f3f7808 */ /* 0x000fe40005800000 */
[----:B------:R-:W-:Y:S02]  /*74a0*/  ISETP.GT.AND P3, PT, R132, R60, PT ;  /* 0x0000003c8400720c */ /* 0x000fe40003f64270 */
[----:B------:R-:W-:Y:S01]  /*74b0*/  FSEL R151, R56, -INF , !P5 ;  /* 0xff80000038977808 */ /* 0x000fe20006800000 */
[----:B------:R-:W-:Y:S01]  /*74c0*/  VIADD R56, R127, 0xffffff20 ;  /* 0xffffff207f387836 */ /* 0x000fe20000000000 */
[----:B------:R-:W-:Y:S02]  /*74d0*/  ISETP.GE.AND P4, PT, R60, R178, PT ;  /* 0x000000b23c00720c */ /* 0x000fe40003f86270 */
[----:B------:R-:W-:Y:S02]  /*74e0*/  FSEL R58, R58, -INF , !P2 ;  /* 0xff8000003a3a7808 */ /* 0x000fe40005000000 */
[----:B------:R-:W-:-:S02]  /*74f0*/  FSEL R153, R57, -INF , !P3 ;  /* 0xff80000039997808 */ /* 0x000fc40005800000 */
[----:B------:R-:W-:Y:S02]  /*7500*/  FSEL R57, R58, -INF , !P1 ;  /* 0xff8000003a397808 */ /* 0x000fe40004800000 */
[----:B------:R-:W-:Y:S02]  /*7510*/  FSEL R153, R153, -INF , !P4 ;  /* 0xff80000099997808 */ /* 0x000fe40006000000 */
[----:B------:R-:W-:Y:S02]  /*7520*/  ISETP.GT.AND P2, PT, R132, R56, PT ;  /* 0x000000388400720c */ /* 0x000fe40003f44270 */
[C---:B------:R-:W-:Y:S02]  /*7530*/  ISETP.GE.AND P3, PT, R56.reuse, R178, PT ;  /* 0x000000b23800720c */ /* 0x040fe40003f66270 */
[----:B------:R-:W-:Y:S02]  /*7540*/  ISETP.GE.AND P1, PT, R56, R177, PT ;  /* 0x000000b13800720c */ /* 0x000fe40003f26270 */
[----:B------:R-:W-:Y:S01]  /*7550*/  ISETP.GT.AND P4, PT, R133, R56, PT ;  /* 0x000000388500720c */ /* 0x000fe20003f84270 */
[----:B------:R-:W-:Y:S01]  /*7560*/  VIADD R56, R127, 0xffffff21 ;  /* 0xffffff217f387836 */ /* 0x000fe20000000000 */
[----:B------:R-:W-:-:S02]  /*7570*/  ISETP.GT.AND P5, PT, R133, R60, PT ;  /* 0x0000003c8500720c */ /* 0x000fc40003fa4270 */
[-C--:B------:R-:W-:Y:S02]  /*7580*/  ISETP.GE.AND P0, PT, R124, R177.reuse, PT ;  /* 0x000000b17c00720c */ /* 0x080fe40003f06270 */
[----:B------:R-:W-:Y:S02]  /*7590*/  FSEL R59, R59, -INF , !P5 ;  /* 0xff8000003b3b7808 */ /* 0x000fe40006800000 */
[----:B------:R-:W-:Y:S02]  /*75a0*/  FSEL R48, R48, -INF , !P2 ;  /* 0xff80000030307808 */ /* 0x000fe40005000000 */
[----:B------:R-:W-:Y:S02]  /*75b0*/  ISETP.GT.AND P5, PT, R132, R56, PT ;  /* 0x000000388400720c */ /* 0x000fe40003fa4270 */
[----:B------:R-:W-:Y:S02]  /*75c0*/  FSEL R199, R123, -INF , !P0 ;  /* 0xff8000007bc77808 */ /* 0x000fe40004000000 */
[----:B------:R-:W-:-:S02]  /*75d0*/  ISETP.GE.AND P0, PT, R120, R177, PT ;  /* 0x000000b17800720c */ /* 0x000fc40003f06270 */
[----:B------:R-:W-:Y:S01]  /*75e0*/  FSEL R139, R48, -INF , !P3 ;  /* 0xff800000308b7808 */ /* 0x000fe20005800000 */
[----:B------:R-:W-:Y:S01]  /*75f0*/  VIADD R48, R127, 0xffffff28 ;  /* 0xffffff287f307836 */ /* 0x000fe20000000000 */
[----:B------:R-:W-:Y:S02]  /*7600*/  ISETP.GE.AND P2, PT, R56, R178, PT ;  /* 0x000000b23800720c */ /* 0x000fe40003f46270 */
[----:B------:R-:W-:Y:S02]  /*7610*/  FSEL R50, R50, -INF , !P4 ;  /* 0xff80000032327808 */ /* 0x000fe40006000000 */
[----:B------:R-:W-:Y:S02]  /*7620*/  FSEL R49, R49, -INF , !P5 ;  /* 0xff80000031317808 */ /* 0x000fe40006800000 */
[----:B------:R-:W-:Y:S02]  /*7630*/  FSEL R201, R67, -INF , !P0 ;  /* 0xff80000043c97808 */ /* 0x000fe40004000000 */
[----:B------:R-:W-:-:S02]  /*7640*/  FSEL R67, R50, -INF , !P1 ;  /* 0xff80000032437808 */ /* 0x000fc40004800000 */
[----:B------:R-:W-:Y:S02]  /*7650*/  FSEL R141, R49, -INF , !P2 ;  /* 0xff800000318d7808 */ /* 0x000fe40005000000 */
[----:B------:R-:W-:Y:S02]  /*7660*/  ISETP.GT.AND P4, PT, R132, R48, PT ;  /* 0x000000308400720c */ /* 0x000fe40003f84270 */
[C---:B------:R-:W-:Y:S02]  /*7670*/  ISETP.GE.AND P5, PT, R48.reuse, R178, PT ;  /* 0x000000b23000720c */ /* 0x040fe40003fa6270 */
[----:B------:R-:W-:Y:S02]  /*7680*/  ISETP.GE.AND P1, PT, R48, R177, PT ;  /* 0x000000b13000720c */ /* 0x000fe40003f26270 */
[----:B------:R-:W-:Y:S01]  /*7690*/  ISETP.GT.AND P2, PT, R133, R48, PT ;  /* 0x000000308500720c */ /* 0x000fe20003f44270 */
[----:B------:R-:W-:Y:S01]  /*76a0*/  VIADD R48, R127, 0xffffff29 ;  /* 0xffffff297f307836 */ /* 0x000fe20000000000 */
[----:B------:R-:W-:-:S02]  /*76b0*/  ISETP.GT.AND P3, PT, R133, R56, PT ;  /* 0x000000388500720c */ /* 0x000fc40003f64270 */
[----:B------:R-:W-:Y:S02]  /*76c0*/  FSEL R44, R44, -INF , !P4 ;  /* 0xff8000002c2c7808 */ /* 0x000fe40006000000 */
[----:B------:R-:W-:Y:S02]  /*76d0*/  FSEL R51, R51, -INF , !P3 ;  /* 0xff80000033337808 */ /* 0x000fe40005800000 */
[----:B------:R-:W-:Y:S02]  /*76e0*/  ISETP.GT.AND P3, PT, R132, R48, PT ;  /* 0x000000308400720c */ /* 0x000fe40003f64270 */
[----:B------:R-:W-:Y:S02]  /*76f0*/  ISETP.GE.AND P0, PT, R64, R177, PT ;  /* 0x000000b14000720c */ /* 0x000fe40003f06270 */
        /* <DEDUP_REMOVED lines=16> */
[-C--:B------:R-:W-:Y:S02]  /*7800*/  ISETP.GE.AND P0, PT, R56, R177.reuse, PT ;  /* 0x000000b13800720c */ /* 0x080fe40003f06270 */
[----:B------:R-:W-:Y:S02]  /*7810*/  FSEL R40, R40, -INF , !P2 ;  /* 0xff80000028287808 */ /* 0x000fe40005000000 */
[----:B------:R-:W-:Y:S02]  /*7820*/  FSEL R47, R47, -INF , !P5 ;  /* 0xff8000002f2f7808 */ /* 0x000fe40006800000 */
[----:B------:R-:W-:Y:S02]  /*7830*/  ISETP.GT.AND P5, PT, R132, R44, PT ;  /* 0x0000002c8400720c */ /* 0x000fe40003fa4270 */
[----:B------:R-:W-:Y:S02]  /*7840*/  FSEL R143, R51, -INF , !P0 ;  /* 0xff800000338f7808 */ /* 0x000fe40004000000 */
[----:B------:R-:W-:Y:S01]  /*7850*/  FSEL R45, R40, -INF , !P3 ;  /* 0xff800000282d7808 */ /* 0x000fe20005800000 */
[----:B------:R-:W-:Y:S01]  /*7860*/  VIADD R40, R127, 0xffffff38 ;  /* 0xffffff387f287836 */ /* 0x000fe20000000000 */
[----:B------:R-:W-:-:S02]  /*7870*/  ISETP.GE.AND P0, PT, R48, R177, PT ;  /* 0x000000b13000720c */ /* 0x000fc40003f06270 */
[----:B------:R-:W-:Y:S02]  /*7880*/  ISETP.GE.AND P2, PT, R44, R178, PT ;  /* 0x000000b22c00720c */ /* 0x000fe40003f46270 */
[----:B------:R-:W-:Y:S02]  /*7890*/  FSEL R42, R42, -INF , !P4 ;  /* 0xff8000002a2a7808 */ /* 0x000fe40006000000 */
[----:B------:R-:W-:Y:S02]  /*78a0*/  FSEL R41, R41, -INF , !P5 ;  /* 0xff80000029297808 */ /* 0x000fe40006800000 */
[----:B------:R-:W-:Y:S02]  /*78b0*/  FSEL R137, R47, -INF , !P0 ;  /* 0xff8000002f897808 */ /* 0x000fe40004000000 */
[----:B------:R-:W-:Y:S02]  /*78c0*/  ISETP.GT.AND P4, PT, R132, R40, PT ;  /* 0x000000288400720c */ /* 0x000fe40003f84270 */
[----:B------:R-:W-:-:S02]  /*78d0*/  FSEL R46, R42, -INF , !P1 ;  /* 0xff8000002a2e7808 */ /* 0x000fc40004800000 */
[----:B------:R-:W-:Y:S02]  /*78e0*/  FSEL R47, R41, -INF , !P2 ;  /* 0xff800000292f7808 */ /* 0x000fe40005000000 */
        /* <DEDUP_REMOVED lines=13> */
[----:B------:R-:W-:Y:S02]  /*79c0*/  ISETP.GT.AND P2, PT, R132, R36, PT ;  /* 0x000000248400720c */ /* 0x000fe40003f44270 */
[----:B------:R-:W-:Y:S02]  /*79d0*/  FSEL R65, R38, -INF , !P1 ;  /* 0xff80000026417808 */ /* 0x000fe40004800000 */
[----:B------:R-:W-:Y:S02]  /*79e0*/  FSEL R59, R37, -INF , !P4 ;  /* 0xff800000253b7808 */ /* 0x000fe40006000000 */
        /* <DEDUP_REMOVED lines=8> */
[----:B------:R-:W-:Y:S01]  /*7a70*/  FSEL R37, R32, -INF , !P3 ;  /* 0xff80000020257808 */ /* 0x000fe20005800000 */
[----:B------:R-:W-:Y:S01]  /*7a80*/  VIADD R32, R127, 0xffffff48 ;  /* 0xffffff487f207836 */ /* 0x000fe20000000000 */
[----:B------:R-:W-:Y:S02]  /*7a90*/  FSEL R34, R34, -INF , !P4 ;  /* 0xff80000022227808 */ /* 0x000fe40006000000 */
[----:B------:R-:W-:-:S02]  /*7aa0*/  ISETP.GE.AND P2, PT, R36, R178, PT ;  /* 0x000000b22400720c */ /* 0x000fc40003f46270 */
[----:B------:R-:W-:Y:S02]  /*7ab0*/  FSEL R33, R33, -INF , !P5 ;  /* 0xff80000021217808 */ /* 0x000fe40006800000 */
[----:B------:R-:W-:Y:S02]  /*7ac0*/  ISETP.GT.AND P4, PT, R132, R32, PT ;  /* 0x000000208400720c */ /* 0x000fe40003f84270 */
[----:B------:R-:W-:Y:S02]  /*7ad0*/  ISETP.GE.AND P0, PT, R44, R177, PT ;  /* 0x000000b12c00720c */ /* 0x000fe40003f06270 */
[----:B------:R-:W-:Y:S02]  /*7ae0*/  FSEL R120, R34, -INF , !P1 ;  /* 0xff80000022787808 */ /* 0x000fe40004800000 */
[----:B------:R-:W-:Y:S01]  /*7af0*/  FSEL R34, R33, -INF , !P2 ;  /* 0xff80000021227808 */ /* 0x000fe20005000000 */
[----:B------:R-:W-:Y:S01]  /*7b00*/  VIADD R33, R127, 0xffffff49 ;  /* 0xffffff497f217836 */ /* 0x000fe20000000000 */
[----:B------:R-:W-:-:S02]  /*7b10*/  ISETP.GT.AND P3, PT, R133, R36, PT ;  /* 0x000000248500720c */ /* 0x000fc40003f64270 */
[----:B------:R-:W-:Y:S02]  /*7b20*/  ISETP.GE.AND P5, PT, R32, R178, PT ;  /* 0x000000b22000720c */ /* 0x000fe40003fa6270 */
[----:B------:R-:W-:Y:S02]  /*7b30*/  FSEL R28, R28, -INF , !P4 ;  /* 0xff8000001c1c7808 */ /* 0x000fe40006000000 */
[----:B------:R-:W-:Y:S02]  /*7b40*/  FSEL R50, R43, -INF , !P0 ;  /* 0xff8000002b327808 */ /* 0x000fe40004000000 */
[-C--:B------:R-:W-:Y:S02]  /*7b50*/  ISETP.GE.AND P0, PT, R40, R177.reuse, PT ;  /* 0x000000b12800720c */ /* 0x080fe40003f06270 */
[----:B------:R-:W-:Y:S02]  /*7b60*/  ISETP.GE.AND P1, PT, R32, R177, PT ;  /* 0x000000b12000720c */ /* 0x000fe40003f26270 */
[----:B------:R-:W-:-:S02]  /*7b70*/  ISETP.GT.AND P2, PT, R133, R32, PT ;  /* 0x000000208500720c */ /* 0x000fc40003f44270 */
[----:B------:R-:W-:Y:S02]  /*7b80*/  FSEL R35, R35, -INF , !P3 ;  /* 0xff80000023237808 */ /* 0x000fe40005800000 */
[----:B------:R-:W-:Y:S02]  /*7b90*/  ISETP.GT.AND P3, PT, R132, R33, PT ;  /* 0x000000218400720c */ /* 0x000fe40003f64270 */
[----:B------:R-:W-:Y:S01]  /*7ba0*/  FSEL R32, R28, -INF , !P5 ;  /* 0xff8000001c207808 */ /* 0x000fe20006800000 */
[----:B------:R-:W-:Y:S01]  /*7bb0*/  VIADD R28, R127, 0xffffff50 ;  /* 0xffffff507f1c7836 */ /* 0x000fe20000000000 */
[----:B------:R-:W-:Y:S02]  /*7bc0*/  FSEL R64, R39, -INF , !P0 ;  /* 0xff80000027407808 */ /* 0x000fe40004000000 */
[----:B------:R-:W-:Y:S02]  /*7bd0*/  ISETP.GE.AND P0, PT, R36, R177, PT ;  /* 0x000000b12400720c */ /* 0x000fe40003f06270 */
[----:B------:R-:W-:-:S02]  /*7be0*/  ISETP.GE.AND P4, PT, R33, R178, PT ;  /* 0x000000b22100720c */ /* 0x000fc40003f86270 */
[----:B------:R-:W-:Y:S02]  /*7bf0*/  FSEL R30, R30, -INF , !P2 ;  /* 0xff8000001e1e7808 */ /* 0x000fe40005000000 */
[----:B------:R-:W-:Y:S02]  /*7c00*/  FSEL R29, R29, -INF , !P3 ;  /* 0xff8000001d1d7808 */ /* 0x000fe40005800000 */
[----:B------:R-:W-:Y:S02]  /*7c10*/  ISETP.GT.AND P5, PT, R133, R33, PT ;  /* 0x000000218500720c */ /* 0x000fe40003fa4270 */
[----:B------:R-:W-:Y:S02]  /*7c20*/  ISETP.GT.AND P2, PT, R132, R28, PT ;  /* 0x0000001c8400720c */ /* 0x000fe40003f44270 */
[----:B------:R-:W-:Y:S02]  /*7c30*/  FSEL R121, R35, -INF , !P0 ;  /* 0xff80000023797808 */ /* 0x000fe40004000000 */
[----:B------:R-:W-:-:S02]  /*7c40*/  FSEL R42, R30, -INF , !P1 ;  /* 0xff8000001e2a7808 */ /* 0x000fc40004800000 */
[----:B------:R-:W-:Y:S02]  /*7c50*/  FSEL R35, R29, -INF , !P4 ;  /* 0xff8000001d237808 */ /* 0x000fe40006000000 */
[C---:B------:R-:W-:Y:S02]  /*7c60*/  ISETP.GE.AND P3, PT, R28.reuse, R178, PT ;  /* 0x000000b21c00720c */ /* 0x040fe40003f66270 */
[-C--:B------:R-:W-:Y:S02]  /*7c70*/  ISETP.GE.AND P1, PT, R28, R177.reuse, PT ;  /* 0x000000b11c00720c */ /* 0x080fe40003f26270 */
[----:B------:R-:W-:Y:S01]  /*7c80*/  ISETP.GT.AND P4, PT, R133, R28, PT ;  /* 0x0000001c8500720c */ /* 0x000fe20003f84270 */
[----:B------:R-:W-:Y:S01]  /*7c90*/  VIADD R28, R127, 0xffffff51 ;  /* 0xffffff517f1c7836 */ /* 0x000fe20000000000 */
[----:B------:R-:W-:Y:S02]  /*7ca0*/  ISETP.GE.AND P0, PT, R33, R177, PT ;  /* 0x000000b12100720c */ /* 0x000fe40003f06270 */
[----:B------:R-:W-:-:S02]  /*7cb0*/  FSEL R31, R31, -INF , !P5 ;  /* 0xff8000001f1f7808 */ /* 0x000fc40006800000 */
        /* <DEDUP_REMOVED lines=18> */
[----:B------:R-:W-:Y:S02]  /*7de0*/  ISETP.GT.AND P3, PT, R132, R26, PT ;  /* 0x0000001a8400720c */ /* 0x000fe40003f64270 */
        /* <DEDUP_REMOVED lines=26> */
[----:B------:R-:W-:Y:S02]  /*7f90*/  FSEL R23, R17, -INF , !P2 ;  /* 0xff80000011177808 */ /* 0x000fe40005000000 */
[----:B------:R-:W-:-:S02]  /*7fa0*/  ISETP.GT.AND P4, PT, R132, R16, PT ;  /* 0x000000108400720c */ /* 0x000fc40003f84270 */
[C---:B------:R-:W-:Y:S02]  /*7fb0*/  ISETP.GE.AND P5, PT, R16.reuse, R178, PT ;  /* 0x000000b21000720c */ /* 0x040fe40003fa6270 */
[----:B------:R-:W-:Y:S02]  /*7fc0*/  ISETP.GE.AND P1, PT, R16, R177, PT ;  /* 0x000000b11000720c */ /* 0x000fe40003f26270 */
[----:B------:R-:W-:Y:S01]  /*7fd0*/  ISETP.GT.AND P2, PT, R133, R16, PT ;  /* 0x000000108500720c */ /* 0x000fe20003f44270 */
[----:B------:R-:W-:Y:S01]  /*7fe0*/  VIADD R16, R127, 0xffffff69 ;  /* 0xffffff697f107836 */ /* 0x000fe20000000000 */
[----:B------:R-:W-:Y:S02]  /*7ff0*/  ISETP.GT.AND P3, PT, R133, R26, PT ;  /* 0x0000001a8500720c */ /* 0x000fe40003f64270 */
[----:B------:R-:W-:Y:S02]  /*8000*/  FSEL R12, R12, -INF , !P4 ;  /* 0xff8000000c0c7808 */ /* 0x000fe40006000000 */
[----:B------:R-:W-:-:S02]  /*8010*/  FSEL R19, R19, -INF , !P3 ;  /* 0xff80000013137808 */ /* 0x000fc40005800000 */
[----:B------:R-:W-:Y:S02]  /*8020*/  ISETP.GT.AND P3, PT, R132, R16, PT ;  /* 0x000000108400720c */ /* 0x000fe40003f64270 */
[----:B------:R-:W-:Y:S02]  /*8030*/  ISETP.GE.AND P0, PT, R26, R177, PT ;  /* 0x000000b11a00720c */ /* 0x000fe40003f06270 */
        /* <DEDUP_REMOVED lines=21> */
[----:B------:R-:W-:Y:S02]  /*8190*/  FSEL R9, R9, -INF , !P5 ;  /* 0xff80000009097808 */ /* 0x000fe40006800000 */
[----:B------:R-:W-:Y:S02]  /*81a0*/  ISETP.GE.AND P0, PT, R16, R177, PT ;  /* 0x000000b11000720c */ /* 0x000fe40003f06270 */
[----:B------:R-:W-:Y:S02]  /*81b0*/  ISETP.GT.AND P1, PT, R133, R12, PT ;  /* 0x0000000c8500720c */ /* 0x000fe40003f24270 */
[----:B------:R-:W-:Y:S02]  /*81c0*/  FSEL R126, R10, -INF , !P3 ;  /* 0xff8000000a7e7808 */ /* 0x000fe40005800000 */
[----:B------:R-:W-:-:S02]  /*81d0*/  FSEL R39, R9, -INF , !P2 ;  /* 0xff80000009277808 */ /* 0x000fc40005000000 */
[----:B------:R-:W-:Y:S02]  /*81e0*/  FSEL R125, R15, -INF , !P0 ;  /* 0xff8000000f7d7808 */ /* 0x000fe40004000000 */
[----:B------:R-:W-:Y:S02]  /*81f0*/  ISETP.GT.AND P4, PT, R132, R8, PT ;  /* 0x000000088400720c */ /* 0x000fe40003f84270 */
[C---:B------:R-:W-:Y:S02]  /*8200*/  ISETP.GE.AND P5, PT, R8.reuse, R178, PT ;  /* 0x000000b20800720c */ /* 0x040fe40003fa6270 */
[-C--:B------:R-:W-:Y:S02]  /*8210*/  ISETP.GE.AND P3, PT, R8, R177.reuse, PT ;  /* 0x000000b10800720c */ /* 0x080fe40003f66270 */
[----:B------:R-:W-:Y:S01]  /*8220*/  ISETP.GT.AND P2, PT, R133, R8, PT ;  /* 0x000000088500720c */ /* 0x000fe20003f44270 */
[----:B------:R-:W-:Y:S01]  /*8230*/  VIADD R8, R127, 0xffffff79 ;  /* 0xffffff797f087836 */ /* 0x000fe20000000000 */
[----:B------:R-:W-:-:S02]  /*8240*/  ISETP.GE.AND P0, PT, R12, R177, PT ;  /* 0x000000b10c00720c */ /* 0x000fc40003f06270 */
[----:B------:R-:W-:Y:S02]  /*8250*/  FSEL R11, R11, -INF , !P1 ;  /* 0xff8000000b0b7808 */ /* 0x000fe40004800000 */
[-C--:B------:R-:W-:Y:S02]  /*8260*/  ISETP.GT.AND P1, PT, R133, R8.reuse, PT ;  /* 0x000000088500720c */ /* 0x080fe40003f24270 */
[----:B------:R-:W-:Y:S02]  /*8270*/  FSEL R127, R11, -INF , !P0 ;  /* 0xff8000000b7f7808 */ /* 0x000fe40004000000 */
[----:B------:R-:W-:Y:S02]  /*8280*/  ISETP.GT.AND P0, PT, R132, R8, PT ;  /* 0x000000088400720c */ /* 0x000fe40003f04270 */
[----:B------:R-:W-:Y:S02]  /*8290*/  FSEL R4, R4, -INF , !P4 ;  /* 0xff80000004047808 */ /* 0x000fe40006000000 */
[----:B------:R-:W-:-:S02]  /*82a0*/  FSEL R5, R5, -INF , !P0 ;  /* 0xff80000005057808 */ /* 0x000fc40004000000 */
[----:B------:R-:W-:Y:S02]  /*82b0*/  ISETP.GT.U32.AND P0, PT, R135, R164, PT ;  /* 0x000000a48700720c */ /* 0x000fe40003f04070 */
[----:B------:R-:W-:Y:S02]  /*82c0*/  FSEL R6, R6, -INF , !P2 ;  /* 0xff80000006067808 */ /* 0x000fe40005000000 */
[C---:B------:R-:W-:Y:S02]  /*82d0*/  ISETP.GE.AND P4, PT, R8.reuse, R178, PT ;  /* 0x000000b20800720c */ /* 0x040fe40003f86270 */
[----:B------:R-:W-:Y:S02]  /*82e0*/  ISETP.GE.AND P2, PT, R8, R177, PT ;  /* 0x000000b10800720c */ /* 0x000fe40003f46270 */
[----:B------:R-:W-:Y:S02]  /*82f0*/  FSEL R7, R7, -INF , !P1 ;  /* 0xff80000007077808 */ /* 0x000fe40004800000 */
[----:B------:R-:W-:-:S02]  /*8300*/  FSEL R41, R4, -INF , !P5 ;  /* 0xff80000004297808 */ /* 0x000fc40006800000 */
[----:B------:R-:W-:Y:S02]  /*8310*/  FSEL R129, R6, -INF , !P3 ;  /* 0xff80000006817808 */ /* 0x000fe40005800000 */
[----:B------:R-:W-:Y:S02]  /*8320*/  FSEL R38, R5, -INF , !P4 ;  /* 0xff80000005267808 */ /* 0x000fe40006000000 */
[----:B------:R-:W-:Y:S01]  /*8330*/  FSEL R128, R7, -INF , !P2 ;  /* 0xff80000007807808 */ /* 0x000fe20005000000 */
[----:B------:R-:W-:Y:S05]  /*8340*/  @!P0 BRA `(.L_x_4522) ;  /* 0x00000004008c8947 */ /* 0x000fea0003800000 */
[----:B------:R-:W-:Y:S04]  /*8350*/  BSSY.RECONVERGENT B0, `(.L_x_4523) ;  /* 0x0000048000007945 */ /* 0x000fe80003800200 */
[----:B------:R-:W-:Y:S05]  /*8360*/  @!P6 BRA `(.L_x_4524) ;  /* 0x0000000000f8e947 */ /* 0x000fea0003800000 */
[----:B------:R-:W2:Y:S01]  /*8370*/  LD.E R11, desc[UR4][R2.64+0x170] ;  /* 0x00017004020b7980 */ /* 0x000ea2000c101900 */
[----:B------:R-:W-:Y:S02]  /*8380*/  MOV R12, RZ ;  /* 0x000000ff000c7202 */ /* 0x000fe40000000f00 */
[-C--:B--2---:R-:W-:Y:S02]  /*8390*/  IABS R6, R11.reuse ;  /* 0x0000000b00067213 */ /* 0x084fe40000000000 */
[----:B------:R-:W-:Y:S02]  /*83a0*/  IABS R5, R11 ;  /* 0x0000000b00057213 */ /* 0x000fe40000000000 */
[----:B------:R-:W1:Y:S03]  /*83b0*/  I2F.RP R8, R6 ;  /* 0x0000000600087306 */ /* 0x000e660000209400 */
[----:B------:R-:W-:-:S05]  /*83c0*/  IMAD.MOV R5, RZ, RZ, -R5 ;  /* 0x000000ffff057224 */ /* 0x000fca00078e0a05 */
[----:B-1----:R-:W1:Y:S02]  /*83d0*/  MUFU.RCP R7, R8 ;  /* 0x0000000800077308 */ /* 0x002e640000001000 */
[----:B-1----:R-:W-:-:S06]  /*83e0*/  VIADD R7, R7, 0xffffffe ;  /* 0x0ffffffe07077836 */ /* 0x002fcc0000000000 */
[----:B------:R-:W1:Y:S02]  /*83f0*/  F2I.FTZ.U32.TRUNC.NTZ R13, R7 ;  /* 0x00000007000d7305 */ /* 0x000e64000021f000 */
[----:B-1----:R-:W-:-:S04]  /*8400*/  IMAD.MOV R4, RZ, RZ, -R13 ;  /* 0x000000ffff047224 */ /* 0x002fc800078e0a0d */
[----:B------:R-:W-:-:S04]  /*8410*/  IMAD R4, R4, R6, RZ ;  /* 0x0000000604047224 */ /* 0x000fc800078e02ff */
[----:B------:R-:W-:Y:S02]  /*8420*/  IMAD.HI.U32 R9, R13, R4, R12 ;  /* 0x000000040d097227 */ /* 0x000fe400078e000c */
[----:B------:R-:W2:Y:S02]  /*8430*/  LD.E.64 R12, desc[UR4][R2.64+0x20] ;  /* 0x00002004020c7980 */ /* 0x000ea4000c101b00 */
[C---:B------:R-:W-:Y:S02]  /*8440*/  VIADD R4, R116.reuse, 0xffffff80 ;  /* 0xffffff8074047836 */ /* 0x040fe40000000000 */
[----:B------:R-:W-:-:S03]  /*8450*/  VIADD R116, R116, 0xffffff00 ;  /* 0xffffff0074747836 */ /* 0x000fc60000000000 */
[----:B------:R-:W-:Y:S02]  /*8460*/  IABS R10, R4 ;  /* 0x00000004000a7213 */ /* 0x000fe40000000000 */
[----:B------:R-:W-:-:S03]  /*8470*/  LOP3.LUT R4, R4, R11, RZ, 0x3c, !PT ;  /* 0x0000000b04047212 */ /* 0x000fc600078e3cff */
[----:B------:R-:W-:Y:S01]  /*8480*/  IMAD.HI.U32 R8, R9, R10, RZ ;  /* 0x0000000a09087227 */ /* 0x000fe200078e00ff */
[----:B------:R-:W-:-:S03]  /*8490*/  ISETP.GE.AND P3, PT, R4, RZ, PT ;  /* 0x000000ff0400720c */ /* 0x000fc60003f66270 */
        /* <DEDUP_REMOVED lines=9> */
[----:B------:R-:W-:Y:S01]  /*8530*/  IMAD R5, R10, R5, R7 ;  /* 0x000000050a057224 */ /* 0x000fe200078e0207 */
[----:B------:R-:W-:Y:S02]  /*8540*/  LOP3.LUT R7, RZ, R11, RZ, 0x33, !PT ;  /* 0x0000000bff077212 */ /* 0x000fe400078e33ff */
[----:B------:R-:W-:Y:S02]  /*8550*/  @P6 IADD3 R8, PT, PT, R8, 0x1, RZ ;  /* 0x0000000108086810 */ /* 0x000fe40007ffe0ff */
[----:B------:R-:W-:Y:S02]  /*8560*/  ISETP.GT.U32.AND P2, PT, R6, R5, PT ;  /* 0x000000050600720c */ /* 0x000fe40003f44070 */
[----:B------:R-:W-:-:S11]  /*8570*/  @!P3 IADD3 R8, PT, PT, -R8, RZ, RZ ;  /* 0x000000ff0808b210 */ /* 0x000fd60007ffe1ff */
[-C--:B------:R-:W-:Y:S01]  /*8580*/  @!P2 IADD3 R5, PT, PT, R5, -R6.reuse, RZ ;  /* 0x800000060505a210 */ /* 0x080fe20007ffe0ff */
[----:B------:R-:W-:Y:S01]  /*8590*/  @!P2 VIADD R10, R10, 0x1 ;  /* 0x000000010a0aa836 */ /* 0x000fe20000000000 */
[----:B------:R-:W-:Y:S02]  /*85a0*/  ISETP.NE.AND P2, PT, R11, RZ, PT ;  /* 0x000000ff0b00720c */ /* 0x000fe40003f45270 */
[----:B------:R-:W-:-:S13]  /*85b0*/  ISETP.GE.U32.AND P5, PT, R5, R6, PT ;  /* 0x000000060500720c */ /* 0x000fda0003fa6070 */
[----:B------:R-:W-:-:S04]  /*85c0*/  @P5 VIADD R10, R10, 0x1 ;  /* 0x000000010a0a5836 */ /* 0x000fc80000000000 */
        /* <DEDUP_REMOVED lines=11> */
[----:B---3--:R-:W-:-:S04]  /*8680*/  IMAD R6, R9, R11, RZ ;  /* 0x0000000b09067224 */ /* 0x008fc800078e02ff */
[C---:B------:R-:W-:Y:S02]  /*8690*/  IMAD R6, R8.reuse, R7, R6 ;  /* 0x0000000708067224 */ /* 0x040fe400078e0206 */
[----:B------:R-:W-:Y:S01]  /*86a0*/  IMAD.WIDE.U32 R8, R8, R11, RZ ;  /* 0x0000000b08087225 */ /* 0x000fe200078e00ff */
[----:B----4-:R-:W-:-:S03]  /*86b0*/  IADD3 R5, PT, PT, R5, -R4, RZ ;  /* 0x8000000405057210 */ /* 0x010fc60007ffe0ff */
[----:B------:R-:W-:Y:S01]  /*86c0*/  IMAD.IADD R9, R9, 0x1, R6 ;  /* 0x0000000109097824 */ /* 0x000fe200078e0206 */
[----:B------:R-:W-:Y:S01]  /*86d0*/  SHF.R.S32.HI R7, RZ, 0x1f, R5 ;  /* 0x0000001fff077819 */ /* 0x000fe20000011405 */
[----:B--2---:R-:W-:-:S04]  /*86e0*/  IMAD.WIDE.U32 R8, R5, R12, R8 ;  /* 0x0000000c05087225 */ /* 0x004fc800078e0008 */
[----:B------:R-:W-:-:S04]  /*86f0*/  IMAD R5, R13, R5, RZ ;  /* 0x000000050d057224 */ /* 0x000fc800078e02ff */
[----:B------:R-:W-:Y:S01]  /*8700*/  IMAD R5, R12, R7, R5 ;  /* 0x000000070c057224 */ /* 0x000fe200078e0205 */
[----:B------:R-:W-:-:S04]  /*8710*/  LEA R166, P1, R8, R166, 0x1 ;  /* 0x000000a608a67211 */ /* 0x000fc800078208ff */
[----:B------:R-:W-:-:S04]  /*8720*/  IADD3 R5, PT, PT, R9, R5, RZ ;  /* 0x0000000509057210 */ /* 0x000fc80007ffe0ff */
[----:B------:R-:W-:Y:S01]  /*8730*/  LEA.HI.X R165, R8, R165, R5, 0x1, P1 ;  /* 0x000000a508a57211 */ /* 0x000fe200008f0c05 */
[----:B------:R-:W-:Y:S05]  /*8740*/  BRA `(.L_x_4525) ;  /* 0x0000000000207947 */ /* 0x000fea0003800000 */
.L_x_4524:
        /* <DEDUP_REMOVED lines=8> */
.L_x_4525:
[----:B------:R-:W-:Y:S05]  /*87d0*/  BSYNC.RECONVERGENT B0 ;  /* 0x0000000000007941 */ /* 0x000fea0003800200 */
.L_x_4523:
[C---:B------:R-:W-:Y:S01]  /*87e0*/  IMAD.SHL.U32 R5, R160.reuse, 0x40, RZ ;  /* 0x00000040a0057824 */ /* 0x040fe200078e00ff */
[----:B------:R-:W-:Y:S01]  /*87f0*/  SHF.L.U64.HI R4, R160, 0x6, R161 ;  /* 0x00000006a0047819 */ /* 0x000fe200000102a1 */
[----:B------:R-:W-:Y:S02]  /*8800*/  IMAD.MOV.U32 R12, RZ, RZ, R166 ;  /* 0x000000ffff0c7224 */ /* 0x000fe400078e00a6 */
[----:B------:R-:W-:Y:S01]  /*8810*/  IMAD.MOV.U32 R13, RZ, RZ, R165 ;  /* 0x000000ffff0d7224 */ /* 0x000fe200078e00a5 */
[----:B------:R-:W-:-:S04]  /*8820*/  IADD3 R10, P1, PT, R5, R166, RZ ;  /* 0x000000a6050a7210 */ /* 0x000fc80007f3e0ff */
[----:B------:R-:W-:Y:S01]  /*8830*/  IADD3.X R11, PT, PT, R4, R165, RZ, P1, !PT ;  /* 0x000000a5040b7210 */ /* 0x000fe20000ffe4ff */
[----:B------:R-:W-:Y:S01]  /*8840*/  @!PT LDS RZ, [RZ] ;  /* 0x00000000fffff984 */ /* 0x000fe20000000800 */
[----:B------:R-:W-:Y:S01]  /*8850*/  @!PT LDS RZ, [RZ] ;  /* 0x00000000fffff984 */ /* 0x000fe20000000800 */
[----:B------:R-:W-:Y:S01]  /*8860*/  @!PT LDS RZ, [RZ] ;  /* 0x00000000fffff984 */ /* 0x000fe20000000800 */
[----:B------:R1:W-:Y:S01]  /*8870*/  LDGSTS.E.BYPASS.LTC128B.128 [R175+0x3000], desc[UR4][R12.64] ;  /* 0x030000000caf7fae */ /* 0x0003e2000b981a04 */
[----:B------:R-:W-:-:S03]  /*8880*/  IADD3 R6, P1, PT, R5, R10, RZ ;  /* 0x0000000a05067210 */ /* 0x000fc60007f3e0ff */
[----:B------:R1:W-:Y:S02]  /*8890*/  LDGSTS.E.BYPASS.LTC128B.128 [R175+0x5000], desc[UR4][R12.64+0x40] ;  /* 0x050000400caf7fae */ /* 0x0003e4000b981a04 */
[C---:B------:R-:W-:Y:S01]  /*88a0*/  IMAD.X R7, R4.reuse, 0x1, R11, P1 ;  /* 0x0000000104077824 */ /* 0x040fe200008e060b */
[----:B------:R-:W-:Y:S01]  /*88b0*/  IADD3 R8, P1, PT, R5, R6, RZ ;  /* 0x0000000605087210 */ /* 0x000fe20007f3e0ff */
        /* <DEDUP_REMOVED lines=12> */
.L_x_4522:
[----:B------:R-:W-:Y:S05]  /*8980*/  BSYNC.RECONVERGENT B1 ;  /* 0x0000000000017941 */ /* 0x000fea0003800200 */
.L_x_4521:
[----:B------:R-:W2:Y:S01]  /*8990*/  LD.E R43, desc[UR4][R2.64+0xdc] ;  /* 0x0000dc04022b7980 */ /* 0x000ea2000c101900 */
[----:B-1----:R-:W-:Y:S02]  /*89a0*/  FMNMX3.FTZ R6, R0, R191, R199, !PT ;  /* 0x000000bf00067276 */ /* 0x002fe400078100c7 */
[----:B------:R-:W-:Y:S01]  /*89b0*/  FMNMX3.FTZ R4, R52, R147, R187, !PT ;  /* 0x0000009334047276 */ /* 0x000fe200078100bb */
[----:B------:R-:W-:Y:S01]  /*89c0*/  LDSM.16.MT88.4 R8, [R156+0x9000] ;  /* 0x009000009c08783b */ /* 0x000fe20000004200 */
        /* <DEDUP_REMOVED lines=36> */
[----:B-1----:R-:W-:-:S04]  /*8c10*/  FMNMX.FTZ R28, R5, R28, !PT ;  /* 0x0000001c051c7209 */ /* 0x002fc80007810000 */
[----:B------:R-:W-:Y:S02]  /*8c20*/  FSETP.NEU.FTZ.AND P1, PT, R28, -INF , PT ;  /* 0xff8000001c00780b */ /* 0x000fe40003f3d000 */
[----:B---3--:R-:W-:Y:S02]  /*8c30*/  FMNMX.FTZ R29, R6, R29, !PT ;  /* 0x0000001d061d7209 */ /* 0x008fe40007810000 */
[----:B------:R-:W-:Y:S02]  /*8c40*/  FSEL R5, R28, RZ, P1 ;  /* 0x000000ff1c057208 */ /* 0x000fe40000800000 */
[----:B------:R-:W-:-:S03]  /*8c50*/  FSETP.NEU.FTZ.AND P2, PT, R29, -INF , PT ;  /* 0xff8000001d00780b */ /* 0x000fc60003f5d000 */
[----:B------:R-:W-:Y:S01]  /*8c60*/  FADD.FTZ R14, R0, -R5 ;  /* 0x80000005000e7221 */ /* 0x000fe20000010000 */
[----:B------:R-:W-:-:S05]  /*8c70*/  FSEL R5, R29, RZ, P2 ;  /* 0x000000ff1d057208 */ /* 0x000fca0001000000 */
[----:B------:R-:W-:Y:S01]  /*8c80*/  FADD.FTZ R6, R52, -R5 ;  /* 0x8000000534067221 */ /* 0x000fe20000010000 */
[C---:B--2---:R-:W-:Y:S01]  /*8c90*/  FMUL.FTZ R130, R43.reuse, R28 ;  /* 0x0000001c2b827220 */ /* 0x044fe20000410000 */
[C---:B------:R-:W-:Y:S01]  /*8ca0*/  FMUL.FTZ R40, R43.reuse, R29 ;  /* 0x0000001d2b287220 */ /* 0x040fe20000410000 */
[C---:B------:R-:W-:Y:S01]  /*8cb0*/  FMUL.FTZ R14, R43.reuse, R14 ;  /* 0x0000000e2b0e7220 */ /* 0x040fe20000410000 */
[----:B------:R-:W-:Y:S02]  /*8cc0*/  FMUL.FTZ R13, R43, R6 ;  /* 0x000000062b0d7220 */ /* 0x000fe40000410000 */
[----:B------:R-:W-:Y:S02]  /*8cd0*/  FSEL R130, R130, RZ, P1 ;  /* 0x000000ff82827208 */ /* 0x000fe40000800000 */
[----:B------:R-:W-:Y:S01]  /*8ce0*/  FSEL R40, R40, RZ, P2 ;  /* 0x000000ff28287208 */ /* 0x000fe20001000000 */
[----:B------:R-:W1:Y:S02]  /*8cf0*/  MUFU.EX2 R14, R14 ;  /* 0x0000000e000e7308 */ /* 0x000e640000000800 */
[-CC-:B------:R-:W-:Y:S01]  /*8d00*/  FFMA.FTZ R4, R191, R43.reuse, -R130.reuse ;  /* 0x0000002bbf047223 */ /* 0x180fe20000010882 */
[-C--:B------:R-:W-:Y:S01]  /*8d10*/  FFMA.FTZ R12, R199, R43.reuse, -R130 ;  /* 0x0000002bc70c7223 */ /* 0x080fe20000010882 */
[-C--:B------:R-:W-:Y:S01]  /*8d20*/  FFMA.FTZ R7, R147, R43.reuse, -R40 ;  /* 0x0000002b93077223 */ /* 0x080fe20000010828 */
[-CC-:B------:R-:W-:Y:S01]  /*8d30*/  FFMA.FTZ R18, R203, R43.reuse, -R130.reuse ;  /* 0x0000002bcb127223 */ /* 0x180fe20000010882 */
[-C--:B------:R-:W-:Y:S01]  /*8d40*/  FFMA.FTZ R17, R201, R43.reuse, -R130 ;  /* 0x0000002bc9117223 */ /* 0x080fe20000010882 */
[-CC-:B------:R-:W-:Y:S01]  /*8d50*/  FFMA.FTZ R19, R187, R43.reuse, -R40.reuse ;  /* 0x0000002bbb137223 */ /* 0x180fe20000010828 */
[-CC-:B------:R-:W-:Y:S01]  /*8d60*/  FFMA.FTZ R147, R189, R43.reuse, -R40.reuse ;  /* 0x0000002bbd937223 */ /* 0x180fe20000010828 */
[-C--:B------:R-:W-:Y:S01]  /*8d70*/  FFMA.FTZ R16, R185, R43.reuse, -R40 ;  /* 0x0000002bb9107223 */ /* 0x080fe20000010828 */
[----:B------:R-:W2:Y:S01]  /*8d80*/  MUFU.EX2 R4, R4 ;  /* 0x0000000400047308 */ /* 0x000ea20000000800 */
[-CC-:B------:R-:W-:Y:S01]  /*8d90*/  FFMA.FTZ R134, R131, R43.reuse, -R130.reuse ;  /* 0x0000002b83867223 */ /* 0x180fe20000010882 */
[-CC-:B------:R-:W-:Y:S01]  /*8da0*/  FFMA.FTZ R131, R179, R43.reuse, -R130.reuse ;  /* 0x0000002bb3837223 */ /* 0x180fe20000010882 */
[-C--:B------:R-:W-:Y:S01]  /*8db0*/  FFMA.FTZ R57, R57, R43.reuse, -R130 ;  /* 0x0000002b39397223 */ /* 0x080fe20000010882 */
[----:B------:R-:W3:Y:S01]  /*8dc0*/  MUFU.EX2 R12, R12 ;  /* 0x0000000c000c7308 */ /* 0x000ee20000000800 */
[-C--:B-1----:R-:W-:Y:S01]  /*8dd0*/  FMUL.FTZ R114, R114, R14.reuse ;  /* 0x0000000e72727220 */ /* 0x082fe20000410000 */
[-C--:B------:R-:W-:Y:S01]  /*8de0*/  FMUL.FTZ R115, R115, R14.reuse ;  /* 0x0000000e73737220 */ /* 0x080fe20000410000 */
[-C--:B------:R-:W-:Y:S01]  /*8df0*/  FMUL.FTZ R110, R110, R14.reuse ;  /* 0x0000000e6e6e7220 */ /* 0x080fe20000410000 */
[----:B------:R-:W-:Y:S01]  /*8e00*/  MUFU.EX2 R18, R18 ;  /* 0x0000001200127308 */ /* 0x000fe20000000800 */
[-C--:B------:R-:W-:Y:S01]  /*8e10*/  FMUL.FTZ R111, R111, R14.reuse ;  /* 0x0000000e6f6f7220 */ /* 0x080fe20000410000 */
[-C--:B------:R-:W-:Y:S01]  /*8e20*/  FMUL.FTZ R106, R106, R14.reuse ;  /* 0x0000000e6a6a7220 */ /* 0x080fe20000410000 */
[-C--:B------:R-:W-:Y:S01]  /*8e30*/  FMUL.FTZ R107, R107, R14.reuse ;  /* 0x0000000e6b6b7220 */ /* 0x080fe20000410000 */
[----:B------:R-:W1:Y:S01]  /*8e40*/  MUFU.EX2 R17, R17 ;  /* 0x0000001100117308 */ /* 0x000e620000000800 */
[-C--:B------:R-:W-:Y:S01]  /*8e50*/  FMUL.FTZ R102, R102, R14.reuse ;  /* 0x0000000e66667220 */ /* 0x080fe20000410000 */
[-C--:B--2---:R-:W-:Y:S01]  /*8e60*/  FFMA.FTZ R195, R195, R14.reuse, R4 ;  /* 0x0000000ec3c37223 */ /* 0x084fe20000010004 */
[-C--:B------:R-:W-:Y:S01]  /*8e70*/  FMUL.FTZ R103, R103, R14.reuse ;  /* 0x0000000e67677220 */ /* 0x080fe20000410000 */
[----:B------:R1:W-:Y:S01]  /*8e80*/  MUFU.EX2 R0, R7 ;  /* 0x0000000700007308 */ /* 0x0003e20000000800 */
[----:B------:R-:W-:Y:S01]  /*8e90*/  FMUL.FTZ R98, R98, R14 ;  /* 0x0000000e62627220 */ /* 0x000fe20000410000 */
[----:B---3--:R-:W-:Y:S01]  /*8ea0*/  F2FP.BF16.F32.PACK_AB R5, R12, R4 ;  /* 0x000000040c05723e */ /* 0x008fe200000010ff */
[-C--:B------:R-:W-:Y:S01]  /*8eb0*/  FMUL.FTZ R99, R99, R14.reuse ;  /* 0x0000000e63637220 */ /* 0x080fe20000410000 */
[----:B------:R-:W2:Y:S01]  /*8ec0*/  MUFU.EX2 R19, R19 ;  /* 0x0000001300137308 */ /* 0x000ea20000000800 */
[-C--:B------:R-:W-:Y:S01]  /*8ed0*/  FMUL.FTZ R94, R94, R14.reuse ;  /* 0x0000000e5e5e7220 */ /* 0x080fe20000410000 */
[-C--:B------:R-:W-:Y:S01]  /*8ee0*/  FMUL.FTZ R95, R95, R14.reuse ;  /* 0x0000000e5f5f7220 */ /* 0x080fe20000410000 */
[-C--:B------:R-:W-:Y:S01]  /*8ef0*/  FMUL.FTZ R90, R90, R14.reuse ;  /* 0x0000000e5a5a7220 */ /* 0x080fe20000410000 */
[----:B------:R-:W-:Y:S01]  /*8f00*/  MUFU.EX2 R147, R147 ;  /* 0x0000009300937308 */ /* 0x000fe20000000800 */
[-C--:B------:R-:W-:Y:S01]  /*8f10*/  FMUL.FTZ R91, R91, R14.reuse ;  /* 0x0000000e5b5b7220 */ /* 0x080fe20000410000 */
[-C--:B------:R-:W-:Y:S01]  /*8f20*/  FMUL.FTZ R86, R86, R14.reuse ;  /* 0x0000000e56567220 */ /* 0x080fe20000410000 */
[-C--:B------:R-:W-:Y:S01]  /*8f30*/  FMUL.FTZ R87, R87, R14.reuse ;  /* 0x0000000e57577220 */ /* 0x080fe20000410000 */
[----:B------:R-:W3:Y:S01]  /*8f40*/  MUFU.EX2 R13, R13 ;  /* 0x0000000d000d7308 */ /* 0x000ee20000000800 */
[----:B------:R-:W-:Y:S01]  /*8f50*/  FMUL.FTZ R82, R82, R14 ;  /* 0x0000000e52527220 */ /* 0x000fe20000410000 */
[----:B-1----:R-:W-:Y:S01]  /*8f60*/  F2FP.BF16.F32.PACK_AB R7, R17, R18 ;  /* 0x000000121107723e */ /* 0x002fe200000010ff */
[-C--:B------:R-:W-:Y:S01]  /*8f70*/  FMUL.FTZ R83, R83, R14.reuse ;  /* 0x0000000e53537220 */ /* 0x080fe20000410000 */
[----:B------:R-:W1:Y:S01]  /*8f80*/  MUFU.EX2 R16, R16 ;  /* 0x0000001000107308 */ /* 0x000e620000000800 */
[----:B------:R-:W-:Y:S01]  /*8f90*/  FMUL.FTZ R78, R78, R14 ;  /* 0x0000000e4e4e7220 */ /* 0x000fe20000410000 */
[----:B--2---:R-:W-:Y:S01]  /*8fa0*/  F2FP.BF16.F32.PACK_AB R4, R19, R0 ;  /* 0x000000001304723e */ /* 0x004fe200000010ff */
[-C--:B------:R-:W-:Y:S01]  /*8fb0*/  FMUL.FTZ R79, R79, R14.reuse ;  /* 0x0000000e4f4f7220 */ /* 0x080fe20000410000 */
[-C--:B------:R-:W-:Y:S01]  /*8fc0*/  FMUL.FTZ R74, R74, R14.reuse ;  /* 0x0000000e4a4a7220 */ /* 0x080fe20000410000 */
[-C--:B------:R-:W-:Y:S01]  /*8fd0*/  FMUL.FTZ R75, R75, R14.reuse ;  /* 0x0000000e4b4b7220 */ /* 0x080fe20000410000 */
[-C--:B------:R-:W-:Y:S01]  /*8fe0*/  FMUL.FTZ R70, R70, R14.reuse ;  /* 0x0000000e46467220 */ /* 0x080fe20000410000 */
[----:B------:R-:W-:Y:S01]  /*8ff0*/  FMUL.FTZ R71, R71, R14 ;  /* 0x0000000e47477220 */ /* 0x000fe20000410000 */
[-CC-:B------:R-:W-:Y:S01]  /*9000*/  FFMA.FTZ R136, R167, R43.reuse, -R40.reuse ;  /* 0x0000002ba7887223 */ /* 0x180fe20000010828 */
[--C-:B------:R-:W-:Y:S01]  /*9010*/  FFMA.FTZ R133, R149, R43, -R40.reuse ;  /* 0x0000002b95857223 */ /* 0x100fe20000010828 */
[-C--:B---3--:R-:W-:Y:S01]  /*9020*/  FMUL.FTZ R112, R112, R13.reuse ;  /* 0x0000000d70707220 */ /* 0x088fe20000410000 */
[-C--:B------:R-:W-:Y:S01]  /*9030*/  FMUL.FTZ R113, R113, R13.reuse ;  /* 0x0000000d71717220 */ /* 0x080fe20000410000 */
[-C--:B------:R-:W-:Y:S01]  /*9040*/  FMUL.FTZ R108, R108, R13.reuse ;  /* 0x0000000d6c6c7220 */ /* 0x080fe20000410000 */
[----:B------:R-:W-:Y:S01]  /*9050*/  FMUL.FTZ R109, R109, R13 ;  /* 0x0000000d6d6d7220 */ /* 0x000fe20000410000 */
[----:B-1----:R-:W-:Y:S01]  /*9060*/  F2FP.BF16.F32.PACK_AB R6, R16, R147 ;  /* 0x000000931006723e */ /* 0x002fe200000010ff */
        /* <DEDUP_REMOVED lines=15> */
[----:B------:R-:W1:Y:S01]  /*9160*/  LDSM.16.MT88.4 R8, [R118+0x9000] ;  /* 0x009000007608783b */ /* 0x000e620000004200 */
[-C--:B------:R-:W-:Y:S01]  /*9170*/  FMUL.FTZ R81, R81, R13.reuse ;  /* 0x0000000d51517220 */ /* 0x080fe20000410000 */
[-C--:B------:R-:W-:Y:S01]  /*9180*/  FMUL.FTZ R76, R76, R13.reuse ;  /* 0x0000000d4c4c7220 */ /* 0x080fe20000410000 */
[-C--:B------:R-:W-:Y:S01]  /*9190*/  FMUL.FTZ R77, R77, R13.reuse ;  /* 0x0000000d4d4d7220 */ /* 0x080fe20000410000 */
[-C--:B------:R-:W-:Y:S01]  /*91a0*/  FMUL.FTZ R72, R72, R13.reuse ;  /* 0x0000000d48487220 */ /* 0x080fe20000410000 */
[-C--:B------:R-:W-:Y:S01]  /*91b0*/  FMUL.FTZ R73, R73, R13.reuse ;  /* 0x0000000d49497220 */ /* 0x080fe20000410000 */
[-C--:B------:R-:W-:Y:S01]  /*91c0*/  FMUL.FTZ R68, R68, R13.reuse ;  /* 0x0000000d44447220 */ /* 0x080fe20000410000 */
[----:B------:R-:W-:Y:S01]  /*91d0*/  FMUL.FTZ R69, R69, R13 ;  /* 0x0000000d45457220 */ /* 0x000fe20000410000 */
[-CC-:B------:R-:W-:Y:S01]  /*91e0*/  FFMA.FTZ R52, R151, R43.reuse, -R40.reuse ;  /* 0x0000002b97347223 */ /* 0x180fe20000010828 */
[-C--:B------:R-:W-:Y:S01]  /*91f0*/  FFMA.FTZ R49, R153, R43.reuse, -R40 ;  /* 0x0000002b99317223 */ /* 0x080fe20000010828 */
[----:B------:R-:W-:Y:S01]  /*9200*/  FFMA.FTZ R48, R155, R43, -R130 ;  /* 0x0000002b9b307223 */ /* 0x000fe20000010882 */
[----:B------:R-:W-:Y:S01]  /*9210*/  MUFU.EX2 R134, R134 ;  /* 0x0000008600867308 */ /* 0x000fe20000000800 */
[----:B------:R-:W-:Y:S01]  /*9220*/  FFMA.FTZ R138, R197, R13, R0 ;  /* 0x0000000dc58a7223 */ /* 0x000fe20000010000 */
[----:B------:R-:W-:Y:S01]  /*9230*/  FADD.FTZ R195, R12, R195 ;  /* 0x000000c30cc37221 */ /* 0x000fe20000010000 */
[-CC-:B------:R-:W-:Y:S01]  /*9240*/  FFMA.FTZ R67, R67, R43.reuse, -R130.reuse ;  /* 0x0000002b43437223 */ /* 0x180fe20000010882 */
[----:B------:R-:W-:Y:S01]  /*9250*/  MUFU.EX2 R131, R131 ;  /* 0x0000008300837308 */ /* 0x000fe20000000800 */
[----:B------:R-:W-:Y:S01]  /*9260*/  LDSM.16.MT88.4 R12, [R156+0x9800] ;  /* 0x009800009c0c783b */ /* 0x000fe20000004200 */
[-CC-:B------:R-:W-:Y:S01]  /*9270*/  FFMA.FTZ R60, R143, R43.reuse, -R130.reuse ;  /* 0x0000002b8f3c7223 */ /* 0x180fe20000010882 */
[-C--:B------:R-:W-:Y:S01]  /*9280*/  FFMA.FTZ R33, R145, R43.reuse, -R130 ;  /* 0x0000002b91217223 */ /* 0x080fe20000010882 */
[----:B------:R-:W-:Y:S01]  /*9290*/  MUFU.EX2 R57, R57 ;  /* 0x0000003900397308 */ /* 0x000fe20000000800 */
[-CC-:B------:R-:W-:Y:S01]  /*92a0*/  FFMA.FTZ R116, R139, R43.reuse, -R40.reuse ;  /* 0x0000002b8b747223 */ /* 0x180fe20000010828 */
[-CC-:B------:R-:W-:Y:S01]  /*92b0*/  FFMA.FTZ R31, R61, R43.reuse, -R40.reuse ;  /* 0x0000002b3d1f7223 */ /* 0x180fe20000010828 */
[-C--:B------:R-:W-:Y:S01]  /*92c0*/  FFMA.FTZ R30, R63, R43.reuse, -R40 ;  /* 0x0000002b3f1e7223 */ /* 0x080fe20000010828 */
[----:B------:R-:W-:Y:S01]  /*92d0*/  MUFU.EX2 R136, R136 ;  /* 0x0000008800887308 */ /* 0x000fe20000000800 */
[-C--:B------:R-:W-:Y:S01]  /*92e0*/  FFMA.FTZ R0, R137, R43.reuse, -R130 ;  /* 0x0000002b89007223 */ /* 0x080fe20000010882 */
[-C--:B------:R-:W-:Y:S01]  /*92f0*/  FFMA.FTZ R141, R141, R43.reuse, -R40 ;  /* 0x0000002b8d8d7223 */ /* 0x080fe20000010828 */
[----:B------:R-:W-:Y:S01]  /*9300*/  FADD.FTZ R138, R19, R138 ;  /* 0x0000008a138a7221 */ /* 0x000fe20000010000 */
[----:B------:R-:W2:Y:S01]  /*9310*/  MUFU.EX2 R133, R133 ;  /* 0x0000008500857308 */ /* 0x000ea20000000800 */
[----:B------:R-:W-:Y:S01]  /*9320*/  FADD.FTZ R18, R18, R195 ;  /* 0x000000c312127221 */ /* 0x000fe20000010000 */
[-C--:B------:R-:W-:Y:S01]  /*9330*/  FFMA.FTZ R63, R46, R43.reuse, -R130 ;  /* 0x0000002b2e3f7223 */ /* 0x080fe20000010882 */
[----:B------:R-:W-:Y:S01]  /*9340*/  FADD.FTZ R147, R147, R138 ;  /* 0x0000008a93937221 */ /* 0x000fe20000010000 */
[----:B------:R-:W-:Y:S01]  /*9350*/  MUFU.EX2 R52, R52 ;  /* 0x0000003400347308 */ /* 0x000fe20000000800 */
[----:B------:R-:W-:Y:S01]  /*9360*/  FADD.FTZ R139, R17, R18 ;  /* 0x00000012118b7221 */ /* 0x000fe20000010000 */
[-C--:B------:R-:W-:Y:S01]  /*9370*/  FFMA.FTZ R46, R47, R43.reuse, -R40 ;  /* 0x0000002b2f2e7223 */ /* 0x080fe20000010828 */
[----:B------:R-:W-:Y:S01]  /*9380*/  FADD.FTZ R147, R16, R147 ;  /* 0x0000009310937221 */ /* 0x000fe20000010000 */
[----:B------:R-:W3:Y:S01]  /*9390*/  MUFU.EX2 R49, R49 ;  /* 0x0000003100317308 */ /* 0x000ee20000000800 */
[----:B------:R-:W-:Y:S01]  /*93a0*/  LDSM.16.MT88.4 R16, [R156+0x9c00] ;  /* 0x009c00009c10783b */ /* 0x000fe20000004200 */
[-C--:B------:R-:W-:Y:S01]  /*93b0*/  FFMA.FTZ R50, R50, R43.reuse, -R130 ;  /* 0x0000002b32327223 */ /* 0x080fe20000010882 */
[-CC-:B------:R-:W-:Y:S01]  /*93c0*/  FFMA.FTZ R47, R51, R43.reuse, -R40.reuse ;  /* 0x0000002b332f7223 */ /* 0x180fe20000010828 */
[----:B------:R-:W4:Y:S01]  /*93d0*/  MUFU.EX2 R48, R48 ;  /* 0x0000003000307308 */ /* 0x000f220000000800 */
[C---:B-1----:R-:W-:Y:S01]  /*93e0*/  HMMA.16816.F32.BF16 R104, R4.reuse, R8, R104 ;  /* 0x000000080468723c */ /* 0x042fe20000041868 */
[-C--:B------:R-:W-:Y:S01]  /*93f0*/  FFMA.FTZ R59, R59, R43.reuse, -R40 ;  /* 0x0000002b3b3b7223 */ /* 0x080fe20000010828 */
[-C--:B------:R-:W-:Y:S01]  /*9400*/  FFMA.FTZ R51, R121, R43.reuse, -R130 ;  /* 0x0000002b79337223 */ /* 0x080fe20000010882 */
[----:B------:R-:W-:Y:S01]  /*9410*/  MUFU.EX2 R67, R67 ;  /* 0x0000004300437308 */ /* 0x000fe20000000800 */
[-C--:B------:R-:W-:Y:S01]  /*9420*/  FFMA.FTZ R34, R34, R43.reuse, -R40 ;  /* 0x0000002b22227223 */ /* 0x080fe20000010828 */
[-CC-:B------:R-:W-:Y:S01]  /*9430*/  FFMA.FTZ R140, R120, R43.reuse, -R130.reuse ;  /* 0x0000002b788c7223 */ /* 0x180fe20000010882 */
[-CC-:B------:R-:W-:Y:S01]  /*9440*/  FFMA.FTZ R138, R56, R43.reuse, -R130.reuse ;  /* 0x0000002b388a7223 */ /* 0x180fe20000010882 */
[----:B------:R-:W-:Y:S01]  /*9450*/  MUFU.EX2 R60, R60 ;  /* 0x0000003c003c7308 */ /* 0x000fe20000000800 */
[----:B------:R-:W-:Y:S01]  /*9460*/  HMMA.16816.F32.BF16 R100, R4, R10, R100 ;  /* 0x0000000a0464723c */ /* 0x000fe20000041864 */
[----:B------:R-:W1:Y:S01]  /*9470*/  LDSM.16.MT88.4 R8, [R156+0xb000] ;  /* 0x00b000009c08783b */ /* 0x000e620000004200 */
[-CC-:B------:R-:W-:Y:S01]  /*9480*/  FFMA.FTZ R137, R58, R43.reuse, -R130.reuse ;  /* 0x0000002b3a897223 */ /* 0x180fe20000010882 */
[----:B------:R-:W-:Y:S01]  /*9490*/  MUFU.EX2 R33, R33 ;  /* 0x0000002100217308 */ /* 0x000fe20000000800 */
[-CC-:B------:R-:W-:Y:S01]  /*94a0*/  FFMA.FTZ R120, R66, R43.reuse, -R130.reuse ;  /* 0x0000002b42787223 */ /* 0x180fe20000010882 */
[-CC-:B------:R-:W-:Y:S01]  /*94b0*/  FFMA.FTZ R121, R62, R43.reuse, -R130.reuse ;  /* 0x0000002b3e797223 */ /* 0x180fe20000010882 */
[-CC-:B------:R-:W-:Y:S01]  /*94c0*/  FFMA.FTZ R122, R122, R43.reuse, -R130.reuse ;  /* 0x0000002b7a7a7223 */ /* 0x180fe20000010882 */
[----:B------:R-:W-:Y:S01]  /*94d0*/  MUFU.EX2 R116, R116 ;  /* 0x0000007400747308 */ /* 0x000fe20000000800 */
[-CC-:B------:R-:W-:Y:S01]  /*94e0*/  FFMA.FTZ R123, R123, R43.reuse, -R130.reuse ;  /* 0x0000002b7b7b7223 */ /* 0x180fe20000010882 */
[-CC-:B------:R-:W-:Y:S01]  /*94f0*/  FFMA.FTZ R124, R124, R43.reuse, -R130.reuse ;  /* 0x0000002b7c7c7223 */ /* 0x180fe20000010882 */
[-CC-:B------:R-:W-:Y:S01]  /*9500*/  FFMA.FTZ R125, R125, R43.reuse, -R130.reuse ;  /* 0x0000002b7d7d7223 */ /* 0x180fe20000010882 */
[----:B------:R5:W4:Y:S01]  /*9510*/  MUFU.EX2 R61, R141 ;  /* 0x0000008d003d7308 */ /* 0x000b220000000800 */
[-CC-:B------:R-:W-:Y:S01]  /*9520*/  FFMA.FTZ R126, R126, R43.reuse, -R130.reuse ;  /* 0x0000002b7e7e7223 */ /* 0x180fe20000010882 */
[-CC-:B------:R-:W-:Y:S01]  /*9530*/  FFMA.FTZ R127, R127, R43.reuse, -R130.reuse ;  /* 0x0000002b7f7f7223 */ /* 0x180fe20000010882 */
[-CC-:B------:R-:W-:Y:S01]  /*9540*/  FFMA.FTZ R129, R129, R43.reuse, -R130.reuse ;  /* 0x0000002b81817223 */ /* 0x180fe20000010882 */
[----:B------:R-:W-:Y:S01]  /*9550*/  MUFU.EX2 R31, R31 ;  /* 0x0000001f001f7308 */ /* 0x000fe20000000800 */
[-C--:B------:R-:W-:Y:S01]  /*9560*/  FFMA.FTZ R128, R128, R43.reuse, -R130 ;  /* 0x0000002b80807223 */ /* 0x080fe20000010882 */
[-CC-:B------:R-:W-:Y:S01]  /*9570*/  FFMA.FTZ R66, R25, R43.reuse, -R40.reuse ;  /* 0x0000002b19427223 */ /* 0x180fe20000010828 */
[-CC-:B------:R-:W-:Y:S01]  /*9580*/  FFMA.FTZ R25, R23, R43.reuse, -R40.reuse ;  /* 0x0000002b17197223 */ /* 0x180fe20000010828 */
[----:B------:R-:W4:Y:S01]  /*9590*/  MUFU.EX2 R30, R30 ;  /* 0x0000001e001e7308 */ /* 0x000f220000000800 */
[-CC-:B------:R-:W-:Y:S01]  /*95a0*/  FFMA.FTZ R26, R26, R43.reuse, -R40.reuse ;  /* 0x0000002b1a1a7223 */ /* 0x180fe20000010828 */
[-CC-:B------:R-:W-:Y:S01]  /*95b0*/  FFMA.FTZ R27, R27, R43.reuse, -R40.reuse ;  /* 0x0000002b1b1b7223 */ /* 0x180fe20000010828 */
[-CC-:B------:R-:W-:Y:S01]  /*95c0*/  FFMA.FTZ R36, R36, R43.reuse, -R40.reuse ;  /* 0x0000002b24247223 */ /* 0x180fe20000010828 */
[----:B------:R-:W4:Y:S01]  /*95d0*/  MUFU.EX2 R0, R0 ;  /* 0x0000000000007308 */ /* 0x000f220000000800 */
[-C--:B------:R-:W-:Y:S01]  /*95e0*/  FFMA.FTZ R39, R39, R43.reuse, -R40 ;  /* 0x0000002b27277223 */ /* 0x080fe20000010828 */
[-C--:B-----5:R-:W-:Y:S01]  /*95f0*/  FFMA.FTZ R141, R42, R43.reuse, -R130 ;  /* 0x0000002b2a8d7223 */ /* 0x0a0fe20000010882 */
[-CC-:B------:R-:W-:Y:S01]  /*9600*/  FFMA.FTZ R41, R41, R43.reuse, -R40.reuse ;  /* 0x0000002b29297223 */ /* 0x180fe20000010828 */
[----:B------:R-:W-:Y:S01]  /*9610*/  MUFU.EX2 R63, R63 ;  /* 0x0000003f003f7308 */ /* 0x000fe20000000800 */
[----:B------:R-:W-:Y:S01]  /*9620*/  FFMA.FTZ R38, R38, R43, -R40 ;  /* 0x0000002b26267223 */ /* 0x000fe20000010828 */
[----:B------:R-:W-:-:S02]  /*9630*/  @P0 IADD3 R187, PT, PT, R117, -0x3, RZ ;  /* 0xfffffffd75bb0810 */ /* 0x000fc40007ffe0ff */
[----:B------:R-:W5:Y:S04]  /*9640*/  MUFU.EX2 R50, R50 ;  /* 0x0000003200327308 */ /* 0x000f680000000800 */
[----:B------:R-:W-:Y:S04]  /*9650*/  MUFU.EX2 R46, R46 ;  /* 0x0000002e002e7308 */ /* 0x000fe80000000800 */
[----:B------:R-:W-:Y:S01]  /*9660*/  MUFU.EX2 R47, R47 ;  /* 0x0000002f002f7308 */ /* 0x000fe20000000800 */
[C---:B-1----:R-:W-:Y:S03]  /*9670*/  HMMA.16816.F32.BF16 R96, R4.reuse, R8, R96 ;  /* 0x000000080460723c */ /* 0x042fe60000041860 */
[----:B------:R1:W-:Y:S04]  /*9680*/  MUFU.EX2 R56, R140 ;  /* 0x0000008c00387308 */ /* 0x0003e80000000800 */
[----:B------:R-:W-:Y:S01]  /*9690*/  MUFU.EX2 R51, R51 ;  /* 0x0000003300337308 */ /* 0x000fe20000000800 */
[----:B------:R-:W-:Y:S01]  /*96a0*/  HMMA.16816.F32.BF16 R92, R4, R10, R92 ;  /* 0x0000000a045c723c */ /* 0x000fe2000004185c */
[----:B------:R-:W2:Y:S02]  /*96b0*/  LDSM.16.MT88.4 R8, [R118+0xb000] ;  /* 0x00b000007608783b */ /* 0x000ea40000004200 */
[----:B------:R-:W-:Y:S04]  /*96c0*/  MUFU.EX2 R34, R34 ;  /* 0x0000002200227308 */ /* 0x000fe80000000800 */
[----:B------:R-:W-:Y:S01]  /*96d0*/  MUFU.EX2 R62, R137 ;  /* 0x00000089003e7308 */ /* 0x000fe20000000800 */
[-CC-:B-1----:R-:W-:Y:S01]  /*96e0*/  FFMA.FTZ R140, R24, R43.reuse, -R40.reuse ;  /* 0x0000002b188c7223 */ /* 0x182fe20000010828 */
[----:B------:R-:W-:-:S02]  /*96f0*/  FFMA.FTZ R24, R22, R43, -R40 ;  /* 0x0000002b16187223 */ /* 0x000fc40000010828 */
[----:B------:R-:W-:Y:S04]  /*9700*/  MUFU.EX2 R121, R121 ;  /* 0x0000007900797308 */ /* 0x000fe80000000800 */
[----:B------:R-:W-:Y:S04]  /*9710*/  MUFU.EX2 R66, R66 ;  /* 0x0000004200427308 */ /* 0x000fe80000000800 */
[----:B------:R-:W-:Y:S04]  /*9720*/  MUFU.EX2 R122, R122 ;  /* 0x0000007a007a7308 */ /* 0x000fe80000000800 */
[----:B------:R-:W-:Y:S04]  /*9730*/  MUFU.EX2 R123, R123 ;  /* 0x0000007b007b7308 */ /* 0x000fe80000000800 */
[----:B------:R-:W-:Y:S04]  /*9740*/  MUFU.EX2 R124, R124 ;  /* 0x0000007c007c7308 */ /* 0x000fe80000000800 */
[----:B------:R-:W-:Y:S04]  /*9750*/  MUFU.EX2 R125, R125 ;  /* 0x0000007d007d7308 */ /* 0x000fe80000000800 */
[----:B------:R-:W-:Y:S04]  /*9760*/  MUFU.EX2 R126, R126 ;  /* 0x0000007e007e7308 */ /* 0x000fe80000000800 */
[----:B------:R-:W-:Y:S01]  /*9770*/  MUFU.EX2 R127, R127 ;  /* 0x0000007f007f7308 */ /* 0x000fe20000000800 */
[C---:B--2---:R-:W-:Y:S03]  /*9780*/  HMMA.16816.F32.BF16 R88, R4.reuse, R8, R88 ;  /* 0x000000080458723c */ /* 0x044fe60000041858 */
[----:B------:R-:W-:Y:S04]  /*9790*/  MUFU.EX2 R129, R129 ;  /* 0x0000008100817308 */ /* 0x000fe80000000800 */
[----:B------:R-:W-:Y:S01]  /*97a0*/  MUFU.EX2 R36, R36 ;  /* 0x0000002400247308 */ /* 0x000fe20000000800 */
[C---:B------:R-:W-:Y:S01]  /*97b0*/  HMMA.16816.F32.BF16 R84, R4.reuse, R10, R84 ;  /* 0x0000000a0454723c */ /* 0x040fe20000041854 */
[----:B------:R-:W1:Y:S02]  /*97c0*/  LDSM.16.MT88.4 R8, [R156+0xd000] ;  /* 0x00d000009c08783b */ /* 0x000e640000004200 */
[----:B------:R-:W-:Y:S04]  /*97d0*/  MUFU.EX2 R39, R39 ;  /* 0x0000002700277308 */ /* 0x000fe80000000800 */
[----:B------:R-:W-:Y:S04]  /*97e0*/  MUFU.EX2 R41, R41 ;  /* 0x0000002900297308 */ /* 0x000fe80000000800 */
[----:B------:R-:W-:Y:S04]  /*97f0*/  MUFU.EX2 R38, R38 ;  /* 0x0000002600267308 */ /* 0x000fe80000000800 */
[----:B------:R-:W-:Y:S01]  /*9800*/  MUFU.EX2 R128, R128 ;  /* 0x0000008000807308 */ /* 0x000fe20000000800 */
[C---:B-1----:R-:W-:Y:S08]  /*9810*/  HMMA.16816.F32.BF16 R80, R4.reuse, R8, R80 ;  /* 0x000000080450723c */ /* 0x042ff00000041850 */
[C---:B------:R-:W-:Y:S01]  /*9820*/  HMMA.16816.F32.BF16 R76, R4.reuse, R10, R76 ;  /* 0x0000000a044c723c */ /* 0x040fe2000004184c */
[----:B------:R-:W1:Y:S07]  /*9830*/  LDSM.16.MT88.4 R8, [R118+0xd000] ;  /* 0x00d000007608783b */ /* 0x000e6e0000004200 */
[C---:B-1----:R-:W-:Y:S08]  /*9840*/  HMMA.16816.F32.BF16 R72, R4.reuse, R8, R72 ;  /* 0x000000080448723c */ /* 0x042ff00000041848 */
[----:B------:R-:W-:Y:S01]  /*9850*/  HMMA.16816.F32.BF16 R68, R4, R10, R68 ;  /* 0x0000000a0444723c */ /* 0x000fe20000041844 */
[----:B------:R-:W1:Y:S01]  /*9860*/  LDSM.16.MT88.4 R8, [R156+0x9400] ;  /* 0x009400009c08783b */ /* 0x000e620000004200 */
[----:B------:R-:W-:Y:S01]  /*9870*/  F2FP.BF16.F32.PACK_AB R4, R133, R136 ;  /* 0x000000888504723e */ /* 0x000fe200000010ff */
[----:B------:R-:W-:Y:S01]  /*9880*/  FADD.FTZ R136, R136, R147 ;  /* 0x0000009388887221 */ /* 0x000fe20000010000 */
[----:B------:R-:W-:Y:S01]  /*9890*/  F2FP.BF16.F32.PACK_AB R5, R131, R134 ;  /* 0x000000868305723e */ /* 0x000fe200000010ff */
[----:B------:R-:W-:Y:S01]  /*98a0*/  FADD.FTZ R134, R134, R139 ;  /* 0x0000008b86867221 */ /* 0x000fe20000010000 */
[----:B---3--:R-:W-:Y:S01]  /*98b0*/  F2FP.BF16.F32.PACK_AB R6, R49, R52 ;  /* 0x000000343106723e */ /* 0x008fe200000010ff */
[----:B------:R-:W-:Y:S01]  /*98c0*/  FFMA.FTZ R139, R20, R43, -R40 ;  /* 0x0000002b148b7223 */ /* 0x000fe20000010828 */
[----:B----4-:R-:W-:Y:S01]  /*98d0*/  F2FP.BF16.F32.PACK_AB R7, R48, R57 ;  /* 0x000000393007723e */ /* 0x010fe200000010ff */
[----:B------:R-:W-:-:S02]  /*98e0*/  FADD.FTZ R134, R131, R134 ;  /* 0x0000008683867221 */ /* 0x000fc40000010000 */
[----:B------:R-:W-:Y:S02]  /*98f0*/  MUFU.EX2 R131, R138 ;  /* 0x0000008a00837308 */ /* 0x000fe40000000800 */
[----:B------:R-:W-:-:S04]  /*9900*/  FADD.FTZ R57, R57, R134 ;  /* 0x0000008639397221 */ /* 0x000fc80000010000 */
[----:B------:R-:W-:Y:S02]  /*9910*/  FADD.FTZ R134, R48, R57 ;  /* 0x0000003930867221 */ /* 0x000fe40000010000 */
[----:B------:R-:W-:Y:S04]  /*9920*/  MUFU.EX2 R57, R26 ;  /* 0x0000001a00397308 */ /* 0x000fe80000000800 */
        /* <DEDUP_REMOVED lines=20> */
[----:B------:R-:W-:Y:S01]  /*9a70*/  F2FP.BF16.F32.PACK_AB R5, R60, R67 ;  /* 0x000000433c05723e */ /* 0x000fe200000010ff */
[----:B------:R-:W-:Y:S01]  /*9a80*/  FADD.FTZ R67, R67, R134 ;  /* 0x0000008643437221 */ /* 0x000fe20000010000 */
[----:B------:R-:W-:Y:S02]  /*9a90*/  F2FP.BF16.F32.PACK_AB R6, R30, R31 ;  /* 0x0000001f1e06723e */ /* 0x000fe400000010ff */
[----:B------:R-:W-:-:S07]  /*9aa0*/  F2FP.BF16.F32.PACK_AB R7, R0, R33 ;  /* 0x000000210007723e */ /* 0x000fce00000010ff */
        /* <DEDUP_REMOVED lines=18> */
[-C--:B------:R-:W-:Y:S01]  /*9bd0*/  FFMA.FTZ R5, R65, R43.reuse, -R130 ;  /* 0x0000002b41057223 */ /* 0x080fe20000010882 */
[-C--:B------:R-:W-:Y:S01]  /*9be0*/  FFMA.FTZ R65, R45, R43.reuse, -R40 ;  /* 0x0000002b2d417223 */ /* 0x080fe20000010828 */
[-CC-:B------:R-:W-:Y:S01]  /*9bf0*/  FFMA.FTZ R4, R64, R43.reuse, -R130.reuse ;  /* 0x0000002b40047223 */ /* 0x180fe20000010882 */
[-C--:B------:R-:W-:Y:S01]  /*9c00*/  FFMA.FTZ R64, R44, R43.reuse, -R130 ;  /* 0x0000002b2c407223 */ /* 0x080fe20000010882 */
[----:B------:R5:W-:Y:S01]  /*9c10*/  MUFU.EX2 R45, R5 ;  /* 0x00000005002d7308 */ /* 0x000be20000000800 */
[----:B------:R-:W-:-:S02]  /*9c20*/  FFMA.FTZ R130, R21, R43, -R40 ;  /* 0x0000002b15827223 */ /* 0x000fc40000010828 */
[----:B------:R-:W-:Y:S01]  /*9c30*/  LDSM.16.MT88.4 R20, [R156+0xc000] ;  /* 0x00c000009c14783b */ /* 0x000fe20000004200 */
[----:B------:R-:W-:Y:S04]  /*9c40*/  MUFU.EX2 R65, R65 ;  /* 0x0000004100417308 */ /* 0x000fe80000000800 */
[----:B------:R-:W3:Y:S04]  /*9c50*/  MUFU.EX2 R44, R59 ;  /* 0x0000003b002c7308 */ /* 0x000ee80000000800 */
[----:B------:R4:W2:Y:S01]  /*9c60*/  MUFU.EX2 R42, R4 ;  /* 0x00000004002a7308 */ /* 0x0008a20000000800 */
[----:B-----5:R-:W-:-:S03]  /*9c70*/  F2FP.BF16.F32.PACK_AB R5, R50, R63 ;  /* 0x0000003f3205723e */ /* 0x020fc600000010ff */
[----:B------:R-:W-:Y:S04]  /*9c80*/  MUFU.EX2 R58, R64 ;  /* 0x00000040003a7308 */ /* 0x000fe80000000800 */
[----:B------:R-:W-:Y:S01]  /*9c90*/  MUFU.EX2 R64, R139 ;  /* 0x0000008b00407308 */ /* 0x000fe20000000800 */
[----:B---3--:R-:W-:Y:S01]  /*9ca0*/  F2FP.BF16.F32.PACK_AB R6, R44, R47 ;  /* 0x0000002f2c06723e */ /* 0x008fe200000010ff */
[----:B------:R-:W-:Y:S02]  /*9cb0*/  FFMA.FTZ R59, R37, R43, -R40 ;  /* 0x0000002b253b7223 */ /* 0x000fe40000010828 */
[----:B------:R3:W5:Y:S01]  /*9cc0*/  MUFU.EX2 R37, R141 ;  /* 0x0000008d00257308 */ /* 0x0007620000000800 */
[----:B----4-:R-:W-:Y:S02]  /*9cd0*/  F2FP.BF16.F32.PACK_AB R4, R46, R65 ;  /* 0x000000412e04723e */ /* 0x010fe400000010ff */
[----:B--2---:R-:W-:Y:S01]  /*9ce0*/  F2FP.BF16.F32.PACK_AB R7, R42, R45 ;  /* 0x0000002d2a07723e */ /* 0x004fe200000010ff */
[----:B------:R-:W2:Y:S06]  /*9cf0*/  MUFU.EX2 R59, R59 ;  /* 0x0000003b003b7308 */ /* 0x000eac0000000800 */
[----:B------:R-:W-:Y:S01]  /*9d00*/  HMMA.16816.F32.BF16 R104, R4, R12, R104 ;  /* 0x0000000c0468723c */ /* 0x000fe20000041868 */
[----:B---3--:R-:W-:-:S02]  /*9d10*/  FADD.FTZ R141, R133, R136 ;  /* 0x00000088858d7221 */ /* 0x008fc40000010000 */
[----:B------:R-:W-:Y:S05]  /*9d20*/  MUFU.EX2 R133, R140 ;  /* 0x0000008c00857308 */ /* 0x000fea0000000800 */
[----:B------:R-:W-:Y:S01]  /*9d30*/  HMMA.16816.F32.BF16 R100, R4, R14, R100 ;  /* 0x0000000e0464723c */ /* 0x000fe20000041864 */
[----:B------:R-:W3:Y:S01]  /*9d40*/  LDSM.16.MT88.4 R12, [R156+0xdc00] ;  /* 0x00dc00009c0c783b */ /* 0x000ee20000004200 */
[----:B------:R-:W-:-:S04]  /*9d50*/  FADD.FTZ R52, R52, R141 ;  /* 0x0000008d34347221 */ /* 0x000fc80000010000 */
[----:B------:R-:W-:Y:S02]  /*9d60*/  FADD.FTZ R137, R49, R52 ;  /* 0x0000003431897221 */ /* 0x000fe40000010000 */
[C---:B-1----:R-:W-:Y:S01]  /*9d70*/  HMMA.16816.F32.BF16 R96, R4.reuse, R8, R96 ;  /* 0x000000080460723c */ /* 0x042fe20000041860 */
[----:B------:R-:W-:Y:S04]  /*9d80*/  MUFU.EX2 R52, R24 ;  /* 0x0000001800347308 */ /* 0x000fe80000000800 */
[----:B------:R1:W-:Y:S03]  /*9d90*/  MUFU.EX2 R49, R25 ;  /* 0x0000001900317308 */ /* 0x0003e60000000800 */
[C---:B------:R-:W-:Y:S01]  /*9da0*/  HMMA.16816.F32.BF16 R92, R4.reuse, R10, R92 ;  /* 0x0000000a045c723c */ /* 0x040fe2000004185c */
[----:B------:R-:W4:Y:S07]  /*9db0*/  LDSM.16.MT88.4 R8, [R118+0xdc00] ;  /* 0x00dc00007608783b */ /* 0x000f2e0000004200 */
[C---:B------:R-:W-:Y:S01]  /*9dc0*/  HMMA.16816.F32.BF16 R112, R4.reuse, R16, R112 ;  /* 0x000000100470723c */ /* 0x040fe20000041870 */
[----:B-1----:R-:W-:Y:S07]  /*9dd0*/  LDSM.16.MT88.4 R24, [R156+0xc800] ;  /* 0x00c800009c18783b */ /* 0x002fee0000004200 */
        /* <DEDUP_REMOVED lines=8> */
[C---:B-1----:R-:W-:Y:S08]  /*9e60*/  HMMA.16816.F32.BF16 R88, R4.reuse, R16, R88 ;  /* 0x000000100458723c */ /* 0x042ff00000041858 */
[----:B------:R-:W-:Y:S01]  /*9e70*/  HMMA.16816.F32.BF16 R84, R4, R18, R84 ;  /* 0x000000120454723c */ /* 0x000fe20000041854 */
[-CC-:B------:R-:W-:Y:S01]  /*9e80*/  FFMA.FTZ R4, R32, R43.reuse, -R40.reuse ;  /* 0x0000002b20047223 */ /* 0x180fe20000010828 */
[----:B------:R-:W-:Y:S01]  /*9e90*/  FFMA.FTZ R32, R35, R43, -R40 ;  /* 0x0000002b23207223 */ /* 0x000fe20000010828 */
[----:B------:R-:W-:Y:S01]  /*9ea0*/  F2FP.BF16.F32.PACK_AB R5, R51, R56 ;  /* 0x000000383305723e */ /* 0x000fe200000010ff */
[----:B------:R-:W1:Y:S01]  /*9eb0*/  LDSM.16.MT88.4 R16, [R118+0xc000] ;  /* 0x00c000007610783b */ /* 0x000e620000004200 */
[----:B------:R2:W-:Y:S01]  /*9ec0*/  MUFU.EX2 R35, R4 ;  /* 0x0000000400237308 */ /* 0x0005e20000000800 */
[----:B-----5:R-:W-:-:S03]  /*9ed0*/  F2FP.BF16.F32.PACK_AB R7, R58, R37 ;  /* 0x000000253a07723e */ /* 0x020fc600000010ff */
[----:B------:R-:W5:Y:S04]  /*9ee0*/  MUFU.EX2 R32, R32 ;  /* 0x0000002000207308 */ /* 0x000f680000000800 */
[----:B------:R-:W1:Y:S04]  /*9ef0*/  MUFU.EX2 R43, R130 ;  /* 0x00000082002b7308 */ /* 0x000e680000000800 */
[----:B------:R-:W1:Y:S01]  /*9f00*/  MUFU.EX2 R40, R120 ;  /* 0x0000007800287308 */ /* 0x000e620000000800 */
[----:B--2---:R-:W-:Y:S02]  /*9f10*/  F2FP.BF16.F32.PACK_AB R4, R34, R59 ;  /* 0x0000003b2204723e */ /* 0x004fe400000010ff */
[----:B-----5:R-:W-:-:S07]  /*9f20*/  F2FP.BF16.F32.PACK_AB R6, R32, R35 ;  /* 0x000000232006723e */ /* 0x020fce00000010ff */
[C---:B---3--:R-:W-:Y:S08]  /*9f30*/  HMMA.16816.F32.BF16 R112, R4.reuse, R12, R112 ;  /* 0x0000000c0470723c */ /* 0x048ff00000041870 */
[C---:B------:R-:W-:Y:S01]  /*9f40*/  HMMA.16816.F32.BF16 R108, R4.reuse, R14, R108 ;  /* 0x0000000e046c723c */ /* 0x040fe2000004186c */
[----:B------:R-:W2:Y:S07]  /*9f50*/  LDSM.16.MT88.4 R12, [R156+0xe000] ;  /* 0x00e000009c0c783b */ /* 0x000eae0000004200 */
[C---:B----4-:R-:W-:Y:S08]  /*9f60*/  HMMA.16816.F32.BF16 R104, R4.reuse, R8, R104 ;  /* 0x000000080468723c */ /* 0x050ff00000041868 */
[C---:B------:R-:W-:Y:S01]  /*9f70*/  HMMA.16816.F32.BF16 R100, R4.reuse, R10, R100 ;  /* 0x0000000a0464723c */ /* 0x040fe20000041864 */
[----:B------:R-:W3:Y:S07]  /*9f80*/  LDSM.16.MT88.4 R8, [R118+0xe000] ;  /* 0x00e000007608783b */ /* 0x000eee0000004200 */
[C---:B-1----:R-:W-:Y:S08]  /*9f90*/  HMMA.16816.F32.BF16 R88, R4.reuse, R16, R88 ;  /* 0x000000100458723c */ /* 0x042ff00000041858 */
[C---:B------:R-:W-:Y:S01]  /*9fa0*/  HMMA.16816.F32.BF16 R84, R4.reuse, R18, R84 ;  /* 0x000000120454723c */ /* 0x040fe20000041854 */
[----:B------:R-:W1:Y:S07]  /*9fb0*/  LDSM.16.MT88.4 R16, [R156+0xa400] ;  /* 0x00a400009c10783b */ /* 0x000e6e0000004200 */
[C---:B------:R-:W-:Y:S08]  /*9fc0*/  HMMA.16816.F32.BF16 R96, R4.reuse, R20, R96 ;  /* 0x000000140460723c */ /* 0x040ff00000041860 */
[C---:B--2---:R-:W-:Y:S08]  /*9fd0*/  HMMA.16816.F32.BF16 R80, R4.reuse, R12, R80 ;  /* 0x0000000c0450723c */ /* 0x044ff00000041850 */
[C---:B------:R-:W-:Y:S01]  /*9fe0*/  HMMA.16816.F32.BF16 R76, R4.reuse, R14, R76 ;  /* 0x0000000e044c723c */ /* 0x040fe2000004184c */
[----:B------:R-:W2:Y:S07]  /*9ff0*/  LDSM.16.MT88.4 R12, [R118+0xa400] ;  /* 0x00a40000760c783b */ /* 0x000eae0000004200 */
[C---:B---3--:R-:W-:Y:S08]  /*a000*/  HMMA.16816.F32.BF16 R72, R4.reuse, R8, R72 ;  /* 0x000000080448723c */ /* 0x048ff00000041848 */
[C---:B------:R-:W-:Y:S01]  /*a010*/  HMMA.16816.F32.BF16 R68, R4.reuse, R10, R68 ;  /* 0x0000000a0444723c */ /* 0x040fe20000041844 */
[----:B------:R-:W3:Y:S07]  /*a020*/  LDSM.16.MT88.4 R8, [R156+0xc400] ;  /* 0x00c400009c08783b */ /* 0x000eee0000004200 */
[----:B------:R-:W-:Y:S01]  /*a030*/  HMMA.16816.F32.BF16 R92, R4, R22, R92 ;  /* 0x00000016045c723c */ /* 0x000fe2000004185c */
        /* <DEDUP_REMOVED lines=26> */
[----:B------:R-:W-:Y:S01]  /*a1e0*/  F2FP.BF16.F32.PACK_AB R4, R49, R52 ;  /* 0x000000343104723e */ /* 0x000fe200000010ff */
[----:B------:R-:W-:Y:S01]  /*a1f0*/  LDSM.16.MT88.4 R12, [R118+0xe800] ;  /* 0x00e80000760c783b */ /* 0x000fe20000004200 */
[----:B------:R-:W-:Y:S01]  /*a200*/  F2FP.BF16.F32.PACK_AB R5, R123, R122 ;  /* 0x0000007a7b05723e */ /* 0x000fe200000010ff */
[----:B------:R-:W-:Y:S01]  /*a210*/  FADD.FTZ R31, R31, R60 ;  /* 0x0000003c1f1f7221 */ /* 0x000fe20000010000 */
[----:B------:R-:W-:Y:S01]  /*a220*/  F2FP.BF16.F32.PACK_AB R6, R48, R57 ;  /* 0x000000393006723e */ /* 0x000fe200000010ff */
[----:B------:R-:W-:Y:S01]  /*a230*/  FADD.FTZ R0, R0, R33 ;  /* 0x0000002100007221 */ /* 0x000fe20000010000 */
[----:B------:R-:W-:Y:S01]  /*a240*/  F2FP.BF16.F32.PACK_AB R7, R125, R124 ;  /* 0x0000007c7d07723e */ /* 0x000fe200000010ff */
[----:B------:R-:W-:-:S02]  /*a250*/  FADD.FTZ R30, R30, R31 ;  /* 0x0000001f1e1e7221 */ /* 0x000fc40000010000 */
[----:B------:R-:W-:Y:S01]  /*a260*/  FADD.FTZ R63, R63, R0 ;  /* 0x000000003f3f7221 */ /* 0x000fe20000010000 */
[-C--:B------:R-:W-:Y:S01]  /*a270*/  MOV R0, R28.reuse ;  /* 0x0000001c00007202 */ /* 0x080fe20000000f00 */
[----:B------:R-:W-:Y:S01]  /*a280*/  FADD.FTZ R65, R65, R30 ;  /* 0x0000001e41417221 */ /* 0x000fe20000010000 */
[----:B------:R-:W-:Y:S01]  /*a290*/  @P0 MOV R0, R28 ;  /* 0x0000001c00000202 */ /* 0x000fe20000000f00 */
[----:B---3--:R-:W-:Y:S01]  /*a2a0*/  HMMA.16816.F32.BF16 R112, R4, R8, R112 ;  /* 0x000000080470723c */ /* 0x008fe20000041870 */
        /* <DEDUP_REMOVED lines=27> */
[----:B------:R-:W-:Y:S01]  /*a460*/  LDSM.16.MT88.4 R20, [R156+0xac00] ;  /* 0x00ac00009c14783b */ /* 0x000fe20000004200 */
        /* <DEDUP_REMOVED lines=9> */
[----:B--2---:R-:W-:Y:S01]  /*a500*/  HMMA.16816.F32.BF16 R80, R4, R8, R80 ;  /* 0x000000080450723c */ /* 0x004fe20000041850 */
[-C--:B------:R-:W-:Y:S01]  /*a510*/  MOV R52, R29.reuse ;  /* 0x0000001d00347202 */ /* 0x080fe20000000f00 */
[----:B------:R-:W-:Y:S01]  /*a520*/  FADD.FTZ R125, R125, R124 ;  /* 0x0000007c7d7d7221 */ /* 0x000fe20000010000 */
[----:B------:R-:W-:Y:S01]  /*a530*/  FADD.FTZ R57, R48, R57 ;  /* 0x0000003930397221 */ /* 0x000fe20000010000 */
[----:B------:R-:W-:-:S04]  /*a540*/  @P0 MOV R52, R29 ;  /* 0x0000001d00340202 */ /* 0x000fc80000000f00 */
[C---:B------:R-:W-:Y:S01]  /*a550*/  HMMA.16816.F32.BF16 R76, R4.reuse, R10, R76 ;  /* 0x0000000a044c723c */ /* 0x040fe2000004184c */
[----:B------:R-:W2:Y:S07]  /*a560*/  LDSM.16.MT88.4 R8, [R156+0xcc00] ;  /* 0x00cc00009c08783b */ /* 0x000eae0000004200 */
[C---:B------:R-:W-:Y:S08]  /*a570*/  HMMA.16816.F32.BF16 R92, R4.reuse, R26, R92 ;  /* 0x0000001a045c723c */ /* 0x040ff0000004185c */
[C---:B------:R-:W-:Y:S08]  /*a580*/  HMMA.16816.F32.BF16 R72, R4.reuse, R12, R72 ;  /* 0x0000000c0448723c */ /* 0x040ff00000041848 */
[----:B------:R-:W-:Y:S01]  /*a590*/  HMMA.16816.F32.BF16 R68, R4, R14, R68 ;  /* 0x0000000e0444723c */ /* 0x000fe20000041844 */
[----:B------:R-:W-:Y:S01]  /*a5a0*/  F2FP.BF16.F32.PACK_AB R4, R39, R36 ;  /* 0x000000242704723e */ /* 0x000fe200000010ff */
[----:B------:R-:W3:Y:S01]  /*a5b0*/  LDSM.16.MT88.4 R12, [R118+0xcc00] ;  /* 0x00cc0000760c783b */ /* 0x000ee20000004200 */
[C---:B------:R-:W-:Y:S01]  /*a5c0*/  F2FP.BF16.F32.PACK_AB R5, R127.reuse, R126 ;  /* 0x0000007e7f05723e */ /* 0x040fe200000010ff */
[----:B------:R-:W-:Y:S01]  /*a5d0*/  FADD.FTZ R126, R126, R125 ;  /* 0x0000007d7e7e7221 */ /* 0x000fe20000010000 */
[----:B------:R-:W-:Y:S01]  /*a5e0*/  F2FP.BF16.F32.PACK_AB R6, R38, R41 ;  /* 0x000000292606723e */ /* 0x000fe200000010ff */
[----:B------:R-:W-:Y:S01]  /*a5f0*/  FADD.FTZ R36, R36, R57 ;  /* 0x0000003924247221 */ /* 0x000fe20000010000 */
[----:B------:R-:W-:Y:S01]  /*a600*/  F2FP.BF16.F32.PACK_AB R7, R128, R129 ;  /* 0x000000818007723e */ /* 0x000fe200000010ff */
[----:B------:R-:W-:-:S02]  /*a610*/  FADD.FTZ R126, R127, R126 ;  /* 0x0000007e7f7e7221 */ /* 0x000fc40000010000 */
[----:B------:R-:W-:Y:S02]  /*a620*/  FADD.FTZ R36, R39, R36 ;  /* 0x0000002427247221 */ /* 0x000fe40000010000 */
[----:B------:R-:W-:Y:S02]  /*a630*/  FADD.FTZ R129, R129, R126 ;  /* 0x0000007e81817221 */ /* 0x000fe40000010000 */
[----:B-1----:R-:W-:Y:S01]  /*a640*/  HMMA.16816.F32.BF16 R104, R4, R16, R104 ;  /* 0x000000100468723c */ /* 0x002fe20000041868 */
[----:B------:R-:W-:Y:S01]  /*a650*/  FADD.FTZ R41, R41, R36 ;  /* 0x0000002429297221 */ /* 0x000fe20000010000 */
[----:B------:R-:W-:-:S03]  /*a660*/  FADD.FTZ R195, R128, R129 ;  /* 0x0000008180c37221 */ /* 0x000fc60000010000 */
[----:B------:R-:W-:-:S03]  /*a670*/  FADD.FTZ R197, R38, R41 ;  /* 0x0000002926c57221 */ /* 0x000fc60000010000 */
[C---:B------:R-:W-:Y:S01]  /*a680*/  HMMA.16816.F32.BF16 R100, R4.reuse, R18, R100 ;  /* 0x000000120464723c */ /* 0x040fe20000041864 */
[----:B------:R-:W1:Y:S07]  /*a690*/  LDSM.16.MT88.4 R16, [R156+0xec00] ;  /* 0x00ec00009c10783b */ /* 0x000e6e0000004200 */
[C---:B--2---:R-:W-:Y:S08]  /*a6a0*/  HMMA.16816.F32.BF16 R96, R4.reuse, R8, R96 ;  /* 0x000000080460723c */ /* 0x044ff00000041860 */
[C---:B------:R-:W-:Y:S01]  /*a6b0*/  HMMA.16816.F32.BF16 R92, R4.reuse, R10, R92 ;  /* 0x0000000a045c723c */ /* 0x040fe2000004185c */
[----:B------:R-:W2:Y:S07]  /*a6c0*/  LDSM.16.MT88.4 R8, [R118+0xec00] ;  /* 0x00ec00007608783b */ /* 0x000eae0000004200 */
[C---:B------:R-:W-:Y:S08]  /*a6d0*/  HMMA.16816.F32.BF16 R112, R4.reuse, R20, R112 ;  /* 0x000000140470723c */ /* 0x040ff00000041870 */
[C---:B------:R-:W-:Y:S08]  /*a6e0*/  HMMA.16816.F32.BF16 R108, R4.reuse, R22, R108 ;  /* 0x00000016046c723c */ /* 0x040ff0000004186c */
[C---:B---3--:R-:W-:Y:S08]  /*a6f0*/  HMMA.16816.F32.BF16 R88, R4.reuse, R12, R88 ;  /* 0x0000000c0458723c */ /* 0x048ff00000041858 */
[C---:B------:R-:W-:Y:S08]  /*a700*/  HMMA.16816.F32.BF16 R84, R4.reuse, R14, R84 ;  /* 0x0000000e0454723c */ /* 0x040ff00000041854 */
[C---:B-1----:R-:W-:Y:S08]  /*a710*/  HMMA.16816.F32.BF16 R80, R4.reuse, R16, R80 ;  /* 0x000000100450723c */ /* 0x042ff00000041850 */
[C---:B------:R-:W-:Y:S08]  /*a720*/  HMMA.16816.F32.BF16 R76, R4.reuse, R18, R76 ;  /* 0x00000012044c723c */ /* 0x040ff0000004184c */
[C---:B--2---:R-:W-:Y:S08]  /*a730*/  HMMA.16816.F32.BF16 R72, R4.reuse, R8, R72 ;  /* 0x000000080448723c */ /* 0x044ff00000041848 */
[----:B------:R-:W-:Y:S01]  /*a740*/  HMMA.16816.F32.BF16 R68, R4, R10, R68 ;  /* 0x0000000a0444723c */ /* 0x000fe20000041844 */
[----:B------:R-:W-:-:S04]  /*a750*/  NOP ;  /* 0x0000000000007918 */ /* 0x000fc80000000000 */
[----:B------:R-:W-:-:S15]  /*a760*/  @P0 BRA `(.L_x_4526) ;  /* 0x0000000000040947 */ /* 0x000fde0003800000 */
.L_x_4517:
[----:B------:R-:W-:-:S07]  /*a770*/  IADD3 R187, PT, PT, R135, -0x1, RZ ;  /* 0xffffffff87bb7810 */ /* 0x000fce0007ffe0ff */
.L_x_4526:
[----:B------:R-:W-:Y:S05]  /*a780*/  BSYNC B2 ;  /* 0x0000000000027941 */ /* 0x000fea0003800000 */
.L_x_4516:
[----:B------:R-:W-:-:S13]  /*a790*/  ISETP.GE.AND P0, PT, R187, R164, PT ;  /* 0x000000a4bb00720c */ /* 0x000fda0003f06270 */
[----:B------:R-:W-:Y:S05]  /*a7a0*/  @!P0 BRA `(.L_x_4527) ;  /* 0x0000005000b48947 */ /* 0x000fea0003800000 */
[----:B------:R-:W-:Y:S01]  /*a7b0*/  IMAD.SHL.U32 R188, R187, 0x80, RZ ;  /* 0x00000080bbbc7824 */ /* 0x000fe200078e00ff */
[----:B------:R-:W-:Y:S01]  /*a7c0*/  ISETP.NE.U32.AND P2, PT, R182, RZ, PT ;  /* 0x000000ffb600720c */ /* 0x000fe20003f45070 */
[C---:B------:R-:W-:Y:S01]  /*a7d0*/  IMAD.SHL.U32 R179, R54.reuse, 0x40, RZ ;  /* 0x0000004036b37824 */ /* 0x040fe200078e00ff */
[----:B------:R-:W-:Y:S01]  /*a7e0*/  SHF.L.U64.HI R184, R54, 0x6, R55 ;  /* 0x0000000636b87819 */ /* 0x000fe20000010237 */
[----:B------:R-:W-:Y:S01]  /*a7f0*/  IMAD.MOV.U32 R116, RZ, RZ, R0 ;  /* 0x000000ffff747224 */ /* 0x000fe200078e0000 */
[C---:B------:R-:W-:Y:S01]  /*a800*/  LOP3.LUT R189, R188.reuse, 0x40, R53, 0xfe, !PT ;  /* 0x00000040bcbd7812 */ /* 0x040fe200078efe35 */
[----:B------:R-:W-:Y:S01]  /*a810*/  IMAD.MOV.U32 R117, RZ, RZ, R52 ;  /* 0x000000ffff757224 */ /* 0x000fe200078e0034 */
[----:B------:R-:W-:Y:S01]  /*a820*/  ISETP.NE.AND.EX P2, PT, R183, RZ, PT, P2 ;  /* 0x000000ffb700720c */ /* 0x000fe20003f45320 */
[----:B------:R-:W-:Y:S01]  /*a830*/  VIADD R187, R187, 0x1 ;  /* 0x00000001bbbb7836 */ /* 0x000fe20000000000 */
[----:B------:R-:W-:Y:S01]  /*a840*/  VIMNMX R186, PT, PT, RZ, R132, !PT ;  /* 0x00000084ffba7248 */ /* 0x000fe20007fe0100 */
[----:B------:R-:W-:Y:S01]  /*a850*/  VIADD R188, R188, 0x80 ;  /* 0x00000080bcbc7836 */ /* 0x000fe20000000000 */
[----:B------:R-:W-:-:S09]  /*a860*/  VIADDMNMX R185, R132, 0x8, RZ, !PT ;  /* 0x0000000884b97846 */ /* 0x000fd200078001ff */
.L_x_4534:
        /* <DEDUP_REMOVED lines=77> */
.L_x_4529:
[----:B------:R-:W-:Y:S05]  /*ad40*/  BSYNC.RECONVERGENT B0 ;  /* 0x0000000000007941 */ /* 0x000fea0003800200 */
.L_x_4528:
        /* <DEDUP_REMOVED lines=17> */
[----:B------:R-:W-:Y:S04]  /*ae60*/  ISETP.GT.AND P0, PT, R187, R164, PT ;  /* 0x000000a4bb00720c */ /* 0x000fe80003f04270 */
        /* <DEDUP_REMOVED lines=177> */
[----:B--2---:R-:W-:Y:S04]  /*b980*/  IABS R123, R127 ;  /* 0x0000007f007b7213 */ /* 0x004fe80000000000 */
[----:B------:R-:W1:Y:S10]  /*b990*/  I2F.RP R122, R123 ;  /* 0x0000007b007a7306 */ /* 0x000e740000209400 */
[----:B-1----:R-:W1:Y:S02]  /*b9a0*/  MUFU.RCP R0, R122 ;  /* 0x0000007a00007308 */ /* 0x002e640000001000 */
[----:B-1----:R-:W-:Y:S08]  /*b9b0*/  VIADD R124, R0, 0xffffffe ;  /* 0x0ffffffe007c7836 */ /* 0x002ff00000000000 */
[----:B------:R-:W1:Y:S02]  /*b9c0*/  F2I.FTZ.U32.TRUNC.NTZ R125, R124 ;  /* 0x0000007c007d7305 */ /* 0x000e64000021f000 */
[--C-:B-1----:R-:W-:Y:S01]  /*b9d0*/  IMAD.MOV R0, RZ, RZ, -R125.reuse ;  /* 0x000000ffff007224 */ /* 0x102fe200078e0a7d */
[----:B------:R-:W-:Y:S03]  /*b9e0*/  MOV R124, RZ ;  /* 0x000000ff007c7202 */ /* 0x000fe60000000f00 */
[----:B------:R-:W-:Y:S01]  /*b9f0*/  IMAD R121, R0, R123, RZ ;  /* 0x0000007b00797224 */ /* 0x000fe200078e02ff */
[----:B------:R-:W-:Y:S02]  /*ba00*/  IABS R0, R120 ;  /* 0x0000007800007213 */ /* 0x000fe40000000000 */
[----:B------:R-:W-:Y:S01]  /*ba10*/  LOP3.LUT R120, R120, R127, RZ, 0x3c, !PT ;  /* 0x0000007f78787212 */ /* 0x000fe200078e3cff */
[----:B------:R-:W-:Y:S01]  /*ba20*/  IMAD.HI.U32 R125, R125, R121, R124 ;  /* 0x000000797d7d7227 */ /* 0x000fe200078e007c */
[----:B------:R-:W-:Y:S02]  /*ba30*/  IABS R121, R127 ;  /* 0x0000007f00797213 */ /* 0x000fe40000000000 */
[----:B------:R-:W-:Y:S01]  /*ba40*/  ISETP.GE.AND P3, PT, R120, RZ, PT ;  /* 0x000000ff7800720c */ /* 0x000fe20003f66270 */
[----:B------:R-:W-:Y:S02]  /*ba50*/  VIADD R120, R188, 0xffffff00 ;  /* 0xffffff00bc787836 */ /* 0x000fe40000000000 */
[----:B------:R-:W-:Y:S02]  /*ba60*/  IMAD.MOV R121, RZ, RZ, -R121 ;  /* 0x000000ffff797224 */ /* 0x000fe400078e0a79 */
[----:B------:R-:W-:Y:S04]  /*ba70*/  IMAD.HI.U32 R122, R125, R0, RZ ;  /* 0x000000007d7a7227 */ /* 0x000fe800078e00ff */
[----:B------:R-:W-:Y:S05]  /*ba80*/  IMAD R0, R122, R121, R0 ;  /* 0x000000797a007224 */ /* 0x000fea00078e0200 */
[----:B------:R-:W-:Y:S11]  /*ba90*/  ISETP.GT.U32.AND P4, PT, R123, R0, PT ;  /* 0x000000007b00720c */ /* 0x000ff60003f84070 */
[----:B------:R-:W-:Y:S02]  /*baa0*/  @!UPT UIADD3 URZ, UPT, UPT, URZ, URZ, URZ ;  /* 0x000000fffffff290 */ /* 0x000fe4000fffe0ff */
[----:B------:R-:W-:Y:S02]  /*bab0*/  @!P4 IMAD.IADD R0, R0, 0x1, -R123 ;  /* 0x000000010000c824 */ /* 0x000fe400078e0a7b */
[----:B------:R-:W-:Y:S03]  /*bac0*/  @!P4 VIADD R122, R122, 0x1 ;  /* 0x000000017a7ac836 */ /* 0x000fe60000000000 */
[----:B------:R-:W-:Y:S02]  /*bad0*/  ISETP.GE.U32.AND P6, PT, R0, R123, PT ;  /* 0x0000007b0000720c */ /* 0x000fe40003fc6070 */
[----:B------:R-:W-:Y:S02]  /*bae0*/  IABS R0, R120 ;  /* 0x0000007800007213 */ /* 0x000fe40000000000 */
[----:B------:R-:W-:Y:S03]  /*baf0*/  LOP3.LUT R120, R120, R127, RZ, 0x3c, !PT ;  /* 0x0000007f78787212 */ /* 0x000fe600078e3cff */
[----:B------:R-:W-:Y:S01]  /*bb00*/  IMAD.HI.U32 R125, R125, R0, RZ ;  /* 0x000000007d7d7227 */ /* 0x000fe200078e00ff */
[----:B------:R-:W-:Y:S03]  /*bb10*/  ISETP.GE.AND P0, PT, R120, RZ, PT ;  /* 0x000000ff7800720c */ /* 0x000fe60003f06270 */
[----:B------:R-:W-:Y:S01]  /*bb20*/  IMAD R0, R125, R121, R0 ;  /* 0x000000797d007224 */ /* 0x000fe200078e0200 */
[----:B------:R-:W-:Y:S01]  /*bb30*/  LOP3.LUT R121, RZ, R127, RZ, 0x33, !PT ;  /* 0x0000007fff797212 */ /* 0x000fe200078e33ff */
[----:B------:R-:W-:Y:S03]  /*bb40*/  @P6 VIADD R122, R122, 0x1 ;  /* 0x000000017a7a6836 */ /* 0x000fe60000000000 */
[----:B------:R-:W-:Y:S02]  /*bb50*/  ISETP.GT.U32.AND P1, PT, R123, R0, PT ;  /* 0x000000007b00720c */ /* 0x000fe40003f24070 */
[----:B------:R-:W-:Y:S11]  /*bb60*/  @!P3 IADD3 R122, PT, PT, -R122, RZ, RZ ;  /* 0x000000ff7a7ab210 */ /* 0x000ff60007ffe1ff */
[-C--:B------:R-:W-:Y:S01]  /*bb70*/  @!P1 IADD3 R0, PT, PT, R0, -R123.reuse, RZ ;  /* 0x8000007b00009210 */ /* 0x080fe20007ffe0ff */
[----:B------:R-:W-:Y:S01]  /*bb80*/  @!P1 VIADD R125, R125, 0x1 ;  /* 0x000000017d7d9836 */ /* 0x000fe20000000000 */
[----:B------:R-:W-:Y:S02]  /*bb90*/  ISETP.NE.AND P1, PT, R127, RZ, PT ;  /* 0x000000ff7f00720c */ /* 0x000fe40003f25270 */
[----:B------:R-:W-:Y:S11]  /*bba0*/  ISETP.GE.U32.AND P5, PT, R0, R123, PT ;  /* 0x0000007b0000720c */ /* 0x000ff60003fa6070 */
[----:B------:R-:W-:Y:S02]  /*bbb0*/  @!UPT UIADD3 URZ, UPT, UPT, URZ, URZ, URZ ;  /* 0x000000fffffff290 */ /* 0x000fe4000fffe0ff */
[----:B------:R-:W-:Y:S05]  /*bbc0*/  @P5 IADD3 R125, PT, PT, R125, 0x1, RZ ;  /* 0x000000017d7d5810 */ /* 0x000fea0007ffe0ff */
[----:B------:R-:W-:Y:S05]  /*bbd0*/  @!P0 IMAD.MOV R125, RZ, RZ, -R125 ;  /* 0x000000ffff7d8224 */ /* 0x000fea00078e0a7d */
[C---:B------:R-:W-:Y:S02]  /*bbe0*/  SEL R125, R121.reuse, R125, !P1 ;  /* 0x0000007d797d7207 */ /* 0x040fe40004800000 */
[----:B------:R-:W-:Y:S02]  /*bbf0*/  SEL R121, R121, R122, !P1 ;  /* 0x0000007a79797207 */ /* 0x000fe40004800000 */
[-C--:B------:R-:W-:Y:S02]  /*bc00*/  LEA R132, P1, R125, R192.reuse, 0x2 ;  /* 0x000000c07d847211 */ /* 0x080fe400078210ff */
[C---:B------:R-:W-:Y:S01]  /*bc10*/  LEA R130, P0, R121.reuse, R192, 0x2 ;  /* 0x000000c079827211 */ /* 0x040fe200078010ff */
[----:B------:R-:W-:Y:S01]  /*bc20*/  IMAD.IADD R120, R121, 0x1, -R125 ;  /* 0x0000000179787824 */ /* 0x000fe200078e0a7d */
[-C--:B------:R-:W-:Y:S02]  /*bc30*/  LEA.HI.X.SX32 R133, R125, R193.reuse, 0x2, P1 ;  /* 0x000000c17d857211 */ /* 0x080fe400008f16ff */
[----:B------:R-:W-:Y:S01]  /*bc40*/  LEA.HI.X.SX32 R131, R121, R193, 0x2, P0 ;  /* 0x000000c179837211 */ /* 0x000fe200000f16ff */
[----:B------:R-:W-:Y:S01]  /*bc50*/  IMAD R120, R127, R120, -0x80 ;  /* 0xffffff807f787424 */ /* 0x000fe200078e0278 */
[----:B------:R-:W2:Y:S03]  /*bc60*/  LD.E.64 R124, desc[UR4][R2.64+0x20] ;  /* 0x00002004027c7980 */ /* 0x000ea6000c101b00 */
[-C--:B---3--:R-:W-:Y:S02]  /*bc70*/  IMAD R121, R129, R120.reuse, RZ ;  /* 0x0000007881797224 */ /* 0x088fe400078e02ff */
[C---:B------:R-:W-:Y:S01]  /*bc80*/  IMAD.WIDE.U32 R126, R128.reuse, R120, RZ ;  /* 0x00000078807e7225 */ /* 0x040fe200078e00ff */
[----:B------:R-:W3:Y:S04]  /*bc90*/  LD.E R123, desc[UR4][R132.64] ;  /* 0x00000004847b7980 */ /* 0x000ee8000c101900 */
[----:B------:R-:W3:Y:S02]  /*bca0*/  LD.E R0, desc[UR4][R130.64] ;  /* 0x0000000482007980 */ /* 0x000ee4000c101900 */
[----:B---3--:R-:W-:Y:S01]  /*bcb0*/  IMAD.IADD R123, R123, 0x1, -R0 ;  /* 0x000000017b7b7824 */ /* 0x008fe200078e0a00 */
[----:B------:R-:W-:Y:S05]  /*bcc0*/  SHF.R.S32.HI R0, RZ, 0x1f, R120 ;  /* 0x0000001fff007819 */ /* 0x000fea0000011478 */
[----:B------:R-:W-:Y:S01]  /*bcd0*/  IMAD R121, R128, R0, R121 ;  /* 0x0000000080797224 */ /* 0x000fe200078e0279 */
[----:B------:R-:W-:Y:S04]  /*bce0*/  SHF.R.S32.HI R0, RZ, 0x1f, R123 ;  /* 0x0000001fff007819 */ /* 0x000fe8000001147b */
[----:B------:R-:W-:Y:S01]  /*bcf0*/  IADD3 R127, PT, PT, R127, R121, RZ ;  /* 0x000000797f7f7210 */ /* 0x000fe20007ffe0ff */
[----:B--2---:R-:W-:Y:S02]  /*bd00*/  IMAD R121, R125, R123, RZ ;  /* 0x0000007b7d797224 */ /* 0x004fe400078e02ff */
[----:B------:R-:W-:Y:S04]  /*bd10*/  IMAD.WIDE.U32 R122, R123, R124, R126 ;  /* 0x0000007c7b7a7225 */ /* 0x000fe800078e007e */
[----:B------:R-:W-:Y:S01]  /*bd20*/  IMAD R121, R124, R0, R121 ;  /* 0x000000007c797224 */ /* 0x000fe200078e0279 */
[C---:B------:R-:W-:Y:S03]  /*bd30*/  LEA R166, P0, R122.reuse, R166, 0x1 ;  /* 0x000000a67aa67211 */ /* 0x040fe600078008ff */
[----:B------:R-:W-:Y:S05]  /*bd40*/  IMAD.IADD R0, R123, 0x1, R121 ;  /* 0x000000017b007824 */ /* 0x000fea00078e0279 */
[----:B------:R-:W-:Y:S02]  /*bd50*/  LEA.HI.X R165, R122, R165, R0, 0x1, P0 ;  /* 0x000000a57aa57211 */ /* 0x000fe400000f0c00 */
.L_x_4533:
[----:B------:R-:W-:Y:S05]  /*bd60*/  BSYNC.RECONVERGENT B0 ;  /* 0x0000000000007941 */ /* 0x000fea0003800200 */
.L_x_4532:
        /* <DEDUP_REMOVED lines=9> */
[C---:B------:R-:W-:Y:S02]  /*be00*/  IADD3.X R123, PT, PT, R0.reuse, R165, RZ, P0, !PT ;  /* 0x000000a5007b7210 */ /* 0x040fe400007fe4ff */
[----:B------:R1:W-:Y:S01]  /*be10*/  LDGSTS.E.BYPASS.LTC128B.128 [R175+0x7000], desc[UR4][R166.64+0x80] ;  /* 0x07000080a6af7fae */ /* 0x0003e2000b981a04 */
[C---:B------:R-:W-:Y:S03]  /*be20*/  IADD3 R120, P1, PT, R121.reuse, R122, RZ ;  /* 0x0000007a79787210 */ /* 0x040fe60007f3e0ff */
        /* <DEDUP_REMOVED lines=13> */
.L_x_4531:
[----:B------:R-:W-:Y:S05]  /*bf00*/  BSYNC.RECONVERGENT B1 ;  /* 0x0000000000017941 */ /* 0x000fea0003800200 */
.L_x_4530:
[----:B------:R-:W-:Y:S01]  /*bf10*/  LOP3.LUT R190, R190, 0xfffbffff, RZ, 0xc0, !PT ;  /* 0xfffbffffbebe7812 */ /* 0x000fe200078ec0ff */
[C---:B-1----:R-:W-:Y:S01]  /*bf20*/  VIADD R120, R189.reuse, 0xffffffc0 ;  /* 0xffffffc0bd787836 */ /* 0x042fe20000000000 */
[----:B------:R-:W-:Y:S01]  /*bf30*/  P2R R0, PR, RZ, 0x4 ;  /* 0x00000004ff007803 */ /* 0x000fe20000000000 */
[----:B------:R-:W-:Y:S01]  /*bf40*/  VIADD R127, R189, 0xffffffd0 ;  /* 0xffffffd0bd7f7836 */ /* 0x000fe20000000000 */
[----:B------:R-:W-:Y:S01]  /*bf50*/  LOP3.LUT R191, R191, 0xfffffbff, RZ, 0xc0, !PT ;  /* 0xfffffbffbfbf7812 */ /* 0x000fe200078ec0ff */
[C---:B------:R-:W-:Y:S01]  /*bf60*/  VIADD R123, R189.reuse, 0xffffffd8 ;  /* 0xffffffd8bd7b7836 */ /* 0x040fe20000000000 */
[C---:B------:R-:W-:Y:S01]  /*bf70*/  ISETP.GE.AND P0, PT, R120.reuse, R177, PT ;  /* 0x000000b17800720c */ /* 0x040fe20003f06270 */
[C---:B------:R-:W-:Y:S01]  /*bf80*/  VIADD R128, R189.reuse, 0xffffffc1 ;  /* 0xffffffc1bd807836 */ /* 0x040fe20000000000 */
[C---:B------:R-:W-:Y:S01]  /*bf90*/  ISETP.GE.AND P2, PT, R120.reuse, R178, PT ;  /* 0x000000b27800720c */ /* 0x040fe20003f46270 */
[C---:B------:R-:W-:Y:S01]  /*bfa0*/  VIADD R125, R189.reuse, 0xffffffc9 ;  /* 0xffffffc9bd7d7836 */ /* 0x040fe20000000000 */
[-C--:B------:R-:W-:Y:S01]  /*bfb0*/  ISETP.GE.AND P4, PT, R120, R186.reuse, PT ;  /* 0x000000ba7800720c */ /* 0x080fe20003f86270 */
[C---:B------:R-:W-:Y:S01]  /*bfc0*/  VIADD R126, R189.reuse, 0xffffffc8 ;  /* 0xffffffc8bd7e7836 */ /* 0x040fe20000000000 */
[-C--:B------:R-:W-:Y:S01]  /*bfd0*/  ISETP.GE.AND P3, PT, R128, R186.reuse, PT ;  /* 0x000000ba8000720c */ /* 0x080fe20003f66270 */
[----:B------:R-:W-:Y:S01]  /*bfe0*/  VIADD R188, R188, 0xffffff80 ;  /* 0xffffff80bcbc7836 */ /* 0x000fe20000000000 */
[----:B------:R-:W-:Y:S01]  /*bff0*/  FSEL R121, R4, -INF , P4 ;  /* 0xff80000004797808 */ /* 0x000fe20002000000 */
[----:B------:R-:W-:Y:S01]  /*c000*/  VIADD R4, R189, 0xffffffd9 ;  /* 0xffffffd9bd047836 */ /* 0x000fe20000000000 */
[-C--:B------:R-:W-:Y:S02]  /*c010*/  ISETP.GE.AND P4, PT, R126, R186.reuse, PT ;  /* 0x000000ba7e00720c */ /* 0x080fe40003f86270 */
[-C--:B------:R-:W-:Y:S02]  /*c020*/  ISETP.GE.AND P1, PT, R120, R185.reuse, PT ;  /* 0x000000b97800720c */ /* 0x080fe40003f26270 */
[----:B------:R-:W-:Y:S02]  /*c030*/  @P0 LOP3.LUT R190, R190, 0x40000, RZ, 0xfc, !PT ;  /* 0x00040000bebe0812 */ /* 0x000fe400078efcff */
[-C--:B------:R-:W-:Y:S02]  /*c040*/  ISETP.GE.AND P0, PT, R128, R185.reuse, PT ;  /* 0x000000b98000720c */ /* 0x080fe40003f06270 */
[----:B------:R-:W-:Y:S01]  /*c050*/  FSEL R120, R5, -INF , P3 ;  /* 0xff80000005787808 */ /* 0x000fe20001800000 */
[----:B------:R-:W-:Y:S01]  /*c060*/  VIADD R5, R189, 0xffffffd1 ;  /* 0xffffffd1bd057836 */ /* 0x000fe20000000000 */
[----:B------:R-:W-:Y:S02]  /*c070*/  FSEL R7, R7, -INF , P0 ;  /* 0xff80000007077808 */ /* 0x000fe40000000000 */
[----:B------:R-:W-:Y:S02]  /*c080*/  ISETP.GE.AND P0, PT, R125, R185, PT ;  /* 0x000000b97d00720c */ /* 0x000fe40003f06270 */
[----:B------:R-:W-:Y:S01]  /*c090*/  FSEL R124, R8, -INF , P4 ;  /* 0xff800000087c7808 */ /* 0x000fe20002000000 */
[----:B------:R-:W-:Y:S01]  /*c0a0*/  VIADD R8, R189, 0xffffffe0 ;  /* 0xffffffe0bd087836 */ /* 0x000fe20000000000 */
[----:B------:R-:W-:Y:S02]  /*c0b0*/  FSEL R11, R11, -INF , P0 ;  /* 0xff8000000b0b7808 */ /* 0x000fe40000000000 */
[-C--:B------:R-:W-:Y:S02]  /*c0c0*/  ISETP.GE.AND P0, PT, R127, R186.reuse, PT ;  /* 0x000000ba7f00720c */ /* 0x080fe40003f06270 */
[----:B------:R-:W-:Y:S02]  /*c0d0*/  @P2 LOP3.LUT R191, R191, 0x400, RZ, 0xfc, !PT ;  /* 0x00000400bfbf2812 */ /* 0x000fe400078efcff */
[----:B------:R-:W-:Y:S01]  /*c0e0*/  FSEL R249, R12, -INF , P0 ;  /* 0xff8000000cf97808 */ /* 0x000fe20000000000 */
[----:B------:R-:W-:Y:S01]  /*c0f0*/  VIADD R12, R189, 0xfffffff8 ;  /* 0xfffffff8bd0c7836 */ /* 0x000fe20000000000 */
[-C--:B------:R-:W-:Y:S02]  /*c100*/  ISETP.GE.AND P0, PT, R123, R186.reuse, PT ;  /* 0x000000ba7b00720c */ /* 0x080fe40003f06270 */
[----:B------:R-:W-:Y:S02]  /*c110*/  ISETP.GE.AND P2, PT, R128, R177, PT ;  /* 0x000000b18000720c */ /* 0x000fe40003f46270 */
[----:B------:R-:W-:Y:S01]  /*c120*/  FSEL R245, R16, -INF , P0 ;  /* 0xff80000010f57808 */ /* 0x000fe20000000000 */
[----:B------:R-:W-:Y:S01]  /*c130*/  VIADD R16, R189, 0xffffffe1 ;  /* 0xffffffe1bd107836 */ /* 0x000fe20000000000 */
[-C--:B------:R-:W-:Y:S02]  /*c140*/  ISETP.GE.AND P0, PT, R123, R185.reuse, PT ;  /* 0x000000b97b00720c */ /* 0x080fe40003f06270 */
[-C--:B------:R-:W-:Y:S02]  /*c150*/  ISETP.GE.AND P4, PT, R5, R186.reuse, PT ;  /* 0x000000ba0500720c */ /* 0x080fe40003f86270 */
[----:B------:R-:W-:Y:S02]  /*c160*/  FSEL R18, R18, -INF , P0 ;  /* 0xff80000012127808 */ /* 0x000fe40000000000 */
[----:B------:R-:W-:Y:S02]  /*c170*/  ISETP.GE.AND P0, PT, R8, R186, PT ;  /* 0x000000ba0800720c */ /* 0x000fe40003f06270 */
[----:B------:R-:W-:Y:S01]  /*c180*/  FSEL R247, R13, -INF , P4 ;  /* 0xff8000000df77808 */ /* 0x000fe20002000000 */
[C---:B------:R-:W-:Y:S01]  /*c190*/  VIADD R13, R189.reuse, 0xfffffff1 ;  /* 0xfffffff1bd0d7836 */ /* 0x040fe20000000000 */
[----:B------:R-:W-:Y:S02]  /*c1a0*/  ISETP.GE.AND P4, PT, R128, R178, PT ;  /* 0x000000b28000720c */ /* 0x000fe40003f86270 */
[----:B------:R-:W-:Y:S01]  /*c1b0*/  FSEL R233, R20, -INF , P0 ;  /* 0xff80000014e97808 */ /* 0x000fe20000000000 */
[----:B------:R-:W-:Y:S01]  /*c1c0*/  VIADD R20, R189, 0x39 ;  /* 0x00000039bd147836 */ /* 0x000fe20000000000 */
[----:B------:R-:W-:Y:S02]  /*c1d0*/  ISETP.GE.AND P0, PT, R16, R186, PT ;  /* 0x000000ba1000720c */ /* 0x000fe40003f06270 */
[----:B------:R-:W-:Y:S02]  /*c1e0*/  LOP3.LUT R190, R190, 0xfffdffff, RZ, 0xc0, !PT ;  /* 0xfffdffffbebe7812 */ /* 0x000fe400078ec0ff */
[----:B------:R-:W-:Y:S02]  /*c1f0*/  FSEL R21, R21, -INF , P0 ;  /* 0xff80000015157808 */ /* 0x000fe40000000000 */
[-C--:B------:R-:W-:Y:S02]  /*c200*/  ISETP.GE.AND P0, PT, R8, R185.reuse, PT ;  /* 0x000000b90800720c */ /* 0x080fe40003f06270 */
[----:B------:R-:W-:Y:S02]  /*c210*/  @P2 LOP3.LUT R190, R190, 0x20000, RZ, 0xfc, !PT ;  /* 0x00020000bebe2812 */ /* 0x000fe400078efcff */
[-C--:B------:R-:W-:Y:S02]  /*c220*/  ISETP.GE.AND P2, PT, R126, R178.reuse, PT ;  /* 0x000000b27e00720c */ /* 0x080fe40003f46270 */
[----:B------:R-:W-:Y:S02]  /*c230*/  FSEL R6, R6, -INF , P1 ;  /* 0xff80000006067808 */ /* 0x000fe40000800000 */
[----:B------:R-:W-:Y:S02]  /*c240*/  LOP3.LUT R191, R191, 0xfffffdff, RZ, 0xc0, !PT ;  /* 0xfffffdffbfbf7812 */ /* 0x000fe400078ec0ff */
[-C--:B------:R-:W-:Y:S02]  /*c250*/  ISETP.GE.AND P1, PT, R126, R185.reuse, PT ;  /* 0x000000b97e00720c */ /* 0x080fe40003f26270 */
[----:B------:R-:W-:Y:S02]  /*c260*/  FSEL R22, R22, -INF , P0 ;  /* 0xff80000016167808 */ /* 0x000fe40000000000 */
[-C--:B------:R-:W-:Y:S02]  /*c270*/  ISETP.GE.AND P0, PT, R16, R185.reuse, PT ;  /* 0x000000b91000720c */ /* 0x080fe40003f06270 */
[----:B------:R-:W-:Y:S02]  /*c280*/  @P4 LOP3.LUT R191, R191, 0x200, RZ, 0xfc, !PT ;  /* 0x00000200bfbf4812 */ /* 0x000fe400078efcff */
[----:B------:R-:W-:Y:S02]  /*c290*/  FSEL R10, R10, -INF , P1 ;  /* 0xff8000000a0a7808 */ /* 0x000fe40000800000 */
[-C--:B------:R-:W-:Y:S02]  /*c2a0*/  ISETP.GE.AND P1, PT, R5, R185.reuse, PT ;  /* 0x000000b90500720c */ /* 0x080fe40003f26270 */
[----:B------:R-:W-:Y:S02]  /*c2b0*/  FSEL R223, R23, -INF , P0 ;  /* 0xff80000017df7808 */ /* 0x000fe40000000000 */
[----:B------:R-:W-:Y:S02]  /*c2c0*/  ISETP.GE.AND P0, PT, R125, R178, PT ;  /* 0x000000b27d00720c */ /* 0x000fe40003f06270 */
[----:B------:R-:W-:Y:S02]  /*c2d0*/  LOP3.LUT R191, R191, 0xfffffeff, RZ, 0xc0, !PT ;  /* 0xfffffeffbfbf7812 */ /* 0x000fe400078ec0ff */
[----:B------:R-:W-:Y:S01]  /*c2e0*/  FSEL R239, R15, -INF , P1 ;  /* 0xff8000000fef7808 */ /* 0x000fe20000800000 */
[----:B------:R-:W-:Y:S01]  /*c2f0*/  VIADD R15, R189, 0xffffffe9 ;  /* 0xffffffe9bd0f7836 */ /* 0x000fe20000000000 */
[-C--:B------:R-:W-:Y:S02]  /*c300*/  ISETP.GE.AND P3, PT, R125, R186.reuse, PT ;  /* 0x000000ba7d00720c */ /* 0x080fe40003f66270 */
[CC--:B------:R-:W-:Y:S02]  /*c310*/  ISETP.GE.AND P1, PT, R4.reuse, R186.reuse, PT ;  /* 0x000000ba0400720c */ /* 0x0c0fe40003f26270 */
[----:B------:R-:W-:Y:S02]  /*c320*/  @P2 LOP3.LUT R191, R191, 0x100, RZ, 0xfc, !PT ;  /* 0x00000100bfbf2812 */ /* 0x000fe400078efcff */
[----:B------:R-:W-:Y:S01]  /*c330*/  FSEL R122, R9, -INF , P3 ;  /* 0xff800000097a7808 */ /* 0x000fe20001800000 */
[----:B------:R-:W-:Y:S01]  /*c340*/  VIADD R9, R189, 0xffffffe8 ;  /* 0xffffffe8bd097836 */ /* 0x000fe20000000000 */
[----:B------:R-:W-:Y:S01]  /*c350*/  FSEL R243, R17, -INF , P1 ;  /* 0xff80000011f37808 */ /* 0x000fe20000800000 */
[----:B------:R-:W-:Y:S01]  /*c360*/  VIADD R17, R189, 0x1 ;  /* 0x00000001bd117836 */ /* 0x000fe20000000000 */
[----:B------:R-:W-:Y:S02]  /*c370*/  ISETP.GE.AND P1, PT, R4, R185, PT ;  /* 0x000000b90400720c */ /* 0x000fe40003f26270 */
[----:B------:R-:W-:Y:S02]  /*c380*/  LOP3.LUT R191, R191, 0xffffff7f, RZ, 0xc0, !PT ;  /* 0xffffff7fbfbf7812 */ /* 0x000fe400078ec0ff */
[----:B------:R-:W-:Y:S02]  /*c390*/  FSEL R235, R19, -INF , P1 ;  /* 0xff80000013eb7808 */ /* 0x000fe40000800000 */
[----:B------:R-:W-:Y:S02]  /*c3a0*/  @P0 LOP3.LUT R191, R191, 0x80, RZ, 0xfc, !PT ;  /* 0x00000080bfbf0812 */ /* 0x000fe400078efcff */
[----:B------:R-:W-:Y:S02]  /*c3b0*/  ISETP.GE.AND P1, PT, R126, R177, PT ;  /* 0x000000b17e00720c */ /* 0x000fe40003f26270 */
[----:B------:R-:W-:Y:S02]  /*c3c0*/  ISETP.GE.AND P0, PT, R9, R186, PT ;  /* 0x000000ba0900720c */ /* 0x000fe40003f06270 */
[----:B------:R-:W-:Y:S02]  /*c3d0*/  LOP3.LUT R190, R190, 0xfffeffff, RZ, 0xc0, !PT ;  /* 0xfffeffffbebe7812 */ /* 0x000fe400078ec0ff */
[----:B------:R-:W-:Y:S02]  /*c3e0*/  FSEL R24, R24, -INF , P0 ;  /* 0xff80000018187808 */ /* 0x000fe40000000000 */
        /* <DEDUP_REMOVED lines=10> */
[----:B------:R-:W-:Y:S02]  /*c490*/  FSEL R25, R25, -INF , P0 ;  /* 0xff80000019197808 */ /* 0x000fe40000000000 */
[----:B------:R-:W-:Y:S02]  /*c4a0*/  ISETP.GE.AND P0, PT, R9, R185, PT ;  /* 0x000000b90900720c */ /* 0x000fe40003f06270 */
[----:B------:R-:W-:Y:S02]  /*c4b0*/  @P1 LOP3.LUT R190, R190, 0x8000, RZ, 0xfc, !PT ;  /* 0x00008000bebe1812 */ /* 0x000fe400078efcff */
[----:B------:R-:W-:Y:S02]  /*c4c0*/  ISETP.GE.AND P1, PT, R127, R177, PT ;  /* 0x000000b17f00720c */ /* 0x000fe40003f26270 */
[----:B------:R-:W-:Y:S02]  /*c4d0*/  FSEL R26, R26, -INF , P0 ;  /* 0xff8000001a1a7808 */ /* 0x000fe40000000000 */
[----:B------:R-:W-:Y:S02]  /*c4e0*/  ISETP.GE.AND P0, PT, R15, R185, PT ;  /* 0x000000b90f00720c */ /* 0x000fe40003f06270 */
[----:B------:R-:W-:Y:S02]  /*c4f0*/  LOP3.LUT R190, R190, 0xffffbfff, RZ, 0xc0, !PT ;  /* 0xffffbfffbebe7812 */ /* 0x000fe400078ec0ff */
[----:B------:R-:W-:Y:S02]  /*c500*/  FSEL R219, R27, -INF , P0 ;  /* 0xff8000001bdb7808 */ /* 0x000fe40000000000 */
[C---:B------:R-:W-:Y:S03]  /*c510*/  ISETP.GE.AND P0, PT, R5.reuse, R178, PT ;  /* 0x000000b20500720c */ /* 0x040fe60003f06270 */
[----:B------:R-:W-:Y:S02]  /*c520*/  @P1 LOP3.LUT R190, R190, 0x4000, RZ, 0xfc, !PT ;  /* 0x00004000bebe1812 */ /* 0x000fe400078efcff */
[-C--:B------:R-:W-:Y:S01]  /*c530*/  ISETP.GE.AND P1, PT, R5, R177.reuse, PT ;  /* 0x000000b10500720c */ /* 0x080fe20003f26270 */
[----:B------:R-:W-:Y:S01]  /*c540*/  VIADD R5, R189, 0xfffffff0 ;  /* 0xfffffff0bd057836 */ /* 0x000fe20000000000 */
[----:B------:R-:W-:Y:S06]  /*c550*/  LOP3.LUT R190, R190, 0xffffdfff, RZ, 0xc0, !PT ;  /* 0xffffdfffbebe7812 */ /* 0x000fec00078ec0ff */
[----:B------:R-:W-:Y:S02]  /*c560*/  @P0 LOP3.LUT R191, R191, 0x20, RZ, 0xfc, !PT ;  /* 0x00000020bfbf0812 */ /* 0x000fe400078efcff */
[----:B------:R-:W-:Y:S02]  /*c570*/  ISETP.GE.AND P0, PT, R5, R186, PT ;  /* 0x000000ba0500720c */ /* 0x000fe40003f06270 */
[----:B------:R-:W-:Y:S02]  /*c580*/  LOP3.LUT R191, R191, 0xffffffef, RZ, 0xc0, !PT ;  /* 0xffffffefbfbf7812 */ /* 0x000fe400078ec0ff */
[----:B------:R-:W-:Y:S02]  /*c590*/  FSEL R28, R28, -INF , P0 ;  /* 0xff8000001c1c7808 */ /* 0x000fe40000000000 */
[C---:B------:R-:W-:Y:S02]  /*c5a0*/  ISETP.GE.AND P0, PT, R123.reuse, R178, PT ;  /* 0x000000b27b00720c */ /* 0x040fe40003f06270 */
[----:B------:R-:W-:Y:S02]  /*c5b0*/  @P1 LOP3.LUT R190, R190, 0x2000, RZ, 0xfc, !PT ;  /* 0x00002000bebe1812 */ /* 0x000fe400078efcff */
[----:B------:R-:W-:Y:S02]  /*c5c0*/  ISETP.GE.AND P1, PT, R123, R177, PT ;  /* 0x000000b17b00720c */ /* 0x000fe40003f26270 */
[----:B------:R-:W-:Y:S07]  /*c5d0*/  LOP3.LUT R190, R190, 0xffffefff, RZ, 0xc0, !PT ;  /* 0xffffefffbebe7812 */ /* 0x000fee00078ec0ff */
[----:B------:R-:W-:Y:S02]  /*c5e0*/  @P0 LOP3.LUT R191, R191, 0x10, RZ, 0xfc, !PT ;  /* 0x00000010bfbf0812 */ /* 0x000fe400078efcff */
[----:B------:R-:W-:Y:S02]  /*c5f0*/  ISETP.GE.AND P0, PT, R13, R186, PT ;  /* 0x000000ba0d00720c */ /* 0x000fe40003f06270 */
[----:B------:R-:W-:Y:S02]  /*c600*/  LOP3.LUT R191, R191, 0xfffffff7, RZ, 0xc0, !PT ;  /* 0xfffffff7bfbf7812 */ /* 0x000fe400078ec0ff */
[----:B------:R-:W-:Y:S02]  /*c610*/  FSEL R29, R29, -INF , P0 ;  /* 0xff8000001d1d7808 */ /* 0x000fe40000000000 */
[-C--:B------:R-:W-:Y:S02]  /*c620*/  ISETP.GE.AND P0, PT, R5, R185.reuse, PT ;  /* 0x000000b90500720c */ /* 0x080fe40003f06270 */
[----:B------:R-:W-:Y:S02]  /*c630*/  @P1 LOP3.LUT R190, R190, 0x1000, RZ, 0xfc, !PT ;  /* 0x00001000bebe1812 */ /* 0x000fe400078efcff */
[----:B------:R-:W-:Y:S02]  /*c640*/  FSEL R30, R30, -INF , P0 ;  /* 0xff8000001e1e7808 */ /* 0x000fe40000000000 */
[----:B------:R-:W-:Y:S02]  /*c650*/  ISETP.GE.AND P0, PT, R13, R185, PT ;  /* 0x000000b90d00720c */ /* 0x000fe40003f06270 */
[CC--:B------:R-:W-:Y:S02]  /*c660*/  ISETP.GE.AND P1, PT, R4.reuse, R177.reuse, PT ;  /* 0x000000b10400720c */ /* 0x0c0fe40003f26270 */
[----:B------:R-:W-:Y:S02]  /*c670*/  FSEL R207, R31, -INF , P0 ;  /* 0xff8000001fcf7808 */ /* 0x000fe40000000000 */
[----:B------:R-:W-:Y:S02]  /*c680*/  ISETP.GE.AND P0, PT, R4, R178, PT ;  /* 0x000000b20400720c */ /* 0x000fe40003f06270 */
[----:B------:R-:W-:Y:S07]  /*c690*/  LOP3.LUT R190, R190, 0xfffff7ff, RZ, 0xc0, !PT ;  /* 0xfffff7ffbebe7812 */ /* 0x000fee00078ec0ff */
[----:B------:R-:W-:Y:S02]  /*c6a0*/  @P1 LOP3.LUT R190, R190, 0x800, RZ, 0xfc, !PT ;  /* 0x00000800bebe1812 */ /* 0x000fe400078efcff */
[-C--:B------:R-:W-:Y:S02]  /*c6b0*/  ISETP.GE.AND P1, PT, R8, R177.reuse, PT ;  /* 0x000000b10800720c */ /* 0x080fe40003f26270 */
[----:B------:R-:W-:Y:S02]  /*c6c0*/  @P0 LOP3.LUT R191, R191, 0x8, RZ, 0xfc, !PT ;  /* 0x00000008bfbf0812 */ /* 0x000fe400078efcff */
[----:B------:R-:W-:Y:S02]  /*c6d0*/  ISETP.GE.AND P0, PT, R12, R186, PT ;  /* 0x000000ba0c00720c */ /* 0x000fe40003f06270 */
[----:B------:R-:W-:Y:S02]  /*c6e0*/  LOP3.LUT R191, R191, 0xfffffffb, RZ, 0xc0, !PT ;  /* 0xfffffffbbfbf7812 */ /* 0x000fe400078ec0ff */
[----:B------:R-:W-:Y:S02]  /*c6f0*/  FSEL R32, R32, -INF , P0 ;  /* 0xff80000020207808 */ /* 0x000fe40000000000 */
        /* <DEDUP_REMOVED lines=9> */
[----:B------:R-:W-:Y:S02]  /*c790*/  FSEL R33, R33, -INF , P0 ;  /* 0xff80000021217808 */ /* 0x000fe40000000000 */
[-C--:B------:R-:W-:Y:S02]  /*c7a0*/  ISETP.GE.AND P0, PT, R12, R185.reuse, PT ;  /* 0x000000b90c00720c */ /* 0x080fe40003f06270 */
[----:B------:R-:W-:Y:S02]  /*c7b0*/  @P1 LOP3.LUT R190, R190, 0x200, RZ, 0xfc, !PT ;  /* 0x00000200bebe1812 */ /* 0x000fe400078efcff */
[----:B------:R-:W-:Y:S02]  /*c7c0*/  FSEL R34, R34, -INF , P0 ;  /* 0xff80000022227808 */ /* 0x000fe40000000000 */
[----:B------:R-:W-:Y:S02]  /*c7d0*/  ISETP.GE.AND P0, PT, R8, R185, PT ;  /* 0x000000b90800720c */ /* 0x000fe40003f06270 */
[----:B------:R-:W-:Y:S02]  /*c7e0*/  ISETP.GE.AND P1, PT, R9, R177, PT ;  /* 0x000000b10900720c */ /* 0x000fe40003f26270 */
[----:B------:R-:W-:Y:S02]  /*c7f0*/  FSEL R4, R35, -INF , P0 ;  /* 0xff80000023047808 */ /* 0x000fe40000000000 */
[C---:B------:R-:W-:Y:S02]  /*c800*/  ISETP.GE.AND P0, PT, R189.reuse, R186, PT ;  /* 0x000000babd00720c */ /* 0x040fe40003f06270 */
[----:B------:R-:W-:Y:S02]  /*c810*/  LOP3.LUT R190, R190, 0xfffffeff, RZ, 0xc0, !PT ;  /* 0xfffffeffbebe7812 */ /* 0x000fe400078ec0ff */
[----:B------:R-:W-:Y:S02]  /*c820*/  FSEL R205, R36, -INF , P0 ;  /* 0xff80000024cd7808 */ /* 0x000fe40000000000 */
[C---:B------:R-:W-:Y:S03]  /*c830*/  ISETP.GE.AND P0, PT, R189.reuse, R185, PT ;  /* 0x000000b9bd00720c */ /* 0x040fe60003f06270 */
[----:B------:R-:W-:Y:S02]  /*c840*/  @P1 LOP3.LUT R190, R190, 0x100, RZ, 0xfc, !PT ;  /* 0x00000100bebe1812 */ /* 0x000fe400078efcff */
[----:B------:R-:W-:Y:S02]  /*c850*/  FSEL R151, R38, -INF , P0 ;  /* 0xff80000026977808 */ /* 0x000fe40000000000 */
[----:B------:R-:W-:Y:S01]  /*c860*/  ISETP.GE.AND P0, PT, R16, R178, PT ;  /* 0x000000b21000720c */ /* 0x000fe20003f06270 */
[----:B------:R-:W-:Y:S01]  /*c870*/  VIADD R16, R189, 0x9 ;  /* 0x00000009bd107836 */ /* 0x000fe20000000000 */
[----:B------:R-:W-:Y:S02]  /*c880*/  LOP3.LUT R190, R190, 0x7fffffff, RZ, 0xc0, !PT ;  /* 0x7fffffffbebe7812 */ /* 0x000fe400078ec0ff */
[-C--:B------:R-:W-:Y:S02]  /*c890*/  ISETP.GE.AND P1, PT, R15, R177.reuse, PT ;  /* 0x000000b10f00720c */ /* 0x080fe40003f26270 */
[----:B------:R-:W-:Y:S04]  /*c8a0*/  ISETP.GE.AND P2, PT, R16, R177, PT ;  /* 0x000000b11000720c */ /* 0x000fe80003f46270 */
[----:B------:R-:W-:Y:S03]  /*c8b0*/  P2R R36, PR, RZ, 0x4 ;  /* 0x00000004ff247803 */ /* 0x000fe60000000000 */
[----:B------:R-:W-:Y:S02]  /*c8c0*/  @P0 LOP3.LUT R191, R191, 0x2, RZ, 0xfc, !PT ;  /* 0x00000002bfbf0812 */ /* 0x000fe400078efcff */
[----:B------:R-:W-:Y:S02]  /*c8d0*/  ISETP.GE.AND P0, PT, R17, R186, PT ;  /* 0x000000ba1100720c */ /* 0x000fe40003f06270 */
[----:B------:R-:W-:Y:S02]  /*c8e0*/  LOP3.LUT R191, R191, 0xfffffffe, RZ, 0xc0, !PT ;  /* 0xfffffffebfbf7812 */ /* 0x000fe400078ec0ff */
[----:B------:R-:W-:Y:S02]  /*c8f0*/  FSEL R37, R37, -INF , P0 ;  /* 0xff80000025257808 */ /* 0x000fe40000000000 */
[----:B------:R-:W-:Y:S04]  /*c900*/  ISETP.GE.AND P0, PT, R17, R185, PT ;  /* 0x000000b91100720c */ /* 0x000fe80003f06270 */
[----:B------:R-:W-:Y:S02]  /*c910*/  FSEL R39, R39, -INF , P0 ;  /* 0xff80000027277808 */ /* 0x000fe40000000000 */
[----:B------:R-:W-:Y:S01]  /*c920*/  ISETP.GE.AND P0, PT, R9, R178, PT ;  /* 0x000000b20900720c */ /* 0x000fe20003f06270 */
[----:B------:R-:W-:Y:S11]  /*c930*/  VIADD R9, R189, 0x8 ;  /* 0x00000008bd097836 */ /* 0x000ff60000000000 */
[----:B------:R-:W-:Y:S01]  /*c940*/  @!UPT UIADD3 URZ, UPT, UPT, URZ, URZ, URZ ;  /* 0x000000fffffff290 */ /* 0x000fe2000fffe0ff */
[----:B------:R-:W-:Y:S02]  /*c950*/  @P0 LOP3.LUT R191, R191, 0x1, RZ, 0xfc, !PT ;  /* 0x00000001bfbf0812 */ /* 0x000fe400078efcff */
[----:B------:R-:W-:Y:S04]  /*c960*/  ISETP.GE.AND P0, PT, R9, R186, PT ;  /* 0x000000ba0900720c */ /* 0x000fe80003f06270 */
[----:B------:R-:W-:Y:S02]  /*c970*/  FSEL R40, R40, -INF , P0 ;  /* 0xff80000028287808 */ /* 0x000fe40000000000 */
[----:B------:R-:W-:Y:S01]  /*c980*/  ISETP.GE.AND P0, PT, R15, R178, PT ;  /* 0x000000b20f00720c */ /* 0x000fe20003f06270 */
[----:B------:R-:W-:Y:S05]  /*c990*/  VIADD R15, R189, 0x19 ;  /* 0x00000019bd0f7836 */ /* 0x000fea0000000000 */
[----:B------:R-:W-:Y:S04]  /*c9a0*/  ISETP.GE.AND P3, PT, R15, R177, PT ;  /* 0x000000b10f00720c */ /* 0x000fe80003f66270 */
[----:B------:R-:W-:Y:S02]  /*c9b0*/  P2R R126, PR, RZ, 0x8 ;  /* 0x00000008ff7e7803 */ /* 0x000fe40000000000 */
[----:B------:R-:W-:Y:S02]  /*c9c0*/  LOP3.LUT P3, RZ, R191, 0x80, RZ, 0xc0, !PT ;  /* 0x00000080bfff7812 */ /* 0x000fe4000786c0ff */
        /* <DEDUP_REMOVED lines=8> */
[-C--:B------:R-:W-:Y:S02]  /*ca50*/  ISETP.GE.AND P1, PT, R5, R177.reuse, PT ;  /* 0x000000b10500720c */ /* 0x080fe40003f26270 */
[----:B------:R-:W-:Y:S02]  /*ca60*/  FSEL R43, R43, -INF , P0 ;  /* 0xff8000002b2b7808 */ /* 0x000fe40000000000 */
[----:B------:R-:W-:Y:S01]  /*ca70*/  ISETP.GE.AND P0, PT, R5, R178, PT ;  /* 0x000000b20500720c */ /* 0x000fe20003f06270 */
[----:B------:R-:W-:Y:S01]  /*ca80*/  VIADD R5, R189, 0x10 ;  /* 0x00000010bd057836 */ /* 0x000fe20000000000 */
[----:B------:R-:W-:Y:S02]  /*ca90*/  LOP3.LUT R190, R190, 0xbfffffff, RZ, 0xc0, !PT ;  /* 0xbfffffffbebe7812 */ /* 0x000fe400078ec0ff */
[----:B------:R-:W-:Y:S02]  /*caa0*/  FSEL R27, R122, -INF , !P3 ;  /* 0xff8000007a1b7808 */ /* 0x000fe40005800000 */
[-C--:B------:R-:W-:Y:S04]  /*cab0*/  ISETP.GE.AND P6, PT, R5, R177.reuse, PT ;  /* 0x000000b10500720c */ /* 0x080fe80003fc6270 */
[----:B------:R-:W-:Y:S02]  /*cac0*/  P2R R38, PR, RZ, 0x40 ;  /* 0x00000040ff267803 */ /* 0x000fe40000000000 */
[----:B------:R-:W-:Y:S02]  /*cad0*/  LOP3.LUT P6, RZ, R191, 0x10, RZ, 0xc0, !PT ;  /* 0x00000010bfff7812 */ /* 0x000fe400078cc0ff */
[----:B------:R-:W-:Y:S02]  /*cae0*/  @P0 LOP3.LUT R190, R190, 0x40000000, RZ, 0xfc, !PT ;  /* 0x40000000bebe0812 */ /* 0x000fe400078efcff */
[----:B------:R-:W-:Y:S02]  /*caf0*/  ISETP.GE.AND P0, PT, R5, R186, PT ;  /* 0x000000ba0500720c */ /* 0x000fe40003f06270 */
[----:B------:R-:W-:Y:S02]  /*cb00*/  LOP3.LUT R190, R190, 0xffffffbf, RZ, 0xc0, !PT ;  /* 0xffffffbfbebe7812 */ /* 0x000fe400078ec0ff */
[----:B------:R-:W-:Y:S02]  /*cb10*/  FSEL R44, R44, -INF , P0 ;  /* 0xff8000002c2c7808 */ /* 0x000fe40000000000 */
[C---:B------:R-:W-:Y:S02]  /*cb20*/  ISETP.GE.AND P0, PT, R13.reuse, R178, PT ;  /* 0x000000b20d00720c */ /* 0x040fe40003f06270 */
[----:B------:R-:W-:Y:S02]  /*cb30*/  @P1 LOP3.LUT R190, R190, 0x40, RZ, 0xfc, !PT ;  /* 0x00000040bebe1812 */ /* 0x000fe400078efcff */
[-C--:B------:R-:W-:Y:S01]  /*cb40*/  ISETP.GE.AND P1, PT, R13, R177.reuse, PT ;  /* 0x000000b10d00720c */ /* 0x080fe20003f26270 */
[----:B------:R-:W-:Y:S01]  /*cb50*/  VIADD R13, R189, 0x11 ;  /* 0x00000011bd0d7836 */ /* 0x000fe20000000000 */
[----:B------:R-:W-:Y:S02]  /*cb60*/  LOP3.LUT R190, R190, 0xdfffffff, RZ, 0xc0, !PT ;  /* 0xdfffffffbebe7812 */ /* 0x000fe400078ec0ff */
[----:B------:R-:W-:Y:S02]  /*cb70*/  FSEL R245, R245, -INF , !P6 ;  /* 0xff800000f5f57808 */ /* 0x000fe40007000000 */
[----:B------:R-:W-:Y:S02]  /*cb80*/  ISETP.GE.AND P5, PT, R13, R177, PT ;  /* 0x000000b10d00720c */ /* 0x000fe40003fa6270 */
        /* <DEDUP_REMOVED lines=11> */
[----:B------:R-:W-:Y:S01]  /*cc40*/  ISETP.GE.AND P0, PT, R12, R178, PT ;  /* 0x000000b20c00720c */ /* 0x000fe20003f06270 */
[----:B------:R-:W-:Y:S01]  /*cc50*/  VIADD R12, R189, 0x18 ;  /* 0x00000018bd0c7836 */ /* 0x000fe20000000000 */
[----:B------:R-:W-:Y:S02]  /*cc60*/  LOP3.LUT R190, R190, 0xefffffff, RZ, 0xc0, !PT ;  /* 0xefffffffbebe7812 */ /* 0x000fe400078ec0ff */
[----:B------:R-:W-:Y:S02]  /*cc70*/  FSEL R243, R243, -INF , !P6 ;  /* 0xff800000f3f37808 */ /* 0x000fe40007000000 */
[-C--:B------:R-:W-:Y:S07]  /*cc80*/  ISETP.GE.AND P4, PT, R12, R177.reuse, PT ;  /* 0x000000b10c00720c */ /* 0x080fee0003f86270 */
[----:B------:R-:W-:Y:S02]  /*cc90*/  @P0 LOP3.LUT R190, R190, 0x10000000, RZ, 0xfc, !PT ;  /* 0x10000000bebe0812 */ /* 0x000fe400078efcff */
[----:B------:R-:W-:Y:S02]  /*cca0*/  ISETP.GE.AND P0, PT, R12, R186, PT ;  /* 0x000000ba0c00720c */ /* 0x000fe40003f06270 */
[----:B------:R-:W-:Y:S02]  /*ccb0*/  LOP3.LUT R190, R190, 0xffffffef, RZ, 0xc0, !PT ;  /* 0xffffffefbebe7812 */ /* 0x000fe400078ec0ff */
[----:B------:R-:W-:Y:S02]  /*ccc0*/  FSEL R48, R48, -INF , P0 ;  /* 0xff80000030307808 */ /* 0x000fe40000000000 */
[-C--:B------:R-:W-:Y:S02]  /*ccd0*/  ISETP.GE.AND P0, PT, R8, R178.reuse, PT ;  /* 0x000000b20800720c */ /* 0x080fe40003f06270 */
[----:B------:R-:W-:Y:S02]  /*cce0*/  @P1 LOP3.LUT R190, R190, 0x10, RZ, 0xfc, !PT ;  /* 0x00000010bebe1812 */ /* 0x000fe400078efcff */
[----:B------:R-:W-:Y:S01]  /*ccf0*/  ISETP.GE.AND P1, PT, R8, R177, PT ;  /* 0x000000b10800720c */ /* 0x000fe20003f26270 */
[----:B------:R-:W-:Y:S01]  /*cd00*/  VIADD R8, R189, 0x20 ;  /* 0x00000020bd087836 */ /* 0x000fe20000000000 */
[----:B------:R-:W-:Y:S04]  /*cd10*/  LOP3.LUT R190, R190, 0xf7ffffff, RZ, 0xc0, !PT ;  /* 0xf7ffffffbebe7812 */ /* 0x000fe800078ec0ff */
[----:B------:R-:W-:Y:S03]  /*cd20*/  ISETP.GE.AND P2, PT, R8, R178, PT ;  /* 0x000000b20800720c */ /* 0x000fe60003f46270 */
        /* <DEDUP_REMOVED lines=8> */
[----:B------:R-:W-:Y:S02]  /*cdb0*/  LOP3.LUT R190, R190, 0xfbffffff, RZ, 0xc0, !PT ;  /* 0xfbffffffbebe7812 */ /* 0x000fe400078ec0ff */
[----:B------:R-:W-:Y:S02]  /*cdc0*/  FSEL R51, R51, -INF , P0 ;  /* 0xff80000033337808 */ /* 0x000fe40000000000 */
[C---:B------:R-:W-:Y:S02]  /*cdd0*/  ISETP.GE.AND P0, PT, R17.reuse, R178, PT ;  /* 0x000000b21100720c */ /* 0x040fe40003f06270 */
[-C--:B------:R-:W-:Y:S01]  /*cde0*/  ISETP.GE.AND P1, PT, R17, R177.reuse, PT ;  /* 0x000000b11100720c */ /* 0x080fe20003f26270 */
[----:B------:R-:W-:Y:S01]  /*cdf0*/  VIADD R17, R189, 0x38 ;  /* 0x00000038bd117836 */ /* 0x000fe20000000000 */
[----:B------:R-:W-:Y:S02]  /*ce00*/  P2R R127, PR, RZ, 0x4 ;  /* 0x00000004ff7f7803 */ /* 0x000fe40000000000 */
[----:B------:R-:W-:Y:S04]  /*ce10*/  LOP3.LUT P2, RZ, R191, 0x100, RZ, 0xc0, !PT ;  /* 0x00000100bfff7812 */ /* 0x000fe8000784c0ff */
[----:B------:R-:W-:Y:S03]  /*ce20*/  FSEL R31, R124, -INF , !P2 ;  /* 0xff8000007c1f7808 */ /* 0x000fe60005000000 */
[----:B------:R-:W-:Y:S02]  /*ce30*/  @P0 LOP3.LUT R190, R190, 0x4000000, RZ, 0xfc, !PT ;  /* 0x04000000bebe0812 */ /* 0x000fe400078efcff */
[----:B------:R-:W-:Y:S02]  /*ce40*/  ISETP.GE.AND P0, PT, R8, R186, PT ;  /* 0x000000ba0800720c */ /* 0x000fe40003f06270 */
[----:B------:R-:W-:Y:S02]  /*ce50*/  LOP3.LUT R190, R190, 0xfffffffb, RZ, 0xc0, !PT ;  /* 0xfffffffbbebe7812 */ /* 0x000fe400078ec0ff */
[----:B------:R-:W-:Y:S02]  /*ce60*/  FSEL R52, R52, -INF , P0 ;  /* 0xff80000034347808 */ /* 0x000fe40000000000 */
[C---:B------:R-:W-:Y:S02]  /*ce70*/  ISETP.GE.AND P0, PT, R9.reuse, R178, PT ;  /* 0x000000b20900720c */ /* 0x040fe40003f06270 */
[----:B------:R-:W-:Y:S02]  /*ce80*/  @P1 LOP3.LUT R190, R190, 0x4, RZ, 0xfc, !PT ;  /* 0x00000004bebe1812 */ /* 0x000fe400078efcff */
[----:B------:R-:W-:Y:S01]  /*ce90*/  ISETP.GE.AND P1, PT, R9, R177, PT ;  /* 0x000000b10900720c */ /* 0x000fe20003f26270 */
[----:B------:R-:W-:Y:S01]  /*cea0*/  VIADD R9, R189, 0x21 ;  /* 0x00000021bd097836 */ /* 0x000fe20000000000 */
        /* <DEDUP_REMOVED lines=11> */
[----:B------:R-:W-:Y:S01]  /*cf60*/  ISETP.GE.AND P0, PT, R16, R178, PT ;  /* 0x000000b21000720c */ /* 0x000fe20003f06270 */
[----:B------:R-:W-:Y:S01]  /*cf70*/  VIADD R16, R189, 0x28 ;  /* 0x00000028bd107836 */ /* 0x000fe20000000000 */
[----:B------:R-:W-:Y:S04]  /*cf80*/  ISETP.GE.AND P1, PT, R8, R177, PT ;  /* 0x000000b10800720c */ /* 0x000fe80003f26270 */
[----:B------:R-:W-:Y:S02]  /*cf90*/  P2R R128, PR, RZ, 0x2 ;  /* 0x00000002ff807803 */ /* 0x000fe40000000000 */
[----:B------:R-:W-:Y:S04]  /*cfa0*/  LOP3.LUT P1, RZ, R191, 0x200, RZ, 0xc0, !PT ;  /* 0x00000200bfff7812 */ /* 0x000fe8000782c0ff */
[----:B------:R-:W-:Y:S02]  /*cfb0*/  FSEL R35, R120, -INF , !P1 ;  /* 0xff80000078237808 */ /* 0x000fe40004800000 */
[----:B------:R-:W-:Y:S02]  /*cfc0*/  @P0 LOP3.LUT R190, R190, 0x1000000, RZ, 0xfc, !PT ;  /* 0x01000000bebe0812 */ /* 0x000fe400078efcff */
[----:B------:R-:W-:Y:S02]  /*cfd0*/  ISETP.GE.AND P0, PT, R16, R186, PT ;  /* 0x000000ba1000720c */ /* 0x000fe40003f06270 */
[----:B------:R-:W-:Y:S02]  /*cfe0*/  LOP3.LUT R190, R190, 0xff7fffff, RZ, 0xc0, !PT ;  /* 0xff7fffffbebe7812 */ /* 0x000fe400078ec0ff */
[----:B------:R-:W-:Y:S02]  /*cff0*/  FSEL R56, R56, -INF , P0 ;  /* 0xff80000038387808 */ /* 0x000fe40000000000 */
[----:B------:R-:W-:Y:S01]  /*d000*/  ISETP.GE.AND P0, PT, R5, R178, PT ;  /* 0x000000b20500720c */ /* 0x000fe20003f06270 */
[----:B------:R-:W-:Y:S11]  /*d010*/  VIADD R5, R189, 0x29 ;  /* 0x00000029bd057836 */ /* 0x000ff60000000000 */
[----:B------:R-:W-:Y:S01]  /*d020*/  @!UPT UIADD3 URZ, UPT, UPT, URZ, URZ, URZ ;  /* 0x000000fffffff290 */ /* 0x000fe2000fffe0ff */
[----:B------:R-:W-:Y:S02]  /*d030*/  @P0 LOP3.LUT R190, R190, 0x800000, RZ, 0xfc, !PT ;  /* 0x00800000bebe0812 */ /* 0x000fe400078efcff */
[----:B------:R-:W-:Y:S02]  /*d040*/  ISETP.GE.AND P0, PT, R5, R186, PT ;  /* 0x000000ba0500720c */ /* 0x000fe40003f06270 */
[----:B------:R-:W-:Y:S02]  /*d050*/  LOP3.LUT R190, R190, 0xffbfffff, RZ, 0xc0, !PT ;  /* 0xffbfffffbebe7812 */ /* 0x000fe400078ec0ff */
[----:B------:R-:W-:Y:S02]  /*d060*/  FSEL R130, R57, -INF , P0 ;  /* 0xff80000039827808 */ /* 0x000fe40000000000 */
[-C--:B------:R-:W-:Y:S02]  /*d070*/  ISETP.GE.AND P0, PT, R16, R185.reuse, PT ;  /* 0x000000b91000720c */ /* 0x080fe40003f06270 */
[----:B------:R-:W-:Y:S02]  /*d080*/  P2R R57, PR, RZ, 0x20 ;  /* 0x00000020ff397803 */ /* 0x000fe40000000000 */
[----:B------:R-:W-:Y:S02]  /*d090*/  FSEL R58, R58, -INF , P0 ;  /* 0xff8000003a3a7808 */ /* 0x000fe40000000000 */
[-C--:B------:R-:W-:Y:S02]  /*d0a0*/  ISETP.GE.AND P0, PT, R5, R185.reuse, PT ;  /* 0x000000b90500720c */ /* 0x080fe40003f06270 */
[-C--:B------:R-:W-:Y:S02]  /*d0b0*/  ISETP.GE.AND P5, PT, R15, R178.reuse, PT ;  /* 0x000000b20f00720c */ /* 0x080fe40003fa6270 */
[----:B------:R-:W-:Y:S02]  /*d0c0*/  FSEL R123, R59, -INF , P0 ;  /* 0xff8000003b7b7808 */ /* 0x000fe40000000000 */
[----:B------:R-:W-:Y:S01]  /*d0d0*/  ISETP.GE.AND P0, PT, R13, R178, PT ;  /* 0x000000b20d00720c */ /* 0x000fe20003f06270 */
[----:B------:R-:W-:Y:S01]  /*d0e0*/  VIADD R13, R189, 0x30 ;  /* 0x00000030bd0d7836 */ /* 0x000fe20000000000 */
[----:B------:R-:W-:Y:S02]  /*d0f0*/  P2R R125, PR, RZ, 0x20 ;  /* 0x00000020ff7d7803 */ /* 0x000fe40000000000 */
[----:B------:R-:W-:Y:S02]  /*d100*/  LOP3.LUT P5, RZ, R191, 0x40, RZ, 0xc0, !PT ;  /* 0x00000040bfff7812 */ /* 0x000fe400078ac0ff */
[----:B------:R-:W-:Y:S02]  /*d110*/  P2R R59, PR, RZ, 0x10 ;  /* 0x00000010ff3b7803 */ /* 0x000fe40000000000 */
[----:B------:R-:W-:Y:S02]  /*d120*/  FSEL R249, R249, -INF , !P5 ;  /* 0xff800000f9f97808 */ /* 0x000fe40006800000 */
[----:B------:R-:W-:Y:S03]  /*d130*/  LOP3.LUT P4, RZ, R191, 0x20, RZ, 0xc0, !PT ;  /* 0x00000020bfff7812 */ /* 0x000fe6000788c0ff */
[----:B------:R-:W-:Y:S02]  /*d140*/  @P0 LOP3.LUT R190, R190, 0x400000, RZ, 0xfc, !PT ;  /* 0x00400000bebe0812 */ /* 0x000fe400078efcff */
[----:B------:R-:W-:Y:S02]  /*d150*/  ISETP.GE.AND P0, PT, R13, R186, PT ;  /* 0x000000ba0d00720c */ /* 0x000fe40003f06270 */
[----:B------:R-:W-:Y:S02]  /*d160*/  LOP3.LUT R190, R190, 0xffdfffff, RZ, 0xc0, !PT ;  /* 0xffdfffffbebe7812 */ /* 0x000fe400078ec0ff */
[----:B------:R-:W-:Y:S02]  /*d170*/  FSEL R60, R60, -INF , P0 ;  /* 0xff8000003c3c7808 */ /* 0x000fe40000000000 */
[----:B------:R-:W-:Y:S01]  /*d180*/  ISETP.GE.AND P0, PT, R12, R178, PT ;  /* 0x000000b20c00720c */ /* 0x000fe20003f06270 */
[----:B------:R-:W-:Y:S01]  /*d190*/  VIADD R12, R189, 0x31 ;  /* 0x00000031bd0c7836 */ /* 0x000fe20000000000 */
[----:B------:R-:W-:Y:S11]  /*d1a0*/  FSEL R247, R247, -INF , !P4 ;  /* 0xff800000f7f77808 */ /* 0x000ff60006000000 */
[----:B------:R-:W-:Y:S02]  /*d1b0*/  @P0 LOP3.LUT R190, R190, 0x200000, RZ, 0xfc, !PT ;  /* 0x00200000bebe0812 */ /* 0x000fe400078efcff */
[-C--:B------:R-:W-:Y:S02]  /*d1c0*/  ISETP.GE.AND P0, PT, R12, R186.reuse, PT ;  /* 0x000000ba0c00720c */ /* 0x080fe40003f06270 */
[----:B------:R-:W-:Y:S02]  /*d1d0*/  LOP3.LUT P1, RZ, R190, 0x800000, RZ, 0xc0, !PT ;  /* 0x00800000beff7812 */ /* 0x000fe4000782c0ff */
[----:B------:R-:W-:Y:S02]  /*d1e0*/  FSEL R61, R61, -INF , P0 ;  /* 0xff8000003d3d7808 */ /* 0x000fe40000000000 */
[-C--:B------:R-:W-:Y:S02]  /*d1f0*/  ISETP.GE.AND P0, PT, R13, R185.reuse, PT ;  /* 0x000000b90d00720c */ /* 0x080fe40003f06270 */
[----:B------:R-:W-:Y:S02]  /*d200*/  P2R R120, PR, RZ, 0x2 ;  /* 0x00000002ff787803 */ /* 0x000fe40000000000 */
[----:B------:R-:W-:Y:S02]  /*d210*/  FSEL R62, R62, -INF , P0 ;  /* 0xff8000003e3e7808 */ /* 0x000fe40000000000 */
[----:B------:R-:W-:Y:S02]  /*d220*/  ISETP.GE.AND P0, PT, R12, R185, PT ;  /* 0x000000b90c00720c */ /* 0x000fe40003f06270 */
[----:B------:R-:W-:Y:S02]  /*d230*/  LOP3.LUT P1, RZ, R190, 0x80, RZ, 0xc0, !PT ;  /* 0x00000080beff7812 */ /* 0x000fe4000782c0ff */
[----:B------:R-:W-:Y:S02]  /*d240*/  FSEL R63, R63, -INF , P0 ;  /* 0xff8000003f3f7808 */ /* 0x000fe40000000000 */
[-C--:B------:R-:W-:Y:S02]  /*d250*/  ISETP.GE.AND P0, PT, R20, R186.reuse, PT ;  /* 0x000000ba1400720c */ /* 0x080fe40003f06270 */
[----:B------:R-:W-:Y:S02]  /*d260*/  LOP3.LUT P5, RZ, R190, 0x20, RZ, 0xc0, !PT ;  /* 0x00000020beff7812 */ /* 0x000fe400078ac0ff */
[----:B------:R-:W-:Y:S02]  /*d270*/  FSEL R65, R65, -INF , P0 ;  /* 0xff80000041417808 */ /* 0x000fe40000000000 */
[----:B------:R-:W-:Y:S02]  /*d280*/  ISETP.GE.AND P0, PT, R17, R186, PT ;  /* 0x000000ba1100720c */ /* 0x000fe40003f06270 */
[----:B------:R-:W-:Y:S02]  /*d290*/  FSEL R207, R207, -INF , !P5 ;  /* 0xff800000cfcf7808 */ /* 0x000fe40006800000 */
[----:B------:R-:W-:Y:S02]  /*d2a0*/  FSEL R64, R64, -INF , P0 ;  /* 0xff80000040407808 */ /* 0x000fe40000000000 */
[-C--:B------:R-:W-:Y:S02]  /*d2b0*/  ISETP.GE.AND P0, PT, R189, R178.reuse, PT ;  /* 0x000000b2bd00720c */ /* 0x080fe40003f06270 */
[----:B------:R-:W-:Y:S02]  /*d2c0*/  ISETP.NE.AND P5, PT, R125, RZ, PT ;  /* 0x000000ff7d00720c */ /* 0x000fe40003fa5270 */
[----:B------:R-:W-:Y:S02]  /*d2d0*/  FSEL R205, R205, -INF , !P0 ;  /* 0xff800000cdcd7808 */ /* 0x000fe40004000000 */
[C---:B------:R-:W-:Y:S01]  /*d2e0*/  ISETP.GE.AND P0, PT, R189.reuse, R177, PT ;  /* 0x000000b1bd00720c */ /* 0x040fe20003f06270 */
[----:B------:R-:W-:Y:S01]  /*d2f0*/  VIADD R189, R189, 0xffffff80 ;  /* 0xffffff80bdbd7836 */ /* 0x000fe20000000000 */
[----:B------:R-:W-:Y:S02]  /*d300*/  LOP3.LUT P2, RZ, R190, 0x400000, RZ, 0xc0, !PT ;  /* 0x00400000beff7812 */ /* 0x000fe4000784c0ff */
[----:B------:R-:W-:Y:S02]  /*d310*/  FSEL R151, R151, -INF , !P0 ;  /* 0xff80000097977808 */ /* 0x000fe40004000000 */
[----:B------:R-:W-:Y:S02]  /*d320*/  ISETP.GE.AND P0, PT, R20, R185, PT ;  /* 0x000000b91400720c */ /* 0x000fe40003f06270 */
[----:B------:R-:W-:Y:S02]  /*d330*/  FSEL R147, R45, -INF , !P2 ;  /* 0xff8000002d937808 */ /* 0x000fe40005000000 */
[----:B------:R-:W-:Y:S02]  /*d340*/  FSEL R67, R67, -INF , P0 ;  /* 0xff80000043437808 */ /* 0x000fe40000000000 */
[----:B------:R-:W-:Y:S02]  /*d350*/  LOP3.LUT P0, RZ, R191, 0x400, RZ, 0xc0, !PT ;  /* 0x00000400bfff7812 */ /* 0x000fe4000780c0ff */
[----:B------:R-:W-:Y:S02]  /*d360*/  ISETP.NE.AND P2, PT, R127, RZ, PT ;  /* 0x000000ff7f00720c */ /* 0x000fe40003f45270 */
[----:B------:R-:W-:Y:S02]  /*d370*/  FSEL R8, R121, -INF , !P0 ;  /* 0xff80000079087808 */ /* 0x000fe40004000000 */
[----:B------:R-:W-:Y:S02]  /*d380*/  P2R R121, PR, RZ, 0x2 ;  /* 0x00000002ff797803 */ /* 0x000fe40000000000 */
[C---:B------:R-:W-:Y:S02]  /*d390*/  LOP3.LUT P1, RZ, R190.reuse, 0x100, RZ, 0xc0, !PT ;  /* 0x00000100beff7812 */ /* 0x040fe4000782c0ff */
[C---:B------:R-:W-:Y:S02]  /*d3a0*/  LOP3.LUT P0, RZ, R190.reuse, 0x8, RZ, 0xc0, !PT ;  /* 0x00000008beff7812 */ /* 0x040fe4000780c0ff */
[----:B------:R-:W-:Y:S02]  /*d3b0*/  P2R R122, PR, RZ, 0x2 ;  /* 0x00000002ff7a7803 */ /* 0x000fe40000000000 */
[C---:B------:R-:W-:Y:S02]  /*d3c0*/  LOP3.LUT P1, RZ, R190.reuse, 0x1000000, RZ, 0xc0, !PT ;  /* 0x01000000beff7812 */ /* 0x040fe4000782c0ff */
[C---:B------:R-:W-:Y:S02]  /*d3d0*/  LOP3.LUT P4, RZ, R190.reuse, 0x200000, RZ, 0xc0, !PT ;  /* 0x00200000beff7812 */ /* 0x040fe4000788c0ff */
[----:B------:R-:W-:Y:S02]  /*d3e0*/  P2R R124, PR, RZ, 0x2 ;  /* 0x00000002ff7c7803 */ /* 0x000fe40000000000 */
[C---:B------:R-:W-:Y:S02]  /*d3f0*/  LOP3.LUT P1, RZ, R190.reuse, 0x2000000, RZ, 0xc0, !PT ;  /* 0x02000000beff7812 */ /* 0x040fe4000782c0ff */
[C---:B------:R-:W-:Y:S02]  /*d400*/  LOP3.LUT P3, RZ, R190.reuse, 0x40, RZ, 0xc0, !PT ;  /* 0x00000040beff7812 */ /* 0x040fe4000786c0ff */
[----:B------:R-:W-:Y:S02]  /*d410*/  P2R R129, PR, RZ, 0x2 ;  /* 0x00000002ff817803 */ /* 0x000fe40000000000 */
[----:B------:R-:W-:Y:S02]  /*d420*/  LOP3.LUT P1, RZ, R190, 0x200, RZ, 0xc0, !PT ;  /* 0x00000200beff7812 */ /* 0x000fe4000782c0ff */
[----:B------:R-:W-:Y:S02]  /*d430*/  FSEL R209, R30, -INF , !P3 ;  /* 0xff8000001ed17808 */ /* 0x000fe40005800000 */
[----:B------:R-:W-:Y:S02]  /*d440*/  P2R R131, PR, RZ, 0x2 ;  /* 0x00000002ff837803 */ /* 0x000fe40000000000 */
[C---:B------:R-:W-:Y:S02]  /*d450*/  LOP3.LUT P1, RZ, R190.reuse, 0x400, RZ, 0xc0, !PT ;  /* 0x00000400beff7812 */ /* 0x040fe4000782c0ff */
[C---:B------:R-:W-:Y:S02]  /*d460*/  LOP3.LUT P6, RZ, R190.reuse, 0x10, RZ, 0xc0, !PT ;  /* 0x00000010beff7812 */ /* 0x040fe400078cc0ff */
[----:B------:R-:W-:Y:S02]  /*d470*/  P2R R132, PR, RZ, 0x2 ;  /* 0x00000002ff847803 */ /* 0x000fe40000000000 */
[----:B------:R-:W-:Y:S02]  /*d480*/  LOP3.LUT P1, RZ, R190, 0x4000000, RZ, 0xc0, !PT ;  /* 0x04000000beff7812 */ /* 0x000fe4000782c0ff */
[----:B------:R-:W-:Y:S02]  /*d490*/  ISETP.NE.AND P3, PT, R126, RZ, PT ;  /* 0x000000ff7e00720c */ /* 0x000fe40003f65270 */
[----:B------:R-:W-:Y:S02]  /*d4a0*/  P2R R133, PR, RZ, 0x2 ;  /* 0x00000002ff857803 */ /* 0x000fe40000000000 */
[C---:B------:R-:W-:Y:S04]  /*d4b0*/  LOP3.LUT P1, RZ, R190.reuse, 0x800, RZ, 0xc0, !PT ;  /* 0x00000800beff7812 */ /* 0x040fe8000782c0ff */
        /* <DEDUP_REMOVED lines=25> */
[----:B------:R-:W-:Y:S04]  /*d650*/  LOP3.LUT P1, RZ, R190, 0x40000, RZ, 0xc0, !PT ;  /* 0x00040000beff7812 */ /* 0x000fe8000782c0ff */
[----:B------:R-:W-:Y:S02]  /*d660*/  P2R R23, PR, RZ, 0x2 ;  /* 0x00000002ff177803 */ /* 0x000fe40000000000 */
[C---:B------:R-:W-:Y:S04]  /*d670*/  LOP3.LUT P1, RZ, R191.reuse, 0x2, RZ, 0xc0, !PT ;  /* 0x00000002bfff7812 */ /* 0x040fe8000782c0ff */
[----:B------:R-:W-:Y:S02]  /*d680*/  P2R R145, PR, RZ, 0x2 ;  /* 0x00000002ff917803 */ /* 0x000fe40000000000 */
[----:B------:R-:W-:Y:S04]  /*d690*/  LOP3.LUT P1, RZ, R191, 0x4, RZ, 0xc0, !PT ;  /* 0x00000004bfff7812 */ /* 0x000fe8000782c0ff */
[----:B------:R-:W-:Y:S02]  /*d6a0*/  FSEL R233, R233, -INF , !P1 ;  /* 0xff800000e9e97808 */ /* 0x000fe40004800000 */
[----:B------:R-:W-:Y:S02]  /*d6b0*/  ISETP.NE.AND P1, PT, R145, RZ, PT ;  /* 0x000000ff9100720c */ /* 0x000fe40003f25270 */
[----:B------:R-:W-:Y:S02]  /*d6c0*/  FSEL R145, R48, -INF , !P4 ;  /* 0xff80000030917808 */ /* 0x000fe40006000000 */
[----:B------:R-:W-:Y:S02]  /*d6d0*/  FSEL R231, R21, -INF , !P1 ;  /* 0xff80000015e77808 */ /* 0x000fe40004800000 */
[----:B------:R-:W-:Y:S02]  /*d6e0*/  ISETP.NE.AND P1, PT, R23, RZ, PT ;  /* 0x000000ff1700720c */ /* 0x000fe40003f25270 */
[----:B------:R-:W-:Y:S02]  /*d6f0*/  ISETP.NE.AND P4, PT, R59, RZ, PT ;  /* 0x000000ff3b00720c */ /* 0x000fe40003f85270 */
        /* <DEDUP_REMOVED lines=17> */
[-C--:B------:R-:W-:Y:S02]  /*d810*/  ISETP.GE.AND P0, PT, R9, R178.reuse, PT ;  /* 0x000000b20900720c */ /* 0x080fe40003f06270 */
[----:B------:R-:W-:Y:S02]  /*d820*/  FSEL R217, R28, -INF , !P1 ;  /* 0xff8000001cd97808 */ /* 0x000fe40004800000 */
[----:B------:R-:W-:Y:S02]  /*d830*/  ISETP.NE.AND P1, PT, R140, RZ, PT ;  /* 0x000000ff8c00720c */ /* 0x000fe40003f25270 */
[----:B------:R-:W-:Y:S02]  /*d840*/  FMNMX3.FTZ R4, R116, R23, R19, !PT ;  /* 0x0000001774047276 */ /* 0x000fe40007810013 */
[----:B------:R-:W-:Y:S02]  /*d850*/  FSEL R215, R29, -INF , !P1 ;  /* 0xff8000001dd77808 */ /* 0x000fe40004800000 */
[----:B------:R-:W-:Y:S02]  /*d860*/  ISETP.NE.AND P1, PT, R139, RZ, PT ;  /* 0x000000ff8b00720c */ /* 0x000fe40003f25270 */
[----:B------:R-:W-:Y:S02]  /*d870*/  FSEL R139, R47, -INF , !P5 ;  /* 0xff8000002f8b7808 */ /* 0x000fe40006800000 */
[----:B------:R-:W-:Y:S02]  /*d880*/  FSEL R241, R14, -INF , !P1 ;  /* 0xff8000000ef17808 */ /* 0x000fe40004800000 */
[----:B------:R-:W-:Y:S02]  /*d890*/  ISETP.NE.AND P1, PT, R138, RZ, PT ;  /* 0x000000ff8a00720c */ /* 0x000fe40003f25270 */
[----:B------:R-:W-:Y:S02]  /*d8a0*/  ISETP.GE.AND P5, PT, R20, R178, PT ;  /* 0x000000b21400720c */ /* 0x000fe40003fa6270 */
[----:B------:R-:W-:Y:S02]  /*d8b0*/  FSEL R239, R239, -INF , !P1 ;  /* 0xff800000efef7808 */ /* 0x000fe40004800000 */
[----:B------:R-:W-:Y:S02]  /*d8c0*/  ISETP.NE.AND P1, PT, R137, RZ, PT ;  /* 0x000000ff8900720c */ /* 0x000fe40003f25270 */
[----:B------:R-:W-:Y:S02]  /*d8d0*/  FSEL R141, R46, -INF , !P6 ;  /* 0xff8000002e8d7808 */ /* 0x000fe40007000000 */
        /* <DEDUP_REMOVED lines=15> */
[----:B------:R-:W2:Y:S01]  /*d9d0*/  LD.E R53, desc[UR4][R2.64+0xdc] ;  /* 0x0000dc0402357980 */ /* 0x000ea2000c101900 */
[----:B------:R-:W-:Y:S02]  /*d9e0*/  ISETP.NE.AND P2, PT, R36, RZ, PT ;  /* 0x000000ff2400720c */ /* 0x000fe40003f45270 */
[----:B------:R-:W-:Y:S02]  /*d9f0*/  FSEL R225, R22, -INF , !P1 ;  /* 0xff80000016e17808 */ /* 0x000fe40004800000 */
[----:B------:R-:W-:Y:S02]  /*da00*/  FSEL R153, R43, -INF , !P2 ;  /* 0xff8000002b997808 */ /* 0x000fe40005000000 */
[----:B------:R-:W-:Y:S02]  /*da10*/  ISETP.NE.AND P2, PT, R0, RZ, PT ;  /* 0x000000ff0000720c */ /* 0x000fe40003f45270 */
[----:B------:R-:W-:Y:S02]  /*da20*/  FMNMX3.FTZ R0, R117, R8, R35, !PT ;  /* 0x0000000875007276 */ /* 0x000fe40007810023 */
[----:B------:R-:W-:Y:S02]  /*da30*/  ISETP.NE.AND P1, PT, R131, RZ, PT ;  /* 0x000000ff8300720c */ /* 0x000fe40003f25270 */
[----:B------:R-:W-:Y:S02]  /*da40*/  FMNMX3.FTZ R0, R0, R31, R27, !PT ;  /* 0x0000001f00007276 */ /* 0x000fe4000781001b */
[----:B------:R-:W-:Y:S02]  /*da50*/  FSEL R223, R223, -INF , !P1 ;  /* 0xff800000dfdf7808 */ /* 0x000fe40004800000 */
        /* <DEDUP_REMOVED lines=8> */
[----:B------:R-:W-:Y:S02]  /*dae0*/  ISETP.NE.AND P1, PT, R122, RZ, PT ;  /* 0x000000ff7a00720c */ /* 0x000fe40003f25270 */
[----:B------:R-:W-:Y:S02]  /*daf0*/  FMNMX3.FTZ R0, R4, R15, R11, !PT ;  /* 0x0000000f04007276 */ /* 0x000fe4000781000b */
[----:B------:R-:W-:Y:S02]  /*db00*/  LOP3.LUT P0, RZ, R190, 0x4, RZ, 0xc0, !PT ;  /* 0x00000004beff7812 */ /* 0x000fe4000780c0ff */
[----:B------:R-:W-:Y:S02]  /*db10*/  FMNMX3.FTZ R4, R6, R217, R215, !PT ;  /* 0x000000d906047276 */ /* 0x000fe400078100d7 */
[----:B------:R-:W-:Y:S02]  /*db20*/  FSEL R221, R26, -INF , !P1 ;  /* 0xff8000001add7808 */ /* 0x000fe40004800000 */
[----:B------:R-:W-:Y:S02]  /*db30*/  ISETP.NE.AND P1, PT, R121, RZ, PT ;  /* 0x000000ff7900720c */ /* 0x000fe40003f25270 */
[----:B------:R-:W-:Y:S02]  /*db40*/  FSEL R167, R39, -INF , !P0 ;  /* 0xff80000027a77808 */ /* 0x000fe40004000000 */
[-C--:B------:R-:W-:Y:S02]  /*db50*/  ISETP.GE.AND P0, PT, R16, R178.reuse, PT ;  /* 0x000000b21000720c */ /* 0x080fe40003f06270 */
[----:B------:R-:W-:Y:S02]  /*db60*/  FMNMX3.FTZ R4, R4, R213, R211, !PT ;  /* 0x000000d504047276 */ /* 0x000fe400078100d3 */
[----:B------:R-:W-:Y:S02]  /*db70*/  FSEL R219, R219, -INF , !P1 ;  /* 0xff800000dbdb7808 */ /* 0x000fe40004800000 */
[----:B------:R-:W-:Y:S02]  /*db80*/  FSEL R131, R56, -INF , !P0 ;  /* 0xff80000038837808 */ /* 0x000fe40004000000 */
[----:B------:R-:W-:Y:S02]  /*db90*/  ISETP.NE.AND P1, PT, R120, RZ, PT ;  /* 0x000000ff7800720c */ /* 0x000fe40003f25270 */
[----:B------:R-:W-:Y:S02]  /*dba0*/  FMNMX3.FTZ R4, R4, R205, R203, !PT ;  /* 0x000000cd04047276 */ /* 0x000fe400078100cb */
[-C--:B------:R-:W-:Y:S02]  /*dbb0*/  ISETP.GE.AND P0, PT, R5, R178.reuse, PT ;  /* 0x000000b20500720c */ /* 0x080fe40003f06270 */
[----:B------:R-:W-:Y:S02]  /*dbc0*/  FSEL R149, R44, -INF , !P1 ;  /* 0xff8000002c957808 */ /* 0x000fe40004800000 */
[----:B------:R-:W-:Y:S02]  /*dbd0*/  FMNMX3.FTZ R4, R4, R201, R199, !PT ;  /* 0x000000c904047276 */ /* 0x000fe400078100c7 */
[----:B------:R-:W-:Y:S02]  /*dbe0*/  FMNMX3.FTZ R0, R0, R241, R239, !PT ;  /* 0x000000f100007276 */ /* 0x000fe400078100ef */
[----:B------:R-:W-:Y:S02]  /*dbf0*/  FSEL R130, R130, -INF , !P0 ;  /* 0xff80000082827808 */ /* 0x000fe40004000000 */
[----:B------:R-:W-:Y:S02]  /*dc00*/  LOP3.LUT P0, RZ, R190, 0x2, RZ, 0xc0, !PT ;  /* 0x00000002beff7812 */ /* 0x000fe4000780c0ff */
[----:B------:R-:W-:Y:S02]  /*dc10*/  FMNMX3.FTZ R4, R4, R149, R147, !PT ;  /* 0x0000009504047276 */ /* 0x000fe40007810093 */
[----:B------:R-:W-:Y:S02]  /*dc20*/  FMNMX3.FTZ R0, R0, R237, R235, !PT ;  /* 0x000000ed00007276 */ /* 0x000fe400078100eb */
[----:B------:R-:W-:Y:S02]  /*dc30*/  FSEL R155, R42, -INF , !P0 ;  /* 0xff8000002a9b7808 */ /* 0x000fe40004000000 */
[-C--:B------:R-:W-:Y:S02]  /*dc40*/  ISETP.GE.AND P0, PT, R13, R178.reuse, PT ;  /* 0x000000b20d00720c */ /* 0x080fe40003f06270 */
[----:B------:R-:W-:Y:S02]  /*dc50*/  FMNMX3.FTZ R4, R4, R145, R143, !PT ;  /* 0x0000009104047276 */ /* 0x000fe4000781008f */
[----:B------:R-:W-:Y:S02]  /*dc60*/  FMNMX3.FTZ R0, R0, R225, R223, !PT ;  /* 0x000000e100007276 */ /* 0x000fe400078100df */
[----:B------:R-:W-:Y:S02]  /*dc70*/  FSEL R122, R65, -INF , !P5 ;  /* 0xff800000417a7808 */ /* 0x000fe40006800000 */
[-C--:B------:R-:W-:Y:S02]  /*dc80*/  ISETP.GE.AND P5, PT, R17, R178.reuse, PT ;  /* 0x000000b21100720c */ /* 0x080fe40003fa6270 */
[----:B------:R-:W-:Y:S02]  /*dc90*/  ISETP.NE.AND P1, PT, R128, RZ, PT ;  /* 0x000000ff8000720c */ /* 0x000fe40003f25270 */
        /* <DEDUP_REMOVED lines=8> */
[----:B------:R-:W-:Y:S02]  /*dd20*/  FMNMX3.FTZ R0, R0, R209, R207, !PT ;  /* 0x000000d100007276 */ /* 0x000fe400078100cf */
[----:B------:R-:W-:Y:S02]  /*dd30*/  FMNMX3.FTZ R5, R5, R128, R126, !PT ;  /* 0x0000008005057276 */ /* 0x000fe4000781007e */
[----:B------:R-:W-:Y:S02]  /*dd40*/  FMNMX3.FTZ R0, R0, R59, R57, !PT ;  /* 0x0000003b00007276 */ /* 0x000fe40007810039 */
[----:B------:R-:W-:Y:S02]  /*dd50*/  FMNMX3.FTZ R4, R5, R124, R122, !PT ;  /* 0x0000007c05047276 */ /* 0x000fe4000781007a */
[----:B------:R-:W-:Y:S02]  /*dd60*/  FMNMX3.FTZ R0, R0, R151, R167, !PT ;  /* 0x0000009700007276 */ /* 0x000fe400078100a7 */
[----:B------:R-:W-:Y:S01]  /*dd70*/  ISETP.GE.AND P0, PT, R9, R177, PT ;  /* 0x000000b10900720c */ /* 0x000fe20003f06270 */
[----:B------:R-:W1:Y:S01]  /*dd80*/  SHFL.BFLY PT, R5, R4, 0x2, 0x1f ;  /* 0x0c401f0004057f89 */ /* 0x000e6200000e0000 */
[----:B------:R-:W-:Y:S02]  /*dd90*/  FMNMX3.FTZ R0, R0, R155, R153, !PT ;  /* 0x0000009b00007276 */ /* 0x000fe40007810099 */
[----:B------:R-:W-:Y:S02]  /*dda0*/  FSEL R129, R54, -INF , !P1 ;  /* 0xff80000036817808 */ /* 0x000fe40004800000 */
[----:B------:R-:W-:Y:S02]  /*ddb0*/  FMNMX3.FTZ R0, R0, R141, R139, !PT ;  /* 0x0000008d00007276 */ /* 0x000fe4000781008b */
[----:B------:R-:W-:Y:S02]  /*ddc0*/  FSEL R127, R55, -INF , !P0 ;  /* 0xff800000377f7808 */ /* 0x000fe40004000000 */
[----:B------:R-:W-:Y:S02]  /*ddd0*/  FMNMX3.FTZ R0, R0, R137, R135, !PT ;  /* 0x0000008900007276 */ /* 0x000fe40007810087 */
[----:B------:R-:W-:Y:S02]  /*dde0*/  ISETP.GE.AND P0, PT, R17, R185, PT ;  /* 0x000000b91100720c */ /* 0x000fe40003f06270 */
[-C--:B------:R-:W-:Y:S02]  /*ddf0*/  ISETP.GE.AND P4, PT, R13, R177.reuse, PT ;  /* 0x000000b10d00720c */ /* 0x080fe40003f86270 */
[----:B------:R-:W-:Y:S02]  /*de00*/  ISETP.GE.AND P3, PT, R12, R177, PT ;  /* 0x000000b10c00720c */ /* 0x000fe40003f66270 */
[----:B------:R-:W-:Y:S02]  /*de10*/  FSEL R125, R58, -INF , !P6 ;  /* 0xff8000003a7d7808 */ /* 0x000fe40007000000 */
[----:B------:R-:W-:Y:S02]  /*de20*/  FSEL R123, R123, -INF , !P5 ;  /* 0xff8000007b7b7808 */ /* 0x000fe40006800000 */
[----:B------:R-:W-:Y:S02]  /*de30*/  FMNMX3.FTZ R0, R0, R129, R127, !PT ;  /* 0x0000008100007276 */ /* 0x000fe4000781007f */
[----:B------:R-:W-:Y:S02]  /*de40*/  FSEL R55, R66, -INF , P0 ;  /* 0xff80000042377808 */ /* 0x000fe40000000000 */
[-C--:B------:R-:W-:Y:S02]  /*de50*/  ISETP.GE.AND P1, PT, R20, R177.reuse, PT ;  /* 0x000000b11400720c */ /* 0x080fe40003f26270 */
[----:B------:R-:W-:Y:S02]  /*de60*/  FSEL R121, R62, -INF , !P4 ;  /* 0xff8000003e797808 */ /* 0x000fe40006000000 */
[----:B------:R-:W-:Y:S02]  /*de70*/  ISETP.GE.AND P6, PT, R17, R177, PT ;  /* 0x000000b11100720c */ /* 0x000fe40003fc6270 */
[----:B------:R-:W-:Y:S02]  /*de80*/  FSEL R120, R63, -INF , !P3 ;  /* 0xff8000003f787808 */ /* 0x000fe40005800000 */
[----:B------:R-:W-:Y:S02]  /*de90*/  FMNMX3.FTZ R0, R0, R125, R123, !PT ;  /* 0x0000007d00007276 */ /* 0x000fe4000781007b */
[----:B------:R-:W-:Y:S02]  /*dea0*/  FSEL R54, R67, -INF , !P1 ;  /* 0xff80000043367808 */ /* 0x000fe40004800000 */
[----:B------:R-:W-:Y:S01]  /*deb0*/  FSEL R55, R55, -INF , !P6 ;  /* 0xff80000037377808 */ /* 0x000fe20007000000 */
[----:B------:R-:W-:Y:S01]  /*dec0*/  LDSM.16.MT88.4 R64, [R156+0x9000] ;  /* 0x009000009c40783b */ /* 0x000fe20000004200 */
[----:B------:R-:W-:Y:S04]  /*ded0*/  FMNMX3.FTZ R0, R0, R121, R120, !PT ;  /* 0x0000007900007276 */ /* 0x000fe80007810078 */
[----:B------:R-:W-:Y:S05]  /*dee0*/  FMNMX3.FTZ R7, R0, R55, R54, !PT ;  /* 0x0000003700077276 */ /* 0x000fea0007810036 */
[----:B------:R-:W3:Y:S01]  /*def0*/  SHFL.BFLY PT, R0, R7, 0x2, 0x1f ;  /* 0x0c401f0007007f89 */ /* 0x000ee200000e0000 */
[----:B-1----:R-:W-:Y:S07]  /*df00*/  FMNMX.FTZ R9, R4, R5, !PT ;  /* 0x0000000504097209 */ /* 0x002fee0007810000 */
[----:B------:R-:W1:Y:S01]  /*df10*/  SHFL.BFLY PT, R52, R9, 0x1, 0x1f ;  /* 0x0c201f0009347f89 */ /* 0x000e6200000e0000 */
[----:B---3--:R-:W-:Y:S07]  /*df20*/  FMNMX.FTZ R5, R7, R0, !PT ;  /* 0x0000000007057209 */ /* 0x008fee0007810000 */
[----:B------:R-:W3:Y:S01]  /*df30*/  SHFL.BFLY PT, R0, R5, 0x1, 0x1f ;  /* 0x0c201f0005007f89 */ /* 0x000ee200000e0000 */
[----:B-1----:R-:W-:Y:S04]  /*df40*/  FMNMX.FTZ R52, R9, R52, !PT ;  /* 0x0000003409347209 */ /* 0x002fe80007810000 */
[C---:B------:R-:W-:Y:S04]  /*df50*/  FSETP.NEU.FTZ.AND P1, PT, R52.reuse, -INF , PT ;  /* 0xff8000003400780b */ /* 0x040fe80003f3d000 */
[----:B------:R-:W-:Y:S05]  /*df60*/  FSEL R4, R52, RZ, P1 ;  /* 0x000000ff34047208 */ /* 0x000fea0000800000 */
[----:B------:R-:W-:Y:S01]  /*df70*/  FADD.FTZ R4, -R4, R117 ;  /* 0x0000007504047221 */ /* 0x000fe20000010100 */
[----:B---3--:R-:W-:Y:S04]  /*df80*/  FMNMX.FTZ R0, R5, R0, !PT ;  /* 0x0000000005007209 */ /* 0x008fe80007810000 */
[C---:B------:R-:W-:Y:S04]  /*df90*/  FSETP.NEU.FTZ.AND P0, PT, R0.reuse, -INF , PT ;  /* 0xff8000000000780b */ /* 0x040fe80003f1d000 */
[----:B------:R-:W-:Y:S05]  /*dfa0*/  FSEL R5, R0, RZ, P0 ;  /* 0x000000ff00057208 */ /* 0x000fea0000000000 */
[----:B------:R-:W-:Y:S01]  /*dfb0*/  FADD.FTZ R10, -R5, R116 ;  /* 0x00000074050a7221 */ /* 0x000fe20000010100 */
[C---:B--2---:R-:W-:Y:S01]  /*dfc0*/  FMUL.FTZ R6, R53.reuse, R4 ;  /* 0x0000000435067220 */ /* 0x044fe20000410000 */
[C---:B------:R-:W-:Y:S01]  /*dfd0*/  FMUL.FTZ R134, R53.reuse, R52 ;  /* 0x0000003435867220 */ /* 0x040fe20000410000 */
[----:B------:R-:W-:Y:S04]  /*dfe0*/  FMUL.FTZ R14, R53, R0 ;  /* 0x00000000350e7220 */ /* 0x000fe80000410000 */
[----:B------:R-:W1:Y:S01]  /*dff0*/  MUFU.EX2 R6, R6 ;  /* 0x0000000600067308 */ /* 0x000e620000000800 */
[----:B------:R-:W-:Y:S05]  /*e000*/  FSEL R134, R134, RZ, P1 ;  /* 0x000000ff86867208 */ /* 0x000fea0000800000 */
[-CC-:B------:R-:W-:Y:S01]  /*e010*/  FFMA.FTZ R7, R8, R53.reuse, -R134.reuse ;  /* 0x0000003508077223 */ /* 0x180fe20000010886 */
[-CC-:B------:R-:W-:Y:S01]  /*e020*/  FFMA.FTZ R58, R35, R53.reuse, -R134.reuse ;  /* 0x00000035233a7223 */ /* 0x180fe20000010886 */
[-CC-:B------:R-:W-:Y:S01]  /*e030*/  FFMA.FTZ R138, R205, R53.reuse, -R134.reuse ;  /* 0x00000035cd8a7223 */ /* 0x180fe20000010886 */
[-CC-:B------:R-:W-:Y:S01]  /*e040*/  FFMA.FTZ R116, R201, R53.reuse, -R134.reuse ;  /* 0x00000035c9747223 */ /* 0x180fe20000010886 */
[-CC-:B------:R-:W-:Y:S01]  /*e050*/  FFMA.FTZ R117, R199, R53.reuse, -R134.reuse ;  /* 0x00000035c7757223 */ /* 0x180fe20000010886 */
[-CC-:B------:R-:W-:Y:S01]  /*e060*/  FFMA.FTZ R144, R149, R53.reuse, -R134.reuse ;  /* 0x0000003595907223 */ /* 0x180fe20000010886 */
[----:B------:R-:W-:Y:S01]  /*e070*/  MUFU.EX2 R7, R7 ;  /* 0x0000000700077308 */ /* 0x000fe20000000800 */
[--C-:B------:R-:W-:Y:S01]  /*e080*/  FFMA.FTZ R142, R145, R53, -R134.reuse ;  /* 0x00000035918e7223 */ /* 0x100fe20000010886 */
[----:B-1----:R-:W-:Y:S01]  /*e090*/  FMUL.FTZ R32, R6, R84 ;  /* 0x0000005406207220 */ /* 0x002fe20000410000 */
[----:B------:R-:W-:Y:S01]  /*e0a0*/  FSEL R84, R14, RZ, P0 ;  /* 0x000000ff0e547208 */ /* 0x000fe20000000000 */
        /* <DEDUP_REMOVED lines=8> */
[-CC-:B------:R-:W-:Y:S01]  /*e130*/  FFMA.FTZ R72, R19, R53.reuse, -R84.reuse ;  /* 0x0000003513487223 */ /* 0x180fe20000010854 */
[-CC-:B------:R-:W-:Y:S01]  /*e140*/  FFMA.FTZ R76, R15, R53.reuse, -R84.reuse ;  /* 0x000000350f4c7223 */ /* 0x180fe20000010854 */
[-C--:B------:R-:W-:Y:S01]  /*e150*/  FFMA.FTZ R69, R11, R53.reuse, -R84 ;  /* 0x000000350b457223 */ /* 0x080fe20000010854 */
[----:B------:R-:W-:Y:S01]  /*e160*/  FFMA.FTZ R101, R31, R53, -R134 ;  /* 0x000000351f657223 */ /* 0x000fe20000010886 */
[----:B------:R-:W-:Y:S01]  /*e170*/  FMUL.FTZ R14, R53, R10 ;  /* 0x0000000a350e7220 */ /* 0x000fe20000410000 */
        /* <DEDUP_REMOVED lines=22> */
[----:B------:R-:W-:Y:S01]  /*e2e0*/  FMUL.FTZ R45, R6, R73 ;  /* 0x00000049062d7220 */ /* 0x000fe20000410000 */
[----:B-1----:R-:W-:Y:S07]  /*e2f0*/  F2FP.BF16.F32.PACK_AB R60, R58, R7 ;  /* 0x000000073a3c723e */ /* 0x002fee00000010ff */
[----:B------:R-:W1:Y:S01]  /*e300*/  MUFU.EX2 R93, R93 ;  /* 0x0000005d005d7308 */ /* 0x000e620000000800 */
[----:B------:R-:W-:Y:S01]  /*e310*/  FFMA.FTZ R197, R6, R197, R7 ;  /* 0x000000c506c57223 */ /* 0x000fe20000010007 */
[----:B--2---:R-:W-:Y:S01]  /*e320*/  F2FP.BF16.F32.PACK_AB R62, R68, R101 ;  /* 0x00000065443e723e */ /* 0x004fe200000010ff */
[-CC-:B------:R-:W-:Y:S07]  /*e330*/  FFMA.FTZ R77, R239, R53.reuse, -R84.reuse ;  /* 0x00000035ef4d7223 */ /* 0x180fee0000010854 */
[----:B------:R-:W2:Y:S01]  /*e340*/  MUFU.EX2 R76, R76 ;  /* 0x0000004c004c7308 */ /* 0x000ea20000000800 */
[----:B------:R-:W-:Y:S01]  /*e350*/  FFMA.FTZ R73, R235, R53, -R84 ;  /* 0x00000035eb497223 */ /* 0x000fe20000010854 */
[C---:B---3--:R-:W-:Y:S01]  /*e360*/  FMUL.FTZ R6, R56.reuse, R114 ;  /* 0x0000007238067220 */ /* 0x048fe20000410000 */
[C---:B------:R-:W-:Y:S01]  /*e370*/  FMUL.FTZ R7, R56.reuse, R115 ;  /* 0x0000007338077220 */ /* 0x040fe20000410000 */
[C---:B------:R-:W-:Y:S01]  /*e380*/  FMUL.FTZ R10, R56.reuse, R110 ;  /* 0x0000006e380a7220 */ /* 0x040fe20000410000 */
        /* <DEDUP_REMOVED lines=9> */
[----:B--2---:R-:W-:Y:S01]  /*e420*/  F2FP.BF16.F32.PACK_AB R63, R69, R76 ;  /* 0x0000004c453f723e */ /* 0x004fe200000010ff */
[----:B------:R-:W-:Y:S01]  /*e430*/  LDSM.16.MT88.4 R108, [R156+0xac00] ;  /* 0x00ac00009c6c783b */ /* 0x000fe20000004200 */
[C---:B------:R-:W-:Y:S01]  /*e440*/  FMUL.FTZ R51, R56.reuse, R71 ;  /* 0x0000004738337220 */ /* 0x040fe20000410000 */
[----:B------:R-:W-:Y:S01]  /*e450*/  MUFU.EX2 R73, R73 ;  /* 0x0000004900497308 */ /* 0x000fe20000000800 */
[C---:B------:R-:W-:Y:S01]  /*e460*/  FMUL.FTZ R26, R56.reuse, R94 ;  /* 0x0000005e381a7220 */ /* 0x040fe20000410000 */
[C---:B------:R-:W-:Y:S01]  /*e470*/  FMUL.FTZ R30, R56.reuse, R90 ;  /* 0x0000005a381e7220 */ /* 0x040fe20000410000 */
[C---:B------:R-:W-:Y:S01]  /*e480*/  FMUL.FTZ R31, R56.reuse, R91 ;  /* 0x0000005b381f7220 */ /* 0x040fe20000410000 */
[C---:B------:R-:W-:Y:S06]  /*e490*/  HMMA.16816.F32.BF16 R4, R60.reuse, R64, R4 ;  /* 0x000000403c04723c */ /* 0x040fec0000041804 */
[----:B------:R-:W-:Y:S01]  /*e4a0*/  MUFU.EX2 R77, R77 ;  /* 0x0000004d004d7308 */ /* 0x000fe20000000800 */
[C---:B------:R-:W-:Y:S01]  /*e4b0*/  FMUL.FTZ R34, R56.reuse, R86 ;  /* 0x0000005638227220 */ /* 0x040fe20000410000 */
[C---:B------:R-:W-:Y:S01]  /*e4c0*/  FMUL.FTZ R35, R56.reuse, R87 ;  /* 0x0000005738237220 */ /* 0x040fe20000410000 */
[C---:B------:R-:W-:Y:S01]  /*e4d0*/  FMUL.FTZ R38, R56.reuse, R82 ;  /* 0x0000005238267220 */ /* 0x040fe20000410000 */
[C---:B------:R-:W-:Y:S01]  /*e4e0*/  HMMA.16816.F32.BF16 R8, R60.reuse, R66, R8 ;  /* 0x000000423c08723c */ /* 0x040fe20000041808 */
[----:B------:R-:W1:Y:S05]  /*e4f0*/  LDSM.16.MT88.4 R64, [R118+0x9000] ;  /* 0x009000007640783b */ /* 0x000e6a0000004200 */
[----:B------:R-:W-:Y:S01]  /*e500*/  MUFU.EX2 R138, R138 ;  /* 0x0000008a008a7308 */ /* 0x000fe20000000800 */
[C---:B------:R-:W-:Y:S01]  /*e510*/  FMUL.FTZ R39, R56.reuse, R83 ;  /* 0x0000005338277220 */ /* 0x040fe20000410000 */
[C---:B------:R-:W-:Y:S01]  /*e520*/  FMUL.FTZ R42, R56.reuse, R78 ;  /* 0x0000004e382a7220 */ /* 0x040fe20000410000 */
[C---:B------:R-:W-:Y:S01]  /*e530*/  FMUL.FTZ R43, R56.reuse, R79 ;  /* 0x0000004f382b7220 */ /* 0x040fe20000410000 */
[C---:B------:R-:W-:Y:S01]  /*e540*/  FMUL.FTZ R46, R56.reuse, R74 ;  /* 0x0000004a382e7220 */ /* 0x040fe20000410000 */
[C---:B------:R-:W-:Y:S01]  /*e550*/  FMUL.FTZ R47, R56.reuse, R75 ;  /* 0x0000004b382f7220 */ /* 0x040fe20000410000 */
[----:B------:R-:W-:Y:S01]  /*e560*/  FMUL.FTZ R50, R56, R70 ;  /* 0x0000004638327220 */ /* 0x000fe20000410000 */
[-C--:B------:R-:W-:Y:S01]  /*e570*/  FFMA.FTZ R75, R243, R53.reuse, -R134 ;  /* 0x00000035f34b7223 */ /* 0x080fe20000010886 */
[-CC-:B------:R-:W-:Y:S01]  /*e580*/  FFMA.FTZ R70, R241, R53.reuse, -R84.reuse ;  /* 0x00000035f1467223 */ /* 0x180fe20000010854 */
[-C--:B------:R-:W-:Y:S01]  /*e590*/  FFMA.FTZ R74, R237, R53.reuse, -R84 ;  /* 0x00000035ed4a7223 */ /* 0x080fe20000010854 */
[-CC-:B------:R-:W-:Y:S01]  /*e5a0*/  FFMA.FTZ R82, R229, R53.reuse, -R134.reuse ;  /* 0x00000035e5527223 */ /* 0x180fe20000010886 */
[-C--:B------:R-:W-:Y:S01]  /*e5b0*/  FFMA.FTZ R87, R227, R53.reuse, -R134 ;  /* 0x00000035e3577223 */ /* 0x080fe20000010886 */
        /* <DEDUP_REMOVED lines=27> */
[C---:B-1----:R-:W-:Y:S08]  /*e770*/  HMMA.16816.F32.BF16 R12, R60.reuse, R64, R12 ;  /* 0x000000403c0c723c */ /* 0x042ff0000004180c */
[----:B------:R-:W-:Y:S01]  /*e780*/  MUFU.EX2 R86, R86 ;  /* 0x0000005600567308 */ /* 0x000fe20000000800 */
[-CC-:B------:R-:W-:Y:S01]  /*e790*/  FFMA.FTZ R79, R247, R53.reuse, -R134.reuse ;  /* 0x00000035f74f7223 */ /* 0x180fe20000010886 */
[-CC-:B------:R-:W-:Y:S01]  /*e7a0*/  FFMA.FTZ R78, R245, R53.reuse, -R134.reuse ;  /* 0x00000035f54e7223 */ /* 0x180fe20000010886 */
[-CC-:B------:R-:W-:Y:S07]  /*e7b0*/  FFMA.FTZ R92, R233, R53.reuse, -R134.reuse ;  /* 0x00000035e95c7223 */ /* 0x180fee0000010886 */
[----:B------:R-:W-:Y:S01]  /*e7c0*/  MUFU.EX2 R94, R94 ;  /* 0x0000005e005e7308 */ /* 0x000fe20000000800 */
[-CC-:B------:R-:W-:Y:S01]  /*e7d0*/  FFMA.FTZ R83, R231, R53.reuse, -R134.reuse ;  /* 0x00000035e7537223 */ /* 0x180fe20000010886 */
[C---:B------:R-:W-:Y:S01]  /*e7e0*/  HMMA.16816.F32.BF16 R16, R60.reuse, R66, R16 ;  /* 0x000000423c10723c */ /* 0x040fe20000041810 */
[----:B------:R-:W1:Y:S07]  /*e7f0*/  LDSM.16.MT88.4 R64, [R156+0xb000] ;  /* 0x00b000009c40783b */ /* 0x000e6e0000004200 */
[----:B------:R-:W-:Y:S01]  /*e800*/  MUFU.EX2 R79, R79 ;  /* 0x0000004f004f7308 */ /* 0x000fe20000000800 */
[-CC-:B------:R-:W-:Y:S01]  /*e810*/  FFMA.FTZ R99, R217, R53.reuse, -R134.reuse ;  /* 0x00000035d9637223 */ /* 0x180fe20000010886 */
[-CC-:B------:R-:W-:Y:S01]  /*e820*/  FFMA.FTZ R98, R215, R53.reuse, -R134.reuse ;  /* 0x00000035d7627223 */ /* 0x180fe20000010886 */
[-CC-:B------:R-:W-:Y:S07]  /*e830*/  FFMA.FTZ R97, R213, R53.reuse, -R134.reuse ;  /* 0x00000035d5617223 */ /* 0x180fee0000010886 */
[----:B------:R-:W-:Y:S01]  /*e840*/  MUFU.EX2 R78, R78 ;  /* 0x0000004e004e7308 */ /* 0x000fe20000000800 */
[--C-:B------:R-:W-:Y:S01]  /*e850*/  FFMA.FTZ R90, R211, R53, -R134.reuse ;  /* 0x00000035d35a7223 */ /* 0x100fe20000010886 */
[----:B------:R-:W-:Y:S01]  /*e860*/  FADD.FTZ R58, R58, R197 ;  /* 0x000000c53a3a7221 */ /* 0x000fe20000010000 */
[----:B------:R-:W-:Y:S07]  /*e870*/  FFMA.FTZ R93, R56, R195, R93 ;  /* 0x000000c3385d7223 */ /* 0x000fee000001005d */
[----:B------:R-:W-:Y:S01]  /*e880*/  MUFU.EX2 R92, R92 ;  /* 0x0000005c005c7308 */ /* 0x000fe20000000800 */
[-C--:B------:R-:W-:Y:S01]  /*e890*/  FFMA.FTZ R195, R203, R53.reuse, -R134 ;  /* 0x00000035cbc37223 */ /* 0x080fe20000010886 */
[----:B------:R-:W-:Y:S01]  /*e8a0*/  FADD.FTZ R101, R101, R58 ;  /* 0x0000003a65657221 */ /* 0x000fe20000010000 */
[----:B------:R-:W-:Y:S07]  /*e8b0*/  FADD.FTZ R93, R72, R93 ;  /* 0x0000005d485d7221 */ /* 0x000fee0000010000 */
[----:B------:R-:W-:Y:S01]  /*e8c0*/  MUFU.EX2 R83, R83 ;  /* 0x0000005300537308 */ /* 0x000fe20000000800 */
[-CC-:B------:R-:W-:Y:S01]  /*e8d0*/  FFMA.FTZ R147, R147, R53.reuse, -R134.reuse ;  /* 0x0000003593937223 */ /* 0x180fe20000010886 */
[----:B------:R-:W-:Y:S01]  /*e8e0*/  FADD.FTZ R101, R68, R101 ;  /* 0x0000006544657221 */ /* 0x000fe20000010000 */
[----:B------:R-:W-:Y:S07]  /*e8f0*/  FADD.FTZ R76, R76, R93 ;  /* 0x0000005d4c4c7221 */ /* 0x000fee0000010000 */
[----:B------:R-:W-:Y:S01]  /*e900*/  MUFU.EX2 R85, R85 ;  /* 0x0000005500557308 */ /* 0x000fe20000000800 */
[-CC-:B------:R-:W-:Y:S01]  /*e910*/  FFMA.FTZ R143, R143, R53.reuse, -R134.reuse ;  /* 0x000000358f8f7223 */ /* 0x180fe20000010886 */
[-C--:B------:R-:W-:Y:S01]  /*e920*/  FFMA.FTZ R106, R128, R53.reuse, -R134 ;  /* 0x00000035806a7223 */ /* 0x080fe20000010886 */
[----:B------:R-:W-:Y:S07]  /*e930*/  FADD.FTZ R69, R69, R76 ;  /* 0x0000004c45457221 */ /* 0x000fee0000010000 */
[----:B------:R-:W-:Y:S01]  /*e940*/  MUFU.EX2 R90, R90 ;  /* 0x0000005a005a7308 */ /* 0x000fe20000000800 */
[-C--:B------:R-:W-:Y:S01]  /*e950*/  FFMA.FTZ R128, R125, R53.reuse, -R84 ;  /* 0x000000357d807223 */ /* 0x080fe20000010854 */
[-C--:B------:R-:W-:Y:S01]  /*e960*/  FFMA.FTZ R105, R126, R53.reuse, -R134 ;  /* 0x000000357e697223 */ /* 0x080fe20000010886 */
[----:B--2---:R-:W-:Y:S07]  /*e970*/  FADD.FTZ R72, R70, R69 ;  /* 0x0000004546487221 */ /* 0x004fee0000010000 */
[----:B------:R-:W-:Y:S01]  /*e980*/  MUFU.EX2 R96, R96 ;  /* 0x0000006000607308 */ /* 0x000fe20000000800 */
[-C--:B------:R-:W-:Y:S01]  /*e990*/  FFMA.FTZ R126, R129, R53.reuse, -R84 ;  /* 0x00000035817e7223 */ /* 0x080fe20000010854 */
[-CC-:B------:R-:W-:Y:S01]  /*e9a0*/  FFMA.FTZ R133, R133, R53.reuse, -R134.reuse ;  /* 0x0000003585857223 */ /* 0x180fe20000010886 */
[-CC-:B------:R-:W-:Y:S07]  /*e9b0*/  FFMA.FTZ R132, R132, R53.reuse, -R134.reuse ;  /* 0x0000003584847223 */ /* 0x180fee0000010886 */
[----:B------:R-:W-:Y:S01]  /*e9c0*/  MUFU.EX2 R88, R88 ;  /* 0x0000005800587308 */ /* 0x000fe20000000800 */
[-CC-:B------:R-:W-:Y:S01]  /*e9d0*/  FFMA.FTZ R130, R130, R53.reuse, -R134.reuse ;  /* 0x0000003582827223 */ /* 0x180fe20000010886 */
[----:B------:R-:W-:Y:S01]  /*e9e0*/  FFMA.FTZ R104, R124, R53, -R134 ;  /* 0x000000357c687223 */ /* 0x000fe20000010886 */
[----:B------:R-:W-:Y:S07]  /*e9f0*/  ISETP.GT.AND P0, PT, R187, R164, PT ;  /* 0x000000a4bb00720c */ /* 0x000fee0003f04270 */
[----:B------:R-:W-:Y:S10]  /*ea00*/  MUFU.EX2 R140, R140 ;  /* 0x0000008c008c7308 */ /* 0x000ff40000000800 */
[----:B------:R-:W-:Y:S01]  /*ea10*/  MUFU.EX2 R99, R99 ;  /* 0x0000006300637308 */ /* 0x000fe20000000800 */
[C---:B-1----:R-:W-:Y:S09]  /*ea20*/  HMMA.16816.F32.BF16 R20, R60.reuse, R64, R20 ;  /* 0x000000403c14723c */ /* 0x042ff20000041814 */
[----:B------:R-:W1:Y:S10]  /*ea30*/  MUFU.EX2 R98, R98 ;  /* 0x0000006200627308 */ /* 0x000e740000000800 */
[----:B------:R-:W2:Y:S01]  /*ea40*/  MUFU.EX2 R97, R97 ;  /* 0x0000006100617308 */ /* 0x000ea20000000800 */
[C---:B------:R-:W-:Y:S01]  /*ea50*/  HMMA.16816.F32.BF16 R24, R60.reuse, R66, R24 ;  /* 0x000000423c18723c */ /* 0x040fe20000041818 */
[----:B------:R-:W3:Y:S08]  /*ea60*/  LDSM.16.MT88.4 R64, [R118+0xb000] ;  /* 0x00b000007640783b */ /* 0x000ef00000004200 */
[----:B------:R-:W4:Y:S10]  /*ea70*/  MUFU.EX2 R91, R91 ;  /* 0x0000005b005b7308 */ /* 0x000f340000000800 */
[----:B------:R-:W5:Y:S01]  /*ea80*/  MUFU.EX2 R89, R89 ;  /* 0x0000005900597308 */ /* 0x000f620000000800 */
[----:B-1----:R-:W-:Y:S09]  /*ea90*/  F2FP.BF16.F32.PACK_AB R56, R98, R99 ;  /* 0x000000636238723e */ /* 0x002ff200000010ff */
[----:B------:R-:W1:Y:S01]  /*eaa0*/  MUFU.EX2 R195, R195 ;  /* 0x000000c300c37308 */ /* 0x000e620000000800 */
[----:B--2---:R-:W-:Y:S09]  /*eab0*/  F2FP.BF16.F32.PACK_AB R58, R90, R97 ;  /* 0x000000615a3a723e */ /* 0x004ff200000010ff */
[----:B------:R-:W-:Y:S01]  /*eac0*/  MUFU.EX2 R116, R116 ;  /* 0x0000007400747308 */ /* 0x000fe20000000800 */
[----:B----4-:R-:W-:Y:S09]  /*ead0*/  F2FP.BF16.F32.PACK_AB R57, R91, R96 ;  /* 0x000000605b39723e */ /* 0x010ff200000010ff */
[----:B------:R-:W2:Y:S01]  /*eae0*/  MUFU.EX2 R117, R117 ;  /* 0x0000007500757308 */ /* 0x000ea20000000800 */
[----:B-----5:R-:W-:Y:S09]  /*eaf0*/  F2FP.BF16.F32.PACK_AB R59, R88, R89 ;  /* 0x00000059583b723e */ /* 0x020ff200000010ff */
[----:B------:R-:W4:Y:S10]  /*eb00*/  MUFU.EX2 R155, R167 ;  /* 0x000000a7009b7308 */ /* 0x000f340000000800 */
[----:B------:R-:W-:Y:S10]  /*eb10*/  MUFU.EX2 R151, R151 ;  /* 0x0000009700977308 */ /* 0x000ff40000000800 */
[----:B------:R-:W5:Y:S10]  /*eb20*/  MUFU.EX2 R136, R136 ;  /* 0x0000008800887308 */ /* 0x000f740000000800 */
[----:B------:R-:W-:Y:S10]  /*eb30*/  MUFU.EX2 R144, R144 ;  /* 0x0000009000907308 */ /* 0x000ff40000000800 */
[----:B------:R-:W5:Y:S01]  /*eb40*/  MUFU.EX2 R145, R147 ;  /* 0x0000009300917308 */ /* 0x000f620000000800 */
[C---:B---3--:R-:W-:Y:S09]  /*eb50*/  HMMA.16816.F32.BF16 R28, R60.reuse, R64, R28 ;  /* 0x000000403c1c723c */ /* 0x048ff2000004181c */
[----:B------:R-:W-:Y:S10]  /*eb60*/  MUFU.EX2 R142, R142 ;  /* 0x0000008e008e7308 */ /* 0x000ff40000000800 */
[----:B------:R-:W-:Y:S01]  /*eb70*/  MUFU.EX2 R146, R146 ;  /* 0x0000009200927308 */ /* 0x000fe20000000800 */
[C---:B------:R-:W-:Y:S01]  /*eb80*/  HMMA.16816.F32.BF16 R32, R60.reuse, R66, R32 ;  /* 0x000000423c20723c */ /* 0x040fe20000041820 */
[----:B------:R-:W3:Y:S08]  /*eb90*/  LDSM.16.MT88.4 R64, [R156+0xd000] ;  /* 0x00d000009c40783b */ /* 0x000ef00000004200 */
        /* <DEDUP_REMOVED lines=9> */
[C---:B---3--:R-:W-:Y:S08]  /*ec30*/  HMMA.16816.F32.BF16 R36, R60.reuse, R64, R36 ;  /* 0x000000403c24723c */ /* 0x048ff00000041824 */
[C---:B------:R-:W-:Y:S01]  /*ec40*/  HMMA.16816.F32.BF16 R40, R60.reuse, R66, R40 ;  /* 0x000000423c28723c */ /* 0x040fe20000041828 */
[----:B------:R-:W3:Y:S07]  /*ec50*/  LDSM.16.MT88.4 R64, [R118+0xd000] ;  /* 0x00d000007640783b */ /* 0x000eee0000004200 */
[C---:B---3--:R-:W-:Y:S08]  /*ec60*/  HMMA.16816.F32.BF16 R44, R60.reuse, R64, R44 ;  /* 0x000000403c2c723c */ /* 0x048ff0000004182c */
[----:B------:R-:W-:Y:S01]  /*ec70*/  HMMA.16816.F32.BF16 R48, R60, R66, R48 ;  /* 0x000000423c30723c */ /* 0x000fe20000041830 */
[----:B------:R-:W3:Y:S02]  /*ec80*/  LDSM.16.MT88.4 R64, [R156+0x9400] ;  /* 0x009400009c40783b */ /* 0x000ee40000004200 */
[----:B------:R-:W-:Y:S02]  /*ec90*/  F2FP.BF16.F32.PACK_AB R62, R75, R78 ;  /* 0x0000004e4b3e723e */ /* 0x000fe400000010ff */
[C---:B------:R-:W-:Y:S01]  /*eca0*/  F2FP.BF16.F32.PACK_AB R61, R77.reuse, R70 ;  /* 0x000000464d3d723e */ /* 0x040fe200000010ff */
[----:B------:R-:W-:Y:S01]  /*ecb0*/  FADD.FTZ R77, R77, R72 ;  /* 0x000000484d4d7221 */ /* 0x000fe20000010000 */
[----:B------:R-:W-:Y:S02]  /*ecc0*/  F2FP.BF16.F32.PACK_AB R63, R73, R74 ;  /* 0x0000004a493f723e */ /* 0x000fe400000010ff */
        /* <DEDUP_REMOVED lines=8> */
[----:B------:R-:W-:Y:S03]  /*ed50*/  FADD.FTZ R93, R81, R76 ;  /* 0x0000004c515d7221 */ /* 0x000fe60000010000 */
[----:B------:R-:W-:Y:S01]  /*ed60*/  FADD.FTZ R77, R75, R78 ;  /* 0x0000004e4b4d7221 */ /* 0x000fe20000010000 */
[C---:B------:R-:W-:Y:S02]  /*ed70*/  FADD.FTZ R93, R80.reuse, R93 ;  /* 0x0000005d505d7221 */ /* 0x040fe40000010000 */
[----:B------:R-:W-:Y:S01]  /*ed80*/  LDSM.16.MT88.4 R72, [R118+0xc400] ;  /* 0x00c400007648783b */ /* 0x000fe20000004200 */
[C---:B---3--:R-:W-:Y:S08]  /*ed90*/  HMMA.16816.F32.BF16 R4, R60.reuse, R64, R4 ;  /* 0x000000403c04723c */ /* 0x048ff00000041804 */
[C---:B------:R-:W-:Y:S01]  /*eda0*/  HMMA.16816.F32.BF16 R8, R60.reuse, R66, R8 ;  /* 0x000000423c08723c */ /* 0x040fe20000041808 */
[----:B------:R-:W3:Y:S07]  /*edb0*/  LDSM.16.MT88.4 R64, [R118+0x9400] ;  /* 0x009400007640783b */ /* 0x000eee0000004200 */
        /* <DEDUP_REMOVED lines=13> */
[----:B------:R-:W-:Y:S01]  /*ee90*/  HMMA.16816.F32.BF16 R48, R60, R66, R48 ;  /* 0x000000423c30723c */ /* 0x000fe20000041830 */
[----:B------:R-:W3:Y:S02]  /*eea0*/  LDSM.16.MT88.4 R64, [R156+0x9800] ;  /* 0x009800009c40783b */ /* 0x000ee40000004200 */
[----:B------:R-:W-:Y:S02]  /*eeb0*/  F2FP.BF16.F32.PACK_AB R60, R83, R92 ;  /* 0x0000005c533c723e */ /* 0x000fe400000010ff */
[----:B------:R-:W-:Y:S02]  /*eec0*/  F2FP.BF16.F32.PACK_AB R62, R87, R82 ;  /* 0x00000052573e723e */ /* 0x000fe400000010ff */
[----:B------:R-:W-:Y:S02]  /*eed0*/  F2FP.BF16.F32.PACK_AB R61, R80, R81 ;  /* 0x00000051503d723e */ /* 0x000fe400000010ff */
[C---:B------:R-:W-:Y:S01]  /*eee0*/  F2FP.BF16.F32.PACK_AB R63, R85.reuse, R86 ;  /* 0x00000056553f723e */ /* 0x040fe200000010ff */
[----:B------:R-:W-:Y:S04]  /*eef0*/  FADD.FTZ R86, R86, R93 ;  /* 0x0000005d56567221 */ /* 0x000fe80000010000 */
[----:B------:R-:W-:Y:S02]  /*ef00*/  FADD.FTZ R85, R85, R86 ;  /* 0x0000005655557221 */ /* 0x000fe40000010000 */
        /* <DEDUP_REMOVED lines=17> */
[----:B------:R-:W3:Y:S08]  /*f020*/  LDSM.16.MT88.4 R60, [R156+0x9c00] ;  /* 0x009c00009c3c783b */ /* 0x000ef00000004200 */
        /* <DEDUP_REMOVED lines=16> */
[C---:B------:R-:W-:Y:S08]  /*f130*/  HMMA.16816.F32.BF16 R44, R56.reuse, R64, R44 ;  /* 0x00000040382c723c */ /* 0x040ff0000004182c */
[----:B------:R-:W-:Y:S01]  /*f140*/  HMMA.16816.F32.BF16 R48, R56, R66, R48 ;  /* 0x000000423830723c */ /* 0x000fe20000041830 */
[----:B------:R-:W3:Y:S02]  /*f150*/  LDSM.16.MT88.4 R64, [R156+0xc000] ;  /* 0x00c000009c40783b */ /* 0x000ee40000004200 */
[----:B-1----:R-:W-:Y:S02]  /*f160*/  F2FP.BF16.F32.PACK_AB R56, R195, R138 ;  /* 0x0000008ac338723e */ /* 0x002fe400000010ff */
[----:B--2---:R-:W-:Y:S02]  /*f170*/  F2FP.BF16.F32.PACK_AB R58, R117, R116 ;  /* 0x00000074753a723e */ /* 0x004fe400000010ff */
[----:B----4-:R-:W-:Y:S02]  /*f180*/  F2FP.BF16.F32.PACK_AB R57, R155, R140 ;  /* 0x0000008c9b39723e */ /* 0x010fe400000010ff */
[----:B-----5:R-:W-:Y:S07]  /*f190*/  F2FP.BF16.F32.PACK_AB R59, R136, R151 ;  /* 0x00000097883b723e */ /* 0x020fee00000010ff */
[C---:B---3--:R-:W-:Y:S08]  /*f1a0*/  HMMA.16816.F32.BF16 R4, R56.reuse, R60, R4 ;  /* 0x0000003c3804723c */ /* 0x048ff00000041804 */
        /* <DEDUP_REMOVED lines=19> */
[----:B------:R-:W-:Y:S02]  /*f2e0*/  F2FP.BF16.F32.PACK_AB R56, R145, R144 ;  /* 0x000000909138723e */ /* 0x000fe400000010ff */
[----:B--2---:R-:W-:Y:S01]  /*f2f0*/  F2FP.BF16.F32.PACK_AB R58, R141, R142 ;  /* 0x0000008e8d3a723e */ /* 0x004fe200000010ff */
[----:B------:R-:W2:Y:S01]  /*f300*/  LDSM.16.MT88.4 R64, [R118+0xa400] ;  /* 0x00a400007640783b */ /* 0x000ea20000004200 */
[----:B-----5:R-:W-:Y:S02]  /*f310*/  F2FP.BF16.F32.PACK_AB R57, R146, R139 ;  /* 0x0000008b9239723e */ /* 0x020fe400000010ff */
[----:B------:R-:W-:Y:S07]  /*f320*/  F2FP.BF16.F32.PACK_AB R59, R148, R135 ;  /* 0x00000087943b723e */ /* 0x000fee00000010ff */
[C---:B-1----:R-:W-:Y:S08]  /*f330*/  HMMA.16816.F32.BF16 R4, R56.reuse, R60, R4 ;  /* 0x0000003c3804723c */ /* 0x042ff00000041804 */
[C---:B------:R-:W-:Y:S01]  /*f340*/  HMMA.16816.F32.BF16 R8, R56.reuse, R62, R8 ;  /* 0x0000003e3808723c */ /* 0x040fe20000041808 */
[----:B------:R-:W1:Y:S07]  /*f350*/  LDSM.16.MT88.4 R60, [R156+0xe400] ;  /* 0x00e400009c3c783b */ /* 0x000e6e0000004200 */
[C---:B--2---:R-:W-:Y:S08]  /*f360*/  HMMA.16816.F32.BF16 R12, R56.reuse, R64, R12 ;  /* 0x00000040380c723c */ /* 0x044ff0000004180c */
[C---:B------:R-:W-:Y:S01]  /*f370*/  HMMA.16816.F32.BF16 R16, R56.reuse, R66, R16 ;  /* 0x000000423810723c */ /* 0x040fe20000041810 */
[----:B------:R-:W2:Y:S07]  /*f380*/  LDSM.16.MT88.4 R64, [R118+0xe400] ;  /* 0x00e400007640783b */ /* 0x000eae0000004200 */
[C---:B------:R-:W-:Y:S03]  /*f390*/  HMMA.16816.F32.BF16 R20, R56.reuse, R68, R20 ;  /* 0x000000443814723c */ /* 0x040fe60000041814 */
[----:B------:R-:W-:Y:S01]  /*f3a0*/  FADD.FTZ R68, R92, R77 ;  /* 0x0000004d5c447221 */ /* 0x000fe20000010000 */
[-CC-:B------:R-:W-:Y:S01]  /*f3b0*/  FFMA.FTZ R92, R131, R53.reuse, -R134.reuse ;  /* 0x00000035835c7223 */ /* 0x180fe20000010886 */
[----:B------:R-:W-:Y:S01]  /*f3c0*/  LDSM.16.MT88.4 R76, [R118+0xc800] ;  /* 0x00c80000764c783b */ /* 0x000fe20000004200 */
[-C--:B------:R-:W-:Y:S01]  /*f3d0*/  FFMA.FTZ R134, R122, R53.reuse, -R134 ;  /* 0x000000357a867223 */ /* 0x080fe20000010886 */
[----:B------:R-:W-:Y:S01]  /*f3e0*/  FADD.FTZ R83, R83, R68 ;  /* 0x0000004453537221 */ /* 0x000fe20000010000 */
[C---:B------:R-:W-:Y:S01]  /*f3f0*/  HMMA.16816.F32.BF16 R24, R56.reuse, R70, R24 ;  /* 0x000000463818723c */ /* 0x040fe20000041818 */
[----:B------:R3:W-:Y:S02]  /*f400*/  MUFU.EX2 R122, R92 ;  /* 0x0000005c007a7308 */ /* 0x0007e40000000800 */
[----:B------:R-:W-:Y:S02]  /*f410*/  FADD.FTZ R112, R82, R83 ;  /* 0x0000005352707221 */ /* 0x000fe40000010000 */
[----:B------:R-:W-:Y:S06]  /*f420*/  LDSM.16.MT88.4 R68, [R118+0xa800] ;  /* 0x00a800007644783b */ /* 0x000fec0000004200 */
[----:B------:R-:W4:Y:S01]  /*f430*/  MUFU.EX2 R131, R132 ;  /* 0x0000008400837308 */ /* 0x000f220000000800 */
[----:B------:R-:W-:Y:S01]  /*f440*/  FADD.FTZ R112, R87, R112 ;  /* 0x0000007057707221 */ /* 0x000fe20000010000 */
[C---:B------:R-:W-:Y:S08]  /*f450*/  HMMA.16816.F32.BF16 R28, R56.reuse, R72, R28 ;  /* 0x00000048381c723c */ /* 0x040ff0000004181c */
[----:B------:R-:W-:Y:S01]  /*f460*/  MUFU.EX2 R197, R134 ;  /* 0x0000008600c57308 */ /* 0x000fe20000000800 */
[----:B------:R-:W-:Y:S01]  /*f470*/  FADD.FTZ R99, R99, R112 ;  /* 0x0000007063637221 */ /* 0x000fe20000010000 */
[----:B------:R-:W-:Y:S03]  /*f480*/  LDSM.16.MT88.4 R80, [R156+0xe800] ;  /* 0x00e800009c50783b */ /* 0x000fe60000004200 */
[----:B------:R-:W-:Y:S01]  /*f490*/  FADD.FTZ R98, R98, R99 ;  /* 0x0000006362627221 */ /* 0x000fe20000010000 */
[C---:B------:R-:W-:Y:S03]  /*f4a0*/  HMMA.16816.F32.BF16 R32, R56.reuse, R74, R32 ;  /* 0x0000004a3820723c */ /* 0x040fe60000041820 */
[----:B------:R-:W-:Y:S01]  /*f4b0*/  FADD.FTZ R97, R97, R98 ;  /* 0x0000006261617221 */ /* 0x000fe20000010000 */
[----:B------:R-:W-:Y:S04]  /*f4c0*/  LDSM.16.MT88.4 R72, [R156+0xc800] ;  /* 0x00c800009c48783b */ /* 0x000fe80000004200 */
[C---:B-1----:R-:W-:Y:S04]  /*f4d0*/  HMMA.16816.F32.BF16 R36, R56.reuse, R60, R36 ;  /* 0x0000003c3824723c */ /* 0x042fe80000041824 */
[----:B---3--:R-:W-:Y:S04]  /*f4e0*/  LDSM.16.MT88.4 R92, [R156+0xcc00] ;  /* 0x00cc00009c5c783b */ /* 0x008fe80000004200 */
[C---:B------:R-:W-:Y:S04]  /*f4f0*/  HMMA.16816.F32.BF16 R40, R56.reuse, R62, R40 ;  /* 0x0000003e3828723c */ /* 0x040fe80000041828 */
[----:B------:R-:W1:Y:S04]  /*f500*/  LDSM.16.MT88.4 R60, [R156+0xa800] ;  /* 0x00a800009c3c783b */ /* 0x000e680000004200 */
[C---:B--2---:R-:W-:Y:S08]  /*f510*/  HMMA.16816.F32.BF16 R44, R56.reuse, R64, R44 ;  /* 0x00000040382c723c */ /* 0x044ff0000004182c */
[----:B------:R-:W-:Y:S01]  /*f520*/  HMMA.16816.F32.BF16 R48, R56, R66, R48 ;  /* 0x000000423830723c */ /* 0x000fe20000041830 */
[----:B------:R-:W2:Y:S02]  /*f530*/  LDSM.16.MT88.4 R64, [R118+0xe800] ;  /* 0x00e800007640783b */ /* 0x000ea40000004200 */
[----:B----4-:R-:W-:Y:S02]  /*f540*/  F2FP.BF16.F32.PACK_AB R56, R131, R124 ;  /* 0x0000007c8338723e */ /* 0x010fe400000010ff */
[----:B------:R-:W-:Y:S02]  /*f550*/  F2FP.BF16.F32.PACK_AB R58, R129, R122 ;  /* 0x0000007a813a723e */ /* 0x000fe400000010ff */
[----:B------:R-:W-:Y:S02]  /*f560*/  F2FP.BF16.F32.PACK_AB R57, R125, R126 ;  /* 0x0000007e7d39723e */ /* 0x000fe400000010ff */
[----:B------:R-:W-:Y:S07]  /*f570*/  F2FP.BF16.F32.PACK_AB R59, R123, R128 ;  /* 0x000000807b3b723e */ /* 0x000fee00000010ff */
[C---:B-1----:R-:W-:Y:S01]  /*f580*/  HMMA.16816.F32.BF16 R4, R56.reuse, R60, R4 ;  /* 0x0000003c3804723c */ /* 0x042fe20000041804 */
[----:B------:R-:W-:Y:S10]  /*f590*/  MUFU.EX2 R61, R105 ;  /* 0x00000069003d7308 */ /* 0x000ff40000000800 */
[----:B------:R-:W-:Y:S01]  /*f5a0*/  MUFU.EX2 R60, R104 ;  /* 0x00000068003c7308 */ /* 0x000fe20000000800 */
[C---:B------:R-:W-:Y:S09]  /*f5b0*/  HMMA.16816.F32.BF16 R8, R56.reuse, R62, R8 ;  /* 0x0000003e3808723c */ /* 0x040ff20000041808 */
[----:B------:R-:W1:Y:S01]  /*f5c0*/  MUFU.EX2 R62, R106 ;  /* 0x0000006a003e7308 */ /* 0x000e620000000800 */
[-CC-:B------:R-:W-:Y:S01]  /*f5d0*/  FFMA.FTZ R63, R121, R53.reuse, -R84.reuse ;  /* 0x00000035793f7223 */ /* 0x180fe20000010854 */
[----:B------:R-:W-:Y:S08]  /*f5e0*/  FFMA.FTZ R84, R54, R53, -R84 ;  /* 0x0000003536547223 */ /* 0x000ff00000010854 */
[----:B------:R-:W-:Y:S01]  /*f5f0*/  MUFU.EX2 R53, R55 ;  /* 0x0000003700357308 */ /* 0x000fe20000000800 */
[C---:B------:R-:W-:Y:S09]  /*f600*/  HMMA.16816.F32.BF16 R12, R56.reuse, R68, R12 ;  /* 0x00000044380c723c */ /* 0x040ff2000004180c */
[----:B------:R-:W3:Y:S10]  /*f610*/  MUFU.EX2 R54, R84 ;  /* 0x0000005400367308 */ /* 0x000ef40000000800 */
[----:B------:R-:W4:Y:S01]  /*f620*/  MUFU.EX2 R63, R63 ;  /* 0x0000003f003f7308 */ /* 0x000f220000000800 */
[----:B-1----:R-:W-:Y:S01]  /*f630*/  F2FP.BF16.F32.PACK_AB R68, R61, R62 ;  /* 0x0000003e3d44723e */ /* 0x002fe200000010ff */
[C---:B------:R-:W-:Y:S03]  /*f640*/  HMMA.16816.F32.BF16 R16, R56.reuse, R70, R16 ;  /* 0x000000463810723c */ /* 0x040fe60000041810 */
[----:B------:R-:W-:Y:S05]  /*f650*/  F2FP.BF16.F32.PACK_AB R70, R197, R60 ;  /* 0x0000003cc546723e */ /* 0x000fea00000010ff */
[C---:B------:R-:W-:Y:S03]  /*f660*/  HMMA.16816.F32.BF16 R20, R56.reuse, R72, R20 ;  /* 0x000000483814723c */ /* 0x040fe60000041814 */
[----:B---3--:R-:W-:Y:S02]  /*f670*/  F2FP.BF16.F32.PACK_AB R71, R54, R53 ;  /* 0x000000353647723e */ /* 0x008fe400000010ff */
[----:B----4-:R-:W-:Y:S03]  /*f680*/  F2FP.BF16.F32.PACK_AB R69, R120, R63 ;  /* 0x0000003f7845723e */ /* 0x010fe600000010ff */
[C---:B------:R-:W-:Y:S08]  /*f690*/  HMMA.16816.F32.BF16 R24, R56.reuse, R74, R24 ;  /* 0x0000004a3818723c */ /* 0x040ff00000041818 */
[C---:B------:R-:W-:Y:S08]  /*f6a0*/  HMMA.16816.F32.BF16 R28, R56.reuse, R76, R28 ;  /* 0x0000004c381c723c */ /* 0x040ff0000004181c */
[C---:B------:R-:W-:Y:S01]  /*f6b0*/  HMMA.16816.F32.BF16 R32, R56.reuse, R78, R32 ;  /* 0x0000004e3820723c */ /* 0x040fe20000041820 */
[----:B------:R-:W-:Y:S07]  /*f6c0*/  LDSM.16.MT88.4 R76, [R156+0xec00] ;  /* 0x00ec00009c4c783b */ /* 0x000fee0000004200 */
[C---:B------:R-:W-:Y:S08]  /*f6d0*/  HMMA.16816.F32.BF16 R36, R56.reuse, R80, R36 ;  /* 0x000000503824723c */ /* 0x040ff00000041824 */
[C---:B------:R-:W-:Y:S08]  /*f6e0*/  HMMA.16816.F32.BF16 R40, R56.reuse, R82, R40 ;  /* 0x000000523828723c */ /* 0x040ff00000041828 */
[C---:B--2---:R-:W-:Y:S03]  /*f6f0*/  HMMA.16816.F32.BF16 R44, R56.reuse, R64, R44 ;  /* 0x00000040382c723c */ /* 0x044fe6000004182c */
[----:B------:R-:W-:Y:S02]  /*f700*/  FADD.FTZ R64, R96, R85 ;  /* 0x0000005560407221 */ /* 0x000fe40000010000 */
[----:B------:R-:W1:Y:S02]  /*f710*/  LDSM.16.MT88.4 R84, [R118+0xcc00] ;  /* 0x00cc00007654783b */ /* 0x000e640000004200 */
[----:B------:R-:W-:Y:S01]  /*f720*/  FADD.FTZ R64, R91, R64 ;  /* 0x000000405b407221 */ /* 0x000fe20000010000 */
        /* <DEDUP_REMOVED lines=53> */
.L_x_4527:
        /* <DEDUP_REMOVED lines=10> */
.L_x_4545:
        /* <DEDUP_REMOVED lines=11> */
[C---:B------:R-:W-:Y:S02]  /*fbd0*/  SHF.L.U32 R5, R171.reuse, 0x3, RZ ;  /* 0x00000003ab057819 */ /* 0x040fe400000006ff */
[----:B--2---:R-:W-:Y:S02]  /*fbe0*/  FSEL R6, R6, 1, P6 ;  /* 0x3f80000006067808 */ /* 0x004fe40003000000 */
[----:B------:R-:W-:Y:S02]  /*fbf0*/  LOP3.LUT R11, R4, 0x20, R5, 0xf8, !PT ;  /* 0x00000020040b7812 */ /* 0x000fe400078ef805 */
        /* <DEDUP_REMOVED lines=29> */
[----:B------:R-:W-:Y:S01]  /*fdd0*/  F2FP.BF16.F32.PACK_AB R112, R113, R112 ;  /* 0x000000707170723e */ /* 0x000fe200000010ff */
[----:B------:R-:W-:Y:S01]  /*fde0*/  FMUL.FTZ R114, R9, R114 ;  /* 0x0000007209727220 */ /* 0x000fe20000410000 */
        /* <DEDUP_REMOVED lines=85> */
[----:B-1----:R-:W3:Y:S04]  /*10340*/  @!P4 LD.E R11, desc[UR4][R2.64+0x60] ;  /* 0x00006004020bc980 */ /* 0x002ee8000c101900 */
[----:B------:R-:W3:Y:S01]  /*10350*/  @!P4 LD.E R6, desc[UR4][R2.64+0xb4] ;  /* 0x0000b4040206c980 */ /* 0x000ee2000c101900 */
[----:B------:R-:W1:Y:S01]  /*10360*/  @P6 MUFU.LG2 R8, R8 ;  /* 0x0000000800086308 */ /* 0x000e620000000c00 */
[----:B--2---:R-:W-:-:S07]  /*10370*/  @!P1 IMAD R9, R39, R173, RZ ;  /* 0x000000ad27099224 */ /* 0x004fce00078e02ff */
[----:B------:R-:W2:Y:S01]  /*10380*/  @P5 MUFU.LG2 R10, R10 ;  /* 0x0000000a000a5308 */ /* 0x000ea20000000c00 */
[----:B------:R-:W-:Y:S01]  /*10390*/  @!P1 IMAD.WIDE.U32 R38, R38, R173, RZ ;  /* 0x000000ad26269225 */ /* 0x000fe200078e00ff */
[----:B------:R-:W-:-:S03]  /*103a0*/  LOP3.LUT R16, R5, 0x18, RZ, 0xc0, !PT ;  /* 0x0000001805107812 */ /* 0x000fc600078ec0ff */
[-C--:B----4-:R-:W-:Y:S02]  /*103b0*/  @P1 IMAD R4, R37, R176.reuse, RZ ;  /* 0x000000b025041224 */ /* 0x090fe400078e02ff */
[----:B------:R-:W-:Y:S01]  /*103c0*/  @P1 IMAD.WIDE.U32 R12, R36, R176, RZ ;  /* 0x000000b0240c1225 */ /* 0x000fe200078e00ff */
[----:B------:R-:W-:Y:S02]  /*103d0*/  MOV R17, RZ ;  /* 0x000000ff00117202 */ /* 0x000fe40000000f00 */
[----:B------:R-:W-:Y:S02]  /*103e0*/  @!P1 IADD3 R9, PT, PT, R39, R9, RZ ;  /* 0x0000000927099210 */ /* 0x000fe40007ffe0ff */
[----:B------:R-:W-:Y:S01]  /*103f0*/  @P1 IADD3 R9, PT, PT, R13, R4, RZ ;  /* 0x000000040d091210 */ /* 0x000fe20007ffe0ff */
[----:B------:R-:W-:Y:S01]  /*10400*/  IMAD R13, R19, R172, RZ ;  /* 0x000000ac130d7224 */ /* 0x000fe200078e02ff */
[----:B------:R-:W-:Y:S01]  /*10410*/  @P1 MOV R38, R12 ;  /* 0x0000000c00261202 */ /* 0x000fe20000000f00 */
[----:B------:R-:W-:-:S04]  /*10420*/  IMAD.WIDE.U32 R16, R174, R36, R16 ;  /* 0x00000024ae107225 */ /* 0x000fc800078e0010 */
[----:B------:R-:W-:Y:S02]  /*10430*/  IMAD R12, R37, R174, RZ ;  /* 0x000000ae250c7224 */ /* 0x000fe400078e02ff */
[----:B------:R-:W-:-:S04]  /*10440*/  IMAD.WIDE.U32 R18, R18, R172, RZ ;  /* 0x000000ac12127225 */ /* 0x000fc800078e00ff */
[----:B-1----:R-:W-:Y:S01]  /*10450*/  @P6 FMUL.FTZ R8, R8, 0.69314718246459960938 ;  /* 0x3f31721808086820 */ /* 0x002fe20000410000 */
[----:B--2---:R-:W-:Y:S01]  /*10460*/  @P5 FMUL.FTZ R15, R10, 0.69314718246459960938 ;  /* 0x3f3172180a0f5820 */ /* 0x004fe20000410000 */
[----:B------:R-:W-:Y:S02]  /*10470*/  IADD3 R12, PT, PT, R17, R12, RZ ;  /* 0x0000000c110c7210 */ /* 0x000fe40007ffe0ff */
[----:B------:R-:W-:Y:S02]  /*10480*/  IADD3 R13, PT, PT, R19, R13, RZ ;  /* 0x0000000d130d7210 */ /* 0x000fe40007ffe0ff */
[----:B------:R-:W-:Y:S02]  /*10490*/  IADD3 R38, P3, P2, R18, R16, R38 ;  /* 0x0000001012267210 */ /* 0x000fe40007a7e026 */
[----:B------:R-:W-:Y:S01]  /*104a0*/  MOV R5, 0x7f800000 ;  /* 0x7f80000000057802 */ /* 0x000fe20000000f00 */
[C---:B-----5:R-:W-:Y:S01]  /*104b0*/  @P6 FFMA.FTZ R5, R7.reuse, R52, R8 ;  /* 0x0000003407056223 */ /* 0x060fe20000010008 */
[----:B------:R-:W-:Y:S01]  /*104c0*/  MOV R4, 0x7f800000 ;  /* 0x7f80000000047802 */ /* 0x000fe20000000f00 */
[----:B------:R-:W-:Y:S01]  /*104d0*/  @P5 FFMA.FTZ R4, R7, R0, R15 ;  /* 0x0000000007045223 */ /* 0x000fe2000001000f */
[----:B------:R-:W-:-:S02]  /*104e0*/  ISETP.GE.AND P0, PT, R162, R163, PT ;  /* 0x000000a3a200720c */ /* 0x000fc40003f06270 */
        /* <DEDUP_REMOVED lines=8> */
[----:B------:R-:W-:-:S07]  /*10570*/  IADD3 R7, PT, PT, R7, R176, RZ ;  /* 0x000000b007077210 */ /* 0x000fce0007ffe0ff */
.L_x_4536:
        /* <DEDUP_REMOVED lines=25> */
.L_x_4538:
[----:B------:R-:W-:Y:S05]  /*10710*/  BSYNC.RECONVERGENT B0 ;  /* 0x0000000000007941 */ /* 0x000fea0003800200 */
.L_x_4537:
        /* <DEDUP_REMOVED lines=10> */
.L_x_4540:
[----:B------:R-:W-:Y:S05]  /*107c0*/  BSYNC.RECONVERGENT B0 ;  /* 0x0000000000007941 */ /* 0x000fea0003800200 */
.L_x_4539:
[----:B------:R-:W-:-:S04]  /*107d0*/  MOV R171, 0x0 ;  /* 0x0000000000ab7802 */ /* 0x000fc80000000f00 */
[----:B-1234-:R-:W-:Y:S05]  /*107e0*/  @P0 RET.REL.NODEC R170 `(_ZN5flash24flash_fwd_splitkv_kernelI23Flash_fwd_kernel_traitsILi96ELi64ELi128ELi4ELb0ELb0EN7cutlass10bfloat16_tE19Flash_kernel_traitsILi96ELi64ELi128ELi4ES3_EELb0ELb1ELb0ELb0ELb1ELb0ELb0ELb0EEEvNS_16Flash_fwd_paramsE) ;  /* 0xfffffef8aa040950 */ /* 0x01efea0003c3ffff */
        /* <DEDUP_REMOVED lines=14> */
[----:B-1----:R-:W-:Y:S05]  /*108d0*/  RET.REL.NODEC R170 `(_ZN5flash24flash_fwd_splitkv_kernelI23Flash_fwd_kernel_traitsILi96ELi64ELi128ELi4ELb0ELb0EN7cutlass10bfloat16_tE19Flash_kernel_traitsILi96ELi64ELi128ELi4ES3_EELb0ELb1ELb0ELb0ELb1ELb0ELb0ELb0EEEvNS_16Flash_fwd_paramsE) ;  /* 0xfffffef4aac87950 */ /* 0x002fea0003c3ffff */
.L_x_4535:
[----:B------:R-:W-:Y:S01]  /*108e0*/  MOV R5, 0x2 ;  /* 0x0000000200057802 */ /* 0x000fe20000000f00 */
[----:B------:R-:W-:Y:S01]  /*108f0*/  IMAD.MOV.U32 R4, RZ, RZ, 0x1f ;  /* 0x0000001fff047424 */ /* 0x000fe200078e00ff */
[----:B------:R-:W-:-:S07]  /*10900*/  MOV R6, 0xffffffff ;  /* 0xffffffff00067802 */ /* 0x000fce0000000f00 */
[----:B-1---5:R-:W-:Y:S05]  /*10910*/  WARPSYNC.COLLECTIVE R6, `(.L_x_4541) ;  /* 0x0000000006087348 */ /* 0x022fea0003c00000 */
[----:B------:R2:W3:Y:S02]  /*10920*/  SHFL.BFLY P0, R11, R197, R5, R4 ;  /* 0x0c000005c50b7389 */ /* 0x0004e40000000004 */
[----:B-123-5:R-:W-:Y:S05]  /*10930*/  ENDCOLLECTIVE ;  /* 0x000000000000791b */ /* 0x02efea0003800000 */
.L_x_4541:
[----:B------:R-:W-:Y:S02]  /*10940*/  IMAD.MOV.U32 R8, RZ, RZ, R11 ;  /* 0x000000ffff087224 */ /* 0x000fe400078e000b */
[----:B------:R-:W-:Y:S02]  /*10950*/  IMAD.MOV.U32 R5, RZ, RZ, 0x1 ;  /* 0x00000001ff057424 */ /* 0x000fe400078e00ff */
[----:B------:R-:W-:-:S05]  /*10960*/  FADD.FTZ R9, R8, R197 ;  /* 0x000000c508097221 */ /* 0x000fca0000010000 */
[----:B------:R-:W-:-:S07]  /*10970*/  MOV R197, R9 ;  /* 0x0000000900c57202 */ /* 0x000fce0000000f00 */
[----:B------:R-:W-:Y:S05]  /*10980*/  WARPSYNC.COLLECTIVE R6, `(.L_x_4542) ;  /* 0x0000000006087348 */ /* 0x000fea0003c00000 */
[----:B------:R1:W2:Y:S02]  /*10990*/  SHFL.BFLY P0, R11, R197, R5, R4 ;  /* 0x0c000005c50b7389 */ /* 0x0002a40000000004 */
[----:B-12---:R-:W-:Y:S05]  /*109a0*/  ENDCOLLECTIVE ;  /* 0x000000000000791b */ /* 0x006fea0003800000 */
.L_x_4542:
[----:B------:R-:W-:Y:S01]  /*109b0*/  MOV R197, R195 ;  /* 0x000000c300c57202 */ /* 0x000fe20000000f00 */
[----:B------:R-:W-:Y:S01]  /*109c0*/  IMAD.MOV.U32 R5, RZ, RZ, 0x2 ;  /* 0x00000002ff057424 */ /* 0x000fe200078e00ff */
[----:B------:R-:W-:-:S07]  /*109d0*/  MOV R8, R11 ;  /* 0x0000000b00087202 */ /* 0x000fce0000000f00 */
[----:B------:R-:W-:Y:S05]  /*109e0*/  WARPSYNC.COLLECTIVE R6, `(.L_x_4543) ;  /* 0x0000000006087348 */ /* 0x000fea0003c00000 */
[----:B------:R1:W2:Y:S02]  /*109f0*/  SHFL.BFLY P0, R11, R197, R5, R4 ;  /* 0x0c000005c50b7389 */ /* 0x0002a40000000004 */
[----:B-12---:R-:W-:Y:S05]  /*10a00*/  ENDCOLLECTIVE ;  /* 0x000000000000791b */ /* 0x006fea0003800000 */
.L_x_4543:
[----:B------:R-:W-:Y:S01]  /*10a10*/  FADD.FTZ R8, R9, R8 ;  /* 0x0000000809087221 */ /* 0x000fe20000010000 */
[----:B------:R-:W-:Y:S01]  /*10a20*/  FADD.FTZ R10, R11, R195 ;  /* 0x000000c30b0a7221 */ /* 0x000fe20000010000 */
[----:B------:R-:W-:-:S04]  /*10a30*/  MOV R5, 0x1 ;  /* 0x0000000100057802 */ /* 0x000fc80000000f00 */
[----:B------:R-:W-:-:S07]  /*10a40*/  MOV R197, R10 ;  /* 0x0000000a00c57202 */ /* 0x000fce0000000f00 */
[----:B------:R-:W-:Y:S05]  /*10a50*/  WARPSYNC.COLLECTIVE R6, `(.L_x_4544) ;  /* 0x0000000006087348 */ /* 0x000fea0003c00000 */
[----:B------:R1:W2:Y:S02]  /*10a60*/  SHFL.BFLY P0, R11, R197, R5, R4 ;  /* 0x0c000005c50b7389 */ /* 0x0002a40000000004 */
[----:B-12---:R-:W-:Y:S05]  /*10a70*/  ENDCOLLECTIVE ;  /* 0x000000000000791b */ /* 0x006fea0003800000 */
.L_x_4544:
[----:B------:R-:W-:Y:S05]  /*10a80*/  BRA `(.L_x_4545) ;  /* 0xfffffff000247947 */ /* 0x000fea000383ffff */
.L_x_4546:
        /* <DEDUP_REMOVED lines=15> */
.L_x_11628:


//--------------------- .text._ZN5flash24flash_fwd_splitkv_kernelI23Flash_fwd_kernel_traitsILi96ELi64ELi128ELi4ELb0ELb0EN7cutlass10bfloat16_tE19Flash_kernel_traitsILi96ELi64ELi128ELi4ES3_EELb0ELb1ELb0ELb0ELb1ELb1ELb0ELb0EEEvNS_16Flash_fwd_paramsE --------------------------
	.section	.text._ZN5flash24flash_fwd_splitkv_kernelI23Flash_fwd_kernel_traitsILi96ELi64ELi128ELi4ELb0ELb0EN7cutlass10bfloat16_tE19Flash_kernel_traitsILi96ELi64ELi128ELi4ES3_EELb0ELb1ELb0ELb0ELb1ELb1ELb0ELb0EEEvNS_16Flash_fwd_paramsE,"ax",@progbits
	.align	128
        .global         _ZN5flash24flash_fwd_splitkv_kernelI23Flash_fwd_kernel_traitsILi96ELi64ELi128ELi4ELb0ELb0EN7cutlass10bfloat16_tE19Flash_kernel_traitsILi96ELi64ELi128ELi4ES3_EELb0ELb1ELb0ELb0ELb1ELb1ELb0ELb0EEEvNS_16Flash_fwd_paramsE
        .type           _ZN5flash24flash_fwd_splitkv_kernelI23Flash_fwd_kernel_traitsILi96ELi64ELi128ELi4ELb0ELb0EN7cutlass10bfloat16_tE19Flash_kernel_traitsILi96ELi64ELi128ELi4ES3_EELb0ELb1ELb0ELb0ELb1ELb1ELb0ELb0EEEvNS_16Flash_fwd_paramsE,@function
        .size           _ZN5flash24flash_fwd_splitkv_kernelI23Flash_fwd_kernel_traitsILi96ELi64ELi128ELi4ELb0ELb0EN7cutlass10bfloat16_tE19Flash_kernel_traitsILi96ELi64ELi128ELi4ES3_EELb0ELb1ELb0ELb0ELb1ELb1ELb0ELb0EEEvNS_16Flash_fwd_paramsE,(.L_x_11629 - _ZN5flash24flash_fwd_splitkv_kernelI23Flash_fwd_kernel_traitsILi96ELi64ELi128ELi4ELb0ELb0EN7cutlass10bfloat16_tE19Flash_kernel_traitsILi96ELi64ELi128ELi4ES3_EELb0ELb1ELb0ELb0ELb1ELb1ELb0ELb0EEEvNS_16Flash_fwd_paramsE)
        .other          _ZN5flash24flash_fwd_splitkv_kernelI23Flash_fwd_kernel_traitsILi96ELi64ELi128ELi4ELb0ELb0EN7cutlass10bfloat16_tE19Flash_kernel_traitsILi96ELi64ELi128ELi4ES3_EELb0ELb1ELb0ELb0ELb1ELb1ELb0ELb0EEEvNS_16Flash_fwd_paramsE,@"STO_CUDA_ENTRY STV_DEFAULT"
_ZN5flash24flash_fwd_splitkv_kernelI23Flash_fwd_kernel_traitsILi96ELi64ELi128ELi4ELb0ELb0EN7cutlass10bfloat16_tE19Flash_kernel_traitsILi96ELi64ELi128ELi4ES3_EELb0ELb1ELb0ELb0ELb1ELb1ELb0ELb0EEEvNS_16Flash_fwd_paramsE:
.text._ZN5flash24flash_fwd_splitkv_kernelI23Flash_fwd_kernel_traitsILi96ELi64ELi128ELi4ELb0ELb0EN7cutlass10bfloat16_tE19Flash_kernel_traitsILi96ELi64ELi128ELi4ES3_EELb0ELb1ELb0ELb0ELb1ELb1ELb0ELb0EEEvNS_16Flash_fwd_paramsE:
[----:B------:R-:W-:Y:S01]  /*0000*/  LDC R1, c[0x0][0x37c] ;  /* 0x0000df00ff017b82 */ /* 0x000fe20000000800 */
[----:B------:R-:W1:Y:S07]  /*0010*/  S2R R15, SR_CTAID.X ;  /* 0x00000000000f7919 */ /* 0x000e6e0000002500 */
[----:B------:R-:W2:Y:S01]  /*0020*/  LDC.64 R2, c[0x0][0x348] ;  /* 0x0000d200ff027b82 */ /* 0x000ea20000000a00 */
[----:B------:R-:W-:Y:S01]  /*0030*/  BSSY.RECONVERGENT B3, `(.L_x_4547) ;  /* 0x0000005000037945 */ /* 0x000fe20003800200 */
[----:B------:R-:W-:Y:S01]  /*0040*/  MOV R170, 0x80 ;  /* 0x0000008000aa7802 */ /* 0x000fe20000000f00 */
[----:B------:R-:W3:Y:S01]  /*0050*/  S2R R173, SR_CTAID.Y ;  /* 0x0000000000ad7919 */ /* 0x000ee20000002600 */
[----:B------:R-:W4:Y:S05]  /*0060*/  S2R R172, SR_CTAID.Z ;  /* 0x0000000000ac7919 */ /* 0x000f2a0000002700 */
[----:B-1234-:R-:W-:Y:S05]  /*0070*/  CALL.REL.NOINC `($_ZN5flash24flash_fwd_splitkv_kernelI23Flash_fwd_kernel_traitsILi96ELi64ELi128ELi4ELb0ELb0EN7cutlass10bfloat16_tE19Flash_kernel_traitsILi96ELi64ELi128ELi4ES3_EELb0ELb1ELb0ELb0ELb1ELb1ELb0ELb0EEEvNS_16Flash_fwd_paramsE$_ZN5flash30compute_attn_1rowblock_splitkvI23Flash_fwd_kernel_traitsILi96ELi64ELi128ELi4ELb0ELb0EN7cutlass10bfloat16_tE19Flash_kernel_traitsILi96ELi64ELi128ELi4ES3_EELb0ELb1ELb0ELb0ELb1ELb1ELb0ELb0ENS_16Flash_fwd_paramsEEEvRKT8_iiiii) ;  /* 0x0000000000087944 */ /* 0x01efea0003c00000 */
[----:B------:R-:W-:Y:S05]  /*0080*/  BSYNC.RECONVERGENT B3 ;  /* 0x0000000000037941 */ /* 0x000fea0003800200 */
.L_x_4547:
[----:B------:R-:W-:Y:S05]  /*0090*/  EXIT ;  /* 0x000000000000794d */ /* 0x000fea0003800000 */
        .type           $_ZN5flash24flash_fwd_splitkv_kernelI23Flash_fwd_kernel_traitsILi96ELi64ELi128ELi4ELb0ELb0EN7cutlass10bfloat16_tE19Flash_kernel_traitsILi96ELi64ELi128ELi4ES3_EELb0ELb1ELb0ELb0ELb1ELb1ELb0ELb0EEEvNS_16Flash_fwd_paramsE$_ZN5flash30compute_attn_1rowblock_splitkvI23Flash_fwd_kernel_traitsILi96ELi64ELi128ELi4ELb0ELb0EN7cutlass10bfloat16_tE19Flash_kernel_traitsILi96ELi64ELi128ELi4ES3_EELb0ELb1ELb0ELb0ELb1ELb1ELb0ELb0ENS_16Flash_fwd_paramsEEEvRKT8_iiiii,@function
        .size           $_ZN5flash24flash_fwd_splitkv_kernelI23Flash_fwd_kernel_traitsILi96ELi64ELi128ELi4ELb0ELb0EN7cutlass10bfloat16_tE19Flash_kernel_traitsILi96ELi64ELi128ELi4ES3_EELb0ELb1ELb0ELb0ELb1ELb1ELb0ELb0EEEvNS_16Flash_fwd_paramsE$_ZN5flash30compute_attn_1rowblock_splitkvI23Flash_fwd_kernel_traitsILi96ELi64ELi128ELi4ELb0ELb0EN7cutlass10bfloat16_tE19Flash_kernel_traitsILi96ELi64ELi128ELi4ES3_EELb0ELb1ELb0ELb0ELb1ELb1ELb0ELb0ENS_16Flash_fwd_paramsEEEvRKT8_iiiii,(.L_x_11629 - $_ZN5flash24flash_fwd_splitkv_kernelI23Flash_fwd_kernel_traitsILi96ELi64ELi128ELi4ELb0ELb0EN7cutlass10bfloat16_tE19Flash_kernel_traitsILi96ELi64ELi128ELi4ES3_EELb0ELb1ELb0ELb0ELb1ELb1ELb0ELb0EEEvNS_16Flash_fwd_paramsE$_ZN5flash30compute_attn_1rowblock_splitkvI23Flash_fwd_kernel_traitsILi96ELi64ELi128ELi4ELb0ELb0EN7cutlass10bfloat16_tE19Flash_kernel_traitsILi96ELi64ELi128ELi4ES3_EELb0ELb1ELb0ELb0ELb1ELb1ELb0ELb0ENS_16Flash_fwd_paramsEEEvRKT8_iiiii)
$_ZN5flash24flash_fwd_splitkv_kernelI23Flash_fwd_kernel_traitsILi96ELi64ELi128ELi4ELb0ELb0EN7cutlass10bfloat16_tE19Flash_kernel_traitsILi96ELi64ELi128ELi4ES3_EELb0ELb1ELb0ELb0ELb1ELb1ELb0ELb0EEEvNS_16Flash_fwd_paramsE$_ZN5flash30compute_attn_1rowblock_splitkvI23Flash_fwd_kernel_traitsILi96ELi64ELi128ELi4ELb0ELb0EN7cutlass10bfloat16_tE19Flash_kernel_traitsILi96ELi64ELi128ELi4ES3_EELb0ELb1ELb0ELb0ELb1ELb1ELb0ELb0ENS_16Flash_fwd_paramsEEEvRKT8_iiiii:
        /* <DEDUP_REMOVED lines=39> */
.L_x_4549:
[----:B------:R-:W-:Y:S05]  /*0310*/  BSYNC.RECONVERGENT B0 ;  /* 0x0000000000007941 */ /* 0x000fea0003800200 */
.L_x_4548:
[----:B------:R-:W-:Y:S04]  /*0320*/  BSSY.RECONVERGENT B0, `(.L_x_4550) ;  /* 0x0000007000007945 */ /* 0x000fe80003800200 */
[----:B------:R-:W-:Y:S05]  /*0330*/  @!P3 BRA `(.L_x_4551) ;  /* 0x000000000014b947 */ /* 0x000fea0003800000 */
[----:B------:R-:W4:Y:S02]  /*0340*/  LD.E.U8 R6, desc[UR4][R2.64+0x1b2] ;  /* 0x0001b20402067980 */ /* 0x000f24000c101100 */
[----:B----4-:R-:W-:-:S13]  /*0350*/  ISETP.NE.AND P1, PT, R6, RZ, PT ;  /* 0x000000ff0600720c */ /* 0x010fda0003f25270 */
[----:B------:R-:W4:Y:S02]  /*0360*/  @P1 LD.E R6, desc[UR4][R10.64+0x4] ;  /* 0x000004040a061980 */ /* 0x000f24000c101900 */
[----:B----45:R-:W-:-:S06]  /*0370*/  @P1 IADD3 R53, PT, PT, R6, -R13, RZ ;  /* 0x8000000d06351210 */ /* 0x030fcc0007ffe0ff */
[----:B------:R4:W5:Y:S02]  /*0380*/  @!P1 LD.E R53, desc[UR4][R10.64] ;  /* 0x000000040a359980 */ /* 0x000964000c101900 */
.L_x_4551:
[----:B------:R-:W-:Y:S05]  /*0390*/  BSYNC.RECONVERGENT B0 ;  /* 0x0000000000007941 */ /* 0x000fea0003800200 */
.L_x_4550:
        /* <DEDUP_REMOVED lines=8> */
.L_x_4553:
[----:B------:R-:W5:Y:S01]  /*0420*/  LD.E.64 R6, desc[UR4][R2.64+0x108] ;  /* 0x0001080402067980 */ /* 0x000f62000c101b00 */
[----:B------:R-:W-:Y:S01]  /*0430*/  BSSY.RECONVERGENT B0, `(.L_x_4555) ;  /* 0x0000006000007945 */ /* 0x000fe20003800200 */
[----:B------:R-:W-:Y:S01]  /*0440*/  IMAD.MOV.U32 R5, RZ, RZ, RZ ;  /* 0x000000ffff057224 */ /* 0x000fe200078e00ff */
[----:B-----5:R-:W-:-:S04]  /*0450*/  ISETP.NE.U32.AND P0, PT, R6, RZ, PT ;  /* 0x000000ff0600720c */ /* 0x020fc80003f05070 */
[----:B------:R-:W-:-:S13]  /*0460*/  ISETP.NE.AND.EX P0, PT, R7, RZ, PT, P0 ;  /* 0x000000ff0700720c */ /* 0x000fda0003f05300 */
[----:B------:R-:W-:Y:S05]  /*0470*/  @!P0 BRA `(.L_x_4556) ;  /* 0x0000000000048947 */ /* 0x000fea0003800000 */
[----:B------:R1:W5:Y:S02]  /*0480*/  LD.E R5, desc[UR4][R2.64+0xbc] ;  /* 0x0000bc0402057980 */ /* 0x000364000c101900 */
.L_x_4556:
[----:B------:R-:W-:Y:S05]  /*0490*/  BSYNC.RECONVERGENT B0 ;  /* 0x0000000000007941 */ /* 0x000fea0003800200 */
.L_x_4555:
[----:B-----5:R-:W-:Y:S02]  /*04a0*/  IADD3 R53, PT, PT, R5, R53, -R12 ;  /* 0x0000003505357210 */ /* 0x020fe40007ffe80c */
.L_x_4554:
[----:B------:R-:W-:Y:S05]  /*04b0*/  BSYNC.RECONVERGENT B1 ;  /* 0x0000000000017941 */ /* 0x000fea0003800200 */
.L_x_4552:
[----:B------:R-:W-:Y:S01]  /*04c0*/  IMAD.SHL.U32 R174, R15, 0x40, RZ ;  /* 0x000000400fae7824 */ /* 0x000fe200078e00ff */
[----:B------:R-:W-:Y:S01]  /*04d0*/  MOV R6, R170 ;  /* 0x000000aa00067202 */ /* 0x000fe20000000f00 */
[----:B------:R-:W-:-:S03]  /*04e0*/  IMAD.MOV.U32 R7, RZ, RZ, 0x0 ;  /* 0x00000000ff077424 */ /* 0x000fc600078e00ff */
[----:B------:R-:W-:-:S13]  /*04f0*/  ISETP.GT.AND P0, PT, R123, R174, PT ;  /* 0x000000ae7b00720c */ /* 0x000fda0003f04270 */
[----:B-1234-:R-:W-:Y:S05]  /*0500*/  @!P0 RET.REL.NODEC R6 `(_ZN5flash24flash_fwd_splitkv_kernelI23Flash_fwd_kernel_traitsILi96ELi64ELi128ELi4ELb0ELb0EN7cutlass10bfloat16_tE19Flash_kernel_traitsILi96ELi64ELi128ELi4ES3_EELb0ELb1ELb0ELb0ELb1ELb1ELb0ELb0EEEvNS_16Flash_fwd_paramsE) ;  /* 0xfffffff806bc8950 */ /* 0x01efea0003c3ffff */
        /* <DEDUP_REMOVED lines=77> */
.L_x_4559:
[----:B------:R-:W-:Y:S05]  /*09e0*/  BSYNC.RECONVERGENT B0 ;  /* 0x0000000000007941 */ /* 0x000fea0003800200 */
.L_x_4558:
        /* <DEDUP_REMOVED lines=14> */
.L_x_4561:
[----:B------:R-:W-:Y:S05]  /*0ad0*/  BSYNC.RECONVERGENT B0 ;  /* 0x0000000000007941 */ /* 0x000fea0003800200 */
.L_x_4560:
[----:B------:R-:W-:Y:S01]  /*0ae0*/  MOV R171, 0x0 ;  /* 0x0000000000ab7802 */ /* 0x000fe20000000f00 */
[----:B------:R1:W-:Y:S03]  /*0af0*/  @!P4 ST.E desc[UR4][R4.64], R3 ;  /* 0x000000030400c985 */ /* 0x0003e6000c101904 */
[----:B-12--5:R-:W-:Y:S05]  /*0b00*/  @P3 RET.REL.NODEC R170 `(_ZN5flash24flash_fwd_splitkv_kernelI23Flash_fwd_kernel_traitsILi96ELi64ELi128ELi4ELb0ELb0EN7cutlass10bfloat16_tE19Flash_kernel_traitsILi96ELi64ELi128ELi4ES3_EELb0ELb1ELb0ELb0ELb1ELb1ELb0ELb0EEEvNS_16Flash_fwd_paramsE) ;  /* 0xfffffff4aa3c3950 */ /* 0x026fea0003c3ffff */
[----:B------:R-:W-:Y:S02]  /*0b10*/  MOV R3, 0x7f800000 ;  /* 0x7f80000000037802 */ /* 0x000fe40000000f00 */
[----:B------:R-:W-:-:S03]  /*0b20*/  MOV R171, 0x0 ;  /* 0x0000000000ab7802 */ /* 0x000fc60000000f00 */
[----:B------:R1:W-:Y:S02]  /*0b30*/  ST.E desc[UR4][R4.64+0x80], R3 ;  /* 0x0000800304007985 */ /* 0x0003e4000c101904 */
[----:B-1----:R-:W-:Y:S05]  /*0b40*/  RET.REL.NODEC R170 `(_ZN5flash24flash_fwd_splitkv_kernelI23Flash_fwd_kernel_traitsILi96ELi64ELi128ELi4ELb0ELb0EN7cutlass10bfloat16_tE19Flash_kernel_traitsILi96ELi64ELi128ELi4ES3_EELb0ELb1ELb0ELb0ELb1ELb1ELb0ELb0EEEvNS_16Flash_fwd_paramsE) ;  /* 0xfffffff4aa2c7950 */ /* 0x002fea0003c3ffff */
.L_x_4557:
        /* <DEDUP_REMOVED lines=103> */
.L_x_4563:
        /* <DEDUP_REMOVED lines=76> */
.L_x_4564:
[----:B------:R-:W-:Y:S05]  /*1680*/  BSYNC.RECONVERGENT B0 ;  /* 0x0000000000007941 */ /* 0x000fea0003800200 */
.L_x_4562:
        /* <DEDUP_REMOVED lines=10> */
[----:B-1----:R-:W-:-:S06]  /*1730*/  IADD3 R14, PT, PT, R14, 0xffffffe, RZ ;  /* 0x0ffffffe0e0e7810 */ /* 0x002fcc0007ffe0ff */
[----:B------:R-:W1:Y:S01]  /*1740*/  F2I.FTZ.U32.TRUNC.NTZ R33, R14 ;  /* 0x0000000e00217305 */ /* 0x000e62000021f000 */
[----:B------:R-:W-:Y:S01]  /*1750*/  IMAD.MOV.U32 R32, RZ, RZ, RZ ;  /* 0x000000ffff207224 */ /* 0x000fe200078e00ff */
[----:B-1----:R-:W-:-:S05]  /*1760*/  IADD3 R7, PT, PT, RZ, -R33, RZ ;  /* 0x80000021ff077210 */ /* 0x002fca0007ffe0ff */
[----:B------:R-:W-:Y:S01]  /*1770*/  IMAD R16, R7, R0, RZ ;  /* 0x0000000007107224 */ /* 0x000fe200078e02ff */
[----:B------:R-:W-:-:S03]  /*1780*/  IABS R7, R17 ;  /* 0x0000001100077213 */ /* 0x000fc60000000000 */
[----:B------:R-:W-:Y:S01]  /*1790*/  IMAD.HI.U32 R16, R33, R16, R32 ;  /* 0x0000001021107227 */ /* 0x000fe200078e0020 */
[----:B------:R-:W-:-:S05]  /*17a0*/  IADD3 R7, PT, PT, RZ, -R7, RZ ;  /* 0x80000007ff077210 */ /* 0x000fca0007ffe0ff */
[----:B------:R-:W-:-:S04]  /*17b0*/  IMAD.HI.U32 R16, R16, R6, RZ ;  /* 0x0000000610107227 */ /* 0x000fc800078e00ff */
[----:B------:R-:W-:Y:S02]  /*17c0*/  IMAD R31, R16, R7, R6 ;  /* 0x00000007101f7224 */ /* 0x000fe400078e0206 */
[----:B------:R-:W1:Y:S03]  /*17d0*/  S2R R7, SR_CgaCtaId ;  /* 0x0000000000077919 */ /* 0x000e660000008800 */
[----:B------:R-:W-:-:S13]  /*17e0*/  ISETP.GT.U32.AND P3, PT, R0, R31, PT ;  /* 0x0000001f0000720c */ /* 0x000fda0003f64070 */
[----:B------:R-:W-:-:S04]  /*17f0*/  @!P3 IADD3 R31, PT, PT, R31, -R0, RZ ;  /* 0x800000001f1fb210 */ /* 0x000fc80007ffe0ff */
[----:B------:R-:W-:Y:S02]  /*1800*/  ISETP.GE.U32.AND P2, PT, R31, R0, PT ;  /* 0x000000001f00720c */ /* 0x000fe40003f46070 */
[----:B------:R-:W-:Y:S01]  /*1810*/  LOP3.LUT R0, R172, R17, RZ, 0x3c, !PT ;  /* 0x00000011ac007212 */ /* 0x000fe200078e3cff */
[----:B------:R-:W-:Y:S01]  /*1820*/  @!P3 VIADD R16, R16, 0x1 ;  /* 0x000000011010b836 */ /* 0x000fe20000000000 */
[----:B------:R-:W-:Y:S02]  /*1830*/  ISETP.NE.AND P3, PT, R17, RZ, PT ;  /* 0x000000ff1100720c */ /* 0x000fe40003f65270 */
[----:B------:R-:W-:Y:S02]  /*1840*/  ISETP.GE.AND P0, PT, R0, RZ, PT ;  /* 0x000000ff0000720c */ /* 0x000fe40003f06270 */
[----:B------:R-:W-:Y:S01]  /*1850*/  MOV R0, 0x400 ;  /* 0x0000040000007802 */ /* 0x000fe20000000f00 */
[----:B-----5:R-:W-:-:S03]  /*1860*/  IMAD R6, R11, R54, RZ ;  /* 0x000000360b067224 */ /* 0x020fc600078e02ff */
[----:B-1----:R-:W-:Y:S02]  /*1870*/  LEA R7, R7, R0, 0x18 ;  /* 0x0000000007077211 */ /* 0x002fe400078ec0ff */
[----:B------:R-:W-:Y:S02]  /*1880*/  SHF.L.U32 R0, R171, 0x3, RZ ;  /* 0x00000003ab007819 */ /* 0x000fe400000006ff */
[----:B------:R-:W-:Y:S01]  /*1890*/  @P2 IADD3 R16, PT, PT, R16, 0x1, RZ ;  /* 0x0000000110102810 */ /* 0x000fe20007ffe0ff */
[----:B------:R-:W-:Y:S01]  /*18a0*/  IMAD R6, R8, R55, R6 ;  /* 0x0000003708067224 */ /* 0x000fe200078e0206 */
[----:B------:R-:W-:Y:S01]  /*18b0*/  LOP3.LUT R14, R0, 0xc0, RZ, 0xc0, !PT ;  /* 0x000000c0000e7812 */ /* 0x000fe200078ec0ff */
[----:B------:R-:W-:Y:S01]  /*18c0*/  IMAD.WIDE.U32 R30, R8, R54, RZ ;  /* 0x00000036081e7225 */ /* 0x000fe200078e00ff */
[----:B------:R-:W-:Y:S02]  /*18d0*/  SHF.R.U32.HI R180, RZ, 0x2, R171 ;  /* 0x00000002ffb47819 */ /* 0x000fe400000116ab */
[----:B------:R-:W-:Y:S01]  /*18e0*/  LOP3.LUT R8, R0, 0x18, RZ, 0xc0, !PT ;  /* 0x0000001800087812 */ /* 0x000fe200078ec0ff */
[----:B------:R-:W-:Y:S01]  /*18f0*/  @!P0 IMAD.MOV R16, RZ, RZ, -R16 ;  /* 0x000000ffff108224 */ /* 0x000fe200078e0a10 */
[----:B------:R-:W-:-:S02]  /*1900*/  MOV R181, RZ ;  /* 0x000000ff00b57202 */ /* 0x000fc40000000f00 */
[----:B------:R-:W-:Y:S02]  /*1910*/  @!P3 LOP3.LUT R16, RZ, R17, RZ, 0x33, !PT ;  /* 0x00000011ff10b212 */ /* 0x000fe400078e33ff */
[----:B------:R-:W-:Y:S02]  /*1920*/  LOP3.LUT R17, R14, 0x18, R171, 0xf8, !PT ;  /* 0x000000180e117812 */ /* 0x000fe400078ef8ab */
[----:B------:R-:W-:Y:S02]  /*1930*/  IADD3 R6, PT, PT, R31, R6, RZ ;  /* 0x000000061f067210 */ /* 0x000fe40007ffe0ff */
        /* <DEDUP_REMOVED lines=9> */
[----:B------:R-:W-:Y:S02]  /*19d0*/  IADD3 R18, P4, PT, R11, R18, RZ ;  /* 0x000000120b127210 */ /* 0x000fe40007f9e0ff */
[----:B------:R-:W-:Y:S01]  /*19e0*/  IADD3 R163, PT, PT, -R174, R123, RZ ;  /* 0x0000007baea37210 */ /* 0x000fe20007ffe1ff */
[----:B------:R-:W-:Y:S01]  /*19f0*/  IMAD.IADD R11, R19, 0x1, R14 ;  /* 0x00000001130b7824 */ /* 0x000fe200078e020e */
[----:B------:R-:W-:-:S04]  /*1a00*/  IADD3 R162, PT, PT, R180, 0x20, RZ ;  /* 0x00000020b4a27810 */ /* 0x000fc80007ffe0ff */
[----:B------:R-:W-:Y:S02]  /*1a10*/  ISETP.GE.AND P3, PT, R162, R163, PT ;  /* 0x000000a3a200720c */ /* 0x000fe40003f66270 */
[----:B------:R-:W-:Y:S02]  /*1a20*/  IADD3.X R19, PT, PT, R6, R11, RZ, P4, !PT ;  /* 0x0000000b06137210 */ /* 0x000fe400027fe4ff */
[----:B------:R-:W-:Y:S01]  /*1a30*/  IADD3 R135, PT, PT, R117, -0x1, RZ ;  /* 0xffffffff75877810 */ /* 0x000fe20007ffe0ff */
[----:B------:R-:W-:Y:S01]  /*1a40*/  IMAD.WIDE.U32 R18, R180, R54, R18 ;  /* 0x00000036b4127225 */ /* 0x000fe200078e0012 */
[----:B------:R-:W-:-:S03]  /*1a50*/  LEA R175, R0, R7, 0x1 ;  /* 0x0000000700af7211 */ /* 0x000fc600078e08ff */
[----:B------:R-:W-:Y:S01]  /*1a60*/  IMAD.SHL.U32 R116, R135, 0x80, RZ ;  /* 0x0000008087747824 */ /* 0x000fe200078e00ff */
[----:B------:R-:W-:Y:S01]  /*1a70*/  IADD3 R0, PT, PT, R180, 0x60, RZ ;  /* 0x00000060b4007810 */ /* 0x000fe20007ffe0ff */
[----:B--2---:R-:W-:Y:S02]  /*1a80*/  @P1 IMAD R14, R25, R176, RZ ;  /* 0x000000b0190e1224 */ /* 0x004fe400078e02ff */
[----:B---3--:R-:W-:-:S04]  /*1a90*/  @!P1 IMAD.WIDE.U32 R16, R26, R173, RZ ;  /* 0x000000ad1a109225 */ /* 0x008fc800078e00ff */
[----:B------:R-:W-:Y:S02]  /*1aa0*/  @!P1 IMAD R15, R27, R173, RZ ;  /* 0x000000ad1b0f9224 */ /* 0x000fe400078e02ff */
[----:B------:R-:W-:-:S04]  /*1ab0*/  @P1 IMAD.WIDE.U32 R26, R24, R176, RZ ;  /* 0x000000b0181a1225 */ /* 0x000fc800078e00ff */
[----:B------:R-:W-:Y:S01]  /*1ac0*/  @P1 IMAD.MOV.U32 R16, RZ, RZ, R26 ;  /* 0x000000ffff101224 */ /* 0x000fe200078e001a */
[C---:B------:R-:W-:Y:S02]  /*1ad0*/  IADD3 R26, P0, PT, R8.reuse, R10, RZ ;  /* 0x0000000a081a7210 */ /* 0x040fe40007f1e0ff */
[----:B------:R-:W-:Y:S02]  /*1ae0*/  @!P1 IADD3 R15, PT, PT, R17, R15, RZ ;  /* 0x0000000f110f9210 */ /* 0x000fe40007ffe0ff */
[----:B------:R-:W-:Y:S01]  /*1af0*/  @P1 IADD3 R15, PT, PT, R27, R14, RZ ;  /* 0x0000000e1b0f1210 */ /* 0x000fe20007ffe0ff */
[----:B------:R-:W-:Y:S01]  /*1b00*/  IMAD.X R27, RZ, RZ, R9, P0 ;  /* 0x000000ffff1b7224 */ /* 0x000fe200000e0609 */
[----:B------:R-:W-:Y:S01]  /*1b10*/  IADD3 R14, P2, PT, R8, R16, RZ ;  /* 0x00000010080e7210 */ /* 0x000fe20007f5e0ff */
[----:B------:R-:W-:Y:S01]  /*1b20*/  IMAD R9, R161, R180, RZ ;  /* 0x000000b4a1097224 */ /* 0x000fe200078e02ff */
[C---:B------:R-:W-:Y:S01]  /*1b30*/  ISETP.GE.AND P0, PT, R180.reuse, R163, PT ;  /* 0x000000a3b400720c */ /* 0x040fe20003f06270 */
[----:B------:R-:W-:Y:S01]  /*1b40*/  IMAD.WIDE.U32 R26, R180, R160, R26 ;  /* 0x000000a0b41a7225 */ /* 0x000fe200078e001a */
[----:B------:R-:W-:-:S03]  /*1b50*/  IADD3.X R15, PT, PT, RZ, R15, RZ, P2, !PT ;  /* 0x0000000fff0f7210 */ /* 0x000fc600017fe4ff */
[----:B------:R-:W-:Y:S01]  /*1b60*/  IMAD R8, R23, R172, RZ ;  /* 0x000000ac17087224 */ /* 0x000fe200078e02ff */
[----:B------:R-:W-:Y:S01]  /*1b70*/  IADD3 R165, PT, PT, R27, R9, RZ ;  /* 0x000000091ba57210 */ /* 0x000fe20007ffe0ff */
[----:B------:R-:W-:Y:S01]  /*1b80*/  IMAD.WIDE.U32 R14, R172, R22, R14 ;  /* 0x00000016ac0e7225 */ /* 0x000fe200078e000e */
[----:B------:R-:W-:-:S03]  /*1b90*/  @!P3 IADD3 R9, P1, PT, R30, 0x20, RZ ;  /* 0x000000201e09b810 */ /* 0x000fc60007f3e0ff */
[----:B------:R-:W-:Y:S01]  /*1ba0*/  IMAD.IADD R17, R15, 0x1, R8 ;  /* 0x000000010f117824 */ /* 0x000fe200078e0208 */
[----:B------:R-:W-:Y:S01]  /*1bb0*/  @!P3 IADD3.X R8, PT, PT, RZ, R31, RZ, P1, !PT ;  /* 0x0000001fff08b210 */ /* 0x000fe20000ffe4ff */
[-C--:B------:R-:W-:Y:S02]  /*1bc0*/  @!P0 IMAD R11, R31, R24.reuse, RZ ;  /* 0x000000181f0b8224 */ /* 0x080fe400078e02ff */
[----:B------:R-:W-:Y:S01]  /*1bd0*/  @!P0 IMAD.MOV.U32 R16, RZ, RZ, R14 ;  /* 0x000000ffff108224 */ /* 0x000fe200078e000e */
[----:B------:R-:W-:Y:S01]  /*1be0*/  @!P3 MOV R15, R17 ;  /* 0x00000011000fb202 */ /* 0x000fe20000000f00 */
[----:B------:R-:W-:Y:S01]  /*1bf0*/  @!P3 IMAD R10, R8, R24, RZ ;  /* 0x00000018080ab224 */ /* 0x000fe200078e02ff */
[----:B----4-:R-:W-:Y:S01]  /*1c00*/  LEA R166, P2, R26, R20, 0x1 ;  /* 0x000000141aa67211 */ /* 0x010fe200078408ff */
[----:B------:R-:W-:Y:S02]  /*1c10*/  @!P0 IMAD R6, R30, R25, R11 ;  /* 0x000000191e068224 */ /* 0x000fe400078e020b */
[----:B------:R-:W-:-:S02]  /*1c20*/  IMAD R8, R55, R180, RZ ;  /* 0x000000b437087224 */ /* 0x000fc400078e02ff */
[----:B------:R-:W-:Y:S01]  /*1c30*/  @!P0 IMAD.WIDE.U32 R30, R30, R24, R16 ;  /* 0x000000181e1e8225 */ /* 0x000fe200078e0010 */
[----:B------:R-:W-:Y:S02]  /*1c40*/  LEA.HI.X R165, R26, R21, R165, 0x1, P2 ;  /* 0x000000151aa57211 */ /* 0x000fe400010f0ca5 */
[----:B------:R-:W-:Y:S01]  /*1c50*/  IADD3 R169, PT, PT, R19, R8, RZ ;  /* 0x0000000813a97210 */ /* 0x000fe20007ffe0ff */
[-C--:B------:R-:W-:Y:S01]  /*1c60*/  @!P3 IMAD R10, R25, R9.reuse, R10 ;  /* 0x00000009190ab224 */ /* 0x080fe200078e020a */
[----:B------:R-:W-:Y:S01]  /*1c70*/  LEA R168, P4, R18, R12, 0x1 ;  /* 0x0000000c12a87211 */ /* 0x000fe200078808ff */
[----:B------:R-:W-:Y:S01]  /*1c80*/  @!P3 IMAD.WIDE.U32 R14, R24, R9, R14 ;  /* 0x00000009180eb225 */ /* 0x000fe200078e000e */
[----:B------:R-:W-:Y:S02]  /*1c90*/  @!P0 IADD3 R9, PT, PT, R31, R6, RZ ;  /* 0x000000061f098210 */ /* 0x000fe40007ffe0ff */
[----:B------:R-:W-:Y:S02]  /*1ca0*/  @!P0 LEA R12, P2, R30, R4, 0x1 ;  /* 0x000000041e0c8211 */ /* 0x000fe400078408ff */
[----:B------:R-:W-:-:S02]  /*1cb0*/  LEA.HI.X R169, R18, R13, R169, 0x1, P4 ;  /* 0x0000000d12a97211 */ /* 0x000fc400020f0ca9 */
[----:B------:R-:W-:Y:S02]  /*1cc0*/  @!P0 LEA.HI.X R13, R30, R5, R9, 0x1, P2 ;  /* 0x000000051e0d8211 */ /* 0x000fe400010f0c09 */
[----:B------:R-:W-:Y:S01]  /*1cd0*/  IADD3 R9, PT, PT, -R116, R53, RZ ;  /* 0x0000003574097210 */ /* 0x000fe20007ffe1ff */
[----:B------:R-:W-:Y:S01]  /*1ce0*/  @!P3 IMAD.IADD R11, R15, 0x1, R10 ;  /* 0x000000010f0bb824 */ /* 0x000fe200078e020a */
[----:B------:R-:W-:Y:S01]  /*1cf0*/  @!P3 LEA R4, P1, R14, R4, 0x1 ;  /* 0x000000040e04b211 */ /* 0x000fe200078208ff */
[----:B------:R-:W-:Y:S01]  /*1d00*/  @!PT LDS RZ, [RZ] ;  /* 0x00000000fffff984 */ /* 0x000fe20000000800 */
[----:B------:R-:W-:Y:S01]  /*1d10*/  @!PT LDS RZ, [RZ] ;  /* 0x00000000fffff984 */ /* 0x000fe20000000800 */
[----:B------:R-:W-:Y:S01]  /*1d20*/  @!PT LDS RZ, [RZ] ;  /* 0x00000000fffff984 */ /* 0x000fe20000000800 */
[----:B------:R-:W-:Y:S01]  /*1d30*/  @!P0 LDGSTS.E.BYPASS.LTC128B.128 [R175], desc[UR4][R12.64] ;  /* 0x000000000caf8fae */ /* 0x000fe2000b981a04 */
[----:B------:R-:W-:Y:S01]  /*1d40*/  VIADD R6, R180, 0x40 ;  /* 0x00000040b4067836 */ /* 0x000fe20000000000 */
[-C--:B------:R-:W-:Y:S02]  /*1d50*/  ISETP.GE.AND P4, PT, R162, R9.reuse, PT ;  /* 0x00000009a200720c */ /* 0x080fe40003f86270 */
[----:B------:R-:W-:Y:S01]  /*1d60*/  @!P0 LDGSTS.E.BYPASS.LTC128B.128 [R175+0x1000], desc[UR4][R12.64+0x40] ;  /* 0x010000400caf8fae */ /* 0x000fe2000b981a04 */
[----:B------:R-:W-:-:S03]  /*1d70*/  ISETP.GE.AND P5, PT, R180, R9, PT ;  /* 0x00000009b400720c */ /* 0x000fc60003fa6270 */
[----:B------:R1:W-:Y:S01]  /*1d80*/  @!P0 LDGSTS.E.BYPASS.LTC128B.128 [R175+0x2000], desc[UR4][R12.64+0x80] ;  /* 0x020000800caf8fae */ /* 0x0003e2000b981a04 */
[----:B------:R-:W-:Y:S02]  /*1d90*/  ISETP.GE.AND P0, PT, R0, R9, PT ;  /* 0x000000090000720c */ /* 0x000fe40003f06270 */
[----:B------:R-:W-:Y:S02]  /*1da0*/  @!P3 LEA.HI.X R5, R14, R5, R11, 0x1, P1 ;  /* 0x000000050e05b211 */ /* 0x000fe400008f0c0b */
[----:B------:R-:W-:Y:S02]  /*1db0*/  ISETP.GE.AND P1, PT, R6, R9, PT ;  /* 0x000000090600720c */ /* 0x000fe40003f26270 */
[C---:B------:R-:W-:Y:S01]  /*1dc0*/  SHF.L.U32 R8, R160.reuse, 0x5, RZ ;  /* 0x00000005a0087819 */ /* 0x040fe200000006ff */
[----:B------:R-:W-:Y:S01]  /*1dd0*/  @!P3 LDGSTS.E.BYPASS.LTC128B.128 [R175+0x800], desc[UR4][R4.64] ;  /* 0x0080000004afbfae */ /* 0x000fe2000b981a04 */
[----:B------:R-:W-:Y:S02]  /*1de0*/  SHF.L.U64.HI R10, R160, 0x5, R161 ;  /* 0x00000005a00a7819 */ /* 0x000fe400000102a1 */
[----:B------:R-:W-:Y:S01]  /*1df0*/  @!P4 LEA R14, P2, R8, R166, 0x1 ;  /* 0x000000a6080ec211 */ /* 0x000fe200078408ff */
[----:B------:R-:W-:Y:S02]  /*1e00*/  @!P3 LDGSTS.E.BYPASS.LTC128B.128 [R175+0x1800], desc[UR4][R4.64+0x40] ;  /* 0x0180004004afbfae */ /* 0x000fe4000b981a04 */
[----:B------:R-:W-:-:S02]  /*1e10*/  @!P0 MOV R167, R165 ;  /* 0x000000a500a78202 */ /* 0x000fc40000000f00 */
[----:B------:R2:W-:Y:S01]  /*1e20*/  @!P3 LDGSTS.E.BYPASS.LTC128B.128 [R175+0x2800], desc[UR4][R4.64+0x80] ;  /* 0x0280008004afbfae */ /* 0x0005e2000b981a04 */
[----:B------:R-:W-:Y:S02]  /*1e30*/  @!P4 LEA.HI.X R15, R8, R165, R10, 0x1, P2 ;  /* 0x000000a5080fc211 */ /* 0x000fe400010f0c0a */
[----:B------:R-:W-:Y:S02]  /*1e40*/  @!P1 LEA R10, P2, R160, R166, 0x7 ;  /* 0x000000a6a00a9211 */ /* 0x000fe400078438ff */
[----:B------:R-:W-:Y:S01]  /*1e50*/  ISETP.GE.AND P3, PT, R6, R9, PT ;  /* 0x000000090600720c */ /* 0x000fe20003f66270 */
[----:B------:R-:W-:Y:S01]  /*1e60*/  @!P0 IMAD R6, R161, 0xc0, RZ ;  /* 0x000000c0a1068824 */ /* 0x000fe200078e02ff */
[C---:B------:R-:W-:Y:S01]  /*1e70*/  @!P1 LEA.HI.X R11, R160.reuse, R165, R161, 0x7, P2 ;  /* 0x000000a5a00b9211 */ /* 0x040fe200010f3ca1 */
[----:B-1----:R-:W-:-:S04]  /*1e80*/  @!P0 IMAD.WIDE.U32 R12, R160, 0xc0, R166 ;  /* 0x000000c0a00c8825 */ /* 0x002fc800078e00a6 */
[----:B------:R-:W-:Y:S01]  /*1e90*/  @!P0 IMAD.IADD R17, R13, 0x1, R6 ;  /* 0x000000010d118824 */ /* 0x000fe200078e0206 */
[----:B------:R-:W-:Y:S01]  /*1ea0*/  @!P0 MOV R16, R12 ;  /* 0x0000000c00108202 */ /* 0x000fe20000000f00 */
[----:B--2---:R-:W-:Y:S01]  /*1eb0*/  @!P5 IMAD.MOV.U32 R4, RZ, RZ, R166 ;  /* 0x000000ffff04d224 */ /* 0x004fe200078e00a6 */
[----:B------:R-:W-:-:S05]  /*1ec0*/  @!P5 MOV R5, R165 ;  /* 0x000000a50005d202 */ /* 0x000fca0000000f00 */
        /* <DEDUP_REMOVED lines=12> */
[----:B------:R-:W0:Y:S04]  /*1f90*/  LDGDEPBAR ;  /* 0x00000000000079af */ /* 0x000e280000000000 */
[----:B------:R1:W5:Y:S04]  /*1fa0*/  LD.E R118, desc[UR4][R2.64+0x184] ;  /* 0x0001840402767980 */ /* 0x000368000c101900 */
[----:B------:R1:W5:Y:S01]  /*1fb0*/  LD.E R52, desc[UR4][R2.64+0x188] ;  /* 0x0001880402347980 */ /* 0x000362000c101900 */
[----:B------:R-:W-:Y:S01]  /*1fc0*/  ISETP.GE.AND P4, PT, R162, R9, PT ;  /* 0x00000009a200720c */ /* 0x000fe20003f86270 */
[----:B------:R-:W-:-:S12]  /*1fd0*/  DEPBAR.LE SB0, 0x0 ;  /* 0x000080000000791a */ /* 0x000fd80000000000 */
[----:B------:R-:W-:Y:S05]  /*1fe0*/  WARPSYNC.ALL ;  /* 0x0000000000007948 */ /* 0x000fea0003800000 */
[----:B------:R-:W-:Y:S01]  /*1ff0*/  BAR.SYNC.DEFER_BLOCKING 0x0 ;  /* 0x0000000000007b1d */ /* 0x000fe20000010000 */
[----:B------:R-:W-:Y:S02]  /*2000*/  ISETP.GE.AND P2, PT, R0, R9, PT ;  /* 0x000000090000720c */ /* 0x000fe40003f46270 */
[C---:B------:R-:W-:Y:S02]  /*2010*/  SHF.L.U32 R0, R54.reuse, 0x5, RZ ;  /* 0x0000000536007819 */ /* 0x040fe400000006ff */
[----:B-1----:R-:W-:-:S02]  /*2020*/  SHF.L.U64.HI R4, R54, 0x5, R55 ;  /* 0x0000000536047819 */ /* 0x002fc40000010237 */
[-C--:B------:R-:W-:Y:S02]  /*2030*/  @!P4 LEA R8, P1, R0, R168.reuse, 0x1 ;  /* 0x000000a80008c211 */ /* 0x080fe400078208ff */
[----:B------:R-:W-:Y:S02]  /*2040*/  @!P3 LEA R12, P0, R54, R168, 0x7 ;  /* 0x000000a8360cb211 */ /* 0x000fe400078038ff */
[-C--:B------:R-:W-:Y:S02]  /*2050*/  @!P4 LEA.HI.X R9, R0, R169.reuse, R4, 0x1, P1 ;  /* 0x000000a90009c211 */ /* 0x080fe400008f0c04 */
[C---:B------:R-:W-:Y:S01]  /*2060*/  @!P3 LEA.HI.X R13, R54.reuse, R169, R55, 0x7, P0 ;  /* 0x000000a9360db211 */ /* 0x040fe200000f3c37 */
[----:B------:R-:W-:-:S04]  /*2070*/  @!P2 IMAD.WIDE.U32 R14, R54, 0xc0, R168 ;  /* 0x000000c0360ea825 */ /* 0x000fc800078e00a8 */
[----:B------:R-:W-:Y:S01]  /*2080*/  @!P2 IMAD R5, R55, 0xc0, RZ ;  /* 0x000000c03705a824 */ /* 0x000fe200078e02ff */
        /* <DEDUP_REMOVED lines=17> */
[----:B------:R-:W-:-:S03]  /*21a0*/  @!P2 MOV R10, R14 ;  /* 0x0000000e000aa202 */ /* 0x000fc60000000f00 */
        /* <DEDUP_REMOVED lines=21> */
[----:B------:R-:W-:-:S02]  /*2300*/  SHF.L.U32 R121, R171, 0x5, RZ ;  /* 0x00000005ab797819 */ /* 0x000fc400000006ff */
[C---:B------:R-:W-:Y:S01]  /*2310*/  SHF.L.U32 R158, R171.reuse, 0x4, RZ ;  /* 0x00000004ab9e7819 */ /* 0x040fe200000006ff */
[----:B-1----:R-:W-:Y:S01]  /*2320*/  IMAD.SHL.U32 R8, R171, 0x4, RZ ;  /* 0x00000004ab087824 */ /* 0x002fe200078e00ff */
[----:B------:R-:W-:Y:S01]  /*2330*/  SHF.R.U32.HI R120, RZ, 0x1, R171 ;  /* 0x00000001ff787819 */ /* 0x000fe200000116ab */
[----:B------:R-:W0:Y:S01]  /*2340*/  LDGDEPBAR ;  /* 0x00000000000079af */ /* 0x000e220000000000 */
[----:B------:R-:W-:Y:S02]  /*2350*/  LOP3.LUT R5, R121, 0xc0, RZ, 0xc0, !PT ;  /* 0x000000c079057812 */ /* 0x000fe400078ec0ff */
[----:B------:R-:W-:Y:S02]  /*2360*/  LOP3.LUT R0, R158, 0x3e00, RZ, 0xc0, !PT ;  /* 0x00003e009e007812 */ /* 0x000fe400078ec0ff */
[----:B------:R-:W-:Y:S02]  /*2370*/  LOP3.LUT R8, R8, 0x18, RZ, 0xc0, !PT ;  /* 0x0000001808087812 */ /* 0x000fe400078ec0ff */
[----:B------:R-:W-:-:S02]  /*2380*/  LOP3.LUT R9, R5, 0x8, R120, 0xf8, !PT ;  /* 0x0000000805097812 */ /* 0x000fc400078ef878 */
[----:B------:R-:W-:Y:S02]  /*2390*/  LOP3.LUT R0, R0, 0x20, R121, 0xf8, !PT ;  /* 0x0000002000007812 */ /* 0x000fe400078ef879 */
[----:B------:R-:W-:Y:S02]  /*23a0*/  LOP3.LUT R158, R158, 0x100, RZ, 0xc0, !PT ;  /* 0x000001009e9e7812 */ /* 0x000fe400078ec0ff */
[----:B------:R-:W-:Y:S02]  /*23b0*/  LOP3.LUT R4, R9, R8, RZ, 0x3c, !PT ;  /* 0x0000000809047212 */ /* 0x000fe400078e3cff */
[----:B------:R-:W-:Y:S02]  /*23c0*/  LOP3.LUT R5, R5, 0x8, R171, 0xf8, !PT ;  /* 0x0000000805057812 */ /* 0x000fe400078ef8ab */
[--C-:B------:R-:W-:Y:S02]  /*23d0*/  LOP3.LUT R9, R0, 0x100, R121.reuse, 0xf8, !PT ;  /* 0x0000010000097812 */ /* 0x100fe400078ef879 */
[----:B------:R-:W-:-:S02]  /*23e0*/  LOP3.LUT R158, R158, 0x20, R121, 0xf8, !PT ;  /* 0x000000209e9e7812 */ /* 0x000fc400078ef879 */
[----:B------:R-:W-:Y:S02]  /*23f0*/  LOP3.LUT R0, R9, R4, RZ, 0xfc, !PT ;  /* 0x0000000409007212 */ /* 0x000fe400078efcff */
[----:B------:R-:W-:Y:S02]  /*2400*/  LOP3.LUT R158, R158, R5, R8, 0xf6, !PT ;  /* 0x000000059e9e7212 */ /* 0x000fe400078ef608 */
[-C--:B------:R-:W-:Y:S02]  /*2410*/  LEA R159, R0, R7.reuse, 0x1 ;  /* 0x00000007009f7211 */ /* 0x080fe400078e08ff */
[----:B------:R-:W-:-:S03]  /*2420*/  LEA R158, R158, R7, 0x1 ;  /* 0x000000079e9e7211 */ /* 0x000fc600078e08ff */
[----:B------:R-:W-:Y:S04]  /*2430*/  LDSM.16.M88.4 R44, [R159] ;  /* 0x000000009f2c783b */ /* 0x000fe80000000200 */
[----:B------:R-:W1:Y:S04]  /*2440*/  LDSM.16.M88.4 R32, [R158+0x3000] ;  /* 0x003000009e20783b */ /* 0x000e680000000200 */
[----:B------:R-:W4:Y:S01]  /*2450*/  LDSM.16.M88.4 R96, [R158+0x3400] ;  /* 0x003400009e60783b */ /* 0x000f220000000200 */
[----:B------:R-:W-:Y:S02]  /*2460*/  LOP3.LUT P0, RZ, R171, 0x4, RZ, 0xc0, !PT ;  /* 0x00000004abff7812 */ /* 0x000fe4000780c0ff */
[----:B------:R-:W-:Y:S01]  /*2470*/  MOV R5, 0x10 ;  /* 0x0000001000057802 */ /* 0x000fe20000000f00 */
[----:B------:R-:W4:Y:S03]  /*2480*/  LDSM.16.M88.4 R88, [R158+0x3800] ;  /* 0x003800009e58783b */ /* 0x000f260000000200 */
[----:B------:R-:W-:Y:S01]  /*2490*/  SEL R5, R5, 0xfffffff0, !P0 ;  /* 0xfffffff005057807 */ /* 0x000fe20004000000 */
[----:B------:R-:W4:Y:S03]  /*24a0*/  LDSM.16.M88.4 R80, [R158+0x3c00] ;  /* 0x003c00009e50783b */ /* 0x000f260000000200 */
[C---:B------:R-:W-:Y:S01]  /*24b0*/  LEA R119, R5.reuse, R158, 0x1 ;  /* 0x0000009e05777211 */ /* 0x040fe200078e08ff */
[----:B------:R-:W-:Y:S01]  /*24c0*/  IMAD R157, R5, 0x2, R159 ;  /* 0x00000002059d7824 */ /* 0x000fe200078e029f */
[----:B------:R-:W4:Y:S04]  /*24d0*/  LDSM.16.M88.4 R72, [R158+0x4000] ;  /* 0x004000009e48783b */ /* 0x000f280000000200 */
[----:B------:R-:W4:Y:S04]  /*24e0*/  LDSM.16.M88.4 R64, [R158+0x4400] ;  /* 0x004400009e40783b */ /* 0x000f280000000200 */
[----:B------:R-:W4:Y:S04]  /*24f0*/  LDSM.16.M88.4 R56, [R158+0x4800] ;  /* 0x004800009e38783b */ /* 0x000f280000000200 */
[----:B------:R-:W4:Y:S04]  /*2500*/  LDSM.16.M88.4 R24, [R158+0x4c00] ;  /* 0x004c00009e18783b */ /* 0x000f280000000200 */
[----:B--2---:R-:W-:Y:S04]  /*2510*/  LDSM.16.M88.4 R8, [R157] ;  /* 0x000000009d08783b */ /* 0x004fe80000000200 */
[----:B------:R-:W2:Y:S04]  /*2520*/  LDSM.16.M88.4 R20, [R119+0x3000] ;  /* 0x003000007714783b */ /* 0x000ea80000000200 */
[----:B------:R-:W2:Y:S01]  /*2530*/  LDSM.16.M88.4 R36, [R119+0x3400] ;  /* 0x003400007724783b */ /* 0x000ea20000000200 */
        /* <DEDUP_REMOVED lines=32> */
[C---:B------:R-:W-:Y:S08]  /*2740*/  HMMA.16816.F32.BF16 R92, R8.reuse, R40, R92 ;  /* 0x00000028085c723c */ /* 0x040ff0000004185c */
[C---:B------:R-:W-:Y:S01]  /*2750*/  HMMA.16816.F32.BF16 R88, R8.reuse, R42, R88 ;  /* 0x0000002a0858723c */ /* 0x040fe20000041858 */
[----:B------:R-:W3:Y:S07]  /*2760*/  LDSM.16.M88.4 R40, [R157+0x1000] ;  /* 0x001000009d28783b */ /* 0x000eee0000000200 */
[C---:B----4-:R-:W-:Y:S08]  /*2770*/  HMMA.16816.F32.BF16 R76, R8.reuse, R24, R76 ;  /* 0x00000018084c723c */ /* 0x050ff0000004184c */
[C---:B------:R-:W-:Y:S01]  /*2780*/  HMMA.16816.F32.BF16 R72, R8.reuse, R26, R72 ;  /* 0x0000001a0848723c */ /* 0x040fe20000041848 */
[----:B------:R-:W-:Y:S07]  /*2790*/  LDSM.16.M88.4 R24, [R159+0x2000] ;  /* 0x002000009f18783b */ /* 0x000fee0000000200 */
[C---:B--2---:R-:W-:Y:S08]  /*27a0*/  HMMA.16816.F32.BF16 R68, R8.reuse, R20, R68 ;  /* 0x000000140844723c */ /* 0x044ff00000041844 */
[----:B------:R-:W-:Y:S01]  /*27b0*/  HMMA.16816.F32.BF16 R64, R8, R22, R64 ;  /* 0x000000160840723c */ /* 0x000fe20000041840 */
[----:B------:R-:W2:Y:S07]  /*27c0*/  LDSM.16.M88.4 R20, [R158+0x7000] ;  /* 0x007000009e14783b */ /* 0x000eae0000000200 */
        /* <DEDUP_REMOVED lines=10> */
[C---:B---3--:R-:W-:Y:S08]  /*2870*/  HMMA.16816.F32.BF16 R16, R40.reuse, R112, R16 ;  /* 0x000000702810723c */ /* 0x048ff00000041810 */
[----:B------:R-:W-:-:S12]  /*2880*/  HMMA.16816.F32.BF16 R32, R40, R114, R32 ;  /* 0x000000722820723c */ /* 0x000fd80000041820 */
[C---:B--2---:R-:W-:Y:S08]  /*2890*/  HMMA.16816.F32.BF16 R16, R24.reuse, R20, R16 ;  /* 0x000000141810723c */ /* 0x044ff00000041810 */
[----:B------:R-:W-:Y:S01]  /*28a0*/  HMMA.16816.F32.BF16 R32, R24, R22, R32 ;  /* 0x000000161820723c */ /* 0x000fe20000041820 */
[----:B------:R-:W2:Y:S11]  /*28b0*/  LDSM.16.M88.4 R20, [R158+0x5c00] ;  /* 0x005c00009e14783b */ /* 0x000eb60000000200 */
[C---:B-1----:R-:W-:Y:S08]  /*28c0*/  HMMA.16816.F32.BF16 R16, R12.reuse, R8, R16 ;  /* 0x000000080c10723c */ /* 0x042ff00000041810 */
[----:B------:R-:W-:Y:S01]  /*28d0*/  HMMA.16816.F32.BF16 R32, R12, R10, R32 ;  /* 0x0000000a0c20723c */ /* 0x000fe20000041820 */
[----:B------:R-:W1:Y:S07]  /*28e0*/  LDSM.16.M88.4 R8, [R119+0x5800] ;  /* 0x005800007708783b */ /* 0x000e6e0000000200 */
[----:B------:R-:W-:Y:S03]  /*28f0*/  HMMA.16816.F32.BF16 R28, R104, R108, R28 ;  /* 0x0000006c681c723c */ /* 0x000fe6000004181c */
[----:B------:R-:W-:-:S05]  /*2900*/  FMUL.FTZ R0, R16, R6 ;  /* 0x0000000610007220 */ /* 0x000fca0000410000 */
[C---:B------:R-:W-:Y:S08]  /*2910*/  HMMA.16816.F32.BF16 R96, R104.reuse, R110, R96 ;  /* 0x0000006e6860723c */ /* 0x040ff00000041860 */
[C---:B------:R-:W-:Y:S01]  /*2920*/  HMMA.16816.F32.BF16 R108, R104.reuse, R100, R92 ;  /* 0x00000064686c723c */ /* 0x040fe2000004185c */
[-C--:B------:R-:W-:Y:S01]  /*2930*/  FMUL.FTZ R100, R18, R6.reuse ;  /* 0x0000000612647220 */ /* 0x080fe20000410000 */
[-C--:B------:R-:W-:Y:S01]  /*2940*/  FMUL.FTZ R101, R19, R6.reuse ;  /* 0x0000000613657220 */ /* 0x080fe20000410000 */
[----:B------:R-:W-:Y:S05]  /*2950*/  LDSM.16.M88.4 R92, [R158+0x7400] ;  /* 0x007400009e5c783b */ /* 0x000fea0000000200 */
[----:B------:R-:W-:Y:S01]  /*2960*/  HMMA.16816.F32.BF16 R88, R104, R102, R88 ;  /* 0x000000666858723c */ /* 0x000fe20000041858 */
[----:B------:R-:W-:-:S02]  /*2970*/  FMUL.FTZ R102, R17, R6 ;  /* 0x0000000611667220 */ /* 0x000fc40000410000 */
[----:B------:R-:W3:Y:S05]  /*2980*/  LDSM.16.M88.4 R16, [R158+0x7800] ;  /* 0x007800009e10783b */ /* 0x000eea0000000200 */
[C---:B--2---:R-:W-:Y:S08]  /*2990*/  HMMA.16816.F32.BF16 R84, R104.reuse, R20, R84 ;  /* 0x000000146854723c */ /* 0x044ff00000041854 */
[----:B------:R-:W-:Y:S01]  /*29a0*/  HMMA.16816.F32.BF16 R80, R104, R22, R80 ;  /* 0x000000166850723c */ /* 0x000fe20000041850 */
[----:B------:R-:W2:Y:S07]  /*29b0*/  LDSM.16.M88.4 R20, [R119+0x5c00] ;  /* 0x005c00007714783b */ /* 0x000eae0000000200 */
        /* <DEDUP_REMOVED lines=10> */
[----:B------:R-:W4:Y:S01]  /*2a60*/  LDSM.16.M88.4 R36, [R158+0x6000] ;  /* 0x006000009e24783b */ /* 0x000f220000000200 */
[----:B------:R-:W1:Y:S06]  /*2a70*/  MUFU.TANH R122, R32 ;  /* 0x00000020007a7308 */ /* 0x000e6c0000002400 */
[C---:B---3--:R-:W-:Y:S02]  /*2a80*/  HMMA.16816.F32.BF16 R108, R24.reuse, R16, R108 ;  /* 0x00000010186c723c */ /* 0x048fe4000004186c */
[----:B------:R-:W3:Y:S06]  /*2a90*/  MUFU.TANH R124, R33 ;  /* 0x00000021007c7308 */ /* 0x000eec0000002400 */
[----:B------:R-:W-:Y:S01]  /*2aa0*/  HMMA.16816.F32.BF16 R88, R24, R18, R88 ;  /* 0x000000121858723c */ /* 0x000fe20000041858 */
[----:B------:R-:W3:Y:S01]  /*2ab0*/  LDSM.16.M88.4 R16, [R158+0x6400] ;  /* 0x006400009e10783b */ /* 0x000ee20000000200 */
[----:B------:R-:W1:Y:S06]  /*2ac0*/  MUFU.TANH R103, R34 ;  /* 0x0000002200677308 */ /* 0x000e6c0000002400 */
[C---:B--2---:R-:W-:Y:S02]  /*2ad0*/  HMMA.16816.F32.BF16 R84, R40.reuse, R20, R84 ;  /* 0x000000142854723c */ /* 0x044fe40000041854 */
[----:B------:R2:W1:Y:S06]  /*2ae0*/  MUFU.TANH R136, R35 ;  /* 0x0000002300887308 */ /* 0x00046c0000002400 */
[----:B------:R-:W-:Y:S01]  /*2af0*/  HMMA.16816.F32.BF16 R80, R40, R22, R80 ;  /* 0x000000162850723c */ /* 0x000fe20000041850 */
[----:B------:R-:W-:Y:S04]  /*2b00*/  LDSM.16.M88.4 R20, [R158+0x8000] ;  /* 0x008000009e14783b */ /* 0x000fe80000000200 */
[----:B--2---:R-:W2:Y:S03]  /*2b10*/  LDSM.16.M88.4 R32, [R119+0x6000] ;  /* 0x006000007720783b */ /* 0x004ea60000000200 */
[C---:B------:R-:W-:Y:S08]  /*2b20*/  HMMA.16816.F32.BF16 R112, R24.reuse, R92, R112 ;  /* 0x0000005c1870723c */ /* 0x040ff00000041870 */
        /* <DEDUP_REMOVED lines=9> */
[----:B------:R-:W-:Y:S01]  /*2bc0*/  HMMA.16816.F32.BF16 R96, R12, R30, R96 ;  /* 0x0000001e0c60723c */ /* 0x000fe20000041860 */
[----:B------:R-:W4:Y:S07]  /*2bd0*/  LDSM.16.M88.4 R28, [R119+0x7c00] ;  /* 0x007c0000771c783b */ /* 0x000f2e0000000200 */
[C---:B---3--:R-:W-:Y:S08]  /*2be0*/  HMMA.16816.F32.BF16 R68, R104.reuse, R16, R68 ;  /* 0x000000106844723c */ /* 0x048ff00000041844 */
[----:B------:R-:W-:Y:S01]  /*2bf0*/  HMMA.16816.F32.BF16 R64, R104, R18, R64 ;  /* 0x000000126840723c */ /* 0x000fe20000041840 */
[----:B------:R-:W3:Y:S07]  /*2c00*/  LDSM.16.M88.4 R16, [R119+0x6400] ;  /* 0x006400007710783b */ /* 0x000eee0000000200 */
[C---:B--2---:R-:W-:Y:S08]  /*2c10*/  HMMA.16816.F32.BF16 R76, R40.reuse, R32, R76 ;  /* 0x00000020284c723c */ /* 0x044ff0000004184c */
[----:B------:R-:W-:Y:S01]  /*2c20*/  HMMA.16816.F32.BF16 R72, R40, R34, R72 ;  /* 0x000000222848723c */ /* 0x000fe20000041848 */
[----:B------:R-:W-:Y:S07]  /*2c30*/  LDSM.16.M88.4 R32, [R119+0x8400] ;  /* 0x008400007720783b */ /* 0x000fee0000000200 */
[C---:B-1----:R-:W-:Y:S08]  /*2c40*/  HMMA.16816.F32.BF16 R60, R104.reuse, R8, R60 ;  /* 0x00000008683c723c */ /* 0x042ff0000004183c */
[----:B------:R-:W-:Y:S01]  /*2c50*/  HMMA.16816.F32.BF16 R56, R104, R10, R56 ;  /* 0x0000000a6838723c */ /* 0x000fe20000041838 */
[----:B------:R-:W1:Y:S07]  /*2c60*/  LDSM.16.M88.4 R8, [R119+0x6800] ;  /* 0x006800007708783b */ /* 0x000e6e0000000200 */
[C---:B------:R-:W-:Y:S08]  /*2c70*/  HMMA.16816.F32.BF16 R76, R24.reuse, R20, R76 ;  /* 0x00000014184c723c */ /* 0x040ff0000004184c */
[----:B------:R-:W-:Y:S01]  /*2c80*/  HMMA.16816.F32.BF16 R72, R24, R22, R72 ;  /* 0x000000161848723c */ /* 0x000fe20000041848 */
[----:B------:R-:W2:Y:S07]  /*2c90*/  LDSM.16.M88.4 R20, [R158+0x6c00] ;  /* 0x006c00009e14783b */ /* 0x000eae0000000200 */
[C---:B----4-:R-:W-:Y:S08]  /*2ca0*/  HMMA.16816.F32.BF16 R84, R12.reuse, R28, R84 ;  /* 0x0000001c0c54723c */ /* 0x050ff00000041854 */
[----:B------:R-:W-:Y:S01]  /*2cb0*/  HMMA.16816.F32.BF16 R80, R12, R30, R80 ;  /* 0x0000001e0c50723c */ /* 0x000fe20000041850 */
[----:B------:R-:W4:Y:S07]  /*2cc0*/  LDSM.16.M88.4 R28, [R158+0x8400] ;  /* 0x008400009e1c783b */ /* 0x000f2e0000000200 */
[C---:B---3--:R-:W-:Y:S08]  /*2cd0*/  HMMA.16816.F32.BF16 R68, R40.reuse, R16, R68 ;  /* 0x000000102844723c */ /* 0x048ff00000041844 */
[----:B------:R-:W-:Y:S01]  /*2ce0*/  HMMA.16816.F32.BF16 R64, R40, R18, R64 ;  /* 0x000000122840723c */ /* 0x000fe20000041840 */
[----:B------:R-:W3:Y:S07]  /*2cf0*/  LDSM.16.M88.4 R16, [R158+0x8800] ;  /* 0x008800009e10783b */ /* 0x000eee0000000200 */
[C---:B------:R-:W-:Y:S08]  /*2d00*/  HMMA.16816.F32.BF16 R76, R12.reuse, R36, R76 ;  /* 0x000000240c4c723c */ /* 0x040ff0000004184c */
[----:B------:R-:W-:Y:S01]  /*2d10*/  HMMA.16816.F32.BF16 R72, R12, R38, R72 ;  /* 0x000000260c48723c */ /* 0x000fe20000041848 */
[----:B------:R-:W3:Y:S07]  /*2d20*/  LDSM.16.M88.4 R36, [R119+0x6c00] ;  /* 0x006c00007724783b */ /* 0x000eee0000000200 */
[C---:B-1----:R-:W-:Y:S08]  /*2d30*/  HMMA.16816.F32.BF16 R60, R40.reuse, R8, R60 ;  /* 0x00000008283c723c */ /* 0x042ff0000004183c */
[----:B------:R-:W-:Y:S01]  /*2d40*/  HMMA.16816.F32.BF16 R56, R40, R10, R56 ;  /* 0x0000000a2838723c */ /* 0x000fe20000041838 */
[----:B------:R-:W1:Y:S07]  /*2d50*/  LDSM.16.M88.4 R8, [R158+0x8c00] ;  /* 0x008c00009e08783b */ /* 0x000e6e0000000200 */
[C---:B--2---:R-:W-:Y:S08]  /*2d60*/  HMMA.16816.F32.BF16 R48, R104.reuse, R20, R48 ;  /* 0x000000146830723c */ /* 0x044ff00000041830 */
[----:B------:R-:W-:Y:S08]  /*2d70*/  HMMA.16816.F32.BF16 R44, R104, R22, R44 ;  /* 0x00000016682c723c */ /* 0x000ff0000004182c */
[C---:B----4-:R-:W-:Y:S08]  /*2d80*/  HMMA.16816.F32.BF16 R68, R24.reuse, R28, R68 ;  /* 0x0000001c1844723c */ /* 0x050ff00000041844 */
[C---:B------:R-:W-:Y:S01]  /*2d90*/  HMMA.16816.F32.BF16 R64, R24.reuse, R30, R64 ;  /* 0x0000001e1840723c */ /* 0x040fe20000041840 */
[----:B------:R-:W2:Y:S07]  /*2da0*/  LDSM.16.M88.4 R28, [R119+0x8800] ;  /* 0x00880000771c783b */ /* 0x000eae0000000200 */
[C---:B---3--:R-:W-:Y:S08]  /*2db0*/  HMMA.16816.F32.BF16 R60, R24.reuse, R16, R60 ;  /* 0x00000010183c723c */ /* 0x048ff0000004183c */
[----:B------:R-:W-:Y:S01]  /*2dc0*/  HMMA.16816.F32.BF16 R56, R24, R18, R56 ;  /* 0x000000121838723c */ /* 0x000fe20000041838 */
[----:B------:R-:W3:Y:S07]  /*2dd0*/  LDSM.16.M88.4 R16, [R119+0x8c00] ;  /* 0x008c00007710783b */ /* 0x000eee0000000200 */
[----:B------:R-:W-:Y:S08]  /*2de0*/  HMMA.16816.F32.BF16 R108, R12, R92, R108 ;  /* 0x0000005c0c6c723c */ /* 0x000ff0000004186c */
[----:B------:R-:W-:Y:S08]  /*2df0*/  HMMA.16816.F32.BF16 R48, R40, R36, R48 ;  /* 0x000000242830723c */ /* 0x000ff00000041830 */
[----:B------:R-:W-:Y:S01]  /*2e00*/  HMMA.16816.F32.BF16 R88, R12, R94, R88 ;  /* 0x0000005e0c58723c */ /* 0x000fe20000041858 */
[-C--:B------:R-:W-:Y:S01]  /*2e10*/  FMUL.FTZ R125, R112, R6.reuse ;  /* 0x00000006707d7220 */ /* 0x080fe20000410000 */
[-C--:B------:R-:W-:Y:S01]  /*2e20*/  FMUL.FTZ R126, R113, R6.reuse ;  /* 0x00000006717e7220 */ /* 0x080fe20000410000 */
[-C--:B------:R-:W-:Y:S01]  /*2e30*/  FMUL.FTZ R96, R96, R6.reuse ;  /* 0x0000000660607220 */ /* 0x080fe20000410000 */
[-C--:B------:R-:W-:Y:S01]  /*2e40*/  FMUL.FTZ R97, R97, R6.reuse ;  /* 0x0000000661617220 */ /* 0x080fe20000410000 */
[-C--:B------:R-:W-:Y:S01]  /*2e50*/  FMUL.FTZ R72, R72, R6.reuse ;  /* 0x0000000648487220 */ /* 0x080fe20000410000 */
[-C--:B------:R-:W-:Y:S01]  /*2e60*/  FMUL.FTZ R20, R74, R6.reuse ;  /* 0x000000064a147220 */ /* 0x080fe20000410000 */
[----:B------:R-:W-:Y:S01]  /*2e70*/  FMUL.FTZ R21, R75, R6 ;  /* 0x000000064b157220 */ /* 0x000fe20000410000 */
[----:B------:R-:W-:Y:S01]  /*2e80*/  HMMA.16816.F32.BF16 R44, R40, R38, R44 ;  /* 0x00000026282c723c */ /* 0x000fe2000004182c */
[----:B------:R-:W-:Y:S01]  /*2e90*/  ISETP.GT.U32.AND P0, PT, R135, R164, PT ;  /* 0x000000a48700720c */ /* 0x000fe20003f04070 */
[----:B------:R-:W4:Y:S01]  /*2ea0*/  MUFU.TANH R0, R0 ;  /* 0x0000000000007308 */ /* 0x000f220000002400 */
[----:B------:R-:W-:-:S05]  /*2eb0*/  DEPBAR.LE SB0, 0x0 ;  /* 0x000080000000791a */ /* 0x000fca0000000000 */
[----:B-1----:R-:W-:-:S12]  /*2ec0*/  HMMA.16816.F32.BF16 R48, R24, R8, R48 ;  /* 0x000000081830723c */ /* 0x002fd80000041830 */
[----:B------:R-:W-:Y:S08]  /*2ed0*/  HMMA.16816.F32.BF16 R44, R24, R10, R44 ;  /* 0x0000000a182c723c */ /* 0x000ff0000004182c */
[C---:B------:R-:W-:Y:S08]  /*2ee0*/  HMMA.16816.F32.BF16 R68, R12.reuse, R32, R68 ;  /* 0x000000200c44723c */ /* 0x040ff00000041844 */
[C---:B------:R-:W-:Y:S08]  /*2ef0*/  HMMA.16816.F32.BF16 R64, R12.reuse, R34, R64 ;  /* 0x000000220c40723c */ /* 0x040ff00000041840 */
[C---:B--2---:R-:W-:Y:S08]  /*2f00*/  HMMA.16816.F32.BF16 R60, R12.reuse, R28, R60 ;  /* 0x0000001c0c3c723c */ /* 0x044ff0000004183c */
[C---:B------:R-:W-:Y:S08]  /*2f10*/  HMMA.16816.F32.BF16 R56, R12.reuse, R30, R56 ;  /* 0x0000001e0c38723c */ /* 0x040ff00000041838 */
[C---:B---3--:R-:W-:Y:S08]  /*2f20*/  HMMA.16816.F32.BF16 R48, R12.reuse, R16, R48 ;  /* 0x000000100c30723c */ /* 0x048ff00000041830 */
        /* <DEDUP_REMOVED lines=50> */
[----:B------:R-:W-:Y:S01]  /*3250*/  LOP3.LUT R11, R120, 0x1f0, RZ, 0xc0, !PT ;  /* 0x000001f0780b7812 */ /* 0x000fe200078ec0ff */
[----:B------:R-:W1:Y:S01]  /*3260*/  MUFU.TANH R102, R102 ;  /* 0x0000006600667308 */ /* 0x000e620000002400 */
[----:B------:R-:W-:-:S04]  /*3270*/  LOP3.LUT R6, R180, 0x7, RZ, 0xc0, !PT ;  /* 0x00000007b4067812 */ /* 0x000fc800078ec0ff */
[----:B------:R-:W-:-:S03]  /*3280*/  IADD3 R6, PT, PT, R174, R6, R11 ;  /* 0x00000006ae067210 */ /* 0x000fc60007ffe00b */
[----:B------:R-:W2:Y:S01]  /*3290*/  MUFU.TANH R100, R100 ;  /* 0x0000006400647308 */ /* 0x000ea20000002400 */
[----:B-----5:R-:W-:-:S07]  /*32a0*/  IADD3 R11, PT, PT, R52, R53, -R123 ;  /* 0x00000035340b7210 */ /* 0x020fce0007ffe87b */
[----:B------:R-:W3:Y:S08]  /*32b0*/  MUFU.TANH R101, R101 ;  /* 0x0000006500657308 */ /* 0x000ef00000002400 */
        /* <DEDUP_REMOVED lines=56> */
[----:B------:R-:W-:Y:S01]  /*3640*/  IADD3 R123, PT, PT, R53, -R123, -R118 ;  /* 0x8000007b357b7210 */ /* 0x000fe20007ffe876 */
[----:B------:R-:W-:Y:S01]  /*3650*/  BSSY.RECONVERGENT B1, `(.L_x_4565) ;  /* 0x000006a000017945 */ /* 0x000fe20003800200 */
[----:B------:R-:W-:-:S02]  /*3660*/  IADD3 R26, PT, PT, R6, R11, RZ ;  /* 0x0000000b061a7210 */ /* 0x000fc40007ffe0ff */
[----:B------:R-:W-:Y:S02]  /*3670*/  IADD3 R132, PT, PT, R6, R123, RZ ;  /* 0x0000007b06847210 */ /* 0x000fe40007ffe0ff */
[C-C-:B------:R-:W-:Y:S02]  /*3680*/  VIADDMNMX R178, R26.reuse, 0x1, R53.reuse, PT ;  /* 0x000000011ab27846 */ /* 0x140fe40003800135 */
[----:B------:R-:W-:Y:S01]  /*3690*/  VIADDMNMX R177, R26, 0x9, R53, PT ;  /* 0x000000091ab17846 */ /* 0x000fe20003800135 */
        /* <DEDUP_REMOVED lines=15> */
.L_x_4568:
[----:B------:R-:W2:Y:S01]  /*3790*/  LD.E R27, desc[UR4][R2.64+0x170] ;  /* 0x00017004021b7980 */ /* 0x000ea2000c101900 */
[----:B------:R-:W-:Y:S02]  /*37a0*/  IADD3 R19, PT, PT, R116, -0x80, RZ ;  /* 0xffffff8074137810 */ /* 0x000fe40007ffe0ff */
[----:B------:R-:W-:Y:S01]  /*37b0*/  IABS R26, R116 ;  /* 0x00000074001a7213 */ /* 0x000fe20000000000 */
[----:B------:R-:W3:Y:S01]  /*37c0*/  LD.E.64 R40, desc[UR4][R2.64+0x20] ;  /* 0x0000200402287980 */ /* 0x000ee2000c101b00 */
[-C--:B--2---:R-:W-:Y:S02]  /*37d0*/  IABS R13, R27.reuse ;  /* 0x0000001b000d7213 */ /* 0x084fe40000000000 */
[----:B------:R-:W-:Y:S02]  /*37e0*/  IABS R11, R27 ;  /* 0x0000001b000b7213 */ /* 0x000fe40000000000 */
[----:B------:R-:W2:Y:S03]  /*37f0*/  I2F.RP R15, R13 ;  /* 0x0000000d000f7306 */ /* 0x000ea60000209400 */
[----:B------:R-:W-:-:S05]  /*3800*/  IMAD.MOV R11, RZ, RZ, -R11 ;  /* 0x000000ffff0b7224 */ /* 0x000fca00078e0a0b */
[----:B--2---:R-:W2:Y:S02]  /*3810*/  MUFU.RCP R38, R15 ;  /* 0x0000000f00267308 */ /* 0x004ea40000001000 */
[----:B--2---:R-:W-:-:S06]  /*3820*/  VIADD R38, R38, 0xffffffe ;  /* 0x0ffffffe26267836 */ /* 0x004fcc0000000000 */
[----:B------:R-:W2:Y:S02]  /*3830*/  F2I.FTZ.U32.TRUNC.NTZ R39, R38 ;  /* 0x0000002600277305 */ /* 0x000ea4000021f000 */
[--C-:B--2---:R-:W-:Y:S02]  /*3840*/  IMAD.MOV R6, RZ, RZ, -R39.reuse ;  /* 0x000000ffff067224 */ /* 0x104fe400078e0a27 */
        /* <DEDUP_REMOVED lines=37> */
[----:B-1----:R-:W-:-:S04]  /*3aa0*/  IMAD.WIDE.U32 R44, R38, R27, RZ ;  /* 0x0000001b262c7225 */ /* 0x002fc800078e00ff */
        /* <DEDUP_REMOVED lines=10> */
.L_x_4569:
[----:B------:R-:W-:Y:S05]  /*3b50*/  BSYNC.RECONVERGENT B0 ;  /* 0x0000000000007941 */ /* 0x000fea0003800200 */
.L_x_4567:
        /* <DEDUP_REMOVED lines=25> */
.L_x_4566:
[----:B------:R-:W-:Y:S05]  /*3cf0*/  BSYNC.RECONVERGENT B1 ;  /* 0x0000000000017941 */ /* 0x000fea0003800200 */
.L_x_4565:
[----:B--2---:R-:W2:Y:S01]  /*3d00*/  LD.E R27, desc[UR4][R2.64+0xdc] ;  /* 0x0000dc04021b7980 */ /* 0x004ea2000c101900 */
[----:B------:R-:W-:Y:S02]  /*3d10*/  IMAD.SHL.U32 R53, R171, 0x2, RZ ;  /* 0x00000002ab357824 */ /* 0x000fe400078e00ff */
[----:B------:R-:W-:-:S03]  /*3d20*/  VIADD R133, R132, 0x8 ;  /* 0x0000000884857836 */ /* 0x000fc60000000000 */
[----:B------:R-:W-:-:S05]  /*3d30*/  LOP3.LUT R53, R53, 0x6, RZ, 0xc0, !PT ;  /* 0x0000000635357812 */ /* 0x000fca00078ec0ff */
[----:B------:R-:W-:-:S04]  /*3d40*/  IMAD R26, R135, 0x80, R53 ;  /* 0x00000080871a7824 */ /* 0x000fc800078e0235 */
[----:B------:R-:W-:Y:S01]  /*3d50*/  VIADD R115, R26, 0x1 ;  /* 0x000000011a737836 */ /* 0x000fe20000000000 */
[----:B------:R-:W-:Y:S01]  /*3d60*/  ISETP.GT.AND P2, PT, R132, R26, PT ;  /* 0x0000001a8400720c */ /* 0x000fe20003f44270 */
[----:B------:R-:W-:-:S03]  /*3d70*/  VIADD R111, R26, 0x9 ;  /* 0x000000091a6f7836 */ /* 0x000fc60000000000 */
[----:B------:R-:W-:Y:S01]  /*3d80*/  FSEL R0, R0, -INF , !P2 ;  /* 0xff80000000007808 */ /* 0x000fe20005000000 */
[----:B------:R-:W-:Y:S01]  /*3d90*/  VIADD R114, R26, 0x8 ;  /* 0x000000081a727836 */ /* 0x000fe20000000000 */
[----:B------:R-:W-:Y:S01]  /*3da0*/  ISETP.GT.AND P2, PT, R132, R115, PT ;  /* 0x000000738400720c */ /* 0x000fe20003f44270 */
[----:B------:R-:W-:Y:S01]  /*3db0*/  VIADD R107, R26, 0x11 ;  /* 0x000000111a6b7836 */ /* 0x000fe20000000000 */
[-C--:B------:R-:W-:Y:S02]  /*3dc0*/  ISETP.GE.AND P5, PT, R115, R178.reuse, PT ;  /* 0x000000b27300720c */ /* 0x080fe40003fa6270 */
[----:B-1----:R-:W-:Y:S01]  /*3dd0*/  FSEL R59, R102, -INF , !P2 ;  /* 0xff800000663b7808 */ /* 0x002fe20005000000 */
[C---:B------:R-:W-:Y:S01]  /*3de0*/  VIADD R110, R26.reuse, 0x10 ;  /* 0x000000101a6e7836 */ /* 0x040fe20000000000 */
[----:B------:R-:W-:Y:S02]  /*3df0*/  ISETP.GE.AND P4, PT, R26, R178, PT ;  /* 0x000000b21a00720c */ /* 0x000fe40003f86270 */
[----:B------:R-:W-:-:S02]  /*3e00*/  ISETP.GT.AND P2, PT, R132, R111, PT ;  /* 0x0000006f8400720c */ /* 0x000fc40003f44270 */
[----:B------:R-:W-:Y:S02]  /*3e10*/  ISETP.GT.AND P3, PT, R132, R114, PT ;  /* 0x000000728400720c */ /* 0x000fe40003f64270 */
[----:B------:R-:W-:Y:S01]  /*3e20*/  FSEL R59, R59, -INF , !P5 ;  /* 0xff8000003b3b7808 */ /* 0x000fe20006800000 */
[----:B------:R-:W-:Y:S01]  /*3e30*/  VIADD R106, R26, 0x19 ;  /* 0x000000191a6a7836 */ /* 0x000fe20000000000 */
[----:B------:R-:W-:Y:S02]  /*3e40*/  FSEL R6, R0, -INF , !P4 ;  /* 0xff80000000067808 */ /* 0x000fe40006000000 */
[-C--:B------:R-:W-:Y:S02]  /*3e50*/  ISETP.GE.AND P5, PT, R111, R178.reuse, PT ;  /* 0x000000b26f00720c */ /* 0x080fe40003fa6270 */
        /* <DEDUP_REMOVED lines=8> */
[----:B------:R-:W-:Y:S02]  /*3ee0*/  FSEL R57, R57, -INF , !P4 ;  /* 0xff80000039397808 */ /* 0x000fe40006000000 */
[----:B------:R-:W-:-:S02]  /*3ef0*/  ISETP.GE.AND P5, PT, R107, R178, PT ;  /* 0x000000b26b00720c */ /* 0x000fc40003fa6270 */
        /* <DEDUP_REMOVED lines=9> */
[-C--:B------:R-:W-:Y:S02]  /*3f90*/  ISETP.GE.AND P5, PT, R106, R178.reuse, PT ;  /* 0x000000b26a00720c */ /* 0x080fe40003fa6270 */
[----:B------:R-:W-:Y:S01]  /*3fa0*/  FSEL R11, R97, -INF , !P2 ;  /* 0xff800000610b7808 */ /* 0x000fe20005000000 */
[----:B------:R-:W-:Y:S01]  /*3fb0*/  VIADD R104, R26, 0x28 ;  /* 0x000000281a687836 */ /* 0x000fe20000000000 */
[----:B------:R-:W-:Y:S02]  /*3fc0*/  ISETP.GE.AND P4, PT, R79, R178, PT ;  /* 0x000000b24f00720c */ /* 0x000fe40003f86270 */
[----:B------:R-:W-:Y:S02]  /*3fd0*/  FSEL R25, R96, -INF , !P3 ;  /* 0xff80000060197808 */ /* 0x000fe40005800000 */
[C---:B------:R-:W-:Y:S02]  /*3fe0*/  ISETP.GT.AND P2, PT, R132.reuse, R73, PT ;  /* 0x000000498400720c */ /* 0x040fe40003f44270 */
[----:B------:R-:W-:-:S02]  /*3ff0*/  ISETP.GT.AND P3, PT, R132, R105, PT ;  /* 0x000000698400720c */ /* 0x000fc40003f64270 */
[----:B------:R-:W-:Y:S01]  /*4000*/  FSEL R11, R11, -INF , !P5 ;  /* 0xff8000000b0b7808 */ /* 0x000fe20006800000 */
[C---:B------:R-:W-:Y:S01]  /*4010*/  VIADD R70, R26.reuse, 0x31 ;  /* 0x000000311a467836 */ /* 0x040fe20000000000 */
[----:B------:R-:W-:Y:S02]  /*4020*/  FSEL R25, R25, -INF , !P4 ;  /* 0xff80000019197808 */ /* 0x000fe40006000000 */
[-C--:B------:R-:W-:Y:S02]  /*4030*/  ISETP.GE.AND P5, PT, R73, R178.reuse, PT ;  /* 0x000000b24900720c */ /* 0x080fe40003fa6270 */
        /* <DEDUP_REMOVED lines=76> */
[----:B------:R-:W-:Y:S02]  /*4500*/  FSEL R62, R28, -INF , !P5 ;  /* 0xff8000001c3e7808 */ /* 0x000fe40006800000 */
[----:B------:R-:W-:Y:S02]  /*4510*/  FSEL R134, R64, -INF , !P4 ;  /* 0xff80000040867808 */ /* 0x000fe40006000000 */
[-C--:B------:R-:W-:Y:S02]  /*4520*/  ISETP.GE.AND P5, PT, R46, R178.reuse, PT ;  /* 0x000000b22e00720c */ /* 0x080fe40003fa6270 */
[----:B------:R-:W-:Y:S02]  /*4530*/  FSEL R30, R30, -INF , !P2 ;  /* 0xff8000001e1e7808 */ /* 0x000fe40005000000 */
[----:B------:R-:W-:Y:S02]  /*4540*/  ISETP.GE.AND P4, PT, R47, R178, PT ;  /* 0x000000b22f00720c */ /* 0x000fe40003f86270 */
[----:B------:R-:W-:-:S02]  /*4550*/  FSEL R29, R29, -INF , !P3 ;  /* 0xff8000001d1d7808 */ /* 0x000fc40005800000 */
[C---:B------:R-:W-:Y:S02]  /*4560*/  ISETP.GT.AND P2, PT, R132.reuse, R44, PT ;  /* 0x0000002c8400720c */ /* 0x040fe40003f44270 */
[----:B------:R-:W-:Y:S01]  /*4570*/  ISETP.GT.AND P3, PT, R132, R45, PT ;  /* 0x0000002d8400720c */ /* 0x000fe20003f64270 */
[----:B------:R-:W-:Y:S01]  /*4580*/  VIADD R42, R26, 0x70 ;  /* 0x000000701a2a7836 */ /* 0x000fe20000000000 */
[----:B------:R-:W-:Y:S01]  /*4590*/  FSEL R127, R30, -INF , !P5 ;  /* 0xff8000001e7f7808 */ /* 0x000fe20006800000 */
[C---:B------:R-:W-:Y:S01]  /*45a0*/  VIADD R38, R26.reuse, 0x78 ;  /* 0x000000781a267836 */ /* 0x040fe20000000000 */
[----:B------:R-:W-:Y:S01]  /*45b0*/  FSEL R130, R29, -INF , !P4 ;  /* 0xff8000001d827808 */ /* 0x000fe20006000000 */
[----:B------:R-:W-:Y:S01]  /*45c0*/  VIADD R40, R26, 0x71 ;  /* 0x000000711a287836 */ /* 0x000fe20000000000 */
[----:B------:R-:W-:Y:S02]  /*45d0*/  ISETP.GE.AND P5, PT, R44, R178, PT ;  /* 0x000000b22c00720c */ /* 0x000fe40003fa6270 */
[----:B------:R-:W-:-:S02]  /*45e0*/  FSEL R43, R43, -INF , !P2 ;  /* 0xff8000002b2b7808 */ /* 0x000fc40005000000 */
[----:B------:R-:W-:Y:S02]  /*45f0*/  ISETP.GE.AND P4, PT, R45, R178, PT ;  /* 0x000000b22d00720c */ /* 0x000fe40003f86270 */
[----:B------:R-:W-:Y:S02]  /*4600*/  FSEL R17, R17, -INF , !P3 ;  /* 0xff80000011117808 */ /* 0x000fe40005800000 */
[----:B------:R-:W-:Y:S02]  /*4610*/  ISETP.GT.AND P1, PT, R133, R26, PT ;  /* 0x0000001a8500720c */ /* 0x000fe40003f24270 */
[C---:B------:R-:W-:Y:S01]  /*4620*/  ISETP.GE.AND P0, PT, R26.reuse, R177, PT ;  /* 0x000000b11a00720c */ /* 0x040fe20003f06270 */
[----:B------:R-:W-:Y:S01]  /*4630*/  VIADD R26, R26, 0x79 ;  /* 0x000000791a1a7836 */ /* 0x000fe20000000000 */
[----:B------:R-:W-:Y:S02]  /*4640*/  ISETP.GT.AND P3, PT, R132, R42, PT ;  /* 0x0000002a8400720c */ /* 0x000fe40003f64270 */
[----:B------:R-:W-:-:S02]  /*4650*/  FSEL R125, R43, -INF , !P5 ;  /* 0xff8000002b7d7808 */ /* 0x000fc40006800000 */
[----:B------:R-:W-:Y:S02]  /*4660*/  FSEL R128, R17, -INF , !P4 ;  /* 0xff80000011807808 */ /* 0x000fe40006000000 */
[C---:B------:R-:W-:Y:S02]  /*4670*/  ISETP.GT.AND P5, PT, R132.reuse, R38, PT ;  /* 0x000000268400720c */ /* 0x040fe40003fa4270 */
[----:B------:R-:W-:Y:S02]  /*4680*/  ISETP.GT.AND P4, PT, R132, R40, PT ;  /* 0x000000288400720c */ /* 0x000fe40003f84270 */
[----:B------:R-:W-:Y:S02]  /*4690*/  ISETP.GE.AND P2, PT, R42, R178, PT ;  /* 0x000000b22a00720c */ /* 0x000fe40003f46270 */
[----:B------:R-:W-:Y:S02]  /*46a0*/  FSEL R48, R48, -INF , !P3 ;  /* 0xff80000030307808 */ /* 0x000fe40005800000 */
[----:B------:R-:W-:-:S02]  /*46b0*/  ISETP.GT.AND P3, PT, R132, R26, PT ;  /* 0x0000001a8400720c */ /* 0x000fc40003f64270 */
[----:B------:R-:W-:Y:S02]  /*46c0*/  FSEL R51, R51, -INF , !P5 ;  /* 0xff80000033337808 */ /* 0x000fe40006800000 */
[----:B------:R-:W-:Y:S02]  /*46d0*/  FSEL R71, R71, -INF , !P4 ;  /* 0xff80000047477808 */ /* 0x000fe40006000000 */
[----:B------:R-:W-:Y:S02]  /*46e0*/  ISETP.GE.AND P5, PT, R40, R178, PT ;  /* 0x000000b22800720c */ /* 0x000fe40003fa6270 */
[----:B------:R-:W-:Y:S02]  /*46f0*/  FSEL R100, R100, -INF , !P1 ;  /* 0xff80000064647808 */ /* 0x000fe40004800000 */
[----:B------:R-:W-:Y:S02]  /*4700*/  FSEL R126, R48, -INF , !P2 ;  /* 0xff800000307e7808 */ /* 0x000fe40005000000 */
[----:B------:R-:W-:-:S02]  /*4710*/  ISETP.GT.AND P2, PT, R133, R115, PT ;  /* 0x000000738500720c */ /* 0x000fc40003f44270 */
[----:B------:R-:W-:Y:S02]  /*4720*/  FSEL R75, R75, -INF , !P3 ;  /* 0xff8000004b4b7808 */ /* 0x000fe40005800000 */
[----:B------:R-:W-:Y:S02]  /*4730*/  ISETP.GE.AND P3, PT, R38, R178, PT ;  /* 0x000000b22600720c */ /* 0x000fe40003f66270 */
[----:B------:R-:W-:Y:S02]  /*4740*/  FSEL R123, R71, -INF , !P5 ;  /* 0xff800000477b7808 */ /* 0x000fe40006800000 */
[----:B------:R-:W-:Y:S02]  /*4750*/  ISETP.GT.AND P1, PT, R133, R114, PT ;  /* 0x000000728500720c */ /* 0x000fe40003f24270 */
[----:B------:R-:W-:Y:S02]  /*4760*/  ISETP.GE.AND P5, PT, R26, R178, PT ;  /* 0x000000b21a00720c */ /* 0x000fe40003fa6270 */
[----:B------:R-:W-:-:S02]  /*4770*/  FSEL R71, R100, -INF , !P0 ;  /* 0xff80000064477808 */ /* 0x000fc40004000000 */
[----:B------:R-:W-:Y:S02]  /*4780*/  ISETP.GT.AND P0, PT, R133, R111, PT ;  /* 0x0000006f8500720c */ /* 0x000fe40003f04270 */
[-C--:B------:R-:W-:Y:S02]  /*4790*/  ISETP.GE.AND P4, PT, R115, R177.reuse, PT ;  /* 0x000000b17300720c */ /* 0x080fe40003f86270 */
[----:B------:R-:W-:Y:S02]  /*47a0*/  FSEL R28, R101, -INF , !P2 ;  /* 0xff800000651c7808 */ /* 0x000fe40005000000 */
[----:B------:R-:W-:Y:S02]  /*47b0*/  FSEL R124, R51, -INF , !P3 ;  /* 0xff800000337c7808 */ /* 0x000fe40005800000 */
[----:B------:R-:W-:Y:S02]  /*47c0*/  ISETP.GT.AND P2, PT, R133, R110, PT ;  /* 0x0000006e8500720c */ /* 0x000fe40003f44270 */
[----:B------:R-:W-:-:S02]  /*47d0*/  ISETP.GE.AND P3, PT, R114, R177, PT ;  /* 0x000000b17200720c */ /* 0x000fc40003f66270 */
[----:B------:R-:W-:Y:S02]  /*47e0*/  FSEL R122, R75, -INF , !P5 ;  /* 0xff8000004b7a7808 */ /* 0x000fe40006800000 */
[----:B------:R-:W-:Y:S02]  /*47f0*/  FSEL R69, R103, -INF , !P1 ;  /* 0xff80000067457808 */ /* 0x000fe40004800000 */
[----:B------:R-:W-:Y:S02]  /*4800*/  ISETP.GE.AND P5, PT, R111, R177, PT ;  /* 0x000000b16f00720c */ /* 0x000fe40003fa6270 */
[----:B------:R-:W-:Y:S02]  /*4810*/  ISETP.GT.AND P1, PT, R133, R107, PT ;  /* 0x0000006b8500720c */ /* 0x000fe40003f24270 */
[----:B------:R-:W-:Y:S02]  /*4820*/  FSEL R29, R136, -INF , !P0 ;  /* 0xff800000881d7808 */ /* 0x000fe40004000000 */
        /* <DEDUP_REMOVED lines=13> */
[-C--:B------:R-:W-:Y:S02]  /*4900*/  ISETP.GE.AND P4, PT, R106, R177.reuse, PT ;  /* 0x000000b16a00720c */ /* 0x080fe40003f86270 */
[----:B------:R-:W-:Y:S02]  /*4910*/  FSEL R93, R93, -INF , !P2 ;  /* 0xff8000005d5d7808 */ /* 0x000fe40005000000 */
[----:B------:R-:W-:Y:S02]  /*4920*/  FSEL R51, R51, -INF , !P3 ;  /* 0xff80000033337808 */ /* 0x000fe40005800000 */
[----:B------:R-:W-:Y:S02]  /*4930*/  ISETP.GT.AND P2, PT, R133, R104, PT ;  /* 0x000000688500720c */ /* 0x000fe40003f44270 */
[----:B------:R-:W-:Y:S02]  /*4940*/  ISETP.GE.AND P3, PT, R105, R177, PT ;  /* 0x000000b16900720c */ /* 0x000fe40003f66270 */
[----:B------:R-:W-:-:S02]  /*4950*/  FSEL R75, R75, -INF , !P5 ;  /* 0xff8000004b4b7808 */ /* 0x000fc40006800000 */
[----:B------:R-:W-:Y:S02]  /*4960*/  FSEL R94, R94, -INF , !P1 ;  /* 0xff8000005e5e7808 */ /* 0x000fe40004800000 */
[----:B------:R-:W-:Y:S02]  /*4970*/  ISETP.GT.AND P0, PT, R133, R73, PT ;  /* 0x000000498500720c */ /* 0x000fe40003f04270 */
[-C--:B------:R-:W-:Y:S02]  /*4980*/  ISETP.GE.AND P5, PT, R73, R177.reuse, PT ;  /* 0x000000b14900720c */ /* 0x080fe40003fa6270 */
[----:B------:R-:W-:Y:S02]  /*4990*/  ISETP.GT.AND P1, PT, R133, R78, PT ;  /* 0x0000004e8500720c */ /* 0x000fe40003f24270 */
[----:B------:R-:W-:Y:S02]  /*49a0*/  FSEL R73, R93, -INF , !P4 ;  /* 0xff8000005d497808 */ /* 0x000fe40006000000 */
[----:B------:R-:W-:-:S02]  /*49b0*/  ISETP.GE.AND P4, PT, R104, R177, PT ;  /* 0x000000b16800720c */ /* 0x000fc40003f86270 */
[----:B------:R-:W-:Y:S02]  /*49c0*/  FSEL R88, R88, -INF , !P2 ;  /* 0xff80000058587808 */ /* 0x000fe40005000000 */
[----:B------:R-:W-:Y:S02]  /*49d0*/  FSEL R195, R94, -INF , !P3 ;  /* 0xff8000005ec37808 */ /* 0x000fe40005800000 */
[----:B------:R-:W-:Y:S02]  /*49e0*/  ISETP.GT.AND P2, PT, R133, R70, PT ;  /* 0x000000468500720c */ /* 0x000fe40003f44270 */
[----:B------:R-:W-:Y:S02]  /*49f0*/  ISETP.GE.AND P3, PT, R78, R177, PT ;  /* 0x000000b14e00720c */ /* 0x000fe40003f66270 */
[----:B------:R-:W-:Y:S02]  /*4a00*/  FSEL R89, R89, -INF , !P1 ;  /* 0xff80000059597808 */ /* 0x000fe40004800000 */
[----:B------:R-:W-:-:S02]  /*4a10*/  ISETP.GT.AND P1, PT, R133, R67, PT ;  /* 0x000000438500720c */ /* 0x000fc40003f24270 */
[----:B------:R-:W-:Y:S02]  /*4a20*/  FSEL R189, R88, -INF , !P4 ;  /* 0xff80000058bd7808 */ /* 0x000fe40006000000 */
[----:B------:R-:W-:Y:S02]  /*4a30*/  ISETP.GE.AND P4, PT, R70, R177, PT ;  /* 0x000000b14600720c */ /* 0x000fe40003f86270 */
[----:B------:R-:W-:Y:S02]  /*4a40*/  FSEL R85, R85, -INF , !P2 ;  /* 0xff80000055557808 */ /* 0x000fe40005000000 */
[----:B------:R-:W-:Y:S02]  /*4a50*/  FSEL R187, R89, -INF , !P3 ;  /* 0xff80000059bb7808 */ /* 0x000fe40005800000 */
[----:B------:R-:W-:Y:S02]  /*4a60*/  ISETP.GT.AND P2, PT, R133, R63, PT ;  /* 0x0000003f8500720c */ /* 0x000fe40003f44270 */
[----:B------:R-:W-:-:S02]  /*4a70*/  ISETP.GE.AND P3, PT, R67, R177, PT ;  /* 0x000000b14300720c */ /* 0x000fc40003f66270 */
[----:B------:R-:W-:Y:S02]  /*4a80*/  FSEL R80, R80, -INF , !P1 ;  /* 0xff80000050507808 */ /* 0x000fe40004800000 */
[----:B------:R-:W-:Y:S02]  /*4a90*/  ISETP.GT.AND P1, PT, R133, R60, PT ;  /* 0x0000003c8500720c */ /* 0x000fe40003f24270 */
[----:B------:R-:W-:Y:S02]  /*4aa0*/  FSEL R155, R85, -INF , !P4 ;  /* 0xff800000559b7808 */ /* 0x000fe40006000000 */
[----:B------:R-:W-:Y:S02]  /*4ab0*/  ISETP.GE.AND P4, PT, R63, R177, PT ;  /* 0x000000b13f00720c */ /* 0x000fe40003f86270 */
[----:B------:R-:W-:Y:S02]  /*4ac0*/  FSEL R76, R76, -INF , !P2 ;  /* 0xff8000004c4c7808 */ /* 0x000fe40005000000 */
[----:B------:R-:W-:-:S02]  /*4ad0*/  FSEL R153, R80, -INF , !P3 ;  /* 0xff80000050997808 */ /* 0x000fc40005800000 */
[----:B------:R-:W-:Y:S02]  /*4ae0*/  ISETP.GT.AND P2, PT, R133, R56, PT ;  /* 0x000000388500720c */ /* 0x000fe40003f44270 */
[-C--:B------:R-:W-:Y:S02]  /*4af0*/  ISETP.GE.AND P3, PT, R60, R177.reuse, PT ;  /* 0x000000b13c00720c */ /* 0x080fe40003f66270 */
[----:B------:R-:W-:Y:S02]  /*4b00*/  FSEL R67, R77, -INF , !P1 ;  /* 0xff8000004d437808 */ /* 0x000fe40004800000 */
[----:B------:R-:W-:Y:S02]  /*4b10*/  ISETP.GT.AND P1, PT, R133, R52, PT ;  /* 0x000000348500720c */ /* 0x000fe40003f24270 */
[----:B------:R-:W-:Y:S02]  /*4b20*/  FSEL R143, R76, -INF , !P4 ;  /* 0xff8000004c8f7808 */ /* 0x000fe40006000000 */
[----:B------:R-:W-:-:S02]  /*4b30*/  ISETP.GE.AND P4, PT, R56, R177, PT ;  /* 0x000000b13800720c */ /* 0x000fc40003f86270 */
[----:B------:R-:W-:Y:S02]  /*4b40*/  FSEL R21, R21, -INF , !P2 ;  /* 0xff80000015157808 */ /* 0x000fe40005000000 */
[----:B------:R-:W-:Y:S02]  /*4b50*/  FSEL R67, R67, -INF , !P3 ;  /* 0xff80000043437808 */ /* 0x000fe40005800000 */
[----:B------:R-:W-:Y:S02]  /*4b60*/  ISETP.GE.AND P3, PT, R52, R177, PT ;  /* 0x000000b13400720c */ /* 0x000fe40003f66270 */
[----:B------:R-:W-:Y:S02]  /*4b70*/  FSEL R34, R34, -INF , !P1 ;  /* 0xff80000022227808 */ /* 0x000fe40004800000 */
[----:B------:R-:W-:Y:S02]  /*4b80*/  ISETP.GT.AND P1, PT, R133, R49, PT ;  /* 0x000000318500720c */ /* 0x000fe40003f24270 */
[----:B------:R-:W-:-:S02]  /*4b90*/  FSEL R63, R21, -INF , !P4 ;  /* 0xff800000153f7808 */ /* 0x000fc40006000000 */
[----:B------:R-:W-:Y:S02]  /*4ba0*/  ISETP.GT.AND P2, PT, R133, R19, PT ;  /* 0x000000138500720c */ /* 0x000fe40003f44270 */
[-C--:B------:R-:W-:Y:S02]  /*4bb0*/  ISETP.GE.AND P4, PT, R19, R177.reuse, PT ;  /* 0x000000b11300720c */ /* 0x080fe40003f86270 */
[----:B------:R-:W-:Y:S02]  /*4bc0*/  FSEL R19, R34, -INF , !P3 ;  /* 0xff80000022137808 */ /* 0x000fe40005800000 */
[----:B------:R-:W-:Y:S02]  /*4bd0*/  ISETP.GE.AND P3, PT, R49, R177, PT ;  /* 0x000000b13100720c */ /* 0x000fe40003f66270 */
[----:B------:R-:W-:Y:S02]  /*4be0*/  FMNMX3.FTZ R0, R6, R59, R57, !PT ;  /* 0x0000003b06007276 */ /* 0x000fe40007810039 */
[----:B------:R-:W-:-:S02]  /*4bf0*/  FSEL R8, R8, -INF , !P1 ;  /* 0xff80000008087808 */ /* 0x000fc40004800000 */
[----:B------:R-:W-:Y:S02]  /*4c00*/  FMNMX3.FTZ R0, R0, R15, R13, !PT ;  /* 0x0000000f00007276 */ /* 0x000fe4000781000d */
[----:B------:R-:W-:Y:S02]  /*4c10*/  FSEL R49, R8, -INF , !P3 ;  /* 0xff80000008317808 */ /* 0x000fe40005800000 */
[----:B------:R-:W-:Y:S02]  /*4c20*/  FMNMX3.FTZ R8, R71, R28, R69, !PT ;  /* 0x0000001c47087276 */ /* 0x000fe40007810045 */
[----:B------:R-:W-:Y:S02]  /*4c30*/  FMNMX3.FTZ R0, R0, R31, R25, !PT ;  /* 0x0000001f00007276 */ /* 0x000fe40007810019 */
[----:B------:R-:W-:Y:S02]  /*4c40*/  FMNMX3.FTZ R8, R8, R29, R79, !PT ;  /* 0x0000001d08087276 */ /* 0x000fe4000781004f */
[----:B------:R-:W-:-:S02]  /*4c50*/  FSEL R95, R95, -INF , !P0 ;  /* 0xff8000005f5f7808 */ /* 0x000fc40004000000 */
[----:B------:R-:W-:Y:S02]  /*4c60*/  FMNMX3.FTZ R0, R0, R11, R37, !PT ;  /* 0x0000000b00007276 */ /* 0x000fe40007810025 */
[----:B------:R-:W-:Y:S02]  /*4c70*/  ISETP.GT.AND P0, PT, R133, R74, PT ;  /* 0x0000004a8500720c */ /* 0x000fe40003f04270 */
[----:B------:R-:W-:Y:S02]  /*4c80*/  FMNMX3.FTZ R8, R8, R51, R75, !PT ;  /* 0x0000003308087276 */ /* 0x000fe4000781004b */
[----:B------:R-:W-:Y:S02]  /*4c90*/  FSEL R191, R95, -INF , !P5 ;  /* 0xff8000005fbf7808 */ /* 0x000fe40006800000 */
[----:B------:R-:W-:Y:S02]  /*4ca0*/  FMNMX3.FTZ R0, R0, R61, R41, !PT ;  /* 0x0000003d00007276 */ /* 0x000fe40007810029 */
[----:B------:R-:W-:-:S02]  /*4cb0*/  ISETP.GE.AND P5, PT, R74, R177, PT ;  /* 0x000000b14a00720c */ /* 0x000fc40003fa6270 */
[----:B------:R-:W-:Y:S02]  /*4cc0*/  FSEL R84, R84, -INF , !P0 ;  /* 0xff80000054547808 */ /* 0x000fe40004000000 */
[----:B------:R-:W-:Y:S02]  /*4cd0*/  FMNMX3.FTZ R8, R8, R73, R195, !PT ;  /* 0x0000004908087276 */ /* 0x000fe400078100c3 */
[----:B------:R-:W-:Y:S02]  /*4ce0*/  ISETP.GT.AND P0, PT, R133, R66, PT ;  /* 0x000000428500720c */ /* 0x000fe40003f04270 */
[----:B------:R-:W-:Y:S02]  /*4cf0*/  FMNMX3.FTZ R0, R0, R39, R179, !PT ;  /* 0x0000002700007276 */ /* 0x000fe400078100b3 */
[----:B------:R-:W-:Y:S02]  /*4d00*/  FSEL R185, R84, -INF , !P5 ;  /* 0xff80000054b97808 */ /* 0x000fe40006800000 */
[----:B------:R-:W-:-:S02]  /*4d10*/  FMNMX3.FTZ R8, R8, R191, R189, !PT ;  /* 0x000000bf08087276 */ /* 0x000fc400078100bd */
[----:B------:R-:W-:Y:S02]  /*4d20*/  ISETP.GE.AND P5, PT, R66, R177, PT ;  /* 0x000000b14200720c */ /* 0x000fe40003fa6270 */
[----:B------:R-:W-:Y:S02]  /*4d30*/  FSEL R81, R81, -INF , !P0 ;  /* 0xff80000051517808 */ /* 0x000fe40004000000 */
[----:B------:R-:W-:Y:S02]  /*4d40*/  ISETP.GT.AND P0, PT, R133, R58, PT ;  /* 0x0000003a8500720c */ /* 0x000fe40003f04270 */
[----:B------:R-:W-:Y:S02]  /*4d50*/  FMNMX3.FTZ R0, R0, R167, R33, !PT ;  /* 0x000000a700007276 */ /* 0x000fe40007810021 */
[----:B------:R-:W-:Y:S02]  /*4d60*/  FMNMX3.FTZ R8, R8, R187, R185, !PT ;  /* 0x000000bb08087276 */ /* 0x000fe400078100b9 */
[----:B------:R-:W-:-:S02]  /*4d70*/  FSEL R151, R81, -INF , !P5 ;  /* 0xff80000051977808 */ /* 0x000fc40006800000 */
[----:B------:R-:W-:Y:S02]  /*4d80*/  ISETP.GE.AND P5, PT, R58, R177, PT ;  /* 0x000000b13a00720c */ /* 0x000fe40003fa6270 */
[----:B------:R-:W-:Y:S02]  /*4d90*/  FSEL R20, R20, -INF , !P0 ;  /* 0xff80000014147808 */ /* 0x000fe40004000000 */
[----:B------:R-:W-:Y:S02]  /*4da0*/  FMNMX3.FTZ R0, R0, R35, R149, !PT ;  /* 0x0000002300007276 */ /* 0x000fe40007810095 */
[----:B------:R-:W-:Y:S02]  /*4db0*/  ISETP.GT.AND P0, PT, R133, R50, PT ;  /* 0x000000328500720c */ /* 0x000fe40003f04270 */
[----:B------:R-:W-:Y:S02]  /*4dc0*/  FMNMX3.FTZ R8, R8, R155, R153, !PT ;  /* 0x0000009b08087276 */ /* 0x000fe40007810099 */
[----:B------:R-:W-:-:S02]  /*4dd0*/  FSEL R22, R22, -INF , !P2 ;  /* 0xff80000016167808 */ /* 0x000fc40005000000 */
[----:B------:R-:W-:Y:S02]  /*4de0*/  ISETP.GT.AND P2, PT, R133, R46, PT ;  /* 0x0000002e8500720c */ /* 0x000fe40003f44270 */
[----:B------:R-:W-:Y:S02]  /*4df0*/  FSEL R137, R20, -INF , !P5 ;  /* 0xff80000014897808 */ /* 0x000fe40006800000 */
[----:B------:R-:W-:Y:S02]  /*4e00*/  FMNMX3.FTZ R0, R0, R147, R145, !PT ;  /* 0x0000009300007276 */ /* 0x000fe40007810091 */
[----:B------:R-:W-:Y:S02]  /*4e10*/  ISETP.GE.AND P5, PT, R50, R177, PT ;  /* 0x000000b13200720c */ /* 0x000fe40003fa6270 */
[----:B------:R-:W-:Y:S02]  /*4e20*/  FSEL R17, R36, -INF , !P0 ;  /* 0xff80000024117808 */ /* 0x000fe40004000000 */
[----:B------:R-:W-:-:S02]  /*4e30*/  FMNMX3.FTZ R8, R8, R151, R143, !PT ;  /* 0x0000009708087276 */ /* 0x000fc4000781008f */
[----:B------:R-:W-:Y:S02]  /*4e40*/  FSEL R50, R22, -INF , !P4 ;  /* 0xff80000016327808 */ /* 0x000fe40006000000 */
[----:B------:R-:W-:Y:S02]  /*4e50*/  ISETP.GE.AND P4, PT, R46, R177, PT ;  /* 0x000000b12e00720c */ /* 0x000fe40003f86270 */
[----:B------:R-:W-:Y:S02]  /*4e60*/  FSEL R9, R9, -INF , !P2 ;  /* 0xff80000009097808 */ /* 0x000fe40005000000 */
[----:B------:R-:W-:Y:S02]  /*4e70*/  FMNMX3.FTZ R0, R0, R65, R131, !PT ;  /* 0x0000004100007276 */ /* 0x000fe40007810083 */
[----:B------:R-:W-:Y:S02]  /*4e80*/  ISETP.GT.AND P0, PT, R133, R47, PT ;  /* 0x0000002f8500720c */ /* 0x000fe40003f04270 */
[----:B------:R-:W-:-:S02]  /*4e90*/  FSEL R17, R17, -INF , !P5 ;  /* 0xff80000011117808 */ /* 0x000fc40006800000 */
[----:B------:R-:W-:Y:S02]  /*4ea0*/  FMNMX3.FTZ R8, R8, R67, R137, !PT ;  /* 0x0000004308087276 */ /* 0x000fe40007810089 */
[----:B------:R-:W-:Y:S02]  /*4eb0*/  ISETP.GE.AND P5, PT, R47, R177, PT ;  /* 0x000000b12f00720c */ /* 0x000fe40003fa6270 */
[----:B------:R-:W-:Y:S02]  /*4ec0*/  FSEL R47, R9, -INF , !P4 ;  /* 0xff800000092f7808 */ /* 0x000fe40006000000 */
[----:B------:R-:W-:Y:S02]  /*4ed0*/  FMNMX3.FTZ R9, R0, R129, R134, !PT ;  /* 0x0000008100097276 */ /* 0x000fe40007810086 */
[----:B------:R-:W-:Y:S02]  /*4ee0*/  ISETP.GT.AND P1, PT, R133, R45, PT ;  /* 0x0000002d8500720c */ /* 0x000fe40003f24270 */
[----:B------:R-:W-:-:S02]  /*4ef0*/  FSEL R23, R23, -INF , !P0 ;  /* 0xff80000017177808 */ /* 0x000fc40004000000 */
[----:B------:R-:W-:Y:S02]  /*4f00*/  FMNMX3.FTZ R8, R8, R63, R19, !PT ;  /* 0x0000003f08087276 */ /* 0x000fe40007810013 */
[----:B------:R-:W-:Y:S02]  /*4f10*/  ISETP.GT.AND P0, PT, R133, R44, PT ;  /* 0x0000002c8500720c */ /* 0x000fe40003f04270 */
[----:B------:R-:W-:Y:S02]  /*4f20*/  FMNMX3.FTZ R9, R9, R62, R130, !PT ;  /* 0x0000003e09097276 */ /* 0x000fe40007810082 */
[----:B------:R-:W-:Y:S02]  /*4f30*/  ISETP.GE.AND P3, PT, R45, R177, PT ;  /* 0x000000b12d00720c */ /* 0x000fe40003f66270 */
[----:B------:R-:W-:Y:S02]  /*4f40*/  FSEL R48, R23, -INF , !P5 ;  /* 0xff80000017307808 */ /* 0x000fe40006800000 */
[----:B------:R-:W-:-:S02]  /*4f50*/  ISETP.GT.AND P2, PT, R133, R42, PT ;  /* 0x0000002a8500720c */ /* 0x000fc40003f44270 */
[----:B------:R-:W-:Y:S02]  /*4f60*/  FSEL R16, R16, -INF , !P1 ;  /* 0xff80000010107808 */ /* 0x000fe40004800000 */
[----:B------:R-:W-:Y:S02]  /*4f70*/  FMNMX3.FTZ R8, R8, R17, R50, !PT ;  /* 0x0000001108087276 */ /* 0x000fe40007810032 */
[----:B------:R-:W-:Y:S02]  /*4f80*/  ISETP.GT.AND P1, PT, R133, R40, PT ;  /* 0x000000288500720c */ /* 0x000fe40003f24270 */
[----:B------:R-:W-:Y:S02]  /*4f90*/  FSEL R10, R10, -INF , !P0 ;  /* 0xff8000000a0a7808 */ /* 0x000fe40004000000 */
[----:B------:R-:W-:Y:S02]  /*4fa0*/  FMNMX3.FTZ R9, R9, R127, R128, !PT ;  /* 0x0000007f09097276 */ /* 0x000fe40007810080 */
[----:B------:R-:W-:-:S02]  /*4fb0*/  ISETP.GE.AND P5, PT, R44, R177, PT ;  /* 0x000000b12c00720c */ /* 0x000fc40003fa6270 */
[----:B------:R-:W-:Y:S02]  /*4fc0*/  ISETP.GE.AND P4, PT, R42, R177, PT ;  /* 0x000000b12a00720c */ /* 0x000fe40003f86270 */
[----:B------:R-:W-:Y:S02]  /*4fd0*/  FSEL R46, R16, -INF , !P3 ;  /* 0xff800000102e7808 */ /* 0x000fe40005800000 */
[----:B------:R-:W-:Y:S02]  /*4fe0*/  ISETP.GT.AND P0, PT, R133, R38, PT ;  /* 0x000000268500720c */ /* 0x000fe40003f04270 */
[----:B------:R-:W-:Y:S02]  /*4ff0*/  FSEL R12, R12, -INF , !P2 ;  /* 0xff8000000c0c7808 */ /* 0x000fe40005000000 */
[----:B------:R-:W-:Y:S02]  /*5000*/  FMNMX3.FTZ R8, R8, R49, R48, !PT ;  /* 0x0000003108087276 */ /* 0x000fe40007810030 */
[----:B------:R-:W-:-:S02]  /*5010*/  FSEL R14, R14, -INF , !P1 ;  /* 0xff8000000e0e7808 */ /* 0x000fc40004800000 */
[----:B------:R-:W-:Y:S02]  /*5020*/  FMNMX3.FTZ R9, R9, R125, R126, !PT ;  /* 0x0000007d09097276 */ /* 0x000fe4000781007e */
[-C--:B------:R-:W-:Y:S02]  /*5030*/  ISETP.GE.AND P3, PT, R40, R177.reuse, PT ;  /* 0x000000b12800720c */ /* 0x080fe40003f66270 */
[----:B------:R-:W-:Y:S02]  /*5040*/  ISETP.GE.AND P2, PT, R38, R177, PT ;  /* 0x000000b12600720c */ /* 0x000fe40003f46270 */
[----:B------:R-:W-:Y:S02]  /*5050*/  ISETP.GT.AND P1, PT, R133, R26, PT ;  /* 0x0000001a8500720c */ /* 0x000fe40003f24270 */
[----:B------:R-:W-:Y:S02]  /*5060*/  FSEL R18, R18, -INF , !P0 ;  /* 0xff80000012127808 */ /* 0x000fe40004000000 */
[----:B------:R-:W-:-:S02]  /*5070*/  FSEL R45, R10, -INF , !P5 ;  /* 0xff8000000a2d7808 */ /* 0x000fc40006800000 */
[----:B------:R-:W-:Y:S02]  /*5080*/  FSEL R44, R12, -INF , !P4 ;  /* 0xff8000000c2c7808 */ /* 0x000fe40006000000 */
[----:B------:R-:W-:Y:S02]  /*5090*/  FMNMX3.FTZ R8, R8, R47, R46, !PT ;  /* 0x0000002f08087276 */ /* 0x000fe4000781002e */
[----:B------:R-:W-:Y:S02]  /*50a0*/  FMNMX3.FTZ R9, R9, R123, R124, !PT ;  /* 0x0000007b09097276 */ /* 0x000fe4000781007c */
[----:B------:R-:W-:Y:S02]  /*50b0*/  ISETP.GE.AND P0, PT, R26, R177, PT ;  /* 0x000000b11a00720c */ /* 0x000fe40003f06270 */
[----:B------:R-:W-:Y:S02]  /*50c0*/  FSEL R24, R24, -INF , !P1 ;  /* 0xff80000018187808 */ /* 0x000fe40004800000 */
[----:B------:R-:W-:-:S02]  /*50d0*/  FSEL R43, R14, -INF , !P3 ;  /* 0xff8000000e2b7808 */ /* 0x000fc40005800000 */
        /* <DEDUP_REMOVED lines=36> */
[----:B------:R-:W-:Y:S02]  /*5320*/  LDSM.16.MT88.4 R84, [R118+0xb000] ;  /* 0x00b000007654783b */ /* 0x000fe40000004200 */
[----:B------:R-:W1:Y:S02]  /*5330*/  MUFU.EX2 R139, R139 ;  /* 0x0000008b008b7308 */ /* 0x000e640000000800 */
[----:B------:R-:W2:Y:S02]  /*5340*/  LDSM.16.MT88.4 R8, [R156+0xb400] ;  /* 0x00b400009c08783b */ /* 0x000ea40000004200 */
[----:B------:R-:W-:Y:S04]  /*5350*/  MUFU.EX2 R57, R57 ;  /* 0x0000003900397308 */ /* 0x000fe80000000800 */
[----:B------:R-:W3:Y:S04]  /*5360*/  MUFU.EX2 R16, R16 ;  /* 0x0000001000107308 */ /* 0x000ee80000000800 */
[----:B------:R-:W-:Y:S04]  /*5370*/  MUFU.EX2 R138, R138 ;  /* 0x0000008a008a7308 */ /* 0x000fe80000000800 */
[----:B------:R-:W5:Y:S04]  /*5380*/  MUFU.EX2 R141, R141 ;  /* 0x0000008d008d7308 */ /* 0x000f680000000800 */
[----:B------:R-:W-:Y:S04]  /*5390*/  MUFU.EX2 R59, R59 ;  /* 0x0000003b003b7308 */ /* 0x000fe80000000800 */
[----:B------:R-:W4:Y:S01]  /*53a0*/  MUFU.EX2 R18, R18 ;  /* 0x0000001200127308 */ /* 0x000f220000000800 */
[----:B-1----:R-:W-:Y:S01]  /*53b0*/  F2FP.BF16.F32.PACK_AB R68, R139, R140 ;  /* 0x0000008c8b44723e */ /* 0x002fe200000010ff */
[--C-:B------:R-:W-:Y:S01]  /*53c0*/  FFMA.FTZ R58, R13, R27, -R136.reuse ;  /* 0x0000001b0d3a7223 */ /* 0x100fe20000010888 */
[----:B---3--:R-:W-:Y:S01]  /*53d0*/  F2FP.BF16.F32.PACK_AB R70, R16, R57 ;  /* 0x000000391046723e */ /* 0x008fe200000010ff */
[-C--:B------:R-:W-:Y:S01]  /*53e0*/  FFMA.FTZ R24, R25, R27.reuse, -R136 ;  /* 0x0000001b19187223 */ /* 0x080fe20000010888 */
[-CC-:B------:R-:W-:Y:S01]  /*53f0*/  FFMA.FTZ R22, R51, R27.reuse, -R56.reuse ;  /* 0x0000001b33167223 */ /* 0x180fe20000010838 */
[----:B-----5:R-:W-:Y:S01]  /*5400*/  F2FP.BF16.F32.PACK_AB R69, R141, R138 ;  /* 0x0000008a8d45723e */ /* 0x020fe200000010ff */
[-CC-:B------:R-:W-:Y:S01]  /*5410*/  FFMA.FTZ R21, R75, R27.reuse, -R56.reuse ;  /* 0x0000001b4b157223 */ /* 0x180fe20000010838 */
[-CC-:B------:R-:W-:Y:S01]  /*5420*/  FFMA.FTZ R20, R73, R27.reuse, -R56.reuse ;  /* 0x0000001b49147223 */ /* 0x180fe20000010838 */
[-C--:B------:R-:W-:Y:S01]  /*5430*/  FFMA.FTZ R79, R79, R27.reuse, -R56 ;  /* 0x0000001b4f4f7223 */ /* 0x080fe20000010838 */
[----:B------:R-:W-:Y:S01]  /*5440*/  FFMA.FTZ R4, R31, R27, -R136 ;  /* 0x0000001b1f047223 */ /* 0x000fe20000010888 */
[----:B----4-:R-:W-:Y:S01]  /*5450*/  F2FP.BF16.F32.PACK_AB R71, R18, R59 ;  /* 0x0000003b1247723e */ /* 0x010fe200000010ff */
[----:B------:R-:W-:Y:S01]  /*5460*/  MUFU.EX2 R58, R58 ;  /* 0x0000003a003a7308 */ /* 0x000fe20000000800 */
[----:B------:R-:W-:Y:S03]  /*5470*/  LDSM.16.MT88.4 R12, [R156+0x9400] ;  /* 0x009400009c0c783b */ /* 0x000fe60000004200 */
[----:B------:R-:W1:Y:S01]  /*5480*/  MUFU.EX2 R25, R4 ;  /* 0x0000000400197308 */ /* 0x000e620000000800 */
[----:B------:R-:W-:Y:S01]  /*5490*/  LDSM.16.MT88.4 R28, [R118+0x9400] ;  /* 0x00940000761c783b */ /* 0x000fe20000004200 */
[C---:B------:R-:W-:Y:S02]  /*54a0*/  HMMA.16816.F32.BF16 R96, R68.reuse, R92, RZ ;  /* 0x0000005c4460723c */ /* 0x040fe400000418ff */
[----:B------:R-:W-:Y:S04]  /*54b0*/  MUFU.EX2 R24, R24 ;  /* 0x0000001800187308 */ /* 0x000fe80000000800 */
[----:B------:R-:W3:Y:S02]  /*54c0*/  MUFU.EX2 R23, R23 ;  /* 0x0000001700177308 */ /* 0x000ee40000000800 */
[----:B------:R-:W-:Y:S02]  /*54d0*/  HMMA.16816.F32.BF16 R92, R68, R94, RZ ;  /* 0x0000005e445c723c */ /* 0x000fe400000418ff */
[----:B------:R4:W-:Y:S04]  /*54e0*/  MUFU.EX2 R51, R79 ;  /* 0x0000004f00337308 */ /* 0x0009e80000000800 */
[----:B------:R-:W5:Y:S04]  /*54f0*/  MUFU.EX2 R22, R22 ;  /* 0x0000001600167308 */ /* 0x000f680000000800 */
[----:B------:R-:W-:Y:S04]  /*5500*/  MUFU.EX2 R21, R21 ;  /* 0x0000001500157308 */ /* 0x000fe80000000800 */
[----:B------:R-:W2:Y:S01]  /*5510*/  MUFU.EX2 R20, R20 ;  /* 0x0000001400147308 */ /* 0x000ea20000000800 */
[----:B----4-:R-:W4:Y:S01]  /*5520*/  LDSM.16.MT88.4 R76, [R156+0xd000] ;  /* 0x00d000009c4c783b */ /* 0x010f220000004200 */
[----:B-1----:R-:W-:-:S02]  /*5530*/  F2FP.BF16.F32.PACK_AB R4, R25, R58 ;  /* 0x0000003a1904723e */ /* 0x002fc400000010ff */
[----:B---3--:R-:W-:Y:S02]  /*5540*/  F2FP.BF16.F32.PACK_AB R6, R23, R24 ;  /* 0x000000181706723e */ /* 0x008fe400000010ff */
[----:B-----5:R-:W-:Y:S02]  /*5550*/  F2FP.BF16.F32.PACK_AB R5, R22, R51 ;  /* 0x000000331605723e */ /* 0x020fe400000010ff */
[----:B--2---:R-:W-:-:S07]  /*5560*/  F2FP.BF16.F32.PACK_AB R7, R20, R21 ;  /* 0x000000151407723e */ /* 0x004fce00000010ff */
[C---:B------:R-:W-:Y:S08]  /*5570*/  HMMA.16816.F32.BF16 R96, R4.reuse, R8, R96 ;  /* 0x000000080460723c */ /* 0x040ff00000041860 */
[----:B------:R-:W-:Y:S01]  /*5580*/  HMMA.16816.F32.BF16 R92, R4, R10, R92 ;  /* 0x0000000a045c723c */ /* 0x000fe2000004185c */
[----:B------:R-:W1:Y:S07]  /*5590*/  LDSM.16.MT88.4 R8, [R156+0xd400] ;  /* 0x00d400009c08783b */ /* 0x000e6e0000004200 */
[C---:B----4-:R-:W-:Y:S08]  /*55a0*/  HMMA.16816.F32.BF16 R80, R68.reuse, R76, RZ ;  /* 0x0000004c4450723c */ /* 0x050ff000000418ff */
        /* <DEDUP_REMOVED lines=17> */
[-CC-:B------:R-:W-:Y:S01]  /*56c0*/  FFMA.FTZ R40, R61, R27.reuse, -R136.reuse ;  /* 0x0000001b3d287223 */ /* 0x180fe20000010888 */
[-C--:B------:R-:W-:Y:S01]  /*56d0*/  FFMA.FTZ R41, R41, R27.reuse, -R136 ;  /* 0x0000001b29297223 */ /* 0x080fe20000010888 */
[-CC-:B------:R-:W-:Y:S01]  /*56e0*/  FFMA.FTZ R60, R195, R27.reuse, -R56.reuse ;  /* 0x0000001bc33c7223 */ /* 0x180fe20000010838 */
[----:B------:R-:W-:-:S02]  /*56f0*/  FFMA.FTZ R39, R191, R27, -R56 ;  /* 0x0000001bbf277223 */ /* 0x000fc40000010838 */
[----:B------:R-:W-:Y:S01]  /*5700*/  HMMA.16816.F32.BF16 R104, R4, R28, R104 ;  /* 0x0000001c0468723c */ /* 0x000fe20000041868 */
[----:B------:R-:W-:-:S07]  /*5710*/  FFMA.FTZ R36, R187, R27, -R56 ;  /* 0x0000001bbb247223 */ /* 0x000fce0000010838 */
[C---:B-1----:R-:W-:Y:S08]  /*5720*/  HMMA.16816.F32.BF16 R72, R4.reuse, R8, R72 ;  /* 0x000000080448723c */ /* 0x042ff00000041848 */
[C---:B------:R-:W-:Y:S01]  /*5730*/  HMMA.16816.F32.BF16 R68, R4.reuse, R10, R68 ;  /* 0x0000000a0444723c */ /* 0x040fe20000041844 */
[----:B------:R-:W1:Y:S07]  /*5740*/  LDSM.16.MT88.4 R8, [R156+0x9800] ;  /* 0x009800009c08783b */ /* 0x000e6e0000004200 */
        /* <DEDUP_REMOVED lines=73> */
[-C--:B------:R-:W-:Y:S01]  /*5be0*/  FFMA.FTZ R66, R67, R27.reuse, -R56 ;  /* 0x0000001b43427223 */ /* 0x080fe20000010838 */
[-CC-:B------:R-:W-:Y:S01]  /*5bf0*/  FFMA.FTZ R145, R145, R27.reuse, -R136.reuse ;  /* 0x0000001b91917223 */ /* 0x180fe20000010888 */
[-C--:B------:R-:W-:Y:S01]  /*5c00*/  FFMA.FTZ R142, R62, R27.reuse, -R136 ;  /* 0x0000001b3e8e7223 */ /* 0x080fe20000010888 */
        /* <DEDUP_REMOVED lines=8> */
[-CC-:B------:R-:W-:Y:S01]  /*5c90*/  FFMA.FTZ R5, R137, R27.reuse, -R56.reuse ;  /* 0x0000001b89057223 */ /* 0x180fe20000010838 */
[----:B------:R-:W-:Y:S01]  /*5ca0*/  FFMA.FTZ R4, R63, R27, -R56 ;  /* 0x0000001b3f047223 */ /* 0x000fe20000010838 */
[----:B------:R-:W-:Y:S04]  /*5cb0*/  MUFU.EX2 R66, R66 ;  /* 0x0000004200427308 */ /* 0x000fe80000000800 */
[----:B------:R2:W3:Y:S04]  /*5cc0*/  MUFU.EX2 R67, R6 ;  /* 0x0000000600437308 */ /* 0x0004e80000000800 */
        /* <DEDUP_REMOVED lines=22> */
[----:B------:R-:W-:Y:S01]  /*5e30*/  FADD.FTZ R138, R138, R141 ;  /* 0x0000008d8a8a7221 */ /* 0x000fe20000010000 */
[-CC-:B------:R-:W-:Y:S01]  /*5e40*/  FFMA.FTZ R131, R127, R27.reuse, -R136.reuse ;  /* 0x0000001b7f837223 */ /* 0x180fe20000010888 */
[-CC-:B------:R-:W-:Y:S01]  /*5e50*/  FFMA.FTZ R134, R134, R27.reuse, -R136.reuse ;  /* 0x0000001b86867223 */ /* 0x180fe20000010888 */
[-C--:B------:R-:W-:Y:S01]  /*5e60*/  FFMA.FTZ R127, R125, R27.reuse, -R136 ;  /* 0x0000001b7d7f7223 */ /* 0x080fe20000010888 */
[----:B------:R-:W-:Y:S01]  /*5e70*/  FADD.FTZ R140, R140, R139 ;  /* 0x0000008b8c8c7221 */ /* 0x000fe20000010000 */
[----:B------:R-:W-:Y:S01]  /*5e80*/  FADD.FTZ R59, R59, R138 ;  /* 0x0000008a3b3b7221 */ /* 0x000fe20000010000 */
[-CC-:B------:R-:W-:Y:S01]  /*5e90*/  FFMA.FTZ R50, R50, R27.reuse, -R56.reuse ;  /* 0x0000001b32327223 */ /* 0x180fe20000010838 */
[-C--:B------:R-:W-:Y:S01]  /*5ea0*/  FFMA.FTZ R49, R49, R27.reuse, -R56 ;  /* 0x0000001b31317223 */ /* 0x080fe20000010838 */
[----:B------:R2:W-:Y:S01]  /*5eb0*/  MUFU.EX2 R125, R12 ;  /* 0x0000000c007d7308 */ /* 0x0005e20000000800 */
[-CC-:B------:R-:W-:Y:S01]  /*5ec0*/  FFMA.FTZ R143, R129, R27.reuse, -R136.reuse ;  /* 0x0000001b818f7223 */ /* 0x180fe20000010888 */
[-CC-:B------:R-:W-:Y:S01]  /*5ed0*/  FFMA.FTZ R129, R130, R27.reuse, -R136.reuse ;  /* 0x0000001b82817223 */ /* 0x180fe20000010888 */
[-C--:B------:R-:W-:Y:S01]  /*5ee0*/  FFMA.FTZ R137, R128, R27.reuse, -R136 ;  /* 0x0000001b80897223 */ /* 0x080fe20000010888 */
[----:B------:R-:W-:Y:S04]  /*5ef0*/  MUFU.EX2 R50, R50 ;  /* 0x0000003200327308 */ /* 0x000fe80000000800 */
[----:B------:R-:W3:Y:S01]  /*5f00*/  MUFU.EX2 R130, R143 ;  /* 0x0000008f00827308 */ /* 0x000ee20000000800 */
[----:B--2---:R-:W-:Y:S01]  /*5f10*/  LDSM.16.MT88.4 R12, [R118+0xa400] ;  /* 0x00a40000760c783b */ /* 0x004fe20000004200 */
[C---:B-1----:R-:W-:Y:S08]  /*5f20*/  HMMA.16816.F32.BF16 R72, R4.reuse, R8, R72 ;  /* 0x000000080448723c */ /* 0x042ff00000041848 */
[----:B------:R-:W-:Y:S01]  /*5f30*/  HMMA.16816.F32.BF16 R68, R4, R10, R68 ;  /* 0x0000000a0444723c */ /* 0x000fe20000041844 */
[----:B------:R-:W1:Y:S01]  /*5f40*/  LDSM.16.MT88.4 R8, [R156+0xc400] ;  /* 0x00c400009c08783b */ /* 0x000e620000004200 */
[-CC-:B------:R-:W-:Y:S01]  /*5f50*/  FFMA.FTZ R7, R19, R27.reuse, -R56.reuse ;  /* 0x0000001b13077223 */ /* 0x180fe20000010838 */
[----:B------:R-:W-:Y:S01]  /*5f60*/  FFMA.FTZ R6, R17, R27, -R56 ;  /* 0x0000001b11067223 */ /* 0x000fe20000010838 */
[----:B------:R-:W-:Y:S01]  /*5f70*/  FADD.FTZ R5, R57, R140 ;  /* 0x0000008c39057221 */ /* 0x000fe20000010000 */
[----:B------:R-:W-:Y:S01]  /*5f80*/  FADD.FTZ R4, R18, R59 ;  /* 0x0000003b12047221 */ /* 0x000fe20000010000 */
[----:B------:R-:W-:Y:S04]  /*5f90*/  MUFU.EX2 R57, R134 ;  /* 0x0000008600397308 */ /* 0x000fe80000000800 */
[----:B------:R-:W2:Y:S04]  /*5fa0*/  MUFU.EX2 R128, R142 ;  /* 0x0000008e00807308 */ /* 0x000ea80000000800 */
[----:B------:R-:W-:Y:S04]  /*5fb0*/  MUFU.EX2 R59, R7 ;  /* 0x00000007003b7308 */ /* 0x000fe80000000800 */
[----:B------:R2:W4:Y:S04]  /*5fc0*/  MUFU.EX2 R134, R6 ;  /* 0x0000000600867308 */ /* 0x0005280000000800 */
[----:B------:R-:W5:Y:S01]  /*5fd0*/  MUFU.EX2 R49, R49 ;  /* 0x0000003100317308 */ /* 0x000f620000000800 */
[----:B------:R-:W-:Y:S01]  /*5fe0*/  FADD.FTZ R5, R16, R5 ;  /* 0x0000000510057221 */ /* 0x000fe20000010000 */
[----:B------:R-:W-:Y:S01]  /*5ff0*/  FADD.FTZ R51, R51, R4 ;  /* 0x0000000433337221 */ /* 0x000fe20000010000 */
[----:B------:R-:W1:Y:S01]  /*6000*/  LDSM.16.MT88.4 R16, [R156+0xa400] ;  /* 0x00a400009c10783b */ /* 0x000e620000004200 */
[----:B---3--:R-:W-:Y:S01]  /*6010*/  F2FP.BF16.F32.PACK_AB R4, R130, R125 ;  /* 0x0000007d8204723e */ /* 0x008fe200000010ff */
[----:B------:R-:W-:Y:S01]  /*6020*/  FADD.FTZ R58, R58, R5 ;  /* 0x000000053a3a7221 */ /* 0x000fe20000010000 */
[----:B--2---:R-:W-:-:S02]  /*6030*/  F2FP.BF16.F32.PACK_AB R6, R128, R57 ;  /* 0x000000398006723e */ /* 0x004fc400000010ff */
        /* <DEDUP_REMOVED lines=16> */
[-CC-:B------:R-:W-:Y:S01]  /*6140*/  FFMA.FTZ R126, R126, R27.reuse, -R136.reuse ;  /* 0x0000001b7e7e7223 */ /* 0x180fe20000010888 */
[-CC-:B------:R-:W-:Y:S01]  /*6150*/  FFMA.FTZ R123, R123, R27.reuse, -R136.reuse ;  /* 0x0000001b7b7b7223 */ /* 0x180fe20000010888 */
[-CC-:B------:R-:W-:Y:S01]  /*6160*/  FFMA.FTZ R124, R124, R27.reuse, -R136.reuse ;  /* 0x0000001b7c7c7223 */ /* 0x180fe20000010888 */
[-C--:B------:R-:W-:Y:S01]  /*6170*/  FFMA.FTZ R122, R122, R27.reuse, -R136 ;  /* 0x0000001b7a7a7223 */ /* 0x080fe20000010888 */
[-CC-:B------:R-:W-:Y:S01]  /*6180*/  FFMA.FTZ R136, R47, R27.reuse, -R56.reuse ;  /* 0x0000001b2f887223 */ /* 0x180fe20000010838 */
[C---:B--2---:R-:W-:Y:S01]  /*6190*/  HMMA.16816.F32.BF16 R72, R4.reuse, R12, R72 ;  /* 0x0000000c0448723c */ /* 0x044fe20000041848 */
[-CC-:B------:R-:W-:Y:S01]  /*61a0*/  FFMA.FTZ R140, R48, R27.reuse, -R56.reuse ;  /* 0x0000001b308c7223 */ /* 0x180fe20000010838 */
[-CC-:B------:R-:W-:Y:S01]  /*61b0*/  FFMA.FTZ R139, R46, R27.reuse, -R56.reuse ;  /* 0x0000001b2e8b7223 */ /* 0x180fe20000010838 */
[-C--:B------:R-:W-:Y:S01]  /*61c0*/  FFMA.FTZ R138, R45, R27.reuse, -R56 ;  /* 0x0000001b2d8a7223 */ /* 0x080fe20000010838 */
[----:B------:R-:W-:Y:S01]  /*61d0*/  FADD.FTZ R12, R24, R25 ;  /* 0x00000019180c7221 */ /* 0x000fe20000010000 */
[----:B------:R-:W-:Y:S01]  /*61e0*/  FADD.FTZ R13, R21, R22 ;  /* 0x00000016150d7221 */ /* 0x000fe20000010000 */
[----:B------:R-:W-:Y:S02]  /*61f0*/  MUFU.EX2 R129, R129 ;  /* 0x0000008100817308 */ /* 0x000fe40000000800 */
[----:B------:R-:W-:Y:S01]  /*6200*/  FADD.FTZ R12, R23, R12 ;  /* 0x0000000c170c7221 */ /* 0x000fe20000010000 */
[----:B------:R-:W-:Y:S01]  /*6210*/  FADD.FTZ R13, R20, R13 ;  /* 0x0000000d140d7221 */ /* 0x000fe20000010000 */
[----:B------:R-:W2:Y:S04]  /*6220*/  MUFU.EX2 R48, R131 ;  /* 0x0000008300307308 */ /* 0x000ea80000000800 */
[----:B------:R-:W-:Y:S04]  /*6230*/  MUFU.EX2 R137, R137 ;  /* 0x0000008900897308 */ /* 0x000fe80000000800 */
[----:B------:R-:W4:Y:S04]  /*6240*/  MUFU.EX2 R46, R127 ;  /* 0x0000007f002e7308 */ /* 0x000f280000000800 */
[----:B------:R-:W-:Y:S04]  /*6250*/  MUFU.EX2 R47, R140 ;  /* 0x0000008c002f7308 */ /* 0x000fe80000000800 */
[----:B------:R-:W5:Y:S04]  /*6260*/  MUFU.EX2 R136, R136 ;  /* 0x0000008800887308 */ /* 0x000f680000000800 */
[----:B------:R-:W-:Y:S04]  /*6270*/  MUFU.EX2 R45, R139 ;  /* 0x0000008b002d7308 */ /* 0x000fe80000000800 */
[----:B------:R-:W1:Y:S01]  /*6280*/  MUFU.EX2 R58, R138 ;  /* 0x0000008a003a7308 */ /* 0x000e620000000800 */
[C---:B------:R-:W-:Y:S01]  /*6290*/  HMMA.16816.F32.BF16 R68, R4.reuse, R14, R68 ;  /* 0x0000000e0444723c */ /* 0x040fe20000041844 */
[----:B------:R-:W-:Y:S01]  /*62a0*/  FADD.FTZ R61, R61, R12 ;  /* 0x0000000c3d3d7221 */ /* 0x000fe20000010000 */
[----:B------:R-:W-:Y:S01]  /*62b0*/  FADD.FTZ R60, R60, R13 ;  /* 0x0000000d3c3c7221 */ /* 0x000fe20000010000 */
[-CC-:B------:R-:W-:Y:S01]  /*62c0*/  FFMA.FTZ R44, R44, R27.reuse, -R56.reuse ;  /* 0x0000001b2c2c7223 */ /* 0x180fe20000010838 */
[----:B------:R-:W1:Y:S04]  /*62d0*/  LDSM.16.MT88.4 R12, [R118+0xc800] ;  /* 0x00c80000760c783b */ /* 0x000e680000004200 */
[----:B---3--:R-:W-:Y:S01]  /*62e0*/  HMMA.16816.F32.BF16 R88, R4, R16, R88 ;  /* 0x000000100458723c */ /* 0x008fe20000041858 */
[-CC-:B------:R-:W-:Y:S01]  /*62f0*/  FFMA.FTZ R43, R43, R27.reuse, -R56.reuse ;  /* 0x0000001b2b2b7223 */ /* 0x180fe20000010838 */
[----:B------:R-:W-:-:S06]  /*6300*/  FFMA.FTZ R42, R42, R27, -R56 ;  /* 0x0000001b2a2a7223 */ /* 0x000fcc0000010838 */
[----:B------:R-:W-:Y:S01]  /*6310*/  HMMA.16816.F32.BF16 R84, R4, R18, R84 ;  /* 0x000000120454723c */ /* 0x000fe20000041854 */
[----:B--2---:R-:W-:Y:S01]  /*6320*/  F2FP.BF16.F32.PACK_AB R4, R48, R129 ;  /* 0x000000813004723e */ /* 0x004fe200000010ff */
[----:B------:R-:W-:Y:S01]  /*6330*/  FFMA.FTZ R56, R26, R27, -R56 ;  /* 0x0000001b1a387223 */ /* 0x000fe20000010838 */
[----:B----4-:R-:W-:Y:S01]  /*6340*/  F2FP.BF16.F32.PACK_AB R6, R46, R137 ;  /* 0x000000892e06723e */ /* 0x010fe200000010ff */
[----:B------:R-:W2:Y:S01]  /*6350*/  LDSM.16.MT88.4 R24, [R118+0xa800] ;  /* 0x00a800007618783b */ /* 0x000ea20000004200 */
[----:B-----5:R-:W-:Y:S02]  /*6360*/  F2FP.BF16.F32.PACK_AB R5, R136, R47 ;  /* 0x0000002f8805723e */ /* 0x020fe400000010ff */
[----:B-1----:R-:W-:Y:S01]  /*6370*/  F2FP.BF16.F32.PACK_AB R7, R58, R45 ;  /* 0x0000002d3a07723e */ /* 0x002fe200000010ff */
[----:B------:R-:W-:Y:S04]  /*6380*/  LDSM.16.MT88.4 R20, [R156+0xc800] ;  /* 0x00c800009c14783b */ /* 0x000fe80000004200 */
[----:B------:R-:W-:Y:S02]  /*6390*/  LDSM.16.MT88.4 R16, [R118+0xe800] ;  /* 0x00e800007610783b */ /* 0x000fe40000004200 */
[C---:B------:R-:W-:Y:S08]  /*63a0*/  HMMA.16816.F32.BF16 R112, R4.reuse, R8, R112 ;  /* 0x000000080470723c */ /* 0x040ff00000041870 */
[C---:B------:R-:W-:Y:S01]  /*63b0*/  HMMA.16816.F32.BF16 R108, R4.reuse, R10, R108 ;  /* 0x0000000a046c723c */ /* 0x040fe2000004186c */
[----:B------:R-:W1:Y:S07]  /*63c0*/  LDSM.16.MT88.4 R8, [R156+0xe800] ;  /* 0x00e800009c08783b */ /* 0x000e6e0000004200 */
[C---:B------:R-:W-:Y:S08]  /*63d0*/  HMMA.16816.F32.BF16 R88, R4.reuse, R12, R88 ;  /* 0x0000000c0458723c */ /* 0x040ff00000041858 */
[C---:B------:R-:W-:Y:S01]  /*63e0*/  HMMA.16816.F32.BF16 R84, R4.reuse, R14, R84 ;  /* 0x0000000e0454723c */ /* 0x040fe20000041854 */
[----:B------:R-:W3:Y:S01]  /*63f0*/  LDSM.16.MT88.4 R12, [R118+0xac00] ;  /* 0x00ac0000760c783b */ /* 0x000ee20000004200 */
[----:B------:R-:W-:Y:S04]  /*6400*/  MUFU.EX2 R126, R126 ;  /* 0x0000007e007e7308 */ /* 0x000fe80000000800 */
[----:B------:R-:W4:Y:S02]  /*6410*/  MUFU.EX2 R123, R123 ;  /* 0x0000007b007b7308 */ /* 0x000f240000000800 */
[C---:B--2---:R-:W-:Y:S02]  /*6420*/  HMMA.16816.F32.BF16 R104, R4.reuse, R24, R104 ;  /* 0x000000180468723c */ /* 0x044fe40000041868 */
[----:B------:R-:W-:Y:S04]  /*6430*/  MUFU.EX2 R124, R124 ;  /* 0x0000007c007c7308 */ /* 0x000fe80000000800 */
[----:B------:R-:W2:Y:S02]  /*6440*/  MUFU.EX2 R197, R122 ;  /* 0x0000007a00c57308 */ /* 0x000ea40000000800 */
[C---:B------:R-:W-:Y:S02]  /*6450*/  HMMA.16816.F32.BF16 R100, R4.reuse, R26, R100 ;  /* 0x0000001a0464723c */ /* 0x040fe40000041864 */
[----:B------:R-:W-:Y:S06]  /*6460*/  MUFU.EX2 R44, R44 ;  /* 0x0000002c002c7308 */ /* 0x000fec0000000800 */
[C---:B-1----:R-:W-:Y:S01]  /*6470*/  HMMA.16816.F32.BF16 R80, R4.reuse, R8, R80 ;  /* 0x000000080450723c */ /* 0x042fe20000041850 */
[----:B------:R-:W1:Y:S07]  /*6480*/  MUFU.EX2 R43, R43 ;  /* 0x0000002b002b7308 */ /* 0x000e6e0000000800 */
[C---:B------:R-:W-:Y:S01]  /*6490*/  HMMA.16816.F32.BF16 R76, R4.reuse, R10, R76 ;  /* 0x0000000a044c723c */ /* 0x040fe2000004184c */
[----:B------:R-:W5:Y:S01]  /*64a0*/  LDSM.16.MT88.4 R8, [R156+0xcc00] ;  /* 0x00cc00009c08783b */ /* 0x000f620000004200 */
[----:B------:R-:W-:Y:S04]  /*64b0*/  MUFU.EX2 R42, R42 ;  /* 0x0000002a002a7308 */ /* 0x000fe80000000800 */
[----:B------:R-:W3:Y:S01]  /*64c0*/  MUFU.EX2 R195, R56 ;  /* 0x0000003800c37308 */ /* 0x000ee20000000800 */
[----:B------:R-:W-:Y:S01]  /*64d0*/  FADD.FTZ R40, R40, R61 ;  /* 0x0000003d28287221 */ /* 0x000fe20000010000 */
[----:B------:R-:W-:Y:S01]  /*64e0*/  FADD.FTZ R60, R39, R60 ;  /* 0x0000003c273c7221 */ /* 0x000fe20000010000 */
[----:B------:R-:W-:Y:S02]  /*64f0*/  HMMA.16816.F32.BF16 R96, R4, R20, R96 ;  /* 0x000000140460723c */ /* 0x000fe40000041860 */
[----:B------:R-:W-:Y:S01]  /*6500*/  FADD.FTZ R41, R41, R40 ;  /* 0x0000002829297221 */ /* 0x000fe20000010000 */
[----:B------:R-:W-:-:S05]  /*6510*/  FADD.FTZ R37, R37, R60 ;  /* 0x0000003c25257221 */ /* 0x000fca0000010000 */
[C---:B------:R-:W-:Y:S01]  /*6520*/  HMMA.16816.F32.BF16 R92, R4.reuse, R22, R92 ;  /* 0x00000016045c723c */ /* 0x040fe2000004185c */
[----:B------:R-:W-:Y:S01]  /*6530*/  FADD.FTZ R41, R38, R41 ;  /* 0x0000002926297221 */ /* 0x000fe20000010000 */
[----:B------:R-:W-:Y:S01]  /*6540*/  FADD.FTZ R36, R36, R37 ;  /* 0x0000002524247221 */ /* 0x000fe20000010000 */
[----:B------:R-:W-:Y:S05]  /*6550*/  LDSM.16.MT88.4 R20, [R156+0xac00] ;  /* 0x00ac00009c14783b */ /* 0x000fea0000004200 */
[C---:B------:R-:W-:Y:S08]  /*6560*/  HMMA.16816.F32.BF16 R72, R4.reuse, R16, R72 ;  /* 0x000000100448723c */ /* 0x040ff00000041848 */
[----:B------:R-:W-:Y:S01]  /*6570*/  HMMA.16816.F32.BF16 R68, R4, R18, R68 ;  /* 0x000000120444723c */ /* 0x000fe20000041844 */
[----:B------:R-:W5:Y:S01]  /*6580*/  LDSM.16.MT88.4 R16, [R118+0xcc00] ;  /* 0x00cc00007610783b */ /* 0x000f620000004200 */
[----:B----4-:R-:W-:-:S02]  /*6590*/  F2FP.BF16.F32.PACK_AB R4, R123, R126 ;  /* 0x0000007e7b04723e */ /* 0x010fc400000010ff */
[----:B--2---:R-:W-:Y:S02]  /*65a0*/  F2FP.BF16.F32.PACK_AB R6, R197, R124 ;  /* 0x0000007cc506723e */ /* 0x004fe400000010ff */
[----:B-1----:R-:W-:Y:S02]  /*65b0*/  F2FP.BF16.F32.PACK_AB R5, R43, R44 ;  /* 0x0000002c2b05723e */ /* 0x002fe400000010ff */
[----:B---3--:R-:W-:Y:S01]  /*65c0*/  F2FP.BF16.F32.PACK_AB R7, R195, R42 ;  /* 0x0000002ac307723e */ /* 0x008fe200000010ff */
[----:B------:R-:W-:Y:S01]  /*65d0*/  FADD.FTZ R34, R34, R41 ;  /* 0x0000002922227221 */ /* 0x000fe20000010000 */
[----:B------:R-:W-:-:S05]  /*65e0*/  FADD.FTZ R35, R35, R36 ;  /* 0x0000002423237221 */ /* 0x000fca0000010000 */
        /* <DEDUP_REMOVED lines=9> */
[----:B-----5:R-:W-:Y:S02]  /*6680*/  HMMA.16816.F32.BF16 R96, R4, R8, R96 ;  /* 0x000000080460723c */ /* 0x020fe40000041860 */
        /* <DEDUP_REMOVED lines=14> */
[----:B------:R-:W-:-:S03]  /*6770*/  FADD.FTZ R17, R134, R17 ;  /* 0x0000001186117221 */ /* 0x000fc60000010000 */
[----:B------:R-:W-:Y:S01]  /*6780*/  FADD.FTZ R57, R57, R130 ;  /* 0x0000008239397221 */ /* 0x000fe20000010000 */
[----:B-1----:R-:W-:Y:S01]  /*6790*/  HMMA.16816.F32.BF16 R80, R4, R12, R80 ;  /* 0x0000000c0450723c */ /* 0x002fe20000041850 */
        /* <DEDUP_REMOVED lines=22> */
[----:B------:R-:W-:Y:S01]  /*6900*/  FADD.FTZ R197, R197, R124 ;  /* 0x0000007cc5c57221 */ /* 0x000fe20000010000 */
[----:B------:R-:W-:-:S06]  /*6910*/  FADD.FTZ R195, R195, R42 ;  /* 0x0000002ac3c37221 */ /* 0x000fcc0000010000 */
[C---:B------:R-:W-:Y:S08]  /*6920*/  HMMA.16816.F32.BF16 R84, R4.reuse, R18, R84 ;  /* 0x000000120454723c */ /* 0x040ff00000041854 */
        /* <DEDUP_REMOVED lines=71> */
.L_x_4573:
        /* <DEDUP_REMOVED lines=8> */
.L_x_4574:
[----:B------:R-:W-:Y:S05]  /*6e20*/  BSYNC.RECONVERGENT B0 ;  /* 0x0000000000007941 */ /* 0x000fea0003800200 */
.L_x_4572:
[C---:B------:R-:W-:Y:S01]  /*6e30*/  IMAD.SHL.U32 R5, R54.reuse, 0x40, RZ ;  /* 0x0000004036057824 */ /* 0x040fe200078e00ff */
[----:B------:R-:W-:Y:S01]  /*6e40*/  SHF.L.U64.HI R4, R54, 0x6, R55 ;  /* 0x0000000636047819 */ /* 0x000fe20000010237 */
[----:B------:R-:W-:Y:S01]  /*6e50*/  @!PT LDS RZ, [RZ] ;  /* 0x00000000fffff984 */ /* 0x000fe20000000800 */
[----:B------:R-:W-:Y:S01]  /*6e60*/  @!PT LDS RZ, [RZ] ;  /* 0x00000000fffff984 */ /* 0x000fe20000000800 */
[----:B------:R-:W-:Y:S01]  /*6e70*/  @!PT LDS RZ, [RZ] ;  /* 0x00000000fffff984 */ /* 0x000fe20000000800 */
[----:B------:R-:W-:Y:S03]  /*6e80*/  LDGSTS.E.BYPASS.LTC128B.128 [R175+0x9000], desc[UR4][R168.64] ;  /* 0x09000000a8af7fae */ /* 0x000fe6000b981a04 */
        /* <DEDUP_REMOVED lines=168> */
[----:B------:R-:W2:Y:S01]  /*7910*/  LD.E R128, desc[UR4][R2.64+0x18c] ;  /* 0x00018c0402807980 */ /* 0x000ea2000c101900 */
[----:B------:R-:W-:Y:S01]  /*7920*/  IMAD R127, R117, 0x80, R53 ;  /* 0x00000080757f7824 */ /* 0x000fe200078e0235 */
[----:B------:R-:W-:-:S04]  /*7930*/  DEPBAR.LE SB0, 0x0 ;  /* 0x000080000000791a */ /* 0x000fc80000000000 */
[----:B------:R-:W-:Y:S01]  /*7940*/  BSSY.RECONVERGENT B1, `(.L_x_4575) ;  /* 0x0000207000017945 */ /* 0x000fe20003800200 */
[----:B------:R-:W-:Y:S01]  /*7950*/  BAR.SYNC.DEFER_BLOCKING 0x0 ;  /* 0x0000000000007b1d */ /* 0x000fe20000010000 */
[-C--:B--2---:R-:W-:Y:S01]  /*7960*/  FMUL.FTZ R125, R120, R128.reuse ;  /* 0x00000080787d7220 */ /* 0x084fe20000410000 */
[-C--:B------:R-:W-:Y:S01]  /*7970*/  FMUL.FTZ R120, R121, R128.reuse ;  /* 0x0000008079787220 */ /* 0x080fe20000410000 */
[----:B------:R-:W-:Y:S02]  /*7980*/  VIADD R121, R127, 0xffffff00 ;  /* 0xffffff007f797836 */ /* 0x000fe40000000000 */
[-C--:B------:R-:W-:Y:S01]  /*7990*/  FMUL.FTZ R124, R122, R128.reuse ;  /* 0x000000807a7c7220 */ /* 0x080fe20000410000 */
[-C--:B------:R-:W-:Y:S01]  /*79a0*/  FMUL.FTZ R122, R123, R128.reuse ;  /* 0x000000807b7a7220 */ /* 0x080fe20000410000 */
[-C--:B------:R-:W-:Y:S01]  /*79b0*/  FMUL.FTZ R126, R64, R128.reuse ;  /* 0x00000080407e7220 */ /* 0x080fe20000410000 */
[----:B------:R-:W1:Y:S01]  /*79c0*/  MUFU.TANH R125, R125 ;  /* 0x0000007d007d7308 */ /* 0x000e620000002400 */
[----:B------:R-:W-:Y:S01]  /*79d0*/  ISETP.GT.AND P0, PT, R132, R121, PT ;  /* 0x000000798400720c */ /* 0x000fe20003f04270 */
[----:B------:R-:W-:Y:S01]  /*79e0*/  FMUL.FTZ R64, R65, R128 ;  /* 0x0000008041407220 */ /* 0x000fe20000410000 */
[----:B------:R-:W-:Y:S01]  /*79f0*/  ISETP.GE.AND P3, PT, R121, R178, PT ;  /* 0x000000b27900720c */ /* 0x000fe20003f66270 */
[----:B------:R-:W-:Y:S01]  /*7a00*/  VIADD R65, R127, 0xffffff08 ;  /* 0xffffff087f417836 */ /* 0x000fe20000000000 */
[----:B------:R-:W-:Y:S01]  /*7a10*/  ISETP.GE.AND P1, PT, R121, R177, PT ;  /* 0x000000b17900720c */ /* 0x000fe20003f26270 */
[----:B------:R-:W-:Y:S01]  /*7a20*/  FMUL.FTZ R123, R66, R128 ;  /* 0x00000080427b7220 */ /* 0x000fe20000410000 */
[----:B------:R-:W-:Y:S01]  /*7a30*/  ISETP.GT.AND P4, PT, R133, R121, PT ;  /* 0x000000798500720c */ /* 0x000fe20003f84270 */
[----:B------:R-:W2:Y:S01]  /*7a40*/  MUFU.TANH R120, R120 ;  /* 0x0000007800787308 */ /* 0x000ea20000002400 */
[----:B------:R-:W-:-:S02]  /*7a50*/  VIADD R121, R127, 0xffffff01 ;  /* 0xffffff017f797836 */ /* 0x000fc40000000000 */
[-C--:B------:R-:W-:Y:S01]  /*7a60*/  FMUL.FTZ R66, R67, R128.reuse ;  /* 0x0000008043427220 */ /* 0x080fe20000410000 */
[-C--:B------:R-:W-:Y:S01]  /*7a70*/  FMUL.FTZ R67, R62, R128.reuse ;  /* 0x000000803e437220 */ /* 0x080fe20000410000 */
[-C--:B------:R-:W-:Y:S01]  /*7a80*/  FMUL.FTZ R62, R63, R128.reuse ;  /* 0x000000803f3e7220 */ /* 0x080fe20000410000 */
[-C--:B------:R-:W-:Y:S01]  /*7a90*/  FMUL.FTZ R63, R58, R128.reuse ;  /* 0x000000803a3f7220 */ /* 0x080fe20000410000 */
[----:B------:R-:W-:Y:S01]  /*7aa0*/  ISETP.GT.AND P5, PT, R132, R121, PT ;  /* 0x000000798400720c */ /* 0x000fe20003fa4270 */
[----:B------:R-:W-:Y:S01]  /*7ab0*/  FMUL.FTZ R58, R59, R128 ;  /* 0x000000803b3a7220 */ /* 0x000fe20000410000 */
[----:B------:R-:W3:Y:S01]  /*7ac0*/  MUFU.TANH R124, R124 ;  /* 0x0000007c007c7308 */ /* 0x000ee20000002400 */
[----:B------:R-:W-:Y:S01]  /*7ad0*/  ISETP.GE.AND P2, PT, R121, R178, PT ;  /* 0x000000b27900720c */ /* 0x000fe20003f46270 */
[-C--:B------:R-:W-:Y:S01]  /*7ae0*/  FMUL.FTZ R59, R50, R128.reuse ;  /* 0x00000080323b7220 */ /* 0x080fe20000410000 */
[----:B-1----:R-:W-:Y:S01]  /*7af0*/  FSEL R125, R125, -INF , !P0 ;  /* 0xff8000007d7d7808 */ /* 0x002fe20004000000 */
[-C--:B------:R-:W-:Y:S01]  /*7b00*/  FMUL.FTZ R51, R51, R128.reuse ;  /* 0x0000008033337220 */ /* 0x080fe20000410000 */
[----:B------:R-:W-:Y:S01]  /*7b10*/  ISETP.GE.AND P0, PT, R121, R177, PT ;  /* 0x000000b17900720c */ /* 0x000fe20003f06270 */
[----:B------:R-:W-:Y:S01]  /*7b20*/  VIADD R50, R127, 0xffffff21 ;  /* 0xffffff217f327836 */ /* 0x000fe20000000000 */
[----:B------:R-:W-:Y:S01]  /*7b30*/  FSEL R147, R125, -INF , !P3 ;  /* 0xff8000007d937808 */ /* 0x000fe20005800000 */
[----:B------:R-:W1:Y:S01]  /*7b40*/  MUFU.TANH R122, R122 ;  /* 0x0000007a007a7308 */ /* 0x000e620000002400 */
[----:B------:R-:W-:Y:S01]  /*7b50*/  ISETP.GT.AND P3, PT, R133, R121, PT ;  /* 0x000000798500720c */ /* 0x000fe20003f64270 */
[-C--:B------:R-:W-:Y:S01]  /*7b60*/  FMUL.FTZ R29, R29, R128.reuse ;  /* 0x000000801d1d7220 */ /* 0x080fe20000410000 */
[----:B--2---:R-:W-:Y:S01]  /*7b70*/  FSEL R120, R120, -INF , !P5 ;  /* 0xff80000078787808 */ /* 0x004fe20006800000 */
[----:B------:R-:W-:Y:S01]  /*7b80*/  FMUL.FTZ R30, R30, R128 ;  /* 0x000000801e1e7220 */ /* 0x000fe20000410000 */
[----:B------:R-:W-:Y:S01]  /*7b90*/  ISETP.GE.AND P5, PT, R65, R178, PT ;  /* 0x000000b24100720c */ /* 0x000fe20003fa6270 */
[-C--:B------:R-:W-:Y:S01]  /*7ba0*/  FMUL.FTZ R12, R12, R128.reuse ;  /* 0x000000800c0c7220 */ /* 0x080fe20000410000 */
[----:B------:R-:W-:Y:S01]  /*7bb0*/  FSEL R187, R120, -INF , !P2 ;  /* 0xff80000078bb7808 */ /* 0x000fe20005000000 */
[----:B------:R-:W2:Y:S01]  /*7bc0*/  MUFU.TANH R121, R126 ;  /* 0x0000007e00797308 */ /* 0x000ea20000002400 */
[-C--:B------:R-:W-:Y:S01]  /*7bd0*/  ISETP.GT.AND P2, PT, R133, R65.reuse, PT ;  /* 0x000000418500720c */ /* 0x080fe20003f44270 */
[-C--:B------:R-:W-:Y:S01]  /*7be0*/  FMUL.FTZ R14, R14, R128.reuse ;  /* 0x000000800e0e7220 */ /* 0x080fe20000410000 */
[----:B---3--:R-:W-:Y:S01]  /*7bf0*/  FSEL R124, R124, -INF , !P4 ;  /* 0xff8000007c7c7808 */ /* 0x008fe20006000000 */
[-C--:B------:R-:W-:Y:S01]  /*7c00*/  FMUL.FTZ R10, R10, R128.reuse ;  /* 0x000000800a0a7220 */ /* 0x080fe20000410000 */
[----:B------:R-:W-:Y:S01]  /*7c10*/  ISETP.GT.AND P4, PT, R132, R65, PT ;  /* 0x000000418400720c */ /* 0x000fe20003f84270 */
[-C--:B------:R-:W-:Y:S01]  /*7c20*/  FMUL.FTZ R5, R5, R128.reuse ;  /* 0x0000008005057220 */ /* 0x080fe20000410000 */
[----:B------:R-:W-:Y:S01]  /*7c30*/  FSEL R191, R124, -INF , !P1 ;  /* 0xff8000007cbf7808 */ /* 0x000fe20004800000 */
[----:B------:R-:W3:Y:S01]  /*7c40*/  MUFU.TANH R64, R64 ;  /* 0x0000004000407308 */ /* 0x000ee20000002400 */
[----:B------:R-:W-:Y:S01]  /*7c50*/  ISETP.GE.AND P1, PT, R65, R177, PT ;  /* 0x000000b14100720c */ /* 0x000fe20003f26270 */
[----:B------:R-:W-:Y:S01]  /*7c60*/  VIADD R65, R127, 0xffffff09 ;  /* 0xffffff097f417836 */ /* 0x000fe20000000000 */
[----:B-1----:R-:W-:Y:S01]  /*7c70*/  FSEL R122, R122, -INF , !P3 ;  /* 0xff8000007a7a7808 */ /* 0x002fe20005800000 */
[-C--:B------:R-:W-:Y:S01]  /*7c80*/  FMUL.FTZ R9, R9, R128.reuse ;  /* 0x0000008009097220 */ /* 0x080fe20000410000 */
[-C--:B------:R-:W-:Y:S01]  /*7c90*/  FMUL.FTZ R4, R4, R128.reuse ;  /* 0x0000008004047220 */ /* 0x080fe20000410000 */
[-C--:B------:R-:W-:Y:S01]  /*7ca0*/  FMUL.FTZ R7, R7, R128.reuse ;  /* 0x0000008007077220 */ /* 0x080fe20000410000 */
[----:B------:R-:W-:Y:S01]  /*7cb0*/  FSEL R199, R122, -INF , !P0 ;  /* 0xff8000007ac77808 */ /* 0x000fe20004000000 */
[----:B------:R-:W1:Y:S01]  /*7cc0*/  MUFU.TANH R120, R123 ;  /* 0x0000007b00787308 */ /* 0x000e620000002400 */
[-C--:B------:R-:W-:Y:S01]  /*7cd0*/  FMUL.FTZ R122, R60, R128.reuse ;  /* 0x000000803c7a7220 */ /* 0x080fe20000410000 */
[----:B--2---:R-:W-:Y:S01]  /*7ce0*/  FSEL R121, R121, -INF , !P4 ;  /* 0xff80000079797808 */ /* 0x004fe20006000000 */
[----:B------:R-:W-:Y:S01]  /*7cf0*/  FMUL.FTZ R60, R61, R128 ;  /* 0x000000803d3c7220 */ /* 0x000fe20000410000 */
[----:B------:R-:W-:Y:S01]  /*7d00*/  ISETP.GT.AND P3, PT, R132, R65, PT ;  /* 0x000000418400720c */ /* 0x000fe20003f64270 */
[----:B------:R-:W-:Y:S01]  /*7d10*/  VIADD R61, R127, 0xffffff10 ;  /* 0xffffff107f3d7836 */ /* 0x000fe20000000000 */
[----:B------:R-:W-:-:S02]  /*7d20*/  FSEL R189, R121, -INF , !P5 ;  /* 0xff80000079bd7808 */ /* 0x000fc40006800000 */
[----:B------:R-:W2:Y:S01]  /*7d30*/  MUFU.TANH R66, R66 ;  /* 0x0000004200427308 */ /* 0x000ea20000002400 */
[CC--:B------:R-:W-:Y:S02]  /*7d40*/  ISETP.GE.AND P4, PT, R65.reuse, R178.reuse, PT ;  /* 0x000000b24100720c */ /* 0x0c0fe40003f86270 */
[----:B------:R-:W-:Y:S02]  /*7d50*/  ISETP.GE.AND P0, PT, R65, R177, PT ;  /* 0x000000b14100720c */ /* 0x000fe40003f06270 */
[----:B------:R-:W-:Y:S02]  /*7d60*/  ISETP.GT.AND P5, PT, R133, R65, PT ;  /* 0x000000418500720c */ /* 0x000fe40003fa4270 */
[----:B---3--:R-:W-:Y:S01]  /*7d70*/  FSEL R64, R64, -INF , !P3 ;  /* 0xff80000040407808 */ /* 0x008fe20005800000 */
[----:B------:R-:W3:Y:S01]  /*7d80*/  MUFU.TANH R65, R122 ;  /* 0x0000007a00417308 */ /* 0x000ee20000002400 */
[----:B------:R-:W-:Y:S02]  /*7d90*/  ISETP.GE.AND P3, PT, R61, R178, PT ;  /* 0x000000b23d00720c */ /* 0x000fe40003f66270 */
[----:B-1----:R-:W-:-:S02]  /*7da0*/  FSEL R120, R120, -INF , !P2 ;  /* 0xff80000078787808 */ /* 0x002fc40005000000 */
[----:B------:R-:W-:Y:S02]  /*7db0*/  ISETP.GT.AND P2, PT, R132, R61, PT ;  /* 0x0000003d8400720c */ /* 0x000fe40003f44270 */
[----:B------:R-:W-:Y:S01]  /*7dc0*/  FSEL R203, R120, -INF , !P1 ;  /* 0xff80000078cb7808 */ /* 0x000fe20004800000 */
[----:B------:R-:W1:Y:S01]  /*7dd0*/  MUFU.TANH R60, R60 ;  /* 0x0000003c003c7308 */ /* 0x000e620000002400 */
[----:B------:R-:W-:Y:S02]  /*7de0*/  FSEL R185, R64, -INF , !P4 ;  /* 0xff80000040b97808 */ /* 0x000fe40006000000 */
[----:B--2---:R-:W-:Y:S02]  /*7df0*/  FSEL R66, R66, -INF , !P5 ;  /* 0xff80000042427808 */ /* 0x004fe40006800000 */
[----:B------:R-:W-:Y:S02]  /*7e00*/  ISETP.GE.AND P1, PT, R61, R177, PT ;  /* 0x000000b13d00720c */ /* 0x000fe40003f26270 */
[----:B------:R-:W-:Y:S01]  /*7e10*/  ISETP.GT.AND P4, PT, R133, R61, PT ;  /* 0x0000003d8500720c */ /* 0x000fe20003f84270 */
[----:B------:R-:W2:Y:S01]  /*7e20*/  MUFU.TANH R64, R67 ;  /* 0x0000004300407308 */ /* 0x000ea20000002400 */
[----:B------:R-:W-:Y:S01]  /*7e30*/  VIADD R61, R127, 0xffffff11 ;  /* 0xffffff117f3d7836 */ /* 0x000fe20000000000 */
[----:B---3--:R-:W-:-:S02]  /*7e40*/  FSEL R65, R65, -INF , !P2 ;  /* 0xff80000041417808 */ /* 0x008fc40005000000 */
[----:B------:R-:W-:Y:S01]  /*7e50*/  FSEL R201, R66, -INF , !P0 ;  /* 0xff80000042c97808 */ /* 0x000fe20004000000 */
[-C--:B------:R-:W-:Y:S01]  /*7e60*/  FMUL.FTZ R66, R56, R128.reuse ;  /* 0x0000008038427220 */ /* 0x080fe20000410000 */
[----:B------:R-:W-:Y:S01]  /*7e70*/  FSEL R155, R65, -INF , !P3 ;  /* 0xff800000419b7808 */ /* 0x000fe20005800000 */
[----:B------:R-:W-:Y:S01]  /*7e80*/  FMUL.FTZ R56, R57, R128 ;  /* 0x0000008039387220 */ /* 0x000fe20000410000 */
[----:B------:R-:W3:Y:S01]  /*7e90*/  MUFU.TANH R62, R62 ;  /* 0x0000003e003e7308 */ /* 0x000ee20000002400 */
[----:B------:R-:W-:Y:S01]  /*7ea0*/  ISETP.GT.AND P5, PT, R132, R61, PT ;  /* 0x0000003d8400720c */ /* 0x000fe20003fa4270 */
[----:B------:R-:W-:Y:S01]  /*7eb0*/  VIADD R57, R127, 0xffffff18 ;  /* 0xffffff187f397836 */ /* 0x000fe20000000000 */
[C---:B------:R-:W-:Y:S02]  /*7ec0*/  ISETP.GE.AND P2, PT, R61.reuse, R178, PT ;  /* 0x000000b23d00720c */ /* 0x040fe40003f46270 */
[----:B------:R-:W-:Y:S02]  /*7ed0*/  ISETP.GE.AND P0, PT, R61, R177, PT ;  /* 0x000000b13d00720c */ /* 0x000fe40003f06270 */
[----:B------:R-:W-:Y:S01]  /*7ee0*/  ISETP.GT.AND P3, PT, R133, R61, PT ;  /* 0x0000003d8500720c */ /* 0x000fe20003f64270 */
[----:B------:R-:W-:Y:S01]  /*7ef0*/  MUFU.TANH R56, R56 ;  /* 0x0000003800387308 */ /* 0x000fe20000002400 */
[----:B-1----:R-:W-:-:S02]  /*7f00*/  FSEL R60, R60, -INF , !P5 ;  /* 0xff8000003c3c7808 */ /* 0x002fc40006800000 */
[----:B--2---:R-:W-:Y:S02]  /*7f10*/  FSEL R64, R64, -INF , !P4 ;  /* 0xff80000040407808 */ /* 0x004fe40006000000 */
[----:B------:R-:W-:Y:S02]  /*7f20*/  ISETP.GT.AND P4, PT, R132, R57, PT ;  /* 0x000000398400720c */ /* 0x000fe40003f84270 */
[----:B------:R-:W-:Y:S01]  /*7f30*/  FSEL R131, R64, -INF , !P1 ;  /* 0xff80000040837808 */ /* 0x000fe20004800000 */
[----:B------:R-:W1:Y:S01]  /*7f40*/  MUFU.TANH R61, R66 ;  /* 0x00000042003d7308 */ /* 0x000e620000002400 */
[----:B------:R-:W-:Y:S02]  /*7f50*/  FSEL R149, R60, -INF , !P2 ;  /* 0xff8000003c957808 */ /* 0x000fe40005000000 */
[----:B---3--:R-:W-:Y:S02]  /*7f60*/  FSEL R62, R62, -INF , !P3 ;  /* 0xff8000003e3e7808 */ /* 0x008fe40005800000 */
[----:B------:R-:W-:-:S02]  /*7f70*/  ISETP.GE.AND P5, PT, R57, R178, PT ;  /* 0x000000b23900720c */ /* 0x000fc40003fa6270 */
[----:B------:R-:W-:Y:S01]  /*7f80*/  ISETP.GE.AND P1, PT, R57, R177, PT ;  /* 0x000000b13900720c */ /* 0x000fe20003f26270 */
[----:B------:R-:W2:Y:S01]  /*7f90*/  MUFU.TANH R60, R63 ;  /* 0x0000003f003c7308 */ /* 0x000ea20000002400 */
[----:B------:R-:W-:Y:S01]  /*7fa0*/  ISETP.GT.AND P2, PT, R133, R57, PT ;  /* 0x000000398500720c */ /* 0x000fe20003f44270 */
[----:B------:R-:W-:Y:S01]  /*7fb0*/  VIADD R57, R127, 0xffffff19 ;  /* 0xffffff197f397836 */ /* 0x000fe20000000000 */
[----:B------:R-:W-:Y:S01]  /*7fc0*/  FSEL R167, R62, -INF , !P0 ;  /* 0xff8000003ea77808 */ /* 0x000fe20004000000 */
[-C--:B------:R-:W-:Y:S01]  /*7fd0*/  FMUL.FTZ R62, R48, R128.reuse ;  /* 0x00000080303e7220 */ /* 0x080fe20000410000 */
[----:B------:R-:W-:Y:S01]  /*7fe0*/  FMUL.FTZ R48, R49, R128 ;  /* 0x0000008031307220 */ /* 0x000fe20000410000 */
[----:B------:R-:W-:Y:S01]  /*7ff0*/  VIADD R49, R127, 0xffffff20 ;  /* 0xffffff207f317836 */ /* 0x000fe20000000000 */
[----:B------:R-:W-:Y:S01]  /*8000*/  ISETP.GT.AND P3, PT, R132, R57, PT ;  /* 0x000000398400720c */ /* 0x000fe20003f64270 */
[----:B------:R-:W3:Y:S01]  /*8010*/  MUFU.TANH R58, R58 ;  /* 0x0000003a003a7308 */ /* 0x000ee20000002400 */
[----:B------:R-:W-:-:S02]  /*8020*/  ISETP.GE.AND P0, PT, R57, R177, PT ;  /* 0x000000b13900720c */ /* 0x000fc40003f06270 */
[----:B-1----:R-:W-:Y:S02]  /*8030*/  FSEL R61, R61, -INF , !P4 ;  /* 0xff8000003d3d7808 */ /* 0x002fe40006000000 */
[----:B------:R-:W-:Y:S02]  /*8040*/  ISETP.GE.AND P4, PT, R57, R178, PT ;  /* 0x000000b23900720c */ /* 0x000fe40003f86270 */
[----:B------:R-:W-:Y:S01]  /*8050*/  FSEL R151, R61, -INF , !P5 ;  /* 0xff8000003d977808 */ /* 0x000fe20006800000 */
[----:B------:R-:W-:Y:S01]  /*8060*/  MUFU.TANH R48, R48 ;  /* 0x0000003000307308 */ /* 0x000fe20000002400 */
[----:B------:R-:W-:Y:S02]  /*8070*/  ISETP.GT.AND P5, PT, R133, R57, PT ;  /* 0x000000398500720c */ /* 0x000fe40003fa4270 */
[----:B------:R-:W-:Y:S02]  /*8080*/  FSEL R56, R56, -INF , !P3 ;  /* 0xff80000038387808 */ /* 0x000fe40005800000 */
[----:B--2---:R-:W-:-:S02]  /*8090*/  FSEL R60, R60, -INF , !P2 ;  /* 0xff8000003c3c7808 */ /* 0x004fc40005000000 */
[----:B------:R-:W-:Y:S01]  /*80a0*/  FSEL R153, R56, -INF , !P4 ;  /* 0xff80000038997808 */ /* 0x000fe20006000000 */
[----:B------:R-:W1:Y:S01]  /*80b0*/  MUFU.TANH R57, R62 ;  /* 0x0000003e00397308 */ /* 0x000e620000002400 */
[----:B------:R-:W-:Y:S02]  /*80c0*/  ISETP.GT.AND P2, PT, R132, R49, PT ;  /* 0x000000318400720c */ /* 0x000fe40003f44270 */
[----:B------:R-:W-:Y:S02]  /*80d0*/  FSEL R179, R60, -INF , !P1 ;  /* 0xff8000003cb37808 */ /* 0x000fe40004800000 */
[C---:B------:R-:W-:Y:S02]  /*80e0*/  ISETP.GE.AND P3, PT, R49.reuse, R178, PT ;  /* 0x000000b23100720c */ /* 0x040fe40003f66270 */
[----:B------:R-:W-:Y:S01]  /*80f0*/  ISETP.GE.AND P1, PT, R49, R177, PT ;  /* 0x000000b13100720c */ /* 0x000fe20003f26270 */
[----:B------:R-:W2:Y:S01]  /*8100*/  MUFU.TANH R56, R59 ;  /* 0x0000003b00387308 */ /* 0x000ea20000002400 */
[----:B------:R-:W-:-:S02]  /*8110*/  ISETP.GT.AND P4, PT, R133, R49, PT ;  /* 0x000000318500720c */ /* 0x000fc40003f84270 */
[----:B---3--:R-:W-:Y:S01]  /*8120*/  FSEL R49, R58, -INF , !P5 ;  /* 0xff8000003a317808 */ /* 0x008fe20006800000 */
[----:B------:R-:W-:Y:S01]  /*8130*/  FMUL.FTZ R58, R44, R128 ;  /* 0x000000802c3a7220 */ /* 0x000fe20000410000 */
[----:B------:R-:W-:Y:S01]  /*8140*/  ISETP.GT.AND P5, PT, R132, R50, PT ;  /* 0x000000328400720c */ /* 0x000fe20003fa4270 */
[----:B------:R-:W-:Y:S01]  /*8150*/  FMUL.FTZ R44, R45, R128 ;  /* 0x000000802d2c7220 */ /* 0x000fe20000410000 */
[----:B------:R-:W-:Y:S01]  /*8160*/  FSEL R49, R49, -INF , !P0 ;  /* 0xff80000031317808 */ /* 0x000fe20004000000 */
[----:B------:R-:W3:Y:S01]  /*8170*/  MUFU.TANH R51, R51 ;  /* 0x0000003300337308 */ /* 0x000ee20000002400 */
[C---:B------:R-:W-:Y:S01]  /*8180*/  ISETP.GE.AND P0, PT, R50.reuse, R177, PT ;  /* 0x000000b13200720c */ /* 0x040fe20003f06270 */
[----:B------:R-:W-:Y:S01]  /*8190*/  VIADD R45, R127, 0xffffff28 ;  /* 0xffffff287f2d7836 */ /* 0x000fe20000000000 */
[----:B-1----:R-:W-:Y:S02]  /*81a0*/  FSEL R57, R57, -INF , !P2 ;  /* 0xff80000039397808 */ /* 0x002fe40005000000 */
[----:B------:R-:W-:-:S02]  /*81b0*/  ISETP.GE.AND P2, PT, R50, R178, PT ;  /* 0x000000b23200720c */ /* 0x000fc40003f46270 */
[----:B------:R-:W-:Y:S01]  /*81c0*/  FSEL R121, R57, -INF , !P3 ;  /* 0xff80000039797808 */ /* 0x000fe20005800000 */
[----:B------:R-:W-:Y:S01]  /*81d0*/  MUFU.TANH R44, R44 ;  /* 0x0000002c002c7308 */ /* 0x000fe20000002400 */
[----:B------:R-:W-:Y:S02]  /*81e0*/  ISETP.GT.AND P3, PT, R133, R50, PT ;  /* 0x000000328500720c */ /* 0x000fe40003f64270 */
[----:B--2---:R-:W-:Y:S02]  /*81f0*/  FSEL R56, R56, -INF , !P4 ;  /* 0xff80000038387808 */ /* 0x004fe40006000000 */
[----:B------:R-:W-:Y:S02]  /*8200*/  FSEL R48, R48, -INF , !P5 ;  /* 0xff80000030307808 */ /* 0x000fe40006800000 */
[----:B------:R-:W-:Y:S01]  /*8210*/  FSEL R67, R56, -INF , !P1 ;  /* 0xff80000038437808 */ /* 0x000fe20004800000 */
[----:B------:R-:W1:Y:S01]  /*8220*/  MUFU.TANH R50, R58 ;  /* 0x0000003a00327308 */ /* 0x000e620000002400 */
[-C--:B------:R-:W-:Y:S01]  /*8230*/  FMUL.FTZ R56, R46, R128.reuse ;  /* 0x000000802e387220 */ /* 0x080fe20000410000 */
[----:B------:R-:W-:Y:S01]  /*8240*/  ISETP.GT.AND P4, PT, R132, R45, PT ;  /* 0x0000002d8400720c */ /* 0x000fe20003f84270 */
[-C--:B------:R-:W-:Y:S01]  /*8250*/  FMUL.FTZ R46, R47, R128.reuse ;  /* 0x000000802f2e7220 */ /* 0x080fe20000410000 */
[----:B------:R-:W-:Y:S01]  /*8260*/  FSEL R141, R48, -INF , !P2 ;  /* 0xff800000308d7808 */ /* 0x000fe20005000000 */
[----:B------:R-:W-:Y:S01]  /*8270*/  FMUL.FTZ R47, R40, R128 ;  /* 0x00000080282f7220 */ /* 0x000fe20000410000 */
[----:B------:R-:W-:Y:S01]  /*8280*/  ISETP.GE.AND P5, PT, R45, R178, PT ;  /* 0x000000b22d00720c */ /* 0x000fe20003fa6270 */
[----:B------:R-:W-:Y:S01]  /*8290*/  FMUL.FTZ R40, R41, R128 ;  /* 0x0000008029287220 */ /* 0x000fe20000410000 */
[----:B------:R-:W2:Y:S01]  /*82a0*/  MUFU.TANH R48, R56 ;  /* 0x0000003800307308 */ /* 0x000ea20000002400 */
[----:B------:R-:W-:Y:S01]  /*82b0*/  ISETP.GE.AND P1, PT, R45, R177, PT ;  /* 0x000000b12d00720c */ /* 0x000fe20003f26270 */
[----:B------:R-:W-:Y:S01]  /*82c0*/  VIADD R41, R127, 0xffffff30 ;  /* 0xffffff307f297836 */ /* 0x000fe20000000000 */
[----:B------:R-:W-:Y:S01]  /*82d0*/  ISETP.GT.AND P2, PT, R133, R45, PT ;  /* 0x0000002d8500720c */ /* 0x000fe20003f44270 */
[----:B------:R-:W-:Y:S01]  /*82e0*/  VIADD R45, R127, 0xffffff29 ;  /* 0xffffff297f2d7836 */ /* 0x000fe20000000000 */
[----:B---3--:R-:W-:-:S03]  /*82f0*/  FSEL R51, R51, -INF , !P3 ;  /* 0xff80000033337808 */ /* 0x008fc60005800000 */
[----:B------:R-:W3:Y:S01]  /*8300*/  MUFU.TANH R46, R46 ;  /* 0x0000002e002e7308 */ /* 0x000ee20000002400 */
[----:B------:R-:W-:Y:S02]  /*8310*/  FSEL R143, R51, -INF , !P0 ;  /* 0xff800000338f7808 */ /* 0x000fe40004000000 */
[----:B-1----:R-:W-:Y:S02]  /*8320*/  FSEL R50, R50, -INF , !P4 ;  /* 0xff80000032327808 */ /* 0x002fe40006000000 */
[----:B------:R-:W-:Y:S02]  /*8330*/  ISETP.GT.AND P3, PT, R132, R45, PT ;  /* 0x0000002d8400720c */ /* 0x000fe40003f64270 */
[----:B------:R-:W-:Y:S01]  /*8340*/  FSEL R57, R50, -INF , !P5 ;  /* 0xff80000032397808 */ /* 0x000fe20006800000 */
[----:B------:R-:W-:Y:S01]  /*8350*/  MUFU.TANH R40, R40 ;  /* 0x0000002800287308 */ /* 0x000fe20000002400 */
[C---:B------:R-:W-:Y:S02]  /*8360*/  ISETP.GE.AND P4, PT, R45.reuse, R178, PT ;  /* 0x000000b22d00720c */ /* 0x040fe40003f86270 */
[----:B------:R-:W-:-:S02]  /*8370*/  ISETP.GE.AND P0, PT, R45, R177, PT ;  /* 0x000000b12d00720c */ /* 0x000fc40003f06270 */
[----:B------:R-:W-:Y:S02]  /*8380*/  ISETP.GT.AND P5, PT, R133, R45, PT ;  /* 0x0000002d8500720c */ /* 0x000fe40003fa4270 */
[----:B--2---:R-:W-:Y:S01]  /*8390*/  FSEL R48, R48, -INF , !P2 ;  /* 0xff80000030307808 */ /* 0x004fe20005000000 */
[----:B------:R-:W1:Y:S01]  /*83a0*/  MUFU.TANH R45, R47 ;  /* 0x0000002f002d7308 */ /* 0x000e620000002400 */
[----:B------:R-:W-:Y:S02]  /*83b0*/  FSEL R44, R44, -INF , !P3 ;  /* 0xff8000002c2c7808 */ /* 0x000fe40005800000 */
[----:B------:R-:W-:Y:S01]  /*83c0*/  FSEL R145, R48, -INF , !P1 ;  /* 0xff80000030917808 */ /* 0x000fe20004800000 */
[-C--:B------:R-:W-:Y:S01]  /*83d0*/  FMUL.FTZ R48, R42, R128.reuse ;  /* 0x000000802a307220 */ /* 0x080fe20000410000 */
[----:B------:R-:W-:Y:S01]  /*83e0*/  ISETP.GT.AND P2, PT, R132, R41, PT ;  /* 0x000000298400720c */ /* 0x000fe20003f44270 */
[-C--:B------:R-:W-:Y:S01]  /*83f0*/  FMUL.FTZ R42, R43, R128.reuse ;  /* 0x000000802b2a7220 */ /* 0x080fe20000410000 */
[----:B------:R-:W-:Y:S01]  /*8400*/  FSEL R139, R44, -INF , !P4 ;  /* 0xff8000002c8b7808 */ /* 0x000fe20006000000 */
[----:B------:R-:W-:Y:S01]  /*8410*/  FMUL.FTZ R43, R38, R128 ;  /* 0x00000080262b7220 */ /* 0x000fe20000410000 */
[C---:B------:R-:W-:Y:S01]  /*8420*/  ISETP.GE.AND P3, PT, R41.reuse, R178, PT ;  /* 0x000000b22900720c */ /* 0x040fe20003f66270 */
[----:B------:R-:W2:Y:S01]  /*8430*/  MUFU.TANH R44, R48 ;  /* 0x00000030002c7308 */ /* 0x000ea20000002400 */
[----:B------:R-:W-:Y:S01]  /*8440*/  ISETP.GE.AND P1, PT, R41, R177, PT ;  /* 0x000000b12900720c */ /* 0x000fe20003f26270 */
[-C--:B------:R-:W-:Y:S01]  /*8450*/  FMUL.FTZ R38, R39, R128.reuse ;  /* 0x0000008027267220 */ /* 0x080fe20000410000 */
[----:B------:R-:W-:Y:S01]  /*8460*/  ISETP.GT.AND P4, PT, R133, R41, PT ;  /* 0x000000298500720c */ /* 0x000fe20003f84270 */
[----:B------:R-:W-:Y:S01]  /*8470*/  VIADD R41, R127, 0xffffff31 ;  /* 0xffffff317f297836 */ /* 0x000fe20000000000 */
[----:B---3--:R-:W-:Y:S01]  /*8480*/  FSEL R46, R46, -INF , !P5 ;  /* 0xff8000002e2e7808 */ /* 0x008fe20006800000 */
[-C--:B------:R-:W-:Y:S01]  /*8490*/  FMUL.FTZ R39, R34, R128.reuse ;  /* 0x0000008022277220 */ /* 0x080fe20000410000 */
[-C--:B------:R-:W-:Y:S01]  /*84a0*/  FMUL.FTZ R34, R35, R128.reuse ;  /* 0x0000008023227220 */ /* 0x080fe20000410000 */
[----:B-1----:R-:W-:Y:S01]  /*84b0*/  FSEL R45, R45, -INF , !P2 ;  /* 0xff8000002d2d7808 */ /* 0x002fe20005000000 */
[-C--:B------:R-:W-:Y:S01]  /*84c0*/  FMUL.FTZ R47, R36, R128.reuse ;  /* 0x00000080242f7220 */ /* 0x080fe20000410000 */
[----:B------:R-:W1:Y:S01]  /*84d0*/  MUFU.TANH R42, R42 ;  /* 0x0000002a002a7308 */ /* 0x000e620000002400 */
[----:B------:R-:W-:Y:S01]  /*84e0*/  FSEL R137, R46, -INF , !P0 ;  /* 0xff8000002e897808 */ /* 0x000fe20004000000 */
[----:B------:R-:W-:Y:S01]  /*84f0*/  FMUL.FTZ R36, R37, R128 ;  /* 0x0000008025247220 */ /* 0x000fe20000410000 */
[----:B------:R-:W-:Y:S01]  /*8500*/  FSEL R45, R45, -INF , !P3 ;  /* 0xff8000002d2d7808 */ /* 0x000fe20005800000 */
[----:B------:R-:W-:Y:S01]  /*8510*/  VIADD R37, R127, 0xffffff38 ;  /* 0xffffff387f257836 */ /* 0x000fe20000000000 */
[----:B------:R-:W-:-:S02]  /*8520*/  ISETP.GT.AND P5, PT, R132, R41, PT ;  /* 0x000000298400720c */ /* 0x000fc40003fa4270 */
[C---:B------:R-:W-:Y:S01]  /*8530*/  ISETP.GE.AND P2, PT, R41.reuse, R178, PT ;  /* 0x000000b22900720c */ /* 0x040fe20003f46270 */
[----:B------:R-:W-:Y:S01]  /*8540*/  MUFU.TANH R36, R36 ;  /* 0x0000002400247308 */ /* 0x000fe20000002400 */
[----:B------:R-:W-:Y:S02]  /*8550*/  ISETP.GE.AND P0, PT, R41, R177, PT ;  /* 0x000000b12900720c */ /* 0x000fe40003f06270 */
[----:B------:R-:W-:Y:S02]  /*8560*/  ISETP.GT.AND P3, PT, R133, R41, PT ;  /* 0x000000298500720c */ /* 0x000fe40003f64270 */
[----:B--2---:R-:W-:Y:S02]  /*8570*/  FSEL R44, R44, -INF , !P4 ;  /* 0xff8000002c2c7808 */ /* 0x004fe40006000000 */
[----:B------:R-:W-:Y:S01]  /*8580*/  FSEL R40, R40, -INF , !P5 ;  /* 0xff80000028287808 */ /* 0x000fe20006800000 */
[----:B------:R2:W3:Y:S01]  /*8590*/  MUFU.TANH R41, R47 ;  /* 0x0000002f00297308 */ /* 0x0004e20000002400 */
[----:B------:R-:W-:-:S02]  /*85a0*/  ISETP.GT.AND P4, PT, R132, R37, PT ;  /* 0x000000258400720c */ /* 0x000fc40003f84270 */
[----:B-1----:R-:W-:Y:S02]  /*85b0*/  FSEL R42, R42, -INF , !P3 ;  /* 0xff8000002a2a7808 */ /* 0x002fe40005800000 */
[----:B------:R-:W-:Y:S02]  /*85c0*/  FSEL R46, R44, -INF , !P1 ;  /* 0xff8000002c2e7808 */ /* 0x000fe40004800000 */
[C---:B------:R-:W-:Y:S01]  /*85d0*/  ISETP.GE.AND P5, PT, R37.reuse, R178, PT ;  /* 0x000000b22500720c */ /* 0x040fe20003fa6270 */
[----:B------:R-:W-:Y:S01]  /*85e0*/  MUFU.TANH R38, R38 ;  /* 0x0000002600267308 */ /* 0x000fe20000002400 */
[----:B------:R-:W-:Y:S02]  /*85f0*/  ISETP.GE.AND P1, PT, R37, R177, PT ;  /* 0x000000b12500720c */ /* 0x000fe40003f26270 */
[----:B------:R-:W-:Y:S01]  /*8600*/  FSEL R50, R42, -INF , !P0 ;  /* 0xff8000002a327808 */ /* 0x000fe20004000000 */
[-C--:B------:R-:W-:Y:S01]  /*8610*/  FMUL.FTZ R42, R32, R128.reuse ;  /* 0x00000080202a7220 */ /* 0x080fe20000410000 */
[----:B------:R-:W-:Y:S01]  /*8620*/  FMUL.FTZ R32, R33, R128 ;  /* 0x0000008021207220 */ /* 0x000fe20000410000 */
[----:B------:R-:W-:-:S02]  /*8630*/  VIADD R33, R127, 0xffffff40 ;  /* 0xffffff407f217836 */ /* 0x000fc40000000000 */
[----:B------:R-:W-:Y:S01]  /*8640*/  MUFU.TANH R34, R34 ;  /* 0x0000002200227308 */ /* 0x000fe20000002400 */
[----:B--2---:R-:W-:Y:S02]  /*8650*/  FSEL R47, R40, -INF , !P2 ;  /* 0xff800000282f7808 */ /* 0x004fe40005000000 */
[----:B------:R-:W-:Y:S01]  /*8660*/  ISETP.GT.AND P2, PT, R133, R37, PT ;  /* 0x000000258500720c */ /* 0x000fe20003f44270 */
[----:B------:R-:W-:Y:S01]  /*8670*/  VIADD R37, R127, 0xffffff39 ;  /* 0xffffff397f257836 */ /* 0x000fe20000000000 */
[----:B---3--:R-:W-:-:S03]  /*8680*/  FSEL R41, R41, -INF , !P4 ;  /* 0xff80000029297808 */ /* 0x008fc60006000000 */
[----:B------:R-:W1:Y:S01]  /*8690*/  MUFU.TANH R40, R43 ;  /* 0x0000002b00287308 */ /* 0x000e620000002400 */
[----:B------:R-:W-:Y:S02]  /*86a0*/  FSEL R63, R41, -INF , !P5 ;  /* 0xff800000293f7808 */ /* 0x000fe40006800000 */
[----:B------:R-:W-:Y:S02]  /*86b0*/  ISETP.GT.AND P3, PT, R132, R37, PT ;  /* 0x000000258400720c */ /* 0x000fe40003f64270 */
[C---:B------:R-:W-:Y:S02]  /*86c0*/  ISETP.GE.AND P4, PT, R37.reuse, R178, PT ;  /* 0x000000b22500720c */ /* 0x040fe40003f86270 */
[----:B------:R-:W-:Y:S01]  /*86d0*/  ISETP.GE.AND P0, PT, R37, R177, PT ;  /* 0x000000b12500720c */ /* 0x000fe20003f06270 */
[----:B------:R-:W-:Y:S01]  /*86e0*/  MUFU.TANH R32, R32 ;  /* 0x0000002000207308 */ /* 0x000fe20000002400 */
[----:B------:R-:W-:Y:S02]  /*86f0*/  ISETP.GT.AND P5, PT, R133, R37, PT ;  /* 0x000000258500720c */ /* 0x000fe40003fa4270 */
[----:B------:R-:W-:-:S02]  /*8700*/  FSEL R36, R36, -INF , !P3 ;  /* 0xff80000024247808 */ /* 0x000fc40005800000 */
[C---:B------:R-:W-:Y:S02]  /*8710*/  ISETP.GE.AND P3, PT, R33.reuse, R178, PT ;  /* 0x000000b22100720c */ /* 0x040fe40003f66270 */
[----:B------:R-:W-:Y:S01]  /*8720*/  FSEL R65, R36, -INF , !P4 ;  /* 0xff80000024417808 */ /* 0x000fe20006000000 */
[----:B------:R-:W2:Y:S01]  /*8730*/  MUFU.TANH R37, R42 ;  /* 0x0000002a00257308 */ /* 0x000ea20000002400 */
[----:B-1----:R-:W-:Y:S02]  /*8740*/  FSEL R40, R40, -INF , !P2 ;  /* 0xff80000028287808 */ /* 0x002fe40005000000 */
[----:B------:R-:W-:Y:S02]  /*8750*/  ISETP.GT.AND P2, PT, R132, R33, PT ;  /* 0x000000218400720c */ /* 0x000fe40003f44270 */
[----:B------:R-:W-:Y:S02]  /*8760*/  FSEL R59, R40, -INF , !P1 ;  /* 0xff800000283b7808 */ /* 0x000fe40004800000 */
[----:B------:R-:W-:Y:S01]  /*8770*/  ISETP.GE.AND P1, PT, R33, R177, PT ;  /* 0x000000b12100720c */ /* 0x000fe20003f26270 */
[----:B------:R-:W1:Y:S01]  /*8780*/  MUFU.TANH R36, R39 ;  /* 0x0000002700247308 */ /* 0x000e620000002400 */
[----:B------:R-:W-:Y:S01]  /*8790*/  ISETP.GT.AND P4, PT, R133, R33, PT ;  /* 0x000000218500720c */ /* 0x000fe20003f84270 */
[----:B------:R-:W-:Y:S01]  /*87a0*/  VIADD R33, R127, 0xffffff41 ;  /* 0xffffff417f217836 */ /* 0x000fe20000000000 */
[----:B------:R-:W-:-:S04]  /*87b0*/  FSEL R38, R38, -INF , !P5 ;  /* 0xff80000026267808 */ /* 0x000fc80006800000 */
[----:B------:R-:W-:Y:S01]  /*87c0*/  FSEL R64, R38, -INF , !P0 ;  /* 0xff80000026407808 */ /* 0x000fe20004000000 */
[----:B------:R-:W-:Y:S01]  /*87d0*/  MUFU.TANH R29, R29 ;  /* 0x0000001d001d7308 */ /* 0x000fe20000002400 */
[----:B------:R-:W-:Y:S02]  /*87e0*/  ISETP.GT.AND P5, PT, R132, R33, PT ;  /* 0x000000218400720c */ /* 0x000fe40003fa4270 */
[----:B--2---:R-:W-:Y:S01]  /*87f0*/  FSEL R35, R37, -INF , !P2 ;  /* 0xff80000025237808 */ /* 0x004fe20005000000 */
[----:B------:R-:W-:Y:S01]  /*8800*/  FMUL.FTZ R37, R28, R128 ;  /* 0x000000801c257220 */ /* 0x000fe20000410000 */
[----:B------:R-:W-:Y:S01]  /*8810*/  ISETP.GE.AND P2, PT, R33, R178, PT ;  /* 0x000000b22100720c */ /* 0x000fe20003f46270 */
[----:B------:R-:W-:Y:S01]  /*8820*/  VIADD R28, R127, 0xffffff48 ;  /* 0xffffff487f1c7836 */ /* 0x000fe20000000000 */
[----:B------:R-:W-:Y:S01]  /*8830*/  FSEL R35, R35, -INF , !P3 ;  /* 0xff80000023237808 */ /* 0x000fe20005800000 */
[----:B------:R-:W2:Y:S01]  /*8840*/  MUFU.TANH R30, R30 ;  /* 0x0000001e001e7308 */ /* 0x000ea20000002400 */
[----:B------:R-:W-:-:S02]  /*8850*/  ISETP.GE.AND P0, PT, R33, R177, PT ;  /* 0x000000b12100720c */ /* 0x000fc40003f06270 */
[----:B------:R-:W-:Y:S02]  /*8860*/  ISETP.GT.AND P3, PT, R133, R33, PT ;  /* 0x000000218500720c */ /* 0x000fe40003f64270 */
[----:B-1----:R-:W-:Y:S02]  /*8870*/  FSEL R36, R36, -INF , !P4 ;  /* 0xff80000024247808 */ /* 0x002fe40006000000 */
[----:B------:R-:W-:Y:S01]  /*8880*/  FSEL R32, R32, -INF , !P5 ;  /* 0xff80000020207808 */ /* 0x000fe20006800000 */
[----:B------:R-:W1:Y:S01]  /*8890*/  MUFU.TANH R33, R37 ;  /* 0x0000002500217308 */ /* 0x000e620000002400 */
[----:B------:R-:W-:Y:S02]  /*88a0*/  ISETP.GT.AND P4, PT, R132, R28, PT ;  /* 0x0000001c8400720c */ /* 0x000fe40003f84270 */
[----:B------:R-:W-:Y:S01]  /*88b0*/  FSEL R120, R36, -INF , !P1 ;  /* 0xff80000024787808 */ /* 0x000fe20004800000 */
[----:B------:R-:W-:Y:S01]  /*88c0*/  FMUL.FTZ R36, R24, R128 ;  /* 0x0000008018247220 */ /* 0x000fe20000410000 */
[----:B------:R-:W-:-:S02]  /*88d0*/  FSEL R32, R32, -INF , !P2 ;  /* 0xff80000020207808 */ /* 0x000fc40005000000 */
[C---:B------:R-:W-:Y:S01]  /*88e0*/  ISETP.GE.AND P5, PT, R28.reuse, R178, PT ;  /* 0x000000b21c00720c */ /* 0x040fe20003fa6270 */
[----:B------:R-:W-:Y:S01]  /*88f0*/  MUFU.TANH R12, R12 ;  /* 0x0000000c000c7308 */ /* 0x000fe20000002400 */
[----:B------:R-:W-:Y:S02]  /*8900*/  ISETP.GE.AND P1, PT, R28, R177, PT ;  /* 0x000000b11c00720c */ /* 0x000fe40003f26270 */
[----:B------:R-:W-:Y:S01]  /*8910*/  ISETP.GT.AND P2, PT, R133, R28, PT ;  /* 0x0000001c8500720c */ /* 0x000fe20003f44270 */
[----:B------:R-:W-:Y:S01]  /*8920*/  FMUL.FTZ R28, R31, R128 ;  /* 0x000000801f1c7220 */ /* 0x000fe20000410000 */
[----:B------:R-:W-:Y:S01]  /*8930*/  VIADD R31, R127, 0xffffff49 ;  /* 0xffffff497f1f7836 */ /* 0x000fe20000000000 */
[----:B------:R-:W-:Y:S02]  /*8940*/  FSEL R34, R34, -INF , !P3 ;  /* 0xff80000022227808 */ /* 0x000fe40005800000 */
[----:B--2---:R-:W-:Y:S01]  /*8950*/  FSEL R42, R30, -INF , !P2 ;  /* 0xff8000001e2a7808 */ /* 0x004fe20005000000 */
[----:B------:R-:W-:Y:S01]  /*8960*/  MUFU.TANH R14, R14 ;  /* 0x0000000e000e7308 */ /* 0x000fe20000002400 */
[----:B-1----:R-:W-:-:S02]  /*8970*/  FSEL R33, R33, -INF , !P4 ;  /* 0xff80000021217808 */ /* 0x002fc40006000000 */
[----:B------:R-:W-:Y:S01]  /*8980*/  FSEL R123, R34, -INF , !P0 ;  /* 0xff800000227b7808 */ /* 0x000fe20004000000 */
[----:B------:R-:W-:Y:S01]  /*8990*/  FMUL.FTZ R34, R25, R128 ;  /* 0x0000008019227220 */ /* 0x000fe20000410000 */
[----:B------:R-:W-:Y:S01]  /*89a0*/  FSEL R24, R33, -INF , !P5 ;  /* 0xff80000021187808 */ /* 0x000fe20006800000 */
[----:B------:R-:W-:Y:S01]  /*89b0*/  VIADD R33, R127, 0xffffff50 ;  /* 0xffffff507f217836 */ /* 0x000fe20000000000 */
[----:B------:R-:W-:Y:S01]  /*89c0*/  ISETP.GT.AND P3, PT, R132, R31, PT ;  /* 0x0000001f8400720c */ /* 0x000fe20003f64270 */
[----:B------:R-:W1:Y:S01]  /*89d0*/  MUFU.TANH R28, R28 ;  /* 0x0000001c001c7308 */ /* 0x000e620000002400 */
[C---:B------:R-:W-:Y:S02]  /*89e0*/  ISETP.GE.AND P4, PT, R31.reuse, R178, PT ;  /* 0x000000b21f00720c */ /* 0x040fe40003f86270 */
[----:B------:R-:W-:Y:S02]  /*89f0*/  ISETP.GE.AND P0, PT, R31, R177, PT ;  /* 0x000000b11f00720c */ /* 0x000fe40003f06270 */
[----:B------:R-:W-:-:S02]  /*8a00*/  ISETP.GT.AND P5, PT, R133, R31, PT ;  /* 0x0000001f8500720c */ /* 0x000fc40003fa4270 */
[----:B------:R-:W-:Y:S01]  /*8a10*/  FSEL R25, R29, -INF , !P3 ;  /* 0xff8000001d197808 */ /* 0x000fe20005800000 */
[----:B------:R2:W3:Y:S01]  /*8a20*/  MUFU.TANH R31, R36 ;  /* 0x00000024001f7308 */ /* 0x0004e20000002400 */
[----:B------:R-:W-:Y:S01]  /*8a30*/  FMUL.FTZ R29, R26, R128 ;  /* 0x000000801a1d7220 */ /* 0x000fe20000410000 */
[-C--:B------:R-:W-:Y:S01]  /*8a40*/  ISETP.GT.AND P2, PT, R132, R33.reuse, PT ;  /* 0x000000218400720c */ /* 0x080fe20003f44270 */
[----:B------:R-:W-:Y:S01]  /*8a50*/  VIADD R26, R127, 0xffffff51 ;  /* 0xffffff517f1a7836 */ /* 0x000fe20000000000 */
[----:B------:R-:W-:Y:S02]  /*8a60*/  ISETP.GE.AND P3, PT, R33, R178, PT ;  /* 0x000000b22100720c */ /* 0x000fe40003f66270 */
[----:B------:R-:W-:Y:S02]  /*8a70*/  FSEL R25, R25, -INF , !P4 ;  /* 0xff80000019197808 */ /* 0x000fe40006000000 */
[----:B------:R4:W5:Y:S01]  /*8a80*/  MUFU.TANH R30, R34 ;  /* 0x00000022001e7308 */ /* 0x0009620000002400 */
[----:B------:R-:W-:-:S02]  /*8a90*/  ISETP.GT.AND P4, PT, R133, R33, PT ;  /* 0x000000218500720c */ /* 0x000fc40003f84270 */
[----:B-1----:R-:W-:Y:S02]  /*8aa0*/  FSEL R44, R28, -INF , !P5 ;  /* 0xff8000001c2c7808 */ /* 0x002fe40006800000 */
[----:B------:R-:W-:Y:S02]  /*8ab0*/  ISETP.GT.AND P5, PT, R132, R26, PT ;  /* 0x0000001a8400720c */ /* 0x000fe40003fa4270 */
[----:B------:R-:W-:Y:S01]  /*8ac0*/  FSEL R44, R44, -INF , !P0 ;  /* 0xff8000002c2c7808 */ /* 0x000fe20004000000 */
[----:B------:R-:W1:Y:S01]  /*8ad0*/  MUFU.TANH R29, R29 ;  /* 0x0000001d001d7308 */ /* 0x000e620000002400 */
[C---:B------:R-:W-:Y:S01]  /*8ae0*/  ISETP.GE.AND P0, PT, R26.reuse, R177, PT ;  /* 0x000000b11a00720c */ /* 0x040fe20003f06270 */
[----:B--2---:R-:W-:Y:S01]  /*8af0*/  FMUL.FTZ R36, R27, R128 ;  /* 0x000000801b247220 */ /* 0x004fe20000410000 */
[----:B---3--:R-:W-:Y:S01]  /*8b00*/  FSEL R31, R31, -INF , !P2 ;  /* 0xff8000001f1f7808 */ /* 0x008fe20005000000 */
[----:B------:R-:W-:Y:S01]  /*8b10*/  VIADD R27, R127, 0xffffff58 ;  /* 0xffffff587f1b7836 */ /* 0x000fe20000000000 */
[----:B------:R-:W-:-:S02]  /*8b20*/  ISETP.GE.AND P2, PT, R26, R178, PT ;  /* 0x000000b21a00720c */ /* 0x000fc40003f46270 */
[----:B------:R-:W-:Y:S01]  /*8b30*/  FSEL R42, R42, -INF , !P1 ;  /* 0xff8000002a2a7808 */ /* 0x000fe20004800000 */
[----:B------:R-:W2:Y:S01]  /*8b40*/  MUFU.TANH R28, R36 ;  /* 0x00000024001c7308 */ /* 0x000ea20000002400 */
[----:B------:R-:W-:Y:S01]  /*8b50*/  ISETP.GE.AND P1, PT, R33, R177, PT ;  /* 0x000000b12100720c */ /* 0x000fe20003f26270 */
[-C--:B----4-:R-:W-:Y:S01]  /*8b60*/  FMUL.FTZ R34, R20, R128.reuse ;  /* 0x0000008014227220 */ /* 0x090fe20000410000 */
[----:B------:R-:W-:Y:S01]  /*8b70*/  FSEL R20, R31, -INF , !P3 ;  /* 0xff8000001f147808 */ /* 0x000fe20005800000 */
[----:B------:R-:W-:Y:S01]  /*8b80*/  FMUL.FTZ R33, R21, R128 ;  /* 0x0000008015217220 */ /* 0x000fe20000410000 */
[----:B------:R-:W-:Y:S01]  /*8b90*/  ISETP.GT.AND P3, PT, R133, R26, PT ;  /* 0x0000001a8500720c */ /* 0x000fe20003f64270 */
[-C--:B------:R-:W-:Y:S01]  /*8ba0*/  FMUL.FTZ R31, R23, R128.reuse ;  /* 0x00000080171f7220 */ /* 0x080fe20000410000 */
[----:B-----5:R-:W-:Y:S01]  /*8bb0*/  FSEL R21, R30, -INF , !P5 ;  /* 0xff8000001e157808 */ /* 0x020fe20006800000 */
[----:B------:R-:W3:Y:S01]  /*8bc0*/  MUFU.TANH R26, R34 ;  /* 0x00000022001a7308 */ /* 0x000ee20000002400 */
[----:B------:R-:W-:Y:S01]  /*8bd0*/  FMUL.FTZ R30, R22, R128 ;  /* 0x00000080161e7220 */ /* 0x000fe20000410000 */
[----:B-1----:R-:W-:Y:S01]  /*8be0*/  FSEL R60, R29, -INF , !P4 ;  /* 0xff8000001d3c7808 */ /* 0x002fe20006000000 */
[----:B------:R-:W-:Y:S01]  /*8bf0*/  VIADD R23, R127, 0xffffff59 ;  /* 0xffffff597f177836 */ /* 0x000fe20000000000 */
[----:B------:R-:W-:-:S02]  /*8c00*/  FSEL R21, R21, -INF , !P2 ;  /* 0xff80000015157808 */ /* 0x000fc40005000000 */
[----:B------:R-:W-:Y:S02]  /*8c10*/  FSEL R60, R60, -INF , !P1 ;  /* 0xff8000003c3c7808 */ /* 0x000fe40004800000 */
[----:B------:R-:W-:Y:S01]  /*8c20*/  ISETP.GT.AND P4, PT, R132, R27, PT ;  /* 0x0000001b8400720c */ /* 0x000fe20003f84270 */
[----:B------:R-:W1:Y:S01]  /*8c30*/  MUFU.TANH R29, R33 ;  /* 0x00000021001d7308 */ /* 0x000e620000002400 */
[C---:B------:R-:W-:Y:S02]  /*8c40*/  ISETP.GE.AND P5, PT, R27.reuse, R178, PT ;  /* 0x000000b21b00720c */ /* 0x040fe40003fa6270 */
[----:B------:R-:W-:Y:S02]  /*8c50*/  ISETP.GE.AND P1, PT, R27, R177, PT ;  /* 0x000000b11b00720c */ /* 0x000fe40003f26270 */
[----:B------:R-:W-:Y:S02]  /*8c60*/  ISETP.GT.AND P2, PT, R133, R27, PT ;  /* 0x0000001b8500720c */ /* 0x000fe40003f44270 */
[----:B--2---:R-:W-:Y:S01]  /*8c70*/  FSEL R61, R28, -INF , !P3 ;  /* 0xff8000001c3d7808 */ /* 0x004fe20005800000 */
[----:B------:R-:W2:Y:S01]  /*8c80*/  MUFU.TANH R27, R30 ;  /* 0x0000001e001b7308 */ /* 0x000ea20000002400 */
[----:B---3--:R-:W-:Y:S01]  /*8c90*/  FSEL R22, R26, -INF , !P4 ;  /* 0xff8000001a167808 */ /* 0x008fe20006000000 */
[----:B------:R-:W-:Y:S01]  /*8ca0*/  FMUL.FTZ R26, R16, R128 ;  /* 0x00000080101a7220 */ /* 0x000fe20000410000 */
[----:B------:R-:W-:Y:S01]  /*8cb0*/  ISETP.GT.AND P3, PT, R132, R23, PT ;  /* 0x000000178400720c */ /* 0x000fe20003f64270 */
[----:B------:R-:W-:Y:S01]  /*8cc0*/  VIADD R16, R127, 0xffffff60 ;  /* 0xffffff607f107836 */ /* 0x000fe20000000000 */
[----:B------:R-:W-:-:S02]  /*8cd0*/  FSEL R61, R61, -INF , !P0 ;  /* 0xff8000003d3d7808 */ /* 0x000fc40004000000 */
[----:B------:R-:W-:Y:S01]  /*8ce0*/  FSEL R22, R22, -INF , !P5 ;  /* 0xff80000016167808 */ /* 0x000fe20006800000 */
[----:B------:R-:W3:Y:S01]  /*8cf0*/  MUFU.TANH R28, R31 ;  /* 0x0000001f001c7308 */ /* 0x000ee20000002400 */
[C---:B------:R-:W-:Y:S02]  /*8d00*/  ISETP.GE.AND P4, PT, R23.reuse, R178, PT ;  /* 0x000000b21700720c */ /* 0x040fe40003f86270 */
[----:B------:R-:W-:Y:S02]  /*8d10*/  ISETP.GE.AND P0, PT, R23, R177, PT ;  /* 0x000000b11700720c */ /* 0x000fe40003f06270 */
[----:B------:R-:W-:Y:S02]  /*8d20*/  ISETP.GT.AND P5, PT, R133, R23, PT ;  /* 0x000000178500720c */ /* 0x000fe40003fa4270 */
[----:B-1----:R-:W-:Y:S01]  /*8d30*/  FSEL R23, R29, -INF , !P3 ;  /* 0xff8000001d177808 */ /* 0x002fe20005800000 */
[----:B------:R-:W1:Y:S01]  /*8d40*/  MUFU.TANH R26, R26 ;  /* 0x0000001a001a7308 */ /* 0x000e620000002400 */
[-C--:B------:R-:W-:Y:S01]  /*8d50*/  FMUL.FTZ R29, R18, R128.reuse ;  /* 0x00000080121d7220 */ /* 0x080fe20000410000 */
[----:B--2---:R-:W-:Y:S01]  /*8d60*/  FSEL R62, R27, -INF , !P2 ;  /* 0xff8000001b3e7808 */ /* 0x004fe20005000000 */
[-C--:B------:R-:W-:Y:S01]  /*8d70*/  FMUL.FTZ R30, R17, R128.reuse ;  /* 0x00000080111e7220 */ /* 0x080fe20000410000 */
[----:B------:R-:W-:Y:S01]  /*8d80*/  FSEL R23, R23, -INF , !P4 ;  /* 0xff80000017177808 */ /* 0x000fe20006000000 */
[----:B------:R-:W-:Y:S01]  /*8d90*/  FMUL.FTZ R17, R19, R128 ;  /* 0x0000008013117220 */ /* 0x000fe20000410000 */
[----:B------:R-:W-:Y:S01]  /*8da0*/  FSEL R62, R62, -INF , !P1 ;  /* 0xff8000003e3e7808 */ /* 0x000fe20004800000 */
[----:B------:R-:W-:Y:S01]  /*8db0*/  VIADD R18, R127, 0xffffff61 ;  /* 0xffffff617f127836 */ /* 0x000fe20000000000 */
[----:B------:R-:W-:Y:S01]  /*8dc0*/  ISETP.GT.AND P2, PT, R132, R16, PT ;  /* 0x000000108400720c */ /* 0x000fe20003f44270 */
[----:B------:R-:W2:Y:S01]  /*8dd0*/  MUFU.TANH R27, R30 ;  /* 0x0000001e001b7308 */ /* 0x000ea20000002400 */
[----:B------:R-:W-:-:S02]  /*8de0*/  ISETP.GE.AND P3, PT, R16, R178, PT ;  /* 0x000000b21000720c */ /* 0x000fc40003f66270 */
[----:B------:R-:W-:Y:S02]  /*8df0*/  ISETP.GE.AND P1, PT, R16, R177, PT ;  /* 0x000000b11000720c */ /* 0x000fe40003f26270 */
[----:B------:R-:W-:Y:S02]  /*8e00*/  ISETP.GT.AND P4, PT, R133, R16, PT ;  /* 0x000000108500720c */ /* 0x000fe40003f84270 */
[----:B---3--:R-:W-:Y:S01]  /*8e10*/  FSEL R28, R28, -INF , !P5 ;  /* 0xff8000001c1c7808 */ /* 0x008fe20006800000 */
[----:B------:R-:W3:Y:S01]  /*8e20*/  MUFU.TANH R16, R29 ;  /* 0x0000001d00107308 */ /* 0x000ee20000002400 */
[----:B-1----:R-:W-:Y:S02]  /*8e30*/  FSEL R26, R26, -INF , !P2 ;  /* 0xff8000001a1a7808 */ /* 0x002fe40005000000 */
[----:B------:R-:W-:Y:S02]  /*8e40*/  FSEL R66, R28, -INF , !P0 ;  /* 0xff8000001c427808 */ /* 0x000fe40004000000 */
[----:B------:R-:W-:-:S02]  /*8e50*/  FSEL R26, R26, -INF , !P3 ;  /* 0xff8000001a1a7808 */ /* 0x000fc40005800000 */
[----:B------:R-:W-:Y:S01]  /*8e60*/  ISETP.GT.AND P5, PT, R132, R18, PT ;  /* 0x000000128400720c */ /* 0x000fe20003fa4270 */
[----:B------:R-:W1:Y:S01]  /*8e70*/  MUFU.TANH R17, R17 ;  /* 0x0000001100117308 */ /* 0x000e620000002400 */
[C---:B------:R-:W-:Y:S02]  /*8e80*/  ISETP.GE.AND P2, PT, R18.reuse, R178, PT ;  /* 0x000000b21200720c */ /* 0x040fe40003f46270 */
[----:B------:R-:W-:Y:S02]  /*8e90*/  ISETP.GE.AND P0, PT, R18, R177, PT ;  /* 0x000000b11200720c */ /* 0x000fe40003f06270 */
[----:B------:R-:W-:Y:S01]  /*8ea0*/  ISETP.GT.AND P3, PT, R133, R18, PT ;  /* 0x000000128500720c */ /* 0x000fe20003f64270 */
[----:B------:R-:W-:Y:S01]  /*8eb0*/  FMUL.FTZ R18, R13, R128 ;  /* 0x000000800d127220 */ /* 0x000fe20000410000 */
[----:B------:R-:W-:Y:S01]  /*8ec0*/  VIADD R13, R127, 0xffffff68 ;  /* 0xffffff687f0d7836 */ /* 0x000fe20000000000 */
[----:B--2---:R-:W-:Y:S01]  /*8ed0*/  FSEL R27, R27, -INF , !P5 ;  /* 0xff8000001b1b7808 */ /* 0x004fe20006800000 */
[----:B------:R-:W-:Y:S01]  /*8ee0*/  MUFU.TANH R10, R10 ;  /* 0x0000000a000a7308 */ /* 0x000fe20000002400 */
[----:B---3--:R-:W-:-:S02]  /*8ef0*/  FSEL R122, R16, -INF , !P4 ;  /* 0xff800000107a7808 */ /* 0x008fc40006000000 */
[----:B------:R-:W-:Y:S02]  /*8f00*/  FSEL R27, R27, -INF , !P2 ;  /* 0xff8000001b1b7808 */ /* 0x000fe40005000000 */
[----:B------:R-:W-:Y:S02]  /*8f10*/  FSEL R122, R122, -INF , !P1 ;  /* 0xff8000007a7a7808 */ /* 0x000fe40004800000 */
[----:B------:R-:W-:Y:S01]  /*8f20*/  ISETP.GT.AND P4, PT, R132, R13, PT ;  /* 0x0000000d8400720c */ /* 0x000fe20003f84270 */
[----:B------:R-:W2:Y:S01]  /*8f30*/  MUFU.TANH R16, R18 ;  /* 0x0000001200107308 */ /* 0x000ea20000002400 */
[C---:B------:R-:W-:Y:S02]  /*8f40*/  ISETP.GE.AND P5, PT, R13.reuse, R178, PT ;  /* 0x000000b20d00720c */ /* 0x040fe40003fa6270 */
[----:B------:R-:W-:Y:S02]  /*8f50*/  ISETP.GE.AND P1, PT, R13, R177, PT ;  /* 0x000000b10d00720c */ /* 0x000fe40003f26270 */
[----:B------:R-:W-:Y:S01]  /*8f60*/  ISETP.GT.AND P2, PT, R133, R13, PT ;  /* 0x0000000d8500720c */ /* 0x000fe20003f44270 */
[----:B------:R-:W-:Y:S01]  /*8f70*/  FMUL.FTZ R13, R15, R128 ;  /* 0x000000800f0d7220 */ /* 0x000fe20000410000 */
[----:B------:R-:W-:Y:S01]  /*8f80*/  VIADD R15, R127, 0xffffff69 ;  /* 0xffffff697f0f7836 */ /* 0x000fe20000000000 */
[----:B-1----:R-:W-:Y:S01]  /*8f90*/  FSEL R17, R17, -INF , !P3 ;  /* 0xff80000011117808 */ /* 0x002fe20005800000 */
[----:B------:R-:W-:Y:S01]  /*8fa0*/  MUFU.TANH R5, R5 ;  /* 0x0000000500057308 */ /* 0x000fe20000002400 */
[----:B------:R-:W-:-:S02]  /*8fb0*/  FSEL R12, R12, -INF , !P4 ;  /* 0xff8000000c0c7808 */ /* 0x000fc40006000000 */
[----:B------:R-:W-:Y:S02]  /*8fc0*/  ISETP.GT.AND P3, PT, R132, R15, PT ;  /* 0x0000000f8400720c */ /* 0x000fe40003f64270 */
[----:B------:R-:W-:Y:S01]  /*8fd0*/  FSEL R124, R17, -INF , !P0 ;  /* 0xff800000117c7808 */ /* 0x000fe20004000000 */
[----:B------:R-:W-:Y:S01]  /*8fe0*/  FMUL.FTZ R17, R8, R128 ;  /* 0x0000008008117220 */ /* 0x000fe20000410000 */
[----:B------:R-:W-:Y:S01]  /*8ff0*/  ISETP.GE.AND P4, PT, R15, R178, PT ;  /* 0x000000b20f00720c */ /* 0x000fe20003f86270 */
[----:B------:R-:W-:Y:S01]  /*9000*/  VIADD R8, R127, 0xffffff70 ;  /* 0xffffff707f087836 */ /* 0x000fe20000000000 */
[----:B------:R-:W-:Y:S01]  /*9010*/  FSEL R14, R14, -INF , !P2 ;  /* 0xff8000000e0e7808 */ /* 0x000fe20005000000 */
[----:B------:R-:W1:Y:S01]  /*9020*/  MUFU.TANH R13, R13 ;  /* 0x0000000d000d7308 */ /* 0x000e620000002400 */
[----:B--2---:R-:W-:Y:S02]  /*9030*/  FSEL R16, R16, -INF , !P3 ;  /* 0xff80000010107808 */ /* 0x004fe40005800000 */
[----:B------:R-:W-:-:S02]  /*9040*/  FSEL R34, R12, -INF , !P5 ;  /* 0xff8000000c227808 */ /* 0x000fc40006800000 */
[----:B------:R-:W-:Y:S02]  /*9050*/  FSEL R126, R14, -INF , !P1 ;  /* 0xff8000000e7e7808 */ /* 0x000fe40004800000 */
[----:B------:R-:W-:Y:S01]  /*9060*/  FSEL R37, R16, -INF , !P4 ;  /* 0xff80000010257808 */ /* 0x000fe20006000000 */
[----:B------:R-:W2:Y:S01]  /*9070*/  MUFU.TANH R12, R17 ;  /* 0x00000011000c7308 */ /* 0x000ea20000002400 */
[----:B------:R-:W-:Y:S02]  /*9080*/  ISETP.GT.AND P2, PT, R132, R8, PT ;  /* 0x000000088400720c */ /* 0x000fe40003f44270 */
[C---:B------:R-:W-:Y:S02]  /*9090*/  ISETP.GE.AND P1, PT, R8.reuse, R178, PT ;  /* 0x000000b20800720c */ /* 0x040fe40003f26270 */
[----:B------:R-:W-:Y:S02]  /*90a0*/  ISETP.GE.AND P3, PT, R8, R177, PT ;  /* 0x000000b10800720c */ /* 0x000fe40003f66270 */
[----:B------:R-:W-:Y:S01]  /*90b0*/  ISETP.GT.AND P4, PT, R133, R8, PT ;  /* 0x000000088500720c */ /* 0x000fe20003f84270 */
[----:B------:R-:W-:Y:S01]  /*90c0*/  FMUL.FTZ R8, R11, R128 ;  /* 0x000000800b087220 */ /* 0x000fe20000410000 */
[----:B------:R-:W-:Y:S01]  /*90d0*/  ISETP.GT.AND P5, PT, R133, R15, PT ;  /* 0x0000000f8500720c */ /* 0x000fe20003fa4270 */
[----:B------:R-:W-:Y:S01]  /*90e0*/  VIADD R11, R127, 0xffffff71 ;  /* 0xffffff717f0b7836 */ /* 0x000fe20000000000 */
[----:B------:R-:W-:Y:S01]  /*90f0*/  ISETP.GE.AND P0, PT, R15, R177, PT ;  /* 0x000000b10f00720c */ /* 0x000fe20003f06270 */
[----:B------:R-:W3:Y:S01]  /*9100*/  MUFU.TANH R9, R9 ;  /* 0x0000000900097308 */ /* 0x000ee20000002400 */
[----:B-1----:R-:W-:-:S02]  /*9110*/  FSEL R13, R13, -INF , !P5 ;  /* 0xff8000000d0d7808 */ /* 0x002fc40006800000 */
[-C--:B------:R-:W-:Y:S02]  /*9120*/  ISETP.GT.AND P5, PT, R132, R11.reuse, PT ;  /* 0x0000000b8400720c */ /* 0x080fe40003fa4270 */
[----:B------:R-:W-:Y:S02]  /*9130*/  FSEL R125, R13, -INF , !P0 ;  /* 0xff8000000d7d7808 */ /* 0x000fe40004000000 */
[----:B--2---:R-:W-:Y:S01]  /*9140*/  FSEL R12, R12, -INF , !P2 ;  /* 0xff8000000c0c7808 */ /* 0x004fe20005000000 */
[----:B------:R-:W1:Y:S01]  /*9150*/  MUFU.TANH R8, R8 ;  /* 0x0000000800087308 */ /* 0x000e620000002400 */
[----:B------:R-:W-:Y:S02]  /*9160*/  ISETP.GE.AND P2, PT, R11, R178, PT ;  /* 0x000000b20b00720c */ /* 0x000fe40003f46270 */
[----:B------:R-:W-:Y:S02]  /*9170*/  FSEL R36, R12, -INF , !P1 ;  /* 0xff8000000c247808 */ /* 0x000fe40004800000 */
[----:B------:R-:W-:-:S02]  /*9180*/  ISETP.GT.AND P1, PT, R133, R11, PT ;  /* 0x0000000b8500720c */ /* 0x000fc40003f24270 */
[----:B------:R-:W-:Y:S01]  /*9190*/  ISETP.GE.AND P0, PT, R11, R177, PT ;  /* 0x000000b10b00720c */ /* 0x000fe20003f06270 */
[----:B------:R-:W-:Y:S01]  /*91a0*/  FMUL.FTZ R11, R6, R128 ;  /* 0x00000080060b7220 */ /* 0x000fe20000410000 */
[C---:B------:R-:W-:Y:S01]  /*91b0*/  VIADD R6, R127.reuse, 0xffffff78 ;  /* 0xffffff787f067836 */ /* 0x040fe20000000000 */
[----:B------:R-:W-:Y:S01]  /*91c0*/  FSEL R128, R10, -INF , !P4 ;  /* 0xff8000000a807808 */ /* 0x000fe20006000000 */
[----:B------:R-:W-:Y:S01]  /*91d0*/  VIADD R127, R127, 0xffffff79 ;  /* 0xffffff797f7f7836 */ /* 0x000fe20000000000 */
[----:B------:R-:W2:Y:S01]  /*91e0*/  MUFU.TANH R4, R4 ;  /* 0x0000000400047308 */ /* 0x000ea20000002400 */
[----:B---3--:R-:W-:Y:S02]  /*91f0*/  FSEL R9, R9, -INF , !P5 ;  /* 0xff80000009097808 */ /* 0x008fe40006800000 */
[----:B------:R-:W-:Y:S02]  /*9200*/  ISETP.GT.AND P4, PT, R132, R6, PT ;  /* 0x000000068400720c */ /* 0x000fe40003f84270 */
[----:B------:R-:W-:-:S02]  /*9210*/  FSEL R39, R9, -INF , !P2 ;  /* 0xff80000009277808 */ /* 0x000fc40005000000 */
[----:B-1----:R-:W-:Y:S01]  /*9220*/  FSEL R8, R8, -INF , !P1 ;  /* 0xff80000008087808 */ /* 0x002fe20004800000 */
[----:B------:R-:W1:Y:S01]  /*9230*/  MUFU.TANH R10, R11 ;  /* 0x0000000b000a7308 */ /* 0x000e620000002400 */
[C---:B------:R-:W-:Y:S02]  /*9240*/  ISETP.GT.AND P2, PT, R133.reuse, R6, PT ;  /* 0x000000068500720c */ /* 0x040fe40003f44270 */
[----:B------:R-:W-:Y:S02]  /*9250*/  FSEL R129, R8, -INF , !P0 ;  /* 0xff80000008817808 */ /* 0x000fe40004000000 */
[-C--:B------:R-:W-:Y:S02]  /*9260*/  ISETP.GT.AND P0, PT, R132, R127.reuse, PT ;  /* 0x0000007f8400720c */ /* 0x080fe40003f04270 */
[----:B------:R-:W-:Y:S01]  /*9270*/  ISETP.GT.AND P1, PT, R133, R127, PT ;  /* 0x0000007f8500720c */ /* 0x000fe20003f24270 */
[----:B------:R-:W3:Y:S01]  /*9280*/  MUFU.TANH R7, R7 ;  /* 0x0000000700077308 */ /* 0x000ee20000002400 */
[----:B------:R-:W-:-:S02]  /*9290*/  FSEL R5, R5, -INF , !P0 ;  /* 0xff80000005057808 */ /* 0x000fc40004000000 */
[----:B------:R-:W-:Y:S02]  /*92a0*/  ISETP.GT.U32.AND P0, PT, R135, R164, PT ;  /* 0x000000a48700720c */ /* 0x000fe40003f04070 */
[----:B------:R-:W-:Y:S02]  /*92b0*/  FSEL R128, R128, -INF , !P3 ;  /* 0xff80000080807808 */ /* 0x000fe40005800000 */
[----:B--2---:R-:W-:Y:S02]  /*92c0*/  FSEL R4, R4, -INF , !P4 ;  /* 0xff80000004047808 */ /* 0x004fe40006000000 */
[----:B------:R-:W-:Y:S02]  /*92d0*/  ISETP.GE.AND P5, PT, R6, R178, PT ;  /* 0x000000b20600720c */ /* 0x000fe40003fa6270 */
[----:B-1----:R-:W-:Y:S02]  /*92e0*/  FSEL R10, R10, -INF , !P2 ;  /* 0xff8000000a0a7808 */ /* 0x002fe40005000000 */
[----:B------:R-:W-:-:S02]  /*92f0*/  ISETP.GE.AND P3, PT, R6, R177, PT ;  /* 0x000000b10600720c */ /* 0x000fc40003f66270 */
[C---:B------:R-:W-:Y:S02]  /*9300*/  ISETP.GE.AND P4, PT, R127.reuse, R178, PT ;  /* 0x000000b27f00720c */ /* 0x040fe40003f86270 */
[----:B------:R-:W-:Y:S02]  /*9310*/  ISETP.GE.AND P2, PT, R127, R177, PT ;  /* 0x000000b17f00720c */ /* 0x000fe40003f46270 */
[----:B---3--:R-:W-:Y:S02]  /*9320*/  FSEL R7, R7, -INF , !P1 ;  /* 0xff80000007077808 */ /* 0x008fe40004800000 */
[----:B------:R-:W-:Y:S02]  /*9330*/  FSEL R41, R4, -INF , !P5 ;  /* 0xff80000004297808 */ /* 0x000fe40006800000 */
[----:B------:R-:W-:Y:S02]  /*9340*/  FSEL R127, R10, -INF , !P3 ;  /* 0xff8000000a7f7808 */ /* 0x000fe40005800000 */
[----:B------:R-:W-:-:S02]  /*9350*/  FSEL R38, R5, -INF , !P4 ;  /* 0xff80000005267808 */ /* 0x000fc40006000000 */
        /* <DEDUP_REMOVED lines=66> */
.L_x_4578:
        /* <DEDUP_REMOVED lines=8> */
.L_x_4579:
[----:B------:R-:W-:Y:S05]  /*9800*/  BSYNC.RECONVERGENT B0 ;  /* 0x0000000000007941 */ /* 0x000fea0003800200 */
.L_x_4577:
        /* <DEDUP_REMOVED lines=26> */
.L_x_4576:
[----:B------:R-:W-:Y:S05]  /*99b0*/  BSYNC.RECONVERGENT B1 ;  /* 0x0000000000017941 */ /* 0x000fea0003800200 */
.L_x_4575:
        /* <DEDUP_REMOVED lines=133> */
[-C--:B------:R-:W-:Y:S01]  /*a210*/  FFMA.FTZ R52, R151, R43.reuse, -R40 ;  /* 0x0000002b97347223 */ /* 0x080fe20000010828 */
        /* <DEDUP_REMOVED lines=13> */
[-CC-:B------:R-:W-:Y:S01]  /*a2f0*/  FFMA.FTZ R31, R57, R43.reuse, -R40.reuse ;  /* 0x0000002b391f7223 */ /* 0x180fe20000010828 */
        /* <DEDUP_REMOVED lines=9> */
[-C--:B------:R-:W-:Y:S01]  /*a390*/  FFMA.FTZ R46, R47, R43.reuse, -R40 ;  /* 0x0000002b2f2e7223 */ /* 0x080fe20000010828 */
[-C--:B------:R-:W-:Y:S01]  /*a3a0*/  FFMA.FTZ R50, R50, R43.reuse, -R116 ;  /* 0x0000002b32327223 */ /* 0x080fe20000010874 */
[-C--:B------:R-:W-:Y:S01]  /*a3b0*/  FFMA.FTZ R47, R63, R43.reuse, -R40 ;  /* 0x0000002b3f2f7223 */ /* 0x080fe20000010828 */
[----:B------:R-:W3:Y:S01]  /*a3c0*/  MUFU.EX2 R49, R153 ;  /* 0x0000009900317308 */ /* 0x000ee20000000800 */
[----:B------:R-:W-:Y:S01]  /*a3d0*/  FADD.FTZ R141, R17, R18 ;  /* 0x00000012118d7221 */ /* 0x000fe20000010000 */
[----:B------:R-:W-:Y:S01]  /*a3e0*/  FADD.FTZ R147, R16, R147 ;  /* 0x0000009310937221 */ /* 0x000fe20000010000 */
[-C--:B------:R-:W-:Y:S01]  /*a3f0*/  FFMA.FTZ R65, R65, R43.reuse, -R40 ;  /* 0x0000002b41417223 */ /* 0x080fe20000010828 */
[----:B------:R-:W4:Y:S01]  /*a400*/  MUFU.EX2 R48, R48 ;  /* 0x0000003000307308 */ /* 0x000f220000000800 */
[C---:B-1----:R-:W-:Y:S01]  /*a410*/  HMMA.16816.F32.BF16 R104, R4.reuse, R8, R104 ;  /* 0x000000080468723c */ /* 0x042fe20000041868 */
[----:B------:R-:W-:Y:S01]  /*a420*/  LDSM.16.MT88.4 R16, [R156+0x9c00] ;  /* 0x009c00009c10783b */ /* 0x000fe20000004200 */
[-CC-:B------:R-:W-:Y:S01]  /*a430*/  FFMA.FTZ R140, R120, R43.reuse, -R116.reuse ;  /* 0x0000002b788c7223 */ /* 0x180fe20000010874 */
[----:B------:R-:W-:Y:S01]  /*a440*/  MUFU.EX2 R67, R67 ;  /* 0x0000004300437308 */ /* 0x000fe20000000800 */
[-CC-:B------:R-:W-:Y:S01]  /*a450*/  FFMA.FTZ R120, R42, R43.reuse, -R116.reuse ;  /* 0x0000002b2a787223 */ /* 0x180fe20000010874 */
[-C--:B------:R-:W-:Y:S01]  /*a460*/  FFMA.FTZ R138, R62, R43.reuse, -R116 ;  /* 0x0000002b3e8a7223 */ /* 0x080fe20000010874 */
[-C--:B------:R-:W-:Y:S01]  /*a470*/  FFMA.FTZ R62, R32, R43.reuse, -R40 ;  /* 0x0000002b203e7223 */ /* 0x080fe20000010828 */
[----:B------:R-:W-:Y:S01]  /*a480*/  MUFU.EX2 R56, R56 ;  /* 0x0000003800387308 */ /* 0x000fe20000000800 */
[----:B------:R-:W-:Y:S01]  /*a490*/  HMMA.16816.F32.BF16 R100, R4, R10, R100 ;  /* 0x0000000a0464723c */ /* 0x000fe20000041864 */
[----:B------:R-:W1:Y:S01]  /*a4a0*/  LDSM.16.MT88.4 R8, [R156+0xb000] ;  /* 0x00b000009c08783b */ /* 0x000e620000004200 */
[-C--:B------:R-:W-:Y:S01]  /*a4b0*/  FFMA.FTZ R63, R123, R43.reuse, -R116 ;  /* 0x0000002b7b3f7223 */ /* 0x080fe20000010874 */
[----:B------:R-:W-:Y:S01]  /*a4c0*/  MUFU.EX2 R33, R33 ;  /* 0x0000002100217308 */ /* 0x000fe20000000800 */
[-C--:B------:R-:W-:Y:S01]  /*a4d0*/  FFMA.FTZ R32, R25, R43.reuse, -R40 ;  /* 0x0000002b19207223 */ /* 0x080fe20000010828 */
[-CC-:B------:R-:W-:Y:S01]  /*a4e0*/  FFMA.FTZ R123, R60, R43.reuse, -R116.reuse ;  /* 0x0000002b3c7b7223 */ /* 0x180fe20000010874 */
[-CC-:B------:R-:W-:Y:S01]  /*a4f0*/  FFMA.FTZ R139, R61, R43.reuse, -R116.reuse ;  /* 0x0000002b3d8b7223 */ /* 0x180fe20000010874 */
[----:B------:R-:W-:Y:S01]  /*a500*/  MUFU.EX2 R121, R121 ;  /* 0x0000007900797308 */ /* 0x000fe20000000800 */
[-CC-:B------:R-:W-:Y:S01]  /*a510*/  FFMA.FTZ R137, R66, R43.reuse, -R116.reuse ;  /* 0x0000002b42897223 */ /* 0x180fe20000010874 */
[-CC-:B------:R-:W-:Y:S01]  /*a520*/  FFMA.FTZ R122, R122, R43.reuse, -R116.reuse ;  /* 0x0000002b7a7a7223 */ /* 0x180fe20000010874 */
[-CC-:B------:R-:W-:Y:S01]  /*a530*/  FFMA.FTZ R124, R124, R43.reuse, -R116.reuse ;  /* 0x0000002b7c7c7223 */ /* 0x180fe20000010874 */
[----:B------:R-:W5:Y:S01]  /*a540*/  MUFU.EX2 R58, R58 ;  /* 0x0000003a003a7308 */ /* 0x000f620000000800 */
[-CC-:B------:R-:W-:Y:S01]  /*a550*/  FFMA.FTZ R126, R126, R43.reuse, -R116.reuse ;  /* 0x0000002b7e7e7223 */ /* 0x180fe20000010874 */
[-CC-:B------:R-:W-:Y:S01]  /*a560*/  FFMA.FTZ R125, R125, R43.reuse, -R116.reuse ;  /* 0x0000002b7d7d7223 */ /* 0x180fe20000010874 */
[-CC-:B------:R-:W-:Y:S01]  /*a570*/  FFMA.FTZ R128, R128, R43.reuse, -R116.reuse ;  /* 0x0000002b80807223 */ /* 0x180fe20000010874 */
[----:B------:R-:W-:Y:S01]  /*a580*/  MUFU.EX2 R31, R31 ;  /* 0x0000001f001f7308 */ /* 0x000fe20000000800 */
[-CC-:B------:R-:W-:Y:S01]  /*a590*/  FFMA.FTZ R129, R129, R43.reuse, -R116.reuse ;  /* 0x0000002b81817223 */ /* 0x180fe20000010874 */
[-C--:B------:R-:W-:Y:S01]  /*a5a0*/  FFMA.FTZ R127, R127, R43.reuse, -R116 ;  /* 0x0000002b7f7f7223 */ /* 0x080fe20000010874 */
[-CC-:B------:R-:W-:Y:S01]  /*a5b0*/  FFMA.FTZ R66, R22, R43.reuse, -R40.reuse ;  /* 0x0000002b16427223 */ /* 0x180fe20000010828 */
[----:B------:R-:W5:Y:S01]  /*a5c0*/  MUFU.EX2 R30, R30 ;  /* 0x0000001e001e7308 */ /* 0x000f620000000800 */
        /* <DEDUP_REMOVED lines=14> */
[----:B------:R-:W-:Y:S04]  /*a6b0*/  MUFU.EX2 R60, R63 ;  /* 0x0000003f003c7308 */ /* 0x000fe80000000800 */
[----:B------:R1:W-:Y:S01]  /*a6c0*/  MUFU.EX2 R61, R140 ;  /* 0x0000008c003d7308 */ /* 0x0003e20000000800 */
[----:B------:R-:W-:Y:S01]  /*a6d0*/  HMMA.16816.F32.BF16 R92, R4, R10, R92 ;  /* 0x0000000a045c723c */ /* 0x000fe2000004185c */
[----:B------:R-:W2:Y:S02]  /*a6e0*/  LDSM.16.MT88.4 R8, [R118+0xb000] ;  /* 0x00b000007608783b */ /* 0x000ea40000004200 */
[----:B------:R-:W-:Y:S04]  /*a6f0*/  MUFU.EX2 R62, R62 ;  /* 0x0000003e003e7308 */ /* 0x000fe80000000800 */
[----:B------:R-:W-:Y:S04]  /*a700*/  MUFU.EX2 R32, R32 ;  /* 0x0000002000207308 */ /* 0x000fe80000000800 */
[----:B------:R-:W-:Y:S01]  /*a710*/  MUFU.EX2 R123, R123 ;  /* 0x0000007b007b7308 */ /* 0x000fe20000000800 */
[----:B-1----:R-:W-:-:S03]  /*a720*/  FFMA.FTZ R140, R20, R43, -R40 ;  /* 0x0000002b148c7223 */ /* 0x002fc60000010828 */
        /* <DEDUP_REMOVED lines=25> */
[----:B------:R-:W-:Y:S01]  /*a8c0*/  FADD.FTZ R133, R133, R136 ;  /* 0x0000008885857221 */ /* 0x000fe20000010000 */
[----:B----4-:R-:W-:Y:S01]  /*a8d0*/  F2FP.BF16.F32.PACK_AB R7, R48, R51 ;  /* 0x000000333007723e */ /* 0x010fe200000010ff */
[----:B------:R-:W-:-:S02]  /*a8e0*/  FADD.FTZ R134, R131, R134 ;  /* 0x0000008683867221 */ /* 0x000fc40000010000 */
[----:B------:R-:W-:Y:S01]  /*a8f0*/  MUFU.EX2 R131, R140 ;  /* 0x0000008c00837308 */ /* 0x000fe20000000800 */
[----:B------:R-:W-:Y:S01]  /*a900*/  FADD.FTZ R136, R52, R133 ;  /* 0x0000008534887221 */ /* 0x000fe20000010000 */
[----:B------:R-:W-:Y:S02]  /*a910*/  FADD.FTZ R51, R51, R134 ;  /* 0x0000008633337221 */ /* 0x000fe40000010000 */
[----:B------:R-:W-:Y:S01]  /*a920*/  MUFU.EX2 R52, R26 ;  /* 0x0000001a00347308 */ /* 0x000fe20000000800 */
[----:B------:R-:W-:Y:S01]  /*a930*/  FADD.FTZ R136, R49, R136 ;  /* 0x0000008831887221 */ /* 0x000fe20000010000 */
[----:B------:R-:W-:Y:S02]  /*a940*/  FADD.FTZ R134, R48, R51 ;  /* 0x0000003330867221 */ /* 0x000fe40000010000 */
[----:B------:R-:W-:Y:S04]  /*a950*/  MUFU.EX2 R49, R124 ;  /* 0x0000007c00317308 */ /* 0x000fe80000000800 */
        /* <DEDUP_REMOVED lines=20> */
[----:B-----5:R-:W-:Y:S01]  /*aaa0*/  F2FP.BF16.F32.PACK_AB R4, R58, R121 ;  /* 0x000000793a04723e */ /* 0x020fe200000010ff */
        /* <DEDUP_REMOVED lines=9> */
[----:B------:R-:W-:Y:S01]  /*ab40*/  HMMA.16816.F32.BF16 R112, R4, R12, R112 ;  /* 0x0000000c0470723c */ /* 0x000fe20000041870 */
[----:B------:R-:W-:Y:S01]  /*ab50*/  FADD.FTZ R30, R30, R31 ;  /* 0x0000001f1e1e7221 */ /* 0x000fe20000010000 */
[----:B------:R-:W-:-:S06]  /*ab60*/  FADD.FTZ R0, R0, R33 ;  /* 0x0000002100007221 */ /* 0x000fcc0000010000 */
        /* <DEDUP_REMOVED lines=20> */
[-CC-:B------:R-:W-:Y:S01]  /*acb0*/  FFMA.FTZ R64, R44, R43.reuse, -R116.reuse ;  /* 0x0000002b2c407223 */ /* 0x180fe20000010874 */
[----:B------:R3:W-:Y:S01]  /*acc0*/  MUFU.EX2 R45, R5 ;  /* 0x00000005002d7308 */ /* 0x0007e20000000800 */
[-C--:B------:R-:W-:Y:S01]  /*acd0*/  FFMA.FTZ R116, R130, R43.reuse, -R116 ;  /* 0x0000002b82747223 */ /* 0x080fe20000010874 */
[----:B------:R-:W-:-:S02]  /*ace0*/  FFMA.FTZ R130, R23, R43, -R40 ;  /* 0x0000002b17827223 */ /* 0x000fc40000010828 */
[----:B------:R-:W-:Y:S04]  /*acf0*/  MUFU.EX2 R59, R59 ;  /* 0x0000003b003b7308 */ /* 0x000fe80000000800 */
[----:B------:R4:W5:Y:S04]  /*ad00*/  MUFU.EX2 R44, R65 ;  /* 0x00000041002c7308 */ /* 0x0009680000000800 */
[----:B------:R2:W2:Y:S01]  /*ad10*/  MUFU.EX2 R42, R4 ;  /* 0x00000004002a7308 */ /* 0x0004a20000000800 */
[----:B---3--:R-:W-:Y:S01]  /*ad20*/  F2FP.BF16.F32.PACK_AB R5, R50, R57 ;  /* 0x000000393205723e */ /* 0x008fe200000010ff */
[----:B------:R-:W-:-:S02]  /*ad30*/  FADD.FTZ R57, R57, R0 ;  /* 0x0000000039397221 */ /* 0x000fc40000010000 */
[----:B------:R-:W-:Y:S01]  /*ad40*/  MUFU.EX2 R64, R64 ;  /* 0x0000004000407308 */ /* 0x000fe20000000800 */
[-C--:B------:R-:W-:Y:S01]  /*ad50*/  MOV R0, R28.reuse ;  /* 0x0000001c00007202 */ /* 0x080fe20000000f00 */
[----:B------:R-:W-:Y:S02]  /*ad60*/  FADD.FTZ R50, R50, R57 ;  /* 0x0000003932327221 */ /* 0x000fe40000010000 */
[----:B------:R-:W-:Y:S01]  /*ad70*/  MUFU.EX2 R37, R130 ;  /* 0x0000008200257308 */ /* 0x000fe20000000800 */
[----:B------:R-:W-:Y:S01]  /*ad80*/  @P0 MOV R0, R28 ;  /* 0x0000001c00000202 */ /* 0x000fe20000000f00 */
[----:B----4-:R-:W-:Y:S01]  /*ad90*/  FFMA.FTZ R65, R35, R43, -R40 ;  /* 0x0000002b23417223 */ /* 0x010fe20000010828 */
[----:B-----5:R-:W-:Y:S01]  /*ada0*/  F2FP.BF16.F32.PACK_AB R6, R44, R47 ;  /* 0x0000002f2c06723e */ /* 0x020fe200000010ff */
[----:B------:R3:W4:Y:S01]  /*adb0*/  MUFU.EX2 R35, R120 ;  /* 0x0000007800237308 */ /* 0x0007220000000800 */
[----:B--2---:R-:W-:Y:S01]  /*adc0*/  F2FP.BF16.F32.PACK_AB R4, R46, R59 ;  /* 0x0000003b2e04723e */ /* 0x004fe200000010ff */
[----:B------:R-:W-:Y:S01]  /*add0*/  FADD.FTZ R59, R59, R30 ;  /* 0x0000001e3b3b7221 */ /* 0x000fe20000010000 */
[----:B------:R-:W-:Y:S01]  /*ade0*/  F2FP.BF16.F32.PACK_AB R7, R42, R45 ;  /* 0x0000002d2a07723e */ /* 0x000fe200000010ff */
[----:B------:R-:W2:Y:S01]  /*adf0*/  MUFU.EX2 R65, R65 ;  /* 0x0000004100417308 */ /* 0x000ea20000000800 */
[----:B------:R-:W-:Y:S01]  /*ae00*/  FADD.FTZ R45, R45, R50 ;  /* 0x000000322d2d7221 */ /* 0x000fe20000010000 */
[----:B------:R-:W-:-:S02]  /*ae10*/  FADD.FTZ R46, R46, R59 ;  /* 0x0000003b2e2e7221 */ /* 0x000fc40000010000 */
[----:B------:R-:W-:Y:S01]  /*ae20*/  MUFU.EX2 R116, R116 ;  /* 0x0000007400747308 */ /* 0x000fe20000000800 */
[----:B------:R-:W-:Y:S01]  /*ae30*/  FADD.FTZ R42, R42, R45 ;  /* 0x0000002d2a2a7221 */ /* 0x000fe20000010000 */
[----:B------:R-:W-:Y:S01]  /*ae40*/  HMMA.16816.F32.BF16 R104, R4, R12, R104 ;  /* 0x0000000c0468723c */ /* 0x000fe20000041868 */
[----:B------:R-:W-:Y:S01]  /*ae50*/  FADD.FTZ R47, R47, R46 ;  /* 0x0000002e2f2f7221 */ /* 0x000fe20000010000 */
[----:B---3--:R-:W-:Y:S02]  /*ae60*/  FFMA.FTZ R120, R21, R43, -R40 ;  /* 0x0000002b15787223 */ /* 0x008fe40000010828 */
[----:B------:R-:W-:Y:S01]  /*ae70*/  LDSM.16.MT88.4 R20, [R156+0xc000] ;  /* 0x00c000009c14783b */ /* 0x000fe20000004200 */
[----:B------:R-:W-:-:S03]  /*ae80*/  FADD.FTZ R44, R44, R47 ;  /* 0x0000002f2c2c7221 */ /* 0x000fc60000010000 */
[C---:B------:R-:W-:Y:S01]  /*ae90*/  HMMA.16816.F32.BF16 R100, R4.reuse, R14, R100 ;  /* 0x0000000e0464723c */ /* 0x040fe20000041864 */
[----:B------:R-:W3:Y:S01]  /*aea0*/  LDSM.16.MT88.4 R12, [R156+0xdc00] ;  /* 0x00dc00009c0c783b */ /* 0x000ee20000004200 */
[----:B------:R-:W-:Y:S06]  /*aeb0*/  MUFU.EX2 R120, R120 ;  /* 0x0000007800787308 */ /* 0x000fec0000000800 */
[C---:B-1----:R-:W-:Y:S08]  /*aec0*/  HMMA.16816.F32.BF16 R96, R4.reuse, R8, R96 ;  /* 0x000000080460723c */ /* 0x042ff00000041860 */
[C---:B------:R-:W-:Y:S01]  /*aed0*/  HMMA.16816.F32.BF16 R92, R4.reuse, R10, R92 ;  /* 0x0000000a045c723c */ /* 0x040fe2000004185c */
[----:B------:R-:W1:Y:S07]  /*aee0*/  LDSM.16.MT88.4 R8, [R118+0xdc00] ;  /* 0x00dc00007608783b */ /* 0x000e6e0000004200 */
[C---:B------:R-:W-:Y:S08]  /*aef0*/  HMMA.16816.F32.BF16 R112, R4.reuse, R16, R112 ;  /* 0x000000100470723c */ /* 0x040ff00000041870 */
[C---:B------:R-:W-:Y:S01]  /*af00*/  HMMA.16816.F32.BF16 R108, R4.reuse, R18, R108 ;  /* 0x00000012046c723c */ /* 0x040fe2000004186c */
[----:B------:R-:W5:Y:S07]  /*af10*/  LDSM.16.MT88.4 R16, [R118+0xbc00] ;  /* 0x00bc00007610783b */ /* 0x000f6e0000004200 */
[C---:B---3--:R-:W-:Y:S08]  /*af20*/  HMMA.16816.F32.BF16 R80, R4.reuse, R12, R80 ;  /* 0x0000000c0450723c */ /* 0x048ff00000041850 */
[C---:B------:R-:W-:Y:S01]  /*af30*/  HMMA.16816.F32.BF16 R76, R4.reuse, R14, R76 ;  /* 0x0000000e044c723c */ /* 0x040fe2000004184c */
[----:B------:R-:W3:Y:S07]  /*af40*/  LDSM.16.MT88.4 R12, [R156+0xa000] ;  /* 0x00a000009c0c783b */ /* 0x000eee0000004200 */
[C---:B-1----:R-:W-:Y:S08]  /*af50*/  HMMA.16816.F32.BF16 R72, R4.reuse, R8, R72 ;  /* 0x000000080448723c */ /* 0x042ff00000041848 */
[C---:B------:R-:W-:Y:S01]  /*af60*/  HMMA.16816.F32.BF16 R68, R4.reuse, R10, R68 ;  /* 0x0000000a0444723c */ /* 0x040fe20000041844 */
[----:B------:R-:W1:Y:S07]  /*af70*/  LDSM.16.MT88.4 R8, [R118+0xa000] ;  /* 0x00a000007608783b */ /* 0x000e6e0000004200 */
[C---:B-----5:R-:W-:Y:S08]  /*af80*/  HMMA.16816.F32.BF16 R88, R4.reuse, R16, R88 ;  /* 0x000000100458723c */ /* 0x060ff00000041858 */
[----:B------:R-:W-:Y:S01]  /*af90*/  HMMA.16816.F32.BF16 R84, R4, R18, R84 ;  /* 0x000000120454723c */ /* 0x000fe20000041854 */
[--C-:B------:R-:W-:Y:S01]  /*afa0*/  FFMA.FTZ R4, R24, R43, -R40.reuse ;  /* 0x0000002b18047223 */ /* 0x100fe20000010828 */
[----:B------:R-:W-:Y:S01]  /*afb0*/  F2FP.BF16.F32.PACK_AB R5, R60, R61 ;  /* 0x0000003d3c05723e */ /* 0x000fe200000010ff */
[----:B------:R-:W5:Y:S01]  /*afc0*/  LDSM.16.MT88.4 R16, [R118+0xc000] ;  /* 0x00c000007610783b */ /* 0x000f620000004200 */
[----:B----4-:R-:W-:Y:S01]  /*afd0*/  F2FP.BF16.F32.PACK_AB R7, R64, R35 ;  /* 0x000000234007723e */ /* 0x010fe200000010ff */
[----:B------:R2:W4:Y:S01]  /*afe0*/  MUFU.EX2 R63, R4 ;  /* 0x00000004003f7308 */ /* 0x0005220000000800 */
[----:B------:R-:W-:Y:S01]  /*aff0*/  FFMA.FTZ R24, R34, R43, -R40 ;  /* 0x0000002b22187223 */ /* 0x000fe20000010828 */
[----:B------:R-:W-:-:S02]  /*b000*/  FADD.FTZ R61, R61, R42 ;  /* 0x0000002a3d3d7221 */ /* 0x000fc40000010000 */
[----:B------:R-:W5:Y:S02]  /*b010*/  MUFU.EX2 R40, R139 ;  /* 0x0000008b00287308 */ /* 0x000f640000000800 */
[----:B------:R-:W-:Y:S02]  /*b020*/  FADD.FTZ R60, R60, R61 ;  /* 0x0000003d3c3c7221 */ /* 0x000fe40000010000 */
[----:B------:R-:W-:Y:S02]  /*b030*/  MUFU.EX2 R43, R138 ;  /* 0x0000008a002b7308 */ /* 0x000fe40000000800 */
[----:B------:R-:W-:Y:S02]  /*b040*/  FADD.FTZ R35, R35, R60 ;  /* 0x0000003c23237221 */ /* 0x000fe40000010000 */
[----:B------:R-:W5:Y:S01]  /*b050*/  MUFU.EX2 R34, R137 ;  /* 0x0000008900227308 */ /* 0x000f620000000800 */
[----:B--2---:R-:W-:Y:S01]  /*b060*/  F2FP.BF16.F32.PACK_AB R4, R62, R65 ;  /* 0x000000413e04723e */ /* 0x004fe200000010ff */
[----:B------:R-:W-:Y:S01]  /*b070*/  FADD.FTZ R65, R65, R44 ;  /* 0x0000002c41417221 */ /* 0x000fe20000010000 */
[----:B----4-:R-:W-:Y:S01]  /*b080*/  F2FP.BF16.F32.PACK_AB R6, R32, R63 ;  /* 0x0000003f2006723e */ /* 0x010fe200000010ff */
[----:B------:R2:W4:Y:S01]  /*b090*/  MUFU.EX2 R133, R24 ;  /* 0x0000001800857308 */ /* 0x0005220000000800 */
[----:B------:R-:W-:Y:S01]  /*b0a0*/  FADD.FTZ R64, R64, R35 ;  /* 0x0000002340407221 */ /* 0x000fe20000010000 */
[----:B------:R-:W-:-:S04]  /*b0b0*/  FADD.FTZ R62, R62, R65 ;  /* 0x000000413e3e7221 */ /* 0x000fc80000010000 */
[----:B---3--:R-:W-:Y:S01]  /*b0c0*/  HMMA.16816.F32.BF16 R112, R4, R12, R112 ;  /* 0x0000000c0470723c */ /* 0x008fe20000041870 */
[----:B------:R-:W-:-:S04]  /*b0d0*/  FADD.FTZ R63, R63, R62 ;  /* 0x0000003e3f3f7221 */ /* 0x000fc80000010000 */
[----:B------:R-:W-:-:S03]  /*b0e0*/  FADD.FTZ R32, R32, R63 ;  /* 0x0000003f20207221 */ /* 0x000fc60000010000 */
[C---:B------:R-:W-:Y:S01]  /*b0f0*/  HMMA.16816.F32.BF16 R108, R4.reuse, R14, R108 ;  /* 0x0000000e046c723c */ /* 0x040fe2000004186c */
[----:B------:R-:W3:Y:S04]  /*b100*/  LDSM.16.MT88.4 R12, [R156+0xe000] ;  /* 0x00e000009c0c783b */ /* 0x000ee80000004200 */
[----:B--2---:R-:W-:Y:S03]  /*b110*/  LDSM.16.MT88.4 R24, [R156+0xc800] ;  /* 0x00c800009c18783b */ /* 0x004fe60000004200 */
[C---:B-1----:R-:W-:Y:S08]  /*b120*/  HMMA.16816.F32.BF16 R104, R4.reuse, R8, R104 ;  /* 0x000000080468723c */ /* 0x042ff00000041868 */
[C---:B------:R-:W-:Y:S01]  /*b130*/  HMMA.16816.F32.BF16 R100, R4.reuse, R10, R100 ;  /* 0x0000000a0464723c */ /* 0x040fe20000041864 */
[----:B------:R-:W1:Y:S07]  /*b140*/  LDSM.16.MT88.4 R8, [R118+0xe000] ;  /* 0x00e000007608783b */ /* 0x000e6e0000004200 */
[C---:B-----5:R-:W-:Y:S08]  /*b150*/  HMMA.16816.F32.BF16 R88, R4.reuse, R16, R88 ;  /* 0x000000100458723c */ /* 0x060ff00000041858 */
[C---:B------:R-:W-:Y:S01]  /*b160*/  HMMA.16816.F32.BF16 R84, R4.reuse, R18, R84 ;  /* 0x000000120454723c */ /* 0x040fe20000041854 */
[----:B------:R-:W2:Y:S07]  /*b170*/  LDSM.16.MT88.4 R16, [R156+0xa400] ;  /* 0x00a400009c10783b */ /* 0x000eae0000004200 */
[C---:B------:R-:W-:Y:S08]  /*b180*/  HMMA.16816.F32.BF16 R96, R4.reuse, R20, R96 ;  /* 0x000000140460723c */ /* 0x040ff00000041860 */
[C---:B---3--:R-:W-:Y:S08]  /*b190*/  HMMA.16816.F32.BF16 R80, R4.reuse, R12, R80 ;  /* 0x0000000c0450723c */ /* 0x048ff00000041850 */
[C---:B------:R-:W-:Y:S01]  /*b1a0*/  HMMA.16816.F32.BF16 R76, R4.reuse, R14, R76 ;  /* 0x0000000e044c723c */ /* 0x040fe2000004184c */
[----:B------:R-:W3:Y:S07]  /*b1b0*/  LDSM.16.MT88.4 R12, [R118+0xa400] ;  /* 0x00a40000760c783b */ /* 0x000eee0000004200 */
[C---:B-1----:R-:W-:Y:S08]  /*b1c0*/  HMMA.16816.F32.BF16 R72, R4.reuse, R8, R72 ;  /* 0x000000080448723c */ /* 0x042ff00000041848 */
[C---:B------:R-:W-:Y:S01]  /*b1d0*/  HMMA.16816.F32.BF16 R68, R4.reuse, R10, R68 ;  /* 0x0000000a0444723c */ /* 0x040fe20000041844 */
[----:B------:R-:W1:Y:S07]  /*b1e0*/  LDSM.16.MT88.4 R8, [R156+0xc400] ;  /* 0x00c400009c08783b */ /* 0x000e6e0000004200 */
[----:B------:R-:W-:Y:S01]  /*b1f0*/  HMMA.16816.F32.BF16 R92, R4, R22, R92 ;  /* 0x00000016045c723c */ /* 0x000fe2000004185c */
[----:B------:R-:W-:Y:S01]  /*b200*/  F2FP.BF16.F32.PACK_AB R4, R120, R131 ;  /* 0x000000837804723e */ /* 0x000fe200000010ff */
[----:B------:R-:W5:Y:S01]  /*b210*/  LDSM.16.MT88.4 R20, [R118+0xc400] ;  /* 0x00c400007614783b */ /* 0x000f620000004200 */
        /* <DEDUP_REMOVED lines=8> */
[----:B--2---:R-:W-:Y:S01]  /*b2a0*/  HMMA.16816.F32.BF16 R112, R4, R16, R112 ;  /* 0x000000100470723c */ /* 0x004fe20000041870 */
[----:B------:R-:W-:Y:S01]  /*b2b0*/  FADD.FTZ R66, R66, R131 ;  /* 0x0000008342427221 */ /* 0x000fe20000010000 */
[----:B------:R-:W-:-:S03]  /*b2c0*/  FADD.FTZ R43, R34, R43 ;  /* 0x0000002b222b7221 */ /* 0x000fc60000010000 */
[----:B------:R-:W-:-:S03]  /*b2d0*/  FADD.FTZ R37, R37, R66 ;  /* 0x0000004225257221 */ /* 0x000fc60000010000 */
        /* <DEDUP_REMOVED lines=14> */
[C---:B---3--:R-:W-:Y:S08]  /*b3c0*/  HMMA.16816.F32.BF16 R72, R4.reuse, R12, R72 ;  /* 0x0000000c0448723c */ /* 0x048ff00000041848 */
[----:B------:R-:W-:Y:S01]  /*b3d0*/  HMMA.16816.F32.BF16 R68, R4, R14, R68 ;  /* 0x0000000e0444723c */ /* 0x000fe20000041844 */
[----:B------:R-:W-:Y:S01]  /*b3e0*/  F2FP.BF16.F32.PACK_AB R4, R51, R52 ;  /* 0x000000343304723e */ /* 0x000fe200000010ff */
[----:B------:R-:W-:Y:S01]  /*b3f0*/  LDSM.16.MT88.4 R12, [R118+0xe800] ;  /* 0x00e80000760c783b */ /* 0x000fe20000004200 */
[----:B------:R-:W-:Y:S01]  /*b400*/  F2FP.BF16.F32.PACK_AB R5, R49, R122 ;  /* 0x0000007a3105723e */ /* 0x000fe200000010ff */
[----:B------:R-:W-:Y:S01]  /*b410*/  FADD.FTZ R122, R122, R43 ;  /* 0x0000002b7a7a7221 */ /* 0x000fe20000010000 */
[----:B----4-:R-:W-:Y:S01]  /*b420*/  F2FP.BF16.F32.PACK_AB R6, R48, R133 ;  /* 0x000000853006723e */ /* 0x010fe200000010ff */
[----:B------:R-:W-:Y:S01]  /*b430*/  FADD.FTZ R52, R52, R37 ;  /* 0x0000002534347221 */ /* 0x000fe20000010000 */
[----:B------:R-:W-:Y:S01]  /*b440*/  F2FP.BF16.F32.PACK_AB R7, R125, R126 ;  /* 0x0000007e7d07723e */ /* 0x000fe200000010ff */
[----:B------:R-:W-:-:S02]  /*b450*/  FADD.FTZ R49, R49, R122 ;  /* 0x0000007a31317221 */ /* 0x000fc40000010000 */
[----:B------:R-:W-:Y:S02]  /*b460*/  FADD.FTZ R52, R51, R52 ;  /* 0x0000003433347221 */ /* 0x000fe40000010000 */
[----:B------:R-:W-:Y:S02]  /*b470*/  FADD.FTZ R126, R126, R49 ;  /* 0x000000317e7e7221 */ /* 0x000fe40000010000 */
[----:B-1----:R-:W-:Y:S01]  /*b480*/  HMMA.16816.F32.BF16 R112, R4, R8, R112 ;  /* 0x000000080470723c */ /* 0x002fe20000041870 */
[----:B------:R-:W-:Y:S01]  /*b490*/  FADD.FTZ R133, R133, R52 ;  /* 0x0000003485857221 */ /* 0x000fe20000010000 */
[----:B------:R-:W-:Y:S01]  /*b4a0*/  FADD.FTZ R125, R125, R126 ;  /* 0x0000007e7d7d7221 */ /* 0x000fe20000010000 */
[-C--:B------:R-:W-:Y:S02]  /*b4b0*/  MOV R52, R29.reuse ;  /* 0x0000001d00347202 */ /* 0x080fe40000000f00 */
[----:B------:R-:W-:Y:S01]  /*b4c0*/  FADD.FTZ R133, R48, R133 ;  /* 0x0000008530857221 */ /* 0x000fe20000010000 */
[----:B------:R-:W-:-:S02]  /*b4d0*/  @P0 MOV R52, R29 ;  /* 0x0000001d00340202 */ /* 0x000fc40000000f00 */
        /* <DEDUP_REMOVED lines=9> */
[C---:B-1----:R-:W-:Y:S08]  /*b570*/  HMMA.16816.F32.BF16 R80, R4.reuse, R8, R80 ;  /* 0x000000080450723c */ /* 0x042ff00000041850 */
[C---:B------:R-:W-:Y:S01]  /*b580*/  HMMA.16816.F32.BF16 R76, R4.reuse, R10, R76 ;  /* 0x0000000a044c723c */ /* 0x040fe2000004184c */
[----:B------:R-:W1:Y:S07]  /*b590*/  LDSM.16.MT88.4 R8, [R156+0xcc00] ;  /* 0x00cc00009c08783b */ /* 0x000e6e0000004200 */
        /* <DEDUP_REMOVED lines=19> */
[C---:B-1----:R-:W-:Y:S08]  /*b6d0*/  HMMA.16816.F32.BF16 R96, R4.reuse, R8, R96 ;  /* 0x000000080460723c */ /* 0x042ff00000041860 */
[C---:B------:R-:W-:Y:S01]  /*b6e0*/  HMMA.16816.F32.BF16 R92, R4.reuse, R10, R92 ;  /* 0x0000000a045c723c */ /* 0x040fe2000004185c */
[----:B------:R-:W1:Y:S07]  /*b6f0*/  LDSM.16.MT88.4 R8, [R118+0xec00] ;  /* 0x00ec00007608783b */ /* 0x000e6e0000004200 */
[C---:B------:R-:W-:Y:S08]  /*b700*/  HMMA.16816.F32.BF16 R112, R4.reuse, R20, R112 ;  /* 0x000000140470723c */ /* 0x040ff00000041870 */
[C---:B------:R-:W-:Y:S08]  /*b710*/  HMMA.16816.F32.BF16 R108, R4.reuse, R22, R108 ;  /* 0x00000016046c723c */ /* 0x040ff0000004186c */
[C---:B---3--:R-:W-:Y:S08]  /*b720*/  HMMA.16816.F32.BF16 R88, R4.reuse, R12, R88 ;  /* 0x0000000c0458723c */ /* 0x048ff00000041858 */
[C---:B------:R-:W-:Y:S08]  /*b730*/  HMMA.16816.F32.BF16 R84, R4.reuse, R14, R84 ;  /* 0x0000000e0454723c */ /* 0x040ff00000041854 */
[C---:B--2---:R-:W-:Y:S08]  /*b740*/  HMMA.16816.F32.BF16 R80, R4.reuse, R16, R80 ;  /* 0x000000100450723c */ /* 0x044ff00000041850 */
[C---:B------:R-:W-:Y:S08]  /*b750*/  HMMA.16816.F32.BF16 R76, R4.reuse, R18, R76 ;  /* 0x00000012044c723c */ /* 0x040ff0000004184c */
[C---:B-1----:R-:W-:Y:S08]  /*b760*/  HMMA.16816.F32.BF16 R72, R4.reuse, R8, R72 ;  /* 0x000000080448723c */ /* 0x042ff00000041848 */
[----:B------:R-:W-:Y:S01]  /*b770*/  HMMA.16816.F32.BF16 R68, R4, R10, R68 ;  /* 0x0000000a0444723c */ /* 0x000fe20000041844 */
[----:B------:R-:W-:-:S04]  /*b780*/  NOP ;  /* 0x0000000000007918 */ /* 0x000fc80000000000 */
[----:B------:R-:W-:-:S15]  /*b790*/  @P0 BRA `(.L_x_4580) ;  /* 0x0000000000040947 */ /* 0x000fde0003800000 */
.L_x_4571:
[----:B------:R-:W-:-:S07]  /*b7a0*/  IADD3 R187, PT, PT, R135, -0x1, RZ ;  /* 0xffffffff87bb7810 */ /* 0x000fce0007ffe0ff */
.L_x_4580:
[----:B------:R-:W-:Y:S05]  /*b7b0*/  BSYNC B2 ;  /* 0x0000000000027941 */ /* 0x000fea0003800000 */
.L_x_4570:
        /* <DEDUP_REMOVED lines=14> */
.L_x_4588:
        /* <DEDUP_REMOVED lines=77> */
.L_x_4583:
[----:B------:R-:W-:Y:S05]  /*bd70*/  BSYNC.RECONVERGENT B0 ;  /* 0x0000000000007941 */ /* 0x000fea0003800200 */
.L_x_4582:
[----:B------:R-:W-:Y:S01]  /*bd80*/  @!PT LDS RZ, [RZ] ;  /* 0x00000000fffff984 */ /* 0x000fe20000000800 */
[----:B------:R-:W-:Y:S01]  /*bd90*/  @!PT LDS RZ, [RZ] ;  /* 0x00000000fffff984 */ /* 0x000fe20000000800 */
[----:B------:R-:W-:Y:S01]  /*bda0*/  @!PT LDS RZ, [RZ] ;  /* 0x00000000fffff984 */ /* 0x000fe20000000800 */
[----:B------:R-:W-:Y:S01]  /*bdb0*/  LDGSTS.E.BYPASS.LTC128B.128 [R175+0x9000], desc[UR4][R168.64] ;  /* 0x09000000a8af7fae */ /* 0x000fe2000b981a04 */
[----:B------:R-:W-:Y:S01]  /*bdc0*/  IADD3 R202, P0, PT, R179, R168, RZ ;  /* 0x000000a8b3ca7210 */ /* 0x000fe20007f1e0ff */
[----:B------:R-:W-:Y:S01]  /*bdd0*/  BSSY.RECONVERGENT B1, `(.L_x_4584) ;  /* 0x0000196000017945 */ /* 0x000fe20003800200 */
[----:B------:R-:W-:Y:S02]  /*bde0*/  IADD3 R187, PT, PT, R187, -0x1, RZ ;  /* 0xffffffffbbbb7810 */ /* 0x000fe40007ffe0ff */
[C---:B------:R-:W-:Y:S02]  /*bdf0*/  IADD3.X R203, PT, PT, R184.reuse, R169, RZ, P0, !PT ;  /* 0x000000a9b8cb7210 */ /* 0x040fe400007fe4ff */
[C---:B------:R-:W-:Y:S01]  /*be00*/  IADD3 R200, P0, PT, R179.reuse, R202, RZ ;  /* 0x000000cab3c87210 */ /* 0x040fe20007f1e0ff */
[----:B------:R-:W-:Y:S03]  /*be10*/  LDGSTS.E.BYPASS.LTC128B.128 [R175+0xb000], desc[UR4][R168.64+0x40] ;  /* 0x0b000040a8af7fae */ /* 0x000fe6000b981a04 */
[C---:B------:R-:W-:Y:S02]  /*be20*/  IADD3.X R201, PT, PT, R184.reuse, R203, RZ, P0, !PT ;  /* 0x000000cbb8c97210 */ /* 0x040fe400007fe4ff */
[----:B------:R-:W-:Y:S03]  /*be30*/  IADD3 R198, P0, PT, R179, R200, RZ ;  /* 0x000000c8b3c67210 */ /* 0x000fe60007f1e0ff */
[----:B------:R-:W-:Y:S01]  /*be40*/  LDGSTS.E.BYPASS.LTC128B.128 [R175+0xd000], desc[UR4][R168.64+0x80] ;  /* 0x0d000080a8af7fae */ /* 0x000fe2000b981a04 */
[----:B------:R-:W-:Y:S02]  /*be50*/  IADD3.X R199, PT, PT, R184, R201, RZ, P0, !PT ;  /* 0x000000c9b8c77210 */ /* 0x000fe400007fe4ff */
[----:B------:R-:W-:Y:S05]  /*be60*/  ISETP.GT.AND P0, PT, R187, R164, PT ;  /* 0x000000a4bb00720c */ /* 0x000fea0003f04270 */
        /* <DEDUP_REMOVED lines=234> */
[-C--:B---3--:R-:W-:Y:S01]  /*cd10*/  FMUL.FTZ R214, R50, R0.reuse ;  /* 0x0000000032d67220 */ /* 0x088fe20000410000 */
[-C--:B----4-:R-:W-:Y:S06]  /*cd20*/  FMUL.FTZ R213, R51, R0.reuse ;  /* 0x0000000033d57220 */ /* 0x090fec0000410000 */
[----:B------:R-:W3:Y:S10]  /*cd30*/  MUFU.TANH R241, R241 ;  /* 0x000000f100f17308 */ /* 0x000ef40000002400 */
[----:B------:R-:W4:Y:S01]  /*cd40*/  MUFU.TANH R237, R237 ;  /* 0x000000ed00ed7308 */ /* 0x000f220000002400 */
[C---:B--2---:R-:W-:Y:S09]  /*cd50*/  HMMA.16816.F32.BF16 R52, R120.reuse, R124, R52 ;  /* 0x0000007c7834723c */ /* 0x044ff20000041834 */
[----:B------:R-:W2:Y:S01]  /*cd60*/  MUFU.TANH R226, R226 ;  /* 0x000000e200e27308 */ /* 0x000ea20000002400 */
        /* <DEDUP_REMOVED lines=30> */
[----:B------:R-:W1:Y:S10]  /*cf50*/  MUFU.TANH R219, R219 ;  /* 0x000000db00db7308 */ /* 0x000e740000002400 */
[----:B------:R-:W1:Y:S01]  /*cf60*/  MUFU.TANH R250, R250 ;  /* 0x000000fa00fa7308 */ /* 0x000e620000002400 */
[----:B-----5:R-:W-:Y:S09]  /*cf70*/  FMUL.FTZ R234, R67, R0 ;  /* 0x0000000043ea7220 */ /* 0x020ff20000410000 */
        /* <DEDUP_REMOVED lines=36> */
[----:B------:R-:W2:Y:S10]  /*d1c0*/  I2F.RP R6, R7 ;  /* 0x0000000700067306 */ /* 0x000eb40000209400 */
[----:B--2---:R-:W2:Y:S02]  /*d1d0*/  MUFU.RCP R0, R6 ;  /* 0x0000000600007308 */ /* 0x004ea40000001000 */
[----:B--2---:R-:W-:Y:S08]  /*d1e0*/  VIADD R14, R0, 0xffffffe ;  /* 0x0ffffffe000e7836 */ /* 0x004ff00000000000 */
[----:B------:R-:W2:Y:S02]  /*d1f0*/  F2I.FTZ.U32.TRUNC.NTZ R15, R14 ;  /* 0x0000000e000f7305 */ /* 0x000ea4000021f000 */
[--C-:B--2---:R-:W-:Y:S01]  /*d200*/  IMAD.MOV R0, RZ, RZ, -R15.reuse ;  /* 0x000000ffff007224 */ /* 0x104fe200078e0a0f */
        /* <DEDUP_REMOVED lines=56> */
.L_x_4587:
[----:B------:R-:W-:Y:S05]  /*d590*/  BSYNC.RECONVERGENT B0 ;  /* 0x0000000000007941 */ /* 0x000fea0003800200 */
.L_x_4586:
[----:B-1----:R-:W-:Y:S01]  /*d5a0*/  IMAD.MOV.U32 R167, RZ, RZ, R165 ;  /* 0x000000ffffa77224 */ /* 0x002fe200078e00a5 */
        /* <DEDUP_REMOVED lines=24> */
.L_x_4585:
[----:B------:R-:W-:Y:S05]  /*d730*/  BSYNC.RECONVERGENT B1 ;  /* 0x0000000000017941 */ /* 0x000fea0003800200 */
.L_x_4584:
[----:B------:R-:W-:Y:S01]  /*d740*/  P2R R0, PR, RZ, 0x4 ;  /* 0x00000004ff007803 */ /* 0x000fe20000000000 */
[C---:B--2---:R-:W-:Y:S01]  /*d750*/  VIADD R4, R189.reuse, 0xffffffc0 ;  /* 0xffffffc0bd047836 */ /* 0x044fe20000000000 */
[----:B------:R-:W-:Y:S01]  /*d760*/  LOP3.LUT R190, R190, 0xffdfffff, RZ, 0xc0, !PT ;  /* 0xffdfffffbebe7812 */ /* 0x000fe200078ec0ff */
[----:B------:R-:W2:Y:S01]  /*d770*/  LD.E R53, desc[UR4][R2.64+0xdc] ;  /* 0x0000dc0402357980 */ /* 0x000ea2000c101900 */
[CC--:B------:R-:W-:Y:S01]  /*d780*/  ISETP.GE.AND P3, PT, R189.reuse, R186.reuse, PT ;  /* 0x000000babd00720c */ /* 0x0c0fe20003f66270 */
[C---:B------:R-:W-:Y:S01]  /*d790*/  VIADD R16, R189.reuse, 0xffffffe0 ;  /* 0xffffffe0bd107836 */ /* 0x040fe20000000000 */
[CC--:B------:R-:W-:Y:S01]  /*d7a0*/  ISETP.GE.AND P2, PT, R4.reuse, R177.reuse, PT ;  /* 0x000000b10400720c */ /* 0x0c0fe20003f46270 */
[C---:B------:R-:W-:Y:S01]  /*d7b0*/  VIADD R15, R189.reuse, 0xffffffc1 ;  /* 0xffffffc1bd0f7836 */ /* 0x040fe20000000000 */
[C---:B------:R-:W-:Y:S01]  /*d7c0*/  ISETP.GE.AND P4, PT, R4.reuse, R186, PT ;  /* 0x000000ba0400720c */ /* 0x040fe20003f86270 */
[----:B------:R-:W-:Y:S01]  /*d7d0*/  LDSM.16.MT88.4 R64, [R156+0x9000] ;  /* 0x009000009c40783b */ /* 0x000fe20000004200 */
[----:B------:R-:W-:Y:S01]  /*d7e0*/  ISETP.GE.AND P0, PT, R4, R178, PT ;  /* 0x000000b20400720c */ /* 0x000fe20003f06270 */
[C---:B------:R-:W-:Y:S01]  /*d7f0*/  VIADD R28, R189.reuse, 0xfffffff0 ;  /* 0xfffffff0bd1c7836 */ /* 0x040fe20000000000 */
[----:B------:R-:W-:Y:S01]  /*d800*/  FSEL R8, R194, -INF , P4 ;  /* 0xff800000c2087808 */ /* 0x000fe20002000000 */
[----:B------:R-:W-:Y:S01]  /*d810*/  VIADD R14, R189, 0xffffffc8 ;  /* 0xffffffc8bd0e7836 */ /* 0x000fe20000000000 */
[----:B------:R-:W-:Y:S01]  /*d820*/  LOP3.LUT R191, R191, 0xffffdfff, RZ, 0xc0, !PT ;  /* 0xffffdfffbfbf7812 */ /* 0x000fe200078ec0ff */
[----:B------:R-:W-:Y:S01]  /*d830*/  VIADD R12, R189, 0xffffffc9 ;  /* 0xffffffc9bd0c7836 */ /* 0x000fe20000000000 */
[----:B-1----:R-:W-:Y:S01]  /*d840*/  FSEL R26, R247, -INF , P3 ;  /* 0xff800000f71a7808 */ /* 0x002fe20001800000 */
[----:B------:R-:W-:Y:S01]  /*d850*/  VIADD R5, R189, 0xffffffd8 ;  /* 0xffffffd8bd057836 */ /* 0x000fe20000000000 */
[-C--:B------:R-:W-:Y:S01]  /*d860*/  ISETP.GE.AND P3, PT, R15, R186.reuse, PT ;  /* 0x000000ba0f00720c */ /* 0x080fe20003f66270 */
[C---:B------:R-:W-:Y:S01]  /*d870*/  VIADD R6, R189.reuse, 0xffffffd1 ;  /* 0xffffffd1bd067836 */ /* 0x040fe20000000000 */
[----:B------:R-:W-:Y:S01]  /*d880*/  @P2 LOP3.LUT R190, R190, 0x200000, RZ, 0xfc, !PT ;  /* 0x00200000bebe2812 */ /* 0x000fe200078efcff */
[----:B------:R-:W-:Y:S01]  /*d890*/  VIADD R24, R189, 0xfffffff8 ;  /* 0xfffffff8bd187836 */ /* 0x000fe20000000000 */
[----:B------:R-:W-:Y:S01]  /*d8a0*/  ISETP.GE.AND P2, PT, R15, R177, PT ;  /* 0x000000b10f00720c */ /* 0x000fe20003f46270 */
[----:B------:R-:W-:Y:S01]  /*d8b0*/  VIADD R7, R189, 0xffffffd0 ;  /* 0xffffffd0bd077836 */ /* 0x000fe20000000000 */
[----:B------:R-:W-:Y:S01]  /*d8c0*/  LOP3.LUT R190, R190, 0xffefffff, RZ, 0xc0, !PT ;  /* 0xffefffffbebe7812 */ /* 0x000fe200078ec0ff */
[----:B------:R-:W-:Y:S01]  /*d8d0*/  VIADD R188, R188, 0xffffff80 ;  /* 0xffffff80bcbc7836 */ /* 0x000fe20000000000 */
[-C--:B------:R-:W-:Y:S02]  /*d8e0*/  ISETP.GE.AND P4, PT, R12, R186.reuse, PT ;  /* 0x000000ba0c00720c */ /* 0x080fe40003f86270 */
[----:B------:R-:W-:Y:S02]  /*d8f0*/  @P0 LOP3.LUT R191, R191, 0x2000, RZ, 0xfc, !PT ;  /* 0x00002000bfbf0812 */ /* 0x000fe400078efcff */
[----:B------:R-:W-:Y:S02]  /*d900*/  FSEL R27, R201, -INF , P4 ;  /* 0xff800000c91b7808 */ /* 0x000fe40002000000 */
[----:B------:R-:W-:Y:S02]  /*d910*/  ISETP.GE.AND P4, PT, R5, R186, PT ;  /* 0x000000ba0500720c */ /* 0x000fe40003f86270 */
[----:B------:R-:W-:Y:S01]  /*d920*/  ISETP.GE.AND P1, PT, R4, R185, PT ;  /* 0x000000b90400720c */ /* 0x000fe20003f26270 */
[----:B------:R-:W-:Y:S01]  /*d930*/  VIADD R4, R189, 0xffffffd9 ;  /* 0xffffffd9bd047836 */ /* 0x000fe20000000000 */
[----:B------:R-:W-:Y:S02]  /*d940*/  @P2 LOP3.LUT R190, R190, 0x100000, RZ, 0xfc, !PT ;  /* 0x00100000bebe2812 */ /* 0x000fe400078efcff */
[-C--:B------:R-:W-:Y:S02]  /*d950*/  ISETP.GE.AND P2, PT, R14, R177.reuse, PT ;  /* 0x000000b10e00720c */ /* 0x080fe40003f46270 */
[----:B------:R-:W-:Y:S02]  /*d960*/  LOP3.LUT R190, R190, 0xfff7ffff, RZ, 0xc0, !PT ;  /* 0xfff7ffffbebe7812 */ /* 0x000fe400078ec0ff */
[----:B------:R-:W-:Y:S02]  /*d970*/  FSEL R245, R245, -INF , P4 ;  /* 0xff800000f5f57808 */ /* 0x000fe40002000000 */
[----:B------:R-:W-:Y:S02]  /*d980*/  ISETP.GE.AND P4, PT, R15, R178, PT ;  /* 0x000000b20f00720c */ /* 0x000fe40003f86270 */
[----:B------:R-:W-:Y:S02]  /*d990*/  FSEL R35, R196, -INF , P3 ;  /* 0xff800000c4237808 */ /* 0x000fe40001800000 */
[-C--:B------:R-:W-:Y:S02]  /*d9a0*/  ISETP.GE.AND P3, PT, R7, R186.reuse, PT ;  /* 0x000000ba0700720c */ /* 0x080fe40003f66270 */
[----:B------:R-:W-:Y:S02]  /*d9b0*/  LOP3.LUT R191, R191, 0xffffefff, RZ, 0xc0, !PT ;  /* 0xffffefffbfbf7812 */ /* 0x000fe400078ec0ff */
[----:B------:R-:W-:Y:S02]  /*d9c0*/  @P2 LOP3.LUT R190, R190, 0x80000, RZ, 0xfc, !PT ;  /* 0x00080000bebe2812 */ /* 0x000fe400078efcff */
[----:B------:R-:W-:Y:S02]  /*d9d0*/  ISETP.GE.AND P2, PT, R12, R177, PT ;  /* 0x000000b10c00720c */ /* 0x000fe40003f46270 */
[----:B------:R-:W-:Y:S02]  /*d9e0*/  LOP3.LUT R190, R190, 0xfffbffff, RZ, 0xc0, !PT ;  /* 0xfffbffffbebe7812 */ /* 0x000fe400078ec0ff */
[----:B------:R-:W-:Y:S02]  /*d9f0*/  ISETP.GE.AND P0, PT, R189, R185, PT ;  /* 0x000000b9bd00720c */ /* 0x000fe40003f06270 */
[----:B------:R-:W-:Y:S02]  /*da00*/  FSEL R204, R204, -INF , P3 ;  /* 0xff800000cccc7808 */ /* 0x000fe40001800000 */
[----:B------:R-:W-:Y:S02]  /*da10*/  ISETP.GE.AND P3, PT, R4, R186, PT ;  /* 0x000000ba0400720c */ /* 0x000fe40003f66270 */
[----:B------:R-:W-:Y:S02]  /*da20*/  @P4 LOP3.LUT R191, R191, 0x1000, RZ, 0xfc, !PT ;  /* 0x00001000bfbf4812 */ /* 0x000fe400078efcff */
[----:B------:R-:W-:Y:S02]  /*da30*/  FSEL R167, R11, -INF , P0 ;  /* 0xff8000000ba77808 */ /* 0x000fe40000000000 */
[----:B------:R-:W-:Y:S02]  /*da40*/  @P2 LOP3.LUT R190, R190, 0x40000, RZ, 0xfc, !PT ;  /* 0x00040000bebe2812 */ /* 0x000fe400078efcff */
[----:B------:R-:W-:Y:S02]  /*da50*/  ISETP.GE.AND P2, PT, R7, R177, PT ;  /* 0x000000b10700720c */ /* 0x000fe40003f46270 */
[C---:B------:R-:W-:Y:S02]  /*da60*/  ISETP.GE.AND P4, PT, R14.reuse, R178, PT ;  /* 0x000000b20e00720c */ /* 0x040fe40003f86270 */
[-C--:B------:R-:W-:Y:S02]  /*da70*/  ISETP.GE.AND P0, PT, R14, R186.reuse, PT ;  /* 0x000000ba0e00720c */ /* 0x080fe40003f06270 */
[----:B------:R-:W-:Y:S02]  /*da80*/  FSEL R243, R243, -INF , P3 ;  /* 0xff800000f3f37808 */ /* 0x000fe40001800000 */
[-C--:B------:R-:W-:Y:S02]  /*da90*/  ISETP.GE.AND P3, PT, R16, R186.reuse, PT ;  /* 0x000000ba1000720c */ /* 0x080fe40003f66270 */
[----:B------:R-:W-:Y:S02]  /*daa0*/  FSEL R31, R200, -INF , P0 ;  /* 0xff800000c81f7808 */ /* 0x000fe40000000000 */
[----:B------:R-:W-:Y:S02]  /*dab0*/  ISETP.GE.AND P0, PT, R6, R186, PT ;  /* 0x000000ba0600720c */ /* 0x000fe40003f06270 */
[----:B------:R-:W-:Y:S02]  /*dac0*/  FSEL R233, R233, -INF , P3 ;  /* 0xff800000e9e97808 */ /* 0x000fe40001800000 */
[----:B------:R-:W-:Y:S02]  /*dad0*/  FSEL R23, R198, -INF , P1 ;  /* 0xff800000c6177808 */ /* 0x000fe40000800000 */
[-C--:B------:R-:W-:Y:S01]  /*dae0*/  ISETP.GE.AND P3, PT, R14, R185.reuse, PT ;  /* 0x000000b90e00720c */ /* 0x080fe20003f66270 */
[----:B------:R-:W-:Y:S01]  /*daf0*/  VIADD R14, R189, 0xffffffe1 ;  /* 0xffffffe1bd0e7836 */ /* 0x000fe20000000000 */
[----:B------:R-:W-:Y:S02]  /*db00*/  ISETP.GE.AND P1, PT, R12, R178, PT ;  /* 0x000000b20c00720c */ /* 0x000fe40003f26270 */
[----:B------:R-:W-:Y:S02]  /*db10*/  LOP3.LUT R190, R190, 0xfffdffff, RZ, 0xc0, !PT ;  /* 0xfffdffffbebe7812 */ /* 0x000fe400078ec0ff */
[----:B------:R-:W-:Y:S02]  /*db20*/  LOP3.LUT R191, R191, 0xfffff7ff, RZ, 0xc0, !PT ;  /* 0xfffff7ffbfbf7812 */ /* 0x000fe400078ec0ff */
[----:B------:R-:W-:Y:S02]  /*db30*/  FSEL R247, R205, -INF , P0 ;  /* 0xff800000cdf77808 */ /* 0x000fe40000000000 */
[----:B------:R-:W-:Y:S02]  /*db40*/  ISETP.GE.AND P0, PT, R15, R185, PT ;  /* 0x000000b90f00720c */ /* 0x000fe40003f06270 */
[----:B------:R-:W-:Y:S02]  /*db50*/  @P2 LOP3.LUT R190, R190, 0x20000, RZ, 0xfc, !PT ;  /* 0x00020000bebe2812 */ /* 0x000fe400078efcff */
[----:B------:R-:W-:Y:S02]  /*db60*/  @P4 LOP3.LUT R191, R191, 0x800, RZ, 0xfc, !PT ;  /* 0x00000800bfbf4812 */ /* 0x000fe400078efcff */
[----:B------:R-:W-:Y:S02]  /*db70*/  ISETP.GE.AND P2, PT, R6, R177, PT ;  /* 0x000000b10600720c */ /* 0x000fe40003f46270 */
[----:B------:R-:W-:Y:S02]  /*db80*/  ISETP.GE.AND P4, PT, R14, R186, PT ;  /* 0x000000ba0e00720c */ /* 0x000fe40003f86270 */
[----:B------:R-:W-:Y:S02]  /*db90*/  FSEL R19, R199, -INF , P0 ;  /* 0xff800000c7137808 */ /* 0x000fe40000000000 */
[-C--:B------:R-:W-:Y:S01]  /*dba0*/  ISETP.GE.AND P0, PT, R12, R185.reuse, PT ;  /* 0x000000b90c00720c */ /* 0x080fe20003f06270 */
[----:B------:R-:W-:Y:S01]  /*dbb0*/  VIADD R12, R189, 0xffffffe8 ;  /* 0xffffffe8bd0c7836 */ /* 0x000fe20000000000 */
[----:B------:R-:W-:Y:S02]  /*dbc0*/  LOP3.LUT R191, R191, 0xfffffbff, RZ, 0xc0, !PT ;  /* 0xfffffbffbfbf7812 */ /* 0x000fe400078ec0ff */
[----:B------:R-:W-:Y:S02]  /*dbd0*/  FSEL R231, R231, -INF , P4 ;  /* 0xff800000e7e77808 */ /* 0x000fe40002000000 */
[----:B------:R-:W-:Y:S02]  /*dbe0*/  ISETP.GE.AND P4, PT, R7, R178, PT ;  /* 0x000000b20700720c */ /* 0x000fe40003f86270 */
[----:B------:R-:W-:Y:S02]  /*dbf0*/  @P1 LOP3.LUT R191, R191, 0x400, RZ, 0xfc, !PT ;  /* 0x00000400bfbf1812 */ /* 0x000fe400078efcff */
[----:B------:R-:W-:Y:S02]  /*dc00*/  ISETP.GE.AND P1, PT, R12, R186, PT ;  /* 0x000000ba0c00720c */ /* 0x000fe40003f26270 */
[----:B------:R-:W-:Y:S02]  /*dc10*/  LOP3.LUT R190, R190, 0xfffeffff, RZ, 0xc0, !PT ;  /* 0xfffeffffbebe7812 */ /* 0x000fe400078ec0ff */
[----:B------:R-:W-:Y:S02]  /*dc20*/  FSEL R22, R246, -INF , P1 ;  /* 0xff800000f6167808 */ /* 0x000fe40000800000 */
[----:B------:R-:W-:Y:S02]  /*dc30*/  @P2 LOP3.LUT R190, R190, 0x10000, RZ, 0xfc, !PT ;  /* 0x00010000bebe2812 */ /* 0x000fe400078efcff */
[----:B------:R-:W-:Y:S01]  /*dc40*/  ISETP.GE.AND P1, PT, R7, R185, PT ;  /* 0x000000b90700720c */ /* 0x000fe20003f26270 */
[----:B------:R-:W-:Y:S01]  /*dc50*/  VIADD R7, R189, 0xffffffe9 ;  /* 0xffffffe9bd077836 */ /* 0x000fe20000000000 */
[-C--:B------:R-:W-:Y:S02]  /*dc60*/  ISETP.GE.AND P2, PT, R5, R177.reuse, PT ;  /* 0x000000b10500720c */ /* 0x080fe40003f46270 */
[----:B------:R-:W-:Y:S02]  /*dc70*/  LOP3.LUT R191, R191, 0xfffffdff, RZ, 0xc0, !PT ;  /* 0xfffffdffbfbf7812 */ /* 0x000fe400078ec0ff */
[----:B------:R-:W-:Y:S02]  /*dc80*/  FSEL R15, R202, -INF , P3 ;  /* 0xff800000ca0f7808 */ /* 0x000fe40001800000 */
[----:B------:R-:W-:Y:S02]  /*dc90*/  ISETP.GE.AND P3, PT, R6, R178, PT ;  /* 0x000000b20600720c */ /* 0x000fe40003f66270 */
[----:B------:R-:W-:Y:S02]  /*dca0*/  @P4 LOP3.LUT R191, R191, 0x200, RZ, 0xfc, !PT ;  /* 0x00000200bfbf4812 */ /* 0x000fe400078efcff */
[----:B------:R-:W-:Y:S02]  /*dcb0*/  ISETP.GE.AND P4, PT, R7, R186, PT ;  /* 0x000000ba0700720c */ /* 0x000fe40003f86270 */
[----:B------:R-:W-:Y:S02]  /*dcc0*/  LOP3.LUT R190, R190, 0xffff7fff, RZ, 0xc0, !PT ;  /* 0xffff7fffbebe7812 */ /* 0x000fe400078ec0ff */
[----:B------:R-:W-:Y:S02]  /*dcd0*/  FSEL R21, R244, -INF , P4 ;  /* 0xff800000f4157808 */ /* 0x000fe40002000000 */
[-C--:B------:R-:W-:Y:S02]  /*dce0*/  ISETP.GE.AND P4, PT, R5, R178.reuse, PT ;  /* 0x000000b20500720c */ /* 0x080fe40003f86270 */
[----:B------:R-:W-:Y:S02]  /*dcf0*/  LOP3.LUT R191, R191, 0xfffffeff, RZ, 0xc0, !PT ;  /* 0xfffffeffbfbf7812 */ /* 0x000fe400078ec0ff */
[----:B------:R-:W-:Y:S02]  /*dd00*/  @P2 LOP3.LUT R190, R190, 0x8000, RZ, 0xfc, !PT ;  /* 0x00008000bebe2812 */ /* 0x000fe400078efcff */
[----:B------:R-:W-:Y:S02]  /*dd10*/  ISETP.GE.AND P2, PT, R4, R177, PT ;  /* 0x000000b10400720c */ /* 0x000fe40003f46270 */
[----:B------:R-:W-:Y:S02]  /*dd20*/  @P3 LOP3.LUT R191, R191, 0x100, RZ, 0xfc, !PT ;  /* 0x00000100bfbf3812 */ /* 0x000fe400078efcff */
[----:B------:R-:W-:Y:S02]  /*dd30*/  FSEL R11, R203, -INF , P0 ;  /* 0xff800000cb0b7808 */ /* 0x000fe40000000000 */
[----:B------:R-:W-:Y:S01]  /*dd40*/  ISETP.GE.AND P0, PT, R6, R185, PT ;  /* 0x000000b90600720c */ /* 0x000fe20003f06270 */
[----:B------:R-:W-:Y:S01]  /*dd50*/  VIADD R6, R189, 0xfffffff1 ;  /* 0xfffffff1bd067836 */ /* 0x000fe20000000000 */
[----:B------:R-:W-:Y:S02]  /*dd60*/  LOP3.LUT R191, R191, 0xffffff7f, RZ, 0xc0, !PT ;  /* 0xffffff7fbfbf7812 */ /* 0x000fe400078ec0ff */
[----:B------:R-:W-:Y:S02]  /*dd70*/  FSEL R206, R206, -INF , P1 ;  /* 0xff800000cece7808 */ /* 0x000fe40000800000 */
[----:B------:R-:W-:Y:S02]  /*dd80*/  ISETP.GE.AND P1, PT, R4, R178, PT ;  /* 0x000000b20400720c */ /* 0x000fe40003f26270 */
[----:B------:R-:W-:Y:S02]  /*dd90*/  LOP3.LUT R190, R190, 0xffffbfff, RZ, 0xc0, !PT ;  /* 0xffffbfffbebe7812 */ /* 0x000fe400078ec0ff */
[----:B------:R-:W-:Y:S02]  /*dda0*/  @P4 LOP3.LUT R191, R191, 0x80, RZ, 0xfc, !PT ;  /* 0x00000080bfbf4812 */ /* 0x000fe400078efcff */
[----:B------:R-:W-:Y:S02]  /*ddb0*/  ISETP.GE.AND P4, PT, R6, R186, PT ;  /* 0x000000ba0600720c */ /* 0x000fe40003f86270 */
[----:B------:R-:W-:Y:S02]  /*ddc0*/  @P2 LOP3.LUT R190, R190, 0x4000, RZ, 0xfc, !PT ;  /* 0x00004000bebe2812 */ /* 0x000fe400078efcff */
[C---:B------:R-:W-:Y:S02]  /*ddd0*/  ISETP.GE.AND P2, PT, R16.reuse, R177, PT ;  /* 0x000000b11000720c */ /* 0x040fe40003f46270 */
[----:B------:R-:W-:Y:S02]  /*dde0*/  FSEL R18, R239, -INF , P4 ;  /* 0xff800000ef127808 */ /* 0x000fe40002000000 */
[----:B------:R-:W-:Y:S02]  /*ddf0*/  ISETP.GE.AND P4, PT, R16, R178, PT ;  /* 0x000000b21000720c */ /* 0x000fe40003f86270 */
[----:B------:R-:W-:Y:S02]  /*de00*/  LOP3.LUT R191, R191, 0xffffffbf, RZ, 0xc0, !PT ;  /* 0xffffffbfbfbf7812 */ /* 0x000fe400078ec0ff */
[-C--:B------:R-:W-:Y:S02]  /*de10*/  ISETP.GE.AND P3, PT, R28, R186.reuse, PT ;  /* 0x000000ba1c00720c */ /* 0x080fe40003f66270 */
[----:B------:R-:W-:Y:S02]  /*de20*/  @P1 LOP3.LUT R191, R191, 0x40, RZ, 0xfc, !PT ;  /* 0x00000040bfbf1812 */ /* 0x000fe400078efcff */
[----:B------:R-:W-:Y:S02]  /*de30*/  FSEL R20, R242, -INF , P3 ;  /* 0xff800000f2147808 */ /* 0x000fe40001800000 */
[----:B------:R-:W-:Y:S02]  /*de40*/  LOP3.LUT R190, R190, 0xffffdfff, RZ, 0xc0, !PT ;  /* 0xffffdfffbebe7812 */ /* 0x000fe400078ec0ff */
[----:B------:R-:W-:Y:S01]  /*de50*/  ISETP.GE.AND P3, PT, R5, R185, PT ;  /* 0x000000b90500720c */ /* 0x000fe20003f66270 */
[----:B------:R-:W-:Y:S01]  /*de60*/  VIADD R5, R189, 0xfffffff9 ;  /* 0xfffffff9bd057836 */ /* 0x000fe20000000000 */
[----:B------:R-:W-:Y:S02]  /*de70*/  LOP3.LUT R191, R191, 0xffffffdf, RZ, 0xc0, !PT ;  /* 0xffffffdfbfbf7812 */ /* 0x000fe400078ec0ff */
[----:B------:R-:W-:Y:S02]  /*de80*/  @P2 LOP3.LUT R190, R190, 0x2000, RZ, 0xfc, !PT ;  /* 0x00002000bebe2812 */ /* 0x000fe400078efcff */
[-C--:B------:R-:W-:Y:S02]  /*de90*/  ISETP.GE.AND P1, PT, R24, R186.reuse, PT ;  /* 0x000000ba1800720c */ /* 0x080fe40003f26270 */
[----:B------:R-:W-:Y:S02]  /*dea0*/  ISETP.GE.AND P2, PT, R14, R177, PT ;  /* 0x000000b10e00720c */ /* 0x000fe40003f46270 */
[----:B------:R-:W-:Y:S02]  /*deb0*/  @P4 LOP3.LUT R191, R191, 0x20, RZ, 0xfc, !PT ;  /* 0x00000020bfbf4812 */ /* 0x000fe400078efcff */
[----:B------:R-:W-:Y:S02]  /*dec0*/  ISETP.GE.AND P4, PT, R5, R186, PT ;  /* 0x000000ba0500720c */ /* 0x000fe40003f86270 */
[----:B------:R-:W-:Y:S02]  /*ded0*/  FSEL R17, R241, -INF , P1 ;  /* 0xff800000f1117808 */ /* 0x000fe40000800000 */
[----:B------:R-:W-:Y:S02]  /*dee0*/  FSEL R239, R207, -INF , P0 ;  /* 0xff800000cfef7808 */ /* 0x000fe40000000000 */
[-C--:B------:R-:W-:Y:S02]  /*def0*/  ISETP.GE.AND P1, PT, R16, R185.reuse, PT ;  /* 0x000000b91000720c */ /* 0x080fe40003f26270 */
[-C--:B------:R-:W-:Y:S01]  /*df00*/  ISETP.GE.AND P0, PT, R4, R185.reuse, PT ;  /* 0x000000b90400720c */ /* 0x080fe20003f06270 */
[----:B------:R-:W-:Y:S01]  /*df10*/  VIADD R4, R189, 0x1 ;  /* 0x00000001bd047836 */ /* 0x000fe20000000000 */
[----:B------:R-:W-:Y:S02]  /*df20*/  FSEL R16, R237, -INF , P4 ;  /* 0xff800000ed107808 */ /* 0x000fe40002000000 */
[----:B------:R-:W-:Y:S02]  /*df30*/  FSEL R237, R209, -INF , P3 ;  /* 0xff800000d1ed7808 */ /* 0x000fe40001800000 */
[-C--:B------:R-:W-:Y:S02]  /*df40*/  ISETP.GE.AND P3, PT, R14, R178.reuse, PT ;  /* 0x000000b20e00720c */ /* 0x080fe40003f66270 */
        /* <DEDUP_REMOVED lines=9> */
[----:B------:R-:W-:Y:S02]  /*dfe0*/  @P3 LOP3.LUT R191, R191, 0x10, RZ, 0xfc, !PT ;  /* 0x00000010bfbf3812 */ /* 0x000fe400078efcff */
[----:B------:R-:W-:Y:S02]  /*dff0*/  LOP3.LUT R190, R190, 0xfffff7ff, RZ, 0xc0, !PT ;  /* 0xfffff7ffbebe7812 */ /* 0x000fe400078ec0ff */
[----:B------:R-:W-:Y:S01]  /*e000*/  ISETP.GE.AND P1, PT, R12, R185, PT ;  /* 0x000000b90c00720c */ /* 0x000fe20003f26270 */
[----:B------:R-:W-:Y:S01]  /*e010*/  VIADD R12, R189, 0x8 ;  /* 0x00000008bd0c7836 */ /* 0x000fe20000000000 */
[-C--:B------:R-:W-:Y:S02]  /*e020*/  ISETP.GE.AND P3, PT, R4, R186.reuse, PT ;  /* 0x000000ba0400720c */ /* 0x080fe40003f66270 */
[----:B------:R-:W-:Y:S02]  /*e030*/  LOP3.LUT R191, R191, 0xfffffff7, RZ, 0xc0, !PT ;  /* 0xfffffff7bfbf7812 */ /* 0x000fe400078ec0ff */
[----:B------:R-:W-:Y:S02]  /*e040*/  @P2 LOP3.LUT R190, R190, 0x800, RZ, 0xfc, !PT ;  /* 0x00000800bebe2812 */ /* 0x000fe400078efcff */
[----:B------:R-:W-:Y:S02]  /*e050*/  ISETP.GE.AND P2, PT, R7, R177, PT ;  /* 0x000000b10700720c */ /* 0x000fe40003f46270 */
[----:B------:R-:W-:Y:S02]  /*e060*/  FSEL R203, R13, -INF , P3 ;  /* 0xff8000000dcb7808 */ /* 0x000fe40001800000 */
[----:B------:R-:W-:Y:S02]  /*e070*/  @P0 LOP3.LUT R191, R191, 0x8, RZ, 0xfc, !PT ;  /* 0x00000008bfbf0812 */ /* 0x000fe400078efcff */
[----:B------:R-:W-:Y:S02]  /*e080*/  ISETP.GE.AND P0, PT, R12, R186, PT ;  /* 0x000000ba0c00720c */ /* 0x000fe40003f06270 */
[-C--:B------:R-:W-:Y:S02]  /*e090*/  ISETP.GE.AND P3, PT, R7, R178.reuse, PT ;  /* 0x000000b20700720c */ /* 0x080fe40003f66270 */
[----:B------:R-:W-:Y:S01]  /*e0a0*/  FSEL R201, R10, -INF , P0 ;  /* 0xff8000000ac97808 */ /* 0x000fe20000000000 */
[----:B------:R-:W-:Y:S01]  /*e0b0*/  VIADD R10, R189, 0x28 ;  /* 0x00000028bd0a7836 */ /* 0x000fe20000000000 */
[----:B------:R-:W-:Y:S01]  /*e0c0*/  ISETP.GE.AND P0, PT, R7, R185, PT ;  /* 0x000000b90700720c */ /* 0x000fe20003f06270 */
[----:B------:R-:W-:Y:S01]  /*e0d0*/  VIADD R7, R189, 0x9 ;  /* 0x00000009bd077836 */ /* 0x000fe20000000000 */
[----:B------:R-:W-:Y:S02]  /*e0e0*/  LOP3.LUT R190, R190, 0xfffffbff, RZ, 0xc0, !PT ;  /* 0xfffffbffbebe7812 */ /* 0x000fe400078ec0ff */
[----:B------:R-:W-:Y:S02]  /*e0f0*/  LOP3.LUT R191, R191, 0xfffffffb, RZ, 0xc0, !PT ;  /* 0xfffffffbbfbf7812 */ /* 0x000fe400078ec0ff */
[----:B------:R-:W-:Y:S02]  /*e100*/  FSEL R13, R229, -INF , P0 ;  /* 0xff800000e50d7808 */ /* 0x000fe40000000000 */
[----:B------:R-:W-:Y:S02]  /*e110*/  ISETP.GE.AND P0, PT, R28, R178, PT ;  /* 0x000000b21c00720c */ /* 0x000fe40003f06270 */
[----:B------:R-:W-:Y:S02]  /*e120*/  @P2 LOP3.LUT R190, R190, 0x400, RZ, 0xfc, !PT ;  /* 0x00000400bebe2812 */ /* 0x000fe400078efcff */
[-C--:B------:R-:W-:Y:S02]  /*e130*/  ISETP.GE.AND P2, PT, R28, R177.reuse, PT ;  /* 0x000000b11c00720c */ /* 0x080fe40003f46270 */
[----:B------:R-:W-:Y:S02]  /*e140*/  @P3 LOP3.LUT R191, R191, 0x4, RZ, 0xfc, !PT ;  /* 0x00000004bfbf3812 */ /* 0x000fe400078efcff */
[-C--:B------:R-:W-:Y:S02]  /*e150*/  ISETP.GE.AND P3, PT, R7, R186.reuse, PT ;  /* 0x000000ba0700720c */ /* 0x080fe40003f66270 */
[----:B------:R-:W-:Y:S02]  /*e160*/  LOP3.LUT R191, R191, 0xfffffffd, RZ, 0xc0, !PT ;  /* 0xfffffffdbfbf7812 */ /* 0x000fe400078ec0ff */
[----:B------:R-:W-:Y:S01]  /*e170*/  FSEL R199, R9, -INF , P3 ;  /* 0xff80000009c77808 */ /* 0x000fe20001800000 */
[----:B------:R-:W-:Y:S01]  /*e180*/  VIADD R9, R189, 0x10 ;  /* 0x00000010bd097836 */ /* 0x000fe20000000000 */
[----:B------:R-:W-:Y:S02]  /*e190*/  LOP3.LUT R190, R190, 0xfffffdff, RZ, 0xc0, !PT ;  /* 0xfffffdffbebe7812 */ /* 0x000fe400078ec0ff */
[----:B------:R-:W-:Y:S02]  /*e1a0*/  @P0 LOP3.LUT R191, R191, 0x2, RZ, 0xfc, !PT ;  /* 0x00000002bfbf0812 */ /* 0x000fe400078efcff */
[----:B------:R-:W-:Y:S02]  /*e1b0*/  ISETP.GE.AND P0, PT, R9, R186, PT ;  /* 0x000000ba0900720c */ /* 0x000fe40003f06270 */
[----:B------:R-:W-:Y:S02]  /*e1c0*/  @P2 LOP3.LUT R190, R190, 0x200, RZ, 0xfc, !PT ;  /* 0x00000200bebe2812 */ /* 0x000fe400078efcff */
[----:B------:R-:W-:Y:S02]  /*e1d0*/  ISETP.GE.AND P2, PT, R6, R177, PT ;  /* 0x000000b10600720c */ /* 0x000fe40003f46270 */
[----:B------:R-:W-:Y:S02]  /*e1e0*/  FSEL R149, R252, -INF , P0 ;  /* 0xff800000fc957808 */ /* 0x000fe40000000000 */
[C---:B------:R-:W-:Y:S02]  /*e1f0*/  ISETP.GE.AND P0, PT, R6.reuse, R185, PT ;  /* 0x000000b90600720c */ /* 0x040fe40003f06270 */
[-C--:B------:R-:W-:Y:S01]  /*e200*/  ISETP.GE.AND P3, PT, R6, R178.reuse, PT ;  /* 0x000000b20600720c */ /* 0x080fe20003f66270 */
[----:B------:R-:W-:Y:S01]  /*e210*/  VIADD R6, R189, 0x11 ;  /* 0x00000011bd067836 */ /* 0x000fe20000000000 */
[----:B------:R-:W-:Y:S02]  /*e220*/  FSEL R207, R227, -INF , P0 ;  /* 0xff800000e3cf7808 */ /* 0x000fe40000000000 */
[----:B------:R-:W-:Y:S02]  /*e230*/  ISETP.GE.AND P0, PT, R24, R178, PT ;  /* 0x000000b21800720c */ /* 0x000fe40003f06270 */
[----:B------:R-:W-:Y:S02]  /*e240*/  LOP3.LUT R190, R190, 0xfffffeff, RZ, 0xc0, !PT ;  /* 0xfffffeffbebe7812 */ /* 0x000fe400078ec0ff */
[----:B------:R-:W-:Y:S02]  /*e250*/  LOP3.LUT R191, R191, 0xfffffffe, RZ, 0xc0, !PT ;  /* 0xfffffffebfbf7812 */ /* 0x000fe400078ec0ff */
[----:B------:R-:W-:Y:S02]  /*e260*/  @P2 LOP3.LUT R190, R190, 0x100, RZ, 0xfc, !PT ;  /* 0x00000100bebe2812 */ /* 0x000fe400078efcff */
[----:B------:R-:W-:Y:S02]  /*e270*/  ISETP.GE.AND P2, PT, R24, R177, PT ;  /* 0x000000b11800720c */ /* 0x000fe40003f46270 */
[----:B------:R-:W-:Y:S02]  /*e280*/  LOP3.LUT R190, R190, 0x7fffffff, RZ, 0xc0, !PT ;  /* 0x7fffffffbebe7812 */ /* 0x000fe400078ec0ff */
[----:B------:R-:W-:Y:S02]  /*e290*/  @P3 LOP3.LUT R191, R191, 0x1, RZ, 0xfc, !PT ;  /* 0x00000001bfbf3812 */ /* 0x000fe400078efcff */
[----:B------:R-:W-:Y:S02]  /*e2a0*/  ISETP.GE.AND P3, PT, R6, R186, PT ;  /* 0x000000ba0600720c */ /* 0x000fe40003f66270 */
[----:B------:R-:W-:Y:S02]  /*e2b0*/  @P0 LOP3.LUT R190, R190, 0x80000000, RZ, 0xfc, !PT ;  /* 0x80000000bebe0812 */ /* 0x000fe400078efcff */
[----:B------:R-:W-:Y:S02]  /*e2c0*/  FSEL R147, R251, -INF , P3 ;  /* 0xff800000fb937808 */ /* 0x000fe40001800000 */
[----:B------:R-:W-:Y:S02]  /*e2d0*/  ISETP.GE.AND P3, PT, R5, R178, PT ;  /* 0x000000b20500720c */ /* 0x000fe40003f66270 */
[----:B------:R-:W-:Y:S02]  /*e2e0*/  LOP3.LUT R190, R190, 0xffffff7f, RZ, 0xc0, !PT ;  /* 0xffffff7fbebe7812 */ /* 0x000fe400078ec0ff */
[----:B------:R-:W-:Y:S02]  /*e2f0*/  FSEL R221, R221, -INF , P1 ;  /* 0xff800000dddd7808 */ /* 0x000fe40000800000 */
[-C--:B------:R-:W-:Y:S02]  /*e300*/  ISETP.GE.AND P1, PT, R28, R185.reuse, PT ;  /* 0x000000b91c00720c */ /* 0x080fe40003f26270 */
[----:B------:R-:W-:Y:S02]  /*e310*/  @P2 LOP3.LUT R190, R190, 0x80, RZ, 0xfc, !PT ;  /* 0x00000080bebe2812 */ /* 0x000fe400078efcff */
[----:B------:R-:W-:Y:S02]  /*e320*/  FSEL R209, R228, -INF , P1 ;  /* 0xff800000e4d17808 */ /* 0x000fe40000800000 */
[----:B------:R-:W-:Y:S01]  /*e330*/  ISETP.GE.AND P1, PT, R24, R185, PT ;  /* 0x000000b91800720c */ /* 0x000fe20003f26270 */
[----:B------:R-:W-:Y:S01]  /*e340*/  VIADD R24, R189, 0x18 ;  /* 0x00000018bd187836 */ /* 0x000fe20000000000 */
[C---:B------:R-:W-:Y:S02]  /*e350*/  ISETP.GE.AND P2, PT, R5.reuse, R177, PT ;  /* 0x000000b10500720c */ /* 0x040fe40003f46270 */
[----:B------:R-:W-:Y:S02]  /*e360*/  LOP3.LUT R190, R190, 0xbfffffff, RZ, 0xc0, !PT ;  /* 0xbfffffffbebe7812 */ /* 0x000fe400078ec0ff */
[----:B------:R-:W-:Y:S02]  /*e370*/  ISETP.GE.AND P0, PT, R24, R186, PT ;  /* 0x000000ba1800720c */ /* 0x000fe40003f06270 */
[----:B------:R-:W-:Y:S02]  /*e380*/  @P3 LOP3.LUT R190, R190, 0x40000000, RZ, 0xfc, !PT ;  /* 0x40000000bebe3812 */ /* 0x000fe400078efcff */
[----:B------:R-:W-:Y:S02]  /*e390*/  FSEL R59, R226, -INF , P1 ;  /* 0xff800000e23b7808 */ /* 0x000fe40000800000 */
[----:B------:R-:W-:Y:S02]  /*e3a0*/  ISETP.GE.AND P1, PT, R4, R178, PT ;  /* 0x000000b20400720c */ /* 0x000fe40003f26270 */
[----:B------:R-:W-:Y:S02]  /*e3b0*/  LOP3.LUT R190, R190, 0xffffffbf, RZ, 0xc0, !PT ;  /* 0xffffffbfbebe7812 */ /* 0x000fe400078ec0ff */
[----:B------:R-:W-:Y:S02]  /*e3c0*/  FSEL R145, R250, -INF , P0 ;  /* 0xff800000fa917808 */ /* 0x000fe40000000000 */
[-C--:B------:R-:W-:Y:S01]  /*e3d0*/  ISETP.GE.AND P0, PT, R5, R185.reuse, PT ;  /* 0x000000b90500720c */ /* 0x080fe20003f06270 */
[----:B------:R-:W-:Y:S01]  /*e3e0*/  VIADD R5, R189, 0x19 ;  /* 0x00000019bd057836 */ /* 0x000fe20000000000 */
[----:B------:R-:W-:Y:S02]  /*e3f0*/  @P2 LOP3.LUT R190, R190, 0x40, RZ, 0xfc, !PT ;  /* 0x00000040bebe2812 */ /* 0x000fe400078efcff */
[----:B------:R-:W-:Y:S02]  /*e400*/  FSEL R57, R225, -INF , P0 ;  /* 0xff800000e1397808 */ /* 0x000fe40000000000 */
[C---:B------:R-:W-:Y:S02]  /*e410*/  ISETP.GE.AND P0, PT, R4.reuse, R185, PT ;  /* 0x000000b90400720c */ /* 0x040fe40003f06270 */
[----:B------:R-:W-:Y:S01]  /*e420*/  ISETP.GE.AND P2, PT, R4, R177, PT ;  /* 0x000000b10400720c */ /* 0x000fe20003f46270 */
[----:B------:R-:W-:Y:S01]  /*e430*/  VIADD R4, R189, 0x20 ;  /* 0x00000020bd047836 */ /* 0x000fe20000000000 */
[----:B------:R-:W-:Y:S02]  /*e440*/  LOP3.LUT R190, R190, 0xdfffffff, RZ, 0xc0, !PT ;  /* 0xdfffffffbebe7812 */ /* 0x000fe400078ec0ff */
[-C--:B------:R-:W-:Y:S02]  /*e450*/  ISETP.GE.AND P3, PT, R5, R186.reuse, PT ;  /* 0x000000ba0500720c */ /* 0x080fe40003f66270 */
[----:B------:R-:W-:Y:S02]  /*e460*/  @P1 LOP3.LUT R190, R190, 0x20000000, RZ, 0xfc, !PT ;  /* 0x20000000bebe1812 */ /* 0x000fe400078efcff */
[----:B------:R-:W-:Y:S02]  /*e470*/  ISETP.GE.AND P1, PT, R4, R186, PT ;  /* 0x000000ba0400720c */ /* 0x000fe40003f26270 */
[----:B------:R-:W-:Y:S02]  /*e480*/  LOP3.LUT R190, R190, 0xffffffdf, RZ, 0xc0, !PT ;  /* 0xffffffdfbebe7812 */ /* 0x000fe400078ec0ff */
[----:B------:R-:W-:Y:S02]  /*e490*/  FSEL R133, R248, -INF , P1 ;  /* 0xff800000f8857808 */ /* 0x000fe40000800000 */
[-C--:B------:R-:W-:Y:S02]  /*e4a0*/  ISETP.GE.AND P1, PT, R12, R178.reuse, PT ;  /* 0x000000b20c00720c */ /* 0x080fe40003f26270 */
[----:B------:R-:W-:Y:S02]  /*e4b0*/  @P2 LOP3.LUT R190, R190, 0x20, RZ, 0xfc, !PT ;  /* 0x00000020bebe2812 */ /* 0x000fe400078efcff */
[----:B------:R-:W-:Y:S02]  /*e4c0*/  FSEL R143, R249, -INF , P3 ;  /* 0xff800000f98f7808 */ /* 0x000fe40001800000 */
[C---:B------:R-:W-:Y:S02]  /*e4d0*/  ISETP.GE.AND P3, PT, R12.reuse, R185, PT ;  /* 0x000000b90c00720c */ /* 0x040fe40003f66270 */
[-C--:B------:R-:W-:Y:S01]  /*e4e0*/  ISETP.GE.AND P2, PT, R12, R177.reuse, PT ;  /* 0x000000b10c00720c */ /* 0x080fe20003f46270 */
[----:B------:R-:W-:Y:S01]  /*e4f0*/  VIADD R12, R189, 0x21 ;  /* 0x00000021bd0c7836 */ /* 0x000fe20000000000 */
[----:B------:R-:W-:Y:S02]  /*e500*/  LOP3.LUT R190, R190, 0xefffffff, RZ, 0xc0, !PT ;  /* 0xefffffffbebe7812 */ /* 0x000fe400078ec0ff */
[----:B------:R-:W-:Y:S02]  /*e510*/  ISETP.GE.AND P4, PT, R9, R178, PT ;  /* 0x000000b20900720c */ /* 0x000fe40003f86270 */
[----:B------:R-:W-:Y:S02]  /*e520*/  @P1 LOP3.LUT R190, R190, 0x10000000, RZ, 0xfc, !PT ;  /* 0x10000000bebe1812 */ /* 0x000fe400078efcff */
[----:B------:R-:W-:Y:S02]  /*e530*/  ISETP.GE.AND P1, PT, R12, R186, PT ;  /* 0x000000ba0c00720c */ /* 0x000fe40003f26270 */
[----:B------:R-:W-:Y:S02]  /*e540*/  LOP3.LUT R190, R190, 0xffffffef, RZ, 0xc0, !PT ;  /* 0xffffffefbebe7812 */ /* 0x000fe400078ec0ff */
[----:B------:R-:W-:Y:S02]  /*e550*/  FSEL R132, R240, -INF , P1 ;  /* 0xff800000f0847808 */ /* 0x000fe40000800000 */
[CC--:B------:R-:W-:Y:S02]  /*e560*/  ISETP.GE.AND P1, PT, R7.reuse, R178.reuse, PT ;  /* 0x000000b20700720c */ /* 0x0c0fe40003f26270 */
[----:B------:R-:W-:Y:S02]  /*e570*/  @P2 LOP3.LUT R190, R190, 0x10, RZ, 0xfc, !PT ;  /* 0x00000010bebe2812 */ /* 0x000fe400078efcff */
[-C--:B------:R-:W-:Y:S02]  /*e580*/  ISETP.GE.AND P2, PT, R7, R177.reuse, PT ;  /* 0x000000b10700720c */ /* 0x080fe40003f46270 */
[----:B------:R-:W-:Y:S02]  /*e590*/  LOP3.LUT R190, R190, 0xf7ffffff, RZ, 0xc0, !PT ;  /* 0xf7ffffffbebe7812 */ /* 0x000fe400078ec0ff */
[----:B------:R-:W-:Y:S02]  /*e5a0*/  FSEL R153, R223, -INF , P3 ;  /* 0xff800000df997808 */ /* 0x000fe40001800000 */
[----:B------:R-:W-:Y:S02]  /*e5b0*/  ISETP.GE.AND P3, PT, R6, R178, PT ;  /* 0x000000b20600720c */ /* 0x000fe40003f66270 */
[----:B------:R-:W-:Y:S02]  /*e5c0*/  FSEL R155, R224, -INF , P0 ;  /* 0xff800000e09b7808 */ /* 0x000fe40000000000 */
[----:B------:R-:W-:Y:S02]  /*e5d0*/  @P1 LOP3.LUT R190, R190, 0x8000000, RZ, 0xfc, !PT ;  /* 0x08000000bebe1812 */ /* 0x000fe400078efcff */
[-C--:B------:R-:W-:Y:S02]  /*e5e0*/  ISETP.GE.AND P1, PT, R10, R186.reuse, PT ;  /* 0x000000ba0a00720c */ /* 0x080fe40003f26270 */
[----:B------:R-:W-:Y:S02]  /*e5f0*/  LOP3.LUT R190, R190, 0xfffffff7, RZ, 0xc0, !PT ;  /* 0xfffffff7bebe7812 */ /* 0x000fe400078ec0ff */
[----:B------:R-:W-:Y:S02]  /*e600*/  FSEL R131, R238, -INF , P1 ;  /* 0xff800000ee837808 */ /* 0x000fe40000800000 */
[----:B------:R-:W-:Y:S02]  /*e610*/  @P2 LOP3.LUT R190, R190, 0x8, RZ, 0xfc, !PT ;  /* 0x00000008bebe2812 */ /* 0x000fe400078efcff */
[C---:B------:R-:W-:Y:S02]  /*e620*/  ISETP.GE.AND P2, PT, R9.reuse, R177, PT ;  /* 0x000000b10900720c */ /* 0x040fe40003f46270 */
[----:B------:R-:W-:Y:S02]  /*e630*/  LOP3.LUT R190, R190, 0xfbffffff, RZ, 0xc0, !PT ;  /* 0xfbffffffbebe7812 */ /* 0x000fe400078ec0ff */
[-C--:B------:R-:W-:Y:S01]  /*e640*/  ISETP.GE.AND P1, PT, R9, R185.reuse, PT ;  /* 0x000000b90900720c */ /* 0x080fe20003f26270 */
[----:B------:R-:W-:Y:S01]  /*e650*/  VIADD R9, R189, 0x29 ;  /* 0x00000029bd097836 */ /* 0x000fe20000000000 */
[----:B------:R-:W-:Y:S02]  /*e660*/  @P4 LOP3.LUT R190, R190, 0x4000000, RZ, 0xfc, !PT ;  /* 0x04000000bebe4812 */ /* 0x000fe400078efcff */
[----:B------:R-:W-:Y:S01]  /*e670*/  ISETP.GE.AND P0, PT, R7, R185, PT ;  /* 0x000000b90700720c */ /* 0x000fe20003f06270 */
[----:B------:R-:W-:Y:S01]  /*e680*/  VIADD R7, R189, 0x30 ;  /* 0x00000030bd077836 */ /* 0x000fe20000000000 */
[----:B------:R-:W-:Y:S02]  /*e690*/  LOP3.LUT R190, R190, 0xfffffffb, RZ, 0xc0, !PT ;  /* 0xfffffffbbebe7812 */ /* 0x000fe400078ec0ff */
[----:B------:R-:W-:Y:S02]  /*e6a0*/  ISETP.GE.AND P4, PT, R9, R186, PT ;  /* 0x000000ba0900720c */ /* 0x000fe40003f86270 */
[----:B------:R-:W-:Y:S02]  /*e6b0*/  @P2 LOP3.LUT R190, R190, 0x4, RZ, 0xfc, !PT ;  /* 0x00000004bebe2812 */ /* 0x000fe400078efcff */
[----:B------:R-:W-:Y:S02]  /*e6c0*/  ISETP.GE.AND P2, PT, R6, R177, PT ;  /* 0x000000b10600720c */ /* 0x000fe40003f46270 */
[----:B------:R-:W-:Y:S02]  /*e6d0*/  LOP3.LUT R190, R190, 0xfdffffff, RZ, 0xc0, !PT ;  /* 0xfdffffffbebe7812 */ /* 0x000fe400078ec0ff */
[----:B------:R-:W-:Y:S02]  /*e6e0*/  FSEL R130, R236, -INF , P4 ;  /* 0xff800000ec827808 */ /* 0x000fe40002000000 */
[----:B------:R-:W-:Y:S02]  /*e6f0*/  @P3 LOP3.LUT R190, R190, 0x2000000, RZ, 0xfc, !PT ;  /* 0x02000000bebe3812 */ /* 0x000fe400078efcff */
[-C--:B------:R-:W-:Y:S02]  /*e700*/  ISETP.GE.AND P4, PT, R24, R178.reuse, PT ;  /* 0x000000b21800720c */ /* 0x080fe40003f86270 */
[----:B------:R-:W-:Y:S02]  /*e710*/  LOP3.LUT R190, R190, 0xfffffffd, RZ, 0xc0, !PT ;  /* 0xfffffffdbebe7812 */ /* 0x000fe400078ec0ff */
[----:B------:R-:W-:Y:S02]  /*e720*/  FSEL R151, R222, -INF , P0 ;  /* 0xff800000de977808 */ /* 0x000fe40000000000 */
[-C--:B------:R-:W-:Y:S01]  /*e730*/  ISETP.GE.AND P0, PT, R6, R185.reuse, PT ;  /* 0x000000b90600720c */ /* 0x080fe20003f06270 */
[----:B------:R-:W-:Y:S01]  /*e740*/  VIADD R6, R189, 0x31 ;  /* 0x00000031bd067836 */ /* 0x000fe20000000000 */
[----:B------:R-:W-:Y:S02]  /*e750*/  @P2 LOP3.LUT R190, R190, 0x2, RZ, 0xfc, !PT ;  /* 0x00000002bebe2812 */ /* 0x000fe400078efcff */
[----:B------:R-:W-:Y:S02]  /*e760*/  FSEL R139, R219, -INF , P0 ;  /* 0xff800000db8b7808 */ /* 0x000fe40000000000 */
[C---:B------:R-:W-:Y:S02]  /*e770*/  ISETP.GE.AND P0, PT, R5.reuse, R178, PT ;  /* 0x000000b20500720c */ /* 0x040fe40003f06270 */
[----:B------:R-:W-:Y:S02]  /*e780*/  FSEL R141, R220, -INF , P1 ;  /* 0xff800000dc8d7808 */ /* 0x000fe40000800000 */
[----:B------:R-:W-:Y:S02]  /*e790*/  LOP3.LUT R190, R190, 0xfeffffff, RZ, 0xc0, !PT ;  /* 0xfeffffffbebe7812 */ /* 0x000fe400078ec0ff */
[----:B------:R-:W-:Y:S02]  /*e7a0*/  ISETP.GE.AND P1, PT, R5, R185, PT ;  /* 0x000000b90500720c */ /* 0x000fe40003f26270 */
[----:B------:R-:W-:Y:S02]  /*e7b0*/  @P4 LOP3.LUT R190, R190, 0x1000000, RZ, 0xfc, !PT ;  /* 0x01000000bebe4812 */ /* 0x000fe400078efcff */
[----:B------:R-:W-:Y:S02]  /*e7c0*/  FSEL R135, R213, -INF , P1 ;  /* 0xff800000d5877808 */ /* 0x000fe40000800000 */
[-C--:B------:R-:W-:Y:S02]  /*e7d0*/  ISETP.GE.AND P1, PT, R189, R177.reuse, PT ;  /* 0x000000b1bd00720c */ /* 0x080fe40003f26270 */
[----:B------:R-:W-:Y:S02]  /*e7e0*/  LOP3.LUT R190, R190, 0xff7fffff, RZ, 0xc0, !PT ;  /* 0xff7fffffbebe7812 */ /* 0x000fe400078ec0ff */
[----:B------:R-:W-:Y:S02]  /*e7f0*/  FSEL R167, R167, -INF , !P1 ;  /* 0xff800000a7a77808 */ /* 0x000fe40004800000 */
[----:B------:R-:W-:Y:S02]  /*e800*/  LOP3.LUT P1, RZ, R191, 0x100, RZ, 0xc0, !PT ;  /* 0x00000100bfff7812 */ /* 0x000fe4000782c0ff */
[----:B------:R-:W-:Y:S02]  /*e810*/  @P0 LOP3.LUT R190, R190, 0x800000, RZ, 0xfc, !PT ;  /* 0x00800000bebe0812 */ /* 0x000fe400078efcff */
[----:B------:R-:W-:Y:S02]  /*e820*/  FSEL R247, R247, -INF , !P1 ;  /* 0xff800000f7f77808 */ /* 0x000fe40004800000 */
[C---:B------:R-:W-:Y:S02]  /*e830*/  LOP3.LUT P1, RZ, R190.reuse, 0x10000, RZ, 0xc0, !PT ;  /* 0x00010000beff7812 */ /* 0x040fe4000782c0ff */
[----:B------:R-:W-:Y:S01]  /*e840*/  ISETP.GE.AND P6, PT, R5, R177, PT ;  /* 0x000000b10500720c */ /* 0x000fe20003fc6270 */
[----:B------:R-:W-:Y:S01]  /*e850*/  VIADD R5, R189, 0x39 ;  /* 0x00000039bd057836 */ /* 0x000fe20000000000 */
[----:B------:R-:W-:Y:S02]  /*e860*/  P2R R44, PR, RZ, 0x2 ;  /* 0x00000002ff2c7803 */ /* 0x000fe40000000000 */
[----:B------:R-:W-:Y:S02]  /*e870*/  LOP3.LUT P1, RZ, R190, 0x20000, RZ, 0xc0, !PT ;  /* 0x00020000beff7812 */ /* 0x000fe4000782c0ff */
[-C--:B------:R-:W-:Y:S02]  /*e880*/  ISETP.GE.AND P0, PT, R5, R186.reuse, PT ;  /* 0x000000ba0500720c */ /* 0x080fe40003f06270 */
[----:B------:R-:W-:Y:S02]  /*e890*/  P2R R45, PR, RZ, 0x2 ;  /* 0x00000002ff2d7803 */ /* 0x000fe40000000000 */
[----:B------:R-:W-:Y:S02]  /*e8a0*/  LOP3.LUT P1, RZ, R191, 0x1, RZ, 0xc0, !PT ;  /* 0x00000001bfff7812 */ /* 0x000fe4000782c0ff */
[----:B------:R-:W-:Y:S02]  /*e8b0*/  FSEL R122, R29, -INF , P0 ;  /* 0xff8000001d7a7808 */ /* 0x000fe40000000000 */
[----:B------:R-:W-:Y:S02]  /*e8c0*/  P2R R46, PR, RZ, 0x2 ;  /* 0x00000002ff2e7803 */ /* 0x000fe40000000000 */
[C---:B------:R-:W-:Y:S02]  /*e8d0*/  LOP3.LUT P1, RZ, R191.reuse, 0x2, RZ, 0xc0, !PT ;  /* 0x00000002bfff7812 */ /* 0x040fe4000782c0ff */
        /* <DEDUP_REMOVED lines=12> */
[----:B------:R-:W-:Y:S02]  /*e9a0*/  P2R R28, PR, RZ, 0x40 ;  /* 0x00000040ff1c7803 */ /* 0x000fe40000000000 */
[----:B------:R-:W-:Y:S02]  /*e9b0*/  P2R R51, PR, RZ, 0x2 ;  /* 0x00000002ff337803 */ /* 0x000fe40000000000 */
[-C--:B------:R-:W-:Y:S02]  /*e9c0*/  ISETP.GE.AND P0, PT, R10, R185.reuse, PT ;  /* 0x000000b90a00720c */ /* 0x080fe40003f06270 */
[C---:B------:R-:W-:Y:S02]  /*e9d0*/  LOP3.LUT P1, RZ, R190.reuse, 0x100000, RZ, 0xc0, !PT ;  /* 0x00100000beff7812 */ /* 0x040fe4000782c0ff */
[----:B------:R-:W-:Y:S02]  /*e9e0*/  LOP3.LUT P6, RZ, R190, 0x200000, RZ, 0xc0, !PT ;  /* 0x00200000beff7812 */ /* 0x000fe400078cc0ff */
[-C--:B------:R-:W-:Y:S02]  /*e9f0*/  ISETP.GE.AND P3, PT, R7, R186.reuse, PT ;  /* 0x000000ba0700720c */ /* 0x080fe40003f66270 */
[----:B------:R-:W-:Y:S02]  /*ea00*/  FSEL R125, R218, -INF , P0 ;  /* 0xff800000da7d7808 */ /* 0x000fe40000000000 */
[----:B------:R-:W-:Y:S02]  /*ea10*/  FSEL R19, R19, -INF , !P1 ;  /* 0xff80000013137808 */ /* 0x000fe40004800000 */
[----:B------:R-:W-:Y:S02]  /*ea20*/  P2R R32, PR, RZ, 0x40 ;  /* 0x00000040ff207803 */ /* 0x000fe40000000000 */
[-C--:B------:R-:W-:Y:S02]  /*ea30*/  ISETP.GE.AND P0, PT, R9, R185.reuse, PT ;  /* 0x000000b90900720c */ /* 0x080fe40003f06270 */
[----:B------:R-:W-:Y:S02]  /*ea40*/  ISETP.NE.AND P1, PT, R51, RZ, PT ;  /* 0x000000ff3300720c */ /* 0x000fe40003f25270 */
[----:B------:R-:W-:Y:S02]  /*ea50*/  FSEL R128, R235, -INF , P3 ;  /* 0xff800000eb807808 */ /* 0x000fe40001800000 */
[----:B------:R-:W-:Y:S02]  /*ea60*/  LOP3.LUT P6, RZ, R191, 0x400, RZ, 0xc0, !PT ;  /* 0x00000400bfff7812 */ /* 0x000fe400078cc0ff */
[-C--:B------:R-:W-:Y:S02]  /*ea70*/  ISETP.GE.AND P3, PT, R24, R185.reuse, PT ;  /* 0x000000b91800720c */ /* 0x080fe40003f66270 */
[----:B------:R-:W-:Y:S02]  /*ea80*/  FSEL R123, R217, -INF , P0 ;  /* 0xff800000d97b7808 */ /* 0x000fe40000000000 */
[-C--:B------:R-:W-:Y:S02]  /*ea90*/  ISETP.GE.AND P0, PT, R7, R185.reuse, PT ;  /* 0x000000b90700720c */ /* 0x080fe40003f06270 */
[----:B------:R-:W-:Y:S02]  /*eaa0*/  FSEL R229, R22, -INF , !P1 ;  /* 0xff80000016e57808 */ /* 0x000fe40004800000 */
[----:B------:R-:W-:Y:S02]  /*eab0*/  P2R R33, PR, RZ, 0x40 ;  /* 0x00000040ff217803 */ /* 0x000fe40000000000 */
[----:B------:R-:W-:Y:S02]  /*eac0*/  ISETP.NE.AND P1, PT, R50, RZ, PT ;  /* 0x000000ff3200720c */ /* 0x000fe40003f25270 */
[----:B------:R-:W-:Y:S02]  /*ead0*/  FSEL R137, R214, -INF , P3 ;  /* 0xff800000d6897808 */ /* 0x000fe40001800000 */
[C---:B------:R-:W-:Y:S02]  /*eae0*/  LOP3.LUT P6, RZ, R191.reuse, 0x800, RZ, 0xc0, !PT ;  /* 0x00000800bfff7812 */ /* 0x040fe400078cc0ff */
[----:B------:R-:W-:Y:S02]  /*eaf0*/  LOP3.LUT P3, RZ, R191, 0x80, RZ, 0xc0, !PT ;  /* 0x00000080bfff7812 */ /* 0x000fe4000786c0ff */
[----:B------:R-:W-:Y:S02]  /*eb00*/  FSEL R121, R232, -INF , P0 ;  /* 0xff800000e8797808 */ /* 0x000fe40000000000 */
[----:B------:R-:W-:Y:S02]  /*eb10*/  FSEL R227, R21, -INF , !P1 ;  /* 0xff80000015e37808 */ /* 0x000fe40004800000 */
[----:B------:R-:W-:Y:S02]  /*eb20*/  P2R R34, PR, RZ, 0x40 ;  /* 0x00000040ff227803 */ /* 0x000fe40000000000 */
[----:B------:R-:W-:Y:S02]  /*eb30*/  ISETP.GE.AND P0, PT, R6, R185, PT ;  /* 0x000000b90600720c */ /* 0x000fe40003f06270 */
[----:B------:R-:W-:Y:S02]  /*eb40*/  ISETP.NE.AND P1, PT, R49, RZ, PT ;  /* 0x000000ff3100720c */ /* 0x000fe40003f25270 */
[-C--:B------:R-:W-:Y:S02]  /*eb50*/  ISETP.GE.AND P2, PT, R24, R177.reuse, PT ;  /* 0x000000b11800720c */ /* 0x080fe40003f46270 */
[----:B------:R-:W-:Y:S02]  /*eb60*/  LOP3.LUT P6, RZ, R191, 0x1000, RZ, 0xc0, !PT ;  /* 0x00001000bfff7812 */ /* 0x000fe400078cc0ff */
[----:B------:R-:W-:Y:S02]  /*eb70*/  FSEL R245, R245, -INF , !P3 ;  /* 0xff800000f5f57808 */ /* 0x000fe40005800000 */
[----:B------:R-:W-:Y:S02]  /*eb80*/  ISETP.GE.AND P4, PT, R6, R186, PT ;  /* 0x000000ba0600720c */ /* 0x000fe40003f86270 */
[----:B------:R-:W-:Y:S02]  /*eb90*/  LOP3.LUT P3, RZ, R190, 0x2000, RZ, 0xc0, !PT ;  /* 0x00002000beff7812 */ /* 0x000fe4000786c0ff */
[----:B------:R-:W-:Y:S02]  /*eba0*/  ISETP.GE.AND P5, PT, R4, R177, PT ;  /* 0x000000b10400720c */ /* 0x000fe40003fa6270 */
[----:B------:R-:W-:Y:S02]  /*ebb0*/  FSEL R120, R230, -INF , P0 ;  /* 0xff800000e6787808 */ /* 0x000fe40000000000 */
[----:B------:R-:W-:Y:S02]  /*ebc0*/  P2R R24, PR, RZ, 0x4 ;  /* 0x00000004ff187803 */ /* 0x000fe40000000000 */
[----:B------:R-:W-:Y:S02]  /*ebd0*/  ISETP.GE.AND P0, PT, R5, R185, PT ;  /* 0x000000b90500720c */ /* 0x000fe40003f06270 */
[----:B------:R-:W-:Y:S02]  /*ebe0*/  FSEL R15, R15, -INF , !P1 ;  /* 0xff8000000f0f7808 */ /* 0x000fe40004800000 */
[----:B------:R-:W-:Y:S02]  /*ebf0*/  P2R R36, PR, RZ, 0x40 ;  /* 0x00000040ff247803 */ /* 0x000fe40000000000 */
[----:B------:R-:W-:Y:S02]  /*ec00*/  LOP3.LUT P6, RZ, R191, 0x2000, RZ, 0xc0, !PT ;  /* 0x00002000bfff7812 */ /* 0x000fe400078cc0ff */
[----:B------:R-:W-:Y:S02]  /*ec10*/  P2R R39, PR, RZ, 0x8 ;  /* 0x00000008ff277803 */ /* 0x000fe40000000000 */
[----:B------:R-:W-:Y:S02]  /*ec20*/  ISETP.NE.AND P1, PT, R48, RZ, PT ;  /* 0x000000ff3000720c */ /* 0x000fe40003f25270 */
[----:B------:R-:W-:Y:S02]  /*ec30*/  FSEL R126, R30, -INF , P4 ;  /* 0xff8000001e7e7808 */ /* 0x000fe40002000000 */
[----:B------:R-:W-:Y:S01]  /*ec40*/  ISETP.GE.AND P2, PT, R4, R178, PT ;  /* 0x000000b20400720c */ /* 0x000fe20003f46270 */
[----:B------:R-:W-:Y:S01]  /*ec50*/  VIADD R4, R189, 0x38 ;  /* 0x00000038bd047836 */ /* 0x000fe20000000000 */
[----:B------:R-:W-:Y:S02]  /*ec60*/  P2R R30, PR, RZ, 0x20 ;  /* 0x00000020ff1e7803 */ /* 0x000fe40000000000 */
[----:B------:R-:W-:Y:S02]  /*ec70*/  LOP3.LUT P3, RZ, R190, 0x20000000, RZ, 0xc0, !PT ;  /* 0x20000000beff7812 */ /* 0x000fe4000786c0ff */
[----:B------:R-:W-:Y:S02]  /*ec80*/  LOP3.LUT P5, RZ, R191, 0x20, RZ, 0xc0, !PT ;  /* 0x00000020bfff7812 */ /* 0x000fe400078ac0ff */
[----:B------:R-:W-:Y:S02]  /*ec90*/  FSEL R54, R234, -INF , P0 ;  /* 0xff800000ea367808 */ /* 0x000fe40000000000 */
[----:B------:R-:W-:Y:S02]  /*eca0*/  FSEL R8, R8, -INF , !P6 ;  /* 0xff80000008087808 */ /* 0x000fe40007000000 */
[----:B------:R-:W-:Y:S02]  /*ecb0*/  FSEL R11, R11, -INF , !P1 ;  /* 0xff8000000b0b7808 */ /* 0x000fe40004800000 */
[----:B------:R-:W-:Y:S02]  /*ecc0*/  LOP3.LUT P0, RZ, R191, 0x200, RZ, 0xc0, !PT ;  /* 0x00000200bfff7812 */ /* 0x000fe4000780c0ff */
[----:B------:R-:W-:Y:S02]  /*ecd0*/  P2R R40, PR, RZ, 0x8 ;  /* 0x00000008ff287803 */ /* 0x000fe40000000000 */
[----:B------:R-:W-:Y:S02]  /*ece0*/  ISETP.NE.AND P1, PT, R47, RZ, PT ;  /* 0x000000ff2f00720c */ /* 0x000fe40003f25270 */
[----:B------:R-:W-:Y:S02]  /*ecf0*/  ISETP.NE.AND P6, PT, R36, RZ, PT ;  /* 0x000000ff2400720c */ /* 0x000fe40003fc5270 */
[----:B------:R-:W-:Y:S02]  /*ed00*/  ISETP.GE.AND P4, PT, R4, R186, PT ;  /* 0x000000ba0400720c */ /* 0x000fe40003f86270 */
[----:B------:R-:W-:Y:S02]  /*ed10*/  FSEL R233, R233, -INF , !P5 ;  /* 0xff800000e9e97808 */ /* 0x000fe40006800000 */
[C---:B------:R-:W-:Y:S02]  /*ed20*/  LOP3.LUT P3, RZ, R190.reuse, 0x4000, RZ, 0xc0, !PT ;  /* 0x00004000beff7812 */ /* 0x040fe4000786c0ff */
[----:B------:R-:W-:Y:S02]  /*ed30*/  LOP3.LUT P5, RZ, R190, 0x1000000, RZ, 0xc0, !PT ;  /* 0x01000000beff7812 */ /* 0x000fe400078ac0ff */
[----:B------:R-:W-:Y:S02]  /*ed40*/  FSEL R249, R204, -INF , !P0 ;  /* 0xff800000ccf97808 */ /* 0x000fe40004000000 */
[----:B------:R-:W-:Y:S02]  /*ed50*/  FSEL R35, R35, -INF , !P6 ;  /* 0xff80000023237808 */ /* 0x000fe40007000000 */
[----:B------:R-:W-:Y:S02]  /*ed60*/  FSEL R217, R20, -INF , !P1 ;  /* 0xff80000014d97808 */ /* 0x000fe40004800000 */
[----:B------:R-:W-:Y:S02]  /*ed70*/  LOP3.LUT P0, RZ, R190, 0x40, RZ, 0xc0, !PT ;  /* 0x00000040beff7812 */ /* 0x000fe4000780c0ff */
[----:B------:R-:W-:Y:S02]  /*ed80*/  P2R R41, PR, RZ, 0x8 ;  /* 0x00000008ff297803 */ /* 0x000fe40000000000 */
[----:B------:R-:W-:Y:S02]  /*ed90*/  ISETP.NE.AND P1, PT, R46, RZ, PT ;  /* 0x000000ff2e00720c */ /* 0x000fe40003f25270 */
[----:B------:R-:W-:Y:S02]  /*eda0*/  FSEL R124, R25, -INF , P4 ;  /* 0xff800000197c7808 */ /* 0x000fe40002000000 */
[----:B------:R-:W-:Y:S02]  /*edb0*/  ISETP.NE.AND P6, PT, R34, RZ, PT ;  /* 0x000000ff2200720c */ /* 0x000fe40003fc5270 */
[----:B------:R-:W-:Y:S02]  /*edc0*/  P2R R25, PR, RZ, 0x20 ;  /* 0x00000020ff197803 */ /* 0x000fe40000000000 */
[C---:B------:R-:W-:Y:S02]  /*edd0*/  LOP3.LUT P3, RZ, R190.reuse, 0x8000, RZ, 0xc0, !PT ;  /* 0x00008000beff7812 */ /* 0x040fe4000786c0ff */
[CC--:B------:R-:W-:Y:S01]  /*ede0*/  ISETP.GE.AND P4, PT, R189.reuse, R178.reuse, PT ;  /* 0x000000b2bd00720c */ /* 0x0c0fe20003f86270 */
[----:B------:R-:W-:Y:S01]  /*edf0*/  VIADD R189, R189, 0xffffff80 ;  /* 0xffffff80bdbd7836 */ /* 0x000fe20000000000 */
[----:B------:R-:W-:Y:S02]  /*ee00*/  LOP3.LUT P5, RZ, R190, 0x100, RZ, 0xc0, !PT ;  /* 0x00000100beff7812 */ /* 0x000fe400078ac0ff */
[----:B------:R-:W-:Y:S02]  /*ee10*/  FSEL R57, R57, -INF , !P0 ;  /* 0xff80000039397808 */ /* 0x000fe40004000000 */
[----:B------:R-:W-:Y:S02]  /*ee20*/  FSEL R215, R18, -INF , !P1 ;  /* 0xff80000012d77808 */ /* 0x000fe40004800000 */
[----:B------:R-:W-:Y:S02]  /*ee30*/  FSEL R31, R31, -INF , !P6 ;  /* 0xff8000001f1f7808 */ /* 0x000fe40007000000 */
[-C--:B------:R-:W-:Y:S02]  /*ee40*/  ISETP.GE.AND P0, PT, R12, R178.reuse, PT ;  /* 0x000000b20c00720c */ /* 0x080fe40003f06270 */
[----:B------:R-:W-:Y:S02]  /*ee50*/  ISETP.NE.AND P6, PT, R33, RZ, PT ;  /* 0x000000ff2100720c */ /* 0x000fe40003fc5270 */
[----:B------:R-:W-:Y:S02]  /*ee60*/  P2R R42, PR, RZ, 0x8 ;  /* 0x00000008ff2a7803 */ /* 0x000fe40000000000 */
[----:B------:R-:W-:Y:S02]  /*ee70*/  ISETP.NE.AND P1, PT, R45, RZ, PT ;  /* 0x000000ff2d00720c */ /* 0x000fe40003f25270 */
[----:B------:R-:W-:Y:S02]  /*ee80*/  FSEL R205, R26, -INF , !P4 ;  /* 0xff8000001acd7808 */ /* 0x000fe40006000000 */
[----:B------:R-:W-:Y:S02]  /*ee90*/  P2R R26, PR, RZ, 0x20 ;  /* 0x00000020ff1a7803 */ /* 0x000fe40000000000 */
        /* <DEDUP_REMOVED lines=8> */
[----:B------:R-:W-:Y:S02]  /*ef20*/  ISETP.NE.AND P6, PT, R32, RZ, PT ;  /* 0x000000ff2000720c */ /* 0x000fe40003fc5270 */
[----:B------:R-:W-:Y:S02]  /*ef30*/  P2R R32, PR, RZ, 0x20 ;  /* 0x00000020ff207803 */ /* 0x000fe40000000000 */
[C---:B------:R-:W-:Y:S02]  /*ef40*/  LOP3.LUT P3, RZ, R190.reuse, 0x80000000, RZ, 0xc0, !PT ;  /* 0x80000000beff7812 */ /* 0x040fe4000786c0ff */
[----:B------:R-:W-:Y:S02]  /*ef50*/  LOP3.LUT P5, RZ, R190, 0x2000000, RZ, 0xc0, !PT ;  /* 0x02000000beff7812 */ /* 0x000fe400078ac0ff */
[----:B------:R-:W-:Y:S02]  /*ef60*/  FSEL R155, R155, -INF , !P0 ;  /* 0xff8000009b9b7808 */ /* 0x000fe40004000000 */
[----:B------:R-:W-:Y:S02]  /*ef70*/  FSEL R239, R239, -INF , !P1 ;  /* 0xff800000efef7808 */ /* 0x000fe40004800000 */
[-C--:B------:R-:W-:Y:S02]  /*ef80*/  ISETP.GE.AND P0, PT, R10, R178.reuse, PT ;  /* 0x000000b20a00720c */ /* 0x080fe40003f06270 */
[----:B------:R-:W-:Y:S02]  /*ef90*/  FSEL R213, R17, -INF , !P3 ;  /* 0xff80000011d57808 */ /* 0x000fe40005800000 */
[C---:B------:R-:W-:Y:S02]  /*efa0*/  LOP3.LUT P1, RZ, R190.reuse, 0x8, RZ, 0xc0, !PT ;  /* 0x00000008beff7812 */ /* 0x040fe4000782c0ff */
[----:B------:R-:W-:Y:S02]  /*efb0*/  P2R R33, PR, RZ, 0x20 ;  /* 0x00000020ff217803 */ /* 0x000fe40000000000 */
[----:B------:R-:W-:Y:S02]  /*efc0*/  ISETP.NE.AND P3, PT, R43, RZ, PT ;  /* 0x000000ff2b00720c */ /* 0x000fe40003f65270 */
[----:B------:R-:W-:Y:S02]  /*efd0*/  LOP3.LUT P5, RZ, R190, 0x4000000, RZ, 0xc0, !PT ;  /* 0x04000000beff7812 */ /* 0x000fe400078ac0ff */
[----:B------:R-:W-:Y:S02]  /*efe0*/  FSEL R131, R131, -INF , !P0 ;  /* 0xff80000083837808 */ /* 0x000fe40004000000 */
[----:B------:R-:W-:Y:S02]  /*eff0*/  FSEL R151, R151, -INF , !P1 ;  /* 0xff80000097977808 */ /* 0x000fe40004800000 */
[----:B------:R-:W-:Y:S02]  /*f000*/  ISETP.GE.AND P0, PT, R9, R178, PT ;  /* 0x000000b20900720c */ /* 0x000fe40003f06270 */
[----:B------:R-:W-:Y:S02]  /*f010*/  FSEL R211, R16, -INF , !P3 ;  /* 0xff80000010d37808 */ /* 0x000fe40005800000 */
[----:B------:R-:W-:Y:S02]  /*f020*/  ISETP.GE.AND P1, PT, R10, R177, PT ;  /* 0x000000b10a00720c */ /* 0x000fe40003f26270 */
[----:B------:R-:W-:Y:S02]  /*f030*/  FMNMX3.FTZ R10, R117, R8, R35, !PT ;  /* 0x00000008750a7276 */ /* 0x000fe40007810023 */
[----:B------:R-:W-:Y:S02]  /*f040*/  P2R R34, PR, RZ, 0x20 ;  /* 0x00000020ff227803 */ /* 0x000fe40000000000 */
[----:B------:R-:W-:Y:S02]  /*f050*/  ISETP.NE.AND P3, PT, R42, RZ, PT ;  /* 0x000000ff2a00720c */ /* 0x000fe40003f65270 */
[----:B------:R-:W-:Y:S02]  /*f060*/  LOP3.LUT P5, RZ, R190, 0x400, RZ, 0xc0, !PT ;  /* 0x00000400beff7812 */ /* 0x000fe400078ac0ff */
[----:B------:R-:W-:Y:S02]  /*f070*/  FSEL R130, R130, -INF , !P0 ;  /* 0xff80000082827808 */ /* 0x000fe40004000000 */
[----:B------:R-:W-:Y:S02]  /*f080*/  LOP3.LUT P4, RZ, R191, 0x40, RZ, 0xc0, !PT ;  /* 0x00000040bfff7812 */ /* 0x000fe4000788c0ff */
[----:B------:R-:W-:Y:S02]  /*f090*/  LOP3.LUT P0, RZ, R190, 0x10, RZ, 0xc0, !PT ;  /* 0x00000010beff7812 */ /* 0x000fe4000780c0ff */
[----:B------:R-:W-:Y:S02]  /*f0a0*/  FMNMX3.FTZ R10, R10, R31, R27, !PT ;  /* 0x0000001f0a0a7276 */ /* 0x000fe4000781001b */
[----:B------:R-:W-:Y:S02]  /*f0b0*/  FSEL R237, R237, -INF , !P3 ;  /* 0xff800000eded7808 */ /* 0x000fe40005800000 */
[----:B------:R-:W-:Y:S02]  /*f0c0*/  P2R R36, PR, RZ, 0x20 ;  /* 0x00000020ff247803 */ /* 0x000fe40000000000 */
[----:B------:R-:W-:Y:S02]  /*f0d0*/  ISETP.NE.AND P3, PT, R41, RZ, PT ;  /* 0x000000ff2900720c */ /* 0x000fe40003f65270 */
[C---:B------:R-:W-:Y:S02]  /*f0e0*/  LOP3.LUT P5, RZ, R190.reuse, 0x800, RZ, 0xc0, !PT ;  /* 0x00000800beff7812 */ /* 0x040fe400078ac0ff */
[----:B------:R-:W-:Y:S02]  /*f0f0*/  P2R R29, PR, RZ, 0x4 ;  /* 0x00000004ff1d7803 */ /* 0x000fe40000000000 */
[----:B------:R-:W-:Y:S02]  /*f100*/  FSEL R243, R243, -INF , !P4 ;  /* 0xff800000f3f37808 */ /* 0x000fe40006000000 */
[----:B------:R-:W-:Y:S02]  /*f110*/  FSEL R153, R153, -INF , !P0 ;  /* 0xff80000099997808 */ /* 0x000fe40004000000 */
[-C--:B------:R-:W-:Y:S02]  /*f120*/  ISETP.GE.AND P0, PT, R7, R178.reuse, PT ;  /* 0x000000b20700720c */ /* 0x080fe40003f06270 */
[----:B------:R-:W-:Y:S02]  /*f130*/  LOP3.LUT P4, RZ, R190, 0x8000000, RZ, 0xc0, !PT ;  /* 0x08000000beff7812 */ /* 0x000fe4000788c0ff */
[----:B------:R-:W-:Y:S02]  /*f140*/  LOP3.LUT P2, RZ, R191, 0x10, RZ, 0xc0, !PT ;  /* 0x00000010bfff7812 */ /* 0x000fe4000784c0ff */
[----:B------:R-:W-:Y:S02]  /*f150*/  FMNMX3.FTZ R10, R10, R249, R247, !PT ;  /* 0x000000f90a0a7276 */ /* 0x000fe400078100f7 */
[----:B------:R-:W-:Y:S02]  /*f160*/  FSEL R235, R210, -INF , !P3 ;  /* 0xff800000d2eb7808 */ /* 0x000fe40005800000 */
[----:B------:R-:W-:Y:S02]  /*f170*/  ISETP.NE.AND P3, PT, R40, RZ, PT ;  /* 0x000000ff2800720c */ /* 0x000fe40003f65270 */
[----:B------:R-:W-:Y:S02]  /*f180*/  FSEL R221, R221, -INF , !P5 ;  /* 0xff800000dddd7808 */ /* 0x000fe40006800000 */
[----:B------:R-:W-:Y:S02]  /*f190*/  ISETP.NE.AND P5, PT, R36, RZ, PT ;  /* 0x000000ff2400720c */ /* 0x000fe40003fa5270 */
[----:B------:R-:W-:Y:S02]  /*f1a0*/  P2R R37, PR, RZ, 0x10 ;  /* 0x00000010ff257803 */ /* 0x000fe40000000000 */
[----:B------:R-:W-:Y:S02]  /*f1b0*/  FSEL R128, R128, -INF , !P0 ;  /* 0xff80000080807808 */ /* 0x000fe40004000000 */
[----:B------:R-:W-:Y:S02]  /*f1c0*/  FSEL R231, R231, -INF , !P2 ;  /* 0xff800000e7e77808 */ /* 0x000fe40005000000 */
[----:B------:R-:W-:Y:S02]  /*f1d0*/  FMNMX3.FTZ R10, R10, R245, R243, !PT ;  /* 0x000000f50a0a7276 */ /* 0x000fe400078100f3 */
[----:B------:R-:W-:Y:S02]  /*f1e0*/  LOP3.LUT P4, RZ, R190, 0x10000000, RZ, 0xc0, !PT ;  /* 0x10000000beff7812 */ /* 0x000fe4000788c0ff */
[-C--:B------:R-:W-:Y:S02]  /*f1f0*/  ISETP.GE.AND P0, PT, R6, R178.reuse, PT ;  /* 0x000000b20600720c */ /* 0x080fe40003f06270 */
[----:B------:R-:W-:Y:S02]  /*f200*/  FSEL R203, R203, -INF , !P3 ;  /* 0xff800000cbcb7808 */ /* 0x000fe40005800000 */
[----:B------:R-:W-:Y:S02]  /*f210*/  FSEL R23, R23, -INF , !P6 ;  /* 0xff80000017177808 */ /* 0x000fe40007000000 */
[----:B------:R-:W-:Y:S02]  /*f220*/  ISETP.NE.AND P3, PT, R39, RZ, PT ;  /* 0x000000ff2700720c */ /* 0x000fe40003f65270 */
[----:B------:R-:W-:Y:S02]  /*f230*/  FSEL R219, R13, -INF , !P5 ;  /* 0xff8000000ddb7808 */ /* 0x000fe40006800000 */
[----:B------:R-:W-:Y:S02]  /*f240*/  ISETP.NE.AND P5, PT, R34, RZ, PT ;  /* 0x000000ff2200720c */ /* 0x000fe40003fa5270 */
[----:B------:R-:W-:Y:S02]  /*f250*/  FMNMX3.FTZ R10, R10, R233, R231, !PT ;  /* 0x000000e90a0a7276 */ /* 0x000fe400078100e7 */
[----:B------:R-:W-:Y:S02]  /*f260*/  P2R R38, PR, RZ, 0x10 ;  /* 0x00000010ff267803 */ /* 0x000fe40000000000 */
[----:B------:R-:W-:Y:S02]  /*f270*/  FSEL R126, R126, -INF , !P0 ;  /* 0xff8000007e7e7808 */ /* 0x000fe40004000000 */
[----:B------:R-:W-:Y:S02]  /*f280*/  ISETP.GE.AND P0, PT, R12, R177, PT ;  /* 0x000000b10c00720c */ /* 0x000fe40003f06270 */
[----:B------:R-:W-:Y:S02]  /*f290*/  LOP3.LUT P4, RZ, R190, 0x1000, RZ, 0xc0, !PT ;  /* 0x00001000beff7812 */ /* 0x000fe4000788c0ff */
[----:B------:R-:W-:Y:S02]  /*f2a0*/  FMNMX3.FTZ R12, R116, R23, R19, !PT ;  /* 0x00000017740c7276 */ /* 0x000fe40007810013 */
[----:B------:R-:W-:Y:S02]  /*f2b0*/  FSEL R225, R14, -INF , !P3 ;  /* 0xff8000000ee17808 */ /* 0x000fe40005800000 */
[----:B------:R-:W-:Y:S02]  /*f2c0*/  FMNMX3.FTZ R14, R10, R229, R227, !PT ;  /* 0x000000e50a0e7276 */ /* 0x000fe400078100e3 */
[----:B------:R-:W-:Y:S02]  /*f2d0*/  FSEL R149, R149, -INF , !P5 ;  /* 0xff80000095957808 */ /* 0x000fe40006800000 */
[----:B------:R-:W-:Y:S02]  /*f2e0*/  ISETP.NE.AND P5, PT, R33, RZ, PT ;  /* 0x000000ff2100720c */ /* 0x000fe40003fa5270 */
[----:B------:R-:W-:Y:S02]  /*f2f0*/  FSEL R223, R212, -INF , !P4 ;  /* 0xff800000d4df7808 */ /* 0x000fe40006000000 */
[----:B------:R-:W-:Y:S02]  /*f300*/  FMNMX3.FTZ R10, R12, R15, R11, !PT ;  /* 0x0000000f0c0a7276 */ /* 0x000fe4000781000b */
[----:B------:R-:W-:Y:S02]  /*f310*/  ISETP.NE.AND P4, PT, R38, RZ, PT ;  /* 0x000000ff2600720c */ /* 0x000fe40003f85270 */
[----:B------:R-:W-:Y:S02]  /*f320*/  FMNMX3.FTZ R12, R14, R217, R215, !PT ;  /* 0x000000d90e0c7276 */ /* 0x000fe400078100d7 */
[----:B------:R-:W-:Y:S02]  /*f330*/  FSEL R147, R147, -INF , !P5 ;  /* 0xff80000093937808 */ /* 0x000fe40006800000 */
[----:B------:R-:W-:Y:S02]  /*f340*/  ISETP.NE.AND P5, PT, R32, RZ, PT ;  /* 0x000000ff2000720c */ /* 0x000fe40003fa5270 */
[----:B------:R-:W-:Y:S02]  /*f350*/  FSEL R201, R201, -INF , !P4 ;  /* 0xff800000c9c97808 */ /* 0x000fe40006000000 */
[----:B------:R-:W-:Y:S02]  /*f360*/  LOP3.LUT P3, RZ, R190, 0x4, RZ, 0xc0, !PT ;  /* 0x00000004beff7812 */ /* 0x000fe4000786c0ff */
[----:B------:R-:W-:Y:S02]  /*f370*/  ISETP.NE.AND P4, PT, R37, RZ, PT ;  /* 0x000000ff2500720c */ /* 0x000fe40003f85270 */
[----:B------:R-:W-:Y:S02]  /*f380*/  FMNMX3.FTZ R12, R12, R213, R211, !PT ;  /* 0x000000d50c0c7276 */ /* 0x000fe400078100d3 */
[----:B------:R-:W-:Y:S02]  /*f390*/  FSEL R209, R209, -INF , !P5 ;  /* 0xff800000d1d17808 */ /* 0x000fe40006800000 */
[----:B------:R-:W-:Y:S02]  /*f3a0*/  ISETP.NE.AND P5, PT, R26, RZ, PT ;  /* 0x000000ff1a00720c */ /* 0x000fe40003fa5270 */
[----:B------:R-:W-:Y:S02]  /*f3b0*/  FSEL R141, R141, -INF , !P3 ;  /* 0xff8000008d8d7808 */ /* 0x000fe40005800000 */
[----:B------:R-:W-:Y:S02]  /*f3c0*/  FSEL R199, R199, -INF , !P4 ;  /* 0xff800000c7c77808 */ /* 0x000fe40006000000 */
[----:B------:R-:W-:Y:S02]  /*f3d0*/  FMNMX3.FTZ R12, R12, R205, R203, !PT ;  /* 0x000000cd0c0c7276 */ /* 0x000fe400078100cb */
[-C--:B------:R-:W-:Y:S02]  /*f3e0*/  ISETP.GE.AND P3, PT, R5, R178.reuse, PT ;  /* 0x000000b20500720c */ /* 0x080fe40003f66270 */
[----:B------:R-:W-:Y:S02]  /*f3f0*/  FSEL R207, R207, -INF , !P5 ;  /* 0xff800000cfcf7808 */ /* 0x000fe40006800000 */
[----:B------:R-:W-:Y:S02]  /*f400*/  LOP3.LUT P2, RZ, R190, 0x800000, RZ, 0xc0, !PT ;  /* 0x00800000beff7812 */ /* 0x000fe4000784c0ff */
[----:B------:R-:W-:Y:S02]  /*f410*/  ISETP.NE.AND P5, PT, R25, RZ, PT ;  /* 0x000000ff1900720c */ /* 0x000fe40003fa5270 */
[----:B------:R-:W-:Y:S02]  /*f420*/  FMNMX3.FTZ R12, R12, R201, R199, !PT ;  /* 0x000000c90c0c7276 */ /* 0x000fe400078100c7 */
[----:B------:R-:W-:Y:S02]  /*f430*/  FMNMX3.FTZ R10, R10, R241, R239, !PT ;  /* 0x000000f10a0a7276 */ /* 0x000fe400078100ef */
[----:B------:R-:W-:Y:S02]  /*f440*/  FSEL R122, R122, -INF , !P3 ;  /* 0xff8000007a7a7808 */ /* 0x000fe40005800000 */
[----:B------:R-:W-:Y:S02]  /*f450*/  ISETP.GE.AND P3, PT, R4, R178, PT ;  /* 0x000000b20400720c */ /* 0x000fe40003f66270 */
[----:B------:R-:W-:Y:S02]  /*f460*/  FSEL R143, R143, -INF , !P2 ;  /* 0xff8000008f8f7808 */ /* 0x000fe40005000000 */
[----:B------:R-:W-:Y:S02]  /*f470*/  ISETP.NE.AND P2, PT, R29, RZ, PT ;  /* 0x000000ff1d00720c */ /* 0x000fe40003f45270 */
[----:B------:R-:W-:Y:S02]  /*f480*/  FMNMX3.FTZ R12, R12, R149, R147, !PT ;  /* 0x000000950c0c7276 */ /* 0x000fe40007810093 */
[----:B------:R-:W-:Y:S02]  /*f490*/  FSEL R145, R145, -INF , !P5 ;  /* 0xff80000091917808 */ /* 0x000fe40006800000 */
[----:B------:R-:W-:Y:S02]  /*f4a0*/  FMNMX3.FTZ R10, R10, R237, R235, !PT ;  /* 0x000000ed0a0a7276 */ /* 0x000fe400078100eb */
[----:B------:R-:W-:Y:S02]  /*f4b0*/  FSEL R124, R124, -INF , !P3 ;  /* 0xff8000007c7c7808 */ /* 0x000fe40005800000 */
[----:B------:R-:W-:Y:S02]  /*f4c0*/  ISETP.GE.AND P3, PT, R9, R177, PT ;  /* 0x000000b10900720c */ /* 0x000fe40003f66270 */
[----:B------:R-:W-:Y:S02]  /*f4d0*/  FMNMX3.FTZ R9, R12, R145, R143, !PT ;  /* 0x000000910c097276 */ /* 0x000fe4000781008f */
[----:B------:R-:W-:Y:S02]  /*f4e0*/  FSEL R133, R133, -INF , !P2 ;  /* 0xff80000085857808 */ /* 0x000fe40005000000 */
[----:B------:R-:W-:Y:S02]  /*f4f0*/  FMNMX3.FTZ R10, R10, R225, R223, !PT ;  /* 0x000000e10a0a7276 */ /* 0x000fe400078100df */
[----:B------:R-:W-:Y:S02]  /*f500*/  LOP3.LUT P6, RZ, R190, 0x80, RZ, 0xc0, !PT ;  /* 0x00000080beff7812 */ /* 0x000fe400078cc0ff */
[----:B------:R-:W-:Y:S02]  /*f510*/  FMNMX3.FTZ R9, R9, R133, R132, !PT ;  /* 0x0000008509097276 */ /* 0x000fe40007810084 */
[----:B------:R-:W-:Y:S02]  /*f520*/  FMNMX3.FTZ R10, R10, R221, R219, !PT ;  /* 0x000000dd0a0a7276 */ /* 0x000fe400078100db */
[----:B------:R-:W-:Y:S02]  /*f530*/  FSEL R59, R59, -INF , !P6 ;  /* 0xff8000003b3b7808 */ /* 0x000fe40007000000 */
[----:B------:R-:W-:Y:S02]  /*f540*/  FMNMX3.FTZ R10, R10, R209, R207, !PT ;  /* 0x000000d10a0a7276 */ /* 0x000fe400078100cf */
[----:B------:R-:W-:Y:S02]  /*f550*/  FMNMX3.FTZ R9, R9, R131, R130, !PT ;  /* 0x0000008309097276 */ /* 0x000fe40007810082 */
[----:B------:R-:W-:Y:S02]  /*f560*/  ISETP.NE.AND P5, PT, R30, RZ, PT ;  /* 0x000000ff1e00720c */ /* 0x000fe40003fa5270 */
[----:B------:R-:W-:Y:S02]  /*f570*/  FMNMX3.FTZ R10, R10, R59, R57, !PT ;  /* 0x0000003b0a0a7276 */ /* 0x000fe40007810039 */
[----:B------:R-:W-:Y:S02]  /*f580*/  FMNMX3.FTZ R9, R9, R128, R126, !PT ;  /* 0x0000008009097276 */ /* 0x000fe4000781007e */
[----:B------:R-:W-:Y:S02]  /*f590*/  FSEL R129, R129, -INF , !P5 ;  /* 0xff80000081817808 */ /* 0x000fe40006800000 */
[----:B------:R-:W-:Y:S02]  /*f5a0*/  ISETP.GE.AND P5, PT, R5, R177, PT ;  /* 0x000000b10500720c */ /* 0x000fe40003fa6270 */
[----:B------:R-:W-:Y:S02]  /*f5b0*/  FMNMX3.FTZ R5, R9, R124, R122, !PT ;  /* 0x0000007c09057276 */ /* 0x000fe4000781007a */
[----:B------:R-:W-:Y:S02]  /*f5c0*/  LOP3.LUT P4, RZ, R190, 0x2, RZ, 0xc0, !PT ;  /* 0x00000002beff7812 */ /* 0x000fe4000788c0ff */
[----:B------:R-:W-:Y:S02]  /*f5d0*/  FMNMX3.FTZ R10, R10, R167, R155, !PT ;  /* 0x000000a70a0a7276 */ /* 0x000fe4000781009b */
[----:B------:R-:W-:Y:S02]  /*f5e0*/  ISETP.NE.AND P2, PT, R24, RZ, PT ;  /* 0x000000ff1800720c */ /* 0x000fe40003f45270 */
[----:B------:R-:W-:Y:S02]  /*f5f0*/  FSEL R127, R127, -INF , !P0 ;  /* 0xff8000007f7f7808 */ /* 0x000fe40004000000 */
[----:B------:R-:W-:Y:S02]  /*f600*/  FSEL R125, R125, -INF , !P1 ;  /* 0xff8000007d7d7808 */ /* 0x000fe40004800000 */
[C---:B------:R-:W-:Y:S02]  /*f610*/  ISETP.GE.AND P0, PT, R4.reuse, R185, PT ;  /* 0x000000b90400720c */ /* 0x040fe40003f06270 */
[----:B------:R-:W-:Y:S02]  /*f620*/  ISETP.GE.AND P1, PT, R4, R177, PT ;  /* 0x000000b10400720c */ /* 0x000fe40003f26270 */
[----:B------:R-:W-:Y:S01]  /*f630*/  FSEL R139, R139, -INF , !P4 ;  /* 0xff8000008b8b7808 */ /* 0x000fe20006000000 */
[----:B------:R-:W1:Y:S01]  /*f640*/  SHFL.BFLY PT, R4, R5, 0x2, 0x1f ;  /* 0x0c401f0005047f89 */ /* 0x000e6200000e0000 */
[----:B------:R-:W-:Y:S02]  /*f650*/  ISETP.NE.AND P6, PT, R28, RZ, PT ;  /* 0x000000ff1c00720c */ /* 0x000fe40003fc5270 */
[----:B------:R-:W-:Y:S02]  /*f660*/  FMNMX3.FTZ R10, R10, R153, R151, !PT ;  /* 0x000000990a0a7276 */ /* 0x000fe40007810097 */
[----:B------:R-:W-:Y:S02]  /*f670*/  FSEL R137, R137, -INF , !P2 ;  /* 0xff80000089897808 */ /* 0x000fe40005000000 */
[----:B------:R-:W-:Y:S02]  /*f680*/  ISETP.NE.AND P2, PT, R0, RZ, PT ;  /* 0x000000ff0000720c */ /* 0x000fe40003f45270 */
[----:B------:R-:W-:Y:S02]  /*f690*/  FMNMX3.FTZ R0, R10, R141, R139, !PT ;  /* 0x0000008d0a007276 */ /* 0x000fe4000781008b */
[----:B------:R-:W-:Y:S02]  /*f6a0*/  FSEL R135, R135, -INF , !P6 ;  /* 0xff80000087877808 */ /* 0x000fe40007000000 */
[----:B------:R-:W-:Y:S02]  /*f6b0*/  ISETP.GE.AND P4, PT, R7, R177, PT ;  /* 0x000000b10700720c */ /* 0x000fe40003f86270 */
[----:B------:R-:W-:Y:S02]  /*f6c0*/  FMNMX3.FTZ R0, R0, R137, R135, !PT ;  /* 0x0000008900007276 */ /* 0x000fe40007810087 */
[----:B------:R-:W-:Y:S02]  /*f6d0*/  FSEL R123, R123, -INF , !P3 ;  /* 0xff8000007b7b7808 */ /* 0x000fe40005800000 */
[----:B------:R-:W-:Y:S02]  /*f6e0*/  FMNMX3.FTZ R0, R0, R129, R127, !PT ;  /* 0x0000008100007276 */ /* 0x000fe4000781007f */
[----:B------:R-:W-:Y:S02]  /*f6f0*/  ISETP.GE.AND P6, PT, R6, R177, PT ;  /* 0x000000b10600720c */ /* 0x000fe40003fc6270 */
[----:B------:R-:W-:Y:S02]  /*f700*/  FSEL R121, R121, -INF , !P4 ;  /* 0xff80000079797808 */ /* 0x000fe40006000000 */
[----:B------:R-:W-:Y:S02]  /*f710*/  FSEL R120, R120, -INF , !P6 ;  /* 0xff80000078787808 */ /* 0x000fe40007000000 */
[----:B------:R-:W-:Y:S02]  /*f720*/  FMNMX3.FTZ R0, R0, R125, R123, !PT ;  /* 0x0000007d00007276 */ /* 0x000fe4000781007b */
[----:B------:R-:W-:Y:S02]  /*f730*/  FSEL R55, R208, -INF , P0 ;  /* 0xff800000d0377808 */ /* 0x000fe40000000000 */
[----:B------:R-:W-:Y:S02]  /*f740*/  FSEL R54, R54, -INF , !P5 ;  /* 0xff80000036367808 */ /* 0x000fe40006800000 */
[----:B------:R-:W-:Y:S02]  /*f750*/  FSEL R55, R55, -INF , !P1 ;  /* 0xff80000037377808 */ /* 0x000fe40004800000 */
[----:B------:R-:W-:Y:S02]  /*f760*/  FMNMX3.FTZ R0, R0, R121, R120, !PT ;  /* 0x0000007900007276 */ /* 0x000fe40007810078 */
[----:B-1----:R-:W-:Y:S02]  /*f770*/  FMNMX.FTZ R9, R5, R4, !PT ;  /* 0x0000000405097209 */ /* 0x002fe40007810000 */
[----:B------:R-:W-:Y:S03]  /*f780*/  FMNMX3.FTZ R7, R0, R55, R54, !PT ;  /* 0x0000003700077276 */ /* 0x000fe60007810036 */
        /* <DEDUP_REMOVED lines=23> */
[----:B------:R-:W-:Y:S07]  /*f900*/  FFMA.FTZ R130, R130, R53, -R134 ;  /* 0x0000003582827223 */ /* 0x000fee0000010886 */
[----:B------:R-:W3:Y:S01]  /*f910*/  MUFU.EX2 R58, R58 ;  /* 0x0000003a003a7308 */ /* 0x000ee20000000800 */
[----:B-1----:R-:W-:Y:S09]  /*f920*/  FMNMX.FTZ R0, R5, R0, !PT ;  /* 0x0000000005007209 */ /* 0x002ff20007810000 */
[----:B------:R-:W-:Y:S01]  /*f930*/  MUFU.EX2 R138, R138 ;  /* 0x0000008a008a7308 */ /* 0x000fe20000000800 */
[C---:B------:R-:W-:Y:S01]  /*f940*/  FSETP.NEU.FTZ.AND P0, PT, R0.reuse, -INF , PT ;  /* 0xff8000000000780b */ /* 0x040fe20003f1d000 */
[----:B------:R-:W-:Y:S08]  /*f950*/  FMUL.FTZ R14, R53, R0 ;  /* 0x00000000350e7220 */ /* 0x000ff00000410000 */
[----:B------:R-:W-:Y:S01]  /*f960*/  MUFU.EX2 R117, R117 ;  /* 0x0000007500757308 */ /* 0x000fe20000000800 */
[----:B------:R-:W-:Y:S01]  /*f970*/  FSEL R5, R0, RZ, P0 ;  /* 0x000000ff00057208 */ /* 0x000fe20000000000 */
[----:B--2---:R-:W-:Y:S01]  /*f980*/  FMUL.FTZ R32, R6, R84 ;  /* 0x0000005406207220 */ /* 0x004fe20000410000 */
[----:B------:R-:W-:Y:S01]  /*f990*/  FSEL R84, R14, RZ, P0 ;  /* 0x000000ff0e547208 */ /* 0x000fe20000000000 */
[C---:B------:R-:W-:Y:S01]  /*f9a0*/  FMUL.FTZ R17, R6.reuse, R101 ;  /* 0x0000006506117220 */ /* 0x040fe20000410000 */
[C---:B------:R-:W-:Y:S01]  /*f9b0*/  FMUL.FTZ R25, R6.reuse, R93 ;  /* 0x0000005d06197220 */ /* 0x040fe20000410000 */
[----:B------:R-:W-:Y:S01]  /*f9c0*/  FADD.FTZ R10, -R5, R116 ;  /* 0x00000074050a7221 */ /* 0x000fe20000010100 */
        /* <DEDUP_REMOVED lines=9> */
[--C-:B------:R-:W-:Y:S01]  /*fa60*/  FFMA.FTZ R101, R31, R53, -R134.reuse ;  /* 0x000000351f657223 */ /* 0x100fe20000010886 */
[----:B------:R-:W-:Y:S01]  /*fa70*/  FMUL.FTZ R14, R53, R10 ;  /* 0x0000000a350e7220 */ /* 0x000fe20000410000 */
        /* <DEDUP_REMOVED lines=23> */
[----:B---3--:R-:W-:Y:S07]  /*fbf0*/  F2FP.BF16.F32.PACK_AB R60, R58, R7 ;  /* 0x000000073a3c723e */ /* 0x008fee00000010ff */
[----:B------:R-:W3:Y:S01]  /*fc00*/  MUFU.EX2 R76, R76 ;  /* 0x0000004c004c7308 */ /* 0x000ee20000000800 */
[----:B------:R-:W-:Y:S01]  /*fc10*/  FFMA.FTZ R197, R6, R197, R7 ;  /* 0x000000c506c57223 */ /* 0x000fe20000010007 */
[----:B-1----:R-:W-:Y:S01]  /*fc20*/  F2FP.BF16.F32.PACK_AB R62, R68, R101 ;  /* 0x00000065443e723e */ /* 0x002fe200000010ff */
[C---:B--2---:R-:W-:Y:S01]  /*fc30*/  FMUL.FTZ R6, R56.reuse, R114 ;  /* 0x0000007238067220 */ /* 0x044fe20000410000 */
[C---:B------:R-:W-:Y:S01]  /*fc40*/  FMUL.FTZ R7, R56.reuse, R115 ;  /* 0x0000007338077220 */ /* 0x040fe20000410000 */
[C---:B------:R-:W-:Y:S01]  /*fc50*/  FMUL.FTZ R10, R56.reuse, R110 ;  /* 0x0000006e380a7220 */ /* 0x040fe20000410000 */
[C---:B------:R-:W-:Y:S01]  /*fc60*/  FMUL.FTZ R11, R56.reuse, R111 ;  /* 0x0000006f380b7220 */ /* 0x040fe20000410000 */
[C---:B------:R-:W-:Y:S01]  /*fc70*/  FMUL.FTZ R14, R56.reuse, R106 ;  /* 0x0000006a380e7220 */ /* 0x040fe20000410000 */
[C---:B------:R-:W-:Y:S01]  /*fc80*/  FMUL.FTZ R15, R56.reuse, R107 ;  /* 0x0000006b380f7220 */ /* 0x040fe20000410000 */
[----:B------:R-:W-:Y:S01]  /*fc90*/  FMUL.FTZ R18, R56, R102 ;  /* 0x0000006638127220 */ /* 0x000fe20000410000 */
[----:B----4-:R-:W-:Y:S01]  /*fca0*/  F2FP.BF16.F32.PACK_AB R61, R72, R93 ;  /* 0x0000005d483d723e */ /* 0x010fe200000010ff */
[C---:B------:R-:W-:Y:S01]  /*fcb0*/  FMUL.FTZ R19, R56.reuse, R103 ;  /* 0x0000006738137220 */ /* 0x040fe20000410000 */
[C---:B------:R-:W-:Y:S01]  /*fcc0*/  FMUL.FTZ R22, R56.reuse, R98 ;  /* 0x0000006238167220 */ /* 0x040fe20000410000 */
[C---:B------:R-:W-:Y:S01]  /*fcd0*/  FMUL.FTZ R23, R56.reuse, R99 ;  /* 0x0000006338177220 */ /* 0x040fe20000410000 */
[----:B---3--:R-:W-:Y:S01]  /*fce0*/  F2FP.BF16.F32.PACK_AB R63, R69, R76 ;  /* 0x0000004c453f723e */ /* 0x008fe200000010ff */
[----:B------:R-:W-:Y:S01]  /*fcf0*/  LDSM.16.MT88.4 R108, [R156+0xac00] ;  /* 0x00ac00009c6c783b */ /* 0x000fe20000004200 */
[C---:B------:R-:W-:Y:S01]  /*fd00*/  FMUL.FTZ R27, R56.reuse, R95 ;  /* 0x0000005f381b7220 */ /* 0x040fe20000410000 */
[C---:B------:R-:W-:Y:S01]  /*fd10*/  FMUL.FTZ R51, R56.reuse, R71 ;  /* 0x0000004738337220 */ /* 0x040fe20000410000 */
[C---:B------:R-:W-:Y:S01]  /*fd20*/  FMUL.FTZ R26, R56.reuse, R94 ;  /* 0x0000005e381a7220 */ /* 0x040fe20000410000 */
        /* <DEDUP_REMOVED lines=18> */
[-CC-:B------:R-:W-:Y:S01]  /*fe50*/  FFMA.FTZ R77, R239, R53.reuse, -R84.reuse ;  /* 0x00000035ef4d7223 */ /* 0x180fe20000010854 */
[-CC-:B------:R-:W-:Y:S01]  /*fe60*/  FFMA.FTZ R74, R237, R53.reuse, -R84.reuse ;  /* 0x00000035ed4a7223 */ /* 0x180fe20000010854 */
[-C--:B------:R-:W-:Y:S01]  /*fe70*/  FFMA.FTZ R73, R235, R53.reuse, -R84 ;  /* 0x00000035eb497223 */ /* 0x080fe20000010854 */
[-CC-:B------:R-:W-:Y:S01]  /*fe80*/  FFMA.FTZ R82, R229, R53.reuse, -R134.reuse ;  /* 0x00000035e5527223 */ /* 0x180fe20000010886 */
[----:B------:R-:W-:Y:S01]  /*fe90*/  MUFU.EX2 R75, R75 ;  /* 0x0000004b004b7308 */ /* 0x000fe20000000800 */
[-C--:B------:R-:W-:Y:S01]  /*fea0*/  FFMA.FTZ R87, R227, R53.reuse, -R134 ;  /* 0x00000035e3577223 */ /* 0x080fe20000010886 */
        /* <DEDUP_REMOVED lines=38> */
[-CC-:B------:R-:W-:Y:S01]  /*10110*/  FFMA.FTZ R97, R213, R53.reuse, -R134.reuse ;  /* 0x00000035d5617223 */ /* 0x180fe20000010886 */
[--C-:B------:R-:W-:Y:S01]  /*10120*/  FFMA.FTZ R90, R211, R53, -R134.reuse ;  /* 0x00000035d35a7223 */ /* 0x100fe20000010886 */
[----:B------:R-:W-:Y:S07]  /*10130*/  FADD.FTZ R58, R58, R197 ;  /* 0x000000c53a3a7221 */ /* 0x000fee0000010000 */
[----:B------:R-:W-:Y:S01]  /*10140*/  MUFU.EX2 R78, R78 ;  /* 0x0000004e004e7308 */ /* 0x000fe20000000800 */
[----:B------:R-:W-:Y:S01]  /*10150*/  FFMA.FTZ R93, R56, R195, R93 ;  /* 0x000000c3385d7223 */ /* 0x000fe2000001005d */
[-C--:B------:R-:W-:Y:S01]  /*10160*/  FFMA.FTZ R195, R203, R53.reuse, -R134 ;  /* 0x00000035cbc37223 */ /* 0x080fe20000010886 */
[----:B------:R-:W-:Y:S07]  /*10170*/  FADD.FTZ R101, R101, R58 ;  /* 0x0000003a65657221 */ /* 0x000fee0000010000 */
[----:B------:R-:W-:Y:S01]  /*10180*/  MUFU.EX2 R92, R92 ;  /* 0x0000005c005c7308 */ /* 0x000fe20000000800 */
[----:B------:R-:W-:Y:S01]  /*10190*/  FADD.FTZ R93, R72, R93 ;  /* 0x0000005d485d7221 */ /* 0x000fe20000010000 */
[-CC-:B------:R-:W-:Y:S01]  /*101a0*/  FFMA.FTZ R116, R201, R53.reuse, -R134.reuse ;  /* 0x00000035c9747223 */ /* 0x180fe20000010886 */
[----:B------:R-:W-:Y:S07]  /*101b0*/  FADD.FTZ R101, R68, R101 ;  /* 0x0000006544657221 */ /* 0x000fee0000010000 */
        /* <DEDUP_REMOVED lines=9> */
[----:B--2---:R-:W-:Y:S01]  /*10250*/  FADD.FTZ R72, R70, R69 ;  /* 0x0000004546487221 */ /* 0x004fe20000010000 */
[-C--:B------:R-:W-:Y:S01]  /*10260*/  FFMA.FTZ R126, R129, R53.reuse, -R84 ;  /* 0x00000035817e7223 */ /* 0x080fe20000010854 */
[----:B------:R-:W-:Y:S07]  /*10270*/  FFMA.FTZ R104, R124, R53, -R134 ;  /* 0x000000357c687223 */ /* 0x000fee0000010886 */
[----:B------:R-:W-:Y:S01]  /*10280*/  MUFU.EX2 R90, R90 ;  /* 0x0000005a005a7308 */ /* 0x000fe20000000800 */
[----:B------:R-:W-:Y:S09]  /*10290*/  ISETP.GT.AND P0, PT, R187, R164, PT ;  /* 0x000000a4bb00720c */ /* 0x000ff20003f04270 */
        /* <DEDUP_REMOVED lines=9> */
[----:B------:R-:W3:Y:S10]  /*10330*/  MUFU.EX2 R97, R97 ;  /* 0x0000006100617308 */ /* 0x000ef40000000800 */
[----:B------:R-:W4:Y:S10]  /*10340*/  MUFU.EX2 R91, R91 ;  /* 0x0000005b005b7308 */ /* 0x000f340000000800 */
[----:B------:R-:W5:Y:S01]  /*10350*/  MUFU.EX2 R89, R89 ;  /* 0x0000005900597308 */ /* 0x000f620000000800 */
[----:B--2---:R-:W-:Y:S09]  /*10360*/  F2FP.BF16.F32.PACK_AB R56, R98, R99 ;  /* 0x000000636238723e */ /* 0x004ff200000010ff */
[----:B------:R-:W2:Y:S01]  /*10370*/  MUFU.EX2 R195, R195 ;  /* 0x000000c300c37308 */ /* 0x000ea20000000800 */
[----:B---3--:R-:W-:Y:S09]  /*10380*/  F2FP.BF16.F32.PACK_AB R58, R90, R97 ;  /* 0x000000615a3a723e */ /* 0x008ff200000010ff */
[----:B------:R-:W3:Y:S01]  /*10390*/  MUFU.EX2 R116, R116 ;  /* 0x0000007400747308 */ /* 0x000ee20000000800 */
[----:B----4-:R-:W-:Y:S09]  /*103a0*/  F2FP.BF16.F32.PACK_AB R57, R91, R96 ;  /* 0x000000605b39723e */ /* 0x010ff200000010ff */
[----:B------:R-:W4:Y:S01]  /*103b0*/  MUFU.EX2 R153, R155 ;  /* 0x0000009b00997308 */ /* 0x000f220000000800 */
[----:B-----5:R-:W-:Y:S09]  /*103c0*/  F2FP.BF16.F32.PACK_AB R59, R88, R89 ;  /* 0x00000059583b723e */ /* 0x020ff200000010ff */
[----:B------:R-:W5:Y:S10]  /*103d0*/  MUFU.EX2 R136, R136 ;  /* 0x0000008800887308 */ /* 0x000f740000000800 */
        /* <DEDUP_REMOVED lines=58> */
[----:B------:R-:W-:Y:S04]  /*10780*/  FADD.FTZ R86, R86, R93 ;  /* 0x0000005d56567221 */ /* 0x000fe80000010000 */
[----:B------:R-:W-:Y:S02]  /*10790*/  FADD.FTZ R85, R85, R86 ;  /* 0x0000005655557221 */ /* 0x000fe40000010000 */
        /* <DEDUP_REMOVED lines=36> */
[----:B------:R-:W1:Y:S02]  /*109e0*/  LDSM.16.MT88.4 R64, [R156+0xc000] ;  /* 0x00c000009c40783b */ /* 0x000e640000004200 */
[----:B--2---:R-:W-:Y:S02]  /*109f0*/  F2FP.BF16.F32.PACK_AB R56, R195, R138 ;  /* 0x0000008ac338723e */ /* 0x004fe400000010ff */
[----:B---3--:R-:W-:Y:S02]  /*10a00*/  F2FP.BF16.F32.PACK_AB R58, R117, R116 ;  /* 0x00000074753a723e */ /* 0x008fe400000010ff */
[----:B----4-:R-:W-:Y:S02]  /*10a10*/  F2FP.BF16.F32.PACK_AB R57, R153, R140 ;  /* 0x0000008c9939723e */ /* 0x010fe400000010ff */
[----:B-----5:R-:W-:Y:S07]  /*10a20*/  F2FP.BF16.F32.PACK_AB R59, R136, R151 ;  /* 0x00000097883b723e */ /* 0x020fee00000010ff */
        /* <DEDUP_REMOVED lines=142> */
.L_x_4581:
        /* <DEDUP_REMOVED lines=10> */
.L_x_4599:
        /* <DEDUP_REMOVED lines=166> */
.L_x_4590:
        /* <DEDUP_REMOVED lines=25> */
.L_x_4592:
[----:B------:R-:W-:Y:S05]  /*11fa0*/  BSYNC.RECONVERGENT B0 ;  /* 0x0000000000007941 */ /* 0x000fea0003800200 */
.L_x_4591:
        /* <DEDUP_REMOVED lines=10> */
.L_x_4594:
[----:B------:R-:W-:Y:S05]  /*12050*/  BSYNC.RECONVERGENT B0 ;  /* 0x0000000000007941 */ /* 0x000fea0003800200 */
.L_x_4593:
[----:B------:R-:W-:-:S04]  /*12060*/  MOV R171, 0x0 ;  /* 0x0000000000ab7802 */ /* 0x000fc80000000f00 */
[----:B-1234-:R-:W-:Y:S05]  /*12070*/  @P0 RET.REL.NODEC R170 `(_ZN5flash24flash_fwd_splitkv_kernelI23Flash_fwd_kernel_traitsILi96ELi64ELi128ELi4ELb0ELb0EN7cutlass10bfloat16_tE19Flash_kernel_traitsILi96ELi64ELi128ELi4ES3_EELb0ELb1ELb0ELb0ELb1ELb1ELb0ELb0EEEvNS_16Flash_fwd_paramsE) ;  /* 0xfffffedcaae00950 */ /* 0x01efea0003c3ffff */
        /* <DEDUP_REMOVED lines=14> */
[----:B-1----:R-:W-:Y:S05]  /*12160*/  RET.REL.NODEC R170 `(_ZN5flash24flash_fwd_splitkv_kernelI23Flash_fwd_kernel_traitsILi96ELi64ELi128ELi4ELb0ELb0EN7cutlass10bfloat16_tE19Flash_kernel_traitsILi96ELi64ELi128ELi4ES3_EELb0ELb1ELb0ELb0ELb1ELb1ELb0ELb0EEEvNS_16Flash_fwd_paramsE) ;  /* 0xfffffedcaaa47950 */ /* 0x002fea0003c3ffff */
.L_x_4589:
[----:B------:R-:W-:Y:S01]  /*12170*/  MOV R5, 0x2 ;  /* 0x0000000200057802 */ /* 0x000fe20000000f00 */
[----:B------:R-:W-:Y:S01]  /*12180*/  IMAD.MOV.U32 R4, RZ, RZ, 0x1f ;  /* 0x0000001fff047424 */ /* 0x000fe200078e00ff */
[----:B------:R-:W-:-:S07]  /*12190*/  MOV R6, 0xffffffff ;  /* 0xffffffff00067802 */ /* 0x000fce0000000f00 */
[----:B-1---5:R-:W-:Y:S05]  /*121a0*/  WARPSYNC.COLLECTIVE R6, `(.L_x_4595) ;  /* 0x0000000006087348 */ /* 0x022fea0003c00000 */
[----:B------:R2:W3:Y:S02]  /*121b0*/  SHFL.BFLY P0, R11, R197, R5, R4 ;  /* 0x0c000005c50b7389 */ /* 0x0004e40000000004 */
[----:B-123-5:R-:W-:Y:S05]  /*121c0*/  ENDCOLLECTIVE ;  /* 0x000000000000791b */ /* 0x02efea0003800000 */
.L_x_4595:
[----:B------:R-:W-:Y:S02]  /*121d0*/  IMAD.MOV.U32 R8, RZ, RZ, R11 ;  /* 0x000000ffff087224 */ /* 0x000fe400078e000b */
[----:B------:R-:W-:Y:S02]  /*121e0*/  IMAD.MOV.U32 R5, RZ, RZ, 0x1 ;  /* 0x00000001ff057424 */ /* 0x000fe400078e00ff */
[----:B------:R-:W-:-:S05]  /*121f0*/  FADD.FTZ R9, R8, R197 ;  /* 0x000000c508097221 */ /* 0x000fca0000010000 */
[----:B------:R-:W-:-:S07]  /*12200*/  MOV R197, R9 ;  /* 0x0000000900c57202 */ /* 0x000fce0000000f00 */
[----:B------:R-:W-:Y:S05]  /*12210*/  WARPSYNC.COLLECTIVE R6, `(.L_x_4596) ;  /* 0x0000000006087348 */ /* 0x000fea0003c00000 */
[----:B------:R1:W2:Y:S02]  /*12220*/  SHFL.BFLY P0, R11, R197, R5, R4 ;  /* 0x0c000005c50b7389 */ /* 0x0002a40000000004 */
[----:B-12---:R-:W-:Y:S05]  /*12230*/  ENDCOLLECTIVE ;  /* 0x000000000000791b */ /* 0x006fea0003800000 */
.L_x_4596:
[----:B------:R-:W-:Y:S01]  /*12240*/  MOV R197, R195 ;  /* 0x000000c300c57202 */ /* 0x000fe20000000f00 */
[----:B------:R-:W-:Y:S01]  /*12250*/  IMAD.MOV.U32 R5, RZ, RZ, 0x2 ;  /* 0x00000002ff057424 */ /* 0x000fe200078e00ff */
[----:B------:R-:W-:-:S07]  /*12260*/  MOV R8, R11 ;  /* 0x0000000b00087202 */ /* 0x000fce0000000f00 */
[----:B------:R-:W-:Y:S05]  /*12270*/  WARPSYNC.COLLECTIVE R6, `(.L_x_4597) ;  /* 0x0000000006087348 */ /* 0x000fea0003c00000 */
[----:B------:R1:W2:Y:S02]  /*12280*/  SHFL.BFLY P0, R11, R197, R5, R4 ;  /* 0x0c000005c50b7389 */ /* 0x0002a40000000004 */
[----:B-12---:R-:W-:Y:S05]  /*12290*/  ENDCOLLECTIVE ;  /* 0x000000000000791b */ /* 0x006fea0003800000 */
.L_x_4597:
[----:B------:R-:W-:Y:S01]  /*122a0*/  FADD.FTZ R8, R9, R8 ;  /* 0x0000000809087221 */ /* 0x000fe20000010000 */
[----:B------:R-:W-:Y:S01]  /*122b0*/  FADD.FTZ R10, R11, R195 ;  /* 0x000000c30b0a7221 */ /* 0x000fe20000010000 */
[----:B------:R-:W-:-:S04]  /*122c0*/  MOV R5, 0x1 ;  /* 0x0000000100057802 */ /* 0x000fc80000000f00 */
[----:B------:R-:W-:-:S07]  /*122d0*/  MOV R197, R10 ;  /* 0x0000000a00c57202 */ /* 0x000fce0000000f00 */
[----:B------:R-:W-:Y:S05]  /*122e0*/  WARPSYNC.COLLECTIVE R6, `(.L_x_4598) ;  /* 0x0000000006087348 */ /* 0x000fea0003c00000 */
[----:B------:R1:W2:Y:S02]  /*122f0*/  SHFL.BFLY P0, R11, R197, R5, R4 ;  /* 0x0c000005c50b7389 */ /* 0x0002a40000000004 */
[----:B-12---:R-:W-:Y:S05]  /*12300*/  ENDCOLLECTIVE ;  /* 0x000000000000791b */ /* 0x006fea0003800000 */
.L_x_4598:
[----:B------:R-:W-:Y:S05]  /*12310*/  BRA `(.L_x_4599) ;  /* 0xfffffff000247947 */ /* 0x000fea000383ffff */
.L_x_4600:
        /* <DEDUP_REMOVED lines=14> */
.L_x_11629:


//--------------------- .text._ZN5flash24flash_fwd_splitkv_kernelI23Flash_fwd_kernel_traitsILi96ELi64ELi128ELi4ELb0ELb0EN7cutlass10bfloat16_tE19Flash_kernel_traitsILi96ELi64ELi128ELi4ES3_EELb0ELb1ELb1ELb0ELb0ELb0ELb0ELb0EEEvNS_16Flash_fwd_paramsE --------------------------
	.section	.text._ZN5flash24flash_fwd_splitkv_kernelI23Flash_fwd_kernel_traitsILi96ELi64ELi128ELi4ELb0ELb0EN7cutlass10bfloat16_tE19Flash_kernel_traitsILi96ELi64ELi128ELi4ES3_EELb0ELb1ELb1ELb0ELb0ELb0ELb0ELb0EEEvNS_16Flash_fwd_paramsE,"ax",@progbits
	.align	128
        .global         _ZN5flash24flash_fwd_splitkv_kernelI23Flash_fwd_kernel_traitsILi96ELi64ELi128ELi4ELb0ELb0EN7cutlass10bfloat16_tE19Flash_kernel_traitsILi96ELi64ELi128ELi4ES3_EELb0ELb1ELb1ELb0ELb0ELb0ELb0ELb0EEEvNS_16Flash_fwd_paramsE
        .type           _ZN5flash24flash_fwd_splitkv_kernelI23Flash_fwd_kernel_traitsILi96ELi64ELi128ELi4ELb0ELb0EN7cutlass10bfloat16_tE19Flash_kernel_traitsILi96ELi64ELi128ELi4ES3_EELb0ELb1ELb1ELb0ELb0ELb0ELb0ELb0EEEvNS_16Flash_fwd_paramsE,@function
        .size           _ZN5flash24flash_fwd_splitkv_kernelI23Flash_fwd_kernel_traitsILi96ELi64ELi128ELi4ELb0ELb0EN7cutlass10bfloat16_tE19Flash_kernel_traitsILi96ELi64ELi128ELi4ES3_EELb0ELb1ELb1ELb0ELb0ELb0ELb0ELb0EEEvNS_16Flash_fwd_paramsE,(.L_x_11630 - _ZN5flash24flash_fwd_splitkv_kernelI23Flash_fwd_kernel_traitsILi96ELi64ELi128ELi4ELb0ELb0EN7cutlass10bfloat16_tE19Flash_kernel_traitsILi96ELi64ELi128ELi4ES3_EELb0ELb1ELb1ELb0ELb0ELb0ELb0ELb0EEEvNS_16Flash_fwd_paramsE)
        .other          _ZN5flash24flash_fwd_splitkv_kernelI23Flash_fwd_kernel_traitsILi96ELi64ELi128ELi4ELb0ELb0EN7cutlass10bfloat16_tE19Flash_kernel_traitsILi96ELi64ELi128ELi4ES3_EELb0ELb1ELb1ELb0ELb0ELb0ELb0ELb0EEEvNS_16Flash_fwd_paramsE,@"STO_CUDA_ENTRY STV_DEFAULT"
_ZN5flash24flash_fwd_splitkv_kernelI23Flash_fwd_kernel_traitsILi96ELi64ELi128ELi4ELb0ELb0EN7cutlass10bfloat16_tE19Flash_kernel_traitsILi96ELi64ELi128ELi4ES3_EELb0ELb1ELb1ELb0ELb0ELb0ELb0ELb0EEEvNS_16Flash_fwd_paramsE:
.text._ZN5flash24flash_fwd_splitkv_kernelI23Flash_fwd_kernel_traitsILi96ELi64ELi128ELi4ELb0ELb0EN7cutlass10bfloat16_tE19Flash_kernel_traitsILi96ELi64ELi128ELi4ES3_EELb0ELb1ELb1ELb0ELb0ELb0ELb0ELb0EEEvNS_16Flash_fwd_paramsE:
[----:B------:R-:W-:Y:S01]  /*0000*/  LDC R1, c[0x0][0x37c] ;  /* 0x0000df00ff017b82 */ /* 0x000fe20000000800 */
[----:B------:R-:W1:Y:S07]  /*0010*/  S2R R207, SR_CTAID.X ;  /* 0x0000000000cf7919 */ /* 0x000e6e0000002500 */
[----:B------:R-:W2:Y:S01]  /*0020*/  LDC.64 R2, c[0x0][0x348] ;  /* 0x0000d200ff027b82 */ /* 0x000ea20000000a00 */
[----:B------:R-:W-:Y:S01]  /*0030*/  BSSY.RECONVERGENT B3, `(.L_x_4601) ;  /* 0x0000005000037945 */ /* 0x000fe20003800200 */
[----:B------:R-:W-:Y:S01]  /*0040*/  MOV R204, 0x80 ;  /* 0x0000008000cc7802 */ /* 0x000fe20000000f00 */
[----:B------:R-:W3:Y:S01]  /*0050*/  S2R R205, SR_CTAID.Y ;  /* 0x0000000000cd7919 */ /* 0x000ee20000002600 */
[----:B------:R-:W4:Y:S05]  /*0060*/  S2R R206, SR_CTAID.Z ;  /* 0x0000000000ce7919 */ /* 0x000f2a0000002700 */
[----:B-1234-:R-:W-:Y:S05]  /*0070*/  CALL.REL.NOINC `($_ZN5flash24flash_fwd_splitkv_kernelI23Flash_fwd_kernel_traitsILi96ELi64ELi128ELi4ELb0ELb0EN7cutlass10bfloat16_tE19Flash_kernel_traitsILi96ELi64ELi128ELi4ES3_EELb0ELb1ELb1ELb0ELb0ELb0ELb0ELb0EEEvNS_16Flash_fwd_paramsE$_ZN5flash30compute_attn_1rowblock_splitkvI23Flash_fwd_kernel_traitsILi96ELi64ELi128ELi4ELb0ELb0EN7cutlass10bfloat16_tE19Flash_kernel_traitsILi96ELi64ELi128ELi4ES3_EELb0ELb1ELb1ELb0ELb0ELb0ELb0ELb0ENS_16Flash_fwd_paramsEEEvRKT8_iiiii) ;  /* 0x0000000000087944 */ /* 0x01efea0003c00000 */
[----:B------:R-:W-:Y:S05]  /*0080*/  BSYNC.RECONVERGENT B3 ;  /* 0x0000000000037941 */ /* 0x000fea0003800200 */
.L_x_4601:
[----:B------:R-:W-:Y:S05]  /*0090*/  EXIT ;  /* 0x000000000000794d */ /* 0x000fea0003800000 */
        .type           $_ZN5flash24flash_fwd_splitkv_kernelI23Flash_fwd_kernel_traitsILi96ELi64ELi128ELi4ELb0ELb0EN7cutlass10bfloat16_tE19Flash_kernel_traitsILi96ELi64ELi128ELi4ES3_EELb0ELb1ELb1ELb0ELb0ELb0ELb0ELb0EEEvNS_16Flash_fwd_paramsE$_ZN5flash30compute_attn_1rowblock_splitkvI23Flash_fwd_kernel_traitsILi96ELi64ELi128ELi4ELb0ELb0EN7cutlass10bfloat16_tE19Flash_kernel_traitsILi96ELi64ELi128ELi4ES3_EELb0ELb1ELb1ELb0ELb0ELb0ELb0ELb0ENS_16Flash_fwd_paramsEEEvRKT8_iiiii,@function
        .size           $_ZN5flash24flash_fwd_splitkv_kernelI23Flash_fwd_kernel_traitsILi96ELi64ELi128ELi4ELb0ELb0EN7cutlass10bfloat16_tE19Flash_kernel_traitsILi96ELi64ELi128ELi4ES3_EELb0ELb1ELb1ELb0ELb0ELb0ELb0ELb0EEEvNS_16Flash_fwd_paramsE$_ZN5flash30compute_attn_1rowblock_splitkvI23Flash_fwd_kernel_traitsILi96ELi64ELi128ELi4ELb0ELb0EN7cutlass10bfloat16_tE19Flash_kernel_traitsILi96ELi64ELi128ELi4ES3_EELb0ELb1ELb1ELb0ELb0ELb0ELb0ELb0ENS_16Flash_fwd_paramsEEEvRKT8_iiiii,(.L_x_11630 - $_ZN5flash24flash_fwd_splitkv_kernelI23Flash_fwd_kernel_traitsILi96ELi64ELi128ELi4ELb0ELb0EN7cutlass10bfloat16_tE19Flash_kernel_traitsILi96ELi64ELi128ELi4ES3_EELb0ELb1ELb1ELb0ELb0ELb0ELb0ELb0EEEvNS_16Flash_fwd_paramsE$_ZN5flash30compute_attn_1rowblock_splitkvI23Flash_fwd_kernel_traitsILi96ELi64ELi128ELi4ELb0ELb0EN7cutlass10bfloat16_tE19Flash_kernel_traitsILi96ELi64ELi128ELi4ES3_EELb0ELb1ELb1ELb0ELb0ELb0ELb0ELb0ENS_16Flash_fwd_paramsEEEvRKT8_iiiii)
$_ZN5flash24flash_fwd_splitkv_kernelI23Flash_fwd_kernel_traitsILi96ELi64ELi128ELi4ELb0ELb0EN7cutlass10bfloat16_tE19Flash_kernel_traitsILi96ELi64ELi128ELi4ES3_EELb0ELb1ELb1ELb0ELb0ELb0ELb0ELb0EEEvNS_16Flash_fwd_paramsE$_ZN5flash30compute_attn_1rowblock_splitkvI23Flash_fwd_kernel_traitsILi96ELi64ELi128ELi4ELb0ELb0EN7cutlass10bfloat16_tE19Flash_kernel_traitsILi96ELi64ELi128ELi4ES3_EELb0ELb1ELb1ELb0ELb0ELb0ELb0ELb0ENS_16Flash_fwd_paramsEEEvRKT8_iiiii:
        /* <DEDUP_REMOVED lines=39> */
.L_x_4603:
[----:B------:R-:W-:Y:S05]  /*0310*/  BSYNC.RECONVERGENT B0 ;  /* 0x0000000000007941 */ /* 0x000fea0003800200 */
.L_x_4602:
[----:B------:R-:W-:Y:S04]  /*0320*/  BSSY.RECONVERGENT B0, `(.L_x_4604) ;  /* 0x0000007000007945 */ /* 0x000fe80003800200 */
[----:B------:R-:W-:Y:S05]  /*0330*/  @!P3 BRA `(.L_x_4605) ;  /* 0x000000000014b947 */ /* 0x000fea0003800000 */
[----:B------:R-:W4:Y:S02]  /*0340*/  LD.E.U8 R6, desc[UR4][R2.64+0x1b2] ;  /* 0x0001b20402067980 */ /* 0x000f24000c101100 */
[----:B----4-:R-:W-:-:S13]  /*0350*/  ISETP.NE.AND P1, PT, R6, RZ, PT ;  /* 0x000000ff0600720c */ /* 0x010fda0003f25270 */
[----:B------:R-:W4:Y:S02]  /*0360*/  @P1 LD.E R6, desc[UR4][R10.64+0x4] ;  /* 0x000004040a061980 */ /* 0x000f24000c101900 */
[----:B----45:R-:W-:-:S06]  /*0370*/  @P1 IADD3 R149, PT, PT, R6, -R13, RZ ;  /* 0x8000000d06951210 */ /* 0x030fcc0007ffe0ff */
[----:B------:R4:W5:Y:S02]  /*0380*/  @!P1 LD.E R149, desc[UR4][R10.64] ;  /* 0x000000040a959980 */ /* 0x000964000c101900 */
.L_x_4605:
[----:B------:R-:W-:Y:S05]  /*0390*/  BSYNC.RECONVERGENT B0 ;  /* 0x0000000000007941 */ /* 0x000fea0003800200 */
.L_x_4604:
        /* <DEDUP_REMOVED lines=8> */
.L_x_4607:
[----:B------:R-:W5:Y:S01]  /*0420*/  LD.E.64 R6, desc[UR4][R2.64+0x108] ;  /* 0x0001080402067980 */ /* 0x000f62000c101b00 */
[----:B------:R-:W-:Y:S01]  /*0430*/  BSSY.RECONVERGENT B0, `(.L_x_4609) ;  /* 0x0000006000007945 */ /* 0x000fe20003800200 */
[----:B------:R-:W-:Y:S01]  /*0440*/  IMAD.MOV.U32 R5, RZ, RZ, RZ ;  /* 0x000000ffff057224 */ /* 0x000fe200078e00ff */
[----:B-----5:R-:W-:-:S04]  /*0450*/  ISETP.NE.U32.AND P0, PT, R6, RZ, PT ;  /* 0x000000ff0600720c */ /* 0x020fc80003f05070 */
[----:B------:R-:W-:-:S13]  /*0460*/  ISETP.NE.AND.EX P0, PT, R7, RZ, PT, P0 ;  /* 0x000000ff0700720c */ /* 0x000fda0003f05300 */
[----:B------:R-:W-:Y:S05]  /*0470*/  @!P0 BRA `(.L_x_4610) ;  /* 0x0000000000048947 */ /* 0x000fea0003800000 */
[----:B------:R1:W5:Y:S02]  /*0480*/  LD.E R5, desc[UR4][R2.64+0xbc] ;  /* 0x0000bc0402057980 */ /* 0x000364000c101900 */
.L_x_4610:
[----:B------:R-:W-:Y:S05]  /*0490*/  BSYNC.RECONVERGENT B0 ;  /* 0x0000000000007941 */ /* 0x000fea0003800200 */
.L_x_4609:
[----:B-----5:R-:W-:Y:S02]  /*04a0*/  IADD3 R149, PT, PT, R5, R149, -R12 ;  /* 0x0000009505957210 */ /* 0x020fe40007ffe80c */
.L_x_4608:
[----:B------:R-:W-:Y:S05]  /*04b0*/  BSYNC.RECONVERGENT B1 ;  /* 0x0000000000017941 */ /* 0x000fea0003800200 */
.L_x_4606:
[----:B------:R-:W-:Y:S01]  /*04c0*/  IMAD.SHL.U32 R151, R207, 0x40, RZ ;  /* 0x00000040cf977824 */ /* 0x000fe200078e00ff */
[----:B------:R-:W-:Y:S01]  /*04d0*/  MOV R6, R204 ;  /* 0x000000cc00067202 */ /* 0x000fe20000000f00 */
[----:B------:R-:W-:-:S03]  /*04e0*/  IMAD.MOV.U32 R7, RZ, RZ, 0x0 ;  /* 0x00000000ff077424 */ /* 0x000fc600078e00ff */
[----:B------:R-:W-:-:S13]  /*04f0*/  ISETP.GT.AND P0, PT, R116, R151, PT ;  /* 0x000000977400720c */ /* 0x000fda0003f04270 */
[----:B-1234-:R-:W-:Y:S05]  /*0500*/  @!P0 RET.REL.NODEC R6 `(_ZN5flash24flash_fwd_splitkv_kernelI23Flash_fwd_kernel_traitsILi96ELi64ELi128ELi4ELb0ELb0EN7cutlass10bfloat16_tE19Flash_kernel_traitsILi96ELi64ELi128ELi4ES3_EELb0ELb1ELb1ELb0ELb0ELb0ELb0ELb0EEEvNS_16Flash_fwd_paramsE) ;  /* 0xfffffff806bc8950 */ /* 0x01efea0003c3ffff */
[----:B------:R-:W2:Y:S04]  /*0510*/  LD.E R6, desc[UR4][R2.64+0x188] ;  /* 0x0001880402067980 */ /* 0x000ea8000c101900 */
[----:B------:R-:W3:Y:S04]  /*0520*/  LD.E R14, desc[UR4][R2.64+0xb8] ;  /* 0x0000b804020e7980 */ /* 0x000ee8000c101900 */
[----:B------:R-:W4:Y:S01]  /*0530*/  LD.E R10, desc[UR4][R2.64+0x184] ;  /* 0x00018404020a7980 */ /* 0x000f22000c101900 */
[----:B------:R-:W-:Y:S02]  /*0540*/  VIADD R8, R149, 0x7f ;  /* 0x0000007f95087836 */ /* 0x000fe40000000000 */
[----:B------:R-:W-:-:S02]  /*0550*/  IMAD R5, R207, 0x40, -R116 ;  /* 0x00000040cf057824 */ /* 0x000fc400078e0a74 */
[----:B------:R-:W-:Y:S01]  /*0560*/  IMAD.IADD R55, R151, 0x1, R149 ;  /* 0x0000000197377824 */ /* 0x000fe200078e0295 */
[----:B------:R-:W-:-:S04]  /*0570*/  SHF.R.S32.HI R7, RZ, 0x1f, R8 ;  /* 0x0000001fff077819 */ /* 0x000fc80000011408 */
[----:B------:R-:W-:-:S04]  /*0580*/  LEA.HI R7, R7, R8, RZ, 0x7 ;  /* 0x0000000807077211 */ /* 0x000fc800078f38ff */
[----:B------:R-:W-:Y:S02]  /*0590*/  SHF.R.S32.HI R7, RZ, 0x7, R7 ;  /* 0x00000007ff077819 */ /* 0x000fe40000011407 */
[----:B--2---:R-:W-:Y:S01]  /*05a0*/  IADD3 R6, PT, PT, R6, R5, R8 ;  /* 0x0000000506067210 */ /* 0x004fe20007ffe008 */
[----:B---3--:R-:W-:-:S04]  /*05b0*/  VIADD R14, R14, 0x7f ;  /* 0x0000007f0e0e7836 */ /* 0x008fc80000000000 */
[----:B------:R-:W-:Y:S01]  /*05c0*/  VIADD R6, R6, 0x40 ;  /* 0x0000004006067836 */ /* 0x000fe20000000000 */
[----:B----4-:R-:W-:Y:S02]  /*05d0*/  IADD3 R10, PT, PT, R55, -R116, -R10 ;  /* 0x80000074370a7210 */ /* 0x010fe40007ffe80a */
[----:B------:R-:W-:Y:S02]  /*05e0*/  SHF.R.S32.HI R11, RZ, 0x1f, R14 ;  /* 0x0000001fff0b7819 */ /* 0x000fe4000001140e */
[----:B------:R-:W-:Y:S02]  /*05f0*/  SHF.R.S32.HI R9, RZ, 0x1f, R10 ;  /* 0x0000001fff097819 */ /* 0x000fe4000001140a */
[----:B------:R-:W-:Y:S02]  /*0600*/  SHF.R.S32.HI R5, RZ, 0x1f, R6 ;  /* 0x0000001fff057819 */ /* 0x000fe40000011406 */
[----:B------:R-:W-:Y:S02]  /*0610*/  LEA.HI R11, R11, R14, RZ, 0x7 ;  /* 0x0000000e0b0b7211 */ /* 0x000fe400078f38ff */
[----:B------:R-:W-:-:S02]  /*0620*/  LEA.HI R9, R9, R10, RZ, 0x7 ;  /* 0x0000000a09097211 */ /* 0x000fc400078f38ff */
[----:B------:R-:W-:Y:S02]  /*0630*/  LEA.HI R5, R5, R6, RZ, 0x7 ;  /* 0x0000000605057211 */ /* 0x000fe400078f38ff */
[----:B------:R-:W-:Y:S02]  /*0640*/  SHF.R.S32.HI R54, RZ, 0x7, R11 ;  /* 0x00000007ff367819 */ /* 0x000fe4000001140b */
[----:B------:R-:W-:Y:S02]  /*0650*/  SHF.R.S32.HI R9, RZ, 0x7, R9 ;  /* 0x00000007ff097819 */ /* 0x000fe40000011409 */
[----:B------:R-:W-:Y:S02]  /*0660*/  SHF.R.S32.HI R5, RZ, 0x7, R5 ;  /* 0x00000007ff057819 */ /* 0x000fe40000011405 */
[----:B------:R-:W-:Y:S02]  /*0670*/  VIMNMX R199, PT, PT, RZ, R9, !PT ;  /* 0x00000009ffc77248 */ /* 0x000fe40007fe0100 */
[----:B------:R-:W-:-:S04]  /*0680*/  VIMNMX3 R54, R54, R7, R5, PT ;  /* 0x000000073636720f */ /* 0x000fc80003800105 */
        /* <DEDUP_REMOVED lines=17> */
[----:B-1----:R-:W-:-:S04]  /*07a0*/  SHF.R.U32.HI R3, RZ, 0x2, R180 ;  /* 0x00000002ff037819 */ /* 0x002fc800000116b4 */
[CC--:B------:R-:W-:Y:S02]  /*07b0*/  ISETP.GE.AND P2, PT, R3.reuse, R116.reuse, PT ;  /* 0x000000740300720c */ /* 0x0c0fe40003f46270 */
[----:B------:R-:W-:Y:S01]  /*07c0*/  ISETP.GE.OR P6, PT, R3, R116, P5 ;  /* 0x000000740300720c */ /* 0x000fe20002fc6670 */
[-C--:B--2---:R-:W-:Y:S02]  /*07d0*/  @P0 IMAD R6, R15, R214.reuse, RZ ;  /* 0x000000d60f060224 */ /* 0x084fe400078e02ff */
[----:B------:R-:W-:-:S04]  /*07e0*/  @P0 IMAD.WIDE.U32 R214, R14, R214, RZ ;  /* 0x000000d60ed60225 */ /* 0x000fc800078e00ff */
[-C--:B---3--:R-:W-:Y:S02]  /*07f0*/  @!P0 IMAD R7, R19, R205.reuse, RZ ;  /* 0x000000cd13078224 */ /* 0x088fe400078e02ff */
[----:B------:R-:W-:-:S04]  /*0800*/  @!P0 IMAD.WIDE.U32 R18, R18, R205, RZ ;  /* 0x000000cd12128225 */ /* 0x000fc800078e00ff */
[----:B------:R-:W-:Y:S02]  /*0810*/  @!P0 IMAD.IADD R7, R19, 0x1, R7 ;  /* 0x0000000113078824 */ /* 0x000fe400078e0207 */
[----:B------:R-:W-:Y:S02]  /*0820*/  @!P0 IMAD.MOV.U32 R8, RZ, RZ, R18 ;  /* 0x000000ffff088224 */ /* 0x000fe400078e0012 */
[----:B------:R-:W-:-:S04]  /*0830*/  IMAD.WIDE.U32 R18, R151, R14, R20 ;  /* 0x0000000e97127225 */ /* 0x000fc800078e0014 */
[----:B------:R-:W-:Y:S02]  /*0840*/  @P0 IMAD.MOV.U32 R8, RZ, RZ, R214 ;  /* 0x000000ffff080224 */ /* 0x000fe400078e00d6 */
[----:B------:R-:W-:Y:S01]  /*0850*/  IMAD R5, R5, R205, R206 ;  /* 0x000000cd05057224 */ /* 0x000fe200078e02ce */
[----:B------:R-:W-:Y:S01]  /*0860*/  @P0 IADD3 R7, PT, PT, R215, R6, RZ ;  /* 0x00000006d7070210 */ /* 0x000fe20007ffe0ff */
[----:B------:R-:W-:Y:S01]  /*0870*/  IMAD R2, R15, R151, RZ ;  /* 0x000000970f027224 */ /* 0x000fe200078e02ff */
[----:B------:R-:W-:Y:S01]  /*0880*/  IADD3 R8, P0, PT, R8, R18, RZ ;  /* 0x0000001208087210 */ /* 0x000fe20007f1e0ff */
[----:B----4-:R-:W-:-:S03]  /*0890*/  IMAD R0, R0, R5, R151 ;  /* 0x0000000500007224 */ /* 0x010fc600078e0297 */
        /* <DEDUP_REMOVED lines=27> */
.L_x_4613:
[----:B------:R-:W-:Y:S05]  /*0a50*/  BSYNC.RECONVERGENT B0 ;  /* 0x0000000000007941 */ /* 0x000fea0003800200 */
.L_x_4612:
        /* <DEDUP_REMOVED lines=18> */
.L_x_4615:
[----:B------:R-:W-:Y:S05]  /*0b80*/  BSYNC.RECONVERGENT B0 ;  /* 0x0000000000007941 */ /* 0x000fea0003800200 */
.L_x_4614:
[----:B------:R-:W-:Y:S01]  /*0b90*/  MOV R205, 0x0 ;  /* 0x0000000000cd7802 */ /* 0x000fe20000000f00 */
[----:B------:R1:W-:Y:S03]  /*0ba0*/  @!P6 ST.E desc[UR4][R6.64], R5 ;  /* 0x000000050600e985 */ /* 0x0003e6000c101904 */
[----:B-12--5:R-:W-:Y:S05]  /*0bb0*/  @P5 RET.REL.NODEC R204 `(_ZN5flash24flash_fwd_splitkv_kernelI23Flash_fwd_kernel_traitsILi96ELi64ELi128ELi4ELb0ELb0EN7cutlass10bfloat16_tE19Flash_kernel_traitsILi96ELi64ELi128ELi4ES3_EELb0ELb1ELb1ELb0ELb0ELb0ELb0ELb0EEEvNS_16Flash_fwd_paramsE) ;  /* 0xfffffff4cc105950 */ /* 0x026fea0003c3ffff */
[----:B------:R-:W-:Y:S02]  /*0bc0*/  MOV R3, 0x7f800000 ;  /* 0x7f80000000037802 */ /* 0x000fe40000000f00 */
[----:B------:R-:W-:-:S03]  /*0bd0*/  MOV R205, 0x0 ;  /* 0x0000000000cd7802 */ /* 0x000fc60000000f00 */
[----:B------:R1:W-:Y:S02]  /*0be0*/  ST.E desc[UR4][R6.64+0x80], R3 ;  /* 0x0000800306007985 */ /* 0x0003e4000c101904 */
[----:B-1----:R-:W-:Y:S05]  /*0bf0*/  RET.REL.NODEC R204 `(_ZN5flash24flash_fwd_splitkv_kernelI23Flash_fwd_kernel_traitsILi96ELi64ELi128ELi4ELb0ELb0EN7cutlass10bfloat16_tE19Flash_kernel_traitsILi96ELi64ELi128ELi4ES3_EELb0ELb1ELb1ELb0ELb0ELb0ELb0ELb0EEEvNS_16Flash_fwd_paramsE) ;  /* 0xfffffff4cc007950 */ /* 0x002fea0003c3ffff */
.L_x_4611:
        /* <DEDUP_REMOVED lines=49> */
[----:B------:R-:W-:Y:S01]  /*0f10*/  @!P1 IADD3 R10, PT, PT, -R10, RZ, RZ ;  /* 0x000000ff0a0a9210 */ /* 0x000fe20007ffe1ff */
[----:B------:R-:W2:Y:S01]  /*0f20*/  LD.E.64 R14, desc[UR4][R2.64+0x28] ;  /* 0x00002804020e7980 */ /* 0x000ea2000c101b00 */
        /* <DEDUP_REMOVED lines=32> */
[----:B------:R-:W-:-:S04]  /*1130*/  IMAD R4, R188, R25, R4 ;  /* 0x00000019bc047224 */ /* 0x000fc800078e0204 */
[----:B------:R-:W-:Y:S01]  /*1140*/  IMAD R13, R17, R11, RZ ;  /* 0x0000000b110d7224 */ /* 0x000fe200078e02ff */
[----:B---3--:R-:W-:Y:S01]  /*1150*/  SHF.R.S32.HI R7, RZ, 0x1f, R0 ;  /* 0x0000001fff077819 */ /* 0x008fe20000011400 */
[----:B------:R-:W-:-:S04]  /*1160*/  IMAD R6, R19, R0, RZ ;  /* 0x0000000013067224 */ /* 0x000fc800078e02ff */
[C---:B------:R-:W-:Y:S02]  /*1170*/  IMAD R6, R18.reuse, R7, R6 ;  /* 0x0000000712067224 */ /* 0x040fe400078e0206 */
[----:B------:R-:W-:-:S04]  /*1180*/  IMAD.WIDE.U32 R18, R18, R0, RZ ;  /* 0x0000000012127225 */ /* 0x000fc800078e00ff */
[----:B------:R-:W-:Y:S02]  /*1190*/  IMAD.IADD R19, R19, 0x1, R6 ;  /* 0x0000000113137824 */ /* 0x000fe400078e0206 */
[----:B------:R-:W-:Y:S01]  /*11a0*/  IMAD.WIDE.U32 R18, R9, R188, R18 ;  /* 0x000000bc09127225 */ /* 0x000fe200078e0012 */
[----:B------:R-:W-:-:S04]  /*11b0*/  SHF.R.S32.HI R6, RZ, 0x1f, R11 ;  /* 0x0000001fff067819 */ /* 0x000fc8000001140b */
[----:B------:R-:W-:Y:S01]  /*11c0*/  IADD3 R19, PT, PT, R19, R4, RZ ;  /* 0x0000000413137210 */ /* 0x000fe20007ffe0ff */
[----:B--2---:R-:W-:Y:S02]  /*11d0*/  IMAD R4, R15, R0, RZ ;  /* 0x000000000f047224 */ /* 0x004fe400078e02ff */
[----:B------:R-:W-:Y:S02]  /*11e0*/  IMAD R6, R16, R6, R13 ;  /* 0x0000000610067224 */ /* 0x000fe400078e020d */
[----:B------:R-:W-:-:S04]  /*11f0*/  IMAD.WIDE.U32 R16, R11, R16, R18 ;  /* 0x000000100b107225 */ /* 0x000fc800078e0012 */
[----:B------:R-:W-:-:S04]  /*1200*/  IMAD.WIDE.U32 R18, R14, R0, RZ ;  /* 0x000000000e127225 */ /* 0x000fc800078e00ff */
[----:B------:R-:W-:Y:S01]  /*1210*/  IMAD R4, R14, R7, R4 ;  /* 0x000000070e047224 */ /* 0x000fe200078e0204 */
[----:B------:R-:W-:Y:S01]  /*1220*/  MOV R8, R16 ;  /* 0x0000001000087202 */ /* 0x000fe20000000f00 */
[----:B------:R-:W-:Y:S02]  /*1230*/  IMAD.IADD R0, R17, 0x1, R6 ;  /* 0x0000000111007824 */ /* 0x000fe400078e0206 */
[----:B------:R-:W-:Y:S01]  /*1240*/  IMAD.IADD R10, R19, 0x1, R4 ;  /* 0x00000001130a7824 */ /* 0x000fe200078e0204 */
[----:B------:R-:W-:Y:S05]  /*1250*/  BRA `(.L_x_4618) ;  /* 0x0000000400347947 */ /* 0x000fea0003800000 */
.L_x_4617:
        /* <DEDUP_REMOVED lines=9> */
[----:B------:R-:W-:-:S02]  /*12f0*/  MOV R25, RZ ;  /* 0x000000ff00197202 */ /* 0x000fc40000000f00 */
        /* <DEDUP_REMOVED lines=41> */
[-C--:B------:R-:W-:Y:S02]  /*1590*/  IMAD R4, R189, R9.reuse, RZ ;  /* 0x00000009bd047224 */ /* 0x080fe400078e02ff */
[----:B------:R-:W-:Y:S01]  /*15a0*/  IMAD.WIDE.U32 R18, R188, R9, R10 ;  /* 0x00000009bc127225 */ /* 0x000fe200078e000a */
[----:B------:R-:W-:Y:S02]  /*15b0*/  @!P1 IADD3 R6, PT, PT, -R6, RZ, RZ ;  /* 0x000000ff06069210 */ /* 0x000fe40007ffe1ff */
[----:B------:R-:W-:Y:S01]  /*15c0*/  @!P0 LOP3.LUT R6, RZ, R5, RZ, 0x33, !PT ;  /* 0x00000005ff068212 */ /* 0x000fe200078e33ff */
[----:B------:R-:W-:-:S02]  /*15d0*/  @!P2 IMAD R0, R7, R190, R0 ;  /* 0x000000be0700a224 */ /* 0x000fc400078e0200 */
[----:B------:R-:W-:Y:S01]  /*15e0*/  @!P2 IMAD.WIDE.U32 R10, R190, R12, RZ ;  /* 0x0000000cbe0aa225 */ /* 0x000fe200078e00ff */
[----:B------:R-:W-:-:S03]  /*15f0*/  @!P2 SHF.R.S32.HI R7, RZ, 0x1f, R8 ;  /* 0x0000001fff07a819 */ /* 0x000fc60000011408 */
[----:B------:R-:W-:Y:S01]  /*1600*/  IMAD.IADD R19, R19, 0x1, R4 ;  /* 0x0000000113137824 */ /* 0x000fe200078e0204 */
[----:B------:R-:W-:Y:S01]  /*1610*/  SHF.R.S32.HI R4, RZ, 0x1f, R6 ;  /* 0x0000001fff047819 */ /* 0x000fe20000011406 */
[----:B------:R-:W-:Y:S01]  /*1620*/  @!P2 IMAD.IADD R21, R11, 0x1, R0 ;  /* 0x000000010b15a824 */ /* 0x000fe200078e0200 */
[----:B------:R-:W-:Y:S01]  /*1630*/  @P2 IADD3 R12, PT, PT, R12, R13, RZ ;  /* 0x0000000d0c0c2210 */ /* 0x000fe20007ffe0ff */
[----:B------:R-:W-:Y:S01]  /*1640*/  @!P2 IMAD R0, R15, R8, RZ ;  /* 0x000000080f00a224 */ /* 0x000fe200078e02ff */
[----:B------:R-:W-:Y:S01]  /*1650*/  @!P2 MOV R20, R10 ;  /* 0x0000000a0014a202 */ /* 0x000fe20000000f00 */
[----:B------:R-:W-:Y:S02]  /*1660*/  IMAD R11, R17, R6, RZ ;  /* 0x00000006110b7224 */ /* 0x000fe400078e02ff */
[----:B------:R-:W-:Y:S02]  /*1670*/  @!P2 IMAD R0, R14, R7, R0 ;  /* 0x000000070e00a224 */ /* 0x000fe400078e0200 */
[----:B------:R-:W-:-:S02]  /*1680*/  IMAD R11, R16, R4, R11 ;  /* 0x00000004100b7224 */ /* 0x000fc400078e020b */
[----:B------:R-:W-:-:S04]  /*1690*/  @!P2 IMAD.WIDE.U32 R14, R14, R8, R20 ;  /* 0x000000080e0ea225 */ /* 0x000fc800078e0014 */
[----:B------:R-:W-:Y:S02]  /*16a0*/  @P2 IMAD R4, R191, R12, RZ ;  /* 0x0000000cbf042224 */ /* 0x000fe400078e02ff */
[----:B------:R-:W-:-:S04]  /*16b0*/  IMAD.WIDE.U32 R6, R16, R6, R18 ;  /* 0x0000000610067225 */ /* 0x000fc800078e0012 */
[----:B------:R-:W-:Y:S01]  /*16c0*/  @P2 IMAD.WIDE.U32 R12, R190, R12, RZ ;  /* 0x0000000cbe0c2225 */ /* 0x000fe200078e00ff */
[----:B------:R-:W-:Y:S02]  /*16d0*/  @!P2 IADD3 R10, PT, PT, R15, R0, RZ ;  /* 0x000000000f0aa210 */ /* 0x000fe40007ffe0ff */
[----:B------:R-:W-:Y:S01]  /*16e0*/  MOV R8, R6 ;  /* 0x0000000600087202 */ /* 0x000fe20000000f00 */
[----:B------:R-:W-:Y:S01]  /*16f0*/  @!P2 IMAD.MOV.U32 R18, RZ, RZ, R14 ;  /* 0x000000ffff12a224 */ /* 0x000fe200078e000e */
[----:B------:R-:W-:Y:S01]  /*1700*/  IADD3 R0, PT, PT, R7, R11, RZ ;  /* 0x0000000b07007210 */ /* 0x000fe20007ffe0ff */
[----:B------:R-:W-:Y:S01]  /*1710*/  @P2 IMAD.IADD R10, R13, 0x1, R4 ;  /* 0x000000010d0a2824 */ /* 0x000fe200078e0204 */
[----:B-1----:R-:W-:Y:S02]  /*1720*/  @P2 MOV R18, R12 ;  /* 0x0000000c00122202 */ /* 0x002fe40000000f00 */
.L_x_4618:
[----:B------:R-:W-:Y:S05]  /*1730*/  BSYNC.RECONVERGENT B0 ;  /* 0x0000000000007941 */ /* 0x000fea0003800200 */
.L_x_4616:
        /* <DEDUP_REMOVED lines=18> */
[----:B------:R-:W-:-:S04]  /*1860*/  IMAD.HI.U32 R4, R31, R4, R30 ;  /* 0x000000041f047227 */ /* 0x000fc800078e001e */
[----:B------:R-:W-:Y:S02]  /*1870*/  IMAD.MOV R19, RZ, RZ, -R19 ;  /* 0x000000ffff137224 */ /* 0x000fe400078e0a13 */
        /* <DEDUP_REMOVED lines=9> */
[----:B------:R-:W-:Y:S02]  /*1910*/  IMAD R24, R25, R190, RZ ;  /* 0x000000be19187224 */ /* 0x000fe400078e02ff */
[----:B------:R-:W-:-:S02]  /*1920*/  IMAD.SHL.U32 R193, R180, 0x8, RZ ;  /* 0x00000008b4c17824 */ /* 0x000fc400078e00ff */
[----:B------:R-:W-:Y:S02]  /*1930*/  @P2 VIADD R4, R4, 0x1 ;  /* 0x0000000104042836 */ /* 0x000fe40000000000 */
[----:B------:R-:W-:Y:S01]  /*1940*/  IMAD R11, R9, R191, R24 ;  /* 0x000000bf090b7224 */ /* 0x000fe200078e0218 */
[----:B------:R-:W-:Y:S01]  /*1950*/  LOP3.LUT R194, R193, 0x18, RZ, 0xc0, !PT ;  /* 0x00000018c1c27812 */ /* 0x000fe200078ec0ff */
[----:B------:R-:W-:-:S04]  /*1960*/  IMAD.WIDE.U32 R24, R9, R190, RZ ;  /* 0x000000be09187225 */ /* 0x000fc800078e00ff */
[----:B------:R-:W-:Y:S01]  /*1970*/  @!P1 IMAD.MOV R4, RZ, RZ, -R4 ;  /* 0x000000ffff049224 */ /* 0x000fe200078e0a04 */
[----:B------:R-:W-:Y:S01]  /*1980*/  @!P4 LOP3.LUT R4, RZ, R5, RZ, 0x33, !PT ;  /* 0x00000005ff04c212 */ /* 0x000fe200078e33ff */
[----:B------:R-:W-:Y:S01]  /*1990*/  IMAD.IADD R11, R25, 0x1, R11 ;  /* 0x00000001190b7824 */ /* 0x000fe200078e020b */
[----:B------:R-:W-:Y:S01]  /*19a0*/  IADD3 R18, P2, P1, R24, R18, R194 ;  /* 0x0000001218127210 */ /* 0x000fe2000795e0c2 */
[C---:B------:R-:W-:Y:S01]  /*19b0*/  IMAD.SHL.U32 R141, R180.reuse, 0x10, RZ ;  /* 0x00000010b48d7824 */ /* 0x040fe200078e00ff */
[----:B------:R-:W-:Y:S01]  /*19c0*/  SHF.R.S32.HI R9, RZ, 0x1f, R4 ;  /* 0x0000001fff097819 */ /* 0x000fe20000011404 */
[----:B------:R-:W-:Y:S01]  /*19d0*/  IMAD R5, R27, R4, RZ ;  /* 0x000000041b057224 */ /* 0x000fe200078e02ff */
[C---:B------:R-:W-:Y:S01]  /*19e0*/  SHF.L.U32 R144, R180.reuse, 0x5, RZ ;  /* 0x00000005b4907819 */ /* 0x040fe200000006ff */
[----:B------:R-:W-:Y:S01]  /*19f0*/  IMAD.SHL.U32 R181, R180, 0x4, RZ ;  /* 0x00000004b4b57824 */ /* 0x000fe200078e00ff */
[----:B------:R-:W-:Y:S01]  /*1a00*/  IADD3.X R10, PT, PT, R11, R10, RZ, P2, P1 ;  /* 0x0000000a0b0a7210 */ /* 0x000fe200017e24ff */
[----:B------:R-:W-:Y:S01]  /*1a10*/  IMAD R5, R9, R26, R5 ;  /* 0x0000001a09057224 */ /* 0x000fe200078e0205 */
[----:B------:R-:W-:Y:S01]  /*1a20*/  LOP3.LUT R9, R144, 0xc0, RZ, 0xc0, !PT ;  /* 0x000000c090097812 */ /* 0x000fe200078ec0ff */
[----:B------:R-:W-:Y:S01]  /*1a30*/  IMAD.WIDE.U32 R24, R26, R4, RZ ;  /* 0x000000041a187225 */ /* 0x000fe200078e00ff */
[----:B------:R-:W-:Y:S01]  /*1a40*/  LOP3.LUT R11, R141, 0x100, RZ, 0xc0, !PT ;  /* 0x000001008d0b7812 */ /* 0x000fe200078ec0ff */
[----:B------:R-:W1:Y:S01]  /*1a50*/  S2R R138, SR_CgaCtaId ;  /* 0x00000000008a7919 */ /* 0x000e620000008800 */
[----:B------:R-:W-:-:S02]  /*1a60*/  LOP3.LUT R139, R181, 0x18, RZ, 0xc0, !PT ;  /* 0x00000018b58b7812 */ /* 0x000fc400078ec0ff */
[----:B------:R-:W-:Y:S02]  /*1a70*/  LOP3.LUT R9, R9, 0x8, R180, 0xf8, !PT ;  /* 0x0000000809097812 */ /* 0x000fe400078ef8b4 */
[----:B------:R-:W-:Y:S01]  /*1a80*/  LOP3.LUT R142, R11, 0x20, R144, 0xf8, !PT ;  /* 0x000000200b8e7812 */ /* 0x000fe200078ef890 */
[----:B------:R-:W-:Y:S01]  /*1a90*/  IMAD.IADD R5, R25, 0x1, R5 ;  /* 0x0000000119057824 */ /* 0x000fe200078e0205 */
[----:B------:R-:W-:Y:S02]  /*1aa0*/  IADD3 R18, P1, PT, R18, R24, RZ ;  /* 0x0000001812127210 */ /* 0x000fe40007f3e0ff */
[----:B------:R-:W-:Y:S02]  /*1ab0*/  LOP3.LUT R142, R142, R9, R139, 0xf6, !PT ;  /* 0x000000098e8e7212 */ /* 0x000fe400078ef68b */
[----:B------:R-:W-:Y:S01]  /*1ac0*/  LOP3.LUT R9, R193, 0xc0, RZ, 0xc0, !PT ;  /* 0x000000c0c1097812 */ /* 0x000fe200078ec0ff */
[----:B------:R-:W-:Y:S01]  /*1ad0*/  IMAD.X R19, R10, 0x1, R5, P1 ;  /* 0x000000010a137824 */ /* 0x000fe200008e0605 */
[----:B------:R-:W-:-:S02]  /*1ae0*/  IADD3 R24, P1, PT, R194, R8, RZ ;  /* 0x00000008c2187210 */ /* 0x000fc40007f3e0ff */
[--C-:B------:R-:W-:Y:S02]  /*1af0*/  LOP3.LUT R9, R9, 0x18, R180.reuse, 0xf8, !PT ;  /* 0x0000001809097812 */ /* 0x100fe400078ef8b4 */
[----:B------:R-:W-:Y:S01]  /*1b00*/  SHF.R.U32.HI R136, RZ, 0x2, R180 ;  /* 0x00000002ff887819 */ /* 0x000fe200000116b4 */
[----:B------:R-:W-:Y:S01]  /*1b10*/  IMAD.X R25, RZ, RZ, R0, P1 ;  /* 0x000000ffff197224 */ /* 0x000fe200008e0600 */
[----:B------:R-:W-:Y:S02]  /*1b20*/  LOP3.LUT R11, R193, 0x1f20, RZ, 0xc0, !PT ;  /* 0x00001f20c10b7812 */ /* 0x000fe400078ec0ff */
[----:B------:R-:W-:Y:S01]  /*1b30*/  LOP3.LUT R0, R9, R194, RZ, 0x3c, !PT ;  /* 0x000000c209007212 */ /* 0x000fe200078e3cff */
[----:B------:R-:W-:Y:S02]  /*1b40*/  IMAD.IADD R187, R116, 0x1, -R151 ;  /* 0x0000000174bb7824 */ /* 0x000fe400078e0a97 */
[----:B------:R-:W-:Y:S01]  /*1b50*/  IMAD.WIDE.U32 R8, R136, R188, R24 ;  /* 0x000000bc88087225 */ /* 0x000fe200078e0018 */
[----:B------:R-:W-:-:S03]  /*1b60*/  LOP3.LUT R0, R11, R0, RZ, 0xfc, !PT ;  /* 0x000000000b007212 */ /* 0x000fc600078efcff */
[----:B------:R-:W-:Y:S01]  /*1b70*/  IMAD R201, R189, R136, RZ ;  /* 0x00000088bdc97224 */ /* 0x000fe200078e02ff */
[----:B------:R-:W-:-:S04]  /*1b80*/  SHF.R.U32.HI R182, RZ, 0x1, R180 ;  /* 0x00000001ffb67819 */ /* 0x000fc800000116b4 */
[----:B------:R-:W-:Y:S01]  /*1b90*/  IADD3 R201, PT, PT, R9, R201, RZ ;  /* 0x000000c909c97210 */ /* 0x000fe20007ffe0ff */
[----:B------:R-:W-:Y:S01]  /*1ba0*/  IMAD R203, R191, R136, RZ ;  /* 0x00000088bfcb7224 */ /* 0x000fe200078e02ff */
[----:B------:R-:W-:Y:S01]  /*1bb0*/  MOV R143, 0x400 ;  /* 0x00000400008f7802 */ /* 0x000fe20000000f00 */
[----:B------:R-:W-:Y:S01]  /*1bc0*/  IMAD.WIDE.U32 R18, R136, R190, R18 ;  /* 0x000000be88127225 */ /* 0x000fe200078e0012 */
[----:B------:R-:W-:Y:S02]  /*1bd0*/  MOV R137, RZ ;  /* 0x000000ff00897202 */ /* 0x000fe40000000f00 */
[----:B-1----:R-:W-:Y:S01]  /*1be0*/  LEA R183, R138, R143, 0x18 ;  /* 0x0000008f8ab77211 */ /* 0x002fe200078ec0ff */
[----:B------:R-:W-:Y:S01]  /*1bf0*/  IMAD.IADD R203, R19, 0x1, R203 ;  /* 0x0000000113cb7824 */ /* 0x000fe200078e02cb */
[----:B------:R-:W-:Y:S01]  /*1c00*/  BSSY.RECONVERGENT B0, `(.L_x_4619) ;  /* 0x000003a000007945 */ /* 0x000fe20003800200 */
[C---:B------:R-:W-:Y:S02]  /*1c10*/  LOP3.LUT R192, R194.reuse, 0x20, RZ, 0xfc, !PT ;  /* 0x00000020c2c07812 */ /* 0x040fe400078efcff */
[----:B------:R-:W-:Y:S01]  /*1c20*/  LOP3.LUT R216, R194, 0x40, RZ, 0xfc, !PT ;  /* 0x00000040c2d87812 */ /* 0x000fe200078efcff */
[----:B------:R-:W-:-:S02]  /*1c30*/  IMAD R215, R0, 0x2, R183 ;  /* 0x0000000200d77824 */ /* 0x000fc400078e02b7 */
[----:B--2---:R-:W-:Y:S02]  /*1c40*/  @P0 IMAD R10, R17, R214, RZ ;  /* 0x000000d6110a0224 */ /* 0x004fe400078e02ff */
[-C--:B---3--:R-:W-:Y:S02]  /*1c50*/  @!P0 IMAD R4, R23, R205.reuse, RZ ;  /* 0x000000cd17048224 */ /* 0x088fe400078e02ff */
[----:B------:R-:W-:-:S04]  /*1c60*/  @!P0 IMAD.WIDE.U32 R22, R22, R205, RZ ;  /* 0x000000cd16168225 */ /* 0x000fc800078e00ff */
[----:B------:R-:W-:Y:S01]  /*1c70*/  @!P0 IMAD.MOV.U32 R5, RZ, RZ, R22 ;  /* 0x000000ffff058224 */ /* 0x000fe200078e0016 */
[----:B------:R-:W-:Y:S01]  /*1c80*/  @!P0 IADD3 R4, PT, PT, R23, R4, RZ ;  /* 0x0000000417048210 */ /* 0x000fe20007ffe0ff */
[----:B------:R-:W-:-:S04]  /*1c90*/  @P0 IMAD.WIDE.U32 R22, R16, R214, RZ ;  /* 0x000000d610160225 */ /* 0x000fc800078e00ff */
[----:B------:R-:W-:Y:S02]  /*1ca0*/  @P0 IMAD.IADD R4, R23, 0x1, R10 ;  /* 0x0000000117040824 */ /* 0x000fe400078e020a */
[----:B------:R-:W-:Y:S02]  /*1cb0*/  @P0 IMAD.MOV.U32 R5, RZ, RZ, R22 ;  /* 0x000000ffff050224 */ /* 0x000fe400078e0016 */
[----:B------:R-:W-:Y:S01]  /*1cc0*/  @!P0 IMAD.MOV.U32 R10, RZ, RZ, R16 ;  /* 0x000000ffff0a8224 */ /* 0x000fe200078e0010 */
[----:B------:R-:W-:Y:S01]  /*1cd0*/  @P0 MOV R10, R16 ;  /* 0x00000010000a0202 */ /* 0x000fe20000000f00 */
[--C-:B------:R-:W-:Y:S02]  /*1ce0*/  @!P0 IMAD.MOV.U32 R11, RZ, RZ, R17.reuse ;  /* 0x000000ffff0b8224 */ /* 0x100fe400078e0011 */
[----:B------:R-:W-:Y:S01]  /*1cf0*/  @P0 IMAD.MOV.U32 R11, RZ, RZ, R17 ;  /* 0x000000ffff0b0224 */ /* 0x000fe200078e0011 */
[----:B------:R-:W-:Y:S02]  /*1d00*/  ISETP.GE.AND P0, PT, R136, R187, PT ;  /* 0x000000bb8800720c */ /* 0x000fe40003f06270 */
[----:B------:R-:W-:-:S02]  /*1d10*/  LEA R200, P4, R8, R14, 0x1 ;  /* 0x0000000e08c87211 */ /* 0x000fc400078808ff */
[----:B------:R-:W-:Y:S02]  /*1d20*/  IADD3 R14, P1, PT, R194, R5, RZ ;  /* 0x00000005c20e7210 */ /* 0x000fe40007f3e0ff */
[----:B------:R-:W-:Y:S02]  /*1d30*/  LEA.HI.X R201, R8, R15, R201, 0x1, P4 ;  /* 0x0000000f08c97211 */ /* 0x000fe400020f0cc9 */
[----:B------:R-:W-:Y:S01]  /*1d40*/  LOP3.LUT R5, R182, 0x8, RZ, 0xc0, !PT ;  /* 0x00000008b6057812 */ /* 0x000fe200078ec0ff */
[----:B------:R-:W-:Y:S01]  /*1d50*/  IMAD.X R15, RZ, RZ, R4, P1 ;  /* 0x000000ffff0f7224 */ /* 0x000fe200008e0604 */
[----:B----4-:R-:W-:Y:S01]  /*1d60*/  LEA R202, P2, R18, R20, 0x1 ;  /* 0x0000001412ca7211 */ /* 0x010fe200078408ff */
[-C--:B------:R-:W-:Y:S01]  /*1d70*/  IMAD R9, R7, R206.reuse, RZ ;  /* 0x000000ce07097224 */ /* 0x080fe200078e02ff */
[----:B------:R-:W-:Y:S01]  /*1d80*/  LOP3.LUT R4, R5, 0xc0, R144, 0xf8, !PT ;  /* 0x000000c005047812 */ /* 0x000fe200078ef890 */
[----:B------:R-:W-:Y:S01]  /*1d90*/  IMAD.WIDE.U32 R6, R6, R206, R14 ;  /* 0x000000ce06067225 */ /* 0x000fe200078e000e */
[----:B------:R-:W-:-:S02]  /*1da0*/  LEA.HI.X R203, R18, R21, R203, 0x1, P2 ;  /* 0x0000001512cb7211 */ /* 0x000fc400010f0ccb */
[----:B------:R-:W-:Y:S01]  /*1db0*/  LOP3.LUT R147, R4, R139, RZ, 0x3c, !PT ;  /* 0x0000008b04937212 */ /* 0x000fe200078e3cff */
[----:B------:R-:W-:-:S04]  /*1dc0*/  IMAD.WIDE.U32 R14, R207, 0x40, R136 ;  /* 0x00000040cf0e7825 */ /* 0x000fc800078e0088 */
[----:B------:R-:W-:Y:S01]  /*1dd0*/  IMAD.IADD R9, R7, 0x1, R9 ;  /* 0x0000000107097824 */ /* 0x000fe200078e0209 */
[----:B------:R-:W-:Y:S06]  /*1de0*/  @P0 BRA `(.L_x_4620) ;  /* 0x00000000006c0947 */ /* 0x000fec0003800000 */
        /* <DEDUP_REMOVED lines=26> */
.L_x_4621:
[----:B------:R3:W-:Y:S02]  /*1f90*/  STS.128 [R215+0x2000], RZ ;  /* 0x002000ffd7007388 */ /* 0x0007e40000000c00 */
.L_x_4620:
[----:B------:R-:W-:Y:S05]  /*1fa0*/  BSYNC.RECONVERGENT B0 ;  /* 0x0000000000007941 */ /* 0x000fea0003800200 */
.L_x_4619:
        /* <DEDUP_REMOVED lines=32> */
.L_x_4624:
[----:B------:R1:W-:Y:S02]  /*21b0*/  STS.128 [R215+0x2800], RZ ;  /* 0x002800ffd7007388 */ /* 0x0003e40000000c00 */
.L_x_4623:
[----:B------:R-:W-:Y:S05]  /*21c0*/  BSYNC.RECONVERGENT B0 ;  /* 0x0000000000007941 */ /* 0x000fea0003800200 */
.L_x_4622:
        /* <DEDUP_REMOVED lines=27> */
.L_x_4627:
[----:B------:R4:W-:Y:S02]  /*2380*/  STS.128 [R215+0x7000], RZ ;  /* 0x007000ffd7007388 */ /* 0x0009e40000000c00 */
.L_x_4626:
[----:B------:R-:W-:Y:S05]  /*2390*/  BSYNC.RECONVERGENT B0 ;  /* 0x0000000000007941 */ /* 0x000fea0003800200 */
.L_x_4625:
        /* <DEDUP_REMOVED lines=26> */
.L_x_4630:
[----:B------:R4:W-:Y:S02]  /*2540*/  STS.128 [R215+0x7800], RZ ;  /* 0x007800ffd7007388 */ /* 0x0009e40000000c00 */
.L_x_4629:
[----:B------:R-:W-:Y:S05]  /*2550*/  BSYNC.RECONVERGENT B0 ;  /* 0x0000000000007941 */ /* 0x000fea0003800200 */
.L_x_4628:
[----:B-1--4-:R-:W-:Y:S01]  /*2560*/  IADD3 R8, PT, PT, R136, 0x40, RZ ;  /* 0x0000004088087810 */ /* 0x012fe20007ffe0ff */
        /* <DEDUP_REMOVED lines=24> */
.L_x_4633:
[----:B------:R4:W-:Y:S02]  /*26f0*/  STS.128 [R215+0x8000], RZ ;  /* 0x008000ffd7007388 */ /* 0x0009e40000000c00 */
.L_x_4632:
[----:B------:R-:W-:Y:S05]  /*2700*/  BSYNC.RECONVERGENT B0 ;  /* 0x0000000000007941 */ /* 0x000fea0003800200 */
.L_x_4631:
[----:B------:R-:W-:Y:S01]  /*2710*/  IADD3 R6, PT, PT, R136, 0x60, RZ ;  /* 0x0000006088067810 */ /* 0x000fe20007ffe0ff */
[----:B------:R-:W-:Y:S03]  /*2720*/  BSSY.RECONVERGENT B0, `(.L_x_4634) ;  /* 0x0000018000007945 */ /* 0x000fe60003800200 */
[----:B------:R-:W-:-:S13]  /*2730*/  ISETP.GE.AND P0, PT, R6, R7, PT ;  /* 0x000000070600720c */ /* 0x000fda0003f06270 */
[----:B------:R-:W-:Y:S05]  /*2740*/  @P0 BRA `(.L_x_4635) ;  /* 0x0000000000540947 */ /* 0x000fea0003800000 */
[-C--:B-----5:R-:W-:Y:S01]  /*2750*/  ISETP.GE.AND P2, PT, R194, R213.reuse, PT ;  /* 0x000000d5c200720c */ /* 0x0a0fe20003f46270 */
        /* <DEDUP_REMOVED lines=20> */
.L_x_4635:
[----:B------:R-:W-:Y:S05]  /*28a0*/  BSYNC.RECONVERGENT B0 ;  /* 0x0000000000007941 */ /* 0x000fea0003800200 */
.L_x_4634:
[----:B------:R-:W2:Y:S04]  /*28b0*/  LD.E.64 R14, desc[UR4][R2.64+0x1c0] ;  /* 0x0001c004020e7980 */ /* 0x000ea8000c101b00 */
[----:B-----5:R-:W3:Y:S01]  /*28c0*/  LD.E.64 R12, desc[UR4][R2.64+0x1b8] ;  /* 0x0001b804020c7980 */ /* 0x020ee2000c101b00 */
[----:B-1--4-:R-:W-:Y:S02]  /*28d0*/  MOV R10, R206 ;  /* 0x000000ce000a7202 */ /* 0x012fe40000000f00 */
[----:B------:R-:W-:Y:S01]  /*28e0*/  MOV R11, RZ ;  /* 0x000000ff000b7202 */ /* 0x000fe20000000f00 */
[----:B------:R-:W4:Y:S04]  /*28f0*/  LD.E R9, desc[UR4][R2.64+0xd8] ;  /* 0x0000d80402097980 */ /* 0x000f28000c101900 */
[----:B------:R-:W0:Y:S04]  /*2900*/  LDGDEPBAR ;  /* 0x00000000000079af */ /* 0x000e280000000000 */
[----:B------:R1:W5:Y:S01]  /*2910*/  LD.E R52, desc[UR4][R2.64+0x184] ;  /* 0x0001840402347980 */ /* 0x000362000c101900 */
[----:B--2---:R-:W-:-:S04]  /*2920*/  IMAD.WIDE.U32 R10, R205, R14, R10 ;  /* 0x0000000ecd0a7225 */ /* 0x004fc800078e000a */
[----:B------:R-:W-:Y:S01]  /*2930*/  IMAD R0, R15, R205, RZ ;  /* 0x000000cd0f007224 */ /* 0x000fe200078e02ff */
[----:B---3--:R-:W-:-:S04]  /*2940*/  LEA R12, P0, R10, R12, 0x2 ;  /* 0x0000000c0a0c7211 */ /* 0x008fc800078010ff */
[----:B------:R-:W-:-:S04]  /*2950*/  IADD3 R0, PT, PT, R11, R0, RZ ;  /* 0x000000000b007210 */ /* 0x000fc80007ffe0ff */
[----:B------:R-:W-:Y:S01]  /*2960*/  LEA.HI.X R13, R10, R13, R0, 0x2, P0 ;  /* 0x0000000d0a0d7211 */ /* 0x000fe200000f1400 */
[----:B----4-:R1:W2:Y:S01]  /*2970*/  MUFU.RCP R212, R9 ;  /* 0x0000000900d47308 */ /* 0x0102a20000001000 */
[----:B------:R1:W5:Y:S04]  /*2980*/  LD.E R0, desc[UR4][R2.64+0x188] ;  /* 0x0001880402007980 */ /* 0x000368000c101900 */
[----:B------:R1:W5:Y:S01]  /*2990*/  LD.E R5, desc[UR4][R12.64] ;  /* 0x000000040c057980 */ /* 0x000362000c101900 */
        /* <DEDUP_REMOVED lines=27> */
.L_x_4638:
[----:B------:R3:W-:Y:S01]  /*2b50*/  STS.128 [R215+0xd000], RZ ;  /* 0x00d000ffd7007388 */ /* 0x0007e20000000c00 */
[----:B------:R-:W-:Y:S05]  /*2b60*/  BRA `(.L_x_4639) ;  /* 0x00000000000c7947 */ /* 0x000fea0003800000 */
.L_x_4637:
[----:B------:R2:W-:Y:S04]  /*2b70*/  STS.128 [R215+0x9000], RZ ;  /* 0x009000ffd7007388 */ /* 0x0005e80000000c00 */
[----:B------:R2:W-:Y:S04]  /*2b80*/  STS.128 [R215+0xb000], RZ ;  /* 0x00b000ffd7007388 */ /* 0x0005e80000000c00 */
[----:B------:R2:W-:Y:S02]  /*2b90*/  STS.128 [R215+0xd000], RZ ;  /* 0x00d000ffd7007388 */ /* 0x0005e40000000c00 */
.L_x_4639:
[----:B------:R-:W-:Y:S05]  /*2ba0*/  BSYNC.RECONVERGENT B0 ;  /* 0x0000000000007941 */ /* 0x000fea0003800200 */
.L_x_4636:
        /* <DEDUP_REMOVED lines=29> */
.L_x_4642:
[----:B------:R1:W-:Y:S02]  /*2d80*/  STS.128 [R215+0xd800], RZ ;  /* 0x00d800ffd7007388 */ /* 0x0003e40000000c00 */
.L_x_4641:
[----:B------:R-:W-:Y:S05]  /*2d90*/  BSYNC.RECONVERGENT B0 ;  /* 0x0000000000007941 */ /* 0x000fea0003800200 */
.L_x_4640:
        /* <DEDUP_REMOVED lines=27> */
.L_x_4645:
[----:B------:R1:W-:Y:S02]  /*2f50*/  STS.128 [R215+0xe000], RZ ;  /* 0x00e000ffd7007388 */ /* 0x0003e40000000c00 */
.L_x_4644:
[----:B------:R-:W-:Y:S05]  /*2f60*/  BSYNC.RECONVERGENT B0 ;  /* 0x0000000000007941 */ /* 0x000fea0003800200 */
.L_x_4643:
[----:B------:R-:W-:Y:S01]  /*2f70*/  ISETP.GE.AND P0, PT, R6, R7, PT ;  /* 0x000000070600720c */ /* 0x000fe20003f06270 */
[----:B------:R-:W-:Y:S01]  /*2f80*/  IMAD.MOV.U32 R145, RZ, RZ, 0x10 ;  /* 0x00000010ff917424 */ /* 0x000fe200078e00ff */
[----:B------:R-:W-:Y:S01]  /*2f90*/  LOP3.LUT R119, R141, 0x3e00, RZ, 0xc0, !PT ;  /* 0x00003e008d777812 */ /* 0x000fe200078ec0ff */
[----:B------:R-:W-:Y:S01]  /*2fa0*/  BSSY.RECONVERGENT B0, `(.L_x_4646) ;  /* 0x0000021000007945 */ /* 0x000fe20003800200 */
[----:B------:R-:W-:Y:S02]  /*2fb0*/  LOP3.LUT P6, RZ, R180, 0x4, RZ, 0xc0, !PT ;  /* 0x00000004b4ff7812 */ /* 0x000fe400078cc0ff */
[--C-:B-1----:R-:W-:Y:S02]  /*2fc0*/  LOP3.LUT R5, R119, 0x20, R144.reuse, 0xf8, !PT ;  /* 0x0000002077057812 */ /* 0x102fe400078ef890 */
[----:B------:R-:W-:Y:S02]  /*2fd0*/  SEL R145, R145, 0xfffffff0, !P6 ;  /* 0xfffffff091917807 */ /* 0x000fe40007000000 */
[----:B------:R-:W-:-:S03]  /*2fe0*/  LOP3.LUT R124, R5, 0x100, R144, 0xf8, !PT ;  /* 0x00000100057c7812 */ /* 0x000fc600078ef890 */
        /* <DEDUP_REMOVED lines=27> */
.L_x_4648:
[----:B------:R1:W-:Y:S02]  /*31a0*/  STS.128 [R215+0xe800], RZ ;  /* 0x00e800ffd7007388 */ /* 0x0003e40000000c00 */
.L_x_4647:
[----:B------:R-:W-:Y:S05]  /*31b0*/  BSYNC.RECONVERGENT B0 ;  /* 0x0000000000007941 */ /* 0x000fea0003800200 */
.L_x_4646:
[--C-:B------:R-:W-:Y:S01]  /*31c0*/  IMAD R124, R124, 0x2, R183.reuse ;  /* 0x000000027c7c7824 */ /* 0x100fe200078e02b7 */
[----:B------:R-:W-:Y:S01]  /*31d0*/  LOP3.LUT R136, R136, 0x7, RZ, 0xc0, !PT ;  /* 0x0000000788887812 */ /* 0x000fe200078ec0ff */
[----:B------:R-:W-:Y:S01]  /*31e0*/  IMAD R146, R142, 0x2, R183 ;  /* 0x000000028e927824 */ /* 0x000fe200078e02b7 */
[----:B------:R-:W-:Y:S01]  /*31f0*/  LOP3.LUT R137, R182, 0x1f0, RZ, 0xc0, !PT ;  /* 0x000001f0b6897812 */ /* 0x000fe200078ec0ff */
[C---:B------:R-:W-:Y:S01]  /*3200*/  IMAD R118, R145.reuse, 0x2, R124 ;  /* 0x0000000291767824 */ /* 0x040fe200078e027c */
[----:B------:R-:W-:Y:S01]  /*3210*/  LDSM.16.M88.4 R56, [R124] ;  /* 0x000000007c38783b */ /* 0x000fe20000000200 */
[----:B------:R-:W-:Y:S01]  /*3220*/  IMAD R117, R145, 0x2, R146 ;  /* 0x0000000291757824 */ /* 0x000fe200078e0292 */
[----:B------:R-:W-:Y:S01]  /*3230*/  IADD3 R154, PT, PT, R0, R149, -R116 ;  /* 0x00000095009a7210 */ /* 0x000fe20007ffe874 */
[----:B------:R-:W-:Y:S01]  /*3240*/  BSSY.RECONVERGENT B1, `(.L_x_4649) ;  /* 0x000035e000017945 */ /* 0x000fe20003800200 */
[----:B------:R-:W5:Y:S01]  /*3250*/  LDSM.16.M88.4 R16, [R146+0x3000] ;  /* 0x003000009210783b */ /* 0x000f620000000200 */
[----:B------:R-:W-:-:S03]  /*3260*/  IADD3 R52, PT, PT, R149, -R116, -R52 ;  /* 0x8000007495347210 */ /* 0x000fc60007ffe834 */
[----:B------:R-:W3:Y:S04]  /*3270*/  LDSM.16.M88.4 R80, [R146+0x4000] ;  /* 0x004000009250783b */ /* 0x000ee80000000200 */
[----:B--2---:R-:W2:Y:S04]  /*3280*/  LDSM.16.M88.4 R8, [R146+0x3400] ;  /* 0x003400009208783b */ /* 0x004ea80000000200 */
[----:B------:R-:W4:Y:S04]  /*3290*/  LDSM.16.M88.4 R96, [R146+0x3800] ;  /* 0x003800009260783b */ /* 0x000f280000000200 */
[----:B------:R-:W4:Y:S04]  /*32a0*/  LDSM.16.M88.4 R88, [R146+0x3c00] ;  /* 0x003c00009258783b */ /* 0x000f280000000200 */
[----:B------:R-:W4:Y:S04]  /*32b0*/  LDSM.16.M88.4 R72, [R146+0x4400] ;  /* 0x004400009248783b */ /* 0x000f280000000200 */
[----:B------:R-:W4:Y:S04]  /*32c0*/  LDSM.16.M88.4 R64, [R146+0x4800] ;  /* 0x004800009240783b */ /* 0x000f280000000200 */
[----:B------:R-:W4:Y:S04]  /*32d0*/  LDSM.16.M88.4 R32, [R146+0x4c00] ;  /* 0x004c00009220783b */ /* 0x000f280000000200 */
[----:B------:R-:W-:Y:S04]  /*32e0*/  LDSM.16.M88.4 R24, [R118] ;  /* 0x000000007618783b */ /* 0x000fe80000000200 */
[----:B------:R-:W4:Y:S04]  /*32f0*/  LDSM.16.M88.4 R28, [R117+0x3000] ;  /* 0x00300000751c783b */ /* 0x000f280000000200 */
[----:B-1----:R-:W1:Y:S01]  /*3300*/  LDSM.16.M88.4 R4, [R117+0x4000] ;  /* 0x004000007504783b */ /* 0x002e620000000200 */
[C---:B-----5:R-:W-:Y:S03]  /*3310*/  HMMA.16816.F32.BF16 R20, R56.reuse, R16, RZ ;  /* 0x000000103814723c */ /* 0x060fe600000418ff */
        /* <DEDUP_REMOVED lines=8> */
[C---:B------:R-:W-:Y:S03]  /*33a0*/  HMMA.16816.F32.BF16 R80, R56.reuse, R82, RZ ;  /* 0x000000523850723c */ /* 0x040fe600000418ff */
[----:B------:R-:W-:Y:S04]  /*33b0*/  LDSM.16.M88.4 R120, [R146+0x6800] ;  /* 0x006800009278783b */ /* 0x000fe80000000200 */
[----:B------:R-:W-:Y:S01]  /*33c0*/  LDSM.16.M88.4 R104, [R117+0x5000] ;  /* 0x005000007568783b */ /* 0x000fe20000000200 */
[C---:B--2---:R-:W-:Y:S03]  /*33d0*/  HMMA.16816.F32.BF16 R12, R56.reuse, R8, RZ ;  /* 0x00000008380c723c */ /* 0x044fe600000418ff */
[----:B------:R-:W-:Y:S04]  /*33e0*/  LDSM.16.M88.4 R132, [R124+0x2000] ;  /* 0x002000007c84783b */ /* 0x000fe80000000200 */
[----:B------:R-:W-:Y:S01]  /*33f0*/  LDSM.16.M88.4 R128, [R146+0x7800] ;  /* 0x007800009280783b */ /* 0x000fe20000000200 */
        /* <DEDUP_REMOVED lines=14> */
[C---:B------:R-:W-:Y:S08]  /*34e0*/  HMMA.16816.F32.BF16 R20, R24.reuse, R28, R20 ;  /* 0x0000001c1814723c */ /* 0x040ff00000041814 */
[C---:B------:R-:W-:Y:S01]  /*34f0*/  HMMA.16816.F32.BF16 R16, R24.reuse, R30, R16 ;  /* 0x0000001e1810723c */ /* 0x040fe20000041810 */
[----:B------:R-:W4:Y:S07]  /*3500*/  LDSM.16.M88.4 R28, [R117+0x4c00] ;  /* 0x004c0000751c783b */ /* 0x000f2e0000000200 */
[C---:B-1----:R-:W-:Y:S08]  /*3510*/  HMMA.16816.F32.BF16 R84, R24.reuse, R4, R84 ;  /* 0x000000041854723c */ /* 0x042ff00000041854 */
[C---:B------:R-:W-:Y:S01]  /*3520*/  HMMA.16816.F32.BF16 R80, R24.reuse, R6, R80 ;  /* 0x000000061850723c */ /* 0x040fe20000041850 */
[----:B------:R-:W1:Y:S07]  /*3530*/  LDSM.16.M88.4 R4, [R146+0x5000] ;  /* 0x005000009204783b */ /* 0x000e6e0000000200 */
[C---:B-----5:R-:W-:Y:S08]  /*3540*/  HMMA.16816.F32.BF16 R12, R24.reuse, R48, R12 ;  /* 0x00000030180c723c */ /* 0x060ff0000004180c */
        /* <DEDUP_REMOVED lines=14> */
[C---:B----4-:R-:W-:Y:S08]  /*3630*/  HMMA.16816.F32.BF16 R60, R24.reuse, R28, R60 ;  /* 0x0000001c183c723c */ /* 0x050ff0000004183c */
[----:B------:R-:W-:Y:S01]  /*3640*/  HMMA.16816.F32.BF16 R56, R24, R30, R56 ;  /* 0x0000001e1838723c */ /* 0x000fe20000041838 */
[----:B------:R-:W-:Y:S04]  /*3650*/  LDSM.16.M88.4 R28, [R118+0x1000] ;  /* 0x00100000761c783b */ /* 0x000fe80000000200 */
[----:B------:R-:W-:Y:S03]  /*3660*/  LDSM.16.M88.4 R24, [R117+0x5800] ;  /* 0x005800007518783b */ /* 0x000fe60000000200 */
[C---:B-1----:R-:W-:Y:S08]  /*3670*/  HMMA.16816.F32.BF16 R20, R108.reuse, R4, R20 ;  /* 0x000000046c14723c */ /* 0x042ff00000041814 */
[C---:B------:R-:W-:Y:S01]  /*3680*/  HMMA.16816.F32.BF16 R16, R108.reuse, R6, R16 ;  /* 0x000000066c10723c */ /* 0x040fe20000041810 */
[----:B------:R-:W1:Y:S07]  /*3690*/  LDSM.16.M88.4 R4, [R117+0x5400] ;  /* 0x005400007504783b */ /* 0x000e6e0000000200 */
[C---:B-----5:R-:W-:Y:S08]  /*36a0*/  HMMA.16816.F32.BF16 R12, R108.reuse, R48, R12 ;  /* 0x000000306c0c723c */ /* 0x060ff0000004180c */
        /* <DEDUP_REMOVED lines=9> */
[----:B------:R-:W-:Y:S01]  /*3740*/  HMMA.16816.F32.BF16 R80, R108, R38, R80 ;  /* 0x000000266c50723c */ /* 0x000fe20000041850 */
[----:B------:R-:W3:Y:S07]  /*3750*/  LDSM.16.M88.4 R36, [R117+0x6800] ;  /* 0x006800007524783b */ /* 0x000eee0000000200 */
[C---:B-1----:R-:W-:Y:S08]  /*3760*/  HMMA.16816.F32.BF16 R12, R28.reuse, R4, R12 ;  /* 0x000000041c0c723c */ /* 0x042ff0000004180c */
[C---:B------:R-:W-:Y:S01]  /*3770*/  HMMA.16816.F32.BF16 R8, R28.reuse, R6, R8 ;  /* 0x000000061c08723c */ /* 0x040fe20000041808 */
[----:B------:R-:W1:Y:S07]  /*3780*/  LDSM.16.M88.4 R4, [R146+0x7000] ;  /* 0x007000009204783b */ /* 0x000e6e0000000200 */
[C---:B------:R-:W-:Y:S08]  /*3790*/  HMMA.16816.F32.BF16 R100, R28.reuse, R24, R100 ;  /* 0x000000181c64723c */ /* 0x040ff00000041864 */
[----:B------:R-:W-:Y:S01]  /*37a0*/  HMMA.16816.F32.BF16 R96, R28, R26, R96 ;  /* 0x0000001a1c60723c */ /* 0x000fe20000041860 */
[----:B------:R-:W4:Y:S07]  /*37b0*/  LDSM.16.M88.4 R24, [R146+0x7400] ;  /* 0x007400009218783b */ /* 0x000f2e0000000200 */
[C---:B------:R-:W-:Y:S08]  /*37c0*/  HMMA.16816.F32.BF16 R60, R108.reuse, R112, R60 ;  /* 0x000000706c3c723c */ /* 0x040ff0000004183c */
[C---:B------:R-:W-:Y:S01]  /*37d0*/  HMMA.16816.F32.BF16 R56, R108.reuse, R114, R56 ;  /* 0x000000726c38723c */ /* 0x040fe20000041838 */
[----:B------:R-:W5:Y:S07]  /*37e0*/  LDSM.16.M88.4 R112, [R146+0x8400] ;  /* 0x008400009270783b */ /* 0x000f6e0000000200 */
[C---:B------:R-:W-:Y:S08]  /*37f0*/  HMMA.16816.F32.BF16 R76, R108.reuse, R32, R76 ;  /* 0x000000206c4c723c */ /* 0x040ff0000004184c */
[C---:B------:R-:W-:Y:S01]  /*3800*/  HMMA.16816.F32.BF16 R72, R108.reuse, R34, R72 ;  /* 0x000000226c48723c */ /* 0x040fe20000041848 */
[----:B------:R-:W5:Y:S07]  /*3810*/  LDSM.16.M88.4 R32, [R117+0x6c00] ;  /* 0x006c00007520783b */ /* 0x000f6e0000000200 */
[C---:B------:R-:W-:Y:S08]  /*3820*/  HMMA.16816.F32.BF16 R68, R108.reuse, R120, R68 ;  /* 0x000000786c44723c */ /* 0x040ff00000041844 */
[----:B------:R-:W-:Y:S01]  /*3830*/  HMMA.16816.F32.BF16 R64, R108, R122, R64 ;  /* 0x0000007a6c40723c */ /* 0x000fe20000041840 */
[----:B------:R-:W5:Y:S04]  /*3840*/  LDSM.16.M88.4 R108, [R146+0x8800] ;  /* 0x00880000926c783b */ /* 0x000f680000000200 */
[----:B------:R-:W5:Y:S03]  /*3850*/  LDSM.16.M88.4 R120, [R146+0x8000] ;  /* 0x008000009278783b */ /* 0x000f660000000200 */
[C---:B------:R-:W-:Y:S08]  /*3860*/  HMMA.16816.F32.BF16 R20, R28.reuse, R104, R20 ;  /* 0x000000681c14723c */ /* 0x040ff00000041814 */
[C---:B------:R-:W-:Y:S01]  /*3870*/  HMMA.16816.F32.BF16 R16, R28.reuse, R106, R16 ;  /* 0x0000006a1c10723c */ /* 0x040fe20000041810 */
[----:B------:R-:W5:Y:S07]  /*3880*/  LDSM.16.M88.4 R104, [R146+0x8c00] ;  /* 0x008c00009268783b */ /* 0x000f6e0000000200 */
[C---:B--2---:R-:W-:Y:S08]  /*3890*/  HMMA.16816.F32.BF16 R76, R28.reuse, R40, R76 ;  /* 0x000000281c4c723c */ /* 0x044ff0000004184c */
[C---:B------:R-:W-:Y:S01]  /*38a0*/  HMMA.16816.F32.BF16 R72, R28.reuse, R42, R72 ;  /* 0x0000002a1c48723c */ /* 0x040fe20000041848 */
[----:B------:R-:W-:Y:S07]  /*38b0*/  LDSM.16.M88.4 R40, [R117+0x7800] ;  /* 0x007800007528783b */ /* 0x000fee0000000200 */
[----:B---3--:R-:W-:Y:S08]  /*38c0*/  HMMA.16816.F32.BF16 R68, R28, R36, R68 ;  /* 0x000000241c44723c */ /* 0x008ff00000041844 */
[C---:B-1----:R-:W-:Y:S08]  /*38d0*/  HMMA.16816.F32.BF16 R20, R132.reuse, R4, R20 ;  /* 0x000000048414723c */ /* 0x042ff00000041814 */
[C---:B------:R-:W-:Y:S01]  /*38e0*/  HMMA.16816.F32.BF16 R16, R132.reuse, R6, R16 ;  /* 0x000000068410723c */ /* 0x040fe20000041810 */
[----:B------:R-:W-:Y:S07]  /*38f0*/  LDSM.16.M88.4 R4, [R118+0x2000] ;  /* 0x002000007604783b */ /* 0x000fee0000000200 */
[C---:B----4-:R-:W-:Y:S08]  /*3900*/  HMMA.16816.F32.BF16 R12, R132.reuse, R24, R12 ;  /* 0x00000018840c723c */ /* 0x050ff0000004180c */
[----:B------:R-:W-:Y:S01]  /*3910*/  HMMA.16816.F32.BF16 R8, R132, R26, R8 ;  /* 0x0000001a8408723c */ /* 0x000fe20000041808 */
[----:B------:R-:W1:Y:S07]  /*3920*/  LDSM.16.M88.4 R24, [R117+0x8800] ;  /* 0x008800007518783b */ /* 0x000e6e0000000200 */
[C---:B------:R-:W-:Y:S08]  /*3930*/  HMMA.16816.F32.BF16 R92, R28.reuse, R48, R92 ;  /* 0x000000301c5c723c */ /* 0x040ff0000004185c */
[C---:B------:R-:W-:Y:S01]  /*3940*/  HMMA.16816.F32.BF16 R88, R28.reuse, R50, R88 ;  /* 0x000000321c58723c */ /* 0x040fe20000041858 */
[----:B------:R-:W2:Y:S07]  /*3950*/  LDSM.16.M88.4 R48, [R117+0x7000] ;  /* 0x007000007530783b */ /* 0x000eae0000000200 */
[C---:B------:R-:W-:Y:S08]  /*3960*/  HMMA.16816.F32.BF16 R84, R28.reuse, R44, R84 ;  /* 0x0000002c1c54723c */ /* 0x040ff00000041854 */
[C---:B------:R-:W-:Y:S01]  /*3970*/  HMMA.16816.F32.BF16 R80, R28.reuse, R46, R80 ;  /* 0x0000002e1c50723c */ /* 0x040fe20000041850 */
[----:B------:R-:W3:Y:S07]  /*3980*/  LDSM.16.M88.4 R44, [R117+0x7400] ;  /* 0x00740000752c783b */ /* 0x000eee0000000200 */
[----:B------:R-:W-:Y:S01]  /*3990*/  HMMA.16816.F32.BF16 R64, R28, R38, R64 ;  /* 0x000000261c40723c */ /* 0x000fe20000041840 */
[----:B------:R-:W4:Y:S07]  /*39a0*/  LDSM.16.M88.4 R36, [R117+0x7c00] ;  /* 0x007c00007524783b */ /* 0x000f2e0000000200 */
[C---:B-----5:R-:W-:Y:S08]  /*39b0*/  HMMA.16816.F32.BF16 R76, R132.reuse, R112, R76 ;  /* 0x00000070844c723c */ /* 0x060ff0000004184c */
[----:B------:R-:W-:Y:S08]  /*39c0*/  HMMA.16816.F32.BF16 R72, R132, R114, R72 ;  /* 0x000000728448723c */ /* 0x000ff00000041848 */
[C---:B------:R-:W-:Y:S08]  /*39d0*/  HMMA.16816.F32.BF16 R60, R28.reuse, R32, R60 ;  /* 0x000000201c3c723c */ /* 0x040ff0000004183c */
[----:B------:R-:W-:Y:S01]  /*39e0*/  HMMA.16816.F32.BF16 R56, R28, R34, R56 ;  /* 0x000000221c38723c */ /* 0x000fe20000041838 */
[----:B------:R-:W5:Y:S04]  /*39f0*/  LDSM.16.M88.4 R32, [R117+0x8000] ;  /* 0x008000007520783b */ /* 0x000f680000000200 */
[----:B------:R-:W5:Y:S03]  /*3a00*/  LDSM.16.M88.4 R28, [R117+0x8400] ;  /* 0x00840000751c783b */ /* 0x000f660000000200 */
[----:B------:R-:W-:Y:S01]  /*3a10*/  HMMA.16816.F32.BF16 R112, R132, R108, R68 ;  /* 0x0000006c8470723c */ /* 0x000fe20000041844 */
[----:B------:R1:W5:Y:S01]  /*3a20*/  LDSM.16.M88.4 R68, [R117+0x8c00] ;  /* 0x008c00007544783b */ /* 0x0003620000000200 */
[----:B------:R-:W-:-:S06]  /*3a30*/  DEPBAR.LE SB0, 0x0 ;  /* 0x000080000000791a */ /* 0x000fcc0000000000 */
[C---:B------:R-:W-:Y:S08]  /*3a40*/  HMMA.16816.F32.BF16 R96, R132.reuse, R130, R96 ;  /* 0x000000828460723c */ /* 0x040ff00000041860 */
[----:B------:R-:W-:Y:S01]  /*3a50*/  HMMA.16816.F32.BF16 R92, R132, R124, R92 ;  /* 0x0000007c845c723c */ /* 0x000fe2000004185c */
[----:B-1----:R-:W-:-:S07]  /*3a60*/  IMAD.SHL.U32 R117, R180, 0x2, RZ ;  /* 0x00000002b4757824 */ /* 0x002fce00078e00ff */
[----:B------:R-:W-:Y:S01]  /*3a70*/  HMMA.16816.F32.BF16 R88, R132, R126, R88 ;  /* 0x0000007e8458723c */ /* 0x000fe20000041858 */
[----:B------:R-:W-:-:S07]  /*3a80*/  LOP3.LUT R117, R117, 0x6, RZ, 0xc0, !PT ;  /* 0x0000000675757812 */ /* 0x000fce00078ec0ff */
[C---:B------:R-:W-:Y:S08]  /*3a90*/  HMMA.16816.F32.BF16 R100, R132.reuse, R128, R100 ;  /* 0x000000808464723c */ /* 0x040ff00000041864 */
[C---:B------:R-:W-:Y:S08]  /*3aa0*/  HMMA.16816.F32.BF16 R84, R132.reuse, R120, R84 ;  /* 0x000000788454723c */ /* 0x040ff00000041854 */
[C---:B------:R-:W-:Y:S08]  /*3ab0*/  HMMA.16816.F32.BF16 R80, R132.reuse, R122, R80 ;  /* 0x0000007a8450723c */ /* 0x040ff00000041850 */
[C---:B------:R-:W-:Y:S08]  /*3ac0*/  HMMA.16816.F32.BF16 R64, R132.reuse, R110, R64 ;  /* 0x0000006e8440723c */ /* 0x040ff00000041840 */
[----:B------:R-:W-:Y:S01]  /*3ad0*/  HMMA.16816.F32.BF16 R60, R132, R104, R60 ;  /* 0x00000068843c723c */ /* 0x000fe2000004183c */
[----:B------:R-:W-:-:S04]  /*3ae0*/  IMAD.IADD R105, R53, 0x1, R117 ;  /* 0x0000000135697824 */ /* 0x000fc800078e0275 */
[----:B------:R-:W-:-:S03]  /*3af0*/  IMAD.IADD R0, R105, 0x1, R116 ;  /* 0x0000000169007824 */ /* 0x000fc600078e0274 */
[----:B------:R-:W-:Y:S08]  /*3b00*/  HMMA.16816.F32.BF16 R56, R132, R106, R56 ;  /* 0x0000006a8438723c */ /* 0x000ff00000041838 */
[----:B------:R-:W-:Y:S01]  /*3b10*/  HMMA.16816.F32.BF16 R112, R4, R24, R112 ;  /* 0x000000180470723c */ /* 0x000fe20000041870 */
[----:B------:R-:W-:-:S05]  /*3b20*/  LOP3.LUT R24, R136, R137, RZ, 0xfc, !PT ;  /* 0x0000008988187212 */ /* 0x000fca00078efcff */
[--C-:B------:R-:W-:Y:S02]  /*3b30*/  IMAD.IADD R151, R151, 0x1, R24.reuse ;  /* 0x0000000197977824 */ /* 0x100fe400078e0218 */
[C---:B--2---:R-:W-:Y:S01]  /*3b40*/  HMMA.16816.F32.BF16 R20, R4.reuse, R48, R20 ;  /* 0x000000300414723c */ /* 0x044fe20000041814 */
[----:B------:R-:W-:Y:S02]  /*3b50*/  IMAD.IADD R49, R55, 0x1, R24 ;  /* 0x0000000137317824 */ /* 0x000fe400078e0218 */
[C---:B------:R-:W-:Y:S02]  /*3b60*/  IMAD.IADD R198, R151.reuse, 0x1, R52 ;  /* 0x0000000197c67824 */ /* 0x040fe400078e0234 */
[----:B------:R-:W-:Y:S01]  /*3b70*/  IMAD.IADD R154, R151, 0x1, R154 ;  /* 0x00000001979a7824 */ /* 0x000fe200078e029a */
[C-C-:B------:R-:W-:Y:S01]  /*3b80*/  IADD3 R120, PT, PT, R49.reuse, -0x18, -R0.reuse ;  /* 0xffffffe831787810 */ /* 0x140fe20007ffe800 */
[C---:B------:R-:W-:Y:S01]  /*3b90*/  VIADD R155, R49.reuse, 0x8 ;  /* 0x00000008319b7836 */ /* 0x040fe20000000000 */
[----:B---3--:R-:W-:Y:S01]  /*3ba0*/  HMMA.16816.F32.BF16 R8, R4, R46, R8 ;  /* 0x0000002e0408723c */ /* 0x008fe20000041808 */
[----:B------:R-:W-:Y:S01]  /*3bb0*/  IADD3 R118, PT, PT, R49, -0x19, -R0 ;  /* 0xffffffe731767810 */ /* 0x000fe20007ffe800 */
[----:B------:R-:W-:Y:S01]  /*3bc0*/  VIADD R196, R198, 0x8 ;  /* 0x00000008c6c47836 */ /* 0x000fe20000000000 */
[----:B------:R-:W-:-:S02]  /*3bd0*/  IABS R120, R120 ;  /* 0x0000007800787213 */ /* 0x000fc40000000000 */
[C-C-:B------:R-:W-:Y:S02]  /*3be0*/  IADD3 R135, PT, PT, R49.reuse, -0x29, -R0.reuse ;  /* 0xffffffd731877810 */ /* 0x140fe40007ffe800 */
[C-C-:B------:R-:W-:Y:S01]  /*3bf0*/  IADD3 R111, PT, PT, R49.reuse, -0x20, -R0.reuse ;  /* 0xffffffe0316f7810 */ /* 0x140fe20007ffe800 */
[C---:B------:R-:W-:Y:S01]  /*3c00*/  HMMA.16816.F32.BF16 R96, R4.reuse, R42, R96 ;  /* 0x0000002a0460723c */ /* 0x040fe20000041860 */
[C-C-:B------:R-:W-:Y:S02]  /*3c10*/  IADD3 R146, PT, PT, R49.reuse, -0x28, -R0.reuse ;  /* 0xffffffd831927810 */ /* 0x140fe40007ffe800 */
[----:B------:R-:W-:Y:S02]  /*3c20*/  IABS R118, R118 ;  /* 0x0000007600767213 */ /* 0x000fe40000000000 */
[C-C-:B------:R-:W-:Y:S02]  /*3c30*/  IADD3 R123, PT, PT, R49.reuse, -0x31, -R0.reuse ;  /* 0xffffffcf317b7810 */ /* 0x140fe40007ffe800 */
[----:B------:R-:W-:Y:S01]  /*3c40*/  IABS R135, R135 ;  /* 0x0000008700877213 */ /* 0x000fe20000000000 */
[----:B----4-:R-:W-:Y:S01]  /*3c50*/  HMMA.16816.F32.BF16 R92, R4, R36, R92 ;  /* 0x00000024045c723c */ /* 0x010fe2000004185c */
[----:B------:R-:W-:-:S02]  /*3c60*/  IADD3 R125, PT, PT, R49, -0x30, -R0 ;  /* 0xffffffd0317d7810 */ /* 0x000fc40007ffe800 */
[----:B------:R-:W-:Y:S02]  /*3c70*/  IABS R111, R111 ;  /* 0x0000006f006f7213 */ /* 0x000fe40000000000 */
[----:B------:R-:W-:Y:S02]  /*3c80*/  IABS R146, R146 ;  /* 0x0000009200927213 */ /* 0x000fe40000000000 */
[C-C-:B------:R-:W-:Y:S01]  /*3c90*/  IADD3 R133, PT, PT, R49.reuse, -0x39, -R0.reuse ;  /* 0xffffffc731857810 */ /* 0x140fe20007ffe800 */
[----:B------:R-:W-:Y:S01]  /*3ca0*/  HMMA.16816.F32.BF16 R88, R4, R38, R88 ;  /* 0x000000260458723c */ /* 0x000fe20000041858 */
[C-C-:B------:R-:W-:Y:S02]  /*3cb0*/  IADD3 R108, PT, PT, R49.reuse, -0x70, -R0.reuse ;  /* 0xffffff90316c7810 */ /* 0x140fe40007ffe800 */
[----:B------:R-:W-:Y:S02]  /*3cc0*/  IABS R123, R123 ;  /* 0x0000007b007b7213 */ /* 0x000fe40000000000 */
[----:B------:R-:W-:-:S02]  /*3cd0*/  IADD3 R131, PT, PT, R49, -0x41, -R0 ;  /* 0xffffffbf31837810 */ /* 0x000fc40007ffe800 */
[----:B------:R-:W-:Y:S01]  /*3ce0*/  I2FP.F32.S32 R241, R111 ;  /* 0x0000006f00f17245 */ /* 0x000fe20000201400 */
[C---:B------:R-:W-:Y:S01]  /*3cf0*/  HMMA.16816.F32.BF16 R16, R4.reuse, R50, R16 ;  /* 0x000000320410723c */ /* 0x040fe20000041810 */
[----:B------:R-:W-:Y:S01]  /*3d00*/  IABS R125, R125 ;  /* 0x0000007d007d7213 */ /* 0x000fe20000000000 */
[--C-:B------:R-:W-:Y:S01]  /*3d10*/  IMAD.IADD R50, R155, 0x1, -R0.reuse ;  /* 0x000000019b327824 */ /* 0x100fe200078e0a00 */
[----:B------:R-:W-:Y:S02]  /*3d20*/  IABS R133, R133 ;  /* 0x0000008500857213 */ /* 0x000fe40000000000 */
[C-C-:B------:R-:W-:Y:S02]  /*3d30*/  IADD3 R110, PT, PT, R49.reuse, -0x68, -R0.reuse ;  /* 0xffffff98316e7810 */ /* 0x140fe40007ffe800 */
[----:B------:R-:W-:Y:S01]  /*3d40*/  IABS R108, R108 ;  /* 0x0000006c006c7213 */ /* 0x000fe20000000000 */
[----:B------:R-:W-:Y:S01]  /*3d50*/  HMMA.16816.F32.BF16 R12, R4, R44, R12 ;  /* 0x0000002c040c723c */ /* 0x000fe2000004180c */
[----:B------:R-:W-:-:S02]  /*3d60*/  IADD3 R121, PT, PT, R49, -0x61, -R0 ;  /* 0xffffff9f31797810 */ /* 0x000fc40007ffe800 */
[----:B------:R-:W-:Y:S02]  /*3d70*/  I2FP.F32.S32 R231, R125 ;  /* 0x0000007d00e77245 */ /* 0x000fe40000201400 */
[----:B------:R-:W-:Y:S02]  /*3d80*/  IABS R131, R131 ;  /* 0x0000008300837213 */ /* 0x000fe40000000000 */
[C-C-:B------:R-:W-:Y:S01]  /*3d90*/  IADD3 R153, PT, PT, R49.reuse, -0x1, -R0.reuse ;  /* 0xffffffff31997810 */ /* 0x140fe20007ffe800 */
[----:B------:R-:W-:Y:S01]  /*3da0*/  HMMA.16816.F32.BF16 R100, R4, R40, R100 ;  /* 0x000000280464723c */ /* 0x000fe20000041864 */
[C---:B------:R-:W-:Y:S01]  /*3db0*/  IADD3 R152, PT, PT, R49.reuse, -0x9, -R0 ;  /* 0xfffffff731987810 */ /* 0x040fe20007ffe800 */
[----:B------:R-:W-:Y:S01]  /*3dc0*/  FFMA.FTZ R231, -R212, R231, R92 ;  /* 0x000000e7d4e77223 */ /* 0x000fe2000001015c */
[--C-:B------:R-:W-:Y:S01]  /*3dd0*/  IADD3 R151, PT, PT, R49, -0x10, -R0.reuse ;  /* 0xfffffff031977810 */ /* 0x100fe20007ffe800 */
[----:B------:R-:W-:Y:S01]  /*3de0*/  VIADD R92, R105, 0x21 ;  /* 0x00000021695c7836 */ /* 0x000fe20000000000 */
[----:B------:R-:W-:-:S02]  /*3df0*/  IADD3 R150, PT, PT, R49, -0x11, -R0 ;  /* 0xffffffef31967810 */ /* 0x000fc40007ffe800 */
[C-C-:B------:R-:W-:Y:S01]  /*3e00*/  IADD3 R148, PT, PT, R49.reuse, -0x21, -R0.reuse ;  /* 0xffffffdf31947810 */ /* 0x140fe20007ffe800 */
[C---:B-----5:R-:W-:Y:S01]  /*3e10*/  HMMA.16816.F32.BF16 R84, R4.reuse, R32, R84 ;  /* 0x000000200454723c */ /* 0x060fe20000041854 */
[C-C-:B------:R-:W-:Y:S02]  /*3e20*/  IADD3 R134, PT, PT, R49.reuse, -0x38, -R0.reuse ;  /* 0xffffffc831867810 */ /* 0x140fe40007ffe800 */
[C-C-:B------:R-:W-:Y:S02]  /*3e30*/  IADD3 R132, PT, PT, R49.reuse, -0x40, -R0.reuse ;  /* 0xffffffc031847810 */ /* 0x140fe40007ffe800 */
[C-C-:B------:R-:W-:Y:S02]  /*3e40*/  IADD3 R130, PT, PT, R49.reuse, -0x48, -R0.reuse ;  /* 0xffffffb831827810 */ /* 0x140fe40007ffe800 */
[C-C-:B------:R-:W-:Y:S01]  /*3e50*/  IADD3 R129, PT, PT, R49.reuse, -0x49, -R0.reuse ;  /* 0xffffffb731817810 */ /* 0x140fe20007ffe800 */
[----:B------:R-:W-:Y:S01]  /*3e60*/  HMMA.16816.F32.BF16 R80, R4, R34, R80 ;  /* 0x000000220450723c */ /* 0x000fe20000041850 */
[----:B------:R-:W-:-:S02]  /*3e70*/  IADD3 R128, PT, PT, R49, -0x50, -R0 ;  /* 0xffffffb031807810 */ /* 0x000fc40007ffe800 */
[C---:B------:R-:W-:Y:S01]  /*3e80*/  IADD3 R127, PT, PT, R49.reuse, -0x51, -R0 ;  /* 0xffffffaf317f7810 */ /* 0x040fe20007ffe800 */
[----:B------:R-:W-:Y:S01]  /*3e90*/  FFMA.FTZ R241, -R212, R241, R100 ;  /* 0x000000f1d4f17223 */ /* 0x000fe20000010164 */
[C-C-:B------:R-:W-:Y:S02]  /*3ea0*/  IADD3 R126, PT, PT, R49.reuse, -0x58, -R0.reuse ;  /* 0xffffffa8317e7810 */ /* 0x140fe40007ffe800 */
[C-C-:B------:R-:W-:Y:S01]  /*3eb0*/  IADD3 R124, PT, PT, R49.reuse, -0x59, -R0.reuse ;  /* 0xffffffa7317c7810 */ /* 0x140fe20007ffe800 */
[----:B------:R-:W-:Y:S01]  /*3ec0*/  HMMA.16816.F32.BF16 R76, R4, R28, R76 ;  /* 0x0000001c044c723c */ /* 0x000fe2000004184c */
[C-C-:B------:R-:W-:Y:S02]  /*3ed0*/  IADD3 R122, PT, PT, R49.reuse, -0x60, -R0.reuse ;  /* 0xffffffa0317a7810 */ /* 0x140fe40007ffe800 */
[C-C-:B------:R-:W-:Y:S02]  /*3ee0*/  IADD3 R109, PT, PT, R49.reuse, -0x69, -R0.reuse ;  /* 0xffffff97316d7810 */ /* 0x140fe40007ffe800 */
[----:B------:R-:W-:-:S02]  /*3ef0*/  IADD3 R107, PT, PT, R49, -0x71, -R0 ;  /* 0xffffff8f316b7810 */ /* 0x000fc40007ffe800 */
[C-C-:B------:R-:W-:Y:S01]  /*3f00*/  IADD3 R106, PT, PT, R49.reuse, -0x78, -R0.reuse ;  /* 0xffffff88316a7810 */ /* 0x140fe20007ffe800 */
[C---:B------:R-:W-:Y:S01]  /*3f10*/  HMMA.16816.F32.BF16 R72, R4.reuse, R30, R72 ;  /* 0x0000001e0448723c */ /* 0x040fe20000041848 */
[C-C-:B------:R-:W-:Y:S01]  /*3f20*/  IADD3 R52, PT, PT, R49.reuse, -0x79, -R0.reuse ;  /* 0xffffff8731347810 */ /* 0x140fe20007ffe800 */
[----:B------:R-:W-:Y:S01]  /*3f30*/  IMAD.IADD R49, R49, 0x1, -R0 ;  /* 0x0000000131317824 */ /* 0x000fe200078e0a00 */
[----:B------:R-:W-:Y:S02]  /*3f40*/  IABS R110, R110 ;  /* 0x0000006e006e7213 */ /* 0x000fe40000000000 */
[----:B------:R-:W-:Y:S02]  /*3f50*/  IABS R121, R121 ;  /* 0x0000007900797213 */ /* 0x000fe40000000000 */
[----:B------:R-:W-:Y:S01]  /*3f60*/  IABS R127, R127 ;  /* 0x0000007f007f7213 */ /* 0x000fe20000000000 */
[----:B------:R-:W-:Y:S01]  /*3f70*/  HMMA.16816.F32.BF16 R64, R4, R26, R64 ;  /* 0x0000001a0440723c */ /* 0x000fe20000041840 */
[----:B------:R-:W-:-:S02]  /*3f80*/  IABS R152, R152 ;  /* 0x0000009800987213 */ /* 0x000fc40000000000 */
[----:B------:R-:W-:Y:S02]  /*3f90*/  IABS R122, R122 ;  /* 0x0000007a007a7213 */ /* 0x000fe40000000000 */
[----:B------:R-:W-:Y:S02]  /*3fa0*/  I2FP.F32.S32 R152, R152 ;  /* 0x0000009800987245 */ /* 0x000fe40000201400 */
[----:B------:R-:W-:Y:S01]  /*3fb0*/  IABS R109, R109 ;  /* 0x0000006d006d7213 */ /* 0x000fe20000000000 */
[----:B------:R-:W-:Y:S01]  /*3fc0*/  HMMA.16816.F32.BF16 R60, R4, R68, R60 ;  /* 0x00000044043c723c */ /* 0x000fe2000004183c */
[----:B------:R-:W-:Y:S02]  /*3fd0*/  IABS R150, R150 ;  /* 0x0000009600967213 */ /* 0x000fe40000000000 */
[----:B------:R-:W-:Y:S02]  /*3fe0*/  IABS R153, R153 ;  /* 0x0000009900997213 */ /* 0x000fe40000000000 */
[----:B------:R-:W-:-:S02]  /*3ff0*/  IABS R148, R148 ;  /* 0x0000009400947213 */ /* 0x000fc40000000000 */
[----:B------:R-:W-:Y:S01]  /*4000*/  I2FP.F32.S32 R150, R150 ;  /* 0x0000009600967245 */ /* 0x000fe20000201400 */
[----:B------:R-:W-:Y:S01]  /*4010*/  HMMA.16816.F32.BF16 R56, R4, R70, R56 ;  /* 0x000000460438723c */ /* 0x000fe20000041838 */
        /* <DEDUP_REMOVED lines=21> */
[----:B------:R-:W-:Y:S01]  /*4170*/  VIADD R5, R49, 0xfffffff8 ;  /* 0xfffffff831057836 */ /* 0x000fe20000000000 */
[----:B------:R-:W-:Y:S01]  /*4180*/  IABS R121, R49 ;  /* 0x0000003100797213 */ /* 0x000fe20000000000 */
[C---:B------:R-:W-:Y:S01]  /*4190*/  FFMA.FTZ R211, -R212.reuse, R6, R85 ;  /* 0x00000006d4d37223 */ /* 0x040fe20000010155 */
[----:B------:R-:W-:Y:S01]  /*41a0*/  I2FP.F32.S32 R6, R127 ;  /* 0x0000007f00067245 */ /* 0x000fe20000201400 */
[C---:B------:R-:W-:Y:S01]  /*41b0*/  VIADD R13, R105.reuse, 0x11 ;  /* 0x00000011690d7836 */ /* 0x040fe20000000000 */
[----:B------:R-:W-:Y:S01]  /*41c0*/  I2FP.F32.S32 R9, R122 ;  /* 0x0000007a00097245 */ /* 0x000fe20000201400 */
[C---:B------:R-:W-:Y:S01]  /*41d0*/  VIADD R122, R105.reuse, 0x1 ;  /* 0x00000001697a7836 */ /* 0x040fe20000000000 */
[----:B------:R-:W-:Y:S01]  /*41e0*/  I2FP.F32.S32 R121, R121 ;  /* 0x0000007900797245 */ /* 0x000fe20000201400 */
[C---:B------:R-:W-:Y:S01]  /*41f0*/  FFMA.FTZ R169, -R212.reuse, R6, R77 ;  /* 0x00000006d4a97223 */ /* 0x040fe2000001014d */
[----:B------:R-:W-:Y:S01]  /*4200*/  IABS R5, R5 ;  /* 0x0000000500057213 */ /* 0x000fe20000000000 */
[C---:B------:R-:W-:Y:S01]  /*4210*/  FFMA.FTZ R112, -R212.reuse, R9, R112 ;  /* 0x00000009d4707223 */ /* 0x040fe20000010170 */
[----:B------:R-:W-:Y:S01]  /*4220*/  I2FP.F32.S32 R6, R109 ;  /* 0x0000006d00067245 */ /* 0x000fe20000201400 */
[C---:B------:R-:W-:Y:S01]  /*4230*/  FFMA.FTZ R17, -R212.reuse, R121, R20 ;  /* 0x00000079d4117223 */ /* 0x040fe20000010114 */
[----:B------:R-:W-:Y:S01]  /*4240*/  IABS R9, R106 ;  /* 0x0000006a00097213 */ /* 0x000fe20000000000 */
[C---:B------:R-:W-:Y:S01]  /*4250*/  VIADD R106, R105.reuse, 0x8 ;  /* 0x00000008696a7836 */ /* 0x040fe20000000000 */
[----:B------:R-:W-:Y:S01]  /*4260*/  I2FP.F32.S32 R5, R5 ;  /* 0x0000000500057245 */ /* 0x000fe20000201400 */
[----:B------:R-:W-:Y:S01]  /*4270*/  FFMA.FTZ R131, -R212, R6, R65 ;  /* 0x00000006d4837223 */ /* 0x000fe20000010141 */
[----:B------:R-:W-:Y:S01]  /*4280*/  I2FP.F32.S32 R148, R148 ;  /* 0x0000009400947245 */ /* 0x000fe20000201400 */
[C---:B------:R-:W-:Y:S01]  /*4290*/  VIADD R93, R105.reuse, 0x20 ;  /* 0x00000020695d7836 */ /* 0x040fe20000000000 */
[----:B------:R-:W-:Y:S01]  /*42a0*/  ISETP.GT.AND P0, PT, R198, R105, PT ;  /* 0x00000069c600720c */ /* 0x000fe20003f04270 */
[C---:B------:R-:W-:Y:S01]  /*42b0*/  FFMA.FTZ R6, -R212.reuse, R5, R16 ;  /* 0x00000005d4067223 */ /* 0x040fe20000010110 */
[----:B------:R-:W-:Y:S01]  /*42c0*/  IABS R151, R151 ;  /* 0x0000009700977213 */ /* 0x000fe20000000000 */
[C---:B------:R-:W-:Y:S01]  /*42d0*/  FFMA.FTZ R239, -R212.reuse, R148, R101 ;  /* 0x00000094d4ef7223 */ /* 0x040fe20000010165 */
[----:B------:R-:W-:Y:S01]  /*42e0*/  IABS R109, R107 ;  /* 0x0000006b006d7213 */ /* 0x000fe20000000000 */
[C---:B------:R-:W-:Y:S01]  /*42f0*/  VIADD R101, R105.reuse, 0x10 ;  /* 0x0000001069657836 */ /* 0x040fe20000000000 */
[----:B------:R-:W-:Y:S01]  /*4300*/  IABS R134, R134 ;  /* 0x0000008600867213 */ /* 0x000fe20000000000 */
[C---:B------:R-:W-:Y:S01]  /*4310*/  VIADD R5, R105.reuse, 0x9 ;  /* 0x0000000969057836 */ /* 0x040fe20000000000 */
[----:B------:R-:W-:Y:S01]  /*4320*/  IABS R132, R132 ;  /* 0x0000008400847213 */ /* 0x000fe20000000000 */
[C---:B------:R-:W-:Y:S01]  /*4330*/  VIADD R96, R105.reuse, 0x19 ;  /* 0x0000001969607836 */ /* 0x040fe20000000000 */
[----:B------:R-:W-:Y:S01]  /*4340*/  IABS R130, R130 ;  /* 0x0000008200827213 */ /* 0x000fe20000000000 */
[C---:B------:R-:W-:Y:S01]  /*4350*/  FFMA.FTZ R113, -R212.reuse, R8, R113 ;  /* 0x00000008d4717223 */ /* 0x040fe20000010171 */
[----:B------:R-:W-:Y:S01]  /*4360*/  IABS R129, R129 ;  /* 0x0000008100817213 */ /* 0x000fe20000000000 */
[----:B------:R-:W-:Y:S01]  /*4370*/  FFMA.FTZ R133, -R212, R133, R64 ;  /* 0x00000085d4857223 */ /* 0x000fe20000010140 */
[----:B------:R-:W-:Y:S01]  /*4380*/  IABS R128, R128 ;  /* 0x0000008000807213 */ /* 0x000fe20000000000 */
[C---:B------:R-:W-:Y:S01]  /*4390*/  VIADD R89, R105.reuse, 0x28 ;  /* 0x0000002869597836 */ /* 0x040fe20000000000 */
[----:B------:R-:W-:Y:S01]  /*43a0*/  IABS R126, R126 ;  /* 0x0000007e007e7213 */ /* 0x000fe20000000000 */
[C---:B------:R-:W-:Y:S01]  /*43b0*/  VIADD R85, R105.reuse, 0x30 ;  /* 0x0000003069557836 */ /* 0x040fe20000000000 */
[----:B------:R-:W-:Y:S01]  /*43c0*/  IABS R124, R124 ;  /* 0x0000007c007c7213 */ /* 0x000fe20000000000 */
[C---:B------:R-:W-:Y:S01]  /*43d0*/  VIADD R77, R105.reuse, 0x40 ;  /* 0x00000040694d7836 */ /* 0x040fe20000000000 */
[----:B------:R-:W-:Y:S01]  /*43e0*/  IABS R107, R50 ;  /* 0x00000032006b7213 */ /* 0x000fe20000000000 */
[----:B------:R-:W-:Y:S01]  /*43f0*/  VIADD R71, R105, 0x50 ;  /* 0x0000005069477836 */ /* 0x000fe20000000000 */
[----:B------:R-:W-:Y:S01]  /*4400*/  FSEL R17, R17, -INF , !P0 ;  /* 0xff80000011117808 */ /* 0x000fe20004000000 */
[C---:B------:R-:W-:Y:S01]  /*4410*/  VIADD R70, R105.reuse, 0x51 ;  /* 0x0000005169467836 */ /* 0x040fe20000000000 */
[----:B------:R-:W-:Y:S01]  /*4420*/  I2FP.F32.S32 R7, R151 ;  /* 0x0000009700077245 */ /* 0x000fe20000201400 */
[C---:B------:R-:W-:Y:S01]  /*4430*/  VIADD R65, R105.reuse, 0x58 ;  /* 0x0000005869417836 */ /* 0x040fe20000000000 */
[----:B------:R-:W-:Y:S01]  /*4440*/  ISETP.GT.AND P0, PT, R198, R106, PT ;  /* 0x0000006ac600720c */ /* 0x000fe20003f04270 */
[C---:B------:R-:W-:Y:S01]  /*4450*/  VIADD R64, R105.reuse, 0x59 ;  /* 0x0000005969407836 */ /* 0x040fe20000000000 */
[----:B------:R-:W-:Y:S01]  /*4460*/  VIADDMNMX R197, R154, 0x1, R149, PT ;  /* 0x000000019ac57846 */ /* 0x000fe20003800195 */
[----:B------:R-:W-:Y:S01]  /*4470*/  FFMA.FTZ R7, -R212, R7, R12 ;  /* 0x00000007d4077223 */ /* 0x000fe2000001010c */
[----:B------:R-:W-:Y:S01]  /*4480*/  ISETP.GT.AND P2, PT, R198, R122, PT ;  /* 0x0000007ac600720c */ /* 0x000fe20003f44270 */
[C---:B------:R-:W-:Y:S01]  /*4490*/  VIADD R60, R105.reuse, 0x60 ;  /* 0x00000060693c7836 */ /* 0x040fe20000000000 */
[----:B------:R-:W-:Y:S01]  /*44a0*/  I2FP.F32.S32 R157, R134 ;  /* 0x00000086009d7245 */ /* 0x000fe20000201400 */
[C---:B------:R-:W-:Y:S01]  /*44b0*/  VIADD R50, R105.reuse, 0x68 ;  /* 0x0000006869327836 */ /* 0x040fe20000000000 */
[----:B------:R-:W-:Y:S01]  /*44c0*/  I2FP.F32.S32 R217, R132 ;  /* 0x0000008400d97245 */ /* 0x000fe20000201400 */
[C---:B------:R-:W-:Y:S01]  /*44d0*/  VIADD R49, R105.reuse, 0x69 ;  /* 0x0000006969317836 */ /* 0x040fe20000000000 */
        /* <DEDUP_REMOVED lines=16> */
[----:B------:R-:W-:Y:S01]  /*45e0*/  VIADDMNMX R195, R154, 0x9, R149, PT ;  /* 0x000000099ac37846 */ /* 0x000fe20003800195 */
[----:B------:R-:W-:Y:S01]  /*45f0*/  FFMA.FTZ R107, -R212, R107, R22 ;  /* 0x0000006bd46b7223 */ /* 0x000fe20000010116 */
[C---:B------:R-:W-:Y:S01]  /*4600*/  ISETP.GE.AND P1, PT, R105.reuse, R197, PT ;  /* 0x000000c56900720c */ /* 0x040fe20003f26270 */
[----:B------:R-:W-:Y:S01]  /*4610*/  VIADD R9, R105, 0x18 ;  /* 0x0000001869097836 */ /* 0x000fe20000000000 */
[----:B------:R-:W-:Y:S01]  /*4620*/  FSEL R21, R21, -INF , !P2 ;  /* 0xff80000015157808 */ /* 0x000fe20005000000 */
[C---:B------:R-:W-:Y:S01]  /*4630*/  VIADD R88, R105.reuse, 0x29 ;  /* 0x0000002969587836 */ /* 0x040fe20000000000 */
[C---:B------:R-:W-:Y:S01]  /*4640*/  ISETP.GT.AND P0, PT, R198.reuse, R13, PT ;  /* 0x0000000dc600720c */ /* 0x040fe20003f04270 */
[C---:B------:R-:W-:Y:S01]  /*4650*/  VIADD R84, R105.reuse, 0x31 ;  /* 0x0000003169547836 */ /* 0x040fe20000000000 */
[----:B------:R-:W-:Y:S01]  /*4660*/  ISETP.GT.AND P2, PT, R198, R101, PT ;  /* 0x00000065c600720c */ /* 0x000fe20003f44270 */
[C---:B------:R-:W-:Y:S01]  /*4670*/  VIADD R81, R105.reuse, 0x38 ;  /* 0x0000003869517836 */ /* 0x040fe20000000000 */
[----:B------:R-:W-:Y:S01]  /*4680*/  IABS R108, R52 ;  /* 0x00000034006c7213 */ /* 0x000fe20000000000 */
[C---:B------:R-:W-:Y:S01]  /*4690*/  VIADD R80, R105.reuse, 0x39 ;  /* 0x0000003969507836 */ /* 0x040fe20000000000 */
[C---:B------:R-:W-:Y:S01]  /*46a0*/  ISETP.GE.AND P4, PT, R105.reuse, R195, PT ;  /* 0x000000c36900720c */ /* 0x040fe20003f86270 */
[C---:B------:R-:W-:Y:S01]  /*46b0*/  VIADD R76, R105.reuse, 0x41 ;  /* 0x00000041694c7836 */ /* 0x040fe20000000000 */
[----:B------:R-:W-:Y:S01]  /*46c0*/  ISETP.GT.AND P5, PT, R196, R105, PT ;  /* 0x00000069c400720c */ /* 0x000fe20003fa4270 */
[----:B------:R-:W-:Y:S01]  /*46d0*/  VIADD R73, R105, 0x48 ;  /* 0x0000004869497836 */ /* 0x000fe20000000000 */
[----:B------:R-:W-:Y:S01]  /*46e0*/  FSEL R17, R17, -INF , !P1 ;  /* 0xff80000011117808 */ /* 0x000fe20004800000 */
[C---:B------:R-:W-:Y:S01]  /*46f0*/  VIADD R72, R105.reuse, 0x49 ;  /* 0x0000004969487836 */ /* 0x040fe20000000000 */
[----:B------:R-:W-:Y:S01]  /*4700*/  FSEL R100, R120, -INF , !P0 ;  /* 0xff80000078647808 */ /* 0x000fe20004000000 */
[C---:B------:R-:W-:Y:S01]  /*4710*/  VIADD R52, R105.reuse, 0x61 ;  /* 0x0000006169347836 */ /* 0x040fe20000000000 */
[C---:B------:R-:W-:Y:S01]  /*4720*/  ISETP.GT.AND P1, PT, R198.reuse, R5, PT ;  /* 0x00000005c600720c */ /* 0x040fe20003f24270 */
[C---:B------:R-:W-:Y:S01]  /*4730*/  VIADD R22, R105.reuse, 0x70 ;  /* 0x0000007069167836 */ /* 0x040fe20000000000 */
[----:B------:R-:W-:Y:S01]  /*4740*/  ISETP.GT.AND P0, PT, R198, R93, PT ;  /* 0x0000005dc600720c */ /* 0x000fe20003f04270 */
[C---:B------:R-:W-:Y:S01]  /*4750*/  VIADD R16, R105.reuse, 0x71 ;  /* 0x0000007169107836 */ /* 0x040fe20000000000 */
[----:B------:R-:W-:Y:S01]  /*4760*/  FSEL R124, R4, -INF , !P1 ;  /* 0xff800000047c7808 */ /* 0x000fe20004800000 */
[----:B------:R-:W-:Y:S01]  /*4770*/  VIADD R12, R105, 0x78 ;  /* 0x00000078690c7836 */ /* 0x000fe20000000000 */
[----:B------:R-:W-:Y:S01]  /*4780*/  FSEL R241, R241, -INF , !P0 ;  /* 0xff800000f1f17808 */ /* 0x000fe20004000000 */
[----:B------:R-:W-:Y:S01]  /*4790*/  VIADD R8, R105, 0x79 ;  /* 0x0000007969087836 */ /* 0x000fe20000000000 */
[----:B------:R-:W-:Y:S01]  /*47a0*/  FSEL R105, R7, -INF , !P2 ;  /* 0xff80000007697808 */ /* 0x000fe20005000000 */
[----:B------:R-:W-:Y:S01]  /*47b0*/  FFMA.FTZ R18, -R212, R121, R18 ;  /* 0x00000079d4127223 */ /* 0x000fe20000010112 */
[----:B------:R-:W-:-:S02]  /*47c0*/  ISETP.GT.AND P2, PT, R198, R96, PT ;  /* 0x00000060c600720c */ /* 0x000fc40003f44270 */
[C---:B------:R-:W-:Y:S02]  /*47d0*/  ISETP.GT.AND P1, PT, R198.reuse, R9, PT ;  /* 0x00000009c600720c */ /* 0x040fe40003f24270 */
[----:B------:R-:W-:Y:S02]  /*47e0*/  FSEL R20, R111, -INF , !P2 ;  /* 0xff8000006f147808 */ /* 0x000fe40005000000 */
[C---:B------:R-:W-:Y:S02]  /*47f0*/  ISETP.GT.AND P0, PT, R198.reuse, R88, PT ;  /* 0x00000058c600720c */ /* 0x040fe40003f04270 */
[----:B------:R-:W-:Y:S02]  /*4800*/  ISETP.GT.AND P2, PT, R198, R89, PT ;  /* 0x00000059c600720c */ /* 0x000fe40003f44270 */
[----:B------:R-:W-:Y:S02]  /*4810*/  FSEL R97, R118, -INF , !P1 ;  /* 0xff80000076617808 */ /* 0x000fe40004800000 */
[----:B------:R-:W-:-:S02]  /*4820*/  FSEL R123, R123, -INF , !P0 ;  /* 0xff8000007b7b7808 */ /* 0x000fc40004000000 */
        /* <DEDUP_REMOVED lines=22> */
[----:B------:R-:W-:Y:S02]  /*4990*/  I2FP.F32.S32 R109, R109 ;  /* 0x0000006d006d7245 */ /* 0x000fe40000201400 */
[----:B------:R-:W-:-:S02]  /*49a0*/  FSEL R185, R185, -INF , !P1 ;  /* 0xff800000b9b97808 */ /* 0x000fc40004800000 */
[----:B------:R-:W-:Y:S01]  /*49b0*/  FSEL R161, R161, -INF , !P0 ;  /* 0xff800000a1a17808 */ /* 0x000fe20004000000 */
[----:B------:R-:W-:Y:S01]  /*49c0*/  FFMA.FTZ R109, -R212, R109, R61 ;  /* 0x0000006dd46d7223 */ /* 0x000fe2000001013d */
[C---:B------:R-:W-:Y:S02]  /*49d0*/  ISETP.GT.AND P1, PT, R198.reuse, R70, PT ;  /* 0x00000046c600720c */ /* 0x040fe40003f24270 */
[----:B------:R-:W-:Y:S02]  /*49e0*/  FSEL R165, R165, -INF , !P2 ;  /* 0xff800000a5a57808 */ /* 0x000fe40005000000 */
[C---:B------:R-:W-:Y:S02]  /*49f0*/  ISETP.GT.AND P0, PT, R198.reuse, R50, PT ;  /* 0x00000032c600720c */ /* 0x040fe40003f04270 */
[----:B------:R-:W-:Y:S02]  /*4a00*/  ISETP.GT.AND P2, PT, R198, R52, PT ;  /* 0x00000034c600720c */ /* 0x000fe40003f44270 */
[----:B------:R-:W-:-:S02]  /*4a10*/  IADD3 R51, PT, PT, R155, -0x1, -R0 ;  /* 0xffffffff9b337810 */ /* 0x000fc40007ffe800 */
[----:B------:R-:W-:Y:S02]  /*4a20*/  I2FP.F32.S32 R108, R108 ;  /* 0x0000006c006c7245 */ /* 0x000fe40000201400 */
[----:B------:R-:W-:Y:S02]  /*4a30*/  FSEL R169, R169, -INF , !P1 ;  /* 0xff800000a9a97808 */ /* 0x000fe40004800000 */
[----:B------:R-:W-:Y:S01]  /*4a40*/  FSEL R133, R133, -INF , !P0 ;  /* 0xff80000085857808 */ /* 0x000fe20004000000 */
[----:B------:R-:W-:Y:S01]  /*4a50*/  FFMA.FTZ R108, -R212, R108, R57 ;  /* 0x0000006cd46c7223 */ /* 0x000fe20000010139 */
[C---:B------:R-:W-:Y:S02]  /*4a60*/  ISETP.GT.AND P1, PT, R198.reuse, R60, PT ;  /* 0x0000003cc600720c */ /* 0x040fe40003f24270 */
[----:B------:R-:W-:Y:S02]  /*4a70*/  FSEL R135, R113, -INF , !P2 ;  /* 0xff80000071877808 */ /* 0x000fe40005000000 */
[----:B------:R-:W-:-:S02]  /*4a80*/  ISETP.GT.AND P0, PT, R198, R16, PT ;  /* 0x00000010c600720c */ /* 0x000fc40003f04270 */
[----:B------:R-:W-:Y:S02]  /*4a90*/  IADD3 R104, PT, PT, R155, -0x9, -R0 ;  /* 0xfffffff79b687810 */ /* 0x000fe40007ffe800 */
[----:B------:R-:W-:Y:S02]  /*4aa0*/  ISETP.GT.AND P2, PT, R198, R22, PT ;  /* 0x00000016c600720c */ /* 0x000fe40003f44270 */
[----:B------:R-:W-:Y:S02]  /*4ab0*/  IABS R51, R51 ;  /* 0x0000003300337213 */ /* 0x000fe40000000000 */
[----:B------:R-:W-:Y:S02]  /*4ac0*/  FSEL R149, R112, -INF , !P1 ;  /* 0xff80000070957808 */ /* 0x000fe40004800000 */
[----:B------:R-:W-:Y:S02]  /*4ad0*/  FSEL R57, R109, -INF , !P0 ;  /* 0xff8000006d397808 */ /* 0x000fe40004000000 */
[----:B------:R-:W-:-:S02]  /*4ae0*/  ISETP.GT.AND P1, PT, R198, R49, PT ;  /* 0x00000031c600720c */ /* 0x000fc40003f24270 */
[----:B------:R-:W-:Y:S02]  /*4af0*/  FSEL R61, R110, -INF , !P2 ;  /* 0xff8000006e3d7808 */ /* 0x000fe40005000000 */
[----:B------:R-:W-:Y:S02]  /*4b00*/  ISETP.GE.AND P0, PT, R122, R197, PT ;  /* 0x000000c57a00720c */ /* 0x000fe40003f06270 */
[----:B------:R-:W-:Y:S02]  /*4b10*/  I2FP.F32.S32 R4, R51 ;  /* 0x0000003300047245 */ /* 0x000fe40000201400 */
[----:B------:R-:W-:Y:S02]  /*4b20*/  IABS R104, R104 ;  /* 0x0000006800687213 */ /* 0x000fe40000000000 */
[----:B------:R-:W-:Y:S01]  /*4b30*/  IADD3 R69, PT, PT, R155, -0x10, -R0 ;  /* 0xfffffff09b457810 */ /* 0x000fe20007ffe800 */
[----:B------:R-:W-:Y:S01]  /*4b40*/  FFMA.FTZ R4, -R212, R4, R23 ;  /* 0x00000004d4047223 */ /* 0x000fe20000010117 */
[----:B------:R-:W-:-:S02]  /*4b50*/  ISETP.GT.AND P2, PT, R198, R8, PT ;  /* 0x00000008c600720c */ /* 0x000fc40003f44270 */
[----:B------:R-:W-:Y:S02]  /*4b60*/  FSEL R131, R131, -INF , !P1 ;  /* 0xff80000083837808 */ /* 0x000fe40004800000 */
[----:B------:R-:W-:Y:S02]  /*4b70*/  FSEL R7, R21, -INF , !P0 ;  /* 0xff80000015077808 */ /* 0x000fe40004000000 */
[----:B------:R-:W-:Y:S02]  /*4b80*/  I2FP.F32.S32 R104, R104 ;  /* 0x0000006800687245 */ /* 0x000fe40000201400 */
[----:B------:R-:W-:Y:S02]  /*4b90*/  ISETP.GT.AND P1, PT, R198, R12, PT ;  /* 0x0000000cc600720c */ /* 0x000fe40003f24270 */
[----:B------:R-:W-:Y:S01]  /*4ba0*/  FSEL R51, R108, -INF , !P2 ;  /* 0xff8000006c337808 */ /* 0x000fe20005000000 */
[----:B------:R-:W-:Y:S01]  /*4bb0*/  FFMA.FTZ R19, -R212, R104, R19 ;  /* 0x00000068d4137223 */ /* 0x000fe20000010113 */
[----:B------:R-:W-:-:S02]  /*4bc0*/  FSEL R107, R107, -INF , !P5 ;  /* 0xff8000006b6b7808 */ /* 0x000fc40006800000 */
[C---:B------:R-:W-:Y:S02]  /*4bd0*/  ISETP.GT.AND P0, PT, R196.reuse, R106, PT ;  /* 0x0000006ac400720c */ /* 0x040fe40003f04270 */
[----:B------:R-:W-:Y:S02]  /*4be0*/  IABS R69, R69 ;  /* 0x0000004500457213 */ /* 0x000fe40000000000 */
[----:B------:R-:W-:Y:S02]  /*4bf0*/  IADD3 R68, PT, PT, R155, -0x11, -R0 ;  /* 0xffffffef9b447810 */ /* 0x000fe40007ffe800 */
[----:B------:R-:W-:Y:S02]  /*4c00*/  ISETP.GT.AND P2, PT, R196, R122, PT ;  /* 0x0000007ac400720c */ /* 0x000fe40003f44270 */
[----:B------:R-:W-:Y:S02]  /*4c10*/  FSEL R56, R56, -INF , !P1 ;  /* 0xff80000038387808 */ /* 0x000fe40004800000 */
[----:B------:R-:W-:-:S02]  /*4c20*/  FSEL R23, R107, -INF , !P4 ;  /* 0xff8000006b177808 */ /* 0x000fc40006000000 */
[----:B------:R-:W-:Y:S02]  /*4c30*/  FSEL R18, R18, -INF , !P0 ;  /* 0xff80000012127808 */ /* 0x000fe40004000000 */
[----:B------:R-:W-:Y:S02]  /*4c40*/  I2FP.F32.S32 R69, R69 ;  /* 0x0000004500457245 */ /* 0x000fe40000201400 */
[-C--:B------:R-:W-:Y:S02]  /*4c50*/  ISETP.GE.AND P1, PT, R122, R195.reuse, PT ;  /* 0x000000c37a00720c */ /* 0x080fe40003f26270 */
[----:B------:R-:W-:Y:S01]  /*4c60*/  ISETP.GE.AND P4, PT, R106, R195, PT ;  /* 0x000000c36a00720c */ /* 0x000fe20003f86270 */
[----:B------:R-:W-:Y:S01]  /*4c70*/  FFMA.FTZ R14, -R212, R69, R14 ;  /* 0x00000045d40e7223 */ /* 0x000fe2000001010e */
[----:B------:R-:W-:Y:S02]  /*4c80*/  FSEL R4, R4, -INF , !P2 ;  /* 0xff80000004047808 */ /* 0x000fe40005000000 */
[----:B------:R-:W-:-:S02]  /*4c90*/  ISETP.GT.AND P0, PT, R196, R5, PT ;  /* 0x00000005c400720c */ /* 0x000fc40003f04270 */
[----:B------:R-:W-:Y:S02]  /*4ca0*/  IABS R68, R68 ;  /* 0x0000004400447213 */ /* 0x000fe40000000000 */
[----:B------:R-:W-:Y:S02]  /*4cb0*/  IADD3 R31, PT, PT, R155, -0x18, -R0 ;  /* 0xffffffe89b1f7810 */ /* 0x000fe40007ffe800 */
[----:B------:R-:W-:Y:S02]  /*4cc0*/  FSEL R4, R4, -INF , !P1 ;  /* 0xff80000004047808 */ /* 0x000fe40004800000 */
[----:B------:R-:W-:Y:S02]  /*4cd0*/  FSEL R21, R18, -INF , !P4 ;  /* 0xff80000012157808 */ /* 0x000fe40006000000 */
[----:B------:R-:W-:Y:S02]  /*4ce0*/  FSEL R19, R19, -INF , !P0 ;  /* 0xff80000013137808 */ /* 0x000fe40004000000 */
[----:B------:R-:W-:-:S02]  /*4cf0*/  I2FP.F32.S32 R68, R68 ;  /* 0x0000004400447245 */ /* 0x000fc40000201400 */
[C---:B------:R-:W-:Y:S02]  /*4d00*/  ISETP.GE.AND P2, PT, R5.reuse, R197, PT ;  /* 0x000000c50500720c */ /* 0x040fe40003f46270 */
[----:B------:R-:W-:Y:S01]  /*4d10*/  ISETP.GE.AND P1, PT, R5, R195, PT ;  /* 0x000000c30500720c */ /* 0x000fe20003f26270 */
[----:B------:R-:W-:Y:S01]  /*4d20*/  FFMA.FTZ R68, -R212, R68, R15 ;  /* 0x00000044d4447223 */ /* 0x000fe2000001010f */
[----:B------:R-:W-:Y:S02]  /*4d30*/  ISETP.GE.AND P4, PT, R101, R197, PT ;  /* 0x000000c56500720c */ /* 0x000fe40003f86270 */
[----:B------:R-:W-:Y:S02]  /*4d40*/  ISETP.GT.AND P0, PT, R196, R101, PT ;  /* 0x00000065c400720c */ /* 0x000fe40003f04270 */
[----:B------:R-:W-:Y:S02]  /*4d50*/  IADD3 R29, PT, PT, R155, -0x19, -R0 ;  /* 0xffffffe79b1d7810 */ /* 0x000fe40007ffe800 */
[----:B------:R-:W-:-:S02]  /*4d60*/  IABS R18, R31 ;  /* 0x0000001f00127213 */ /* 0x000fc40000000000 */
[----:B------:R-:W-:Y:S02]  /*4d70*/  FSEL R5, R124, -INF , !P2 ;  /* 0xff8000007c057808 */ /* 0x000fe40005000000 */
[----:B------:R-:W-:Y:S02]  /*4d80*/  FSEL R19, R19, -INF , !P1 ;  /* 0xff80000013137808 */ /* 0x000fe40004800000 */
[----:B------:R-:W-:Y:S02]  /*4d90*/  FSEL R31, R105, -INF , !P4 ;  /* 0xff800000691f7808 */ /* 0x000fe40006000000 */
[----:B------:R-:W-:Y:S02]  /*4da0*/  FSEL R14, R14, -INF , !P0 ;  /* 0xff8000000e0e7808 */ /* 0x000fe40004000000 */
[----:B------:R-:W-:Y:S02]  /*4db0*/  ISETP.GE.AND P2, PT, R101, R195, PT ;  /* 0x000000c36500720c */ /* 0x000fe40003f46270 */
[----:B------:R-:W-:-:S02]  /*4dc0*/  ISETP.GE.AND P1, PT, R13, R197, PT ;  /* 0x000000c50d00720c */ /* 0x000fc40003f26270 */
[----:B------:R-:W-:Y:S02]  /*4dd0*/  ISETP.GE.AND P4, PT, R13, R195, PT ;  /* 0x000000c30d00720c */ /* 0x000fe40003f86270 */
[----:B------:R-:W-:Y:S02]  /*4de0*/  ISETP.GT.AND P0, PT, R196, R13, PT ;  /* 0x0000000dc400720c */ /* 0x000fe40003f04270 */
[----:B------:R-:W-:Y:S02]  /*4df0*/  IABS R13, R29 ;  /* 0x0000001d000d7213 */ /* 0x000fe40000000000 */
[----:B------:R-:W-:Y:S02]  /*4e00*/  FSEL R15, R14, -INF , !P2 ;  /* 0xff8000000e0f7808 */ /* 0x000fe40005000000 */
[----:B------:R-:W-:Y:S02]  /*4e10*/  FSEL R29, R100, -INF , !P1 ;  /* 0xff800000641d7808 */ /* 0x000fe40004800000 */
[----:B------:R-:W-:-:S02]  /*4e20*/  FSEL R68, R68, -INF , !P0 ;  /* 0xff80000044447808 */ /* 0x000fc40004000000 */
[C---:B------:R-:W-:Y:S02]  /*4e30*/  ISETP.GE.AND P2, PT, R9.reuse, R197, PT ;  /* 0x000000c50900720c */ /* 0x040fe40003f46270 */
[----:B------:R-:W-:Y:S02]  /*4e40*/  ISETP.GE.AND P1, PT, R9, R195, PT ;  /* 0x000000c30900720c */ /* 0x000fe40003f26270 */
[----:B------:R-:W-:Y:S01]  /*4e50*/  ISETP.GT.AND P0, PT, R196, R9, PT ;  /* 0x00000009c400720c */ /* 0x000fe20003f04270 */
[----:B------:R-:W-:Y:S01]  /*4e60*/  IMAD.MOV.U32 R9, RZ, RZ, R13 ;  /* 0x000000ffff097224 */ /* 0x000fe200078e000d */
[----:B------:R-:W-:Y:S02]  /*4e70*/  I2FP.F32.S32 R69, R18 ;  /* 0x0000001200457245 */ /* 0x000fe40000201400 */
[----:B------:R-:W-:Y:S02]  /*4e80*/  IADD3 R48, PT, PT, R155, -0x20, -R0 ;  /* 0xffffffe09b307810 */ /* 0x000fe40007ffe800 */
[----:B------:R-:W-:Y:S01]  /*4e90*/  I2FP.F32.S32 R14, R9 ;  /* 0x00000009000e7245 */ /* 0x000fe20000201400 */
[----:B------:R-:W-:Y:S01]  /*4ea0*/  FFMA.FTZ R10, -R212, R69, R10 ;  /* 0x00000045d40a7223 */ /* 0x000fe2000001010a */
[----:B------:R-:W-:-:S02]  /*4eb0*/  IABS R48, R48 ;  /* 0x0000003000307213 */ /* 0x000fc40000000000 */
[----:B------:R-:W-:Y:S01]  /*4ec0*/  IADD3 R27, PT, PT, R155, -0x21, -R0 ;  /* 0xffffffdf9b1b7810 */ /* 0x000fe20007ffe800 */
[----:B------:R-:W-:Y:S01]  /*4ed0*/  FFMA.FTZ R14, -R212, R14, R11 ;  /* 0x0000000ed40e7223 */ /* 0x000fe2000001010b */
[----:B------:R-:W-:Y:S02]  /*4ee0*/  FSEL R10, R10, -INF , !P0 ;  /* 0xff8000000a0a7808 */ /* 0x000fe40004000000 */
[----:B------:R-:W-:Y:S02]  /*4ef0*/  I2FP.F32.S32 R69, R48 ;  /* 0x0000003000457245 */ /* 0x000fe40000201400 */
[----:B------:R-:W-:Y:S02]  /*4f00*/  ISETP.GT.AND P0, PT, R196, R96, PT ;  /* 0x00000060c400720c */ /* 0x000fe40003f04270 */
[----:B------:R-:W-:Y:S01]  /*4f10*/  FSEL R13, R68, -INF , !P4 ;  /* 0xff800000440d7808 */ /* 0x000fe20006000000 */
[----:B------:R-:W-:Y:S01]  /*4f20*/  FFMA.FTZ R69, -R212, R69, R102 ;  /* 0x00000045d4457223 */ /* 0x000fe20000010166 */
[----:B------:R-:W-:-:S02]  /*4f30*/  ISETP.GE.AND P4, PT, R96, R197, PT ;  /* 0x000000c56000720c */ /* 0x000fc40003f86270 */
[----:B------:R-:W-:Y:S02]  /*4f40*/  FSEL R14, R14, -INF , !P0 ;  /* 0xff8000000e0e7808 */ /* 0x000fe40004000000 */
[----:B------:R-:W-:Y:S02]  /*4f50*/  IABS R18, R27 ;  /* 0x0000001b00127213 */ /* 0x000fe40000000000 */
[----:B------:R-:W-:Y:S02]  /*4f60*/  ISETP.GT.AND P0, PT, R196, R93, PT ;  /* 0x0000005dc400720c */ /* 0x000fe40003f04270 */
[----:B------:R-:W-:Y:S02]  /*4f70*/  IADD3 R25, PT, PT, R155, -0x28, -R0 ;  /* 0xffffffd89b197810 */ /* 0x000fe40007ffe800 */
[----:B------:R-:W-:Y:S02]  /*4f80*/  FSEL R27, R20, -INF , !P4 ;  /* 0xff800000141b7808 */ /* 0x000fe40006000000 */
[----:B------:R-:W-:-:S02]  /*4f90*/  FSEL R11, R10, -INF , !P1 ;  /* 0xff8000000a0b7808 */ /* 0x000fc40004800000 */
[----:B------:R-:W-:Y:S02]  /*4fa0*/  ISETP.GE.AND P4, PT, R93, R195, PT ;  /* 0x000000c35d00720c */ /* 0x000fe40003f86270 */
[----:B------:R-:W-:Y:S02]  /*4fb0*/  I2FP.F32.S32 R18, R18 ;  /* 0x0000001200127245 */ /* 0x000fe40000201400 */
[----:B------:R-:W-:Y:S02]  /*4fc0*/  FSEL R69, R69, -INF , !P0 ;  /* 0xff80000045457808 */ /* 0x000fe40004000000 */
[----:B------:R-:W-:Y:S01]  /*4fd0*/  IABS R10, R25 ;  /* 0x00000019000a7213 */ /* 0x000fe20000000000 */
[----:B------:R-:W-:Y:S01]  /*4fe0*/  FFMA.FTZ R18, -R212, R18, R103 ;  /* 0x00000012d4127223 */ /* 0x000fe20000010167 */
[----:B------:R-:W-:Y:S02]  /*4ff0*/  FSEL R9, R97, -INF , !P2 ;  /* 0xff80000061097808 */ /* 0x000fe40005000000 */
[----:B------:R-:W-:-:S02]  /*5000*/  FSEL R245, R69, -INF , !P4 ;  /* 0xff80000045f57808 */ /* 0x000fc40006000000 */
[----:B------:R-:W-:Y:S02]  /*5010*/  ISETP.GE.AND P2, PT, R96, R195, PT ;  /* 0x000000c36000720c */ /* 0x000fe40003f46270 */
[----:B------:R-:W-:Y:S02]  /*5020*/  I2FP.F32.S32 R69, R10 ;  /* 0x0000000a00457245 */ /* 0x000fe40000201400 */
[----:B------:R-:W-:Y:S02]  /*5030*/  ISETP.GT.AND P0, PT, R196, R92, PT ;  /* 0x0000005cc400720c */ /* 0x000fe40003f04270 */
[----:B------:R-:W-:Y:S01]  /*5040*/  IADD3 R47, PT, PT, R155, -0x29, -R0 ;  /* 0xffffffd79b2f7810 */ /* 0x000fe20007ffe800 */
[----:B------:R-:W-:Y:S01]  /*5050*/  FFMA.FTZ R69, -R212, R69, R98 ;  /* 0x00000045d4457223 */ /* 0x000fe20000010162 */
[----:B------:R-:W-:Y:S02]  /*5060*/  FSEL R25, R14, -INF , !P2 ;  /* 0xff8000000e197808 */ /* 0x000fe40005000000 */
[----:B------:R-:W-:-:S02]  /*5070*/  ISETP.GE.AND P2, PT, R92, R197, PT ;  /* 0x000000c55c00720c */ /* 0x000fc40003f46270 */
[----:B------:R-:W-:Y:S02]  /*5080*/  FSEL R18, R18, -INF , !P0 ;  /* 0xff80000012127808 */ /* 0x000fe40004000000 */
[----:B------:R-:W-:Y:S02]  /*5090*/  IABS R47, R47 ;  /* 0x0000002f002f7213 */ /* 0x000fe40000000000 */
[----:B------:R-:W-:Y:S02]  /*50a0*/  ISETP.GT.AND P0, PT, R196, R89, PT ;  /* 0x00000059c400720c */ /* 0x000fe40003f04270 */
[----:B------:R-:W-:Y:S02]  /*50b0*/  IADD3 R46, PT, PT, R155, -0x30, -R0 ;  /* 0xffffffd09b2e7810 */ /* 0x000fe40007ffe800 */
[----:B------:R-:W-:Y:S02]  /*50c0*/  FSEL R239, R239, -INF , !P2 ;  /* 0xff800000efef7808 */ /* 0x000fe40005000000 */
[----:B------:R-:W-:-:S02]  /*50d0*/  ISETP.GE.AND P2, PT, R89, R195, PT ;  /* 0x000000c35900720c */ /* 0x000fc40003f46270 */
[----:B------:R-:W-:Y:S02]  /*50e0*/  I2FP.F32.S32 R47, R47 ;  /* 0x0000002f002f7245 */ /* 0x000fe40000201400 */
[----:B------:R-:W-:Y:S02]  /*50f0*/  FSEL R69, R69, -INF , !P0 ;  /* 0xff80000045457808 */ /* 0x000fe40004000000 */
[----:B------:R-:W-:Y:S01]  /*5100*/  IABS R46, R46 ;  /* 0x0000002e002e7213 */ /* 0x000fe20000000000 */
[----:B------:R-:W-:Y:S01]  /*5110*/  FFMA.FTZ R47, -R212, R47, R99 ;  /* 0x0000002fd42f7223 */ /* 0x000fe20000010163 */
[----:B------:R-:W-:Y:S02]  /*5120*/  IADD3 R45, PT, PT, R155, -0x31, -R0 ;  /* 0xffffffcf9b2d7810 */ /* 0x000fe40007ffe800 */
[----:B------:R-:W-:Y:S02]  /*5130*/  FSEL R243, R69, -INF , !P2 ;  /* 0xff80000045f37808 */ /* 0x000fe40005000000 */
[----:B------:R-:W-:-:S02]  /*5140*/  ISETP.GE.AND P1, PT, R93, R197, PT ;  /* 0x000000c55d00720c */ /* 0x000fc40003f26270 */
[----:B------:R-:W-:Y:S02]  /*5150*/  ISETP.GE.AND P4, PT, R89, R197, PT ;  /* 0x000000c55900720c */ /* 0x000fe40003f86270 */
[----:B------:R-:W-:Y:S02]  /*5160*/  I2FP.F32.S32 R69, R46 ;  /* 0x0000002e00457245 */ /* 0x000fe40000201400 */
[----:B------:R-:W-:Y:S02]  /*5170*/  ISETP.GT.AND P0, PT, R196, R88, PT ;  /* 0x00000058c400720c */ /* 0x000fe40003f04270 */
[----:B------:R-:W-:Y:S01]  /*5180*/  IABS R45, R45 ;  /* 0x0000002d002d7213 */ /* 0x000fe20000000000 */
[----:B------:R-:W-:Y:S01]  /*5190*/  FFMA.FTZ R69, -R212, R69, R94 ;  /* 0x00000045d4457223 */ /* 0x000fe2000001015e */
[----:B------:R-:W-:Y:S02]  /*51a0*/  IADD3 R44, PT, PT, R155, -0x38, -R0 ;  /* 0xffffffc89b2c7810 */ /* 0x000fe40007ffe800 */
[----:B------:R-:W-:-:S02]  /*51b0*/  FSEL R241, R241, -INF , !P1 ;  /* 0xff800000f1f17808 */ /* 0x000fc40004800000 */
[----:B------:R-:W-:Y:S02]  /*51c0*/  FSEL R125, R125, -INF , !P4 ;  /* 0xff8000007d7d7808 */ /* 0x000fe40006000000 */
[-C--:B------:R-:W-:Y:S02]  /*51d0*/  ISETP.GE.AND P1, PT, R92, R195.reuse, PT ;  /* 0x000000c35c00720c */ /* 0x080fe40003f26270 */
[----:B------:R-:W-:Y:S02]  /*51e0*/  ISETP.GE.AND P4, PT, R88, R195, PT ;  /* 0x000000c35800720c */ /* 0x000fe40003f86270 */
[----:B------:R-:W-:Y:S02]  /*51f0*/  FSEL R47, R47, -INF , !P0 ;  /* 0xff8000002f2f7808 */ /* 0x000fe40004000000 */
[----:B------:R-:W-:Y:S02]  /*5200*/  I2FP.F32.S32 R45, R45 ;  /* 0x0000002d002d7245 */ /* 0x000fe40000201400 */
[----:B------:R-:W-:-:S02]  /*5210*/  ISETP.GT.AND P0, PT, R196, R85, PT ;  /* 0x00000055c400720c */ /* 0x000fc40003f04270 */
[----:B------:R-:W-:Y:S01]  /*5220*/  IABS R44, R44 ;  /* 0x0000002c002c7213 */ /* 0x000fe20000000000 */
[----:B------:R-:W-:Y:S01]  /*5230*/  FFMA.FTZ R45, -R212, R45, R95 ;  /* 0x0000002dd42d7223 */ /* 0x000fe2000001015f */
[----:B------:R-:W-:Y:S02]  /*5240*/  IADD3 R43, PT, PT, R155, -0x39, -R0 ;  /* 0xffffffc79b2b7810 */ /* 0x000fe40007ffe800 */
[----:B------:R-:W-:Y:S02]  /*5250*/  FSEL R121, R18, -INF , !P1 ;  /* 0xff80000012797808 */ /* 0x000fe40004800000 */
[----:B------:R-:W-:Y:S02]  /*5260*/  FSEL R127, R47, -INF , !P4 ;  /* 0xff8000002f7f7808 */ /* 0x000fe40006000000 */
[-C--:B------:R-:W-:Y:S02]  /*5270*/  ISETP.GE.AND P1, PT, R88, R197.reuse, PT ;  /* 0x000000c55800720c */ /* 0x080fe40003f26270 */
[----:B------:R-:W-:-:S02]  /*5280*/  ISETP.GE.AND P2, PT, R85, R197, PT ;  /* 0x000000c55500720c */ /* 0x000fc40003f46270 */
[----:B------:R-:W-:Y:S02]  /*5290*/  FSEL R69, R69, -INF , !P0 ;  /* 0xff80000045457808 */ /* 0x000fe40004000000 */
        /* <DEDUP_REMOVED lines=97> */
[----:B------:R-:W-:Y:S02]  /*58b0*/  ISETP.GE.AND P4, PT, R65, R197, PT ;  /* 0x000000c54100720c */ /* 0x000fe40003f86270 */
[----:B------:R-:W-:-:S02]  /*58c0*/  FSEL R39, R39, -INF , !P0 ;  /* 0xff80000027277808 */ /* 0x000fc40004000000 */
[----:B------:R-:W-:Y:S02]  /*58d0*/  I2FP.F32.S32 R37, R34 ;  /* 0x0000002200257245 */ /* 0x000fe40000201400 */
[----:B------:R-:W-:Y:S02]  /*58e0*/  ISETP.GT.AND P0, PT, R196, R64, PT ;  /* 0x00000040c400720c */ /* 0x000fe40003f04270 */
[----:B------:R-:W-:Y:S01]  /*58f0*/  IABS R33, R33 ;  /* 0x0000002100217213 */ /* 0x000fe20000000000 */
[----:B------:R-:W-:Y:S01]  /*5900*/  FFMA.FTZ R37, -R212, R37, R114 ;  /* 0x00000025d4257223 */ /* 0x000fe20000010172 */
[----:B------:R-:W-:Y:S02]  /*5910*/  IADD3 R32, PT, PT, R155, -0x68, -R0 ;  /* 0xffffff989b207810 */ /* 0x000fe40007ffe800 */
[----:B------:R-:W-:Y:S02]  /*5920*/  ISETP.GE.AND P2, PT, R70, R197, PT ;  /* 0x000000c54600720c */ /* 0x000fe40003f46270 */
[----:B------:R-:W-:-:S02]  /*5930*/  FSEL R165, R165, -INF , !P4 ;  /* 0xff800000a5a57808 */ /* 0x000fc40006000000 */
[----:B------:R-:W-:Y:S02]  /*5940*/  ISETP.GE.AND P4, PT, R64, R195, PT ;  /* 0x000000c34000720c */ /* 0x000fe40003f86270 */
[----:B------:R-:W-:Y:S02]  /*5950*/  FSEL R35, R35, -INF , !P0 ;  /* 0xff80000023237808 */ /* 0x000fe40004000000 */
[----:B------:R-:W-:Y:S02]  /*5960*/  I2FP.F32.S32 R33, R33 ;  /* 0x0000002100217245 */ /* 0x000fe40000201400 */
[----:B------:R-:W-:Y:S02]  /*5970*/  ISETP.GT.AND P0, PT, R196, R60, PT ;  /* 0x0000003cc400720c */ /* 0x000fe40003f04270 */
[----:B------:R-:W-:Y:S01]  /*5980*/  IABS R32, R32 ;  /* 0x0000002000207213 */ /* 0x000fe20000000000 */
[----:B------:R-:W-:Y:S01]  /*5990*/  FFMA.FTZ R33, -R212, R33, R115 ;  /* 0x00000021d4217223 */ /* 0x000fe20000010173 */
[----:B------:R-:W-:-:S02]  /*59a0*/  IADD3 R30, PT, PT, R155, -0x69, -R0 ;  /* 0xffffff979b1e7810 */ /* 0x000fc40007ffe800 */
[----:B------:R-:W-:Y:S02]  /*59b0*/  FSEL R169, R169, -INF , !P2 ;  /* 0xff800000a9a97808 */ /* 0x000fe40005000000 */
[----:B------:R-:W-:Y:S02]  /*59c0*/  ISETP.GE.AND P2, PT, R65, R195, PT ;  /* 0x000000c34100720c */ /* 0x000fe40003f46270 */
[----:B------:R-:W-:Y:S02]  /*59d0*/  FSEL R163, R35, -INF , !P4 ;  /* 0xff80000023a37808 */ /* 0x000fe40006000000 */
[----:B------:R-:W-:Y:S02]  /*59e0*/  ISETP.GE.AND P1, PT, R64, R197, PT ;  /* 0x000000c54000720c */ /* 0x000fe40003f26270 */
[----:B------:R-:W-:Y:S02]  /*59f0*/  FSEL R37, R37, -INF , !P0 ;  /* 0xff80000025257808 */ /* 0x000fe40004000000 */
[----:B------:R-:W-:-:S02]  /*5a00*/  I2FP.F32.S32 R35, R32 ;  /* 0x0000002000237245 */ /* 0x000fc40000201400 */
[----:B------:R-:W-:Y:S02]  /*5a10*/  ISETP.GT.AND P0, PT, R196, R52, PT ;  /* 0x00000034c400720c */ /* 0x000fe40003f04270 */
[----:B------:R-:W-:Y:S01]  /*5a20*/  IABS R30, R30 ;  /* 0x0000001e001e7213 */ /* 0x000fe20000000000 */
[----:B------:R-:W-:Y:S01]  /*5a30*/  FFMA.FTZ R35, -R212, R35, R66 ;  /* 0x00000023d4237223 */ /* 0x000fe20000010142 */
[----:B------:R-:W-:Y:S02]  /*5a40*/  FSEL R171, R39, -INF , !P2 ;  /* 0xff80000027ab7808 */ /* 0x000fe40005000000 */
[----:B------:R-:W-:Y:S02]  /*5a50*/  ISETP.GE.AND P2, PT, R60, R197, PT ;  /* 0x000000c53c00720c */ /* 0x000fe40003f46270 */
[----:B------:R-:W-:Y:S02]  /*5a60*/  FSEL R161, R161, -INF , !P1 ;  /* 0xff800000a1a17808 */ /* 0x000fe40004800000 */
[----:B------:R-:W-:-:S02]  /*5a70*/  IADD3 R28, PT, PT, R155, -0x70, -R0 ;  /* 0xffffff909b1c7810 */ /* 0x000fc40007ffe800 */
[----:B------:R-:W-:Y:S02]  /*5a80*/  ISETP.GE.AND P1, PT, R60, R195, PT ;  /* 0x000000c33c00720c */ /* 0x000fe40003f26270 */
[----:B------:R-:W-:Y:S02]  /*5a90*/  FSEL R33, R33, -INF , !P0 ;  /* 0xff80000021217808 */ /* 0x000fe40004000000 */
[----:B------:R-:W-:Y:S02]  /*5aa0*/  I2FP.F32.S32 R30, R30 ;  /* 0x0000001e001e7245 */ /* 0x000fe40000201400 */
[----:B------:R-:W-:Y:S02]  /*5ab0*/  ISETP.GT.AND P0, PT, R196, R50, PT ;  /* 0x00000032c400720c */ /* 0x000fe40003f04270 */
[C-C-:B------:R-:W-:Y:S01]  /*5ac0*/  IADD3 R26, PT, PT, R155.reuse, -0x71, -R0.reuse ;  /* 0xffffff8f9b1a7810 */ /* 0x140fe20007ffe800 */
[----:B------:R-:W-:Y:S01]  /*5ad0*/  FFMA.FTZ R30, -R212, R30, R67 ;  /* 0x0000001ed41e7223 */ /* 0x000fe20000010143 */
[----:B------:R-:W-:-:S02]  /*5ae0*/  IADD3 R24, PT, PT, R155, -0x78, -R0 ;  /* 0xffffff889b187810 */ /* 0x000fc40007ffe800 */
[----:B------:R-:W-:Y:S02]  /*5af0*/  FSEL R149, R149, -INF , !P2 ;  /* 0xff80000095957808 */ /* 0x000fe40005000000 */
[----:B------:R-:W-:Y:S02]  /*5b00*/  IADD3 R0, PT, PT, R155, -0x79, -R0 ;  /* 0xffffff879b007810 */ /* 0x000fe40007ffe800 */
[C---:B------:R-:W-:Y:S02]  /*5b10*/  ISETP.GE.AND P2, PT, R52.reuse, R195, PT ;  /* 0x000000c33400720c */ /* 0x040fe40003f46270 */
[----:B------:R-:W-:Y:S02]  /*5b20*/  ISETP.GE.AND P4, PT, R52, R197, PT ;  /* 0x000000c53400720c */ /* 0x000fe40003f86270 */
[----:B------:R-:W-:Y:S02]  /*5b30*/  FSEL R155, R37, -INF , !P1 ;  /* 0xff800000259b7808 */ /* 0x000fe40004800000 */
[----:B------:R-:W-:-:S02]  /*5b40*/  IABS R28, R28 ;  /* 0x0000001c001c7213 */ /* 0x000fc40000000000 */
[----:B------:R-:W-:Y:S02]  /*5b50*/  ISETP.GE.AND P1, PT, R50, R197, PT ;  /* 0x000000c53200720c */ /* 0x000fe40003f26270 */
[----:B------:R-:W-:Y:S02]  /*5b60*/  FSEL R35, R35, -INF , !P0 ;  /* 0xff80000023237808 */ /* 0x000fe40004000000 */
[----:B------:R-:W-:Y:S02]  /*5b70*/  ISETP.GT.AND P0, PT, R196, R49, PT ;  /* 0x00000031c400720c */ /* 0x000fe40003f04270 */
[----:B------:R-:W-:Y:S02]  /*5b80*/  FSEL R153, R33, -INF , !P2 ;  /* 0xff80000021997808 */ /* 0x000fe40005000000 */
[----:B------:R-:W-:Y:S02]  /*5b90*/  FSEL R135, R135, -INF , !P4 ;  /* 0xff80000087877808 */ /* 0x000fe40006000000 */
[----:B------:R-:W-:-:S02]  /*5ba0*/  I2FP.F32.S32 R33, R28 ;  /* 0x0000001c00217245 */ /* 0x000fc40000201400 */
[----:B------:R-:W-:Y:S02]  /*5bb0*/  ISETP.GE.AND P4, PT, R50, R195, PT ;  /* 0x000000c33200720c */ /* 0x000fe40003f86270 */
[----:B------:R-:W-:Y:S01]  /*5bc0*/  FSEL R133, R133, -INF , !P1 ;  /* 0xff80000085857808 */ /* 0x000fe20004800000 */
[----:B------:R-:W-:Y:S01]  /*5bd0*/  FFMA.FTZ R33, -R212, R33, R62 ;  /* 0x00000021d4217223 */ /* 0x000fe2000001013e */
[----:B------:R-:W-:Y:S02]  /*5be0*/  IABS R26, R26 ;  /* 0x0000001a001a7213 */ /* 0x000fe40000000000 */
[----:B------:R-:W-:Y:S02]  /*5bf0*/  ISETP.GE.AND P1, PT, R49, R195, PT ;  /* 0x000000c33100720c */ /* 0x000fe40003f26270 */
[----:B------:R-:W-:Y:S02]  /*5c00*/  IABS R24, R24 ;  /* 0x0000001800187213 */ /* 0x000fe40000000000 */
[----:B------:R-:W-:-:S02]  /*5c10*/  FSEL R30, R30, -INF , !P0 ;  /* 0xff8000001e1e7808 */ /* 0x000fc40004000000 */
[----:B------:R-:W-:Y:S02]  /*5c20*/  FSEL R151, R35, -INF , !P4 ;  /* 0xff80000023977808 */ /* 0x000fe40006000000 */
[----:B------:R-:W-:Y:S02]  /*5c30*/  I2FP.F32.S32 R26, R26 ;  /* 0x0000001a001a7245 */ /* 0x000fe40000201400 */
[----:B------:R-:W-:Y:S02]  /*5c40*/  ISETP.GT.AND P0, PT, R196, R22, PT ;  /* 0x00000016c400720c */ /* 0x000fe40003f04270 */
[----:B------:R-:W-:Y:S01]  /*5c50*/  FSEL R129, R30, -INF , !P1 ;  /* 0xff8000001e817808 */ /* 0x000fe20004800000 */
[----:B------:R-:W-:Y:S01]  /*5c60*/  FFMA.FTZ R26, -R212, R26, R63 ;  /* 0x0000001ad41a7223 */ /* 0x000fe2000001013f */
[----:B------:R-:W-:Y:S02]  /*5c70*/  I2FP.F32.S32 R35, R24 ;  /* 0x0000001800237245 */ /* 0x000fe40000201400 */
[----:B------:R-:W-:-:S02]  /*5c80*/  ISETP.GE.AND P1, PT, R16, R197, PT ;  /* 0x000000c51000720c */ /* 0x000fc40003f26270 */
[----:B------:R-:W-:Y:S01]  /*5c90*/  FSEL R33, R33, -INF , !P0 ;  /* 0xff80000021217808 */ /* 0x000fe20004000000 */
[----:B------:R-:W-:Y:S01]  /*5ca0*/  FFMA.FTZ R35, -R212, R35, R58 ;  /* 0x00000023d4237223 */ /* 0x000fe2000001013a */
[----:B------:R-:W-:Y:S01]  /*5cb0*/  BAR.SYNC.DEFER_BLOCKING 0x0 ;  /* 0x0000000000007b1d */ /* 0x000fe20000010000 */
[C---:B------:R-:W-:Y:S02]  /*5cc0*/  ISETP.GT.AND P0, PT, R196.reuse, R16, PT ;  /* 0x00000010c400720c */ /* 0x040fe40003f04270 */
[----:B------:R-:W-:Y:S02]  /*5cd0*/  FSEL R57, R57, -INF , !P1 ;  /* 0xff80000039397808 */ /* 0x000fe40004800000 */
[----:B------:R-:W-:Y:S02]  /*5ce0*/  ISETP.GT.AND P1, PT, R196, R12, PT ;  /* 0x0000000cc400720c */ /* 0x000fe40003f24270 */
[----:B------:R-:W-:Y:S02]  /*5cf0*/  FSEL R26, R26, -INF , !P0 ;  /* 0xff8000001a1a7808 */ /* 0x000fe40004000000 */
[----:B------:R-:W-:-:S02]  /*5d00*/  ISETP.GE.AND P0, PT, R12, R195, PT ;  /* 0x000000c30c00720c */ /* 0x000fc40003f06270 */
[----:B------:R-:W-:Y:S02]  /*5d10*/  FSEL R35, R35, -INF , !P1 ;  /* 0xff80000023237808 */ /* 0x000fe40004800000 */
[----:B------:R-:W-:Y:S02]  /*5d20*/  ISETP.GE.AND P2, PT, R49, R197, PT ;  /* 0x000000c53100720c */ /* 0x000fe40003f46270 */
[----:B------:R-:W-:Y:S02]  /*5d30*/  IABS R0, R0 ;  /* 0x0000000000007213 */ /* 0x000fe40000000000 */
[----:B------:R-:W-:Y:S02]  /*5d40*/  FSEL R63, R35, -INF , !P0 ;  /* 0xff800000233f7808 */ /* 0x000fe40004000000 */
[----:B------:R-:W-:Y:S02]  /*5d50*/  FSEL R131, R131, -INF , !P2 ;  /* 0xff80000083837808 */ /* 0x000fe40005000000 */
[----:B------:R-:W-:-:S02]  /*5d60*/  ISETP.GT.U32.AND P0, PT, R140, R199, PT ;  /* 0x000000c78c00720c */ /* 0x000fc40003f04070 */
[C---:B------:R-:W-:Y:S02]  /*5d70*/  ISETP.GE.AND P4, PT, R22.reuse, R197, PT ;  /* 0x000000c51600720c */ /* 0x040fe40003f86270 */
[-C--:B------:R-:W-:Y:S02]  /*5d80*/  ISETP.GE.AND P2, PT, R22, R195.reuse, PT ;  /* 0x000000c31600720c */ /* 0x080fe40003f46270 */
[----:B------:R-:W-:Y:S02]  /*5d90*/  I2FP.F32.S32 R0, R0 ;  /* 0x0000000000007245 */ /* 0x000fe40000201400 */
[----:B------:R-:W-:Y:S02]  /*5da0*/  FSEL R61, R61, -INF , !P4 ;  /* 0xff8000003d3d7808 */ /* 0x000fe40006000000 */
[----:B------:R-:W-:Y:S01]  /*5db0*/  FSEL R67, R33, -INF , !P2 ;  /* 0xff80000021437808 */ /* 0x000fe20005000000 */
[----:B------:R-:W-:Y:S01]  /*5dc0*/  FFMA.FTZ R0, -R212, R0, R59 ;  /* 0x00000000d4007223 */ /* 0x000fe2000001013b */
[----:B------:R-:W-:-:S02]  /*5dd0*/  ISETP.GE.AND P4, PT, R16, R195, PT ;  /* 0x000000c31000720c */ /* 0x000fc40003f86270 */
[-C--:B------:R-:W-:Y:S02]  /*5de0*/  ISETP.GE.AND P2, PT, R12, R197.reuse, PT ;  /* 0x000000c50c00720c */ /* 0x080fe40003f46270 */
[----:B------:R-:W-:Y:S02]  /*5df0*/  ISETP.GT.AND P1, PT, R196, R8, PT ;  /* 0x00000008c400720c */ /* 0x000fe40003f24270 */
[----:B------:R-:W-:Y:S02]  /*5e00*/  FSEL R65, R26, -INF , !P4 ;  /* 0xff8000001a417808 */ /* 0x000fe40006000000 */
[----:B------:R-:W-:Y:S02]  /*5e10*/  FSEL R56, R56, -INF , !P2 ;  /* 0xff80000038387808 */ /* 0x000fe40005000000 */
[-C--:B------:R-:W-:Y:S02]  /*5e20*/  ISETP.GE.AND P5, PT, R106, R197.reuse, PT ;  /* 0x000000c56a00720c */ /* 0x080fe40003fa6270 */
[----:B------:R-:W-:-:S02]  /*5e30*/  ISETP.GE.AND P4, PT, R8, R197, PT ;  /* 0x000000c50800720c */ /* 0x000fc40003f86270 */
[----:B------:R-:W-:Y:S02]  /*5e40*/  ISETP.GE.AND P2, PT, R8, R195, PT ;  /* 0x000000c30800720c */ /* 0x000fe40003f46270 */
[----:B------:R-:W-:Y:S02]  /*5e50*/  FSEL R0, R0, -INF , !P1 ;  /* 0xff80000000007808 */ /* 0x000fe40004800000 */
[----:B------:R-:W-:Y:S02]  /*5e60*/  VIMNMX R198, PT, PT, RZ, R198, !PT ;  /* 0x000000c6ffc67248 */ /* 0x000fe40007fe0100 */
[----:B------:R-:W-:Y:S02]  /*5e70*/  VIMNMX R196, PT, PT, RZ, R196, !PT ;  /* 0x000000c4ffc47248 */ /* 0x000fe40007fe0100 */
        /* <DEDUP_REMOVED lines=17> */
.L_x_4652:
        /* <DEDUP_REMOVED lines=31> */
[----:B------:R-:W3:Y:S01]  /*6180*/  LD.E.64 R36, desc[UR4][R2.64+0x38] ;  /* 0x0000380402247980 */ /* 0x000ee2000c101b00 */
        /* <DEDUP_REMOVED lines=28> */
.L_x_4653:
[----:B------:R-:W-:Y:S05]  /*6350*/  BSYNC.RECONVERGENT B0 ;  /* 0x0000000000007941 */ /* 0x000fea0003800200 */
.L_x_4651:
        /* <DEDUP_REMOVED lines=73> */
.L_x_4655:
[----:B------:R3:W-:Y:S02]  /*67f0*/  STS.128 [R215+0x8800], RZ ;  /* 0x008800ffd7007388 */ /* 0x0007e40000000c00 */
.L_x_4656:
[----:B------:R-:W-:Y:S05]  /*6800*/  BSYNC.RECONVERGENT B0 ;  /* 0x0000000000007941 */ /* 0x000fea0003800200 */
.L_x_4654:
[----:B------:R-:W0:Y:S02]  /*6810*/  LDGDEPBAR ;  /* 0x00000000000079af */ /* 0x000e240000000000 */
.L_x_4650:
[----:B------:R-:W-:Y:S05]  /*6820*/  BSYNC.RECONVERGENT B1 ;  /* 0x0000000000017941 */ /* 0x000fea0003800200 */
.L_x_4649:
        /* <DEDUP_REMOVED lines=35> */
[----:B-1----:R-:W1:Y:S03]  /*6a60*/  SHFL.BFLY PT, R35, R10, 0x2, 0x1f ;  /* 0x0c401f000a237f89 */ /* 0x002e6600000e0000 */
[----:B------:R-:W-:Y:S01]  /*6a70*/  LEA R40, R118, R183, 0x1 ;  /* 0x000000b776287211 */ /* 0x000fe200078e08ff */
[----:B------:R-:W5:Y:S03]  /*6a80*/  SHFL.BFLY PT, R33, R8, 0x2, 0x1f ;  /* 0x0c401f0008217f89 */ /* 0x000f6600000e0000 */
[----:B------:R-:W-:Y:S01]  /*6a90*/  LEA R32, R145, R40, 0x1 ;  /* 0x0000002891207211 */ /* 0x000fe200078e08ff */
[----:B------:R-:W-:Y:S04]  /*6aa0*/  LDSM.16.MT88.4 R108, [R40+0x9000] ;  /* 0x00900000286c783b */ /* 0x000fe80000004200 */
        /* <DEDUP_REMOVED lines=25> */
[----:B------:R-:W1:Y:S01]  /*6c40*/  LDSM.16.MT88.4 R4, [R32+0xd000] ;  /* 0x00d000002004783b */ /* 0x000e620000004200 */
[----:B------:R-:W-:Y:S01]  /*6c50*/  MUFU.EX2 R50, R50 ;  /* 0x0000003200327308 */ /* 0x000fe20000000800 */
[-C--:B--2---:R-:W-:Y:S01]  /*6c60*/  FFMA.FTZ R36, R9, R59.reuse, -R60 ;  /* 0x0000003b09247223 */ /* 0x084fe2000001083c */
[-CC-:B------:R-:W-:Y:S01]  /*6c70*/  FFMA.FTZ R42, R15, R59.reuse, -R58.reuse ;  /* 0x0000003b0f2a7223 */ /* 0x180fe2000001083a */
[----:B------:R-:W2:Y:S01]  /*6c80*/  LDSM.16.MT88.4 R8, [R32+0xb400] ;  /* 0x00b400002008783b */ /* 0x000ea20000004200 */
[----:B------:R-:W4:Y:S01]  /*6c90*/  MUFU.EX2 R47, R47 ;  /* 0x0000002f002f7308 */ /* 0x000f220000000800 */
[-C--:B------:R-:W-:Y:S01]  /*6ca0*/  FFMA.FTZ R37, R13, R59.reuse, -R58 ;  /* 0x0000003b0d257223 */ /* 0x080fe2000001083a */
[-CC-:B------:R-:W-:Y:S01]  /*6cb0*/  FFMA.FTZ R39, R31, R59.reuse, -R60.reuse ;  /* 0x0000003b1f277223 */ /* 0x180fe2000001083c */
[----:B------:R-:W5:Y:S01]  /*6cc0*/  LDSM.16.MT88.4 R16, [R32+0x9400] ;  /* 0x009400002010783b */ /* 0x000f620000004200 */
[----:B------:R-:W-:Y:S01]  /*6cd0*/  MUFU.EX2 R46, R46 ;  /* 0x0000002e002e7308 */ /* 0x000fe20000000800 */
[-CC-:B------:R-:W-:Y:S01]  /*6ce0*/  FFMA.FTZ R38, R29, R59.reuse, -R60.reuse ;  /* 0x0000003b1d267223 */ /* 0x180fe2000001083c */
[-C--:B------:R-:W-:Y:S01]  /*6cf0*/  FFMA.FTZ R35, R27, R59.reuse, -R60 ;  /* 0x0000003b1b237223 */ /* 0x080fe2000001083c */
[-CC-:B------:R-:W-:Y:S01]  /*6d00*/  FFMA.FTZ R33, R25, R59.reuse, -R58.reuse ;  /* 0x0000003b19217223 */ /* 0x180fe2000001083a */
[----:B------:R-:W3:Y:S01]  /*6d10*/  MUFU.EX2 R41, R41 ;  /* 0x0000002900297308 */ /* 0x000ee20000000800 */
[----:B------:R-:W5:Y:S01]  /*6d20*/  LDSM.16.MT88.4 R12, [R40+0xb400] ;  /* 0x00b40000280c783b */ /* 0x000f620000004200 */
[-CC-:B------:R-:W-:Y:S01]  /*6d30*/  FFMA.FTZ R64, R121, R59.reuse, -R58.reuse ;  /* 0x0000003b79407223 */ /* 0x180fe2000001083a */
[-C--:B------:R-:W-:Y:S01]  /*6d40*/  FFMA.FTZ R62, R243, R59.reuse, -R58 ;  /* 0x0000003bf33e7223 */ /* 0x080fe2000001083a */
[----:B------:R-:W-:Y:S01]  /*6d50*/  MUFU.EX2 R48, R48 ;  /* 0x0000003000307308 */ /* 0x000fe20000000800 */
[----:B------:R-:W5:Y:S01]  /*6d60*/  LDSM.16.MT88.4 R20, [R40+0x9400] ;  /* 0x009400002814783b */ /* 0x000f620000004200 */
[----:B----4-:R-:W-:Y:S01]  /*6d70*/  F2FP.BF16.F32.PACK_AB R69, R47, R50 ;  /* 0x000000322f45723e */ /* 0x010fe200000010ff */
[-CC-:B------:R-:W-:Y:S01]  /*6d80*/  FFMA.FTZ R66, R241, R59.reuse, -R60.reuse ;  /* 0x0000003bf1427223 */ /* 0x180fe2000001083c */
[----:B------:R-:W4:Y:S01]  /*6d90*/  MUFU.EX2 R45, R45 ;  /* 0x0000002d002d7308 */ /* 0x000f220000000800 */
[----:B------:R-:W5:Y:S01]  /*6da0*/  LDSM.16.MT88.4 R28, [R40+0xd400] ;  /* 0x00d40000281c783b */ /* 0x000f620000004200 */
[-C--:B------:R-:W-:Y:S01]  /*6db0*/  FFMA.FTZ R120, R123, R59.reuse, -R60 ;  /* 0x0000003b7b787223 */ /* 0x080fe2000001083c */
[-CC-:B------:R-:W-:Y:S01]  /*6dc0*/  FFMA.FTZ R127, R127, R59.reuse, -R58.reuse ;  /* 0x0000003b7f7f7223 */ /* 0x180fe2000001083a */
[----:B------:R-:W-:Y:S01]  /*6dd0*/  MUFU.EX2 R44, R44 ;  /* 0x0000002c002c7308 */ /* 0x000fe20000000800 */
[----:B------:R-:W5:Y:S01]  /*6de0*/  LDSM.16.MT88.4 R24, [R32+0xd400] ;  /* 0x00d400002018783b */ /* 0x000f620000004200 */
[----:B---3--:R-:W-:Y:S01]  /*6df0*/  F2FP.BF16.F32.PACK_AB R71, R41, R46 ;  /* 0x0000002e2947723e */ /* 0x008fe200000010ff */
[-C--:B------:R-:W-:Y:S01]  /*6e00*/  FFMA.FTZ R245, R245, R59.reuse, -R58 ;  /* 0x0000003bf5f57223 */ /* 0x080fe2000001083a */
[----:B------:R-:W3:Y:S01]  /*6e10*/  MUFU.EX2 R43, R43 ;  /* 0x0000002b002b7308 */ /* 0x000ee20000000800 */
[-CC-:B------:R-:W-:Y:S01]  /*6e20*/  FFMA.FTZ R239, R239, R59.reuse, -R60.reuse ;  /* 0x0000003befef7223 */ /* 0x180fe2000001083c */
[-C--:B------:R-:W-:Y:S01]  /*6e30*/  FFMA.FTZ R122, R125, R59.reuse, -R60 ;  /* 0x0000003b7d7a7223 */ /* 0x080fe2000001083c */
        /* <DEDUP_REMOVED lines=8> */
[-C--:B------:R-:W-:Y:S01]  /*6ec0*/  FFMA.FTZ R159, R159, R59.reuse, -R58 ;  /* 0x0000003b9f9f7223 */ /* 0x080fe2000001083a */
[----:B------:R-:W-:Y:S01]  /*6ed0*/  MUFU.EX2 R34, R34 ;  /* 0x0000002200227308 */ /* 0x000fe20000000800 */
[-C--:B------:R-:W-:Y:S01]  /*6ee0*/  FFMA.FTZ R229, R229, R59.reuse, -R60 ;  /* 0x0000003be5e57223 */ /* 0x080fe2000001083c */
[----:B---3--:R-:W-:Y:S01]  /*6ef0*/  F2FP.BF16.F32.PACK_AB R70, R43, R44 ;  /* 0x0000002c2b46723e */ /* 0x008fe200000010ff */
[-CC-:B------:R-:W-:Y:S01]  /*6f00*/  FFMA.FTZ R132, R177, R59.reuse, -R58.reuse ;  /* 0x0000003bb1847223 */ /* 0x180fe2000001083a */
[----:B------:R-:W-:Y:S01]  /*6f10*/  MUFU.EX2 R39, R39 ;  /* 0x0000002700277308 */ /* 0x000fe20000000800 */
[-C--:B------:R-:W-:Y:S01]  /*6f20*/  FFMA.FTZ R130, R223, R59.reuse, -R58 ;  /* 0x0000003bdf827223 */ /* 0x080fe2000001083a */
[-CC-:B------:R-:W-:Y:S01]  /*6f30*/  FFMA.FTZ R134, R217, R59.reuse, -R60.reuse ;  /* 0x0000003bd9867223 */ /* 0x180fe2000001083c */
[-C--:B------:R-:W-:Y:S01]  /*6f40*/  FFMA.FTZ R146, R179, R59.reuse, -R60 ;  /* 0x0000003bb3927223 */ /* 0x080fe2000001083c */
[----:B------:R-:W3:Y:S01]  /*6f50*/  MUFU.EX2 R38, R38 ;  /* 0x0000002600267308 */ /* 0x000ee20000000800 */
        /* <DEDUP_REMOVED lines=10> */
[-CC-:B------:R-:W-:Y:S01]  /*7000*/  FFMA.FTZ R154, R165, R59.reuse, -R60.reuse ;  /* 0x0000003ba59a7223 */ /* 0x180fe2000001083c */
[----:B------:R-:W2:Y:S01]  /*7010*/  MUFU.EX2 R33, R33 ;  /* 0x0000002100217308 */ /* 0x000ea20000000800 */
[-C--:B------:R-:W-:Y:S01]  /*7020*/  FFMA.FTZ R161, R161, R59.reuse, -R60 ;  /* 0x0000003ba1a17223 */ /* 0x080fe2000001083c */
[-CC-:B------:R-:W-:Y:S01]  /*7030*/  FFMA.FTZ R163, R163, R59.reuse, -R58.reuse ;  /* 0x0000003ba3a37223 */ /* 0x180fe2000001083a */
[-C--:B------:R-:W-:Y:S01]  /*7040*/  FFMA.FTZ R173, R173, R59.reuse, -R58 ;  /* 0x0000003badad7223 */ /* 0x080fe2000001083a */
[----:B------:R-:W-:Y:S01]  /*7050*/  MUFU.EX2 R121, R245 ;  /* 0x000000f500797308 */ /* 0x000fe20000000800 */
[C---:B------:R-:W-:Y:S01]  /*7060*/  HMMA.16816.F32.BF16 R104, R68.reuse, R100, RZ ;  /* 0x000000644468723c */ /* 0x040fe200000418ff */
[-C--:B------:R-:W-:Y:S01]  /*7070*/  FFMA.FTZ R169, R169, R59.reuse, -R60 ;  /* 0x0000003ba9a97223 */ /* 0x080fe2000001083c */
[-C--:B------:R-:W-:Y:S01]  /*7080*/  FFMA.FTZ R156, R153, R59.reuse, -R58 ;  /* 0x0000003b999c7223 */ /* 0x080fe2000001083a */
[----:B------:R-:W-:Y:S01]  /*7090*/  MUFU.EX2 R64, R64 ;  /* 0x0000004000407308 */ /* 0x000fe20000000800 */
[-CC-:B------:R-:W-:Y:S01]  /*70a0*/  FFMA.FTZ R158, R135, R59.reuse, -R60.reuse ;  /* 0x0000003b879e7223 */ /* 0x180fe2000001083c */
[-C--:B------:R-:W-:Y:S01]  /*70b0*/  FFMA.FTZ R160, R131, R59.reuse, -R60 ;  /* 0x0000003b83a07223 */ /* 0x080fe2000001083c */
[-CC-:B------:R-:W-:Y:S01]  /*70c0*/  FFMA.FTZ R162, R129, R59.reuse, -R58.reuse ;  /* 0x0000003b81a27223 */ /* 0x180fe2000001083a */
[----:B------:R-:W-:Y:S01]  /*70d0*/  MUFU.EX2 R62, R62 ;  /* 0x0000003e003e7308 */ /* 0x000fe20000000800 */
[C---:B------:R-:W-:Y:S01]  /*70e0*/  HMMA.16816.F32.BF16 R100, R68.reuse, R102, RZ ;  /* 0x000000664464723c */ /* 0x040fe200000418ff */
[-C--:B------:R-:W-:Y:S01]  /*70f0*/  FFMA.FTZ R151, R151, R59.reuse, -R58 ;  /* 0x0000003b97977223 */ /* 0x080fe2000001083a */
[-CC-:B------:R-:W-:Y:S01]  /*7100*/  FFMA.FTZ R133, R133, R59.reuse, -R60.reuse ;  /* 0x0000003b85857223 */ /* 0x180fe2000001083c */
[----:B------:R-:W-:Y:S01]  /*7110*/  MUFU.EX2 R66, R66 ;  /* 0x0000004200427308 */ /* 0x000fe20000000800 */
[-C--:B------:R-:W-:Y:S01]  /*7120*/  FFMA.FTZ R222, R51, R59.reuse, -R60 ;  /* 0x0000003b33de7223 */ /* 0x080fe2000001083c */
[----:B------:R-:W-:Y:S01]  /*7130*/  FFMA.FTZ R217, R49, R59, -R58 ;  /* 0x0000003b31d97223 */ /* 0x000fe2000001083a */
[----:B------:R-:W-:Y:S01]  /*7140*/  FADD.FTZ R47, R50, R47 ;  /* 0x0000002f322f7221 */ /* 0x000fe20000010000 */
[----:B------:R-:W5:Y:S01]  /*7150*/  MUFU.EX2 R125, R239 ;  /* 0x000000ef007d7308 */ /* 0x000f620000000800 */
[----:B------:R-:W-:Y:S01]  /*7160*/  HMMA.16816.F32.BF16 R112, R68, R108, RZ ;  /* 0x0000006c4470723c */ /* 0x000fe200000418ff */
[----:B------:R-:W-:Y:S01]  /*7170*/  FADD.FTZ R45, R48, R45 ;  /* 0x0000002d302d7221 */ /* 0x000fe20000010000 */
[----:B------:R-:W-:Y:S01]  /*7180*/  FADD.FTZ R46, R46, R47 ;  /* 0x0000002f2e2e7221 */ /* 0x000fe20000010000 */
[----:B------:R1:W-:Y:S01]  /*7190*/  MUFU.EX2 R123, R122 ;  /* 0x0000007a007b7308 */ /* 0x0003e20000000800 */
[----:B------:R-:W-:-:S02]  /*71a0*/  ISETP.GT.U32.AND P0, PT, R140, R199, PT ;  /* 0x000000c78c00720c */ /* 0x000fc40003f04070 */
[----:B------:R-:W-:Y:S01]  /*71b0*/  FADD.FTZ R41, R41, R46 ;  /* 0x0000002e29297221 */ /* 0x000fe20000010000 */
[----:B------:R-:W5:Y:S01]  /*71c0*/  MUFU.EX2 R120, R120 ;  /* 0x0000007800787308 */ /* 0x000f620000000800 */
[C---:B------:R-:W-:Y:S03]  /*71d0*/  HMMA.16816.F32.BF16 R96, R68.reuse, R92, RZ ;  /* 0x0000005c4460723c */ /* 0x040fe600000418ff */
[----:B------:R-:W5:Y:S04]  /*71e0*/  MUFU.EX2 R127, R127 ;  /* 0x0000007f007f7308 */ /* 0x000f680000000800 */
[----:B------:R-:W-:Y:S01]  /*71f0*/  MUFU.EX2 R145, R145 ;  /* 0x0000009100917308 */ /* 0x000fe20000000800 */
[----:B------:R-:W-:Y:S01]  /*7200*/  HMMA.16816.F32.BF16 R80, R68, R76, RZ ;  /* 0x0000004c4450723c */ /* 0x000fe200000418ff */
[----:B-1----:R-:W-:-:S02]  /*7210*/  FFMA.FTZ R122, R233, R59, -R58 ;  /* 0x0000003be97a7223 */ /* 0x002fc4000001083a */
[----:B------:R-:W-:Y:S04]  /*7220*/  MUFU.EX2 R124, R124 ;  /* 0x0000007c007c7308 */ /* 0x000fe80000000800 */
[----:B------:R-:W-:Y:S01]  /*7230*/  MUFU.EX2 R122, R122 ;  /* 0x0000007a007a7308 */ /* 0x000fe20000000800 */
[C---:B------:R-:W-:Y:S03]  /*7240*/  HMMA.16816.F32.BF16 R108, R68.reuse, R110, RZ ;  /* 0x0000006e446c723c */ /* 0x040fe600000418ff */
        /* <DEDUP_REMOVED lines=8> */
[----:B------:R-:W-:Y:S01]  /*72d0*/  HMMA.16816.F32.BF16 R72, R68, R4, RZ ;  /* 0x000000044448723c */ /* 0x000fe200000418ff */
[----:B---3--:R-:W-:-:S02]  /*72e0*/  F2FP.BF16.F32.PACK_AB R4, R38, R39 ;  /* 0x000000272604723e */ /* 0x008fc400000010ff */
[----:B------:R-:W-:Y:S01]  /*72f0*/  F2FP.BF16.F32.PACK_AB R5, R37, R42 ;  /* 0x0000002a2505723e */ /* 0x000fe200000010ff */
[----:B------:R-:W-:Y:S01]  /*7300*/  MUFU.EX2 R132, R132 ;  /* 0x0000008400847308 */ /* 0x000fe20000000800 */
[----:B------:R-:W-:-:S03]  /*7310*/  FADD.FTZ R42, R42, R41 ;  /* 0x000000292a2a7221 */ /* 0x000fc60000010000 */
[----:B------:R-:W-:Y:S01]  /*7320*/  HMMA.16816.F32.BF16 R68, R68, R6, RZ ;  /* 0x000000064444723c */ /* 0x000fe200000418ff */
[----:B----4-:R-:W-:Y:S01]  /*7330*/  F2FP.BF16.F32.PACK_AB R6, R35, R36 ;  /* 0x000000242306723e */ /* 0x010fe200000010ff */
        /* <DEDUP_REMOVED lines=8> */
[----:B------:R-:W4:Y:S01]  /*73c0*/  LDSM.16.MT88.4 R8, [R32+0xb800] ;  /* 0x00b800002008783b */ /* 0x000f220000004200 */
[----:B------:R-:W2:Y:S04]  /*73d0*/  MUFU.EX2 R146, R146 ;  /* 0x0000009200927308 */ /* 0x000ea80000000800 */
[----:B------:R-:W2:Y:S02]  /*73e0*/  MUFU.EX2 R209, R209 ;  /* 0x000000d100d17308 */ /* 0x000ea40000000800 */
[----:B-----5:R-:W-:Y:S02]  /*73f0*/  HMMA.16816.F32.BF16 R104, R4, R16, R104 ;  /* 0x000000100468723c */ /* 0x020fe40000041868 */
[----:B------:R-:W-:Y:S01]  /*7400*/  MUFU.EX2 R150, R150 ;  /* 0x0000009600967308 */ /* 0x000fe20000000800 */
[----:B---3--:R-:W-:-:S03]  /*7410*/  FFMA.FTZ R148, R171, R59, -R58 ;  /* 0x0000003bab947223 */ /* 0x008fc6000001083a */
[----:B------:R-:W-:Y:S02]  /*7420*/  MUFU.EX2 R171, R173 ;  /* 0x000000ad00ab7308 */ /* 0x000fe40000000800 */
[C---:B------:R-:W-:Y:S01]  /*7430*/  HMMA.16816.F32.BF16 R100, R4.reuse, R18, R100 ;  /* 0x000000120464723c */ /* 0x040fe20000041864 */
[----:B------:R-:W3:Y:S01]  /*7440*/  LDSM.16.MT88.4 R16, [R32+0x9800] ;  /* 0x009800002010783b */ /* 0x000ee20000004200 */
[----:B------:R-:W-:Y:S04]  /*7450*/  MUFU.EX2 R148, R148 ;  /* 0x0000009400947308 */ /* 0x000fe80000000800 */
[----:B------:R-:W-:Y:S02]  /*7460*/  MUFU.EX2 R152, R152 ;  /* 0x0000009800987308 */ /* 0x000fe40000000800 */
[C---:B------:R-:W-:Y:S02]  /*7470*/  HMMA.16816.F32.BF16 R96, R4.reuse, R12, R96 ;  /* 0x0000000c0460723c */ /* 0x040fe40000041860 */
[----:B------:R-:W5:Y:S04]  /*7480*/  MUFU.EX2 R165, R169 ;  /* 0x000000a900a57308 */ /* 0x000f680000000800 */
[----:B------:R-:W-:Y:S02]  /*7490*/  MUFU.EX2 R154, R154 ;  /* 0x0000009a009a7308 */ /* 0x000fe40000000800 */
[C---:B------:R-:W-:Y:S01]  /*74a0*/  HMMA.16816.F32.BF16 R92, R4.reuse, R14, R92 ;  /* 0x0000000e045c723c */ /* 0x040fe2000004185c */
[----:B------:R-:W1:Y:S01]  /*74b0*/  LDSM.16.MT88.4 R12, [R40+0xb800] ;  /* 0x00b80000280c783b */ /* 0x000e620000004200 */
[----:B------:R-:W5:Y:S04]  /*74c0*/  MUFU.EX2 R161, R161 ;  /* 0x000000a100a17308 */ /* 0x000f680000000800 */
[----:B------:R-:W5:Y:S02]  /*74d0*/  MUFU.EX2 R163, R163 ;  /* 0x000000a300a37308 */ /* 0x000f640000000800 */
[C---:B------:R-:W-:Y:S02]  /*74e0*/  HMMA.16816.F32.BF16 R112, R4.reuse, R20, R112 ;  /* 0x000000140470723c */ /* 0x040fe40000041870 */
[----:B------:R-:W-:Y:S04]  /*74f0*/  MUFU.EX2 R156, R156 ;  /* 0x0000009c009c7308 */ /* 0x000fe80000000800 */
        /* <DEDUP_REMOVED lines=11> */
[C---:B------:R-:W-:Y:S08]  /*75b0*/  HMMA.16816.F32.BF16 R72, R4.reuse, R24, R72 ;  /* 0x000000180448723c */ /* 0x040ff00000041848 */
[----:B------:R-:W-:Y:S01]  /*75c0*/  HMMA.16816.F32.BF16 R68, R4, R26, R68 ;  /* 0x0000001a0444723c */ /* 0x000fe20000041844 */
[----:B------:R-:W-:Y:S01]  /*75d0*/  F2FP.BF16.F32.PACK_AB R4, R125, R66 ;  /* 0x000000427d04723e */ /* 0x000fe200000010ff */
[----:B------:R-:W5:Y:S01]  /*75e0*/  LDSM.16.MT88.4 R24, [R32+0xd800] ;  /* 0x00d800002018783b */ /* 0x000f620000004200 */
[----:B------:R-:W-:-:S02]  /*75f0*/  F2FP.BF16.F32.PACK_AB R5, R64, R121 ;  /* 0x000000794005723e */ /* 0x000fc400000010ff */
[----:B------:R-:W-:Y:S02]  /*7600*/  F2FP.BF16.F32.PACK_AB R6, R120, R123 ;  /* 0x0000007b7806723e */ /* 0x000fe400000010ff */
[----:B------:R-:W-:-:S07]  /*7610*/  F2FP.BF16.F32.PACK_AB R7, R127, R62 ;  /* 0x0000003e7f07723e */ /* 0x000fce00000010ff */
[C---:B----4-:R-:W-:Y:S08]  /*7620*/  HMMA.16816.F32.BF16 R88, R4.reuse, R8, R88 ;  /* 0x000000080458723c */ /* 0x050ff00000041858 */
        /* <DEDUP_REMOVED lines=57> */
[----:B------:R-:W-:Y:S07]  /*79c0*/  LDSM.16.MT88.4 R28, [R32+0xe400] ;  /* 0x00e40000201c783b */ /* 0x000fee0000004200 */
[C---:B----4-:R-:W-:Y:S08]  /*79d0*/  HMMA.16816.F32.BF16 R72, R4.reuse, R8, R72 ;  /* 0x000000080448723c */ /* 0x050ff00000041848 */
[----:B------:R-:W-:Y:S01]  /*79e0*/  HMMA.16816.F32.BF16 R68, R4, R10, R68 ;  /* 0x0000000a0444723c */ /* 0x000fe20000041844 */
[----:B------:R-:W4:Y:S01]  /*79f0*/  LDSM.16.MT88.4 R8, [R40+0xe400] ;  /* 0x00e400002808783b */ /* 0x000f220000004200 */
[----:B------:R-:W-:-:S02]  /*7a00*/  F2FP.BF16.F32.PACK_AB R4, R165, R152 ;  /* 0x00000098a504723e */ /* 0x000fc400000010ff */
[----:B------:R-:W-:Y:S02]  /*7a10*/  F2FP.BF16.F32.PACK_AB R5, R171, R150 ;  /* 0x00000096ab05723e */ /* 0x000fe400000010ff */
[----:B------:R-:W-:Y:S02]  /*7a20*/  F2FP.BF16.F32.PACK_AB R6, R161, R154 ;  /* 0x0000009aa106723e */ /* 0x000fe400000010ff */
[----:B------:R-:W-:-:S07]  /*7a30*/  F2FP.BF16.F32.PACK_AB R7, R163, R148 ;  /* 0x00000094a307723e */ /* 0x000fce00000010ff */
[C---:B---3--:R-:W-:Y:S08]  /*7a40*/  HMMA.16816.F32.BF16 R96, R4.reuse, R16, R96 ;  /* 0x000000100460723c */ /* 0x048ff00000041860 */
[C---:B------:R-:W-:Y:S01]  /*7a50*/  HMMA.16816.F32.BF16 R92, R4.reuse, R18, R92 ;  /* 0x00000012045c723c */ /* 0x040fe2000004185c */
[----:B------:R-:W3:Y:S07]  /*7a60*/  LDSM.16.MT88.4 R16, [R32+0xa800] ;  /* 0x00a800002010783b */ /* 0x000eee0000004200 */
[----:B-1----:R-:W-:Y:S01]  /*7a70*/  HMMA.16816.F32.BF16 R88, R4, R12, R88 ;  /* 0x0000000c0458723c */ /* 0x002fe20000041858 */
[-C--:B------:R-:W-:Y:S01]  /*7a80*/  FFMA.FTZ R12, R155, R59.reuse, -R58 ;  /* 0x0000003b9b0c7223 */ /* 0x080fe2000001083a */
[----:B------:R-:W-:-:S02]  /*7a90*/  FFMA.FTZ R155, R149, R59, -R60 ;  /* 0x0000003b959b7223 */ /* 0x000fc4000001083c */
[----:B------:R-:W-:Y:S04]  /*7aa0*/  MUFU.EX2 R149, R151 ;  /* 0x0000009700957308 */ /* 0x000fe80000000800 */
[----:B------:R1:W-:Y:S01]  /*7ab0*/  MUFU.EX2 R153, R12 ;  /* 0x0000000c00997308 */ /* 0x0003e20000000800 */
[C---:B------:R-:W-:Y:S03]  /*7ac0*/  HMMA.16816.F32.BF16 R84, R4.reuse, R14, R84 ;  /* 0x0000000e0454723c */ /* 0x040fe60000041854 */
[----:B------:R-:W5:Y:S05]  /*7ad0*/  MUFU.EX2 R135, R155 ;  /* 0x0000009b00877308 */ /* 0x000f6a0000000800 */
[C---:B--2---:R-:W-:Y:S01]  /*7ae0*/  HMMA.16816.F32.BF16 R104, R4.reuse, R20, R104 ;  /* 0x000000140468723c */ /* 0x044fe20000041868 */
[----:B-1----:R-:W1:Y:S07]  /*7af0*/  LDSM.16.MT88.4 R12, [R32+0xc800] ;  /* 0x00c80000200c783b */ /* 0x002e6e0000004200 */
[C---:B------:R-:W-:Y:S01]  /*7b00*/  HMMA.16816.F32.BF16 R100, R4.reuse, R22, R100 ;  /* 0x000000160464723c */ /* 0x040fe20000041864 */
[----:B------:R-:W-:Y:S07]  /*7b10*/  LDSM.16.MT88.4 R20, [R40+0xc800] ;  /* 0x00c800002814783b */ /* 0x000fee0000004200 */
[C---:B------:R-:W-:Y:S08]  /*7b20*/  HMMA.16816.F32.BF16 R112, R4.reuse, R24, R112 ;  /* 0x000000180470723c */ /* 0x040ff00000041870 */
[C---:B------:R-:W-:Y:S01]  /*7b30*/  HMMA.16816.F32.BF16 R108, R4.reuse, R26, R108 ;  /* 0x0000001a046c723c */ /* 0x040fe2000004186c */
[----:B------:R-:W2:Y:S07]  /*7b40*/  LDSM.16.MT88.4 R24, [R40+0xa800] ;  /* 0x00a800002818783b */ /* 0x000eae0000004200 */
[C---:B----4-:R-:W-:Y:S08]  /*7b50*/  HMMA.16816.F32.BF16 R80, R4.reuse, R8, R80 ;  /* 0x000000080450723c */ /* 0x050ff00000041850 */
[C---:B------:R-:W-:Y:S01]  /*7b60*/  HMMA.16816.F32.BF16 R76, R4.reuse, R10, R76 ;  /* 0x0000000a044c723c */ /* 0x040fe2000004184c */
[----:B------:R-:W4:Y:S07]  /*7b70*/  LDSM.16.MT88.4 R8, [R40+0xe800] ;  /* 0x00e800002808783b */ /* 0x000f2e0000004200 */
[C---:B------:R-:W-:Y:S08]  /*7b80*/  HMMA.16816.F32.BF16 R72, R4.reuse, R28, R72 ;  /* 0x0000001c0448723c */ /* 0x040ff00000041848 */
[----:B------:R-:W-:Y:S01]  /*7b90*/  HMMA.16816.F32.BF16 R68, R4, R30, R68 ;  /* 0x0000001e0444723c */ /* 0x000fe20000041844 */
[----:B-----5:R-:W-:-:S02]  /*7ba0*/  F2FP.BF16.F32.PACK_AB R4, R158, R135 ;  /* 0x000000879e04723e */ /* 0x020fc400000010ff */
[----:B------:R-:W-:Y:S02]  /*7bb0*/  F2FP.BF16.F32.PACK_AB R5, R156, R153 ;  /* 0x000000999c05723e */ /* 0x000fe400000010ff */
[----:B------:R-:W-:Y:S02]  /*7bc0*/  F2FP.BF16.F32.PACK_AB R6, R160, R131 ;  /* 0x00000083a006723e */ /* 0x000fe400000010ff */
[----:B------:R-:W-:-:S07]  /*7bd0*/  F2FP.BF16.F32.PACK_AB R7, R162, R149 ;  /* 0x00000095a207723e */ /* 0x000fce00000010ff */
[C---:B---3--:R-:W-:Y:S08]  /*7be0*/  HMMA.16816.F32.BF16 R104, R4.reuse, R16, R104 ;  /* 0x000000100468723c */ /* 0x048ff00000041868 */
[C---:B------:R-:W-:Y:S01]  /*7bf0*/  HMMA.16816.F32.BF16 R100, R4.reuse, R18, R100 ;  /* 0x000000120464723c */ /* 0x040fe20000041864 */
[----:B------:R-:W3:Y:S07]  /*7c00*/  LDSM.16.MT88.4 R16, [R32+0xe800] ;  /* 0x00e800002010783b */ /* 0x000eee0000004200 */
[C---:B-1----:R-:W-:Y:S08]  /*7c10*/  HMMA.16816.F32.BF16 R88, R4.reuse, R12, R88 ;  /* 0x0000000c0458723c */ /* 0x042ff00000041858 */
[C---:B------:R-:W-:Y:S01]  /*7c20*/  HMMA.16816.F32.BF16 R84, R4.reuse, R14, R84 ;  /* 0x0000000e0454723c */ /* 0x040fe20000041854 */
[----:B------:R-:W1:Y:S07]  /*7c30*/  LDSM.16.MT88.4 R12, [R40+0xac00] ;  /* 0x00ac0000280c783b */ /* 0x000e6e0000004200 */
[----:B--2---:R-:W-:Y:S01]  /*7c40*/  HMMA.16816.F32.BF16 R112, R4, R24, R112 ;  /* 0x000000180470723c */ /* 0x004fe20000041870 */
[-CC-:B------:R-:W-:Y:S01]  /*7c50*/  FFMA.FTZ R24, R57, R59.reuse, -R60.reuse ;  /* 0x0000003b39187223 */ /* 0x180fe2000001083c */
[----:B------:R-:W-:-:S05]  /*7c60*/  FFMA.FTZ R25, R56, R59, -R60 ;  /* 0x0000003b38197223 */ /* 0x000fca000001083c */
        /* <DEDUP_REMOVED lines=11> */
[C---:B----4-:R-:W-:Y:S03]  /*7d20*/  HMMA.16816.F32.BF16 R80, R4.reuse, R8, R80 ;  /* 0x000000080450723c */ /* 0x050fe60000041850 */
[----:B------:R-:W2:Y:S05]  /*7d30*/  MUFU.EX2 R23, R23 ;  /* 0x0000001700177308 */ /* 0x000eaa0000000800 */
[C---:B------:R-:W-:Y:S01]  /*7d40*/  HMMA.16816.F32.BF16 R76, R4.reuse, R10, R76 ;  /* 0x0000000a044c723c */ /* 0x040fe2000004184c */
[----:B------:R-:W4:Y:S07]  /*7d50*/  LDSM.16.MT88.4 R8, [R40+0xcc00] ;  /* 0x00cc00002808783b */ /* 0x000f2e0000004200 */
[----:B------:R-:W-:Y:S01]  /*7d60*/  HMMA.16816.F32.BF16 R108, R4, R26, R108 ;  /* 0x0000001a046c723c */ /* 0x000fe2000004186c */
[----:B------:R-:W-:-:S04]  /*7d70*/  FADD.FTZ R26, R44, R45 ;  /* 0x0000002d2c1a7221 */ /* 0x000fc80000010000 */
[----:B------:R-:W-:-:S03]  /*7d80*/  FADD.FTZ R26, R43, R26 ;  /* 0x0000001a2b1a7221 */ /* 0x000fc60000010000 */
[----:B---3--:R-:W-:Y:S01]  /*7d90*/  HMMA.16816.F32.BF16 R72, R4, R16, R72 ;  /* 0x000000100448723c */ /* 0x008fe20000041848 */
[----:B------:R-:W-:Y:S01]  /*7da0*/  FADD.FTZ R27, R39, R26 ;  /* 0x0000001a271b7221 */ /* 0x000fe20000010000 */
[----:B------:R-:W-:-:S03]  /*7db0*/  FADD.FTZ R26, R34, R37 ;  /* 0x00000025221a7221 */ /* 0x000fc60000010000 */
[----:B------:R-:W-:Y:S01]  /*7dc0*/  FADD.FTZ R27, R38, R27 ;  /* 0x0000001b261b7221 */ /* 0x000fe20000010000 */
[----:B------:R-:W-:Y:S02]  /*7dd0*/  FADD.FTZ R26, R33, R26 ;  /* 0x0000001a211a7221 */ /* 0x000fe40000010000 */
[----:B------:R-:W-:Y:S01]  /*7de0*/  HMMA.16816.F32.BF16 R68, R4, R18, R68 ;  /* 0x000000120444723c */ /* 0x000fe20000041844 */
[----:B------:R-:W3:Y:S01]  /*7df0*/  LDSM.16.MT88.4 R16, [R40+0xec00] ;  /* 0x00ec00002810783b */ /* 0x000ee20000004200 */
[----:B--2---:R-:W-:Y:S01]  /*7e00*/  F2FP.BF16.F32.PACK_AB R4, R24, R23 ;  /* 0x000000171804723e */ /* 0x004fe200000010ff */
        /* <DEDUP_REMOVED lines=10> */
[----:B------:R-:W-:-:S04]  /*7eb0*/  FADD.FTZ R26, R125, R26 ;  /* 0x0000001a7d1a7221 */ /* 0x000fc80000010000 */
        /* <DEDUP_REMOVED lines=9> */
[----:B------:R-:W-:-:S06]  /*7f50*/  FADD.FTZ R26, R157, R26 ;  /* 0x0000001a9d1a7221 */ /* 0x000fcc0000010000 */
[C---:B------:R-:W-:Y:S01]  /*7f60*/  HMMA.16816.F32.BF16 R92, R4.reuse, R10, R92 ;  /* 0x0000000a045c723c */ /* 0x040fe2000004185c */
[----:B------:R-:W2:Y:S04]  /*7f70*/  LDSM.16.MT88.4 R8, [R32+0xcc00] ;  /* 0x00cc00002008783b */ /* 0x000ea80000004200 */
[----:B------:R-:W4:Y:S03]  /*7f80*/  LDSM.16.MT88.4 R32, [R32+0xec00] ;  /* 0x00ec00002020783b */ /* 0x000f260000004200 */
        /* <DEDUP_REMOVED lines=44> */
[----:B------:R-:W-:Y:S05]  /*8250*/  @!P0 BRA `(.L_x_4658) ;  /* 0x0000005c00708947 */ /* 0x000fea0003800000 */
[----:B------:R-:W-:-:S04]  /*8260*/  DEPBAR.LE SB0, 0x0 ;  /* 0x000080000000791a */ /* 0x000fc80000000000 */
[----:B------:R-:W-:Y:S05]  /*8270*/  WARPSYNC.ALL ;  /* 0x0000000000007948 */ /* 0x000fea0003800000 */
[----:B------:R-:W-:Y:S01]  /*8280*/  BSSY.RECONVERGENT B0, `(.L_x_4659) ;  /* 0x0000049000007945 */ /* 0x000fe20003800200 */
[----:B------:R-:W-:Y:S06]  /*8290*/  BAR.SYNC.DEFER_BLOCKING 0x0 ;  /* 0x0000000000007b1d */ /* 0x000fec0000010000 */
[----:B------:R-:W-:Y:S05]  /*82a0*/  @!P3 BRA `(.L_x_4660) ;  /* 0x0000000000f8b947 */ /* 0x000fea0003800000 */
[----:B------:R-:W2:Y:S01]  /*82b0*/  LD.E R6, desc[UR4][R2.64+0x170] ;  /* 0x0001700402067980 */ /* 0x000ea2000c101900 */
[----:B------:R-:W-:Y:S02]  /*82c0*/  IADD3 R5, PT, PT, R54, -0x2, RZ ;  /* 0xfffffffe36057810 */ /* 0x000fe40007ffe0ff */
[----:B------:R-:W-:-:S03]  /*82d0*/  IABS R8, R53 ;  /* 0x0000003500087213 */ /* 0x000fc60000000000 */
[----:B------:R-:W-:Y:S01]  /*82e0*/  IMAD.SHL.U32 R5, R5, 0x80, RZ ;  /* 0x0000008005057824 */ /* 0x000fe200078e00ff */
[-C--:B--2---:R-:W-:Y:S02]  /*82f0*/  IABS R9, R6.reuse ;  /* 0x0000000600097213 */ /* 0x084fe40000000000 */
[----:B------:R-:W-:Y:S02]  /*8300*/  IABS R7, R6 ;  /* 0x0000000600077213 */ /* 0x000fe40000000000 */
[----:B------:R-:W1:Y:S02]  /*8310*/  I2F.RP R10, R9 ;  /* 0x00000009000a7306 */ /* 0x000e640000209400 */
[----:B------:R-:W-:-:S06]  /*8320*/  IADD3 R7, PT, PT, RZ, -R7, RZ ;  /* 0x80000007ff077210 */ /* 0x000fcc0007ffe0ff */
        /* <DEDUP_REMOVED lines=13> */
[----:B------:R-:W-:-:S03]  /*8400*/  IMAD R8, R11, R7, R8 ;  /* 0x000000070b087224 */ /* 0x000fc600078e0208 */
[C---:B------:R-:W-:Y:S02]  /*8410*/  ISETP.GT.U32.AND P1, PT, R9.reuse, R4, PT ;  /* 0x000000040900720c */ /* 0x040fe40003f24070 */
[----:B------:R-:W-:-:S11]  /*8420*/  ISETP.GT.U32.AND P0, PT, R9, R8, PT ;  /* 0x000000080900720c */ /* 0x000fd60003f04070 */
[----:B------:R-:W-:Y:S01]  /*8430*/  @!P1 IMAD.IADD R4, R4, 0x1, -R9 ;  /* 0x0000000104049824 */ /* 0x000fe200078e0a09 */
[----:B------:R-:W-:Y:S01]  /*8440*/  @!P1 IADD3 R10, PT, PT, R10, 0x1, RZ ;  /* 0x000000010a0a9810 */ /* 0x000fe20007ffe0ff */
[----:B------:R-:W-:Y:S01]  /*8450*/  @!P0 VIADD R11, R11, 0x1 ;  /* 0x000000010b0b8836 */ /* 0x000fe20000000000 */
[-C--:B------:R-:W-:Y:S02]  /*8460*/  @!P0 IADD3 R8, PT, PT, R8, -R9.reuse, RZ ;  /* 0x8000000908088210 */ /* 0x080fe40007ffe0ff */
[-C--:B------:R-:W-:Y:S02]  /*8470*/  ISETP.GE.U32.AND P4, PT, R4, R9.reuse, PT ;  /* 0x000000090400720c */ /* 0x080fe40003f86070 */
[----:B------:R-:W-:Y:S02]  /*8480*/  ISETP.GE.U32.AND P5, PT, R8, R9, PT ;  /* 0x000000090800720c */ /* 0x000fe40003fa6070 */
[----:B------:R-:W-:Y:S02]  /*8490*/  LOP3.LUT R4, R53, R6, RZ, 0x3c, !PT ;  /* 0x0000000635047212 */ /* 0x000fe400078e3cff */
[----:B------:R-:W-:-:S02]  /*84a0*/  ISETP.GE.AND P0, PT, R5, RZ, PT ;  /* 0x000000ff0500720c */ /* 0x000fc40003f06270 */
[----:B------:R-:W-:Y:S02]  /*84b0*/  ISETP.GE.AND P2, PT, R4, RZ, PT ;  /* 0x000000ff0400720c */ /* 0x000fe40003f46270 */
[----:B------:R-:W-:Y:S02]  /*84c0*/  ISETP.NE.AND P1, PT, R6, RZ, PT ;  /* 0x000000ff0600720c */ /* 0x000fe40003f25270 */
[----:B------:R-:W-:Y:S01]  /*84d0*/  LOP3.LUT R5, RZ, R6, RZ, 0x33, !PT ;  /* 0x00000006ff057212 */ /* 0x000fe200078e33ff */
[----:B------:R-:W-:Y:S02]  /*84e0*/  @P4 VIADD R10, R10, 0x1 ;  /* 0x000000010a0a4836 */ /* 0x000fe40000000000 */
[----:B------:R-:W-:-:S04]  /*84f0*/  @P5 IADD3 R11, PT, PT, R11, 0x1, RZ ;  /* 0x000000010b0b5810 */ /* 0x000fc80007ffe0ff */
[----:B------:R-:W-:Y:S02]  /*8500*/  @!P0 IMAD.MOV R10, RZ, RZ, -R10 ;  /* 0x000000ffff0a8224 */ /* 0x000fe400078e0a0a */
[----:B------:R-:W-:-:S03]  /*8510*/  @!P2 IADD3 R11, PT, PT, -R11, RZ, RZ ;  /* 0x000000ff0b0ba210 */ /* 0x000fc60007ffe1ff */
[C---:B------:R-:W-:Y:S02]  /*8520*/  SEL R4, R5.reuse, R10, !P1 ;  /* 0x0000000a05047207 */ /* 0x040fe40004800000 */
[----:B------:R-:W-:Y:S02]  /*8530*/  SEL R5, R5, R11, !P1 ;  /* 0x0000000b05057207 */ /* 0x000fe40004800000 */
[----:B------:R-:W3:Y:S01]  /*8540*/  LD.E.64 R10, desc[UR4][R2.64+0x40] ;  /* 0x00004004020a7980 */ /* 0x000ee2000c101b00 */
        /* <DEDUP_REMOVED lines=20> */
.L_x_4660:
        /* <DEDUP_REMOVED lines=8> */
.L_x_4661:
[----:B------:R-:W-:Y:S05]  /*8710*/  BSYNC.RECONVERGENT B0 ;  /* 0x0000000000007941 */ /* 0x000fea0003800200 */
.L_x_4659:
[----:B------:R-:W-:Y:S01]  /*8720*/  LOP3.LUT R119, R141, 0x3e00, RZ, 0xc0, !PT ;  /* 0x00003e008d777812 */ /* 0x000fe200078ec0ff */
[----:B------:R-:W-:Y:S01]  /*8730*/  IMAD.MOV.U32 R169, RZ, RZ, 0x20 ;  /* 0x00000020ffa97424 */ /* 0x000fe200078e00ff */
[-C--:B------:R-:W-:Y:S01]  /*8740*/  ISETP.GE.AND P2, PT, R194, R213.reuse, PT ;  /* 0x000000d5c200720c */ /* 0x080fe20003f46270 */
[----:B------:R-:W-:Y:S01]  /*8750*/  BSSY.RECONVERGENT B1, `(.L_x_4662) ;  /* 0x00003a9000017945 */ /* 0x000fe20003800200 */
[--C-:B------:R-:W-:Y:S02]  /*8760*/  LOP3.LUT R7, R119, 0x20, R144.reuse, 0xf8, !PT ;  /* 0x0000002077077812 */ /* 0x100fe400078ef890 */
[-C--:B------:R-:W-:Y:S02]  /*8770*/  ISETP.GE.AND P1, PT, R192, R213.reuse, PT ;  /* 0x000000d5c000720c */ /* 0x080fe40003f26270 */
[----:B------:R-:W-:Y:S01]  /*8780*/  LOP3.LUT R4, R7, 0x100, R144, 0xf8, !PT ;  /* 0x0000010007047812 */ /* 0x000fe200078ef890 */
[----:B------:R-:W-:Y:S01]  /*8790*/  IMAD.SHL.U32 R7, R190, 0x40, RZ ;  /* 0x00000040be077824 */ /* 0x000fe200078e00ff */
[----:B------:R-:W-:-:S02]  /*87a0*/  ISETP.GE.AND P0, PT, R216, R213, PT ;  /* 0x000000d5d800720c */ /* 0x000fc40003f06270 */
[----:B------:R-:W-:Y:S02]  /*87b0*/  SHF.L.U64.HI R6, R190, 0x6, R191 ;  /* 0x00000006be067819 */ /* 0x000fe400000102bf */
[C---:B------:R-:W-:Y:S01]  /*87c0*/  IADD3 R10, P4, PT, R7.reuse, R202, RZ ;  /* 0x000000ca070a7210 */ /* 0x040fe20007f9e0ff */
[----:B------:R-:W-:Y:S01]  /*87d0*/  @!PT LDS RZ, [RZ] ;  /* 0x00000000fffff984 */ /* 0x000fe20000000800 */
[----:B------:R-:W-:Y:S01]  /*87e0*/  @!PT LDS RZ, [RZ] ;  /* 0x00000000fffff984 */ /* 0x000fe20000000800 */
[----:B------:R-:W-:Y:S01]  /*87f0*/  @!PT LDS RZ, [RZ] ;  /* 0x00000000fffff984 */ /* 0x000fe20000000800 */
[----:B------:R-:W-:Y:S01]  /*8800*/  @!P2 LDGSTS.E.BYPASS.LTC128B.128 [R215+0x9000], desc[UR4][R202.64] ;  /* 0x09000000cad7afae */ /* 0x000fe2000b981a04 */
[----:B------:R-:W-:Y:S02]  /*8810*/  SHF.R.U32.HI R182, RZ, 0x1, R180 ;  /* 0x00000001ffb67819 */ /* 0x000fe400000116b4 */
[----:B------:R-:W-:Y:S01]  /*8820*/  LEA R183, R138, R143, 0x18 ;  /* 0x0000008f8ab77211 */ /* 0x000fe200078ec0ff */
[----:B------:R-:W-:Y:S01]  /*8830*/  @P2 STS.128 [R215+0x9000], RZ ;  /* 0x009000ffd7002388 */ /* 0x000fe20000000c00 */
[----:B------:R-:W-:Y:S01]  /*8840*/  IMAD.X R11, R6, 0x1, R203, P4 ;  /* 0x00000001060b7824 */ /* 0x000fe200020e06cb */
[----:B------:R-:W-:Y:S02]  /*8850*/  IADD3 R8, P4, PT, R7, R10, RZ ;  /* 0x0000000a07087210 */ /* 0x000fe40007f9e0ff */
[----:B------:R-:W-:Y:S01]  /*8860*/  @!PT LDS RZ, [RZ] ;  /* 0x00000000fffff984 */ /* 0x000fe20000000800 */
[----:B------:R-:W-:Y:S01]  /*8870*/  @!PT LDS RZ, [RZ] ;  /* 0x00000000fffff984 */ /* 0x000fe20000000800 */
[----:B------:R-:W-:Y:S01]  /*8880*/  @!PT LDS RZ, [RZ] ;  /* 0x00000000fffff984 */ /* 0x000fe20000000800 */
[----:B------:R-:W-:Y:S01]  /*8890*/  @!P1 LDGSTS.E.BYPASS.LTC128B.128 [R215+0xb000], desc[UR4][R202.64+0x40] ;  /* 0x0b000040cad79fae */ /* 0x000fe2000b981a04 */
[----:B------:R-:W-:Y:S01]  /*88a0*/  LOP3.LUT R5, R182, 0x8, RZ, 0xc0, !PT ;  /* 0x00000008b6057812 */ /* 0x000fe200078ec0ff */
[----:B------:R-:W-:Y:S01]  /*88b0*/  IMAD R168, R142, 0x2, R183 ;  /* 0x000000028ea87824 */ /* 0x000fe200078e02b7 */
[----:B------:R-:W-:Y:S01]  /*88c0*/  SEL R169, R169, 0xffffffe0, !P6 ;  /* 0xffffffe0a9a97807 */ /* 0x000fe20007000000 */
[----:B------:R-:W-:Y:S01]  /*88d0*/  @P1 STS.128 [R215+0xb000], RZ ;  /* 0x00b000ffd7001388 */ /* 0x000fe20000000c00 */
[----:B------:R-:W-:Y:S01]  /*88e0*/  IMAD.X R9, R6, 0x1, R11, P4 ;  /* 0x0000000106097824 */ /* 0x000fe200020e060b */
[----:B------:R-:W-:-:S02]  /*88f0*/  IADD3 R12, P4, PT, R7, R8, RZ ;  /* 0x00000008070c7210 */ /* 0x000fc40007f9e0ff */
[----:B------:R-:W-:Y:S01]  /*8900*/  @!PT LDS RZ, [RZ] ;  /* 0x00000000fffff984 */ /* 0x000fe20000000800 */
[----:B------:R-:W-:Y:S01]  /*8910*/  @!PT LDS RZ, [RZ] ;  /* 0x00000000fffff984 */ /* 0x000fe20000000800 */
[----:B------:R-:W-:Y:S01]  /*8920*/  @!PT LDS RZ, [RZ] ;  /* 0x00000000fffff984 */ /* 0x000fe20000000800 */
[----:B------:R-:W-:Y:S01]  /*8930*/  @!P0 LDGSTS.E.BYPASS.LTC128B.128 [R215+0xd000], desc[UR4][R202.64+0x80] ;  /* 0x0d000080cad78fae */ /* 0x000fe2000b981a04 */
[----:B------:R-:W-:Y:S02]  /*8940*/  LOP3.LUT R5, R5, 0xc0, R144, 0xf8, !PT ;  /* 0x000000c005057812 */ /* 0x000fe400078ef890 */
[----:B------:R-:W-:Y:S01]  /*8950*/  IMAD.X R13, R6, 0x1, R9, P4 ;  /* 0x00000001060d7824 */ /* 0x000fe200020e0609 */
[----:B------:R-:W-:Y:S01]  /*8960*/  @P0 STS.128 [R215+0xd000], RZ ;  /* 0x00d000ffd7000388 */ /* 0x000fe20000000c00 */
[----:B------:R-:W-:-:S03]  /*8970*/  LOP3.LUT R4, R4, R5, R139, 0xf6, !PT ;  /* 0x0000000504047212 */ /* 0x000fc600078ef68b */
[----:B------:R-:W-:Y:S01]  /*8980*/  @!PT LDS RZ, [RZ] ;  /* 0x00000000fffff984 */ /* 0x000fe20000000800 */
[----:B------:R-:W-:Y:S01]  /*8990*/  @!PT LDS RZ, [RZ] ;  /* 0x00000000fffff984 */ /* 0x000fe20000000800 */
[----:B------:R-:W-:Y:S01]  /*89a0*/  @!PT LDS RZ, [RZ] ;  /* 0x00000000fffff984 */ /* 0x000fe20000000800 */
[----:B------:R-:W-:Y:S02]  /*89b0*/  @!P2 LDGSTS.E.BYPASS.LTC128B.128 [R215+0x9800], desc[UR4][R10.64] ;  /* 0x098000000ad7afae */ /* 0x000fe4000b981a04 */
[----:B------:R-:W-:Y:S02]  /*89c0*/  IMAD R170, R4, 0x2, R183 ;  /* 0x0000000204aa7824 */ /* 0x000fe400078e02b7 */
[----:B------:R-:W-:Y:S02]  /*89d0*/  @P2 STS.128 [R215+0x9800], RZ ;  /* 0x009800ffd7002388 */ /* 0x000fe40000000c00 */
[--C-:B------:R-:W-:Y:S02]  /*89e0*/  IMAD.IADD R117, R170, 0x1, R169.reuse ;  /* 0x00000001aa757824 */ /* 0x100fe400078e02a9 */
        /* <DEDUP_REMOVED lines=45> */
[----:B------:R-:W5:Y:S04]  /*8cc0*/  LDSM.16.M88.4 R60, [R168+0x3c00] ;  /* 0x003c0000a83c783b */ /* 0x000f680000000200 */
[----:B------:R-:W5:Y:S04]  /*8cd0*/  LDSM.16.M88.4 R48, [R168+0x4000] ;  /* 0x00400000a830783b */ /* 0x000f680000000200 */
[----:B------:R-:W5:Y:S04]  /*8ce0*/  LDSM.16.M88.4 R40, [R168+0x4400] ;  /* 0x00440000a828783b */ /* 0x000f680000000200 */
[----:B------:R-:W5:Y:S04]  /*8cf0*/  LDSM.16.M88.4 R32, [R168+0x4800] ;  /* 0x00480000a820783b */ /* 0x000f680000000200 */
[----:B------:R-:W5:Y:S04]  /*8d00*/  LDSM.16.M88.4 R20, [R168+0x4c00] ;  /* 0x004c0000a814783b */ /* 0x000f680000000200 */
[----:B------:R-:W-:Y:S04]  /*8d10*/  LDSM.16.M88.4 R16, [R117] ;  /* 0x000000007510783b */ /* 0x000fe80000000200 */
[----:B------:R-:W5:Y:S04]  /*8d20*/  LDSM.16.M88.4 R156, [R169+0x3000] ;  /* 0x00300000a99c783b */ /* 0x000f680000000200 */
[----:B-1----:R-:W1:Y:S01]  /*8d30*/  LDSM.16.M88.4 R12, [R169+0x4000] ;  /* 0x00400000a90c783b */ /* 0x002e620000000200 */
        /* <DEDUP_REMOVED lines=8> */
[----:B------:R-:W-:Y:S01]  /*8dc0*/  LDSM.16.M88.4 R164, [R170+0x1000] ;  /* 0x00100000aaa4783b */ /* 0x000fe20000000200 */
[C---:B-----5:R-:W-:Y:S03]  /*8dd0*/  HMMA.16816.F32.BF16 R64, R24.reuse, R60, RZ ;  /* 0x0000003c1840723c */ /* 0x060fe600000418ff */
        /* <DEDUP_REMOVED lines=30> */
[C---:B------:R-:W-:Y:S08]  /*8fc0*/  HMMA.16816.F32.BF16 R44, R16.reuse, R140, R44 ;  /* 0x0000008c102c723c */ /* 0x040ff0000004182c */
[C---:B------:R-:W-:Y:S01]  /*8fd0*/  HMMA.16816.F32.BF16 R40, R16.reuse, R142, R40 ;  /* 0x0000008e1028723c */ /* 0x040fe20000041828 */
[----:B------:R-:W2:Y:S07]  /*8fe0*/  LDSM.16.M88.4 R140, [R168+0x6800] ;  /* 0x00680000a88c783b */ /* 0x000eae0000000200 */
[C---:B----4-:R-:W-:Y:S08]  /*8ff0*/  HMMA.16816.F32.BF16 R36, R16.reuse, R136, R36 ;  /* 0x000000881024723c */ /* 0x050ff00000041824 */
[C---:B------:R-:W-:Y:S01]  /*9000*/  HMMA.16816.F32.BF16 R32, R16.reuse, R138, R32 ;  /* 0x0000008a1020723c */ /* 0x040fe20000041820 */
[----:B------:R-:W-:Y:S07]  /*9010*/  LDSM.16.M88.4 R136, [R168+0x6c00] ;  /* 0x006c0000a888783b */ /* 0x000fee0000000200 */
[C---:B-----5:R-:W-:Y:S08]  /*9020*/  HMMA.16816.F32.BF16 R28, R16.reuse, R20, R28 ;  /* 0x00000014101c723c */ /* 0x060ff0000004181c */
[----:B------:R-:W-:Y:S01]  /*9030*/  HMMA.16816.F32.BF16 R24, R16, R22, R24 ;  /* 0x000000161018723c */ /* 0x000fe20000041818 */
[----:B------:R-:W-:Y:S04]  /*9040*/  LDSM.16.M88.4 R20, [R117+0x1000] ;  /* 0x001000007514783b */ /* 0x000fe80000000200 */
[----:B------:R-:W3:Y:S03]  /*9050*/  LDSM.16.M88.4 R16, [R169+0x5000] ;  /* 0x00500000a910783b */ /* 0x000ee60000000200 */
        /* <DEDUP_REMOVED lines=8> */
[----:B------:R-:W-:Y:S07]  /*90e0*/  LDSM.16.M88.4 R140, [R170+0x2000] ;  /* 0x00200000aa8c783b */ /* 0x000fee0000000200 */
[C---:B---3--:R-:W-:Y:S08]  /*90f0*/  HMMA.16816.F32.BF16 R8, R20.reuse, R16, R8 ;  /* 0x000000101408723c */ /* 0x048ff00000041808 */
[----:B------:R-:W-:Y:S01]  /*9100*/  HMMA.16816.F32.BF16 R4, R20, R18, R4 ;  /* 0x000000121404723c */ /* 0x000fe20000041804 */
[----:B------:R-:W2:Y:S07]  /*9110*/  LDSM.16.M88.4 R16, [R168+0x7000] ;  /* 0x00700000a810783b */ /* 0x000eae0000000200 */
[C---:B------:R-:W-:Y:S08]  /*9120*/  HMMA.16816.F32.BF16 R132, R164.reuse, R160, R132 ;  /* 0x000000a0a484723c */ /* 0x040ff00000041884 */
[C---:B------:R-:W-:Y:S01]  /*9130*/  HMMA.16816.F32.BF16 R128, R164.reuse, R162, R128 ;  /* 0x000000a2a480723c */ /* 0x040fe20000041880 */
[----:B------:R-:W-:Y:S07]  /*9140*/  LDSM.16.M88.4 R160, [R169+0x6c00] ;  /* 0x006c0000a9a0783b */ /* 0x000fee0000000200 */
[C---:B------:R-:W-:Y:S08]  /*9150*/  HMMA.16816.F32.BF16 R28, R164.reuse, R136, R28 ;  /* 0x00000088a41c723c */ /* 0x040ff0000004181c */
[----:B------:R-:W-:Y:S01]  /*9160*/  HMMA.16816.F32.BF16 R24, R164, R138, R24 ;  /* 0x0000008aa418723c */ /* 0x000fe20000041818 */
[----:B------:R-:W3:Y:S07]  /*9170*/  LDSM.16.M88.4 R136, [R169+0x5c00] ;  /* 0x005c0000a988783b */ /* 0x000eee0000000200 */
[----:B----4-:R-:W-:Y:S08]  /*9180*/  HMMA.16816.F32.BF16 R124, R20, R156, R124 ;  /* 0x0000009c147c723c */ /* 0x010ff0000004187c */
[C---:B------:R-:W-:Y:S08]  /*9190*/  HMMA.16816.F32.BF16 R64, R164.reuse, R152, R64 ;  /* 0x00000098a440723c */ /* 0x040ff00000041840 */
[----:B------:R-:W-:Y:S01]  /*91a0*/  HMMA.16816.F32.BF16 R60, R164, R154, R60 ;  /* 0x0000009aa43c723c */ /* 0x000fe2000004183c */
[----:B------:R4:W-:Y:S07]  /*91b0*/  LDSM.16.M88.4 R152, [R117+0x2000] ;  /* 0x002000007598783b */ /* 0x0009ee0000000200 */
[C---:B------:R-:W-:Y:S01]  /*91c0*/  HMMA.16816.F32.BF16 R156, R20.reuse, R158, R120 ;  /* 0x0000009e149c723c */ /* 0x040fe20000041878 */
[----:B------:R-:W5:Y:S07]  /*91d0*/  LDSM.16.M88.4 R120, [R169+0x7000] ;  /* 0x00700000a978783b */ /* 0x000f6e0000000200 */
[C---:B-1----:R-:W-:Y:S08]  /*91e0*/  HMMA.16816.F32.BF16 R132, R20.reuse, R12, R132 ;  /* 0x0000000c1484723c */ /* 0x042ff00000041884 */
[----:B------:R-:W-:Y:S01]  /*91f0*/  HMMA.16816.F32.BF16 R128, R20, R14, R128 ;  /* 0x0000000e1480723c */ /* 0x000fe20000041880 */
[----:B------:R-:W1:Y:S01]  /*9200*/  LDSM.16.M88.4 R12, [R169+0x6400] ;  /* 0x00640000a90c783b */ /* 0x000e620000000200 */
[----:B----4-:R-:W-:-:S05]  /*9210*/  IMAD.SHL.U32 R117, R180, 0x2, RZ ;  /* 0x00000002b4757824 */ /* 0x010fca00078e00ff */
[----:B------:R-:W-:Y:S01]  /*9220*/  LOP3.LUT R117, R117, 0x6, RZ, 0xc0, !PT ;  /* 0x0000000675757812 */ /* 0x000fe200078ec0ff */
[----:B--2---:R-:W-:Y:S08]  /*9230*/  HMMA.16816.F32.BF16 R8, R140, R16, R8 ;  /* 0x000000108c08723c */ /* 0x004ff00000041808 */
[----:B------:R-:W-:Y:S08]  /*9240*/  HMMA.16816.F32.BF16 R44, R164, R144, R44 ;  /* 0x00000090a42c723c */ /* 0x000ff0000004182c */
[----:B---3--:R-:W-:Y:S01]  /*9250*/  HMMA.16816.F32.BF16 R64, R20, R136, R64 ;  /* 0x000000881440723c */ /* 0x008fe20000041840 */
[----:B------:R-:W-:-:S02]  /*9260*/  SHF.R.U32.HI R136, RZ, 0x2, R180 ;  /* 0x00000002ff887819 */ /* 0x000fc400000116b4 */
[----:B------:R-:W-:Y:S02]  /*9270*/  LOP3.LUT R137, R182, 0x1f0, RZ, 0xc0, !PT ;  /* 0x000001f0b6897812 */ /* 0x000fe400078ec0ff */
[----:B------:R-:W-:-:S03]  /*9280*/  LOP3.LUT R136, R136, 0x7, RZ, 0xc0, !PT ;  /* 0x0000000788887812 */ /* 0x000fc600078ec0ff */
[C---:B------:R-:W-:Y:S08]  /*9290*/  HMMA.16816.F32.BF16 R56, R164.reuse, R148, R56 ;  /* 0x00000094a438723c */ /* 0x040ff00000041838 */
[C---:B------:R-:W-:Y:S01]  /*92a0*/  HMMA.16816.F32.BF16 R48, R164.reuse, R150, R48 ;  /* 0x00000096a430723c */ /* 0x040fe20000041830 */
[----:B------:R-:W-:Y:S07]  /*92b0*/  LDSM.16.M88.4 R148, [R169+0x6800] ;  /* 0x00680000a994783b */ /* 0x000fee0000000200 */
[----:B------:R-:W-:Y:S01]  /*92c0*/  HMMA.16816.F32.BF16 R40, R164, R146, R40 ;  /* 0x00000092a428723c */ /* 0x000fe20000041828 */
[----:B------:R-:W2:Y:S07]  /*92d0*/  LDSM.16.M88.4 R144, [R169+0x6000] ;  /* 0x00600000a990783b */ /* 0x000eae0000000200 */
[----:B------:R-:W-:Y:S01]  /*92e0*/  HMMA.16816.F32.BF16 R60, R20, R138, R60 ;  /* 0x0000008a143c723c */ /* 0x000fe2000004183c */
[----:B------:R-:W-:-:S05]  /*92f0*/  LOP3.LUT R138, R136, R137, RZ, 0xfc, !PT ;  /* 0x00000089888a7212 */ /* 0x000fca00078efcff */
[----:B------:R-:W-:Y:S02]  /*9300*/  IMAD.IADD R138, R55, 0x1, R138 ;  /* 0x00000001378a7824 */ /* 0x000fe400078e028a */
[----:B-----5:R-:W-:Y:S01]  /*9310*/  HMMA.16816.F32.BF16 R8, R152, R120, R8 ;  /* 0x000000789808723c */ /* 0x020fe20000041808 */
[----:B------:R-:W-:Y:S02]  /*9320*/  IMAD R121, R54, 0x80, R117 ;  /* 0x0000008036797824 */ /* 0x000fe400078e0275 */
[C---:B------:R-:W-:Y:S02]  /*9330*/  VIADD R185, R138.reuse, 0x8 ;  /* 0x000000088ab97836 */ /* 0x040fe40000000000 */
[C---:B------:R-:W-:Y:S02]  /*9340*/  IMAD.IADD R139, R121.reuse, 0x1, R116 ;  /* 0x00000001798b7824 */ /* 0x040fe400078e0274 */
[----:B------:R-:W-:Y:S01]  /*9350*/  VIADD R16, R121, 0xffffff00 ;  /* 0xffffff0079107836 */ /* 0x000fe20000000000 */
[----:B-1----:R-:W-:Y:S02]  /*9360*/  HMMA.16816.F32.BF16 R44, R20, R12, R44 ;  /* 0x0000000c142c723c */ /* 0x002fe4000004182c */
[----:B------:R-:W-:-:S02]  /*9370*/  IADD3 R12, PT, PT, R138, 0x100, -R139 ;  /* 0x000001008a0c7810 */ /* 0x000fc40007ffe88b */
[C---:B------:R-:W-:Y:S02]  /*9380*/  ISETP.GE.AND P4, PT, R16.reuse, R198, PT ;  /* 0x000000c61000720c */ /* 0x040fe40003f86270 */
[----:B------:R-:W-:Y:S02]  /*9390*/  IABS R12, R12 ;  /* 0x0000000c000c7213 */ /* 0x000fe40000000000 */
[----:B------:R-:W-:Y:S01]  /*93a0*/  HMMA.16816.F32.BF16 R40, R20, R14, R40 ;  /* 0x0000000e1428723c */ /* 0x000fe20000041828 */
[----:B------:R-:W-:Y:S02]  /*93b0*/  ISETP.GE.AND P5, PT, R16, R197, PT ;  /* 0x000000c51000720c */ /* 0x000fe40003fa6270 */
[----:B------:R-:W-:Y:S01]  /*93c0*/  IMAD.MOV.U32 R17, RZ, RZ, R12 ;  /* 0x000000ffff117224 */ /* 0x000fe200078e000c */
[----:B------:R-:W-:Y:S01]  /*93d0*/  IADD3 R225, PT, PT, R185, 0xf7, -R139 ;  /* 0x000000f7b9e17810 */ /* 0x000fe20007ffe88b */
[----:B------:R-:W1:Y:S03]  /*93e0*/  LDSM.16.M88.4 R12, [R168+0x7400] ;  /* 0x00740000a80c783b */ /* 0x000e660000000200 */
[----:B------:R-:W-:Y:S01]  /*93f0*/  HMMA.16816.F32.BF16 R4, R140, R18, R4 ;  /* 0x000000128c04723c */ /* 0x000fe20000041804 */
[----:B------:R-:W-:-:S02]  /*9400*/  I2FP.F32.S32 R17, R17 ;  /* 0x0000001100117245 */ /* 0x000fc40000201400 */
[--C-:B------:R-:W-:Y:S02]  /*9410*/  IADD3 R19, PT, PT, R138, 0xff, -R139.reuse ;  /* 0x000000ff8a137810 */ /* 0x100fe40007ffe88b */
[----:B------:R-:W-:Y:S01]  /*9420*/  IADD3 R18, PT, PT, R185, 0x100, -R139 ;  /* 0x00000100b9127810 */ /* 0x000fe20007ffe88b */
[----:B------:R-:W-:Y:S01]  /*9430*/  FFMA.FTZ R8, -R212, R17, R8 ;  /* 0x00000011d4087223 */ /* 0x000fe20000010108 */
[----:B------:R-:W-:Y:S01]  /*9440*/  IABS R17, R19 ;  /* 0x0000001300117213 */ /* 0x000fe20000000000 */
[----:B--2---:R-:W-:Y:S01]  /*9450*/  HMMA.16816.F32.BF16 R56, R20, R144, R56 ;  /* 0x000000901438723c */ /* 0x004fe20000041838 */
[----:B------:R-:W-:-:S04]  /*9460*/  IABS R225, R225 ;  /* 0x000000e100e17213 */ /* 0x000fc80000000000 */
[----:B------:R-:W-:-:S03]  /*9470*/  I2FP.F32.S32 R225, R225 ;  /* 0x000000e100e17245 */ /* 0x000fc60000201400 */
[C---:B------:R-:W-:Y:S08]  /*9480*/  HMMA.16816.F32.BF16 R48, R20.reuse, R146, R48 ;  /* 0x000000921430723c */ /* 0x040ff00000041830 */
[----:B------:R-:W-:Y:S01]  /*9490*/  HMMA.16816.F32.BF16 R36, R20, R148, R36 ;  /* 0x000000941424723c */ /* 0x000fe20000041824 */
[----:B------:R-:W-:-:S04]  /*94a0*/  IADD3 R149, PT, PT, R185, 0xd7, -R139 ;  /* 0x000000d7b9957810 */ /* 0x000fc80007ffe88b */
[----:B------:R-:W-:-:S03]  /*94b0*/  IABS R149, R149 ;  /* 0x0000009500957213 */ /* 0x000fc60000000000 */
[----:B------:R-:W-:Y:S01]  /*94c0*/  HMMA.16816.F32.BF16 R32, R20, R150, R32 ;  /* 0x000000961420723c */ /* 0x000fe20000041820 */
[----:B------:R-:W-:-:S07]  /*94d0*/  I2FP.F32.S32 R149, R149 ;  /* 0x0000009500957245 */ /* 0x000fce0000201400 */
[C---:B------:R-:W-:Y:S08]  /*94e0*/  HMMA.16816.F32.BF16 R28, R20.reuse, R160, R28 ;  /* 0x000000a0141c723c */ /* 0x040ff0000004181c */
[----:B------:R-:W-:Y:S01]  /*94f0*/  HMMA.16816.F32.BF16 R24, R20, R162, R24 ;  /* 0x000000a21418723c */ /* 0x000fe20000041818 */
[----:B------:R-:W-:Y:S02]  /*9500*/  FSEL R20, R8, -INF , P4 ;  /* 0xff80000008147808 */ /* 0x000fe40002000000 */
[----:B------:R-:W-:-:S02]  /*9510*/  IABS R21, R18 ;  /* 0x0000001200157213 */ /* 0x000fc40000000000 */
[----:B------:R-:W-:Y:S02]  /*9520*/  FSEL R20, R20, -INF , !P5 ;  /* 0xff80000014147808 */ /* 0x000fe40006800000 */
[----:B------:R-:W-:Y:S01]  /*9530*/  ISETP.GE.AND P4, PT, R16, R195, PT ;  /* 0x000000c31000720c */ /* 0x000fe20003f86270 */
[----:B------:R-:W-:Y:S01]  /*9540*/  HMMA.16816.F32.BF16 R4, R152, R122, R4 ;  /* 0x0000007a9804723c */ /* 0x000fe20000041804 */
[----:B------:R-:W-:Y:S01]  /*9550*/  I2FP.F32.S32 R8, R17 ;  /* 0x0000001100087245 */ /* 0x000fe20000201400 */
[----:B------:R-:W-:Y:S01]  /*9560*/  VIADD R122, R54, 0xfffffffe ;  /* 0xfffffffe367a7836 */ /* 0x000fe20000000000 */
[----:B------:R-:W-:Y:S02]  /*9570*/  ISETP.GE.AND P5, PT, R16, R196, PT ;  /* 0x000000c41000720c */ /* 0x000fe40003fa6270 */
[----:B------:R-:W-:Y:S01]  /*9580*/  I2FP.F32.S32 R21, R21 ;  /* 0x0000001500157245 */ /* 0x000fe20000201400 */
[----:B------:R-:W2:Y:S02]  /*9590*/  LDSM.16.M88.4 R16, [R169+0x7400] ;  /* 0x00740000a910783b */ /* 0x000ea40000000200 */
[----:B-1----:R-:W-:Y:S01]  /*95a0*/  HMMA.16816.F32.BF16 R132, R140, R12, R132 ;  /* 0x0000000c8c84723c */ /* 0x002fe20000041884 */
[----:B------:R-:W-:Y:S01]  /*95b0*/  IADD3 R12, PT, PT, R138, 0xef, -R139 ;  /* 0x000000ef8a0c7810 */ /* 0x000fe20007ffe88b */
[C---:B------:R-:W-:Y:S01]  /*95c0*/  FFMA.FTZ R23, -R212.reuse, R21, R10 ;  /* 0x00000015d4177223 */ /* 0x040fe2000001010a */
[----:B------:R-:W-:Y:S01]  /*95d0*/  FFMA.FTZ R21, -R212, R8, R9 ;  /* 0x00000008d4157223 */ /* 0x000fe20000010109 */
[----:B------:R-:W-:Y:S01]  /*95e0*/  VIADD R10, R121, 0xffffff01 ;  /* 0xffffff01790a7836 */ /* 0x000fe20000000000 */
[----:B------:R-:W-:-:S02]  /*95f0*/  IADD3 R8, PT, PT, R185, 0xff, -R139 ;  /* 0x000000ffb9087810 */ /* 0x000fc40007ffe88b */
[----:B------:R-:W-:Y:S01]  /*9600*/  IADD3 R9, PT, PT, R138, 0xf8, -R139 ;  /* 0x000000f88a097810 */ /* 0x000fe20007ffe88b */
[----:B------:R-:W-:Y:S01]  /*9610*/  HMMA.16816.F32.BF16 R128, R140, R14, R128 ;  /* 0x0000000e8c80723c */ /* 0x000fe20000041880 */
[----:B------:R-:W-:Y:S01]  /*9620*/  FSEL R23, R23, -INF , P5 ;  /* 0xff80000017177808 */ /* 0x000fe20002800000 */
[----:B------:R-:W-:Y:S01]  /*9630*/  VIADD R14, R121, 0xffffff11 ;  /* 0xffffff11790e7836 */ /* 0x000fe20000000000 */
[----:B------:R-:W-:Y:S01]  /*9640*/  IABS R8, R8 ;  /* 0x0000000800087213 */ /* 0x000fe20000000000 */
[----:B------:R-:W-:Y:S01]  /*9650*/  FFMA.FTZ R225, -R212, R225, R7 ;  /* 0x000000e1d4e17223 */ /* 0x000fe20000010107 */
[----:B------:R-:W-:Y:S02]  /*9660*/  IABS R9, R9 ;  /* 0x0000000900097213 */ /* 0x000fe40000000000 */
[----:B------:R-:W-:Y:S02]  /*9670*/  ISETP.GE.AND P5, PT, R10, R198, PT ;  /* 0x000000c60a00720c */ /* 0x000fe40003fa6270 */
[----:B------:R-:W-:-:S02]  /*9680*/  FSEL R23, R23, -INF , !P4 ;  /* 0xff80000017177808 */ /* 0x000fc40006000000 */
[----:B------:R-:W-:Y:S02]  /*9690*/  I2FP.F32.S32 R8, R8 ;  /* 0x0000000800087245 */ /* 0x000fe40000201400 */
[----:B------:R-:W-:Y:S02]  /*96a0*/  I2FP.F32.S32 R9, R9 ;  /* 0x0000000900097245 */ /* 0x000fe40000201400 */
[----:B------:R-:W-:Y:S01]  /*96b0*/  ISETP.GE.AND P4, PT, R10, R197, PT ;  /* 0x000000c50a00720c */ /* 0x000fe20003f86270 */
[C---:B------:R-:W-:Y:S01]  /*96c0*/  FFMA.FTZ R11, -R212.reuse, R8, R11 ;  /* 0x00000008d40b7223 */ /* 0x040fe2000001010b */
[----:B------:R-:W-:Y:S01]  /*96d0*/  FSEL R21, R21, -INF , P5 ;  /* 0xff80000015157808 */ /* 0x000fe20002800000 */
[----:B------:R-:W-:Y:S01]  /*96e0*/  FFMA.FTZ R22, -R212, R9, R4 ;  /* 0x00000009d4167223 */ /* 0x000fe20000010104 */
[----:B------:R-:W-:Y:S01]  /*96f0*/  VIADD R8, R121, 0xffffff08 ;  /* 0xffffff0879087836 */ /* 0x000fe20000000000 */
[----:B------:R-:W-:Y:S02]  /*9700*/  IADD3 R9, PT, PT, R185, 0xf8, -R139 ;  /* 0x000000f8b9097810 */ /* 0x000fe40007ffe88b */
[----:B------:R-:W-:-:S02]  /*9710*/  FSEL R21, R21, -INF , !P4 ;  /* 0xff80000015157808 */ /* 0x000fc40006000000 */
[----:B------:R-:W-:Y:S02]  /*9720*/  ISETP.GE.AND P4, PT, R10, R196, PT ;  /* 0x000000c40a00720c */ /* 0x000fe40003f86270 */
[----:B------:R-:W-:Y:S02]  /*9730*/  IADD3 R4, PT, PT, R138, 0xf7, -R139 ;  /* 0x000000f78a047810 */ /* 0x000fe40007ffe88b */
[----:B------:R-:W-:Y:S02]  /*9740*/  ISETP.GE.AND P5, PT, R10, R195, PT ;  /* 0x000000c30a00720c */ /* 0x000fe40003fa6270 */
[----:B------:R-:W-:Y:S01]  /*9750*/  FSEL R211, R11, -INF , P4 ;  /* 0xff8000000bd37808 */ /* 0x000fe20002000000 */
[----:B--2---:R-:W-:Y:S01]  /*9760*/  HMMA.16816.F32.BF16 R132, R152, R16, R132 ;  /* 0x000000109884723c */ /* 0x004fe20000041884 */
[----:B------:R-:W-:Y:S02]  /*9770*/  IABS R9, R9 ;  /* 0x0000000900097213 */ /* 0x000fe40000000000 */
[----:B------:R-:W-:-:S02]  /*9780*/  IABS R4, R4 ;  /* 0x0000000400047213 */ /* 0x000fc40000000000 */
[C---:B------:R-:W-:Y:S02]  /*9790*/  ISETP.GE.AND P4, PT, R8.reuse, R198, PT ;  /* 0x000000c60800720c */ /* 0x040fe40003f86270 */
[----:B------:R-:W-:Y:S01]  /*97a0*/  FSEL R211, R211, -INF , !P5 ;  /* 0xff800000d3d37808 */ /* 0x000fe20006800000 */
[----:B------:R-:W-:Y:S01]  /*97b0*/  HMMA.16816.F32.BF16 R128, R152, R18, R128 ;  /* 0x000000129880723c */ /* 0x000fe20000041880 */
[----:B------:R-:W-:Y:S02]  /*97c0*/  I2FP.F32.S32 R9, R9 ;  /* 0x0000000900097245 */ /* 0x000fe40000201400 */
[----:B------:R-:W-:Y:S02]  /*97d0*/  I2FP.F32.S32 R4, R4 ;  /* 0x0000000400047245 */ /* 0x000fe40000201400 */
[----:B------:R-:W-:Y:S01]  /*97e0*/  ISETP.GE.AND P5, PT, R8, R197, PT ;  /* 0x000000c50800720c */ /* 0x000fe20003fa6270 */
[----:B------:R-:W-:Y:S01]  /*97f0*/  FFMA.FTZ R6, -R212, R9, R6 ;  /* 0x00000009d4067223 */ /* 0x000fe20000010106 */
[----:B------:R-:W-:Y:S01]  /*9800*/  FSEL R22, R22, -INF , P4 ;  /* 0xff80000016167808 */ /* 0x000fe20002000000 */
[----:B------:R-:W-:Y:S01]  /*9810*/  FFMA.FTZ R5, -R212, R4, R5 ;  /* 0x00000004d4057223 */ /* 0x000fe20000010105 */
[----:B------:R-:W-:Y:S01]  /*9820*/  VIADD R4, R121, 0xffffff09 ;  /* 0xffffff0979047836 */ /* 0x000fe20000000000 */
[----:B------:R-:W-:-:S02]  /*9830*/  ISETP.GE.AND P4, PT, R8, R195, PT ;  /* 0x000000c30800720c */ /* 0x000fc40003f86270 */
[----:B------:R-:W-:Y:S02]  /*9840*/  FSEL R22, R22, -INF , !P5 ;  /* 0xff80000016167808 */ /* 0x000fe40006800000 */
[----:B------:R-:W-:Y:S01]  /*9850*/  ISETP.GE.AND P5, PT, R8, R196, PT ;  /* 0x000000c40800720c */ /* 0x000fe20003fa6270 */
[----:B------:R-:W-:Y:S01]  /*9860*/  VIADD R8, R121, 0xffffff10 ;  /* 0xffffff1079087836 */ /* 0x000fe20000000000 */
[----:B------:R-:W-:Y:S02]  /*9870*/  IADD3 R9, PT, PT, R138, 0xf0, -R139 ;  /* 0x000000f08a097810 */ /* 0x000fe40007ffe88b */
[----:B------:R-:W-:Y:S02]  /*9880*/  FSEL R223, R6, -INF , P5 ;  /* 0xff80000006df7808 */ /* 0x000fe40002800000 */
[----:B------:R-:W-:Y:S02]  /*9890*/  ISETP.GE.AND P5, PT, R4, R198, PT ;  /* 0x000000c60400720c */ /* 0x000fe40003fa6270 */
[----:B------:R-:W-:-:S02]  /*98a0*/  FSEL R223, R223, -INF , !P4 ;  /* 0xff800000dfdf7808 */ /* 0x000fc40006000000 */
[C---:B------:R-:W-:Y:S02]  /*98b0*/  ISETP.GE.AND P4, PT, R4.reuse, R197, PT ;  /* 0x000000c50400720c */ /* 0x040fe40003f86270 */
[----:B------:R-:W-:Y:S02]  /*98c0*/  FSEL R209, R5, -INF , P5 ;  /* 0xff80000005d17808 */ /* 0x000fe40002800000 */
[C---:B------:R-:W-:Y:S02]  /*98d0*/  ISETP.GE.AND P5, PT, R4.reuse, R195, PT ;  /* 0x000000c30400720c */ /* 0x040fe40003fa6270 */
[----:B------:R-:W-:Y:S02]  /*98e0*/  FSEL R209, R209, -INF , !P4 ;  /* 0xff800000d1d17808 */ /* 0x000fe40006000000 */
[----:B------:R-:W-:Y:S02]  /*98f0*/  ISETP.GE.AND P4, PT, R4, R196, PT ;  /* 0x000000c40400720c */ /* 0x000fe40003f86270 */
[----:B------:R-:W-:Y:S01]  /*9900*/  IABS R9, R9 ;  /* 0x0000000900097213 */ /* 0x000fe20000000000 */
[----:B------:R-:W1:Y:S01]  /*9910*/  LDSM.16.M88.4 R4, [R168+0x7800] ;  /* 0x00780000a804783b */ /* 0x000e620000000200 */
[----:B------:R-:W-:-:S02]  /*9920*/  FSEL R225, R225, -INF , P4 ;  /* 0xff800000e1e17808 */ /* 0x000fc40002000000 */
[----:B------:R-:W-:Y:S02]  /*9930*/  I2FP.F32.S32 R9, R9 ;  /* 0x0000000900097245 */ /* 0x000fe40000201400 */
[----:B------:R-:W-:Y:S02]  /*9940*/  ISETP.GE.AND P4, PT, R8, R198, PT ;  /* 0x000000c60800720c */ /* 0x000fe40003f86270 */
[----:B------:R-:W-:Y:S01]  /*9950*/  IADD3 R13, PT, PT, R185, 0xf0, -R139 ;  /* 0x000000f0b90d7810 */ /* 0x000fe20007ffe88b */
[----:B------:R-:W-:Y:S01]  /*9960*/  FFMA.FTZ R9, -R212, R9, R132 ;  /* 0x00000009d4097223 */ /* 0x000fe20000010184 */
[----:B------:R-:W-:Y:S02]  /*9970*/  FSEL R225, R225, -INF , !P5 ;  /* 0xff800000e1e17808 */ /* 0x000fe40006800000 */
[----:B------:R-:W-:Y:S02]  /*9980*/  ISETP.GE.AND P5, PT, R8, R197, PT ;  /* 0x000000c50800720c */ /* 0x000fe40003fa6270 */
[----:B------:R-:W-:-:S02]  /*9990*/  FSEL R167, R9, -INF , P4 ;  /* 0xff80000009a77808 */ /* 0x000fc40002000000 */
[----:B------:R-:W-:Y:S02]  /*99a0*/  IABS R12, R12 ;  /* 0x0000000c000c7213 */ /* 0x000fe40000000000 */
[----:B------:R-:W-:Y:S02]  /*99b0*/  IABS R13, R13 ;  /* 0x0000000d000d7213 */ /* 0x000fe40000000000 */
[----:B------:R-:W-:Y:S02]  /*99c0*/  FSEL R167, R167, -INF , !P5 ;  /* 0xff800000a7a77808 */ /* 0x000fe40006800000 */
[C---:B------:R-:W-:Y:S02]  /*99d0*/  ISETP.GE.AND P4, PT, R8.reuse, R195, PT ;  /* 0x000000c30800720c */ /* 0x040fe40003f86270 */
[----:B------:R-:W-:Y:S02]  /*99e0*/  ISETP.GE.AND P5, PT, R8, R196, PT ;  /* 0x000000c40800720c */ /* 0x000fe40003fa6270 */
[----:B------:R-:W2:Y:S01]  /*99f0*/  LDSM.16.M88.4 R8, [R169+0x7800] ;  /* 0x00780000a908783b */ /* 0x000ea20000000200 */
[----:B------:R-:W-:-:S02]  /*9a00*/  I2FP.F32.S32 R12, R12 ;  /* 0x0000000c000c7245 */ /* 0x000fc40000201400 */
[----:B------:R-:W-:Y:S02]  /*9a10*/  I2FP.F32.S32 R13, R13 ;  /* 0x0000000d000d7245 */ /* 0x000fe40000201400 */
[----:B------:R-:W-:Y:S01]  /*9a20*/  IADD3 R15, PT, PT, R138, 0xe8, -R139 ;  /* 0x000000e88a0f7810 */ /* 0x000fe20007ffe88b */
[C---:B------:R-:W-:Y:S01]  /*9a30*/  FFMA.FTZ R133, -R212.reuse, R12, R133 ;  /* 0x0000000cd4857223 */ /* 0x040fe20000010185 */
[C-C-:B------:R-:W-:Y:S01]  /*9a40*/  IADD3 R12, PT, PT, R185.reuse, 0xef, -R139.reuse ;  /* 0x000000efb90c7810 */ /* 0x140fe20007ffe88b */
[----:B------:R-:W-:Y:S01]  /*9a50*/  FFMA.FTZ R13, -R212, R13, R134 ;  /* 0x0000000dd40d7223 */ /* 0x000fe20000010186 */
[----:B------:R-:W-:Y:S02]  /*9a60*/  IADD3 R16, PT, PT, R185, 0xbf, -R139 ;  /* 0x000000bfb9107810 */ /* 0x000fe40007ffe88b */
[----:B------:R-:W-:Y:S02]  /*9a70*/  IABS R12, R12 ;  /* 0x0000000c000c7213 */ /* 0x000fe40000000000 */
[----:B------:R-:W-:-:S02]  /*9a80*/  FSEL R173, R13, -INF , P5 ;  /* 0xff8000000dad7808 */ /* 0x000fc40002800000 */
[C---:B------:R-:W-:Y:S01]  /*9a90*/  ISETP.GE.AND P5, PT, R14.reuse, R198, PT ;  /* 0x000000c60e00720c */ /* 0x040fe20003fa6270 */
[C---:B-1----:R-:W-:Y:S01]  /*9aa0*/  HMMA.16816.F32.BF16 R124, R140.reuse, R4, R124 ;  /* 0x000000048c7c723c */ /* 0x042fe2000004187c */
[----:B------:R-:W-:Y:S02]  /*9ab0*/  FSEL R173, R173, -INF , !P4 ;  /* 0xff800000adad7808 */ /* 0x000fe40006000000 */
[----:B------:R-:W-:Y:S02]  /*9ac0*/  I2FP.F32.S32 R12, R12 ;  /* 0x0000000c000c7245 */ /* 0x000fe40000201400 */
[----:B------:R-:W-:Y:S02]  /*9ad0*/  IABS R13, R15 ;  /* 0x0000000f000d7213 */ /* 0x000fe40000000000 */
[----:B------:R-:W-:Y:S01]  /*9ae0*/  ISETP.GE.AND P4, PT, R14, R197, PT ;  /* 0x000000c50e00720c */ /* 0x000fe20003f86270 */
[----:B------:R-:W-:Y:S01]  /*9af0*/  FFMA.FTZ R135, -R212, R12, R135 ;  /* 0x0000000cd4877223 */ /* 0x000fe20000010187 */
[----:B------:R-:W-:Y:S01]  /*9b00*/  FSEL R165, R133, -INF , P5 ;  /* 0xff80000085a57808 */ /* 0x000fe20002800000 */
[----:B------:R-:W-:Y:S01]  /*9b10*/  VIADD R12, R121, 0xffffff18 ;  /* 0xffffff18790c7836 */ /* 0x000fe20000000000 */
[----:B------:R-:W-:Y:S01]  /*9b20*/  I2FP.F32.S32 R13, R13 ;  /* 0x0000000d000d7245 */ /* 0x000fe20000201400 */
[----:B------:R-:W-:Y:S01]  /*9b30*/  HMMA.16816.F32.BF16 R156, R140, R6, R156 ;  /* 0x000000068c9c723c */ /* 0x000fe2000004189c */
[----:B------:R-:W-:-:S02]  /*9b40*/  FSEL R165, R165, -INF , !P4 ;  /* 0xff800000a5a57808 */ /* 0x000fc40006000000 */
[----:B------:R-:W-:Y:S01]  /*9b50*/  ISETP.GE.AND P4, PT, R14, R196, PT ;  /* 0x000000c40e00720c */ /* 0x000fe20003f86270 */
[----:B------:R-:W-:Y:S01]  /*9b60*/  FFMA.FTZ R13, -R212, R13, R128 ;  /* 0x0000000dd40d7223 */ /* 0x000fe20000010180 */
[--C-:B------:R-:W-:Y:S02]  /*9b70*/  IADD3 R5, PT, PT, R185, 0xe8, -R139.reuse ;  /* 0x000000e8b9057810 */ /* 0x100fe40007ffe88b */
[----:B------:R-:W-:Y:S02]  /*9b80*/  IADD3 R4, PT, PT, R138, 0xe7, -R139 ;  /* 0x000000e78a047810 */ /* 0x000fe40007ffe88b */
[----:B------:R-:W-:Y:S01]  /*9b90*/  ISETP.GE.AND P5, PT, R14, R195, PT ;  /* 0x000000c30e00720c */ /* 0x000fe20003fa6270 */
[----:B------:R-:W-:Y:S01]  /*9ba0*/  VIADD R14, R121, 0xffffff21 ;  /* 0xffffff21790e7836 */ /* 0x000fe20000000000 */
[----:B------:R-:W-:Y:S01]  /*9bb0*/  FSEL R175, R135, -INF , P4 ;  /* 0xff80000087af7808 */ /* 0x000fe20002000000 */
[----:B--2---:R-:W-:Y:S01]  /*9bc0*/  HMMA.16816.F32.BF16 R124, R152, R8, R124 ;  /* 0x00000008987c723c */ /* 0x004fe2000004187c */
[----:B------:R-:W-:Y:S01]  /*9bd0*/  IABS R5, R5 ;  /* 0x0000000500057213 */ /* 0x000fe20000000000 */
[----:B------:R-:W-:Y:S01]  /*9be0*/  VIADD R8, R121, 0xffffff20 ;  /* 0xffffff2079087836 */ /* 0x000fe20000000000 */
[----:B------:R-:W-:-:S02]  /*9bf0*/  ISETP.GE.AND P4, PT, R12, R198, PT ;  /* 0x000000c60c00720c */ /* 0x000fc40003f86270 */
[----:B------:R-:W-:Y:S02]  /*9c00*/  IABS R4, R4 ;  /* 0x0000000400047213 */ /* 0x000fe40000000000 */
[----:B------:R-:W-:Y:S01]  /*9c10*/  FSEL R175, R175, -INF , !P5 ;  /* 0xff800000afaf7808 */ /* 0x000fe20006800000 */
[----:B------:R-:W-:Y:S01]  /*9c20*/  HMMA.16816.F32.BF16 R156, R152, R10, R156 ;  /* 0x0000000a989c723c */ /* 0x000fe2000004189c */
[----:B------:R-:W-:Y:S02]  /*9c30*/  I2FP.F32.S32 R5, R5 ;  /* 0x0000000500057245 */ /* 0x000fe40000201400 */
[----:B------:R-:W-:Y:S02]  /*9c40*/  ISETP.GE.AND P5, PT, R12, R197, PT ;  /* 0x000000c50c00720c */ /* 0x000fe40003fa6270 */
[----:B------:R-:W-:Y:S01]  /*9c50*/  FSEL R163, R13, -INF , P4 ;  /* 0xff8000000da37808 */ /* 0x000fe20002000000 */
[----:B------:R-:W-:Y:S01]  /*9c60*/  FFMA.FTZ R130, -R212, R5, R130 ;  /* 0x00000005d4827223 */ /* 0x000fe20000010182 */
[----:B------:R-:W-:Y:S01]  /*9c70*/  I2FP.F32.S32 R4, R4 ;  /* 0x0000000400047245 */ /* 0x000fe20000201400 */
[----:B------:R-:W-:Y:S01]  /*9c80*/  VIADD R5, R121, 0xffffff19 ;  /* 0xffffff1979057836 */ /* 0x000fe20000000000 */
[----:B------:R-:W-:-:S02]  /*9c90*/  FSEL R163, R163, -INF , !P5 ;  /* 0xff800000a3a37808 */ /* 0x000fc40006800000 */
[----:B------:R-:W-:Y:S01]  /*9ca0*/  ISETP.GE.AND P5, PT, R12, R196, PT ;  /* 0x000000c40c00720c */ /* 0x000fe20003fa6270 */
[----:B------:R-:W-:Y:S01]  /*9cb0*/  FFMA.FTZ R129, -R212, R4, R129 ;  /* 0x00000004d4817223 */ /* 0x000fe20000010181 */
[----:B------:R-:W-:Y:S02]  /*9cc0*/  IADD3 R4, PT, PT, R185, 0xe7, -R139 ;  /* 0x000000e7b9047810 */ /* 0x000fe40007ffe88b */
[----:B------:R-:W-:Y:S02]  /*9cd0*/  ISETP.GE.AND P4, PT, R12, R195, PT ;  /* 0x000000c30c00720c */ /* 0x000fe40003f86270 */
[----:B------:R-:W-:Y:S02]  /*9ce0*/  FSEL R177, R130, -INF , P5 ;  /* 0xff80000082b17808 */ /* 0x000fe40002800000 */
[----:B------:R-:W-:Y:S01]  /*9cf0*/  ISETP.GE.AND P5, PT, R5, R198, PT ;  /* 0x000000c60500720c */ /* 0x000fe20003fa6270 */
[----:B------:R-:W-:Y:S01]  /*9d00*/  FFMA.FTZ R149, -R212, R149, R159 ;  /* 0x00000095d4957223 */ /* 0x000fe2000001019f */
[----:B------:R-:W-:-:S02]  /*9d10*/  IABS R4, R4 ;  /* 0x0000000400047213 */ /* 0x000fc40000000000 */
[----:B------:R-:W-:Y:S02]  /*9d20*/  FSEL R177, R177, -INF , !P4 ;  /* 0xff800000b1b17808 */ /* 0x000fe40006000000 */
[----:B------:R-:W-:Y:S02]  /*9d30*/  ISETP.GE.AND P4, PT, R5, R197, PT ;  /* 0x000000c50500720c */ /* 0x000fe40003f86270 */
[----:B------:R-:W-:Y:S02]  /*9d40*/  FSEL R171, R129, -INF , P5 ;  /* 0xff80000081ab7808 */ /* 0x000fe40002800000 */
[----:B------:R-:W-:Y:S02]  /*9d50*/  I2FP.F32.S32 R4, R4 ;  /* 0x0000000400047245 */ /* 0x000fe40000201400 */
[----:B------:R-:W-:Y:S02]  /*9d60*/  IADD3 R9, PT, PT, R138, 0xe0, -R139 ;  /* 0x000000e08a097810 */ /* 0x000fe40007ffe88b */
[----:B------:R-:W-:Y:S01]  /*9d70*/  FSEL R171, R171, -INF , !P4 ;  /* 0xff800000abab7808 */ /* 0x000fe20006000000 */
[----:B------:R-:W-:Y:S01]  /*9d80*/  FFMA.FTZ R131, -R212, R4, R131 ;  /* 0x00000004d4837223 */ /* 0x000fe20000010183 */
[----:B------:R-:W-:-:S02]  /*9d90*/  ISETP.GE.AND P5, PT, R5, R195, PT ;  /* 0x000000c30500720c */ /* 0x000fc40003fa6270 */
[----:B------:R-:W-:Y:S02]  /*9da0*/  ISETP.GE.AND P4, PT, R5, R196, PT ;  /* 0x000000c40500720c */ /* 0x000fe40003f86270 */
[----:B------:R-:W-:Y:S01]  /*9db0*/  IABS R9, R9 ;  /* 0x0000000900097213 */ /* 0x000fe20000000000 */
[----:B------:R-:W1:Y:S01]  /*9dc0*/  LDSM.16.M88.4 R4, [R168+0x7c00] ;  /* 0x007c0000a804783b */ /* 0x000e620000000200 */
[----:B------:R-:W-:Y:S02]  /*9dd0*/  FSEL R179, R131, -INF , P4 ;  /* 0xff80000083b37808 */ /* 0x000fe40002000000 */
[----:B------:R-:W-:Y:S02]  /*9de0*/  I2FP.F32.S32 R9, R9 ;  /* 0x0000000900097245 */ /* 0x000fe40000201400 */
[----:B------:R-:W-:Y:S02]  /*9df0*/  ISETP.GE.AND P4, PT, R8, R198, PT ;  /* 0x000000c60800720c */ /* 0x000fe40003f86270 */
[--C-:B------:R-:W-:Y:S01]  /*9e00*/  IADD3 R12, PT, PT, R138, 0xdf, -R139.reuse ;  /* 0x000000df8a0c7810 */ /* 0x100fe20007ffe88b */
[----:B------:R-:W-:Y:S01]  /*9e10*/  FFMA.FTZ R9, -R212, R9, R124 ;  /* 0x00000009d4097223 */ /* 0x000fe2000001017c */
[----:B------:R-:W-:-:S02]  /*9e20*/  IADD3 R13, PT, PT, R185, 0xe0, -R139 ;  /* 0x000000e0b90d7810 */ /* 0x000fc40007ffe88b */
[----:B------:R-:W-:Y:S02]  /*9e30*/  FSEL R179, R179, -INF , !P5 ;  /* 0xff800000b3b37808 */ /* 0x000fe40006800000 */
[----:B------:R-:W-:Y:S02]  /*9e40*/  ISETP.GE.AND P5, PT, R8, R197, PT ;  /* 0x000000c50800720c */ /* 0x000fe40003fa6270 */
[----:B------:R-:W-:Y:S02]  /*9e50*/  FSEL R250, R9, -INF , P4 ;  /* 0xff80000009fa7808 */ /* 0x000fe40002000000 */
[----:B------:R-:W-:Y:S02]  /*9e60*/  IABS R12, R12 ;  /* 0x0000000c000c7213 */ /* 0x000fe40000000000 */
[----:B------:R-:W-:Y:S02]  /*9e70*/  IABS R13, R13 ;  /* 0x0000000d000d7213 */ /* 0x000fe40000000000 */
[----:B------:R-:W-:-:S02]  /*9e80*/  FSEL R250, R250, -INF , !P5 ;  /* 0xff800000fafa7808 */ /* 0x000fc40006800000 */
[C---:B------:R-:W-:Y:S02]  /*9e90*/  ISETP.GE.AND P4, PT, R8.reuse, R195, PT ;  /* 0x000000c30800720c */ /* 0x040fe40003f86270 */
[----:B------:R-:W-:Y:S02]  /*9ea0*/  ISETP.GE.AND P5, PT, R8, R196, PT ;  /* 0x000000c40800720c */ /* 0x000fe40003fa6270 */
[----:B------:R-:W2:Y:S01]  /*9eb0*/  LDSM.16.M88.4 R8, [R169+0x7c00] ;  /* 0x007c0000a908783b */ /* 0x000ea20000000200 */
[----:B------:R-:W-:Y:S02]  /*9ec0*/  I2FP.F32.S32 R12, R12 ;  /* 0x0000000c000c7245 */ /* 0x000fe40000201400 */
[----:B------:R-:W-:Y:S02]  /*9ed0*/  I2FP.F32.S32 R13, R13 ;  /* 0x0000000d000d7245 */ /* 0x000fe40000201400 */
[----:B------:R-:W-:Y:S01]  /*9ee0*/  IADD3 R15, PT, PT, R138, 0xd8, -R139 ;  /* 0x000000d88a0f7810 */ /* 0x000fe20007ffe88b */
[C---:B------:R-:W-:Y:S01]  /*9ef0*/  FFMA.FTZ R125, -R212.reuse, R12, R125 ;  /* 0x0000000cd47d7223 */ /* 0x040fe2000001017d */
[----:B------:R-:W-:Y:S01]  /*9f00*/  IADD3 R12, PT, PT, R185, 0xdf, -R139 ;  /* 0x000000dfb90c7810 */ /* 0x000fe20007ffe88b */
[----:B------:R-:W-:Y:S01]  /*9f10*/  FFMA.FTZ R13, -R212, R13, R126 ;  /* 0x0000000dd40d7223 */ /* 0x000fe2000001017e */
[----:B------:R-:W-:-:S02]  /*9f20*/  IABS R16, R16 ;  /* 0x0000001000107213 */ /* 0x000fc40000000000 */
[----:B------:R-:W-:Y:S02]  /*9f30*/  IABS R12, R12 ;  /* 0x0000000c000c7213 */ /* 0x000fe40000000000 */
[----:B------:R-:W-:Y:S01]  /*9f40*/  FSEL R151, R13, -INF , P5 ;  /* 0xff8000000d977808 */ /* 0x000fe20002800000 */
[C---:B-1----:R-:W-:Y:S01]  /*9f50*/  HMMA.16816.F32.BF16 R64, R140.reuse, R4, R64 ;  /* 0x000000048c40723c */ /* 0x042fe20000041840 */
[C---:B------:R-:W-:Y:S02]  /*9f60*/  ISETP.GE.AND P5, PT, R14.reuse, R198, PT ;  /* 0x000000c60e00720c */ /* 0x040fe40003fa6270 */
[----:B------:R-:W-:Y:S02]  /*9f70*/  FSEL R151, R151, -INF , !P4 ;  /* 0xff80000097977808 */ /* 0x000fe40006000000 */
[----:B------:R-:W-:Y:S02]  /*9f80*/  I2FP.F32.S32 R12, R12 ;  /* 0x0000000c000c7245 */ /* 0x000fe40000201400 */
[----:B------:R-:W-:Y:S01]  /*9f90*/  IABS R13, R15 ;  /* 0x0000000f000d7213 */ /* 0x000fe20000000000 */
[----:B------:R-:W-:Y:S01]  /*9fa0*/  HMMA.16816.F32.BF16 R60, R140, R6, R60 ;  /* 0x000000068c3c723c */ /* 0x000fe2000004183c */
[----:B------:R-:W-:Y:S01]  /*9fb0*/  ISETP.GE.AND P4, PT, R14, R197, PT ;  /* 0x000000c50e00720c */ /* 0x000fe20003f86270 */
[----:B------:R-:W-:Y:S01]  /*9fc0*/  FFMA.FTZ R127, -R212, R12, R127 ;  /* 0x0000000cd47f7223 */ /* 0x000fe2000001017f */
[----:B------:R-:W-:Y:S01]  /*9fd0*/  FSEL R252, R125, -INF , P5 ;  /* 0xff8000007dfc7808 */ /* 0x000fe20002800000 */
[----:B------:R-:W-:Y:S01]  /*9fe0*/  VIADD R12, R121, 0xffffff28 ;  /* 0xffffff28790c7836 */ /* 0x000fe20000000000 */
[----:B------:R-:W-:-:S02]  /*9ff0*/  I2FP.F32.S32 R13, R13 ;  /* 0x0000000d000d7245 */ /* 0x000fc40000201400 */
[----:B------:R-:W-:Y:S02]  /*a000*/  FSEL R252, R252, -INF , !P4 ;  /* 0xff800000fcfc7808 */ /* 0x000fe40006000000 */
        /* <DEDUP_REMOVED lines=10> */
[----:B------:R-:W-:-:S02]  /*a0b0*/  IABS R4, R4 ;  /* 0x0000000400047213 */ /* 0x000fc40000000000 */
[C---:B------:R-:W-:Y:S02]  /*a0c0*/  ISETP.GE.AND P4, PT, R12.reuse, R198, PT ;  /* 0x000000c60c00720c */ /* 0x040fe40003f86270 */
[----:B------:R-:W-:Y:S01]  /*a0d0*/  FSEL R161, R161, -INF , !P5 ;  /* 0xff800000a1a17808 */ /* 0x000fe20006800000 */
[----:B------:R-:W-:Y:S01]  /*a0e0*/  HMMA.16816.F32.BF16 R60, R152, R10, R60 ;  /* 0x0000000a983c723c */ /* 0x000fe2000004183c */
[----:B------:R-:W-:Y:S02]  /*a0f0*/  I2FP.F32.S32 R5, R5 ;  /* 0x0000000500057245 */ /* 0x000fe40000201400 */
[----:B------:R-:W-:Y:S02]  /*a100*/  I2FP.F32.S32 R4, R4 ;  /* 0x0000000400047245 */ /* 0x000fe40000201400 */
[----:B------:R-:W-:Y:S01]  /*a110*/  ISETP.GE.AND P5, PT, R12, R197, PT ;  /* 0x000000c50c00720c */ /* 0x000fe20003fa6270 */
[C---:B------:R-:W-:Y:S01]  /*a120*/  FFMA.FTZ R5, -R212.reuse, R5, R158 ;  /* 0x00000005d4057223 */ /* 0x040fe2000001019e */
[----:B------:R-:W-:Y:S01]  /*a130*/  FSEL R145, R13, -INF , P4 ;  /* 0xff8000000d917808 */ /* 0x000fe20002000000 */
[----:B------:R-:W-:Y:S01]  /*a140*/  FFMA.FTZ R147, -R212, R4, R157 ;  /* 0x00000004d4937223 */ /* 0x000fe2000001019d */
[----:B------:R-:W-:Y:S01]  /*a150*/  VIADD R4, R121, 0xffffff29 ;  /* 0xffffff2979047836 */ /* 0x000fe20000000000 */
[----:B------:R-:W-:-:S02]  /*a160*/  ISETP.GE.AND P4, PT, R12, R195, PT ;  /* 0x000000c30c00720c */ /* 0x000fc40003f86270 */
[----:B------:R-:W-:Y:S02]  /*a170*/  FSEL R145, R145, -INF , !P5 ;  /* 0xff80000091917808 */ /* 0x000fe40006800000 */
[----:B------:R-:W-:Y:S02]  /*a180*/  ISETP.GE.AND P5, PT, R12, R196, PT ;  /* 0x000000c40c00720c */ /* 0x000fe40003fa6270 */
        /* <DEDUP_REMOVED lines=14> */
[--C-:B------:R-:W-:Y:S01]  /*a270*/  IADD3 R12, PT, PT, R138, 0xcf, -R139.reuse ;  /* 0x000000cf8a0c7810 */ /* 0x100fe20007ffe88b */
[----:B------:R-:W-:Y:S01]  /*a280*/  FFMA.FTZ R9, -R212, R9, R64 ;  /* 0x00000009d4097223 */ /* 0x000fe20000010140 */
[----:B------:R-:W-:Y:S02]  /*a290*/  IADD3 R13, PT, PT, R185, 0xd0, -R139 ;  /* 0x000000d0b90d7810 */ /* 0x000fe40007ffe88b */
[----:B------:R-:W-:Y:S02]  /*a2a0*/  FSEL R149, R149, -INF , !P5 ;  /* 0xff80000095957808 */ /* 0x000fe40006800000 */
[----:B------:R-:W-:-:S02]  /*a2b0*/  ISETP.GE.AND P5, PT, R8, R197, PT ;  /* 0x000000c50800720c */ /* 0x000fc40003fa6270 */
[----:B------:R-:W-:Y:S02]  /*a2c0*/  FSEL R234, R9, -INF , P4 ;  /* 0xff80000009ea7808 */ /* 0x000fe40002000000 */
[----:B------:R-:W-:Y:S02]  /*a2d0*/  IABS R12, R12 ;  /* 0x0000000c000c7213 */ /* 0x000fe40000000000 */
[----:B------:R-:W-:Y:S02]  /*a2e0*/  IABS R13, R13 ;  /* 0x0000000d000d7213 */ /* 0x000fe40000000000 */
[----:B------:R-:W-:Y:S02]  /*a2f0*/  FSEL R234, R234, -INF , !P5 ;  /* 0xff800000eaea7808 */ /* 0x000fe40006800000 */
[C---:B------:R-:W-:Y:S02]  /*a300*/  ISETP.GE.AND P4, PT, R8.reuse, R195, PT ;  /* 0x000000c30800720c */ /* 0x040fe40003f86270 */
[----:B------:R-:W-:-:S02]  /*a310*/  ISETP.GE.AND P5, PT, R8, R196, PT ;  /* 0x000000c40800720c */ /* 0x000fc40003fa6270 */
[----:B------:R-:W2:Y:S01]  /*a320*/  LDSM.16.M88.4 R8, [R169+0x8000] ;  /* 0x00800000a908783b */ /* 0x000ea20000000200 */
[----:B------:R-:W-:Y:S02]  /*a330*/  I2FP.F32.S32 R12, R12 ;  /* 0x0000000c000c7245 */ /* 0x000fe40000201400 */
[----:B------:R-:W-:Y:S02]  /*a340*/  I2FP.F32.S32 R13, R13 ;  /* 0x0000000d000d7245 */ /* 0x000fe40000201400 */
[----:B------:R-:W-:Y:S01]  /*a350*/  IADD3 R15, PT, PT, R138, 0xc8, -R139 ;  /* 0x000000c88a0f7810 */ /* 0x000fe20007ffe88b */
[C---:B------:R-:W-:Y:S01]  /*a360*/  FFMA.FTZ R65, -R212.reuse, R12, R65 ;  /* 0x0000000cd4417223 */ /* 0x040fe20000010141 */
[--C-:B------:R-:W-:Y:S01]  /*a370*/  IADD3 R12, PT, PT, R185, 0xcf, -R139.reuse ;  /* 0x000000cfb90c7810 */ /* 0x100fe20007ffe88b */
[----:B------:R-:W-:Y:S01]  /*a380*/  FFMA.FTZ R13, -R212, R13, R66 ;  /* 0x0000000dd40d7223 */ /* 0x000fe20000010142 */
[----:B------:R-:W-:Y:S02]  /*a390*/  IADD3 R17, PT, PT, R138, 0xb8, -R139 ;  /* 0x000000b88a117810 */ /* 0x000fe40007ffe88b */
[----:B------:R-:W-:-:S02]  /*a3a0*/  IABS R12, R12 ;  /* 0x0000000c000c7213 */ /* 0x000fc40000000000 */
[----:B------:R-:W-:Y:S01]  /*a3b0*/  FSEL R244, R13, -INF , P5 ;  /* 0xff8000000df47808 */ /* 0x000fe20002800000 */
[C---:B-1----:R-:W-:Y:S01]  /*a3c0*/  HMMA.16816.F32.BF16 R56, R140.reuse, R4, R56 ;  /* 0x000000048c38723c */ /* 0x042fe20000041838 */
[----:B------:R-:W-:Y:S02]  /*a3d0*/  ISETP.GE.AND P5, PT, R14, R198, PT ;  /* 0x000000c60e00720c */ /* 0x000fe40003fa6270 */
        /* <DEDUP_REMOVED lines=14> */
[----:B------:R-:W-:Y:S02]  /*a4c0*/  ISETP.GE.AND P5, PT, R14, R195, PT ;  /* 0x000000c30e00720c */ /* 0x000fe40003fa6270 */
        /* <DEDUP_REMOVED lines=20> */
[----:B------:R-:W-:Y:S02]  /*a610*/  ISETP.GE.AND P5, PT, R5, R198, PT ;  /* 0x000000c60500720c */ /* 0x000fe40003fa6270 */
        /* <DEDUP_REMOVED lines=25> */
[----:B------:R-:W-:Y:S02]  /*a7b0*/  I2FP.F32.S32 R12, R12 ;  /* 0x0000000c000c7245 */ /* 0x000fe40000201400 */
[----:B------:R-:W-:Y:S02]  /*a7c0*/  I2FP.F32.S32 R13, R13 ;  /* 0x0000000d000d7245 */ /* 0x000fe40000201400 */
[----:B------:R-:W-:Y:S01]  /*a7d0*/  ISETP.GE.AND P5, PT, R8, R196, PT ;  /* 0x000000c40800720c */ /* 0x000fe20003fa6270 */
[C---:B------:R-:W-:Y:S01]  /*a7e0*/  FFMA.FTZ R57, -R212.reuse, R12, R57 ;  /* 0x0000000cd4397223 */ /* 0x040fe20000010139 */
[----:B------:R-:W2:Y:S01]  /*a7f0*/  LDSM.16.M88.4 R8, [R169+0x8400] ;  /* 0x00840000a908783b */ /* 0x000ea20000000200 */
[----:B------:R-:W-:Y:S01]  /*a800*/  FFMA.FTZ R13, -R212, R13, R58 ;  /* 0x0000000dd40d7223 */ /* 0x000fe2000001013a */
[----:B------:R-:W-:Y:S01]  /*a810*/  VIADD R12, R121, 0xffffff41 ;  /* 0xffffff41790c7836 */ /* 0x000fe20000000000 */
[----:B------:R-:W-:-:S02]  /*a820*/  I2FP.F32.S32 R16, R16 ;  /* 0x0000001000107245 */ /* 0x000fc40000201400 */
[----:B------:R-:W-:Y:S02]  /*a830*/  IABS R17, R17 ;  /* 0x0000001100117213 */ /* 0x000fe40000000000 */
[----:B------:R-:W-:Y:S01]  /*a840*/  FSEL R228, R13, -INF , P5 ;  /* 0xff8000000de47808 */ /* 0x000fe20002800000 */
[----:B------:R-:W-:Y:S01]  /*a850*/  FFMA.FTZ R59, -R212, R16, R59 ;  /* 0x00000010d43b7223 */ /* 0x000fe2000001013b */
[----:B------:R-:W-:Y:S01]  /*a860*/  ISETP.GE.AND P5, PT, R12, R198, PT ;  /* 0x000000c60c00720c */ /* 0x000fe20003fa6270 */
[----:B------:R-:W-:Y:S01]  /*a870*/  VIADD R16, R121, 0xffffff48 ;  /* 0xffffff4879107836 */ /* 0x000fe20000000000 */
[----:B------:R-:W-:Y:S02]  /*a880*/  FSEL R228, R228, -INF , !P4 ;  /* 0xff800000e4e47808 */ /* 0x000fe40006000000 */
[----:B------:R-:W-:Y:S02]  /*a890*/  ISETP.GE.AND P4, PT, R12, R197, PT ;  /* 0x000000c50c00720c */ /* 0x000fe40003f86270 */
[----:B------:R-:W-:-:S02]  /*a8a0*/  FSEL R208, R57, -INF , P5 ;  /* 0xff80000039d07808 */ /* 0x000fc40002800000 */
[----:B------:R-:W-:Y:S02]  /*a8b0*/  ISETP.GE.AND P5, PT, R12, R195, PT ;  /* 0x000000c30c00720c */ /* 0x000fe40003fa6270 */
[----:B------:R-:W-:Y:S02]  /*a8c0*/  FSEL R208, R208, -INF , !P4 ;  /* 0xff800000d0d07808 */ /* 0x000fe40006000000 */
[----:B------:R-:W-:Y:S02]  /*a8d0*/  ISETP.GE.AND P4, PT, R12, R196, PT ;  /* 0x000000c40c00720c */ /* 0x000fe40003f86270 */
[----:B------:R-:W-:Y:S01]  /*a8e0*/  I2FP.F32.S32 R17, R17 ;  /* 0x0000001100117245 */ /* 0x000fe20000201400 */
[----:B-1----:R-:W-:Y:S01]  /*a8f0*/  HMMA.16816.F32.BF16 R12, R140, R4, R44 ;  /* 0x000000048c0c723c */ /* 0x002fe2000004182c */
[--C-:B------:R-:W-:Y:S02]  /*a900*/  IADD3 R5, PT, PT, R185, 0xb8, -R139.reuse ;  /* 0x000000b8b9057810 */ /* 0x100fe40007ffe88b */
[----:B------:R-:W-:Y:S01]  /*a910*/  IADD3 R4, PT, PT, R138, 0xb7, -R139 ;  /* 0x000000b78a047810 */ /* 0x000fe20007ffe88b */
[----:B------:R-:W-:Y:S01]  /*a920*/  FFMA.FTZ R17, -R212, R17, R48 ;  /* 0x00000011d4117223 */ /* 0x000fe20000010130 */
[----:B------:R-:W-:-:S02]  /*a930*/  FSEL R232, R59, -INF , P4 ;  /* 0xff8000003be87808 */ /* 0x000fc40002000000 */
[----:B------:R-:W-:Y:S02]  /*a940*/  IABS R5, R5 ;  /* 0x0000000500057213 */ /* 0x000fe40000000000 */
[----:B------:R-:W-:Y:S02]  /*a950*/  ISETP.GE.AND P4, PT, R16, R198, PT ;  /* 0x000000c61000720c */ /* 0x000fe40003f86270 */
[----:B------:R-:W-:Y:S02]  /*a960*/  IABS R4, R4 ;  /* 0x0000000400047213 */ /* 0x000fe40000000000 */
[----:B------:R-:W-:Y:S02]  /*a970*/  FSEL R232, R232, -INF , !P5 ;  /* 0xff800000e8e87808 */ /* 0x000fe40006800000 */
[----:B------:R-:W-:Y:S02]  /*a980*/  I2FP.F32.S32 R5, R5 ;  /* 0x0000000500057245 */ /* 0x000fe40000201400 */
[----:B------:R-:W-:-:S02]  /*a990*/  ISETP.GE.AND P5, PT, R16, R197, PT ;  /* 0x000000c51000720c */ /* 0x000fc40003fa6270 */
[----:B------:R-:W-:Y:S01]  /*a9a0*/  FSEL R210, R17, -INF , P4 ;  /* 0xff80000011d27808 */ /* 0x000fe20002000000 */
[----:B------:R-:W-:Y:S01]  /*a9b0*/  FFMA.FTZ R50, -R212, R5, R50 ;  /* 0x00000005d4327223 */ /* 0x000fe20000010132 */
[----:B------:R-:W-:Y:S01]  /*a9c0*/  I2FP.F32.S32 R4, R4 ;  /* 0x0000000400047245 */ /* 0x000fe20000201400 */
[----:B------:R-:W-:Y:S01]  /*a9d0*/  VIADD R5, R121, 0xffffff49 ;  /* 0xffffff4979057836 */ /* 0x000fe20000000000 */
[----:B------:R-:W-:Y:S01]  /*a9e0*/  FSEL R210, R210, -INF , !P5 ;  /* 0xff800000d2d27808 */ /* 0x000fe20006800000 */
[----:B--2---:R-:W-:Y:S01]  /*a9f0*/  HMMA.16816.F32.BF16 R12, R152, R8, R12 ;  /* 0x00000008980c723c */ /* 0x004fe2000004180c */
[----:B------:R-:W-:Y:S01]  /*aa00*/  ISETP.GE.AND P5, PT, R16, R196, PT ;  /* 0x000000c41000720c */ /* 0x000fe20003fa6270 */
[----:B------:R-:W-:Y:S01]  /*aa10*/  FFMA.FTZ R49, -R212, R4, R49 ;  /* 0x00000004d4317223 */ /* 0x000fe20000010131 */
[----:B------:R-:W-:Y:S01]  /*aa20*/  IADD3 R4, PT, PT, R185, 0xb7, -R139 ;  /* 0x000000b7b9047810 */ /* 0x000fe20007ffe88b */
[----:B------:R-:W-:Y:S01]  /*aa30*/  VIADD R8, R121, 0xffffff50 ;  /* 0xffffff5079087836 */ /* 0x000fe20000000000 */
[----:B------:R-:W-:-:S02]  /*aa40*/  ISETP.GE.AND P4, PT, R16, R195, PT ;  /* 0x000000c31000720c */ /* 0x000fc40003f86270 */
[----:B------:R-:W-:Y:S01]  /*aa50*/  FSEL R230, R50, -INF , P5 ;  /* 0xff80000032e67808 */ /* 0x000fe20002800000 */
[----:B------:R-:W-:Y:S01]  /*aa60*/  HMMA.16816.F32.BF16 R16, R140, R6, R40 ;  /* 0x000000068c10723c */ /* 0x000fe20000041828 */
[C---:B------:R-:W-:Y:S02]  /*aa70*/  ISETP.GE.AND P5, PT, R5.reuse, R198, PT ;  /* 0x000000c60500720c */ /* 0x040fe40003fa6270 */
[----:B------:R-:W-:Y:S02]  /*aa80*/  IABS R4, R4 ;  /* 0x0000000400047213 */ /* 0x000fe40000000000 */
[----:B------:R-:W-:Y:S02]  /*aa90*/  FSEL R230, R230, -INF , !P4 ;  /* 0xff800000e6e67808 */ /* 0x000fe40006000000 */
[----:B------:R-:W-:Y:S02]  /*aaa0*/  ISETP.GE.AND P4, PT, R5, R197, PT ;  /* 0x000000c50500720c */ /* 0x000fe40003f86270 */
[----:B------:R-:W-:-:S02]  /*aab0*/  FSEL R224, R49, -INF , P5 ;  /* 0xff80000031e07808 */ /* 0x000fc40002800000 */
[----:B------:R-:W-:Y:S02]  /*aac0*/  I2FP.F32.S32 R4, R4 ;  /* 0x0000000400047245 */ /* 0x000fe40000201400 */
[----:B------:R-:W-:Y:S02]  /*aad0*/  IADD3 R9, PT, PT, R138, 0xb0, -R139 ;  /* 0x000000b08a097810 */ /* 0x000fe40007ffe88b */
[----:B------:R-:W-:Y:S01]  /*aae0*/  FSEL R224, R224, -INF , !P4 ;  /* 0xff800000e0e07808 */ /* 0x000fe20006000000 */
[----:B------:R-:W-:Y:S01]  /*aaf0*/  FFMA.FTZ R51, -R212, R4, R51 ;  /* 0x00000004d4337223 */ /* 0x000fe20000010133 */
[C---:B------:R-:W-:Y:S02]  /*ab00*/  ISETP.GE.AND P5, PT, R5.reuse, R195, PT ;  /* 0x000000c30500720c */ /* 0x040fe40003fa6270 */
[----:B------:R-:W-:Y:S01]  /*ab10*/  ISETP.GE.AND P4, PT, R5, R196, PT ;  /* 0x000000c40500720c */ /* 0x000fe20003f86270 */
[----:B------:R-:W-:Y:S01]  /*ab20*/  HMMA.16816.F32.BF16 R16, R152, R10, R16 ;  /* 0x0000000a9810723c */ /* 0x000fe20000041810 */
        /* <DEDUP_REMOVED lines=18> */
[----:B------:R-:W-:-:S03]  /*ac50*/  I2FP.F32.S32 R41, R41 ;  /* 0x0000002900297245 */ /* 0x000fc60000201400 */
[C---:B------:R-:W-:Y:S01]  /*ac60*/  FFMA.FTZ R170, -R212.reuse, R12, R13 ;  /* 0x0000000cd4aa7223 */ /* 0x040fe2000001010d */
[--C-:B------:R-:W-:Y:S01]  /*ac70*/  IADD3 R12, PT, PT, R185, 0xaf, -R139.reuse ;  /* 0x000000afb90c7810 */ /* 0x100fe20007ffe88b */
[----:B------:R-:W-:Y:S01]  /*ac80*/  FFMA.FTZ R41, -R212, R41, R14 ;  /* 0x00000029d4297223 */ /* 0x000fe2000001010e */
[----:B------:R-:W-:Y:S01]  /*ac90*/  VIADD R14, R121, 0xffffff51 ;  /* 0xffffff51790e7836 */ /* 0x000fe20000000000 */
[----:B------:R-:W-:Y:S02]  /*aca0*/  IADD3 R13, PT, PT, R138, 0xa8, -R139 ;  /* 0x000000a88a0d7810 */ /* 0x000fe40007ffe88b */
[----:B------:R-:W-:Y:S01]  /*acb0*/  IABS R12, R12 ;  /* 0x0000000c000c7213 */ /* 0x000fe20000000000 */
[----:B-1----:R-:W-:Y:S01]  /*acc0*/  HMMA.16816.F32.BF16 R36, R140, R4, R36 ;  /* 0x000000048c24723c */ /* 0x002fe20000041824 */
[----:B------:R-:W-:Y:S02]  /*acd0*/  FSEL R178, R41, -INF , P5 ;  /* 0xff80000029b27808 */ /* 0x000fe40002800000 */
[----:B------:R-:W-:-:S02]  /*ace0*/  ISETP.GE.AND P5, PT, R14, R198, PT ;  /* 0x000000c60e00720c */ /* 0x000fc40003fa6270 */
[----:B------:R-:W-:Y:S02]  /*acf0*/  FSEL R178, R178, -INF , !P4 ;  /* 0xff800000b2b27808 */ /* 0x000fe40006000000 */
[----:B------:R-:W-:Y:S01]  /*ad00*/  I2FP.F32.S32 R12, R12 ;  /* 0x0000000c000c7245 */ /* 0x000fe20000201400 */
[----:B------:R-:W-:Y:S01]  /*ad10*/  HMMA.16816.F32.BF16 R32, R140, R6, R32 ;  /* 0x000000068c20723c */ /* 0x000fe20000041820 */
[----:B------:R-:W-:Y:S02]  /*ad20*/  IABS R13, R13 ;  /* 0x0000000d000d7213 */ /* 0x000fe40000000000 */
        /* <DEDUP_REMOVED lines=22> */
[----:B------:R-:W-:Y:S02]  /*ae90*/  FSEL R166, R166, -INF , !P5 ;  /* 0xff800000a6a67808 */ /* 0x000fe40006800000 */
[----:B------:R-:W-:Y:S01]  /*aea0*/  ISETP.GE.AND P5, PT, R12, R196, PT ;  /* 0x000000c40c00720c */ /* 0x000fe20003fa6270 */
[----:B------:R-:W-:Y:S01]  /*aeb0*/  FFMA.FTZ R17, -R212, R4, R17 ;  /* 0x00000004d4117223 */ /* 0x000fe20000010111 */
[----:B------:R-:W-:Y:S02]  /*aec0*/  IADD3 R4, PT, PT, R185, 0xa7, -R139 ;  /* 0x000000a7b9047810 */ /* 0x000fe40007ffe88b */
[----:B------:R-:W-:-:S02]  /*aed0*/  ISETP.GE.AND P4, PT, R12, R195, PT ;  /* 0x000000c30c00720c */ /* 0x000fc40003f86270 */
[----:B------:R-:W-:Y:S01]  /*aee0*/  FSEL R176, R18, -INF , P5 ;  /* 0xff80000012b07808 */ /* 0x000fe20002800000 */
[----:B--2---:R-:W-:Y:S01]  /*aef0*/  HMMA.16816.F32.BF16 R12, R152, R8, R36 ;  /* 0x00000008980c723c */ /* 0x004fe20000041824 */
[----:B------:R-:W-:Y:S01]  /*af00*/  ISETP.GE.AND P5, PT, R5, R198, PT ;  /* 0x000000c60500720c */ /* 0x000fe20003fa6270 */
[----:B------:R-:W-:Y:S01]  /*af10*/  VIADD R8, R121, 0xffffff60 ;  /* 0xffffff6079087836 */ /* 0x000fe20000000000 */
        /* <DEDUP_REMOVED lines=9> */
[----:B------:R-:W-:Y:S02]  /*afb0*/  ISETP.GE.AND P4, PT, R5, R196, PT ;  /* 0x000000c40500720c */ /* 0x000fe40003f86270 */
[----:B------:R-:W-:Y:S01]  /*afc0*/  IABS R9, R9 ;  /* 0x0000000900097213 */ /* 0x000fe20000000000 */
[----:B------:R-:W1:Y:S01]  /*afd0*/  LDSM.16.M88.4 R4, [R168+0x8c00] ;  /* 0x008c0000a804783b */ /* 0x000e620000000200 */
[----:B------:R-:W-:-:S02]  /*afe0*/  FSEL R19, R19, -INF , P4 ;  /* 0xff80000013137808 */ /* 0x000fc40002000000 */
[----:B------:R-:W-:Y:S02]  /*aff0*/  I2FP.F32.S32 R9, R9 ;  /* 0x0000000900097245 */ /* 0x000fe40000201400 */
[----:B------:R-:W-:Y:S02]  /*b000*/  ISETP.GE.AND P4, PT, R8, R198, PT ;  /* 0x000000c60800720c */ /* 0x000fe40003f86270 */
[----:B------:R-:W-:Y:S01]  /*b010*/  FSEL R172, R19, -INF , !P5 ;  /* 0xff80000013ac7808 */ /* 0x000fe20006800000 */
[----:B------:R-:W-:Y:S01]  /*b020*/  FFMA.FTZ R9, -R212, R9, R12 ;  /* 0x00000009d4097223 */ /* 0x000fe2000001010c */
[----:B------:R-:W-:Y:S01]  /*b030*/  ISETP.GE.AND P5, PT, R8, R197, PT ;  /* 0x000000c50800720c */ /* 0x000fe20003fa6270 */
[----:B------:R-:W-:Y:S01]  /*b040*/  HMMA.16816.F32.BF16 R16, R152, R10, R32 ;  /* 0x0000000a9810723c */ /* 0x000fe20000041820 */
[----:B------:R-:W-:Y:S02]  /*b050*/  IADD3 R12, PT, PT, R138, 0x9f, -R139 ;  /* 0x0000009f8a0c7810 */ /* 0x000fe40007ffe88b */
[----:B------:R-:W-:-:S02]  /*b060*/  FSEL R144, R9, -INF , P4 ;  /* 0xff80000009907808 */ /* 0x000fc40002000000 */
[----:B------:R-:W-:Y:S02]  /*b070*/  IADD3 R37, PT, PT, R185, 0xa0, -R139 ;  /* 0x000000a0b9257810 */ /* 0x000fe40007ffe88b */
[----:B------:R-:W-:Y:S02]  /*b080*/  FSEL R144, R144, -INF , !P5 ;  /* 0xff80000090907808 */ /* 0x000fe40006800000 */
[C---:B------:R-:W-:Y:S02]  /*b090*/  ISETP.GE.AND P4, PT, R8.reuse, R195, PT ;  /* 0x000000c30800720c */ /* 0x040fe40003f86270 */
[----:B------:R-:W-:Y:S02]  /*b0a0*/  ISETP.GE.AND P5, PT, R8, R196, PT ;  /* 0x000000c40800720c */ /* 0x000fe40003fa6270 */
[----:B------:R-:W2:Y:S01]  /*b0b0*/  LDSM.16.M88.4 R8, [R169+0x8c00] ;  /* 0x008c0000a908783b */ /* 0x000ea20000000200 */
[----:B------:R-:W-:Y:S01]  /*b0c0*/  IABS R12, R12 ;  /* 0x0000000c000c7213 */ /* 0x000fe20000000000 */
[----:B------:R-:W-:-:S04]  /*b0d0*/  DEPBAR.LE SB0, 0x0 ;  /* 0x000080000000791a */ /* 0x000fc80000000000 */
[----:B------:R-:W-:Y:S02]  /*b0e0*/  IABS R37, R37 ;  /* 0x0000002500257213 */ /* 0x000fe40000000000 */
[----:B------:R-:W-:Y:S02]  /*b0f0*/  I2FP.F32.S32 R12, R12 ;  /* 0x0000000c000c7245 */ /* 0x000fe40000201400 */
[----:B------:R-:W-:-:S03]  /*b100*/  I2FP.F32.S32 R37, R37 ;  /* 0x0000002500257245 */ /* 0x000fc60000201400 */
[C---:B------:R-:W-:Y:S01]  /*b110*/  FFMA.FTZ R148, -R212.reuse, R12, R13 ;  /* 0x0000000cd4947223 */ /* 0x040fe2000001010d */
[--C-:B------:R-:W-:Y:S01]  /*b120*/  IADD3 R12, PT, PT, R185, 0x9f, -R139.reuse ;  /* 0x0000009fb90c7810 */ /* 0x100fe20007ffe88b */
[----:B------:R-:W-:Y:S01]  /*b130*/  FFMA.FTZ R37, -R212, R37, R14 ;  /* 0x00000025d4257223 */ /* 0x000fe2000001010e */
[----:B------:R-:W-:Y:S01]  /*b140*/  VIADD R14, R121, 0xffffff61 ;  /* 0xffffff61790e7836 */ /* 0x000fe20000000000 */
[----:B------:R-:W-:Y:S01]  /*b150*/  IADD3 R13, PT, PT, R138, 0x98, -R139 ;  /* 0x000000988a0d7810 */ /* 0x000fe20007ffe88b */
[----:B-1----:R-:W-:Y:S01]  /*b160*/  HMMA.16816.F32.BF16 R28, R140, R4, R28 ;  /* 0x000000048c1c723c */ /* 0x002fe2000004181c */
[----:B------:R-:W-:Y:S02]  /*b170*/  IABS R12, R12 ;  /* 0x0000000c000c7213 */ /* 0x000fe40000000000 */
[----:B------:R-:W-:Y:S02]  /*b180*/  FSEL R160, R37, -INF , P5 ;  /* 0xff80000025a07808 */ /* 0x000fe40002800000 */
[----:B------:R-:W-:-:S02]  /*b190*/  ISETP.GE.AND P5, PT, R14, R198, PT ;  /* 0x000000c60e00720c */ /* 0x000fc40003fa6270 */
[----:B------:R-:W-:Y:S01]  /*b1a0*/  FSEL R160, R160, -INF , !P4 ;  /* 0xff800000a0a07808 */ /* 0x000fe20006000000 */
[----:B------:R-:W-:Y:S01]  /*b1b0*/  HMMA.16816.F32.BF16 R24, R140, R6, R24 ;  /* 0x000000068c18723c */ /* 0x000fe20000041818 */
[----:B------:R-:W-:Y:S02]  /*b1c0*/  I2FP.F32.S32 R12, R12 ;  /* 0x0000000c000c7245 */ /* 0x000fe40000201400 */
        /* <DEDUP_REMOVED lines=9> */
[----:B------:R-:W-:Y:S01]  /*b260*/  IADD3 R5, PT, PT, R185, 0x98, -R139 ;  /* 0x00000098b9057810 */ /* 0x000fe20007ffe88b */
[----:B--2---:R-:W-:Y:S01]  /*b270*/  HMMA.16816.F32.BF16 R28, R152, R8, R28 ;  /* 0x00000008981c723c */ /* 0x004fe2000004181c */
[----:B------:R-:W-:Y:S01]  /*b280*/  ISETP.GE.AND P5, PT, R14, R195, PT ;  /* 0x000000c30e00720c */ /* 0x000fe20003fa6270 */
[----:B------:R-:W-:Y:S01]  /*b290*/  VIADD R8, R121, 0xffffff69 ;  /* 0xffffff6979087836 */ /* 0x000fe20000000000 */
[----:B------:R-:W-:Y:S02]  /*b2a0*/  FSEL R162, R15, -INF , P4 ;  /* 0xff8000000fa27808 */ /* 0x000fe40002000000 */
[----:B------:R-:W-:-:S02]  /*b2b0*/  IABS R5, R5 ;  /* 0x0000000500057213 */ /* 0x000fc40000000000 */
[----:B------:R-:W-:Y:S01]  /*b2c0*/  IADD3 R4, PT, PT, R138, 0x97, -R139 ;  /* 0x000000978a047810 */ /* 0x000fe20007ffe88b */
[----:B------:R-:W-:Y:S01]  /*b2d0*/  HMMA.16816.F32.BF16 R24, R152, R10, R24 ;  /* 0x0000000a9818723c */ /* 0x000fe20000041818 */
[----:B------:R-:W-:Y:S01]  /*b2e0*/  BAR.SYNC.DEFER_BLOCKING 0x0 ;  /* 0x0000000000007b1d */ /* 0x000fe20000010000 */
[----:B------:R-:W-:Y:S02]  /*b2f0*/  ISETP.GE.AND P4, PT, R12, R198, PT ;  /* 0x000000c60c00720c */ /* 0x000fe40003f86270 */
[----:B------:R-:W-:Y:S02]  /*b300*/  FSEL R162, R162, -INF , !P5 ;  /* 0xff800000a2a27808 */ /* 0x000fe40006800000 */
[----:B------:R-:W-:Y:S02]  /*b310*/  I2FP.F32.S32 R5, R5 ;  /* 0x0000000500057245 */ /* 0x000fe40000201400 */
[----:B------:R-:W-:Y:S02]  /*b320*/  IABS R4, R4 ;  /* 0x0000000400047213 */ /* 0x000fe40000000000 */
[----:B------:R-:W-:Y:S01]  /*b330*/  ISETP.GE.AND P5, PT, R12, R197, PT ;  /* 0x000000c50c00720c */ /* 0x000fe20003fa6270 */
[----:B------:R-:W-:Y:S01]  /*b340*/  FFMA.FTZ R18, -R212, R5, R18 ;  /* 0x00000005d4127223 */ /* 0x000fe20000010112 */
[----:B------:R-:W-:-:S02]  /*b350*/  FSEL R156, R13, -INF , P4 ;  /* 0xff8000000d9c7808 */ /* 0x000fc40002000000 */
[----:B------:R-:W-:Y:S02]  /*b360*/  I2FP.F32.S32 R4, R4 ;  /* 0x0000000400047245 */ /* 0x000fe40000201400 */
[----:B------:R-:W-:Y:S02]  /*b370*/  FSEL R156, R156, -INF , !P5 ;  /* 0xff8000009c9c7808 */ /* 0x000fe40006800000 */
[----:B------:R-:W-:Y:S01]  /*b380*/  ISETP.GE.AND P5, PT, R12, R196, PT ;  /* 0x000000c40c00720c */ /* 0x000fe20003fa6270 */
[----:B------:R-:W-:Y:S01]  /*b390*/  FFMA.FTZ R4, -R212, R4, R17 ;  /* 0x00000004d4047223 */ /* 0x000fe20000010111 */
[----:B------:R-:W-:Y:S02]  /*b3a0*/  IADD3 R5, PT, PT, R185, 0x97, -R139 ;  /* 0x00000097b9057810 */ /* 0x000fe40007ffe88b */
[----:B------:R-:W-:Y:S02]  /*b3b0*/  FSEL R158, R18, -INF , P5 ;  /* 0xff800000129e7808 */ /* 0x000fe40002800000 */
[----:B------:R-:W-:-:S02]  /*b3c0*/  ISETP.GE.AND P4, PT, R12, R195, PT ;  /* 0x000000c30c00720c */ /* 0x000fc40003f86270 */
[----:B------:R-:W-:Y:S02]  /*b3d0*/  ISETP.GE.AND P5, PT, R8, R198, PT ;  /* 0x000000c60800720c */ /* 0x000fe40003fa6270 */
[----:B------:R-:W-:Y:S02]  /*b3e0*/  IABS R5, R5 ;  /* 0x0000000500057213 */ /* 0x000fe40000000000 */
[----:B------:R-:W-:Y:S02]  /*b3f0*/  IADD3 R9, PT, PT, R138, 0x90, -R139 ;  /* 0x000000908a097810 */ /* 0x000fe40007ffe88b */
[----:B------:R-:W-:Y:S02]  /*b400*/  FSEL R158, R158, -INF , !P4 ;  /* 0xff8000009e9e7808 */ /* 0x000fe40006000000 */
[----:B------:R-:W-:Y:S02]  /*b410*/  FSEL R146, R4, -INF , P5 ;  /* 0xff80000004927808 */ /* 0x000fe40002800000 */
[----:B------:R-:W-:-:S02]  /*b420*/  I2FP.F32.S32 R5, R5 ;  /* 0x0000000500057245 */ /* 0x000fc40000201400 */
[----:B------:R-:W-:Y:S02]  /*b430*/  IABS R9, R9 ;  /* 0x0000000900097213 */ /* 0x000fe40000000000 */
[----:B------:R-:W-:Y:S01]  /*b440*/  ISETP.GE.AND P4, PT, R8, R197, PT ;  /* 0x000000c50800720c */ /* 0x000fe20003f86270 */
[----:B------:R-:W-:Y:S01]  /*b450*/  FFMA.FTZ R5, -R212, R5, R19 ;  /* 0x00000005d4057223 */ /* 0x000fe20000010113 */
[----:B------:R-:W-:Y:S02]  /*b460*/  IADD3 R4, PT, PT, R185, 0x90, -R139 ;  /* 0x00000090b9047810 */ /* 0x000fe40007ffe88b */
[----:B------:R-:W-:Y:S02]  /*b470*/  I2FP.F32.S32 R9, R9 ;  /* 0x0000000900097245 */ /* 0x000fe40000201400 */
[----:B------:R-:W-:Y:S02]  /*b480*/  FSEL R146, R146, -INF , !P4 ;  /* 0xff80000092927808 */ /* 0x000fe40006000000 */
[----:B------:R-:W-:Y:S01]  /*b490*/  IABS R6, R4 ;  /* 0x0000000400067213 */ /* 0x000fe20000000000 */
[----:B------:R-:W-:Y:S01]  /*b4a0*/  VIADD R4, R121, 0xffffff70 ;  /* 0xffffff7079047836 */ /* 0x000fe20000000000 */
[----:B------:R-:W-:Y:S01]  /*b4b0*/  ISETP.GE.AND P4, PT, R8, R196, PT ;  /* 0x000000c40800720c */ /* 0x000fe20003f86270 */
[----:B------:R-:W-:Y:S01]  /*b4c0*/  FFMA.FTZ R9, -R212, R9, R28 ;  /* 0x00000009d4097223 */ /* 0x000fe2000001011c */
[----:B------:R-:W-:-:S02]  /*b4d0*/  ISETP.GE.AND P5, PT, R8, R195, PT ;  /* 0x000000c30800720c */ /* 0x000fc40003fa6270 */
[----:B------:R-:W-:Y:S02]  /*b4e0*/  FSEL R5, R5, -INF , P4 ;  /* 0xff80000005057808 */ /* 0x000fe40002000000 */
[----:B------:R-:W-:Y:S02]  /*b4f0*/  ISETP.GE.AND P4, PT, R4, R198, PT ;  /* 0x000000c60400720c */ /* 0x000fe40003f86270 */
[----:B------:R-:W-:Y:S02]  /*b500*/  IADD3 R7, PT, PT, R138, 0x8f, -R139 ;  /* 0x0000008f8a077810 */ /* 0x000fe40007ffe88b */
[----:B------:R-:W-:Y:S02]  /*b510*/  FSEL R150, R5, -INF , !P5 ;  /* 0xff80000005967808 */ /* 0x000fe40006800000 */
[----:B------:R-:W-:Y:S02]  /*b520*/  I2FP.F32.S32 R13, R6 ;  /* 0x00000006000d7245 */ /* 0x000fe40000201400 */
[----:B------:R-:W-:-:S02]  /*b530*/  ISETP.GE.AND P5, PT, R4, R197, PT ;  /* 0x000000c50400720c */ /* 0x000fc40003fa6270 */
[----:B------:R-:W-:Y:S01]  /*b540*/  FSEL R9, R9, -INF , P4 ;  /* 0xff80000009097808 */ /* 0x000fe20002000000 */
[----:B------:R-:W-:Y:S01]  /*b550*/  FFMA.FTZ R30, -R212, R13, R30 ;  /* 0x0000000dd41e7223 */ /* 0x000fe2000001011e */
[----:B------:R-:W-:Y:S02]  /*b560*/  IABS R7, R7 ;  /* 0x0000000700077213 */ /* 0x000fe40000000000 */
[----:B------:R-:W-:Y:S02]  /*b570*/  FSEL R120, R9, -INF , !P5 ;  /* 0xff80000009787808 */ /* 0x000fe40006800000 */
[C---:B------:R-:W-:Y:S02]  /*b580*/  ISETP.GE.AND P4, PT, R4.reuse, R195, PT ;  /* 0x000000c30400720c */ /* 0x040fe40003f86270 */
[----:B------:R-:W-:Y:S02]  /*b590*/  I2FP.F32.S32 R5, R7 ;  /* 0x0000000700057245 */ /* 0x000fe40000201400 */
[----:B------:R-:W-:Y:S01]  /*b5a0*/  ISETP.GE.AND P5, PT, R4, R196, PT ;  /* 0x000000c40400720c */ /* 0x000fe20003fa6270 */
[----:B------:R-:W-:Y:S01]  /*b5b0*/  VIADD R4, R121, 0xffffff71 ;  /* 0xffffff7179047836 */ /* 0x000fe20000000000 */
[----:B------:R-:W-:Y:S01]  /*b5c0*/  IADD3 R6, PT, PT, R185, 0x8f, -R139 ;  /* 0x0000008fb9067810 */ /* 0x000fe20007ffe88b */
[----:B------:R-:W-:Y:S01]  /*b5d0*/  FFMA.FTZ R29, -R212, R5, R29 ;  /* 0x00000005d41d7223 */ /* 0x000fe2000001011d */
[----:B------:R-:W-:-:S02]  /*b5e0*/  FSEL R30, R30, -INF , P5 ;  /* 0xff8000001e1e7808 */ /* 0x000fc40002800000 */
[----:B------:R-:W-:Y:S02]  /*b5f0*/  IABS R6, R6 ;  /* 0x0000000600067213 */ /* 0x000fe40000000000 */
        /* <DEDUP_REMOVED lines=10> */
[----:B------:R-:W-:Y:S01]  /*b6a0*/  ISETP.GE.AND P4, PT, R4, R196, PT ;  /* 0x000000c40400720c */ /* 0x000fe20003f86270 */
[C---:B------:R-:W-:Y:S01]  /*b6b0*/  VIADD R4, R121.reuse, 0xffffff78 ;  /* 0xffffff7879047836 */ /* 0x040fe20000000000 */
[----:B------:R-:W-:Y:S01]  /*b6c0*/  I2FP.F32.S32 R7, R7 ;  /* 0x0000000700077245 */ /* 0x000fe20000201400 */
[----:B------:R-:W-:Y:S01]  /*b6d0*/  VIADD R121, R121, 0xffffff79 ;  /* 0xffffff7979797836 */ /* 0x000fe20000000000 */
[----:B------:R-:W-:-:S02]  /*b6e0*/  IADD3 R138, PT, PT, R138, 0x87, -R139 ;  /* 0x000000878a8a7810 */ /* 0x000fc40007ffe88b */
[----:B------:R-:W-:Y:S01]  /*b6f0*/  IADD3 R5, PT, PT, R185, 0x88, -R139 ;  /* 0x00000088b9057810 */ /* 0x000fe20007ffe88b */
[----:B------:R-:W-:Y:S01]  /*b700*/  FFMA.FTZ R7, -R212, R7, R24 ;  /* 0x00000007d4077223 */ /* 0x000fe20000010118 */
[----:B------:R-:W-:Y:S02]  /*b710*/  FSEL R6, R6, -INF , P4 ;  /* 0xff80000006067808 */ /* 0x000fe40002000000 */
[----:B------:R-:W-:Y:S02]  /*b720*/  IABS R138, R138 ;  /* 0x0000008a008a7213 */ /* 0x000fe40000000000 */
[----:B------:R-:W-:Y:S02]  /*b730*/  IABS R5, R5 ;  /* 0x0000000500057213 */ /* 0x000fe40000000000 */
[----:B------:R-:W-:Y:S02]  /*b740*/  ISETP.GE.AND P4, PT, R4, R198, PT ;  /* 0x000000c60400720c */ /* 0x000fe40003f86270 */
[----:B------:R-:W-:Y:S01]  /*b750*/  FSEL R123, R6, -INF , !P5 ;  /* 0xff800000067b7808 */ /* 0x000fe20006800000 */
[----:B------:R-:W-:Y:S01]  /*b760*/  IMAD.MOV.U32 R6, RZ, RZ, R138 ;  /* 0x000000ffff067224 */ /* 0x000fe200078e008a */
[----:B------:R-:W-:-:S02]  /*b770*/  I2FP.F32.S32 R5, R5 ;  /* 0x0000000500057245 */ /* 0x000fc40000201400 */
[----:B------:R-:W-:Y:S02]  /*b780*/  ISETP.GE.AND P5, PT, R4, R197, PT ;  /* 0x000000c50400720c */ /* 0x000fe40003fa6270 */
[----:B------:R-:W-:Y:S01]  /*b790*/  FSEL R7, R7, -INF , P4 ;  /* 0xff80000007077808 */ /* 0x000fe20002000000 */
[C---:B------:R-:W-:Y:S01]  /*b7a0*/  FFMA.FTZ R5, -R212.reuse, R5, R26 ;  /* 0x00000005d4057223 */ /* 0x040fe2000001011a */
[----:B------:R-:W-:Y:S02]  /*b7b0*/  IADD3 R139, PT, PT, R185, 0x87, -R139 ;  /* 0x00000087b98b7810 */ /* 0x000fe40007ffe88b */
[----:B------:R-:W-:Y:S02]  /*b7c0*/  I2FP.F32.S32 R6, R6 ;  /* 0x0000000600067245 */ /* 0x000fe40000201400 */
[----:B------:R-:W-:Y:S02]  /*b7d0*/  FSEL R128, R7, -INF , !P5 ;  /* 0xff80000007807808 */ /* 0x000fe40006800000 */
[----:B------:R-:W-:Y:S01]  /*b7e0*/  IABS R139, R139 ;  /* 0x0000008b008b7213 */ /* 0x000fe20000000000 */
[----:B------:R-:W-:Y:S01]  /*b7f0*/  FFMA.FTZ R6, -R212, R6, R25 ;  /* 0x00000006d4067223 */ /* 0x000fe20000010119 */
[----:B------:R-:W-:-:S02]  /*b800*/  ISETP.GE.AND P5, PT, R4, R196, PT ;  /* 0x000000c40400720c */ /* 0x000fc40003fa6270 */
[----:B------:R-:W-:Y:S02]  /*b810*/  I2FP.F32.S32 R139, R139 ;  /* 0x0000008b008b7245 */ /* 0x000fe40000201400 */
[----:B------:R-:W-:Y:S02]  /*b820*/  FSEL R5, R5, -INF , P5 ;  /* 0xff80000005057808 */ /* 0x000fe40002800000 */
[C---:B------:R-:W-:Y:S01]  /*b830*/  ISETP.GE.AND P5, PT, R121.reuse, R198, PT ;  /* 0x000000c67900720c */ /* 0x040fe20003fa6270 */
[----:B------:R-:W-:Y:S01]  /*b840*/  FFMA.FTZ R27, -R212, R139, R27 ;  /* 0x0000008bd41b7223 */ /* 0x000fe2000001011b */
[----:B------:R-:W-:Y:S02]  /*b850*/  ISETP.GE.AND P4, PT, R4, R195, PT ;  /* 0x000000c30400720c */ /* 0x000fe40003f86270 */
[----:B------:R-:W-:Y:S02]  /*b860*/  FSEL R125, R6, -INF , P5 ;  /* 0xff800000067d7808 */ /* 0x000fe40002800000 */
[----:B------:R-:W-:-:S02]  /*b870*/  ISETP.GE.AND P5, PT, R121, R196, PT ;  /* 0x000000c47900720c */ /* 0x000fc40003fa6270 */
[----:B------:R-:W-:Y:S02]  /*b880*/  FSEL R124, R5, -INF , !P4 ;  /* 0xff800000057c7808 */ /* 0x000fe40006000000 */
[----:B------:R-:W-:Y:S02]  /*b890*/  FSEL R27, R27, -INF , P5 ;  /* 0xff8000001b1b7808 */ /* 0x000fe40002800000 */
[----:B------:R-:W-:Y:S02]  /*b8a0*/  ISETP.GT.AND P5, PT, R122, R199, PT ;  /* 0x000000c77a00720c */ /* 0x000fe40003fa4270 */
[----:B------:R-:W-:-:S04]  /*b8b0*/  ISETP.GE.AND P4, PT, R121, R197, PT ;  /* 0x000000c57900720c */ /* 0x000fc80003f86270 */
[----:B------:R-:W-:Y:S02]  /*b8c0*/  FSEL R125, R125, -INF , !P4 ;  /* 0xff8000007d7d7808 */ /* 0x000fe40006000000 */
[----:B------:R-:W-:-:S04]  /*b8d0*/  ISETP.GE.AND P4, PT, R121, R195, PT ;  /* 0x000000c37900720c */ /* 0x000fc80003f86270 */
[----:B------:R-:W-:Y:S01]  /*b8e0*/  FSEL R121, R27, -INF , !P4 ;  /* 0xff8000001b797808 */ /* 0x000fe20006000000 */
[----:B------:R-:W-:Y:S05]  /*b8f0*/  @!P5 BRA `(.L_x_4663) ;  /* 0x000000080038d947 */ /* 0x000fea0003800000 */
[----:B------:R-:W-:Y:S04]  /*b900*/  BSSY.RECONVERGENT B0, `(.L_x_4664) ;  /* 0x0000048000007945 */ /* 0x000fe80003800200 */
[----:B------:R-:W-:Y:S05]  /*b910*/  @!P3 BRA `(.L_x_4665) ;  /* 0x0000000000f8b947 */ /* 0x000fea0003800000 */
[----:B------:R-:W2:Y:S01]  /*b920*/  LD.E R10, desc[UR4][R2.64+0x170] ;  /* 0x00017004020a7980 */ /* 0x000ea2000c101900 */
[C---:B------:R-:W-:Y:S02]  /*b930*/  IADD3 R5, PT, PT, R53.reuse, -0x80, RZ ;  /* 0xffffff8035057810 */ /* 0x040fe40007ffe0ff */
[----:B------:R-:W-:Y:S02]  /*b940*/  IADD3 R53, PT, PT, R53, -0x100, RZ ;  /* 0xffffff0035357810 */ /* 0x000fe40007ffe0ff */
[----:B------:R-:W-:Y:S02]  /*b950*/  IABS R4, R5 ;  /* 0x0000000500047213 */ /* 0x000fe40000000000 */
[-C--:B--2---:R-:W-:Y:S02]  /*b960*/  IABS R6, R10.reuse ;  /* 0x0000000a00067213 */ /* 0x084fe40000000000 */
[-C--:B------:R-:W-:Y:S02]  /*b970*/  IABS R7, R10.reuse ;  /* 0x0000000a00077213 */ /* 0x080fe40000000000 */
[----:B------:R-:W1:Y:S01]  /*b980*/  I2F.RP R8, R6 ;  /* 0x0000000600087306 */ /* 0x000e620000209400 */
[----:B------:R-:W-:-:S02]  /*b990*/  LOP3.LUT R5, R5, R10, RZ, 0x3c, !PT ;  /* 0x0000000a05057212 */ /* 0x000fc400078e3cff */
[----:B------:R-:W-:-:S05]  /*b9a0*/  IMAD.MOV R7, RZ, RZ, -R7 ;  /* 0x000000ffff077224 */ /* 0x000fca00078e0a07 */
        /* <DEDUP_REMOVED lines=21> */
[----:B------:R-:W-:-:S04]  /*bb00*/  ISETP.GE.AND P4, PT, R5, RZ, PT ;  /* 0x000000ff0500720c */ /* 0x000fc80003f86270 */
[----:B------:R-:W-:Y:S02]  /*bb10*/  @P3 IADD3 R8, PT, PT, R8, 0x1, RZ ;  /* 0x0000000108083810 */ /* 0x000fe40007ffe0ff */
[----:B------:R-:W-:Y:S02]  /*bb20*/  ISETP.GE.U32.AND P3, PT, R7, R6, PT ;  /* 0x000000060700720c */ /* 0x000fe40003f66070 */
[----:B------:R-:W-:-:S05]  /*bb30*/  LOP3.LUT R7, RZ, R10, RZ, 0x33, !PT ;  /* 0x0000000aff077212 */ /* 0x000fca00078e33ff */
[----:B------:R-:W-:Y:S01]  /*bb40*/  @!P4 IMAD.MOV R8, RZ, RZ, -R8 ;  /* 0x000000ffff08c224 */ /* 0x000fe200078e0a08 */
[----:B------:R-:W-:-:S05]  /*bb50*/  ISETP.NE.AND P4, PT, R10, RZ, PT ;  /* 0x000000ff0a00720c */ /* 0x000fca0003f85270 */
        /* <DEDUP_REMOVED lines=26> */
.L_x_4665:
        /* <DEDUP_REMOVED lines=8> */
.L_x_4666:
[----:B------:R-:W-:Y:S05]  /*bd80*/  BSYNC.RECONVERGENT B0 ;  /* 0x0000000000007941 */ /* 0x000fea0003800200 */
.L_x_4664:
        /* <DEDUP_REMOVED lines=69> */
.L_x_4663:
[----:B------:R-:W-:Y:S05]  /*c1e0*/  BSYNC.RECONVERGENT B1 ;  /* 0x0000000000017941 */ /* 0x000fea0003800200 */
.L_x_4662:
        /* <DEDUP_REMOVED lines=10> */
[----:B------:R-:W-:Y:S02]  /*c290*/  LEA R118, R118, R183, 0x1 ;  /* 0x000000b776767211 */ /* 0x000fe400078e08ff */
[----:B------:R-:W-:Y:S02]  /*c2a0*/  FMNMX3.FTZ R7, R4, R157, R149, !PT ;  /* 0x0000009d04077276 */ /* 0x000fe40007810095 */
[----:B------:R-:W-:Y:S01]  /*c2b0*/  FMNMX3.FTZ R4, R5, R250, R252, !PT ;  /* 0x000000fa05047276 */ /* 0x000fe200078100fc */
[----:B------:R-:W-:Y:S01]  /*c2c0*/  LDSM.16.MT88.4 R28, [R118+0xb000] ;  /* 0x00b00000761c783b */ /* 0x000fe20000004200 */
[----:B------:R-:W-:-:S02]  /*c2d0*/  FMNMX3.FTZ R7, R7, R244, R248, !PT ;  /* 0x000000f407077276 */ /* 0x000fc400078100f8 */
[----:B------:R-:W-:Y:S01]  /*c2e0*/  FMNMX3.FTZ R5, R4, R145, R147, !PT ;  /* 0x0000009104057276 */ /* 0x000fe20007810093 */
[----:B------:R-:W-:Y:S01]  /*c2f0*/  LDSM.16.MT88.4 R12, [R118+0x9000] ;  /* 0x00900000760c783b */ /* 0x000fe20000004200 */
[----:B------:R-:W-:Y:S02]  /*c300*/  FMNMX3.FTZ R7, R7, R246, R242, !PT ;  /* 0x000000f607077276 */ /* 0x000fe400078100f2 */
[----:B------:R-:W-:Y:S01]  /*c310*/  FMNMX3.FTZ R5, R5, R234, R236, !PT ;  /* 0x000000ea05057276 */ /* 0x000fe200078100ec */
[----:B------:R-:W-:Y:S01]  /*c320*/  LDSM.16.MT88.4 R44, [R118+0xd000] ;  /* 0x00d00000762c783b */ /* 0x000fe20000004200 */
[----:B------:R-:W-:Y:S02]  /*c330*/  FMNMX3.FTZ R7, R7, R228, R232, !PT ;  /* 0x000000e407077276 */ /* 0x000fe400078100e8 */
[----:B------:R-:W-:Y:S01]  /*c340*/  FMNMX3.FTZ R5, R5, R238, R240, !PT ;  /* 0x000000ee05057276 */ /* 0x000fe200078100f0 */
[----:B------:R-:W-:Y:S01]  /*c350*/  LDSM.16.MT88.4 R60, [R118+0x9400] ;  /* 0x00940000763c783b */ /* 0x000fe20000004200 */
[----:B------:R-:W-:-:S02]  /*c360*/  FMNMX3.FTZ R7, R7, R230, R226, !PT ;  /* 0x000000e607077276 */ /* 0x000fc400078100e2 */
[----:B------:R-:W-:Y:S01]  /*c370*/  FMNMX3.FTZ R5, R5, R186, R208, !PT ;  /* 0x000000ba05057276 */ /* 0x000fe200078100d0 */
[----:B------:R-:W-:Y:S01]  /*c380*/  LDSM.16.MT88.4 R48, [R118+0xb400] ;  /* 0x00b400007630783b */ /* 0x000fe20000004200 */
        /* <DEDUP_REMOVED lines=12> */
[----:B------:R-:W-:Y:S01]  /*c450*/  IADD3 R142, PT, PT, R118, 0x9020, RZ ;  /* 0x00009020768e7810 */ /* 0x000fe20007ffe0ff */
[----:B------:R-:W1:Y:S01]  /*c460*/  SHFL.BFLY PT, R6, R7, 0x2, 0x1f ;  /* 0x0c401f0007067f89 */ /* 0x000e6200000e0000 */
[----:B------:R-:W-:Y:S02]  /*c470*/  FMNMX3.FTZ R5, R5, R128, R125, !PT ;  /* 0x0000008005057276 */ /* 0x000fe4000781007d */
[----:B------:R-:W-:-:S03]  /*c480*/  @P5 IADD3 R54, PT, PT, R54, -0x3, RZ ;  /* 0xfffffffd36365810 */ /* 0x000fc60007ffe0ff */
[----:B------:R-:W3:Y:S01]  /*c490*/  SHFL.BFLY PT, R4, R5, 0x2, 0x1f ;  /* 0x0c401f0005047f89 */ /* 0x000ee200000e0000 */
[----:B-1----:R-:W-:-:S05]  /*c4a0*/  FMNMX.FTZ R6, R7, R6, !PT ;  /* 0x0000000607067209 */ /* 0x002fca0007810000 */
[----:B------:R-:W1:Y:S01]  /*c4b0*/  SHFL.BFLY PT, R53, R6, 0x1, 0x1f ;  /* 0x0c201f0006357f89 */ /* 0x000e6200000e0000 */
[----:B---3--:R-:W-:-:S05]  /*c4c0*/  FMNMX.FTZ R4, R5, R4, !PT ;  /* 0x0000000405047209 */ /* 0x008fca0007810000 */
[----:B------:R-:W3:Y:S01]  /*c4d0*/  SHFL.BFLY PT, R129, R4, 0x1, 0x1f ;  /* 0x0c201f0004817f89 */ /* 0x000ee200000e0000 */
[----:B-1----:R-:W-:Y:S02]  /*c4e0*/  FMNMX.FTZ R53, R6, R53, !PT ;  /* 0x0000003506357209 */ /* 0x002fe40007810000 */
[----:B------:R-:W-:Y:S02]  /*c4f0*/  IADD3 R6, PT, PT, R118, 0x9000, RZ ;  /* 0x0000900076067810 */ /* 0x000fe40007ffe0ff */
[C---:B------:R-:W-:Y:S02]  /*c500*/  FSETP.NEU.FTZ.AND P0, PT, R53.reuse, -INF , PT ;  /* 0xff8000003500780b */ /* 0x040fe40003f1d000 */
[----:B------:R-:W-:Y:S02]  /*c510*/  @P6 IADD3 R142, PT, PT, R6, -0x20, RZ ;  /* 0xffffffe0068e6810 */ /* 0x000fe40007ffe0ff */
[----:B---3--:R-:W-:Y:S02]  /*c520*/  FMNMX.FTZ R129, R4, R129, !PT ;  /* 0x0000008104817209 */ /* 0x008fe40007810000 */
[----:B------:R-:W-:Y:S01]  /*c530*/  FSEL R5, R53, RZ, P0 ;  /* 0x000000ff35057208 */ /* 0x000fe20000000000 */
[----:B------:R-:W1:Y:S01]  /*c540*/  LDSM.16.MT88.4 R36, [R142+0x2000] ;  /* 0x002000008e24783b */ /* 0x000e620000004200 */
[----:B------:R-:W-:-:S03]  /*c550*/  FSETP.NEU.FTZ.AND P1, PT, R129, -INF , PT ;  /* 0xff8000008100780b */ /* 0x000fc60003f3d000 */
[----:B------:R-:W-:Y:S01]  /*c560*/  FADD.FTZ R5, R0, -R5 ;  /* 0x8000000500057221 */ /* 0x000fe20000010000 */
[----:B------:R-:W-:Y:S01]  /*c570*/  FSEL R7, R129, RZ, P1 ;  /* 0x000000ff81077208 */ /* 0x000fe20000800000 */
[----:B------:R-:W-:Y:S04]  /*c580*/  LDSM.16.MT88.4 R56, [R142+0x400] ;  /* 0x000400008e38783b */ /* 0x000fe80000004200 */
[----:B------:R-:W-:Y:S01]  /*c590*/  FADD.FTZ R7, R52, -R7 ;  /* 0x8000000734077221 */ /* 0x000fe20000010000 */
[C---:B--2---:R-:W-:Y:S01]  /*c5a0*/  FMUL.FTZ R131, R134.reuse, R53 ;  /* 0x0000003586837220 */ /* 0x044fe20000410000 */
[C---:B------:R-:W-:Y:S01]  /*c5b0*/  FMUL.FTZ R133, R134.reuse, R129 ;  /* 0x0000008186857220 */ /* 0x040fe20000410000 */
[C---:B------:R-:W-:Y:S01]  /*c5c0*/  FMUL.FTZ R52, R134.reuse, R5 ;  /* 0x0000000586347220 */ /* 0x040fe20000410000 */
[----:B------:R-:W-:-:S02]  /*c5d0*/  FMUL.FTZ R140, R134, R7 ;  /* 0x00000007868c7220 */ /* 0x000fc40000410000 */
[----:B------:R-:W-:Y:S02]  /*c5e0*/  FSEL R131, R131, RZ, P0 ;  /* 0x000000ff83837208 */ /* 0x000fe40000000000 */
[----:B------:R-:W-:Y:S01]  /*c5f0*/  FSEL R133, R133, RZ, P1 ;  /* 0x000000ff85857208 */ /* 0x000fe20000800000 */
[----:B------:R-:W2:Y:S02]  /*c600*/  MUFU.EX2 R52, R52 ;  /* 0x0000003400347308 */ /* 0x000ea40000000800 */
        /* <DEDUP_REMOVED lines=9> */
[----:B------:R-:W3:Y:S01]  /*c6a0*/  LDSM.16.MT88.4 R20, [R142] ;  /* 0x000000008e14783b */ /* 0x000ee20000004200 */
[-C--:B------:R-:W-:Y:S01]  /*c6b0*/  FFMA.FTZ R171, R171, R134.reuse, -R133 ;  /* 0x00000086abab7223 */ /* 0x080fe20000010885 */
[--C-:B------:R-:W-:Y:S01]  /*c6c0*/  FFMA.FTZ R152, R242, R134, -R131.reuse ;  /* 0x00000086f2987223 */ /* 0x100fe20000010883 */
[----:B------:R-:W4:Y:S01]  /*c6d0*/  MUFU.EX2 R130, R130 ;  /* 0x0000008200827308 */ /* 0x000f220000000800 */
[-C--:B--2---:R-:W-:Y:S01]  /*c6e0*/  FMUL.FTZ R34, R90, R52.reuse ;  /* 0x000000345a227220 */ /* 0x084fe20000410000 */
[-C--:B------:R-:W-:Y:S01]  /*c6f0*/  FMUL.FTZ R35, R91, R52.reuse ;  /* 0x000000345b237220 */ /* 0x080fe20000410000 */
[-C--:B------:R-:W-:Y:S01]  /*c700*/  FMUL.FTZ R86, R86, R52.reuse ;  /* 0x0000003456567220 */ /* 0x080fe20000410000 */
[----:B------:R-:W-:Y:S01]  /*c710*/  MUFU.EX2 R138, R138 ;  /* 0x0000008a008a7308 */ /* 0x000fe20000000800 */
[-C--:B------:R-:W-:Y:S01]  /*c720*/  FMUL.FTZ R87, R87, R52.reuse ;  /* 0x0000003457577220 */ /* 0x080fe20000410000 */
[-C--:B------:R-:W-:Y:S01]  /*c730*/  FMUL.FTZ R26, R98, R52.reuse ;  /* 0x00000034621a7220 */ /* 0x080fe20000410000 */
[-C--:B------:R-:W-:Y:S01]  /*c740*/  FMUL.FTZ R27, R99, R52.reuse ;  /* 0x00000034631b7220 */ /* 0x080fe20000410000 */
[----:B------:R-:W2:Y:S01]  /*c750*/  MUFU.EX2 R135, R135 ;  /* 0x0000008700877308 */ /* 0x000ea20000000800 */
[-C--:B------:R-:W-:Y:S01]  /*c760*/  FMUL.FTZ R94, R94, R52.reuse ;  /* 0x000000345e5e7220 */ /* 0x080fe20000410000 */
[-C--:B------:R-:W-:Y:S01]  /*c770*/  FMUL.FTZ R95, R95, R52.reuse ;  /* 0x000000345f5f7220 */ /* 0x080fe20000410000 */
[-C--:B------:R-:W-:Y:S01]  /*c780*/  FMUL.FTZ R66, R74, R52.reuse ;  /* 0x000000344a427220 */ /* 0x080fe20000410000 */
[----:B------:R-:W-:Y:S01]  /*c790*/  MUFU.EX2 R141, R141 ;  /* 0x0000008d008d7308 */ /* 0x000fe20000000800 */
[----:B------:R-:W-:Y:S01]  /*c7a0*/  FMUL.FTZ R67, R75, R52 ;  /* 0x000000344b437220 */ /* 0x000fe20000410000 */
[----:B----4-:R-:W-:Y:S01]  /*c7b0*/  F2FP.BF16.F32.PACK_AB R5, R130, R132 ;  /* 0x000000848205723e */ /* 0x010fe200000010ff */
[-C--:B------:R-:W-:Y:S01]  /*c7c0*/  FMUL.FTZ R18, R106, R52.reuse ;  /* 0x000000346a127220 */ /* 0x080fe20000410000 */
[----:B------:R-:W4:Y:S01]  /*c7d0*/  MUFU.EX2 R139, R139 ;  /* 0x0000008b008b7308 */ /* 0x000f220000000800 */
[-C--:B------:R-:W-:Y:S01]  /*c7e0*/  FMUL.FTZ R19, R107, R52.reuse ;  /* 0x000000346b137220 */ /* 0x080fe20000410000 */
[-C--:B------:R-:W-:Y:S01]  /*c7f0*/  FMUL.FTZ R102, R102, R52.reuse ;  /* 0x0000003466667220 */ /* 0x080fe20000410000 */
[----:B------:R-:W-:Y:S01]  /*c800*/  FMUL.FTZ R103, R103, R52 ;  /* 0x0000003467677220 */ /* 0x000fe20000410000 */
[----:B------:R4:W-:Y:S01]  /*c810*/  MUFU.EX2 R0, R4 ;  /* 0x0000000400007308 */ /* 0x0009e20000000800 */
[----:B------:R-:W-:Y:S01]  /*c820*/  FFMA.FTZ R91, R177, R134, -R131 ;  /* 0x00000086b15b7223 */ /* 0x000fe20000010883 */
[----:B--2---:R-:W-:Y:S01]  /*c830*/  F2FP.BF16.F32.PACK_AB R7, R135, R138 ;  /* 0x0000008a8707723e */ /* 0x004fe200000010ff */
[--C-:B------:R-:W-:Y:S01]  /*c840*/  FFMA.FTZ R90, R165, R134, -R133.reuse ;  /* 0x00000086a55a7223 */ /* 0x100fe20000010885 */
[----:B------:R-:W2:Y:S01]  /*c850*/  MUFU.EX2 R143, R143 ;  /* 0x0000008f008f7308 */ /* 0x000ea20000000800 */
        /* <DEDUP_REMOVED lines=9> */
[----:B----4-:R-:W-:Y:S01]  /*c8f0*/  F2FP.BF16.F32.PACK_AB R4, R139, R141 ;  /* 0x0000008d8b04723e */ /* 0x010fe200000010ff */
[-C--:B------:R-:W-:Y:S01]  /*c900*/  FMUL.FTZ R79, R79, R52.reuse ;  /* 0x000000344f4f7220 */ /* 0x080fe20000410000 */
[----:B------:R-:W-:Y:S01]  /*c910*/  MUFU.EX2 R90, R90 ;  /* 0x0000005a005a7308 */ /* 0x000fe20000000800 */
[----:B------:R-:W-:Y:S01]  /*c920*/  FMUL.FTZ R70, R70, R52 ;  /* 0x0000003446467220 */ /* 0x000fe20000410000 */
[----:B--2---:R-:W-:Y:S01]  /*c930*/  F2FP.BF16.F32.PACK_AB R6, R143, R0 ;  /* 0x000000008f06723e */ /* 0x004fe200000010ff */
[----:B------:R-:W-:Y:S01]  /*c940*/  FMUL.FTZ R71, R71, R52 ;  /* 0x0000003447477220 */ /* 0x000fe20000410000 */
[-CC-:B------:R-:W-:Y:S01]  /*c950*/  FFMA.FTZ R106, R236, R134.reuse, -R133.reuse ;  /* 0x00000086ec6a7223 */ /* 0x180fe20000010885 */
[----:B------:R-:W-:Y:S01]  /*c960*/  FFMA.FTZ R107, R238, R134, -R133 ;  /* 0x00000086ee6b7223 */ /* 0x000fe20000010885 */
[-C--:B-----5:R-:W-:Y:S01]  /*c970*/  FMUL.FTZ R32, R88, R140.reuse ;  /* 0x0000008c58207220 */ /* 0x0a0fe20000410000 */
[-C--:B------:R-:W-:Y:S01]  /*c980*/  FMUL.FTZ R33, R89, R140.reuse ;  /* 0x0000008c59217220 */ /* 0x080fe20000410000 */
[-C--:B------:R-:W-:Y:S01]  /*c990*/  FMUL.FTZ R84, R84, R140.reuse ;  /* 0x0000008c54547220 */ /* 0x080fe20000410000 */
[-C--:B------:R-:W-:Y:S01]  /*c9a0*/  FMUL.FTZ R85, R85, R140.reuse ;  /* 0x0000008c55557220 */ /* 0x080fe20000410000 */
[-C--:B------:R-:W-:Y:S01]  /*c9b0*/  FMUL.FTZ R24, R96, R140.reuse ;  /* 0x0000008c60187220 */ /* 0x080fe20000410000 */
[-C--:B------:R-:W-:Y:S01]  /*c9c0*/  FMUL.FTZ R25, R97, R140.reuse ;  /* 0x0000008c61197220 */ /* 0x080fe20000410000 */
[-C--:B------:R-:W-:Y:S01]  /*c9d0*/  FMUL.FTZ R92, R92, R140.reuse ;  /* 0x0000008c5c5c7220 */ /* 0x080fe20000410000 */
[-C--:B------:R-:W-:Y:S01]  /*c9e0*/  FMUL.FTZ R93, R93, R140.reuse ;  /* 0x0000008c5d5d7220 */ /* 0x080fe20000410000 */
[C---:B-1----:R-:W-:Y:S01]  /*c9f0*/  HMMA.16816.F32.BF16 R32, R4.reuse, R36, R32 ;  /* 0x000000240420723c */ /* 0x042fe20000041820 */
[-C--:B------:R-:W-:Y:S01]  /*ca00*/  FMUL.FTZ R64, R72, R140.reuse ;  /* 0x0000008c48407220 */ /* 0x080fe20000410000 */
[-C--:B------:R-:W-:Y:S01]  /*ca10*/  FMUL.FTZ R65, R73, R140.reuse ;  /* 0x0000008c49417220 */ /* 0x080fe20000410000 */
[-C--:B------:R-:W-:Y:S01]  /*ca20*/  FMUL.FTZ R16, R104, R140.reuse ;  /* 0x0000008c68107220 */ /* 0x080fe20000410000 */
[-C--:B------:R-:W-:Y:S01]  /*ca30*/  FMUL.FTZ R17, R105, R140.reuse ;  /* 0x0000008c69117220 */ /* 0x080fe20000410000 */
[-C--:B------:R-:W-:Y:S01]  /*ca40*/  FMUL.FTZ R100, R100, R140.reuse ;  /* 0x0000008c64647220 */ /* 0x080fe20000410000 */
[----:B------:R-:W-:Y:S01]  /*ca50*/  FMUL.FTZ R101, R101, R140 ;  /* 0x0000008c65657220 */ /* 0x000fe20000410000 */
[-CC-:B------:R-:W-:Y:S01]  /*ca60*/  FFMA.FTZ R89, R173, R134.reuse, -R131.reuse ;  /* 0x00000086ad597223 */ /* 0x180fe20000010883 */
[C---:B------:R-:W-:Y:S01]  /*ca70*/  HMMA.16816.F32.BF16 R36, R4.reuse, R38, R84 ;  /* 0x000000260424723c */ /* 0x040fe20000041854 */
[----:B------:R-:W1:Y:S01]  /*ca80*/  LDSM.16.MT88.4 R84, [R142+0x4000] ;  /* 0x004000008e54783b */ /* 0x000e620000004200 */
[--C-:B------:R-:W-:Y:S01]  /*ca90*/  FFMA.FTZ R88, R179, R134, -R131.reuse ;  /* 0x00000086b3587223 */ /* 0x100fe20000010883 */
[-C--:B------:R-:W-:Y:S01]  /*caa0*/  FMUL.FTZ R8, R112, R140.reuse ;  /* 0x0000008c70087220 */ /* 0x080fe20000410000 */
[-C--:B------:R-:W-:Y:S01]  /*cab0*/  FMUL.FTZ R9, R113, R140.reuse ;  /* 0x0000008c71097220 */ /* 0x080fe20000410000 */
[----:B------:R-:W-:Y:S01]  /*cac0*/  MUFU.EX2 R89, R89 ;  /* 0x0000005900597308 */ /* 0x000fe20000000800 */
[-C--:B------:R-:W-:Y:S01]  /*cad0*/  FMUL.FTZ R108, R108, R140.reuse ;  /* 0x0000008c6c6c7220 */ /* 0x080fe20000410000 */
[-C--:B------:R-:W-:Y:S01]  /*cae0*/  FMUL.FTZ R109, R109, R140.reuse ;  /* 0x0000008c6d6d7220 */ /* 0x080fe20000410000 */
[C---:B------:R-:W-:Y:S01]  /*caf0*/  HMMA.16816.F32.BF16 R24, R4.reuse, R28, R24 ;  /* 0x0000001c0418723c */ /* 0x040fe20000041818 */
[----:B------:R-:W-:Y:S01]  /*cb00*/  MUFU.EX2 R88, R88 ;  /* 0x0000005800587308 */ /* 0x000fe20000000800 */
[-C--:B------:R-:W-:Y:S01]  /*cb10*/  FMUL.FTZ R40, R80, R140.reuse ;  /* 0x0000008c50287220 */ /* 0x080fe20000410000 */
[-C--:B------:R-:W-:Y:S01]  /*cb20*/  FMUL.FTZ R41, R81, R140.reuse ;  /* 0x0000008c51297220 */ /* 0x080fe20000410000 */
[-C--:B------:R-:W-:Y:S01]  /*cb30*/  FMUL.FTZ R76, R76, R140.reuse ;  /* 0x0000008c4c4c7220 */ /* 0x080fe20000410000 */
[-C--:B------:R-:W-:Y:S01]  /*cb40*/  FMUL.FTZ R77, R77, R140.reuse ;  /* 0x0000008c4d4d7220 */ /* 0x080fe20000410000 */
[-C--:B------:R-:W-:Y:S01]  /*cb50*/  FMUL.FTZ R68, R68, R140.reuse ;  /* 0x0000008c44447220 */ /* 0x080fe20000410000 */
[----:B------:R-:W-:Y:S01]  /*cb60*/  FMUL.FTZ R69, R69, R140 ;  /* 0x0000008c45457220 */ /* 0x000fe20000410000 */
[C---:B------:R-:W-:Y:S01]  /*cb70*/  HMMA.16816.F32.BF16 R28, R4.reuse, R30, R92 ;  /* 0x0000001e041c723c */ /* 0x040fe2000004185c */
[-C--:B------:R-:W-:Y:S01]  /*cb80*/  FFMA.FTZ R92, R175, R134.reuse, -R131 ;  /* 0x00000086af5c7223 */ /* 0x080fe20000010883 */
[-CC-:B------:R-:W-:Y:S01]  /*cb90*/  FFMA.FTZ R95, R167, R134.reuse, -R133.reuse ;  /* 0x00000086a75f7223 */ /* 0x180fe20000010885 */
[-C--:B------:R-:W-:Y:S01]  /*cba0*/  FFMA.FTZ R93, R163, R134.reuse, -R133 ;  /* 0x00000086a35d7223 */ /* 0x080fe20000010885 */
[----:B------:R-:W-:Y:S01]  /*cbb0*/  LDSM.16.MT88.4 R72, [R142+0x2400] ;  /* 0x002400008e48783b */ /* 0x000fe20000004200 */
[-C--:B------:R-:W-:Y:S01]  /*cbc0*/  FFMA.FTZ R94, R161, R134.reuse, -R131 ;  /* 0x00000086a15e7223 */ /* 0x080fe20000010883 */
[-CC-:B------:R-:W-:Y:S01]  /*cbd0*/  FFMA.FTZ R96, R250, R134.reuse, -R133.reuse ;  /* 0x00000086fa607223 */ /* 0x180fe20000010885 */
[----:B------:R-:W-:Y:S01]  /*cbe0*/  MUFU.EX2 R92, R92 ;  /* 0x0000005c005c7308 */ /* 0x000fe20000000800 */
[C---:B---3--:R-:W-:Y:S01]  /*cbf0*/  HMMA.16816.F32.BF16 R16, R4.reuse, R20, R16 ;  /* 0x000000140410723c */ /* 0x048fe20000041810 */
[-C--:B------:R-:W-:Y:S01]  /*cc00*/  FFMA.FTZ R97, R145, R134.reuse, -R133 ;  /* 0x0000008691617223 */ /* 0x080fe20000010885 */
[----:B------:R-:W-:Y:S01]  /*cc10*/  LDSM.16.MT88.4 R80, [R142+0x2800] ;  /* 0x002800008e50783b */ /* 0x000fe20000004200 */
[----:B------:R-:W2:Y:S01]  /*cc20*/  MUFU.EX2 R95, R95 ;  /* 0x0000005f005f7308 */ /* 0x000ea20000000800 */
[-C--:B------:R-:W-:Y:S01]  /*cc30*/  FFMA.FTZ R105, R244, R134.reuse, -R131 ;  /* 0x00000086f4697223 */ /* 0x080fe20000010883 */
[-CC-:B------:R-:W-:Y:S01]  /*cc40*/  FFMA.FTZ R145, R234, R134.reuse, -R133.reuse ;  /* 0x00000086ea917223 */ /* 0x180fe20000010885 */
[-CC-:B------:R-:W-:Y:S01]  /*cc50*/  FFMA.FTZ R104, R240, R134.reuse, -R133.reuse ;  /* 0x00000086f0687223 */ /* 0x180fe20000010885 */
[----:B------:R-:W-:Y:S01]  /*cc60*/  MUFU.EX2 R93, R93 ;  /* 0x0000005d005d7308 */ /* 0x000fe20000000800 */
[C---:B------:R-:W-:Y:S01]  /*cc70*/  HMMA.16816.F32.BF16 R20, R4.reuse, R22, R100 ;  /* 0x000000160414723c */ /* 0x040fe20000041864 */
[-C--:B------:R-:W-:Y:S01]  /*cc80*/  FFMA.FTZ R100, R147, R134.reuse, -R133 ;  /* 0x0000008693647223 */ /* 0x080fe20000010885 */
[-CC-:B------:R-:W-:Y:S01]  /*cc90*/  FFMA.FTZ R101, R149, R134.reuse, -R131.reuse ;  /* 0x0000008695657223 */ /* 0x180fe20000010883 */
[----:B------:R-:W-:Y:S01]  /*cca0*/  MUFU.EX2 R94, R94 ;  /* 0x0000005e005e7308 */ /* 0x000fe20000000800 */
[-CC-:B------:R-:W-:Y:S01]  /*ccb0*/  FFMA.FTZ R102, R248, R134.reuse, -R131.reuse ;  /* 0x00000086f8667223 */ /* 0x180fe20000010883 */
[-C--:B------:R-:W-:Y:S01]  /*ccc0*/  FFMA.FTZ R103, R246, R134.reuse, -R131 ;  /* 0x00000086f6677223 */ /* 0x080fe20000010883 */
[-C--:B------:R-:W-:Y:S01]  /*ccd0*/  FFMA.FTZ R98, R186, R134.reuse, -R133 ;  /* 0x00000086ba627223 */ /* 0x080fe20000010885 */
[----:B------:R-:W-:Y:S01]  /*cce0*/  MUFU.EX2 R96, R96 ;  /* 0x0000006000607308 */ /* 0x000fe20000000800 */
[C---:B------:R-:W-:Y:S01]  /*ccf0*/  HMMA.16816.F32.BF16 R8, R4.reuse, R12, R8 ;  /* 0x0000000c0408723c */ /* 0x040fe20000041808 */
[-CC-:B------:R-:W-:Y:S01]  /*cd00*/  FFMA.FTZ R154, R228, R134.reuse, -R131.reuse ;  /* 0x00000086e49a7223 */ /* 0x180fe20000010883 */
[-CC-:B------:R-:W-:Y:S01]  /*cd10*/  FFMA.FTZ R147, R232, R134.reuse, -R131.reuse ;  /* 0x00000086e8937223 */ /* 0x180fe20000010883 */
[----:B------:R-:W-:Y:S01]  /*cd20*/  MUFU.EX2 R97, R97 ;  /* 0x0000006100617308 */ /* 0x000fe20000000800 */
[-C--:B------:R-:W-:Y:S01]  /*cd30*/  FFMA.FTZ R149, R230, R134.reuse, -R131 ;  /* 0x00000086e6957223 */ /* 0x080fe20000010883 */
[-CC-:B------:R-:W-:Y:S01]  /*cd40*/  FFMA.FTZ R153, R208, R134.reuse, -R133.reuse ;  /* 0x00000086d0997223 */ /* 0x180fe20000010885 */
[-C--:B------:R-:W-:Y:S01]  /*cd50*/  FFMA.FTZ R168, R210, R134.reuse, -R133 ;  /* 0x00000086d2a87223 */ /* 0x080fe20000010885 */
[----:B------:R-:W-:Y:S01]  /*cd60*/  MUFU.EX2 R100, R100 ;  /* 0x0000006400647308 */ /* 0x000fe20000000800 */
[C---:B-1----:R-:W-:Y:S01]  /*cd70*/  HMMA.16816.F32.BF16 R64, R4.reuse, R84, R64 ;  /* 0x000000540440723c */ /* 0x042fe20000041840 */
[-C--:B------:R-:W-:Y:S01]  /*cd80*/  FFMA.FTZ R85, R151, R134.reuse, -R131 ;  /* 0x0000008697557223 */ /* 0x080fe20000010883 */
[-C--:B------:R-:W-:Y:S01]  /*cd90*/  FFMA.FTZ R151, R224, R134.reuse, -R133 ;  /* 0x00000086e0977223 */ /* 0x080fe20000010885 */
[----:B------:R-:W1:Y:S01]  /*cda0*/  MUFU.EX2 R84, R171 ;  /* 0x000000ab00547308 */ /* 0x000e620000000800 */
[-CC-:B------:R-:W-:Y:S01]  /*cdb0*/  FFMA.FTZ R186, R226, R134.reuse, -R131.reuse ;  /* 0x00000086e2ba7223 */ /* 0x180fe20000010883 */
[-C--:B------:R-:W-:Y:S01]  /*cdc0*/  FFMA.FTZ R155, R178, R134.reuse, -R131 ;  /* 0x00000086b29b7223 */ /* 0x080fe20000010883 */
[-CC-:B------:R-:W-:Y:S01]  /*cdd0*/  FFMA.FTZ R159, R174, R134.reuse, -R133.reuse ;  /* 0x00000086ae9f7223 */ /* 0x180fe20000010885 */
[----:B------:R-:W-:Y:S01]  /*cde0*/  MUFU.EX2 R85, R85 ;  /* 0x0000005500557308 */ /* 0x000fe20000000800 */
[C---:B------:R-:W-:Y:S01]  /*cdf0*/  HMMA.16816.F32.BF16 R12, R4.reuse, R14, R108 ;  /* 0x0000000e040c723c */ /* 0x040fe2000004186c */
[-C--:B------:R-:W-:Y:S01]  /*ce00*/  FFMA.FTZ R161, R164, R134.reuse, -R133 ;  /* 0x00000086a4a17223 */ /* 0x080fe20000010885 */
[-C--:B------:R-:W-:Y:S01]  /*ce10*/  FFMA.FTZ R184, R184, R134.reuse, -R131 ;  /* 0x00000086b8b87223 */ /* 0x080fe20000010883 */
[----:B------:R-:W-:Y:S01]  /*ce20*/  MUFU.EX2 R101, R101 ;  /* 0x0000006500657308 */ /* 0x000fe20000000800 */
[-C--:B------:R-:W-:Y:S01]  /*ce30*/  FFMA.FTZ R99, R166, R134.reuse, -R133 ;  /* 0x00000086a6637223 */ /* 0x080fe20000010885 */
[-CC-:B------:R-:W-:Y:S01]  /*ce40*/  FFMA.FTZ R160, R160, R134.reuse, -R131.reuse ;  /* 0x00000086a0a07223 */ /* 0x180fe20000010883 */
[-C--:B------:R-:W-:Y:S01]  /*ce50*/  FFMA.FTZ R163, R162, R134.reuse, -R131 ;  /* 0x00000086a2a37223 */ /* 0x080fe20000010883 */
[----:B------:R-:W-:Y:S01]  /*ce60*/  MUFU.EX2 R105, R105 ;  /* 0x0000006900697308 */ /* 0x000fe20000000800 */
[C---:B------:R-:W-:Y:S01]  /*ce70*/  HMMA.16816.F32.BF16 R40, R4.reuse, R44, R40 ;  /* 0x0000002c0428723c */ /* 0x040fe20000041828 */
[-CC-:B------:R-:W-:Y:S01]  /*ce80*/  FFMA.FTZ R165, R144, R134.reuse, -R133.reuse ;  /* 0x0000008690a57223 */ /* 0x180fe20000010885 */
[-CC-:B------:R-:W-:Y:S01]  /*ce90*/  FFMA.FTZ R148, R148, R134.reuse, -R133.reuse ;  /* 0x0000008694947223 */ /* 0x180fe20000010885 */
[----:B------:R-:W-:Y:S01]  /*cea0*/  MUFU.EX2 R102, R102 ;  /* 0x0000006600667308 */ /* 0x000fe20000000800 */
[-CC-:B------:R-:W-:Y:S01]  /*ceb0*/  FFMA.FTZ R167, R156, R134.reuse, -R133.reuse ;  /* 0x000000869ca77223 */ /* 0x180fe20000010885 */
[-C--:B------:R-:W-:Y:S01]  /*cec0*/  FFMA.FTZ R146, R146, R134.reuse, -R133 ;  /* 0x0000008692927223 */ /* 0x080fe20000010885 */
[-CC-:B------:R-:W-:Y:S01]  /*ced0*/  FFMA.FTZ R169, R150, R134.reuse, -R131.reuse ;  /* 0x0000008696a97223 */ /* 0x180fe20000010883 */
[----:B------:R-:W-:Y:S01]  /*cee0*/  MUFU.EX2 R103, R103 ;  /* 0x0000006700677308 */ /* 0x000fe20000000800 */
[C---:B------:R-:W-:Y:S01]  /*cef0*/  HMMA.16816.F32.BF16 R44, R4.reuse, R46, R76 ;  /* 0x0000002e042c723c */ /* 0x040fe2000004184c */
[----:B--2---:R-:W-:Y:S01]  /*cf00*/  F2FP.BF16.F32.PACK_AB R76, R90, R95 ;  /* 0x0000005f5a4c723e */ /* 0x004fe200000010ff */
[-CC-:B------:R-:W-:Y:S01]  /*cf10*/  FFMA.FTZ R158, R158, R134.reuse, -R131.reuse ;  /* 0x000000869e9e7223 */ /* 0x180fe20000010883 */
[----:B------:R-:W-:Y:S01]  /*cf20*/  F2FP.BF16.F32.PACK_AB R77, R92, R89 ;  /* 0x000000595c4d723e */ /* 0x000fe200000010ff */
[----:B------:R-:W-:Y:S01]  /*cf30*/  MUFU.EX2 R145, R145 ;  /* 0x0000009100917308 */ /* 0x000fe20000000800 */
[----:B-1----:R-:W-:Y:S01]  /*cf40*/  F2FP.BF16.F32.PACK_AB R78, R84, R93 ;  /* 0x0000005d544e723e */ /* 0x002fe200000010ff */
[----:B------:R-:W-:Y:S01]  /*cf50*/  LDSM.16.MT88.4 R108, [R118+0xac00] ;  /* 0x00ac0000766c783b */ /* 0x000fe20000004200 */
[----:B------:R-:W-:Y:S01]  /*cf60*/  F2FP.BF16.F32.PACK_AB R79, R88, R91 ;  /* 0x0000005b584f723e */ /* 0x000fe200000010ff */
[----:B------:R-:W-:Y:S01]  /*cf70*/  HMMA.16816.F32.BF16 R4, R4, R86, R68 ;  /* 0x000000560404723c */ /* 0x000fe20000041844 */
[-C--:B------:R-:W-:Y:S01]  /*cf80*/  FFMA.FTZ R86, R157, R134.reuse, -R131 ;  /* 0x000000869d567223 */ /* 0x080fe20000010883 */
[----:B------:R-:W1:Y:S01]  /*cf90*/  LDSM.16.MT88.4 R68, [R118+0xd400] ;  /* 0x00d400007644783b */ /* 0x000e620000004200 */
[-C--:B------:R-:W-:Y:S01]  /*cfa0*/  FFMA.FTZ R87, R252, R134.reuse, -R133 ;  /* 0x00000086fc577223 */ /* 0x080fe20000010885 */
[----:B------:R-:W-:Y:S01]  /*cfb0*/  MUFU.EX2 R106, R106 ;  /* 0x0000006a006a7308 */ /* 0x000fe20000000800 */
[----:B------:R-:W-:Y:S01]  /*cfc0*/  FFMA.FTZ R157, R176, R134, -R131 ;  /* 0x00000086b09d7223 */ /* 0x000fe20000010883 */
[----:B------:R-:W-:Y:S01]  /*cfd0*/  FFMA.FTZ R217, R217, R52, R132 ;  /* 0x00000034d9d97223 */ /* 0x000fe20000010084 */
[----:B------:R-:W-:Y:S01]  /*cfe0*/  FFMA.FTZ R140, R222, R140, R141 ;  /* 0x0000008cde8c7223 */ /* 0x000fe2000001008d */
[C---:B------:R-:W-:Y:S01]  /*cff0*/  HMMA.16816.F32.BF16 R16, R76.reuse, R56, R16 ;  /* 0x000000384c10723c */ /* 0x040fe20000041810 */
[----:B------:R-:W-:Y:S01]  /*d000*/  MUFU.EX2 R86, R86 ;  /* 0x0000005600567308 */ /* 0x000fe20000000800 */
[----:B------:R-:W-:Y:S01]  /*d010*/  FADD.FTZ R217, R130, R217 ;  /* 0x000000d982d97221 */ /* 0x000fe20000010000 */
[----:B------:R-:W-:Y:S01]  /*d020*/  FADD.FTZ R139, R139, R140 ;  /* 0x0000008c8b8b7221 */ /* 0x000fe20000010000 */
[-CC-:B------:R-:W-:Y:S01]  /*d030*/  FFMA.FTZ R126, R126, R134.reuse, -R131.reuse ;  /* 0x000000867e7e7223 */ /* 0x180fe20000010883 */
[----:B------:R-:W2:Y:S01]  /*d040*/  MUFU.EX2 R87, R87 ;  /* 0x0000005700577308 */ /* 0x000ea20000000800 */
[-CC-:B------:R-:W-:Y:S01]  /*d050*/  FFMA.FTZ R123, R123, R134.reuse, -R131.reuse ;  /* 0x000000867b7b7223 */ /* 0x180fe20000010883 */
[-C--:B------:R-:W-:Y:S01]  /*d060*/  FFMA.FTZ R124, R124, R134.reuse, -R131 ;  /* 0x000000867c7c7223 */ /* 0x080fe20000010883 */
[C---:B------:R-:W-:Y:S01]  /*d070*/  HMMA.16816.F32.BF16 R20, R76.reuse, R58, R20 ;  /* 0x0000003a4c14723c */ /* 0x040fe20000041814 */
[----:B------:R-:W3:Y:S01]  /*d080*/  LDSM.16.MT88.4 R56, [R118+0xb800] ;  /* 0x00b800007638783b */ /* 0x000ee20000004200 */
[----:B------:R-:W-:Y:S01]  /*d090*/  MUFU.EX2 R107, R107 ;  /* 0x0000006b006b7308 */ /* 0x000fe20000000800 */
[----:B------:R-:W-:Y:S01]  /*d0a0*/  FADD.FTZ R0, R0, R139 ;  /* 0x0000008b00007221 */ /* 0x000fe20000010000 */
[-CC-:B------:R-:W-:Y:S01]  /*d0b0*/  FFMA.FTZ R125, R125, R134.reuse, -R133.reuse ;  /* 0x000000867d7d7223 */ /* 0x180fe20000010885 */
[-CC-:B------:R-:W-:Y:S01]  /*d0c0*/  FFMA.FTZ R127, R127, R134.reuse, -R133.reuse ;  /* 0x000000867f7f7223 */ /* 0x180fe20000010885 */
[----:B------:R-:W4:Y:S01]  /*d0d0*/  MUFU.EX2 R104, R104 ;  /* 0x0000006800687308 */ /* 0x000f220000000800 */
[----:B------:R-:W-:Y:S01]  /*d0e0*/  FADD.FTZ R0, R143, R0 ;  /* 0x000000008f007221 */ /* 0x000fe20000010000 */
[----:B------:R-:W-:Y:S01]  /*d0f0*/  HMMA.16816.F32.BF16 R8, R76, R60, R8 ;  /* 0x0000003c4c08723c */ /* 0x000fe20000041808 */
[----:B------:R-:W-:Y:S01]  /*d100*/  FFMA.FTZ R128, R128, R134, -R133 ;  /* 0x0000008680807223 */ /* 0x000fe20000010885 */
[----:B------:R-:W5:Y:S01]  /*d110*/  MUFU.EX2 R152, R152 ;  /* 0x0000009800987308 */ /* 0x000f620000000800 */
[----:B------:R-:W-:Y:S01]  /*d120*/  FADD.FTZ R95, R95, R0 ;  /* 0x000000005f5f7221 */ /* 0x000fe20000010000 */
[----:B------:R-:W-:-:S02]  /*d130*/  MOV R0, R53 ;  /* 0x0000003500007202 */ /* 0x000fc40000000f00 */
[----:B------:R-:W-:Y:S01]  /*d140*/  MUFU.EX2 R154, R154 ;  /* 0x0000009a009a7308 */ /* 0x000fe20000000800 */
[----:B------:R-:W-:Y:S01]  /*d150*/  FADD.FTZ R90, R90, R95 ;  /* 0x0000005f5a5a7221 */ /* 0x000fe20000010000 */
[C---:B------:R-:W-:Y:S01]  /*d160*/  HMMA.16816.F32.BF16 R12, R76.reuse, R62, R12 ;  /* 0x0000003e4c0c723c */ /* 0x040fe2000004180c */
[----:B------:R-:W-:Y:S01]  /*d170*/  LDSM.16.MT88.4 R60, [R142+0x800] ;  /* 0x000800008e3c783b */ /* 0x000fe20000004200 */
[----:B------:R-:W-:Y:S01]  /*d180*/  MUFU.EX2 R147, R147 ;  /* 0x0000009300937308 */ /* 0x000fe20000000800 */
[----:B------:R-:W-:Y:S01]  /*d190*/  FADD.FTZ R93, R93, R90 ;  /* 0x0000005a5d5d7221 */ /* 0x000fe20000010000 */
[----:B------:R-:W-:Y:S02]  /*d1a0*/  @P5 MOV R0, R53 ;  /* 0x0000003500005202 */ /* 0x000fe40000000f00 */
[----:B------:R-:W-:Y:S01]  /*d1b0*/  MUFU.EX2 R149, R149 ;  /* 0x0000009500957308 */ /* 0x000fe20000000800 */
[----:B------:R-:W-:Y:S01]  /*d1c0*/  FADD.FTZ R93, R84, R93 ;  /* 0x0000005d545d7221 */ /* 0x000fe20000010000 */
[C---:B------:R-:W-:Y:S02]  /*d1d0*/  HMMA.16816.F32.BF16 R24, R76.reuse, R48, R24 ;  /* 0x000000304c18723c */ /* 0x040fe40000041818 */
[----:B------:R4:W-:Y:S04]  /*d1e0*/  MUFU.EX2 R208, R98 ;  /* 0x0000006200d07308 */ /* 0x0009e80000000800 */
[----:B------:R-:W5:Y:S02]  /*d1f0*/  MUFU.EX2 R153, R153 ;  /* 0x0000009900997308 */ /* 0x000f640000000800 */
[C---:B------:R-:W-:Y:S01]  /*d200*/  HMMA.16816.F32.BF16 R28, R76.reuse, R50, R28 ;  /* 0x000000324c1c723c */ /* 0x040fe2000004181c */
[----:B------:R-:W5:Y:S01]  /*d210*/  LDSM.16.MT88.4 R48, [R142+0x4400] ;  /* 0x004400008e30783b */ /* 0x000f620000004200 */
[----:B------:R-:W-:Y:S04]  /*d220*/  MUFU.EX2 R168, R168 ;  /* 0x000000a800a87308 */ /* 0x000fe80000000800 */
[----:B------:R-:W5:Y:S02]  /*d230*/  MUFU.EX2 R151, R151 ;  /* 0x0000009700977308 */ /* 0x000f640000000800 */
[C---:B-1----:R-:W-:Y:S01]  /*d240*/  HMMA.16816.F32.BF16 R40, R76.reuse, R68, R40 ;  /* 0x000000444c28723c */ /* 0x042fe20000041828 */
[----:B--2---:R-:W-:Y:S01]  /*d250*/  F2FP.BF16.F32.PACK_AB R68, R87, R96 ;  /* 0x000000605744723e */ /* 0x004fe200000010ff */
[----:B------:R-:W1:Y:S01]  /*d260*/  MUFU.EX2 R186, R186 ;  /* 0x000000ba00ba7308 */ /* 0x000e620000000800 */
[----:B------:R-:W-:Y:S01]  /*d270*/  F2FP.BF16.F32.PACK_AB R69, R94, R85 ;  /* 0x000000555e45723e */ /* 0x000fe200000010ff */
[-C--:B----4-:R-:W-:Y:S01]  /*d280*/  FFMA.FTZ R98, R170, R134.reuse, -R133 ;  /* 0x00000086aa627223 */ /* 0x090fe20000010885 */
[-CC-:B------:R-:W-:Y:S01]  /*d290*/  FFMA.FTZ R170, R172, R134.reuse, -R131.reuse ;  /* 0x00000086acaa7223 */ /* 0x180fe20000010883 */
[----:B------:R-:W-:Y:S01]  /*d2a0*/  MUFU.EX2 R155, R155 ;  /* 0x0000009b009b7308 */ /* 0x000fe20000000800 */
[----:B------:R-:W-:Y:S01]  /*d2b0*/  FFMA.FTZ R131, R121, R134, -R131 ;  /* 0x0000008679837223 */ /* 0x000fe20000010883 */
[----:B------:R-:W-:Y:S01]  /*d2c0*/  HMMA.16816.F32.BF16 R44, R76, R70, R44 ;  /* 0x000000464c2c723c */ /* 0x000fe2000004182c */
[----:B------:R-:W-:Y:S01]  /*d2d0*/  F2FP.BF16.F32.PACK_AB R70, R100, R97 ;  /* 0x000000616446723e */ /* 0x000fe200000010ff */
[----:B------:R-:W-:Y:S01]  /*d2e0*/  MUFU.EX2 R176, R184 ;  /* 0x000000b800b07308 */ /* 0x000fe20000000800 */
[----:B------:R-:W-:Y:S01]  /*d2f0*/  F2FP.BF16.F32.PACK_AB R71, R101, R86 ;  /* 0x000000566547723e */ /* 0x000fe200000010ff */
[----:B------:R-:W-:-:S02]  /*d300*/  FADD.FTZ R96, R96, R93 ;  /* 0x0000005d60607221 */ /* 0x000fc40000010000 */
[----:B------:R-:W-:Y:S02]  /*d310*/  MUFU.EX2 R157, R157 ;  /* 0x0000009d009d7308 */ /* 0x000fe40000000800 */
[----:B------:R-:W-:Y:S01]  /*d320*/  HMMA.16816.F32.BF16 R32, R76, R72, R32 ;  /* 0x000000484c20723c */ /* 0x000fe20000041820 */
[----:B------:R-:W-:Y:S01]  /*d330*/  FADD.FTZ R96, R87, R96 ;  /* 0x0000006057607221 */ /* 0x000fe20000010000 */
[----:B------:R-:W-:Y:S04]  /*d340*/  MUFU.EX2 R159, R159 ;  /* 0x0000009f009f7308 */ /* 0x000fe80000000800 */
[----:B------:R-:W2:Y:S02]  /*d350*/  MUFU.EX2 R166, R98 ;  /* 0x0000006200a67308 */ /* 0x000ea40000000800 */
[C---:B---3--:R-:W-:Y:S02]  /*d360*/  HMMA.16816.F32.BF16 R24, R68.reuse, R56, R24 ;  /* 0x000000384418723c */ /* 0x048fe40000041818 */
[----:B------:R-:W-:Y:S04]  /*d370*/  MUFU.EX2 R164, R99 ;  /* 0x0000006300a47308 */ /* 0x000fe80000000800 */
[----:B------:R-:W3:Y:S02]  /*d380*/  MUFU.EX2 R161, R161 ;  /* 0x000000a100a17308 */ /* 0x000ee40000000800 */
[----:B------:R-:W-:Y:S01]  /*d390*/  HMMA.16816.F32.BF16 R28, R68, R58, R28 ;  /* 0x0000003a441c723c */ /* 0x000fe2000004181c */
[----:B------:R-:W4:Y:S01]  /*d3a0*/  LDSM.16.MT88.4 R56, [R142+0x4800] ;  /* 0x004800008e38783b */ /* 0x000f220000004200 */
[----:B------:R-:W3:Y:S04]  /*d3b0*/  MUFU.EX2 R170, R170 ;  /* 0x000000aa00aa7308 */ /* 0x000ee80000000800 */
[----:B------:R-:W-:Y:S02]  /*d3c0*/  MUFU.EX2 R160, R160 ;  /* 0x000000a000a07308 */ /* 0x000fe40000000800 */
[C---:B------:R-:W-:Y:S01]  /*d3d0*/  HMMA.16816.F32.BF16 R36, R76.reuse, R74, R36 ;  /* 0x0000004a4c24723c */ /* 0x040fe20000041824 */
[----:B------:R-:W1:Y:S01]  /*d3e0*/  LDSM.16.MT88.4 R72, [R118+0x9800] ;  /* 0x009800007648783b */ /* 0x000e620000004200 */
[----:B------:R-:W-:Y:S04]  /*d3f0*/  MUFU.EX2 R163, R163 ;  /* 0x000000a300a37308 */ /* 0x000fe80000000800 */
[----:B------:R-:W-:Y:S02]  /*d400*/  MUFU.EX2 R144, R158 ;  /* 0x0000009e00907308 */ /* 0x000fe40000000800 */
[C---:B-----5:R-:W-:Y:S02]  /*d410*/  HMMA.16816.F32.BF16 R64, R76.reuse, R48, R64 ;  /* 0x000000304c40723c */ /* 0x060fe40000041840 */
[----:B------:R-:W-:Y:S04]  /*d420*/  MUFU.EX2 R165, R165 ;  /* 0x000000a500a57308 */ /* 0x000fe80000000800 */
[----:B------:R-:W5:Y:S02]  /*d430*/  MUFU.EX2 R148, R148 ;  /* 0x0000009400947308 */ /* 0x000f640000000800 */
[----:B------:R-:W-:Y:S01]  /*d440*/  HMMA.16816.F32.BF16 R4, R76, R50, R4 ;  /* 0x000000324c04723c */ /* 0x000fe20000041804 */
[----:B------:R-:W2:Y:S01]  /*d450*/  LDSM.16.MT88.4 R48, [R118+0xd800] ;  /* 0x00d800007630783b */ /* 0x000ea20000004200 */
[----:B------:R-:W-:Y:S03]  /*d460*/  MUFU.EX2 R167, R167 ;  /* 0x000000a700a77308 */ /* 0x000fe60000000800 */
[----:B------:R-:W-:Y:S01]  /*d470*/  LDSM.16.MT88.4 R76, [R118+0x9c00] ;  /* 0x009c0000764c783b */ /* 0x000fe20000004200 */
[----:B------:R-:W5:Y:S02]  /*d480*/  MUFU.EX2 R146, R146 ;  /* 0x0000009200927308 */ /* 0x000f640000000800 */
[C---:B------:R-:W-:Y:S02]  /*d490*/  HMMA.16816.F32.BF16 R16, R68.reuse, R60, R16 ;  /* 0x0000003c4410723c */ /* 0x040fe40000041810 */
[----:B------:R-:W5:Y:S04]  /*d4a0*/  MUFU.EX2 R169, R169 ;  /* 0x000000a900a97308 */ /* 0x000f680000000800 */
[----:B------:R-:W-:Y:S02]  /*d4b0*/  MUFU.EX2 R126, R126 ;  /* 0x0000007e007e7308 */ /* 0x000fe40000000800 */
[C---:B------:R-:W-:Y:S01]  /*d4c0*/  HMMA.16816.F32.BF16 R20, R68.reuse, R62, R20 ;  /* 0x0000003e4414723c */ /* 0x040fe20000041814 */
[----:B------:R-:W3:Y:S01]  /*d4d0*/  LDSM.16.MT88.4 R60, [R118+0xbc00] ;  /* 0x00bc0000763c783b */ /* 0x000ee20000004200 */
[----:B------:R-:W5:Y:S04]  /*d4e0*/  MUFU.EX2 R123, R123 ;  /* 0x0000007b007b7308 */ /* 0x000f680000000800 */
[----:B------:R-:W-:Y:S02]  /*d4f0*/  MUFU.EX2 R52, R127 ;  /* 0x0000007f00347308 */ /* 0x000fe40000000800 */
[----:B----4-:R-:W-:Y:S01]  /*d500*/  HMMA.16816.F32.BF16 R64, R68, R56, R64 ;  /* 0x000000384440723c */ /* 0x010fe20000041840 */
[----:B------:R-:W-:Y:S01]  /*d510*/  F2FP.BF16.F32.PACK_AB R56, R106, R145 ;  /* 0x000000916a38723e */ /* 0x000fe200000010ff */
[----:B------:R-:W-:Y:S01]  /*d520*/  MUFU.EX2 R125, R125 ;  /* 0x0000007d007d7308 */ /* 0x000fe20000000800 */
[----:B------:R-:W-:-:S05]  /*d530*/  F2FP.BF16.F32.PACK_AB R57, R102, R105 ;  /* 0x000000696639723e */ /* 0x000fca00000010ff */
[----:B------:R-:W-:Y:S01]  /*d540*/  HMMA.16816.F32.BF16 R4, R68, R58, R4 ;  /* 0x0000003a4404723c */ /* 0x000fe20000041804 */
[----:B------:R-:W-:Y:S02]  /*d550*/  F2FP.BF16.F32.PACK_AB R58, R104, R107 ;  /* 0x0000006b683a723e */ /* 0x000fe400000010ff */
[----:B------:R-:W-:-:S05]  /*d560*/  F2FP.BF16.F32.PACK_AB R59, R152, R103 ;  /* 0x00000067983b723e */ /* 0x000fca00000010ff */
[C---:B-1----:R-:W-:Y:S08]  /*d570*/  HMMA.16816.F32.BF16 R8, R68.reuse, R72, R8 ;  /* 0x000000484408723c */ /* 0x042ff00000041808 */
[C---:B------:R-:W-:Y:S01]  /*d580*/  HMMA.16816.F32.BF16 R12, R68.reuse, R74, R12 ;  /* 0x0000004a440c723c */ /* 0x040fe2000004180c */
[----:B------:R-:W1:Y:S07]  /*d590*/  LDSM.16.MT88.4 R72, [R142+0xc00] ;  /* 0x000c00008e48783b */ /* 0x000e6e0000004200 */
[C---:B------:R-:W-:Y:S08]  /*d5a0*/  HMMA.16816.F32.BF16 R32, R68.reuse, R80, R32 ;  /* 0x000000504420723c */ /* 0x040ff00000041820 */
[C---:B------:R-:W-:Y:S01]  /*d5b0*/  HMMA.16816.F32.BF16 R36, R68.reuse, R82, R36 ;  /* 0x000000524424723c */ /* 0x040fe20000041824 */
[----:B------:R-:W4:Y:S07]  /*d5c0*/  LDSM.16.MT88.4 R80, [R142+0x2c00] ;  /* 0x002c00008e50783b */ /* 0x000f2e0000004200 */
[C---:B--2---:R-:W-:Y:S08]  /*d5d0*/  HMMA.16816.F32.BF16 R40, R68.reuse, R48, R40 ;  /* 0x000000304428723c */ /* 0x044ff00000041828 */
[----:B------:R-:W-:Y:S01]  /*d5e0*/  HMMA.16816.F32.BF16 R44, R68, R50, R44 ;  /* 0x00000032442c723c */ /* 0x000fe2000004182c */
[----:B------:R-:W2:Y:S04]  /*d5f0*/  LDSM.16.MT88.4 R48, [R118+0xdc00] ;  /* 0x00dc00007630783b */ /* 0x000ea80000004200 */
[----:B------:R-:W-:Y:S03]  /*d600*/  LDSM.16.MT88.4 R68, [R118+0xc000] ;  /* 0x00c000007644783b */ /* 0x000fe60000004200 */
[C---:B---3--:R-:W-:Y:S08]  /*d610*/  HMMA.16816.F32.BF16 R24, R56.reuse, R60, R24 ;  /* 0x0000003c3818723c */ /* 0x048ff00000041818 */
[C---:B------:R-:W-:Y:S01]  /*d620*/  HMMA.16816.F32.BF16 R28, R56.reuse, R62, R28 ;  /* 0x0000003e381c723c */ /* 0x040fe2000004181c */
[----:B------:R-:W3:Y:S07]  /*d630*/  LDSM.16.MT88.4 R60, [R142+0x4c00] ;  /* 0x004c00008e3c783b */ /* 0x000eee0000004200 */
[C---:B------:R-:W-:Y:S08]  /*d640*/  HMMA.16816.F32.BF16 R8, R56.reuse, R76, R8 ;  /* 0x0000004c3808723c */ /* 0x040ff00000041808 */
        /* <DEDUP_REMOVED lines=12> */
[----:B------:R-:W-:Y:S01]  /*d710*/  HMMA.16816.F32.BF16 R4, R56, R62, R4 ;  /* 0x0000003e3804723c */ /* 0x000fe20000041804 */
[----:B------:R-:W-:Y:S01]  /*d720*/  F2FP.BF16.F32.PACK_AB R56, R153, R208 ;  /* 0x000000d09938723e */ /* 0x000fe200000010ff */
[----:B------:R-:W3:Y:S01]  /*d730*/  LDSM.16.MT88.4 R60, [R142+0x5000] ;  /* 0x005000008e3c783b */ /* 0x000ee20000004200 */
[----:B------:R-:W-:-:S02]  /*d740*/  F2FP.BF16.F32.PACK_AB R57, R147, R154 ;  /* 0x0000009a9339723e */ /* 0x000fc400000010ff */
[----:B------:R-:W-:Y:S02]  /*d750*/  F2FP.BF16.F32.PACK_AB R58, R151, R168 ;  /* 0x000000a8973a723e */ /* 0x000fe400000010ff */
[----:B------:R-:W-:-:S07]  /*d760*/  F2FP.BF16.F32.PACK_AB R59, R186, R149 ;  /* 0x00000095ba3b723e */ /* 0x000fce00000010ff */
[C---:B------:R-:W-:Y:S08]  /*d770*/  HMMA.16816.F32.BF16 R24, R56.reuse, R68, R24 ;  /* 0x000000443818723c */ /* 0x040ff00000041818 */
[C---:B------:R-:W-:Y:S01]  /*d780*/  HMMA.16816.F32.BF16 R28, R56.reuse, R70, R28 ;  /* 0x00000046381c723c */ /* 0x040fe2000004181c */
[----:B------:R-:W3:Y:S07]  /*d790*/  LDSM.16.MT88.4 R68, [R118+0xc400] ;  /* 0x00c400007644783b */ /* 0x000eee0000004200 */
        /* <DEDUP_REMOVED lines=27> */
[----:B------:R-:W-:Y:S07]  /*d950*/  LDSM.16.MT88.4 R72, [R142+0x1800] ;  /* 0x001800008e48783b */ /* 0x000fee0000004200 */
[C---:B----4-:R-:W-:Y:S08]  /*d960*/  HMMA.16816.F32.BF16 R32, R56.reuse, R80, R32 ;  /* 0x000000503820723c */ /* 0x050ff00000041820 */
[C---:B------:R-:W-:Y:S01]  /*d970*/  HMMA.16816.F32.BF16 R36, R56.reuse, R82, R36 ;  /* 0x000000523824723c */ /* 0x040fe20000041824 */
[----:B------:R-:W-:Y:S07]  /*d980*/  LDSM.16.MT88.4 R80, [R142+0x3800] ;  /* 0x003800008e50783b */ /* 0x000fee0000004200 */
[C---:B--2---:R-:W-:Y:S08]  /*d990*/  HMMA.16816.F32.BF16 R40, R56.reuse, R48, R40 ;  /* 0x000000303828723c */ /* 0x044ff00000041828 */
[C---:B------:R-:W-:Y:S01]  /*d9a0*/  HMMA.16816.F32.BF16 R44, R56.reuse, R50, R44 ;  /* 0x00000032382c723c */ /* 0x040fe2000004182c */
[----:B------:R-:W1:Y:S07]  /*d9b0*/  LDSM.16.MT88.4 R48, [R118+0xe800] ;  /* 0x00e800007630783b */ /* 0x000e6e0000004200 */
[C---:B---3--:R-:W-:Y:S08]  /*d9c0*/  HMMA.16816.F32.BF16 R64, R56.reuse, R60, R64 ;  /* 0x0000003c3840723c */ /* 0x048ff00000041840 */
[----:B------:R-:W-:Y:S01]  /*d9d0*/  HMMA.16816.F32.BF16 R4, R56, R62, R4 ;  /* 0x0000003e3804723c */ /* 0x000fe20000041804 */
[----:B------:R-:W-:Y:S01]  /*d9e0*/  F2FP.BF16.F32.PACK_AB R56, R148, R165 ;  /* 0x000000a59438723e */ /* 0x000fe200000010ff */
[----:B------:R-:W2:Y:S01]  /*d9f0*/  LDSM.16.MT88.4 R60, [R142+0x5800] ;  /* 0x005800008e3c783b */ /* 0x000ea20000004200 */
[----:B------:R-:W-:-:S02]  /*da00*/  F2FP.BF16.F32.PACK_AB R57, R163, R160 ;  /* 0x000000a0a339723e */ /* 0x000fc400000010ff */
[----:B------:R-:W-:Y:S02]  /*da10*/  F2FP.BF16.F32.PACK_AB R58, R146, R167 ;  /* 0x000000a7923a723e */ /* 0x000fe400000010ff */
[----:B------:R-:W-:-:S07]  /*da20*/  F2FP.BF16.F32.PACK_AB R59, R169, R144 ;  /* 0x00000090a93b723e */ /* 0x000fce00000010ff */
[C---:B------:R-:W-:Y:S01]  /*da30*/  HMMA.16816.F32.BF16 R24, R56.reuse, R68, R24 ;  /* 0x000000443818723c */ /* 0x040fe20000041818 */
[----:B------:R-:W-:Y:S01]  /*da40*/  FFMA.FTZ R68, R120, R134, -R133 ;  /* 0x0000008678447223 */ /* 0x000fe20000010885 */
[----:B------:R-:W-:Y:S01]  /*da50*/  F2FP.BF16.F32.PACK_AB R69, R123, R126 ;  /* 0x0000007e7b45723e */ /* 0x000fe200000010ff */
[----:B------:R-:W-:Y:S04]  /*da60*/  MUFU.EX2 R120, R124 ;  /* 0x0000007c00787308 */ /* 0x000fe80000000800 */
[----:B------:R3:W-:Y:S01]  /*da70*/  MUFU.EX2 R121, R68 ;  /* 0x0000004400797308 */ /* 0x0007e20000000800 */
[C---:B-----5:R-:W-:Y:S03]  /*da80*/  HMMA.16816.F32.BF16 R8, R56.reuse, R76, R8 ;  /* 0x0000004c3808723c */ /* 0x060fe60000041808 */
[----:B------:R-:W4:Y:S05]  /*da90*/  MUFU.EX2 R124, R128 ;  /* 0x00000080007c7308 */ /* 0x000f2a0000000800 */
[----:B------:R-:W-:Y:S01]  /*daa0*/  HMMA.16816.F32.BF16 R12, R56, R78, R12 ;  /* 0x0000004e380c723c */ /* 0x000fe2000004180c */
[----:B------:R-:W5:Y:S01]  /*dab0*/  LDSM.16.MT88.4 R76, [R118+0xec00] ;  /* 0x00ec0000764c783b */ /* 0x000f620000004200 */
[----:B---3--:R-:W-:-:S02]  /*dac0*/  FADD.FTZ R68, R138, R217 ;  /* 0x000000d98a447221 */ /* 0x008fc40000010000 */
[----:B------:R-:W3:Y:S04]  /*dad0*/  MUFU.EX2 R217, R131 ;  /* 0x0000008300d97308 */ /* 0x000ee80000000800 */
[----:B------:R-:W-:Y:S01]  /*dae0*/  HMMA.16816.F32.BF16 R28, R56, R70, R28 ;  /* 0x00000046381c723c */ /* 0x000fe2000004181c */
[----:B------:R-:W-:Y:S01]  /*daf0*/  FADD.FTZ R68, R135, R68 ;  /* 0x0000004487447221 */ /* 0x000fe20000010000 */
[----:B----4-:R-:W-:-:S03]  /*db00*/  F2FP.BF16.F32.PACK_AB R70, R125, R124 ;  /* 0x0000007c7d46723e */ /* 0x010fc600000010ff */
[----:B------:R-:W-:Y:S01]  /*db10*/  FADD.FTZ R89, R89, R68 ;  /* 0x0000004459597221 */ /* 0x000fe20000010000 */
[----:B------:R-:W-:Y:S02]  /*db20*/  F2FP.BF16.F32.PACK_AB R68, R52, R121 ;  /* 0x000000793444723e */ /* 0x000fe400000010ff */
[----:B-1----:R-:W-:Y:S01]  /*db30*/  HMMA.16816.F32.BF16 R40, R56, R48, R40 ;  /* 0x000000303828723c */ /* 0x002fe20000041828 */
[----:B------:R-:W-:-:S04]  /*db40*/  FADD.FTZ R92, R92, R89 ;  /* 0x000000595c5c7221 */ /* 0x000fc80000010000 */
[----:B------:R-:W-:Y:S01]  /*db50*/  FADD.FTZ R91, R91, R92 ;  /* 0x0000005c5b5b7221 */ /* 0x000fe20000010000 */
[----:B---3--:R-:W-:Y:S02]  /*db60*/  F2FP.BF16.F32.PACK_AB R71, R217, R120 ;  /* 0x00000078d947723e */ /* 0x008fe400000010ff */
[----:B------:R-:W-:Y:S01]  /*db70*/  HMMA.16816.F32.BF16 R44, R56, R50, R44 ;  /* 0x00000032382c723c */ /* 0x000fe2000004182c */
[----:B------:R-:W-:Y:S01]  /*db80*/  FADD.FTZ R88, R88, R91 ;  /* 0x0000005b58587221 */ /* 0x000fe20000010000 */
[----:B------:R-:W-:Y:S03]  /*db90*/  LDSM.16.MT88.4 R48, [R118+0xcc00] ;  /* 0x00cc00007630783b */ /* 0x000fe60000004200 */
[----:B------:R-:W-:-:S03]  /*dba0*/  FADD.FTZ R85, R85, R88 ;  /* 0x0000005855557221 */ /* 0x000fc60000010000 */
[----:B------:R-:W-:Y:S01]  /*dbb0*/  HMMA.16816.F32.BF16 R112, R68, R108, R8 ;  /* 0x0000006c4470723c */ /* 0x000fe20000041808 */
[----:B------:R-:W-:Y:S01]  /*dbc0*/  FADD.FTZ R85, R94, R85 ;  /* 0x000000555e557221 */ /* 0x000fe20000010000 */
[----:B------:R-:W-:Y:S03]  /*dbd0*/  LDSM.16.MT88.4 R8, [R142+0x1c00] ;  /* 0x001c00008e08783b */ /* 0x000fe60000004200 */
[----:B------:R-:W-:-:S03]  /*dbe0*/  FADD.FTZ R86, R86, R85 ;  /* 0x0000005556567221 */ /* 0x000fc60000010000 */
[----:B------:R-:W-:Y:S01]  /*dbf0*/  HMMA.16816.F32.BF16 R108, R68, R110, R12 ;  /* 0x0000006e446c723c */ /* 0x000fe2000004180c */
[----:B------:R-:W-:Y:S01]  /*dc00*/  FADD.FTZ R13, R97, R96 ;  /* 0x00000060610d7221 */ /* 0x000fe20000010000 */
[----:B------:R-:W-:-:S03]  /*dc10*/  FADD.FTZ R86, R101, R86 ;  /* 0x0000005665567221 */ /* 0x000fc60000010000 */
[----:B------:R-:W-:Y:S01]  /*dc20*/  FADD.FTZ R100, R100, R13 ;  /* 0x0000000d64647221 */ /* 0x000fe20000010000 */
[----:B------:R-:W-:Y:S02]  /*dc30*/  FADD.FTZ R105, R105, R86 ;  /* 0x0000005669697221 */ /* 0x000fe40000010000 */
[----:B------:R-:W1:Y:S01]  /*dc40*/  LDSM.16.MT88.4 R84, [R142+0x3c00] ;  /* 0x003c00008e54783b */ /* 0x000e620000004200 */
        /* <DEDUP_REMOVED lines=43> */
[C---:B------:R-:W-:Y:S02]  /*df00*/  HMMA.16816.F32.BF16 R96, R68.reuse, R48, R24 ;  /* 0x000000304460723c */ /* 0x040fe40000041818 */
[----:B------:R-:W-:Y:S01]  /*df10*/  FADD.FTZ R121, R52, R121 ;  /* 0x0000007934797221 */ /* 0x000fe20000010000 */
[----:B------:R-:W-:Y:S01]  /*df20*/  FADD.FTZ R120, R120, R123 ;  /* 0x0000007b78787221 */ /* 0x000fe20000010000 */
[-C--:B------:R-:W-:Y:S02]  /*df30*/  MOV R52, R129.reuse ;  /* 0x0000008100347202 */ /* 0x080fe40000000f00 */
[----:B------:R-:W-:Y:S01]  /*df40*/  FADD.FTZ R124, R124, R121 ;  /* 0x000000797c7c7221 */ /* 0x000fe20000010000 */
[----:B------:R-:W-:Y:S01]  /*df50*/  @P5 MOV R52, R129 ;  /* 0x0000008100345202 */ /* 0x000fe20000000f00 */
[----:B------:R-:W-:Y:S01]  /*df60*/  HMMA.16816.F32.BF16 R92, R68, R50, R28 ;  /* 0x00000032445c723c */ /* 0x000fe2000004181c */
[----:B------:R-:W-:Y:S01]  /*df70*/  FADD.FTZ R217, R217, R120 ;  /* 0x00000078d9d97221 */ /* 0x000fe20000010000 */
[----:B------:R-:W-:-:S06]  /*df80*/  FADD.FTZ R222, R125, R124 ;  /* 0x0000007c7dde7221 */ /* 0x000fcc0000010000 */
[C---:B------:R-:W-:Y:S08]  /*df90*/  HMMA.16816.F32.BF16 R76, R68.reuse, R78, R44 ;  /* 0x0000004e444c723c */ /* 0x040ff0000004182c */
[C---:B------:R-:W-:Y:S08]  /*dfa0*/  HMMA.16816.F32.BF16 R104, R68.reuse, R8, R16 ;  /* 0x000000084468723c */ /* 0x040ff00000041810 */
[C---:B------:R-:W-:Y:S08]  /*dfb0*/  HMMA.16816.F32.BF16 R100, R68.reuse, R10, R20 ;  /* 0x0000000a4464723c */ /* 0x040ff00000041814 */
[C---:B------:R-:W-:Y:S08]  /*dfc0*/  HMMA.16816.F32.BF16 R84, R68.reuse, R86, R36 ;  /* 0x000000564454723c */ /* 0x040ff00000041824 */
[----:B---3--:R-:W-:Y:S01]  /*dfd0*/  HMMA.16816.F32.BF16 R72, R68, R140, R64 ;  /* 0x0000008c4448723c */ /* 0x008fe20000041840 */
[----:B------:R-:W-:-:S07]  /*dfe0*/  MOV R140, R122 ;  /* 0x0000007a008c7202 */ /* 0x000fce0000000f00 */
[----:B------:R-:W-:Y:S01]  /*dff0*/  HMMA.16816.F32.BF16 R68, R68, R142, R4 ;  /* 0x0000008e4444723c */ /* 0x000fe20000041804 */
[----:B------:R-:W-:-:S04]  /*e000*/  NOP ;  /* 0x0000000000007918 */ /* 0x000fc80000000000 */
[----:B------:R-:W-:-:S15]  /*e010*/  @P5 BRA `(.L_x_4667) ;  /* 0x0000000000045947 */ /* 0x000fde0003800000 */
.L_x_4658:
[----:B------:R-:W-:-:S05]  /*e020*/  IADD3 R54, PT, PT, R140, -0x1, RZ ;  /* 0xffffffff8c367810 */ /* 0x000fca0007ffe0ff */
.L_x_4667:
[----:B------:R-:W-:Y:S05]  /*e030*/  BSYNC B2 ;  /* 0x0000000000027941 */ /* 0x000fea0003800000 */
.L_x_4657:
[----:B------:R-:W-:-:S13]  /*e040*/  ISETP.GE.AND P0, PT, R54, R199, PT ;  /* 0x000000c73600720c */ /* 0x000fda0003f06270 */
[----:B------:R-:W-:Y:S05]  /*e050*/  @!P0 BRA `(.L_x_4668) ;  /* 0x0000005800648947 */ /* 0x000fea0003800000 */
[----:B------:R-:W-:Y:S01]  /*e060*/  IADD3 R5, PT, PT, R136, R55, R137 ;  /* 0x0000003788057210 */ /* 0x000fe20007ffe089 */
[----:B------:R-:W-:Y:S01]  /*e070*/  IMAD.SHL.U32 R4, R54, 0x80, RZ ;  /* 0x0000008036047824 */ /* 0x000fe200078e00ff */
[----:B------:R-:W-:Y:S01]  /*e080*/  ISETP.NE.U32.AND P3, PT, R220, RZ, PT ;  /* 0x000000ffdc00720c */ /* 0x000fe20003f65070 */
[----:B------:R-:W-:Y:S01]  /*e090*/  IMAD.MOV.U32 R118, RZ, RZ, R0 ;  /* 0x000000ffff767224 */ /* 0x000fe200078e0000 */
[----:B------:R-:W-:Y:S01]  /*e0a0*/  IADD3 R5, PT, PT, -R117, R5, -R116 ;  /* 0x0000000575057210 */ /* 0x000fe20007ffe974 */
[----:B------:R-:W-:Y:S01]  /*e0b0*/  IMAD.MOV.U32 R116, RZ, RZ, R52 ;  /* 0x000000ffff747224 */ /* 0x000fe200078e0034 */
[----:B------:R-:W-:Y:S01]  /*e0c0*/  ISETP.NE.AND.EX P3, PT, R221, RZ, PT, P3 ;  /* 0x000000ffdd00720c */ /* 0x000fe20003f65330 */
[----:B------:R-:W-:Y:S01]  /*e0d0*/  VIADD R208, R54, 0x1 ;  /* 0x0000000136d07836 */ /* 0x000fe20000000000 */
[C---:B------:R-:W-:Y:S01]  /*e0e0*/  LOP3.LUT R211, R4.reuse, 0x40, R117, 0xfe, !PT ;  /* 0x0000004004d37812 */ /* 0x040fe200078efe75 */
[----:B------:R-:W-:Y:S01]  /*e0f0*/  VIADD R209, R4, 0x80 ;  /* 0x0000008004d17836 */ /* 0x000fe20000000000 */
[----:B------:R-:W-:-:S09]  /*e100*/  IADD3 R210, PT, PT, R5, -0x39, -R4 ;  /* 0xffffffc705d27810 */ /* 0x000fd20007ffe804 */
.L_x_4675:
[----:B------:R-:W1:Y:S01]  /*e110*/  S2R R180, SR_TID.X ;  /* 0x0000000000b47919 */ /* 0x000e620000002100 */
[----:B------:R-:W-:Y:S01]  /*e120*/  MOV R0, R203 ;  /* 0x000000cb00007202 */ /* 0x000fe20000000f00 */
[----:B------:R-:W-:Y:S04]  /*e130*/  DEPBAR.LE SB0, 0x0 ;  /* 0x000080000000791a */ /* 0x000fe80000000000 */
[----:B------:R-:W-:Y:S05]  /*e140*/  WARPSYNC.ALL ;  /* 0x0000000000007948 */ /* 0x000fea0003800000 */
[----:B------:R-:W-:Y:S01]  /*e150*/  BAR.SYNC.DEFER_BLOCKING 0x0 ;  /* 0x0000000000007b1d */ /* 0x000fe20000010000 */
[----:B------:R-:W-:Y:S02]  /*e160*/  @!P3 IMAD.MOV.U32 R5, RZ, RZ, RZ ;  /* 0x000000ffff05b224 */ /* 0x000fe400078e00ff */
[----:B------:R-:W-:Y:S03]  /*e170*/  IMAD.MOV.U32 R4, RZ, RZ, R202 ;  /* 0x000000ffff047224 */ /* 0x000fe600078e00ca */
[----:B------:R-:W-:Y:S02]  /*e180*/  @!P3 IADD3 R5, P0, PT, RZ, -R5, RZ ;  /* 0x80000005ff05b210 */ /* 0x000fe40007f1e0ff */
[C---:B-1----:R-:W-:Y:S01]  /*e190*/  SHF.L.U32 R119, R180.reuse, 0x4, RZ ;  /* 0x00000004b4777819 */ /* 0x042fe200000006ff */
[----:B------:R-:W-:Y:S01]  /*e1a0*/  IMAD.SHL.U32 R193, R180, 0x8, RZ ;  /* 0x00000008b4c17824 */ /* 0x000fe200078e00ff */
        /* <DEDUP_REMOVED lines=70> */
.L_x_4670:
[----:B------:R-:W-:Y:S05]  /*e610*/  BSYNC.RECONVERGENT B0 ;  /* 0x0000000000007941 */ /* 0x000fea0003800200 */
.L_x_4669:
[----:B------:R-:W-:Y:S01]  /*e620*/  LOP3.LUT R194, R193, 0x18, RZ, 0xc0, !PT ;  /* 0x00000018c1c27812 */ /* 0x000fe200078ec0ff */
[C---:B------:R-:W-:Y:S01]  /*e630*/  IMAD.SHL.U32 R157, R190.reuse, 0x40, RZ ;  /* 0x00000040be9d7824 */ /* 0x040fe200078e00ff */
[----:B------:R-:W-:Y:S01]  /*e640*/  SHF.L.U64.HI R156, R190, 0x6, R191 ;  /* 0x00000006be9c7819 */ /* 0x000fe200000102bf */
[----:B------:R-:W1:Y:S01]  /*e650*/  S2UR UR6, SR_CgaCtaId ;  /* 0x00000000000679c3 */ /* 0x000e620000008800 */
[-C--:B------:R-:W-:Y:S01]  /*e660*/  ISETP.GE.AND P6, PT, R194, R213.reuse, PT ;  /* 0x000000d5c200720c */ /* 0x080fe20003fc6270 */
[----:B------:R-:W-:Y:S01]  /*e670*/  IMAD.SHL.U32 R185, R180, 0x20, RZ ;  /* 0x00000020b4b97824 */ /* 0x000fe200078e00ff */
[----:B------:R-:W-:Y:S01]  /*e680*/  LOP3.LUT R192, R194, 0x20, RZ, 0xfc, !PT ;  /* 0x00000020c2c07812 */ /* 0x000fe200078efcff */
[----:B------:R-:W-:Y:S01]  /*e690*/  IMAD.SHL.U32 R181, R180, 0x4, RZ ;  /* 0x00000004b4b57824 */ /* 0x000fe200078e00ff */
[----:B------:R-:W-:Y:S01]  /*e6a0*/  LOP3.LUT R216, R194, 0x40, RZ, 0xfc, !PT ;  /* 0x00000040c2d87812 */ /* 0x000fe200078efcff */
[----:B------:R-:W-:Y:S01]  /*e6b0*/  UMOV UR7, 0x400 ;  /* 0x0000040000077882 */ /* 0x000fe20000000000 */
[-C--:B------:R-:W-:Y:S01]  /*e6c0*/  ISETP.GE.AND P5, PT, R192, R213.reuse, PT ;  /* 0x000000d5c000720c */ /* 0x080fe20003fa6270 */
[----:B------:R-:W-:Y:S01]  /*e6d0*/  IMAD.MOV.U32 R144, RZ, RZ, 0x20 ;  /* 0x00000020ff907424 */ /* 0x000fe200078e00ff */
[----:B------:R-:W-:Y:S01]  /*e6e0*/  ISETP.GE.AND P4, PT, R216, R213, PT ;  /* 0x000000d5d800720c */ /* 0x000fe20003f86270 */
[----:B------:R-:W-:Y:S01]  /*e6f0*/  VIADD R208, R208, 0xffffffff ;  /* 0xffffffffd0d07836 */ /* 0x000fe20000000000 */
[----:B------:R-:W-:Y:S01]  /*e700*/  IADD3 R162, P0, PT, R157, R202, RZ ;  /* 0x000000ca9da27210 */ /* 0x000fe20007f1e0ff */
[----:B------:R-:W-:Y:S01]  /*e710*/  BSSY.RECONVERGENT B1, `(.L_x_4671) ;  /* 0x0000186000017945 */ /* 0x000fe20003800200 */
[----:B------:R-:W-:Y:S01]  /*e720*/  LOP3.LUT R121, R185, 0xc0, RZ, 0xc0, !PT ;  /* 0x000000c0b9797812 */ /* 0x000fe200078ec0ff */
[----:B------:R-:W-:Y:S01]  /*e730*/  @!PT LDS RZ, [RZ] ;  /* 0x00000000fffff984 */ /* 0x000fe20000000800 */
[----:B------:R-:W-:Y:S01]  /*e740*/  @!PT LDS RZ, [RZ] ;  /* 0x00000000fffff984 */ /* 0x000fe20000000800 */
[----:B------:R-:W-:Y:S01]  /*e750*/  @!PT LDS RZ, [RZ] ;  /* 0x00000000fffff984 */ /* 0x000fe20000000800 */
[----:B------:R-:W-:Y:S01]  /*e760*/  @!P6 LDGSTS.E.BYPASS.LTC128B.128 [R215+0x9000], desc[UR4][R202.64] ;  /* 0x09000000cad7efae */ /* 0x000fe2000b981a04 */
[----:B------:R-:W-:Y:S01]  /*e770*/  LOP3.LUT R120, R119, 0x100, RZ, 0xc0, !PT ;  /* 0x0000010077787812 */ /* 0x000fe200078ec0ff */
[C---:B------:R-:W-:Y:S01]  /*e780*/  IMAD.X R163, R156.reuse, 0x1, R203, P0 ;  /* 0x000000019ca37824 */ /* 0x040fe200000e06cb */
[----:B------:R-:W-:Y:S01]  /*e790*/  IADD3 R160, P0, PT, R157, R162, RZ ;  /* 0x000000a29da07210 */ /* 0x000fe20007f1e0ff */
[----:B------:R-:W-:Y:S01]  /*e7a0*/  @P6 STS.128 [R215+0x9000], RZ ;  /* 0x009000ffd7006388 */ /* 0x000fe20000000c00 */
[--C-:B------:R-:W-:Y:S02]  /*e7b0*/  SHF.R.U32.HI R182, RZ, 0x1, R180.reuse ;  /* 0x00000001ffb67819 */ /* 0x100fe400000116b4 */
[----:B------:R-:W-:Y:S01]  /*e7c0*/  LOP3.LUT R0, R121, 0x8, R180, 0xf8, !PT ;  /* 0x0000000879007812 */ /* 0x000fe200078ef8b4 */
[----:B------:R-:W-:Y:S01]  /*e7d0*/  @!PT LDS RZ, [RZ] ;  /* 0x00000000fffff984 */ /* 0x000fe20000000800 */
[----:B------:R-:W-:Y:S01]  /*e7e0*/  @!PT LDS RZ, [RZ] ;  /* 0x00000000fffff984 */ /* 0x000fe20000000800 */
[----:B------:R-:W-:Y:S01]  /*e7f0*/  @!PT LDS RZ, [RZ] ;  /* 0x00000000fffff984 */ /* 0x000fe20000000800 */
[----:B------:R-:W-:Y:S01]  /*e800*/  @!P5 LDGSTS.E.BYPASS.LTC128B.128 [R215+0xb000], desc[UR4][R202.64+0x40] ;  /* 0x0b000040cad7dfae */ /* 0x000fe2000b981a04 */
[C---:B------:R-:W-:Y:S01]  /*e810*/  IMAD.X R161, R156.reuse, 0x1, R163, P0 ;  /* 0x000000019ca17824 */ /* 0x040fe200000e06a3 */
[----:B------:R-:W-:Y:S01]  /*e820*/  IADD3 R158, P0, PT, R157, R160, RZ ;  /* 0x000000a09d9e7210 */ /* 0x000fe20007f1e0ff */
[----:B-1----:R-:W-:Y:S01]  /*e830*/  ULEA UR6, UR6, UR7, 0x18 ;  /* 0x0000000706067291 */ /* 0x002fe2000f8ec0ff */
[----:B------:R-:W-:Y:S01]  /*e840*/  @P5 STS.128 [R215+0xb000], RZ ;  /* 0x00b000ffd7005388 */ /* 0x000fe20000000c00 */
[----:B------:R-:W-:Y:S02]  /*e850*/  LOP3.LUT R117, R181, 0x18, RZ, 0xc0, !PT ;  /* 0x00000018b5757812 */ /* 0x000fe400078ec0ff */
[----:B------:R-:W-:Y:S01]  /*e860*/  IMAD.X R159, R156, 0x1, R161, P0 ;  /* 0x000000019c9f7824 */ /* 0x000fe200000e06a1 */
[----:B------:R-:W-:Y:S01]  /*e870*/  @!PT LDS RZ, [RZ] ;  /* 0x00000000fffff984 */ /* 0x000fe20000000800 */
[----:B------:R-:W-:Y:S01]  /*e880*/  @!PT LDS RZ, [RZ] ;  /* 0x00000000fffff984 */ /* 0x000fe20000000800 */
[----:B------:R-:W-:Y:S01]  /*e890*/  @!PT LDS RZ, [RZ] ;  /* 0x00000000fffff984 */ /* 0x000fe20000000800 */
[----:B------:R-:W-:Y:S01]  /*e8a0*/  @!P4 LDGSTS.E.BYPASS.LTC128B.128 [R215+0xd000], desc[UR4][R202.64+0x80] ;  /* 0x0d000080cad7cfae */ /* 0x000fe2000b981a04 */
[----:B------:R-:W-:Y:S01]  /*e8b0*/  LOP3.LUT R120, R120, 0x20, R185, 0xf8, !PT ;  /* 0x0000002078787812 */ /* 0x000fe200078ef8b9 */
[----:B------:R-:W-:Y:S01]  /*e8c0*/  IMAD.U32 R183, RZ, RZ, UR6 ;  /* 0x00000006ffb77e24 */ /* 0x000fe2000f8e00ff */
[----:B------:R-:W-:Y:S01]  /*e8d0*/  LOP3.LUT R184, R182, 0x8, RZ, 0xc0, !PT ;  /* 0x00000008b6b87812 */ /* 0x000fe200078ec0ff */
[----:B------:R-:W-:Y:S01]  /*e8e0*/  @P4 STS.128 [R215+0xd000], RZ ;  /* 0x00d000ffd7004388 */ /* 0x000fe20000000c00 */
[----:B------:R-:W-:Y:S02]  /*e8f0*/  LOP3.LUT R119, R119, 0x3e00, RZ, 0xc0, !PT ;  /* 0x00003e0077777812 */ /* 0x000fe400078ec0ff */
[----:B------:R-:W-:Y:S01]  /*e900*/  LOP3.LUT R0, R120, R0, R117, 0xf6, !PT ;  /* 0x0000000078007212 */ /* 0x000fe200078ef675 */
[----:B------:R-:W-:Y:S01]  /*e910*/  @!PT LDS RZ, [RZ] ;  /* 0x00000000fffff984 */ /* 0x000fe20000000800 */
[----:B------:R-:W-:Y:S01]  /*e920*/  @!PT LDS RZ, [RZ] ;  /* 0x00000000fffff984 */ /* 0x000fe20000000800 */
[----:B------:R-:W-:Y:S01]  /*e930*/  @!PT LDS RZ, [RZ] ;  /* 0x00000000fffff984 */ /* 0x000fe20000000800 */
[----:B------:R-:W-:Y:S01]  /*e940*/  @!P6 LDGSTS.E.BYPASS.LTC128B.128 [R215+0x9800], desc[UR4][R162.64] ;  /* 0x09800000a2d7efae */ /* 0x000fe2000b981a04 */
[--C-:B------:R-:W-:Y:S02]  /*e950*/  LOP3.LUT R184, R184, 0xc0, R185.reuse, 0xf8, !PT ;  /* 0x000000c0b8b87812 */ /* 0x100fe400078ef8b9 */
[--C-:B------:R-:W-:Y:S01]  /*e960*/  LOP3.LUT R120, R119, 0x20, R185.reuse, 0xf8, !PT ;  /* 0x0000002077787812 */ /* 0x100fe200078ef8b9 */
[----:B------:R-:W-:Y:S01]  /*e970*/  @P6 STS.128 [R215+0x9800], RZ ;  /* 0x009800ffd7006388 */ /* 0x000fe20000000c00 */
[----:B------:R-:W-:Y:S02]  /*e980*/  LOP3.LUT R184, R184, R117, RZ, 0x3c, !PT ;  /* 0x00000075b8b87212 */ /* 0x000fe400078e3cff */
[----:B------:R-:W-:Y:S01]  /*e990*/  LOP3.LUT R117, R120, 0x100, R185, 0xf8, !PT ;  /* 0x0000010078757812 */ /* 0x000fe200078ef8b9 */
[----:B------:R-:W-:Y:S01]  /*e9a0*/  @!PT LDS RZ, [RZ] ;  /* 0x00000000fffff984 */ /* 0x000fe20000000800 */
[----:B------:R-:W-:Y:S01]  /*e9b0*/  @!PT LDS RZ, [RZ] ;  /* 0x00000000fffff984 */ /* 0x000fe20000000800 */
[----:B------:R-:W-:Y:S01]  /*e9c0*/  @!PT LDS RZ, [RZ] ;  /* 0x00000000fffff984 */ /* 0x000fe20000000800 */
[----:B------:R-:W-:Y:S01]  /*e9d0*/  @!P5 LDGSTS.E.BYPASS.LTC128B.128 [R215+0xb800], desc[UR4][R162.64+0x40] ;  /* 0x0b800040a2d7dfae */ /* 0x000fe2000b981a04 */
[----:B------:R-:W-:Y:S02]  /*e9e0*/  LOP3.LUT P2, RZ, R180, 0x4, RZ, 0xc0, !PT ;  /* 0x00000004b4ff7812 */ /* 0x000fe4000784c0ff */
[----:B------:R-:W-:Y:S01]  /*e9f0*/  LOP3.LUT R168, R117, R184, RZ, 0xfc, !PT ;  /* 0x000000b875a87212 */ /* 0x000fe200078efcff */
[----:B------:R-:W-:Y:S01]  /*ea00*/  @P5 STS.128 [R215+0xb800], RZ ;  /* 0x00b800ffd7005388 */ /* 0x000fe20000000c00 */
[--C-:B------:R-:W-:Y:S01]  /*ea10*/  IMAD R117, R0, 0x2, R183.reuse ;  /* 0x0000000200757824 */ /* 0x100fe200078e02b7 */
[----:B------:R-:W-:Y:S02]  /*ea20*/  SEL R144, R144, 0xffffffe0, !P2 ;  /* 0xffffffe090907807 */ /* 0x000fe40005000000 */
[----:B------:R-:W-:Y:S01]  /*ea30*/  @!PT LDS RZ, [RZ] ;  /* 0x00000000fffff984 */ /* 0x000fe20000000800 */
[----:B------:R-:W-:Y:S01]  /*ea40*/  @!PT LDS RZ, [RZ] ;  /* 0x00000000fffff984 */ /* 0x000fe20000000800 */
[----:B------:R-:W-:Y:S01]  /*ea50*/  @!PT LDS RZ, [RZ] ;  /* 0x00000000fffff984 */ /* 0x000fe20000000800 */
[----:B------:R-:W-:Y:S01]  /*ea60*/  @!P4 LDGSTS.E.BYPASS.LTC128B.128 [R215+0xd800], desc[UR4][R162.64+0x80] ;  /* 0x0d800080a2d7cfae */ /* 0x000fe2000b981a04 */
[----:B------:R-:W-:Y:S01]  /*ea70*/  IMAD R168, R168, 0x2, R183 ;  /* 0x00000002a8a87824 */ /* 0x000fe200078e02b7 */
[----:B------:R-:W-:Y:S01]  /*ea80*/  ISETP.GT.AND P0, PT, R208, R199, PT ;  /* 0x000000c7d000720c */ /* 0x000fe20003f04270 */
[--C-:B------:R-:W-:Y:S01]  /*ea90*/  IMAD.IADD R0, R117, 0x1, R144.reuse ;  /* 0x0000000175007824 */ /* 0x100fe200078e0290 */
[----:B------:R-:W-:Y:S01]  /*eaa0*/  @P4 STS.128 [R215+0xd800], RZ ;  /* 0x00d800ffd7004388 */ /* 0x000fe20000000c00 */
[----:B------:R-:W-:Y:S03]  /*eab0*/  IMAD.IADD R186, R168, 0x1, R144 ;  /* 0x00000001a8ba7824 */ /* 0x000fe600078e0290 */
        /* <DEDUP_REMOVED lines=36> */
[----:B------:R-:W-:Y:S04]  /*ed00*/  LDSM.16.M88.4 R140, [R117+0x4400] ;  /* 0x00440000758c783b */ /* 0x000fe80000000200 */
[----:B------:R-:W-:Y:S04]  /*ed10*/  LDSM.16.M88.4 R144, [R117+0x4c00] ;  /* 0x004c00007590783b */ /* 0x000fe80000000200 */
[----:B------:R-:W-:Y:S04]  /*ed20*/  LDSM.16.M88.4 R148, [R186] ;  /* 0x00000000ba94783b */ /* 0x000fe80000000200 */
[----:B------:R-:W-:Y:S04]  /*ed30*/  LDSM.16.M88.4 R152, [R0+0x3000] ;  /* 0x003000000098783b */ /* 0x000fe80000000200 */
[----:B-1----:R-:W-:Y:S01]  /*ed40*/  LDSM.16.M88.4 R156, [R117+0x5400] ;  /* 0x00540000759c783b */ /* 0x002fe20000000200 */
[C---:B--2---:R-:W-:Y:S03]  /*ed50*/  HMMA.16816.F32.BF16 R4, R120.reuse, R124, RZ ;  /* 0x0000007c7804723c */ /* 0x044fe600000418ff */
[----:B------:R-:W-:Y:S04]  /*ed60*/  LDSM.16.M88.4 R160, [R117+0x6000] ;  /* 0x0060000075a0783b */ /* 0x000fe80000000200 */
[----:B------:R-:W-:Y:S01]  /*ed70*/  LDSM.16.M88.4 R164, [R0+0x5c00] ;  /* 0x005c000000a4783b */ /* 0x000fe20000000200 */
[C---:B------:R-:W-:Y:S03]  /*ed80*/  HMMA.16816.F32.BF16 R8, R120.reuse, R126, RZ ;  /* 0x0000007e7808723c */ /* 0x040fe600000418ff */
[----:B------:R-:W1:Y:S04]  /*ed90*/  LDSM.16.M88.4 R124, [R117+0x4000] ;  /* 0x00400000757c783b */ /* 0x000e680000000200 */
[----:B------:R-:W-:Y:S01]  /*eda0*/  LDSM.16.M88.4 R172, [R117+0x7000] ;  /* 0x0070000075ac783b */ /* 0x000fe20000000200 */
[C---:B---3--:R-:W-:Y:S03]  /*edb0*/  HMMA.16816.F32.BF16 R12, R120.reuse, R128, RZ ;  /* 0x00000080780c723c */ /* 0x048fe600000418ff */
[----:B------:R-:W-:Y:S05]  /*edc0*/  LDSM.16.M88.4 R176, [R0+0x8800] ;  /* 0x0088000000b0783b */ /* 0x000fea0000000200 */
[C---:B------:R-:W-:Y:S01]  /*edd0*/  HMMA.16816.F32.BF16 R16, R120.reuse, R130, RZ ;  /* 0x000000827810723c */ /* 0x040fe200000418ff */
[----:B------:R-:W2:Y:S07]  /*ede0*/  LDSM.16.M88.4 R128, [R117+0x4800] ;  /* 0x004800007580783b */ /* 0x000eae0000000200 */
[C---:B----4-:R-:W-:Y:S08]  /*edf0*/  HMMA.16816.F32.BF16 R20, R120.reuse, R132, RZ ;  /* 0x000000847814723c */ /* 0x050ff000000418ff */
[C---:B------:R-:W-:Y:S01]  /*ee00*/  HMMA.16816.F32.BF16 R24, R120.reuse, R134, RZ ;  /* 0x000000867818723c */ /* 0x040fe200000418ff */
[----:B------:R-:W3:Y:S07]  /*ee10*/  LDSM.16.M88.4 R132, [R0+0x3400] ;  /* 0x003400000084783b */ /* 0x000eee0000000200 */
[C---:B-----5:R-:W-:Y:S08]  /*ee20*/  HMMA.16816.F32.BF16 R28, R120.reuse, R136, RZ ;  /* 0x00000088781c723c */ /* 0x060ff000000418ff */
        /* <DEDUP_REMOVED lines=15> */
[C---:B------:R-:W-:Y:S01]  /*ef20*/  HMMA.16816.F32.BF16 R4, R148.reuse, R152, R4 ;  /* 0x000000989404723c */ /* 0x040fe20000041804 */
[----:B------:R-:W-:Y:S07]  /*ef30*/  LDSM.16.M88.4 R168, [R168+0x2000] ;  /* 0x00200000a8a8783b */ /* 0x000fee0000000200 */
        /* <DEDUP_REMOVED lines=190> */
.L_x_4674:
[----:B------:R-:W-:Y:S05]  /*fb20*/  BSYNC.RECONVERGENT B0 ;  /* 0x0000000000007941 */ /* 0x000fea0003800200 */
.L_x_4673:
        /* <DEDUP_REMOVED lines=68> */
.L_x_4672:
[----:B------:R-:W-:Y:S05]  /*ff70*/  BSYNC.RECONVERGENT B1 ;  /* 0x0000000000017941 */ /* 0x000fea0003800200 */
.L_x_4671:
[----:B------:R-:W-:Y:S01]  /*ff80*/  IABS R0, R210 ;  /* 0x000000d200007213 */ /* 0x000fe20000000000 */
[----:B------:R-:W-:Y:S01]  /*ff90*/  VIADD R117, R210, 0x41 ;  /* 0x00000041d2757836 */ /* 0x000fe20000000000 */
[----:B------:R-:W-:Y:S01]  /*ffa0*/  LOP3.LUT R184, R184, 0x120, R185, 0xf8, !PT ;  /* 0x00000120b8b87812 */ /* 0x000fe200078ef8b9 */
[C---:B------:R-:W-:Y:S01]  /*ffb0*/  VIADD R126, R211.reuse, 0xffffffe1 ;  /* 0xffffffe1d37e7836 */ /* 0x040fe20000000000 */
[----:B------:R-:W-:Y:S01]  /*ffc0*/  I2FP.F32.S32 R0, R0 ;  /* 0x0000000000007245 */ /* 0x000fe20000201400 */
[C---:B------:R-:W-:Y:S01]  /*ffd0*/  VIADD R127, R211.reuse, 0xffffffe0 ;  /* 0xffffffe0d37f7836 */ /* 0x040fe20000000000 */
[----:B------:R-:W-:Y:S01]  /*ffe0*/  IABS R117, R117 ;  /* 0x0000007500757213 */ /* 0x000fe20000000000 */
[C---:B-1----:R-:W-:Y:S02]  /*fff0*/  VIADD R120, R211.reuse, 0xffffffc0 ;  /* 0xffffffc0d3787836 */ /* 0x042fe40000000000 */
[----:B------:R-:W-:Y:S01]  /*10000*/  FFMA.FTZ R39, -R212, R0, R39 ;  /* 0x00000000d4277223 */ /* 0x000fe20000010127 */
[----:B------:R-:W-:Y:S01]  /*10010*/  I2FP.F32.S32 R117, R117 ;  /* 0x0000007500757245 */ /* 0x000fe20000201400 */
[----:B------:R-:W-:Y:S01]  /*10020*/  VIADD R122, R210, 0x40 ;  /* 0x00000040d27a7836 */ /* 0x000fe20000000000 */
[----:B------:R-:W-:Y:S01]  /*10030*/  ISETP.GE.AND P4, PT, R120, R198, PT ;  /* 0x000000c67800720c */ /* 0x000fe20003f86270 */
[----:B------:R-:W-:Y:S01]  /*10040*/  FFMA.FTZ R33, -R212, R0, R33 ;  /* 0x00000000d4217223 */ /* 0x000fe20000010121 */
[----:B------:R-:W-:Y:S01]  /*10050*/  ISETP.GE.AND P0, PT, R120, R196, PT ;  /* 0x000000c47800720c */ /* 0x000fe20003f06270 */
[----:B------:R-:W-:Y:S01]  /*10060*/  FFMA.FTZ R6, -R212, R117, R6 ;  /* 0x00000075d4067223 */ /* 0x000fe20000010106 */
[----:B------:R-:W-:Y:S01]  /*10070*/  ISETP.GE.AND P6, PT, R120, R197, PT ;  /* 0x000000c57800720c */ /* 0x000fe20003fc6270 */
[----:B------:R-:W-:Y:S01]  /*10080*/  VIADD R117, R210, 0x31 ;  /* 0x00000031d2757836 */ /* 0x000fe20000000000 */
[----:B------:R-:W-:Y:S01]  /*10090*/  ISETP.GE.AND P5, PT, R120, R195, PT ;  /* 0x000000c37800720c */ /* 0x000fe20003fa6270 */
[C---:B------:R-:W-:Y:S01]  /*100a0*/  VIADD R120, R210.reuse, 0x38 ;  /* 0x00000038d2787836 */ /* 0x040fe20000000000 */
[----:B------:R-:W-:Y:S01]  /*100b0*/  IABS R122, R122 ;  /* 0x0000007a007a7213 */ /* 0x000fe20000000000 */
        /* <DEDUP_REMOVED lines=8> */
[C---:B------:R-:W-:Y:S01]  /*10140*/  VIADD R148, R211.reuse, 0xffffffc8 ;  /* 0xffffffc8d3947836 */ /* 0x040fe20000000000 */
[----:B------:R-:W-:Y:S01]  /*10150*/  I2FP.F32.S32 R120, R120 ;  /* 0x0000007800787245 */ /* 0x000fe20000201400 */
[C---:B------:R-:W-:Y:S01]  /*10160*/  FFMA.FTZ R7, -R212.reuse, R122, R7 ;  /* 0x0000007ad4077223 */ /* 0x040fe20000010107 */
[----:B------:R-:W-:Y:S01]  /*10170*/  IABS R121, R121 ;  /* 0x0000007900797213 */ /* 0x000fe20000000000 */
[CC--:B------:R-:W-:Y:S01]  /*10180*/  FFMA.FTZ R14, -R212.reuse, R117.reuse, R14 ;  /* 0x00000075d40e7223 */ /* 0x0c0fe2000001010e */
[----:B------:R-:W-:Y:S01]  /*10190*/  IABS R0, R0 ;  /* 0x0000000000007213 */ /* 0x000fe20000000000 */
[----:B------:R-:W-:Y:S01]  /*101a0*/  FFMA.FTZ R8, -R212, R117, R8 ;  /* 0x00000075d4087223 */ /* 0x000fe20000010108 */
[----:B------:R-:W-:Y:S02]  /*101b0*/  VIADD R122, R210, 0x28 ;  /* 0x00000028d27a7836 */ /* 0x000fe40000000000 */
[-C--:B------:R-:W-:Y:S01]  /*101c0*/  FFMA.FTZ R5, -R212, R120.reuse, R5 ;  /* 0x00000078d4057223 */ /* 0x080fe20000010105 */
[----:B------:R-:W-:Y:S02]  /*101d0*/  VIADD R117, R210, 0x21 ;  /* 0x00000021d2757836 */ /* 0x000fe40000000000 */
[----:B------:R-:W-:Y:S01]  /*101e0*/  FFMA.FTZ R11, -R212, R120, R11 ;  /* 0x00000078d40b7223 */ /* 0x000fe2000001010b */
[----:B------:R-:W-:Y:S01]  /*101f0*/  I2FP.F32.S32 R121, R121 ;  /* 0x0000007900797245 */ /* 0x000fe20000201400 */
[----:B------:R-:W-:Y:S01]  /*10200*/  VIADD R120, R210, 0x29 ;  /* 0x00000029d2787836 */ /* 0x000fe20000000000 */
[----:B------:R-:W-:Y:S01]  /*10210*/  I2FP.F32.S32 R0, R0 ;  /* 0x0000000000007245 */ /* 0x000fe20000201400 */
[C---:B------:R-:W-:Y:S01]  /*10220*/  VIADD R145, R211.reuse, 0xffffffc9 ;  /* 0xffffffc9d3917836 */ /* 0x040fe20000000000 */
[----:B------:R-:W-:Y:S01]  /*10230*/  IABS R122, R122 ;  /* 0x0000007a007a7213 */ /* 0x000fe20000000000 */
[C---:B------:R-:W-:Y:S01]  /*10240*/  FFMA.FTZ R4, -R212.reuse, R121, R4 ;  /* 0x00000079d4047223 */ /* 0x040fe20000010104 */
[----:B------:R-:W-:Y:S01]  /*10250*/  IABS R117, R117 ;  /* 0x0000007500757213 */ /* 0x000fe20000000000 */
[C---:B------:R-:W-:Y:S01]  /*10260*/  FFMA.FTZ R10, -R212.reuse, R121, R10 ;  /* 0x00000079d40a7223 */ /* 0x040fe2000001010a */
[CC--:B------:R-:W-:Y:S01]  /*10270*/  FFMA.FTZ R15, -R212.reuse, R0.reuse, R15 ;  /* 0x00000000d40f7223 */ /* 0x0c0fe2000001010f */
[----:B------:R-:W-:Y:S01]  /*10280*/  FFMA.FTZ R9, -R212, R0, R9 ;  /* 0x00000000d4097223 */ /* 0x000fe20000010109 */
[----:B------:R-:W-:Y:S01]  /*10290*/  IABS R121, R120 ;  /* 0x0000007800797213 */ /* 0x000fe20000000000 */
[C---:B------:R-:W-:Y:S01]  /*102a0*/  VIADD R120, R210.reuse, 0x20 ;  /* 0x00000020d2787836 */ /* 0x040fe20000000000 */
[----:B------:R-:W-:Y:S01]  /*102b0*/  I2FP.F32.S32 R0, R122 ;  /* 0x0000007a00007245 */ /* 0x000fe20000201400 */
[----:B------:R-:W-:Y:S01]  /*102c0*/  VIADD R122, R210, 0x18 ;  /* 0x00000018d27a7836 */ /* 0x000fe20000000000 */
[----:B------:R-:W-:Y:S01]  /*102d0*/  I2FP.F32.S32 R117, R117 ;  /* 0x0000007500757245 */ /* 0x000fe20000201400 */
[C---:B------:R-:W-:Y:S01]  /*102e0*/  VIADD R139, R211.reuse, 0xffffffd1 ;  /* 0xffffffd1d38b7836 */ /* 0x040fe20000000000 */
[----:B------:R-:W-:Y:S01]  /*102f0*/  IABS R120, R120 ;  /* 0x0000007800787213 */ /* 0x000fe20000000000 */
[CC--:B------:R-:W-:Y:S01]  /*10300*/  FFMA.FTZ R13, -R212.reuse, R0.reuse, R13 ;  /* 0x00000000d40d7223 */ /* 0x0c0fe2000001010d */
[C---:B------:R-:W-:Y:S01]  /*10310*/  FFMA.FTZ R19, -R212.reuse, R0, R19 ;  /* 0x00000000d4137223 */ /* 0x040fe20000010113 */
[----:B------:R-:W-:Y:S01]  /*10320*/  I2FP.F32.S32 R121, R121 ;  /* 0x0000007900797245 */ /* 0x000fe20000201400 */
[CC--:B------:R-:W-:Y:S01]  /*10330*/  FFMA.FTZ R22, -R212.reuse, R117.reuse, R22 ;  /* 0x00000075d4167223 */ /* 0x0c0fe20000010116 */
[----:B------:R-:W-:Y:S01]  /*10340*/  FFMA.FTZ R16, -R212, R117, R16 ;  /* 0x00000075d4107223 */ /* 0x000fe20000010110 */
[C---:B------:R-:W-:Y:S01]  /*10350*/  VIADD R0, R210.reuse, 0x19 ;  /* 0x00000019d2007836 */ /* 0x040fe20000000000 */
[----:B------:R-:W-:Y:S01]  /*10360*/  I2FP.F32.S32 R120, R120 ;  /* 0x0000007800787245 */ /* 0x000fe20000201400 */
[----:B------:R-:W-:Y:S02]  /*10370*/  VIADD R117, R210, 0x11 ;  /* 0x00000011d2757836 */ /* 0x000fe40000000000 */
[CC--:B------:R-:W-:Y:S01]  /*10380*/  FFMA.FTZ R12, -R212.reuse, R121.reuse, R12 ;  /* 0x00000079d40c7223 */ /* 0x0c0fe2000001010c */
[----:B------:R-:W-:Y:S01]  /*10390*/  FFMA.FTZ R18, -R212, R121, R18 ;  /* 0x00000079d4127223 */ /* 0x000fe20000010112 */
[----:B------:R-:W-:Y:S01]  /*103a0*/  IABS R121, R0 ;  /* 0x0000000000797213 */ /* 0x000fe20000000000 */
[----:B------:R-:W-:Y:S01]  /*103b0*/  VIADD R0, R210, 0x10 ;  /* 0x00000010d2007836 */ /* 0x000fe20000000000 */
[----:B------:R-:W-:Y:S01]  /*103c0*/  IABS R122, R122 ;  /* 0x0000007a007a7213 */ /* 0x000fe20000000000 */
[CC--:B------:R-:W-:Y:S01]  /*103d0*/  FFMA.FTZ R23, -R212.reuse, R120.reuse, R23 ;  /* 0x00000078d4177223 */ /* 0x0c0fe20000010117 */
[----:B------:R-:W-:Y:S01]  /*103e0*/  IABS R117, R117 ;  /* 0x0000007500757213 */ /* 0x000fe20000000000 */
[----:B------:R-:W-:Y:S01]  /*103f0*/  FFMA.FTZ R17, -R212, R120, R17 ;  /* 0x00000078d4117223 */ /* 0x000fe20000010111 */
[----:B------:R-:W-:Y:S01]  /*10400*/  I2FP.F32.S32 R120, R122 ;  /* 0x0000007a00787245 */ /* 0x000fe20000201400 */
[----:B------:R-:W-:Y:S01]  /*10410*/  VIADD R122, R210, 0xfffffff0 ;  /* 0xfffffff0d27a7836 */ /* 0x000fe20000000000 */
[----:B------:R-:W-:Y:S01]  /*10420*/  I2FP.F32.S32 R117, R117 ;  /* 0x0000007500757245 */ /* 0x000fe20000201400 */
[C---:B------:R-:W-:Y:S01]  /*10430*/  VIADD R133, R211.reuse, 0xffffffd8 ;  /* 0xffffffd8d3857836 */ /* 0x040fe20000000000 */
[----:B------:R-:W-:Y:S01]  /*10440*/  IABS R0, R0 ;  /* 0x0000000000007213 */ /* 0x000fe20000000000 */
[CC--:B------:R-:W-:Y:S01]  /*10450*/  FFMA.FTZ R21, -R212.reuse, R120.reuse, R21 ;  /* 0x00000078d4157223 */ /* 0x0c0fe20000010115 */
[C---:B------:R-:W-:Y:S01]  /*10460*/  FFMA.FTZ R27, -R212.reuse, R120, R27 ;  /* 0x00000078d41b7223 */ /* 0x040fe2000001011b */
[CC--:B------:R-:W-:Y:S01]  /*10470*/  FFMA.FTZ R30, -R212.reuse, R117.reuse, R30 ;  /* 0x00000075d41e7223 */ /* 0x0c0fe2000001011e */
[----:B------:R-:W-:Y:S01]  /*10480*/  I2FP.F32.S32 R0, R0 ;  /* 0x0000000000007245 */ /* 0x000fe20000201400 */
[----:B------:R-:W-:Y:S01]  /*10490*/  FFMA.FTZ R24, -R212, R117, R24 ;  /* 0x00000075d4187223 */ /* 0x000fe20000010118 */
[C---:B------:R-:W-:Y:S01]  /*104a0*/  VIADD R120, R210.reuse, 0x9 ;  /* 0x00000009d2787836 */ /* 0x040fe20000000000 */
[----:B------:R-:W-:Y:S01]  /*104b0*/  I2FP.F32.S32 R121, R121 ;  /* 0x0000007900797245 */ /* 0x000fe20000201400 */
[----:B------:R-:W-:Y:S02]  /*104c0*/  VIADD R117, R210, 0x8 ;  /* 0x00000008d2757836 */ /* 0x000fe40000000000 */
[CC--:B------:R-:W-:Y:S01]  /*104d0*/  FFMA.FTZ R31, -R212.reuse, R0.reuse, R31 ;  /* 0x00000000d41f7223 */ /* 0x0c0fe2000001011f */
[C---:B------:R-:W-:Y:S01]  /*104e0*/  FFMA.FTZ R25, -R212.reuse, R0, R25 ;  /* 0x00000000d4197223 */ /* 0x040fe20000010119 */
[----:B------:R-:W-:Y:S01]  /*104f0*/  IABS R123, R120 ;  /* 0x00000078007b7213 */ /* 0x000fe20000000000 */
[CC--:B------:R-:W-:Y:S01]  /*10500*/  FFMA.FTZ R20, -R212.reuse, R121.reuse, R20 ;  /* 0x00000079d4147223 */ /* 0x0c0fe20000010114 */
[----:B------:R-:W-:Y:S01]  /*10510*/  FFMA.FTZ R26, -R212, R121, R26 ;  /* 0x00000079d41a7223 */ /* 0x000fe2000001011a */
[----:B------:R-:W-:Y:S01]  /*10520*/  IABS R0, R117 ;  /* 0x0000007500007213 */ /* 0x000fe20000000000 */
[C---:B------:R-:W-:Y:S01]  /*10530*/  VIADD R120, R210.reuse, 0xfffffff8 ;  /* 0xfffffff8d2787836 */ /* 0x040fe20000000000 */
[----:B------:R-:W-:Y:S01]  /*10540*/  IABS R122, R122 ;  /* 0x0000007a007a7213 */ /* 0x000fe20000000000 */
[C---:B------:R-:W-:Y:S01]  /*10550*/  VIADD R121, R210.reuse, 0x1 ;  /* 0x00000001d2797836 */ /* 0x040fe20000000000 */
[----:B------:R-:W-:Y:S01]  /*10560*/  I2FP.F32.S32 R0, R0 ;  /* 0x0000000000007245 */ /* 0x000fe20000201400 */
[----:B------:R-:W-:Y:S01]  /*10570*/  VIADD R117, R210, 0xfffffff9 ;  /* 0xfffffff9d2757836 */ /* 0x000fe20000000000 */
[----:B------:R-:W-:Y:S01]  /*10580*/  IABS R120, R120 ;  /* 0x0000007800787213 */ /* 0x000fe20000000000 */
[----:B------:R-:W-:Y:S01]  /*10590*/  VIADD R130, R211, 0xffffffd9 ;  /* 0xffffffd9d3827836 */ /* 0x000fe20000000000 */
[----:B------:R-:W-:Y:S01]  /*105a0*/  IABS R121, R121 ;  /* 0x0000007900797213 */ /* 0x000fe20000000000 */
[CC--:B------:R-:W-:Y:S01]  /*105b0*/  FFMA.FTZ R29, -R212.reuse, R0.reuse, R29 ;  /* 0x00000000d41d7223 */ /* 0x0c0fe2000001011d */
[----:B------:R-:W-:Y:S01]  /*105c0*/  FFMA.FTZ R35, -R212, R0, R35 ;  /* 0x00000000d4237223 */ /* 0x000fe20000010123 */
[----:B------:R-:W-:Y:S01]  /*105d0*/  I2FP.F32.S32 R120, R120 ;  /* 0x0000007800787245 */ /* 0x000fe20000201400 */
[----:B------:R-:W-:Y:S01]  /*105e0*/  VIADD R0, R210, 0xffffffe8 ;  /* 0xffffffe8d2007836 */ /* 0x000fe20000000000 */
[----:B------:R-:W-:Y:S01]  /*105f0*/  IABS R117, R117 ;  /* 0x0000007500757213 */ /* 0x000fe20000000000 */
[----:B------:R-:W-:Y:S01]  /*10600*/  VIADD R209, R209, 0xffffff80 ;  /* 0xffffff80d1d17836 */ /* 0x000fe20000000000 */
[----:B------:R-:W-:Y:S01]  /*10610*/  I2FP.F32.S32 R121, R121 ;  /* 0x0000007900797245 */ /* 0x000fe20000201400 */
[CC--:B------:R-:W-:Y:S01]  /*10620*/  FFMA.FTZ R37, -R212.reuse, R120.reuse, R37 ;  /* 0x00000078d4257223 */ /* 0x0c0fe20000010125 */
[----:B------:R-:W-:Y:S01]  /*10630*/  I2FP.F32.S32 R117, R117 ;  /* 0x0000007500757245 */ /* 0x000fe20000201400 */
[C---:B------:R-:W-:Y:S01]  /*10640*/  FFMA.FTZ R43, -R212.reuse, R120, R43 ;  /* 0x00000078d42b7223 */ /* 0x040fe2000001012b */
[----:B------:R-:W-:Y:S01]  /*10650*/  I2FP.F32.S32 R120, R122 ;  /* 0x0000007a00787245 */ /* 0x000fe20000201400 */
[CC--:B------:R-:W-:Y:S01]  /*10660*/  FFMA.FTZ R38, -R212.reuse, R121.reuse, R38 ;  /* 0x00000079d4267223 */ /* 0x0c0fe20000010126 */
[----:B------:R-:W-:Y:S01]  /*10670*/  FFMA.FTZ R32, -R212, R121, R32 ;  /* 0x00000079d4207223 */ /* 0x000fe20000010120 */
[----:B------:R-:W-:Y:S01]  /*10680*/  IABS R0, R0 ;  /* 0x0000000000007213 */ /* 0x000fe20000000000 */
[----:B------:R-:W-:Y:S02]  /*10690*/  VIADD R121, R210, 0xfffffff1 ;  /* 0xfffffff1d2797836 */ /* 0x000fe40000000000 */
[CC--:B------:R-:W-:Y:S01]  /*106a0*/  FFMA.FTZ R36, -R212.reuse, R117.reuse, R36 ;  /* 0x00000075d4247223 */ /* 0x0c0fe20000010124 */
[----:B------:R-:W-:Y:S01]  /*106b0*/  FFMA.FTZ R42, -R212, R117, R42 ;  /* 0x00000075d42a7223 */ /* 0x000fe2000001012a */
[----:B------:R-:W-:Y:S01]  /*106c0*/  I2FP.F32.S32 R0, R0 ;  /* 0x0000000000007245 */ /* 0x000fe20000201400 */
[----:B------:R-:W-:Y:S02]  /*106d0*/  VIADD R117, R210, 0xffffffe9 ;  /* 0xffffffe9d2757836 */ /* 0x000fe40000000000 */
[CC--:B------:R-:W-:Y:S01]  /*106e0*/  FFMA.FTZ R47, -R212.reuse, R120.reuse, R47 ;  /* 0x00000078d42f7223 */ /* 0x0c0fe2000001012f */
[----:B------:R-:W-:Y:S01]  /*106f0*/  FFMA.FTZ R41, -R212, R120, R41 ;  /* 0x00000078d4297223 */ /* 0x000fe20000010129 */
[----:B------:R-:W-:Y:S01]  /*10700*/  IABS R121, R121 ;  /* 0x0000007900797213 */ /* 0x000fe20000000000 */
[----:B------:R-:W-:Y:S02]  /*10710*/  VIADD R120, R210, 0xffffffd8 ;  /* 0xffffffd8d2787836 */ /* 0x000fe40000000000 */
[CC--:B------:R-:W-:Y:S01]  /*10720*/  FFMA.FTZ R45, -R212.reuse, R0.reuse, R45 ;  /* 0x00000000d42d7223 */ /* 0x0c0fe2000001012d */
[----:B------:R-:W-:Y:S01]  /*10730*/  FFMA.FTZ R51, -R212, R0, R51 ;  /* 0x00000000d4337223 */ /* 0x000fe20000010133 */
[----:B------:R-:W-:Y:S01]  /*10740*/  IABS R117, R117 ;  /* 0x0000007500757213 */ /* 0x000fe20000000000 */
[----:B------:R-:W-:Y:S01]  /*10750*/  VIADD R0, R210, 0xffffffe0 ;  /* 0xffffffe0d2007836 */ /* 0x000fe20000000000 */
[----:B------:R-:W-:Y:S01]  /*10760*/  I2FP.F32.S32 R121, R121 ;  /* 0x0000007900797245 */ /* 0x000fe20000201400 */
[C---:B------:R-:W-:Y:S01]  /*10770*/  VIADD R122, R211.reuse, 0xffffffe9 ;  /* 0xffffffe9d37a7836 */ /* 0x040fe20000000000 */
[----:B------:R-:W-:Y:S02]  /*10780*/  IABS R120, R120 ;  /* 0x0000007800787213 */ /* 0x000fe40000000000 */
[----:B------:R-:W-:Y:S01]  /*10790*/  I2FP.F32.S32 R117, R117 ;  /* 0x0000007500757245 */ /* 0x000fe20000201400 */
[CC--:B------:R-:W-:Y:S01]  /*107a0*/  FFMA.FTZ R46, -R212.reuse, R121.reuse, R46 ;  /* 0x00000079d42e7223 */ /* 0x0c0fe2000001012e */
[----:B------:R-:W-:Y:S01]  /*107b0*/  FFMA.FTZ R40, -R212, R121, R40 ;  /* 0x00000079d4287223 */ /* 0x000fe20000010128 */
[----:B------:R-:W-:Y:S01]  /*107c0*/  I2FP.F32.S32 R120, R120 ;  /* 0x0000007800787245 */ /* 0x000fe20000201400 */
[----:B------:R-:W-:Y:S01]  /*107d0*/  VIADD R121, R210, 0xffffffc0 ;  /* 0xffffffc0d2797836 */ /* 0x000fe20000000000 */
[----:B------:R-:W-:Y:S01]  /*107e0*/  IABS R0, R0 ;  /* 0x0000000000007213 */ /* 0x000fe20000000000 */
[CC--:B------:R-:W-:Y:S01]  /*107f0*/  FFMA.FTZ R44, -R212.reuse, R117.reuse, R44 ;  /* 0x00000075d42c7223 */ /* 0x0c0fe2000001012c */
[----:B------:R-:W-:Y:S01]  /*10800*/  FFMA.FTZ R50, -R212, R117, R50 ;  /* 0x00000075d4327223 */ /* 0x000fe20000010132 */
[----:B------:R-:W-:Y:S01]  /*10810*/  VIADD R117, R210, 0xffffffd9 ;  /* 0xffffffd9d2757836 */ /* 0x000fe20000000000 */
[----:B------:R-:W-:Y:S01]  /*10820*/  I2FP.F32.S32 R0, R0 ;  /* 0x0000000000007245 */ /* 0x000fe20000201400 */
[CC--:B------:R-:W-:Y:S01]  /*10830*/  FFMA.FTZ R53, -R212.reuse, R120.reuse, R53 ;  /* 0x00000078d4357223 */ /* 0x0c0fe20000010135 */
[----:B------:R-:W-:Y:S01]  /*10840*/  FFMA.FTZ R59, -R212, R120, R59 ;  /* 0x00000078d43b7223 */ /* 0x000fe2000001013b */
[----:B------:R-:W-:Y:S01]  /*10850*/  IABS R121, R121 ;  /* 0x0000007900797213 */ /* 0x000fe20000000000 */
[----:B------:R-:W-:Y:S02]  /*10860*/  VIADD R120, R210, 0xffffffd0 ;  /* 0xffffffd0d2787836 */ /* 0x000fe40000000000 */
[CC--:B------:R-:W-:Y:S01]  /*10870*/  FFMA.FTZ R49, -R212.reuse, R0.reuse, R49 ;  /* 0x00000000d4317223 */ /* 0x0c0fe20000010131 */
[----:B------:R-:W-:Y:S01]  /*10880*/  FFMA.FTZ R55, -R212, R0, R55 ;  /* 0x00000000d4377223 */ /* 0x000fe20000010137 */
[----:B------:R-:W-:Y:S02]  /*10890*/  IABS R117, R117 ;  /* 0x0000007500757213 */ /* 0x000fe40000000000 */
[----:B------:R-:W-:Y:S01]  /*108a0*/  I2FP.F32.S32 R0, R121 ;  /* 0x0000007900007245 */ /* 0x000fe20000201400 */
[----:B------:R-:W-:Y:S01]  /*108b0*/  VIADD R121, R210, 0xffffffd1 ;  /* 0xffffffd1d2797836 */ /* 0x000fe20000000000 */
[----:B------:R-:W-:Y:S02]  /*108c0*/  IABS R120, R120 ;  /* 0x0000007800787213 */ /* 0x000fe40000000000 */
[----:B------:R-:W-:Y:S01]  /*108d0*/  I2FP.F32.S32 R117, R117 ;  /* 0x0000007500757245 */ /* 0x000fe20000201400 */
        /* <DEDUP_REMOVED lines=9> */
[C---:B------:R-:W-:Y:S01]  /*10970*/  FFMA.FTZ R63, -R212.reuse, R120, R63 ;  /* 0x00000078d43f7223 */ /* 0x040fe2000001013f */
[C---:B------:R-:W-:Y:S01]  /*10980*/  VIADD R120, R211.reuse, 0xfffffff9 ;  /* 0xfffffff9d3787836 */ /* 0x040fe20000000000 */
[----:B------:R-:W-:Y:S01]  /*10990*/  IABS R117, R117 ;  /* 0x0000007500757213 */ /* 0x000fe20000000000 */
[C---:B------:R-:W-:Y:S01]  /*109a0*/  FFMA.FTZ R56, -R212.reuse, R121, R56 ;  /* 0x00000079d4387223 */ /* 0x040fe20000010138 */
[----:B------:R-:W-:Y:S01]  /*109b0*/  I2FP.F32.S32 R123, R123 ;  /* 0x0000007b007b7245 */ /* 0x000fe20000201400 */
[----:B------:R-:W-:Y:S01]  /*109c0*/  FFMA.FTZ R62, -R212, R121, R62 ;  /* 0x00000079d43e7223 */ /* 0x000fe2000001013e */
[----:B------:R-:W-:Y:S01]  /*109d0*/  VIADD R121, R211, 0x1 ;  /* 0x00000001d3797836 */ /* 0x000fe20000000000 */
[----:B------:R-:W-:Y:S02]  /*109e0*/  ISETP.GE.AND P1, PT, R120, R198, PT ;  /* 0x000000c67800720c */ /* 0x000fe40003f26270 */
[----:B------:R-:W-:Y:S01]  /*109f0*/  I2FP.F32.S32 R117, R117 ;  /* 0x0000007500757245 */ /* 0x000fe20000201400 */
[CC--:B------:R-:W-:Y:S01]  /*10a00*/  FFMA.FTZ R28, -R212.reuse, R123.reuse, R28 ;  /* 0x0000007bd41c7223 */ /* 0x0c0fe2000001011c */
[----:B------:R-:W-:Y:S01]  /*10a10*/  FFMA.FTZ R34, -R212, R123, R34 ;  /* 0x0000007bd4227223 */ /* 0x000fe20000010122 */
[----:B------:R-:W-:Y:S01]  /*10a20*/  FSEL R175, R33, -INF , P1 ;  /* 0xff80000021af7808 */ /* 0x000fe20000800000 */
[----:B------:R-:W-:Y:S01]  /*10a30*/  VIADD R123, R210, 0xffffffe1 ;  /* 0xffffffe1d27b7836 */ /* 0x000fe20000000000 */
[----:B------:R-:W-:Y:S01]  /*10a40*/  ISETP.GE.AND P1, PT, R121, R196, PT ;  /* 0x000000c47900720c */ /* 0x000fe20003f26270 */
[CC--:B------:R-:W-:Y:S01]  /*10a50*/  FFMA.FTZ R60, -R212.reuse, R117.reuse, R60 ;  /* 0x00000075d43c7223 */ /* 0x0c0fe2000001013c */
[----:B------:R-:W-:Y:S01]  /*10a60*/  FFMA.FTZ R66, -R212, R117, R66 ;  /* 0x00000075d4427223 */ /* 0x000fe20000010142 */
[----:B------:R-:W-:Y:S01]  /*10a70*/  FSEL R143, R6, -INF , P0 ;  /* 0xff800000068f7808 */ /* 0x000fe20000000000 */
[----:B------:R-:W2:Y:S01]  /*10a80*/  LD.E R117, desc[UR4][R2.64+0xdc] ;  /* 0x0000dc0402757980 */ /* 0x000ea2000c101900 */
[----:B------:R-:W-:Y:S01]  /*10a90*/  FSEL R223, R39, -INF , P1 ;  /* 0xff80000027df7808 */ /* 0x000fe20000800000 */
[C---:B------:R-:W-:Y:S01]  /*10aa0*/  VIADD R33, R211.reuse, 0xfffffff1 ;  /* 0xfffffff1d3217836 */ /* 0x040fe20000000000 */
[-C--:B------:R-:W-:Y:S01]  /*10ab0*/  ISETP.GE.AND P1, PT, R152, R198.reuse, PT ;  /* 0x000000c69800720c */ /* 0x080fe20003f26270 */
[C---:B------:R-:W-:Y:S01]  /*10ac0*/  VIADD R39, R211.reuse, 0xfffffff0 ;  /* 0xfffffff0d3277836 */ /* 0x040fe20000000000 */
[----:B------:R-:W-:Y:S01]  /*10ad0*/  IABS R123, R123 ;  /* 0x0000007b007b7213 */ /* 0x000fe20000000000 */
[----:B------:R-:W-:Y:S01]  /*10ae0*/  VIADD R6, R211, 0x30 ;  /* 0x00000030d3067836 */ /* 0x000fe20000000000 */
[----:B------:R-:W-:Y:S01]  /*10af0*/  FSEL R150, R5, -INF , P1 ;  /* 0xff80000005967808 */ /* 0x000fe20000800000 */
[----:B------:R-:W-:Y:S01]  /*10b00*/  VIADD R5, R211, 0x31 ;  /* 0x00000031d3057836 */ /* 0x000fe20000000000 */
[----:B------:R-:W-:Y:S02]  /*10b10*/  I2FP.F32.S32 R123, R123 ;  /* 0x0000007b007b7245 */ /* 0x000fe40000201400 */
[-C--:B------:R-:W-:Y:S02]  /*10b20*/  ISETP.GE.AND P1, PT, R145, R198.reuse, PT ;  /* 0x000000c69100720c */ /* 0x080fe40003f26270 */
[-C--:B------:R-:W-:Y:S01]  /*10b30*/  ISETP.GE.AND P0, PT, R139, R198.reuse, PT ;  /* 0x000000c68b00720c */ /* 0x080fe20003f06270 */
[CC--:B------:R-:W-:Y:S01]  /*10b40*/  FFMA.FTZ R54, -R212.reuse, R123.reuse, R54 ;  /* 0x0000007bd4367223 */ /* 0x0c0fe20000010136 */
[----:B------:R-:W-:Y:S01]  /*10b50*/  FFMA.FTZ R48, -R212, R123, R48 ;  /* 0x0000007bd4307223 */ /* 0x000fe20000010130 */
[----:B------:R-:W-:Y:S01]  /*10b60*/  FSEL R144, R9, -INF , P1 ;  /* 0xff80000009907808 */ /* 0x000fe20000800000 */
[C---:B------:R-:W-:Y:S01]  /*10b70*/  VIADD R123, R210.reuse, 0xffffffc1 ;  /* 0xffffffc1d27b7836 */ /* 0x040fe20000000000 */
[----:B------:R-:W-:Y:S01]  /*10b80*/  ISETP.GE.AND P1, PT, R141, R198, PT ;  /* 0x000000c68d00720c */ /* 0x000fe20003f26270 */
[----:B------:R-:W-:Y:S01]  /*10b90*/  VIADD R210, R210, 0x80 ;  /* 0x00000080d2d27836 */ /* 0x000fe20000000000 */
[----:B------:R-:W-:Y:S02]  /*10ba0*/  FSEL R137, R13, -INF , P0 ;  /* 0xff8000000d897808 */ /* 0x000fe40000000000 */
[----:B------:R-:W-:Y:S01]  /*10bb0*/  FSEL R140, R12, -INF , P1 ;  /* 0xff8000000c8c7808 */ /* 0x000fe20000800000 */
[----:B------:R-:W-:Y:S01]  /*10bc0*/  VIADD R12, R211, 0x20 ;  /* 0x00000020d30c7836 */ /* 0x000fe20000000000 */
[----:B------:R-:W-:Y:S02]  /*10bd0*/  IABS R123, R123 ;  /* 0x0000007b007b7213 */ /* 0x000fe40000000000 */
[-C--:B------:R-:W-:Y:S02]  /*10be0*/  ISETP.GE.AND P1, PT, R145, R196.reuse, PT ;  /* 0x000000c49100720c */ /* 0x080fe40003f26270 */
[----:B------:R-:W-:Y:S02]  /*10bf0*/  I2FP.F32.S32 R123, R123 ;  /* 0x0000007b007b7245 */ /* 0x000fe40000201400 */
[----:B------:R-:W-:Y:S02]  /*10c00*/  FSEL R9, R11, -INF , P1 ;  /* 0xff8000000b097808 */ /* 0x000fe40000800000 */
[----:B------:R-:W-:Y:S01]  /*10c10*/  ISETP.GE.AND P1, PT, R141, R196, PT ;  /* 0x000000c48d00720c */ /* 0x000fe20003f26270 */
[----:B------:R-:W-:Y:S01]  /*10c20*/  FFMA.FTZ R64, -R212, R123, R64 ;  /* 0x0000007bd4407223 */ /* 0x000fe20000010140 */
[----:B------:R-:W-:Y:S01]  /*10c30*/  VIADD R123, R211, 0xffffffe8 ;  /* 0xffffffe8d37b7836 */ /* 0x000fe20000000000 */
[-C--:B------:R-:W-:Y:S02]  /*10c40*/  ISETP.GE.AND P0, PT, R133, R198.reuse, PT ;  /* 0x000000c68500720c */ /* 0x080fe40003f06270 */
[----:B------:R-:W-:Y:S01]  /*10c50*/  FSEL R128, R14, -INF , P1 ;  /* 0xff8000000e807808 */ /* 0x000fe20000800000 */
[C---:B------:R-:W-:Y:S01]  /*10c60*/  VIADD R14, R211.reuse, 0x19 ;  /* 0x00000019d30e7836 */ /* 0x040fe20000000000 */
[-C--:B------:R-:W-:Y:S02]  /*10c70*/  ISETP.GE.AND P1, PT, R126, R198.reuse, PT ;  /* 0x000000c67e00720c */ /* 0x080fe40003f26270 */
[----:B------:R-:W-:Y:S01]  /*10c80*/  FSEL R131, R16, -INF , P0 ;  /* 0xff80000010837808 */ /* 0x000fe20000000000 */
[----:B------:R-:W-:Y:S01]  /*10c90*/  VIADD R16, R211, 0x18 ;  /* 0x00000018d3107836 */ /* 0x000fe20000000000 */
[----:B------:R-:W-:Y:S02]  /*10ca0*/  FSEL R134, R21, -INF , P1 ;  /* 0xff80000015867808 */ /* 0x000fe40000800000 */
[----:B------:R-:W-:Y:S02]  /*10cb0*/  ISETP.GE.AND P1, PT, R123, R198, PT ;  /* 0x000000c67b00720c */ /* 0x000fe40003f26270 */
[-C--:B------:R-:W-:Y:S02]  /*10cc0*/  ISETP.GE.AND P0, PT, R139, R196.reuse, PT ;  /* 0x000000c48b00720c */ /* 0x080fe40003f06270 */
[----:B------:R-:W-:Y:S01]  /*10cd0*/  FSEL R249, R24, -INF , P1 ;  /* 0xff80000018f97808 */ /* 0x000fe20000800000 */
[----:B------:R-:W-:Y:S01]  /*10ce0*/  VIADD R24, R211, 0x8 ;  /* 0x00000008d3187836 */ /* 0x000fe20000000000 */
[----:B------:R-:W-:Y:S02]  /*10cf0*/  FSEL R138, R15, -INF , P0 ;  /* 0xff8000000f8a7808 */ /* 0x000fe40000000000 */
[-C--:B------:R-:W-:Y:S02]  /*10d00*/  ISETP.GE.AND P1, PT, R126, R196.reuse, PT ;  /* 0x000000c47e00720c */ /* 0x080fe40003f26270 */
[----:B------:R-:W-:Y:S02]  /*10d10*/  ISETP.GE.AND P0, PT, R133, R196, PT ;  /* 0x000000c48500720c */ /* 0x000fe40003f06270 */
[----:B------:R-:W-:Y:S02]  /*10d20*/  FSEL R251, R23, -INF , P1 ;  /* 0xff80000017fb7808 */ /* 0x000fe40000800000 */
[----:B------:R-:W-:Y:S01]  /*10d30*/  FSEL R125, R18, -INF , P0 ;  /* 0xff800000127d7808 */ /* 0x000fe20000000000 */
[----:B------:R-:W-:Y:S01]  /*10d40*/  VIADD R18, R211, 0x11 ;  /* 0x00000011d3127836 */ /* 0x000fe20000000000 */
[-C--:B------:R-:W-:Y:S02]  /*10d50*/  ISETP.GE.AND P0, PT, R122, R198.reuse, PT ;  /* 0x000000c67a00720c */ /* 0x080fe40003f06270 */
[----:B------:R-:W-:Y:S02]  /*10d60*/  ISETP.GE.AND P1, PT, R33, R198, PT ;  /* 0x000000c62100720c */ /* 0x000fe40003f26270 */
        /* <DEDUP_REMOVED lines=15> */
[-C--:B------:R-:W-:Y:S02]  /*10e60*/  ISETP.GE.AND P1, PT, R39, R196.reuse, PT ;  /* 0x000000c42700720c */ /* 0x080fe40003f26270 */
[-C--:B------:R-:W-:Y:S02]  /*10e70*/  ISETP.GE.AND P4, PT, R148, R196.reuse, PT ;  /* 0x000000c49400720c */ /* 0x080fe40003f86270 */
[----:B------:R-:W-:Y:S02]  /*10e80*/  FSEL R30, R30, -INF , P1 ;  /* 0xff8000001e1e7808 */ /* 0x000fe40000800000 */
[----:B------:R-:W-:Y:S01]  /*10e90*/  FSEL R135, R10, -INF , P4 ;  /* 0xff8000000a877808 */ /* 0x000fe20002000000 */
[----:B------:R-:W-:Y:S01]  /*10ea0*/  VIADD R10, R211, 0x21 ;  /* 0x00000021d30a7836 */ /* 0x000fe20000000000 */
[----:B------:R-:W-:Y:S02]  /*10eb0*/  ISETP.GE.AND P1, PT, R33, R196, PT ;  /* 0x000000c42100720c */ /* 0x000fe40003f26270 */
[-C--:B------:R-:W-:Y:S02]  /*10ec0*/  ISETP.GE.AND P4, PT, R130, R198.reuse, PT ;  /* 0x000000c68200720c */ /* 0x080fe40003f86270 */
[----:B------:R-:W-:Y:S02]  /*10ed0*/  FSEL R31, R31, -INF , P1 ;  /* 0xff8000001f1f7808 */ /* 0x000fe40000800000 */
[----:B------:R-:W-:Y:S02]  /*10ee0*/  FSEL R129, R17, -INF , P4 ;  /* 0xff80000011817808 */ /* 0x000fe40002000000 */
[-C--:B------:R-:W-:Y:S02]  /*10ef0*/  ISETP.GE.AND P4, PT, R127, R198.reuse, PT ;  /* 0x000000c67f00720c */ /* 0x080fe40003f86270 */
[----:B------:R-:W-:Y:S02]  /*10f00*/  ISETP.GE.AND P1, PT, R121, R198, PT ;  /* 0x000000c67900720c */ /* 0x000fe40003f26270 */
[----:B------:R-:W-:Y:S01]  /*10f10*/  FSEL R136, R20, -INF , P4 ;  /* 0xff80000014887808 */ /* 0x000fe20002000000 */
[----:B------:R-:W-:Y:S01]  /*10f20*/  VIADD R20, R211, 0x10 ;  /* 0x00000010d3147836 */ /* 0x000fe20000000000 */
[----:B------:R-:W-:Y:S02]  /*10f30*/  FSEL R37, R37, -INF , P1 ;  /* 0xff80000025257808 */ /* 0x000fe40000800000 */
[-C--:B------:R-:W-:Y:S02]  /*10f40*/  ISETP.GE.AND P1, PT, R25, R196.reuse, PT ;  /* 0x000000c41900720c */ /* 0x080fe40003f26270 */
[-C--:B------:R-:W-:Y:S02]  /*10f50*/  ISETP.GE.AND P4, PT, R130, R196.reuse, PT ;  /* 0x000000c48200720c */ /* 0x080fe40003f86270 */
[----:B------:R-:W-:Y:S02]  /*10f60*/  FSEL R34, R34, -INF , P1 ;  /* 0xff80000022227808 */ /* 0x000fe40000800000 */
        /* <DEDUP_REMOVED lines=9> */
[-C--:B------:R-:W-:Y:S02]  /*11000*/  ISETP.GE.AND P1, PT, R22, R196.reuse, PT ;  /* 0x000000c41600720c */ /* 0x080fe40003f26270 */
[----:B------:R-:W-:Y:S02]  /*11010*/  FSEL R28, R28, -INF , P0 ;  /* 0xff8000001c1c7808 */ /* 0x000fe40000000000 */
[----:B------:R-:W-:Y:S02]  /*11020*/  FSEL R169, R43, -INF , P1 ;  /* 0xff8000002ba97808 */ /* 0x000fe40000800000 */
[----:B------:R-:W-:Y:S02]  /*11030*/  ISETP.GE.AND P1, PT, R20, R196, PT ;  /* 0x000000c41400720c */ /* 0x000fe40003f26270 */
[-C--:B------:R-:W-:Y:S02]  /*11040*/  ISETP.GE.AND P4, PT, R211, R198.reuse, PT ;  /* 0x000000c6d300720c */ /* 0x080fe40003f86270 */
[----:B------:R-:W-:Y:S02]  /*11050*/  FSEL R46, R46, -INF , P1 ;  /* 0xff8000002e2e7808 */ /* 0x000fe40000800000 */
[----:B------:R-:W-:Y:S02]  /*11060*/  ISETP.GE.AND P1, PT, R10, R198, PT ;  /* 0x000000c60a00720c */ /* 0x000fe40003f26270 */
[-C--:B------:R-:W-:Y:S02]  /*11070*/  ISETP.GE.AND P0, PT, R123, R196.reuse, PT ;  /* 0x000000c47b00720c */ /* 0x080fe40003f06270 */
[----:B------:R-:W-:Y:S02]  /*11080*/  FSEL R36, R36, -INF , P4 ;  /* 0xff80000024247808 */ /* 0x000fe40002000000 */
[----:B------:R-:W-:Y:S02]  /*11090*/  FSEL R149, R53, -INF , P1 ;  /* 0xff80000035957808 */ /* 0x000fe40000800000 */
[----:B------:R-:W-:Y:S02]  /*110a0*/  ISETP.GE.AND P4, PT, R120, R196, PT ;  /* 0x000000c47800720c */ /* 0x000fe40003f86270 */
[----:B------:R-:W-:Y:S02]  /*110b0*/  IABS R0, R0 ;  /* 0x0000000000007213 */ /* 0x000fe40000000000 */
[----:B------:R-:W-:Y:S02]  /*110c0*/  FSEL R26, R26, -INF , P0 ;  /* 0xff8000001a1a7808 */ /* 0x000fe40000000000 */
[----:B------:R-:W-:Y:S02]  /*110d0*/  ISETP.GE.AND P1, PT, R8, R198, PT ;  /* 0x000000c60800720c */ /* 0x000fe40003f26270 */
[----:B------:R-:W-:Y:S02]  /*110e0*/  ISETP.GE.AND P0, PT, R211, R196, PT ;  /* 0x000000c4d300720c */ /* 0x000fe40003f06270 */
[----:B------:R-:W-:Y:S02]  /*110f0*/  I2FP.F32.S32 R0, R0 ;  /* 0x0000000000007245 */ /* 0x000fe40000201400 */
[----:B------:R-:W-:Y:S02]  /*11100*/  FSEL R35, R35, -INF , P4 ;  /* 0xff80000023237808 */ /* 0x000fe40002000000 */
[----:B------:R-:W-:Y:S01]  /*11110*/  FSEL R56, R56, -INF , P1 ;  /* 0xff80000038387808 */ /* 0x000fe20000800000 */
[----:B------:R-:W-:Y:S01]  /*11120*/  FFMA.FTZ R61, -R212, R0, R61 ;  /* 0x00000000d43d7223 */ /* 0x000fe2000001013d */
[----:B------:R-:W-:Y:S01]  /*11130*/  ISETP.GE.AND P4, PT, R22, R198, PT ;  /* 0x000000c61600720c */ /* 0x000fe20003f86270 */
[----:B------:R-:W-:Y:S01]  /*11140*/  FFMA.FTZ R67, -R212, R0, R67 ;  /* 0x00000000d4437223 */ /* 0x000fe20000010143 */
[----:B------:R-:W-:Y:S01]  /*11150*/  FSEL R38, R38, -INF , P0 ;  /* 0xff80000026267808 */ /* 0x000fe20000000000 */
[----:B------:R-:W-:Y:S01]  /*11160*/  VIADD R0, R211, 0x38 ;  /* 0x00000038d3007836 */ /* 0x000fe20000000000 */
[-C--:B------:R-:W-:Y:S02]  /*11170*/  ISETP.GE.AND P1, PT, R120, R197.reuse, PT ;  /* 0x000000c57800720c */ /* 0x080fe40003f26270 */
[----:B------:R-:W-:Y:S02]  /*11180*/  ISETP.GE.AND P0, PT, R24, R196, PT ;  /* 0x000000c41800720c */ /* 0x000fe40003f06270 */
[----:B------:R-:W-:Y:S02]  /*11190*/  FSEL R173, R41, -INF , P4 ;  /* 0xff80000029ad7808 */ /* 0x000fe40002000000 */
[----:B------:R-:W-:Y:S02]  /*111a0*/  FSEL R175, R175, -INF , !P1 ;  /* 0xff800000afaf7808 */ /* 0x000fe40004800000 */
[-C--:B------:R-:W-:Y:S02]  /*111b0*/  ISETP.GE.AND P4, PT, R18, R198.reuse, PT ;  /* 0x000000c61200720c */ /* 0x080fe40003f86270 */
[----:B------:R-:W-:Y:S02]  /*111c0*/  FSEL R42, R42, -INF , P0 ;  /* 0xff8000002a2a7808 */ /* 0x000fe40000000000 */
[-C--:B------:R-:W-:Y:S02]  /*111d0*/  ISETP.GE.AND P1, PT, R5, R198.reuse, PT ;  /* 0x000000c60500720c */ /* 0x080fe40003f26270 */
[-C--:B------:R-:W-:Y:S02]  /*111e0*/  ISETP.GE.AND P0, PT, R14, R198.reuse, PT ;  /* 0x000000c60e00720c */ /* 0x080fe40003f06270 */
[----:B------:R-:W-:Y:S02]  /*111f0*/  FSEL R45, R45, -INF , P4 ;  /* 0xff8000002d2d7808 */ /* 0x000fe40002000000 */
[----:B------:R-:W-:Y:S02]  /*11200*/  FSEL R61, R61, -INF , P1 ;  /* 0xff8000003d3d7808 */ /* 0x000fe40000800000 */
[----:B------:R-:W-:Y:S02]  /*11210*/  ISETP.GE.AND P4, PT, R16, R198, PT ;  /* 0x000000c61000720c */ /* 0x000fe40003f86270 */
[----:B------:R-:W-:Y:S02]  /*11220*/  FSEL R157, R49, -INF , P0 ;  /* 0xff800000319d7808 */ /* 0x000fe40000000000 */
[----:B------:R-:W-:Y:S02]  /*11230*/  ISETP.GE.AND P1, PT, R7, R196, PT ;  /* 0x000000c40700720c */ /* 0x000fe40003f26270 */
[----:B------:R-:W-:Y:S02]  /*11240*/  ISETP.GE.AND P0, PT, R12, R198, PT ;  /* 0x000000c60c00720c */ /* 0x000fe40003f06270 */
[----:B------:R-:W-:Y:S02]  /*11250*/  FSEL R161, R48, -INF , P4 ;  /* 0xff80000030a17808 */ /* 0x000fe40002000000 */
[----:B------:R-:W-:Y:S02]  /*11260*/  FSEL R59, R59, -INF , P1 ;  /* 0xff8000003b3b7808 */ /* 0x000fe40000800000 */
[-C--:B------:R-:W-:Y:S02]  /*11270*/  ISETP.GE.AND P4, PT, R18, R196.reuse, PT ;  /* 0x000000c41200720c */ /* 0x080fe40003f86270 */
[----:B------:R-:W-:Y:S02]  /*11280*/  FSEL R52, R52, -INF , P0 ;  /* 0xff80000034347808 */ /* 0x000fe40000000000 */
[-C--:B------:R-:W-:Y:S02]  /*11290*/  ISETP.GE.AND P1, PT, R6, R196.reuse, PT ;  /* 0x000000c40600720c */ /* 0x080fe40003f26270 */
        /* <DEDUP_REMOVED lines=8> */
[----:B------:R-:W-:Y:S02]  /*11320*/  FSEL R23, R151, -INF , !P6 ;  /* 0xff80000097177808 */ /* 0x000fe40007000000 */
[----:B------:R-:W-:Y:S02]  /*11330*/  FSEL R155, R50, -INF , P4 ;  /* 0xff800000329b7808 */ /* 0x000fe40002000000 */
[----:B------:R-:W-:Y:S02]  /*11340*/  FSEL R147, R54, -INF , P0 ;  /* 0xff80000036937808 */ /* 0x000fe40000000000 */
[-C--:B------:R-:W-:Y:S02]  /*11350*/  ISETP.GE.AND P1, PT, R148, R197.reuse, PT ;  /* 0x000000c59400720c */ /* 0x080fe40003f26270 */
[-C--:B------:R-:W-:Y:S02]  /*11360*/  ISETP.GE.AND P4, PT, R7, R198.reuse, PT ;  /* 0x000000c60700720c */ /* 0x080fe40003f86270 */
[-C--:B------:R-:W-:Y:S02]  /*11370*/  ISETP.GE.AND P6, PT, R145, R197.reuse, PT ;  /* 0x000000c59100720c */ /* 0x080fe40003fc6270 */
[----:B------:R-:W-:Y:S02]  /*11380*/  ISETP.GE.AND P0, PT, R6, R198, PT ;  /* 0x000000c60600720c */ /* 0x000fe40003f06270 */
[----:B------:R-:W-:Y:S02]  /*11390*/  FSEL R13, R146, -INF , !P1 ;  /* 0xff800000920d7808 */ /* 0x000fe40004800000 */
[----:B------:R-:W-:Y:S02]  /*113a0*/  FSEL R57, R57, -INF , P4 ;  /* 0xff80000039397808 */ /* 0x000fe40002000000 */
[----:B------:R-:W-:Y:S02]  /*113b0*/  FSEL R17, R144, -INF , !P6 ;  /* 0xff80000090117808 */ /* 0x000fe40007000000 */
[----:B------:R-:W-:Y:S02]  /*113c0*/  FSEL R19, R143, -INF , !P5 ;  /* 0xff8000008f137808 */ /* 0x000fe40006800000 */
[-C--:B------:R-:W-:Y:S02]  /*113d0*/  ISETP.GE.AND P4, PT, R10, R196.reuse, PT ;  /* 0x000000c40a00720c */ /* 0x080fe40003f86270 */
[----:B------:R-:W-:Y:S02]  /*113e0*/  FSEL R60, R60, -INF , P0 ;  /* 0xff8000003c3c7808 */ /* 0x000fe40000000000 */
[-C--:B------:R-:W-:Y:S02]  /*113f0*/  ISETP.GE.AND P6, PT, R141, R197.reuse, PT ;  /* 0x000000c58d00720c */ /* 0x080fe40003fc6270 */
[----:B------:R-:W-:Y:S02]  /*11400*/  ISETP.GE.AND P5, PT, R139, R197, PT ;  /* 0x000000c58b00720c */ /* 0x000fe40003fa6270 */
[-C--:B------:R-:W-:Y:S02]  /*11410*/  ISETP.GE.AND P1, PT, R145, R195.reuse, PT ;  /* 0x000000c39100720c */ /* 0x080fe40003f26270 */
[----:B------:R-:W-:Y:S02]  /*11420*/  ISETP.GE.AND P0, PT, R8, R196, PT ;  /* 0x000000c40800720c */ /* 0x000fe40003f06270 */
[----:B------:R-:W-:Y:S02]  /*11430*/  FSEL R40, R140, -INF , !P6 ;  /* 0xff8000008c287808 */ /* 0x000fe40007000000 */
[----:B------:R-:W-:Y:S02]  /*11440*/  FSEL R43, R137, -INF , !P5 ;  /* 0xff800000892b7808 */ /* 0x000fe40006800000 */
[----:B------:R-:W-:Y:S02]  /*11450*/  FSEL R55, R55, -INF , P4 ;  /* 0xff80000037377808 */ /* 0x000fe40002000000 */
[----:B------:R-:W-:Y:S02]  /*11460*/  FSEL R9, R9, -INF , !P1 ;  /* 0xff80000009097808 */ /* 0x000fe40004800000 */
[-C--:B------:R-:W-:Y:S02]  /*11470*/  ISETP.GE.AND P4, PT, R121, R195.reuse, PT ;  /* 0x000000c37900720c */ /* 0x080fe40003f86270 */
[----:B------:R-:W-:Y:S02]  /*11480*/  FSEL R58, R58, -INF , P0 ;  /* 0xff8000003a3a7808 */ /* 0x000fe40000000000 */
[----:B------:R-:W-:Y:S02]  /*11490*/  ISETP.GE.AND P6, PT, R139, R195, PT ;  /* 0x000000c38b00720c */ /* 0x000fe40003fc6270 */
[C---:B------:R-:W-:Y:S02]  /*114a0*/  ISETP.GE.AND P5, PT, R133.reuse, R197, PT ;  /* 0x000000c58500720c */ /* 0x040fe40003fa6270 */
[-C--:B------:R-:W-:Y:S02]  /*114b0*/  ISETP.GE.AND P1, PT, R133, R195.reuse, PT ;  /* 0x000000c38500720c */ /* 0x080fe40003f26270 */
[-C--:B------:R-:W-:Y:S02]  /*114c0*/  ISETP.GE.AND P0, PT, R0, R198.reuse, PT ;  /* 0x000000c60000720c */ /* 0x080fe40003f06270 */
[----:B------:R-:W-:Y:S02]  /*114d0*/  FSEL R50, R131, -INF , !P5 ;  /* 0xff80000083327808 */ /* 0x000fe40006800000 */
[----:B------:R-:W-:Y:S02]  /*114e0*/  FSEL R51, R125, -INF , !P1 ;  /* 0xff8000007d337808 */ /* 0x000fe40004800000 */
[----:B------:R-:W-:Y:S02]  /*114f0*/  FSEL R223, R223, -INF , !P4 ;  /* 0xff800000dfdf7808 */ /* 0x000fe40006000000 */
[----:B------:R-:W-:Y:S02]  /*11500*/  FSEL R138, R138, -INF , !P6 ;  /* 0xff8000008a8a7808 */ /* 0x000fe40007000000 */
[----:B------:R-:W-:Y:S02]  /*11510*/  FSEL R64, R64, -INF , P0 ;  /* 0xff80000040407808 */ /* 0x000fe40000000000 */
[----:B------:R-:W-:Y:S02]  /*11520*/  ISETP.GE.AND P4, PT, R4, R198, PT ;  /* 0x000000c60400720c */ /* 0x000fe40003f86270 */
[----:B------:R-:W-:Y:S02]  /*11530*/  ISETP.GE.AND P6, PT, R127, R195, PT ;  /* 0x000000c37f00720c */ /* 0x000fe40003fc6270 */
[----:B------:R-:W-:Y:S02]  /*11540*/  ISETP.GE.AND P1, PT, R122, R197, PT ;  /* 0x000000c57a00720c */ /* 0x000fe40003f26270 */
[----:B------:R-:W-:Y:S02]  /*11550*/  ISETP.GE.AND P5, PT, R130, R195, PT ;  /* 0x000000c38200720c */ /* 0x000fe40003fa6270 */
[-C--:B------:R-:W-:Y:S02]  /*11560*/  ISETP.GE.AND P0, PT, R4, R196.reuse, PT ;  /* 0x000000c40400720c */ /* 0x080fe40003f06270 */
[----:B------:R-:W-:Y:S02]  /*11570*/  FSEL R65, R65, -INF , P4 ;  /* 0xff80000041417808 */ /* 0x000fe40002000000 */
        /* <DEDUP_REMOVED lines=8> */
[----:B------:R-:W-:Y:S02]  /*11600*/  ISETP.GE.AND P0, PT, R152, R195, PT ;  /* 0x000000c39800720c */ /* 0x000fe40003f06270 */
[----:B------:R-:W-:Y:S02]  /*11610*/  FSEL R241, R28, -INF , !P1 ;  /* 0xff8000001cf17808 */ /* 0x000fe40004800000 */
[----:B------:R-:W-:Y:S02]  /*11620*/  FSEL R179, R29, -INF , !P6 ;  /* 0xff8000001db37808 */ /* 0x000fe40007000000 */
[----:B------:R-:W-:Y:S02]  /*11630*/  FSEL R63, R63, -INF , P4 ;  /* 0xff8000003f3f7808 */ /* 0x000fe40002000000 */
[----:B------:R-:W-:Y:S02]  /*11640*/  FSEL R245, R26, -INF , !P5 ;  /* 0xff8000001af57808 */ /* 0x000fe40006800000 */
[----:B------:R-:W-:Y:S02]  /*11650*/  FSEL R15, R142, -INF , !P0 ;  /* 0xff8000008e0f7808 */ /* 0x000fe40004000000 */
[----:B------:R-:W-:Y:S02]  /*11660*/  ISETP.GE.AND P4, PT, R152, R197, PT ;  /* 0x000000c59800720c */ /* 0x000fe40003f86270 */
[----:B------:R-:W-:Y:S02]  /*11670*/  ISETP.GE.AND P1, PT, R33, R195, PT ;  /* 0x000000c32100720c */ /* 0x000fe40003f26270 */
[-C--:B------:R-:W-:Y:S02]  /*11680*/  ISETP.GE.AND P6, PT, R25, R197.reuse, PT ;  /* 0x000000c51900720c */ /* 0x080fe40003fc6270 */
[----:B------:R-:W-:Y:S02]  /*11690*/  ISETP.GE.AND P5, PT, R121, R197, PT ;  /* 0x000000c57900720c */ /* 0x000fe40003fa6270 */
[----:B------:R-:W-:Y:S02]  /*116a0*/  ISETP.GE.AND P0, PT, R141, R195, PT ;  /* 0x000000c38d00720c */ /* 0x000fe40003f06270 */
[----:B------:R-:W-:Y:S02]  /*116b0*/  FSEL R21, R150, -INF , !P4 ;  /* 0xff80000096157808 */ /* 0x000fe40006000000 */
[----:B------:R-:W-:Y:S02]  /*116c0*/  FSEL R177, R31, -INF , !P1 ;  /* 0xff8000001fb17808 */ /* 0x000fe40004800000 */
[----:B------:R-:W-:Y:S02]  /*116d0*/  FSEL R229, R37, -INF , !P5 ;  /* 0xff80000025e57808 */ /* 0x000fe40006800000 */
[----:B------:R-:W-:Y:S02]  /*116e0*/  FSEL R237, R32, -INF , !P6 ;  /* 0xff80000020ed7808 */ /* 0x000fe40007000000 */
[----:B------:R-:W-:Y:S02]  /*116f0*/  FSEL R41, R128, -INF , !P0 ;  /* 0xff80000080297808 */ /* 0x000fe40004000000 */
[C---:B------:R-:W-:Y:S02]  /*11700*/  ISETP.GE.AND P1, PT, R24.reuse, R197, PT ;  /* 0x000000c51800720c */ /* 0x040fe40003f26270 */
[-C--:B------:R-:W-:Y:S02]  /*11710*/  ISETP.GE.AND P5, PT, R24, R195.reuse, PT ;  /* 0x000000c31800720c */ /* 0x080fe40003fa6270 */
[-C--:B------:R-:W-:Y:S02]  /*11720*/  ISETP.GE.AND P4, PT, R148, R195.reuse, PT ;  /* 0x000000c39400720c */ /* 0x080fe40003f86270 */
[----:B------:R-:W-:Y:S02]  /*11730*/  ISETP.GE.AND P6, PT, R120, R195, PT ;  /* 0x000000c37800720c */ /* 0x000fe40003fc6270 */
[-C--:B------:R-:W-:Y:S02]  /*11740*/  ISETP.GE.AND P0, PT, R126, R197.reuse, PT ;  /* 0x000000c57e00720c */ /* 0x080fe40003f06270 */
[----:B------:R-:W-:Y:S02]  /*11750*/  FSEL R11, R135, -INF , !P4 ;  /* 0xff800000870b7808 */ /* 0x000fe40006000000 */
[----:B------:R-:W-:Y:S02]  /*11760*/  FSEL R233, R35, -INF , !P6 ;  /* 0xff80000023e97808 */ /* 0x000fe40007000000 */
[----:B------:R-:W-:Y:S02]  /*11770*/  FSEL R225, R225, -INF , !P1 ;  /* 0xff800000e1e17808 */ /* 0x000fe40004800000 */
[----:B------:R-:W-:Y:S02]  /*11780*/  FSEL R171, R42, -INF , !P5 ;  /* 0xff8000002aab7808 */ /* 0x000fe40006800000 */
[-C--:B------:R-:W-:Y:S02]  /*11790*/  ISETP.GE.AND P1, PT, R20, R197.reuse, PT ;  /* 0x000000c51400720c */ /* 0x080fe40003f26270 */
[----:B------:R-:W-:Y:S02]  /*117a0*/  ISETP.GE.AND P5, PT, R14, R197, PT ;  /* 0x000000c50e00720c */ /* 0x000fe40003fa6270 */
        /* <DEDUP_REMOVED lines=13> */
[-C--:B------:R-:W-:Y:S02]  /*11880*/  ISETP.GE.AND P0, PT, R122, R195.reuse, PT ;  /* 0x000000c37a00720c */ /* 0x080fe40003f06270 */
[----:B------:R-:W-:Y:S02]  /*11890*/  FSEL R163, R46, -INF , !P6 ;  /* 0xff8000002ea37808 */ /* 0x000fe40007000000 */
[----:B------:R-:W-:Y:S02]  /*118a0*/  FSEL R159, R47, -INF , !P1 ;  /* 0xff8000002f9f7808 */ /* 0x000fe40004800000 */
[----:B------:R-:W-:Y:S02]  /*118b0*/  FSEL R136, R136, -INF , !P4 ;  /* 0xff80000088887808 */ /* 0x000fe40006000000 */
[----:B------:R-:W-:Y:S02]  /*118c0*/  FSEL R151, R52, -INF , !P5 ;  /* 0xff80000034977808 */ /* 0x000fe40006800000 */
[-C--:B------:R-:W-:Y:S02]  /*118d0*/  ISETP.GE.AND P4, PT, R126, R195.reuse, PT ;  /* 0x000000c37e00720c */ /* 0x080fe40003f86270 */
[----:B------:R-:W-:Y:S02]  /*118e0*/  ISETP.GE.AND P6, PT, R12, R195, PT ;  /* 0x000000c30c00720c */ /* 0x000fe40003fc6270 */
[C---:B------:R-:W-:Y:S02]  /*118f0*/  ISETP.GE.AND P1, PT, R10.reuse, R197, PT ;  /* 0x000000c50a00720c */ /* 0x040fe40003f26270 */
        /* <DEDUP_REMOVED lines=8> */
[----:B------:R-:W-:Y:S02]  /*11980*/  FSEL R235, R34, -INF , !P0 ;  /* 0xff80000022eb7808 */ /* 0x000fe40004000000 */
[----:B------:R-:W-:Y:S02]  /*11990*/  FMNMX3.FTZ R10, R10, R11, R9, !PT ;  /* 0x0000000b0a0a7276 */ /* 0x000fe40007810009 */
[----:B------:R-:W-:Y:S02]  /*119a0*/  ISETP.GE.AND P0, PT, R22, R195, PT ;  /* 0x000000c31600720c */ /* 0x000fe40003f06270 */
[----:B------:R-:W-:Y:S02]  /*119b0*/  FSEL R239, R30, -INF , !P4 ;  /* 0xff8000001eef7808 */ /* 0x000fe40006000000 */
[----:B------:R-:W-:Y:S02]  /*119c0*/  FMNMX3.FTZ R25, R12, R40, R43, !PT ;  /* 0x000000280c197276 */ /* 0x000fe4000781002b */
[----:B------:R-:W-:Y:S02]  /*119d0*/  FMNMX3.FTZ R10, R10, R41, R138, !PT ;  /* 0x000000290a0a7276 */ /* 0x000fe4000781008a */
[C---:B------:R-:W-:Y:S01]  /*119e0*/  ISETP.GE.AND P4, PT, R211.reuse, R197, PT ;  /* 0x000000c5d300720c */ /* 0x040fe20003f86270 */
[----:B------:R-:W-:Y:S01]  /*119f0*/  VIADD R211, R211, 0xffffff80 ;  /* 0xffffff80d3d37836 */ /* 0x000fe20000000000 */
[----:B------:R-:W-:Y:S02]  /*11a00*/  FSEL R169, R169, -INF , !P0 ;  /* 0xff800000a9a97808 */ /* 0x000fe40004000000 */
[----:B------:R-:W-:Y:S02]  /*11a10*/  ISETP.GE.AND P0, PT, R16, R195, PT ;  /* 0x000000c31000720c */ /* 0x000fe40003f06270 */
[----:B------:R-:W-:Y:S02]  /*11a20*/  FMNMX3.FTZ R25, R25, R50, R48, !PT ;  /* 0x0000003219197276 */ /* 0x000fe40007810030 */
[----:B------:R-:W-:Y:S02]  /*11a30*/  FMNMX3.FTZ R10, R10, R51, R49, !PT ;  /* 0x000000330a0a7276 */ /* 0x000fe40007810031 */
[----:B------:R-:W-:Y:S02]  /*11a40*/  FSEL R231, R36, -INF , !P4 ;  /* 0xff80000024e77808 */ /* 0x000fe40006000000 */
        /* <DEDUP_REMOVED lines=16> */
[----:B------:R-:W-:Y:S02]  /*11b50*/  FMNMX3.FTZ R8, R8, R237, R175, !PT ;  /* 0x000000ed08087276 */ /* 0x000fe400078100af */
[----:B------:R-:W-:Y:S02]  /*11b60*/  FMNMX3.FTZ R10, R10, R235, R233, !PT ;  /* 0x000000eb0a0a7276 */ /* 0x000fe400078100e9 */
[----:B------:R-:W-:Y:S02]  /*11b70*/  ISETP.GE.AND P4, PT, R14, R195, PT ;  /* 0x000000c30e00720c */ /* 0x000fe40003f86270 */
[----:B------:R-:W-:Y:S02]  /*11b80*/  FMNMX3.FTZ R10, R10, R227, R223, !PT ;  /* 0x000000e30a0a7276 */ /* 0x000fe400078100df */
[----:B------:R-:W-:Y:S02]  /*11b90*/  FMNMX3.FTZ R8, R8, R231, R229, !PT ;  /* 0x000000e708087276 */ /* 0x000fe400078100e5 */
[----:B------:R-:W-:Y:S02]  /*11ba0*/  FSEL R153, R153, -INF , !P4 ;  /* 0xff80000099997808 */ /* 0x000fe40006000000 */
[----:B------:R-:W-:Y:S02]  /*11bb0*/  ISETP.GE.AND P4, PT, R7, R197, PT ;  /* 0x000000c50700720c */ /* 0x000fe40003f86270 */
[----:B------:R-:W-:Y:S02]  /*11bc0*/  FMNMX3.FTZ R10, R10, R171, R169, !PT ;  /* 0x000000ab0a0a7276 */ /* 0x000fe400078100a9 */
[----:B------:R-:W-:Y:S02]  /*11bd0*/  FSEL R143, R55, -INF , !P5 ;  /* 0xff800000378f7808 */ /* 0x000fe40006800000 */
[----:B------:R-:W-:Y:S02]  /*11be0*/  FMNMX3.FTZ R8, R8, R225, R173, !PT ;  /* 0x000000e108087276 */ /* 0x000fe400078100ad */
[-C--:B------:R-:W-:Y:S02]  /*11bf0*/  ISETP.GE.AND P5, PT, R5, R197.reuse, PT ;  /* 0x000000c50500720c */ /* 0x080fe40003fa6270 */
[----:B------:R-:W-:Y:S01]  /*11c00*/  FSEL R141, R57, -INF , !P4 ;  /* 0xff800000398d7808 */ /* 0x000fe20006000000 */
[----:B------:R-:W-:Y:S01]  /*11c10*/  IMAD R57, R184, 0x2, R183 ;  /* 0x00000002b8397824 */ /* 0x000fe200078e02b7 */
[----:B------:R-:W-:Y:S02]  /*11c20*/  FSEL R147, R147, -INF , !P6 ;  /* 0xff80000093937808 */ /* 0x000fe40007000000 */
[C---:B------:R-:W-:Y:S02]  /*11c30*/  ISETP.GE.AND P4, PT, R6.reuse, R197, PT ;  /* 0x000000c50600720c */ /* 0x040fe40003f86270 */
[----:B------:R-:W-:Y:S01]  /*11c40*/  ISETP.GE.AND P6, PT, R6, R195, PT ;  /* 0x000000c30600720c */ /* 0x000fe20003fc6270 */
[----:B------:R-:W-:Y:S01]  /*11c50*/  LDSM.16.MT88.4 R28, [R57+0xb000] ;  /* 0x00b00000391c783b */ /* 0x000fe20000004200 */
[----:B------:R-:W-:Y:S02]  /*11c60*/  FMNMX3.FTZ R6, R10, R163, R159, !PT ;  /* 0x000000a30a067276 */ /* 0x000fe4000781009f */
[----:B------:R-:W-:Y:S02]  /*11c70*/  FMNMX3.FTZ R8, R8, R167, R165, !PT ;  /* 0x000000a708087276 */ /* 0x000fe400078100a5 */
[----:B------:R-:W-:Y:S02]  /*11c80*/  FSEL R145, R56, -INF , !P1 ;  /* 0xff80000038917808 */ /* 0x000fe40004800000 */
[----:B------:R-:W-:Y:S01]  /*11c90*/  FSEL R131, R61, -INF , !P5 ;  /* 0xff8000003d837808 */ /* 0x000fe20006800000 */
[----:B------:R-:W-:Y:S01]  /*11ca0*/  LDSM.16.MT88.4 R44, [R57+0xd000] ;  /* 0x00d00000392c783b */ /* 0x000fe20000004200 */
[----:B------:R-:W-:Y:S02]  /*11cb0*/  ISETP.GE.AND P5, PT, R4, R197, PT ;  /* 0x000000c50400720c */ /* 0x000fe40003fa6270 */
[----:B------:R-:W-:Y:S02]  /*11cc0*/  ISETP.GE.AND P1, PT, R7, R195, PT ;  /* 0x000000c30700720c */ /* 0x000fe40003f26270 */
[----:B------:R-:W-:Y:S02]  /*11cd0*/  FMNMX3.FTZ R6, R6, R155, R153, !PT ;  /* 0x0000009b06067276 */ /* 0x000fe40007810099 */
[----:B------:R-:W-:Y:S02]  /*11ce0*/  FMNMX3.FTZ R8, R8, R161, R157, !PT ;  /* 0x000000a108087276 */ /* 0x000fe4000781009d */
[----:B------:R-:W-:Y:S02]  /*11cf0*/  FSEL R122, R65, -INF , !P5 ;  /* 0xff800000417a7808 */ /* 0x000fe40006800000 */
[----:B------:R-:W-:Y:S01]  /*11d00*/  FSEL R139, R58, -INF , !P0 ;  /* 0xff8000003a8b7808 */ /* 0x000fe20004000000 */
[----:B------:R-:W-:Y:S01]  /*11d10*/  VIADD R58, R57, 0x9020 ;  /* 0x00009020393a7836 */ /* 0x000fe20000000000 */
[----:B------:R-:W-:Y:S02]  /*11d20*/  FSEL R137, R59, -INF , !P1 ;  /* 0xff8000003b897808 */ /* 0x000fe40004800000 */
[----:B------:R-:W-:Y:S02]  /*11d30*/  ISETP.GE.AND P1, PT, R0, R197, PT ;  /* 0x000000c50000720c */ /* 0x000fe40003f26270 */
[----:B------:R-:W-:Y:S02]  /*11d40*/  FSEL R133, R60, -INF , !P4 ;  /* 0xff8000003c857808 */ /* 0x000fe40006000000 */
[-C--:B------:R-:W-:Y:S02]  /*11d50*/  ISETP.GE.AND P0, PT, R4, R195.reuse, PT ;  /* 0x000000c30400720c */ /* 0x080fe40003f06270 */
[----:B------:R-:W-:Y:S02]  /*11d60*/  ISETP.GE.AND P5, PT, R0, R195, PT ;  /* 0x000000c30000720c */ /* 0x000fe40003fa6270 */
[----:B------:R-:W-:Y:S02]  /*11d70*/  FMNMX3.FTZ R4, R8, R151, R149, !PT ;  /* 0x0000009708047276 */ /* 0x000fe40007810095 */
[----:B------:R-:W-:Y:S02]  /*11d80*/  ISETP.GE.AND P4, PT, R5, R195, PT ;  /* 0x000000c30500720c */ /* 0x000fe40003f86270 */
[----:B------:R-:W-:Y:S02]  /*11d90*/  FMNMX3.FTZ R0, R6, R147, R143, !PT ;  /* 0x0000009306007276 */ /* 0x000fe4000781008f */
[----:B------:R-:W-:Y:S02]  /*11da0*/  FSEL R129, R62, -INF , !P6 ;  /* 0xff8000003e817808 */ /* 0x000fe40007000000 */
[----:B------:R-:W-:Y:S02]  /*11db0*/  FSEL R120, R63, -INF , !P4 ;  /* 0xff8000003f787808 */ /* 0x000fe40006000000 */
[----:B------:R-:W-:Y:S02]  /*11dc0*/  FMNMX3.FTZ R4, R4, R145, R141, !PT ;  /* 0x0000009104047276 */ /* 0x000fe4000781008d */
[----:B------:R-:W-:Y:S02]  /*11dd0*/  FMNMX3.FTZ R0, R0, R139, R137, !PT ;  /* 0x0000008b00007276 */ /* 0x000fe40007810089 */
        /* <DEDUP_REMOVED lines=12> */
[----:B------:R-:W3:Y:S01]  /*11ea0*/  SHFL.BFLY PT, R52, R25, 0x1, 0x1f ;  /* 0x0c201f0019347f89 */ /* 0x000ee200000e0000 */
[----:B-1----:R-:W-:Y:S02]  /*11eb0*/  FMNMX.FTZ R0, R5, R0, !PT ;  /* 0x0000000005007209 */ /* 0x002fe40007810000 */
[----:B---3--:R-:W-:Y:S03]  /*11ec0*/  FMNMX.FTZ R52, R25, R52, !PT ;  /* 0x0000003419347209 */ /* 0x008fe60007810000 */
[C---:B--2---:R-:W-:Y:S01]  /*11ed0*/  FMUL.FTZ R124, R117.reuse, R0 ;  /* 0x00000000757c7220 */ /* 0x044fe20000410000 */
        /* <DEDUP_REMOVED lines=9> */
[----:B------:R-:W-:Y:S02]  /*11f70*/  VIADD R7, R57, 0x9000 ;  /* 0x0000900039077836 */ /* 0x000fe40000000000 */
[-CC-:B------:R-:W-:Y:S01]  /*11f80*/  FFMA.FTZ R126, R13, R117.reuse, -R130.reuse ;  /* 0x000000750d7e7223 */ /* 0x180fe20000010882 */
[-C--:B------:R-:W-:Y:S01]  /*11f90*/  FFMA.FTZ R128, R23, R117.reuse, -R130 ;  /* 0x0000007517807223 */ /* 0x080fe20000010882 */
[----:B------:R-:W1:Y:S01]  /*11fa0*/  LDSM.16.MT88.4 R12, [R57+0x9000] ;  /* 0x00900000390c783b */ /* 0x000e620000004200 */
[----:B------:R-:W-:Y:S02]  /*11fb0*/  @P2 VIADD R58, R7, 0xffffffe0 ;  /* 0xffffffe0073a2836 */ /* 0x000fe40000000000 */
[----:B------:R-:W-:Y:S01]  /*11fc0*/  FADD.FTZ R4, -R5, R118 ;  /* 0x0000007605047221 */ /* 0x000fe20000010100 */
[-C--:B------:R-:W-:Y:S01]  /*11fd0*/  FFMA.FTZ R123, R21, R117.reuse, -R130 ;  /* 0x00000075157b7223 */ /* 0x080fe20000010882 */
[-C--:B------:R-:W-:Y:S01]  /*11fe0*/  FFMA.FTZ R135, R19, R117.reuse, -R124 ;  /* 0x0000007513877223 */ /* 0x080fe2000001087c */
        /* <DEDUP_REMOVED lines=8> */
[-C--:B------:R-:W-:Y:S01]  /*12070*/  FFMA.FTZ R140, R231, R117.reuse, -R130 ;  /* 0x00000075e78c7223 */ /* 0x080fe20000010882 */
[-CC-:B------:R-:W-:Y:S07]  /*12080*/  FFMA.FTZ R118, R243, R117.reuse, -R124.reuse ;  /* 0x00000075f3767223 */ /* 0x180fee000001087c */
[----:B------:R-:W3:Y:S01]  /*12090*/  MUFU.EX2 R56, R5 ;  /* 0x0000000500387308 */ /* 0x000ee20000000800 */
[-C--:B------:R-:W-:Y:S01]  /*120a0*/  FFMA.FTZ R185, R233, R117.reuse, -R124 ;  /* 0x00000075e9b97223 */ /* 0x080fe2000001087c */
[-C--:B------:R-:W-:Y:S01]  /*120b0*/  FFMA.FTZ R241, R241, R117.reuse, -R130 ;  /* 0x00000075f1f17223 */ /* 0x080fe20000010882 */
[----:B------:R-:W4:Y:S07]  /*120c0*/  LDSM.16.MT88.4 R36, [R58+0x2000] ;  /* 0x002000003a24783b */ /* 0x000f2e0000004200 */
[----:B------:R-:W5:Y:S01]  /*120d0*/  MUFU.EX2 R55, R8 ;  /* 0x0000000800377308 */ /* 0x000f620000000800 */
[-C--:B------:R-:W-:Y:S01]  /*120e0*/  FFMA.FTZ R239, R239, R117.reuse, -R124 ;  /* 0x00000075efef7223 */ /* 0x080fe2000001087c */
[-C--:B------:R-:W-:Y:S01]  /*120f0*/  FFMA.FTZ R237, R237, R117.reuse, -R130 ;  /* 0x00000075eded7223 */ /* 0x080fe20000010882 */
[-CC-:B------:R-:W-:Y:S07]  /*12100*/  FFMA.FTZ R142, R227, R117.reuse, -R124.reuse ;  /* 0x00000075e38e7223 */ /* 0x180fee000001087c */
[----:B------:R-:W-:Y:S01]  /*12110*/  MUFU.EX2 R128, R128 ;  /* 0x0000008000807308 */ /* 0x000fe20000000800 */
[-C--:B------:R-:W-:Y:S01]  /*12120*/  FFMA.FTZ R223, R223, R117.reuse, -R124 ;  /* 0x00000075dfdf7223 */ /* 0x080fe2000001087c */
[-C--:B------:R-:W-:Y:S01]  /*12130*/  FFMA.FTZ R144, R225, R117.reuse, -R130 ;  /* 0x00000075e1907223 */ /* 0x080fe20000010882 */
[----:B------:R-:W4:Y:S07]  /*12140*/  LDSM.16.MT88.4 R64, [R58+0x4000] ;  /* 0x004000003a40783b */ /* 0x000f2e0000004200 */
[----:B------:R-:W1:Y:S01]  /*12150*/  MUFU.EX2 R123, R123 ;  /* 0x0000007b007b7308 */ /* 0x000e620000000800 */
[--C-:B------:R-:W-:Y:S01]  /*12160*/  FFMA.FTZ R146, R171, R117, -R124.reuse ;  /* 0x00000075ab927223 */ /* 0x100fe2000001087c */
[C---:B---3--:R-:W-:Y:S01]  /*12170*/  FMUL.FTZ R6, R56.reuse, R114 ;  /* 0x0000007238067220 */ /* 0x048fe20000410000 */
[C---:B------:R-:W-:Y:S07]  /*12180*/  FMUL.FTZ R7, R56.reuse, R115 ;  /* 0x0000007338077220 */ /* 0x040fee0000410000 */
[----:B------:R-:W-:Y:S01]  /*12190*/  MUFU.EX2 R135, R135 ;  /* 0x0000008700877308 */ /* 0x000fe20000000800 */
[C---:B------:R-:W-:Y:S01]  /*121a0*/  FMUL.FTZ R10, R56.reuse, R110 ;  /* 0x0000006e380a7220 */ /* 0x040fe20000410000 */
[C---:B-----5:R-:W-:Y:S01]  /*121b0*/  FMUL.FTZ R4, R55.reuse, R112 ;  /* 0x0000007037047220 */ /* 0x060fe20000410000 */
[C---:B------:R-:W-:Y:S07]  /*121c0*/  FMUL.FTZ R5, R55.reuse, R113 ;  /* 0x0000007137057220 */ /* 0x040fee0000410000 */
[----:B------:R-:W3:Y:S01]  /*121d0*/  MUFU.EX2 R127, R127 ;  /* 0x0000007f007f7308 */ /* 0x000ee20000000800 */
[C---:B------:R-:W-:Y:S01]  /*121e0*/  FMUL.FTZ R11, R56.reuse, R111 ;  /* 0x0000006f380b7220 */ /* 0x040fe20000410000 */
[C---:B------:R-:W-:Y:S01]  /*121f0*/  FMUL.FTZ R8, R55.reuse, R108 ;  /* 0x0000006c37087220 */ /* 0x040fe20000410000 */
[----:B------:R-:W-:Y:S07]  /*12200*/  FMUL.FTZ R9, R55, R109 ;  /* 0x0000006d37097220 */ /* 0x000fee0000410000 */
[----:B------:R-:W-:Y:S01]  /*12210*/  MUFU.EX2 R126, R126 ;  /* 0x0000007e007e7308 */ /* 0x000fe20000000800 */
[----:B------:R-:W-:Y:S01]  /*12220*/  LDSM.16.MT88.4 R108, [R57+0xac00] ;  /* 0x00ac0000396c783b */ /* 0x000fe20000004200 */
[----:B-1----:R-:W-:Y:S01]  /*12230*/  F2FP.BF16.F32.PACK_AB R60, R123, R128 ;  /* 0x000000807b3c723e */ /* 0x002fe200000010ff */
[C---:B------:R-:W-:Y:S07]  /*12240*/  FMUL.FTZ R18, R56.reuse, R102 ;  /* 0x0000006638127220 */ /* 0x040fee0000410000 */
[----:B------:R-:W1:Y:S01]  /*12250*/  MUFU.EX2 R59, R59 ;  /* 0x0000003b003b7308 */ /* 0x000e620000000800 */
[C---:B------:R-:W-:Y:S01]  /*12260*/  FMUL.FTZ R19, R56.reuse, R103 ;  /* 0x0000006738137220 */ /* 0x040fe20000410000 */
[C---:B------:R-:W-:Y:S01]  /*12270*/  FMUL.FTZ R16, R55.reuse, R100 ;  /* 0x0000006437107220 */ /* 0x040fe20000410000 */
[----:B------:R-:W-:Y:S07]  /*12280*/  FMUL.FTZ R17, R55, R101 ;  /* 0x0000006537117220 */ /* 0x000fee0000410000 */
        /* <DEDUP_REMOVED lines=8> */
[C---:B------:R-:W-:Y:S01]  /*12310*/  FMUL.FTZ R26, R56.reuse, R94 ;  /* 0x0000005e381a7220 */ /* 0x040fe20000410000 */
[----:B------:R-:W-:Y:S01]  /*12320*/  LDSM.16.MT88.4 R84, [R57+0xb400] ;  /* 0x00b400003954783b */ /* 0x000fe20000004200 */
[----:B-1----:R-:W-:Y:S01]  /*12330*/  F2FP.BF16.F32.PACK_AB R62, R59, R126 ;  /* 0x0000007e3b3e723e */ /* 0x002fe200000010ff */
        /* <DEDUP_REMOVED lines=10> */
[C---:B------:R-:W-:Y:S06]  /*123e0*/  HMMA.16816.F32.BF16 R4, R60.reuse, R12, R4 ;  /* 0x0000000c3c04723c */ /* 0x040fec0000041804 */
        /* <DEDUP_REMOVED lines=12> */
[-CC-:B------:R-:W-:Y:S01]  /*124b0*/  FFMA.FTZ R106, R134, R117.reuse, -R130.reuse ;  /* 0x00000075866a7223 */ /* 0x180fe20000010882 */
[-C--:B------:R-:W-:Y:S07]  /*124c0*/  FFMA.FTZ R134, R175, R117.reuse, -R130 ;  /* 0x00000075af867223 */ /* 0x080fee0000010882 */
[----:B------:R-:W-:Y:S01]  /*124d0*/  MUFU.EX2 R142, R142 ;  /* 0x0000008e008e7308 */ /* 0x000fe20000000800 */
[C---:B--2---:R-:W-:Y:S09]  /*124e0*/  HMMA.16816.F32.BF16 R12, R60.reuse, R20, R12 ;  /* 0x000000143c0c723c */ /* 0x044ff2000004180c */
[----:B------:R-:W-:Y:S01]  /*124f0*/  MUFU.EX2 R92, R92 ;  /* 0x0000005c005c7308 */ /* 0x000fe20000000800 */
[----:B------:R-:W-:Y:S01]  /*12500*/  FMUL.FTZ R20, R55, R96 ;  /* 0x0000006037147220 */ /* 0x000fe20000410000 */
[--C-:B------:R-:W-:Y:S01]  /*12510*/  FFMA.FTZ R96, R49, R117, -R124.reuse ;  /* 0x0000007531607223 */ /* 0x100fe2000001087c */
[C---:B------:R-:W-:Y:S07]  /*12520*/  FMUL.FTZ R49, R55.reuse, R69 ;  /* 0x0000004537317220 */ /* 0x040fee0000410000 */
[----:B------:R-:W-:Y:S01]  /*12530*/  MUFU.EX2 R134, R134 ;  /* 0x0000008600867308 */ /* 0x000fe20000000800 */
[C---:B------:R-:W-:Y:S03]  /*12540*/  HMMA.16816.F32.BF16 R16, R60.reuse, R22, R16 ;  /* 0x000000163c10723c */ /* 0x040fe60000041810 */
[C---:B------:R-:W-:Y:S01]  /*12550*/  FMUL.FTZ R22, R56.reuse, R98 ;  /* 0x0000006238167220 */ /* 0x040fe20000410000 */
[----:B------:R-:W-:Y:S01]  /*12560*/  FMUL.FTZ R23, R56, R99 ;  /* 0x0000006338177220 */ /* 0x000fe20000410000 */
[----:B------:R-:W-:Y:S04]  /*12570*/  FMUL.FTZ R21, R55, R97 ;  /* 0x0000006137157220 */ /* 0x000fe80000410000 */
[----:B------:R-:W1:Y:S01]  /*12580*/  MUFU.EX2 R96, R96 ;  /* 0x0000006000607308 */ /* 0x000e620000000800 */
[-CC-:B------:R-:W-:Y:S01]  /*12590*/  FFMA.FTZ R105, R132, R117.reuse, -R124.reuse ;  /* 0x0000007584697223 */ /* 0x180fe2000001087c */
[-C--:B------:R-:W-:Y:S01]  /*125a0*/  FFMA.FTZ R104, R251, R117.reuse, -R124 ;  /* 0x00000075fb687223 */ /* 0x080fe2000001087c */
[-CC-:B------:R-:W-:Y:S07]  /*125b0*/  FFMA.FTZ R99, R249, R117.reuse, -R130.reuse ;  /* 0x00000075f9637223 */ /* 0x180fee0000010882 */
[----:B------:R-:W-:Y:S01]  /*125c0*/  MUFU.EX2 R107, R107 ;  /* 0x0000006b006b7308 */ /* 0x000fe20000000800 */
[-CC-:B------:R-:W-:Y:S01]  /*125d0*/  FFMA.FTZ R98, R247, R117.reuse, -R130.reuse ;  /* 0x00000075f7627223 */ /* 0x180fe20000010882 */
        /* <DEDUP_REMOVED lines=17> */
[C---:B----4-:R-:W-:Y:S01]  /*126f0*/  HMMA.16816.F32.BF16 R28, R60.reuse, R36, R28 ;  /* 0x000000243c1c723c */ /* 0x050fe2000004181c */
[----:B------:R-:W-:Y:S02]  /*12700*/  MUFU.EX2 R88, R88 ;  /* 0x0000005800587308 */ /* 0x000fe40000000800 */
[C---:B------:R-:W-:Y:S01]  /*12710*/  FMUL.FTZ R36, R55.reuse, R80 ;  /* 0x0000005037247220 */ /* 0x040fe20000410000 */
[----:B------:R-:W-:Y:S07]  /*12720*/  FMUL.FTZ R37, R55, R81 ;  /* 0x0000005137257220 */ /* 0x000fee0000410000 */
[----:B------:R-:W3:Y:S01]  /*12730*/  MUFU.EX2 R91, R91 ;  /* 0x0000005b005b7308 */ /* 0x000ee20000000800 */
[----:B------:R-:W-:Y:S01]  /*12740*/  LDSM.16.MT88.4 R68, [R57+0xd400] ;  /* 0x00d400003944783b */ /* 0x000fe20000004200 */
[----:B------:R-:W-:Y:S01]  /*12750*/  FFMA.FTZ R97, R245, R117, -R124 ;  /* 0x00000075f5617223 */ /* 0x000fe2000001087c */
[C---:B------:R-:W-:Y:S07]  /*12760*/  HMMA.16816.F32.BF16 R32, R60.reuse, R38, R32 ;  /* 0x000000263c20723c */ /* 0x040fee0000041820 */
[----:B------:R-:W-:Y:S01]  /*12770*/  MUFU.EX2 R89, R89 ;  /* 0x0000005900597308 */ /* 0x000fe20000000800 */
[C---:B------:R-:W-:Y:S01]  /*12780*/  FMUL.FTZ R38, R56.reuse, R82 ;  /* 0x0000005238267220 */ /* 0x040fe20000410000 */
[C---:B------:R-:W-:Y:S08]  /*12790*/  FMUL.FTZ R39, R56.reuse, R83 ;  /* 0x0000005338277220 */ /* 0x040ff00000410000 */
[----:B------:R-:W4:Y:S01]  /*127a0*/  MUFU.EX2 R90, R90 ;  /* 0x0000005a005a7308 */ /* 0x000f220000000800 */
[----:B------:R-:W5:Y:S01]  /*127b0*/  LDSM.16.MT88.4 R80, [R58+0x400] ;  /* 0x000400003a50783b */ /* 0x000f620000004200 */
[-C--:B------:R-:W-:Y:S01]  /*127c0*/  FFMA.FTZ R138, R179, R117.reuse, -R130 ;  /* 0x00000075b38a7223 */ /* 0x080fe20000010882 */
[-CC-:B------:R-:W-:Y:S07]  /*127d0*/  FFMA.FTZ R136, R177, R117.reuse, -R124.reuse ;  /* 0x00000075b1887223 */ /* 0x180fee000001087c */
[----:B------:R-:W5:Y:S01]  /*127e0*/  MUFU.EX2 R104, R104 ;  /* 0x0000006800687308 */ /* 0x000f620000000800 */
[--C-:B------:R-:W-:Y:S01]  /*127f0*/  FFMA.FTZ R132, R235, R117, -R124.reuse ;  /* 0x00000075eb847223 */ /* 0x100fe2000001087c */
[C---:B------:R-:W-:Y:S08]  /*12800*/  HMMA.16816.F32.BF16 R36, R60.reuse, R44, R36 ;  /* 0x0000002c3c24723c */ /* 0x040ff00000041824 */
[----:B------:R-:W-:Y:S01]  /*12810*/  MUFU.EX2 R99, R99 ;  /* 0x0000006300637308 */ /* 0x000fe20000000800 */
[C---:B------:R-:W-:Y:S01]  /*12820*/  FMUL.FTZ R44, R55.reuse, R72 ;  /* 0x00000048372c7220 */ /* 0x040fe20000410000 */
[----:B------:R-:W-:Y:S01]  /*12830*/  FMUL.FTZ R45, R55, R73 ;  /* 0x00000049372d7220 */ /* 0x000fe20000410000 */
[-C--:B------:R-:W-:Y:S07]  /*12840*/  FFMA.FTZ R169, R169, R117.reuse, -R124 ;  /* 0x00000075a9a97223 */ /* 0x080fee000001087c */
[----:B------:R-:W5:Y:S01]  /*12850*/  MUFU.EX2 R98, R98 ;  /* 0x0000006200627308 */ /* 0x000f620000000800 */
[--C-:B------:R-:W-:Y:S01]  /*12860*/  FFMA.FTZ R229, R229, R117, -R130.reuse ;  /* 0x00000075e5e57223 */ /* 0x100fe20000010882 */
        /* <DEDUP_REMOVED lines=9> */
[-C--:B------:R-:W-:Y:S01]  /*12900*/  FFMA.FTZ R159, R159, R117.reuse, -R124 ;  /* 0x000000759f9f7223 */ /* 0x080fe2000001087c */
[C---:B------:R-:W-:Y:S06]  /*12910*/  HMMA.16816.F32.BF16 R44, R60.reuse, R64, R44 ;  /* 0x000000403c2c723c */ /* 0x040fec000004182c */
[----:B------:R-:W5:Y:S01]  /*12920*/  MUFU.EX2 R138, R138 ;  /* 0x0000008a008a7308 */ /* 0x000f620000000800 */
[-CC-:B------:R-:W-:Y:S01]  /*12930*/  FFMA.FTZ R152, R161, R117.reuse, -R130.reuse ;  /* 0x00000075a1987223 */ /* 0x180fe20000010882 */
[-CC-:B------:R-:W-:Y:S08]  /*12940*/  FFMA.FTZ R165, R165, R117.reuse, -R130.reuse ;  /* 0x00000075a5a57223 */ /* 0x180ff00000010882 */
[----:B------:R-:W-:Y:S01]  /*12950*/  MUFU.EX2 R177, R239 ;  /* 0x000000ef00b17308 */ /* 0x000fe20000000800 */
[-CC-:B------:R-:W-:Y:S01]  /*12960*/  FFMA.FTZ R157, R157, R117.reuse, -R130.reuse ;  /* 0x000000759d9d7223 */ /* 0x180fe20000010882 */
[----:B------:R-:W-:Y:S01]  /*12970*/  FFMA.FTZ R156, R149, R117, -R130 ;  /* 0x00000075959c7223 */ /* 0x000fe20000010882 */
[----:B------:R-:W-:Y:S01]  /*12980*/  HMMA.16816.F32.BF16 R48, R60, R66, R48 ;  /* 0x000000423c30723c */ /* 0x000fe20000041830 */
[----:B------:R-:W5:Y:S06]  /*12990*/  LDSM.16.MT88.4 R64, [R58+0x4400] ;  /* 0x004400003a40783b */ /* 0x000f6c0000004200 */
[----:B------:R-:W5:Y:S01]  /*129a0*/  MUFU.EX2 R136, R136 ;  /* 0x0000008800887308 */ /* 0x000f620000000800 */
        /* <DEDUP_REMOVED lines=10> */
[-C--:B------:R-:W-:Y:S07]  /*12a50*/  FFMA.FTZ R147, R147, R117.reuse, -R124 ;  /* 0x0000007593937223 */ /* 0x080fee000001087c */
[----:B------:R-:W4:Y:S01]  /*12a60*/  MUFU.EX2 R227, R229 ;  /* 0x000000e500e37308 */ /* 0x000f220000000800 */
[-C--:B------:R-:W-:Y:S01]  /*12a70*/  FFMA.FTZ R145, R145, R117.reuse, -R130 ;  /* 0x0000007591917223 */ /* 0x080fe20000010882 */
[C---:B--2---:R-:W-:Y:S08]  /*12a80*/  HMMA.16816.F32.BF16 R4, R60.reuse, R76, R4 ;  /* 0x0000004c3c04723c */ /* 0x044ff00000041804 */
[----:B------:R-:W2:Y:S01]  /*12a90*/  MUFU.EX2 R223, R223 ;  /* 0x000000df00df7308 */ /* 0x000ea20000000800 */
[----:B------:R-:W-:Y:S01]  /*12aa0*/  FFMA.FTZ R139, R139, R117, -R124 ;  /* 0x000000758b8b7223 */ /* 0x000fe2000001087c */
[----:B------:R-:W-:Y:S01]  /*12ab0*/  FFMA.FTZ R135, R56, R217, R135 ;  /* 0x000000d938877223 */ /* 0x000fe20000010087 */
[----:B------:R-:W-:Y:S07]  /*12ac0*/  FFMA.FTZ R128, R55, R222, R128 ;  /* 0x000000de37807223 */ /* 0x000fee0000010080 */
[----:B------:R-:W-:Y:S01]  /*12ad0*/  MUFU.EX2 R144, R144 ;  /* 0x0000009000907308 */ /* 0x000fe20000000800 */
[-C--:B------:R-:W-:Y:S01]  /*12ae0*/  FFMA.FTZ R133, R133, R117.reuse, -R130 ;  /* 0x0000007585857223 */ /* 0x080fe20000010882 */
[C---:B------:R-:W-:Y:S01]  /*12af0*/  HMMA.16816.F32.BF16 R8, R60.reuse, R78, R8 ;  /* 0x0000004e3c08723c */ /* 0x040fe20000041808 */
[----:B------:R-:W-:Y:S07]  /*12b00*/  LDSM.16.MT88.4 R76, [R58+0x800] ;  /* 0x000800003a4c783b */ /* 0x000fee0000004200 */
[----:B------:R-:W2:Y:S01]  /*12b10*/  MUFU.EX2 R171, R173 ;  /* 0x000000ad00ab7308 */ /* 0x000ea20000000800 */
[-C--:B------:R-:W-:Y:S01]  /*12b20*/  FFMA.FTZ R129, R129, R117.reuse, -R124 ;  /* 0x0000007581817223 */ /* 0x080fe2000001087c */
[----:B------:R-:W-:Y:S01]  /*12b30*/  FFMA.FTZ R121, R121, R117, -R130 ;  /* 0x0000007579797223 */ /* 0x000fe20000010882 */
[----:B------:R-:W-:Y:S07]  /*12b40*/  FADD.FTZ R123, R123, R128 ;  /* 0x000000807b7b7221 */ /* 0x000fee0000010000 */
[----:B------:R-:W-:Y:S01]  /*12b50*/  MUFU.EX2 R146, R146 ;  /* 0x0000009200927308 */ /* 0x000fe20000000800 */
[----:B------:R-:W-:Y:S01]  /*12b60*/  ISETP.GT.AND P0, PT, R208, R199, PT ;  /* 0x000000c7d000720c */ /* 0x000fe20003f04270 */
[C---:B-----5:R-:W-:Y:S08]  /*12b70*/  HMMA.16816.F32.BF16 R12, R60.reuse, R80, R12 ;  /* 0x000000503c0c723c */ /* 0x060ff0000004180c */
[----:B------:R-:W5:Y:S01]  /*12b80*/  MUFU.EX2 R169, R169 ;  /* 0x000000a900a97308 */ /* 0x000f620000000800 */
[----:B------:R-:W-:Y:S09]  /*12b90*/  FADD.FTZ R126, R126, R123 ;  /* 0x0000007b7e7e7221 */ /* 0x000ff20000010000 */
[----:B------:R-:W-:Y:S01]  /*12ba0*/  MUFU.EX2 R148, R148 ;  /* 0x0000009400947308 */ /* 0x000fe20000000800 */
[----:B------:R-:W-:Y:S01]  /*12bb0*/  FADD.FTZ R59, R59, R126 ;  /* 0x0000007e3b3b7221 */ /* 0x000fe20000010000 */
[C---:B------:R-:W-:Y:S01]  /*12bc0*/  HMMA.16816.F32.BF16 R16, R60.reuse, R82, R16 ;  /* 0x000000523c10723c */ /* 0x040fe20000041810 */
[----:B------:R-:W-:Y:S07]  /*12bd0*/  LDSM.16.MT88.4 R80, [R57+0xb800] ;  /* 0x00b800003950783b */ /* 0x000fee0000004200 */
[----:B------:R-:W5:Y:S10]  /*12be0*/  MUFU.EX2 R163, R165 ;  /* 0x000000a500a37308 */ /* 0x000f740000000800 */
[----:B------:R-:W-:Y:S01]  /*12bf0*/  MUFU.EX2 R150, R150 ;  /* 0x0000009600967308 */ /* 0x000fe20000000800 */
[C---:B------:R-:W-:Y:S09]  /*12c00*/  HMMA.16816.F32.BF16 R20, R60.reuse, R84, R20 ;  /* 0x000000543c14723c */ /* 0x040ff20000041814 */
[----:B------:R-:W5:Y:S10]  /*12c10*/  MUFU.EX2 R159, R159 ;  /* 0x0000009f009f7308 */ /* 0x000f740000000800 */
        /* <DEDUP_REMOVED lines=19> */
[C---:B------:R-:W-:Y:S08]  /*12d50*/  HMMA.16816.F32.BF16 R44, R60.reuse, R64, R44 ;  /* 0x000000403c2c723c */ /* 0x040ff0000004182c */
        /* <DEDUP_REMOVED lines=87> */
[C---:B----4-:R-:W-:Y:S08]  /*132d0*/  HMMA.16816.F32.BF16 R44, R60.reuse, R64, R44 ;  /* 0x000000403c2c723c */ /* 0x050ff0000004182c */
[----:B------:R-:W-:Y:S01]  /*132e0*/  HMMA.16816.F32.BF16 R48, R60, R66, R48 ;  /* 0x000000423c30723c */ /* 0x000fe20000041830 */
[----:B------:R-:W3:Y:S02]  /*132f0*/  LDSM.16.MT88.4 R64, [R57+0xe800] ;  /* 0x00e800003940783b */ /* 0x000ee40000004200 */
        /* <DEDUP_REMOVED lines=8> */
[-C--:B------:R-:W-:Y:S02]  /*13380*/  FFMA.FTZ R130, R122, R117.reuse, -R130 ;  /* 0x000000757a827223 */ /* 0x080fe40000010882 */
[C---:B------:R-:W-:Y:S07]  /*13390*/  HMMA.16816.F32.BF16 R8, R60.reuse, R74, R8 ;  /* 0x0000004a3c08723c */ /* 0x040fee0000041808 */
[----:B------:R-:W1:Y:S01]  /*133a0*/  MUFU.EX2 R56, R73 ;  /* 0x0000004900387308 */ /* 0x000e620000000800 */
[----:B------:R-:W-:Y:S09]  /*133b0*/  FADD.FTZ R74, R127, R135 ;  /* 0x000000877f4a7221 */ /* 0x000ff20000010000 */
[----:B------:R-:W-:Y:S01]  /*133c0*/  MUFU.EX2 R120, R129 ;  /* 0x0000008100787308 */ /* 0x000fe20000000800 */
[----:B------:R-:W-:Y:S01]  /*133d0*/  FADD.FTZ R125, R125, R74 ;  /* 0x0000004a7d7d7221 */ /* 0x000fe20000010000 */
[C---:B--2---:R-:W-:Y:S08]  /*133e0*/  HMMA.16816.F32.BF16 R12, R60.reuse, R76, R12 ;  /* 0x0000004c3c0c723c */ /* 0x044ff0000004180c */
[----:B------:R-:W2:Y:S01]  /*133f0*/  MUFU.EX2 R55, R72 ;  /* 0x0000004800377308 */ /* 0x000ea20000000800 */
[----:B------:R-:W-:Y:S04]  /*13400*/  FADD.FTZ R116, R116, R125 ;  /* 0x0000007d74747221 */ /* 0x000fe80000010000 */
[----:B------:R-:W-:Y:S01]  /*13410*/  FADD.FTZ R93, R93, R116 ;  /* 0x000000745d5d7221 */ /* 0x000fe20000010000 */
[C---:B------:R-:W-:Y:S01]  /*13420*/  HMMA.16816.F32.BF16 R16, R60.reuse, R78, R16 ;  /* 0x0000004e3c10723c */ /* 0x040fe20000041810 */
[----:B------:R-:W-:Y:S02]  /*13430*/  LDSM.16.MT88.4 R76, [R57+0xec00] ;  /* 0x00ec0000394c783b */ /* 0x000fe40000004200 */
[----:B------:R-:W-:Y:S01]  /*13440*/  FADD.FTZ R92, R92, R93 ;  /* 0x0000005d5c5c7221 */ /* 0x000fe20000010000 */
[----:B------:R-:W-:Y:S04]  /*13450*/  IMAD.MOV.U32 R116, RZ, RZ, R52 ;  /* 0x000000ffff747224 */ /* 0x000fe800078e0034 */
[C---:B-----5:R-:W-:Y:S08]  /*13460*/  HMMA.16816.F32.BF16 R20, R60.reuse, R80, R20 ;  /* 0x000000503c14723c */ /* 0x060ff00000041814 */
[C---:B------:R-:W-:Y:S08]  /*13470*/  HMMA.16816.F32.BF16 R24, R60.reuse, R82, R24 ;  /* 0x000000523c18723c */ /* 0x040ff00000041818 */
[C---:B------:R-:W-:Y:S08]  /*13480*/  HMMA.16816.F32.BF16 R28, R60.reuse, R84, R28 ;  /* 0x000000543c1c723c */ /* 0x040ff0000004181c */
[C---:B------:R-:W-:Y:S01]  /*13490*/  HMMA.16816.F32.BF16 R32, R60.reuse, R86, R32 ;  /* 0x000000563c20723c */ /* 0x040fe20000041820 */
[----:B------:R-:W-:Y:S07]  /*134a0*/  LDSM.16.MT88.4 R84, [R58+0x3c00] ;  /* 0x003c00003a54783b */ /* 0x000fee0000004200 */
[C---:B---3--:R-:W-:Y:S01]  /*134b0*/  HMMA.16816.F32.BF16 R36, R60.reuse, R64, R36 ;  /* 0x000000403c24723c */ /* 0x048fe20000041824 */
[----:B------:R-:W-:Y:S02]  /*134c0*/  MUFU.EX2 R64, R121 ;  /* 0x0000007900407308 */ /* 0x000fe40000000800 */
[-CC-:B------:R-:W-:Y:S01]  /*134d0*/  FFMA.FTZ R65, R53, R117.reuse, -R124.reuse ;  /* 0x0000007535417223 */ /* 0x180fe2000001087c */
[----:B------:R-:W-:Y:S07]  /*134e0*/  FFMA.FTZ R124, R54, R117, -R124 ;  /* 0x00000075367c7223 */ /* 0x000fee000001087c */
[----:B------:R-:W3:Y:S01]  /*134f0*/  MUFU.EX2 R53, R130 ;  /* 0x0000008200357308 */ /* 0x000ee20000000800 */
[C---:B------:R-:W-:Y:S09]  /*13500*/  HMMA.16816.F32.BF16 R40, R60.reuse, R66, R40 ;  /* 0x000000423c28723c */ /* 0x040ff20000041828 */
[----:B------:R-:W-:Y:S01]  /*13510*/  MUFU.EX2 R54, R65 ;  /* 0x0000004100367308 */ /* 0x000fe20000000800 */
[----:B------:R-:W-:Y:S01]  /*13520*/  FADD.FTZ R66, R88, R59 ;  /* 0x0000003b58427221 */ /* 0x000fe20000010000 */
[----:B------:R-:W-:Y:S08]  /*13530*/  FADD.FTZ R59, R95, R92 ;  /* 0x0000005c5f3b7221 */ /* 0x000ff00000010000 */
[----:B------:R-:W4:Y:S01]  /*13540*/  MUFU.EX2 R217, R124 ;  /* 0x0000007c00d97308 */ /* 0x000f220000000800 */
[----:B------:R-:W5:Y:S01]  /*13550*/  LDSM.16.MT88.4 R92, [R57+0xcc00] ;  /* 0x00cc0000395c783b */ /* 0x000f620000004200 */
[----:B------:R-:W-:Y:S01]  /*13560*/  FADD.FTZ R66, R91, R66 ;  /* 0x000000425b427221 */ /* 0x000fe20000010000 */
[C---:B------:R-:W-:Y:S03]  /*13570*/  HMMA.16816.F32.BF16 R44, R60.reuse, R68, R44 ;  /* 0x000000443c2c723c */ /* 0x040fe6000004182c */
[----:B-1----:R-:W-:Y:S01]  /*13580*/  F2FP.BF16.F32.PACK_AB R68, R56, R131 ;  /* 0x000000833844723e */ /* 0x002fe200000010ff */
[----:B------:R-:W-:Y:S01]  /*13590*/  FADD.FTZ R96, R96, R59 ;  /* 0x0000003b60607221 */ /* 0x000fe20000010000 */
[----:B--2---:R-:W-:Y:S01]  /*135a0*/  F2FP.BF16.F32.PACK_AB R69, R55, R120 ;  /* 0x000000783745723e */ /* 0x004fe200000010ff */
[----:B------:R-:W-:Y:S02]  /*135b0*/  FADD.FTZ R89, R89, R66 ;  /* 0x0000004259597221 */ /* 0x000fe40000010000 */
[----:B------:R-:W-:Y:S03]  /*135c0*/  HMMA.16816.F32.BF16 R48, R60, R70, R48 ;  /* 0x000000463c30723c */ /* 0x000fe60000041830 */
[----:B---3--:R-:W-:Y:S01]  /*135d0*/  F2FP.BF16.F32.PACK_AB R70, R53, R64 ;  /* 0x000000403546723e */ /* 0x008fe200000010ff */
[----:B------:R-:W-:Y:S01]  /*135e0*/  FADD.FTZ R90, R90, R89 ;  /* 0x000000595a5a7221 */ /* 0x000fe20000010000 */
[----:B----4-:R-:W-:Y:S01]  /*135f0*/  F2FP.BF16.F32.PACK_AB R71, R217, R54 ;  /* 0x00000036d947723e */ /* 0x010fe200000010ff */
[----:B------:R-:W-:Y:S02]  /*13600*/  FADD.FTZ R105, R105, R96 ;  /* 0x0000006069697221 */ /* 0x000fe40000010000 */
[----:B------:R-:W-:Y:S02]  /*13610*/  FADD.FTZ R107, R107, R90 ;  /* 0x0000005a6b6b7221 */ /* 0x000fe40000010000 */
[----:B------:R-:W-:Y:S02]  /*13620*/  FADD.FTZ R104, R104, R105 ;  /* 0x0000006968687221 */ /* 0x000fe40000010000 */
        /* <DEDUP_REMOVED lines=16> */
[C---:B-----5:R-:W-:Y:S03]  /*13730*/  HMMA.16816.F32.BF16 R96, R68.reuse, R92, R20 ;  /* 0x0000005c4460723c */ /* 0x060fe60000041814 */
        /* <DEDUP_REMOVED lines=43> */
.L_x_4668:
        /* <DEDUP_REMOVED lines=10> */
.L_x_4687:
[----:B----4-:R-:W-:Y:S01]  /*13a90*/  FADD.FTZ R11, R10, R11 ;  /* 0x0000000b0a0b7221 */ /* 0x010fe20000010000 */
[----:B------:R-:W2:Y:S01]  /*13aa0*/  MUFU.RCP R4, R8 ;  /* 0x0000000800047308 */ /* 0x000ea20000001000 */
[----:B------:R-:W-:Y:S02]  /*13ab0*/  SHF.L.U32 R6, R180, 0x1, RZ ;  /* 0x00000001b4067819 */ /* 0x000fe400000006ff */
[----:B------:R-:W-:Y:S02]  /*13ac0*/  FSETP.NE.FTZ.AND P3, PT, R8, RZ, PT ;  /* 0x000000ff0800720b */ /* 0x000fe40003f75000 */
[----:B------:R-:W-:Y:S02]  /*13ad0*/  LOP3.LUT R6, R119, 0x6, R6, 0xf8, !PT ;  /* 0x0000000677067812 */ /* 0x000fe400078ef806 */
[----:B------:R-:W-:Y:S01]  /*13ae0*/  FSETP.NE.FTZ.AND P1, PT, R11, RZ, PT ;  /* 0x000000ff0b00720b */ /* 0x000fe20003f35000 */
[----:B------:R-:W4:Y:S01]  /*13af0*/  MUFU.RCP R5, R11 ;  /* 0x0000000b00057308 */ /* 0x000f220000001000 */
[----:B------:R-:W-:-:S02]  /*13b00*/  LOP3.LUT R6, R6, 0x20, R193, 0xf8, !PT ;  /* 0x0000002006067812 */ /* 0x000fc400078ef8c1 */
[----:B------:R-:W-:-:S04]  /*13b10*/  LOP3.LUT R193, R193, 0xc0, RZ, 0xc0, !PT ;  /* 0x000000c0c1c17812 */ /* 0x000fc800078ec0ff */
[----:B------:R-:W-:Y:S02]  /*13b20*/  LOP3.LUT R193, R193, 0x18, R180, 0xf8, !PT ;  /* 0x00000018c1c17812 */ /* 0x000fe400078ef8b4 */
[----:B--2---:R-:W-:Y:S02]  /*13b30*/  FSEL R4, R4, 1, P3 ;  /* 0x3f80000004047808 */ /* 0x004fe40001800000 */
[----:B------:R-:W-:-:S03]  /*13b40*/  LOP3.LUT R6, R6, R193, RZ, 0xfc, !PT ;  /* 0x000000c106067212 */ /* 0x000fc600078efcff */
[C---:B------:R-:W-:Y:S01]  /*13b50*/  FMUL.FTZ R112, R4.reuse, R112 ;  /* 0x0000007004707220 */ /* 0x040fe20000410000 */
[C---:B------:R-:W-:Y:S01]  /*13b60*/  FMUL.FTZ R113, R4.reuse, R113 ;  /* 0x0000007104717220 */ /* 0x040fe20000410000 */
[C---:B------:R-:W-:Y:S01]  /*13b70*/  FMUL.FTZ R108, R4.reuse, R108 ;  /* 0x0000006c046c7220 */ /* 0x040fe20000410000 */
        /* <DEDUP_REMOVED lines=24> */
[----:B------:R-:W-:Y:S01]  /*13d00*/  LEA R183, R6, R183, 0x1 ;  /* 0x000000b706b77211 */ /* 0x000fe200078e08ff */
[----:B------:R-:W-:Y:S01]  /*13d10*/  FMUL.FTZ R110, R5, R110 ;  /* 0x0000006e056e7220 */ /* 0x000fe20000410000 */
[----:B------:R-:W-:Y:S01]  /*13d20*/  LOP3.LUT R4, R181, 0x20, RZ, 0xc0, !PT ;  /* 0x00000020b5047812 */ /* 0x000fe200078ec0ff */
        /* <DEDUP_REMOVED lines=73> */
[----:B------:R-:W4:Y:S01]  /*141c0*/  LD.E.U8 R4, desc[UR4][R2.64+0x1c8] ;  /* 0x0001c80402047980 */ /* 0x000f22000c101100 */
[----:B------:R-:W-:-:S03]  /*141d0*/  ISETP.NE.AND P2, PT, R214, -0x1, PT ;  /* 0xffffffffd600780c */ /* 0x000fc60003f45270 */
[----:B------:R-:W3:Y:S04]  /*141e0*/  LD.E.64 R40, desc[UR4][R2.64+0x88] ;  /* 0x0000880402287980 */ /* 0x000ee8000c101b00 */
[----:B------:R1:W5:Y:S06]  /*141f0*/  LD.E.64 R36, desc[UR4][R2.64+0x90] ;  /* 0x0000900402247980 */ /* 0x00036c000c101b00 */
[----:B------:R1:W5:Y:S01]  /*14200*/  @!P2 LD.E.64 R38, desc[UR4][R2.64+0x80] ;  /* 0x000080040226a980 */ /* 0x000362000c101b00 */
[----:B----4-:R-:W-:-:S13]  /*14210*/  ISETP.NE.AND P0, PT, R4, RZ, PT ;  /* 0x000000ff0400720c */ /* 0x010fda0003f05270 */
[----:B------:R-:W4:Y:S04]  /*14220*/  @!P0 LD.E R4, desc[UR4][R2.64+0x60] ;  /* 0x0000600402048980 */ /* 0x000f28000c101900 */
[----:B------:R-:W4:Y:S01]  /*14230*/  @!P0 LD.E R30, desc[UR4][R2.64+0xb4] ;  /* 0x0000b404021e8980 */ /* 0x000f22000c101900 */
[----:B------:R-:W2:Y:S08]  /*14240*/  @P1 MUFU.LG2 R11, R11 ;  /* 0x0000000b000b1308 */ /* 0x000eb00000000c00 */
[----:B------:R-:W1:Y:S01]  /*14250*/  @P3 MUFU.LG2 R8, R8 ;  /* 0x0000000800083308 */ /* 0x000e620000000c00 */
[----:B------:R-:W-:Y:S01]  /*14260*/  BSSY.RECONVERGENT B0, `(.L_x_4677) ;  /* 0x0000011000007945 */ /* 0x000fe20003800200 */
[----:B------:R-:W-:Y:S01]  /*14270*/  MOV R28, 0x7f800000 ;  /* 0x7f800000001c7802 */ /* 0x000fe20000000f00 */
[----:B---3--:R-:W-:Y:S01]  /*14280*/  @P2 IMAD.WIDE.U32 R42, R40, R214, RZ ;  /* 0x000000d6282a2225 */ /* 0x008fe200078e00ff */
[----:B------:R-:W-:-:S03]  /*14290*/  MOV R29, 0x7f800000 ;  /* 0x7f800000001d7802 */ /* 0x000fc60000000f00 */
[----:B--2---:R-:W-:-:S04]  /*142a0*/  @P1 FMUL.FTZ R5, R11, 0.69314718246459960938 ;  /* 0x3f3172180b051820 */ /* 0x004fc80000410000 */
[----:B-----5:R-:W-:Y:S01]  /*142b0*/  @P1 FFMA.FTZ R28, R7, R0, R5 ;  /* 0x00000000071c1223 */ /* 0x020fe20000010005 */
[----:B-1----:R-:W-:Y:S01]  /*142c0*/  @P3 FMUL.FTZ R6, R8, 0.69314718246459960938 ;  /* 0x3f31721808063820 */ /* 0x002fe20000410000 */
[----:B------:R-:W-:-:S03]  /*142d0*/  @P2 IMAD R0, R41, R214, RZ ;  /* 0x000000d629002224 */ /* 0x000fc600078e02ff */
[----:B------:R-:W-:Y:S01]  /*142e0*/  @P3 FFMA.FTZ R29, R7, R52, R6 ;  /* 0x00000034071d3223 */ /* 0x000fe20000010006 */
[----:B----4-:R-:W-:-:S04]  /*142f0*/  @!P0 IMAD R9, R4, R205, R206 ;  /* 0x000000cd04098224 */ /* 0x010fc800078e02ce */
[----:B------:R-:W-:Y:S01]  /*14300*/  @!P0 IMAD R30, R9, R30, RZ ;  /* 0x0000001e091e8224 */ /* 0x000fe200078e02ff */
[----:B------:R-:W-:Y:S06]  /*14310*/  @!P0 BRA `(.L_x_4678) ;  /* 0x0000000000148947 */ /* 0x000fec0003800000 */
[----:B------:R-:W2:Y:S04]  /*14320*/  @!P2 LD.E R4, desc[UR4][R2.64+0xb4] ;  /* 0x0000b4040204a980 */ /* 0x000ea8000c101900 */
[----:B------:R-:W3:Y:S01]  /*14330*/  LD.E R5, desc[UR4][R2.64+0xd4] ;  /* 0x0000d40402057980 */ /* 0x000ee2000c101900 */
[----:B--2---:R-:W-:Y:S02]  /*14340*/  @!P2 IMAD R214, R4, R205, RZ ;  /* 0x000000cd04d6a224 */ /* 0x004fe400078e02ff */
[----:B---3--:R-:W-:-:S05]  /*14350*/  IMAD R5, R5, R206, RZ ;  /* 0x000000ce05057224 */ /* 0x008fca00078e02ff */
[----:B------:R-:W-:Y:S02]  /*14360*/  IADD3 R30, PT, PT, R5, R214, RZ ;  /* 0x000000d6051e7210 */ /* 0x000fe40007ffe0ff */
.L_x_4678:
[----:B------:R-:W-:Y:S05]  /*14370*/  BSYNC.RECONVERGENT B0 ;  /* 0x0000000000007941 */ /* 0x000fea0003800200 */
.L_x_4677:
[----:B------:R1:W5:Y:S01]  /*14380*/  LD.E.64 R44, desc[UR4][R2.64+0x70] ;  /* 0x00007004022c7980 */ /* 0x000362000c101b00 */
[----:B------:R-:W-:Y:S05]  /*14390*/  WARPSYNC.ALL ;  /* 0x0000000000007948 */ /* 0x000fea0003800000 */
[----:B------:R1:W5:Y:S01]  /*143a0*/  LD.E.64 R46, desc[UR4][R2.64+0xa0] ;  /* 0x0000a004022e7980 */ /* 0x000362000c101b00 */
[----:B------:R-:W-:Y:S01]  /*143b0*/  BAR.SYNC.DEFER_BLOCKING 0x0 ;  /* 0x0000000000007b1d */ /* 0x000fe20000010000 */
[----:B------:R-:W-:Y:S01]  /*143c0*/  LOP3.LUT P0, RZ, R180, 0x3, RZ, 0xc0, !PT ;  /* 0x00000003b4ff7812 */ /* 0x000fe2000780c0ff */
[----:B------:R-:W-:Y:S01]  /*143d0*/  IMAD.SHL.U32 R207, R207, 0x40, RZ ;  /* 0x00000040cfcf7824 */ /* 0x000fe200078e00ff */
        /* <DEDUP_REMOVED lines=21> */
.L_x_4680:
[----:B------:R-:W-:Y:S05]  /*14530*/  BSYNC.RECONVERGENT B0 ;  /* 0x0000000000007941 */ /* 0x000fea0003800200 */
.L_x_4679:
        /* <DEDUP_REMOVED lines=31> */
.L_x_4682:
[----:B------:R-:W-:Y:S05]  /*14730*/  BSYNC.RECONVERGENT B0 ;  /* 0x0000000000007941 */ /* 0x000fea0003800200 */
.L_x_4681:
[----:B------:R-:W-:-:S04]  /*14740*/  MOV R205, 0x0 ;  /* 0x0000000000cd7802 */ /* 0x000fc80000000f00 */
[----:B-12345:R-:W-:Y:S05]  /*14750*/  @P0 RET.REL.NODEC R204 `(_ZN5flash24flash_fwd_splitkv_kernelI23Flash_fwd_kernel_traitsILi96ELi64ELi128ELi4ELb0ELb0EN7cutlass10bfloat16_tE19Flash_kernel_traitsILi96ELi64ELi128ELi4ES3_EELb0ELb1ELb1ELb0ELb0ELb0ELb0ELb0EEEvNS_16Flash_fwd_paramsE) ;  /* 0xfffffeb8cc280950 */ /* 0x03efea0003c3ffff */
        /* <DEDUP_REMOVED lines=16> */
[----:B-1----:R-:W-:Y:S05]  /*14860*/  @P0 RET.REL.NODEC R204 `(_ZN5flash24flash_fwd_splitkv_kernelI23Flash_fwd_kernel_traitsILi96ELi64ELi128ELi4ELb0ELb0EN7cutlass10bfloat16_tE19Flash_kernel_traitsILi96ELi64ELi128ELi4ES3_EELb0ELb1ELb1ELb0ELb0ELb0ELb0ELb0EEEvNS_16Flash_fwd_paramsE) ;  /* 0xfffffeb4cce40950 */ /* 0x002fea0003c3ffff */
[----:B------:R-:W-:Y:S01]  /*14870*/  MOV R205, 0x0 ;  /* 0x0000000000cd7802 */ /* 0x000fe20000000f00 */
[----:B------:R1:W-:Y:S03]  /*14880*/  ST.E.128 desc[UR4][R2.64+0x80], R24 ;  /* 0x0000801802007985 */ /* 0x0003e6000c101d04 */
[----:B-1----:R-:W-:Y:S05]  /*14890*/  RET.REL.NODEC R204 `(_ZN5flash24flash_fwd_splitkv_kernelI23Flash_fwd_kernel_traitsILi96ELi64ELi128ELi4ELb0ELb0EN7cutlass10bfloat16_tE19Flash_kernel_traitsILi96ELi64ELi128ELi4ES3_EELb0ELb1ELb1ELb0ELb0ELb0ELb0ELb0EEEvNS_16Flash_fwd_paramsE) ;  /* 0xfffffeb4ccd87950 */ /* 0x002fea0003c3ffff */
.L_x_4676:
[----:B------:R-:W-:Y:S01]  /*148a0*/  MOV R5, 0x2 ;  /* 0x0000000200057802 */ /* 0x000fe20000000f00 */
[----:B------:R-:W-:Y:S01]  /*148b0*/  IMAD.MOV.U32 R4, RZ, RZ, 0x1f ;  /* 0x0000001fff047424 */ /* 0x000fe200078e00ff */
[----:B------:R-:W-:-:S07]  /*148c0*/  MOV R6, 0xffffffff ;  /* 0xffffffff00067802 */ /* 0x000fce0000000f00 */
[----:B-1---5:R-:W-:Y:S05]  /*148d0*/  WARPSYNC.COLLECTIVE R6, `(.L_x_4683) ;  /* 0x0000000006087348 */ /* 0x022fea0003c00000 */
[----:B------:R2:W3:Y:S02]  /*148e0*/  SHFL.BFLY P0, R11, R222, R5, R4 ;  /* 0x0c000005de0b7389 */ /* 0x0004e40000000004 */
[----:B-123-5:R-:W-:Y:S05]  /*148f0*/  ENDCOLLECTIVE ;  /* 0x000000000000791b */ /* 0x02efea0003800000 */
.L_x_4683:
[----:B------:R-:W-:Y:S02]  /*14900*/  IMAD.MOV.U32 R9, RZ, RZ, R11 ;  /* 0x000000ffff097224 */ /* 0x000fe400078e000b */
[----:B------:R-:W-:Y:S02]  /*14910*/  IMAD.MOV.U32 R5, RZ, RZ, 0x1 ;  /* 0x00000001ff057424 */ /* 0x000fe400078e00ff */
[----:B------:R-:W-:-:S05]  /*14920*/  FADD.FTZ R9, R9, R222 ;  /* 0x000000de09097221 */ /* 0x000fca0000010000 */
[----:B------:R-:W-:-:S07]  /*14930*/  MOV R222, R9 ;  /* 0x0000000900de7202 */ /* 0x000fce0000000f00 */
[----:B------:R-:W-:Y:S05]  /*14940*/  WARPSYNC.COLLECTIVE R6, `(.L_x_4684) ;  /* 0x0000000006087348 */ /* 0x000fea0003c00000 */
[----:B------:R1:W2:Y:S02]  /*14950*/  SHFL.BFLY P0, R11, R222, R5, R4 ;  /* 0x0c000005de0b7389 */ /* 0x0002a40000000004 */
[----:B-12---:R-:W-:Y:S05]  /*14960*/  ENDCOLLECTIVE ;  /* 0x000000000000791b */ /* 0x006fea0003800000 */
.L_x_4684:
[----:B------:R-:W-:Y:S01]  /*14970*/  MOV R222, R217 ;  /* 0x000000d900de7202 */ /* 0x000fe20000000f00 */
[----:B------:R-:W-:Y:S01]  /*14980*/  IMAD.MOV.U32 R5, RZ, RZ, 0x2 ;  /* 0x00000002ff057424 */ /* 0x000fe200078e00ff */
[----:B------:R-:W-:-:S07]  /*14990*/  MOV R8, R11 ;  /* 0x0000000b00087202 */ /* 0x000fce0000000f00 */
[----:B------:R-:W-:Y:S05]  /*149a0*/  WARPSYNC.COLLECTIVE R6, `(.L_x_4685) ;  /* 0x0000000006087348 */ /* 0x000fea0003c00000 */
[----:B------:R1:W2:Y:S02]  /*149b0*/  SHFL.BFLY P0, R11, R222, R5, R4 ;  /* 0x0c000005de0b7389 */ /* 0x0002a40000000004 */
[----:B-12---:R-:W-:Y:S05]  /*149c0*/  ENDCOLLECTIVE ;  /* 0x000000000000791b */ /* 0x006fea0003800000 */
.L_x_4685:
[----:B------:R-:W-:Y:S01]  /*149d0*/  FADD.FTZ R8, R9, R8 ;  /* 0x0000000809087221 */ /* 0x000fe20000010000 */
[----:B------:R-:W-:Y:S01]  /*149e0*/  FADD.FTZ R10, R11, R217 ;  /* 0x000000d90b0a7221 */ /* 0x000fe20000010000 */
[----:B------:R-:W-:-:S04]  /*149f0*/  MOV R5, 0x1 ;  /* 0x0000000100057802 */ /* 0x000fc80000000f00 */
[----:B------:R-:W-:-:S07]  /*14a00*/  MOV R222, R10 ;  /* 0x0000000a00de7202 */ /* 0x000fce0000000f00 */
[----:B------:R-:W-:Y:S05]  /*14a10*/  WARPSYNC.COLLECTIVE R6, `(.L_x_4686) ;  /* 0x0000000006087348 */ /* 0x000fea0003c00000 */
[----:B------:R1:W2:Y:S02]  /*14a20*/  SHFL.BFLY P0, R11, R222, R5, R4 ;  /* 0x0c000005de0b7389 */ /* 0x0002a40000000004 */
[----:B-12---:R-:W-:Y:S05]  /*14a30*/  ENDCOLLECTIVE ;  /* 0x000000000000791b */ /* 0x006fea0003800000 */
.L_x_4686:
[----:B------:R-:W-:Y:S05]  /*14a40*/  BRA `(.L_x_4687) ;  /* 0xfffffff000107947 */ /* 0x000fea000383ffff */
.L_x_4688:
        /* <DEDUP_REMOVED lines=11> */
.L_x_11630:


//--------------------- .text._ZN5flash24flash_fwd_splitkv_kernelI23Flash_fwd_kernel_traitsILi96ELi64ELi128ELi4ELb0ELb0EN7cutlass10bfloat16_tE19Flash_kernel_traitsILi96ELi64ELi128ELi4ES3_EELb0ELb1ELb1ELb0ELb0ELb1ELb0ELb0EEEvNS_16Flash_fwd_paramsE --------------------------
	.section	.text._ZN5flash24flash_fwd_splitkv_kernelI23Flash_fwd_kernel_traitsILi96ELi64ELi128ELi4ELb0ELb0EN7cutlass10bfloat16_tE19Flash_kernel_traitsILi96ELi64ELi128ELi4ES3_EELb0ELb1ELb1ELb0ELb0ELb1ELb0ELb0EEEvNS_16Flash_fwd_paramsE,"ax",@progbits
	.align	128
        .global         _ZN5flash24flash_fwd_splitkv_kernelI23Flash_fwd_kernel_traitsILi96ELi64ELi128ELi4ELb0ELb0EN7cutlass10bfloat16_tE19Flash_kernel_traitsILi96ELi64ELi128ELi4ES3_EELb0ELb1ELb1ELb0ELb0ELb1ELb0ELb0EEEvNS_16Flash_fwd_paramsE
        .type           _ZN5flash24flash_fwd_splitkv_kernelI23Flash_fwd_kernel_traitsILi96ELi64ELi128ELi4ELb0ELb0EN7cutlass10bfloat16_tE19Flash_kernel_traitsILi96ELi64ELi128ELi4ES3_EELb0ELb1ELb1ELb0ELb0ELb1ELb0ELb0EEEvNS_16Flash_fwd_paramsE,@function
        .size           _ZN5flash24flash_fwd_splitkv_kernelI23Flash_fwd_kernel_traitsILi96ELi64ELi128ELi4ELb0ELb0EN7cutlass10bfloat16_tE19Flash_kernel_traitsILi96ELi64ELi128ELi4ES3_EELb0ELb1ELb1ELb0ELb0ELb1ELb0ELb0EEEvNS_16Flash_fwd_paramsE,(.L_x_11631 - _ZN5flash24flash_fwd_splitkv_kernelI23Flash_fwd_kernel_traitsILi96ELi64ELi128ELi4ELb0ELb0EN7cutlass10bfloat16_tE19Flash_kernel_traitsILi96ELi64ELi128ELi4ES3_EELb0ELb1ELb1ELb0ELb0ELb1ELb0ELb0EEEvNS_16Flash_fwd_paramsE)
        .other          _ZN5flash24flash_fwd_splitkv_kernelI23Flash_fwd_kernel_traitsILi96ELi64ELi128ELi4ELb0ELb0EN7cutlass10bfloat16_tE19Flash_kernel_traitsILi96ELi64ELi128ELi4ES3_EELb0ELb1ELb1ELb0ELb0ELb1ELb0ELb0EEEvNS_16Flash_fwd_paramsE,@"STO_CUDA_ENTRY STV_DEFAULT"
_ZN5flash24flash_fwd_splitkv_kernelI23Flash_fwd_kernel_traitsILi96ELi64ELi128ELi4ELb0ELb0EN7cutlass10bfloat16_tE19Flash_kernel_traitsILi96ELi64ELi128ELi4ES3_EELb0ELb1ELb1ELb0ELb0ELb1ELb0ELb0EEEvNS_16Flash_fwd_paramsE:
.text._ZN5flash24flash_fwd_splitkv_kernelI23Flash_fwd_kernel_traitsILi96ELi64ELi128ELi4ELb0ELb0EN7cutlass10bfloat16_tE19Flash_kernel_traitsILi96ELi64ELi128ELi4ES3_EELb0ELb1ELb1ELb0ELb0ELb1ELb0ELb0EEEvNS_16Flash_fwd_paramsE:
[----:B------:R-:W-:Y:S01]  /*0000*/  LDC R1, c[0x0][0x37c] ;  /* 0x0000df00ff017b82 */ /* 0x000fe20000000800 */
[----:B------:R-:W1:Y:S07]  /*0010*/  S2R R219, SR_CTAID.X ;  /* 0x0000000000db7919 */ /* 0x000e6e0000002500 */
[----:B------:R-:W2:Y:S01]  /*0020*/  LDC.64 R2, c[0x0][0x348] ;  /* 0x0000d200ff027b82 */ /* 0x000ea20000000a00 */
[----:B------:R-:W-:Y:S01]  /*0030*/  BSSY.RECONVERGENT B3, `(.L_x_4689) ;  /* 0x0000005000037945 */ /* 0x000fe20003800200 */
[----:B------:R-:W-:Y:S01]  /*0040*/  MOV R216, 0x80 ;  /* 0x0000008000d87802 */ /* 0x000fe20000000f00 */
[----:B------:R-:W3:Y:S01]  /*0050*/  S2R R217, SR_CTAID.Y ;  /* 0x0000000000d97919 */ /* 0x000ee20000002600 */
[----:B------:R-:W4:Y:S05]  /*0060*/  S2R R218, SR_CTAID.Z ;  /* 0x0000000000da7919 */ /* 0x000f2a0000002700 */
[----:B-1234-:R-:W-:Y:S05]  /*0070*/  CALL.REL.NOINC `($_ZN5flash24flash_fwd_splitkv_kernelI23Flash_fwd_kernel_traitsILi96ELi64ELi128ELi4ELb0ELb0EN7cutlass10bfloat16_tE19Flash_kernel_traitsILi96ELi64ELi128ELi4ES3_EELb0ELb1ELb1ELb0ELb0ELb1ELb0ELb0EEEvNS_16Flash_fwd_paramsE$_ZN5flash30compute_attn_1rowblock_splitkvI23Flash_fwd_kernel_traitsILi96ELi64ELi128ELi4ELb0ELb0EN7cutlass10bfloat16_tE19Flash_kernel_traitsILi96ELi64ELi128ELi4ES3_EELb0ELb1ELb1ELb0ELb0ELb1ELb0ELb0ENS_16Flash_fwd_paramsEEEvRKT8_iiiii) ;  /* 0x0000000000087944 */ /* 0x01efea0003c00000 */
[----:B------:R-:W-:Y:S05]  /*0080*/  BSYNC.RECONVERGENT B3 ;  /* 0x0000000000037941 */ /* 0x000fea0003800200 */
.L_x_4689:
[----:B------:R-:W-:Y:S05]  /*0090*/  EXIT ;  /* 0x000000000000794d */ /* 0x000fea0003800000 */
        .type           $_ZN5flash24flash_fwd_splitkv_kernelI23Flash_fwd_kernel_traitsILi96ELi64ELi128ELi4ELb0ELb0EN7cutlass10bfloat16_tE19Flash_kernel_traitsILi96ELi64ELi128ELi4ES3_EELb0ELb1ELb1ELb0ELb0ELb1ELb0ELb0EEEvNS_16Flash_fwd_paramsE$_ZN5flash30compute_attn_1rowblock_splitkvI23Flash_fwd_kernel_traitsILi96ELi64ELi128ELi4ELb0ELb0EN7cutlass10bfloat16_tE19Flash_kernel_traitsILi96ELi64ELi128ELi4ES3_EELb0ELb1ELb1ELb0ELb0ELb1ELb0ELb0ENS_16Flash_fwd_paramsEEEvRKT8_iiiii,@function
        .size           $_ZN5flash24flash_fwd_splitkv_kernelI23Flash_fwd_kernel_traitsILi96ELi64ELi128ELi4ELb0ELb0EN7cutlass10bfloat16_tE19Flash_kernel_traitsILi96ELi64ELi128ELi4ES3_EELb0ELb1ELb1ELb0ELb0ELb1ELb0ELb0EEEvNS_16Flash_fwd_paramsE$_ZN5flash30compute_attn_1rowblock_splitkvI23Flash_fwd_kernel_traitsILi96ELi64ELi128ELi4ELb0ELb0EN7cutlass10bfloat16_tE19Flash_kernel_traitsILi96ELi64ELi128ELi4ES3_EELb0ELb1ELb1ELb0ELb0ELb1ELb0ELb0ENS_16Flash_fwd_paramsEEEvRKT8_iiiii,(.L_x_11631 - $_ZN5flash24flash_fwd_splitkv_kernelI23Flash_fwd_kernel_traitsILi96ELi64ELi128ELi4ELb0ELb0EN7cutlass10bfloat16_tE19Flash_kernel_traitsILi96ELi64ELi128ELi4ES3_EELb0ELb1ELb1ELb0ELb0ELb1ELb0ELb0EEEvNS_16Flash_fwd_paramsE$_ZN5flash30compute_attn_1rowblock_splitkvI23Flash_fwd_kernel_traitsILi96ELi64ELi128ELi4ELb0ELb0EN7cutlass10bfloat16_tE19Flash_kernel_traitsILi96ELi64ELi128ELi4ES3_EELb0ELb1ELb1ELb0ELb0ELb1ELb0ELb0ENS_16Flash_fwd_paramsEEEvRKT8_iiiii)
$_ZN5flash24flash_fwd_splitkv_kernelI23Flash_fwd_kernel_traitsILi96ELi64ELi128ELi4ELb0ELb0EN7cutlass10bfloat16_tE19Flash_kernel_traitsILi96ELi64ELi128ELi4ES3_EELb0ELb1ELb1ELb0ELb0ELb1ELb0ELb0EEEvNS_16Flash_fwd_paramsE$_ZN5flash30compute_attn_1rowblock_splitkvI23Flash_fwd_kernel_traitsILi96ELi64ELi128ELi4ELb0ELb0EN7cutlass10bfloat16_tE19Flash_kernel_traitsILi96ELi64ELi128ELi4ES3_EELb0ELb1ELb1ELb0ELb0ELb1ELb0ELb0ENS_16Flash_fwd_paramsEEEvRKT8_iiiii:
        /* <DEDUP_REMOVED lines=39> */
.L_x_4691:
[----:B------:R-:W-:Y:S05]  /*0310*/  BSYNC.RECONVERGENT B0 ;  /* 0x0000000000007941 */ /* 0x000fea0003800200 */
.L_x_4690:
[----:B------:R-:W-:Y:S04]  /*0320*/  BSSY.RECONVERGENT B0, `(.L_x_4692) ;  /* 0x0000007000007945 */ /* 0x000fe80003800200 */
[----:B------:R-:W-:Y:S05]  /*0330*/  @!P3 BRA `(.L_x_4693) ;  /* 0x000000000014b947 */ /* 0x000fea0003800000 */
[----:B------:R-:W4:Y:S02]  /*0340*/  LD.E.U8 R6, desc[UR4][R2.64+0x1b2] ;  /* 0x0001b20402067980 */ /* 0x000f24000c101100 */
[----:B----4-:R-:W-:-:S13]  /*0350*/  ISETP.NE.AND P1, PT, R6, RZ, PT ;  /* 0x000000ff0600720c */ /* 0x010fda0003f25270 */
[----:B------:R-:W4:Y:S02]  /*0360*/  @P1 LD.E R6, desc[UR4][R10.64+0x4] ;  /* 0x000004040a061980 */ /* 0x000f24000c101900 */
[----:B----45:R-:W-:-:S06]  /*0370*/  @P1 IADD3 R147, PT, PT, R6, -R13, RZ ;  /* 0x8000000d06931210 */ /* 0x030fcc0007ffe0ff */
[----:B------:R4:W5:Y:S02]  /*0380*/  @!P1 LD.E R147, desc[UR4][R10.64] ;  /* 0x000000040a939980 */ /* 0x000964000c101900 */
.L_x_4693:
[----:B------:R-:W-:Y:S05]  /*0390*/  BSYNC.RECONVERGENT B0 ;  /* 0x0000000000007941 */ /* 0x000fea0003800200 */
.L_x_4692:
        /* <DEDUP_REMOVED lines=8> */
.L_x_4695:
[----:B------:R-:W5:Y:S01]  /*0420*/  LD.E.64 R6, desc[UR4][R2.64+0x108] ;  /* 0x0001080402067980 */ /* 0x000f62000c101b00 */
[----:B------:R-:W-:Y:S01]  /*0430*/  BSSY.RECONVERGENT B0, `(.L_x_4697) ;  /* 0x0000006000007945 */ /* 0x000fe20003800200 */
[----:B------:R-:W-:Y:S01]  /*0440*/  IMAD.MOV.U32 R5, RZ, RZ, RZ ;  /* 0x000000ffff057224 */ /* 0x000fe200078e00ff */
[----:B-----5:R-:W-:-:S04]  /*0450*/  ISETP.NE.U32.AND P0, PT, R6, RZ, PT ;  /* 0x000000ff0600720c */ /* 0x020fc80003f05070 */
[----:B------:R-:W-:-:S13]  /*0460*/  ISETP.NE.AND.EX P0, PT, R7, RZ, PT, P0 ;  /* 0x000000ff0700720c */ /* 0x000fda0003f05300 */
[----:B------:R-:W-:Y:S05]  /*0470*/  @!P0 BRA `(.L_x_4698) ;  /* 0x0000000000048947 */ /* 0x000fea0003800000 */
[----:B------:R1:W5:Y:S02]  /*0480*/  LD.E R5, desc[UR4][R2.64+0xbc] ;  /* 0x0000bc0402057980 */ /* 0x000364000c101900 */
.L_x_4698:
[----:B------:R-:W-:Y:S05]  /*0490*/  BSYNC.RECONVERGENT B0 ;  /* 0x0000000000007941 */ /* 0x000fea0003800200 */
.L_x_4697:
[----:B-----5:R-:W-:Y:S02]  /*04a0*/  IADD3 R147, PT, PT, R5, R147, -R12 ;  /* 0x0000009305937210 */ /* 0x020fe40007ffe80c */
.L_x_4696:
[----:B------:R-:W-:Y:S05]  /*04b0*/  BSYNC.RECONVERGENT B1 ;  /* 0x0000000000017941 */ /* 0x000fea0003800200 */
.L_x_4694:
[----:B------:R-:W-:Y:S01]  /*04c0*/  IMAD.SHL.U32 R149, R219, 0x40, RZ ;  /* 0x00000040db957824 */ /* 0x000fe200078e00ff */
[----:B------:R-:W-:Y:S01]  /*04d0*/  MOV R6, R216 ;  /* 0x000000d800067202 */ /* 0x000fe20000000f00 */
[----:B------:R-:W-:-:S03]  /*04e0*/  IMAD.MOV.U32 R7, RZ, RZ, 0x0 ;  /* 0x00000000ff077424 */ /* 0x000fc600078e00ff */
[----:B------:R-:W-:-:S13]  /*04f0*/  ISETP.GT.AND P0, PT, R116, R149, PT ;  /* 0x000000957400720c */ /* 0x000fda0003f04270 */
[----:B-1234-:R-:W-:Y:S05]  /*0500*/  @!P0 RET.REL.NODEC R6 `(_ZN5flash24flash_fwd_splitkv_kernelI23Flash_fwd_kernel_traitsILi96ELi64ELi128ELi4ELb0ELb0EN7cutlass10bfloat16_tE19Flash_kernel_traitsILi96ELi64ELi128ELi4ES3_EELb0ELb1ELb1ELb0ELb0ELb1ELb0ELb0EEEvNS_16Flash_fwd_paramsE) ;  /* 0xfffffff806bc8950 */ /* 0x01efea0003c3ffff */
        /* <DEDUP_REMOVED lines=37> */
[----:B------:R-:W-:Y:S01]  /*0760*/  IADD3 R116, PT, PT, -R149, R116, RZ ;  /* 0x0000007495747210 */ /* 0x000fe20007ffe1ff */
[----:B------:R1:W5:Y:S01]  /*0770*/  LD.E.64 R16, desc[UR4][R2.64+0x70] ;  /* 0x0000700402107980 */ /* 0x000362000c101b00 */
[----:B------:R-:W-:Y:S02]  /*0780*/  SHF.R.U32.HI R119, RZ, 0x2, R119 ;  /* 0x00000002ff777819 */ /* 0x000fe40000011677 */
[----:B------:R-:W-:Y:S02]  /*0790*/  ISETP.NE.AND P5, PT, R20, RZ, PT ;  /* 0x000000ff1400720c */ /* 0x000fe40003fa5270 */
[----:B------:R-:W-:-:S02]  /*07a0*/  ISETP.GE.AND P2, PT, R119, R116, PT ;  /* 0x000000747700720c */ /* 0x000fc40003f46270 */
[----:B------:R-:W-:Y:S01]  /*07b0*/  ISETP.GE.OR P6, PT, R119, R116, P5 ;  /* 0x000000747700720c */ /* 0x000fe20002fc6670 */
[----:B------:R-:W-:Y:S01]  /*07c0*/  BSSY.RECONVERGENT B0, `(.L_x_4700) ;  /* 0x0000029000007945 */ /* 0x000fe20003800200 */
        /* <DEDUP_REMOVED lines=10> */
[----:B-1----:R-:W-:Y:S01]  /*0870*/  IMAD R2, R15, R149, RZ ;  /* 0x000000950f027224 */ /* 0x002fe200078e02ff */
        /* <DEDUP_REMOVED lines=29> */
.L_x_4701:
[----:B------:R-:W-:Y:S05]  /*0a50*/  BSYNC.RECONVERGENT B0 ;  /* 0x0000000000007941 */ /* 0x000fea0003800200 */
.L_x_4700:
        /* <DEDUP_REMOVED lines=17> */
.L_x_4703:
[----:B------:R-:W-:Y:S05]  /*0b70*/  BSYNC.RECONVERGENT B0 ;  /* 0x0000000000007941 */ /* 0x000fea0003800200 */
.L_x_4702:
[----:B------:R-:W-:Y:S01]  /*0b80*/  MOV R217, 0x0 ;  /* 0x0000000000d97802 */ /* 0x000fe20000000f00 */
[----:B------:R1:W-:Y:S03]  /*0b90*/  @!P6 ST.E desc[UR4][R6.64], R3 ;  /* 0x000000030600e985 */ /* 0x0003e6000c101904 */
[----:B-12--5:R-:W-:Y:S05]  /*0ba0*/  @P5 RET.REL.NODEC R216 `(_ZN5flash24flash_fwd_splitkv_kernelI23Flash_fwd_kernel_traitsILi96ELi64ELi128ELi4ELb0ELb0EN7cutlass10bfloat16_tE19Flash_kernel_traitsILi96ELi64ELi128ELi4ES3_EELb0ELb1ELb1ELb0ELb0ELb1ELb0ELb0EEEvNS_16Flash_fwd_paramsE) ;  /* 0xfffffff4d8145950 */ /* 0x026fea0003c3ffff */
[----:B------:R-:W-:Y:S02]  /*0bb0*/  MOV R3, 0x7f800000 ;  /* 0x7f80000000037802 */ /* 0x000fe40000000f00 */
[----:B------:R-:W-:-:S03]  /*0bc0*/  MOV R217, 0x0 ;  /* 0x0000000000d97802 */ /* 0x000fc60000000f00 */
[----:B------:R1:W-:Y:S02]  /*0bd0*/  ST.E desc[UR4][R6.64+0x80], R3 ;  /* 0x0000800306007985 */ /* 0x0003e4000c101904 */
[----:B-1----:R-:W-:Y:S05]  /*0be0*/  RET.REL.NODEC R216 `(_ZN5flash24flash_fwd_splitkv_kernelI23Flash_fwd_kernel_traitsILi96ELi64ELi128ELi4ELb0ELb0EN7cutlass10bfloat16_tE19Flash_kernel_traitsILi96ELi64ELi128ELi4ES3_EELb0ELb1ELb1ELb0ELb0ELb1ELb0ELb0EEEvNS_16Flash_fwd_paramsE) ;  /* 0xfffffff4d8047950 */ /* 0x002fea0003c3ffff */
.L_x_4699:
        /* <DEDUP_REMOVED lines=62> */
[----:B-----5:R-:W-:-:S04]  /*0fd0*/  IMAD R10, R5, R8, RZ ;  /* 0x00000008050a7224 */ /* 0x020fc800078e02ff */
        /* <DEDUP_REMOVED lines=19> */
[----:B------:R-:W-:Y:S01]  /*1110*/  IMAD R5, R198, R25, R5 ;  /* 0x00000019c6057224 */ /* 0x000fe200078e0205 */
[----:B--2---:R-:W-:Y:S01]  /*1120*/  SHF.R.S32.HI R7, RZ, 0x1f, R0 ;  /* 0x0000001fff077819 */ /* 0x004fe20000011400 */
[-C--:B------:R-:W-:Y:S02]  /*1130*/  IMAD R6, R19, R0.reuse, RZ ;  /* 0x0000000013067224 */ /* 0x080fe400078e02ff */
[----:B------:R-:W-:-:S04]  /*1140*/  IMAD.WIDE.U32 R12, R18, R0, RZ ;  /* 0x00000000120c7225 */ /* 0x000fc800078e00ff */
[----:B------:R-:W-:-:S04]  /*1150*/  IMAD R6, R18, R7, R6 ;  /* 0x0000000712067224 */ /* 0x000fc800078e0206 */
[----:B------:R-:W-:Y:S02]  /*1160*/  IMAD.IADD R13, R13, 0x1, R6 ;  /* 0x000000010d0d7824 */ /* 0x000fe400078e0206 */
[----:B------:R-:W-:Y:S01]  /*1170*/  IMAD.WIDE.U32 R12, R4, R198, R12 ;  /* 0x000000c6040c7225 */ /* 0x000fe200078e000c */
[----:B------:R-:W-:-:S04]  /*1180*/  SHF.R.S32.HI R6, RZ, 0x1f, R9 ;  /* 0x0000001fff067819 */ /* 0x000fc80000011409 */
[----:B------:R-:W-:Y:S01]  /*1190*/  IADD3 R13, PT, PT, R13, R5, RZ ;  /* 0x000000050d0d7210 */ /* 0x000fe20007ffe0ff */
[----:B------:R-:W-:-:S04]  /*11a0*/  IMAD R5, R17, R9, RZ ;  /* 0x0000000911057224 */ /* 0x000fc800078e02ff */
[----:B------:R-:W-:Y:S02]  /*11b0*/  IMAD R6, R16, R6, R5 ;  /* 0x0000000610067224 */ /* 0x000fe400078e0205 */
[----:B---3--:R-:W-:Y:S02]  /*11c0*/  IMAD R5, R15, R0, RZ ;  /* 0x000000000f057224 */ /* 0x008fe400078e02ff */
[----:B------:R-:W-:-:S04]  /*11d0*/  IMAD.WIDE.U32 R12, R9, R16, R12 ;  /* 0x00000010090c7225 */ /* 0x000fc800078e000c */
[----:B------:R-:W-:-:S04]  /*11e0*/  IMAD.WIDE.U32 R18, R14, R0, RZ ;  /* 0x000000000e127225 */ /* 0x000fc800078e00ff */
[----:B------:R-:W-:Y:S01]  /*11f0*/  IMAD R7, R14, R7, R5 ;  /* 0x000000070e077224 */ /* 0x000fe200078e0205 */
[----:B------:R-:W-:Y:S01]  /*1200*/  MOV R10, R12 ;  /* 0x0000000c000a7202 */ /* 0x000fe20000000f00 */
[----:B------:R-:W-:-:S03]  /*1210*/  IMAD.IADD R5, R13, 0x1, R6 ;  /* 0x000000010d057824 */ /* 0x000fc600078e0206 */
[----:B------:R-:W-:Y:S01]  /*1220*/  IADD3 R9, PT, PT, R19, R7, RZ ;  /* 0x0000000713097210 */ /* 0x000fe20007ffe0ff */
[----:B------:R-:W-:Y:S05]  /*1230*/  BRA `(.L_x_4706) ;  /* 0x0000000400387947 */ /* 0x000fea0003800000 */
.L_x_4705:
        /* <DEDUP_REMOVED lines=8> */
[----:B------:R-:W-:-:S02]  /*12c0*/  MOV R20, RZ ;  /* 0x000000ff00147202 */ /* 0x000fc40000000f00 */
[----:B-1----:R-:W-:Y:S02]  /*12d0*/  IABS R5, R218 ;  /* 0x000000da00057213 */ /* 0x002fe40000000000 */
[----:B------:R-:W-:Y:S02]  /*12e0*/  CS2R R228, SRZ ;  /* 0x0000000000e47805 */ /* 0x000fe4000001ff00 */
[----:B------:R-:W-:Y:S02]  /*12f0*/  MOV R25, RZ ;  /* 0x000000ff00197202 */ /* 0x000fe40000000f00 */
[----:B--2---:R-:W-:-:S04]  /*1300*/  IABS R0, R11 ;  /* 0x0000000b00007213 */ /* 0x004fc80000000000 */
[----:B------:R-:W1:Y:S08]  /*1310*/  I2F.RP R8, R0 ;  /* 0x0000000000087306 */ /* 0x000e700000209400 */
[----:B-1----:R-:W1:Y:S02]  /*1320*/  MUFU.RCP R7, R8 ;  /* 0x0000000800077308 */ /* 0x002e640000001000 */
[----:B-1----:R-:W-:-:S06]  /*1330*/  IADD3 R7, PT, PT, R7, 0xffffffe, RZ ;  /* 0x0ffffffe07077810 */ /* 0x002fcc0007ffe0ff */
[----:B------:R-:W1:Y:S02]  /*1340*/  F2I.FTZ.U32.TRUNC.NTZ R21, R7 ;  /* 0x0000000700157305 */ /* 0x000e64000021f000 */
[----:B-1----:R-:W-:-:S04]  /*1350*/  IMAD.MOV R4, RZ, RZ, -R21 ;  /* 0x000000ffff047224 */ /* 0x002fc800078e0a15 */
[----:B------:R-:W-:Y:S01]  /*1360*/  IMAD R6, R4, R0, RZ ;  /* 0x0000000004067224 */ /* 0x000fe200078e02ff */
[----:B------:R-:W-:-:S03]  /*1370*/  IABS R4, R11 ;  /* 0x0000000b00047213 */ /* 0x000fc60000000000 */
[----:B------:R-:W-:-:S04]  /*1380*/  IMAD.HI.U32 R6, R21, R6, R20 ;  /* 0x0000000615067227 */ /* 0x000fc800078e0014 */
[----:B------:R-:W-:Y:S02]  /*1390*/  IMAD.MOV R4, RZ, RZ, -R4 ;  /* 0x000000ffff047224 */ /* 0x000fe400078e0a04 */
        /* <DEDUP_REMOVED lines=8> */
[----:B----4-:R-:W-:-:S03]  /*1420*/  @!P2 IMAD R7, R19, R10, RZ ;  /* 0x0000000a1307a224 */ /* 0x010fc600078e02ff */
[----:B------:R-:W-:Y:S02]  /*1430*/  @!P2 IADD3 R21, PT, PT, R21, R4, RZ ;  /* 0x000000041515a210 */ /* 0x000fe40007ffe0ff */
[----:B------:R-:W-:Y:S01]  /*1440*/  @!P0 IADD3 R5, PT, PT, R5, -R0, RZ ;  /* 0x8000000005058210 */ /* 0x000fe20007ffe0ff */
[----:B------:R-:W-:-:S03]  /*1450*/  @P2 IMAD.IADD R4, R12, 0x1, R13 ;  /* 0x000000010c042824 */ /* 0x000fc600078e020d */
[----:B------:R-:W-:Y:S01]  /*1460*/  ISETP.GE.U32.AND P4, PT, R5, R0, PT ;  /* 0x000000000500720c */ /* 0x000fe20003f86070 */
[----:B------:R-:W-:Y:S01]  /*1470*/  @!P2 IMAD R7, R18, R6, R7 ;  /* 0x000000061207a224 */ /* 0x000fe200078e0207 */
[----:B------:R-:W-:Y:S01]  /*1480*/  LOP3.LUT R5, R218, R11, RZ, 0x3c, !PT ;  /* 0x0000000bda057212 */ /* 0x000fe200078e3cff */
[----:B------:R-:W-:-:S04]  /*1490*/  @!P2 IMAD.WIDE.U32 R20, R18, R10, R20 ;  /* 0x0000000a1214a225 */ /* 0x000fc800078e0014 */
[-C--:B------:R-:W-:Y:S02]  /*14a0*/  @P2 IMAD R0, R199, R4.reuse, RZ ;  /* 0x00000004c7002224 */ /* 0x080fe400078e02ff */
[----:B------:R-:W-:Y:S01]  /*14b0*/  @P2 IMAD.WIDE.U32 R18, R198, R4, RZ ;  /* 0x00000004c6122225 */ /* 0x000fe200078e00ff */
[----:B------:R-:W-:-:S03]  /*14c0*/  ISETP.GE.AND P1, PT, R5, RZ, PT ;  /* 0x000000ff0500720c */ /* 0x000fc60003f26270 */
[----:B------:R-:W-:Y:S01]  /*14d0*/  @!P0 VIADD R9, R9, 0x1 ;  /* 0x0000000109098836 */ /* 0x000fe20000000000 */
[----:B------:R-:W-:Y:S01]  /*14e0*/  ISETP.NE.AND P0, PT, R11, RZ, PT ;  /* 0x000000ff0b00720c */ /* 0x000fe20003f05270 */
[----:B------:R-:W-:Y:S01]  /*14f0*/  @!P2 IMAD.MOV.U32 R8, RZ, RZ, R20 ;  /* 0x000000ffff08a224 */ /* 0x000fe200078e0014 */
[----:B------:R-:W-:Y:S02]  /*1500*/  @!P2 IADD3 R7, PT, PT, R21, R7, RZ ;  /* 0x000000071507a210 */ /* 0x000fe40007ffe0ff */
[----:B------:R-:W-:Y:S02]  /*1510*/  @P2 IADD3 R7, PT, PT, R19, R0, RZ ;  /* 0x0000000013072210 */ /* 0x000fe40007ffe0ff */
[----:B------:R-:W-:Y:S01]  /*1520*/  @P2 MOV R8, R18 ;  /* 0x0000001200082202 */ /* 0x000fe20000000f00 */
[----:B------:R-:W-:Y:S01]  /*1530*/  @P4 VIADD R9, R9, 0x1 ;  /* 0x0000000109094836 */ /* 0x000fe20000000000 */
[----:B------:R-:W-:Y:S02]  /*1540*/  LEA R4, R54, 0xffffff80, 0x7 ;  /* 0xffffff8036047811 */ /* 0x000fe400078e38ff */
[----:B------:R-:W-:-:S02]  /*1550*/  MOV R18, R8 ;  /* 0x0000000800127202 */ /* 0x000fc40000000f00 */
[----:B------:R-:W-:Y:S01]  /*1560*/  MOV R19, R7 ;  /* 0x0000000700137202 */ /* 0x000fe20000000f00 */
[----:B------:R-:W-:Y:S01]  /*1570*/  @!P2 IMAD R0, R201, R12, RZ ;  /* 0x0000000cc900a224 */ /* 0x000fe200078e02ff */
        /* <DEDUP_REMOVED lines=9> */
[----:B------:R-:W-:Y:S01]  /*1610*/  IMAD R7, R17, R9, RZ ;  /* 0x0000000911077224 */ /* 0x000fe200078e02ff */
[----:B------:R-:W-:Y:S01]  /*1620*/  @!P2 IADD3 R21, PT, PT, R21, R0, RZ ;  /* 0x000000001515a210 */ /* 0x000fe20007ffe0ff */
[----:B------:R-:W-:Y:S01]  /*1630*/  @!P2 IMAD R0, R15, R10, RZ ;  /* 0x0000000a0f00a224 */ /* 0x000fe200078e02ff */
[----:B------:R-:W-:Y:S01]  /*1640*/  SHF.R.S32.HI R6, RZ, 0x1f, R9 ;  /* 0x0000001fff067819 */ /* 0x000fe20000011409 */
[----:B------:R-:W-:-:S02]  /*1650*/  @P2 IMAD.IADD R12, R12, 0x1, R13 ;  /* 0x000000010c0c2824 */ /* 0x000fc400078e020d */
[----:B------:R-:W-:Y:S02]  /*1660*/  @!P2 IMAD R0, R14, R5, R0 ;  /* 0x000000050e00a224 */ /* 0x000fe400078e0200 */
[----:B------:R-:W-:Y:S02]  /*1670*/  IMAD R7, R16, R6, R7 ;  /* 0x0000000610077224 */ /* 0x000fe400078e0207 */
        /* <DEDUP_REMOVED lines=9> */
[----:B------:R-:W-:Y:S02]  /*1710*/  @P2 MOV R18, R12 ;  /* 0x0000000c00122202 */ /* 0x000fe40000000f00 */
.L_x_4706:
[----:B------:R-:W-:Y:S05]  /*1720*/  BSYNC.RECONVERGENT B0 ;  /* 0x0000000000007941 */ /* 0x000fea0003800200 */
.L_x_4704:
        /* <DEDUP_REMOVED lines=29> */
[-C--:B------:R-:W-:Y:S02]  /*1900*/  IMAD R8, R25, R200.reuse, RZ ;  /* 0x000000c819087224 */ /* 0x080fe400078e02ff */
[----:B------:R-:W-:Y:S02]  /*1910*/  IMAD.SHL.U32 R205, R119, 0x8, RZ ;  /* 0x0000000877cd7824 */ /* 0x000fe400078e00ff */
[C---:B------:R-:W-:Y:S02]  /*1920*/  IMAD R8, R4.reuse, R201, R8 ;  /* 0x000000c904087224 */ /* 0x040fe400078e0208 */
[----:B------:R-:W-:Y:S01]  /*1930*/  IMAD.WIDE.U32 R24, R4, R200, RZ ;  /* 0x000000c804187225 */ /* 0x000fe200078e00ff */
[----:B------:R-:W-:-:S03]  /*1940*/  LOP3.LUT R206, R205, 0x18, RZ, 0xc0, !PT ;  /* 0x00000018cdce7812 */ /* 0x000fc600078ec0ff */
[----:B------:R-:W-:Y:S02]  /*1950*/  @P2 VIADD R0, R0, 0x1 ;  /* 0x0000000100002836 */ /* 0x000fe40000000000 */
[----:B------:R-:W-:Y:S02]  /*1960*/  IMAD.IADD R8, R25, 0x1, R8 ;  /* 0x0000000119087824 */ /* 0x000fe400078e0208 */
[----:B------:R-:W-:Y:S01]  /*1970*/  @!P1 IMAD.MOV R0, RZ, RZ, -R0 ;  /* 0x000000ffff009224 */ /* 0x000fe200078e0a00 */
[----:B------:R-:W-:Y:S01]  /*1980*/  @!P4 LOP3.LUT R0, RZ, R11, RZ, 0x33, !PT ;  /* 0x0000000bff00c212 */ /* 0x000fe200078e33ff */
[C---:B------:R-:W-:Y:S01]  /*1990*/  IMAD.SHL.U32 R139, R119.reuse, 0x10, RZ ;  /* 0x00000010778b7824 */ /* 0x040fe200078e00ff */
[----:B------:R-:W-:Y:S02]  /*19a0*/  IADD3 R18, P2, P1, R24, R18, R206 ;  /* 0x0000001218127210 */ /* 0x000fe4000795e0ce */
[----:B------:R-:W-:Y:S01]  /*19b0*/  SHF.L.U32 R141, R119, 0x5, RZ ;  /* 0x00000005778d7819 */ /* 0x000fe200000006ff */
[-C--:B------:R-:W-:Y:S01]  /*19c0*/  IMAD R11, R27, R0.reuse, RZ ;  /* 0x000000001b0b7224 */ /* 0x080fe200078e02ff */
[----:B------:R-:W-:Y:S01]  /*19d0*/  IADD3.X R9, PT, PT, R8, R9, RZ, P2, P1 ;  /* 0x0000000908097210 */ /* 0x000fe200017e24ff */
[----:B------:R-:W-:Y:S01]  /*19e0*/  IMAD.WIDE.U32 R24, R26, R0, RZ ;  /* 0x000000001a187225 */ /* 0x000fe200078e00ff */
[----:B------:R-:W-:-:S02]  /*19f0*/  SHF.R.S32.HI R4, RZ, 0x1f, R0 ;  /* 0x0000001fff047819 */ /* 0x000fc40000011400 */
[----:B------:R-:W-:Y:S01]  /*1a00*/  LOP3.LUT R8, R141, 0xc0, RZ, 0xc0, !PT ;  /* 0x000000c08d087812 */ /* 0x000fe200078ec0ff */
[----:B------:R-:W-:Y:S01]  /*1a10*/  IMAD.SHL.U32 R192, R119, 0x4, RZ ;  /* 0x0000000477c07824 */ /* 0x000fe200078e00ff */
[----:B------:R-:W-:Y:S01]  /*1a20*/  LOP3.LUT R0, R139, 0x100, RZ, 0xc0, !PT ;  /* 0x000001008b007812 */ /* 0x000fe200078ec0ff */
[----:B------:R-:W1:Y:S01]  /*1a30*/  S2R R136, SR_CgaCtaId ;  /* 0x0000000000887919 */ /* 0x000e620000008800 */
[----:B------:R-:W-:Y:S01]  /*1a40*/  IMAD R4, R4, R26, R11 ;  /* 0x0000001a04047224 */ /* 0x000fe200078e020b */
[----:B------:R-:W-:Y:S02]  /*1a50*/  LOP3.LUT R8, R8, 0x8, R119, 0xf8, !PT ;  /* 0x0000000808087812 */ /* 0x000fe400078ef877 */
[----:B------:R-:W-:Y:S02]  /*1a60*/  LOP3.LUT R138, R192, 0x18, RZ, 0xc0, !PT ;  /* 0x00000018c08a7812 */ /* 0x000fe400078ec0ff */
[----:B------:R-:W-:Y:S01]  /*1a70*/  LOP3.LUT R137, R0, 0x20, R141, 0xf8, !PT ;  /* 0x0000002000897812 */ /* 0x000fe200078ef88d */
[----:B------:R-:W-:Y:S01]  /*1a80*/  IMAD.IADD R4, R25, 0x1, R4 ;  /* 0x0000000119047824 */ /* 0x000fe200078e0204 */
[----:B------:R-:W-:-:S02]  /*1a90*/  IADD3 R18, P1, PT, R18, R24, RZ ;  /* 0x0000001812127210 */ /* 0x000fc40007f3e0ff */
[----:B------:R-:W-:Y:S02]  /*1aa0*/  LOP3.LUT R137, R137, R8, R138, 0xf6, !PT ;  /* 0x0000000889897212 */ /* 0x000fe400078ef68a */
[----:B------:R-:W-:Y:S01]  /*1ab0*/  LOP3.LUT R8, R205, 0xc0, RZ, 0xc0, !PT ;  /* 0x000000c0cd087812 */ /* 0x000fe200078ec0ff */
[----:B------:R-:W-:Y:S01]  /*1ac0*/  IMAD.X R19, R9, 0x1, R4, P1 ;  /* 0x0000000109137824 */ /* 0x000fe200008e0604 */
[----:B------:R-:W-:Y:S02]  /*1ad0*/  IADD3 R24, P1, PT, R206, R10, RZ ;  /* 0x0000000ace187210 */ /* 0x000fe40007f3e0ff */
[----:B------:R-:W-:Y:S02]  /*1ae0*/  LOP3.LUT R227, R8, 0x18, R119, 0xf8, !PT ;  /* 0x0000001808e37812 */ /* 0x000fe400078ef877 */
[----:B------:R-:W-:Y:S01]  /*1af0*/  LOP3.LUT R10, R205, 0x1f20, RZ, 0xc0, !PT ;  /* 0x00001f20cd0a7812 */ /* 0x000fe200078ec0ff */
[----:B------:R-:W-:Y:S01]  /*1b00*/  IMAD.X R25, RZ, RZ, R5, P1 ;  /* 0x000000ffff197224 */ /* 0x000fe200008e0605 */
[----:B------:R-:W-:Y:S01]  /*1b10*/  LOP3.LUT R227, R227, R206, RZ, 0x3c, !PT ;  /* 0x000000cee3e37212 */ /* 0x000fe200078e3cff */
[----:B------:R-:W-:Y:S01]  /*1b20*/  IMAD.IADD R202, R116, 0x1, -R149 ;  /* 0x0000000174ca7824 */ /* 0x000fe200078e0a95 */
[----:B------:R-:W-:-:S02]  /*1b30*/  SHF.R.U32.HI R150, RZ, 0x2, R119 ;  /* 0x00000002ff967819 */ /* 0x000fc40000011677 */
[----:B------:R-:W-:Y:S02]  /*1b40*/  LOP3.LUT R227, R10, R227, RZ, 0xfc, !PT ;  /* 0x000000e30ae37212 */ /* 0x000fe400078efcff */
[----:B------:R-:W-:Y:S01]  /*1b50*/  SHF.R.U32.HI R193, RZ, 0x1, R119 ;  /* 0x00000001ffc17819 */ /* 0x000fe20000011677 */
[----:B------:R-:W-:Y:S02]  /*1b60*/  IMAD R213, R199, R150, RZ ;  /* 0x00000096c7d57224 */ /* 0x000fe400078e02ff */
[----:B------:R-:W-:Y:S01]  /*1b70*/  IMAD.WIDE.U32 R8, R150, R198, R24 ;  /* 0x000000c696087225 */ /* 0x000fe200078e0018 */
[----:B------:R-:W-:-:S03]  /*1b80*/  MOV R143, 0x400 ;  /* 0x00000400008f7802 */ /* 0x000fc60000000f00 */
[----:B------:R-:W-:Y:S02]  /*1b90*/  IMAD R215, R201, R150, RZ ;  /* 0x00000096c9d77224 */ /* 0x000fe400078e02ff */
[----:B------:R-:W-:Y:S01]  /*1ba0*/  IMAD.WIDE.U32 R18, R150, R200, R18 ;  /* 0x000000c896127225 */ /* 0x000fe200078e0012 */
[----:B------:R-:W-:Y:S02]  /*1bb0*/  IADD3 R213, PT, PT, R9, R213, RZ ;  /* 0x000000d509d57210 */ /* 0x000fe40007ffe0ff */
[----:B-1----:R-:W-:Y:S01]  /*1bc0*/  LEA R194, R136, R143, 0x18 ;  /* 0x0000008f88c27211 */ /* 0x002fe200078ec0ff */
[----:B------:R-:W-:Y:S01]  /*1bd0*/  IMAD.IADD R215, R19, 0x1, R215 ;  /* 0x0000000113d77824 */ /* 0x000fe200078e02d7 */
[----:B------:R-:W-:Y:S01]  /*1be0*/  MOV R151, RZ ;  /* 0x000000ff00977202 */ /* 0x000fe20000000f00 */
[----:B------:R-:W-:Y:S01]  /*1bf0*/  BSSY.RECONVERGENT B0, `(.L_x_4707) ;  /* 0x000003a000007945 */ /* 0x000fe20003800200 */
[C---:B------:R-:W-:Y:S01]  /*1c00*/  LOP3.LUT R204, R206.reuse, 0x20, RZ, 0xfc, !PT ;  /* 0x00000020cecc7812 */ /* 0x040fe200078efcff */
[----:B------:R-:W-:Y:S01]  /*1c10*/  IMAD R227, R227, 0x2, R194 ;  /* 0x00000002e3e37824 */ /* 0x000fe200078e02c2 */
[----:B------:R-:W-:Y:S01]  /*1c20*/  LOP3.LUT R203, R206, 0x40, RZ, 0xfc, !PT ;  /* 0x00000040cecb7812 */ /* 0x000fe200078efcff */
[----:B--2---:R-:W-:-:S02]  /*1c30*/  @P0 IMAD R5, R17, R226, RZ ;  /* 0x000000e211050224 */ /* 0x004fc400078e02ff */
[-C--:B---3--:R-:W-:Y:S02]  /*1c40*/  @!P0 IMAD R0, R23, R217.reuse, RZ ;  /* 0x000000d917008224 */ /* 0x088fe400078e02ff */
[----:B------:R-:W-:-:S04]  /*1c50*/  @!P0 IMAD.WIDE.U32 R22, R22, R217, RZ ;  /* 0x000000d916168225 */ /* 0x000fc800078e00ff */
[----:B------:R-:W-:Y:S01]  /*1c60*/  @!P0 IMAD.MOV.U32 R4, RZ, RZ, R22 ;  /* 0x000000ffff048224 */ /* 0x000fe200078e0016 */
[----:B------:R-:W-:Y:S01]  /*1c70*/  @!P0 IADD3 R0, PT, PT, R23, R0, RZ ;  /* 0x0000000017008210 */ /* 0x000fe20007ffe0ff */
[----:B------:R-:W-:-:S04]  /*1c80*/  @P0 IMAD.WIDE.U32 R22, R16, R226, RZ ;  /* 0x000000e210160225 */ /* 0x000fc800078e00ff */
[----:B------:R-:W-:Y:S02]  /*1c90*/  @P0 IMAD.MOV.U32 R4, RZ, RZ, R22 ;  /* 0x000000ffff040224 */ /* 0x000fe400078e0016 */
[----:B------:R-:W-:Y:S01]  /*1ca0*/  @!P0 IMAD.MOV.U32 R10, RZ, RZ, R16 ;  /* 0x000000ffff0a8224 */ /* 0x000fe200078e0010 */
[----:B------:R-:W-:Y:S01]  /*1cb0*/  @P0 MOV R10, R16 ;  /* 0x00000010000a0202 */ /* 0x000fe20000000f00 */
[----:B------:R-:W-:Y:S02]  /*1cc0*/  @!P0 IMAD.MOV.U32 R11, RZ, RZ, R17 ;  /* 0x000000ffff0b8224 */ /* 0x000fe400078e0011 */
[----:B------:R-:W-:Y:S02]  /*1cd0*/  @P0 IMAD.IADD R0, R23, 0x1, R5 ;  /* 0x0000000117000824 */ /* 0x000fe400078e0205 */
[----:B------:R-:W-:Y:S01]  /*1ce0*/  @P0 IMAD.MOV.U32 R11, RZ, RZ, R17 ;  /* 0x000000ffff0b0224 */ /* 0x000fe200078e0011 */
[----:B------:R-:W-:Y:S02]  /*1cf0*/  ISETP.GE.AND P0, PT, R150, R202, PT ;  /* 0x000000ca9600720c */ /* 0x000fe40003f06270 */
[----:B------:R-:W-:Y:S01]  /*1d00*/  IADD3 R4, P1, PT, R206, R4, RZ ;  /* 0x00000004ce047210 */ /* 0x000fe20007f3e0ff */
[----:B------:R-:W-:-:S04]  /*1d10*/  IMAD R9, R7, R218, RZ ;  /* 0x000000da07097224 */ /* 0x000fc800078e02ff */
[----:B------:R-:W-:Y:S01]  /*1d20*/  IMAD.X R5, RZ, RZ, R0, P1 ;  /* 0x000000ffff057224 */ /* 0x000fe200008e0600 */
[----:B------:R-:W-:Y:S02]  /*1d30*/  LOP3.LUT R0, R193, 0x8, RZ, 0xc0, !PT ;  /* 0x00000008c1007812 */ /* 0x000fe400078ec0ff */
[----:B----4-:R-:W-:Y:S01]  /*1d40*/  LEA R212, P4, R8, R14, 0x1 ;  /* 0x0000000e08d47211 */ /* 0x010fe200078808ff */
[----:B------:R-:W-:Y:S01]  /*1d50*/  IMAD.WIDE.U32 R6, R6, R218, R4 ;  /* 0x000000da06067225 */ /* 0x000fe200078e0004 */
[----:B------:R-:W-:Y:S02]  /*1d60*/  LEA R214, P2, R18, R20, 0x1 ;  /* 0x0000001412d67211 */ /* 0x000fe400078408ff */
[----:B------:R-:W-:Y:S01]  /*1d70*/  LOP3.LUT R5, R0, 0xc0, R141, 0xf8, !PT ;  /* 0x000000c000057812 */ /* 0x000fe200078ef88d */
[----:B------:R-:W-:Y:S01]  /*1d80*/  IMAD.IADD R9, R7, 0x1, R9 ;  /* 0x0000000107097824 */ /* 0x000fe200078e0209 */
[----:B------:R-:W-:Y:S01]  /*1d90*/  LEA.HI.X R213, R8, R15, R213, 0x1, P4 ;  /* 0x0000000f08d57211 */ /* 0x000fe200020f0cd5 */
[----:B------:R-:W-:Y:S01]  /*1da0*/  IMAD.WIDE.U32 R14, R219, 0x40, R150 ;  /* 0x00000040db0e7825 */ /* 0x000fe200078e0096 */
[----:B------:R-:W-:-:S02]  /*1db0*/  LEA.HI.X R215, R18, R21, R215, 0x1, P2 ;  /* 0x0000001512d77211 */ /* 0x000fc400010f0cd7 */
[----:B------:R-:W-:Y:S01]  /*1dc0*/  LOP3.LUT R52, R5, R138, RZ, 0x3c, !PT ;  /* 0x0000008a05347212 */ /* 0x000fe200078e3cff */
        /* <DEDUP_REMOVED lines=27> */
.L_x_4709:
[----:B------:R3:W-:Y:S02]  /*1f80*/  STS.128 [R227+0x2000], RZ ;  /* 0x002000ffe3007388 */ /* 0x0007e40000000c00 */
.L_x_4708:
[----:B------:R-:W-:Y:S05]  /*1f90*/  BSYNC.RECONVERGENT B0 ;  /* 0x0000000000007941 */ /* 0x000fea0003800200 */
.L_x_4707:
        /* <DEDUP_REMOVED lines=32> */
.L_x_4712:
[----:B------:R1:W-:Y:S02]  /*21a0*/  STS.128 [R227+0x2800], RZ ;  /* 0x002800ffe3007388 */ /* 0x0003e40000000c00 */
.L_x_4711:
[----:B------:R-:W-:Y:S05]  /*21b0*/  BSYNC.RECONVERGENT B0 ;  /* 0x0000000000007941 */ /* 0x000fea0003800200 */
.L_x_4710:
        /* <DEDUP_REMOVED lines=27> */
.L_x_4715:
[----:B------:R1:W-:Y:S02]  /*2370*/  STS.128 [R227+0x7000], RZ ;  /* 0x007000ffe3007388 */ /* 0x0003e40000000c00 */
.L_x_4714:
[----:B------:R-:W-:Y:S05]  /*2380*/  BSYNC.RECONVERGENT B0 ;  /* 0x0000000000007941 */ /* 0x000fea0003800200 */
.L_x_4713:
[----:B------:R-:W-:Y:S01]  /*2390*/  ISETP.GE.AND P0, PT, R0, R5, PT ;  /* 0x000000050000720c */ /* 0x000fe20003f06270 */
[----:B------:R-:W-:-:S12]  /*23a0*/  BSSY.RECONVERGENT B0, `(.L_x_4716) ;  /* 0x000001a000007945 */ /* 0x000fd80003800200 */
[----:B------:R-:W-:Y:S05]  /*23b0*/  @P0 BRA `(.L_x_4717) ;  /* 0x0000000000600947 */ /* 0x000fea0003800000 */
[----:B------:R-:W-:Y:S01]  /*23c0*/  IMAD.SHL.U32 R4, R198, 0x20, RZ ;  /* 0x00000020c6047824 */ /* 0x000fe200078e00ff */
[-C--:B-----5:R-:W-:Y:S02]  /*23d0*/  ISETP.GE.AND P1, PT, R206, R225.reuse, PT ;  /* 0x000000e1ce00720c */ /* 0x0a0fe40003f26270 */
[----:B------:R-:W-:Y:S02]  /*23e0*/  ISETP.GE.AND P0, PT, R204, R225, PT ;  /* 0x000000e1cc00720c */ /* 0x000fe40003f06270 */
[----:B-1----:R-:W-:Y:S02]  /*23f0*/  SHF.L.U64.HI R6, R198, 0x5, R199 ;  /* 0x00000005c6067819 */ /* 0x002fe400000102c7 */
        /* <DEDUP_REMOVED lines=19> */
.L_x_4718:
[----:B------:R4:W-:Y:S02]  /*2530*/  STS.128 [R227+0x7800], RZ ;  /* 0x007800ffe3007388 */ /* 0x0009e40000000c00 */
.L_x_4717:
[----:B------:R-:W-:Y:S05]  /*2540*/  BSYNC.RECONVERGENT B0 ;  /* 0x0000000000007941 */ /* 0x000fea0003800200 */
.L_x_4716:
        /* <DEDUP_REMOVED lines=25> */
.L_x_4721:
[----:B------:R4:W-:Y:S02]  /*26e0*/  STS.128 [R227+0x8000], RZ ;  /* 0x008000ffe3007388 */ /* 0x0009e40000000c00 */
.L_x_4720:
[----:B------:R-:W-:Y:S05]  /*26f0*/  BSYNC.RECONVERGENT B0 ;  /* 0x0000000000007941 */ /* 0x000fea0003800200 */
.L_x_4719:
[----:B-1--4-:R-:W-:Y:S01]  /*2700*/  IADD3 R6, PT, PT, R150, 0x60, RZ ;  /* 0x0000006096067810 */ /* 0x012fe20007ffe0ff */
[----:B------:R-:W-:Y:S03]  /*2710*/  BSSY.RECONVERGENT B0, `(.L_x_4722) ;  /* 0x0000018000007945 */ /* 0x000fe60003800200 */
[----:B------:R-:W-:-:S13]  /*2720*/  ISETP.GE.AND P0, PT, R6, R5, PT ;  /* 0x000000050600720c */ /* 0x000fda0003f06270 */
[----:B------:R-:W-:Y:S05]  /*2730*/  @P0 BRA `(.L_x_4723) ;  /* 0x0000000000540947 */ /* 0x000fea0003800000 */
        /* <DEDUP_REMOVED lines=21> */
.L_x_4723:
[----:B------:R-:W-:Y:S05]  /*2890*/  BSYNC.RECONVERGENT B0 ;  /* 0x0000000000007941 */ /* 0x000fea0003800200 */
.L_x_4722:
[----:B------:R-:W4:Y:S04]  /*28a0*/  LD.E.64 R14, desc[UR4][R2.64+0x1c0] ;  /* 0x0001c004020e7980 */ /* 0x000f28000c101b00 */
[----:B-----5:R-:W2:Y:S01]  /*28b0*/  LD.E.64 R12, desc[UR4][R2.64+0x1b8] ;  /* 0x0001b804020c7980 */ /* 0x020ea2000c101b00 */
[----:B-1----:R-:W-:Y:S02]  /*28c0*/  MOV R10, R218 ;  /* 0x000000da000a7202 */ /* 0x002fe40000000f00 */
[----:B------:R-:W-:Y:S01]  /*28d0*/  MOV R11, RZ ;  /* 0x000000ff000b7202 */ /* 0x000fe20000000f00 */
[----:B------:R-:W3:Y:S04]  /*28e0*/  LD.E R4, desc[UR4][R2.64+0xd8] ;  /* 0x0000d80402047980 */ /* 0x000ee8000c101900 */
[----:B------:R-:W0:Y:S04]  /*28f0*/  LDGDEPBAR ;  /* 0x00000000000079af */ /* 0x000e280000000000 */
[----:B------:R1:W5:Y:S04]  /*2900*/  LD.E R144, desc[UR4][R2.64+0x184] ;  /* 0x0001840402907980 */ /* 0x000368000c101900 */
[----:B------:R1:W5:Y:S01]  /*2910*/  LD.E R142, desc[UR4][R2.64+0x188] ;  /* 0x00018804028e7980 */ /* 0x000362000c101900 */
[----:B----4-:R-:W-:-:S04]  /*2920*/  IMAD.WIDE.U32 R10, R217, R14, R10 ;  /* 0x0000000ed90a7225 */ /* 0x010fc800078e000a */
[----:B------:R-:W-:Y:S01]  /*2930*/  IMAD R7, R15, R217, RZ ;  /* 0x000000d90f077224 */ /* 0x000fe200078e02ff */
[----:B--2---:R-:W-:-:S04]  /*2940*/  LEA R12, P0, R10, R12, 0x2 ;  /* 0x0000000c0a0c7211 */ /* 0x004fc800078010ff */
[----:B------:R-:W-:-:S04]  /*2950*/  IADD3 R7, PT, PT, R11, R7, RZ ;  /* 0x000000070b077210 */ /* 0x000fc80007ffe0ff */
[----:B------:R-:W-:-:S05]  /*2960*/  LEA.HI.X R13, R10, R13, R7, 0x2, P0 ;  /* 0x0000000d0a0d7211 */ /* 0x000fca00000f1407 */
[----:B------:R1:W5:Y:S01]  /*2970*/  LD.E R7, desc[UR4][R12.64] ;  /* 0x000000040c077980 */ /* 0x000362000c101900 */
[----:B---3--:R1:W2:Y:S01]  /*2980*/  MUFU.RCP R224, R4 ;  /* 0x0000000400e07308 */ /* 0x0082a20000001000 */
        /* <DEDUP_REMOVED lines=27> */
.L_x_4726:
[----:B------:R3:W-:Y:S01]  /*2b40*/  STS.128 [R227+0xd000], RZ ;  /* 0x00d000ffe3007388 */ /* 0x0007e20000000c00 */
[----:B------:R-:W-:Y:S05]  /*2b50*/  BRA `(.L_x_4727) ;  /* 0x00000000000c7947 */ /* 0x000fea0003800000 */
.L_x_4725:
[----:B------:R2:W-:Y:S04]  /*2b60*/  STS.128 [R227+0x9000], RZ ;  /* 0x009000ffe3007388 */ /* 0x0005e80000000c00 */
[----:B------:R2:W-:Y:S04]  /*2b70*/  STS.128 [R227+0xb000], RZ ;  /* 0x00b000ffe3007388 */ /* 0x0005e80000000c00 */
[----:B------:R2:W-:Y:S02]  /*2b80*/  STS.128 [R227+0xd000], RZ ;  /* 0x00d000ffe3007388 */ /* 0x0005e40000000c00 */
.L_x_4727:
[----:B------:R-:W-:Y:S05]  /*2b90*/  BSYNC.RECONVERGENT B0 ;  /* 0x0000000000007941 */ /* 0x000fea0003800200 */
.L_x_4724:
        /* <DEDUP_REMOVED lines=29> */
.L_x_4730:
[----:B------:R2:W-:Y:S02]  /*2d70*/  STS.128 [R227+0xd800], RZ ;  /* 0x00d800ffe3007388 */ /* 0x0005e40000000c00 */
.L_x_4729:
[----:B------:R-:W-:Y:S05]  /*2d80*/  BSYNC.RECONVERGENT B0 ;  /* 0x0000000000007941 */ /* 0x000fea0003800200 */
.L_x_4728:
        /* <DEDUP_REMOVED lines=27> */
.L_x_4733:
[----:B------:R1:W-:Y:S02]  /*2f40*/  STS.128 [R227+0xe000], RZ ;  /* 0x00e000ffe3007388 */ /* 0x0003e40000000c00 */
.L_x_4732:
[----:B------:R-:W-:Y:S05]  /*2f50*/  BSYNC.RECONVERGENT B0 ;  /* 0x0000000000007941 */ /* 0x000fea0003800200 */
.L_x_4731:
[----:B------:R-:W-:Y:S01]  /*2f60*/  ISETP.GE.AND P0, PT, R6, R5, PT ;  /* 0x000000050600720c */ /* 0x000fe20003f06270 */
[----:B------:R-:W-:Y:S01]  /*2f70*/  IMAD.MOV.U32 R145, RZ, RZ, 0x10 ;  /* 0x00000010ff917424 */ /* 0x000fe200078e00ff */
[----:B------:R-:W-:Y:S01]  /*2f80*/  LOP3.LUT R118, R139, 0x3e00, RZ, 0xc0, !PT ;  /* 0x00003e008b767812 */ /* 0x000fe200078ec0ff */
[----:B------:R-:W-:Y:S01]  /*2f90*/  BSSY.RECONVERGENT B0, `(.L_x_4734) ;  /* 0x0000021000007945 */ /* 0x000fe20003800200 */
[----:B------:R-:W-:Y:S02]  /*2fa0*/  LOP3.LUT P6, RZ, R119, 0x4, RZ, 0xc0, !PT ;  /* 0x0000000477ff7812 */ /* 0x000fe400078cc0ff */
[--C-:B------:R-:W-:Y:S02]  /*2fb0*/  LOP3.LUT R0, R118, 0x20, R141.reuse, 0xf8, !PT ;  /* 0x0000002076007812 */ /* 0x100fe400078ef88d */
        /* <DEDUP_REMOVED lines=29> */
.L_x_4736:
[----:B------:R1:W-:Y:S02]  /*3190*/  STS.128 [R227+0xe800], RZ ;  /* 0x00e800ffe3007388 */ /* 0x0003e40000000c00 */
.L_x_4735:
[----:B------:R-:W-:Y:S05]  /*31a0*/  BSYNC.RECONVERGENT B0 ;  /* 0x0000000000007941 */ /* 0x000fea0003800200 */
.L_x_4734:
[----:B------:R-:W5:Y:S01]  /*31b0*/  LD.E R0, desc[UR4][R2.64+0x18c] ;  /* 0x00018c0402007980 */ /* 0x000f62000c101900 */
[--C-:B------:R-:W-:Y:S02]  /*31c0*/  IMAD R120, R5, 0x2, R194.reuse ;  /* 0x0000000205787824 */ /* 0x100fe400078e02c2 */
[----:B------:R-:W-:Y:S01]  /*31d0*/  IMAD R148, R137, 0x2, R194 ;  /* 0x0000000289947824 */ /* 0x000fe200078e02c2 */
[----:B------:R-:W0:Y:S04]  /*31e0*/  LDGDEPBAR ;  /* 0x00000000000079af */ /* 0x000e280000000000 */
[----:B------:R-:W-:Y:S04]  /*31f0*/  LDSM.16.M88.4 R56, [R120] ;  /* 0x000000007838783b */ /* 0x000fe80000000200 */
[----:B------:R-:W3:Y:S04]  /*3200*/  LDSM.16.M88.4 R96, [R148+0x3800] ;  /* 0x003800009460783b */ /* 0x000ee80000000200 */
[----:B------:R-:W4:Y:S04]  /*3210*/  LDSM.16.M88.4 R88, [R148+0x3c00] ;  /* 0x003c00009458783b */ /* 0x000f280000000200 */
[----:B------:R-:W4:Y:S01]  /*3220*/  LDSM.16.M88.4 R80, [R148+0x4000] ;  /* 0x004000009450783b */ /* 0x000f220000000200 */
[----:B------:R-:W-:-:S02]  /*3230*/  IMAD R146, R145, 0x2, R120 ;  /* 0x0000000291927824 */ /* 0x000fc400078e0278 */
[----:B------:R-:W-:Y:S01]  /*3240*/  IMAD R117, R145, 0x2, R148 ;  /* 0x0000000291757824 */ /* 0x000fe200078e0294 */
[----:B------:R-:W4:Y:S04]  /*3250*/  LDSM.16.M88.4 R16, [R148+0x3000] ;  /* 0x003000009410783b */ /* 0x000f280000000200 */
[----:B------:R-:W4:Y:S04]  /*3260*/  LDSM.16.M88.4 R72, [R148+0x4400] ;  /* 0x004400009448783b */ /* 0x000f280000000200 */
[----:B------:R-:W-:Y:S04]  /*3270*/  LDSM.16.M88.4 R32, [R146] ;  /* 0x000000009220783b */ /* 0x000fe80000000200 */
[----:B-1----:R-:W1:Y:S04]  /*3280*/  LDSM.16.M88.4 R4, [R117+0x3800] ;  /* 0x003800007504783b */ /* 0x002e680000000200 */
[----:B------:R-:W1:Y:S04]  /*3290*/  LDSM.16.M88.4 R28, [R117+0x3c00] ;  /* 0x003c0000751c783b */ /* 0x000e680000000200 */
[----:B------:R-:W1:Y:S04]  /*32a0*/  LDSM.16.M88.4 R24, [R117+0x4000] ;  /* 0x004000007518783b */ /* 0x000e680000000200 */
[----:B--2---:R-:W2:Y:S04]  /*32b0*/  LDSM.16.M88.4 R8, [R148+0x3400] ;  /* 0x003400009408783b */ /* 0x004ea80000000200 */
        /* <DEDUP_REMOVED lines=10> */
[----:B------:R-:W-:Y:S01]  /*3360*/  LDSM.16.M88.4 R48, [R148+0x5000] ;  /* 0x005000009430783b */ /* 0x000fe20000000200 */
[C---:B------:R-:W-:Y:S03]  /*3370*/  HMMA.16816.F32.BF16 R96, R56.reuse, R98, RZ ;  /* 0x000000623860723c */ /* 0x040fe600000418ff */
[----:B------:R-:W-:Y:S04]  /*3380*/  LDSM.16.M88.4 R132, [R120+0x2000] ;  /* 0x002000007884783b */ /* 0x000fe80000000200 */
[----:B------:R-:W-:Y:S01]  /*3390*/  LDSM.16.M88.4 R128, [R148+0x7800] ;  /* 0x007800009480783b */ /* 0x000fe20000000200 */
[C---:B------:R-:W-:Y:S03]  /*33a0*/  HMMA.16816.F32.BF16 R88, R56.reuse, R90, RZ ;  /* 0x0000005a3858723c */ /* 0x040fe600000418ff */
[----:B------:R-:W-:Y:S05]  /*33b0*/  LDSM.16.M88.4 R124, [R148+0x7c00] ;  /* 0x007c0000947c783b */ /* 0x000fea0000000200 */
[C---:B------:R-:W-:Y:S08]  /*33c0*/  HMMA.16816.F32.BF16 R80, R56.reuse, R82, RZ ;  /* 0x000000523850723c */ /* 0x040ff000000418ff */
[C---:B------:R-:W-:Y:S08]  /*33d0*/  HMMA.16816.F32.BF16 R20, R56.reuse, R16, RZ ;  /* 0x000000103814723c */ /* 0x040ff000000418ff */
[----:B------:R-:W-:Y:S08]  /*33e0*/  HMMA.16816.F32.BF16 R76, R56, R72, RZ ;  /* 0x00000048384c723c */ /* 0x000ff000000418ff */
[C---:B-1----:R-:W-:Y:S08]  /*33f0*/  HMMA.16816.F32.BF16 R100, R32.reuse, R4, R100 ;  /* 0x000000042064723c */ /* 0x042ff00000041864 */
[C---:B------:R-:W-:Y:S01]  /*3400*/  HMMA.16816.F32.BF16 R96, R32.reuse, R6, R96 ;  /* 0x000000062060723c */ /* 0x040fe20000041860 */
[----:B------:R-:W-:Y:S04]  /*3410*/  LDSM.16.M88.4 R4, [R120+0x1000] ;  /* 0x001000007804783b */ /* 0x000fe80000000200 */
[----:B------:R-:W-:Y:S03]  /*3420*/  LDSM.16.M88.4 R120, [R148+0x8000] ;  /* 0x008000009478783b */ /* 0x000fe60000000200 */
[C---:B------:R-:W-:Y:S08]  /*3430*/  HMMA.16816.F32.BF16 R92, R32.reuse, R28, R92 ;  /* 0x0000001c205c723c */ /* 0x040ff0000004185c */
[C---:B------:R-:W-:Y:S01]  /*3440*/  HMMA.16816.F32.BF16 R88, R32.reuse, R30, R88 ;  /* 0x0000001e2058723c */ /* 0x040fe20000041858 */
[----:B------:R-:W1:Y:S07]  /*3450*/  LDSM.16.M88.4 R28, [R148+0x6000] ;  /* 0x00600000941c783b */ /* 0x000e6e0000000200 */
[C---:B------:R-:W-:Y:S08]  /*3460*/  HMMA.16816.F32.BF16 R84, R32.reuse, R24, R84 ;  /* 0x000000182054723c */ /* 0x040ff00000041854 */
[----:B------:R-:W-:Y:S01]  /*3470*/  HMMA.16816.F32.BF16 R80, R32, R26, R80 ;  /* 0x0000001a2050723c */ /* 0x000fe20000041850 */
[----:B------:R-:W1:Y:S07]  /*3480*/  LDSM.16.M88.4 R24, [R148+0x6400] ;  /* 0x006400009418783b */ /* 0x000e6e0000000200 */
[C---:B------:R-:W-:Y:S08]  /*3490*/  HMMA.16816.F32.BF16 R16, R56.reuse, R18, RZ ;  /* 0x000000123810723c */ /* 0x040ff000000418ff */
[C---:B------:R-:W-:Y:S08]  /*34a0*/  HMMA.16816.F32.BF16 R72, R56.reuse, R74, RZ ;  /* 0x0000004a3848723c */ /* 0x040ff000000418ff */
[C---:B--2---:R-:W-:Y:S08]  /*34b0*/  HMMA.16816.F32.BF16 R12, R56.reuse, R8, RZ ;  /* 0x00000008380c723c */ /* 0x044ff000000418ff */
        /* <DEDUP_REMOVED lines=8> */
[----:B------:R-:W2:Y:S07]  /*3540*/  LDSM.16.M88.4 R40, [R148+0x5800] ;  /* 0x005800009428783b */ /* 0x000eae0000000200 */
[C---:B------:R-:W-:Y:S08]  /*3550*/  HMMA.16816.F32.BF16 R76, R32.reuse, R112, R76 ;  /* 0x00000070204c723c */ /* 0x040ff0000004184c */
[C---:B------:R-:W-:Y:S01]  /*3560*/  HMMA.16816.F32.BF16 R72, R32.reuse, R114, R72 ;  /* 0x000000722048723c */ /* 0x040fe20000041848 */
[----:B------:R-:W-:Y:S07]  /*3570*/  LDSM.16.M88.4 R112, [R148+0x6c00] ;  /* 0x006c00009470783b */ /* 0x000fee0000000200 */
[C---:B----4-:R-:W-:Y:S08]  /*3580*/  HMMA.16816.F32.BF16 R12, R32.reuse, R36, R12 ;  /* 0x00000024200c723c */ /* 0x050ff0000004180c */
[C---:B------:R-:W-:Y:S01]  /*3590*/  HMMA.16816.F32.BF16 R8, R32.reuse, R38, R8 ;  /* 0x000000262008723c */ /* 0x040fe20000041808 */
[----:B------:R-:W3:Y:S07]  /*35a0*/  LDSM.16.M88.4 R36, [R148+0x5c00] ;  /* 0x005c00009424783b */ /* 0x000eee0000000200 */
[C---:B------:R-:W-:Y:S08]  /*35b0*/  HMMA.16816.F32.BF16 R68, R32.reuse, R108, R68 ;  /* 0x0000006c2044723c */ /* 0x040ff00000041844 */
[C---:B------:R-:W-:Y:S01]  /*35c0*/  HMMA.16816.F32.BF16 R64, R32.reuse, R110, R64 ;  /* 0x0000006e2040723c */ /* 0x040fe20000041840 */
[----:B------:R-:W-:Y:S07]  /*35d0*/  LDSM.16.M88.4 R108, [R117+0x5000] ;  /* 0x00500000756c783b */ /* 0x000fee0000000200 */
[C---:B------:R-:W-:Y:S08]  /*35e0*/  HMMA.16816.F32.BF16 R60, R32.reuse, R104, R60 ;  /* 0x00000068203c723c */ /* 0x040ff0000004183c */
[----:B------:R-:W-:Y:S01]  /*35f0*/  HMMA.16816.F32.BF16 R56, R32, R106, R56 ;  /* 0x0000006a2038723c */ /* 0x000fe20000041838 */
[----:B------:R-:W4:Y:S04]  /*3600*/  LDSM.16.M88.4 R32, [R148+0x6800] ;  /* 0x006800009420783b */ /* 0x000f280000000200 */
[----:B------:R-:W-:Y:S03]  /*3610*/  LDSM.16.M88.4 R104, [R117+0x5400] ;  /* 0x005400007568783b */ /* 0x000fe60000000200 */
[C---:B-1----:R-:W-:Y:S08]  /*3620*/  HMMA.16816.F32.BF16 R84, R4.reuse, R28, R84 ;  /* 0x0000001c0454723c */ /* 0x042ff00000041854 */
[C---:B------:R-:W-:Y:S01]  /*3630*/  HMMA.16816.F32.BF16 R80, R4.reuse, R30, R80 ;  /* 0x0000001e0450723c */ /* 0x040fe20000041850 */
[----:B------:R-:W-:Y:S07]  /*3640*/  LDSM.16.M88.4 R28, [R146+0x1000] ;  /* 0x00100000921c783b */ /* 0x000fee0000000200 */
[C---:B------:R-:W-:Y:S08]  /*3650*/  HMMA.16816.F32.BF16 R76, R4.reuse, R24, R76 ;  /* 0x00000018044c723c */ /* 0x040ff0000004184c */
[C---:B------:R-:W-:Y:S01]  /*3660*/  HMMA.16816.F32.BF16 R72, R4.reuse, R26, R72 ;  /* 0x0000001a0448723c */ /* 0x040fe20000041848 */
[----:B------:R-:W1:Y:S07]  /*3670*/  LDSM.16.M88.4 R24, [R117+0x5800] ;  /* 0x005800007518783b */ /* 0x000e6e0000000200 */
[C---:B--2---:R-:W-:Y:S08]  /*3680*/  HMMA.16816.F32.BF16 R100, R4.reuse, R40, R100 ;  /* 0x000000280464723c */ /* 0x044ff00000041864 */
[C---:B------:R-:W-:Y:S01]  /*3690*/  HMMA.16816.F32.BF16 R96, R4.reuse, R42, R96 ;  /* 0x0000002a0460723c */ /* 0x040fe20000041860 */
[----:B------:R-:W-:Y:S07]  /*36a0*/  LDSM.16.M88.4 R40, [R117+0x6400] ;  /* 0x006400007528783b */ /* 0x000fee0000000200 */
[C---:B------:R-:W-:Y:S08]  /*36b0*/  HMMA.16816.F32.BF16 R20, R4.reuse, R48, R20 ;  /* 0x000000300414723c */ /* 0x040ff00000041814 */
        /* <DEDUP_REMOVED lines=23> */
[----:B------:R-:W4:Y:S07]  /*3830*/  LDSM.16.M88.4 R104, [R148+0x8c00] ;  /* 0x008c00009468783b */ /* 0x000f2e0000000200 */
        /* <DEDUP_REMOVED lines=8> */
[----:B------:R-:W3:Y:S07]  /*38c0*/  LDSM.16.M88.4 R44, [R117+0x7400] ;  /* 0x00740000752c783b */ /* 0x000eee0000000200 */
[C---:B------:R-:W-:Y:S08]  /*38d0*/  HMMA.16816.F32.BF16 R76, R28.reuse, R40, R76 ;  /* 0x000000281c4c723c */ /* 0x040ff0000004184c */
[C---:B------:R-:W-:Y:S01]  /*38e0*/  HMMA.16816.F32.BF16 R72, R28.reuse, R42, R72 ;  /* 0x0000002a1c48723c */ /* 0x040fe20000041848 */
[----:B------:R-:W5:Y:S07]  /*38f0*/  LDSM.16.M88.4 R40, [R117+0x7800] ;  /* 0x007800007528783b */ /* 0x000f6e0000000200 */
        /* <DEDUP_REMOVED lines=11> */
[C---:B----4-:R-:W-:Y:S08]  /*39b0*/  HMMA.16816.F32.BF16 R60, R132.reuse, R104, R60 ;  /* 0x00000068843c723c */ /* 0x050ff0000004183c */
[----:B------:R-:W-:Y:S01]  /*39c0*/  HMMA.16816.F32.BF16 R56, R132, R106, R56 ;  /* 0x0000006a8438723c */ /* 0x000fe20000041838 */
[----:B------:R4:W1:Y:S01]  /*39d0*/  LDSM.16.M88.4 R104, [R117+0x8c00] ;  /* 0x008c00007568783b */ /* 0x0008620000000200 */
[----:B------:R-:W-:-:S06]  /*39e0*/  DEPBAR.LE SB0, 0x0 ;  /* 0x000080000000791a */ /* 0x000fcc0000000000 */
[C---:B------:R-:W-:Y:S08]  /*39f0*/  HMMA.16816.F32.BF16 R68, R132.reuse, R108, R68 ;  /* 0x0000006c8444723c */ /* 0x040ff00000041844 */
[C---:B------:R-:W-:Y:S08]  /*3a00*/  HMMA.16816.F32.BF16 R92, R132.reuse, R124, R92 ;  /* 0x0000007c845c723c */ /* 0x040ff0000004185c */
[----:B------:R-:W-:Y:S08]  /*3a10*/  HMMA.16816.F32.BF16 R88, R132, R126, R88 ;  /* 0x0000007e8458723c */ /* 0x000ff00000041858 */
[----:B--2---:R-:W-:Y:S08]  /*3a20*/  HMMA.16816.F32.BF16 R20, R4, R48, R20 ;  /* 0x000000300414723c */ /* 0x004ff00000041814 */
[----:B------:R-:W-:Y:S08]  /*3a30*/  HMMA.16816.F32.BF16 R80, R132, R122, R80 ;  /* 0x0000007a8450723c */ /* 0x000ff00000041850 */
[----:B---3--:R-:W-:Y:S01]  /*3a40*/  HMMA.16816.F32.BF16 R12, R4, R44, R12 ;  /* 0x0000002c040c723c */ /* 0x008fe2000004180c */
[----:B----4-:R-:W-:-:S07]  /*3a50*/  LOP3.LUT R117, R193, 0x1f0, RZ, 0xc0, !PT ;  /* 0x000001f0c1757812 */ /* 0x010fce00078ec0ff */
[----:B-----5:R-:W-:Y:S08]  /*3a60*/  HMMA.16816.F32.BF16 R100, R4, R40, R100 ;  /* 0x000000280464723c */ /* 0x020ff00000041864 */
[----:B------:R-:W-:Y:S01]  /*3a70*/  HMMA.16816.F32.BF16 R84, R132, R120, R84 ;  /* 0x000000788454723c */ /* 0x000fe20000041854 */
[----:B------:R-:W-:Y:S01]  /*3a80*/  LOP3.LUT R120, R150, 0x7, RZ, 0xc0, !PT ;  /* 0x0000000796787812 */ /* 0x000fe200078ec0ff */
[----:B------:R-:W-:-:S06]  /*3a90*/  IMAD.SHL.U32 R121, R119, 0x2, RZ ;  /* 0x0000000277797824 */ /* 0x000fcc00078e00ff */
[----:B------:R-:W-:Y:S01]  /*3aa0*/  HMMA.16816.F32.BF16 R96, R132, R130, R96 ;  /* 0x000000828460723c */ /* 0x000fe20000041860 */
[----:B------:R-:W-:Y:S01]  /*3ab0*/  LOP3.LUT R121, R121, 0x6, RZ, 0xc0, !PT ;  /* 0x0000000679797812 */ /* 0x000fe200078ec0ff */
[----:B------:R-:W-:-:S06]  /*3ac0*/  FMUL.FTZ R125, R21, R0 ;  /* 0x00000000157d7220 */ /* 0x000fcc0000410000 */
[----:B------:R-:W-:Y:S01]  /*3ad0*/  HMMA.16816.F32.BF16 R76, R132, R112, R76 ;  /* 0x00000070844c723c */ /* 0x000fe2000004184c */
[----:B------:R-:W-:-:S07]  /*3ae0*/  IADD3 R21, PT, PT, R142, R147, -R116 ;  /* 0x000000938e157210 */ /* 0x000fce0007ffe874 */
[C---:B------:R-:W-:Y:S08]  /*3af0*/  HMMA.16816.F32.BF16 R72, R132.reuse, R114, R72 ;  /* 0x000000728448723c */ /* 0x040ff00000041848 */
[----:B------:R-:W-:Y:S08]  /*3b00*/  HMMA.16816.F32.BF16 R64, R132, R110, R64 ;  /* 0x0000006e8440723c */ /* 0x000ff00000041840 */
[----:B-1----:R-:W-:Y:S01]  /*3b10*/  HMMA.16816.F32.BF16 R68, R4, R24, R68 ;  /* 0x000000180444723c */ /* 0x002fe20000041844 */
[----:B------:R-:W-:-:S02]  /*3b20*/  LOP3.LUT R24, R120, R117, RZ, 0xfc, !PT ;  /* 0x0000007578187212 */ /* 0x000fc400078efcff */
[----:B------:R-:W-:-:S05]  /*3b30*/  IADD3 R25, PT, PT, R147, -R116, -R144 ;  /* 0x8000007493197210 */ /* 0x000fca0007ffe890 */
[----:B------:R-:W-:Y:S01]  /*3b40*/  HMMA.16816.F32.BF16 R92, R4, R36, R92 ;  /* 0x00000024045c723c */ /* 0x000fe2000004185c */
[----:B------:R-:W-:Y:S02]  /*3b50*/  IMAD.IADD R112, R149, 0x1, R24 ;  /* 0x0000000195707824 */ /* 0x000fe400078e0218 */
[----:B------:R-:W-:-:S05]  /*3b60*/  FMUL.FTZ R12, R12, R0 ;  /* 0x000000000c0c7220 */ /* 0x000fca0000410000 */
[----:B------:R-:W-:Y:S01]  /*3b70*/  HMMA.16816.F32.BF16 R88, R4, R38, R88 ;  /* 0x000000260458723c */ /* 0x000fe20000041858 */
[C---:B------:R-:W-:Y:S01]  /*3b80*/  IMAD.IADD R210, R112.reuse, 0x1, R25 ;  /* 0x0000000170d27824 */ /* 0x040fe200078e0219 */
[----:B------:R-:W1:Y:S01]  /*3b90*/  MUFU.TANH R159, R12 ;  /* 0x0000000c009f7308 */ /* 0x000e620000002400 */
[----:B------:R-:W-:-:S05]  /*3ba0*/  IMAD.IADD R112, R112, 0x1, R21 ;  /* 0x0000000170707824 */ /* 0x000fca00078e0215 */
[C---:B------:R-:W-:Y:S01]  /*3bb0*/  HMMA.16816.F32.BF16 R80, R4.reuse, R34, R80 ;  /* 0x000000220450723c */ /* 0x040fe20000041850 */
[----:B------:R-:W-:Y:S02]  /*3bc0*/  IMAD.IADD R35, R53, 0x1, R121 ;  /* 0x0000000135237824 */ /* 0x000fe400078e0279 */
[-C--:B------:R-:W-:Y:S01]  /*3bd0*/  FMUL.FTZ R241, R100, R0.reuse ;  /* 0x0000000064f17220 */ /* 0x080fe20000410000 */
[----:B------:R-:W-:Y:S02]  /*3be0*/  IMAD.IADD R21, R55, 0x1, R24 ;  /* 0x0000000137157824 */ /* 0x000fe400078e0218 */
[----:B------:R-:W-:Y:S02]  /*3bf0*/  IMAD.IADD R154, R35, 0x1, R116 ;  /* 0x00000001239a7824 */ /* 0x000fe400078e0274 */
[----:B------:R-:W-:Y:S01]  /*3c00*/  HMMA.16816.F32.BF16 R16, R4, R50, R16 ;  /* 0x000000320410723c */ /* 0x000fe20000041810 */
[----:B------:R-:W2:Y:S02]  /*3c10*/  MUFU.TANH R241, R241 ;  /* 0x000000f100f17308 */ /* 0x000ea40000002400 */
[----:B------:R-:W-:Y:S01]  /*3c20*/  IADD3 R150, PT, PT, R21, -0x10, -R154 ;  /* 0xfffffff015967810 */ /* 0x000fe20007ffe89a */
[----:B------:R-:W-:-:S04]  /*3c30*/  FMUL.FTZ R92, R92, R0 ;  /* 0x000000005c5c7220 */ /* 0x000fc80000410000 */
[C---:B------:R-:W-:Y:S01]  /*3c40*/  HMMA.16816.F32.BF16 R96, R4.reuse, R42, R96 ;  /* 0x0000002a0460723c */ /* 0x040fe20000041860 */
[----:B------:R-:W3:Y:S07]  /*3c50*/  MUFU.TANH R223, R92 ;  /* 0x0000005c00df7308 */ /* 0x000eee0000002400 */
[C---:B------:R-:W-:Y:S08]  /*3c60*/  HMMA.16816.F32.BF16 R8, R4.reuse, R46, R8 ;  /* 0x0000002e0408723c */ /* 0x040ff00000041808 */
[C---:B------:R-:W-:Y:S08]  /*3c70*/  HMMA.16816.F32.BF16 R84, R4.reuse, R32, R84 ;  /* 0x000000200454723c */ /* 0x040ff00000041854 */
[C---:B------:R-:W-:Y:S08]  /*3c80*/  HMMA.16816.F32.BF16 R76, R4.reuse, R28, R76 ;  /* 0x0000001c044c723c */ /* 0x040ff0000004184c */
[C---:B------:R-:W-:Y:S08]  /*3c90*/  HMMA.16816.F32.BF16 R72, R4.reuse, R30, R72 ;  /* 0x0000001e0448723c */ /* 0x040ff00000041848 */
[C---:B------:R-:W-:Y:S08]  /*3ca0*/  HMMA.16816.F32.BF16 R64, R4.reuse, R26, R64 ;  /* 0x0000001a0440723c */ /* 0x040ff00000041840 */
[----:B------:R-:W-:Y:S01]  /*3cb0*/  HMMA.16816.F32.BF16 R60, R4, R104, R60 ;  /* 0x00000068043c723c */ /* 0x000fe2000004183c */
[----:B------:R-:W-:-:S07]  /*3cc0*/  IADD3 R105, PT, PT, R21, -0x20, -R154 ;  /* 0xffffffe015697810 */ /* 0x000fce0007ffe89a */
[----:B------:R-:W-:Y:S01]  /*3cd0*/  HMMA.16816.F32.BF16 R56, R4, R106, R56 ;  /* 0x0000006a0438723c */ /* 0x000fe20000041838 */
[----:B------:R-:W-:Y:S01]  /*3ce0*/  IABS R4, R150 ;  /* 0x0000009600047213 */ /* 0x000fe20000000000 */
[----:B------:R-:W-:Y:S01]  /*3cf0*/  FMUL.FTZ R7, R88, R0 ;  /* 0x0000000058077220 */ /* 0x000fe20000410000 */
[----:B------:R-:W-:Y:S02]  /*3d00*/  IABS R105, R105 ;  /* 0x0000006900697213 */ /* 0x000fe40000000000 */
[----:B------:R-:W-:Y:S01]  /*3d10*/  I2FP.F32.S32 R4, R4 ;  /* 0x0000000400047245 */ /* 0x000fe20000201400 */
[----:B------:R-:W-:Y:S01]  /*3d20*/  FMUL.FTZ R17, R17, R0 ;  /* 0x0000000011117220 */ /* 0x000fe20000410000 */
[----:B------:R-:W-:Y:S01]  /*3d30*/  IADD3 R127, PT, PT, R21, -0x30, -R154 ;  /* 0xffffffd0157f7810 */ /* 0x000fe20007ffe89a */
[----:B------:R-:W4:Y:S02]  /*3d40*/  MUFU.TANH R7, R7 ;  /* 0x0000000700077308 */ /* 0x000f240000002400 */
[----:B-1----:R-:W-:Y:S01]  /*3d50*/  FFMA.FTZ R107, -R224, R4, R159 ;  /* 0x00000004e06b7223 */ /* 0x002fe2000001019f */
[----:B------:R-:W-:-:S02]  /*3d60*/  I2FP.F32.S32 R4, R105 ;  /* 0x0000006900047245 */ /* 0x000fc40000201400 */
[----:B------:R-:W-:Y:S01]  /*3d70*/  IABS R127, R127 ;  /* 0x0000007f007f7213 */ /* 0x000fe20000000000 */
[----:B------:R-:W-:Y:S01]  /*3d80*/  FMUL.FTZ R97, R97, R0 ;  /* 0x0000000061617220 */ /* 0x000fe20000410000 */
[C-C-:B------:R-:W-:Y:S01]  /*3d90*/  IADD3 R129, PT, PT, R21.reuse, -0x38, -R154.reuse ;  /* 0xffffffc815817810 */ /* 0x140fe20007ffe89a */
[----:B------:R-:W1:Y:S01]  /*3da0*/  MUFU.TANH R161, R17 ;  /* 0x0000001100a17308 */ /* 0x000e620000002400 */
[C---:B--2---:R-:W-:Y:S01]  /*3db0*/  FFMA.FTZ R241, -R224.reuse, R4, R241 ;  /* 0x00000004e0f17223 */ /* 0x044fe200000101f1 */
[----:B------:R-:W-:Y:S02]  /*3dc0*/  I2FP.F32.S32 R4, R127 ;  /* 0x0000007f00047245 */ /* 0x000fe40000201400 */
[----:B------:R-:W-:Y:S02]  /*3dd0*/  IADD3 R152, PT, PT, R21, -0x9, -R154 ;  /* 0xfffffff715987810 */ /* 0x000fe40007ffe89a */
[----:B------:R-:W-:Y:S02]  /*3de0*/  IABS R129, R129 ;  /* 0x0000008100817213 */ /* 0x000fe40000000000 */
[----:B------:R-:W2:Y:S01]  /*3df0*/  MUFU.TANH R125, R125 ;  /* 0x0000007d007d7308 */ /* 0x000ea20000002400 */
[----:B---3--:R-:W-:Y:S01]  /*3e00*/  FFMA.FTZ R223, -R224, R4, R223 ;  /* 0x00000004e0df7223 */ /* 0x008fe200000101df */
[----:B------:R-:W-:-:S02]  /*3e10*/  IABS R152, R152 ;  /* 0x0000009800987213 */ /* 0x000fc40000000000 */
[----:B------:R-:W-:-:S04]  /*3e20*/  I2FP.F32.S32 R4, R129 ;  /* 0x0000008100047245 */ /* 0x000fc80000201400 */
[----:B------:R-:W3:Y:S01]  /*3e30*/  MUFU.TANH R149, R97 ;  /* 0x0000006100957308 */ /* 0x000ee20000002400 */
[C-C-:B------:R-:W-:Y:S02]  /*3e40*/  IADD3 R148, PT, PT, R21.reuse, -0x1, -R154.reuse ;  /* 0xffffffff15947810 */ /* 0x140fe40007ffe89a */
[----:B------:R-:W-:Y:S01]  /*3e50*/  IADD3 R133, PT, PT, R21, -0x29, -R154 ;  /* 0xffffffd715857810 */ /* 0x000fe20007ffe89a */
[----:B----4-:R-:W-:Y:S01]  /*3e60*/  FFMA.FTZ R159, -R224, R4, R7 ;  /* 0x00000004e09f7223 */ /* 0x010fe20000010107 */
[----:B------:R-:W-:Y:S01]  /*3e70*/  I2FP.F32.S32 R6, R152 ;  /* 0x0000009800067245 */ /* 0x000fe20000201400 */
[----:B------:R-:W-:Y:S01]  /*3e80*/  FMUL.FTZ R76, R76, R0 ;  /* 0x000000004c4c7220 */ /* 0x000fe20000410000 */
[----:B------:R-:W-:Y:S01]  /*3e90*/  IABS R148, R148 ;  /* 0x0000009400947213 */ /* 0x000fe20000000000 */
[----:B------:R-:W-:Y:S01]  /*3ea0*/  FMUL.FTZ R7, R60, R0 ;  /* 0x000000003c077220 */ /* 0x000fe20000410000 */
[----:B------:R-:W-:Y:S01]  /*3eb0*/  IABS R133, R133 ;  /* 0x0000008500857213 */ /* 0x000fe20000000000 */
[----:B-1----:R-:W-:Y:S01]  /*3ec0*/  FFMA.FTZ R5, -R224, R6, R161 ;  /* 0x00000006e0057223 */ /* 0x002fe200000101a1 */
[----:B------:R-:W-:-:S02]  /*3ed0*/  VIADDMNMX R209, R112, 0x1, R147, PT ;  /* 0x0000000170d17846 */ /* 0x000fc40003800193 */
[----:B------:R-:W-:Y:S01]  /*3ee0*/  VIADDMNMX R207, R112, 0x9, R147, PT ;  /* 0x0000000970cf7846 */ /* 0x000fe20003800193 */
[----:B------:R-:W1:Y:S01]  /*3ef0*/  MUFU.TANH R169, R76 ;  /* 0x0000004c00a97308 */ /* 0x000e620000002400 */
[----:B------:R-:W-:Y:S02]  /*3f00*/  I2FP.F32.S32 R112, R148 ;  /* 0x0000009400707245 */ /* 0x000fe40000201400 */
[----:B------:R-:W-:Y:S01]  /*3f10*/  I2FP.F32.S32 R6, R133 ;  /* 0x0000008500067245 */ /* 0x000fe20000201400 */
[-C--:B------:R-:W-:Y:S01]  /*3f20*/  FMUL.FTZ R68, R68, R0.reuse ;  /* 0x0000000044447220 */ /* 0x080fe20000410000 */
[----:B------:R-:W-:Y:S01]  /*3f30*/  FMUL.FTZ R84, R84, R0 ;  /* 0x0000000054547220 */ /* 0x000fe20000410000 */
[C---:B--2---:R-:W-:Y:S02]  /*3f40*/  FFMA.FTZ R112, -R224.reuse, R112, R125 ;  /* 0x00000070e0707223 */ /* 0x044fe4000001017d */
[----:B------:R-:W-:Y:S01]  /*3f50*/  MUFU.TANH R7, R7 ;  /* 0x0000000700077308 */ /* 0x000fe20000002400 */
[C-C-:B------:R-:W-:Y:S01]  /*3f60*/  IADD3 R123, PT, PT, R21.reuse, -0x50, -R154.reuse ;  /* 0xffffffb0157b7810 */ /* 0x140fe20007ffe89a */
[----:B---3--:R-:W-:Y:S01]  /*3f70*/  FFMA.FTZ R125, -R224, R6, R149 ;  /* 0x00000006e07d7223 */ /* 0x008fe20000010195 */
[----:B------:R-:W-:Y:S01]  /*3f80*/  IADD3 R110, PT, PT, R21, -0x70, -R154 ;  /* 0xffffff90156e7810 */ /* 0x000fe20007ffe89a */
[----:B------:R-:W-:Y:S01]  /*3f90*/  FMUL.FTZ R65, R65, R0 ;  /* 0x0000000041417220 */ /* 0x000fe20000410000 */
[----:B------:R-:W-:-:S03]  /*3fa0*/  IABS R123, R123 ;  /* 0x0000007b007b7213 */ /* 0x000fc60000000000 */
[----:B------:R-:W2:Y:S01]  /*3fb0*/  MUFU.TANH R149, R68 ;  /* 0x0000004400957308 */ /* 0x000ea20000002400 */
[----:B------:R-:W-:Y:S01]  /*3fc0*/  FMUL.FTZ R101, R101, R0 ;  /* 0x0000000065657220 */ /* 0x000fe20000410000 */
[----:B------:R-:W-:Y:S02]  /*3fd0*/  IADD3 R113, PT, PT, R21, -0x60, -R154 ;  /* 0xffffffa015717810 */ /* 0x000fe40007ffe89a */
[----:B------:R-:W-:-:S04]  /*3fe0*/  IABS R110, R110 ;  /* 0x0000006e006e7213 */ /* 0x000fc80000000000 */
[----:B------:R-:W3:Y:S01]  /*3ff0*/  MUFU.TANH R189, R84 ;  /* 0x0000005400bd7308 */ /* 0x000ee20000002400 */
[----:B------:R-:W-:Y:S02]  /*4000*/  IADD3 R131, PT, PT, R21, -0x40, -R154 ;  /* 0xffffffc015837810 */ /* 0x000fe40007ffe89a */
[----:B------:R-:W-:Y:S01]  /*4010*/  I2FP.F32.S32 R4, R123 ;  /* 0x0000007b00047245 */ /* 0x000fe20000201400 */
[----:B------:R-:W-:Y:S01]  /*4020*/  FMUL.FTZ R61, R61, R0 ;  /* 0x000000003d3d7220 */ /* 0x000fe20000410000 */
[----:B------:R-:W-:-:S03]  /*4030*/  IABS R113, R113 ;  /* 0x0000007100717213 */ /* 0x000fc60000000000 */
[----:B------:R-:W4:Y:S01]  /*4040*/  MUFU.TANH R133, R65 ;  /* 0x0000004100857308 */ /* 0x000f220000002400 */
[----:B------:R-:W-:Y:S01]  /*4050*/  I2FP.F32.S32 R110, R110 ;  /* 0x0000006e006e7245 */ /* 0x000fe20000201400 */
[----:B-1----:R-:W-:Y:S01]  /*4060*/  FFMA.FTZ R169, -R224, R4, R169 ;  /* 0x00000004e0a97223 */ /* 0x002fe200000101a9 */
[----:B------:R-:W-:Y:S02]  /*4070*/  IADD3 R111, PT, PT, R21, -0x69, -R154 ;  /* 0xffffff97156f7810 */ /* 0x000fe40007ffe89a */
[----:B------:R-:W-:-:S03]  /*4080*/  IABS R131, R131 ;  /* 0x0000008300837213 */ /* 0x000fc60000000000 */
[----:B------:R-:W1:Y:S01]  /*4090*/  MUFU.TANH R239, R101 ;  /* 0x0000006500ef7308 */ /* 0x000e620000002400 */
[C-C-:B------:R-:W-:Y:S02]  /*40a0*/  IADD3 R115, PT, PT, R21.reuse, -0x58, -R154.reuse ;  /* 0xffffffa815737810 */ /* 0x140fe40007ffe89a */
[----:B------:R-:W-:Y:S02]  /*40b0*/  IADD3 R135, PT, PT, R21, -0x21, -R154 ;  /* 0xffffffdf15877810 */ /* 0x000fe40007ffe89a */
[----:B------:R-:W-:-:S03]  /*40c0*/  I2FP.F32.S32 R4, R113 ;  /* 0x0000007100047245 */ /* 0x000fc60000201400 */
[----:B------:R5:W-:Y:S01]  /*40d0*/  MUFU.TANH R65, R61 ;  /* 0x0000003d00417308 */ /* 0x000be20000002400 */
[----:B------:R-:W-:Y:S02]  /*40e0*/  I2FP.F32.S32 R6, R131 ;  /* 0x0000008300067245 */ /* 0x000fe40000201400 */
[----:B------:R-:W-:Y:S02]  /*40f0*/  IABS R111, R111 ;  /* 0x0000006f006f7213 */ /* 0x000fe40000000000 */
[----:B------:R-:W-:Y:S01]  /*4100*/  IABS R115, R115 ;  /* 0x0000007300737213 */ /* 0x000fe20000000000 */
[----:B------:R-:W-:Y:S01]  /*4110*/  FMUL.FTZ R20, R20, R0 ;  /* 0x0000000014147220 */ /* 0x000fe20000410000 */
[----:B------:R-:W-:Y:S01]  /*4120*/  IABS R135, R135 ;  /* 0x0000008700877213 */ /* 0x000fe20000000000 */
[C---:B--2---:R-:W-:Y:S01]  /*4130*/  FFMA.FTZ R149, -R224.reuse, R4, R149 ;  /* 0x00000004e0957223 */ /* 0x044fe20000010195 */
[----:B------:R-:W-:Y:S01]  /*4140*/  I2FP.F32.S32 R4, R111 ;  /* 0x0000006f00047245 */ /* 0x000fe20000201400 */
[----:B---3--:R-:W-:Y:S01]  /*4150*/  FFMA.FTZ R189, -R224, R6, R189 ;  /* 0x00000006e0bd7223 */ /* 0x008fe200000101bd */
[----:B------:R-:W-:-:S02]  /*4160*/  IMAD.IADD R46, R21, 0x1, -R154 ;  /* 0x00000001152e7824 */ /* 0x000fc400078e0a9a */
[----:B-----5:R-:W-:Y:S01]  /*4170*/  FFMA.FTZ R61, -R224, R110, R7 ;  /* 0x0000006ee03d7223 */ /* 0x020fe20000010107 */
[-C--:B------:R-:W-:Y:S01]  /*4180*/  FMUL.FTZ R7, R16, R0.reuse ;  /* 0x0000000010077220 */ /* 0x080fe20000410000 */
[----:B------:R-:W-:Y:S01]  /*4190*/  I2FP.F32.S32 R135, R135 ;  /* 0x0000008700877245 */ /* 0x000fe20000201400 */
[-C--:B------:R-:W-:Y:S01]  /*41a0*/  FMUL.FTZ R72, R72, R0.reuse ;  /* 0x0000000048487220 */ /* 0x080fe20000410000 */
[----:B------:R-:W-:Y:S01]  /*41b0*/  I2FP.F32.S32 R6, R115 ;  /* 0x0000007300067245 */ /* 0x000fe20000201400 */
[----:B------:R-:W-:Y:S01]  /*41c0*/  FMUL.FTZ R64, R64, R0 ;  /* 0x0000000040407220 */ /* 0x000fe20000410000 */
[----:B------:R-:W-:Y:S01]  /*41d0*/  MUFU.TANH R115, R20 ;  /* 0x0000001400737308 */ /* 0x000fe20000002400 */
[----:B----4-:R-:W-:Y:S01]  /*41e0*/  FFMA.FTZ R133, -R224, R4, R133 ;  /* 0x00000004e0857223 */ /* 0x010fe20000010185 */
[----:B------:R-:W-:Y:S02]  /*41f0*/  VIADD R4, R46, 0xfffffff8 ;  /* 0xfffffff82e047836 */ /* 0x000fe40000000000 */
[----:B-1----:R-:W-:-:S04]  /*4200*/  FFMA.FTZ R239, -R224, R135, R239 ;  /* 0x00000087e0ef7223 */ /* 0x002fc800000101ef */
[----:B------:R-:W1:Y:S01]  /*4210*/  MUFU.TANH R7, R7 ;  /* 0x0000000700077308 */ /* 0x000e620000002400 */
[----:B------:R-:W-:Y:S01]  /*4220*/  FMUL.FTZ R69, R69, R0 ;  /* 0x0000000045457220 */ /* 0x000fe20000410000 */
[----:B------:R-:W-:-:S06]  /*4230*/  IABS R4, R4 ;  /* 0x0000000400047213 */ /* 0x000fcc0000000000 */
[----:B------:R-:W2:Y:S01]  /*4240*/  MUFU.TANH R167, R72 ;  /* 0x0000004800a77308 */ /* 0x000ea20000002400 */
[----:B------:R-:W-:Y:S01]  /*4250*/  FMUL.FTZ R13, R13, R0 ;  /* 0x000000000d0d7220 */ /* 0x000fe20000410000 */
[----:B------:R-:W-:-:S06]  /*4260*/  IABS R111, R46 ;  /* 0x0000002e006f7213 */ /* 0x000fcc0000000000 */
[----:B------:R-:W3:Y:S01]  /*4270*/  MUFU.TANH R135, R64 ;  /* 0x0000004000877308 */ /* 0x000ee20000002400 */
[----:B------:R-:W-:Y:S01]  /*4280*/  IADD3 R108, PT, PT, R21, -0x68, -R154 ;  /* 0xffffff98156c7810 */ /* 0x000fe20007ffe89a */
[-C--:B------:R-:W-:Y:S01]  /*4290*/  FMUL.FTZ R9, R9, R0.reuse ;  /* 0x0000000009097220 */ /* 0x080fe20000410000 */
[----:B------:R-:W-:Y:S01]  /*42a0*/  FMUL.FTZ R89, R89, R0 ;  /* 0x0000000059597220 */ /* 0x000fe20000410000 */
[----:B------:R-:W-:-:S04]  /*42b0*/  I2FP.F32.S32 R4, R4 ;  /* 0x0000000400047245 */ /* 0x000fc80000201400 */
[----:B------:R-:W4:Y:S01]  /*42c0*/  MUFU.TANH R147, R69 ;  /* 0x0000004500937308 */ /* 0x000f220000002400 */
[----:B------:R-:W-:Y:S01]  /*42d0*/  I2FP.F32.S32 R111, R111 ;  /* 0x0000006f006f7245 */ /* 0x000fe20000201400 */
[-C--:B------:R-:W-:Y:S01]  /*42e0*/  FMUL.FTZ R22, R22, R0.reuse ;  /* 0x0000000016167220 */ /* 0x080fe20000410000 */
[C---:B------:R-:W-:Y:S02]  /*42f0*/  VIADD R163, R21.reuse, 0x8 ;  /* 0x0000000815a37836 */ /* 0x040fe40000000000 */
[----:B------:R-:W-:Y:S01]  /*4300*/  FMUL.FTZ R8, R8, R0 ;  /* 0x0000000008087220 */ /* 0x000fe20000410000 */
[--C-:B------:R-:W-:Y:S02]  /*4310*/  IADD3 R109, PT, PT, R21, -0x61, -R154.reuse ;  /* 0xffffff9f156d7810 */ /* 0x100fe40007ffe89a */
[----:B------:R-:W-:Y:S01]  /*4320*/  IABS R108, R108 ;  /* 0x0000006c006c7213 */ /* 0x000fe20000000000 */
[----:B------:R5:W4:Y:S01]  /*4330*/  MUFU.TANH R157, R13 ;  /* 0x0000000d009d7308 */ /* 0x000b220000002400 */
[-C--:B------:R-:W-:Y:S01]  /*4340*/  FMUL.FTZ R96, R96, R0.reuse ;  /* 0x0000000060607220 */ /* 0x080fe20000410000 */
[----:B------:R-:W-:Y:S01]  /*4350*/  FMUL.FTZ R73, R73, R0 ;  /* 0x0000000049497220 */ /* 0x000fe20000410000 */
[C---:B-1----:R-:W-:Y:S01]  /*4360*/  FFMA.FTZ R7, -R224.reuse, R4, R7 ;  /* 0x00000004e0077223 */ /* 0x042fe20000010107 */
[----:B------:R-:W-:Y:S01]  /*4370*/  IADD3 R146, PT, PT, R21, -0x11, -R154 ;  /* 0xffffffef15927810 */ /* 0x000fe20007ffe89a */
[----:B------:R-:W-:-:S03]  /*4380*/  FFMA.FTZ R4, -R224, R111, R115 ;  /* 0x0000006fe0047223 */ /* 0x000fc60000010173 */
[----:B------:R1:W4:Y:S01]  /*4390*/  MUFU.TANH R153, R9 ;  /* 0x0000000900997308 */ /* 0x0003220000002400 */
[--C-:B------:R-:W-:Y:S01]  /*43a0*/  IADD3 R144, PT, PT, R21, -0x18, -R154.reuse ;  /* 0xffffffe815907810 */ /* 0x100fe20007ffe89a */
[--C-:B------:R-:W-:Y:S01]  /*43b0*/  IMAD.IADD R100, R163, 0x1, -R154.reuse ;  /* 0x00000001a3647824 */ /* 0x100fe200078e0a9a */
[--C-:B------:R-:W-:Y:S01]  /*43c0*/  IADD3 R142, PT, PT, R21, -0x19, -R154.reuse ;  /* 0xffffffe7158e7810 */ /* 0x100fe20007ffe89a */
[----:B------:R-:W-:Y:S01]  /*43d0*/  VIADD R113, R35, 0x1 ;  /* 0x0000000123717836 */ /* 0x000fe20000000000 */
[C-C-:B------:R-:W-:Y:S02]  /*43e0*/  IADD3 R134, PT, PT, R21.reuse, -0x28, -R154.reuse ;  /* 0xffffffd815867810 */ /* 0x140fe40007ffe89a */
[C-C-:B------:R-:W-:Y:S01]  /*43f0*/  IADD3 R130, PT, PT, R21.reuse, -0x31, -R154.reuse ;  /* 0xffffffcf15827810 */ /* 0x140fe20007ffe89a */
[----:B------:R2:W-:Y:S01]  /*4400*/  MUFU.TANH R47, R22 ;  /* 0x00000016002f7308 */ /* 0x0005e20000002400 */
[C-C-:B------:R-:W-:Y:S02]  /*4410*/  IADD3 R132, PT, PT, R21.reuse, -0x39, -R154.reuse ;  /* 0xffffffc715847810 */ /* 0x140fe40007ffe89a */
[----:B------:R-:W-:-:S02]  /*4420*/  IADD3 R128, PT, PT, R21, -0x41, -R154 ;  /* 0xffffffbf15807810 */ /* 0x000fc40007ffe89a */
[C-C-:B------:R-:W-:Y:S02]  /*4430*/  IADD3 R126, PT, PT, R21.reuse, -0x48, -R154.reuse ;  /* 0xffffffb8157e7810 */ /* 0x140fe40007ffe89a */
[C-C-:B------:R-:W-:Y:S01]  /*4440*/  IADD3 R124, PT, PT, R21.reuse, -0x49, -R154.reuse ;  /* 0xffffffb7157c7810 */ /* 0x140fe20007ffe89a */
[----:B------:R3:W-:Y:S01]  /*4450*/  MUFU.TANH R155, R8 ;  /* 0x00000008009b7308 */ /* 0x0007e20000002400 */
[C-C-:B------:R-:W-:Y:S02]  /*4460*/  IADD3 R122, PT, PT, R21.reuse, -0x51, -R154.reuse ;  /* 0xffffffaf157a7810 */ /* 0x140fe40007ffe89a */
[C-C-:B------:R-:W-:Y:S02]  /*4470*/  IADD3 R114, PT, PT, R21.reuse, -0x59, -R154.reuse ;  /* 0xffffffa715727810 */ /* 0x140fe40007ffe89a */
[C-C-:B------:R-:W-:Y:S02]  /*4480*/  IADD3 R104, PT, PT, R21.reuse, -0x71, -R154.reuse ;  /* 0xffffff8f15687810 */ /* 0x140fe40007ffe89a */
[C-C-:B------:R-:W-:Y:S01]  /*4490*/  IADD3 R50, PT, PT, R21.reuse, -0x78, -R154.reuse ;  /* 0xffffff8815327810 */ /* 0x140fe20007ffe89a */
[----:B------:R-:W4:Y:S01]  /*44a0*/  MUFU.TANH R89, R89 ;  /* 0x0000005900597308 */ /* 0x000f220000002400 */
[----:B------:R-:W-:-:S02]  /*44b0*/  IADD3 R49, PT, PT, R21, -0x79, -R154 ;  /* 0xffffff8715317810 */ /* 0x000fc40007ffe89a */
[----:B------:R-:W-:Y:S02]  /*44c0*/  IABS R109, R109 ;  /* 0x0000006d006d7213 */ /* 0x000fe40000000000 */
[----:B------:R-:W-:Y:S02]  /*44d0*/  I2FP.F32.S32 R108, R108 ;  /* 0x0000006c006c7245 */ /* 0x000fe40000201400 */
[C-C-:B------:R-:W-:Y:S01]  /*44e0*/  IADD3 R51, PT, PT, R163.reuse, -0x1, -R154.reuse ;  /* 0xffffffffa3337810 */ /* 0x140fe20007ffe89a */
[----:B------:R4:W4:Y:S01]  /*44f0*/  MUFU.TANH R151, R96 ;  /* 0x0000006000977308 */ /* 0x0009220000002400 */
[C-C-:B------:R-:W-:Y:S02]  /*4500*/  IADD3 R33, PT, PT, R163.reuse, -0x9, -R154.reuse ;  /* 0xfffffff7a3217810 */ /* 0x140fe40007ffe89a */
[C-C-:B------:R-:W-:Y:S02]  /*4510*/  IADD3 R29, PT, PT, R163.reuse, -0x10, -R154.reuse ;  /* 0xfffffff0a31d7810 */ /* 0x140fe40007ffe89a */
[----:B------:R-:W-:-:S02]  /*4520*/  IADD3 R27, PT, PT, R163, -0x11, -R154 ;  /* 0xffffffefa31b7810 */ /* 0x000fc40007ffe89a */
[C-C-:B------:R-:W-:Y:S02]  /*4530*/  IADD3 R17, PT, PT, R163.reuse, -0x18, -R154.reuse ;  /* 0xffffffe8a3117810 */ /* 0x140fe40007ffe89a */
[C-C-:B-----5:R-:W-:Y:S02]  /*4540*/  IADD3 R13, PT, PT, R163.reuse, -0x19, -R154.reuse ;  /* 0xffffffe7a30d7810 */ /* 0x160fe40007ffe89a */
[C-C-:B-1----:R-:W-:Y:S02]  /*4550*/  IADD3 R9, PT, PT, R163.reuse, -0x20, -R154.reuse ;  /* 0xffffffe0a3097810 */ /* 0x142fe40007ffe89a */
[C-C-:B------:R-:W-:Y:S02]  /*4560*/  IADD3 R25, PT, PT, R163.reuse, -0x21, -R154.reuse ;  /* 0xffffffdfa3197810 */ /* 0x140fe40007ffe89a */
[C-C-:B------:R-:W-:Y:S02]  /*4570*/  IADD3 R48, PT, PT, R163.reuse, -0x28, -R154.reuse ;  /* 0xffffffd8a3307810 */ /* 0x140fe40007ffe89a */
[----:B------:R-:W-:-:S02]  /*4580*/  IADD3 R45, PT, PT, R163, -0x29, -R154 ;  /* 0xffffffd7a32d7810 */ /* 0x000fc40007ffe89a */
[C-C-:B------:R-:W-:Y:S02]  /*4590*/  IADD3 R44, PT, PT, R163.reuse, -0x30, -R154.reuse ;  /* 0xffffffd0a32c7810 */ /* 0x140fe40007ffe89a */
[C-C-:B------:R-:W-:Y:S02]  /*45a0*/  IADD3 R43, PT, PT, R163.reuse, -0x31, -R154.reuse ;  /* 0xffffffcfa32b7810 */ /* 0x140fe40007ffe89a */
[C-C-:B------:R-:W-:Y:S02]  /*45b0*/  IADD3 R42, PT, PT, R163.reuse, -0x38, -R154.reuse ;  /* 0xffffffc8a32a7810 */ /* 0x140fe40007ffe89a */
        /* <DEDUP_REMOVED lines=13> */
[C-C-:B--2---:R-:W-:Y:S02]  /*4690*/  IADD3 R22, PT, PT, R163.reuse, -0x70, -R154.reuse ;  /* 0xffffff90a3167810 */ /* 0x144fe40007ffe89a */
[----:B------:R-:W-:-:S02]  /*46a0*/  IADD3 R21, PT, PT, R163, -0x71, -R154 ;  /* 0xffffff8fa3157810 */ /* 0x000fc40007ffe89a */
[C-C-:B---3--:R-:W-:Y:S02]  /*46b0*/  IADD3 R8, PT, PT, R163.reuse, -0x78, -R154.reuse ;  /* 0xffffff88a3087810 */ /* 0x148fe40007ffe89a */
[----:B------:R-:W-:Y:S02]  /*46c0*/  IADD3 R12, PT, PT, R163, -0x79, -R154 ;  /* 0xffffff87a30c7810 */ /* 0x000fe40007ffe89a */
[----:B------:R-:W-:Y:S01]  /*46d0*/  ISETP.GT.AND P1, PT, R210, R35, PT ;  /* 0x00000023d200720c */ /* 0x000fe20003f24270 */
[----:B------:R-:W1:Y:S01]  /*46e0*/  MUFU.TANH R163, R73 ;  /* 0x0000004900a37308 */ /* 0x000e620000002400 */
[----:B------:R-:W-:Y:S01]  /*46f0*/  FMUL.FTZ R93, R93, R0 ;  /* 0x000000005d5d7220 */ /* 0x000fe20000410000 */
[C---:B------:R-:W-:Y:S01]  /*4700*/  FFMA.FTZ R167, -R224.reuse, R6, R167 ;  /* 0x00000006e0a77223 */ /* 0x040fe200000101a7 */
[----:B------:R-:W-:Y:S01]  /*4710*/  IABS R146, R146 ;  /* 0x0000009200927213 */ /* 0x000fe20000000000 */
[C---:B------:R-:W-:Y:S01]  /*4720*/  VIADD R6, R35.reuse, 0x8 ;  /* 0x0000000823067836 */ /* 0x040fe20000000000 */
[----:B------:R-:W-:Y:S01]  /*4730*/  I2FP.F32.S32 R109, R109 ;  /* 0x0000006d006d7245 */ /* 0x000fe20000201400 */
[----:B------:R-:W-:Y:S01]  /*4740*/  FFMA.FTZ R135, -R224, R108, R135 ;  /* 0x0000006ce0877223 */ /* 0x000fe20000010187 */
[----:B------:R-:W-:Y:S01]  /*4750*/  FSEL R4, R4, -INF , !P1 ;  /* 0xff80000004047808 */ /* 0x000fe20004800000 */
[----:B------:R-:W-:Y:S01]  /*4760*/  VIADD R108, R35, 0x10 ;  /* 0x00000010236c7836 */ /* 0x000fe20000000000 */
[----:B------:R-:W-:Y:S01]  /*4770*/  IABS R142, R142 ;  /* 0x0000008e008e7213 */ /* 0x000fe20000000000 */
[----:B------:R-:W2:Y:S01]  /*4780*/  MUFU.TANH R221, R93 ;  /* 0x0000005d00dd7308 */ /* 0x000ea20000002400 */
[----:B------:R-:W-:Y:S01]  /*4790*/  ISETP.GT.AND P1, PT, R210, R113, PT ;  /* 0x00000071d200720c */ /* 0x000fe20003f24270 */
[----:B------:R-:W-:Y:S01]  /*47a0*/  FMUL.FTZ R57, R57, R0 ;  /* 0x0000000039397220 */ /* 0x000fe20000410000 */
[----:B------:R-:W-:Y:S01]  /*47b0*/  I2FP.F32.S32 R146, R146 ;  /* 0x0000009200927245 */ /* 0x000fe20000201400 */
[----:B----4-:R-:W-:Y:S01]  /*47c0*/  FFMA.FTZ R147, -R224, R109, R147 ;  /* 0x0000006de0937223 */ /* 0x010fe20000010193 */
[----:B------:R-:W-:Y:S01]  /*47d0*/  IABS R132, R132 ;  /* 0x0000008400847213 */ /* 0x000fe20000000000 */
[C---:B------:R-:W-:Y:S01]  /*47e0*/  VIADD R106, R35.reuse, 0x11 ;  /* 0x00000011236a7836 */ /* 0x040fe20000000000 */
[----:B------:R-:W-:Y:S01]  /*47f0*/  ISETP.GT.AND P5, PT, R210, R6, PT ;  /* 0x00000006d200720c */ /* 0x000fe20003fa4270 */
[----:B------:R-:W-:Y:S01]  /*4800*/  VIADD R109, R35, 0x9 ;  /* 0x00000009236d7836 */ /* 0x000fe20000000000 */
[----:B------:R-:W-:Y:S01]  /*4810*/  IABS R144, R144 ;  /* 0x0000009000907213 */ /* 0x000fe20000000000 */
[----:B------:R-:W-:Y:S01]  /*4820*/  FMUL.FTZ R85, R85, R0 ;  /* 0x0000000055557220 */ /* 0x000fe20000410000 */
[----:B------:R-:W-:-:S02]  /*4830*/  I2FP.F32.S32 R142, R142 ;  /* 0x0000008e008e7245 */ /* 0x000fc40000201400 */
[----:B------:R-:W-:Y:S01]  /*4840*/  IABS R110, R100 ;  /* 0x00000064006e7213 */ /* 0x000fe20000000000 */
[C---:B------:R-:W-:Y:S01]  /*4850*/  VIADD R100, R35.reuse, 0x19 ;  /* 0x0000001923647836 */ /* 0x040fe20000000000 */
[----:B------:R-:W-:Y:S02]  /*4860*/  ISETP.GE.AND P2, PT, R35, R209, PT ;  /* 0x000000d12300720c */ /* 0x000fe40003f46270 */
[----:B------:R-:W-:Y:S01]  /*4870*/  FSEL R112, R112, -INF , !P1 ;  /* 0xff80000070707808 */ /* 0x000fe20004800000 */
[----:B------:R3:W4:Y:S01]  /*4880*/  MUFU.TANH R73, R57 ;  /* 0x0000003900497308 */ /* 0x0007220000002400 */
[----:B------:R-:W-:Y:S02]  /*4890*/  IABS R134, R134 ;  /* 0x0000008600867213 */ /* 0x000fe40000000000 */
[----:B------:R-:W-:Y:S02]  /*48a0*/  IABS R114, R114 ;  /* 0x0000007200727213 */ /* 0x000fe40000000000 */
[----:B------:R-:W-:Y:S01]  /*48b0*/  ISETP.GT.AND P1, PT, R210, R108, PT ;  /* 0x0000006cd200720c */ /* 0x000fe20003f24270 */
[C---:B------:R-:W-:Y:S01]  /*48c0*/  FFMA.FTZ R105, -R224.reuse, R146, R157 ;  /* 0x00000092e0697223 */ /* 0x040fe2000001019d */
[----:B------:R-:W-:Y:S01]  /*48d0*/  FMUL.FTZ R81, R81, R0 ;  /* 0x0000000051517220 */ /* 0x000fe20000410000 */
[----:B------:R-:W-:Y:S01]  /*48e0*/  I2FP.F32.S32 R132, R132 ;  /* 0x0000008400847245 */ /* 0x000fe20000201400 */
[----:B------:R-:W-:Y:S01]  /*48f0*/  VIADD R96, R35, 0x20 ;  /* 0x0000002023607836 */ /* 0x000fe20000000000 */
[----:B------:R-:W-:Y:S01]  /*4900*/  FSEL R7, R7, -INF , !P5 ;  /* 0xff80000007077808 */ /* 0x000fe20006800000 */
[----:B------:R5:W4:Y:S01]  /*4910*/  MUFU.TANH R187, R85 ;  /* 0x0000005500bb7308 */ /* 0x000b220000002400 */
[----:B------:R-:W-:Y:S01]  /*4920*/  I2FP.F32.S32 R144, R144 ;  /* 0x0000009000907245 */ /* 0x000fe20000201400 */
[----:B------:R-:W-:Y:S01]  /*4930*/  FFMA.FTZ R97, -R224, R142, R153 ;  /* 0x0000008ee0617223 */ /* 0x000fe20000010199 */
[----:B------:R-:W-:-:S02]  /*4940*/  FSEL R4, R4, -INF , !P2 ;  /* 0xff80000004047808 */ /* 0x000fc40005000000 */
[C---:B------:R-:W-:Y:S02]  /*4950*/  ISETP.GT.AND P5, PT, R210.reuse, R106, PT ;  /* 0x0000006ad200720c */ /* 0x040fe40003fa4270 */
[----:B---3--:R-:W-:Y:S01]  /*4960*/  IABS R57, R104 ;  /* 0x0000006800397213 */ /* 0x008fe20000000000 */
[C---:B------:R-:W-:Y:S01]  /*4970*/  VIADD R104, R35.reuse, 0x18 ;  /* 0x0000001823687836 */ /* 0x040fe20000000000 */
[----:B------:R-:W-:Y:S01]  /*4980*/  I2FP.F32.S32 R134, R134 ;  /* 0x0000008600867245 */ /* 0x000fe20000201400 */
[----:B------:R-:W-:Y:S01]  /*4990*/  VIADD R92, R35, 0x28 ;  /* 0x00000028235c7836 */ /* 0x000fe20000000000 */
[----:B------:R-:W-:Y:S02]  /*49a0*/  I2FP.F32.S32 R114, R114 ;  /* 0x0000007200727245 */ /* 0x000fe40000201400 */
[----:B------:R-:W-:Y:S02]  /*49b0*/  ISETP.GT.AND P2, PT, R210, R109, PT ;  /* 0x0000006dd200720c */ /* 0x000fe40003f44270 */
[----:B------:R-:W-:Y:S01]  /*49c0*/  FSEL R107, R107, -INF , !P1 ;  /* 0xff8000006b6b7808 */ /* 0x000fe20004800000 */
[----:B------:R-:W-:Y:S01]  /*49d0*/  FMUL.FTZ R80, R80, R0 ;  /* 0x0000000050507220 */ /* 0x000fe20000410000 */
[----:B------:R-:W-:Y:S01]  /*49e0*/  IABS R130, R130 ;  /* 0x0000008200827213 */ /* 0x000fe20000000000 */
[----:B------:R-:W3:Y:S01]  /*49f0*/  MUFU.TANH R181, R81 ;  /* 0x0000005100b57308 */ /* 0x000ee20000002400 */
[----:B------:R-:W-:Y:S01]  /*4a00*/  ISETP.GT.AND P1, PT, R210, R100, PT ;  /* 0x00000064d200720c */ /* 0x000fe20003f24270 */
[----:B------:R-:W-:Y:S01]  /*4a10*/  FMUL.FTZ R56, R56, R0 ;  /* 0x0000000038387220 */ /* 0x000fe20000410000 */
[C---:B------:R-:W-:Y:S01]  /*4a20*/  FFMA.FTZ R157, -R224.reuse, R132, R89 ;  /* 0x00000084e09d7223 */ /* 0x040fe20000010159 */
[----:B------:R-:W-:Y:S01]  /*4a30*/  FSEL R105, R105, -INF , !P5 ;  /* 0xff80000069697808 */ /* 0x000fe20006800000 */
[C---:B------:R-:W-:Y:S01]  /*4a40*/  FFMA.FTZ R101, -R224.reuse, R144, R155 ;  /* 0x00000090e0657223 */ /* 0x040fe2000001019b */
[----:B------:R-:W-:Y:S01]  /*4a50*/  VIADD R89, R35, 0x29 ;  /* 0x0000002923597836 */ /* 0x000fe20000000000 */
[----:B------:R-:W-:Y:S01]  /*4a60*/  FSEL R5, R5, -INF , !P2 ;  /* 0xff80000005057808 */ /* 0x000fe20005000000 */
[----:B------:R-:W-:Y:S01]  /*4a70*/  FFMA.FTZ R127, -R224, R134, R151 ;  /* 0x00000086e07f7223 */ /* 0x000fe20000010197 */
[----:B------:R-:W-:Y:S01]  /*4a80*/  ISETP.GT.AND P5, PT, R210, R96, PT ;  /* 0x00000060d200720c */ /* 0x000fe20003fa4270 */
[----:B-1----:R-:W-:Y:S01]  /*4a90*/  FFMA.FTZ R163, -R224, R114, R163 ;  /* 0x00000072e0a37223 */ /* 0x002fe200000101a3 */
[----:B------:R-:W-:Y:S01]  /*4aa0*/  I2FP.F32.S32 R130, R130 ;  /* 0x0000008200827245 */ /* 0x000fe20000201400 */
[----:B------:R-:W-:Y:S01]  /*4ab0*/  VIADD R93, R35, 0x21 ;  /* 0x00000021235d7836 */ /* 0x000fe20000000000 */
[C---:B------:R-:W-:Y:S01]  /*4ac0*/  ISETP.GT.AND P2, PT, R210.reuse, R104, PT ;  /* 0x00000068d200720c */ /* 0x040fe20003f44270 */
[----:B------:R1:W3:Y:S01]  /*4ad0*/  MUFU.TANH R183, R80 ;  /* 0x0000005000b77308 */ /* 0x0002e20000002400 */
[----:B------:R-:W-:Y:S01]  /*4ae0*/  FSEL R97, R97, -INF , !P1 ;  /* 0xff80000061617808 */ /* 0x000fe20004800000 */
[----:B-----5:R-:W-:Y:S01]  /*4af0*/  VIADD R85, R35, 0x31 ;  /* 0x0000003123557836 */ /* 0x020fe20000000000 */
[----:B------:R-:W-:Y:S01]  /*4b00*/  IABS R114, R49 ;  /* 0x0000003100727213 */ /* 0x000fe20000000000 */
[----:B------:R-:W-:Y:S01]  /*4b10*/  FMUL.FTZ R77, R77, R0 ;  /* 0x000000004d4d7220 */ /* 0x000fe20000410000 */
[----:B------:R-:W-:-:S03]  /*4b20*/  ISETP.GT.AND P1, PT, R210, R92, PT ;  /* 0x0000005cd200720c */ /* 0x000fc60003f24270 */
[----:B------:R-:W5:Y:S01]  /*4b30*/  MUFU.TANH R69, R56 ;  /* 0x0000003800457308 */ /* 0x000f620000002400 */
[----:B------:R-:W-:Y:S01]  /*4b40*/  FSEL R241, R241, -INF , !P5 ;  /* 0xff800000f1f17808 */ /* 0x000fe20006800000 */
[----:B------:R-:W-:Y:S01]  /*4b50*/  VIADD R84, R35, 0x38 ;  /* 0x0000003823547836 */ /* 0x000fe20000000000 */
[----:B------:R-:W-:Y:S01]  /*4b60*/  IABS R128, R128 ;  /* 0x0000008000807213 */ /* 0x000fe20000000000 */
[----:B--2---:R-:W-:Y:S01]  /*4b70*/  FFMA.FTZ R221, -R224, R130, R221 ;  /* 0x00000082e0dd7223 */ /* 0x004fe200000101dd */
[----:B------:R-:W-:Y:S01]  /*4b80*/  FSEL R101, R101, -INF , !P2 ;  /* 0xff80000065657808 */ /* 0x000fe20005000000 */
[C---:B------:R-:W-:Y:S01]  /*4b90*/  VIADD R88, R35.reuse, 0x30 ;  /* 0x0000003023587836 */ /* 0x040fe20000000000 */
[C---:B------:R-:W-:Y:S01]  /*4ba0*/  ISETP.GT.AND P5, PT, R210.reuse, R89, PT ;  /* 0x00000059d200720c */ /* 0x040fe20003fa4270 */
[----:B------:R2:W5:Y:S01]  /*4bb0*/  MUFU.TANH R171, R77 ;  /* 0x0000004d00ab7308 */ /* 0x0005620000002400 */
[----:B------:R-:W-:Y:S01]  /*4bc0*/  I2FP.F32.S32 R114, R114 ;  /* 0x0000007200727245 */ /* 0x000fe20000201400 */
[----:B-1----:R-:W-:Y:S01]  /*4bd0*/  VIADD R80, R35, 0x40 ;  /* 0x0000004023507836 */ /* 0x002fe20000000000 */
[----:B------:R-:W-:-:S02]  /*4be0*/  ISETP.GT.AND P2, PT, R210, R93, PT ;  /* 0x0000005dd200720c */ /* 0x000fc40003f44270 */
[----:B------:R-:W-:Y:S02]  /*4bf0*/  FSEL R127, R127, -INF , !P1 ;  /* 0xff8000007f7f7808 */ /* 0x000fe40004800000 */
[----:B------:R-:W-:Y:S02]  /*4c00*/  IABS R124, R124 ;  /* 0x0000007c007c7213 */ /* 0x000fe40000000000 */
[----:B------:R-:W-:Y:S01]  /*4c10*/  ISETP.GT.AND P1, PT, R210, R85, PT ;  /* 0x00000055d200720c */ /* 0x000fe20003f24270 */
[----:B------:R-:W-:Y:S01]  /*4c20*/  FMUL.FTZ R115, R18, R0 ;  /* 0x0000000012737220 */ /* 0x000fe20000410000 */
[----:B------:R-:W-:Y:S02]  /*4c30*/  I2FP.F32.S32 R128, R128 ;  /* 0x0000008000807245 */ /* 0x000fe40000201400 */
[----:B------:R-:W-:Y:S01]  /*4c40*/  FSEL R125, R125, -INF , !P5 ;  /* 0xff8000007d7d7808 */ /* 0x000fe20006800000 */
[----:B----4-:R-:W-:Y:S01]  /*4c50*/  FFMA.FTZ R114, -R224, R114, R73 ;  /* 0x00000072e0727223 */ /* 0x010fe20000010149 */
[----:B------:R-:W-:Y:S01]  /*4c60*/  FSEL R239, R239, -INF , !P2 ;  /* 0xff800000efef7808 */ /* 0x000fe20005000000 */
[C---:B------:R-:W-:Y:S01]  /*4c70*/  VIADD R81, R35.reuse, 0x39 ;  /* 0x0000003923517836 */ /* 0x040fe20000000000 */
[----:B------:R-:W-:Y:S01]  /*4c80*/  ISETP.GT.AND P5, PT, R210, R84, PT ;  /* 0x00000054d200720c */ /* 0x000fe20003fa4270 */
[C---:B--2---:R-:W-:Y:S01]  /*4c90*/  VIADD R77, R35.reuse, 0x41 ;  /* 0x00000041234d7836 */ /* 0x044fe20000000000 */
[----:B------:R-:W-:Y:S01]  /*4ca0*/  IABS R126, R126 ;  /* 0x0000007e007e7213 */ /* 0x000fe20000000000 */
[----:B------:R-:W-:Y:S01]  /*4cb0*/  VIADD R73, R35, 0x49 ;  /* 0x0000004923497836 */ /* 0x000fe20000000000 */
[----:B------:R-:W-:-:S02]  /*4cc0*/  I2FP.F32.S32 R124, R124 ;  /* 0x0000007c007c7245 */ /* 0x000fc40000201400 */
[----:B------:R-:W-:Y:S02]  /*4cd0*/  IABS R56, R50 ;  /* 0x0000003200387213 */ /* 0x000fe40000000000 */
[C---:B------:R-:W-:Y:S02]  /*4ce0*/  ISETP.GT.AND P2, PT, R210.reuse, R88, PT ;  /* 0x00000058d200720c */ /* 0x040fe40003f44270 */
[----:B------:R-:W-:Y:S01]  /*4cf0*/  FSEL R221, R221, -INF , !P1 ;  /* 0xff800000dddd7808 */ /* 0x000fe20004800000 */
[----:B------:R-:W-:Y:S01]  /*4d00*/  FMUL.FTZ R23, R23, R0 ;  /* 0x0000000017177220 */ /* 0x000fe20000410000 */
[----:B------:R-:W-:Y:S01]  /*4d10*/  ISETP.GT.AND P1, PT, R210, R80, PT ;  /* 0x00000050d200720c */ /* 0x000fe20003f24270 */
[C---:B------:R-:W-:Y:S01]  /*4d20*/  FFMA.FTZ R187, -R224.reuse, R128, R187 ;  /* 0x00000080e0bb7223 */ /* 0x040fe200000101bb */
[----:B------:R-:W-:Y:S01]  /*4d30*/  I2FP.F32.S32 R57, R57 ;  /* 0x0000003900397245 */ /* 0x000fe20000201400 */
[----:B------:R-:W-:Y:S01]  /*4d40*/  VIADD R72, R35, 0x50 ;  /* 0x0000005023487836 */ /* 0x000fe20000000000 */
[----:B------:R-:W-:Y:S01]  /*4d50*/  FSEL R159, R159, -INF , !P5 ;  /* 0xff8000009f9f7808 */ /* 0x000fe20006800000 */
[----:B------:R-:W1:Y:S01]  /*4d60*/  MUFU.TANH R115, R115 ;  /* 0x0000007300737308 */ /* 0x000e620000002400 */
[----:B------:R-:W-:Y:S01]  /*4d70*/  I2FP.F32.S32 R126, R126 ;  /* 0x0000007e007e7245 */ /* 0x000fe20000201400 */
[----:B---3--:R-:W-:Y:S01]  /*4d80*/  FFMA.FTZ R181, -R224, R124, R181 ;  /* 0x0000007ce0b57223 */ /* 0x008fe200000101b5 */
[----:B------:R-:W-:Y:S01]  /*4d90*/  I2FP.F32.S32 R56, R56 ;  /* 0x0000003800387245 */ /* 0x000fe20000201400 */
[----:B------:R-:W-:Y:S01]  /*4da0*/  VIADD R76, R35, 0x48 ;  /* 0x00000048234c7836 */ /* 0x000fe20000000000 */
[----:B------:R-:W-:-:S02]  /*4db0*/  FSEL R223, R223, -INF , !P2 ;  /* 0xff800000dfdf7808 */ /* 0x000fc40005000000 */
[C---:B------:R-:W-:Y:S01]  /*4dc0*/  ISETP.GT.AND P5, PT, R210.reuse, R77, PT ;  /* 0x0000004dd200720c */ /* 0x040fe20003fa4270 */
[----:B------:R-:W-:Y:S01]  /*4dd0*/  VIADD R68, R35, 0x58 ;  /* 0x0000005823447836 */ /* 0x000fe20000000000 */
[----:B------:R-:W-:Y:S02]  /*4de0*/  IABS R122, R122 ;  /* 0x0000007a007a7213 */ /* 0x000fe40000000000 */
[C---:B------:R-:W-:Y:S02]  /*4df0*/  ISETP.GT.AND P2, PT, R210.reuse, R81, PT ;  /* 0x00000051d200720c */ /* 0x040fe40003f44270 */
[----:B------:R-:W-:Y:S02]  /*4e00*/  FSEL R189, R189, -INF , !P1 ;  /* 0xff800000bdbd7808 */ /* 0x000fe40004800000 */
[----:B------:R-:W-:Y:S01]  /*4e10*/  ISETP.GT.AND P1, PT, R210, R73, PT ;  /* 0x00000049d200720c */ /* 0x000fe20003f24270 */
[C---:B------:R-:W-:Y:S01]  /*4e20*/  FFMA.FTZ R57, -R224.reuse, R57, R65 ;  /* 0x00000039e0397223 */ /* 0x040fe20000010141 */
[----:B------:R-:W-:Y:S01]  /*4e30*/  FSEL R187, R187, -INF , !P5 ;  /* 0xff800000bbbb7808 */ /* 0x000fe20006800000 */
[----:B------:R-:W2:Y:S01]  /*4e40*/  MUFU.TANH R23, R23 ;  /* 0x0000001700177308 */ /* 0x000ea20000002400 */
[C---:B------:R-:W-:Y:S01]  /*4e50*/  FFMA.FTZ R183, -R224.reuse, R126, R183 ;  /* 0x0000007ee0b77223 */ /* 0x040fe200000101b7 */
[----:B------:R-:W-:Y:S01]  /*4e60*/  I2FP.F32.S32 R122, R122 ;  /* 0x0000007a007a7245 */ /* 0x000fe20000201400 */
[----:B-----5:R-:W-:Y:S01]  /*4e70*/  FFMA.FTZ R56, -R224, R56, R69 ;  /* 0x00000038e0387223 */ /* 0x020fe20000010145 */
[----:B------:R-:W-:Y:S01]  /*4e80*/  VIADD R65, R35, 0x59 ;  /* 0x0000005923417836 */ /* 0x000fe20000000000 */
[----:B------:R-:W-:Y:S01]  /*4e90*/  FSEL R157, R157, -INF , !P2 ;  /* 0xff8000009d9d7808 */ /* 0x000fe20005000000 */
[C---:B------:R-:W-:Y:S01]  /*4ea0*/  VIADD R69, R35.reuse, 0x51 ;  /* 0x0000005123457836 */ /* 0x040fe20000000000 */
[----:B------:R-:W-:Y:S01]  /*4eb0*/  ISETP.GT.AND P5, PT, R210, R72, PT ;  /* 0x00000048d200720c */ /* 0x000fe20003fa4270 */
[----:B------:R-:W-:Y:S01]  /*4ec0*/  VIADD R60, R35, 0x61 ;  /* 0x00000061233c7836 */ /* 0x000fe20000000000 */
[----:B------:R-:W-:-:S02]  /*4ed0*/  I2FP.F32.S32 R110, R110 ;  /* 0x0000006e006e7245 */ /* 0x000fc40000201400 */
[C---:B------:R-:W-:Y:S02]  /*4ee0*/  ISETP.GT.AND P2, PT, R210.reuse, R76, PT ;  /* 0x0000004cd200720c */ /* 0x040fe40003f44270 */
[----:B------:R-:W-:Y:S02]  /*4ef0*/  FSEL R181, R181, -INF , !P1 ;  /* 0xff800000b5b57808 */ /* 0x000fe40004800000 */
[C---:B------:R-:W-:Y:S01]  /*4f00*/  ISETP.GT.AND P1, PT, R210.reuse, R68, PT ;  /* 0x00000044d200720c */ /* 0x040fe20003f24270 */
[----:B------:R-:W-:Y:S01]  /*4f10*/  VIADD R208, R210, 0x8 ;  /* 0x00000008d2d07836 */ /* 0x000fe20000000000 */
[----:B------:R-:W-:Y:S01]  /*4f20*/  FSEL R169, R169, -INF , !P5 ;  /* 0xff800000a9a97808 */ /* 0x000fe20006800000 */
[C---:B------:R-:W-:Y:S01]  /*4f30*/  FFMA.FTZ R171, -R224.reuse, R122, R171 ;  /* 0x0000007ae0ab7223 */ /* 0x040fe200000101ab */
[----:B------:R-:W-:Y:S01]  /*4f40*/  VIADD R50, R35, 0x68 ;  /* 0x0000006823327836 */ /* 0x000fe20000000000 */
[----:B------:R-:W-:Y:S01]  /*4f50*/  FSEL R183, R183, -INF , !P2 ;  /* 0xff800000b7b77808 */ /* 0x000fe20005000000 */
[----:B------:R-:W-:Y:S01]  /*4f60*/  FFMA.FTZ R110, -R224, R110, R47 ;  /* 0x0000006ee06e7223 */ /* 0x000fe2000001012f */
[C---:B------:R-:W-:Y:S01]  /*4f70*/  ISETP.GT.AND P5, PT, R210.reuse, R65, PT ;  /* 0x00000041d200720c */ /* 0x040fe20003fa4270 */
[C---:B------:R-:W-:Y:S01]  /*4f80*/  VIADD R64, R35.reuse, 0x60 ;  /* 0x0000006023407836 */ /* 0x040fe20000000000 */
[----:B------:R-:W-:Y:S01]  /*4f90*/  ISETP.GT.AND P2, PT, R210, R69, PT ;  /* 0x00000045d200720c */ /* 0x000fe20003f44270 */
[----:B------:R-:W-:Y:S01]  /*4fa0*/  VIADD R47, R35, 0x70 ;  /* 0x00000070232f7836 */ /* 0x000fe20000000000 */
[----:B------:R-:W-:-:S02]  /*4fb0*/  FSEL R167, R167, -INF , !P1 ;  /* 0xff800000a7a77808 */ /* 0x000fc40004800000 */
[----:B------:R-:W-:Y:S02]  /*4fc0*/  ISETP.GT.AND P1, PT, R210, R60, PT ;  /* 0x0000003cd200720c */ /* 0x000fe40003f24270 */
[----:B------:R-:W-:Y:S01]  /*4fd0*/  IABS R18, R51 ;  /* 0x0000003300127213 */ /* 0x000fe20000000000 */
[----:B------:R-:W-:Y:S01]  /*4fe0*/  VIADD R46, R35, 0x71 ;  /* 0x00000071232e7836 */ /* 0x000fe20000000000 */
[----:B------:R-:W-:Y:S01]  /*4ff0*/  ISETP.GT.AND P0, PT, R208, R35, PT ;  /* 0x00000023d000720c */ /* 0x000fe20003f04270 */
[----:B------:R-:W-:Y:S01]  /*5000*/  FMUL.FTZ R14, R14, R0 ;  /* 0x000000000e0e7220 */ /* 0x000fe20000410000 */
[----:B------:R-:W-:Y:S01]  /*5010*/  FSEL R163, R163, -INF , !P5 ;  /* 0xff800000a3a37808 */ /* 0x000fe20006800000 */
[----:B------:R-:W-:Y:S01]  /*5020*/  VIADD R49, R35, 0x69 ;  /* 0x0000006923317836 */ /* 0x000fe20000000000 */
[----:B------:R-:W-:Y:S02]  /*5030*/  FSEL R171, R171, -INF , !P2 ;  /* 0xff800000abab7808 */ /* 0x000fe40005000000 */
[C---:B------:R-:W-:Y:S01]  /*5040*/  ISETP.GT.AND P5, PT, R210.reuse, R50, PT ;  /* 0x00000032d200720c */ /* 0x040fe20003fa4270 */
[C---:B------:R-:W-:Y:S01]  /*5050*/  VIADD R20, R35.reuse, 0x78 ;  /* 0x0000007823147836 */ /* 0x040fe20000000000 */
[----:B------:R-:W-:Y:S01]  /*5060*/  ISETP.GT.AND P2, PT, R210, R64, PT ;  /* 0x00000040d200720c */ /* 0x000fe20003f44270 */
[----:B------:R-:W-:Y:S01]  /*5070*/  VIADD R16, R35, 0x79 ;  /* 0x0000007923107836 */ /* 0x000fe20000000000 */
[----:B------:R-:W-:Y:S01]  /*5080*/  FSEL R147, R147, -INF , !P1 ;  /* 0xff80000093937808 */ /* 0x000fe20004800000 */
[----:B-1----:R-:W-:Y:S01]  /*5090*/  FFMA.FTZ R115, -R224, R111, R115 ;  /* 0x0000006fe0737223 */ /* 0x002fe20000010173 */
[----:B------:R-:W-:-:S02]  /*50a0*/  ISETP.GE.AND P4, PT, R35, R207, PT ;  /* 0x000000cf2300720c */ /* 0x000fc40003f86270 */
[----:B------:R-:W-:Y:S02]  /*50b0*/  ISETP.GT.AND P1, PT, R210, R47, PT ;  /* 0x0000002fd200720c */ /* 0x000fe40003f24270 */
[----:B------:R-:W-:Y:S01]  /*50c0*/  I2FP.F32.S32 R18, R18 ;  /* 0x0000001200127245 */ /* 0x000fe20000201400 */
[----:B------:R1:W3:Y:S01]  /*50d0*/  MUFU.TANH R111, R14 ;  /* 0x0000000e006f7308 */ /* 0x0002e20000002400 */
[----:B------:R-:W-:Y:S01]  /*50e0*/  FSEL R35, R110, -INF , !P0 ;  /* 0xff8000006e237808 */ /* 0x000fe20004000000 */
[----:B------:R-:W-:Y:S01]  /*50f0*/  FMUL.FTZ R110, R19, R0 ;  /* 0x00000000136e7220 */ /* 0x000fe20000410000 */
[----:B------:R-:W-:Y:S02]  /*5100*/  FSEL R135, R135, -INF , !P5 ;  /* 0xff80000087877808 */ /* 0x000fe40006800000 */
[----:B------:R-:W-:Y:S02]  /*5110*/  FSEL R149, R149, -INF , !P2 ;  /* 0xff80000095957808 */ /* 0x000fe40005000000 */
[----:B------:R-:W-:Y:S01]  /*5120*/  ISETP.GT.AND P5, PT, R210, R46, PT ;  /* 0x0000002ed200720c */ /* 0x000fe20003fa4270 */
[----:B--2---:R-:W-:Y:S01]  /*5130*/  FFMA.FTZ R18, -R224, R18, R23 ;  /* 0x00000012e0127223 */ /* 0x004fe20000010117 */
[----:B------:R-:W-:-:S02]  /*5140*/  ISETP.GT.AND P2, PT, R210, R49, PT ;  /* 0x00000031d200720c */ /* 0x000fc40003f44270 */
[----:B------:R-:W-:Y:S01]  /*5150*/  FSEL R61, R61, -INF , !P1 ;  /* 0xff8000003d3d7808 */ /* 0x000fe20004800000 */
[----:B------:R-:W2:Y:S01]  /*5160*/  MUFU.TANH R23, R110 ;  /* 0x0000006e00177308 */ /* 0x000ea20000002400 */
[C---:B------:R-:W-:Y:S02]  /*5170*/  ISETP.GT.AND P1, PT, R210.reuse, R16, PT ;  /* 0x00000010d200720c */ /* 0x040fe40003f24270 */
[----:B------:R-:W-:Y:S02]  /*5180*/  FSEL R57, R57, -INF , !P5 ;  /* 0xff80000039397808 */ /* 0x000fe40006800000 */
[----:B------:R-:W-:Y:S02]  /*5190*/  FSEL R133, R133, -INF , !P2 ;  /* 0xff80000085857808 */ /* 0x000fe40005000000 */
[----:B------:R-:W-:Y:S02]  /*51a0*/  ISETP.GE.AND P5, PT, R113, R209, PT ;  /* 0x000000d17100720c */ /* 0x000fe40003fa6270 */
[----:B------:R-:W-:-:S02]  /*51b0*/  ISETP.GT.AND P2, PT, R210, R20, PT ;  /* 0x00000014d200720c */ /* 0x000fc40003f44270 */
[----:B------:R-:W-:Y:S02]  /*51c0*/  FSEL R51, R114, -INF , !P1 ;  /* 0xff80000072337808 */ /* 0x000fe40004800000 */
[----:B------:R-:W-:Y:S02]  /*51d0*/  ISETP.GT.AND P1, PT, R208, R113, PT ;  /* 0x00000071d000720c */ /* 0x000fe40003f24270 */
[----:B------:R-:W-:Y:S02]  /*51e0*/  IABS R29, R29 ;  /* 0x0000001d001d7213 */ /* 0x000fe40000000000 */
[----:B------:R-:W-:Y:S02]  /*51f0*/  FSEL R35, R35, -INF , !P4 ;  /* 0xff80000023237808 */ /* 0x000fe40006000000 */
[----:B------:R-:W-:Y:S02]  /*5200*/  FSEL R19, R112, -INF , !P5 ;  /* 0xff80000070137808 */ /* 0x000fe40006800000 */
[----:B------:R-:W-:-:S02]  /*5210*/  FSEL R56, R56, -INF , !P2 ;  /* 0xff80000038387808 */ /* 0x000fc40005000000 */
[C---:B------:R-:W-:Y:S02]  /*5220*/  ISETP.GE.AND P0, PT, R6.reuse, R209, PT ;  /* 0x000000d10600720c */ /* 0x040fe40003f06270 */
[-C--:B------:R-:W-:Y:S02]  /*5230*/  ISETP.GE.AND P4, PT, R6, R207.reuse, PT ;  /* 0x000000cf0600720c */ /* 0x080fe40003f86270 */
[----:B------:R-:W-:Y:S02]  /*5240*/  ISETP.GT.AND P5, PT, R208, R6, PT ;  /* 0x00000006d000720c */ /* 0x000fe40003fa4270 */
[----:B------:R-:W-:Y:S02]  /*5250*/  ISETP.GE.AND P2, PT, R113, R207, PT ;  /* 0x000000cf7100720c */ /* 0x000fe40003f46270 */
[----:B------:R-:W-:Y:S01]  /*5260*/  FSEL R6, R18, -INF , !P1 ;  /* 0xff80000012067808 */ /* 0x000fe20004800000 */
[----:B------:R-:W-:Y:S01]  /*5270*/  FMUL.FTZ R15, R15, R0 ;  /* 0x000000000f0f7220 */ /* 0x000fe20000410000 */
[----:B------:R-:W-:-:S02]  /*5280*/  IABS R33, R33 ;  /* 0x0000002100217213 */ /* 0x000fc40000000000 */
[----:B-1----:R-:W-:Y:S02]  /*5290*/  I2FP.F32.S32 R14, R29 ;  /* 0x0000001d000e7245 */ /* 0x002fe40000201400 */
[----:B------:R-:W-:Y:S02]  /*52a0*/  ISETP.GE.AND P1, PT, R109, R209, PT ;  /* 0x000000d16d00720c */ /* 0x000fe40003f26270 */
[----:B------:R-:W-:Y:S02]  /*52b0*/  FSEL R6, R6, -INF , !P2 ;  /* 0xff80000006067808 */ /* 0x000fe40005000000 */
[----:B------:R-:W-:Y:S01]  /*52c0*/  FSEL R7, R7, -INF , !P0 ;  /* 0xff80000007077808 */ /* 0x000fe20004000000 */
[----:B---3--:R-:W-:Y:S01]  /*52d0*/  FFMA.FTZ R14, -R224, R14, R111 ;  /* 0x0000000ee00e7223 */ /* 0x008fe2000001016f */
[----:B------:R-:W-:Y:S02]  /*52e0*/  ISETP.GE.AND P2, PT, R109, R207, PT ;  /* 0x000000cf6d00720c */ /* 0x000fe40003f46270 */
[----:B------:R-:W-:-:S02]  /*52f0*/  I2FP.F32.S32 R33, R33 ;  /* 0x0000002100217245 */ /* 0x000fc40000201400 */
[----:B------:R-:W-:Y:S01]  /*5300*/  ISETP.GT.AND P0, PT, R208, R109, PT ;  /* 0x0000006dd000720c */ /* 0x000fe20003f04270 */
[----:B------:R-:W-:Y:S01]  /*5310*/  FMUL.FTZ R111, R10, R0 ;  /* 0x000000000a6f7220 */ /* 0x000fe20000410000 */
[----:B------:R1:W3:Y:S01]  /*5320*/  MUFU.TANH R109, R15 ;  /* 0x0000000f006d7308 */ /* 0x0002e20000002400 */
[----:B------:R-:W-:Y:S02]  /*5330*/  FSEL R115, R115, -INF , !P5 ;  /* 0xff80000073737808 */ /* 0x000fe40006800000 */
[----:B------:R-:W-:Y:S02]  /*5340*/  FSEL R5, R5, -INF , !P1 ;  /* 0xff80000005057808 */ /* 0x000fe40004800000 */
[----:B------:R-:W-:Y:S01]  /*5350*/  ISETP.GT.AND P1, PT, R208, R108, PT ;  /* 0x0000006cd000720c */ /* 0x000fe20003f24270 */
[----:B--2---:R-:W-:Y:S01]  /*5360*/  FFMA.FTZ R23, -R224, R33, R23 ;  /* 0x00000021e0177223 */ /* 0x004fe20000010117 */
[----:B------:R-:W-:Y:S01]  /*5370*/  FSEL R33, R115, -INF , !P4 ;  /* 0xff80000073217808 */ /* 0x000fe20006000000 */
[----:B------:R-:W2:Y:S01]  /*5380*/  MUFU.TANH R111, R111 ;  /* 0x0000006f006f7308 */ /* 0x000ea20000002400 */
[----:B------:R-:W-:-:S02]  /*5390*/  ISETP.GE.AND P4, PT, R108, R207, PT ;  /* 0x000000cf6c00720c */ /* 0x000fc40003f86270 */
[----:B------:R-:W-:Y:S02]  /*53a0*/  IABS R17, R17 ;  /* 0x0000001100117213 */ /* 0x000fe40000000000 */
[----:B------:R-:W-:Y:S01]  /*53b0*/  FSEL R14, R14, -INF , !P1 ;  /* 0xff8000000e0e7808 */ /* 0x000fe20004800000 */
[----:B------:R-:W-:Y:S01]  /*53c0*/  FMUL.FTZ R10, R11, R0 ;  /* 0x000000000b0a7220 */ /* 0x000fe20000410000 */
[----:B------:R-:W-:Y:S02]  /*53d0*/  IABS R27, R27 ;  /* 0x0000001b001b7213 */ /* 0x000fe40000000000 */
[----:B-1----:R-:W-:Y:S02]  /*53e0*/  FSEL R15, R14, -INF , !P4 ;  /* 0xff8000000e0f7808 */ /* 0x002fe40006000000 */
[----:B------:R-:W-:Y:S02]  /*53f0*/  I2FP.F32.S32 R14, R17 ;  /* 0x00000011000e7245 */ /* 0x000fe40000201400 */
[----:B------:R1:W4:Y:S01]  /*5400*/  MUFU.TANH R17, R10 ;  /* 0x0000000a00117308 */ /* 0x0003220000002400 */
[----:B------:R-:W-:-:S02]  /*5410*/  I2FP.F32.S32 R27, R27 ;  /* 0x0000001b001b7245 */ /* 0x000fc40000201400 */
[----:B------:R-:W-:Y:S02]  /*5420*/  ISETP.GE.AND P5, PT, R108, R209, PT ;  /* 0x000000d16c00720c */ /* 0x000fe40003fa6270 */
[----:B------:R-:W-:Y:S01]  /*5430*/  IABS R13, R13 ;  /* 0x0000000d000d7213 */ /* 0x000fe20000000000 */
[----:B---3--:R-:W-:Y:S01]  /*5440*/  FFMA.FTZ R27, -R224, R27, R109 ;  /* 0x0000001be01b7223 */ /* 0x008fe2000001016d */
[----:B------:R-:W-:Y:S02]  /*5450*/  FSEL R23, R23, -INF , !P0 ;  /* 0xff80000017177808 */ /* 0x000fe40004000000 */
[----:B------:R-:W-:Y:S02]  /*5460*/  FSEL R29, R107, -INF , !P5 ;  /* 0xff8000006b1d7808 */ /* 0x000fe40006800000 */
[----:B------:R-:W-:Y:S02]  /*5470*/  ISETP.GT.AND P5, PT, R208, R106, PT ;  /* 0x0000006ad000720c */ /* 0x000fe40003fa4270 */
[----:B------:R-:W-:Y:S01]  /*5480*/  IABS R18, R9 ;  /* 0x0000000900127213 */ /* 0x000fe20000000000 */
[----:B------:R-:W-:Y:S01]  /*5490*/  IMAD.MOV.U32 R9, RZ, RZ, R13 ;  /* 0x000000ffff097224 */ /* 0x000fe200078e000d */
[----:B------:R-:W-:Y:S01]  /*54a0*/  ISETP.GE.AND P0, PT, R106, R209, PT ;  /* 0x000000d16a00720c */ /* 0x000fe20003f06270 */
[----:B------:R-:W-:Y:S01]  /*54b0*/  FMUL.FTZ R103, R103, R0 ;  /* 0x0000000067677220 */ /* 0x000fe20000410000 */
[----:B------:R-:W-:-:S02]  /*54c0*/  FSEL R23, R23, -INF , !P2 ;  /* 0xff80000017177808 */ /* 0x000fc40005000000 */
[----:B------:R-:W-:Y:S02]  /*54d0*/  ISETP.GE.AND P2, PT, R106, R207, PT ;  /* 0x000000cf6a00720c */ /* 0x000fe40003f46270 */
[----:B------:R-:W-:Y:S01]  /*54e0*/  FSEL R27, R27, -INF , !P5 ;  /* 0xff8000001b1b7808 */ /* 0x000fe20006800000 */
[----:B--2---:R-:W-:Y:S01]  /*54f0*/  FFMA.FTZ R14, -R224, R14, R111 ;  /* 0x0000000ee00e7223 */ /* 0x004fe2000001016f */
[----:B------:R-:W-:Y:S02]  /*5500*/  ISETP.GE.AND P5, PT, R100, R209, PT ;  /* 0x000000d16400720c */ /* 0x000fe40003fa6270 */
[----:B------:R-:W-:Y:S02]  /*5510*/  FSEL R11, R105, -INF , !P0 ;  /* 0xff800000690b7808 */ /* 0x000fe40004000000 */
[----:B-1----:R-:W-:Y:S02]  /*5520*/  I2FP.F32.S32 R10, R9 ;  /* 0x00000009000a7245 */ /* 0x002fe40000201400 */
[----:B------:R-:W-:-:S02]  /*5530*/  ISETP.GE.AND P1, PT, R104, R209, PT ;  /* 0x000000d16800720c */ /* 0x000fc40003f26270 */
[----:B------:R-:W-:Y:S01]  /*5540*/  ISETP.GT.AND P0, PT, R208, R104, PT ;  /* 0x00000068d000720c */ /* 0x000fe20003f04270 */
[----:B------:R-:W1:Y:S01]  /*5550*/  MUFU.TANH R103, R103 ;  /* 0x0000006700677308 */ /* 0x000e620000002400 */
[----:B------:R-:W-:Y:S02]  /*5560*/  FSEL R13, R27, -INF , !P2 ;  /* 0xff8000001b0d7808 */ /* 0x000fe40005000000 */
[----:B------:R-:W-:Y:S01]  /*5570*/  FSEL R27, R97, -INF , !P5 ;  /* 0xff800000611b7808 */ /* 0x000fe20006800000 */
[----:B------:R-:W-:Y:S01]  /*5580*/  FMUL.FTZ R97, R98, R0 ;  /* 0x0000000062617220 */ /* 0x000fe20000410000 */
[----:B------:R-:W-:Y:S01]  /*5590*/  ISETP.GE.AND P4, PT, R104, R207, PT ;  /* 0x000000cf6800720c */ /* 0x000fe20003f86270 */
[----:B----4-:R-:W-:Y:S01]  /*55a0*/  FFMA.FTZ R10, -R224, R10, R17 ;  /* 0x0000000ae00a7223 */ /* 0x010fe20000010111 */
[----:B------:R-:W-:Y:S02]  /*55b0*/  FSEL R9, R101, -INF , !P1 ;  /* 0xff80000065097808 */ /* 0x000fe40004800000 */
[----:B------:R-:W-:-:S02]  /*55c0*/  FSEL R14, R14, -INF , !P0 ;  /* 0xff8000000e0e7808 */ /* 0x000fc40004000000 */
[----:B------:R-:W-:Y:S02]  /*55d0*/  ISETP.GT.AND P1, PT, R208, R100, PT ;  /* 0x00000064d000720c */ /* 0x000fe40003f24270 */
[----:B------:R-:W-:Y:S01]  /*55e0*/  IABS R25, R25 ;  /* 0x0000001900197213 */ /* 0x000fe20000000000 */
[----:B------:R-:W2:Y:S01]  /*55f0*/  MUFU.TANH R97, R97 ;  /* 0x0000006100617308 */ /* 0x000ea20000002400 */
[----:B------:R-:W-:Y:S02]  /*5600*/  FSEL R17, R14, -INF , !P4 ;  /* 0xff8000000e117808 */ /* 0x000fe40006000000 */
[----:B------:R-:W-:Y:S01]  /*5610*/  FSEL R14, R10, -INF , !P1 ;  /* 0xff8000000a0e7808 */ /* 0x000fe20004800000 */
[----:B------:R-:W-:Y:S02]  /*5620*/  IMAD.MOV.U32 R10, RZ, RZ, R25 ;  /* 0x000000ffff0a7224 */ /* 0x000fe400078e0019 */
[-C--:B------:R-:W-:Y:S01]  /*5630*/  FMUL.FTZ R102, R102, R0.reuse ;  /* 0x0000000066667220 */ /* 0x080fe20000410000 */
[----:B------:R-:W-:Y:S01]  /*5640*/  ISETP.GE.AND P2, PT, R100, R207, PT ;  /* 0x000000cf6400720c */ /* 0x000fe20003f46270 */
[----:B------:R-:W-:Y:S01]  /*5650*/  FMUL.FTZ R95, R95, R0 ;  /* 0x000000005f5f7220 */ /* 0x000fe20000410000 */
[----:B------:R-:W-:-:S02]  /*5660*/  ISETP.GE.AND P0, PT, R96, R209, PT ;  /* 0x000000d16000720c */ /* 0x000fc40003f06270 */
[----:B------:R-:W-:Y:S01]  /*5670*/  I2FP.F32.S32 R10, R10 ;  /* 0x0000000a000a7245 */ /* 0x000fe20000201400 */
[----:B------:R-:W3:Y:S01]  /*5680*/  MUFU.TANH R105, R102 ;  /* 0x0000006600697308 */ /* 0x000ee20000002400 */
[----:B------:R-:W-:Y:S02]  /*5690*/  IABS R48, R48 ;  /* 0x0000003000307213 */ /* 0x000fe40000000000 */
[----:B------:R-:W-:Y:S01]  /*56a0*/  FSEL R25, R14, -INF , !P2 ;  /* 0xff8000000e197808 */ /* 0x000fe20005000000 */
[----:B-1----:R-:W-:Y:S01]  /*56b0*/  FFMA.FTZ R10, -R224, R10, R103 ;  /* 0x0000000ae00a7223 */ /* 0x002fe20000010167 */
[----:B------:R-:W-:Y:S02]  /*56c0*/  FSEL R241, R241, -INF , !P0 ;  /* 0xff800000f1f17808 */ /* 0x000fe40004000000 */
[C---:B------:R-:W-:Y:S01]  /*56d0*/  ISETP.GE.AND P1, PT, R93.reuse, R209, PT ;  /* 0x000000d15d00720c */ /* 0x040fe20003f26270 */
[----:B------:R-:W1:Y:S01]  /*56e0*/  MUFU.TANH R95, R95 ;  /* 0x0000005f005f7308 */ /* 0x000e620000002400 */
[----:B------:R-:W-:-:S02]  /*56f0*/  ISETP.GE.AND P2, PT, R93, R207, PT ;  /* 0x000000cf5d00720c */ /* 0x000fc40003f46270 */
[----:B------:R-:W-:Y:S01]  /*5700*/  ISETP.GT.AND P0, PT, R208, R93, PT ;  /* 0x0000005dd000720c */ /* 0x000fe20003f04270 */
[----:B------:R-:W-:Y:S01]  /*5710*/  FMUL.FTZ R93, R99, R0 ;  /* 0x00000000635d7220 */ /* 0x000fe20000410000 */
[----:B------:R-:W-:Y:S01]  /*5720*/  I2FP.F32.S32 R14, R48 ;  /* 0x00000030000e7245 */ /* 0x000fe20000201400 */
[----:B------:R-:W-:Y:S01]  /*5730*/  FMUL.FTZ R94, R94, R0 ;  /* 0x000000005e5e7220 */ /* 0x000fe20000410000 */
[----:B------:R-:W-:Y:S02]  /*5740*/  FSEL R10, R10, -INF , !P0 ;  /* 0xff8000000a0a7808 */ /* 0x000fe40004000000 */
[----:B------:R-:W-:Y:S01]  /*5750*/  IABS R43, R43 ;  /* 0x0000002b002b7213 */ /* 0x000fe20000000000 */
[----:B--2---:R-:W-:Y:S01]  /*5760*/  FFMA.FTZ R14, -R224, R14, R97 ;  /* 0x0000000ee00e7223 */ /* 0x004fe20000010161 */
[----:B------:R-:W2:Y:S01]  /*5770*/  MUFU.TANH R93, R93 ;  /* 0x0000005d005d7308 */ /* 0x000ea20000002400 */
[----:B------:R-:W-:Y:S02]  /*5780*/  FSEL R123, R10, -INF , !P2 ;  /* 0xff8000000a7b7808 */ /* 0x000fe40005000000 */
[----:B------:R-:W-:Y:S01]  /*5790*/  FSEL R239, R239, -INF , !P1 ;  /* 0xff800000efef7808 */ /* 0x000fe20004800000 */
[----:B------:R-:W-:Y:S01]  /*57a0*/  IMAD.MOV.U32 R10, RZ, RZ, R43 ;  /* 0x000000ffff0a7224 */ /* 0x000fe200078e002b */
[----:B------:R-:W-:-:S03]  /*57b0*/  I2FP.F32.S32 R18, R18 ;  /* 0x0000001200127245 */ /* 0x000fc60000201400 */
[----:B------:R-:W4:Y:S01]  /*57c0*/  MUFU.TANH R97, R94 ;  /* 0x0000005e00617308 */ /* 0x000f220000002400 */
[----:B------:R-:W-:Y:S01]  /*57d0*/  ISETP.GT.AND P1, PT, R208, R92, PT ;  /* 0x0000005cd000720c */ /* 0x000fe20003f24270 */
[----:B------:R-:W-:Y:S01]  /*57e0*/  FMUL.FTZ R91, R91, R0 ;  /* 0x000000005b5b7220 */ /* 0x000fe20000410000 */
[----:B------:R-:W-:Y:S01]  /*57f0*/  I2FP.F32.S32 R10, R10 ;  /* 0x0000000a000a7245 */ /* 0x000fe20000201400 */
[----:B---3--:R-:W-:Y:S01]  /*5800*/  FFMA.FTZ R18, -R224, R18, R105 ;  /* 0x00000012e0127223 */ /* 0x008fe20000010169 */
[----:B------:R-:W-:Y:S02]  /*5810*/  FSEL R14, R14, -INF , !P1 ;  /* 0xff8000000e0e7808 */ /* 0x000fe40004800000 */
[----:B------:R-:W-:Y:S01]  /*5820*/  ISETP.GE.AND P1, PT, R88, R209, PT ;  /* 0x000000d15800720c */ /* 0x000fe20003f26270 */
[----:B------:R-:W3:Y:S01]  /*5830*/  MUFU.TANH R91, R91 ;  /* 0x0000005b005b7308 */ /* 0x000ee20000002400 */
[----:B------:R-:W-:Y:S02]  /*5840*/  ISETP.GT.AND P5, PT, R208, R96, PT ;  /* 0x00000060d000720c */ /* 0x000fe40003fa4270 */
[----:B------:R-:W-:-:S02]  /*5850*/  IABS R45, R45 ;  /* 0x0000002d002d7213 */ /* 0x000fc40000000000 */
[----:B------:R-:W-:Y:S01]  /*5860*/  IABS R44, R44 ;  /* 0x0000002c002c7213 */ /* 0x000fe20000000000 */
[----:B-1----:R-:W-:Y:S01]  /*5870*/  FFMA.FTZ R10, -R224, R10, R95 ;  /* 0x0000000ae00a7223 */ /* 0x002fe2000001015f */
[----:B------:R-:W-:Y:S02]  /*5880*/  FSEL R223, R223, -INF , !P1 ;  /* 0xff800000dfdf7808 */ /* 0x000fe40004800000 */
[----:B------:R-:W-:Y:S02]  /*5890*/  FSEL R18, R18, -INF , !P5 ;  /* 0xff80000012127808 */ /* 0x000fe40006800000 */
[----:B------:R-:W-:Y:S02]  /*58a0*/  I2FP.F32.S32 R45, R45 ;  /* 0x0000002d002d7245 */ /* 0x000fe40000201400 */
[----:B------:R-:W-:Y:S02]  /*58b0*/  I2FP.F32.S32 R44, R44 ;  /* 0x0000002c002c7245 */ /* 0x000fe40000201400 */
[----:B------:R-:W-:-:S02]  /*58c0*/  ISETP.GT.AND P1, PT, R208, R85, PT ;  /* 0x00000055d000720c */ /* 0x000fc40003f24270 */
[----:B------:R-:W-:Y:S01]  /*58d0*/  IABS R41, R41 ;  /* 0x0000002900297213 */ /* 0x000fe20000000000 */
[----:B------:R-:W-:Y:S01]  /*58e0*/  FMUL.FTZ R90, R90, R0 ;  /* 0x000000005a5a7220 */ /* 0x000fe20000410000 */
[-C--:B------:R-:W-:Y:S02]  /*58f0*/  ISETP.GE.AND P5, PT, R92, R209.reuse, PT ;  /* 0x000000d15c00720c */ /* 0x080fe40003fa6270 */
[----:B------:R-:W-:Y:S01]  /*5900*/  ISETP.GE.AND P0, PT, R89, R209, PT ;  /* 0x000000d15900720c */ /* 0x000fe20003f06270 */
[----:B--2---:R-:W-:Y:S01]  /*5910*/  FFMA.FTZ R45, -R224, R45, R93 ;  /* 0x0000002de02d7223 */ /* 0x004fe2000001015d */
[----:B------:R-:W-:Y:S01]  /*5920*/  FSEL R235, R10, -INF , !P1 ;  /* 0xff8000000aeb7808 */ /* 0x000fe20004800000 */
[----:B----4-:R-:W-:Y:S01]  /*5930*/  FFMA.FTZ R44, -R224, R44, R97 ;  /* 0x0000002ce02c7223 */ /* 0x010fe20000010161 */
[----:B------:R-:W-:Y:S01]  /*5940*/  FSEL R127, R127, -INF , !P5 ;  /* 0xff8000007f7f7808 */ /* 0x000fe20006800000 */
[----:B------:R-:W-:Y:S01]  /*5950*/  IMAD.MOV.U32 R10, RZ, RZ, R41 ;  /* 0x000000ffff0a7224 */ /* 0x000fe200078e0029 */
[----:B------:R-:W-:Y:S01]  /*5960*/  FSEL R125, R125, -INF , !P0 ;  /* 0xff8000007d7d7808 */ /* 0x000fe20004000000 */
[----:B------:R-:W1:Y:S01]  /*5970*/  MUFU.TANH R43, R90 ;  /* 0x0000005a002b7308 */ /* 0x000e620000002400 */
[----:B------:R-:W-:-:S02]  /*5980*/  ISETP.GT.AND P5, PT, R208, R89, PT ;  /* 0x00000059d000720c */ /* 0x000fc40003fa4270 */
[----:B------:R-:W-:Y:S02]  /*5990*/  ISETP.GT.AND P0, PT, R208, R88, PT ;  /* 0x00000058d000720c */ /* 0x000fe40003f04270 */
[----:B------:R-:W-:Y:S02]  /*59a0*/  ISETP.GE.AND P2, PT, R89, R207, PT ;  /* 0x000000cf5900720c */ /* 0x000fe40003f46270 */
[----:B------:R-:W-:Y:S02]  /*59b0*/  FSEL R45, R45, -INF , !P5 ;  /* 0xff8000002d2d7808 */ /* 0x000fe40006800000 */
[----:B------:R-:W-:Y:S02]  /*59c0*/  FSEL R44, R44, -INF , !P0 ;  /* 0xff8000002c2c7808 */ /* 0x000fe40004000000 */
[----:B------:R-:W-:Y:S02]  /*59d0*/  I2FP.F32.S32 R10, R10 ;  /* 0x0000000a000a7245 */ /* 0x000fe40000201400 */
[----:B------:R-:W-:-:S02]  /*59e0*/  ISETP.GE.AND P0, PT, R84, R209, PT ;  /* 0x000000d15400720c */ /* 0x000fc40003f06270 */
[----:B------:R-:W-:Y:S01]  /*59f0*/  FSEL R129, R45, -INF , !P2 ;  /* 0xff8000002d817808 */ /* 0x000fe20005000000 */
[----:B---3--:R-:W-:Y:S01]  /*5a00*/  FFMA.FTZ R10, -R224, R10, R91 ;  /* 0x0000000ae00a7223 */ /* 0x008fe2000001015b */
[----:B------:R-:W-:Y:S02]  /*5a10*/  IABS R42, R42 ;  /* 0x0000002a002a7213 */ /* 0x000fe40000000000 */
[----:B------:R-:W-:Y:S02]  /*5a20*/  ISETP.GE.AND P2, PT, R85, R207, PT ;  /* 0x000000cf5500720c */ /* 0x000fe40003f46270 */
[----:B------:R-:W-:Y:S02]  /*5a30*/  FSEL R159, R159, -INF , !P0 ;  /* 0xff8000009f9f7808 */ /* 0x000fe40004000000 */
[----:B------:R-:W-:Y:S02]  /*5a40*/  ISETP.GT.AND P0, PT, R208, R81, PT ;  /* 0x00000051d000720c */ /* 0x000fe40003f04270 */
[----:B------:R-:W-:-:S02]  /*5a50*/  I2FP.F32.S32 R42, R42 ;  /* 0x0000002a002a7245 */ /* 0x000fc40000201400 */
[----:B------:R-:W-:Y:S02]  /*5a60*/  FSEL R235, R235, -INF , !P2 ;  /* 0xff800000ebeb7808 */ /* 0x000fe40005000000 */
[----:B------:R-:W-:Y:S02]  /*5a70*/  ISETP.GE.AND P2, PT, R81, R207, PT ;  /* 0x000000cf5100720c */ /* 0x000fe40003f46270 */
[----:B------:R-:W-:Y:S02]  /*5a80*/  FSEL R10, R10, -INF , !P0 ;  /* 0xff8000000a0a7808 */ /* 0x000fe40004000000 */
[----:B------:R-:W-:Y:S01]  /*5a90*/  IABS R37, R37 ;  /* 0x0000002500257213 */ /* 0x000fe20000000000 */
[-C--:B------:R-:W-:Y:S01]  /*5aa0*/  FMUL.FTZ R86, R86, R0.reuse ;  /* 0x0000000056567220 */ /* 0x080fe20000410000 */
[----:B------:R-:W-:Y:S01]  /*5ab0*/  FMUL.FTZ R78, R78, R0 ;  /* 0x000000004e4e7220 */ /* 0x000fe20000410000 */
[----:B-1----:R-:W-:Y:S01]  /*5ac0*/  FFMA.FTZ R42, -R224, R42, R43 ;  /* 0x0000002ae02a7223 */ /* 0x002fe2000001012b */
[----:B------:R-:W-:Y:S01]  /*5ad0*/  FSEL R161, R10, -INF , !P2 ;  /* 0xff8000000aa17808 */ /* 0x000fe20005000000 */
[-C--:B------:R-:W-:Y:S01]  /*5ae0*/  FMUL.FTZ R43, R87, R0.reuse ;  /* 0x00000000572b7220 */ /* 0x080fe20000410000 */
[----:B------:R-:W-:Y:S01]  /*5af0*/  IMAD.MOV.U32 R10, RZ, RZ, R37 ;  /* 0x000000ffff0a7224 */ /* 0x000fe200078e0025 */
[----:B------:R-:W1:Y:S01]  /*5b00*/  MUFU.TANH R41, R86 ;  /* 0x0000005600297308 */ /* 0x000e620000002400 */
[----:B------:R-:W-:Y:S01]  /*5b10*/  ISETP.GE.AND P4, PT, R96, R207, PT ;  /* 0x000000cf6000720c */ /* 0x000fe20003f86270 */
[----:B------:R-:W-:-:S06]  /*5b20*/  FMUL.FTZ R83, R83, R0 ;  /* 0x0000000053537220 */ /* 0x000fcc0000410000 */
[----:B------:R-:W2:Y:S01]  /*5b30*/  MUFU.TANH R37, R78 ;  /* 0x0000004e00257308 */ /* 0x000ea20000002400 */
[----:B------:R-:W-:Y:S02]  /*5b40*/  FSEL R245, R18, -INF , !P4 ;  /* 0xff80000012f57808 */ /* 0x000fe40006000000 */
[----:B------:R-:W-:-:S05]  /*5b50*/  ISETP.GE.AND P4, PT, R92, R207, PT ;  /* 0x000000cf5c00720c */ /* 0x000fca0003f86270 */
[----:B------:R-:W3:Y:S01]  /*5b60*/  MUFU.TANH R43, R43 ;  /* 0x0000002b002b7308 */ /* 0x000ee20000002400 */
[----:B------:R-:W-:Y:S02]  /*5b70*/  ISETP.GE.AND P5, PT, R85, R209, PT ;  /* 0x000000d15500720c */ /* 0x000fe40003fa6270 */
[----:B------:R-:W-:Y:S02]  /*5b80*/  IABS R40, R40 ;  /* 0x0000002800287213 */ /* 0x000fe40000000000 */
[----:B------:R-:W-:-:S03]  /*5b90*/  IABS R36, R36 ;  /* 0x0000002400247213 */ /* 0x000fc60000000000 */
[----:B------:R-:W4:Y:S01]  /*5ba0*/  MUFU.TANH R83, R83 ;  /* 0x0000005300537308 */ /* 0x000f220000002400 */
[----:B------:R-:W-:Y:S02]  /*5bb0*/  FSEL R243, R14, -INF , !P4 ;  /* 0xff8000000ef37808 */ /* 0x000fe40006000000 */
[----:B------:R-:W-:Y:S02]  /*5bc0*/  FSEL R221, R221, -INF , !P5 ;  /* 0xff800000dddd7808 */ /* 0x000fe40006800000 */
[----:B------:R-:W-:Y:S02]  /*5bd0*/  I2FP.F32.S32 R14, R40 ;  /* 0x00000028000e7245 */ /* 0x000fe40000201400 */
[----:B------:R-:W-:Y:S02]  /*5be0*/  I2FP.F32.S32 R36, R36 ;  /* 0x0000002400247245 */ /* 0x000fe40000201400 */
[----:B------:R-:W-:Y:S02]  /*5bf0*/  ISETP.GT.AND P5, PT, R208, R84, PT ;  /* 0x00000054d000720c */ /* 0x000fe40003fa4270 */
[----:B------:R-:W-:-:S02]  /*5c00*/  ISETP.GE.AND P1, PT, R81, R209, PT ;  /* 0x000000d15100720c */ /* 0x000fc40003f26270 */
[----:B------:R-:W-:Y:S01]  /*5c10*/  IABS R39, R39 ;  /* 0x0000002700277213 */ /* 0x000fe20000000000 */
[----:B-1----:R-:W-:Y:S01]  /*5c20*/  FFMA.FTZ R14, -R224, R14, R41 ;  /* 0x0000000ee00e7223 */ /* 0x002fe20000010129 */
[----:B------:R-:W-:Y:S01]  /*5c30*/  FSEL R42, R42, -INF , !P5 ;  /* 0xff8000002a2a7808 */ /* 0x000fe20006800000 */
[----:B--2---:R-:W-:Y:S01]  /*5c40*/  FFMA.FTZ R36, -R224, R36, R37 ;  /* 0x00000024e0247223 */ /* 0x004fe20000010125 */
[----:B------:R-:W-:Y:S01]  /*5c50*/  FSEL R157, R157, -INF , !P1 ;  /* 0xff8000009d9d7808 */ /* 0x000fe20004800000 */
[-C--:B------:R-:W-:Y:S01]  /*5c60*/  FMUL.FTZ R41, R82, R0.reuse ;  /* 0x0000000052297220 */ /* 0x080fe20000410000 */
[----:B------:R-:W-:Y:S01]  /*5c70*/  I2FP.F32.S32 R39, R39 ;  /* 0x0000002700277245 */ /* 0x000fe20000201400 */
[----:B------:R-:W-:Y:S01]  /*5c80*/  FMUL.FTZ R37, R74, R0 ;  /* 0x000000004a257220 */ /* 0x000fe20000410000 */
[----:B------:R-:W-:Y:S02]  /*5c90*/  ISETP.GE.AND P5, PT, R80, R209, PT ;  /* 0x000000d15000720c */ /* 0x000fe40003fa6270 */
[----:B------:R-:W-:Y:S01]  /*5ca0*/  ISETP.GT.AND P1, PT, R208, R80, PT ;  /* 0x00000050d000720c */ /* 0x000fe20003f24270 */
[----:B---3--:R-:W-:Y:S01]  /*5cb0*/  FFMA.FTZ R39, -R224, R39, R43 ;  /* 0x00000027e0277223 */ /* 0x008fe2000001012b */
[----:B------:R-:W-:-:S02]  /*5cc0*/  FSEL R189, R189, -INF , !P5 ;  /* 0xff800000bdbd7808 */ /* 0x000fc40006800000 */
[----:B------:R-:W-:Y:S02]  /*5cd0*/  FSEL R14, R14, -INF , !P1 ;  /* 0xff8000000e0e7808 */ /* 0x000fe40004800000 */
[----:B------:R-:W-:Y:S01]  /*5ce0*/  I2FP.F32.S32 R10, R10 ;  /* 0x0000000a000a7245 */ /* 0x000fe20000201400 */
[----:B------:R-:W1:Y:S01]  /*5cf0*/  MUFU.TANH R41, R41 ;  /* 0x0000002900297308 */ /* 0x000e620000002400 */
[----:B------:R-:W-:Y:S02]  /*5d00*/  ISETP.GT.AND P5, PT, R208, R77, PT ;  /* 0x0000004dd000720c */ /* 0x000fe40003fa4270 */
[----:B------:R-:W-:Y:S01]  /*5d10*/  ISETP.GE.AND P1, PT, R76, R209, PT ;  /* 0x000000d14c00720c */ /* 0x000fe20003f26270 */
[----:B----4-:R-:W-:Y:S01]  /*5d20*/  FFMA.FTZ R10, -R224, R10, R83 ;  /* 0x0000000ae00a7223 */ /* 0x010fe20000010153 */
[----:B------:R-:W-:-:S03]  /*5d30*/  ISETP.GE.AND P2, PT, R77, R207, PT ;  /* 0x000000cf4d00720c */ /* 0x000fc60003f46270 */
[----:B------:R-:W2:Y:S01]  /*5d40*/  MUFU.TANH R37, R37 ;  /* 0x0000002500257308 */ /* 0x000ea20000002400 */
[----:B------:R-:W-:Y:S02]  /*5d50*/  FSEL R39, R39, -INF , !P5 ;  /* 0xff80000027277808 */ /* 0x000fe40006800000 */
[----:B------:R-:W-:Y:S02]  /*5d60*/  FSEL R183, R183, -INF , !P1 ;  /* 0xff800000b7b77808 */ /* 0x000fe40004800000 */
[----:B------:R-:W-:Y:S02]  /*5d70*/  ISETP.GT.AND P1, PT, R208, R73, PT ;  /* 0x00000049d000720c */ /* 0x000fe40003f24270 */
[----:B------:R-:W-:Y:S02]  /*5d80*/  FSEL R179, R39, -INF , !P2 ;  /* 0xff80000027b37808 */ /* 0x000fe40005000000 */
[-C--:B------:R-:W-:Y:S02]  /*5d90*/  ISETP.GE.AND P4, PT, R88, R207.reuse, PT ;  /* 0x000000cf5800720c */ /* 0x080fe40003f86270 */
[----:B------:R-:W-:-:S02]  /*5da0*/  ISETP.GE.AND P2, PT, R73, R207, PT ;  /* 0x000000cf4900720c */ /* 0x000fc40003f46270 */
[----:B------:R-:W-:Y:S02]  /*5db0*/  FSEL R10, R10, -INF , !P1 ;  /* 0xff8000000a0a7808 */ /* 0x000fe40004800000 */
[----:B------:R-:W-:Y:S02]  /*5dc0*/  IABS R38, R38 ;  /* 0x0000002600267213 */ /* 0x000fe40000000000 */
[----:B------:R-:W-:Y:S02]  /*5dd0*/  IABS R32, R32 ;  /* 0x0000002000207213 */ /* 0x000fe40000000000 */
[----:B------:R-:W-:Y:S02]  /*5de0*/  FSEL R237, R44, -INF , !P4 ;  /* 0xff8000002ced7808 */ /* 0x000fe40006000000 */
[----:B------:R-:W-:Y:S02]  /*5df0*/  FSEL R185, R10, -INF , !P2 ;  /* 0xff8000000ab97808 */ /* 0x000fe40005000000 */
[----:B------:R-:W-:-:S02]  /*5e00*/  ISETP.GE.AND P4, PT, R84, R207, PT ;  /* 0x000000cf5400720c */ /* 0x000fc40003f86270 */
[----:B------:R-:W-:Y:S02]  /*5e10*/  I2FP.F32.S32 R38, R38 ;  /* 0x0000002600267245 */ /* 0x000fe40000201400 */
[----:B------:R-:W-:Y:S02]  /*5e20*/  I2FP.F32.S32 R10, R32 ;  /* 0x00000020000a7245 */ /* 0x000fe40000201400 */
[----:B------:R-:W-:Y:S01]  /*5e30*/  ISETP.GE.AND P0, PT, R77, R209, PT ;  /* 0x000000d14d00720c */ /* 0x000fe20003f06270 */
[----:B-1----:R-:W-:Y:S01]  /*5e40*/  FFMA.FTZ R38, -R224, R38, R41 ;  /* 0x00000026e0267223 */ /* 0x002fe20000010129 */
[----:B------:R-:W-:Y:S01]  /*5e50*/  FSEL R233, R42, -INF , !P4 ;  /* 0xff8000002ae97808 */ /* 0x000fe20006000000 */
[----:B--2---:R-:W-:Y:S01]  /*5e60*/  FFMA.FTZ R10, -R224, R10, R37 ;  /* 0x0000000ae00a7223 */ /* 0x004fe20000010125 */
[----:B------:R-:W-:Y:S01]  /*5e70*/  ISETP.GE.AND P4, PT, R80, R207, PT ;  /* 0x000000cf5000720c */ /* 0x000fe20003f86270 */
[----:B------:R-:W-:Y:S01]  /*5e80*/  FMUL.FTZ R37, R70, R0 ;  /* 0x0000000046257220 */ /* 0x000fe20000410000 */
[----:B------:R-:W-:-:S02]  /*5e90*/  FSEL R187, R187, -INF , !P0 ;  /* 0xff800000bbbb7808 */ /* 0x000fc40004000000 */
[----:B------:R-:W-:Y:S02]  /*5ea0*/  ISETP.GT.AND P0, PT, R208, R76, PT ;  /* 0x0000004cd000720c */ /* 0x000fe40003f04270 */
[----:B------:R-:W-:Y:S02]  /*5eb0*/  ISETP.GE.AND P5, PT, R73, R209, PT ;  /* 0x000000d14900720c */ /* 0x000fe40003fa6270 */
[----:B------:R-:W-:Y:S02]  /*5ec0*/  FSEL R197, R14, -INF , !P4 ;  /* 0xff8000000ec57808 */ /* 0x000fe40006000000 */
[----:B------:R-:W-:Y:S02]  /*5ed0*/  ISETP.GE.AND P4, PT, R76, R207, PT ;  /* 0x000000cf4c00720c */ /* 0x000fe40003f86270 */
[----:B------:R-:W-:Y:S02]  /*5ee0*/  FSEL R38, R38, -INF , !P0 ;  /* 0xff80000026267808 */ /* 0x000fe40004000000 */
[----:B------:R-:W-:Y:S01]  /*5ef0*/  FSEL R181, R181, -INF , !P5 ;  /* 0xff800000b5b57808 */ /* 0x000fe20006800000 */
[----:B------:R-:W1:Y:S01]  /*5f00*/  MUFU.TANH R37, R37 ;  /* 0x0000002500257308 */ /* 0x000e620000002400 */
[----:B------:R-:W-:-:S02]  /*5f10*/  ISETP.GT.AND P5, PT, R208, R72, PT ;  /* 0x00000048d000720c */ /* 0x000fc40003fa4270 */
[----:B------:R-:W-:Y:S01]  /*5f20*/  ISETP.GE.AND P1, PT, R69, R209, PT ;  /* 0x000000d14500720c */ /* 0x000fe20003f26270 */
[----:B------:R-:W-:Y:S01]  /*5f30*/  FMUL.FTZ R79, R79, R0 ;  /* 0x000000004f4f7220 */ /* 0x000fe20000410000 */
[----:B------:R-:W-:Y:S02]  /*5f40*/  FSEL R191, R38, -INF , !P4 ;  /* 0xff80000026bf7808 */ /* 0x000fe40006000000 */
[----:B------:R-:W-:Y:S02]  /*5f50*/  ISETP.GE.AND P4, PT, R72, R207, PT ;  /* 0x000000cf4800720c */ /* 0x000fe40003f86270 */
[----:B------:R-:W-:Y:S02]  /*5f60*/  FSEL R36, R36, -INF , !P5 ;  /* 0xff80000024247808 */ /* 0x000fe40006800000 */
[----:B------:R-:W-:Y:S02]  /*5f70*/  FSEL R171, R171, -INF , !P1 ;  /* 0xff800000abab7808 */ /* 0x000fe40004800000 */
[----:B------:R-:W-:-:S02]  /*5f80*/  ISETP.GT.AND P1, PT, R208, R68, PT ;  /* 0x00000044d000720c */ /* 0x000fc40003f24270 */
[----:B------:R-:W-:Y:S02]  /*5f90*/  FSEL R177, R36, -INF , !P4 ;  /* 0xff80000024b17808 */ /* 0x000fe40006000000 */
[----:B------:R-:W-:Y:S01]  /*5fa0*/  IABS R31, R31 ;  /* 0x0000001f001f7213 */ /* 0x000fe20000000000 */
[----:B------:R-:W2:Y:S01]  /*5fb0*/  MUFU.TANH R79, R79 ;  /* 0x0000004f004f7308 */ /* 0x000ea20000002400 */
[----:B------:R-:W-:Y:S01]  /*5fc0*/  ISETP.GE.AND P4, PT, R68, R207, PT ;  /* 0x000000cf4400720c */ /* 0x000fe20003f86270 */
[----:B------:R-:W-:Y:S01]  /*5fd0*/  FMUL.FTZ R71, R71, R0 ;  /* 0x0000000047477220 */ /* 0x000fe20000410000 */
[----:B------:R-:W-:Y:S02]  /*5fe0*/  FSEL R10, R10, -INF , !P1 ;  /* 0xff8000000a0a7808 */ /* 0x000fe40004800000 */
[----:B------:R-:W-:Y:S02]  /*5ff0*/  IABS R30, R30 ;  /* 0x0000001e001e7213 */ /* 0x000fe40000000000 */
[----:B------:R-:W-:-:S02]  /*6000*/  FSEL R173, R10, -INF , !P4 ;  /* 0xff8000000aad7808 */ /* 0x000fc40006000000 */
[----:B------:R-:W-:Y:S02]  /*6010*/  I2FP.F32.S32 R14, R31 ;  /* 0x0000001f000e7245 */ /* 0x000fe40000201400 */
[----:B------:R-:W-:Y:S01]  /*6020*/  I2FP.F32.S32 R10, R30 ;  /* 0x0000001e000a7245 */ /* 0x000fe20000201400 */
[----:B------:R-:W3:Y:S01]  /*6030*/  MUFU.TANH R31, R71 ;  /* 0x00000047001f7308 */ /* 0x000ee20000002400 */
[----:B------:R-:W-:-:S03]  /*6040*/  IABS R34, R34 ;  /* 0x0000002200227213 */ /* 0x000fc60000000000 */
[----:B-1----:R-:W-:Y:S01]  /*6050*/  FFMA.FTZ R10, -R224, R10, R37 ;  /* 0x0000000ae00a7223 */ /* 0x002fe20000010125 */
[----:B------:R-:W-:Y:S01]  /*6060*/  FMUL.FTZ R37, R66, R0 ;  /* 0x0000000042257220 */ /* 0x000fe20000410000 */
[----:B------:R-:W-:Y:S02]  /*6070*/  I2FP.F32.S32 R34, R34 ;  /* 0x0000002200227245 */ /* 0x000fe40000201400 */
[----:B------:R-:W-:Y:S02]  /*6080*/  IABS R28, R28 ;  /* 0x0000001c001c7213 */ /* 0x000fe40000000000 */
[----:B------:R-:W-:Y:S01]  /*6090*/  ISETP.GE.AND P0, PT, R72, R209, PT ;  /* 0x000000d14800720c */ /* 0x000fe20003f06270 */
[----:B------:R-:W1:Y:S01]  /*60a0*/  MUFU.TANH R37, R37 ;  /* 0x0000002500257308 */ /* 0x000e620000002400 */
[----:B------:R-:W-:Y:S01]  /*60b0*/  I2FP.F32.S32 R28, R28 ;  /* 0x0000001c001c7245 */ /* 0x000fe20000201400 */
[----:B--2---:R-:W-:Y:S01]  /*60c0*/  FFMA.FTZ R34, -R224, R34, R79 ;  /* 0x00000022e0227223 */ /* 0x004fe2000001014f */
[----:B------:R-:W-:Y:S01]  /*60d0*/  FSEL R169, R169, -INF , !P0 ;  /* 0xff800000a9a97808 */ /* 0x000fe20004000000 */
[----:B------:R-:W-:Y:S01]  /*60e0*/  FMUL.FTZ R39, R75, R0 ;  /* 0x000000004b277220 */ /* 0x000fe20000410000 */
[----:B------:R-:W-:Y:S01]  /*60f0*/  ISETP.GT.AND P0, PT, R208, R69, PT ;  /* 0x00000045d000720c */ /* 0x000fe20003f04270 */
[----:B---3--:R-:W-:Y:S01]  /*6100*/  FFMA.FTZ R28, -R224, R28, R31 ;  /* 0x0000001ce01c7223 */ /* 0x008fe2000001011f */
[----:B------:R-:W-:-:S02]  /*6110*/  FMUL.FTZ R31, R67, R0 ;  /* 0x00000000431f7220 */ /* 0x000fc40000410000 */
[----:B------:R-:W-:Y:S02]  /*6120*/  FSEL R34, R34, -INF , !P0 ;  /* 0xff80000022227808 */ /* 0x000fe40004000000 */
[----:B------:R-:W-:Y:S01]  /*6130*/  ISETP.GE.AND P0, PT, R65, R209, PT ;  /* 0x000000d14100720c */ /* 0x000fe20003f06270 */
[----:B------:R-:W2:Y:S01]  /*6140*/  MUFU.TANH R39, R39 ;  /* 0x0000002700277308 */ /* 0x000ea20000002400 */
[----:B------:R-:W-:Y:S02]  /*6150*/  IABS R26, R26 ;  /* 0x0000001a001a7213 */ /* 0x000fe40000000000 */
[----:B------:R-:W-:Y:S02]  /*6160*/  FSEL R163, R163, -INF , !P0 ;  /* 0xff800000a3a37808 */ /* 0x000fe40004000000 */
[----:B------:R-:W-:Y:S02]  /*6170*/  ISETP.GT.AND P0, PT, R208, R64, PT ;  /* 0x00000040d000720c */ /* 0x000fe40003f04270 */
[----:B------:R-:W-:Y:S01]  /*6180*/  I2FP.F32.S32 R26, R26 ;  /* 0x0000001a001a7245 */ /* 0x000fe20000201400 */
[----:B------:R-:W3:Y:S01]  /*6190*/  MUFU.TANH R31, R31 ;  /* 0x0000001f001f7308 */ /* 0x000ee20000002400 */
[----:B------:R-:W-:-:S02]  /*61a0*/  ISETP.GE.AND P4, PT, R64, R207, PT ;  /* 0x000000cf4000720c */ /* 0x000fc40003f86270 */
[----:B------:R-:W-:Y:S01]  /*61b0*/  FSEL R10, R10, -INF , !P0 ;  /* 0xff8000000a0a7808 */ /* 0x000fe20004000000 */
[----:B-1----:R-:W-:Y:S01]  /*61c0*/  FFMA.FTZ R26, -R224, R26, R37 ;  /* 0x0000001ae01a7223 */ /* 0x002fe20000010125 */
[----:B------:R-:W-:Y:S01]  /*61d0*/  IABS R21, R21 ;  /* 0x0000001500157213 */ /* 0x000fe20000000000 */
[-C--:B------:R-:W-:Y:S01]  /*61e0*/  FMUL.FTZ R37, R62, R0.reuse ;  /* 0x000000003e257220 */ /* 0x080fe20000410000 */
[----:B------:R-:W-:Y:S01]  /*61f0*/  FMUL.FTZ R58, R58, R0 ;  /* 0x000000003a3a7220 */ /* 0x000fe20000410000 */
[----:B------:R-:W-:Y:S02]  /*6200*/  FSEL R155, R10, -INF , !P4 ;  /* 0xff8000000a9b7808 */ /* 0x000fe40006000000 */
[----:B------:R-:W-:Y:S01]  /*6210*/  IABS R24, R24 ;  /* 0x0000001800187213 */ /* 0x000fe20000000000 */
[----:B------:R-:W-:Y:S01]  /*6220*/  IMAD.MOV.U32 R10, RZ, RZ, R21 ;  /* 0x000000ffff0a7224 */ /* 0x000fe200078e0015 */
[-C--:B------:R-:W-:Y:S01]  /*6230*/  ISETP.GE.AND P5, PT, R68, R209.reuse, PT ;  /* 0x000000d14400720c */ /* 0x080fe20003fa6270 */
[----:B------:R-:W1:Y:S01]  /*6240*/  MUFU.TANH R21, R58 ;  /* 0x0000003a00157308 */ /* 0x000e620000002400 */
[----:B------:R-:W-:Y:S01]  /*6250*/  FMUL.FTZ R63, R63, R0 ;  /* 0x000000003f3f7220 */ /* 0x000fe20000410000 */
[----:B------:R-:W-:Y:S01]  /*6260*/  I2FP.F32.S32 R24, R24 ;  /* 0x0000001800187245 */ /* 0x000fe20000201400 */
[----:B--2---:R-:W-:Y:S01]  /*6270*/  FFMA.FTZ R14, -R224, R14, R39 ;  /* 0x0000000ee00e7223 */ /* 0x004fe20000010127 */
[----:B------:R-:W-:-:S04]  /*6280*/  ISETP.GE.AND P0, PT, R50, R209, PT ;  /* 0x000000d13200720c */ /* 0x000fc80003f06270 */
[----:B------:R-:W2:Y:S01]  /*6290*/  MUFU.TANH R37, R37 ;  /* 0x0000002500257308 */ /* 0x000ea20000002400 */
[----:B------:R-:W-:Y:S01]  /*62a0*/  FSEL R167, R167, -INF , !P5 ;  /* 0xff800000a7a77808 */ /* 0x000fe20006800000 */
[----:B------:R-:W-:Y:S01]  /*62b0*/  FMUL.FTZ R59, R59, R0 ;  /* 0x000000003b3b7220 */ /* 0x000fe20000410000 */
[----:B------:R-:W-:Y:S02]  /*62c0*/  ISETP.GT.AND P5, PT, R208, R65, PT ;  /* 0x00000041d000720c */ /* 0x000fe40003fa4270 */
[----:B------:R-:W-:Y:S01]  /*62d0*/  ISETP.GE.AND P1, PT, R64, R209, PT ;  /* 0x000000d14000720c */ /* 0x000fe20003f26270 */
[----:B---3--:R-:W-:Y:S01]  /*62e0*/  FFMA.FTZ R24, -R224, R24, R31 ;  /* 0x00000018e0187223 */ /* 0x008fe2000001011f */
[----:B------:R-:W-:Y:S01]  /*62f0*/  FSEL R135, R135, -INF , !P0 ;  /* 0xff80000087877808 */ /* 0x000fe20004000000 */
[----:B------:R-:W3:Y:S01]  /*6300*/  MUFU.TANH R63, R63 ;  /* 0x0000003f003f7308 */ /* 0x000ee20000002400 */
[----:B------:R-:W-:Y:S02]  /*6310*/  ISETP.GT.AND P0, PT, R208, R49, PT ;  /* 0x00000031d000720c */ /* 0x000fe40003f04270 */
[----:B------:R-:W-:-:S02]  /*6320*/  IABS R8, R8 ;  /* 0x0000000800087213 */ /* 0x000fc40000000000 */
[----:B------:R-:W-:Y:S02]  /*6330*/  ISETP.GE.AND P2, PT, R69, R207, PT ;  /* 0x000000cf4500720c */ /* 0x000fe40003f46270 */
[----:B------:R-:W-:Y:S02]  /*6340*/  FSEL R14, R14, -INF , !P5 ;  /* 0xff8000000e0e7808 */ /* 0x000fe40006800000 */
[----:B------:R-:W-:Y:S01]  /*6350*/  FSEL R149, R149, -INF , !P1 ;  /* 0xff80000095957808 */ /* 0x000fe20004800000 */
[----:B------:R-:W4:Y:S01]  /*6360*/  MUFU.TANH R59, R59 ;  /* 0x0000003b003b7308 */ /* 0x000f220000002400 */
[----:B------:R-:W-:Y:S02]  /*6370*/  ISETP.GE.AND P5, PT, R60, R209, PT ;  /* 0x000000d13c00720c */ /* 0x000fe40003fa6270 */
[----:B------:R-:W-:Y:S02]  /*6380*/  ISETP.GT.AND P1, PT, R208, R60, PT ;  /* 0x0000003cd000720c */ /* 0x000fe40003f24270 */
[----:B------:R-:W-:-:S02]  /*6390*/  IABS R22, R22 ;  /* 0x0000001600167213 */ /* 0x000fc40000000000 */
[----:B------:R-:W-:Y:S02]  /*63a0*/  FSEL R24, R24, -INF , !P0 ;  /* 0xff80000018187808 */ /* 0x000fe40004000000 */
[----:B------:R-:W-:Y:S02]  /*63b0*/  I2FP.F32.S32 R8, R8 ;  /* 0x0000000800087245 */ /* 0x000fe40000201400 */
[----:B------:R-:W-:Y:S02]  /*63c0*/  FSEL R175, R34, -INF , !P2 ;  /* 0xff80000022af7808 */ /* 0x000fe40005000000 */
[----:B------:R-:W-:Y:S02]  /*63d0*/  ISETP.GE.AND P0, PT, R46, R209, PT ;  /* 0x000000d12e00720c */ /* 0x000fe40003f06270 */
[----:B------:R-:W-:Y:S02]  /*63e0*/  ISETP.GE.AND P2, PT, R65, R207, PT ;  /* 0x000000cf4100720c */ /* 0x000fe40003f46270 */
[----:B------:R-:W-:-:S02]  /*63f0*/  FSEL R147, R147, -INF , !P5 ;  /* 0xff80000093937808 */ /* 0x000fc40006800000 */
[----:B------:R-:W-:Y:S02]  /*6400*/  FSEL R28, R28, -INF , !P1 ;  /* 0xff8000001c1c7808 */ /* 0x000fe40004800000 */
[----:B------:R-:W-:Y:S02]  /*6410*/  I2FP.F32.S32 R0, R22 ;  /* 0x0000001600007245 */ /* 0x000fe40000201400 */
[----:B------:R-:W-:Y:S02]  /*6420*/  ISETP.GT.AND P5, PT, R208, R50, PT ;  /* 0x00000032d000720c */ /* 0x000fe40003fa4270 */
[----:B------:R-:W-:Y:S01]  /*6430*/  ISETP.GE.AND P1, PT, R49, R209, PT ;  /* 0x000000d13100720c */ /* 0x000fe20003f26270 */
[C---:B-1----:R-:W-:Y:S01]  /*6440*/  FFMA.FTZ R8, -R224.reuse, R8, R21 ;  /* 0x00000008e0087223 */ /* 0x042fe20000010115 */
[----:B------:R-:W-:Y:S01]  /*6450*/  FSEL R57, R57, -INF , !P0 ;  /* 0xff80000039397808 */ /* 0x000fe20004000000 */
[----:B--2---:R-:W-:Y:S01]  /*6460*/  FFMA.FTZ R0, -R224, R0, R37 ;  /* 0x00000000e0007223 */ /* 0x004fe20000010125 */
[----:B------:R-:W-:-:S02]  /*6470*/  FSEL R165, R14, -INF , !P2 ;  /* 0xff8000000ea57808 */ /* 0x000fc40005000000 */
[----:B------:R-:W-:Y:S02]  /*6480*/  ISETP.GT.AND P0, PT, R208, R20, PT ;  /* 0x00000014d000720c */ /* 0x000fe40003f04270 */
[----:B------:R-:W-:Y:S02]  /*6490*/  ISETP.GE.AND P2, PT, R60, R207, PT ;  /* 0x000000cf3c00720c */ /* 0x000fe40003f46270 */
[----:B------:R-:W-:Y:S02]  /*64a0*/  FSEL R26, R26, -INF , !P5 ;  /* 0xff8000001a1a7808 */ /* 0x000fe40006800000 */
[----:B------:R-:W-:Y:S02]  /*64b0*/  FSEL R133, R133, -INF , !P1 ;  /* 0xff80000085857808 */ /* 0x000fe40004800000 */
[----:B------:R-:W-:Y:S02]  /*64c0*/  I2FP.F32.S32 R10, R10 ;  /* 0x0000000a000a7245 */ /* 0x000fe40000201400 */
[----:B------:R-:W-:-:S02]  /*64d0*/  ISETP.GE.AND P5, PT, R47, R209, PT ;  /* 0x000000d12f00720c */ /* 0x000fc40003fa6270 */
[----:B------:R-:W-:Y:S02]  /*64e0*/  ISETP.GT.AND P1, PT, R208, R47, PT ;  /* 0x0000002fd000720c */ /* 0x000fe40003f24270 */
[----:B------:R-:W-:Y:S02]  /*64f0*/  IABS R12, R12 ;  /* 0x0000000c000c7213 */ /* 0x000fe40000000000 */
[----:B------:R-:W-:Y:S01]  /*6500*/  FSEL R8, R8, -INF , !P0 ;  /* 0xff80000008087808 */ /* 0x000fe20004000000 */
[----:B---3--:R-:W-:Y:S01]  /*6510*/  FFMA.FTZ R10, -R224, R10, R63 ;  /* 0x0000000ae00a7223 */ /* 0x008fe2000001013f */
[----:B------:R-:W-:Y:S02]  /*6520*/  FSEL R153, R28, -INF , !P2 ;  /* 0xff8000001c997808 */ /* 0x000fe40005000000 */
[----:B------:R-:W-:Y:S01]  /*6530*/  ISETP.GT.U32.AND P0, PT, R140, R211, PT ;  /* 0x000000d38c00720c */ /* 0x000fe20003f04070 */
[----:B------:R-:W-:Y:S01]  /*6540*/  BAR.SYNC.DEFER_BLOCKING 0x0 ;  /* 0x0000000000007b1d */ /* 0x000fe20000010000 */
[----:B------:R-:W-:-:S02]  /*6550*/  ISETP.GE.AND P4, PT, R50, R207, PT ;  /* 0x000000cf3200720c */ /* 0x000fc40003f86270 */
[----:B------:R-:W-:Y:S02]  /*6560*/  ISETP.GE.AND P2, PT, R49, R207, PT ;  /* 0x000000cf3100720c */ /* 0x000fe40003f46270 */
[----:B------:R-:W-:Y:S02]  /*6570*/  FSEL R61, R61, -INF , !P5 ;  /* 0xff8000003d3d7808 */ /* 0x000fe40006800000 */
[----:B------:R-:W-:Y:S02]  /*6580*/  FSEL R0, R0, -INF , !P1 ;  /* 0xff80000000007808 */ /* 0x000fe40004800000 */
[----:B------:R-:W-:Y:S02]  /*6590*/  I2FP.F32.S32 R12, R12 ;  /* 0x0000000c000c7245 */ /* 0x000fe40000201400 */
[----:B------:R-:W-:Y:S02]  /*65a0*/  ISETP.GT.AND P5, PT, R208, R46, PT ;  /* 0x0000002ed000720c */ /* 0x000fe40003fa4270 */
[----:B------:R-:W-:Y:S01]  /*65b0*/  ISETP.GE.AND P1, PT, R20, R209, PT ;  /* 0x000000d11400720c */ /* 0x000fe20003f26270 */
[----:B----4-:R-:W-:Y:S01]  /*65c0*/  FFMA.FTZ R12, -R224, R12, R59 ;  /* 0x0000000ce00c7223 */ /* 0x010fe2000001013b */
[----:B------:R-:W-:-:S02]  /*65d0*/  FSEL R151, R26, -INF , !P4 ;  /* 0xff8000001a977808 */ /* 0x000fc40006000000 */
[----:B------:R-:W-:Y:S02]  /*65e0*/  FSEL R131, R24, -INF , !P2 ;  /* 0xff80000018837808 */ /* 0x000fe40005000000 */
[-C--:B------:R-:W-:Y:S02]  /*65f0*/  ISETP.GE.AND P4, PT, R47, R207.reuse, PT ;  /* 0x000000cf2f00720c */ /* 0x080fe40003f86270 */
[----:B------:R-:W-:Y:S02]  /*6600*/  ISETP.GE.AND P2, PT, R46, R207, PT ;  /* 0x000000cf2e00720c */ /* 0x000fe40003f46270 */
[----:B------:R-:W-:Y:S02]  /*6610*/  FSEL R10, R10, -INF , !P5 ;  /* 0xff8000000a0a7808 */ /* 0x000fe40006800000 */
[----:B------:R-:W-:Y:S02]  /*6620*/  FSEL R56, R56, -INF , !P1 ;  /* 0xff80000038387808 */ /* 0x000fe40004800000 */
[----:B------:R-:W-:-:S02]  /*6630*/  ISETP.GT.AND P1, PT, R208, R16, PT ;  /* 0x00000010d000720c */ /* 0x000fc40003f24270 */
[----:B------:R-:W-:Y:S02]  /*6640*/  FSEL R67, R0, -INF , !P4 ;  /* 0xff80000000437808 */ /* 0x000fe40006000000 */
[----:B------:R-:W-:Y:S01]  /*6650*/  FSEL R65, R10, -INF , !P2 ;  /* 0xff8000000a417808 */ /* 0x000fe20005000000 */
[----:B------:R-:W-:Y:S01]  /*6660*/  BSSY.RECONVERGENT B1, `(.L_x_4737) ;  /* 0x00000a1000017945 */ /* 0x000fe20003800200 */
[----:B------:R-:W-:Y:S02]  /*6670*/  ISETP.GE.AND P4, PT, R20, R207, PT ;  /* 0x000000cf1400720c */ /* 0x000fe40003f86270 */
[C---:B------:R-:W-:Y:S02]  /*6680*/  ISETP.GE.AND P5, PT, R16.reuse, R209, PT ;  /* 0x000000d11000720c */ /* 0x040fe40003fa6270 */
[----:B------:R-:W-:Y:S02]  /*6690*/  ISETP.GE.AND P2, PT, R16, R207, PT ;  /* 0x000000cf1000720c */ /* 0x000fe40003f46270 */
[----:B------:R-:W-:-:S02]  /*66a0*/  FSEL R12, R12, -INF , !P1 ;  /* 0xff8000000c0c7808 */ /* 0x000fc40004800000 */
[----:B------:R-:W-:Y:S02]  /*66b0*/  VIMNMX R210, PT, PT, RZ, R210, !PT ;  /* 0x000000d2ffd27248 */ /* 0x000fe40007fe0100 */
[----:B------:R-:W-:Y:S02]  /*66c0*/  VIMNMX R208, PT, PT, RZ, R208, !PT ;  /* 0x000000d0ffd07248 */ /* 0x000fe40007fe0100 */
        /* <DEDUP_REMOVED lines=17> */
.L_x_4740:
        /* <DEDUP_REMOVED lines=60> */
.L_x_4741:
[----:B------:R-:W-:Y:S05]  /*6ba0*/  BSYNC.RECONVERGENT B0 ;  /* 0x0000000000007941 */ /* 0x000fea0003800200 */
.L_x_4739:
        /* <DEDUP_REMOVED lines=73> */
.L_x_4743:
[----:B------:R3:W-:Y:S02]  /*7040*/  STS.128 [R227+0x8800], RZ ;  /* 0x008800ffe3007388 */ /* 0x0007e40000000c00 */
.L_x_4744:
[----:B------:R-:W-:Y:S05]  /*7050*/  BSYNC.RECONVERGENT B0 ;  /* 0x0000000000007941 */ /* 0x000fea0003800200 */
.L_x_4742:
[----:B------:R-:W0:Y:S02]  /*7060*/  LDGDEPBAR ;  /* 0x00000000000079af */ /* 0x000e240000000000 */
.L_x_4738:
[----:B------:R-:W-:Y:S05]  /*7070*/  BSYNC.RECONVERGENT B1 ;  /* 0x0000000000017941 */ /* 0x000fea0003800200 */
.L_x_4737:
        /* <DEDUP_REMOVED lines=67> */
[-CC-:B------:R-:W-:Y:S01]  /*74b0*/  FFMA.FTZ R38, R11, R59.reuse, -R60.reuse ;  /* 0x0000003b0b267223 */ /* 0x180fe2000001083c */
[-C--:B--2---:R-:W-:Y:S01]  /*74c0*/  FFMA.FTZ R36, R9, R59.reuse, -R60 ;  /* 0x0000003b09247223 */ /* 0x084fe2000001083c */
[----:B------:R-:W-:Y:S01]  /*74d0*/  LDSM.16.MT88.4 R16, [R32+0x9400] ;  /* 0x009400002010783b */ /* 0x000fe20000004200 */
[----:B------:R-:W2:Y:S01]  /*74e0*/  MUFU.EX2 R47, R47 ;  /* 0x0000002f002f7308 */ /* 0x000ea20000000800 */
[-CC-:B------:R-:W-:Y:S01]  /*74f0*/  FFMA.FTZ R42, R15, R59.reuse, -R58.reuse ;  /* 0x0000003b0f2a7223 */ /* 0x180fe2000001083a */
[-C--:B------:R-:W-:Y:S01]  /*7500*/  FFMA.FTZ R37, R13, R59.reuse, -R58 ;  /* 0x0000003b0d257223 */ /* 0x080fe2000001083a */
[----:B------:R-:W4:Y:S01]  /*7510*/  LDSM.16.MT88.4 R8, [R32+0xb400] ;  /* 0x00b400002008783b */ /* 0x000f220000004200 */
[----:B------:R-:W-:Y:S01]  /*7520*/  MUFU.EX2 R46, R46 ;  /* 0x0000002e002e7308 */ /* 0x000fe20000000800 */
[-CC-:B------:R-:W-:Y:S01]  /*7530*/  FFMA.FTZ R39, R29, R59.reuse, -R60.reuse ;  /* 0x0000003b1d277223 */ /* 0x180fe2000001083c */
[-C--:B------:R-:W-:Y:S01]  /*7540*/  FFMA.FTZ R35, R27, R59.reuse, -R60 ;  /* 0x0000003b1b237223 */ /* 0x080fe2000001083c */
[-CC-:B------:R-:W-:Y:S01]  /*7550*/  FFMA.FTZ R33, R25, R59.reuse, -R58.reuse ;  /* 0x0000003b19217223 */ /* 0x180fe2000001083a */
[----:B------:R-:W5:Y:S01]  /*7560*/  MUFU.EX2 R41, R41 ;  /* 0x0000002900297308 */ /* 0x000f620000000800 */
[----:B------:R-:W3:Y:S01]  /*7570*/  LDSM.16.MT88.4 R12, [R40+0xb400] ;  /* 0x00b40000280c783b */ /* 0x000ee20000004200 */
[-CC-:B------:R-:W-:Y:S01]  /*7580*/  FFMA.FTZ R64, R123, R59.reuse, -R58.reuse ;  /* 0x0000003b7b407223 */ /* 0x180fe2000001083a */
[-C--:B------:R-:W-:Y:S01]  /*7590*/  FFMA.FTZ R62, R243, R59.reuse, -R58 ;  /* 0x0000003bf33e7223 */ /* 0x080fe2000001083a */
[----:B------:R-:W-:Y:S01]  /*75a0*/  MUFU.EX2 R48, R48 ;  /* 0x0000003000307308 */ /* 0x000fe20000000800 */
[----:B------:R-:W3:Y:S01]  /*75b0*/  LDSM.16.MT88.4 R20, [R40+0x9400] ;  /* 0x009400002814783b */ /* 0x000ee20000004200 */
[----:B--2---:R-:W-:Y:S01]  /*75c0*/  F2FP.BF16.F32.PACK_AB R69, R47, R50 ;  /* 0x000000322f45723e */ /* 0x004fe200000010ff */
[-CC-:B------:R-:W-:Y:S01]  /*75d0*/  FFMA.FTZ R66, R241, R59.reuse, -R60.reuse ;  /* 0x0000003bf1427223 */ /* 0x180fe2000001083c */
[----:B------:R-:W2:Y:S01]  /*75e0*/  MUFU.EX2 R45, R45 ;  /* 0x0000002d002d7308 */ /* 0x000ea20000000800 */
[----:B------:R-:W3:Y:S01]  /*75f0*/  LDSM.16.MT88.4 R28, [R40+0xd400] ;  /* 0x00d40000281c783b */ /* 0x000ee20000004200 */
[-C--:B------:R-:W-:Y:S01]  /*7600*/  FFMA.FTZ R122, R125, R59.reuse, -R60 ;  /* 0x0000003b7d7a7223 */ /* 0x080fe2000001083c */
[-CC-:B------:R-:W-:Y:S01]  /*7610*/  FFMA.FTZ R129, R129, R59.reuse, -R58.reuse ;  /* 0x0000003b81817223 */ /* 0x180fe2000001083a */
[----:B------:R-:W-:Y:S01]  /*7620*/  MUFU.EX2 R44, R44 ;  /* 0x0000002c002c7308 */ /* 0x000fe20000000800 */
[----:B------:R-:W3:Y:S01]  /*7630*/  LDSM.16.MT88.4 R24, [R32+0xd400] ;  /* 0x00d400002018783b */ /* 0x000ee20000004200 */
[----:B-----5:R-:W-:Y:S01]  /*7640*/  F2FP.BF16.F32.PACK_AB R71, R41, R46 ;  /* 0x0000002e2947723e */ /* 0x020fe200000010ff */
[-C--:B------:R-:W-:Y:S01]  /*7650*/  FFMA.FTZ R245, R245, R59.reuse, -R58 ;  /* 0x0000003bf5f57223 */ /* 0x080fe2000001083a */
[----:B------:R-:W5:Y:S01]  /*7660*/  MUFU.EX2 R43, R43 ;  /* 0x0000002b002b7308 */ /* 0x000f620000000800 */
[-CC-:B------:R-:W-:Y:S01]  /*7670*/  FFMA.FTZ R239, R239, R59.reuse, -R60.reuse ;  /* 0x0000003befef7223 */ /* 0x180fe2000001083c */
[-C--:B------:R-:W-:Y:S01]  /*7680*/  FFMA.FTZ R124, R127, R59.reuse, -R60 ;  /* 0x0000003b7f7c7223 */ /* 0x080fe2000001083c */
[-CC-:B------:R-:W-:Y:S01]  /*7690*/  FFMA.FTZ R145, R237, R59.reuse, -R58.reuse ;  /* 0x0000003bed917223 */ /* 0x180fe2000001083a */
[----:B------:R-:W-:Y:S01]  /*76a0*/  MUFU.EX2 R42, R42 ;  /* 0x0000002a002a7308 */ /* 0x000fe20000000800 */
[-C--:B------:R-:W-:Y:S01]  /*76b0*/  FFMA.FTZ R126, R235, R59.reuse, -R58 ;  /* 0x0000003beb7e7223 */ /* 0x080fe2000001083a */
[----:B--2---:R-:W-:Y:S01]  /*76c0*/  F2FP.BF16.F32.PACK_AB R68, R45, R48 ;  /* 0x000000302d44723e */ /* 0x004fe200000010ff */
[-CC-:B------:R-:W-:Y:S01]  /*76d0*/  FFMA.FTZ R128, R223, R59.reuse, -R60.reuse ;  /* 0x0000003bdf807223 */ /* 0x180fe2000001083c */
[----:B------:R-:W-:Y:S01]  /*76e0*/  MUFU.EX2 R37, R37 ;  /* 0x0000002500257308 */ /* 0x000fe20000000800 */
[-C--:B------:R-:W-:Y:S01]  /*76f0*/  FFMA.FTZ R130, R157, R59.reuse, -R60 ;  /* 0x0000003b9d827223 */ /* 0x080fe2000001083c */
[-C--:B------:R-:W-:Y:S01]  /*7700*/  FFMA.FTZ R161, R161, R59.reuse, -R58 ;  /* 0x0000003ba1a17223 */ /* 0x080fe2000001083a */
[-CC-:B------:R-:W-:Y:S01]  /*7710*/  FFMA.FTZ R221, R221, R59.reuse, -R60.reuse ;  /* 0x0000003bdddd7223 */ /* 0x180fe2000001083c */
[----:B------:R-:W-:Y:S01]  /*7720*/  MUFU.EX2 R34, R34 ;  /* 0x0000002200227308 */ /* 0x000fe20000000800 */
[-C--:B------:R-:W-:Y:S01]  /*7730*/  FFMA.FTZ R132, R159, R59.reuse, -R60 ;  /* 0x0000003b9f847223 */ /* 0x080fe2000001083c */
[----:B-----5:R-:W-:Y:S01]  /*7740*/  F2FP.BF16.F32.PACK_AB R70, R43, R44 ;  /* 0x0000002c2b46723e */ /* 0x020fe200000010ff */
[-C--:B------:R-:W-:Y:S01]  /*7750*/  FFMA.FTZ R134, R179, R59.reuse, -R58 ;  /* 0x0000003bb3867223 */ /* 0x080fe2000001083a */
[----:B------:R-:W-:Y:S01]  /*7760*/  MUFU.EX2 R39, R39 ;  /* 0x0000002700277308 */ /* 0x000fe20000000800 */
[-CC-:B------:R-:W-:Y:S01]  /*7770*/  FFMA.FTZ R142, R189, R59.reuse, -R60.reuse ;  /* 0x0000003bbd8e7223 */ /* 0x180fe2000001083c */
[-C--:B------:R-:W-:Y:S01]  /*7780*/  FFMA.FTZ R144, R181, R59.reuse, -R60 ;  /* 0x0000003bb5907223 */ /* 0x080fe2000001083c */
[-CC-:B------:R-:W-:Y:S01]  /*7790*/  FFMA.FTZ R185, R185, R59.reuse, -R58.reuse ;  /* 0x0000003bb9b97223 */ /* 0x180fe2000001083a */
[----:B------:R-:W2:Y:S01]  /*77a0*/  MUFU.EX2 R38, R38 ;  /* 0x0000002600267308 */ /* 0x000ea20000000800 */
[C---:B------:R-:W-:Y:S01]  /*77b0*/  HMMA.16816.F32.BF16 R88, R68.reuse, R84, RZ ;  /* 0x000000544458723c */ /* 0x040fe200000418ff */
        /* <DEDUP_REMOVED lines=8> */
[-CC-:B------:R-:W-:Y:S01]  /*7840*/  FFMA.FTZ R152, R167, R59.reuse, -R60.reuse ;  /* 0x0000003ba7987223 */ /* 0x180fe2000001083c */
[-C--:B------:R-:W-:Y:S01]  /*7850*/  FFMA.FTZ R163, R163, R59.reuse, -R60 ;  /* 0x0000003ba3a37223 */ /* 0x080fe2000001083c */
[----:B------:R-:W4:Y:S01]  /*7860*/  MUFU.EX2 R33, R33 ;  /* 0x0000002100217308 */ /* 0x000f220000000800 */
[-CC-:B------:R-:W-:Y:S01]  /*7870*/  FFMA.FTZ R165, R165, R59.reuse, -R58.reuse ;  /* 0x0000003ba5a57223 */ /* 0x180fe2000001083a */
[-C--:B------:R-:W-:Y:S01]  /*7880*/  FFMA.FTZ R175, R175, R59.reuse, -R58 ;  /* 0x0000003bafaf7223 */ /* 0x080fe2000001083a */
[-C--:B------:R-:W-:Y:S01]  /*7890*/  FFMA.FTZ R171, R171, R59.reuse, -R60 ;  /* 0x0000003babab7223 */ /* 0x080fe2000001083c */
[----:B------:R-:W-:Y:S01]  /*78a0*/  MUFU.EX2 R123, R245 ;  /* 0x000000f5007b7308 */ /* 0x000fe20000000800 */
[C---:B------:R-:W-:Y:S01]  /*78b0*/  HMMA.16816.F32.BF16 R104, R68.reuse, R100, RZ ;  /* 0x000000644468723c */ /* 0x040fe200000418ff */
[-C--:B------:R-:W-:Y:S01]  /*78c0*/  FFMA.FTZ R154, R153, R59.reuse, -R58 ;  /* 0x0000003b999a7223 */ /* 0x080fe2000001083a */
[-CC-:B------:R-:W-:Y:S01]  /*78d0*/  FFMA.FTZ R156, R147, R59.reuse, -R60.reuse ;  /* 0x0000003b939c7223 */ /* 0x180fe2000001083c */
[----:B------:R-:W-:Y:S01]  /*78e0*/  MUFU.EX2 R64, R64 ;  /* 0x0000004000407308 */ /* 0x000fe20000000800 */
[-C--:B------:R-:W-:Y:S01]  /*78f0*/  FFMA.FTZ R158, R133, R59.reuse, -R60 ;  /* 0x0000003b859e7223 */ /* 0x080fe2000001083c */
[-CC-:B------:R-:W-:Y:S01]  /*7900*/  FFMA.FTZ R160, R131, R59.reuse, -R58.reuse ;  /* 0x0000003b83a07223 */ /* 0x180fe2000001083a */
[-C--:B------:R-:W-:Y:S01]  /*7910*/  FFMA.FTZ R151, R151, R59.reuse, -R58 ;  /* 0x0000003b97977223 */ /* 0x080fe2000001083a */
[----:B------:R-:W-:Y:S01]  /*7920*/  MUFU.EX2 R62, R62 ;  /* 0x0000003e003e7308 */ /* 0x000fe20000000800 */
[C---:B------:R-:W-:Y:S01]  /*7930*/  HMMA.16816.F32.BF16 R100, R68.reuse, R102, RZ ;  /* 0x000000664464723c */ /* 0x040fe200000418ff */
[----:B------:R-:W-:Y:S01]  /*7940*/  FFMA.FTZ R135, R135, R59, -R60 ;  /* 0x0000003b87877223 */ /* 0x000fe2000001083c */
[----:B------:R-:W-:Y:S01]  /*7950*/  FADD.FTZ R47, R50, R47 ;  /* 0x0000002f322f7221 */ /* 0x000fe20000010000 */
[----:B------:R-:W-:Y:S01]  /*7960*/  MUFU.EX2 R66, R66 ;  /* 0x0000004200427308 */ /* 0x000fe20000000800 */
[----:B------:R-:W-:Y:S01]  /*7970*/  FADD.FTZ R45, R48, R45 ;  /* 0x0000002d302d7221 */ /* 0x000fe20000010000 */
[----:B------:R-:W-:Y:S01]  /*7980*/  ISETP.GT.U32.AND P0, PT, R140, R211, PT ;  /* 0x000000d38c00720c */ /* 0x000fe20003f04070 */
[----:B------:R-:W-:Y:S01]  /*7990*/  FADD.FTZ R46, R46, R47 ;  /* 0x0000002f2e2e7221 */ /* 0x000fe20000010000 */
[----:B------:R-:W3:Y:S01]  /*79a0*/  MUFU.EX2 R127, R239 ;  /* 0x000000ef007f7308 */ /* 0x000ee20000000800 */
[C---:B------:R-:W-:Y:S02]  /*79b0*/  HMMA.16816.F32.BF16 R112, R68.reuse, R108, RZ ;  /* 0x0000006c4470723c */ /* 0x040fe400000418ff */
[----:B------:R-:W-:Y:S01]  /*79c0*/  FADD.FTZ R41, R41, R46 ;  /* 0x0000002e29297221 */ /* 0x000fe20000010000 */
[----:B------:R1:W-:Y:S04]  /*79d0*/  MUFU.EX2 R125, R124 ;  /* 0x0000007c007d7308 */ /* 0x0003e80000000800 */
[----:B------:R-:W3:Y:S01]  /*79e0*/  MUFU.EX2 R122, R122 ;  /* 0x0000007a007a7308 */ /* 0x000ee20000000800 */
[C---:B------:R-:W-:Y:S03]  /*79f0*/  HMMA.16816.F32.BF16 R96, R68.reuse, R92, RZ ;  /* 0x0000005c4460723c */ /* 0x040fe600000418ff */
[----:B------:R-:W3:Y:S04]  /*7a00*/  MUFU.EX2 R129, R129 ;  /* 0x0000008100817308 */ /* 0x000ee80000000800 */
        /* <DEDUP_REMOVED lines=15> */
[----:B--2---:R-:W-:Y:S01]  /*7b00*/  F2FP.BF16.F32.PACK_AB R4, R38, R39 ;  /* 0x000000272604723e */ /* 0x004fe200000010ff */
[----:B-----5:R-:W-:Y:S01]  /*7b10*/  FFMA.FTZ R132, R191, R59, -R58 ;  /* 0x0000003bbf847223 */ /* 0x020fe2000001083a */
[----:B------:R-:W-:Y:S01]  /*7b20*/  F2FP.BF16.F32.PACK_AB R5, R37, R42 ;  /* 0x0000002a2505723e */ /* 0x000fe200000010ff */
[----:B------:R-:W-:Y:S01]  /*7b30*/  MUFU.EX2 R134, R134 ;  /* 0x0000008600867308 */ /* 0x000fe20000000800 */
[----:B------:R-:W-:-:S03]  /*7b40*/  FADD.FTZ R42, R42, R41 ;  /* 0x000000292a2a7221 */ /* 0x000fc60000010000 */
[----:B------:R-:W-:Y:S01]  /*7b50*/  HMMA.16816.F32.BF16 R68, R68, R6, RZ ;  /* 0x000000064444723c */ /* 0x000fe200000418ff */
[----:B------:R-:W-:Y:S01]  /*7b60*/  F2FP.BF16.F32.PACK_AB R6, R35, R36 ;  /* 0x000000242306723e */ /* 0x000fe200000010ff */
[----:B------:R-:W-:Y:S01]  /*7b70*/  MUFU.EX2 R132, R132 ;  /* 0x0000008400847308 */ /* 0x000fe20000000800 */
[----:B----4-:R-:W-:Y:S01]  /*7b80*/  F2FP.BF16.F32.PACK_AB R7, R33, R34 ;  /* 0x000000222107723e */ /* 0x010fe200000010ff */
        /* <DEDUP_REMOVED lines=17> */
[C---:B---3--:R-:W-:Y:S02]  /*7ca0*/  HMMA.16816.F32.BF16 R96, R4.reuse, R12, R96 ;  /* 0x0000000c0460723c */ /* 0x048fe40000041860 */
[----:B------:R-:W3:Y:S04]  /*7cb0*/  MUFU.EX2 R167, R171 ;  /* 0x000000ab00a77308 */ /* 0x000ee80000000800 */
[----:B------:R-:W-:Y:S02]  /*7cc0*/  MUFU.EX2 R152, R152 ;  /* 0x0000009800987308 */ /* 0x000fe40000000800 */
[C---:B------:R-:W-:Y:S01]  /*7cd0*/  HMMA.16816.F32.BF16 R92, R4.reuse, R14, R92 ;  /* 0x0000000e045c723c */ /* 0x040fe2000004185c */
[----:B------:R-:W1:Y:S01]  /*7ce0*/  LDSM.16.MT88.4 R12, [R40+0xb800] ;  /* 0x00b80000280c783b */ /* 0x000e620000004200 */
[----:B------:R-:W3:Y:S04]  /*7cf0*/  MUFU.EX2 R163, R163 ;  /* 0x000000a300a37308 */ /* 0x000ee80000000800 */
[----:B------:R-:W3:Y:S02]  /*7d00*/  MUFU.EX2 R165, R165 ;  /* 0x000000a500a57308 */ /* 0x000ee40000000800 */
        /* <DEDUP_REMOVED lines=12> */
[----:B------:R-:W-:Y:S01]  /*7dd0*/  HMMA.16816.F32.BF16 R68, R4, R26, R68 ;  /* 0x0000001a0444723c */ /* 0x000fe20000041844 */
        /* <DEDUP_REMOVED lines=64> */
[C---:B-----5:R-:W-:Y:S08]  /*81e0*/  HMMA.16816.F32.BF16 R72, R4.reuse, R8, R72 ;  /* 0x000000080448723c */ /* 0x060ff00000041848 */
[----:B------:R-:W-:Y:S01]  /*81f0*/  HMMA.16816.F32.BF16 R68, R4, R10, R68 ;  /* 0x0000000a0444723c */ /* 0x000fe20000041844 */
[----:B------:R-:W3:Y:S01]  /*8200*/  LDSM.16.MT88.4 R8, [R40+0xe400] ;  /* 0x00e400002808783b */ /* 0x000ee20000004200 */
[----:B------:R-:W-:-:S02]  /*8210*/  F2FP.BF16.F32.PACK_AB R4, R167, R150 ;  /* 0x00000096a704723e */ /* 0x000fc400000010ff */
[----:B------:R-:W-:Y:S02]  /*8220*/  F2FP.BF16.F32.PACK_AB R5, R173, R148 ;  /* 0x00000094ad05723e */ /* 0x000fe400000010ff */
[----:B------:R-:W-:Y:S02]  /*8230*/  F2FP.BF16.F32.PACK_AB R6, R163, R152 ;  /* 0x00000098a306723e */ /* 0x000fe400000010ff */
[----:B------:R-:W-:-:S07]  /*8240*/  F2FP.BF16.F32.PACK_AB R7, R165, R146 ;  /* 0x00000092a507723e */ /* 0x000fce00000010ff */
[C---:B----4-:R-:W-:Y:S08]  /*8250*/  HMMA.16816.F32.BF16 R96, R4.reuse, R16, R96 ;  /* 0x000000100460723c */ /* 0x050ff00000041860 */
[C---:B------:R-:W-:Y:S01]  /*8260*/  HMMA.16816.F32.BF16 R92, R4.reuse, R18, R92 ;  /* 0x00000012045c723c */ /* 0x040fe2000004185c */
[----:B------:R-:W4:Y:S07]  /*8270*/  LDSM.16.MT88.4 R16, [R32+0xa800] ;  /* 0x00a800002010783b */ /* 0x000f2e0000004200 */
        /* <DEDUP_REMOVED lines=17> */
[----:B------:R-:W-:Y:S01]  /*8390*/  HMMA.16816.F32.BF16 R72, R4, R28, R72 ;  /* 0x0000001c0448723c */ /* 0x000fe20000041848 */
[----:B------:R-:W-:-:S04]  /*83a0*/  FADD.FTZ R28, R44, R45 ;  /* 0x0000002d2c1c7221 */ /* 0x000fc80000010000 */
[----:B------:R-:W-:-:S03]  /*83b0*/  FADD.FTZ R28, R43, R28 ;  /* 0x0000001c2b1c7221 */ /* 0x000fc60000010000 */
[----:B------:R-:W-:Y:S01]  /*83c0*/  HMMA.16816.F32.BF16 R68, R4, R30, R68 ;  /* 0x0000001e0444723c */ /* 0x000fe20000041844 */
[----:B-----5:R-:W-:Y:S01]  /*83d0*/  F2FP.BF16.F32.PACK_AB R4, R156, R147 ;  /* 0x000000939c04723e */ /* 0x020fe200000010ff */
[----:B------:R-:W-:Y:S01]  /*83e0*/  FADD.FTZ R29, R39, R28 ;  /* 0x0000001c271d7221 */ /* 0x000fe20000010000 */
[----:B------:R-:W-:Y:S01]  /*83f0*/  F2FP.BF16.F32.PACK_AB R5, R154, R153 ;  /* 0x000000999a05723e */ /* 0x000fe200000010ff */
[----:B------:R-:W-:Y:S01]  /*8400*/  FADD.FTZ R28, R34, R37 ;  /* 0x00000025221c7221 */ /* 0x000fe20000010000 */
[----:B------:R-:W-:Y:S01]  /*8410*/  F2FP.BF16.F32.PACK_AB R6, R158, R133 ;  /* 0x000000859e06723e */ /* 0x000fe200000010ff */
[----:B------:R-:W-:Y:S01]  /*8420*/  FADD.FTZ R29, R38, R29 ;  /* 0x0000001d261d7221 */ /* 0x000fe20000010000 */
[----:B------:R-:W-:Y:S01]  /*8430*/  F2FP.BF16.F32.PACK_AB R7, R160, R149 ;  /* 0x00000095a007723e */ /* 0x000fe200000010ff */
[----:B------:R-:W-:Y:S02]  /*8440*/  FADD.FTZ R28, R33, R28 ;  /* 0x0000001c211c7221 */ /* 0x000fe40000010000 */
[----:B------:R-:W-:-:S02]  /*8450*/  FADD.FTZ R36, R36, R29 ;  /* 0x0000001d24247221 */ /* 0x000fc40000010000 */
[----:B------:R-:W-:Y:S02]  /*8460*/  FADD.FTZ R29, R123, R28 ;  /* 0x0000001c7b1d7221 */ /* 0x000fe40000010000 */
[----:B----4-:R-:W-:Y:S01]  /*8470*/  HMMA.16816.F32.BF16 R104, R4, R16, R104 ;  /* 0x000000100468723c */ /* 0x010fe20000041868 */
[----:B------:R-:W-:Y:S01]  /*8480*/  FADD.FTZ R35, R35, R36 ;  /* 0x0000002423237221 */ /* 0x000fe20000010000 */
[----:B------:R-:W-:-:S03]  /*8490*/  FADD.FTZ R29, R64, R29 ;  /* 0x0000001d401d7221 */ /* 0x000fc60000010000 */
[----:B------:R-:W-:Y:S01]  /*84a0*/  FADD.FTZ R28, R66, R35 ;  /* 0x00000023421c7221 */ /* 0x000fe20000010000 */
[----:B------:R-:W-:Y:S02]  /*84b0*/  FADD.FTZ R62, R62, R29 ;  /* 0x0000001d3e3e7221 */ /* 0x000fe40000010000 */
[----:B------:R-:W-:Y:S01]  /*84c0*/  HMMA.16816.F32.BF16 R100, R4, R18, R100 ;  /* 0x000000120464723c */ /* 0x000fe20000041864 */
[----:B------:R-:W4:Y:S01]  /*84d0*/  LDSM.16.MT88.4 R16, [R32+0xe800] ;  /* 0x00e800002010783b */ /* 0x000f220000004200 */
[----:B------:R-:W-:-:S04]  /*84e0*/  FADD.FTZ R28, R127, R28 ;  /* 0x0000001c7f1c7221 */ /* 0x000fc80000010000 */
        /* <DEDUP_REMOVED lines=9> */
[----:B------:R-:W-:-:S06]  /*8580*/  FADD.FTZ R28, R159, R28 ;  /* 0x0000001c9f1c7221 */ /* 0x000fcc0000010000 */
[----:B--2---:R-:W-:Y:S01]  /*8590*/  HMMA.16816.F32.BF16 R112, R4, R24, R112 ;  /* 0x000000180470723c */ /* 0x004fe20000041870 */
        /* <DEDUP_REMOVED lines=19> */
[----:B------:R-:W2:Y:S05]  /*86d0*/  MUFU.EX2 R23, R23 ;  /* 0x0000001700177308 */ /* 0x000eaa0000000800 */
[C---:B------:R-:W-:Y:S01]  /*86e0*/  HMMA.16816.F32.BF16 R76, R4.reuse, R10, R76 ;  /* 0x0000000a044c723c */ /* 0x040fe2000004184c */
[----:B------:R-:W3:Y:S07]  /*86f0*/  LDSM.16.MT88.4 R8, [R40+0xcc00] ;  /* 0x00cc00002808783b */ /* 0x000eee0000004200 */
[C---:B----4-:R-:W-:Y:S08]  /*8700*/  HMMA.16816.F32.BF16 R72, R4.reuse, R16, R72 ;  /* 0x000000100448723c */ /* 0x050ff00000041848 */
[----:B------:R-:W-:Y:S01]  /*8710*/  HMMA.16816.F32.BF16 R68, R4, R18, R68 ;  /* 0x000000120444723c */ /* 0x000fe20000041844 */
[----:B------:R-:W4:Y:S01]  /*8720*/  LDSM.16.MT88.4 R16, [R40+0xec00] ;  /* 0x00ec00002810783b */ /* 0x000f220000004200 */
[----:B--2---:R-:W-:-:S02]  /*8730*/  F2FP.BF16.F32.PACK_AB R4, R24, R23 ;  /* 0x000000171804723e */ /* 0x004fc400000010ff */
        /* <DEDUP_REMOVED lines=8> */
[----:B------:R-:W2:Y:S04]  /*87c0*/  LDSM.16.MT88.4 R8, [R32+0xcc00] ;  /* 0x00cc00002008783b */ /* 0x000ea80000004200 */
[----:B------:R-:W3:Y:S03]  /*87d0*/  LDSM.16.MT88.4 R32, [R32+0xec00] ;  /* 0x00ec00002020783b */ /* 0x000ee60000004200 */
        /* <DEDUP_REMOVED lines=112> */
.L_x_4748:
        /* <DEDUP_REMOVED lines=8> */
.L_x_4749:
[----:B------:R-:W-:Y:S05]  /*8f60*/  BSYNC.RECONVERGENT B0 ;  /* 0x0000000000007941 */ /* 0x000fea0003800200 */
.L_x_4747:
[-C--:B------:R-:W-:Y:S01]  /*8f70*/  ISETP.GE.AND P2, PT, R206, R225.reuse, PT ;  /* 0x000000e1ce00720c */ /* 0x080fe20003f46270 */
[----:B------:R-:W-:Y:S01]  /*8f80*/  IMAD.SHL.U32 R5, R200, 0x40, RZ ;  /* 0x00000040c8057824 */ /* 0x000fe200078e00ff */
[-C--:B------:R-:W-:Y:S02]  /*8f90*/  ISETP.GE.AND P1, PT, R204, R225.reuse, PT ;  /* 0x000000e1cc00720c */ /* 0x080fe40003f26270 */
[----:B------:R-:W-:Y:S02]  /*8fa0*/  ISETP.GE.AND P0, PT, R203, R225, PT ;  /* 0x000000e1cb00720c */ /* 0x000fe40003f06270 */
        /* <DEDUP_REMOVED lines=15> */
[----:B------:R-:W-:-:S03]  /*90a0*/  IMAD.X R11, R4, 0x1, R7, P4 ;  /* 0x00000001040b7824 */ /* 0x000fc600020e0607 */
        /* <DEDUP_REMOVED lines=52> */
[----:B------:R-:W-:Y:S01]  /*93f0*/  LOP3.LUT R118, R139, 0x3e00, RZ, 0xc0, !PT ;  /* 0x00003e008b767812 */ /* 0x000fe200078ec0ff */
[----:B------:R-:W-:Y:S01]  /*9400*/  IMAD.MOV.U32 R234, RZ, RZ, 0x20 ;  /* 0x00000020ffea7424 */ /* 0x000fe200078e00ff */
[----:B------:R-:W-:Y:S01]  /*9410*/  SHF.R.U32.HI R193, RZ, 0x1, R119 ;  /* 0x00000001ffc17819 */ /* 0x000fe20000011677 */
[----:B------:R-:W0:Y:S01]  /*9420*/  LDGDEPBAR ;  /* 0x00000000000079af */ /* 0x000e220000000000 */
[----:B-1----:R-:W-:Y:S01]  /*9430*/  LOP3.LUT R6, R118, 0x20, R141, 0xf8, !PT ;  /* 0x0000002076067812 */ /* 0x002fe200078ef88d */
[----:B------:R-:W-:Y:S01]  /*9440*/  BSSY.RECONVERGENT B1, `(.L_x_4750) ;  /* 0x00003e3000017945 */ /* 0x000fe20003800200 */
[----:B------:R-:W-:-:S02]  /*9450*/  LOP3.LUT R4, R193, 0x8, RZ, 0xc0, !PT ;  /* 0x00000008c1047812 */ /* 0x000fc400078ec0ff */
[--C-:B------:R-:W-:Y:S02]  /*9460*/  LOP3.LUT R5, R6, 0x100, R141.reuse, 0xf8, !PT ;  /* 0x0000010006057812 */ /* 0x100fe400078ef88d */
[----:B------:R-:W-:Y:S02]  /*9470*/  LOP3.LUT R141, R4, 0xc0, R141, 0xf8, !PT ;  /* 0x000000c0048d7812 */ /* 0x000fe400078ef88d */
[----:B------:R-:W-:Y:S02]  /*9480*/  LEA R194, R136, R143, 0x18 ;  /* 0x0000008f88c27211 */ /* 0x000fe400078ec0ff */
[----:B------:R-:W-:Y:S02]  /*9490*/  LOP3.LUT R5, R5, R141, R138, 0xf6, !PT ;  /* 0x0000008d05057212 */ /* 0x000fe400078ef68a */
[----:B------:R-:W-:Y:S01]  /*94a0*/  SEL R234, R234, 0xffffffe0, !P6 ;  /* 0xffffffe0eaea7807 */ /* 0x000fe20007000000 */
[--C-:B------:R-:W-:Y:S02]  /*94b0*/  IMAD R197, R137, 0x2, R194.reuse ;  /* 0x0000000289c57824 */ /* 0x100fe400078e02c2 */
[----:B------:R-:W-:-:S03]  /*94c0*/  IMAD R235, R5, 0x2, R194 ;  /* 0x0000000205eb7824 */ /* 0x000fc600078e02c2 */
[----:B------:R-:W-:Y:S01]  /*94d0*/  LDSM.16.M88.4 R40, [R197+0x3000] ;  /* 0x00300000c528783b */ /* 0x000fe20000000200 */
[--C-:B------:R-:W-:Y:S02]  /*94e0*/  IMAD.IADD R117, R235, 0x1, R234.reuse ;  /* 0x00000001eb757824 */ /* 0x100fe400078e02ea */
[----:B------:R-:W-:Y:S01]  /*94f0*/  IMAD.IADD R234, R197, 0x1, R234 ;  /* 0x00000001c5ea7824 */ /* 0x000fe200078e02ea */
[----:B------:R-:W1:Y:S04]  /*9500*/  LDSM.16.M88.4 R128, [R235] ;  /* 0x00000000eb80783b */ /* 0x000e680000000200 */
[----:B------:R-:W4:Y:S04]  /*9510*/  LDSM.16.M88.4 R32, [R197+0x3400] ;  /* 0x00340000c520783b */ /* 0x000f280000000200 */
[----:B------:R-:W5:Y:S04]  /*9520*/  LDSM.16.M88.4 R24, [R197+0x3800] ;  /* 0x00380000c518783b */ /* 0x000f680000000200 */
[----:B------:R-:W5:Y:S04]  /*9530*/  LDSM.16.M88.4 R160, [R197+0x3c00] ;  /* 0x003c0000c5a0783b */ /* 0x000f680000000200 */
[----:B------:R-:W5:Y:S04]  /*9540*/  LDSM.16.M88.4 R152, [R197+0x4000] ;  /* 0x00400000c598783b */ /* 0x000f680000000200 */
[----:B------:R-:W5:Y:S04]  /*9550*/  LDSM.16.M88.4 R144, [R197+0x4400] ;  /* 0x00440000c590783b */ /* 0x000f680000000200 */
[----:B------:R-:W5:Y:S04]  /*9560*/  LDSM.16.M88.4 R136, [R197+0x4800] ;  /* 0x00480000c588783b */ /* 0x000f680000000200 */
[----:B--2---:R-:W2:Y:S04]  /*9570*/  LDSM.16.M88.4 R8, [R197+0x4c00] ;  /* 0x004c0000c508783b */ /* 0x004ea80000000200 */
[----:B------:R-:W-:Y:S04]  /*9580*/  LDSM.16.M88.4 R16, [R117] ;  /* 0x000000007510783b */ /* 0x000fe80000000200 */
[----:B------:R-:W2:Y:S01]  /*9590*/  LDSM.16.M88.4 R4, [R234+0x3000] ;  /* 0x00300000ea04783b */ /* 0x000ea20000000200 */
[C---:B-1----:R-:W-:Y:S03]  /*95a0*/  HMMA.16816.F32.BF16 R12, R128.reuse, R40, RZ ;  /* 0x00000028800c723c */ /* 0x042fe600000418ff */
[----:B------:R-:W1:Y:S04]  /*95b0*/  LDSM.16.M88.4 R120, [R234+0x3400] ;  /* 0x00340000ea78783b */ /* 0x000e680000000200 */
[----:B------:R-:W1:Y:S01]  /*95c0*/  LDSM.16.M88.4 R64, [R234+0x3800] ;  /* 0x00380000ea40783b */ /* 0x000e620000000200 */
[C---:B----4-:R-:W-:Y:S03]  /*95d0*/  HMMA.16816.F32.BF16 R36, R128.reuse, R32, RZ ;  /* 0x000000208024723c */ /* 0x050fe600000418ff */
[----:B------:R-:W4:Y:S04]  /*95e0*/  LDSM.16.M88.4 R60, [R234+0x3c00] ;  /* 0x003c0000ea3c783b */ /* 0x000f280000000200 */
[----:B------:R-:W4:Y:S01]  /*95f0*/  LDSM.16.M88.4 R56, [R234+0x4000] ;  /* 0x00400000ea38783b */ /* 0x000f220000000200 */
[C---:B-----5:R-:W-:Y:S03]  /*9600*/  HMMA.16816.F32.BF16 R28, R128.reuse, R24, RZ ;  /* 0x00000018801c723c */ /* 0x060fe600000418ff */
[----:B------:R-:W5:Y:S04]  /*9610*/  LDSM.16.M88.4 R48, [R234+0x4400] ;  /* 0x00440000ea30783b */ /* 0x000f680000000200 */
[----:B------:R-:W5:Y:S01]  /*9620*/  LDSM.16.M88.4 R44, [R234+0x4800] ;  /* 0x00480000ea2c783b */ /* 0x000f620000000200 */
[C---:B------:R-:W-:Y:S03]  /*9630*/  HMMA.16816.F32.BF16 R164, R128.reuse, R160, RZ ;  /* 0x000000a080a4723c */ /* 0x040fe600000418ff */
[----:B------:R-:W5:Y:S04]  /*9640*/  LDSM.16.M88.4 R20, [R234+0x4c00] ;  /* 0x004c0000ea14783b */ /* 0x000f680000000200 */
        /* <DEDUP_REMOVED lines=21> */
[----:B------:R-:W2:Y:S07]  /*97a0*/  LDSM.16.M88.4 R8, [R197+0x5000] ;  /* 0x00500000c508783b */ /* 0x000eae0000000200 */
[C---:B------:R-:W-:Y:S08]  /*97b0*/  HMMA.16816.F32.BF16 R12, R16.reuse, R4, R12 ;  /* 0x00000004100c723c */ /* 0x040ff0000004180c */
[C---:B------:R-:W-:Y:S01]  /*97c0*/  HMMA.16816.F32.BF16 R40, R16.reuse, R6, R40 ;  /* 0x000000061028723c */ /* 0x040fe20000041828 */
[----:B------:R-:W2:Y:S07]  /*97d0*/  LDSM.16.M88.4 R4, [R197+0x5400] ;  /* 0x00540000c504783b */ /* 0x000eae0000000200 */
[C---:B-1----:R-:W-:Y:S08]  /*97e0*/  HMMA.16816.F32.BF16 R36, R16.reuse, R120, R36 ;  /* 0x000000781024723c */ /* 0x042ff00000041824 */
        /* <DEDUP_REMOVED lines=20> */
[----:B------:R-:W1:Y:S03]  /*9930*/  LDSM.16.M88.4 R16, [R197+0x7000] ;  /* 0x00700000c510783b */ /* 0x000e660000000200 */
[C---:B--2---:R-:W-:Y:S08]  /*9940*/  HMMA.16816.F32.BF16 R12, R188.reuse, R8, R12 ;  /* 0x00000008bc0c723c */ /* 0x044ff0000004180c */
[C---:B------:R-:W-:Y:S01]  /*9950*/  HMMA.16816.F32.BF16 R40, R188.reuse, R10, R40 ;  /* 0x0000000abc28723c */ /* 0x040fe20000041828 */
[----:B------:R2:W-:Y:S07]  /*9960*/  LDSM.16.M88.4 R8, [R117+0x2000] ;  /* 0x002000007508783b */ /* 0x0005ee0000000200 */
[C---:B------:R-:W-:Y:S08]  /*9970*/  HMMA.16816.F32.BF16 R36, R188.reuse, R4, R36 ;  /* 0x00000004bc24723c */ /* 0x040ff00000041824 */
[----:B------:R-:W-:Y:S01]  /*9980*/  HMMA.16816.F32.BF16 R32, R188, R6, R32 ;  /* 0x00000006bc20723c */ /* 0x000fe20000041820 */
[----:B------:R-:W4:Y:S07]  /*9990*/  LDSM.16.M88.4 R4, [R234+0x7000] ;  /* 0x00700000ea04783b */ /* 0x000f2e0000000200 */
[----:B------:R-:W-:Y:S01]  /*99a0*/  HMMA.16816.F32.BF16 R12, R124, R220, R12 ;  /* 0x000000dc7c0c723c */ /* 0x000fe2000004180c */
[----:B--2---:R-:W-:-:S07]  /*99b0*/  LOP3.LUT R117, R193, 0x1f0, RZ, 0xc0, !PT ;  /* 0x000001f0c1757812 */ /* 0x004fce00078ec0ff */
[----:B------:R-:W-:Y:S08]  /*99c0*/  HMMA.16816.F32.BF16 R40, R124, R222, R40 ;  /* 0x000000de7c28723c */ /* 0x000ff00000041828 */
[----:B------:R-:W-:Y:S08]  /*99d0*/  HMMA.16816.F32.BF16 R140, R188, R172, R140 ;  /* 0x000000acbc8c723c */ /* 0x000ff0000004188c */
[----:B-1----:R-:W-:Y:S08]  /*99e0*/  HMMA.16816.F32.BF16 R12, R20, R16, R12 ;  /* 0x00000010140c723c */ /* 0x002ff0000004180c */
[----:B------:R-:W-:Y:S08]  /*99f0*/  HMMA.16816.F32.BF16 R136, R188, R174, R136 ;  /* 0x000000aebc88723c */ /* 0x000ff00000041888 */
[----:B------:R-:W-:Y:S01]  /*9a00*/  HMMA.16816.F32.BF16 R36, R124, R120, R36 ;  /* 0x000000787c24723c */ /* 0x000fe20000041824 */
[----:B------:R-:W-:Y:S01]  /*9a10*/  IMAD.SHL.U32 R121, R119, 0x2, RZ ;  /* 0x0000000277797824 */ /* 0x000fe200078e00ff */
[----:B------:R-:W-:-:S04]  /*9a20*/  SHF.R.U32.HI R120, RZ, 0x2, R119 ;  /* 0x00000002ff787819 */ /* 0x000fc80000011677 */
[----:B------:R-:W-:Y:S02]  /*9a30*/  LOP3.LUT R120, R120, 0x7, RZ, 0xc0, !PT ;  /* 0x0000000778787812 */ /* 0x000fe400078ec0ff */
[----:B----4-:R-:W-:Y:S01]  /*9a40*/  HMMA.16816.F32.BF16 R12, R8, R4, R12 ;  /* 0x00000004080c723c */ /* 0x010fe2000004180c */
[----:B------:R-:W-:-:S07]  /*9a50*/  LOP3.LUT R121, R121, 0x6, RZ, 0xc0, !PT ;  /* 0x0000000679797812 */ /* 0x000fce00078ec0ff */
[----:B------:R-:W-:Y:S08]  /*9a60*/  HMMA.16816.F32.BF16 R144, R188, R178, R144 ;  /* 0x000000b2bc90723c */ /* 0x000ff00000041890 */
[----:B------:R-:W-:Y:S01]  /*9a70*/  HMMA.16816.F32.BF16 R40, R20, R18, R40 ;  /* 0x000000121428723c */ /* 0x000fe20000041828 */
[----:B------:R-:W1:Y:S02]  /*9a80*/  LDSM.16.M88.4 R16, [R197+0x7400] ;  /* 0x00740000c510783b */ /* 0x000e640000000200 */
[-C--:B---3--:R-:W-:Y:S01]  /*9a90*/  FMUL.FTZ R5, R12, R196.reuse ;  /* 0x000000c40c057220 */ /* 0x088fe20000410000 */
[----:B------:R-:W-:-:S04]  /*9aa0*/  FMUL.FTZ R14, R14, R196 ;  /* 0x000000c40e0e7220 */ /* 0x000fc80000410000 */
[----:B------:R-:W-:Y:S01]  /*9ab0*/  HMMA.16816.F32.BF16 R140, R124, R44, R140 ;  /* 0x0000002c7c8c723c */ /* 0x000fe2000004188c */
[----:B------:R-:W-:Y:S01]  /*9ac0*/  LOP3.LUT R44, R120, R117, RZ, 0xfc, !PT ;  /* 0x00000075782c7212 */ /* 0x000fe200078efcff */
[----:B------:R-:W-:Y:S01]  /*9ad0*/  IMAD R45, R54, 0x80, R121 ;  /* 0x00000080362d7824 */ /* 0x000fe200078e0279 */
[----:B------:R-:W2:Y:S03]  /*9ae0*/  MUFU.TANH R5, R5 ;  /* 0x0000000500057308 */ /* 0x000ea60000002400 */
[----:B------:R-:W-:Y:S02]  /*9af0*/  IMAD.IADD R44, R55, 0x1, R44 ;  /* 0x00000001372c7824 */ /* 0x000fe400078e022c */
[C---:B------:R-:W-:Y:S08]  /*9b00*/  HMMA.16816.F32.BF16 R148, R188.reuse, R176, R148 ;  /* 0x000000b0bc94723c */ /* 0x040ff00000041894 */
[----:B------:R-:W-:Y:S08]  /*9b10*/  HMMA.16816.F32.BF16 R156, R188, R180, R156 ;  /* 0x000000b4bc9c723c */ /* 0x000ff0000004189c */
[----:B------:R-:W-:Y:S01]  /*9b20*/  HMMA.16816.F32.BF16 R136, R124, R46, R136 ;  /* 0x0000002e7c88723c */ /* 0x000fe20000041888 */
[----:B------:R-:W-:-:S02]  /*9b30*/  IMAD.IADD R47, R45, 0x1, R116 ;  /* 0x000000012d2f7824 */ /* 0x000fc400078e0274 */
[----:B------:R-:W-:-:S03]  /*9b40*/  VIADD R46, R45, 0xffffff00 ;  /* 0xffffff002d2e7836 */ /* 0x000fc60000000000 */
[C-C-:B------:R-:W-:Y:S02]  /*9b50*/  IADD3 R4, PT, PT, R44.reuse, 0x100, -R47.reuse ;  /* 0x000001002c047810 */ /* 0x140fe40007ffe82f */
[----:B------:R-:W-:Y:S01]  /*9b60*/  HMMA.16816.F32.BF16 R144, R124, R50, R144 ;  /* 0x000000327c90723c */ /* 0x000fe20000041890 */
[C---:B------:R-:W-:Y:S01]  /*9b70*/  VIADD R50, R44.reuse, 0x8 ;  /* 0x000000082c327836 */ /* 0x040fe20000000000 */
[----:B------:R-:W-:Y:S02]  /*9b80*/  IABS R4, R4 ;  /* 0x0000000400047213 */ /* 0x000fe40000000000 */
[--C-:B------:R-:W-:Y:S02]  /*9b90*/  IADD3 R12, PT, PT, R44, 0xff, -R47.reuse ;  /* 0x000000ff2c0c7810 */ /* 0x100fe40007ffe82f */
[----:B------:R-:W-:Y:S02]  /*9ba0*/  I2FP.F32.S32 R4, R4 ;  /* 0x0000000400047245 */ /* 0x000fe40000201400 */
[----:B------:R-:W-:Y:S01]  /*9bb0*/  HMMA.16816.F32.BF16 R40, R8, R6, R40 ;  /* 0x000000060828723c */ /* 0x000fe20000041828 */
[----:B------:R-:W-:-:S02]  /*9bc0*/  IADD3 R51, PT, PT, R50, 0x100, -R47 ;  /* 0x0000010032337810 */ /* 0x000fc40007ffe82f */
[C---:B------:R-:W-:Y:S02]  /*9bd0*/  ISETP.GE.AND P5, PT, R46.reuse, R210, PT ;  /* 0x000000d22e00720c */ /* 0x040fe40003fa6270 */
[----:B------:R-:W-:Y:S02]  /*9be0*/  ISETP.GE.AND P4, PT, R46, R209, PT ;  /* 0x000000d12e00720c */ /* 0x000fe40003f86270 */
[----:B------:R-:W-:Y:S01]  /*9bf0*/  IABS R12, R12 ;  /* 0x0000000c000c7213 */ /* 0x000fe20000000000 */
[----:B------:R-:W-:Y:S01]  /*9c00*/  HMMA.16816.F32.BF16 R148, R124, R48, R148 ;  /* 0x000000307c94723c */ /* 0x000fe20000041894 */
[----:B------:R3:W4:Y:S01]  /*9c10*/  MUFU.TANH R49, R14 ;  /* 0x0000000e00317308 */ /* 0x0007220000002400 */
[----:B--2---:R-:W-:Y:S01]  /*9c20*/  FFMA.FTZ R48, -R224, R4, R5 ;  /* 0x00000004e0307223 */ /* 0x004fe20000010105 */
[----:B------:R-:W-:Y:S01]  /*9c30*/  I2FP.F32.S32 R12, R12 ;  /* 0x0000000c000c7245 */ /* 0x000fe20000201400 */
[----:B------:R-:W2:Y:S01]  /*9c40*/  LDSM.16.M88.4 R4, [R234+0x7400] ;  /* 0x00740000ea04783b */ /* 0x000ea20000000200 */
[----:B------:R-:W-:-:S02]  /*9c50*/  IADD3 R174, PT, PT, R44, 0xe0, -R47 ;  /* 0x000000e02cae7810 */ /* 0x000fc40007ffe82f */
[----:B------:R-:W-:Y:S01]  /*9c60*/  FSEL R48, R48, -INF , P5 ;  /* 0xff80000030307808 */ /* 0x000fe20002800000 */
[----:B------:R-:W-:Y:S01]  /*9c70*/  HMMA.16816.F32.BF16 R156, R124, R56, R156 ;  /* 0x000000387c9c723c */ /* 0x000fe2000004189c */
[----:B------:R-:W-:Y:S01]  /*9c80*/  FMUL.FTZ R56, R13, R196 ;  /* 0x000000c40d387220 */ /* 0x000fe20000410000 */
[----:B------:R-:W-:Y:S02]  /*9c90*/  IABS R13, R51 ;  /* 0x00000033000d7213 */ /* 0x000fe40000000000 */
[----:B------:R-:W-:Y:S01]  /*9ca0*/  ISETP.GE.AND P5, PT, R46, R207, PT ;  /* 0x000000cf2e00720c */ /* 0x000fe20003fa6270 */
[----:B------:R-:W5:Y:S01]  /*9cb0*/  MUFU.TANH R51, R56 ;  /* 0x0000003800337308 */ /* 0x000f620000002400 */
[----:B------:R-:W-:Y:S02]  /*9cc0*/  I2FP.F32.S32 R13, R13 ;  /* 0x0000000d000d7245 */ /* 0x000fe40000201400 */
[----:B------:R-:W-:Y:S01]  /*9cd0*/  HMMA.16816.F32.BF16 R164, R188, R184, R164 ;  /* 0x000000b8bca4723c */ /* 0x000fe200000418a4 */
[----:B------:R-:W-:Y:S01]  /*9ce0*/  IABS R174, R174 ;  /* 0x000000ae00ae7213 */ /* 0x000fe20000000000 */
[----:B---3--:R-:W-:Y:S01]  /*9cf0*/  FMUL.FTZ R14, R40, R196 ;  /* 0x000000c4280e7220 */ /* 0x008fe20000410000 */
[----:B------:R-:W-:Y:S01]  /*9d00*/  FSEL R40, R48, -INF , !P4 ;  /* 0xff80000030287808 */ /* 0x000fe20006000000 */
[----:B----4-:R-:W-:Y:S01]  /*9d10*/  FFMA.FTZ R49, -R224, R13, R49 ;  /* 0x0000000de0317223 */ /* 0x010fe20000010131 */
[----:B------:R-:W-:Y:S01]  /*9d20*/  ISETP.GE.AND P4, PT, R46, R208, PT ;  /* 0x000000d02e00720c */ /* 0x000fe20003f86270 */
[----:B------:R-:W-:-:S02]  /*9d30*/  VIADD R13, R45, 0xffffff01 ;  /* 0xffffff012d0d7836 */ /* 0x000fc40000000000 */
[----:B-1----:R-:W-:Y:S01]  /*9d40*/  HMMA.16816.F32.BF16 R36, R20, R16, R36 ;  /* 0x000000101424723c */ /* 0x002fe20000041824 */
[----:B------:R-:W-:Y:S01]  /*9d50*/  FMUL.FTZ R16, R15, R196 ;  /* 0x000000c40f107220 */ /* 0x000fe20000410000 */
[----:B------:R-:W-:Y:S01]  /*9d60*/  IADD3 R15, PT, PT, R50, 0xff, -R47 ;  /* 0x000000ff320f7810 */ /* 0x000fe20007ffe82f */
[----:B------:R-:W1:Y:S01]  /*9d70*/  MUFU.TANH R17, R14 ;  /* 0x0000000e00117308 */ /* 0x000e620000002400 */
[----:B------:R-:W-:Y:S01]  /*9d80*/  I2FP.F32.S32 R174, R174 ;  /* 0x000000ae00ae7245 */ /* 0x000fe20000201400 */
[----:B-----5:R-:W-:Y:S01]  /*9d90*/  FFMA.FTZ R46, -R224, R12, R51 ;  /* 0x0000000ce02e7223 */ /* 0x020fe20000010133 */
[----:B------:R-:W-:Y:S02]  /*9da0*/  IADD3 R12, PT, PT, R44, 0xf8, -R47 ;  /* 0x000000f82c0c7810 */ /* 0x000fe40007ffe82f */
[----:B------:R-:W-:Y:S01]  /*9db0*/  HMMA.16816.F32.BF16 R32, R124, R122, R32 ;  /* 0x0000007a7c20723c */ /* 0x000fe20000041820 */
[----:B------:R-:W-:Y:S02]  /*9dc0*/  VIADD R122, R54, 0xfffffffe ;  /* 0xfffffffe367a7836 */ /* 0x000fe40000000000 */
[----:B------:R-:W3:Y:S01]  /*9dd0*/  MUFU.TANH R16, R16 ;  /* 0x0000001000107308 */ /* 0x000ee20000002400 */
[----:B------:R-:W-:-:S04]  /*9de0*/  IABS R12, R12 ;  /* 0x0000000c000c7213 */ /* 0x000fc80000000000 */
[----:B------:R-:W-:Y:S01]  /*9df0*/  I2FP.F32.S32 R12, R12 ;  /* 0x0000000c000c7245 */ /* 0x000fe20000201400 */
[----:B------:R-:W-:Y:S01]  /*9e00*/  HMMA.16816.F32.BF16 R164, R124, R60, R164 ;  /* 0x0000003c7ca4723c */ /* 0x000fe200000418a4 */
[----:B------:R-:W-:Y:S02]  /*9e10*/  FSEL R61, R49, -INF , P4 ;  /* 0xff800000313d7808 */ /* 0x000fe40002000000 */
[----:B------:R-:W-:Y:S01]  /*9e20*/  ISETP.GE.AND P4, PT, R13, R210, PT ;  /* 0x000000d20d00720c */ /* 0x000fe20003f86270 */
[----:B-1----:R-:W-:Y:S01]  /*9e30*/  FFMA.FTZ R12, -R224, R12, R17 ;  /* 0x0000000ce00c7223 */ /* 0x002fe20000010111 */
[----:B------:R-:W-:Y:S02]  /*9e40*/  FSEL R61, R61, -INF , !P5 ;  /* 0xff8000003d3d7808 */ /* 0x000fe40006800000 */
[----:B------:R-:W-:Y:S01]  /*9e50*/  ISETP.GE.AND P5, PT, R13, R209, PT ;  /* 0x000000d10d00720c */ /* 0x000fe20003fa6270 */
[----:B--2---:R-:W-:Y:S01]  /*9e60*/  HMMA.16816.F32.BF16 R36, R8, R4, R36 ;  /* 0x000000040824723c */ /* 0x004fe20000041824 */
[----:B------:R-:W-:Y:S01]  /*9e70*/  FSEL R46, R46, -INF , P4 ;  /* 0xff8000002e2e7808 */ /* 0x000fe20002000000 */
[----:B------:R-:W-:Y:S01]  /*9e80*/  VIADD R4, R45, 0xffffff08 ;  /* 0xffffff082d047836 */ /* 0x000fe20000000000 */
[----:B------:R-:W-:Y:S01]  /*9e90*/  IABS R14, R15 ;  /* 0x0000000f000e7213 */ /* 0x000fe20000000000 */
[----:B------:R-:W-:Y:S01]  /*9ea0*/  FMUL.FTZ R15, R42, R196 ;  /* 0x000000c42a0f7220 */ /* 0x000fe20000410000 */
[----:B------:R-:W-:-:S02]  /*9eb0*/  FSEL R46, R46, -INF , !P5 ;  /* 0xff8000002e2e7808 */ /* 0x000fc40006800000 */
[C---:B------:R-:W-:Y:S01]  /*9ec0*/  ISETP.GE.AND P4, PT, R13.reuse, R207, PT ;  /* 0x000000cf0d00720c */ /* 0x040fe20003f86270 */
[----:B------:R-:W-:Y:S01]  /*9ed0*/  HMMA.16816.F32.BF16 R32, R20, R18, R32 ;  /* 0x000000121420723c */ /* 0x000fe20000041820 */
[----:B------:R-:W-:Y:S01]  /*9ee0*/  ISETP.GE.AND P5, PT, R13, R208, PT ;  /* 0x000000d00d00720c */ /* 0x000fe20003fa6270 */
[----:B------:R-:W1:Y:S01]  /*9ef0*/  MUFU.TANH R15, R15 ;  /* 0x0000000f000f7308 */ /* 0x000e620000002400 */
[----:B------:R-:W-:Y:S01]  /*9f00*/  I2FP.F32.S32 R13, R14 ;  /* 0x0000000e000d7245 */ /* 0x000fe20000201400 */
[-C--:B------:R-:W-:Y:S01]  /*9f10*/  FMUL.FTZ R19, R43, R196.reuse ;  /* 0x000000c42b137220 */ /* 0x080fe20000410000 */
[--C-:B------:R-:W-:Y:S02]  /*9f20*/  IADD3 R5, PT, PT, R50, 0xf8, -R47.reuse ;  /* 0x000000f832057810 */ /* 0x100fe40007ffe82f */
[--C-:B------:R-:W-:Y:S01]  /*9f30*/  IADD3 R17, PT, PT, R44, 0xf0, -R47.reuse ;  /* 0x000000f02c117810 */ /* 0x100fe20007ffe82f */
[----:B---3--:R-:W-:Y:S01]  /*9f40*/  FFMA.FTZ R13, -R224, R13, R16 ;  /* 0x0000000de00d7223 */ /* 0x008fe20000010110 */
[-C--:B------:R-:W-:Y:S01]  /*9f50*/  FMUL.FTZ R16, R41, R196.reuse ;  /* 0x000000c429107220 */ /* 0x080fe20000410000 */
[----:B------:R-:W-:Y:S01]  /*9f60*/  IABS R14, R5 ;  /* 0x00000005000e7213 */ /* 0x000fe20000000000 */
[----:B------:R-:W-:Y:S01]  /*9f70*/  FMUL.FTZ R36, R36, R196 ;  /* 0x000000c424247220 */ /* 0x000fe20000410000 */
[----:B------:R-:W-:Y:S01]  /*9f80*/  IADD3 R5, PT, PT, R44, 0xf7, -R47 ;  /* 0x000000f72c057810 */ /* 0x000fe20007ffe82f */
[----:B------:R-:W-:Y:S01]  /*9f90*/  HMMA.16816.F32.BF16 R28, R188, R236, R28 ;  /* 0x000000ecbc1c723c */ /* 0x000fe2000004181c */
[----:B------:R-:W-:Y:S01]  /*9fa0*/  FSEL R41, R13, -INF , P5 ;  /* 0xff8000000d297808 */ /* 0x000fe20002800000 */
[----:B------:R-:W-:Y:S01]  /*9fb0*/  MUFU.TANH R19, R19 ;  /* 0x0000001300137308 */ /* 0x000fe20000002400 */
[----:B------:R-:W-:Y:S01]  /*9fc0*/  ISETP.GE.AND P5, PT, R4, R210, PT ;  /* 0x000000d20400720c */ /* 0x000fe20003fa6270 */
[----:B------:R-:W-:Y:S01]  /*9fd0*/  FMUL.FTZ R39, R39, R196 ;  /* 0x000000c427277220 */ /* 0x000fe20000410000 */
[----:B------:R-:W-:-:S02]  /*9fe0*/  FSEL R41, R41, -INF , !P4 ;  /* 0xff80000029297808 */ /* 0x000fc40006000000 */
[----:B------:R-:W-:Y:S01]  /*9ff0*/  ISETP.GE.AND P4, PT, R4, R209, PT ;  /* 0x000000d10400720c */ /* 0x000fe20003f86270 */
[----:B------:R-:W-:Y:S01]  /*a000*/  HMMA.16816.F32.BF16 R32, R8, R6, R32 ;  /* 0x000000060820723c */ /* 0x000fe20000041820 */
[----:B------:R-:W-:Y:S01]  /*a010*/  FSEL R42, R12, -INF , P5 ;  /* 0xff8000000c2a7808 */ /* 0x000fe20002800000 */
[----:B------:R2:W3:Y:S01]  /*a020*/  MUFU.TANH R13, R16 ;  /* 0x00000010000d7308 */ /* 0x0004e20000002400 */
[----:B------:R-:W-:Y:S02]  /*a030*/  I2FP.F32.S32 R12, R14 ;  /* 0x0000000e000c7245 */ /* 0x000fe40000201400 */
[----:B------:R-:W-:Y:S02]  /*a040*/  IABS R5, R5 ;  /* 0x0000000500057213 */ /* 0x000fe40000000000 */
[----:B------:R-:W-:Y:S01]  /*a050*/  FSEL R42, R42, -INF , !P4 ;  /* 0xff8000002a2a7808 */ /* 0x000fe20006000000 */
[----:B------:R-:W-:Y:S01]  /*a060*/  HMMA.16816.F32.BF16 R24, R188, R238, R24 ;  /* 0x000000eebc18723c */ /* 0x000fe20000041818 */
[C---:B------:R-:W-:Y:S01]  /*a070*/  ISETP.GE.AND P5, PT, R4.reuse, R207, PT ;  /* 0x000000cf0400720c */ /* 0x040fe20003fa6270 */
[----:B------:R-:W-:Y:S01]  /*a080*/  MUFU.TANH R39, R39 ;  /* 0x0000002700277308 */ /* 0x000fe20000002400 */
[----:B------:R-:W-:Y:S01]  /*a090*/  ISETP.GE.AND P4, PT, R4, R208, PT ;  /* 0x000000d00400720c */ /* 0x000fe20003f86270 */
[----:B-1----:R-:W-:Y:S01]  /*a0a0*/  FFMA.FTZ R4, -R224, R12, R15 ;  /* 0x0000000ce0047223 */ /* 0x002fe2000001010f */
[----:B------:R-:W-:-:S02]  /*a0b0*/  I2FP.F32.S32 R18, R5 ;  /* 0x0000000500127245 */ /* 0x000fc40000201400 */
[----:B------:R-:W-:Y:S01]  /*a0c0*/  IABS R17, R17 ;  /* 0x0000001100117213 */ /* 0x000fe20000000000 */
[----:B------:R-:W-:Y:S01]  /*a0d0*/  HMMA.16816.F32.BF16 R28, R124, R64, R28 ;  /* 0x000000407c1c723c */ /* 0x000fe2000004181c */
[----:B------:R-:W-:Y:S01]  /*a0e0*/  FSEL R4, R4, -INF , P4 ;  /* 0xff80000004047808 */ /* 0x000fe20002000000 */
[----:B------:R1:W4:Y:S01]  /*a0f0*/  MUFU.TANH R5, R36 ;  /* 0x0000002400057308 */ /* 0x0003220000002400 */
[----:B------:R-:W-:Y:S01]  /*a100*/  FMUL.FTZ R33, R33, R196 ;  /* 0x000000c421217220 */ /* 0x000fe20000410000 */
[----:B--2---:R-:W-:Y:S02]  /*a110*/  VIADD R16, R45, 0xffffff09 ;  /* 0xffffff092d107836 */ /* 0x004fe40000000000 */
[----:B---3--:R-:W-:Y:S01]  /*a120*/  FFMA.FTZ R18, -R224, R18, R13 ;  /* 0x00000012e0127223 */ /* 0x008fe2000001010d */
[----:B------:R-:W-:Y:S01]  /*a130*/  FSEL R43, R4, -INF , !P5 ;  /* 0xff800000042b7808 */ /* 0x000fe20006800000 */
[----:B------:R-:W2:Y:S01]  /*a140*/  LDSM.16.M88.4 R12, [R197+0x7800] ;  /* 0x00780000c50c783b */ /* 0x000ea20000000200 */
[----:B------:R-:W-:Y:S01]  /*a150*/  IADD3 R4, PT, PT, R50, 0xf7, -R47 ;  /* 0x000000f732047810 */ /* 0x000fe20007ffe82f */
[----:B------:R-:W-:Y:S01]  /*a160*/  HMMA.16816.F32.BF16 R152, R188, R182, R152 ;  /* 0x000000b6bc98723c */ /* 0x000fe20000041898 */
[C---:B------:R-:W-:Y:S01]  /*a170*/  ISETP.GE.AND P4, PT, R16.reuse, R210, PT ;  /* 0x000000d21000720c */ /* 0x040fe20003f86270 */
[----:B------:R-:W-:Y:S01]  /*a180*/  MUFU.TANH R33, R33 ;  /* 0x0000002100217308 */ /* 0x000fe20000002400 */
[----:B------:R-:W-:Y:S01]  /*a190*/  ISETP.GE.AND P5, PT, R16, R209, PT ;  /* 0x000000d11000720c */ /* 0x000fe20003fa6270 */
[----:B------:R-:W-:Y:S01]  /*a1a0*/  FMUL.FTZ R35, R35, R196 ;  /* 0x000000c423237220 */ /* 0x000fe20000410000 */
[----:B------:R-:W-:-:S03]  /*a1b0*/  IABS R4, R4 ;  /* 0x0000000400047213 */ /* 0x000fc60000000000 */
[----:B------:R-:W-:Y:S01]  /*a1c0*/  HMMA.16816.F32.BF16 R24, R124, R66, R24 ;  /* 0x000000427c18723c */ /* 0x000fe20000041818 */
[----:B------:R-:W-:Y:S02]  /*a1d0*/  I2FP.F32.S32 R4, R4 ;  /* 0x0000000400047245 */ /* 0x000fe40000201400 */
[----:B-1----:R-:W-:Y:S01]  /*a1e0*/  FSEL R36, R18, -INF , P4 ;  /* 0xff80000012247808 */ /* 0x002fe20002000000 */
[----:B------:R-:W-:Y:S01]  /*a1f0*/  FMUL.FTZ R18, R37, R196 ;  /* 0x000000c425127220 */ /* 0x000fe20000410000 */
[----:B------:R-:W-:Y:S01]  /*a200*/  ISETP.GE.AND P4, PT, R16, R207, PT ;  /* 0x000000cf1000720c */ /* 0x000fe20003f86270 */
[----:B------:R-:W-:Y:S01]  /*a210*/  FFMA.FTZ R37, -R224, R4, R19 ;  /* 0x00000004e0257223 */ /* 0x000fe20000010113 */
[----:B------:R-:W-:Y:S01]  /*a220*/  FSEL R36, R36, -INF , !P5 ;  /* 0xff80000024247808 */ /* 0x000fe20006800000 */
[----:B------:R-:W-:Y:S01]  /*a230*/  HMMA.16816.F32.BF16 R160, R188, R186, R160 ;  /* 0x000000babca0723c */ /* 0x000fe200000418a0 */
[----:B------:R-:W-:Y:S01]  /*a240*/  ISETP.GE.AND P5, PT, R16, R208, PT ;  /* 0x000000d01000720c */ /* 0x000fe20003fa6270 */
[----:B------:R-:W-:-:S02]  /*a250*/  IMAD.MOV.U32 R16, RZ, RZ, R17 ;  /* 0x000000ffff107224 */ /* 0x000fc400078e0011 */
[----:B------:R-:W-:Y:S01]  /*a260*/  FMUL.FTZ R17, R38, R196 ;  /* 0x000000c426117220 */ /* 0x000fe20000410000 */
[----:B------:R-:W-:Y:S01]  /*a270*/  VIADD R38, R45, 0xffffff10 ;  /* 0xffffff102d267836 */ /* 0x000fe20000000000 */
[----:B------:R-:W-:Y:S01]  /*a280*/  MUFU.TANH R18, R18 ;  /* 0x0000001200127308 */ /* 0x000fe20000002400 */
[----:B------:R-:W-:Y:S02]  /*a290*/  FSEL R37, R37, -INF , P5 ;  /* 0xff80000025257808 */ /* 0x000fe40002800000 */
[----:B------:R-:W-:Y:S01]  /*a2a0*/  I2FP.F32.S32 R16, R16 ;  /* 0x0000001000107245 */ /* 0x000fe20000201400 */
[----:B------:R-:W-:Y:S01]  /*a2b0*/  HMMA.16816.F32.BF16 R152, R124, R58, R152 ;  /* 0x0000003a7c98723c */ /* 0x000fe20000041898 */
[----:B------:R-:W-:Y:S02]  /*a2c0*/  IADD3 R19, PT, PT, R44, 0xef, -R47 ;  /* 0x000000ef2c137810 */ /* 0x000fe40007ffe82f */
[----:B------:R-:W-:Y:S01]  /*a2d0*/  ISETP.GE.AND P5, PT, R38, R210, PT ;  /* 0x000000d22600720c */ /* 0x000fe20003fa6270 */
[----:B----4-:R-:W-:Y:S01]  /*a2e0*/  FFMA.FTZ R48, -R224, R16, R5 ;  /* 0x00000010e0307223 */ /* 0x010fe20000010105 */
[----:B------:R-:W1:Y:S01]  /*a2f0*/  MUFU.TANH R17, R17 ;  /* 0x0000001100117308 */ /* 0x000e620000002400 */
[----:B------:R-:W3:Y:S01]  /*a300*/  LDSM.16.M88.4 R4, [R234+0x7800] ;  /* 0x00780000ea04783b */ /* 0x000ee20000000200 */
[----:B------:R-:W-:Y:S01]  /*a310*/  IADD3 R16, PT, PT, R50, 0xf0, -R47 ;  /* 0x000000f032107810 */ /* 0x000fe20007ffe82f */
[----:B------:R-:W-:Y:S01]  /*a320*/  HMMA.16816.F32.BF16 R132, R188, R168, R132 ;  /* 0x000000a8bc84723c */ /* 0x000fe20000041884 */
[----:B------:R-:W-:-:S02]  /*a330*/  FSEL R37, R37, -INF , !P4 ;  /* 0xff80000025257808 */ /* 0x000fc40006000000 */
[----:B------:R-:W-:Y:S02]  /*a340*/  IABS R16, R16 ;  /* 0x0000001000107213 */ /* 0x000fe40000000000 */
[----:B------:R-:W-:Y:S02]  /*a350*/  IABS R19, R19 ;  /* 0x0000001300137213 */ /* 0x000fe40000000000 */
[----:B------:R-:W-:Y:S01]  /*a360*/  I2FP.F32.S32 R16, R16 ;  /* 0x0000001000107245 */ /* 0x000fe20000201400 */
[----:B--2---:R-:W-:Y:S01]  /*a370*/  HMMA.16816.F32.BF16 R28, R20, R12, R28 ;  /* 0x0000000c141c723c */ /* 0x004fe2000004181c */
[----:B------:R-:W-:Y:S01]  /*a380*/  ISETP.GE.AND P4, PT, R38, R209, PT ;  /* 0x000000d12600720c */ /* 0x000fe20003f86270 */
[----:B------:R-:W-:Y:S01]  /*a390*/  FMUL.FTZ R13, R32, R196 ;  /* 0x000000c4200d7220 */ /* 0x000fe20000410000 */
[----:B------:R-:W-:Y:S02]  /*a3a0*/  FSEL R48, R48, -INF , P5 ;  /* 0xff80000030307808 */ /* 0x000fe40002800000 */
[----:B------:R-:W-:-:S02]  /*a3b0*/  I2FP.F32.S32 R19, R19 ;  /* 0x0000001300137245 */ /* 0x000fc40000201400 */
[----:B------:R-:W-:Y:S01]  /*a3c0*/  FSEL R48, R48, -INF , !P4 ;  /* 0xff80000030307808 */ /* 0x000fe20006000000 */
[----:B-1----:R-:W-:Y:S01]  /*a3d0*/  FFMA.FTZ R16, -R224, R16, R17 ;  /* 0x00000010e0107223 */ /* 0x002fe20000010111 */
[----:B------:R-:W-:Y:S01]  /*a3e0*/  ISETP.GE.AND P4, PT, R38, R208, PT ;  /* 0x000000d02600720c */ /* 0x000fe20003f86270 */
[----:B------:R-:W-:Y:S01]  /*a3f0*/  VIADD R17, R45, 0xffffff11 ;  /* 0xffffff112d117836 */ /* 0x000fe20000000000 */
[----:B------:R-:W-:Y:S01]  /*a400*/  IADD3 R12, PT, PT, R50, 0xef, -R47 ;  /* 0x000000ef320c7810 */ /* 0x000fe20007ffe82f */
[----:B------:R-:W1:Y:S01]  /*a410*/  MUFU.TANH R13, R13 ;  /* 0x0000000d000d7308 */ /* 0x000e620000002400 */
[----:B------:R-:W-:Y:S01]  /*a420*/  ISETP.GE.AND P5, PT, R38, R207, PT ;  /* 0x000000cf2600720c */ /* 0x000fe20003fa6270 */
[----:B------:R-:W-:Y:S01]  /*a430*/  FFMA.FTZ R18, -R224, R19, R18 ;  /* 0x00000013e0127223 */ /* 0x000fe20000010112 */
[----:B------:R-:W-:Y:S01]  /*a440*/  FSEL R49, R16, -INF , P4 ;  /* 0xff80000010317808 */ /* 0x000fe20002000000 */
[----:B------:R-:W-:Y:S01]  /*a450*/  HMMA.16816.F32.BF16 R24, R20, R14, R24 ;  /* 0x0000000e1418723c */ /* 0x000fe20000041818 */
[----:B------:R-:W-:-:S02]  /*a460*/  IABS R12, R12 ;  /* 0x0000000c000c7213 */ /* 0x000fc40000000000 */
[----:B------:R-:W-:Y:S02]  /*a470*/  ISETP.GE.AND P4, PT, R17, R210, PT ;  /* 0x000000d21100720c */ /* 0x000fe40003f86270 */
[----:B------:R-:W-:Y:S02]  /*a480*/  IADD3 R16, PT, PT, R44, 0xe8, -R47 ;  /* 0x000000e82c107810 */ /* 0x000fe40007ffe82f */
[----:B------:R-:W-:Y:S01]  /*a490*/  FSEL R49, R49, -INF , !P5 ;  /* 0xff80000031317808 */ /* 0x000fe20006800000 */
[----:B------:R-:W-:Y:S01]  /*a4a0*/  HMMA.16816.F32.BF16 R160, R124, R62, R160 ;  /* 0x0000003e7ca0723c */ /* 0x000fe200000418a0 */
[----:B------:R-:W-:Y:S02]  /*a4b0*/  I2FP.F32.S32 R12, R12 ;  /* 0x0000000c000c7245 */ /* 0x000fe40000201400 */
[----:B------:R-:W-:Y:S02]  /*a4c0*/  ISETP.GE.AND P5, PT, R17, R209, PT ;  /* 0x000000d11100720c */ /* 0x000fe40003fa6270 */
[----:B------:R-:W-:Y:S01]  /*a4d0*/  FSEL R64, R18, -INF , P4 ;  /* 0xff80000012407808 */ /* 0x000fe20002000000 */
[----:B------:R-:W-:Y:S01]  /*a4e0*/  FFMA.FTZ R12, -R224, R12, R39 ;  /* 0x0000000ce00c7223 */ /* 0x000fe20000010127 */
[----:B------:R-:W-:Y:S01]  /*a4f0*/  IABS R16, R16 ;  /* 0x0000001000107213 */ /* 0x000fe20000000000 */
[----:B---3--:R-:W-:Y:S01]  /*a500*/  HMMA.16816.F32.BF16 R28, R8, R4, R28 ;  /* 0x00000004081c723c */ /* 0x008fe2000004181c */
[----:B------:R-:W-:Y:S01]  /*a510*/  FMUL.FTZ R5, R34, R196 ;  /* 0x000000c422057220 */ /* 0x000fe20000410000 */
[----:B------:R-:W-:Y:S01]  /*a520*/  FSEL R64, R64, -INF , !P5 ;  /* 0xff80000040407808 */ /* 0x000fe20006800000 */
[----:B------:R-:W-:Y:S01]  /*a530*/  VIADD R4, R45, 0xffffff18 ;  /* 0xffffff182d047836 */ /* 0x000fe20000000000 */
[----:B------:R-:W-:-:S02]  /*a540*/  ISETP.GE.AND P5, PT, R17, R208, PT ;  /* 0x000000d01100720c */ /* 0x000fc40003fa6270 */
[----:B------:R-:W-:Y:S01]  /*a550*/  I2FP.F32.S32 R16, R16 ;  /* 0x0000001000107245 */ /* 0x000fe20000201400 */
[----:B------:R-:W2:Y:S01]  /*a560*/  MUFU.TANH R5, R5 ;  /* 0x0000000500057308 */ /* 0x000ea20000002400 */
[----:B------:R-:W-:Y:S01]  /*a570*/  FSEL R51, R12, -INF , P5 ;  /* 0xff8000000c337808 */ /* 0x000fe20002800000 */
[----:B------:R-:W-:Y:S01]  /*a580*/  HMMA.16816.F32.BF16 R24, R8, R6, R24 ;  /* 0x000000060818723c */ /* 0x000fe20000041818 */
[----:B------:R-:W-:Y:S01]  /*a590*/  IADD3 R12, PT, PT, R44, 0xe7, -R47 ;  /* 0x000000e72c0c7810 */ /* 0x000fe20007ffe82f */
[----:B-1----:R-:W-:Y:S01]  /*a5a0*/  FFMA.FTZ R16, -R224, R16, R13 ;  /* 0x00000010e0107223 */ /* 0x002fe2000001010d */
[----:B------:R-:W-:Y:S02]  /*a5b0*/  ISETP.GE.AND P4, PT, R17, R207, PT ;  /* 0x000000cf1100720c */ /* 0x000fe40003f86270 */
[----:B------:R-:W-:Y:S02]  /*a5c0*/  ISETP.GE.AND P5, PT, R4, R210, PT ;  /* 0x000000d20400720c */ /* 0x000fe40003fa6270 */
[----:B------:R-:W-:Y:S01]  /*a5d0*/  IADD3 R13, PT, PT, R50, 0xe8, -R47 ;  /* 0x000000e8320d7810 */ /* 0x000fe20007ffe82f */
[----:B------:R-:W-:Y:S01]  /*a5e0*/  HMMA.16816.F32.BF16 R128, R188, R170, R128 ;  /* 0x000000aabc80723c */ /* 0x000fe20000041880 */
[----:B------:R-:W-:Y:S01]  /*a5f0*/  IABS R12, R12 ;  /* 0x0000000c000c7213 */ /* 0x000fe20000000000 */
[-C--:B------:R-:W-:Y:S01]  /*a600*/  FMUL.FTZ R17, R28, R196.reuse ;  /* 0x000000c41c117220 */ /* 0x080fe20000410000 */
[----:B------:R-:W-:Y:S01]  /*a610*/  FSEL R51, R51, -INF , !P4 ;  /* 0xff80000033337808 */ /* 0x000fe20006000000 */
[-C--:B------:R-:W-:Y:S01]  /*a620*/  FMUL.FTZ R30, R30, R196.reuse ;  /* 0x000000c41e1e7220 */ /* 0x080fe20000410000 */
[----:B------:R-:W-:Y:S01]  /*a630*/  ISETP.GE.AND P4, PT, R4, R209, PT ;  /* 0x000000d10400720c */ /* 0x000fe20003f86270 */
[----:B------:R-:W-:Y:S01]  /*a640*/  FMUL.FTZ R19, R29, R196 ;  /* 0x000000c41d137220 */ /* 0x000fe20000410000 */
[----:B------:R-:W-:Y:S01]  /*a650*/  FSEL R182, R16, -INF , P5 ;  /* 0xff80000010b67808 */ /* 0x000fe20002800000 */
[----:B------:R-:W1:Y:S01]  /*a660*/  MUFU.TANH R17, R17 ;  /* 0x0000001100117308 */ /* 0x000e620000002400 */
[----:B------:R-:W-:Y:S01]  /*a670*/  IABS R13, R13 ;  /* 0x0000000d000d7213 */ /* 0x000fe20000000000 */
[C---:B------:R-:W-:Y:S01]  /*a680*/  VIADD R16, R45.reuse, 0xffffff19 ;  /* 0xffffff192d107836 */ /* 0x040fe20000000000 */
[----:B------:R-:W-:Y:S01]  /*a690*/  I2FP.F32.S32 R12, R12 ;  /* 0x0000000c000c7245 */ /* 0x000fe20000201400 */
[----:B------:R-:W-:Y:S01]  /*a6a0*/  VIADD R28, R45, 0xffffff20 ;  /* 0xffffff202d1c7836 */ /* 0x000fe20000000000 */
[----:B------:R-:W-:Y:S01]  /*a6b0*/  FSEL R182, R182, -INF , !P4 ;  /* 0xff800000b6b67808 */ /* 0x000fe20006000000 */
[----:B------:R-:W-:Y:S01]  /*a6c0*/  FMUL.FTZ R24, R24, R196 ;  /* 0x000000c418187220 */ /* 0x000fe20000410000 */
[----:B------:R-:W-:Y:S01]  /*a6d0*/  ISETP.GE.AND P5, PT, R4, R207, PT ;  /* 0x000000cf0400720c */ /* 0x000fe20003fa6270 */
[----:B------:R-:W-:Y:S01]  /*a6e0*/  FFMA.FTZ R33, -R224, R12, R33 ;  /* 0x0000000ce0217223 */ /* 0x000fe20000010121 */
[----:B------:R-:W-:Y:S01]  /*a6f0*/  ISETP.GE.AND P4, PT, R4, R208, PT ;  /* 0x000000d00400720c */ /* 0x000fe20003f86270 */
[----:B------:R-:W-:Y:S01]  /*a700*/  MUFU.TANH R19, R19 ;  /* 0x0000001300137308 */ /* 0x000fe20000002400 */
[----:B------:R-:W-:Y:S01]  /*a710*/  I2FP.F32.S32 R4, R13 ;  /* 0x0000000d00047245 */ /* 0x000fe20000201400 */
[-C--:B------:R-:W-:Y:S01]  /*a720*/  FMUL.FTZ R31, R31, R196.reuse ;  /* 0x000000c41f1f7220 */ /* 0x080fe20000410000 */
[----:B------:R-:W3:Y:S01]  /*a730*/  LDSM.16.M88.4 R12, [R197+0x7c00] ;  /* 0x007c0000c50c783b */ /* 0x000ee20000000200 */
[----:B------:R-:W-:Y:S01]  /*a740*/  IADD3 R18, PT, PT, R50, 0xe0, -R47 ;  /* 0x000000e032127810 */ /* 0x000fe20007ffe82f */
[----:B------:R-:W-:Y:S01]  /*a750*/  FMUL.FTZ R26, R26, R196 ;  /* 0x000000c41a1a7220 */ /* 0x000fe20000410000 */
[----:B--2---:R-:W-:Y:S01]  /*a760*/  FFMA.FTZ R57, -R224, R4, R5 ;  /* 0x00000004e0397223 */ /* 0x004fe20000010105 */
[----:B------:R-:W-:Y:S01]  /*a770*/  IADD3 R5, PT, PT, R50, 0xe7, -R47 ;  /* 0x000000e732057810 */ /* 0x000fe20007ffe82f */
[----:B------:R-:W2:Y:S01]  /*a780*/  MUFU.TANH R4, R35 ;  /* 0x0000002300047308 */ /* 0x000ea20000002400 */
[----:B-1----:R-:W-:Y:S01]  /*a790*/  FFMA.FTZ R174, -R224, R174, R17 ;  /* 0x000000aee0ae7223 */ /* 0x002fe20000010111 */
[----:B------:R-:W-:Y:S01]  /*a7a0*/  IABS R18, R18 ;  /* 0x0000001200127213 */ /* 0x000fe20000000000 */
[----:B------:R-:W1:Y:S01]  /*a7b0*/  LDSM.16.M88.4 R168, [R234+0x6c00] ;  /* 0x006c0000eaa8783b */ /* 0x000e620000000200 */
[----:B------:R-:W-:-:S02]  /*a7c0*/  IABS R5, R5 ;  /* 0x0000000500057213 */ /* 0x000fc40000000000 */
[----:B------:R-:W-:Y:S02]  /*a7d0*/  FSEL R57, R57, -INF , P4 ;  /* 0xff80000039397808 */ /* 0x000fe40002000000 */
[C---:B------:R-:W-:Y:S01]  /*a7e0*/  ISETP.GE.AND P4, PT, R16.reuse, R210, PT ;  /* 0x000000d21000720c */ /* 0x040fe20003f86270 */
[----:B------:R-:W4:Y:S01]  /*a7f0*/  MUFU.TANH R17, R30 ;  /* 0x0000001e00117308 */ /* 0x000f220000002400 */
[----:B------:R-:W-:Y:S02]  /*a800*/  I2FP.F32.S32 R5, R5 ;  /* 0x0000000500057245 */ /* 0x000fe40000201400 */
[----:B------:R-:W-:Y:S02]  /*a810*/  FSEL R57, R57, -INF , !P5 ;  /* 0xff80000039397808 */ /* 0x000fe40006800000 */
[----:B------:R-:W-:Y:S02]  /*a820*/  ISETP.GE.AND P5, PT, R16, R209, PT ;  /* 0x000000d11000720c */ /* 0x000fe40003fa6270 */
[----:B------:R-:W-:Y:S01]  /*a830*/  FSEL R184, R33, -INF , P4 ;  /* 0xff80000021b87808 */ /* 0x000fe20002000000 */
[----:B--2---:R-:W-:Y:S01]  /*a840*/  FFMA.FTZ R59, -R224, R5, R4 ;  /* 0x00000005e03b7223 */ /* 0x004fe20000010104 */
[----:B------:R-:W-:Y:S01]  /*a850*/  ISETP.GE.AND P4, PT, R16, R207, PT ;  /* 0x000000cf1000720c */ /* 0x000fe20003f86270 */
[----:B------:R-:W2:Y:S01]  /*a860*/  LDSM.16.M88.4 R4, [R234+0x7c00] ;  /* 0x007c0000ea04783b */ /* 0x000ea20000000200 */
[----:B------:R-:W-:-:S02]  /*a870*/  FSEL R184, R184, -INF , !P5 ;  /* 0xff800000b8b87808 */ /* 0x000fc40006800000 */
[----:B------:R-:W-:Y:S02]  /*a880*/  ISETP.GE.AND P5, PT, R16, R208, PT ;  /* 0x000000d01000720c */ /* 0x000fe40003fa6270 */
[----:B------:R-:W-:Y:S02]  /*a890*/  IADD3 R16, PT, PT, R44, 0xdf, -R47 ;  /* 0x000000df2c107810 */ /* 0x000fe40007ffe82f */
[----:B------:R-:W-:Y:S02]  /*a8a0*/  FSEL R59, R59, -INF , P5 ;  /* 0xff8000003b3b7808 */ /* 0x000fe40002800000 */
[----:B------:R-:W-:Y:S02]  /*a8b0*/  ISETP.GE.AND P5, PT, R28, R210, PT ;  /* 0x000000d21c00720c */ /* 0x000fe40003fa6270 */
[----:B------:R-:W-:Y:S02]  /*a8c0*/  IABS R16, R16 ;  /* 0x0000001000107213 */ /* 0x000fe40000000000 */
[----:B------:R-:W-:-:S02]  /*a8d0*/  FSEL R59, R59, -INF , !P4 ;  /* 0xff8000003b3b7808 */ /* 0x000fc40006000000 */
[----:B------:R-:W-:Y:S01]  /*a8e0*/  I2FP.F32.S32 R18, R18 ;  /* 0x0000001200127245 */ /* 0x000fe20000201400 */
[C---:B---3--:R-:W-:Y:S01]  /*a8f0*/  HMMA.16816.F32.BF16 R164, R20.reuse, R12, R164 ;  /* 0x0000000c14a4723c */ /* 0x048fe200000418a4 */
[----:B------:R-:W-:Y:S01]  /*a900*/  ISETP.GE.AND P4, PT, R28, R209, PT ;  /* 0x000000d11c00720c */ /* 0x000fe20003f86270 */
[----:B------:R3:W5:Y:S01]  /*a910*/  MUFU.TANH R13, R24 ;  /* 0x00000018000d7308 */ /* 0x0007620000002400 */
[----:B------:R-:W-:Y:S01]  /*a920*/  FSEL R174, R174, -INF , P5 ;  /* 0xff800000aeae7808 */ /* 0x000fe20002800000 */
[----:B----4-:R-:W-:Y:S01]  /*a930*/  FFMA.FTZ R18, -R224, R18, R17 ;  /* 0x00000012e0127223 */ /* 0x010fe20000010111 */
[----:B------:R-:W-:Y:S01]  /*a940*/  I2FP.F32.S32 R16, R16 ;  /* 0x0000001000107245 */ /* 0x000fe20000201400 */
[----:B------:R-:W-:Y:S01]  /*a950*/  VIADD R17, R45, 0xffffff21 ;  /* 0xffffff212d117836 */ /* 0x000fe20000000000 */
[----:B------:R-:W-:Y:S01]  /*a960*/  FSEL R174, R174, -INF , !P4 ;  /* 0xff800000aeae7808 */ /* 0x000fe20006000000 */
[----:B------:R-:W-:Y:S01]  /*a970*/  HMMA.16816.F32.BF16 R160, R20, R14, R160 ;  /* 0x0000000e14a0723c */ /* 0x000fe200000418a0 */
[----:B------:R-:W-:Y:S01]  /*a980*/  ISETP.GE.AND P4, PT, R28, R208, PT ;  /* 0x000000d01c00720c */ /* 0x000fe20003f86270 */
[----:B------:R-:W-:Y:S01]  /*a990*/  FFMA.FTZ R19, -R224, R16, R19 ;  /* 0x00000010e0137223 */ /* 0x000fe20000010113 */
[----:B------:R-:W-:Y:S01]  /*a9a0*/  ISETP.GE.AND P5, PT, R28, R207, PT ;  /* 0x000000cf1c00720c */ /* 0x000fe20003fa6270 */
[----:B------:R-:W4:Y:S01]  /*a9b0*/  MUFU.TANH R16, R31 ;  /* 0x0000001f00107308 */ /* 0x000f220000002400 */
[----:B------:R-:W-:-:S02]  /*a9c0*/  FSEL R183, R18, -INF , P4 ;  /* 0xff80000012b77808 */ /* 0x000fc40002000000 */
[----:B------:R-:W-:Y:S01]  /*a9d0*/  ISETP.GE.AND P4, PT, R17, R210, PT ;  /* 0x000000d21100720c */ /* 0x000fe20003f86270 */
[----:B-1----:R-:W-:Y:S01]  /*a9e0*/  HMMA.16816.F32.BF16 R132, R124, R168, R132 ;  /* 0x000000a87c84723c */ /* 0x002fe20000041884 */
[--C-:B------:R-:W-:Y:S02]  /*a9f0*/  IADD3 R12, PT, PT, R44, 0xd8, -R47.reuse ;  /* 0x000000d82c0c7810 */ /* 0x100fe40007ffe82f */
[----:B------:R-:W-:Y:S01]  /*aa00*/  IADD3 R18, PT, PT, R50, 0xdf, -R47 ;  /* 0x000000df32127810 */ /* 0x000fe20007ffe82f */
[----:B---3--:R-:W-:Y:S01]  /*aa10*/  VIADD R24, R45, 0xffffff30 ;  /* 0xffffff302d187836 */ /* 0x008fe20000000000 */
[----:B------:R-:W-:Y:S02]  /*aa20*/  FSEL R183, R183, -INF , !P5 ;  /* 0xff800000b7b77808 */ /* 0x000fe40006800000 */
[----:B------:R-:W-:Y:S01]  /*aa30*/  ISETP.GE.AND P5, PT, R17, R209, PT ;  /* 0x000000d11100720c */ /* 0x000fe20003fa6270 */
[----:B--2---:R-:W-:Y:S01]  /*aa40*/  HMMA.16816.F32.BF16 R164, R8, R4, R164 ;  /* 0x0000000408a4723c */ /* 0x004fe200000418a4 */
[----:B------:R-:W-:Y:S01]  /*aa50*/  FSEL R176, R19, -INF , P4 ;  /* 0xff80000013b07808 */ /* 0x000fe20002000000 */
[----:B------:R-:W-:Y:S01]  /*aa60*/  VIADD R4, R45, 0xffffff28 ;  /* 0xffffff282d047836 */ /* 0x000fe20000000000 */
[----:B------:R-:W-:Y:S01]  /*aa70*/  IABS R12, R12 ;  /* 0x0000000c000c7213 */ /* 0x000fe20000000000 */
[----:B------:R-:W-:Y:S01]  /*aa80*/  FMUL.FTZ R19, R27, R196 ;  /* 0x000000c41b137220 */ /* 0x000fe20000410000 */
[----:B------:R-:W-:-:S02]  /*aa90*/  IABS R18, R18 ;  /* 0x0000001200127213 */ /* 0x000fc40000000000 */
[----:B------:R-:W-:Y:S01]  /*aaa0*/  FSEL R176, R176, -INF , !P5 ;  /* 0xff800000b0b07808 */ /* 0x000fe20006800000 */
[----:B------:R-:W-:Y:S01]  /*aab0*/  HMMA.16816.F32.BF16 R160, R8, R6, R160 ;  /* 0x0000000608a0723c */ /* 0x000fe200000418a0 */
[C---:B------:R-:W-:Y:S01]  /*aac0*/  ISETP.GE.AND P4, PT, R17.reuse, R207, PT ;  /* 0x000000cf1100720c */ /* 0x040fe20003f86270 */
[----:B------:R-:W-:Y:S01]  /*aad0*/  MUFU.TANH R19, R19 ;  /* 0x0000001300137308 */ /* 0x000fe20000002400 */
[----:B------:R-:W-:Y:S02]  /*aae0*/  I2FP.F32.S32 R12, R12 ;  /* 0x0000000c000c7245 */ /* 0x000fe40000201400 */
[----:B------:R-:W-:Y:S02]  /*aaf0*/  ISETP.GE.AND P5, PT, R17, R208, PT ;  /* 0x000000d01100720c */ /* 0x000fe40003fa6270 */
[----:B------:R-:W-:Y:S01]  /*ab00*/  I2FP.F32.S32 R17, R18 ;  /* 0x0000001200117245 */ /* 0x000fe20000201400 */
[----:B-----5:R-:W-:Y:S01]  /*ab10*/  FFMA.FTZ R12, -R224, R12, R13 ;  /* 0x0000000ce00c7223 */ /* 0x020fe2000001010d */
[-C--:B------:R-:W-:Y:S01]  /*ab20*/  FMUL.FTZ R13, R25, R196.reuse ;  /* 0x000000c4190d7220 */ /* 0x080fe20000410000 */
[--C-:B------:R-:W-:Y:S01]  /*ab30*/  IADD3 R5, PT, PT, R50, 0xd8, -R47.reuse ;  /* 0x000000d832057810 */ /* 0x100fe20007ffe82f */
[-C--:B------:R-:W-:Y:S01]  /*ab40*/  FMUL.FTZ R164, R164, R196.reuse ;  /* 0x000000c4a4a47220 */ /* 0x080fe20000410000 */
[----:B----4-:R-:W-:Y:S01]  /*ab50*/  FFMA.FTZ R187, -R224, R17, R16 ;  /* 0x00000011e0bb7223 */ /* 0x010fe20000010110 */
[-C--:B------:R-:W-:Y:S01]  /*ab60*/  FMUL.FTZ R18, R165, R196.reuse ;  /* 0x000000c4a5127220 */ /* 0x080fe20000410000 */
[----:B------:R-:W1:Y:S01]  /*ab70*/  MUFU.TANH R17, R26 ;  /* 0x0000001a00117308 */ /* 0x000e620000002400 */
[----:B------:R-:W-:Y:S01]  /*ab80*/  IABS R16, R5 ;  /* 0x0000000500107213 */ /* 0x000fe20000000000 */
[----:B------:R-:W-:Y:S01]  /*ab90*/  FMUL.FTZ R167, R167, R196 ;  /* 0x000000c4a7a77220 */ /* 0x000fe20000410000 */
[----:B------:R-:W-:Y:S01]  /*aba0*/  FSEL R187, R187, -INF , P5 ;  /* 0xff800000bbbb7808 */ /* 0x000fe20002800000 */
[----:B------:R-:W-:Y:S01]  /*abb0*/  HMMA.16816.F32.BF16 R128, R124, R170, R128 ;  /* 0x000000aa7c80723c */ /* 0x000fe20000041880 */
[----:B------:R-:W-:Y:S01]  /*abc0*/  ISETP.GE.AND P5, PT, R4, R210, PT ;  /* 0x000000d20400720c */ /* 0x000fe20003fa6270 */
[-C--:B------:R-:W-:Y:S01]  /*abd0*/  FMUL.FTZ R161, R161, R196.reuse ;  /* 0x000000c4a1a17220 */ /* 0x080fe20000410000 */
[----:B------:R-:W-:Y:S01]  /*abe0*/  IADD3 R5, PT, PT, R44, 0xd7, -R47 ;  /* 0x000000d72c057810 */ /* 0x000fe20007ffe82f */
[----:B------:R-:W2:Y:S01]  /*abf0*/  MUFU.TANH R13, R13 ;  /* 0x0000000d000d7308 */ /* 0x000ea20000002400 */
[----:B------:R-:W-:Y:S01]  /*ac00*/  FSEL R187, R187, -INF , !P4 ;  /* 0xff800000bbbb7808 */ /* 0x000fe20006000000 */
[----:B------:R-:W-:Y:S01]  /*ac10*/  FMUL.FTZ R163, R163, R196 ;  /* 0x000000c4a3a37220 */ /* 0x000fe20000410000 */
[----:B------:R-:W-:-:S02]  /*ac20*/  ISETP.GE.AND P4, PT, R4, R209, PT ;  /* 0x000000d10400720c */ /* 0x000fc40003f86270 */
[----:B------:R-:W-:Y:S02]  /*ac30*/  FSEL R178, R12, -INF , P5 ;  /* 0xff8000000cb27808 */ /* 0x000fe40002800000 */
[----:B------:R-:W-:Y:S01]  /*ac40*/  I2FP.F32.S32 R12, R16 ;  /* 0x00000010000c7245 */ /* 0x000fe20000201400 */
[----:B------:R-:W-:Y:S01]  /*ac50*/  VIADD R16, R45, 0xffffff29 ;  /* 0xffffff292d107836 */ /* 0x000fe20000000000 */
[----:B------:R-:W-:Y:S01]  /*ac60*/  IABS R5, R5 ;  /* 0x0000000500057213 */ /* 0x000fe20000000000 */
[----:B------:R-:W-:Y:S01]  /*ac70*/  MUFU.TANH R18, R18 ;  /* 0x0000001200127308 */ /* 0x000fe20000002400 */
[----:B------:R-:W-:Y:S02]  /*ac80*/  FSEL R178, R178, -INF , !P4 ;  /* 0xff800000b2b27808 */ /* 0x000fe40006000000 */
[C---:B------:R-:W-:Y:S02]  /*ac90*/  ISETP.GE.AND P5, PT, R4.reuse, R207, PT ;  /* 0x000000cf0400720c */ /* 0x040fe40003fa6270 */
[----:B------:R-:W-:Y:S01]  /*aca0*/  ISETP.GE.AND P4, PT, R4, R208, PT ;  /* 0x000000d00400720c */ /* 0x000fe20003f86270 */
[----:B-1----:R-:W-:Y:S01]  /*acb0*/  FFMA.FTZ R4, -R224, R12, R17 ;  /* 0x0000000ce0047223 */ /* 0x002fe20000010111 */
[----:B------:R-:W-:Y:S01]  /*acc0*/  I2FP.F32.S32 R180, R5 ;  /* 0x0000000500b47245 */ /* 0x000fe20000201400 */
[----:B------:R-:W-:Y:S01]  /*acd0*/  MUFU.TANH R167, R167 ;  /* 0x000000a700a77308 */ /* 0x000fe20000002400 */
[----:B------:R-:W-:-:S02]  /*ace0*/  IADD3 R17, PT, PT, R44, 0xd0, -R47 ;  /* 0x000000d02c117810 */ /* 0x000fc40007ffe82f */
[----:B------:R-:W-:Y:S01]  /*acf0*/  FSEL R4, R4, -INF , P4 ;  /* 0xff80000004047808 */ /* 0x000fe20002000000 */
[----:B--2---:R-:W-:Y:S01]  /*ad00*/  FFMA.FTZ R180, -R224, R180, R13 ;  /* 0x000000b4e0b47223 */ /* 0x004fe2000001010d */
[----:B------:R-:W-:Y:S01]  /*ad10*/  ISETP.GE.AND P4, PT, R16, R210, PT ;  /* 0x000000d21000720c */ /* 0x000fe20003f86270 */
[----:B------:R-:W1:Y:S01]  /*ad20*/  LDSM.16.M88.4 R12, [R197+0x8000] ;  /* 0x00800000c50c783b */ /* 0x000e620000000200 */
[----:B------:R-:W-:Y:S01]  /*ad30*/  FSEL R185, R4, -INF , !P5 ;  /* 0xff80000004b97808 */ /* 0x000fe20006800000 */
[----:B------:R-:W2:Y:S01]  /*ad40*/  MUFU.TANH R5, R164 ;  /* 0x000000a400057308 */ /* 0x000ea20000002400 */
[----:B------:R-:W-:Y:S02]  /*ad50*/  ISETP.GE.AND P5, PT, R16, R209, PT ;  /* 0x000000d11000720c */ /* 0x000fe40003fa6270 */
[----:B------:R-:W-:Y:S02]  /*ad60*/  FSEL R180, R180, -INF , P4 ;  /* 0xff800000b4b47808 */ /* 0x000fe40002000000 */
[----:B------:R-:W-:-:S02]  /*ad70*/  IABS R17, R17 ;  /* 0x0000001100117213 */ /* 0x000fc40000000000 */
[----:B------:R-:W-:Y:S01]  /*ad80*/  IADD3 R4, PT, PT, R50, 0xd7, -R47 ;  /* 0x000000d732047810 */ /* 0x000fe20007ffe82f */
[----:B------:R-:W-:Y:S01]  /*ad90*/  MUFU.TANH R161, R161 ;  /* 0x000000a100a17308 */ /* 0x000fe20000002400 */
[----:B------:R-:W-:Y:S02]  /*ada0*/  FSEL R180, R180, -INF , !P5 ;  /* 0xff800000b4b47808 */ /* 0x000fe40006800000 */
[C---:B------:R-:W-:Y:S02]  /*adb0*/  ISETP.GE.AND P4, PT, R16.reuse, R207, PT ;  /* 0x000000cf1000720c */ /* 0x040fe40003f86270 */
[----:B------:R-:W-:Y:S01]  /*adc0*/  ISETP.GE.AND P5, PT, R16, R208, PT ;  /* 0x000000d01000720c */ /* 0x000fe20003fa6270 */
[----:B------:R-:W-:Y:S01]  /*add0*/  IMAD.MOV.U32 R16, RZ, RZ, R17 ;  /* 0x000000ffff107224 */ /* 0x000fe200078e0011 */
[----:B------:R-:W-:Y:S01]  /*ade0*/  IABS R4, R4 ;  /* 0x0000000400047213 */ /* 0x000fe20000000000 */
[----:B------:R-:W-:Y:S01]  /*adf0*/  FMUL.FTZ R17, R166, R196 ;  /* 0x000000c4a6117220 */ /* 0x000fe20000410000 */
[----:B------:R-:W-:-:S02]  /*ae00*/  IADD3 R28, PT, PT, R44, 0xaf, -R47 ;  /* 0x000000af2c1c7810 */ /* 0x000fc40007ffe82f */
[----:B------:R-:W-:Y:S02]  /*ae10*/  I2FP.F32.S32 R16, R16 ;  /* 0x0000001000107245 */ /* 0x000fe40000201400 */
[----:B------:R-:W-:Y:S01]  /*ae20*/  I2FP.F32.S32 R4, R4 ;  /* 0x0000000400047245 */ /* 0x000fe20000201400 */
[----:B------:R-:W3:Y:S01]  /*ae30*/  MUFU.TANH R17, R17 ;  /* 0x0000001100117308 */ /* 0x000ee20000002400 */
[----:B------:R-:W-:Y:S01]  /*ae40*/  IADD3 R33, PT, PT, R50, 0xb0, -R47 ;  /* 0x000000b032217810 */ /* 0x000fe20007ffe82f */
[----:B--2---:R-:W-:Y:S01]  /*ae50*/  FFMA.FTZ R166, -R224, R16, R5 ;  /* 0x00000010e0a67223 */ /* 0x004fe20000010105 */
[----:B------:R-:W-:Y:S01]  /*ae60*/  IADD3 R16, PT, PT, R50, 0xd0, -R47 ;  /* 0x000000d032107810 */ /* 0x000fe20007ffe82f */
[----:B------:R-:W-:Y:S01]  /*ae70*/  FFMA.FTZ R181, -R224, R4, R19 ;  /* 0x00000004e0b57223 */ /* 0x000fe20000010113 */
[----:B------:R-:W-:Y:S01]  /*ae80*/  IADD3 R19, PT, PT, R44, 0xcf, -R47 ;  /* 0x000000cf2c137810 */ /* 0x000fe20007ffe82f */
[----:B------:R-:W2:Y:S01]  /*ae90*/  LDSM.16.M88.4 R4, [R234+0x8000] ;  /* 0x00800000ea04783b */ /* 0x000ea20000000200 */
[----:B------:R-:W-:-:S02]  /*aea0*/  IABS R16, R16 ;  /* 0x0000001000107213 */ /* 0x000fc40000000000 */
[----:B------:R-:W-:Y:S02]  /*aeb0*/  FSEL R181, R181, -INF , P5 ;  /* 0xff800000b5b57808 */ /* 0x000fe40002800000 */
[----:B------:R-:W-:Y:S02]  /*aec0*/  ISETP.GE.AND P5, PT, R24, R210, PT ;  /* 0x000000d21800720c */ /* 0x000fe40003fa6270 */
[----:B------:R-:W-:Y:S02]  /*aed0*/  FSEL R181, R181, -INF , !P4 ;  /* 0xff800000b5b57808 */ /* 0x000fe40006000000 */
[----:B------:R-:W-:Y:S01]  /*aee0*/  I2FP.F32.S32 R16, R16 ;  /* 0x0000001000107245 */ /* 0x000fe20000201400 */
[C---:B-1----:R-:W-:Y:S01]  /*aef0*/  HMMA.16816.F32.BF16 R156, R20.reuse, R12, R156 ;  /* 0x0000000c149c723c */ /* 0x042fe2000004189c */
[----:B------:R-:W-:Y:S01]  /*af00*/  IABS R19, R19 ;  /* 0x0000001300137213 */ /* 0x000fe20000000000 */
[----:B------:R-:W-:Y:S01]  /*af10*/  FMUL.FTZ R13, R160, R196 ;  /* 0x000000c4a00d7220 */ /* 0x000fe20000410000 */
[----:B------:R-:W-:Y:S01]  /*af20*/  ISETP.GE.AND P4, PT, R24, R209, PT ;  /* 0x000000d11800720c */ /* 0x000fe20003f86270 */
[----:B---3--:R-:W-:Y:S01]  /*af30*/  FFMA.FTZ R16, -R224, R16, R17 ;  /* 0x00000010e0107223 */ /* 0x008fe20000010111 */
[----:B------:R-:W-:Y:S01]  /*af40*/  FSEL R166, R166, -INF , P5 ;  /* 0xff800000a6a67808 */ /* 0x000fe20002800000 */
[----:B------:R-:W-:Y:S01]  /*af50*/  VIADD R17, R45, 0xffffff31 ;  /* 0xffffff312d117836 */ /* 0x000fe20000000000 */
[----:B------:R-:W-:Y:S01]  /*af60*/  I2FP.F32.S32 R19, R19 ;  /* 0x0000001300137245 */ /* 0x000fe20000201400 */
[----:B------:R-:W1:Y:S01]  /*af70*/  MUFU.TANH R13, R13 ;  /* 0x0000000d000d7308 */ /* 0x000e620000002400 */
[----:B------:R-:W-:Y:S01]  /*af80*/  FSEL R166, R166, -INF , !P4 ;  /* 0xff800000a6a67808 */ /* 0x000fe20006000000 */
[----:B------:R-:W-:Y:S01]  /*af90*/  HMMA.16816.F32.BF16 R152, R20, R14, R152 ;  /* 0x0000000e1498723c */ /* 0x000fe20000041898 */
[----:B------:R-:W-:Y:S01]  /*afa0*/  ISETP.GE.AND P4, PT, R24, R208, PT ;  /* 0x000000d01800720c */ /* 0x000fe20003f86270 */
[----:B------:R-:W-:Y:S01]  /*afb0*/  FFMA.FTZ R18, -R224, R19, R18 ;  /* 0x00000013e0127223 */ /* 0x000fe20000010112 */
[----:B------:R-:W-:-:S02]  /*afc0*/  IADD3 R12, PT, PT, R50, 0xcf, -R47 ;  /* 0x000000cf320c7810 */ /* 0x000fc40007ffe82f */
[----:B------:R-:W-:Y:S01]  /*afd0*/  ISETP.GE.AND P5, PT, R24, R207, PT ;  /* 0x000000cf1800720c */ /* 0x000fe20003fa6270 */
[----:B------:R-:W-:Y:S01]  /*afe0*/  VIADD R24, R45, 0xffffff40 ;  /* 0xffffff402d187836 */ /* 0x000fe20000000000 */
[----:B------:R-:W-:Y:S02]  /*aff0*/  FSEL R175, R16, -INF , P4 ;  /* 0xff80000010af7808 */ /* 0x000fe40002000000 */
[----:B------:R-:W-:Y:S02]  /*b000*/  IABS R12, R12 ;  /* 0x0000000c000c7213 */ /* 0x000fe40000000000 */
[----:B------:R-:W-:Y:S02]  /*b010*/  ISETP.GE.AND P4, PT, R17, R210, PT ;  /* 0x000000d21100720c */ /* 0x000fe40003f86270 */
[----:B------:R-:W-:Y:S02]  /*b020*/  IADD3 R16, PT, PT, R44, 0xc8, -R47 ;  /* 0x000000c82c107810 */ /* 0x000fe40007ffe82f */
[----:B------:R-:W-:-:S02]  /*b030*/  FSEL R175, R175, -INF , !P5 ;  /* 0xff800000afaf7808 */ /* 0x000fc40006800000 */
[----:B------:R-:W-:Y:S02]  /*b040*/  I2FP.F32.S32 R12, R12 ;  /* 0x0000000c000c7245 */ /* 0x000fe40000201400 */
[----:B------:R-:W-:Y:S01]  /*b050*/  ISETP.GE.AND P5, PT, R17, R209, PT ;  /* 0x000000d11100720c */ /* 0x000fe20003fa6270 */
[C---:B--2---:R-:W-:Y:S01]  /*b060*/  HMMA.16816.F32.BF16 R156, R8.reuse, R4, R156 ;  /* 0x00000004089c723c */ /* 0x044fe2000004189c */
[----:B------:R-:W-:Y:S01]  /*b070*/  FSEL R168, R18, -INF , P4 ;  /* 0xff80000012a87808 */ /* 0x000fe20002000000 */
[----:B------:R-:W-:Y:S01]  /*b080*/  FFMA.FTZ R12, -R224, R12, R167 ;  /* 0x0000000ce00c7223 */ /* 0x000fe200000101a7 */
[----:B------:R-:W-:Y:S01]  /*b090*/  IABS R16, R16 ;  /* 0x0000001000107213 */ /* 0x000fe20000000000 */
[----:B------:R-:W-:Y:S01]  /*b0a0*/  FMUL.FTZ R5, R162, R196 ;  /* 0x000000c4a2057220 */ /* 0x000fe20000410000 */
[----:B------:R-:W-:Y:S01]  /*b0b0*/  FSEL R168, R168, -INF , !P5 ;  /* 0xff800000a8a87808 */ /* 0x000fe20006800000 */
[----:B------:R-:W-:Y:S01]  /*b0c0*/  VIADD R4, R45, 0xffffff38 ;  /* 0xffffff382d047836 */ /* 0x000fe20000000000 */
[----:B------:R-:W-:Y:S01]  /*b0d0*/  ISETP.GE.AND P5, PT, R17, R208, PT ;  /* 0x000000d01100720c */ /* 0x000fe20003fa6270 */
[----:B------:R-:W-:Y:S01]  /*b0e0*/  VIADD R18, R45, 0xffffff39 ;  /* 0xffffff392d127836 */ /* 0x000fe20000000000 */
[----:B------:R-:W-:Y:S01]  /*b0f0*/  I2FP.F32.S32 R16, R16 ;  /* 0x0000001000107245 */ /* 0x000fe20000201400 */
[----:B------:R-:W2:Y:S01]  /*b100*/  MUFU.TANH R5, R5 ;  /* 0x0000000500057308 */ /* 0x000ea20000002400 */
[----:B------:R-:W-:Y:S01]  /*b110*/  FSEL R179, R12, -INF , P5 ;  /* 0xff8000000cb37808 */ /* 0x000fe20002800000 */
[----:B------:R-:W-:Y:S01]  /*b120*/  HMMA.16816.F32.BF16 R152, R8, R6, R152 ;  /* 0x000000060898723c */ /* 0x000fe20000041898 */
[----:B------:R-:W-:Y:S01]  /*b130*/  IADD3 R12, PT, PT, R44, 0xc7, -R47 ;  /* 0x000000c72c0c7810 */ /* 0x000fe20007ffe82f */
[----:B-1----:R-:W-:Y:S01]  /*b140*/  FFMA.FTZ R16, -R224, R16, R13 ;  /* 0x00000010e0107223 */ /* 0x002fe2000001010d */
[----:B------:R-:W-:-:S02]  /*b150*/  ISETP.GE.AND P4, PT, R17, R207, PT ;  /* 0x000000cf1100720c */ /* 0x000fc40003f86270 */
[----:B------:R-:W-:Y:S02]  /*b160*/  ISETP.GE.AND P5, PT, R4, R210, PT ;  /* 0x000000d20400720c */ /* 0x000fe40003fa6270 */
[----:B------:R-:W-:Y:S01]  /*b170*/  IADD3 R13, PT, PT, R50, 0xc8, -R47 ;  /* 0x000000c8320d7810 */ /* 0x000fe20007ffe82f */
[----:B------:R-:W-:Y:S01]  /*b180*/  FMUL.FTZ R17, R156, R196 ;  /* 0x000000c49c117220 */ /* 0x000fe20000410000 */
[----:B------:R-:W-:Y:S01]  /*b190*/  IABS R12, R12 ;  /* 0x0000000c000c7213 */ /* 0x000fe20000000000 */
[-C--:B------:R-:W-:Y:S01]  /*b1a0*/  FMUL.FTZ R25, R158, R196.reuse ;  /* 0x000000c49e197220 */ /* 0x080fe20000410000 */
[----:B------:R-:W-:Y:S01]  /*b1b0*/  FSEL R179, R179, -INF , !P4 ;  /* 0xff800000b3b37808 */ /* 0x000fe20006000000 */
[-C--:B------:R-:W-:Y:S01]  /*b1c0*/  FMUL.FTZ R19, R157, R196.reuse ;  /* 0x000000c49d137220 */ /* 0x080fe20000410000 */
[----:B------:R-:W-:Y:S01]  /*b1d0*/  ISETP.GE.AND P4, PT, R4, R209, PT ;  /* 0x000000d10400720c */ /* 0x000fe20003f86270 */
[----:B------:R-:W1:Y:S01]  /*b1e0*/  MUFU.TANH R17, R17 ;  /* 0x0000001100117308 */ /* 0x000e620000002400 */
[----:B------:R-:W-:Y:S01]  /*b1f0*/  FSEL R170, R16, -INF , P5 ;  /* 0xff80000010aa7808 */ /* 0x000fe20002800000 */
[----:B------:R-:W-:Y:S01]  /*b200*/  FMUL.FTZ R159, R159, R196 ;  /* 0x000000c49f9f7220 */ /* 0x000fe20000410000 */
[----:B------:R-:W-:-:S02]  /*b210*/  IABS R13, R13 ;  /* 0x0000000d000d7213 */ /* 0x000fc40000000000 */
[----:B------:R-:W-:Y:S01]  /*b220*/  I2FP.F32.S32 R12, R12 ;  /* 0x0000000c000c7245 */ /* 0x000fe20000201400 */
[----:B------:R-:W-:Y:S01]  /*b230*/  FMUL.FTZ R152, R152, R196 ;  /* 0x000000c498987220 */ /* 0x000fe20000410000 */
[----:B------:R-:W-:Y:S01]  /*b240*/  FSEL R170, R170, -INF , !P4 ;  /* 0xff800000aaaa7808 */ /* 0x000fe20006000000 */
[----:B------:R-:W-:Y:S01]  /*b250*/  MUFU.TANH R19, R19 ;  /* 0x0000001300137308 */ /* 0x000fe20000002400 */
[----:B------:R-:W-:Y:S01]  /*b260*/  ISETP.GE.AND P5, PT, R4, R207, PT ;  /* 0x000000cf0400720c */ /* 0x000fe20003fa6270 */
[----:B------:R-:W-:Y:S01]  /*b270*/  FFMA.FTZ R161, -R224, R12, R161 ;  /* 0x0000000ce0a17223 */ /* 0x000fe200000101a1 */
[----:B------:R-:W-:Y:S01]  /*b280*/  ISETP.GE.AND P4, PT, R4, R208, PT ;  /* 0x000000d00400720c */ /* 0x000fe20003f86270 */
[----:B------:R-:W-:Y:S01]  /*b290*/  FMUL.FTZ R154, R154, R196 ;  /* 0x000000c49a9a7220 */ /* 0x000fe20000410000 */
[----:B------:R-:W-:Y:S02]  /*b2a0*/  I2FP.F32.S32 R4, R13 ;  /* 0x0000000d00047245 */ /* 0x000fe40000201400 */
[----:B------:R-:W3:Y:S01]  /*b2b0*/  LDSM.16.M88.4 R12, [R197+0x8400] ;  /* 0x00840000c50c783b */ /* 0x000ee20000000200 */
[----:B------:R-:W-:-:S02]  /*b2c0*/  IADD3 R16, PT, PT, R44, 0xc0, -R47 ;  /* 0x000000c02c107810 */ /* 0x000fc40007ffe82f */
[----:B--2---:R-:W-:Y:S01]  /*b2d0*/  FFMA.FTZ R177, -R224, R4, R5 ;  /* 0x00000004e0b17223 */ /* 0x004fe20000010105 */
[----:B------:R-:W-:Y:S01]  /*b2e0*/  IADD3 R5, PT, PT, R50, 0xc7, -R47 ;  /* 0x000000c732057810 */ /* 0x000fe20007ffe82f */
[----:B------:R-:W2:Y:S01]  /*b2f0*/  MUFU.TANH R4, R163 ;  /* 0x000000a300047308 */ /* 0x000ea20000002400 */
[----:B------:R-:W-:Y:S02]  /*b300*/  IABS R16, R16 ;  /* 0x0000001000107213 */ /* 0x000fe40000000000 */
[----:B------:R-:W-:Y:S02]  /*b310*/  IABS R5, R5 ;  /* 0x0000000500057213 */ /* 0x000fe40000000000 */
[----:B------:R-:W-:Y:S02]  /*b320*/  FSEL R177, R177, -INF , P4 ;  /* 0xff800000b1b17808 */ /* 0x000fe40002000000 */
[----:B------:R-:W-:Y:S02]  /*b330*/  I2FP.F32.S32 R5, R5 ;  /* 0x0000000500057245 */ /* 0x000fe40000201400 */
[----:B------:R-:W-:-:S02]  /*b340*/  I2FP.F32.S32 R16, R16 ;  /* 0x0000001000107245 */ /* 0x000fc40000201400 */
[----:B------:R-:W-:Y:S02]  /*b350*/  ISETP.GE.AND P4, PT, R18, R210, PT ;  /* 0x000000d21200720c */ /* 0x000fe40003f86270 */
[----:B------:R-:W-:Y:S01]  /*b360*/  FSEL R177, R177, -INF , !P5 ;  /* 0xff800000b1b17808 */ /* 0x000fe20006800000 */
[----:B-1----:R-:W-:Y:S01]  /*b370*/  FFMA.FTZ R158, -R224, R16, R17 ;  /* 0x00000010e09e7223 */ /* 0x002fe20000010111 */
[----:B------:R-:W-:Y:S01]  /*b380*/  ISETP.GE.AND P5, PT, R18, R209, PT ;  /* 0x000000d11200720c */ /* 0x000fe20003fa6270 */
[----:B------:R-:W1:Y:S01]  /*b390*/  MUFU.TANH R17, R25 ;  /* 0x0000001900117308 */ /* 0x000e620000002400 */
[----:B------:R-:W-:Y:S01]  /*b3a0*/  FSEL R172, R161, -INF , P4 ;  /* 0xff800000a1ac7808 */ /* 0x000fe20002000000 */
[----:B--2---:R-:W-:Y:S01]  /*b3b0*/  FFMA.FTZ R173, -R224, R5, R4 ;  /* 0x00000005e0ad7223 */ /* 0x004fe20000010104 */
[----:B------:R-:W-:Y:S01]  /*b3c0*/  ISETP.GE.AND P4, PT, R18, R207, PT ;  /* 0x000000cf1200720c */ /* 0x000fe20003f86270 */
[----:B------:R-:W2:Y:S01]  /*b3d0*/  LDSM.16.M88.4 R4, [R234+0x8400] ;  /* 0x00840000ea04783b */ /* 0x000ea20000000200 */
[----:B------:R-:W-:-:S02]  /*b3e0*/  FSEL R172, R172, -INF , !P5 ;  /* 0xff800000acac7808 */ /* 0x000fc40006800000 */
[----:B------:R-:W-:Y:S02]  /*b3f0*/  ISETP.GE.AND P5, PT, R18, R208, PT ;  /* 0x000000d01200720c */ /* 0x000fe40003fa6270 */
[--C-:B------:R-:W-:Y:S02]  /*b400*/  IADD3 R18, PT, PT, R50, 0xc0, -R47.reuse ;  /* 0x000000c032127810 */ /* 0x100fe40007ffe82f */
[----:B------:R-:W-:Y:S02]  /*b410*/  IADD3 R16, PT, PT, R44, 0xbf, -R47 ;  /* 0x000000bf2c107810 */ /* 0x000fe40007ffe82f */
[----:B------:R-:W-:Y:S02]  /*b420*/  FSEL R173, R173, -INF , P5 ;  /* 0xff800000adad7808 */ /* 0x000fe40002800000 */
[----:B------:R-:W-:Y:S02]  /*b430*/  IABS R18, R18 ;  /* 0x0000001200127213 */ /* 0x000fe40000000000 */
[----:B------:R-:W-:-:S02]  /*b440*/  ISETP.GE.AND P5, PT, R24, R210, PT ;  /* 0x000000d21800720c */ /* 0x000fc40003fa6270 */
[----:B------:R-:W-:Y:S01]  /*b450*/  IABS R16, R16 ;  /* 0x0000001000107213 */ /* 0x000fe20000000000 */
[C---:B---3--:R-:W-:Y:S01]  /*b460*/  HMMA.16816.F32.BF16 R148, R20.reuse, R12, R148 ;  /* 0x0000000c1494723c */ /* 0x048fe20000041894 */
[----:B------:R-:W-:Y:S01]  /*b470*/  FSEL R173, R173, -INF , !P4 ;  /* 0xff800000adad7808 */ /* 0x000fe20006000000 */
[----:B------:R-:W3:Y:S01]  /*b480*/  MUFU.TANH R13, R152 ;  /* 0x00000098000d7308 */ /* 0x000ee20000002400 */
[----:B------:R-:W-:Y:S02]  /*b490*/  I2FP.F32.S32 R18, R18 ;  /* 0x0000001200127245 */ /* 0x000fe40000201400 */
[----:B------:R-:W-:Y:S02]  /*b4a0*/  ISETP.GE.AND P4, PT, R24, R209, PT ;  /* 0x000000d11800720c */ /* 0x000fe40003f86270 */
[----:B------:R-:W-:Y:S01]  /*b4b0*/  FSEL R158, R158, -INF , P5 ;  /* 0xff8000009e9e7808 */ /* 0x000fe20002800000 */
[----:B-1----:R-:W-:Y:S01]  /*b4c0*/  FFMA.FTZ R18, -R224, R18, R17 ;  /* 0x00000012e0127223 */ /* 0x002fe20000010111 */
[----:B------:R-:W-:Y:S01]  /*b4d0*/  I2FP.F32.S32 R16, R16 ;  /* 0x0000001000107245 */ /* 0x000fe20000201400 */
[C---:B------:R-:W-:Y:S01]  /*b4e0*/  VIADD R17, R45.reuse, 0xffffff41 ;  /* 0xffffff412d117836 */ /* 0x040fe20000000000 */
[----:B------:R-:W-:Y:S01]  /*b4f0*/  FSEL R158, R158, -INF , !P4 ;  /* 0xff8000009e9e7808 */ /* 0x000fe20006000000 */
[----:B------:R-:W-:Y:S01]  /*b500*/  HMMA.16816.F32.BF16 R144, R20, R14, R144 ;  /* 0x0000000e1490723c */ /* 0x000fe20000041890 */
[----:B------:R-:W-:Y:S01]  /*b510*/  ISETP.GE.AND P4, PT, R24, R208, PT ;  /* 0x000000d01800720c */ /* 0x000fe20003f86270 */
[----:B------:R-:W-:Y:S01]  /*b520*/  FFMA.FTZ R19, -R224, R16, R19 ;  /* 0x00000010e0137223 */ /* 0x000fe20000010113 */
[----:B------:R-:W-:Y:S01]  /*b530*/  IADD3 R12, PT, PT, R44, 0xb8, -R47 ;  /* 0x000000b82c0c7810 */ /* 0x000fe20007ffe82f */
[----:B------:R-:W1:Y:S01]  /*b540*/  MUFU.TANH R16, R159 ;  /* 0x0000009f00107308 */ /* 0x000e620000002400 */
[----:B------:R-:W-:Y:S01]  /*b550*/  ISETP.GE.AND P5, PT, R24, R207, PT ;  /* 0x000000cf1800720c */ /* 0x000fe20003fa6270 */
[----:B------:R-:W-:Y:S01]  /*b560*/  VIADD R24, R45, 0xffffff50 ;  /* 0xffffff502d187836 */ /* 0x000fe20000000000 */
[----:B------:R-:W-:-:S02]  /*b570*/  FSEL R167, R18, -INF , P4 ;  /* 0xff80000012a77808 */ /* 0x000fc40002000000 */
[----:B------:R-:W-:Y:S02]  /*b580*/  ISETP.GE.AND P4, PT, R17, R210, PT ;  /* 0x000000d21100720c */ /* 0x000fe40003f86270 */
[----:B------:R-:W-:Y:S01]  /*b590*/  IABS R12, R12 ;  /* 0x0000000c000c7213 */ /* 0x000fe20000000000 */
[----:B--2---:R-:W-:Y:S01]  /*b5a0*/  HMMA.16816.F32.BF16 R148, R8, R4, R148 ;  /* 0x000000040894723c */ /* 0x004fe20000041894 */
[----:B------:R-:W-:Y:S01]  /*b5b0*/  IADD3 R18, PT, PT, R50, 0xbf, -R47 ;  /* 0x000000bf32127810 */ /* 0x000fe20007ffe82f */
[----:B------:R-:W-:Y:S01]  /*b5c0*/  VIADD R4, R45, 0xffffff48 ;  /* 0xffffff482d047836 */ /* 0x000fe20000000000 */
[----:B------:R-:W-:Y:S02]  /*b5d0*/  FSEL R167, R167, -INF , !P5 ;  /* 0xff800000a7a77808 */ /* 0x000fe40006800000 */
[----:B------:R-:W-:Y:S02]  /*b5e0*/  ISETP.GE.AND P5, PT, R17, R209, PT ;  /* 0x000000d11100720c */ /* 0x000fe40003fa6270 */
[----:B------:R-:W-:Y:S01]  /*b5f0*/  FSEL R160, R19, -INF , P4 ;  /* 0xff80000013a07808 */ /* 0x000fe20002000000 */
[----:B------:R-:W-:Y:S01]  /*b600*/  FMUL.FTZ R19, R155, R196 ;  /* 0x000000c49b137220 */ /* 0x000fe20000410000 */
[----:B------:R-:W-:-:S02]  /*b610*/  I2FP.F32.S32 R12, R12 ;  /* 0x0000000c000c7245 */ /* 0x000fc40000201400 */
[----:B------:R-:W-:Y:S02]  /*b620*/  IABS R18, R18 ;  /* 0x0000001200127213 */ /* 0x000fe40000000000 */
[----:B------:R-:W-:Y:S01]  /*b630*/  FSEL R160, R160, -INF , !P5 ;  /* 0xff800000a0a07808 */ /* 0x000fe20006800000 */
[----:B---3--:R-:W-:Y:S01]  /*b640*/  FFMA.FTZ R12, -R224, R12, R13 ;  /* 0x0000000ce00c7223 */ /* 0x008fe2000001010d */
[----:B------:R-:W-:Y:S01]  /*b650*/  ISETP.GE.AND P4, PT, R17, R207, PT ;  /* 0x000000cf1100720c */ /* 0x000fe20003f86270 */
[----:B------:R-:W-:Y:S01]  /*b660*/  FMUL.FTZ R13, R153, R196 ;  /* 0x000000c4990d7220 */ /* 0x000fe20000410000 */
[----:B------:R-:W-:Y:S01]  /*b670*/  ISETP.GE.AND P5, PT, R17, R208, PT ;  /* 0x000000d01100720c */ /* 0x000fe20003fa6270 */
[----:B------:R-:W-:Y:S01]  /*b680*/  MUFU.TANH R19, R19 ;  /* 0x0000001300137308 */ /* 0x000fe20000002400 */
[----:B------:R-:W-:Y:S01]  /*b690*/  I2FP.F32.S32 R17, R18 ;  /* 0x0000001200117245 */ /* 0x000fe20000201400 */
[-C--:B------:R-:W-:Y:S01]  /*b6a0*/  FMUL.FTZ R31, R149, R196.reuse ;  /* 0x000000c4951f7220 */ /* 0x080fe20000410000 */
[--C-:B------:R-:W-:Y:S01]  /*b6b0*/  IADD3 R5, PT, PT, R50, 0xb8, -R47.reuse ;  /* 0x000000b832057810 */ /* 0x100fe20007ffe82f */
[-C--:B------:R-:W-:Y:S01]  /*b6c0*/  FMUL.FTZ R30, R150, R196.reuse ;  /* 0x000000c4961e7220 */ /* 0x080fe20000410000 */
[--C-:B------:R-:W-:Y:S01]  /*b6d0*/  IADD3 R18, PT, PT, R44, 0xb0, -R47.reuse ;  /* 0x000000b02c127810 */ /* 0x100fe20007ffe82f */
[----:B-1----:R-:W-:Y:S01]  /*b6e0*/  FFMA.FTZ R171, -R224, R17, R16 ;  /* 0x00000011e0ab7223 */ /* 0x002fe20000010110 */
[----:B------:R-:W-:Y:S01]  /*b6f0*/  IABS R16, R5 ;  /* 0x0000000500107213 */ /* 0x000fe20000000000 */
[----:B------:R-:W1:Y:S01]  /*b700*/  MUFU.TANH R17, R154 ;  /* 0x0000009a00117308 */ /* 0x000e620000002400 */
[----:B------:R-:W-:Y:S01]  /*b710*/  IADD3 R5, PT, PT, R44, 0xb7, -R47 ;  /* 0x000000b72c057810 */ /* 0x000fe20007ffe82f */
[----:B------:R-:W-:Y:S01]  /*b720*/  FMUL.FTZ R29, R151, R196 ;  /* 0x000000c4971d7220 */ /* 0x000fe20000410000 */
[----:B------:R-:W-:-:S02]  /*b730*/  FSEL R171, R171, -INF , P5 ;  /* 0xff800000abab7808 */ /* 0x000fc40002800000 */
[C---:B------:R-:W-:Y:S02]  /*b740*/  ISETP.GE.AND P5, PT, R4.reuse, R210, PT ;  /* 0x000000d20400720c */ /* 0x040fe40003fa6270 */
[----:B------:R-:W-:Y:S01]  /*b750*/  IABS R5, R5 ;  /* 0x0000000500057213 */ /* 0x000fe20000000000 */
[----:B------:R-:W2:Y:S01]  /*b760*/  MUFU.TANH R13, R13 ;  /* 0x0000000d000d7308 */ /* 0x000ea20000002400 */
[----:B------:R-:W-:Y:S02]  /*b770*/  FSEL R171, R171, -INF , !P4 ;  /* 0xff800000abab7808 */ /* 0x000fe40006000000 */
[----:B------:R-:W-:Y:S02]  /*b780*/  ISETP.GE.AND P4, PT, R4, R209, PT ;  /* 0x000000d10400720c */ /* 0x000fe40003f86270 */
[----:B------:R-:W-:Y:S02]  /*b790*/  FSEL R162, R12, -INF , P5 ;  /* 0xff8000000ca27808 */ /* 0x000fe40002800000 */
[----:B------:R-:W-:Y:S01]  /*b7a0*/  I2FP.F32.S32 R12, R16 ;  /* 0x00000010000c7245 */ /* 0x000fe20000201400 */
[----:B------:R-:W-:Y:S01]  /*b7b0*/  MUFU.TANH R31, R31 ;  /* 0x0000001f001f7308 */ /* 0x000fe20000002400 */
[----:B------:R-:W-:Y:S01]  /*b7c0*/  I2FP.F32.S32 R164, R5 ;  /* 0x0000000500a47245 */ /* 0x000fe20000201400 */
[----:B------:R-:W-:Y:S01]  /*b7d0*/  VIADD R5, R45, 0xffffff49 ;  /* 0xffffff492d057836 */ /* 0x000fe20000000000 */
[----:B------:R-:W-:-:S02]  /*b7e0*/  FSEL R162, R162, -INF , !P4 ;  /* 0xff800000a2a27808 */ /* 0x000fc40006000000 */
[C---:B------:R-:W-:Y:S02]  /*b7f0*/  ISETP.GE.AND P5, PT, R4.reuse, R207, PT ;  /* 0x000000cf0400720c */ /* 0x040fe40003fa6270 */
[----:B------:R-:W-:Y:S01]  /*b800*/  ISETP.GE.AND P4, PT, R4, R208, PT ;  /* 0x000000d00400720c */ /* 0x000fe20003f86270 */
[----:B-1----:R-:W-:Y:S01]  /*b810*/  FFMA.FTZ R4, -R224, R12, R17 ;  /* 0x0000000ce0047223 */ /* 0x002fe20000010111 */
[----:B------:R-:W-:Y:S01]  /*b820*/  FMUL.FTZ R17, R148, R196 ;  /* 0x000000c494117220 */ /* 0x000fe20000410000 */
[----:B--2---:R-:W-:Y:S01]  /*b830*/  FFMA.FTZ R164, -R224, R164, R13 ;  /* 0x000000a4e0a47223 */ /* 0x004fe2000001010d */
[----:B------:R-:W-:Y:S01]  /*b840*/  IADD3 R16, PT, PT, R50, 0xb7, -R47 ;  /* 0x000000b732107810 */ /* 0x000fe20007ffe82f */
[----:B------:R-:W1:Y:S01]  /*b850*/  LDSM.16.M88.4 R12, [R197+0x8800] ;  /* 0x00880000c50c783b */ /* 0x000e620000000200 */
[----:B------:R-:W-:Y:S01]  /*b860*/  FSEL R4, R4, -INF , P4 ;  /* 0xff80000004047808 */ /* 0x000fe20002000000 */
[----:B------:R-:W-:Y:S01]  /*b870*/  MUFU.TANH R30, R30 ;  /* 0x0000001e001e7308 */ /* 0x000fe20000002400 */
[----:B------:R-:W-:-:S02]  /*b880*/  ISETP.GE.AND P4, PT, R5, R210, PT ;  /* 0x000000d20500720c */ /* 0x000fc40003f86270 */
[----:B------:R-:W-:Y:S02]  /*b890*/  FSEL R169, R4, -INF , !P5 ;  /* 0xff80000004a97808 */ /* 0x000fe40006800000 */
[----:B------:R-:W-:Y:S02]  /*b8a0*/  IABS R16, R16 ;  /* 0x0000001000107213 */ /* 0x000fe40000000000 */
[----:B------:R-:W-:Y:S01]  /*b8b0*/  ISETP.GE.AND P5, PT, R5, R209, PT ;  /* 0x000000d10500720c */ /* 0x000fe20003fa6270 */
[----:B------:R-:W2:Y:S01]  /*b8c0*/  MUFU.TANH R17, R17 ;  /* 0x0000001100117308 */ /* 0x000ea20000002400 */
[----:B------:R-:W-:Y:S02]  /*b8d0*/  FSEL R164, R164, -INF , P4 ;  /* 0xff800000a4a47808 */ /* 0x000fe40002000000 */
[----:B------:R-:W-:Y:S02]  /*b8e0*/  IABS R18, R18 ;  /* 0x0000001200127213 */ /* 0x000fe40000000000 */
[----:B------:R-:W-:-:S02]  /*b8f0*/  I2FP.F32.S32 R16, R16 ;  /* 0x0000001000107245 */ /* 0x000fc40000201400 */
[----:B------:R-:W-:Y:S01]  /*b900*/  FSEL R164, R164, -INF , !P5 ;  /* 0xff800000a4a47808 */ /* 0x000fe20006800000 */
[----:B------:R-:W-:Y:S01]  /*b910*/  MUFU.TANH R29, R29 ;  /* 0x0000001d001d7308 */ /* 0x000fe20000002400 */
[C---:B------:R-:W-:Y:S01]  /*b920*/  ISETP.GE.AND P4, PT, R5.reuse, R207, PT ;  /* 0x000000cf0500720c */ /* 0x040fe20003f86270 */
[----:B------:R-:W-:Y:S01]  /*b930*/  FFMA.FTZ R165, -R224, R16, R19 ;  /* 0x00000010e0a57223 */ /* 0x000fe20000010113 */
[----:B------:R-:W-:Y:S02]  /*b940*/  ISETP.GE.AND P5, PT, R5, R208, PT ;  /* 0x000000d00500720c */ /* 0x000fe40003fa6270 */
[----:B------:R-:W-:Y:S01]  /*b950*/  I2FP.F32.S32 R18, R18 ;  /* 0x0000001200127245 */ /* 0x000fe20000201400 */
[----:B------:R-:W-:Y:S01]  /*b960*/  HMMA.16816.F32.BF16 R4, R8, R6, R144 ;  /* 0x000000060804723c */ /* 0x000fe20000041890 */
[----:B------:R-:W-:Y:S02]  /*b970*/  FSEL R165, R165, -INF , P5 ;  /* 0xff800000a5a57808 */ /* 0x000fe40002800000 */
[----:B------:R-:W-:Y:S01]  /*b980*/  ISETP.GE.AND P5, PT, R24, R210, PT ;  /* 0x000000d21800720c */ /* 0x000fe20003fa6270 */
[----:B--2---:R-:W-:Y:S01]  /*b990*/  FFMA.FTZ R156, -R224, R18, R17 ;  /* 0x00000012e09c7223 */ /* 0x004fe20000010111 */
[----:B------:R-:W-:Y:S01]  /*b9a0*/  FSEL R165, R165, -INF , !P4 ;  /* 0xff800000a5a57808 */ /* 0x000fe20006000000 */
[----:B------:R-:W2:Y:S01]  /*b9b0*/  LDSM.16.M88.4 R16, [R234+0x8800] ;  /* 0x00880000ea10783b */ /* 0x000ea20000000200 */
[----:B------:R-:W-:-:S02]  /*b9c0*/  ISETP.GE.AND P4, PT, R24, R209, PT ;  /* 0x000000d11800720c */ /* 0x000fc40003f86270 */
[----:B------:R-:W-:Y:S02]  /*b9d0*/  FSEL R156, R156, -INF , P5 ;  /* 0xff8000009c9c7808 */ /* 0x000fe40002800000 */
[----:B------:R-:W-:Y:S02]  /*b9e0*/  ISETP.GE.AND P5, PT, R24, R207, PT ;  /* 0x000000cf1800720c */ /* 0x000fe40003fa6270 */
[----:B------:R-:W-:Y:S02]  /*b9f0*/  FSEL R156, R156, -INF , !P4 ;  /* 0xff8000009c9c7808 */ /* 0x000fe40006000000 */
[----:B------:R-:W-:Y:S01]  /*ba00*/  ISETP.GE.AND P4, PT, R24, R208, PT ;  /* 0x000000d01800720c */ /* 0x000fe20003f86270 */
[----:B-1----:R-:W-:Y:S01]  /*ba10*/  HMMA.16816.F32.BF16 R136, R20, R14, R136 ;  /* 0x0000000e1488723c */ /* 0x002fe20000041888 */
[----:B------:R-:W-:Y:S02]  /*ba20*/  IABS R28, R28 ;  /* 0x0000001c001c7213 */ /* 0x000fe40000000000 */
[----:B------:R-:W-:Y:S01]  /*ba30*/  IABS R33, R33 ;  /* 0x0000002100217213 */ /* 0x000fe20000000000 */
[----:B------:R-:W-:Y:S01]  /*ba40*/  FMUL.FTZ R6, R6, R196 ;  /* 0x000000c406067220 */ /* 0x000fe20000410000 */
[----:B------:R-:W-:-:S02]  /*ba50*/  I2FP.F32.S32 R28, R28 ;  /* 0x0000001c001c7245 */ /* 0x000fc40000201400 */
[----:B------:R-:W-:Y:S01]  /*ba60*/  I2FP.F32.S32 R33, R33 ;  /* 0x0000002100217245 */ /* 0x000fe20000201400 */
[----:B------:R-:W-:Y:S01]  /*ba70*/  HMMA.16816.F32.BF16 R24, R20, R12, R140 ;  /* 0x0000000c1418723c */ /* 0x000fe2000004188c */
[----:B------:R-:W-:Y:S01]  /*ba80*/  FMUL.FTZ R12, R4, R196 ;  /* 0x000000c4040c7220 */ /* 0x000fe20000410000 */
[----:B------:R-:W-:Y:S01]  /*ba90*/  IADD3 R13, PT, PT, R44, 0xa8, -R47 ;  /* 0x000000a82c0d7810 */ /* 0x000fe20007ffe82f */
[C---:B------:R-:W-:Y:S01]  /*baa0*/  FFMA.FTZ R31, -R224.reuse, R28, R31 ;  /* 0x0000001ce01f7223 */ /* 0x040fe2000001011f */
[----:B------:R-:W-:Y:S01]  /*bab0*/  FFMA.FTZ R30, -R224, R33, R30 ;  /* 0x00000021e01e7223 */ /* 0x000fe2000001011e */
[----:B------:R-:W-:Y:S01]  /*bac0*/  VIADD R28, R45, 0xffffff51 ;  /* 0xffffff512d1c7836 */ /* 0x000fe20000000000 */
[----:B------:R-:W-:Y:S01]  /*bad0*/  IABS R13, R13 ;  /* 0x0000000d000d7213 */ /* 0x000fe20000000000 */
[----:B------:R-:W1:Y:S01]  /*bae0*/  MUFU.TANH R12, R12 ;  /* 0x0000000c000c7308 */ /* 0x000e620000002400 */
[----:B------:R-:W-:Y:S02]  /*baf0*/  IADD3 R4, PT, PT, R50, 0xaf, -R47 ;  /* 0x000000af32047810 */ /* 0x000fe40007ffe82f */
[----:B------:R-:W-:-:S02]  /*bb00*/  I2FP.F32.S32 R13, R13 ;  /* 0x0000000d000d7245 */ /* 0x000fc40000201400 */
[----:B------:R-:W-:Y:S02]  /*bb10*/  FSEL R161, R30, -INF , P4 ;  /* 0xff8000001ea17808 */ /* 0x000fe40002000000 */
[----:B------:R-:W-:Y:S01]  /*bb20*/  IABS R4, R4 ;  /* 0x0000000400047213 */ /* 0x000fe20000000000 */
[----:B------:R-:W3:Y:S01]  /*bb30*/  MUFU.TANH R163, R6 ;  /* 0x0000000600a37308 */ /* 0x000ee20000002400 */
[C---:B------:R-:W-:Y:S02]  /*bb40*/  ISETP.GE.AND P4, PT, R28.reuse, R210, PT ;  /* 0x000000d21c00720c */ /* 0x040fe40003f86270 */
[----:B------:R-:W-:Y:S02]  /*bb50*/  FSEL R161, R161, -INF , !P5 ;  /* 0xff800000a1a17808 */ /* 0x000fe40006800000 */
[----:B------:R-:W-:Y:S02]  /*bb60*/  I2FP.F32.S32 R4, R4 ;  /* 0x0000000400047245 */ /* 0x000fe40000201400 */
[----:B------:R-:W-:Y:S01]  /*bb70*/  ISETP.GE.AND P5, PT, R28, R209, PT ;  /* 0x000000d11c00720c */ /* 0x000fe20003fa6270 */
[----:B--2---:R-:W-:Y:S01]  /*bb80*/  HMMA.16816.F32.BF16 R24, R8, R16, R24 ;  /* 0x000000100818723c */ /* 0x004fe20000041818 */
[----:B------:R-:W-:Y:S01]  /*bb90*/  FSEL R154, R31, -INF , P4 ;  /* 0xff8000001f9a7808 */ /* 0x000fe20002000000 */
[C---:B-1----:R-:W-:Y:S01]  /*bba0*/  FFMA.FTZ R150, -R224.reuse, R13, R12 ;  /* 0x0000000de0967223 */ /* 0x042fe2000001010c */
[----:B------:R-:W-:Y:S01]  /*bbb0*/  FMUL.FTZ R13, R5, R196 ;  /* 0x000000c4050d7220 */ /* 0x000fe20000410000 */
[----:B------:R-:W-:Y:S01]  /*bbc0*/  FFMA.FTZ R4, -R224, R4, R29 ;  /* 0x00000004e0047223 */ /* 0x000fe2000001011d */
[----:B------:R-:W-:Y:S01]  /*bbd0*/  FSEL R154, R154, -INF , !P5 ;  /* 0xff8000009a9a7808 */ /* 0x000fe20006800000 */
[----:B------:R-:W-:Y:S01]  /*bbe0*/  VIADD R12, R45, 0xffffff58 ;  /* 0xffffff582d0c7836 */ /* 0x000fe20000000000 */
[----:B------:R-:W-:Y:S01]  /*bbf0*/  ISETP.GE.AND P5, PT, R28, R208, PT ;  /* 0x000000d01c00720c */ /* 0x000fe20003fa6270 */
[----:B------:R-:W-:Y:S01]  /*bc00*/  FMUL.FTZ R17, R7, R196 ;  /* 0x000000c407117220 */ /* 0x000fe20000410000 */
[----:B------:R-:W1:Y:S01]  /*bc10*/  MUFU.TANH R13, R13 ;  /* 0x0000000d000d7308 */ /* 0x000e620000002400 */
[----:B------:R-:W-:-:S02]  /*bc20*/  IADD3 R16, PT, PT, R50, 0xa8, -R47 ;  /* 0x000000a832107810 */ /* 0x000fc40007ffe82f */
[----:B------:R-:W-:Y:S02]  /*bc30*/  FSEL R159, R4, -INF , P5 ;  /* 0xff800000049f7808 */ /* 0x000fe40002800000 */
[----:B------:R-:W-:Y:S02]  /*bc40*/  IADD3 R4, PT, PT, R44, 0xa7, -R47 ;  /* 0x000000a72c047810 */ /* 0x000fe40007ffe82f */
[----:B------:R-:W-:Y:S01]  /*bc50*/  ISETP.GE.AND P4, PT, R28, R207, PT ;  /* 0x000000cf1c00720c */ /* 0x000fe20003f86270 */
[----:B------:R-:W2:Y:S01]  /*bc60*/  MUFU.TANH R17, R17 ;  /* 0x0000001100117308 */ /* 0x000ea20000002400 */
[----:B------:R-:W-:Y:S01]  /*bc70*/  ISETP.GE.AND P5, PT, R12, R210, PT ;  /* 0x000000d20c00720c */ /* 0x000fe20003fa6270 */
[----:B------:R-:W-:Y:S01]  /*bc80*/  FMUL.FTZ R15, R24, R196 ;  /* 0x000000c4180f7220 */ /* 0x000fe20000410000 */
[----:B------:R-:W-:Y:S01]  /*bc90*/  IABS R5, R16 ;  /* 0x0000001000057213 */ /* 0x000fe20000000000 */
[----:B------:R-:W-:Y:S01]  /*bca0*/  FMUL.FTZ R25, R25, R196 ;  /* 0x000000c419197220 */ /* 0x000fe20000410000 */
[----:B------:R-:W-:Y:S01]  /*bcb0*/  IABS R4, R4 ;  /* 0x0000000400047213 */ /* 0x000fe20000000000 */
[-C--:B------:R-:W-:Y:S01]  /*bcc0*/  FMUL.FTZ R31, R26, R196.reuse ;  /* 0x000000c41a1f7220 */ /* 0x080fe20000410000 */
[----:B------:R-:W-:Y:S01]  /*bcd0*/  FSEL R159, R159, -INF , !P4 ;  /* 0xff8000009f9f7808 */ /* 0x000fe20006000000 */
[----:B------:R-:W4:Y:S01]  /*bce0*/  MUFU.TANH R15, R15 ;  /* 0x0000000f000f7308 */ /* 0x000f220000002400 */
[----:B------:R-:W-:Y:S01]  /*bcf0*/  ISETP.GE.AND P4, PT, R12, R209, PT ;  /* 0x000000d10c00720c */ /* 0x000fe20003f86270 */
[----:B------:R-:W-:Y:S01]  /*bd00*/  VIADD R24, R45, 0xffffff60 ;  /* 0xffffff602d187836 */ /* 0x000fe20000000000 */
[----:B------:R-:W-:Y:S01]  /*bd10*/  FSEL R150, R150, -INF , P5 ;  /* 0xff80000096967808 */ /* 0x000fe20002800000 */
[----:B------:R-:W-:Y:S01]  /*bd20*/  FMUL.FTZ R27, R27, R196 ;  /* 0x000000c41b1b7220 */ /* 0x000fe20000410000 */
[----:B------:R-:W-:-:S02]  /*bd30*/  I2FP.F32.S32 R5, R5 ;  /* 0x0000000500057245 */ /* 0x000fc40000201400 */
[----:B------:R-:W-:Y:S01]  /*bd40*/  I2FP.F32.S32 R4, R4 ;  /* 0x0000000400047245 */ /* 0x000fe20000201400 */
[----:B------:R-:W5:Y:S01]  /*bd50*/  MUFU.TANH R25, R25 ;  /* 0x0000001900197308 */ /* 0x000f620000002400 */
[----:B------:R-:W-:Y:S01]  /*bd60*/  FSEL R150, R150, -INF , !P4 ;  /* 0xff80000096967808 */ /* 0x000fe20006000000 */
[----:B---3--:R-:W-:Y:S01]  /*bd70*/  FFMA.FTZ R163, -R224, R5, R163 ;  /* 0x00000005e0a37223 */ /* 0x008fe200000101a3 */
[----:B------:R-:W-:Y:S01]  /*bd80*/  ISETP.GE.AND P5, PT, R12, R207, PT ;  /* 0x000000cf0c00720c */ /* 0x000fe20003fa6270 */
[----:B-1----:R-:W-:Y:S01]  /*bd90*/  FFMA.FTZ R13, -R224, R4, R13 ;  /* 0x00000004e00d7223 */ /* 0x002fe2000001010d */
[----:B------:R-:W-:Y:S01]  /*bda0*/  ISETP.GE.AND P4, PT, R12, R208, PT ;  /* 0x000000d00c00720c */ /* 0x000fe20003f86270 */
[----:B------:R-:W-:Y:S01]  /*bdb0*/  VIADD R12, R45, 0xffffff59 ;  /* 0xffffff592d0c7836 */ /* 0x000fe20000000000 */
[--C-:B------:R-:W-:Y:S01]  /*bdc0*/  IADD3 R14, PT, PT, R44, 0xa0, -R47.reuse ;  /* 0x000000a02c0e7810 */ /* 0x100fe20007ffe82f */
[----:B------:R-:W1:Y:S01]  /*bdd0*/  LDSM.16.M88.4 R4, [R197+0x8c00] ;  /* 0x008c0000c504783b */ /* 0x000e620000000200 */
[----:B------:R-:W-:Y:S01]  /*bde0*/  IADD3 R16, PT, PT, R50, 0xa7, -R47 ;  /* 0x000000a732107810 */ /* 0x000fe20007ffe82f */
[----:B------:R-:W3:Y:S01]  /*bdf0*/  MUFU.TANH R31, R31 ;  /* 0x0000001f001f7308 */ /* 0x000ee20000002400 */
[----:B------:R-:W-:-:S02]  /*be00*/  FSEL R163, R163, -INF , P4 ;  /* 0xff800000a3a37808 */ /* 0x000fc40002000000 */
[C---:B------:R-:W-:Y:S02]  /*be10*/  ISETP.GE.AND P4, PT, R12.reuse, R210, PT ;  /* 0x000000d20c00720c */ /* 0x040fe40003f86270 */
[----:B------:R-:W-:Y:S02]  /*be20*/  IABS R14, R14 ;  /* 0x0000000e000e7213 */ /* 0x000fe40000000000 */
[----:B------:R-:W-:Y:S02]  /*be30*/  IABS R16, R16 ;  /* 0x0000001000107213 */ /* 0x000fe40000000000 */
[----:B------:R-:W-:Y:S02]  /*be40*/  FSEL R163, R163, -INF , !P5 ;  /* 0xff800000a3a37808 */ /* 0x000fe40006800000 */
[----:B------:R-:W-:Y:S01]  /*be50*/  FSEL R152, R13, -INF , P4 ;  /* 0xff8000000d987808 */ /* 0x000fe20002000000 */
[----:B------:R-:W-:Y:S01]  /*be60*/  IMAD.MOV.U32 R13, RZ, RZ, R14 ;  /* 0x000000ffff0d7224 */ /* 0x000fe200078e000e */
[----:B------:R-:W-:-:S02]  /*be70*/  ISETP.GE.AND P5, PT, R12, R209, PT ;  /* 0x000000d10c00720c */ /* 0x000fc40003fa6270 */
[----:B------:R-:W-:Y:S02]  /*be80*/  I2FP.F32.S32 R14, R16 ;  /* 0x00000010000e7245 */ /* 0x000fe40000201400 */
[----:B------:R-:W-:Y:S02]  /*be90*/  FSEL R152, R152, -INF , !P5 ;  /* 0xff80000098987808 */ /* 0x000fe40006800000 */
[C---:B------:R-:W-:Y:S02]  /*bea0*/  ISETP.GE.AND P4, PT, R12.reuse, R207, PT ;  /* 0x000000cf0c00720c */ /* 0x040fe40003f86270 */
[----:B------:R-:W-:Y:S01]  /*beb0*/  ISETP.GE.AND P5, PT, R12, R208, PT ;  /* 0x000000d00c00720c */ /* 0x000fe20003fa6270 */
[----:B--2---:R-:W-:Y:S01]  /*bec0*/  FFMA.FTZ R12, -R224, R14, R17 ;  /* 0x0000000ee00c7223 */ /* 0x004fe20000010111 */
[----:B------:R-:W-:Y:S01]  /*bed0*/  I2FP.F32.S32 R13, R13 ;  /* 0x0000000d000d7245 */ /* 0x000fe20000201400 */
[----:B------:R-:W-:Y:S01]  /*bee0*/  HMMA.16816.F32.BF16 R16, R8, R18, R136 ;  /* 0x000000120810723c */ /* 0x000fe20000041888 */
[----:B------:R-:W-:-:S02]  /*bef0*/  IADD3 R28, PT, PT, R44, 0x9f, -R47 ;  /* 0x0000009f2c1c7810 */ /* 0x000fc40007ffe82f */
[----:B------:R-:W-:Y:S01]  /*bf00*/  FSEL R157, R12, -INF , P5 ;  /* 0xff8000000c9d7808 */ /* 0x000fe20002800000 */
[----:B----4-:R-:W-:Y:S01]  /*bf10*/  FFMA.FTZ R142, -R224, R13, R15 ;  /* 0x0000000de08e7223 */ /* 0x010fe2000001010f */
[----:B------:R-:W-:Y:S01]  /*bf20*/  ISETP.GE.AND P5, PT, R24, R210, PT ;  /* 0x000000d21800720c */ /* 0x000fe20003fa6270 */
[----:B------:R-:W2:Y:S01]  /*bf30*/  LDSM.16.M88.4 R12, [R234+0x8c00] ;  /* 0x008c0000ea0c783b */ /* 0x000ea20000000200 */
[----:B------:R-:W-:Y:S01]  /*bf40*/  IADD3 R26, PT, PT, R50, 0xa0, -R47 ;  /* 0x000000a0321a7810 */ /* 0x000fe20007ffe82f */
[----:B------:R-:W-:-:S04]  /*bf50*/  DEPBAR.LE SB0, 0x0 ;  /* 0x000080000000791a */ /* 0x000fc80000000000 */
[----:B------:R-:W-:Y:S02]  /*bf60*/  FSEL R157, R157, -INF , !P4 ;  /* 0xff8000009d9d7808 */ /* 0x000fe40006000000 */
[----:B------:R-:W-:Y:S01]  /*bf70*/  ISETP.GE.AND P4, PT, R24, R209, PT ;  /* 0x000000d11800720c */ /* 0x000fe20003f86270 */
[C---:B-1----:R-:W-:Y:S01]  /*bf80*/  HMMA.16816.F32.BF16 R132, R20.reuse, R4, R132 ;  /* 0x000000041484723c */ /* 0x042fe20000041884 */
[----:B------:R-:W-:Y:S02]  /*bf90*/  FSEL R142, R142, -INF , P5 ;  /* 0xff8000008e8e7808 */ /* 0x000fe40002800000 */
[----:B------:R-:W-:Y:S01]  /*bfa0*/  IABS R28, R28 ;  /* 0x0000001c001c7213 */ /* 0x000fe20000000000 */
[----:B------:R-:W-:Y:S01]  /*bfb0*/  FMUL.FTZ R29, R16, R196 ;  /* 0x000000c4101d7220 */ /* 0x000fe20000410000 */
[----:B------:R-:W-:Y:S01]  /*bfc0*/  IABS R26, R26 ;  /* 0x0000001a001a7213 */ /* 0x000fe20000000000 */
[----:B------:R-:W-:Y:S01]  /*bfd0*/  FMUL.FTZ R18, R18, R196 ;  /* 0x000000c412127220 */ /* 0x000fe20000410000 */
[----:B------:R-:W-:Y:S01]  /*bfe0*/  FSEL R142, R142, -INF , !P4 ;  /* 0xff8000008e8e7808 */ /* 0x000fe20006000000 */
[----:B------:R-:W-:Y:S01]  /*bff0*/  HMMA.16816.F32.BF16 R128, R20, R6, R128 ;  /* 0x000000061480723c */ /* 0x000fe20000041880 */
[C---:B------:R-:W-:Y:S01]  /*c000*/  ISETP.GE.AND P5, PT, R24.reuse, R207, PT ;  /* 0x000000cf1800720c */ /* 0x040fe20003fa6270 */
[----:B------:R-:W-:Y:S01]  /*c010*/  MUFU.TANH R29, R29 ;  /* 0x0000001d001d7308 */ /* 0x000fe20000002400 */
[----:B------:R-:W-:Y:S01]  /*c020*/  BAR.SYNC.DEFER_BLOCKING 0x0 ;  /* 0x0000000000007b1d */ /* 0x000fe20000010000 */
[----:B------:R-:W-:Y:S01]  /*c030*/  ISETP.GE.AND P4, PT, R24, R208, PT ;  /* 0x000000d01800720c */ /* 0x000fe20003f86270 */
[----:B------:R-:W-:Y:S01]  /*c040*/  FMUL.FTZ R7, R19, R196 ;  /* 0x000000c413077220 */ /* 0x000fe20000410000 */
[----:B------:R-:W-:Y:S01]  /*c050*/  I2FP.F32.S32 R24, R28 ;  /* 0x0000001c00187245 */ /* 0x000fe20000201400 */
[----:B------:R-:W-:Y:S01]  /*c060*/  VIADD R6, R45, 0xffffff69 ;  /* 0xffffff692d067836 */ /* 0x000fe20000000000 */
[----:B------:R-:W-:-:S02]  /*c070*/  I2FP.F32.S32 R16, R26 ;  /* 0x0000001a00107245 */ /* 0x000fc40000201400 */
[----:B------:R-:W-:Y:S01]  /*c080*/  IADD3 R5, PT, PT, R50, 0x9f, -R47 ;  /* 0x0000009f32057810 */ /* 0x000fe20007ffe82f */
[C---:B-----5:R-:W-:Y:S01]  /*c090*/  FFMA.FTZ R25, -R224.reuse, R24, R25 ;  /* 0x00000018e0197223 */ /* 0x060fe20000010119 */
[----:B------:R-:W-:Y:S02]  /*c0a0*/  VIADD R24, R45, 0xffffff61 ;  /* 0xffffff612d187836 */ /* 0x000fe40000000000 */
[----:B---3--:R-:W-:Y:S01]  /*c0b0*/  FFMA.FTZ R31, -R224, R16, R31 ;  /* 0x00000010e01f7223 */ /* 0x008fe2000001011f */
[----:B------:R-:W-:Y:S01]  /*c0c0*/  IABS R5, R5 ;  /* 0x0000000500057213 */ /* 0x000fe20000000000 */
[----:B------:R1:W3:Y:S01]  /*c0d0*/  MUFU.TANH R16, R27 ;  /* 0x0000001b00107308 */ /* 0x0002e20000002400 */
[----:B------:R-:W-:Y:S02]  /*c0e0*/  IADD3 R4, PT, PT, R44, 0x98, -R47 ;  /* 0x000000982c047810 */ /* 0x000fe40007ffe82f */
[----:B------:R-:W-:Y:S02]  /*c0f0*/  FSEL R155, R31, -INF , P4 ;  /* 0xff8000001f9b7808 */ /* 0x000fe40002000000 */
[----:B------:R-:W-:-:S02]  /*c100*/  ISETP.GE.AND P4, PT, R24, R210, PT ;  /* 0x000000d21800720c */ /* 0x000fc40003f86270 */
[----:B------:R-:W-:Y:S01]  /*c110*/  FSEL R155, R155, -INF , !P5 ;  /* 0xff8000009b9b7808 */ /* 0x000fe20006800000 */
[----:B------:R-:W-:Y:S01]  /*c120*/  MUFU.TANH R7, R7 ;  /* 0x0000000700077308 */ /* 0x000fe20000002400 */
[C---:B------:R-:W-:Y:S01]  /*c130*/  ISETP.GE.AND P5, PT, R24.reuse, R209, PT ;  /* 0x000000d11800720c */ /* 0x040fe20003fa6270 */
[----:B--2---:R-:W-:Y:S01]  /*c140*/  HMMA.16816.F32.BF16 R128, R8, R14, R128 ;  /* 0x0000000e0880723c */ /* 0x004fe20000041880 */
[----:B------:R-:W-:Y:S02]  /*c150*/  FSEL R146, R25, -INF , P4 ;  /* 0xff80000019927808 */ /* 0x000fe40002000000 */
[----:B------:R-:W-:Y:S02]  /*c160*/  ISETP.GE.AND P4, PT, R24, R207, PT ;  /* 0x000000cf1800720c */ /* 0x000fe40003f86270 */
[----:B------:R-:W-:Y:S02]  /*c170*/  FSEL R146, R146, -INF , !P5 ;  /* 0xff80000092927808 */ /* 0x000fe40006800000 */
[----:B------:R-:W-:-:S02]  /*c180*/  I2FP.F32.S32 R5, R5 ;  /* 0x0000000500057245 */ /* 0x000fc40000201400 */
[----:B------:R-:W-:Y:S02]  /*c190*/  ISETP.GE.AND P5, PT, R24, R208, PT ;  /* 0x000000d01800720c */ /* 0x000fe40003fa6270 */
[----:B------:R-:W-:Y:S01]  /*c1a0*/  IABS R4, R4 ;  /* 0x0000000400047213 */ /* 0x000fe20000000000 */
[----:B-1----:R-:W-:Y:S01]  /*c1b0*/  HMMA.16816.F32.BF16 R24, R8, R12, R132 ;  /* 0x0000000c0818723c */ /* 0x002fe20000041884 */
[----:B------:R-:W-:Y:S01]  /*c1c0*/  FMUL.FTZ R13, R17, R196 ;  /* 0x000000c4110d7220 */ /* 0x000fe20000410000 */
[----:B---3--:R-:W-:Y:S01]  /*c1d0*/  FFMA.FTZ R153, -R224, R5, R16 ;  /* 0x00000005e0997223 */ /* 0x008fe20000010110 */
[----:B------:R-:W-:Y:S01]  /*c1e0*/  I2FP.F32.S32 R4, R4 ;  /* 0x0000000400047245 */ /* 0x000fe20000201400 */
[----:B------:R-:W-:Y:S01]  /*c1f0*/  VIADD R16, R45, 0xffffff68 ;  /* 0xffffff682d107836 */ /* 0x000fe20000000000 */
[----:B------:R-:W-:Y:S01]  /*c200*/  IADD3 R17, PT, PT, R44, 0x97, -R47 ;  /* 0x000000972c117810 */ /* 0x000fe20007ffe82f */
[----:B------:R-:W1:Y:S01]  /*c210*/  MUFU.TANH R5, R18 ;  /* 0x0000001200057308 */ /* 0x000e620000002400 */
[----:B------:R-:W-:Y:S01]  /*c220*/  FSEL R153, R153, -INF , P5 ;  /* 0xff80000099997808 */ /* 0x000fe20002800000 */
[----:B------:R-:W-:Y:S01]  /*c230*/  FFMA.FTZ R4, -R224, R4, R29 ;  /* 0x00000004e0047223 */ /* 0x000fe2000001011d */
[----:B------:R-:W-:Y:S01]  /*c240*/  ISETP.GE.AND P5, PT, R16, R210, PT ;  /* 0x000000d21000720c */ /* 0x000fe20003fa6270 */
[-C--:B------:R-:W-:Y:S01]  /*c250*/  FMUL.FTZ R130, R130, R196.reuse ;  /* 0x000000c482827220 */ /* 0x080fe20000410000 */
[----:B------:R-:W-:Y:S01]  /*c260*/  IABS R17, R17 ;  /* 0x0000001100117213 */ /* 0x000fe20000000000 */
[-C--:B------:R-:W-:Y:S01]  /*c270*/  FMUL.FTZ R129, R129, R196.reuse ;  /* 0x000000c481817220 */ /* 0x080fe20000410000 */
[----:B------:R-:W-:Y:S01]  /*c280*/  FSEL R144, R4, -INF , P5 ;  /* 0xff80000004907808 */ /* 0x000fe20002800000 */
[----:B------:R-:W2:Y:S01]  /*c290*/  MUFU.TANH R13, R13 ;  /* 0x0000000d000d7308 */ /* 0x000ea20000002400 */
[----:B------:R-:W-:Y:S01]  /*c2a0*/  IADD3 R12, PT, PT, R50, 0x98, -R47 ;  /* 0x00000098320c7810 */ /* 0x000fe20007ffe82f */
[----:B------:R-:W-:Y:S01]  /*c2b0*/  IMAD.MOV.U32 R4, RZ, RZ, R17 ;  /* 0x000000ffff047224 */ /* 0x000fe200078e0011 */
[----:B------:R-:W-:Y:S01]  /*c2c0*/  FSEL R153, R153, -INF , !P4 ;  /* 0xff80000099997808 */ /* 0x000fe20006000000 */
[----:B------:R-:W-:Y:S01]  /*c2d0*/  FMUL.FTZ R131, R131, R196 ;  /* 0x000000c483837220 */ /* 0x000fe20000410000 */
[----:B------:R-:W-:Y:S01]  /*c2e0*/  IABS R12, R12 ;  /* 0x0000000c000c7213 */ /* 0x000fe20000000000 */
[----:B------:R-:W-:Y:S01]  /*c2f0*/  FMUL.FTZ R24, R24, R196 ;  /* 0x000000c418187220 */ /* 0x000fe20000410000 */
[----:B------:R-:W-:Y:S01]  /*c300*/  I2FP.F32.S32 R4, R4 ;  /* 0x0000000400047245 */ /* 0x000fe20000201400 */
[----:B------:R-:W-:Y:S01]  /*c310*/  FMUL.FTZ R26, R26, R196 ;  /* 0x000000c41a1a7220 */ /* 0x000fe20000410000 */
[----:B------:R-:W-:Y:S01]  /*c320*/  I2FP.F32.S32 R12, R12 ;  /* 0x0000000c000c7245 */ /* 0x000fe20000201400 */
[----:B------:R-:W-:Y:S01]  /*c330*/  MUFU.TANH R129, R129 ;  /* 0x0000008100817308 */ /* 0x000fe20000002400 */
[----:B------:R-:W-:-:S02]  /*c340*/  ISETP.GE.AND P4, PT, R16, R209, PT ;  /* 0x000000d11000720c */ /* 0x000fc40003f86270 */
[----:B------:R-:W-:Y:S01]  /*c350*/  ISETP.GE.AND P5, PT, R16, R207, PT ;  /* 0x000000cf1000720c */ /* 0x000fe20003fa6270 */
[----:B-1----:R-:W-:Y:S01]  /*c360*/  FFMA.FTZ R12, -R224, R12, R5 ;  /* 0x0000000ce00c7223 */ /* 0x002fe20000010105 */
[----:B------:R-:W-:Y:S02]  /*c370*/  FSEL R144, R144, -INF , !P4 ;  /* 0xff80000090907808 */ /* 0x000fe40006000000 */
[----:B------:R-:W-:Y:S01]  /*c380*/  ISETP.GE.AND P4, PT, R16, R208, PT ;  /* 0x000000d01000720c */ /* 0x000fe20003f86270 */
[----:B--2---:R-:W-:Y:S01]  /*c390*/  FFMA.FTZ R13, -R224, R4, R13 ;  /* 0x00000004e00d7223 */ /* 0x004fe2000001010d */
[----:B------:R-:W-:Y:S01]  /*c3a0*/  IADD3 R4, PT, PT, R50, 0x97, -R47 ;  /* 0x0000009732047810 */ /* 0x000fe20007ffe82f */
[----:B------:R-:W1:Y:S01]  /*c3b0*/  MUFU.TANH R5, R24 ;  /* 0x0000001800057308 */ /* 0x000e620000002400 */
[----:B------:R-:W-:Y:S02]  /*c3c0*/  FSEL R151, R12, -INF , P4 ;  /* 0xff8000000c977808 */ /* 0x000fe40002000000 */
[----:B------:R-:W-:-:S02]  /*c3d0*/  IABS R4, R4 ;  /* 0x0000000400047213 */ /* 0x000fc40000000000 */
[----:B------:R-:W-:Y:S02]  /*c3e0*/  ISETP.GE.AND P4, PT, R6, R210, PT ;  /* 0x000000d20600720c */ /* 0x000fe40003f86270 */
[----:B------:R-:W-:Y:S01]  /*c3f0*/  I2FP.F32.S32 R4, R4 ;  /* 0x0000000400047245 */ /* 0x000fe20000201400 */
[----:B------:R-:W2:Y:S01]  /*c400*/  MUFU.TANH R9, R26 ;  /* 0x0000001a00097308 */ /* 0x000ea20000002400 */
[----:B------:R-:W-:Y:S02]  /*c410*/  IADD3 R12, PT, PT, R44, 0x90, -R47 ;  /* 0x000000902c0c7810 */ /* 0x000fe40007ffe82f */
[----:B------:R-:W-:Y:S01]  /*c420*/  FSEL R151, R151, -INF , !P5 ;  /* 0xff80000097977808 */ /* 0x000fe20006800000 */
[----:B------:R-:W-:Y:S01]  /*c430*/  FFMA.FTZ R149, -R224, R4, R7 ;  /* 0x00000004e0957223 */ /* 0x000fe20000010107 */
[----:B------:R-:W-:Y:S01]  /*c440*/  ISETP.GE.AND P5, PT, R6, R209, PT ;  /* 0x000000d10600720c */ /* 0x000fe20003fa6270 */
[----:B------:R-:W-:Y:S01]  /*c450*/  FMUL.FTZ R7, R25, R196 ;  /* 0x000000c419077220 */ /* 0x000fe20000410000 */
[----:B------:R-:W-:Y:S01]  /*c460*/  FSEL R148, R13, -INF , P4 ;  /* 0xff8000000d947808 */ /* 0x000fe20002000000 */
[----:B------:R-:W-:Y:S01]  /*c470*/  VIADD R4, R45, 0xffffff70 ;  /* 0xffffff702d047836 */ /* 0x000fe20000000000 */
[----:B------:R-:W-:Y:S01]  /*c480*/  IABS R12, R12 ;  /* 0x0000000c000c7213 */ /* 0x000fe20000000000 */
[----:B------:R-:W-:Y:S01]  /*c490*/  MUFU.TANH R131, R131 ;  /* 0x0000008300837308 */ /* 0x000fe20000002400 */
[----:B------:R-:W-:-:S02]  /*c4a0*/  FSEL R148, R148, -INF , !P5 ;  /* 0xff80000094947808 */ /* 0x000fc40006800000 */
[C---:B------:R-:W-:Y:S02]  /*c4b0*/  ISETP.GE.AND P4, PT, R6.reuse, R207, PT ;  /* 0x000000cf0600720c */ /* 0x040fe40003f86270 */
[----:B------:R-:W-:Y:S02]  /*c4c0*/  ISETP.GE.AND P5, PT, R6, R208, PT ;  /* 0x000000d00600720c */ /* 0x000fe40003fa6270 */
[----:B------:R-:W-:Y:S01]  /*c4d0*/  I2FP.F32.S32 R6, R12 ;  /* 0x0000000c00067245 */ /* 0x000fe20000201400 */
[----:B------:R-:W3:Y:S01]  /*c4e0*/  MUFU.TANH R7, R7 ;  /* 0x0000000700077308 */ /* 0x000ee20000002400 */
[----:B------:R-:W-:Y:S02]  /*c4f0*/  IADD3 R8, PT, PT, R50, 0x90, -R47 ;  /* 0x0000009032087810 */ /* 0x000fe40007ffe82f */
[----:B------:R-:W-:Y:S01]  /*c500*/  FSEL R149, R149, -INF , P5 ;  /* 0xff80000095957808 */ /* 0x000fe20002800000 */
[----:B-1----:R-:W-:Y:S01]  /*c510*/  FFMA.FTZ R5, -R224, R6, R5 ;  /* 0x00000006e0057223 */ /* 0x002fe20000010105 */
[----:B------:R-:W-:-:S02]  /*c520*/  IABS R8, R8 ;  /* 0x0000000800087213 */ /* 0x000fc40000000000 */
[----:B------:R-:W-:Y:S02]  /*c530*/  ISETP.GE.AND P5, PT, R4, R210, PT ;  /* 0x000000d20400720c */ /* 0x000fe40003fa6270 */
[----:B------:R-:W-:Y:S02]  /*c540*/  IADD3 R6, PT, PT, R44, 0x8f, -R47 ;  /* 0x0000008f2c067810 */ /* 0x000fe40007ffe82f */
[----:B------:R-:W-:Y:S02]  /*c550*/  FSEL R149, R149, -INF , !P4 ;  /* 0xff80000095957808 */ /* 0x000fe40006000000 */
[----:B------:R-:W-:Y:S02]  /*c560*/  I2FP.F32.S32 R8, R8 ;  /* 0x0000000800087245 */ /* 0x000fe40000201400 */
[----:B------:R-:W-:Y:S02]  /*c570*/  ISETP.GE.AND P4, PT, R4, R209, PT ;  /* 0x000000d10400720c */ /* 0x000fe40003f86270 */
[----:B------:R-:W-:Y:S01]  /*c580*/  FSEL R5, R5, -INF , P5 ;  /* 0xff80000005057808 */ /* 0x000fe20002800000 */
[----:B--2---:R-:W-:Y:S01]  /*c590*/  FFMA.FTZ R8, -R224, R8, R9 ;  /* 0x00000008e0087223 */ /* 0x004fe20000010109 */
[----:B------:R-:W-:Y:S01]  /*c5a0*/  IABS R6, R6 ;  /* 0x0000000600067213 */ /* 0x000fe20000000000 */
[----:B------:R-:W-:Y:S01]  /*c5b0*/  MUFU.TANH R9, R130 ;  /* 0x0000008200097308 */ /* 0x000fe20000002400 */
[----:B------:R-:W-:Y:S01]  /*c5c0*/  FSEL R127, R5, -INF , !P4 ;  /* 0xff800000057f7808 */ /* 0x000fe20006000000 */
[----:B------:R-:W-:Y:S01]  /*c5d0*/  FMUL.FTZ R5, R27, R196 ;  /* 0x000000c41b057220 */ /* 0x000fe20000410000 */
[----:B------:R-:W-:-:S02]  /*c5e0*/  ISETP.GE.AND P5, PT, R4, R208, PT ;  /* 0x000000d00400720c */ /* 0x000fc40003fa6270 */
[----:B------:R-:W-:Y:S02]  /*c5f0*/  I2FP.F32.S32 R6, R6 ;  /* 0x0000000600067245 */ /* 0x000fe40000201400 */
[----:B------:R-:W-:Y:S01]  /*c600*/  ISETP.GE.AND P4, PT, R4, R207, PT ;  /* 0x000000cf0400720c */ /* 0x000fe20003f86270 */
[----:B------:R-:W-:Y:S01]  /*c610*/  VIADD R4, R45, 0xffffff71 ;  /* 0xffffff712d047836 */ /* 0x000fe20000000000 */
[----:B------:R-:W-:Y:S01]  /*c620*/  FSEL R8, R8, -INF , P5 ;  /* 0xff80000008087808 */ /* 0x000fe20002800000 */
[----:B---3--:R-:W-:Y:S01]  /*c630*/  FFMA.FTZ R6, -R224, R6, R7 ;  /* 0x00000006e0067223 */ /* 0x008fe20000010107 */
[----:B------:R-:W1:Y:S01]  /*c640*/  MUFU.TANH R5, R5 ;  /* 0x0000000500057308 */ /* 0x000e620000002400 */
[----:B------:R-:W-:Y:S01]  /*c650*/  FMUL.FTZ R7, R128, R196 ;  /* 0x000000c480077220 */ /* 0x000fe20000410000 */
[----:B------:R-:W-:Y:S02]  /*c660*/  ISETP.GE.AND P5, PT, R4, R210, PT ;  /* 0x000000d20400720c */ /* 0x000fe40003fa6270 */
[----:B------:R-:W-:-:S02]  /*c670*/  FSEL R147, R8, -INF , !P4 ;  /* 0xff80000008937808 */ /* 0x000fc40006000000 */
[----:B------:R-:W-:Y:S02]  /*c680*/  ISETP.GE.AND P4, PT, R4, R209, PT ;  /* 0x000000d10400720c */ /* 0x000fe40003f86270 */
[----:B------:R-:W-:Y:S01]  /*c690*/  FSEL R126, R6, -INF , P5 ;  /* 0xff800000067e7808 */ /* 0x000fe20002800000 */
[----:B------:R-:W2:Y:S01]  /*c6a0*/  MUFU.TANH R7, R7 ;  /* 0x0000000700077308 */ /* 0x000ea20000002400 */
[----:B------:R-:W-:Y:S02]  /*c6b0*/  ISETP.GE.AND P5, PT, R4, R207, PT ;  /* 0x000000cf0400720c */ /* 0x000fe40003fa6270 */
[----:B------:R-:W-:Y:S02]  /*c6c0*/  FSEL R126, R126, -INF , !P4 ;  /* 0xff8000007e7e7808 */ /* 0x000fe40006000000 */
[----:B------:R-:W-:Y:S02]  /*c6d0*/  ISETP.GE.AND P4, PT, R4, R208, PT ;  /* 0x000000d00400720c */ /* 0x000fe40003f86270 */
[----:B------:R-:W-:-:S02]  /*c6e0*/  IADD3 R4, PT, PT, R50, 0x8f, -R47 ;  /* 0x0000008f32047810 */ /* 0x000fc40007ffe82f */
[C-C-:B------:R-:W-:Y:S02]  /*c6f0*/  IADD3 R6, PT, PT, R44.reuse, 0x88, -R47.reuse ;  /* 0x000000882c067810 */ /* 0x140fe40007ffe82f */
[----:B------:R-:W-:Y:S02]  /*c700*/  IABS R4, R4 ;  /* 0x0000000400047213 */ /* 0x000fe40000000000 */
[----:B------:R-:W-:Y:S02]  /*c710*/  IABS R6, R6 ;  /* 0x0000000600067213 */ /* 0x000fe40000000000 */
[----:B------:R-:W-:Y:S02]  /*c720*/  I2FP.F32.S32 R4, R4 ;  /* 0x0000000400047245 */ /* 0x000fe40000201400 */
[----:B------:R-:W-:Y:S02]  /*c730*/  IADD3 R44, PT, PT, R44, 0x87, -R47 ;  /* 0x000000872c2c7810 */ /* 0x000fe40007ffe82f */
[----:B------:R-:W-:Y:S01]  /*c740*/  I2FP.F32.S32 R6, R6 ;  /* 0x0000000600067245 */ /* 0x000fe20000201400 */
[----:B-1----:R-:W-:Y:S01]  /*c750*/  FFMA.FTZ R5, -R224, R4, R5 ;  /* 0x00000004e0057223 */ /* 0x002fe20000010105 */
[----:B------:R-:W-:Y:S01]  /*c760*/  IADD3 R8, PT, PT, R50, 0x88, -R47 ;  /* 0x0000008832087810 */ /* 0x000fe20007ffe82f */
[----:B------:R-:W-:Y:S01]  /*c770*/  VIADD R4, R45, 0xffffff78 ;  /* 0xffffff782d047836 */ /* 0x000fe20000000000 */
[----:B------:R-:W-:Y:S01]  /*c780*/  IABS R44, R44 ;  /* 0x0000002c002c7213 */ /* 0x000fe20000000000 */
[----:B--2---:R-:W-:Y:S01]  /*c790*/  FFMA.FTZ R6, -R224, R6, R7 ;  /* 0x00000006e0067223 */ /* 0x004fe20000010107 */
[----:B------:R-:W-:Y:S01]  /*c7a0*/  FSEL R5, R5, -INF , P4 ;  /* 0xff80000005057808 */ /* 0x000fe20002000000 */
[----:B------:R-:W-:Y:S01]  /*c7b0*/  VIADD R45, R45, 0xffffff79 ;  /* 0xffffff792d2d7836 */ /* 0x000fe20000000000 */
[----:B------:R-:W-:-:S02]  /*c7c0*/  IABS R8, R8 ;  /* 0x0000000800087213 */ /* 0x000fc40000000000 */
[C---:B------:R-:W-:Y:S02]  /*c7d0*/  ISETP.GE.AND P4, PT, R4.reuse, R210, PT ;  /* 0x000000d20400720c */ /* 0x040fe40003f86270 */
[----:B------:R-:W-:Y:S01]  /*c7e0*/  FSEL R145, R5, -INF , !P5 ;  /* 0xff80000005917808 */ /* 0x000fe20006800000 */
[----:B------:R-:W-:Y:S01]  /*c7f0*/  IMAD.MOV.U32 R5, RZ, RZ, R44 ;  /* 0x000000ffff057224 */ /* 0x000fe200078e002c */
[----:B------:R-:W-:Y:S02]  /*c800*/  I2FP.F32.S32 R8, R8 ;  /* 0x0000000800087245 */ /* 0x000fe40000201400 */
[----:B------:R-:W-:Y:S02]  /*c810*/  ISETP.GE.AND P5, PT, R4, R209, PT ;  /* 0x000000d10400720c */ /* 0x000fe40003fa6270 */
[----:B------:R-:W-:Y:S01]  /*c820*/  FSEL R6, R6, -INF , P4 ;  /* 0xff80000006067808 */ /* 0x000fe20002000000 */
[----:B------:R-:W-:Y:S01]  /*c830*/  FFMA.FTZ R8, -R224, R8, R9 ;  /* 0x00000008e0087223 */ /* 0x000fe20000010109 */
[----:B------:R-:W-:-:S02]  /*c840*/  IADD3 R47, PT, PT, R50, 0x87, -R47 ;  /* 0x00000087322f7810 */ /* 0x000fc40007ffe82f */
[----:B------:R-:W-:Y:S02]  /*c850*/  I2FP.F32.S32 R5, R5 ;  /* 0x0000000500057245 */ /* 0x000fe40000201400 */
[----:B------:R-:W-:Y:S02]  /*c860*/  FSEL R125, R6, -INF , !P5 ;  /* 0xff800000067d7808 */ /* 0x000fe40006800000 */
[----:B------:R-:W-:Y:S01]  /*c870*/  IABS R47, R47 ;  /* 0x0000002f002f7213 */ /* 0x000fe20000000000 */
[----:B------:R-:W-:Y:S01]  /*c880*/  FFMA.FTZ R5, -R224, R5, R129 ;  /* 0x00000005e0057223 */ /* 0x000fe20000010181 */
[----:B------:R-:W-:Y:S02]  /*c890*/  ISETP.GE.AND P5, PT, R4, R208, PT ;  /* 0x000000d00400720c */ /* 0x000fe40003fa6270 */
[----:B------:R-:W-:Y:S02]  /*c8a0*/  I2FP.F32.S32 R47, R47 ;  /* 0x0000002f002f7245 */ /* 0x000fe40000201400 */
[----:B------:R-:W-:-:S02]  /*c8b0*/  FSEL R8, R8, -INF , P5 ;  /* 0xff80000008087808 */ /* 0x000fc40002800000 */
[----:B------:R-:W-:Y:S01]  /*c8c0*/  ISETP.GE.AND P5, PT, R45, R210, PT ;  /* 0x000000d22d00720c */ /* 0x000fe20003fa6270 */
[----:B------:R-:W-:Y:S01]  /*c8d0*/  FFMA.FTZ R131, -R224, R47, R131 ;  /* 0x0000002fe0837223 */ /* 0x000fe20000010183 */
[----:B------:R-:W-:Y:S02]  /*c8e0*/  ISETP.GE.AND P4, PT, R4, R207, PT ;  /* 0x000000cf0400720c */ /* 0x000fe40003f86270 */
[----:B------:R-:W-:Y:S02]  /*c8f0*/  FSEL R124, R5, -INF , P5 ;  /* 0xff800000057c7808 */ /* 0x000fe40002800000 */
[----:B------:R-:W-:Y:S02]  /*c900*/  ISETP.GE.AND P5, PT, R45, R208, PT ;  /* 0x000000d02d00720c */ /* 0x000fe40003fa6270 */
[----:B------:R-:W-:Y:S02]  /*c910*/  FSEL R143, R8, -INF , !P4 ;  /* 0xff800000088f7808 */ /* 0x000fe40006000000 */
[----:B------:R-:W-:-:S02]  /*c920*/  FSEL R123, R131, -INF , P5 ;  /* 0xff800000837b7808 */ /* 0x000fc40002800000 */
        /* <DEDUP_REMOVED lines=70> */
.L_x_4753:
        /* <DEDUP_REMOVED lines=8> */
.L_x_4754:
[----:B------:R-:W-:Y:S05]  /*ce10*/  BSYNC.RECONVERGENT B0 ;  /* 0x0000000000007941 */ /* 0x000fea0003800200 */
.L_x_4752:
        /* <DEDUP_REMOVED lines=69> */
.L_x_4751:
[----:B------:R-:W-:Y:S05]  /*d270*/  BSYNC.RECONVERGENT B1 ;  /* 0x0000000000017941 */ /* 0x000fea0003800200 */
.L_x_4750:
        /* <DEDUP_REMOVED lines=33> */
[----:B------:R-:W-:Y:S01]  /*d490*/  LEA R53, R195, R194, 0x1 ;  /* 0x000000c2c3357211 */ /* 0x000fe200078e08ff */
[----:B------:R-:W1:Y:S01]  /*d4a0*/  SHFL.BFLY PT, R5, R6, 0x2, 0x1f ;  /* 0x0c401f0006057f89 */ /* 0x000e6200000e0000 */
[----:B------:R-:W-:Y:S02]  /*d4b0*/  @P5 IADD3 R54, PT, PT, R54, -0x3, RZ ;  /* 0xfffffffd36365810 */ /* 0x000fe40007ffe0ff */
[----:B------:R-:W-:Y:S01]  /*d4c0*/  IADD3 R141, PT, PT, R53, 0x9020, RZ ;  /* 0x00009020358d7810 */ /* 0x000fe20007ffe0ff */
[----:B------:R-:W3:Y:S04]  /*d4d0*/  SHFL.BFLY PT, R4, R7, 0x2, 0x1f ;  /* 0x0c401f0007047f89 */ /* 0x000ee800000e0000 */
[----:B------:R-:W-:Y:S04]  /*d4e0*/  LDSM.16.MT88.4 R28, [R53+0xb000] ;  /* 0x00b00000351c783b */ /* 0x000fe80000004200 */
[----:B------:R-:W-:Y:S01]  /*d4f0*/  LDSM.16.MT88.4 R12, [R53+0x9000] ;  /* 0x00900000350c783b */ /* 0x000fe20000004200 */
[----:B-1----:R-:W-:-:S02]  /*d500*/  FMNMX.FTZ R5, R6, R5, !PT ;  /* 0x0000000506057209 */ /* 0x002fc40007810000 */
[----:B---3--:R-:W-:-:S03]  /*d510*/  FMNMX.FTZ R4, R7, R4, !PT ;  /* 0x0000000407047209 */ /* 0x008fc60007810000 */
[----:B------:R-:W1:Y:S04]  /*d520*/  SHFL.BFLY PT, R128, R5, 0x1, 0x1f ;  /* 0x0c201f0005807f89 */ /* 0x000e6800000e0000 */
[----:B------:R-:W3:Y:S01]  /*d530*/  SHFL.BFLY PT, R129, R4, 0x1, 0x1f ;  /* 0x0c201f0004817f89 */ /* 0x000ee200000e0000 */
[----:B-1----:R-:W-:Y:S02]  /*d540*/  FMNMX.FTZ R128, R5, R128, !PT ;  /* 0x0000008005807209 */ /* 0x002fe40007810000 */
[----:B---3--:R-:W-:Y:S02]  /*d550*/  FMNMX.FTZ R129, R4, R129, !PT ;  /* 0x0000008104817209 */ /* 0x008fe40007810000 */
[----:B------:R-:W-:Y:S02]  /*d560*/  FSETP.NEU.FTZ.AND P0, PT, R128, -INF , PT ;  /* 0xff8000008000780b */ /* 0x000fe40003f1d000 */
[----:B------:R-:W-:-:S02]  /*d570*/  FSETP.NEU.FTZ.AND P1, PT, R129, -INF , PT ;  /* 0xff8000008100780b */ /* 0x000fc40003f3d000 */
[----:B------:R-:W-:Y:S02]  /*d580*/  IADD3 R4, PT, PT, R53, 0x9000, RZ ;  /* 0x0000900035047810 */ /* 0x000fe40007ffe0ff */
[----:B------:R-:W-:Y:S02]  /*d590*/  FSEL R5, R128, RZ, P0 ;  /* 0x000000ff80057208 */ /* 0x000fe40000000000 */
[----:B------:R-:W-:Y:S02]  /*d5a0*/  @P6 IADD3 R141, PT, PT, R4, -0x20, RZ ;  /* 0xffffffe0048d6810 */ /* 0x000fe40007ffe0ff */
[----:B------:R-:W-:Y:S01]  /*d5b0*/  FSEL R7, R129, RZ, P1 ;  /* 0x000000ff81077208 */ /* 0x000fe20000800000 */
[----:B------:R-:W-:Y:S02]  /*d5c0*/  FADD.FTZ R5, R0, -R5 ;  /* 0x8000000500057221 */ /* 0x000fe40000010000 */
[----:B------:R-:W-:Y:S02]  /*d5d0*/  LDSM.16.MT88.4 R20, [R141] ;  /* 0x000000008d14783b */ /* 0x000fe40000004200 */
[----:B------:R-:W-:Y:S01]  /*d5e0*/  FADD.FTZ R7, R52, -R7 ;  /* 0x8000000734077221 */ /* 0x000fe20000010000 */
[C---:B--2---:R-:W-:Y:S01]  /*d5f0*/  FMUL.FTZ R134, R138.reuse, R128 ;  /* 0x000000808a867220 */ /* 0x044fe20000410000 */
[C---:B------:R-:W-:Y:S01]  /*d600*/  FMUL.FTZ R137, R138.reuse, R129 ;  /* 0x000000818a897220 */ /* 0x040fe20000410000 */
[C---:B------:R-:W-:Y:S01]  /*d610*/  FMUL.FTZ R52, R138.reuse, R5 ;  /* 0x000000058a347220 */ /* 0x040fe20000410000 */
[----:B------:R-:W-:-:S02]  /*d620*/  FMUL.FTZ R140, R138, R7 ;  /* 0x000000078a8c7220 */ /* 0x000fc40000410000 */
[----:B------:R-:W-:Y:S02]  /*d630*/  FSEL R134, R134, RZ, P0 ;  /* 0x000000ff86867208 */ /* 0x000fe40000000000 */
[----:B------:R-:W-:Y:S01]  /*d640*/  FSEL R137, R137, RZ, P1 ;  /* 0x000000ff89897208 */ /* 0x000fe20000800000 */
[----:B------:R-:W1:Y:S02]  /*d650*/  MUFU.EX2 R52, R52 ;  /* 0x0000003400347308 */ /* 0x000e640000000800 */
[-CC-:B------:R-:W-:Y:S01]  /*d660*/  FFMA.FTZ R130, R37, R138.reuse, -R134.reuse ;  /* 0x0000008a25827223 */ /* 0x180fe20000010886 */
[-CC-:B------:R-:W-:Y:S01]  /*d670*/  FFMA.FTZ R133, R61, R138.reuse, -R134.reuse ;  /* 0x0000008a3d857223 */ /* 0x180fe20000010886 */
[-CC-:B------:R-:W-:Y:S01]  /*d680*/  FFMA.FTZ R139, R36, R138.reuse, -R137.reuse ;  /* 0x0000008a248b7223 */ /* 0x180fe20000010889 */
[-CC-:B------:R-:W-:Y:S01]  /*d690*/  FFMA.FTZ R132, R41, R138.reuse, -R134.reuse ;  /* 0x0000008a29847223 */ /* 0x180fe20000010886 */
[----:B------:R-:W2:Y:S01]  /*d6a0*/  LDSM.16.MT88.4 R36, [R141+0x2000] ;  /* 0x002000008d24783b */ /* 0x000ea20000004200 */
[-CC-:B------:R-:W-:Y:S01]  /*d6b0*/  FFMA.FTZ R131, R43, R138.reuse, -R134.reuse ;  /* 0x0000008a2b837223 */ /* 0x180fe20000010886 */
[-CC-:B------:R-:W-:Y:S01]  /*d6c0*/  FFMA.FTZ R136, R40, R138.reuse, -R137.reuse ;  /* 0x0000008a28887223 */ /* 0x180fe20000010889 */
[-CC-:B------:R-:W-:Y:S01]  /*d6d0*/  FFMA.FTZ R135, R46, R138.reuse, -R137.reuse ;  /* 0x0000008a2e877223 */ /* 0x180fe20000010889 */
[-CC-:B------:R-:W-:Y:S01]  /*d6e0*/  FFMA.FTZ R42, R42, R138.reuse, -R137.reuse ;  /* 0x0000008a2a2a7223 */ /* 0x180fe20000010889 */
[----:B------:R-:W-:Y:S01]  /*d6f0*/  MUFU.EX2 R133, R133 ;  /* 0x0000008500857308 */ /* 0x000fe20000000800 */
[----:B------:R-:W-:Y:S01]  /*d700*/  LDSM.16.MT88.4 R44, [R53+0xd000] ;  /* 0x00d00000352c783b */ /* 0x000fe20000004200 */
[--C-:B------:R-:W-:Y:S01]  /*d710*/  FFMA.FTZ R184, R184, R138, -R137.reuse ;  /* 0x0000008ab8b87223 */ /* 0x100fe20000010889 */
[-C--:B-1----:R-:W-:Y:S01]  /*d720*/  FMUL.FTZ R34, R90, R52.reuse ;  /* 0x000000345a227220 */ /* 0x082fe20000410000 */
[----:B------:R-:W1:Y:S01]  /*d730*/  MUFU.EX2 R132, R132 ;  /* 0x0000008400847308 */ /* 0x000e620000000800 */
        /* <DEDUP_REMOVED lines=9> */
[-CC-:B------:R-:W-:Y:S01]  /*d7d0*/  FFMA.FTZ R91, R57, R138.reuse, -R134.reuse ;  /* 0x0000008a395b7223 */ /* 0x180fe20000010886 */
[----:B------:R-:W-:Y:S01]  /*d7e0*/  LDSM.16.MT88.4 R60, [R53+0x9400] ;  /* 0x00940000353c783b */ /* 0x000fe20000004200 */
[----:B------:R-:W-:Y:S01]  /*d7f0*/  MUFU.EX2 R136, R136 ;  /* 0x0000008800887308 */ /* 0x000fe20000000800 */
[--C-:B------:R-:W-:Y:S01]  /*d800*/  FFMA.FTZ R90, R64, R138, -R137.reuse ;  /* 0x0000008a405a7223 */ /* 0x100fe20000010889 */
[----:B-1----:R-:W-:Y:S01]  /*d810*/  F2FP.BF16.F32.PACK_AB R5, R132, R133 ;  /* 0x000000858405723e */ /* 0x002fe200000010ff */
[-C--:B------:R-:W-:Y:S01]  /*d820*/  FMUL.FTZ R66, R74, R52.reuse ;  /* 0x000000344a427220 */ /* 0x080fe20000410000 */
[----:B------:R-:W1:Y:S01]  /*d830*/  MUFU.EX2 R135, R135 ;  /* 0x0000008700877308 */ /* 0x000e620000000800 */
[-C--:B------:R-:W-:Y:S01]  /*d840*/  FMUL.FTZ R67, R75, R52.reuse ;  /* 0x000000344b437220 */ /* 0x080fe20000410000 */
[-C--:B------:R-:W-:Y:S01]  /*d850*/  FMUL.FTZ R18, R106, R52.reuse ;  /* 0x000000346a127220 */ /* 0x080fe20000410000 */
[-C--:B------:R-:W-:Y:S01]  /*d860*/  FMUL.FTZ R19, R107, R52.reuse ;  /* 0x000000346b137220 */ /* 0x080fe20000410000 */
[----:B------:R4:W-:Y:S01]  /*d870*/  MUFU.EX2 R0, R42 ;  /* 0x0000002a00007308 */ /* 0x0009e20000000800 */
[-C--:B------:R-:W-:Y:S01]  /*d880*/  FMUL.FTZ R102, R102, R52.reuse ;  /* 0x0000003466667220 */ /* 0x080fe20000410000 */
[----:B---3--:R-:W-:Y:S01]  /*d890*/  F2FP.BF16.F32.PACK_AB R7, R130, R131 ;  /* 0x000000838207723e */ /* 0x008fe200000010ff */
[-C--:B------:R-:W-:Y:S01]  /*d8a0*/  FMUL.FTZ R103, R103, R52.reuse ;  /* 0x0000003467677220 */ /* 0x080fe20000410000 */
[----:B------:R-:W3:Y:S01]  /*d8b0*/  MUFU.EX2 R139, R139 ;  /* 0x0000008b008b7308 */ /* 0x000ee20000000800 */
[-C--:B------:R-:W-:Y:S01]  /*d8c0*/  FMUL.FTZ R10, R114, R52.reuse ;  /* 0x00000034720a7220 */ /* 0x080fe20000410000 */
[-C--:B------:R-:W-:Y:S01]  /*d8d0*/  FMUL.FTZ R11, R115, R52.reuse ;  /* 0x00000034730b7220 */ /* 0x080fe20000410000 */
[-C--:B------:R-:W-:Y:S01]  /*d8e0*/  FMUL.FTZ R110, R110, R52.reuse ;  /* 0x000000346e6e7220 */ /* 0x080fe20000410000 */
[----:B------:R-:W5:Y:S01]  /*d8f0*/  MUFU.EX2 R140, R140 ;  /* 0x0000008c008c7308 */ /* 0x000f620000000800 */
[----:B------:R-:W-:Y:S01]  /*d900*/  FMUL.FTZ R111, R111, R52 ;  /* 0x000000346f6f7220 */ /* 0x000fe20000410000 */
[----:B-1----:R-:W-:Y:S01]  /*d910*/  F2FP.BF16.F32.PACK_AB R4, R135, R136 ;  /* 0x000000888704723e */ /* 0x002fe200000010ff */
[-C--:B------:R-:W-:Y:S01]  /*d920*/  FMUL.FTZ R43, R83, R52.reuse ;  /* 0x00000034532b7220 */ /* 0x080fe20000410000 */
[----:B------:R-:W-:Y:S01]  /*d930*/  MUFU.EX2 R91, R91 ;  /* 0x0000005b005b7308 */ /* 0x000fe20000000800 */
[-C--:B------:R-:W-:Y:S01]  /*d940*/  FMUL.FTZ R78, R78, R52.reuse ;  /* 0x000000344e4e7220 */ /* 0x080fe20000410000 */
[-C--:B----4-:R-:W-:Y:S01]  /*d950*/  FMUL.FTZ R42, R82, R52.reuse ;  /* 0x00000034522a7220 */ /* 0x090fe20000410000 */
[-C--:B------:R-:W-:Y:S01]  /*d960*/  FMUL.FTZ R79, R79, R52.reuse ;  /* 0x000000344f4f7220 */ /* 0x080fe20000410000 */
[----:B------:R-:W-:Y:S01]  /*d970*/  MUFU.EX2 R90, R90 ;  /* 0x0000005a005a7308 */ /* 0x000fe20000000800 */
[----:B------:R-:W-:Y:S01]  /*d980*/  FMUL.FTZ R70, R70, R52 ;  /* 0x0000003446467220 */ /* 0x000fe20000410000 */
[----:B---3--:R-:W-:Y:S01]  /*d990*/  F2FP.BF16.F32.PACK_AB R6, R139, R0 ;  /* 0x000000008b06723e */ /* 0x008fe200000010ff */
[----:B------:R-:W-:Y:S01]  /*d9a0*/  FMUL.FTZ R71, R71, R52 ;  /* 0x0000003447477220 */ /* 0x000fe20000410000 */
[-CC-:B------:R-:W-:Y:S01]  /*d9b0*/  FFMA.FTZ R106, R168, R138.reuse, -R137.reuse ;  /* 0x0000008aa86a7223 */ /* 0x180fe20000010889 */
[--C-:B------:R-:W-:Y:S01]  /*d9c0*/  FFMA.FTZ R107, R170, R138, -R137.reuse ;  /* 0x0000008aaa6b7223 */ /* 0x100fe20000010889 */
[-C--:B-----5:R-:W-:Y:S01]  /*d9d0*/  FMUL.FTZ R32, R88, R140.reuse ;  /* 0x0000008c58207220 */ /* 0x0a0fe20000410000 */
[-C--:B------:R-:W-:Y:S01]  /*d9e0*/  FMUL.FTZ R33, R89, R140.reuse ;  /* 0x0000008c59217220 */ /* 0x080fe20000410000 */
[-C--:B------:R-:W-:Y:S01]  /*d9f0*/  FMUL.FTZ R84, R84, R140.reuse ;  /* 0x0000008c54547220 */ /* 0x080fe20000410000 */
[-C--:B------:R-:W-:Y:S01]  /*da00*/  FMUL.FTZ R85, R85, R140.reuse ;  /* 0x0000008c55557220 */ /* 0x080fe20000410000 */
[-C--:B------:R-:W-:Y:S01]  /*da10*/  FMUL.FTZ R24, R96, R140.reuse ;  /* 0x0000008c60187220 */ /* 0x080fe20000410000 */
[-C--:B------:R-:W-:Y:S01]  /*da20*/  FMUL.FTZ R25, R97, R140.reuse ;  /* 0x0000008c61197220 */ /* 0x080fe20000410000 */
[-C--:B------:R-:W-:Y:S01]  /*da30*/  FMUL.FTZ R92, R92, R140.reuse ;  /* 0x0000008c5c5c7220 */ /* 0x080fe20000410000 */
[----:B------:R-:W-:Y:S01]  /*da40*/  FMUL.FTZ R93, R93, R140 ;  /* 0x0000008c5d5d7220 */ /* 0x000fe20000410000 */
[C---:B--2---:R-:W-:Y:S01]  /*da50*/  HMMA.16816.F32.BF16 R32, R4.reuse, R36, R32 ;  /* 0x000000240420723c */ /* 0x044fe20000041820 */
[-CC-:B------:R-:W-:Y:S01]  /*da60*/  FFMA.FTZ R88, R59, R138.reuse, -R134.reuse ;  /* 0x0000008a3b587223 */ /* 0x180fe20000010886 */
[--C-:B------:R-:W-:Y:S01]  /*da70*/  FFMA.FTZ R89, R49, R138, -R134.reuse ;  /* 0x0000008a31597223 */ /* 0x100fe20000010886 */
[----:B------:R-:W-:Y:S01]  /*da80*/  LDSM.16.MT88.4 R56, [R141+0x400] ;  /* 0x000400008d38783b */ /* 0x000fe20000004200 */
        /* <DEDUP_REMOVED lines=8> */
[----:B------:R-:W-:Y:S01]  /*db10*/  MUFU.EX2 R89, R89 ;  /* 0x0000005900597308 */ /* 0x000fe20000000800 */
[-C--:B------:R-:W-:Y:S01]  /*db20*/  FMUL.FTZ R8, R112, R140.reuse ;  /* 0x0000008c70087220 */ /* 0x080fe20000410000 */
        /* <DEDUP_REMOVED lines=11> */
[-CC-:B------:R-:W-:Y:S01]  /*dbe0*/  FFMA.FTZ R92, R51, R138.reuse, -R134.reuse ;  /* 0x0000008a335c7223 */ /* 0x180fe20000010886 */
[-CC-:B------:R-:W-:Y:S01]  /*dbf0*/  FFMA.FTZ R95, R48, R138.reuse, -R137.reuse ;  /* 0x0000008a305f7223 */ /* 0x180fe20000010889 */
[--C-:B------:R-:W-:Y:S01]  /*dc00*/  FFMA.FTZ R93, R182, R138, -R137.reuse ;  /* 0x0000008ab65d7223 */ /* 0x100fe20000010889 */
[----:B------:R-:W2:Y:S01]  /*dc10*/  LDSM.16.MT88.4 R48, [R53+0xb400] ;  /* 0x00b400003530783b */ /* 0x000ea20000004200 */
[----:B------:R-:W-:Y:S01]  /*dc20*/  FMUL.FTZ R69, R69, R140 ;  /* 0x0000008c45457220 */ /* 0x000fe20000410000 */
[-CC-:B------:R-:W-:Y:S01]  /*dc30*/  FFMA.FTZ R94, R187, R138.reuse, -R134.reuse ;  /* 0x0000008abb5e7223 */ /* 0x180fe20000010886 */
[----:B------:R-:W-:Y:S01]  /*dc40*/  MUFU.EX2 R92, R92 ;  /* 0x0000005c005c7308 */ /* 0x000fe20000000800 */
[C---:B------:R-:W-:Y:S01]  /*dc50*/  HMMA.16816.F32.BF16 R16, R4.reuse, R20, R16 ;  /* 0x000000140410723c */ /* 0x040fe20000041810 */
[----:B------:R-:W-:Y:S01]  /*dc60*/  LDSM.16.MT88.4 R72, [R141+0x2400] ;  /* 0x002400008d48783b */ /* 0x000fe20000004200 */
[-CC-:B------:R-:W-:Y:S01]  /*dc70*/  FFMA.FTZ R96, R174, R138.reuse, -R137.reuse ;  /* 0x0000008aae607223 */ /* 0x180fe20000010889 */
[----:B------:R-:W3:Y:S01]  /*dc80*/  MUFU.EX2 R95, R95 ;  /* 0x0000005f005f7308 */ /* 0x000ee20000000800 */
[-CC-:B------:R-:W-:Y:S01]  /*dc90*/  FFMA.FTZ R97, R178, R138.reuse, -R137.reuse ;  /* 0x0000008ab2617223 */ /* 0x180fe20000010889 */
[----:B------:R-:W-:Y:S01]  /*dca0*/  LDSM.16.MT88.4 R80, [R141+0x2800] ;  /* 0x002800008d50783b */ /* 0x000fe20000004200 */
[-CC-:B------:R-:W-:Y:S01]  /*dcb0*/  FFMA.FTZ R105, R175, R138.reuse, -R134.reuse ;  /* 0x0000008aaf697223 */ /* 0x180fe20000010886 */
[----:B------:R-:W-:Y:S01]  /*dcc0*/  MUFU.EX2 R93, R93 ;  /* 0x0000005d005d7308 */ /* 0x000fe20000000800 */
[C---:B------:R-:W-:Y:S01]  /*dcd0*/  HMMA.16816.F32.BF16 R20, R4.reuse, R22, R100 ;  /* 0x000000160414723c */ /* 0x040fe20000041864 */
[-CC-:B------:R-:W-:Y:S01]  /*dce0*/  FFMA.FTZ R100, R180, R138.reuse, -R137.reuse ;  /* 0x0000008ab4647223 */ /* 0x180fe20000010889 */
[-CC-:B------:R-:W-:Y:S01]  /*dcf0*/  FFMA.FTZ R101, R181, R138.reuse, -R134.reuse ;  /* 0x0000008ab5657223 */ /* 0x180fe20000010886 */
[----:B------:R-:W-:Y:S01]  /*dd00*/  MUFU.EX2 R94, R94 ;  /* 0x0000005e005e7308 */ /* 0x000fe20000000800 */
[-CC-:B------:R-:W-:Y:S01]  /*dd10*/  FFMA.FTZ R175, R166, R138.reuse, -R137.reuse ;  /* 0x0000008aa6af7223 */ /* 0x180fe20000010889 */
[-CC-:B------:R-:W-:Y:S01]  /*dd20*/  FFMA.FTZ R102, R179, R138.reuse, -R134.reuse ;  /* 0x0000008ab3667223 */ /* 0x180fe20000010886 */
        /* <DEDUP_REMOVED lines=10> */
[C---:B-1----:R-:W-:Y:S01]  /*ddd0*/  HMMA.16816.F32.BF16 R64, R4.reuse, R84, R64 ;  /* 0x000000540440723c */ /* 0x042fe20000041840 */
[-CC-:B------:R-:W-:Y:S01]  /*dde0*/  FFMA.FTZ R85, R183, R138.reuse, -R134.reuse ;  /* 0x0000008ab7557223 */ /* 0x180fe20000010886 */
[-CC-:B------:R-:W-:Y:S01]  /*ddf0*/  FFMA.FTZ R98, R160, R138.reuse, -R137.reuse ;  /* 0x0000008aa0627223 */ /* 0x180fe20000010889 */
[----:B------:R-:W1:Y:S01]  /*de00*/  MUFU.EX2 R84, R184 ;  /* 0x000000b800547308 */ /* 0x000e620000000800 */
        /* <DEDUP_REMOVED lines=8> */
[-C--:B------:R-:W-:Y:S01]  /*de90*/  FFMA.FTZ R157, R157, R138.reuse, -R134 ;  /* 0x0000008a9d9d7223 */ /* 0x080fe20000010886 */
[----:B------:R-:W-:Y:S01]  /*dea0*/  FFMA.FTZ R173, R144, R138, -R137 ;  /* 0x0000008a90ad7223 */ /* 0x000fe20000010889 */
[----:B------:R-:W-:Y:S01]  /*deb0*/  LDSM.16.MT88.4 R108, [R53+0xac00] ;  /* 0x00ac0000356c783b */ /* 0x000fe20000004200 */
[----:B------:R-:W-:Y:S01]  /*dec0*/  MUFU.EX2 R105, R105 ;  /* 0x0000006900697308 */ /* 0x000fe20000000800 */
[C---:B------:R-:W-:Y:S01]  /*ded0*/  HMMA.16816.F32.BF16 R40, R4.reuse, R44, R40 ;  /* 0x0000002c0428723c */ /* 0x040fe20000041828 */
[----:B------:R-:W-:Y:S01]  /*dee0*/  FFMA.FTZ R133, R232, R52, R133 ;  /* 0x00000034e8857223 */ /* 0x000fe20000010085 */
[----:B------:R-:W-:Y:S01]  /*def0*/  FFMA.FTZ R136, R233, R140, R136 ;  /* 0x0000008ce9887223 */ /* 0x000fe20000010088 */
[----:B------:R-:W-:Y:S01]  /*df00*/  MUFU.EX2 R102, R102 ;  /* 0x0000006600667308 */ /* 0x000fe20000000800 */
[-C--:B------:R-:W-:Y:S01]  /*df10*/  FFMA.FTZ R170, R147, R138.reuse, -R134 ;  /* 0x0000008a93aa7223 */ /* 0x080fe20000010886 */
[----:B------:R-:W-:Y:S01]  /*df20*/  FADD.FTZ R132, R132, R133 ;  /* 0x0000008584847221 */ /* 0x000fe20000010000 */
[----:B------:R-:W-:Y:S01]  /*df30*/  FADD.FTZ R135, R135, R136 ;  /* 0x0000008887877221 */ /* 0x000fe20000010000 */
[----:B------:R-:W-:Y:S01]  /*df40*/  MUFU.EX2 R103, R103 ;  /* 0x0000006700677308 */ /* 0x000fe20000000800 */
[C---:B------:R-:W-:Y:S01]  /*df50*/  HMMA.16816.F32.BF16 R44, R4.reuse, R46, R76 ;  /* 0x0000002e042c723c */ /* 0x040fe2000004184c */
[----:B---3--:R-:W-:Y:S01]  /*df60*/  F2FP.BF16.F32.PACK_AB R76, R90, R95 ;  /* 0x0000005f5a4c723e */ /* 0x008fe200000010ff */
[----:B------:R-:W-:Y:S01]  /*df70*/  FADD.FTZ R131, R131, R132 ;  /* 0x0000008483837221 */ /* 0x000fe20000010000 */
[----:B------:R-:W-:Y:S01]  /*df80*/  F2FP.BF16.F32.PACK_AB R77, R92, R89 ;  /* 0x000000595c4d723e */ /* 0x000fe200000010ff */
[----:B------:R-:W-:Y:S01]  /*df90*/  MUFU.EX2 R175, R175 ;  /* 0x000000af00af7308 */ /* 0x000fe20000000800 */
[----:B-1----:R-:W-:Y:S01]  /*dfa0*/  F2FP.BF16.F32.PACK_AB R78, R84, R93 ;  /* 0x0000005d544e723e */ /* 0x002fe200000010ff */
[----:B------:R-:W-:Y:S01]  /*dfb0*/  FADD.FTZ R0, R0, R135 ;  /* 0x0000008700007221 */ /* 0x000fe20000010000 */
[----:B------:R-:W-:Y:S01]  /*dfc0*/  F2FP.BF16.F32.PACK_AB R79, R88, R91 ;  /* 0x0000005b584f723e */ /* 0x000fe200000010ff */
[----:B------:R-:W-:Y:S01]  /*dfd0*/  HMMA.16816.F32.BF16 R4, R4, R86, R68 ;  /* 0x000000560404723c */ /* 0x000fe20000041844 */
[----:B------:R-:W1:Y:S01]  /*dfe0*/  LDSM.16.MT88.4 R68, [R53+0xd400] ;  /* 0x00d400003544783b */ /* 0x000e620000004200 */
[-CC-:B------:R-:W-:Y:S01]  /*dff0*/  FFMA.FTZ R86, R185, R138.reuse, -R134.reuse ;  /* 0x0000008ab9567223 */ /* 0x180fe20000010886 */
[-CC-:B------:R-:W-:Y:S01]  /*e000*/  FFMA.FTZ R87, R176, R138.reuse, -R137.reuse ;  /* 0x0000008ab0577223 */ /* 0x180fe20000010889 */
[----:B------:R-:W-:Y:S01]  /*e010*/  MUFU.EX2 R106, R106 ;  /* 0x0000006a006a7308 */ /* 0x000fe20000000800 */
[-CC-:B------:R-:W-:Y:S01]  /*e020*/  FFMA.FTZ R145, R145, R138.reuse, -R134.reuse ;  /* 0x0000008a91917223 */ /* 0x180fe20000010886 */
[-C--:B------:R-:W-:Y:S01]  /*e030*/  FFMA.FTZ R233, R124, R138.reuse, -R137 ;  /* 0x0000008a7ce97223 */ /* 0x080fe20000010889 */
[-C--:B------:R-:W-:Y:S01]  /*e040*/  FFMA.FTZ R143, R143, R138.reuse, -R134 ;  /* 0x0000008a8f8f7223 */ /* 0x080fe20000010886 */
[C---:B------:R-:W-:Y:S01]  /*e050*/  HMMA.16816.F32.BF16 R16, R76.reuse, R56, R16 ;  /* 0x000000384c10723c */ /* 0x040fe20000041810 */
[----:B------:R-:W-:Y:S01]  /*e060*/  MUFU.EX2 R86, R86 ;  /* 0x0000005600567308 */ /* 0x000fe20000000800 */
[----:B------:R-:W-:Y:S01]  /*e070*/  FADD.FTZ R130, R130, R131 ;  /* 0x0000008382827221 */ /* 0x000fe20000010000 */
[----:B------:R-:W-:Y:S01]  /*e080*/  FADD.FTZ R0, R139, R0 ;  /* 0x000000008b007221 */ /* 0x000fe20000010000 */
[-CC-:B------:R-:W-:Y:S01]  /*e090*/  FFMA.FTZ R126, R126, R138.reuse, -R137.reuse ;  /* 0x0000008a7e7e7223 */ /* 0x180fe20000010889 */
[----:B------:R-:W3:Y:S01]  /*e0a0*/  MUFU.EX2 R87, R87 ;  /* 0x0000005700577308 */ /* 0x000ee20000000800 */
[----:B------:R-:W-:Y:S01]  /*e0b0*/  FFMA.FTZ R125, R125, R138, -R137 ;  /* 0x0000008a7d7d7223 */ /* 0x000fe20000010889 */
[----:B------:R-:W-:Y:S01]  /*e0c0*/  FADD.FTZ R89, R89, R130 ;  /* 0x0000008259597221 */ /* 0x000fe20000010000 */
[C---:B------:R-:W-:Y:S01]  /*e0d0*/  HMMA.16816.F32.BF16 R20, R76.reuse, R58, R20 ;  /* 0x0000003a4c14723c */ /* 0x040fe20000041814 */
[----:B------:R-:W4:Y:S01]  /*e0e0*/  LDSM.16.MT88.4 R56, [R53+0xb800] ;  /* 0x00b800003538783b */ /* 0x000f220000004200 */
[----:B------:R-:W-:Y:S01]  /*e0f0*/  MUFU.EX2 R107, R107 ;  /* 0x0000006b006b7308 */ /* 0x000fe20000000800 */
[----:B------:R-:W-:Y:S01]  /*e100*/  FADD.FTZ R95, R95, R0 ;  /* 0x000000005f5f7221 */ /* 0x000fe20000010000 */
[----:B------:R-:W-:Y:S01]  /*e110*/  FADD.FTZ R92, R92, R89 ;  /* 0x000000595c5c7221 */ /* 0x000fe20000010000 */
[-C--:B------:R-:W-:Y:S01]  /*e120*/  MOV R0, R128.reuse ;  /* 0x0000008000007202 */ /* 0x080fe20000000f00 */
[----:B------:R-:W5:Y:S01]  /*e130*/  MUFU.EX2 R104, R104 ;  /* 0x0000006800687308 */ /* 0x000f620000000800 */
[----:B------:R-:W-:Y:S01]  /*e140*/  FADD.FTZ R90, R90, R95 ;  /* 0x0000005f5a5a7221 */ /* 0x000fe20000010000 */
[C---:B------:R-:W-:Y:S01]  /*e150*/  HMMA.16816.F32.BF16 R8, R76.reuse, R60, R8 ;  /* 0x0000003c4c08723c */ /* 0x040fe20000041808 */
[----:B------:R-:W-:Y:S01]  /*e160*/  FADD.FTZ R91, R91, R92 ;  /* 0x0000005c5b5b7221 */ /* 0x000fe20000010000 */
[----:B------:R-:W5:Y:S01]  /*e170*/  MUFU.EX2 R166, R166 ;  /* 0x000000a600a67308 */ /* 0x000f620000000800 */
[----:B------:R-:W-:Y:S01]  /*e180*/  FADD.FTZ R93, R93, R90 ;  /* 0x0000005a5d5d7221 */ /* 0x000fe20000010000 */
[----:B------:R-:W-:Y:S01]  /*e190*/  @P5 MOV R0, R128 ;  /* 0x0000008000005202 */ /* 0x000fe20000000f00 */
[----:B------:R-:W-:Y:S01]  /*e1a0*/  FADD.FTZ R88, R88, R91 ;  /* 0x0000005b58587221 */ /* 0x000fe20000010000 */
[----:B------:R-:W-:Y:S01]  /*e1b0*/  MUFU.EX2 R168, R168 ;  /* 0x000000a800a87308 */ /* 0x000fe20000000800 */
[----:B------:R-:W-:Y:S01]  /*e1c0*/  FADD.FTZ R93, R84, R93 ;  /* 0x0000005d545d7221 */ /* 0x000fe20000010000 */
[C---:B------:R-:W-:Y:S01]  /*e1d0*/  HMMA.16816.F32.BF16 R12, R76.reuse, R62, R12 ;  /* 0x0000003e4c0c723c */ /* 0x040fe2000004180c */
[----:B------:R-:W-:Y:S01]  /*e1e0*/  LDSM.16.MT88.4 R60, [R141+0x800] ;  /* 0x000800008d3c783b */ /* 0x000fe20000004200 */
[----:B------:R-:W-:Y:S04]  /*e1f0*/  MUFU.EX2 R167, R167 ;  /* 0x000000a700a77308 */ /* 0x000fe80000000800 */
[----:B------:R3:W-:Y:S02]  /*e200*/  MUFU.EX2 R158, R99 ;  /* 0x00000063009e7308 */ /* 0x0007e40000000800 */
[C---:B--2---:R-:W-:Y:S02]  /*e210*/  HMMA.16816.F32.BF16 R24, R76.reuse, R48, R24 ;  /* 0x000000304c18723c */ /* 0x044fe40000041818 */
[----:B------:R-:W-:Y:S04]  /*e220*/  MUFU.EX2 R171, R171 ;  /* 0x000000ab00ab7308 */ /* 0x000fe80000000800 */
[----:B------:R2:W5:Y:S02]  /*e230*/  MUFU.EX2 R162, R98 ;  /* 0x0000006200a27308 */ /* 0x0005640000000800 */
[----:B------:R-:W-:Y:S01]  /*e240*/  HMMA.16816.F32.BF16 R28, R76, R50, R28 ;  /* 0x000000324c1c723c */ /* 0x000fe2000004181c */
[----:B------:R-:W5:Y:S01]  /*e250*/  LDSM.16.MT88.4 R48, [R141+0x4400] ;  /* 0x004400008d30783b */ /* 0x000f620000004200 */
[----:B------:R-:W-:Y:S01]  /*e260*/  MUFU.EX2 R169, R169 ;  /* 0x000000a900a97308 */ /* 0x000fe20000000800 */
[-C--:B---3--:R-:W-:Y:S01]  /*e270*/  FFMA.FTZ R99, R163, R138.reuse, -R134 ;  /* 0x0000008aa3637223 */ /* 0x088fe20000010886 */
[----:B------:R-:W-:-:S02]  /*e280*/  FFMA.FTZ R163, R150, R138, -R137 ;  /* 0x0000008a96a37223 */ /* 0x000fc40000010889 */
[----:B------:R-:W3:Y:S01]  /*e290*/  MUFU.EX2 R160, R160 ;  /* 0x000000a000a07308 */ /* 0x000ee20000000800 */
[--C-:B------:R-:W-:Y:S01]  /*e2a0*/  FFMA.FTZ R150, R152, R138, -R137.reuse ;  /* 0x0000008a98967223 */ /* 0x100fe20000010889 */
[C---:B-1----:R-:W-:Y:S01]  /*e2b0*/  HMMA.16816.F32.BF16 R40, R76.reuse, R68, R40 ;  /* 0x000000444c28723c */ /* 0x042fe20000041828 */
[----:B------:R-:W-:Y:S01]  /*e2c0*/  F2FP.BF16.F32.PACK_AB R68, R87, R96 ;  /* 0x000000605744723e */ /* 0x000fe200000010ff */
[----:B------:R-:W1:Y:S01]  /*e2d0*/  MUFU.EX2 R165, R165 ;  /* 0x000000a500a57308 */ /* 0x000e620000000800 */
[----:B------:R-:W-:Y:S01]  /*e2e0*/  F2FP.BF16.F32.PACK_AB R69, R94, R85 ;  /* 0x000000555e45723e */ /* 0x000fe200000010ff */
[-CC-:B--2---:R-:W-:Y:S01]  /*e2f0*/  FFMA.FTZ R98, R156, R138.reuse, -R137.reuse ;  /* 0x0000008a9c627223 */ /* 0x184fe20000010889 */
[-C--:B------:R-:W-:Y:S01]  /*e300*/  FFMA.FTZ R152, R155, R138.reuse, -R134 ;  /* 0x0000008a9b987223 */ /* 0x080fe20000010886 */
[----:B------:R-:W-:Y:S01]  /*e310*/  MUFU.EX2 R164, R164 ;  /* 0x000000a400a47308 */ /* 0x000fe20000000800 */
[----:B------:R-:W-:Y:S01]  /*e320*/  FFMA.FTZ R155, R142, R138, -R137 ;  /* 0x0000008a8e9b7223 */ /* 0x000fe20000010889 */
[C---:B------:R-:W-:Y:S01]  /*e330*/  HMMA.16816.F32.BF16 R44, R76.reuse, R70, R44 ;  /* 0x000000464c2c723c */ /* 0x040fe2000004182c */
[----:B------:R-:W-:Y:S01]  /*e340*/  F2FP.BF16.F32.PACK_AB R70, R100, R97 ;  /* 0x000000616446723e */ /* 0x000fe200000010ff */
[----:B------:R-:W-:Y:S01]  /*e350*/  MUFU.EX2 R156, R99 ;  /* 0x00000063009c7308 */ /* 0x000fe20000000800 */
[----:B------:R-:W-:Y:S01]  /*e360*/  F2FP.BF16.F32.PACK_AB R71, R101, R86 ;  /* 0x000000566547723e */ /* 0x000fe200000010ff */
[----:B------:R-:W-:Y:S01]  /*e370*/  FADD.FTZ R85, R85, R88 ;  /* 0x0000005855557221 */ /* 0x000fe20000010000 */
[----:B------:R-:W-:Y:S01]  /*e380*/  FADD.FTZ R96, R96, R93 ;  /* 0x0000005d60607221 */ /* 0x000fe20000010000 */
[----:B------:R-:W-:Y:S02]  /*e390*/  MUFU.EX2 R163, R163 ;  /* 0x000000a300a37308 */ /* 0x000fe40000000800 */
[----:B------:R-:W-:Y:S01]  /*e3a0*/  HMMA.16816.F32.BF16 R32, R76, R72, R32 ;  /* 0x000000484c20723c */ /* 0x000fe20000041820 */
[----:B------:R-:W-:Y:S01]  /*e3b0*/  FADD.FTZ R85, R94, R85 ;  /* 0x000000555e557221 */ /* 0x000fe20000010000 */
[----:B------:R-:W-:Y:S01]  /*e3c0*/  MUFU.EX2 R150, R150 ;  /* 0x0000009600967308 */ /* 0x000fe20000000800 */
[----:B------:R-:W-:-:S02]  /*e3d0*/  FADD.FTZ R96, R87, R96 ;  /* 0x0000006057607221 */ /* 0x000fc40000010000 */
[----:B------:R-:W-:Y:S01]  /*e3e0*/  FADD.FTZ R86, R86, R85 ;  /* 0x0000005556567221 */ /* 0x000fe20000010000 */
[----:B------:R-:W-:Y:S02]  /*e3f0*/  MUFU.EX2 R157, R157 ;  /* 0x0000009d009d7308 */ /* 0x000fe40000000800 */
[C---:B----4-:R-:W-:Y:S01]  /*e400*/  HMMA.16816.F32.BF16 R24, R68.reuse, R56, R24 ;  /* 0x000000384418723c */ /* 0x050fe20000041818 */
[----:B------:R-:W-:Y:S01]  /*e410*/  FADD.FTZ R86, R101, R86 ;  /* 0x0000005665567221 */ /* 0x000fe20000010000 */
[----:B------:R-:W-:Y:S04]  /*e420*/  MUFU.EX2 R152, R152 ;  /* 0x0000009800987308 */ /* 0x000fe80000000800 */
[----:B------:R-:W-:Y:S02]  /*e430*/  MUFU.EX2 R155, R155 ;  /* 0x0000009b009b7308 */ /* 0x000fe40000000800 */
[----:B------:R-:W-:Y:S01]  /*e440*/  HMMA.16816.F32.BF16 R28, R68, R58, R28 ;  /* 0x0000003a441c723c */ /* 0x000fe2000004181c */
[----:B------:R-:W2:Y:S01]  /*e450*/  LDSM.16.MT88.4 R56, [R141+0x4800] ;  /* 0x004800008d38783b */ /* 0x000ea20000004200 */
[----:B------:R-:W-:Y:S04]  /*e460*/  MUFU.EX2 R173, R173 ;  /* 0x000000ad00ad7308 */ /* 0x000fe80000000800 */
[----:B------:R-:W-:Y:S02]  /*e470*/  MUFU.EX2 R170, R170 ;  /* 0x000000aa00aa7308 */ /* 0x000fe40000000800 */
[C---:B------:R-:W-:Y:S01]  /*e480*/  HMMA.16816.F32.BF16 R36, R76.reuse, R74, R36 ;  /* 0x0000004a4c24723c */ /* 0x040fe20000041824 */
[----:B------:R-:W4:Y:S01]  /*e490*/  LDSM.16.MT88.4 R72, [R53+0x9800] ;  /* 0x009800003548783b */ /* 0x000f220000004200 */
[----:B------:R-:W-:Y:S04]  /*e4a0*/  MUFU.EX2 R145, R145 ;  /* 0x0000009100917308 */ /* 0x000fe80000000800 */
[----:B------:R-:W-:Y:S02]  /*e4b0*/  MUFU.EX2 R52, R126 ;  /* 0x0000007e00347308 */ /* 0x000fe40000000800 */
[C---:B-----5:R-:W-:Y:S02]  /*e4c0*/  HMMA.16816.F32.BF16 R64, R76.reuse, R48, R64 ;  /* 0x000000304c40723c */ /* 0x060fe40000041840 */
[----:B------:R-:W-:Y:S04]  /*e4d0*/  MUFU.EX2 R124, R125 ;  /* 0x0000007d007c7308 */ /* 0x000fe80000000800 */
[----:B------:R-:W-:Y:S02]  /*e4e0*/  MUFU.EX2 R233, R233 ;  /* 0x000000e900e97308 */ /* 0x000fe40000000800 */
[----:B------:R-:W-:Y:S01]  /*e4f0*/  HMMA.16816.F32.BF16 R4, R76, R50, R4 ;  /* 0x000000324c04723c */ /* 0x000fe20000041804 */
[----:B------:R-:W5:Y:S04]  /*e500*/  LDSM.16.MT88.4 R48, [R53+0xd800] ;  /* 0x00d800003530783b */ /* 0x000f680000004200 */
[----:B------:R-:W-:Y:S03]  /*e510*/  LDSM.16.MT88.4 R76, [R53+0x9c00] ;  /* 0x009c0000354c783b */ /* 0x000fe60000004200 */
[C---:B------:R-:W-:Y:S08]  /*e520*/  HMMA.16816.F32.BF16 R16, R68.reuse, R60, R16 ;  /* 0x0000003c4410723c */ /* 0x040ff00000041810 */
[C---:B------:R-:W-:Y:S01]  /*e530*/  HMMA.16816.F32.BF16 R20, R68.reuse, R62, R20 ;  /* 0x0000003e4414723c */ /* 0x040fe20000041814 */
[----:B------:R-:W3:Y:S07]  /*e540*/  LDSM.16.MT88.4 R60, [R53+0xbc00] ;  /* 0x00bc0000353c783b */ /* 0x000eee0000004200 */
[C---:B------:R-:W-:Y:S08]  /*e550*/  HMMA.16816.F32.BF16 R32, R68.reuse, R80, R32 ;  /* 0x000000504420723c */ /* 0x040ff00000041820 */
[C---:B------:R-:W-:Y:S01]  /*e560*/  HMMA.16816.F32.BF16 R36, R68.reuse, R82, R36 ;  /* 0x000000524424723c */ /* 0x040fe20000041824 */
[----:B------:R-:W1:Y:S07]  /*e570*/  LDSM.16.MT88.4 R80, [R141+0x2c00] ;  /* 0x002c00008d50783b */ /* 0x000e6e0000004200 */
[----:B--2---:R-:W-:Y:S01]  /*e580*/  HMMA.16816.F32.BF16 R64, R68, R56, R64 ;  /* 0x000000384440723c */ /* 0x004fe20000041840 */
[----:B------:R-:W-:-:S02]  /*e590*/  F2FP.BF16.F32.PACK_AB R56, R106, R175 ;  /* 0x000000af6a38723e */ /* 0x000fc400000010ff */
[----:B------:R-:W-:Y:S01]  /*e5a0*/  F2FP.BF16.F32.PACK_AB R57, R102, R105 ;  /* 0x000000696639723e */ /* 0x000fe200000010ff */
[----:B------:R-:W-:Y:S02]  /*e5b0*/  FADD.FTZ R105, R105, R86 ;  /* 0x0000005669697221 */ /* 0x000fe40000010000 */
[----:B------:R-:W-:Y:S02]  /*e5c0*/  LDSM.16.MT88.4 R84, [R141+0x3c00] ;  /* 0x003c00008d54783b */ /* 0x000fe40000004200 */
[----:B------:R-:W-:Y:S01]  /*e5d0*/  HMMA.16816.F32.BF16 R4, R68, R58, R4 ;  /* 0x0000003a4404723c */ /* 0x000fe20000041804 */
[----:B------:R-:W-:Y:S01]  /*e5e0*/  F2FP.BF16.F32.PACK_AB R58, R104, R107 ;  /* 0x0000006b683a723e */ /* 0x000fe200000010ff */
[----:B------:R-:W-:Y:S01]  /*e5f0*/  FADD.FTZ R102, R102, R105 ;  /* 0x0000006966667221 */ /* 0x000fe20000010000 */
[----:B------:R-:W-:-:S03]  /*e600*/  F2FP.BF16.F32.PACK_AB R59, R166, R103 ;  /* 0x00000067a63b723e */ /* 0x000fc600000010ff */
[----:B------:R-:W-:Y:S02]  /*e610*/  FADD.FTZ R103, R103, R102 ;  /* 0x0000006667677221 */ /* 0x000fe40000010000 */
[----:B----4-:R-:W-:Y:S02]  /*e620*/  HMMA.16816.F32.BF16 R8, R68, R72, R8 ;  /* 0x000000484408723c */ /* 0x010fe40000041808 */
[----:B------:R-:W-:-:S06]  /*e630*/  FADD.FTZ R103, R166, R103 ;  /* 0x00000067a6677221 */ /* 0x000fcc0000010000 */
[C---:B------:R-:W-:Y:S01]  /*e640*/  HMMA.16816.F32.BF16 R12, R68.reuse, R74, R12 ;  /* 0x0000004a440c723c */ /* 0x040fe2000004180c */
[----:B------:R-:W2:Y:S07]  /*e650*/  LDSM.16.MT88.4 R72, [R141+0xc00] ;  /* 0x000c00008d48783b */ /* 0x000eae0000004200 */
[C---:B-----5:R-:W-:Y:S08]  /*e660*/  HMMA.16816.F32.BF16 R40, R68.reuse, R48, R40 ;  /* 0x000000304428723c */ /* 0x060ff00000041828 */
[----:B------:R-:W-:Y:S01]  /*e670*/  HMMA.16816.F32.BF16 R44, R68, R50, R44 ;  /* 0x00000032442c723c */ /* 0x000fe2000004182c */
[----:B------:R-:W4:Y:S04]  /*e680*/  LDSM.16.MT88.4 R48, [R53+0xdc00] ;  /* 0x00dc00003530783b */ /* 0x000f280000004200 */
        /* <DEDUP_REMOVED lines=19> */
[----:B------:R-:W3:Y:S01]  /*e7c0*/  LDSM.16.MT88.4 R60, [R141+0x5000] ;  /* 0x005000008d3c783b */ /* 0x000ee20000004200 */
[----:B------:R-:W-:Y:S01]  /*e7d0*/  F2FP.BF16.F32.PACK_AB R57, R167, R168 ;  /* 0x000000a8a739723e */ /* 0x000fe200000010ff */
[----:B------:R-:W-:Y:S01]  /*e7e0*/  FADD.FTZ R168, R168, R103 ;  /* 0x00000067a8a87221 */ /* 0x000fe20000010000 */
[----:B------:R-:W-:-:S02]  /*e7f0*/  F2FP.BF16.F32.PACK_AB R58, R160, R169 ;  /* 0x000000a9a03a723e */ /* 0x000fc400000010ff */
[----:B------:R-:W-:Y:S01]  /*e800*/  F2FP.BF16.F32.PACK_AB R59, R165, R158 ;  /* 0x0000009ea53b723e */ /* 0x000fe200000010ff */
[----:B------:R-:W-:-:S04]  /*e810*/  FADD.FTZ R167, R167, R168 ;  /* 0x000000a8a7a77221 */ /* 0x000fc80000010000 */
[----:B------:R-:W-:Y:S02]  /*e820*/  FADD.FTZ R158, R158, R167 ;  /* 0x000000a79e9e7221 */ /* 0x000fe40000010000 */
[----:B------:R-:W-:Y:S02]  /*e830*/  HMMA.16816.F32.BF16 R24, R56, R68, R24 ;  /* 0x000000443818723c */ /* 0x000fe40000041818 */
[----:B------:R-:W-:-:S06]  /*e840*/  FADD.FTZ R158, R165, R158 ;  /* 0x0000009ea59e7221 */ /* 0x000fcc0000010000 */
[C---:B------:R-:W-:Y:S01]  /*e850*/  HMMA.16816.F32.BF16 R28, R56.reuse, R70, R28 ;  /* 0x00000046381c723c */ /* 0x040fe2000004181c */
[----:B------:R-:W3:Y:S07]  /*e860*/  LDSM.16.MT88.4 R68, [R53+0xc400] ;  /* 0x00c400003544783b */ /* 0x000eee0000004200 */
[C---:B-----5:R-:W-:Y:S08]  /*e870*/  HMMA.16816.F32.BF16 R8, R56.reuse, R76, R8 ;  /* 0x0000004c3808723c */ /* 0x060ff00000041808 */
[C---:B------:R-:W-:Y:S01]  /*e880*/  HMMA.16816.F32.BF16 R12, R56.reuse, R78, R12 ;  /* 0x0000004e380c723c */ /* 0x040fe2000004180c */
[----:B------:R-:W5:Y:S07]  /*e890*/  LDSM.16.MT88.4 R76, [R53+0xa400] ;  /* 0x00a40000354c783b */ /* 0x000f6e0000004200 */
[----:B-1----:R-:W-:Y:S01]  /*e8a0*/  HMMA.16816.F32.BF16 R32, R56, R80, R32 ;  /* 0x000000503820723c */ /* 0x002fe20000041820 */
[-C--:B------:R-:W-:Y:S01]  /*e8b0*/  FFMA.FTZ R80, R161, R138.reuse, -R134 ;  /* 0x0000008aa1507223 */ /* 0x080fe20000010886 */
[----:B------:R-:W-:-:S02]  /*e8c0*/  FFMA.FTZ R161, R154, R138, -R137 ;  /* 0x0000008a9aa17223 */ /* 0x000fc40000010889 */
[----:B------:R1:W-:Y:S04]  /*e8d0*/  MUFU.EX2 R154, R98 ;  /* 0x00000062009a7308 */ /* 0x0003e80000000800 */
[----:B------:R4:W-:Y:S01]  /*e8e0*/  MUFU.EX2 R159, R80 ;  /* 0x00000050009f7308 */ /* 0x0009e20000000800 */
[C---:B------:R-:W-:Y:S03]  /*e8f0*/  HMMA.16816.F32.BF16 R36, R56.reuse, R82, R36 ;  /* 0x000000523824723c */ /* 0x040fe60000041824 */
[----:B------:R-:W5:Y:S05]  /*e900*/  MUFU.EX2 R161, R161 ;  /* 0x000000a100a17308 */ /* 0x000f6a0000000800 */
[C---:B--2---:R-:W-:Y:S01]  /*e910*/  HMMA.16816.F32.BF16 R16, R56.reuse, R72, R16 ;  /* 0x000000483810723c */ /* 0x044fe20000041810 */
[-CC-:B-1----:R-:W-:Y:S01]  /*e920*/  FFMA.FTZ R98, R146, R138.reuse, -R137.reuse ;  /* 0x0000008a92627223 */ /* 0x182fe20000010889 */
[-C--:B------:R-:W-:Y:S01]  /*e930*/  FFMA.FTZ R146, R148, R138.reuse, -R137 ;  /* 0x0000008a94927223 */ /* 0x080fe20000010889 */
[----:B------:R-:W-:Y:S01]  /*e940*/  FFMA.FTZ R148, R149, R138, -R134 ;  /* 0x0000008a95947223 */ /* 0x000fe20000010886 */
[----:B----4-:R-:W1:Y:S01]  /*e950*/  LDSM.16.MT88.4 R80, [R141+0x3400] ;  /* 0x003400008d50783b */ /* 0x010e620000004200 */
[----:B------:R-:W2:Y:S03]  /*e960*/  MUFU.EX2 R144, R98 ;  /* 0x0000006200907308 */ /* 0x000ea60000000800 */
[C---:B------:R-:W-:Y:S01]  /*e970*/  HMMA.16816.F32.BF16 R20, R56.reuse, R74, R20 ;  /* 0x0000004a3814723c */ /* 0x040fe20000041814 */
[----:B------:R-:W4:Y:S01]  /*e980*/  LDSM.16.MT88.4 R72, [R141+0x1400] ;  /* 0x001400008d48783b */ /* 0x000f220000004200 */
[----:B------:R-:W-:Y:S04]  /*e990*/  MUFU.EX2 R146, R146 ;  /* 0x0000009200927308 */ /* 0x000fe80000000800 */
[----:B------:R-:W-:Y:S02]  /*e9a0*/  MUFU.EX2 R148, R148 ;  /* 0x0000009400947308 */ /* 0x000fe40000000800 */
[C---:B------:R-:W-:Y:S08]  /*e9b0*/  HMMA.16816.F32.BF16 R40, R56.reuse, R48, R40 ;  /* 0x000000303828723c */ /* 0x040ff00000041828 */
[C---:B------:R-:W-:Y:S01]  /*e9c0*/  HMMA.16816.F32.BF16 R44, R56.reuse, R50, R44 ;  /* 0x00000032382c723c */ /* 0x040fe2000004182c */
[----:B------:R-:W2:Y:S07]  /*e9d0*/  LDSM.16.MT88.4 R48, [R53+0xe400] ;  /* 0x00e400003530783b */ /* 0x000eae0000004200 */
[C---:B---3--:R-:W-:Y:S08]  /*e9e0*/  HMMA.16816.F32.BF16 R64, R56.reuse, R60, R64 ;  /* 0x0000003c3840723c */ /* 0x048ff00000041840 */
[----:B------:R-:W-:Y:S01]  /*e9f0*/  HMMA.16816.F32.BF16 R4, R56, R62, R4 ;  /* 0x0000003e3804723c */ /* 0x000fe20000041804 */
[----:B-----5:R-:W-:Y:S01]  /*ea00*/  F2FP.BF16.F32.PACK_AB R56, R161, R154 ;  /* 0x0000009aa138723e */ /* 0x020fe200000010ff */
        /* <DEDUP_REMOVED lines=10> */
[----:B------:R-:W5:Y:S07]  /*eab0*/  LDSM.16.MT88.4 R68, [R53+0xc800] ;  /* 0x00c800003544783b */ /* 0x000f6e0000004200 */
[C---:B------:R-:W-:Y:S08]  /*eac0*/  HMMA.16816.F32.BF16 R8, R56.reuse, R76, R8 ;  /* 0x0000004c3808723c */ /* 0x040ff00000041808 */
[C---:B------:R-:W-:Y:S01]  /*ead0*/  HMMA.16816.F32.BF16 R12, R56.reuse, R78, R12 ;  /* 0x0000004e380c723c */ /* 0x040fe2000004180c */
[----:B------:R-:W5:Y:S07]  /*eae0*/  LDSM.16.MT88.4 R76, [R53+0xa800] ;  /* 0x00a80000354c783b */ /* 0x000f6e0000004200 */
[----:B-1----:R-:W-:Y:S01]  /*eaf0*/  HMMA.16816.F32.BF16 R32, R56, R80, R32 ;  /* 0x000000503820723c */ /* 0x002fe20000041820 */
[-CC-:B------:R-:W-:Y:S01]  /*eb00*/  FFMA.FTZ R80, R153, R138.reuse, -R134.reuse ;  /* 0x0000008a99507223 */ /* 0x180fe20000010886 */
[-CC-:B------:R-:W-:Y:S01]  /*eb10*/  FFMA.FTZ R153, R151, R138.reuse, -R134.reuse ;  /* 0x0000008a97997223 */ /* 0x180fe20000010886 */
[----:B------:R-:W-:-:S02]  /*eb20*/  FFMA.FTZ R134, R123, R138, -R134 ;  /* 0x0000008a7b867223 */ /* 0x000fc40000010886 */
[----:B------:R1:W3:Y:S03]  /*eb30*/  MUFU.EX2 R151, R80 ;  /* 0x0000005000977308 */ /* 0x0002e60000000800 */
[C---:B----4-:R-:W-:Y:S01]  /*eb40*/  HMMA.16816.F32.BF16 R16, R56.reuse, R72, R16 ;  /* 0x000000483810723c */ /* 0x050fe20000041810 */
[----:B------:R-:W4:Y:S04]  /*eb50*/  MUFU.EX2 R153, R153 ;  /* 0x0000009900997308 */ /* 0x000f280000000800 */
[----:B------:R-:W-:Y:S03]  /*eb60*/  MUFU.EX2 R232, R134 ;  /* 0x0000008600e87308 */ /* 0x000fe60000000800 */
[C---:B------:R-:W-:Y:S01]  /*eb70*/  HMMA.16816.F32.BF16 R20, R56.reuse, R74, R20 ;  /* 0x0000004a3814723c */ /* 0x040fe20000041814 */
[----:B------:R-:W-:Y:S07]  /*eb80*/  LDSM.16.MT88.4 R72, [R141+0x1800] ;  /* 0x001800008d48783b */ /* 0x000fee0000004200 */
[C---:B------:R-:W-:Y:S01]  /*eb90*/  HMMA.16816.F32.BF16 R36, R56.reuse, R82, R36 ;  /* 0x000000523824723c */ /* 0x040fe20000041824 */
[----:B-1----:R-:W-:Y:S07]  /*eba0*/  LDSM.16.MT88.4 R80, [R141+0x3800] ;  /* 0x003800008d50783b */ /* 0x002fee0000004200 */
[C---:B--2---:R-:W-:Y:S08]  /*ebb0*/  HMMA.16816.F32.BF16 R40, R56.reuse, R48, R40 ;  /* 0x000000303828723c */ /* 0x044ff00000041828 */
[C---:B------:R-:W-:Y:S01]  /*ebc0*/  HMMA.16816.F32.BF16 R44, R56.reuse, R50, R44 ;  /* 0x00000032382c723c */ /* 0x040fe2000004182c */
[----:B------:R-:W1:Y:S07]  /*ebd0*/  LDSM.16.MT88.4 R48, [R53+0xe800] ;  /* 0x00e800003530783b */ /* 0x000e6e0000004200 */
[C---:B---3--:R-:W-:Y:S08]  /*ebe0*/  HMMA.16816.F32.BF16 R64, R56.reuse, R60, R64 ;  /* 0x0000003c3840723c */ /* 0x048ff00000041840 */
[----:B------:R-:W-:Y:S01]  /*ebf0*/  HMMA.16816.F32.BF16 R4, R56, R62, R4 ;  /* 0x0000003e3804723c */ /* 0x000fe20000041804 */
[----:B------:R-:W-:Y:S01]  /*ec00*/  F2FP.BF16.F32.PACK_AB R56, R144, R155 ;  /* 0x0000009b9038723e */ /* 0x000fe200000010ff */
[----:B------:R-:W2:Y:S01]  /*ec10*/  LDSM.16.MT88.4 R60, [R141+0x5800] ;  /* 0x005800008d3c783b */ /* 0x000ea20000004200 */
[----:B------:R-:W-:Y:S01]  /*ec20*/  F2FP.BF16.F32.PACK_AB R57, R151, R152 ;  /* 0x000000989739723e */ /* 0x000fe200000010ff */
[----:B------:R-:W-:Y:S01]  /*ec30*/  FADD.FTZ R152, R152, R157 ;  /* 0x0000009d98987221 */ /* 0x000fe20000010000 */
[----:B------:R-:W-:-:S02]  /*ec40*/  F2FP.BF16.F32.PACK_AB R58, R146, R173 ;  /* 0x000000ad923a723e */ /* 0x000fc400000010ff */
[----:B----4-:R-:W-:Y:S01]  /*ec50*/  F2FP.BF16.F32.PACK_AB R59, R148, R153 ;  /* 0x00000099943b723e */ /* 0x010fe200000010ff */
[----:B------:R-:W-:-:S04]  /*ec60*/  FADD.FTZ R152, R151, R152 ;  /* 0x0000009897987221 */ /* 0x000fc80000010000 */
[----:B------:R-:W-:Y:S02]  /*ec70*/  FADD.FTZ R153, R153, R152 ;  /* 0x0000009899997221 */ /* 0x000fe40000010000 */
[----:B-----5:R-:W-:Y:S01]  /*ec80*/  HMMA.16816.F32.BF16 R24, R56, R68, R24 ;  /* 0x000000443818723c */ /* 0x020fe20000041818 */
[----:B------:R-:W-:Y:S01]  /*ec90*/  FFMA.FTZ R68, R127, R138, -R137 ;  /* 0x0000008a7f447223 */ /* 0x000fe20000010889 */
[----:B------:R-:W-:Y:S01]  /*eca0*/  F2FP.BF16.F32.PACK_AB R69, R145, R170 ;  /* 0x000000aa9145723e */ /* 0x000fe200000010ff */
[----:B------:R-:W-:Y:S01]  /*ecb0*/  MUFU.EX2 R127, R143 ;  /* 0x0000008f007f7308 */ /* 0x000fe20000000800 */
[----:B------:R-:W-:-:S03]  /*ecc0*/  FADD.FTZ R153, R148, R153 ;  /* 0x0000009994997221 */ /* 0x000fc60000010000 */
[----:B------:R-:W3:Y:S01]  /*ecd0*/  MUFU.EX2 R123, R68 ;  /* 0x00000044007b7308 */ /* 0x000ee20000000800 */
[----:B------:R-:W-:Y:S01]  /*ece0*/  HMMA.16816.F32.BF16 R8, R56, R76, R8 ;  /* 0x0000004c3808723c */ /* 0x000fe20000041808 */
[----:B------:R-:W-:-:S04]  /*ecf0*/  FADD.FTZ R170, R170, R153 ;  /* 0x00000099aaaa7221 */ /* 0x000fc80000010000 */
[----:B------:R-:W-:-:S03]  /*ed00*/  FADD.FTZ R170, R145, R170 ;  /* 0x000000aa91aa7221 */ /* 0x000fc60000010000 */
[----:B------:R-:W-:Y:S01]  /*ed10*/  HMMA.16816.F32.BF16 R12, R56, R78, R12 ;  /* 0x0000004e380c723c */ /* 0x000fe2000004180c */
[----:B------:R-:W4:Y:S01]  /*ed20*/  LDSM.16.MT88.4 R76, [R53+0xec00] ;  /* 0x00ec0000354c783b */ /* 0x000f220000004200 */
[----:B---3--:R-:W-:-:S06]  /*ed30*/  F2FP.BF16.F32.PACK_AB R68, R52, R123 ;  /* 0x0000007b3444723e */ /* 0x008fcc00000010ff */
[----:B------:R-:W-:Y:S01]  /*ed40*/  HMMA.16816.F32.BF16 R28, R56, R70, R28 ;  /* 0x00000046381c723c */ /* 0x000fe2000004181c */
[----:B------:R-:W-:Y:S02]  /*ed50*/  F2FP.BF16.F32.PACK_AB R70, R233, R124 ;  /* 0x0000007ce946723e */ /* 0x000fe400000010ff */
[----:B------:R-:W-:Y:S01]  /*ed60*/  F2FP.BF16.F32.PACK_AB R71, R232, R127 ;  /* 0x0000007fe847723e */ /* 0x000fe200000010ff */
[----:B------:R-:W-:-:S04]  /*ed70*/  FADD.FTZ R127, R127, R170 ;  /* 0x000000aa7f7f7221 */ /* 0x000fc80000010000 */
[----:B-1----:R-:W-:Y:S01]  /*ed80*/  HMMA.16816.F32.BF16 R40, R56, R48, R40 ;  /* 0x000000303828723c */ /* 0x002fe20000041828 */
[----:B------:R-:W-:-:S07]  /*ed90*/  FADD.FTZ R232, R232, R127 ;  /* 0x0000007fe8e87221 */ /* 0x000fce0000010000 */
[C---:B------:R-:W-:Y:S01]  /*eda0*/  HMMA.16816.F32.BF16 R112, R68.reuse, R108, R8 ;  /* 0x0000006c4470723c */ /* 0x040fe20000041808 */
[----:B------:R-:W-:Y:S04]  /*edb0*/  LDSM.16.MT88.4 R8, [R141+0x1c00] ;  /* 0x001c00008d08783b */ /* 0x000fe80000004200 */
[----:B------:R-:W-:Y:S03]  /*edc0*/  LDSM.16.MT88.4 R140, [R141+0x5c00] ;  /* 0x005c00008d8c783b */ /* 0x000fe60000004200 */
[----:B------:R-:W-:Y:S01]  /*edd0*/  HMMA.16816.F32.BF16 R108, R68, R110, R12 ;  /* 0x0000006e446c723c */ /* 0x000fe2000004180c */
[----:B------:R-:W-:-:S04]  /*ede0*/  FADD.FTZ R13, R97, R96 ;  /* 0x00000060610d7221 */ /* 0x000fc80000010000 */
[----:B------:R-:W-:-:S03]  /*edf0*/  FADD.FTZ R100, R100, R13 ;  /* 0x0000000d64647221 */ /* 0x000fc60000010000 */
[----:B------:R-:W-:Y:S01]  /*ee00*/  HMMA.16816.F32.BF16 R44, R56, R50, R44 ;  /* 0x00000032382c723c */ /* 0x000fe2000004182c */
[----:B------:R-:W-:Y:S01]  /*ee10*/  FADD.FTZ R175, R175, R100 ;  /* 0x00000064afaf7221 */ /* 0x000fe20000010000 */
[----:B------:R-:W1:Y:S03]  /*ee20*/  LDSM.16.MT88.4 R48, [R53+0xcc00] ;  /* 0x00cc00003530783b */ /* 0x000e660000004200 */
        /* <DEDUP_REMOVED lines=24> */
[----:B------:R-:W-:Y:S01]  /*efb0*/  FADD.FTZ R123, R52, R123 ;  /* 0x0000007b347b7221 */ /* 0x000fe20000010000 */
[-C--:B------:R-:W-:Y:S02]  /*efc0*/  MOV R52, R129.reuse ;  /* 0x0000008100347202 */ /* 0x080fe40000000f00 */
[----:B-1----:R-:W-:Y:S01]  /*efd0*/  HMMA.16816.F32.BF16 R96, R68, R48, R24 ;  /* 0x000000304460723c */ /* 0x002fe20000041818 */
[----:B------:R-:W-:Y:S01]  /*efe0*/  FADD.FTZ R124, R124, R123 ;  /* 0x0000007b7c7c7221 */ /* 0x000fe20000010000 */
[----:B------:R-:W-:-:S03]  /*eff0*/  @P5 MOV R52, R129 ;  /* 0x0000008100345202 */ /* 0x000fc60000000f00 */
[----:B------:R-:W-:-:S03]  /*f000*/  FADD.FTZ R233, R233, R124 ;  /* 0x0000007ce9e97221 */ /* 0x000fc60000010000 */
[C---:B------:R-:W-:Y:S08]  /*f010*/  HMMA.16816.F32.BF16 R92, R68.reuse, R50, R28 ;  /* 0x00000032445c723c */ /* 0x040ff0000004181c */
[C---:B------:R-:W-:Y:S08]  /*f020*/  HMMA.16816.F32.BF16 R76, R68.reuse, R78, R44 ;  /* 0x0000004e444c723c */ /* 0x040ff0000004182c */
[C---:B------:R-:W-:Y:S08]  /*f030*/  HMMA.16816.F32.BF16 R104, R68.reuse, R8, R16 ;  /* 0x000000084468723c */ /* 0x040ff00000041810 */
[C---:B------:R-:W-:Y:S08]  /*f040*/  HMMA.16816.F32.BF16 R100, R68.reuse, R10, R20 ;  /* 0x0000000a4464723c */ /* 0x040ff00000041814 */
[C---:B------:R-:W-:Y:S08]  /*f050*/  HMMA.16816.F32.BF16 R84, R68.reuse, R86, R36 ;  /* 0x000000564454723c */ /* 0x040ff00000041824 */
[----:B------:R-:W-:Y:S01]  /*f060*/  HMMA.16816.F32.BF16 R72, R68, R140, R64 ;  /* 0x0000008c4448723c */ /* 0x000fe20000041840 */
[----:B------:R-:W-:-:S07]  /*f070*/  MOV R140, R122 ;  /* 0x0000007a008c7202 */ /* 0x000fce0000000f00 */
[----:B------:R-:W-:Y:S01]  /*f080*/  HMMA.16816.F32.BF16 R68, R68, R142, R4 ;  /* 0x0000008e4444723c */ /* 0x000fe20000041804 */
[----:B------:R-:W-:-:S04]  /*f090*/  NOP ;  /* 0x0000000000007918 */ /* 0x000fc80000000000 */
[----:B------:R-:W-:-:S15]  /*f0a0*/  @P5 BRA `(.L_x_4755) ;  /* 0x0000000000045947 */ /* 0x000fde0003800000 */
.L_x_4746:
[----:B------:R-:W-:-:S05]  /*f0b0*/  IADD3 R54, PT, PT, R140, -0x1, RZ ;  /* 0xffffffff8c367810 */ /* 0x000fca0007ffe0ff */
.L_x_4755:
[----:B------:R-:W-:Y:S05]  /*f0c0*/  BSYNC B2 ;  /* 0x0000000000027941 */ /* 0x000fea0003800000 */
.L_x_4745:
        /* <DEDUP_REMOVED lines=13> */
.L_x_4763:
[----:B------:R-:W-:Y:S04]  /*f1a0*/  DEPBAR.LE SB0, 0x0 ;  /* 0x000080000000791a */ /* 0x000fe80000000000 */
[----:B------:R-:W-:Y:S05]  /*f1b0*/  WARPSYNC.ALL ;  /* 0x0000000000007948 */ /* 0x000fea0003800000 */
[----:B------:R-:W-:Y:S01]  /*f1c0*/  BAR.SYNC.DEFER_BLOCKING 0x0 ;  /* 0x0000000000007b1d */ /* 0x000fe20000010000 */
[----:B------:R-:W-:Y:S02]  /*f1d0*/  @!P3 IMAD.MOV.U32 R5, RZ, RZ, RZ ;  /* 0x000000ffff05b224 */ /* 0x000fe400078e00ff */
[----:B------:R-:W-:Y:S02]  /*f1e0*/  IMAD.MOV.U32 R4, RZ, RZ, R214 ;  /* 0x000000ffff047224 */ /* 0x000fe400078e00d6 */
[----:B------:R-:W-:Y:S01]  /*f1f0*/  IMAD.MOV.U32 R0, RZ, RZ, R215 ;  /* 0x000000ffff007224 */ /* 0x000fe200078e00d7 */
[----:B------:R-:W-:Y:S01]  /*f200*/  @!P3 IADD3 R5, P0, PT, RZ, -R5, RZ ;  /* 0x80000005ff05b210 */ /* 0x000fe20007f1e0ff */
[----:B------:R-:W-:Y:S01]  /*f210*/  IMAD.SHL.U32 R37, R200, 0x40, RZ ;  /* 0x00000040c8257824 */ /* 0x000fe200078e00ff */
[----:B------:R-:W2:Y:S01]  /*f220*/  @!P3 LD.E R6, desc[UR4][R2.64+0x40] ;  /* 0x000040040206b980 */ /* 0x000ea2000c101900 */
[----:B------:R-:W-:Y:S01]  /*f230*/  BSSY.RECONVERGENT B0, `(.L_x_4757) ;  /* 0x000004d000007945 */ /* 0x000fe20003800200 */
[----:B------:R-:W1:Y:S01]  /*f240*/  S2R R119, SR_TID.X ;  /* 0x0000000000777919 */ /* 0x000e620000002100 */
[----:B--2---:R-:W-:Y:S02]  /*f250*/  @!P3 IMAD.SHL.U32 R6, R6, 0x80, RZ ;  /* 0x000000800606b824 */ /* 0x004fe400078e00ff */
[----:B-1----:R-:W-:Y:S02]  /*f260*/  IMAD.SHL.U32 R205, R119, 0x8, RZ ;  /* 0x0000000877cd7824 */ /* 0x002fe400078e00ff */
[----:B------:R-:W-:Y:S03]  /*f270*/  @!P3 IMAD.X R6, RZ, RZ, ~R6, P0 ;  /* 0x000000ffff06b224 */ /* 0x000fe600000e0e06 */
[----:B------:R-:W-:Y:S02]  /*f280*/  LOP3.LUT R206, R205, 0x18, RZ, 0xc0, !PT ;  /* 0x00000018cdce7812 */ /* 0x000fe400078ec0ff */
[----:B------:R-:W-:Y:S02]  /*f290*/  @!P3 SHF.R.S64 R5, R5, 0x1f, R6 ;  /* 0x0000001f0505b819 */ /* 0x000fe40000001006 */
[C---:B------:R-:W-:Y:S02]  /*f2a0*/  LOP3.LUT R204, R206.reuse, 0x20, RZ, 0xfc, !PT ;  /* 0x00000020cecc7812 */ /* 0x040fe400078efcff */
[----:B------:R-:W-:Y:S02]  /*f2b0*/  LOP3.LUT R203, R206, 0x40, RZ, 0xfc, !PT ;  /* 0x00000040cecb7812 */ /* 0x000fe400078efcff */
[----:B------:R-:W-:Y:S02]  /*f2c0*/  @!P3 IADD3 R214, P0, PT, R214, R5, RZ ;  /* 0x00000005d6d6b210 */ /* 0x000fe40007f1e0ff */
[-C--:B------:R-:W-:Y:S02]  /*f2d0*/  ISETP.GE.AND P6, PT, R206, R225.reuse, PT ;  /* 0x000000e1ce00720c */ /* 0x080fe40003fc6270 */
[-C--:B------:R-:W-:Y:S02]  /*f2e0*/  ISETP.GE.AND P5, PT, R204, R225.reuse, PT ;  /* 0x000000e1cc00720c */ /* 0x080fe40003fa6270 */
[----:B------:R-:W-:Y:S02]  /*f2f0*/  ISETP.GE.AND P4, PT, R203, R225, PT ;  /* 0x000000e1cb00720c */ /* 0x000fe40003f86270 */
[----:B------:R-:W-:Y:S01]  /*f300*/  @!P3 LEA.HI.X.SX32 R215, R6, R215, 0x1, P0 ;  /* 0x000000d706d7b211 */ /* 0x000fe200000f0eff */
[----:B------:R-:W-:Y:S10]  /*f310*/  @!P3 BRA `(.L_x_4758) ;  /* 0x0000000000f8b947 */ /* 0x000ff40003800000 */
[----:B------:R-:W-:Y:S01]  /*f320*/  VIADD R6, R221, 0xffffff80 ;  /* 0xffffff80dd067836 */ /* 0x000fe20000000000 */
[----:B------:R-:W2:Y:S04]  /*f330*/  LD.E R11, desc[UR4][R2.64+0x170] ;  /* 0x00017004020b7980 */ /* 0x000ea8000c101900 */
[----:B------:R-:W-:Y:S02]  /*f340*/  IABS R7, R6 ;  /* 0x0000000600077213 */ /* 0x000fe40000000000 */
[-C--:B--2---:R-:W-:Y:S02]  /*f350*/  IABS R10, R11.reuse ;  /* 0x0000000b000a7213 */ /* 0x084fe40000000000 */
[-C--:B------:R-:W-:Y:S02]  /*f360*/  IABS R8, R11.reuse ;  /* 0x0000000b00087213 */ /* 0x080fe40000000000 */
[----:B------:R-:W1:Y:S01]  /*f370*/  I2F.RP R9, R10 ;  /* 0x0000000a00097306 */ /* 0x000e620000209400 */
[----:B------:R-:W-:Y:S02]  /*f380*/  LOP3.LUT R6, R6, R11, RZ, 0x3c, !PT ;  /* 0x0000000b06067212 */ /* 0x000fe400078e3cff */
[----:B------:R-:W-:Y:S07]  /*f390*/  IADD3 R8, PT, PT, RZ, -R8, RZ ;  /* 0x80000008ff087210 */ /* 0x000fee0007ffe0ff */
[----:B-1----:R-:W1:Y:S02]  /*f3a0*/  MUFU.RCP R5, R9 ;  /* 0x0000000900057308 */ /* 0x002e640000001000 */
[----:B-1----:R-:W-:Y:S08]  /*f3b0*/  VIADD R14, R5, 0xffffffe ;  /* 0x0ffffffe050e7836 */ /* 0x002ff00000000000 */
[----:B------:R-:W1:Y:S02]  /*f3c0*/  F2I.FTZ.U32.TRUNC.NTZ R15, R14 ;  /* 0x0000000e000f7305 */ /* 0x000e64000021f000 */
[--C-:B-1----:R-:W-:Y:S02]  /*f3d0*/  IMAD.MOV R5, RZ, RZ, -R15.reuse ;  /* 0x000000ffff057224 */ /* 0x102fe400078e0a0f */
[----:B------:R-:W-:Y:S02]  /*f3e0*/  IMAD.MOV.U32 R14, RZ, RZ, RZ ;  /* 0x000000ffff0e7224 */ /* 0x000fe400078e00ff */
[----:B------:R-:W-:Y:S01]  /*f3f0*/  IMAD R12, R5, R10, RZ ;  /* 0x0000000a050c7224 */ /* 0x000fe200078e02ff */
[----:B------:R-:W-:Y:S03]  /*f400*/  IABS R5, R221 ;  /* 0x000000dd00057213 */ /* 0x000fe60000000000 */
        /* <DEDUP_REMOVED lines=8> */
[--C-:B------:R-:W-:Y:S02]  /*f490*/  @!P2 IMAD.IADD R7, R7, 0x1, -R10.reuse ;  /* 0x000000010707a824 */ /* 0x100fe400078e0a0a */
[----:B------:R-:W-:Y:S03]  /*f4a0*/  @!P2 VIADD R9, R9, 0x1 ;  /* 0x000000010909a836 */ /* 0x000fe60000000000 */
[-C--:B------:R-:W-:Y:S01]  /*f4b0*/  ISETP.GE.U32.AND P1, PT, R7, R10.reuse, PT ;  /* 0x0000000a0700720c */ /* 0x080fe20003f26070 */
[----:B------:R-:W-:Y:S01]  /*f4c0*/  @!P0 IMAD.IADD R5, R5, 0x1, -R10 ;  /* 0x0000000105058824 */ /* 0x000fe200078e0a0a */
[----:B------:R-:W-:Y:S02]  /*f4d0*/  @!P0 IADD3 R12, PT, PT, R12, 0x1, RZ ;  /* 0x000000010c0c8810 */ /* 0x000fe40007ffe0ff */
[----:B------:R-:W-:Y:S02]  /*f4e0*/  ISETP.GE.AND P0, PT, R6, RZ, PT ;  /* 0x000000ff0600720c */ /* 0x000fe40003f06270 */
[----:B------:R-:W-:Y:S02]  /*f4f0*/  ISETP.GE.U32.AND P2, PT, R5, R10, PT ;  /* 0x0000000a0500720c */ /* 0x000fe40003f46070 */
[-C--:B------:R-:W-:Y:S02]  /*f500*/  LOP3.LUT R5, R221, R11.reuse, RZ, 0x3c, !PT ;  /* 0x0000000bdd057212 */ /* 0x080fe400078e3cff */
[----:B------:R-:W-:Y:S03]  /*f510*/  LOP3.LUT R7, RZ, R11, RZ, 0x33, !PT ;  /* 0x0000000bff077212 */ /* 0x000fe600078e33ff */
[----:B------:R-:W-:Y:S01]  /*f520*/  @P1 VIADD R9, R9, 0x1 ;  /* 0x0000000109091836 */ /* 0x000fe20000000000 */
        /* <DEDUP_REMOVED lines=10> */
[C---:B------:R-:W-:Y:S01]  /*f5d0*/  LEA R16, P0, R7.reuse, R228, 0x2 ;  /* 0x000000e407107211 */ /* 0x040fe200078010ff */
[C---:B------:R-:W-:Y:S03]  /*f5e0*/  IMAD.IADD R8, R7.reuse, 0x1, -R9 ;  /* 0x0000000107087824 */ /* 0x040fe600078e0a09 */
[----:B------:R-:W-:Y:S01]  /*f5f0*/  LEA.HI.X.SX32 R17, R7, R229, 0x2, P0 ;  /* 0x000000e507117211 */ /* 0x000fe200000f16ff */
[----:B------:R-:W-:Y:S01]  /*f600*/  IMAD R11, R11, R8, -0x80 ;  /* 0xffffff800b0b7424 */ /* 0x000fe200078e0208 */
[----:B------:R-:W4:Y:S04]  /*f610*/  LD.E R6, desc[UR4][R18.64] ;  /* 0x0000000412067980 */ /* 0x000f28000c101900 */
[----:B------:R-:W4:Y:S01]  /*f620*/  LD.E R5, desc[UR4][R16.64] ;  /* 0x0000000410057980 */ /* 0x000f22000c101900 */
[----:B------:R-:W-:Y:S01]  /*f630*/  SHF.R.S32.HI R8, RZ, 0x1f, R11 ;  /* 0x0000001fff087819 */ /* 0x000fe2000001140b */
[-C--:B---3--:R-:W-:Y:S02]  /*f640*/  IMAD R7, R13, R11.reuse, RZ ;  /* 0x0000000b0d077224 */ /* 0x088fe400078e02ff */
[C---:B------:R-:W-:Y:S04]  /*f650*/  IMAD.WIDE.U32 R10, R12.reuse, R11, RZ ;  /* 0x0000000b0c0a7225 */ /* 0x040fe800078e00ff */
[----:B------:R-:W-:Y:S02]  /*f660*/  IMAD R7, R12, R8, R7 ;  /* 0x000000080c077224 */ /* 0x000fe400078e0207 */
[----:B----4-:R-:W-:Y:S03]  /*f670*/  IMAD.IADD R5, R6, 0x1, -R5 ;  /* 0x0000000106057824 */ /* 0x010fe600078e0a05 */
[----:B------:R-:W-:Y:S01]  /*f680*/  IADD3 R11, PT, PT, R11, R7, RZ ;  /* 0x000000070b0b7210 */ /* 0x000fe20007ffe0ff */
[----:B--2---:R-:W-:Y:S01]  /*f690*/  IMAD R7, R15, R5, RZ ;  /* 0x000000050f077224 */ /* 0x004fe200078e02ff */
[----:B------:R-:W-:Y:S01]  /*f6a0*/  SHF.R.S32.HI R6, RZ, 0x1f, R5 ;  /* 0x0000001fff067819 */ /* 0x000fe20000011405 */
[----:B------:R-:W-:Y:S04]  /*f6b0*/  IMAD.WIDE.U32 R10, R5, R14, R10 ;  /* 0x0000000e050a7225 */ /* 0x000fe800078e000a */
[----:B------:R-:W-:Y:S01]  /*f6c0*/  IMAD R7, R14, R6, R7 ;  /* 0x000000060e077224 */ /* 0x000fe200078e0207 */
[C---:B------:R-:W-:Y:S03]  /*f6d0*/  LEA R214, P0, R10.reuse, R4, 0x1 ;  /* 0x000000040ad67211 */ /* 0x040fe600078008ff */
[----:B------:R-:W-:Y:S05]  /*f6e0*/  IMAD.IADD R7, R11, 0x1, R7 ;  /* 0x000000010b077824 */ /* 0x000fea00078e0207 */
[----:B------:R-:W-:Y:S02]  /*f6f0*/  LEA.HI.X R215, R10, R0, R7, 0x1, P0 ;  /* 0x000000000ad77211 */ /* 0x000fe400000f0c07 */
.L_x_4758:
[----:B------:R-:W-:Y:S05]  /*f700*/  BSYNC.RECONVERGENT B0 ;  /* 0x0000000000007941 */ /* 0x000fea0003800200 */
.L_x_4757:
[----:B------:R-:W-:Y:S01]  /*f710*/  @!PT LDS RZ, [RZ] ;  /* 0x00000000fffff984 */ /* 0x000fe20000000800 */
[----:B------:R-:W-:Y:S01]  /*f720*/  @!PT LDS RZ, [RZ] ;  /* 0x00000000fffff984 */ /* 0x000fe20000000800 */
[----:B------:R-:W-:Y:S01]  /*f730*/  @!PT LDS RZ, [RZ] ;  /* 0x00000000fffff984 */ /* 0x000fe20000000800 */
[----:B------:R-:W-:Y:S01]  /*f740*/  @!P6 LDGSTS.E.BYPASS.LTC128B.128 [R227+0x9000], desc[UR4][R214.64] ;  /* 0x09000000d6e3efae */ /* 0x000fe2000b981a04 */
[C---:B------:R-:W-:Y:S01]  /*f750*/  IADD3 R40, P0, PT, R37.reuse, R214, RZ ;  /* 0x000000d625287210 */ /* 0x040fe20007f1e0ff */
[----:B------:R-:W1:Y:S01]  /*f760*/  S2UR UR6, SR_CgaCtaId ;  /* 0x00000000000679c3 */ /* 0x000e620000008800 */
[----:B------:R-:W-:Y:S03]  /*f770*/  SHF.L.U64.HI R36, R200, 0x6, R201 ;  /* 0x00000006c8247819 */ /* 0x000fe600000102c9 */
[----:B------:R-:W-:Y:S01]  /*f780*/  @P6 STS.128 [R227+0x9000], RZ ;  /* 0x009000ffe3006388 */ /* 0x000fe20000000c00 */
[C---:B------:R-:W-:Y:S01]  /*f790*/  IADD3 R38, P1, PT, R37.reuse, R40, RZ ;  /* 0x0000002825267210 */ /* 0x040fe20007f3e0ff */
[----:B------:R-:W-:Y:S01]  /*f7a0*/  UMOV UR7, 0x400 ;  /* 0x0000040000077882 */ /* 0x000fe20000000000 */
[C---:B------:R-:W-:Y:S03]  /*f7b0*/  IADD3.X R41, PT, PT, R36.reuse, R215, RZ, P0, !PT ;  /* 0x000000d724297210 */ /* 0x040fe600007fe4ff */
[----:B------:R-:W-:Y:S01]  /*f7c0*/  @!PT LDS RZ, [RZ] ;  /* 0x00000000fffff984 */ /* 0x000fe20000000800 */
[----:B------:R-:W-:Y:S01]  /*f7d0*/  @!PT LDS RZ, [RZ] ;  /* 0x00000000fffff984 */ /* 0x000fe20000000800 */
[----:B------:R-:W-:Y:S01]  /*f7e0*/  @!PT LDS RZ, [RZ] ;  /* 0x00000000fffff984 */ /* 0x000fe20000000800 */
[----:B------:R-:W-:Y:S01]  /*f7f0*/  @!P5 LDGSTS.E.BYPASS.LTC128B.128 [R227+0xb000], desc[UR4][R214.64+0x40] ;  /* 0x0b000040d6e3dfae */ /* 0x000fe2000b981a04 */
[----:B------:R-:W-:Y:S01]  /*f800*/  IADD3 R42, P0, PT, R37, R38, RZ ;  /* 0x00000026252a7210 */ /* 0x000fe20007f1e0ff */
[----:B------:R-:W-:Y:S01]  /*f810*/  BSSY.RECONVERGENT B1, `(.L_x_4759) ;  /* 0x00001ff000017945 */ /* 0x000fe20003800200 */
[C---:B------:R-:W-:Y:S03]  /*f820*/  IADD3.X R39, PT, PT, R36.reuse, R41, RZ, P1, !PT ;  /* 0x0000002924277210 */ /* 0x040fe60000ffe4ff */
[----:B------:R-:W-:Y:S01]  /*f830*/  @P5 STS.128 [R227+0xb000], RZ ;  /* 0x00b000ffe3005388 */ /* 0x000fe20000000c00 */
[C---:B------:R-:W-:Y:S02]  /*f840*/  SHF.L.U32 R121, R119.reuse, 0x4, RZ ;  /* 0x0000000477797819 */ /* 0x040fe400000006ff */
[----:B------:R-:W-:Y:S03]  /*f850*/  IADD3.X R43, PT, PT, R36, R39, RZ, P0, !PT ;  /* 0x00000027242b7210 */ /* 0x000fe600007fe4ff */
[----:B------:R-:W-:Y:S01]  /*f860*/  @!PT LDS RZ, [RZ] ;  /* 0x00000000fffff984 */ /* 0x000fe20000000800 */
[----:B------:R-:W-:Y:S01]  /*f870*/  @!PT LDS RZ, [RZ] ;  /* 0x00000000fffff984 */ /* 0x000fe20000000800 */
[----:B------:R-:W-:Y:S01]  /*f880*/  @!PT LDS RZ, [RZ] ;  /* 0x00000000fffff984 */ /* 0x000fe20000000800 */
[----:B------:R-:W-:Y:S01]  /*f890*/  @!P4 LDGSTS.E.BYPASS.LTC128B.128 [R227+0xd000], desc[UR4][R214.64+0x80] ;  /* 0x0d000080d6e3cfae */ /* 0x000fe2000b981a04 */
[--C-:B------:R-:W-:Y:S02]  /*f8a0*/  SHF.R.U32.HI R193, RZ, 0x1, R119.reuse ;  /* 0x00000001ffc17819 */ /* 0x100fe40000011677 */
[----:B------:R-:W-:Y:S03]  /*f8b0*/  SHF.L.U32 R196, R119, 0x5, RZ ;  /* 0x0000000577c47819 */ /* 0x000fe600000006ff */
[----:B------:R-:W-:Y:S01]  /*f8c0*/  @P4 STS.128 [R227+0xd000], RZ ;  /* 0x00d000ffe3004388 */ /* 0x000fe20000000c00 */
[----:B------:R-:W-:Y:S02]  /*f8d0*/  LOP3.LUT R118, R121, 0x3e00, RZ, 0xc0, !PT ;  /* 0x00003e0079767812 */ /* 0x000fe400078ec0ff */
[----:B------:R-:W-:Y:S03]  /*f8e0*/  SHF.L.U32 R192, R119, 0x2, RZ ;  /* 0x0000000277c07819 */ /* 0x000fe600000006ff */
[----:B------:R-:W-:Y:S01]  /*f8f0*/  @!PT LDS RZ, [RZ] ;  /* 0x00000000fffff984 */ /* 0x000fe20000000800 */
[----:B------:R-:W-:Y:S01]  /*f900*/  @!PT LDS RZ, [RZ] ;  /* 0x00000000fffff984 */ /* 0x000fe20000000800 */
[----:B------:R-:W-:Y:S01]  /*f910*/  @!PT LDS RZ, [RZ] ;  /* 0x00000000fffff984 */ /* 0x000fe20000000800 */
[----:B------:R-:W-:Y:S01]  /*f920*/  @!P6 LDGSTS.E.BYPASS.LTC128B.128 [R227+0x9800], desc[UR4][R40.64] ;  /* 0x0980000028e3efae */ /* 0x000fe2000b981a04 */
[----:B------:R-:W-:Y:S01]  /*f930*/  LOP3.LUT R195, R193, 0x8, RZ, 0xc0, !PT ;  /* 0x00000008c1c37812 */ /* 0x000fe200078ec0ff */
[----:B-1----:R-:W-:Y:S01]  /*f940*/  ULEA UR6, UR6, UR7, 0x18 ;  /* 0x0000000706067291 */ /* 0x002fe2000f8ec0ff */
[--C-:B------:R-:W-:Y:S03]  /*f950*/  LOP3.LUT R123, R118, 0x20, R196.reuse, 0xf8, !PT ;  /* 0x00000020767b7812 */ /* 0x100fe600078ef8c4 */
[----:B------:R-:W-:Y:S01]  /*f960*/  @P6 STS.128 [R227+0x9800], RZ ;  /* 0x009800ffe3006388 */ /* 0x000fe20000000c00 */
[----:B------:R-:W-:Y:S02]  /*f970*/  LOP3.LUT R124, R196, 0xc0, RZ, 0xc0, !PT ;  /* 0x000000c0c47c7812 */ /* 0x000fe400078ec0ff */
[----:B------:R-:W-:Y:S03]  /*f980*/  LOP3.LUT R121, R121, 0x100, RZ, 0xc0, !PT ;  /* 0x0000010079797812 */ /* 0x000fe600078ec0ff */
[----:B------:R-:W-:Y:S01]  /*f990*/  @!PT LDS RZ, [RZ] ;  /* 0x00000000fffff984 */ /* 0x000fe20000000800 */
[----:B------:R-:W-:Y:S01]  /*f9a0*/  @!PT LDS RZ, [RZ] ;  /* 0x00000000fffff984 */ /* 0x000fe20000000800 */
[----:B------:R-:W-:Y:S01]  /*f9b0*/  @!PT LDS RZ, [RZ] ;  /* 0x00000000fffff984 */ /* 0x000fe20000000800 */
[----:B------:R-:W-:Y:S01]  /*f9c0*/  @!P5 LDGSTS.E.BYPASS.LTC128B.128 [R227+0xb800], desc[UR4][R40.64+0x40] ;  /* 0x0b80004028e3dfae */ /* 0x000fe2000b981a04 */
[----:B------:R-:W-:Y:S02]  /*f9d0*/  LOP3.LUT R0, R192, 0x18, RZ, 0xc0, !PT ;  /* 0x00000018c0007812 */ /* 0x000fe400078ec0ff */
[--C-:B------:R-:W-:Y:S03]  /*f9e0*/  LOP3.LUT R195, R195, 0xc0, R196.reuse, 0xf8, !PT ;  /* 0x000000c0c3c37812 */ /* 0x100fe600078ef8c4 */
[----:B------:R-:W-:Y:S01]  /*f9f0*/  @P5 STS.128 [R227+0xb800], RZ ;  /* 0x00b800ffe3005388 */ /* 0x000fe20000000c00 */
[--C-:B------:R-:W-:Y:S02]  /*fa00*/  LOP3.LUT R122, R123, 0x100, R196.reuse, 0xf8, !PT ;  /* 0x000001007b7a7812 */ /* 0x100fe400078ef8c4 */
[----:B------:R-:W-:Y:S03]  /*fa10*/  LOP3.LUT R120, R121, 0x20, R196, 0xf8, !PT ;  /* 0x0000002079787812 */ /* 0x000fe600078ef8c4 */
[----:B------:R-:W-:Y:S01]  /*fa20*/  @!PT LDS RZ, [RZ] ;  /* 0x00000000fffff984 */ /* 0x000fe20000000800 */
[----:B------:R-:W-:Y:S01]  /*fa30*/  @!PT LDS RZ, [RZ] ;  /* 0x00000000fffff984 */ /* 0x000fe20000000800 */
[----:B------:R-:W-:Y:S01]  /*fa40*/  @!PT LDS RZ, [RZ] ;  /* 0x00000000fffff984 */ /* 0x000fe20000000800 */
[----:B------:R-:W-:Y:S01]  /*fa50*/  @!P4 LDGSTS.E.BYPASS.LTC128B.128 [R227+0xd800], desc[UR4][R40.64+0x80] ;  /* 0x0d80008028e3cfae */ /* 0x000fe2000b981a04 */
[----:B------:R-:W-:Y:S02]  /*fa60*/  LOP3.LUT R123, R124, 0x8, R119, 0xf8, !PT ;  /* 0x000000087c7b7812 */ /* 0x000fe400078ef877 */
[----:B------:R-:W-:Y:S03]  /*fa70*/  LOP3.LUT R195, R195, R0, RZ, 0x3c, !PT ;  /* 0x00000000c3c37212 */ /* 0x000fe600078e3cff */
[----:B------:R-:W-:Y:S01]  /*fa80*/  @P4 STS.128 [R227+0xd800], RZ ;  /* 0x00d800ffe3004388 */ /* 0x000fe20000000c00 */
[----:B------:R-:W-:Y:S02]  /*fa90*/  LOP3.LUT R123, R120, R123, R0, 0xf6, !PT ;  /* 0x0000007b787b7212 */ /* 0x000fe400078ef600 */
[----:B------:R-:W-:Y:S03]  /*faa0*/  LOP3.LUT R121, R122, R195, RZ, 0xfc, !PT ;  /* 0x000000c37a797212 */ /* 0x000fe600078efcff */
[----:B------:R-:W-:Y:S01]  /*fab0*/  @!PT LDS RZ, [RZ] ;  /* 0x00000000fffff984 */ /* 0x000fe20000000800 */
[----:B------:R-:W-:Y:S01]  /*fac0*/  @!PT LDS RZ, [RZ] ;  /* 0x00000000fffff984 */ /* 0x000fe20000000800 */
[----:B------:R-:W-:Y:S01]  /*fad0*/  @!PT LDS RZ, [RZ] ;  /* 0x00000000fffff984 */ /* 0x000fe20000000800 */
[----:B------:R-:W-:Y:S01]  /*fae0*/  @!P6 LDGSTS.E.BYPASS.LTC128B.128 [R227+0xa000], desc[UR4][R38.64] ;  /* 0x0a00000026e3efae */ /* 0x000fe2000b981a04 */
[----:B------:R-:W-:Y:S02]  /*faf0*/  MOV R194, UR6 ;  /* 0x0000000600c27c02 */ /* 0x000fe40008000f00 */
[----:B------:R-:W-:Y:S03]  /*fb00*/  MOV R144, 0x20 ;  /* 0x0000002000907802 */ /* 0x000fe60000000f00 */
[----:B------:R-:W-:Y:S01]  /*fb10*/  @P6 STS.128 [R227+0xa000], RZ ;  /* 0x00a000ffe3006388 */ /* 0x000fe20000000c00 */
[-C--:B------:R-:W-:Y:S02]  /*fb20*/  LEA R185, R121, R194.reuse, 0x1 ;  /* 0x000000c279b97211 */ /* 0x080fe400078e08ff */
[----:B------:R-:W-:Y:S03]  /*fb30*/  LEA R197, R123, R194, 0x1 ;  /* 0x000000c27bc57211 */ /* 0x000fe600078e08ff */
[----:B------:R-:W-:Y:S01]  /*fb40*/  @!PT LDS RZ, [RZ] ;  /* 0x00000000fffff984 */ /* 0x000fe20000000800 */
[----:B------:R-:W-:Y:S01]  /*fb50*/  @!PT LDS RZ, [RZ] ;  /* 0x00000000fffff984 */ /* 0x000fe20000000800 */
[----:B------:R-:W-:Y:S01]  /*fb60*/  @!PT LDS RZ, [RZ] ;  /* 0x00000000fffff984 */ /* 0x000fe20000000800 */
[----:B------:R-:W-:Y:S01]  /*fb70*/  @!P5 LDGSTS.E.BYPASS.LTC128B.128 [R227+0xc000], desc[UR4][R38.64+0x40] ;  /* 0x0c00004026e3dfae */ /* 0x000fe2000b981a04 */
[----:B------:R-:W-:Y:S02]  /*fb80*/  LOP3.LUT P2, RZ, R119, 0x4, RZ, 0xc0, !PT ;  /* 0x0000000477ff7812 */ /* 0x000fe4000784c0ff */
[----:B------:R-:W-:Y:S03]  /*fb90*/  IADD3 R220, PT, PT, R220, -0x1, RZ ;  /* 0xffffffffdcdc7810 */ /* 0x000fe60007ffe0ff */
[----:B------:R-:W-:Y:S01]  /*fba0*/  @P5 STS.128 [R227+0xc000], RZ ;  /* 0x00c000ffe3005388 */ /* 0x000fe20000000c00 */
[----:B------:R-:W-:Y:S02]  /*fbb0*/  SEL R144, R144, 0xffffffe0, !P2 ;  /* 0xffffffe090907807 */ /* 0x000fe40005000000 */
[----:B------:R-:W-:Y:S03]  /*fbc0*/  ISETP.GT.AND P0, PT, R220, R211, PT ;  /* 0x000000d3dc00720c */ /* 0x000fe60003f04270 */
[----:B------:R-:W-:Y:S01]  /*fbd0*/  @!PT LDS RZ, [RZ] ;  /* 0x00000000fffff984 */ /* 0x000fe20000000800 */
[----:B------:R-:W-:Y:S01]  /*fbe0*/  @!PT LDS RZ, [RZ] ;  /* 0x00000000fffff984 */ /* 0x000fe20000000800 */
[----:B------:R-:W-:Y:S01]  /*fbf0*/  @!PT LDS RZ, [RZ] ;  /* 0x00000000fffff984 */ /* 0x000fe20000000800 */
[----:B------:R1:W-:Y:S01]  /*fc00*/  @!P4 LDGSTS.E.BYPASS.LTC128B.128 [R227+0xe000], desc[UR4][R38.64+0x80] ;  /* 0x0e00008026e3cfae */ /* 0x0003e2000b981a04 */
[-C--:B------:R-:W-:Y:S02]  /*fc10*/  IADD3 R184, PT, PT, R185, R144.reuse, RZ ;  /* 0x00000090b9b87210 */ /* 0x080fe40007ffe0ff */
[----:B------:R-:W-:Y:S03]  /*fc20*/  IADD3 R0, PT, PT, R197, R144, RZ ;  /* 0x00000090c5007210 */ /* 0x000fe60007ffe0ff */
        /* <DEDUP_REMOVED lines=85> */
[C---:B------:R-:W-:Y:S08]  /*10180*/  HMMA.16816.F32.BF16 R4, R128.reuse, R132, R4 ;  /* 0x000000848004723c */ /* 0x040ff00000041804 */
[C---:B------:R-:W-:Y:S01]  /*10190*/  HMMA.16816.F32.BF16 R8, R128.reuse, R134, R8 ;  /* 0x000000868008723c */ /* 0x040fe20000041808 */
[----:B------:R-:W4:Y:S07]  /*101a0*/  LDSM.16.M88.4 R132, [R0+0x5400] ;  /* 0x005400000084783b */ /* 0x000f2e0000000200 */
        /* <DEDUP_REMOVED lines=17> */
[----:B------:R-:W-:Y:S06]  /*102c0*/  LDSM.16.M88.4 R156, [R185+0x2000] ;  /* 0x00200000b99c783b */ /* 0x000fec0000000200 */
[----:B------:R-:W-:Y:S01]  /*102d0*/  LDSM.16.M88.4 R184, [R184+0x2000] ;  /* 0x00200000b8b8783b */ /* 0x000fe20000000200 */
        /* <DEDUP_REMOVED lines=89> */
[C---:B------:R-:W-:Y:S03]  /*10870*/  HMMA.16816.F32.BF16 R40, R184.reuse, R126, R40 ;  /* 0x0000007eb828723c */ /* 0x040fe60000041828 */
        /* <DEDUP_REMOVED lines=10> */
[----:B------:R-:W5:Y:S01]  /*10920*/  LDSM.16.M88.4 R36, [R0+0x8800] ;  /* 0x008800000024783b */ /* 0x000f620000000200 */
[-C--:B------:R-:W-:Y:S01]  /*10930*/  FMUL.FTZ R41, R41, R234.reuse ;  /* 0x000000ea29297220 */ /* 0x080fe20000410000 */
[-C--:B------:R-:W-:Y:S01]  /*10940*/  FMUL.FTZ R42, R42, R234.reuse ;  /* 0x000000ea2a2a7220 */ /* 0x080fe20000410000 */
[-C--:B------:R-:W-:Y:S01]  /*10950*/  FMUL.FTZ R43, R43, R234.reuse ;  /* 0x000000ea2b2b7220 */ /* 0x080fe20000410000 */
[-C--:B------:R-:W-:Y:S05]  /*10960*/  FMUL.FTZ R172, R40, R234.reuse ;  /* 0x000000ea28ac7220 */ /* 0x080fea0000410000 */
[----:B------:R-:W1:Y:S01]  /*10970*/  MUFU.TANH R162, R168 ;  /* 0x000000a800a27308 */ /* 0x000e620000002400 */
[C---:B---3--:R-:W-:Y:S09]  /*10980*/  HMMA.16816.F32.BF16 R44, R184.reuse, R120, R44 ;  /* 0x00000078b82c723c */ /* 0x048ff2000004182c */
[----:B------:R-:W3:Y:S01]  /*10990*/  MUFU.TANH R164, R41 ;  /* 0x0000002900a47308 */ /* 0x000ee20000002400 */
[C---:B------:R-:W-:Y:S09]  /*109a0*/  HMMA.16816.F32.BF16 R48, R184.reuse, R122, R48 ;  /* 0x0000007ab830723c */ /* 0x040ff20000041830 */
[----:B------:R-:W1:Y:S01]  /*109b0*/  MUFU.TANH R166, R42 ;  /* 0x0000002a00a67308 */ /* 0x000e620000002400 */
[-C--:B------:R-:W-:Y:S01]  /*109c0*/  FMUL.FTZ R45, R45, R234.reuse ;  /* 0x000000ea2d2d7220 */ /* 0x080fe20000410000 */
[-C--:B------:R-:W-:Y:S01]  /*109d0*/  FMUL.FTZ R46, R46, R234.reuse ;  /* 0x000000ea2e2e7220 */ /* 0x080fe20000410000 */
[-C--:B------:R-:W-:Y:S07]  /*109e0*/  FMUL.FTZ R47, R47, R234.reuse ;  /* 0x000000ea2f2f7220 */ /* 0x080fee0000410000 */
[----:B------:R4:W1:Y:S01]  /*109f0*/  MUFU.TANH R168, R43 ;  /* 0x0000002b00a87308 */ /* 0x0008620000002400 */
[-C--:B------:R-:W-:Y:S09]  /*10a00*/  FMUL.FTZ R174, R44, R234.reuse ;  /* 0x000000ea2cae7220 */ /* 0x080ff20000410000 */
[----:B------:R2:W1:Y:S01]  /*10a10*/  MUFU.TANH R9, R172 ;  /* 0x000000ac00097308 */ /* 0x0004620000002400 */
[C---:B-----5:R-:W-:Y:S03]  /*10a20*/  HMMA.16816.F32.BF16 R52, R184.reuse, R36, R52 ;  /* 0x00000024b834723c */ /* 0x060fe60000041834 */
[-C--:B------:R-:W-:Y:S01]  /*10a30*/  FMUL.FTZ R37, R49, R234.reuse ;  /* 0x000000ea31257220 */ /* 0x080fe20000410000 */
[-C--:B------:R-:W-:Y:S01]  /*10a40*/  FMUL.FTZ R36, R50, R234.reuse ;  /* 0x000000ea32247220 */ /* 0x080fe20000410000 */
[-C--:B------:R-:W-:Y:S04]  /*10a50*/  FMUL.FTZ R49, R51, R234.reuse ;  /* 0x000000ea33317220 */ /* 0x080fe80000410000 */
[----:B------:R-:W1:Y:S01]  /*10a60*/  MUFU.TANH R171, R171 ;  /* 0x000000ab00ab7308 */ /* 0x000e620000002400 */
[C---:B------:R-:W-:Y:S01]  /*10a70*/  HMMA.16816.F32.BF16 R56, R184.reuse, R38, R56 ;  /* 0x00000026b838723c */ /* 0x040fe20000041838 */
[----:B----4-:R-:W4:Y:S01]  /*10a80*/  LDSM.16.M88.4 R40, [R0+0x8c00] ;  /* 0x008c00000028783b */ /* 0x010f220000000200 */
[----:B------:R-:W-:Y:S07]  /*10a90*/  DEPBAR.LE SB0, 0x0 ;  /* 0x000080000000791a */ /* 0x000fee0000000000 */
[----:B------:R-:W1:Y:S01]  /*10aa0*/  MUFU.TANH R173, R173 ;  /* 0x000000ad00ad7308 */ /* 0x000e620000002400 */
[----:B------:R-:W-:Y:S01]  /*10ab0*/  BAR.SYNC.DEFER_BLOCKING 0x0 ;  /* 0x0000000000007b1d */ /* 0x000fe20000010000 */
[-C--:B--2---:R-:W-:Y:S01]  /*10ac0*/  FMUL.FTZ R172, R48, R234.reuse ;  /* 0x000000ea30ac7220 */ /* 0x084fe20000410000 */
[-C--:B------:R-:W-:Y:S01]  /*10ad0*/  FMUL.FTZ R54, R54, R234.reuse ;  /* 0x000000ea36367220 */ /* 0x080fe20000410000 */
[-C--:B------:R-:W-:Y:S01]  /*10ae0*/  FMUL.FTZ R55, R55, R234.reuse ;  /* 0x000000ea37377220 */ /* 0x080fe20000410000 */
[-C--:B------:R-:W-:Y:S01]  /*10af0*/  FMUL.FTZ R52, R52, R234.reuse ;  /* 0x000000ea34347220 */ /* 0x080fe20000410000 */
[-C--:B------:R-:W-:Y:S04]  /*10b00*/  FMUL.FTZ R53, R53, R234.reuse ;  /* 0x000000ea35357220 */ /* 0x080fe80000410000 */
[----:B------:R-:W2:Y:S01]  /*10b10*/  MUFU.TANH R147, R54 ;  /* 0x0000003600937308 */ /* 0x000ea20000002400 */
[-C--:B------:R-:W-:Y:S01]  /*10b20*/  FMUL.FTZ R38, R56, R234.reuse ;  /* 0x000000ea38267220 */ /* 0x080fe20000410000 */
[-C--:B------:R-:W-:Y:S01]  /*10b30*/  FMUL.FTZ R57, R57, R234.reuse ;  /* 0x000000ea39397220 */ /* 0x080fe20000410000 */
[-C--:B------:R-:W-:Y:S01]  /*10b40*/  FMUL.FTZ R58, R58, R234.reuse ;  /* 0x000000ea3a3a7220 */ /* 0x080fe20000410000 */
[-C--:B------:R-:W-:Y:S06]  /*10b50*/  FMUL.FTZ R59, R59, R234.reuse ;  /* 0x000000ea3b3b7220 */ /* 0x080fec0000410000 */
[----:B------:R5:W1:Y:S10]  /*10b60*/  MUFU.TANH R143, R55 ;  /* 0x00000037008f7308 */ /* 0x000a740000002400 */
[----:B------:R3:W1:Y:S10]  /*10b70*/  MUFU.TANH R145, R38 ;  /* 0x0000002600917308 */ /* 0x0006740000002400 */
[----:B------:R-:W1:Y:S01]  /*10b80*/  MUFU.TANH R175, R175 ;  /* 0x000000af00af7308 */ /* 0x000e620000002400 */
[C---:B----4-:R-:W-:Y:S09]  /*10b90*/  HMMA.16816.F32.BF16 R60, R184.reuse, R40, R60 ;  /* 0x00000028b83c723c */ /* 0x050ff2000004183c */
[----:B------:R-:W4:Y:S01]  /*10ba0*/  MUFU.TANH R177, R177 ;  /* 0x000000b100b17308 */ /* 0x000f220000002400 */
[----:B------:R-:W-:Y:S09]  /*10bb0*/  HMMA.16816.F32.BF16 R64, R184, R42, R64 ;  /* 0x0000002ab840723c */ /* 0x000ff20000041840 */
[----:B------:R-:W1:Y:S01]  /*10bc0*/  MUFU.TANH R179, R179 ;  /* 0x000000b300b37308 */ /* 0x000e620000002400 */
[-C--:B------:R-:W-:Y:S01]  /*10bd0*/  FMUL.FTZ R39, R60, R234.reuse ;  /* 0x000000ea3c277220 */ /* 0x080fe20000410000 */
[-C--:B------:R-:W-:Y:S01]  /*10be0*/  FMUL.FTZ R61, R61, R234.reuse ;  /* 0x000000ea3d3d7220 */ /* 0x080fe20000410000 */
[-C--:B------:R-:W-:Y:S07]  /*10bf0*/  FMUL.FTZ R62, R62, R234.reuse ;  /* 0x000000ea3e3e7220 */ /* 0x080fee0000410000 */
[----:B------:R-:W1:Y:S01]  /*10c00*/  MUFU.TANH R181, R181 ;  /* 0x000000b500b57308 */ /* 0x000e620000002400 */
[-C--:B------:R-:W-:Y:S01]  /*10c10*/  FMUL.FTZ R63, R63, R234.reuse ;  /* 0x000000ea3f3f7220 */ /* 0x080fe20000410000 */
[-C--:B-----5:R-:W-:Y:S01]  /*10c20*/  FMUL.FTZ R55, R66, R234.reuse ;  /* 0x000000ea42377220 */ /* 0x0a0fe20000410000 */
[-C--:B------:R-:W-:Y:S01]  /*10c30*/  FMUL.FTZ R54, R67, R234.reuse ;  /* 0x000000ea43367220 */ /* 0x080fe20000410000 */
[-C--:B---3--:R-:W-:Y:S06]  /*10c40*/  FMUL.FTZ R38, R64, R234.reuse ;  /* 0x000000ea40267220 */ /* 0x088fec0000410000 */
[----:B------:R-:W3:Y:S01]  /*10c50*/  MUFU.TANH R183, R183 ;  /* 0x000000b700b77308 */ /* 0x000ee20000002400 */
[----:B------:R-:W-:Y:S09]  /*10c60*/  FMUL.FTZ R65, R65, R234 ;  /* 0x000000ea41417220 */ /* 0x000ff20000410000 */
        /* <DEDUP_REMOVED lines=56> */
[-C--:B--2---:R-:W-:Y:S02]  /*10ff0*/  IABS R15, R17.reuse ;  /* 0x00000011000f7213 */ /* 0x084fe40000000000 */
[-C--:B------:R-:W-:Y:S02]  /*11000*/  IABS R13, R17.reuse ;  /* 0x00000011000d7213 */ /* 0x080fe40000000000 */
[----:B------:R-:W2:Y:S03]  /*11010*/  I2F.RP R8, R15 ;  /* 0x0000000f00087306 */ /* 0x000ea60000209400 */
[----:B------:R-:W-:Y:S07]  /*11020*/  IMAD.MOV R13, RZ, RZ, -R13 ;  /* 0x000000ffff0d7224 */ /* 0x000fee00078e0a0d */
[----:B--2---:R-:W2:Y:S02]  /*11030*/  MUFU.RCP R4, R8 ;  /* 0x0000000800047308 */ /* 0x004ea40000001000 */
[----:B--2---:R-:W-:Y:S01]  /*11040*/  VIADD R18, R4, 0xffffffe ;  /* 0x0ffffffe04127836 */ /* 0x004fe20000000000 */
[----:B------:R-:W-:Y:S07]  /*11050*/  IADD3 R4, PT, PT, R221, -0x80, RZ ;  /* 0xffffff80dd047810 */ /* 0x000fee0007ffe0ff */
[----:B------:R-:W2:Y:S01]  /*11060*/  F2I.FTZ.U32.TRUNC.NTZ R19, R18 ;  /* 0x0000001200137305 */ /* 0x000ea2000021f000 */
[----:B------:R-:W-:Y:S02]  /*11070*/  IABS R8, R4 ;  /* 0x0000000400087213 */ /* 0x000fe40000000000 */
[----:B------:R-:W-:Y:S01]  /*11080*/  LOP3.LUT R4, R4, R17, RZ, 0x3c, !PT ;  /* 0x0000001104047212 */ /* 0x000fe200078e3cff */
[--C-:B--2---:R-:W-:Y:S02]  /*11090*/  IMAD.MOV R6, RZ, RZ, -R19.reuse ;  /* 0x000000ffff067224 */ /* 0x104fe400078e0a13 */
        /* <DEDUP_REMOVED lines=49> */
.L_x_4762:
[----:B------:R-:W-:Y:S05]  /*113b0*/  BSYNC.RECONVERGENT B0 ;  /* 0x0000000000007941 */ /* 0x000fea0003800200 */
.L_x_4761:
        /* <DEDUP_REMOVED lines=68> */
.L_x_4760:
[----:B------:R-:W-:Y:S05]  /*11800*/  BSYNC.RECONVERGENT B1 ;  /* 0x0000000000017941 */ /* 0x000fea0003800200 */
.L_x_4759:
[----:B--2---:R-:W-:Y:S01]  /*11810*/  IABS R13, R222 ;  /* 0x000000de000d7213 */ /* 0x004fe20000000000 */
[C---:B------:R-:W-:Y:S01]  /*11820*/  VIADD R4, R222.reuse, 0x40 ;  /* 0x00000040de047836 */ /* 0x040fe20000000000 */
[----:B------:R-:W-:Y:S01]  /*11830*/  LOP3.LUT R195, R195, 0x120, R196, 0xf8, !PT ;  /* 0x00000120c3c37812 */ /* 0x000fe200078ef8c4 */
[----:B-1----:R-:W2:Y:S01]  /*11840*/  LD.E R53, desc[UR4][R2.64+0xdc] ;  /* 0x0000dc0402357980 */ /* 0x002ea2000c101900 */
[----:B------:R-:W-:Y:S01]  /*11850*/  I2FP.F32.S32 R13, R13 ;  /* 0x0000000d000d7245 */ /* 0x000fe20000201400 */
[C---:B------:R-:W-:Y:S01]  /*11860*/  VIADD R28, R223.reuse, 0x1 ;  /* 0x00000001df1c7836 */ /* 0x040fe20000000000 */
[----:B------:R-:W-:Y:S01]  /*11870*/  IABS R4, R4 ;  /* 0x0000000400047213 */ /* 0x000fe20000000000 */
[C---:B------:R-:W-:Y:S02]  /*11880*/  VIADD R39, R223.reuse, 0xffffffd8 ;  /* 0xffffffd8df277836 */ /* 0x040fe40000000000 */
[C---:B------:R-:W-:Y:S01]  /*11890*/  VIADD R38, R223.reuse, 0xffffffd9 ;  /* 0xffffffd9df267836 */ /* 0x040fe20000000000 */
[----:B------:R-:W-:Y:S01]  /*118a0*/  I2FP.F32.S32 R4, R4 ;  /* 0x0000000400047245 */ /* 0x000fe20000201400 */
[----:B------:R-:W-:Y:S02]  /*118b0*/  VIADD R0, R222, 0x39 ;  /* 0x00000039de007836 */ /* 0x000fe40000000000 */
[CC--:B------:R-:W-:Y:S01]  /*118c0*/  FFMA.FTZ R5, -R224.reuse, R13.reuse, R5 ;  /* 0x0000000de0057223 */ /* 0x0c0fe20000010105 */
[C---:B------:R-:W-:Y:S02]  /*118d0*/  VIADD R29, R223.reuse, 0xfffffff1 ;  /* 0xfffffff1df1d7836 */ /* 0x040fe40000000000 */
[C---:B------:R-:W-:Y:S01]  /*118e0*/  FFMA.FTZ R56, -R224.reuse, R13, R170 ;  /* 0x0000000de0387223 */ /* 0x040fe200000101aa */
[----:B------:R-:W-:Y:S01]  /*118f0*/  FFMA.FTZ R159, -R224, R4, R159 ;  /* 0x00000004e09f7223 */ /* 0x000fe2000001019f */
[----:B------:R-:W-:Y:S01]  /*11900*/  IABS R0, R0 ;  /* 0x0000000000007213 */ /* 0x000fe20000000000 */
[----:B------:R-:W-:Y:S02]  /*11910*/  VIADD R4, R222, 0x29 ;  /* 0x00000029de047836 */ /* 0x000fe40000000000 */
[C---:B------:R-:W-:Y:S01]  /*11920*/  VIADD R30, R223.reuse, 0xfffffff0 ;  /* 0xfffffff0df1e7836 */ /* 0x040fe20000000000 */
[----:B------:R-:W-:Y:S01]  /*11930*/  I2FP.F32.S32 R0, R0 ;  /* 0x0000000000007245 */ /* 0x000fe20000201400 */
[C---:B------:R-:W-:Y:S01]  /*11940*/  VIADD R22, R223.reuse, 0x11 ;  /* 0x00000011df167836 */ /* 0x040fe20000000000 */
[----:B------:R-:W-:Y:S01]  /*11950*/  IABS R4, R4 ;  /* 0x0000000400047213 */ /* 0x000fe20000000000 */
[C---:B------:R-:W-:Y:S02]  /*11960*/  VIADD R20, R223.reuse, 0x18 ;  /* 0x00000018df147836 */ /* 0x040fe40000000000 */
[----:B------:R-:W-:Y:S01]  /*11970*/  FFMA.FTZ R165, -R224, R0, R165 ;  /* 0x00000000e0a57223 */ /* 0x000fe200000101a5 */
[----:B------:R-:W-:Y:S01]  /*11980*/  I2FP.F32.S32 R4, R4 ;  /* 0x0000000400047245 */ /* 0x000fe20000201400 */
[----:B------:R-:W-:Y:S02]  /*11990*/  VIADD R6, R222, 0x41 ;  /* 0x00000041de067836 */ /* 0x000fe40000000000 */
[----:B------:R-:W-:Y:S01]  /*119a0*/  FFMA.FTZ R153, -R224, R0, R153 ;  /* 0x00000000e0997223 */ /* 0x000fe20000010199 */
[----:B------:R-:W-:Y:S02]  /*119b0*/  VIADD R13, R222, 0x9 ;  /* 0x00000009de0d7836 */ /* 0x000fe40000000000 */
[C---:B------:R-:W-:Y:S01]  /*119c0*/  FFMA.FTZ R169, -R224.reuse, R4, R169 ;  /* 0x00000004e0a97223 */ /* 0x040fe200000101a9 */
[----:B------:R-:W-:Y:S01]  /*119d0*/  IABS R6, R6 ;  /* 0x0000000600067213 */ /* 0x000fe20000000000 */
[----:B------:R-:W-:Y:S01]  /*119e0*/  FFMA.FTZ R181, -R224, R4, R181 ;  /* 0x00000004e0b57223 */ /* 0x000fe200000101b5 */
[----:B------:R-:W-:Y:S01]  /*119f0*/  IABS R13, R13 ;  /* 0x0000000d000d7213 */ /* 0x000fe20000000000 */
[----:B------:R-:W-:Y:S01]  /*11a00*/  VIADD R4, R222, 0x18 ;  /* 0x00000018de047836 */ /* 0x000fe20000000000 */
[----:B------:R-:W-:Y:S01]  /*11a10*/  I2FP.F32.S32 R6, R6 ;  /* 0x0000000600067245 */ /* 0x000fe20000201400 */
[C---:B------:R-:W-:Y:S01]  /*11a20*/  VIADD R52, R223.reuse, 0xffffffc1 ;  /* 0xffffffc1df347836 */ /* 0x040fe20000000000 */
[----:B------:R-:W-:Y:S01]  /*11a30*/  I2FP.F32.S32 R13, R13 ;  /* 0x0000000d000d7245 */ /* 0x000fe20000201400 */
[C---:B------:R-:W-:Y:S01]  /*11a40*/  VIADD R42, R223.reuse, 0xffffffd1 ;  /* 0xffffffd1df2a7836 */ /* 0x040fe20000000000 */
[----:B------:R-:W-:Y:S01]  /*11a50*/  IABS R4, R4 ;  /* 0x0000000400047213 */ /* 0x000fe20000000000 */
[C---:B------:R-:W-:Y:S02]  /*11a60*/  VIADD R35, R223.reuse, 0xffffffe8 ;  /* 0xffffffe8df237836 */ /* 0x040fe40000000000 */
[C---:B------:R-:W-:Y:S01]  /*11a70*/  FFMA.FTZ R157, -R224.reuse, R6, R157 ;  /* 0x00000006e09d7223 */ /* 0x040fe2000001019d */
[C---:B------:R-:W-:Y:S01]  /*11a80*/  VIADD R33, R223.reuse, 0xffffffe9 ;  /* 0xffffffe9df217836 */ /* 0x040fe20000000000 */
[----:B------:R-:W-:Y:S01]  /*11a90*/  I2FP.F32.S32 R4, R4 ;  /* 0x0000000400047245 */ /* 0x000fe20000201400 */
[C---:B------:R-:W-:Y:S02]  /*11aa0*/  VIADD R8, R223.reuse, 0xffffffc0 ;  /* 0xffffffc0df087836 */ /* 0x040fe40000000000 */
[-C--:B------:R-:W-:Y:S01]  /*11ab0*/  FFMA.FTZ R247, -R224, R13.reuse, R247 ;  /* 0x0000000de0f77223 */ /* 0x080fe200000101f7 */
[----:B------:R-:W-:Y:S02]  /*11ac0*/  VIADD R0, R222, 0x31 ;  /* 0x00000031de007836 */ /* 0x000fe40000000000 */
[C---:B------:R-:W-:Y:S01]  /*11ad0*/  FFMA.FTZ R156, -R224.reuse, R13, R156 ;  /* 0x0000000de09c7223 */ /* 0x040fe2000001019c */
[----:B------:R-:W-:Y:S01]  /*11ae0*/  FFMA.FTZ R245, -R224, R4, R245 ;  /* 0x00000004e0f57223 */ /* 0x000fe200000101f5 */
[----:B------:R-:W-:Y:S01]  /*11af0*/  ISETP.GE.AND P4, PT, R8, R210, PT ;  /* 0x000000d20800720c */ /* 0x000fe20003f86270 */
[----:B------:R-:W-:Y:S01]  /*11b00*/  FFMA.FTZ R191, -R224, R4, R191 ;  /* 0x00000004e0bf7223 */ /* 0x000fe200000101bf */
[----:B------:R-:W-:Y:S01]  /*11b10*/  VIADD R10, R222, 0x38 ;  /* 0x00000038de0a7836 */ /* 0x000fe20000000000 */
[----:B------:R-:W-:Y:S01]  /*11b20*/  ISETP.GE.AND P6, PT, R8, R209, PT ;  /* 0x000000d10800720c */ /* 0x000fe20003fc6270 */
[----:B------:R-:W-:Y:S01]  /*11b30*/  VIADD R4, R222, 0xfffffff9 ;  /* 0xfffffff9de047836 */ /* 0x000fe20000000000 */
[----:B------:R-:W-:Y:S01]  /*11b40*/  ISETP.GE.AND P0, PT, R8, R208, PT ;  /* 0x000000d00800720c */ /* 0x000fe20003f06270 */
[----:B------:R-:W-:Y:S01]  /*11b50*/  VIADD R61, R222, 0xfffffff1 ;  /* 0xfffffff1de3d7836 */ /* 0x000fe20000000000 */
[----:B------:R-:W-:Y:S01]  /*11b60*/  ISETP.GE.AND P5, PT, R8, R207, PT ;  /* 0x000000cf0800720c */ /* 0x000fe20003fa6270 */
[----:B------:R-:W-:Y:S01]  /*11b70*/  VIADD R26, R223, 0xfffffff9 ;  /* 0xfffffff9df1a7836 */ /* 0x000fe20000000000 */
        /* <DEDUP_REMOVED lines=8> */
[----:B------:R-:W-:Y:S01]  /*11c00*/  IABS R61, R61 ;  /* 0x0000003d003d7213 */ /* 0x000fe20000000000 */
[----:B------:R-:W-:Y:S01]  /*11c10*/  VIADD R15, R222, 0x1 ;  /* 0x00000001de0f7836 */ /* 0x000fe20000000000 */
[----:B------:R-:W-:Y:S01]  /*11c20*/  ISETP.GE.AND P1, PT, R26, R210, PT ;  /* 0x000000d21a00720c */ /* 0x000fe20003f26270 */
[C---:B------:R-:W-:Y:S01]  /*11c30*/  FFMA.FTZ R161, -R224.reuse, R0, R161 ;  /* 0x00000000e0a17223 */ /* 0x040fe200000101a1 */
[----:B------:R-:W-:Y:S01]  /*11c40*/  I2FP.F32.S32 R10, R10 ;  /* 0x0000000a000a7245 */ /* 0x000fe20000201400 */
[----:B------:R-:W-:Y:S01]  /*11c50*/  FFMA.FTZ R173, -R224, R0, R173 ;  /* 0x00000000e0ad7223 */ /* 0x000fe200000101ad */
[----:B------:R-:W-:Y:S01]  /*11c60*/  IABS R8, R8 ;  /* 0x0000000800087213 */ /* 0x000fe20000000000 */
[C---:B------:R-:W-:Y:S01]  /*11c70*/  VIADD R59, R222.reuse, 0xffffffe9 ;  /* 0xffffffe9de3b7836 */ /* 0x040fe20000000000 */
[----:B------:R-:W-:Y:S01]  /*11c80*/  I2FP.F32.S32 R13, R4 ;  /* 0x00000004000d7245 */ /* 0x000fe20000201400 */
[----:B------:R-:W-:Y:S01]  /*11c90*/  VIADD R4, R222, 0xffffffd9 ;  /* 0xffffffd9de047836 */ /* 0x000fe20000000000 */
[----:B------:R-:W-:Y:S01]  /*11ca0*/  I2FP.F32.S32 R61, R61 ;  /* 0x0000003d003d7245 */ /* 0x000fe20000201400 */
[CC--:B------:R-:W-:Y:S01]  /*11cb0*/  FFMA.FTZ R155, -R224.reuse, R10.reuse, R155 ;  /* 0x0000000ae09b7223 */ /* 0x0c0fe2000001019b */
[----:B------:R-:W-:Y:S01]  /*11cc0*/  FSEL R57, R5, -INF , P1 ;  /* 0xff80000005397808 */ /* 0x000fe20000800000 */
[----:B------:R-:W-:Y:S01]  /*11cd0*/  FFMA.FTZ R167, -R224, R10, R167 ;  /* 0x0000000ae0a77223 */ /* 0x000fe200000101a7 */
[----:B------:R-:W-:Y:S01]  /*11ce0*/  ISETP.GE.AND P1, PT, R28, R208, PT ;  /* 0x000000d01c00720c */ /* 0x000fe20003f26270 */
[----:B------:R-:W-:Y:S01]  /*11cf0*/  VIADD R10, R222, 0x21 ;  /* 0x00000021de0a7836 */ /* 0x000fe20000000000 */
[----:B------:R-:W-:Y:S01]  /*11d00*/  IABS R58, R58 ;  /* 0x0000003a003a7213 */ /* 0x000fe20000000000 */
[CC--:B------:R-:W-:Y:S01]  /*11d10*/  FFMA.FTZ R9, -R224.reuse, R61.reuse, R9 ;  /* 0x0000003de0097223 */ /* 0x0c0fe20000010109 */
[----:B------:R-:W-:Y:S01]  /*11d20*/  I2FP.F32.S32 R0, R8 ;  /* 0x0000000800007245 */ /* 0x000fe20000201400 */
[C---:B------:R-:W-:Y:S01]  /*11d30*/  FFMA.FTZ R61, -R224.reuse, R61, R46 ;  /* 0x0000003de03d7223 */ /* 0x040fe2000001012e */
[----:B------:R-:W-:Y:S01]  /*11d40*/  IABS R6, R6 ;  /* 0x0000000600067213 */ /* 0x000fe20000000000 */
[C---:B------:R-:W-:Y:S01]  /*11d50*/  VIADD R46, R223.reuse, 0xffffffc9 ;  /* 0xffffffc9df2e7836 */ /* 0x040fe20000000000 */
[----:B------:R-:W-:Y:S01]  /*11d60*/  IABS R4, R4 ;  /* 0x0000000400047213 */ /* 0x000fe20000000000 */
[C---:B------:R-:W-:Y:S01]  /*11d70*/  FFMA.FTZ R171, -R224.reuse, R0, R171 ;  /* 0x00000000e0ab7223 */ /* 0x040fe200000101ab */
[----:B------:R-:W-:Y:S01]  /*11d80*/  I2FP.F32.S32 R58, R58 ;  /* 0x0000003a003a7245 */ /* 0x000fe20000201400 */
[----:B------:R-:W-:Y:S01]  /*11d90*/  FFMA.FTZ R183, -R224, R0, R183 ;  /* 0x00000000e0b77223 */ /* 0x000fe200000101b7 */
[----:B------:R-:W-:Y:S01]  /*11da0*/  FSEL R56, R56, -INF , P1 ;  /* 0xff80000038387808 */ /* 0x000fe20000800000 */
[----:B------:R-:W-:Y:S01]  /*11db0*/  VIADD R0, R222, 0x20 ;  /* 0x00000020de007836 */ /* 0x000fe20000000000 */
[----:B------:R-:W-:Y:S01]  /*11dc0*/  I2FP.F32.S32 R6, R6 ;  /* 0x0000000600067245 */ /* 0x000fe20000201400 */
[C---:B------:R-:W-:Y:S01]  /*11dd0*/  FFMA.FTZ R166, -R224.reuse, R13, R166 ;  /* 0x0000000de0a67223 */ /* 0x040fe200000101a6 */
[----:B------:R-:W-:Y:S01]  /*11de0*/  IABS R17, R17 ;  /* 0x0000001100117213 */ /* 0x000fe20000000000 */
[----:B------:R-:W-:Y:S01]  /*11df0*/  FFMA.FTZ R160, -R224, R13, R160 ;  /* 0x0000000de0a07223 */ /* 0x000fe200000101a0 */
[----:B------:R-:W-:Y:S01]  /*11e00*/  ISETP.GE.AND P1, PT, R52, R210, PT ;  /* 0x000000d23400720c */ /* 0x000fe20003f26270 */
[C---:B------:R-:W-:Y:S01]  /*11e10*/  FFMA.FTZ R64, -R224.reuse, R58, R45 ;  /* 0x0000003ae0407223 */ /* 0x040fe2000001012d */
[----:B------:R-:W-:Y:S01]  /*11e20*/  I2FP.F32.S32 R4, R4 ;  /* 0x0000000400047245 */ /* 0x000fe20000201400 */
[----:B------:R-:W-:Y:S01]  /*11e30*/  FFMA.FTZ R163, -R224, R6, R163 ;  /* 0x00000006e0a37223 */ /* 0x000fe200000101a3 */
[----:B------:R-:W-:Y:S01]  /*11e40*/  IABS R10, R10 ;  /* 0x0000000a000a7213 */ /* 0x000fe20000000000 */
[----:B------:R-:W-:Y:S01]  /*11e50*/  VIADD R13, R222, 0xfffffff0 ;  /* 0xfffffff0de0d7836 */ /* 0x000fe20000000000 */
[----:B------:R-:W-:Y:S01]  /*11e60*/  I2FP.F32.S32 R17, R17 ;  /* 0x0000001100117245 */ /* 0x000fe20000201400 */
[----:B------:R-:W-:Y:S01]  /*11e70*/  VIADD R45, R223, 0xffffffd0 ;  /* 0xffffffd0df2d7836 */ /* 0x000fe20000000000 */
[----:B------:R-:W-:Y:S01]  /*11e80*/  FSEL R19, R155, -INF , P1 ;  /* 0xff8000009b137808 */ /* 0x000fe20000800000 */
[----:B------:R-:W-:Y:S01]  /*11e90*/  FFMA.FTZ R151, -R224, R4, R151 ;  /* 0x00000004e0977223 */ /* 0x000fe20000010197 */
[----:B------:R-:W-:Y:S01]  /*11ea0*/  ISETP.GE.AND P1, PT, R46, R210, PT ;  /* 0x000000d22e00720c */ /* 0x000fe20003f26270 */
[----:B------:R-:W-:Y:S01]  /*11eb0*/  VIADD R8, R222, 0x11 ;  /* 0x00000011de087836 */ /* 0x000fe20000000000 */
[----:B------:R-:W-:Y:S01]  /*11ec0*/  IABS R0, R0 ;  /* 0x0000000000007213 */ /* 0x000fe20000000000 */
[C---:B------:R-:W-:Y:S01]  /*11ed0*/  FFMA.FTZ R139, -R224.reuse, R4, R139 ;  /* 0x00000004e08b7223 */ /* 0x040fe2000001018b */
[----:B------:R-:W-:Y:S01]  /*11ee0*/  I2FP.F32.S32 R10, R10 ;  /* 0x0000000a000a7245 */ /* 0x000fe20000201400 */
[CC--:B------:R-:W-:Y:S01]  /*11ef0*/  FFMA.FTZ R241, -R224.reuse, R17.reuse, R241 ;  /* 0x00000011e0f17223 */ /* 0x0c0fe200000101f1 */
[----:B------:R-:W-:Y:S01]  /*11f00*/  FFMA.FTZ R152, -R224, R17, R152 ;  /* 0x00000011e0987223 */ /* 0x000fe20000010198 */
[----:B------:R-:W-:Y:S01]  /*11f10*/  IABS R15, R15 ;  /* 0x0000000f000f7213 */ /* 0x000fe20000000000 */
[----:B------:R-:W-:Y:S01]  /*11f20*/  VIADD R4, R222, 0xffffffc9 ;  /* 0xffffffc9de047836 */ /* 0x000fe20000000000 */
[----:B------:R-:W-:Y:S01]  /*11f30*/  FSEL R17, R163, -INF , P1 ;  /* 0xff800000a3117808 */ /* 0x000fe20000800000 */
[CC--:B------:R-:W-:Y:S01]  /*11f40*/  FFMA.FTZ R177, -R224.reuse, R10.reuse, R177 ;  /* 0x0000000ae0b17223 */ /* 0x0c0fe200000101b1 */
[----:B------:R-:W-:Y:S01]  /*11f50*/  IABS R13, R13 ;  /* 0x0000000d000d7213 */ /* 0x000fe20000000000 */
[----:B------:R-:W-:Y:S01]  /*11f60*/  FFMA.FTZ R235, -R224, R10, R235 ;  /* 0x0000000ae0eb7223 */ /* 0x000fe200000101eb */
[----:B------:R-:W-:Y:S01]  /*11f70*/  IABS R59, R59 ;  /* 0x0000003b003b7213 */ /* 0x000fe20000000000 */
[----:B------:R-:W-:Y:S01]  /*11f80*/  VIADD R10, R222, 0xffffffe1 ;  /* 0xffffffe1de0a7836 */ /* 0x000fe20000000000 */
[----:B------:R-:W-:Y:S01]  /*11f90*/  ISETP.GE.AND P1, PT, R45, R210, PT ;  /* 0x000000d22d00720c */ /* 0x000fe20003f26270 */
[----:B------:R-:W-:Y:S01]  /*11fa0*/  FFMA.FTZ R175, -R224, R6, R175 ;  /* 0x00000006e0af7223 */ /* 0x000fe200000101af */
[----:B------:R-:W-:Y:S01]  /*11fb0*/  I2FP.F32.S32 R0, R0 ;  /* 0x0000000000007245 */ /* 0x000fe20000201400 */
[----:B------:R-:W-:Y:S01]  /*11fc0*/  VIADD R6, R222, 0x19 ;  /* 0x00000019de067836 */ /* 0x000fe20000000000 */
[----:B------:R-:W-:Y:S01]  /*11fd0*/  I2FP.F32.S32 R15, R15 ;  /* 0x0000000f000f7245 */ /* 0x000fe20000201400 */
[----:B------:R-:W-:Y:S01]  /*11fe0*/  VIADD R27, R223, 0xfffffff8 ;  /* 0xfffffff8df1b7836 */ /* 0x000fe20000000000 */
[----:B------:R-:W-:Y:S01]  /*11ff0*/  IABS R8, R8 ;  /* 0x0000000800087213 */ /* 0x000fe20000000000 */
[CC--:B------:R-:W-:Y:S01]  /*12000*/  FFMA.FTZ R237, -R224.reuse, R0.reuse, R237 ;  /* 0x00000000e0ed7223 */ /* 0x0c0fe200000101ed */
[----:B------:R-:W-:Y:S01]  /*12010*/  I2FP.F32.S32 R13, R13 ;  /* 0x0000000d000d7245 */ /* 0x000fe20000201400 */
[C---:B------:R-:W-:Y:S01]  /*12020*/  FFMA.FTZ R179, -R224.reuse, R0, R179 ;  /* 0x00000000e0b37223 */ /* 0x040fe200000101b3 */
[----:B------:R-:W-:Y:S01]  /*12030*/  I2FP.F32.S32 R59, R59 ;  /* 0x0000003b003b7245 */ /* 0x000fe20000201400 */
[CC--:B------:R-:W-:Y:S01]  /*12040*/  FFMA.FTZ R154, -R224.reuse, R15.reuse, R154 ;  /* 0x0000000fe09a7223 */ /* 0x0c0fe2000001019a */
[----:B------:R-:W-:Y:S01]  /*12050*/  IABS R4, R4 ;  /* 0x0000000400047213 */ /* 0x000fe20000000000 */
[C---:B------:R-:W-:Y:S01]  /*12060*/  FFMA.FTZ R162, -R224.reuse, R15, R162 ;  /* 0x0000000fe0a27223 */ /* 0x040fe200000101a2 */
[----:B------:R-:W-:Y:S01]  /*12070*/  FSEL R40, R169, -INF , P1 ;  /* 0xff800000a9287808 */ /* 0x000fe20000800000 */
[----:B------:R-:W-:Y:S01]  /*12080*/  FFMA.FTZ R60, -R224, R13, R47 ;  /* 0x0000000de03c7223 */ /* 0x000fe2000001012f */
[----:B------:R-:W-:Y:S01]  /*12090*/  ISETP.GE.AND P1, PT, R46, R208, PT ;  /* 0x000000d02e00720c */ /* 0x000fe20003f26270 */
[-C--:B------:R-:W-:Y:S01]  /*120a0*/  FFMA.FTZ R44, -R224, R59.reuse, R44 ;  /* 0x0000003be02c7223 */ /* 0x080fe2000001012c */
[----:B------:R-:W-:Y:S01]  /*120b0*/  I2FP.F32.S32 R0, R8 ;  /* 0x0000000800007245 */ /* 0x000fe20000201400 */
[C---:B------:R-:W-:Y:S01]  /*120c0*/  VIADD R8, R222.reuse, 0xffffffc0 ;  /* 0xffffffc0de087836 */ /* 0x040fe20000000000 */
[----:B------:R-:W-:Y:S01]  /*120d0*/  I2FP.F32.S32 R4, R4 ;  /* 0x0000000400047245 */ /* 0x000fe20000201400 */
[----:B------:R-:W-:Y:S01]  /*120e0*/  VIADD R15, R222, 0xfffffff8 ;  /* 0xfffffff8de0f7836 */ /* 0x000fe20000000000 */
[----:B------:R-:W-:Y:S01]  /*120f0*/  IABS R10, R10 ;  /* 0x0000000a000a7213 */ /* 0x000fe20000000000 */
[----:B------:R-:W-:Y:S02]  /*12100*/  VIADD R47, R223, 0xffffffc8 ;  /* 0xffffffc8df2f7836 */ /* 0x000fe40000000000 */
[C---:B------:R-:W-:Y:S01]  /*12110*/  FFMA.FTZ R59, -R224.reuse, R59, R36 ;  /* 0x0000003be03b7223 */ /* 0x040fe20000010124 */
[----:B------:R-:W-:Y:S01]  /*12120*/  FSEL R167, R167, -INF , P1 ;  /* 0xff800000a7a77808 */ /* 0x000fe20000800000 */
[----:B------:R-:W-:Y:S01]  /*12130*/  VIADD R36, R223, 0xffffffe1 ;  /* 0xffffffe1df247836 */ /* 0x000fe20000000000 */
[----:B------:R-:W-:Y:S01]  /*12140*/  ISETP.GE.AND P1, PT, R45, R208, PT ;  /* 0x000000d02d00720c */ /* 0x000fe20003f26270 */
[C---:B------:R-:W-:Y:S01]  /*12150*/  FFMA.FTZ R55, -R224.reuse, R4, R55 ;  /* 0x00000004e0377223 */ /* 0x040fe20000010137 */
[----:B------:R-:W-:Y:S01]  /*12160*/  I2FP.F32.S32 R10, R10 ;  /* 0x0000000a000a7245 */ /* 0x000fe20000201400 */
[C---:B------:R-:W-:Y:S01]  /*12170*/  FFMA.FTZ R135, -R224.reuse, R4, R135 ;  /* 0x00000004e0877223 */ /* 0x040fe20000010187 */
[----:B------:R-:W-:Y:S01]  /*12180*/  IABS R8, R8 ;  /* 0x0000000800087213 */ /* 0x000fe20000000000 */
[CC--:B------:R-:W-:Y:S01]  /*12190*/  FFMA.FTZ R239, -R224.reuse, R0.reuse, R239 ;  /* 0x00000000e0ef7223 */ /* 0x0c0fe200000101ef */
[----:B------:R-:W-:Y:S01]  /*121a0*/  FSEL R21, R153, -INF , P4 ;  /* 0xff80000099157808 */ /* 0x000fe20002000000 */
[----:B------:R-:W-:Y:S01]  /*121b0*/  FFMA.FTZ R251, -R224, R0, R251 ;  /* 0x00000000e0fb7223 */ /* 0x000fe200000101fb */
[----:B------:R-:W-:Y:S01]  /*121c0*/  FSEL R4, R157, -INF , P0 ;  /* 0xff8000009d047808 */ /* 0x000fe20000000000 */
[----:B------:R-:W-:Y:S01]  /*121d0*/  VIADD R0, R222, 0x8 ;  /* 0x00000008de007836 */ /* 0x000fe20000000000 */
[----:B------:R-:W-:Y:S01]  /*121e0*/  IABS R15, R15 ;  /* 0x0000000f000f7213 */ /* 0x000fe20000000000 */
[C---:B------:R-:W-:Y:S01]  /*121f0*/  FFMA.FTZ R63, -R224.reuse, R10, R11 ;  /* 0x0000000ae03f7223 */ /* 0x040fe2000001010b */
[-C--:B------:R-:W-:Y:S01]  /*12200*/  ISETP.GE.AND P4, PT, R47, R210.reuse, PT ;  /* 0x000000d22f00720c */ /* 0x080fe20003f86270 */
[----:B------:R-:W-:Y:S01]  /*12210*/  FFMA.FTZ R164, -R224, R13, R164 ;  /* 0x0000000de0a47223 */ /* 0x000fe200000101a4 */
[-C--:B------:R-:W-:Y:S01]  /*12220*/  ISETP.GE.AND P0, PT, R42, R210.reuse, PT ;  /* 0x000000d22a00720c */ /* 0x080fe20003f06270 */
[----:B------:R-:W-:Y:S01]  /*12230*/  IMAD.MOV.U32 R11, RZ, RZ, R8 ;  /* 0x000000ffff0b7224 */ /* 0x000fe200078e0008 */
[----:B------:R-:W-:Y:S01]  /*12240*/  FSEL R41, R173, -INF , P1 ;  /* 0xff800000ad297808 */ /* 0x000fe20000800000 */
[C---:B------:R-:W-:Y:S01]  /*12250*/  VIADD R25, R223.reuse, 0x8 ;  /* 0x00000008df197836 */ /* 0x040fe20000000000 */
[----:B------:R-:W-:Y:S01]  /*12260*/  ISETP.GE.AND P1, PT, R36, R210, PT ;  /* 0x000000d22400720c */ /* 0x000fe20003f26270 */
[----:B------:R-:W-:Y:S01]  /*12270*/  VIADD R23, R223, 0x10 ;  /* 0x00000010df177836 */ /* 0x000fe20000000000 */
[----:B------:R-:W-:Y:S01]  /*12280*/  I2FP.F32.S32 R15, R15 ;  /* 0x0000000f000f7245 */ /* 0x000fe20000201400 */
[C---:B------:R-:W-:Y:S01]  /*12290*/  FFMA.FTZ R58, -R224.reuse, R58, R49 ;  /* 0x0000003ae03a7223 */ /* 0x040fe20000010131 */
[----:B------:R-:W-:Y:S01]  /*122a0*/  FSEL R13, R161, -INF , P4 ;  /* 0xff800000a10d7808 */ /* 0x000fe20002000000 */
[----:B------:R-:W-:Y:S01]  /*122b0*/  VIADD R24, R223, 0x9 ;  /* 0x00000009df187836 */ /* 0x000fe20000000000 */
[----:B------:R-:W-:Y:S01]  /*122c0*/  FSEL R43, R171, -INF , P0 ;  /* 0xff800000ab2b7808 */ /* 0x000fe20000000000 */
[CC--:B------:R-:W-:Y:S01]  /*122d0*/  FFMA.FTZ R7, -R224.reuse, R15.reuse, R7 ;  /* 0x0000000fe0077223 */ /* 0x0c0fe20000010107 */
[----:B------:R-:W-:Y:S01]  /*122e0*/  ISETP.GE.AND P0, PT, R39, R210, PT ;  /* 0x000000d22700720c */ /* 0x000fe20003f06270 */
[----:B------:R-:W-:Y:S01]  /*122f0*/  FFMA.FTZ R168, -R224, R15, R168 ;  /* 0x0000000fe0a87223 */ /* 0x000fe200000101a8 */
[----:B------:R-:W-:Y:S01]  /*12300*/  ISETP.GE.AND P4, PT, R52, R208, PT ;  /* 0x000000d03400720c */ /* 0x000fe20003f86270 */
[----:B------:R-:W-:Y:S01]  /*12310*/  VIADD R8, R222, 0xffffffd1 ;  /* 0xffffffd1de087836 */ /* 0x000fe20000000000 */
[----:B------:R-:W-:Y:S01]  /*12320*/  FSEL R132, R191, -INF , P1 ;  /* 0xff800000bf847808 */ /* 0x000fe20000800000 */
[----:B------:R-:W-:Y:S01]  /*12330*/  VIADD R14, R223, 0x21 ;  /* 0x00000021df0e7836 */ /* 0x000fe20000000000 */
[----:B------:R-:W-:Y:S01]  /*12340*/  ISETP.GE.AND P1, PT, R35, R210, PT ;  /* 0x000000d22300720c */ /* 0x000fe20003f26270 */
[----:B------:R-:W-:Y:S01]  /*12350*/  FFMA.FTZ R147, -R224, R10, R147 ;  /* 0x0000000ae0937223 */ /* 0x000fe20000010193 */
[----:B------:R-:W-:Y:S01]  /*12360*/  IABS R0, R0 ;  /* 0x0000000000007213 */ /* 0x000fe20000000000 */
[----:B------:R-:W-:Y:S01]  /*12370*/  VIADD R12, R223, 0x28 ;  /* 0x00000028df0c7836 */ /* 0x000fe20000000000 */
[----:B------:R-:W-:Y:S01]  /*12380*/  I2FP.F32.S32 R11, R11 ;  /* 0x0000000b000b7245 */ /* 0x000fe20000201400 */
[----:B------:R-:W-:Y:S01]  /*12390*/  VIADD R10, R222, 0xffffffc1 ;  /* 0xffffffc1de0a7836 */ /* 0x000fe20000000000 */
[----:B------:R-:W-:Y:S01]  /*123a0*/  FSEL R15, R159, -INF , P4 ;  /* 0xff8000009f0f7808 */ /* 0x000fe20002000000 */
[----:B------:R-:W-:Y:S01]  /*123b0*/  VIADD R18, R223, 0x19 ;  /* 0x00000019df127836 */ /* 0x000fe20000000000 */
[----:B------:R-:W-:Y:S01]  /*123c0*/  FSEL R50, R177, -INF , P0 ;  /* 0xff800000b1327808 */ /* 0x000fe20000000000 */
[----:B------:R-:W-:Y:S01]  /*123d0*/  FFMA.FTZ R124, -R224, R11, R124 ;  /* 0x0000000be07c7223 */ /* 0x000fe2000001017c */
[-C--:B------:R-:W-:Y:S01]  /*123e0*/  ISETP.GE.AND P4, PT, R47, R208.reuse, PT ;  /* 0x000000d02f00720c */ /* 0x080fe20003f86270 */
[C---:B------:R-:W-:Y:S01]  /*123f0*/  VIADD R16, R223.reuse, 0x20 ;  /* 0x00000020df107836 */ /* 0x040fe20000000000 */
[----:B------:R-:W-:Y:S01]  /*12400*/  ISETP.GE.AND P0, PT, R42, R208, PT ;  /* 0x000000d02a00720c */ /* 0x000fe20003f06270 */
[----:B------:R-:W-:Y:S01]  /*12410*/  VIADD R5, R223, 0x39 ;  /* 0x00000039df057836 */ /* 0x000fe20000000000 */
[----:B------:R-:W-:Y:S01]  /*12420*/  FSEL R34, R239, -INF , P1 ;  /* 0xff800000ef227808 */ /* 0x000fe20000800000 */
[----:B------:R-:W-:Y:S01]  /*12430*/  VIADD R221, R221, 0xffffff80 ;  /* 0xffffff80dddd7836 */ /* 0x000fe20000000000 */
[----:B------:R-:W-:Y:S02]  /*12440*/  I2FP.F32.S32 R0, R0 ;  /* 0x0000000000007245 */ /* 0x000fe40000201400 */
[----:B------:R-:W-:Y:S02]  /*12450*/  ISETP.GE.AND P1, PT, R36, R208, PT ;  /* 0x000000d02400720c */ /* 0x000fe40003f26270 */
[----:B------:R-:W-:Y:S01]  /*12460*/  FSEL R11, R165, -INF , P4 ;  /* 0xff800000a50b7808 */ /* 0x000fe20002000000 */
[CC--:B------:R-:W-:Y:S01]  /*12470*/  FFMA.FTZ R249, -R224.reuse, R0.reuse, R249 ;  /* 0x00000000e0f97223 */ /* 0x0c0fe200000101f9 */
[----:B------:R-:W-:Y:S01]  /*12480*/  FSEL R136, R175, -INF , P0 ;  /* 0xff800000af887808 */ /* 0x000fe20000000000 */
[----:B------:R-:W-:Y:S01]  /*12490*/  FFMA.FTZ R158, -R224, R0, R158 ;  /* 0x00000000e09e7223 */ /* 0x000fe2000001019e */
[----:B------:R-:W-:Y:S01]  /*124a0*/  ISETP.GE.AND P4, PT, R38, R210, PT ;  /* 0x000000d22600720c */ /* 0x000fe20003f86270 */
[----:B------:R-:W-:Y:S01]  /*124b0*/  VIADD R0, R222, 0xffffffd8 ;  /* 0xffffffd8de007836 */ /* 0x000fe20000000000 */
[----:B------:R-:W-:Y:S02]  /*124c0*/  ISETP.GE.AND P0, PT, R39, R208, PT ;  /* 0x000000d02700720c */ /* 0x000fe40003f06270 */
[----:B------:R-:W-:Y:S02]  /*124d0*/  FSEL R31, R237, -INF , P1 ;  /* 0xff800000ed1f7808 */ /* 0x000fe40000800000 */
[----:B------:R-:W-:Y:S02]  /*124e0*/  IABS R6, R6 ;  /* 0x0000000600067213 */ /* 0x000fe40000000000 */
[----:B------:R-:W-:Y:S02]  /*124f0*/  ISETP.GE.AND P1, PT, R29, R210, PT ;  /* 0x000000d21d00720c */ /* 0x000fe40003f26270 */
[----:B------:R-:W-:Y:S02]  /*12500*/  FSEL R48, R179, -INF , P4 ;  /* 0xff800000b3307808 */ /* 0x000fe40002000000 */
[----:B------:R-:W-:Y:S02]  /*12510*/  FSEL R51, R181, -INF , P0 ;  /* 0xff800000b5337808 */ /* 0x000fe40000000000 */
[----:B------:R-:W-:Y:S02]  /*12520*/  I2FP.F32.S32 R6, R6 ;  /* 0x0000000600067245 */ /* 0x000fe40000201400 */
[----:B------:R-:W-:Y:S02]  /*12530*/  ISETP.GE.AND P0, PT, R33, R210, PT ;  /* 0x000000d22100720c */ /* 0x000fe40003f06270 */
[----:B------:R-:W-:Y:S01]  /*12540*/  FSEL R179, R249, -INF , P1 ;  /* 0xff800000f9b37808 */ /* 0x000fe20000800000 */
[C---:B------:R-:W-:Y:S01]  /*12550*/  FFMA.FTZ R189, -R224.reuse, R6, R189 ;  /* 0x00000006e0bd7223 */ /* 0x040fe200000101bd */
[----:B------:R-:W-:Y:S01]  /*12560*/  ISETP.GE.AND P1, PT, R33, R208, PT ;  /* 0x000000d02100720c */ /* 0x000fe20003f26270 */
[----:B------:R-:W-:Y:S01]  /*12570*/  FFMA.FTZ R243, -R224, R6, R243 ;  /* 0x00000006e0f37223 */ /* 0x000fe200000101f3 */
[----:B------:R-:W-:Y:S01]  /*12580*/  FSEL R32, R241, -INF , P0 ;  /* 0xff800000f1207808 */ /* 0x000fe20000000000 */
[----:B------:R-:W-:Y:S01]  /*12590*/  VIADD R6, R222, 0xffffffe0 ;  /* 0xffffffe0de067836 */ /* 0x000fe20000000000 */
[----:B------:R-:W-:Y:S02]  /*125a0*/  FSEL R241, R245, -INF , P1 ;  /* 0xff800000f5f17808 */ /* 0x000fe40000800000 */
[----:B------:R-:W-:Y:S02]  /*125b0*/  ISETP.GE.AND P1, PT, R27, R210, PT ;  /* 0x000000d21b00720c */ /* 0x000fe40003f26270 */
[----:B------:R-:W-:Y:S02]  /*125c0*/  IABS R6, R6 ;  /* 0x0000000600067213 */ /* 0x000fe40000000000 */
[----:B------:R-:W-:Y:S02]  /*125d0*/  FSEL R154, R154, -INF , P1 ;  /* 0xff8000009a9a7808 */ /* 0x000fe40000800000 */
[----:B------:R-:W-:Y:S02]  /*125e0*/  ISETP.GE.AND P1, PT, R30, R208, PT ;  /* 0x000000d01e00720c */ /* 0x000fe40003f26270 */
[----:B------:R-:W-:Y:S02]  /*125f0*/  I2FP.F32.S32 R6, R6 ;  /* 0x0000000600067245 */ /* 0x000fe40000201400 */
[----:B------:R-:W-:Y:S02]  /*12600*/  FSEL R237, R251, -INF , P1 ;  /* 0xff800000fbed7808 */ /* 0x000fe40000800000 */
[----:B------:R-:W-:Y:S01]  /*12610*/  ISETP.GE.AND P1, PT, R29, R208, PT ;  /* 0x000000d01d00720c */ /* 0x000fe20003f26270 */
[C---:B------:R-:W-:Y:S01]  /*12620*/  FFMA.FTZ R62, -R224.reuse, R6, R37 ;  /* 0x00000006e03e7223 */ /* 0x040fe20000010125 */
[----:B------:R-:W-:Y:S01]  /*12630*/  VIADD R37, R223, 0xffffffe0 ;  /* 0xffffffe0df257836 */ /* 0x000fe20000000000 */
[----:B------:R-:W-:Y:S01]  /*12640*/  IABS R0, R0 ;  /* 0x0000000000007213 */ /* 0x000fe20000000000 */
[----:B------:R-:W-:Y:S01]  /*12650*/  FFMA.FTZ R143, -R224, R6, R143 ;  /* 0x00000006e08f7223 */ /* 0x000fe2000001018f */
[----:B------:R-:W-:Y:S01]  /*12660*/  FSEL R152, R152, -INF , P1 ;  /* 0xff80000098987808 */ /* 0x000fe20000800000 */
[----:B------:R-:W-:Y:S01]  /*12670*/  VIADD R6, R222, 0xffffffd0 ;  /* 0xffffffd0de067836 */ /* 0x000fe20000000000 */
[-C--:B------:R-:W-:Y:S02]  /*12680*/  ISETP.GE.AND P1, PT, R28, R210.reuse, PT ;  /* 0x000000d21c00720c */ /* 0x080fe40003f26270 */
[----:B------:R-:W-:Y:S02]  /*12690*/  ISETP.GE.AND P4, PT, R37, R210, PT ;  /* 0x000000d22500720c */ /* 0x000fe40003f86270 */
[----:B------:R-:W-:Y:S02]  /*126a0*/  FSEL R7, R7, -INF , P1 ;  /* 0xff80000007077808 */ /* 0x000fe40000800000 */
[-C--:B------:R-:W-:Y:S02]  /*126b0*/  ISETP.GE.AND P1, PT, R27, R208.reuse, PT ;  /* 0x000000d01b00720c */ /* 0x080fe40003f26270 */
[----:B------:R-:W-:Y:S02]  /*126c0*/  FSEL R134, R189, -INF , P4 ;  /* 0xff800000bd867808 */ /* 0x000fe40002000000 */
[----:B------:R-:W-:Y:S02]  /*126d0*/  ISETP.GE.AND P4, PT, R38, R208, PT ;  /* 0x000000d02600720c */ /* 0x000fe40003f86270 */
[----:B------:R-:W-:Y:S02]  /*126e0*/  FSEL R156, R156, -INF , P1 ;  /* 0xff8000009c9c7808 */ /* 0x000fe40000800000 */
[-C--:B------:R-:W-:Y:S02]  /*126f0*/  ISETP.GE.AND P1, PT, R25, R210.reuse, PT ;  /* 0x000000d21900720c */ /* 0x080fe40003f26270 */
[----:B------:R-:W-:Y:S02]  /*12700*/  FSEL R49, R183, -INF , P4 ;  /* 0xff800000b7317808 */ /* 0x000fe40002000000 */
[----:B------:R-:W-:Y:S02]  /*12710*/  FSEL R183, R9, -INF , P1 ;  /* 0xff80000009b77808 */ /* 0x000fe40000800000 */
[----:B------:R-:W-:Y:S02]  /*12720*/  ISETP.GE.AND P1, PT, R23, R210, PT ;  /* 0x000000d21700720c */ /* 0x000fe40003f26270 */
[----:B------:R-:W-:Y:S02]  /*12730*/  I2FP.F32.S32 R0, R0 ;  /* 0x0000000000007245 */ /* 0x000fe40000201400 */
[----:B------:R-:W-:Y:S02]  /*12740*/  FSEL R44, R44, -INF , P1 ;  /* 0xff8000002c2c7808 */ /* 0x000fe40000800000 */
[----:B------:R-:W-:Y:S01]  /*12750*/  ISETP.GE.AND P1, PT, R24, R208, PT ;  /* 0x000000d01800720c */ /* 0x000fe20003f26270 */
[C---:B------:R-:W-:Y:S01]  /*12760*/  FFMA.FTZ R149, -R224.reuse, R0, R149 ;  /* 0x00000000e0957223 */ /* 0x040fe20000010195 */
[----:B------:R-:W-:Y:S01]  /*12770*/  ISETP.GE.AND P4, PT, R37, R208, PT ;  /* 0x000000d02500720c */ /* 0x000fe20003f86270 */
[----:B------:R-:W-:Y:S01]  /*12780*/  FFMA.FTZ R137, -R224, R0, R137 ;  /* 0x00000000e0897223 */ /* 0x000fe20000010189 */
[----:B------:R-:W-:Y:S01]  /*12790*/  FSEL R168, R168, -INF , P1 ;  /* 0xff800000a8a87808 */ /* 0x000fe20000800000 */
[C---:B------:R-:W-:Y:S01]  /*127a0*/  VIADD R0, R222.reuse, 0xffffffc8 ;  /* 0xffffffc8de007836 */ /* 0x040fe20000000000 */
[----:B------:R-:W-:Y:S01]  /*127b0*/  ISETP.GE.AND P1, PT, R23, R208, PT ;  /* 0x000000d01700720c */ /* 0x000fe20003f26270 */
[----:B------:R-:W-:Y:S01]  /*127c0*/  VIADD R222, R222, 0x80 ;  /* 0x00000080dede7836 */ /* 0x000fe20000000000 */
[----:B------:R-:W-:Y:S02]  /*127d0*/  IABS R8, R8 ;  /* 0x0000000800087213 */ /* 0x000fe40000000000 */
        /* <DEDUP_REMOVED lines=8> */
[C---:B------:R-:W-:Y:S01]  /*12860*/  VIADD R8, R223.reuse, 0x30 ;  /* 0x00000030df087836 */ /* 0x040fe20000000000 */
[----:B------:R-:W-:Y:S02]  /*12870*/  IABS R6, R6 ;  /* 0x0000000600067213 */ /* 0x000fe40000000000 */
[----:B------:R-:W-:Y:S02]  /*12880*/  ISETP.GE.AND P4, PT, R223, R210, PT ;  /* 0x000000d2df00720c */ /* 0x000fe40003f86270 */
[----:B------:R-:W-:Y:S02]  /*12890*/  ISETP.GE.AND P0, PT, R35, R208, PT ;  /* 0x000000d02300720c */ /* 0x000fe40003f06270 */
[----:B------:R-:W-:Y:S02]  /*128a0*/  I2FP.F32.S32 R6, R6 ;  /* 0x0000000600067245 */ /* 0x000fe40000201400 */
[----:B------:R-:W-:Y:S02]  /*128b0*/  FSEL R149, R149, -INF , P1 ;  /* 0xff80000095957808 */ /* 0x000fe40000800000 */
[----:B------:R-:W-:Y:S01]  /*128c0*/  FSEL R160, R160, -INF , P4 ;  /* 0xff800000a0a07808 */ /* 0x000fe20002000000 */
[CC--:B------:R-:W-:Y:S01]  /*128d0*/  FFMA.FTZ R141, -R224.reuse, R6.reuse, R141 ;  /* 0x00000006e08d7223 */ /* 0x0c0fe2000001018d */
[----:B------:R-:W-:Y:S01]  /*128e0*/  FSEL R243, R243, -INF , P0 ;  /* 0xff800000f3f37808 */ /* 0x000fe20000000000 */
[----:B------:R-:W-:Y:S01]  /*128f0*/  FFMA.FTZ R122, -R224, R6, R122 ;  /* 0x00000006e07a7223 */ /* 0x000fe2000001017a */
[----:B------:R-:W-:Y:S01]  /*12900*/  ISETP.GE.AND P4, PT, R26, R208, PT ;  /* 0x000000d01a00720c */ /* 0x000fe20003f86270 */
[C---:B------:R-:W-:Y:S01]  /*12910*/  VIADD R6, R223.reuse, 0x31 ;  /* 0x00000031df067836 */ /* 0x040fe20000000000 */
[----:B------:R-:W-:Y:S02]  /*12920*/  IABS R10, R10 ;  /* 0x0000000a000a7213 */ /* 0x000fe40000000000 */
[----:B------:R-:W-:Y:S02]  /*12930*/  ISETP.GE.AND P1, PT, R12, R210, PT ;  /* 0x000000d20c00720c */ /* 0x000fe40003f26270 */
[----:B------:R-:W-:Y:S02]  /*12940*/  IABS R0, R0 ;  /* 0x0000000000007213 */ /* 0x000fe40000000000 */
[----:B------:R-:W-:Y:S02]  /*12950*/  ISETP.GE.AND P0, PT, R223, R208, PT ;  /* 0x000000d0df00720c */ /* 0x000fe40003f06270 */
[----:B------:R-:W-:Y:S02]  /*12960*/  I2FP.F32.S32 R10, R10 ;  /* 0x0000000a000a7245 */ /* 0x000fe40000201400 */
[----:B------:R-:W-:Y:S02]  /*12970*/  FSEL R158, R158, -INF , P4 ;  /* 0xff8000009e9e7808 */ /* 0x000fe40002000000 */
[----:B------:R-:W-:Y:S01]  /*12980*/  I2FP.F32.S32 R0, R0 ;  /* 0x0000000000007245 */ /* 0x000fe20000201400 */
[----:B------:R-:W-:Y:S01]  /*12990*/  FFMA.FTZ R121, -R224, R10, R121 ;  /* 0x0000000ae0797223 */ /* 0x000fe20000010179 */
[----:B------:R-:W-:Y:S01]  /*129a0*/  FSEL R145, R145, -INF , P1 ;  /* 0xff80000091917808 */ /* 0x000fe20000800000 */
[C---:B------:R-:W-:Y:S01]  /*129b0*/  VIADD R10, R223.reuse, 0x29 ;  /* 0x00000029df0a7836 */ /* 0x040fe20000000000 */
[----:B------:R-:W-:Y:S01]  /*129c0*/  ISETP.GE.AND P4, PT, R24, R210, PT ;  /* 0x000000d21800720c */ /* 0x000fe20003f86270 */
[-C--:B------:R-:W-:Y:S01]  /*129d0*/  FFMA.FTZ R133, -R224, R0.reuse, R133 ;  /* 0x00000000e0857223 */ /* 0x080fe20000010185 */
[-C--:B------:R-:W-:Y:S01]  /*129e0*/  ISETP.GE.AND P1, PT, R26, R209.reuse, PT ;  /* 0x000000d11a00720c */ /* 0x080fe20003f26270 */
[----:B------:R-:W-:Y:S01]  /*129f0*/  FFMA.FTZ R54, -R224, R0, R54 ;  /* 0x00000000e0367223 */ /* 0x000fe20000010136 */
[----:B------:R-:W-:Y:S01]  /*12a00*/  FSEL R162, R162, -INF , P0 ;  /* 0xff800000a2a27808 */ /* 0x000fe20000000000 */
[----:B------:R-:W-:Y:S01]  /*12a10*/  VIADD R0, R223, 0x38 ;  /* 0x00000038df007836 */ /* 0x000fe20000000000 */
[----:B------:R-:W-:Y:S02]  /*12a20*/  ISETP.GE.AND P0, PT, R25, R208, PT ;  /* 0x000000d01900720c */ /* 0x000fe40003f06270 */
[----:B------:R-:W-:Y:S02]  /*12a30*/  FSEL R164, R164, -INF , P4 ;  /* 0xff800000a4a47808 */ /* 0x000fe40002000000 */
[----:B------:R-:W-:Y:S02]  /*12a40*/  FSEL R175, R57, -INF , !P1 ;  /* 0xff80000039af7808 */ /* 0x000fe40004800000 */
        /* <DEDUP_REMOVED lines=19> */
[----:B------:R-:W-:Y:S01]  /*12b80*/  FSEL R153, R58, -INF , P0 ;  /* 0xff8000003a997808 */ /* 0x000fe20000000000 */
[----:B------:R-:W-:Y:S01]  /*12b90*/  IMAD R58, R195, 0x2, R194 ;  /* 0x00000002c33a7824 */ /* 0x000fe200078e02c2 */
[-C--:B------:R-:W-:Y:S02]  /*12ba0*/  ISETP.GE.AND P1, PT, R0, R208.reuse, PT ;  /* 0x000000d00000720c */ /* 0x080fe40003f26270 */
[----:B------:R-:W-:Y:S02]  /*12bb0*/  ISETP.GE.AND P0, PT, R16, R208, PT ;  /* 0x000000d01000720c */ /* 0x000fe40003f06270 */
[----:B------:R-:W-:Y:S02]  /*12bc0*/  FSEL R21, R21, -INF , !P6 ;  /* 0xff80000015157808 */ /* 0x000fe40007000000 */
[----:B------:R-:W-:Y:S02]  /*12bd0*/  FSEL R55, R55, -INF , P1 ;  /* 0xff80000037377808 */ /* 0x000fe40000800000 */
[----:B------:R-:W-:Y:S01]  /*12be0*/  FSEL R155, R59, -INF , P4 ;  /* 0xff8000003b9b7808 */ /* 0x000fe20002000000 */
[----:B------:R-:W-:Y:S01]  /*12bf0*/  VIADD R59, R58, 0x9020 ;  /* 0x000090203a3b7836 */ /* 0x000fe20000000000 */
[-C--:B------:R-:W-:Y:S02]  /*12c00*/  ISETP.GE.AND P1, PT, R47, R209.reuse, PT ;  /* 0x000000d12f00720c */ /* 0x080fe40003f26270 */
[----:B------:R-:W-:Y:S02]  /*12c10*/  ISETP.GE.AND P6, PT, R46, R209, PT ;  /* 0x000000d12e00720c */ /* 0x000fe40003fc6270 */
[-C--:B------:R-:W-:Y:S02]  /*12c20*/  ISETP.GE.AND P4, PT, R10, R210.reuse, PT ;  /* 0x000000d20a00720c */ /* 0x080fe40003f86270 */
[----:B------:R-:W-:Y:S02]  /*12c30*/  FSEL R147, R147, -INF , P0 ;  /* 0xff80000093937808 */ /* 0x000fe40000000000 */
[----:B------:R-:W-:Y:S02]  /*12c40*/  ISETP.GE.AND P0, PT, R8, R210, PT ;  /* 0x000000d20800720c */ /* 0x000fe40003f06270 */
[----:B------:R-:W-:Y:S02]  /*12c50*/  FSEL R13, R13, -INF , !P1 ;  /* 0xff8000000d0d7808 */ /* 0x000fe40004800000 */
[----:B------:R-:W-:Y:S02]  /*12c60*/  FSEL R17, R17, -INF , !P6 ;  /* 0xff80000011117808 */ /* 0x000fe40007000000 */
[----:B------:R-:W-:Y:S02]  /*12c70*/  FSEL R4, R4, -INF , !P5 ;  /* 0xff80000004047808 */ /* 0x000fe40006800000 */
[----:B------:R-:W-:Y:S02]  /*12c80*/  FSEL R141, R141, -INF , P4 ;  /* 0xff8000008d8d7808 */ /* 0x000fe40002000000 */
[----:B------:R-:W-:Y:S02]  /*12c90*/  ISETP.GE.AND P1, PT, R46, R207, PT ;  /* 0x000000cf2e00720c */ /* 0x000fe40003f26270 */
[-C--:B------:R-:W-:Y:S02]  /*12ca0*/  ISETP.GE.AND P6, PT, R45, R209.reuse, PT ;  /* 0x000000d12d00720c */ /* 0x080fe40003fc6270 */
[-C--:B------:R-:W-:Y:S02]  /*12cb0*/  ISETP.GE.AND P4, PT, R14, R208.reuse, PT ;  /* 0x000000d00e00720c */ /* 0x080fe40003f86270 */
[----:B------:R-:W-:Y:S02]  /*12cc0*/  ISETP.GE.AND P5, PT, R42, R209, PT ;  /* 0x000000d12a00720c */ /* 0x000fe40003fa6270 */
[----:B------:R-:W-:Y:S02]  /*12cd0*/  FSEL R135, R135, -INF , P0 ;  /* 0xff80000087877808 */ /* 0x000fe40000000000 */
[----:B------:R-:W-:Y:S02]  /*12ce0*/  ISETP.GE.AND P0, PT, R12, R208, PT ;  /* 0x000000d00c00720c */ /* 0x000fe40003f06270 */
[----:B------:R-:W-:Y:S02]  /*12cf0*/  FSEL R143, R143, -INF , P4 ;  /* 0xff8000008f8f7808 */ /* 0x000fe40002000000 */
[----:B------:R-:W-:Y:S02]  /*12d00*/  FSEL R40, R40, -INF , !P6 ;  /* 0xff80000028287808 */ /* 0x000fe40007000000 */
[----:B------:R-:W-:Y:S02]  /*12d10*/  FSEL R43, R43, -INF , !P5 ;  /* 0xff8000002b2b7808 */ /* 0x000fe40006800000 */
[----:B------:R-:W-:Y:S02]  /*12d20*/  FSEL R9, R167, -INF , !P1 ;  /* 0xff800000a7097808 */ /* 0x000fe40004800000 */
[----:B------:R-:W-:Y:S02]  /*12d30*/  ISETP.GE.AND P4, PT, R28, R207, PT ;  /* 0x000000cf1c00720c */ /* 0x000fe40003f86270 */
[C---:B------:R-:W-:Y:S02]  /*12d40*/  ISETP.GE.AND P5, PT, R39.reuse, R209, PT ;  /* 0x000000d12700720c */ /* 0x040fe40003fa6270 */
[-C--:B------:R-:W-:Y:S02]  /*12d50*/  ISETP.GE.AND P1, PT, R39, R207.reuse, PT ;  /* 0x000000cf2700720c */ /* 0x080fe40003f26270 */
[-C--:B------:R-:W-:Y:S02]  /*12d60*/  ISETP.GE.AND P6, PT, R42, R207.reuse, PT ;  /* 0x000000cf2a00720c */ /* 0x080fe40003fc6270 */
[----:B------:R-:W-:Y:S02]  /*12d70*/  FSEL R139, R139, -INF , P0 ;  /* 0xff8000008b8b7808 */ /* 0x000fe40000000000 */
[-C--:B------:R-:W-:Y:S02]  /*12d80*/  ISETP.GE.AND P0, PT, R0, R210.reuse, PT ;  /* 0x000000d20000720c */ /* 0x080fe40003f06270 */
[----:B------:R-:W-:Y:S02]  /*12d90*/  FSEL R50, R50, -INF , !P5 ;  /* 0xff80000032327808 */ /* 0x000fe40006800000 */
[----:B------:R-:W-:Y:S02]  /*12da0*/  FSEL R136, R136, -INF , !P6 ;  /* 0xff80000088887808 */ /* 0x000fe40007000000 */
[----:B------:R-:W-:Y:S02]  /*12db0*/  FSEL R51, R51, -INF , !P1 ;  /* 0xff80000033337808 */ /* 0x000fe40004800000 */
[----:B------:R-:W-:Y:S02]  /*12dc0*/  FSEL R181, R56, -INF , !P4 ;  /* 0xff80000038b57808 */ /* 0x000fe40006000000 */
[-C--:B------:R-:W-:Y:S02]  /*12dd0*/  ISETP.GE.AND P5, PT, R38, R207.reuse, PT ;  /* 0x000000cf2600720c */ /* 0x080fe40003fa6270 */
[----:B------:R-:W-:Y:S02]  /*12de0*/  ISETP.GE.AND P6, PT, R37, R207, PT ;  /* 0x000000cf2500720c */ /* 0x000fe40003fc6270 */
[-C--:B------:R-:W-:Y:S02]  /*12df0*/  ISETP.GE.AND P1, PT, R33, R209.reuse, PT ;  /* 0x000000d12100720c */ /* 0x080fe40003f26270 */
[----:B------:R-:W-:Y:S02]  /*12e00*/  ISETP.GE.AND P4, PT, R5, R210, PT ;  /* 0x000000d20500720c */ /* 0x000fe40003f86270 */
[----:B------:R-:W-:Y:S02]  /*12e10*/  FSEL R121, R121, -INF , P0 ;  /* 0xff80000079797808 */ /* 0x000fe40000000000 */
        /* <DEDUP_REMOVED lines=8> */
[-C--:B------:R-:W-:Y:S02]  /*12ea0*/  ISETP.GE.AND P5, PT, R35, R207.reuse, PT ;  /* 0x000000cf2300720c */ /* 0x080fe40003fa6270 */
[----:B------:R-:W-:Y:S02]  /*12eb0*/  FSEL R54, R54, -INF , P0 ;  /* 0xff80000036367808 */ /* 0x000fe40000000000 */
[-C--:B------:R-:W-:Y:S02]  /*12ec0*/  ISETP.GE.AND P0, PT, R52, R207.reuse, PT ;  /* 0x000000cf3400720c */ /* 0x080fe40003f06270 */
[----:B------:R-:W-:Y:S02]  /*12ed0*/  FSEL R239, R239, -INF , !P1 ;  /* 0xff800000efef7808 */ /* 0x000fe40004800000 */
[----:B------:R-:W-:Y:S02]  /*12ee0*/  FSEL R243, R243, -INF , !P5 ;  /* 0xff800000f3f37808 */ /* 0x000fe40006800000 */
[----:B------:R-:W-:Y:S02]  /*12ef0*/  FSEL R122, R122, -INF , P4 ;  /* 0xff8000007a7a7808 */ /* 0x000fe40002000000 */
[----:B------:R-:W-:Y:S02]  /*12f00*/  FSEL R179, R179, -INF , !P6 ;  /* 0xff800000b3b37808 */ /* 0x000fe40007000000 */
[----:B------:R-:W-:Y:S02]  /*12f10*/  FSEL R15, R15, -INF , !P0 ;  /* 0xff8000000f0f7808 */ /* 0x000fe40004000000 */
[----:B------:R-:W-:Y:S02]  /*12f20*/  ISETP.GE.AND P1, PT, R29, R207, PT ;  /* 0x000000cf1d00720c */ /* 0x000fe40003f26270 */
        /* <DEDUP_REMOVED lines=9> */
[----:B------:R-:W-:Y:S02]  /*12fc0*/  FSEL R41, R41, -INF , !P0 ;  /* 0xff80000029297808 */ /* 0x000fe40004000000 */
[----:B------:R-:W-:Y:S02]  /*12fd0*/  ISETP.GE.AND P6, PT, R26, R207, PT ;  /* 0x000000cf1a00720c */ /* 0x000fe40003fc6270 */
[C---:B------:R-:W-:Y:S02]  /*12fe0*/  ISETP.GE.AND P1, PT, R25.reuse, R209, PT ;  /* 0x000000d11900720c */ /* 0x040fe40003f26270 */
[----:B------:R-:W-:Y:S02]  /*12ff0*/  ISETP.GE.AND P5, PT, R25, R207, PT ;  /* 0x000000cf1900720c */ /* 0x000fe40003fa6270 */
[-C--:B------:R-:W-:Y:S02]  /*13000*/  ISETP.GE.AND P0, PT, R36, R209.reuse, PT ;  /* 0x000000d12400720c */ /* 0x080fe40003f06270 */
[----:B------:R-:W-:Y:S02]  /*13010*/  FSEL R11, R11, -INF , !P4 ;  /* 0xff8000000b0b7808 */ /* 0x000fe40006000000 */
[----:B------:R-:W-:Y:S02]  /*13020*/  FSEL R171, R166, -INF , !P5 ;  /* 0xff800000a6ab7808 */ /* 0x000fe40006800000 */
[----:B------:R-:W-:Y:S02]  /*13030*/  FSEL R183, R183, -INF , !P1 ;  /* 0xff800000b7b77808 */ /* 0x000fe40004800000 */
[----:B------:R-:W-:Y:S02]  /*13040*/  FSEL R185, R158, -INF , !P6 ;  /* 0xff8000009eb97808 */ /* 0x000fe40007000000 */
[-C--:B------:R-:W-:Y:S02]  /*13050*/  ISETP.GE.AND P4, PT, R38, R209.reuse, PT ;  /* 0x000000d12600720c */ /* 0x080fe40003f86270 */
[-C--:B------:R-:W-:Y:S02]  /*13060*/  ISETP.GE.AND P1, PT, R23, R209.reuse, PT ;  /* 0x000000d11700720c */ /* 0x080fe40003f26270 */
[----:B------:R-:W-:Y:S02]  /*13070*/  ISETP.GE.AND P5, PT, R18, R209, PT ;  /* 0x000000d11200720c */ /* 0x000fe40003fa6270 */
[----:B------:R-:W-:Y:S02]  /*13080*/  FSEL R132, R132, -INF , !P0 ;  /* 0xff80000084847808 */ /* 0x000fe40004000000 */
[----:B------:R-:W-:Y:S02]  /*13090*/  ISETP.GE.AND P6, PT, R223, R207, PT ;  /* 0x000000cfdf00720c */ /* 0x000fe40003fc6270 */
[-C--:B------:R-:W-:Y:S02]  /*130a0*/  ISETP.GE.AND P0, PT, R35, R209.reuse, PT ;  /* 0x000000d12300720c */ /* 0x080fe40003f06270 */
[----:B------:R-:W-:Y:S02]  /*130b0*/  FSEL R167, R44, -INF , !P1 ;  /* 0xff8000002ca77808 */ /* 0x000fe40004800000 */
[----:B------:R-:W-:Y:S01]  /*130c0*/  FSEL R48, R48, -INF , !P4 ;  /* 0xff80000030307808 */ /* 0x000fe20006000000 */
[----:B------:R-:W-:Y:S01]  /*130d0*/  LDSM.16.MT88.4 R44, [R58+0xd000] ;  /* 0x00d000003a2c783b */ /* 0x000fe20000004200 */
[----:B------:R-:W-:Y:S02]  /*130e0*/  FSEL R157, R157, -INF , !P5 ;  /* 0xff8000009d9d7808 */ /* 0x000fe40006800000 */
[----:B------:R-:W-:Y:S02]  /*130f0*/  FSEL R187, R162, -INF , !P6 ;  /* 0xff800000a2bb7808 */ /* 0x000fe40007000000 */
[----:B------:R-:W-:Y:S02]  /*13100*/  ISETP.GE.AND P4, PT, R37, R209, PT ;  /* 0x000000d12500720c */ /* 0x000fe40003f86270 */
[-C--:B------:R-:W-:Y:S02]  /*13110*/  ISETP.GE.AND P1, PT, R22, R207.reuse, PT ;  /* 0x000000cf1600720c */ /* 0x080fe40003f26270 */
[----:B------:R-:W-:Y:S02]  /*13120*/  FSEL R247, R34, -INF , !P0 ;  /* 0xff80000022f77808 */ /* 0x000fe40004000000 */
[----:B------:R-:W-:Y:S02]  /*13130*/  ISETP.GE.AND P6, PT, R23, R207, PT ;  /* 0x000000cf1700720c */ /* 0x000fe40003fc6270 */
        /* <DEDUP_REMOVED lines=16> */
[----:B------:R-:W-:Y:S01]  /*13240*/  FMNMX3.FTZ R16, R16, R13, R17, !PT ;  /* 0x0000000d10107276 */ /* 0x000fe20007810011 */
[----:B------:R-:W-:Y:S01]  /*13250*/  LDSM.16.MT88.4 R28, [R58+0xb000] ;  /* 0x00b000003a1c783b */ /* 0x000fe20000004200 */
[----:B------:R-:W-:Y:S02]  /*13260*/  FSEL R197, R156, -INF , !P0 ;  /* 0xff8000009cc57808 */ /* 0x000fe40004000000 */
[----:B------:R-:W-:Y:S02]  /*13270*/  FMNMX3.FTZ R14, R14, R11, R9, !PT ;  /* 0x0000000b0e0e7276 */ /* 0x000fe40007810009 */
[----:B------:R-:W-:Y:S02]  /*13280*/  ISETP.GE.AND P0, PT, R24, R207, PT ;  /* 0x000000cf1800720c */ /* 0x000fe40003f06270 */
[----:B------:R-:W-:Y:S02]  /*13290*/  FMNMX3.FTZ R7, R16, R40, R43, !PT ;  /* 0x0000002810077276 */ /* 0x000fe4000781002b */
[----:B------:R-:W-:Y:S02]  /*132a0*/  FMNMX3.FTZ R14, R14, R41, R136, !PT ;  /* 0x000000290e0e7276 */ /* 0x000fe40007810088 */
[----:B------:R-:W-:Y:S02]  /*132b0*/  FSEL R237, R237, -INF , !P4 ;  /* 0xff800000eded7808 */ /* 0x000fe40006000000 */
[----:B------:R-:W-:Y:S02]  /*132c0*/  FSEL R169, R168, -INF , !P0 ;  /* 0xff800000a8a97808 */ /* 0x000fe40004000000 */
[C---:B------:R-:W-:Y:S01]  /*132d0*/  ISETP.GE.AND P4, PT, R223.reuse, R209, PT ;  /* 0x000000d1df00720c */ /* 0x040fe20003f86270 */
[----:B------:R-:W-:Y:S01]  /*132e0*/  VIADD R223, R223, 0xffffff80 ;  /* 0xffffff80dfdf7836 */ /* 0x000fe20000000000 */
        /* <DEDUP_REMOVED lines=38> */
[----:B------:R-:W-:Y:S02]  /*13550*/  FSEL R133, R133, -INF , !P5 ;  /* 0xff80000085857808 */ /* 0x000fe40006800000 */
[----:B------:R-:W-:Y:S02]  /*13560*/  ISETP.GE.AND P1, PT, R10, R207, PT ;  /* 0x000000cf0a00720c */ /* 0x000fe40003f26270 */
[----:B------:R-:W-:Y:S02]  /*13570*/  ISETP.GE.AND P5, PT, R5, R209, PT ;  /* 0x000000d10500720c */ /* 0x000fe40003fa6270 */
[----:B------:R-:W-:Y:S02]  /*13580*/  FMNMX3.FTZ R12, R12, R161, R157, !PT ;  /* 0x000000a10c0c7276 */ /* 0x000fe4000781009d */
[----:B------:R-:W-:Y:S02]  /*13590*/  FMNMX3.FTZ R8, R8, R155, R153, !PT ;  /* 0x0000009b08087276 */ /* 0x000fe40007810099 */
        /* <DEDUP_REMOVED lines=9> */
[----:B------:R-:W-:Y:S02]  /*13630*/  FMNMX3.FTZ R6, R6, R145, R141, !PT ;  /* 0x0000009106067276 */ /* 0x000fe4000781008d */
[----:B------:R-:W-:Y:S02]  /*13640*/  ISETP.GE.AND P0, PT, R5, R207, PT ;  /* 0x000000cf0500720c */ /* 0x000fe40003f06270 */
[----:B------:R-:W-:Y:S02]  /*13650*/  FMNMX3.FTZ R0, R0, R139, R137, !PT ;  /* 0x0000008b00007276 */ /* 0x000fe40007810089 */
[----:B------:R-:W-:Y:S02]  /*13660*/  FSEL R131, R131, -INF , !P6 ;  /* 0xff80000083837808 */ /* 0x000fe40007000000 */
        /* <DEDUP_REMOVED lines=10> */
[----:B-1----:R-:W-:Y:S01]  /*13710*/  FMNMX.FTZ R5, R7, R0, !PT ;  /* 0x0000000007057209 */ /* 0x002fe20007810000 */
[----:B------:R-:W-:Y:S01]  /*13720*/  VIADD R7, R58, 0x9000 ;  /* 0x000090003a077836 */ /* 0x000fe20000000000 */
[----:B------:R-:W-:Y:S04]  /*13730*/  FMNMX.FTZ R23, R6, R25, !PT ;  /* 0x0000001906177209 */ /* 0x000fe80007810000 */
[----:B------:R-:W1:Y:S01]  /*13740*/  SHFL.BFLY PT, R0, R5, 0x1, 0x1f ;  /* 0x0c201f0005007f89 */ /* 0x000e6200000e0000 */
[----:B------:R-:W-:Y:S07]  /*13750*/  @P2 VIADD R59, R7, 0xffffffe0 ;  /* 0xffffffe0073b2836 */ /* 0x000fee0000000000 */
[----:B------:R-:W3:Y:S08]  /*13760*/  SHFL.BFLY PT, R52, R23, 0x1, 0x1f ;  /* 0x0c201f0017347f89 */ /* 0x000ef000000e0000 */
[----:B------:R-:W-:Y:S08]  /*13770*/  LDSM.16.MT88.4 R36, [R59+0x2000] ;  /* 0x002000003b24783b */ /* 0x000ff00000004200 */
[----:B------:R-:W-:Y:S01]  /*13780*/  LDSM.16.MT88.4 R64, [R59+0x4000] ;  /* 0x004000003b40783b */ /* 0x000fe20000004200 */
        /* <DEDUP_REMOVED lines=13> */
[-CC-:B------:R-:W-:Y:S01]  /*13860*/  FFMA.FTZ R125, R13, R53.reuse, -R128.reuse ;  /* 0x000000350d7d7223 */ /* 0x180fe20000010880 */
[-CC-:B------:R-:W-:Y:S01]  /*13870*/  FFMA.FTZ R127, R21, R53.reuse, -R128.reuse ;  /* 0x00000035157f7223 */ /* 0x180fe20000010880 */
        /* <DEDUP_REMOVED lines=14> */
[-CC-:B------:R-:W-:Y:S01]  /*13960*/  FFMA.FTZ R138, R177, R53.reuse, -R126.reuse ;  /* 0x00000035b18a7223 */ /* 0x180fe2000001087e */
[-C--:B------:R-:W-:Y:S01]  /*13970*/  FFMA.FTZ R185, R185, R53.reuse, -R126 ;  /* 0x00000035b9b97223 */ /* 0x080fe2000001087e */
[-C--:B------:R-:W-:Y:S07]  /*13980*/  FFMA.FTZ R239, R239, R53.reuse, -R128 ;  /* 0x00000035efef7223 */ /* 0x080fee0000010880 */
[----:B------:R-:W4:Y:S01]  /*13990*/  MUFU.EX2 R57, R5 ;  /* 0x0000000500397308 */ /* 0x000f220000000800 */
[-C--:B------:R-:W-:Y:S01]  /*139a0*/  FFMA.FTZ R237, R237, R53.reuse, -R126 ;  /* 0x00000035eded7223 */ /* 0x080fe2000001087e */
[-C--:B------:R-:W-:Y:S01]  /*139b0*/  FFMA.FTZ R235, R235, R53.reuse, -R128 ;  /* 0x00000035ebeb7223 */ /* 0x080fe20000010880 */
[-CC-:B------:R-:W-:Y:S07]  /*139c0*/  FFMA.FTZ R144, R187, R53.reuse, -R126.reuse ;  /* 0x00000035bb907223 */ /* 0x180fee000001087e */
[----:B------:R-:W5:Y:S01]  /*139d0*/  MUFU.EX2 R56, R8 ;  /* 0x0000000800387308 */ /* 0x000f620000000800 */
[-C--:B------:R-:W-:Y:S01]  /*139e0*/  FFMA.FTZ R181, R181, R53.reuse, -R126 ;  /* 0x00000035b5b57223 */ /* 0x080fe2000001087e */
[-C--:B------:R-:W-:Y:S01]  /*139f0*/  FFMA.FTZ R146, R183, R53.reuse, -R128 ;  /* 0x00000035b7927223 */ /* 0x080fe20000010880 */
[-CC-:B------:R-:W-:Y:S07]  /*13a00*/  FFMA.FTZ R148, R171, R53.reuse, -R126.reuse ;  /* 0x00000035ab947223 */ /* 0x180fee000001087e */
[----:B------:R-:W-:Y:S01]  /*13a10*/  MUFU.EX2 R127, R127 ;  /* 0x0000007f007f7308 */ /* 0x000fe20000000800 */
[----:B------:R-:W-:Y:S01]  /*13a20*/  FFMA.FTZ R169, R169, R53, -R126 ;  /* 0x00000035a9a97223 */ /* 0x000fe2000001087e */
[----:B---3--:R-:W-:Y:S01]  /*13a30*/  F2FP.BF16.F32.PACK_AB R63, R116, R117 ;  /* 0x00000075743f723e */ /* 0x008fe200000010ff */
[-CC-:B------:R-:W-:Y:S07]  /*13a40*/  FFMA.FTZ R189, R189, R53.reuse, -R128.reuse ;  /* 0x00000035bdbd7223 */ /* 0x180fee0000010880 */
[----:B------:R-:W3:Y:S01]  /*13a50*/  MUFU.EX2 R123, R123 ;  /* 0x0000007b007b7308 */ /* 0x000ee20000000800 */
[----:B------:R-:W-:Y:S01]  /*13a60*/  FFMA.FTZ R173, R173, R53, -R128 ;  /* 0x00000035adad7223 */ /* 0x000fe20000010880 */
        /* <DEDUP_REMOVED lines=12> */
[----:B---3--:R-:W-:Y:S01]  /*13b30*/  F2FP.BF16.F32.PACK_AB R60, R123, R127 ;  /* 0x0000007f7b3c723e */ /* 0x008fe200000010ff */
[C---:B------:R-:W-:Y:S07]  /*13b40*/  FMUL.FTZ R18, R57.reuse, R102 ;  /* 0x0000006639127220 */ /* 0x040fee0000410000 */
[----:B------:R-:W3:Y:S01]  /*13b50*/  MUFU.EX2 R120, R120 ;  /* 0x0000007800787308 */ /* 0x000ee20000000800 */
        /* <DEDUP_REMOVED lines=8> */
[----:B------:R-:W-:Y:S01]  /*13be0*/  FMUL.FTZ R33, R56, R85 ;  /* 0x0000005538217220 */ /* 0x000fe20000410000 */
[C---:B------:R-:W-:Y:S01]  /*13bf0*/  FMUL.FTZ R42, R57.reuse, R78 ;  /* 0x0000004e392a7220 */ /* 0x040fe20000410000 */
[----:B------:R-:W-:Y:S01]  /*13c00*/  FMUL.FTZ R26, R57, R94 ;  /* 0x0000005e391a7220 */ /* 0x000fe20000410000 */
[--C-:B------:R-:W-:Y:S01]  /*13c10*/  FFMA.FTZ R94, R155, R53, -R126.reuse ;  /* 0x000000359b5e7223 */ /* 0x100fe2000001087e */
[----:B------:R-:W-:Y:S01]  /*13c20*/  LDSM.16.MT88.4 R84, [R58+0xb400] ;  /* 0x00b400003a54783b */ /* 0x000fe20000004200 */
[----:B---3--:R-:W-:Y:S01]  /*13c30*/  F2FP.BF16.F32.PACK_AB R62, R120, R125 ;  /* 0x0000007d783e723e */ /* 0x008fe200000010ff */
[----:B------:R-:W-:Y:S01]  /*13c40*/  MUFU.EX2 R142, R142 ;  /* 0x0000008e008e7308 */ /* 0x000fe20000000800 */
[----:B------:R-:W-:Y:S01]  /*13c50*/  FMUL.FTZ R27, R57, R95 ;  /* 0x0000005f391b7220 */ /* 0x000fe20000410000 */
[--C-:B------:R-:W-:Y:S01]  /*13c60*/  FFMA.FTZ R95, R51, R53, -R126.reuse ;  /* 0x00000035335f7223 */ /* 0x100fe2000001087e */
[C---:B------:R-:W-:Y:S07]  /*13c70*/  FMUL.FTZ R51, R57.reuse, R71 ;  /* 0x0000004739337220 */ /* 0x040fee0000410000 */
[----:B------:R-:W-:Y:S01]  /*13c80*/  MUFU.EX2 R153, R94 ;  /* 0x0000005e00997308 */ /* 0x000fe20000000800 */
[C---:B------:R-:W-:Y:S01]  /*13c90*/  FMUL.FTZ R24, R56.reuse, R92 ;  /* 0x0000005c38187220 */ /* 0x040fe20000410000 */
[C---:B-1----:R-:W-:Y:S08]  /*13ca0*/  HMMA.16816.F32.BF16 R4, R60.reuse, R12, R4 ;  /* 0x0000000c3c04723c */ /* 0x042ff00000041804 */
[----:B------:R-:W-:Y:S01]  /*13cb0*/  MUFU.EX2 R95, R95 ;  /* 0x0000005f005f7308 */ /* 0x000fe20000000800 */
[C---:B------:R-:W-:Y:S01]  /*13cc0*/  FMUL.FTZ R12, R56.reuse, R104 ;  /* 0x00000068380c7220 */ /* 0x040fe20000410000 */
[C---:B------:R-:W-:Y:S01]  /*13cd0*/  FMUL.FTZ R13, R56.reuse, R105 ;  /* 0x00000069380d7220 */ /* 0x040fe20000410000 */
[C---:B------:R-:W-:Y:S01]  /*13ce0*/  FMUL.FTZ R25, R56.reuse, R93 ;  /* 0x0000005d38197220 */ /* 0x040fe20000410000 */
[C---:B------:R-:W-:Y:S06]  /*13cf0*/  HMMA.16816.F32.BF16 R8, R60.reuse, R14, R8 ;  /* 0x0000000e3c08723c */ /* 0x040fec0000041808 */
[----:B------:R-:W-:Y:S01]  /*13d00*/  MUFU.EX2 R179, R239 ;  /* 0x000000ef00b37308 */ /* 0x000fe20000000800 */
[C---:B------:R-:W-:Y:S01]  /*13d10*/  FMUL.FTZ R14, R57.reuse, R106 ;  /* 0x0000006a390e7220 */ /* 0x040fe20000410000 */
[----:B------:R-:W-:Y:S01]  /*13d20*/  FMUL.FTZ R15, R57, R107 ;  /* 0x0000006b390f7220 */ /* 0x000fe20000410000 */
[--C-:B------:R-:W-:Y:S01]  /*13d30*/  FFMA.FTZ R93, R41, R53, -R126.reuse ;  /* 0x00000035295d7223 */ /* 0x100fe2000001087e */
[----:B------:R-:W-:Y:S01]  /*13d40*/  FMUL.FTZ R41, R56, R77 ;  /* 0x0000004d38297220 */ /* 0x000fe20000410000 */
[-C--:B------:R-:W-:Y:S01]  /*13d50*/  FFMA.FTZ R92, R136, R53.reuse, -R126 ;  /* 0x00000035885c7223 */ /* 0x080fe2000001087e */
[-CC-:B------:R-:W-:Y:S04]  /*13d60*/  FFMA.FTZ R136, R175, R53.reuse, -R128.reuse ;  /* 0x00000035af887223 */ /* 0x180fe80000010880 */
[----:B------:R-:W-:Y:S01]  /*13d70*/  MUFU.EX2 R140, R140 ;  /* 0x0000008c008c7308 */ /* 0x000fe20000000800 */
[-C--:B------:R-:W-:Y:S01]  /*13d80*/  FFMA.FTZ R106, R132, R53.reuse, -R128 ;  /* 0x00000035846a7223 */ /* 0x080fe20000010880 */
[C---:B--2---:R-:W-:Y:S08]  /*13d90*/  HMMA.16816.F32.BF16 R12, R60.reuse, R20, R12 ;  /* 0x000000143c0c723c */ /* 0x044ff0000004180c */
[----:B------:R-:W-:Y:S01]  /*13da0*/  MUFU.EX2 R93, R93 ;  /* 0x0000005d005d7308 */ /* 0x000fe20000000800 */
[C---:B------:R-:W-:Y:S01]  /*13db0*/  FMUL.FTZ R20, R56.reuse, R96 ;  /* 0x0000006038147220 */ /* 0x040fe20000410000 */
[----:B------:R-:W-:Y:S01]  /*13dc0*/  FFMA.FTZ R96, R49, R53, -R126 ;  /* 0x0000003531607223 */ /* 0x000fe2000001087e */
[C---:B------:R-:W-:Y:S07]  /*13dd0*/  FMUL.FTZ R49, R56.reuse, R69 ;  /* 0x0000004538317220 */ /* 0x040fee0000410000 */
[----:B------:R-:W-:Y:S01]  /*13de0*/  MUFU.EX2 R92, R92 ;  /* 0x0000005c005c7308 */ /* 0x000fe20000000800 */
[----:B------:R-:W-:Y:S01]  /*13df0*/  FMUL.FTZ R21, R56, R97 ;  /* 0x0000006138157220 */ /* 0x000fe20000410000 */
        /* <DEDUP_REMOVED lines=10> */
[C---:B------:R-:W-:Y:S03]  /*13ea0*/  HMMA.16816.F32.BF16 R20, R60.reuse, R28, R20 ;  /* 0x0000001c3c14723c */ /* 0x040fe60000041814 */
        /* <DEDUP_REMOVED lines=36> */
[-C--:B------:R-:W-:Y:S07]  /*140f0*/  FFMA.FTZ R150, R167, R53.reuse, -R128 ;  /* 0x00000035a7967223 */ /* 0x080fee0000010880 */
        /* <DEDUP_REMOVED lines=10> */
[-CC-:B------:R-:W-:Y:S01]  /*141a0*/  FFMA.FTZ R165, R165, R53.reuse, -R128.reuse ;  /* 0x00000035a5a57223 */ /* 0x180fe20000010880 */
[-CC-:B------:R-:W-:Y:S01]  /*141b0*/  FFMA.FTZ R157, R157, R53.reuse, -R128.reuse ;  /* 0x000000359d9d7223 */ /* 0x180fe20000010880 */
[C---:B------:R-:W-:Y:S06]  /*141c0*/  HMMA.16816.F32.BF16 R44, R60.reuse, R64, R44 ;  /* 0x000000403c2c723c */ /* 0x040fec000004182c */
[----:B------:R-:W5:Y:S01]  /*141d0*/  MUFU.EX2 R132, R132 ;  /* 0x0000008400847308 */ /* 0x000f620000000800 */
[-C--:B------:R-:W-:Y:S01]  /*141e0*/  FFMA.FTZ R158, R149, R53.reuse, -R128 ;  /* 0x00000035959e7223 */ /* 0x080fe20000010880 */
[-C--:B------:R-:W-:Y:S08]  /*141f0*/  FFMA.FTZ R160, R143, R53.reuse, -R126 ;  /* 0x000000358fa07223 */ /* 0x080ff0000001087e */
[----:B------:R-:W-:Y:S01]  /*14200*/  MUFU.EX2 R177, R237 ;  /* 0x000000ed00b17308 */ /* 0x000fe20000000800 */
        /* <DEDUP_REMOVED lines=12> */
[----:B------:R-:W-:Y:S01]  /*142d0*/  MUFU.EX2 R134, R134 ;  /* 0x0000008600867308 */ /* 0x000fe20000000800 */
[-C--:B------:R-:W-:Y:S01]  /*142e0*/  FFMA.FTZ R145, R145, R53.reuse, -R128 ;  /* 0x0000003591917223 */ /* 0x080fe20000010880 */
[-CC-:B------:R-:W-:Y:S01]  /*142f0*/  FFMA.FTZ R139, R139, R53.reuse, -R126.reuse ;  /* 0x000000358b8b7223 */ /* 0x180fe2000001087e */
[-CC-:B------:R-:W-:Y:S07]  /*14300*/  FFMA.FTZ R122, R122, R53.reuse, -R126.reuse ;  /* 0x000000357a7a7223 */ /* 0x180fee000001087e */
[----:B------:R-:W3:Y:S01]  /*14310*/  MUFU.EX2 R185, R185 ;  /* 0x000000b900b97308 */ /* 0x000ee20000000800 */
[-C--:B------:R-:W-:Y:S01]  /*14320*/  FFMA.FTZ R55, R55, R53.reuse, -R126 ;  /* 0x0000003537377223 */ /* 0x080fe2000001087e */
[C---:B--2---:R-:W-:Y:S08]  /*14330*/  HMMA.16816.F32.BF16 R4, R60.reuse, R76, R4 ;  /* 0x0000004c3c04723c */ /* 0x044ff00000041804 */
[----:B------:R-:W2:Y:S01]  /*14340*/  MUFU.EX2 R187, R189 ;  /* 0x000000bd00bb7308 */ /* 0x000ea20000000800 */
[-CC-:B------:R-:W-:Y:S01]  /*14350*/  FFMA.FTZ R166, R133, R53.reuse, -R128.reuse ;  /* 0x0000003585a67223 */ /* 0x180fe20000010880 */
[-CC-:B------:R-:W-:Y:S01]  /*14360*/  FFMA.FTZ R135, R135, R53.reuse, -R128.reuse ;  /* 0x0000003587877223 */ /* 0x180fe20000010880 */
[--C-:B------:R-:W-:Y:S07]  /*14370*/  FFMA.FTZ R121, R121, R53, -R128.reuse ;  /* 0x0000003579797223 */ /* 0x100fee0000010880 */
[----:B------:R-:W-:Y:S01]  /*14380*/  MUFU.EX2 R144, R144 ;  /* 0x0000009000907308 */ /* 0x000fe20000000800 */
[----:B------:R-:W-:Y:S01]  /*14390*/  FFMA.FTZ R127, R56, R233, R127 ;  /* 0x000000e9387f7223 */ /* 0x000fe2000001007f */
[C---:B------:R-:W-:Y:S01]  /*143a0*/  HMMA.16816.F32.BF16 R8, R60.reuse, R78, R8 ;  /* 0x0000004e3c08723c */ /* 0x040fe20000041808 */
[----:B------:R-:W-:Y:S07]  /*143b0*/  LDSM.16.MT88.4 R76, [R59+0x800] ;  /* 0x000800003b4c783b */ /* 0x000fee0000004200 */
[----:B------:R-:W4:Y:S01]  /*143c0*/  MUFU.EX2 R181, R181 ;  /* 0x000000b500b57308 */ /* 0x000f220000000800 */
[-C--:B------:R-:W-:Y:S01]  /*143d0*/  FFMA.FTZ R128, R124, R53.reuse, -R128 ;  /* 0x000000357c807223 */ /* 0x080fe20000010880 */
[----:B------:R-:W-:Y:S01]  /*143e0*/  FFMA.FTZ R130, R57, R232, R130 ;  /* 0x000000e839827223 */ /* 0x000fe20000010082 */
[-CC-:B------:R-:W-:Y:S07]  /*143f0*/  FFMA.FTZ R57, R131, R53.reuse, -R126.reuse ;  /* 0x0000003583397223 */ /* 0x180fee000001087e */
[----:B------:R-:W-:Y:S01]  /*14400*/  MUFU.EX2 R146, R146 ;  /* 0x0000009200927308 */ /* 0x000fe20000000800 */
[----:B------:R-:W-:Y:S01]  /*14410*/  FFMA.FTZ R126, R54, R53, -R126 ;  /* 0x00000035367e7223 */ /* 0x000fe2000001087e */
[C---:B-----5:R-:W-:Y:S08]  /*14420*/  HMMA.16816.F32.BF16 R12, R60.reuse, R80, R12 ;  /* 0x000000503c0c723c */ /* 0x060ff0000004180c */
[----:B------:R-:W5:Y:S01]  /*14430*/  MUFU.EX2 R171, R173 ;  /* 0x000000ad00ab7308 */ /* 0x000f620000000800 */
[----:B------:R-:W-:Y:S01]  /*14440*/  FADD.FTZ R130, R129, R130 ;  /* 0x0000008281827221 */ /* 0x000fe20000010000 */
[----:B------:R-:W-:Y:S08]  /*14450*/  ISETP.GT.AND P0, PT, R220, R211, PT ;  /* 0x000000d3dc00720c */ /* 0x000ff00003f04270 */
[----:B------:R-:W-:Y:S01]  /*14460*/  MUFU.EX2 R148, R148 ;  /* 0x0000009400947308 */ /* 0x000fe20000000800 */
[----:B------:R-:W-:Y:S01]  /*14470*/  FADD.FTZ R117, R117, R130 ;  /* 0x0000008275757221 */ /* 0x000fe20000010000 */
[C---:B------:R-:W-:Y:S01]  /*14480*/  HMMA.16816.F32.BF16 R16, R60.reuse, R82, R16 ;  /* 0x000000523c10723c */ /* 0x040fe20000041810 */
[----:B------:R-:W-:Y:S07]  /*14490*/  LDSM.16.MT88.4 R80, [R58+0xb800] ;  /* 0x00b800003a50783b */ /* 0x000fee0000004200 */
[----:B------:R-:W5:Y:S01]  /*144a0*/  MUFU.EX2 R169, R169 ;  /* 0x000000a900a97308 */ /* 0x000f620000000800 */
[----:B------:R-:W-:Y:S01]  /*144b0*/  FADD.FTZ R116, R116, R117 ;  /* 0x0000007574747221 */ /* 0x000fe20000010000 */
[----:B------:R-:W-:Y:S08]  /*144c0*/  IMAD.MOV.U32 R117, RZ, RZ, R0 ;  /* 0x000000ffff757224 */ /* 0x000ff000078e0000 */
[----:B------:R-:W-:Y:S01]  /*144d0*/  MUFU.EX2 R150, R150 ;  /* 0x0000009600967308 */ /* 0x000fe20000000800 */
[----:B------:R-:W-:Y:S01]  /*144e0*/  FADD.FTZ R93, R93, R116 ;  /* 0x000000745d5d7221 */ /* 0x000fe20000010000 */
[C---:B------:R-:W-:Y:S08]  /*144f0*/  HMMA.16816.F32.BF16 R20, R60.reuse, R84, R20 ;  /* 0x000000543c14723c */ /* 0x040ff00000041814 */
[----:B------:R-:W5:Y:S01]  /*14500*/  MUFU.EX2 R163, R165 ;  /* 0x000000a500a37308 */ /* 0x000f620000000800 */
[----:B------:R-:W-:Y:S01]  /*14510*/  FADD.FTZ R92, R92, R93 ;  /* 0x0000005d5c5c7221 */ /* 0x000fe20000010000 */
[----:B------:R-:W-:Y:S08]  /*14520*/  IMAD.MOV.U32 R116, RZ, RZ, R52 ;  /* 0x000000ffff747224 */ /* 0x000ff000078e0034 */
[----:B------:R-:W-:Y:S01]  /*14530*/  MUFU.EX2 R152, R152 ;  /* 0x0000009800987308 */ /* 0x000fe20000000800 */
[C---:B------:R-:W-:Y:S01]  /*14540*/  HMMA.16816.F32.BF16 R24, R60.reuse, R86, R24 ;  /* 0x000000563c18723c */ /* 0x040fe20000041818 */
[----:B------:R-:W-:Y:S08]  /*14550*/  LDSM.16.MT88.4 R84, [R59+0x2800] ;  /* 0x002800003b54783b */ /* 0x000ff00000004200 */
[----:B------:R-:W5:Y:S10]  /*14560*/  MUFU.EX2 R159, R159 ;  /* 0x0000009f009f7308 */ /* 0x000f740000000800 */
[----:B------:R-:W-:Y:S01]  /*14570*/  MUFU.EX2 R154, R154 ;  /* 0x0000009a009a7308 */ /* 0x000fe20000000800 */
[C---:B------:R-:W-:Y:S09]  /*14580*/  HMMA.16816.F32.BF16 R28, R60.reuse, R72, R28 ;  /* 0x000000483c1c723c */ /* 0x040ff2000004181c */
[----:B------:R-:W5:Y:S10]  /*14590*/  MUFU.EX2 R155, R157 ;  /* 0x0000009d009b7308 */ /* 0x000f740000000800 */
        /* <DEDUP_REMOVED lines=14> */
[----:B------:R-:W5:Y:S01]  /*14680*/  MUFU.EX2 R164, R164 ;  /* 0x000000a400a47308 */ /* 0x000f620000000800 */
[----:B------:R-:W-:Y:S01]  /*14690*/  HMMA.16816.F32.BF16 R48, R60, R66, R48 ;  /* 0x000000423c30723c */ /* 0x000fe20000041830 */
[----:B------:R-:W2:Y:S08]  /*146a0*/  LDSM.16.MT88.4 R64, [R59+0x4800] ;  /* 0x004800003b40783b */ /* 0x000eb00000004200 */
[----:B------:R-:W-:Y:S01]  /*146b0*/  MUFU.EX2 R133, R135 ;  /* 0x0000008700857308 */ /* 0x000fe20000000800 */
[----:B------:R-:W-:Y:S02]  /*146c0*/  F2FP.BF16.F32.PACK_AB R60, R106, R107 ;  /* 0x0000006b6a3c723e */ /* 0x000fe400000010ff */
[----:B------:R-:W-:Y:S07]  /*146d0*/  F2FP.BF16.F32.PACK_AB R61, R104, R105 ;  /* 0x00000069683d723e */ /* 0x000fee00000010ff */
[----:B------:R-:W5:Y:S01]  /*146e0*/  MUFU.EX2 R166, R166 ;  /* 0x000000a600a67308 */ /* 0x000f620000000800 */
[----:B------:R-:W-:Y:S02]  /*146f0*/  F2FP.BF16.F32.PACK_AB R62, R98, R99 ;  /* 0x00000063623e723e */ /* 0x000fe400000010ff */
[----:B------:R-:W-:Y:S07]  /*14700*/  F2FP.BF16.F32.PACK_AB R63, R132, R97 ;  /* 0x00000061843f723e */ /* 0x000fee00000010ff */
[----:B------:R-:W-:Y:S10]  /*14710*/  MUFU.EX2 R57, R57 ;  /* 0x0000003900397308 */ /* 0x000ff40000000800 */
[----:B------:R-:W5:Y:S01]  /*14720*/  MUFU.EX2 R56, R122 ;  /* 0x0000007a00387308 */ /* 0x000f620000000800 */
[C---:B-1----:R-:W-:Y:S09]  /*14730*/  HMMA.16816.F32.BF16 R4, R60.reuse, R72, R4 ;  /* 0x000000483c04723c */ /* 0x042ff20000041804 */
[----:B------:R-:W-:Y:S10]  /*14740*/  MUFU.EX2 R233, R128 ;  /* 0x0000008000e97308 */ /* 0x000ff40000000800 */
[----:B------:R-:W-:Y:S01]  /*14750*/  MUFU.EX2 R53, R55 ;  /* 0x0000003700357308 */ /* 0x000fe20000000800 */
[C---:B------:R-:W-:Y:S01]  /*14760*/  HMMA.16816.F32.BF16 R8, R60.reuse, R74, R8 ;  /* 0x0000004a3c08723c */ /* 0x040fe20000041808 */
[----:B------:R-:W1:Y:S08]  /*14770*/  LDSM.16.MT88.4 R72, [R58+0x9c00] ;  /* 0x009c00003a48783b */ /* 0x000e700000004200 */
[----:B------:R-:W-:Y:S01]  /*14780*/  MUFU.EX2 R126, R126 ;  /* 0x0000007e007e7308 */ /* 0x000fe20000000800 */
        /* <DEDUP_REMOVED lines=104> */
[C---:B------:R-:W-:Y:S03]  /*14e10*/  HMMA.16816.F32.BF16 R28, R60.reuse, R84, R28 ;  /* 0x000000543c1c723c */ /* 0x040fe6000004181c */
[----:B------:R-:W-:Y:S05]  /*14e20*/  FADD.FTZ R140, R140, R179 ;  /* 0x000000b38c8c7221 */ /* 0x000fea0000010000 */
[C---:B------:R-:W-:Y:S01]  /*14e30*/  HMMA.16816.F32.BF16 R32, R60.reuse, R86, R32 ;  /* 0x000000563c20723c */ /* 0x040fe20000041820 */
[----:B------:R-:W-:Y:S07]  /*14e40*/  LDSM.16.MT88.4 R84, [R59+0x3c00] ;  /* 0x003c00003b54783b */ /* 0x000fee0000004200 */
[C---:B--2---:R-:W-:Y:S01]  /*14e50*/  HMMA.16816.F32.BF16 R36, R60.reuse, R64, R36 ;  /* 0x000000403c24723c */ /* 0x044fe20000041824 */
[----:B------:R-:W1:Y:S02]  /*14e60*/  MUFU.EX2 R64, R121 ;  /* 0x0000007900407308 */ /* 0x000e640000000800 */
[----:B------:R-:W-:Y:S02]  /*14e70*/  FADD.FTZ R65, R95, R92 ;  /* 0x0000005c5f417221 */ /* 0x000fe40000010000 */
[----:B------:R-:W2:Y:S02]  /*14e80*/  LDSM.16.MT88.4 R92, [R58+0xcc00] ;  /* 0x00cc00003a5c783b */ /* 0x000ea40000004200 */
[----:B------:R-:W-:Y:S01]  /*14e90*/  FADD.FTZ R96, R96, R65 ;  /* 0x0000004160607221 */ /* 0x000fe20000010000 */
[C---:B------:R-:W-:Y:S03]  /*14ea0*/  HMMA.16816.F32.BF16 R40, R60.reuse, R66, R40 ;  /* 0x000000423c28723c */ /* 0x040fe60000041828 */
[----:B------:R-:W-:Y:S04]  /*14eb0*/  FADD.FTZ R105, R105, R96 ;  /* 0x0000006069697221 */ /* 0x000fe80000010000 */
[----:B------:R-:W-:Y:S01]  /*14ec0*/  FADD.FTZ R104, R104, R105 ;  /* 0x0000006968687221 */ /* 0x000fe20000010000 */
[C---:B------:R-:W-:Y:S03]  /*14ed0*/  HMMA.16816.F32.BF16 R44, R60.reuse, R68, R44 ;  /* 0x000000443c2c723c */ /* 0x040fe6000004182c */
[----:B------:R-:W-:Y:S01]  /*14ee0*/  F2FP.BF16.F32.PACK_AB R68, R166, R133 ;  /* 0x00000085a644723e */ /* 0x000fe200000010ff */
[----:B------:R-:W-:Y:S01]  /*14ef0*/  FADD.FTZ R97, R97, R104 ;  /* 0x0000006861617221 */ /* 0x000fe20000010000 */
[----:B------:R-:W-:Y:S03]  /*14f00*/  F2FP.BF16.F32.PACK_AB R69, R56, R57 ;  /* 0x000000393845723e */ /* 0x000fe600000010ff */
[----:B------:R-:W-:Y:S03]  /*14f10*/  HMMA.16816.F32.BF16 R48, R60, R70, R48 ;  /* 0x000000463c30723c */ /* 0x000fe60000041830 */
[----:B-1----:R-:W-:Y:S01]  /*14f20*/  F2FP.BF16.F32.PACK_AB R70, R233, R64 ;  /* 0x00000040e946723e */ /* 0x002fe200000010ff */
[----:B------:R-:W-:Y:S01]  /*14f30*/  FADD.FTZ R132, R132, R97 ;  /* 0x0000006184847221 */ /* 0x000fe20000010000 */
        /* <DEDUP_REMOVED lines=53> */
.L_x_4756:
        /* <DEDUP_REMOVED lines=10> */
.L_x_4775:
[----:B------:R-:W2:Y:S01]  /*15330*/  MUFU.RCP R4, R8 ;  /* 0x0000000800047308 */ /* 0x000ea20000001000 */
[----:B------:R-:W-:Y:S01]  /*15340*/  SHF.L.U32 R5, R119, 0x1, RZ ;  /* 0x0000000177057819 */ /* 0x000fe200000006ff */
[----:B----4-:R-:W-:Y:S01]  /*15350*/  FADD.FTZ R11, R10, R11 ;  /* 0x0000000b0a0b7221 */ /* 0x010fe20000010000 */
[----:B------:R-:W-:Y:S02]  /*15360*/  FSETP.NE.FTZ.AND P3, PT, R8, RZ, PT ;  /* 0x000000ff0800720b */ /* 0x000fe40003f75000 */
[----:B------:R-:W-:Y:S02]  /*15370*/  LOP3.LUT R118, R118, 0x6, R5, 0xf8, !PT ;  /* 0x0000000676767812 */ /* 0x000fe400078ef805 */
[----:B------:R-:W-:Y:S01]  /*15380*/  FSETP.NE.FTZ.AND P1, PT, R11, RZ, PT ;  /* 0x000000ff0b00720b */ /* 0x000fe20003f35000 */
[----:B------:R-:W4:Y:S01]  /*15390*/  MUFU.RCP R5, R11 ;  /* 0x0000000b00057308 */ /* 0x000f220000001000 */
[----:B------:R-:W-:Y:S02]  /*153a0*/  LOP3.LUT R118, R118, 0x20, R205, 0xf8, !PT ;  /* 0x0000002076767812 */ /* 0x000fe400078ef8cd */
[----:B--2---:R-:W-:-:S05]  /*153b0*/  FSEL R4, R4, 1, P3 ;  /* 0x3f80000004047808 */ /* 0x004fca0001800000 */
        /* <DEDUP_REMOVED lines=24> */
[----:B------:R-:W-:-:S02]  /*15540*/  LOP3.LUT R4, R205, 0xc0, RZ, 0xc0, !PT ;  /* 0x000000c0cd047812 */ /* 0x000fc400078ec0ff */
[----:B----4-:R-:W-:Y:S02]  /*15550*/  FSEL R5, R5, 1, P1 ;  /* 0x3f80000005057808 */ /* 0x010fe40000800000 */
[----:B------:R-:W-:Y:S02]  /*15560*/  LOP3.LUT R9, R4, 0x18, R119, 0xf8, !PT ;  /* 0x0000001804097812 */ /* 0x000fe400078ef877 */
[----:B------:R-:W-:Y:S01]  /*15570*/  LOP3.LUT R4, R192, 0x20, RZ, 0xc0, !PT ;  /* 0x00000020c0047812 */ /* 0x000fe200078ec0ff */
[C---:B------:R-:W-:Y:S01]  /*15580*/  FMUL.FTZ R114, R5.reuse, R114 ;  /* 0x0000007205727220 */ /* 0x040fe20000410000 */
[----:B------:R-:W-:Y:S01]  /*15590*/  LOP3.LUT R9, R118, R9, RZ, 0xfc, !PT ;  /* 0x0000000976097212 */ /* 0x000fe200078efcff */
[C---:B------:R-:W-:Y:S01]  /*155a0*/  FMUL.FTZ R115, R5.reuse, R115 ;  /* 0x0000007305737220 */ /* 0x040fe20000410000 */
[C---:B------:R-:W-:Y:S01]  /*155b0*/  FMUL.FTZ R110, R5.reuse, R110 ;  /* 0x0000006e056e7220 */ /* 0x040fe20000410000 */
[----:B------:R-:W-:Y:S01]  /*155c0*/  FMUL.FTZ R111, R5, R111 ;  /* 0x0000006f056f7220 */ /* 0x000fe20000410000 */
[----:B------:R-:W-:Y:S01]  /*155d0*/  LEA R9, R9, R194, 0x1 ;  /* 0x000000c209097211 */ /* 0x000fe200078e08ff */
        /* <DEDUP_REMOVED lines=99> */
.L_x_4766:
[----:B------:R-:W-:Y:S05]  /*15c10*/  BSYNC.RECONVERGENT B0 ;  /* 0x0000000000007941 */ /* 0x000fea0003800200 */
.L_x_4765:
        /* <DEDUP_REMOVED lines=15> */
[----:B------:R-:W-:Y:S01]  /*15d10*/  LOP3.LUT R32, R193, 0x30, RZ, 0xc0, !PT ;  /* 0x00000030c1207812 */ /* 0x000fe200078ec0ff */
[----:B------:R-:W-:-:S03]  /*15d20*/  IMAD.IADD R30, R219, 0x1, R30 ;  /* 0x00000001db1e7824 */ /* 0x000fc600078e021e */
        /* <DEDUP_REMOVED lines=10> */
.L_x_4768:
[----:B------:R-:W-:Y:S05]  /*15dd0*/  BSYNC.RECONVERGENT B0 ;  /* 0x0000000000007941 */ /* 0x000fea0003800200 */
.L_x_4767:
        /* <DEDUP_REMOVED lines=31> */
.L_x_4770:
[----:B------:R-:W-:Y:S05]  /*15fd0*/  BSYNC.RECONVERGENT B0 ;  /* 0x0000000000007941 */ /* 0x000fea0003800200 */
.L_x_4769:
[----:B------:R-:W-:-:S04]  /*15fe0*/  MOV R217, 0x0 ;  /* 0x0000000000d97802 */ /* 0x000fc80000000f00 */
[----:B-12345:R-:W-:Y:S05]  /*15ff0*/  @P0 RET.REL.NODEC R216 `(_ZN5flash24flash_fwd_splitkv_kernelI23Flash_fwd_kernel_traitsILi96ELi64ELi128ELi4ELb0ELb0EN7cutlass10bfloat16_tE19Flash_kernel_traitsILi96ELi64ELi128ELi4ES3_EELb0ELb1ELb1ELb0ELb0ELb1ELb0ELb0EEEvNS_16Flash_fwd_paramsE) ;  /* 0xfffffea0d8000950 */ /* 0x03efea0003c3ffff */
        /* <DEDUP_REMOVED lines=16> */
[----:B-1----:R-:W-:Y:S05]  /*16100*/  @P0 RET.REL.NODEC R216 `(_ZN5flash24flash_fwd_splitkv_kernelI23Flash_fwd_kernel_traitsILi96ELi64ELi128ELi4ELb0ELb0EN7cutlass10bfloat16_tE19Flash_kernel_traitsILi96ELi64ELi128ELi4ES3_EELb0ELb1ELb1ELb0ELb0ELb1ELb0ELb0EEEvNS_16Flash_fwd_paramsE) ;  /* 0xfffffe9cd8bc0950 */ /* 0x002fea0003c3ffff */
[----:B------:R-:W-:Y:S01]  /*16110*/  MOV R217, 0x0 ;  /* 0x0000000000d97802 */ /* 0x000fe20000000f00 */
[----:B------:R1:W-:Y:S03]  /*16120*/  ST.E.128 desc[UR4][R2.64+0x80], R24 ;  /* 0x0000801802007985 */ /* 0x0003e6000c101d04 */
[----:B-1----:R-:W-:Y:S05]  /*16130*/  RET.REL.NODEC R216 `(_ZN5flash24flash_fwd_splitkv_kernelI23Flash_fwd_kernel_traitsILi96ELi64ELi128ELi4ELb0ELb0EN7cutlass10bfloat16_tE19Flash_kernel_traitsILi96ELi64ELi128ELi4ES3_EELb0ELb1ELb1ELb0ELb0ELb1ELb0ELb0EEEvNS_16Flash_fwd_paramsE) ;  /* 0xfffffe9cd8b07950 */ /* 0x002fea0003c3ffff */
.L_x_4764:
[----:B------:R-:W-:Y:S01]  /*16140*/  MOV R5, 0x2 ;  /* 0x0000000200057802 */ /* 0x000fe20000000f00 */
[----:B------:R-:W-:Y:S01]  /*16150*/  IMAD.MOV.U32 R4, RZ, RZ, 0x1f ;  /* 0x0000001fff047424 */ /* 0x000fe200078e00ff */
[----:B------:R-:W-:-:S07]  /*16160*/  MOV R6, 0xffffffff ;  /* 0xffffffff00067802 */ /* 0x000fce0000000f00 */
[----:B-1---5:R-:W-:Y:S05]  /*16170*/  WARPSYNC.COLLECTIVE R6, `(.L_x_4771) ;  /* 0x0000000006087348 */ /* 0x022fea0003c00000 */
[----:B------:R2:W3:Y:S02]  /*16180*/  SHFL.BFLY P0, R11, R233, R5, R4 ;  /* 0x0c000005e90b7389 */ /* 0x0004e40000000004 */
[----:B-123-5:R-:W-:Y:S05]  /*16190*/  ENDCOLLECTIVE ;  /* 0x000000000000791b */ /* 0x02efea0003800000 */
.L_x_4771:
[----:B------:R-:W-:Y:S02]  /*161a0*/  IMAD.MOV.U32 R8, RZ, RZ, R11 ;  /* 0x000000ffff087224 */ /* 0x000fe400078e000b */
[----:B------:R-:W-:Y:S02]  /*161b0*/  IMAD.MOV.U32 R5, RZ, RZ, 0x1 ;  /* 0x00000001ff057424 */ /* 0x000fe400078e00ff */
[----:B------:R-:W-:-:S05]  /*161c0*/  FADD.FTZ R9, R8, R233 ;  /* 0x000000e908097221 */ /* 0x000fca0000010000 */
[----:B------:R-:W-:-:S07]  /*161d0*/  MOV R233, R9 ;  /* 0x0000000900e97202 */ /* 0x000fce0000000f00 */
[----:B------:R-:W-:Y:S05]  /*161e0*/  WARPSYNC.COLLECTIVE R6, `(.L_x_4772) ;  /* 0x0000000006087348 */ /* 0x000fea0003c00000 */
[----:B------:R1:W2:Y:S02]  /*161f0*/  SHFL.BFLY P0, R11, R233, R5, R4 ;  /* 0x0c000005e90b7389 */ /* 0x0002a40000000004 */
[----:B-12---:R-:W-:Y:S05]  /*16200*/  ENDCOLLECTIVE ;  /* 0x000000000000791b */ /* 0x006fea0003800000 */
.L_x_4772:
[----:B------:R-:W-:Y:S01]  /*16210*/  MOV R233, R232 ;  /* 0x000000e800e97202 */ /* 0x000fe20000000f00 */
[----:B------:R-:W-:Y:S01]  /*16220*/  IMAD.MOV.U32 R5, RZ, RZ, 0x2 ;  /* 0x00000002ff057424 */ /* 0x000fe200078e00ff */
[----:B------:R-:W-:-:S07]  /*16230*/  MOV R8, R11 ;  /* 0x0000000b00087202 */ /* 0x000fce0000000f00 */
[----:B------:R-:W-:Y:S05]  /*16240*/  WARPSYNC.COLLECTIVE R6, `(.L_x_4773) ;  /* 0x0000000006087348 */ /* 0x000fea0003c00000 */
[----:B------:R1:W2:Y:S02]  /*16250*/  SHFL.BFLY P0, R11, R233, R5, R4 ;  /* 0x0c000005e90b7389 */ /* 0x0002a40000000004 */
[----:B-12---:R-:W-:Y:S05]  /*16260*/  ENDCOLLECTIVE ;  /* 0x000000000000791b */ /* 0x006fea0003800000 */
.L_x_4773:
[----:B------:R-:W-:Y:S01]  /*16270*/  FADD.FTZ R8, R9, R8 ;  /* 0x0000000809087221 */ /* 0x000fe20000010000 */
[----:B------:R-:W-:Y:S01]  /*16280*/  FADD.FTZ R10, R11, R232 ;  /* 0x000000e80b0a7221 */ /* 0x000fe20000010000 */
[----:B------:R-:W-:-:S04]  /*16290*/  MOV R5, 0x1 ;  /* 0x0000000100057802 */ /* 0x000fc80000000f00 */
[----:B------:R-:W-:-:S07]  /*162a0*/  MOV R233, R10 ;  /* 0x0000000a00e97202 */ /* 0x000fce0000000f00 */
[----:B------:R-:W-:Y:S05]  /*162b0*/  WARPSYNC.COLLECTIVE R6, `(.L_x_4774) ;  /* 0x0000000006087348 */ /* 0x000fea0003c00000 */
[----:B------:R1:W2:Y:S02]  /*162c0*/  SHFL.BFLY P0, R11, R233, R5, R4 ;  /* 0x0c000005e90b7389 */ /* 0x0002a40000000004 */
[----:B-12---:R-:W-:Y:S05]  /*162d0*/  ENDCOLLECTIVE ;  /* 0x000000000000791b */ /* 0x006fea0003800000 */
.L_x_4774:
[----:B------:R-:W-:Y:S05]  /*162e0*/  BRA `(.L_x_4775) ;  /* 0xfffffff000107947 */ /* 0x000fea000383ffff */
.L_x_4776:
        /* <DEDUP_REMOVED lines=9> */
.L_x_11631:


//--------------------- .text._ZN5flash24flash_fwd_splitkv_kernelI23Flash_fwd_kernel_traitsILi96ELi64ELi128ELi4ELb0ELb0EN7cutlass10bfloat16_tE19Flash_kernel_traitsILi96ELi64ELi128ELi4ES3_EELb0ELb1ELb0ELb0ELb1ELb0ELb0ELb1EEEvNS_16Flash_fwd_paramsE --------------------------
	.section	.text._ZN5flash24flash_fwd_splitkv_kernelI23Flash_fwd_kernel_traitsILi96ELi64ELi128ELi4ELb0ELb0EN7cutlass10bfloat16_tE19Flash_kernel_traitsILi96ELi64ELi128ELi4ES3_EELb0ELb1ELb0ELb0ELb1ELb0ELb0ELb1EEEvNS_16Flash_fwd_paramsE,"ax",@progbits
	.align	128
        .global         _ZN5flash24flash_fwd_splitkv_kernelI23Flash_fwd_kernel_traitsILi96ELi64ELi128ELi4ELb0ELb0EN7cutlass10bfloat16_tE19Flash_kernel_traitsILi96ELi64ELi128ELi4ES3_EELb0ELb1ELb0ELb0ELb1ELb0ELb0ELb1EEEvNS_16Flash_fwd_paramsE
        .type           _ZN5flash24flash_fwd_splitkv_kernelI23Flash_fwd_kernel_traitsILi96ELi64ELi128ELi4ELb0ELb0EN7cutlass10bfloat16_tE19Flash_kernel_traitsILi96ELi64ELi128ELi4ES3_EELb0ELb1ELb0ELb0ELb1ELb0ELb0ELb1EEEvNS_16Flash_fwd_paramsE,@function
        .size           _ZN5flash24flash_fwd_splitkv_kernelI23Flash_fwd_kernel_traitsILi96ELi64ELi128ELi4ELb0ELb0EN7cutlass10bfloat16_tE19Flash_kernel_traitsILi96ELi64ELi128ELi4ES3_EELb0ELb1ELb0ELb0ELb1ELb0ELb0ELb1EEEvNS_16Flash_fwd_paramsE,(.L_x_11632 - _ZN5flash24flash_fwd_splitkv_kernelI23Flash_fwd_kernel_traitsILi96ELi64ELi128ELi4ELb0ELb0EN7cutlass10bfloat16_tE19Flash_kernel_traitsILi96ELi64ELi128ELi4ES3_EELb0ELb1ELb0ELb0ELb1ELb0ELb0ELb1EEEvNS_16Flash_fwd_paramsE)
        .other          _ZN5flash24flash_fwd_splitkv_kernelI23Flash_fwd_kernel_traitsILi96ELi64ELi128ELi4ELb0ELb0EN7cutlass10bfloat16_tE19Flash_kernel_traitsILi96ELi64ELi128ELi4ES3_EELb0ELb1ELb0ELb0ELb1ELb0ELb0ELb1EEEvNS_16Flash_fwd_paramsE,@"STO_CUDA_ENTRY STV_DEFAULT"
_ZN5flash24flash_fwd_splitkv_kernelI23Flash_fwd_kernel_traitsILi96ELi64ELi128ELi4ELb0ELb0EN7cutlass10bfloat16_tE19Flash_kernel_traitsILi96ELi64ELi128ELi4ES3_EELb0ELb1ELb0ELb0ELb1ELb0ELb0ELb1EEEvNS_16Flash_fwd_paramsE:
.text._ZN5flash24flash_fwd_splitkv_kernelI23Flash_fwd_kernel_traitsILi96ELi64ELi128ELi4ELb0ELb0EN7cutlass10bfloat16_tE19Flash_kernel_traitsILi96ELi64ELi128ELi4ES3_EELb0ELb1ELb0ELb0ELb1ELb0ELb0ELb1EEEvNS_16Flash_fwd_paramsE:
[----:B------:R-:W-:Y:S01]  /*0000*/  LDC R1, c[0x0][0x37c] ;  /* 0x0000df00ff017b82 */ /* 0x000fe20000000800 */
[----:B------:R-:W1:Y:S07]  /*0010*/  S2R R15, SR_CTAID.X ;  /* 0x00000000000f7919 */ /* 0x000e6e0000002500 */
[----:B------:R-:W2:Y:S01]  /*0020*/  LDC.64 R116, c[0x0][0x348] ;  /* 0x0000d200ff747b82 */ /* 0x000ea20000000a00 */
[----:B------:R-:W-:Y:S01]  /*0030*/  BSSY.RECONVERGENT B3, `(.L_x_4777) ;  /* 0x0000005000037945 */ /* 0x000fe20003800200 */
[----:B------:R-:W-:Y:S01]  /*0040*/  MOV R194, 0x80 ;  /* 0x0000008000c27802 */ /* 0x000fe20000000f00 */
[----:B------:R-:W3:Y:S01]  /*0050*/  S2R R197, SR_CTAID.Y ;  /* 0x0000000000c57919 */ /* 0x000ee20000002600 */
[----:B------:R-:W4:Y:S05]  /*0060*/  S2R R196, SR_CTAID.Z ;  /* 0x0000000000c47919 */ /* 0x000f2a0000002700 */
[----:B-1234-:R-:W-:Y:S05]  /*0070*/  CALL.REL.NOINC `($_ZN5flash24flash_fwd_splitkv_kernelI23Flash_fwd_kernel_traitsILi96ELi64ELi128ELi4ELb0ELb0EN7cutlass10bfloat16_tE19Flash_kernel_traitsILi96ELi64ELi128ELi4ES3_EELb0ELb1ELb0ELb0ELb1ELb0ELb0ELb1EEEvNS_16Flash_fwd_paramsE$_ZN5flash30compute_attn_1rowblock_splitkvI23Flash_fwd_kernel_traitsILi96ELi64ELi128ELi4ELb0ELb0EN7cutlass10bfloat16_tE19Flash_kernel_traitsILi96ELi64ELi128ELi4ES3_EELb0ELb1ELb0ELb0ELb1ELb0ELb0ELb1ENS_16Flash_fwd_paramsEEEvRKT8_iiiii) ;  /* 0x0000000000087944 */ /* 0x01efea0003c00000 */
[----:B------:R-:W-:Y:S05]  /*0080*/  BSYNC.RECONVERGENT B3 ;  /* 0x0000000000037941 */ /* 0x000fea0003800200 */
.L_x_4777:
[----:B------:R-:W-:Y:S05]  /*0090*/  EXIT ;  /* 0x000000000000794d */ /* 0x000fea0003800000 */
        .type           $_ZN5flash24flash_fwd_splitkv_kernelI23Flash_fwd_kernel_traitsILi96ELi64ELi128ELi4ELb0ELb0EN7cutlass10bfloat16_tE19Flash_kernel_traitsILi96ELi64ELi128ELi4ES3_EELb0ELb1ELb0ELb0ELb1ELb0ELb0ELb1EEEvNS_16Flash_fwd_paramsE$_ZN5flash30compute_attn_1rowblock_splitkvI23Flash_fwd_kernel_traitsILi96ELi64ELi128ELi4ELb0ELb0EN7cutlass10bfloat16_tE19Flash_kernel_traitsILi96ELi64ELi128ELi4ES3_EELb0ELb1ELb0ELb0ELb1ELb0ELb0ELb1ENS_16Flash_fwd_paramsEEEvRKT8_iiiii,@function
        .size           $_ZN5flash24flash_fwd_splitkv_kernelI23Flash_fwd_kernel_traitsILi96ELi64ELi128ELi4ELb0ELb0EN7cutlass10bfloat16_tE19Flash_kernel_traitsILi96ELi64ELi128ELi4ES3_EELb0ELb1ELb0ELb0ELb1ELb0ELb0ELb1EEEvNS_16Flash_fwd_paramsE$_ZN5flash30compute_attn_1rowblock_splitkvI23Flash_fwd_kernel_traitsILi96ELi64ELi128ELi4ELb0ELb0EN7cutlass10bfloat16_tE19Flash_kernel_traitsILi96ELi64ELi128ELi4ES3_EELb0ELb1ELb0ELb0ELb1ELb0ELb0ELb1ENS_16Flash_fwd_paramsEEEvRKT8_iiiii,(.L_x_11632 - $_ZN5flash24flash_fwd_splitkv_kernelI23Flash_fwd_kernel_traitsILi96ELi64ELi128ELi4ELb0ELb0EN7cutlass10bfloat16_tE19Flash_kernel_traitsILi96ELi64ELi128ELi4ES3_EELb0ELb1ELb0ELb0ELb1ELb0ELb0ELb1EEEvNS_16Flash_fwd_paramsE$_ZN5flash30compute_attn_1rowblock_splitkvI23Flash_fwd_kernel_traitsILi96ELi64ELi128ELi4ELb0ELb0EN7cutlass10bfloat16_tE19Flash_kernel_traitsILi96ELi64ELi128ELi4ES3_EELb0ELb1ELb0ELb0ELb1ELb0ELb0ELb1ENS_16Flash_fwd_paramsEEEvRKT8_iiiii)
$_ZN5flash24flash_fwd_splitkv_kernelI23Flash_fwd_kernel_traitsILi96ELi64ELi128ELi4ELb0ELb0EN7cutlass10bfloat16_tE19Flash_kernel_traitsILi96ELi64ELi128ELi4ES3_EELb0ELb1ELb0ELb0ELb1ELb0ELb0ELb1EEEvNS_16Flash_fwd_paramsE$_ZN5flash30compute_attn_1rowblock_splitkvI23Flash_fwd_kernel_traitsILi96ELi64ELi128ELi4ELb0ELb0EN7cutlass10bfloat16_tE19Flash_kernel_traitsILi96ELi64ELi128ELi4ES3_EELb0ELb1ELb0ELb0ELb1ELb0ELb0ELb1ENS_16Flash_fwd_paramsEEEvRKT8_iiiii:
        /* <DEDUP_REMOVED lines=39> */
.L_x_4779:
[----:B------:R-:W-:Y:S05]  /*0310*/  BSYNC.RECONVERGENT B0 ;  /* 0x0000000000007941 */ /* 0x000fea0003800200 */
.L_x_4778:
[----:B------:R-:W-:Y:S04]  /*0320*/  BSSY.RECONVERGENT B0, `(.L_x_4780) ;  /* 0x0000007000007945 */ /* 0x000fe80003800200 */
[----:B------:R-:W-:Y:S05]  /*0330*/  @!P3 BRA `(.L_x_4781) ;  /* 0x000000000014b947 */ /* 0x000fea0003800000 */
[----:B------:R-:W4:Y:S02]  /*0340*/  LD.E.U8 R4, desc[UR4][R116.64+0x1b2] ;  /* 0x0001b20474047980 */ /* 0x000f24000c101100 */
[----:B----4-:R-:W-:-:S13]  /*0350*/  ISETP.NE.AND P1, PT, R4, RZ, PT ;  /* 0x000000ff0400720c */ /* 0x010fda0003f25270 */
[----:B------:R-:W4:Y:S02]  /*0360*/  @P1 LD.E R4, desc[UR4][R8.64+0x4] ;  /* 0x0000040408041980 */ /* 0x000f24000c101900 */
[----:B----45:R-:W-:-:S06]  /*0370*/  @P1 IADD3 R87, PT, PT, R4, -R11, RZ ;  /* 0x8000000b04571210 */ /* 0x030fcc0007ffe0ff */
[----:B------:R4:W5:Y:S02]  /*0380*/  @!P1 LD.E R87, desc[UR4][R8.64] ;  /* 0x0000000408579980 */ /* 0x000964000c101900 */
.L_x_4781:
[----:B------:R-:W-:Y:S05]  /*0390*/  BSYNC.RECONVERGENT B0 ;  /* 0x0000000000007941 */ /* 0x000fea0003800200 */
.L_x_4780:
        /* <DEDUP_REMOVED lines=9> */
.L_x_4783:
[----:B------:R-:W5:Y:S01]  /*0430*/  LD.E.64 R4, desc[UR4][R116.64+0x108] ;  /* 0x0001080474047980 */ /* 0x000f62000c101b00 */
[----:B------:R-:W-:Y:S01]  /*0440*/  BSSY.RECONVERGENT B0, `(.L_x_4785) ;  /* 0x0000006000007945 */ /* 0x000fe20003800200 */
[----:B------:R-:W-:Y:S01]  /*0450*/  IMAD.MOV.U32 R70, RZ, RZ, RZ ;  /* 0x000000ffff467224 */ /* 0x000fe200078e00ff */
[----:B-----5:R-:W-:-:S04]  /*0460*/  ISETP.NE.U32.AND P0, PT, R4, RZ, PT ;  /* 0x000000ff0400720c */ /* 0x020fc80003f05070 */
[----:B------:R-:W-:-:S13]  /*0470*/  ISETP.NE.AND.EX P0, PT, R5, RZ, PT, P0 ;  /* 0x000000ff0500720c */ /* 0x000fda0003f05300 */
[----:B------:R-:W-:Y:S05]  /*0480*/  @!P0 BRA `(.L_x_4786) ;  /* 0x0000000000048947 */ /* 0x000fea0003800000 */
[----:B------:R1:W5:Y:S02]  /*0490*/  LD.E R70, desc[UR4][R116.64+0xbc] ;  /* 0x0000bc0474467980 */ /* 0x000364000c101900 */
.L_x_4786:
[----:B------:R-:W-:Y:S05]  /*04a0*/  BSYNC.RECONVERGENT B0 ;  /* 0x0000000000007941 */ /* 0x000fea0003800200 */
.L_x_4785:
[----:B-----5:R-:W-:Y:S02]  /*04b0*/  IADD3 R70, PT, PT, R87, R70, RZ ;  /* 0x0000004657467210 */ /* 0x020fe40007ffe0ff */
.L_x_4784:
[----:B------:R-:W-:Y:S05]  /*04c0*/  BSYNC.RECONVERGENT B1 ;  /* 0x0000000000017941 */ /* 0x000fea0003800200 */
.L_x_4782:
[----:B------:R-:W-:Y:S01]  /*04d0*/  IMAD.SHL.U32 R198, R15, 0x40, RZ ;  /* 0x000000400fc67824 */ /* 0x000fe200078e00ff */
[----:B------:R-:W-:Y:S01]  /*04e0*/  MOV R4, R194 ;  /* 0x000000c200047202 */ /* 0x000fe20000000f00 */
[----:B------:R-:W-:-:S03]  /*04f0*/  IMAD.MOV.U32 R5, RZ, RZ, 0x0 ;  /* 0x00000000ff057424 */ /* 0x000fc600078e00ff */
[----:B------:R-:W-:-:S13]  /*0500*/  ISETP.GT.AND P0, PT, R201, R198, PT ;  /* 0x000000c6c900720c */ /* 0x000fda0003f04270 */
[----:B-1234-:R-:W-:Y:S05]  /*0510*/  @!P0 RET.REL.NODEC R4 `(_ZN5flash24flash_fwd_splitkv_kernelI23Flash_fwd_kernel_traitsILi96ELi64ELi128ELi4ELb0ELb0EN7cutlass10bfloat16_tE19Flash_kernel_traitsILi96ELi64ELi128ELi4ES3_EELb0ELb1ELb0ELb0ELb1ELb0ELb0ELb1EEEvNS_16Flash_fwd_paramsE) ;  /* 0xfffffff804b88950 */ /* 0x01efea0003c3ffff */
        /* <DEDUP_REMOVED lines=77> */
.L_x_4789:
[----:B------:R-:W-:Y:S05]  /*09f0*/  BSYNC.RECONVERGENT B0 ;  /* 0x0000000000007941 */ /* 0x000fea0003800200 */
.L_x_4788:
        /* <DEDUP_REMOVED lines=15> */
.L_x_4791:
[----:B------:R-:W-:Y:S05]  /*0af0*/  BSYNC.RECONVERGENT B0 ;  /* 0x0000000000007941 */ /* 0x000fea0003800200 */
.L_x_4790:
[----:B------:R-:W-:Y:S01]  /*0b00*/  MOV R195, 0x0 ;  /* 0x0000000000c37802 */ /* 0x000fe20000000f00 */
[----:B------:R1:W-:Y:S03]  /*0b10*/  @!P4 ST.E desc[UR4][R2.64], R5 ;  /* 0x000000050200c985 */ /* 0x0003e6000c101904 */
[----:B-12--5:R-:W-:Y:S05]  /*0b20*/  @P3 RET.REL.NODEC R194 `(_ZN5flash24flash_fwd_splitkv_kernelI23Flash_fwd_kernel_traitsILi96ELi64ELi128ELi4ELb0ELb0EN7cutlass10bfloat16_tE19Flash_kernel_traitsILi96ELi64ELi128ELi4ES3_EELb0ELb1ELb0ELb0ELb1ELb0ELb0ELb1EEEvNS_16Flash_fwd_paramsE) ;  /* 0xfffffff4c2343950 */ /* 0x026fea0003c3ffff */
[----:B------:R-:W-:Y:S02]  /*0b30*/  MOV R5, 0x7f800000 ;  /* 0x7f80000000057802 */ /* 0x000fe40000000f00 */
[----:B------:R-:W-:-:S03]  /*0b40*/  MOV R195, 0x0 ;  /* 0x0000000000c37802 */ /* 0x000fc60000000f00 */
[----:B------:R1:W-:Y:S02]  /*0b50*/  ST.E desc[UR4][R2.64+0x80], R5 ;  /* 0x0000800502007985 */ /* 0x0003e4000c101904 */
[----:B-1----:R-:W-:Y:S05]  /*0b60*/  RET.REL.NODEC R194 `(_ZN5flash24flash_fwd_splitkv_kernelI23Flash_fwd_kernel_traitsILi96ELi64ELi128ELi4ELb0ELb0EN7cutlass10bfloat16_tE19Flash_kernel_traitsILi96ELi64ELi128ELi4ES3_EELb0ELb1ELb0ELb0ELb1ELb0ELb0ELb1EEEvNS_16Flash_fwd_paramsE) ;  /* 0xfffffff4c2247950 */ /* 0x002fea0003c3ffff */
.L_x_4787:
        /* <DEDUP_REMOVED lines=80> */
[----:B------:R-:W-:-:S05]  /*1070*/  @!P1 LOP3.LUT R6, RZ, R5, RZ, 0x33, !PT ;  /* 0x00000005ff069212 */ /* 0x000fca00078e33ff */
[----:B------:R-:W-:Y:S01]  /*1080*/  IMAD R9, R17, R6, RZ ;  /* 0x0000000611097224 */ /* 0x000fe200078e02ff */
[----:B---3--:R-:W-:Y:S01]  /*1090*/  SHF.R.S32.HI R2, RZ, 0x1f, R3 ;  /* 0x0000001fff027819 */ /* 0x008fe20000011403 */
[-C--:B------:R-:W-:Y:S02]  /*10a0*/  IMAD R7, R21, R3.reuse, RZ ;  /* 0x0000000315077224 */ /* 0x080fe400078e02ff */
[----:B------:R-:W-:-:S04]  /*10b0*/  IMAD.WIDE.U32 R10, R20, R3, RZ ;  /* 0x00000003140a7225 */ /* 0x000fc800078e00ff */
[----:B------:R-:W-:-:S04]  /*10c0*/  IMAD R7, R20, R2, R7 ;  /* 0x0000000214077224 */ /* 0x000fc800078e0207 */
[----:B------:R-:W-:Y:S01]  /*10d0*/  IMAD.IADD R11, R11, 0x1, R7 ;  /* 0x000000010b0b7824 */ /* 0x000fe200078e0207 */
[----:B------:R-:W-:Y:S01]  /*10e0*/  SHF.R.S32.HI R7, RZ, 0x1f, R0 ;  /* 0x0000001fff077819 */ /* 0x000fe20000011400 */
[----:B------:R-:W-:-:S04]  /*10f0*/  IMAD.WIDE.U32 R10, R0, R186, R10 ;  /* 0x000000ba000a7225 */ /* 0x000fc800078e000a */
[----:B------:R-:W-:-:S04]  /*1100*/  IMAD R4, R186, R7, R4 ;  /* 0x00000007ba047224 */ /* 0x000fc800078e0204 */
        /* <DEDUP_REMOVED lines=12> */
.L_x_4793:
        /* <DEDUP_REMOVED lines=15> */
[----:B------:R-:W1:Y:S02]  /*12c0*/  F2I.FTZ.U32.TRUNC.NTZ R23, R0 ;  /* 0x0000000000177305 */ /* 0x000e64000021f000 */
[----:B-1----:R-:W-:-:S05]  /*12d0*/  IADD3 R3, PT, PT, RZ, -R23, RZ ;  /* 0x80000017ff037210 */ /* 0x002fca0007ffe0ff */
        /* <DEDUP_REMOVED lines=11> */
[----:B-----5:R-:W-:Y:S01]  /*1390*/  @!P3 SHF.R.S32.HI R6, RZ, 0x1f, R9 ;  /* 0x0000001fff06b819 */ /* 0x020fe20000011409 */
[----:B----4-:R-:W-:Y:S02]  /*13a0*/  @!P3 IMAD R7, R21, R9, RZ ;  /* 0x000000091507b224 */ /* 0x010fe400078e02ff */
[----:B------:R-:W-:Y:S02]  /*13b0*/  @!P3 IMAD.IADD R23, R23, 0x1, R0 ;  /* 0x000000011717b824 */ /* 0x000fe400078e0200 */
[-C--:B------:R-:W-:Y:S02]  /*13c0*/  @!P0 IADD3 R3, PT, PT, R3, -R4.reuse, RZ ;  /* 0x8000000403038210 */ /* 0x080fe40007ffe0ff */
[----:B------:R-:W-:Y:S01]  /*13d0*/  @P3 IADD3 R0, PT, PT, R10, R11, RZ ;  /* 0x0000000b0a003210 */ /* 0x000fe20007ffe0ff */
[----:B------:R-:W-:Y:S01]  /*13e0*/  @!P3 IMAD.WIDE.U32 R22, R20, R9, R22 ;  /* 0x000000091416b225 */ /* 0x000fe200078e0016 */
[----:B------:R-:W-:-:S02]  /*13f0*/  ISETP.GE.U32.AND P2, PT, R3, R4, PT ;  /* 0x000000040300720c */ /* 0x000fc40003f46070 */
[----:B------:R-:W-:Y:S01]  /*1400*/  LOP3.LUT R3, R196, R5, RZ, 0x3c, !PT ;  /* 0x00000005c4037212 */ /* 0x000fe200078e3cff */
[----:B------:R-:W-:Y:S02]  /*1410*/  @!P3 IMAD R7, R20, R6, R7 ;  /* 0x000000061407b224 */ /* 0x000fe400078e0207 */
[-C--:B------:R-:W-:Y:S02]  /*1420*/  @P3 IMAD R4, R187, R0.reuse, RZ ;  /* 0x00000000bb043224 */ /* 0x080fe400078e02ff */
[----:B------:R-:W-:Y:S01]  /*1430*/  @P3 IMAD.WIDE.U32 R20, R186, R0, RZ ;  /* 0x00000000ba143225 */ /* 0x000fe200078e00ff */
[----:B------:R-:W-:Y:S02]  /*1440*/  ISETP.GE.AND P1, PT, R3, RZ, PT ;  /* 0x000000ff0300720c */ /* 0x000fe40003f26270 */
[----:B------:R-:W-:Y:S01]  /*1450*/  @!P0 IADD3 R2, PT, PT, R2, 0x1, RZ ;  /* 0x0000000102028810 */ /* 0x000fe20007ffe0ff */
[----:B------:R-:W-:Y:S01]  /*1460*/  @!P3 IMAD.IADD R7, R23, 0x1, R7 ;  /* 0x000000011707b824 */ /* 0x000fe200078e0207 */
[----:B------:R-:W-:Y:S01]  /*1470*/  @!P3 MOV R8, R22 ;  /* 0x000000160008b202 */ /* 0x000fe20000000f00 */
[----:B------:R-:W-:Y:S01]  /*1480*/  @P3 IMAD.MOV.U32 R8, RZ, RZ, R20 ;  /* 0x000000ffff083224 */ /* 0x000fe200078e0014 */
[----:B------:R-:W-:-:S02]  /*1490*/  ISETP.NE.AND P0, PT, R5, RZ, PT ;  /* 0x000000ff0500720c */ /* 0x000fc40003f05270 */
[----:B------:R-:W-:Y:S01]  /*14a0*/  @P3 IADD3 R7, PT, PT, R21, R4, RZ ;  /* 0x0000000415073210 */ /* 0x000fe20007ffe0ff */
[----:B------:R-:W-:Y:S01]  /*14b0*/  @!P3 IMAD R4, R119, R10, RZ ;  /* 0x0000000a7704b224 */ /* 0x000fe200078e02ff */
[----:B------:R-:W-:Y:S02]  /*14c0*/  @!P3 SHF.R.S32.HI R3, RZ, 0x1f, R10 ;  /* 0x0000001fff03b819 */ /* 0x000fe4000001140a */
[----:B------:R-:W-:Y:S01]  /*14d0*/  LEA R0, R121, 0xffffff80, 0x7 ;  /* 0xffffff8079007811 */ /* 0x000fe200078e38ff */
[----:B------:R-:W-:Y:S01]  /*14e0*/  IMAD.MOV.U32 R21, RZ, RZ, R7 ;  /* 0x000000ffff157224 */ /* 0x000fe200078e0007 */
[----:B------:R-:W-:Y:S01]  /*14f0*/  MOV R20, R8 ;  /* 0x0000000800147202 */ /* 0x000fe20000000f00 */
[----:B------:R-:W-:Y:S01]  /*1500*/  @!P3 IMAD R3, R3, R118, R4 ;  /* 0x000000760303b224 */ /* 0x000fe200078e0204 */
[----:B------:R-:W-:Y:S01]  /*1510*/  @P2 IADD3 R2, PT, PT, R2, 0x1, RZ ;  /* 0x0000000102022810 */ /* 0x000fe20007ffe0ff */
[----:B------:R-:W-:-:S04]  /*1520*/  @!P3 IMAD.WIDE.U32 R22, R118, R10, RZ ;  /* 0x0000000a7616b225 */ /* 0x000fc800078e00ff */
[-C--:B------:R-:W-:Y:S02]  /*1530*/  IMAD R6, R187, R0.reuse, RZ ;  /* 0x00000000bb067224 */ /* 0x080fe400078e02ff */
[----:B------:R-:W-:Y:S01]  /*1540*/  IMAD.WIDE.U32 R20, R186, R0, R20 ;  /* 0x00000000ba147225 */ /* 0x000fe200078e0014 */
[----:B------:R-:W-:-:S03]  /*1550*/  @!P3 IADD3 R23, PT, PT, R23, R3, RZ ;  /* 0x000000031717b210 */ /* 0x000fc60007ffe0ff */
[----:B------:R-:W-:Y:S01]  /*1560*/  @!P1 IMAD.MOV R2, RZ, RZ, -R2 ;  /* 0x000000ffff029224 */ /* 0x000fe200078e0a02 */
[----:B------:R-:W-:Y:S01]  /*1570*/  @!P0 LOP3.LUT R2, RZ, R5, RZ, 0x33, !PT ;  /* 0x00000005ff028212 */ /* 0x000fe200078e33ff */
[----:B------:R-:W-:Y:S01]  /*1580*/  @!P3 IMAD R4, R13, R9, RZ ;  /* 0x000000090d04b224 */ /* 0x000fe200078e02ff */
[----:B------:R-:W-:Y:S02]  /*1590*/  @!P3 SHF.R.S32.HI R3, RZ, 0x1f, R9 ;  /* 0x0000001fff03b819 */ /* 0x000fe40000011409 */
[----:B------:R-:W-:Y:S01]  /*15a0*/  IADD3 R21, PT, PT, R21, R6, RZ ;  /* 0x0000000615157210 */ /* 0x000fe20007ffe0ff */
[----:B------:R-:W-:Y:S01]  /*15b0*/  IMAD R7, R17, R2, RZ ;  /* 0x0000000211077224 */ /* 0x000fe200078e02ff */
[----:B------:R-:W-:Y:S02]  /*15c0*/  @P3 IADD3 R10, PT, PT, R10, R11, RZ ;  /* 0x0000000b0a0a3210 */ /* 0x000fe40007ffe0ff */
[----:B------:R-:W-:Y:S01]  /*15d0*/  SHF.R.S32.HI R6, RZ, 0x1f, R2 ;  /* 0x0000001fff067819 */ /* 0x000fe20000011402 */
[----:B------:R-:W-:-:S02]  /*15e0*/  @!P3 IMAD R3, R12, R3, R4 ;  /* 0x000000030c03b224 */ /* 0x000fc400078e0204 */
[----:B------:R-:W-:-:S04]  /*15f0*/  @!P3 IMAD.WIDE.U32 R12, R12, R9, R22 ;  /* 0x000000090c0cb225 */ /* 0x000fc800078e0016 */
[----:B------:R-:W-:-:S04]  /*1600*/  IMAD.WIDE.U32 R8, R16, R2, R20 ;  /* 0x0000000210087225 */ /* 0x000fc800078e0014 */
[----:B------:R-:W-:Y:S02]  /*1610*/  IMAD R7, R16, R6, R7 ;  /* 0x0000000610077224 */ /* 0x000fe400078e0207 */
[-C--:B------:R-:W-:Y:S02]  /*1620*/  @P3 IMAD R2, R119, R10.reuse, RZ ;  /* 0x0000000a77023224 */ /* 0x080fe400078e02ff */
[----:B------:R-:W-:Y:S01]  /*1630*/  @P3 IMAD.WIDE.U32 R10, R118, R10, RZ ;  /* 0x0000000a760a3225 */ /* 0x000fe200078e00ff */
[----:B------:R-:W-:Y:S02]  /*1640*/  @!P3 MOV R18, R12 ;  /* 0x0000000c0012b202 */ /* 0x000fe40000000f00 */
[----:B------:R-:W-:Y:S01]  /*1650*/  IADD3 R4, PT, PT, R9, R7, RZ ;  /* 0x0000000709047210 */ /* 0x000fe20007ffe0ff */
[----:B------:R-:W-:Y:S01]  /*1660*/  @!P3 IMAD.IADD R6, R13, 0x1, R3 ;  /* 0x000000010d06b824 */ /* 0x000fe200078e0203 */
[----:B------:R-:W-:Y:S01]  /*1670*/  @P3 MOV R18, R10 ;  /* 0x0000000a00123202 */ /* 0x000fe20000000f00 */
[----:B------:R-:W-:Y:S01]  /*1680*/  @P3 IMAD.IADD R6, R11, 0x1, R2 ;  /* 0x000000010b063824 */ /* 0x000fe200078e0202 */
[----:B------:R-:W-:-:S02]  /*1690*/  MOV R7, RZ ;  /* 0x000000ff00077202 */ /* 0x000fc40000000f00 */
.L_x_4794:
[----:B------:R-:W-:Y:S05]  /*16a0*/  BSYNC.RECONVERGENT B0 ;  /* 0x0000000000007941 */ /* 0x000fea0003800200 */
.L_x_4792:
        /* <DEDUP_REMOVED lines=22> */
[----:B------:R-:W-:Y:S02]  /*1810*/  IMAD.MOV.U32 R10, RZ, RZ, RZ ;  /* 0x000000ffff0a7224 */ /* 0x000fe400078e00ff */
[C---:B------:R-:W-:Y:S02]  /*1820*/  IMAD.SHL.U32 R65, R195.reuse, 0x10, RZ ;  /* 0x00000010c3417824 */ /* 0x040fe400078e00ff */
[----:B------:R-:W-:Y:S02]  /*1830*/  IMAD.SHL.U32 R199, R195, 0x8, RZ ;  /* 0x00000008c3c77824 */ /* 0x000fe400078e00ff */
[----:B------:R1:W5:Y:S06]  /*1840*/  @P4 LD.E R10, desc[UR4][R28.64] ;  /* 0x000000041c0a4980 */ /* 0x00036c000c101900 */
[----:B------:R-:W-:-:S02]  /*1850*/  @!P3 IADD3 R20, PT, PT, R20, -R11, RZ ;  /* 0x8000000b1414b210 */ /* 0x000fc40007ffe0ff */
[----:B------:R-:W-:Y:S02]  /*1860*/  LOP3.LUT R19, R65, 0x3e00, RZ, 0xc0, !PT ;  /* 0x00003e0041137812 */ /* 0x000fe400078ec0ff */
[----:B------:R-:W-:Y:S01]  /*1870*/  ISETP.GE.U32.AND P4, PT, R20, R11, PT ;  /* 0x0000000b1400720c */ /* 0x000fe20003f86070 */
[----:B------:R-:W-:Y:S01]  /*1880*/  IMAD.SHL.U32 R20, R195, 0x20, RZ ;  /* 0x00000020c3147824 */ /* 0x000fe200078e00ff */
[----:B------:R-:W-:-:S04]  /*1890*/  LOP3.LUT R14, R196, R5, RZ, 0x3c, !PT ;  /* 0x00000005c40e7212 */ /* 0x000fc800078e3cff */
[----:B------:R-:W-:Y:S02]  /*18a0*/  LOP3.LUT R19, R19, 0x20, R20, 0xf8, !PT ;  /* 0x0000002013137812 */ /* 0x000fe400078ef814 */
[----:B-1----:R-:W-:-:S04]  /*18b0*/  LOP3.LUT R28, R199, 0x18, RZ, 0xc0, !PT ;  /* 0x00000018c71c7812 */ /* 0x002fc800078ec0ff */
[----:B------:R-:W-:Y:S02]  /*18c0*/  IADD3 R18, P1, PT, R28, R18, RZ ;  /* 0x000000121c127210 */ /* 0x000fe40007f3e0ff */
[--C-:B------:R-:W-:Y:S01]  /*18d0*/  LOP3.LUT R66, R19, 0x100, R20.reuse, 0xf8, !PT ;  /* 0x0000010013427812 */ /* 0x100fe200078ef814 */
[----:B------:R-:W-:Y:S01]  /*18e0*/  @!P3 VIADD R9, R9, 0x1 ;  /* 0x000000010909b836 */ /* 0x000fe20000000000 */
[----:B------:R-:W-:Y:S02]  /*18f0*/  ISETP.GE.AND P2, PT, R14, RZ, PT ;  /* 0x000000ff0e00720c */ /* 0x000fe40003f46270 */
[----:B------:R-:W-:Y:S02]  /*1900*/  LOP3.LUT R65, R65, 0x100, RZ, 0xc0, !PT ;  /* 0x0000010041417812 */ /* 0x000fe400078ec0ff */
[----:B------:R-:W-:Y:S02]  /*1910*/  IADD3.X R19, PT, PT, RZ, R6, RZ, P1, !PT ;  /* 0x00000006ff137210 */ /* 0x000fe40000ffe4ff */
[----:B------:R-:W-:Y:S01]  /*1920*/  ISETP.NE.AND P1, PT, R5, RZ, PT ;  /* 0x000000ff0500720c */ /* 0x000fe20003f25270 */
[-C--:B-----5:R-:W-:Y:S01]  /*1930*/  IMAD R7, R7, R118.reuse, RZ ;  /* 0x0000007607077224 */ /* 0x0a0fe200078e02ff */
[----:B------:R-:W-:Y:S01]  /*1940*/  LOP3.LUT R14, R20, 0xc0, RZ, 0xc0, !PT ;  /* 0x000000c0140e7812 */ /* 0x000fe200078ec0ff */
[----:B------:R-:W-:Y:S01]  /*1950*/  @P4 VIADD R9, R9, 0x1 ;  /* 0x0000000109094836 */ /* 0x000fe20000000000 */
[----:B------:R-:W-:Y:S01]  /*1960*/  LOP3.LUT R65, R65, 0x20, R20, 0xf8, !PT ;  /* 0x0000002041417812 */ /* 0x000fe200078ef814 */
[----:B------:R-:W-:-:S04]  /*1970*/  IMAD.WIDE.U32 R20, R0, R118, R18 ;  /* 0x0000007600147225 */ /* 0x000fc800078e0012 */
[----:B------:R-:W-:Y:S02]  /*1980*/  IMAD R7, R0, R119, R7 ;  /* 0x0000007700077224 */ /* 0x000fe400078e0207 */
[----:B------:R-:W-:-:S03]  /*1990*/  IMAD.MOV.U32 R6, RZ, RZ, R9 ;  /* 0x000000ffff067224 */ /* 0x000fc600078e0009 */
[----:B------:R-:W-:Y:S01]  /*19a0*/  IADD3 R21, PT, PT, R21, R7, RZ ;  /* 0x0000000715157210 */ /* 0x000fe20007ffe0ff */
[----:B------:R-:W-:Y:S01]  /*19b0*/  @!P2 IMAD.MOV R6, RZ, RZ, -R6 ;  /* 0x000000ffff06a224 */ /* 0x000fe200078e0a06 */
[----:B------:R-:W-:Y:S01]  /*19c0*/  @!P1 LOP3.LUT R6, RZ, R5, RZ, 0x33, !PT ;  /* 0x00000005ff069212 */ /* 0x000fe200078e33ff */
[----:B------:R-:W-:Y:S01]  /*19d0*/  IMAD.SHL.U32 R110, R195, 0x4, RZ ;  /* 0x00000004c36e7824 */ /* 0x000fe200078e00ff */
[--C-:B------:R-:W-:Y:S02]  /*19e0*/  SHF.R.U32.HI R11, RZ, 0x1, R195.reuse ;  /* 0x00000001ff0b7819 */ /* 0x100fe400000116c3 */
[C-C-:B------:R-:W-:Y:S01]  /*19f0*/  LOP3.LUT R9, R14.reuse, 0x8, R195.reuse, 0xf8, !PT ;  /* 0x000000080e097812 */ /* 0x140fe200078ef8c3 */
[----:B------:R-:W-:Y:S01]  /*1a00*/  IMAD R5, R31, R6, RZ ;  /* 0x000000061f057224 */ /* 0x000fe200078e02ff */
[----:B------:R-:W-:Y:S01]  /*1a10*/  SHF.R.U32.HI R124, RZ, 0x2, R195 ;  /* 0x00000002ff7c7819 */ /* 0x000fe200000116c3 */
[----:B------:R-:W-:Y:S01]  /*1a20*/  IMAD.MOV.U32 R125, RZ, RZ, RZ ;  /* 0x000000ffff7d7224 */ /* 0x000fe200078e00ff */
[----:B------:R-:W-:Y:S01]  /*1a30*/  LOP3.LUT R11, R14, 0x8, R11, 0xf8, !PT ;  /* 0x000000080e0b7812 */ /* 0x000fe200078ef80b */
[----:B------:R-:W-:Y:S01]  /*1a40*/  IMAD.WIDE.U32 R20, R6, R30, R20 ;  /* 0x0000001e06147225 */ /* 0x000fe200078e0014 */
[----:B------:R-:W-:Y:S01]  /*1a50*/  LOP3.LUT R14, R9, 0x18, R110, 0x78, !PT ;  /* 0x00000018090e7812 */ /* 0x000fe200078e786e */
[----:B------:R-:W1:Y:S02]  /*1a60*/  S2UR UR6, SR_CgaCtaId ;  /* 0x00000000000679c3 */ /* 0x000e640000008800 */
[----:B------:R-:W-:Y:S01]  /*1a70*/  IMAD.WIDE.U32 R24, R15, 0x40, R124 ;  /* 0x000000400f187825 */ /* 0x000fe200078e007c */
[----:B------:R-:W-:-:S03]  /*1a80*/  LOP3.LUT R65, R65, R14, RZ, 0xfc, !PT ;  /* 0x0000000e41417212 */ /* 0x000fc600078efcff */
[----:B------:R-:W-:Y:S02]  /*1a90*/  IMAD.MOV.U32 R14, RZ, RZ, R20 ;  /* 0x000000ffff0e7224 */ /* 0x000fe400078e0014 */
[-C--:B------:R-:W-:Y:S01]  /*1aa0*/  IMAD R193, R119, R124.reuse, RZ ;  /* 0x0000007c77c17224 */ /* 0x080fe200078e02ff */
[----:B------:R-:W-:Y:S01]  /*1ab0*/  UMOV UR7, 0x400 ;  /* 0x0000040000077882 */ /* 0x000fe20000000000 */
[----:B------:R-:W-:Y:S01]  /*1ac0*/  IMAD R189, R187, R124, RZ ;  /* 0x0000007cbbbd7224 */ /* 0x000fe200078e02ff */
[----:B------:R-:W-:Y:S02]  /*1ad0*/  IADD3 R123, PT, PT, R121, -0x1, RZ ;  /* 0xffffffff797b7810 */ /* 0x000fe40007ffe0ff */
[----:B------:R-:W-:Y:S01]  /*1ae0*/  LOP3.LUT R11, R11, 0x18, R110, 0x78, !PT ;  /* 0x000000180b0b7812 */ /* 0x000fe200078e786e */
[C---:B------:R-:W-:Y:S01]  /*1af0*/  IMAD.SHL.U32 R82, R118.reuse, 0x20, RZ ;  /* 0x0000002076527824 */ /* 0x040fe200078e00ff */
[----:B------:R-:W-:Y:S01]  /*1b00*/  SHF.L.U64.HI R83, R118, 0x5, R119 ;  /* 0x0000000576537819 */ /* 0x000fe20000010277 */
[----:B-1----:R-:W-:Y:S01]  /*1b10*/  ULEA UR6, UR6, UR7, 0x18 ;  /* 0x0000000706067291 */ /* 0x002fe2000f8ec0ff */
[----:B------:R-:W-:Y:S01]  /*1b20*/  LOP3.LUT R66, R66, R11, RZ, 0xfc, !PT ;  /* 0x0000000b42427212 */ /* 0x000fe200078efcff */
[C---:B------:R-:W-:Y:S01]  /*1b30*/  IMAD.SHL.U32 R80, R186.reuse, 0x20, RZ ;  /* 0x00000020ba507824 */ /* 0x040fe200078e00ff */
[----:B------:R-:W-:Y:S01]  /*1b40*/  SHF.L.U64.HI R81, R186, 0x5, R187 ;  /* 0x00000005ba517819 */ /* 0x000fe200000102bb */
[----:B------:R-:W-:Y:S01]  /*1b50*/  IMAD.SHL.U32 R67, R123, 0x80, RZ ;  /* 0x000000807b437824 */ /* 0x000fe200078e00ff */
[----:B------:R-:W-:Y:S01]  /*1b60*/  LOP3.LUT R110, R110, 0xc, RZ, 0xc0, !PT ;  /* 0x0000000c6e6e7812 */ /* 0x000fe200078ec0ff */
[----:B--2---:R-:W-:-:S04]  /*1b70*/  @P0 IMAD.WIDE.U32 R18, R22, R200, RZ ;  /* 0x000000c816120225 */ /* 0x004fc800078e00ff */
[----:B---3--:R-:W-:-:S04]  /*1b80*/  @!P0 IMAD.WIDE.U32 R34, R32, R197, RZ ;  /* 0x000000c520228225 */ /* 0x008fc800078e00ff */
[----:B------:R-:W-:Y:S02]  /*1b90*/  @!P0 IMAD.MOV.U32 R0, RZ, RZ, R34 ;  /* 0x000000ffff008224 */ /* 0x000fe400078e0022 */
[----:B------:R-:W-:Y:S01]  /*1ba0*/  @P0 IMAD.MOV.U32 R0, RZ, RZ, R18 ;  /* 0x000000ffff000224 */ /* 0x000fe200078e0012 */
[----:B------:R-:W-:Y:S01]  /*1bb0*/  LOP3.LUT R18, R199, 0xc0, RZ, 0xc0, !PT ;  /* 0x000000c0c7127812 */ /* 0x000fe200078ec0ff */
[----:B------:R-:W-:Y:S02]  /*1bc0*/  @!P0 IMAD R32, R33, R197, RZ ;  /* 0x000000c521208224 */ /* 0x000fe400078e02ff */
[----:B------:R-:W-:Y:S01]  /*1bd0*/  @P0 IMAD R7, R23, R200, RZ ;  /* 0x000000c817070224 */ /* 0x000fe200078e02ff */
[----:B------:R-:W-:Y:S01]  /*1be0*/  LOP3.LUT R18, R18, 0x18, R195, 0xf8, !PT ;  /* 0x0000001812127812 */ /* 0x000fe200078ef8c3 */
[----:B------:R-:W-:Y:S01]  /*1bf0*/  @!P0 IMAD.IADD R32, R35, 0x1, R32 ;  /* 0x0000000123208824 */ /* 0x000fe200078e0220 */
[----:B------:R-:W-:Y:S01]  /*1c00*/  IADD3 R34, P1, PT, R28, R0, RZ ;  /* 0x000000001c227210 */ /* 0x000fe20007f3e0ff */
[----:B------:R-:W-:Y:S01]  /*1c10*/  @P0 IMAD.IADD R32, R19, 0x1, R7 ;  /* 0x0000000113200824 */ /* 0x000fe200078e0207 */
[----:B------:R-:W-:-:S02]  /*1c20*/  SHF.R.S32.HI R0, RZ, 0x1f, R6 ;  /* 0x0000001fff007819 */ /* 0x000fc40000011406 */
[----:B------:R-:W-:Y:S02]  /*1c30*/  LOP3.LUT R18, R18, 0x18, R199, 0x78, !PT ;  /* 0x0000001812127812 */ /* 0x000fe400078e78c7 */
[----:B------:R-:W-:Y:S01]  /*1c40*/  IADD3.X R35, PT, PT, RZ, R32, RZ, P1, !PT ;  /* 0x00000020ff237210 */ /* 0x000fe20000ffe4ff */
[----:B------:R-:W-:Y:S01]  /*1c50*/  IMAD R5, R0, R30, R5 ;  /* 0x0000001e00057224 */ /* 0x000fe200078e0205 */
[----:B------:R-:W-:Y:S02]  /*1c60*/  LOP3.LUT R199, R18, 0x1f20, R199, 0xf8, !PT ;  /* 0x00001f2012c77812 */ /* 0x000fe400078ef8c7 */
[----:B------:R-:W-:Y:S02]  /*1c70*/  IADD3 R18, P0, PT, R28, R8, RZ ;  /* 0x000000081c127210 */ /* 0x000fe40007f1e0ff */
[----:B------:R-:W-:Y:S01]  /*1c80*/  SHF.R.S32.HI R8, RZ, 0x1f, R87 ;  /* 0x0000001fff087819 */ /* 0x000fe20000011457 */
[----:B------:R-:W-:Y:S01]  /*1c90*/  IMAD.IADD R15, R21, 0x1, R5 ;  /* 0x00000001150f7824 */ /* 0x000fe200078e0205 */
[----:B------:R-:W-:Y:S01]  /*1ca0*/  IADD3.X R19, PT, PT, RZ, R4, RZ, P0, !PT ;  /* 0x00000004ff137210 */ /* 0x000fe200007fe4ff */
[----:B------:R-:W-:Y:S01]  /*1cb0*/  IMAD R7, R27, R196, RZ ;  /* 0x000000c41b077224 */ /* 0x000fe200078e02ff */
[----:B------:R-:W-:Y:S01]  /*1cc0*/  LEA.HI R4, R8, R87, RZ, 0x7 ;  /* 0x0000005708047211 */ /* 0x000fe200078f38ff */
[----:B------:R-:W-:-:S04]  /*1cd0*/  IMAD.WIDE.U32 R34, R196, R26, R34 ;  /* 0x0000001ac4227225 */ /* 0x000fc800078e0022 */
[----:B------:R-:W-:-:S04]  /*1ce0*/  IMAD.WIDE.U32 R14, R124, R118, R14 ;  /* 0x000000767c0e7225 */ /* 0x000fc800078e000e */
[----:B------:R-:W-:Y:S01]  /*1cf0*/  IMAD.IADD R21, R35, 0x1, R7 ;  /* 0x0000000123157824 */ /* 0x000fe200078e0207 */
[----:B------:R-:W-:Y:S01]  /*1d00*/  SHF.R.S32.HI R7, RZ, 0x7, R4 ;  /* 0x00000007ff077819 */ /* 0x000fe20000011404 */
[----:B------:R-:W-:Y:S01]  /*1d10*/  IMAD.IADD R193, R15, 0x1, R193 ;  /* 0x000000010fc17824 */ /* 0x000fe200078e02c1 */
[----:B----4-:R-:W-:Y:S02]  /*1d20*/  LEA R192, P0, R14, R12, 0x1 ;  /* 0x0000000c0ec07211 */ /* 0x010fe400078008ff */
[----:B------:R-:W-:Y:S02]  /*1d30*/  VIMNMX R84, PT, PT, R188, R7, !PT ;  /* 0x00000007bc547248 */ /* 0x000fe40007fe0100 */
[----:B------:R-:W-:Y:S02]  /*1d40*/  LEA.HI.X R193, R14, R13, R193, 0x1, P0 ;  /* 0x0000000d0ec17211 */ /* 0x000fe400000f0cc1 */
[----:B------:R-:W-:Y:S01]  /*1d50*/  ISETP.GT.U32.AND P0, PT, R121, R84, PT ;  /* 0x000000547900720c */ /* 0x000fe20003f04070 */
[----:B------:R-:W-:-:S02]  /*1d60*/  IMAD.MOV.U32 R20, RZ, RZ, R34 ;  /* 0x000000ffff147224 */ /* 0x000fc400078e0022 */
[----:B------:R-:W-:Y:S02]  /*1d70*/  IMAD R5, R25, R22, RZ ;  /* 0x0000001619057224 */ /* 0x000fe400078e02ff */
[----:B------:R-:W-:-:S04]  /*1d80*/  IMAD.WIDE.U32 R18, R124, R186, R18 ;  /* 0x000000ba7c127225 */ /* 0x000fc800078e0012 */
[C---:B------:R-:W-:Y:S02]  /*1d90*/  IMAD R5, R24.reuse, R23, R5 ;  /* 0x0000001718057224 */ /* 0x040fe400078e0205 */
        /* <DEDUP_REMOVED lines=15> */
[----:B------:R-:W5:Y:S04]  /*1e90*/  LD.E.64 R130, desc[UR4][R116.64+0x128] ;  /* 0x0001280474827980 */ /* 0x000f68000c101b00 */
[----:B------:R-:W4:Y:S04]  /*1ea0*/  LD.E.64 R18, desc[UR4][R116.64+0x140] ;  /* 0x0001400474127980 */ /* 0x000f28000c101b00 */
[----:B------:R-:W4:Y:S04]  /*1eb0*/  LD.E.64 R20, desc[UR4][R116.64+0x138] ;  /* 0x0001380474147980 */ /* 0x000f28000c101b00 */
[----:B------:R-:W4:Y:S04]  /*1ec0*/  LD.E.64 R16, desc[UR4][R116.64+0x110] ;  /* 0x0001100474107980 */ /* 0x000f28000c101b00 */
[----:B------:R-:W4:Y:S04]  /*1ed0*/  LD.E.64 R12, desc[UR4][R116.64+0x108] ;  /* 0x00010804740c7980 */ /* 0x000f28000c101b00 */
[----:B------:R-:W4:Y:S04]  /*1ee0*/  LD.E.64 R4, desc[UR4][R116.64+0x150] ;  /* 0x0001500474047980 */ /* 0x000f28000c101b00 */
[----:B------:R-:W4:Y:S01]  /*1ef0*/  LD.E.64 R2, desc[UR4][R116.64+0x148] ;  /* 0x0001480474027980 */ /* 0x000f22000c101b00 */
[----:B------:R-:W-:Y:S01]  /*1f00*/  MOV R29, RZ ;  /* 0x000000ff001d7202 */ /* 0x000fe20000000f00 */
[----:B------:R-:W-:Y:S01]  /*1f10*/  IMAD.IADD R10, R67, 0x1, R10 ;  /* 0x00000001430a7824 */ /* 0x000fe200078e020a */
[----:B------:R-:W-:Y:S01]  /*1f20*/  MOV R108, R67 ;  /* 0x00000043006c7202 */ /* 0x000fe20000000f00 */
[C---:B------:R-:W-:Y:S01]  /*1f30*/  VIADD R71, R124.reuse, 0x20 ;  /* 0x000000207c477836 */ /* 0x040fe20000000000 */
[----:B------:R-:W-:Y:S01]  /*1f40*/  SHF.R.S32.HI R115, RZ, 0x1, R115 ;  /* 0x00000001ff737819 */ /* 0x000fe20000011473 */
[C---:B------:R-:W-:Y:S01]  /*1f50*/  VIADD R109, R124.reuse, 0x60 ;  /* 0x000000607c6d7836 */ /* 0x040fe20000000000 */
[--C-:B------:R-:W-:Y:S01]  /*1f60*/  SHF.R.S32.HI R11, RZ, 0x1f, R87.reuse ;  /* 0x0000001fff0b7819 */ /* 0x100fe20000011457 */
[----:B------:R-:W-:Y:S01]  /*1f70*/  IMAD R106, R121, -0x80, R87 ;  /* 0xffffff80796a7824 */ /* 0x000fe200078e0257 */
[C---:B------:R-:W-:Y:S01]  /*1f80*/  SHF.L.U32 R105, R115.reuse, 0x6, RZ ;  /* 0x0000000673697819 */ /* 0x040fe200000006ff */
[C---:B------:R-:W-:Y:S01]  /*1f90*/  IMAD.SHL.U32 R113, R115.reuse, 0x20, RZ ;  /* 0x0000002073717824 */ /* 0x040fe200078e00ff */
[----:B------:R-:W-:Y:S01]  /*1fa0*/  IADD3 R111, PT, PT, R124, 0x40, RZ ;  /* 0x000000407c6f7810 */ /* 0x000fe20007ffe0ff */
[----:B------:R-:W-:Y:S01]  /*1fb0*/  IMAD R107, R115, 0x60, RZ ;  /* 0x00000060736b7824 */ /* 0x000fe200078e02ff */
[C---:B------:R-:W-:Y:S01]  /*1fc0*/  LOP3.LUT R26, R28.reuse, 0x20, RZ, 0xfc, !PT ;  /* 0x000000201c1a7812 */ /* 0x040fe200078efcff */
[----:B------:R-:W-:Y:S01]  /*1fd0*/  IMAD R104, R121, -0x80, R70 ;  /* 0xffffff8079687824 */ /* 0x000fe200078e0246 */
        /* <DEDUP_REMOVED lines=11> */
[----:B------:R-:W-:Y:S02]  /*2090*/  IMAD.IADD R15, R15, 0x1, R7 ;  /* 0x000000010f0f7824 */ /* 0x000fe400078e0207 */
[----:B---3--:R-:W-:-:S04]  /*20a0*/  IMAD.WIDE.U32 R22, R197, R8, R28 ;  /* 0x00000008c5167225 */ /* 0x008fc800078e001c */
[----:B------:R-:W-:Y:S01]  /*20b0*/  IMAD R7, R9, R197, RZ ;  /* 0x000000c509077224 */ /* 0x000fe200078e02ff */
[C---:B-----5:R-:W-:Y:S01]  /*20c0*/  SHF.L.U64.HI R99, R130.reuse, 0x5, R131 ;  /* 0x0000000582637819 */ /* 0x060fe20000010283 */
[-C--:B----4-:R-:W-:Y:S01]  /*20d0*/  IMAD R8, R129, R108.reuse, RZ ;  /* 0x0000006c81087224 */ /* 0x090fe200078e02ff */
[----:B------:R-:W-:Y:S01]  /*20e0*/  SHF.L.U32 R101, R130, 0x5, RZ ;  /* 0x0000000582657819 */ /* 0x000fe200000006ff */
[----:B------:R-:W-:-:S04]  /*20f0*/  IMAD.WIDE.U32 R14, R128, R108, R14 ;  /* 0x0000006c800e7225 */ /* 0x000fc800078e000e */
[----:B------:R-:W-:Y:S01]  /*2100*/  IMAD.IADD R23, R23, 0x1, R7 ;  /* 0x0000000117177824 */ /* 0x000fe200078e0207 */
[----:B------:R-:W-:Y:S01]  /*2110*/  IADD3 R15, PT, PT, R15, R8, RZ ;  /* 0x000000080f0f7210 */ /* 0x000fe20007ffe0ff */
[-C--:B------:R-:W-:Y:S02]  /*2120*/  IMAD R8, R131, R108.reuse, RZ ;  /* 0x0000006c83087224 */ /* 0x080fe400078e02ff */
[----:B------:R-:W-:-:S04]  /*2130*/  IMAD.WIDE.U32 R22, R130, R108, R22 ;  /* 0x0000006c82167225 */ /* 0x000fc800078e0016 */
[----:B------:R-:W-:Y:S01]  /*2140*/  IMAD R7, R19, R6, RZ ;  /* 0x0000000613077224 */ /* 0x000fe200078e02ff */
[----:B------:R-:W-:Y:S01]  /*2150*/  IADD3 R23, PT, PT, R23, R8, RZ ;  /* 0x0000000817177210 */ /* 0x000fe20007ffe0ff */
[----:B------:R-:W-:Y:S02]  /*2160*/  IMAD R9, R21, R6, RZ ;  /* 0x0000000615097224 */ /* 0x000fe400078e02ff */
[-C--:B------:R-:W-:Y:S02]  /*2170*/  IMAD R7, R18, R0.reuse, R7 ;  /* 0x0000000012077224 */ /* 0x080fe400078e0207 */
[----:B------:R-:W-:Y:S01]  /*2180*/  IMAD R0, R20, R0, R9 ;  /* 0x0000000014007224 */ /* 0x000fe200078e0209 */
[----:B------:R-:W-:Y:S01]  /*2190*/  IADD3 R9, P0, PT, -R87, R124, RZ ;  /* 0x0000007c57097210 */ /* 0x000fe20007f1e1ff */
[----:B------:R-:W-:Y:S02]  /*21a0*/  IMAD R8, R124, R115, R110 ;  /* 0x000000737c087224 */ /* 0x000fe400078e026e */
[----:B------:R-:W-:Y:S01]  /*21b0*/  IMAD.WIDE.U32 R18, R6, R18, R14 ;  /* 0x0000001206127225 */ /* 0x000fe200078e000e */
[----:B------:R-:W-:-:S03]  /*21c0*/  IADD3.X R11, PT, PT, RZ, ~R11, RZ, P0, !PT ;  /* 0x8000000bff0b7210 */ /* 0x000fc600007fe4ff */
[----:B------:R-:W-:Y:S02]  /*21d0*/  IMAD R15, R10, R115, RZ ;  /* 0x000000730a0f7224 */ /* 0x000fe400078e02ff */
[----:B------:R-:W-:-:S03]  /*21e0*/  IMAD.WIDE.U32 R20, R6, R20, R22 ;  /* 0x0000001406147225 */ /* 0x000fc600078e0016 */
[----:B------:R-:W-:Y:S01]  /*21f0*/  SHF.R.S32.HI R93, RZ, 0x1f, R15 ;  /* 0x0000001fff5d7819 */ /* 0x000fe2000001140f */
[----:B------:R-:W-:Y:S01]  /*2200*/  IMAD.IADD R6, R110, 0x1, R8 ;  /* 0x000000016e067824 */ /* 0x000fe200078e0208 */
[----:B------:R-:W-:Y:S01]  /*2210*/  IADD3 R32, P1, PT, R15, R8, RZ ;  /* 0x000000080f207210 */ /* 0x000fe20007f3e0ff */
[----:B------:R-:W-:Y:S01]  /*2220*/  IMAD.IADD R19, R19, 0x1, R7 ;  /* 0x0000000113137824 */ /* 0x000fe200078e0207 */
[----:B------:R-:W-:Y:S01]  /*2230*/  IADD3 R21, PT, PT, R21, R0, RZ ;  /* 0x0000000015157210 */ /* 0x000fe20007ffe0ff */
[----:B------:R-:W-:Y:S01]  /*2240*/  IMAD R89, R11, R128, RZ ;  /* 0x000000800b597224 */ /* 0x000fe200078e02ff */
[----:B------:R-:W-:Y:S01]  /*2250*/  IADD3 R92, P0, PT, R15, R6, RZ ;  /* 0x000000060f5c7210 */ /* 0x000fe20007f1e0ff */
[----:B------:R-:W-:Y:S01]  /*2260*/  IMAD R31, R11, R130, RZ ;  /* 0x000000820b1f7224 */ /* 0x000fe200078e02ff */
[----:B------:R-:W-:Y:S01]  /*2270*/  LEA.HI.X.SX32 R7, R8, R93, 0x1, P1 ;  /* 0x0000005d08077211 */ /* 0x000fe200008f0eff */
[----:B------:R-:W-:Y:S01]  /*2280*/  IMAD R89, R129, R9, R89 ;  /* 0x0000000981597224 */ /* 0x000fe200078e0259 */
[----:B------:R-:W-:Y:S01]  /*2290*/  LEA.HI.X.SX32 R93, R6, R93, 0x1, P0 ;  /* 0x0000005d065d7211 */ /* 0x000fe200000f0eff */
[----:B------:R-:W-:Y:S01]  /*22a0*/  IMAD.WIDE.U32 R10, R128, R9, R18 ;  /* 0x00000009800a7225 */ /* 0x000fe200078e0012 */
[----:B------:R-:W-:-:S02]  /*22b0*/  SHF.L.U64.HI R0, R32, 0x1, R7 ;  /* 0x0000000120007819 */ /* 0x000fc40000010207 */
[----:B------:R-:W-:Y:S01]  /*22c0*/  SHF.L.U64.HI R93, R92, 0x1, R93 ;  /* 0x000000015c5d7819 */ /* 0x000fe2000001025d */
[----:B------:R-:W-:Y:S01]  /*22d0*/  IMAD R31, R131, R9, R31 ;  /* 0x00000009831f7224 */ /* 0x000fe200078e021f */
[----:B------:R-:W-:Y:S01]  /*22e0*/  IADD3 R89, PT, PT, R11, R89, RZ ;  /* 0x000000590b597210 */ /* 0x000fe20007ffe0ff */
[----:B------:R-:W-:Y:S01]  /*22f0*/  IMAD.WIDE.U32 R8, R130, R9, R20 ;  /* 0x0000000982087225 */ /* 0x000fe200078e0014 */
[----:B------:R-:W-:Y:S02]  /*2300*/  LEA R88, P1, R10, R16, 0x1 ;  /* 0x000000100a587211 */ /* 0x000fe400078208ff */
[----:B------:R-:W-:Y:S01]  /*2310*/  SHF.L.U32 R92, R92, 0x1, RZ ;  /* 0x000000015c5c7819 */ /* 0x000fe200000006ff */
[----:B------:R-:W-:Y:S01]  /*2320*/  IMAD.SHL.U32 R32, R32, 0x2, RZ ;  /* 0x0000000220207824 */ /* 0x000fe200078e00ff */
[----:B------:R-:W-:Y:S01]  /*2330*/  LEA R30, P0, R8, R12, 0x1 ;  /* 0x0000000c081e7211 */ /* 0x000fe200078008ff */
[----:B------:R-:W-:Y:S01]  /*2340*/  IMAD.IADD R31, R9, 0x1, R31 ;  /* 0x00000001091f7824 */ /* 0x000fe200078e021f */
[----:B------:R-:W-:-:S02]  /*2350*/  LEA.HI.X R89, R10, R17, R89, 0x1, P1 ;  /* 0x000000110a597211 */ /* 0x000fc400008f0c59 */
[----:B------:R-:W-:Y:S02]  /*2360*/  IADD3 R68, P1, PT, R4, R32, RZ ;  /* 0x0000002004447210 */ /* 0x000fe40007f3e0ff */
[----:B------:R-:W-:Y:S02]  /*2370*/  LEA.HI.X R31, R8, R13, R31, 0x1, P0 ;  /* 0x0000000d081f7211 */ /* 0x000fe400000f0c1f */
[----:B------:R-:W-:Y:S01]  /*2380*/  IADD3 R90, P3, PT, R4, R92, RZ ;  /* 0x0000005c045a7210 */ /* 0x000fe20007f7e0ff */
[C-C-:B------:R-:W-:Y:S01]  /*2390*/  IMAD.X R69, R5.reuse, 0x1, R0.reuse, P1 ;  /* 0x0000000105457824 */ /* 0x140fe200008e0600 */
[C---:B------:R-:W-:Y:S02]  /*23a0*/  IADD3 R32, P0, PT, R2.reuse, R32, RZ ;  /* 0x0000002002207210 */ /* 0x040fe40007f1e0ff */
[----:B------:R-:W-:Y:S02]  /*23b0*/  IADD3 R92, P2, PT, R2, R92, RZ ;  /* 0x0000005c025c7210 */ /* 0x000fe40007f5e0ff */
[-C--:B------:R-:W-:Y:S01]  /*23c0*/  IADD3.X R91, PT, PT, R5, R93.reuse, RZ, P3, !PT ;  /* 0x0000005d055b7210 */ /* 0x080fe20001ffe4ff */
[C---:B------:R-:W-:Y:S01]  /*23d0*/  IMAD.X R33, R3.reuse, 0x1, R0, P0 ;  /* 0x0000000103217824 */ /* 0x040fe200000e0600 */
[----:B------:R-:W-:-:S09]  /*23e0*/  IADD3.X R93, PT, PT, R3, R93, RZ, P2, !PT ;  /* 0x0000005d035d7210 */ /* 0x000fd200017fe4ff */
.L_x_4818:
        /* <DEDUP_REMOVED lines=18> */
[----:B------:R-:W-:Y:S02]  /*2510*/  @P6 LEA.HI.X R35, R128, R89, R129, 0x6, P1 ;  /* 0x0000005980236211 */ /* 0x000fe400008f3481 */
[C---:B----4-:R-:W-:Y:S02]  /*2520*/  @P6 LEA R20, P1, R82.reuse, R96, 0x1 ;  /* 0x0000006052146211 */ /* 0x050fe400078208ff */
        /* <DEDUP_REMOVED lines=84> */
.L_x_4797:
        /* <DEDUP_REMOVED lines=147> */
.L_x_4801:
[----:B------:R-:W-:Y:S05]  /*33a0*/  BSYNC.RECONVERGENT B0 ;  /* 0x0000000000007941 */ /* 0x000fea0003800200 */
.L_x_4800:
[----:B------:R-:W-:Y:S04]  /*33b0*/  BSSY.RECONVERGENT B0, `(.L_x_4802) ;  /* 0x000008d000007945 */ /* 0x000fe80003800200 */
[----:B------:R-:W-:Y:S05]  /*33c0*/  @!P6 BRA `(.L_x_4803) ;  /* 0x00000008002ce947 */ /* 0x000fea0003800000 */
[----:B------:R-:W-:Y:S02]  /*33d0*/  ISETP.GE.AND P0, PT, R28, R27, PT ;  /* 0x0000001b1c00720c */ /* 0x000fe40003f06270 */
[C---:B------:R-:W-:Y:S02]  /*33e0*/  LEA R50, P1, R101.reuse, R30, 0x1 ;  /* 0x0000001e65327211 */ /* 0x040fe400078208ff */
        /* <DEDUP_REMOVED lines=137> */
.L_x_4803:
[----:B------:R-:W-:Y:S05]  /*3c80*/  BSYNC.RECONVERGENT B0 ;  /* 0x0000000000007941 */ /* 0x000fea0003800200 */
.L_x_4802:
        /* <DEDUP_REMOVED lines=145> */
.L_x_4805:
[----:B------:R-:W-:Y:S05]  /*45a0*/  BSYNC.RECONVERGENT B0 ;  /* 0x0000000000007941 */ /* 0x000fea0003800200 */
.L_x_4804:
        /* <DEDUP_REMOVED lines=147> */
.L_x_4807:
[----:B------:R-:W-:Y:S05]  /*4ee0*/  BSYNC.RECONVERGENT B0 ;  /* 0x0000000000007941 */ /* 0x000fea0003800200 */
.L_x_4806:
[----:B------:R-:W5:Y:S02]  /*4ef0*/  LD.E R3, desc[UR4][R116.64+0xd0] ;  /* 0x0000d00474037980 */ /* 0x000f64000c101900 */
[----:B-----5:R-:W-:Y:S05]  /*4f00*/  IMAD.U32 R3, R3, -0x40, RZ ;  /* 0xffffffc003037824 */ /* 0x020fea00078e00ff */
[C---:B------:R-:W-:Y:S02]  /*4f10*/  LEA R32, P1, R3.reuse, R32, 0x1 ;  /* 0x0000002003207211 */ /* 0x040fe400078208ff */
[C---:B------:R-:W-:Y:S02]  /*4f20*/  LEA R68, P0, R3.reuse, R68, 0x1 ;  /* 0x0000004403447211 */ /* 0x040fe400078008ff */
[C---:B------:R-:W-:Y:S02]  /*4f30*/  LEA.HI.X.SX32 R33, R3.reuse, R33, 0x1, P1 ;  /* 0x0000002103217211 */ /* 0x040fe400008f0eff */
[----:B------:R-:W-:Y:S01]  /*4f40*/  LEA.HI.X.SX32 R69, R3, R69, 0x1, P0 ;  /* 0x0000004503457211 */ /* 0x000fe200000f0eff */
[----:B------:R-:W-:Y:S05]  /*4f50*/  BRA `(.L_x_4798) ;  /* 0x0000004000507947 */ /* 0x000fea0003800000 */
.L_x_4799:
        /* <DEDUP_REMOVED lines=92> */
[----:B------:R-:W-:Y:S02]  /*5520*/  @!P0 F2FP.BF16.F32.PACK_AB R135, R8, R7 ;  /* 0x000000070887823e */ /* 0x000fe400000010ff */
[C---:B------:R-:W-:Y:S01]  /*5530*/  @!P1 SHF.L.U64.HI R120, R122.reuse, 0x1, R137 ;  /* 0x000000017a789819 */ /* 0x040fe20000010289 */
[----:B------:R-:W-:Y:S01]  /*5540*/  @!P1 IMAD.SHL.U32 R137, R122, 0x2, RZ ;  /* 0x000000027a899824 */ /* 0x000fe200078e00ff */
[----:B------:R-:W-:Y:S01]  /*5550*/  @!P0 MOV R78, R134 ;  /* 0x00000086004e8202 */ /* 0x000fe20000000f00 */
[----:B------:R-:W-:Y:S01]  /*5560*/  @!P0 IMAD.MOV.U32 R79, RZ, RZ, R135 ;  /* 0x000000ffff4f8224 */ /* 0x000fe200078e0087 */
[----:B------:R-:W-:Y:S02]  /*5570*/  @!P1 SEL R39, R37, R34, P2 ;  /* 0x0000002225279207 */ /* 0x000fe40001000000 */
[----:B------:R-:W-:Y:S02]  /*5580*/  @!P1 IADD3 R132, P0, PT, R137, R90, RZ ;  /* 0x0000005a89849210 */ /* 0x000fe40007f1e0ff */
[----:B------:R1:W-:Y:S01]  /*5590*/  ST.E.128 desc[UR4][R94.64], R76 ;  /* 0x0000004c5e007985 */ /* 0x0003e2000c101d04 */
[----:B------:R-:W-:Y:S04]  /*55a0*/  @!P1 IMAD.WIDE R40, R39, 0x2, R30 ;  /* 0x0000000227289825 */ /* 0x000fe800078e021e */
[C---:B------:R-:W-:Y:S01]  /*55b0*/  @!P1 IMAD.X R133, R120.reuse, 0x1, R91, P0 ;  /* 0x0000000178859824 */ /* 0x040fe200000e065b */
[----:B------:R-:W-:Y:S02]  /*55c0*/  @!P1 IADD3 R54, P0, PT, R137, R92, RZ ;  /* 0x0000005c89369210 */ /* 0x000fe40007f1e0ff */
[----:B------:R-:W2:Y:S02]  /*55d0*/  @!P1 LD.E.128 R40, desc[UR4][R40.64+0x40] ;  /* 0x0000400428289980 */ /* 0x000ea4000c101d00 */
[----:B------:R-:W-:Y:S02]  /*55e0*/  @!P1 IADD3.X R55, PT, PT, R120, R93, RZ, P0, !PT ;  /* 0x0000005d78379210 */ /* 0x000fe400007fe4ff */
[----:B------:R-:W-:Y:S04]  /*55f0*/  ISETP.GT.AND P0, PT, R35, 0x20, !P1 ;  /* 0x000000202300780c */ /* 0x000fe80004f04270 */
        /* <DEDUP_REMOVED lines=67> */
[----:B------:R-:W-:Y:S01]  /*5a30*/  @!P1 F2FP.BF16.F32.PACK_AB R134, R14, R13 ;  /* 0x0000000d0e86923e */ /* 0x000fe200000010ff */
[----:B------:R-:W-:Y:S01]  /*5a40*/  @!P1 IMAD.MOV.U32 R72, RZ, RZ, R120 ;  /* 0x000000ffff489224 */ /* 0x000fe200078e0078 */
[----:B------:R-:W-:Y:S02]  /*5a50*/  @!P0 SEL R135, R122, RZ, !P2 ;  /* 0x000000ff7a878207 */ /* 0x000fe40005000000 */
[----:B------:R-:W-:Y:S01]  /*5a60*/  @!P1 F2FP.BF16.F32.PACK_AB R139, R16, R15 ;  /* 0x0000000f108b923e */ /* 0x000fe200000010ff */
[----:B------:R-:W-:Y:S01]  /*5a70*/  @!P1 IMAD.MOV.U32 R74, RZ, RZ, R134 ;  /* 0x000000ffff4a9224 */ /* 0x000fe200078e0086 */
[C---:B------:R-:W-:Y:S02]  /*5a80*/  @!P0 SHF.L.U32 R137, R132.reuse, 0x1, RZ ;  /* 0x0000000184898819 */ /* 0x040fe400000006ff */
[----:B------:R-:W-:Y:S02]  /*5a90*/  @!P1 MOV R75, R139 ;  /* 0x0000008b004b9202 */ /* 0x000fe40000000f00 */
[----:B------:R-:W-:Y:S02]  /*5aa0*/  @!P0 SHF.L.U64.HI R122, R132, 0x1, R135 ;  /* 0x00000001847a8819 */ /* 0x000fe40000010287 */
[----:B------:R-:W-:Y:S01]  /*5ab0*/  @!P0 SEL R39, R37, R34, P2 ;  /* 0x0000002225278207 */ /* 0x000fe20001000000 */
[----:B------:R2:W-:Y:S01]  /*5ac0*/  ST.E.128 desc[UR4][R94.64+0x40], R72 ;  /* 0x000040485e007985 */ /* 0x0005e2000c101d04 */
[----:B------:R-:W-:Y:S03]  /*5ad0*/  @!P0 IADD3 R132, P1, PT, R137, R90, RZ ;  /* 0x0000005a89848210 */ /* 0x000fe60007f3e0ff */
        /* <DEDUP_REMOVED lines=74> */
.L_x_4809:
[----:B------:R-:W-:Y:S05]  /*5f80*/  BSYNC.RECONVERGENT B0 ;  /* 0x0000000000007941 */ /* 0x000fea0003800200 */
.L_x_4808:
        /* <DEDUP_REMOVED lines=258> */
.L_x_4811:
[----:B------:R-:W-:Y:S05]  /*6fb0*/  BSYNC.RECONVERGENT B0 ;  /* 0x0000000000007941 */ /* 0x000fea0003800200 */
.L_x_4810:
        /* <DEDUP_REMOVED lines=258> */
.L_x_4813:
[----:B------:R-:W-:Y:S05]  /*7fe0*/  BSYNC.RECONVERGENT B0 ;  /* 0x0000000000007941 */ /* 0x000fea0003800200 */
.L_x_4812:
        /* <DEDUP_REMOVED lines=260> */
.L_x_4815:
[----:B------:R-:W-:Y:S05]  /*9030*/  BSYNC.RECONVERGENT B0 ;  /* 0x0000000000007941 */ /* 0x000fea0003800200 */
.L_x_4814:
[----:B------:R-:W5:Y:S02]  /*9040*/  LD.E R3, desc[UR4][R116.64+0xd0] ;  /* 0x0000d00474037980 */ /* 0x000f64000c101900 */
[----:B-----5:R-:W-:Y:S05]  /*9050*/  IMAD.U32 R3, R3, -0x40, RZ ;  /* 0xffffffc003037824 */ /* 0x020fea00078e00ff */
[C---:B------:R-:W-:Y:S02]  /*9060*/  LEA R92, P1, R3.reuse, R92, 0x1 ;  /* 0x0000005c035c7211 */ /* 0x040fe400078208ff */
[C---:B------:R-:W-:Y:S02]  /*9070*/  LEA R90, P0, R3.reuse, R90, 0x1 ;  /* 0x0000005a035a7211 */ /* 0x040fe400078008ff */
[C---:B------:R-:W-:Y:S02]  /*9080*/  LEA.HI.X.SX32 R93, R3.reuse, R93, 0x1, P1 ;  /* 0x0000005d035d7211 */ /* 0x040fe400008f0eff */
[----:B------:R-:W-:Y:S09]  /*9090*/  LEA.HI.X.SX32 R91, R3, R91, 0x1, P0 ;  /* 0x0000005b035b7211 */ /* 0x000ff200000f0eff */
.L_x_4798:
[----:B------:R-:W-:Y:S05]  /*90a0*/  BSYNC.RECONVERGENT B1 ;  /* 0x0000000000017941 */ /* 0x000fea0003800200 */
.L_x_4796:
        /* <DEDUP_REMOVED lines=101> */
.L_x_4817:
[----:B------:R-:W-:Y:S05]  /*9700*/  BSYNC.RECONVERGENT B0 ;  /* 0x0000000000007941 */ /* 0x000fea0003800200 */
.L_x_4816:
[----:B------:R-:W-:Y:S05]  /*9710*/  @P3 BRA `(.L_x_4818) ;  /* 0xffffff8c00343947 */ /* 0x000fea000383ffff */
.L_x_4795:
        /* <DEDUP_REMOVED lines=18> */
.L_x_4822:
[----:B------:R-:W-:Y:S05]  /*9840*/  BSYNC.RECONVERGENT B0 ;  /* 0x0000000000007941 */ /* 0x000fea0003800200 */
.L_x_4821:
        /* <DEDUP_REMOVED lines=10> */
.L_x_4820:
        /* <DEDUP_REMOVED lines=12> */
[----:B---3--:R-:W-:-:S03]  /*99b0*/  ISETP.NE.AND P2, PT, R0, RZ, PT ;  /* 0x000000ff0000720c */ /* 0x008fc60003f45270 */
[----:B------:R-:W-:-:S04]  /*99c0*/  IMAD R7, R124, R3, R110 ;  /* 0x000000037c077224 */ /* 0x000fc800078e026e */
[----:B------:R-:W-:Y:S02]  /*99d0*/  IMAD.IADD R5, R110, 0x1, R7 ;  /* 0x000000016e057824 */ /* 0x000fe400078e0207 */
[----:B------:R-:W-:Y:S01]  /*99e0*/  IMAD.SHL.U32 R31, R3, 0x20, RZ ;  /* 0x00000020031f7824 */ /* 0x000fe200078e00ff */
[----:B--2---:R-:W-:-:S05]  /*99f0*/  IADD3 R2, PT, PT, R2, R87, R198 ;  /* 0x0000005702027210 */ /* 0x004fca0007ffe0c6 */
[----:B------:R-:W-:-:S05]  /*9a00*/  IMAD R2, R2, R3, RZ ;  /* 0x0000000302027224 */ /* 0x000fca00078e02ff */
[----:B------:R-:W-:Y:S02]  /*9a10*/  SHF.R.S32.HI R0, RZ, 0x1f, R2 ;  /* 0x0000001fff007819 */ /* 0x000fe40000011402 */
[C---:B------:R-:W-:Y:S02]  /*9a20*/  IADD3 R16, P1, PT, R2.reuse, R7, RZ ;  /* 0x0000000702107210 */ /* 0x040fe40007f3e0ff */
[----:B------:R-:W-:Y:S02]  /*9a30*/  IADD3 R2, P0, PT, R2, R5, RZ ;  /* 0x0000000502027210 */ /* 0x000fe40007f1e0ff */
[-C--:B------:R-:W-:Y:S02]  /*9a40*/  LEA.HI.X.SX32 R6, R7, R0.reuse, 0x1, P1 ;  /* 0x0000000007067211 */ /* 0x080fe400008f0eff */
[----:B------:R-:W-:Y:S01]  /*9a50*/  LEA.HI.X.SX32 R0, R5, R0, 0x1, P0 ;  /* 0x0000000005007211 */ /* 0x000fe200000f0eff */
[----:B-1----:R-:W-:Y:S08]  /*9a60*/  @!P2 BRA `(.L_x_4824) ;  /* 0x0000001000e0a947 */ /* 0x002ff00003800000 */
[----:B------:R-:W-:Y:S01]  /*9a70*/  IADD3 R7, PT, PT, -R198, R201, RZ ;  /* 0x000000c9c6077210 */ /* 0x000fe20007ffe1ff */
[----:B------:R-:W-:Y:S03]  /*9a80*/  BSSY.RECONVERGENT B1, `(.L_x_4825) ;  /* 0x0000091000017945 */ /* 0x000fe60003800200 */
[----:B------:R-:W-:-:S13]  /*9a90*/  ISETP.GE.AND P0, PT, R124, R7, PT ;  /* 0x000000077c00720c */ /* 0x000fda0003f06270 */
[----:B------:R-:W-:Y:S05]  /*9aa0*/  @P0 BRA `(.L_x_4826) ;  /* 0x0000000800380947 */ /* 0x000fea0003800000 */
[----:B------:R1:W5:Y:S01]  /*9ab0*/  LD.E.128 R8, desc[UR4][R126.64] ;  /* 0x000000047e087980 */ /* 0x000362000c101d00 */
[----:B------:R-:W-:Y:S01]  /*9ac0*/  ISETP.GE.AND P3, PT, R28, R25, PT ;  /* 0x000000191c00720c */ /* 0x000fe20003f66270 */
[C---:B------:R-:W-:Y:S01]  /*9ad0*/  IMAD.SHL.U32 R27, R16.reuse, 0x2, RZ ;  /* 0x00000002101b7824 */ /* 0x040fe200078e00ff */
[----:B------:R-:W-:Y:S01]  /*9ae0*/  SHF.L.U64.HI R3, R16, 0x1, R6 ;  /* 0x0000000110037819 */ /* 0x000fe20000010206 */
[----:B------:R-:W-:Y:S01]  /*9af0*/  BSSY.RECONVERGENT B0, `(.L_x_4827) ;  /* 0x000002e000007945 */ /* 0x000fe20003800200 */
[----:B------:R-:W-:Y:S02]  /*9b00*/  LOP3.LUT R0, R28, 0x20, RZ, 0xfc, !PT ;  /* 0x000000201c007812 */ /* 0x000fe400078efcff */
[-C--:B-----5:R-:W-:Y:S02]  /*9b10*/  IADD3 R18, P1, PT, R34, R27.reuse, RZ ;  /* 0x0000001b22127210 */ /* 0x0a0fe40007f3e0ff */
[----:B------:R-:W-:Y:S02]  /*9b20*/  IADD3 R26, P0, PT, R32, R27, RZ ;  /* 0x0000001b201a7210 */ /* 0x000fe40007f1e0ff */
[----:B------:R-:W-:Y:S01]  /*9b30*/  ISETP.GE.AND P2, PT, R0, R25, PT ;  /* 0x000000190000720c */ /* 0x000fe20003f46270 */
[----:B------:R-:W-:-:S02]  /*9b40*/  IMAD.X R19, R35, 0x1, R3, P1 ;  /* 0x0000000123137824 */ /* 0x000fc400008e0603 */
[----:B------:R-:W-:Y:S01]  /*9b50*/  IMAD.X R27, R33, 0x1, R3, P0 ;  /* 0x00000001211b7824 */ /* 0x000fe200000e0603 */
[----:B------:R-:W-:Y:S09]  /*9b60*/  @P3 BRA `(.L_x_4828) ;  /* 0x0000000000983947 */ /* 0x000ff20003800000 */
[----:B------:R-:W2:Y:S04]  /*9b70*/  LD.E.64 R2, desc[UR4][R26.64] ;  /* 0x000000041a027980 */ /* 0x000ea8000c101b00 */
[----:B------:R-:W3:Y:S01]  /*9b80*/  LD.E.64 R4, desc[UR4][R18.64] ;  /* 0x0000000412047980 */ /* 0x000ee2000c101b00 */
[C---:B------:R-:W-:Y:S01]  /*9b90*/  LOP3.LUT R0, R9.reuse, 0xffff0000, RZ, 0xc0, !PT ;  /* 0xffff000009007812 */ /* 0x040fe200078ec0ff */
[----:B----4-:R-:W-:Y:S01]  /*9ba0*/  IMAD.U32 R20, R10, 0x10000, RZ ;  /* 0x000100000a147824 */ /* 0x010fe200078e00ff */
        /* <DEDUP_REMOVED lines=9> */
[----:B------:R-:W-:Y:S01]  /*9c40*/  FMUL.FTZ R11, R0, R13 ;  /* 0x0000000d000b7220 */ /* 0x000fe20000410000 */
        /* <DEDUP_REMOVED lines=11> */
[C---:B------:R-:W-:Y:S01]  /*9d00*/  FMUL.FTZ R15, R22.reuse, R4 ;  /* 0x00000004160f7220 */ /* 0x040fe20000410000 */
[----:B------:R-:W-:Y:S01]  /*9d10*/  FFMA.FTZ R21, R21, R8, R12 ;  /* 0x0000000815157223 */ /* 0x000fe2000001000c */
[-C--:B------:R-:W-:Y:S01]  /*9d20*/  FMUL.FTZ R8, R22, R2.reuse ;  /* 0x0000000216087220 */ /* 0x080fe20000410000 */
[C---:B------:R-:W-:Y:S01]  /*9d30*/  FMUL.FTZ R13, R23.reuse, R3 ;  /* 0x00000003170d7220 */ /* 0x040fe20000410000 */
[-C--:B------:R-:W-:Y:S01]  /*9d40*/  FMUL.FTZ R12, R23, R5.reuse ;  /* 0x00000005170c7220 */ /* 0x080fe20000410000 */
[C---:B------:R-:W-:Y:S01]  /*9d50*/  FFMA.FTZ R15, R9.reuse, R2, R15 ;  /* 0x00000002090f7223 */ /* 0x040fe2000001000f */
[----:B------:R-:W-:Y:S01]  /*9d60*/  FFMA.FTZ R8, R9, R4, -R8 ;  /* 0x0000000409087223 */ /* 0x000fe20000010808 */
[C---:B------:R-:W-:Y:S01]  /*9d70*/  FFMA.FTZ R13, R20.reuse, R5, -R13 ;  /* 0x00000005140d7223 */ /* 0x040fe2000001080d */
[----:B------:R-:W-:Y:S01]  /*9d80*/  FFMA.FTZ R12, R20, R3, R12 ;  /* 0x00000003140c7223 */ /* 0x000fe2000001000c */
[----:B------:R-:W-:-:S02]  /*9d90*/  F2FP.BF16.F32.PACK_AB R9, R0, R11 ;  /* 0x0000000b0009723e */ /* 0x000fc400000010ff */
[----:B------:R-:W-:Y:S02]  /*9da0*/  F2FP.BF16.F32.PACK_AB R11, R21, R10 ;  /* 0x0000000a150b723e */ /* 0x000fe400000010ff */
[----:B------:R-:W-:Y:S02]  /*9db0*/  F2FP.BF16.F32.PACK_AB R8, R15, R8 ;  /* 0x000000080f08723e */ /* 0x000fe400000010ff */
[----:B------:R-:W-:Y:S02]  /*9dc0*/  F2FP.BF16.F32.PACK_AB R10, R12, R13 ;  /* 0x0000000d0c0a723e */ /* 0x000fe400000010ff */
.L_x_4828:
[----:B------:R-:W-:Y:S05]  /*9dd0*/  BSYNC.RECONVERGENT B0 ;  /* 0x0000000000007941 */ /* 0x000fea0003800200 */
.L_x_4827:
[----:B------:R2:W-:Y:S04]  /*9de0*/  STS.128 [R199], R8 ;  /* 0x00000008c7007388 */ /* 0x0005e80000000c00 */
[----:B------:R2:W5:Y:S01]  /*9df0*/  LD.E.128 R12, desc[UR4][R126.64+0x40] ;  /* 0x000040047e0c7980 */ /* 0x000562000c101d00 */
[----:B------:R-:W-:Y:S04]  /*9e00*/  BSSY.RECONVERGENT B0, `(.L_x_4829) ;  /* 0x000002a000007945 */ /* 0x000fe80003800200 */
[----:B------:R-:W-:Y:S05]  /*9e10*/  @P2 BRA `(.L_x_4830) ;  /* 0x0000000000a02947 */ /* 0x000fea0003800000 */
[----:B------:R-:W3:Y:S04]  /*9e20*/  LD.E.64 R2, desc[UR4][R26.64+0x20] ;  /* 0x000020041a027980 */ /* 0x000ee8000c101b00 */
[----:B------:R-:W3:Y:S01]  /*9e30*/  LD.E.64 R4, desc[UR4][R18.64+0x20] ;  /* 0x0000200412047980 */ /* 0x000ee2000c101b00 */
[----:B--2--5:R-:W-:Y:S01]  /*9e40*/  SHF.L.U32 R8, R13, 0x10, RZ ;  /* 0x000000100d087819 */ /* 0x024fe200000006ff */
[----:B----4-:R-:W-:Y:S01]  /*9e50*/  IMAD.U32 R21, R15, 0x10000, RZ ;  /* 0x000100000f157824 */ /* 0x010fe200078e00ff */
[----:B------:R-:W-:Y:S02]  /*9e60*/  LOP3.LUT R0, R13, 0xffff0000, RZ, 0xc0, !PT ;  /* 0xffff00000d007812 */ /* 0x000fe400078ec0ff */
[----:B------:R-:W-:Y:S02]  /*9e70*/  LOP3.LUT R17, R15, 0xffff0000, RZ, 0xc0, !PT ;  /* 0xffff00000f117812 */ /* 0x000fe400078ec0ff */
[----:B------:R-:W-:-:S02]  /*9e80*/  SHF.L.U32 R9, R12, 0x10, RZ ;  /* 0x000000100c097819 */ /* 0x000fc400000006ff */
[----:B------:R-:W-:Y:S02]  /*9e90*/  LOP3.LUT R22, R12, 0xffff0000, RZ, 0xc0, !PT ;  /* 0xffff00000c167812 */ /* 0x000fe400078ec0ff */
[C---:B------:R-:W-:Y:S02]  /*9ea0*/  SHF.L.U32 R20, R14.reuse, 0x10, RZ ;  /* 0x000000100e147819 */ /* 0x040fe400000006ff */
[----:B------:R-:W-:Y:S02]  /*9eb0*/  LOP3.LUT R23, R14, 0xffff0000, RZ, 0xc0, !PT ;  /* 0xffff00000e177812 */ /* 0x000fe400078ec0ff */
[C---:B---3--:R-:W-:Y:S01]  /*9ec0*/  LOP3.LUT R13, R2.reuse, 0xffff0000, RZ, 0xc0, !PT ;  /* 0xffff0000020d7812 */ /* 0x048fe200078ec0ff */
[----:B------:R-:W-:Y:S01]  /*9ed0*/  IMAD.U32 R2, R2, 0x10000, RZ ;  /* 0x0001000002027824 */ /* 0x000fe200078e00ff */
[----:B------:R-:W-:Y:S02]  /*9ee0*/  LOP3.LUT R10, R3, 0xffff0000, RZ, 0xc0, !PT ;  /* 0xffff0000030a7812 */ /* 0x000fe400078ec0ff */
[----:B------:R-:W-:Y:S01]  /*9ef0*/  LOP3.LUT R15, R4, 0xffff0000, RZ, 0xc0, !PT ;  /* 0xffff0000040f7812 */ /* 0x000fe200078ec0ff */
        /* <DEDUP_REMOVED lines=10> */
[----:B------:R-:W-:Y:S01]  /*9fa0*/  FFMA.FTZ R14, R21, R12, -R14 ;  /* 0x0000000c150e7223 */ /* 0x000fe2000001080e */
[C---:B------:R-:W-:Y:S01]  /*9fb0*/  FMUL.FTZ R15, R22.reuse, R4 ;  /* 0x00000004160f7220 */ /* 0x040fe20000410000 */
[----:B------:R-:W-:Y:S01]  /*9fc0*/  FMUL.FTZ R13, R23, R3 ;  /* 0x00000003170d7220 */ /* 0x000fe20000410000 */
[----:B------:R-:W-:Y:S01]  /*9fd0*/  FFMA.FTZ R21, R21, R10, R8 ;  /* 0x0000000a15157223 */ /* 0x000fe20000010008 */
[-C--:B------:R-:W-:Y:S01]  /*9fe0*/  FMUL.FTZ R8, R22, R2.reuse ;  /* 0x0000000216087220 */ /* 0x080fe20000410000 */
[-C--:B------:R-:W-:Y:S01]  /*9ff0*/  FMUL.FTZ R10, R23, R5.reuse ;  /* 0x00000005170a7220 */ /* 0x080fe20000410000 */
[C---:B------:R-:W-:Y:S01]  /*a000*/  FFMA.FTZ R15, R9.reuse, R2, R15 ;  /* 0x00000002090f7223 */ /* 0x040fe2000001000f */
[C---:B------:R-:W-:Y:S01]  /*a010*/  FFMA.FTZ R13, R20.reuse, R5, -R13 ;  /* 0x00000005140d7223 */ /* 0x040fe2000001080d */
[----:B------:R-:W-:Y:S01]  /*a020*/  FFMA.FTZ R8, R9, R4, -R8 ;  /* 0x0000000409087223 */ /* 0x000fe20000010808 */
[----:B------:R-:W-:Y:S01]  /*a030*/  FFMA.FTZ R10, R20, R3, R10 ;  /* 0x00000003140a7223 */ /* 0x000fe2000001000a */
[----:B------:R-:W-:-:S02]  /*a040*/  F2FP.BF16.F32.PACK_AB R0, R0, R11 ;  /* 0x0000000b0000723e */ /* 0x000fc400000010ff */
[----:B------:R-:W-:Y:S02]  /*a050*/  F2FP.BF16.F32.PACK_AB R21, R21, R14 ;  /* 0x0000000e1515723e */ /* 0x000fe400000010ff */
[----:B------:R-:W-:Y:S02]  /*a060*/  F2FP.BF16.F32.PACK_AB R12, R15, R8 ;  /* 0x000000080f0c723e */ /* 0x000fe400000010ff */
[----:B------:R-:W-:Y:S02]  /*a070*/  F2FP.BF16.F32.PACK_AB R14, R10, R13 ;  /* 0x0000000d0a0e723e */ /* 0x000fe400000010ff */
[----:B------:R-:W-:Y:S02]  /*a080*/  MOV R13, R0 ;  /* 0x00000000000d7202 */ /* 0x000fe40000000f00 */
[----:B------:R-:W-:Y:S02]  /*a090*/  MOV R15, R21 ;  /* 0x00000015000f7202 */ /* 0x000fe40000000f00 */
.L_x_4830:
[----:B------:R-:W-:Y:S05]  /*a0a0*/  BSYNC.RECONVERGENT B0 ;  /* 0x0000000000007941 */ /* 0x000fea0003800200 */
.L_x_4829:
[----:B-----5:R3:W-:Y:S04]  /*a0b0*/  STS.128 [R199+0x1000], R12 ;  /* 0x0010000cc7007388 */ /* 0x0207e80000000c00 */
[----:B--2---:R3:W5:Y:S01]  /*a0c0*/  LD.E.128 R8, desc[UR4][R126.64+0x80] ;  /* 0x000080047e087980 */ /* 0x004762000c101d00 */
[----:B------:R-:W-:Y:S01]  /*a0d0*/  LOP3.LUT R0, R28, 0x40, RZ, 0xfc, !PT ;  /* 0x000000401c007812 */ /* 0x000fe200078efcff */
[----:B------:R-:W-:Y:S03]  /*a0e0*/  BSSY.RECONVERGENT B0, `(.L_x_4831) ;  /* 0x0000029000007945 */ /* 0x000fe60003800200 */
[----:B------:R-:W-:-:S13]  /*a0f0*/  ISETP.GE.AND P0, PT, R0, R25, PT ;  /* 0x000000190000720c */ /* 0x000fda0003f06270 */
[----:B------:R-:W-:Y:S05]  /*a100*/  @P0 BRA `(.L_x_4832) ;  /* 0x0000000000980947 */ /* 0x000fea0003800000 */
[----:B------:R-:W2:Y:S04]  /*a110*/  LD.E.64 R2, desc[UR4][R26.64+0x40] ;  /* 0x000040041a027980 */ /* 0x000ea8000c101b00 */
[----:B------:R1:W2:Y:S01]  /*a120*/  LD.E.64 R4, desc[UR4][R18.64+0x40] ;  /* 0x0000400412047980 */ /* 0x0002a2000c101b00 */
[C---:B-----5:R-:W-:Y:S01]  /*a130*/  LOP3.LUT R0, R9.reuse, 0xffff0000, RZ, 0xc0, !PT ;  /* 0xffff000009007812 */ /* 0x060fe200078ec0ff */
[----:B----4-:R-:W-:Y:S01]  /*a140*/  IMAD.U32 R20, R10, 0x10000, RZ ;  /* 0x000100000a147824 */ /* 0x010fe200078e00ff */
[----:B---3--:R-:W-:Y:S02]  /*a150*/  SHF.L.U32 R12, R9, 0x10, RZ ;  /* 0x00000010090c7819 */ /* 0x008fe400000006ff */
[C---:B------:R-:W-:Y:S02]  /*a160*/  SHF.L.U32 R9, R8.reuse, 0x10, RZ ;  /* 0x0000001008097819 */ /* 0x040fe400000006ff */
[----:B------:R-:W-:-:S02]  /*a170*/  LOP3.LUT R22, R8, 0xffff0000, RZ, 0xc0, !PT ;  /* 0xffff000008167812 */ /* 0x000fc400078ec0ff */
[C---:B------:R-:W-:Y:S02]  /*a180*/  SHF.L.U32 R21, R11.reuse, 0x10, RZ ;  /* 0x000000100b157819 */ /* 0x040fe400000006ff */
[----:B------:R-:W-:Y:S02]  /*a190*/  LOP3.LUT R17, R11, 0xffff0000, RZ, 0xc0, !PT ;  /* 0xffff00000b117812 */ /* 0x000fe400078ec0ff */
[----:B-1----:R-:W-:Y:S02]  /*a1a0*/  LOP3.LUT R18, R10, 0xffff0000, RZ, 0xc0, !PT ;  /* 0xffff00000a127812 */ /* 0x002fe400078ec0ff */
[----:B--2---:R-:W-:Y:S02]  /*a1b0*/  LOP3.LUT R13, R2, 0xffff0000, RZ, 0xc0, !PT ;  /* 0xffff0000020d7812 */ /* 0x004fe400078ec0ff */
[----:B------:R-:W-:Y:S02]  /*a1c0*/  LOP3.LUT R8, R3, 0xffff0000, RZ, 0xc0, !PT ;  /* 0xffff000003087812 */ /* 0x000fe400078ec0ff */
        /* <DEDUP_REMOVED lines=26> */
.L_x_4832:
[----:B------:R-:W-:Y:S05]  /*a370*/  BSYNC.RECONVERGENT B0 ;  /* 0x0000000000007941 */ /* 0x000fea0003800200 */
.L_x_4831:
[----:B-----5:R2:W-:Y:S02]  /*a380*/  STS.128 [R199+0x2000], R8 ;  /* 0x00200008c7007388 */ /* 0x0205e40000000c00 */
.L_x_4826:
[----:B------:R-:W-:Y:S05]  /*a390*/  BSYNC.RECONVERGENT B1 ;  /* 0x0000000000017941 */ /* 0x000fea0003800200 */
.L_x_4825:
[----:B------:R-:W-:-:S04]  /*a3a0*/  IADD3 R36, PT, PT, R124, 0x20, RZ ;  /* 0x000000207c247810 */ /* 0x000fc80007ffe0ff */
[----:B------:R-:W-:-:S13]  /*a3b0*/  ISETP.GE.AND P0, PT, R36, R7, PT ;  /* 0x000000072400720c */ /* 0x000fda0003f06270 */
[----:B------:R-:W-:Y:S05]  /*a3c0*/  @P0 BRA `(.L_x_4823) ;  /* 0x00000028009c0947 */ /* 0x000fea0003800000 */
[C---:B------:R-:W-:Y:S02]  /*a3d0*/  LEA R18, P2, R85.reuse, R126, 0x1 ;  /* 0x0000007e55127211 */ /* 0x040fe400078408ff */
[C---:B------:R-:W-:Y:S02]  /*a3e0*/  ISETP.GE.AND P1, PT, R28.reuse, R25, PT ;  /* 0x000000191c00720c */ /* 0x040fe40003f26270 */
[----:B------:R-:W-:Y:S02]  /*a3f0*/  LEA.HI.X R19, R85, R127, R86, 0x1, P2 ;  /* 0x0000007f55137211 */ /* 0x000fe400010f0c56 */
[----:B------:R-:W-:-:S03]  /*a400*/  LOP3.LUT R0, R28, 0x20, RZ, 0xfc, !PT ;  /* 0x000000201c007812 */ /* 0x000fc600078efcff */
[----:B---3--:R3:W5:Y:S01]  /*a410*/  LD.E.128 R12, desc[UR4][R18.64] ;  /* 0x00000004120c7980 */ /* 0x008762000c101d00 */
[----:B------:R-:W-:Y:S01]  /*a420*/  BSSY.RECONVERGENT B0, `(.L_x_4833) ;  /* 0x0000032000007945 */ /* 0x000fe20003800200 */
[----:B------:R-:W-:-:S04]  /*a430*/  ISETP.GE.AND P0, PT, R0, R25, PT ;  /* 0x000000190000720c */ /* 0x000fc80003f06270 */
[----:B------:R-:W-:Y:S09]  /*a440*/  @P1 BRA `(.L_x_4834) ;  /* 0x0000000000bc1947 */ /* 0x000ff20003800000 */
[----:B------:R-:W-:-:S04]  /*a450*/  IADD3 R3, P1, PT, R31, R16, RZ ;  /* 0x000000101f037210 */ /* 0x000fc80007f3e0ff */
[----:B------:R-:W-:Y:S01]  /*a460*/  LEA.HI.X.SX32 R0, R31, R6, 0x1, P1 ;  /* 0x000000061f007211 */ /* 0x000fe200008f0eff */
[----:B------:R-:W-:-:S03]  /*a470*/  IMAD.SHL.U32 R5, R3, 0x2, RZ ;  /* 0x0000000203057824 */ /* 0x000fc600078e00ff */
[----:B------:R-:W-:Y:S02]  /*a480*/  SHF.L.U64.HI R3, R3, 0x1, R0 ;  /* 0x0000000103037819 */ /* 0x000fe40000010200 */
[-C--:B-----5:R-:W-:Y:S02]  /*a490*/  IADD3 R4, P2, PT, R34, R5.reuse, RZ ;  /* 0x0000000522047210 */ /* 0x0a0fe40007f5e0ff */
[----:B------:R-:W-:-:S03]  /*a4a0*/  IADD3 R2, P1, PT, R32, R5, RZ ;  /* 0x0000000520027210 */ /* 0x000fc60007f3e0ff */
[----:B------:R-:W-:Y:S01]  /*a4b0*/  IMAD.X R5, R35, 0x1, R3, P2 ;  /* 0x0000000123057824 */ /* 0x000fe200010e0603 */
[----:B------:R-:W-:-:S05]  /*a4c0*/  IADD3.X R3, PT, PT, R33, R3, RZ, P1, !PT ;  /* 0x0000000321037210 */ /* 0x000fca0000ffe4ff */
[----:B------:R-:W3:Y:S04]  /*a4d0*/  LD.E.64 R4, desc[UR4][R4.64] ;  /* 0x0000000404047980 */ /* 0x000ee8000c101b00 */
[----:B------:R-:W3:Y:S01]  /*a4e0*/  LD.E.64 R2, desc[UR4][R2.64] ;  /* 0x0000000402027980 */ /* 0x000ee2000c101b00 */
[C---:B------:R-:W-:Y:S01]  /*a4f0*/  IMAD.U32 R7, R13.reuse, 0x10000, RZ ;  /* 0x000100000d077824 */ /* 0x040fe200078e00ff */
[----:B------:R-:W-:Y:S01]  /*a500*/  LOP3.LUT R0, R13, 0xffff0000, RZ, 0xc0, !PT ;  /* 0xffff00000d007812 */ /* 0x000fe200078ec0ff */
[----:B------:R-:W-:Y:S01]  /*a510*/  IMAD.U32 R17, R15, 0x10000, RZ ;  /* 0x000100000f117824 */ /* 0x000fe200078e00ff */
[C---:B--2---:R-:W-:Y:S02]  /*a520*/  SHF.L.U32 R8, R12.reuse, 0x10, RZ ;  /* 0x000000100c087819 */ /* 0x044fe400000006ff */
[----:B----4-:R-:W-:-:S02]  /*a530*/  LOP3.LUT R21, R12, 0xffff0000, RZ, 0xc0, !PT ;  /* 0xffff00000c157812 */ /* 0x010fc400078ec0ff */
[----:B------:R-:W-:Y:S02]  /*a540*/  LOP3.LUT R15, R15, 0xffff0000, RZ, 0xc0, !PT ;  /* 0xffff00000f0f7812 */ /* 0x000fe400078ec0ff */
[C---:B------:R-:W-:Y:S02]  /*a550*/  LOP3.LUT R22, R14.reuse, 0xffff0000, RZ, 0xc0, !PT ;  /* 0xffff00000e167812 */ /* 0x040fe400078ec0ff */
[----:B------:R-:W-:Y:S02]  /*a560*/  SHF.L.U32 R20, R14, 0x10, RZ ;  /* 0x000000100e147819 */ /* 0x000fe400000006ff */
[----:B---3--:R-:W-:Y:S02]  /*a570*/  LOP3.LUT R13, R4, 0xffff0000, RZ, 0xc0, !PT ;  /* 0xffff0000040d7812 */ /* 0x008fe400078ec0ff */
[----:B------:R-:W-:Y:S02]  /*a580*/  LOP3.LUT R11, R2, 0xffff0000, RZ, 0xc0, !PT ;  /* 0xffff0000020b7812 */ /* 0x000fe400078ec0ff */
[C---:B------:R-:W-:Y:S01]  /*a590*/  LOP3.LUT R9, R3.reuse, 0xffff0000, RZ, 0xc0, !PT ;  /* 0xffff000003097812 */ /* 0x040fe200078ec0ff */
[----:B------:R-:W-:Y:S01]  /*a5a0*/  IMAD.U32 R3, R3, 0x10000, RZ ;  /* 0x0001000003037824 */ /* 0x000fe200078e00ff */
[C---:B------:R-:W-:Y:S01]  /*a5b0*/  LOP3.LUT R12, R5.reuse, 0xffff0000, RZ, 0xc0, !PT ;  /* 0xffff0000050c7812 */ /* 0x040fe200078ec0ff */
[C---:B------:R-:W-:Y:S01]  /*a5c0*/  FMUL.FTZ R10, R0.reuse, R11 ;  /* 0x0000000b000a7220 */ /* 0x040fe20000410000 */
[-C--:B------:R-:W-:Y:S01]  /*a5d0*/  FMUL.FTZ R0, R0, R13.reuse ;  /* 0x0000000d00007220 */ /* 0x080fe20000410000 */
[----:B------:R-:W-:Y:S01]  /*a5e0*/  SHF.L.U32 R5, R5, 0x10, RZ ;  /* 0x0000001005057819 */ /* 0x000fe200000006ff */
[----:B------:R-:W-:Y:S01]  /*a5f0*/  IMAD.U32 R2, R2, 0x10000, RZ ;  /* 0x0001000002027824 */ /* 0x000fe200078e00ff */
[----:B------:R-:W-:Y:S01]  /*a600*/  SHF.L.U32 R4, R4, 0x10, RZ ;  /* 0x0000001004047819 */ /* 0x000fe200000006ff */
[C---:B------:R-:W-:Y:S01]  /*a610*/  FFMA.FTZ R10, R7.reuse, R13, -R10 ;  /* 0x0000000d070a7223 */ /* 0x040fe2000001080a */
[----:B------:R-:W-:Y:S01]  /*a620*/  FFMA.FTZ R7, R7, R11, R0 ;  /* 0x0000000b07077223 */ /* 0x000fe20000010000 */
[C---:B------:R-:W-:Y:S01]  /*a630*/  FMUL.FTZ R14, R15.reuse, R9 ;  /* 0x000000090f0e7220 */ /* 0x040fe20000410000 */
[----:B------:R-:W-:Y:S01]  /*a640*/  FMUL.FTZ R0, R15, R12 ;  /* 0x0000000c0f007220 */ /* 0x000fe20000410000 */
[C---:B------:R-:W-:Y:S01]  /*a650*/  FMUL.FTZ R13, R22.reuse, R3 ;  /* 0x00000003160d7220 */ /* 0x040fe20000410000 */
[C---:B------:R-:W-:Y:S01]  /*a660*/  FMUL.FTZ R11, R21.reuse, R2 ;  /* 0x00000002150b7220 */ /* 0x040fe20000410000 */
[----:B------:R-:W-:Y:S01]  /*a670*/  FMUL.FTZ R22, R22, R5 ;  /* 0x0000000516167220 */ /* 0x000fe20000410000 */
[----:B------:R-:W-:Y:S01]  /*a680*/  FMUL.FTZ R21, R21, R4 ;  /* 0x0000000415157220 */ /* 0x000fe20000410000 */
[C---:B------:R-:W-:Y:S01]  /*a690*/  FFMA.FTZ R14, R17.reuse, R12, -R14 ;  /* 0x0000000c110e7223 */ /* 0x040fe2000001080e */
[----:B------:R-:W-:Y:S01]  /*a6a0*/  FFMA.FTZ R9, R17, R9, R0 ;  /* 0x0000000911097223 */ /* 0x000fe20000010000 */
        /* <DEDUP_REMOVED lines=9> */
.L_x_4834:
[----:B------:R-:W-:Y:S05]  /*a740*/  BSYNC.RECONVERGENT B0 ;  /* 0x0000000000007941 */ /* 0x000fea0003800200 */
.L_x_4833:
[----:B-----5:R1:W-:Y:S04]  /*a750*/  STS.128 [R199+0x800], R12 ;  /* 0x0008000cc7007388 */ /* 0x0203e80000000c00 */
[----:B--2---:R1:W5:Y:S01]  /*a760*/  LD.E.128 R8, desc[UR4][R18.64+0x40] ;  /* 0x0000400412087980 */ /* 0x004362000c101d00 */
[----:B------:R-:W-:Y:S04]  /*a770*/  BSSY.RECONVERGENT B0, `(.L_x_4835) ;  /* 0x0000030000007945 */ /* 0x000fe80003800200 */
[----:B------:R-:W-:Y:S05]  /*a780*/  @P0 BRA `(.L_x_4836) ;  /* 0x0000000000b80947 */ /* 0x000fea0003800000 */
[----:B------:R-:W-:-:S04]  /*a790*/  IADD3 R5, P0, PT, R31, R16, RZ ;  /* 0x000000101f057210 */ /* 0x000fc80007f1e0ff */
[----:B------:R-:W-:Y:S01]  /*a7a0*/  LEA.HI.X.SX32 R0, R31, R6, 0x1, P0 ;  /* 0x000000061f007211 */ /* 0x000fe200000f0eff */
[----:B------:R-:W-:-:S03]  /*a7b0*/  IMAD.SHL.U32 R3, R5, 0x2, RZ ;  /* 0x0000000205037824 */ /* 0x000fc600078e00ff */
[----:B------:R-:W-:Y:S02]  /*a7c0*/  SHF.L.U64.HI R5, R5, 0x1, R0 ;  /* 0x0000000105057819 */ /* 0x000fe40000010200 */
[-C--:B------:R-:W-:Y:S02]  /*a7d0*/  IADD3 R2, P0, PT, R32, R3.reuse, RZ ;  /* 0x0000000320027210 */ /* 0x080fe40007f1e0ff */
[----:B----4-:R-:W-:-:S03]  /*a7e0*/  IADD3 R22, P1, PT, R34, R3, RZ ;  /* 0x0000000322167210 */ /* 0x010fc60007f3e0ff */
[----:B------:R-:W-:Y:S01]  /*a7f0*/  IMAD.X R3, R33, 0x1, R5, P0 ;  /* 0x0000000121037824 */ /* 0x000fe200000e0605 */
[----:B------:R-:W-:-:S05]  /*a800*/  IADD3.X R23, PT, PT, R35, R5, RZ, P1, !PT ;  /* 0x0000000523177210 */ /* 0x000fca0000ffe4ff */
[----:B------:R-:W2:Y:S04]  /*a810*/  LD.E.64 R4, desc[UR4][R22.64+0x20] ;  /* 0x0000200416047980 */ /* 0x000ea8000c101b00 */
[----:B------:R-:W4:Y:S01]  /*a820*/  LD.E.64 R2, desc[UR4][R2.64+0x20] ;  /* 0x0000200402027980 */ /* 0x000f22000c101b00 */
[----:B-----5:R-:W-:Y:S01]  /*a830*/  LOP3.LUT R0, R9, 0xffff0000, RZ, 0xc0, !PT ;  /* 0xffff000009007812 */ /* 0x020fe200078ec0ff */
[----:B------:R-:W-:Y:S01]  /*a840*/  IMAD.U32 R17, R10, 0x10000, RZ ;  /* 0x000100000a117824 */ /* 0x000fe200078e00ff */
[C---:B------:R-:W-:Y:S02]  /*a850*/  SHF.L.U32 R20, R11.reuse, 0x10, RZ ;  /* 0x000000100b147819 */ /* 0x040fe400000006ff */
[----:B-1----:R-:W-:Y:S02]  /*a860*/  LOP3.LUT R14, R11, 0xffff0000, RZ, 0xc0, !PT ;  /* 0xffff00000b0e7812 */ /* 0x002fe400078ec0ff */
[----:B------:R-:W-:Y:S01]  /*a870*/  SHF.L.U32 R7, R9, 0x10, RZ ;  /* 0x0000001009077819 */ /* 0x000fe200000006ff */
[C---:B------:R-:W-:Y:S01]  /*a880*/  IMAD.U32 R9, R8.reuse, 0x10000, RZ ;  /* 0x0001000008097824 */ /* 0x040fe200078e00ff */
[----:B------:R-:W-:-:S02]  /*a890*/  LOP3.LUT R21, R8, 0xffff0000, RZ, 0xc0, !PT ;  /* 0xffff000008157812 */ /* 0x000fc400078ec0ff */
[----:B------:R-:W-:Y:S02]  /*a8a0*/  LOP3.LUT R10, R10, 0xffff0000, RZ, 0xc0, !PT ;  /* 0xffff00000a0a7812 */ /* 0x000fe400078ec0ff */
[----:B--2---:R-:W-:Y:S02]  /*a8b0*/  LOP3.LUT R15, R4, 0xffff0000, RZ, 0xc0, !PT ;  /* 0xffff0000040f7812 */ /* 0x004fe400078ec0ff */
[----:B----4-:R-:W-:-:S03]  /*a8c0*/  LOP3.LUT R12, R2, 0xffff0000, RZ, 0xc0, !PT ;  /* 0xffff0000020c7812 */ /* 0x010fc600078ec0ff */
[----:B------:R-:W-:Y:S01]  /*a8d0*/  FMUL.FTZ R23, R0, R15 ;  /* 0x0000000f00177220 */ /* 0x000fe20000410000 */
[C---:B------:R-:W-:Y:S02]  /*a8e0*/  LOP3.LUT R11, R3.reuse, 0xffff0000, RZ, 0xc0, !PT ;  /* 0xffff0000030b7812 */ /* 0x040fe400078ec0ff */
[----:B------:R-:W-:Y:S01]  /*a8f0*/  SHF.L.U32 R2, R2, 0x10, RZ ;  /* 0x0000001002027819 */ /* 0x000fe200000006ff */
[-C--:B------:R-:W-:Y:S01]  /*a900*/  FMUL.FTZ R8, R0, R12.reuse ;  /* 0x0000000c00087220 */ /* 0x080fe20000410000 */
[----:B------:R-:W-:Y:S01]  /*a910*/  SHF.L.U32 R3, R3, 0x10, RZ ;  /* 0x0000001003037819 */ /* 0x000fe200000006ff */
[----:B------:R-:W-:Y:S01]  /*a920*/  IMAD.U32 R4, R4, 0x10000, RZ ;  /* 0x0001000004047824 */ /* 0x000fe200078e00ff */
[C---:B------:R-:W-:Y:S01]  /*a930*/  LOP3.LUT R13, R5.reuse, 0xffff0000, RZ, 0xc0, !PT ;  /* 0xffff0000050d7812 */ /* 0x040fe200078ec0ff */
[----:B------:R-:W-:Y:S02]  /*a940*/  IMAD.U32 R5, R5, 0x10000, RZ ;  /* 0x0001000005057824 */ /* 0x000fe400078e00ff */
[C---:B------:R-:W-:Y:S01]  /*a950*/  FFMA.FTZ R23, R7.reuse, R12, R23 ;  /* 0x0000000c07177223 */ /* 0x040fe20000010017 */
[----:B------:R-:W-:Y:S01]  /*a960*/  FMUL.FTZ R27, R14, R11 ;  /* 0x0000000b0e1b7220 */ /* 0x000fe20000410000 */
[----:B------:R-:W-:Y:S01]  /*a970*/  FFMA.FTZ R8, R7, R15, -R8 ;  /* 0x0000000f07087223 */ /* 0x000fe20000010808 */
[C---:B------:R-:W-:Y:S01]  /*a980*/  FMUL.FTZ R0, R21.reuse, R2 ;  /* 0x0000000215007220 */ /* 0x040fe20000410000 */
[----:B------:R-:W-:Y:S01]  /*a990*/  FMUL.FTZ R12, R10, R3 ;  /* 0x000000030a0c7220 */ /* 0x000fe20000410000 */
[----:B------:R-:W-:Y:S01]  /*a9a0*/  FMUL.FTZ R7, R14, R13 ;  /* 0x0000000d0e077220 */ /* 0x000fe20000410000 */
[-C--:B------:R-:W-:Y:S01]  /*a9b0*/  FMUL.FTZ R21, R21, R4.reuse ;  /* 0x0000000415157220 */ /* 0x080fe20000410000 */
        /* <DEDUP_REMOVED lines=11> */
.L_x_4836:
[----:B------:R-:W-:Y:S05]  /*aa70*/  BSYNC.RECONVERGENT B0 ;  /* 0x0000000000007941 */ /* 0x000fea0003800200 */
.L_x_4835:
[----:B-----5:R2:W-:Y:S04]  /*aa80*/  STS.128 [R199+0x1800], R8 ;  /* 0x00180008c7007388 */ /* 0x0205e80000000c00 */
[----:B-1----:R2:W5:Y:S01]  /*aa90*/  LD.E.128 R12, desc[UR4][R18.64+0x80] ;  /* 0x00008004120c7980 */ /* 0x002562000c101d00 */
[----:B------:R-:W-:Y:S01]  /*aaa0*/  LOP3.LUT R28, R28, 0x40, RZ, 0xfc, !PT ;  /* 0x000000401c1c7812 */ /* 0x000fe200078efcff */
[----:B------:R-:W-:Y:S03]  /*aab0*/  BSSY.RECONVERGENT B0, `(.L_x_4837) ;  /* 0x0000031000007945 */ /* 0x000fe60003800200 */
[----:B------:R-:W-:-:S13]  /*aac0*/  ISETP.GE.AND P0, PT, R28, R25, PT ;  /* 0x000000191c00720c */ /* 0x000fda0003f06270 */
[----:B------:R-:W-:Y:S05]  /*aad0*/  @P0 BRA `(.L_x_4838) ;  /* 0x0000000000b80947 */ /* 0x000fea0003800000 */
[----:B------:R-:W-:-:S04]  /*aae0*/  IADD3 R16, P0, PT, R31, R16, RZ ;  /* 0x000000101f107210 */ /* 0x000fc80007f1e0ff */
        /* <DEDUP_REMOVED lines=8> */
[----:B------:R-:W4:Y:S01]  /*ab70*/  LD.E.64 R2, desc[UR4][R2.64+0x40] ;  /* 0x0000400402027980 */ /* 0x000f22000c101b00 */
[C---:B-----5:R-:W-:Y:S02]  /*ab80*/  LOP3.LUT R6, R12.reuse, 0xffff0000, RZ, 0xc0, !PT ;  /* 0xffff00000c067812 */ /* 0x060fe400078ec0ff */
[----:B------:R-:W-:Y:S02]  /*ab90*/  SHF.L.U32 R7, R12, 0x10, RZ ;  /* 0x000000100c077819 */ /* 0x000fe400000006ff */
[C---:B------:R-:W-:Y:S02]  /*aba0*/  SHF.L.U32 R12, R14.reuse, 0x10, RZ ;  /* 0x000000100e0c7819 */ /* 0x040fe400000006ff */
[----:B--2---:R-:W-:-:S02]  /*abb0*/  LOP3.LUT R11, R14, 0xffff0000, RZ, 0xc0, !PT ;  /* 0xffff00000e0b7812 */ /* 0x004fc400078ec0ff */
[C---:B------:R-:W-:Y:S01]  /*abc0*/  LOP3.LUT R0, R13.reuse, 0xffff0000, RZ, 0xc0, !PT ;  /* 0xffff00000d007812 */ /* 0x040fe200078ec0ff */
[----:B------:R-:W-:Y:S01]  /*abd0*/  IMAD.U32 R13, R13, 0x10000, RZ ;  /* 0x000100000d0d7824 */ /* 0x000fe200078e00ff */
[C---:B------:R-:W-:Y:S01]  /*abe0*/  LOP3.LUT R10, R15.reuse, 0xffff0000, RZ, 0xc0, !PT ;  /* 0xffff00000f0a7812 */ /* 0x040fe200078ec0ff */
[----:B------:R-:W-:Y:S01]  /*abf0*/  IMAD.U32 R15, R15, 0x10000, RZ ;  /* 0x000100000f0f7824 */ /* 0x000fe200078e00ff */
[----:B---3--:R-:W-:Y:S01]  /*ac00*/  SHF.L.U32 R9, R4, 0x10, RZ ;  /* 0x0000001004097819 */ /* 0x008fe200000006ff */
[----:B----4-:R-:W-:Y:S01]  /*ac10*/  IMAD.U32 R8, R2, 0x10000, RZ ;  /* 0x0001000002087824 */ /* 0x010fe200078e00ff */
[----:B------:R-:W-:-:S03]  /*ac20*/  LOP3.LUT R14, R4, 0xffff0000, RZ, 0xc0, !PT ;  /* 0xffff0000040e7812 */ /* 0x000fc600078ec0ff */
[-C--:B------:R-:W-:Y:S01]  /*ac30*/  FMUL.FTZ R17, R6, R9.reuse ;  /* 0x0000000906117220 */ /* 0x080fe20000410000 */
[----:B------:R-:W-:Y:S01]  /*ac40*/  LOP3.LUT R2, R2, 0xffff0000, RZ, 0xc0, !PT ;  /* 0xffff000002027812 */ /* 0x000fe200078ec0ff */
[-C--:B------:R-:W-:Y:S02]  /*ac50*/  FMUL.FTZ R4, R6, R8.reuse ;  /* 0x0000000806047220 */ /* 0x080fe40000410000 */
[C---:B------:R-:W-:Y:S02]  /*ac60*/  FFMA.FTZ R17, R7.reuse, R8, R17 ;  /* 0x0000000807117223 */ /* 0x040fe40000010011 */
[----:B------:R-:W-:Y:S01]  /*ac70*/  FFMA.FTZ R4, R7, R9, -R4 ;  /* 0x0000000907047223 */ /* 0x000fe20000010804 */
[C---:B------:R-:W-:Y:S01]  /*ac80*/  FMUL.FTZ R6, R0.reuse, R2 ;  /* 0x0000000200067220 */ /* 0x040fe20000410000 */
[----:B------:R-:W-:Y:S01]  /*ac90*/  SHF.L.U32 R7, R3, 0x10, RZ ;  /* 0x0000001003077819 */ /* 0x000fe200000006ff */
[----:B------:R-:W-:Y:S01]  /*aca0*/  FMUL.FTZ R0, R0, R14 ;  /* 0x0000000e00007220 */ /* 0x000fe20000410000 */
[----:B------:R-:W-:Y:S01]  /*acb0*/  IMAD.U32 R8, R5, 0x10000, RZ ;  /* 0x0001000005087824 */ /* 0x000fe200078e00ff */
[----:B------:R-:W-:-:S02]  /*acc0*/  LOP3.LUT R3, R3, 0xffff0000, RZ, 0xc0, !PT ;  /* 0xffff000003037812 */ /* 0x000fc400078ec0ff */
[----:B------:R-:W-:Y:S01]  /*acd0*/  LOP3.LUT R5, R5, 0xffff0000, RZ, 0xc0, !PT ;  /* 0xffff000005057812 */ /* 0x000fe200078ec0ff */
[C---:B------:R-:W-:Y:S01]  /*ace0*/  FFMA.FTZ R6, R13.reuse, R14, -R6 ;  /* 0x0000000e0d067223 */ /* 0x040fe20000010806 */
[----:B------:R-:W-:Y:S01]  /*acf0*/  FFMA.FTZ R13, R13, R2, R0 ;  /* 0x000000020d0d7223 */ /* 0x000fe20000010000 */
[C---:B------:R-:W-:Y:S01]  /*ad00*/  FMUL.FTZ R0, R10.reuse, R3 ;  /* 0x000000030a007220 */ /* 0x040fe20000410000 */
        /* <DEDUP_REMOVED lines=11> */
.L_x_4838:
[----:B------:R-:W-:Y:S05]  /*adc0*/  BSYNC.RECONVERGENT B0 ;  /* 0x0000000000007941 */ /* 0x000fea0003800200 */
.L_x_4837:
[----:B-----5:R1:W-:Y:S01]  /*add0*/  STS.128 [R199+0x2800], R12 ;  /* 0x0028000cc7007388 */ /* 0x0203e20000000c00 */
[----:B------:R-:W-:Y:S05]  /*ade0*/  BRA `(.L_x_4823) ;  /* 0x0000002000147947 */ /* 0x000fea0003800000 */
.L_x_4824:
        /* <DEDUP_REMOVED lines=90> */
.L_x_4842:
[----:B------:R-:W-:Y:S05]  /*b390*/  BSYNC.RECONVERGENT B0 ;  /* 0x0000000000007941 */ /* 0x000fea0003800200 */
.L_x_4841:
        /* <DEDUP_REMOVED lines=30> */
[----:B------:R-:W-:Y:S01]  /*b580*/  IMAD.U32 R4, R5, 0x10000, RZ ;  /* 0x0001000005047824 */ /* 0x000fe200078e00ff */
[C---:B------:R-:W-:Y:S01]  /*b590*/  SHF.L.U32 R38, R6.reuse, 0x10, RZ ;  /* 0x0000001006267819 */ /* 0x040fe200000006ff */
[----:B----4-:R-:W-:Y:S01]  /*b5a0*/  IMAD.U32 R41, R13, 0x10000, RZ ;  /* 0x000100000d297824 */ /* 0x010fe200078e00ff */
[----:B------:R-:W-:Y:S01]  /*b5b0*/  LOP3.LUT R39, R5, 0xffff0000, RZ, 0xc0, !PT ;  /* 0xffff000005277812 */ /* 0x000fe200078ec0ff */
[C---:B------:R-:W-:Y:S01]  /*b5c0*/  IMAD.U32 R5, R7.reuse, 0x10000, RZ ;  /* 0x0001000007057824 */ /* 0x040fe200078e00ff */
        /* <DEDUP_REMOVED lines=10> */
[C---:B------:R-:W-:Y:S01]  /*b670*/  LOP3.LUT R13, R14.reuse, 0xffff0000, RZ, 0xc0, !PT ;  /* 0xffff00000e0d7812 */ /* 0x040fe200078ec0ff */
[----:B------:R-:W-:Y:S01]  /*b680*/  @P1 FADD.FTZ R23, -R23, -RZ ;  /* 0x800000ff17171221 */ /* 0x000fe20000010100 */
[----:B------:R-:W-:Y:S01]  /*b690*/  SHF.L.U32 R45, R14, 0x10, RZ ;  /* 0x000000100e2d7819 */ /* 0x000fe200000006ff */
[----:B------:R-:W-:Y:S01]  /*b6a0*/  @P1 FADD.FTZ R22, -R22, -RZ ;  /* 0x800000ff16161221 */ /* 0x000fe20000010100 */
[----:B------:R-:W-:Y:S01]  /*b6b0*/  LOP3.LUT R14, R15, 0xffff0000, RZ, 0xc0, !PT ;  /* 0xffff00000f0e7812 */ /* 0x000fe200078ec0ff */
[----:B------:R-:W-:Y:S01]  /*b6c0*/  @P1 FADD.FTZ R39, -R39, -RZ ;  /* 0x800000ff27271221 */ /* 0x000fe20000010100 */
[----:B------:R-:W-:Y:S01]  /*b6d0*/  FMUL.FTZ R41, R41, R4 ;  /* 0x0000000429297220 */ /* 0x000fe20000410000 */
[----:B------:R-:W-:Y:S01]  /*b6e0*/  @P1 FADD.FTZ R38, -R38, -RZ ;  /* 0x800000ff26261221 */ /* 0x000fe20000010100 */
[----:B------:R-:W-:Y:S01]  /*b6f0*/  FMUL.FTZ R13, R13, R6 ;  /* 0x000000060d0d7220 */ /* 0x000fe20000410000 */
[----:B------:R-:W-:Y:S01]  /*b700*/  FMUL.FTZ R12, R12, R5 ;  /* 0x000000050c0c7220 */ /* 0x000fe20000410000 */
[C---:B------:R-:W-:Y:S01]  /*b710*/  SHF.L.U32 R6, R8.reuse, 0x10, RZ ;  /* 0x0000001008067819 */ /* 0x040fe200000006ff */
[C---:B------:R-:W-:Y:S01]  /*b720*/  IMAD.U32 R4, R9.reuse, 0x10000, RZ ;  /* 0x0001000009047824 */ /* 0x040fe200078e00ff */
[----:B------:R-:W-:Y:S01]  /*b730*/  LOP3.LUT R5, R8, 0xffff0000, RZ, 0xc0, !PT ;  /* 0xffff000008057812 */ /* 0x000fe200078ec0ff */
[----:B------:R-:W-:Y:S01]  /*b740*/  FMUL.FTZ R14, R14, R7 ;  /* 0x000000070e0e7220 */ /* 0x000fe20000410000 */
[----:B------:R-:W-:Y:S01]  /*b750*/  LOP3.LUT R15, R9, 0xffff0000, RZ, 0xc0, !PT ;  /* 0xffff0000090f7812 */ /* 0x000fe200078ec0ff */
[----:B------:R-:W-:Y:S01]  /*b760*/  FMUL.FTZ R23, R40, R23 ;  /* 0x0000001728177220 */ /* 0x000fe20000410000 */
[C---:B------:R-:W-:Y:S01]  /*b770*/  SHF.L.U32 R9, R10.reuse, 0x10, RZ ;  /* 0x000000100a097819 */ /* 0x040fe200000006ff */
[----:B------:R-:W-:Y:S01]  /*b780*/  FMUL.FTZ R22, R43, R22 ;  /* 0x000000162b167220 */ /* 0x000fe20000410000 */
[----:B------:R-:W-:Y:S01]  /*b790*/  LOP3.LUT R8, R10, 0xffff0000, RZ, 0xc0, !PT ;  /* 0xffff00000a087812 */ /* 0x000fe200078ec0ff */
[----:B------:R-:W-:Y:S01]  /*b7a0*/  FMUL.FTZ R39, R42, R39 ;  /* 0x000000272a277220 */ /* 0x000fe20000410000 */
[----:B------:R-:W-:Y:S01]  /*b7b0*/  LOP3.LUT R10, R11, 0xffff0000, RZ, 0xc0, !PT ;  /* 0xffff00000b0a7812 */ /* 0x000fe200078ec0ff */
[----:B------:R-:W-:Y:S01]  /*b7c0*/  FMUL.FTZ R38, R45, R38 ;  /* 0x000000262d267220 */ /* 0x000fe20000410000 */
        /* <DEDUP_REMOVED lines=13> */
.L_x_4844:
[----:B------:R-:W-:Y:S05]  /*b8a0*/  BSYNC.RECONVERGENT B0 ;  /* 0x0000000000007941 */ /* 0x000fea0003800200 */
.L_x_4843:
        /* <DEDUP_REMOVED lines=83> */
.L_x_4846:
[----:B------:R-:W-:Y:S05]  /*bde0*/  BSYNC.RECONVERGENT B0 ;  /* 0x0000000000007941 */ /* 0x000fea0003800200 */
.L_x_4845:
[----:B-----5:R2:W-:Y:S02]  /*bdf0*/  STS.128 [R199+0x2000], R16 ;  /* 0x00200010c7007388 */ /* 0x0205e40000000c00 */
.L_x_4840:
[----:B------:R-:W-:Y:S05]  /*be00*/  BSYNC.RECONVERGENT B1 ;  /* 0x0000000000017941 */ /* 0x000fea0003800200 */
.L_x_4839:
        /* <DEDUP_REMOVED lines=11> */
[----:B------:R-:W-:Y:S02]  /*bec0*/  ISETP.GT.AND P1, PT, R30, RZ, PT ;  /* 0x000000ff1e00720c */ /* 0x000fe40003f24270 */
[--C-:B------:R-:W-:Y:S02]  /*bed0*/  SHF.R.S32.HI R4, RZ, 0x1f, R31.reuse ;  /* 0x0000001fff047819 */ /* 0x100fe4000001141f */
[----:B------:R-:W-:Y:S02]  /*bee0*/  SEL R9, R24, RZ, !P1 ;  /* 0x000000ff18097207 */ /* 0x000fe40004800000 */
[----:B------:R-:W-:Y:S02]  /*bef0*/  SEL R5, R26, RZ, !P1 ;  /* 0x000000ff1a057207 */ /* 0x000fe40004800000 */
[----:B------:R-:W-:Y:S02]  /*bf00*/  IADD3 R9, P3, P2, R9, R2, R31 ;  /* 0x0000000209097210 */ /* 0x000fe40007a7e01f */
[----:B------:R-:W-:-:S02]  /*bf10*/  SEL R13, R3, R24, P1 ;  /* 0x00000018030d7207 */ /* 0x000fc40000800000 */
[----:B------:R-:W-:Y:S01]  /*bf20*/  IADD3.X R4, PT, PT, R5, R0, R4, P3, P2 ;  /* 0x0000000005047210 */ /* 0x000fe20001fe4404 */
[----:B------:R-:W-:-:S03]  /*bf30*/  IMAD.SHL.U32 R11, R9, 0x2, RZ ;  /* 0x00000002090b7824 */ /* 0x000fc600078e00ff */
[----:B------:R-:W-:Y:S02]  /*bf40*/  SHF.L.U64.HI R9, R9, 0x1, R4 ;  /* 0x0000000109097819 */ /* 0x000fe40000010204 */
[----:B-----5:R-:W-:-:S05]  /*bf50*/  IADD3 R4, P2, PT, R32, R11, RZ ;  /* 0x0000000b20047210 */ /* 0x020fca0007f5e0ff */
[----:B------:R-:W-:Y:S02]  /*bf60*/  IMAD.X R5, R33, 0x1, R9, P2 ;  /* 0x0000000121057824 */ /* 0x000fe400010e0609 */
[----:B------:R-:W-:Y:S01]  /*bf70*/  IMAD.WIDE R12, R13, 0x2, R38 ;  /* 0x000000020d0c7825 */ /* 0x000fe200078e0226 */
[----:B------:R-:W-:-:S03]  /*bf80*/  IADD3 R8, P2, PT, R34, R11, RZ ;  /* 0x0000000b22087210 */ /* 0x000fc60007f5e0ff */
[----:B------:R-:W4:Y:S01]  /*bf90*/  LD.E.128 R4, desc[UR4][R4.64] ;  /* 0x0000000404047980 */ /* 0x000f22000c101d00 */
[----:B------:R-:W-:-:S03]  /*bfa0*/  IADD3.X R9, PT, PT, R35, R9, RZ, P2, !PT ;  /* 0x0000000923097210 */ /* 0x000fc600017fe4ff */
[----:B------:R-:W3:Y:S04]  /*bfb0*/  LD.E.128 R12, desc[UR4][R12.64] ;  /* 0x000000040c0c7980 */ /* 0x000ee8000c101d00 */
[----:B------:R-:W3:Y:S01]  /*bfc0*/  LD.E.128 R8, desc[UR4][R8.64] ;  /* 0x0000000408087980 */ /* 0x000ee2000c101d00 */
[C---:B--2---:R-:W-:Y:S01]  /*bfd0*/  IMAD.U32 R18, R20.reuse, 0x10000, RZ ;  /* 0x0001000014127824 */ /* 0x044fe200078e00ff */
[----:B------:R-:W-:Y:S01]  /*bfe0*/  LOP3.LUT R17, R20, 0xffff0000, RZ, 0xc0, !PT ;  /* 0xffff000014117812 */ /* 0x000fe200078ec0ff */
[C---:B------:R-:W-:Y:S01]  /*bff0*/  IMAD.U32 R27, R21.reuse, 0x10000, RZ ;  /* 0x00010000151b7824 */ /* 0x040fe200078e00ff */
[----:B------:R-:W-:Y:S01]  /*c000*/  LOP3.LUT R16, R21, 0xffff0000, RZ, 0xc0, !PT ;  /* 0xffff000015107812 */ /* 0x000fe200078ec0ff */
[----:B------:R-:W-:Y:S01]  /*c010*/  IMAD.U32 R37, R23, 0x10000, RZ ;  /* 0x0001000017257824 */ /* 0x000fe200078e00ff */
        /* <DEDUP_REMOVED lines=56> */
.L_x_4848:
[----:B------:R-:W-:Y:S05]  /*c3a0*/  BSYNC.RECONVERGENT B0 ;  /* 0x0000000000007941 */ /* 0x000fea0003800200 */
.L_x_4847:
[----:B-----5:R4:W-:Y:S04]  /*c3b0*/  STS.128 [R199+0x800], R20 ;  /* 0x00080014c7007388 */ /* 0x0209e80000000c00 */
[----:B--2---:R4:W5:Y:S01]  /*c3c0*/  LD.E.128 R16, desc[UR4][R38.64+0x40] ;  /* 0x0000400426107980 */ /* 0x004962000c101d00 */
[----:B------:R-:W-:Y:S04]  /*c3d0*/  BSSY.RECONVERGENT B0, `(.L_x_4849) ;  /* 0x0000050000007945 */ /* 0x000fe80003800200 */
[----:B------:R-:W-:Y:S05]  /*c3e0*/  @P0 BRA `(.L_x_4850) ;  /* 0x0000000400380947 */ /* 0x000fea0003800000 */
[----:B------:R-:W-:Y:S02]  /*c3f0*/  ISETP.GT.AND P0, PT, R30, 0x20, PT ;  /* 0x000000201e00780c */ /* 0x000fe40003f04270 */
        /* <DEDUP_REMOVED lines=8> */
[----:B------:R-:W-:Y:S01]  /*c480*/  IADD3 R4, P1, PT, R32, R11, RZ ;  /* 0x0000000b20047210 */ /* 0x000fe20007f3e0ff */
[----:B------:R-:W-:-:S04]  /*c490*/  IMAD.WIDE R12, R13, 0x2, R38 ;  /* 0x000000020d0c7825 */ /* 0x000fc800078e0226 */
[----:B------:R-:W-:Y:S01]  /*c4a0*/  IMAD.X R5, R33, 0x1, R9, P1 ;  /* 0x0000000121057824 */ /* 0x000fe200008e0609 */
[----:B------:R-:W-:Y:S01]  /*c4b0*/  IADD3 R8, P1, PT, R34, R11, RZ ;  /* 0x0000000b22087210 */ /* 0x000fe20007f3e0ff */
[----:B------:R-:W2:Y:S04]  /*c4c0*/  LD.E.128 R12, desc[UR4][R12.64+0x40] ;  /* 0x000040040c0c7980 */ /* 0x000ea8000c101d00 */
[----:B------:R-:W3:Y:S01]  /*c4d0*/  LD.E.128 R4, desc[UR4][R4.64+0x40] ;  /* 0x0000400404047980 */ /* 0x000ee2000c101d00 */
[----:B------:R-:W-:-:S06]  /*c4e0*/  IADD3.X R9, PT, PT, R35, R9, RZ, P1, !PT ;  /* 0x0000000923097210 */ /* 0x000fcc0000ffe4ff */
[----:B------:R-:W3:Y:S01]  /*c4f0*/  LD.E.128 R8, desc[UR4][R8.64+0x40] ;  /* 0x0000400408087980 */ /* 0x000ee2000c101d00 */
[C---:B----45:R-:W-:Y:S01]  /*c500*/  IMAD.U32 R21, R16.reuse, 0x10000, RZ ;  /* 0x0001000010157824 */ /* 0x070fe200078e00ff */
[----:B------:R-:W-:Y:S01]  /*c510*/  LOP3.LUT R20, R16, 0xffff0000, RZ, 0xc0, !PT ;  /* 0xffff000010147812 */ /* 0x000fe200078ec0ff */
[C---:B------:R-:W-:Y:S01]  /*c520*/  IMAD.U32 R23, R17.reuse, 0x10000, RZ ;  /* 0x0001000011177824 */ /* 0x040fe200078e00ff */
[----:B------:R-:W-:Y:S01]  /*c530*/  LOP3.LUT R16, R17, 0xffff0000, RZ, 0xc0, !PT ;  /* 0xffff000011107812 */ /* 0x000fe200078ec0ff */
[C---:B------:R-:W-:Y:S01]  /*c540*/  IMAD.U32 R37, R19.reuse, 0x10000, RZ ;  /* 0x0001000013257824 */ /* 0x040fe200078e00ff */
[----:B------:R-:W-:Y:S02]  /*c550*/  LOP3.LUT R17, R19, 0xffff0000, RZ, 0xc0, !PT ;  /* 0xffff000013117812 */ /* 0x000fe400078ec0ff */
[C---:B------:R-:W-:Y:S02]  /*c560*/  SHF.L.U32 R22, R18.reuse, 0x10, RZ ;  /* 0x0000001012167819 */ /* 0x040fe400000006ff */
[----:B------:R-:W-:Y:S01]  /*c570*/  LOP3.LUT R18, R18, 0xffff0000, RZ, 0xc0, !PT ;  /* 0xffff000012127812 */ /* 0x000fe200078ec0ff */
[----:B--2---:R-:W-:Y:S01]  /*c580*/  IMAD.U32 R43, R13, 0x10000, RZ ;  /* 0x000100000d2b7824 */ /* 0x004fe200078e00ff */
[----:B---3--:R-:W-:-:S02]  /*c590*/  SHF.L.U32 R27, R4, 0x10, RZ ;  /* 0x00000010041b7819 */ /* 0x008fc400000006ff */
[----:B------:R-:W-:Y:S01]  /*c5a0*/  LOP3.LUT R19, R4, 0xffff0000, RZ, 0xc0, !PT ;  /* 0xffff000004137812 */ /* 0x000fe200078ec0ff */
[C---:B------:R-:W-:Y:S01]  /*c5b0*/  IMAD.U32 R4, R5.reuse, 0x10000, RZ ;  /* 0x0001000005047824 */ /* 0x040fe200078e00ff */
[----:B------:R-:W-:Y:S01]  /*c5c0*/  LOP3.LUT R41, R5, 0xffff0000, RZ, 0xc0, !PT ;  /* 0xffff000005297812 */ /* 0x000fe200078ec0ff */
[C---:B------:R-:W-:Y:S01]  /*c5d0*/  IMAD.U32 R5, R7.reuse, 0x10000, RZ ;  /* 0x0001000007057824 */ /* 0x040fe200078e00ff */
[C---:B------:R-:W-:Y:S02]  /*c5e0*/  SHF.L.U32 R40, R6.reuse, 0x10, RZ ;  /* 0x0000001006287819 */ /* 0x040fe400000006ff */
[----:B------:R-:W-:Y:S02]  /*c5f0*/  LOP3.LUT R6, R6, 0xffff0000, RZ, 0xc0, !PT ;  /* 0xffff000006067812 */ /* 0x000fe400078ec0ff */
[----:B------:R-:W-:Y:S02]  /*c600*/  LOP3.LUT R7, R7, 0xffff0000, RZ, 0xc0, !PT ;  /* 0xffff000007077812 */ /* 0x000fe400078ec0ff */
[----:B------:R-:W-:Y:S01]  /*c610*/  LOP3.LUT R44, R13, 0xffff0000, RZ, 0xc0, !PT ;  /* 0xffff00000d2c7812 */ /* 0x000fe200078ec0ff */
[----:B------:R-:W-:Y:S01]  /*c620*/  @P0 FADD.FTZ R5, -R5, -RZ ;  /* 0x800000ff05050221 */ /* 0x000fe20000010100 */
[----:B------:R-:W-:-:S02]  /*c630*/  SHF.L.U32 R42, R12, 0x10, RZ ;  /* 0x000000100c2a7819 */ /* 0x000fc400000006ff */
[C---:B------:R-:W-:Y:S02]  /*c640*/  SHF.L.U32 R45, R14.reuse, 0x10, RZ ;  /* 0x000000100e2d7819 */ /* 0x040fe400000006ff */
[----:B------:R-:W-:Y:S01]  /*c650*/  LOP3.LUT R13, R14, 0xffff0000, RZ, 0xc0, !PT ;  /* 0xffff00000e0d7812 */ /* 0x000fe200078ec0ff */
[----:B------:R-:W-:Y:S01]  /*c660*/  IMAD.U32 R14, R15, 0x10000, RZ ;  /* 0x000100000f0e7824 */ /* 0x000fe200078e00ff */
[----:B------:R-:W-:Y:S01]  /*c670*/  LOP3.LUT R12, R12, 0xffff0000, RZ, 0xc0, !PT ;  /* 0xffff00000c0c7812 */ /* 0x000fe200078ec0ff */
[----:B------:R-:W-:Y:S01]  /*c680*/  @P0 FADD.FTZ R19, -R19, -RZ ;  /* 0x800000ff13130221 */ /* 0x000fe20000010100 */
[----:B------:R-:W-:Y:S01]  /*c690*/  LOP3.LUT R46, R15, 0xffff0000, RZ, 0xc0, !PT ;  /* 0xffff00000f2e7812 */ /* 0x000fe200078ec0ff */
[----:B------:R-:W-:Y:S01]  /*c6a0*/  @P0 FADD.FTZ R4, -R4, -RZ ;  /* 0x800000ff04040221 */ /* 0x000fe20000010100 */
[----:B------:R-:W-:Y:S01]  /*c6b0*/  @P0 FADD.FTZ R41, -R41, -RZ ;  /* 0x800000ff29290221 */ /* 0x000fe20000010100 */
[----:B------:R-:W-:Y:S01]  /*c6c0*/  @P0 FADD.FTZ R6, -R6, -RZ ;  /* 0x800000ff06060221 */ /* 0x000fe20000010100 */
[----:B------:R-:W-:Y:S01]  /*c6d0*/  @P0 FADD.FTZ R7, -R7, -RZ ;  /* 0x800000ff07070221 */ /* 0x000fe20000010100 */
        /* <DEDUP_REMOVED lines=10> */
[C---:B------:R-:W-:Y:S02]  /*c780*/  SHF.L.U32 R12, R10.reuse, 0x10, RZ ;  /* 0x000000100a0c7819 */ /* 0x040fe400000006ff */
[----:B------:R-:W-:Y:S02]  /*c790*/  LOP3.LUT R9, R10, 0xffff0000, RZ, 0xc0, !PT ;  /* 0xffff00000a097812 */ /* 0x000fe400078ec0ff */
[C---:B------:R-:W-:Y:S02]  /*c7a0*/  SHF.L.U32 R7, R8.reuse, 0x10, RZ ;  /* 0x0000001008077819 */ /* 0x040fe400000006ff */
[----:B------:R-:W-:Y:S01]  /*c7b0*/  LOP3.LUT R6, R8, 0xffff0000, RZ, 0xc0, !PT ;  /* 0xffff000008067812 */ /* 0x000fe200078ec0ff */
[C---:B------:R-:W-:Y:S01]  /*c7c0*/  IMAD.U32 R8, R11.reuse, 0x10000, RZ ;  /* 0x000100000b087824 */ /* 0x040fe200078e00ff */
[----:B------:R-:W-:Y:S01]  /*c7d0*/  LOP3.LUT R10, R11, 0xffff0000, RZ, 0xc0, !PT ;  /* 0xffff00000b0a7812 */ /* 0x000fe200078ec0ff */
[----:B------:R-:W-:Y:S01]  /*c7e0*/  FMUL.FTZ R42, R42, R27 ;  /* 0x0000001b2a2a7220 */ /* 0x000fe20000410000 */
        /* <DEDUP_REMOVED lines=14> */
.L_x_4850:
[----:B------:R-:W-:Y:S05]  /*c8d0*/  BSYNC.RECONVERGENT B0 ;  /* 0x0000000000007941 */ /* 0x000fea0003800200 */
.L_x_4849:
[----:B-----5:R2:W-:Y:S04]  /*c8e0*/  STS.128 [R199+0x1800], R16 ;  /* 0x00180010c7007388 */ /* 0x0205e80000000c00 */
[----:B------:R2:W5:Y:S01]  /*c8f0*/  LD.E.128 R4, desc[UR4][R38.64+0x80] ;  /* 0x0000800426047980 */ /* 0x000562000c101d00 */
[----:B------:R-:W-:Y:S01]  /*c900*/  LOP3.LUT R28, R28, 0x40, RZ, 0xfc, !PT ;  /* 0x000000401c1c7812 */ /* 0x000fe200078efcff */
[----:B------:R-:W-:Y:S03]  /*c910*/  BSSY.RECONVERGENT B0, `(.L_x_4851) ;  /* 0x0000051000007945 */ /* 0x000fe60003800200 */
[----:B------:R-:W-:-:S13]  /*c920*/  ISETP.GE.AND P0, PT, R28, R25, PT ;  /* 0x000000191c00720c */ /* 0x000fda0003f06270 */
        /* <DEDUP_REMOVED lines=8> */
[C---:B------:R-:W-:Y:S02]  /*c9b0*/  IMAD.SHL.U32 R3, R8.reuse, 0x2, RZ ;  /* 0x0000000208037824 */ /* 0x040fe400078e00ff */
[----:B------:R-:W-:Y:S01]  /*c9c0*/  IMAD.WIDE R10, R11, 0x2, R38 ;  /* 0x000000020b0a7825 */ /* 0x000fe200078e0226 */
[----:B--2---:R-:W-:Y:S02]  /*c9d0*/  SHF.L.U64.HI R17, R8, 0x1, R9 ;  /* 0x0000000108117819 */ /* 0x004fe40000010209 */
[----:B------:R-:W-:-:S03]  /*c9e0*/  IADD3 R12, P1, PT, R32, R3, RZ ;  /* 0x00000003200c7210 */ /* 0x000fc60007f3e0ff */
[----:B------:R-:W2:Y:S02]  /*c9f0*/  LD.E.128 R8, desc[UR4][R10.64+0x80] ;  /* 0x000080040a087980 */ /* 0x000ea4000c101d00 */
[----:B------:R-:W-:Y:S01]  /*ca00*/  IMAD.X R13, R33, 0x1, R17, P1 ;  /* 0x00000001210d7824 */ /* 0x000fe200008e0611 */
[----:B------:R-:W-:-:S05]  /*ca10*/  IADD3 R16, P1, PT, R34, R3, RZ ;  /* 0x0000000322107210 */ /* 0x000fca0007f3e0ff */
[----:B------:R-:W3:Y:S01]  /*ca20*/  LD.E.128 R12, desc[UR4][R12.64+0x80] ;  /* 0x000080040c0c7980 */ /* 0x000ee2000c101d00 */
[----:B------:R-:W-:-:S06]  /*ca30*/  IADD3.X R17, PT, PT, R35, R17, RZ, P1, !PT ;  /* 0x0000001123117210 */ /* 0x000fcc0000ffe4ff */
[----:B------:R-:W3:Y:S01]  /*ca40*/  LD.E.128 R16, desc[UR4][R16.64+0x80] ;  /* 0x0000800410107980 */ /* 0x000ee2000c101d00 */
[C---:B-----5:R-:W-:Y:S01]  /*ca50*/  LOP3.LUT R0, R5.reuse, 0xffff0000, RZ, 0xc0, !PT ;  /* 0xffff000005007812 */ /* 0x060fe200078ec0ff */
[----:B----4-:R-:W-:Y:S01]  /*ca60*/  IMAD.U32 R21, R5, 0x10000, RZ ;  /* 0x0001000005157824 */ /* 0x010fe200078e00ff */
        /* <DEDUP_REMOVED lines=11> */
[C---:B---3--:R-:W-:Y:S02]  /*cb20*/  SHF.L.U32 R27, R12.reuse, 0x10, RZ ;  /* 0x000000100c1b7819 */ /* 0x048fe400000006ff */
        /* <DEDUP_REMOVED lines=47> */
.L_x_4852:
[----:B------:R-:W-:Y:S05]  /*ce20*/  BSYNC.RECONVERGENT B0 ;  /* 0x0000000000007941 */ /* 0x000fea0003800200 */
.L_x_4851:
[----:B-----5:R1:W-:Y:S02]  /*ce30*/  STS.128 [R199+0x2800], R4 ;  /* 0x00280004c7007388 */ /* 0x0203e40000000c00 */
.L_x_4823:
[----:B------:R-:W-:Y:S05]  /*ce40*/  BSYNC.RECONVERGENT B2 ;  /* 0x0000000000027941 */ /* 0x000fea0003800200 */
.L_x_4819:
[----:B-1----:R-:W-:Y:S01]  /*ce50*/  IMAD.IADD R5, R70, 0x1, -R67 ;  /* 0x0000000146057824 */ /* 0x002fe200078e0a43 */
[----:B------:R-:W1:Y:S01]  /*ce60*/  S2UR UR6, SR_CgaCtaId ;  /* 0x00000000000679c3 */ /* 0x000e620000008800 */
[C---:B--2---:R-:W-:Y:S01]  /*ce70*/  VIADD R2, R124.reuse, 0x60 ;  /* 0x000000607c027836 */ /* 0x044fe20000000000 */
[----:B------:R-:W-:Y:S01]  /*ce80*/  UMOV UR7, 0x400 ;  /* 0x0000040000077882 */ /* 0x000fe20000000000 */
[----:B------:R-:W-:Y:S01]  /*ce90*/  VIADD R3, R124, 0x40 ;  /* 0x000000407c037836 */ /* 0x000fe20000000000 */
[-C--:B------:R-:W-:Y:S02]  /*cea0*/  ISETP.GE.AND P5, PT, R36, R5.reuse, PT ;  /* 0x000000052400720c */ /* 0x080fe40003fa6270 */
[-C--:B------:R-:W-:Y:S02]  /*ceb0*/  ISETP.GE.AND P3, PT, R2, R5.reuse, PT ;  /* 0x000000050200720c */ /* 0x080fe40003f66270 */
[-C--:B------:R-:W-:Y:S02]  /*cec0*/  ISETP.GE.AND P6, PT, R124, R5.reuse, PT ;  /* 0x000000057c00720c */ /* 0x080fe40003fc6270 */
[----:B------:R-:W-:-:S02]  /*ced0*/  ISETP.GE.AND P4, PT, R3, R5, PT ;  /* 0x000000050300720c */ /* 0x000fc40003f86270 */
[-C--:B------:R-:W-:Y:S02]  /*cee0*/  ISETP.GE.AND P1, PT, R2, R5.reuse, PT ;  /* 0x000000050200720c */ /* 0x080fe40003f26270 */
[----:B------:R-:W-:-:S03]  /*cef0*/  ISETP.GE.AND P2, PT, R36, R5, PT ;  /* 0x000000052400720c */ /* 0x000fc60003f46270 */
[CC--:B------:R-:W-:Y:S02]  /*cf00*/  @!P5 LEA R6, P0, R80.reuse, R190.reuse, 0x1 ;  /* 0x000000be5006d211 */ /* 0x0c0fe400078008ff */
[----:B------:R-:W-:Y:S02]  /*cf10*/  @!P3 IMAD.MOV.U32 R191, RZ, RZ, R189 ;  /* 0x000000ffffbfb224 */ /* 0x000fe400078e00bd */
[----:B------:R-:W-:Y:S01]  /*cf20*/  @!P5 LEA.HI.X R7, R80, R189, R81, 0x1, P0 ;  /* 0x000000bd5007d211 */ /* 0x000fe200000f0c51 */
[----:B------:R-:W-:Y:S01]  /*cf30*/  @!P3 IMAD R0, R187, 0xc0, RZ ;  /* 0x000000c0bb00b824 */ /* 0x000fe200078e02ff */
[C---:B------:R-:W-:Y:S01]  /*cf40*/  @!P4 LEA R10, P0, R186.reuse, R190, 0x7 ;  /* 0x000000beba0ac211 */ /* 0x040fe200078038ff */
[----:B------:R-:W-:-:S03]  /*cf50*/  @!P3 IMAD.WIDE.U32 R8, R186, 0xc0, R190 ;  /* 0x000000c0ba08b825 */ /* 0x000fc600078e00be */
[----:B------:R-:W-:Y:S01]  /*cf60*/  @!P4 LEA.HI.X R11, R186, R189, R187, 0x7, P0 ;  /* 0x000000bdba0bc211 */ /* 0x000fe200000f3cbb */
[----:B------:R-:W-:Y:S02]  /*cf70*/  @!P6 IMAD.MOV.U32 R191, RZ, RZ, R189 ;  /* 0x000000ffffbfe224 */ /* 0x000fe400078e00bd */
        /* <DEDUP_REMOVED lines=16> */
[----:B------:R3:W-:Y:S01]  /*d080*/  @!P3 LDGSTS.E.BYPASS.LTC128B.128 [R199+0x8800], desc[UR4][R8.64+0x80] ;  /* 0x0880008008c7bfae */ /* 0x0007e2000b981a04 */
[----:B------:R-:W-:Y:S01]  /*d090*/  ISETP.GE.AND P3, PT, R3, R5, PT ;  /* 0x000000050300720c */ /* 0x000fe20003f66270 */
[----:B------:R-:W-:Y:S01]  /*d0a0*/  @!P1 IMAD.WIDE.U32 R4, R118, 0xc0, R192 ;  /* 0x000000c076049825 */ /* 0x000fe200078e00c0 */
[-C--:B--2---:R-:W-:Y:S01]  /*d0b0*/  @!P2 LEA R6, P0, R82, R192.reuse, 0x1 ;  /* 0x000000c05206a211 */ /* 0x084fe200078008ff */
[----:B------:R-:W0:Y:S02]  /*d0c0*/  LDGDEPBAR ;  /* 0x00000000000079af */ /* 0x000e240000000000 */
[----:B------:R-:W-:Y:S01]  /*d0d0*/  @!P1 IMAD.IADD R5, R0, 0x1, R5 ;  /* 0x0000000100059824 */ /* 0x000fe200078e0205 */
[----:B------:R-:W-:Y:S01]  /*d0e0*/  @!P2 LEA.HI.X R7, R82, R193, R83, 0x1, P0 ;  /* 0x000000c15207a211 */ /* 0x000fe200000f0c53 */
[----:B------:R-:W2:Y:S04]  /*d0f0*/  LD.E R2, desc[UR4][R116.64+0x184] ;  /* 0x0001840474027980 */ /* 0x000ea8000c101900 */
[----:B------:R-:W2:Y:S01]  /*d100*/  LD.E R0, desc[UR4][R116.64+0x188] ;  /* 0x0001880474007980 */ /* 0x000ea2000c101900 */
[----:B-1----:R-:W-:Y:S01]  /*d110*/  ULEA UR6, UR6, UR7, 0x18 ;  /* 0x0000000706067291 */ /* 0x002fe2000f8ec0ff */
[----:B---3--:R-:W-:Y:S01]  /*d120*/  @!P3 LEA R8, P0, R118, R192, 0x7 ;  /* 0x000000c07608b211 */ /* 0x008fe200078038ff */
[----:B------:R-:W-:-:S04]  /*d130*/  DEPBAR.LE SB0, 0x0 ;  /* 0x000080000000791a */ /* 0x000fc80000000000 */
[----:B------:R-:W-:Y:S01]  /*d140*/  BAR.SYNC.DEFER_BLOCKING 0x0 ;  /* 0x0000000000007b1d */ /* 0x000fe20000010000 */
[----:B------:R-:W-:Y:S02]  /*d150*/  @!P3 LEA.HI.X R9, R118, R193, R119, 0x7, P0 ;  /* 0x000000c17609b211 */ /* 0x000fe400000f3c77 */
[----:B------:R-:W-:Y:S02]  /*d160*/  LEA R185, R66, UR6, 0x1 ;  /* 0x0000000642b97c11 */ /* 0x000fe4000f8e08ff */
[----:B------:R-:W-:Y:S01]  /*d170*/  LEA R184, R65, UR6, 0x1 ;  /* 0x0000000641b87c11 */ /* 0x000fe2000f8e08ff */
        /* <DEDUP_REMOVED lines=37> */
[----:B-----5:R-:W4:Y:S04]  /*d3d0*/  LDSM.16.M88.4 R32, [R184+0x3000] ;  /* 0x00300000b820783b */ /* 0x020f280000000200 */
[----:B------:R-:W3:Y:S04]  /*d3e0*/  LDSM.16.M88.4 R24, [R184+0x3400] ;  /* 0x00340000b818783b */ /* 0x000ee80000000200 */
[----:B------:R-:W3:Y:S04]  /*d3f0*/  LDSM.16.M88.4 R16, [R184+0x3800] ;  /* 0x00380000b810783b */ /* 0x000ee80000000200 */
[----:B-1----:R-:W1:Y:S04]  /*d400*/  LDSM.16.M88.4 R8, [R184+0x3c00] ;  /* 0x003c0000b808783b */ /* 0x002e680000000200 */
[----:B------:R-:W1:Y:S04]  /*d410*/  LDSM.16.M88.4 R100, [R184+0x4000] ;  /* 0x00400000b864783b */ /* 0x000e680000000200 */
[----:B------:R-:W1:Y:S04]  /*d420*/  LDSM.16.M88.4 R92, [R184+0x4400] ;  /* 0x00440000b85c783b */ /* 0x000e680000000200 */
[----:B------:R-:W1:Y:S04]  /*d430*/  LDSM.16.M88.4 R84, [R184+0x4800] ;  /* 0x00480000b854783b */ /* 0x000e680000000200 */
[----:B------:R-:W1:Y:S01]  /*d440*/  LDSM.16.M88.4 R40, [R184+0x4c00] ;  /* 0x004c0000b828783b */ /* 0x000e620000000200 */
[----:B------:R-:W-:Y:S01]  /*d450*/  IMAD.MOV.U32 R3, RZ, RZ, 0x10 ;  /* 0x00000010ff037424 */ /* 0x000fe200078e00ff */
[----:B------:R-:W-:-:S02]  /*d460*/  LOP3.LUT P0, RZ, R195, 0x4, RZ, 0xc0, !PT ;  /* 0x00000004c3ff7812 */ /* 0x000fc4000780c0ff */
[----:B------:R-:W-:Y:S02]  /*d470*/  LDSM.16.M88.4 R136, [R185+0x2000] ;  /* 0x00200000b988783b */ /* 0x000fe40000000200 */
[----:B------:R-:W-:Y:S02]  /*d480*/  SEL R3, R3, 0xfffffff0, !P0 ;  /* 0xfffffff003037807 */ /* 0x000fe40004000000 */
[----:B------:R-:W-:Y:S03]  /*d490*/  LDSM.16.M88.4 R128, [R184+0x8400] ;  /* 0x00840000b880783b */ /* 0x000fe60000000200 */
[C---:B------:R-:W-:Y:S01]  /*d4a0*/  IMAD R183, R3.reuse, 0x2, R185 ;  /* 0x0000000203b77824 */ /* 0x040fe200078e02b9 */
[----:B------:R-:W-:Y:S01]  /*d4b0*/  LDSM.16.M88.4 R132, [R184+0x8000] ;  /* 0x00800000b884783b */ /* 0x000fe20000000200 */
[----:B------:R-:W-:Y:S01]  /*d4c0*/  IMAD R181, R3, 0x2, R184 ;  /* 0x0000000203b57824 */ /* 0x000fe200078e02b8 */
[C---:B----4-:R-:W-:Y:S02]  /*d4d0*/  HMMA.16816.F32.BF16 R36, R76.reuse, R32, RZ ;  /* 0x000000204c24723c */ /* 0x050fe400000418ff */
[----:B---3--:R-:W-:Y:S04]  /*d4e0*/  LDSM.16.M88.4 R4, [R183] ;  /* 0x00000000b704783b */ /* 0x008fe80000000200 */
[----:B------:R-:W3:Y:S02]  /*d4f0*/  LDSM.16.M88.4 R52, [R181+0x3400] ;  /* 0x00340000b534783b */ /* 0x000ee40000000200 */
[C---:B------:R-:W-:Y:S02]  /*d500*/  HMMA.16816.F32.BF16 R28, R76.reuse, R24, RZ ;  /* 0x000000184c1c723c */ /* 0x040fe400000418ff */
[----:B------:R-:W4:Y:S04]  /*d510*/  LDSM.16.M88.4 R44, [R181+0x3800] ;  /* 0x00380000b52c783b */ /* 0x000f280000000200 */
[----:B------:R-:W4:Y:S02]  /*d520*/  LDSM.16.M88.4 R48, [R181+0x3c00] ;  /* 0x003c0000b530783b */ /* 0x000f240000000200 */
[C---:B------:R-:W-:Y:S02]  /*d530*/  HMMA.16816.F32.BF16 R20, R76.reuse, R16, RZ ;  /* 0x000000104c14723c */ /* 0x040fe400000418ff */
[----:B------:R-:W-:Y:S04]  /*d540*/  LDSM.16.M88.4 R56, [R181+0x3000] ;  /* 0x00300000b538783b */ /* 0x000fe80000000200 */
[----:B------:R-:W-:Y:S02]  /*d550*/  LDSM.16.M88.4 R60, [R181+0x4c00] ;  /* 0x004c0000b53c783b */ /* 0x000fe40000000200 */
[C---:B-1----:R-:W-:Y:S02]  /*d560*/  HMMA.16816.F32.BF16 R12, R76.reuse, R8, RZ ;  /* 0x000000084c0c723c */ /* 0x042fe400000418ff */
[----:B------:R-:W-:Y:S04]  /*d570*/  LDSM.16.M88.4 R112, [R181+0x5800] ;  /* 0x00580000b570783b */ /* 0x000fe80000000200 */
[----:B------:R-:W-:Y:S02]  /*d580*/  LDSM.16.M88.4 R72, [R181+0x6400] ;  /* 0x00640000b548783b */ /* 0x000fe40000000200 */
[----:B------:R-:W-:Y:S02]  /*d590*/  HMMA.16816.F32.BF16 R104, R76, R100, RZ ;  /* 0x000000644c68723c */ /* 0x000fe400000418ff */
[----:B------:R-:W-:Y:S01]  /*d5a0*/  LDSM.16.M88.4 R108, [R181+0x6000] ;  /* 0x00600000b56c783b */ /* 0x000fe20000000200 */
[----:B------:R-:W-:-:S03]  /*d5b0*/  LOP3.LUT R124, R124, 0x7, RZ, 0xc0, !PT ;  /* 0x000000077c7c7812 */ /* 0x000fc600078ec0ff */
[----:B------:R-:W0:Y:S02]  /*d5c0*/  LDGDEPBAR ;  /* 0x00000000000079af */ /* 0x000e240000000000 */
        /* <DEDUP_REMOVED lines=39> */
[----:B------:R-:W1:Y:S07]  /*d840*/  LDSM.16.M88.4 R40, [R184+0x6800] ;  /* 0x00680000b828783b */ /* 0x000e6e0000000200 */
[C---:B---3--:R-:W-:Y:S08]  /*d850*/  HMMA.16816.F32.BF16 R20, R48.reuse, R52, R20 ;  /* 0x000000343014723c */ /* 0x048ff00000041814 */
[C---:B------:R-:W-:Y:S01]  /*d860*/  HMMA.16816.F32.BF16 R16, R48.reuse, R54, R16 ;  /* 0x000000363010723c */ /* 0x040fe20000041810 */
[----:B------:R-:W-:Y:S07]  /*d870*/  LDSM.16.M88.4 R52, [R183+0x1000] ;  /* 0x00100000b734783b */ /* 0x000fee0000000200 */
[C---:B----4-:R-:W-:Y:S08]  /*d880*/  HMMA.16816.F32.BF16 R104, R48.reuse, R4, R104 ;  /* 0x000000043068723c */ /* 0x050ff00000041868 */
[C---:B------:R-:W-:Y:S01]  /*d890*/  HMMA.16816.F32.BF16 R100, R48.reuse, R6, R100 ;  /* 0x000000063064723c */ /* 0x040fe20000041864 */
[----:B------:R-:W3:Y:S07]  /*d8a0*/  LDSM.16.M88.4 R4, [R181+0x5400] ;  /* 0x00540000b504783b */ /* 0x000eee0000000200 */
[C---:B-1----:R-:W-:Y:S08]  /*d8b0*/  HMMA.16816.F32.BF16 R88, R48.reuse, R40, R88 ;  /* 0x000000283058723c */ /* 0x042ff00000041858 */
[C---:B------:R-:W-:Y:S01]  /*d8c0*/  HMMA.16816.F32.BF16 R84, R48.reuse, R42, R84 ;  /* 0x0000002a3054723c */ /* 0x040fe20000041854 */
[----:B------:R-:W1:Y:S07]  /*d8d0*/  LDSM.16.M88.4 R40, [R181+0x5c00] ;  /* 0x005c0000b528783b */ /* 0x000e6e0000000200 */
[C---:B------:R-:W-:Y:S08]  /*d8e0*/  HMMA.16816.F32.BF16 R36, R48.reuse, R56, R36 ;  /* 0x000000383024723c */ /* 0x040ff00000041824 */
[C---:B------:R-:W-:Y:S01]  /*d8f0*/  HMMA.16816.F32.BF16 R32, R48.reuse, R58, R32 ;  /* 0x0000003a3020723c */ /* 0x040fe20000041820 */
[----:B------:R-:W4:Y:S07]  /*d900*/  LDSM.16.M88.4 R56, [R184+0x6c00] ;  /* 0x006c0000b838783b */ /* 0x000f2e0000000200 */
[C---:B------:R-:W-:Y:S08]  /*d910*/  HMMA.16816.F32.BF16 R12, R48.reuse, R44, R12 ;  /* 0x0000002c300c723c */ /* 0x040ff0000004180c */
[----:B------:R-:W-:Y:S01]  /*d920*/  HMMA.16816.F32.BF16 R8, R48, R46, R8 ;  /* 0x0000002e3008723c */ /* 0x000fe20000041808 */
        /* <DEDUP_REMOVED lines=10> */
[C---:B----4-:R-:W-:Y:S08]  /*d9d0*/  HMMA.16816.F32.BF16 R80, R48.reuse, R56, R80 ;  /* 0x000000383050723c */ /* 0x050ff00000041850 */
[----:B------:R-:W-:Y:S01]  /*d9e0*/  HMMA.16816.F32.BF16 R76, R48, R58, R76 ;  /* 0x0000003a304c723c */ /* 0x000fe2000004184c */
[----:B------:R-:W4:Y:S04]  /*d9f0*/  LDSM.16.M88.4 R56, [R181+0x6c00] ;  /* 0x006c0000b538783b */ /* 0x000f280000000200 */
[----:B------:R-:W4:Y:S03]  /*da00*/  LDSM.16.M88.4 R48, [R184+0x7000] ;  /* 0x00700000b830783b */ /* 0x000f260000000200 */
[C---:B--2---:R-:W-:Y:S08]  /*da10*/  HMMA.16816.F32.BF16 R36, R52.reuse, R44, R36 ;  /* 0x0000002c3424723c */ /* 0x044ff00000041824 */
[C---:B------:R-:W-:Y:S01]  /*da20*/  HMMA.16816.F32.BF16 R32, R52.reuse, R46, R32 ;  /* 0x0000002e3420723c */ /* 0x040fe20000041820 */
[----:B------:R-:W2:Y:S07]  /*da30*/  LDSM.16.M88.4 R44, [R184+0x7400] ;  /* 0x00740000b82c783b */ /* 0x000eae0000000200 */
[C---:B------:R-:W-:Y:S08]  /*da40*/  HMMA.16816.F32.BF16 R20, R52.reuse, R112, R20 ;  /* 0x000000703414723c */ /* 0x040ff00000041814 */
[C---:B------:R-:W-:Y:S01]  /*da50*/  HMMA.16816.F32.BF16 R16, R52.reuse, R114, R16 ;  /* 0x000000723410723c */ /* 0x040fe20000041810 */
[----:B------:R-:W2:Y:S07]  /*da60*/  LDSM.16.M88.4 R112, [R184+0x8800] ;  /* 0x00880000b870783b */ /* 0x000eae0000000200 */
[C---:B------:R-:W-:Y:S08]  /*da70*/  HMMA.16816.F32.BF16 R96, R52.reuse, R72, R96 ;  /* 0x000000483460723c */ /* 0x040ff00000041860 */
[C---:B------:R-:W-:Y:S08]  /*da80*/  HMMA.16816.F32.BF16 R104, R52.reuse, R108, R104 ;  /* 0x0000006c3468723c */ /* 0x040ff00000041868 */
[C---:B------:R-:W-:Y:S01]  /*da90*/  HMMA.16816.F32.BF16 R100, R52.reuse, R110, R100 ;  /* 0x0000006e3464723c */ /* 0x040fe20000041864 */
[----:B------:R-:W2:Y:S07]  /*daa0*/  LDSM.16.M88.4 R108, [R184+0x8c00] ;  /* 0x008c0000b86c783b */ /* 0x000eae0000000200 */
[----:B------:R-:W-:Y:S01]  /*dab0*/  HMMA.16816.F32.BF16 R92, R52, R74, R92 ;  /* 0x0000004a345c723c */ /* 0x000fe2000004185c */
[----:B------:R-:W-:Y:S07]  /*dac0*/  LDSM.16.M88.4 R72, [R181+0x7000] ;  /* 0x00700000b548783b */ /* 0x000fee0000000200 */
[C---:B---3--:R-:W-:Y:S08]  /*dad0*/  HMMA.16816.F32.BF16 R20, R136.reuse, R4, R20 ;  /* 0x000000048814723c */ /* 0x048ff00000041814 */
[C---:B------:R-:W-:Y:S01]  /*dae0*/  HMMA.16816.F32.BF16 R16, R136.reuse, R6, R16 ;  /* 0x000000068810723c */ /* 0x040fe20000041810 */
[----:B------:R-:W-:Y:S07]  /*daf0*/  LDSM.16.M88.4 R4, [R183+0x2000] ;  /* 0x00200000b704783b */ /* 0x000fee0000000200 */
[C---:B-1----:R-:W-:Y:S08]  /*db00*/  HMMA.16816.F32.BF16 R12, R136.reuse, R40, R12 ;  /* 0x00000028880c723c */ /* 0x042ff0000004180c */
[----:B------:R-:W-:Y:S01]  /*db10*/  HMMA.16816.F32.BF16 R8, R136, R42, R8 ;  /* 0x0000002a8808723c */ /* 0x000fe20000041808 */
[----:B------:R-:W1:Y:S07]  /*db20*/  LDSM.16.M88.4 R40, [R181+0x8800] ;  /* 0x00880000b528783b */ /* 0x000e6e0000000200 */
[C---:B------:R-:W-:Y:S08]  /*db30*/  HMMA.16816.F32.BF16 R88, R52.reuse, R60, R88 ;  /* 0x0000003c3458723c */ /* 0x040ff00000041858 */
[C---:B------:R-:W-:Y:S01]  /*db40*/  HMMA.16816.F32.BF16 R84, R52.reuse, R62, R84 ;  /* 0x0000003e3454723c */ /* 0x040fe20000041854 */
[----:B------:R-:W3:Y:S07]  /*db50*/  LDSM.16.M88.4 R60, [R181+0x7400] ;  /* 0x00740000b53c783b */ /* 0x000eee0000000200 */
[C---:B----4-:R-:W-:Y:S08]  /*db60*/  HMMA.16816.F32.BF16 R80, R52.reuse, R56, R80 ;  /* 0x000000383450723c */ /* 0x050ff00000041850 */
[----:B------:R-:W-:Y:S01]  /*db70*/  HMMA.16816.F32.BF16 R76, R52, R58, R76 ;  /* 0x0000003a344c723c */ /* 0x000fe2000004184c */
[----:B------:R-:W4:Y:S04]  /*db80*/  LDSM.16.M88.4 R56, [R181+0x7800] ;  /* 0x00780000b538783b */ /* 0x000f280000000200 */
[----:B------:R-:W4:Y:S03]  /*db90*/  LDSM.16.M88.4 R52, [R181+0x7c00] ;  /* 0x007c0000b534783b */ /* 0x000f260000000200 */
[C---:B------:R-:W-:Y:S08]  /*dba0*/  HMMA.16816.F32.BF16 R96, R136.reuse, R128, R96 ;  /* 0x000000808860723c */ /* 0x040ff00000041860 */
[C---:B------:R-:W-:Y:S08]  /*dbb0*/  HMMA.16816.F32.BF16 R36, R136.reuse, R48, R36 ;  /* 0x000000308824723c */ /* 0x040ff00000041824 */
[C---:B------:R-:W-:Y:S01]  /*dbc0*/  HMMA.16816.F32.BF16 R32, R136.reuse, R50, R32 ;  /* 0x000000328820723c */ /* 0x040fe20000041820 */
[----:B------:R-:W4:Y:S07]  /*dbd0*/  LDSM.16.M88.4 R48, [R181+0x8000] ;  /* 0x00800000b530783b */ /* 0x000f2e0000000200 */
[C---:B--2---:R-:W-:Y:S08]  /*dbe0*/  HMMA.16816.F32.BF16 R28, R136.reuse, R44, R28 ;  /* 0x0000002c881c723c */ /* 0x044ff0000004181c */
[C---:B------:R-:W-:Y:S01]  /*dbf0*/  HMMA.16816.F32.BF16 R24, R136.reuse, R46, R24 ;  /* 0x0000002e8818723c */ /* 0x040fe20000041818 */
[----:B------:R-:W2:Y:S07]  /*dc00*/  LDSM.16.M88.4 R44, [R181+0x8400] ;  /* 0x00840000b52c783b */ /* 0x000eae0000000200 */
[----:B------:R-:W-:Y:S01]  /*dc10*/  HMMA.16816.F32.BF16 R128, R136, R130, R92 ;  /* 0x000000828880723c */ /* 0x000fe2000004185c */
[----:B------:R-:W2:Y:S02]  /*dc20*/  LDSM.16.M88.4 R92, [R181+0x8c00] ;  /* 0x008c0000b55c783b */ /* 0x000ea40000000200 */
[----:B------:R-:W-:Y:S01]  /*dc30*/  IADD3 R0, PT, PT, R0, R70, -R201 ;  /* 0x0000004600007210 */ /* 0x000fe20007ffe8c9 */
[----:B------:R-:W-:-:S04]  /*dc40*/  DEPBAR.LE SB0, 0x0 ;  /* 0x000080000000791a */ /* 0x000fc80000000000 */
[C---:B------:R-:W-:Y:S08]  /*dc50*/  HMMA.16816.F32.BF16 R88, R136.reuse, R112, R88 ;  /* 0x000000708858723c */ /* 0x040ff00000041858 */
[C---:B------:R-:W-:Y:S08]  /*dc60*/  HMMA.16816.F32.BF16 R84, R136.reuse, R114, R84 ;  /* 0x000000728854723c */ /* 0x040ff00000041854 */
[C---:B------:R-:W-:Y:S08]  /*dc70*/  HMMA.16816.F32.BF16 R104, R136.reuse, R132, R104 ;  /* 0x000000848868723c */ /* 0x040ff00000041868 */
[C---:B------:R-:W-:Y:S08]  /*dc80*/  HMMA.16816.F32.BF16 R100, R136.reuse, R134, R100 ;  /* 0x000000868864723c */ /* 0x040ff00000041864 */
[C---:B------:R-:W-:Y:S08]  /*dc90*/  HMMA.16816.F32.BF16 R80, R136.reuse, R108, R80 ;  /* 0x0000006c8850723c */ /* 0x040ff00000041850 */
[----:B------:R-:W-:Y:S08]  /*dca0*/  HMMA.16816.F32.BF16 R76, R136, R110, R76 ;  /* 0x0000006e884c723c */ /* 0x000ff0000004184c */
[----:B-1----:R-:W-:Y:S05]  /*dcb0*/  HMMA.16816.F32.BF16 R88, R4, R40, R88 ;  /* 0x000000280458723c */ /* 0x002fea0000041858 */
[----:B------:R-:W-:Y:S01]  /*dcc0*/  SHF.R.U32.HI R40, RZ, 0x1, R195 ;  /* 0x00000001ff287819 */ /* 0x000fe200000116c3 */
[----:B------:R-:W-:-:S03]  /*dcd0*/  IMAD.SHL.U32 R41, R195, 0x2, RZ ;  /* 0x00000002c3297824 */ /* 0x000fc600078e00ff */
[----:B------:R-:W-:Y:S01]  /*dce0*/  LOP3.LUT R209, R40, 0x1f0, RZ, 0xc0, !PT ;  /* 0x000001f028d17812 */ /* 0x000fe200078ec0ff */
[----:B------:R-:W-:Y:S03]  /*dcf0*/  HMMA.16816.F32.BF16 R36, R4, R72, R36 ;  /* 0x000000480424723c */ /* 0x000fe60000041824 */
[----:B------:R-:W-:Y:S02]  /*dd00*/  IADD3 R209, PT, PT, R198, R124, R209 ;  /* 0x0000007cc6d17210 */ /* 0x000fe40007ffe0d1 */
[----:B------:R-:W-:-:S03]  /*dd10*/  IADD3 R2, PT, PT, R70, -R201, -R2 ;  /* 0x800000c946027210 */ /* 0x000fc60007ffe802 */
[----:B------:R-:W-:Y:S03]  /*dd20*/  HMMA.16816.F32.BF16 R84, R4, R42, R84 ;  /* 0x0000002a0454723c */ /* 0x000fe60000041854 */
[----:B------:R-:W-:Y:S01]  /*dd30*/  LOP3.LUT R42, R41, 0x6, RZ, 0xc0, !PT ;  /* 0x00000006292a7812 */ /* 0x000fe200078ec0ff */
[----:B------:R-:W-:-:S04]  /*dd40*/  IMAD.IADD R41, R209, 0x1, R0 ;  /* 0x00000001d1297824 */ /* 0x000fc800078e0200 */
[----:B---3--:R-:W-:Y:S03]  /*dd50*/  HMMA.16816.F32.BF16 R28, R4, R60, R28 ;  /* 0x0000003c041c723c */ /* 0x008fe6000004181c */
[----:B------:R-:W-:Y:S02]  /*dd60*/  IMAD.IADD R0, R67, 0x1, R42 ;  /* 0x0000000143007824 */ /* 0x000fe400078e022a */
[----:B------:R-:W-:-:S03]  /*dd70*/  IMAD.IADD R209, R209, 0x1, R2 ;  /* 0x00000001d1d17824 */ /* 0x000fc600078e0202 */
[----:B------:R-:W-:Y:S03]  /*dd80*/  HMMA.16816.F32.BF16 R32, R4, R74, R32 ;  /* 0x0000004a0420723c */ /* 0x000fe60000041820 */
[----:B------:R-:W-:Y:S01]  /*dd90*/  VIADD R68, R0, 0x1 ;  /* 0x0000000100447836 */ /* 0x000fe20000000000 */
[----:B------:R-:W-:-:S04]  /*dda0*/  VIADDMNMX R208, R41, 0x1, R70, PT ;  /* 0x0000000129d07846 */ /* 0x000fc80003800146 */
[----:B----4-:R-:W-:Y:S03]  /*ddb0*/  HMMA.16816.F32.BF16 R20, R4, R56, R20 ;  /* 0x000000380414723c */ /* 0x010fe60000041814 */
[----:B------:R-:W-:Y:S01]  /*ddc0*/  VIADDMNMX R206, R41, 0x9, R70, PT ;  /* 0x0000000929ce7846 */ /* 0x000fe20003800146 */
[----:B------:R-:W-:Y:S01]  /*ddd0*/  VIADD R41, R0, 0x8 ;  /* 0x0000000800297836 */ /* 0x000fe20000000000 */
[----:B------:R-:W-:-:S03]  /*dde0*/  ISETP.GT.AND P0, PT, R209, R0, PT ;  /* 0x00000000d100720c */ /* 0x000fc60003f04270 */
[----:B------:R-:W-:Y:S03]  /*ddf0*/  HMMA.16816.F32.BF16 R24, R4, R62, R24 ;  /* 0x0000003e0418723c */ /* 0x000fe60000041818 */
[C---:B------:R-:W-:Y:S01]  /*de00*/  VIADD R66, R0.reuse, 0x9 ;  /* 0x0000000900427836 */ /* 0x040fe20000000000 */
[----:B------:R-:W-:Y:S01]  /*de10*/  ISETP.GT.AND P1, PT, R209, R68, PT ;  /* 0x00000044d100720c */ /* 0x000fe20003f24270 */
[----:B------:R-:W-:-:S03]  /*de20*/  VIADD R65, R0, 0x11 ;  /* 0x0000001100417836 */ /* 0x000fc60000000000 */
[----:B------:R-:W-:Y:S03]  /*de30*/  HMMA.16816.F32.BF16 R16, R4, R58, R16 ;  /* 0x0000003a0410723c */ /* 0x000fe60000041810 */
[----:B------:R-:W-:Y:S01]  /*de40*/  FSEL R36, R36, -INF , !P0 ;  /* 0xff80000024247808 */ /* 0x000fe20004000000 */
[----:B------:R-:W-:-:S04]  /*de50*/  VIADD R61, R0, 0x20 ;  /* 0x00000020003d7836 */ /* 0x000fc80000000000 */
[----:B------:R-:W-:Y:S03]  /*de60*/  HMMA.16816.F32.BF16 R12, R4, R52, R12 ;  /* 0x00000034040c723c */ /* 0x000fe6000004180c */
[----:B------:R-:W-:-:S05]  /*de70*/  VIADD R64, R0, 0x18 ;  /* 0x0000001800407836 */ /* 0x000fca0000000000 */
[----:B------:R-:W-:Y:S03]  /*de80*/  HMMA.16816.F32.BF16 R8, R4, R54, R8 ;  /* 0x000000360408723c */ /* 0x000fe60000041808 */
[----:B------:R-:W-:-:S05]  /*de90*/  VIADD R62, R0, 0x19 ;  /* 0x00000019003e7836 */ /* 0x000fca0000000000 */
[----:B------:R-:W-:Y:S03]  /*dea0*/  HMMA.16816.F32.BF16 R104, R4, R48, R104 ;  /* 0x000000300468723c */ /* 0x000fe60000041868 */
[----:B------:R-:W-:-:S05]  /*deb0*/  ISETP.GT.AND P2, PT, R209, R41, PT ;  /* 0x00000029d100720c */ /* 0x000fca0003f44270 */
[----:B------:R-:W-:Y:S03]  /*dec0*/  HMMA.16816.F32.BF16 R100, R4, R50, R100 ;  /* 0x000000320464723c */ /* 0x000fe60000041864 */
[----:B------:R-:W-:-:S05]  /*ded0*/  ISETP.GT.AND P4, PT, R209, R66, PT ;  /* 0x00000042d100720c */ /* 0x000fca0003f84270 */
[C---:B--2---:R-:W-:Y:S08]  /*dee0*/  HMMA.16816.F32.BF16 R96, R4.reuse, R44, R96 ;  /* 0x0000002c0460723c */ /* 0x044ff00000041860 */
[C---:B------:R-:W-:Y:S08]  /*def0*/  HMMA.16816.F32.BF16 R128, R4.reuse, R46, R128 ;  /* 0x0000002e0480723c */ /* 0x040ff00000041880 */
[C---:B------:R-:W-:Y:S08]  /*df00*/  HMMA.16816.F32.BF16 R80, R4.reuse, R92, R80 ;  /* 0x0000005c0450723c */ /* 0x040ff00000041850 */
[----:B------:R-:W-:Y:S03]  /*df10*/  HMMA.16816.F32.BF16 R76, R4, R94, R76 ;  /* 0x0000005e044c723c */ /* 0x000fe6000004184c */
[C---:B------:R-:W-:Y:S01]  /*df20*/  VIADD R7, R0.reuse, 0x10 ;  /* 0x0000001000077836 */ /* 0x040fe20000000000 */
[----:B------:R-:W-:Y:S01]  /*df30*/  FSEL R37, R37, -INF , !P1 ;  /* 0xff80000025257808 */ /* 0x000fe20004800000 */
[----:B------:R-:W-:-:S03]  /*df40*/  VIADD R60, R0, 0x21 ;  /* 0x00000021003c7836 */ /* 0x000fc60000000000 */
[C---:B------:R-:W-:Y:S02]  /*df50*/  ISETP.GT.AND P0, PT, R209.reuse, R7, PT ;  /* 0x00000007d100720c */ /* 0x040fe40003f04270 */
[----:B------:R-:W-:Y:S01]  /*df60*/  ISETP.GT.AND P1, PT, R209, R65, PT ;  /* 0x00000041d100720c */ /* 0x000fe20003f24270 */
[----:B------:R-:W-:Y:S01]  /*df70*/  VIADD R57, R0, 0x30 ;  /* 0x0000003000397836 */ /* 0x000fe20000000000 */
[----:B------:R-:W-:Y:S01]  /*df80*/  FSEL R28, R28, -INF , !P0 ;  /* 0xff8000001c1c7808 */ /* 0x000fe20004000000 */
[----:B------:R-:W-:Y:S01]  /*df90*/  VIADD R59, R0, 0x28 ;  /* 0x00000028003b7836 */ /* 0x000fe20000000000 */
[----:B------:R-:W-:Y:S01]  /*dfa0*/  FSEL R32, R32, -INF , !P2 ;  /* 0xff80000020207808 */ /* 0x000fe20005000000 */
[----:B------:R-:W-:Y:S01]  /*dfb0*/  VIADD R58, R0, 0x29 ;  /* 0x00000029003a7836 */ /* 0x000fe20000000000 */
[----:B------:R-:W-:Y:S02]  /*dfc0*/  FSEL R33, R33, -INF , !P4 ;  /* 0xff80000021217808 */ /* 0x000fe40006000000 */
[----:B------:R-:W-:-:S02]  /*dfd0*/  ISETP.GT.AND P0, PT, R209, R61, PT ;  /* 0x0000003dd100720c */ /* 0x000fc40003f04270 */
[C---:B------:R-:W-:Y:S02]  /*dfe0*/  ISETP.GT.AND P2, PT, R209.reuse, R64, PT ;  /* 0x00000040d100720c */ /* 0x040fe40003f44270 */
[----:B------:R-:W-:Y:S01]  /*dff0*/  ISETP.GT.AND P4, PT, R209, R62, PT ;  /* 0x0000003ed100720c */ /* 0x000fe20003f84270 */
[C---:B------:R-:W-:Y:S01]  /*e000*/  VIADD R56, R0.reuse, 0x31 ;  /* 0x0000003100387836 */ /* 0x040fe20000000000 */
[----:B------:R-:W-:Y:S02]  /*e010*/  FSEL R29, R29, -INF , !P1 ;  /* 0xff8000001d1d7808 */ /* 0x000fe40004800000 */
[----:B------:R-:W-:Y:S01]  /*e020*/  ISETP.GT.AND P1, PT, R209, R60, PT ;  /* 0x0000003cd100720c */ /* 0x000fe20003f24270 */
[----:B------:R-:W-:Y:S01]  /*e030*/  VIADD R52, R0, 0x40 ;  /* 0x0000004000347836 */ /* 0x000fe20000000000 */
[----:B------:R-:W-:Y:S01]  /*e040*/  FSEL R20, R20, -INF , !P0 ;  /* 0xff80000014147808 */ /* 0x000fe20004000000 */
[----:B------:R-:W-:Y:S01]  /*e050*/  VIADD R55, R0, 0x38 ;  /* 0x0000003800377836 */ /* 0x000fe20000000000 */
[----:B------:R-:W-:Y:S01]  /*e060*/  FSEL R24, R24, -INF , !P2 ;  /* 0xff80000018187808 */ /* 0x000fe20005000000 */
[----:B------:R-:W-:Y:S01]  /*e070*/  VIADD R54, R0, 0x39 ;  /* 0x0000003900367836 */ /* 0x000fe20000000000 */
[----:B------:R-:W-:-:S02]  /*e080*/  FSEL R25, R25, -INF , !P4 ;  /* 0xff80000019197808 */ /* 0x000fc40006000000 */
[C---:B------:R-:W-:Y:S02]  /*e090*/  ISETP.GT.AND P0, PT, R209.reuse, R57, PT ;  /* 0x00000039d100720c */ /* 0x040fe40003f04270 */
        /* <DEDUP_REMOVED lines=28> */
[C---:B------:R-:W-:Y:S01]  /*e260*/  ISETP.GT.AND P1, PT, R209.reuse, R47, PT ;  /* 0x0000002fd100720c */ /* 0x040fe20003f24270 */
[----:B------:R-:W-:Y:S01]  /*e270*/  VIADD R5, R0, 0x70 ;  /* 0x0000007000057836 */ /* 0x000fe20000000000 */
[----:B------:R-:W-:Y:S01]  /*e280*/  FSEL R96, R96, -INF , !P0 ;  /* 0xff80000060607808 */ /* 0x000fe20004000000 */
[----:B------:R-:W-:Y:S01]  /*e290*/  VIADD R207, R209, 0x8 ;  /* 0x00000008d1cf7836 */ /* 0x000fe20000000000 */
[----:B------:R-:W-:Y:S01]  /*e2a0*/  FSEL R100, R100, -INF , !P2 ;  /* 0xff80000064647808 */ /* 0x000fe20005000000 */
[C---:B------:R-:W-:Y:S01]  /*e2b0*/  VIADD R42, R0.reuse, 0x68 ;  /* 0x00000068002a7836 */ /* 0x040fe20000000000 */
[----:B------:R-:W-:Y:S01]  /*e2c0*/  FSEL R101, R101, -INF , !P4 ;  /* 0xff80000065657808 */ /* 0x000fe20006000000 */
[----:B------:R-:W-:Y:S01]  /*e2d0*/  VIADD R6, R0, 0x69 ;  /* 0x0000006900067836 */ /* 0x000fe20000000000 */
[----:B------:R-:W-:-:S02]  /*e2e0*/  ISETP.GT.AND P0, PT, R209, R44, PT ;  /* 0x0000002cd100720c */ /* 0x000fc40003f04270 */
[C---:B------:R-:W-:Y:S02]  /*e2f0*/  ISETP.GT.AND P2, PT, R209.reuse, R46, PT ;  /* 0x0000002ed100720c */ /* 0x040fe40003f44270 */
[----:B------:R-:W-:Y:S01]  /*e300*/  ISETP.GT.AND P4, PT, R209, R45, PT ;  /* 0x0000002dd100720c */ /* 0x000fe20003f84270 */
[C---:B------:R-:W-:Y:S01]  /*e310*/  VIADD R4, R0.reuse, 0x71 ;  /* 0x0000007100047836 */ /* 0x040fe20000000000 */
[----:B------:R-:W-:Y:S02]  /*e320*/  FSEL R97, R97, -INF , !P1 ;  /* 0xff80000061617808 */ /* 0x000fe40004800000 */
[----:B------:R-:W-:Y:S01]  /*e330*/  ISETP.GT.AND P1, PT, R209, R43, PT ;  /* 0x0000002bd100720c */ /* 0x000fe20003f24270 */
[----:B------:R-:W-:Y:S01]  /*e340*/  VIADD R2, R0, 0x78 ;  /* 0x0000007800027836 */ /* 0x000fe20000000000 */
[----:B------:R-:W-:Y:S02]  /*e350*/  FSEL R88, R88, -INF , !P0 ;  /* 0xff80000058587808 */ /* 0x000fe40004000000 */
[----:B------:R-:W-:-:S02]  /*e360*/  ISETP.GT.AND P5, PT, R207, R0, PT ;  /* 0x00000000cf00720c */ /* 0x000fc40003fa4270 */
[C---:B------:R-:W-:Y:S02]  /*e370*/  ISETP.GE.AND P6, PT, R0.reuse, R208, PT ;  /* 0x000000d00000720c */ /* 0x040fe40003fc6270 */
[C---:B------:R-:W-:Y:S01]  /*e380*/  ISETP.GE.AND P3, PT, R0.reuse, R206, PT ;  /* 0x000000ce0000720c */ /* 0x040fe20003f66270 */
[----:B------:R-:W-:Y:S01]  /*e390*/  VIADD R0, R0, 0x79 ;  /* 0x0000007900007836 */ /* 0x000fe20000000000 */
[----:B------:R-:W-:Y:S02]  /*e3a0*/  FSEL R128, R128, -INF , !P2 ;  /* 0xff80000080807808 */ /* 0x000fe40005000000 */
[----:B------:R-:W-:Y:S01]  /*e3b0*/  FSEL R129, R129, -INF , !P4 ;  /* 0xff80000081817808 */ /* 0x000fe20006000000 */
[----:B------:R-:W-:Y:S01]  /*e3c0*/  BAR.SYNC.DEFER_BLOCKING 0x0 ;  /* 0x0000000000007b1d */ /* 0x000fe20000010000 */
[C---:B------:R-:W-:Y:S02]  /*e3d0*/  ISETP.GT.AND P0, PT, R209.reuse, R5, PT ;  /* 0x00000005d100720c */ /* 0x040fe40003f04270 */
[----:B------:R-:W-:-:S02]  /*e3e0*/  ISETP.GT.AND P2, PT, R209, R42, PT ;  /* 0x0000002ad100720c */ /* 0x000fc40003f44270 */
[----:B------:R-:W-:Y:S02]  /*e3f0*/  ISETP.GT.AND P4, PT, R209, R6, PT ;  /* 0x00000006d100720c */ /* 0x000fe40003f84270 */
[----:B------:R-:W-:Y:S02]  /*e400*/  FSEL R89, R89, -INF , !P1 ;  /* 0xff80000059597808 */ /* 0x000fe40004800000 */
[----:B------:R-:W-:Y:S02]  /*e410*/  ISETP.GT.AND P1, PT, R209, R4, PT ;  /* 0x00000004d100720c */ /* 0x000fe40003f24270 */
[----:B------:R-:W-:Y:S02]  /*e420*/  FSEL R53, R80, -INF , !P0 ;  /* 0xff80000050357808 */ /* 0x000fe40004000000 */
[----:B------:R-:W-:Y:S02]  /*e430*/  FSEL R84, R84, -INF , !P2 ;  /* 0xff80000054547808 */ /* 0x000fe40005000000 */
[----:B------:R-:W-:-:S02]  /*e440*/  FSEL R85, R85, -INF , !P4 ;  /* 0xff80000055557808 */ /* 0x000fc40006000000 */
[----:B------:R-:W-:Y:S02]  /*e450*/  ISETP.GT.AND P0, PT, R207, R68, PT ;  /* 0x00000044cf00720c */ /* 0x000fe40003f04270 */
[C---:B------:R-:W-:Y:S02]  /*e460*/  ISETP.GT.AND P2, PT, R209.reuse, R2, PT ;  /* 0x00000002d100720c */ /* 0x040fe40003f44270 */
[----:B------:R-:W-:Y:S02]  /*e470*/  ISETP.GT.AND P4, PT, R209, R0, PT ;  /* 0x00000000d100720c */ /* 0x000fe40003f84270 */
[----:B------:R-:W-:Y:S02]  /*e480*/  FSEL R81, R81, -INF , !P1 ;  /* 0xff80000051517808 */ /* 0x000fe40004800000 */
[----:B------:R-:W-:Y:S02]  /*e490*/  ISETP.GE.AND P1, PT, R68, R208, PT ;  /* 0x000000d04400720c */ /* 0x000fe40003f26270 */
[----:B------:R-:W-:-:S02]  /*e4a0*/  FSEL R8, R36, -INF , !P6 ;  /* 0xff80000024087808 */ /* 0x000fc40007000000 */
[----:B------:R-:W-:Y:S02]  /*e4b0*/  ISETP.GE.AND P6, PT, R41, R208, PT ;  /* 0x000000d02900720c */ /* 0x000fe40003fc6270 */
[----:B------:R-:W-:Y:S02]  /*e4c0*/  FSEL R39, R39, -INF , !P0 ;  /* 0xff80000027277808 */ /* 0x000fe40004000000 */
[----:B------:R-:W-:Y:S02]  /*e4d0*/  FSEL R76, R76, -INF , !P2 ;  /* 0xff8000004c4c7808 */ /* 0x000fe40005000000 */
[----:B------:R-:W-:Y:S02]  /*e4e0*/  FSEL R77, R77, -INF , !P4 ;  /* 0xff8000004d4d7808 */ /* 0x000fe40006000000 */
[----:B------:R-:W-:Y:S02]  /*e4f0*/  FSEL R12, R38, -INF , !P5 ;  /* 0xff800000260c7808 */ /* 0x000fe40006800000 */
[----:B------:R-:W-:-:S02]  /*e500*/  ISETP.GT.AND P0, PT, R207, R66, PT ;  /* 0x00000042cf00720c */ /* 0x000fc40003f04270 */
[-C--:B------:R-:W-:Y:S02]  /*e510*/  ISETP.GE.AND P2, PT, R68, R206.reuse, PT ;  /* 0x000000ce4400720c */ /* 0x080fe40003f46270 */
[----:B------:R-:W-:Y:S02]  /*e520*/  ISETP.GT.AND P4, PT, R207, R41, PT ;  /* 0x00000029cf00720c */ /* 0x000fe40003f84270 */
[----:B------:R-:W-:Y:S02]  /*e530*/  ISETP.GE.AND P5, PT, R41, R206, PT ;  /* 0x000000ce2900720c */ /* 0x000fe40003fa6270 */
[----:B------:R-:W-:Y:S02]  /*e540*/  FSEL R41, R37, -INF , !P1 ;  /* 0xff80000025297808 */ /* 0x000fe40004800000 */
[----:B------:R-:W-:Y:S02]  /*e550*/  ISETP.GE.AND P1, PT, R66, R208, PT ;  /* 0x000000d04200720c */ /* 0x000fe40003f26270 */
[----:B------:R-:W-:-:S02]  /*e560*/  FSEL R37, R32, -INF , !P6 ;  /* 0xff80000020257808 */ /* 0x000fc40007000000 */
[----:B------:R-:W-:Y:S02]  /*e570*/  ISETP.GE.AND P6, PT, R7, R208, PT ;  /* 0x000000d00700720c */ /* 0x000fe40003fc6270 */
[----:B------:R-:W-:Y:S02]  /*e580*/  FSEL R35, R35, -INF , !P0 ;  /* 0xff80000023237808 */ /* 0x000fe40004000000 */
[----:B------:R-:W-:Y:S02]  /*e590*/  FSEL R69, R39, -INF , !P2 ;  /* 0xff80000027457808 */ /* 0x000fe40005000000 */
[----:B------:R-:W-:Y:S02]  /*e5a0*/  FSEL R34, R34, -INF , !P4 ;  /* 0xff80000022227808 */ /* 0x000fe40006000000 */
[C---:B------:R-:W-:Y:S02]  /*e5b0*/  ISETP.GT.AND P0, PT, R207.reuse, R65, PT ;  /* 0x00000041cf00720c */ /* 0x040fe40003f04270 */
[----:B------:R-:W-:-:S02]  /*e5c0*/  ISETP.GT.AND P2, PT, R207, R7, PT ;  /* 0x00000007cf00720c */ /* 0x000fc40003f44270 */
[----:B------:R-:W-:Y:S02]  /*e5d0*/  ISETP.GE.AND P4, PT, R7, R206, PT ;  /* 0x000000ce0700720c */ /* 0x000fe40003f86270 */
[----:B------:R-:W-:Y:S02]  /*e5e0*/  FSEL R7, R33, -INF , !P1 ;  /* 0xff80000021077808 */ /* 0x000fe40004800000 */
[----:B------:R-:W-:Y:S02]  /*e5f0*/  FSEL R33, R28, -INF , !P6 ;  /* 0xff8000001c217808 */ /* 0x000fe40007000000 */
[----:B------:R-:W-:Y:S02]  /*e600*/  ISETP.GE.AND P6, PT, R64, R208, PT ;  /* 0x000000d04000720c */ /* 0x000fe40003fc6270 */
[----:B------:R-:W-:Y:S02]  /*e610*/  FSEL R13, R31, -INF , !P0 ;  /* 0xff8000001f0d7808 */ /* 0x000fe40004000000 */
[----:B------:R-:W-:-:S02]  /*e620*/  ISETP.GT.AND P0, PT, R207, R62, PT ;  /* 0x0000003ecf00720c */ /* 0x000fc40003f04270 */
[----:B------:R-:W-:Y:S02]  /*e630*/  FSEL R9, R24, -INF , !P6 ;  /* 0xff80000018097808 */ /* 0x000fe40007000000 */
[----:B------:R-:W-:Y:S02]  /*e640*/  FSEL R24, R27, -INF , !P0 ;  /* 0xff8000001b187808 */ /* 0x000fe40004000000 */
        /* <DEDUP_REMOVED lines=10> */
[----:B------:R-:W-:Y:S02]  /*e6f0*/  ISETP.GE.AND P1, PT, R62, R208, PT ;  /* 0x000000d03e00720c */ /* 0x000fe40003f26270 */
[----:B------:R-:W-:Y:S02]  /*e700*/  FSEL R39, R34, -INF , !P5 ;  /* 0xff80000022277808 */ /* 0x000fe40006800000 */
[----:B------:R-:W-:Y:S02]  /*e710*/  ISETP.GE.AND P5, PT, R65, R206, PT ;  /* 0x000000ce4100720c */ /* 0x000fe40003fa6270 */
[----:B------:R-:W-:Y:S02]  /*e720*/  FSEL R35, R35, -INF , !P3 ;  /* 0xff80000023237808 */ /* 0x000fe40005800000 */
[----:B------:R-:W-:Y:S02]  /*e730*/  FSEL R21, R21, -INF , !P4 ;  /* 0xff80000015157808 */ /* 0x000fe40006000000 */
[----:B------:R-:W-:-:S02]  /*e740*/  FSEL R15, R15, -INF , !P0 ;  /* 0xff8000000f0f7808 */ /* 0x000fc40004000000 */
[----:B------:R-:W-:Y:S02]  /*e750*/  ISETP.GT.AND P3, PT, R207, R64, PT ;  /* 0x00000040cf00720c */ /* 0x000fe40003f64270 */
[----:B------:R-:W-:Y:S02]  /*e760*/  ISETP.GE.AND P4, PT, R62, R206, PT ;  /* 0x000000ce3e00720c */ /* 0x000fe40003f86270 */
[----:B------:R-:W-:Y:S02]  /*e770*/  FSEL R27, R25, -INF , !P1 ;  /* 0xff800000191b7808 */ /* 0x000fe40004800000 */
[----:B------:R-:W-:Y:S02]  /*e780*/  ISETP.GT.AND P0, PT, R207, R54, PT ;  /* 0x00000036cf00720c */ /* 0x000fe40003f04270 */
[----:B------:R-:W-:Y:S02]  /*e790*/  ISETP.GE.AND P1, PT, R60, R208, PT ;  /* 0x000000d03c00720c */ /* 0x000fe40003f26270 */
[----:B------:R-:W-:-:S02]  /*e7a0*/  FSEL R13, R13, -INF , !P5 ;  /* 0xff8000000d0d7808 */ /* 0x000fc40006800000 */
[----:B------:R-:W-:Y:S02]  /*e7b0*/  ISETP.GE.AND P2, PT, R64, R206, PT ;  /* 0x000000ce4000720c */ /* 0x000fe40003f46270 */
[----:B------:R-:W-:Y:S02]  /*e7c0*/  ISETP.GT.AND P5, PT, R207, R61, PT ;  /* 0x0000003dcf00720c */ /* 0x000fe40003fa4270 */
[----:B------:R-:W-:Y:S02]  /*e7d0*/  FSEL R17, R26, -INF , !P3 ;  /* 0xff8000001a117808 */ /* 0x000fe40005800000 */
[----:B------:R-:W-:Y:S02]  /*e7e0*/  FSEL R25, R24, -INF , !P4 ;  /* 0xff80000018197808 */ /* 0x000fe40006000000 */
[----:B------:R-:W-:Y:S02]  /*e7f0*/  FSEL R11, R11, -INF , !P0 ;  /* 0xff8000000b0b7808 */ /* 0x000fe40004000000 */
[----:B------:R-:W-:-:S02]  /*e800*/  ISETP.GT.AND P4, PT, R207, R59, PT ;  /* 0x0000003bcf00720c */ /* 0x000fc40003f84270 */
[----:B------:R-:W-:Y:S02]  /*e810*/  FSEL R219, R219, -INF , !P1 ;  /* 0xff800000dbdb7808 */ /* 0x000fe40004800000 */
[----:B------:R-:W-:Y:S02]  /*e820*/  ISETP.GT.AND P0, PT, R207, R51, PT ;  /* 0x00000033cf00720c */ /* 0x000fe40003f04270 */
[-C--:B------:R-:W-:Y:S02]  /*e830*/  ISETP.GE.AND P1, PT, R58, R208.reuse, PT ;  /* 0x000000d03a00720c */ /* 0x080fe40003f26270 */
[C---:B------:R-:W-:Y:S02]  /*e840*/  ISETP.GE.AND P6, PT, R61.reuse, R208, PT ;  /* 0x000000d03d00720c */ /* 0x040fe40003fc6270 */
[----:B------:R-:W-:Y:S02]  /*e850*/  ISETP.GE.AND P3, PT, R61, R206, PT ;  /* 0x000000ce3d00720c */ /* 0x000fe40003f66270 */
[----:B------:R-:W-:-:S02]  /*e860*/  FSEL R17, R17, -INF , !P2 ;  /* 0xff80000011117808 */ /* 0x000fc40005000000 */
[----:B------:R-:W-:Y:S02]  /*e870*/  FSEL R22, R22, -INF , !P5 ;  /* 0xff80000016167808 */ /* 0x000fe40006800000 */
[-C--:B------:R-:W-:Y:S02]  /*e880*/  ISETP.GE.AND P2, PT, R60, R206.reuse, PT ;  /* 0x000000ce3c00720c */ /* 0x080fe40003f46270 */
[----:B------:R-:W-:Y:S02]  /*e890*/  ISETP.GE.AND P5, PT, R59, R206, PT ;  /* 0x000000ce3b00720c */ /* 0x000fe40003fa6270 */
[----:B------:R-:W-:Y:S02]  /*e8a0*/  FSEL R18, R18, -INF , !P4 ;  /* 0xff80000012127808 */ /* 0x000fe40006000000 */
[----:B------:R-:W-:Y:S02]  /*e8b0*/  FSEL R107, R107, -INF , !P0 ;  /* 0xff8000006b6b7808 */ /* 0x000fe40004000000 */
[----:B------:R-:W-:-:S02]  /*e8c0*/  FSEL R63, R63, -INF , !P1 ;  /* 0xff8000003f3f7808 */ /* 0x000fc40004800000 */
[----:B------:R-:W-:Y:S02]  /*e8d0*/  ISETP.GT.AND P0, PT, R207, R49, PT ;  /* 0x00000031cf00720c */ /* 0x000fe40003f04270 */
[----:B------:R-:W-:Y:S02]  /*e8e0*/  FSEL R221, R20, -INF , !P6 ;  /* 0xff80000014dd7808 */ /* 0x000fe40007000000 */
[-C--:B------:R-:W-:Y:S02]  /*e8f0*/  ISETP.GE.AND P1, PT, R56, R208.reuse, PT ;  /* 0x000000d03800720c */ /* 0x080fe40003f26270 */
[----:B------:R-:W-:Y:S02]  /*e900*/  ISETP.GE.AND P6, PT, R59, R208, PT ;  /* 0x000000d03b00720c */ /* 0x000fe40003fc6270 */
[----:B------:R-:W-:Y:S02]  /*e910*/  FSEL R225, R22, -INF , !P3 ;  /* 0xff80000016e17808 */ /* 0x000fe40005800000 */
[----:B------:R-:W-:-:S02]  /*e920*/  ISETP.GE.AND P3, PT, R58, R206, PT ;  /* 0x000000ce3a00720c */ /* 0x000fc40003f66270 */
[----:B------:R-:W-:Y:S02]  /*e930*/  FSEL R61, R23, -INF , !P2 ;  /* 0xff800000173d7808 */ /* 0x000fe40005000000 */
[----:B------:R-:W-:Y:S02]  /*e940*/  FSEL R223, R18, -INF , !P5 ;  /* 0xff80000012df7808 */ /* 0x000fe40006800000 */
[----:B------:R-:W-:Y:S02]  /*e950*/  ISETP.GT.AND P2, PT, R207, R57, PT ;  /* 0x00000039cf00720c */ /* 0x000fe40003f44270 */
[----:B------:R-:W-:Y:S02]  /*e960*/  ISETP.GE.AND P5, PT, R56, R206, PT ;  /* 0x000000ce3800720c */ /* 0x000fe40003fa6270 */
        /* <DEDUP_REMOVED lines=8> */
[----:B------:R-:W-:Y:S02]  /*e9f0*/  ISETP.GT.AND P3, PT, R207, R55, PT ;  /* 0x00000037cf00720c */ /* 0x000fe40003f64270 */
[----:B------:R-:W-:Y:S02]  /*ea00*/  FSEL R14, R14, -INF , !P2 ;  /* 0xff8000000e0e7808 */ /* 0x000fe40005000000 */
[----:B------:R-:W-:Y:S02]  /*ea10*/  FSEL R143, R15, -INF , !P5 ;  /* 0xff8000000f8f7808 */ /* 0x000fe40006800000 */
[----:B------:R-:W-:Y:S02]  /*ea20*/  ISETP.GT.AND P5, PT, R207, R52, PT ;  /* 0x00000034cf00720c */ /* 0x000fe40003fa4270 */
[----:B------:R-:W-:Y:S02]  /*ea30*/  FSEL R99, R99, -INF , !P0 ;  /* 0xff80000063637808 */ /* 0x000fe40004000000 */
[----:B------:R-:W-:-:S02]  /*ea40*/  FSEL R145, R145, -INF , !P1 ;  /* 0xff80000091917808 */ /* 0x000fc40004800000 */
[----:B------:R-:W-:Y:S02]  /*ea50*/  ISETP.GT.AND P0, PT, R207, R45, PT ;  /* 0x0000002dcf00720c */ /* 0x000fe40003f04270 */
[----:B------:R-:W-:Y:S02]  /*ea60*/  FSEL R213, R213, -INF , !P6 ;  /* 0xff800000d5d57808 */ /* 0x000fe40007000000 */
        /* <DEDUP_REMOVED lines=12> */
[----:B------:R-:W-:Y:S02]  /*eb30*/  FSEL R215, R10, -INF , !P2 ;  /* 0xff8000000ad77808 */ /* 0x000fe40005000000 */
[-C--:B------:R-:W-:Y:S02]  /*eb40*/  ISETP.GE.AND P5, PT, R50, R208.reuse, PT ;  /* 0x000000d03200720c */ /* 0x080fe40003fa6270 */
[-C--:B------:R-:W-:Y:S02]  /*eb50*/  ISETP.GE.AND P1, PT, R49, R208.reuse, PT ;  /* 0x000000d03100720c */ /* 0x080fe40003f26270 */
[----:B------:R-:W-:-:S02]  /*eb60*/  ISETP.GE.AND P6, PT, R52, R208, PT ;  /* 0x000000d03400720c */ /* 0x000fc40003fc6270 */
[----:B------:R-:W-:Y:S02]  /*eb70*/  ISETP.GE.AND P2, PT, R51, R206, PT ;  /* 0x000000ce3300720c */ /* 0x000fe40003f46270 */
[----:B------:R-:W-:Y:S02]  /*eb80*/  FSEL R149, R11, -INF , !P4 ;  /* 0xff8000000b957808 */ /* 0x000fe40006000000 */
[----:B------:R-:W-:Y:S02]  /*eb90*/  FSEL R191, R106, -INF , !P3 ;  /* 0xff8000006abf7808 */ /* 0x000fe40005800000 */
[----:B------:R-:W-:Y:S02]  /*eba0*/  ISETP.GT.AND P4, PT, R207, R50, PT ;  /* 0x00000032cf00720c */ /* 0x000fe40003f84270 */
[----:B------:R-:W-:Y:S02]  /*ebb0*/  ISETP.GE.AND P3, PT, R49, R206, PT ;  /* 0x000000ce3100720c */ /* 0x000fe40003f66270 */
[----:B------:R-:W-:-:S02]  /*ebc0*/  FSEL R91, R91, -INF , !P0 ;  /* 0xff8000005b5b7808 */ /* 0x000fc40004000000 */
[----:B------:R-:W-:Y:S02]  /*ebd0*/  FSEL R171, R100, -INF , !P5 ;  /* 0xff80000064ab7808 */ /* 0x000fe40006800000 */
[----:B------:R-:W-:Y:S02]  /*ebe0*/  FSEL R169, R101, -INF , !P1 ;  /* 0xff80000065a97808 */ /* 0x000fe40004800000 */
[----:B------:R-:W-:Y:S02]  /*ebf0*/  ISETP.GT.AND P0, PT, R207, R6, PT ;  /* 0x00000006cf00720c */ /* 0x000fe40003f04270 */
[----:B------:R-:W-:Y:S02]  /*ec00*/  FSEL R177, R104, -INF , !P6 ;  /* 0xff80000068b17808 */ /* 0x000fe40007000000 */
[----:B------:R-:W-:Y:S02]  /*ec10*/  FSEL R167, R107, -INF , !P2 ;  /* 0xff8000006ba77808 */ /* 0x000fe40005000000 */
[----:B------:R-:W-:-:S02]  /*ec20*/  ISETP.GE.AND P5, PT, R48, R208, PT ;  /* 0x000000d03000720c */ /* 0x000fc40003fa6270 */
[----:B------:R-:W-:Y:S02]  /*ec30*/  ISETP.GE.AND P1, PT, R47, R208, PT ;  /* 0x000000d02f00720c */ /* 0x000fe40003f26270 */
[----:B------:R-:W-:Y:S02]  /*ec40*/  ISETP.GE.AND P6, PT, R50, R206, PT ;  /* 0x000000ce3200720c */ /* 0x000fe40003fc6270 */
[----:B------:R-:W-:Y:S02]  /*ec50*/  ISETP.GT.AND P2, PT, R207, R48, PT ;  /* 0x00000030cf00720c */ /* 0x000fe40003f44270 */
[----:B------:R-:W-:Y:S02]  /*ec60*/  FSEL R102, R102, -INF , !P4 ;  /* 0xff80000066667808 */ /* 0x000fe40006000000 */
[----:B------:R-:W-:Y:S02]  /*ec70*/  FSEL R173, R103, -INF , !P3 ;  /* 0xff80000067ad7808 */ /* 0x000fe40005800000 */
[----:B------:R-:W-:-:S02]  /*ec80*/  ISETP.GT.AND P3, PT, R207, R46, PT ;  /* 0x0000002ecf00720c */ /* 0x000fc40003f64270 */
[----:B------:R-:W-:Y:S02]  /*ec90*/  FSEL R87, R87, -INF , !P0 ;  /* 0xff80000057577808 */ /* 0x000fe40004000000 */
[----:B------:R-:W-:Y:S02]  /*eca0*/  FSEL R157, R96, -INF , !P5 ;  /* 0xff800000609d7808 */ /* 0x000fe40006800000 */
[----:B------:R-:W-:Y:S02]  /*ecb0*/  FSEL R159, R97, -INF , !P1 ;  /* 0xff800000619f7808 */ /* 0x000fe40004800000 */
[----:B------:R-:W-:Y:S02]  /*ecc0*/  ISETP.GT.AND P0, PT, R207, R4, PT ;  /* 0x00000004cf00720c */ /* 0x000fe40003f04270 */
[----:B------:R-:W-:Y:S02]  /*ecd0*/  ISETP.GE.AND P4, PT, R48, R206, PT ;  /* 0x000000ce3000720c */ /* 0x000fe40003f86270 */
[----:B------:R-:W-:-:S02]  /*ece0*/  FSEL R179, R102, -INF , !P6 ;  /* 0xff80000066b37808 */ /* 0x000fc40007000000 */
[----:B------:R-:W-:Y:S02]  /*ecf0*/  FSEL R98, R98, -INF , !P2 ;  /* 0xff80000062627808 */ /* 0x000fe40005000000 */
[CC--:B------:R-:W-:Y:S02]  /*ed00*/  ISETP.GE.AND P5, PT, R46.reuse, R208.reuse, PT ;  /* 0x000000d02e00720c */ /* 0x0c0fe40003fa6270 */
[----:B------:R-:W-:Y:S02]  /*ed10*/  ISETP.GE.AND P1, PT, R45, R208, PT ;  /* 0x000000d02d00720c */ /* 0x000fe40003f26270 */
[-C--:B------:R-:W-:Y:S02]  /*ed20*/  ISETP.GE.AND P6, PT, R47, R206.reuse, PT ;  /* 0x000000ce2f00720c */ /* 0x080fe40003fc6270 */
[----:B------:R-:W-:Y:S02]  /*ed30*/  ISETP.GE.AND P2, PT, R46, R206, PT ;  /* 0x000000ce2e00720c */ /* 0x000fe40003f46270 */
[----:B------:R-:W-:-:S02]  /*ed40*/  FSEL R130, R130, -INF , !P3 ;  /* 0xff80000082827808 */ /* 0x000fc40005800000 */
[----:B------:R-:W-:Y:S02]  /*ed50*/  FSEL R57, R83, -INF , !P0 ;  /* 0xff80000053397808 */ /* 0x000fe40004000000 */
[----:B------:R-:W-:Y:S02]  /*ed60*/  FSEL R165, R98, -INF , !P4 ;  /* 0xff80000062a57808 */ /* 0x000fe40006000000 */
[----:B------:R-:W-:Y:S02]  /*ed70*/  FSEL R155, R128, -INF , !P5 ;  /* 0xff800000809b7808 */ /* 0x000fe40006800000 */
[----:B------:R-:W-:Y:S02]  /*ed80*/  FSEL R153, R129, -INF , !P1 ;  /* 0xff80000081997808 */ /* 0x000fe40004800000 */
[----:B------:R-:W-:Y:S02]  /*ed90*/  ISETP.GT.AND P0, PT, R207, R0, PT ;  /* 0x00000000cf00720c */ /* 0x000fe40003f04270 */
[----:B------:R-:W-:-:S02]  /*eda0*/  ISETP.GE.AND P4, PT, R45, R206, PT ;  /* 0x000000ce2d00720c */ /* 0x000fc40003f86270 */
[----:B------:R-:W-:Y:S02]  /*edb0*/  FSEL R163, R99, -INF , !P6 ;  /* 0xff80000063a37808 */ /* 0x000fe40007000000 */
[-C--:B------:R-:W-:Y:S02]  /*edc0*/  ISETP.GE.AND P5, PT, R44, R208.reuse, PT ;  /* 0x000000d02c00720c */ /* 0x080fe40003fa6270 */
[----:B------:R-:W-:Y:S02]  /*edd0*/  FSEL R161, R130, -INF , !P2 ;  /* 0xff80000082a17808 */ /* 0x000fe40005000000 */
[----:B------:R-:W-:Y:S02]  /*ede0*/  ISETP.GE.AND P1, PT, R43, R208, PT ;  /* 0x000000d02b00720c */ /* 0x000fe40003f26270 */
[----:B------:R-:W-:Y:S02]  /*edf0*/  ISETP.GT.AND P6, PT, R207, R44, PT ;  /* 0x0000002ccf00720c */ /* 0x000fe40003fc4270 */
[----:B------:R-:W-:-:S02]  /*ee00*/  ISETP.GE.AND P2, PT, R43, R206, PT ;  /* 0x000000ce2b00720c */ /* 0x000fc40003f46270 */
[----:B------:R-:W-:Y:S02]  /*ee10*/  FSEL R47, R79, -INF , !P0 ;  /* 0xff8000004f2f7808 */ /* 0x000fe40004000000 */
[----:B------:R-:W-:Y:S02]  /*ee20*/  FSEL R151, R131, -INF , !P4 ;  /* 0xff80000083977808 */ /* 0x000fe40006000000 */
[----:B------:R-:W-:Y:S02]  /*ee30*/  FSEL R135, R88, -INF , !P5 ;  /* 0xff80000058877808 */ /* 0x000fe40006800000 */
[----:B------:R-:W-:Y:S02]  /*ee40*/  FSEL R133, R89, -INF , !P1 ;  /* 0xff80000059857808 */ /* 0x000fe40004800000 */
[----:B------:R-:W-:Y:S02]  /*ee50*/  ISETP.GT.AND P0, PT, R123, R188, PT ;  /* 0x000000bc7b00720c */ /* 0x000fe40003f04270 */
[----:B------:R-:W-:-:S02]  /*ee60*/  ISETP.GE.AND P3, PT, R44, R206, PT ;  /* 0x000000ce2c00720c */ /* 0x000fc40003f66270 */
[----:B------:R-:W-:Y:S02]  /*ee70*/  ISETP.GT.AND P4, PT, R207, R42, PT ;  /* 0x0000002acf00720c */ /* 0x000fe40003f84270 */
[----:B------:R-:W-:Y:S02]  /*ee80*/  ISETP.GE.AND P5, PT, R42, R208, PT ;  /* 0x000000d02a00720c */ /* 0x000fe40003fa6270 */
[----:B------:R-:W-:Y:S02]  /*ee90*/  FSEL R90, R90, -INF , !P6 ;  /* 0xff8000005a5a7808 */ /* 0x000fe40007000000 */
[----:B------:R-:W-:Y:S02]  /*eea0*/  ISETP.GE.AND P1, PT, R6, R206, PT ;  /* 0x000000ce0600720c */ /* 0x000fe40003f26270 */
[----:B------:R-:W-:Y:S02]  /*eeb0*/  FSEL R139, R91, -INF , !P2 ;  /* 0xff8000005b8b7808 */ /* 0x000fe40005000000 */
[----:B------:R-:W-:-:S02]  /*eec0*/  ISETP.GT.AND P2, PT, R207, R5, PT ;  /* 0x00000005cf00720c */ /* 0x000fc40003f44270 */
[----:B------:R-:W-:Y:S02]  /*eed0*/  FSEL R141, R90, -INF , !P3 ;  /* 0xff8000005a8d7808 */ /* 0x000fe40005800000 */
[----:B------:R-:W-:Y:S02]  /*eee0*/  FSEL R86, R86, -INF , !P4 ;  /* 0xff80000056567808 */ /* 0x000fe40006000000 */
[----:B------:R-:W-:Y:S02]  /*eef0*/  FSEL R131, R84, -INF , !P5 ;  /* 0xff80000054837808 */ /* 0x000fe40006800000 */
[----:B------:R-:W-:Y:S02]  /*ef00*/  FSEL R127, R87, -INF , !P1 ;  /* 0xff800000577f7808 */ /* 0x000fe40004800000 */
[----:B------:R-:W-:Y:S02]  /*ef10*/  ISETP.GE.AND P6, PT, R42, R206, PT ;  /* 0x000000ce2a00720c */ /* 0x000fe40003fc6270 */
[----:B------:R-:W-:-:S02]  /*ef20*/  ISETP.GE.AND P3, PT, R6, R208, PT ;  /* 0x000000d00600720c */ /* 0x000fc40003f66270 */
[C---:B------:R-:W-:Y:S02]  /*ef30*/  ISETP.GE.AND P5, PT, R5.reuse, R208, PT ;  /* 0x000000d00500720c */ /* 0x040fe40003fa6270 */
[----:B------:R-:W-:Y:S02]  /*ef40*/  ISETP.GE.AND P4, PT, R5, R206, PT ;  /* 0x000000ce0500720c */ /* 0x000fe40003f86270 */
[----:B------:R-:W-:Y:S02]  /*ef50*/  ISETP.GT.AND P1, PT, R207, R2, PT ;  /* 0x00000002cf00720c */ /* 0x000fe40003f24270 */
[----:B------:R-:W-:Y:S02]  /*ef60*/  FSEL R59, R82, -INF , !P2 ;  /* 0xff800000523b7808 */ /* 0x000fe40005000000 */
[----:B------:R-:W-:Y:S02]  /*ef70*/  FSEL R137, R86, -INF , !P6 ;  /* 0xff80000056897808 */ /* 0x000fe40007000000 */
[----:B------:R-:W-:-:S02]  /*ef80*/  FSEL R129, R85, -INF , !P3 ;  /* 0xff80000055817808 */ /* 0x000fc40005800000 */
[----:B------:R-:W-:Y:S02]  /*ef90*/  FSEL R53, R53, -INF , !P5 ;  /* 0xff80000035357808 */ /* 0x000fe40006800000 */
[----:B------:R-:W-:Y:S02]  /*efa0*/  FSEL R59, R59, -INF , !P4 ;  /* 0xff8000003b3b7808 */ /* 0x000fe40006000000 */
[----:B------:R-:W-:Y:S01]  /*efb0*/  FSEL R55, R78, -INF , !P1 ;  /* 0xff8000004e377808 */ /* 0x000fe20004800000 */
[----:B------:R-:W-:Y:S01]  /*efc0*/  BSSY.RECONVERGENT B1, `(.L_x_4853) ;  /* 0x0000074000017945 */ /* 0x000fe20003800200 */
[C---:B------:R-:W-:Y:S02]  /*efd0*/  ISETP.GE.AND P6, PT, R4.reuse, R208, PT ;  /* 0x000000d00400720c */ /* 0x040fe40003fc6270 */
[----:B------:R-:W-:Y:S02]  /*efe0*/  ISETP.GE.AND P3, PT, R4, R206, PT ;  /* 0x000000ce0400720c */ /* 0x000fe40003f66270 */
[----:B------:R-:W-:-:S02]  /*eff0*/  ISETP.GE.AND P5, PT, R2, R208, PT ;  /* 0x000000d00200720c */ /* 0x000fc40003fa6270 */
[----:B------:R-:W-:Y:S02]  /*f000*/  ISETP.GE.AND P2, PT, R2, R206, PT ;  /* 0x000000ce0200720c */ /* 0x000fe40003f46270 */
[C---:B------:R-:W-:Y:S02]  /*f010*/  ISETP.GE.AND P4, PT, R0.reuse, R208, PT ;  /* 0x000000d00000720c */ /* 0x040fe40003f86270 */
[----:B------:R-:W-:Y:S02]  /*f020*/  ISETP.GE.AND P1, PT, R0, R206, PT ;  /* 0x000000ce0000720c */ /* 0x000fe40003f26270 */
[----:B------:R-:W-:Y:S02]  /*f030*/  FSEL R50, R81, -INF , !P6 ;  /* 0xff80000051327808 */ /* 0x000fe40007000000 */
[----:B------:R-:W-:Y:S02]  /*f040*/  VIMNMX R209, PT, PT, RZ, R209, !PT ;  /* 0x000000d1ffd17248 */ /* 0x000fe40007fe0100 */
[----:B------:R-:W-:-:S02]  /*f050*/  VIMNMX R207, PT, PT, RZ, R207, !PT ;  /* 0x000000cfffcf7248 */ /* 0x000fc40007fe0100 */
        /* <DEDUP_REMOVED lines=19> */
.L_x_4856:
        /* <DEDUP_REMOVED lines=60> */
.L_x_4857:
[----:B------:R-:W-:Y:S05]  /*f550*/  BSYNC.RECONVERGENT B0 ;  /* 0x0000000000007941 */ /* 0x000fea0003800200 */
.L_x_4855:
        /* <DEDUP_REMOVED lines=26> */
.L_x_4854:
[----:B------:R-:W-:Y:S05]  /*f700*/  BSYNC.RECONVERGENT B1 ;  /* 0x0000000000017941 */ /* 0x000fea0003800200 */
.L_x_4853:
[----:B------:R-:W2:Y:S01]  /*f710*/  LD.E R51, desc[UR4][R116.64+0xdc] ;  /* 0x0000dc0474337980 */ /* 0x000ea2000c101900 */
        /* <DEDUP_REMOVED lines=33> */
[----:B------:R-:W-:Y:S01]  /*f930*/  SHF.L.U32 R182, R195, 0x5, RZ ;  /* 0x00000005c3b67819 */ /* 0x000fe200000006ff */
[----:B------:R-:W1:Y:S03]  /*f940*/  SHFL.BFLY PT, R11, R6, 0x2, 0x1f ;  /* 0x0c401f00060b7f89 */ /* 0x000e6600000e0000 */
[----:B------:R-:W-:Y:S01]  /*f950*/  LOP3.LUT R15, R182, 0xc0, RZ, 0xc0, !PT ;  /* 0x000000c0b60f7812 */ /* 0x000fe200078ec0ff */
[----:B------:R-:W3:Y:S03]  /*f960*/  SHFL.BFLY PT, R5, R4, 0x2, 0x1f ;  /* 0x0c401f0004057f89 */ /* 0x000ee600000e0000 */
[----:B------:R-:W-:-:S02]  /*f970*/  LOP3.LUT R40, R15, 0x8, R40, 0xf8, !PT ;  /* 0x000000080f287812 */ /* 0x000fc400078ef828 */
[----:B------:R-:W-:-:S04]  /*f980*/  SHF.L.U32 R15, R195, 0x2, RZ ;  /* 0x00000002c30f7819 */ /* 0x000fc800000006ff */
[----:B------:R-:W-:-:S04]  /*f990*/  LOP3.LUT R15, R40, 0x18, R15, 0x78, !PT ;  /* 0x00000018280f7812 */ /* 0x000fc800078e780f */
[----:B------:R-:W-:-:S04]  /*f9a0*/  LOP3.LUT R182, R15, 0x120, R182, 0xf8, !PT ;  /* 0x000001200fb67812 */ /* 0x000fc800078ef8b6 */
[----:B------:R-:W-:Y:S02]  /*f9b0*/  LEA R182, R182, UR6, 0x1 ;  /* 0x00000006b6b67c11 */ /* 0x000fe4000f8e08ff */
[----:B-1----:R-:W-:Y:S02]  /*f9c0*/  FMNMX.FTZ R11, R6, R11, !PT ;  /* 0x0000000b060b7209 */ /* 0x002fe40007810000 */
[----:B------:R-:W-:Y:S01]  /*f9d0*/  LEA R180, R3, R182, 0x1 ;  /* 0x000000b603b47211 */ /* 0x000fe200078e08ff */
[----:B------:R-:W-:Y:S01]  /*f9e0*/  LDSM.16.MT88.4 R108, [R182+0x9000] ;  /* 0x00900000b66c783b */ /* 0x000fe20000004200 */
[----:B---3--:R-:W-:-:S03]  /*f9f0*/  FMNMX.FTZ R5, R4, R5, !PT ;  /* 0x0000000504057209 */ /* 0x008fc60007810000 */
[----:B------:R-:W1:Y:S04]  /*fa00*/  SHFL.BFLY PT, R0, R11, 0x1, 0x1f ;  /* 0x0c201f000b007f89 */ /* 0x000e6800000e0000 */
[----:B------:R-:W3:Y:S04]  /*fa10*/  SHFL.BFLY PT, R2, R5, 0x1, 0x1f ;  /* 0x0c201f0005027f89 */ /* 0x000ee800000e0000 */
[----:B------:R-:W4:Y:S04]  /*fa20*/  LDSM.16.MT88.4 R84, [R180+0xb000] ;  /* 0x00b00000b454783b */ /* 0x000f280000004200 */
[----:B------:R-:W5:Y:S04]  /*fa30*/  LDSM.16.MT88.4 R100, [R180+0x9000] ;  /* 0x00900000b464783b */ /* 0x000f680000004200 */
[----:B------:R-:W5:Y:S04]  /*fa40*/  LDSM.16.MT88.4 R92, [R182+0xb000] ;  /* 0x00b00000b65c783b */ /* 0x000f680000004200 */
[----:B------:R-:W5:Y:S01]  /*fa50*/  LDSM.16.MT88.4 R76, [R182+0xd000] ;  /* 0x00d00000b64c783b */ /* 0x000f620000004200 */
        /* <DEDUP_REMOVED lines=19> */
[-CC-:B------:R-:W-:Y:S01]  /*fb90*/  FFMA.FTZ R34, R9, R51.reuse, -R54.reuse ;  /* 0x0000003309227223 */ /* 0x180fe20000010836 */
[-C--:B------:R-:W-:Y:S01]  /*fba0*/  FFMA.FTZ R37, R33, R51.reuse, -R54 ;  /* 0x0000003321257223 */ /* 0x080fe20000010836 */
[----:B------:R-:W2:Y:S01]  /*fbb0*/  LDSM.16.MT88.4 R8, [R180+0xb400] ;  /* 0x00b40000b408783b */ /* 0x000ea20000004200 */
[----:B------:R-:W3:Y:S01]  /*fbc0*/  MUFU.EX2 R45, R45 ;  /* 0x0000002d002d7308 */ /* 0x000ee20000000800 */
[-CC-:B------:R-:W-:Y:S01]  /*fbd0*/  FFMA.FTZ R35, R13, R51.reuse, -R52.reuse ;  /* 0x000000330d237223 */ /* 0x180fe20000010834 */
[-C--:B------:R-:W-:Y:S01]  /*fbe0*/  FFMA.FTZ R32, R17, R51.reuse, -R52 ;  /* 0x0000003311207223 */ /* 0x080fe20000010834 */
[-CC-:B------:R-:W-:Y:S01]  /*fbf0*/  FFMA.FTZ R36, R29, R51.reuse, -R54.reuse ;  /* 0x000000331d247223 */ /* 0x180fe20000010836 */
[----:B------:R-:W-:Y:S01]  /*fc00*/  MUFU.EX2 R42, R42 ;  /* 0x0000002a002a7308 */ /* 0x000fe20000000800 */
[-C--:B------:R-:W-:Y:S01]  /*fc10*/  FFMA.FTZ R33, R27, R51.reuse, -R54 ;  /* 0x000000331b217223 */ /* 0x080fe20000010836 */
[-CC-:B------:R-:W-:Y:S01]  /*fc20*/  FFMA.FTZ R3, R25, R51.reuse, -R52.reuse ;  /* 0x0000003319037223 */ /* 0x180fe20000010834 */
[----:B------:R-:W2:Y:S01]  /*fc30*/  LDSM.16.MT88.4 R12, [R182+0xb400] ;  /* 0x00b40000b60c783b */ /* 0x000ea20000004200 */
[----:B------:R-:W4:Y:S01]  /*fc40*/  MUFU.EX2 R39, R39 ;  /* 0x0000002700277308 */ /* 0x000f220000000800 */
[-CC-:B------:R-:W-:Y:S01]  /*fc50*/  FFMA.FTZ R58, R61, R51.reuse, -R52.reuse ;  /* 0x000000333d3a7223 */ /* 0x180fe20000010834 */
[-C--:B------:R-:W-:Y:S01]  /*fc60*/  FFMA.FTZ R56, R223, R51.reuse, -R52 ;  /* 0x00000033df387223 */ /* 0x080fe20000010834 */
[----:B------:R-:W2:Y:S01]  /*fc70*/  LDSM.16.MT88.4 R20, [R182+0x9400] ;  /* 0x00940000b614783b */ /* 0x000ea20000004200 */
[----:B------:R-:W-:Y:S01]  /*fc80*/  MUFU.EX2 R44, R44 ;  /* 0x0000002c002c7308 */ /* 0x000fe20000000800 */
[-CC-:B------:R-:W-:Y:S01]  /*fc90*/  FFMA.FTZ R60, R221, R51.reuse, -R54.reuse ;  /* 0x00000033dd3c7223 */ /* 0x180fe20000010836 */
[----:B---3--:R-:W-:Y:S01]  /*fca0*/  F2FP.BF16.F32.PACK_AB R69, R45, R46 ;  /* 0x0000002e2d45723e */ /* 0x008fe200000010ff */
[----:B------:R-:W3:Y:S01]  /*fcb0*/  LDSM.16.MT88.4 R16, [R180+0x9400] ;  /* 0x00940000b410783b */ /* 0x000ee20000004200 */
[----:B------:R-:W5:Y:S01]  /*fcc0*/  MUFU.EX2 R43, R43 ;  /* 0x0000002b002b7308 */ /* 0x000f620000000800 */
[-C--:B------:R-:W-:Y:S01]  /*fcd0*/  FFMA.FTZ R62, R63, R51.reuse, -R54 ;  /* 0x000000333f3e7223 */ /* 0x080fe20000010836 */
[-CC-:B------:R-:W-:Y:S01]  /*fce0*/  FFMA.FTZ R125, R125, R51.reuse, -R52.reuse ;  /* 0x000000337d7d7223 */ /* 0x180fe20000010834 */
[----:B------:R-:W3:Y:S01]  /*fcf0*/  LDSM.16.MT88.4 R28, [R182+0xd400] ;  /* 0x00d40000b61c783b */ /* 0x000ee20000004200 */
[----:B------:R-:W-:Y:S01]  /*fd00*/  MUFU.EX2 R41, R41 ;  /* 0x0000002900297308 */ /* 0x000fe20000000800 */
[-C--:B------:R-:W-:Y:S01]  /*fd10*/  FFMA.FTZ R225, R225, R51.reuse, -R52 ;  /* 0x00000033e1e17223 */ /* 0x080fe20000010834 */
[----:B----4-:R-:W-:Y:S01]  /*fd20*/  F2FP.BF16.F32.PACK_AB R71, R39, R42 ;  /* 0x0000002a2747723e */ /* 0x010fe200000010ff */
[----:B------:R-:W4:Y:S01]  /*fd30*/  LDSM.16.MT88.4 R24, [R180+0xd400] ;  /* 0x00d40000b418783b */ /* 0x000f220000004200 */
[----:B------:R-:W1:Y:S01]  /*fd40*/  MUFU.EX2 R40, R40 ;  /* 0x0000002800287308 */ /* 0x000e620000000800 */
[-CC-:B------:R-:W-:Y:S01]  /*fd50*/  FFMA.FTZ R219, R219, R51.reuse, -R54.reuse ;  /* 0x00000033dbdb7223 */ /* 0x180fe20000010836 */
        /* <DEDUP_REMOVED lines=40> */
[-CC-:B------:R-:W-:Y:S01]  /*ffe0*/  FFMA.FTZ R131, R131, R51.reuse, -R54.reuse ;  /* 0x0000003383837223 */ /* 0x180fe20000010836 */
[----:B------:R-:W-:Y:S01]  /*fff0*/  FADD.FTZ R45, R46, R45 ;  /* 0x0000002d2e2d7221 */ /* 0x000fe20000010000 */
[----:B------:R-:W-:Y:S01]  /*10000*/  MUFU.EX2 R56, R56 ;  /* 0x0000003800387308 */ /* 0x000fe20000000800 */
[C---:B------:R-:W-:Y:S01]  /*10010*/  HMMA.16816.F32.BF16 R104, R68.reuse, R100, RZ ;  /* 0x000000644468723c */ /* 0x040fe200000418ff */
[----:B------:R-:W-:Y:S01]  /*10020*/  FADD.FTZ R44, R44, R43 ;  /* 0x0000002b2c2c7221 */ /* 0x000fe20000010000 */
[----:B------:R-:W-:Y:S01]  /*10030*/  FADD.FTZ R42, R42, R45 ;  /* 0x0000002d2a2a7221 */ /* 0x000fe20000010000 */
[----:B------:R-:W-:Y:S01]  /*10040*/  MUFU.EX2 R60, R60 ;  /* 0x0000003c003c7308 */ /* 0x000fe20000000800 */
[-C--:B------:R-:W-:Y:S01]  /*10050*/  FFMA.FTZ R216, R48, R51.reuse, -R54 ;  /* 0x0000003330d87223 */ /* 0x080fe20000010836 */
[----:B------:R-:W-:Y:S01]  /*10060*/  FADD.FTZ R41, R41, R44 ;  /* 0x0000002c29297221 */ /* 0x000fe20000010000 */
[----:B------:R-:W-:Y:S01]  /*10070*/  FADD.FTZ R39, R39, R42 ;  /* 0x0000002a27277221 */ /* 0x000fe20000010000 */
[----:B------:R-:W4:Y:S01]  /*10080*/  MUFU.EX2 R65, R219 ;  /* 0x000000db00417308 */ /* 0x000f220000000800 */
[C---:B------:R-:W-:Y:S01]  /*10090*/  HMMA.16816.F32.BF16 R96, R68.reuse, R92, RZ ;  /* 0x0000005c4460723c */ /* 0x040fe200000418ff */
[----:B------:R-:W-:Y:S01]  /*100a0*/  FADD.FTZ R40, R40, R41 ;  /* 0x0000002928287221 */ /* 0x000fe20000010000 */
[----:B------:R-:W-:Y:S01]  /*100b0*/  ISETP.GT.AND P0, PT, R123, R188, PT ;  /* 0x000000bc7b00720c */ /* 0x000fe20003f04270 */
[----:B------:R1:W-:Y:S04]  /*100c0*/  MUFU.EX2 R63, R64 ;  /* 0x00000040003f7308 */ /* 0x0003e80000000800 */
[----:B------:R-:W4:Y:S01]  /*100d0*/  MUFU.EX2 R62, R62 ;  /* 0x0000003e003e7308 */ /* 0x000f220000000800 */
[C---:B------:R-:W-:Y:S03]  /*100e0*/  HMMA.16816.F32.BF16 R80, R68.reuse, R76, RZ ;  /* 0x0000004c4450723c */ /* 0x040fe600000418ff */
[----:B------:R-:W4:Y:S04]  /*100f0*/  MUFU.EX2 R125, R125 ;  /* 0x0000007d007d7308 */ /* 0x000f280000000800 */
[----:B------:R-:W-:Y:S01]  /*10100*/  MUFU.EX2 R143, R217 ;  /* 0x000000d9008f7308 */ /* 0x000fe20000000800 */
[C---:B------:R-:W-:Y:S01]  /*10110*/  HMMA.16816.F32.BF16 R108, R68.reuse, R110, RZ ;  /* 0x0000006e446c723c */ /* 0x040fe200000418ff */
[-CC-:B-1----:R-:W-:Y:S01]  /*10120*/  FFMA.FTZ R64, R215, R51.reuse, -R52.reuse ;  /* 0x00000033d7407223 */ /* 0x182fe20000010834 */
[--C-:B------:R-:W-:Y:S01]  /*10130*/  FFMA.FTZ R215, R47, R51, -R52.reuse ;  /* 0x000000332fd77223 */ /* 0x100fe20000010834 */
        /* <DEDUP_REMOVED lines=55> */
[----:B------:R-:W2:Y:S07]  /*104b0*/  LDSM.16.MT88.4 R28, [R182+0xd800] ;  /* 0x00d80000b61c783b */ /* 0x000eae0000004200 */
[C---:B----4-:R-:W-:Y:S08]  /*104c0*/  HMMA.16816.F32.BF16 R72, R4.reuse, R24, R72 ;  /* 0x000000180448723c */ /* 0x050ff00000041848 */
[----:B------:R-:W-:Y:S03]  /*104d0*/  HMMA.16816.F32.BF16 R68, R4, R26, R68 ;  /* 0x0000001a0444723c */ /* 0x000fe60000041844 */
[----:B------:R-:W-:Y:S01]  /*104e0*/  F2FP.BF16.F32.PACK_AB R4, R65, R60 ;  /* 0x0000003c4104723e */ /* 0x000fe200000010ff */
[----:B------:R-:W4:Y:S01]  /*104f0*/  LDSM.16.MT88.4 R24, [R180+0xd800] ;  /* 0x00d80000b418783b */ /* 0x000f220000004200 */
[----:B------:R-:W-:-:S02]  /*10500*/  F2FP.BF16.F32.PACK_AB R5, R58, R61 ;  /* 0x0000003d3a05723e */ /* 0x000fc400000010ff */
[----:B------:R-:W-:Y:S02]  /*10510*/  F2FP.BF16.F32.PACK_AB R6, R62, R63 ;  /* 0x0000003f3e06723e */ /* 0x000fe400000010ff */
[----:B------:R-:W-:-:S07]  /*10520*/  F2FP.BF16.F32.PACK_AB R7, R125, R56 ;  /* 0x000000387d07723e */ /* 0x000fce00000010ff */
[C---:B-----5:R-:W-:Y:S08]  /*10530*/  HMMA.16816.F32.BF16 R88, R4.reuse, R8, R88 ;  /* 0x000000080458723c */ /* 0x060ff00000041858 */
        /* <DEDUP_REMOVED lines=26> */
[----:B------:R-:W-:Y:S07]  /*106e0*/  LDSM.16.MT88.4 R12, [R180+0xc000] ;  /* 0x00c00000b40c783b */ /* 0x000fee0000004200 */
[C---:B-1----:R-:W-:Y:S08]  /*106f0*/  HMMA.16816.F32.BF16 R112, R4.reuse, R20, R112 ;  /* 0x000000140470723c */ /* 0x042ff00000041870 */
[C---:B------:R-:W-:Y:S01]  /*10700*/  HMMA.16816.F32.BF16 R108, R4.reuse, R22, R108 ;  /* 0x00000016046c723c */ /* 0x040fe2000004186c */
[----:B------:R-:W-:Y:S07]  /*10710*/  LDSM.16.MT88.4 R20, [R182+0xa000] ;  /* 0x00a00000b614783b */ /* 0x000fee0000004200 */
[C---:B--2---:R-:W-:Y:S08]  /*10720*/  HMMA.16816.F32.BF16 R104, R4.reuse, R16, R104 ;  /* 0x000000100468723c */ /* 0x044ff00000041868 */
[C---:B------:R-:W-:Y:S01]  /*10730*/  HMMA.16816.F32.BF16 R100, R4.reuse, R18, R100 ;  /* 0x000000120464723c */ /* 0x040fe20000041864 */
[----:B------:R-:W1:Y:S07]  /*10740*/  LDSM.16.MT88.4 R16, [R180+0xa000] ;  /* 0x00a00000b410783b */ /* 0x000e6e0000004200 */
[C---:B------:R-:W-:Y:S08]  /*10750*/  HMMA.16816.F32.BF16 R80, R4.reuse, R28, R80 ;  /* 0x0000001c0450723c */ /* 0x040ff00000041850 */
[C---:B------:R-:W-:Y:S01]  /*10760*/  HMMA.16816.F32.BF16 R76, R4.reuse, R30, R76 ;  /* 0x0000001e044c723c */ /* 0x040fe2000004184c */
[----:B------:R-:W2:Y:S07]  /*10770*/  LDSM.16.MT88.4 R28, [R182+0xe000] ;  /* 0x00e00000b61c783b */ /* 0x000eae0000004200 */
        /* <DEDUP_REMOVED lines=16> */
[----:B--2---:R-:W-:Y:S03]  /*10880*/  HMMA.16816.F32.BF16 R80, R4, R28, R80 ;  /* 0x0000001c0450723c */ /* 0x004fe60000041850 */
[-C--:B------:R-:W-:Y:S01]  /*10890*/  FFMA.FTZ R28, R153, R51.reuse, -R54 ;  /* 0x00000033991c7223 */ /* 0x080fe20000010836 */
[----:B------:R-:W-:-:S03]  /*108a0*/  FFMA.FTZ R153, R151, R51, -R52 ;  /* 0x0000003397997223 */ /* 0x000fc60000010834 */
[----:B------:R2:W5:Y:S01]  /*108b0*/  MUFU.EX2 R151, R28 ;  /* 0x0000001c00977308 */ /* 0x0005620000000800 */
[C---:B---3--:R-:W-:Y:S03]  /*108c0*/  HMMA.16816.F32.BF16 R72, R4.reuse, R8, R72 ;  /* 0x000000080448723c */ /* 0x048fe60000041848 */
[----:B------:R-:W3:Y:S05]  /*108d0*/  MUFU.EX2 R153, R153 ;  /* 0x0000009900997308 */ /* 0x000eea0000000800 */
[C---:B------:R-:W-:Y:S01]  /*108e0*/  HMMA.16816.F32.BF16 R68, R4.reuse, R10, R68 ;  /* 0x0000000a0444723c */ /* 0x040fe20000041844 */
[----:B------:R-:W4:Y:S07]  /*108f0*/  LDSM.16.MT88.4 R8, [R182+0xe400] ;  /* 0x00e40000b608783b */ /* 0x000f2e0000004200 */
[C---:B------:R-:W-:Y:S08]  /*10900*/  HMMA.16816.F32.BF16 R112, R4.reuse, R20, R112 ;  /* 0x000000140470723c */ /* 0x040ff00000041870 */
[C---:B------:R-:W-:Y:S01]  /*10910*/  HMMA.16816.F32.BF16 R108, R4.reuse, R22, R108 ;  /* 0x00000016046c723c */ /* 0x040fe2000004186c */
[----:B------:R-:W4:Y:S07]  /*10920*/  LDSM.16.MT88.4 R20, [R180+0xa400] ;  /* 0x00a40000b414783b */ /* 0x000f2e0000004200 */
[----:B------:R-:W-:Y:S03]  /*10930*/  HMMA.16816.F32.BF16 R76, R4, R30, R76 ;  /* 0x0000001e044c723c */ /* 0x000fe6000004184c */
[----:B------:R-:W-:Y:S01]  /*10940*/  F2FP.BF16.F32.PACK_AB R4, R155, R136 ;  /* 0x000000889b04723e */ /* 0x000fe200000010ff */
[----:B--2---:R-:W2:Y:S01]  /*10950*/  LDSM.16.MT88.4 R28, [R180+0xe400] ;  /* 0x00e40000b41c783b */ /* 0x004ea20000004200 */
[----:B------:R-:W-:-:S02]  /*10960*/  F2FP.BF16.F32.PACK_AB R5, R161, R134 ;  /* 0x00000086a105723e */ /* 0x000fc400000010ff */
[----:B-----5:R-:W-:Y:S02]  /*10970*/  F2FP.BF16.F32.PACK_AB R6, R151, R138 ;  /* 0x0000008a9706723e */ /* 0x020fe400000010ff */
[----:B---3--:R-:W-:-:S07]  /*10980*/  F2FP.BF16.F32.PACK_AB R7, R153, R132 ;  /* 0x000000849907723e */ /* 0x008fce00000010ff */
[C---:B-1----:R-:W-:Y:S08]  /*10990*/  HMMA.16816.F32.BF16 R96, R4.reuse, R16, R96 ;  /* 0x000000100460723c */ /* 0x042ff00000041860 */
[C---:B------:R-:W-:Y:S01]  /*109a0*/  HMMA.16816.F32.BF16 R92, R4.reuse, R18, R92 ;  /* 0x00000012045c723c */ /* 0x040fe2000004185c */
[----:B------:R-:W1:Y:S07]  /*109b0*/  LDSM.16.MT88.4 R16, [R180+0xa800] ;  /* 0x00a80000b410783b */ /* 0x000e6e0000004200 */
[----:B----4-:R-:W-:Y:S03]  /*109c0*/  HMMA.16816.F32.BF16 R88, R4, R12, R88 ;  /* 0x0000000c0458723c */ /* 0x010fe60000041858 */
[-C--:B------:R-:W-:Y:S01]  /*109d0*/  FFMA.FTZ R12, R141, R51.reuse, -R52 ;  /* 0x000000338d0c7223 */ /* 0x080fe20000010834 */
[----:B------:R-:W-:-:S02]  /*109e0*/  FFMA.FTZ R141, R135, R51, -R54 ;  /* 0x00000033878d7223 */ /* 0x000fc40000010836 */
[----:B------:R-:W-:Y:S04]  /*109f0*/  MUFU.EX2 R135, R137 ;  /* 0x0000008900877308 */ /* 0x000fe80000000800 */
[----:B------:R3:W-:Y:S01]  /*10a00*/  MUFU.EX2 R139, R12 ;  /* 0x0000000c008b7308 */ /* 0x0007e20000000800 */
[C---:B------:R-:W-:Y:S03]  /*10a10*/  HMMA.16816.F32.BF16 R84, R4.reuse, R14, R84 ;  /* 0x0000000e0454723c */ /* 0x040fe60000041854 */
[----:B------:R-:W4:Y:S05]  /*10a20*/  MUFU.EX2 R133, R141 ;  /* 0x0000008d00857308 */ /* 0x000f2a0000000800 */
[C---:B------:R-:W-:Y:S01]  /*10a30*/  HMMA.16816.F32.BF16 R80, R4.reuse, R8, R80 ;  /* 0x000000080450723c */ /* 0x040fe20000041850 */
[----:B---3--:R-:W3:Y:S07]  /*10a40*/  LDSM.16.MT88.4 R12, [R180+0xc800] ;  /* 0x00c80000b40c783b */ /* 0x008eee0000004200 */
[C---:B------:R-:W-:Y:S01]  /*10a50*/  HMMA.16816.F32.BF16 R76, R4.reuse, R10, R76 ;  /* 0x0000000a044c723c */ /* 0x040fe2000004184c */
[----:B------:R-:W5:Y:S07]  /*10a60*/  LDSM.16.MT88.4 R8, [R182+0xe800] ;  /* 0x00e80000b608783b */ /* 0x000f6e0000004200 */
[C---:B------:R-:W-:Y:S08]  /*10a70*/  HMMA.16816.F32.BF16 R112, R4.reuse, R24, R112 ;  /* 0x000000180470723c */ /* 0x040ff00000041870 */
[C---:B------:R-:W-:Y:S01]  /*10a80*/  HMMA.16816.F32.BF16 R108, R4.reuse, R26, R108 ;  /* 0x0000001a046c723c */ /* 0x040fe2000004186c */
[----:B------:R-:W5:Y:S07]  /*10a90*/  LDSM.16.MT88.4 R24, [R182+0xa800] ;  /* 0x00a80000b618783b */ /* 0x000f6e0000004200 */
[C---:B------:R-:W-:Y:S08]  /*10aa0*/  HMMA.16816.F32.BF16 R104, R4.reuse, R20, R104 ;  /* 0x000000140468723c */ /* 0x040ff00000041868 */
[C---:B------:R-:W-:Y:S01]  /*10ab0*/  HMMA.16816.F32.BF16 R100, R4.reuse, R22, R100 ;  /* 0x000000160464723c */ /* 0x040fe20000041864 */
[----:B------:R-:W5:Y:S07]  /*10ac0*/  LDSM.16.MT88.4 R20, [R182+0xc800] ;  /* 0x00c80000b614783b */ /* 0x000f6e0000004200 */
[C---:B--2---:R-:W-:Y:S08]  /*10ad0*/  HMMA.16816.F32.BF16 R72, R4.reuse, R28, R72 ;  /* 0x0000001c0448723c */ /* 0x044ff00000041848 */
[----:B------:R-:W-:Y:S03]  /*10ae0*/  HMMA.16816.F32.BF16 R68, R4, R30, R68 ;  /* 0x0000001e0444723c */ /* 0x000fe60000041844 */
[----:B----4-:R-:W-:-:S02]  /*10af0*/  F2FP.BF16.F32.PACK_AB R4, R142, R133 ;  /* 0x000000858e04723e */ /* 0x010fc400000010ff */
        /* <DEDUP_REMOVED lines=12> */
[----:B------:R-:W-:Y:S03]  /*10bc0*/  HMMA.16816.F32.BF16 R108, R4, R26, R108 ;  /* 0x0000001a046c723c */ /* 0x000fe6000004186c */
[----:B------:R-:W-:Y:S01]  /*10bd0*/  FADD.FTZ R27, R37, R40 ;  /* 0x00000028251b7221 */ /* 0x000fe20000010000 */
[----:B------:R-:W-:-:S03]  /*10be0*/  FADD.FTZ R26, R32, R35 ;  /* 0x00000023201a7221 */ /* 0x000fc60000010000 */
[----:B------:R-:W-:Y:S01]  /*10bf0*/  FADD.FTZ R27, R36, R27 ;  /* 0x0000001b241b7221 */ /* 0x000fe20000010000 */
[----:B------:R-:W-:Y:S01]  /*10c00*/  FADD.FTZ R26, R3, R26 ;  /* 0x0000001a031a7221 */ /* 0x000fe20000010000 */
[----:B------:R-:W-:Y:S03]  /*10c10*/  HMMA.16816.F32.BF16 R112, R4, R24, R112 ;  /* 0x000000180470723c */ /* 0x000fe60000041870 */
[-CC-:B------:R-:W-:Y:S01]  /*10c20*/  FFMA.FTZ R24, R50, R51.reuse, -R54.reuse ;  /* 0x0000003332187223 */ /* 0x180fe20000010836 */
[----:B------:R-:W-:Y:S01]  /*10c30*/  FFMA.FTZ R25, R49, R51, -R54 ;  /* 0x0000003331197223 */ /* 0x000fe20000010836 */
[----:B------:R-:W-:Y:S01]  /*10c40*/  FADD.FTZ R34, R34, R27 ;  /* 0x0000001b22227221 */ /* 0x000fe20000010000 */
[----:B------:R-:W-:-:S03]  /*10c50*/  FADD.FTZ R3, R61, R26 ;  /* 0x0000001a3d037221 */ /* 0x000fc60000010000 */
[----:B------:R-:W-:Y:S01]  /*10c60*/  MUFU.EX2 R24, R24 ;  /* 0x0000001800187308 */ /* 0x000fe20000000800 */
[C---:B------:R-:W-:Y:S03]  /*10c70*/  HMMA.16816.F32.BF16 R96, R4.reuse, R20, R96 ;  /* 0x000000140460723c */ /* 0x040fe60000041860 */
[-CC-:B------:R-:W-:Y:S01]  /*10c80*/  FFMA.FTZ R20, R59, R51.reuse, -R52.reuse ;  /* 0x000000333b147223 */ /* 0x180fe20000010834 */
[-C--:B------:R-:W-:Y:S01]  /*10c90*/  FFMA.FTZ R21, R57, R51.reuse, -R52 ;  /* 0x0000003339157223 */ /* 0x080fe20000010834 */
[----:B------:R-:W-:Y:S01]  /*10ca0*/  MUFU.EX2 R25, R25 ;  /* 0x0000001900197308 */ /* 0x000fe20000000800 */
[----:B------:R-:W-:Y:S01]  /*10cb0*/  FADD.FTZ R33, R33, R34 ;  /* 0x0000002221217221 */ /* 0x000fe20000010000 */
[----:B------:R-:W-:Y:S02]  /*10cc0*/  FADD.FTZ R3, R58, R3 ;  /* 0x000000033a037221 */ /* 0x000fe40000010000 */
[----:B------:R-:W-:Y:S01]  /*10cd0*/  MUFU.EX2 R20, R20 ;  /* 0x0000001400147308 */ /* 0x000fe20000000800 */
[----:B------:R-:W-:Y:S03]  /*10ce0*/  HMMA.16816.F32.BF16 R92, R4, R22, R92 ;  /* 0x00000016045c723c */ /* 0x000fe6000004185c */
[-C--:B------:R-:W-:Y:S01]  /*10cf0*/  FFMA.FTZ R22, R55, R51.reuse, -R52 ;  /* 0x0000003337167223 */ /* 0x080fe20000010834 */
[----:B------:R-:W-:Y:S01]  /*10d00*/  FFMA.FTZ R23, R53, R51, -R54 ;  /* 0x0000003335177223 */ /* 0x000fe20000010836 */
[----:B------:R-:W4:Y:S01]  /*10d10*/  MUFU.EX2 R21, R21 ;  /* 0x0000001500157308 */ /* 0x000f220000000800 */
[----:B------:R-:W-:Y:S01]  /*10d20*/  FADD.FTZ R26, R60, R33 ;  /* 0x000000213c1a7221 */ /* 0x000fe20000010000 */
[----:B------:R-:W-:-:S02]  /*10d30*/  FADD.FTZ R56, R56, R3 ;  /* 0x0000000338387221 */ /* 0x000fc40000010000 */
[----:B------:R-:W5:Y:S01]  /*10d40*/  MUFU.EX2 R22, R22 ;  /* 0x0000001600167308 */ /* 0x000f620000000800 */
[----:B------:R-:W-:Y:S01]  /*10d50*/  FADD.FTZ R26, R65, R26 ;  /* 0x0000001a411a7221 */ /* 0x000fe20000010000 */
[----:B-1----:R-:W-:Y:S02]  /*10d60*/  HMMA.16816.F32.BF16 R72, R4, R16, R72 ;  /* 0x000000100448723c */ /* 0x002fe40000041848 */
[----:B------:R-:W1:Y:S01]  /*10d70*/  MUFU.EX2 R23, R23 ;  /* 0x0000001700177308 */ /* 0x000e620000000800 */
[----:B------:R-:W-:Y:S01]  /*10d80*/  FADD.FTZ R3, R63, R26 ;  /* 0x0000001a3f037221 */ /* 0x000fe20000010000 */
[----:B------:R-:W-:-:S03]  /*10d90*/  FADD.FTZ R26, R125, R56 ;  /* 0x000000387d1a7221 */ /* 0x000fc60000010000 */
[----:B------:R-:W-:Y:S01]  /*10da0*/  FADD.FTZ R3, R62, R3 ;  /* 0x000000033e037221 */ /* 0x000fe20000010000 */
[----:B------:R-:W-:Y:S03]  /*10db0*/  HMMA.16816.F32.BF16 R68, R4, R18, R68 ;  /* 0x000000120444723c */ /* 0x000fe60000041844 */
[----:B----4-:R-:W-:Y:S01]  /*10dc0*/  F2FP.BF16.F32.PACK_AB R5, R21, R20 ;  /* 0x000000141505723e */ /* 0x010fe200000010ff */
[----:B------:R-:W4:Y:S01]  /*10dd0*/  LDSM.16.MT88.4 R16, [R182+0xcc00] ;  /* 0x00cc0000b610783b */ /* 0x000f220000004200 */
[----:B------:R-:W-:Y:S01]  /*10de0*/  F2FP.BF16.F32.PACK_AB R6, R216, R25 ;  /* 0x00000019d806723e */ /* 0x000fe200000010ff */
[----:B------:R-:W-:Y:S01]  /*10df0*/  FADD.FTZ R143, R143, R26 ;  /* 0x0000001a8f8f7221 */ /* 0x000fe20000010000 */
[----:B-----5:R-:W-:Y:S01]  /*10e00*/  F2FP.BF16.F32.PACK_AB R7, R215, R22 ;  /* 0x00000016d707723e */ /* 0x020fe200000010ff */
[----:B------:R-:W-:Y:S01]  /*10e10*/  FADD.FTZ R26, R120, R3 ;  /* 0x00000003781a7221 */ /* 0x000fe20000010000 */
[----:B-1----:R-:W-:Y:S01]  /*10e20*/  F2FP.BF16.F32.PACK_AB R4, R24, R23 ;  /* 0x000000171804723e */ /* 0x002fe200000010ff */
[----:B------:R-:W-:-:S02]  /*10e30*/  FADD.FTZ R3, R66, R143 ;  /* 0x0000008f42037221 */ /* 0x000fc40000010000 */
[----:B------:R-:W-:Y:S02]  /*10e40*/  FADD.FTZ R26, R147, R26 ;  /* 0x0000001a931a7221 */ /* 0x000fe40000010000 */
[----:B------:R-:W-:Y:S02]  /*10e50*/  FADD.FTZ R64, R64, R3 ;  /* 0x0000000340407221 */ /* 0x000fe40000010000 */
        /* <DEDUP_REMOVED lines=17> */
[----:B------:R-:W-:Y:S01]  /*10f70*/  HMMA.16816.F32.BF16 R100, R4, R10, R100 ;  /* 0x0000000a0464723c */ /* 0x000fe20000041864 */
[----:B------:R-:W2:Y:S02]  /*10f80*/  LDSM.16.MT88.4 R8, [R182+0xec00] ;  /* 0x00ec0000b608783b */ /* 0x000ea40000004200 */
[----:B------:R-:W-:Y:S01]  /*10f90*/  FADD.FTZ R161, R161, R134 ;  /* 0x00000086a1a17221 */ /* 0x000fe20000010000 */
[----:B------:R-:W-:-:S04]  /*10fa0*/  FADD.FTZ R155, R155, R136 ;  /* 0x000000889b9b7221 */ /* 0x000fc80000010000 */
[C---:B----4-:R-:W-:Y:S08]  /*10fb0*/  HMMA.16816.F32.BF16 R96, R4.reuse, R16, R96 ;  /* 0x000000100460723c */ /* 0x050ff00000041860 */
        /* <DEDUP_REMOVED lines=98> */
.L_x_4861:
        /* <DEDUP_REMOVED lines=8> */
.L_x_4862:
[----:B------:R-:W-:Y:S05]  /*11660*/  BSYNC.RECONVERGENT B0 ;  /* 0x0000000000007941 */ /* 0x000fea0003800200 */
.L_x_4860:
[C---:B------:R-:W-:Y:S01]  /*11670*/  IMAD.SHL.U32 R3, R118.reuse, 0x40, RZ ;  /* 0x0000004076037824 */ /* 0x040fe200078e00ff */
[----:B------:R-:W-:Y:S01]  /*11680*/  SHF.L.U64.HI R4, R118, 0x6, R119 ;  /* 0x0000000676047819 */ /* 0x000fe20000010277 */
[----:B------:R-:W-:Y:S01]  /*11690*/  @!PT LDS RZ, [RZ] ;  /* 0x00000000fffff984 */ /* 0x000fe20000000800 */
[----:B------:R-:W-:Y:S01]  /*116a0*/  @!PT LDS RZ, [RZ] ;  /* 0x00000000fffff984 */ /* 0x000fe20000000800 */
[----:B------:R-:W-:Y:S01]  /*116b0*/  @!PT LDS RZ, [RZ] ;  /* 0x00000000fffff984 */ /* 0x000fe20000000800 */
[----:B------:R-:W-:Y:S01]  /*116c0*/  LDGSTS.E.BYPASS.LTC128B.128 [R199+0x9000], desc[UR4][R192.64] ;  /* 0x09000000c0c77fae */ /* 0x000fe2000b981a04 */
[----:B------:R-:W-:Y:S01]  /*116d0*/  VIADD R123, R121, 0xfffffffe ;  /* 0xfffffffe797b7836 */ /* 0x000fe20000000000 */
[----:B------:R-:W-:Y:S01]  /*116e0*/  BSSY.RECONVERGENT B1, `(.L_x_4863) ;  /* 0x0000111000017945 */ /* 0x000fe20003800200 */
[C---:B------:R-:W-:Y:S01]  /*116f0*/  IADD3 R10, P1, PT, R3.reuse, R192, RZ ;  /* 0x000000c0030a7210 */ /* 0x040fe20007f3e0ff */
[----:B------:R-:W-:Y:S03]  /*11700*/  LDGSTS.E.BYPASS.LTC128B.128 [R199+0xb000], desc[UR4][R192.64+0x40] ;  /* 0x0b000040c0c77fae */ /* 0x000fe6000b981a04 */
[C---:B------:R-:W-:Y:S01]  /*11710*/  IADD3 R8, P2, PT, R3.reuse, R10, RZ ;  /* 0x0000000a03087210 */ /* 0x040fe20007f5e0ff */
[C---:B------:R-:W-:Y:S01]  /*11720*/  IMAD.X R11, R4.reuse, 0x1, R193, P1 ;  /* 0x00000001040b7824 */ /* 0x040fe200008e06c1 */
[----:B------:R-:W-:Y:S02]  /*11730*/  LDGSTS.E.BYPASS.LTC128B.128 [R199+0xd000], desc[UR4][R192.64+0x80] ;  /* 0x0d000080c0c77fae */ /* 0x000fe4000b981a04 */
[----:B------:R-:W-:Y:S01]  /*11740*/  IADD3 R28, P1, PT, R3, R8, RZ ;  /* 0x00000008031c7210 */ /* 0x000fe20007f3e0ff */
[----:B------:R-:W-:Y:S01]  /*11750*/  IMAD.X R9, R4, 0x1, R11, P2 ;  /* 0x0000000104097824 */ /* 0x000fe200010e060b */
[----:B------:R-:W-:Y:S01]  /*11760*/  LDGSTS.E.BYPASS.LTC128B.128 [R199+0x9800], desc[UR4][R10.64] ;  /* 0x098000000ac77fae */ /* 0x000fe2000b981a04 */
[----:B------:R-:W-:-:S02]  /*11770*/  ISETP.GT.AND P2, PT, R123, R188, PT ;  /* 0x000000bc7b00720c */ /* 0x000fc40003f44270 */
[----:B------:R-:W-:Y:S01]  /*11780*/  IMAD.X R29, R4, 0x1, R9, P1 ;  /* 0x00000001041d7824 */ /* 0x000fe200008e0609 */
        /* <DEDUP_REMOVED lines=8> */
[----:B------:R-:W-:Y:S04]  /*11810*/  LDSM.16.M88.4 R64, [R185] ;  /* 0x00000000b940783b */ /* 0x000fe80000000200 */
[----:B------:R-:W2:Y:S04]  /*11820*/  LDSM.16.M88.4 R20, [R184+0x3000] ;  /* 0x00300000b814783b */ /* 0x000ea80000000200 */
[----:B------:R-:W3:Y:S04]  /*11830*/  LDSM.16.M88.4 R12, [R184+0x3400] ;  /* 0x00340000b80c783b */ /* 0x000ee80000000200 */
[----:B------:R-:W4:Y:S04]  /*11840*/  LDSM.16.M88.4 R4, [R184+0x3800] ;  /* 0x00380000b804783b */ /* 0x000f280000000200 */
[----:B------:R-:W-:Y:S04]  /*11850*/  LDSM.16.M88.4 R40, [R183] ;  /* 0x00000000b728783b */ /* 0x000fe80000000200 */
[----:B------:R-:W5:Y:S04]  /*11860*/  LDSM.16.M88.4 R32, [R181+0x3000] ;  /* 0x00300000b520783b */ /* 0x000f680000000200 */
[----:B-1----:R-:W1:Y:S04]  /*11870*/  LDSM.16.M88.4 R28, [R181+0x3400] ;  /* 0x00340000b51c783b */ /* 0x002e680000000200 */
[----:B------:R-:W1:Y:S04]  /*11880*/  LDSM.16.M88.4 R152, [R184+0x3c00] ;  /* 0x003c0000b898783b */ /* 0x000e680000000200 */
[----:B------:R-:W1:Y:S04]  /*11890*/  LDSM.16.M88.4 R144, [R184+0x4000] ;  /* 0x00400000b890783b */ /* 0x000e680000000200 */
        /* <DEDUP_REMOVED lines=8> */
[C---:B------:R-:W-:Y:S03]  /*11920*/  HMMA.16816.F32.BF16 R20, R64.reuse, R22, RZ ;  /* 0x000000164014723c */ /* 0x040fe600000418ff */
[----:B------:R-:W3:Y:S04]  /*11930*/  LDSM.16.M88.4 R160, [R181+0x4400] ;  /* 0x00440000b5a0783b */ /* 0x000ee80000000200 */
[----:B------:R-:W3:Y:S01]  /*11940*/  LDSM.16.M88.4 R60, [R181+0x4800] ;  /* 0x00480000b53c783b */ /* 0x000ee20000000200 */
[C---:B------:R-:W-:Y:S03]  /*11950*/  HMMA.16816.F32.BF16 R12, R64.reuse, R14, RZ ;  /* 0x0000000e400c723c */ /* 0x040fe600000418ff */
[----:B------:R-:W3:Y:S04]  /*11960*/  LDSM.16.M88.4 R56, [R181+0x4c00] ;  /* 0x004c0000b538783b */ /* 0x000ee80000000200 */
[----:B------:R-:W-:Y:S01]  /*11970*/  LDSM.16.M88.4 R164, [R185+0x1000] ;  /* 0x00100000b9a4783b */ /* 0x000fe20000000200 */
[----:B----4-:R-:W-:Y:S03]  /*11980*/  HMMA.16816.F32.BF16 R8, R64, R4, RZ ;  /* 0x000000044008723c */ /* 0x010fe600000418ff */
[----:B------:R-:W-:Y:S04]  /*11990*/  LDSM.16.M88.4 R172, [R184+0x6800] ;  /* 0x00680000b8ac783b */ /* 0x000fe80000000200 */
[----:B------:R-:W-:Y:S01]  /*119a0*/  LDSM.16.M88.4 R168, [R184+0x6c00] ;  /* 0x006c0000b8a8783b */ /* 0x000fe20000000200 */
[C---:B-----5:R-:W-:Y:S03]  /*119b0*/  HMMA.16816.F32.BF16 R24, R40.reuse, R32, R24 ;  /* 0x000000202818723c */ /* 0x060fe60000041818 */
[----:B------:R-:W-:Y:S04]  /*119c0*/  LDSM.16.M88.4 R220, [R185+0x2000] ;  /* 0x00200000b9dc783b */ /* 0x000fe80000000200 */
[----:B------:R-:W-:Y:S01]  /*119d0*/  LDSM.16.M88.4 R176, [R184+0x7c00] ;  /* 0x007c0000b8b0783b */ /* 0x000fe20000000200 */
[C---:B------:R-:W-:Y:S03]  /*119e0*/  HMMA.16816.F32.BF16 R20, R40.reuse, R34, R20 ;  /* 0x000000222814723c */ /* 0x040fe60000041814 */
[----:B------:R-:W4:Y:S04]  /*119f0*/  LDSM.16.M88.4 R32, [R184+0x5000] ;  /* 0x00500000b820783b */ /* 0x000f280000000200 */
[----:B------:R-:W0:Y:S01]  /*11a00*/  LDGDEPBAR ;  /* 0x00000000000079af */ /* 0x000e220000000000 */
[C---:B-1----:R-:W-:Y:S08]  /*11a10*/  HMMA.16816.F32.BF16 R16, R40.reuse, R28, R16 ;  /* 0x0000001c2810723c */ /* 0x042ff00000041810 */
[----:B------:R-:W-:Y:S01]  /*11a20*/  HMMA.16816.F32.BF16 R12, R40, R30, R12 ;  /* 0x0000001e280c723c */ /* 0x000fe2000004180c */
[----:B------:R-:W1:Y:S07]  /*11a30*/  LDSM.16.M88.4 R28, [R184+0x5400] ;  /* 0x00540000b81c783b */ /* 0x000e6e0000000200 */
        /* <DEDUP_REMOVED lines=48> */
[----:B------:R-:W3:Y:S07]  /*11d40*/  LDSM.16.M88.4 R36, [R184+0x7000] ;  /* 0x00700000b824783b */ /* 0x000eee0000000200 */
[C---:B----4-:R-:W-:Y:S08]  /*11d50*/  HMMA.16816.F32.BF16 R8, R40.reuse, R32, R8 ;  /* 0x000000202808723c */ /* 0x050ff00000041808 */
[C---:B------:R-:W-:Y:S01]  /*11d60*/  HMMA.16816.F32.BF16 R4, R40.reuse, R34, R4 ;  /* 0x000000222804723c */ /* 0x040fe20000041804 */
[----:B------:R-:W4:Y:S07]  /*11d70*/  LDSM.16.M88.4 R32, [R184+0x7400] ;  /* 0x00740000b820783b */ /* 0x000f2e0000000200 */
        /* <DEDUP_REMOVED lines=15> */
[----:B------:R-:W-:Y:S07]  /*11e70*/  LDSM.16.M88.4 R60, [R183+0x2000] ;  /* 0x00200000b73c783b */ /* 0x000fee0000000200 */
[C---:B------:R-:W-:Y:S08]  /*11e80*/  HMMA.16816.F32.BF16 R148, R40.reuse, R56, R148 ;  /* 0x000000382894723c */ /* 0x040ff00000041894 */
        /* <DEDUP_REMOVED lines=11> */
[----:B------:R-:W3:Y:S03]  /*11f40*/  LDSM.16.M88.4 R40, [R181+0x8000] ;  /* 0x00800000b528783b */ /* 0x000ee60000000200 */
        /* <DEDUP_REMOVED lines=24> */
[C---:B-----5:R-:W-:Y:S08]  /*120d0*/  HMMA.16816.F32.BF16 R8, R60.reuse, R48, R8 ;  /* 0x000000303c08723c */ /* 0x060ff00000041808 */
[C---:B------:R-:W-:Y:S08]  /*120e0*/  HMMA.16816.F32.BF16 R4, R60.reuse, R50, R4 ;  /* 0x000000323c04723c */ /* 0x040ff00000041804 */
[C---:B---3--:R-:W-:Y:S08]  /*120f0*/  HMMA.16816.F32.BF16 R156, R60.reuse, R44, R156 ;  /* 0x0000002c3c9c723c */ /* 0x048ff0000004189c */
[C---:B------:R-:W-:Y:S08]  /*12100*/  HMMA.16816.F32.BF16 R152, R60.reuse, R46, R152 ;  /* 0x0000002e3c98723c */ /* 0x040ff00000041898 */
[C---:B------:R-:W-:Y:S08]  /*12110*/  HMMA.16816.F32.BF16 R148, R60.reuse, R40, R148 ;  /* 0x000000283c94723c */ /* 0x040ff00000041894 */
[C---:B------:R-:W-:Y:S08]  /*12120*/  HMMA.16816.F32.BF16 R144, R60.reuse, R42, R144 ;  /* 0x0000002a3c90723c */ /* 0x040ff00000041890 */
[C---:B------:R-:W-:Y:S08]  /*12130*/  HMMA.16816.F32.BF16 R140, R60.reuse, R36, R140 ;  /* 0x000000243c8c723c */ /* 0x040ff0000004188c */
[C---:B------:R-:W-:Y:S08]  /*12140*/  HMMA.16816.F32.BF16 R136, R60.reuse, R38, R136 ;  /* 0x000000263c88723c */ /* 0x040ff00000041888 */
[C---:B----4-:R-:W-:Y:S08]  /*12150*/  HMMA.16816.F32.BF16 R132, R60.reuse, R32, R132 ;  /* 0x000000203c84723c */ /* 0x050ff00000041884 */
[C---:B------:R-:W-:Y:S08]  /*12160*/  HMMA.16816.F32.BF16 R128, R60.reuse, R34, R128 ;  /* 0x000000223c80723c */ /* 0x040ff00000041880 */
[C---:B-1----:R-:W-:Y:S08]  /*12170*/  HMMA.16816.F32.BF16 R124, R60.reuse, R28, R124 ;  /* 0x0000001c3c7c723c */ /* 0x042ff0000004187c */
        /* <DEDUP_REMOVED lines=15> */
[----:B------:R-:W-:Y:S02]  /*12270*/  IADD3 R30, PT, PT, RZ, -R30, RZ ;  /* 0x8000001eff1e7210 */ /* 0x000fe40007ffe0ff */
[----:B------:R-:W-:-:S03]  /*12280*/  ISETP.GE.AND P0, PT, R33, RZ, PT ;  /* 0x000000ff2100720c */ /* 0x000fc60003f06270 */
[----:B-1----:R-:W1:Y:S02]  /*12290*/  MUFU.RCP R36, R3 ;  /* 0x0000000300247308 */ /* 0x002e640000001000 */
[----:B-1----:R-:W-:Y:S01]  /*122a0*/  VIADD R36, R36, 0xffffffe ;  /* 0x0ffffffe24247836 */ /* 0x002fe20000000000 */
[----:B------:R-:W-:Y:S02]  /*122b0*/  IABS R3, R28 ;  /* 0x0000001c00037213 */ /* 0x000fe40000000000 */
[----:B------:R-:W-:-:S03]  /*122c0*/  LOP3.LUT R28, R28, R35, RZ, 0x3c, !PT ;  /* 0x000000231c1c7212 */ /* 0x000fc600078e3cff */
[----:B------:R-:W1:Y:S01]  /*122d0*/  F2I.FTZ.U32.TRUNC.NTZ R37, R36 ;  /* 0x0000002400257305 */ /* 0x000e62000021f000 */
[----:B------:R-:W-:Y:S02]  /*122e0*/  ISETP.GE.AND P3, PT, R28, RZ, PT ;  /* 0x000000ff1c00720c */ /* 0x000fe40003f66270 */
[----:B-1----:R-:W-:Y:S01]  /*122f0*/  IADD3 R34, PT, PT, RZ, -R37, RZ ;  /* 0x80000025ff227210 */ /* 0x002fe20007ffe0ff */
[----:B------:R-:W-:-:S04]  /*12300*/  IMAD.MOV.U32 R36, RZ, RZ, RZ ;  /* 0x000000ffff247224 */ /* 0x000fc800078e00ff */
[----:B------:R-:W-:-:S04]  /*12310*/  IMAD R34, R34, R31, RZ ;  /* 0x0000001f22227224 */ /* 0x000fc800078e02ff */
[----:B------:R-:W-:-:S06]  /*12320*/  IMAD.HI.U32 R34, R37, R34, R36 ;  /* 0x0000002225227227 */ /* 0x000fcc00078e0024 */
[----:B------:R-:W-:-:S04]  /*12330*/  IMAD.HI.U32 R32, R34, R29, RZ ;  /* 0x0000001d22207227 */ /* 0x000fc800078e00ff */
[----:B------:R-:W-:-:S04]  /*12340*/  IMAD.HI.U32 R34, R34, R3, RZ ;  /* 0x0000000322227227 */ /* 0x000fc800078e00ff */
[-C--:B------:R-:W-:Y:S01]  /*12350*/  IMAD R36, R32, R30.reuse, R29 ;  /* 0x0000001e20247224 */ /* 0x080fe200078e021d */
[----:B------:R-:W-:Y:S01]  /*12360*/  LOP3.LUT R29, RZ, R35, RZ, 0x33, !PT ;  /* 0x00000023ff1d7212 */ /* 0x000fe200078e33ff */
        /* <DEDUP_REMOVED lines=8> */
[----:B------:R-:W-:Y:S01]  /*123f0*/  ISETP.GE.U32.AND P6, PT, R30, R31, PT ;  /* 0x0000001f1e00720c */ /* 0x000fe20003fc6070 */
[----:B------:R-:W2:Y:S01]  /*12400*/  LD.E.64 R36, desc[UR4][R116.64+0x20] ;  /* 0x0000200474247980 */ /* 0x000ea2000c101b00 */
[----:B------:R-:W-:-:S09]  /*12410*/  ISETP.NE.AND P1, PT, R35, RZ, PT ;  /* 0x000000ff2300720c */ /* 0x000fd20003f25270 */
[----:B------:R-:W-:Y:S02]  /*12420*/  @P5 VIADD R32, R32, 0x1 ;  /* 0x0000000120205836 */ /* 0x000fe40000000000 */
[----:B------:R-:W-:Y:S02]  /*12430*/  @P6 IADD3 R34, PT, PT, R34, 0x1, RZ ;  /* 0x0000000122226810 */ /* 0x000fe40007ffe0ff */
[----:B------:R-:W-:Y:S02]  /*12440*/  @!P0 IMAD.MOV R32, RZ, RZ, -R32 ;  /* 0x000000ffff208224 */ /* 0x000fe400078e0a20 */
[----:B------:R-:W-:-:S03]  /*12450*/  @!P3 IADD3 R34, PT, PT, -R34, RZ, RZ ;  /* 0x000000ff2222b210 */ /* 0x000fc60007ffe1ff */
        /* <DEDUP_REMOVED lines=23> */
.L_x_4866:
        /* <DEDUP_REMOVED lines=8> */
.L_x_4867:
[----:B------:R-:W-:Y:S05]  /*12650*/  BSYNC.RECONVERGENT B0 ;  /* 0x0000000000007941 */ /* 0x000fea0003800200 */
.L_x_4865:
        /* <DEDUP_REMOVED lines=25> */
.L_x_4864:
[----:B------:R-:W-:Y:S05]  /*127f0*/  BSYNC.RECONVERGENT B1 ;  /* 0x0000000000017941 */ /* 0x000fea0003800200 */
.L_x_4863:
[----:B------:R-:W-:Y:S02]  /*12800*/  IMAD.SHL.U32 R28, R195, 0x2, RZ ;  /* 0x00000002c31c7824 */ /* 0x000fe400078e00ff */
[----:B-1----:R-:W-:-:S03]  /*12810*/  VIADD R31, R121, 0xffffffff ;  /* 0xffffffff791f7836 */ /* 0x002fc60000000000 */
[----:B------:R-:W-:Y:S01]  /*12820*/  LOP3.LUT R28, R28, 0x6, RZ, 0xc0, !PT ;  /* 0x000000061c1c7812 */ /* 0x000fe200078ec0ff */
[----:B------:R-:W-:-:S04]  /*12830*/  IMAD.SHL.U32 R31, R31, 0x80, RZ ;  /* 0x000000801f1f7824 */ /* 0x000fc800078e00ff */
[----:B------:R-:W-:-:S04]  /*12840*/  IMAD.IADD R31, R31, 0x1, R28 ;  /* 0x000000011f1f7824 */ /* 0x000fc800078e021c */
[C---:B------:R-:W-:Y:S02]  /*12850*/  VIADD R28, R31.reuse, 0xffffff80 ;  /* 0xffffff801f1c7836 */ /* 0x040fe40000000000 */
[----:B------:R-:W-:-:S03]  /*12860*/  VIADD R3, R31, 0xffffff81 ;  /* 0xffffff811f037836 */ /* 0x000fc60000000000 */
[CC--:B------:R-:W-:Y:S02]  /*12870*/  ISETP.GE.AND P0, PT, R28.reuse, R209.reuse, PT ;  /* 0x000000d11c00720c */ /* 0x0c0fe40003f06270 */
[-C--:B------:R-:W-:Y:S02]  /*12880*/  ISETP.GE.AND P4, PT, R28, R208.reuse, PT ;  /* 0x000000d01c00720c */ /* 0x080fe40003f86270 */
[----:B------:R-:W-:Y:S02]  /*12890*/  FSEL R24, R24, -INF , P0 ;  /* 0xff80000018187808 */ /* 0x000fe40000000000 */
[C---:B------:R-:W-:Y:S02]  /*128a0*/  ISETP.GE.AND P0, PT, R3.reuse, R209, PT ;  /* 0x000000d10300720c */ /* 0x040fe40003f06270 */
[----:B------:R-:W-:Y:S02]  /*128b0*/  FSEL R29, R24, -INF , !P4 ;  /* 0xff800000181d7808 */ /* 0x000fe40006000000 */
[----:B------:R-:W-:-:S02]  /*128c0*/  ISETP.GE.AND P6, PT, R3, R208, PT ;  /* 0x000000d00300720c */ /* 0x000fc40003fc6270 */
[CC--:B------:R-:W-:Y:S02]  /*128d0*/  ISETP.GE.AND P1, PT, R3.reuse, R207.reuse, PT ;  /* 0x000000cf0300720c */ /* 0x0c0fe40003f26270 */
[-C--:B------:R-:W-:Y:S02]  /*128e0*/  ISETP.GE.AND P4, PT, R3, R206.reuse, PT ;  /* 0x000000ce0300720c */ /* 0x080fe40003f86270 */
[----:B------:R-:W2:Y:S01]  /*128f0*/  LD.E R3, desc[UR4][R116.64+0xdc] ;  /* 0x0000dc0474037980 */ /* 0x000ea2000c101900 */
[C---:B------:R-:W-:Y:S01]  /*12900*/  ISETP.GE.AND P3, PT, R28.reuse, R207, PT ;  /* 0x000000cf1c00720c */ /* 0x040fe20003f66270 */
[C---:B------:R-:W-:Y:S01]  /*12910*/  VIADD R62, R31.reuse, 0xffffff88 ;  /* 0xffffff881f3e7836 */ /* 0x040fe20000000000 */
[----:B------:R-:W-:Y:S01]  /*12920*/  ISETP.GE.AND P5, PT, R28, R206, PT ;  /* 0x000000ce1c00720c */ /* 0x000fe20003fa6270 */
[C---:B------:R-:W-:Y:S01]  /*12930*/  VIADD R61, R31.reuse, 0xffffff89 ;  /* 0xffffff891f3d7836 */ /* 0x040fe20000000000 */
[----:B------:R-:W-:Y:S01]  /*12940*/  FSEL R33, R26, -INF , P3 ;  /* 0xff8000001a217808 */ /* 0x000fe20001800000 */
[C---:B------:R-:W-:Y:S01]  /*12950*/  VIADD R60, R31.reuse, 0xffffff90 ;  /* 0xffffff901f3c7836 */ /* 0x040fe20000000000 */
[----:B------:R-:W-:Y:S01]  /*12960*/  ISETP.GE.AND P3, PT, R62, R209, PT ;  /* 0x000000d13e00720c */ /* 0x000fe20003f66270 */
        /* <DEDUP_REMOVED lines=26> */
[----:B------:R-:W-:Y:S01]  /*12b10*/  VIADD R26, R31, 0xfffffff9 ;  /* 0xfffffff91f1a7836 */ /* 0x000fe20000000000 */
[----:B------:R-:W-:Y:S02]  /*12b20*/  FSEL R31, R25, -INF , P0 ;  /* 0xff800000191f7808 */ /* 0x000fe40000000000 */
[----:B------:R-:W-:Y:S02]  /*12b30*/  FSEL R25, R33, -INF , !P5 ;  /* 0xff80000021197808 */ /* 0x000fe40006800000 */
[----:B------:R-:W-:Y:S02]  /*12b40*/  ISETP.GE.AND P0, PT, R61, R209, PT ;  /* 0x000000d13d00720c */ /* 0x000fe40003f06270 */
[----:B------:R-:W-:Y:S02]  /*12b50*/  ISETP.GE.AND P5, PT, R62, R208, PT ;  /* 0x000000d03e00720c */ /* 0x000fe40003fa6270 */
[----:B------:R-:W-:-:S02]  /*12b60*/  FSEL R20, R20, -INF , P3 ;  /* 0xff80000014147808 */ /* 0x000fc40001800000 */
[-C--:B------:R-:W-:Y:S02]  /*12b70*/  ISETP.GE.AND P3, PT, R60, R209.reuse, PT ;  /* 0x000000d13c00720c */ /* 0x080fe40003f66270 */
[----:B------:R-:W-:Y:S02]  /*12b80*/  FSEL R33, R31, -INF , !P6 ;  /* 0xff8000001f217808 */ /* 0x000fe40007000000 */
[----:B------:R-:W-:Y:S02]  /*12b90*/  FSEL R21, R21, -INF , P0 ;  /* 0xff80000015157808 */ /* 0x000fe40000000000 */
[----:B------:R-:W-:Y:S02]  /*12ba0*/  FSEL R31, R20, -INF , !P5 ;  /* 0xff800000141f7808 */ /* 0x000fe40006800000 */
[----:B------:R-:W-:Y:S02]  /*12bb0*/  ISETP.GE.AND P0, PT, R58, R209, PT ;  /* 0x000000d13a00720c */ /* 0x000fe40003f06270 */
[----:B------:R-:W-:-:S02]  /*12bc0*/  ISETP.GE.AND P5, PT, R60, R208, PT ;  /* 0x000000d03c00720c */ /* 0x000fc40003fa6270 */
[----:B------:R-:W-:Y:S02]  /*12bd0*/  FSEL R16, R16, -INF , P3 ;  /* 0xff80000010107808 */ /* 0x000fe40001800000 */
[-C--:B------:R-:W-:Y:S02]  /*12be0*/  ISETP.GE.AND P3, PT, R52, R209.reuse, PT ;  /* 0x000000d13400720c */ /* 0x080fe40003f66270 */
        /* <DEDUP_REMOVED lines=12> */
[----:B------:R-:W-:Y:S02]  /*12cb0*/  ISETP.GE.AND P6, PT, R61, R208, PT ;  /* 0x000000d03d00720c */ /* 0x000fe40003fc6270 */
[----:B------:R-:W-:Y:S02]  /*12cc0*/  FSEL R9, R9, -INF , P0 ;  /* 0xff80000009097808 */ /* 0x000fe40000000000 */
[----:B------:R-:W-:Y:S02]  /*12cd0*/  FSEL R241, R8, -INF , !P5 ;  /* 0xff80000008f17808 */ /* 0x000fe40006800000 */
[----:B------:R-:W-:-:S02]  /*12ce0*/  ISETP.GE.AND P0, PT, R49, R209, PT ;  /* 0x000000d13100720c */ /* 0x000fc40003f06270 */
[-C--:B------:R-:W-:Y:S02]  /*12cf0*/  ISETP.GE.AND P5, PT, R50, R208.reuse, PT ;  /* 0x000000d03200720c */ /* 0x080fe40003fa6270 */
[----:B------:R-:W-:Y:S02]  /*12d00*/  FSEL R4, R4, -INF , P3 ;  /* 0xff80000004047808 */ /* 0x000fe40001800000 */
[----:B------:R-:W-:Y:S02]  /*12d10*/  ISETP.GE.AND P3, PT, R48, R209, PT ;  /* 0x000000d13000720c */ /* 0x000fe40003f66270 */
[----:B------:R-:W-:Y:S02]  /*12d20*/  FSEL R21, R21, -INF , !P6 ;  /* 0xff80000015157808 */ /* 0x000fe40007000000 */
[----:B------:R-:W-:Y:S02]  /*12d30*/  ISETP.GE.AND P6, PT, R58, R208, PT ;  /* 0x000000d03a00720c */ /* 0x000fe40003fc6270 */
[----:B------:R-:W-:-:S02]  /*12d40*/  FSEL R5, R5, -INF , P0 ;  /* 0xff80000005057808 */ /* 0x000fc40000000000 */
[----:B------:R-:W-:Y:S02]  /*12d50*/  FSEL R239, R4, -INF , !P5 ;  /* 0xff80000004ef7808 */ /* 0x000fe40006800000 */
[-C--:B------:R-:W-:Y:S02]  /*12d60*/  ISETP.GE.AND P0, PT, R47, R209.reuse, PT ;  /* 0x000000d12f00720c */ /* 0x080fe40003f06270 */
[----:B------:R-:W-:Y:S02]  /*12d70*/  ISETP.GE.AND P5, PT, R48, R208, PT ;  /* 0x000000d03000720c */ /* 0x000fe40003fa6270 */
[----:B------:R-:W-:Y:S02]  /*12d80*/  FSEL R156, R156, -INF , P3 ;  /* 0xff8000009c9c7808 */ /* 0x000fe40001800000 */
[----:B------:R-:W-:Y:S02]  /*12d90*/  ISETP.GE.AND P3, PT, R46, R209, PT ;  /* 0x000000d12e00720c */ /* 0x000fe40003f66270 */
[----:B------:R-:W-:-:S02]  /*12da0*/  FSEL R57, R17, -INF , !P6 ;  /* 0xff80000011397808 */ /* 0x000fc40007000000 */
[-C--:B------:R-:W-:Y:S02]  /*12db0*/  ISETP.GE.AND P6, PT, R56, R208.reuse, PT ;  /* 0x000000d03800720c */ /* 0x080fe40003fc6270 */
[----:B------:R-:W-:Y:S02]  /*12dc0*/  FSEL R157, R157, -INF , P0 ;  /* 0xff8000009d9d7808 */ /* 0x000fe40000000000 */
[----:B------:R-:W-:Y:S02]  /*12dd0*/  FSEL R227, R156, -INF , !P5 ;  /* 0xff8000009ce37808 */ /* 0x000fe40006800000 */
[----:B------:R-:W-:Y:S02]  /*12de0*/  ISETP.GE.AND P0, PT, R45, R209, PT ;  /* 0x000000d12d00720c */ /* 0x000fe40003f06270 */
[----:B------:R-:W-:Y:S02]  /*12df0*/  ISETP.GE.AND P5, PT, R46, R208, PT ;  /* 0x000000d02e00720c */ /* 0x000fe40003fa6270 */
[----:B------:R-:W-:-:S02]  /*12e00*/  FSEL R152, R152, -INF , P3 ;  /* 0xff80000098987808 */ /* 0x000fc40001800000 */
[-C--:B------:R-:W-:Y:S02]  /*12e10*/  ISETP.GE.AND P3, PT, R44, R209.reuse, PT ;  /* 0x000000d12c00720c */ /* 0x080fe40003f66270 */
[----:B------:R-:W-:Y:S02]  /*12e20*/  FSEL R53, R13, -INF , !P6 ;  /* 0xff8000000d357808 */ /* 0x000fe40007000000 */
        /* <DEDUP_REMOVED lines=54> */
[----:B------:R-:W-:Y:S02]  /*13190*/  FSEL R167, R141, -INF , !P6 ;  /* 0xff8000008da77808 */ /* 0x000fe40007000000 */
[----:B------:R-:W-:Y:S02]  /*131a0*/  ISETP.GE.AND P6, PT, R37, R208, PT ;  /* 0x000000d02500720c */ /* 0x000fe40003fc6270 */
[----:B------:R-:W-:Y:S02]  /*131b0*/  FSEL R4, R125, -INF , P0 ;  /* 0xff8000007d047808 */ /* 0x000fe40000000000 */
[----:B------:R-:W-:-:S02]  /*131c0*/  FSEL R125, R124, -INF , !P5 ;  /* 0xff8000007c7d7808 */ /* 0x000fc40006800000 */
[----:B------:R-:W-:Y:S02]  /*131d0*/  ISETP.GE.AND P5, PT, R26, R209, PT ;  /* 0x000000d11a00720c */ /* 0x000fe40003fa6270 */
[----:B------:R-:W-:Y:S02]  /*131e0*/  FSEL R161, R137, -INF , !P6 ;  /* 0xff80000089a17808 */ /* 0x000fe40007000000 */
[-C--:B------:R-:W-:Y:S02]  /*131f0*/  ISETP.GE.AND P6, PT, R35, R208.reuse, PT ;  /* 0x000000d02300720c */ /* 0x080fe40003fc6270 */
[----:B------:R-:W-:Y:S02]  /*13200*/  FSEL R65, R65, -INF , P5 ;  /* 0xff80000041417808 */ /* 0x000fe40002800000 */
[----:B------:R-:W-:Y:S02]  /*13210*/  ISETP.GE.AND P0, PT, R62, R207, PT ;  /* 0x000000cf3e00720c */ /* 0x000fe40003f06270 */
[----:B------:R-:W-:-:S02]  /*13220*/  ISETP.GE.AND P5, PT, R26, R208, PT ;  /* 0x000000d01a00720c */ /* 0x000fc40003fa6270 */
[----:B------:R-:W-:Y:S02]  /*13230*/  FSEL R153, R133, -INF , !P6 ;  /* 0xff80000085997808 */ /* 0x000fe40007000000 */
[-C--:B------:R-:W-:Y:S02]  /*13240*/  ISETP.GE.AND P6, PT, R32, R208.reuse, PT ;  /* 0x000000d02000720c */ /* 0x080fe40003fc6270 */
[----:B------:R-:W-:Y:S02]  /*13250*/  ISETP.GE.AND P3, PT, R28, R208, PT ;  /* 0x000000d01c00720c */ /* 0x000fe40003f66270 */
[----:B------:R-:W-:Y:S02]  /*13260*/  FSEL R9, R27, -INF , P1 ;  /* 0xff8000001b097808 */ /* 0x000fe40000800000 */
[----:B------:R-:W-:Y:S02]  /*13270*/  FSEL R128, R65, -INF , !P5 ;  /* 0xff80000041807808 */ /* 0x000fe40006800000 */
[----:B------:R-:W-:-:S02]  /*13280*/  FSEL R5, R22, -INF , P0 ;  /* 0xff80000016057808 */ /* 0x000fc40000000000 */
[-C--:B------:R-:W-:Y:S02]  /*13290*/  ISETP.GE.AND P5, PT, R60, R207.reuse, PT ;  /* 0x000000cf3c00720c */ /* 0x080fe40003fa6270 */
[-C--:B------:R-:W-:Y:S02]  /*132a0*/  ISETP.GE.AND P0, PT, R58, R207.reuse, PT ;  /* 0x000000cf3a00720c */ /* 0x080fe40003f06270 */
[----:B------:R-:W-:Y:S02]  /*132b0*/  FSEL R122, R122, -INF , !P6 ;  /* 0xff8000007a7a7808 */ /* 0x000fe40007000000 */
[----:B------:R-:W-:Y:S02]  /*132c0*/  ISETP.GE.AND P1, PT, R61, R207, PT ;  /* 0x000000cf3d00720c */ /* 0x000fe40003f26270 */
        /* <DEDUP_REMOVED lines=8> */
[----:B------:R-:W-:Y:S02]  /*13350*/  FSEL R17, R23, -INF , P1 ;  /* 0xff80000017117808 */ /* 0x000fe40000800000 */
[----:B------:R-:W-:Y:S02]  /*13360*/  FSEL R64, R64, -INF , P6 ;  /* 0xff80000040407808 */ /* 0x000fe40003000000 */
[C---:B------:R-:W-:Y:S02]  /*13370*/  ISETP.GE.AND P1, PT, R52.reuse, R207, PT ;  /* 0x000000cf3400720c */ /* 0x040fe40003f26270 */
[----:B------:R-:W-:Y:S02]  /*13380*/  ISETP.GE.AND P5, PT, R52, R206, PT ;  /* 0x000000ce3400720c */ /* 0x000fe40003fa6270 */
[----:B------:R-:W-:Y:S02]  /*13390*/  ISETP.GE.AND P6, PT, R24, R208, PT ;  /* 0x000000d01800720c */ /* 0x000fe40003fc6270 */
[----:B------:R-:W-:-:S02]  /*133a0*/  FSEL R5, R5, -INF , !P3 ;  /* 0xff80000005057808 */ /* 0x000fc40005800000 */
[----:B------:R-:W-:Y:S02]  /*133b0*/  FSEL R52, R18, -INF , !P4 ;  /* 0xff80000012347808 */ /* 0x000fe40006000000 */
[----:B------:R-:W-:Y:S02]  /*133c0*/  ISETP.GE.AND P3, PT, R58, R206, PT ;  /* 0x000000ce3a00720c */ /* 0x000fe40003f66270 */
[-C--:B------:R-:W-:Y:S02]  /*133d0*/  ISETP.GE.AND P4, PT, R54, R207.reuse, PT ;  /* 0x000000cf3600720c */ /* 0x080fe40003f86270 */
[----:B------:R-:W-:Y:S02]  /*133e0*/  FSEL R15, R15, -INF , P0 ;  /* 0xff8000000f0f7808 */ /* 0x000fe40000000000 */
[----:B------:R-:W-:Y:S02]  /*133f0*/  ISETP.GE.AND P0, PT, R50, R207, PT ;  /* 0x000000cf3200720c */ /* 0x000fe40003f06270 */
[----:B------:R-:W-:-:S02]  /*13400*/  FSEL R129, R64, -INF , !P6 ;  /* 0xff80000040817808 */ /* 0x000fc40007000000 */
[-C--:B------:R-:W-:Y:S02]  /*13410*/  ISETP.GE.AND P6, PT, R61, R206.reuse, PT ;  /* 0x000000ce3d00720c */ /* 0x080fe40003fc6270 */
[----:B------:R-:W-:Y:S01]  /*13420*/  FSEL R65, R19, -INF , !P3 ;  /* 0xff80000013417808 */ /* 0x000fe20005800000 */
[----:B------:R-:W-:Y:S01]  /*13430*/  LDSM.16.MT88.4 R60, [R182+0x9400] ;  /* 0x00940000b63c783b */ /* 0x000fe20000004200 */
[----:B------:R-:W-:Y:S02]  /*13440*/  FSEL R10, R10, -INF , P4 ;  /* 0xff8000000a0a7808 */ /* 0x000fe40002000000 */
[----:B------:R-:W-:Y:S02]  /*13450*/  ISETP.GE.AND P3, PT, R51, R207, PT ;  /* 0x000000cf3300720c */ /* 0x000fe40003f66270 */
[----:B------:R-:W-:Y:S02]  /*13460*/  ISETP.GE.AND P4, PT, R50, R206, PT ;  /* 0x000000ce3200720c */ /* 0x000fe40003f86270 */
[----:B------:R-:W-:-:S02]  /*13470*/  FSEL R6, R6, -INF , P0 ;  /* 0xff80000006067808 */ /* 0x000fc40000000000 */
[----:B------:R-:W-:Y:S02]  /*13480*/  FMNMX3.FTZ R4, R2, R29, R33, !PT ;  /* 0x0000001d02047276 */ /* 0x000fe40007810021 */
[----:B------:R-:W-:Y:S02]  /*13490*/  FSEL R17, R17, -INF , !P6 ;  /* 0xff80000011117808 */ /* 0x000fe40007000000 */
[----:B------:R-:W-:Y:S02]  /*134a0*/  ISETP.GE.AND P6, PT, R56, R206, PT ;  /* 0x000000ce3800720c */ /* 0x000fe40003fc6270 */
        /* <DEDUP_REMOVED lines=10> */
[----:B------:R-:W-:Y:S02]  /*13550*/  FMNMX3.FTZ R4, R4, R5, R17, !PT ;  /* 0x0000000504047276 */ /* 0x000fe40007810011 */
[-C--:B------:R-:W-:Y:S02]  /*13560*/  ISETP.GE.AND P1, PT, R54, R206.reuse, PT ;  /* 0x000000ce3600720c */ /* 0x080fe40003f26270 */
[----:B------:R-:W-:Y:S02]  /*13570*/  FSEL R144, R14, -INF , !P5 ;  /* 0xff8000000e907808 */ /* 0x000fe40006800000 */
[----:B------:R-:W-:Y:S01]  /*13580*/  FSEL R245, R7, -INF , !P6 ;  /* 0xff80000007f57808 */ /* 0x000fe20007000000 */
[----:B------:R-:W-:Y:S01]  /*13590*/  LDSM.16.MT88.4 R12, [R182+0x9000] ;  /* 0x00900000b60c783b */ /* 0x000fe20000004200 */
[----:B------:R-:W-:-:S02]  /*135a0*/  ISETP.GE.AND P5, PT, R51, R206, PT ;  /* 0x000000ce3300720c */ /* 0x000fc40003fa6270 */
[----:B------:R-:W-:Y:S02]  /*135b0*/  FMNMX3.FTZ R6, R6, R55, R53, !PT ;  /* 0x0000003706067276 */ /* 0x000fe40007810035 */
[----:B------:R-:W-:Y:S02]  /*135c0*/  FMNMX3.FTZ R7, R4, R52, R65, !PT ;  /* 0x0000003404077276 */ /* 0x000fe40007810041 */
[----:B------:R-:W-:Y:S02]  /*135d0*/  FSEL R251, R10, -INF , !P1 ;  /* 0xff8000000afb7808 */ /* 0x000fe40004800000 */
[-C--:B------:R-:W-:Y:S02]  /*135e0*/  ISETP.GE.AND P1, PT, R48, R207.reuse, PT ;  /* 0x000000cf3000720c */ /* 0x080fe40003f26270 */
[----:B------:R-:W-:Y:S02]  /*135f0*/  ISETP.GE.AND P0, PT, R47, R207, PT ;  /* 0x000000cf2f00720c */ /* 0x000fe40003f06270 */
[----:B------:R-:W-:-:S02]  /*13600*/  FSEL R249, R11, -INF , !P5 ;  /* 0xff8000000bf97808 */ /* 0x000fc40006800000 */
[----:B------:R-:W-:Y:S02]  /*13610*/  FMNMX3.FTZ R6, R6, R241, R243, !PT ;  /* 0x000000f106067276 */ /* 0x000fe400078100f3 */
[----:B------:R-:W-:Y:S02]  /*13620*/  FMNMX3.FTZ R4, R7, R144, R148, !PT ;  /* 0x0000009007047276 */ /* 0x000fe40007810094 */
[----:B------:R-:W-:Y:S02]  /*13630*/  ISETP.GE.AND P3, PT, R46, R207, PT ;  /* 0x000000cf2e00720c */ /* 0x000fe40003f66270 */
[----:B------:R-:W-:Y:S02]  /*13640*/  ISETP.GE.AND P5, PT, R48, R206, PT ;  /* 0x000000ce3000720c */ /* 0x000fe40003fa6270 */
[----:B------:R-:W-:Y:S01]  /*13650*/  FSEL R158, R158, -INF , P1 ;  /* 0xff8000009e9e7808 */ /* 0x000fe20000800000 */
[----:B------:R-:W-:Y:S01]  /*13660*/  LDSM.16.MT88.4 R48, [R182+0xd000] ;  /* 0x00d00000b630783b */ /* 0x000fe20000004200 */
[----:B------:R-:W-:-:S02]  /*13670*/  FSEL R159, R159, -INF , P0 ;  /* 0xff8000009f9f7808 */ /* 0x000fc40000000000 */
[-C--:B------:R-:W-:Y:S02]  /*13680*/  ISETP.GE.AND P4, PT, R47, R206.reuse, PT ;  /* 0x000000ce2f00720c */ /* 0x080fe40003f86270 */
[----:B------:R-:W-:Y:S02]  /*13690*/  ISETP.GE.AND P0, PT, R45, R207, PT ;  /* 0x000000cf2d00720c */ /* 0x000fe40003f06270 */
[----:B------:R-:W-:Y:S02]  /*136a0*/  FMNMX3.FTZ R6, R6, R239, R237, !PT ;  /* 0x000000ef06067276 */ /* 0x000fe400078100ed */
[----:B------:R-:W-:Y:S02]  /*136b0*/  FMNMX3.FTZ R4, R4, R251, R249, !PT ;  /* 0x000000fb04047276 */ /* 0x000fe400078100f9 */
[----:B------:R-:W-:Y:S02]  /*136c0*/  FSEL R154, R154, -INF , P3 ;  /* 0xff8000009a9a7808 */ /* 0x000fe40001800000 */
[----:B------:R-:W-:-:S02]  /*136d0*/  ISETP.GE.AND P1, PT, R46, R206, PT ;  /* 0x000000ce2e00720c */ /* 0x000fc40003f26270 */
[----:B------:R-:W-:Y:S02]  /*136e0*/  FSEL R235, R158, -INF , !P5 ;  /* 0xff8000009eeb7808 */ /* 0x000fe40006800000 */
[-C--:B------:R-:W-:Y:S02]  /*136f0*/  ISETP.GE.AND P6, PT, R44, R207.reuse, PT ;  /* 0x000000cf2c00720c */ /* 0x080fe40003fc6270 */
[----:B------:R-:W-:Y:S02]  /*13700*/  ISETP.GE.AND P3, PT, R43, R207, PT ;  /* 0x000000cf2b00720c */ /* 0x000fe40003f66270 */
[----:B------:R-:W-:Y:S02]  /*13710*/  ISETP.GE.AND P5, PT, R45, R206, PT ;  /* 0x000000ce2d00720c */ /* 0x000fe40003fa6270 */
[----:B------:R-:W-:Y:S02]  /*13720*/  FSEL R233, R159, -INF , !P4 ;  /* 0xff8000009fe97808 */ /* 0x000fe40006000000 */
[----:B------:R-:W-:-:S02]  /*13730*/  FSEL R155, R155, -INF , P0 ;  /* 0xff8000009b9b7808 */ /* 0x000fc40000000000 */
[----:B------:R-:W-:Y:S02]  /*13740*/  FMNMX3.FTZ R6, R6, R227, R225, !PT ;  /* 0x000000e306067276 */ /* 0x000fe400078100e1 */
[----:B------:R-:W-:Y:S02]  /*13750*/  FMNMX3.FTZ R4, R4, R247, R245, !PT ;  /* 0x000000f704047276 */ /* 0x000fe400078100f5 */
[----:B------:R-:W-:Y:S02]  /*13760*/  ISETP.GE.AND P0, PT, R42, R207, PT ;  /* 0x000000cf2a00720c */ /* 0x000fe40003f06270 */
[----:B------:R-:W-:Y:S02]  /*13770*/  ISETP.GE.AND P4, PT, R44, R206, PT ;  /* 0x000000ce2c00720c */ /* 0x000fe40003f86270 */
[----:B------:R-:W-:Y:S02]  /*13780*/  FSEL R229, R154, -INF , !P1 ;  /* 0xff8000009ae57808 */ /* 0x000fe40004800000 */
[----:B------:R-:W-:-:S02]  /*13790*/  FSEL R150, R150, -INF , P6 ;  /* 0xff80000096967808 */ /* 0x000fc40003000000 */
[----:B------:R-:W-:Y:S02]  /*137a0*/  FSEL R151, R151, -INF , P3 ;  /* 0xff80000097977808 */ /* 0x000fe40001800000 */
[----:B------:R-:W-:Y:S02]  /*137b0*/  ISETP.GE.AND P1, PT, R43, R206, PT ;  /* 0x000000ce2b00720c */ /* 0x000fe40003f26270 */
[----:B------:R-:W-:Y:S02]  /*137c0*/  FSEL R231, R155, -INF , !P5 ;  /* 0xff8000009be77808 */ /* 0x000fe40006800000 */
[----:B------:R-:W-:Y:S02]  /*137d0*/  ISETP.GE.AND P3, PT, R41, R207, PT ;  /* 0x000000cf2900720c */ /* 0x000fe40003f66270 */
[----:B------:R-:W-:Y:S02]  /*137e0*/  FMNMX3.FTZ R6, R6, R223, R221, !PT ;  /* 0x000000df06067276 */ /* 0x000fe400078100dd */
[----:B------:R-:W-:-:S02]  /*137f0*/  FMNMX3.FTZ R4, R4, R235, R233, !PT ;  /* 0x000000eb04047276 */ /* 0x000fc400078100e9 */
[-C--:B------:R-:W-:Y:S02]  /*13800*/  ISETP.GE.AND P5, PT, R40, R207.reuse, PT ;  /* 0x000000cf2800720c */ /* 0x080fe40003fa6270 */
[----:B------:R-:W-:Y:S02]  /*13810*/  FSEL R146, R146, -INF , P0 ;  /* 0xff80000092927808 */ /* 0x000fe40000000000 */
[-C--:B------:R-:W-:Y:S02]  /*13820*/  ISETP.GE.AND P6, PT, R42, R206.reuse, PT ;  /* 0x000000ce2a00720c */ /* 0x080fe40003fc6270 */
[----:B------:R-:W-:Y:S02]  /*13830*/  FSEL R219, R150, -INF , !P4 ;  /* 0xff80000096db7808 */ /* 0x000fe40006000000 */
[----:B------:R-:W-:Y:S02]  /*13840*/  ISETP.GE.AND P0, PT, R39, R207, PT ;  /* 0x000000cf2700720c */ /* 0x000fe40003f06270 */
[----:B------:R-:W-:-:S02]  /*13850*/  ISETP.GE.AND P4, PT, R41, R206, PT ;  /* 0x000000ce2900720c */ /* 0x000fc40003f86270 */
[----:B------:R-:W-:Y:S02]  /*13860*/  FSEL R213, R151, -INF , !P1 ;  /* 0xff80000097d57808 */ /* 0x000fe40004800000 */
[----:B------:R-:W-:Y:S02]  /*13870*/  FSEL R147, R147, -INF , P3 ;  /* 0xff80000093937808 */ /* 0x000fe40001800000 */
[----:B------:R-:W-:Y:S02]  /*13880*/  FMNMX3.FTZ R6, R6, R179, R191, !PT ;  /* 0x000000b306067276 */ /* 0x000fe400078100bf */
[----:B------:R-:W-:Y:S02]  /*13890*/  FMNMX3.FTZ R4, R4, R229, R231, !PT ;  /* 0x000000e504047276 */ /* 0x000fe400078100e7 */
[----:B------:R-:W-:Y:S02]  /*138a0*/  ISETP.GE.AND P1, PT, R40, R206, PT ;  /* 0x000000ce2800720c */ /* 0x000fe40003f26270 */
[----:B------:R-:W-:Y:S01]  /*138b0*/  FSEL R142, R142, -INF , P5 ;  /* 0xff8000008e8e7808 */ /* 0x000fe20002800000 */
[----:B------:R-:W-:Y:S01]  /*138c0*/  LDSM.16.MT88.4 R40, [R180+0xd000] ;  /* 0x00d00000b428783b */ /* 0x000fe20000004200 */
[----:B------:R-:W-:-:S02]  /*138d0*/  FSEL R211, R146, -INF , !P6 ;  /* 0xff80000092d37808 */ /* 0x000fc40007000000 */
[-C--:B------:R-:W-:Y:S02]  /*138e0*/  ISETP.GE.AND P3, PT, R38, R207.reuse, PT ;  /* 0x000000cf2600720c */ /* 0x080fe40003f66270 */
[----:B------:R-:W-:Y:S02]  /*138f0*/  FSEL R143, R143, -INF , P0 ;  /* 0xff8000008f8f7808 */ /* 0x000fe40000000000 */
[----:B------:R-:W-:Y:S02]  /*13900*/  ISETP.GE.AND P6, PT, R39, R206, PT ;  /* 0x000000ce2700720c */ /* 0x000fe40003fc6270 */
[----:B------:R-:W-:Y:S02]  /*13910*/  FSEL R217, R147, -INF , !P4 ;  /* 0xff80000093d97808 */ /* 0x000fe40006000000 */
[----:B------:R-:W-:Y:S02]  /*13920*/  ISETP.GE.AND P0, PT, R37, R207, PT ;  /* 0x000000cf2500720c */ /* 0x000fe40003f06270 */
[----:B------:R-:W-:-:S02]  /*13930*/  FMNMX3.FTZ R6, R6, R177, R175, !PT ;  /* 0x000000b106067276 */ /* 0x000fc400078100af */
[----:B------:R-:W-:Y:S02]  /*13940*/  FMNMX3.FTZ R4, R4, R219, R213, !PT ;  /* 0x000000db04047276 */ /* 0x000fe400078100d5 */
[----:B------:R-:W-:Y:S02]  /*13950*/  FSEL R173, R142, -INF , !P1 ;  /* 0xff8000008ead7808 */ /* 0x000fe40004800000 */
[-C--:B------:R-:W-:Y:S02]  /*13960*/  ISETP.GE.AND P5, PT, R38, R206.reuse, PT ;  /* 0x000000ce2600720c */ /* 0x080fe40003fa6270 */
[----:B------:R-:W-:Y:S02]  /*13970*/  ISETP.GE.AND P1, PT, R36, R207, PT ;  /* 0x000000cf2400720c */ /* 0x000fe40003f26270 */
[----:B------:R-:W-:Y:S02]  /*13980*/  FSEL R138, R138, -INF , P3 ;  /* 0xff8000008a8a7808 */ /* 0x000fe40001800000 */
[----:B------:R-:W-:-:S02]  /*13990*/  ISETP.GE.AND P4, PT, R37, R206, PT ;  /* 0x000000ce2500720c */ /* 0x000fc40003f86270 */
[----:B------:R-:W-:Y:S02]  /*139a0*/  FSEL R171, R143, -INF , !P6 ;  /* 0xff8000008fab7808 */ /* 0x000fe40007000000 */
[----:B------:R-:W-:Y:S02]  /*139b0*/  ISETP.GE.AND P3, PT, R35, R207, PT ;  /* 0x000000cf2300720c */ /* 0x000fe40003f66270 */
        /* <DEDUP_REMOVED lines=24> */
[----:B------:R-:W-:Y:S02]  /*13b40*/  FSEL R147, R130, -INF , !P4 ;  /* 0xff80000082937808 */ /* 0x000fe40006000000 */
[----:B------:R-:W-:Y:S02]  /*13b50*/  ISETP.GE.AND P1, PT, R24, R207, PT ;  /* 0x000000cf1800720c */ /* 0x000fe40003f26270 */
[----:B------:R-:W-:Y:S02]  /*13b60*/  FSEL R127, R127, -INF , P0 ;  /* 0xff8000007f7f7808 */ /* 0x000fe40000000000 */
[-C--:B------:R-:W-:Y:S02]  /*13b70*/  ISETP.GE.AND P5, PT, R30, R206.reuse, PT ;  /* 0x000000ce1e00720c */ /* 0x080fe40003fa6270 */
[----:B------:R-:W-:-:S02]  /*13b80*/  ISETP.GE.AND P4, PT, R28, R206, PT ;  /* 0x000000ce1c00720c */ /* 0x000fc40003f86270 */
[----:B------:R-:W-:Y:S02]  /*13b90*/  FSEL R126, R126, -INF , P3 ;  /* 0xff8000007e7e7808 */ /* 0x000fe40001800000 */
[----:B------:R-:W-:Y:S02]  /*13ba0*/  ISETP.GE.AND P0, PT, R26, R207, PT ;  /* 0x000000cf1a00720c */ /* 0x000fe40003f06270 */
[----:B------:R-:W-:Y:S02]  /*13bb0*/  FMNMX3.FTZ R6, R7, R120, R122, !PT ;  /* 0x0000007807067276 */ /* 0x000fe4000781007a */
[----:B------:R-:W-:Y:S02]  /*13bc0*/  FSEL R151, R131, -INF , !P6 ;  /* 0xff80000083977808 */ /* 0x000fe40007000000 */
[----:B------:R-:W-:Y:S02]  /*13bd0*/  FMNMX3.FTZ R4, R4, R155, R157, !PT ;  /* 0x0000009b04047276 */ /* 0x000fe4000781009d */
[----:B------:R-:W-:-:S02]  /*13be0*/  FSEL R66, R66, -INF , P1 ;  /* 0xff80000042427808 */ /* 0x000fc40000800000 */
[-C--:B------:R-:W-:Y:S02]  /*13bf0*/  ISETP.GE.AND P3, PT, R24, R206.reuse, PT ;  /* 0x000000ce1800720c */ /* 0x080fe40003f66270 */
[----:B------:R-:W-:Y:S02]  /*13c00*/  ISETP.GE.AND P1, PT, R26, R206, PT ;  /* 0x000000ce1a00720c */ /* 0x000fe40003f26270 */
[----:B------:R-:W-:Y:S02]  /*13c10*/  FSEL R67, R67, -INF , P0 ;  /* 0xff80000043437808 */ /* 0x000fe40000000000 */
[----:B------:R-:W-:Y:S02]  /*13c20*/  FMNMX3.FTZ R6, R6, R125, R124, !PT ;  /* 0x0000007d06067276 */ /* 0x000fe4000781007c */
[----:B------:R-:W-:Y:S02]  /*13c30*/  FSEL R143, R126, -INF , !P5 ;  /* 0xff8000007e8f7808 */ /* 0x000fe40006800000 */
[----:B------:R-:W-:-:S02]  /*13c40*/  FSEL R141, R127, -INF , !P4 ;  /* 0xff8000007f8d7808 */ /* 0x000fc40006000000 */
[----:B------:R-:W-:Y:S02]  /*13c50*/  FMNMX3.FTZ R4, R4, R147, R151, !PT ;  /* 0x0000009304047276 */ /* 0x000fe40007810097 */
[----:B------:R-:W-:Y:S02]  /*13c60*/  FMNMX3.FTZ R6, R6, R129, R128, !PT ;  /* 0x0000008106067276 */ /* 0x000fe40007810080 */
        /* <DEDUP_REMOVED lines=10> */
[----:B-1----:R-:W-:-:S04]  /*13d10*/  FMNMX.FTZ R130, R11, R130, !PT ;  /* 0x000000820b827209 */ /* 0x002fc80007810000 */
[----:B------:R-:W-:Y:S01]  /*13d20*/  FSETP.NEU.FTZ.AND P1, PT, R130, -INF , PT ;  /* 0xff8000008200780b */ /* 0x000fe20003f3d000 */
[----:B--2---:R-:W-:Y:S01]  /*13d30*/  FMUL.FTZ R138, R3, R130 ;  /* 0x00000082038a7220 */ /* 0x004fe20000410000 */
[----:B---3--:R-:W-:-:S04]  /*13d40*/  FMNMX.FTZ R126, R7, R126, !PT ;  /* 0x0000007e077e7209 */ /* 0x008fc80007810000 */
[----:B------:R-:W-:Y:S02]  /*13d50*/  FSEL R138, R138, RZ, P1 ;  /* 0x000000ff8a8a7208 */ /* 0x000fe40000800000 */
[----:B------:R-:W-:Y:S01]  /*13d60*/  FSETP.NEU.FTZ.AND P0, PT, R126, -INF , PT ;  /* 0xff8000007e00780b */ /* 0x000fe20003f1d000 */
[----:B------:R-:W-:Y:S01]  /*13d70*/  FMUL.FTZ R134, R3, R126 ;  /* 0x0000007e03867220 */ /* 0x000fe20000410000 */
[----:B------:R-:W-:Y:S02]  /*13d80*/  FSEL R11, R130, RZ, P1 ;  /* 0x000000ff820b7208 */ /* 0x000fe40000800000 */
[----:B------:R-:W-:Y:S01]  /*13d90*/  FSEL R7, R126, RZ, P0 ;  /* 0x000000ff7e077208 */ /* 0x000fe20000000000 */
[-CC-:B------:R-:W-:Y:S01]  /*13da0*/  FFMA.FTZ R135, R29, R3.reuse, -R138.reuse ;  /* 0x000000031d877223 */ /* 0x180fe2000001088a */
[-CC-:B------:R-:W-:Y:S01]  /*13db0*/  FFMA.FTZ R136, R31, R3.reuse, -R138.reuse ;  /* 0x000000031f887223 */ /* 0x180fe2000001088a */
[----:B------:R-:W-:Y:S01]  /*13dc0*/  FFMA.FTZ R131, R21, R3, -R138 ;  /* 0x0000000315837223 */ /* 0x000fe2000001088a */
[----:B------:R-:W-:Y:S01]  /*13dd0*/  FSEL R134, R134, RZ, P0 ;  /* 0x000000ff86867208 */ /* 0x000fe20000000000 */
[----:B------:R-:W1:Y:S01]  /*13de0*/  LDSM.16.MT88.4 R20, [R180+0x9000] ;  /* 0x00900000b414783b */ /* 0x000e620000004200 */
[----:B------:R-:W-:Y:S01]  /*13df0*/  FADD.FTZ R4, R2, -R11 ;  /* 0x8000000b02047221 */ /* 0x000fe20000010000 */
[----:B------:R-:W-:-:S02]  /*13e00*/  FADD.FTZ R0, R0, -R7 ;  /* 0x8000000700007221 */ /* 0x000fc40000010000 */
[----:B------:R-:W2:Y:S01]  /*13e10*/  LDSM.16.MT88.4 R28, [R182+0xb000] ;  /* 0x00b00000b61c783b */ /* 0x000ea20000004200 */
[-C--:B------:R-:W-:Y:S01]  /*13e20*/  FFMA.FTZ R133, R33, R3.reuse, -R138 ;  /* 0x0000000321857223 */ /* 0x080fe2000001088a */
[-CC-:B------:R-:W-:Y:S01]  /*13e30*/  FFMA.FTZ R132, R25, R3.reuse, -R134.reuse ;  /* 0x0000000319847223 */ /* 0x180fe20000010886 */
[-CC-:B------:R-:W-:Y:S01]  /*13e40*/  FFMA.FTZ R127, R9, R3.reuse, -R134.reuse ;  /* 0x00000003097f7223 */ /* 0x180fe20000010886 */
[-CC-:B------:R-:W-:Y:S01]  /*13e50*/  FFMA.FTZ R145, R17, R3.reuse, -R134.reuse ;  /* 0x0000000311917223 */ /* 0x180fe20000010886 */
[C---:B------:R-:W-:Y:S01]  /*13e60*/  FMUL.FTZ R140, R3.reuse, R4 ;  /* 0x00000004038c7220 */ /* 0x040fe20000410000 */
[----:B------:R-:W-:Y:S01]  /*13e70*/  FMUL.FTZ R0, R3, R0 ;  /* 0x0000000003007220 */ /* 0x000fe20000410000 */
[----:B------:R-:W-:Y:S01]  /*13e80*/  FFMA.FTZ R8, R5, R3, -R134 ;  /* 0x0000000305087223 */ /* 0x000fe20000010886 */
[----:B------:R-:W-:Y:S04]  /*13e90*/  MUFU.EX2 R135, R135 ;  /* 0x0000008700877308 */ /* 0x000fe80000000800 */
[----:B------:R-:W3:Y:S04]  /*13ea0*/  MUFU.EX2 R133, R133 ;  /* 0x0000008500857308 */ /* 0x000ee80000000800 */
[----:B------:R-:W-:Y:S04]  /*13eb0*/  MUFU.EX2 R136, R136 ;  /* 0x0000008800887308 */ /* 0x000fe80000000800 */
[----:B------:R-:W4:Y:S04]  /*13ec0*/  MUFU.EX2 R131, R131 ;  /* 0x0000008300837308 */ /* 0x000f280000000800 */
[----:B------:R-:W-:Y:S04]  /*13ed0*/  MUFU.EX2 R132, R132 ;  /* 0x0000008400847308 */ /* 0x000fe80000000800 */
[----:B------:R-:W5:Y:S04]  /*13ee0*/  MUFU.EX2 R127, R127 ;  /* 0x0000007f007f7308 */ /* 0x000f680000000800 */
[----:B------:R-:W-:Y:S04]  /*13ef0*/  MUFU.EX2 R2, R8 ;  /* 0x0000000800027308 */ /* 0x000fe80000000800 */
[----:B------:R-:W1:Y:S04]  /*13f00*/  MUFU.EX2 R145, R145 ;  /* 0x0000009100917308 */ /* 0x000e680000000800 */
[----:B------:R-:W2:Y:S04]  /*13f10*/  MUFU.EX2 R140, R140 ;  /* 0x0000008c008c7308 */ /* 0x000ea80000000800 */
[----:B------:R-:W2:Y:S01]  /*13f20*/  MUFU.EX2 R0, R0 ;  /* 0x0000000000007308 */ /* 0x000ea20000000800 */
[----:B---3--:R-:W-:-:S02]  /*13f30*/  F2FP.BF16.F32.PACK_AB R4, R133, R135 ;  /* 0x000000878504723e */ /* 0x008fc400000010ff */
[----:B----4-:R-:W-:Y:S02]  /*13f40*/  F2FP.BF16.F32.PACK_AB R6, R131, R136 ;  /* 0x000000888306723e */ /* 0x010fe400000010ff */
[----:B-----5:R-:W-:Y:S02]  /*13f50*/  F2FP.BF16.F32.PACK_AB R5, R127, R132 ;  /* 0x000000847f05723e */ /* 0x020fe400000010ff */
[----:B-1----:R-:W-:Y:S01]  /*13f60*/  F2FP.BF16.F32.PACK_AB R7, R145, R2 ;  /* 0x000000029107723e */ /* 0x002fe200000010ff */
[-C--:B--2---:R-:W-:Y:S01]  /*13f70*/  FMUL.FTZ R32, R88, R140.reuse ;  /* 0x0000008c58207220 */ /* 0x084fe20000410000 */
[-C--:B------:R-:W-:Y:S01]  /*13f80*/  FMUL.FTZ R33, R89, R140.reuse ;  /* 0x0000008c59217220 */ /* 0x080fe20000410000 */
[-C--:B------:R-:W-:Y:S01]  /*13f90*/  FMUL.FTZ R44, R80, R140.reuse ;  /* 0x0000008c502c7220 */ /* 0x080fe20000410000 */
[----:B------:R-:W-:Y:S01]  /*13fa0*/  FMUL.FTZ R84, R84, R140 ;  /* 0x0000008c54547220 */ /* 0x000fe20000410000 */
[-C--:B------:R-:W-:Y:S01]  /*13fb0*/  FMUL.FTZ R34, R90, R0.reuse ;  /* 0x000000005a227220 */ /* 0x080fe20000410000 */
[-C--:B------:R-:W-:Y:S01]  /*13fc0*/  FMUL.FTZ R35, R91, R0.reuse ;  /* 0x000000005b237220 */ /* 0x080fe20000410000 */
[-C--:B------:R-:W-:Y:S01]  /*13fd0*/  FMUL.FTZ R46, R82, R0.reuse ;  /* 0x00000000522e7220 */ /* 0x080fe20000410000 */
[----:B------:R-:W-:Y:S01]  /*13fe0*/  FMUL.FTZ R47, R83, R0 ;  /* 0x00000000532f7220 */ /* 0x000fe20000410000 */
[----:B------:R-:W-:Y:S01]  /*13ff0*/  FMUL.FTZ R85, R85, R140 ;  /* 0x0000008c55557220 */ /* 0x000fe20000410000 */
[-C--:B------:R-:W-:Y:S01]  /*14000*/  FMUL.FTZ R86, R86, R0.reuse ;  /* 0x0000000056567220 */ /* 0x080fe20000410000 */
[----:B------:R-:W-:Y:S01]  /*14010*/  FMUL.FTZ R87, R87, R0 ;  /* 0x0000000057577220 */ /* 0x000fe20000410000 */
[-CC-:B------:R-:W-:Y:S01]  /*14020*/  FFMA.FTZ R83, R55, R3.reuse, -R138.reuse ;  /* 0x0000000337537223 */ /* 0x180fe2000001088a */
[-C--:B------:R-:W-:Y:S01]  /*14030*/  FFMA.FTZ R80, R53, R3.reuse, -R138 ;  /* 0x0000000335507223 */ /* 0x080fe2000001088a */
[----:B------:R-:W-:-:S02]  /*14040*/  FFMA.FTZ R82, R52, R3, -R134 ;  /* 0x0000000334527223 */ /* 0x000fc40000010886 */
[----:B------:R-:W1:Y:S01]  /*14050*/  LDSM.16.MT88.4 R52, [R182+0xb400] ;  /* 0x00b40000b634783b */ /* 0x000e620000004200 */
[C---:B------:R-:W-:Y:S05]  /*14060*/  HMMA.16816.F32.BF16 R32, R4.reuse, R36, R32 ;  /* 0x000000240420723c */ /* 0x040fea0000041820 */
        /* <DEDUP_REMOVED lines=12> */
[C---:B------:R-:W-:Y:S03]  /*14130*/  HMMA.16816.F32.BF16 R36, R4.reuse, R38, R84 ;  /* 0x000000260424723c */ /* 0x040fe60000041854 */
[-C--:B------:R-:W-:Y:S01]  /*14140*/  FMUL.FTZ R45, R81, R140.reuse ;  /* 0x0000008c512d7220 */ /* 0x080fe20000410000 */
        /* <DEDUP_REMOVED lines=13> */
[-C--:B------:R-:W-:Y:S01]  /*14220*/  FFMA.FTZ R84, R57, R3.reuse, -R138 ;  /* 0x0000000339547223 */ /* 0x080fe2000001088a */
        /* <DEDUP_REMOVED lines=8> */
[----:B------:R-:W2:Y:S01]  /*142b0*/  LDSM.16.MT88.4 R56, [R180+0x9400] ;  /* 0x00940000b438783b */ /* 0x000ea20000004200 */
[-C--:B------:R-:W-:Y:S01]  /*142c0*/  FMUL.FTZ R68, R68, R140.reuse ;  /* 0x0000008c44447220 */ /* 0x080fe20000410000 */
[----:B------:R-:W-:Y:S01]  /*142d0*/  FMUL.FTZ R69, R69, R140 ;  /* 0x0000008c45457220 */ /* 0x000fe20000410000 */
[-C--:B------:R-:W-:Y:S01]  /*142e0*/  FMUL.FTZ R70, R70, R0.reuse ;  /* 0x0000000046467220 */ /* 0x080fe20000410000 */
[----:B------:R-:W-:Y:S01]  /*142f0*/  FMUL.FTZ R71, R71, R0 ;  /* 0x0000000047477220 */ /* 0x000fe20000410000 */
[----:B------:R-:W-:Y:S03]  /*14300*/  HMMA.16816.F32.BF16 R8, R4, R12, R8 ;  /* 0x0000000c0408723c */ /* 0x000fe60000041808 */
[-CC-:B------:R-:W-:Y:S01]  /*14310*/  FFMA.FTZ R87, R65, R3.reuse, -R134.reuse ;  /* 0x0000000341577223 */ /* 0x180fe20000010886 */
[-CC-:B------:R-:W-:Y:S01]  /*14320*/  FFMA.FTZ R85, R144, R3.reuse, -R134.reuse ;  /* 0x0000000390557223 */ /* 0x180fe20000010886 */
[----:B------:R-:W-:-:S03]  /*14330*/  FFMA.FTZ R86, R148, R3, -R134 ;  /* 0x0000000394567223 */ /* 0x000fc60000010886 */
[C---:B------:R-:W-:Y:S01]  /*14340*/  HMMA.16816.F32.BF16 R16, R4.reuse, R20, R16 ;  /* 0x000000140410723c */ /* 0x040fe20000041810 */
[----:B------:R-:W-:Y:S01]  /*14350*/  MUFU.EX2 R81, R81 ;  /* 0x0000005100517308 */ /* 0x000fe20000000800 */
[----:B------:R-:W-:Y:S06]  /*14360*/  LDSM.16.MT88.4 R64, [R180+0xb400] ;  /* 0x00b40000b440783b */ /* 0x000fec0000004200 */
[C---:B------:R-:W-:Y:S01]  /*14370*/  HMMA.16816.F32.BF16 R24, R4.reuse, R28, R24 ;  /* 0x0000001c0418723c */ /* 0x040fe20000041818 */
[----:B------:R-:W3:Y:S07]  /*14380*/  MUFU.EX2 R84, R84 ;  /* 0x0000005400547308 */ /* 0x000eee0000000800 */
[C---:B------:R-:W-:Y:S01]  /*14390*/  HMMA.16816.F32.BF16 R44, R4.reuse, R48, R44 ;  /* 0x00000030042c723c */ /* 0x040fe2000004182c */
[----:B------:R-:W-:Y:S07]  /*143a0*/  MUFU.EX2 R83, R83 ;  /* 0x0000005300537308 */ /* 0x000fee0000000800 */
[C---:B------:R-:W-:Y:S01]  /*143b0*/  HMMA.16816.F32.BF16 R12, R4.reuse, R14, R108 ;  /* 0x0000000e040c723c */ /* 0x040fe2000004186c */
[----:B------:R-:W4:Y:S07]  /*143c0*/  MUFU.EX2 R80, R80 ;  /* 0x0000005000507308 */ /* 0x000f2e0000000800 */
[C---:B------:R-:W-:Y:S01]  /*143d0*/  HMMA.16816.F32.BF16 R72, R4.reuse, R40, R72 ;  /* 0x000000280448723c */ /* 0x040fe20000041848 */
[----:B------:R-:W-:Y:S04]  /*143e0*/  MUFU.EX2 R82, R82 ;  /* 0x0000005200527308 */ /* 0x000fe80000000800 */
[----:B------:R-:W5:Y:S04]  /*143f0*/  MUFU.EX2 R87, R87 ;  /* 0x0000005700577308 */ /* 0x000f680000000800 */
[----:B------:R-:W-:Y:S01]  /*14400*/  MUFU.EX2 R85, R85 ;  /* 0x0000005500557308 */ /* 0x000fe20000000800 */
[C---:B------:R-:W-:Y:S03]  /*14410*/  HMMA.16816.F32.BF16 R20, R4.reuse, R22, R100 ;  /* 0x000000160414723c */ /* 0x040fe60000041864 */
[----:B------:R-:W1:Y:S05]  /*14420*/  MUFU.EX2 R86, R86 ;  /* 0x0000005600567308 */ /* 0x000e6a0000000800 */
[C---:B------:R-:W-:Y:S08]  /*14430*/  HMMA.16816.F32.BF16 R28, R4.reuse, R30, R92 ;  /* 0x0000001e041c723c */ /* 0x040ff0000004185c */
[C---:B------:R-:W-:Y:S03]  /*14440*/  HMMA.16816.F32.BF16 R48, R4.reuse, R50, R76 ;  /* 0x000000320430723c */ /* 0x040fe6000004184c */
[-CC-:B------:R-:W-:Y:S01]  /*14450*/  FFMA.FTZ R89, R241, R3.reuse, -R138.reuse ;  /* 0x00000003f1597223 */ /* 0x180fe2000001088a */
[-CC-:B------:R-:W-:Y:S01]  /*14460*/  FFMA.FTZ R90, R243, R3.reuse, -R138.reuse ;  /* 0x00000003f35a7223 */ /* 0x180fe2000001088a */
[-CC-:B------:R-:W-:Y:S01]  /*14470*/  FFMA.FTZ R91, R239, R3.reuse, -R138.reuse ;  /* 0x00000003ef5b7223 */ /* 0x180fe2000001088a */
[-C--:B------:R-:W-:Y:S01]  /*14480*/  FFMA.FTZ R88, R237, R3.reuse, -R138 ;  /* 0x00000003ed587223 */ /* 0x080fe2000001088a */
[-CC-:B------:R-:W-:Y:S01]  /*14490*/  FFMA.FTZ R92, R251, R3.reuse, -R134.reuse ;  /* 0x00000003fb5c7223 */ /* 0x180fe20000010886 */
[-C--:B------:R-:W-:Y:S01]  /*144a0*/  FFMA.FTZ R95, R249, R3.reuse, -R134 ;  /* 0x00000003f95f7223 */ /* 0x080fe20000010886 */
[----:B------:R-:W-:Y:S01]  /*144b0*/  FFMA.FTZ R97, R223, R3, -R138 ;  /* 0x00000003df617223 */ /* 0x000fe2000001088a */
[----:B------:R-:W-:Y:S01]  /*144c0*/  HMMA.16816.F32.BF16 R4, R4, R42, R68 ;  /* 0x0000002a0404723c */ /* 0x000fe20000041844 */
[----:B------:R-:W2:Y:S02]  /*144d0*/  LDSM.16.MT88.4 R40, [R182+0xd400] ;  /* 0x00d40000b628783b */ /* 0x000ea40000004200 */
[----:B---3--:R-:W-:-:S02]  /*144e0*/  F2FP.BF16.F32.PACK_AB R68, R84, R81 ;  /* 0x000000515444723e */ /* 0x008fc400000010ff */
[----:B----4-:R-:W-:Y:S01]  /*144f0*/  F2FP.BF16.F32.PACK_AB R70, R80, R83 ;  /* 0x000000535046723e */ /* 0x010fe200000010ff */
[-CC-:B------:R-:W-:Y:S01]  /*14500*/  FFMA.FTZ R93, R247, R3.reuse, -R134.reuse ;  /* 0x00000003f75d7223 */ /* 0x180fe20000010886 */
[----:B-----5:R-:W-:Y:S01]  /*14510*/  F2FP.BF16.F32.PACK_AB R69, R87, R82 ;  /* 0x000000525745723e */ /* 0x020fe200000010ff */
[----:B------:R-:W-:Y:S01]  /*14520*/  FFMA.FTZ R94, R245, R3, -R134 ;  /* 0x00000003f55e7223 */ /* 0x000fe20000010886 */
[----:B-1----:R-:W-:Y:S01]  /*14530*/  F2FP.BF16.F32.PACK_AB R71, R86, R85 ;  /* 0x000000555647723e */ /* 0x002fe200000010ff */
[----:B------:R-:W-:Y:S01]  /*14540*/  LDSM.16.MT88.4 R76, [R180+0xb800] ;  /* 0x00b80000b44c783b */ /* 0x000fe20000004200 */
[-CC-:B------:R-:W-:Y:S01]  /*14550*/  FFMA.FTZ R142, R221, R3.reuse, -R138.reuse ;  /* 0x00000003dd8e7223 */ /* 0x180fe2000001088a */
[-CC-:B------:R-:W-:Y:S01]  /*14560*/  FFMA.FTZ R99, R227, R3.reuse, -R138.reuse ;  /* 0x00000003e3637223 */ /* 0x180fe2000001088a */
[-C--:B------:R-:W-:Y:S01]  /*14570*/  FFMA.FTZ R96, R225, R3.reuse, -R138 ;  /* 0x00000003e1607223 */ /* 0x080fe2000001088a */
[-CC-:B------:R-:W-:Y:S01]  /*14580*/  FFMA.FTZ R144, R233, R3.reuse, -R134.reuse ;  /* 0x00000003e9907223 */ /* 0x180fe20000010886 */
[-C--:B------:R-:W-:Y:S01]  /*14590*/  FFMA.FTZ R98, R229, R3.reuse, -R134 ;  /* 0x00000003e5627223 */ /* 0x080fe20000010886 */
[C---:B------:R-:W-:Y:S05]  /*145a0*/  HMMA.16816.F32.BF16 R24, R68.reuse, R52, R24 ;  /* 0x000000344418723c */ /* 0x040fea0000041818 */
[-CC-:B------:R-:W-:Y:S01]  /*145b0*/  FFMA.FTZ R146, R191, R3.reuse, -R138.reuse ;  /* 0x00000003bf927223 */ /* 0x180fe2000001088a */
[-CC-:B------:R-:W-:Y:S01]  /*145c0*/  FFMA.FTZ R148, R177, R3.reuse, -R138.reuse ;  /* 0x00000003b1947223 */ /* 0x180fe2000001088a */
[-CC-:B------:R-:W-:Y:S01]  /*145d0*/  FFMA.FTZ R179, R179, R3.reuse, -R138.reuse ;  /* 0x00000003b3b37223 */ /* 0x180fe2000001088a */
[-C--:B------:R-:W-:Y:S01]  /*145e0*/  FFMA.FTZ R175, R175, R3.reuse, -R138 ;  /* 0x00000003afaf7223 */ /* 0x080fe2000001088a */
[-CC-:B------:R-:W-:Y:S01]  /*145f0*/  FFMA.FTZ R150, R213, R3.reuse, -R134.reuse ;  /* 0x00000003d5967223 */ /* 0x180fe20000010886 */
[-C--:B------:R-:W-:Y:S01]  /*14600*/  FFMA.FTZ R152, R211, R3.reuse, -R134 ;  /* 0x00000003d3987223 */ /* 0x080fe20000010886 */
[-CC-:B------:R-:W-:Y:S01]  /*14610*/  FFMA.FTZ R154, R165, R3.reuse, -R138.reuse ;  /* 0x00000003a59a7223 */ /* 0x180fe2000001088a */
[C---:B------:R-:W-:Y:S01]  /*14620*/  HMMA.16816.F32.BF16 R28, R68.reuse, R54, R28 ;  /* 0x00000036441c723c */ /* 0x040fe2000004181c */
[----:B------:R-:W1:Y:S02]  /*14630*/  LDSM.16.MT88.4 R52, [R180+0xd400] ;  /* 0x00d40000b434783b */ /* 0x000e640000004200 */
[-C--:B------:R-:W-:Y:S01]  /*14640*/  FFMA.FTZ R156, R161, R3.reuse, -R138 ;  /* 0x00000003a19c7223 */ /* 0x080fe2000001088a */
[-CC-:B------:R-:W-:Y:S01]  /*14650*/  FFMA.FTZ R158, R171, R3.reuse, -R134.reuse ;  /* 0x00000003ab9e7223 */ /* 0x180fe20000010886 */
[-CC-:B------:R-:W-:Y:S01]  /*14660*/  FFMA.FTZ R159, R159, R3.reuse, -R134.reuse ;  /* 0x000000039f9f7223 */ /* 0x180fe20000010886 */
[-C--:B------:R-:W-:Y:S01]  /*14670*/  FFMA.FTZ R160, R169, R3.reuse, -R134 ;  /* 0x00000003a9a07223 */ /* 0x080fe20000010886 */
[-CC-:B------:R-:W-:Y:S01]  /*14680*/  FFMA.FTZ R167, R167, R3.reuse, -R138.reuse ;  /* 0x00000003a7a77223 */ /* 0x180fe2000001088a */
[-CC-:B------:R-:W-:Y:S01]  /*14690*/  FFMA.FTZ R162, R153, R3.reuse, -R138.reuse ;  /* 0x0000000399a27223 */ /* 0x180fe2000001088a */
[C---:B--2---:R-:W-:Y:S03]  /*146a0*/  HMMA.16816.F32.BF16 R16, R68.reuse, R56, R16 ;  /* 0x000000384410723c */ /* 0x044fe60000041810 */
[-C--:B------:R-:W-:Y:S01]  /*146b0*/  FFMA.FTZ R149, R149, R3.reuse, -R138 ;  /* 0x0000000395957223 */ /* 0x080fe2000001088a */
[-CC-:B------:R-:W-:Y:S01]  /*146c0*/  FFMA.FTZ R164, R151, R3.reuse, -R134.reuse ;  /* 0x0000000397a47223 */ /* 0x180fe20000010886 */
[----:B------:R-:W-:Y:S01]  /*146d0*/  FFMA.FTZ R157, R157, R3, -R134 ;  /* 0x000000039d9d7223 */ /* 0x000fe20000010886 */
[----:B------:R-:W-:Y:S01]  /*146e0*/  FFMA.FTZ R140, R216, R140, R135 ;  /* 0x0000008cd88c7223 */ /* 0x000fe20000010087 */
[----:B------:R-:W-:Y:S01]  /*146f0*/  FFMA.FTZ R132, R215, R0, R132 ;  /* 0x00000000d7847223 */ /* 0x000fe20000010084 */
[----:B------:R-:W-:Y:S01]  /*14700*/  LDSM.16.MT88.4 R108, [R182+0xac00] ;  /* 0x00ac0000b66c783b */ /* 0x000fe20000004200 */
[C---:B------:R-:W-:Y:S03]  /*14710*/  HMMA.16816.F32.BF16 R20, R68.reuse, R58, R20 ;  /* 0x0000003a4414723c */ /* 0x040fe60000041814 */
[----:B------:R-:W2:Y:S05]  /*14720*/  LDSM.16.MT88.4 R56, [R182+0xb800] ;  /* 0x00b80000b638783b */ /* 0x000eaa0000004200 */
[C---:B------:R-:W-:Y:S08]  /*14730*/  HMMA.16816.F32.BF16 R44, R68.reuse, R40, R44 ;  /* 0x00000028442c723c */ /* 0x040ff0000004182c */
[C---:B------:R-:W-:Y:S01]  /*14740*/  HMMA.16816.F32.BF16 R48, R68.reuse, R42, R48 ;  /* 0x0000002a4430723c */ /* 0x040fe20000041830 */
[----:B------:R-:W3:Y:S01]  /*14750*/  LDSM.16.MT88.4 R40, [R182+0xd800] ;  /* 0x00d80000b628783b */ /* 0x000ee20000004200 */
[----:B------:R-:W-:Y:S04]  /*14760*/  MUFU.EX2 R89, R89 ;  /* 0x0000005900597308 */ /* 0x000fe80000000800 */
[----:B------:R-:W4:Y:S04]  /*14770*/  MUFU.EX2 R90, R90 ;  /* 0x0000005a005a7308 */ /* 0x000f280000000800 */
[----:B------:R-:W-:Y:S04]  /*14780*/  MUFU.EX2 R91, R91 ;  /* 0x0000005b005b7308 */ /* 0x000fe80000000800 */
[----:B------:R-:W-:Y:S04]  /*14790*/  MUFU.EX2 R88, R88 ;  /* 0x0000005800587308 */ /* 0x000fe80000000800 */
[----:B------:R-:W-:Y:S04]  /*147a0*/  MUFU.EX2 R92, R92 ;  /* 0x0000005c005c7308 */ /* 0x000fe80000000800 */
[----:B------:R-:W5:Y:S04]  /*147b0*/  MUFU.EX2 R95, R95 ;  /* 0x0000005f005f7308 */ /* 0x000f680000000800 */
[----:B------:R-:W-:Y:S04]  /*147c0*/  MUFU.EX2 R93, R93 ;  /* 0x0000005d005d7308 */ /* 0x000fe80000000800 */
[----:B------:R-:W2:Y:S01]  /*147d0*/  MUFU.EX2 R94, R94 ;  /* 0x0000005e005e7308 */ /* 0x000ea20000000800 */
[C---:B------:R-:W-:Y:S08]  /*147e0*/  HMMA.16816.F32.BF16 R8, R68.reuse, R60, R8 ;  /* 0x0000003c4408723c */ /* 0x040ff00000041808 */
[C---:B------:R-:W-:Y:S01]  /*147f0*/  HMMA.16816.F32.BF16 R12, R68.reuse, R62, R12 ;  /* 0x0000003e440c723c */ /* 0x040fe2000004180c */
[----:B------:R-:W-:Y:S07]  /*14800*/  LDSM.16.MT88.4 R60, [R180+0x9800] ;  /* 0x00980000b43c783b */ /* 0x000fee0000004200 */
[C---:B------:R-:W-:Y:S08]  /*14810*/  HMMA.16816.F32.BF16 R32, R68.reuse, R64, R32 ;  /* 0x000000404420723c */ /* 0x040ff00000041820 */
[C---:B------:R-:W-:Y:S01]  /*14820*/  HMMA.16816.F32.BF16 R36, R68.reuse, R66, R36 ;  /* 0x000000424424723c */ /* 0x040fe20000041824 */
[----:B------:R-:W3:Y:S07]  /*14830*/  LDSM.16.MT88.4 R64, [R182+0x9800] ;  /* 0x00980000b640783b */ /* 0x000eee0000004200 */
[----:B-1----:R-:W-:Y:S03]  /*14840*/  HMMA.16816.F32.BF16 R72, R68, R52, R72 ;  /* 0x000000344448723c */ /* 0x002fe60000041848 */
[----:B----4-:R-:W-:-:S02]  /*14850*/  F2FP.BF16.F32.PACK_AB R52, R90, R89 ;  /* 0x000000595a34723e */ /* 0x010fc400000010ff */
[----:B-----5:R-:W-:-:S03]  /*14860*/  F2FP.BF16.F32.PACK_AB R53, R95, R92 ;  /* 0x0000005c5f35723e */ /* 0x020fc600000010ff */
[----:B------:R-:W-:Y:S03]  /*14870*/  HMMA.16816.F32.BF16 R4, R68, R54, R4 ;  /* 0x000000364404723c */ /* 0x000fe60000041804 */
[----:B------:R-:W-:Y:S01]  /*14880*/  F2FP.BF16.F32.PACK_AB R54, R88, R91 ;  /* 0x0000005b5836723e */ /* 0x000fe200000010ff */
[--C-:B------:R-:W-:Y:S01]  /*14890*/  FFMA.FTZ R223, R235, R3, -R134.reuse ;  /* 0x00000003ebdf7223 */ /* 0x100fe20000010886 */
[----:B--2---:R-:W-:Y:S01]  /*148a0*/  F2FP.BF16.F32.PACK_AB R55, R94, R93 ;  /* 0x0000005d5e37723e */ /* 0x004fe200000010ff */
[----:B------:R-:W-:Y:S01]  /*148b0*/  FFMA.FTZ R221, R231, R3, -R134 ;  /* 0x00000003e7dd7223 */ /* 0x000fe20000010886 */
[----:B------:R-:W-:Y:S01]  /*148c0*/  MUFU.EX2 R99, R99 ;  /* 0x0000006300637308 */ /* 0x000fe20000000800 */
[----:B------:R-:W-:Y:S04]  /*148d0*/  LDSM.16.MT88.4 R68, [R182+0x9c00] ;  /* 0x009c0000b644783b */ /* 0x000fe80000004200 */
[C---:B------:R-:W-:Y:S08]  /*148e0*/  HMMA.16816.F32.BF16 R24, R52.reuse, R56, R24 ;  /* 0x000000383418723c */ /* 0x040ff00000041818 */
[C---:B------:R-:W-:Y:S01]  /*148f0*/  HMMA.16816.F32.BF16 R28, R52.reuse, R58, R28 ;  /* 0x0000003a341c723c */ /* 0x040fe2000004181c */
[----:B------:R-:W1:Y:S07]  /*14900*/  LDSM.16.MT88.4 R56, [R180+0xd800] ;  /* 0x00d80000b438783b */ /* 0x000e6e0000004200 */
[C---:B---3--:R-:W-:Y:S08]  /*14910*/  HMMA.16816.F32.BF16 R44, R52.reuse, R40, R44 ;  /* 0x00000028342c723c */ /* 0x048ff0000004182c */
[C---:B------:R-:W-:Y:S01]  /*14920*/  HMMA.16816.F32.BF16 R48, R52.reuse, R42, R48 ;  /* 0x0000002a3430723c */ /* 0x040fe20000041830 */
[----:B------:R-:W2:Y:S01]  /*14930*/  LDSM.16.MT88.4 R40, [R182+0xdc00] ;  /* 0x00dc0000b628783b */ /* 0x000ea20000004200 */
[----:B------:R-:W3:Y:S04]  /*14940*/  MUFU.EX2 R96, R96 ;  /* 0x0000006000607308 */ /* 0x000ee80000000800 */
[----:B------:R-:W-:Y:S02]  /*14950*/  MUFU.EX2 R97, R97 ;  /* 0x0000006100617308 */ /* 0x000fe40000000800 */
[C---:B------:R-:W-:Y:S02]  /*14960*/  HMMA.16816.F32.BF16 R8, R52.reuse, R64, R8 ;  /* 0x000000403408723c */ /* 0x040fe40000041808 */
[----:B------:R-:W4:Y:S04]  /*14970*/  MUFU.EX2 R142, R142 ;  /* 0x0000008e008e7308 */ /* 0x000f280000000800 */
[----:B------:R-:W-:Y:S02]  /*14980*/  MUFU.EX2 R223, R223 ;  /* 0x000000df00df7308 */ /* 0x000fe40000000800 */
[C---:B------:R-:W-:Y:S01]  /*14990*/  HMMA.16816.F32.BF16 R12, R52.reuse, R66, R12 ;  /* 0x00000042340c723c */ /* 0x040fe2000004180c */
[----:B------:R-:W5:Y:S01]  /*149a0*/  LDSM.16.MT88.4 R64, [R180+0x9c00] ;  /* 0x009c0000b440783b */ /* 0x000f620000004200 */
[----:B------:R-:W4:Y:S04]  /*149b0*/  MUFU.EX2 R144, R144 ;  /* 0x0000009000907308 */ /* 0x000f280000000800 */
[----:B------:R-:W-:Y:S02]  /*149c0*/  MUFU.EX2 R98, R98 ;  /* 0x0000006200627308 */ /* 0x000fe40000000800 */
[C---:B------:R-:W-:Y:S02]  /*149d0*/  HMMA.16816.F32.BF16 R16, R52.reuse, R60, R16 ;  /* 0x0000003c3410723c */ /* 0x040fe40000041810 */
[----:B------:R-:W2:Y:S06]  /*149e0*/  MUFU.EX2 R221, R221 ;  /* 0x000000dd00dd7308 */ /* 0x000eac0000000800 */
[C---:B------:R-:W-:Y:S01]  /*149f0*/  HMMA.16816.F32.BF16 R20, R52.reuse, R62, R20 ;  /* 0x0000003e3414723c */ /* 0x040fe20000041814 */
[----:B------:R-:W5:Y:S07]  /*14a00*/  LDSM.16.MT88.4 R60, [R182+0xbc00] ;  /* 0x00bc0000b63c783b */ /* 0x000f6e0000004200 */
[C---:B------:R-:W-:Y:S08]  /*14a10*/  HMMA.16816.F32.BF16 R32, R52.reuse, R76, R32 ;  /* 0x0000004c3420723c */ /* 0x040ff00000041820 */
[C---:B------:R-:W-:Y:S01]  /*14a20*/  HMMA.16816.F32.BF16 R36, R52.reuse, R78, R36 ;  /* 0x0000004e3424723c */ /* 0x040fe20000041824 */
[----:B------:R-:W5:Y:S07]  /*14a30*/  LDSM.16.MT88.4 R76, [R180+0xbc00] ;  /* 0x00bc0000b44c783b */ /* 0x000f6e0000004200 */
[C---:B-1----:R-:W-:Y:S08]  /*14a40*/  HMMA.16816.F32.BF16 R72, R52.reuse, R56, R72 ;  /* 0x000000383448723c */ /* 0x042ff00000041848 */
[----:B------:R-:W-:Y:S03]  /*14a50*/  HMMA.16816.F32.BF16 R4, R52, R58, R4 ;  /* 0x0000003a3404723c */ /* 0x000fe60000041804 */
[----:B---3--:R-:W-:Y:S01]  /*14a60*/  F2FP.BF16.F32.PACK_AB R52, R96, R99 ;  /* 0x000000636034723e */ /* 0x008fe200000010ff */
[----:B------:R-:W1:Y:S01]  /*14a70*/  LDSM.16.MT88.4 R56, [R180+0xdc00] ;  /* 0x00dc0000b438783b */ /* 0x000e620000004200 */
[----:B----4-:R-:W-:-:S02]  /*14a80*/  F2FP.BF16.F32.PACK_AB R54, R142, R97 ;  /* 0x000000618e36723e */ /* 0x010fc400000010ff */
[----:B------:R-:W-:Y:S02]  /*14a90*/  F2FP.BF16.F32.PACK_AB R53, R144, R223 ;  /* 0x000000df9035723e */ /* 0x000fe400000010ff */
[----:B--2---:R-:W-:-:S07]  /*14aa0*/  F2FP.BF16.F32.PACK_AB R55, R221, R98 ;  /* 0x00000062dd37723e */ /* 0x004fce00000010ff */
[C---:B------:R-:W-:Y:S08]  /*14ab0*/  HMMA.16816.F32.BF16 R44, R52.reuse, R40, R44 ;  /* 0x00000028342c723c */ /* 0x040ff0000004182c */
[C---:B------:R-:W-:Y:S01]  /*14ac0*/  HMMA.16816.F32.BF16 R48, R52.reuse, R42, R48 ;  /* 0x0000002a3430723c */ /* 0x040fe20000041830 */
[----:B------:R-:W2:Y:S02]  /*14ad0*/  LDSM.16.MT88.4 R40, [R182+0xe000] ;  /* 0x00e00000b628783b */ /* 0x000ea40000004200 */
[-CC-:B------:R-:W-:Y:S01]  /*14ae0*/  FFMA.FTZ R191, R219, R3.reuse, -R134.reuse ;  /* 0x00000003dbbf7223 */ /* 0x180fe20000010886 */
[----:B------:R-:W-:Y:S01]  /*14af0*/  FFMA.FTZ R177, R217, R3, -R134 ;  /* 0x00000003d9b17223 */ /* 0x000fe20000010886 */
[----:B------:R-:W-:Y:S03]  /*14b00*/  MUFU.EX2 R179, R179 ;  /* 0x000000b300b37308 */ /* 0x000fe60000000800 */
[C---:B-----5:R-:W-:Y:S01]  /*14b10*/  HMMA.16816.F32.BF16 R16, R52.reuse, R64, R16 ;  /* 0x000000403410723c */ /* 0x060fe20000041810 */
[----:B------:R-:W3:Y:S04]  /*14b20*/  MUFU.EX2 R146, R146 ;  /* 0x0000009200927308 */ /* 0x000ee80000000800 */
[----:B------:R-:W-:Y:S03]  /*14b30*/  MUFU.EX2 R148, R148 ;  /* 0x0000009400947308 */ /* 0x000fe60000000800 */
[C---:B------:R-:W-:Y:S01]  /*14b40*/  HMMA.16816.F32.BF16 R20, R52.reuse, R66, R20 ;  /* 0x000000423414723c */ /* 0x040fe20000041814 */
[----:B------:R-:W4:Y:S01]  /*14b50*/  MUFU.EX2 R175, R175 ;  /* 0x000000af00af7308 */ /* 0x000f220000000800 */
[----:B------:R-:W5:Y:S03]  /*14b60*/  LDSM.16.MT88.4 R64, [R180+0xa000] ;  /* 0x00a00000b440783b */ /* 0x000f660000004200 */
[----:B------:R-:W-:Y:S03]  /*14b70*/  MUFU.EX2 R191, R191 ;  /* 0x000000bf00bf7308 */ /* 0x000fe60000000800 */
[C---:B------:R-:W-:Y:S01]  /*14b80*/  HMMA.16816.F32.BF16 R24, R52.reuse, R60, R24 ;  /* 0x0000003c3418723c */ /* 0x040fe20000041818 */
[----:B------:R-:W2:Y:S04]  /*14b90*/  MUFU.EX2 R150, R150 ;  /* 0x0000009600967308 */ /* 0x000ea80000000800 */
[----:B------:R-:W-:Y:S03]  /*14ba0*/  MUFU.EX2 R152, R152 ;  /* 0x0000009800987308 */ /* 0x000fe60000000800 */
[C---:B------:R-:W-:Y:S01]  /*14bb0*/  HMMA.16816.F32.BF16 R28, R52.reuse, R62, R28 ;  /* 0x0000003e341c723c */ /* 0x040fe2000004181c */
[----:B------:R-:W2:Y:S01]  /*14bc0*/  MUFU.EX2 R177, R177 ;  /* 0x000000b100b17308 */ /* 0x000ea20000000800 */
[----:B------:R-:W5:Y:S06]  /*14bd0*/  LDSM.16.MT88.4 R60, [R182+0xc000] ;  /* 0x00c00000b63c783b */ /* 0x000f6c0000004200 */
[C---:B------:R-:W-:Y:S08]  /*14be0*/  HMMA.16816.F32.BF16 R8, R52.reuse, R68, R8 ;  /* 0x000000443408723c */ /* 0x040ff00000041808 */
        /* <DEDUP_REMOVED lines=10> */
[----:B--2---:R-:W-:Y:S02]  /*14c90*/  F2FP.BF16.F32.PACK_AB R53, R150, R191 ;  /* 0x000000bf9635723e */ /* 0x004fe400000010ff */
[----:B------:R-:W-:-:S07]  /*14ca0*/  F2FP.BF16.F32.PACK_AB R55, R177, R152 ;  /* 0x00000098b137723e */ /* 0x000fce00000010ff */
[C---:B------:R-:W-:Y:S08]  /*14cb0*/  HMMA.16816.F32.BF16 R44, R52.reuse, R40, R44 ;  /* 0x00000028342c723c */ /* 0x040ff0000004182c */
[C---:B------:R-:W-:Y:S01]  /*14cc0*/  HMMA.16816.F32.BF16 R48, R52.reuse, R42, R48 ;  /* 0x0000002a3430723c */ /* 0x040fe20000041830 */
[----:B------:R-:W2:Y:S02]  /*14cd0*/  LDSM.16.MT88.4 R40, [R182+0xe400] ;  /* 0x00e40000b628783b */ /* 0x000ea40000004200 */
[-C--:B------:R-:W-:Y:S01]  /*14ce0*/  FFMA.FTZ R165, R173, R3.reuse, -R134 ;  /* 0x00000003ada57223 */ /* 0x080fe20000010886 */
        /* <DEDUP_REMOVED lines=31> */
[-CC-:B------:R-:W-:Y:S01]  /*14ee0*/  FFMA.FTZ R153, R120, R3.reuse, -R138.reuse ;  /* 0x0000000378997223 */ /* 0x180fe2000001088a */
[-C--:B------:R-:W-:Y:S01]  /*14ef0*/  FFMA.FTZ R120, R122, R3.reuse, -R138 ;  /* 0x000000037a787223 */ /* 0x080fe2000001088a */
[-CC-:B------:R-:W-:Y:S01]  /*14f00*/  FFMA.FTZ R122, R155, R3.reuse, -R134.reuse ;  /* 0x000000039b7a7223 */ /* 0x180fe20000010886 */
[----:B------:R-:W-:Y:S01]  /*14f10*/  FFMA.FTZ R100, R147, R3, -R134 ;  /* 0x0000000393647223 */ /* 0x000fe20000010886 */
[----:B------:R-:W-:Y:S01]  /*14f20*/  MUFU.EX2 R149, R149 ;  /* 0x0000009500957308 */ /* 0x000fe20000000800 */
[C---:B-----5:R-:W-:Y:S03]  /*14f30*/  HMMA.16816.F32.BF16 R16, R52.reuse, R64, R16 ;  /* 0x000000403410723c */ /* 0x060fe60000041810 */
[----:B------:R-:W3:Y:S04]  /*14f40*/  MUFU.EX2 R162, R162 ;  /* 0x000000a200a27308 */ /* 0x000ee80000000800 */
[----:B------:R-:W-:Y:S01]  /*14f50*/  MUFU.EX2 R153, R153 ;  /* 0x0000009900997308 */ /* 0x000fe20000000800 */
[C---:B------:R-:W-:Y:S01]  /*14f60*/  HMMA.16816.F32.BF16 R20, R52.reuse, R66, R20 ;  /* 0x000000423414723c */ /* 0x040fe20000041814 */
[----:B------:R-:W-:Y:S02]  /*14f70*/  LDSM.16.MT88.4 R64, [R182+0xc800] ;  /* 0x00c80000b640783b */ /* 0x000fe40000004200 */
[----:B------:R-:W4:Y:S04]  /*14f80*/  MUFU.EX2 R120, R120 ;  /* 0x0000007800787308 */ /* 0x000f280000000800 */
[----:B------:R-:W-:Y:S01]  /*14f90*/  MUFU.EX2 R122, R122 ;  /* 0x0000007a007a7308 */ /* 0x000fe20000000800 */
[C---:B------:R-:W-:Y:S03]  /*14fa0*/  HMMA.16816.F32.BF16 R24, R52.reuse, R60, R24 ;  /* 0x0000003c3418723c */ /* 0x040fe60000041818 */
[----:B------:R-:W5:Y:S04]  /*14fb0*/  MUFU.EX2 R147, R157 ;  /* 0x0000009d00937308 */ /* 0x000f680000000800 */
[----:B------:R-:W-:Y:S01]  /*14fc0*/  MUFU.EX2 R151, R100 ;  /* 0x0000006400977308 */ /* 0x000fe20000000800 */
[----:B------:R-:W-:Y:S01]  /*14fd0*/  HMMA.16816.F32.BF16 R28, R52, R62, R28 ;  /* 0x0000003e341c723c */ /* 0x000fe2000004181c */
[----:B------:R-:W2:Y:S02]  /*14fe0*/  LDSM.16.MT88.4 R60, [R182+0xa800] ;  /* 0x00a80000b63c783b */ /* 0x000ea40000004200 */
[----:B------:R-:W5:Y:S01]  /*14ff0*/  MUFU.EX2 R164, R164 ;  /* 0x000000a400a47308 */ /* 0x000f620000000800 */
[----:B------:R-:W-:-:S04]  /*15000*/  FADD.FTZ R133, R133, R140 ;  /* 0x0000008c85857221 */ /* 0x000fc80000010000 */
[C---:B------:R-:W-:Y:S03]  /*15010*/  HMMA.16816.F32.BF16 R8, R52.reuse, R68, R8 ;  /* 0x000000443408723c */ /* 0x040fe60000041808 */
[----:B------:R-:W-:Y:S01]  /*15020*/  FADD.FTZ R127, R127, R132 ;  /* 0x000000847f7f7221 */ /* 0x000fe20000010000 */
[-CC-:B------:R-:W-:Y:S01]  /*15030*/  FFMA.FTZ R215, R137, R3.reuse, -R134.reuse ;  /* 0x0000000389d77223 */ /* 0x180fe20000010886 */
[-CC-:B------:R-:W-:Y:S01]  /*15040*/  FFMA.FTZ R143, R143, R3.reuse, -R134.reuse ;  /* 0x000000038f8f7223 */ /* 0x180fe20000010886 */
[----:B------:R-:W-:Y:S02]  /*15050*/  FFMA.FTZ R141, R141, R3, -R134 ;  /* 0x000000038d8d7223 */ /* 0x000fe40000010886 */
[C---:B------:R-:W-:Y:S01]  /*15060*/  HMMA.16816.F32.BF16 R12, R52.reuse, R70, R12 ;  /* 0x00000046340c723c */ /* 0x040fe2000004180c */
[----:B------:R-:W2:Y:S07]  /*15070*/  LDSM.16.MT88.4 R68, [R180+0xa800] ;  /* 0x00a80000b444783b */ /* 0x000eae0000004200 */
[C---:B------:R-:W-:Y:S08]  /*15080*/  HMMA.16816.F32.BF16 R32, R52.reuse, R76, R32 ;  /* 0x0000004c3420723c */ /* 0x040ff00000041820 */
[C---:B------:R-:W-:Y:S08]  /*15090*/  HMMA.16816.F32.BF16 R36, R52.reuse, R78, R36 ;  /* 0x0000004e3424723c */ /* 0x040ff00000041824 */
[C---:B-1----:R-:W-:Y:S08]  /*150a0*/  HMMA.16816.F32.BF16 R72, R52.reuse, R56, R72 ;  /* 0x000000383448723c */ /* 0x042ff00000041848 */
[----:B------:R-:W-:Y:S03]  /*150b0*/  HMMA.16816.F32.BF16 R4, R52, R58, R4 ;  /* 0x0000003a3404723c */ /* 0x000fe60000041804 */
[----:B---3--:R-:W-:Y:S01]  /*150c0*/  F2FP.BF16.F32.PACK_AB R52, R162, R149 ;  /* 0x00000095a234723e */ /* 0x008fe200000010ff */
[----:B------:R-:W-:Y:S01]  /*150d0*/  FADD.FTZ R2, R2, R127 ;  /* 0x0000007f02027221 */ /* 0x000fe20000010000 */
[----:B----4-:R-:W-:Y:S01]  /*150e0*/  F2FP.BF16.F32.PACK_AB R54, R120, R153 ;  /* 0x000000997836723e */ /* 0x010fe200000010ff */
[----:B------:R-:W-:Y:S01]  /*150f0*/  MUFU.EX2 R0, R143 ;  /* 0x0000008f00007308 */ /* 0x000fe20000000800 */
[----:B-----5:R-:W-:Y:S01]  /*15100*/  F2FP.BF16.F32.PACK_AB R53, R147, R122 ;  /* 0x0000007a9335723e */ /* 0x020fe200000010ff */
[----:B------:R-:W1:Y:S01]  /*15110*/  LDSM.16.MT88.4 R76, [R180+0xc800] ;  /* 0x00c80000b44c783b */ /* 0x000e620000004200 */
[----:B------:R-:W-:Y:S01]  /*15120*/  F2FP.BF16.F32.PACK_AB R55, R164, R151 ;  /* 0x00000097a437723e */ /* 0x000fe200000010ff */
[----:B------:R-:W-:Y:S01]  /*15130*/  FADD.FTZ R145, R145, R2 ;  /* 0x0000000291917221 */ /* 0x000fe20000010000 */
[----:B------:R-:W-:Y:S01]  /*15140*/  MUFU.EX2 R215, R215 ;  /* 0x000000d700d77308 */ /* 0x000fe20000000800 */
[----:B------:R-:W3:Y:S04]  /*15150*/  LDSM.16.MT88.4 R56, [R180+0xe800] ;  /* 0x00e80000b438783b */ /* 0x000ee80000004200 */
[----:B--2---:R-:W-:Y:S03]  /*15160*/  HMMA.16816.F32.BF16 R44, R52, R40, R44 ;  /* 0x00000028342c723c */ /* 0x004fe6000004182c */
[----:B------:R-:W-:Y:S01]  /*15170*/  FADD.FTZ R40, R136, R133 ;  /* 0x0000008588287221 */ /* 0x000fe20000010000 */
[----:B------:R-:W2:Y:S03]  /*15180*/  LDSM.16.MT88.4 R100, [R180+0xac00] ;  /* 0x00ac0000b464783b */ /* 0x000ea60000004200 */
[----:B------:R-:W-:Y:S01]  /*15190*/  FADD.FTZ R40, R131, R40 ;  /* 0x0000002883287221 */ /* 0x000fe20000010000 */
[----:B------:R-:W-:-:S03]  /*151a0*/  FADD.FTZ R82, R82, R145 ;  /* 0x0000009152527221 */ /* 0x000fc60000010000 */
[----:B------:R-:W-:Y:S01]  /*151b0*/  FADD.FTZ R81, R81, R40 ;  /* 0x0000002851517221 */ /* 0x000fe20000010000 */
[----:B------:R-:W-:-:S03]  /*151c0*/  FADD.FTZ R82, R87, R82 ;  /* 0x0000005257527221 */ /* 0x000fc60000010000 */
[----:B------:R-:W-:Y:S01]  /*151d0*/  FADD.FTZ R84, R84, R81 ;  /* 0x0000005154547221 */ /* 0x000fe20000010000 */
[----:B------:R-:W-:-:S03]  /*151e0*/  FADD.FTZ R85, R85, R82 ;  /* 0x0000005255557221 */ /* 0x000fc60000010000 */
[----:B------:R-:W-:Y:S01]  /*151f0*/  FADD.FTZ R83, R83, R84 ;  /* 0x0000005453537221 */ /* 0x000fe20000010000 */
[C---:B------:R-:W-:Y:S03]  /*15200*/  HMMA.16816.F32.BF16 R8, R52.reuse, R60, R8 ;  /* 0x0000003c3408723c */ /* 0x040fe60000041808 */
[-CC-:B------:R-:W-:Y:S01]  /*15210*/  FFMA.FTZ R61, R125, R3.reuse, -R138.reuse ;  /* 0x000000037d3d7223 */ /* 0x180fe2000001088a */
[-CC-:B------:R-:W-:Y:S01]  /*15220*/  FFMA.FTZ R60, R124, R3.reuse, -R138.reuse ;  /* 0x000000037c3c7223 */ /* 0x180fe2000001088a */
[----:B------:R-:W-:Y:S01]  /*15230*/  FADD.FTZ R80, R80, R83 ;  /* 0x0000005350507221 */ /* 0x000fe20000010000 */
[----:B------:R-:W-:Y:S02]  /*15240*/  FADD.FTZ R85, R86, R85 ;  /* 0x0000005556557221 */ /* 0x000fe40000010000 */
[----:B------:R-:W-:Y:S03]  /*15250*/  HMMA.16816.F32.BF16 R12, R52, R62, R12 ;  /* 0x0000003e340c723c */ /* 0x000fe6000004180c */
[-CC-:B------:R-:W-:Y:S01]  /*15260*/  FFMA.FTZ R62, R129, R3.reuse, -R138.reuse ;  /* 0x00000003813e7223 */ /* 0x180fe2000001088a */
[----:B------:R-:W-:Y:S01]  /*15270*/  FFMA.FTZ R63, R128, R3, -R138 ;  /* 0x00000003803f7223 */ /* 0x000fe2000001088a */
[----:B------:R-:W-:-:S03]  /*15280*/  FADD.FTZ R89, R89, R80 ;  /* 0x0000005059597221 */ /* 0x000fc60000010000 */
[----:B------:R-:W-:Y:S03]  /*15290*/  HMMA.16816.F32.BF16 R24, R52, R64, R24 ;  /* 0x000000403418723c */ /* 0x000fe60000041818 */
[----:B------:R-:W-:Y:S01]  /*152a0*/  FFMA.FTZ R64, R139, R3, -R134 ;  /* 0x000000038b407223 */ /* 0x000fe20000010886 */
[----:B------:R-:W-:Y:S01]  /*152b0*/  FADD.FTZ R92, R92, R85 ;  /* 0x000000555c5c7221 */ /* 0x000fe20000010000 */
[----:B------:R-:W-:Y:S01]  /*152c0*/  MUFU.EX2 R61, R61 ;  /* 0x0000003d003d7308 */ /* 0x000fe20000000800 */
[----:B------:R-:W-:Y:S01]  /*152d0*/  FADD.FTZ R90, R90, R89 ;  /* 0x000000595a5a7221 */ /* 0x000fe20000010000 */
[----:B------:R-:W4:Y:S02]  /*152e0*/  LDSM.16.MT88.4 R84, [R180+0xcc00] ;  /* 0x00cc0000b454783b */ /* 0x000f240000004200 */
[----:B------:R-:W5:Y:S01]  /*152f0*/  MUFU.EX2 R60, R60 ;  /* 0x0000003c003c7308 */ /* 0x000f620000000800 */
[----:B------:R-:W-:-:S03]  /*15300*/  FADD.FTZ R92, R95, R92 ;  /* 0x0000005c5f5c7221 */ /* 0x000fc60000010000 */
[----:B------:R-:W-:Y:S04]  /*15310*/  MUFU.EX2 R62, R62 ;  /* 0x0000003e003e7308 */ /* 0x000fe80000000800 */
[----:B------:R-:W-:Y:S04]  /*15320*/  MUFU.EX2 R63, R63 ;  /* 0x0000003f003f7308 */ /* 0x000fe80000000800 */
[----:B------:R-:W1:Y:S04]  /*15330*/  MUFU.EX2 R3, R141 ;  /* 0x0000008d00037308 */ /* 0x000e680000000800 */
[----:B------:R-:W3:Y:S01]  /*15340*/  MUFU.EX2 R64, R64 ;  /* 0x0000004000407308 */ /* 0x000ee20000000800 */
[----:B------:R-:W-:Y:S01]  /*15350*/  FADD.FTZ R91, R91, R90 ;  /* 0x0000005a5b5b7221 */ /* 0x000fe20000010000 */
[----:B------:R-:W-:-:S03]  /*15360*/  FADD.FTZ R93, R93, R92 ;  /* 0x0000005c5d5d7221 */ /* 0x000fc60000010000 */
[----:B------:R-:W-:Y:S01]  /*15370*/  FADD.FTZ R88, R88, R91 ;  /* 0x0000005b58587221 */ /* 0x000fe20000010000 */
[----:B------:R-:W-:Y:S01]  /*15380*/  FADD.FTZ R94, R94, R93 ;  /* 0x0000005d5e5e7221 */ /* 0x000fe20000010000 */
[C---:B------:R-:W-:Y:S03]  /*15390*/  HMMA.16816.F32.BF16 R16, R52.reuse, R68, R16 ;  /* 0x000000443410723c */ /* 0x040fe60000041810 */
[----:B-----5:R-:W-:Y:S01]  /*153a0*/  F2FP.BF16.F32.PACK_AB R68, R60, R61 ;  /* 0x0000003d3c44723e */ /* 0x020fe200000010ff */
[----:B------:R-:W-:Y:S01]  /*153b0*/  FADD.FTZ R99, R99, R88 ;  /* 0x0000005863637221 */ /* 0x000fe20000010000 */
[----:B-1----:R-:W-:Y:S01]  /*153c0*/  F2FP.BF16.F32.PACK_AB R69, R3, R0 ;  /* 0x000000000345723e */ /* 0x002fe200000010ff */
[----:B------:R-:W-:Y:S02]  /*153d0*/  FADD.FTZ R223, R223, R94 ;  /* 0x0000005edfdf7221 */ /* 0x000fe40000010000 */
[----:B------:R-:W-:Y:S03]  /*153e0*/  HMMA.16816.F32.BF16 R20, R52, R70, R20 ;  /* 0x000000463414723c */ /* 0x000fe60000041814 */
[----:B------:R-:W-:-:S02]  /*153f0*/  F2FP.BF16.F32.PACK_AB R70, R63, R62 ;  /* 0x0000003e3f46723e */ /* 0x000fc400000010ff */
[----:B---3--:R-:W-:Y:S01]  /*15400*/  F2FP.BF16.F32.PACK_AB R71, R215, R64 ;  /* 0x00000040d747723e */ /* 0x008fe200000010ff */
[----:B------:R-:W-:Y:S01]  /*15410*/  FADD.FTZ R96, R96, R99 ;  /* 0x0000006360607221 */ /* 0x000fe20000010000 */
[----:B------:R-:W-:-:S04]  /*15420*/  FADD.FTZ R223, R144, R223 ;  /* 0x000000df90df7221 */ /* 0x000fc80000010000 */
[----:B------:R-:W-:Y:S01]  /*15430*/  FADD.FTZ R2, R98, R223 ;  /* 0x000000df62027221 */ /* 0x000fe20000010000 */
[----:B------:R-:W-:Y:S05]  /*15440*/  HMMA.16816.F32.BF16 R112, R68, R108, R8 ;  /* 0x0000006c4470723c */ /* 0x000fea0000041808 */
[----:B------:R-:W-:Y:S01]  /*15450*/  FADD.FTZ R9, R97, R96 ;  /* 0x0000006061097221 */ /* 0x000fe20000010000 */
[----:B------:R-:W-:-:S03]  /*15460*/  FADD.FTZ R2, R221, R2 ;  /* 0x00000002dd027221 */ /* 0x000fc60000010000 */
[----:B------:R-:W-:Y:S01]  /*15470*/  FADD.FTZ R142, R142, R9 ;  /* 0x000000098e8e7221 */ /* 0x000fe20000010000 */
[----:B------:R-:W-:Y:S01]  /*15480*/  FADD.FTZ R191, R191, R2 ;  /* 0x00000002bfbf7221 */ /* 0x000fe20000010000 */
[----:B------:R-:W-:Y:S05]  /*15490*/  HMMA.16816.F32.BF16 R32, R52, R76, R32 ;  /* 0x0000004c3420723c */ /* 0x000fea0000041820 */
[----:B------:R-:W-:Y:S01]  /*154a0*/  FADD.FTZ R179, R179, R142 ;  /* 0x0000008eb3b37221 */ /* 0x000fe20000010000 */
[----:B------:R-:W-:Y:S01]  /*154b0*/  LDSM.16.MT88.4 R8, [R180+0xec00] ;  /* 0x00ec0000b408783b */ /* 0x000fe20000004200 */
[----:B------:R-:W-:Y:S02]  /*154c0*/  FADD.FTZ R191, R150, R191 ;  /* 0x000000bf96bf7221 */ /* 0x000fe40000010000 */
[----:B------:R-:W-:-:S02]  /*154d0*/  FADD.FTZ R179, R146, R179 ;  /* 0x000000b392b37221 */ /* 0x000fc40000010000 */
[----:B------:R-:W-:Y:S02]  /*154e0*/  FADD.FTZ R152, R152, R191 ;  /* 0x000000bf98987221 */ /* 0x000fe40000010000 */
[----:B------:R-:W-:Y:S02]  /*154f0*/  FADD.FTZ R148, R148, R179 ;  /* 0x000000b394947221 */ /* 0x000fe40000010000 */
[----:B------:R-:W-:Y:S02]  /*15500*/  FADD.FTZ R152, R177, R152 ;  /* 0x00000098b1987221 */ /* 0x000fe40000010000 */
[----:B------:R-:W-:Y:S01]  /*15510*/  FADD.FTZ R175, R175, R148 ;  /* 0x00000094afaf7221 */ /* 0x000fe20000010000 */
[----:B------:R-:W-:Y:S01]  /*15520*/  HMMA.16816.F32.BF16 R36, R52, R78, R36 ;  /* 0x0000004e3424723c */ /* 0x000fe20000041824 */
[----:B------:R-:W1:Y:S02]  /*15530*/  LDSM.16.MT88.4 R76, [R182+0xec00] ;  /* 0x00ec0000b64c783b */ /* 0x000e640000004200 */
        /* <DEDUP_REMOVED lines=18> */
[----:B------:R-:W-:Y:S03]  /*15660*/  HMMA.16816.F32.BF16 R4, R52, R58, R4 ;  /* 0x0000003a3404723c */ /* 0x000fe60000041804 */
[----:B------:R-:W-:Y:S01]  /*15670*/  FADD.FTZ R120, R120, R153 ;  /* 0x0000009978787221 */ /* 0x000fe20000010000 */
[----:B------:R-:W-:-:S03]  /*15680*/  FADD.FTZ R151, R164, R151 ;  /* 0x00000097a4977221 */ /* 0x000fc60000010000 */
[----:B------:R-:W-:Y:S01]  /*15690*/  FADD.FTZ R61, R61, R120 ;  /* 0x000000783d3d7221 */ /* 0x000fe20000010000 */
[----:B------:R-:W-:-:S03]  /*156a0*/  FADD.FTZ R0, R0, R151 ;  /* 0x0000009700007221 */ /* 0x000fc60000010000 */
[----:B------:R-:W-:Y:S01]  /*156b0*/  FADD.FTZ R61, R60, R61 ;  /* 0x0000003d3c3d7221 */ /* 0x000fe20000010000 */
[----:B------:R-:W-:Y:S01]  /*156c0*/  FADD.FTZ R3, R3, R0 ;  /* 0x0000000003037221 */ /* 0x000fe20000010000 */
[C---:B--2---:R-:W-:Y:S05]  /*156d0*/  HMMA.16816.F32.BF16 R104, R68.reuse, R100, R16 ;  /* 0x000000644468723c */ /* 0x044fea0000041810 */
[----:B------:R-:W-:Y:S01]  /*156e0*/  FADD.FTZ R62, R62, R61 ;  /* 0x0000003d3e3e7221 */ /* 0x000fe20000010000 */
[----:B------:R-:W-:Y:S01]  /*156f0*/  FADD.FTZ R64, R64, R3 ;  /* 0x0000000340407221 */ /* 0x000fe20000010000 */
[----:B------:R-:W-:Y:S01]  /*15700*/  IMAD.MOV.U32 R0, RZ, RZ, R126 ;  /* 0x000000ffff007224 */ /* 0x000fe200078e007e */
[----:B----4-:R-:W-:Y:S03]  /*15710*/  HMMA.16816.F32.BF16 R88, R68, R84, R32 ;  /* 0x000000544458723c */ /* 0x010fe60000041820 */
[----:B------:R-:W-:-:S02]  /*15720*/  IMAD.MOV.U32 R2, RZ, RZ, R130 ;  /* 0x000000ffff027224 */ /* 0x000fc400078e0082 */
[----:B------:R-:W-:Y:S01]  /*15730*/  FADD.FTZ R216, R63, R62 ;  /* 0x0000003e3fd87221 */ /* 0x000fe20000010000 */
[----:B------:R-:W-:Y:S02]  /*15740*/  @P2 IMAD.MOV.U32 R0, RZ, RZ, R126 ;  /* 0x000000ffff002224 */ /* 0x000fe400078e007e */
[C---:B-1----:R-:W-:Y:S03]  /*15750*/  HMMA.16816.F32.BF16 R80, R68.reuse, R76, R44 ;  /* 0x0000004c4450723c */ /* 0x042fe6000004182c */
[----:B------:R-:W-:Y:S02]  /*15760*/  @P2 IMAD.MOV.U32 R2, RZ, RZ, R130 ;  /* 0x000000ffff022224 */ /* 0x000fe400078e0082 */
[----:B------:R-:W-:Y:S01]  /*15770*/  FADD.FTZ R215, R215, R64 ;  /* 0x00000040d7d77221 */ /* 0x000fe20000010000 */
[----:B------:R-:W-:Y:S02]  /*15780*/  @P2 VIADD R121, R121, 0xfffffffd ;  /* 0xfffffffd79792836 */ /* 0x000fe40000000000 */
[C---:B------:R-:W-:Y:S08]  /*15790*/  HMMA.16816.F32.BF16 R108, R68.reuse, R110, R12 ;  /* 0x0000006e446c723c */ /* 0x040ff0000004180c */
[C---:B------:R-:W-:Y:S08]  /*157a0*/  HMMA.16816.F32.BF16 R100, R68.reuse, R102, R20 ;  /* 0x000000664464723c */ /* 0x040ff00000041814 */
[C---:B---3--:R-:W-:Y:S08]  /*157b0*/  HMMA.16816.F32.BF16 R96, R68.reuse, R40, R24 ;  /* 0x000000284460723c */ /* 0x048ff00000041818 */
[C---:B------:R-:W-:Y:S08]  /*157c0*/  HMMA.16816.F32.BF16 R92, R68.reuse, R42, R28 ;  /* 0x0000002a445c723c */ /* 0x040ff0000004181c */
[C---:B------:R-:W-:Y:S08]  /*157d0*/  HMMA.16816.F32.BF16 R84, R68.reuse, R86, R36 ;  /* 0x000000564454723c */ /* 0x040ff00000041824 */
[C---:B------:R-:W-:Y:S08]  /*157e0*/  HMMA.16816.F32.BF16 R76, R68.reuse, R78, R48 ;  /* 0x0000004e444c723c */ /* 0x040ff00000041830 */
[C---:B------:R-:W-:Y:S08]  /*157f0*/  HMMA.16816.F32.BF16 R72, R68.reuse, R8, R72 ;  /* 0x000000084448723c */ /* 0x040ff00000041848 */
[----:B------:R-:W-:Y:S01]  /*15800*/  HMMA.16816.F32.BF16 R68, R68, R10, R4 ;  /* 0x0000000a4444723c */ /* 0x000fe20000041804 */
[----:B------:R-:W-:-:S04]  /*15810*/  NOP ;  /* 0x0000000000007918 */ /* 0x000fc80000000000 */
[----:B------:R-:W-:-:S15]  /*15820*/  @P2 BRA `(.L_x_4868) ;  /* 0x0000000000042947 */ /* 0x000fde0003800000 */
.L_x_4859:
[----:B------:R-:W-:-:S05]  /*15830*/  IADD3 R121, PT, PT, R123, -0x1, RZ ;  /* 0xffffffff7b797810 */ /* 0x000fca0007ffe0ff */
.L_x_4868:
[----:B------:R-:W-:Y:S05]  /*15840*/  BSYNC B2 ;  /* 0x0000000000027941 */ /* 0x000fea0003800000 */
.L_x_4858:
[----:B------:R-:W-:-:S13]  /*15850*/  ISETP.GE.AND P0, PT, R121, R188, PT ;  /* 0x000000bc7900720c */ /* 0x000fda0003f06270 */
[----:B------:R-:W-:Y:S05]  /*15860*/  @!P0 BRA `(.L_x_4869) ;  /* 0x0000004400c08947 */ /* 0x000fea0003800000 */
[----:B------:R-:W-:Y:S01]  /*15870*/  IMAD.SHL.U32 R3, R195, 0x2, RZ ;  /* 0x00000002c3037824 */ /* 0x000fe200078e00ff */
[----:B------:R-:W-:Y:S01]  /*15880*/  ISETP.NE.U32.AND P2, PT, R204, RZ, PT ;  /* 0x000000ffcc00720c */ /* 0x000fe20003f45070 */
[----:B------:R-:W-:Y:S01]  /*15890*/  IMAD.SHL.U32 R212, R121, 0x80, RZ ;  /* 0x0000008079d47824 */ /* 0x000fe200078e00ff */
[C---:B------:R-:W-:Y:S01]  /*158a0*/  SHF.L.U64.HI R210, R118.reuse, 0x6, R119 ;  /* 0x0000000676d27819 */ /* 0x040fe20000010277 */
[----:B------:R-:W-:Y:S01]  /*158b0*/  IMAD.SHL.U32 R211, R118, 0x40, RZ ;  /* 0x0000004076d37824 */ /* 0x000fe200078e00ff */
[----:B------:R-:W-:Y:S01]  /*158c0*/  LOP3.LUT R3, R3, 0x6, RZ, 0xc0, !PT ;  /* 0x0000000603037812 */ /* 0x000fe200078ec0ff */
[----:B------:R-:W-:Y:S01]  /*158d0*/  IMAD.MOV.U32 R118, RZ, RZ, R2 ;  /* 0x000000ffff767224 */ /* 0x000fe200078e0002 */
[----:B------:R-:W-:Y:S01]  /*158e0*/  ISETP.NE.AND.EX P2, PT, R205, RZ, PT, P2 ;  /* 0x000000ffcd00720c */ /* 0x000fe20003f45320 */
[----:B------:R-:W-:Y:S01]  /*158f0*/  VIADD R213, R121, 0x1 ;  /* 0x0000000179d57836 */ /* 0x000fe20000000000 */
[----:B------:R-:W-:Y:S02]  /*15900*/  LOP3.LUT R214, R212, 0x40, R3, 0xfe, !PT ;  /* 0x00000040d4d67812 */ /* 0x000fe400078efe03 */
[----:B------:R-:W-:-:S02]  /*15910*/  MOV R119, R0 ;  /* 0x0000000000777202 */ /* 0x000fc40000000f00 */
[----:B------:R-:W-:-:S07]  /*15920*/  IADD3 R212, PT, PT, R212, 0x80, RZ ;  /* 0x00000080d4d47810 */ /* 0x000fce0007ffe0ff */
.L_x_4876:
        /* <DEDUP_REMOVED lines=77> */
.L_x_4871:
[----:B------:R-:W-:Y:S05]  /*15e00*/  BSYNC.RECONVERGENT B0 ;  /* 0x0000000000007941 */ /* 0x000fea0003800200 */
.L_x_4870:
[----:B------:R-:W-:Y:S01]  /*15e10*/  @!PT LDS RZ, [RZ] ;  /* 0x00000000fffff984 */ /* 0x000fe20000000800 */
[----:B------:R-:W-:Y:S01]  /*15e20*/  @!PT LDS RZ, [RZ] ;  /* 0x00000000fffff984 */ /* 0x000fe20000000800 */
[----:B------:R-:W-:Y:S01]  /*15e30*/  @!PT LDS RZ, [RZ] ;  /* 0x00000000fffff984 */ /* 0x000fe20000000800 */
[----:B------:R-:W-:Y:S01]  /*15e40*/  LDGSTS.E.BYPASS.LTC128B.128 [R199+0x9000], desc[UR4][R192.64] ;  /* 0x09000000c0c77fae */ /* 0x000fe2000b981a04 */
[----:B------:R-:W-:Y:S01]  /*15e50*/  IADD3 R4, P0, PT, R211, R192, RZ ;  /* 0x000000c0d3047210 */ /* 0x000fe20007f1e0ff */
[----:B------:R-:W-:Y:S01]  /*15e60*/  VIADD R213, R213, 0xffffffff ;  /* 0xffffffffd5d57836 */ /* 0x000fe20000000000 */
[----:B------:R-:W-:Y:S02]  /*15e70*/  BSSY.RECONVERGENT B1, `(.L_x_4872) ;  /* 0x0000113000017945 */ /* 0x000fe40003800200 */
        /* <DEDUP_REMOVED lines=9> */
[----:B------:R1:W-:Y:S01]  /*15f10*/  LDGSTS.E.BYPASS.LTC128B.128 [R199+0xd800], desc[UR4][R4.64+0x80] ;  /* 0x0d80008004c77fae */ /* 0x0003e2000b981a04 */
[----:B------:R-:W-:Y:S04]  /*15f20*/  ISETP.GT.AND P0, PT, R213, R188, PT ;  /* 0x000000bcd500720c */ /* 0x000fe80003f04270 */
[----:B------:R-:W-:Y:S05]  /*15f30*/  LDGSTS.E.BYPASS.LTC128B.128 [R199+0xa000], desc[UR4][R12.64] ;  /* 0x0a0000000cc77fae */ /* 0x000fea000b981a04 */
[----:B------:R-:W-:Y:S05]  /*15f40*/  LDGSTS.E.BYPASS.LTC128B.128 [R199+0xc000], desc[UR4][R12.64+0x40] ;  /* 0x0c0000400cc77fae */ /* 0x000fea000b981a04 */
[----:B------:R2:W-:Y:S05]  /*15f50*/  LDGSTS.E.BYPASS.LTC128B.128 [R199+0xe000], desc[UR4][R12.64+0x80] ;  /* 0x0e0000800cc77fae */ /* 0x0005ea000b981a04 */
[----:B------:R3:W-:Y:S05]  /*15f60*/  LDGSTS.E.BYPASS.LTC128B.128 [R199+0xa800], desc[UR4][R2.64] ;  /* 0x0a80000002c77fae */ /* 0x0007ea000b981a04 */
[----:B------:R3:W-:Y:S05]  /*15f70*/  LDGSTS.E.BYPASS.LTC128B.128 [R199+0xc800], desc[UR4][R2.64+0x40] ;  /* 0x0c80004002c77fae */ /* 0x0007ea000b981a04 */
[----:B------:R3:W-:Y:S05]  /*15f80*/  LDGSTS.E.BYPASS.LTC128B.128 [R199+0xe800], desc[UR4][R2.64+0x80] ;  /* 0x0e80008002c77fae */ /* 0x0007ea000b981a04 */
[----:B------:R-:W-:Y:S05]  /*15f90*/  LDSM.16.M88.4 R64, [R185] ;  /* 0x00000000b940783b */ /* 0x000fea0000000200 */
[----:B------:R-:W1:Y:S05]  /*15fa0*/  LDSM.16.M88.4 R8, [R184+0x3000] ;  /* 0x00300000b808783b */ /* 0x000e6a0000000200 */
[----:B------:R-:W2:Y:S05]  /*15fb0*/  LDSM.16.M88.4 R16, [R184+0x3400] ;  /* 0x00340000b810783b */ /* 0x000eaa0000000200 */
[----:B------:R-:W4:Y:S05]  /*15fc0*/  LDSM.16.M88.4 R24, [R184+0x3800] ;  /* 0x00380000b818783b */ /* 0x000f2a0000000200 */
[----:B------:R-:W0:Y:S05]  /*15fd0*/  LDGDEPBAR ;  /* 0x00000000000079af */ /* 0x000e2a0000000000 */
[----:B------:R-:W5:Y:S05]  /*15fe0*/  LDSM.16.M88.4 R32, [R184+0x3c00] ;  /* 0x003c0000b820783b */ /* 0x000f6a0000000200 */
[----:B------:R-:W3:Y:S05]  /*15ff0*/  LDSM.16.M88.4 R40, [R184+0x4000] ;  /* 0x00400000b828783b */ /* 0x000eea0000000200 */
[----:B------:R-:W3:Y:S05]  /*16000*/  LDSM.16.M88.4 R48, [R184+0x4400] ;  /* 0x00440000b830783b */ /* 0x000eea0000000200 */
[----:B------:R-:W3:Y:S05]  /*16010*/  LDSM.16.M88.4 R56, [R184+0x4800] ;  /* 0x00480000b838783b */ /* 0x000eea0000000200 */
[----:B------:R-:W3:Y:S01]  /*16020*/  LDSM.16.M88.4 R120, [R184+0x4c00] ;  /* 0x004c0000b878783b */ /* 0x000ee20000000200 */
[C---:B-1----:R-:W-:Y:S04]  /*16030*/  HMMA.16816.F32.BF16 R4, R64.reuse, R8, RZ ;  /* 0x000000084004723c */ /* 0x042fe800000418ff */
[----:B------:R-:W-:Y:S04]  /*16040*/  LDSM.16.M88.4 R124, [R183] ;  /* 0x00000000b77c783b */ /* 0x000fe80000000200 */
[C---:B------:R-:W-:Y:S01]  /*16050*/  HMMA.16816.F32.BF16 R8, R64.reuse, R10, RZ ;  /* 0x0000000a4008723c */ /* 0x040fe200000418ff */
[----:B------:R-:W1:Y:S05]  /*16060*/  LDSM.16.M88.4 R128, [R181+0x3000] ;  /* 0x00300000b580783b */ /* 0x000e6a0000000200 */
[----:B------:R-:W1:Y:S02]  /*16070*/  LDSM.16.M88.4 R132, [R181+0x3400] ;  /* 0x00340000b584783b */ /* 0x000e640000000200 */
[C---:B--2---:R-:W-:Y:S03]  /*16080*/  HMMA.16816.F32.BF16 R12, R64.reuse, R16, RZ ;  /* 0x00000010400c723c */ /* 0x044fe600000418ff */
[----:B------:R-:W2:Y:S05]  /*16090*/  LDSM.16.M88.4 R136, [R181+0x3800] ;  /* 0x00380000b588783b */ /* 0x000eaa0000000200 */
[C---:B------:R-:W-:Y:S01]  /*160a0*/  HMMA.16816.F32.BF16 R16, R64.reuse, R18, RZ ;  /* 0x000000124010723c */ /* 0x040fe200000418ff */
[----:B------:R-:W2:Y:S05]  /*160b0*/  LDSM.16.M88.4 R140, [R181+0x3c00] ;  /* 0x003c0000b58c783b */ /* 0x000eaa0000000200 */
[----:B------:R-:W2:Y:S02]  /*160c0*/  LDSM.16.M88.4 R144, [R181+0x4000] ;  /* 0x00400000b590783b */ /* 0x000ea40000000200 */
[C---:B----4-:R-:W-:Y:S03]  /*160d0*/  HMMA.16816.F32.BF16 R20, R64.reuse, R24, RZ ;  /* 0x000000184014723c */ /* 0x050fe600000418ff */
[----:B------:R-:W-:Y:S05]  /*160e0*/  LDSM.16.M88.4 R148, [R185+0x1000] ;  /* 0x00100000b994783b */ /* 0x000fea0000000200 */
[C---:B------:R-:W-:Y:S01]  /*160f0*/  HMMA.16816.F32.BF16 R24, R64.reuse, R26, RZ ;  /* 0x0000001a4018723c */ /* 0x040fe200000418ff */
[----:B------:R-:W-:Y:S05]  /*16100*/  LDSM.16.M88.4 R152, [R184+0x5000] ;  /* 0x00500000b898783b */ /* 0x000fea0000000200 */
[----:B------:R-:W-:Y:S02]  /*16110*/  LDSM.16.M88.4 R156, [R184+0x5400] ;  /* 0x00540000b89c783b */ /* 0x000fe40000000200 */
[C---:B-----5:R-:W-:Y:S03]  /*16120*/  HMMA.16816.F32.BF16 R28, R64.reuse, R32, RZ ;  /* 0x00000020401c723c */ /* 0x060fe600000418ff */
[----:B------:R-:W-:Y:S05]  /*16130*/  LDSM.16.M88.4 R160, [R184+0x6000] ;  /* 0x00600000b8a0783b */ /* 0x000fea0000000200 */
[C---:B------:R-:W-:Y:S01]  /*16140*/  HMMA.16816.F32.BF16 R32, R64.reuse, R34, RZ ;  /* 0x000000224020723c */ /* 0x040fe200000418ff */
[----:B------:R-:W-:Y:S05]  /*16150*/  LDSM.16.M88.4 R164, [R181+0x5c00] ;  /* 0x005c0000b5a4783b */ /* 0x000fea0000000200 */
[----:B------:R-:W-:Y:S02]  /*16160*/  LDSM.16.M88.4 R168, [R185+0x2000] ;  /* 0x00200000b9a8783b */ /* 0x000fe40000000200 */
[C---:B---3--:R-:W-:Y:S03]  /*16170*/  HMMA.16816.F32.BF16 R36, R64.reuse, R40, RZ ;  /* 0x000000284024723c */ /* 0x048fe600000418ff */
[----:B------:R-:W-:Y:S05]  /*16180*/  LDSM.16.M88.4 R172, [R184+0x7000] ;  /* 0x00700000b8ac783b */ /* 0x000fea0000000200 */
[C---:B------:R-:W-:Y:S01]  /*16190*/  HMMA.16816.F32.BF16 R40, R64.reuse, R42, RZ ;  /* 0x0000002a4028723c */ /* 0x040fe200000418ff */
[----:B------:R-:W-:Y:S07]  /*161a0*/  LDSM.16.M88.4 R176, [R181+0x8800] ;  /* 0x00880000b5b0783b */ /* 0x000fee0000000200 */
        /* <DEDUP_REMOVED lines=25> */
[C---:B-1----:R-:W-:Y:S08]  /*16340*/  HMMA.16816.F32.BF16 R52, R124.reuse, R128, R52 ;  /* 0x000000807c34723c */ /* 0x042ff00000041834 */
[C---:B------:R-:W-:Y:S01]  /*16350*/  HMMA.16816.F32.BF16 R56, R124.reuse, R130, R56 ;  /* 0x000000827c38723c */ /* 0x040fe20000041838 */
[----:B------:R-:W-:Y:S07]  /*16360*/  LDSM.16.M88.4 R128, [R183+0x1000] ;  /* 0x00100000b780783b */ /* 0x000fee0000000200 */
[C---:B----4-:R-:W-:Y:S08]  /*16370*/  HMMA.16816.F32.BF16 R60, R124.reuse, R132, R60 ;  /* 0x000000847c3c723c */ /* 0x050ff0000004183c */
[----:B------:R-:W-:Y:S01]  /*16380*/  HMMA.16816.F32.BF16 R64, R124, R134, R64 ;  /* 0x000000867c40723c */ /* 0x000fe20000041840 */
[----:B------:R-:W1:Y:S05]  /*16390*/  LDSM.16.M88.4 R124, [R184+0x6c00] ;  /* 0x006c0000b87c783b */ /* 0x000e6a0000000200 */
[----:B------:R-:W4:Y:S02]  /*163a0*/  LDSM.16.M88.4 R132, [R181+0x5000] ;  /* 0x00500000b584783b */ /* 0x000f240000000200 */
        /* <DEDUP_REMOVED lines=22> */
[----:B------:R-:W-:Y:S01]  /*16510*/  HMMA.16816.F32.BF16 R64, R148, R126, R64 ;  /* 0x0000007e9440723c */ /* 0x000fe20000041840 */
[----:B------:R-:W1:Y:S05]  /*16520*/  LDSM.16.M88.4 R124, [R184+0x7800] ;  /* 0x00780000b87c783b */ /* 0x000e6a0000000200 */
[----:B------:R-:W-:Y:S02]  /*16530*/  LDSM.16.M88.4 R148, [R183+0x2000] ;  /* 0x00200000b794783b */ /* 0x000fe40000000200 */
        /* <DEDUP_REMOVED lines=23> */
[----:B------:R-:W2:Y:S05]  /*166b0*/  LDSM.16.M88.4 R128, [R184+0x7c00] ;  /* 0x007c0000b880783b */ /* 0x000eaa0000000200 */
[----:B------:R-:W4:Y:S02]  /*166c0*/  LDSM.16.M88.4 R144, [R184+0x8c00] ;  /* 0x008c0000b890783b */ /* 0x000f240000000200 */
[C---:B------:R-:W-:Y:S08]  /*166d0*/  HMMA.16816.F32.BF16 R4, R168.reuse, R172, R4 ;  /* 0x000000aca804723c */ /* 0x040ff00000041804 */
[C---:B------:R-:W-:Y:S01]  /*166e0*/  HMMA.16816.F32.BF16 R8, R168.reuse, R174, R8 ;  /* 0x000000aea808723c */ /* 0x040fe20000041808 */
[----:B------:R-:W-:Y:S07]  /*166f0*/  LDSM.16.M88.4 R172, [R181+0x8400] ;  /* 0x00840000b5ac783b */ /* 0x000fee0000000200 */
[C---:B---3--:R-:W-:Y:S08]  /*16700*/  HMMA.16816.F32.BF16 R12, R168.reuse, R120, R12 ;  /* 0x00000078a80c723c */ /* 0x048ff0000004180c */
[C---:B------:R-:W-:Y:S01]  /*16710*/  HMMA.16816.F32.BF16 R16, R168.reuse, R122, R16 ;  /* 0x0000007aa810723c */ /* 0x040fe20000041810 */
[----:B------:R-:W3:Y:S07]  /*16720*/  LDSM.16.M88.4 R120, [R181+0x7400] ;  /* 0x00740000b578783b */ /* 0x000eee0000000200 */
        /* <DEDUP_REMOVED lines=14> */
[----:B------:R-:W-:Y:S08]  /*16810*/  HMMA.16816.F32.BF16 R64, R168, R146, R64 ;  /* 0x00000092a840723c */ /* 0x000ff00000041840 */
        /* <DEDUP_REMOVED lines=95> */
.L_x_4875:
[----:B------:R-:W-:Y:S05]  /*16e10*/  BSYNC.RECONVERGENT B0 ;  /* 0x0000000000007941 */ /* 0x000fea0003800200 */
.L_x_4874:
        /* <DEDUP_REMOVED lines=24> */
.L_x_4873:
[----:B------:R-:W-:Y:S05]  /*16fa0*/  BSYNC.RECONVERGENT B1 ;  /* 0x0000000000017941 */ /* 0x000fea0003800200 */
.L_x_4872:
[----:B-1----:R-:W2:Y:S01]  /*16fb0*/  LD.E R3, desc[UR4][R116.64+0xdc] ;  /* 0x0000dc0474037980 */ /* 0x002ea2000c101900 */
[C---:B------:R-:W-:Y:S02]  /*16fc0*/  VIADD R128, R214.reuse, 0xffffffc1 ;  /* 0xffffffc1d6807836 */ /* 0x040fe40000000000 */
[C---:B------:R-:W-:Y:S02]  /*16fd0*/  VIADD R0, R214.reuse, 0xffffffc0 ;  /* 0xffffffc0d6007836 */ /* 0x040fe40000000000 */
[----:B------:R-:W-:Y:S01]  /*16fe0*/  VIADD R120, R214, 0xffffffc9 ;  /* 0xffffffc9d6787836 */ /* 0x000fe20000000000 */
[-C--:B------:R-:W-:Y:S01]  /*16ff0*/  ISETP.GE.AND P3, PT, R128, R209.reuse, PT ;  /* 0x000000d18000720c */ /* 0x080fe20003f66270 */
[----:B------:R-:W-:Y:S01]  /*17000*/  VIADD R122, R214, 0xffffffc8 ;  /* 0xffffffc8d67a7836 */ /* 0x000fe20000000000 */
[----:B------:R-:W-:Y:S01]  /*17010*/  ISETP.GE.AND P4, PT, R0, R209, PT ;  /* 0x000000d10000720c */ /* 0x000fe20003f86270 */
[----:B------:R-:W-:Y:S01]  /*17020*/  VIADD R138, R214, 0xffffffd0 ;  /* 0xffffffd0d68a7836 */ /* 0x000fe20000000000 */
[-C--:B------:R-:W-:Y:S01]  /*17030*/  ISETP.GE.AND P0, PT, R128, R207.reuse, PT ;  /* 0x000000cf8000720c */ /* 0x080fe20003f06270 */
[----:B------:R-:W-:Y:S01]  /*17040*/  VIADD R127, R214, 0xffffffd1 ;  /* 0xffffffd1d67f7836 */ /* 0x000fe20000000000 */
[----:B------:R-:W-:Y:S01]  /*17050*/  ISETP.GE.AND P1, PT, R0, R207, PT ;  /* 0x000000cf0000720c */ /* 0x000fe20003f26270 */
        /* <DEDUP_REMOVED lines=8> */
[C---:B------:R-:W-:Y:S01]  /*170e0*/  VIADD R2, R214.reuse, 0xffffffe9 ;  /* 0xffffffe9d6027836 */ /* 0x040fe20000000000 */
[----:B------:R-:W-:Y:S01]  /*170f0*/  FSEL R7, R7, -INF , P0 ;  /* 0xff80000007077808 */ /* 0x000fe20000000000 */
[----:B------:R-:W-:Y:S01]  /*17100*/  VIADD R136, R214, 0xfffffff0 ;  /* 0xfffffff0d6887836 */ /* 0x000fe20000000000 */
[----:B------:R-:W-:Y:S01]  /*17110*/  ISETP.GE.AND P4, PT, R122, R209, PT ;  /* 0x000000d17a00720c */ /* 0x000fe20003f86270 */
        /* <DEDUP_REMOVED lines=13> */
[----:B------:R-:W-:Y:S01]  /*171f0*/  ISETP.GE.AND P1, PT, R138, R207, PT ;  /* 0x000000cf8a00720c */ /* 0x000fe20003f26270 */
[----:B------:R-:W-:Y:S01]  /*17200*/  VIADD R212, R212, 0xffffff80 ;  /* 0xffffff80d4d47836 */ /* 0x000fe20000000000 */
[-C--:B------:R-:W-:Y:S02]  /*17210*/  ISETP.GE.AND P4, PT, R138, R209.reuse, PT ;  /* 0x000000d18a00720c */ /* 0x080fe40003f86270 */
[-C--:B------:R-:W-:Y:S02]  /*17220*/  ISETP.GE.AND P3, PT, R127, R209.reuse, PT ;  /* 0x000000d17f00720c */ /* 0x080fe40003f66270 */
[----:B------:R-:W-:Y:S02]  /*17230*/  FSEL R14, R14, -INF , P1 ;  /* 0xff8000000e0e7808 */ /* 0x000fe40000800000 */
[----:B------:R-:W-:Y:S01]  /*17240*/  FSEL R132, R12, -INF , P4 ;  /* 0xff8000000c847808 */ /* 0x000fe20002000000 */
[----:B------:R-:W-:Y:S01]  /*17250*/  VIADD R12, R214, 0x29 ;  /* 0x00000029d60c7836 */ /* 0x000fe20000000000 */
[----:B------:R-:W-:Y:S02]  /*17260*/  FSEL R131, R13, -INF , P3 ;  /* 0xff8000000d837808 */ /* 0x000fe40001800000 */
[-C--:B------:R-:W-:Y:S02]  /*17270*/  ISETP.GE.AND P4, PT, R11, R209.reuse, PT ;  /* 0x000000d10b00720c */ /* 0x080fe40003f86270 */
[----:B------:R-:W-:Y:S02]  /*17280*/  ISETP.GE.AND P3, PT, R5, R209, PT ;  /* 0x000000d10500720c */ /* 0x000fe40003f66270 */
[----:B------:R-:W-:Y:S02]  /*17290*/  ISETP.GE.AND P1, PT, R11, R207, PT ;  /* 0x000000cf0b00720c */ /* 0x000fe40003f26270 */
[----:B------:R-:W-:Y:S01]  /*172a0*/  FSEL R130, R16, -INF , P4 ;  /* 0xff80000010827808 */ /* 0x000fe20002000000 */
[----:B------:R-:W-:Y:S01]  /*172b0*/  VIADD R16, R214, 0x19 ;  /* 0x00000019d6107836 */ /* 0x000fe20000000000 */
[----:B------:R-:W-:Y:S02]  /*172c0*/  FSEL R129, R17, -INF , P3 ;  /* 0xff80000011817808 */ /* 0x000fe40001800000 */
[----:B------:R-:W-:Y:S02]  /*172d0*/  FSEL R18, R18, -INF , P1 ;  /* 0xff80000012127808 */ /* 0x000fe40000800000 */
[----:B------:R-:W-:Y:S02]  /*172e0*/  ISETP.GE.AND P3, PT, R126, R209, PT ;  /* 0x000000d17e00720c */ /* 0x000fe40003f66270 */
[C---:B------:R-:W-:Y:S02]  /*172f0*/  ISETP.GE.AND P1, PT, R137.reuse, R207, PT ;  /* 0x000000cf8900720c */ /* 0x040fe40003f26270 */
[----:B------:R-:W-:Y:S02]  /*17300*/  ISETP.GE.AND P4, PT, R137, R209, PT ;  /* 0x000000d18900720c */ /* 0x000fe40003f86270 */
[----:B------:R-:W-:Y:S02]  /*17310*/  ISETP.GE.AND P0, PT, R127, R207, PT ;  /* 0x000000cf7f00720c */ /* 0x000fe40003f06270 */
[----:B------:R-:W-:Y:S02]  /*17320*/  FSEL R22, R22, -INF , P1 ;  /* 0xff80000016167808 */ /* 0x000fe40000800000 */
[----:B------:R-:W-:Y:S01]  /*17330*/  FSEL R245, R20, -INF , P4 ;  /* 0xff80000014f57808 */ /* 0x000fe20002000000 */
[----:B------:R-:W-:Y:S01]  /*17340*/  VIADD R20, R214, 0x9 ;  /* 0x00000009d6147836 */ /* 0x000fe20000000000 */
[----:B------:R-:W-:Y:S02]  /*17350*/  FSEL R243, R21, -INF , P3 ;  /* 0xff80000015f37808 */ /* 0x000fe40001800000 */
[CC--:B------:R-:W-:Y:S02]  /*17360*/  ISETP.GE.AND P4, PT, R121.reuse, R209.reuse, PT ;  /* 0x000000d17900720c */ /* 0x0c0fe40003f86270 */
[----:B------:R-:W-:Y:S02]  /*17370*/  ISETP.GE.AND P3, PT, R2, R209, PT ;  /* 0x000000d10200720c */ /* 0x000fe40003f66270 */
[-C--:B------:R-:W-:Y:S02]  /*17380*/  ISETP.GE.AND P1, PT, R121, R207.reuse, PT ;  /* 0x000000cf7900720c */ /* 0x080fe40003f26270 */
[----:B------:R-:W-:Y:S02]  /*17390*/  FSEL R247, R15, -INF , P0 ;  /* 0xff8000000ff77808 */ /* 0x000fe40000000000 */
[-C--:B------:R-:W-:Y:S02]  /*173a0*/  ISETP.GE.AND P0, PT, R5, R207.reuse, PT ;  /* 0x000000cf0500720c */ /* 0x080fe40003f06270 */
[----:B------:R-:W-:Y:S02]  /*173b0*/  ISETP.GE.AND P6, PT, R0, R208, PT ;  /* 0x000000d00000720c */ /* 0x000fe40003fc6270 */
[----:B------:R-:W-:Y:S02]  /*173c0*/  FSEL R26, R26, -INF , P1 ;  /* 0xff8000001a1a7808 */ /* 0x000fe40000800000 */
[----:B------:R-:W-:Y:S01]  /*173d0*/  ISETP.GE.AND P5, PT, R0, R206, PT ;  /* 0x000000ce0000720c */ /* 0x000fe20003fa6270 */
[----:B------:R-:W-:Y:S01]  /*173e0*/  VIADD R0, R214, 0xfffffff9 ;  /* 0xfffffff9d6007836 */ /* 0x000fe20000000000 */
[----:B------:R-:W-:Y:S01]  /*173f0*/  FSEL R241, R24, -INF , P4 ;  /* 0xff80000018f17808 */ /* 0x000fe20002000000 */
[C---:B------:R-:W-:Y:S01]  /*17400*/  VIADD R24, R214.reuse, 0xfffffff8 ;  /* 0xfffffff8d6187836 */ /* 0x040fe20000000000 */
[----:B------:R-:W-:Y:S01]  /*17410*/  FSEL R239, R25, -INF , P3 ;  /* 0xff80000019ef7808 */ /* 0x000fe20001800000 */
[----:B------:R-:W-:Y:S01]  /*17420*/  VIADD R25, R214, 0x28 ;  /* 0x00000028d6197836 */ /* 0x000fe20000000000 */
[----:B------:R-:W-:Y:S02]  /*17430*/  ISETP.GE.AND P1, PT, R136, R207, PT ;  /* 0x000000cf8800720c */ /* 0x000fe40003f26270 */
[----:B------:R-:W-:Y:S02]  /*17440*/  ISETP.GE.AND P3, PT, R125, R209, PT ;  /* 0x000000d17d00720c */ /* 0x000fe40003f66270 */
        /* <DEDUP_REMOVED lines=19> */
[C---:B------:R-:W-:Y:S01]  /*17580*/  VIADD R32, R214.reuse, 0x39 ;  /* 0x00000039d6207836 */ /* 0x040fe20000000000 */
        /* <DEDUP_REMOVED lines=30> */
[-C--:B------:R-:W-:Y:S02]  /*17770*/  ISETP.GE.AND P4, PT, R140, R209.reuse, PT ;  /* 0x000000d18c00720c */ /* 0x080fe40003f86270 */
[----:B------:R-:W-:Y:S02]  /*17780*/  FSEL R145, R53, -INF , P3 ;  /* 0xff80000035917808 */ /* 0x000fe40001800000 */
[----:B------:R-:W-:Y:S02]  /*17790*/  ISETP.GE.AND P3, PT, R12, R209, PT ;  /* 0x000000d10c00720c */ /* 0x000fe40003f66270 */
[----:B------:R-:W-:Y:S02]  /*177a0*/  FSEL R47, R47, -INF , P0 ;  /* 0xff8000002f2f7808 */ /* 0x000fe40000000000 */
        /* <DEDUP_REMOVED lines=18> */
[----:B------:R-:W-:Y:S02]  /*178d0*/  ISETP.GE.AND P0, PT, R12, R207, PT ;  /* 0x000000cf0c00720c */ /* 0x000fe40003f06270 */
[----:B------:R-:W-:Y:S02]  /*178e0*/  ISETP.GE.AND P4, PT, R8, R209, PT ;  /* 0x000000d10800720c */ /* 0x000fe40003f86270 */
[-C--:B------:R-:W-:Y:S02]  /*178f0*/  ISETP.GE.AND P1, PT, R140, R207.reuse, PT ;  /* 0x000000cf8c00720c */ /* 0x080fe40003f26270 */
[----:B------:R-:W-:Y:S02]  /*17900*/  FSEL R44, R65, -INF , P3 ;  /* 0xff800000412c7808 */ /* 0x000fe40001800000 */
[-C--:B------:R-:W-:Y:S02]  /*17910*/  ISETP.GE.AND P3, PT, R214, R208.reuse, PT ;  /* 0x000000d0d600720c */ /* 0x080fe40003f66270 */
[----:B------:R-:W-:Y:S02]  /*17920*/  FSEL R64, R64, -INF , P4 ;  /* 0xff80000040407808 */ /* 0x000fe40002000000 */
[----:B------:R-:W-:Y:S02]  /*17930*/  FSEL R59, R59, -INF , P0 ;  /* 0xff8000003b3b7808 */ /* 0x000fe40000000000 */
[----:B------:R-:W-:Y:S02]  /*17940*/  FSEL R54, R54, -INF , P1 ;  /* 0xff80000036367808 */ /* 0x000fe40000800000 */
[-C--:B------:R-:W-:Y:S02]  /*17950*/  ISETP.GE.AND P0, PT, R36, R207.reuse, PT ;  /* 0x000000cf2400720c */ /* 0x080fe40003f06270 */
[-C--:B------:R-:W-:Y:S02]  /*17960*/  ISETP.GE.AND P4, PT, R128, R208.reuse, PT ;  /* 0x000000d08000720c */ /* 0x080fe40003f86270 */
[-C--:B------:R-:W-:Y:S02]  /*17970*/  ISETP.GE.AND P1, PT, R25, R207.reuse, PT ;  /* 0x000000cf1900720c */ /* 0x080fe40003f26270 */
[----:B------:R-:W-:Y:S02]  /*17980*/  FSEL R21, R124, -INF , !P6 ;  /* 0xff8000007c157808 */ /* 0x000fe40007000000 */
[----:B------:R-:W-:Y:S02]  /*17990*/  FSEL R219, R219, -INF , !P3 ;  /* 0xff800000dbdb7808 */ /* 0x000fe40005800000 */
[-C--:B------:R-:W-:Y:S02]  /*179a0*/  ISETP.GE.AND P3, PT, R122, R208.reuse, PT ;  /* 0x000000d07a00720c */ /* 0x080fe40003f66270 */
[----:B------:R-:W-:Y:S02]  /*179b0*/  ISETP.GE.AND P6, PT, R120, R208, PT ;  /* 0x000000d07800720c */ /* 0x000fe40003fc6270 */
[----:B------:R-:W-:Y:S02]  /*179c0*/  FSEL R63, R63, -INF , P0 ;  /* 0xff8000003f3f7808 */ /* 0x000fe40000000000 */
[----:B------:R-:W-:Y:S02]  /*179d0*/  FSEL R19, R123, -INF , !P4 ;  /* 0xff8000007b137808 */ /* 0x000fe40006000000 */
[----:B------:R-:W-:Y:S02]  /*179e0*/  FSEL R58, R58, -INF , P1 ;  /* 0xff8000003a3a7808 */ /* 0x000fe40000800000 */
[----:B------:R-:W-:Y:S02]  /*179f0*/  FSEL R4, R4, -INF , !P5 ;  /* 0xff80000004047808 */ /* 0x000fe40006800000 */
[-C--:B------:R-:W-:Y:S02]  /*17a00*/  ISETP.GE.AND P1, PT, R139, R207.reuse, PT ;  /* 0x000000cf8b00720c */ /* 0x080fe40003f26270 */
[----:B------:R-:W-:Y:S02]  /*17a10*/  ISETP.GE.AND P4, PT, R120, R206, PT ;  /* 0x000000ce7800720c */ /* 0x000fe40003f86270 */
[-C--:B------:R-:W-:Y:S02]  /*17a20*/  ISETP.GE.AND P0, PT, R32, R207.reuse, PT ;  /* 0x000000cf2000720c */ /* 0x080fe40003f06270 */
[----:B------:R-:W-:Y:S02]  /*17a30*/  ISETP.GE.AND P5, PT, R127, R208, PT ;  /* 0x000000d07f00720c */ /* 0x000fe40003fa6270 */
[----:B------:R-:W-:Y:S02]  /*17a40*/  FSEL R15, R134, -INF , !P3 ;  /* 0xff800000860f7808 */ /* 0x000fe40005800000 */
[----:B------:R-:W-:Y:S02]  /*17a50*/  FSEL R13, R133, -INF , !P6 ;  /* 0xff800000850d7808 */ /* 0x000fe40007000000 */
[C---:B------:R-:W-:Y:S02]  /*17a60*/  ISETP.GE.AND P6, PT, R138.reuse, R206, PT ;  /* 0x000000ce8a00720c */ /* 0x040fe40003fc6270 */
[----:B------:R-:W-:Y:S02]  /*17a70*/  ISETP.GE.AND P3, PT, R138, R208, PT ;  /* 0x000000d08a00720c */ /* 0x000fe40003f66270 */
[----:B------:R-:W-:Y:S02]  /*17a80*/  FSEL R62, R62, -INF , P1 ;  /* 0xff8000003e3e7808 */ /* 0x000fe40000800000 */
[----:B------:R-:W-:Y:S02]  /*17a90*/  FSEL R52, R67, -INF , P0 ;  /* 0xff80000043347808 */ /* 0x000fe40000000000 */
[----:B------:R-:W-:Y:S02]  /*17aa0*/  FSEL R41, R131, -INF , !P5 ;  /* 0xff80000083297808 */ /* 0x000fe40006800000 */
[----:B------:R-:W-:Y:S02]  /*17ab0*/  FSEL R9, R9, -INF , !P4 ;  /* 0xff80000009097808 */ /* 0x000fe40006000000 */
[----:B------:R-:W-:Y:S02]  /*17ac0*/  ISETP.GE.AND P1, PT, R8, R207, PT ;  /* 0x000000cf0800720c */ /* 0x000fe40003f26270 */
[CC--:B------:R-:W-:Y:S01]  /*17ad0*/  ISETP.GE.AND P0, PT, R214.reuse, R206.reuse, PT ;  /* 0x000000ced600720c */ /* 0x0c0fe20003f06270 */
[----:B------:R-:W-:Y:S01]  /*17ae0*/  VIADD R214, R214, 0xffffff80 ;  /* 0xffffff80d6d67836 */ /* 0x000fe20000000000 */
[-C--:B------:R-:W-:Y:S02]  /*17af0*/  ISETP.GE.AND P5, PT, R11, R206.reuse, PT ;  /* 0x000000ce0b00720c */ /* 0x080fe40003fa6270 */
[----:B------:R-:W-:Y:S02]  /*17b00*/  ISETP.GE.AND P4, PT, R5, R206, PT ;  /* 0x000000ce0500720c */ /* 0x000fe40003f86270 */
[----:B------:R-:W-:Y:S02]  /*17b10*/  FSEL R249, R14, -INF , !P6 ;  /* 0xff8000000ef97808 */ /* 0x000fe40007000000 */
[----:B------:R-:W-:Y:S02]  /*17b20*/  FSEL R43, R132, -INF , !P3 ;  /* 0xff800000842b7808 */ /* 0x000fe40005800000 */
[-C--:B------:R-:W-:Y:S02]  /*17b30*/  ISETP.GE.AND P3, PT, R11, R208.reuse, PT ;  /* 0x000000d00b00720c */ /* 0x080fe40003f66270 */
[----:B------:R-:W-:Y:S02]  /*17b40*/  ISETP.GE.AND P6, PT, R126, R208, PT ;  /* 0x000000d07e00720c */ /* 0x000fe40003fc6270 */
[----:B------:R-:W-:Y:S02]  /*17b50*/  FSEL R53, R66, -INF , P1 ;  /* 0xff80000042357808 */ /* 0x000fe40000800000 */
[----:B------:R-:W-:Y:S02]  /*17b60*/  FSEL R51, R18, -INF , !P5 ;  /* 0xff80000012337808 */ /* 0x000fe40006800000 */
[----:B------:R-:W-:Y:S02]  /*17b70*/  FSEL R49, R6, -INF , !P4 ;  /* 0xff80000006317808 */ /* 0x000fe40006000000 */
[----:B------:R-:W-:Y:S02]  /*17b80*/  FSEL R171, R171, -INF , !P0 ;  /* 0xff800000abab7808 */ /* 0x000fe40004000000 */
[-C--:B------:R-:W-:Y:S02]  /*17b90*/  ISETP.GE.AND P1, PT, R128, R206.reuse, PT ;  /* 0x000000ce8000720c */ /* 0x080fe40003f26270 */
[----:B------:R-:W-:Y:S02]  /*17ba0*/  ISETP.GE.AND P0, PT, R122, R206, PT ;  /* 0x000000ce7a00720c */ /* 0x000fe40003f06270 */
[C---:B------:R-:W-:Y:S02]  /*17bb0*/  ISETP.GE.AND P5, PT, R2.reuse, R208, PT ;  /* 0x000000d00200720c */ /* 0x040fe40003fa6270 */
[-C--:B------:R-:W-:Y:S02]  /*17bc0*/  ISETP.GE.AND P4, PT, R2, R206.reuse, PT ;  /* 0x000000ce0200720c */ /* 0x080fe40003f86270 */
[----:B------:R-:W-:Y:S02]  /*17bd0*/  FSEL R67, R130, -INF , !P3 ;  /* 0xff80000082437808 */ /* 0x000fe40005800000 */
[----:B------:R-:W-:Y:S02]  /*17be0*/  FMNMX3.FTZ R2, R118, R21, R19, !PT ;  /* 0x0000001576027276 */ /* 0x000fe40007810013 */
[----:B------:R-:W-:Y:S02]  /*17bf0*/  FSEL R243, R243, -INF , !P6 ;  /* 0xff800000f3f37808 */ /* 0x000fe40007000000 */
[----:B------:R-:W-:Y:S02]  /*17c00*/  ISETP.GE.AND P6, PT, R121, R206, PT ;  /* 0x000000ce7900720c */ /* 0x000fe40003fc6270 */
[-C--:B------:R-:W-:Y:S02]  /*17c10*/  ISETP.GE.AND P3, PT, R137, R208.reuse, PT ;  /* 0x000000d08900720c */ /* 0x080fe40003f66270 */
[----:B------:R-:W-:Y:S02]  /*17c20*/  FSEL R17, R7, -INF , !P1 ;  /* 0xff80000007117808 */ /* 0x000fe40004800000 */
[----:B------:R-:W-:Y:S02]  /*17c30*/  FSEL R11, R10, -INF , !P0 ;  /* 0xff8000000a0b7808 */ /* 0x000fe40004000000 */
[----:B------:R-:W-:Y:S02]  /*17c40*/  FMNMX3.FTZ R2, R2, R15, R13, !PT ;  /* 0x0000000f02027276 */ /* 0x000fe4000781000d */
[-C--:B------:R-:W-:Y:S02]  /*17c50*/  ISETP.GE.AND P0, PT, R5, R208.reuse, PT ;  /* 0x000000d00500720c */ /* 0x080fe40003f06270 */
[----:B------:R-:W-:Y:S02]  /*17c60*/  FSEL R233, R26, -INF , !P6 ;  /* 0xff8000001ae97808 */ /* 0x000fe40007000000 */
[----:B------:R-:W-:Y:S02]  /*17c70*/  FSEL R231, R27, -INF , !P4 ;  /* 0xff8000001be77808 */ /* 0x000fe40006000000 */
[----:B------:R-:W-:Y:S02]  /*17c80*/  FSEL R245, R245, -INF , !P3 ;  /* 0xff800000f5f57808 */ /* 0x000fe40005800000 */
[-C--:B------:R-:W-:Y:S02]  /*17c90*/  ISETP.GE.AND P3, PT, R121, R208.reuse, PT ;  /* 0x000000d07900720c */ /* 0x080fe40003f66270 */
[C---:B------:R-:W-:Y:S02]  /*17ca0*/  ISETP.GE.AND P6, PT, R0.reuse, R208, PT ;  /* 0x000000d00000720c */ /* 0x040fe40003fc6270 */
[----:B------:R-:W-:Y:S02]  /*17cb0*/  ISETP.GE.AND P4, PT, R0, R206, PT ;  /* 0x000000ce0000720c */ /* 0x000fe40003f86270 */
[----:B------:R-:W-:Y:S02]  /*17cc0*/  FMNMX3.FTZ R0, R119, R4, R17, !PT ;  /* 0x0000000477007276 */ /* 0x000fe40007810011 */
[-C--:B------:R-:W-:Y:S02]  /*17cd0*/  ISETP.GE.AND P1, PT, R127, R206.reuse, PT ;  /* 0x000000ce7f00720c */ /* 0x080fe40003f26270 */
        /* <DEDUP_REMOVED lines=12> */
[----:B------:R-:W-:Y:S02]  /*17da0*/  FSEL R239, R239, -INF , !P5 ;  /* 0xff800000efef7808 */ /* 0x000fe40006800000 */
[-C--:B------:R-:W-:Y:S02]  /*17db0*/  ISETP.GE.AND P0, PT, R125, R208.reuse, PT ;  /* 0x000000d07d00720c */ /* 0x080fe40003f06270 */
[-C--:B------:R-:W-:Y:S02]  /*17dc0*/  ISETP.GE.AND P3, PT, R24, R208.reuse, PT ;  /* 0x000000d01800720c */ /* 0x080fe40003f66270 */
[----:B------:R-:W-:Y:S02]  /*17dd0*/  FMNMX3.FTZ R2, R2, R245, R243, !PT ;  /* 0x000000f502027276 */ /* 0x000fe400078100f3 */
[----:B------:R-:W-:Y:S02]  /*17de0*/  FSEL R235, R23, -INF , !P1 ;  /* 0xff80000017eb7808 */ /* 0x000fe40004800000 */
[----:B------:R-:W-:Y:S02]  /*17df0*/  FMNMX3.FTZ R0, R0, R51, R49, !PT ;  /* 0x0000003300007276 */ /* 0x000fe40007810031 */
[----:B------:R-:W-:Y:S02]  /*17e00*/  FSEL R173, R173, -INF , !P0 ;  /* 0xff800000adad7808 */ /* 0x000fe40004000000 */
[----:B------:R-:W-:Y:S02]  /*17e10*/  FSEL R227, R227, -INF , !P3 ;  /* 0xff800000e3e37808 */ /* 0x000fe40005800000 */
[----:B------:R-:W-:Y:S02]  /*17e20*/  FMNMX3.FTZ R2, R2, R241, R239, !PT ;  /* 0x000000f102027276 */ /* 0x000fe400078100ef */
[----:B------:R-:W-:Y:S02]  /*17e30*/  ISETP.GE.AND P3, PT, R135, R208, PT ;  /* 0x000000d08700720c */ /* 0x000fe40003f66270 */
[-C--:B------:R-:W-:Y:S02]  /*17e40*/  ISETP.GE.AND P5, PT, R136, R206.reuse, PT ;  /* 0x000000ce8800720c */ /* 0x080fe40003fa6270 */
[----:B------:R-:W-:Y:S02]  /*17e50*/  ISETP.GE.AND P1, PT, R125, R206, PT ;  /* 0x000000ce7d00720c */ /* 0x000fe40003f26270 */
[----:B------:R-:W-:Y:S02]  /*17e60*/  FMNMX3.FTZ R0, R0, R237, R235, !PT ;  /* 0x000000ed00007276 */ /* 0x000fe400078100eb */
[----:B------:R-:W-:Y:S02]  /*17e70*/  FSEL R225, R33, -INF , !P6 ;  /* 0xff80000021e17808 */ /* 0x000fe40007000000 */
[----:B------:R-:W-:Y:S02]  /*17e80*/  FMNMX3.FTZ R2, R2, R229, R173, !PT ;  /* 0x000000e502027276 */ /* 0x000fe400078100ad */
[----:B------:R-:W-:Y:S02]  /*17e90*/  FSEL R217, R217, -INF , !P3 ;  /* 0xff800000d9d97808 */ /* 0x000fe40005800000 */
[----:B------:R-:W-:Y:S02]  /*17ea0*/  FSEL R177, R35, -INF , !P4 ;  /* 0xff80000023b17808 */ /* 0x000fe40006000000 */
[-C--:B------:R-:W-:Y:S02]  /*17eb0*/  ISETP.GE.AND P3, PT, R20, R208.reuse, PT ;  /* 0x000000d01400720c */ /* 0x080fe40003f66270 */
[----:B------:R-:W-:Y:S02]  /*17ec0*/  ISETP.GE.AND P4, PT, R141, R208, PT ;  /* 0x000000d08d00720c */ /* 0x000fe40003f86270 */
[----:B------:R-:W-:Y:S02]  /*17ed0*/  FSEL R223, R30, -INF , !P5 ;  /* 0xff8000001edf7808 */ /* 0x000fe40006800000 */
[----:B------:R-:W-:Y:S02]  /*17ee0*/  FSEL R179, R31, -INF , !P1 ;  /* 0xff8000001fb37808 */ /* 0x000fe40004800000 */
[----:B------:R-:W-:Y:S02]  /*17ef0*/  ISETP.GE.AND P0, PT, R24, R206, PT ;  /* 0x000000ce1800720c */ /* 0x000fe40003f06270 */
[----:B------:R-:W-:Y:S02]  /*17f00*/  FMNMX3.FTZ R0, R0, R233, R231, !PT ;  /* 0x000000e900007276 */ /* 0x000fe400078100e7 */
[----:B------:R-:W-:Y:S02]  /*17f10*/  ISETP.GE.AND P5, PT, R29, R208, PT ;  /* 0x000000d01d00720c */ /* 0x000fe40003fa6270 */
[----:B------:R-:W-:Y:S02]  /*17f20*/  FMNMX3.FTZ R2, R2, R227, R225, !PT ;  /* 0x000000e302027276 */ /* 0x000fe400078100e1 */
[----:B------:R-:W-:Y:S02]  /*17f30*/  FSEL R175, R175, -INF , !P3 ;  /* 0xff800000afaf7808 */ /* 0x000fe40005800000 */
[----:B------:R-:W-:Y:S02]  /*17f40*/  FSEL R163, R163, -INF , !P4 ;  /* 0xff800000a3a37808 */ /* 0x000fe40006000000 */
[----:B------:R-:W-:Y:S02]  /*17f50*/  ISETP.GE.AND P1, PT, R29, R206, PT ;  /* 0x000000ce1d00720c */ /* 0x000fe40003f26270 */
[-C--:B------:R-:W-:Y:S02]  /*17f60*/  ISETP.GE.AND P3, PT, R38, R208.reuse, PT ;  /* 0x000000d02600720c */ /* 0x080fe40003f66270 */
        /* <DEDUP_REMOVED lines=8> */
[----:B------:R-:W-:Y:S02]  /*17ff0*/  FSEL R161, R45, -INF , !P3 ;  /* 0xff8000002da17808 */ /* 0x000fe40005800000 */
[-C--:B------:R-:W-:Y:S02]  /*18000*/  ISETP.GE.AND P5, PT, R141, R206.reuse, PT ;  /* 0x000000ce8d00720c */ /* 0x080fe40003fa6270 */
[----:B------:R-:W-:Y:S02]  /*18010*/  FSEL R167, R42, -INF , !P1 ;  /* 0xff8000002aa77808 */ /* 0x000fe40004800000 */
[----:B------:R-:W-:Y:S02]  /*18020*/  FSEL R159, R48, -INF , !P4 ;  /* 0xff800000309f7808 */ /* 0x000fe40006000000 */
[----:B------:R-:W-:Y:S02]  /*18030*/  FMNMX3.FTZ R0, R0, R221, R177, !PT ;  /* 0x000000dd00007276 */ /* 0x000fe400078100b1 */
[----:B------:R-:W-:Y:S02]  /*18040*/  ISETP.GE.AND P3, PT, R28, R206, PT ;  /* 0x000000ce1c00720c */ /* 0x000fe40003f66270 */
[-C--:B------:R-:W-:Y:S01]  /*18050*/  ISETP.GE.AND P1, PT, R16, R208.reuse, PT ;  /* 0x000000d01000720c */ /* 0x080fe20003f26270 */
[----:B------:R-:W-:Y:S01]  /*18060*/  LDSM.16.MT88.4 R28, [R182+0xb000] ;  /* 0x00b00000b61c783b */ /* 0x000fe20000004200 */
[----:B------:R-:W-:Y:S02]  /*18070*/  ISETP.GE.AND P4, PT, R140, R208, PT ;  /* 0x000000d08c00720c */ /* 0x000fe40003f86270 */
[----:B------:R-:W-:Y:S02]  /*18080*/  FMNMX3.FTZ R2, R2, R191, R175, !PT ;  /* 0x000000bf02027276 */ /* 0x000fe400078100af */
[----:B------:R-:W-:Y:S02]  /*18090*/  ISETP.GE.AND P6, PT, R38, R206, PT ;  /* 0x000000ce2600720c */ /* 0x000fe40003fc6270 */
[----:B------:R-:W-:Y:S02]  /*180a0*/  FSEL R155, R46, -INF , !P5 ;  /* 0xff8000002e9b7808 */ /* 0x000fe40006800000 */
[----:B------:R-:W-:Y:S02]  /*180b0*/  FSEL R165, R165, -INF , !P0 ;  /* 0xff800000a5a57808 */ /* 0x000fe40004000000 */
[----:B------:R-:W-:Y:S02]  /*180c0*/  FMNMX3.FTZ R0, R0, R171, R169, !PT ;  /* 0x000000ab00007276 */ /* 0x000fe400078100a9 */
[-C--:B------:R-:W-:Y:S02]  /*180d0*/  ISETP.GE.AND P5, PT, R37, R208.reuse, PT ;  /* 0x000000d02500720c */ /* 0x080fe40003fa6270 */
[----:B------:R-:W-:Y:S02]  /*180e0*/  FSEL R151, R50, -INF , !P3 ;  /* 0xff80000032977808 */ /* 0x000fe40005800000 */
[----:B------:R-:W-:Y:S02]  /*180f0*/  FSEL R157, R157, -INF , !P1 ;  /* 0xff8000009d9d7808 */ /* 0x000fe40004800000 */
[----:B------:R-:W-:Y:S02]  /*18100*/  FMNMX3.FTZ R2, R2, R163, R161, !PT ;  /* 0x000000a302027276 */ /* 0x000fe400078100a1 */
[----:B------:R-:W-:Y:S02]  /*18110*/  FSEL R147, R147, -INF , !P4 ;  /* 0xff80000093937808 */ /* 0x000fe40006000000 */
[-C--:B------:R-:W-:Y:S02]  /*18120*/  ISETP.GE.AND P3, PT, R12, R208.reuse, PT ;  /* 0x000000d00c00720c */ /* 0x080fe40003f66270 */
[----:B------:R-:W-:Y:S02]  /*18130*/  ISETP.GE.AND P4, PT, R25, R208, PT ;  /* 0x000000d01900720c */ /* 0x000fe40003f86270 */
[----:B------:R-:W-:Y:S02]  /*18140*/  FSEL R153, R47, -INF , !P6 ;  /* 0xff8000002f997808 */ /* 0x000fe40007000000 */
[-C--:B------:R-:W-:Y:S02]  /*18150*/  ISETP.GE.AND P0, PT, R16, R206.reuse, PT ;  /* 0x000000ce1000720c */ /* 0x080fe40003f06270 */
[----:B------:R-:W-:Y:S02]  /*18160*/  ISETP.GE.AND P1, PT, R140, R206, PT ;  /* 0x000000ce8c00720c */ /* 0x000fe40003f26270 */
[----:B------:R-:W-:Y:S02]  /*18170*/  FMNMX3.FTZ R0, R0, R167, R165, !PT ;  /* 0x000000a700007276 */ /* 0x000fe400078100a5 */
[----:B------:R-:W-:Y:S02]  /*18180*/  FMNMX3.FTZ R6, R2, R159, R157, !PT ;  /* 0x0000009f02067276 */ /* 0x000fe4000781009d */
[----:B------:R-:W-:Y:S02]  /*18190*/  FSEL R145, R145, -INF , !P5 ;  /* 0xff80000091917808 */ /* 0x000fe40006800000 */
[----:B------:R-:W-:Y:S02]  /*181a0*/  FSEL R143, R56, -INF , !P4 ;  /* 0xff800000388f7808 */ /* 0x000fe40006000000 */
[----:B------:R-:W-:Y:S02]  /*181b0*/  FSEL R141, R57, -INF , !P3 ;  /* 0xff800000398d7808 */ /* 0x000fe40005800000 */
[C---:B------:R-:W-:Y:S02]  /*181c0*/  ISETP.GE.AND P4, PT, R139.reuse, R208, PT ;  /* 0x000000d08b00720c */ /* 0x040fe40003f86270 */
[-C--:B------:R-:W-:Y:S02]  /*181d0*/  ISETP.GE.AND P3, PT, R139, R206.reuse, PT ;  /* 0x000000ce8b00720c */ /* 0x080fe40003f66270 */
[-C--:B------:R-:W-:Y:S02]  /*181e0*/  ISETP.GE.AND P6, PT, R37, R206.reuse, PT ;  /* 0x000000ce2500720c */ /* 0x080fe40003fc6270 */
[----:B------:R-:W-:Y:S02]  /*181f0*/  FSEL R149, R149, -INF , !P0 ;  /* 0xff80000095957808 */ /* 0x000fe40004000000 */
[----:B------:R-:W-:Y:S02]  /*18200*/  FSEL R139, R54, -INF , !P1 ;  /* 0xff800000368b7808 */ /* 0x000fe40004800000 */
[----:B------:R-:W-:Y:S02]  /*18210*/  FMNMX3.FTZ R2, R0, R155, R153, !PT ;  /* 0x0000009b00027276 */ /* 0x000fe40007810099 */
[----:B------:R-:W-:Y:S02]  /*18220*/  ISETP.GE.AND P5, PT, R25, R206, PT ;  /* 0x000000ce1900720c */ /* 0x000fe40003fa6270 */
[----:B------:R-:W-:Y:S02]  /*18230*/  ISETP.GE.AND P1, PT, R36, R208, PT ;  /* 0x000000d02400720c */ /* 0x000fe40003f26270 */
[----:B------:R-:W-:Y:S02]  /*18240*/  FMNMX3.FTZ R0, R6, R147, R145, !PT ;  /* 0x0000009306007276 */ /* 0x000fe40007810091 */
[----:B------:R-:W-:Y:S02]  /*18250*/  ISETP.GE.AND P0, PT, R12, R206, PT ;  /* 0x000000ce0c00720c */ /* 0x000fe40003f06270 */
[----:B------:R-:W-:Y:S02]  /*18260*/  FSEL R132, R60, -INF , !P4 ;  /* 0xff8000003c847808 */ /* 0x000fe40006000000 */
[----:B------:R-:W-:Y:S02]  /*18270*/  FSEL R137, R55, -INF , !P6 ;  /* 0xff80000037897808 */ /* 0x000fe40007000000 */
[----:B------:R-:W-:Y:S02]  /*18280*/  FSEL R135, R58, -INF , !P5 ;  /* 0xff8000003a877808 */ /* 0x000fe40006800000 */
[----:B------:R-:W-:Y:S02]  /*18290*/  FMNMX3.FTZ R2, R2, R151, R149, !PT ;  /* 0x0000009702027276 */ /* 0x000fe40007810095 */
[----:B------:R-:W-:Y:S02]  /*182a0*/  FSEL R130, R61, -INF , !P1 ;  /* 0xff8000003d827808 */ /* 0x000fe40004800000 */
[-C--:B------:R-:W-:Y:S02]  /*182b0*/  ISETP.GE.AND P4, PT, R32, R208.reuse, PT ;  /* 0x000000d02000720c */ /* 0x080fe40003f86270 */
[----:B------:R-:W-:Y:S02]  /*182c0*/  ISETP.GE.AND P5, PT, R8, R208, PT ;  /* 0x000000d00800720c */ /* 0x000fe40003fa6270 */
[----:B------:R-:W-:Y:S02]  /*182d0*/  FMNMX3.FTZ R5, R0, R143, R141, !PT ;  /* 0x0000008f00057276 */ /* 0x000fe4000781008d */
[----:B------:R-:W-:Y:S02]  /*182e0*/  ISETP.GE.AND P6, PT, R36, R206, PT ;  /* 0x000000ce2400720c */ /* 0x000fe40003fc6270 */
[----:B------:R-:W-:Y:S01]  /*182f0*/  FMNMX3.FTZ R2, R2, R139, R137, !PT ;  /* 0x0000008b02027276 */ /* 0x000fe20007810089 */
[----:B------:R-:W-:Y:S01]  /*18300*/  LDSM.16.MT88.4 R36, [R180+0xb000] ;  /* 0x00b00000b424783b */ /* 0x000fe20000004200 */
[----:B------:R-:W-:Y:S02]  /*18310*/  FSEL R133, R59, -INF , !P0 ;  /* 0xff8000003b857808 */ /* 0x000fe40004000000 */
[----:B------:R-:W-:Y:S02]  /*18320*/  FSEL R128, R44, -INF , !P4 ;  /* 0xff8000002c807808 */ /* 0x000fe40006000000 */
[----:B------:R-:W-:Y:S02]  /*18330*/  FSEL R129, R64, -INF , !P5 ;  /* 0xff80000040817808 */ /* 0x000fe40006800000 */
[----:B------:R-:W-:Y:S01]  /*18340*/  FMNMX3.FTZ R0, R5, R132, R130, !PT ;  /* 0x0000008405007276 */ /* 0x000fe20007810082 */
[----:B------:R-:W-:Y:S01]  /*18350*/  LDSM.16.MT88.4 R44, [R182+0xd000] ;  /* 0x00d00000b62c783b */ /* 0x000fe20000004200 */
[----:B------:R-:W-:Y:S02]  /*18360*/  FSEL R122, R62, -INF , !P3 ;  /* 0xff8000003e7a7808 */ /* 0x000fe40005800000 */
[----:B------:R-:W-:Y:S02]  /*18370*/  FSEL R120, R63, -INF , !P6 ;  /* 0xff8000003f787808 */ /* 0x000fe40007000000 */
[----:B------:R-:W-:Y:S02]  /*18380*/  FMNMX3.FTZ R5, R2, R135, R133, !PT ;  /* 0x0000008702057276 */ /* 0x000fe40007810085 */
[-C--:B------:R-:W-:Y:S01]  /*18390*/  ISETP.GE.AND P1, PT, R32, R206.reuse, PT ;  /* 0x000000ce2000720c */ /* 0x080fe20003f26270 */
[----:B------:R-:W-:Y:S01]  /*183a0*/  LDSM.16.MT88.4 R60, [R180+0xd000] ;  /* 0x00d00000b43c783b */ /* 0x000fe20000004200 */
[----:B------:R-:W-:Y:S02]  /*183b0*/  ISETP.GE.AND P0, PT, R8, R206, PT ;  /* 0x000000ce0800720c */ /* 0x000fe40003f06270 */
[----:B------:R-:W-:Y:S02]  /*183c0*/  FMNMX3.FTZ R6, R0, R129, R128, !PT ;  /* 0x0000008100067276 */ /* 0x000fe40007810080 */
[----:B------:R-:W-:Y:S02]  /*183d0*/  FSEL R52, R52, -INF , !P1 ;  /* 0xff80000034347808 */ /* 0x000fe40004800000 */
[----:B------:R-:W-:Y:S01]  /*183e0*/  FSEL R53, R53, -INF , !P0 ;  /* 0xff80000035357808 */ /* 0x000fe20004000000 */
[----:B------:R-:W-:Y:S01]  /*183f0*/  SHFL.BFLY PT, R25, R6, 0x2, 0x1f ;  /* 0x0c401f0006197f89 */ /* 0x000fe200000e0000 */
[----:B------:R-:W-:Y:S04]  /*18400*/  FMNMX3.FTZ R0, R5, R122, R120, !PT ;  /* 0x0000007a05007276 */ /* 0x000fe80007810078 */
[----:B------:R-:W-:Y:S05]  /*18410*/  FMNMX3.FTZ R7, R0, R53, R52, !PT ;  /* 0x0000003500077276 */ /* 0x000fea0007810034 */
        /* <DEDUP_REMOVED lines=19> */
[-CC-:B------:R-:W-:Y:S01]  /*18550*/  FFMA.FTZ R121, R13, R3.reuse, -R136.reuse ;  /* 0x000000030d797223 */ /* 0x180fe20000010888 */
[----:B------:R-:W-:Y:S01]  /*18560*/  FADD.FTZ R4, -R4, R119 ;  /* 0x0000007704047221 */ /* 0x000fe20000010100 */
[----:B------:R-:W1:Y:S01]  /*18570*/  LDSM.16.MT88.4 R12, [R182+0x9000] ;  /* 0x00900000b60c783b */ /* 0x000e620000004200 */
[-CC-:B------:R-:W-:Y:S01]  /*18580*/  FFMA.FTZ R134, R21, R3.reuse, -R136.reuse ;  /* 0x0000000315867223 */ /* 0x180fe20000010888 */
[-C--:B------:R-:W-:Y:S01]  /*18590*/  FFMA.FTZ R127, R19, R3.reuse, -R136 ;  /* 0x00000003137f7223 */ /* 0x080fe20000010888 */
[-CC-:B------:R-:W-:Y:S01]  /*185a0*/  FFMA.FTZ R123, R11, R3.reuse, -R124.reuse ;  /* 0x000000030b7b7223 */ /* 0x180fe2000001087c */
[-CC-:B------:R-:W-:Y:S01]  /*185b0*/  FFMA.FTZ R118, R9, R3.reuse, -R124.reuse ;  /* 0x0000000309767223 */ /* 0x180fe2000001087c */
[C---:B------:R-:W-:Y:S01]  /*185c0*/  FMUL.FTZ R9, R3.reuse, R6 ;  /* 0x0000000603097220 */ /* 0x040fe20000410000 */
[----:B------:R-:W-:Y:S01]  /*185d0*/  FMUL.FTZ R8, R3, R4 ;  /* 0x0000000403087220 */ /* 0x000fe20000410000 */
[----:B------:R-:W-:Y:S01]  /*185e0*/  MUFU.EX2 R134, R134 ;  /* 0x0000008600867308 */ /* 0x000fe20000000800 */
[----:B------:R-:W2:Y:S01]  /*185f0*/  LDSM.16.MT88.4 R20, [R180+0x9000] ;  /* 0x00900000b414783b */ /* 0x000ea20000004200 */
[-CC-:B------:R-:W-:Y:S01]  /*18600*/  FFMA.FTZ R158, R153, R3.reuse, -R124.reuse ;  /* 0x00000003999e7223 */ /* 0x180fe2000001087c */
[-C--:B------:R-:W-:Y:S07]  /*18610*/  FFMA.FTZ R53, R53, R3.reuse, -R124 ;  /* 0x0000000335357223 */ /* 0x080fee000001087c */
[----:B------:R-:W3:Y:S01]  /*18620*/  MUFU.EX2 R55, R9 ;  /* 0x0000000900377308 */ /* 0x000ee20000000800 */
[-CC-:B------:R-:W-:Y:S01]  /*18630*/  FFMA.FTZ R142, R173, R3.reuse, -R136.reuse ;  /* 0x00000003ad8e7223 */ /* 0x180fe20000010888 */
[-C--:B------:R-:W-:Y:S01]  /*18640*/  FFMA.FTZ R138, R227, R3.reuse, -R136 ;  /* 0x00000003e38a7223 */ /* 0x080fe20000010888 */
[-CC-:B------:R-:W-:Y:S07]  /*18650*/  FFMA.FTZ R144, R179, R3.reuse, -R124.reuse ;  /* 0x00000003b3907223 */ /* 0x180fee000001087c */
[----:B------:R-:W4:Y:S01]  /*18660*/  MUFU.EX2 R54, R8 ;  /* 0x0000000800367308 */ /* 0x000f220000000800 */
[-CC-:B------:R-:W-:Y:S01]  /*18670*/  FFMA.FTZ R140, R221, R3.reuse, -R124.reuse ;  /* 0x00000003dd8c7223 */ /* 0x180fe2000001087c */
[-C--:B------:R-:W-:Y:S01]  /*18680*/  FFMA.FTZ R223, R223, R3.reuse, -R124 ;  /* 0x00000003dfdf7223 */ /* 0x080fe2000001087c */
[-C--:B------:R-:W-:Y:S07]  /*18690*/  FFMA.FTZ R119, R225, R3.reuse, -R136 ;  /* 0x00000003e1777223 */ /* 0x080fee0000010888 */
[----:B------:R-:W5:Y:S01]  /*186a0*/  MUFU.EX2 R127, R127 ;  /* 0x0000007f007f7308 */ /* 0x000f620000000800 */
[-C--:B------:R-:W-:Y:S01]  /*186b0*/  FFMA.FTZ R177, R177, R3.reuse, -R124 ;  /* 0x00000003b1b17223 */ /* 0x080fe2000001087c */
[-CC-:B------:R-:W-:Y:S01]  /*186c0*/  FFMA.FTZ R229, R229, R3.reuse, -R136.reuse ;  /* 0x00000003e5e57223 */ /* 0x180fe20000010888 */
[-CC-:B------:R-:W-:Y:S07]  /*186d0*/  FFMA.FTZ R148, R219, R3.reuse, -R136.reuse ;  /* 0x00000003db947223 */ /* 0x180fee0000010888 */
[----:B------:R-:W-:Y:S01]  /*186e0*/  MUFU.EX2 R126, R126 ;  /* 0x0000007e007e7308 */ /* 0x000fe20000000800 */
[----:B------:R-:W-:Y:S01]  /*186f0*/  FFMA.FTZ R146, R191, R3, -R136 ;  /* 0x00000003bf927223 */ /* 0x000fe20000010888 */
        /* <DEDUP_REMOVED lines=27> */
[C---:B------:R-:W-:Y:S01]  /*188b0*/  FMUL.FTZ R48, R55.reuse, R68 ;  /* 0x0000004437307220 */ /* 0x040fe20000410000 */
[----:B------:R-:W-:Y:S01]  /*188c0*/  FMUL.FTZ R50, R54, R70 ;  /* 0x0000004636327220 */ /* 0x000fe20000410000 */
[----:B------:R-:W-:Y:S01]  /*188d0*/  FMUL.FTZ R24, R55, R92 ;  /* 0x0000005c37187220 */ /* 0x000fe20000410000 */
[----:B------:R-:W-:Y:S01]  /*188e0*/  FFMA.FTZ R92, R155, R3, -R124 ;  /* 0x000000039b5c7223 */ /* 0x000fe2000001087c */
[----:B------:R-:W-:Y:S01]  /*188f0*/  FMUL.FTZ R32, R55, R84 ;  /* 0x0000005437207220 */ /* 0x000fe20000410000 */
[----:B---3--:R-:W-:Y:S01]  /*18900*/  F2FP.BF16.F32.PACK_AB R59, R118, R123 ;  /* 0x0000007b763b723e */ /* 0x008fe200000010ff */
[--C-:B------:R-:W-:Y:S01]  /*18910*/  FFMA.FTZ R84, R65, R3, -R136.reuse ;  /* 0x0000000341547223 */ /* 0x100fe20000010888 */
[----:B------:R3:W-:Y:S01]  /*18920*/  MUFU.EX2 R153, R92 ;  /* 0x0000005c00997308 */ /* 0x0007e20000000800 */
[C---:B------:R-:W-:Y:S01]  /*18930*/  FMUL.FTZ R35, R54.reuse, R87 ;  /* 0x0000005736237220 */ /* 0x040fe20000410000 */
[----:B------:R-:W-:Y:S01]  /*18940*/  FFMA.FTZ R87, R67, R3, -R136 ;  /* 0x0000000343577223 */ /* 0x000fe20000010888 */
[----:B------:R-:W-:Y:S01]  /*18950*/  FMUL.FTZ R33, R55, R85 ;  /* 0x0000005537217220 */ /* 0x000fe20000410000 */
[----:B------:R-:W4:Y:S01]  /*18960*/  LDSM.16.MT88.4 R64, [R182+0x9400] ;  /* 0x00940000b640783b */ /* 0x000f220000004200 */
[C---:B-1----:R-:W-:Y:S05]  /*18970*/  HMMA.16816.F32.BF16 R4, R56.reuse, R12, R4 ;  /* 0x0000000c3804723c */ /* 0x042fea0000041804 */
[----:B------:R-:W-:Y:S01]  /*18980*/  MUFU.EX2 R84, R84 ;  /* 0x0000005400547308 */ /* 0x000fe20000000800 */
[----:B------:R-:W-:Y:S01]  /*18990*/  FFMA.FTZ R85, R51, R3, -R124 ;  /* 0x0000000333557223 */ /* 0x000fe2000001087c */
[C---:B------:R-:W-:Y:S08]  /*189a0*/  FMUL.FTZ R51, R54.reuse, R71 ;  /* 0x0000004736337220 */ /* 0x040ff00000410000 */
[----:B------:R-:W1:Y:S01]  /*189b0*/  MUFU.EX2 R87, R87 ;  /* 0x0000005700577308 */ /* 0x000e620000000800 */
[C---:B------:R-:W-:Y:S01]  /*189c0*/  HMMA.16816.F32.BF16 R8, R56.reuse, R14, R8 ;  /* 0x0000000e3808723c */ /* 0x040fe20000041808 */
[----:B---3--:R-:W-:Y:S02]  /*189d0*/  LDSM.16.MT88.4 R92, [R182+0xcc00] ;  /* 0x00cc0000b65c783b */ /* 0x008fe40000004200 */
[C---:B------:R-:W-:Y:S01]  /*189e0*/  FMUL.FTZ R12, R55.reuse, R104 ;  /* 0x00000068370c7220 */ /* 0x040fe20000410000 */
[----:B------:R-:W-:Y:S01]  /*189f0*/  FMUL.FTZ R13, R55, R105 ;  /* 0x00000069370d7220 */ /* 0x000fe20000410000 */
[C---:B------:R-:W-:Y:S01]  /*18a00*/  FMUL.FTZ R14, R54.reuse, R106 ;  /* 0x0000006a360e7220 */ /* 0x040fe20000410000 */
[C---:B------:R-:W-:Y:S03]  /*18a10*/  FMUL.FTZ R15, R54.reuse, R107 ;  /* 0x0000006b360f7220 */ /* 0x040fe60000410000 */
        /* <DEDUP_REMOVED lines=29> */
[C---:B------:R-:W-:Y:S01]  /*18bf0*/  HMMA.16816.F32.BF16 R24, R56.reuse, R30, R24 ;  /* 0x0000001e3818723c */ /* 0x040fe20000041818 */
[----:B------:R-:W-:Y:S02]  /*18c00*/  LDSM.16.MT88.4 R68, [R182+0x9800] ;  /* 0x00980000b644783b */ /* 0x000fe40000004200 */
[----:B------:R-:W-:Y:S01]  /*18c10*/  FMUL.FTZ R29, R55, R89 ;  /* 0x00000059371d7220 */ /* 0x000fe20000410000 */
[C---:B------:R-:W-:Y:S01]  /*18c20*/  FMUL.FTZ R30, R54.reuse, R90 ;  /* 0x0000005a361e7220 */ /* 0x040fe20000410000 */
[C---:B------:R-:W-:Y:S01]  /*18c30*/  FMUL.FTZ R31, R54.reuse, R91 ;  /* 0x0000005b361f7220 */ /* 0x040fe20000410000 */
[----:B------:R-:W-:Y:S01]  /*18c40*/  FFMA.FTZ R89, R43, R3, -R136 ;  /* 0x000000032b597223 */ /* 0x000fe20000010888 */
[C---:B------:R-:W-:Y:S02]  /*18c50*/  FMUL.FTZ R43, R54.reuse, R79 ;  /* 0x0000004f362b7220 */ /* 0x040fe40000410000 */
[----:B------:R-:W2:Y:S01]  /*18c60*/  MUFU.EX2 R88, R88 ;  /* 0x0000005800587308 */ /* 0x000ea20000000800 */
[----:B------:R-:W3:Y:S01]  /*18c70*/  LDSM.16.MT88.4 R76, [R180+0x9400] ;  /* 0x00940000b44c783b */ /* 0x000ee20000004200 */
[-CC-:B------:R-:W-:Y:S01]  /*18c80*/  FFMA.FTZ R90, R249, R3.reuse, -R124.reuse ;  /* 0x00000003f95a7223 */ /* 0x180fe2000001087c */
        /* <DEDUP_REMOVED lines=9> */
[----:B------:R-:W5:Y:S01]  /*18d20*/  MUFU.EX2 R89, R89 ;  /* 0x0000005900597308 */ /* 0x000f620000000800 */
[C---:B------:R-:W-:Y:S01]  /*18d30*/  FMUL.FTZ R38, R54.reuse, R82 ;  /* 0x0000005236267220 */ /* 0x040fe20000410000 */
[C---:B------:R-:W-:Y:S08]  /*18d40*/  FMUL.FTZ R39, R54.reuse, R83 ;  /* 0x0000005336277220 */ /* 0x040ff00000410000 */
[----:B------:R-:W-:Y:S01]  /*18d50*/  MUFU.EX2 R90, R90 ;  /* 0x0000005a005a7308 */ /* 0x000fe20000000800 */
[----:B------:R-:W3:Y:S01]  /*18d60*/  LDSM.16.MT88.4 R80, [R182+0xb400] ;  /* 0x00b40000b650783b */ /* 0x000ee20000004200 */
[-CC-:B------:R-:W-:Y:S01]  /*18d70*/  FFMA.FTZ R150, R167, R3.reuse, -R124.reuse ;  /* 0x00000003a7967223 */ /* 0x180fe2000001087c */
[-C--:B------:R-:W-:Y:S07]  /*18d80*/  FFMA.FTZ R165, R165, R3.reuse, -R124 ;  /* 0x00000003a5a57223 */ /* 0x080fee000001087c */
[----:B------:R-:W4:Y:S01]  /*18d90*/  MUFU.EX2 R91, R91 ;  /* 0x0000005b005b7308 */ /* 0x000f220000000800 */
[--C-:B------:R-:W-:Y:S01]  /*18da0*/  FFMA.FTZ R217, R217, R3, -R136.reuse ;  /* 0x00000003d9d97223 */ /* 0x100fe20000010888 */
[C---:B------:R-:W-:Y:S08]  /*18db0*/  HMMA.16816.F32.BF16 R36, R56.reuse, R44, R36 ;  /* 0x0000002c3824723c */ /* 0x040ff00000041824 */
[----:B------:R-:W3:Y:S01]  /*18dc0*/  MUFU.EX2 R105, R105 ;  /* 0x0000006900697308 */ /* 0x000ee20000000800 */
[C---:B------:R-:W-:Y:S01]  /*18dd0*/  FMUL.FTZ R44, R55.reuse, R72 ;  /* 0x00000048372c7220 */ /* 0x040fe20000410000 */
[----:B------:R-:W-:Y:S01]  /*18de0*/  FMUL.FTZ R45, R55, R73 ;  /* 0x00000049372d7220 */ /* 0x000fe20000410000 */
[-C--:B------:R-:W-:Y:S07]  /*18df0*/  FFMA.FTZ R175, R175, R3.reuse, -R136 ;  /* 0x00000003afaf7223 */ /* 0x080fee0000010888 */
[----:B------:R-:W-:Y:S01]  /*18e00*/  MUFU.EX2 R97, R97 ;  /* 0x0000006100617308 */ /* 0x000fe20000000800 */
[----:B------:R-:W-:Y:S01]  /*18e10*/  FFMA.FTZ R169, R169, R3, -R124 ;  /* 0x00000003a9a97223 */ /* 0x000fe2000001087c */
[C---:B------:R-:W-:Y:S08]  /*18e20*/  HMMA.16816.F32.BF16 R40, R56.reuse, R46, R40 ;  /* 0x0000002e3828723c */ /* 0x040ff00000041828 */
[----:B------:R-:W3:Y:S01]  /*18e30*/  MUFU.EX2 R96, R96 ;  /* 0x0000006000607308 */ /* 0x000ee20000000800 */
[C---:B------:R-:W-:Y:S01]  /*18e40*/  FMUL.FTZ R46, R54.reuse, R74 ;  /* 0x0000004a362e7220 */ /* 0x040fe20000410000 */
[----:B------:R-:W-:Y:S01]  /*18e50*/  FMUL.FTZ R47, R54, R75 ;  /* 0x0000004b362f7220 */ /* 0x000fe20000410000 */
[-CC-:B------:R-:W-:Y:S01]  /*18e60*/  FFMA.FTZ R154, R163, R3.reuse, -R136.reuse ;  /* 0x00000003a39a7223 */ /* 0x180fe20000010888 */
[----:B------:R-:W3:Y:S06]  /*18e70*/  LDSM.16.MT88.4 R72, [R180+0xb400] ;  /* 0x00b40000b448783b */ /* 0x000eec0000004200 */
[----:B------:R-:W3:Y:S01]  /*18e80*/  MUFU.EX2 R104, R104 ;  /* 0x0000006800687308 */ /* 0x000ee20000000800 */
[-C--:B------:R-:W-:Y:S01]  /*18e90*/  FFMA.FTZ R156, R159, R3.reuse, -R136 ;  /* 0x000000039f9c7223 */ /* 0x080fe20000010888 */
[-C--:B------:R-:W-:Y:S01]  /*18ea0*/  FFMA.FTZ R160, R149, R3.reuse, -R124 ;  /* 0x0000000395a07223 */ /* 0x080fe2000001087c */
[-CC-:B------:R-:W-:Y:S01]  /*18eb0*/  FFMA.FTZ R161, R161, R3.reuse, -R136.reuse ;  /* 0x00000003a1a17223 */ /* 0x180fe20000010888 */
[C---:B------:R-:W-:Y:S06]  /*18ec0*/  HMMA.16816.F32.BF16 R44, R56.reuse, R60, R44 ;  /* 0x0000003c382c723c */ /* 0x040fec000004182c */
[----:B------:R-:W3:Y:S01]  /*18ed0*/  MUFU.EX2 R173, R229 ;  /* 0x000000e500ad7308 */ /* 0x000ee20000000800 */
[-C--:B------:R-:W-:Y:S01]  /*18ee0*/  FFMA.FTZ R157, R157, R3.reuse, -R136 ;  /* 0x000000039d9d7223 */ /* 0x080fe20000010888 */
[-C--:B------:R-:W-:Y:S08]  /*18ef0*/  FFMA.FTZ R151, R151, R3.reuse, -R124 ;  /* 0x0000000397977223 */ /* 0x080ff0000001087c */
[----:B------:R-:W3:Y:S01]  /*18f00*/  MUFU.EX2 R119, R119 ;  /* 0x0000007700777308 */ /* 0x000ee20000000800 */
[-CC-:B------:R-:W-:Y:S01]  /*18f10*/  FFMA.FTZ R164, R145, R3.reuse, -R136.reuse ;  /* 0x0000000391a47223 */ /* 0x180fe20000010888 */
[----:B------:R-:W-:Y:S01]  /*18f20*/  FFMA.FTZ R162, R141, R3, -R136 ;  /* 0x000000038da27223 */ /* 0x000fe20000010888 */
[----:B------:R-:W-:Y:S01]  /*18f30*/  HMMA.16816.F32.BF16 R48, R56, R62, R48 ;  /* 0x0000003e3830723c */ /* 0x000fe20000041830 */
[----:B------:R-:W3:Y:S06]  /*18f40*/  LDSM.16.MT88.4 R60, [R182+0xd400] ;  /* 0x00d40000b63c783b */ /* 0x000eec0000004200 */
[----:B------:R-:W3:Y:S01]  /*18f50*/  MUFU.EX2 R177, R177 ;  /* 0x000000b100b17308 */ /* 0x000ee20000000800 */
[----:B-1----:R-:W-:Y:S01]  /*18f60*/  F2FP.BF16.F32.PACK_AB R58, R84, R87 ;  /* 0x00000057543a723e */ /* 0x002fe200000010ff */
[--C-:B------:R-:W-:Y:S01]  /*18f70*/  FFMA.FTZ R166, R137, R3, -R124.reuse ;  /* 0x0000000389a67223 */ /* 0x100fe2000001087c */
[----:B--2---:R-:W-:Y:S07]  /*18f80*/  F2FP.BF16.F32.PACK_AB R59, R88, R85 ;  /* 0x00000055583b723e */ /* 0x004fee00000010ff */
[----:B------:R-:W-:Y:S01]  /*18f90*/  MUFU.EX2 R148, R148 ;  /* 0x0000009400947308 */ /* 0x000fe20000000800 */
[----:B-----5:R-:W-:Y:S01]  /*18fa0*/  F2FP.BF16.F32.PACK_AB R56, R86, R89 ;  /* 0x000000595638723e */ /* 0x020fe200000010ff */
[-C--:B------:R-:W-:Y:S01]  /*18fb0*/  FFMA.FTZ R168, R133, R3.reuse, -R124 ;  /* 0x0000000385a87223 */ /* 0x080fe2000001087c */
[----:B----4-:R-:W-:Y:S07]  /*18fc0*/  F2FP.BF16.F32.PACK_AB R57, R91, R90 ;  /* 0x0000005a5b39723e */ /* 0x010fee00000010ff */
[----:B------:R-:W1:Y:S01]  /*18fd0*/  MUFU.EX2 R191, R217 ;  /* 0x000000d900bf7308 */ /* 0x000e620000000800 */
[-CC-:B------:R-:W-:Y:S01]  /*18fe0*/  FFMA.FTZ R147, R147, R3.reuse, -R136.reuse ;  /* 0x0000000393937223 */ /* 0x180fe20000010888 */
[-C--:B------:R-:W-:Y:S01]  /*18ff0*/  FFMA.FTZ R143, R143, R3.reuse, -R136 ;  /* 0x000000038f8f7223 */ /* 0x080fe20000010888 */
[-CC-:B------:R-:W-:Y:S07]  /*19000*/  FFMA.FTZ R139, R139, R3.reuse, -R124.reuse ;  /* 0x000000038b8b7223 */ /* 0x180fee000001087c */
[----:B------:R-:W-:Y:S01]  /*19010*/  MUFU.EX2 R146, R146 ;  /* 0x0000009200927308 */ /* 0x000fe20000000800 */
[-CC-:B------:R-:W-:Y:S01]  /*19020*/  FFMA.FTZ R135, R135, R3.reuse, -R124.reuse ;  /* 0x0000000387877223 */ /* 0x180fe2000001087c */
[C---:B------:R-:W-:Y:S08]  /*19030*/  HMMA.16816.F32.BF16 R4, R56.reuse, R64, R4 ;  /* 0x000000403804723c */ /* 0x040ff00000041804 */
[----:B------:R-:W2:Y:S01]  /*19040*/  MUFU.EX2 R171, R175 ;  /* 0x000000af00ab7308 */ /* 0x000ea20000000800 */
[-CC-:B------:R-:W-:Y:S01]  /*19050*/  FFMA.FTZ R122, R122, R3.reuse, -R124.reuse ;  /* 0x000000037a7a7223 */ /* 0x180fe2000001087c */
[-CC-:B------:R-:W-:Y:S01]  /*19060*/  FFMA.FTZ R120, R120, R3.reuse, -R124.reuse ;  /* 0x0000000378787223 */ /* 0x180fe2000001087c */
[----:B------:R-:W-:Y:S07]  /*19070*/  FFMA.FTZ R124, R52, R3, -R124 ;  /* 0x00000003347c7223 */ /* 0x000fee000001087c */
[----:B------:R-:W-:Y:S01]  /*19080*/  MUFU.EX2 R152, R152 ;  /* 0x0000009800987308 */ /* 0x000fe20000000800 */
[----:B------:R-:W-:Y:S01]  /*19090*/  FFMA.FTZ R131, R54, R215, R131 ;  /* 0x000000d736837223 */ /* 0x000fe20000010083 */
[C---:B------:R-:W-:Y:S01]  /*190a0*/  HMMA.16816.F32.BF16 R8, R56.reuse, R66, R8 ;  /* 0x000000423808723c */ /* 0x040fe20000041808 */
[----:B------:R-:W4:Y:S07]  /*190b0*/  LDSM.16.MT88.4 R64, [R180+0xd400] ;  /* 0x00d40000b440783b */ /* 0x000f2e0000004200 */
[----:B------:R-:W-:Y:S01]  /*190c0*/  MUFU.EX2 R52, R53 ;  /* 0x0000003500347308 */ /* 0x000fe20000000800 */
[----:B------:R-:W-:Y:S01]  /*190d0*/  FFMA.FTZ R134, R55, R216, R134 ;  /* 0x000000d837867223 */ /* 0x000fe20000010086 */
[----:B------:R-:W-:Y:S01]  /*190e0*/  FFMA.FTZ R132, R132, R3, -R136 ;  /* 0x0000000384847223 */ /* 0x000fe20000010888 */
[----:B------:R-:W-:Y:S07]  /*190f0*/  ISETP.GT.AND P0, PT, R213, R188, PT ;  /* 0x000000bcd500720c */ /* 0x000fee0003f04270 */
[----:B------:R-:W5:Y:S01]  /*19100*/  MUFU.EX2 R167, R169 ;  /* 0x000000a900a77308 */ /* 0x000f620000000800 */
[----:B------:R-:W-:Y:S01]  /*19110*/  FADD.FTZ R127, R127, R134 ;  /* 0x000000867f7f7221 */ /* 0x000fe20000010000 */
[C---:B---3--:R-:W-:Y:S08]  /*19120*/  HMMA.16816.F32.BF16 R12, R56.reuse, R76, R12 ;  /* 0x0000004c380c723c */ /* 0x048ff0000004180c */
[----:B------:R-:W-:Y:S01]  /*19130*/  MUFU.EX2 R150, R150 ;  /* 0x0000009600967308 */ /* 0x000fe20000000800 */
[----:B------:R-:W-:Y:S09]  /*19140*/  FADD.FTZ R126, R126, R127 ;  /* 0x0000007f7e7e7221 */ /* 0x000ff20000010000 */
[----:B------:R-:W3:Y:S01]  /*19150*/  MUFU.EX2 R165, R165 ;  /* 0x000000a500a57308 */ /* 0x000ee20000000800 */
[----:B------:R-:W-:Y:S01]  /*19160*/  FADD.FTZ R126, R121, R126 ;  /* 0x0000007e797e7221 */ /* 0x000fe20000010000 */
[C---:B------:R-:W-:Y:S01]  /*19170*/  HMMA.16816.F32.BF16 R16, R56.reuse, R78, R16 ;  /* 0x0000004e3810723c */ /* 0x040fe20000041810 */
[----:B------:R-:W-:Y:S07]  /*19180*/  LDSM.16.MT88.4 R76, [R182+0xb800] ;  /* 0x00b80000b64c783b */ /* 0x000fee0000004200 */
[----:B------:R-:W-:Y:S01]  /*19190*/  MUFU.EX2 R154, R154 ;  /* 0x0000009a009a7308 */ /* 0x000fe20000000800 */
[----:B------:R-:W-:Y:S09]  /*191a0*/  FADD.FTZ R89, R89, R126 ;  /* 0x0000007e59597221 */ /* 0x000ff20000010000 */
[----:B------:R-:W3:Y:S01]  /*191b0*/  MUFU.EX2 R159, R161 ;  /* 0x000000a1009f7308 */ /* 0x000ee20000000800 */
[----:B------:R-:W-:Y:S01]  /*191c0*/  FADD.FTZ R86, R86, R89 ;  /* 0x0000005956567221 */ /* 0x000fe20000010000 */
[C---:B------:R-:W-:Y:S08]  /*191d0*/  HMMA.16816.F32.BF16 R20, R56.reuse, R80, R20 ;  /* 0x000000503814723c */ /* 0x040ff00000041814 */
[----:B------:R-:W-:Y:S01]  /*191e0*/  MUFU.EX2 R156, R156 ;  /* 0x0000009c009c7308 */ /* 0x000fe20000000800 */
[----:B------:R-:W-:Y:S09]  /*191f0*/  FADD.FTZ R87, R87, R86 ;  /* 0x0000005657577221 */ /* 0x000ff20000010000 */
[----:B------:R-:W3:Y:S01]  /*19200*/  MUFU.EX2 R155, R157 ;  /* 0x0000009d009b7308 */ /* 0x000ee20000000800 */
[----:B------:R-:W-:Y:S01]  /*19210*/  FADD.FTZ R87, R84, R87 ;  /* 0x0000005754577221 */ /* 0x000fe20000010000 */
[C---:B------:R-:W-:Y:S01]  /*19220*/  HMMA.16816.F32.BF16 R24, R56.reuse, R82, R24 ;  /* 0x000000523818723c */ /* 0x040fe20000041818 */
[----:B------:R-:W-:Y:S07]  /*19230*/  LDSM.16.MT88.4 R80, [R180+0xb800] ;  /* 0x00b80000b450783b */ /* 0x000fee0000004200 */
[----:B------:R-:W3:Y:S10]  /*19240*/  MUFU.EX2 R158, R158 ;  /* 0x0000009e009e7308 */ /* 0x000ef40000000800 */
[----:B------:R-:W-:Y:S01]  /*19250*/  MUFU.EX2 R149, R151 ;  /* 0x0000009700957308 */ /* 0x000fe20000000800 */
[C---:B------:R-:W-:Y:S09]  /*19260*/  HMMA.16816.F32.BF16 R28, R56.reuse, R72, R28 ;  /* 0x00000048381c723c */ /* 0x040ff2000004181c */
[----:B------:R-:W3:Y:S10]  /*19270*/  MUFU.EX2 R160, R160 ;  /* 0x000000a000a07308 */ /* 0x000ef40000000800 */
[----:B------:R-:W-:Y:S01]  /*19280*/  MUFU.EX2 R145, R147 ;  /* 0x0000009300917308 */ /* 0x000fe20000000800 */
[C---:B------:R-:W-:Y:S01]  /*19290*/  HMMA.16816.F32.BF16 R32, R56.reuse, R74, R32 ;  /* 0x0000004a3820723c */ /* 0x040fe20000041820 */
[----:B------:R-:W1:Y:S08]  /*192a0*/  LDSM.16.MT88.4 R72, [R180+0x9800] ;  /* 0x00980000b448783b */ /* 0x000e700000004200 */
[----:B------:R-:W3:Y:S10]  /*192b0*/  MUFU.EX2 R164, R164 ;  /* 0x000000a400a47308 */ /* 0x000ef40000000800 */
[----:B------:R-:W-:Y:S01]  /*192c0*/  MUFU.EX2 R141, R143 ;  /* 0x0000008f008d7308 */ /* 0x000fe20000000800 */
[C---:B------:R-:W-:Y:S09]  /*192d0*/  HMMA.16816.F32.BF16 R36, R56.reuse, R60, R36 ;  /* 0x0000003c3824723c */ /* 0x040ff20000041824 */
[----:B------:R-:W3:Y:S10]  /*192e0*/  MUFU.EX2 R162, R162 ;  /* 0x000000a200a27308 */ /* 0x000ef40000000800 */
[----:B------:R-:W-:Y:S01]  /*192f0*/  MUFU.EX2 R137, R139 ;  /* 0x0000008b00897308 */ /* 0x000fe20000000800 */
[C---:B------:R-:W-:Y:S01]  /*19300*/  HMMA.16816.F32.BF16 R40, R56.reuse, R62, R40 ;  /* 0x0000003e3828723c */ /* 0x040fe20000041828 */
[----:B------:R-:W2:Y:S08]  /*19310*/  LDSM.16.MT88.4 R60, [R182+0xd800] ;  /* 0x00d80000b63c783b */ /* 0x000eb00000004200 */
[----:B------:R-:W3:Y:S10]  /*19320*/  MUFU.EX2 R166, R166 ;  /* 0x000000a600a67308 */ /* 0x000ef40000000800 */
[----:B------:R-:W-:Y:S01]  /*19330*/  MUFU.EX2 R133, R135 ;  /* 0x0000008700857308 */ /* 0x000fe20000000800 */
[C---:B----4-:R-:W-:Y:S09]  /*19340*/  HMMA.16816.F32.BF16 R44, R56.reuse, R64, R44 ;  /* 0x00000040382c723c */ /* 0x050ff2000004182c */
[----:B------:R-:W4:Y:S10]  /*19350*/  MUFU.EX2 R168, R168 ;  /* 0x000000a800a87308 */ /* 0x000f340000000800 */
[----:B------:R-:W4:Y:S01]  /*19360*/  MUFU.EX2 R215, R124 ;  /* 0x0000007c00d77308 */ /* 0x000f220000000800 */
[----:B------:R-:W-:Y:S01]  /*19370*/  HMMA.16816.F32.BF16 R48, R56, R66, R48 ;  /* 0x000000423830723c */ /* 0x000fe20000041830 */
[----:B------:R-:W5:Y:S02]  /*19380*/  LDSM.16.MT88.4 R64, [R180+0xd800] ;  /* 0x00d80000b440783b */ /* 0x000f640000004200 */
[----:B------:R-:W-:Y:S02]  /*19390*/  F2FP.BF16.F32.PACK_AB R56, R105, R98 ;  /* 0x000000626938723e */ /* 0x000fe400000010ff */
[----:B------:R-:W-:Y:S02]  /*193a0*/  F2FP.BF16.F32.PACK_AB R58, R96, R97 ;  /* 0x00000061603a723e */ /* 0x000fe400000010ff */
[----:B------:R-:W-:Y:S02]  /*193b0*/  F2FP.BF16.F32.PACK_AB R57, R107, R104 ;  /* 0x000000686b39723e */ /* 0x000fe400000010ff */
[----:B------:R-:W-:Y:S07]  /*193c0*/  F2FP.BF16.F32.PACK_AB R59, R106, R99 ;  /* 0x000000636a3b723e */ /* 0x000fee00000010ff */
        /* <DEDUP_REMOVED lines=88> */
[C---:B---3--:R-:W-:Y:S03]  /*19950*/  HMMA.16816.F32.BF16 R4, R56.reuse, R68, R4 ;  /* 0x000000443804723c */ /* 0x048fe60000041804 */
[-CC-:B------:R-:W-:Y:S01]  /*19960*/  FFMA.FTZ R69, R130, R3.reuse, -R136.reuse ;  /* 0x0000000382457223 */ /* 0x180fe20000010888 */
[-CC-:B------:R-:W-:Y:S01]  /*19970*/  FFMA.FTZ R68, R129, R3.reuse, -R136.reuse ;  /* 0x0000000381447223 */ /* 0x180fe20000010888 */
[----:B------:R-:W-:Y:S01]  /*19980*/  MUFU.EX2 R130, R132 ;  /* 0x0000008400827308 */ /* 0x000fe20000000800 */
[----:B------:R-:W-:Y:S02]  /*19990*/  FFMA.FTZ R136, R128, R3, -R136 ;  /* 0x0000000380887223 */ /* 0x000fe40000010888 */
[C---:B------:R-:W-:Y:S07]  /*199a0*/  HMMA.16816.F32.BF16 R8, R56.reuse, R70, R8 ;  /* 0x000000463808723c */ /* 0x040fee0000041808 */
[----:B------:R-:W3:Y:S01]  /*199b0*/  MUFU.EX2 R129, R69 ;  /* 0x0000004500817308 */ /* 0x000ee20000000800 */
[----:B------:R-:W-:Y:S01]  /*199c0*/  F2FP.BF16.F32.PACK_AB R71, R215, R52 ;  /* 0x00000034d747723e */ /* 0x000fe200000010ff */
[----:B------:R-:W-:Y:S08]  /*199d0*/  FADD.FTZ R70, R125, R131 ;  /* 0x000000837d467221 */ /* 0x000ff00000010000 */
[----:B------:R3:W-:Y:S01]  /*199e0*/  MUFU.EX2 R54, R68 ;  /* 0x0000004400367308 */ /* 0x0007e20000000800 */
[C---:B-1----:R-:W-:Y:S09]  /*199f0*/  HMMA.16816.F32.BF16 R12, R56.reuse, R72, R12 ;  /* 0x00000048380c723c */ /* 0x042ff2000004180c */
[----:B------:R-:W1:Y:S01]  /*19a00*/  MUFU.EX2 R55, R136 ;  /* 0x0000008800377308 */ /* 0x000e620000000800 */
[----:B------:R-:W-:Y:S09]  /*19a10*/  FADD.FTZ R123, R123, R70 ;  /* 0x000000467b7b7221 */ /* 0x000ff20000010000 */
[----:B------:R-:W-:Y:S01]  /*19a20*/  MUFU.EX2 R3, R120 ;  /* 0x0000007800037308 */ /* 0x000fe20000000800 */
[----:B------:R-:W-:Y:S01]  /*19a30*/  FADD.FTZ R123, R118, R123 ;  /* 0x0000007b767b7221 */ /* 0x000fe20000010000 */
[C---:B------:R-:W-:Y:S03]  /*19a40*/  HMMA.16816.F32.BF16 R16, R56.reuse, R74, R16 ;  /* 0x0000004a3810723c */ /* 0x040fe60000041810 */
[----:B---3--:R-:W-:Y:S01]  /*19a50*/  F2FP.BF16.F32.PACK_AB R68, R129, R130 ;  /* 0x000000828144723e */ /* 0x008fe200000010ff */
[----:B------:R-:W-:Y:S01]  /*19a60*/  IMAD.MOV.U32 R118, RZ, RZ, R2 ;  /* 0x000000ffff767224 */ /* 0x000fe200078e0002 */
[----:B-1----:R-:W-:Y:S03]  /*19a70*/  F2FP.BF16.F32.PACK_AB R70, R55, R54 ;  /* 0x000000363746723e */ /* 0x002fe600000010ff */
[C---:B----4-:R-:W-:Y:S08]  /*19a80*/  HMMA.16816.F32.BF16 R20, R56.reuse, R76, R20 ;  /* 0x0000004c3814723c */ /* 0x050ff00000041814 */
[C---:B------:R-:W-:Y:S01]  /*19a90*/  HMMA.16816.F32.BF16 R24, R56.reuse, R78, R24 ;  /* 0x0000004e3818723c */ /* 0x040fe20000041818 */
[----:B------:R-:W-:Y:S07]  /*19aa0*/  LDSM.16.MT88.4 R76, [R182+0xec00] ;  /* 0x00ec0000b64c783b */ /* 0x000fee0000004200 */
[C---:B------:R-:W-:Y:S08]  /*19ab0*/  HMMA.16816.F32.BF16 R28, R56.reuse, R80, R28 ;  /* 0x00000050381c723c */ /* 0x040ff0000004181c */
[C---:B------:R-:W-:Y:S08]  /*19ac0*/  HMMA.16816.F32.BF16 R32, R56.reuse, R82, R32 ;  /* 0x000000523820723c */ /* 0x040ff00000041820 */
[C---:B--2---:R-:W-:Y:S01]  /*19ad0*/  HMMA.16816.F32.BF16 R36, R56.reuse, R60, R36 ;  /* 0x0000003c3824723c */ /* 0x044fe20000041824 */
[----:B------:R-:W1:Y:S07]  /*19ae0*/  MUFU.EX2 R60, R122 ;  /* 0x0000007a003c7308 */ /* 0x000e6e0000000800 */
[C---:B------:R-:W-:Y:S03]  /*19af0*/  HMMA.16816.F32.BF16 R40, R56.reuse, R62, R40 ;  /* 0x0000003e3828723c */ /* 0x040fe60000041828 */
[----:B------:R-:W-:Y:S04]  /*19b00*/  FADD.FTZ R62, R90, R123 ;  /* 0x0000007b5a3e7221 */ /* 0x000fe80000010000 */
[----:B------:R-:W-:Y:S01]  /*19b10*/  FADD.FTZ R62, R91, R62 ;  /* 0x0000003e5b3e7221 */ /* 0x000fe20000010000 */
[C---:B-----5:R-:W-:Y:S03]  /*19b20*/  HMMA.16816.F32.BF16 R44, R56.reuse, R64, R44 ;  /* 0x00000040382c723c */ /* 0x060fe6000004182c */
        /* <DEDUP_REMOVED lines=68> */
.L_x_4869:
        /* <DEDUP_REMOVED lines=10> */
.L_x_4887:
        /* <DEDUP_REMOVED lines=120> */
[----:B------:R3:W-:Y:S04]  /*1a790*/  STS [R15+0x2030], R5 ;  /* 0x002030050f007388 */ /* 0x0007e80000000800 */
[----:B------:R4:W-:Y:S04]  /*1a7a0*/  STS [R15+0x2230], R9 ;  /* 0x002230090f007388 */ /* 0x0009e80000000800 */
[----:B------:R-:W3:Y:S01]  /*1a7b0*/  LD.E.U8 R4, desc[UR4][R116.64+0x1c8] ;  /* 0x0001c80474047980 */ /* 0x000ee2000c101100 */
[----:B------:R-:W-:-:S03]  /*1a7c0*/  ISETP.NE.AND P0, PT, R200, -0x1, PT ;  /* 0xffffffffc800780c */ /* 0x000fc60003f05270 */
[----:B------:R-:W4:Y:S04]  /*1a7d0*/  LD.E.64 R36, desc[UR4][R116.64+0x88] ;  /* 0x0000880474247980 */ /* 0x000f28000c101b00 */
[----:B------:R-:W4:Y:S04]  /*1a7e0*/  LD.E.64 R16, desc[UR4][R116.64+0x90] ;  /* 0x0000900474107980 */ /* 0x000f28000c101b00 */
[----:B------:R1:W5:Y:S04]  /*1a7f0*/  LD.E.64 R26, desc[UR4][R116.64+0xa0] ;  /* 0x0000a004741a7980 */ /* 0x000368000c101b00 */
[----:B------:R-:W4:Y:S04]  /*1a800*/  @!P0 LD.E.64 R38, desc[UR4][R116.64+0x80] ;  /* 0x0000800474268980 */ /* 0x000f28000c101b00 */
[----:B------:R1:W5:Y:S01]  /*1a810*/  LD.E.64 R34, desc[UR4][R116.64+0x70] ;  /* 0x0000700474227980 */ /* 0x000362000c101b00 */
[----:B--2---:R-:W2:Y:S01]  /*1a820*/  S2R R11, SR_TID.X ;  /* 0x00000000000b7919 */ /* 0x004ea20000002100 */
[----:B------:R-:W1:Y:S01]  /*1a830*/  @P1 MUFU.LG2 R10, R6 ;  /* 0x00000006000a1308 */ /* 0x000e620000000c00 */
[----:B---3--:R-:W-:-:S13]  /*1a840*/  ISETP.NE.AND P5, PT, R4, RZ, PT ;  /* 0x000000ff0400720c */ /* 0x008fda0003fa5270 */
[----:B------:R-:W3:Y:S04]  /*1a850*/  @!P5 LD.E R4, desc[UR4][R116.64+0x60] ;  /* 0x000060047404d980 */ /* 0x000ee8000c101900 */
[----:B------:R-:W3:Y:S01]  /*1a860*/  @!P5 LD.E R25, desc[UR4][R116.64+0xb4] ;  /* 0x0000b4047419d980 */ /* 0x000ee2000c101900 */
[----:B-1----:R-:W-:Y:S01]  /*1a870*/  @P1 FMUL.FTZ R10, R10, 0.69314718246459960938 ;  /* 0x3f3172180a0a1820 */ /* 0x002fe20000410000 */
[----:B------:R-:W-:-:S03]  /*1a880*/  MOV R3, 0x7f800000 ;  /* 0x7f80000000037802 */ /* 0x000fc60000000f00 */
[----:B-----5:R-:W-:Y:S02]  /*1a890*/  @P1 FFMA.FTZ R3, R7, R2, R10 ;  /* 0x0000000207031223 */ /* 0x020fe4000001000a */
[----:B------:R1:W1:Y:S01]  /*1a8a0*/  @P6 MUFU.LG2 R10, R8 ;  /* 0x00000008000a6308 */ /* 0x0002620000000c00 */
[----:B--2---:R-:W-:Y:S01]  /*1a8b0*/  SHF.R.U32.HI R2, RZ, 0x2, R11 ;  /* 0x00000002ff027819 */ /* 0x004fe2000001160b */
[-C--:B----4-:R-:W-:Y:S01]  /*1a8c0*/  @!P0 IMAD R5, R39, R197.reuse, RZ ;  /* 0x000000c527058224 */ /* 0x090fe200078e02ff */
[----:B------:R-:W-:Y:S01]  /*1a8d0*/  SHF.L.U32 R11, R11, 0x3, RZ ;  /* 0x000000030b0b7819 */ /* 0x000fe200000006ff */
[----:B------:R-:W-:Y:S01]  /*1a8e0*/  @!P0 IMAD.WIDE.U32 R38, R38, R197, RZ ;  /* 0x000000c526268225 */ /* 0x000fe200078e00ff */
[----:B------:R-:W-:-:S03]  /*1a8f0*/  IADD3 R9, PT, PT, -R198, R201, RZ ;  /* 0x000000c9c6097210 */ /* 0x000fc60007ffe1ff */
[-C--:B------:R-:W-:Y:S02]  /*1a900*/  @P0 IMAD R6, R37, R200.reuse, RZ ;  /* 0x000000c825060224 */ /* 0x080fe400078e02ff */
[----:B------:R-:W-:Y:S01]  /*1a910*/  @P0 IMAD.WIDE.U32 R14, R36, R200, RZ ;  /* 0x000000c8240e0225 */ /* 0x000fe200078e00ff */
[----:B------:R-:W-:Y:S02]  /*1a920*/  LOP3.LUT R18, R11, 0x18, RZ, 0xc0, !PT ;  /* 0x000000180b127812 */ /* 0x000fe400078ec0ff */
[----:B------:R-:W-:Y:S02]  /*1a930*/  IADD3 R12, PT, PT, R2, 0x20, RZ ;  /* 0x00000020020c7810 */ /* 0x000fe40007ffe0ff */
[----:B------:R-:W-:Y:S02]  /*1a940*/  MOV R19, RZ ;  /* 0x000000ff00137202 */ /* 0x000fe40000000f00 */
[----:B------:R-:W-:Y:S02]  /*1a950*/  @!P0 IADD3 R5, PT, PT, R39, R5, RZ ;  /* 0x0000000527058210 */ /* 0x000fe40007ffe0ff */
[----:B------:R-:W-:Y:S01]  /*1a960*/  @P0 IADD3 R5, PT, PT, R15, R6, RZ ;  /* 0x000000060f050210 */ /* 0x000fe20007ffe0ff */
[----:B------:R-:W-:Y:S01]  /*1a970*/  IMAD R6, R17, R196, RZ ;  /* 0x000000c411067224 */ /* 0x000fe200078e02ff */
[----:B------:R-:W-:Y:S01]  /*1a980*/  ISETP.GE.AND P3, PT, R12, R9, PT ;  /* 0x000000090c00720c */ /* 0x000fe20003f66270 */
[----:B------:R-:W-:Y:S01]  /*1a990*/  IMAD.WIDE.U32 R12, R198, R36, R18 ;  /* 0x00000024c60c7225 */ /* 0x000fe200078e0012 */
[----:B------:R-:W-:-:S03]  /*1a9a0*/  @P0 MOV R38, R14 ;  /* 0x0000000e00260202 */ /* 0x000fc60000000f00 */
[----:B-1----:R-:W-:Y:S02]  /*1a9b0*/  IMAD R8, R37, R198, RZ ;  /* 0x000000c625087224 */ /* 0x002fe400078e02ff */
[----:B------:R-:W-:-:S04]  /*1a9c0*/  IMAD.WIDE.U32 R16, R16, R196, RZ ;  /* 0x000000c410107225 */ /* 0x000fc800078e00ff */
[----:B------:R-:W-:Y:S01]  /*1a9d0*/  @P6 FMUL.FTZ R10, R10, 0.69314718246459960938 ;  /* 0x3f3172180a0a6820 */ /* 0x000fe20000410000 */
[----:B------:R-:W-:Y:S02]  /*1a9e0*/  IADD3 R8, PT, PT, R13, R8, RZ ;  /* 0x000000080d087210 */ /* 0x000fe40007ffe0ff */
[----:B------:R-:W-:Y:S02]  /*1a9f0*/  IADD3 R6, PT, PT, R17, R6, RZ ;  /* 0x0000000611067210 */ /* 0x000fe40007ffe0ff */
[----:B------:R-:W-:Y:S02]  /*1aa00*/  IADD3 R38, P2, P1, R16, R12, R38 ;  /* 0x0000000c10267210 */ /* 0x000fe4000795e026 */
[----:B------:R-:W-:Y:S01]  /*1aa10*/  MOV R24, 0x7f800000 ;  /* 0x7f80000000187802 */ /* 0x000fe20000000f00 */
[----:B------:R-:W-:Y:S01]  /*1aa20*/  @P6 FFMA.FTZ R24, R7, R0, R10 ;  /* 0x0000000007186223 */ /* 0x000fe2000001000a */
[----:B------:R-:W-:Y:S02]  /*1aa30*/  ISETP.GE.AND P4, PT, R2, R9, PT ;  /* 0x000000090200720c */ /* 0x000fe40003f86270 */
        /* <DEDUP_REMOVED lines=9> */
.L_x_4878:
[----:B------:R-:W-:Y:S05]  /*1aad0*/  WARPSYNC.ALL ;  /* 0x0000000000007948 */ /* 0x000fea0003800000 */
[----:B------:R-:W-:Y:S01]  /*1aae0*/  BAR.SYNC.DEFER_BLOCKING 0x0 ;  /* 0x0000000000007b1d */ /* 0x000fe20000010000 */
[----:B------:R-:W-:-:S05]  /*1aaf0*/  LOP3.LUT P0, RZ, R195, 0x3, RZ, 0xc0, !PT ;  /* 0x00000003c3ff7812 */ /* 0x000fca000780c0ff */
        /* <DEDUP_REMOVED lines=22> */
.L_x_4880:
[----:B------:R-:W-:Y:S05]  /*1ac60*/  BSYNC.RECONVERGENT B0 ;  /* 0x0000000000007941 */ /* 0x000fea0003800200 */
.L_x_4879:
        /* <DEDUP_REMOVED lines=10> */
.L_x_4882:
[----:B------:R-:W-:Y:S05]  /*1ad10*/  BSYNC.RECONVERGENT B0 ;  /* 0x0000000000007941 */ /* 0x000fea0003800200 */
.L_x_4881:
[----:B------:R-:W-:-:S04]  /*1ad20*/  MOV R195, 0x0 ;  /* 0x0000000000c37802 */ /* 0x000fc80000000f00 */
[----:B-1234-:R-:W-:Y:S05]  /*1ad30*/  @P3 RET.REL.NODEC R194 `(_ZN5flash24flash_fwd_splitkv_kernelI23Flash_fwd_kernel_traitsILi96ELi64ELi128ELi4ELb0ELb0EN7cutlass10bfloat16_tE19Flash_kernel_traitsILi96ELi64ELi128ELi4ES3_EELb0ELb1ELb0ELb0ELb1ELb0ELb0ELb1EEEvNS_16Flash_fwd_paramsE) ;  /* 0xfffffe50c2b03950 */ /* 0x01efea0003c3ffff */
        /* <DEDUP_REMOVED lines=14> */
[----:B-1----:R-:W-:Y:S05]  /*1ae20*/  RET.REL.NODEC R194 `(_ZN5flash24flash_fwd_splitkv_kernelI23Flash_fwd_kernel_traitsILi96ELi64ELi128ELi4ELb0ELb0EN7cutlass10bfloat16_tE19Flash_kernel_traitsILi96ELi64ELi128ELi4ES3_EELb0ELb1ELb0ELb0ELb1ELb0ELb0ELb1EEEvNS_16Flash_fwd_paramsE) ;  /* 0xfffffe50c2747950 */ /* 0x002fea0003c3ffff */
.L_x_4877:
[----:B------:R-:W-:Y:S01]  /*1ae30*/  MOV R4, 0x2 ;  /* 0x0000000200047802 */ /* 0x000fe20000000f00 */
[----:B------:R-:W-:Y:S01]  /*1ae40*/  IMAD.MOV.U32 R3, RZ, RZ, 0x1f ;  /* 0x0000001fff037424 */ /* 0x000fe200078e00ff */
[----:B------:R-:W-:-:S07]  /*1ae50*/  MOV R5, 0xffffffff ;  /* 0xffffffff00057802 */ /* 0x000fce0000000f00 */
[----:B-1---5:R-:W-:Y:S05]  /*1ae60*/  WARPSYNC.COLLECTIVE R5, `(.L_x_4883) ;  /* 0x0000000005087348 */ /* 0x022fea0003c00000 */
[----:B------:R2:W3:Y:S02]  /*1ae70*/  SHFL.BFLY P0, R10, R216, R4, R3 ;  /* 0x0c000004d80a7389 */ /* 0x0004e40000000003 */
[----:B-123-5:R-:W-:Y:S05]  /*1ae80*/  ENDCOLLECTIVE ;  /* 0x000000000000791b */ /* 0x02efea0003800000 */
.L_x_4883:
[----:B------:R-:W-:Y:S02]  /*1ae90*/  IMAD.MOV.U32 R9, RZ, RZ, R10 ;  /* 0x000000ffff097224 */ /* 0x000fe400078e000a */
[----:B------:R-:W-:Y:S02]  /*1aea0*/  IMAD.MOV.U32 R4, RZ, RZ, 0x1 ;  /* 0x00000001ff047424 */ /* 0x000fe400078e00ff */
[----:B------:R-:W-:-:S05]  /*1aeb0*/  FADD.FTZ R9, R9, R216 ;  /* 0x000000d809097221 */ /* 0x000fca0000010000 */
[----:B------:R-:W-:-:S07]  /*1aec0*/  MOV R216, R9 ;  /* 0x0000000900d87202 */ /* 0x000fce0000000f00 */
[----:B------:R-:W-:Y:S05]  /*1aed0*/  WARPSYNC.COLLECTIVE R5, `(.L_x_4884) ;  /* 0x0000000005087348 */ /* 0x000fea0003c00000 */
[----:B------:R1:W2:Y:S02]  /*1aee0*/  SHFL.BFLY P0, R10, R216, R4, R3 ;  /* 0x0c000004d80a7389 */ /* 0x0002a40000000003 */
[----:B-12---:R-:W-:Y:S05]  /*1aef0*/  ENDCOLLECTIVE ;  /* 0x000000000000791b */ /* 0x006fea0003800000 */
.L_x_4884:
[----:B------:R-:W-:Y:S01]  /*1af00*/  MOV R216, R215 ;  /* 0x000000d700d87202 */ /* 0x000fe20000000f00 */
[----:B------:R-:W-:Y:S01]  /*1af10*/  IMAD.MOV.U32 R4, RZ, RZ, 0x2 ;  /* 0x00000002ff047424 */ /* 0x000fe200078e00ff */
[----:B------:R-:W-:-:S07]  /*1af20*/  MOV R6, R10 ;  /* 0x0000000a00067202 */ /* 0x000fce0000000f00 */
[----:B------:R-:W-:Y:S05]  /*1af30*/  WARPSYNC.COLLECTIVE R5, `(.L_x_4885) ;  /* 0x0000000005087348 */ /* 0x000fea0003c00000 */
[----:B------:R1:W2:Y:S02]  /*1af40*/  SHFL.BFLY P0, R10, R216, R4, R3 ;  /* 0x0c000004d80a7389 */ /* 0x0002a40000000003 */
[----:B-12---:R-:W-:Y:S05]  /*1af50*/  ENDCOLLECTIVE ;  /* 0x000000000000791b */ /* 0x006fea0003800000 */
.L_x_4885:
[----:B------:R-:W-:Y:S01]  /*1af60*/  FADD.FTZ R6, R9, R6 ;  /* 0x0000000609067221 */ /* 0x000fe20000010000 */
[----:B------:R-:W-:Y:S01]  /*1af70*/  FADD.FTZ R8, R10, R215 ;  /* 0x000000d70a087221 */ /* 0x000fe20000010000 */
[----:B------:R-:W-:-:S04]  /*1af80*/  MOV R4, 0x1 ;  /* 0x0000000100047802 */ /* 0x000fc80000000f00 */
[----:B------:R-:W-:-:S07]  /*1af90*/  MOV R216, R8 ;  /* 0x0000000800d87202 */ /* 0x000fce0000000f00 */
[----:B------:R-:W-:Y:S05]  /*1afa0*/  WARPSYNC.COLLECTIVE R5, `(.L_x_4886) ;  /* 0x0000000005087348 */ /* 0x000fea0003c00000 */
[----:B------:R1:W2:Y:S02]  /*1afb0*/  SHFL.BFLY P0, R10, R216, R4, R3 ;  /* 0x0c000004d80a7389 */ /* 0x0002a40000000003 */
[----:B-12---:R-:W-:Y:S05]  /*1afc0*/  ENDCOLLECTIVE ;  /* 0x000000000000791b */ /* 0x006fea0003800000 */
.L_x_4886:
[----:B------:R-:W-:Y:S05]  /*1afd0*/  BRA `(.L_x_4887) ;  /* 0xfffffff0000c7947 */ /* 0x000fea000383ffff */
.L_x_4888:
        /* <DEDUP_REMOVED lines=10> */
.L_x_11632:


//--------------------- .text._ZN5flash24flash_fwd_splitkv_kernelI23Flash_fwd_kernel_traitsILi96ELi64ELi128ELi4ELb0ELb0EN7cutlass10bfloat16_tE19Flash_kernel_traitsILi96ELi64ELi128ELi4ES3_EELb0ELb1ELb0ELb0ELb1ELb1ELb0ELb1EEEvNS_16Flash_fwd_paramsE --------------------------
	.section	.text._ZN5flash24flash_fwd_splitkv_kernelI23Flash_fwd_kernel_traitsILi96ELi64ELi128ELi4ELb0ELb0EN7cutlass10bfloat16_tE19Flash_kernel_traitsILi96ELi64ELi128ELi4ES3_EELb0ELb1ELb0ELb0ELb1ELb1ELb0ELb1EEEvNS_16Flash_fwd_paramsE,"ax",@progbits
	.align	128
        .global         _ZN5flash24flash_fwd_splitkv_kernelI23Flash_fwd_kernel_traitsILi96ELi64ELi128ELi4ELb0ELb0EN7cutlass10bfloat16_tE19Flash_kernel_traitsILi96ELi64ELi128ELi4ES3_EELb0ELb1ELb0ELb0ELb1ELb1ELb0ELb1EEEvNS_16Flash_fwd_paramsE
        .type           _ZN5flash24flash_fwd_splitkv_kernelI23Flash_fwd_kernel_traitsILi96ELi64ELi128ELi4ELb0ELb0EN7cutlass10bfloat16_tE19Flash_kernel_traitsILi96ELi64ELi128ELi4ES3_EELb0ELb1ELb0ELb0ELb1ELb1ELb0ELb1EEEvNS_16Flash_fwd_paramsE,@function
        .size           _ZN5flash24flash_fwd_splitkv_kernelI23Flash_fwd_kernel_traitsILi96ELi64ELi128ELi4ELb0ELb0EN7cutlass10bfloat16_tE19Flash_kernel_traitsILi96ELi64ELi128ELi4ES3_EELb0ELb1ELb0ELb0ELb1ELb1ELb0ELb1EEEvNS_16Flash_fwd_paramsE,(.L_x_11633 - _ZN5flash24flash_fwd_splitkv_kernelI23Flash_fwd_kernel_traitsILi96ELi64ELi128ELi4ELb0ELb0EN7cutlass10bfloat16_tE19Flash_kernel_traitsILi96ELi64ELi128ELi4ES3_EELb0ELb1ELb0ELb0ELb1ELb1ELb0ELb1EEEvNS_16Flash_fwd_paramsE)
        .other          _ZN5flash24flash_fwd_splitkv_kernelI23Flash_fwd_kernel_traitsILi96ELi64ELi128ELi4ELb0ELb0EN7cutlass10bfloat16_tE19Flash_kernel_traitsILi96ELi64ELi128ELi4ES3_EELb0ELb1ELb0ELb0ELb1ELb1ELb0ELb1EEEvNS_16Flash_fwd_paramsE,@"STO_CUDA_ENTRY STV_DEFAULT"
_ZN5flash24flash_fwd_splitkv_kernelI23Flash_fwd_kernel_traitsILi96ELi64ELi128ELi4ELb0ELb0EN7cutlass10bfloat16_tE19Flash_kernel_traitsILi96ELi64ELi128ELi4ES3_EELb0ELb1ELb0ELb0ELb1ELb1ELb0ELb1EEEvNS_16Flash_fwd_paramsE:
.text._ZN5flash24flash_fwd_splitkv_kernelI23Flash_fwd_kernel_traitsILi96ELi64ELi128ELi4ELb0ELb0EN7cutlass10bfloat16_tE19Flash_kernel_traitsILi96ELi64ELi128ELi4ES3_EELb0ELb1ELb0ELb0ELb1ELb1ELb0ELb1EEEvNS_16Flash_fwd_paramsE:
[----:B------:R-:W-:Y:S01]  /*0000*/  LDC R1, c[0x0][0x37c] ;  /* 0x0000df00ff017b82 */ /* 0x000fe20000000800 */
[----:B------:R-:W1:Y:S07]  /*0010*/  S2R R15, SR_CTAID.X ;  /* 0x00000000000f7919 */ /* 0x000e6e0000002500 */
[----:B------:R-:W2:Y:S01]  /*0020*/  LDC.64 R116, c[0x0][0x348] ;  /* 0x0000d200ff747b82 */ /* 0x000ea20000000a00 */
[----:B------:R-:W-:Y:S01]  /*0030*/  BSSY.RECONVERGENT B3, `(.L_x_4889) ;  /* 0x0000005000037945 */ /* 0x000fe20003800200 */
[----:B------:R-:W-:Y:S01]  /*0040*/  MOV R206, 0x80 ;  /* 0x0000008000ce7802 */ /* 0x000fe20000000f00 */
[----:B------:R-:W3:Y:S01]  /*0050*/  S2R R209, SR_CTAID.Y ;  /* 0x0000000000d17919 */ /* 0x000ee20000002600 */
[----:B------:R-:W4:Y:S05]  /*0060*/  S2R R208, SR_CTAID.Z ;  /* 0x0000000000d07919 */ /* 0x000f2a0000002700 */
[----:B-1234-:R-:W-:Y:S05]  /*0070*/  CALL.REL.NOINC `($_ZN5flash24flash_fwd_splitkv_kernelI23Flash_fwd_kernel_traitsILi96ELi64ELi128ELi4ELb0ELb0EN7cutlass10bfloat16_tE19Flash_kernel_traitsILi96ELi64ELi128ELi4ES3_EELb0ELb1ELb0ELb0ELb1ELb1ELb0ELb1EEEvNS_16Flash_fwd_paramsE$_ZN5flash30compute_attn_1rowblock_splitkvI23Flash_fwd_kernel_traitsILi96ELi64ELi128ELi4ELb0ELb0EN7cutlass10bfloat16_tE19Flash_kernel_traitsILi96ELi64ELi128ELi4ES3_EELb0ELb1ELb0ELb0ELb1ELb1ELb0ELb1ENS_16Flash_fwd_paramsEEEvRKT8_iiiii) ;  /* 0x0000000000087944 */ /* 0x01efea0003c00000 */
[----:B------:R-:W-:Y:S05]  /*0080*/  BSYNC.RECONVERGENT B3 ;  /* 0x0000000000037941 */ /* 0x000fea0003800200 */
.L_x_4889:
[----:B------:R-:W-:Y:S05]  /*0090*/  EXIT ;  /* 0x000000000000794d */ /* 0x000fea0003800000 */
        .type           $_ZN5flash24flash_fwd_splitkv_kernelI23Flash_fwd_kernel_traitsILi96ELi64ELi128ELi4ELb0ELb0EN7cutlass10bfloat16_tE19Flash_kernel_traitsILi96ELi64ELi128ELi4ES3_EELb0ELb1ELb0ELb0ELb1ELb1ELb0ELb1EEEvNS_16Flash_fwd_paramsE$_ZN5flash30compute_attn_1rowblock_splitkvI23Flash_fwd_kernel_traitsILi96ELi64ELi128ELi4ELb0ELb0EN7cutlass10bfloat16_tE19Flash_kernel_traitsILi96ELi64ELi128ELi4ES3_EELb0ELb1ELb0ELb0ELb1ELb1ELb0ELb1ENS_16Flash_fwd_paramsEEEvRKT8_iiiii,@function
        .size           $_ZN5flash24flash_fwd_splitkv_kernelI23Flash_fwd_kernel_traitsILi96ELi64ELi128ELi4ELb0ELb0EN7cutlass10bfloat16_tE19Flash_kernel_traitsILi96ELi64ELi128ELi4ES3_EELb0ELb1ELb0ELb0ELb1ELb1ELb0ELb1EEEvNS_16Flash_fwd_paramsE$_ZN5flash30compute_attn_1rowblock_splitkvI23Flash_fwd_kernel_traitsILi96ELi64ELi128ELi4ELb0ELb0EN7cutlass10bfloat16_tE19Flash_kernel_traitsILi96ELi64ELi128ELi4ES3_EELb0ELb1ELb0ELb0ELb1ELb1ELb0ELb1ENS_16Flash_fwd_paramsEEEvRKT8_iiiii,(.L_x_11633 - $_ZN5flash24flash_fwd_splitkv_kernelI23Flash_fwd_kernel_traitsILi96ELi64ELi128ELi4ELb0ELb0EN7cutlass10bfloat16_tE19Flash_kernel_traitsILi96ELi64ELi128ELi4ES3_EELb0ELb1ELb0ELb0ELb1ELb1ELb0ELb1EEEvNS_16Flash_fwd_paramsE$_ZN5flash30compute_attn_1rowblock_splitkvI23Flash_fwd_kernel_traitsILi96ELi64ELi128ELi4ELb0ELb0EN7cutlass10bfloat16_tE19Flash_kernel_traitsILi96ELi64ELi128ELi4ES3_EELb0ELb1ELb0ELb0ELb1ELb1ELb0ELb1ENS_16Flash_fwd_paramsEEEvRKT8_iiiii)
$_ZN5flash24flash_fwd_splitkv_kernelI23Flash_fwd_kernel_traitsILi96ELi64ELi128ELi4ELb0ELb0EN7cutlass10bfloat16_tE19Flash_kernel_traitsILi96ELi64ELi128ELi4ES3_EELb0ELb1ELb0ELb0ELb1ELb1ELb0ELb1EEEvNS_16Flash_fwd_paramsE$_ZN5flash30compute_attn_1rowblock_splitkvI23Flash_fwd_kernel_traitsILi96ELi64ELi128ELi4ELb0ELb0EN7cutlass10bfloat16_tE19Flash_kernel_traitsILi96ELi64ELi128ELi4ES3_EELb0ELb1ELb0ELb0ELb1ELb1ELb0ELb1ENS_16Flash_fwd_paramsEEEvRKT8_iiiii:
        /* <DEDUP_REMOVED lines=39> */
.L_x_4891:
[----:B------:R-:W-:Y:S05]  /*0310*/  BSYNC.RECONVERGENT B0 ;  /* 0x0000000000007941 */ /* 0x000fea0003800200 */
.L_x_4890:
[----:B------:R-:W-:Y:S04]  /*0320*/  BSSY.RECONVERGENT B0, `(.L_x_4892) ;  /* 0x0000007000007945 */ /* 0x000fe80003800200 */
[----:B------:R-:W-:Y:S05]  /*0330*/  @!P3 BRA `(.L_x_4893) ;  /* 0x000000000014b947 */ /* 0x000fea0003800000 */
[----:B------:R-:W4:Y:S02]  /*0340*/  LD.E.U8 R4, desc[UR4][R116.64+0x1b2] ;  /* 0x0001b20474047980 */ /* 0x000f24000c101100 */
[----:B----4-:R-:W-:-:S13]  /*0350*/  ISETP.NE.AND P1, PT, R4, RZ, PT ;  /* 0x000000ff0400720c */ /* 0x010fda0003f25270 */
[----:B------:R-:W4:Y:S02]  /*0360*/  @P1 LD.E R4, desc[UR4][R8.64+0x4] ;  /* 0x0000040408041980 */ /* 0x000f24000c101900 */
[----:B----45:R-:W-:-:S06]  /*0370*/  @P1 IADD3 R87, PT, PT, R4, -R11, RZ ;  /* 0x8000000b04571210 */ /* 0x030fcc0007ffe0ff */
[----:B------:R4:W5:Y:S02]  /*0380*/  @!P1 LD.E R87, desc[UR4][R8.64] ;  /* 0x0000000408579980 */ /* 0x000964000c101900 */
.L_x_4893:
[----:B------:R-:W-:Y:S05]  /*0390*/  BSYNC.RECONVERGENT B0 ;  /* 0x0000000000007941 */ /* 0x000fea0003800200 */
.L_x_4892:
        /* <DEDUP_REMOVED lines=9> */
.L_x_4895:
[----:B------:R-:W5:Y:S01]  /*0430*/  LD.E.64 R4, desc[UR4][R116.64+0x108] ;  /* 0x0001080474047980 */ /* 0x000f62000c101b00 */
[----:B------:R-:W-:Y:S01]  /*0440*/  BSSY.RECONVERGENT B0, `(.L_x_4897) ;  /* 0x0000006000007945 */ /* 0x000fe20003800200 */
[----:B------:R-:W-:Y:S01]  /*0450*/  IMAD.MOV.U32 R70, RZ, RZ, RZ ;  /* 0x000000ffff467224 */ /* 0x000fe200078e00ff */
[----:B-----5:R-:W-:-:S04]  /*0460*/  ISETP.NE.U32.AND P0, PT, R4, RZ, PT ;  /* 0x000000ff0400720c */ /* 0x020fc80003f05070 */
[----:B------:R-:W-:-:S13]  /*0470*/  ISETP.NE.AND.EX P0, PT, R5, RZ, PT, P0 ;  /* 0x000000ff0500720c */ /* 0x000fda0003f05300 */
[----:B------:R-:W-:Y:S05]  /*0480*/  @!P0 BRA `(.L_x_4898) ;  /* 0x0000000000048947 */ /* 0x000fea0003800000 */
[----:B------:R1:W5:Y:S02]  /*0490*/  LD.E R70, desc[UR4][R116.64+0xbc] ;  /* 0x0000bc0474467980 */ /* 0x000364000c101900 */
.L_x_4898:
[----:B------:R-:W-:Y:S05]  /*04a0*/  BSYNC.RECONVERGENT B0 ;  /* 0x0000000000007941 */ /* 0x000fea0003800200 */
.L_x_4897:
[----:B-----5:R-:W-:Y:S02]  /*04b0*/  IADD3 R70, PT, PT, R87, R70, RZ ;  /* 0x0000004657467210 */ /* 0x020fe40007ffe0ff */
.L_x_4896:
[----:B------:R-:W-:Y:S05]  /*04c0*/  BSYNC.RECONVERGENT B1 ;  /* 0x0000000000017941 */ /* 0x000fea0003800200 */
.L_x_4894:
[----:B------:R-:W-:Y:S01]  /*04d0*/  IMAD.SHL.U32 R210, R15, 0x40, RZ ;  /* 0x000000400fd27824 */ /* 0x000fe200078e00ff */
[----:B------:R-:W-:Y:S01]  /*04e0*/  MOV R4, R206 ;  /* 0x000000ce00047202 */ /* 0x000fe20000000f00 */
[----:B------:R-:W-:-:S03]  /*04f0*/  IMAD.MOV.U32 R5, RZ, RZ, 0x0 ;  /* 0x00000000ff057424 */ /* 0x000fc600078e00ff */
[----:B------:R-:W-:-:S13]  /*0500*/  ISETP.GT.AND P0, PT, R213, R210, PT ;  /* 0x000000d2d500720c */ /* 0x000fda0003f04270 */
[----:B-1234-:R-:W-:Y:S05]  /*0510*/  @!P0 RET.REL.NODEC R4 `(_ZN5flash24flash_fwd_splitkv_kernelI23Flash_fwd_kernel_traitsILi96ELi64ELi128ELi4ELb0ELb0EN7cutlass10bfloat16_tE19Flash_kernel_traitsILi96ELi64ELi128ELi4ES3_EELb0ELb1ELb0ELb0ELb1ELb1ELb0ELb1EEEvNS_16Flash_fwd_paramsE) ;  /* 0xfffffff804b88950 */ /* 0x01efea0003c3ffff */
        /* <DEDUP_REMOVED lines=77> */
.L_x_4901:
[----:B------:R-:W-:Y:S05]  /*09f0*/  BSYNC.RECONVERGENT B0 ;  /* 0x0000000000007941 */ /* 0x000fea0003800200 */
.L_x_4900:
        /* <DEDUP_REMOVED lines=15> */
.L_x_4903:
[----:B------:R-:W-:Y:S05]  /*0af0*/  BSYNC.RECONVERGENT B0 ;  /* 0x0000000000007941 */ /* 0x000fea0003800200 */
.L_x_4902:
[----:B------:R-:W-:Y:S01]  /*0b00*/  MOV R207, 0x0 ;  /* 0x0000000000cf7802 */ /* 0x000fe20000000f00 */
[----:B------:R1:W-:Y:S03]  /*0b10*/  @!P4 ST.E desc[UR4][R2.64], R5 ;  /* 0x000000050200c985 */ /* 0x0003e6000c101904 */
[----:B-12--5:R-:W-:Y:S05]  /*0b20*/  @P3 RET.REL.NODEC R206 `(_ZN5flash24flash_fwd_splitkv_kernelI23Flash_fwd_kernel_traitsILi96ELi64ELi128ELi4ELb0ELb0EN7cutlass10bfloat16_tE19Flash_kernel_traitsILi96ELi64ELi128ELi4ES3_EELb0ELb1ELb0ELb0ELb1ELb1ELb0ELb1EEEvNS_16Flash_fwd_paramsE) ;  /* 0xfffffff4ce343950 */ /* 0x026fea0003c3ffff */
[----:B------:R-:W-:Y:S02]  /*0b30*/  MOV R5, 0x7f800000 ;  /* 0x7f80000000057802 */ /* 0x000fe40000000f00 */
[----:B------:R-:W-:-:S03]  /*0b40*/  MOV R207, 0x0 ;  /* 0x0000000000cf7802 */ /* 0x000fc60000000f00 */
[----:B------:R1:W-:Y:S02]  /*0b50*/  ST.E desc[UR4][R2.64+0x80], R5 ;  /* 0x0000800502007985 */ /* 0x0003e4000c101904 */
[----:B-1----:R-:W-:Y:S05]  /*0b60*/  RET.REL.NODEC R206 `(_ZN5flash24flash_fwd_splitkv_kernelI23Flash_fwd_kernel_traitsILi96ELi64ELi128ELi4ELb0ELb0EN7cutlass10bfloat16_tE19Flash_kernel_traitsILi96ELi64ELi128ELi4ES3_EELb0ELb1ELb0ELb0ELb1ELb1ELb0ELb1EEEvNS_16Flash_fwd_paramsE) ;  /* 0xfffffff4ce247950 */ /* 0x002fea0003c3ffff */
.L_x_4899:
        /* <DEDUP_REMOVED lines=102> */
.L_x_4905:
        /* <DEDUP_REMOVED lines=77> */
.L_x_4906:
[----:B------:R-:W-:Y:S05]  /*16a0*/  BSYNC.RECONVERGENT B0 ;  /* 0x0000000000007941 */ /* 0x000fea0003800200 */
.L_x_4904:
        /* <DEDUP_REMOVED lines=212> */
.L_x_4930:
        /* <DEDUP_REMOVED lines=104> */
.L_x_4909:
        /* <DEDUP_REMOVED lines=147> */
.L_x_4913:
[----:B------:R-:W-:Y:S05]  /*33a0*/  BSYNC.RECONVERGENT B0 ;  /* 0x0000000000007941 */ /* 0x000fea0003800200 */
.L_x_4912:
        /* <DEDUP_REMOVED lines=141> */
.L_x_4915:
[----:B------:R-:W-:Y:S05]  /*3c80*/  BSYNC.RECONVERGENT B0 ;  /* 0x0000000000007941 */ /* 0x000fea0003800200 */
.L_x_4914:
        /* <DEDUP_REMOVED lines=145> */
.L_x_4917:
[----:B------:R-:W-:Y:S05]  /*45a0*/  BSYNC.RECONVERGENT B0 ;  /* 0x0000000000007941 */ /* 0x000fea0003800200 */
.L_x_4916:
        /* <DEDUP_REMOVED lines=147> */
.L_x_4919:
[----:B------:R-:W-:Y:S05]  /*4ee0*/  BSYNC.RECONVERGENT B0 ;  /* 0x0000000000007941 */ /* 0x000fea0003800200 */
.L_x_4918:
[----:B------:R-:W5:Y:S02]  /*4ef0*/  LD.E R3, desc[UR4][R116.64+0xd0] ;  /* 0x0000d00474037980 */ /* 0x000f64000c101900 */
[----:B-----5:R-:W-:Y:S05]  /*4f00*/  IMAD.U32 R3, R3, -0x40, RZ ;  /* 0xffffffc003037824 */ /* 0x020fea00078e00ff */
[C---:B------:R-:W-:Y:S02]  /*4f10*/  LEA R32, P1, R3.reuse, R32, 0x1 ;  /* 0x0000002003207211 */ /* 0x040fe400078208ff */
[C---:B------:R-:W-:Y:S02]  /*4f20*/  LEA R68, P0, R3.reuse, R68, 0x1 ;  /* 0x0000004403447211 */ /* 0x040fe400078008ff */
[C---:B------:R-:W-:Y:S02]  /*4f30*/  LEA.HI.X.SX32 R33, R3.reuse, R33, 0x1, P1 ;  /* 0x0000002103217211 */ /* 0x040fe400008f0eff */
[----:B------:R-:W-:Y:S01]  /*4f40*/  LEA.HI.X.SX32 R69, R3, R69, 0x1, P0 ;  /* 0x0000004503457211 */ /* 0x000fe200000f0eff */
[----:B------:R-:W-:Y:S05]  /*4f50*/  BRA `(.L_x_4910) ;  /* 0x0000004000507947 */ /* 0x000fea0003800000 */
.L_x_4911:
        /* <DEDUP_REMOVED lines=258> */
.L_x_4921:
[----:B------:R-:W-:Y:S05]  /*5f80*/  BSYNC.RECONVERGENT B0 ;  /* 0x0000000000007941 */ /* 0x000fea0003800200 */
.L_x_4920:
        /* <DEDUP_REMOVED lines=258> */
.L_x_4923:
[----:B------:R-:W-:Y:S05]  /*6fb0*/  BSYNC.RECONVERGENT B0 ;  /* 0x0000000000007941 */ /* 0x000fea0003800200 */
.L_x_4922:
        /* <DEDUP_REMOVED lines=258> */
.L_x_4925:
[----:B------:R-:W-:Y:S05]  /*7fe0*/  BSYNC.RECONVERGENT B0 ;  /* 0x0000000000007941 */ /* 0x000fea0003800200 */
.L_x_4924:
        /* <DEDUP_REMOVED lines=260> */
.L_x_4927:
[----:B------:R-:W-:Y:S05]  /*9030*/  BSYNC.RECONVERGENT B0 ;  /* 0x0000000000007941 */ /* 0x000fea0003800200 */
.L_x_4926:
[----:B------:R-:W5:Y:S02]  /*9040*/  LD.E R3, desc[UR4][R116.64+0xd0] ;  /* 0x0000d00474037980 */ /* 0x000f64000c101900 */
[----:B-----5:R-:W-:Y:S05]  /*9050*/  IMAD.U32 R3, R3, -0x40, RZ ;  /* 0xffffffc003037824 */ /* 0x020fea00078e00ff */
[C---:B------:R-:W-:Y:S02]  /*9060*/  LEA R92, P1, R3.reuse, R92, 0x1 ;  /* 0x0000005c035c7211 */ /* 0x040fe400078208ff */
[C---:B------:R-:W-:Y:S02]  /*9070*/  LEA R90, P0, R3.reuse, R90, 0x1 ;  /* 0x0000005a035a7211 */ /* 0x040fe400078008ff */
[C---:B------:R-:W-:Y:S02]  /*9080*/  LEA.HI.X.SX32 R93, R3.reuse, R93, 0x1, P1 ;  /* 0x0000005d035d7211 */ /* 0x040fe400008f0eff */
[----:B------:R-:W-:Y:S09]  /*9090*/  LEA.HI.X.SX32 R91, R3, R91, 0x1, P0 ;  /* 0x0000005b035b7211 */ /* 0x000ff200000f0eff */
.L_x_4910:
[----:B------:R-:W-:Y:S05]  /*90a0*/  BSYNC.RECONVERGENT B1 ;  /* 0x0000000000017941 */ /* 0x000fea0003800200 */
.L_x_4908:
        /* <DEDUP_REMOVED lines=101> */
.L_x_4929:
[----:B------:R-:W-:Y:S05]  /*9700*/  BSYNC.RECONVERGENT B0 ;  /* 0x0000000000007941 */ /* 0x000fea0003800200 */
.L_x_4928:
[----:B------:R-:W-:Y:S05]  /*9710*/  @P3 BRA `(.L_x_4930) ;  /* 0xffffff8c00343947 */ /* 0x000fea000383ffff */
.L_x_4907:
        /* <DEDUP_REMOVED lines=18> */
.L_x_4934:
[----:B------:R-:W-:Y:S05]  /*9840*/  BSYNC.RECONVERGENT B0 ;  /* 0x0000000000007941 */ /* 0x000fea0003800200 */
.L_x_4933:
        /* <DEDUP_REMOVED lines=10> */
.L_x_4932:
        /* <DEDUP_REMOVED lines=78> */
.L_x_4940:
[----:B------:R-:W-:Y:S05]  /*9dd0*/  BSYNC.RECONVERGENT B0 ;  /* 0x0000000000007941 */ /* 0x000fea0003800200 */
.L_x_4939:
        /* <DEDUP_REMOVED lines=44> */
.L_x_4942:
[----:B------:R-:W-:Y:S05]  /*a0a0*/  BSYNC.RECONVERGENT B0 ;  /* 0x0000000000007941 */ /* 0x000fea0003800200 */
.L_x_4941:
        /* <DEDUP_REMOVED lines=44> */
.L_x_4944:
[----:B------:R-:W-:Y:S05]  /*a370*/  BSYNC.RECONVERGENT B0 ;  /* 0x0000000000007941 */ /* 0x000fea0003800200 */
.L_x_4943:
[----:B-----5:R2:W-:Y:S02]  /*a380*/  STS.128 [R211+0x2000], R8 ;  /* 0x00200008d3007388 */ /* 0x0205e40000000c00 */
.L_x_4938:
[----:B------:R-:W-:Y:S05]  /*a390*/  BSYNC.RECONVERGENT B1 ;  /* 0x0000000000017941 */ /* 0x000fea0003800200 */
.L_x_4937:
        /* <DEDUP_REMOVED lines=58> */
.L_x_4946:
[----:B------:R-:W-:Y:S05]  /*a740*/  BSYNC.RECONVERGENT B0 ;  /* 0x0000000000007941 */ /* 0x000fea0003800200 */
.L_x_4945:
        /* <DEDUP_REMOVED lines=50> */
.L_x_4948:
[----:B------:R-:W-:Y:S05]  /*aa70*/  BSYNC.RECONVERGENT B0 ;  /* 0x0000000000007941 */ /* 0x000fea0003800200 */
.L_x_4947:
        /* <DEDUP_REMOVED lines=52> */
.L_x_4950:
[----:B------:R-:W-:Y:S05]  /*adc0*/  BSYNC.RECONVERGENT B0 ;  /* 0x0000000000007941 */ /* 0x000fea0003800200 */
.L_x_4949:
[----:B-----5:R1:W-:Y:S01]  /*add0*/  STS.128 [R211+0x2800], R12 ;  /* 0x0028000cd3007388 */ /* 0x0203e20000000c00 */
[----:B------:R-:W-:Y:S05]  /*ade0*/  BRA `(.L_x_4935) ;  /* 0x0000002000147947 */ /* 0x000fea0003800000 */
.L_x_4936:
        /* <DEDUP_REMOVED lines=90> */
.L_x_4954:
[----:B------:R-:W-:Y:S05]  /*b390*/  BSYNC.RECONVERGENT B0 ;  /* 0x0000000000007941 */ /* 0x000fea0003800200 */
.L_x_4953:
        /* <DEDUP_REMOVED lines=80> */
.L_x_4956:
[----:B------:R-:W-:Y:S05]  /*b8a0*/  BSYNC.RECONVERGENT B0 ;  /* 0x0000000000007941 */ /* 0x000fea0003800200 */
.L_x_4955:
        /* <DEDUP_REMOVED lines=83> */
.L_x_4958:
[----:B------:R-:W-:Y:S05]  /*bde0*/  BSYNC.RECONVERGENT B0 ;  /* 0x0000000000007941 */ /* 0x000fea0003800200 */
.L_x_4957:
[----:B-----5:R2:W-:Y:S02]  /*bdf0*/  STS.128 [R211+0x2000], R16 ;  /* 0x00200010d3007388 */ /* 0x0205e40000000c00 */
.L_x_4952:
[----:B------:R-:W-:Y:S05]  /*be00*/  BSYNC.RECONVERGENT B1 ;  /* 0x0000000000017941 */ /* 0x000fea0003800200 */
.L_x_4951:
        /* <DEDUP_REMOVED lines=89> */
.L_x_4960:
[----:B------:R-:W-:Y:S05]  /*c3a0*/  BSYNC.RECONVERGENT B0 ;  /* 0x0000000000007941 */ /* 0x000fea0003800200 */
.L_x_4959:
        /* <DEDUP_REMOVED lines=82> */
.L_x_4962:
[----:B------:R-:W-:Y:S05]  /*c8d0*/  BSYNC.RECONVERGENT B0 ;  /* 0x0000000000007941 */ /* 0x000fea0003800200 */
.L_x_4961:
        /* <DEDUP_REMOVED lines=84> */
.L_x_4964:
[----:B------:R-:W-:Y:S05]  /*ce20*/  BSYNC.RECONVERGENT B0 ;  /* 0x0000000000007941 */ /* 0x000fea0003800200 */
.L_x_4963:
[----:B-----5:R1:W-:Y:S02]  /*ce30*/  STS.128 [R211+0x2800], R4 ;  /* 0x00280004d3007388 */ /* 0x0203e40000000c00 */
.L_x_4935:
[----:B------:R-:W-:Y:S05]  /*ce40*/  BSYNC.RECONVERGENT B2 ;  /* 0x0000000000027941 */ /* 0x000fea0003800200 */
.L_x_4931:
[----:B-1----:R-:W-:Y:S02]  /*ce50*/  IMAD.IADD R5, R70, 0x1, -R67 ;  /* 0x0000000146057824 */ /* 0x002fe400078e0a43 */
[C---:B--2---:R-:W-:Y:S02]  /*ce60*/  VIADD R2, R124.reuse, 0x60 ;  /* 0x000000607c027836 */ /* 0x044fe40000000000 */
        /* <DEDUP_REMOVED lines=28> */
[----:B------:R2:W-:Y:S01]  /*d030*/  @!P4 LDGSTS.E.BYPASS.LTC128B.128 [R211+0x8000], desc[UR4][R10.64+0x80] ;  /* 0x080000800ad3cfae */ /* 0x0005e2000b981a04 */
[----:B------:R-:W-:-:S03]  /*d040*/  ISETP.GE.AND P4, PT, R3, R5, PT ;  /* 0x000000050300720c */ /* 0x000fc60003f86270 */
[----:B------:R-:W-:Y:S04]  /*d050*/  @!P3 LDGSTS.E.BYPASS.LTC128B.128 [R211+0x4800], desc[UR4][R8.64] ;  /* 0x0480000008d3bfae */ /* 0x000fe8000b981a04 */
[----:B------:R-:W-:Y:S04]  /*d060*/  @!P3 LDGSTS.E.BYPASS.LTC128B.128 [R211+0x6800], desc[UR4][R8.64+0x40] ;  /* 0x0680004008d3bfae */ /* 0x000fe8000b981a04 */
[----:B------:R-:W-:Y:S01]  /*d070*/  @!P3 LDGSTS.E.BYPASS.LTC128B.128 [R211+0x8800], desc[UR4][R8.64+0x80] ;  /* 0x0880008008d3bfae */ /* 0x000fe2000b981a04 */
[----:B------:R-:W-:Y:S01]  /*d080*/  @!P2 LEA R4, P3, R82, R204, 0x1 ;  /* 0x000000cc5204a211 */ /* 0x000fe200078608ff */
[----:B-1----:R-:W-:-:S02]  /*d090*/  @!P1 IMAD.WIDE.U32 R6, R118, 0xc0, R204 ;  /* 0x000000c076069825 */ /* 0x002fc400078e00cc */
[----:B------:R-:W0:Y:S01]  /*d0a0*/  LDGDEPBAR ;  /* 0x00000000000079af */ /* 0x000e220000000000 */
[----:B------:R-:W-:Y:S01]  /*d0b0*/  @!P2 LEA.HI.X R5, R82, R205, R83, 0x1, P3 ;  /* 0x000000cd5205a211 */ /* 0x000fe200018f0c53 */
[----:B------:R-:W-:Y:S02]  /*d0c0*/  @!P1 IMAD.IADD R7, R0, 0x1, R7 ;  /* 0x0000000100079824 */ /* 0x000fe400078e0207 */
[----:B------:R-:W4:Y:S04]  /*d0d0*/  LD.E R64, desc[UR4][R116.64+0x184] ;  /* 0x0001840474407980 */ /* 0x000f28000c101900 */
[----:B------:R-:W4:Y:S01]  /*d0e0*/  LD.E R2, desc[UR4][R116.64+0x188] ;  /* 0x0001880474027980 */ /* 0x000f22000c101900 */
[----:B--2---:R-:W-:-:S04]  /*d0f0*/  @!P4 LEA R10, P0, R118, R204, 0x7 ;  /* 0x000000cc760ac211 */ /* 0x004fc800078038ff */
        /* <DEDUP_REMOVED lines=40> */
[----:B------:R-:W3:Y:S01]  /*d380*/  S2UR UR6, SR_CgaCtaId ;  /* 0x00000000000679c3 */ /* 0x000ee20000008800 */
[----:B------:R-:W-:Y:S01]  /*d390*/  UMOV UR7, 0x400 ;  /* 0x0000040000077882 */ /* 0x000fe20000000000 */
[----:B------:R-:W-:Y:S01]  /*d3a0*/  IMAD.MOV.U32 R3, RZ, RZ, 0x10 ;  /* 0x00000010ff037424 */ /* 0x000fe200078e00ff */
[----:B------:R-:W-:Y:S01]  /*d3b0*/  LOP3.LUT P0, RZ, R207, 0x4, RZ, 0xc0, !PT ;  /* 0x00000004cfff7812 */ /* 0x000fe2000780c0ff */
[----:B------:R-:W0:Y:S01]  /*d3c0*/  LDGDEPBAR ;  /* 0x00000000000079af */ /* 0x000e220000000000 */
[----:B---3--:R-:W-:-:S06]  /*d3d0*/  ULEA UR6, UR6, UR7, 0x18 ;  /* 0x0000000706067291 */ /* 0x008fcc000f8ec0ff */
[----:B------:R-:W-:Y:S02]  /*d3e0*/  LEA R197, R66, UR6, 0x1 ;  /* 0x0000000642c57c11 */ /* 0x000fe4000f8e08ff */
[----:B------:R-:W-:-:S03]  /*d3f0*/  LEA R196, R65, UR6, 0x1 ;  /* 0x0000000641c47c11 */ /* 0x000fc6000f8e08ff */
[----:B------:R-:W-:Y:S04]  /*d400*/  LDSM.16.M88.4 R40, [R197] ;  /* 0x00000000c528783b */ /* 0x000fe80000000200 */
[----:B------:R-:W3:Y:S04]  /*d410*/  LDSM.16.M88.4 R12, [R196+0x3000] ;  /* 0x00300000c40c783b */ /* 0x000ee80000000200 */
[----:B------:R-:W3:Y:S04]  /*d420*/  LDSM.16.M88.4 R88, [R196+0x3800] ;  /* 0x00380000c458783b */ /* 0x000ee80000000200 */
[----:B------:R-:W3:Y:S01]  /*d430*/  LDSM.16.M88.4 R80, [R196+0x3c00] ;  /* 0x003c0000c450783b */ /* 0x000ee20000000200 */
[----:B------:R-:W-:-:S03]  /*d440*/  SEL R3, R3, 0xfffffff0, !P0 ;  /* 0xfffffff003037807 */ /* 0x000fc60004000000 */
[----:B------:R-:W3:Y:S02]  /*d450*/  LDSM.16.M88.4 R96, [R196+0x3400] ;  /* 0x00340000c460783b */ /* 0x000ee40000000200 */
[C---:B------:R-:W-:Y:S02]  /*d460*/  IMAD R195, R3.reuse, 0x2, R197 ;  /* 0x0000000203c37824 */ /* 0x040fe400078e02c5 */
[----:B------:R-:W-:Y:S01]  /*d470*/  IMAD R193, R3, 0x2, R196 ;  /* 0x0000000203c17824 */ /* 0x000fe200078e02c4 */
[----:B------:R-:W3:Y:S04]  /*d480*/  LDSM.16.M88.4 R72, [R196+0x4000] ;  /* 0x00400000c448783b */ /* 0x000ee80000000200 */
[----:B------:R-:W3:Y:S04]  /*d490*/  LDSM.16.M88.4 R56, [R196+0x4400] ;  /* 0x00440000c438783b */ /* 0x000ee80000000200 */
[----:B----4-:R-:W4:Y:S04]  /*d4a0*/  LDSM.16.M88.4 R48, [R196+0x4800] ;  /* 0x00480000c430783b */ /* 0x010f280000000200 */
[----:B------:R-:W4:Y:S04]  /*d4b0*/  LDSM.16.M88.4 R28, [R196+0x4c00] ;  /* 0x004c0000c41c783b */ /* 0x000f280000000200 */
[----:B------:R-:W-:Y:S04]  /*d4c0*/  LDSM.16.M88.4 R20, [R195] ;  /* 0x00000000c314783b */ /* 0x000fe80000000200 */
[----:B------:R-:W4:Y:S04]  /*d4d0*/  LDSM.16.M88.4 R24, [R193+0x3000] ;  /* 0x00300000c118783b */ /* 0x000f280000000200 */
[----:B-1----:R-:W1:Y:S04]  /*d4e0*/  LDSM.16.M88.4 R8, [R193+0x3800] ;  /* 0x00380000c108783b */ /* 0x002e680000000200 */
[----:B--2---:R-:W2:Y:S01]  /*d4f0*/  LDSM.16.M88.4 R4, [R193+0x3c00] ;  /* 0x003c0000c104783b */ /* 0x004ea20000000200 */
[C---:B---3--:R-:W-:Y:S03]  /*d500*/  HMMA.16816.F32.BF16 R16, R40.reuse, R12, RZ ;  /* 0x0000000c2810723c */ /* 0x048fe600000418ff */
[----:B-----5:R-:W3:Y:S04]  /*d510*/  LDSM.16.M88.4 R32, [R193+0x3400] ;  /* 0x00340000c120783b */ /* 0x020ee80000000200 */
        /* <DEDUP_REMOVED lines=78> */
[C---:B------:R-:W-:Y:S08]  /*da00*/  HMMA.16816.F32.BF16 R84, R144.reuse, R132, R84 ;  /* 0x000000849054723c */ /* 0x040ff00000041854 */
[----:B------:R-:W-:Y:S01]  /*da10*/  HMMA.16816.F32.BF16 R80, R144, R134, R80 ;  /* 0x000000869050723c */ /* 0x000fe20000041850 */
[----:B------:R-:W-:Y:S07]  /*da20*/  LDSM.16.M88.4 R132, [R196+0x8000] ;  /* 0x00800000c484783b */ /* 0x000fee0000000200 */
[C---:B--2---:R-:W-:Y:S08]  /*da30*/  HMMA.16816.F32.BF16 R16, R36.reuse, R32, R16 ;  /* 0x000000202410723c */ /* 0x044ff00000041810 */
[----:B------:R-:W-:Y:S08]  /*da40*/  HMMA.16816.F32.BF16 R12, R36, R34, R12 ;  /* 0x00000022240c723c */ /* 0x000ff0000004180c */
[C---:B------:R-:W-:Y:S08]  /*da50*/  HMMA.16816.F32.BF16 R92, R144.reuse, R136, R92 ;  /* 0x00000088905c723c */ /* 0x040ff0000004185c */
[----:B------:R-:W-:Y:S01]  /*da60*/  HMMA.16816.F32.BF16 R88, R144, R138, R88 ;  /* 0x0000008a9058723c */ /* 0x000fe20000041858 */
[----:B------:R-:W-:Y:S07]  /*da70*/  LDSM.16.M88.4 R136, [R196+0x8800] ;  /* 0x00880000c488783b */ /* 0x000fee0000000200 */
        /* <DEDUP_REMOVED lines=8> */
[----:B------:R-:W3:Y:S07]  /*db00*/  LDSM.16.M88.4 R24, [R193+0x7400] ;  /* 0x00740000c118783b */ /* 0x000eee0000000200 */
[C---:B------:R-:W-:Y:S08]  /*db10*/  HMMA.16816.F32.BF16 R100, R144.reuse, R140, R100 ;  /* 0x0000008c9064723c */ /* 0x040ff00000041864 */
[C---:B------:R-:W-:Y:S08]  /*db20*/  HMMA.16816.F32.BF16 R96, R144.reuse, R142, R96 ;  /* 0x0000008e9060723c */ /* 0x040ff00000041860 */
[C---:B------:R-:W-:Y:S08]  /*db30*/  HMMA.16816.F32.BF16 R76, R144.reuse, R128, R76 ;  /* 0x00000080904c723c */ /* 0x040ff0000004184c */
[C---:B------:R-:W-:Y:S01]  /*db40*/  HMMA.16816.F32.BF16 R72, R144.reuse, R130, R72 ;  /* 0x000000829048723c */ /* 0x040fe20000041848 */
[----:B------:R-:W4:Y:S07]  /*db50*/  LDSM.16.M88.4 R128, [R196+0x8400] ;  /* 0x00840000c480783b */ /* 0x000f2e0000000200 */
[C---:B------:R-:W-:Y:S08]  /*db60*/  HMMA.16816.F32.BF16 R44, R144.reuse, R104, R44 ;  /* 0x00000068902c723c */ /* 0x040ff0000004182c */
[----:B------:R-:W-:Y:S03]  /*db70*/  HMMA.16816.F32.BF16 R40, R144, R106, R40 ;  /* 0x0000006a9028723c */ /* 0x000fe60000041828 */
[-C--:B------:R-:W-:Y:S01]  /*db80*/  FMUL.FTZ R16, R16, R0.reuse ;  /* 0x0000000010107220 */ /* 0x080fe20000410000 */
[-C--:B------:R-:W-:Y:S01]  /*db90*/  FMUL.FTZ R17, R17, R0.reuse ;  /* 0x0000000011117220 */ /* 0x080fe20000410000 */
[-C--:B------:R-:W-:Y:S01]  /*dba0*/  FMUL.FTZ R34, R18, R0.reuse ;  /* 0x0000000012227220 */ /* 0x080fe20000410000 */
[-C--:B------:R-:W-:Y:S01]  /*dbb0*/  FMUL.FTZ R35, R19, R0.reuse ;  /* 0x0000000013237220 */ /* 0x080fe20000410000 */
[----:B------:R-:W4:Y:S01]  /*dbc0*/  MUFU.TANH R32, R16 ;  /* 0x0000001000207308 */ /* 0x000f220000002400 */
[C---:B------:R-:W-:Y:S07]  /*dbd0*/  HMMA.16816.F32.BF16 R100, R36.reuse, R28, R100 ;  /* 0x0000001c2464723c */ /* 0x040fee0000041864 */
[----:B------:R1:W4:Y:S01]  /*dbe0*/  MUFU.TANH R33, R17 ;  /* 0x0000001100217308 */ /* 0x0003220000002400 */
[C---:B------:R-:W-:Y:S01]  /*dbf0*/  HMMA.16816.F32.BF16 R96, R36.reuse, R30, R96 ;  /* 0x0000001e2460723c */ /* 0x040fe20000041860 */
[----:B------:R-:W4:Y:S07]  /*dc00*/  LDSM.16.M88.4 R28, [R193+0x7c00] ;  /* 0x007c0000c11c783b */ /* 0x000f2e0000000200 */
[C---:B--2---:R-:W-:Y:S01]  /*dc10*/  HMMA.16816.F32.BF16 R44, R36.reuse, R20, R44 ;  /* 0x00000014242c723c */ /* 0x044fe2000004182c */
[----:B-1----:R-:W1:Y:S07]  /*dc20*/  LDSM.16.M88.4 R16, [R193+0x8000] ;  /* 0x00800000c110783b */ /* 0x002e6e0000000200 */
[----:B------:R-:W-:Y:S01]  /*dc30*/  HMMA.16816.F32.BF16 R40, R36, R22, R40 ;  /* 0x000000162428723c */ /* 0x000fe20000041828 */
[----:B------:R-:W2:Y:S07]  /*dc40*/  LDSM.16.M88.4 R20, [R193+0x8400] ;  /* 0x00840000c114783b */ /* 0x000eae0000000200 */
[----:B------:R-:W-:Y:S08]  /*dc50*/  HMMA.16816.F32.BF16 R60, R144, R112, R60 ;  /* 0x00000070903c723c */ /* 0x000ff0000004183c */
[C---:B------:R-:W-:Y:S08]  /*dc60*/  HMMA.16816.F32.BF16 R92, R4.reuse, R8, R92 ;  /* 0x00000008045c723c */ /* 0x040ff0000004185c */
[----:B------:R-:W-:Y:S01]  /*dc70*/  HMMA.16816.F32.BF16 R88, R4, R10, R88 ;  /* 0x0000000a0458723c */ /* 0x000fe20000041858 */
[----:B------:R-:W2:Y:S07]  /*dc80*/  LDSM.16.M88.4 R8, [R193+0x8800] ;  /* 0x00880000c108783b */ /* 0x000eae0000000200 */
[C---:B------:R-:W-:Y:S08]  /*dc90*/  HMMA.16816.F32.BF16 R52, R144.reuse, R108, R52 ;  /* 0x0000006c9034723c */ /* 0x040ff00000041834 */
[C---:B------:R-:W-:Y:S08]  /*dca0*/  HMMA.16816.F32.BF16 R56, R144.reuse, R114, R56 ;  /* 0x000000729038723c */ /* 0x040ff00000041838 */
[----:B------:R-:W-:Y:S08]  /*dcb0*/  HMMA.16816.F32.BF16 R48, R144, R110, R48 ;  /* 0x0000006e9030723c */ /* 0x000ff00000041830 */
[C---:B---3--:R-:W-:Y:S08]  /*dcc0*/  HMMA.16816.F32.BF16 R100, R4.reuse, R24, R100 ;  /* 0x000000180464723c */ /* 0x048ff00000041864 */
[----:B------:R-:W-:Y:S01]  /*dcd0*/  HMMA.16816.F32.BF16 R96, R4, R26, R96 ;  /* 0x0000001a0460723c */ /* 0x000fe20000041860 */
[----:B------:R-:W3:Y:S07]  /*dce0*/  LDSM.16.M88.4 R24, [R193+0x8c00] ;  /* 0x008c0000c118783b */ /* 0x000eee0000000200 */
[C---:B------:R-:W-:Y:S08]  /*dcf0*/  HMMA.16816.F32.BF16 R76, R36.reuse, R132, R76 ;  /* 0x00000084244c723c */ /* 0x040ff0000004184c */
[C---:B----4-:R-:W-:Y:S08]  /*dd00*/  HMMA.16816.F32.BF16 R60, R36.reuse, R128, R60 ;  /* 0x00000080243c723c */ /* 0x050ff0000004183c */
[C---:B------:R-:W-:Y:S08]  /*dd10*/  HMMA.16816.F32.BF16 R72, R36.reuse, R134, R72 ;  /* 0x000000862448723c */ /* 0x040ff00000041848 */
[C---:B------:R-:W-:Y:S08]  /*dd20*/  HMMA.16816.F32.BF16 R52, R36.reuse, R136, R52 ;  /* 0x000000882434723c */ /* 0x040ff00000041834 */
[C---:B------:R-:W-:Y:S08]  /*dd30*/  HMMA.16816.F32.BF16 R56, R36.reuse, R130, R56 ;  /* 0x000000822438723c */ /* 0x040ff00000041838 */
[----:B------:R-:W-:Y:S03]  /*dd40*/  HMMA.16816.F32.BF16 R48, R36, R138, R48 ;  /* 0x0000008a2430723c */ /* 0x000fe60000041830 */
[-C--:B------:R-:W-:Y:S01]  /*dd50*/  FMUL.FTZ R12, R12, R0.reuse ;  /* 0x000000000c0c7220 */ /* 0x080fe20000410000 */
[----:B------:R-:W-:-:S04]  /*dd60*/  FMUL.FTZ R13, R13, R0 ;  /* 0x000000000d0d7220 */ /* 0x000fc80000410000 */
[----:B------:R-:W-:Y:S05]  /*dd70*/  HMMA.16816.F32.BF16 R84, R4, R28, R84 ;  /* 0x0000001c0454723c */ /* 0x000fea0000041854 */
[----:B------:R-:W-:-:S03]  /*dd80*/  LOP3.LUT R125, R124, 0x7, RZ, 0xc0, !PT ;  /* 0x000000077c7d7812 */ /* 0x000fc600078ec0ff */
[C---:B------:R-:W-:Y:S03]  /*dd90*/  HMMA.16816.F32.BF16 R80, R4.reuse, R30, R80 ;  /* 0x0000001e0450723c */ /* 0x040fe60000041850 */
[----:B------:R-:W-:Y:S01]  /*dda0*/  IADD3 R221, PT, PT, R70, -R213, -R64 ;  /* 0x800000d546dd7210 */ /* 0x000fe20007ffe840 */
[-C--:B------:R-:W-:Y:S01]  /*ddb0*/  FMUL.FTZ R97, R97, R0.reuse ;  /* 0x0000000061617220 */ /* 0x080fe20000410000 */
[----:B------:R-:W-:Y:S08]  /*ddc0*/  MUFU.TANH R34, R34 ;  /* 0x0000002200227308 */ /* 0x000ff00000002400 */
[----:B------:R-:W-:Y:S01]  /*ddd0*/  MUFU.TANH R35, R35 ;  /* 0x0000002300237308 */ /* 0x000fe20000002400 */
[----:B-1----:R-:W-:Y:S03]  /*dde0*/  HMMA.16816.F32.BF16 R76, R4, R16, R76 ;  /* 0x00000010044c723c */ /* 0x002fe6000004184c */
[----:B------:R-:W-:Y:S01]  /*ddf0*/  SHF.R.U32.HI R16, RZ, 0x1, R207 ;  /* 0x00000001ff107819 */ /* 0x000fe200000116cf */
[-C--:B------:R-:W-:Y:S01]  /*de00*/  FMUL.FTZ R37, R101, R0.reuse ;  /* 0x0000000065257220 */ /* 0x080fe20000410000 */
[-C--:B------:R-:W-:Y:S01]  /*de10*/  FMUL.FTZ R98, R98, R0.reuse ;  /* 0x0000000062627220 */ /* 0x080fe20000410000 */
[-C--:B------:R-:W-:Y:S01]  /*de20*/  FMUL.FTZ R90, R90, R0.reuse ;  /* 0x000000005a5a7220 */ /* 0x080fe20000410000 */
[----:B------:R-:W-:Y:S01]  /*de30*/  FMUL.FTZ R91, R91, R0 ;  /* 0x000000005b5b7220 */ /* 0x000fe20000410000 */
[----:B------:R-:W-:-:S04]  /*de40*/  DEPBAR.LE SB0, 0x0 ;  /* 0x000080000000791a */ /* 0x000fc80000000000 */
[C---:B--2---:R-:W-:Y:S05]  /*de50*/  HMMA.16816.F32.BF16 R60, R4.reuse, R20, R60 ;  /* 0x00000014043c723c */ /* 0x044fea000004183c */
[----:B------:R-:W-:Y:S02]  /*de60*/  IMAD.SHL.U32 R20, R207, 0x2, RZ ;  /* 0x00000002cf147824 */ /* 0x000fe400078e00ff */
[----:B------:R-:W-:Y:S01]  /*de70*/  FMUL.FTZ R38, R96, R0 ;  /* 0x0000000060267220 */ /* 0x000fe20000410000 */
[----:B------:R-:W-:Y:S03]  /*de80*/  HMMA.16816.F32.BF16 R52, R4, R8, R52 ;  /* 0x000000080434723c */ /* 0x000fe60000041834 */
[----:B------:R-:W-:Y:S01]  /*de90*/  LOP3.LUT R8, R16, 0x1f0, RZ, 0xc0, !PT ;  /* 0x000001f010087812 */ /* 0x000fe200078ec0ff */
[----:B------:R-:W1:Y:S01]  /*dea0*/  MUFU.TANH R12, R12 ;  /* 0x0000000c000c7308 */ /* 0x000e620000002400 */
[----:B------:R-:W-:-:S03]  /*deb0*/  LOP3.LUT R20, R20, 0x6, RZ, 0xc0, !PT ;  /* 0x0000000614147812 */ /* 0x000fc600078ec0ff */
[C---:B------:R-:W-:Y:S03]  /*dec0*/  HMMA.16816.F32.BF16 R72, R4.reuse, R18, R72 ;  /* 0x000000120448723c */ /* 0x040fe60000041848 */
[----:B------:R-:W-:Y:S01]  /*ded0*/  IADD3 R8, PT, PT, R210, R125, R8 ;  /* 0x0000007dd2087210 */ /* 0x000fe20007ffe008 */
[----:B------:R-:W2:Y:S01]  /*dee0*/  MUFU.TANH R13, R13 ;  /* 0x0000000d000d7308 */ /* 0x000ea20000002400 */
[-C--:B------:R-:W-:Y:S01]  /*def0*/  FMUL.FTZ R30, R93, R0.reuse ;  /* 0x000000005d1e7220 */ /* 0x080fe20000410000 */
[-C--:B------:R-:W-:Y:S01]  /*df00*/  FMUL.FTZ R17, R88, R0.reuse ;  /* 0x0000000058117220 */ /* 0x080fe20000410000 */
[-C--:B------:R-:W-:Y:S01]  /*df10*/  FMUL.FTZ R18, R89, R0.reuse ;  /* 0x0000000059127220 */ /* 0x080fe20000410000 */
[----:B------:R-:W-:Y:S01]  /*df20*/  IMAD.IADD R221, R8, 0x1, R221 ;  /* 0x0000000108dd7824 */ /* 0x000fe200078e02dd */
[----:B------:R-:W-:Y:S03]  /*df30*/  HMMA.16816.F32.BF16 R56, R4, R22, R56 ;  /* 0x000000160438723c */ /* 0x000fe60000041838 */
[----:B------:R-:W4:Y:S01]  /*df40*/  MUFU.TANH R37, R37 ;  /* 0x0000002500257308 */ /* 0x000f220000002400 */
[----:B------:R-:W-:Y:S01]  /*df50*/  FMUL.FTZ R36, R100, R0 ;  /* 0x0000000064247220 */ /* 0x000fe20000410000 */
[----:B------:R-:W-:-:S03]  /*df60*/  IADD3 R31, PT, PT, R2, R70, -R213 ;  /* 0x00000046021f7210 */ /* 0x000fc60007ffe8d5 */
[----:B------:R-:W-:Y:S03]  /*df70*/  HMMA.16816.F32.BF16 R48, R4, R10, R48 ;  /* 0x0000000a0430723c */ /* 0x000fe60000041830 */
[----:B------:R-:W-:Y:S01]  /*df80*/  IMAD.IADD R11, R67, 0x1, R20 ;  /* 0x00000001430b7824 */ /* 0x000fe200078e0214 */
[----:B------:R-:W4:Y:S01]  /*df90*/  MUFU.TANH R38, R38 ;  /* 0x0000002600267308 */ /* 0x000f220000002400 */
[-C--:B------:R-:W-:Y:S01]  /*dfa0*/  FMUL.FTZ R21, R85, R0.reuse ;  /* 0x0000000055157220 */ /* 0x080fe20000410000 */
[-C--:B------:R-:W-:Y:S01]  /*dfb0*/  FMUL.FTZ R80, R80, R0.reuse ;  /* 0x0000000050507220 */ /* 0x080fe20000410000 */
[----:B------:R-:W-:Y:S01]  /*dfc0*/  FMUL.FTZ R23, R81, R0 ;  /* 0x0000000051177220 */ /* 0x000fe20000410000 */
[----:B------:R-:W-:-:S04]  /*dfd0*/  VIADD R2, R11, 0x1 ;  /* 0x000000010b027836 */ /* 0x000fc80000000000 */
[----:B------:R-:W4:Y:S01]  /*dfe0*/  MUFU.TANH R28, R97 ;  /* 0x00000061001c7308 */ /* 0x000f220000002400 */
[C---:B---3--:R-:W-:Y:S03]  /*dff0*/  HMMA.16816.F32.BF16 R44, R4.reuse, R24, R44 ;  /* 0x00000018042c723c */ /* 0x048fe6000004182c */
[-C--:B------:R-:W-:Y:S01]  /*e000*/  FMUL.FTZ R77, R77, R0.reuse ;  /* 0x000000004d4d7220 */ /* 0x080fe20000410000 */
[----:B------:R-:W-:Y:S01]  /*e010*/  VIADD R81, R11, 0x9 ;  /* 0x000000090b517836 */ /* 0x000fe20000000000 */
[----:B------:R-:W-:Y:S01]  /*e020*/  ISETP.GT.AND P0, PT, R221, R11, PT ;  /* 0x0000000bdd00720c */ /* 0x000fe20003f04270 */
[----:B------:R-:W-:Y:S01]  /*e030*/  FMUL.FTZ R29, R92, R0 ;  /* 0x000000005c1d7220 */ /* 0x000fe20000410000 */
[----:B------:R-:W3:Y:S01]  /*e040*/  MUFU.TANH R30, R30 ;  /* 0x0000001e001e7308 */ /* 0x000ee20000002400 */
[----:B------:R-:W-:Y:S03]  /*e050*/  HMMA.16816.F32.BF16 R40, R4, R26, R40 ;  /* 0x0000001a0428723c */ /* 0x000fe60000041828 */
[----:B------:R-:W-:-:S02]  /*e060*/  VIADD R4, R11, 0x8 ;  /* 0x000000080b047836 */ /* 0x000fc40000000000 */
[----:B------:R-:W-:Y:S01]  /*e070*/  FMUL.FTZ R19, R84, R0 ;  /* 0x0000000054137220 */ /* 0x000fe20000410000 */
[----:B------:R-:W-:Y:S01]  /*e080*/  IMAD.IADD R31, R8, 0x1, R31 ;  /* 0x00000001081f7824 */ /* 0x000fe200078e021f */
[----:B------:R-:W-:Y:S01]  /*e090*/  ISETP.GT.AND P6, PT, R221, R2, PT ;  /* 0x00000002dd00720c */ /* 0x000fe20003fc4270 */
[----:B------:R-:W3:Y:S01]  /*e0a0*/  MUFU.TANH R17, R17 ;  /* 0x0000001100117308 */ /* 0x000ee20000002400 */
[-C--:B------:R-:W-:Y:S01]  /*e0b0*/  FMUL.FTZ R84, R15, R0.reuse ;  /* 0x000000000f547220 */ /* 0x080fe20000410000 */
[----:B------:R-:W-:Y:S01]  /*e0c0*/  FSEL R5, R32, -INF , !P0 ;  /* 0xff80000020057808 */ /* 0x000fe20004000000 */
[-C--:B------:R-:W-:Y:S01]  /*e0d0*/  FMUL.FTZ R76, R76, R0.reuse ;  /* 0x000000004c4c7220 */ /* 0x080fe20000410000 */
[----:B------:R-:W-:-:S04]  /*e0e0*/  FMUL.FTZ R167, R73, R0 ;  /* 0x0000000049a77220 */ /* 0x000fc80000410000 */
[----:B------:R-:W3:Y:S01]  /*e0f0*/  MUFU.TANH R18, R18 ;  /* 0x0000001200127308 */ /* 0x000ee20000002400 */
[----:B------:R-:W-:Y:S01]  /*e100*/  VIADD R15, R11, 0x18 ;  /* 0x000000180b0f7836 */ /* 0x000fe20000000000 */
[C---:B------:R-:W-:Y:S02]  /*e110*/  ISETP.GT.AND P0, PT, R221.reuse, R4, PT ;  /* 0x00000004dd00720c */ /* 0x040fe40003f04270 */
[----:B------:R-:W-:-:S04]  /*e120*/  ISETP.GT.AND P3, PT, R221, R81, PT ;  /* 0x00000051dd00720c */ /* 0x000fc80003f64270 */
[----:B------:R-:W3:Y:S01]  /*e130*/  MUFU.TANH R36, R36 ;  /* 0x0000002400247308 */ /* 0x000ee20000002400 */
[-C--:B------:R-:W-:Y:S01]  /*e140*/  FMUL.FTZ R72, R72, R0.reuse ;  /* 0x0000000048487220 */ /* 0x080fe20000410000 */
[----:B------:R-:W-:Y:S01]  /*e150*/  FMUL.FTZ R135, R52, R0 ;  /* 0x0000000034877220 */ /* 0x000fe20000410000 */
[----:B------:R-:W-:-:S05]  /*e160*/  VIADDMNMX R220, R31, 0x1, R70, PT ;  /* 0x000000011fdc7846 */ /* 0x000fca0003800146 */
[----:B------:R4:W-:Y:S01]  /*e170*/  MUFU.TANH R9, R80 ;  /* 0x0000005000097308 */ /* 0x0009e20000002400 */
[----:B------:R-:W-:Y:S01]  /*e180*/  FSEL R52, R33, -INF , !P6 ;  /* 0xff80000021347808 */ /* 0x000fe20007000000 */
[----:B------:R-:W-:Y:S01]  /*e190*/  VIADD R25, R11, 0x21 ;  /* 0x000000210b197836 */ /* 0x000fe20000000000 */
[----:B-1----:R-:W-:-:S05]  /*e1a0*/  FSEL R33, R12, -INF , !P0 ;  /* 0xff8000000c217808 */ /* 0x002fca0004000000 */
[----:B------:R1:W-:Y:S01]  /*e1b0*/  MUFU.TANH R175, R77 ;  /* 0x0000004d00af7308 */ /* 0x0003e20000002400 */
[----:B--2---:R-:W-:Y:S01]  /*e1c0*/  FSEL R13, R13, -INF , !P3 ;  /* 0xff8000000d0d7808 */ /* 0x004fe20005800000 */
[----:B------:R-:W-:Y:S01]  /*e1d0*/  VIADD R65, R11, 0x29 ;  /* 0x000000290b417836 */ /* 0x000fe20000000000 */
[----:B------:R-:W-:-:S05]  /*e1e0*/  ISETP.GT.AND P0, PT, R221, R15, PT ;  /* 0x0000000fdd00720c */ /* 0x000fca0003f04270 */
[----:B------:R-:W2:Y:S01]  /*e1f0*/  MUFU.TANH R21, R21 ;  /* 0x0000001500157308 */ /* 0x000ea20000002400 */
[----:B----4-:R-:W-:Y:S02]  /*e200*/  VIADD R80, R11, 0x11 ;  /* 0x000000110b507836 */ /* 0x010fe40000000000 */
[----:B------:R-:W-:-:S05]  /*e210*/  FMUL.FTZ R61, R61, R0 ;  /* 0x000000003d3d7220 */ /* 0x000fca0000410000 */
[----:B------:R-:W4:Y:S01]  /*e220*/  MUFU.TANH R23, R23 ;  /* 0x0000001700177308 */ /* 0x000f220000002400 */
[----:B-1----:R-:W-:Y:S01]  /*e230*/  VIADD R77, R11, 0x19 ;  /* 0x000000190b4d7836 */ /* 0x002fe20000000000 */
[----:B------:R-:W-:Y:S01]  /*e240*/  ISETP.GT.AND P6, PT, R221, R80, PT ;  /* 0x00000050dd00720c */ /* 0x000fe20003fc4270 */
[----:B------:R-:W-:-:S05]  /*e250*/  VIADD R7, R11, 0x10 ;  /* 0x000000100b077836 */ /* 0x000fca0000000000 */
[----:B------:R-:W1:Y:S01]  /*e260*/  MUFU.TANH R29, R29 ;  /* 0x0000001d001d7308 */ /* 0x000e620000002400 */
[----:B------:R-:W-:Y:S01]  /*e270*/  ISETP.GT.AND P3, PT, R221, R77, PT ;  /* 0x0000004ddd00720c */ /* 0x000fe20003f64270 */
[-C--:B------:R-:W-:Y:S01]  /*e280*/  FMUL.FTZ R56, R56, R0.reuse ;  /* 0x0000000038387220 */ /* 0x080fe20000410000 */
[----:B------:R-:W-:Y:S01]  /*e290*/  FMUL.FTZ R57, R57, R0 ;  /* 0x0000000039397220 */ /* 0x000fe20000410000 */
[----:B------:R-:W-:-:S04]  /*e2a0*/  ISETP.GE.AND P4, PT, R11, R220, PT ;  /* 0x000000dc0b00720c */ /* 0x000fc80003f86270 */
[----:B------:R3:W-:Y:S01]  /*e2b0*/  MUFU.TANH R177, R76 ;  /* 0x0000004c00b17308 */ /* 0x0007e20000002400 */
[----:B------:R-:W-:Y:S01]  /*e2c0*/  FSEL R37, R37, -INF , !P6 ;  /* 0xff80000025257808 */ /* 0x000fe20007000000 */
[----:B------:R-:W-:Y:S01]  /*e2d0*/  VIADD R71, R11, 0x38 ;  /* 0x000000380b477836 */ /* 0x000fe20000000000 */
[----:B------:R-:W-:Y:S01]  /*e2e0*/  VIADDMNMX R218, R31, 0x9, R70, PT ;  /* 0x000000091fda7846 */ /* 0x000fe20003800146 */
[----:B------:R-:W-:Y:S01]  /*e2f0*/  VIADD R70, R11, 0x39 ;  /* 0x000000390b467836 */ /* 0x000fe20000000000 */
[----:B------:R-:W-:-:S03]  /*e300*/  ISETP.GT.AND P6, PT, R221, R25, PT ;  /* 0x00000019dd00720c */ /* 0x000fc60003fc4270 */
[----:B------:R2:W1:Y:S01]  /*e310*/  MUFU.TANH R171, R72 ;  /* 0x0000004800ab7308 */ /* 0x0004620000002400 */
[----:B------:R-:W-:Y:S02]  /*e320*/  FSEL R38, R38, -INF , !P0 ;  /* 0xff80000026267808 */ /* 0x000fe40004000000 */
[----:B------:R-:W-:-:S05]  /*e330*/  FSEL R32, R28, -INF , !P3 ;  /* 0xff8000001c207808 */ /* 0x000fca0005800000 */
[----:B------:R-:W1:Y:S01]  /*e340*/  MUFU.TANH R167, R167 ;  /* 0x000000a700a77308 */ /* 0x000e620000002400 */
[----:B---3--:R-:W-:Y:S01]  /*e350*/  VIADD R76, R11, 0x28 ;  /* 0x000000280b4c7836 */ /* 0x008fe20000000000 */
[----:B------:R-:W-:Y:S01]  /*e360*/  ISETP.GT.AND P3, PT, R221, R65, PT ;  /* 0x00000041dd00720c */ /* 0x000fe20003f64270 */
[----:B------:R-:W-:Y:S01]  /*e370*/  FMUL.FTZ R53, R53, R0 ;  /* 0x0000000035357220 */ /* 0x000fe20000410000 */
[----:B------:R-:W-:-:S04]  /*e380*/  FSEL R5, R5, -INF , !P4 ;  /* 0xff80000005057808 */ /* 0x000fc80006000000 */
[----:B------:R-:W3:Y:S01]  /*e390*/  MUFU.TANH R19, R19 ;  /* 0x0000001300137308 */ /* 0x000ee20000002400 */
[----:B------:R-:W-:Y:S01]  /*e3a0*/  ISETP.GT.AND P0, PT, R221, R76, PT ;  /* 0x0000004cdd00720c */ /* 0x000fe20003f04270 */
[C---:B--2---:R-:W-:Y:S02]  /*e3b0*/  VIADD R72, R11.reuse, 0x31 ;  /* 0x000000310b487836 */ /* 0x044fe40000000000 */
[-C--:B------:R-:W-:Y:S01]  /*e3c0*/  FMUL.FTZ R159, R60, R0.reuse ;  /* 0x000000003c9f7220 */ /* 0x080fe20000410000 */
[----:B------:R-:W-:Y:S01]  /*e3d0*/  VIADD R27, R11, 0x20 ;  /* 0x000000200b1b7836 */ /* 0x000fe20000000000 */
[----:B------:R-:W-:Y:S01]  /*e3e0*/  ISETP.GT.AND P4, PT, R221, R7, PT ;  /* 0x00000007dd00720c */ /* 0x000fe20003f84270 */
[-C--:B------:R-:W-:Y:S01]  /*e3f0*/  FMUL.FTZ R48, R48, R0.reuse ;  /* 0x0000000030307220 */ /* 0x080fe20000410000 */
[----:B------:R-:W2:Y:S01]  /*e400*/  MUFU.TANH R157, R61 ;  /* 0x0000003d009d7308 */ /* 0x000ea20000002400 */
[----:B------:R-:W-:Y:S01]  /*e410*/  FMUL.FTZ R49, R49, R0 ;  /* 0x0000000031317220 */ /* 0x000fe20000410000 */
[----:B------:R-:W-:Y:S01]  /*e420*/  FSEL R203, R30, -INF , !P6 ;  /* 0xff8000001ecb7808 */ /* 0x000fe20007000000 */
[----:B------:R-:W-:Y:S01]  /*e430*/  VIADD R68, R11, 0x41 ;  /* 0x000000410b447836 */ /* 0x000fe20000000000 */
[----:B------:R-:W-:Y:S01]  /*e440*/  ISETP.GT.AND P6, PT, R221, R72, PT ;  /* 0x00000048dd00720c */ /* 0x000fe20003fc4270 */
[----:B------:R-:W-:-:S03]  /*e450*/  FMUL.FTZ R28, R45, R0 ;  /* 0x000000002d1c7220 */ /* 0x000fc60000410000 */
[----:B------:R-:W2:Y:S01]  /*e460*/  MUFU.TANH R155, R56 ;  /* 0x00000038009b7308 */ /* 0x000ea20000002400 */
[----:B------:R-:W-:Y:S01]  /*e470*/  FSEL R30, R17, -INF , !P0 ;  /* 0xff800000111e7808 */ /* 0x000fe20004000000 */
[C---:B------:R-:W-:Y:S01]  /*e480*/  VIADD R66, R11.reuse, 0x48 ;  /* 0x000000480b427836 */ /* 0x040fe20000000000 */
[----:B------:R-:W-:Y:S01]  /*e490*/  FSEL R191, R18, -INF , !P3 ;  /* 0xff80000012bf7808 */ /* 0x000fe20005800000 */
[----:B------:R-:W-:-:S04]  /*e4a0*/  VIADD R64, R11, 0x49 ;  /* 0x000000490b407836 */ /* 0x000fc80000000000 */
[----:B------:R-:W2:Y:S01]  /*e4b0*/  MUFU.TANH R153, R57 ;  /* 0x0000003900997308 */ /* 0x000ea20000002400 */
[C---:B------:R-:W-:Y:S02]  /*e4c0*/  ISETP.GT.AND P0, PT, R221.reuse, R71, PT ;  /* 0x00000047dd00720c */ /* 0x040fe40003f04270 */
[----:B------:R-:W-:Y:S01]  /*e4d0*/  ISETP.GT.AND P3, PT, R221, R70, PT ;  /* 0x00000046dd00720c */ /* 0x000fe20003f64270 */
[----:B------:R-:W-:Y:S01]  /*e4e0*/  VIADD R73, R11, 0x30 ;  /* 0x000000300b497836 */ /* 0x000fe20000000000 */
[----:B------:R-:W-:-:S03]  /*e4f0*/  FSEL R36, R36, -INF , !P4 ;  /* 0xff80000024247808 */ /* 0x000fc60006000000 */
[----:B------:R-:W2:Y:S01]  /*e500*/  MUFU.TANH R133, R53 ;  /* 0x0000003500857308 */ /* 0x000ea20000002400 */
[----:B------:R-:W-:Y:S01]  /*e510*/  ISETP.GT.AND P4, PT, R221, R27, PT ;  /* 0x0000001bdd00720c */ /* 0x000fe20003f84270 */
[----:B------:R-:W-:Y:S01]  /*e520*/  VIADD R39, R11, 0x51 ;  /* 0x000000510b277836 */ /* 0x000fe20000000000 */
[----:B------:R-:W-:Y:S01]  /*e530*/  FSEL R183, R21, -INF , !P6 ;  /* 0xff80000015b77808 */ /* 0x000fe20007000000 */
[----:B------:R-:W-:Y:S01]  /*e540*/  VIADD R26, R11, 0x58 ;  /* 0x000000580b1a7836 */ /* 0x000fe20000000000 */
[----:B------:R-:W-:-:S03]  /*e550*/  ISETP.GT.AND P6, PT, R221, R68, PT ;  /* 0x00000044dd00720c */ /* 0x000fc60003fc4270 */
[----:B------:R-:W2:Y:S01]  /*e560*/  MUFU.TANH R131, R48 ;  /* 0x0000003000837308 */ /* 0x000ea20000002400 */
[----:B------:R-:W-:Y:S01]  /*e570*/  FSEL R147, R9, -INF , !P0 ;  /* 0xff80000009937808 */ /* 0x000fe20004000000 */
[----:B------:R-:W-:Y:S01]  /*e580*/  VIADD R24, R11, 0x59 ;  /* 0x000000590b187836 */ /* 0x000fe20000000000 */
[----:B----4-:R-:W-:-:S05]  /*e590*/  FSEL R145, R23, -INF , !P3 ;  /* 0xff80000017917808 */ /* 0x010fca0005800000 */
[----:B------:R-:W4:Y:S01]  /*e5a0*/  MUFU.TANH R129, R49 ;  /* 0x0000003100817308 */ /* 0x000f220000002400 */
[----:B------:R-:W-:Y:S01]  /*e5b0*/  ISETP.GT.AND P0, PT, R221, R66, PT ;  /* 0x00000042dd00720c */ /* 0x000fe20003f04270 */
[----:B------:R-:W-:Y:S01]  /*e5c0*/  FMUL.FTZ R41, R41, R0 ;  /* 0x0000000029297220 */ /* 0x000fe20000410000 */
[----:B------:R-:W-:Y:S01]  /*e5d0*/  ISETP.GT.AND P3, PT, R221, R64, PT ;  /* 0x00000040dd00720c */ /* 0x000fe20003f64270 */
[----:B------:R-:W-:Y:S01]  /*e5e0*/  VIADD R69, R11, 0x40 ;  /* 0x000000400b457836 */ /* 0x000fe20000000000 */
[----:B-1----:R-:W-:-:S03]  /*e5f0*/  FSEL R223, R29, -INF , !P4 ;  /* 0xff8000001ddf7808 */ /* 0x002fc60006000000 */
[----:B------:R-:W1:Y:S01]  /*e600*/  MUFU.TANH R159, R159 ;  /* 0x0000009f009f7308 */ /* 0x000e620000002400 */
[----:B------:R-:W-:Y:S01]  /*e610*/  ISETP.GT.AND P4, PT, R221, R73, PT ;  /* 0x00000049dd00720c */ /* 0x000fe20003f84270 */
[----:B------:R-:W-:Y:S01]  /*e620*/  FMUL.FTZ R31, R14, R0 ;  /* 0x000000000e1f7220 */ /* 0x000fe20000410000 */
[----:B------:R-:W-:Y:S01]  /*e630*/  FSEL R175, R175, -INF , !P6 ;  /* 0xff800000afaf7808 */ /* 0x000fe20007000000 */
[----:B------:R-:W-:-:S04]  /*e640*/  VIADD R20, R11, 0x61 ;  /* 0x000000610b147836 */ /* 0x000fc80000000000 */
[----:B------:R-:W1:Y:S01]  /*e650*/  MUFU.TANH R28, R28 ;  /* 0x0000001c001c7308 */ /* 0x000e620000002400 */
[----:B------:R-:W-:Y:S01]  /*e660*/  FMUL.FTZ R44, R44, R0 ;  /* 0x000000002c2c7220 */ /* 0x000fe20000410000 */
[----:B------:R-:W-:Y:S01]  /*e670*/  ISETP.GT.AND P6, PT, R221, R39, PT ;  /* 0x00000027dd00720c */ /* 0x000fe20003fc4270 */
[----:B------:R-:W-:Y:S01]  /*e680*/  VIADD R14, R11, 0x68 ;  /* 0x000000680b0e7836 */ /* 0x000fe20000000000 */
[----:B------:R-:W-:Y:S01]  /*e690*/  FSEL R171, R171, -INF , !P0 ;  /* 0xff800000abab7808 */ /* 0x000fe20004000000 */
[----:B------:R-:W-:Y:S01]  /*e6a0*/  VIADD R10, R11, 0x69 ;  /* 0x000000690b0a7836 */ /* 0x000fe20000000000 */
[----:B------:R-:W-:Y:S02]  /*e6b0*/  FSEL R167, R167, -INF , !P3 ;  /* 0xff800000a7a77808 */ /* 0x000fe40005800000 */
[----:B------:R-:W1:Y:S01]  /*e6c0*/  MUFU.TANH R135, R135 ;  /* 0x0000008700877308 */ /* 0x000e620000002400 */
[C---:B------:R-:W-:Y:S02]  /*e6d0*/  ISETP.GT.AND P0, PT, R221.reuse, R26, PT ;  /* 0x0000001add00720c */ /* 0x040fe40003f04270 */
[----:B------:R-:W-:Y:S01]  /*e6e0*/  ISETP.GT.AND P3, PT, R221, R24, PT ;  /* 0x00000018dd00720c */ /* 0x000fe20003f64270 */
[----:B------:R-:W-:Y:S01]  /*e6f0*/  VIADD R60, R11, 0x50 ;  /* 0x000000500b3c7836 */ /* 0x000fe20000000000 */
[----:B---3--:R-:W-:-:S03]  /*e700*/  FSEL R185, R19, -INF , !P4 ;  /* 0xff80000013b97808 */ /* 0x008fc60006000000 */
[----:B------:R-:W3:Y:S01]  /*e710*/  MUFU.TANH R48, R41 ;  /* 0x0000002900307308 */ /* 0x000ee20000002400 */
[C---:B------:R-:W-:Y:S01]  /*e720*/  ISETP.GT.AND P4, PT, R221.reuse, R69, PT ;  /* 0x00000045dd00720c */ /* 0x040fe20003f84270 */
[----:B------:R-:W-:Y:S01]  /*e730*/  VIADD R219, R221, 0x8 ;  /* 0x00000008dddb7836 */ /* 0x000fe20000000000 */
[----:B--2---:R-:W-:Y:S01]  /*e740*/  FSEL R157, R157, -INF , !P6 ;  /* 0xff8000009d9d7808 */ /* 0x004fe20007000000 */
[----:B------:R-:W-:Y:S02]  /*e750*/  VIADD R6, R11, 0x71 ;  /* 0x000000710b067836 */ /* 0x000fe40000000000 */
[----:B------:R-:W-:Y:S01]  /*e760*/  FMUL.FTZ R40, R40, R0 ;  /* 0x0000000028287220 */ /* 0x000fe20000410000 */
[----:B------:R-:W-:Y:S01]  /*e770*/  ISETP.GT.AND P6, PT, R221, R20, PT ;  /* 0x00000014dd00720c */ /* 0x000fe20003fc4270 */
[----:B------:R-:W2:Y:S01]  /*e780*/  MUFU.TANH R53, R44 ;  /* 0x0000002c00357308 */ /* 0x000ea20000002400 */
[----:B------:R-:W-:Y:S02]  /*e790*/  FSEL R155, R155, -INF , !P0 ;  /* 0xff8000009b9b7808 */ /* 0x000fe40004000000 */
[----:B------:R-:W-:-:S02]  /*e7a0*/  FSEL R153, R153, -INF , !P3 ;  /* 0xff80000099997808 */ /* 0x000fc40005800000 */
[C---:B------:R-:W-:Y:S02]  /*e7b0*/  ISETP.GT.AND P0, PT, R221.reuse, R14, PT ;  /* 0x0000000edd00720c */ /* 0x040fe40003f04270 */
[----:B------:R-:W-:Y:S01]  /*e7c0*/  ISETP.GT.AND P3, PT, R221, R10, PT ;  /* 0x0000000add00720c */ /* 0x000fe20003f64270 */
[----:B------:R-:W-:Y:S01]  /*e7d0*/  VIADD R22, R11, 0x60 ;  /* 0x000000600b167836 */ /* 0x000fe20000000000 */
[----:B------:R-:W-:Y:S01]  /*e7e0*/  FSEL R177, R177, -INF , !P4 ;  /* 0xff800000b1b17808 */ /* 0x000fe20006000000 */
[----:B------:R-:W2:Y:S01]  /*e7f0*/  MUFU.TANH R49, R40 ;  /* 0x0000002800317308 */ /* 0x000ea20000002400 */
[----:B------:R-:W-:Y:S01]  /*e800*/  ISETP.GT.AND P4, PT, R221, R60, PT ;  /* 0x0000003cdd00720c */ /* 0x000fe20003f84270 */
[----:B------:R-:W-:Y:S01]  /*e810*/  VIADD R18, R11, 0x79 ;  /* 0x000000790b127836 */ /* 0x000fe20000000000 */
[----:B------:R-:W-:Y:S01]  /*e820*/  FSEL R133, R133, -INF , !P6 ;  /* 0xff80000085857808 */ /* 0x000fe20007000000 */
[----:B------:R-:W-:Y:S01]  /*e830*/  VIADD R8, R11, 0x70 ;  /* 0x000000700b087836 */ /* 0x000fe20000000000 */
[----:B------:R-:W-:-:S02]  /*e840*/  ISETP.GT.AND P1, PT, R219, R2, PT ;  /* 0x00000002db00720c */ /* 0x000fc40003f24270 */
[C---:B------:R-:W-:Y:S02]  /*e850*/  ISETP.GE.AND P5, PT, R2.reuse, R220, PT ;  /* 0x000000dc0200720c */ /* 0x040fe40003fa6270 */
[----:B------:R-:W-:Y:S01]  /*e860*/  ISETP.GE.AND P2, PT, R2, R218, PT ;  /* 0x000000da0200720c */ /* 0x000fe20003f46270 */
[----:B------:R-:W-:Y:S01]  /*e870*/  VIADD R2, R11, 0x78 ;  /* 0x000000780b027836 */ /* 0x000fe20000000000 */
[----:B------:R-:W-:Y:S02]  /*e880*/  ISETP.GT.AND P6, PT, R221, R6, PT ;  /* 0x00000006dd00720c */ /* 0x000fe40003fc4270 */
[----:B------:R-:W-:Y:S02]  /*e890*/  FSEL R131, R131, -INF , !P0 ;  /* 0xff80000083837808 */ /* 0x000fe40004000000 */
[----:B----4-:R-:W-:Y:S02]  /*e8a0*/  FSEL R129, R129, -INF , !P3 ;  /* 0xff80000081817808 */ /* 0x010fe40005800000 */
[----:B------:R-:W-:-:S02]  /*e8b0*/  ISETP.GT.AND P0, PT, R219, R11, PT ;  /* 0x0000000bdb00720c */ /* 0x000fc40003f04270 */
[----:B------:R-:W-:Y:S01]  /*e8c0*/  ISETP.GE.AND P3, PT, R11, R218, PT ;  /* 0x000000da0b00720c */ /* 0x000fe20003f66270 */
[----:B------:R-:W-:Y:S01]  /*e8d0*/  FMUL.FTZ R11, R102, R0 ;  /* 0x00000000660b7220 */ /* 0x000fe20000410000 */
[----:B-1----:R-:W-:Y:S01]  /*e8e0*/  FSEL R159, R159, -INF , !P4 ;  /* 0xff8000009f9f7808 */ /* 0x002fe20006000000 */
[----:B------:R1:W4:Y:S01]  /*e8f0*/  MUFU.TANH R9, R31 ;  /* 0x0000001f00097308 */ /* 0x0003220000002400 */
[C---:B------:R-:W-:Y:S02]  /*e900*/  ISETP.GT.AND P4, PT, R221.reuse, R22, PT ;  /* 0x00000016dd00720c */ /* 0x040fe40003f84270 */
[----:B------:R-:W-:Y:S02]  /*e910*/  FSEL R28, R28, -INF , !P6 ;  /* 0xff8000001c1c7808 */ /* 0x000fe40007000000 */
[----:B------:R-:W-:Y:S01]  /*e920*/  ISETP.GT.AND P6, PT, R221, R18, PT ;  /* 0x00000012dd00720c */ /* 0x000fe20003fc4270 */
[----:B------:R-:W-:Y:S01]  /*e930*/  FMUL.FTZ R17, R103, R0 ;  /* 0x0000000067117220 */ /* 0x000fe20000410000 */
[----:B------:R-:W-:Y:S01]  /*e940*/  FSEL R135, R135, -INF , !P4 ;  /* 0xff80000087877808 */ /* 0x000fe20006000000 */
[----:B------:R-:W4:Y:S01]  /*e950*/  MUFU.TANH R84, R84 ;  /* 0x0000005400547308 */ /* 0x000f220000002400 */
[----:B------:R-:W-:-:S02]  /*e960*/  ISETP.GT.AND P4, PT, R221, R8, PT ;  /* 0x00000008dd00720c */ /* 0x000fc40003f84270 */
[----:B---3--:R-:W-:Y:S02]  /*e970*/  FSEL R48, R48, -INF , !P6 ;  /* 0xff80000030307808 */ /* 0x008fe40007000000 */
[----:B------:R-:W-:-:S03]  /*e980*/  ISETP.GE.AND P6, PT, R4, R220, PT ;  /* 0x000000dc0400720c */ /* 0x000fc60003fc6270 */
[----:B------:R-:W3:Y:S01]  /*e990*/  MUFU.TANH R11, R11 ;  /* 0x0000000b000b7308 */ /* 0x000ee20000002400 */
[----:B-1----:R-:W-:Y:S01]  /*e9a0*/  FSEL R31, R34, -INF , !P0 ;  /* 0xff800000221f7808 */ /* 0x002fe20004000000 */
[----:B------:R-:W-:Y:S01]  /*e9b0*/  FMUL.FTZ R34, R99, R0 ;  /* 0x0000000063227220 */ /* 0x000fe20000410000 */
[----:B--2---:R-:W-:Y:S02]  /*e9c0*/  FSEL R53, R53, -INF , !P4 ;  /* 0xff80000035357808 */ /* 0x004fe40006000000 */
[----:B------:R-:W-:-:S03]  /*e9d0*/  ISETP.GT.AND P4, PT, R221, R2, PT ;  /* 0x00000002dd00720c */ /* 0x000fc60003f84270 */
[----:B------:R-:W1:Y:S01]  /*e9e0*/  MUFU.TANH R17, R17 ;  /* 0x0000001100117308 */ /* 0x000e620000002400 */
[----:B------:R-:W-:Y:S02]  /*e9f0*/  FSEL R19, R33, -INF , !P6 ;  /* 0xff80000021137808 */ /* 0x000fe40007000000 */
[----:B------:R-:W-:Y:S02]  /*ea00*/  FSEL R49, R49, -INF , !P4 ;  /* 0xff80000031317808 */ /* 0x000fe40006000000 */
[----:B------:R-:W-:-:S03]  /*ea10*/  FSEL R12, R35, -INF , !P1 ;  /* 0xff800000230c7808 */ /* 0x000fc60004800000 */
[----:B------:R-:W2:Y:S01]  /*ea20*/  MUFU.TANH R33, R98 ;  /* 0x0000006200217308 */ /* 0x000ea20000002400 */
[----:B------:R-:W-:Y:S02]  /*ea30*/  ISETP.GT.AND P4, PT, R219, R4, PT ;  /* 0x00000004db00720c */ /* 0x000fe40003f84270 */
[----:B------:R-:W-:Y:S02]  /*ea40*/  FSEL R31, R31, -INF , !P3 ;  /* 0xff8000001f1f7808 */ /* 0x000fe40005800000 */
[----:B------:R-:W-:-:S03]  /*ea50*/  ISETP.GT.AND P3, PT, R219, R81, PT ;  /* 0x00000051db00720c */ /* 0x000fc60003f64270 */
[----:B------:R-:W2:Y:S01]  /*ea60*/  MUFU.TANH R34, R34 ;  /* 0x0000002200227308 */ /* 0x000ea20000002400 */
[----:B------:R-:W-:Y:S02]  /*ea70*/  ISETP.GE.AND P0, PT, R4, R218, PT ;  /* 0x000000da0400720c */ /* 0x000fe40003f06270 */
[----:B------:R-:W-:Y:S02]  /*ea80*/  FSEL R12, R12, -INF , !P2 ;  /* 0xff8000000c0c7808 */ /* 0x000fe40005000000 */
[----:B------:R-:W-:Y:S02]  /*ea90*/  FSEL R4, R52, -INF , !P5 ;  /* 0xff80000034047808 */ /* 0x000fe40006800000 */
[----:B------:R-:W-:Y:S02]  /*eaa0*/  ISETP.GT.AND P2, PT, R219, R7, PT ;  /* 0x00000007db00720c */ /* 0x000fe40003f44270 */
[----:B----4-:R-:W-:Y:S01]  /*eab0*/  FSEL R9, R9, -INF , !P4 ;  /* 0xff80000009097808 */ /* 0x010fe20006000000 */
[----:B------:R-:W-:Y:S01]  /*eac0*/  FMUL.FTZ R35, R94, R0 ;  /* 0x000000005e237220 */ /* 0x000fe20000410000 */
[----:B------:R-:W-:-:S02]  /*ead0*/  ISETP.GE.AND P5, PT, R81, R220, PT ;  /* 0x000000dc5100720c */ /* 0x000fc40003fa6270 */
[----:B------:R-:W-:Y:S02]  /*eae0*/  ISETP.GE.AND P6, PT, R7, R220, PT ;  /* 0x000000dc0700720c */ /* 0x000fe40003fc6270 */
[-C--:B------:R-:W-:Y:S02]  /*eaf0*/  ISETP.GE.AND P1, PT, R81, R218.reuse, PT ;  /* 0x000000da5100720c */ /* 0x080fe40003f26270 */
[----:B------:R-:W-:Y:S02]  /*eb00*/  FSEL R21, R84, -INF , !P3 ;  /* 0xff80000054157808 */ /* 0x000fe40005800000 */
[----:B------:R-:W-:Y:S02]  /*eb10*/  ISETP.GE.AND P4, PT, R7, R218, PT ;  /* 0x000000da0700720c */ /* 0x000fe40003f86270 */
[----:B------:R-:W-:Y:S02]  /*eb20*/  FSEL R23, R9, -INF , !P0 ;  /* 0xff80000009177808 */ /* 0x000fe40004000000 */
[----:B---3--:R-:W-:-:S02]  /*eb30*/  FSEL R11, R11, -INF , !P2 ;  /* 0xff8000000b0b7808 */ /* 0x008fc40005000000 */
[----:B------:R-:W-:Y:S02]  /*eb40*/  ISETP.GT.AND P0, PT, R219, R80, PT ;  /* 0x00000050db00720c */ /* 0x000fe40003f04270 */
[----:B------:R-:W-:Y:S02]  /*eb50*/  FSEL R7, R13, -INF , !P5 ;  /* 0xff8000000d077808 */ /* 0x000fe40006800000 */
[----:B------:R-:W-:Y:S01]  /*eb60*/  FSEL R29, R36, -INF , !P6 ;  /* 0xff800000241d7808 */ /* 0x000fe20007000000 */
[----:B------:R-:W-:Y:S01]  /*eb70*/  FMUL.FTZ R36, R95, R0 ;  /* 0x000000005f247220 */ /* 0x000fe20000410000 */
[----:B------:R-:W-:Y:S02]  /*eb80*/  ISETP.GE.AND P5, PT, R80, R220, PT ;  /* 0x000000dc5000720c */ /* 0x000fe40003fa6270 */
[----:B------:R-:W-:Y:S01]  /*eb90*/  FSEL R21, R21, -INF , !P1 ;  /* 0xff80000015157808 */ /* 0x000fe20004800000 */
[----:B------:R-:W3:Y:S01]  /*eba0*/  MUFU.TANH R35, R35 ;  /* 0x0000002300237308 */ /* 0x000ee20000002400 */
[----:B------:R-:W-:-:S02]  /*ebb0*/  ISETP.GT.AND P1, PT, R219, R15, PT ;  /* 0x0000000fdb00720c */ /* 0x000fc40003f24270 */
[C---:B------:R-:W-:Y:S02]  /*ebc0*/  ISETP.GE.AND P6, PT, R15.reuse, R220, PT ;  /* 0x000000dc0f00720c */ /* 0x040fe40003fc6270 */
[-C--:B------:R-:W-:Y:S02]  /*ebd0*/  ISETP.GE.AND P2, PT, R15, R218.reuse, PT ;  /* 0x000000da0f00720c */ /* 0x080fe40003f46270 */
[----:B------:R-:W-:Y:S02]  /*ebe0*/  FSEL R15, R11, -INF , !P4 ;  /* 0xff8000000b0f7808 */ /* 0x000fe40006000000 */
[----:B------:R-:W-:Y:S02]  /*ebf0*/  ISETP.GE.AND P3, PT, R80, R218, PT ;  /* 0x000000da5000720c */ /* 0x000fe40003f66270 */
[----:B------:R-:W-:Y:S02]  /*ec00*/  ISETP.GT.AND P4, PT, R219, R77, PT ;  /* 0x0000004ddb00720c */ /* 0x000fe40003f84270 */
[----:B-1----:R-:W-:-:S02]  /*ec10*/  FSEL R13, R17, -INF , !P0 ;  /* 0xff800000110d7808 */ /* 0x002fc40004000000 */
[----:B------:R-:W-:Y:S01]  /*ec20*/  FSEL R11, R37, -INF , !P5 ;  /* 0xff800000250b7808 */ /* 0x000fe20006800000 */
[----:B------:R-:W1:Y:S01]  /*ec30*/  MUFU.TANH R36, R36 ;  /* 0x0000002400247308 */ /* 0x000e620000002400 */
[----:B------:R-:W-:Y:S02]  /*ec40*/  ISETP.GE.AND P5, PT, R77, R220, PT ;  /* 0x000000dc4d00720c */ /* 0x000fe40003fa6270 */
[----:B--2---:R-:W-:Y:S02]  /*ec50*/  FSEL R17, R33, -INF , !P1 ;  /* 0xff80000021117808 */ /* 0x004fe40004800000 */
[----:B------:R-:W-:Y:S02]  /*ec60*/  ISETP.GE.AND P0, PT, R77, R218, PT ;  /* 0x000000da4d00720c */ /* 0x000fe40003f06270 */
[----:B------:R-:W-:Y:S02]  /*ec70*/  FSEL R13, R13, -INF , !P3 ;  /* 0xff8000000d0d7808 */ /* 0x000fe40005800000 */
[----:B------:R-:W-:-:S02]  /*ec80*/  FSEL R9, R38, -INF , !P6 ;  /* 0xff80000026097808 */ /* 0x000fc40007000000 */
[----:B------:R-:W-:Y:S01]  /*ec90*/  FSEL R34, R34, -INF , !P4 ;  /* 0xff80000022227808 */ /* 0x000fe20006000000 */
[----:B------:R-:W2:Y:S01]  /*eca0*/  MUFU.TANH R33, R90 ;  /* 0x0000005a00217308 */ /* 0x000ea20000002400 */
[----:B------:R-:W-:Y:S02]  /*ecb0*/  ISETP.GT.AND P3, PT, R219, R27, PT ;  /* 0x0000001bdb00720c */ /* 0x000fe40003f64270 */
[C---:B------:R-:W-:Y:S02]  /*ecc0*/  ISETP.GE.AND P6, PT, R27.reuse, R220, PT ;  /* 0x000000dc1b00720c */ /* 0x040fe40003fc6270 */
[----:B------:R-:W-:Y:S02]  /*ecd0*/  ISETP.GE.AND P1, PT, R27, R218, PT ;  /* 0x000000da1b00720c */ /* 0x000fe40003f26270 */
[----:B------:R-:W-:Y:S02]  /*ece0*/  FSEL R17, R17, -INF , !P2 ;  /* 0xff80000011117808 */ /* 0x000fe40005000000 */
[----:B------:R-:W-:-:S02]  /*ecf0*/  FSEL R27, R32, -INF , !P5 ;  /* 0xff800000201b7808 */ /* 0x000fc40006800000 */
[----:B------:R-:W-:Y:S02]  /*ed00*/  ISETP.GT.AND P2, PT, R219, R25, PT ;  /* 0x00000019db00720c */ /* 0x000fe40003f44270 */
[C---:B------:R-:W-:Y:S02]  /*ed10*/  ISETP.GE.AND P5, PT, R25.reuse, R220, PT ;  /* 0x000000dc1900720c */ /* 0x040fe40003fa6270 */
[----:B------:R-:W-:Y:S02]  /*ed20*/  ISETP.GE.AND P4, PT, R25, R218, PT ;  /* 0x000000da1900720c */ /* 0x000fe40003f86270 */
[----:B------:R-:W-:Y:S01]  /*ed30*/  FSEL R25, R34, -INF , !P0 ;  /* 0xff80000022197808 */ /* 0x000fe20004000000 */
[----:B------:R-:W-:Y:S01]  /*ed40*/  FMUL.FTZ R34, R86, R0 ;  /* 0x0000000056227220 */ /* 0x000fe20000410000 */
[----:B------:R-:W4:Y:S01]  /*ed50*/  MUFU.TANH R32, R91 ;  /* 0x0000005b00207308 */ /* 0x000f220000002400 */
[----:B---3--:R-:W-:Y:S02]  /*ed60*/  FSEL R35, R35, -INF , !P3 ;  /* 0xff80000023237808 */ /* 0x008fe40005800000 */
[----:B------:R-:W-:-:S05]  /*ed70*/  FSEL R223, R223, -INF , !P6 ;  /* 0xff800000dfdf7808 */ /* 0x000fca0007000000 */
[----:B------:R-:W3:Y:S01]  /*ed80*/  MUFU.TANH R34, R34 ;  /* 0x0000002200227308 */ /* 0x000ee20000002400 */
[----:B------:R-:W-:Y:S01]  /*ed90*/  ISETP.GE.AND P6, PT, R76, R220, PT ;  /* 0x000000dc4c00720c */ /* 0x000fe20003fc6270 */
[----:B------:R-:W-:Y:S01]  /*eda0*/  FMUL.FTZ R82, R82, R0 ;  /* 0x0000000052527220 */ /* 0x000fe20000410000 */
[----:B------:R-:W-:Y:S01]  /*edb0*/  ISETP.GT.AND P0, PT, R219, R76, PT ;  /* 0x0000004cdb00720c */ /* 0x000fe20003f04270 */
[----:B------:R-:W-:Y:S01]  /*edc0*/  FMUL.FTZ R87, R87, R0 ;  /* 0x0000000057577220 */ /* 0x000fe20000410000 */
[----:B------:R-:W-:Y:S02]  /*edd0*/  FSEL R227, R35, -INF , !P1 ;  /* 0xff80000023e37808 */ /* 0x000fe40004800000 */
[----:B-1----:R-:W-:Y:S02]  /*ede0*/  FSEL R36, R36, -INF , !P2 ;  /* 0xff80000024247808 */ /* 0x002fe40005000000 */
[----:B------:R-:W-:Y:S02]  /*edf0*/  FSEL R203, R203, -INF , !P5 ;  /* 0xff800000cbcb7808 */ /* 0x000fe40006800000 */
[----:B------:R-:W-:-:S02]  /*ee00*/  ISETP.GT.AND P1, PT, R219, R65, PT ;  /* 0x00000041db00720c */ /* 0x000fc40003f24270 */
[C---:B------:R-:W-:Y:S02]  /*ee10*/  ISETP.GE.AND P5, PT, R65.reuse, R220, PT ;  /* 0x000000dc4100720c */ /* 0x040fe40003fa6270 */
[-C--:B------:R-:W-:Y:S02]  /*ee20*/  ISETP.GE.AND P2, PT, R65, R218.reuse, PT ;  /* 0x000000da4100720c */ /* 0x080fe40003f46270 */
[----:B------:R-:W-:Y:S02]  /*ee30*/  FSEL R65, R30, -INF , !P6 ;  /* 0xff8000001e417808 */ /* 0x000fe40007000000 */
[----:B------:R-:W-:Y:S01]  /*ee40*/  ISETP.GE.AND P3, PT, R76, R218, PT ;  /* 0x000000da4c00720c */ /* 0x000fe20003f66270 */
[----:B------:R-:W1:Y:S01]  /*ee50*/  MUFU.TANH R30, R82 ;  /* 0x00000052001e7308 */ /* 0x000e620000002400 */
[----:B--2---:R-:W-:Y:S02]  /*ee60*/  FSEL R33, R33, -INF , !P0 ;  /* 0xff80000021217808 */ /* 0x004fe40004000000 */
[----:B------:R-:W-:-:S02]  /*ee70*/  FSEL R61, R36, -INF , !P4 ;  /* 0xff800000243d7808 */ /* 0x000fc40006000000 */
[----:B------:R-:W-:-:S03]  /*ee80*/  FSEL R225, R33, -INF , !P3 ;  /* 0xff80000021e17808 */ /* 0x000fc60005800000 */
[----:B------:R-:W2:Y:S01]  /*ee90*/  MUFU.TANH R35, R87 ;  /* 0x0000005700237308 */ /* 0x000ea20000002400 */
[----:B------:R-:W-:Y:S01]  /*eea0*/  ISETP.GT.AND P4, PT, R219, R73, PT ;  /* 0x00000049db00720c */ /* 0x000fe20003f84270 */
[-C--:B------:R-:W-:Y:S01]  /*eeb0*/  FMUL.FTZ R33, R78, R0.reuse ;  /* 0x000000004e217220 */ /* 0x080fe20000410000 */
[-C--:B------:R-:W-:Y:S01]  /*eec0*/  FMUL.FTZ R83, R83, R0.reuse ;  /* 0x0000000053537220 */ /* 0x080fe20000410000 */
[----:B----4-:R-:W-:Y:S02]  /*eed0*/  FSEL R125, R32, -INF , !P1 ;  /* 0xff800000207d7808 */ /* 0x010fe40004800000 */
[----:B---3--:R-:W-:Y:S01]  /*eee0*/  FSEL R34, R34, -INF , !P4 ;  /* 0xff80000022227808 */ /* 0x008fe20006000000 */
[----:B------:R-:W-:Y:S01]  /*eef0*/  FMUL.FTZ R79, R79, R0 ;  /* 0x000000004f4f7220 */ /* 0x000fe20000410000 */
[----:B------:R-:W-:Y:S01]  /*ef00*/  ISETP.GE.AND P0, PT, R73, R218, PT ;  /* 0x000000da4900720c */ /* 0x000fe20003f06270 */
[----:B------:R-:W3:Y:S01]  /*ef10*/  MUFU.TANH R32, R83 ;  /* 0x0000005300207308 */ /* 0x000ee20000002400 */
[----:B------:R-:W-:Y:S01]  /*ef20*/  FSEL R125, R125, -INF , !P2 ;  /* 0xff8000007d7d7808 */ /* 0x000fe20005000000 */
[----:B------:R-:W-:Y:S01]  /*ef30*/  FMUL.FTZ R74, R74, R0 ;  /* 0x000000004a4a7220 */ /* 0x000fe20000410000 */
[----:B------:R-:W-:-:S02]  /*ef40*/  ISETP.GT.AND P2, PT, R219, R71, PT ;  /* 0x00000047db00720c */ /* 0x000fc40003f44270 */
[----:B------:R-:W-:-:S03]  /*ef50*/  FSEL R189, R34, -INF , !P0 ;  /* 0xff80000022bd7808 */ /* 0x000fc60004000000 */
[----:B------:R-:W4:Y:S01]  /*ef60*/  MUFU.TANH R33, R33 ;  /* 0x0000002100217308 */ /* 0x000f220000002400 */
[----:B------:R-:W-:Y:S02]  /*ef70*/  ISETP.GT.AND P3, PT, R219, R72, PT ;  /* 0x00000048db00720c */ /* 0x000fe40003f64270 */
[----:B-1----:R-:W-:-:S05]  /*ef80*/  FSEL R187, R30, -INF , !P2 ;  /* 0xff8000001ebb7808 */ /* 0x002fca0005000000 */
[----:B------:R-:W1:Y:S01]  /*ef90*/  MUFU.TANH R34, R79 ;  /* 0x0000004f00227308 */ /* 0x000e620000002400 */
[----:B------:R-:W-:Y:S02]  /*efa0*/  ISETP.GE.AND P1, PT, R72, R218, PT ;  /* 0x000000da4800720c */ /* 0x000fe40003f26270 */
[----:B--2---:R-:W-:-:S05]  /*efb0*/  FSEL R35, R35, -INF , !P3 ;  /* 0xff80000023237808 */ /* 0x004fca0005800000 */
[----:B------:R-:W2:Y:S01]  /*efc0*/  MUFU.TANH R30, R74 ;  /* 0x0000004a001e7308 */ /* 0x000ea20000002400 */
[----:B------:R-:W-:Y:S01]  /*efd0*/  ISETP.GE.AND P4, PT, R71, R218, PT ;  /* 0x000000da4700720c */ /* 0x000fe20003f86270 */
[----:B------:R-:W-:Y:S01]  /*efe0*/  FMUL.FTZ R75, R75, R0 ;  /* 0x000000004b4b7220 */ /* 0x000fe20000410000 */
[----:B------:R-:W-:Y:S02]  /*eff0*/  ISETP.GT.AND P0, PT, R219, R70, PT ;  /* 0x00000046db00720c */ /* 0x000fe40003f04270 */
[----:B------:R-:W-:Y:S01]  /*f000*/  FSEL R143, R35, -INF , !P1 ;  /* 0xff800000238f7808 */ /* 0x000fe20004800000 */
[----:B------:R-:W-:Y:S01]  /*f010*/  FMUL.FTZ R62, R62, R0 ;  /* 0x000000003e3e7220 */ /* 0x000fe20000410000 */
[----:B------:R-:W-:Y:S02]  /*f020*/  ISETP.GT.AND P1, PT, R219, R69, PT ;  /* 0x00000045db00720c */ /* 0x000fe40003f24270 */
[----:B------:R-:W-:Y:S02]  /*f030*/  ISETP.GE.AND P6, PT, R73, R220, PT ;  /* 0x000000dc4900720c */ /* 0x000fe40003fc6270 */
[----:B------:R-:W-:-:S02]  /*f040*/  FSEL R191, R191, -INF , !P5 ;  /* 0xff800000bfbf7808 */ /* 0x000fc40006800000 */
[----:B------:R-:W-:Y:S02]  /*f050*/  ISETP.GE.AND P5, PT, R72, R220, PT ;  /* 0x000000dc4800720c */ /* 0x000fe40003fa6270 */
[----:B------:R-:W-:Y:S02]  /*f060*/  ISETP.GE.AND P3, PT, R70, R218, PT ;  /* 0x000000da4600720c */ /* 0x000fe40003f66270 */
[----:B------:R-:W-:Y:S02]  /*f070*/  FSEL R187, R187, -INF , !P4 ;  /* 0xff800000bbbb7808 */ /* 0x000fe40006000000 */
[----:B---3--:R-:W-:Y:S01]  /*f080*/  FSEL R149, R32, -INF , !P0 ;  /* 0xff80000020957808 */ /* 0x008fe20004000000 */
[----:B------:R-:W-:Y:S01]  /*f090*/  FMUL.FTZ R63, R63, R0 ;  /* 0x000000003f3f7220 */ /* 0x000fe20000410000 */
[----:B------:R-:W-:Y:S01]  /*f0a0*/  ISETP.GT.AND P4, PT, R219, R68, PT ;  /* 0x00000044db00720c */ /* 0x000fe20003f84270 */
[----:B------:R-:W3:Y:S01]  /*f0b0*/  MUFU.TANH R32, R75 ;  /* 0x0000004b00207308 */ /* 0x000ee20000002400 */
[----:B----4-:R-:W-:-:S02]  /*f0c0*/  FSEL R181, R33, -INF , !P1 ;  /* 0xff80000021b57808 */ /* 0x010fc40004800000 */
[----:B------:R-:W-:Y:S02]  /*f0d0*/  FSEL R185, R185, -INF , !P6 ;  /* 0xff800000b9b97808 */ /* 0x000fe40007000000 */
[----:B------:R-:W-:-:S03]  /*f0e0*/  ISETP.GE.AND P6, PT, R71, R220, PT ;  /* 0x000000dc4700720c */ /* 0x000fc60003fc6270 */
[----:B------:R-:W4:Y:S01]  /*f0f0*/  MUFU.TANH R33, R62 ;  /* 0x0000003e00217308 */ /* 0x000f220000002400 */
[----:B------:R-:W-:Y:S02]  /*f100*/  FSEL R183, R183, -INF , !P5 ;  /* 0xff800000b7b77808 */ /* 0x000fe40006800000 */
[----:B------:R-:W-:Y:S01]  /*f110*/  FSEL R149, R149, -INF , !P3 ;  /* 0xff80000095957808 */ /* 0x000fe20005800000 */
[----:B------:R-:W-:Y:S01]  /*f120*/  FMUL.FTZ R58, R58, R0 ;  /* 0x000000003a3a7220 */ /* 0x000fe20000410000 */
[----:B------:R-:W-:Y:S02]  /*f130*/  ISETP.GE.AND P5, PT, R70, R220, PT ;  /* 0x000000dc4600720c */ /* 0x000fe40003fa6270 */
[----:B------:R-:W-:Y:S02]  /*f140*/  ISETP.GT.AND P3, PT, R219, R66, PT ;  /* 0x00000042db00720c */ /* 0x000fe40003f64270 */
[----:B-1----:R-:W-:Y:S02]  /*f150*/  FSEL R163, R34, -INF , !P4 ;  /* 0xff80000022a37808 */ /* 0x002fe40006000000 */
[----:B------:R-:W1:Y:S01]  /*f160*/  MUFU.TANH R34, R63 ;  /* 0x0000003f00227308 */ /* 0x000e620000002400 */
[----:B------:R-:W-:-:S02]  /*f170*/  FSEL R147, R147, -INF , !P6 ;  /* 0xff80000093937808 */ /* 0x000fc40007000000 */
[----:B------:R-:W-:Y:S02]  /*f180*/  ISETP.GE.AND P6, PT, R69, R220, PT ;  /* 0x000000dc4500720c */ /* 0x000fe40003fc6270 */
[----:B------:R-:W-:Y:S02]  /*f190*/  FSEL R145, R145, -INF , !P5 ;  /* 0xff80000091917808 */ /* 0x000fe40006800000 */
[----:B--2---:R-:W-:Y:S02]  /*f1a0*/  FSEL R179, R30, -INF , !P3 ;  /* 0xff8000001eb37808 */ /* 0x004fe40005800000 */
[----:B------:R-:W-:Y:S01]  /*f1b0*/  ISETP.GE.AND P2, PT, R69, R218, PT ;  /* 0x000000da4500720c */ /* 0x000fe20003f46270 */
[----:B------:R-:W2:Y:S01]  /*f1c0*/  MUFU.TANH R30, R58 ;  /* 0x0000003a001e7308 */ /* 0x000ea20000002400 */
[C---:B------:R-:W-:Y:S02]  /*f1d0*/  ISETP.GE.AND P5, PT, R68.reuse, R220, PT ;  /* 0x000000dc4400720c */ /* 0x040fe40003fa6270 */
[----:B------:R-:W-:-:S02]  /*f1e0*/  ISETP.GE.AND P0, PT, R68, R218, PT ;  /* 0x000000da4400720c */ /* 0x000fc40003f06270 */
[----:B------:R-:W-:Y:S02]  /*f1f0*/  FSEL R177, R177, -INF , !P6 ;  /* 0xff800000b1b17808 */ /* 0x000fe40007000000 */
[C---:B------:R-:W-:Y:S02]  /*f200*/  ISETP.GE.AND P6, PT, R66.reuse, R220, PT ;  /* 0x000000dc4200720c */ /* 0x040fe40003fc6270 */
[----:B------:R-:W-:Y:S02]  /*f210*/  FSEL R181, R181, -INF , !P2 ;  /* 0xff800000b5b57808 */ /* 0x000fe40005000000 */
[----:B------:R-:W-:Y:S02]  /*f220*/  FSEL R175, R175, -INF , !P5 ;  /* 0xff800000afaf7808 */ /* 0x000fe40006800000 */
[----:B------:R-:W-:Y:S02]  /*f230*/  ISETP.GE.AND P1, PT, R66, R218, PT ;  /* 0x000000da4200720c */ /* 0x000fe40003f26270 */
[----:B------:R-:W-:-:S02]  /*f240*/  ISETP.GT.AND P2, PT, R219, R64, PT ;  /* 0x00000040db00720c */ /* 0x000fc40003f44270 */
[C---:B------:R-:W-:Y:S02]  /*f250*/  ISETP.GE.AND P5, PT, R64.reuse, R220, PT ;  /* 0x000000dc4000720c */ /* 0x040fe40003fa6270 */
[----:B------:R-:W-:Y:S01]  /*f260*/  FSEL R163, R163, -INF , !P0 ;  /* 0xff800000a3a37808 */ /* 0x000fe20004000000 */
[----:B------:R-:W-:Y:S01]  /*f270*/  FMUL.FTZ R59, R59, R0 ;  /* 0x000000003b3b7220 */ /* 0x000fe20000410000 */
[----:B------:R-:W-:Y:S02]  /*f280*/  ISETP.GT.AND P0, PT, R219, R60, PT ;  /* 0x0000003cdb00720c */ /* 0x000fe40003f04270 */
[----:B------:R-:W-:Y:S02]  /*f290*/  FSEL R171, R171, -INF , !P6 ;  /* 0xff800000abab7808 */ /* 0x000fe40007000000 */
[----:B------:R-:W-:Y:S02]  /*f2a0*/  ISETP.GE.AND P4, PT, R64, R218, PT ;  /* 0x000000da4000720c */ /* 0x000fe40003f86270 */
[----:B------:R-:W-:-:S02]  /*f2b0*/  ISETP.GE.AND P6, PT, R60, R220, PT ;  /* 0x000000dc3c00720c */ /* 0x000fc40003fc6270 */
[----:B------:R-:W-:Y:S02]  /*f2c0*/  FSEL R179, R179, -INF , !P1 ;  /* 0xff800000b3b37808 */ /* 0x000fe40004800000 */
[----:B---3--:R-:W-:Y:S02]  /*f2d0*/  FSEL R173, R32, -INF , !P2 ;  /* 0xff80000020ad7808 */ /* 0x008fe40005000000 */
[----:B------:R-:W-:Y:S01]  /*f2e0*/  FSEL R167, R167, -INF , !P5 ;  /* 0xff800000a7a77808 */ /* 0x000fe20006800000 */
[----:B------:R-:W3:Y:S01]  /*f2f0*/  MUFU.TANH R32, R59 ;  /* 0x0000003b00207308 */ /* 0x000ee20000002400 */
[----:B------:R-:W-:Y:S02]  /*f300*/  ISETP.GE.AND P3, PT, R60, R218, PT ;  /* 0x000000da3c00720c */ /* 0x000fe40003f66270 */
[----:B------:R-:W-:Y:S02]  /*f310*/  ISETP.GT.AND P1, PT, R219, R39, PT ;  /* 0x00000027db00720c */ /* 0x000fe40003f24270 */
[----:B------:R-:W-:-:S02]  /*f320*/  ISETP.GE.AND P5, PT, R39, R220, PT ;  /* 0x000000dc2700720c */ /* 0x000fc40003fa6270 */
[----:B----4-:R-:W-:Y:S01]  /*f330*/  FSEL R33, R33, -INF , !P0 ;  /* 0xff80000021217808 */ /* 0x010fe20004000000 */
[----:B------:R-:W-:Y:S01]  /*f340*/  FMUL.FTZ R55, R55, R0 ;  /* 0x0000000037377220 */ /* 0x000fe20000410000 */
[----:B------:R-:W-:Y:S02]  /*f350*/  FSEL R173, R173, -INF , !P4 ;  /* 0xff800000adad7808 */ /* 0x000fe40006000000 */
[----:B------:R-:W-:Y:S02]  /*f360*/  FSEL R159, R159, -INF , !P6 ;  /* 0xff8000009f9f7808 */ /* 0x000fe40007000000 */
[----:B------:R-:W-:Y:S02]  /*f370*/  ISETP.GE.AND P2, PT, R39, R218, PT ;  /* 0x000000da2700720c */ /* 0x000fe40003f46270 */
[----:B------:R-:W-:Y:S02]  /*f380*/  ISETP.GT.AND P4, PT, R219, R26, PT ;  /* 0x0000001adb00720c */ /* 0x000fe40003f84270 */
[----:B------:R-:W-:-:S02]  /*f390*/  ISETP.GE.AND P6, PT, R26, R220, PT ;  /* 0x000000dc1a00720c */ /* 0x000fc40003fc6270 */
[----:B------:R-:W-:Y:S02]  /*f3a0*/  FSEL R169, R33, -INF , !P3 ;  /* 0xff80000021a97808 */ /* 0x000fe40005800000 */
[----:B-1----:R-:W-:Y:S02]  /*f3b0*/  FSEL R34, R34, -INF , !P1 ;  /* 0xff80000022227808 */ /* 0x002fe40004800000 */
[----:B------:R-:W-:Y:S01]  /*f3c0*/  FSEL R157, R157, -INF , !P5 ;  /* 0xff8000009d9d7808 */ /* 0x000fe20006800000 */
[----:B------:R-:W-:Y:S01]  /*f3d0*/  FMUL.FTZ R50, R50, R0 ;  /* 0x0000000032327220 */ /* 0x000fe20000410000 */
[----:B------:R-:W-:Y:S02]  /*f3e0*/  ISETP.GT.AND P3, PT, R219, R24, PT ;  /* 0x00000018db00720c */ /* 0x000fe40003f64270 */
[C---:B------:R-:W-:Y:S02]  /*f3f0*/  ISETP.GE.AND P5, PT, R24.reuse, R220, PT ;  /* 0x000000dc1800720c */ /* 0x040fe40003fa6270 */
[----:B------:R-:W-:Y:S01]  /*f400*/  ISETP.GE.AND P1, PT, R24, R218, PT ;  /* 0x000000da1800720c */ /* 0x000fe20003f26270 */
[----:B------:R-:W-:Y:S01]  /*f410*/  FMUL.FTZ R54, R54, R0 ;  /* 0x0000000036367220 */ /* 0x000fe20000410000 */
[----:B------:R-:W1:Y:S01]  /*f420*/  MUFU.TANH R24, R55 ;  /* 0x0000003700187308 */ /* 0x000e620000002400 */
[----:B------:R-:W-:-:S02]  /*f430*/  FSEL R165, R34, -INF , !P2 ;  /* 0xff80000022a57808 */ /* 0x000fc40005000000 */
[----:B------:R-:W-:Y:S02]  /*f440*/  FSEL R155, R155, -INF , !P6 ;  /* 0xff8000009b9b7808 */ /* 0x000fe40007000000 */
[----:B--2---:R-:W-:Y:S02]  /*f450*/  FSEL R30, R30, -INF , !P4 ;  /* 0xff8000001e1e7808 */ /* 0x004fe40006000000 */
[----:B------:R-:W-:Y:S02]  /*f460*/  ISETP.GT.AND P2, PT, R219, R22, PT ;  /* 0x00000016db00720c */ /* 0x000fe40003f44270 */
[C---:B------:R-:W-:Y:S02]  /*f470*/  ISETP.GE.AND P6, PT, R22.reuse, R220, PT ;  /* 0x000000dc1600720c */ /* 0x040fe40003fc6270 */
[-C--:B------:R-:W-:Y:S02]  /*f480*/  ISETP.GE.AND P4, PT, R22, R218.reuse, PT ;  /* 0x000000da1600720c */ /* 0x080fe40003f86270 */
[----:B------:R-:W-:Y:S01]  /*f490*/  ISETP.GE.AND P0, PT, R26, R218, PT ;  /* 0x000000da1a00720c */ /* 0x000fe20003f06270 */
[----:B------:R-:W2:Y:S01]  /*f4a0*/  MUFU.TANH R22, R50 ;  /* 0x0000003200167308 */ /* 0x000ea20000002400 */
[----:B------:R-:W-:-:S07]  /*f4b0*/  FMUL.FTZ R51, R51, R0 ;  /* 0x0000000033337220 */ /* 0x000fce0000410000 */
[----:B------:R-:W4:Y:S01]  /*f4c0*/  MUFU.TANH R26, R54 ;  /* 0x00000036001a7308 */ /* 0x000f220000002400 */
[----:B------:R-:W-:Y:S02]  /*f4d0*/  FSEL R161, R30, -INF , !P0 ;  /* 0xff8000001ea17808 */ /* 0x000fe40004000000 */
[----:B---3--:R-:W-:Y:S02]  /*f4e0*/  FSEL R32, R32, -INF , !P3 ;  /* 0xff80000020207808 */ /* 0x008fe40005800000 */
[----:B------:R-:W-:Y:S02]  /*f4f0*/  FSEL R153, R153, -INF , !P5 ;  /* 0xff80000099997808 */ /* 0x000fe40006800000 */
[----:B------:R-:W-:Y:S02]  /*f500*/  ISETP.GT.AND P0, PT, R219, R20, PT ;  /* 0x00000014db00720c */ /* 0x000fe40003f04270 */
[C---:B------:R-:W-:Y:S02]  /*f510*/  ISETP.GE.AND P5, PT, R20.reuse, R220, PT ;  /* 0x000000dc1400720c */ /* 0x040fe40003fa6270 */
[----:B------:R-:W-:-:S02]  /*f520*/  ISETP.GE.AND P3, PT, R20, R218, PT ;  /* 0x000000da1400720c */ /* 0x000fc40003f66270 */
[----:B------:R-:W3:Y:S01]  /*f530*/  MUFU.TANH R20, R51 ;  /* 0x0000003300147308 */ /* 0x000ee20000002400 */
[----:B------:R-:W-:Y:S02]  /*f540*/  FSEL R151, R32, -INF , !P1 ;  /* 0xff80000020977808 */ /* 0x000fe40004800000 */
[----:B------:R-:W-:Y:S02]  /*f550*/  FSEL R135, R135, -INF , !P6 ;  /* 0xff80000087877808 */ /* 0x000fe40007000000 */
[----:B------:R-:W-:Y:S02]  /*f560*/  ISETP.GT.AND P1, PT, R219, R14, PT ;  /* 0x0000000edb00720c */ /* 0x000fe40003f24270 */
[----:B------:R-:W-:Y:S02]  /*f570*/  ISETP.GE.AND P6, PT, R14, R220, PT ;  /* 0x000000dc0e00720c */ /* 0x000fe40003fc6270 */
[----:B-1----:R-:W-:Y:S01]  /*f580*/  FSEL R24, R24, -INF , !P0 ;  /* 0xff80000018187808 */ /* 0x002fe20004000000 */
[-C--:B------:R-:W-:Y:S01]  /*f590*/  FMUL.FTZ R42, R42, R0.reuse ;  /* 0x000000002a2a7220 */ /* 0x080fe20000410000 */
[----:B--2---:R-:W-:Y:S01]  /*f5a0*/  FSEL R22, R22, -INF , !P1 ;  /* 0xff80000016167808 */ /* 0x004fe20004800000 */
[----:B------:R-:W-:Y:S01]  /*f5b0*/  FMUL.FTZ R46, R46, R0 ;  /* 0x000000002e2e7220 */ /* 0x000fe20000410000 */
[----:B------:R-:W-:-:S02]  /*f5c0*/  FSEL R139, R24, -INF , !P3 ;  /* 0xff800000188b7808 */ /* 0x000fc40005800000 */
[----:B------:R-:W-:Y:S02]  /*f5d0*/  FSEL R131, R131, -INF , !P6 ;  /* 0xff80000083837808 */ /* 0x000fe40007000000 */
[----:B----4-:R-:W-:Y:S02]  /*f5e0*/  FSEL R26, R26, -INF , !P2 ;  /* 0xff8000001a1a7808 */ /* 0x010fe40005000000 */
[----:B------:R-:W-:Y:S02]  /*f5f0*/  ISETP.GT.AND P3, PT, R219, R8, PT ;  /* 0x00000008db00720c */ /* 0x000fe40003f64270 */
[C---:B------:R-:W-:Y:S02]  /*f600*/  ISETP.GE.AND P6, PT, R8.reuse, R220, PT ;  /* 0x000000dc0800720c */ /* 0x040fe40003fc6270 */
[-C--:B------:R-:W-:Y:S02]  /*f610*/  ISETP.GE.AND P1, PT, R8, R218.reuse, PT ;  /* 0x000000da0800720c */ /* 0x080fe40003f26270 */
[----:B------:R-:W1:Y:S01]  /*f620*/  MUFU.TANH R8, R42 ;  /* 0x0000002a00087308 */ /* 0x000e620000002400 */
[----:B------:R-:W-:Y:S01]  /*f630*/  BAR.SYNC.DEFER_BLOCKING 0x0 ;  /* 0x0000000000007b1d */ /* 0x000fe20000010000 */
[----:B------:R-:W-:-:S02]  /*f640*/  ISETP.GE.AND P2, PT, R14, R218, PT ;  /* 0x000000da0e00720c */ /* 0x000fc40003f46270 */
[----:B------:R-:W-:Y:S02]  /*f650*/  FSEL R141, R26, -INF , !P4 ;  /* 0xff8000001a8d7808 */ /* 0x000fe40006000000 */
[----:B------:R-:W-:Y:S02]  /*f660*/  FSEL R133, R133, -INF , !P5 ;  /* 0xff80000085857808 */ /* 0x000fe40006800000 */
[----:B------:R-:W2:Y:S01]  /*f670*/  MUFU.TANH R14, R46 ;  /* 0x0000002e000e7308 */ /* 0x000ea20000002400 */
[----:B------:R-:W-:Y:S02]  /*f680*/  ISETP.GT.AND P4, PT, R219, R10, PT ;  /* 0x0000000adb00720c */ /* 0x000fe40003f84270 */
[C---:B------:R-:W-:Y:S02]  /*f690*/  ISETP.GE.AND P5, PT, R10.reuse, R220, PT ;  /* 0x000000dc0a00720c */ /* 0x040fe40003fa6270 */
[----:B------:R-:W-:Y:S01]  /*f6a0*/  ISETP.GE.AND P0, PT, R10, R218, PT ;  /* 0x000000da0a00720c */ /* 0x000fe20003f06270 */
[-C--:B------:R-:W-:Y:S01]  /*f6b0*/  FMUL.FTZ R10, R47, R0.reuse ;  /* 0x000000002f0a7220 */ /* 0x080fe20000410000 */
[----:B------:R-:W-:Y:S01]  /*f6c0*/  FMUL.FTZ R0, R43, R0 ;  /* 0x000000002b007220 */ /* 0x000fe20000410000 */
[----:B---3--:R-:W-:-:S04]  /*f6d0*/  FSEL R20, R20, -INF , !P4 ;  /* 0xff80000014147808 */ /* 0x008fc80006000000 */
[----:B------:R-:W3:Y:S01]  /*f6e0*/  MUFU.TANH R10, R10 ;  /* 0x0000000a000a7308 */ /* 0x000ee20000002400 */
[----:B------:R-:W-:Y:S02]  /*f6f0*/  FSEL R127, R20, -INF , !P0 ;  /* 0xff800000147f7808 */ /* 0x000fe40004000000 */
[----:B------:R-:W-:-:S05]  /*f700*/  ISETP.GT.AND P0, PT, R219, R2, PT ;  /* 0x00000002db00720c */ /* 0x000fca0003f04270 */
[----:B------:R-:W4:Y:S01]  /*f710*/  MUFU.TANH R0, R0 ;  /* 0x0000000000007308 */ /* 0x000f220000002400 */
[----:B-1----:R-:W-:Y:S02]  /*f720*/  FSEL R8, R8, -INF , !P0 ;  /* 0xff80000008087808 */ /* 0x002fe40004000000 */
[----:B------:R-:W-:Y:S02]  /*f730*/  ISETP.GT.AND P0, PT, R123, R200, PT ;  /* 0x000000c87b00720c */ /* 0x000fe40003f04270 */
[----:B--2---:R-:W-:Y:S02]  /*f740*/  FSEL R14, R14, -INF , !P3 ;  /* 0xff8000000e0e7808 */ /* 0x004fe40005800000 */
[----:B------:R-:W-:Y:S02]  /*f750*/  FSEL R137, R22, -INF , !P2 ;  /* 0xff80000016897808 */ /* 0x000fe40005000000 */
[----:B------:R-:W-:Y:S02]  /*f760*/  FSEL R129, R129, -INF , !P5 ;  /* 0xff80000081817808 */ /* 0x000fe40006800000 */
[----:B------:R-:W-:-:S02]  /*f770*/  ISETP.GT.AND P2, PT, R219, R6, PT ;  /* 0x00000006db00720c */ /* 0x000fc40003f44270 */
[----:B------:R-:W-:Y:S02]  /*f780*/  ISETP.GE.AND P5, PT, R6, R220, PT ;  /* 0x000000dc0600720c */ /* 0x000fe40003fa6270 */
[----:B------:R-:W-:Y:S02]  /*f790*/  FSEL R59, R14, -INF , !P1 ;  /* 0xff8000000e3b7808 */ /* 0x000fe40004800000 */
[----:B------:R-:W-:Y:S02]  /*f7a0*/  ISETP.GT.AND P1, PT, R219, R18, PT ;  /* 0x00000012db00720c */ /* 0x000fe40003f24270 */
[----:B------:R-:W-:Y:S02]  /*f7b0*/  FSEL R53, R53, -INF , !P6 ;  /* 0xff80000035357808 */ /* 0x000fe40007000000 */
[----:B------:R-:W-:Y:S02]  /*f7c0*/  FSEL R50, R28, -INF , !P5 ;  /* 0xff8000001c327808 */ /* 0x000fe40006800000 */
[----:B---3--:R-:W-:Y:S01]  /*f7d0*/  FSEL R10, R10, -INF , !P2 ;  /* 0xff8000000a0a7808 */ /* 0x008fe20005000000 */
[----:B------:R-:W-:Y:S01]  /*f7e0*/  BSSY.RECONVERGENT B1, `(.L_x_4965) ;  /* 0x0000073000017945 */ /* 0x000fe20003800200 */
[----:B------:R-:W-:-:S02]  /*f7f0*/  ISETP.GE.AND P4, PT, R6, R218, PT ;  /* 0x000000da0600720c */ /* 0x000fc40003f86270 */
[C---:B------:R-:W-:Y:S02]  /*f800*/  ISETP.GE.AND P6, PT, R2.reuse, R220, PT ;  /* 0x000000dc0200720c */ /* 0x040fe40003fc6270 */
[----:B------:R-:W-:Y:S02]  /*f810*/  ISETP.GE.AND P3, PT, R2, R218, PT ;  /* 0x000000da0200720c */ /* 0x000fe40003f66270 */
[C---:B------:R-:W-:Y:S02]  /*f820*/  ISETP.GE.AND P5, PT, R18.reuse, R220, PT ;  /* 0x000000dc1200720c */ /* 0x040fe40003fa6270 */
[----:B------:R-:W-:Y:S02]  /*f830*/  ISETP.GE.AND P2, PT, R18, R218, PT ;  /* 0x000000da1200720c */ /* 0x000fe40003f46270 */
[----:B----4-:R-:W-:Y:S02]  /*f840*/  FSEL R0, R0, -INF , !P1 ;  /* 0xff80000000007808 */ /* 0x010fe40004800000 */
[----:B------:R-:W-:-:S02]  /*f850*/  VIMNMX R221, PT, PT, RZ, R221, !PT ;  /* 0x000000ddffdd7248 */ /* 0x000fc40007fe0100 */
[----:B------:R-:W-:Y:S02]  /*f860*/  VIMNMX R219, PT, PT, RZ, R219, !PT ;  /* 0x000000dbffdb7248 */ /* 0x000fe40007fe0100 */
        /* <DEDUP_REMOVED lines=19> */
.L_x_4968:
        /* <DEDUP_REMOVED lines=60> */
.L_x_4969:
[----:B------:R-:W-:Y:S05]  /*fd60*/  BSYNC.RECONVERGENT B0 ;  /* 0x0000000000007941 */ /* 0x000fea0003800200 */
.L_x_4967:
        /* <DEDUP_REMOVED lines=26> */
.L_x_4966:
[----:B------:R-:W-:Y:S05]  /*ff10*/  BSYNC.RECONVERGENT B1 ;  /* 0x0000000000017941 */ /* 0x000fea0003800200 */
.L_x_4965:
        /* <DEDUP_REMOVED lines=73> */
[-C--:B------:R-:W-:Y:S01]  /*103b0*/  FFMA.FTZ R34, R9, R51.reuse, -R54 ;  /* 0x0000003309227223 */ /* 0x080fe20000010836 */
[-CC-:B------:R-:W-:Y:S01]  /*103c0*/  FFMA.FTZ R35, R13, R51.reuse, -R52.reuse ;  /* 0x000000330d237223 */ /* 0x180fe20000010834 */
[----:B------:R-:W2:Y:S01]  /*103d0*/  MUFU.EX2 R45, R45 ;  /* 0x0000002d002d7308 */ /* 0x000ea20000000800 */
[----:B------:R-:W3:Y:S01]  /*103e0*/  LDSM.16.MT88.4 R8, [R192+0xb400] ;  /* 0x00b40000c008783b */ /* 0x000ee20000004200 */
[-C--:B------:R-:W-:Y:S01]  /*103f0*/  FFMA.FTZ R32, R17, R51.reuse, -R52 ;  /* 0x0000003311207223 */ /* 0x080fe20000010834 */
[-CC-:B------:R-:W-:Y:S01]  /*10400*/  FFMA.FTZ R37, R29, R51.reuse, -R54.reuse ;  /* 0x000000331d257223 */ /* 0x180fe20000010836 */
[----:B------:R-:W-:Y:S01]  /*10410*/  MUFU.EX2 R42, R42 ;  /* 0x0000002a002a7308 */ /* 0x000fe20000000800 */
[-C--:B------:R-:W-:Y:S01]  /*10420*/  FFMA.FTZ R33, R27, R51.reuse, -R54 ;  /* 0x000000331b217223 */ /* 0x080fe20000010836 */
[-CC-:B------:R-:W-:Y:S01]  /*10430*/  FFMA.FTZ R3, R25, R51.reuse, -R52.reuse ;  /* 0x0000003319037223 */ /* 0x180fe20000010834 */
[----:B------:R-:W3:Y:S01]  /*10440*/  LDSM.16.MT88.4 R12, [R194+0xb400] ;  /* 0x00b40000c20c783b */ /* 0x000ee20000004200 */
[----:B------:R-:W4:Y:S01]  /*10450*/  MUFU.EX2 R39, R39 ;  /* 0x0000002700277308 */ /* 0x000f220000000800 */
[-CC-:B------:R-:W-:Y:S01]  /*10460*/  FFMA.FTZ R58, R61, R51.reuse, -R52.reuse ;  /* 0x000000333d3a7223 */ /* 0x180fe20000010834 */
[-C--:B------:R-:W-:Y:S01]  /*10470*/  FFMA.FTZ R56, R225, R51.reuse, -R52 ;  /* 0x00000033e1387223 */ /* 0x080fe20000010834 */
[----:B------:R-:W3:Y:S01]  /*10480*/  LDSM.16.MT88.4 R20, [R194+0x9400] ;  /* 0x00940000c214783b */ /* 0x000ee20000004200 */
[----:B------:R-:W-:Y:S01]  /*10490*/  MUFU.EX2 R44, R44 ;  /* 0x0000002c002c7308 */ /* 0x000fe20000000800 */
[-CC-:B------:R-:W-:Y:S01]  /*104a0*/  FFMA.FTZ R60, R223, R51.reuse, -R54.reuse ;  /* 0x00000033df3c7223 */ /* 0x180fe20000010836 */
        /* <DEDUP_REMOVED lines=8> */
[----:B----4-:R-:W-:Y:S01]  /*10530*/  F2FP.BF16.F32.PACK_AB R71, R39, R42 ;  /* 0x0000002a2747723e */ /* 0x010fe200000010ff */
[----:B------:R-:W4:Y:S01]  /*10540*/  LDSM.16.MT88.4 R24, [R192+0xd400] ;  /* 0x00d40000c018783b */ /* 0x000f220000004200 */
[----:B------:R-:W1:Y:S01]  /*10550*/  MUFU.EX2 R40, R40 ;  /* 0x0000002800287308 */ /* 0x000e620000000800 */
[-C--:B------:R-:W-:Y:S01]  /*10560*/  FFMA.FTZ R227, R227, R51.reuse, -R52 ;  /* 0x00000033e3e37223 */ /* 0x080fe20000010834 */
[-C--:B------:R-:W-:Y:S01]  /*10570*/  FFMA.FTZ R203, R203, R51.reuse, -R54 ;  /* 0x00000033cbcb7223 */ /* 0x080fe20000010836 */
[-CC-:B------:R-:W-:Y:S01]  /*10580*/  FFMA.FTZ R66, R143, R51.reuse, -R52.reuse ;  /* 0x000000338f427223 */ /* 0x180fe20000010834 */
[----:B------:R-:W-:Y:S01]  /*10590*/  MUFU.EX2 R38, R38 ;  /* 0x0000002600267308 */ /* 0x000fe20000000800 */
[-C--:B------:R-:W-:Y:S01]  /*105a0*/  FFMA.FTZ R64, R187, R51.reuse, -R52 ;  /* 0x00000033bb407223 */ /* 0x080fe20000010834 */
[----:B-----5:R-:W-:Y:S01]  /*105b0*/  F2FP.BF16.F32.PACK_AB R68, R43, R44 ;  /* 0x0000002c2b44723e */ /* 0x020fe200000010ff */
[-CC-:B------:R-:W-:Y:S01]  /*105c0*/  FFMA.FTZ R120, R185, R51.reuse, -R54.reuse ;  /* 0x00000033b9787223 */ /* 0x180fe20000010836 */
[----:B------:R-:W-:Y:S01]  /*105d0*/  MUFU.EX2 R35, R35 ;  /* 0x0000002300237308 */ /* 0x000fe20000000800 */
[-C--:B------:R-:W-:Y:S01]  /*105e0*/  FFMA.FTZ R122, R145, R51.reuse, -R54 ;  /* 0x00000033917a7223 */ /* 0x080fe20000010836 */
[-CC-:B------:R-:W-:Y:S01]  /*105f0*/  FFMA.FTZ R149, R149, R51.reuse, -R52.reuse ;  /* 0x0000003395957223 */ /* 0x180fe20000010834 */
[-C--:B------:R-:W-:Y:S01]  /*10600*/  FFMA.FTZ R189, R189, R51.reuse, -R52 ;  /* 0x00000033bdbd7223 */ /* 0x080fe20000010834 */
[----:B------:R-:W-:Y:S01]  /*10610*/  MUFU.EX2 R32, R32 ;  /* 0x0000002000207308 */ /* 0x000fe20000000800 */
[--C-:B------:R-:W-:Y:S01]  /*10620*/  FFMA.FTZ R183, R183, R51, -R54.reuse ;  /* 0x00000033b7b77223 */ /* 0x100fe20000010836 */
[----:B-1----:R-:W-:Y:S01]  /*10630*/  F2FP.BF16.F32.PACK_AB R70, R40, R41 ;  /* 0x000000292846723e */ /* 0x002fe200000010ff */
[-C--:B------:R-:W-:Y:S01]  /*10640*/  FFMA.FTZ R124, R147, R51.reuse, -R54 ;  /* 0x00000033937c7223 */ /* 0x080fe20000010836 */
[----:B------:R-:W-:Y:S01]  /*10650*/  MUFU.EX2 R37, R37 ;  /* 0x0000002500257308 */ /* 0x000fe20000000800 */
[-C--:B------:R-:W-:Y:S01]  /*10660*/  FFMA.FTZ R126, R163, R51.reuse, -R52 ;  /* 0x00000033a37e7223 */ /* 0x080fe20000010834 */
[-CC-:B------:R-:W-:Y:S01]  /*10670*/  FFMA.FTZ R128, R177, R51.reuse, -R54.reuse ;  /* 0x00000033b1807223 */ /* 0x180fe20000010836 */
[-C--:B------:R-:W-:Y:S01]  /*10680*/  FFMA.FTZ R130, R167, R51.reuse, -R54 ;  /* 0x00000033a7827223 */ /* 0x080fe20000010836 */
[----:B------:R-:W1:Y:S01]  /*10690*/  MUFU.EX2 R36, R36 ;  /* 0x0000002400247308 */ /* 0x000e620000000800 */
[C---:B------:R-:W-:Y:S03]  /*106a0*/  HMMA.16816.F32.BF16 R88, R68.reuse, R84, RZ ;  /* 0x000000544458723c */ /* 0x040fe600000418ff */
[-CC-:B------:R-:W-:Y:S01]  /*106b0*/  FFMA.FTZ R173, R173, R51.reuse, -R52.reuse ;  /* 0x00000033adad7223 */ /* 0x180fe20000010834 */
[-C--:B------:R-:W-:Y:S01]  /*106c0*/  FFMA.FTZ R181, R181, R51.reuse, -R52 ;  /* 0x00000033b5b57223 */ /* 0x080fe20000010834 */
        /* <DEDUP_REMOVED lines=9> */
[-C--:B------:R-:W-:Y:S01]  /*10760*/  FFMA.FTZ R165, R165, R51.reuse, -R52 ;  /* 0x00000033a5a57223 */ /* 0x080fe20000010834 */
[-C--:B------:R-:W-:Y:S01]  /*10770*/  FFMA.FTZ R157, R157, R51.reuse, -R54 ;  /* 0x000000339d9d7223 */ /* 0x080fe20000010836 */
[-C--:B------:R-:W-:Y:S01]  /*10780*/  FFMA.FTZ R140, R139, R51.reuse, -R52 ;  /* 0x000000338b8c7223 */ /* 0x080fe20000010834 */
[----:B------:R1:W-:Y:S01]  /*10790*/  MUFU.EX2 R61, R227 ;  /* 0x000000e3003d7308 */ /* 0x0003e20000000800 */
[C---:B------:R-:W-:Y:S01]  /*107a0*/  HMMA.16816.F32.BF16 R112, R68.reuse, R108, RZ ;  /* 0x0000006c4470723c */ /* 0x040fe200000418ff */
[-CC-:B------:R-:W-:Y:S01]  /*107b0*/  FFMA.FTZ R142, R133, R51.reuse, -R54.reuse ;  /* 0x00000033858e7223 */ /* 0x180fe20000010836 */
[-C--:B------:R-:W-:Y:S01]  /*107c0*/  FFMA.FTZ R144, R129, R51.reuse, -R54 ;  /* 0x0000003381907223 */ /* 0x080fe20000010836 */
[----:B------:R-:W-:Y:S01]  /*107d0*/  MUFU.EX2 R58, R58 ;  /* 0x0000003a003a7308 */ /* 0x000fe20000000800 */
[-CC-:B------:R-:W-:Y:S01]  /*107e0*/  FFMA.FTZ R146, R127, R51.reuse, -R52.reuse ;  /* 0x000000337f927223 */ /* 0x180fe20000010834 */
[-C--:B------:R-:W-:Y:S01]  /*107f0*/  FFMA.FTZ R137, R137, R51.reuse, -R52 ;  /* 0x0000003389897223 */ /* 0x080fe20000010834 */
[-CC-:B------:R-:W-:Y:S01]  /*10800*/  FFMA.FTZ R131, R131, R51.reuse, -R54.reuse ;  /* 0x0000003383837223 */ /* 0x180fe20000010836 */
        /* <DEDUP_REMOVED lines=9> */
[----:B------:R-:W-:Y:S01]  /*108a0*/  HMMA.16816.F32.BF16 R96, R68, R92, RZ ;  /* 0x0000005c4460723c */ /* 0x000fe200000418ff */
[----:B------:R-:W-:Y:S01]  /*108b0*/  FADD.FTZ R39, R39, R42 ;  /* 0x0000002a27277221 */ /* 0x000fe20000010000 */
[----:B------:R-:W-:Y:S01]  /*108c0*/  FADD.FTZ R40, R40, R41 ;  /* 0x0000002928287221 */ /* 0x000fe20000010000 */
[----:B------:R-:W-:Y:S01]  /*108d0*/  MUFU.EX2 R63, R63 ;  /* 0x0000003f003f7308 */ /* 0x000fe20000000800 */
[----:B-1----:R-:W-:Y:S01]  /*108e0*/  FFMA.FTZ R227, R47, R51, -R52 ;  /* 0x000000332fe37223 */ /* 0x002fe20000010834 */
[----:B------:R-:W-:-:S02]  /*108f0*/  ISETP.GT.AND P0, PT, R123, R200, PT ;  /* 0x000000c87b00720c */ /* 0x000fc40003f04270 */
[----:B------:R-:W1:Y:S01]  /*10900*/  MUFU.EX2 R62, R62 ;  /* 0x0000003e003e7308 */ /* 0x000e620000000800 */
[C---:B------:R-:W-:Y:S03]  /*10910*/  HMMA.16816.F32.BF16 R80, R68.reuse, R76, RZ ;  /* 0x0000004c4450723c */ /* 0x040fe600000418ff */
[----:B------:R-:W1:Y:S04]  /*10920*/  MUFU.EX2 R125, R125 ;  /* 0x0000007d007d7308 */ /* 0x000e680000000800 */
[----:B------:R-:W-:Y:S01]  /*10930*/  MUFU.EX2 R143, R189 ;  /* 0x000000bd008f7308 */ /* 0x000fe20000000800 */
[C---:B------:R-:W-:Y:S03]  /*10940*/  HMMA.16816.F32.BF16 R108, R68.reuse, R110, RZ ;  /* 0x0000006e446c723c */ /* 0x040fe600000418ff */
        /* <DEDUP_REMOVED lines=13> */
[----:B--2---:R-:W-:Y:S01]  /*10a20*/  FFMA.FTZ R124, R179, R51, -R52 ;  /* 0x00000033b37c7223 */ /* 0x004fe20000010834 */
[----:B------:R-:W-:Y:S01]  /*10a30*/  F2FP.BF16.F32.PACK_AB R5, R35, R38 ;  /* 0x000000262305723e */ /* 0x000fe200000010ff */
[----:B------:R-:W-:Y:S01]  /*10a40*/  MUFU.EX2 R126, R126 ;  /* 0x0000007e007e7308 */ /* 0x000fe20000000800 */
[----:B------:R-:W-:-:S03]  /*10a50*/  FADD.FTZ R38, R38, R39 ;  /* 0x0000002726267221 */ /* 0x000fc60000010000 */
[----:B------:R-:W-:Y:S01]  /*10a60*/  HMMA.16816.F32.BF16 R68, R68, R6, RZ ;  /* 0x000000064444723c */ /* 0x000fe200000418ff */
[----:B-----5:R-:W-:Y:S01]  /*10a70*/  F2FP.BF16.F32.PACK_AB R6, R33, R34 ;  /* 0x000000222106723e */ /* 0x020fe200000010ff */
[----:B------:R-:W-:Y:S01]  /*10a80*/  MUFU.EX2 R124, R124 ;  /* 0x0000007c007c7308 */ /* 0x000fe20000000800 */
[----:B---3--:R-:W-:Y:S01]  /*10a90*/  F2FP.BF16.F32.PACK_AB R7, R3, R32 ;  /* 0x000000200307723e */ /* 0x008fe200000010ff */
        /* <DEDUP_REMOVED lines=40> */
[----:B-1----:R-:W-:Y:S02]  /*10d20*/  F2FP.BF16.F32.PACK_AB R6, R62, R63 ;  /* 0x0000003f3e06723e */ /* 0x002fe400000010ff */
[----:B------:R-:W-:-:S07]  /*10d30*/  F2FP.BF16.F32.PACK_AB R7, R125, R56 ;  /* 0x000000387d07723e */ /* 0x000fce00000010ff */
[C---:B-----5:R-:W-:Y:S08]  /*10d40*/  HMMA.16816.F32.BF16 R88, R4.reuse, R8, R88 ;  /* 0x000000080458723c */ /* 0x060ff00000041858 */
        /* <DEDUP_REMOVED lines=27> */
[C---:B--2---:R-:W-:Y:S08]  /*10f00*/  HMMA.16816.F32.BF16 R112, R4.reuse, R20, R112 ;  /* 0x000000140470723c */ /* 0x044ff00000041870 */
[C---:B------:R-:W-:Y:S01]  /*10f10*/  HMMA.16816.F32.BF16 R108, R4.reuse, R22, R108 ;  /* 0x00000016046c723c */ /* 0x040fe2000004186c */
[----:B------:R-:W-:Y:S07]  /*10f20*/  LDSM.16.MT88.4 R20, [R194+0xa000] ;  /* 0x00a00000c214783b */ /* 0x000fee0000004200 */
[C---:B-----5:R-:W-:Y:S08]  /*10f30*/  HMMA.16816.F32.BF16 R104, R4.reuse, R16, R104 ;  /* 0x000000100468723c */ /* 0x060ff00000041868 */
[C---:B------:R-:W-:Y:S01]  /*10f40*/  HMMA.16816.F32.BF16 R100, R4.reuse, R18, R100 ;  /* 0x000000120464723c */ /* 0x040fe20000041864 */
[----:B------:R-:W2:Y:S07]  /*10f50*/  LDSM.16.MT88.4 R16, [R192+0xa000] ;  /* 0x00a00000c010783b */ /* 0x000eae0000004200 */
[C---:B------:R-:W-:Y:S08]  /*10f60*/  HMMA.16816.F32.BF16 R80, R4.reuse, R28, R80 ;  /* 0x0000001c0450723c */ /* 0x040ff00000041850 */
[C---:B------:R-:W-:Y:S01]  /*10f70*/  HMMA.16816.F32.BF16 R76, R4.reuse, R30, R76 ;  /* 0x0000001e044c723c */ /* 0x040fe2000004184c */
[----:B------:R-:W3:Y:S07]  /*10f80*/  LDSM.16.MT88.4 R28, [R194+0xe000] ;  /* 0x00e00000c21c783b */ /* 0x000eee0000004200 */
[C---:B----4-:R-:W-:Y:S08]  /*10f90*/  HMMA.16816.F32.BF16 R72, R4.reuse, R24, R72 ;  /* 0x000000180448723c */ /* 0x050ff00000041848 */
        /* <DEDUP_REMOVED lines=15> */
[----:B---3--:R-:W-:Y:S03]  /*11090*/  HMMA.16816.F32.BF16 R80, R4, R28, R80 ;  /* 0x0000001c0450723c */ /* 0x008fe60000041850 */
[-C--:B------:R-:W-:Y:S01]  /*110a0*/  FFMA.FTZ R28, R153, R51.reuse, -R54 ;  /* 0x00000033991c7223 */ /* 0x080fe20000010836 */
[----:B------:R-:W-:-:S03]  /*110b0*/  FFMA.FTZ R153, R151, R51, -R52 ;  /* 0x0000003397997223 */ /* 0x000fc60000010834 */
[----:B------:R3:W5:Y:S01]  /*110c0*/  MUFU.EX2 R151, R28 ;  /* 0x0000001c00977308 */ /* 0x0007620000000800 */
[C---:B-1----:R-:W-:Y:S03]  /*110d0*/  HMMA.16816.F32.BF16 R72, R4.reuse, R8, R72 ;  /* 0x000000080448723c */ /* 0x042fe60000041848 */
[----:B------:R-:W1:Y:S05]  /*110e0*/  MUFU.EX2 R153, R153 ;  /* 0x0000009900997308 */ /* 0x000e6a0000000800 */
[C---:B------:R-:W-:Y:S01]  /*110f0*/  HMMA.16816.F32.BF16 R68, R4.reuse, R10, R68 ;  /* 0x0000000a0444723c */ /* 0x040fe20000041844 */
[----:B------:R-:W4:Y:S07]  /*11100*/  LDSM.16.MT88.4 R8, [R194+0xe400] ;  /* 0x00e40000c208783b */ /* 0x000f2e0000004200 */
[C---:B------:R-:W-:Y:S08]  /*11110*/  HMMA.16816.F32.BF16 R112, R4.reuse, R20, R112 ;  /* 0x000000140470723c */ /* 0x040ff00000041870 */
[C---:B------:R-:W-:Y:S01]  /*11120*/  HMMA.16816.F32.BF16 R108, R4.reuse, R22, R108 ;  /* 0x00000016046c723c */ /* 0x040fe2000004186c */
[----:B------:R-:W4:Y:S07]  /*11130*/  LDSM.16.MT88.4 R20, [R192+0xa400] ;  /* 0x00a40000c014783b */ /* 0x000f2e0000004200 */
[----:B------:R-:W-:Y:S03]  /*11140*/  HMMA.16816.F32.BF16 R76, R4, R30, R76 ;  /* 0x0000001e044c723c */ /* 0x000fe6000004184c */
[----:B------:R-:W-:Y:S01]  /*11150*/  F2FP.BF16.F32.PACK_AB R4, R155, R136 ;  /* 0x000000889b04723e */ /* 0x000fe200000010ff */
[----:B---3--:R-:W3:Y:S01]  /*11160*/  LDSM.16.MT88.4 R28, [R192+0xe400] ;  /* 0x00e40000c01c783b */ /* 0x008ee20000004200 */
[----:B------:R-:W-:-:S02]  /*11170*/  F2FP.BF16.F32.PACK_AB R5, R161, R134 ;  /* 0x00000086a105723e */ /* 0x000fc400000010ff */
[----:B-----5:R-:W-:Y:S02]  /*11180*/  F2FP.BF16.F32.PACK_AB R6, R151, R138 ;  /* 0x0000008a9706723e */ /* 0x020fe400000010ff */
[----:B-1----:R-:W-:-:S07]  /*11190*/  F2FP.BF16.F32.PACK_AB R7, R153, R132 ;  /* 0x000000849907723e */ /* 0x002fce00000010ff */
[C---:B--2---:R-:W-:Y:S08]  /*111a0*/  HMMA.16816.F32.BF16 R96, R4.reuse, R16, R96 ;  /* 0x000000100460723c */ /* 0x044ff00000041860 */
        /* <DEDUP_REMOVED lines=10> */
[----:B--2---:R-:W2:Y:S07]  /*11250*/  LDSM.16.MT88.4 R12, [R192+0xc800] ;  /* 0x00c80000c00c783b */ /* 0x004eae0000004200 */
        /* <DEDUP_REMOVED lines=8> */
[C---:B---3--:R-:W-:Y:S08]  /*112e0*/  HMMA.16816.F32.BF16 R72, R4.reuse, R28, R72 ;  /* 0x0000001c0448723c */ /* 0x048ff00000041848 */
        /* <DEDUP_REMOVED lines=176> */
.L_x_4973:
        /* <DEDUP_REMOVED lines=8> */
.L_x_4974:
[----:B------:R-:W-:Y:S05]  /*11e70*/  BSYNC.RECONVERGENT B0 ;  /* 0x0000000000007941 */ /* 0x000fea0003800200 */
.L_x_4972:
[C---:B------:R-:W-:Y:S01]  /*11e80*/  SHF.L.U32 R3, R118.reuse, 0x6, RZ ;  /* 0x0000000676037819 */ /* 0x040fe200000006ff */
[----:B------:R-:W-:Y:S01]  /*11e90*/  @!PT LDS RZ, [RZ] ;  /* 0x00000000fffff984 */ /* 0x000fe20000000800 */
[----:B------:R-:W-:Y:S01]  /*11ea0*/  @!PT LDS RZ, [RZ] ;  /* 0x00000000fffff984 */ /* 0x000fe20000000800 */
[----:B------:R-:W-:Y:S01]  /*11eb0*/  @!PT LDS RZ, [RZ] ;  /* 0x00000000fffff984 */ /* 0x000fe20000000800 */
[----:B------:R-:W-:Y:S01]  /*11ec0*/  LDGSTS.E.BYPASS.LTC128B.128 [R211+0x9000], desc[UR4][R204.64] ;  /* 0x09000000ccd37fae */ /* 0x000fe2000b981a04 */
[----:B------:R-:W-:Y:S02]  /*11ed0*/  SHF.L.U64.HI R4, R118, 0x6, R119 ;  /* 0x0000000676047819 */ /* 0x000fe40000010277 */
[C---:B------:R-:W-:Y:S01]  /*11ee0*/  IADD3 R8, P1, PT, R3.reuse, R204, RZ ;  /* 0x000000cc03087210 */ /* 0x040fe20007f3e0ff */
[----:B------:R-:W-:Y:S03]  /*11ef0*/  LDGSTS.E.BYPASS.LTC128B.128 [R211+0xb000], desc[UR4][R204.64+0x40] ;  /* 0x0b000040ccd37fae */ /* 0x000fe6000b981a04 */
[----:B------:R-:W-:Y:S01]  /*11f00*/  IADD3 R6, P2, PT, R3, R8, RZ ;  /* 0x0000000803067210 */ /* 0x000fe20007f5e0ff */
[----:B------:R-:W-:Y:S01]  /*11f10*/  LDGSTS.E.BYPASS.LTC128B.128 [R211+0xd000], desc[UR4][R204.64+0x80] ;  /* 0x0d000080ccd37fae */ /* 0x000fe2000b981a04 */
[----:B------:R-:W-:-:S02]  /*11f20*/  IADD3.X R9, PT, PT, R4, R205, RZ, P1, !PT ;  /* 0x000000cd04097210 */ /* 0x000fc40000ffe4ff */
[----:B------:R-:W-:Y:S02]  /*11f30*/  IADD3 R10, P1, PT, R3, R6, RZ ;  /* 0x00000006030a7210 */ /* 0x000fe40007f3e0ff */
[C---:B------:R-:W-:Y:S01]  /*11f40*/  IADD3.X R7, PT, PT, R4.reuse, R9, RZ, P2, !PT ;  /* 0x0000000904077210 */ /* 0x040fe200017fe4ff */
[----:B------:R-:W-:Y:S03]  /*11f50*/  LDGSTS.E.BYPASS.LTC128B.128 [R211+0x9800], desc[UR4][R8.64] ;  /* 0x0980000008d37fae */ /* 0x000fe6000b981a04 */
[----:B------:R-:W-:Y:S01]  /*11f60*/  IADD3.X R11, PT, PT, R4, R7, RZ, P1, !PT ;  /* 0x00000007040b7210 */ /* 0x000fe20000ffe4ff */
        /* <DEDUP_REMOVED lines=143> */
[-C--:B------:R-:W-:Y:S01]  /*12860*/  FMUL.FTZ R144, R144, R3.reuse ;  /* 0x0000000390907220 */ /* 0x080fe20000410000 */
[----:B------:R-:W-:-:S04]  /*12870*/  FMUL.FTZ R145, R145, R3 ;  /* 0x0000000391917220 */ /* 0x000fc80000410000 */
        /* <DEDUP_REMOVED lines=21> */
[----:B------:R-:W1:Y:S05]  /*129d0*/  MUFU.TANH R133, R133 ;  /* 0x0000008500857308 */ /* 0x000e6a0000002400 */
[C---:B------:R-:W-:Y:S08]  /*129e0*/  HMMA.16816.F32.BF16 R124, R8.reuse, R32, R124 ;  /* 0x00000020087c723c */ /* 0x040ff0000004187c */
[----:B------:R-:W-:Y:S01]  /*129f0*/  HMMA.16816.F32.BF16 R64, R8, R34, R64 ;  /* 0x000000220840723c */ /* 0x000fe20000041840 */
[----:B------:R-:W1:Y:S07]  /*12a00*/  LDSM.16.M88.4 R32, [R193+0x6c00] ;  /* 0x006c0000c120783b */ /* 0x000e6e0000000200 */
[C---:B-----5:R-:W-:Y:S08]  /*12a10*/  HMMA.16816.F32.BF16 R52, R36.reuse, R4, R52 ;  /* 0x000000042434723c */ /* 0x060ff00000041834 */
[----:B------:R-:W-:Y:S01]  /*12a20*/  HMMA.16816.F32.BF16 R48, R36, R6, R48 ;  /* 0x000000062430723c */ /* 0x000fe20000041830 */
[----:B------:R-:W5:Y:S02]  /*12a30*/  LDSM.16.M88.4 R4, [R196+0x8c00] ;  /* 0x008c0000c404783b */ /* 0x000f640000000200 */
[----:B------:R-:W-:-:S05]  /*12a40*/  FMUL.FTZ R64, R64, R3 ;  /* 0x0000000340407220 */ /* 0x000fca0000410000 */
        /* <DEDUP_REMOVED lines=51> */
[----:B------:R-:W4:Y:S02]  /*12d80*/  MUFU.TANH R140, R140 ;  /* 0x0000008c008c7308 */ /* 0x000f240000002400 */
[-C--:B------:R-:W-:Y:S01]  /*12d90*/  FMUL.FTZ R32, R56, R3.reuse ;  /* 0x0000000338207220 */ /* 0x080fe20000410000 */
[-C--:B------:R-:W-:Y:S01]  /*12da0*/  FMUL.FTZ R24, R57, R3.reuse ;  /* 0x0000000339187220 */ /* 0x080fe20000410000 */
[-C--:B------:R-:W-:Y:S01]  /*12db0*/  FMUL.FTZ R18, R58, R3.reuse ;  /* 0x000000033a127220 */ /* 0x080fe20000410000 */
[----:B------:R-:W-:-:S02]  /*12dc0*/  FMUL.FTZ R4, R59, R3 ;  /* 0x000000033b047220 */ /* 0x000fc40000410000 */
[C---:B---3--:R-:W-:Y:S01]  /*12dd0*/  HMMA.16816.F32.BF16 R44, R8.reuse, R12, R44 ;  /* 0x0000000c082c723c */ /* 0x048fe2000004182c */
[----:B------:R-:W3:Y:S02]  /*12de0*/  MUFU.TANH R146, R146 ;  /* 0x0000009200927308 */ /* 0x000ee40000002400 */
[-C--:B------:R-:W-:Y:S01]  /*12df0*/  FMUL.FTZ R25, R52, R3.reuse ;  /* 0x0000000334197220 */ /* 0x080fe20000410000 */
[-C--:B------:R-:W-:Y:S01]  /*12e00*/  FMUL.FTZ R26, R53, R3.reuse ;  /* 0x00000003351a7220 */ /* 0x080fe20000410000 */
[-C--:B------:R-:W-:Y:S01]  /*12e10*/  FMUL.FTZ R19, R54, R3.reuse ;  /* 0x0000000336137220 */ /* 0x080fe20000410000 */
[-C--:B------:R-:W-:Y:S02]  /*12e20*/  FMUL.FTZ R5, R55, R3.reuse ;  /* 0x0000000337057220 */ /* 0x080fe40000410000 */
[----:B------:R-:W-:Y:S01]  /*12e30*/  HMMA.16816.F32.BF16 R40, R8, R14, R40 ;  /* 0x0000000e0828723c */ /* 0x000fe20000041828 */
        /* <DEDUP_REMOVED lines=69> */
[----:B------:R-:W-:Y:S02]  /*13290*/  IADD3 R13, PT, PT, RZ, -R13, RZ ;  /* 0x8000000dff0d7210 */ /* 0x000fe40007ffe0ff */
[----:B------:R-:W-:-:S03]  /*132a0*/  ISETP.GE.AND P0, PT, R21, RZ, PT ;  /* 0x000000ff1500720c */ /* 0x000fc60003f06270 */
[----:B--2---:R-:W2:Y:S02]  /*132b0*/  MUFU.RCP R36, R8 ;  /* 0x0000000800247308 */ /* 0x004ea40000001000 */
[----:B--2---:R-:W-:Y:S01]  /*132c0*/  VIADD R36, R36, 0xffffffe ;  /* 0x0ffffffe24247836 */ /* 0x004fe20000000000 */
[----:B------:R-:W-:Y:S02]  /*132d0*/  IABS R8, R9 ;  /* 0x0000000900087213 */ /* 0x000fe40000000000 */
[----:B------:R-:W-:-:S03]  /*132e0*/  LOP3.LUT R9, R9, R34, RZ, 0x3c, !PT ;  /* 0x0000002209097212 */ /* 0x000fc600078e3cff */
[----:B------:R-:W2:Y:S01]  /*132f0*/  F2I.FTZ.U32.TRUNC.NTZ R37, R36 ;  /* 0x0000002400257305 */ /* 0x000ea2000021f000 */
[----:B------:R-:W-:Y:S02]  /*13300*/  ISETP.GE.AND P3, PT, R9, RZ, PT ;  /* 0x000000ff0900720c */ /* 0x000fe40003f66270 */
[----:B--2---:R-:W-:Y:S01]  /*13310*/  IADD3 R22, PT, PT, RZ, -R37, RZ ;  /* 0x80000025ff167210 */ /* 0x004fe20007ffe0ff */
        /* <DEDUP_REMOVED lines=26> */
[C---:B-1----:R-:W-:Y:S01]  /*134c0*/  IMAD.WIDE R40, R11.reuse, 0x4, R214 ;  /* 0x000000040b287825 */ /* 0x042fe200078e02d6 */
        /* <DEDUP_REMOVED lines=18> */
.L_x_4978:
        /* <DEDUP_REMOVED lines=8> */
.L_x_4979:
[----:B------:R-:W-:Y:S05]  /*13670*/  BSYNC.RECONVERGENT B0 ;  /* 0x0000000000007941 */ /* 0x000fea0003800200 */
.L_x_4977:
        /* <DEDUP_REMOVED lines=25> */
.L_x_4976:
[----:B------:R-:W-:Y:S05]  /*13810*/  BSYNC.RECONVERGENT B1 ;  /* 0x0000000000017941 */ /* 0x000fea0003800200 */
.L_x_4975:
[----:B------:R-:W3:Y:S01]  /*13820*/  LD.E R131, desc[UR4][R116.64+0xdc] ;  /* 0x0000dc0474837980 */ /* 0x000ee2000c101900 */
[----:B------:R-:W-:Y:S02]  /*13830*/  IMAD.SHL.U32 R9, R207, 0x2, RZ ;  /* 0x00000002cf097824 */ /* 0x000fe400078e00ff */
[----:B--2---:R-:W-:-:S03]  /*13840*/  VIADD R22, R121, 0xffffffff ;  /* 0xffffffff79167836 */ /* 0x004fc60000000000 */
[----:B------:R-:W-:Y:S01]  /*13850*/  LOP3.LUT R9, R9, 0x6, RZ, 0xc0, !PT ;  /* 0x0000000609097812 */ /* 0x000fe200078ec0ff */
[----:B------:R-:W-:-:S04]  /*13860*/  IMAD.SHL.U32 R22, R22, 0x80, RZ ;  /* 0x0000008016167824 */ /* 0x000fc800078e00ff */
[----:B------:R-:W-:-:S04]  /*13870*/  IMAD.IADD R22, R22, 0x1, R9 ;  /* 0x0000000116167824 */ /* 0x000fc800078e0209 */
[C---:B------:R-:W-:Y:S02]  /*13880*/  VIADD R9, R22.reuse, 0xffffff80 ;  /* 0xffffff8016097836 */ /* 0x040fe40000000000 */
[----:B------:R-:W-:-:S03]  /*13890*/  VIADD R8, R22, 0xffffff81 ;  /* 0xffffff8116087836 */ /* 0x000fc60000000000 */
[C---:B------:R-:W-:Y:S02]  /*138a0*/  ISETP.GE.AND P1, PT, R9.reuse, R221, PT ;  /* 0x000000dd0900720c */ /* 0x040fe40003f26270 */
[C---:B------:R-:W-:Y:S02]  /*138b0*/  ISETP.GE.AND P5, PT, R9.reuse, R220, PT ;  /* 0x000000dc0900720c */ /* 0x040fe40003fa6270 */
[C---:B------:R-:W-:Y:S02]  /*138c0*/  ISETP.GE.AND P0, PT, R9.reuse, R219, PT ;  /* 0x000000db0900720c */ /* 0x040fe40003f06270 */
[----:B------:R-:W-:Y:S02]  /*138d0*/  ISETP.GE.AND P4, PT, R9, R218, PT ;  /* 0x000000da0900720c */ /* 0x000fe40003f86270 */
[----:B------:R-:W-:Y:S01]  /*138e0*/  FSEL R9, R120, -INF , P1 ;  /* 0xff80000078097808 */ /* 0x000fe20000800000 */
[----:B------:R-:W-:Y:S01]  /*138f0*/  VIADD R120, R22, 0xffffff89 ;  /* 0xffffff8916787836 */ /* 0x000fe20000000000 */
[----:B------:R-:W-:Y:S01]  /*13900*/  ISETP.GE.AND P1, PT, R8, R221, PT ;  /* 0x000000dd0800720c */ /* 0x000fe20003f26270 */
[----:B------:R-:W-:Y:S01]  /*13910*/  VIADD R126, R22, 0xffffff88 ;  /* 0xffffff88167e7836 */ /* 0x000fe20000000000 */
[----:B------:R-:W-:Y:S01]  /*13920*/  ISETP.GE.AND P6, PT, R8, R220, PT ;  /* 0x000000dc0800720c */ /* 0x000fe20003fc6270 */
[----:B------:R-:W-:Y:S01]  /*13930*/  VIADD R63, R22, 0xffffff91 ;  /* 0xffffff91163f7836 */ /* 0x000fe20000000000 */
[----:B------:R-:W-:-:S02]  /*13940*/  FSEL R9, R9, -INF , !P5 ;  /* 0xff80000009097808 */ /* 0x000fc40006800000 */
[----:B------:R-:W-:Y:S02]  /*13950*/  FSEL R15, R148, -INF , P1 ;  /* 0xff800000940f7808 */ /* 0x000fe40000800000 */
[C---:B------:R-:W-:Y:S02]  /*13960*/  ISETP.GE.AND P3, PT, R8.reuse, R219, PT ;  /* 0x000000db0800720c */ /* 0x040fe40003f66270 */
[----:B------:R-:W-:Y:S02]  /*13970*/  ISETP.GE.AND P5, PT, R8, R218, PT ;  /* 0x000000da0800720c */ /* 0x000fe40003fa6270 */
[-C--:B------:R-:W-:Y:S01]  /*13980*/  ISETP.GE.AND P1, PT, R120, R221.reuse, PT ;  /* 0x000000dd7800720c */ /* 0x080fe20003f26270 */
[----:B------:R-:W-:Y:S01]  /*13990*/  VIADD R67, R22, 0xffffff90 ;  /* 0xffffff9016437836 */ /* 0x000fe20000000000 */
[----:B------:R-:W-:Y:S02]  /*139a0*/  FSEL R8, R149, -INF , P0 ;  /* 0xff80000095087808 */ /* 0x000fe40000000000 */
        /* <DEDUP_REMOVED lines=10> */
[C---:B------:R-:W-:Y:S01]  /*13a50*/  VIADD R58, R22.reuse, 0xffffffa1 ;  /* 0xffffffa1163a7836 */ /* 0x040fe20000000000 */
        /* <DEDUP_REMOVED lines=17> */
[----:B-1----:R-:W-:Y:S02]  /*13b70*/  FSEL R143, R143, -INF , P1 ;  /* 0xff8000008f8f7808 */ /* 0x002fe40000800000 */
        /* <DEDUP_REMOVED lines=12> */
[----:B------:R-:W-:Y:S02]  /*13c40*/  FSEL R8, R8, -INF , !P4 ;  /* 0xff80000008087808 */ /* 0x000fe40006000000 */
[----:B------:R-:W-:Y:S01]  /*13c50*/  FSEL R175, R137, -INF , !P6 ;  /* 0xff80000089af7808 */ /* 0x000fe20007000000 */
[----:B------:R-:W-:Y:S01]  /*13c60*/  VIADD R45, R22, 0xffffffc1 ;  /* 0xffffffc1162d7836 */ /* 0x000fe20000000000 */
[-C--:B------:R-:W-:Y:S02]  /*13c70*/  ISETP.GE.AND P4, PT, R126, R220.reuse, PT ;  /* 0x000000dc7e00720c */ /* 0x080fe40003f86270 */
[----:B------:R-:W-:Y:S02]  /*13c80*/  ISETP.GE.AND P6, PT, R52, R220, PT ;  /* 0x000000dc3400720c */ /* 0x000fe40003fc6270 */
[----:B------:R-:W-:Y:S02]  /*13c90*/  FSEL R133, R133, -INF , P1 ;  /* 0xff80000085857808 */ /* 0x000fe40000800000 */
[----:B------:R-:W-:Y:S01]  /*13ca0*/  ISETP.GE.AND P1, PT, R47, R221, PT ;  /* 0x000000dd2f00720c */ /* 0x000fe20003f26270 */
[----:B------:R-:W-:Y:S01]  /*13cb0*/  VIADD R46, R22, 0xffffffc0 ;  /* 0xffffffc0162e7836 */ /* 0x000fe20000000000 */
[----:B------:R-:W-:-:S02]  /*13cc0*/  FSEL R139, R139, -INF , P0 ;  /* 0xff8000008b8b7808 */ /* 0x000fc40000000000 */
[----:B------:R-:W-:Y:S02]  /*13cd0*/  ISETP.GE.AND P0, PT, R50, R221, PT ;  /* 0x000000dd3200720c */ /* 0x000fe40003f06270 */
[----:B------:R-:W-:Y:S02]  /*13ce0*/  FSEL R13, R13, -INF , !P4 ;  /* 0xff8000000d0d7808 */ /* 0x000fe40006000000 */
[----:B------:R-:W-:Y:S01]  /*13cf0*/  FSEL R171, R133, -INF , !P6 ;  /* 0xff80000085ab7808 */ /* 0x000fe20007000000 */
[----:B------:R-:W-:Y:S01]  /*13d00*/  VIADD R42, R22, 0xffffffc9 ;  /* 0xffffffc9162a7836 */ /* 0x000fe20000000000 */
[-C--:B------:R-:W-:Y:S02]  /*13d10*/  ISETP.GE.AND P4, PT, R67, R220.reuse, PT ;  /* 0x000000dc4300720c */ /* 0x080fe40003f86270 */
[----:B------:R-:W-:Y:S02]  /*13d20*/  ISETP.GE.AND P6, PT, R47, R220, PT ;  /* 0x000000dc2f00720c */ /* 0x000fe40003fc6270 */
[----:B------:R-:W-:-:S02]  /*13d30*/  FSEL R157, R157, -INF , P1 ;  /* 0xff8000009d9d7808 */ /* 0x000fc40000800000 */
[-C--:B------:R-:W-:Y:S01]  /*13d40*/  ISETP.GE.AND P1, PT, R45, R221.reuse, PT ;  /* 0x000000dd2d00720c */ /* 0x080fe20003f26270 */
[----:B------:R-:W-:Y:S01]  /*13d50*/  VIADD R43, R22, 0xffffffc8 ;  /* 0xffffffc8162b7836 */ /* 0x000fe20000000000 */
[----:B------:R-:W-:Y:S02]  /*13d60*/  FSEL R135, R135, -INF , P0 ;  /* 0xff80000087877808 */ /* 0x000fe40000000000 */
[----:B------:R-:W-:Y:S02]  /*13d70*/  ISETP.GE.AND P0, PT, R46, R221, PT ;  /* 0x000000dd2e00720c */ /* 0x000fe40003f06270 */
[----:B------:R-:W-:Y:S02]  /*13d80*/  FSEL R55, R55, -INF , !P4 ;  /* 0xff80000037377808 */ /* 0x000fe40006000000 */
[----:B------:R-:W-:Y:S01]  /*13d90*/  FSEL R159, R157, -INF , !P6 ;  /* 0xff8000009d9f7808 */ /* 0x000fe20007000000 */
[----:B------:R-:W-:Y:S01]  /*13da0*/  VIADD R40, R22, 0xffffffd1 ;  /* 0xffffffd116287836 */ /* 0x000fe20000000000 */
[----:B------:R-:W-:-:S02]  /*13db0*/  ISETP.GE.AND P4, PT, R62, R220, PT ;  /* 0x000000dc3e00720c */ /* 0x000fc40003f86270 */
[----:B------:R-:W-:Y:S02]  /*13dc0*/  ISETP.GE.AND P6, PT, R45, R220, PT ;  /* 0x000000dc2d00720c */ /* 0x000fe40003fc6270 */
[----:B------:R-:W-:Y:S02]  /*13dd0*/  FSEL R158, R158, -INF , P1 ;  /* 0xff8000009e9e7808 */ /* 0x000fe40000800000 */
[-C--:B------:R-:W-:Y:S01]  /*13de0*/  ISETP.GE.AND P1, PT, R42, R221.reuse, PT ;  /* 0x000000dd2a00720c */ /* 0x080fe20003f26270 */
[----:B------:R-:W-:Y:S01]  /*13df0*/  VIADD R41, R22, 0xffffffd0 ;  /* 0xffffffd016297836 */ /* 0x000fe20000000000 */
[----:B------:R-:W-:Y:S02]  /*13e00*/  FSEL R130, R130, -INF , P0 ;  /* 0xff80000082827808 */ /* 0x000fe40000000000 */
[----:B------:R-:W-:Y:S02]  /*13e10*/  ISETP.GE.AND P0, PT, R43, R221, PT ;  /* 0x000000dd2b00720c */ /* 0x000fe40003f06270 */
[----:B------:R-:W-:-:S02]  /*13e20*/  FSEL R51, R51, -INF , !P4 ;  /* 0xff80000033337808 */ /* 0x000fc40006000000 */
        /* <DEDUP_REMOVED lines=38> */
[----:B------:R-:W-:Y:S01]  /*14090*/  ISETP.GE.AND P0, PT, R34, R221, PT ;  /* 0x000000dd2200720c */ /* 0x000fe20003f06270 */
[----:B------:R-:W-:Y:S01]  /*140a0*/  VIADD R20, R22, 0xfffffff8 ;  /* 0xfffffff816147836 */ /* 0x000fe20000000000 */
[----:B------:R-:W-:Y:S02]  /*140b0*/  FSEL R161, R135, -INF , !P4 ;  /* 0xff80000087a17808 */ /* 0x000fe40006000000 */
[----:B------:R-:W-:Y:S01]  /*140c0*/  FSEL R147, R26, -INF , !P6 ;  /* 0xff8000001a937808 */ /* 0x000fe20007000000 */
[----:B------:R-:W-:Y:S01]  /*140d0*/  VIADD R22, R22, 0xfffffff9 ;  /* 0xfffffff916167836 */ /* 0x000fe20000000000 */
[-C--:B------:R-:W-:Y:S02]  /*140e0*/  ISETP.GE.AND P4, PT, R46, R220.reuse, PT ;  /* 0x000000dc2e00720c */ /* 0x080fe40003f86270 */
[----:B------:R-:W-:Y:S02]  /*140f0*/  ISETP.GE.AND P6, PT, R33, R220, PT ;  /* 0x000000dc2100720c */ /* 0x000fe40003fc6270 */
[----:B------:R-:W-:-:S02]  /*14100*/  FSEL R39, R39, -INF , P1 ;  /* 0xff80000027277808 */ /* 0x000fc40000800000 */
        /* <DEDUP_REMOVED lines=23> */
[----:B------:R-:W-:-:S02]  /*14280*/  FSEL R28, R28, -INF , !P5 ;  /* 0xff8000001c1c7808 */ /* 0x000fc40006800000 */
[----:B------:R-:W-:Y:S02]  /*14290*/  ISETP.GE.AND P4, PT, R38, R220, PT ;  /* 0x000000dc2600720c */ /* 0x000fe40003f86270 */
        /* <DEDUP_REMOVED lines=57> */
[----:B------:R-:W-:Y:S01]  /*14630*/  FSEL R170, R129, -INF , !P6 ;  /* 0xff80000081aa7808 */ /* 0x000fe20007000000 */
[----:B------:R-:W-:Y:S01]  /*14640*/  LDSM.16.MT88.4 R64, [R192+0xb400] ;  /* 0x00b40000c040783b */ /* 0x000fe20000004200 */
[----:B------:R-:W-:-:S02]  /*14650*/  FSEL R168, R124, -INF , !P5 ;  /* 0xff8000007ca87808 */ /* 0x000fc40006800000 */
[-C--:B------:R-:W-:Y:S02]  /*14660*/  ISETP.GE.AND P4, PT, R126, R218.reuse, PT ;  /* 0x000000da7e00720c */ /* 0x080fe40003f86270 */
[-C--:B------:R-:W-:Y:S02]  /*14670*/  ISETP.GE.AND P6, PT, R43, R218.reuse, PT ;  /* 0x000000da2b00720c */ /* 0x080fe40003fc6270 */
[----:B------:R-:W-:Y:S02]  /*14680*/  ISETP.GE.AND P5, PT, R42, R218, PT ;  /* 0x000000da2a00720c */ /* 0x000fe40003fa6270 */
[----:B------:R-:W-:Y:S02]  /*14690*/  FSEL R16, R16, -INF , P1 ;  /* 0xff80000010107808 */ /* 0x000fe40000800000 */
[----:B------:R-:W-:Y:S02]  /*146a0*/  FSEL R17, R17, -INF , P3 ;  /* 0xff80000011117808 */ /* 0x000fe40001800000 */
[----:B------:R-:W-:-:S02]  /*146b0*/  FSEL R125, R125, -INF , P0 ;  /* 0xff8000007d7d7808 */ /* 0x000fc40000000000 */
[----:B------:R-:W-:Y:S02]  /*146c0*/  ISETP.GE.AND P0, PT, R41, R219, PT ;  /* 0x000000db2900720c */ /* 0x000fe40003f06270 */
[----:B------:R-:W-:Y:S02]  /*146d0*/  FSEL R26, R26, -INF , !P4 ;  /* 0xff8000001a1a7808 */ /* 0x000fe40006000000 */
[----:B------:R-:W-:Y:S02]  /*146e0*/  FSEL R164, R16, -INF , !P6 ;  /* 0xff80000010a47808 */ /* 0x000fe40007000000 */
[----:B------:R-:W-:Y:S02]  /*146f0*/  FSEL R162, R17, -INF , !P5 ;  /* 0xff80000011a27808 */ /* 0x000fe40006800000 */
[----:B------:R-:W-:Y:S02]  /*14700*/  ISETP.GE.AND P4, PT, R63, R218, PT ;  /* 0x000000da3f00720c */ /* 0x000fe40003f86270 */
[----:B------:R-:W-:-:S02]  /*14710*/  FMNMX3.FTZ R16, R2, R9, R15, !PT ;  /* 0x0000000902107276 */ /* 0x000fc4000781000f */
[----:B------:R-:W-:Y:S02]  /*14720*/  FMNMX3.FTZ R17, R0, R8, R28, !PT ;  /* 0x0000000800117276 */ /* 0x000fe4000781001c */
[----:B------:R-:W-:Y:S02]  /*14730*/  FSEL R29, R29, -INF , P0 ;  /* 0xff8000001d1d7808 */ /* 0x000fe40000000000 */
[----:B------:R-:W-:Y:S02]  /*14740*/  ISETP.GE.AND P0, PT, R37, R219, PT ;  /* 0x000000db2500720c */ /* 0x000fe40003f06270 */
[----:B------:R-:W-:Y:S02]  /*14750*/  FSEL R60, R60, -INF , !P4 ;  /* 0xff8000003c3c7808 */ /* 0x000fe40006000000 */
[----:B------:R-:W-:Y:S02]  /*14760*/  FMNMX3.FTZ R16, R16, R13, R11, !PT ;  /* 0x0000000d10107276 */ /* 0x000fe4000781000b */
[----:B------:R-:W-:-:S02]  /*14770*/  FMNMX3.FTZ R17, R17, R26, R24, !PT ;  /* 0x0000001a11117276 */ /* 0x000fc40007810018 */
[----:B------:R-:W-:Y:S02]  /*14780*/  ISETP.GE.AND P4, PT, R59, R218, PT ;  /* 0x000000da3b00720c */ /* 0x000fe40003f86270 */
[----:B------:R-:W-:Y:S02]  /*14790*/  FSEL R150, R4, -INF , P0 ;  /* 0xff80000004967808 */ /* 0x000fe40000000000 */
[----:B------:R-:W-:Y:S02]  /*147a0*/  FMNMX3.FTZ R4, R16, R55, R53, !PT ;  /* 0x0000003710047276 */ /* 0x000fe40007810035 */
[----:B------:R-:W-:Y:S02]  /*147b0*/  FMNMX3.FTZ R17, R17, R48, R60, !PT ;  /* 0x0000003011117276 */ /* 0x000fe4000781003c */
[----:B------:R-:W-:Y:S02]  /*147c0*/  FSEL R180, R142, -INF , !P4 ;  /* 0xff8000008eb47808 */ /* 0x000fe40006000000 */
[----:B------:R-:W-:-:S02]  /*147d0*/  ISETP.GE.AND P4, PT, R56, R218, PT ;  /* 0x000000da3800720c */ /* 0x000fc40003f86270 */
[----:B------:R-:W-:Y:S01]  /*147e0*/  FMNMX3.FTZ R4, R4, R51, R49, !PT ;  /* 0x0000003304047276 */ /* 0x000fe20007810031 */
[----:B------:R-:W-:Y:S01]  /*147f0*/  LDSM.16.MT88.4 R56, [R194+0x9400] ;  /* 0x00940000c238783b */ /* 0x000fe20000004200 */
[----:B------:R-:W-:Y:S02]  /*14800*/  FMNMX3.FTZ R17, R17, R184, R182, !PT ;  /* 0x000000b811117276 */ /* 0x000fe400078100b6 */
[----:B------:R-:W-:Y:S02]  /*14810*/  FSEL R174, R138, -INF , !P4 ;  /* 0xff8000008aae7808 */ /* 0x000fe40006000000 */
[----:B------:R-:W-:Y:S02]  /*14820*/  FMNMX3.FTZ R4, R4, R179, R181, !PT ;  /* 0x000000b304047276 */ /* 0x000fe400078100b5 */
[----:B------:R-:W-:Y:S02]  /*14830*/  FMNMX3.FTZ R17, R17, R180, R178, !PT ;  /* 0x000000b411117276 */ /* 0x000fe400078100b2 */
[----:B------:R-:W-:-:S02]  /*14840*/  ISETP.GE.AND P4, PT, R50, R218, PT ;  /* 0x000000da3200720c */ /* 0x000fc40003f86270 */
[----:B------:R-:W-:Y:S02]  /*14850*/  FMNMX3.FTZ R4, R4, R177, R175, !PT ;  /* 0x000000b104047276 */ /* 0x000fe400078100af */
[----:B------:R-:W-:Y:S02]  /*14860*/  FMNMX3.FTZ R17, R17, R176, R174, !PT ;  /* 0x000000b011117276 */ /* 0x000fe400078100ae */
[----:B------:R-:W-:Y:S02]  /*14870*/  ISETP.GE.AND P3, PT, R38, R219, PT ;  /* 0x000000db2600720c */ /* 0x000fe40003f66270 */
[----:B------:R-:W-:Y:S02]  /*14880*/  FSEL R172, R128, -INF , !P4 ;  /* 0xff80000080ac7808 */ /* 0x000fe40006000000 */
[----:B------:R-:W-:Y:S02]  /*14890*/  ISETP.GE.AND P4, PT, R45, R218, PT ;  /* 0x000000da2d00720c */ /* 0x000fe40003f86270 */
[----:B------:R-:W-:Y:S01]  /*148a0*/  FMNMX3.FTZ R4, R4, R173, R171, !PT ;  /* 0x000000ad04047276 */ /* 0x000fe200078100ab */
[----:B------:R-:W-:Y:S01]  /*148b0*/  LDSM.16.MT88.4 R44, [R194+0xd000] ;  /* 0x00d00000c22c783b */ /* 0x000fe20000004200 */
[----:B------:R-:W-:-:S02]  /*148c0*/  FMNMX3.FTZ R17, R17, R158, R160, !PT ;  /* 0x0000009e11117276 */ /* 0x000fc400078100a0 */
[----:B------:R-:W-:Y:S02]  /*148d0*/  ISETP.GE.AND P5, PT, R38, R218, PT ;  /* 0x000000da2600720c */ /* 0x000fe40003fa6270 */
[----:B------:R-:W-:Y:S02]  /*148e0*/  FSEL R18, R18, -INF , P3 ;  /* 0xff80000012127808 */ /* 0x000fe40001800000 */
[-C--:B------:R-:W-:Y:S02]  /*148f0*/  ISETP.GE.AND P3, PT, R35, R219.reuse, PT ;  /* 0x000000db2300720c */ /* 0x080fe40003f66270 */
[----:B------:R-:W-:Y:S02]  /*14900*/  FSEL R166, R125, -INF , !P4 ;  /* 0xff8000007da67808 */ /* 0x000fe40006000000 */
[----:B------:R-:W-:Y:S02]  /*14910*/  ISETP.GE.AND P1, PT, R40, R219, PT ;  /* 0x000000db2800720c */ /* 0x000fe40003f26270 */
[----:B------:R-:W-:-:S02]  /*14920*/  FMNMX3.FTZ R4, R4, R161, R159, !PT ;  /* 0x000000a104047276 */ /* 0x000fc4000781009f */
[----:B------:R-:W-:Y:S02]  /*14930*/  FMNMX3.FTZ R17, R17, R172, R170, !PT ;  /* 0x000000ac11117276 */ /* 0x000fe400078100aa */
[----:B------:R-:W-:Y:S02]  /*14940*/  FSEL R152, R18, -INF , !P5 ;  /* 0xff80000012987808 */ /* 0x000fe40006800000 */
[-C--:B------:R-:W-:Y:S02]  /*14950*/  ISETP.GE.AND P4, PT, R41, R218.reuse, PT ;  /* 0x000000da2900720c */ /* 0x080fe40003f86270 */
[-C--:B------:R-:W-:Y:S02]  /*14960*/  ISETP.GE.AND P5, PT, R35, R218.reuse, PT ;  /* 0x000000da2300720c */ /* 0x080fe40003fa6270 */
[----:B------:R-:W-:Y:S02]  /*14970*/  FSEL R5, R5, -INF , P3 ;  /* 0xff80000005057808 */ /* 0x000fe40001800000 */
[----:B------:R-:W-:-:S02]  /*14980*/  ISETP.GE.AND P6, PT, R40, R218, PT ;  /* 0x000000da2800720c */ /* 0x000fc40003fc6270 */
[----:B------:R-:W-:Y:S02]  /*14990*/  FSEL R30, R30, -INF , P1 ;  /* 0xff8000001e1e7808 */ /* 0x000fe40000800000 */
[----:B------:R-:W-:Y:S02]  /*149a0*/  FMNMX3.FTZ R4, R4, R169, R167, !PT ;  /* 0x000000a904047276 */ /* 0x000fe400078100a7 */
[----:B------:R-:W-:Y:S02]  /*149b0*/  FMNMX3.FTZ R17, R17, R168, R166, !PT ;  /* 0x000000a811117276 */ /* 0x000fe400078100a6 */
[----:B------:R-:W-:Y:S02]  /*149c0*/  FSEL R156, R29, -INF , !P4 ;  /* 0xff8000001d9c7808 */ /* 0x000fe40006000000 */
[----:B------:R-:W-:Y:S02]  /*149d0*/  ISETP.GE.AND P1, PT, R36, R219, PT ;  /* 0x000000db2400720c */ /* 0x000fe40003f26270 */
[----:B------:R-:W-:-:S02]  /*149e0*/  FSEL R146, R5, -INF , !P5 ;  /* 0xff80000005927808 */ /* 0x000fc40006800000 */
[----:B------:R-:W-:Y:S02]  /*149f0*/  ISETP.GE.AND P4, PT, R37, R218, PT ;  /* 0x000000da2500720c */ /* 0x000fe40003f86270 */
[----:B------:R-:W-:Y:S02]  /*14a00*/  FSEL R154, R30, -INF , !P6 ;  /* 0xff8000001e9a7808 */ /* 0x000fe40007000000 */
[----:B------:R-:W-:Y:S02]  /*14a10*/  FMNMX3.FTZ R4, R4, R165, R163, !PT ;  /* 0x000000a504047276 */ /* 0x000fe400078100a3 */
[----:B------:R-:W-:Y:S02]  /*14a20*/  FMNMX3.FTZ R5, R17, R164, R162, !PT ;  /* 0x000000a411057276 */ /* 0x000fe400078100a2 */
[----:B------:R-:W-:Y:S02]  /*14a30*/  ISETP.GE.AND P0, PT, R34, R219, PT ;  /* 0x000000db2200720c */ /* 0x000fe40003f06270 */
[----:B------:R-:W-:-:S02]  /*14a40*/  ISETP.GE.AND P6, PT, R36, R218, PT ;  /* 0x000000da2400720c */ /* 0x000fc40003fc6270 */
[----:B------:R-:W-:Y:S01]  /*14a50*/  FSEL R19, R19, -INF , P1 ;  /* 0xff80000013137808 */ /* 0x000fe20000800000 */
[----:B------:R-:W-:Y:S01]  /*14a60*/  LDSM.16.MT88.4 R36, [R192+0xb000] ;  /* 0x00b00000c024783b */ /* 0x000fe20000004200 */
[----:B------:R-:W-:Y:S02]  /*14a70*/  FSEL R150, R150, -INF , !P4 ;  /* 0xff80000096967808 */ /* 0x000fe40006000000 */
[----:B------:R-:W-:Y:S02]  /*14a80*/  ISETP.GE.AND P1, PT, R33, R219, PT ;  /* 0x000000db2100720c */ /* 0x000fe40003f26270 */
[----:B------:R-:W-:Y:S02]  /*14a90*/  FMNMX3.FTZ R4, R4, R157, R155, !PT ;  /* 0x0000009d04047276 */ /* 0x000fe4000781009b */
[----:B------:R-:W-:Y:S02]  /*14aa0*/  FMNMX3.FTZ R5, R5, R156, R154, !PT ;  /* 0x0000009c05057276 */ /* 0x000fe4000781009a */
[----:B------:R-:W-:-:S02]  /*14ab0*/  FSEL R7, R7, -INF , P0 ;  /* 0xff80000007077808 */ /* 0x000fc40000000000 */
[-C--:B------:R-:W-:Y:S02]  /*14ac0*/  ISETP.GE.AND P4, PT, R34, R218.reuse, PT ;  /* 0x000000da2200720c */ /* 0x080fe40003f86270 */
[----:B------:R-:W-:Y:S02]  /*14ad0*/  FSEL R148, R19, -INF , !P6 ;  /* 0xff80000013947808 */ /* 0x000fe40007000000 */
[-C--:B------:R-:W-:Y:S02]  /*14ae0*/  ISETP.GE.AND P0, PT, R21, R219.reuse, PT ;  /* 0x000000db1500720c */ /* 0x080fe40003f06270 */
[----:B------:R-:W-:Y:S02]  /*14af0*/  ISETP.GE.AND P6, PT, R33, R218, PT ;  /* 0x000000da2100720c */ /* 0x000fe40003fc6270 */
[----:B------:R-:W-:Y:S02]  /*14b00*/  ISETP.GE.AND P3, PT, R23, R219, PT ;  /* 0x000000db1700720c */ /* 0x000fe40003f66270 */
        /* <DEDUP_REMOVED lines=16> */
[----:B------:R-:W-:Y:S01]  /*14c10*/  FMNMX3.FTZ R4, R4, R145, R143, !PT ;  /* 0x0000009104047276 */ /* 0x000fe2000781008f */
[----:B------:R-:W-:Y:S01]  /*14c20*/  LDSM.16.MT88.4 R20, [R192+0x9000] ;  /* 0x00900000c014783b */ /* 0x000fe20000004200 */
        /* <DEDUP_REMOVED lines=18> */
[C---:B------:R-:W-:Y:S02]  /*14d50*/  FSETP.NEU.FTZ.AND P1, PT, R120.reuse, -INF , PT ;  /* 0xff8000007800780b */ /* 0x040fe40003f3d000 */
        /* <DEDUP_REMOVED lines=46> */
[----:B------:R-:W-:Y:S01]  /*15040*/  FMUL.FTZ R41, R81, R140 ;  /* 0x0000008c51297220 */ /* 0x000fe20000410000 */
[-CC-:B------:R-:W-:Y:S01]  /*15050*/  FFMA.FTZ R81, R55, R131.reuse, -R130.reuse ;  /* 0x0000008337517223 */ /* 0x180fe20000010882 */
[----:B------:R-:W-:-:S02]  /*15060*/  FFMA.FTZ R88, R53, R131, -R130 ;  /* 0x0000008335587223 */ /* 0x000fc40000010882 */
[----:B------:R-:W2:Y:S01]  /*15070*/  LDSM.16.MT88.4 R52, [R192+0x9400] ;  /* 0x00940000c034783b */ /* 0x000ea20000004200 */
[----:B------:R-:W-:Y:S01]  /*15080*/  FMUL.FTZ R40, R80, R140 ;  /* 0x0000008c50287220 */ /* 0x000fe20000410000 */
[-C--:B------:R-:W-:Y:S01]  /*15090*/  FMUL.FTZ R42, R82, R0.reuse ;  /* 0x00000000522a7220 */ /* 0x080fe20000410000 */
[----:B------:R-:W-:Y:S01]  /*150a0*/  FMUL.FTZ R43, R83, R0 ;  /* 0x00000000532b7220 */ /* 0x000fe20000410000 */
[-CC-:B------:R-:W-:Y:S01]  /*150b0*/  FFMA.FTZ R83, R51, R131.reuse, -R130.reuse ;  /* 0x0000008333537223 */ /* 0x180fe20000010882 */
[-C--:B------:R-:W-:Y:S01]  /*150c0*/  FFMA.FTZ R80, R49, R131.reuse, -R130 ;  /* 0x0000008331507223 */ /* 0x080fe20000010882 */
        /* <DEDUP_REMOVED lines=25> */
[C---:B------:R-:W-:Y:S01]  /*15260*/  HMMA.16816.F32.BF16 R20, R4.reuse, R22, R100 ;  /* 0x000000160414723c */ /* 0x040fe20000041864 */
[----:B------:R-:W-:Y:S02]  /*15270*/  MUFU.EX2 R83, R83 ;  /* 0x0000005300537308 */ /* 0x000fe40000000800 */
[----:B------:R-:W-:Y:S01]  /*15280*/  FMUL.FTZ R25, R97, R140 ;  /* 0x0000008c61197220 */ /* 0x000fe20000410000 */
[-C--:B------:R-:W-:Y:S01]  /*15290*/  FMUL.FTZ R26, R98, R0.reuse ;  /* 0x00000000621a7220 */ /* 0x080fe20000410000 */
[----:B------:R-:W-:Y:S01]  /*152a0*/  FMUL.FTZ R27, R99, R0 ;  /* 0x00000000631b7220 */ /* 0x000fe20000410000 */
[----:B------:R-:W5:Y:S02]  /*152b0*/  MUFU.EX2 R80, R80 ;  /* 0x0000005000507308 */ /* 0x000f640000000800 */
[----:B-1----:R-:W-:Y:S02]  /*152c0*/  HMMA.16816.F32.BF16 R60, R4, R84, R60 ;  /* 0x00000054043c723c */ /* 0x002fe4000004183c */
[----:B------:R-:W-:Y:S01]  /*152d0*/  MUFU.EX2 R82, R82 ;  /* 0x0000005200527308 */ /* 0x000fe20000000800 */
[-C--:B------:R-:W-:Y:S01]  /*152e0*/  FMUL.FTZ R108, R108, R140.reuse ;  /* 0x0000008c6c6c7220 */ /* 0x080fe20000410000 */
[----:B------:R-:W-:-:S02]  /*152f0*/  FMUL.FTZ R109, R109, R140 ;  /* 0x0000008c6d6d7220 */ /* 0x000fc40000410000 */
[----:B------:R-:W1:Y:S01]  /*15300*/  MUFU.EX2 R91, R91 ;  /* 0x0000005b005b7308 */ /* 0x000e620000000800 */
[-C--:B------:R-:W-:Y:S01]  /*15310*/  FMUL.FTZ R110, R110, R0.reuse ;  /* 0x000000006e6e7220 */ /* 0x080fe20000410000 */
[----:B------:R-:W-:Y:S02]  /*15320*/  FMUL.FTZ R111, R111, R0 ;  /* 0x000000006f6f7220 */ /* 0x000fe40000410000 */
[----:B------:R-:W-:Y:S01]  /*15330*/  MUFU.EX2 R89, R89 ;  /* 0x0000005900597308 */ /* 0x000fe20000000800 */
[-C--:B------:R-:W-:Y:S01]  /*15340*/  FMUL.FTZ R92, R92, R140.reuse ;  /* 0x0000008c5c5c7220 */ /* 0x080fe20000410000 */
[----:B------:R-:W-:Y:S02]  /*15350*/  FMUL.FTZ R93, R93, R140 ;  /* 0x0000008c5d5d7220 */ /* 0x000fe40000410000 */
[----:B------:R-:W2:Y:S01]  /*15360*/  MUFU.EX2 R84, R182 ;  /* 0x000000b600547308 */ /* 0x000ea20000000800 */
        /* <DEDUP_REMOVED lines=10> */
[----:B------:R-:W-:Y:S03]  /*15410*/  HMMA.16816.F32.BF16 R8, R4, R12, R8 ;  /* 0x0000000c0408723c */ /* 0x000fe60000041808 */
[----:B----4-:R-:W-:-:S05]  /*15420*/  F2FP.BF16.F32.PACK_AB R72, R88, R81 ;  /* 0x000000515848723e */ /* 0x010fca00000010ff */
[----:B------:R-:W-:Y:S03]  /*15430*/  HMMA.16816.F32.BF16 R24, R4, R28, R24 ;  /* 0x0000001c0418723c */ /* 0x000fe60000041818 */
[----:B-----5:R-:W-:Y:S02]  /*15440*/  F2FP.BF16.F32.PACK_AB R74, R80, R83 ;  /* 0x00000053504a723e */ /* 0x020fe400000010ff */
[----:B-1----:R-:W-:-:S03]  /*15450*/  F2FP.BF16.F32.PACK_AB R73, R91, R82 ;  /* 0x000000525b49723e */ /* 0x002fc600000010ff */
[----:B------:R-:W-:Y:S03]  /*15460*/  HMMA.16816.F32.BF16 R12, R4, R14, R108 ;  /* 0x0000000e040c723c */ /* 0x000fe6000004186c */
[----:B--2---:R-:W-:-:S05]  /*15470*/  F2FP.BF16.F32.PACK_AB R75, R84, R89 ;  /* 0x00000059544b723e */ /* 0x004fca00000010ff */
        /* <DEDUP_REMOVED lines=15> */
[-CC-:B------:R-:W-:Y:S01]  /*15570*/  FFMA.FTZ R149, R149, R131.reuse, -R130.reuse ;  /* 0x0000008395957223 */ /* 0x180fe20000010882 */
[C---:B------:R-:W-:Y:S03]  /*15580*/  HMMA.16816.F32.BF16 R44, R4.reuse, R46, R76 ;  /* 0x0000002e042c723c */ /* 0x040fe6000004184c */
[-C--:B------:R-:W-:Y:S01]  /*15590*/  FFMA.FTZ R143, R143, R131.reuse, -R130 ;  /* 0x000000838f8f7223 */ /* 0x080fe20000010882 */
[----:B------:R-:W-:Y:S01]  /*155a0*/  FFMA.FTZ R129, R228, R140, R129 ;  /* 0x0000008ce4817223 */ /* 0x000fe20000010081 */
[----:B------:R-:W-:Y:S01]  /*155b0*/  FFMA.FTZ R227, R227, R0, R124 ;  /* 0x00000000e3e37223 */ /* 0x000fe2000001007c */
[-C--:B------:R-:W-:Y:S01]  /*155c0*/  FFMA.FTZ R146, R146, R131.reuse, -R125 ;  /* 0x0000008392927223 */ /* 0x080fe2000001087d */
[----:B------:R-:W-:Y:S01]  /*155d0*/  LDSM.16.MT88.4 R108, [R194+0xac00] ;  /* 0x00ac0000c26c783b */ /* 0x000fe20000004200 */
[----:B------:R-:W-:Y:S03]  /*155e0*/  HMMA.16816.F32.BF16 R4, R4, R86, R68 ;  /* 0x000000560404723c */ /* 0x000fe60000041844 */
[----:B------:R-:W1:Y:S05]  /*155f0*/  LDSM.16.MT88.4 R68, [R194+0xd400] ;  /* 0x00d40000c244783b */ /* 0x000e6a0000004200 */
[C---:B------:R-:W-:Y:S08]  /*15600*/  HMMA.16816.F32.BF16 R16, R72.reuse, R52, R16 ;  /* 0x000000344810723c */ /* 0x040ff00000041810 */
[----:B------:R-:W-:Y:S01]  /*15610*/  HMMA.16816.F32.BF16 R20, R72, R54, R20 ;  /* 0x000000364814723c */ /* 0x000fe20000041814 */
[----:B------:R-:W2:Y:S02]  /*15620*/  LDSM.16.MT88.4 R52, [R194+0xb800] ;  /* 0x00b80000c234783b */ /* 0x000ea40000004200 */
[----:B------:R-:W-:-:S05]  /*15630*/  FFMA.FTZ R86, R179, R131, -R130 ;  /* 0x00000083b3567223 */ /* 0x000fca0000010882 */
[----:B------:R-:W-:Y:S03]  /*15640*/  HMMA.16816.F32.BF16 R8, R72, R56, R8 ;  /* 0x000000384808723c */ /* 0x000fe60000041808 */
[-C--:B------:R-:W-:Y:S01]  /*15650*/  FFMA.FTZ R87, R181, R131.reuse, -R130 ;  /* 0x00000083b5577223 */ /* 0x080fe20000010882 */
[----:B------:R-:W-:-:S04]  /*15660*/  FFMA.FTZ R92, R180, R131, -R125 ;  /* 0x00000083b45c7223 */ /* 0x000fc8000001087d */
[----:B------:R-:W-:Y:S01]  /*15670*/  HMMA.16816.F32.BF16 R12, R72, R58, R12 ;  /* 0x0000003a480c723c */ /* 0x000fe2000004180c */
[----:B------:R-:W-:Y:S02]  /*15680*/  LDSM.16.MT88.4 R56, [R192+0x9800] ;  /* 0x00980000c038783b */ /* 0x000fe40000004200 */
[----:B------:R-:W-:-:S05]  /*15690*/  FFMA.FTZ R95, R178, R131, -R125 ;  /* 0x00000083b25f7223 */ /* 0x000fca000001087d */
[----:B---3--:R-:W-:Y:S03]  /*156a0*/  HMMA.16816.F32.BF16 R24, R72, R48, R24 ;  /* 0x000000304818723c */ /* 0x008fe60000041818 */
[-CC-:B------:R-:W-:Y:S01]  /*156b0*/  FFMA.FTZ R93, R176, R131.reuse, -R125.reuse ;  /* 0x00000083b05d7223 */ /* 0x180fe2000001087d */
[----:B------:R-:W-:-:S04]  /*156c0*/  FFMA.FTZ R94, R174, R131, -R125 ;  /* 0x00000083ae5e7223 */ /* 0x000fc8000001087d */
[C---:B------:R-:W-:Y:S01]  /*156d0*/  HMMA.16816.F32.BF16 R28, R72.reuse, R50, R28 ;  /* 0x00000032481c723c */ /* 0x040fe2000004181c */
[----:B------:R-:W3:Y:S01]  /*156e0*/  LDSM.16.MT88.4 R48, [R192+0xd400] ;  /* 0x00d40000c030783b */ /* 0x000ee20000004200 */
[----:B------:R-:W-:Y:S03]  /*156f0*/  MUFU.EX2 R86, R86 ;  /* 0x0000005600567308 */ /* 0x000fe60000000800 */
[----:B------:R-:W-:Y:S03]  /*15700*/  LDSM.16.MT88.4 R76, [R192+0xb800] ;  /* 0x00b80000c04c783b */ /* 0x000fe60000004200 */
[C---:B------:R-:W-:Y:S01]  /*15710*/  HMMA.16816.F32.BF16 R32, R72.reuse, R64, R32 ;  /* 0x000000404820723c */ /* 0x040fe20000041820 */
[----:B------:R-:W4:Y:S07]  /*15720*/  MUFU.EX2 R87, R87 ;  /* 0x0000005700577308 */ /* 0x000f2e0000000800 */
[C---:B------:R-:W-:Y:S01]  /*15730*/  HMMA.16816.F32.BF16 R36, R72.reuse, R66, R36 ;  /* 0x000000424824723c */ /* 0x040fe20000041824 */
[----:B------:R-:W5:Y:S01]  /*15740*/  LDSM.16.MT88.4 R64, [R194+0x9800] ;  /* 0x00980000c240783b */ /* 0x000f620000004200 */
[----:B------:R-:W-:Y:S04]  /*15750*/  MUFU.EX2 R90, R90 ;  /* 0x0000005a005a7308 */ /* 0x000fe80000000800 */
[----:B------:R-:W-:Y:S04]  /*15760*/  MUFU.EX2 R85, R85 ;  /* 0x0000005500557308 */ /* 0x000fe80000000800 */
[----:B------:R-:W-:Y:S04]  /*15770*/  MUFU.EX2 R92, R92 ;  /* 0x0000005c005c7308 */ /* 0x000fe80000000800 */
[----:B------:R-:W2:Y:S04]  /*15780*/  MUFU.EX2 R95, R95 ;  /* 0x0000005f005f7308 */ /* 0x000ea80000000800 */
[----:B------:R-:W-:Y:S04]  /*15790*/  MUFU.EX2 R93, R93 ;  /* 0x0000005d005d7308 */ /* 0x000fe80000000800 */
[----:B------:R-:W3:Y:S01]  /*157a0*/  MUFU.EX2 R94, R94 ;  /* 0x0000005e005e7308 */ /* 0x000ee20000000800 */
[----:B-1----:R-:W-:Y:S03]  /*157b0*/  HMMA.16816.F32.BF16 R40, R72, R68, R40 ;  /* 0x000000444828723c */ /* 0x002fe60000041828 */
[----:B----4-:R-:W-:-:S02]  /*157c0*/  F2FP.BF16.F32.PACK_AB R68, R87, R86 ;  /* 0x000000565744723e */ /* 0x010fc400000010ff */
[----:B--2---:R-:W-:-:S03]  /*157d0*/  F2FP.BF16.F32.PACK_AB R69, R95, R92 ;  /* 0x0000005c5f45723e */ /* 0x004fc600000010ff */
[----:B------:R-:W-:Y:S03]  /*157e0*/  HMMA.16816.F32.BF16 R44, R72, R70, R44 ;  /* 0x00000046482c723c */ /* 0x000fe6000004182c */
[----:B------:R-:W-:Y:S02]  /*157f0*/  F2FP.BF16.F32.PACK_AB R70, R85, R90 ;  /* 0x0000005a5546723e */ /* 0x000fe400000010ff */
[----:B---3--:R-:W-:-:S07]  /*15800*/  F2FP.BF16.F32.PACK_AB R71, R94, R93 ;  /* 0x0000005d5e47723e */ /* 0x008fce00000010ff */
[C---:B------:R-:W-:Y:S08]  /*15810*/  HMMA.16816.F32.BF16 R24, R68.reuse, R52, R24 ;  /* 0x000000344418723c */ /* 0x040ff00000041818 */
[----:B------:R-:W-:Y:S01]  /*15820*/  HMMA.16816.F32.BF16 R28, R68, R54, R28 ;  /* 0x00000036441c723c */ /* 0x000fe2000004181c */
[----:B------:R-:W1:Y:S07]  /*15830*/  LDSM.16.MT88.4 R52, [R192+0xd800] ;  /* 0x00d80000c034783b */ /* 0x000e6e0000004200 */
[C---:B------:R-:W-:Y:S08]  /*15840*/  HMMA.16816.F32.BF16 R60, R72.reuse, R48, R60 ;  /* 0x00000030483c723c */ /* 0x040ff0000004183c */
[----:B------:R-:W-:Y:S01]  /*15850*/  HMMA.16816.F32.BF16 R4, R72, R50, R4 ;  /* 0x000000324804723c */ /* 0x000fe20000041804 */
[----:B------:R-:W2:Y:S02]  /*15860*/  LDSM.16.MT88.4 R48, [R194+0xd800] ;  /* 0x00d80000c230783b */ /* 0x000ea40000004200 */
[-CC-:B------:R-:W-:Y:S01]  /*15870*/  FFMA.FTZ R159, R160, R131.reuse, -R125.reuse ;  /* 0x00000083a09f7223 */ /* 0x180fe2000001087d */
[----:B------:R-:W-:Y:S01]  /*15880*/  FFMA.FTZ R161, R170, R131, -R125 ;  /* 0x00000083aaa17223 */ /* 0x000fe2000001087d */
[----:B------:R-:W-:Y:S03]  /*15890*/  LDSM.16.MT88.4 R72, [R194+0x9c00] ;  /* 0x009c0000c248783b */ /* 0x000fe60000004200 */
[C---:B------:R-:W-:Y:S08]  /*158a0*/  HMMA.16816.F32.BF16 R16, R68.reuse, R56, R16 ;  /* 0x000000384410723c */ /* 0x040ff00000041810 */
[C---:B------:R-:W-:Y:S01]  /*158b0*/  HMMA.16816.F32.BF16 R20, R68.reuse, R58, R20 ;  /* 0x0000003a4414723c */ /* 0x040fe20000041814 */
[----:B------:R-:W3:Y:S07]  /*158c0*/  LDSM.16.MT88.4 R56, [R194+0xbc00] ;  /* 0x00bc0000c238783b */ /* 0x000eee0000004200 */
[C---:B-----5:R-:W-:Y:S08]  /*158d0*/  HMMA.16816.F32.BF16 R8, R68.reuse, R64, R8 ;  /* 0x000000404408723c */ /* 0x060ff00000041808 */
[C---:B------:R-:W-:Y:S01]  /*158e0*/  HMMA.16816.F32.BF16 R12, R68.reuse, R66, R12 ;  /* 0x00000042440c723c */ /* 0x040fe2000004180c */
[----:B------:R-:W4:Y:S01]  /*158f0*/  LDSM.16.MT88.4 R64, [R192+0x9c00] ;  /* 0x009c0000c040783b */ /* 0x000f220000004200 */
        /* <DEDUP_REMOVED lines=18> */
[----:B------:R-:W-:Y:S01]  /*15a20*/  HMMA.16816.F32.BF16 R44, R68, R50, R44 ;  /* 0x00000032442c723c */ /* 0x000fe2000004182c */
[----:B------:R-:W1:Y:S02]  /*15a30*/  LDSM.16.MT88.4 R48, [R194+0xdc00] ;  /* 0x00dc0000c230783b */ /* 0x000e640000004200 */
[----:B------:R-:W-:-:S05]  /*15a40*/  FFMA.FTZ R170, R169, R131, -R130 ;  /* 0x00000083a9aa7223 */ /* 0x000fca0000010882 */
[C---:B------:R-:W-:Y:S08]  /*15a50*/  HMMA.16816.F32.BF16 R24, R52.reuse, R56, R24 ;  /* 0x000000383418723c */ /* 0x040ff00000041818 */
[C---:B------:R-:W-:Y:S01]  /*15a60*/  HMMA.16816.F32.BF16 R28, R52.reuse, R58, R28 ;  /* 0x0000003a341c723c */ /* 0x040fe2000004181c */
[----:B------:R-:W2:Y:S07]  /*15a70*/  LDSM.16.MT88.4 R56, [R192+0xdc00] ;  /* 0x00dc0000c038783b */ /* 0x000eae0000004200 */
[C---:B----4-:R-:W-:Y:S08]  /*15a80*/  HMMA.16816.F32.BF16 R16, R52.reuse, R64, R16 ;  /* 0x000000403410723c */ /* 0x050ff00000041810 */
[C---:B------:R-:W-:Y:S01]  /*15a90*/  HMMA.16816.F32.BF16 R20, R52.reuse, R66, R20 ;  /* 0x000000423414723c */ /* 0x040fe20000041814 */
[----:B------:R-:W3:Y:S01]  /*15aa0*/  LDSM.16.MT88.4 R64, [R194+0xc000] ;  /* 0x00c00000c240783b */ /* 0x000ee20000004200 */
[----:B------:R4:W-:Y:S06]  /*15ab0*/  MUFU.EX2 R165, R167 ;  /* 0x000000a700a57308 */ /* 0x0009ec0000000800 */
[----:B------:R-:W-:Y:S03]  /*15ac0*/  HMMA.16816.F32.BF16 R8, R52, R72, R8 ;  /* 0x000000483408723c */ /* 0x000fe60000041808 */
[----:B------:R-:W-:-:S05]  /*15ad0*/  FFMA.FTZ R169, R168, R131, -R125 ;  /* 0x00000083a8a97223 */ /* 0x000fca000001087d */
[----:B------:R-:W-:Y:S01]  /*15ae0*/  HMMA.16816.F32.BF16 R12, R52, R74, R12 ;  /* 0x0000004a340c723c */ /* 0x000fe2000004180c */
[----:B------:R-:W5:Y:S02]  /*15af0*/  LDSM.16.MT88.4 R72, [R194+0xa000] ;  /* 0x00a00000c248783b */ /* 0x000f640000004200 */
[-CC-:B----4-:R-:W-:Y:S01]  /*15b00*/  FFMA.FTZ R167, R162, R131.reuse, -R125.reuse ;  /* 0x00000083a2a77223 */ /* 0x190fe2000001087d */
[-C--:B------:R-:W-:Y:S01]  /*15b10*/  FFMA.FTZ R100, R163, R131.reuse, -R130 ;  /* 0x00000083a3647223 */ /* 0x080fe20000010882 */
[----:B------:R-:W-:-:S03]  /*15b20*/  FFMA.FTZ R101, R164, R131, -R125 ;  /* 0x00000083a4657223 */ /* 0x000fc6000001087d */
[C---:B------:R-:W-:Y:S08]  /*15b30*/  HMMA.16816.F32.BF16 R32, R52.reuse, R76, R32 ;  /* 0x0000004c3420723c */ /* 0x040ff00000041820 */
[C---:B------:R-:W-:Y:S01]  /*15b40*/  HMMA.16816.F32.BF16 R36, R52.reuse, R78, R36 ;  /* 0x0000004e3424723c */ /* 0x040fe20000041824 */
[----:B------:R-:W4:Y:S01]  /*15b50*/  LDSM.16.MT88.4 R76, [R192+0xc000] ;  /* 0x00c00000c04c783b */ /* 0x000f220000004200 */
[----:B------:R-:W3:Y:S03]  /*15b60*/  MUFU.EX2 R170, R170 ;  /* 0x000000aa00aa7308 */ /* 0x000ee60000000800 */
[----:B------:R-:W4:Y:S01]  /*15b70*/  LDSM.16.MT88.4 R68, [R192+0xa000] ;  /* 0x00a00000c044783b */ /* 0x000f220000004200 */
[----:B------:R-:W-:Y:S04]  /*15b80*/  MUFU.EX2 R163, R102 ;  /* 0x0000006600a37308 */ /* 0x000fe80000000800 */
[----:B------:R-:W5:Y:S04]  /*15b90*/  MUFU.EX2 R168, R100 ;  /* 0x0000006400a87308 */ /* 0x000f680000000800 */
[----:B------:R-:W-:Y:S04]  /*15ba0*/  MUFU.EX2 R169, R169 ;  /* 0x000000a900a97308 */ /* 0x000fe80000000800 */
[----:B------:R-:W5:Y:S04]  /*15bb0*/  MUFU.EX2 R164, R166 ;  /* 0x000000a600a47308 */ /* 0x000f680000000800 */
[----:B------:R-:W-:Y:S04]  /*15bc0*/  MUFU.EX2 R162, R101 ;  /* 0x0000006500a27308 */ /* 0x000fe80000000800 */
[----:B------:R-:W5:Y:S01]  /*15bd0*/  MUFU.EX2 R167, R167 ;  /* 0x000000a700a77308 */ /* 0x000f620000000800 */
[C---:B-1----:R-:W-:Y:S08]  /*15be0*/  HMMA.16816.F32.BF16 R40, R52.reuse, R48, R40 ;  /* 0x000000303428723c */ /* 0x042ff00000041828 */
[C---:B------:R-:W-:Y:S01]  /*15bf0*/  HMMA.16816.F32.BF16 R44, R52.reuse, R50, R44 ;  /* 0x00000032342c723c */ /* 0x040fe2000004182c */
[----:B------:R-:W1:Y:S07]  /*15c00*/  LDSM.16.MT88.4 R48, [R194+0xe000] ;  /* 0x00e00000c230783b */ /* 0x000e6e0000004200 */
[C---:B--2---:R-:W-:Y:S08]  /*15c10*/  HMMA.16816.F32.BF16 R60, R52.reuse, R56, R60 ;  /* 0x00000038343c723c */ /* 0x044ff0000004183c */
[----:B------:R-:W-:Y:S03]  /*15c20*/  HMMA.16816.F32.BF16 R4, R52, R58, R4 ;  /* 0x0000003a3404723c */ /* 0x000fe60000041804 */
[----:B---3--:R-:W-:Y:S01]  /*15c30*/  F2FP.BF16.F32.PACK_AB R52, R165, R170 ;  /* 0x000000aaa534723e */ /* 0x008fe200000010ff */
[----:B------:R-:W2:Y:S01]  /*15c40*/  LDSM.16.MT88.4 R56, [R192+0xe000] ;  /* 0x00e00000c038783b */ /* 0x000ea20000004200 */
[----:B-----5:R-:W-:-:S02]  /*15c50*/  F2FP.BF16.F32.PACK_AB R54, R168, R163 ;  /* 0x000000a3a836723e */ /* 0x020fc400000010ff */
[----:B------:R-:W-:Y:S02]  /*15c60*/  F2FP.BF16.F32.PACK_AB R53, R164, R169 ;  /* 0x000000a9a435723e */ /* 0x000fe400000010ff */
[----:B------:R-:W-:-:S07]  /*15c70*/  F2FP.BF16.F32.PACK_AB R55, R167, R162 ;  /* 0x000000a2a737723e */ /* 0x000fce00000010ff */
[C---:B------:R-:W-:Y:S08]  /*15c80*/  HMMA.16816.F32.BF16 R24, R52.reuse, R64, R24 ;  /* 0x000000403418723c */ /* 0x040ff00000041818 */
[----:B------:R-:W-:Y:S01]  /*15c90*/  HMMA.16816.F32.BF16 R28, R52, R66, R28 ;  /* 0x00000042341c723c */ /* 0x000fe2000004181c */
[----:B------:R-:W3:Y:S02]  /*15ca0*/  LDSM.16.MT88.4 R64, [R194+0xc400] ;  /* 0x00c40000c240783b */ /* 0x000ee40000004200 */
[----:B------:R-:W-:-:S05]  /*15cb0*/  FFMA.FTZ R172, R153, R131, -R130 ;  /* 0x0000008399ac7223 */ /* 0x000fca0000010882 */
[----:B------:R-:W-:Y:S03]  /*15cc0*/  HMMA.16816.F32.BF16 R8, R52, R72, R8 ;  /* 0x000000483408723c */ /* 0x000fe60000041808 */
[-C--:B------:R-:W-:Y:S01]  /*15cd0*/  FFMA.FTZ R166, R155, R131.reuse, -R130 ;  /* 0x000000839ba67223 */ /* 0x080fe20000010882 */
[----:B------:R-:W-:-:S04]  /*15ce0*/  FFMA.FTZ R153, R150, R131, -R125 ;  /* 0x0000008396997223 */ /* 0x000fc8000001087d */
[----:B------:R-:W-:Y:S01]  /*15cf0*/  HMMA.16816.F32.BF16 R12, R52, R74, R12 ;  /* 0x0000004a340c723c */ /* 0x000fe2000004180c */
[----:B------:R-:W5:Y:S02]  /*15d00*/  LDSM.16.MT88.4 R72, [R194+0xa400] ;  /* 0x00a40000c248783b */ /* 0x000f640000004200 */
[----:B------:R-:W-:-:S05]  /*15d10*/  FFMA.FTZ R100, R152, R131, -R125 ;  /* 0x0000008398647223 */ /* 0x000fca000001087d */
[C---:B----4-:R-:W-:Y:S03]  /*15d20*/  HMMA.16816.F32.BF16 R32, R52.reuse, R76, R32 ;  /* 0x0000004c3420723c */ /* 0x050fe60000041820 */
[-C--:B------:R-:W-:Y:S01]  /*15d30*/  FFMA.FTZ R76, R157, R131.reuse, -R130 ;  /* 0x000000839d4c7223 */ /* 0x080fe20000010882 */
[----:B------:R-:W-:Y:S01]  /*15d40*/  FFMA.FTZ R157, R156, R131, -R125 ;  /* 0x000000839c9d7223 */ /* 0x000fe2000001087d */
[----:B------:R-:W-:Y:S04]  /*15d50*/  MUFU.EX2 R166, R166 ;  /* 0x000000a600a67308 */ /* 0x000fe80000000800 */
[----:B------:R4:W3:Y:S01]  /*15d60*/  MUFU.EX2 R155, R76 ;  /* 0x0000004c009b7308 */ /* 0x0008e20000000800 */
[C---:B------:R-:W-:Y:S03]  /*15d70*/  HMMA.16816.F32.BF16 R16, R52.reuse, R68, R16 ;  /* 0x000000443410723c */ /* 0x040fe60000041810 */
[----:B------:R-:W-:Y:S04]  /*15d80*/  MUFU.EX2 R172, R172 ;  /* 0x000000ac00ac7308 */ /* 0x000fe80000000800 */
[----:B------:R-:W3:Y:S01]  /*15d90*/  MUFU.EX2 R151, R151 ;  /* 0x0000009700977308 */ /* 0x000ee20000000800 */
[C---:B------:R-:W-:Y:S01]  /*15da0*/  HMMA.16816.F32.BF16 R20, R52.reuse, R70, R20 ;  /* 0x000000463414723c */ /* 0x040fe20000041814 */
[----:B------:R-:W5:Y:S02]  /*15db0*/  LDSM.16.MT88.4 R68, [R192+0xa400] ;  /* 0x00a40000c044783b */ /* 0x000f640000004200 */
[----:B------:R-:W-:Y:S04]  /*15dc0*/  MUFU.EX2 R157, R157 ;  /* 0x0000009d009d7308 */ /* 0x000fe80000000800 */
[----:B------:R-:W3:Y:S04]  /*15dd0*/  MUFU.EX2 R152, R154 ;  /* 0x0000009a00987308 */ /* 0x000ee80000000800 */
[----:B------:R-:W-:Y:S04]  /*15de0*/  MUFU.EX2 R150, R100 ;  /* 0x0000006400967308 */ /* 0x000fe80000000800 */
[----:B------:R-:W3:Y:S01]  /*15df0*/  MUFU.EX2 R153, R153 ;  /* 0x0000009900997308 */ /* 0x000ee20000000800 */
[C---:B------:R-:W-:Y:S01]  /*15e00*/  HMMA.16816.F32.BF16 R36, R52.reuse, R78, R36 ;  /* 0x0000004e3424723c */ /* 0x040fe20000041824 */
[----:B----4-:R-:W4:Y:S07]  /*15e10*/  LDSM.16.MT88.4 R76, [R192+0xc400] ;  /* 0x00c40000c04c783b */ /* 0x010f2e0000004200 */
[C---:B-1----:R-:W-:Y:S08]  /*15e20*/  HMMA.16816.F32.BF16 R40, R52.reuse, R48, R40 ;  /* 0x000000303428723c */ /* 0x042ff00000041828 */
[C---:B------:R-:W-:Y:S01]  /*15e30*/  HMMA.16816.F32.BF16 R44, R52.reuse, R50, R44 ;  /* 0x00000032342c723c */ /* 0x040fe2000004182c */
[----:B------:R-:W1:Y:S07]  /*15e40*/  LDSM.16.MT88.4 R48, [R194+0xe400] ;  /* 0x00e40000c230783b */ /* 0x000e6e0000004200 */
[C---:B--2---:R-:W-:Y:S08]  /*15e50*/  HMMA.16816.F32.BF16 R60, R52.reuse, R56, R60 ;  /* 0x00000038343c723c */ /* 0x044ff0000004183c */
[----:B------:R-:W-:Y:S03]  /*15e60*/  HMMA.16816.F32.BF16 R4, R52, R58, R4 ;  /* 0x0000003a3404723c */ /* 0x000fe60000041804 */
[----:B---3--:R-:W-:Y:S01]  /*15e70*/  F2FP.BF16.F32.PACK_AB R52, R166, R155 ;  /* 0x0000009ba634723e */ /* 0x008fe200000010ff */
[----:B------:R-:W2:Y:S01]  /*15e80*/  LDSM.16.MT88.4 R56, [R192+0xe400] ;  /* 0x00e40000c038783b */ /* 0x000ea20000004200 */
[----:B------:R-:W-:-:S02]  /*15e90*/  F2FP.BF16.F32.PACK_AB R54, R151, R172 ;  /* 0x000000ac9736723e */ /* 0x000fc400000010ff */
[----:B------:R-:W-:Y:S02]  /*15ea0*/  F2FP.BF16.F32.PACK_AB R53, R152, R157 ;  /* 0x0000009d9835723e */ /* 0x000fe400000010ff */
[----:B------:R-:W-:-:S07]  /*15eb0*/  F2FP.BF16.F32.PACK_AB R55, R153, R150 ;  /* 0x000000969937723e */ /* 0x000fce00000010ff */
[C---:B------:R-:W-:Y:S08]  /*15ec0*/  HMMA.16816.F32.BF16 R24, R52.reuse, R64, R24 ;  /* 0x000000403418723c */ /* 0x040ff00000041818 */
[----:B------:R-:W-:Y:S01]  /*15ed0*/  HMMA.16816.F32.BF16 R28, R52, R66, R28 ;  /* 0x00000042341c723c */ /* 0x000fe2000004181c */
[----:B------:R-:W3:Y:S02]  /*15ee0*/  LDSM.16.MT88.4 R64, [R194+0xc800] ;  /* 0x00c80000c240783b */ /* 0x000ee40000004200 */
[-CC-:B------:R-:W-:Y:S01]  /*15ef0*/  FFMA.FTZ R154, R147, R131.reuse, -R130.reuse ;  /* 0x00000083939a7223 */ /* 0x180fe20000010882 */
[----:B------:R-:W-:-:S04]  /*15f00*/  FFMA.FTZ R156, R145, R131, -R130 ;  /* 0x00000083919c7223 */ /* 0x000fc80000010882 */
[----:B-----5:R-:W-:Y:S01]  /*15f10*/  HMMA.16816.F32.BF16 R8, R52, R72, R8 ;  /* 0x000000483408723c */ /* 0x020fe20000041808 */
[----:B------:R5:W-:Y:S02]  /*15f20*/  MUFU.EX2 R147, R149 ;  /* 0x0000009500937308 */ /* 0x000be40000000800 */
[----:B------:R-:W-:-:S05]  /*15f30*/  FFMA.FTZ R145, R148, R131, -R125 ;  /* 0x0000008394917223 */ /* 0x000fca000001087d */
[C---:B------:R-:W-:Y:S01]  /*15f40*/  HMMA.16816.F32.BF16 R12, R52.reuse, R74, R12 ;  /* 0x0000004a340c723c */ /* 0x040fe2000004180c */
[----:B------:R-:W3:Y:S02]  /*15f50*/  LDSM.16.MT88.4 R72, [R194+0xa800] ;  /* 0x00a80000c248783b */ /* 0x000ee40000004200 */
[-CC-:B------:R-:W-:Y:S01]  /*15f60*/  FFMA.FTZ R100, R144, R131.reuse, -R125.reuse ;  /* 0x0000008390647223 */ /* 0x180fe2000001087d */
[----:B-----5:R-:W-:Y:S01]  /*15f70*/  FFMA.FTZ R149, R142, R131, -R125 ;  /* 0x000000838e957223 */ /* 0x020fe2000001087d */
[----:B------:R-:W-:Y:S01]  /*15f80*/  FADD.FTZ R128, R128, R129 ;  /* 0x0000008180807221 */ /* 0x000fe20000010000 */
[----:B------:R-:W-:Y:S02]  /*15f90*/  FADD.FTZ R227, R122, R227 ;  /* 0x000000e37ae37221 */ /* 0x000fe40000010000 */
[----:B------:R-:W-:Y:S01]  /*15fa0*/  HMMA.16816.F32.BF16 R16, R52, R68, R16 ;  /* 0x000000443410723c */ /* 0x000fe20000041810 */
[----:B------:R-:W5:Y:S02]  /*15fb0*/  MUFU.EX2 R154, R154 ;  /* 0x0000009a009a7308 */ /* 0x000f640000000800 */
[----:B------:R-:W-:-:S02]  /*15fc0*/  FADD.FTZ R127, R127, R128 ;  /* 0x000000807f7f7221 */ /* 0x000fc40000010000 */
[----:B------:R-:W-:Y:S03]  /*15fd0*/  MUFU.EX2 R156, R156 ;  /* 0x0000009c009c7308 */ /* 0x000fe60000000800 */
[----:B------:R-:W-:Y:S01]  /*15fe0*/  HMMA.16816.F32.BF16 R20, R52, R70, R20 ;  /* 0x000000463414723c */ /* 0x000fe20000041814 */
[----:B------:R-:W5:Y:S01]  /*15ff0*/  MUFU.EX2 R143, R143 ;  /* 0x0000008f008f7308 */ /* 0x000f620000000800 */
[----:B------:R-:W3:Y:S03]  /*16000*/  LDSM.16.MT88.4 R68, [R192+0xa800] ;  /* 0x00a80000c044783b */ /* 0x000ee60000004200 */
[----:B------:R-:W-:Y:S01]  /*16010*/  MUFU.EX2 R145, R145 ;  /* 0x0000009100917308 */ /* 0x000fe20000000800 */
[----:B------:R-:W-:-:S03]  /*16020*/  FADD.FTZ R2, R2, R227 ;  /* 0x000000e302027221 */ /* 0x000fc60000010000 */
[----:B------:R-:W5:Y:S04]  /*16030*/  MUFU.EX2 R144, R146 ;  /* 0x0000009200907308 */ /* 0x000f680000000800 */
[----:B------:R-:W-:Y:S04]  /*16040*/  MUFU.EX2 R142, R100 ;  /* 0x00000064008e7308 */ /* 0x000fe80000000800 */
[----:B------:R-:W5:Y:S01]  /*16050*/  MUFU.EX2 R149, R149 ;  /* 0x0000009500957308 */ /* 0x000f620000000800 */
        /* <DEDUP_REMOVED lines=9> */
[-CC-:B------:R-:W-:Y:S01]  /*160f0*/  FFMA.FTZ R138, R138, R131.reuse, -R125.reuse ;  /* 0x000000838a8a7223 */ /* 0x180fe2000001087d */
[----:B------:R-:W-:Y:S02]  /*16100*/  FFMA.FTZ R136, R136, R131, -R125 ;  /* 0x0000008388887223 */ /* 0x000fe4000001087d */
[----:B-1----:R-:W-:Y:S03]  /*16110*/  HMMA.16816.F32.BF16 R40, R52, R48, R40 ;  /* 0x000000303428723c */ /* 0x002fe60000041828 */
[----:B------:R-:W-:-:S05]  /*16120*/  FADD.FTZ R89, R89, R82 ;  /* 0x0000005259597221 */ /* 0x000fca0000010000 */
[C---:B------:R-:W-:Y:S08]  /*16130*/  HMMA.16816.F32.BF16 R44, R52.reuse, R50, R44 ;  /* 0x00000032342c723c */ /* 0x040ff0000004182c */
[C---:B--2---:R-:W-:Y:S08]  /*16140*/  HMMA.16816.F32.BF16 R60, R52.reuse, R56, R60 ;  /* 0x00000038343c723c */ /* 0x044ff0000004183c */
[----:B------:R-:W-:Y:S03]  /*16150*/  HMMA.16816.F32.BF16 R4, R52, R58, R4 ;  /* 0x0000003a3404723c */ /* 0x000fe60000041804 */
[----:B-----5:R-:W-:Y:S01]  /*16160*/  F2FP.BF16.F32.PACK_AB R52, R154, R147 ;  /* 0x000000939a34723e */ /* 0x020fe200000010ff */
[----:B------:R-:W-:Y:S01]  /*16170*/  FFMA.FTZ R134, R134, R131, -R125 ;  /* 0x0000008386867223 */ /* 0x000fe2000001087d */
[----:B------:R-:W-:Y:S01]  /*16180*/  F2FP.BF16.F32.PACK_AB R54, R143, R156 ;  /* 0x0000009c8f36723e */ /* 0x000fe200000010ff */
[----:B------:R-:W-:Y:S01]  /*16190*/  FADD.FTZ R83, R80, R83 ;  /* 0x0000005350537221 */ /* 0x000fe20000010000 */
[----:B------:R-:W-:Y:S01]  /*161a0*/  F2FP.BF16.F32.PACK_AB R53, R144, R145 ;  /* 0x000000919035723e */ /* 0x000fe200000010ff */
[----:B------:R-:W-:Y:S01]  /*161b0*/  FADD.FTZ R89, R84, R89 ;  /* 0x0000005954597221 */ /* 0x000fe20000010000 */
[----:B------:R-:W-:Y:S01]  /*161c0*/  F2FP.BF16.F32.PACK_AB R55, R149, R142 ;  /* 0x0000008e9537723e */ /* 0x000fe200000010ff */
[----:B------:R-:W-:Y:S01]  /*161d0*/  FADD.FTZ R86, R86, R83 ;  /* 0x0000005356567221 */ /* 0x000fe20000010000 */
[----:B------:R-:W-:Y:S01]  /*161e0*/  MUFU.EX2 R0, R138 ;  /* 0x0000008a00007308 */ /* 0x000fe20000000800 */
[----:B------:R-:W1:Y:S04]  /*161f0*/  LDSM.16.MT88.4 R76, [R192+0xc800] ;  /* 0x00c80000c04c783b */ /* 0x000e680000004200 */
[C---:B---3--:R-:W-:Y:S03]  /*16200*/  HMMA.16816.F32.BF16 R24, R52.reuse, R64, R24 ;  /* 0x000000403418723c */ /* 0x048fe60000041818 */
[-CC-:B------:R-:W-:Y:S01]  /*16210*/  FFMA.FTZ R65, R139, R131.reuse, -R130.reuse ;  /* 0x000000838b417223 */ /* 0x180fe20000010882 */
[-CC-:B------:R-:W-:Y:S01]  /*16220*/  FFMA.FTZ R64, R137, R131.reuse, -R130.reuse ;  /* 0x0000008389407223 */ /* 0x180fe20000010882 */
[----:B------:R-:W2:Y:S04]  /*16230*/  LDSM.16.MT88.4 R48, [R194+0xe800] ;  /* 0x00e80000c230783b */ /* 0x000ea80000004200 */
[----:B------:R-:W3:Y:S01]  /*16240*/  LDSM.16.MT88.4 R56, [R192+0xe800] ;  /* 0x00e80000c038783b */ /* 0x000ee20000004200 */
[C---:B------:R-:W-:Y:S03]  /*16250*/  HMMA.16816.F32.BF16 R28, R52.reuse, R66, R28 ;  /* 0x00000042341c723c */ /* 0x040fe6000004181c */
[-CC-:B------:R-:W-:Y:S01]  /*16260*/  FFMA.FTZ R66, R135, R131.reuse, -R130.reuse ;  /* 0x0000008387427223 */ /* 0x180fe20000010882 */
[-C--:B------:R-:W-:Y:S01]  /*16270*/  FFMA.FTZ R67, R133, R131.reuse, -R130 ;  /* 0x0000008385437223 */ /* 0x080fe20000010882 */
[----:B------:R-:W-:Y:S01]  /*16280*/  FFMA.FTZ R131, R132, R131, -R125 ;  /* 0x0000008384837223 */ /* 0x000fe2000001087d */
[----:B------:R-:W-:Y:S01]  /*16290*/  FADD.FTZ R92, R92, R89 ;  /* 0x000000595c5c7221 */ /* 0x000fe20000010000 */
[----:B------:R-:W-:Y:S01]  /*162a0*/  MUFU.EX2 R65, R65 ;  /* 0x0000004100417308 */ /* 0x000fe20000000800 */
[----:B------:R-:W-:Y:S01]  /*162b0*/  FADD.FTZ R87, R87, R86 ;  /* 0x0000005657577221 */ /* 0x000fe20000010000 */
[----:B------:R-:W4:Y:S01]  /*162c0*/  LDSM.16.MT88.4 R100, [R192+0xac00] ;  /* 0x00ac0000c064783b */ /* 0x000f220000004200 */
[----:B------:R-:W-:Y:S01]  /*162d0*/  HMMA.16816.F32.BF16 R8, R52, R72, R8 ;  /* 0x000000483408723c */ /* 0x000fe20000041808 */
[----:B------:R-:W5:Y:S02]  /*162e0*/  MUFU.EX2 R64, R64 ;  /* 0x0000004000407308 */ /* 0x000f640000000800 */
[----:B------:R-:W-:-:S02]  /*162f0*/  FADD.FTZ R92, R95, R92 ;  /* 0x0000005c5f5c7221 */ /* 0x000fc40000010000 */
[----:B------:R-:W-:Y:S04]  /*16300*/  MUFU.EX2 R66, R66 ;  /* 0x0000004200427308 */ /* 0x000fe80000000800 */
[----:B------:R-:W-:Y:S01]  /*16310*/  MUFU.EX2 R67, R67 ;  /* 0x0000004300437308 */ /* 0x000fe20000000800 */
[C---:B------:R-:W-:Y:S03]  /*16320*/  HMMA.16816.F32.BF16 R12, R52.reuse, R74, R12 ;  /* 0x0000004a340c723c */ /* 0x040fe6000004180c */
[----:B------:R-:W1:Y:S04]  /*16330*/  MUFU.EX2 R125, R136 ;  /* 0x00000088007d7308 */ /* 0x000e680000000800 */
[----:B------:R-:W-:Y:S04]  /*16340*/  MUFU.EX2 R122, R134 ;  /* 0x00000086007a7308 */ /* 0x000fe80000000800 */
[----:B------:R-:W2:Y:S01]  /*16350*/  MUFU.EX2 R227, R131 ;  /* 0x0000008300e37308 */ /* 0x000ea20000000800 */
[----:B------:R-:W-:Y:S01]  /*16360*/  FADD.FTZ R90, R90, R87 ;  /* 0x000000575a5a7221 */ /* 0x000fe20000010000 */
[----:B------:R-:W-:Y:S01]  /*16370*/  FADD.FTZ R93, R93, R92 ;  /* 0x0000005c5d5d7221 */ /* 0x000fe20000010000 */
[----:B------:R-:W-:Y:S03]  /*16380*/  HMMA.16816.F32.BF16 R16, R52, R68, R16 ;  /* 0x000000443410723c */ /* 0x000fe60000041810 */
[----:B------:R-:W-:Y:S01]  /*16390*/  FADD.FTZ R90, R85, R90 ;  /* 0x0000005a555a7221 */ /* 0x000fe20000010000 */
[----:B------:R-:W-:Y:S01]  /*163a0*/  FADD.FTZ R93, R94, R93 ;  /* 0x0000005d5e5d7221 */ /* 0x000fe20000010000 */
[----:B-----5:R-:W-:-:S02]  /*163b0*/  F2FP.BF16.F32.PACK_AB R68, R64, R65 ;  /* 0x000000414044723e */ /* 0x020fc400000010ff */
[----:B-1----:R-:W-:Y:S01]  /*163c0*/  F2FP.BF16.F32.PACK_AB R69, R125, R0 ;  /* 0x000000007d45723e */ /* 0x002fe200000010ff */
[----:B------:R-:W-:Y:S03]  /*163d0*/  HMMA.16816.F32.BF16 R20, R52, R70, R20 ;  /* 0x000000463414723c */ /* 0x000fe60000041814 */
[----:B------:R-:W-:Y:S01]  /*163e0*/  F2FP.BF16.F32.PACK_AB R70, R67, R66 ;  /* 0x000000424346723e */ /* 0x000fe200000010ff */
[----:B------:R-:W-:Y:S01]  /*163f0*/  FADD.FTZ R99, R99, R90 ;  /* 0x0000005a63637221 */ /* 0x000fe20000010000 */
[----:B--2---:R-:W-:Y:S01]  /*16400*/  F2FP.BF16.F32.PACK_AB R71, R227, R122 ;  /* 0x0000007ae347723e */ /* 0x004fe200000010ff */
[----:B------:R-:W-:Y:S02]  /*16410*/  FADD.FTZ R160, R160, R93 ;  /* 0x0000005da0a07221 */ /* 0x000fe40000010000 */
[----:B------:R-:W-:Y:S02]  /*16420*/  FADD.FTZ R96, R96, R99 ;  /* 0x0000006360607221 */ /* 0x000fe40000010000 */
[----:B------:R-:W-:-:S02]  /*16430*/  FADD.FTZ R159, R159, R160 ;  /* 0x000000a09f9f7221 */ /* 0x000fc40000010000 */
[----:B------:R-:W-:Y:S01]  /*16440*/  HMMA.16816.F32.BF16 R112, R68, R108, R8 ;  /* 0x0000006c4470723c */ /* 0x000fe20000041808 */
[----:B------:R-:W-:Y:S04]  /*16450*/  LDSM.16.MT88.4 R8, [R192+0xcc00] ;  /* 0x00cc0000c008783b */ /* 0x000fe80000004200 */
[----:B------:R-:W-:-:S03]  /*16460*/  FADD.FTZ R2, R98, R159 ;  /* 0x0000009f62027221 */ /* 0x000fc60000010000 */
[----:B------:R-:W-:Y:S03]  /*16470*/  HMMA.16816.F32.BF16 R108, R68, R110, R12 ;  /* 0x0000006e446c723c */ /* 0x000fe6000004180c */
[----:B------:R-:W-:Y:S01]  /*16480*/  FADD.FTZ R13, R97, R96 ;  /* 0x00000060610d7221 */ /* 0x000fe20000010000 */
[----:B------:R-:W-:-:S03]  /*16490*/  FADD.FTZ R2, R161, R2 ;  /* 0x00000002a1027221 */ /* 0x000fc60000010000 */
[----:B------:R-:W-:Y:S01]  /*164a0*/  FADD.FTZ R13, R158, R13 ;  /* 0x0000000d9e0d7221 */ /* 0x000fe20000010000 */
[----:B------:R-:W-:-:S03]  /*164b0*/  FADD.FTZ R169, R169, R2 ;  /* 0x00000002a9a97221 */ /* 0x000fc60000010000 */
[----:B------:R-:W-:Y:S01]  /*164c0*/  FADD.FTZ R170, R170, R13 ;  /* 0x0000000daaaa7221 */ /* 0x000fe20000010000 */
[----:B------:R-:W-:Y:S01]  /*164d0*/  FADD.FTZ R169, R164, R169 ;  /* 0x000000a9a4a97221 */ /* 0x000fe20000010000 */
[----:B------:R-:W-:Y:S01]  /*164e0*/  HMMA.16816.F32.BF16 R32, R52, R76, R32 ;  /* 0x0000004c3420723c */ /* 0x000fe20000041820 */
[----:B------:R-:W-:Y:S04]  /*164f0*/  LDSM.16.MT88.4 R12, [R192+0xec00] ;  /* 0x00ec0000c00c783b */ /* 0x000fe80000004200 */
        /* <DEDUP_REMOVED lines=20> */
[----:B---3--:R-:W-:Y:S03]  /*16640*/  HMMA.16816.F32.BF16 R60, R52, R56, R60 ;  /* 0x00000038343c723c */ /* 0x008fe6000004183c */
        /* <DEDUP_REMOVED lines=11> */
[C---:B----4-:R-:W-:Y:S05]  /*16700*/  HMMA.16816.F32.BF16 R104, R68.reuse, R100, R16 ;  /* 0x000000644468723c */ /* 0x050fea0000041810 */
        /* <DEDUP_REMOVED lines=20> */
.L_x_4971:
[----:B------:R-:W-:-:S05]  /*16850*/  IADD3 R121, PT, PT, R123, -0x1, RZ ;  /* 0xffffffff7b797810 */ /* 0x000fca0007ffe0ff */
.L_x_4980:
[----:B------:R-:W-:Y:S05]  /*16860*/  BSYNC B2 ;  /* 0x0000000000027941 */ /* 0x000fea0003800000 */
.L_x_4970:
        /* <DEDUP_REMOVED lines=14> */
.L_x_4988:
        /* <DEDUP_REMOVED lines=77> */
.L_x_4983:
[----:B------:R-:W-:Y:S05]  /*16e20*/  BSYNC.RECONVERGENT B0 ;  /* 0x0000000000007941 */ /* 0x000fea0003800200 */
.L_x_4982:
        /* <DEDUP_REMOVED lines=26> */
[----:B------:R-:W3:Y:S08]  /*16fd0*/  LDSM.16.M88.4 R16, [R196+0x3400] ;  /* 0x00340000c410783b */ /* 0x000ef00000000200 */
[----:B------:R-:W4:Y:S08]  /*16fe0*/  LDSM.16.M88.4 R24, [R196+0x3800] ;  /* 0x00380000c418783b */ /* 0x000f300000000200 */
[----:B------:R-:W0:Y:S08]  /*16ff0*/  LDGDEPBAR ;  /* 0x00000000000079af */ /* 0x000e300000000000 */
[----:B------:R-:W5:Y:S08]  /*17000*/  LDSM.16.M88.4 R32, [R196+0x3c00] ;  /* 0x003c0000c420783b */ /* 0x000f700000000200 */
[----:B------:R-:W2:Y:S01]  /*17010*/  LDSM.16.M88.4 R40, [R196+0x4000] ;  /* 0x00400000c428783b */ /* 0x000ea20000000200 */
[C---:B-1----:R-:W-:Y:S07]  /*17020*/  HMMA.16816.F32.BF16 R4, R64.reuse, R8, RZ ;  /* 0x000000084004723c */ /* 0x042fee00000418ff */
[----:B------:R-:W1:Y:S01]  /*17030*/  LDSM.16.M88.4 R48, [R196+0x4400] ;  /* 0x00440000c430783b */ /* 0x000e620000000200 */
[C---:B------:R-:W-:Y:S07]  /*17040*/  HMMA.16816.F32.BF16 R8, R64.reuse, R10, RZ ;  /* 0x0000000a4008723c */ /* 0x040fee00000418ff */
[----:B------:R-:W1:Y:S01]  /*17050*/  LDSM.16.M88.4 R56, [R196+0x4800] ;  /* 0x00480000c438783b */ /* 0x000e620000000200 */
[C---:B---3--:R-:W-:Y:S07]  /*17060*/  HMMA.16816.F32.BF16 R12, R64.reuse, R16, RZ ;  /* 0x00000010400c723c */ /* 0x048fee00000418ff */
[----:B------:R-:W3:Y:S01]  /*17070*/  LDSM.16.M88.4 R120, [R196+0x4c00] ;  /* 0x004c0000c478783b */ /* 0x000ee20000000200 */
[C---:B------:R-:W-:Y:S07]  /*17080*/  HMMA.16816.F32.BF16 R16, R64.reuse, R18, RZ ;  /* 0x000000124010723c */ /* 0x040fee00000418ff */
[----:B------:R-:W-:Y:S01]  /*17090*/  LDSM.16.M88.4 R124, [R195] ;  /* 0x00000000c37c783b */ /* 0x000fe20000000200 */
[C---:B----4-:R-:W-:Y:S07]  /*170a0*/  HMMA.16816.F32.BF16 R20, R64.reuse, R24, RZ ;  /* 0x000000184014723c */ /* 0x050fee00000418ff */
[----:B------:R-:W4:Y:S01]  /*170b0*/  LDSM.16.M88.4 R128, [R193+0x3000] ;  /* 0x00300000c180783b */ /* 0x000f220000000200 */
[C---:B------:R-:W-:Y:S07]  /*170c0*/  HMMA.16816.F32.BF16 R24, R64.reuse, R26, RZ ;  /* 0x0000001a4018723c */ /* 0x040fee00000418ff */
[----:B------:R-:W4:Y:S01]  /*170d0*/  LDSM.16.M88.4 R132, [R193+0x3400] ;  /* 0x00340000c184783b */ /* 0x000f220000000200 */
[C---:B-----5:R-:W-:Y:S07]  /*170e0*/  HMMA.16816.F32.BF16 R28, R64.reuse, R32, RZ ;  /* 0x00000020401c723c */ /* 0x060fee00000418ff */
[----:B------:R-:W5:Y:S01]  /*170f0*/  LDSM.16.M88.4 R136, [R193+0x3800] ;  /* 0x00380000c188783b */ /* 0x000f620000000200 */
[C---:B------:R-:W-:Y:S07]  /*17100*/  HMMA.16816.F32.BF16 R32, R64.reuse, R34, RZ ;  /* 0x000000224020723c */ /* 0x040fee00000418ff */
[----:B------:R-:W5:Y:S01]  /*17110*/  LDSM.16.M88.4 R140, [R193+0x3c00] ;  /* 0x003c0000c18c783b */ /* 0x000f620000000200 */
[C---:B--2---:R-:W-:Y:S07]  /*17120*/  HMMA.16816.F32.BF16 R36, R64.reuse, R40, RZ ;  /* 0x000000284024723c */ /* 0x044fee00000418ff */
[----:B------:R-:W2:Y:S01]  /*17130*/  LDSM.16.M88.4 R144, [R193+0x4000] ;  /* 0x00400000c190783b */ /* 0x000ea20000000200 */
[C---:B------:R-:W-:Y:S07]  /*17140*/  HMMA.16816.F32.BF16 R40, R64.reuse, R42, RZ ;  /* 0x0000002a4028723c */ /* 0x040fee00000418ff */
[----:B------:R-:W2:Y:S01]  /*17150*/  LDSM.16.M88.4 R148, [R193+0x4400] ;  /* 0x00440000c194783b */ /* 0x000ea20000000200 */
[C---:B-1----:R-:W-:Y:S07]  /*17160*/  HMMA.16816.F32.BF16 R44, R64.reuse, R48, RZ ;  /* 0x00000030402c723c */ /* 0x042fee00000418ff */
[----:B------:R-:W1:Y:S01]  /*17170*/  LDSM.16.M88.4 R152, [R193+0x4800] ;  /* 0x00480000c198783b */ /* 0x000e620000000200 */
[C---:B------:R-:W-:Y:S07]  /*17180*/  HMMA.16816.F32.BF16 R48, R64.reuse, R50, RZ ;  /* 0x000000324030723c */ /* 0x040fee00000418ff */
[----:B------:R-:W-:Y:S01]  /*17190*/  LDSM.16.M88.4 R156, [R196+0x6800] ;  /* 0x00680000c49c783b */ /* 0x000fe20000000200 */
[C---:B------:R-:W-:Y:S07]  /*171a0*/  HMMA.16816.F32.BF16 R52, R64.reuse, R56, RZ ;  /* 0x000000384034723c */ /* 0x040fee00000418ff */
[----:B------:R-:W-:Y:S01]  /*171b0*/  LDSM.16.M88.4 R160, [R196+0x6c00] ;  /* 0x006c0000c4a0783b */ /* 0x000fe20000000200 */
[C---:B------:R-:W-:Y:S07]  /*171c0*/  HMMA.16816.F32.BF16 R56, R64.reuse, R58, RZ ;  /* 0x0000003a4038723c */ /* 0x040fee00000418ff */
[----:B------:R-:W2:Y:S01]  /*171d0*/  LD.E R0, desc[UR4][R116.64+0x18c] ;  /* 0x00018c0474007980 */ /* 0x000ea2000c101900 */
[C---:B---3--:R-:W-:Y:S03]  /*171e0*/  HMMA.16816.F32.BF16 R60, R64.reuse, R120, RZ ;  /* 0x00000078403c723c */ /* 0x048fe600000418ff */
[----:B------:R-:W-:Y:S05]  /*171f0*/  LDSM.16.M88.4 R164, [R196+0x7800] ;  /* 0x00780000c4a4783b */ /* 0x000fea0000000200 */
[----:B------:R-:W-:Y:S03]  /*17200*/  HMMA.16816.F32.BF16 R64, R64, R122, RZ ;  /* 0x0000007a4040723c */ /* 0x000fe600000418ff */
[----:B------:R-:W3:Y:S05]  /*17210*/  LDSM.16.M88.4 R120, [R193+0x4c00] ;  /* 0x004c0000c178783b */ /* 0x000eea0000000200 */
[C---:B----4-:R-:W-:Y:S03]  /*17220*/  HMMA.16816.F32.BF16 R4, R124.reuse, R128, R4 ;  /* 0x000000807c04723c */ /* 0x050fe60000041804 */
[----:B------:R-:W-:Y:S05]  /*17230*/  LDSM.16.M88.4 R168, [R196+0x7c00] ;  /* 0x007c0000c4a8783b */ /* 0x000fea0000000200 */
[C---:B------:R-:W-:Y:S03]  /*17240*/  HMMA.16816.F32.BF16 R8, R124.reuse, R130, R8 ;  /* 0x000000827c08723c */ /* 0x040fe60000041808 */
[----:B------:R-:W-:Y:S05]  /*17250*/  LDSM.16.M88.4 R128, [R197+0x1000] ;  /* 0x00100000c580783b */ /* 0x000fea0000000200 */
[C---:B------:R-:W-:Y:S03]  /*17260*/  HMMA.16816.F32.BF16 R12, R124.reuse, R132, R12 ;  /* 0x000000847c0c723c */ /* 0x040fe6000004180c */
[----:B------:R-:W-:Y:S05]  /*17270*/  LDSM.16.M88.4 R172, [R196+0x8000] ;  /* 0x00800000c4ac783b */ /* 0x000fea0000000200 */
[C---:B------:R-:W-:Y:S03]  /*17280*/  HMMA.16816.F32.BF16 R16, R124.reuse, R134, R16 ;  /* 0x000000867c10723c */ /* 0x040fe60000041810 */
[----:B------:R-:W4:Y:S05]  /*17290*/  LDSM.16.M88.4 R132, [R196+0x5000] ;  /* 0x00500000c484783b */ /* 0x000f2a0000000200 */
[C---:B-----5:R-:W-:Y:S03]  /*172a0*/  HMMA.16816.F32.BF16 R20, R124.reuse, R136, R20 ;  /* 0x000000887c14723c */ /* 0x060fe60000041814 */
[----:B------:R-:W-:Y:S05]  /*172b0*/  LDSM.16.M88.4 R176, [R196+0x8400] ;  /* 0x00840000c4b0783b */ /* 0x000fea0000000200 */
[C---:B------:R-:W-:Y:S03]  /*172c0*/  HMMA.16816.F32.BF16 R24, R124.reuse, R138, R24 ;  /* 0x0000008a7c18723c */ /* 0x040fe60000041818 */
[----:B------:R-:W5:Y:S05]  /*172d0*/  LDSM.16.M88.4 R136, [R196+0x5400] ;  /* 0x00540000c488783b */ /* 0x000f6a0000000200 */
[C---:B------:R-:W-:Y:S03]  /*172e0*/  HMMA.16816.F32.BF16 R28, R124.reuse, R140, R28 ;  /* 0x0000008c7c1c723c */ /* 0x040fe6000004181c */
[----:B------:R-:W-:Y:S05]  /*172f0*/  LDSM.16.M88.4 R180, [R196+0x8800] ;  /* 0x00880000c4b4783b */ /* 0x000fea0000000200 */
[C---:B------:R-:W-:Y:S03]  /*17300*/  HMMA.16816.F32.BF16 R32, R124.reuse, R142, R32 ;  /* 0x0000008e7c20723c */ /* 0x040fe60000041820 */
[----:B------:R-:W5:Y:S05]  /*17310*/  LDSM.16.M88.4 R140, [R196+0x5800] ;  /* 0x00580000c48c783b */ /* 0x000f6a0000000200 */
[C---:B--2---:R-:W-:Y:S03]  /*17320*/  HMMA.16816.F32.BF16 R36, R124.reuse, R144, R36 ;  /* 0x000000907c24723c */ /* 0x044fe60000041824 */
[----:B------:R-:W-:Y:S05]  /*17330*/  LDSM.16.M88.4 R184, [R195+0x2000] ;  /* 0x00200000c3b8783b */ /* 0x000fea0000000200 */
[C---:B------:R-:W-:Y:S03]  /*17340*/  HMMA.16816.F32.BF16 R40, R124.reuse, R146, R40 ;  /* 0x000000927c28723c */ /* 0x040fe60000041828 */
[----:B------:R-:W2:Y:S05]  /*17350*/  LDSM.16.M88.4 R144, [R196+0x5c00] ;  /* 0x005c0000c490783b */ /* 0x000eaa0000000200 */
[C---:B------:R-:W-:Y:S03]  /*17360*/  HMMA.16816.F32.BF16 R44, R124.reuse, R148, R44 ;  /* 0x000000947c2c723c */ /* 0x040fe6000004182c */
[----:B------:R-:W-:Y:S05]  /*17370*/  LDSM.16.M88.4 R188, [R193+0x7000] ;  /* 0x00700000c1bc783b */ /* 0x000fea0000000200 */
[C---:B------:R-:W-:Y:S03]  /*17380*/  HMMA.16816.F32.BF16 R48, R124.reuse, R150, R48 ;  /* 0x000000967c30723c */ /* 0x040fe60000041830 */
[----:B------:R-:W2:Y:S05]  /*17390*/  LDSM.16.M88.4 R148, [R196+0x6000] ;  /* 0x00600000c494783b */ /* 0x000eaa0000000200 */
[C---:B-1----:R-:W-:Y:S08]  /*173a0*/  HMMA.16816.F32.BF16 R52, R124.reuse, R152, R52 ;  /* 0x000000987c34723c */ /* 0x042ff00000041834 */
[C---:B------:R-:W-:Y:S01]  /*173b0*/  HMMA.16816.F32.BF16 R56, R124.reuse, R154, R56 ;  /* 0x0000009a7c38723c */ /* 0x040fe20000041838 */
[----:B------:R-:W1:Y:S07]  /*173c0*/  LDSM.16.M88.4 R152, [R196+0x6400] ;  /* 0x00640000c498783b */ /* 0x000e6e0000000200 */
[C---:B---3--:R-:W-:Y:S08]  /*173d0*/  HMMA.16816.F32.BF16 R60, R124.reuse, R120, R60 ;  /* 0x000000787c3c723c */ /* 0x048ff0000004183c */
[----:B------:R-:W-:Y:S01]  /*173e0*/  HMMA.16816.F32.BF16 R64, R124, R122, R64 ;  /* 0x0000007a7c40723c */ /* 0x000fe20000041840 */
[----:B------:R-:W-:Y:S07]  /*173f0*/  LDSM.16.M88.4 R120, [R195+0x1000] ;  /* 0x00100000c378783b */ /* 0x000fee0000000200 */
[C---:B----4-:R-:W-:Y:S01]  /*17400*/  HMMA.16816.F32.BF16 R4, R128.reuse, R132, R4 ;  /* 0x000000848004723c */ /* 0x050fe20000041804 */
[----:B------:R-:W3:Y:S07]  /*17410*/  LDSM.16.M88.4 R124, [R193+0x5000] ;  /* 0x00500000c17c783b */ /* 0x000eee0000000200 */
[C---:B------:R-:W-:Y:S01]  /*17420*/  HMMA.16816.F32.BF16 R8, R128.reuse, R134, R8 ;  /* 0x000000868008723c */ /* 0x040fe20000041808 */
[----:B------:R-:W4:Y:S07]  /*17430*/  LDSM.16.M88.4 R132, [R193+0x5400] ;  /* 0x00540000c184783b */ /* 0x000f2e0000000200 */
[C---:B-----5:R-:W-:Y:S08]  /*17440*/  HMMA.16816.F32.BF16 R12, R128.reuse, R136, R12 ;  /* 0x00000088800c723c */ /* 0x060ff0000004180c */
[C---:B------:R-:W-:Y:S01]  /*17450*/  HMMA.16816.F32.BF16 R16, R128.reuse, R138, R16 ;  /* 0x0000008a8010723c */ /* 0x040fe20000041810 */
[----:B------:R-:W5:Y:S07]  /*17460*/  LDSM.16.M88.4 R136, [R193+0x5800] ;  /* 0x00580000c188783b */ /* 0x000f6e0000000200 */
        /* <DEDUP_REMOVED lines=17> */
[----:B------:R-:W1:Y:S07]  /*17580*/  LDSM.16.M88.4 R128, [R193+0x5c00] ;  /* 0x005c0000c180783b */ /* 0x000e6e0000000200 */
[C---:B---3--:R-:W-:Y:S01]  /*17590*/  HMMA.16816.F32.BF16 R4, R120.reuse, R124, R4 ;  /* 0x0000007c7804723c */ /* 0x048fe20000041804 */
[----:B------:R-:W2:Y:S07]  /*175a0*/  LDSM.16.M88.4 R160, [R196+0x7000] ;  /* 0x00700000c4a0783b */ /* 0x000eae0000000200 */
[C---:B------:R-:W-:Y:S01]  /*175b0*/  HMMA.16816.F32.BF16 R8, R120.reuse, R126, R8 ;  /* 0x0000007e7808723c */ /* 0x040fe20000041808 */
[----:B------:R-:W3:Y:S07]  /*175c0*/  LDSM.16.M88.4 R124, [R196+0x7400] ;  /* 0x00740000c47c783b */ /* 0x000eee0000000200 */
[C---:B----4-:R-:W-:Y:S08]  /*175d0*/  HMMA.16816.F32.BF16 R12, R120.reuse, R132, R12 ;  /* 0x00000084780c723c */ /* 0x050ff0000004180c */
[C---:B------:R-:W-:Y:S01]  /*175e0*/  HMMA.16816.F32.BF16 R16, R120.reuse, R134, R16 ;  /* 0x000000867810723c */ /* 0x040fe20000041810 */
[----:B------:R-:W4:Y:S07]  /*175f0*/  LDSM.16.M88.4 R132, [R196+0x8c00] ;  /* 0x008c0000c484783b */ /* 0x000f2e0000000200 */
        /* <DEDUP_REMOVED lines=13> */
[C---:B--2---:R-:W-:Y:S08]  /*176d0*/  HMMA.16816.F32.BF16 R4, R156.reuse, R160, R4 ;  /* 0x000000a09c04723c */ /* 0x044ff00000041804 */
        /* <DEDUP_REMOVED lines=77> */
[-C--:B------:R-:W-:Y:S01]  /*17bb0*/  FMUL.FTZ R35, R37, R0.reuse ;  /* 0x0000000025237220 */ /* 0x080fe20000410000 */
[-C--:B---3--:R-:W-:Y:S01]  /*17bc0*/  FMUL.FTZ R123, R36, R0.reuse ;  /* 0x00000000247b7220 */ /* 0x088fe20000410000 */
        /* <DEDUP_REMOVED lines=14> */
[C---:B--2---:R-:W-:Y:S09]  /*17cb0*/  HMMA.16816.F32.BF16 R52, R184.reuse, R4, R52 ;  /* 0x00000004b834723c */ /* 0x044ff20000041834 */
[----:B------:R-:W2:Y:S01]  /*17cc0*/  MUFU.TANH R22, R22 ;  /* 0x0000001600167308 */ /* 0x000ea20000002400 */
        /* <DEDUP_REMOVED lines=90> */
[----:B-1----:R-:W3:Y:S01]  /*18270*/  LD.E.64 R66, desc[UR4][R116.64+0x20] ;  /* 0x0000200474427980 */ /* 0x002ee2000c101b00 */
        /* <DEDUP_REMOVED lines=59> */
.L_x_4987:
[----:B------:R-:W-:Y:S05]  /*18630*/  BSYNC.RECONVERGENT B0 ;  /* 0x0000000000007941 */ /* 0x000fea0003800200 */
.L_x_4986:
[----:B------:R-:W-:Y:S01]  /*18640*/  IMAD.MOV.U32 R203, RZ, RZ, R201 ;  /* 0x000000ffffcb7224 */ /* 0x000fe200078e00c9 */
[C---:B-1----:R-:W-:Y:S02]  /*18650*/  IADD3 R52, P0, PT, R11.reuse, R202, RZ ;  /* 0x000000ca0b347210 */ /* 0x042fe40007f1e0ff */
        /* <DEDUP_REMOVED lines=22> */
.L_x_4985:
[----:B------:R-:W-:Y:S05]  /*187c0*/  BSYNC.RECONVERGENT B1 ;  /* 0x0000000000017941 */ /* 0x000fea0003800200 */
.L_x_4984:
[C---:B------:R-:W-:Y:S01]  /*187d0*/  ISETP.GE.AND P4, PT, R226.reuse, R219, PT ;  /* 0x000000dbe200720c */ /* 0x040fe20003f86270 */
[C---:B------:R-:W-:Y:S01]  /*187e0*/  VIADD R139, R226.reuse, 0xffffffc1 ;  /* 0xffffffc1e28b7836 */ /* 0x040fe20000000000 */
[CC--:B------:R-:W-:Y:S01]  /*187f0*/  ISETP.GE.AND P1, PT, R226.reuse, R221.reuse, PT ;  /* 0x000000dde200720c */ /* 0x0c0fe20003f26270 */
[C---:B------:R-:W-:Y:S01]  /*18800*/  VIADD R64, R226.reuse, 0xffffffc8 ;  /* 0xffffffc8e2407836 */ /* 0x040fe20000000000 */
[----:B-1----:R-:W-:Y:S01]  /*18810*/  FSEL R171, R171, -INF , P4 ;  /* 0xff800000abab7808 */ /* 0x002fe20002000000 */
[C---:B------:R-:W-:Y:S01]  /*18820*/  VIADD R63, R226.reuse, 0xffffffc9 ;  /* 0xffffffc9e23f7836 */ /* 0x040fe20000000000 */
[-C--:B------:R-:W-:Y:S01]  /*18830*/  ISETP.GE.AND P4, PT, R139, R221.reuse, PT ;  /* 0x000000dd8b00720c */ /* 0x080fe20003f86270 */
[C---:B------:R-:W-:Y:S01]  /*18840*/  VIADD R58, R226.reuse, 0xffffffd1 ;  /* 0xffffffd1e23a7836 */ /* 0x040fe20000000000 */
[----:B------:R-:W-:Y:S01]  /*18850*/  FSEL R185, R123, -INF , P1 ;  /* 0xff8000007bb97808 */ /* 0x000fe20000800000 */
[C---:B------:R-:W-:Y:S01]  /*18860*/  VIADD R0, R226.reuse, 0xffffffc0 ;  /* 0xffffffc0e2007836 */ /* 0x040fe20000000000 */
[----:B------:R-:W-:Y:S01]  /*18870*/  FSEL R137, R3, -INF , P4 ;  /* 0xff80000003897808 */ /* 0x000fe20002000000 */
[----:B------:R-:W-:Y:S01]  /*18880*/  VIADD R59, R226, 0xffffffd0 ;  /* 0xffffffd0e23b7836 */ /* 0x000fe20000000000 */
[----:B------:R-:W3:Y:S01]  /*18890*/  LD.E R3, desc[UR4][R116.64+0xdc] ;  /* 0x0000dc0474037980 */ /* 0x000ee2000c101900 */
[----:B------:R-:W-:Y:S01]  /*188a0*/  ISETP.GE.AND P4, PT, R64, R221, PT ;  /* 0x000000dd4000720c */ /* 0x000fe20003f86270 */
[----:B------:R-:W-:Y:S01]  /*188b0*/  VIADD R57, R226, 0xffffffd9 ;  /* 0xffffffd9e2397836 */ /* 0x000fe20000000000 */
[----:B------:R-:W-:Y:S01]  /*188c0*/  ISETP.GE.AND P3, PT, R0, R219, PT ;  /* 0x000000db0000720c */ /* 0x000fe20003f66270 */
[----:B--2---:R-:W-:Y:S01]  /*188d0*/  VIADD R11, R226, 0xffffffd8 ;  /* 0xffffffd8e20b7836 */ /* 0x004fe20000000000 */
[----:B------:R-:W-:Y:S01]  /*188e0*/  FSEL R136, R120, -INF , P4 ;  /* 0xff80000078887808 */ /* 0x000fe20002000000 */
[C---:B------:R-:W-:Y:S01]  /*188f0*/  VIADD R54, R226.reuse, 0xffffffe1 ;  /* 0xffffffe1e2367836 */ /* 0x040fe20000000000 */
[----:B------:R-:W-:Y:S01]  /*18900*/  ISETP.GE.AND P4, PT, R63, R221, PT ;  /* 0x000000dd3f00720c */ /* 0x000fe20003f86270 */
[----:B------:R-:W-:Y:S01]  /*18910*/  VIADD R55, R226, 0xffffffe0 ;  /* 0xffffffe0e2377836 */ /* 0x000fe20000000000 */
[----:B------:R-:W-:Y:S01]  /*18920*/  FSEL R124, R124, -INF , P3 ;  /* 0xff8000007c7c7808 */ /* 0x000fe20001800000 */
        /* <DEDUP_REMOVED lines=9> */
[----:B------:R-:W-:Y:S02]  /*189c0*/  ISETP.GE.AND P4, PT, R58, R221, PT ;  /* 0x000000dd3a00720c */ /* 0x000fe40003f86270 */
[----:B------:R-:W-:Y:S01]  /*189d0*/  FSEL R131, R12, -INF , P3 ;  /* 0xff8000000c837808 */ /* 0x000fe20001800000 */
[----:B------:R-:W-:Y:S01]  /*189e0*/  VIADD R12, R226, 0xfffffff8 ;  /* 0xfffffff8e20c7836 */ /* 0x000fe20000000000 */
[----:B------:R-:W-:Y:S02]  /*189f0*/  FSEL R123, R13, -INF , P4 ;  /* 0xff8000000d7b7808 */ /* 0x000fe40002000000 */
[-C--:B------:R-:W-:Y:S02]  /*18a00*/  ISETP.GE.AND P4, PT, R63, R219.reuse, PT ;  /* 0x000000db3f00720c */ /* 0x080fe40003f86270 */
        /* <DEDUP_REMOVED lines=9> */
[----:B------:R-:W-:Y:S01]  /*18aa0*/  FSEL R67, R16, -INF , P3 ;  /* 0xff80000010437808 */ /* 0x000fe20001800000 */
[----:B------:R-:W-:Y:S01]  /*18ab0*/  VIADD R16, R226, 0xfffffff0 ;  /* 0xfffffff0e2107836 */ /* 0x000fe20000000000 */
        /* <DEDUP_REMOVED lines=14> */
[C---:B------:R-:W-:Y:S01]  /*18ba0*/  VIADD R18, R226.reuse, 0x30 ;  /* 0x00000030e2127836 */ /* 0x040fe20000000000 */
[-C--:B------:R-:W-:Y:S02]  /*18bb0*/  ISETP.GE.AND P3, PT, R53, R221.reuse, PT ;  /* 0x000000dd3500720c */ /* 0x080fe40003f66270 */
[----:B------:R-:W-:Y:S01]  /*18bc0*/  FSEL R235, R23, -INF , P4 ;  /* 0xff80000017eb7808 */ /* 0x000fe20002000000 */
[----:B------:R-:W-:Y:S01]  /*18bd0*/  VIADD R23, R226, 0x21 ;  /* 0x00000021e2177836 */ /* 0x000fe20000000000 */
        /* <DEDUP_REMOVED lines=8> */
[----:B------:R-:W-:Y:S01]  /*18c60*/  VIADD R22, R226, 0x28 ;  /* 0x00000028e2167836 */ /* 0x000fe20000000000 */
[-C--:B------:R-:W-:Y:S02]  /*18c70*/  ISETP.GE.AND P3, PT, R16, R221.reuse, PT ;  /* 0x000000dd1000720c */ /* 0x080fe40003f66270 */
[----:B------:R-:W-:Y:S01]  /*18c80*/  FSEL R231, R26, -INF , P4 ;  /* 0xff8000001ae77808 */ /* 0x000fe20002000000 */
[----:B------:R-:W-:Y:S01]  /*18c90*/  VIADD R26, R226, 0x18 ;  /* 0x00000018e21a7836 */ /* 0x000fe20000000000 */
        /* <DEDUP_REMOVED lines=9> */
[----:B------:R-:W-:Y:S02]  /*18d30*/  ISETP.GE.AND P0, PT, R0, R221, PT ;  /* 0x000000dd0000720c */ /* 0x000fe40003f06270 */
[----:B------:R-:W-:Y:S02]  /*18d40*/  FSEL R30, R30, -INF , P4 ;  /* 0xff8000001e1e7808 */ /* 0x000fe40002000000 */
[C---:B------:R-:W-:Y:S02]  /*18d50*/  ISETP.GE.AND P6, PT, R0.reuse, R220, PT ;  /* 0x000000dc0000720c */ /* 0x040fe40003fc6270 */
[-C--:B------:R-:W-:Y:S01]  /*18d60*/  ISETP.GE.AND P5, PT, R0, R218.reuse, PT ;  /* 0x000000da0000720c */ /* 0x080fe20003fa6270 */
[----:B------:R-:W-:Y:S01]  /*18d70*/  VIADD R0, R226, 0x8 ;  /* 0x00000008e2007836 */ /* 0x000fe20000000000 */
[-C--:B------:R-:W-:Y:S02]  /*18d80*/  ISETP.GE.AND P4, PT, R12, R219.reuse, PT ;  /* 0x000000db0c00720c */ /* 0x080fe40003f86270 */
[----:B------:R-:W-:Y:S02]  /*18d90*/  FSEL R31, R31, -INF , P3 ;  /* 0xff8000001f1f7808 */ /* 0x000fe40001800000 */
[----:B------:R-:W-:Y:S01]  /*18da0*/  FSEL R138, R2, -INF , P0 ;  /* 0xff800000028a7808 */ /* 0x000fe20000000000 */
[----:B------:R-:W-:Y:S01]  /*18db0*/  VIADD R2, R226, 0x1 ;  /* 0x00000001e2027836 */ /* 0x000fe20000000000 */
[----:B------:R-:W-:Y:S02]  /*18dc0*/  ISETP.GE.AND P3, PT, R16, R219, PT ;  /* 0x000000db1000720c */ /* 0x000fe40003f66270 */
[----:B------:R-:W-:Y:S02]  /*18dd0*/  FSEL R33, R33, -INF , P4 ;  /* 0xff80000021217808 */ /* 0x000fe40002000000 */
[-C--:B------:R-:W-:Y:S02]  /*18de0*/  ISETP.GE.AND P4, PT, R0, R221.reuse, PT ;  /* 0x000000dd0000720c */ /* 0x080fe40003f86270 */
[----:B------:R-:W-:Y:S02]  /*18df0*/  FSEL R189, R29, -INF , P3 ;  /* 0xff8000001dbd7808 */ /* 0x000fe40001800000 */
[C---:B------:R-:W-:Y:S02]  /*18e00*/  ISETP.GE.AND P3, PT, R2.reuse, R221, PT ;  /* 0x000000dd0200720c */ /* 0x040fe40003f66270 */
[----:B------:R-:W-:Y:S02]  /*18e10*/  FSEL R37, R37, -INF , P4 ;  /* 0xff80000025257808 */ /* 0x000fe40002000000 */
[-C--:B------:R-:W-:Y:S02]  /*18e20*/  ISETP.GE.AND P4, PT, R2, R219.reuse, PT ;  /* 0x000000db0200720c */ /* 0x080fe40003f86270 */
[----:B------:R-:W-:Y:S02]  /*18e30*/  FSEL R35, R35, -INF , P3 ;  /* 0xff80000023237808 */ /* 0x000fe40001800000 */
[----:B------:R-:W-:Y:S02]  /*18e40*/  ISETP.GE.AND P3, PT, R10, R219, PT ;  /* 0x000000db0a00720c */ /* 0x000fe40003f66270 */
[----:B------:R-:W-:Y:S02]  /*18e50*/  FSEL R36, R36, -INF , P4 ;  /* 0xff80000024247808 */ /* 0x000fe40002000000 */
[-C--:B------:R-:W-:Y:S02]  /*18e60*/  ISETP.GE.AND P4, PT, R27, R221.reuse, PT ;  /* 0x000000dd1b00720c */ /* 0x080fe40003f86270 */
[----:B------:R-:W-:Y:S02]  /*18e70*/  FSEL R34, R34, -INF , P3 ;  /* 0xff80000022227808 */ /* 0x000fe40001800000 */
[----:B------:R-:W-:Y:S02]  /*18e80*/  ISETP.GE.AND P3, PT, R56, R221, PT ;  /* 0x000000dd3800720c */ /* 0x000fe40003f66270 */
[----:B------:R-:W-:Y:S02]  /*18e90*/  FSEL R42, R42, -INF , P4 ;  /* 0xff8000002a2a7808 */ /* 0x000fe40002000000 */
[----:B------:R-:W-:Y:S02]  /*18ea0*/  ISETP.GE.AND P4, PT, R56, R219, PT ;  /* 0x000000db3800720c */ /* 0x000fe40003f86270 */
[----:B------:R-:W-:Y:S02]  /*18eb0*/  FSEL R38, R38, -INF , P3 ;  /* 0xff80000026267808 */ /* 0x000fe40001800000 */
[-C--:B------:R-:W-:Y:S02]  /*18ec0*/  ISETP.GE.AND P3, PT, R28, R221.reuse, PT ;  /* 0x000000dd1c00720c */ /* 0x080fe40003f66270 */
[----:B------:R-:W-:Y:S02]  /*18ed0*/  FSEL R40, R40, -INF , P4 ;  /* 0xff80000028287808 */ /* 0x000fe40002000000 */
[----:B------:R-:W-:Y:S02]  /*18ee0*/  ISETP.GE.AND P4, PT, R25, R221, PT ;  /* 0x000000dd1900720c */ /* 0x000fe40003f86270 */
[----:B------:R-:W-:Y:S02]  /*18ef0*/  FSEL R163, R41, -INF , P3 ;  /* 0xff80000029a37808 */ /* 0x000fe40001800000 */
[-C--:B------:R-:W-:Y:S02]  /*18f00*/  ISETP.GE.AND P3, PT, R0, R219.reuse, PT ;  /* 0x000000db0000720c */ /* 0x080fe40003f66270 */
[----:B------:R-:W-:Y:S01]  /*18f10*/  FSEL R157, R5, -INF , P4 ;  /* 0xff800000059d7808 */ /* 0x000fe20002000000 */
[----:B------:R-:W-:Y:S01]  /*18f20*/  VIADD R5, R226, 0x38 ;  /* 0x00000038e2057836 */ /* 0x000fe20000000000 */
[----:B------:R-:W-:Y:S02]  /*18f30*/  ISETP.GE.AND P4, PT, R27, R219, PT ;  /* 0x000000db1b00720c */ /* 0x000fe40003f86270 */
[----:B------:R-:W-:Y:S02]  /*18f40*/  FSEL R39, R39, -INF , P3 ;  /* 0xff80000027277808 */ /* 0x000fe40001800000 */
[-C--:B------:R-:W-:Y:S02]  /*18f50*/  ISETP.GE.AND P3, PT, R26, R221.reuse, PT ;  /* 0x000000dd1a00720c */ /* 0x080fe40003f66270 */
[----:B------:R-:W-:Y:S02]  /*18f60*/  FSEL R44, R44, -INF , P4 ;  /* 0xff8000002c2c7808 */ /* 0x000fe40002000000 */
[----:B------:R-:W-:Y:S02]  /*18f70*/  ISETP.GE.AND P4, PT, R23, R221, PT ;  /* 0x000000dd1700720c */ /* 0x000fe40003f86270 */
[----:B------:R-:W-:Y:S02]  /*18f80*/  FSEL R159, R4, -INF , P3 ;  /* 0xff800000049f7808 */ /* 0x000fe40001800000 */
[----:B------:R-:W-:Y:S02]  /*18f90*/  ISETP.GE.AND P3, PT, R28, R219, PT ;  /* 0x000000db1c00720c */ /* 0x000fe40003f66270 */
[----:B------:R-:W-:Y:S01]  /*18fa0*/  FSEL R145, R7, -INF , P4 ;  /* 0xff80000007917808 */ /* 0x000fe20002000000 */
[C---:B------:R-:W-:Y:S01]  /*18fb0*/  VIADD R7, R226.reuse, 0x39 ;  /* 0x00000039e2077836 */ /* 0x040fe20000000000 */
[----:B------:R-:W-:Y:S02]  /*18fc0*/  ISETP.GE.AND P0, PT, R226, R218, PT ;  /* 0x000000dae200720c */ /* 0x000fe40003f06270 */
[----:B------:R-:W-:Y:S02]  /*18fd0*/  FSEL R155, R43, -INF , P3 ;  /* 0xff8000002b9b7808 */ /* 0x000fe40001800000 */
[-C--:B------:R-:W-:Y:S02]  /*18fe0*/  ISETP.GE.AND P3, PT, R24, R221.reuse, PT ;  /* 0x000000dd1800720c */ /* 0x080fe40003f66270 */
[----:B------:R-:W-:Y:S02]  /*18ff0*/  FSEL R171, R171, -INF , !P0 ;  /* 0xff800000abab7808 */ /* 0x000fe40004000000 */
[C---:B------:R-:W-:Y:S02]  /*19000*/  ISETP.GE.AND P0, PT, R7.reuse, R221, PT ;  /* 0x000000dd0700720c */ /* 0x040fe40003f06270 */
[----:B------:R-:W-:Y:S01]  /*19010*/  FSEL R147, R6, -INF , P3 ;  /* 0xff80000006937808 */ /* 0x000fe20001800000 */
[----:B------:R-:W-:Y:S01]  /*19020*/  VIADD R6, R226, 0x31 ;  /* 0x00000031e2067836 */ /* 0x000fe20000000000 */
        /* <DEDUP_REMOVED lines=8> */
[-C--:B------:R-:W-:Y:S02]  /*190b0*/  ISETP.GE.AND P3, PT, R24, R219.reuse, PT ;  /* 0x000000db1800720c */ /* 0x080fe40003f66270 */
[----:B------:R-:W-:Y:S02]  /*190c0*/  ISETP.GE.AND P4, PT, R25, R219, PT ;  /* 0x000000db1900720c */ /* 0x000fe40003f86270 */
[----:B------:R-:W-:Y:S02]  /*190d0*/  FSEL R15, R136, -INF , !P0 ;  /* 0xff800000880f7808 */ /* 0x000fe40004000000 */
[-C--:B------:R-:W-:Y:S02]  /*190e0*/  ISETP.GE.AND P0, PT, R59, R220.reuse, PT ;  /* 0x000000dc3b00720c */ /* 0x080fe40003f06270 */
[----:B------:R-:W-:Y:S02]  /*190f0*/  FSEL R48, R48, -INF , P3 ;  /* 0xff80000030307808 */ /* 0x000fe40001800000 */
[----:B------:R-:W-:Y:S02]  /*19100*/  FSEL R46, R46, -INF , P4 ;  /* 0xff8000002e2e7808 */ /* 0x000fe40002000000 */
[-C--:B------:R-:W-:Y:S02]  /*19110*/  ISETP.GE.AND P3, PT, R18, R221.reuse, PT ;  /* 0x000000dd1200720c */ /* 0x080fe40003f66270 */
[----:B------:R-:W-:Y:S02]  /*19120*/  ISETP.GE.AND P4, PT, R20, R221, PT ;  /* 0x000000dd1400720c */ /* 0x000fe40003f86270 */
[----:B------:R-:W-:Y:S02]  /*19130*/  FSEL R21, R138, -INF , !P6 ;  /* 0xff8000008a157808 */ /* 0x000fe40007000000 */
[----:B------:R-:W-:Y:S02]  /*19140*/  FSEL R43, R131, -INF , !P0 ;  /* 0xff800000832b7808 */ /* 0x000fe40004000000 */
[-C--:B------:R-:W-:Y:S02]  /*19150*/  ISETP.GE.AND P6, PT, R63, R220.reuse, PT ;  /* 0x000000dc3f00720c */ /* 0x080fe40003fc6270 */
[----:B------:R-:W-:Y:S02]  /*19160*/  ISETP.GE.AND P0, PT, R11, R220, PT ;  /* 0x000000dc0b00720c */ /* 0x000fe40003f06270 */
[----:B------:R-:W-:Y:S02]  /*19170*/  FSEL R132, R51, -INF , P3 ;  /* 0xff80000033847808 */ /* 0x000fe40001800000 */
[-C--:B------:R-:W-:Y:S02]  /*19180*/  ISETP.GE.AND P3, PT, R20, R219.reuse, PT ;  /* 0x000000db1400720c */ /* 0x080fe40003f66270 */
[----:B------:R-:W-:Y:S02]  /*19190*/  FSEL R50, R50, -INF , P4 ;  /* 0xff80000032327808 */ /* 0x000fe40002000000 */
[-C--:B------:R-:W-:Y:S02]  /*191a0*/  ISETP.GE.AND P4, PT, R23, R219.reuse, PT ;  /* 0x000000db1700720c */ /* 0x080fe40003f86270 */
[----:B------:R-:W-:Y:S02]  /*191b0*/  FSEL R13, R134, -INF , !P6 ;  /* 0xff800000860d7808 */ /* 0x000fe40007000000 */
[----:B------:R-:W-:Y:S02]  /*191c0*/  FSEL R67, R67, -INF , !P0 ;  /* 0xff80000043437808 */ /* 0x000fe40004000000 */
[----:B------:R-:W-:Y:S02]  /*191d0*/  ISETP.GE.AND P6, PT, R59, R218, PT ;  /* 0x000000da3b00720c */ /* 0x000fe40003fc6270 */
[-C--:B------:R-:W-:Y:S02]  /*191e0*/  ISETP.GE.AND P0, PT, R55, R220.reuse, PT ;  /* 0x000000dc3700720c */ /* 0x080fe40003f06270 */
[CC--:B------:R-:W-:Y:S01]  /*191f0*/  ISETP.GE.AND P1, PT, R226.reuse, R220.reuse, PT ;  /* 0x000000dce200720c */ /* 0x0c0fe20003f26270 */
[----:B------:R-:W-:Y:S01]  /*19200*/  VIADD R226, R226, 0xffffff80 ;  /* 0xffffff80e2e27836 */ /* 0x000fe20000000000 */
[----:B------:R-:W-:Y:S02]  /*19210*/  FSEL R133, R49, -INF , P3 ;  /* 0xff80000031857808 */ /* 0x000fe40001800000 */
[----:B------:R-:W-:Y:S02]  /*19220*/  FSEL R47, R47, -INF , P4 ;  /* 0xff8000002f2f7808 */ /* 0x000fe40002000000 */
[-C--:B------:R-:W-:Y:S02]  /*19230*/  ISETP.GE.AND P3, PT, R6, R219.reuse, PT ;  /* 0x000000db0600720c */ /* 0x080fe40003f66270 */
[----:B------:R-:W-:Y:S02]  /*19240*/  ISETP.GE.AND P4, PT, R22, R219, PT ;  /* 0x000000db1600720c */ /* 0x000fe40003f86270 */
[----:B------:R-:W-:Y:S02]  /*19250*/  FSEL R249, R249, -INF , !P6 ;  /* 0xff800000f9f97808 */ /* 0x000fe40007000000 */
[----:B------:R-:W-:Y:S02]  /*19260*/  FSEL R245, R245, -INF , !P0 ;  /* 0xff800000f5f57808 */ /* 0x000fe40004000000 */
[----:B------:R-:W-:Y:S02]  /*19270*/  FSEL R185, R185, -INF , !P1 ;  /* 0xff800000b9b97808 */ /* 0x000fe40004800000 */
[-C--:B------:R-:W-:Y:S02]  /*19280*/  ISETP.GE.AND P6, PT, R54, R220.reuse, PT ;  /* 0x000000dc3600720c */ /* 0x080fe40003fc6270 */
[----:B------:R-:W-:Y:S02]  /*19290*/  ISETP.GE.AND P0, PT, R53, R220, PT ;  /* 0x000000dc3500720c */ /* 0x000fe40003f06270 */
[----:B------:R-:W-:Y:S02]  /*192a0*/  ISETP.GE.AND P1, PT, R6, R221, PT ;  /* 0x000000dd0600720c */ /* 0x000fe40003f26270 */
[----:B------:R-:W-:Y:S02]  /*192b0*/  FSEL R120, R60, -INF , P3 ;  /* 0xff8000003c787808 */ /* 0x000fe40001800000 */
[----:B------:R-:W-:Y:S02]  /*192c0*/  FSEL R4, R124, -INF , !P5 ;  /* 0xff8000007c047808 */ /* 0x000fe40006800000 */
[----:B------:R-:W-:Y:S02]  /*192d0*/  FSEL R135, R8, -INF , P4 ;  /* 0xff80000008877808 */ /* 0x000fe40002000000 */
[----:B------:R-:W-:Y:S02]  /*192e0*/  ISETP.GE.AND P3, PT, R139, R218, PT ;  /* 0x000000da8b00720c */ /* 0x000fe40003f66270 */
[-C--:B------:R-:W-:Y:S02]  /*192f0*/  ISETP.GE.AND P5, PT, R58, R220.reuse, PT ;  /* 0x000000dc3a00720c */ /* 0x080fe40003fa6270 */
[----:B------:R-:W-:Y:S02]  /*19300*/  ISETP.GE.AND P4, PT, R18, R219, PT ;  /* 0x000000db1200720c */ /* 0x000fe40003f86270 */
[----:B------:R-:W-:Y:S02]  /*19310*/  FSEL R241, R241, -INF , !P0 ;  /* 0xff800000f1f17808 */ /* 0x000fe40004000000 */
[----:B------:R-:W-:Y:S02]  /*19320*/  FSEL R130, R130, -INF , P1 ;  /* 0xff80000082827808 */ /* 0x000fe40000800000 */
[----:B------:R-:W-:Y:S02]  /*19330*/  FSEL R243, R243, -INF , !P6 ;  /* 0xff800000f3f37808 */ /* 0x000fe40007000000 */
[----:B------:R-:W-:Y:S02]  /*19340*/  ISETP.GE.AND P0, PT, R16, R220, PT ;  /* 0x000000dc1000720c */ /* 0x000fe40003f06270 */
[----:B------:R-:W-:Y:S02]  /*19350*/  ISETP.GE.AND P1, PT, R5, R221, PT ;  /* 0x000000dd0500720c */ /* 0x000fe40003f26270 */
[-C--:B------:R-:W-:Y:S02]  /*19360*/  ISETP.GE.AND P6, PT, R53, R218.reuse, PT ;  /* 0x000000da3500720c */ /* 0x080fe40003fc6270 */
[----:B------:R-:W-:Y:S02]  /*19370*/  FSEL R17, R125, -INF , !P3 ;  /* 0xff8000007d117808 */ /* 0x000fe40005800000 */
[----:B------:R-:W-:Y:S02]  /*19380*/  FSEL R41, R123, -INF , !P5 ;  /* 0xff8000007b297808 */ /* 0x000fe40006800000 */
[----:B------:R-:W-:Y:S02]  /*19390*/  FSEL R122, R61, -INF , P4 ;  /* 0xff8000003d7a7808 */ /* 0x000fe40002000000 */
[-C--:B------:R-:W-:Y:S02]  /*193a0*/  ISETP.GE.AND P3, PT, R58, R218.reuse, PT ;  /* 0x000000da3a00720c */ /* 0x080fe40003f66270 */
[----:B------:R-:W-:Y:S02]  /*193b0*/  ISETP.GE.AND P5, PT, R11, R218, PT ;  /* 0x000000da0b00720c */ /* 0x000fe40003fa6270 */
[-C--:B------:R-:W-:Y:S02]  /*193c0*/  ISETP.GE.AND P4, PT, R139, R220.reuse, PT ;  /* 0x000000dc8b00720c */ /* 0x080fe40003f86270 */
[----:B------:R-:W-:Y:S02]  /*193d0*/  FSEL R229, R229, -INF , !P0 ;  /* 0xff800000e5e57808 */ /* 0x000fe40004000000 */
[----:B------:R-:W-:Y:S02]  /*193e0*/  FSEL R129, R129, -INF , P1 ;  /* 0xff80000081817808 */ /* 0x000fe40000800000 */
[----:B------:R-:W-:Y:S02]  /*193f0*/  FSEL R233, R233, -INF , !P6 ;  /* 0xff800000e9e97808 */ /* 0x000fe40007000000 */
[-C--:B------:R-:W-:Y:S02]  /*19400*/  ISETP.GE.AND P0, PT, R12, R220.reuse, PT ;  /* 0x000000dc0c00720c */ /* 0x080fe40003f06270 */
[----:B------:R-:W-:Y:S02]  /*19410*/  ISETP.GE.AND P1, PT, R5, R219, PT ;  /* 0x000000db0500720c */ /* 0x000fe40003f26270 */
[----:B------:R-:W-:Y:S02]  /*19420*/  ISETP.GE.AND P6, PT, R10, R220, PT ;  /* 0x000000dc0a00720c */ /* 0x000fe40003fc6270 */
[----:B------:R-:W-:Y:S02]  /*19430*/  FSEL R51, R121, -INF , !P5 ;  /* 0xff80000079337808 */ /* 0x000fe40006800000 */
[----:B------:R-:W-:Y:S02]  /*19440*/  FSEL R247, R247, -INF , !P3 ;  /* 0xff800000f7f77808 */ /* 0x000fe40005800000 */
[----:B------:R-:W-:Y:S02]  /*19450*/  FSEL R19, R137, -INF , !P4 ;  /* 0xff80000089137808 */ /* 0x000fe40006000000 */
[----:B------:R-:W-:Y:S02]  /*19460*/  ISETP.GE.AND P3, PT, R54, R218, PT ;  /* 0x000000da3600720c */ /* 0x000fe40003f66270 */
[----:B------:R-:W-:Y:S02]  /*19470*/  ISETP.GE.AND P5, PT, R52, R220, PT ;  /* 0x000000dc3400720c */ /* 0x000fe40003fa6270 */
[----:B------:R-:W-:Y:S02]  /*19480*/  FSEL R8, R62, -INF , P1 ;  /* 0xff8000003e087808 */ /* 0x000fe40000800000 */
[----:B------:R-:W-:Y:S02]  /*19490*/  FSEL R203, R31, -INF , !P0 ;  /* 0xff8000001fcb7808 */ /* 0x000fe40004000000 */
[----:B------:R-:W-:Y:S02]  /*194a0*/  FSEL R191, R32, -INF , !P6 ;  /* 0xff80000020bf7808 */ /* 0x000fe40007000000 */
[----:B------:R-:W-:Y:S02]  /*194b0*/  ISETP.GE.AND P1, PT, R64, R218, PT ;  /* 0x000000da4000720c */ /* 0x000fe40003f26270 */
[C---:B------:R-:W-:Y:S02]  /*194c0*/  ISETP.GE.AND P0, PT, R2.reuse, R220, PT ;  /* 0x000000dc0200720c */ /* 0x040fe40003f06270 */
[-C--:B------:R-:W-:Y:S02]  /*194d0*/  ISETP.GE.AND P6, PT, R2, R218.reuse, PT ;  /* 0x000000da0200720c */ /* 0x080fe40003fc6270 */
[----:B------:R-:W-:Y:S02]  /*194e0*/  FMNMX3.FTZ R2, R118, R21, R19, !PT ;  /* 0x0000001576027276 */ /* 0x000fe40007810013 */
[----:B------:R-:W-:Y:S02]  /*194f0*/  FSEL R235, R235, -INF , !P3 ;  /* 0xff800000ebeb7808 */ /* 0x000fe40005800000 */
[----:B------:R-:W-:Y:S02]  /*19500*/  FSEL R239, R239, -INF , !P5 ;  /* 0xff800000efef7808 */ /* 0x000fe40006800000 */
[-C--:B------:R-:W-:Y:S02]  /*19510*/  ISETP.GE.AND P3, PT, R14, R218.reuse, PT ;  /* 0x000000da0e00720c */ /* 0x080fe40003f66270 */
[-C--:B------:R-:W-:Y:S02]  /*19520*/  ISETP.GE.AND P5, PT, R16, R218.reuse, PT ;  /* 0x000000da1000720c */ /* 0x080fe40003fa6270 */
[----:B------:R-:W-:Y:S02]  /*19530*/  ISETP.GE.AND P4, PT, R63, R218, PT ;  /* 0x000000da3f00720c */ /* 0x000fe40003f86270 */
[----:B------:R-:W-:Y:S01]  /*19540*/  FSEL R11, R126, -INF , !P1 ;  /* 0xff8000007e0b7808 */ /* 0x000fe20004800000 */
[----:B------:R-:W-:Y:S01]  /*19550*/  LDSM.16.MT88.4 R60, [R192+0xd000] ;  /* 0x00d00000c03c783b */ /* 0x000fe20000004200 */
[----:B------:R-:W-:Y:S02]  /*19560*/  FMNMX3.FTZ R2, R2, R15, R13, !PT ;  /* 0x0000000f02027276 */ /* 0x000fe4000781000d */
[-C--:B------:R-:W-:Y:S02]  /*19570*/  ISETP.GE.AND P1, PT, R57, R220.reuse, PT ;  /* 0x000000dc3900720c */ /* 0x080fe40003f26270 */
[----:B------:R-:W-:Y:S02]  /*19580*/  FSEL R179, R30, -INF , !P3 ;  /* 0xff8000001eb37808 */ /* 0x000fe40005800000 */
[----:B------:R-:W-:Y:S02]  /*19590*/  FSEL R189, R189, -INF , !P5 ;  /* 0xff800000bdbd7808 */ /* 0x000fe40006800000 */
[C---:B------:R-:W-:Y:S02]  /*195a0*/  ISETP.GE.AND P5, PT, R0.reuse, R220, PT ;  /* 0x000000dc0000720c */ /* 0x040fe40003fa6270 */
[----:B------:R-:W-:Y:S02]  /*195b0*/  ISETP.GE.AND P3, PT, R0, R218, PT ;  /* 0x000000da0000720c */ /* 0x000fe40003f66270 */
[----:B------:R-:W-:Y:S02]  /*195c0*/  FMNMX3.FTZ R0, R119, R4, R17, !PT ;  /* 0x0000000477007276 */ /* 0x000fe40007810011 */
[----:B------:R-:W-:Y:S02]  /*195d0*/  FSEL R9, R127, -INF , !P4 ;  /* 0xff8000007f097808 */ /* 0x000fe40006000000 */
[----:B------:R-:W-:Y:S02]  /*195e0*/  FSEL R65, R65, -INF , !P1 ;  /* 0xff80000041417808 */ /* 0x000fe40004800000 */
[----:B------:R-:W-:Y:S02]  /*195f0*/  FMNMX3.FTZ R2, R2, R43, R41, !PT ;  /* 0x0000002b02027276 */ /* 0x000fe40007810029 */
[-C--:B------:R-:W-:Y:S02]  /*19600*/  ISETP.GE.AND P4, PT, R57, R218.reuse, PT ;  /* 0x000000da3900720c */ /* 0x080fe40003f86270 */
[----:B------:R-:W-:Y:S02]  /*19610*/  ISETP.GE.AND P1, PT, R55, R218, PT ;  /* 0x000000da3700720c */ /* 0x000fe40003f26270 */
[----:B------:R-:W-:Y:S02]  /*19620*/  FMNMX3.FTZ R0, R0, R11, R9, !PT ;  /* 0x0000000b00007276 */ /* 0x000fe40007810009 */
[----:B------:R-:W-:Y:S02]  /*19630*/  FMNMX3.FTZ R2, R2, R67, R65, !PT ;  /* 0x0000004302027276 */ /* 0x000fe40007810041 */
[----:B------:R-:W-:Y:S02]  /*19640*/  FSEL R49, R66, -INF , !P4 ;  /* 0xff80000042317808 */ /* 0x000fe40006000000 */
[----:B------:R-:W-:Y:S02]  /*19650*/  FSEL R237, R237, -INF , !P1 ;  /* 0xff800000eded7808 */ /* 0x000fe40004800000 */
[----:B------:R-:W-:Y:S02]  /*19660*/  FMNMX3.FTZ R0, R0, R249, R247, !PT ;  /* 0x000000f900007276 */ /* 0x000fe400078100f7 */
[----:B------:R-:W-:Y:S02]  /*19670*/  ISETP.GE.AND P1, PT, R14, R220, PT ;  /* 0x000000dc0e00720c */ /* 0x000fe40003f26270 */
[----:B------:R-:W-:Y:S02]  /*19680*/  FMNMX3.FTZ R2, R2, R245, R243, !PT ;  /* 0x000000f502027276 */ /* 0x000fe400078100f3 */
[-C--:B------:R-:W-:Y:S02]  /*19690*/  ISETP.GE.AND P4, PT, R52, R218.reuse, PT ;  /* 0x000000da3400720c */ /* 0x080fe40003f86270 */
[----:B------:R-:W-:Y:S02]  /*196a0*/  FMNMX3.FTZ R0, R0, R51, R49, !PT ;  /* 0x0000003300007276 */ /* 0x000fe40007810031 */
[----:B------:R-:W-:Y:S02]  /*196b0*/  FSEL R173, R173, -INF , !P1 ;  /* 0xff800000adad7808 */ /* 0x000fe40004800000 */
[----:B------:R-:W-:Y:S02]  /*196c0*/  FMNMX3.FTZ R2, R2, R241, R239, !PT ;  /* 0x000000f102027276 */ /* 0x000fe400078100ef */
[----:B------:R-:W-:Y:S02]  /*196d0*/  FSEL R231, R231, -INF , !P4 ;  /* 0xff800000e7e77808 */ /* 0x000fe40006000000 */
[-C--:B------:R-:W-:Y:S02]  /*196e0*/  ISETP.GE.AND P4, PT, R10, R218.reuse, PT ;  /* 0x000000da0a00720c */ /* 0x080fe40003f86270 */
[----:B------:R-:W-:Y:S02]  /*196f0*/  FMNMX3.FTZ R0, R0, R237, R235, !PT ;  /* 0x000000ed00007276 */ /* 0x000fe400078100eb */
[----:B------:R-:W-:Y:S02]  /*19700*/  FMNMX3.FTZ R2, R2, R229, R173, !PT ;  /* 0x000000e502027276 */ /* 0x000fe400078100ad */
[----:B------:R-:W-:Y:S02]  /*19710*/  FSEL R177, R34, -INF , !P4 ;  /* 0xff80000022b17808 */ /* 0x000fe40006000000 */
[----:B------:R-:W-:Y:S02]  /*19720*/  FSEL R183, R35, -INF , !P0 ;  /* 0xff80000023b77808 */ /* 0x000fe40004000000 */
[----:B------:R-:W-:Y:S02]  /*19730*/  ISETP.GE.AND P1, PT, R12, R218, PT ;  /* 0x000000da0c00720c */ /* 0x000fe40003f26270 */
[-C--:B------:R-:W-:Y:S02]  /*19740*/  ISETP.GE.AND P4, PT, R28, R220.reuse, PT ;  /* 0x000000dc1c00720c */ /* 0x080fe40003f86270 */
[-C--:B------:R-:W-:Y:S02]  /*19750*/  ISETP.GE.AND P0, PT, R56, R220.reuse, PT ;  /* 0x000000dc3800720c */ /* 0x080fe40003f06270 */
[----:B------:R-:W-:Y:S02]  /*19760*/  FMNMX3.FTZ R0, R0, R233, R231, !PT ;  /* 0x000000e900007276 */ /* 0x000fe400078100e7 */
[----:B------:R-:W-:Y:S02]  /*19770*/  FMNMX3.FTZ R2, R2, R203, R191, !PT ;  /* 0x000000cb02027276 */ /* 0x000fe400078100bf */
[----:B------:R-:W-:Y:S02]  /*19780*/  FSEL R175, R38, -INF , !P0 ;  /* 0xff80000026af7808 */ /* 0x000fe40004000000 */
[----:B------:R-:W-:Y:S02]  /*19790*/  FSEL R163, R163, -INF , !P4 ;  /* 0xff800000a3a37808 */ /* 0x000fe40006000000 */
[----:B------:R-:W-:Y:S02]  /*197a0*/  FMNMX3.FTZ R0, R0, R189, R179, !PT ;  /* 0x000000bd00007276 */ /* 0x000fe400078100b3 */
[----:B------:R-:W-:Y:S02]  /*197b0*/  FSEL R187, R33, -INF , !P1 ;  /* 0xff80000021bb7808 */ /* 0x000fe40004800000 */
[----:B------:R-:W-:Y:S02]  /*197c0*/  FSEL R181, R37, -INF , !P5 ;  /* 0xff80000025b57808 */ /* 0x000fe40006800000 */
[----:B------:R-:W-:Y:S02]  /*197d0*/  FSEL R169, R36, -INF , !P6 ;  /* 0xff80000024a97808 */ /* 0x000fe40007000000 */
[----:B------:R-:W-:Y:S02]  /*197e0*/  FSEL R167, R39, -INF , !P3 ;  /* 0xff80000027a77808 */ /* 0x000fe40005800000 */
[CC--:B------:R-:W-:Y:S01]  /*197f0*/  ISETP.GE.AND P0, PT, R27.reuse, R220.reuse, PT ;  /* 0x000000dc1b00720c */ /* 0x0c0fe20003f06270 */
[----:B------:R-:W-:Y:S01]  /*19800*/  LDSM.16.MT88.4 R36, [R192+0xb000] ;  /* 0x00b00000c024783b */ /* 0x000fe20000004200 */
[----:B------:R-:W-:Y:S02]  /*19810*/  ISETP.GE.AND P4, PT, R26, R220, PT ;  /* 0x000000dc1a00720c */ /* 0x000fe40003f86270 */
[----:B------:R-:W-:Y:S02]  /*19820*/  FMNMX3.FTZ R2, R2, R185, R183, !PT ;  /* 0x000000b902027276 */ /* 0x000fe400078100b7 */
[----:B------:R-:W-:Y:S02]  /*19830*/  ISETP.GE.AND P6, PT, R27, R218, PT ;  /* 0x000000da1b00720c */ /* 0x000fe40003fc6270 */
[----:B------:R-:W-:Y:S02]  /*19840*/  ISETP.GE.AND P3, PT, R25, R220, PT ;  /* 0x000000dc1900720c */ /* 0x000fe40003f66270 */
[-C--:B------:R-:W-:Y:S02]  /*19850*/  ISETP.GE.AND P5, PT, R28, R218.reuse, PT ;  /* 0x000000da1c00720c */ /* 0x080fe40003fa6270 */
[----:B------:R-:W-:Y:S02]  /*19860*/  ISETP.GE.AND P1, PT, R56, R218, PT ;  /* 0x000000da3800720c */ /* 0x000fe40003f26270 */
[----:B------:R-:W-:Y:S02]  /*19870*/  FMNMX3.FTZ R0, R0, R187, R177, !PT ;  /* 0x000000bb00007276 */ /* 0x000fe400078100b1 */
[----:B------:R-:W-:Y:S02]  /*19880*/  FSEL R161, R42, -INF , !P0 ;  /* 0xff8000002aa17808 */ /* 0x000fe40004000000 */
[----:B------:R-:W-:Y:S02]  /*19890*/  FSEL R159, R159, -INF , !P4 ;  /* 0xff8000009f9f7808 */ /* 0x000fe40006000000 */
[----:B------:R-:W-:Y:S02]  /*198a0*/  FMNMX3.FTZ R2, R2, R181, R175, !PT ;  /* 0x000000b502027276 */ /* 0x000fe400078100af */
[----:B------:R-:W-:Y:S02]  /*198b0*/  FSEL R153, R44, -INF , !P6 ;  /* 0xff8000002c997808 */ /* 0x000fe40007000000 */
[C---:B------:R-:W-:Y:S02]  /*198c0*/  ISETP.GE.AND P4, PT, R24.reuse, R220, PT ;  /* 0x000000dc1800720c */ /* 0x040fe40003f86270 */
[----:B------:R-:W-:Y:S02]  /*198d0*/  FSEL R157, R157, -INF , !P3 ;  /* 0xff8000009d9d7808 */ /* 0x000fe40005800000 */
[-C--:B------:R-:W-:Y:S02]  /*198e0*/  ISETP.GE.AND P6, PT, R23, R218.reuse, PT ;  /* 0x000000da1700720c */ /* 0x080fe40003fc6270 */
[-C--:B------:R-:W-:Y:S02]  /*198f0*/  ISETP.GE.AND P3, PT, R24, R218.reuse, PT ;  /* 0x000000da1800720c */ /* 0x080fe40003f66270 */
[----:B------:R-:W-:Y:S02]  /*19900*/  ISETP.GE.AND P0, PT, R26, R218, PT ;  /* 0x000000da1a00720c */ /* 0x000fe40003f06270 */
[----:B------:R-:W-:Y:S02]  /*19910*/  FSEL R165, R40, -INF , !P1 ;  /* 0xff80000028a57808 */ /* 0x000fe40004800000 */
[----:B------:R-:W-:Y:S02]  /*19920*/  FSEL R155, R155, -INF , !P5 ;  /* 0xff8000009b9b7808 */ /* 0x000fe40006800000 */
[----:B------:R-:W-:Y:S02]  /*19930*/  FMNMX3.FTZ R0, R0, R171, R169, !PT ;  /* 0x000000ab00007276 */ /* 0x000fe400078100a9 */
[----:B------:R-:W-:Y:S02]  /*19940*/  ISETP.GE.AND P5, PT, R23, R220, PT ;  /* 0x000000dc1700720c */ /* 0x000fe40003fa6270 */
[----:B------:R-:W-:Y:S02]  /*19950*/  FMNMX3.FTZ R2, R2, R163, R161, !PT ;  /* 0x000000a302027276 */ /* 0x000fe400078100a1 */
[----:B------:R-:W-:Y:S02]  /*19960*/  ISETP.GE.AND P1, PT, R25, R218, PT ;  /* 0x000000da1900720c */ /* 0x000fe40003f26270 */
[----:B------:R-:W-:Y:S02]  /*19970*/  FSEL R147, R147, -INF , !P4 ;  /* 0xff80000093937808 */ /* 0x000fe40006000000 */
[-C--:B------:R-:W-:Y:S02]  /*19980*/  ISETP.GE.AND P4, PT, R22, R220.reuse, PT ;  /* 0x000000dc1600720c */ /* 0x080fe40003f86270 */
[----:B------:R-:W-:Y:S02]  /*19990*/  FSEL R137, R47, -INF , !P6 ;  /* 0xff8000002f897808 */ /* 0x000fe40007000000 */
[----:B------:R-:W-:Y:S02]  /*199a0*/  FSEL R139, R48, -INF , !P3 ;  /* 0xff800000308b7808 */ /* 0x000fe40005800000 */
[----:B------:R-:W-:Y:S02]  /*199b0*/  FSEL R151, R45, -INF , !P0 ;  /* 0xff8000002d977808 */ /* 0x000fe40004000000 */
[----:B------:R-:W-:Y:S02]  /*199c0*/  ISETP.GE.AND P3, PT, R6, R220, PT ;  /* 0x000000dc0600720c */ /* 0x000fe40003f66270 */
[----:B------:R-:W-:Y:S02]  /*199d0*/  FMNMX3.FTZ R0, R0, R167, R165, !PT ;  /* 0x000000a700007276 */ /* 0x000fe400078100a5 */
[----:B------:R-:W-:Y:S02]  /*199e0*/  ISETP.GE.AND P6, PT, R6, R218, PT ;  /* 0x000000da0600720c */ /* 0x000fe40003fc6270 */
[----:B------:R-:W-:Y:S02]  /*199f0*/  ISETP.GE.AND P0, PT, R20, R220, PT ;  /* 0x000000dc1400720c */ /* 0x000fe40003f06270 */
[----:B------:R-:W-:Y:S02]  /*19a00*/  FSEL R145, R145, -INF , !P5 ;  /* 0xff80000091917808 */ /* 0x000fe40006800000 */
[----:B------:R-:W-:Y:S02]  /*19a10*/  FMNMX3.FTZ R6, R2, R159, R157, !PT ;  /* 0x0000009f02067276 */ /* 0x000fe4000781009d */
[----:B------:R-:W-:Y:S02]  /*19a20*/  FSEL R149, R46, -INF , !P1 ;  /* 0xff8000002e957808 */ /* 0x000fe40004800000 */
[-C--:B------:R-:W-:Y:S01]  /*19a30*/  ISETP.GE.AND P5, PT, R22, R218.reuse, PT ;  /* 0x000000da1600720c */ /* 0x080fe20003fa6270 */
[----:B------:R-:W-:Y:S01]  /*19a40*/  LDSM.16.MT88.4 R44, [R194+0xd000] ;  /* 0x00d00000c22c783b */ /* 0x000fe20000004200 */
[----:B------:R-:W-:Y:S02]  /*19a50*/  ISETP.GE.AND P1, PT, R20, R218, PT ;  /* 0x000000da1400720c */ /* 0x000fe40003f26270 */
[----:B------:R-:W-:Y:S02]  /*19a60*/  FSEL R143, R143, -INF , !P4 ;  /* 0xff8000008f8f7808 */ /* 0x000fe40006000000 */
[-C--:B------:R-:W-:Y:S02]  /*19a70*/  ISETP.GE.AND P4, PT, R18, R220.reuse, PT ;  /* 0x000000dc1200720c */ /* 0x080fe40003f86270 */
[----:B------:R-:W-:Y:S02]  /*19a80*/  FMNMX3.FTZ R2, R0, R155, R153, !PT ;  /* 0x0000009b00027276 */ /* 0x000fe40007810099 */
[----:B------:R-:W-:Y:S02]  /*19a90*/  FSEL R141, R50, -INF , !P0 ;  /* 0xff800000328d7808 */ /* 0x000fe40004000000 */
[----:B------:R-:W-:Y:S02]  /*19aa0*/  FMNMX3.FTZ R0, R6, R147, R145, !PT ;  /* 0x0000009306007276 */ /* 0x000fe40007810091 */
[----:B------:R-:W-:Y:S02]  /*19ab0*/  FSEL R135, R135, -INF , !P5 ;  /* 0xff80000087877808 */ /* 0x000fe40006800000 */
[----:B------:R-:W-:Y:S02]  /*19ac0*/  FSEL R133, R133, -INF , !P1 ;  /* 0xff80000085857808 */ /* 0x000fe40004800000 */
[----:B------:R-:W-:Y:S02]  /*19ad0*/  FMNMX3.FTZ R2, R2, R151, R149, !PT ;  /* 0x0000009702027276 */ /* 0x000fe40007810095 */
[----:B------:R-:W-:Y:S02]  /*19ae0*/  FSEL R132, R132, -INF , !P4 ;  /* 0xff80000084847808 */ /* 0x000fe40006000000 */
[C---:B------:R-:W-:Y:S02]  /*19af0*/  ISETP.GE.AND P5, PT, R5.reuse, R220, PT ;  /* 0x000000dc0500720c */ /* 0x040fe40003fa6270 */
[----:B------:R-:W-:Y:S02]  /*19b00*/  ISETP.GE.AND P1, PT, R5, R218, PT ;  /* 0x000000da0500720c */ /* 0x000fe40003f26270 */
[----:B------:R-:W-:Y:S02]  /*19b10*/  FSEL R130, R130, -INF , !P3 ;  /* 0xff80000082827808 */ /* 0x000fe40005800000 */
[----:B------:R-:W-:Y:S02]  /*19b20*/  FMNMX3.FTZ R5, R0, R143, R141, !PT ;  /* 0x0000008f00057276 */ /* 0x000fe4000781008d */
[----:B------:R-:W-:Y:S02]  /*19b30*/  ISETP.GE.AND P4, PT, R7, R220, PT ;  /* 0x000000dc0700720c */ /* 0x000fe40003f86270 */
[----:B------:R-:W-:Y:S02]  /*19b40*/  ISETP.GE.AND P0, PT, R18, R218, PT ;  /* 0x000000da1200720c */ /* 0x000fe40003f06270 */
[----:B------:R-:W-:Y:S02]  /*19b50*/  FMNMX3.FTZ R2, R2, R139, R137, !PT ;  /* 0x0000008b02027276 */ /* 0x000fe40007810089 */
[----:B------:R-:W-:Y:S02]  /*19b60*/  FSEL R128, R128, -INF , !P4 ;  /* 0xff80000080807808 */ /* 0x000fe40006000000 */
[----:B------:R-:W-:Y:S02]  /*19b70*/  FSEL R129, R129, -INF , !P5 ;  /* 0xff80000081817808 */ /* 0x000fe40006800000 */
[----:B------:R-:W-:Y:S02]  /*19b80*/  FMNMX3.FTZ R0, R5, R132, R130, !PT ;  /* 0x0000008405007276 */ /* 0x000fe40007810082 */
[----:B------:R-:W-:Y:S02]  /*19b90*/  ISETP.GE.AND P3, PT, R7, R218, PT ;  /* 0x000000da0700720c */ /* 0x000fe40003f66270 */
[----:B------:R-:W-:Y:S02]  /*19ba0*/  FMNMX3.FTZ R5, R2, R135, R133, !PT ;  /* 0x0000008702057276 */ /* 0x000fe40007810085 */
[----:B------:R-:W-:Y:S02]  /*19bb0*/  FSEL R122, R122, -INF , !P0 ;  /* 0xff8000007a7a7808 */ /* 0x000fe40004000000 */
[----:B------:R-:W-:Y:S02]  /*19bc0*/  FSEL R120, R120, -INF , !P6 ;  /* 0xff80000078787808 */ /* 0x000fe40007000000 */
        /* <DEDUP_REMOVED lines=13> */
[----:B------:R-:W-:Y:S01]  /*19ca0*/  FSETP.NEU.FTZ.AND P1, PT, R2, -INF , PT ;  /* 0xff8000000200780b */ /* 0x000fe20003f3d000 */
[----:B---3--:R-:W-:Y:S05]  /*19cb0*/  FMUL.FTZ R136, R3, R2 ;  /* 0x0000000203887220 */ /* 0x008fea0000410000 */
[----:B------:R-:W-:Y:S02]  /*19cc0*/  FSEL R136, R136, RZ, P1 ;  /* 0x000000ff88887208 */ /* 0x000fe40000800000 */
[----:B--2---:R-:W-:Y:S02]  /*19cd0*/  FMNMX.FTZ R0, R5, R0, !PT ;  /* 0x0000000005007209 */ /* 0x004fe40007810000 */
[----:B------:R-:W-:Y:S01]  /*19ce0*/  FSEL R5, R2, RZ, P1 ;  /* 0x000000ff02057208 */ /* 0x000fe20000800000 */
[-CC-:B------:R-:W-:Y:S01]  /*19cf0*/  FFMA.FTZ R126, R15, R3.reuse, -R136.reuse ;  /* 0x000000030f7e7223 */ /* 0x180fe20000010888 */
[----:B------:R-:W-:Y:S01]  /*19d00*/  FSETP.NEU.FTZ.AND P0, PT, R0, -INF , PT ;  /* 0xff8000000000780b */ /* 0x000fe20003f1d000 */
[----:B------:R-:W-:Y:S01]  /*19d10*/  FMUL.FTZ R124, R3, R0 ;  /* 0x00000000037c7220 */ /* 0x000fe20000410000 */
[-C--:B------:R-:W-:Y:S01]  /*19d20*/  FFMA.FTZ R121, R13, R3.reuse, -R136 ;  /* 0x000000030d797223 */ /* 0x080fe20000010888 */
[----:B------:R-:W-:Y:S01]  /*19d30*/  FADD.FTZ R6, -R5, R118 ;  /* 0x0000007605067221 */ /* 0x000fe20000010100 */
[----:B------:R-:W1:Y:S01]  /*19d40*/  LDSM.16.MT88.4 R12, [R194+0x9000] ;  /* 0x00900000c20c783b */ /* 0x000e620000004200 */
[-CC-:B------:R-:W-:Y:S01]  /*19d50*/  FFMA.FTZ R134, R21, R3.reuse, -R136.reuse ;  /* 0x0000000315867223 */ /* 0x180fe20000010888 */
[----:B------:R-:W-:Y:S01]  /*19d60*/  FSEL R124, R124, RZ, P0 ;  /* 0x000000ff7c7c7208 */ /* 0x000fe20000000000 */
[-CC-:B------:R-:W-:Y:S01]  /*19d70*/  FFMA.FTZ R127, R19, R3.reuse, -R136.reuse ;  /* 0x00000003137f7223 */ /* 0x180fe20000010888 */
[----:B------:R-:W-:Y:S01]  /*19d80*/  MUFU.EX2 R126, R126 ;  /* 0x0000007e007e7308 */ /* 0x000fe20000000800 */
[-CC-:B------:R-:W-:Y:S01]  /*19d90*/  FFMA.FTZ R142, R173, R3.reuse, -R136.reuse ;  /* 0x00000003ad8e7223 */ /* 0x180fe20000010888 */
[-C--:B------:R-:W-:Y:S01]  /*19da0*/  FFMA.FTZ R138, R203, R3.reuse, -R136 ;  /* 0x00000003cb8a7223 */ /* 0x080fe20000010888 */
[-CC-:B------:R-:W-:Y:S01]  /*19db0*/  FFMA.FTZ R131, R4, R3.reuse, -R124.reuse ;  /* 0x0000000304837223 */ /* 0x180fe2000001087c */
[----:B------:R-:W-:Y:S01]  /*19dc0*/  FSEL R4, R0, RZ, P0 ;  /* 0x000000ff00047208 */ /* 0x000fe20000000000 */
[-CC-:B------:R-:W-:Y:S01]  /*19dd0*/  FFMA.FTZ R125, R17, R3.reuse, -R124.reuse ;  /* 0x00000003117d7223 */ /* 0x180fe2000001087c */
[-CC-:B------:R-:W-:Y:S01]  /*19de0*/  FFMA.FTZ R123, R11, R3.reuse, -R124.reuse ;  /* 0x000000030b7b7223 */ /* 0x180fe2000001087c */
[-CC-:B------:R-:W-:Y:S01]  /*19df0*/  FFMA.FTZ R118, R9, R3.reuse, -R124.reuse ;  /* 0x0000000309767223 */ /* 0x180fe2000001087c */
[----:B------:R-:W-:Y:S01]  /*19e00*/  FMUL.FTZ R9, R3, R6 ;  /* 0x0000000603097220 */ /* 0x000fe20000410000 */
[----:B------:R-:W-:Y:S01]  /*19e10*/  FADD.FTZ R4, -R4, R119 ;  /* 0x0000007704047221 */ /* 0x000fe20000010100 */
[----:B------:R-:W2:Y:S01]  /*19e20*/  LDSM.16.MT88.4 R20, [R192+0x9000] ;  /* 0x00900000c014783b */ /* 0x000ea20000004200 */
[----:B------:R-:W-:Y:S01]  /*19e30*/  MUFU.EX2 R134, R134 ;  /* 0x0000008600867308 */ /* 0x000fe20000000800 */
[-CC-:B------:R-:W-:Y:S01]  /*19e40*/  FFMA.FTZ R158, R153, R3.reuse, -R124.reuse ;  /* 0x00000003999e7223 */ /* 0x180fe2000001087c */
[----:B------:R-:W-:Y:S01]  /*19e50*/  FMUL.FTZ R8, R3, R4 ;  /* 0x0000000403087220 */ /* 0x000fe20000410000 */
[-CC-:B------:R-:W-:Y:S07]  /*19e60*/  FFMA.FTZ R53, R53, R3.reuse, -R124.reuse ;  /* 0x0000000335357223 */ /* 0x180fee000001087c */
[----:B------:R-:W3:Y:S01]  /*19e70*/  MUFU.EX2 R55, R9 ;  /* 0x0000000900377308 */ /* 0x000ee20000000800 */
[-CC-:B------:R-:W-:Y:S01]  /*19e80*/  FFMA.FTZ R144, R179, R3.reuse, -R124.reuse ;  /* 0x00000003b3907223 */ /* 0x180fe2000001087c */
[-CC-:B------:R-:W-:Y:S01]  /*19e90*/  FFMA.FTZ R140, R187, R3.reuse, -R124.reuse ;  /* 0x00000003bb8c7223 */ /* 0x180fe2000001087c */
[-C--:B------:R-:W-:Y:S07]  /*19ea0*/  FFMA.FTZ R189, R189, R3.reuse, -R124 ;  /* 0x00000003bdbd7223 */ /* 0x080fee000001087c */
[----:B------:R-:W4:Y:S01]  /*19eb0*/  MUFU.EX2 R54, R8 ;  /* 0x0000000800367308 */ /* 0x000f220000000800 */
[-C--:B------:R-:W-:Y:S01]  /*19ec0*/  FFMA.FTZ R119, R191, R3.reuse, -R136 ;  /* 0x00000003bf777223 */ /* 0x080fe20000010888 */
[-C--:B------:R-:W-:Y:S01]  /*19ed0*/  FFMA.FTZ R177, R177, R3.reuse, -R124 ;  /* 0x00000003b1b17223 */ /* 0x080fe2000001087c */
[-CC-:B------:R-:W-:Y:S07]  /*19ee0*/  FFMA.FTZ R229, R229, R3.reuse, -R136.reuse ;  /* 0x00000003e5e57223 */ /* 0x180fee0000010888 */
[----:B------:R-:W5:Y:S01]  /*19ef0*/  MUFU.EX2 R127, R127 ;  /* 0x0000007f007f7308 */ /* 0x000f620000000800 */
[-CC-:B------:R-:W-:Y:S01]  /*19f00*/  FFMA.FTZ R148, R185, R3.reuse, -R136.reuse ;  /* 0x00000003b9947223 */ /* 0x180fe20000010888 */
[-C--:B------:R-:W-:Y:S01]  /*19f10*/  FFMA.FTZ R146, R181, R3.reuse, -R136 ;  /* 0x00000003b5927223 */ /* 0x080fe20000010888 */
[-CC-:B------:R-:W-:Y:S07]  /*19f20*/  FFMA.FTZ R152, R171, R3.reuse, -R124.reuse ;  /* 0x00000003ab987223 */ /* 0x180fee000001087c */
[----:B------:R-:W1:Y:S01]  /*19f30*/  MUFU.EX2 R121, R121 ;  /* 0x0000007900797308 */ /* 0x000e620000000800 */
[--C-:B------:R-:W-:Y:S01]  /*19f40*/  FFMA.FTZ R150, R167, R3, -R124.reuse ;  /* 0x00000003a7967223 */ /* 0x100fe2000001087c */
[C---:B---3--:R-:W-:Y:S01]  /*19f50*/  FMUL.FTZ R4, R55.reuse, R112 ;  /* 0x0000007037047220 */ /* 0x048fe20000410000 */
[C---:B------:R-:W-:Y:S07]  /*19f60*/  FMUL.FTZ R5, R55.reuse, R113 ;  /* 0x0000007137057220 */ /* 0x040fee0000410000 */
[----:B------:R-:W-:Y:S01]  /*19f70*/  MUFU.EX2 R131, R131 ;  /* 0x0000008300837308 */ /* 0x000fe20000000800 */
[C---:B------:R-:W-:Y:S01]  /*19f80*/  FMUL.FTZ R9, R55.reuse, R109 ;  /* 0x0000006d37097220 */ /* 0x040fe20000410000 */
[C---:B----4-:R-:W-:Y:S01]  /*19f90*/  FMUL.FTZ R6, R54.reuse, R114 ;  /* 0x0000007236067220 */ /* 0x050fe20000410000 */
[C---:B------:R-:W-:Y:S07]  /*19fa0*/  FMUL.FTZ R7, R54.reuse, R115 ;  /* 0x0000007336077220 */ /* 0x040fee0000410000 */
[----:B------:R-:W3:Y:S01]  /*19fb0*/  MUFU.EX2 R125, R125 ;  /* 0x0000007d007d7308 */ /* 0x000ee20000000800 */
[----:B------:R-:W-:Y:S01]  /*19fc0*/  FMUL.FTZ R8, R55, R108 ;  /* 0x0000006c37087220 */ /* 0x000fe20000410000 */
[----:B-----5:R-:W-:Y:S01]  /*19fd0*/  F2FP.BF16.F32.PACK_AB R56, R127, R134 ;  /* 0x000000867f38723e */ /* 0x020fe200000010ff */
[C---:B------:R-:W-:Y:S07]  /*19fe0*/  FMUL.FTZ R10, R54.reuse, R110 ;  /* 0x0000006e360a7220 */ /* 0x040fee0000410000 */
[----:B------:R-:W-:Y:S01]  /*19ff0*/  MUFU.EX2 R123, R123 ;  /* 0x0000007b007b7308 */ /* 0x000fe20000000800 */
[C---:B------:R-:W-:Y:S01]  /*1a000*/  FMUL.FTZ R11, R54.reuse, R111 ;  /* 0x0000006f360b7220 */ /* 0x040fe20000410000 */
[----:B-1----:R-:W-:Y:S01]  /*1a010*/  F2FP.BF16.F32.PACK_AB R58, R121, R126 ;  /* 0x0000007e793a723e */ /* 0x002fe200000010ff */
[----:B------:R-:W-:Y:S07]  /*1a020*/  LDSM.16.MT88.4 R108, [R194+0xac00] ;  /* 0x00ac0000c26c783b */ /* 0x000fee0000004200 */
[----:B------:R-:W1:Y:S01]  /*1a030*/  MUFU.EX2 R118, R118 ;  /* 0x0000007600767308 */ /* 0x000e620000000800 */
[C---:B------:R-:W-:Y:S01]  /*1a040*/  FMUL.FTZ R16, R55.reuse, R100 ;  /* 0x0000006437107220 */ /* 0x040fe20000410000 */
[C---:B------:R-:W-:Y:S01]  /*1a050*/  FMUL.FTZ R17, R55.reuse, R101 ;  /* 0x0000006537117220 */ /* 0x040fe20000410000 */
        /* <DEDUP_REMOVED lines=8> */
[C---:B------:R-:W-:Y:S01]  /*1a0e0*/  FMUL.FTZ R42, R54.reuse, R78 ;  /* 0x0000004e362a7220 */ /* 0x040fe20000410000 */
[C---:B------:R-:W-:Y:S01]  /*1a0f0*/  FMUL.FTZ R48, R55.reuse, R68 ;  /* 0x0000004437307220 */ /* 0x040fe20000410000 */
[----:B------:R-:W-:Y:S01]  /*1a100*/  FMUL.FTZ R50, R54, R70 ;  /* 0x0000004636327220 */ /* 0x000fe20000410000 */
[----:B-1----:R-:W-:Y:S01]  /*1a110*/  F2FP.BF16.F32.PACK_AB R59, R118, R123 ;  /* 0x0000007b763b723e */ /* 0x002fe200000010ff */
[----:B------:R-:W-:Y:S01]  /*1a120*/  FMUL.FTZ R24, R55, R92 ;  /* 0x0000005c37187220 */ /* 0x000fe20000410000 */
[-C--:B------:R-:W-:Y:S01]  /*1a130*/  FFMA.FTZ R92, R155, R3.reuse, -R124 ;  /* 0x000000039b5c7223 */ /* 0x080fe2000001087c */
[----:B------:R-:W-:Y:S01]  /*1a140*/  FMUL.FTZ R32, R55, R84 ;  /* 0x0000005437207220 */ /* 0x000fe20000410000 */
[--C-:B------:R-:W-:Y:S01]  /*1a150*/  FFMA.FTZ R84, R65, R3, -R136.reuse ;  /* 0x0000000341547223 */ /* 0x100fe20000010888 */
[C---:B------:R-:W-:Y:S01]  /*1a160*/  FMUL.FTZ R35, R54.reuse, R87 ;  /* 0x0000005736237220 */ /* 0x040fe20000410000 */
[----:B------:R-:W-:Y:S01]  /*1a170*/  FFMA.FTZ R87, R67, R3, -R136 ;  /* 0x0000000343577223 */ /* 0x000fe20000010888 */
[C---:B------:R-:W-:Y:S01]  /*1a180*/  HMMA.16816.F32.BF16 R4, R56.reuse, R12, R4 ;  /* 0x0000000c3804723c */ /* 0x040fe20000041804 */
[----:B------:R-:W1:Y:S01]  /*1a190*/  LDSM.16.MT88.4 R64, [R194+0x9400] ;  /* 0x00940000c240783b */ /* 0x000e620000004200 */
[----:B------:R3:W-:Y:S03]  /*1a1a0*/  MUFU.EX2 R153, R92 ;  /* 0x0000005c00997308 */ /* 0x0007e60000000800 */
[C---:B------:R-:W-:Y:S07]  /*1a1b0*/  FMUL.FTZ R12, R55.reuse, R104 ;  /* 0x00000068370c7220 */ /* 0x040fee0000410000 */
[----:B------:R-:W-:Y:S01]  /*1a1c0*/  MUFU.EX2 R84, R84 ;  /* 0x0000005400547308 */ /* 0x000fe20000000800 */
[C---:B------:R-:W-:Y:S01]  /*1a1d0*/  FMUL.FTZ R13, R55.reuse, R105 ;  /* 0x00000069370d7220 */ /* 0x040fe20000410000 */
[C---:B------:R-:W-:Y:S08]  /*1a1e0*/  HMMA.16816.F32.BF16 R8, R56.reuse, R14, R8 ;  /* 0x0000000e3808723c */ /* 0x040ff00000041808 */
[----:B------:R-:W4:Y:S01]  /*1a1f0*/  MUFU.EX2 R87, R87 ;  /* 0x0000005700577308 */ /* 0x000f220000000800 */
[C---:B------:R-:W-:Y:S01]  /*1a200*/  FMUL.FTZ R14, R54.reuse, R106 ;  /* 0x0000006a360e7220 */ /* 0x040fe20000410000 */
[C---:B------:R-:W-:Y:S01]  /*1a210*/  FMUL.FTZ R15, R54.reuse, R107 ;  /* 0x0000006b360f7220 */ /* 0x040fe20000410000 */
[----:B------:R-:W-:Y:S01]  /*1a220*/  FMUL.FTZ R33, R55, R85 ;  /* 0x0000005537217220 */ /* 0x000fe20000410000 */
[----:B------:R-:W-:Y:S01]  /*1a230*/  FFMA.FTZ R85, R51, R3, -R124 ;  /* 0x0000000333557223 */ /* 0x000fe2000001087c */
[C---:B------:R-:W-:Y:S01]  /*1a240*/  FMUL.FTZ R51, R54.reuse, R71 ;  /* 0x0000004736337220 */ /* 0x040fe20000410000 */
[----:B---3--:R-:W-:Y:S04]  /*1a250*/  LDSM.16.MT88.4 R92, [R194+0xcc00] ;  /* 0x00cc0000c25c783b */ /* 0x008fe80000004200 */
[----:B------:R-:W-:Y:S01]  /*1a260*/  MUFU.EX2 R142, R142 ;  /* 0x0000008e008e7308 */ /* 0x000fe20000000800 */
[C---:B------:R-:W-:Y:S01]  /*1a270*/  FMUL.FTZ R34, R54.reuse, R86 ;  /* 0x0000005636227220 */ /* 0x040fe20000410000 */
[C---:B--2---:R-:W-:Y:S08]  /*1a280*/  HMMA.16816.F32.BF16 R12, R56.reuse, R20, R12 ;  /* 0x00000014380c723c */ /* 0x044ff0000004180c */
[----:B------:R-:W-:Y:S01]  /*1a290*/  MUFU.EX2 R85, R85 ;  /* 0x0000005500557308 */ /* 0x000fe20000000800 */
[--C-:B------:R-:W-:Y:S01]  /*1a2a0*/  FFMA.FTZ R86, R41, R3, -R136.reuse ;  /* 0x0000000329567223 */ /* 0x100fe20000010888 */
[C---:B------:R-:W-:Y:S01]  /*1a2b0*/  FMUL.FTZ R41, R55.reuse, R77 ;  /* 0x0000004d37297220 */ /* 0x040fe20000410000 */
[C---:B------:R-:W-:Y:S07]  /*1a2c0*/  FMUL.FTZ R20, R55.reuse, R96 ;  /* 0x0000006037147220 */ /* 0x040fee0000410000 */
[----:B------:R-:W-:Y:S01]  /*1a2d0*/  MUFU.EX2 R138, R138 ;  /* 0x0000008a008a7308 */ /* 0x000fe20000000800 */
[----:B------:R-:W-:Y:S01]  /*1a2e0*/  FMUL.FTZ R21, R55, R97 ;  /* 0x0000006137157220 */ /* 0x000fe20000410000 */
        /* <DEDUP_REMOVED lines=8> */
[-CC-:B------:R-:W-:Y:S07]  /*1a370*/  FFMA.FTZ R106, R231, R3.reuse, -R124.reuse ;  /* 0x00000003e76a7223 */ /* 0x180fee000001087c */
        /* <DEDUP_REMOVED lines=17> */
[----:B------:R-:W-:Y:S01]  /*1a490*/  FFMA.FTZ R91, R247, R3, -R124 ;  /* 0x00000003f75b7223 */ /* 0x000fe2000001087c */
        /* <DEDUP_REMOVED lines=13> */
[-C--:B------:R-:W-:Y:S01]  /*1a570*/  FFMA.FTZ R96, R239, R3.reuse, -R136 ;  /* 0x00000003ef607223 */ /* 0x080fe20000010888 */
[-CC-:B------:R-:W-:Y:S07]  /*1a580*/  FFMA.FTZ R104, R237, R3.reuse, -R124.reuse ;  /* 0x00000003ed687223 */ /* 0x180fee000001087c */
[----:B------:R-:W-:Y:S01]  /*1a590*/  MUFU.EX2 R90, R90 ;  /* 0x0000005a005a7308 */ /* 0x000fe20000000800 */
[----:B------:R-:W-:Y:S01]  /*1a5a0*/  FFMA.FTZ R165, R165, R3, -R124 ;  /* 0x00000003a5a57223 */ /* 0x000fe2000001087c */
[C---:B------:R-:W-:Y:S08]  /*1a5b0*/  HMMA.16816.F32.BF16 R36, R56.reuse, R44, R36 ;  /* 0x0000002c3824723c */ /* 0x040ff00000041824 */
[----:B------:R-:W1:Y:S01]  /*1a5c0*/  MUFU.EX2 R91, R91 ;  /* 0x0000005b005b7308 */ /* 0x000e620000000800 */
[C---:B------:R-:W-:Y:S01]  /*1a5d0*/  FMUL.FTZ R44, R55.reuse, R72 ;  /* 0x00000048372c7220 */ /* 0x040fe20000410000 */
[----:B------:R-:W-:Y:S01]  /*1a5e0*/  FMUL.FTZ R45, R55, R73 ;  /* 0x00000049372d7220 */ /* 0x000fe20000410000 */
[-CC-:B------:R-:W-:Y:S07]  /*1a5f0*/  FFMA.FTZ R183, R183, R3.reuse, -R136.reuse ;  /* 0x00000003b7b77223 */ /* 0x180fee0000010888 */
[----:B------:R-:W3:Y:S01]  /*1a600*/  MUFU.EX2 R105, R105 ;  /* 0x0000006900697308 */ /* 0x000ee20000000800 */
[----:B------:R-:W-:Y:S01]  /*1a610*/  FFMA.FTZ R175, R175, R3, -R136 ;  /* 0x00000003afaf7223 */ /* 0x000fe20000010888 */
[C---:B------:R-:W-:Y:S08]  /*1a620*/  HMMA.16816.F32.BF16 R40, R56.reuse, R46, R40 ;  /* 0x0000002e3828723c */ /* 0x040ff00000041828 */
[----:B------:R-:W-:Y:S01]  /*1a630*/  MUFU.EX2 R97, R97 ;  /* 0x0000006100617308 */ /* 0x000fe20000000800 */
[C---:B------:R-:W-:Y:S01]  /*1a640*/  FMUL.FTZ R46, R54.reuse, R74 ;  /* 0x0000004a362e7220 */ /* 0x040fe20000410000 */
[----:B------:R-:W-:Y:S01]  /*1a650*/  FMUL.FTZ R47, R54, R75 ;  /* 0x0000004b362f7220 */ /* 0x000fe20000410000 */
[-C--:B------:R-:W-:Y:S01]  /*1a660*/  FFMA.FTZ R169, R169, R3.reuse, -R124 ;  /* 0x00000003a9a97223 */ /* 0x080fe2000001087c */
[----:B------:R-:W3:Y:S06]  /*1a670*/  LDSM.16.MT88.4 R72, [R192+0xb400] ;  /* 0x00b40000c048783b */ /* 0x000eec0000004200 */
[----:B------:R-:W3:Y:S01]  /*1a680*/  MUFU.EX2 R96, R96 ;  /* 0x0000006000607308 */ /* 0x000ee20000000800 */
[-CC-:B------:R-:W-:Y:S01]  /*1a690*/  FFMA.FTZ R154, R163, R3.reuse, -R136.reuse ;  /* 0x00000003a39a7223 */ /* 0x180fe20000010888 */
[-C--:B------:R-:W-:Y:S01]  /*1a6a0*/  FFMA.FTZ R156, R159, R3.reuse, -R136 ;  /* 0x000000039f9c7223 */ /* 0x080fe20000010888 */
[-C--:B------:R-:W-:Y:S01]  /*1a6b0*/  FFMA.FTZ R160, R149, R3.reuse, -R124 ;  /* 0x0000000395a07223 */ /* 0x080fe2000001087c */
[C---:B------:R-:W-:Y:S06]  /*1a6c0*/  HMMA.16816.F32.BF16 R44, R56.reuse, R60, R44 ;  /* 0x0000003c382c723c */ /* 0x040fec000004182c */
[----:B------:R-:W3:Y:S01]  /*1a6d0*/  MUFU.EX2 R104, R104 ;  /* 0x0000006800687308 */ /* 0x000ee20000000800 */
[-CC-:B------:R-:W-:Y:S01]  /*1a6e0*/  FFMA.FTZ R161, R161, R3.reuse, -R136.reuse ;  /* 0x00000003a1a17223 */ /* 0x180fe20000010888 */
[-C--:B------:R-:W-:Y:S08]  /*1a6f0*/  FFMA.FTZ R157, R157, R3.reuse, -R136 ;  /* 0x000000039d9d7223 */ /* 0x080ff00000010888 */
[----:B------:R-:W3:Y:S01]  /*1a700*/  MUFU.EX2 R173, R229 ;  /* 0x000000e500ad7308 */ /* 0x000ee20000000800 */
[-C--:B------:R-:W-:Y:S01]  /*1a710*/  FFMA.FTZ R151, R151, R3.reuse, -R124 ;  /* 0x0000000397977223 */ /* 0x080fe2000001087c */
[--C-:B------:R-:W-:Y:S01]  /*1a720*/  FFMA.FTZ R164, R145, R3, -R136.reuse ;  /* 0x0000000391a47223 */ /* 0x100fe20000010888 */
[----:B------:R-:W-:Y:S01]  /*1a730*/  HMMA.16816.F32.BF16 R48, R56, R62, R48 ;  /* 0x0000003e3830723c */ /* 0x000fe20000041830 */
[----:B------:R-:W3:Y:S06]  /*1a740*/  LDSM.16.MT88.4 R60, [R194+0xd400] ;  /* 0x00d40000c23c783b */ /* 0x000eec0000004200 */
[----:B------:R-:W3:Y:S01]  /*1a750*/  MUFU.EX2 R119, R119 ;  /* 0x0000007700777308 */ /* 0x000ee20000000800 */
[----:B----4-:R-:W-:Y:S01]  /*1a760*/  F2FP.BF16.F32.PACK_AB R58, R84, R87 ;  /* 0x00000057543a723e */ /* 0x010fe200000010ff */
[----:B------:R-:W-:Y:S01]  /*1a770*/  FFMA.FTZ R162, R141, R3, -R136 ;  /* 0x000000038da27223 */ /* 0x000fe20000010888 */
[----:B--2---:R-:W-:Y:S07]  /*1a780*/  F2FP.BF16.F32.PACK_AB R59, R88, R85 ;  /* 0x00000055583b723e */ /* 0x004fee00000010ff */
[----:B------:R-:W2:Y:S01]  /*1a790*/  MUFU.EX2 R177, R177 ;  /* 0x000000b100b17308 */ /* 0x000ea20000000800 */
[----:B-----5:R-:W-:Y:S01]  /*1a7a0*/  F2FP.BF16.F32.PACK_AB R56, R86, R89 ;  /* 0x000000595638723e */ /* 0x020fe200000010ff */
[-CC-:B------:R-:W-:Y:S01]  /*1a7b0*/  FFMA.FTZ R166, R137, R3.reuse, -R124.reuse ;  /* 0x0000000389a67223 */ /* 0x180fe2000001087c */
[----:B-1----:R-:W-:Y:S07]  /*1a7c0*/  F2FP.BF16.F32.PACK_AB R57, R91, R90 ;  /* 0x0000005a5b39723e */ /* 0x002fee00000010ff */
[----:B------:R-:W-:Y:S01]  /*1a7d0*/  MUFU.EX2 R148, R148 ;  /* 0x0000009400947308 */ /* 0x000fe20000000800 */
[-C--:B------:R-:W-:Y:S01]  /*1a7e0*/  FFMA.FTZ R168, R133, R3.reuse, -R124 ;  /* 0x0000000385a87223 */ /* 0x080fe2000001087c */
[-CC-:B------:R-:W-:Y:S01]  /*1a7f0*/  FFMA.FTZ R147, R147, R3.reuse, -R136.reuse ;  /* 0x0000000393937223 */ /* 0x180fe20000010888 */
[-C--:B------:R-:W-:Y:S07]  /*1a800*/  FFMA.FTZ R143, R143, R3.reuse, -R136 ;  /* 0x000000038f8f7223 */ /* 0x080fee0000010888 */
[----:B------:R-:W1:Y:S01]  /*1a810*/  MUFU.EX2 R181, R183 ;  /* 0x000000b700b57308 */ /* 0x000e620000000800 */
[-CC-:B------:R-:W-:Y:S01]  /*1a820*/  FFMA.FTZ R139, R139, R3.reuse, -R124.reuse ;  /* 0x000000038b8b7223 */ /* 0x180fe2000001087c */
[C---:B------:R-:W-:Y:S08]  /*1a830*/  HMMA.16816.F32.BF16 R4, R56.reuse, R64, R4 ;  /* 0x000000403804723c */ /* 0x040ff00000041804 */
[----:B------:R-:W-:Y:S01]  /*1a840*/  MUFU.EX2 R146, R146 ;  /* 0x0000009200927308 */ /* 0x000fe20000000800 */
[-CC-:B------:R-:W-:Y:S01]  /*1a850*/  FFMA.FTZ R135, R135, R3.reuse, -R124.reuse ;  /* 0x0000000387877223 */ /* 0x180fe2000001087c */
[-CC-:B------:R-:W-:Y:S01]  /*1a860*/  FFMA.FTZ R122, R122, R3.reuse, -R124.reuse ;  /* 0x000000037a7a7223 */ /* 0x180fe2000001087c */
[-CC-:B------:R-:W-:Y:S07]  /*1a870*/  FFMA.FTZ R120, R120, R3.reuse, -R124.reuse ;  /* 0x0000000378787223 */ /* 0x180fee000001087c */
[----:B------:R-:W4:Y:S01]  /*1a880*/  MUFU.EX2 R171, R175 ;  /* 0x000000af00ab7308 */ /* 0x000f220000000800 */
[----:B------:R-:W-:Y:S01]  /*1a890*/  FFMA.FTZ R124, R52, R3, -R124 ;  /* 0x00000003347c7223 */ /* 0x000fe2000001087c */
[C---:B------:R-:W-:Y:S01]  /*1a8a0*/  HMMA.16816.F32.BF16 R8, R56.reuse, R66, R8 ;  /* 0x000000423808723c */ /* 0x040fe20000041808 */
[----:B------:R-:W5:Y:S07]  /*1a8b0*/  LDSM.16.MT88.4 R64, [R192+0xd400] ;  /* 0x00d40000c040783b */ /* 0x000f6e0000004200 */
[----:B------:R-:W-:Y:S01]  /*1a8c0*/  MUFU.EX2 R52, R53 ;  /* 0x0000003500347308 */ /* 0x000fe20000000800 */
[----:B------:R-:W-:Y:S01]  /*1a8d0*/  FFMA.FTZ R131, R54, R227, R131 ;  /* 0x000000e336837223 */ /* 0x000fe20000010083 */
[----:B------:R-:W-:Y:S01]  /*1a8e0*/  FFMA.FTZ R134, R55, R228, R134 ;  /* 0x000000e437867223 */ /* 0x000fe20000010086 */
[----:B------:R-:W-:Y:S07]  /*1a8f0*/  FFMA.FTZ R132, R132, R3, -R136 ;  /* 0x0000000384847223 */ /* 0x000fee0000010888 */
[----:B------:R-:W-:Y:S01]  /*1a900*/  MUFU.EX2 R152, R152 ;  /* 0x0000009800987308 */ /* 0x000fe20000000800 */
[----:B------:R-:W-:Y:S01]  /*1a910*/  ISETP.GT.AND P0, PT, R225, R200, PT ;  /* 0x000000c8e100720c */ /* 0x000fe20003f04270 */
[C---:B---3--:R-:W-:Y:S08]  /*1a920*/  HMMA.16816.F32.BF16 R12, R56.reuse, R76, R12 ;  /* 0x0000004c380c723c */ /* 0x048ff0000004180c */
[----:B------:R-:W3:Y:S01]  /*1a930*/  MUFU.EX2 R167, R169 ;  /* 0x000000a900a77308 */ /* 0x000ee20000000800 */
[----:B------:R-:W-:Y:S09]  /*1a940*/  FADD.FTZ R127, R127, R134 ;  /* 0x000000867f7f7221 */ /* 0x000ff20000010000 */
[----:B------:R-:W-:Y:S01]  /*1a950*/  MUFU.EX2 R150, R150 ;  /* 0x0000009600967308 */ /* 0x000fe20000000800 */
[----:B------:R-:W-:Y:S01]  /*1a960*/  FADD.FTZ R126, R126, R127 ;  /* 0x0000007f7e7e7221 */ /* 0x000fe20000010000 */
[C---:B------:R-:W-:Y:S01]  /*1a970*/  HMMA.16816.F32.BF16 R16, R56.reuse, R78, R16 ;  /* 0x0000004e3810723c */ /* 0x040fe20000041810 */
[----:B------:R-:W-:Y:S07]  /*1a980*/  LDSM.16.MT88.4 R76, [R194+0xb800] ;  /* 0x00b80000c24c783b */ /* 0x000fee0000004200 */
[----:B------:R-:W3:Y:S01]  /*1a990*/  MUFU.EX2 R165, R165 ;  /* 0x000000a500a57308 */ /* 0x000ee20000000800 */
[----:B------:R-:W-:Y:S09]  /*1a9a0*/  FADD.FTZ R126, R121, R126 ;  /* 0x0000007e797e7221 */ /* 0x000ff20000010000 */
[----:B------:R-:W-:Y:S01]  /*1a9b0*/  MUFU.EX2 R154, R154 ;  /* 0x0000009a009a7308 */ /* 0x000fe20000000800 */
[----:B------:R-:W-:Y:S01]  /*1a9c0*/  FADD.FTZ R89, R89, R126 ;  /* 0x0000007e59597221 */ /* 0x000fe20000010000 */
[C---:B------:R-:W-:Y:S08]  /*1a9d0*/  HMMA.16816.F32.BF16 R20, R56.reuse, R80, R20 ;  /* 0x000000503814723c */ /* 0x040ff00000041814 */
        /* <DEDUP_REMOVED lines=8> */
[----:B------:R-:W3:Y:S01]  /*1aa60*/  MUFU.EX2 R158, R158 ;  /* 0x0000009e009e7308 */ /* 0x000ee20000000800 */
[C---:B------:R-:W-:Y:S09]  /*1aa70*/  HMMA.16816.F32.BF16 R28, R56.reuse, R72, R28 ;  /* 0x00000048381c723c */ /* 0x040ff2000004181c */
[----:B------:R-:W-:Y:S10]  /*1aa80*/  MUFU.EX2 R149, R151 ;  /* 0x0000009700957308 */ /* 0x000ff40000000800 */
[----:B------:R-:W3:Y:S01]  /*1aa90*/  MUFU.EX2 R160, R160 ;  /* 0x000000a000a07308 */ /* 0x000ee20000000800 */
[C---:B------:R-:W-:Y:S01]  /*1aaa0*/  HMMA.16816.F32.BF16 R32, R56.reuse, R74, R32 ;  /* 0x0000004a3820723c */ /* 0x040fe20000041820 */
[----:B------:R-:W2:Y:S08]  /*1aab0*/  LDSM.16.MT88.4 R72, [R192+0x9800] ;  /* 0x00980000c048783b */ /* 0x000eb00000004200 */
[----:B------:R-:W-:Y:S10]  /*1aac0*/  MUFU.EX2 R145, R147 ;  /* 0x0000009300917308 */ /* 0x000ff40000000800 */
[----:B------:R-:W3:Y:S01]  /*1aad0*/  MUFU.EX2 R164, R164 ;  /* 0x000000a400a47308 */ /* 0x000ee20000000800 */
[C---:B------:R-:W-:Y:S09]  /*1aae0*/  HMMA.16816.F32.BF16 R36, R56.reuse, R60, R36 ;  /* 0x0000003c3824723c */ /* 0x040ff20000041824 */
[----:B------:R-:W-:Y:S10]  /*1aaf0*/  MUFU.EX2 R141, R143 ;  /* 0x0000008f008d7308 */ /* 0x000ff40000000800 */
[----:B------:R-:W3:Y:S01]  /*1ab00*/  MUFU.EX2 R162, R162 ;  /* 0x000000a200a27308 */ /* 0x000ee20000000800 */
[C---:B------:R-:W-:Y:S01]  /*1ab10*/  HMMA.16816.F32.BF16 R40, R56.reuse, R62, R40 ;  /* 0x0000003e3828723c */ /* 0x040fe20000041828 */
[----:B------:R-:W1:Y:S08]  /*1ab20*/  LDSM.16.MT88.4 R60, [R194+0xd800] ;  /* 0x00d80000c23c783b */ /* 0x000e700000004200 */
[----:B------:R-:W-:Y:S10]  /*1ab30*/  MUFU.EX2 R137, R139 ;  /* 0x0000008b00897308 */ /* 0x000ff40000000800 */
[----:B------:R-:W3:Y:S01]  /*1ab40*/  MUFU.EX2 R166, R166 ;  /* 0x000000a600a67308 */ /* 0x000ee20000000800 */
[C---:B-----5:R-:W-:Y:S09]  /*1ab50*/  HMMA.16816.F32.BF16 R44, R56.reuse, R64, R44 ;  /* 0x00000040382c723c */ /* 0x060ff2000004182c */
[----:B------:R-:W-:Y:S10]  /*1ab60*/  MUFU.EX2 R133, R135 ;  /* 0x0000008700857308 */ /* 0x000ff40000000800 */
[----:B------:R-:W5:Y:S01]  /*1ab70*/  MUFU.EX2 R168, R168 ;  /* 0x000000a800a87308 */ /* 0x000f620000000800 */
[----:B------:R-:W-:Y:S01]  /*1ab80*/  HMMA.16816.F32.BF16 R48, R56, R66, R48 ;  /* 0x000000423830723c */ /* 0x000fe20000041830 */
[----:B------:R-:W4:Y:S08]  /*1ab90*/  LDSM.16.MT88.4 R64, [R192+0xd800] ;  /* 0x00d80000c040783b */ /* 0x000f300000004200 */
[----:B------:R-:W5:Y:S01]  /*1aba0*/  MUFU.EX2 R227, R124 ;  /* 0x0000007c00e37308 */ /* 0x000f620000000800 */
[----:B------:R-:W-:Y:S02]  /*1abb0*/  F2FP.BF16.F32.PACK_AB R56, R105, R98 ;  /* 0x000000626938723e */ /* 0x000fe400000010ff */
[----:B------:R-:W-:Y:S02]  /*1abc0*/  F2FP.BF16.F32.PACK_AB R58, R96, R97 ;  /* 0x00000061603a723e */ /* 0x000fe400000010ff */
[----:B------:R-:W-:Y:S02]  /*1abd0*/  F2FP.BF16.F32.PACK_AB R57, R107, R104 ;  /* 0x000000686b39723e */ /* 0x000fe400000010ff */
[----:B------:R-:W-:Y:S07]  /*1abe0*/  F2FP.BF16.F32.PACK_AB R59, R106, R99 ;  /* 0x000000636a3b723e */ /* 0x000fee00000010ff */
        /* <DEDUP_REMOVED lines=21> */
[----:B------:R-:W-:Y:S07]  /*1ad40*/  F2FP.BF16.F32.PACK_AB R59, R177, R140 ;  /* 0x0000008cb13b723e */ /* 0x000fee00000010ff */
[C---:B---3--:R-:W-:Y:S08]  /*1ad50*/  HMMA.16816.F32.BF16 R4, R56.reuse, R68, R4 ;  /* 0x000000443804723c */ /* 0x048ff00000041804 */
[C---:B------:R-:W-:Y:S01]  /*1ad60*/  HMMA.16816.F32.BF16 R8, R56.reuse, R70, R8 ;  /* 0x000000463808723c */ /* 0x040fe20000041808 */
[----:B------:R-:W3:Y:S07]  /*1ad70*/  LDSM.16.MT88.4 R68, [R194+0xa000] ;  /* 0x00a00000c244783b */ /* 0x000eee0000004200 */
        /* <DEDUP_REMOVED lines=73> */
[C---:B--2---:R-:W-:Y:S09]  /*1b210*/  HMMA.16816.F32.BF16 R12, R56.reuse, R72, R12 ;  /* 0x00000048380c723c */ /* 0x044ff2000004180c */
[----:B------:R-:W2:Y:S01]  /*1b220*/  MUFU.EX2 R55, R136 ;  /* 0x0000008800377308 */ /* 0x000ea20000000800 */
[----:B------:R-:W-:Y:S09]  /*1b230*/  FADD.FTZ R123, R123, R70 ;  /* 0x000000467b7b7221 */ /* 0x000ff20000010000 */
[----:B------:R-:W-:Y:S01]  /*1b240*/  MUFU.EX2 R3, R120 ;  /* 0x0000007800037308 */ /* 0x000fe20000000800 */
[----:B------:R-:W-:Y:S01]  /*1b250*/  FADD.FTZ R123, R118, R123 ;  /* 0x0000007b767b7221 */ /* 0x000fe20000010000 */
[C---:B------:R-:W-:Y:S03]  /*1b260*/  HMMA.16816.F32.BF16 R16, R56.reuse, R74, R16 ;  /* 0x0000004a3810723c */ /* 0x040fe60000041810 */
[----:B---3--:R-:W-:Y:S01]  /*1b270*/  F2FP.BF16.F32.PACK_AB R68, R129, R130 ;  /* 0x000000828144723e */ /* 0x008fe200000010ff */
[----:B------:R-:W-:Y:S01]  /*1b280*/  IMAD.MOV.U32 R118, RZ, RZ, R2 ;  /* 0x000000ffff767224 */ /* 0x000fe200078e0002 */
[----:B--2---:R-:W-:Y:S03]  /*1b290*/  F2FP.BF16.F32.PACK_AB R70, R55, R54 ;  /* 0x000000363746723e */ /* 0x004fe600000010ff */
[C---:B-----5:R-:W-:Y:S08]  /*1b2a0*/  HMMA.16816.F32.BF16 R20, R56.reuse, R76, R20 ;  /* 0x0000004c3814723c */ /* 0x060ff00000041814 */
[C---:B------:R-:W-:Y:S01]  /*1b2b0*/  HMMA.16816.F32.BF16 R24, R56.reuse, R78, R24 ;  /* 0x0000004e3818723c */ /* 0x040fe20000041818 */
[----:B------:R-:W-:Y:S07]  /*1b2c0*/  LDSM.16.MT88.4 R76, [R194+0xec00] ;  /* 0x00ec0000c24c783b */ /* 0x000fee0000004200 */
[C---:B------:R-:W-:Y:S08]  /*1b2d0*/  HMMA.16816.F32.BF16 R28, R56.reuse, R80, R28 ;  /* 0x00000050381c723c */ /* 0x040ff0000004181c */
[C---:B------:R-:W-:Y:S08]  /*1b2e0*/  HMMA.16816.F32.BF16 R32, R56.reuse, R82, R32 ;  /* 0x000000523820723c */ /* 0x040ff00000041820 */
[C---:B-1----:R-:W-:Y:S01]  /*1b2f0*/  HMMA.16816.F32.BF16 R36, R56.reuse, R60, R36 ;  /* 0x0000003c3824723c */ /* 0x042fe20000041824 */
[----:B------:R-:W1:Y:S07]  /*1b300*/  MUFU.EX2 R60, R122 ;  /* 0x0000007a003c7308 */ /* 0x000e6e0000000800 */
[C---:B------:R-:W-:Y:S03]  /*1b310*/  HMMA.16816.F32.BF16 R40, R56.reuse, R62, R40 ;  /* 0x0000003e3828723c */ /* 0x040fe60000041828 */
[----:B------:R-:W-:Y:S04]  /*1b320*/  FADD.FTZ R62, R90, R123 ;  /* 0x0000007b5a3e7221 */ /* 0x000fe80000010000 */
        /* <DEDUP_REMOVED lines=70> */
.L_x_4981:
        /* <DEDUP_REMOVED lines=10> */
.L_x_4999:
        /* <DEDUP_REMOVED lines=172> */
.L_x_4990:
        /* <DEDUP_REMOVED lines=25> */
.L_x_4992:
[----:B------:R-:W-:Y:S05]  /*1c480*/  BSYNC.RECONVERGENT B0 ;  /* 0x0000000000007941 */ /* 0x000fea0003800200 */
.L_x_4991:
        /* <DEDUP_REMOVED lines=10> */
.L_x_4994:
[----:B------:R-:W-:Y:S05]  /*1c530*/  BSYNC.RECONVERGENT B0 ;  /* 0x0000000000007941 */ /* 0x000fea0003800200 */
.L_x_4993:
[----:B------:R-:W-:-:S04]  /*1c540*/  MOV R207, 0x0 ;  /* 0x0000000000cf7802 */ /* 0x000fc80000000f00 */
[----:B-1234-:R-:W-:Y:S05]  /*1c550*/  @P3 RET.REL.NODEC R206 `(_ZN5flash24flash_fwd_splitkv_kernelI23Flash_fwd_kernel_traitsILi96ELi64ELi128ELi4ELb0ELb0EN7cutlass10bfloat16_tE19Flash_kernel_traitsILi96ELi64ELi128ELi4ES3_EELb0ELb1ELb0ELb0ELb1ELb1ELb0ELb1EEEvNS_16Flash_fwd_paramsE) ;  /* 0xfffffe38cea83950 */ /* 0x01efea0003c3ffff */
        /* <DEDUP_REMOVED lines=14> */
[----:B-1----:R-:W-:Y:S05]  /*1c640*/  RET.REL.NODEC R206 `(_ZN5flash24flash_fwd_splitkv_kernelI23Flash_fwd_kernel_traitsILi96ELi64ELi128ELi4ELb0ELb0EN7cutlass10bfloat16_tE19Flash_kernel_traitsILi96ELi64ELi128ELi4ES3_EELb0ELb1ELb0ELb0ELb1ELb1ELb0ELb1EEEvNS_16Flash_fwd_paramsE) ;  /* 0xfffffe38ce6c7950 */ /* 0x002fea0003c3ffff */
.L_x_4989:
[----:B------:R-:W-:Y:S01]  /*1c650*/  MOV R4, 0x2 ;  /* 0x0000000200047802 */ /* 0x000fe20000000f00 */
[----:B------:R-:W-:Y:S01]  /*1c660*/  IMAD.MOV.U32 R3, RZ, RZ, 0x1f ;  /* 0x0000001fff037424 */ /* 0x000fe200078e00ff */
[----:B------:R-:W-:-:S07]  /*1c670*/  MOV R5, 0xffffffff ;  /* 0xffffffff00057802 */ /* 0x000fce0000000f00 */
[----:B-1---5:R-:W-:Y:S05]  /*1c680*/  WARPSYNC.COLLECTIVE R5, `(.L_x_4995) ;  /* 0x0000000005087348 */ /* 0x022fea0003c00000 */
[----:B------:R2:W3:Y:S02]  /*1c690*/  SHFL.BFLY P0, R10, R228, R4, R3 ;  /* 0x0c000004e40a7389 */ /* 0x0004e40000000003 */
[----:B-123-5:R-:W-:Y:S05]  /*1c6a0*/  ENDCOLLECTIVE ;  /* 0x000000000000791b */ /* 0x02efea0003800000 */
.L_x_4995:
[----:B------:R-:W-:Y:S02]  /*1c6b0*/  IMAD.MOV.U32 R9, RZ, RZ, R10 ;  /* 0x000000ffff097224 */ /* 0x000fe400078e000a */
[----:B------:R-:W-:Y:S02]  /*1c6c0*/  IMAD.MOV.U32 R4, RZ, RZ, 0x1 ;  /* 0x00000001ff047424 */ /* 0x000fe400078e00ff */
[----:B------:R-:W-:-:S05]  /*1c6d0*/  FADD.FTZ R9, R9, R228 ;  /* 0x000000e409097221 */ /* 0x000fca0000010000 */
[----:B------:R-:W-:-:S07]  /*1c6e0*/  MOV R228, R9 ;  /* 0x0000000900e47202 */ /* 0x000fce0000000f00 */
[----:B------:R-:W-:Y:S05]  /*1c6f0*/  WARPSYNC.COLLECTIVE R5, `(.L_x_4996) ;  /* 0x0000000005087348 */ /* 0x000fea0003c00000 */
[----:B------:R1:W2:Y:S02]  /*1c700*/  SHFL.BFLY P0, R10, R228, R4, R3 ;  /* 0x0c000004e40a7389 */ /* 0x0002a40000000003 */
[----:B-12---:R-:W-:Y:S05]  /*1c710*/  ENDCOLLECTIVE ;  /* 0x000000000000791b */ /* 0x006fea0003800000 */
.L_x_4996:
[----:B------:R-:W-:Y:S01]  /*1c720*/  MOV R228, R227 ;  /* 0x000000e300e47202 */ /* 0x000fe20000000f00 */
[----:B------:R-:W-:Y:S01]  /*1c730*/  IMAD.MOV.U32 R4, RZ, RZ, 0x2 ;  /* 0x00000002ff047424 */ /* 0x000fe200078e00ff */
[----:B------:R-:W-:-:S07]  /*1c740*/  MOV R6, R10 ;  /* 0x0000000a00067202 */ /* 0x000fce0000000f00 */
[----:B------:R-:W-:Y:S05]  /*1c750*/  WARPSYNC.COLLECTIVE R5, `(.L_x_4997) ;  /* 0x0000000005087348 */ /* 0x000fea0003c00000 */
[----:B------:R1:W2:Y:S02]  /*1c760*/  SHFL.BFLY P0, R10, R228, R4, R3 ;  /* 0x0c000004e40a7389 */ /* 0x0002a40000000003 */
[----:B-12---:R-:W-:Y:S05]  /*1c770*/  ENDCOLLECTIVE ;  /* 0x000000000000791b */ /* 0x006fea0003800000 */
.L_x_4997:
[----:B------:R-:W-:Y:S01]  /*1c780*/  FADD.FTZ R6, R9, R6 ;  /* 0x0000000609067221 */ /* 0x000fe20000010000 */
[----:B------:R-:W-:Y:S01]  /*1c790*/  FADD.FTZ R8, R10, R227 ;  /* 0x000000e30a087221 */ /* 0x000fe20000010000 */
[----:B------:R-:W-:-:S04]  /*1c7a0*/  MOV R4, 0x1 ;  /* 0x0000000100047802 */ /* 0x000fc80000000f00 */
[----:B------:R-:W-:-:S07]  /*1c7b0*/  MOV R228, R8 ;  /* 0x0000000800e47202 */ /* 0x000fce0000000f00 */
[----:B------:R-:W-:Y:S05]  /*1c7c0*/  WARPSYNC.COLLECTIVE R5, `(.L_x_4998) ;  /* 0x0000000005087348 */ /* 0x000fea0003c00000 */
[----:B------:R1:W2:Y:S02]  /*1c7d0*/  SHFL.BFLY P0, R10, R228, R4, R3 ;  /* 0x0c000004e40a7389 */ /* 0x0002a40000000003 */
[----:B-12---:R-:W-:Y:S05]  /*1c7e0*/  ENDCOLLECTIVE ;  /* 0x000000000000791b */ /* 0x006fea0003800000 */
.L_x_4998:
[----:B------:R-:W-:Y:S05]  /*1c7f0*/  BRA `(.L_x_4999) ;  /* 0xfffffff0000c7947 */ /* 0x000fea000383ffff */
.L_x_5000:
        /* <DEDUP_REMOVED lines=16> */
.L_x_11633:


//--------------------- .text._ZN5flash24flash_fwd_splitkv_kernelI23Flash_fwd_kernel_traitsILi96ELi64ELi128ELi4ELb0ELb0EN7cutlass10bfloat16_tE19Flash_kernel_traitsILi96ELi64ELi128ELi4ES3_EELb0ELb1ELb1ELb0ELb0ELb0ELb0ELb1EEEvNS_16Flash_fwd_paramsE --------------------------
	.section	.text._ZN5flash24flash_fwd_splitkv_kernelI23Flash_fwd_kernel_traitsILi96ELi64ELi128ELi4ELb0ELb0EN7cutlass10bfloat16_tE19Flash_kernel_traitsILi96ELi64ELi128ELi4ES3_EELb0ELb1ELb1ELb0ELb0ELb0ELb0ELb1EEEvNS_16Flash_fwd_paramsE,"ax",@progbits
	.align	128
        .global         _ZN5flash24flash_fwd_splitkv_kernelI23Flash_fwd_kernel_traitsILi96ELi64ELi128ELi4ELb0ELb0EN7cutlass10bfloat16_tE19Flash_kernel_traitsILi96ELi64ELi128ELi4ES3_EELb0ELb1ELb1ELb0ELb0ELb0ELb0ELb1EEEvNS_16Flash_fwd_paramsE
        .type           _ZN5flash24flash_fwd_splitkv_kernelI23Flash_fwd_kernel_traitsILi96ELi64ELi128ELi4ELb0ELb0EN7cutlass10bfloat16_tE19Flash_kernel_traitsILi96ELi64ELi128ELi4ES3_EELb0ELb1ELb1ELb0ELb0ELb0ELb0ELb1EEEvNS_16Flash_fwd_paramsE,@function
        .size           _ZN5flash24flash_fwd_splitkv_kernelI23Flash_fwd_kernel_traitsILi96ELi64ELi128ELi4ELb0ELb0EN7cutlass10bfloat16_tE19Flash_kernel_traitsILi96ELi64ELi128ELi4ES3_EELb0ELb1ELb1ELb0ELb0ELb0ELb0ELb1EEEvNS_16Flash_fwd_paramsE,(.L_x_11634 - _ZN5flash24flash_fwd_splitkv_kernelI23Flash_fwd_kernel_traitsILi96ELi64ELi128ELi4ELb0ELb0EN7cutlass10bfloat16_tE19Flash_kernel_traitsILi96ELi64ELi128ELi4ES3_EELb0ELb1ELb1ELb0ELb0ELb0ELb0ELb1EEEvNS_16Flash_fwd_paramsE)
        .other          _ZN5flash24flash_fwd_splitkv_kernelI23Flash_fwd_kernel_traitsILi96ELi64ELi128ELi4ELb0ELb0EN7cutlass10bfloat16_tE19Flash_kernel_traitsILi96ELi64ELi128ELi4ES3_EELb0ELb1ELb1ELb0ELb0ELb0ELb0ELb1EEEvNS_16Flash_fwd_paramsE,@"STO_CUDA_ENTRY STV_DEFAULT"
_ZN5flash24flash_fwd_splitkv_kernelI23Flash_fwd_kernel_traitsILi96ELi64ELi128ELi4ELb0ELb0EN7cutlass10bfloat16_tE19Flash_kernel_traitsILi96ELi64ELi128ELi4ES3_EELb0ELb1ELb1ELb0ELb0ELb0ELb0ELb1EEEvNS_16Flash_fwd_paramsE:
.text._ZN5flash24flash_fwd_splitkv_kernelI23Flash_fwd_kernel_traitsILi96ELi64ELi128ELi4ELb0ELb0EN7cutlass10bfloat16_tE19Flash_kernel_traitsILi96ELi64ELi128ELi4ES3_EELb0ELb1ELb1ELb0ELb0ELb0ELb0ELb1EEEvNS_16Flash_fwd_paramsE:
[----:B------:R-:W-:Y:S01]  /*0000*/  LDC R1, c[0x0][0x37c] ;  /* 0x0000df00ff017b82 */ /* 0x000fe20000000800 */
[----:B------:R-:W1:Y:S07]  /*0010*/  S2R R159, SR_CTAID.X ;  /* 0x00000000009f7919 */ /* 0x000e6e0000002500 */
[----:B------:R-:W2:Y:S01]  /*0020*/  LDC.64 R116, c[0x0][0x348] ;  /* 0x0000d200ff747b82 */ /* 0x000ea20000000a00 */
[----:B------:R-:W-:Y:S01]  /*0030*/  BSSY.RECONVERGENT B4, `(.L_x_5001) ;  /* 0x0000005000047945 */ /* 0x000fe20003800200 */
[----:B------:R-:W-:Y:S01]  /*0040*/  MOV R156, 0x80 ;  /* 0x00000080009c7802 */ /* 0x000fe20000000f00 */
[----:B------:R-:W3:Y:S01]  /*0050*/  S2R R157, SR_CTAID.Y ;  /* 0x00000000009d7919 */ /* 0x000ee20000002600 */
[----:B------:R-:W4:Y:S05]  /*0060*/  S2R R158, SR_CTAID.Z ;  /* 0x00000000009e7919 */ /* 0x000f2a0000002700 */
[----:B-1234-:R-:W-:Y:S05]  /*0070*/  CALL.REL.NOINC `($_ZN5flash24flash_fwd_splitkv_kernelI23Flash_fwd_kernel_traitsILi96ELi64ELi128ELi4ELb0ELb0EN7cutlass10bfloat16_tE19Flash_kernel_traitsILi96ELi64ELi128ELi4ES3_EELb0ELb1ELb1ELb0ELb0ELb0ELb0ELb1EEEvNS_16Flash_fwd_paramsE$_ZN5flash30compute_attn_1rowblock_splitkvI23Flash_fwd_kernel_traitsILi96ELi64ELi128ELi4ELb0ELb0EN7cutlass10bfloat16_tE19Flash_kernel_traitsILi96ELi64ELi128ELi4ES3_EELb0ELb1ELb1ELb0ELb0ELb0ELb0ELb1ENS_16Flash_fwd_paramsEEEvRKT8_iiiii) ;  /* 0x0000000000087944 */ /* 0x01efea0003c00000 */
[----:B------:R-:W-:Y:S05]  /*0080*/  BSYNC.RECONVERGENT B4 ;  /* 0x0000000000047941 */ /* 0x000fea0003800200 */
.L_x_5001:
[----:B------:R-:W-:Y:S05]  /*0090*/  EXIT ;  /* 0x000000000000794d */ /* 0x000fea0003800000 */
        .type           $_ZN5flash24flash_fwd_splitkv_kernelI23Flash_fwd_kernel_traitsILi96ELi64ELi128ELi4ELb0ELb0EN7cutlass10bfloat16_tE19Flash_kernel_traitsILi96ELi64ELi128ELi4ES3_EELb0ELb1ELb1ELb0ELb0ELb0ELb0ELb1EEEvNS_16Flash_fwd_paramsE$_ZN5flash30compute_attn_1rowblock_splitkvI23Flash_fwd_kernel_traitsILi96ELi64ELi128ELi4ELb0ELb0EN7cutlass10bfloat16_tE19Flash_kernel_traitsILi96ELi64ELi128ELi4ES3_EELb0ELb1ELb1ELb0ELb0ELb0ELb0ELb1ENS_16Flash_fwd_paramsEEEvRKT8_iiiii,@function
        .size           $_ZN5flash24flash_fwd_splitkv_kernelI23Flash_fwd_kernel_traitsILi96ELi64ELi128ELi4ELb0ELb0EN7cutlass10bfloat16_tE19Flash_kernel_traitsILi96ELi64ELi128ELi4ES3_EELb0ELb1ELb1ELb0ELb0ELb0ELb0ELb1EEEvNS_16Flash_fwd_paramsE$_ZN5flash30compute_attn_1rowblock_splitkvI23Flash_fwd_kernel_traitsILi96ELi64ELi128ELi4ELb0ELb0EN7cutlass10bfloat16_tE19Flash_kernel_traitsILi96ELi64ELi128ELi4ES3_EELb0ELb1ELb1ELb0ELb0ELb0ELb0ELb1ENS_16Flash_fwd_paramsEEEvRKT8_iiiii,(.L_x_11634 - $_ZN5flash24flash_fwd_splitkv_kernelI23Flash_fwd_kernel_traitsILi96ELi64ELi128ELi4ELb0ELb0EN7cutlass10bfloat16_tE19Flash_kernel_traitsILi96ELi64ELi128ELi4ES3_EELb0ELb1ELb1ELb0ELb0ELb0ELb0ELb1EEEvNS_16Flash_fwd_paramsE$_ZN5flash30compute_attn_1rowblock_splitkvI23Flash_fwd_kernel_traitsILi96ELi64ELi128ELi4ELb0ELb0EN7cutlass10bfloat16_tE19Flash_kernel_traitsILi96ELi64ELi128ELi4ES3_EELb0ELb1ELb1ELb0ELb0ELb0ELb0ELb1ENS_16Flash_fwd_paramsEEEvRKT8_iiiii)
$_ZN5flash24flash_fwd_splitkv_kernelI23Flash_fwd_kernel_traitsILi96ELi64ELi128ELi4ELb0ELb0EN7cutlass10bfloat16_tE19Flash_kernel_traitsILi96ELi64ELi128ELi4ES3_EELb0ELb1ELb1ELb0ELb0ELb0ELb0ELb1EEEvNS_16Flash_fwd_paramsE$_ZN5flash30compute_attn_1rowblock_splitkvI23Flash_fwd_kernel_traitsILi96ELi64ELi128ELi4ELb0ELb0EN7cutlass10bfloat16_tE19Flash_kernel_traitsILi96ELi64ELi128ELi4ES3_EELb0ELb1ELb1ELb0ELb0ELb0ELb0ELb1ENS_16Flash_fwd_paramsEEEvRKT8_iiiii:
        /* <DEDUP_REMOVED lines=38> */
.L_x_5003:
[----:B------:R-:W-:Y:S05]  /*0300*/  BSYNC.RECONVERGENT B0 ;  /* 0x0000000000007941 */ /* 0x000fea0003800200 */
.L_x_5002:
[----:B------:R-:W-:Y:S04]  /*0310*/  BSSY.RECONVERGENT B0, `(.L_x_5004) ;  /* 0x0000007000007945 */ /* 0x000fe80003800200 */
[----:B------:R-:W-:Y:S05]  /*0320*/  @!P3 BRA `(.L_x_5005) ;  /* 0x000000000014b947 */ /* 0x000fea0003800000 */
[----:B-----5:R-:W3:Y:S02]  /*0330*/  LD.E.U8 R3, desc[UR4][R116.64+0x1b2] ;  /* 0x0001b20474037980 */ /* 0x020ee4000c101100 */
[----:B---3--:R-:W-:-:S13]  /*0340*/  ISETP.NE.AND P1, PT, R3, RZ, PT ;  /* 0x000000ff0300720c */ /* 0x008fda0003f25270 */
[----:B------:R-:W3:Y:S02]  /*0350*/  @P1 LD.E R4, desc[UR4][R12.64+0x4] ;  /* 0x000004040c041980 */ /* 0x000ee4000c101900 */
[----:B---3--:R-:W-:-:S06]  /*0360*/  @P1 IADD3 R3, PT, PT, R4, -R11, RZ ;  /* 0x8000000b04031210 */ /* 0x008fcc0007ffe0ff */
[----:B------:R3:W5:Y:S02]  /*0370*/  @!P1 LD.E R3, desc[UR4][R12.64] ;  /* 0x000000040c039980 */ /* 0x000764000c101900 */
.L_x_5005:
[----:B------:R-:W-:Y:S05]  /*0380*/  BSYNC.RECONVERGENT B0 ;  /* 0x0000000000007941 */ /* 0x000fea0003800200 */
.L_x_5004:
[----:B------:R-:W-:Y:S01]  /*0390*/  BSSY.RECONVERGENT B1, `(.L_x_5006) ;  /* 0x0000012000017945 */ /* 0x000fe20003800200 */
[----:B-----5:R-:W-:Y:S02]  /*03a0*/  @P5 IADD3 R160, PT, PT, -R162, R5, RZ ;  /* 0x00000005a2a05210 */ /* 0x020fe40007ffe1ff */
[----:B------:R-:W-:Y:S01]  /*03b0*/  IADD3 R76, PT, PT, R3, -R8, RZ ;  /* 0x80000008034c7210 */ /* 0x000fe20007ffe0ff */
[----:B------:R-:W-:Y:S06]  /*03c0*/  @!P0 BRA `(.L_x_5007) ;  /* 0x0000000000148947 */ /* 0x000fec0003800000 */
[----:B------:R-:W-:-:S05]  /*03d0*/  IADD3 R4, P0, PT, R6, R2, RZ ;  /* 0x0000000206047210 */ /* 0x000fca0007f1e0ff */
[----:B------:R-:W-:-:S05]  /*03e0*/  IMAD.X R5, R7, 0x1, R0, P0 ;  /* 0x0000000107057824 */ /* 0x000fca00000e0600 */
[----:B------:R-:W4:Y:S02]  /*03f0*/  LD.E R65, desc[UR4][R4.64] ;  /* 0x0000000404417980 */ /* 0x000f24000c101900 */
[----:B----4-:R-:W-:Y:S01]  /*0400*/  IADD3 R65, PT, PT, R65, -R8, RZ ;  /* 0x8000000841417210 */ /* 0x010fe20007ffe0ff */
[----:B------:R-:W-:Y:S05]  /*0410*/  BRA `(.L_x_5008) ;  /* 0x0000000000247947 */ /* 0x000fea0003800000 */
.L_x_5007:
[----:B------:R-:W4:Y:S01]  /*0420*/  LD.E.64 R4, desc[UR4][R116.64+0x108] ;  /* 0x0001080474047980 */ /* 0x000f22000c101b00 */
[----:B------:R-:W-:Y:S01]  /*0430*/  BSSY.RECONVERGENT B0, `(.L_x_5009) ;  /* 0x0000006000007945 */ /* 0x000fe20003800200 */
[----:B------:R-:W-:Y:S01]  /*0440*/  IMAD.MOV.U32 R65, RZ, RZ, RZ ;  /* 0x000000ffff417224 */ /* 0x000fe200078e00ff */
[----:B----4-:R-:W-:-:S04]  /*0450*/  ISETP.NE.U32.AND P0, PT, R4, RZ, PT ;  /* 0x000000ff0400720c */ /* 0x010fc80003f05070 */
[----:B------:R-:W-:-:S13]  /*0460*/  ISETP.NE.AND.EX P0, PT, R5, RZ, PT, P0 ;  /* 0x000000ff0500720c */ /* 0x000fda0003f05300 */
[----:B------:R-:W-:Y:S05]  /*0470*/  @!P0 BRA `(.L_x_5010) ;  /* 0x0000000000048947 */ /* 0x000fea0003800000 */
[----:B------:R4:W5:Y:S02]  /*0480*/  LD.E R65, desc[UR4][R116.64+0xbc] ;  /* 0x0000bc0474417980 */ /* 0x000964000c101900 */
.L_x_5010:
[----:B------:R-:W-:Y:S05]  /*0490*/  BSYNC.RECONVERGENT B0 ;  /* 0x0000000000007941 */ /* 0x000fea0003800200 */
.L_x_5009:
[----:B-----5:R-:W-:Y:S02]  /*04a0*/  IADD3 R65, PT, PT, R76, R65, RZ ;  /* 0x000000414c417210 */ /* 0x020fe40007ffe0ff */
.L_x_5008:
[----:B------:R-:W-:Y:S05]  /*04b0*/  BSYNC.RECONVERGENT B1 ;  /* 0x0000000000017941 */ /* 0x000fea0003800200 */
.L_x_5006:
[----:B------:R-:W-:Y:S01]  /*04c0*/  IMAD.SHL.U32 R67, R159, 0x40, RZ ;  /* 0x000000409f437824 */ /* 0x000fe200078e00ff */
[----:B------:R-:W-:Y:S01]  /*04d0*/  MOV R4, R156 ;  /* 0x0000009c00047202 */ /* 0x000fe20000000f00 */
[----:B------:R-:W-:-:S03]  /*04e0*/  IMAD.MOV.U32 R5, RZ, RZ, 0x0 ;  /* 0x00000000ff057424 */ /* 0x000fc600078e00ff */
[----:B------:R-:W-:-:S13]  /*04f0*/  ISETP.GT.AND P0, PT, R160, R67, PT ;  /* 0x00000043a000720c */ /* 0x000fda0003f04270 */
[----:B-1234-:R-:W-:Y:S05]  /*0500*/  @!P0 RET.REL.NODEC R4 `(_ZN5flash24flash_fwd_splitkv_kernelI23Flash_fwd_kernel_traitsILi96ELi64ELi128ELi4ELb0ELb0EN7cutlass10bfloat16_tE19Flash_kernel_traitsILi96ELi64ELi128ELi4ES3_EELb0ELb1ELb1ELb0ELb0ELb0ELb0ELb1EEEvNS_16Flash_fwd_paramsE) ;  /* 0xfffffff804bc8950 */ /* 0x01efea0003c3ffff */
[----:B------:R-:W2:Y:S04]  /*0510*/  LD.E R4, desc[UR4][R116.64+0x188] ;  /* 0x0001880474047980 */ /* 0x000ea8000c101900 */
[----:B------:R-:W3:Y:S04]  /*0520*/  LD.E R12, desc[UR4][R116.64+0xb8] ;  /* 0x0000b804740c7980 */ /* 0x000ee8000c101900 */
[----:B------:R-:W4:Y:S01]  /*0530*/  LD.E R10, desc[UR4][R116.64+0x184] ;  /* 0x00018404740a7980 */ /* 0x000f22000c101900 */
[----:B------:R-:W-:Y:S02]  /*0540*/  VIADD R6, R65, 0x7f ;  /* 0x0000007f41067836 */ /* 0x000fe40000000000 */
[----:B------:R-:W-:Y:S01]  /*0550*/  IMAD R3, R159, 0x40, -R160 ;  /* 0x000000409f037824 */ /* 0x000fe200078e0aa0 */
[----:B------:R-:W1:Y:S01]  /*0560*/  S2R R106, SR_TID.X ;  /* 0x00000000006a7919 */ /* 0x000e620000002100 */
        /* <DEDUP_REMOVED lines=20> */
[----:B-1----:R-:W-:Y:S05]  /*06b0*/  @!P0 BRA `(.L_x_5011) ;  /* 0x0000000400548947 */ /* 0x002fea0003800000 */
        /* <DEDUP_REMOVED lines=17> */
[-C--:B---3--:R-:W-:Y:S02]  /*07d0*/  IMAD R3, R3, R157.reuse, R158 ;  /* 0x0000009d03037224 */ /* 0x088fe400078e029e */
[-C--:B----4-:R-:W-:Y:S02]  /*07e0*/  @!P0 IMAD R5, R17, R157.reuse, RZ ;  /* 0x0000009d11058224 */ /* 0x090fe400078e02ff */
[----:B------:R-:W-:-:S04]  /*07f0*/  @!P0 IMAD.WIDE.U32 R16, R16, R157, RZ ;  /* 0x0000009d10108225 */ /* 0x000fc800078e00ff */
[----:B------:R-:W-:Y:S02]  /*0800*/  @!P0 IMAD.IADD R5, R17, 0x1, R5 ;  /* 0x0000000111058824 */ /* 0x000fe400078e0205 */
[----:B------:R-:W-:Y:S02]  /*0810*/  @!P0 IMAD.MOV.U32 R6, RZ, RZ, R16 ;  /* 0x000000ffff068224 */ /* 0x000fe400078e0010 */
[----:B------:R-:W-:Y:S01]  /*0820*/  IMAD.WIDE.U32 R16, R67, R12, R18 ;  /* 0x0000000c43107225 */ /* 0x000fe200078e0012 */
[----:B------:R-:W-:-:S03]  /*0830*/  @P0 IADD3 R5, PT, PT, R163, R4, RZ ;  /* 0x00000004a3050210 */ /* 0x000fc60007ffe0ff */
[----:B------:R-:W-:Y:S02]  /*0840*/  @P0 IMAD.MOV.U32 R6, RZ, RZ, R162 ;  /* 0x000000ffff060224 */ /* 0x000fe400078e00a2 */
[----:B------:R-:W-:Y:S01]  /*0850*/  IMAD R0, R0, R3, R67 ;  /* 0x0000000300007224 */ /* 0x000fe200078e0243 */
[----:B------:R-:W-:Y:S01]  /*0860*/  SHF.R.U32.HI R3, RZ, 0x2, R106 ;  /* 0x00000002ff037819 */ /* 0x000fe2000001166a */
[----:B------:R-:W-:Y:S01]  /*0870*/  IMAD R4, R13, R67, RZ ;  /* 0x000000430d047224 */ /* 0x000fe200078e02ff */
[----:B------:R-:W-:Y:S02]  /*0880*/  IADD3 R16, P0, PT, R6, R16, RZ ;  /* 0x0000001006107210 */ /* 0x000fe40007f1e0ff */
[CC--:B------:R-:W-:Y:S02]  /*0890*/  ISETP.GE.AND P2, PT, R3.reuse, R160.reuse, PT ;  /* 0x000000a00300720c */ /* 0x0c0fe40003f46270 */
[----:B------:R-:W-:Y:S02]  /*08a0*/  ISETP.GE.OR P6, PT, R3, R160, P5 ;  /* 0x000000a00300720c */ /* 0x000fe40002fc6670 */
[----:B------:R-:W-:-:S02]  /*08b0*/  IADD3.X R17, PT, PT, R5, R17, R4, P0, !PT ;  /* 0x0000001105117210 */ /* 0x000fc400007fe404 */
[----:B------:R-:W-:Y:S01]  /*08c0*/  IADD3 R5, P0, PT, R0, R3, RZ ;  /* 0x0000000300057210 */ /* 0x000fe20007f1e0ff */
[----:B------:R-:W-:Y:S02]  /*08d0*/  VIADD R7, R3, 0x20 ;  /* 0x0000002003077836 */ /* 0x000fe40000000000 */
[----:B------:R-:W-:Y:S01]  /*08e0*/  IMAD.WIDE.U32 R16, R10, R158, R16 ;  /* 0x0000009e0a107225 */ /* 0x000fe200078e0010 */
[----:B------:R-:W-:Y:S02]  /*08f0*/  LEA.HI.X.SX32 R4, R0, RZ, 0x1, P0 ;  /* 0x000000ff00047211 */ /* 0x000fe400000f0eff */
[----:B------:R-:W-:Y:S01]  /*0900*/  LEA R6, P0, R5, R8, 0x2 ;  /* 0x0000000805067211 */ /* 0x000fe200078010ff */
[----:B------:R-:W-:Y:S01]  /*0910*/  IMAD R0, R11, R158, RZ ;  /* 0x0000009e0b007224 */ /* 0x000fe200078e02ff */
[CC--:B------:R-:W-:Y:S02]  /*0920*/  ISETP.GE.AND P1, PT, R7.reuse, R160.reuse, PT ;  /* 0x000000a00700720c */ /* 0x0c0fe40003f26270 */
[----:B------:R-:W-:-:S02]  /*0930*/  ISETP.GE.OR P5, PT, R7, R160, P5 ;  /* 0x000000a00700720c */ /* 0x000fc40002fa6670 */
[----:B------:R-:W-:Y:S01]  /*0940*/  LEA.HI.X R7, R5, R9, R4, 0x2, P0 ;  /* 0x0000000905077211 */ /* 0x000fe200000f1404 */
[----:B------:R-:W-:Y:S01]  /*0950*/  @!P6 IMAD.MOV.U32 R5, RZ, RZ, 0x7f800000 ;  /* 0x7f800000ff05e424 */ /* 0x000fe200078e00ff */
[C---:B------:R-:W-:Y:S02]  /*0960*/  LOP3.LUT R11, R18.reuse, 0x20, RZ, 0xfc, !PT ;  /* 0x00000020120b7812 */ /* 0x040fe400078efcff */
        /* <DEDUP_REMOVED lines=15> */
.L_x_5013:
[----:B------:R-:W-:Y:S05]  /*0a60*/  BSYNC.RECONVERGENT B0 ;  /* 0x0000000000007941 */ /* 0x000fea0003800200 */
.L_x_5012:
        /* <DEDUP_REMOVED lines=18> */
.L_x_5015:
[----:B------:R-:W-:Y:S05]  /*0b90*/  BSYNC.RECONVERGENT B0 ;  /* 0x0000000000007941 */ /* 0x000fea0003800200 */
.L_x_5014:
[----:B------:R-:W-:Y:S01]  /*0ba0*/  MOV R157, 0x0 ;  /* 0x00000000009d7802 */ /* 0x000fe20000000f00 */
[----:B------:R1:W-:Y:S03]  /*0bb0*/  @!P6 ST.E desc[UR4][R6.64], R5 ;  /* 0x000000050600e985 */ /* 0x0003e6000c101904 */
[----:B-12--5:R-:W-:Y:S05]  /*0bc0*/  @P5 RET.REL.NODEC R156 `(_ZN5flash24flash_fwd_splitkv_kernelI23Flash_fwd_kernel_traitsILi96ELi64ELi128ELi4ELb0ELb0EN7cutlass10bfloat16_tE19Flash_kernel_traitsILi96ELi64ELi128ELi4ES3_EELb0ELb1ELb1ELb0ELb0ELb0ELb0ELb1EEEvNS_16Flash_fwd_paramsE) ;  /* 0xfffffff49c0c5950 */ /* 0x026fea0003c3ffff */
[----:B------:R-:W-:Y:S02]  /*0bd0*/  MOV R3, 0x7f800000 ;  /* 0x7f80000000037802 */ /* 0x000fe40000000f00 */
[----:B------:R-:W-:-:S03]  /*0be0*/  MOV R157, 0x0 ;  /* 0x00000000009d7802 */ /* 0x000fc60000000f00 */
[----:B------:R1:W-:Y:S02]  /*0bf0*/  ST.E desc[UR4][R6.64+0x80], R3 ;  /* 0x0000800306007985 */ /* 0x0003e4000c101904 */
[----:B-1----:R-:W-:Y:S05]  /*0c00*/  RET.REL.NODEC R156 `(_ZN5flash24flash_fwd_splitkv_kernelI23Flash_fwd_kernel_traitsILi96ELi64ELi128ELi4ELb0ELb0EN7cutlass10bfloat16_tE19Flash_kernel_traitsILi96ELi64ELi128ELi4ES3_EELb0ELb1ELb1ELb0ELb0ELb0ELb0ELb1EEEvNS_16Flash_fwd_paramsE) ;  /* 0xfffffff09cfc7950 */ /* 0x002fea0003c3ffff */
.L_x_5011:
        /* <DEDUP_REMOVED lines=60> */
[----:B-1----:R-:W-:Y:S01]  /*0fd0*/  IABS R3, R9 ;  /* 0x0000000900037213 */ /* 0x002fe20000000000 */
        /* <DEDUP_REMOVED lines=10> */
[----:B------:R-:W-:Y:S02]  /*1080*/  @!P1 IADD3 R2, PT, PT, R2, 0x1, RZ ;  /* 0x0000000102029810 */ /* 0x000fe40007ffe0ff */
[----:B------:R-:W-:Y:S01]  /*1090*/  ISETP.GE.AND P0, PT, R5, RZ, PT ;  /* 0x000000ff0500720c */ /* 0x000fe20003f06270 */
[----:B------:R-:W-:Y:S01]  /*10a0*/  IMAD.MOV R6, RZ, RZ, -R6 ;  /* 0x000000ffff067224 */ /* 0x000fe200078e0a06 */
[----:B------:R-:W-:-:S03]  /*10b0*/  ISETP.NE.AND P1, PT, R9, RZ, PT ;  /* 0x000000ff0900720c */ /* 0x000fc60003f25270 */
[----:B------:R-:W-:Y:S02]  /*10c0*/  IMAD R26, R7, R6, R26 ;  /* 0x00000006071a7224 */ /* 0x000fe400078e021a */
[----:B------:R-:W-:-:S04]  /*10d0*/  @P2 VIADD R2, R2, 0x1 ;  /* 0x0000000102022836 */ /* 0x000fc80000000000 */
[----:B------:R-:W-:Y:S02]  /*10e0*/  IMAD.MOV.U32 R5, RZ, RZ, R2 ;  /* 0x000000ffff057224 */ /* 0x000fe400078e0002 */
[----:B------:R-:W-:-:S03]  /*10f0*/  IMAD R2, R147, R26, RZ ;  /* 0x0000001a93027224 */ /* 0x000fc600078e02ff */
[----:B------:R-:W-:Y:S02]  /*1100*/  @!P0 IADD3 R5, PT, PT, -R5, RZ, RZ ;  /* 0x000000ff05058210 */ /* 0x000fe40007ffe1ff */
[----:B------:R-:W-:-:S05]  /*1110*/  @!P1 LOP3.LUT R5, RZ, R9, RZ, 0x33, !PT ;  /* 0x00000009ff059212 */ /* 0x000fca00078e33ff */
[----:B------:R-:W-:Y:S01]  /*1120*/  IMAD R7, R15, R5, RZ ;  /* 0x000000050f077224 */ /* 0x000fe200078e02ff */
[----:B---3--:R-:W-:Y:S01]  /*1130*/  SHF.R.S32.HI R3, RZ, 0x1f, R0 ;  /* 0x0000001fff037819 */ /* 0x008fe20000011400 */
[-C--:B------:R-:W-:Y:S02]  /*1140*/  IMAD R4, R17, R0.reuse, RZ ;  /* 0x0000000011047224 */ /* 0x080fe400078e02ff */
[----:B------:R-:W-:-:S04]  /*1150*/  IMAD.WIDE.U32 R10, R16, R0, RZ ;  /* 0x00000000100a7225 */ /* 0x000fc800078e00ff */
[----:B------:R-:W-:Y:S01]  /*1160*/  IMAD R4, R16, R3, R4 ;  /* 0x0000000310047224 */ /* 0x000fe200078e0204 */
[----:B------:R-:W-:-:S04]  /*1170*/  SHF.R.S32.HI R17, RZ, 0x1f, R26 ;  /* 0x0000001fff117819 */ /* 0x000fc8000001141a */
[----:B------:R-:W-:Y:S01]  /*1180*/  IADD3 R11, PT, PT, R11, R4, RZ ;  /* 0x000000040b0b7210 */ /* 0x000fe20007ffe0ff */
[----:B------:R-:W-:Y:S01]  /*1190*/  IMAD R2, R146, R17, R2 ;  /* 0x0000001192027224 */ /* 0x000fe200078e0202 */
[----:B------:R-:W-:Y:S01]  /*11a0*/  SHF.R.S32.HI R4, RZ, 0x1f, R5 ;  /* 0x0000001fff047819 */ /* 0x000fe20000011405 */
[----:B------:R-:W-:-:S04]  /*11b0*/  IMAD.WIDE.U32 R10, R26, R146, R10 ;  /* 0x000000921a0a7225 */ /* 0x000fc800078e000a */
[----:B------:R-:W-:Y:S02]  /*11c0*/  IMAD.IADD R11, R11, 0x1, R2 ;  /* 0x000000010b0b7824 */ /* 0x000fe400078e0202 */
[----:B--2---:R-:W-:Y:S02]  /*11d0*/  IMAD R2, R13, R0, RZ ;  /* 0x000000000d027224 */ /* 0x004fe400078e02ff */
[----:B------:R-:W-:Y:S02]  /*11e0*/  IMAD R4, R14, R4, R7 ;  /* 0x000000040e047224 */ /* 0x000fe400078e0207 */
        /* <DEDUP_REMOVED lines=8> */
.L_x_5017:
        /* <DEDUP_REMOVED lines=9> */
[----:B------:R-:W-:-:S02]  /*1300*/  LEA R26, R55, 0xffffff80, 0x7 ;  /* 0xffffff80371a7811 */ /* 0x000fc400078e38ff */
[----:B------:R-:W-:Y:S02]  /*1310*/  CS2R R164, SRZ ;  /* 0x0000000000a47805 */ /* 0x000fe4000001ff00 */
[----:B--2---:R-:W-:-:S04]  /*1320*/  IABS R0, R9 ;  /* 0x0000000900007213 */ /* 0x004fc80000000000 */
[----:B------:R-:W2:Y:S08]  /*1330*/  I2F.RP R6, R0 ;  /* 0x0000000000067306 */ /* 0x000eb00000209400 */
[----:B--2---:R-:W2:Y:S02]  /*1340*/  MUFU.RCP R4, R6 ;  /* 0x0000000600047308 */ /* 0x004ea40000001000 */
[----:B--2---:R-:W-:-:S06]  /*1350*/  IADD3 R4, PT, PT, R4, 0xffffffe, RZ ;  /* 0x0ffffffe04047810 */ /* 0x004fcc0007ffe0ff */
[----:B------:R-:W2:Y:S01]  /*1360*/  F2I.FTZ.U32.TRUNC.NTZ R19, R4 ;  /* 0x0000000400137305 */ /* 0x000ea2000021f000 */
[----:B-1----:R-:W-:Y:S02]  /*1370*/  IABS R3, R9 ;  /* 0x0000000900037213 */ /* 0x002fe40000000000 */
        /* <DEDUP_REMOVED lines=29> */
[----:B------:R-:W-:Y:S01]  /*1550*/  @P2 IADD3 R5, PT, PT, R17, R0, RZ ;  /* 0x0000000011052210 */ /* 0x000fe20007ffe0ff */
[----:B------:R-:W-:Y:S01]  /*1560*/  @!P2 IMAD R0, R149, R8, RZ ;  /* 0x000000089500a224 */ /* 0x000fe200078e02ff */
[----:B------:R-:W-:-:S02]  /*1570*/  @!P2 SHF.R.S32.HI R3, RZ, 0x1f, R8 ;  /* 0x0000001fff03a819 */ /* 0x000fc40000011408 */
[----:B------:R-:W-:Y:S01]  /*1580*/  @P3 IADD3 R6, PT, PT, R6, 0x1, RZ ;  /* 0x0000000106063810 */ /* 0x000fe20007ffe0ff */
[----:B------:R-:W-:-:S04]  /*1590*/  IMAD.WIDE.U32 R16, R146, R26, R4 ;  /* 0x0000001a92107225 */ /* 0x000fc800078e0004 */
[----:B------:R-:W-:Y:S01]  /*15a0*/  @!P2 IMAD.WIDE.U32 R4, R148, R8, RZ ;  /* 0x000000089404a225 */ /* 0x000fe200078e00ff */
[----:B------:R-:W-:-:S03]  /*15b0*/  @!P1 IADD3 R6, PT, PT, -R6, RZ, RZ ;  /* 0x000000ff06069210 */ /* 0x000fc60007ffe1ff */
[----:B------:R-:W-:Y:S01]  /*15c0*/  @!P2 IMAD R0, R3, R148, R0 ;  /* 0x000000940300a224 */ /* 0x000fe200078e0200 */
[----:B------:R-:W-:Y:S01]  /*15d0*/  @!P0 LOP3.LUT R6, RZ, R9, RZ, 0x33, !PT ;  /* 0x00000009ff068212 */ /* 0x000fe200078e33ff */
        /* <DEDUP_REMOVED lines=22> */
.L_x_5018:
[----:B------:R-:W-:Y:S05]  /*1740*/  BSYNC.RECONVERGENT B0 ;  /* 0x0000000000007941 */ /* 0x000fea0003800200 */
.L_x_5016:
        /* <DEDUP_REMOVED lines=22> */
[----:B------:R-:W-:Y:S02]  /*18b0*/  IMAD.SHL.U32 R163, R106, 0x8, RZ ;  /* 0x000000086aa37824 */ /* 0x000fe400078e00ff */
[----:B------:R-:W-:Y:S02]  /*18c0*/  IMAD.MOV R16, RZ, RZ, -R16 ;  /* 0x000000ffff107224 */ /* 0x000fe400078e0a10 */
[----:B------:R-:W-:Y:S01]  /*18d0*/  IMAD.HI.U32 R6, R6, R19, RZ ;  /* 0x0000001306067227 */ /* 0x000fe200078e00ff */
[----:B------:R-:W-:-:S03]  /*18e0*/  LOP3.LUT R12, R163, 0x18, RZ, 0xc0, !PT ;  /* 0x00000018a30c7812 */ /* 0x000fc600078ec0ff */
[----:B------:R-:W-:Y:S01]  /*18f0*/  IMAD R16, R6, R16, R19 ;  /* 0x0000001006107224 */ /* 0x000fe200078e0213 */
[----:B------:R-:W-:Y:S01]  /*1900*/  IADD3 R30, P1, PT, R12, R0, RZ ;  /* 0x000000000c1e7210 */ /* 0x000fe20007f3e0ff */
[----:B------:R-:W-:-:S03]  /*1910*/  IMAD.SHL.U32 R64, R106, 0x10, RZ ;  /* 0x000000106a407824 */ /* 0x000fc600078e00ff */
[----:B------:R-:W-:Y:S01]  /*1920*/  ISETP.GT.U32.AND P3, PT, R13, R16, PT ;  /* 0x000000100d00720c */ /* 0x000fe20003f64070 */
[----:B------:R-:W-:Y:S01]  /*1930*/  IMAD.X R31, RZ, RZ, R5, P1 ;  /* 0x000000ffff1f7224 */ /* 0x000fe200008e0605 */
[----:B------:R-:W-:Y:S01]  /*1940*/  LOP3.LUT R66, R64, 0x3e00, RZ, 0xc0, !PT ;  /* 0x00003e0040427812 */ /* 0x000fe200078ec0ff */
[----:B------:R-:W-:Y:S01]  /*1950*/  IMAD.SHL.U32 R5, R106, 0x20, RZ ;  /* 0x000000206a057824 */ /* 0x000fe200078e00ff */
[----:B------:R-:W-:Y:S02]  /*1960*/  LOP3.LUT R18, R158, R9, RZ, 0x3c, !PT ;  /* 0x000000099e127212 */ /* 0x000fe400078e3cff */
[----:B------:R-:W-:Y:S02]  /*1970*/  LOP3.LUT R64, R64, 0x100, RZ, 0xc0, !PT ;  /* 0x0000010040407812 */ /* 0x000fe400078ec0ff */
[----:B------:R-:W-:Y:S01]  /*1980*/  LOP3.LUT R66, R66, 0x20, R5, 0xf8, !PT ;  /* 0x0000002042427812 */ /* 0x000fe200078ef805 */
[----:B-----5:R-:W-:Y:S01]  /*1990*/  IMAD R0, R17, R148, RZ ;  /* 0x0000009411007224 */ /* 0x020fe200078e02ff */
[----:B------:R-:W-:-:S02]  /*19a0*/  ISETP.GE.AND P2, PT, R18, RZ, PT ;  /* 0x000000ff1200720c */ /* 0x000fc40003f46270 */
[----:B------:R-:W-:Y:S01]  /*19b0*/  LOP3.LUT R64, R64, 0x20, R5, 0xf8, !PT ;  /* 0x0000002040407812 */ /* 0x000fe200078ef805 */
[----:B------:R-:W-:Y:S01]  /*19c0*/  @!P3 IMAD.IADD R16, R16, 0x1, -R13 ;  /* 0x000000011010b824 */ /* 0x000fe200078e0a0d */
[----:B------:R-:W-:Y:S02]  /*19d0*/  LOP3.LUT R66, R66, 0x100, R5, 0xf8, !PT ;  /* 0x0000010042427812 */ /* 0x000fe400078ef805 */
[----:B------:R-:W-:Y:S02]  /*19e0*/  SHF.R.U32.HI R18, RZ, 0x1, R106 ;  /* 0x00000001ff127819 */ /* 0x000fe4000001166a */
[----:B------:R-:W-:Y:S02]  /*19f0*/  LOP3.LUT R17, R163, 0xc0, RZ, 0xc0, !PT ;  /* 0x000000c0a3117812 */ /* 0x000fe400078ec0ff */
[----:B------:R-:W-:Y:S01]  /*1a00*/  LOP3.LUT R5, R5, 0xc0, RZ, 0xc0, !PT ;  /* 0x000000c005057812 */ /* 0x000fe200078ec0ff */
[----:B------:R-:W-:Y:S01]  /*1a10*/  IMAD.SHL.U32 R101, R106, 0x4, RZ ;  /* 0x000000046a657824 */ /* 0x000fe200078e00ff */
[----:B------:R-:W-:-:S02]  /*1a20*/  ISETP.GE.U32.AND P1, PT, R16, R13, PT ;  /* 0x0000000d1000720c */ /* 0x000fc40003f26070 */
[----:B------:R-:W-:Y:S02]  /*1a30*/  LOP3.LUT R16, R17, 0x18, R106, 0xf8, !PT ;  /* 0x0000001811107812 */ /* 0x000fe400078ef86a */
[----:B------:R-:W-:Y:S01]  /*1a40*/  LOP3.LUT R18, R5, 0x8, R18, 0xf8, !PT ;  /* 0x0000000805127812 */ /* 0x000fe200078ef812 */
[----:B------:R-:W-:Y:S01]  /*1a50*/  IMAD R0, R26, R149, R0 ;  /* 0x000000951a007224 */ /* 0x000fe200078e0200 */
[----:B------:R-:W-:Y:S01]  /*1a60*/  @!P3 IADD3 R6, PT, PT, R6, 0x1, RZ ;  /* 0x000000010606b810 */ /* 0x000fe20007ffe0ff */
[----:B------:R-:W-:Y:S01]  /*1a70*/  IMAD.WIDE.U32 R26, R26, R148, R30 ;  /* 0x000000941a1a7225 */ /* 0x000fe200078e001e */
[----:B------:R-:W-:Y:S02]  /*1a80*/  LOP3.LUT R16, R16, 0x18, R163, 0x78, !PT ;  /* 0x0000001810107812 */ /* 0x000fe400078e78a3 */
[----:B------:R-:W-:Y:S02]  /*1a90*/  LOP3.LUT R17, R18, 0x18, R101, 0x78, !PT ;  /* 0x0000001812117812 */ /* 0x000fe400078e7865 */
[----:B------:R-:W-:-:S02]  /*1aa0*/  ISETP.NE.AND P3, PT, R9, RZ, PT ;  /* 0x000000ff0900720c */ /* 0x000fc40003f65270 */
[----:B------:R-:W-:Y:S02]  /*1ab0*/  LOP3.LUT R163, R16, 0x1f20, R163, 0xf8, !PT ;  /* 0x00001f2010a37812 */ /* 0x000fe400078ef8a3 */
[----:B------:R-:W-:Y:S01]  /*1ac0*/  LOP3.LUT R66, R66, R17, RZ, 0xfc, !PT ;  /* 0x0000001142427212 */ /* 0x000fe200078efcff */
[----:B------:R-:W-:-:S04]  /*1ad0*/  @P1 VIADD R6, R6, 0x1 ;  /* 0x0000000106061836 */ /* 0x000fc80000000000 */
[----:B------:R-:W-:-:S04]  /*1ae0*/  @!P2 IMAD.MOV R6, RZ, RZ, -R6 ;  /* 0x000000ffff06a224 */ /* 0x000fc800078e0a06 */
[----:B------:R-:W-:Y:S02]  /*1af0*/  @!P3 LOP3.LUT R6, RZ, R9, RZ, 0x33, !PT ;  /* 0x00000009ff06b212 */ /* 0x000fe400078e33ff */
[----:B------:R-:W-:Y:S01]  /*1b00*/  LOP3.LUT P3, RZ, R106, 0x4, RZ, 0xc0, !PT ;  /* 0x000000046aff7812 */ /* 0x000fe2000786c0ff */
[----:B------:R-:W-:Y:S02]  /*1b10*/  IMAD.MOV.U32 R107, RZ, RZ, RZ ;  /* 0x000000ffff6b7224 */ /* 0x000fe400078e00ff */
[----:B------:R-:W-:Y:S01]  /*1b20*/  IMAD.IADD R27, R27, 0x1, R0 ;  /* 0x000000011b1b7824 */ /* 0x000fe200078e0200 */
[----:B------:R-:W-:Y:S01]  /*1b30*/  SHF.R.S32.HI R0, RZ, 0x1f, R6 ;  /* 0x0000001fff007819 */ /* 0x000fe20000011406 */
[----:B------:R-:W-:Y:S02]  /*1b40*/  IMAD R9, R25, R6, RZ ;  /* 0x0000000619097224 */ /* 0x000fe400078e02ff */
[----:B------:R-:W-:-:S04]  /*1b50*/  IMAD.WIDE.U32 R26, R6, R24, R26 ;  /* 0x00000018061a7225 */ /* 0x000fc800078e001a */
[----:B------:R-:W-:-:S04]  /*1b60*/  IMAD R9, R0, R24, R9 ;  /* 0x0000001800097224 */ /* 0x000fc800078e0209 */
[----:B------:R-:W-:Y:S01]  /*1b70*/  IMAD.IADD R27, R27, 0x1, R9 ;  /* 0x000000011b1b7824 */ /* 0x000fe200078e0209 */
[----:B------:R-:W1:Y:S01]  /*1b80*/  S2UR UR6, SR_CgaCtaId ;  /* 0x00000000000679c3 */ /* 0x000e620000008800 */
[----:B------:R-:W-:Y:S01]  /*1b90*/  UMOV UR7, 0x400 ;  /* 0x0000040000077882 */ /* 0x000fe20000000000 */
[----:B------:R-:W-:Y:S02]  /*1ba0*/  IMAD.MOV.U32 R60, RZ, RZ, 0x10 ;  /* 0x00000010ff3c7424 */ /* 0x000fe400078e00ff */
[----:B------:R-:W-:Y:S01]  /*1bb0*/  VIADD R63, R55, 0xffffffff ;  /* 0xffffffff373f7836 */ /* 0x000fe20000000000 */
[C---:B------:R-:W-:Y:S01]  /*1bc0*/  SHF.L.U64.HI R69, R148.reuse, 0x5, R149 ;  /* 0x0000000594457819 */ /* 0x040fe20000010295 */
[----:B------:R-:W-:Y:S01]  /*1bd0*/  IMAD.SHL.U32 R62, R148, 0x20, RZ ;  /* 0x00000020943e7824 */ /* 0x000fe200078e00ff */
[C---:B------:R-:W-:Y:S01]  /*1be0*/  SHF.L.U64.HI R71, R146.reuse, 0x5, R147 ;  /* 0x0000000592477819 */ /* 0x040fe20000010293 */
[----:B------:R-:W-:Y:S01]  /*1bf0*/  IMAD.SHL.U32 R70, R146, 0x20, RZ ;  /* 0x0000002092467824 */ /* 0x000fe200078e00ff */
[----:B------:R-:W-:Y:S01]  /*1c00*/  SEL R60, R60, 0xfffffff0, !P3 ;  /* 0xfffffff03c3c7807 */ /* 0x000fe20005800000 */
[----:B------:R-:W-:Y:S01]  /*1c10*/  IMAD.SHL.U32 R54, R63, 0x80, RZ ;  /* 0x000000803f367824 */ /* 0x000fe200078e00ff */
[----:B-1----:R-:W-:-:S06]  /*1c20*/  ULEA UR6, UR6, UR7, 0x18 ;  /* 0x0000000706067291 */ /* 0x002fcc000f8ec0ff */
[----:B------:R-:W-:Y:S01]  /*1c30*/  LEA R163, R163, UR6, 0x1 ;  /* 0x00000006a3a37c11 */ /* 0x000fe2000f8e08ff */
        /* <DEDUP_REMOVED lines=9> */
[----:B------:R-:W-:Y:S02]  /*1cd0*/  LOP3.LUT R16, R5, 0x8, R106, 0xf8, !PT ;  /* 0x0000000805107812 */ /* 0x000fe400078ef86a */
[----:B------:R-:W-:-:S02]  /*1ce0*/  IADD3.X R29, PT, PT, RZ, R18, RZ, P1, !PT ;  /* 0x00000012ff1d7210 */ /* 0x000fc40000ffe4ff */
[----:B------:R-:W-:Y:S01]  /*1cf0*/  SHF.R.U32.HI R106, RZ, 0x2, R106 ;  /* 0x00000002ff6a7819 */ /* 0x000fe2000001166a */
[-C--:B------:R-:W-:Y:S02]  /*1d00*/  IMAD R5, R21, R158.reuse, RZ ;  /* 0x0000009e15057224 */ /* 0x080fe400078e02ff */
[----:B------:R-:W-:-:S04]  /*1d10*/  IMAD.WIDE.U32 R28, R20, R158, R28 ;  /* 0x0000009e141c7225 */ /* 0x000fc800078e001c */
[----:B------:R-:W-:Y:S01]  /*1d20*/  IMAD.WIDE.U32 R18, R159, 0x40, R106 ;  /* 0x000000409f127825 */ /* 0x000fe200078e006a */
[----:B------:R-:W-:-:S03]  /*1d30*/  LOP3.LUT R17, R16, 0x18, R101, 0x78, !PT ;  /* 0x0000001810117812 */ /* 0x000fc600078e7865 */
[----:B------:R-:W-:Y:S02]  /*1d40*/  IMAD.IADD R29, R29, 0x1, R5 ;  /* 0x000000011d1d7824 */ /* 0x000fe400078e0205 */
[----:B------:R-:W-:Y:S01]  /*1d50*/  IMAD R5, R19, R22, RZ ;  /* 0x0000001613057224 */ /* 0x000fe200078e02ff */
[----:B------:R-:W-:Y:S01]  /*1d60*/  IADD3 R16, P0, PT, R12, R8, RZ ;  /* 0x000000080c107210 */ /* 0x000fe20007f1e0ff */
[----:B------:R-:W-:-:S04]  /*1d70*/  IMAD.WIDE.U32 R8, R18, R22, R28 ;  /* 0x0000001612087225 */ /* 0x000fc800078e001c */
[----:B------:R-:W-:Y:S01]  /*1d80*/  IMAD R5, R18, R23, R5 ;  /* 0x0000001712057224 */ /* 0x000fe200078e0205 */
[----:B----4-:R-:W-:-:S03]  /*1d90*/  LEA R108, P2, R8, R2, 0x1 ;  /* 0x00000002086c7211 */ /* 0x010fc600078408ff */
[----:B------:R-:W-:Y:S01]  /*1da0*/  IMAD.IADD R5, R9, 0x1, R5 ;  /* 0x0000000109057824 */ /* 0x000fe200078e0205 */
[----:B------:R-:W-:Y:S01]  /*1db0*/  LOP3.LUT R64, R64, R17, RZ, 0xfc, !PT ;  /* 0x0000001140407212 */ /* 0x000fe200078efcff */
[----:B------:R-:W-:Y:S01]  /*1dc0*/  IMAD.X R17, RZ, RZ, R4, P0 ;  /* 0x000000ffff117224 */ /* 0x000fe200000e0604 */
[----:B------:R-:W-:Y:S02]  /*1dd0*/  SHF.R.S32.HI R9, RZ, 0x1f, R76 ;  /* 0x0000001fff097819 */ /* 0x000fe4000001144c */
[----:B------:R-:W-:Y:S01]  /*1de0*/  LEA.HI.X R109, R8, R3, R5, 0x1, P2 ;  /* 0x00000003086d7211 */ /* 0x000fe200010f0c05 */
[----:B------:R-:W-:Y:S01]  /*1df0*/  IMAD.WIDE.U32 R18, R106, R146, R16 ;  /* 0x000000926a127225 */ /* 0x000fe200078e0010 */
[----:B------:R-:W-:-:S03]  /*1e00*/  LEA.HI R3, R9, R76, RZ, 0x7 ;  /* 0x0000004c09037211 */ /* 0x000fc600078f38ff */
[----:B------:R-:W-:Y:S02]  /*1e10*/  IMAD R155, R149, R106, RZ ;  /* 0x0000006a959b7224 */ /* 0x000fe400078e02ff */
[----:B------:R-:W-:Y:S01]  /*1e20*/  IMAD.WIDE.U32 R16, R106, R148, R26 ;  /* 0x000000946a107225 */ /* 0x000fe200078e001a */
[----:B------:R-:W-:-:S04]  /*1e30*/  SHF.R.S32.HI R3, RZ, 0x7, R3 ;  /* 0x00000007ff037819 */ /* 0x000fc80000011403 */
[----:B------:R-:W-:Y:S02]  /*1e40*/  IADD3 R155, PT, PT, R17, R155, RZ ;  /* 0x0000009b119b7210 */ /* 0x000fe40007ffe0ff */
[----:B------:R-:W-:Y:S02]  /*1e50*/  LEA R154, P0, R16, R10, 0x1 ;  /* 0x0000000a109a7211 */ /* 0x000fe400078008ff */
[----:B------:R-:W-:Y:S02]  /*1e60*/  VIMNMX R72, PT, PT, R150, R3, !PT ;  /* 0x0000000396487248 */ /* 0x000fe40007fe0100 */
[----:B------:R-:W-:Y:S02]  /*1e70*/  LEA.HI.X R155, R16, R11, R155, 0x1, P0 ;  /* 0x0000000b109b7211 */ /* 0x000fe400000f0c9b */
[----:B------:R-:W-:Y:S01]  /*1e80*/  ISETP.GT.U32.AND P0, PT, R55, R72, PT ;  /* 0x000000483700720c */ /* 0x000fe20003f04070 */
[----:B------:R-:W-:Y:S01]  /*1e90*/  IMAD R151, R147, R106, RZ ;  /* 0x0000006a93977224 */ /* 0x000fe200078e02ff */
[----:B------:R-:W-:-:S03]  /*1ea0*/  LEA R152, P1, R18, R14, 0x1 ;  /* 0x0000000e12987211 */ /* 0x000fc600078208ff */
[----:B------:R-:W-:Y:S01]  /*1eb0*/  IMAD.IADD R151, R19, 0x1, R151 ;  /* 0x0000000113977824 */ /* 0x000fe200078e0297 */
[C---:B------:R-:W-:Y:S01]  /*1ec0*/  SHF.L.U64.HI R74, R22.reuse, 0x5, R23 ;  /* 0x00000005164a7819 */ /* 0x040fe20000010217 */
[----:B------:R-:W-:Y:S01]  /*1ed0*/  IMAD.SHL.U32 R73, R22, 0x20, RZ ;  /* 0x0000002016497824 */ /* 0x000fe200078e00ff */
[----:B------:R-:W-:Y:S02]  /*1ee0*/  LOP3.LUT R101, R101, 0xc, RZ, 0xc0, !PT ;  /* 0x0000000c65657812 */ /* 0x000fe400078ec0ff */
[----:B------:R-:W-:Y:S02]  /*1ef0*/  LEA.HI.X R151, R18, R15, R151, 0x1, P1 ;  /* 0x0000000f12977211 */ /* 0x000fe400008f0c97 */
[----:B------:R-:W-:Y:S02]  /*1f00*/  LEA.HI R103, R103, R103, RZ, 0x1 ;  /* 0x0000006767677211 */ /* 0x000fe400078f08ff */
[C---:B------:R-:W-:Y:S02]  /*1f10*/  LOP3.LUT R10, R12.reuse, 0x20, RZ, 0xfc, !PT ;  /* 0x000000200c0a7812 */ /* 0x040fe400078efcff */
[----:B------:R-:W-:Y:S01]  /*1f20*/  LOP3.LUT R9, R12, 0x40, RZ, 0xfc, !PT ;  /* 0x000000400c097812 */ /* 0x000fe200078efcff */
[----:B------:R-:W-:Y:S06]  /*1f30*/  @!P0 BRA `(.L_x_5019) ;  /* 0x0000008000b48947 */ /* 0x000fec0003800000 */
        /* <DEDUP_REMOVED lines=10> */
[----:B------:R-:W-:Y:S01]  /*1fe0*/  MOV R13, RZ ;  /* 0x000000ff000d7202 */ /* 0x000fe20000000f00 */
[C---:B------:R-:W-:Y:S01]  /*1ff0*/  VIADD R68, R106.reuse, 0x20 ;  /* 0x000000206a447836 */ /* 0x040fe20000000000 */
[----:B------:R-:W-:Y:S01]  /*2000*/  MOV R102, R54 ;  /* 0x0000003600667202 */ /* 0x000fe20000000f00 */
[C---:B------:R-:W-:Y:S01]  /*2010*/  VIADD R98, R106.reuse, 0x60 ;  /* 0x000000606a627836 */ /* 0x040fe20000000000 */
[----:B------:R-:W-:Y:S01]  /*2020*/  SHF.R.S32.HI R103, RZ, 0x1, R103 ;  /* 0x00000001ff677819 */ /* 0x000fe20000011467 */
[C---:B------:R-:W-:Y:S01]  /*2030*/  IMAD R97, R55.reuse, -0x80, R76 ;  /* 0xffffff8037617824 */ /* 0x040fe200078e024c */
[----:B------:R-:W-:Y:S01]  /*2040*/  IADD3 R100, PT, PT, R106, 0x40, RZ ;  /* 0x000000406a647810 */ /* 0x000fe20007ffe0ff */
[----:B------:R-:W-:Y:S01]  /*2050*/  IMAD R95, R55, -0x80, R65 ;  /* 0xffffff80375f7824 */ /* 0x000fe200078e0241 */
[C---:B------:R-:W-:Y:S01]  /*2060*/  SHF.L.U32 R94, R103.reuse, 0x6, RZ ;  /* 0x00000006675e7819 */ /* 0x040fe200000006ff */
[C---:B------:R-:W-:Y:S01]  /*2070*/  IMAD.SHL.U32 R99, R103.reuse, 0x20, RZ ;  /* 0x0000002067637824 */ /* 0x040fe200078e00ff */
[----:B------:R-:W-:Y:S01]  /*2080*/  MOV R93, R55 ;  /* 0x00000037005d7202 */ /* 0x000fe20000000f00 */
[----:B------:R-:W-:Y:S01]  /*2090*/  IMAD R96, R103, 0x60, RZ ;  /* 0x0000006067607824 */ /* 0x000fe200078e02ff */
        /* <DEDUP_REMOVED lines=12> */
[----:B------:R-:W-:Y:S01]  /*2160*/  SHF.R.S32.HI R15, RZ, 0x1f, R76 ;  /* 0x0000001fff0f7819 */ /* 0x000fe2000001144c */
[-C--:B----4-:R-:W-:Y:S01]  /*2170*/  IMAD R11, R111, R102.reuse, RZ ;  /* 0x000000666f0b7224 */ /* 0x090fe200078e02ff */
[----:B-----5:R-:W-:Y:S01]  /*2180*/  SHF.L.U64.HI R89, R112, 0x5, R113 ;  /* 0x0000000570597819 */ /* 0x020fe20000010271 */
[----:B------:R-:W-:Y:S01]  /*2190*/  IMAD.WIDE.U32 R16, R110, R102, R16 ;  /* 0x000000666e107225 */ /* 0x000fe200078e0010 */
[----:B------:R-:W-:-:S03]  /*21a0*/  SHF.L.U32 R91, R112, 0x5, RZ ;  /* 0x00000005705b7819 */ /* 0x000fc600000006ff */
[----:B------:R-:W-:Y:S01]  /*21b0*/  IMAD.IADD R27, R27, 0x1, R8 ;  /* 0x000000011b1b7824 */ /* 0x000fe200078e0208 */
[----:B------:R-:W-:Y:S01]  /*21c0*/  IADD3 R17, PT, PT, R17, R11, RZ ;  /* 0x0000000b11117210 */ /* 0x000fe20007ffe0ff */
[----:B------:R-:W-:Y:S02]  /*21d0*/  IMAD.IADD R14, R54, 0x1, R7 ;  /* 0x00000001360e7824 */ /* 0x000fe400078e0207 */
        /* <DEDUP_REMOVED lines=45> */
.L_x_5088:
        /* <DEDUP_REMOVED lines=21> */
.L_x_5021:
[----:B------:R-:W-:Y:S05]  /*2600*/  BSYNC.RECONVERGENT B0 ;  /* 0x0000000000007941 */ /* 0x000fea0003800200 */
.L_x_5020:
        /* <DEDUP_REMOVED lines=15> */
.L_x_5023:
[----:B------:R-:W-:Y:S05]  /*2700*/  BSYNC.RECONVERGENT B0 ;  /* 0x0000000000007941 */ /* 0x000fea0003800200 */
.L_x_5022:
        /* <DEDUP_REMOVED lines=18> */
.L_x_5025:
[----:B------:R-:W-:Y:S05]  /*2830*/  BSYNC.RECONVERGENT B0 ;  /* 0x0000000000007941 */ /* 0x000fea0003800200 */
.L_x_5024:
        /* <DEDUP_REMOVED lines=18> */
.L_x_5027:
[----:B------:R-:W-:Y:S05]  /*2960*/  BSYNC.RECONVERGENT B0 ;  /* 0x0000000000007941 */ /* 0x000fea0003800200 */
.L_x_5026:
        /* <DEDUP_REMOVED lines=27> */
.L_x_5031:
[----:B------:R-:W-:Y:S05]  /*2b20*/  BSYNC.RECONVERGENT B0 ;  /* 0x0000000000007941 */ /* 0x000fea0003800200 */
.L_x_5030:
        /* <DEDUP_REMOVED lines=15> */
.L_x_5033:
[----:B------:R-:W-:Y:S05]  /*2c20*/  BSYNC.RECONVERGENT B0 ;  /* 0x0000000000007941 */ /* 0x000fea0003800200 */
.L_x_5032:
        /* <DEDUP_REMOVED lines=15> */
.L_x_5035:
[----:B------:R-:W-:Y:S05]  /*2d20*/  BSYNC.RECONVERGENT B0 ;  /* 0x0000000000007941 */ /* 0x000fea0003800200 */
.L_x_5034:
        /* <DEDUP_REMOVED lines=19> */
.L_x_5029:
        /* <DEDUP_REMOVED lines=58> */
.L_x_5041:
[----:B------:R-:W-:Y:S05]  /*3200*/  BSYNC.RECONVERGENT B0 ;  /* 0x0000000000007941 */ /* 0x000fea0003800200 */
.L_x_5040:
        /* <DEDUP_REMOVED lines=48> */
.L_x_5043:
[----:B------:R-:W-:Y:S05]  /*3510*/  BSYNC.RECONVERGENT B0 ;  /* 0x0000000000007941 */ /* 0x000fea0003800200 */
.L_x_5042:
        /* <DEDUP_REMOVED lines=47> */
.L_x_5039:
[----:B------:R-:W-:Y:S05]  /*3810*/  BSYNC.RECONVERGENT B1 ;  /* 0x0000000000017941 */ /* 0x000fea0003800200 */
.L_x_5038:
        /* <DEDUP_REMOVED lines=63> */
.L_x_5047:
[----:B------:R-:W-:Y:S05]  /*3c10*/  BSYNC.RECONVERGENT B0 ;  /* 0x0000000000007941 */ /* 0x000fea0003800200 */
.L_x_5046:
        /* <DEDUP_REMOVED lines=48> */
.L_x_5049:
[----:B------:R-:W-:Y:S05]  /*3f20*/  BSYNC.RECONVERGENT B0 ;  /* 0x0000000000007941 */ /* 0x000fea0003800200 */
.L_x_5048:
        /* <DEDUP_REMOVED lines=47> */
.L_x_5045:
[----:B------:R-:W-:Y:S05]  /*4220*/  BSYNC.RECONVERGENT B1 ;  /* 0x0000000000017941 */ /* 0x000fea0003800200 */
.L_x_5044:
        /* <DEDUP_REMOVED lines=61> */
.L_x_5053:
[----:B------:R-:W-:Y:S05]  /*4600*/  BSYNC.RECONVERGENT B0 ;  /* 0x0000000000007941 */ /* 0x000fea0003800200 */
.L_x_5052:
        /* <DEDUP_REMOVED lines=48> */
.L_x_5055:
[----:B------:R-:W-:Y:S05]  /*4910*/  BSYNC.RECONVERGENT B0 ;  /* 0x0000000000007941 */ /* 0x000fea0003800200 */
.L_x_5054:
        /* <DEDUP_REMOVED lines=47> */
.L_x_5051:
[----:B------:R-:W-:Y:S05]  /*4c10*/  BSYNC.RECONVERGENT B1 ;  /* 0x0000000000017941 */ /* 0x000fea0003800200 */
.L_x_5050:
        /* <DEDUP_REMOVED lines=64> */
.L_x_5059:
[----:B------:R-:W-:Y:S05]  /*5020*/  BSYNC.RECONVERGENT B0 ;  /* 0x0000000000007941 */ /* 0x000fea0003800200 */
.L_x_5058:
        /* <DEDUP_REMOVED lines=48> */
.L_x_5061:
[----:B------:R-:W-:Y:S05]  /*5330*/  BSYNC.RECONVERGENT B0 ;  /* 0x0000000000007941 */ /* 0x000fea0003800200 */
.L_x_5060:
        /* <DEDUP_REMOVED lines=47> */
.L_x_5057:
[----:B------:R-:W-:Y:S05]  /*5630*/  BSYNC.RECONVERGENT B1 ;  /* 0x0000000000017941 */ /* 0x000fea0003800200 */
.L_x_5056:
[----:B------:R-:W2:Y:S02]  /*5640*/  LD.E R3, desc[UR4][R116.64+0xd0] ;  /* 0x0000d00474037980 */ /* 0x000ea4000c101900 */
[----:B--2---:R-:W-:Y:S05]  /*5650*/  IMAD.U32 R3, R3, -0x40, RZ ;  /* 0xffffffc003037824 */ /* 0x004fea00078e00ff */
[C---:B------:R-:W-:Y:S02]  /*5660*/  LEA R16, P1, R3.reuse, R16, 0x1 ;  /* 0x0000001003107211 */ /* 0x040fe400078208ff */
[C---:B------:R-:W-:Y:S02]  /*5670*/  LEA R52, P0, R3.reuse, R52, 0x1 ;  /* 0x0000003403347211 */ /* 0x040fe400078008ff */
[C---:B------:R-:W-:Y:S02]  /*5680*/  LEA.HI.X.SX32 R17, R3.reuse, R17, 0x1, P1 ;  /* 0x0000001103117211 */ /* 0x040fe400008f0eff */
[----:B------:R-:W-:Y:S01]  /*5690*/  LEA.HI.X.SX32 R53, R3, R53, 0x1, P0 ;  /* 0x0000003503357211 */ /* 0x000fe200000f0eff */
[----:B------:R-:W-:Y:S05]  /*56a0*/  BRA `(.L_x_5036) ;  /* 0x0000004400387947 */ /* 0x000fea0003800000 */
.L_x_5037:
        /* <DEDUP_REMOVED lines=33> */
[C---:B---3--:R-:W-:Y:S01]  /*58c0*/  @!P0 LOP3.LUT R31, R24.reuse, 0xffff0000, RZ, 0xc0, !PT ;  /* 0xffff0000181f8812 */ /* 0x048fe200078ec0ff */
[----:B------:R-:W-:Y:S01]  /*58d0*/  @!P0 IMAD.U32 R32, R24, 0x10000, RZ ;  /* 0x0001000018208824 */ /* 0x000fe200078e00ff */
[C---:B------:R-:W-:Y:S01]  /*58e0*/  @!P0 LOP3.LUT R24, R26.reuse, 0xffff0000, RZ, 0xc0, !PT ;  /* 0xffff00001a188812 */ /* 0x040fe200078ec0ff */
[----:B------:R-:W-:Y:S01]  /*58f0*/  @!P0 IMAD.U32 R28, R26, 0x10000, RZ ;  /* 0x000100001a1c8824 */ /* 0x000fe200078e00ff */
[C---:B------:R-:W-:Y:S02]  /*5900*/  @!P0 SHF.L.U32 R20, R27.reuse, 0x10, RZ ;  /* 0x000000101b148819 */ /* 0x040fe400000006ff */
        /* <DEDUP_REMOVED lines=57> */
.L_x_5065:
[----:B------:R-:W-:Y:S05]  /*5ca0*/  BSYNC.RECONVERGENT B0 ;  /* 0x0000000000007941 */ /* 0x000fea0003800200 */
.L_x_5064:
        /* <DEDUP_REMOVED lines=89> */
.L_x_5067:
[----:B------:R-:W-:Y:S05]  /*6240*/  BSYNC.RECONVERGENT B0 ;  /* 0x0000000000007941 */ /* 0x000fea0003800200 */
.L_x_5066:
        /* <DEDUP_REMOVED lines=88> */
.L_x_5063:
[----:B------:R-:W-:Y:S05]  /*67d0*/  BSYNC.RECONVERGENT B1 ;  /* 0x0000000000017941 */ /* 0x000fea0003800200 */
.L_x_5062:
        /* <DEDUP_REMOVED lines=76> */
[----:B------:R-:W-:Y:S01]  /*6ca0*/  @!P0 LOP3.LUT R50, R51, 0xffff0000, RZ, 0xc0, !PT ;  /* 0xffff000033328812 */ /* 0x000fe200078ec0ff */
[----:B------:R-:W-:Y:S01]  /*6cb0*/  @!P0 FMUL.FTZ R6, R24, R27 ;  /* 0x0000001b18068220 */ /* 0x000fe20000410000 */
        /* <DEDUP_REMOVED lines=16> */
.L_x_5071:
[----:B------:R-:W-:Y:S05]  /*6dc0*/  BSYNC.RECONVERGENT B0 ;  /* 0x0000000000007941 */ /* 0x000fea0003800200 */
.L_x_5070:
        /* <DEDUP_REMOVED lines=89> */
.L_x_5073:
[----:B------:R-:W-:Y:S05]  /*7360*/  BSYNC.RECONVERGENT B0 ;  /* 0x0000000000007941 */ /* 0x000fea0003800200 */
.L_x_5072:
        /* <DEDUP_REMOVED lines=88> */
.L_x_5069:
[----:B------:R-:W-:Y:S05]  /*78f0*/  BSYNC.RECONVERGENT B1 ;  /* 0x0000000000017941 */ /* 0x000fea0003800200 */
.L_x_5068:
        /* <DEDUP_REMOVED lines=95> */
.L_x_5077:
[----:B------:R-:W-:Y:S05]  /*7ef0*/  BSYNC.RECONVERGENT B0 ;  /* 0x0000000000007941 */ /* 0x000fea0003800200 */
.L_x_5076:
        /* <DEDUP_REMOVED lines=88> */
.L_x_5079:
[----:B------:R-:W-:Y:S05]  /*8480*/  BSYNC.RECONVERGENT B0 ;  /* 0x0000000000007941 */ /* 0x000fea0003800200 */
.L_x_5078:
        /* <DEDUP_REMOVED lines=86> */
.L_x_5075:
[----:B------:R-:W-:Y:S05]  /*89f0*/  BSYNC.RECONVERGENT B1 ;  /* 0x0000000000017941 */ /* 0x000fea0003800200 */
.L_x_5074:
        /* <DEDUP_REMOVED lines=98> */
.L_x_5083:
[----:B------:R-:W-:Y:S05]  /*9020*/  BSYNC.RECONVERGENT B0 ;  /* 0x0000000000007941 */ /* 0x000fea0003800200 */
.L_x_5082:
        /* <DEDUP_REMOVED lines=87> */
.L_x_5085:
[----:B------:R-:W-:Y:S05]  /*95a0*/  BSYNC.RECONVERGENT B0 ;  /* 0x0000000000007941 */ /* 0x000fea0003800200 */
.L_x_5084:
[----:B------:R-:W-:Y:S05]  /*95b0*/  @P3 BRA `(.L_x_5081) ;  /* 0x0000000400543947 */ /* 0x000fea0003800000 */
[----:B------:R-:W-:Y:S01]  /*95c0*/  ISETP.GE.AND P0, PT, R9, R11, PT ;  /* 0x0000000b0900720c */ /* 0x000fe20003f06270 */
[----:B------:R-:W5:Y:S11]  /*95d0*/  LD.E.128 R44, desc[UR4][R22.64+0x80] ;  /* 0x00008004162c7980 */ /* 0x000f76000c101d00 */
[----:B------:R-:W-:Y:S01]  /*95e0*/  @!UPT UIADD3 URZ, UPT, UPT, URZ, URZ, URZ ;  /* 0x000000fffffff290 */ /* 0x000fe2000fffe0ff */
[----:B------:R-:W-:Y:S04]  /*95f0*/  @!P0 ISETP.GT.AND P1, PT, R19, 0x40, PT ;  /* 0x000000401300880c */ /* 0x000fe80003f24270 */
[----:B------:R-:W-:Y:S02]  /*9600*/  @!P0 SEL R51, R18, RZ, !P1 ;  /* 0x000000ff12338207 */ /* 0x000fe40004800000 */
[----:B------:R-:W-:Y:S02]  /*9610*/  @!P0 SEL R49, R79, RZ, !P1 ;  /* 0x000000ff4f318207 */ /* 0x000fe40004800000 */
[----:B--234-:R-:W-:Y:S02]  /*9620*/  @!P0 IADD3 R56, P3, PT, R96, R51, RZ ;  /* 0x0000003360388210 */ /* 0x01cfe40007f7e0ff */
        /* <DEDUP_REMOVED lines=19> */
[C---:B------:R-:W-:Y:S01]  /*9760*/  @!P0 IMAD.U32 R29, R24.reuse, 0x10000, RZ ;  /* 0x00010000181d8824 */ /* 0x040fe200078e00ff */
        /* <DEDUP_REMOVED lines=58> */
.L_x_5081:
[----:B------:R-:W-:Y:S05]  /*9b10*/  BSYNC.RECONVERGENT B1 ;  /* 0x0000000000017941 */ /* 0x000fea0003800200 */
.L_x_5080:
[----:B------:R-:W3:Y:S01]  /*9b20*/  LD.E R3, desc[UR4][R116.64+0xd0] ;  /* 0x0000d00474037980 */ /* 0x000ee2000c101900 */
[----:B-----5:R-:W-:Y:S02]  /*9b30*/  IMAD.MOV.U32 R81, RZ, RZ, R77 ;  /* 0x000000ffff517224 */ /* 0x020fe400078e004d */
[----:B---3--:R-:W-:Y:S05]  /*9b40*/  IMAD.U32 R3, R3, -0x40, RZ ;  /* 0xffffffc003037824 */ /* 0x008fea00078e00ff */
[C---:B------:R-:W-:Y:S02]  /*9b50*/  LEA R82, P1, R3.reuse, R82, 0x1 ;  /* 0x0000005203527211 */ /* 0x040fe400078208ff */
[C---:B------:R-:W-:Y:S02]  /*9b60*/  LEA R80, P0, R3.reuse, R80, 0x1 ;  /* 0x0000005003507211 */ /* 0x040fe400078008ff */
[C---:B------:R-:W-:Y:S02]  /*9b70*/  LEA.HI.X.SX32 R83, R3.reuse, R83, 0x1, P1 ;  /* 0x0000005303537211 */ /* 0x040fe400008f0eff */
[----:B------:R-:W-:Y:S09]  /*9b80*/  LEA.HI.X.SX32 R77, R3, R81, 0x1, P0 ;  /* 0x00000051034d7211 */ /* 0x000ff200000f0eff */
.L_x_5036:
[----:B------:R-:W-:Y:S05]  /*9b90*/  BSYNC.RECONVERGENT B2 ;  /* 0x0000000000027941 */ /* 0x000fea0003800200 */
.L_x_5028:
        /* <DEDUP_REMOVED lines=101> */
.L_x_5087:
[----:B------:R-:W-:Y:S05]  /*a1f0*/  BSYNC.RECONVERGENT B0 ;  /* 0x0000000000007941 */ /* 0x000fea0003800200 */
.L_x_5086:
[----:B------:R-:W-:Y:S05]  /*a200*/  @P2 BRA `(.L_x_5088) ;  /* 0xffffff8000a82947 */ /* 0x000fea000383ffff */
.L_x_5019:
        /* <DEDUP_REMOVED lines=29> */
.L_x_5093:
[----:B------:R2:W-:Y:S02]  /*a3e0*/  STS.128 [R163+0x2000], RZ ;  /* 0x002000ffa3007388 */ /* 0x0005e40000000c00 */
.L_x_5092:
[----:B------:R-:W-:Y:S05]  /*a3f0*/  BSYNC.RECONVERGENT B0 ;  /* 0x0000000000007941 */ /* 0x000fea0003800200 */
.L_x_5091:
        /* <DEDUP_REMOVED lines=24> */
.L_x_5095:
[----:B------:R1:W-:Y:S01]  /*a580*/  STS.128 [R163+0x2800], RZ ;  /* 0x002800ffa3007388 */ /* 0x0003e20000000c00 */
[----:B------:R-:W-:Y:S05]  /*a590*/  BRA `(.L_x_5094) ;  /* 0x0000003800107947 */ /* 0x000fea0003800000 */
.L_x_5090:
        /* <DEDUP_REMOVED lines=46> */
[C---:B-----5:R-:W-:Y:S01]  /*a880*/  SHF.L.U32 R37, R19.reuse, 0x10, RZ ;  /* 0x0000001013257819 */ /* 0x060fe200000006ff */
[----:B------:R-:W-:Y:S01]  /*a890*/  IMAD.U32 R22, R18, 0x10000, RZ ;  /* 0x0001000012167824 */ /* 0x000fe200078e00ff */
[----:B------:R-:W-:Y:S02]  /*a8a0*/  LOP3.LUT R31, R19, 0xffff0000, RZ, 0xc0, !PT ;  /* 0xffff0000131f7812 */ /* 0x000fe400078ec0ff */
[C---:B------:R-:W-:Y:S02]  /*a8b0*/  LOP3.LUT R2, R17.reuse, 0xffff0000, RZ, 0xc0, !PT ;  /* 0xffff000011027812 */ /* 0x040fe400078ec0ff */
[----:B------:R-:W-:-:S02]  /*a8c0*/  SHF.L.U32 R8, R17, 0x10, RZ ;  /* 0x0000001011087819 */ /* 0x000fc400000006ff */
        /* <DEDUP_REMOVED lines=15> */
[----:B------:R-:W-:Y:S01]  /*a9c0*/  SHF.L.U32 R19, R4, 0x10, RZ ;  /* 0x0000001004137819 */ /* 0x000fe200000006ff */
[-C--:B------:R-:W-:Y:S01]  /*a9d0*/  FMUL.FTZ R8, R31, R20.reuse ;  /* 0x000000141f087220 */ /* 0x080fe20000410000 */
[C---:B------:R-:W-:Y:S01]  /*a9e0*/  FMUL.FTZ R39, R30.reuse, R5 ;  /* 0x000000051e277220 */ /* 0x040fe20000410000 */
[----:B------:R-:W-:Y:S01]  /*a9f0*/  FMUL.FTZ R30, R30, R7 ;  /* 0x000000071e1e7220 */ /* 0x000fe20000410000 */
[C---:B------:R-:W-:Y:S01]  /*aa00*/  FFMA.FTZ R18, R37.reuse, R20, -R18 ;  /* 0x0000001425127223 */ /* 0x040fe20000010812 */
[C---:B------:R-:W-:Y:S01]  /*aa10*/  FMUL.FTZ R31, R28.reuse, R19 ;  /* 0x000000131c1f7220 */ /* 0x040fe20000410000 */
[----:B------:R-:W-:Y:S01]  /*aa20*/  FMUL.FTZ R28, R28, R29 ;  /* 0x0000001d1c1c7220 */ /* 0x000fe20000410000 */
[----:B------:R-:W-:Y:S01]  /*aa30*/  FFMA.FTZ R37, R37, R16, R8 ;  /* 0x0000001025257223 */ /* 0x000fe20000010008 */
[----:B------:R-:W-:Y:S01]  /*aa40*/  FFMA.FTZ R39, R22, R7, -R39 ;  /* 0x0000000716277223 */ /* 0x000fe20000010827 */
[C---:B------:R-:W-:Y:S01]  /*aa50*/  FFMA.FTZ R31, R14.reuse, R29, -R31 ;  /* 0x0000001d0e1f7223 */ /* 0x040fe2000001081f */
[----:B------:R-:W-:Y:S01]  /*aa60*/  FFMA.FTZ R28, R14, R19, R28 ;  /* 0x000000130e1c7223 */ /* 0x000fe2000001001c */
[----:B------:R-:W-:Y:S01]  /*aa70*/  FFMA.FTZ R30, R22, R5, R30 ;  /* 0x00000005161e7223 */ /* 0x000fe2000001001e */
[----:B------:R-:W-:-:S02]  /*aa80*/  F2FP.BF16.F32.PACK_AB R19, R37, R18 ;  /* 0x000000122513723e */ /* 0x000fc400000010ff */
[----:B------:R-:W-:Y:S02]  /*aa90*/  F2FP.BF16.F32.PACK_AB R17, R2, R17 ;  /* 0x000000110211723e */ /* 0x000fe400000010ff */
[----:B------:R-:W-:Y:S02]  /*aaa0*/  F2FP.BF16.F32.PACK_AB R16, R28, R31 ;  /* 0x0000001f1c10723e */ /* 0x000fe400000010ff */
[----:B------:R-:W-:Y:S02]  /*aab0*/  F2FP.BF16.F32.PACK_AB R18, R30, R39 ;  /* 0x000000271e12723e */ /* 0x000fe400000010ff */
.L_x_5102:
[----:B------:R-:W-:Y:S05]  /*aac0*/  BSYNC.RECONVERGENT B0 ;  /* 0x0000000000007941 */ /* 0x000fea0003800200 */
.L_x_5101:
[----:B-----5:R-:W-:Y:S01]  /*aad0*/  IMAD.MOV.U32 R6, RZ, RZ, R18 ;  /* 0x000000ffff067224 */ /* 0x020fe200078e0012 */
[----:B------:R-:W-:Y:S01]  /*aae0*/  MOV R4, R16 ;  /* 0x0000001000047202 */ /* 0x000fe20000000f00 */
[----:B------:R-:W-:Y:S01]  /*aaf0*/  IMAD.MOV.U32 R7, RZ, RZ, R19 ;  /* 0x000000ffff077224 */ /* 0x000fe200078e0013 */
[----:B------:R-:W-:Y:S02]  /*ab00*/  MOV R5, R17 ;  /* 0x0000001100057202 */ /* 0x000fe40000000f00 */
.L_x_5100:
[----:B------:R-:W-:Y:S05]  /*ab10*/  BSYNC.RECONVERGENT B1 ;  /* 0x0000000000017941 */ /* 0x000fea0003800200 */
.L_x_5099:
        /* <DEDUP_REMOVED lines=47> */
.L_x_5106:
[----:B------:R-:W-:Y:S05]  /*ae10*/  BSYNC.RECONVERGENT B0 ;  /* 0x0000000000007941 */ /* 0x000fea0003800200 */
.L_x_5105:
[----:B-----5:R1:W-:Y:S02]  /*ae20*/  STS.128 [R163+0x1000], R16 ;  /* 0x00100010a3007388 */ /* 0x0203e40000000c00 */
.L_x_5104:
[----:B------:R-:W-:Y:S05]  /*ae30*/  BSYNC.RECONVERGENT B1 ;  /* 0x0000000000017941 */ /* 0x000fea0003800200 */
.L_x_5103:
        /* <DEDUP_REMOVED lines=9> */
[C---:B-----5:R-:W-:Y:S01]  /*aed0*/  SHF.L.U32 R37, R19.reuse, 0x10, RZ ;  /* 0x0000001013257819 */ /* 0x060fe200000006ff */
[----:B------:R-:W-:Y:S01]  /*aee0*/  IMAD.U32 R22, R18, 0x10000, RZ ;  /* 0x0001000012167824 */ /* 0x000fe200078e00ff */
[----:B------:R-:W-:Y:S02]  /*aef0*/  LOP3.LUT R31, R19, 0xffff0000, RZ, 0xc0, !PT ;  /* 0xffff0000131f7812 */ /* 0x000fe400078ec0ff */
[C---:B------:R-:W-:Y:S02]  /*af00*/  LOP3.LUT R2, R17.reuse, 0xffff0000, RZ, 0xc0, !PT ;  /* 0xffff000011027812 */ /* 0x040fe400078ec0ff */
[----:B------:R-:W-:-:S02]  /*af10*/  SHF.L.U32 R8, R17, 0x10, RZ ;  /* 0x0000001011087819 */ /* 0x000fc400000006ff */
[C---:B------:R-:W-:Y:S02]  /*af20*/  SHF.L.U32 R14, R16.reuse, 0x10, RZ ;  /* 0x00000010100e7819 */ /* 0x040fe400000006ff */
[----:B------:R-:W-:Y:S02]  /*af30*/  LOP3.LUT R28, R16, 0xffff0000, RZ, 0xc0, !PT ;  /* 0xffff0000101c7812 */ /* 0x000fe400078ec0ff */
[----:B--2---:R-:W-:Y:S02]  /*af40*/  LOP3.LUT R24, R18, 0xffff0000, RZ, 0xc0, !PT ;  /* 0xffff000012187812 */ /* 0x004fe400078ec0ff */
[----:B---3--:R-:W-:Y:S02]  /*af50*/  LOP3.LUT R19, R4, 0xffff0000, RZ, 0xc0, !PT ;  /* 0xffff000004137812 */ /* 0x008fe400078ec0ff */
[----:B------:R-:W-:Y:S02]  /*af60*/  LOP3.LUT R16, R5, 0xffff0000, RZ, 0xc0, !PT ;  /* 0xffff000005107812 */ /* 0x000fe400078ec0ff */
[----:B----4-:R-:W-:Y:S01]  /*af70*/  LOP3.LUT R29, R6, 0xffff0000, RZ, 0xc0, !PT ;  /* 0xffff0000061d7812 */ /* 0x010fe200078ec0ff */
[----:B------:R-:W-:Y:S01]  /*af80*/  FMUL.FTZ R17, R2, R19 ;  /* 0x0000001302117220 */ /* 0x000fe20000410000 */
[----:B------:R-:W-:Y:S01]  /*af90*/  LOP3.LUT R20, R7, 0xffff0000, RZ, 0xc0, !PT ;  /* 0xffff000007147812 */ /* 0x000fe200078ec0ff */
[----:B------:R-:W-:Y:S01]  /*afa0*/  IMAD.U32 R25, R6, 0x10000, RZ ;  /* 0x0001000006197824 */ /* 0x000fe200078e00ff */
[----:B------:R-:W-:Y:S01]  /*afb0*/  SHF.L.U32 R5, R5, 0x10, RZ ;  /* 0x0000001005057819 */ /* 0x000fe200000006ff */
[-C--:B------:R-:W-:Y:S01]  /*afc0*/  FMUL.FTZ R2, R2, R29.reuse ;  /* 0x0000001d02027220 */ /* 0x080fe20000410000 */
[----:B------:R-:W-:Y:S01]  /*afd0*/  SHF.L.U32 R7, R7, 0x10, RZ ;  /* 0x0000001007077819 */ /* 0x000fe200000006ff */
[C---:B------:R-:W-:Y:S01]  /*afe0*/  FMUL.FTZ R18, R31.reuse, R16 ;  /* 0x000000101f127220 */ /* 0x040fe20000410000 */
[C---:B------:R-:W-:Y:S01]  /*aff0*/  FFMA.FTZ R17, R8.reuse, R29, -R17 ;  /* 0x0000001d08117223 */ /* 0x040fe20000010811 */
        /* <DEDUP_REMOVED lines=17> */
.L_x_5108:
[----:B------:R-:W-:Y:S05]  /*b110*/  BSYNC.RECONVERGENT B0 ;  /* 0x0000000000007941 */ /* 0x000fea0003800200 */
.L_x_5107:
[----:B-----5:R1:W-:Y:S02]  /*b120*/  STS.128 [R163+0x2000], R16 ;  /* 0x00200010a3007388 */ /* 0x0203e40000000c00 */
.L_x_5098:
[----:B------:R-:W-:Y:S05]  /*b130*/  BSYNC.RECONVERGENT B2 ;  /* 0x0000000000027941 */ /* 0x000fea0003800200 */
.L_x_5097:
        /* <DEDUP_REMOVED lines=23> */
[C---:B-----5:R-:W-:Y:S02]  /*b2b0*/  SHF.L.U32 R29, R19.reuse, 0x10, RZ ;  /* 0x00000010131d7819 */ /* 0x060fe400000006ff */
[----:B------:R-:W-:Y:S02]  /*b2c0*/  LOP3.LUT R27, R19, 0xffff0000, RZ, 0xc0, !PT ;  /* 0xffff0000131b7812 */ /* 0x000fe400078ec0ff */
[C---:B------:R-:W-:Y:S02]  /*b2d0*/  LOP3.LUT R2, R17.reuse, 0xffff0000, RZ, 0xc0, !PT ;  /* 0xffff000011027812 */ /* 0x040fe400078ec0ff */
[----:B------:R-:W-:Y:S01]  /*b2e0*/  SHF.L.U32 R8, R17, 0x10, RZ ;  /* 0x0000001011087819 */ /* 0x000fe200000006ff */
[C---:B------:R-:W-:Y:S01]  /*b2f0*/  IMAD.U32 R14, R16.reuse, 0x10000, RZ ;  /* 0x00010000100e7824 */ /* 0x040fe200078e00ff */
[----:B------:R-:W-:-:S02]  /*b300*/  LOP3.LUT R26, R16, 0xffff0000, RZ, 0xc0, !PT ;  /* 0xffff0000101a7812 */ /* 0x000fc400078ec0ff */
[C---:B------:R-:W-:Y:S01]  /*b310*/  LOP3.LUT R28, R18.reuse, 0xffff0000, RZ, 0xc0, !PT ;  /* 0xffff0000121c7812 */ /* 0x040fe200078ec0ff */
[----:B------:R-:W-:Y:S01]  /*b320*/  IMAD.U32 R24, R18, 0x10000, RZ ;  /* 0x0001000012187824 */ /* 0x000fe200078e00ff */
[----:B---3--:R-:W-:Y:S02]  /*b330*/  LOP3.LUT R25, R6, 0xffff0000, RZ, 0xc0, !PT ;  /* 0xffff000006197812 */ /* 0x008fe400078ec0ff */
[----:B--2---:R-:W-:-:S05]  /*b340*/  LOP3.LUT R19, R4, 0xffff0000, RZ, 0xc0, !PT ;  /* 0xffff000004137812 */ /* 0x004fca00078ec0ff */
[C---:B------:R-:W-:Y:S01]  /*b350*/  FMUL.FTZ R17, R2.reuse, R19 ;  /* 0x0000001302117220 */ /* 0x040fe20000410000 */
[----:B------:R-:W-:Y:S01]  /*b360*/  FMUL.FTZ R2, R2, R25 ;  /* 0x0000001902027220 */ /* 0x000fe20000410000 */
[----:B------:R-:W-:Y:S02]  /*b370*/  LOP3.LUT R16, R5, 0xffff0000, RZ, 0xc0, !PT ;  /* 0xffff000005107812 */ /* 0x000fe400078ec0ff */
[----:B------:R-:W-:Y:S01]  /*b380*/  LOP3.LUT R20, R7, 0xffff0000, RZ, 0xc0, !PT ;  /* 0xffff000007147812 */ /* 0x000fe200078ec0ff */
[----:B------:R-:W-:Y:S01]  /*b390*/  FFMA.FTZ R2, R8, R19, R2 ;  /* 0x0000001308027223 */ /* 0x000fe20000010002 */
[----:B------:R-:W-:Y:S01]  /*b3a0*/  SHF.L.U32 R19, R4, 0x10, RZ ;  /* 0x0000001004137819 */ /* 0x000fe200000006ff */
[----:B------:R-:W-:Y:S01]  /*b3b0*/  FFMA.FTZ R17, R8, R25, -R17 ;  /* 0x0000001908117223 */ /* 0x000fe20000010811 */
[----:B------:R-:W-:Y:S01]  /*b3c0*/  SHF.L.U32 R5, R5, 0x10, RZ ;  /* 0x0000001005057819 */ /* 0x000fe200000006ff */
[----:B------:R-:W-:Y:S02]  /*b3d0*/  IMAD.U32 R25, R6, 0x10000, RZ ;  /* 0x0001000006197824 */ /* 0x000fe400078e00ff */
[----:B------:R-:W-:-:S02]  /*b3e0*/  IMAD.U32 R7, R7, 0x10000, RZ ;  /* 0x0001000007077824 */ /* 0x000fc400078e00ff */
[C---:B------:R-:W-:Y:S01]  /*b3f0*/  FMUL.FTZ R18, R27.reuse, R16 ;  /* 0x000000101b127220 */ /* 0x040fe20000410000 */
[-C--:B------:R-:W-:Y:S01]  /*b400*/  FMUL.FTZ R8, R27, R20.reuse ;  /* 0x000000141b087220 */ /* 0x080fe20000410000 */
[----:B------:R-:W-:Y:S01]  /*b410*/  FMUL.FTZ R27, R26, R19 ;  /* 0x000000131a1b7220 */ /* 0x000fe20000410000 */
[----:B------:R-:W-:Y:S01]  /*b420*/  FMUL.FTZ R31, R28, R5 ;  /* 0x000000051c1f7220 */ /* 0x000fe20000410000 */
        /* <DEDUP_REMOVED lines=12> */
.L_x_5112:
[----:B------:R-:W-:Y:S05]  /*b4f0*/  BSYNC.RECONVERGENT B0 ;  /* 0x0000000000007941 */ /* 0x000fea0003800200 */
.L_x_5111:
[----:B-----5:R1:W-:Y:S02]  /*b500*/  STS.128 [R163+0x800], R16 ;  /* 0x00080010a3007388 */ /* 0x0203e40000000c00 */
.L_x_5110:
[----:B------:R-:W-:Y:S05]  /*b510*/  BSYNC.RECONVERGENT B1 ;  /* 0x0000000000017941 */ /* 0x000fea0003800200 */
.L_x_5109:
        /* <DEDUP_REMOVED lines=18> */
[C---:B-----5:R-:W-:Y:S01]  /*b640*/  SHF.L.U32 R29, R19.reuse, 0x10, RZ ;  /* 0x00000010131d7819 */ /* 0x060fe200000006ff */
[----:B------:R-:W-:Y:S01]  /*b650*/  IMAD.U32 R14, R16, 0x10000, RZ ;  /* 0x00010000100e7824 */ /* 0x000fe200078e00ff */
[----:B------:R-:W-:Y:S01]  /*b660*/  LOP3.LUT R27, R19, 0xffff0000, RZ, 0xc0, !PT ;  /* 0xffff0000131b7812 */ /* 0x000fe200078ec0ff */
[----:B------:R-:W-:Y:S01]  /*b670*/  IMAD.U32 R24, R18, 0x10000, RZ ;  /* 0x0001000012187824 */ /* 0x000fe200078e00ff */
[C---:B------:R-:W-:Y:S02]  /*b680*/  LOP3.LUT R2, R17.reuse, 0xffff0000, RZ, 0xc0, !PT ;  /* 0xffff000011027812 */ /* 0x040fe400078ec0ff */
[----:B------:R-:W-:-:S02]  /*b690*/  SHF.L.U32 R8, R17, 0x10, RZ ;  /* 0x0000001011087819 */ /* 0x000fc400000006ff */
[----:B------:R-:W-:Y:S02]  /*b6a0*/  LOP3.LUT R26, R16, 0xffff0000, RZ, 0xc0, !PT ;  /* 0xffff0000101a7812 */ /* 0x000fe400078ec0ff */
[----:B------:R-:W-:Y:S02]  /*b6b0*/  LOP3.LUT R28, R18, 0xffff0000, RZ, 0xc0, !PT ;  /* 0xffff0000121c7812 */ /* 0x000fe400078ec0ff */
[----:B---3--:R-:W-:Y:S02]  /*b6c0*/  LOP3.LUT R19, R4, 0xffff0000, RZ, 0xc0, !PT ;  /* 0xffff000004137812 */ /* 0x008fe400078ec0ff */
[----:B------:R-:W-:Y:S02]  /*b6d0*/  LOP3.LUT R16, R5, 0xffff0000, RZ, 0xc0, !PT ;  /* 0xffff000005107812 */ /* 0x000fe400078ec0ff */
[----:B--2---:R-:W-:Y:S01]  /*b6e0*/  LOP3.LUT R25, R6, 0xffff0000, RZ, 0xc0, !PT ;  /* 0xffff000006197812 */ /* 0x004fe200078ec0ff */
[C---:B------:R-:W-:Y:S01]  /*b6f0*/  FMUL.FTZ R17, R2.reuse, R19 ;  /* 0x0000001302117220 */ /* 0x040fe20000410000 */
[C---:B------:R-:W-:Y:S01]  /*b700*/  LOP3.LUT R20, R7.reuse, 0xffff0000, RZ, 0xc0, !PT ;  /* 0xffff000007147812 */ /* 0x040fe200078ec0ff */
[----:B------:R-:W-:Y:S01]  /*b710*/  IMAD.U32 R7, R7, 0x10000, RZ ;  /* 0x0001000007077824 */ /* 0x000fe200078e00ff */
[----:B------:R-:W-:Y:S01]  /*b720*/  SHF.L.U32 R5, R5, 0x10, RZ ;  /* 0x0000001005057819 */ /* 0x000fe200000006ff */
[-C--:B------:R-:W-:Y:S01]  /*b730*/  FMUL.FTZ R2, R2, R25.reuse ;  /* 0x0000001902027220 */ /* 0x080fe20000410000 */
[----:B------:R-:W-:Y:S01]  /*b740*/  FFMA.FTZ R17, R8, R25, -R17 ;  /* 0x0000001908117223 */ /* 0x000fe20000010811 */
[----:B------:R-:W-:-:S02]  /*b750*/  IMAD.U32 R25, R6, 0x10000, RZ ;  /* 0x0001000006197824 */ /* 0x000fc400078e00ff */
[C---:B------:R-:W-:Y:S01]  /*b760*/  FMUL.FTZ R18, R27.reuse, R16 ;  /* 0x000000101b127220 */ /* 0x040fe20000410000 */
        /* <DEDUP_REMOVED lines=17> */
.L_x_5116:
[----:B------:R-:W-:Y:S05]  /*b880*/  BSYNC.RECONVERGENT B0 ;  /* 0x0000000000007941 */ /* 0x000fea0003800200 */
.L_x_5115:
[----:B-----5:R1:W-:Y:S02]  /*b890*/  STS.128 [R163+0x1800], R16 ;  /* 0x00180010a3007388 */ /* 0x0203e40000000c00 */
.L_x_5114:
[----:B------:R-:W-:Y:S05]  /*b8a0*/  BSYNC.RECONVERGENT B1 ;  /* 0x0000000000017941 */ /* 0x000fea0003800200 */
.L_x_5113:
        /* <DEDUP_REMOVED lines=12> */
[----:B------:R-:W-:Y:S02]  /*b970*/  IADD3 R2, P0, PT, R32, R3, RZ ;  /* 0x0000000320027210 */ /* 0x000fe40007f1e0ff */
[----:B------:R-:W-:-:S03]  /*b980*/  IADD3.X R5, PT, PT, R35, R21, RZ, P1, !PT ;  /* 0x0000001523057210 */ /* 0x000fc60000ffe4ff */
[----:B------:R-:W-:-:S03]  /*b990*/  IMAD.X R3, R33, 0x1, R21, P0 ;  /* 0x0000000121037824 */ /* 0x000fc600000e0615 */
[----:B------:R-:W3:Y:S04]  /*b9a0*/  LD.E.64 R4, desc[UR4][R4.64+0x40] ;  /* 0x0000400404047980 */ /* 0x000ee8000c101b00 */
[----:B------:R-:W2:Y:S01]  /*b9b0*/  LD.E.64 R2, desc[UR4][R2.64+0x40] ;  /* 0x0000400402027980 */ /* 0x000ea2000c101b00 */
[C---:B-----5:R-:W-:Y:S02]  /*b9c0*/  LOP3.LUT R6, R16.reuse, 0xffff0000, RZ, 0xc0, !PT ;  /* 0xffff000010067812 */ /* 0x060fe400078ec0ff */
[----:B------:R-:W-:Y:S02]  /*b9d0*/  SHF.L.U32 R7, R16, 0x10, RZ ;  /* 0x0000001010077819 */ /* 0x000fe400000006ff */
[C---:B------:R-:W-:Y:S02]  /*b9e0*/  SHF.L.U32 R16, R18.reuse, 0x10, RZ ;  /* 0x0000001012107819 */ /* 0x040fe400000006ff */
[----:B------:R-:W-:-:S02]  /*b9f0*/  LOP3.LUT R15, R18, 0xffff0000, RZ, 0xc0, !PT ;  /* 0xffff0000120f7812 */ /* 0x000fc400078ec0ff */
[C---:B------:R-:W-:Y:S01]  /*ba00*/  LOP3.LUT R0, R17.reuse, 0xffff0000, RZ, 0xc0, !PT ;  /* 0xffff000011007812 */ /* 0x040fe200078ec0ff */
[----:B------:R-:W-:Y:S01]  /*ba10*/  IMAD.U32 R17, R17, 0x10000, RZ ;  /* 0x0001000011117824 */ /* 0x000fe200078e00ff */
[C---:B------:R-:W-:Y:S01]  /*ba20*/  LOP3.LUT R14, R19.reuse, 0xffff0000, RZ, 0xc0, !PT ;  /* 0xffff0000130e7812 */ /* 0x040fe200078ec0ff */
[----:B------:R-:W-:Y:S01]  /*ba30*/  IMAD.U32 R19, R19, 0x10000, RZ ;  /* 0x0001000013137824 */ /* 0x000fe200078e00ff */
[----:B---3--:R-:W-:Y:S01]  /*ba40*/  SHF.L.U32 R11, R4, 0x10, RZ ;  /* 0x00000010040b7819 */ /* 0x008fe200000006ff */
[----:B--2---:R-:W-:Y:S01]  /*ba50*/  IMAD.U32 R8, R2, 0x10000, RZ ;  /* 0x0001000002087824 */ /* 0x004fe200078e00ff */
        /* <DEDUP_REMOVED lines=26> */
.L_x_5118:
[----:B------:R-:W-:Y:S05]  /*bc00*/  BSYNC.RECONVERGENT B0 ;  /* 0x0000000000007941 */ /* 0x000fea0003800200 */
.L_x_5117:
[----:B-----5:R1:W-:Y:S01]  /*bc10*/  STS.128 [R163+0x2800], R16 ;  /* 0x00280010a3007388 */ /* 0x0203e20000000c00 */
[----:B------:R-:W-:Y:S05]  /*bc20*/  BRA `(.L_x_5094) ;  /* 0x00000020006c7947 */ /* 0x000fea0003800000 */
.L_x_5096:
        /* <DEDUP_REMOVED lines=94> */
.L_x_5123:
[----:B------:R-:W-:Y:S05]  /*c210*/  BSYNC.RECONVERGENT B0 ;  /* 0x0000000000007941 */ /* 0x000fea0003800200 */
.L_x_5122:
[----:B------:R-:W-:Y:S05]  /*c220*/  BSYNC.RECONVERGENT B1 ;  /* 0x0000000000017941 */ /* 0x000fea0003800200 */
.L_x_5121:
        /* <DEDUP_REMOVED lines=85> */
.L_x_5127:
[----:B------:R-:W-:Y:S05]  /*c780*/  BSYNC.RECONVERGENT B0 ;  /* 0x0000000000007941 */ /* 0x000fea0003800200 */
.L_x_5126:
[----:B-----5:R1:W-:Y:S02]  /*c790*/  STS.128 [R163+0x1000], R24 ;  /* 0x00100018a3007388 */ /* 0x0203e40000000c00 */
.L_x_5125:
[----:B------:R-:W-:Y:S05]  /*c7a0*/  BSYNC.RECONVERGENT B1 ;  /* 0x0000000000017941 */ /* 0x000fea0003800200 */
.L_x_5124:
        /* <DEDUP_REMOVED lines=83> */
.L_x_5129:
[----:B------:R-:W-:Y:S05]  /*cce0*/  BSYNC.RECONVERGENT B0 ;  /* 0x0000000000007941 */ /* 0x000fea0003800200 */
.L_x_5128:
[----:B-----5:R1:W-:Y:S02]  /*ccf0*/  STS.128 [R163+0x2000], R24 ;  /* 0x00200018a3007388 */ /* 0x0203e40000000c00 */
.L_x_5120:
[----:B------:R-:W-:Y:S05]  /*cd00*/  BSYNC.RECONVERGENT B2 ;  /* 0x0000000000027941 */ /* 0x000fea0003800200 */
.L_x_5119:
        /* <DEDUP_REMOVED lines=26> */
[----:B------:R-:W3:Y:S04]  /*ceb0*/  LD.E.128 R20, desc[UR4][R20.64] ;  /* 0x0000000414147980 */ /* 0x000ee8000c101d00 */
[----:B------:R-:W2:Y:S01]  /*cec0*/  LD.E.128 R4, desc[UR4][R4.64] ;  /* 0x0000000404047980 */ /* 0x000ea2000c101d00 */
[----:B------:R-:W-:-:S06]  /*ced0*/  IADD3.X R17, PT, PT, R35, R15, RZ, P1, !PT ;  /* 0x0000000f23117210 */ /* 0x000fcc0000ffe4ff */
[----:B------:R-:W4:Y:S01]  /*cee0*/  LD.E.128 R16, desc[UR4][R16.64] ;  /* 0x0000000410107980 */ /* 0x000f22000c101d00 */
[C---:B-----5:R-:W-:Y:S01]  /*cef0*/  LOP3.LUT R15, R25.reuse, 0xffff0000, RZ, 0xc0, !PT ;  /* 0xffff0000190f7812 */ /* 0x060fe200078ec0ff */
[----:B------:R-:W-:Y:S01]  /*cf00*/  IMAD.U32 R38, R25, 0x10000, RZ ;  /* 0x0001000019267824 */ /* 0x000fe200078e00ff */
[C---:B------:R-:W-:Y:S01]  /*cf10*/  LOP3.LUT R25, R27.reuse, 0xffff0000, RZ, 0xc0, !PT ;  /* 0xffff00001b197812 */ /* 0x040fe200078ec0ff */
[----:B------:R-:W-:Y:S01]  /*cf20*/  IMAD.U32 R42, R27, 0x10000, RZ ;  /* 0x000100001b2a7824 */ /* 0x000fe200078e00ff */
[----:B------:R-:W-:Y:S01]  /*cf30*/  SHF.L.U32 R37, R26, 0x10, RZ ;  /* 0x000000101a257819 */ /* 0x000fe200000006ff */
[C---:B------:R-:W-:Y:S01]  /*cf40*/  IMAD.U32 R36, R24.reuse, 0x10000, RZ ;  /* 0x0001000018247824 */ /* 0x040fe200078e00ff */
[----:B------:R-:W-:Y:S02]  /*cf50*/  LOP3.LUT R24, R24, 0xffff0000, RZ, 0xc0, !PT ;  /* 0xffff000018187812 */ /* 0x000fe400078ec0ff */
[----:B------:R-:W-:Y:S02]  /*cf60*/  LOP3.LUT R26, R26, 0xffff0000, RZ, 0xc0, !PT ;  /* 0xffff00001a1a7812 */ /* 0x000fe400078ec0ff */
[----:B---3--:R-:W-:Y:S01]  /*cf70*/  SHF.L.U32 R45, R21, 0x10, RZ ;  /* 0x00000010152d7819 */ /* 0x008fe200000006ff */
[C---:B--2---:R-:W-:Y:S01]  /*cf80*/  IMAD.U32 R39, R4.reuse, 0x10000, RZ ;  /* 0x0001000004277824 */ /* 0x044fe200078e00ff */
[----:B------:R-:W-:Y:S01]  /*cf90*/  LOP3.LUT R27, R4, 0xffff0000, RZ, 0xc0, !PT ;  /* 0xffff0000041b7812 */ /* 0x000fe200078ec0ff */
[----:B------:R-:W-:Y:S01]  /*cfa0*/  IMAD.U32 R43, R6, 0x10000, RZ ;  /* 0x00010000062b7824 */ /* 0x000fe200078e00ff */
[----:B------:R-:W-:-:S02]  /*cfb0*/  SHF.L.U32 R4, R5, 0x10, RZ ;  /* 0x0000001005047819 */ /* 0x000fc400000006ff */
[----:B------:R-:W-:Y:S02]  /*cfc0*/  LOP3.LUT R44, R5, 0xffff0000, RZ, 0xc0, !PT ;  /* 0xffff0000052c7812 */ /* 0x000fe400078ec0ff */
[C---:B------:R-:W-:Y:S02]  /*cfd0*/  SHF.L.U32 R5, R7.reuse, 0x10, RZ ;  /* 0x0000001007057819 */ /* 0x040fe400000006ff */
[----:B------:R-:W-:Y:S02]  /*cfe0*/  LOP3.LUT R6, R6, 0xffff0000, RZ, 0xc0, !PT ;  /* 0xffff000006067812 */ /* 0x000fe400078ec0ff */
[----:B------:R-:W-:Y:S01]  /*cff0*/  LOP3.LUT R7, R7, 0xffff0000, RZ, 0xc0, !PT ;  /* 0xffff000007077812 */ /* 0x000fe200078ec0ff */
[----:B------:R-:W-:Y:S01]  /*d000*/  IMAD.U32 R48, R22, 0x10000, RZ ;  /* 0x0001000016307824 */ /* 0x000fe200078e00ff */
[----:B------:R-:W-:Y:S01]  /*d010*/  LOP3.LUT R47, R21, 0xffff0000, RZ, 0xc0, !PT ;  /* 0xffff0000152f7812 */ /* 0x000fe200078ec0ff */
[----:B------:R-:W-:Y:S01]  /*d020*/  IMAD.U32 R46, R20, 0x10000, RZ ;  /* 0x00010000142e7824 */ /* 0x000fe200078e00ff */
        /* <DEDUP_REMOVED lines=12> */
[----:B------:R-:W-:Y:S01]  /*d0f0*/  @P0 FADD.FTZ R43, -R43, -RZ ;  /* 0x800000ff2b2b0221 */ /* 0x000fe20000010100 */
[----:B------:R-:W-:Y:S01]  /*d100*/  FMUL.FTZ R5, R22, R5 ;  /* 0x0000000516057220 */ /* 0x000fe20000410000 */
[----:B------:R-:W-:Y:S01]  /*d110*/  FMUL.FTZ R27, R20, R27 ;  /* 0x0000001b141b7220 */ /* 0x000fe20000410000 */
[----:B------:R-:W-:Y:S01]  /*d120*/  FMUL.FTZ R21, R21, R6 ;  /* 0x0000000615157220 */ /* 0x000fe20000410000 */
[----:B------:R-:W-:Y:S01]  /*d130*/  FMUL.FTZ R50, R50, R7 ;  /* 0x0000000732327220 */ /* 0x000fe20000410000 */
[C---:B----4-:R-:W-:Y:S01]  /*d140*/  SHF.L.U32 R4, R17.reuse, 0x10, RZ ;  /* 0x0000001011047819 */ /* 0x050fe200000006ff */
[----:B------:R-:W-:Y:S01]  /*d150*/  IMAD.U32 R7, R16, 0x10000, RZ ;  /* 0x0001000010077824 */ /* 0x000fe200078e00ff */
[----:B------:R-:W-:Y:S01]  /*d160*/  LOP3.LUT R22, R17, 0xffff0000, RZ, 0xc0, !PT ;  /* 0xffff000011167812 */ /* 0x000fe200078ec0ff */
[----:B------:R-:W-:Y:S01]  /*d170*/  IMAD.U32 R20, R18, 0x10000, RZ ;  /* 0x0001000012147824 */ /* 0x000fe200078e00ff */
[----:B------:R-:W-:-:S02]  /*d180*/  LOP3.LUT R6, R16, 0xffff0000, RZ, 0xc0, !PT ;  /* 0xffff000010067812 */ /* 0x000fc400078ec0ff */
        /* <DEDUP_REMOVED lines=18> */
.L_x_5133:
[----:B------:R-:W-:Y:S05]  /*d2b0*/  BSYNC.RECONVERGENT B0 ;  /* 0x0000000000007941 */ /* 0x000fea0003800200 */
.L_x_5132:
[----:B-----5:R1:W-:Y:S02]  /*d2c0*/  STS.128 [R163+0x800], R24 ;  /* 0x00080018a3007388 */ /* 0x0203e40000000c00 */
.L_x_5131:
[----:B------:R-:W-:Y:S05]  /*d2d0*/  BSYNC.RECONVERGENT B1 ;  /* 0x0000000000017941 */ /* 0x000fea0003800200 */
.L_x_5130:
        /* <DEDUP_REMOVED lines=85> */
.L_x_5137:
[----:B------:R-:W-:Y:S05]  /*d830*/  BSYNC.RECONVERGENT B0 ;  /* 0x0000000000007941 */ /* 0x000fea0003800200 */
.L_x_5136:
[----:B-----5:R1:W-:Y:S02]  /*d840*/  STS.128 [R163+0x1800], R24 ;  /* 0x00180018a3007388 */ /* 0x0203e40000000c00 */
.L_x_5135:
[----:B------:R-:W-:Y:S05]  /*d850*/  BSYNC.RECONVERGENT B1 ;  /* 0x0000000000017941 */ /* 0x000fea0003800200 */
.L_x_5134:
        /* <DEDUP_REMOVED lines=14> */
[----:B------:R-:W-:Y:S02]  /*d940*/  IMAD.SHL.U32 R3, R15, 0x2, RZ ;  /* 0x000000020f037824 */ /* 0x000fe400078e00ff */
[----:B------:R-:W-:Y:S01]  /*d950*/  IMAD.WIDE R16, R11, 0x2, R40 ;  /* 0x000000020b107825 */ /* 0x000fe200078e0228 */
[----:B------:R-:W-:Y:S02]  /*d960*/  SHF.L.U64.HI R11, R15, 0x1, R14 ;  /* 0x000000010f0b7819 */ /* 0x000fe4000001020e */
[----:B------:R-:W-:-:S03]  /*d970*/  IADD3 R20, P1, PT, R32, R3, RZ ;  /* 0x0000000320147210 */ /* 0x000fc60007f3e0ff */
[----:B------:R-:W2:Y:S02]  /*d980*/  LD.E.128 R16, desc[UR4][R16.64+0x80] ;  /* 0x0000800410107980 */ /* 0x000ea4000c101d00 */
[----:B------:R-:W-:Y:S01]  /*d990*/  IMAD.X R21, R33, 0x1, R11, P1 ;  /* 0x0000000121157824 */ /* 0x000fe200008e060b */
[----:B-1----:R-:W-:-:S05]  /*d9a0*/  IADD3 R24, P1, PT, R34, R3, RZ ;  /* 0x0000000322187210 */ /* 0x002fca0007f3e0ff */
        /* <DEDUP_REMOVED lines=10> */
[----:B------:R-:W-:Y:S02]  /*da50*/  LOP3.LUT R4, R7, 0xffff0000, RZ, 0xc0, !PT ;  /* 0xffff000007047812 */ /* 0x000fe400078ec0ff */
[C---:B--2---:R-:W-:Y:S01]  /*da60*/  SHF.L.U32 R6, R17.reuse, 0x10, RZ ;  /* 0x0000001011067819 */ /* 0x044fe200000006ff */
[----:B------:R-:W-:Y:S01]  /*da70*/  IMAD.U32 R28, R18, 0x10000, RZ ;  /* 0x00010000121c7824 */ /* 0x000fe200078e00ff */
[----:B------:R-:W-:Y:S01]  /*da80*/  LOP3.LUT R29, R17, 0xffff0000, RZ, 0xc0, !PT ;  /* 0xffff0000111d7812 */ /* 0x000fe200078ec0ff */
[----:B------:R-:W-:Y:S01]  /*da90*/  IMAD.U32 R14, R16, 0x10000, RZ ;  /* 0x00010000100e7824 */ /* 0x000fe200078e00ff */
[----:B------:R-:W-:-:S02]  /*daa0*/  LOP3.LUT R17, R18, 0xffff0000, RZ, 0xc0, !PT ;  /* 0xffff000012117812 */ /* 0x000fc400078ec0ff */
[----:B------:R-:W-:Y:S01]  /*dab0*/  LOP3.LUT R7, R16, 0xffff0000, RZ, 0xc0, !PT ;  /* 0xffff000010077812 */ /* 0x000fe200078ec0ff */
[C---:B----4-:R-:W-:Y:S01]  /*dac0*/  IMAD.U32 R31, R20.reuse, 0x10000, RZ ;  /* 0x00010000141f7824 */ /* 0x050fe200078e00ff */
        /* <DEDUP_REMOVED lines=8> */
[----:B------:R-:W-:Y:S01]  /*db50*/  SHF.L.U32 R19, R21, 0x10, RZ ;  /* 0x0000001015137819 */ /* 0x000fe200000006ff */
[----:B------:R-:W-:Y:S01]  /*db60*/  FMUL.FTZ R7, R7, R18 ;  /* 0x0000001207077220 */ /* 0x000fe20000410000 */
[----:B------:R-:W-:Y:S01]  /*db70*/  LOP3.LUT R34, R21, 0xffff0000, RZ, 0xc0, !PT ;  /* 0xffff000015227812 */ /* 0x000fe200078ec0ff */
        /* <DEDUP_REMOVED lines=8> */
[C---:B---3--:R-:W-:Y:S01]  /*dc00*/  LOP3.LUT R18, R24.reuse, 0xffff0000, RZ, 0xc0, !PT ;  /* 0xffff000018127812 */ /* 0x048fe200078ec0ff */
[----:B------:R-:W-:Y:S01]  /*dc10*/  @P0 FADD.FTZ R33, -R33, -RZ ;  /* 0x800000ff21210221 */ /* 0x000fe20000010100 */
[----:B------:R-:W-:Y:S01]  /*dc20*/  SHF.L.U32 R17, R25, 0x10, RZ ;  /* 0x0000001019117819 */ /* 0x000fe200000006ff */
[----:B------:R-:W-:Y:S01]  /*dc30*/  @P0 FADD.FTZ R23, -R23, -RZ ;  /* 0x800000ff17170221 */ /* 0x000fe20000010100 */
[----:B------:R-:W-:Y:S01]  /*dc40*/  IMAD.U32 R19, R24, 0x10000, RZ ;  /* 0x0001000018137824 */ /* 0x000fe200078e00ff */
[----:B------:R-:W-:Y:S01]  /*dc50*/  LOP3.LUT R25, R25, 0xffff0000, RZ, 0xc0, !PT ;  /* 0xffff000019197812 */ /* 0x000fe200078ec0ff */
        /* <DEDUP_REMOVED lines=19> */
[----:B------:R-:W-:Y:S01]  /*dd90*/  F2FP.BF16.F32.PACK_AB R7, R4, R15 ;  /* 0x0000000f0407723e */ /* 0x000fe200000010ff */
[----:B------:R-:W-:Y:S01]  /*dda0*/  IMAD.MOV.U32 R4, RZ, RZ, R2 ;  /* 0x000000ffff047224 */ /* 0x000fe200078e0002 */
[----:B------:R-:W-:Y:S02]  /*ddb0*/  MOV R5, R3 ;  /* 0x0000000300057202 */ /* 0x000fe40000000f00 */
.L_x_5139:
[----:B------:R-:W-:Y:S05]  /*ddc0*/  BSYNC.RECONVERGENT B0 ;  /* 0x0000000000007941 */ /* 0x000fea0003800200 */
.L_x_5138:
[----:B-----5:R1:W-:Y:S02]  /*ddd0*/  STS.128 [R163+0x2800], R4 ;  /* 0x00280004a3007388 */ /* 0x0203e40000000c00 */
.L_x_5094:
[----:B------:R-:W-:Y:S05]  /*dde0*/  BSYNC.RECONVERGENT B3 ;  /* 0x0000000000037941 */ /* 0x000fea0003800200 */
.L_x_5089:
[----:B-1--4-:R-:W-:Y:S01]  /*ddf0*/  IADD3 R3, PT, PT, -R54, R65, RZ ;  /* 0x0000004136037210 */ /* 0x012fe20007ffe1ff */
[----:B------:R-:W-:Y:S03]  /*de00*/  BSSY.RECONVERGENT B0, `(.L_x_5140) ;  /* 0x000001b000007945 */ /* 0x000fe60003800200 */
        /* <DEDUP_REMOVED lines=25> */
.L_x_5142:
[----:B------:R4:W-:Y:S02]  /*dfa0*/  STS.128 [R163+0x7000], RZ ;  /* 0x007000ffa3007388 */ /* 0x0009e40000000c00 */
.L_x_5141:
[----:B------:R-:W-:Y:S05]  /*dfb0*/  BSYNC.RECONVERGENT B0 ;  /* 0x0000000000007941 */ /* 0x000fea0003800200 */
.L_x_5140:
        /* <DEDUP_REMOVED lines=24> */
.L_x_5145:
[----:B------:R3:W-:Y:S02]  /*e140*/  STS.128 [R163+0x7800], RZ ;  /* 0x007800ffa3007388 */ /* 0x0007e40000000c00 */
.L_x_5144:
[----:B------:R-:W-:Y:S05]  /*e150*/  BSYNC.RECONVERGENT B0 ;  /* 0x0000000000007941 */ /* 0x000fea0003800200 */
.L_x_5143:
[----:B---3--:R-:W-:Y:S01]  /*e160*/  IADD3 R6, PT, PT, R106, 0x40, RZ ;  /* 0x000000406a067810 */ /* 0x008fe20007ffe0ff */
[----:B------:R-:W-:Y:S03]  /*e170*/  BSSY.RECONVERGENT B0, `(.L_x_5146) ;  /* 0x0000019000007945 */ /* 0x000fe60003800200 */
[----:B------:R-:W-:-:S13]  /*e180*/  ISETP.GE.AND P0, PT, R6, R3, PT ;  /* 0x000000030600720c */ /* 0x000fda0003f06270 */
        /* <DEDUP_REMOVED lines=22> */
.L_x_5148:
[----:B------:R3:W-:Y:S02]  /*e2f0*/  STS.128 [R163+0x8000], RZ ;  /* 0x008000ffa3007388 */ /* 0x0007e40000000c00 */
.L_x_5147:
[----:B------:R-:W-:Y:S05]  /*e300*/  BSYNC.RECONVERGENT B0 ;  /* 0x0000000000007941 */ /* 0x000fea0003800200 */
.L_x_5146:
[----:B-1-3--:R-:W-:Y:S01]  /*e310*/  IADD3 R4, PT, PT, R106, 0x60, RZ ;  /* 0x000000606a047810 */ /* 0x00afe20007ffe0ff */
        /* <DEDUP_REMOVED lines=25> */
.L_x_5150:
[----:B------:R-:W-:Y:S05]  /*e4b0*/  BSYNC.RECONVERGENT B0 ;  /* 0x0000000000007941 */ /* 0x000fea0003800200 */
.L_x_5149:
[----:B------:R-:W3:Y:S04]  /*e4c0*/  LD.E.64 R18, desc[UR4][R116.64+0x1c0] ;  /* 0x0001c00474127980 */ /* 0x000ee8000c101b00 */
[----:B------:R-:W2:Y:S01]  /*e4d0*/  LD.E.64 R16, desc[UR4][R116.64+0x1b8] ;  /* 0x0001b80474107980 */ /* 0x000ea2000c101b00 */
[----:B-1----:R-:W-:Y:S02]  /*e4e0*/  MOV R14, R158 ;  /* 0x0000009e000e7202 */ /* 0x002fe40000000f00 */
[----:B------:R-:W-:Y:S01]  /*e4f0*/  MOV R15, RZ ;  /* 0x000000ff000f7202 */ /* 0x000fe20000000f00 */
[----:B------:R-:W4:Y:S04]  /*e500*/  LD.E R5, desc[UR4][R116.64+0xd8] ;  /* 0x0000d80474057980 */ /* 0x000f28000c101900 */
[----:B------:R-:W0:Y:S04]  /*e510*/  LDGDEPBAR ;  /* 0x00000000000079af */ /* 0x000e280000000000 */
[----:B------:R1:W5:Y:S01]  /*e520*/  LD.E R2, desc[UR4][R116.64+0x184] ;  /* 0x0001840474027980 */ /* 0x000362000c101900 */
[----:B---3--:R-:W-:-:S04]  /*e530*/  IMAD.WIDE.U32 R14, R157, R18, R14 ;  /* 0x000000129d0e7225 */ /* 0x008fc800078e000e */
[----:B------:R-:W-:Y:S01]  /*e540*/  IMAD R0, R19, R157, RZ ;  /* 0x0000009d13007224 */ /* 0x000fe200078e02ff */
[----:B--2---:R-:W-:-:S04]  /*e550*/  LEA R16, P0, R14, R16, 0x2 ;  /* 0x000000100e107211 */ /* 0x004fc800078010ff */
[----:B------:R-:W-:-:S04]  /*e560*/  IADD3 R0, PT, PT, R15, R0, RZ ;  /* 0x000000000f007210 */ /* 0x000fc80007ffe0ff */
[----:B------:R-:W-:Y:S01]  /*e570*/  LEA.HI.X R17, R14, R17, R0, 0x2, P0 ;  /* 0x000000110e117211 */ /* 0x000fe200000f1400 */
[----:B----4-:R-:W2:Y:S01]  /*e580*/  MUFU.RCP R173, R5 ;  /* 0x0000000500ad7308 */ /* 0x010ea20000001000 */
[----:B------:R1:W5:Y:S04]  /*e590*/  LD.E R0, desc[UR4][R116.64+0x188] ;  /* 0x0001880474007980 */ /* 0x000368000c101900 */
[----:B------:R-:W2:Y:S01]  /*e5a0*/  LD.E R8, desc[UR4][R16.64] ;  /* 0x0000000410087980 */ /* 0x000ea2000c101900 */
[----:B------:R-:W-:-:S04]  /*e5b0*/  DEPBAR.LE SB0, 0x0 ;  /* 0x000080000000791a */ /* 0x000fc80000000000 */
[----:B------:R-:W-:Y:S01]  /*e5c0*/  BSSY.RECONVERGENT B0, `(.L_x_5151) ;  /* 0x000001e000007945 */ /* 0x000fe20003800200 */
[----:B------:R-:W-:Y:S01]  /*e5d0*/  BAR.SYNC.DEFER_BLOCKING 0x0 ;  /* 0x0000000000007b1d */ /* 0x000fe20000010000 */
[----:B--2---:R-:W-:-:S05]  /*e5e0*/  FMUL.FTZ R173, R8, R173 ;  /* 0x000000ad08ad7220 */ /* 0x004fca0000410000 */
[----:B-1----:R-:W-:Y:S05]  /*e5f0*/  @P3 BRA `(.L_x_5152) ;  /* 0x00000000005c3947 */ /* 0x002fea0003800000 */
        /* <DEDUP_REMOVED lines=21> */
.L_x_5153:
[----:B------:R2:W-:Y:S01]  /*e750*/  STS.128 [R163+0xd000], RZ ;  /* 0x00d000ffa3007388 */ /* 0x0005e20000000c00 */
[----:B------:R-:W-:Y:S05]  /*e760*/  BRA `(.L_x_5154) ;  /* 0x00000000000c7947 */ /* 0x000fea0003800000 */
.L_x_5152:
[----:B------:R1:W-:Y:S04]  /*e770*/  STS.128 [R163+0x9000], RZ ;  /* 0x009000ffa3007388 */ /* 0x0003e80000000c00 */
[----:B------:R1:W-:Y:S04]  /*e780*/  STS.128 [R163+0xb000], RZ ;  /* 0x00b000ffa3007388 */ /* 0x0003e80000000c00 */
[----:B------:R1:W-:Y:S02]  /*e790*/  STS.128 [R163+0xd000], RZ ;  /* 0x00d000ffa3007388 */ /* 0x0003e40000000c00 */
.L_x_5154:
[----:B------:R-:W-:Y:S05]  /*e7a0*/  BSYNC.RECONVERGENT B0 ;  /* 0x0000000000007941 */ /* 0x000fea0003800200 */
.L_x_5151:
        /* <DEDUP_REMOVED lines=27> */
.L_x_5157:
[----:B------:R1:W-:Y:S02]  /*e960*/  STS.128 [R163+0xd800], RZ ;  /* 0x00d800ffa3007388 */ /* 0x0003e40000000c00 */
.L_x_5156:
[----:B------:R-:W-:Y:S05]  /*e970*/  BSYNC.RECONVERGENT B0 ;  /* 0x0000000000007941 */ /* 0x000fea0003800200 */
.L_x_5155:
        /* <DEDUP_REMOVED lines=27> */
.L_x_5160:
[----:B------:R1:W-:Y:S02]  /*eb30*/  STS.128 [R163+0xe000], RZ ;  /* 0x00e000ffa3007388 */ /* 0x0003e40000000c00 */
.L_x_5159:
[----:B------:R-:W-:Y:S05]  /*eb40*/  BSYNC.RECONVERGENT B0 ;  /* 0x0000000000007941 */ /* 0x000fea0003800200 */
.L_x_5158:
[----:B------:R-:W-:Y:S01]  /*eb50*/  ISETP.GE.AND P0, PT, R4, R3, PT ;  /* 0x000000030400720c */ /* 0x000fe20003f06270 */
[----:B------:R-:W-:-:S12]  /*eb60*/  BSSY.RECONVERGENT B0, `(.L_x_5161) ;  /* 0x000001c000007945 */ /* 0x000fd80003800200 */
        /* <DEDUP_REMOVED lines=26> */
.L_x_5163:
[----:B------:R1:W-:Y:S02]  /*ed10*/  STS.128 [R163+0xe800], RZ ;  /* 0x00e800ffa3007388 */ /* 0x0003e40000000c00 */
.L_x_5162:
[----:B------:R-:W-:Y:S05]  /*ed20*/  BSYNC.RECONVERGENT B0 ;  /* 0x0000000000007941 */ /* 0x000fea0003800200 */
.L_x_5161:
[----:B------:R-:W2:Y:S01]  /*ed30*/  S2UR UR6, SR_CgaCtaId ;  /* 0x00000000000679c3 */ /* 0x000ea20000008800 */
[----:B------:R-:W-:Y:S01]  /*ed40*/  UMOV UR7, 0x400 ;  /* 0x0000040000077882 */ /* 0x000fe20000000000 */
[----:B------:R-:W3:Y:S01]  /*ed50*/  S2R R142, SR_TID.X ;  /* 0x00000000008e7919 */ /* 0x000ee20000002100 */
[----:B------:R-:W-:Y:S01]  /*ed60*/  LOP3.LUT R62, R106, 0x7, RZ, 0xc0, !PT ;  /* 0x000000076a3e7812 */ /* 0x000fe200078ec0ff */
[----:B------:R-:W-:Y:S01]  /*ed70*/  BSSY.RECONVERGENT B1, `(.L_x_5164) ;  /* 0x000036a000017945 */ /* 0x000fe20003800200 */
[----:B-----5:R-:W-:Y:S01]  /*ed80*/  IADD3 R2, PT, PT, R65, -R160, -R2 ;  /* 0x800000a041027210 */ /* 0x020fe20007ffe802 */
[----:B------:R-:W0:Y:S01]  /*ed90*/  LDGDEPBAR ;  /* 0x00000000000079af */ /* 0x000e220000000000 */
[----:B--2---:R-:W-:-:S06]  /*eda0*/  ULEA UR6, UR6, UR7, 0x18 ;  /* 0x0000000706067291 */ /* 0x004fcc000f8ec0ff */
[----:B------:R-:W-:Y:S02]  /*edb0*/  LEA R119, R66, UR6, 0x1 ;  /* 0x0000000642777c11 */ /* 0x000fe4000f8e08ff */
[----:B------:R-:W-:Y:S02]  /*edc0*/  LEA R53, R64, UR6, 0x1 ;  /* 0x0000000640357c11 */ /* 0x000fe4000f8e08ff */
[----:B---3--:R-:W-:Y:S01]  /*edd0*/  SHF.R.U32.HI R141, RZ, 0x1, R142 ;  /* 0x00000001ff8d7819 */ /* 0x008fe2000001168e */
        /* <DEDUP_REMOVED lines=14> */
[C---:B--2---:R-:W-:Y:S03]  /*eec0*/  HMMA.16816.F32.BF16 R56, R112.reuse, R48, RZ ;  /* 0x000000307038723c */ /* 0x044fe600000418ff */
        /* <DEDUP_REMOVED lines=8> */
[C---:B------:R-:W-:Y:S03]  /*ef50*/  HMMA.16816.F32.BF16 R32, R112.reuse, R34, RZ ;  /* 0x000000227020723c */ /* 0x040fe600000418ff */
[----:B------:R-:W-:Y:S04]  /*ef60*/  LDSM.16.M88.4 R100, [R53+0x6400] ;  /* 0x006400003564783b */ /* 0x000fe80000000200 */
[----:B------:R-:W-:Y:S01]  /*ef70*/  LDSM.16.M88.4 R168, [R119+0x2000] ;  /* 0x0020000077a8783b */ /* 0x000fe20000000200 */
        /* <DEDUP_REMOVED lines=32> */
[----:B------:R-:W-:Y:S01]  /*f180*/  HMMA.16816.F32.BF16 R76, R84, R6, R76 ;  /* 0x00000006544c723c */ /* 0x000fe2000004184c */
[----:B------:R-:W1:Y:S07]  /*f190*/  LDSM.16.M88.4 R4, [R3+0x5000] ;  /* 0x005000000304783b */ /* 0x000e6e0000000200 */
[C---:B--2---:R-:W-:Y:S08]  /*f1a0*/  HMMA.16816.F32.BF16 R128, R20.reuse, R92, R128 ;  /* 0x0000005c1480723c */ /* 0x044ff00000041880 */
[C---:B------:R-:W-:Y:S01]  /*f1b0*/  HMMA.16816.F32.BF16 R124, R20.reuse, R94, R124 ;  /* 0x0000005e147c723c */ /* 0x040fe2000004187c */
[----:B------:R-:W-:Y:S07]  /*f1c0*/  LDSM.16.M88.4 R92, [R53+0x6800] ;  /* 0x00680000355c783b */ /* 0x000fee0000000200 */
[C---:B------:R-:W-:Y:S08]  /*f1d0*/  HMMA.16816.F32.BF16 R120, R20.reuse, R88, R120 ;  /* 0x000000581478723c */ /* 0x040ff00000041878 */
[----:B------:R-:W-:Y:S01]  /*f1e0*/  HMMA.16816.F32.BF16 R112, R20, R90, R112 ;  /* 0x0000005a1470723c */ /* 0x000fe20000041870 */
[----:B------:R-:W2:Y:S04]  /*f1f0*/  LDSM.16.M88.4 R20, [R3+0x5400] ;  /* 0x005400000314783b */ /* 0x000ea80000000200 */
[----:B------:R-:W-:Y:S03]  /*f200*/  LDSM.16.M88.4 R88, [R53+0x6c00] ;  /* 0x006c00003558783b */ /* 0x000fe60000000200 */
[C---:B---3--:R-:W-:Y:S08]  /*f210*/  HMMA.16816.F32.BF16 R72, R84.reuse, R16, R72 ;  /* 0x000000105448723c */ /* 0x048ff00000041848 */
[C---:B------:R-:W-:Y:S01]  /*f220*/  HMMA.16816.F32.BF16 R68, R84.reuse, R18, R68 ;  /* 0x000000125444723c */ /* 0x040fe20000041844 */
[----:B------:R-:W3:Y:S07]  /*f230*/  LDSM.16.M88.4 R16, [R3+0x5800] ;  /* 0x005800000310783b */ /* 0x000eee0000000200 */
[C---:B------:R-:W-:Y:S08]  /*f240*/  HMMA.16816.F32.BF16 R56, R84.reuse, R136, R56 ;  /* 0x000000885438723c */ /* 0x040ff00000041838 */
[----:B------:R-:W-:Y:S01]  /*f250*/  HMMA.16816.F32.BF16 R48, R84, R138, R48 ;  /* 0x0000008a5430723c */ /* 0x000fe20000041830 */
[----:B------:R-:W4:Y:S07]  /*f260*/  LDSM.16.M88.4 R136, [R3+0x5c00] ;  /* 0x005c00000388783b */ /* 0x000f2e0000000200 */
[C---:B-1----:R-:W-:Y:S08]  /*f270*/  HMMA.16816.F32.BF16 R80, R96.reuse, R4, R80 ;  /* 0x000000046050723c */ /* 0x042ff00000041850 */
[----:B------:R-:W-:Y:S01]  /*f280*/  HMMA.16816.F32.BF16 R76, R96, R6, R76 ;  /* 0x00000006604c723c */ /* 0x000fe2000004184c */
[----:B------:R-:W1:Y:S07]  /*f290*/  LDSM.16.M88.4 R4, [R3+0x6000] ;  /* 0x006000000304783b */ /* 0x000e6e0000000200 */
[C---:B------:R-:W-:Y:S08]  /*f2a0*/  HMMA.16816.F32.BF16 R44, R84.reuse, R132, R44 ;  /* 0x00000084542c723c */ /* 0x040ff0000004182c */
[----:B------:R-:W-:Y:S01]  /*f2b0*/  HMMA.16816.F32.BF16 R40, R84, R134, R40 ;  /* 0x000000865428723c */ /* 0x000fe20000041828 */
[----:B------:R-:W1:Y:S07]  /*f2c0*/  LDSM.16.M88.4 R132, [R3+0x6400] ;  /* 0x006400000384783b */ /* 0x000e6e0000000200 */
[C---:B--2---:R-:W-:Y:S08]  /*f2d0*/  HMMA.16816.F32.BF16 R72, R96.reuse, R20, R72 ;  /* 0x000000146048723c */ /* 0x044ff00000041848 */
[C---:B------:R-:W-:Y:S01]  /*f2e0*/  HMMA.16816.F32.BF16 R68, R96.reuse, R22, R68 ;  /* 0x000000166044723c */ /* 0x040fe20000041844 */
        /* <DEDUP_REMOVED lines=14> */
[----:B------:R-:W-:Y:S01]  /*f3d0*/  HMMA.16816.F32.BF16 R24, R84, R102, R24 ;  /* 0x000000665418723c */ /* 0x000fe20000041818 */
[----:B------:R-:W3:Y:S04]  /*f3e0*/  LDSM.16.M88.4 R84, [R53+0x7800] ;  /* 0x007800003554783b */ /* 0x000ee80000000200 */
[----:B------:R-:W3:Y:S03]  /*f3f0*/  LDSM.16.M88.4 R100, [R3+0x6c00] ;  /* 0x006c00000364783b */ /* 0x000ee60000000200 */
[C---:B----4-:R-:W-:Y:S08]  /*f400*/  HMMA.16816.F32.BF16 R44, R96.reuse, R136, R44 ;  /* 0x00000088602c723c */ /* 0x050ff0000004182c */
[C---:B------:R-:W-:Y:S01]  /*f410*/  HMMA.16816.F32.BF16 R40, R96.reuse, R138, R40 ;  /* 0x0000008a6028723c */ /* 0x040fe20000041828 */
[----:B------:R-:W4:Y:S07]  /*f420*/  LDSM.16.M88.4 R136, [R53+0x8800] ;  /* 0x008800003588783b */ /* 0x000f2e0000000200 */
[C---:B-1----:R-:W-:Y:S08]  /*f430*/  HMMA.16816.F32.BF16 R36, R96.reuse, R4, R36 ;  /* 0x000000046024723c */ /* 0x042ff00000041824 */
[C---:B------:R-:W-:Y:S01]  /*f440*/  HMMA.16816.F32.BF16 R32, R96.reuse, R6, R32 ;  /* 0x000000066020723c */ /* 0x040fe20000041820 */
[----:B------:R-:W1:Y:S07]  /*f450*/  LDSM.16.M88.4 R4, [R53+0x8400] ;  /* 0x008400003504783b */ /* 0x000e6e0000000200 */
[C---:B------:R-:W-:Y:S08]  /*f460*/  HMMA.16816.F32.BF16 R28, R96.reuse, R132, R28 ;  /* 0x00000084601c723c */ /* 0x040ff0000004181c */
[----:B------:R-:W-:Y:S01]  /*f470*/  HMMA.16816.F32.BF16 R24, R96, R134, R24 ;  /* 0x000000866018723c */ /* 0x000fe20000041818 */
[----:B------:R-:W1:Y:S07]  /*f480*/  LDSM.16.M88.4 R132, [R53+0x8c00] ;  /* 0x008c00003584783b */ /* 0x000e6e0000000200 */
[C---:B--2---:R-:W-:Y:S08]  /*f490*/  HMMA.16816.F32.BF16 R44, R168.reuse, R16, R44 ;  /* 0x00000010a82c723c */ /* 0x044ff0000004182c */
[C---:B------:R-:W-:Y:S01]  /*f4a0*/  HMMA.16816.F32.BF16 R40, R168.reuse, R18, R40 ;  /* 0x00000012a828723c */ /* 0x040fe20000041828 */
[----:B------:R2:W-:Y:S07]  /*f4b0*/  LDSM.16.M88.4 R16, [R8+0x2000] ;  /* 0x002000000810783b */ /* 0x0005ee0000000200 */
[C---:B------:R-:W-:Y:S08]  /*f4c0*/  HMMA.16816.F32.BF16 R36, R168.reuse, R20, R36 ;  /* 0x00000014a824723c */ /* 0x040ff00000041824 */
[----:B------:R-:W-:Y:S01]  /*f4d0*/  HMMA.16816.F32.BF16 R32, R168, R22, R32 ;  /* 0x00000016a820723c */ /* 0x000fe20000041820 */
[----:B------:R-:W2:Y:S07]  /*f4e0*/  LDSM.16.M88.4 R20, [R3+0x8800] ;  /* 0x008800000314783b */ /* 0x000eae0000000200 */
[----:B---3--:R-:W-:Y:S08]  /*f4f0*/  HMMA.16816.F32.BF16 R124, R96, R110, R124 ;  /* 0x0000006e607c723c */ /* 0x008ff0000004187c */
        /* <DEDUP_REMOVED lines=8> */
[----:B------:R-:W3:Y:S07]  /*f580*/  LDSM.16.M88.4 R84, [R3+0x8400] ;  /* 0x008400000354783b */ /* 0x000eee0000000200 */
[C---:B------:R-:W-:Y:S01]  /*f590*/  HMMA.16816.F32.BF16 R128, R96.reuse, R108, R128 ;  /* 0x0000006c6080723c */ /* 0x040fe20000041880 */
[----:B------:R-:W3:Y:S07]  /*f5a0*/  LDSM.16.M88.4 R108, [R3+0x7000] ;  /* 0x00700000036c783b */ /* 0x000eee0000000200 */
[C---:B------:R-:W-:Y:S08]  /*f5b0*/  HMMA.16816.F32.BF16 R120, R96.reuse, R100, R120 ;  /* 0x000000646078723c */ /* 0x040ff00000041878 */
[----:B------:R-:W-:Y:S01]  /*f5c0*/  HMMA.16816.F32.BF16 R112, R96, R102, R112 ;  /* 0x000000666070723c */ /* 0x000fe20000041870 */
[----:B------:R-:W3:Y:S04]  /*f5d0*/  LDSM.16.M88.4 R96, [R3+0x7800] ;  /* 0x007800000360783b */ /* 0x000ee80000000200 */
[----:B------:R-:W3:Y:S03]  /*f5e0*/  LDSM.16.M88.4 R100, [R3+0x7400] ;  /* 0x007400000364783b */ /* 0x000ee60000000200 */
[C---:B----4-:R-:W-:Y:S08]  /*f5f0*/  HMMA.16816.F32.BF16 R124, R168.reuse, R138, R124 ;  /* 0x0000008aa87c723c */ /* 0x050ff0000004187c */
[C---:B-1----:R-:W-:Y:S08]  /*f600*/  HMMA.16816.F32.BF16 R28, R168.reuse, R4, R28 ;  /* 0x00000004a81c723c */ /* 0x042ff0000004181c */
[----:B------:R-:W-:Y:S01]  /*f610*/  HMMA.16816.F32.BF16 R24, R168, R6, R24 ;  /* 0x00000006a818723c */ /* 0x000fe20000041818 */
[----:B------:R1:W4:Y:S01]  /*f620*/  LDSM.16.M88.4 R4, [R3+0x8c00] ;  /* 0x008c00000304783b */ /* 0x0003220000000200 */
[----:B------:R-:W-:-:S06]  /*f630*/  DEPBAR.LE SB0, 0x0 ;  /* 0x000080000000791a */ /* 0x000fcc0000000000 */
[C---:B------:R-:W-:Y:S08]  /*f640*/  HMMA.16816.F32.BF16 R120, R168.reuse, R132, R120 ;  /* 0x00000084a878723c */ /* 0x040ff00000041878 */
[----:B------:R-:W-:Y:S03]  /*f650*/  HMMA.16816.F32.BF16 R112, R168, R134, R112 ;  /* 0x00000086a870723c */ /* 0x000fe60000041870 */
[----:B------:R-:W-:-:S04]  /*f660*/  LOP3.LUT R135, R141, 0x1f0, RZ, 0xc0, !PT ;  /* 0x000001f08d877812 */ /* 0x000fc800078ec0ff */
[----:B--2---:R-:W-:Y:S01]  /*f670*/  LOP3.LUT R8, R62, R135, RZ, 0xfc, !PT ;  /* 0x000000873e087212 */ /* 0x004fe200078efcff */
[----:B-1----:R-:W-:Y:S01]  /*f680*/  IMAD.SHL.U32 R3, R142, 0x2, RZ ;  /* 0x000000028e037824 */ /* 0x002fe200078e00ff */
[----:B------:R-:W-:Y:S05]  /*f690*/  HMMA.16816.F32.BF16 R124, R16, R22, R124 ;  /* 0x00000016107c723c */ /* 0x000fea000004187c */
[----:B------:R-:W-:Y:S01]  /*f6a0*/  IMAD.IADD R67, R67, 0x1, R8 ;  /* 0x0000000143437824 */ /* 0x000fe200078e0208 */
[----:B------:R-:W-:Y:S02]  /*f6b0*/  LOP3.LUT R133, R3, 0x6, RZ, 0xc0, !PT ;  /* 0x0000000603857812 */ /* 0x000fe400078ec0ff */
[----:B------:R-:W-:Y:S05]  /*f6c0*/  HMMA.16816.F32.BF16 R128, R168, R136, R128 ;  /* 0x00000088a880723c */ /* 0x000fea0000041880 */
[----:B------:R-:W-:Y:S01]  /*f6d0*/  IMAD.IADD R23, R54, 0x1, R133 ;  /* 0x0000000136177824 */ /* 0x000fe200078e0285 */
[----:B------:R-:W-:Y:S01]  /*f6e0*/  IADD3 R168, PT, PT, R0, R65, -R160 ;  /* 0x0000004100a87210 */ /* 0x000fe20007ffe8a0 */
[----:B------:R-:W-:-:S02]  /*f6f0*/  IMAD.IADD R171, R67, 0x1, R2 ;  /* 0x0000000143ab7824 */ /* 0x000fc400078e0202 */
[----:B------:R-:W-:Y:S02]  /*f700*/  IMAD.IADD R0, R23, 0x1, R160 ;  /* 0x0000000117007824 */ /* 0x000fe400078e02a0 */
[----:B------:R-:W-:Y:S01]  /*f710*/  IMAD.IADD R168, R67, 0x1, R168 ;  /* 0x0000000143a87824 */ /* 0x000fe200078e02a8 */
[----:B---3--:R-:W-:Y:S05]  /*f720*/  HMMA.16816.F32.BF16 R44, R16, R92, R44 ;  /* 0x0000005c102c723c */ /* 0x008fea000004182c */
[C---:B------:R-:W-:Y:S01]  /*f730*/  VIADD R169, R171.reuse, 0x8 ;  /* 0x00000008aba97836 */ /* 0x040fe20000000000 */
[----:B------:R-:W-:Y:S02]  /*f740*/  ISETP.GT.AND P5, PT, R171, R23, PT ;  /* 0x00000017ab00720c */ /* 0x000fe40003fa4270 */
[----:B------:R-:W-:-:S02]  /*f750*/  VIADDMNMX R170, R168, 0x1, R65, PT ;  /* 0x00000001a8aa7846 */ /* 0x000fc40003800141 */
[----:B------:R-:W-:Y:S01]  /*f760*/  VIADDMNMX R168, R168, 0x9, R65, PT ;  /* 0x00000009a8a87846 */ /* 0x000fe20003800141 */
[C---:B------:R-:W-:Y:S03]  /*f770*/  HMMA.16816.F32.BF16 R32, R16.reuse, R90, R32 ;  /* 0x0000005a1020723c */ /* 0x040fe60000041820 */
[----:B------:R-:W-:Y:S01]  /*f780*/  IMAD.IADD R91, R61, 0x1, R8 ;  /* 0x000000013d5b7824 */ /* 0x000fe200078e0208 */
[C---:B------:R-:W-:Y:S02]  /*f790*/  ISETP.GE.AND P6, PT, R23.reuse, R170, PT ;  /* 0x000000aa1700720c */ /* 0x040fe40003fc6270 */
[----:B------:R-:W-:Y:S01]  /*f7a0*/  ISETP.GE.AND P3, PT, R23, R168, PT ;  /* 0x000000a81700720c */ /* 0x000fe20003f66270 */
[C---:B------:R-:W-:Y:S01]  /*f7b0*/  VIADD R137, R91.reuse, 0x8 ;  /* 0x000000085b897836 */ /* 0x040fe20000000000 */
[C-C-:B------:R-:W-:Y:S01]  /*f7c0*/  IADD3 R132, PT, PT, R91.reuse, -0x31, -R0.reuse ;  /* 0xffffffcf5b847810 */ /* 0x140fe20007ffe800 */
[----:B------:R-:W-:Y:S03]  /*f7d0*/  HMMA.16816.F32.BF16 R36, R16, R88, R36 ;  /* 0x000000581024723c */ /* 0x000fe60000041824 */
[----:B------:R-:W-:-:S02]  /*f7e0*/  IADD3 R118, PT, PT, R91, -0x38, -R0 ;  /* 0xffffffc85b767810 */ /* 0x000fc40007ffe800 */
[----:B------:R-:W-:Y:S02]  /*f7f0*/  IABS R132, R132 ;  /* 0x0000008400847213 */ /* 0x000fe40000000000 */
[C-C-:B------:R-:W-:Y:S02]  /*f800*/  IADD3 R93, PT, PT, R91.reuse, -0x41, -R0.reuse ;  /* 0xffffffbf5b5d7810 */ /* 0x140fe40007ffe800 */
[----:B------:R-:W-:Y:S01]  /*f810*/  I2FP.F32.S32 R132, R132 ;  /* 0x0000008400847245 */ /* 0x000fe20000201400 */
[----:B------:R-:W-:Y:S03]  /*f820*/  HMMA.16816.F32.BF16 R28, R16, R84, R28 ;  /* 0x00000054101c723c */ /* 0x000fe6000004181c */
[C-C-:B------:R-:W-:Y:S02]  /*f830*/  IADD3 R107, PT, PT, R91.reuse, -0x58, -R0.reuse ;  /* 0xffffffa85b6b7810 */ /* 0x140fe40007ffe800 */
[--C-:B------:R-:W-:Y:S01]  /*f840*/  IADD3 R106, PT, PT, R91, -0x59, -R0.reuse ;  /* 0xffffffa75b6a7810 */ /* 0x100fe20007ffe800 */
[----:B------:R-:W-:Y:S01]  /*f850*/  FFMA.FTZ R174, -R173, R132, R45 ;  /* 0x00000084adae7223 */ /* 0x000fe2000001012d */
[----:B------:R-:W-:-:S02]  /*f860*/  IADD3 R90, PT, PT, R91, -0x49, -R0 ;  /* 0xffffffb75b5a7810 */ /* 0x000fc40007ffe800 */
[----:B------:R-:W-:Y:S01]  /*f870*/  IABS R118, R118 ;  /* 0x0000007600767213 */ /* 0x000fe20000000000 */
[C---:B------:R-:W-:Y:S03]  /*f880*/  HMMA.16816.F32.BF16 R24, R16.reuse, R86, R24 ;  /* 0x000000561018723c */ /* 0x040fe60000041818 */
[----:B------:R-:W-:Y:S02]  /*f890*/  IABS R93, R93 ;  /* 0x0000005d005d7213 */ /* 0x000fe40000000000 */
[----:B------:R-:W-:Y:S02]  /*f8a0*/  IABS R107, R107 ;  /* 0x0000006b006b7213 */ /* 0x000fe40000000000 */
[----:B------:R-:W-:Y:S02]  /*f8b0*/  IABS R106, R106 ;  /* 0x0000006a006a7213 */ /* 0x000fe40000000000 */
[----:B------:R-:W-:Y:S01]  /*f8c0*/  IABS R90, R90 ;  /* 0x0000005a005a7213 */ /* 0x000fe20000000000 */
[----:B------:R-:W-:Y:S03]  /*f8d0*/  HMMA.16816.F32.BF16 R76, R16, R110, R76 ;  /* 0x0000006e104c723c */ /* 0x000fe6000004184c */
[----:B------:R-:W-:-:S02]  /*f8e0*/  IADD3 R110, PT, PT, R91, -0x40, -R0 ;  /* 0xffffffc05b6e7810 */ /* 0x000fc40007ffe800 */
[C-C-:B------:R-:W-:Y:S02]  /*f8f0*/  IADD3 R2, PT, PT, R91.reuse, -0x9, -R0.reuse ;  /* 0xfffffff75b027810 */ /* 0x140fe40007ffe800 */
[----:B------:R-:W-:Y:S02]  /*f900*/  IABS R110, R110 ;  /* 0x0000006e006e7213 */ /* 0x000fe40000000000 */
[----:B------:R-:W-:Y:S01]  /*f910*/  I2FP.F32.S32 R65, R118 ;  /* 0x0000007600417245 */ /* 0x000fe20000201400 */
[----:B------:R-:W-:Y:S03]  /*f920*/  HMMA.16816.F32.BF16 R80, R16, R108, R80 ;  /* 0x0000006c1050723c */ /* 0x000fe60000041850 */
[C-C-:B------:R-:W-:Y:S02]  /*f930*/  IADD3 R109, PT, PT, R91.reuse, -0x48, -R0.reuse ;  /* 0xffffffb85b6d7810 */ /* 0x140fe40007ffe800 */
[----:B------:R-:W-:-:S02]  /*f940*/  IADD3 R108, PT, PT, R91, -0x51, -R0 ;  /* 0xffffffaf5b6c7810 */ /* 0x000fc40007ffe800 */
[----:B------:R-:W-:Y:S02]  /*f950*/  IABS R109, R109 ;  /* 0x0000006d006d7213 */ /* 0x000fe40000000000 */
[----:B------:R-:W-:Y:S01]  /*f960*/  IABS R108, R108 ;  /* 0x0000006c006c7213 */ /* 0x000fe20000000000 */
[----:B------:R-:W-:Y:S03]  /*f970*/  HMMA.16816.F32.BF16 R56, R16, R96, R56 ;  /* 0x000000601038723c */ /* 0x000fe60000041838 */
[----:B------:R-:W-:Y:S01]  /*f980*/  I2FP.F32.S32 R45, R110 ;  /* 0x0000006e002d7245 */ /* 0x000fe20000201400 */
[----:B------:R-:W-:Y:S01]  /*f990*/  IMAD.IADD R97, R137, 0x1, -R0 ;  /* 0x0000000189617824 */ /* 0x000fe200078e0a00 */
[----:B------:R-:W-:Y:S02]  /*f9a0*/  I2FP.F32.S32 R109, R109 ;  /* 0x0000006d006d7245 */ /* 0x000fe40000201400 */
[----:B------:R-:W-:-:S02]  /*f9b0*/  I2FP.F32.S32 R108, R108 ;  /* 0x0000006c006c7245 */ /* 0x000fc40000201400 */
[----:B------:R-:W-:Y:S01]  /*f9c0*/  I2FP.F32.S32 R118, R93 ;  /* 0x0000005d00767245 */ /* 0x000fe20000201400 */
[C---:B------:R-:W-:Y:S03]  /*f9d0*/  HMMA.16816.F32.BF16 R68, R16.reuse, R102, R68 ;  /* 0x000000661044723c */ /* 0x040fe60000041844 */
[----:B------:R-:W-:Y:S01]  /*f9e0*/  I2FP.F32.S32 R107, R107 ;  /* 0x0000006b006b7245 */ /* 0x000fe20000201400 */
[C---:B------:R-:W-:Y:S01]  /*f9f0*/  FFMA.FTZ R93, -R173.reuse, R45, R36 ;  /* 0x0000002dad5d7223 */ /* 0x040fe20000010124 */
[----:B------:R-:W-:Y:S01]  /*fa00*/  I2FP.F32.S32 R106, R106 ;  /* 0x0000006a006a7245 */ /* 0x000fe20000201400 */
[C---:B------:R-:W-:Y:S01]  /*fa10*/  FFMA.FTZ R118, -R173.reuse, R118, R37 ;  /* 0x00000076ad767223 */ /* 0x040fe20000010125 */
[----:B------:R-:W-:Y:S01]  /*fa20*/  I2FP.F32.S32 R36, R90 ;  /* 0x0000005a00247245 */ /* 0x000fe20000201400 */
[C---:B------:R-:W-:Y:S01]  /*fa30*/  FFMA.FTZ R90, -R173.reuse, R109, R32 ;  /* 0x0000006dad5a7223 */ /* 0x040fe20000010120 */
[----:B------:R-:W-:Y:S01]  /*fa40*/  IABS R2, R2 ;  /* 0x0000000200027213 */ /* 0x000fe20000000000 */
[----:B------:R-:W-:Y:S03]  /*fa50*/  HMMA.16816.F32.BF16 R72, R16, R100, R72 ;  /* 0x000000641048723c */ /* 0x000fe60000041848 */
[----:B------:R-:W-:Y:S01]  /*fa60*/  IABS R97, R97 ;  /* 0x0000006100617213 */ /* 0x000fe20000000000 */
[C---:B------:R-:W-:Y:S01]  /*fa70*/  FFMA.FTZ R109, -R173.reuse, R108, R29 ;  /* 0x0000006cad6d7223 */ /* 0x040fe2000001011d */
[C---:B------:R-:W-:Y:S01]  /*fa80*/  FFMA.FTZ R108, -R173.reuse, R107, R24 ;  /* 0x0000006bad6c7223 */ /* 0x040fe20000010118 */
[----:B------:R-:W-:Y:S01]  /*fa90*/  FFMA.FTZ R107, -R173, R106, R25 ;  /* 0x0000006aad6b7223 */ /* 0x000fe20000010119 */
[----:B------:R-:W-:-:S02]  /*faa0*/  I2FP.F32.S32 R2, R2 ;  /* 0x0000000200027245 */ /* 0x000fc40000201400 */
[----:B------:R-:W-:Y:S01]  /*fab0*/  I2FP.F32.S32 R25, R97 ;  /* 0x0000006100197245 */ /* 0x000fe20000201400 */
[C---:B------:R-:W-:Y:S03]  /*fac0*/  HMMA.16816.F32.BF16 R48, R16.reuse, R98, R48 ;  /* 0x000000621030723c */ /* 0x040fe60000041830 */
[--C-:B------:R-:W-:Y:S01]  /*fad0*/  IADD3 R8, PT, PT, R91, -0x19, -R0.reuse ;  /* 0xffffffe75b087810 */ /* 0x100fe20007ffe800 */
[----:B------:R-:W-:Y:S01]  /*fae0*/  FFMA.FTZ R77, -R173, R2, R77 ;  /* 0x00000002ad4d7223 */ /* 0x000fe2000001014d */
[----:B------:R-:W-:Y:S01]  /*faf0*/  IADD3 R2, PT, PT, R91, -0x21, -R0 ;  /* 0xffffffdf5b027810 */ /* 0x000fe20007ffe800 */
[----:B------:R-:W-:Y:S01]  /*fb00*/  FFMA.FTZ R106, -R173, R25, R82 ;  /* 0x00000019ad6a7223 */ /* 0x000fe20000010152 */
[--C-:B------:R-:W-:Y:S01]  /*fb10*/  IADD3 R87, PT, PT, R91, -0x28, -R0.reuse ;  /* 0xffffffd85b577810 */ /* 0x100fe20007ffe800 */
[----:B------:R-:W-:Y:S01]  /*fb20*/  VIADD R82, R23, 0x60 ;  /* 0x0000006017527836 */ /* 0x000fe20000000000 */
[C-C-:B------:R-:W-:Y:S01]  /*fb30*/  IADD3 R88, PT, PT, R91.reuse, -0x29, -R0.reuse ;  /* 0xffffffd75b587810 */ /* 0x140fe20007ffe800 */
[----:B------:R-:W-:Y:S03]  /*fb40*/  HMMA.16816.F32.BF16 R40, R16, R94, R40 ;  /* 0x0000005e1028723c */ /* 0x000fe60000041828 */
[----:B------:R-:W-:-:S02]  /*fb50*/  IADD3 R134, PT, PT, R91, -0x30, -R0 ;  /* 0xffffffd05b867810 */ /* 0x000fc40007ffe800 */
[C-C-:B------:R-:W-:Y:S02]  /*fb60*/  IADD3 R111, PT, PT, R91.reuse, -0x39, -R0.reuse ;  /* 0xffffffc75b6f7810 */ /* 0x140fe40007ffe800 */
[C-C-:B------:R-:W-:Y:S02]  /*fb70*/  IADD3 R89, PT, PT, R91.reuse, -0x50, -R0.reuse ;  /* 0xffffffb05b597810 */ /* 0x140fe40007ffe800 */
[C-C-:B------:R-:W-:Y:S01]  /*fb80*/  IADD3 R105, PT, PT, R91.reuse, -0x60, -R0.reuse ;  /* 0xffffffa05b697810 */ /* 0x140fe20007ffe800 */
[----:B------:R-:W-:Y:S03]  /*fb90*/  HMMA.16816.F32.BF16 R128, R16, R20, R128 ;  /* 0x000000141080723c */ /* 0x000fe60000041880 */
[C-C-:B------:R-:W-:Y:S02]  /*fba0*/  IADD3 R104, PT, PT, R91.reuse, -0x61, -R0.reuse ;  /* 0xffffff9f5b687810 */ /* 0x140fe40007ffe800 */
[----:B------:R-:W-:-:S02]  /*fbb0*/  IADD3 R103, PT, PT, R91, -0x68, -R0 ;  /* 0xffffff985b677810 */ /* 0x000fc40007ffe800 */
[C-C-:B------:R-:W-:Y:S02]  /*fbc0*/  IADD3 R102, PT, PT, R91.reuse, -0x69, -R0.reuse ;  /* 0xffffff975b667810 */ /* 0x140fe40007ffe800 */
[C-C-:B------:R-:W-:Y:S01]  /*fbd0*/  IADD3 R101, PT, PT, R91.reuse, -0x70, -R0.reuse ;  /* 0xffffff905b657810 */ /* 0x140fe20007ffe800 */
[C---:B----4-:R-:W-:Y:S03]  /*fbe0*/  HMMA.16816.F32.BF16 R120, R16.reuse, R4, R120 ;  /* 0x000000041078723c */ /* 0x050fe60000041878 */
[C-C-:B------:R-:W-:Y:S02]  /*fbf0*/  IADD3 R4, PT, PT, R91.reuse, -0x1, -R0.reuse ;  /* 0xffffffff5b047810 */ /* 0x140fe40007ffe800 */
[----:B------:R-:W-:Y:S01]  /*fc00*/  IADD3 R5, PT, PT, R91, -0x18, -R0 ;  /* 0xffffffe85b057810 */ /* 0x000fe20007ffe800 */
[----:B------:R-:W-:Y:S01]  /*fc10*/  FFMA.FTZ R172, -R173, R65, R40 ;  /* 0x00000041adac7223 */ /* 0x000fe20000010128 */
[--C-:B------:R-:W-:Y:S01]  /*fc20*/  IADD3 R100, PT, PT, R91, -0x71, -R0.reuse ;  /* 0xffffff8f5b647810 */ /* 0x100fe20007ffe800 */
[----:B------:R-:W-:Y:S01]  /*fc30*/  VIADD R65, R23, 0x68 ;  /* 0x0000006817417836 */ /* 0x000fe20000000000 */
[--C-:B------:R-:W-:Y:S01]  /*fc40*/  IADD3 R99, PT, PT, R91, -0x78, -R0.reuse ;  /* 0xffffff885b637810 */ /* 0x100fe20007ffe800 */
[----:B------:R-:W-:Y:S03]  /*fc50*/  HMMA.16816.F32.BF16 R112, R16, R6, R112 ;  /* 0x000000061070723c */ /* 0x000fe60000041870 */
[----:B------:R-:W-:-:S02]  /*fc60*/  IADD3 R18, PT, PT, R137, -0x18, -R0 ;  /* 0xffffffe889127810 */ /* 0x000fc40007ffe800 */
[--C-:B------:R-:W-:Y:S02]  /*fc70*/  IADD3 R16, PT, PT, R137, -0x19, -R0.reuse ;  /* 0xffffffe789107810 */ /* 0x100fe40007ffe800 */
[----:B------:R-:W-:Y:S02]  /*fc80*/  IABS R18, R18 ;  /* 0x0000001200127213 */ /* 0x000fe40000000000 */
[C-C-:B------:R-:W-:Y:S02]  /*fc90*/  IADD3 R7, PT, PT, R91.reuse, -0x10, -R0.reuse ;  /* 0xfffffff05b077810 */ /* 0x140fe40007ffe800 */
[C-C-:B------:R-:W-:Y:S02]  /*fca0*/  IADD3 R6, PT, PT, R91.reuse, -0x11, -R0.reuse ;  /* 0xffffffef5b067810 */ /* 0x140fe40007ffe800 */
[C-C-:B------:R-:W-:Y:S02]  /*fcb0*/  IADD3 R17, PT, PT, R91.reuse, -0x20, -R0.reuse ;  /* 0xffffffe05b117810 */ /* 0x140fe40007ffe800 */
[C-C-:B------:R-:W-:Y:S01]  /*fcc0*/  IADD3 R98, PT, PT, R91.reuse, -0x79, -R0.reuse ;  /* 0xffffff875b627810 */ /* 0x140fe20007ffe800 */
[----:B------:R-:W-:Y:S01]  /*fcd0*/  IMAD.IADD R91, R91, 0x1, -R0 ;  /* 0x000000015b5b7824 */ /* 0x000fe200078e0a00 */
[----:B------:R-:W-:-:S02]  /*fce0*/  IABS R16, R16 ;  /* 0x0000001000107213 */ /* 0x000fc40000000000 */
[----:B------:R-:W-:Y:S02]  /*fcf0*/  I2FP.F32.S32 R25, R18 ;  /* 0x0000001200197245 */ /* 0x000fe40000201400 */
[----:B------:R-:W-:Y:S02]  /*fd00*/  IABS R8, R8 ;  /* 0x0000000800087213 */ /* 0x000fe40000000000 */
[----:B------:R-:W-:Y:S01]  /*fd10*/  I2FP.F32.S32 R32, R16 ;  /* 0x0000001000207245 */ /* 0x000fe20000201400 */
[----:B------:R-:W-:Y:S01]  /*fd20*/  FFMA.FTZ R16, -R173, R25, R70 ;  /* 0x00000019ad107223 */ /* 0x000fe20000010146 */
[----:B------:R-:W-:Y:S01]  /*fd30*/  IABS R111, R111 ;  /* 0x0000006f006f7213 */ /* 0x000fe20000000000 */
[----:B------:R-:W-:Y:S01]  /*fd40*/  VIADD R70, R23, 0x8 ;  /* 0x0000000817467836 */ /* 0x000fe20000000000 */
[----:B------:R-:W-:Y:S02]  /*fd50*/  IABS R100, R100 ;  /* 0x0000006400647213 */ /* 0x000fe40000000000 */
[----:B------:R-:W-:-:S02]  /*fd60*/  IABS R89, R89 ;  /* 0x0000005900597213 */ /* 0x000fc40000000000 */
[----:B------:R-:W-:Y:S02]  /*fd70*/  IABS R104, R104 ;  /* 0x0000006800687213 */ /* 0x000fe40000000000 */
[----:B------:R-:W-:Y:S01]  /*fd80*/  IABS R25, R91 ;  /* 0x0000005b00197213 */ /* 0x000fe20000000000 */
[----:B------:R-:W-:Y:S01]  /*fd90*/  VIADD R91, R91, 0xfffffff8 ;  /* 0xfffffff85b5b7836 */ /* 0x000fe20000000000 */
[----:B------:R-:W-:Y:S02]  /*fda0*/  I2FP.F32.S32 R8, R8 ;  /* 0x0000000800087245 */ /* 0x000fe40000201400 */
[----:B------:R-:W-:Y:S02]  /*fdb0*/  IADD3 R94, PT, PT, R137, -0x10, -R0 ;  /* 0xfffffff0895e7810 */ /* 0x000fe40007ffe800 */
[----:B------:R-:W-:Y:S01]  /*fdc0*/  IABS R134, R134 ;  /* 0x0000008600867213 */ /* 0x000fe20000000000 */
[----:B------:R-:W-:Y:S01]  /*fdd0*/  FFMA.FTZ R8, -R173, R8, R69 ;  /* 0x00000008ad087223 */ /* 0x000fe20000010145 */
[----:B------:R-:W-:-:S02]  /*fde0*/  I2FP.F32.S32 R144, R111 ;  /* 0x0000006f00907245 */ /* 0x000fc40000201400 */
[----:B------:R-:W-:Y:S02]  /*fdf0*/  IABS R101, R101 ;  /* 0x0000006500657213 */ /* 0x000fe40000000000 */
        /* <DEDUP_REMOVED lines=8> */
[----:B------:R-:W-:Y:S01]  /*fe80*/  IABS R98, R98 ;  /* 0x0000006200627213 */ /* 0x000fe20000000000 */
[C---:B------:R-:W-:Y:S01]  /*fe90*/  FFMA.FTZ R41, -R173.reuse, R104, R129 ;  /* 0x00000068ad297223 */ /* 0x040fe20000010181 */
[----:B------:R-:W-:Y:S01]  /*fea0*/  IABS R94, R94 ;  /* 0x0000005e005e7213 */ /* 0x000fe20000000000 */
[----:B------:R-:W-:Y:S01]  /*feb0*/  FFMA.FTZ R176, -R173, R134, R44 ;  /* 0x00000086adb07223 */ /* 0x000fe2000001012c */
[----:B------:R-:W-:Y:S01]  /*fec0*/  IABS R91, R91 ;  /* 0x0000005b005b7213 */ /* 0x000fe20000000000 */
[----:B------:R-:W-:Y:S01]  /*fed0*/  VIADD R134, R23, 0x1 ;  /* 0x0000000117867836 */ /* 0x000fe20000000000 */
[--C-:B------:R-:W-:Y:S01]  /*fee0*/  IADD3 R84, PT, PT, R137, -0x21, -R0.reuse ;  /* 0xffffffdf89547810 */ /* 0x100fe20007ffe800 */
[C---:B------:R-:W-:Y:S01]  /*fef0*/  VIADD R104, R23.reuse, 0x21 ;  /* 0x0000002117687836 */ /* 0x040fe20000000000 */
[----:B------:R-:W-:Y:S01]  /*ff00*/  I2FP.F32.S32 R101, R101 ;  /* 0x0000006500657245 */ /* 0x000fe20000201400 */
[----:B------:R-:W-:Y:S01]  /*ff10*/  VIADD R100, R23, 0x30 ;  /* 0x0000003017647836 */ /* 0x000fe20000000000 */
[----:B------:R-:W-:-:S02]  /*ff20*/  IADD3 R95, PT, PT, R137, -0x9, -R0 ;  /* 0xfffffff7895f7810 */ /* 0x000fc40007ffe800 */
[----:B------:R-:W-:Y:S01]  /*ff30*/  IADD3 R92, PT, PT, R137, -0x11, -R0 ;  /* 0xffffffef895c7810 */ /* 0x000fe20007ffe800 */
[----:B------:R-:W-:Y:S01]  /*ff40*/  FFMA.FTZ R44, -R173, R101, R120 ;  /* 0x00000065ad2c7223 */ /* 0x000fe20000010178 */
[--C-:B------:R-:W-:Y:S01]  /*ff50*/  IADD3 R86, PT, PT, R137, -0x20, -R0.reuse ;  /* 0xffffffe089567810 */ /* 0x100fe20007ffe800 */
[----:B------:R-:W-:Y:S01]  /*ff60*/  FFMA.FTZ R101, -R173, R32, R71 ;  /* 0x00000020ad657223 */ /* 0x000fe20000010147 */
[----:B------:R-:W-:Y:S02]  /*ff70*/  IADD3 R69, PT, PT, R137, -0x28, -R0 ;  /* 0xffffffd889457810 */ /* 0x000fe40007ffe800 */
[----:B------:R-:W-:Y:S01]  /*ff80*/  I2FP.F32.S32 R121, R25 ;  /* 0x0000001900797245 */ /* 0x000fe20000201400 */
[----:B------:R-:W-:Y:S01]  /*ff90*/  VIADD R25, R23, 0x51 ;  /* 0x0000005117197836 */ /* 0x000fe20000000000 */
[----:B------:R-:W-:Y:S02]  /*ffa0*/  IABS R4, R4 ;  /* 0x0000000400047213 */ /* 0x000fe40000000000 */
[----:B------:R-:W-:Y:S01]  /*ffb0*/  I2FP.F32.S32 R98, R98 ;  /* 0x0000006200627245 */ /* 0x000fe20000201400 */
[CC--:B------:R-:W-:Y:S01]  /*ffc0*/  FFMA.FTZ R71, -R173.reuse, R121.reuse, R80 ;  /* 0x00000079ad477223 */ /* 0x0c0fe20000010150 */
        /* <DEDUP_REMOVED lines=22> */
[----:B------:R-:W-:Y:S01]  /*10130*/  IADD3 R96, PT, PT, R137, -0x1, -R0 ;  /* 0xffffffff89607810 */ /* 0x000fe20007ffe800 */
[----:B------:R-:W-:Y:S01]  /*10140*/  VIADD R80, R23, 0x61 ;  /* 0x0000006117507836 */ /* 0x000fe20000000000 */
[----:B------:R-:W-:-:S02]  /*10150*/  IABS R7, R7 ;  /* 0x0000000700077213 */ /* 0x000fc40000000000 */
[----:B------:R-:W-:Y:S02]  /*10160*/  I2FP.F32.S32 R4, R4 ;  /* 0x0000000400047245 */ /* 0x000fe40000201400 */
[----:B------:R-:W-:Y:S02]  /*10170*/  IABS R6, R6 ;  /* 0x0000000600067213 */ /* 0x000fe40000000000 */
[----:B------:R-:W-:Y:S01]  /*10180*/  I2FP.F32.S32 R5, R5 ;  /* 0x0000000500057245 */ /* 0x000fe20000201400 */
[C---:B------:R-:W-:Y:S01]  /*10190*/  FFMA.FTZ R4, -R173.reuse, R4, R81 ;  /* 0x00000004ad047223 */ /* 0x040fe20000010151 */
[----:B------:R-:W-:Y:S02]  /*101a0*/  IABS R105, R105 ;  /* 0x0000006900697213 */ /* 0x000fe40000000000 */
[----:B------:R-:W-:Y:S01]  /*101b0*/  I2FP.F32.S32 R103, R103 ;  /* 0x0000006700677245 */ /* 0x000fe20000201400 */
[----:B------:R-:W-:Y:S01]  /*101c0*/  FFMA.FTZ R68, -R173, R5, R68 ;  /* 0x00000005ad447223 */ /* 0x000fe20000010144 */
[----:B------:R-:W-:-:S02]  /*101d0*/  I2FP.F32.S32 R33, R99 ;  /* 0x0000006300217245 */ /* 0x000fc40000201400 */
[----:B------:R-:W-:Y:S01]  /*101e0*/  I2FP.F32.S32 R32, R84 ;  /* 0x0000005400207245 */ /* 0x000fe20000201400 */
[C---:B------:R-:W-:Y:S01]  /*101f0*/  FFMA.FTZ R124, -R173.reuse, R103, R124 ;  /* 0x00000067ad7c7223 */ /* 0x040fe2000001017c */
[----:B------:R-:W-:Y:S01]  /*10200*/  IABS R87, R87 ;  /* 0x0000005700577213 */ /* 0x000fe20000000000 */
[C---:B------:R-:W-:Y:S01]  /*10210*/  FFMA.FTZ R33, -R173.reuse, R33, R112 ;  /* 0x00000021ad217223 */ /* 0x040fe20000010170 */
[----:B------:R-:W-:Y:S01]  /*10220*/  I2FP.F32.S32 R102, R102 ;  /* 0x0000006600667245 */ /* 0x000fe20000201400 */
[----:B------:R-:W-:Y:S01]  /*10230*/  FFMA.FTZ R97, -R173, R32, R59 ;  /* 0x00000020ad617223 */ /* 0x000fe2000001013b */
[----:B------:R-:W-:Y:S01]  /*10240*/  I2FP.F32.S32 R28, R95 ;  /* 0x0000005f001c7245 */ /* 0x000fe20000201400 */
[----:B------:R-:W-:Y:S01]  /*10250*/  VIADD R112, R23, 0x19 ;  /* 0x0000001917707836 */ /* 0x000fe20000000000 */
[----:B------:R-:W-:Y:S01]  /*10260*/  I2FP.F32.S32 R92, R92 ;  /* 0x0000005c005c7245 */ /* 0x000fe20000201400 */
[C---:B------:R-:W-:Y:S01]  /*10270*/  FFMA.FTZ R125, -R173.reuse, R102, R125 ;  /* 0x00000066ad7d7223 */ /* 0x040fe2000001017d */
[----:B------:R-:W-:Y:S01]  /*10280*/  I2FP.F32.S32 R99, R86 ;  /* 0x0000005600637245 */ /* 0x000fe20000201400 */
[C---:B------:R-:W-:Y:S01]  /*10290*/  FFMA.FTZ R28, -R173.reuse, R28, R79 ;  /* 0x0000001cad1c7223 */ /* 0x040fe2000001014f */
[----:B------:R-:W-:Y:S01]  /*102a0*/  I2FP.F32.S32 R37, R69 ;  /* 0x0000004500257245 */ /* 0x000fe20000201400 */
[----:B------:R-:W-:Y:S01]  /*102b0*/  FFMA.FTZ R18, -R173, R92, R75 ;  /* 0x0000005cad127223 */ /* 0x000fe2000001014b */
[----:B------:R-:W-:Y:S01]  /*102c0*/  ISETP.GT.AND P1, PT, R171, R70, PT ;  /* 0x00000046ab00720c */ /* 0x000fe20003f24270 */
[C---:B------:R-:W-:Y:S01]  /*102d0*/  FFMA.FTZ R99, -R173.reuse, R99, R58 ;  /* 0x00000063ad637223 */ /* 0x040fe2000001013a */
[----:B------:R-:W-:Y:S01]  /*102e0*/  IABS R96, R96 ;  /* 0x0000006000607213 */ /* 0x000fe20000000000 */
[----:B------:R-:W-:Y:S01]  /*102f0*/  FFMA.FTZ R32, -R173, R37, R50 ;  /* 0x00000025ad207223 */ /* 0x000fe20000010132 */
[----:B------:R-:W-:Y:S01]  /*10300*/  I2FP.F32.S32 R7, R7 ;  /* 0x0000000700077245 */ /* 0x000fe20000201400 */
[C---:B------:R-:W-:Y:S01]  /*10310*/  VIADD R103, R23.reuse, 0x28 ;  /* 0x0000002817677836 */ /* 0x040fe20000000000 */
[----:B------:R-:W-:Y:S01]  /*10320*/  I2FP.F32.S32 R6, R6 ;  /* 0x0000000600067245 */ /* 0x000fe20000201400 */
[C---:B------:R-:W-:Y:S01]  /*10330*/  VIADD R102, R23.reuse, 0x29 ;  /* 0x0000002917667836 */ /* 0x040fe20000000000 */
[----:B------:R-:W-:Y:S01]  /*10340*/  IABS R17, R17 ;  /* 0x0000001100117213 */ /* 0x000fe20000000000 */
[C---:B------:R-:W-:Y:S01]  /*10350*/  VIADD R95, R23.reuse, 0x39 ;  /* 0x00000039175f7836 */ /* 0x040fe20000000000 */
[----:B------:R-:W-:Y:S01]  /*10360*/  I2FP.F32.S32 R40, R105 ;  /* 0x0000006900287245 */ /* 0x000fe20000201400 */
[C---:B------:R-:W-:Y:S01]  /*10370*/  VIADD R105, R23.reuse, 0x20 ;  /* 0x0000002017697836 */ /* 0x040fe20000000000 */
[----:B------:R-:W-:Y:S01]  /*10380*/  I2FP.F32.S32 R87, R87 ;  /* 0x0000005700577245 */ /* 0x000fe20000201400 */
[----:B------:R-:W-:Y:S01]  /*10390*/  VIADD R92, R23, 0x41 ;  /* 0x00000041175c7836 */ /* 0x000fe20000000000 */
[----:B------:R-:W-:Y:S01]  /*103a0*/  ISETP.GT.AND P2, PT, R171, R134, PT ;  /* 0x00000086ab00720c */ /* 0x000fe20003f44270 */
[----:B------:R-:W-:Y:S01]  /*103b0*/  VIADD R59, R23, 0x49 ;  /* 0x00000049173b7836 */ /* 0x000fe20000000000 */
[----:B------:R-:W-:Y:S01]  /*103c0*/  FSEL R129, R129, -INF , !P1 ;  /* 0xff80000081817808 */ /* 0x000fe20004800000 */
[C---:B------:R-:W-:Y:S01]  /*103d0*/  VIADD R58, R23.reuse, 0x50 ;  /* 0x00000050173a7836 */ /* 0x040fe20000000000 */
[----:B------:R-:W-:Y:S01]  /*103e0*/  IABS R2, R2 ;  /* 0x0000000200027213 */ /* 0x000fe20000000000 */
[C---:B------:R-:W-:Y:S01]  /*103f0*/  VIADD R86, R23.reuse, 0x58 ;  /* 0x0000005817567836 */ /* 0x040fe20000000000 */
[----:B------:R-:W-:Y:S01]  /*10400*/  IABS R88, R88 ;  /* 0x0000005800587213 */ /* 0x000fe20000000000 */
[C---:B------:R-:W-:Y:S01]  /*10410*/  VIADD R84, R23.reuse, 0x59 ;  /* 0x0000005917547836 */ /* 0x040fe20000000000 */
[----:B------:R-:W-:Y:S01]  /*10420*/  I2FP.F32.S32 R36, R96 ;  /* 0x0000006000247245 */ /* 0x000fe20000201400 */
[----:B------:R-:W-:Y:S01]  /*10430*/  VIADD R96, R23, 0x38 ;  /* 0x0000003817607836 */ /* 0x000fe20000000000 */
[----:B------:R-:W-:Y:S01]  /*10440*/  ISETP.GT.AND P4, PT, R171, R78, PT ;  /* 0x0000004eab00720c */ /* 0x000fe20003f84270 */
[----:B------:R-:W-:Y:S01]  /*10450*/  VIADD R79, R23, 0x69 ;  /* 0x00000069174f7836 */ /* 0x000fe20000000000 */
[----:B------:R-:W-:Y:S01]  /*10460*/  ISETP.GT.AND P1, PT, R171, R113, PT ;  /* 0x00000071ab00720c */ /* 0x000fe20003f24270 */
[----:B------:R-:W-:Y:S01]  /*10470*/  VIADD R75, R23, 0x70 ;  /* 0x00000070174b7836 */ /* 0x000fe20000000000 */
[----:B------:R-:W-:Y:S01]  /*10480*/  ISETP.GT.AND P0, PT, R169, R23, PT ;  /* 0x00000017a900720c */ /* 0x000fe20003f04270 */
[----:B------:R-:W-:-:S02]  /*10490*/  VIADD R69, R23, 0x71 ;  /* 0x0000007117457836 */ /* 0x000fc40000000000 */
[----:B------:R-:W-:Y:S01]  /*104a0*/  FFMA.FTZ R72, -R173, R7, R72 ;  /* 0x00000007ad487223 */ /* 0x000fe20000010148 */
[C---:B------:R-:W-:Y:S01]  /*104b0*/  VIADD R50, R23.reuse, 0x78 ;  /* 0x0000007817327836 */ /* 0x040fe20000000000 */
[----:B------:R-:W-:Y:S01]  /*104c0*/  I2FP.F32.S32 R17, R17 ;  /* 0x0000001100117245 */ /* 0x000fe20000201400 */
[----:B------:R-:W-:Y:S01]  /*104d0*/  VIADD R37, R23, 0x79 ;  /* 0x0000007917257836 */ /* 0x000fe20000000000 */
[----:B------:R-:W-:Y:S01]  /*104e0*/  FSEL R23, R71, -INF , !P5 ;  /* 0xff80000047177808 */ /* 0x000fe20006800000 */
[C---:B------:R-:W-:Y:S01]  /*104f0*/  FFMA.FTZ R6, -R173.reuse, R6, R73 ;  /* 0x00000006ad067223 */ /* 0x040fe20000010149 */
[----:B------:R-:W-:Y:S01]  /*10500*/  FFMA.FTZ R40, -R173, R40, R128 ;  /* 0x00000028ad287223 */ /* 0x000fe20000010180 */
[----:B------:R-:W-:Y:S01]  /*10510*/  ISETP.GT.AND P5, PT, R171, R76, PT ;  /* 0x0000004cab00720c */ /* 0x000fe20003fa4270 */
[C---:B------:R-:W-:Y:S01]  /*10520*/  FFMA.FTZ R87, -R173.reuse, R87, R48 ;  /* 0x00000057ad577223 */ /* 0x040fe20000010130 */
[----:B------:R-:W-:Y:S01]  /*10530*/  FSEL R132, R4, -INF , !P2 ;  /* 0xff80000004847808 */ /* 0x000fe20005000000 */
[C---:B------:R-:W-:Y:S01]  /*10540*/  FFMA.FTZ R17, -R173.reuse, R17, R56 ;  /* 0x00000011ad117223 */ /* 0x040fe20000010138 */
[----:B------:R-:W-:Y:S01]  /*10550*/  I2FP.F32.S32 R2, R2 ;  /* 0x0000000200027245 */ /* 0x000fe20000201400 */
[----:B------:R-:W-:Y:S01]  /*10560*/  FFMA.FTZ R36, -R173, R36, R83 ;  /* 0x00000024ad247223 */ /* 0x000fe20000010153 */
[----:B------:R-:W-:-:S02]  /*10570*/  I2FP.F32.S32 R88, R88 ;  /* 0x0000005800587245 */ /* 0x000fc40000201400 */
[----:B------:R-:W-:Y:S01]  /*10580*/  ISETP.GT.AND P2, PT, R171, R74, PT ;  /* 0x0000004aab00720c */ /* 0x000fe20003f44270 */
[----:B------:R-:W-:Y:S01]  /*10590*/  FFMA.FTZ R85, -R173, R2, R57 ;  /* 0x00000002ad557223 */ /* 0x000fe20000010139 */
[----:B------:R-:W-:Y:S01]  /*105a0*/  FSEL R128, R77, -INF , !P4 ;  /* 0xff8000004d807808 */ /* 0x000fe20006000000 */
[----:B------:R-:W-:Y:S01]  /*105b0*/  FFMA.FTZ R88, -R173, R88, R49 ;  /* 0x00000058ad587223 */ /* 0x000fe20000010131 */
[----:B------:R-:W-:Y:S02]  /*105c0*/  FSEL R4, R68, -INF , !P1 ;  /* 0xff80000044047808 */ /* 0x000fe40004800000 */
[C---:B------:R-:W-:Y:S02]  /*105d0*/  ISETP.GT.AND P4, PT, R171.reuse, R112, PT ;  /* 0x00000070ab00720c */ /* 0x040fe40003f84270 */
[----:B------:R-:W-:Y:S02]  /*105e0*/  ISETP.GT.AND P1, PT, R171, R103, PT ;  /* 0x00000067ab00720c */ /* 0x000fe40003f24270 */
[----:B------:R-:W-:-:S02]  /*105f0*/  FSEL R72, R72, -INF , !P5 ;  /* 0xff80000048487808 */ /* 0x000fc40006800000 */
[----:B------:R-:W-:Y:S02]  /*10600*/  ISETP.GT.AND P5, PT, R171, R105, PT ;  /* 0x00000069ab00720c */ /* 0x000fe40003fa4270 */
[----:B------:R-:W-:Y:S02]  /*10610*/  FSEL R120, R6, -INF , !P2 ;  /* 0xff80000006787808 */ /* 0x000fe40005000000 */
[----:B------:R-:W-:Y:S02]  /*10620*/  FSEL R6, R8, -INF , !P4 ;  /* 0xff80000008067808 */ /* 0x000fe40006000000 */
[----:B------:R-:W-:Y:S02]  /*10630*/  FSEL R186, R87, -INF , !P1 ;  /* 0xff80000057ba7808 */ /* 0x000fe40004800000 */
        /* <DEDUP_REMOVED lines=8> */
[C---:B------:R-:W-:Y:S02]  /*106c0*/  ISETP.GT.AND P2, PT, R171.reuse, R98, PT ;  /* 0x00000062ab00720c */ /* 0x040fe40003f44270 */
[C---:B------:R-:W-:Y:S02]  /*106d0*/  ISETP.GT.AND P4, PT, R171.reuse, R95, PT ;  /* 0x0000005fab00720c */ /* 0x040fe40003f84270 */
[C---:B------:R-:W-:Y:S02]  /*106e0*/  ISETP.GT.AND P1, PT, R171.reuse, R91, PT ;  /* 0x0000005bab00720c */ /* 0x040fe40003f24270 */
[----:B------:R-:W-:Y:S02]  /*106f0*/  FSEL R176, R176, -INF , !P5 ;  /* 0xff800000b0b07808 */ /* 0x000fe40006800000 */
[----:B------:R-:W-:Y:S02]  /*10700*/  ISETP.GT.AND P5, PT, R171, R94, PT ;  /* 0x0000005eab00720c */ /* 0x000fe40003fa4270 */
[----:B------:R-:W-:-:S02]  /*10710*/  FSEL R174, R174, -INF , !P2 ;  /* 0xff800000aeae7808 */ /* 0x000fc40005000000 */
[----:B------:R-:W-:Y:S02]  /*10720*/  FSEL R144, R144, -INF , !P4 ;  /* 0xff80000090907808 */ /* 0x000fe40006000000 */
[----:B------:R-:W-:Y:S02]  /*10730*/  FSEL R90, R90, -INF , !P1 ;  /* 0xff8000005a5a7808 */ /* 0x000fe40004800000 */
[C---:B------:R-:W-:Y:S02]  /*10740*/  ISETP.GT.AND P2, PT, R171.reuse, R92, PT ;  /* 0x0000005cab00720c */ /* 0x040fe40003f44270 */
        /* <DEDUP_REMOVED lines=9> */
[C---:B------:R-:W-:Y:S02]  /*107e0*/  ISETP.GT.AND P1, PT, R171.reuse, R65, PT ;  /* 0x00000041ab00720c */ /* 0x040fe40003f24270 */
        /* <DEDUP_REMOVED lines=14> */
[----:B------:R-:W-:Y:S02]  /*108d0*/  ISETP.GT.AND P4, PT, R171, R37, PT ;  /* 0x00000025ab00720c */ /* 0x000fe40003f84270 */
[----:B------:R-:W-:Y:S02]  /*108e0*/  ISETP.GT.AND P1, PT, R169, R134, PT ;  /* 0x00000086a900720c */ /* 0x000fe40003f24270 */
[----:B------:R-:W-:-:S02]  /*108f0*/  FSEL R44, R44, -INF , !P5 ;  /* 0xff8000002c2c7808 */ /* 0x000fc40006800000 */
[----:B------:R-:W-:Y:S02]  /*10900*/  FSEL R106, R106, -INF , !P0 ;  /* 0xff8000006a6a7808 */ /* 0x000fe40004000000 */
[----:B------:R-:W-:Y:S02]  /*10910*/  ISETP.GE.AND P5, PT, R134, R170, PT ;  /* 0x000000aa8600720c */ /* 0x000fe40003fa6270 */
[----:B------:R-:W-:Y:S02]  /*10920*/  ISETP.GT.AND P0, PT, R169, R70, PT ;  /* 0x00000046a900720c */ /* 0x000fe40003f04270 */
[----:B------:R-:W-:Y:S02]  /*10930*/  FSEL R45, R45, -INF , !P2 ;  /* 0xff8000002d2d7808 */ /* 0x000fe40005000000 */
[----:B------:R-:W-:Y:S02]  /*10940*/  FSEL R29, R29, -INF , !P4 ;  /* 0xff8000001d1d7808 */ /* 0x000fe40006000000 */
[----:B------:R-:W-:-:S02]  /*10950*/  FSEL R36, R36, -INF , !P1 ;  /* 0xff80000024247808 */ /* 0x000fc40004800000 */
[----:B------:R-:W-:Y:S02]  /*10960*/  ISETP.GE.AND P2, PT, R134, R168, PT ;  /* 0x000000a88600720c */ /* 0x000fe40003f46270 */
[C---:B------:R-:W-:Y:S02]  /*10970*/  ISETP.GE.AND P4, PT, R70.reuse, R170, PT ;  /* 0x000000aa4600720c */ /* 0x040fe40003f86270 */
[----:B------:R-:W-:Y:S02]  /*10980*/  FSEL R17, R23, -INF , !P6 ;  /* 0xff80000017117808 */ /* 0x000fe40007000000 */
[----:B------:R-:W-:Y:S02]  /*10990*/  ISETP.GT.AND P1, PT, R169, R78, PT ;  /* 0x0000004ea900720c */ /* 0x000fe40003f24270 */
[----:B------:R-:W-:Y:S02]  /*109a0*/  ISETP.GE.AND P6, PT, R70, R168, PT ;  /* 0x000000a84600720c */ /* 0x000fe40003fc6270 */
[----:B------:R-:W-:-:S02]  /*109b0*/  FSEL R23, R106, -INF , !P3 ;  /* 0xff8000006a177808 */ /* 0x000fc40005800000 */
[----:B------:R-:W-:Y:S02]  /*109c0*/  ISETP.GE.AND P3, PT, R78, R170, PT ;  /* 0x000000aa4e00720c */ /* 0x000fe40003f66270 */
[----:B------:R-:W-:Y:S02]  /*109d0*/  FSEL R70, R132, -INF , !P5 ;  /* 0xff80000084467808 */ /* 0x000fe40006800000 */
[----:B------:R-:W-:Y:S02]  /*109e0*/  FSEL R121, R121, -INF , !P0 ;  /* 0xff80000079797808 */ /* 0x000fe40004000000 */
[----:B------:R-:W-:Y:S02]  /*109f0*/  ISETP.GE.AND P5, PT, R78, R168, PT ;  /* 0x000000a84e00720c */ /* 0x000fe40003fa6270 */
[----:B------:R-:W-:Y:S02]  /*10a00*/  FSEL R78, R36, -INF , !P2 ;  /* 0xff800000244e7808 */ /* 0x000fe40005000000 */
[----:B------:R-:W-:-:S02]  /*10a10*/  FSEL R68, R129, -INF , !P4 ;  /* 0xff80000081447808 */ /* 0x000fc40006000000 */
[----:B------:R-:W-:Y:S02]  /*10a20*/  FSEL R28, R28, -INF , !P1 ;  /* 0xff8000001c1c7808 */ /* 0x000fe40004800000 */
[C---:B------:R-:W-:Y:S02]  /*10a30*/  ISETP.GE.AND P2, PT, R76.reuse, R170, PT ;  /* 0x000000aa4c00720c */ /* 0x040fe40003f46270 */
[----:B------:R-:W-:Y:S02]  /*10a40*/  ISETP.GE.AND P4, PT, R76, R168, PT ;  /* 0x000000a84c00720c */ /* 0x000fe40003f86270 */
[----:B------:R-:W-:Y:S02]  /*10a50*/  ISETP.GT.AND P0, PT, R169, R76, PT ;  /* 0x0000004ca900720c */ /* 0x000fe40003f04270 */
[----:B------:R-:W-:Y:S02]  /*10a60*/  FSEL R76, R121, -INF , !P6 ;  /* 0xff800000794c7808 */ /* 0x000fe40007000000 */
[----:B------:R-:W-:-:S02]  /*10a70*/  FSEL R8, R128, -INF , !P3 ;  /* 0xff80000080087808 */ /* 0x000fc40005800000 */
[C---:B------:R-:W-:Y:S02]  /*10a80*/  ISETP.GE.AND P6, PT, R74.reuse, R170, PT ;  /* 0x000000aa4a00720c */ /* 0x040fe40003fc6270 */
[----:B------:R-:W-:Y:S02]  /*10a90*/  ISETP.GE.AND P3, PT, R74, R168, PT ;  /* 0x000000a84a00720c */ /* 0x000fe40003f66270 */
[C---:B------:R-:W-:Y:S02]  /*10aa0*/  ISETP.GT.AND P1, PT, R169.reuse, R74, PT ;  /* 0x0000004aa900720c */ /* 0x040fe40003f24270 */
[----:B------:R-:W-:Y:S02]  /*10ab0*/  FSEL R74, R28, -INF , !P5 ;  /* 0xff8000001c4a7808 */ /* 0x000fe40006800000 */
[----:B------:R-:W-:Y:S02]  /*10ac0*/  FSEL R28, R24, -INF , !P0 ;  /* 0xff800000181c7808 */ /* 0x000fe40004000000 */
[----:B------:R-:W-:-:S02]  /*10ad0*/  ISETP.GT.AND P0, PT, R169, R113, PT ;  /* 0x00000071a900720c */ /* 0x000fc40003f04270 */
[----:B------:R-:W-:Y:S02]  /*10ae0*/  FSEL R24, R72, -INF , !P2 ;  /* 0xff80000048187808 */ /* 0x000fe40005000000 */
[C---:B------:R-:W-:Y:S02]  /*10af0*/  ISETP.GE.AND P5, PT, R113.reuse, R170, PT ;  /* 0x000000aa7100720c */ /* 0x040fe40003fa6270 */
[----:B------:R-:W-:Y:S02]  /*10b00*/  FSEL R72, R28, -INF , !P4 ;  /* 0xff8000001c487808 */ /* 0x000fe40006000000 */
[----:B------:R-:W-:Y:S02]  /*10b10*/  FSEL R36, R18, -INF , !P1 ;  /* 0xff80000012247808 */ /* 0x000fe40004800000 */
[----:B------:R-:W-:Y:S02]  /*10b20*/  ISETP.GE.AND P2, PT, R113, R168, PT ;  /* 0x000000a87100720c */ /* 0x000fe40003f46270 */
[----:B------:R-:W-:-:S02]  /*10b30*/  ISETP.GT.AND P1, PT, R169, R112, PT ;  /* 0x00000070a900720c */ /* 0x000fc40003f24270 */
[----:B------:R-:W-:Y:S02]  /*10b40*/  FSEL R28, R16, -INF , !P0 ;  /* 0xff800000101c7808 */ /* 0x000fe40004000000 */
[--C-:B------:R-:W-:Y:S02]  /*10b50*/  IADD3 R73, PT, PT, R137, -0x30, -R0.reuse ;  /* 0xffffffd089497810 */ /* 0x100fe40007ffe800 */
[----:B------:R-:W-:Y:S02]  /*10b60*/  ISETP.GT.AND P0, PT, R169, R105, PT ;  /* 0x00000069a900720c */ /* 0x000fe40003f04270 */
[----:B------:R-:W-:Y:S02]  /*10b70*/  IADD3 R81, PT, PT, R137, -0x29, -R0 ;  /* 0xffffffd789517810 */ /* 0x000fe40007ffe800 */
[----:B------:R-:W-:Y:S02]  /*10b80*/  FSEL R16, R4, -INF , !P5 ;  /* 0xff80000004107808 */ /* 0x000fe40006800000 */
[----:B------:R-:W-:-:S02]  /*10b90*/  FSEL R28, R28, -INF , !P2 ;  /* 0xff8000001c1c7808 */ /* 0x000fc40005000000 */
[----:B------:R-:W-:Y:S02]  /*10ba0*/  FSEL R4, R101, -INF , !P1 ;  /* 0xff80000065047808 */ /* 0x000fe40004800000 */
[----:B------:R-:W-:Y:S02]  /*10bb0*/  ISETP.GE.AND P5, PT, R105, R168, PT ;  /* 0x000000a86900720c */ /* 0x000fe40003fa6270 */
[----:B------:R-:W-:Y:S02]  /*10bc0*/  ISETP.GE.AND P2, PT, R104, R170, PT ;  /* 0x000000aa6800720c */ /* 0x000fe40003f46270 */
[----:B------:R-:W-:Y:S02]  /*10bd0*/  ISETP.GT.AND P1, PT, R169, R104, PT ;  /* 0x00000068a900720c */ /* 0x000fe40003f24270 */
[----:B------:R-:W-:Y:S02]  /*10be0*/  FSEL R99, R99, -INF , !P0 ;  /* 0xff80000063637808 */ /* 0x000fe40004000000 */
[----:B------:R-:W-:-:S02]  /*10bf0*/  IABS R73, R73 ;  /* 0x0000004900497213 */ /* 0x000fc40000000000 */
[----:B------:R-:W-:Y:S02]  /*10c00*/  IADD3 R66, PT, PT, R137, -0x38, -R0 ;  /* 0xffffffc889427810 */ /* 0x000fe40007ffe800 */
[----:B------:R-:W-:Y:S02]  /*10c10*/  IABS R81, R81 ;  /* 0x0000005100517213 */ /* 0x000fe40000000000 */
[----:B------:R-:W-:Y:S02]  /*10c20*/  ISETP.GE.AND P4, PT, R112, R170, PT ;  /* 0x000000aa7000720c */ /* 0x000fe40003f86270 */
[----:B------:R-:W-:Y:S02]  /*10c30*/  FSEL R194, R99, -INF , !P5 ;  /* 0xff80000063c27808 */ /* 0x000fe40006800000 */
[----:B------:R-:W-:Y:S02]  /*10c40*/  FSEL R136, R136, -INF , !P2 ;  /* 0xff80000088887808 */ /* 0x000fe40005000000 */
[----:B------:R-:W-:-:S02]  /*10c50*/  FSEL R97, R97, -INF , !P1 ;  /* 0xff80000061617808 */ /* 0x000fc40004800000 */
[----:B------:R-:W-:Y:S02]  /*10c60*/  I2FP.F32.S32 R73, R73 ;  /* 0x0000004900497245 */ /* 0x000fe40000201400 */
[----:B------:R-:W-:Y:S02]  /*10c70*/  FSEL R36, R36, -INF , !P3 ;  /* 0xff80000024247808 */ /* 0x000fe40005800000 */
[----:B------:R-:W-:Y:S01]  /*10c80*/  ISETP.GT.AND P0, PT, R169, R103, PT ;  /* 0x00000067a900720c */ /* 0x000fe20003f04270 */
[----:B------:R-:W-:Y:S01]  /*10c90*/  FFMA.FTZ R46, -R173, R73, R46 ;  /* 0x00000049ad2e7223 */ /* 0x000fe2000001012e */
[C---:B------:R-:W-:Y:S02]  /*10ca0*/  ISETP.GE.AND P5, PT, R102.reuse, R170, PT ;  /* 0x000000aa6600720c */ /* 0x040fe40003fa6270 */
[----:B------:R-:W-:Y:S02]  /*10cb0*/  ISETP.GE.AND P2, PT, R102, R168, PT ;  /* 0x000000a86600720c */ /* 0x000fe40003f46270 */
[----:B------:R-:W-:-:S02]  /*10cc0*/  ISETP.GT.AND P1, PT, R169, R102, PT ;  /* 0x00000066a900720c */ /* 0x000fc40003f24270 */
[----:B------:R-:W-:Y:S02]  /*10cd0*/  IABS R66, R66 ;  /* 0x0000004200427213 */ /* 0x000fe40000000000 */
[----:B------:R-:W-:Y:S02]  /*10ce0*/  ISETP.GE.AND P3, PT, R105, R170, PT ;  /* 0x000000aa6900720c */ /* 0x000fe40003f66270 */
[----:B------:R-:W-:Y:S02]  /*10cf0*/  I2FP.F32.S32 R102, R81 ;  /* 0x0000005100667245 */ /* 0x000fe40000201400 */
[----:B------:R-:W-:Y:S02]  /*10d00*/  FSEL R6, R6, -INF , !P4 ;  /* 0xff80000006067808 */ /* 0x000fe40006000000 */
[----:B------:R-:W-:Y:S01]  /*10d10*/  ISETP.GE.AND P4, PT, R104, R168, PT ;  /* 0x000000a86800720c */ /* 0x000fe20003f86270 */
[----:B------:R-:W-:Y:S01]  /*10d20*/  FFMA.FTZ R51, -R173, R102, R51 ;  /* 0x00000066ad337223 */ /* 0x000fe20000010133 */
[----:B------:R-:W-:-:S02]  /*10d30*/  FSEL R32, R32, -INF , !P0 ;  /* 0xff80000020207808 */ /* 0x000fc40004000000 */
[----:B------:R-:W-:Y:S02]  /*10d40*/  I2FP.F32.S32 R66, R66 ;  /* 0x0000004200427245 */ /* 0x000fe40000201400 */
[----:B------:R-:W-:Y:S02]  /*10d50*/  IADD3 R67, PT, PT, R137, -0x31, -R0 ;  /* 0xffffffcf89437810 */ /* 0x000fe40007ffe800 */
[----:B------:R-:W-:Y:S01]  /*10d60*/  FSEL R188, R188, -INF , !P3 ;  /* 0xff800000bcbc7808 */ /* 0x000fe20005800000 */
[----:B------:R-:W-:Y:S01]  /*10d70*/  FFMA.FTZ R42, -R173, R66, R42 ;  /* 0x00000042ad2a7223 */ /* 0x000fe2000001012a */
[----:B------:R-:W-:Y:S02]  /*10d80*/  ISETP.GT.AND P0, PT, R169, R100, PT ;  /* 0x00000064a900720c */ /* 0x000fe40003f04270 */
[----:B------:R-:W-:Y:S02]  /*10d90*/  ISETP.GE.AND P3, PT, R103, R168, PT ;  /* 0x000000a86700720c */ /* 0x000fe40003f66270 */
[----:B------:R-:W-:-:S02]  /*10da0*/  FSEL R18, R120, -INF , !P6 ;  /* 0xff80000078127808 */ /* 0x000fc40007000000 */
[----:B------:R-:W-:Y:S02]  /*10db0*/  ISETP.GE.AND P6, PT, R112, R168, PT ;  /* 0x000000a87000720c */ /* 0x000fe40003fc6270 */
[----:B------:R-:W-:Y:S02]  /*10dc0*/  FSEL R192, R97, -INF , !P4 ;  /* 0xff80000061c07808 */ /* 0x000fe40006000000 */
[----:B------:R-:W-:Y:S02]  /*10dd0*/  ISETP.GE.AND P4, PT, R100, R170, PT ;  /* 0x000000aa6400720c */ /* 0x000fe40003f86270 */
[----:B------:R-:W-:Y:S02]  /*10de0*/  IABS R67, R67 ;  /* 0x0000004300437213 */ /* 0x000fe40000000000 */
[----:B------:R-:W-:Y:S02]  /*10df0*/  FSEL R46, R46, -INF , !P0 ;  /* 0xff8000002e2e7808 */ /* 0x000fe40004000000 */
[----:B------:R-:W-:-:S02]  /*10e00*/  IADD3 R64, PT, PT, R137, -0x39, -R0 ;  /* 0xffffffc789407810 */ /* 0x000fc40007ffe800 */
[----:B------:R-:W-:Y:S02]  /*10e10*/  IADD3 R57, PT, PT, R137, -0x40, -R0 ;  /* 0xffffffc089397810 */ /* 0x000fe40007ffe800 */
[----:B------:R-:W-:Y:S02]  /*10e20*/  FSEL R190, R32, -INF , !P3 ;  /* 0xff80000020be7808 */ /* 0x000fe40005800000 */
[----:B------:R-:W-:Y:S02]  /*10e30*/  ISETP.GT.AND P0, PT, R169, R96, PT ;  /* 0x00000060a900720c */ /* 0x000fe40003f04270 */
[----:B------:R-:W-:Y:S02]  /*10e40*/  FSEL R32, R111, -INF , !P5 ;  /* 0xff8000006f207808 */ /* 0x000fe40006800000 */
[----:B------:R-:W-:Y:S02]  /*10e50*/  FSEL R51, R51, -INF , !P1 ;  /* 0xff80000033337808 */ /* 0x000fe40004800000 */
[----:B------:R-:W-:-:S02]  /*10e60*/  FSEL R4, R4, -INF , !P6 ;  /* 0xff80000004047808 */ /* 0x000fc40007000000 */
[C---:B------:R-:W-:Y:S02]  /*10e70*/  ISETP.GE.AND P3, PT, R98.reuse, R170, PT ;  /* 0x000000aa6200720c */ /* 0x040fe40003f66270 */
[----:B------:R-:W-:Y:S02]  /*10e80*/  ISETP.GE.AND P5, PT, R98, R168, PT ;  /* 0x000000a86200720c */ /* 0x000fe40003fa6270 */
[----:B------:R-:W-:Y:S02]  /*10e90*/  ISETP.GT.AND P1, PT, R169, R98, PT ;  /* 0x00000062a900720c */ /* 0x000fe40003f24270 */
[----:B------:R-:W-:Y:S02]  /*10ea0*/  ISETP.GE.AND P6, PT, R103, R170, PT ;  /* 0x000000aa6700720c */ /* 0x000fe40003fc6270 */
[----:B------:R-:W-:Y:S02]  /*10eb0*/  I2FP.F32.S32 R98, R67 ;  /* 0x0000004300627245 */ /* 0x000fe40000201400 */
[----:B------:R-:W-:-:S02]  /*10ec0*/  FSEL R176, R176, -INF , !P4 ;  /* 0xff800000b0b07808 */ /* 0x000fc40006000000 */
[----:B------:R-:W-:Y:S01]  /*10ed0*/  ISETP.GE.AND P4, PT, R96, R168, PT ;  /* 0x000000a86000720c */ /* 0x000fe20003f86270 */
[----:B------:R-:W-:Y:S01]  /*10ee0*/  FFMA.FTZ R47, -R173, R98, R47 ;  /* 0x00000062ad2f7223 */ /* 0x000fe2000001012f */
[----:B------:R-:W-:Y:S02]  /*10ef0*/  IABS R64, R64 ;  /* 0x0000004000407213 */ /* 0x000fe40000000000 */
[----:B------:R-:W-:Y:S02]  /*10f00*/  IABS R57, R57 ;  /* 0x0000003900397213 */ /* 0x000fe40000000000 */
[----:B------:R-:W-:Y:S02]  /*10f10*/  FSEL R42, R42, -INF , !P0 ;  /* 0xff8000002a2a7808 */ /* 0x000fe40004000000 */
[C-C-:B------:R-:W-:Y:S02]  /*10f20*/  IADD3 R56, PT, PT, R137.reuse, -0x41, -R0.reuse ;  /* 0xffffffbf89387810 */ /* 0x140fe40007ffe800 */
[----:B------:R-:W-:-:S02]  /*10f30*/  IADD3 R14, PT, PT, R137, -0x48, -R0 ;  /* 0xffffffb8890e7810 */ /* 0x000fc40007ffe800 */
[----:B------:R-:W-:Y:S02]  /*10f40*/  FSEL R186, R186, -INF , !P6 ;  /* 0xff800000baba7808 */ /* 0x000fe40007000000 */
[----:B------:R-:W-:Y:S02]  /*10f50*/  ISETP.GE.AND P6, PT, R100, R168, PT ;  /* 0x000000a86400720c */ /* 0x000fe40003fc6270 */
[----:B------:R-:W-:Y:S02]  /*10f60*/  I2FP.F32.S32 R64, R64 ;  /* 0x0000004000407245 */ /* 0x000fe40000201400 */
[----:B------:R-:W-:Y:S02]  /*10f70*/  FSEL R180, R42, -INF , !P4 ;  /* 0xff8000002ab47808 */ /* 0x000fe40006000000 */
[----:B------:R-:W-:Y:S01]  /*10f80*/  I2FP.F32.S32 R57, R57 ;  /* 0x0000003900397245 */ /* 0x000fe20000201400 */
[----:B------:R-:W-:Y:S01]  /*10f90*/  FFMA.FTZ R43, -R173, R64, R43 ;  /* 0x00000040ad2b7223 */ /* 0x000fe2000001012b */
[----:B------:R-:W-:-:S02]  /*10fa0*/  IABS R56, R56 ;  /* 0x0000003800387213 */ /* 0x000fc40000000000 */
[----:B------:R-:W-:Y:S01]  /*10fb0*/  IABS R42, R14 ;  /* 0x0000000e002a7213 */ /* 0x000fe20000000000 */
[----:B------:R-:W-:Y:S01]  /*10fc0*/  FFMA.FTZ R38, -R173, R57, R38 ;  /* 0x00000039ad267223 */ /* 0x000fe20000010126 */
[----:B------:R-:W-:Y:S02]  /*10fd0*/  IADD3 R52, PT, PT, R137, -0x49, -R0 ;  /* 0xffffffb789347810 */ /* 0x000fe40007ffe800 */
[----:B------:R-:W-:Y:S02]  /*10fe0*/  FSEL R138, R46, -INF , !P6 ;  /* 0xff8000002e8a7808 */ /* 0x000fe40007000000 */
[----:B------:R-:W-:Y:S02]  /*10ff0*/  FSEL R47, R47, -INF , !P1 ;  /* 0xff8000002f2f7808 */ /* 0x000fe40004800000 */
[----:B------:R-:W-:Y:S02]  /*11000*/  I2FP.F32.S32 R46, R56 ;  /* 0x00000038002e7245 */ /* 0x000fe40000201400 */
[----:B------:R-:W-:-:S02]  /*11010*/  I2FP.F32.S32 R42, R42 ;  /* 0x0000002a002a7245 */ /* 0x000fc40000201400 */
[----:B------:R-:W-:Y:S01]  /*11020*/  ISETP.GT.AND P1, PT, R169, R95, PT ;  /* 0x0000005fa900720c */ /* 0x000fe20003f24270 */
[----:B------:R-:W-:Y:S01]  /*11030*/  FFMA.FTZ R39, -R173, R46, R39 ;  /* 0x0000002ead277223 */ /* 0x000fe20000010127 */
[----:B------:R-:W-:Y:S01]  /*11040*/  ISETP.GT.AND P0, PT, R169, R94, PT ;  /* 0x0000005ea900720c */ /* 0x000fe20003f04270 */
[----:B------:R-:W-:Y:S01]  /*11050*/  FFMA.FTZ R34, -R173, R42, R34 ;  /* 0x0000002aad227223 */ /* 0x000fe20000010122 */
[----:B------:R-:W-:Y:S02]  /*11060*/  IABS R52, R52 ;  /* 0x0000003400347213 */ /* 0x000fe40000000000 */
[----:B------:R-:W-:Y:S02]  /*11070*/  FSEL R184, R51, -INF , !P2 ;  /* 0xff80000033b87808 */ /* 0x000fe40005000000 */
[----:B------:R-:W-:Y:S02]  /*11080*/  ISETP.GE.AND P2, PT, R96, R170, PT ;  /* 0x000000aa6000720c */ /* 0x000fe40003f46270 */
[----:B------:R-:W-:-:S02]  /*11090*/  FSEL R182, R47, -INF , !P5 ;  /* 0xff8000002fb67808 */ /* 0x000fc40006800000 */
[----:B------:R-:W-:Y:S02]  /*110a0*/  FSEL R174, R174, -INF , !P3 ;  /* 0xff800000aeae7808 */ /* 0x000fe40005800000 */
[----:B------:R-:W-:Y:S02]  /*110b0*/  ISETP.GE.AND P5, PT, R94, R170, PT ;  /* 0x000000aa5e00720c */ /* 0x000fe40003fa6270 */
[----:B------:R-:W-:Y:S02]  /*110c0*/  FSEL R43, R43, -INF , !P1 ;  /* 0xff8000002b2b7808 */ /* 0x000fe40004800000 */
[----:B------:R-:W-:Y:S02]  /*110d0*/  FSEL R38, R38, -INF , !P0 ;  /* 0xff80000026267808 */ /* 0x000fe40004000000 */
[----:B------:R-:W-:Y:S02]  /*110e0*/  I2FP.F32.S32 R52, R52 ;  /* 0x0000003400347245 */ /* 0x000fe40000201400 */
[----:B------:R-:W-:-:S02]  /*110f0*/  ISETP.GE.AND P6, PT, R95, R170, PT ;  /* 0x000000aa5f00720c */ /* 0x000fc40003fc6270 */
[----:B------:R-:W-:Y:S01]  /*11100*/  ISETP.GE.AND P3, PT, R95, R168, PT ;  /* 0x000000a85f00720c */ /* 0x000fe20003f66270 */
[----:B------:R-:W-:Y:S01]  /*11110*/  FFMA.FTZ R35, -R173, R52, R35 ;  /* 0x00000034ad237223 */ /* 0x000fe20000010123 */
[C---:B------:R-:W-:Y:S02]  /*11120*/  ISETP.GT.AND P1, PT, R169.reuse, R92, PT ;  /* 0x0000005ca900720c */ /* 0x040fe40003f24270 */
[----:B------:R-:W-:Y:S02]  /*11130*/  ISETP.GT.AND P0, PT, R169, R91, PT ;  /* 0x0000005ba900720c */ /* 0x000fe40003f04270 */
[----:B------:R-:W-:Y:S02]  /*11140*/  FSEL R172, R172, -INF , !P2 ;  /* 0xff800000acac7808 */ /* 0x000fe40005000000 */
[----:B------:R-:W-:Y:S02]  /*11150*/  ISETP.GE.AND P2, PT, R94, R168, PT ;  /* 0x000000a85e00720c */ /* 0x000fe40003f46270 */
[----:B------:R-:W-:-:S02]  /*11160*/  ISETP.GE.AND P4, PT, R92, R170, PT ;  /* 0x000000aa5c00720c */ /* 0x000fc40003f86270 */
[----:B------:R-:W-:Y:S02]  /*11170*/  FSEL R56, R93, -INF , !P5 ;  /* 0xff8000005d387808 */ /* 0x000fe40006800000 */
[----:B------:R-:W-:Y:S02]  /*11180*/  IADD3 R49, PT, PT, R137, -0x50, -R0 ;  /* 0xffffffb089317810 */ /* 0x000fe40007ffe800 */
[----:B------:R-:W-:Y:S02]  /*11190*/  FSEL R144, R144, -INF , !P6 ;  /* 0xff80000090907808 */ /* 0x000fe40007000000 */
[----:B------:R-:W-:Y:S02]  /*111a0*/  FSEL R14, R43, -INF , !P3 ;  /* 0xff8000002b0e7808 */ /* 0x000fe40005800000 */
[----:B------:R-:W-:Y:S02]  /*111b0*/  ISETP.GE.AND P5, PT, R91, R168, PT ;  /* 0x000000a85b00720c */ /* 0x000fe40003fa6270 */
[----:B------:R-:W-:-:S02]  /*111c0*/  FSEL R39, R39, -INF , !P1 ;  /* 0xff80000027277808 */ /* 0x000fc40004800000 */
[----:B------:R-:W-:Y:S02]  /*111d0*/  FSEL R34, R34, -INF , !P0 ;  /* 0xff80000022227808 */ /* 0x000fe40004000000 */
[----:B------:R-:W-:Y:S02]  /*111e0*/  IADD3 R20, PT, PT, R137, -0x58, -R0 ;  /* 0xffffffa889147810 */ /* 0x000fe40007ffe800 */
[----:B------:R-:W-:Y:S02]  /*111f0*/  ISETP.GE.AND P6, PT, R92, R168, PT ;  /* 0x000000a85c00720c */ /* 0x000fe40003fc6270 */
[----:B------:R-:W-:Y:S02]  /*11200*/  ISETP.GE.AND P3, PT, R91, R170, PT ;  /* 0x000000aa5b00720c */ /* 0x000fe40003f66270 */
[----:B------:R-:W-:Y:S02]  /*11210*/  ISETP.GT.AND P1, PT, R169, R59, PT ;  /* 0x0000003ba900720c */ /* 0x000fe40003f24270 */
[----:B------:R-:W-:-:S02]  /*11220*/  FSEL R57, R38, -INF , !P2 ;  /* 0xff80000026397808 */ /* 0x000fc40005000000 */
[C---:B------:R-:W-:Y:S02]  /*11230*/  ISETP.GE.AND P2, PT, R59.reuse, R170, PT ;  /* 0x000000aa3b00720c */ /* 0x040fe40003f46270 */
[----:B------:R-:W-:Y:S02]  /*11240*/  FSEL R118, R118, -INF , !P4 ;  /* 0xff80000076767808 */ /* 0x000fe40006000000 */
[----:B------:R-:W-:Y:S02]  /*11250*/  ISETP.GE.AND P4, PT, R59, R168, PT ;  /* 0x000000a83b00720c */ /* 0x000fe40003f86270 */
[----:B------:R-:W-:Y:S02]  /*11260*/  IABS R49, R49 ;  /* 0x0000003100317213 */ /* 0x000fe40000000000 */
[----:B------:R-:W-:Y:S02]  /*11270*/  FSEL R124, R34, -INF , !P5 ;  /* 0xff800000227c7808 */ /* 0x000fe40006800000 */
[----:B------:R-:W-:-:S02]  /*11280*/  FSEL R59, R39, -INF , !P6 ;  /* 0xff800000273b7808 */ /* 0x000fc40007000000 */
[----:B------:R-:W-:Y:S02]  /*11290*/  FSEL R64, R90, -INF , !P3 ;  /* 0xff8000005a407808 */ /* 0x000fe40005800000 */
[----:B------:R-:W-:Y:S02]  /*112a0*/  FSEL R35, R35, -INF , !P1 ;  /* 0xff80000023237808 */ /* 0x000fe40004800000 */
[----:B------:R-:W-:Y:S02]  /*112b0*/  IABS R34, R20 ;  /* 0x0000001400227213 */ /* 0x000fe40000000000 */
[C---:B------:R-:W-:Y:S02]  /*112c0*/  ISETP.GE.AND P6, PT, R58.reuse, R170, PT ;  /* 0x000000aa3a00720c */ /* 0x040fe40003fc6270 */
[----:B------:R-:W-:Y:S02]  /*112d0*/  ISETP.GE.AND P3, PT, R58, R168, PT ;  /* 0x000000a83a00720c */ /* 0x000fe40003f66270 */
[----:B------:R-:W-:-:S02]  /*112e0*/  ISETP.GT.AND P0, PT, R169, R58, PT ;  /* 0x0000003aa900720c */ /* 0x000fc40003f04270 */
[----:B------:R-:W-:Y:S02]  /*112f0*/  FSEL R58, R89, -INF , !P2 ;  /* 0xff800000593a7808 */ /* 0x000fe40005000000 */
[C---:B------:R-:W-:Y:S02]  /*11300*/  ISETP.GE.AND P5, PT, R25.reuse, R170, PT ;  /* 0x000000aa1900720c */ /* 0x040fe40003fa6270 */
[----:B------:R-:W-:Y:S02]  /*11310*/  I2FP.F32.S32 R49, R49 ;  /* 0x0000003100317245 */ /* 0x000fe40000201400 */
[----:B------:R-:W-:Y:S02]  /*11320*/  ISETP.GE.AND P2, PT, R25, R168, PT ;  /* 0x000000a81900720c */ /* 0x000fe40003f46270 */
[----:B------:R-:W-:Y:S01]  /*11330*/  ISETP.GT.AND P1, PT, R169, R25, PT ;  /* 0x00000019a900720c */ /* 0x000fe20003f24270 */
[----:B------:R-:W-:Y:S01]  /*11340*/  FFMA.FTZ R30, -R173, R49, R30 ;  /* 0x00000031ad1e7223 */ /* 0x000fe2000001011e */
[----:B------:R-:W-:Y:S01]  /*11350*/  FSEL R25, R35, -INF , !P4 ;  /* 0xff80000023197808 */ /* 0x000fe20006000000 */
[----:B------:R-:W-:Y:S01]  /*11360*/  IMAD.MOV.U32 R35, RZ, RZ, R34 ;  /* 0x000000ffff237224 */ /* 0x000fe200078e0022 */
[----:B------:R-:W-:-:S02]  /*11370*/  IADD3 R48, PT, PT, R137, -0x51, -R0 ;  /* 0xffffffaf89307810 */ /* 0x000fc40007ffe800 */
[----:B------:R-:W-:Y:S02]  /*11380*/  IADD3 R22, PT, PT, R137, -0x59, -R0 ;  /* 0xffffffa789167810 */ /* 0x000fe40007ffe800 */
[----:B------:R-:W-:Y:S02]  /*11390*/  I2FP.F32.S32 R35, R35 ;  /* 0x0000002300237245 */ /* 0x000fe40000201400 */
[----:B------:R-:W-:Y:S02]  /*113a0*/  IABS R48, R48 ;  /* 0x0000003000307213 */ /* 0x000fe40000000000 */
[----:B------:R-:W-:Y:S01]  /*113b0*/  FSEL R30, R30, -INF , !P0 ;  /* 0xff8000001e1e7808 */ /* 0x000fe20004000000 */
[----:B------:R-:W-:Y:S01]  /*113c0*/  FFMA.FTZ R26, -R173, R35, R26 ;  /* 0x00000023ad1a7223 */ /* 0x000fe2000001011a */
[----:B------:R-:W-:Y:S02]  /*113d0*/  IABS R34, R22 ;  /* 0x0000001600227213 */ /* 0x000fe40000000000 */
[----:B------:R-:W-:-:S02]  /*113e0*/  I2FP.F32.S32 R48, R48 ;  /* 0x0000003000307245 */ /* 0x000fc40000201400 */
[----:B------:R-:W-:Y:S02]  /*113f0*/  ISETP.GT.AND P0, PT, R169, R86, PT ;  /* 0x00000056a900720c */ /* 0x000fe40003f04270 */
[----:B------:R-:W-:Y:S01]  /*11400*/  IADD3 R19, PT, PT, R137, -0x61, -R0 ;  /* 0xffffff9f89137810 */ /* 0x000fe20007ffe800 */
[C---:B------:R-:W-:Y:S01]  /*11410*/  FFMA.FTZ R31, -R173.reuse, R48, R31 ;  /* 0x00000030ad1f7223 */ /* 0x040fe2000001011f */
[----:B------:R-:W-:Y:S02]  /*11420*/  FSEL R51, R30, -INF , !P3 ;  /* 0xff8000001e337808 */ /* 0x000fe40005800000 */
[----:B------:R-:W-:Y:S02]  /*11430*/  I2FP.F32.S32 R30, R34 ;  /* 0x00000022001e7245 */ /* 0x000fe40000201400 */
[----:B------:R-:W-:Y:S02]  /*11440*/  FSEL R20, R88, -INF , !P6 ;  /* 0xff80000058147808 */ /* 0x000fe40007000000 */
[----:B------:R-:W-:Y:S01]  /*11450*/  ISETP.GE.AND P6, PT, R86, R168, PT ;  /* 0x000000a85600720c */ /* 0x000fe20003fc6270 */
[----:B------:R-:W-:Y:S01]  /*11460*/  FFMA.FTZ R30, -R173, R30, R27 ;  /* 0x0000001ead1e7223 */ /* 0x000fe2000001011b */
[----:B------:R-:W-:-:S02]  /*11470*/  FSEL R26, R26, -INF , !P0 ;  /* 0xff8000001a1a7808 */ /* 0x000fc40004000000 */
[----:B------:R-:W-:Y:S02]  /*11480*/  IABS R19, R19 ;  /* 0x0000001300137213 */ /* 0x000fe40000000000 */
[----:B------:R-:W-:Y:S02]  /*11490*/  FSEL R27, R26, -INF , !P6 ;  /* 0xff8000001a1b7808 */ /* 0x000fe40007000000 */
[----:B------:R-:W-:Y:S02]  /*114a0*/  FSEL R31, R31, -INF , !P1 ;  /* 0xff8000001f1f7808 */ /* 0x000fe40004800000 */
[----:B------:R-:W-:Y:S02]  /*114b0*/  I2FP.F32.S32 R26, R19 ;  /* 0x00000013001a7245 */ /* 0x000fe40000201400 */
[----:B------:R-:W-:Y:S02]  /*114c0*/  ISETP.GT.AND P1, PT, R169, R84, PT ;  /* 0x00000054a900720c */ /* 0x000fe40003f24270 */
[----:B------:R-:W-:Y:S01]  /*114d0*/  ISETP.GE.AND P3, PT, R84, R170, PT ;  /* 0x000000aa5400720c */ /* 0x000fe20003f66270 */
[----:B------:R-:W-:Y:S01]  /*114e0*/  FFMA.FTZ R26, -R173, R26, R131 ;  /* 0x0000001aad1a7223 */ /* 0x000fe20000010183 */
[----:B------:R-:W-:-:S02]  /*114f0*/  FSEL R30, R30, -INF , !P1 ;  /* 0xff8000001e1e7808 */ /* 0x000fc40004800000 */
[----:B------:R-:W-:Y:S02]  /*11500*/  ISETP.GT.AND P1, PT, R169, R80, PT ;  /* 0x00000050a900720c */ /* 0x000fe40003f24270 */
[C-C-:B------:R-:W-:Y:S02]  /*11510*/  IADD3 R11, PT, PT, R137.reuse, -0x69, -R0.reuse ;  /* 0xffffff97890b7810 */ /* 0x140fe40007ffe800 */
[----:B------:R-:W-:Y:S02]  /*11520*/  IADD3 R21, PT, PT, R137, -0x60, -R0 ;  /* 0xffffffa089157810 */ /* 0x000fe40007ffe800 */
[----:B------:R-:W-:Y:S02]  /*11530*/  FSEL R35, R83, -INF , !P3 ;  /* 0xff80000053237808 */ /* 0x000fe40005800000 */
[----:B------:R-:W-:Y:S02]  /*11540*/  ISETP.GE.AND P3, PT, R80, R168, PT ;  /* 0x000000a85000720c */ /* 0x000fe40003f66270 */
[----:B------:R-:W-:-:S02]  /*11550*/  FSEL R26, R26, -INF , !P1 ;  /* 0xff8000001a1a7808 */ /* 0x000fc40004800000 */
[----:B------:R-:W-:Y:S02]  /*11560*/  IABS R11, R11 ;  /* 0x0000000b000b7213 */ /* 0x000fe40000000000 */
[----:B------:R-:W-:Y:S02]  /*11570*/  IABS R21, R21 ;  /* 0x0000001500157213 */ /* 0x000fe40000000000 */
[----:B------:R-:W-:Y:S02]  /*11580*/  IADD3 R15, PT, PT, R137, -0x68, -R0 ;  /* 0xffffff98890f7810 */ /* 0x000fe40007ffe800 */
[----:B------:R-:W-:Y:S02]  /*11590*/  FSEL R67, R26, -INF , !P3 ;  /* 0xff8000001a437808 */ /* 0x000fe40005800000 */
[----:B------:R-:W-:Y:S02]  /*115a0*/  I2FP.F32.S32 R26, R11 ;  /* 0x0000000b001a7245 */ /* 0x000fe40000201400 */
[----:B------:R-:W-:-:S02]  /*115b0*/  I2FP.F32.S32 R21, R21 ;  /* 0x0000001500157245 */ /* 0x000fc40000201400 */
[----:B------:R-:W-:Y:S01]  /*115c0*/  IABS R15, R15 ;  /* 0x0000000f000f7213 */ /* 0x000fe20000000000 */
[----:B------:R-:W-:Y:S01]  /*115d0*/  FFMA.FTZ R26, -R173, R26, R127 ;  /* 0x0000001aad1a7223 */ /* 0x000fe2000001017f */
[----:B------:R-:W-:Y:S01]  /*115e0*/  IADD3 R7, PT, PT, R137, -0x70, -R0 ;  /* 0xffffff9089077810 */ /* 0x000fe20007ffe800 */
[----:B------:R-:W-:Y:S01]  /*115f0*/  FFMA.FTZ R21, -R173, R21, R130 ;  /* 0x00000015ad157223 */ /* 0x000fe20000010182 */
[----:B------:R-:W-:Y:S02]  /*11600*/  ISETP.GE.AND P6, PT, R80, R170, PT ;  /* 0x000000aa5000720c */ /* 0x000fe40003fc6270 */
[----:B------:R-:W-:Y:S02]  /*11610*/  I2FP.F32.S32 R15, R15 ;  /* 0x0000000f000f7245 */ /* 0x000fe40000201400 */
[----:B------:R-:W-:Y:S02]  /*11620*/  ISETP.GT.AND P1, PT, R169, R79, PT ;  /* 0x0000004fa900720c */ /* 0x000fe40003f24270 */
[----:B------:R-:W-:Y:S01]  /*11630*/  IADD3 R5, PT, PT, R137, -0x71, -R0 ;  /* 0xffffff8f89057810 */ /* 0x000fe20007ffe800 */
[----:B------:R-:W-:Y:S01]  /*11640*/  FFMA.FTZ R15, -R173, R15, R126 ;  /* 0x0000000fad0f7223 */ /* 0x000fe2000001017e */
[----:B------:R-:W-:-:S02]  /*11650*/  ISETP.GT.AND P0, PT, R169, R82, PT ;  /* 0x00000052a900720c */ /* 0x000fc40003f04270 */
[----:B------:R-:W-:Y:S02]  /*11660*/  IABS R7, R7 ;  /* 0x0000000700077213 */ /* 0x000fe40000000000 */
[----:B------:R-:W-:Y:S02]  /*11670*/  IADD3 R2, PT, PT, R137, -0x78, -R0 ;  /* 0xffffff8889027810 */ /* 0x000fe40007ffe800 */
[----:B------:R-:W-:Y:S02]  /*11680*/  FSEL R41, R41, -INF , !P6 ;  /* 0xff80000029297808 */ /* 0x000fe40007000000 */
[----:B------:R-:W-:Y:S02]  /*11690*/  ISETP.GE.AND P6, PT, R79, R168, PT ;  /* 0x000000a84f00720c */ /* 0x000fe40003fc6270 */
[----:B------:R-:W-:Y:S02]  /*116a0*/  FSEL R26, R26, -INF , !P1 ;  /* 0xff8000001a1a7808 */ /* 0x000fe40004800000 */
[----:B------:R-:W-:-:S02]  /*116b0*/  FSEL R21, R21, -INF , !P0 ;  /* 0xff80000015157808 */ /* 0x000fc40004000000 */
[----:B------:R-:W-:Y:S02]  /*116c0*/  IABS R5, R5 ;  /* 0x0000000500057213 */ /* 0x000fe40000000000 */
[----:B------:R-:W-:Y:S02]  /*116d0*/  I2FP.F32.S32 R7, R7 ;  /* 0x0000000700077245 */ /* 0x000fe40000201400 */
[----:B------:R-:W-:Y:S02]  /*116e0*/  ISETP.GT.AND P0, PT, R169, R65, PT ;  /* 0x00000041a900720c */ /* 0x000fe40003f04270 */
[----:B------:R-:W-:Y:S01]  /*116f0*/  IABS R2, R2 ;  /* 0x0000000200027213 */ /* 0x000fe20000000000 */
[----:B------:R-:W-:Y:S01]  /*11700*/  FFMA.FTZ R7, -R173, R7, R122 ;  /* 0x00000007ad077223 */ /* 0x000fe2000001017a */
[----:B------:R-:W-:Y:S02]  /*11710*/  FSEL R121, R26, -INF , !P6 ;  /* 0xff8000001a797808 */ /* 0x000fe40007000000 */
[----:B------:R-:W-:-:S02]  /*11720*/  I2FP.F32.S32 R26, R5 ;  /* 0x00000005001a7245 */ /* 0x000fc40000201400 */
[----:B------:R-:W-:Y:S02]  /*11730*/  FSEL R15, R15, -INF , !P0 ;  /* 0xff8000000f0f7808 */ /* 0x000fe40004000000 */
[----:B------:R-:W-:Y:S01]  /*11740*/  I2FP.F32.S32 R5, R2 ;  /* 0x0000000200057245 */ /* 0x000fe20000201400 */
[----:B------:R-:W-:Y:S01]  /*11750*/  FFMA.FTZ R26, -R173, R26, R123 ;  /* 0x0000001aad1a7223 */ /* 0x000fe2000001017b */
[----:B------:R-:W-:Y:S02]  /*11760*/  ISETP.GT.AND P0, PT, R169, R75, PT ;  /* 0x0000004ba900720c */ /* 0x000fe40003f04270 */
[----:B------:R-:W-:Y:S01]  /*11770*/  IADD3 R0, PT, PT, R137, -0x79, -R0 ;  /* 0xffffff8789007810 */ /* 0x000fe20007ffe800 */
[----:B------:R-:W-:Y:S01]  /*11780*/  FFMA.FTZ R5, -R173, R5, R114 ;  /* 0x00000005ad057223 */ /* 0x000fe20000010172 */
[----:B------:R-:W-:Y:S02]  /*11790*/  FSEL R7, R7, -INF , !P0 ;  /* 0xff80000007077808 */ /* 0x000fe40004000000 */
[----:B------:R-:W-:-:S02]  /*117a0*/  FSEL R22, R87, -INF , !P5 ;  /* 0xff80000057167808 */ /* 0x000fc40006800000 */
[----:B------:R-:W-:Y:S02]  /*117b0*/  FSEL R49, R31, -INF , !P2 ;  /* 0xff8000001f317808 */ /* 0x000fe40005000000 */
[----:B------:R-:W-:Y:S02]  /*117c0*/  ISETP.GT.AND P0, PT, R169, R50, PT ;  /* 0x00000032a900720c */ /* 0x000fe40003f04270 */
[----:B------:R-:W-:Y:S02]  /*117d0*/  ISETP.GE.AND P4, PT, R86, R170, PT ;  /* 0x000000aa5600720c */ /* 0x000fe40003f86270 */
[----:B------:R-:W-:Y:S02]  /*117e0*/  ISETP.GE.AND P5, PT, R84, R168, PT ;  /* 0x000000a85400720c */ /* 0x000fe40003fa6270 */
[----:B------:R-:W-:Y:S02]  /*117f0*/  ISETP.GE.AND P2, PT, R82, R170, PT ;  /* 0x000000aa5200720c */ /* 0x000fe40003f46270 */
[----:B------:R-:W-:-:S02]  /*11800*/  IABS R0, R0 ;  /* 0x0000000000007213 */ /* 0x000fc40000000000 */
[----:B------:R-:W-:Y:S02]  /*11810*/  FSEL R5, R5, -INF , !P0 ;  /* 0xff80000005057808 */ /* 0x000fe40004000000 */
[----:B------:R-:W-:Y:S02]  /*11820*/  FSEL R34, R85, -INF , !P4 ;  /* 0xff80000055227808 */ /* 0x000fe40006000000 */
[----:B------:R-:W-:Y:S02]  /*11830*/  FSEL R66, R30, -INF , !P5 ;  /* 0xff8000001e427808 */ /* 0x000fe40006800000 */
[----:B------:R-:W-:Y:S02]  /*11840*/  FSEL R40, R40, -INF , !P2 ;  /* 0xff80000028287808 */ /* 0x000fe40005000000 */
[----:B------:R-:W-:Y:S02]  /*11850*/  ISETP.GT.AND P0, PT, R63, R150, PT ;  /* 0x000000963f00720c */ /* 0x000fe40003f04270 */
[----:B------:R-:W-:Y:S01]  /*11860*/  ISETP.GE.AND P4, PT, R82, R168, PT ;  /* 0x000000a85200720c */ /* 0x000fe20003f86270 */
[----:B------:R-:W-:Y:S01]  /*11870*/  BAR.SYNC.DEFER_BLOCKING 0x0 ;  /* 0x0000000000007b1d */ /* 0x000fe20000010000 */
[----:B------:R-:W-:-:S02]  /*11880*/  ISETP.GE.AND P5, PT, R65, R170, PT ;  /* 0x000000aa4100720c */ /* 0x000fc40003fa6270 */
[----:B------:R-:W-:Y:S02]  /*11890*/  ISETP.GE.AND P2, PT, R65, R168, PT ;  /* 0x000000a84100720c */ /* 0x000fe40003f46270 */
[----:B------:R-:W-:Y:S02]  /*118a0*/  I2FP.F32.S32 R0, R0 ;  /* 0x0000000000007245 */ /* 0x000fe40000201400 */
[----:B------:R-:W-:Y:S02]  /*118b0*/  ISETP.GT.AND P1, PT, R169, R69, PT ;  /* 0x00000045a900720c */ /* 0x000fe40003f24270 */
[----:B------:R-:W-:Y:S01]  /*118c0*/  FSEL R65, R21, -INF , !P4 ;  /* 0xff80000015417808 */ /* 0x000fe20006000000 */
[----:B------:R-:W-:Y:S01]  /*118d0*/  FFMA.FTZ R0, -R173, R0, R115 ;  /* 0x00000000ad007223 */ /* 0x000fe20000010173 */
[----:B------:R-:W-:Y:S02]  /*118e0*/  FSEL R42, R77, -INF , !P5 ;  /* 0xff8000004d2a7808 */ /* 0x000fe40006800000 */
[----:B------:R-:W-:-:S02]  /*118f0*/  FSEL R120, R15, -INF , !P2 ;  /* 0xff8000000f787808 */ /* 0x000fc40005000000 */
[-C--:B------:R-:W-:Y:S02]  /*11900*/  ISETP.GE.AND P4, PT, R79, R170.reuse, PT ;  /* 0x000000aa4f00720c */ /* 0x080fe40003f86270 */
[C---:B------:R-:W-:Y:S02]  /*11910*/  ISETP.GE.AND P3, PT, R75.reuse, R170, PT ;  /* 0x000000aa4b00720c */ /* 0x040fe40003f66270 */
[----:B------:R-:W-:Y:S02]  /*11920*/  ISETP.GE.AND P5, PT, R75, R168, PT ;  /* 0x000000a84b00720c */ /* 0x000fe40003fa6270 */
        /* <DEDUP_REMOVED lines=34> */
.L_x_5167:
[----:B------:R-:W2:Y:S01]  /*11b50*/  LD.E R21, desc[UR4][R116.64+0x170] ;  /* 0x0001700474157980 */ /* 0x000ea2000c101900 */
[----:B------:R-:W-:Y:S02]  /*11b60*/  IADD3 R15, PT, PT, R54, -0x80, RZ ;  /* 0xffffff80360f7810 */ /* 0x000fe40007ffe0ff */
[----:B------:R-:W-:Y:S01]  /*11b70*/  IABS R2, R54 ;  /* 0x0000003600027213 */ /* 0x000fe20000000000 */
[----:B------:R-:W3:Y:S01]  /*11b80*/  LD.E.64 R38, desc[UR4][R116.64+0x20] ;  /* 0x0000200474267980 */ /* 0x000ee2000c101b00 */
        /* <DEDUP_REMOVED lines=56> */
.L_x_5168:
[----:B------:R-:W-:Y:S05]  /*11f10*/  BSYNC.RECONVERGENT B0 ;  /* 0x0000000000007941 */ /* 0x000fea0003800200 */
.L_x_5166:
        /* <DEDUP_REMOVED lines=76> */
.L_x_5170:
[----:B------:R1:W-:Y:S02]  /*123e0*/  STS.128 [R163+0x8800], RZ ;  /* 0x008800ffa3007388 */ /* 0x0003e40000000c00 */
.L_x_5171:
[----:B------:R-:W-:Y:S05]  /*123f0*/  BSYNC.RECONVERGENT B0 ;  /* 0x0000000000007941 */ /* 0x000fea0003800200 */
.L_x_5169:
[----:B------:R-:W0:Y:S02]  /*12400*/  LDGDEPBAR ;  /* 0x00000000000079af */ /* 0x000e240000000000 */
.L_x_5165:
[----:B------:R-:W-:Y:S05]  /*12410*/  BSYNC.RECONVERGENT B1 ;  /* 0x0000000000017941 */ /* 0x000fea0003800200 */
.L_x_5164:
        /* <DEDUP_REMOVED lines=34> */
[C---:B------:R-:W-:Y:S01]  /*12640*/  SHF.L.U32 R26, R142.reuse, 0x5, RZ ;  /* 0x000000058e1a7819 */ /* 0x040fe200000006ff */
[----:B------:R-:W2:Y:S01]  /*12650*/  SHFL.BFLY PT, R7, R38, 0x2, 0x1f ;  /* 0x0c401f0026077f89 */ /* 0x000ea200000e0000 */
[----:B------:R-:W-:Y:S02]  /*12660*/  SHF.L.U32 R140, R142, 0x2, RZ ;  /* 0x000000028e8c7819 */ /* 0x000fe400000006ff */
[C---:B------:R-:W-:Y:S01]  /*12670*/  LOP3.LUT R11, R26.reuse, 0x120, RZ, 0xc0, !PT ;  /* 0x000001201a0b7812 */ /* 0x040fe200078ec0ff */
[----:B------:R-:W5:Y:S01]  /*12680*/  SHFL.BFLY PT, R5, R30, 0x2, 0x1f ;  /* 0x0c401f001e057f89 */ /* 0x000f6200000e0000 */
[----:B------:R-:W-:-:S02]  /*12690*/  LOP3.LUT R26, R26, 0xc0, RZ, 0xc0, !PT ;  /* 0x000000c01a1a7812 */ /* 0x000fc400078ec0ff */
[----:B------:R-:W-:Y:S02]  /*126a0*/  LOP3.LUT R52, R140, 0x18, RZ, 0xc0, !PT ;  /* 0x000000188c347812 */ /* 0x000fe400078ec0ff */
[----:B--2---:R-:W-:Y:S02]  /*126b0*/  FMNMX.FTZ R7, R38, R7, !PT ;  /* 0x0000000726077209 */ /* 0x004fe40007810000 */
[----:B-----5:R-:W-:-:S03]  /*126c0*/  FMNMX.FTZ R5, R30, R5, !PT ;  /* 0x000000051e057209 */ /* 0x020fc60007810000 */
[----:B------:R-:W2:Y:S04]  /*126d0*/  SHFL.BFLY PT, R0, R7, 0x1, 0x1f ;  /* 0x0c201f0007007f89 */ /* 0x000ea800000e0000 */
[----:B------:R-:W5:Y:S01]  /*126e0*/  SHFL.BFLY PT, R2, R5, 0x1, 0x1f ;  /* 0x0c201f0005027f89 */ /* 0x000f6200000e0000 */
[----:B--2---:R-:W-:Y:S02]  /*126f0*/  FMNMX.FTZ R0, R7, R0, !PT ;  /* 0x0000000007007209 */ /* 0x004fe40007810000 */
[----:B------:R-:W-:Y:S02]  /*12700*/  LOP3.LUT R7, R26, 0x8, R141, 0xf8, !PT ;  /* 0x000000081a077812 */ /* 0x000fe400078ef88d */
[----:B-----5:R-:W-:Y:S02]  /*12710*/  FMNMX.FTZ R2, R5, R2, !PT ;  /* 0x0000000205027209 */ /* 0x020fe40007810000 */
[----:B------:R-:W-:-:S02]  /*12720*/  FSETP.NEU.FTZ.AND P0, PT, R0, -INF , PT ;  /* 0xff8000000000780b */ /* 0x000fc40003f1d000 */
[----:B------:R-:W-:-:S04]  /*12730*/  LOP3.LUT R52, R11, R7, R52, 0xf6, !PT ;  /* 0x000000070b347212 */ /* 0x000fc800078ef634 */
[----:B------:R-:W-:-:S05]  /*12740*/  LEA R11, R52, UR6, 0x1 ;  /* 0x00000006340b7c11 */ /* 0x000fca000f8e08ff */
        /* <DEDUP_REMOVED lines=13> */
[----:B------:R-:W-:Y:S01]  /*12820*/  LEA R8, R60, R11, 0x1 ;  /* 0x0000000b3c087211 */ /* 0x000fe200078e08ff */
[-CC-:B------:R-:W-:Y:S01]  /*12830*/  FFMA.FTZ R137, R17, R50.reuse, -R47.reuse ;  /* 0x0000003211897223 */ /* 0x180fe2000001082f */
[-CC-:B------:R-:W-:Y:S01]  /*12840*/  FFMA.FTZ R134, R70, R50.reuse, -R47.reuse ;  /* 0x0000003246867223 */ /* 0x180fe2000001082f */
[-CC-:B------:R-:W-:Y:S01]  /*12850*/  FFMA.FTZ R132, R68, R50.reuse, -R47.reuse ;  /* 0x0000003244847223 */ /* 0x180fe2000001082f */
[----:B------:R-:W-:Y:S01]  /*12860*/  MUFU.EX2 R15, R15 ;  /* 0x0000000f000f7308 */ /* 0x000fe20000000800 */
[----:B------:R-:W2:Y:S01]  /*12870*/  LDSM.16.MT88.4 R100, [R8+0x9000] ;  /* 0x009000000864783b */ /* 0x000ea20000004200 */
[-CC-:B------:R-:W-:Y:S01]  /*12880*/  FFMA.FTZ R128, R18, R50.reuse, -R47.reuse ;  /* 0x0000003212807223 */ /* 0x180fe2000001082f */
[-C--:B------:R-:W-:Y:S01]  /*12890*/  FFMA.FTZ R26, R16, R50.reuse, -R47 ;  /* 0x00000032101a7223 */ /* 0x080fe2000001082f */
[----:B------:R-:W4:Y:S01]  /*128a0*/  MUFU.EX2 R178, R178 ;  /* 0x000000b200b27308 */ /* 0x000f220000000800 */
[----:B------:R-:W-:Y:S01]  /*128b0*/  LDSM.16.MT88.4 R16, [R8+0x9400] ;  /* 0x009400000810783b */ /* 0x000fe20000004200 */
[-C--:B------:R-:W-:Y:S01]  /*128c0*/  FFMA.FTZ R60, R36, R50.reuse, -R127 ;  /* 0x00000032243c7223 */ /* 0x080fe2000001087f */
[-CC-:B------:R-:W-:Y:S01]  /*128d0*/  FFMA.FTZ R139, R24, R50.reuse, -R47.reuse ;  /* 0x00000032188b7223 */ /* 0x180fe2000001082f */
[----:B------:R-:W-:Y:S01]  /*128e0*/  MUFU.EX2 R131, R131 ;  /* 0x0000008300837308 */ /* 0x000fe20000000800 */
[-C--:B------:R-:W-:Y:S01]  /*128f0*/  FFMA.FTZ R23, R6, R50.reuse, -R47 ;  /* 0x0000003206177223 */ /* 0x080fe2000001082f */
[-CC-:B------:R-:W-:Y:S01]  /*12900*/  FFMA.FTZ R21, R4, R50.reuse, -R127.reuse ;  /* 0x0000003204157223 */ /* 0x180fe2000001087f */
[-CC-:B------:R-:W-:Y:S01]  /*12910*/  FFMA.FTZ R28, R28, R50.reuse, -R127.reuse ;  /* 0x000000321c1c7223 */ /* 0x180fe2000001087f */
[----:B------:R-:W5:Y:S01]  /*12920*/  MUFU.EX2 R130, R130 ;  /* 0x0000008200827308 */ /* 0x000f620000000800 */
[----:B------:R-:W3:Y:S01]  /*12930*/  LDSM.16.MT88.4 R84, [R8+0xb000] ;  /* 0x00b000000854783b */ /* 0x000ee20000004200 */
[-C--:B------:R-:W-:Y:S01]  /*12940*/  FFMA.FTZ R145, R194, R50.reuse, -R127 ;  /* 0x00000032c2917223 */ /* 0x080fe2000001087f */
[-CC-:B------:R-:W-:Y:S01]  /*12950*/  FFMA.FTZ R33, R136, R50.reuse, -R47.reuse ;  /* 0x0000003288217223 */ /* 0x180fe2000001082f */
[----:B------:R-:W-:Y:S01]  /*12960*/  MUFU.EX2 R137, R137 ;  /* 0x0000008900897308 */ /* 0x000fe20000000800 */
[----:B------:R-:W1:Y:S01]  /*12970*/  LDSM.16.MT88.4 R76, [R11+0xd000] ;  /* 0x00d000000b4c783b */ /* 0x000e620000004200 */
[----:B----4-:R-:W-:Y:S01]  /*12980*/  F2FP.BF16.F32.PACK_AB R69, R178, R15 ;  /* 0x0000000fb245723e */ /* 0x010fe200000010ff */
[-CC-:B------:R-:W-:Y:S01]  /*12990*/  FFMA.FTZ R188, R188, R50.reuse, -R47.reuse ;  /* 0x00000032bcbc7223 */ /* 0x180fe2000001082f */
[----:B------:R-:W4:Y:S01]  /*129a0*/  MUFU.EX2 R134, R134 ;  /* 0x0000008600867308 */ /* 0x000f220000000800 */
[----:B------:R-:W-:Y:S01]  /*129b0*/  LDSM.16.MT88.4 R36, [R11+0x9400] ;  /* 0x009400000b24783b */ /* 0x000fe20000004200 */
[-C--:B------:R-:W-:Y:S01]  /*129c0*/  FFMA.FTZ R186, R186, R50.reuse, -R47 ;  /* 0x00000032baba7223 */ /* 0x080fe2000001082f */
[----:B------:R-:W-:Y:S01]  /*129d0*/  FADD.FTZ R178, R15, R178 ;  /* 0x000000b20fb27221 */ /* 0x000fe20000010000 */
[----:B------:R-:W-:Y:S01]  /*129e0*/  MUFU.EX2 R132, R132 ;  /* 0x0000008400847308 */ /* 0x000fe20000000800 */
[-CC-:B------:R-:W-:Y:S01]  /*129f0*/  FFMA.FTZ R138, R138, R50.reuse, -R127.reuse ;  /* 0x000000328a8a7223 */ /* 0x180fe2000001087f */
[----:B-----5:R-:W-:Y:S01]  /*12a00*/  F2FP.BF16.F32.PACK_AB R71, R130, R131 ;  /* 0x000000838247723e */ /* 0x020fe200000010ff */
[-C--:B------:R-:W-:Y:S01]  /*12a10*/  FFMA.FTZ R15, R180, R50.reuse, -R127 ;  /* 0x00000032b40f7223 */ /* 0x080fe2000001087f */
[----:B------:R-:W5:Y:S01]  /*12a20*/  MUFU.EX2 R143, R143 ;  /* 0x0000008f008f7308 */ /* 0x000f620000000800 */
[-C--:B------:R-:W-:Y:S01]  /*12a30*/  FFMA.FTZ R153, R176, R50.reuse, -R47 ;  /* 0x00000032b0997223 */ /* 0x080fe2000001082f */
[-CC-:B------:R-:W-:Y:S01]  /*12a40*/  FFMA.FTZ R14, R14, R50.reuse, -R127.reuse ;  /* 0x000000320e0e7223 */ /* 0x180fe2000001087f */
[----:B------:R-:W-:Y:S01]  /*12a50*/  FADD.FTZ R131, R131, R178 ;  /* 0x000000b283837221 */ /* 0x000fe20000010000 */
[----:B------:R-:W-:Y:S01]  /*12a60*/  MUFU.EX2 R129, R129 ;  /* 0x0000008100817308 */ /* 0x000fe20000000800 */
[-C--:B------:R-:W-:Y:S01]  /*12a70*/  FFMA.FTZ R122, R122, R50.reuse, -R127 ;  /* 0x000000327a7a7223 */ /* 0x080fe2000001087f */
[----:B----4-:R-:W-:Y:S01]  /*12a80*/  F2FP.BF16.F32.PACK_AB R68, R134, R137 ;  /* 0x000000898644723e */ /* 0x010fe200000010ff */
[----:B------:R-:W-:Y:S01]  /*12a90*/  FADD.FTZ R137, R137, R134 ;  /* 0x0000008689897221 */ /* 0x000fe20000010000 */
[----:B------:R-:W4:Y:S01]  /*12aa0*/  MUFU.EX2 R60, R60 ;  /* 0x0000003c003c7308 */ /* 0x000f220000000800 */
[----:B------:R-:W-:Y:S01]  /*12ab0*/  FADD.FTZ R130, R130, R131 ;  /* 0x0000008382827221 */ /* 0x000fe20000010000 */
[-C--:B------:R-:W-:Y:S01]  /*12ac0*/  FFMA.FTZ R131, R124, R50.reuse, -R127 ;  /* 0x000000327c837223 */ /* 0x080fe2000001087f */
[-C--:B------:R-:W-:Y:S01]  /*12ad0*/  FFMA.FTZ R124, R64, R50.reuse, -R47 ;  /* 0x00000032407c7223 */ /* 0x080fe2000001082f */
[----:B------:R3:W-:Y:S01]  /*12ae0*/  MUFU.EX2 R24, R28 ;  /* 0x0000001c00187308 */ /* 0x0007e20000000800 */
[----:B------:R-:W-:Y:S01]  /*12af0*/  FFMA.FTZ R64, R51, R50, -R127 ;  /* 0x0000003233407223 */ /* 0x000fe2000001087f */
[----:B-----5:R-:W-:Y:S01]  /*12b00*/  F2FP.BF16.F32.PACK_AB R70, R143, R132 ;  /* 0x000000848f46723e */ /* 0x020fe200000010ff */
[----:B------:R-:W-:Y:S01]  /*12b10*/  FADD.FTZ R132, R132, R137 ;  /* 0x0000008984847221 */ /* 0x000fe20000010000 */
[----:B------:R-:W-:Y:S01]  /*12b20*/  MUFU.EX2 R139, R139 ;  /* 0x0000008b008b7308 */ /* 0x000fe20000000800 */
[-CC-:B------:R-:W-:Y:S01]  /*12b30*/  FFMA.FTZ R137, R27, R50.reuse, -R127.reuse ;  /* 0x000000321b897223 */ /* 0x180fe2000001087f */
[-CC-:B------:R-:W-:Y:S01]  /*12b40*/  FFMA.FTZ R134, R66, R50.reuse, -R127.reuse ;  /* 0x0000003242867223 */ /* 0x180fe2000001087f */
[----:B------:R-:W-:Y:S01]  /*12b50*/  FADD.FTZ R132, R143, R132 ;  /* 0x000000848f847221 */ /* 0x000fe20000010000 */
[----:B------:R-:W5:Y:S01]  /*12b60*/  MUFU.EX2 R128, R128 ;  /* 0x0000008000807308 */ /* 0x000f620000000800 */
[C---:B--2---:R-:W-:Y:S03]  /*12b70*/  HMMA.16816.F32.BF16 R104, R68.reuse, R100, RZ ;  /* 0x000000644468723c */ /* 0x044fe600000418ff */
[----:B----4-:R-:W-:Y:S01]  /*12b80*/  F2FP.BF16.F32.PACK_AB R5, R60, R129 ;  /* 0x000000813c05723e */ /* 0x010fe200000010ff */
[-CC-:B------:R-:W-:Y:S01]  /*12b90*/  FFMA.FTZ R126, R126, R50.reuse, -R127.reuse ;  /* 0x000000327e7e7223 */ /* 0x180fe2000001087f */
[----:B------:R-:W-:Y:S01]  /*12ba0*/  MUFU.EX2 R26, R26 ;  /* 0x0000001a001a7308 */ /* 0x000fe20000000800 */
[-CC-:B------:R-:W-:Y:S01]  /*12bb0*/  FFMA.FTZ R125, R125, R50.reuse, -R127.reuse ;  /* 0x000000327d7d7223 */ /* 0x180fe2000001087f */
[----:B---3--:R-:W-:Y:S01]  /*12bc0*/  LDSM.16.MT88.4 R28, [R11+0xb400] ;  /* 0x00b400000b1c783b */ /* 0x008fe20000004200 */
[-C--:B------:R-:W-:Y:S01]  /*12bd0*/  FFMA.FTZ R123, R123, R50.reuse, -R127 ;  /* 0x000000327b7b7223 */ /* 0x080fe2000001087f */
[----:B------:R-:W2:Y:S01]  /*12be0*/  MUFU.EX2 R23, R23 ;  /* 0x0000001700177308 */ /* 0x000ea20000000800 */
[C---:B------:R-:W-:Y:S01]  /*12bf0*/  HMMA.16816.F32.BF16 R100, R68.reuse, R102, RZ ;  /* 0x000000664464723c */ /* 0x040fe200000418ff */
[-CC-:B------:R-:W-:Y:S01]  /*12c00*/  FFMA.FTZ R66, R35, R50.reuse, -R47.reuse ;  /* 0x0000003223427223 */ /* 0x180fe2000001082f */
[-CC-:B------:R-:W-:Y:S01]  /*12c10*/  FFMA.FTZ R35, R40, R50.reuse, -R47.reuse ;  /* 0x0000003228237223 */ /* 0x180fe2000001082f */
[----:B------:R-:W3:Y:S01]  /*12c20*/  MUFU.EX2 R21, R21 ;  /* 0x0000001500157308 */ /* 0x000ee20000000800 */
[-CC-:B------:R-:W-:Y:S01]  /*12c30*/  FFMA.FTZ R40, R42, R50.reuse, -R47.reuse ;  /* 0x000000322a287223 */ /* 0x180fe2000001082f */
[----:B-----5:R-:W-:Y:S01]  /*12c40*/  F2FP.BF16.F32.PACK_AB R4, R128, R139 ;  /* 0x0000008b8004723e */ /* 0x020fe200000010ff */
[-CC-:B------:R-:W-:Y:S01]  /*12c50*/  FFMA.FTZ R44, R44, R50.reuse, -R47.reuse ;  /* 0x000000322c2c7223 */ /* 0x180fe2000001082f */
[----:B------:R-:W-:Y:S01]  /*12c60*/  MUFU.EX2 R145, R145 ;  /* 0x0000009100917308 */ /* 0x000fe20000000800 */
[----:B------:R-:W-:Y:S01]  /*12c70*/  HMMA.16816.F32.BF16 R88, R68, R84, RZ ;  /* 0x000000544458723c */ /* 0x000fe200000418ff */
[-CC-:B------:R-:W-:Y:S01]  /*12c80*/  FFMA.FTZ R45, R45, R50.reuse, -R47.reuse ;  /* 0x000000322d2d7223 */ /* 0x180fe2000001082f */
[-CC-:B------:R-:W-:Y:S01]  /*12c90*/  FFMA.FTZ R48, R48, R50.reuse, -R47.reuse ;  /* 0x0000003230307223 */ /* 0x180fe2000001082f */
[----:B------:R-:W-:Y:S01]  /*12ca0*/  MUFU.EX2 R136, R188 ;  /* 0x000000bc00887308 */ /* 0x000fe20000000800 */
[----:B------:R-:W-:Y:S01]  /*12cb0*/  FFMA.FTZ R46, R46, R50, -R47 ;  /* 0x000000322e2e7223 */ /* 0x000fe2000001082f */
[----:B--2---:R-:W-:-:S02]  /*12cc0*/  F2FP.BF16.F32.PACK_AB R6, R23, R26 ;  /* 0x0000001a1706723e */ /* 0x004fc400000010ff */
[----:B------:R-:W2:Y:S01]  /*12cd0*/  MUFU.EX2 R33, R33 ;  /* 0x0000002100217308 */ /* 0x000ea20000000800 */
[----:B------:R-:W-:Y:S01]  /*12ce0*/  HMMA.16816.F32.BF16 R84, R68, R86, RZ ;  /* 0x000000564454723c */ /* 0x000fe200000418ff */
[----:B---3--:R-:W-:Y:S02]  /*12cf0*/  F2FP.BF16.F32.PACK_AB R7, R21, R24 ;  /* 0x000000181507723e */ /* 0x008fe400000010ff */
[----:B------:R-:W-:Y:S01]  /*12d00*/  MUFU.EX2 R138, R138 ;  /* 0x0000008a008a7308 */ /* 0x000fe20000000800 */
[----:B------:R-:W-:-:S03]  /*12d10*/  ISETP.GT.AND P0, PT, R63, R150, PT ;  /* 0x000000963f00720c */ /* 0x000fc60003f04270 */
        /* <DEDUP_REMOVED lines=18> */
[----:B------:R-:W-:Y:S05]  /*12e40*/  MUFU.EX2 R179, R46 ;  /* 0x0000002e00b37308 */ /* 0x000fea0000000800 */
[----:B------:R-:W-:Y:S08]  /*12e50*/  HMMA.16816.F32.BF16 R108, R68, R110, RZ ;  /* 0x0000006e446c723c */ /* 0x000ff000000418ff */
[C---:B---3--:R-:W-:Y:S08]  /*12e60*/  HMMA.16816.F32.BF16 R88, R4.reuse, R16, R88 ;  /* 0x000000100458723c */ /* 0x048ff00000041858 */
[----:B------:R-:W-:Y:S01]  /*12e70*/  HMMA.16816.F32.BF16 R84, R4, R18, R84 ;  /* 0x000000120454723c */ /* 0x000fe20000041854 */
[----:B------:R-:W1:Y:S07]  /*12e80*/  LDSM.16.MT88.4 R16, [R11+0xd400] ;  /* 0x00d400000b10783b */ /* 0x000e6e0000004200 */
[----:B------:R-:W-:Y:S08]  /*12e90*/  HMMA.16816.F32.BF16 R92, R68, R94, RZ ;  /* 0x0000005e445c723c */ /* 0x000ff000000418ff */
[----:B------:R-:W-:Y:S05]  /*12ea0*/  HMMA.16816.F32.BF16 R96, R4, R28, R96 ;  /* 0x0000001c0460723c */ /* 0x000fea0000041860 */
[-CC-:B------:R-:W-:Y:S01]  /*12eb0*/  FFMA.FTZ R29, R190, R50.reuse, -R127.reuse ;  /* 0x00000032be1d7223 */ /* 0x180fe2000001087f */
[----:B------:R-:W-:-:S05]  /*12ec0*/  FFMA.FTZ R28, R184, R50, -R127 ;  /* 0x00000032b81c7223 */ /* 0x000fca000001087f */
[----:B------:R-:W-:Y:S01]  /*12ed0*/  MUFU.EX2 R29, R29 ;  /* 0x0000001d001d7308 */ /* 0x000fe20000000800 */
[C---:B------:R-:W-:Y:S03]  /*12ee0*/  HMMA.16816.F32.BF16 R112, R4.reuse, R36, R112 ;  /* 0x000000240470723c */ /* 0x040fe60000041870 */
[-CC-:B------:R-:W-:Y:S01]  /*12ef0*/  FFMA.FTZ R37, R172, R50.reuse, -R47.reuse ;  /* 0x00000032ac257223 */ /* 0x180fe2000001082f */
[-C--:B------:R-:W-:Y:S01]  /*12f00*/  FFMA.FTZ R36, R144, R50.reuse, -R47 ;  /* 0x0000003290247223 */ /* 0x080fe2000001082f */
[----:B------:R-:W-:Y:S04]  /*12f10*/  MUFU.EX2 R28, R28 ;  /* 0x0000001c001c7308 */ /* 0x000fe80000000800 */
[----:B------:R-:W-:Y:S01]  /*12f20*/  MUFU.EX2 R37, R37 ;  /* 0x0000002500257308 */ /* 0x000fe20000000800 */
[C---:B------:R-:W-:Y:S03]  /*12f30*/  HMMA.16816.F32.BF16 R92, R4.reuse, R30, R92 ;  /* 0x0000001e045c723c */ /* 0x040fe6000004185c */
[-C--:B------:R-:W-:Y:S01]  /*12f40*/  FFMA.FTZ R30, R192, R50.reuse, -R127 ;  /* 0x00000032c01e7223 */ /* 0x080fe2000001087f */
[-C--:B------:R-:W-:Y:S01]  /*12f50*/  FFMA.FTZ R31, R32, R50.reuse, -R47 ;  /* 0x00000032201f7223 */ /* 0x080fe2000001082f */
[----:B------:R-:W-:Y:S04]  /*12f60*/  MUFU.EX2 R36, R36 ;  /* 0x0000002400247308 */ /* 0x000fe80000000800 */
[----:B------:R-:W3:Y:S01]  /*12f70*/  MUFU.EX2 R30, R30 ;  /* 0x0000001e001e7308 */ /* 0x000ee20000000800 */
[C---:B------:R-:W-:Y:S03]  /*12f80*/  HMMA.16816.F32.BF16 R108, R4.reuse, R38, R108 ;  /* 0x00000026046c723c */ /* 0x040fe6000004186c */
[-C--:B------:R-:W-:Y:S01]  /*12f90*/  FFMA.FTZ R39, R182, R50.reuse, -R127 ;  /* 0x00000032b6277223 */ /* 0x080fe2000001087f */
[----:B------:R-:W-:Y:S01]  /*12fa0*/  FFMA.FTZ R38, R174, R50, -R47 ;  /* 0x00000032ae267223 */ /* 0x000fe2000001082f */
[----:B------:R-:W-:Y:S04]  /*12fb0*/  MUFU.EX2 R32, R186 ;  /* 0x000000ba00207308 */ /* 0x000fe80000000800 */
[----:B------:R-:W4:Y:S01]  /*12fc0*/  MUFU.EX2 R31, R31 ;  /* 0x0000001f001f7308 */ /* 0x000f220000000800 */
[C---:B-1----:R-:W-:Y:S03]  /*12fd0*/  HMMA.16816.F32.BF16 R80, R4.reuse, R16, R80 ;  /* 0x000000100450723c */ /* 0x042fe60000041850 */
[----:B------:R-:W-:Y:S04]  /*12fe0*/  MUFU.EX2 R39, R39 ;  /* 0x0000002700277308 */ /* 0x000fe80000000800 */
[----:B------:R-:W1:Y:S01]  /*12ff0*/  MUFU.EX2 R38, R38 ;  /* 0x0000002600267308 */ /* 0x000e620000000800 */
[----:B------:R-:W-:Y:S01]  /*13000*/  HMMA.16816.F32.BF16 R76, R4, R18, R76 ;  /* 0x00000012044c723c */ /* 0x000fe2000004184c */
[----:B------:R-:W5:Y:S07]  /*13010*/  LDSM.16.MT88.4 R16, [R8+0xd000] ;  /* 0x00d000000810783b */ /* 0x000f6e0000004200 */
[C---:B-----5:R-:W-:Y:S08]  /*13020*/  HMMA.16816.F32.BF16 R72, R68.reuse, R16, RZ ;  /* 0x000000104448723c */ /* 0x060ff000000418ff */
[----:B------:R-:W-:Y:S01]  /*13030*/  HMMA.16816.F32.BF16 R68, R68, R18, RZ ;  /* 0x000000124444723c */ /* 0x000fe200000418ff */
[----:B------:R-:W5:Y:S11]  /*13040*/  LDSM.16.MT88.4 R16, [R8+0xd400] ;  /* 0x00d400000810783b */ /* 0x000f760000004200 */
[C---:B-----5:R-:W-:Y:S08]  /*13050*/  HMMA.16816.F32.BF16 R72, R4.reuse, R16, R72 ;  /* 0x000000100448723c */ /* 0x060ff00000041848 */
[----:B------:R-:W-:Y:S01]  /*13060*/  HMMA.16816.F32.BF16 R68, R4, R18, R68 ;  /* 0x000000120444723c */ /* 0x000fe20000041844 */
[----:B------:R-:W5:Y:S02]  /*13070*/  LDSM.16.MT88.4 R16, [R11+0x9800] ;  /* 0x009800000b10783b */ /* 0x000f640000004200 */
[----:B--2---:R-:W-:-:S02]  /*13080*/  F2FP.BF16.F32.PACK_AB R4, R33, R136 ;  /* 0x000000882104723e */ /* 0x004fc400000010ff */
[----:B---3--:R-:W-:Y:S02]  /*13090*/  F2FP.BF16.F32.PACK_AB R5, R30, R145 ;  /* 0x000000911e05723e */ /* 0x008fe400000010ff */
[----:B----4-:R-:W-:Y:S02]  /*130a0*/  F2FP.BF16.F32.PACK_AB R6, R31, R32 ;  /* 0x000000201f06723e */ /* 0x010fe400000010ff */
[----:B------:R-:W-:-:S07]  /*130b0*/  F2FP.BF16.F32.PACK_AB R7, R28, R29 ;  /* 0x0000001d1c07723e */ /* 0x000fce00000010ff */
        /* <DEDUP_REMOVED lines=41> */
[-CC-:B------:R-:W-:Y:S01]  /*13350*/  FFMA.FTZ R130, R57, R50.reuse, -R127.reuse ;  /* 0x0000003239827223 */ /* 0x180fe2000001087f */
[-C--:B------:R-:W-:Y:S01]  /*13360*/  FFMA.FTZ R57, R59, R50.reuse, -R127 ;  /* 0x000000323b397223 */ /* 0x080fe2000001087f */
[-CC-:B------:R-:W-:Y:S01]  /*13370*/  FFMA.FTZ R59, R118, R50.reuse, -R47.reuse ;  /* 0x00000032763b7223 */ /* 0x180fe2000001082f */
[-CC-:B------:R-:W-:Y:S01]  /*13380*/  FFMA.FTZ R129, R56, R50.reuse, -R47.reuse ;  /* 0x0000003238817223 */ /* 0x180fe2000001082f */
[-C--:B------:R-:W-:Y:S01]  /*13390*/  FFMA.FTZ R6, R58, R50.reuse, -R47 ;  /* 0x000000323a067223 */ /* 0x080fe2000001082f */
[-CC-:B------:R-:W-:Y:S01]  /*133a0*/  FFMA.FTZ R4, R25, R50.reuse, -R127.reuse ;  /* 0x0000003219047223 */ /* 0x180fe2000001087f */
[----:B------:R-:W-:Y:S01]  /*133b0*/  FADD.FTZ R7, R139, R132 ;  /* 0x000000848b077221 */ /* 0x000fe20000010000 */
[-C--:B------:R-:W-:Y:S01]  /*133c0*/  FFMA.FTZ R139, R49, R50.reuse, -R127 ;  /* 0x00000032318b7223 */ /* 0x080fe2000001087f */
[----:B------:R-:W-:Y:S01]  /*133d0*/  MUFU.EX2 R130, R130 ;  /* 0x0000008200827308 */ /* 0x000fe20000000800 */
[----:B------:R-:W-:Y:S01]  /*133e0*/  FADD.FTZ R25, R60, R5 ;  /* 0x000000053c197221 */ /* 0x000fe20000010000 */
[----:B------:R-:W-:Y:S01]  /*133f0*/  FADD.FTZ R27, R128, R7 ;  /* 0x00000007801b7221 */ /* 0x000fe20000010000 */
[-C--:B------:R-:W-:Y:S01]  /*13400*/  FFMA.FTZ R132, R120, R50.reuse, -R127 ;  /* 0x0000003278847223 */ /* 0x080fe2000001087f */
[----:B------:R-:W2:Y:S01]  /*13410*/  MUFU.EX2 R57, R57 ;  /* 0x0000003900397308 */ /* 0x000ea20000000800 */
[----:B------:R-:W-:Y:S01]  /*13420*/  FFMA.FTZ R120, R20, R50, -R47 ;  /* 0x0000003214787223 */ /* 0x000fe2000001082f */
[----:B------:R-:W-:-:S02]  /*13430*/  FADD.FTZ R26, R26, R27 ;  /* 0x0000001b1a1a7221 */ /* 0x000fc40000010000 */
[----:B------:R3:W-:Y:S04]  /*13440*/  MUFU.EX2 R56, R131 ;  /* 0x0000008300387308 */ /* 0x0007e80000000800 */
[----:B------:R4:W-:Y:S04]  /*13450*/  MUFU.EX2 R118, R129 ;  /* 0x0000008100767308 */ /* 0x0009e80000000800 */
[----:B------:R-:W-:Y:S01]  /*13460*/  MUFU.EX2 R59, R59 ;  /* 0x0000003b003b7308 */ /* 0x000fe20000000800 */
[----:B--2---:R-:W-:-:S03]  /*13470*/  F2FP.BF16.F32.PACK_AB R5, R57, R130 ;  /* 0x000000823905723e */ /* 0x004fc600000010ff */
[----:B------:R2:W-:Y:S01]  /*13480*/  MUFU.EX2 R58, R124 ;  /* 0x0000007c003a7308 */ /* 0x0005e20000000800 */
[----:B---3--:R-:W-:-:S03]  /*13490*/  FFMA.FTZ R131, R67, R50, -R127 ;  /* 0x0000003243837223 */ /* 0x008fc6000001087f */
[----:B------:R-:W3:Y:S01]  /*134a0*/  MUFU.EX2 R51, R6 ;  /* 0x0000000600337308 */ /* 0x000ee20000000800 */
[----:B----4-:R-:W-:-:S03]  /*134b0*/  FFMA.FTZ R129, R65, R50, -R127 ;  /* 0x0000003241817223 */ /* 0x010fc6000001087f */
[----:B------:R4:W5:Y:S04]  /*134c0*/  MUFU.EX2 R49, R4 ;  /* 0x0000000400317308 */ /* 0x0009680000000800 */
[----:B------:R-:W-:Y:S01]  /*134d0*/  MUFU.EX2 R65, R139 ;  /* 0x0000008b00417308 */ /* 0x000fe20000000800 */
[-C--:B--2---:R-:W-:Y:S01]  /*134e0*/  FFMA.FTZ R124, R121, R50.reuse, -R127 ;  /* 0x00000032797c7223 */ /* 0x084fe2000001087f */
[-CC-:B------:R-:W-:Y:S01]  /*134f0*/  FFMA.FTZ R127, R22, R50.reuse, -R47.reuse ;  /* 0x00000032167f7223 */ /* 0x180fe2000001082f */
[--C-:B------:R-:W-:Y:S01]  /*13500*/  FFMA.FTZ R121, R34, R50, -R47.reuse ;  /* 0x0000003222797223 */ /* 0x100fe2000001082f */
[----:B------:R-:W-:Y:S01]  /*13510*/  MUFU.EX2 R60, R137 ;  /* 0x00000089003c7308 */ /* 0x000fe20000000800 */
[----:B---3--:R-:W-:Y:S01]  /*13520*/  F2FP.BF16.F32.PACK_AB R6, R51, R58 ;  /* 0x0000003a3306723e */ /* 0x008fe200000010ff */
[-CC-:B------:R-:W-:Y:S01]  /*13530*/  FFMA.FTZ R34, R41, R50.reuse, -R47.reuse ;  /* 0x0000003229227223 */ /* 0x180fe2000001082f */
[----:B------:R-:W-:Y:S01]  /*13540*/  FFMA.FTZ R41, R43, R50, -R47 ;  /* 0x000000322b297223 */ /* 0x000fe2000001082f */
[----:B------:R-:W-:Y:S01]  /*13550*/  MUFU.EX2 R120, R120 ;  /* 0x0000007800787308 */ /* 0x000fe20000000800 */
[----:B----4-:R-:W-:-:S02]  /*13560*/  F2FP.BF16.F32.PACK_AB R4, R59, R118 ;  /* 0x000000763b04723e */ /* 0x010fc400000010ff */
[----:B-----5:R-:W-:Y:S01]  /*13570*/  F2FP.BF16.F32.PACK_AB R7, R49, R56 ;  /* 0x000000383107723e */ /* 0x020fe200000010ff */
[----:B------:R-:W-:Y:S04]  /*13580*/  MUFU.EX2 R127, R127 ;  /* 0x0000007f007f7308 */ /* 0x000fe80000000800 */
[----:B------:R-:W2:Y:S02]  /*13590*/  MUFU.EX2 R121, R121 ;  /* 0x0000007900797308 */ /* 0x000ea40000000800 */
[C---:B-1----:R-:W-:Y:S02]  /*135a0*/  HMMA.16816.F32.BF16 R112, R4.reuse, R16, R112 ;  /* 0x000000100470723c */ /* 0x042fe40000041870 */
[----:B------:R-:W1:Y:S04]  /*135b0*/  MUFU.EX2 R67, R134 ;  /* 0x0000008600437308 */ /* 0x000e680000000800 */
[----:B------:R-:W-:Y:S02]  /*135c0*/  MUFU.EX2 R129, R129 ;  /* 0x0000008100817308 */ /* 0x000fe40000000800 */
[C---:B------:R-:W-:Y:S01]  /*135d0*/  HMMA.16816.F32.BF16 R108, R4.reuse, R18, R108 ;  /* 0x00000012046c723c */ /* 0x040fe2000004186c */
[----:B------:R-:W3:Y:S01]  /*135e0*/  LDSM.16.MT88.4 R16, [R8+0xa000] ;  /* 0x00a000000810783b */ /* 0x000ee20000004200 */
[----:B------:R-:W-:Y:S04]  /*135f0*/  MUFU.EX2 R42, R131 ;  /* 0x00000083002a7308 */ /* 0x000fe80000000800 */
[----:B------:R-:W-:Y:S04]  /*13600*/  MUFU.EX2 R132, R132 ;  /* 0x0000008400847308 */ /* 0x000fe80000000800 */
[----:B------:R-:W-:Y:S04]  /*13610*/  MUFU.EX2 R43, R35 ;  /* 0x00000023002b7308 */ /* 0x000fe80000000800 */
[----:B------:R4:W5:Y:S04]  /*13620*/  MUFU.EX2 R50, R34 ;  /* 0x0000002200327308 */ /* 0x0009680000000800 */
[----:B------:R-:W5:Y:S04]  /*13630*/  MUFU.EX2 R41, R41 ;  /* 0x0000002900297308 */ /* 0x000f680000000800 */
[----:B------:R-:W5:Y:S04]  /*13640*/  MUFU.EX2 R47, R124 ;  /* 0x0000007c002f7308 */ /* 0x000f680000000800 */
[----:B------:R-:W5:Y:S01]  /*13650*/  MUFU.EX2 R131, R126 ;  /* 0x0000007e00837308 */ /* 0x000f620000000800 */
        /* <DEDUP_REMOVED lines=15> */
[----:B------:R-:W-:Y:S01]  /*13750*/  FADD.FTZ R4, R24, R25 ;  /* 0x0000001918047221 */ /* 0x000fe20000010000 */
[----:B------:R-:W-:Y:S01]  /*13760*/  FADD.FTZ R5, R23, R26 ;  /* 0x0000001a17057221 */ /* 0x000fe20000010000 */
[----:B--2---:R-:W-:Y:S01]  /*13770*/  F2FP.BF16.F32.PACK_AB R6, R66, R121 ;  /* 0x000000794206723e */ /* 0x004fe200000010ff */
[----:B------:R-:W2:Y:S01]  /*13780*/  LDSM.16.MT88.4 R24, [R11+0xa400] ;  /* 0x00a400000b18783b */ /* 0x000ea20000004200 */
[----:B------:R-:W-:Y:S01]  /*13790*/  FADD.FTZ R4, R21, R4 ;  /* 0x0000000415047221 */ /* 0x000fe20000010000 */
[----:B------:R-:W-:Y:S01]  /*137a0*/  FADD.FTZ R136, R136, R5 ;  /* 0x0000000588887221 */ /* 0x000fe20000010000 */
[----:B------:R-:W-:Y:S01]  /*137b0*/  F2FP.BF16.F32.PACK_AB R5, R65, R64 ;  /* 0x000000404105723e */ /* 0x000fe200000010ff */
[----:B------:R-:W4:Y:S01]  /*137c0*/  LDSM.16.MT88.4 R20, [R8+0xa400] ;  /* 0x00a400000814783b */ /* 0x000f220000004200 */
[----:B------:R-:W-:Y:S01]  /*137d0*/  FADD.FTZ R145, R145, R4 ;  /* 0x0000000491917221 */ /* 0x000fe20000010000 */
[----:B------:R-:W-:Y:S01]  /*137e0*/  F2FP.BF16.F32.PACK_AB R4, R127, R120 ;  /* 0x000000787f04723e */ /* 0x000fe200000010ff */
[----:B------:R-:W-:Y:S01]  /*137f0*/  FADD.FTZ R33, R33, R136 ;  /* 0x0000008821217221 */ /* 0x000fe20000010000 */
[----:B-1----:R-:W-:Y:S01]  /*13800*/  F2FP.BF16.F32.PACK_AB R7, R67, R60 ;  /* 0x0000003c4307723e */ /* 0x002fe200000010ff */
[----:B------:R-:W-:-:S04]  /*13810*/  FADD.FTZ R30, R30, R145 ;  /* 0x000000911e1e7221 */ /* 0x000fc80000010000 */
[----:B------:R-:W-:-:S04]  /*13820*/  FADD.FTZ R29, R29, R30 ;  /* 0x0000001e1d1d7221 */ /* 0x000fc80000010000 */
[----:B------:R-:W-:-:S04]  /*13830*/  FADD.FTZ R29, R28, R29 ;  /* 0x0000001d1c1d7221 */ /* 0x000fc80000010000 */
[----:B------:R-:W-:-:S04]  /*13840*/  FADD.FTZ R138, R138, R29 ;  /* 0x0000001d8a8a7221 */ /* 0x000fc80000010000 */
[----:B------:R-:W-:-:S04]  /*13850*/  FADD.FTZ R138, R39, R138 ;  /* 0x0000008a278a7221 */ /* 0x000fc80000010000 */
[----:B------:R-:W-:-:S04]  /*13860*/  FADD.FTZ R15, R15, R138 ;  /* 0x0000008a0f0f7221 */ /* 0x000fc80000010000 */
[----:B------:R-:W-:Y:S01]  /*13870*/  FADD.FTZ R15, R14, R15 ;  /* 0x0000000f0e0f7221 */ /* 0x000fe20000010000 */
[----:B---3--:R-:W-:Y:S03]  /*13880*/  HMMA.16816.F32.BF16 R96, R4, R16, R96 ;  /* 0x000000100460723c */ /* 0x008fe60000041860 */
        /* <DEDUP_REMOVED lines=11> */
[----:B------:R-:W-:-:S05]  /*13940*/  FADD.FTZ R60, R60, R65 ;  /* 0x000000413c3c7221 */ /* 0x000fca0000010000 */
[C---:B----4-:R-:W-:Y:S08]  /*13950*/  HMMA.16816.F32.BF16 R104, R4.reuse, R20, R104 ;  /* 0x000000140468723c */ /* 0x050ff00000041868 */
        /* <DEDUP_REMOVED lines=8> */
[----:B---3--:R-:W-:Y:S03]  /*139e0*/  HMMA.16816.F32.BF16 R72, R4, R20, R72 ;  /* 0x000000140448723c */ /* 0x008fe60000041848 */
[----:B------:R-:W-:-:S02]  /*139f0*/  FADD.FTZ R20, R32, R33 ;  /* 0x0000002120147221 */ /* 0x000fc40000010000 */
[----:B------:R-:W3:Y:S02]  /*13a00*/  LDSM.16.MT88.4 R32, [R8+0xa800] ;  /* 0x00a800000820783b */ /* 0x000ee40000004200 */
[----:B------:R-:W-:Y:S02]  /*13a10*/  FADD.FTZ R20, R31, R20 ;  /* 0x000000141f147221 */ /* 0x000fe40000010000 */
[----:B------:R-:W4:Y:S01]  /*13a20*/  LDSM.16.MT88.4 R28, [R11+0xc800] ;  /* 0x00c800000b1c783b */ /* 0x000f220000004200 */
[----:B------:R-:W-:Y:S03]  /*13a30*/  HMMA.16816.F32.BF16 R68, R4, R22, R68 ;  /* 0x000000160444723c */ /* 0x000fe60000041844 */
[----:B-----5:R-:W-:Y:S01]  /*13a40*/  F2FP.BF16.F32.PACK_AB R4, R50, R43 ;  /* 0x0000002b3204723e */ /* 0x020fe200000010ff */
[----:B------:R-:W-:Y:S01]  /*13a50*/  FADD.FTZ R153, R153, R20 ;  /* 0x0000001499997221 */ /* 0x000fe20000010000 */
[----:B------:R-:W-:Y:S01]  /*13a60*/  F2FP.BF16.F32.PACK_AB R5, R42, R129 ;  /* 0x000000812a05723e */ /* 0x000fe200000010ff */
[----:B------:R-:W-:Y:S01]  /*13a70*/  LDSM.16.MT88.4 R20, [R11+0xe800] ;  /* 0x00e800000b14783b */ /* 0x000fe20000004200 */
[----:B------:R-:W-:-:S02]  /*13a80*/  F2FP.BF16.F32.PACK_AB R6, R41, R40 ;  /* 0x000000282906723e */ /* 0x000fc400000010ff */
[----:B------:R-:W-:-:S07]  /*13a90*/  F2FP.BF16.F32.PACK_AB R7, R47, R132 ;  /* 0x000000842f07723e */ /* 0x000fce00000010ff */
[C---:B-1----:R-:W-:Y:S08]  /*13aa0*/  HMMA.16816.F32.BF16 R112, R4.reuse, R16, R112 ;  /* 0x000000100470723c */ /* 0x042ff00000041870 */
[C---:B------:R-:W-:Y:S01]  /*13ab0*/  HMMA.16816.F32.BF16 R108, R4.reuse, R18, R108 ;  /* 0x00000012046c723c */ /* 0x040fe2000004186c */
[----:B------:R-:W1:Y:S07]  /*13ac0*/  LDSM.16.MT88.4 R16, [R8+0xe800] ;  /* 0x00e800000810783b */ /* 0x000e6e0000004200 */
[C---:B--2---:R-:W-:Y:S08]  /*13ad0*/  HMMA.16816.F32.BF16 R88, R4.reuse, R24, R88 ;  /* 0x000000180458723c */ /* 0x044ff00000041858 */
[C---:B---3--:R-:W-:Y:S08]  /*13ae0*/  HMMA.16816.F32.BF16 R104, R4.reuse, R32, R104 ;  /* 0x000000200468723c */ /* 0x048ff00000041868 */
[C---:B------:R-:W-:Y:S01]  /*13af0*/  HMMA.16816.F32.BF16 R100, R4.reuse, R34, R100 ;  /* 0x000000220464723c */ /* 0x040fe20000041864 */
[----:B------:R-:W-:Y:S07]  /*13b00*/  LDSM.16.MT88.4 R32, [R11+0xac00] ;  /* 0x00ac00000b20783b */ /* 0x000fee0000004200 */
[C---:B----4-:R-:W-:Y:S08]  /*13b10*/  HMMA.16816.F32.BF16 R96, R4.reuse, R28, R96 ;  /* 0x0000001c0460723c */ /* 0x050ff00000041860 */
[C---:B------:R-:W-:Y:S01]  /*13b20*/  HMMA.16816.F32.BF16 R92, R4.reuse, R30, R92 ;  /* 0x0000001e045c723c */ /* 0x040fe2000004185c */
[----:B------:R-:W-:Y:S07]  /*13b30*/  LDSM.16.MT88.4 R28, [R11+0xcc00] ;  /* 0x00cc00000b1c783b */ /* 0x000fee0000004200 */
[C---:B-1----:R-:W-:Y:S08]  /*13b40*/  HMMA.16816.F32.BF16 R72, R4.reuse, R16, R72 ;  /* 0x000000100448723c */ /* 0x042ff00000041848 */
[C---:B------:R-:W-:Y:S01]  /*13b50*/  HMMA.16816.F32.BF16 R68, R4.reuse, R18, R68 ;  /* 0x000000120444723c */ /* 0x040fe20000041844 */
[----:B------:R-:W1:Y:S07]  /*13b60*/  LDSM.16.MT88.4 R16, [R11+0xec00] ;  /* 0x00ec00000b10783b */ /* 0x000e6e0000004200 */
[C---:B------:R-:W-:Y:S01]  /*13b70*/  HMMA.16816.F32.BF16 R84, R4.reuse, R26, R84 ;  /* 0x0000001a0454723c */ /* 0x040fe20000041854 */
[----:B------:R-:W2:Y:S07]  /*13b80*/  LDSM.16.MT88.4 R24, [R8+0xac00] ;  /* 0x00ac00000818783b */ /* 0x000eae0000004200 */
[C---:B------:R-:W-:Y:S08]  /*13b90*/  HMMA.16816.F32.BF16 R80, R4.reuse, R20, R80 ;  /* 0x000000140450723c */ /* 0x040ff00000041850 */
[----:B------:R-:W-:Y:S03]  /*13ba0*/  HMMA.16816.F32.BF16 R76, R4, R22, R76 ;  /* 0x00000016044c723c */ /* 0x000fe6000004184c */
[----:B------:R-:W-:Y:S01]  /*13bb0*/  FADD.FTZ R4, R38, R153 ;  /* 0x0000009926047221 */ /* 0x000fe20000010000 */
[----:B------:R-:W-:Y:S01]  /*13bc0*/  F2FP.BF16.F32.PACK_AB R5, R131, R122 ;  /* 0x0000007a8305723e */ /* 0x000fe200000010ff */
[----:B------:R-:W3:Y:S01]  /*13bd0*/  MUFU.EX2 R38, R123 ;  /* 0x0000007b00267308 */ /* 0x000ee20000000800 */
[----:B------:R-:W-:Y:S01]  /*13be0*/  F2FP.BF16.F32.PACK_AB R6, R179, R48 ;  /* 0x00000030b306723e */ /* 0x000fe200000010ff */
[----:B------:R-:W-:Y:S01]  /*13bf0*/  FADD.FTZ R37, R37, R4 ;  /* 0x0000000425257221 */ /* 0x000fe20000010000 */
[----:B------:R-:W-:Y:S01]  /*13c00*/  F2FP.BF16.F32.PACK_AB R4, R45, R44 ;  /* 0x0000002c2d04723e */ /* 0x000fe200000010ff */
[----:B------:R-:W4:Y:S02]  /*13c10*/  LDSM.16.MT88.4 R20, [R8+0xcc00] ;  /* 0x00cc00000814783b */ /* 0x000f240000004200 */
[----:B------:R-:W-:-:S04]  /*13c20*/  FADD.FTZ R37, R36, R37 ;  /* 0x0000002524257221 */ /* 0x000fc80000010000 */
[----:B------:R-:W-:-:S04]  /*13c30*/  FADD.FTZ R118, R118, R37 ;  /* 0x0000002576767221 */ /* 0x000fc80000010000 */
[----:B------:R-:W-:Y:S01]  /*13c40*/  FADD.FTZ R59, R59, R118 ;  /* 0x000000763b3b7221 */ /* 0x000fe20000010000 */
[----:B---3--:R-:W-:-:S03]  /*13c50*/  F2FP.BF16.F32.PACK_AB R7, R38, R125 ;  /* 0x0000007d2607723e */ /* 0x008fc600000010ff */
[----:B------:R-:W-:-:S04]  /*13c60*/  FADD.FTZ R58, R58, R59 ;  /* 0x0000003b3a3a7221 */ /* 0x000fc80000010000 */
[----:B------:R-:W-:Y:S01]  /*13c70*/  FADD.FTZ R51, R51, R58 ;  /* 0x0000003a33337221 */ /* 0x000fe20000010000 */
[----:B-1----:R-:W-:Y:S03]  /*13c80*/  HMMA.16816.F32.BF16 R80, R4, R16, R80 ;  /* 0x000000100450723c */ /* 0x002fe60000041850 */
[----:B------:R-:W-:-:S05]  /*13c90*/  FADD.FTZ R120, R120, R51 ;  /* 0x0000003378787221 */ /* 0x000fca0000010000 */
[C---:B------:R-:W-:Y:S01]  /*13ca0*/  HMMA.16816.F32.BF16 R76, R4.reuse, R18, R76 ;  /* 0x00000012044c723c */ /* 0x040fe2000004184c */
[----:B------:R1:W3:Y:S07]  /*13cb0*/  LDSM.16.MT88.4 R16, [R8+0xec00] ;  /* 0x00ec00000810783b */ /* 0x0002ee0000004200 */
[C---:B------:R-:W-:Y:S08]  /*13cc0*/  HMMA.16816.F32.BF16 R112, R4.reuse, R32, R112 ;  /* 0x000000200470723c */ /* 0x040ff00000041870 */
[----:B------:R-:W-:Y:S03]  /*13cd0*/  HMMA.16816.F32.BF16 R108, R4, R34, R108 ;  /* 0x00000022046c723c */ /* 0x000fe6000004186c */
[----:B-1----:R-:W-:-:S05]  /*13ce0*/  FADD.FTZ R8, R127, R120 ;  /* 0x000000787f087221 */ /* 0x002fca0000010000 */
[----:B------:R-:W-:Y:S03]  /*13cf0*/  HMMA.16816.F32.BF16 R96, R4, R28, R96 ;  /* 0x0000001c0460723c */ /* 0x000fe60000041860 */
        /* <DEDUP_REMOVED lines=23> */
[C---:B------:R-:W-:Y:S08]  /*13e70*/  HMMA.16816.F32.BF16 R84, R4.reuse, R22, R84 ;  /* 0x000000160454723c */ /* 0x040ff00000041854 */
[C---:B---3--:R-:W-:Y:S08]  /*13e80*/  HMMA.16816.F32.BF16 R72, R4.reuse, R16, R72 ;  /* 0x000000100448723c */ /* 0x048ff00000041848 */
        /* <DEDUP_REMOVED lines=8> */
[----:B------:R-:W-:Y:S06]  /*13f10*/  BAR.SYNC.DEFER_BLOCKING 0x0 ;  /* 0x0000000000007b1d */ /* 0x000fec0000010000 */
[----:B------:R-:W-:Y:S05]  /*13f20*/  @!P4 BRA `(.L_x_5175) ;  /* 0x0000000000f8c947 */ /* 0x000fea0003800000 */
[----:B------:R-:W2:Y:S01]  /*13f30*/  LD.E R15, desc[UR4][R116.64+0x170] ;  /* 0x00017004740f7980 */ /* 0x000ea2000c101900 */
[----:B------:R-:W-:Y:S02]  /*13f40*/  IADD3 R4, PT, PT, R55, -0x2, RZ ;  /* 0xfffffffe37047810 */ /* 0x000fe40007ffe0ff */
[----:B------:R-:W-:Y:S01]  /*13f50*/  IABS R7, R54 ;  /* 0x0000003600077213 */ /* 0x000fe20000000000 */
[----:B------:R-:W3:Y:S02]  /*13f60*/  LD.E.64 R18, desc[UR4][R116.64+0x28] ;  /* 0x0000280474127980 */ /* 0x000ee4000c101b00 */
        /* <DEDUP_REMOVED lines=29> */
[----:B------:R-:W-:-:S02]  /*14140*/  LOP3.LUT R5, R54, R15, RZ, 0x3c, !PT ;  /* 0x0000000f36057212 */ /* 0x000fc400078e3cff */
[----:B------:R-:W-:Y:S02]  /*14150*/  ISETP.NE.AND P1, PT, R15, RZ, PT ;  /* 0x000000ff0f00720c */ /* 0x000fe40003f25270 */
[----:B------:R-:W-:-:S05]  /*14160*/  ISETP.GE.AND P2, PT, R5, RZ, PT ;  /* 0x000000ff0500720c */ /* 0x000fca0003f46270 */
[----:B------:R-:W-:Y:S02]  /*14170*/  @P5 VIADD R11, R11, 0x1 ;  /* 0x000000010b0b5836 */ /* 0x000fe40000000000 */
[----:B------:R-:W-:Y:S02]  /*14180*/  @P6 IADD3 R14, PT, PT, R14, 0x1, RZ ;  /* 0x000000010e0e6810 */ /* 0x000fe40007ffe0ff */
[----:B------:R-:W-:-:S04]  /*14190*/  @!P0 IMAD.MOV R11, RZ, RZ, -R11 ;  /* 0x000000ffff0b8224 */ /* 0x000fc800078e0a0b */
        /* <DEDUP_REMOVED lines=23> */
.L_x_5175:
        /* <DEDUP_REMOVED lines=8> */
.L_x_5176:
[----:B------:R-:W-:Y:S05]  /*14390*/  BSYNC.RECONVERGENT B0 ;  /* 0x0000000000007941 */ /* 0x000fea0003800200 */
.L_x_5174:
        /* <DEDUP_REMOVED lines=22> */
[----:B------:R-:W-:Y:S02]  /*14500*/  LOP3.LUT P0, RZ, R142, 0x4, RZ, 0xc0, !PT ;  /* 0x000000048eff7812 */ /* 0x000fe4000780c0ff */
[----:B------:R-:W-:Y:S02]  /*14510*/  @P2 STS.128 [R163+0xb000], RZ ;  /* 0x00b000ffa3002388 */ /* 0x000fe40000000c00 */
[----:B------:R-:W-:Y:S02]  /*14520*/  SEL R60, R60, 0xffffffe0, !P0 ;  /* 0xffffffe03c3c7807 */ /* 0x000fe40004000000 */
[----:B------:R-:W-:Y:S01]  /*14530*/  @!PT LDS RZ, [RZ] ;  /* 0x00000000fffff984 */ /* 0x000fe20000000800 */
[----:B------:R-:W-:Y:S01]  /*14540*/  @!PT LDS RZ, [RZ] ;  /* 0x00000000fffff984 */ /* 0x000fe20000000800 */
[----:B------:R-:W-:Y:S01]  /*14550*/  @!PT LDS RZ, [RZ] ;  /* 0x00000000fffff984 */ /* 0x000fe20000000800 */
[----:B------:R-:W-:Y:S03]  /*14560*/  @!P1 LDGSTS.E.BYPASS.LTC128B.128 [R163+0xd000], desc[UR4][R154.64+0x80] ;  /* 0x0d0000809aa39fae */ /* 0x000fe6000b981a04 */
[--C-:B------:R-:W-:Y:S01]  /*14570*/  IMAD.IADD R62, R119, 0x1, R60.reuse ;  /* 0x00000001773e7824 */ /* 0x100fe200078e023c */
[----:B------:R-:W-:Y:S01]  /*14580*/  @P1 STS.128 [R163+0xd000], RZ ;  /* 0x00d000ffa3001388 */ /* 0x000fe20000000c00 */
[----:B------:R-:W-:-:S03]  /*14590*/  IMAD.IADD R60, R53, 0x1, R60 ;  /* 0x00000001353c7824 */ /* 0x000fc600078e023c */
        /* <DEDUP_REMOVED lines=47> */
[----:B------:R-:W3:Y:S04]  /*14890*/  LDSM.16.M88.4 R44, [R53+0x3800] ;  /* 0x00380000352c783b */ /* 0x000ee80000000200 */
[----:B------:R-:W4:Y:S04]  /*148a0*/  LDSM.16.M88.4 R36, [R53+0x3c00] ;  /* 0x003c00003524783b */ /* 0x000f280000000200 */
[----:B------:R-:W-:Y:S04]  /*148b0*/  LDSM.16.M88.4 R128, [R62] ;  /* 0x000000003e80783b */ /* 0x000fe80000000200 */
[----:B--2---:R-:W2:Y:S04]  /*148c0*/  LDSM.16.M88.4 R8, [R60+0x3000] ;  /* 0x003000003c08783b */ /* 0x004ea80000000200 */
[----:B------:R-:W5:Y:S04]  /*148d0*/  LDSM.16.M88.4 R56, [R53+0x3400] ;  /* 0x003400003538783b */ /* 0x000f680000000200 */
[----:B------:R-:W5:Y:S04]  /*148e0*/  LDSM.16.M88.4 R16, [R60+0x3800] ;  /* 0x003800003c10783b */ /* 0x000f680000000200 */
[----:B------:R-:W5:Y:S04]  /*148f0*/  LDSM.16.M88.4 R12, [R60+0x3c00] ;  /* 0x003c00003c0c783b */ /* 0x000f680000000200 */
[----:B------:R-:W5:Y:S04]  /*14900*/  LDSM.16.M88.4 R28, [R53+0x4000] ;  /* 0x00400000351c783b */ /* 0x000f680000000200 */
[----:B------:R-:W5:Y:S01]  /*14910*/  LDSM.16.M88.4 R24, [R60+0x3400] ;  /* 0x003400003c18783b */ /* 0x000f620000000200 */
[C---:B-1----:R-:W-:Y:S03]  /*14920*/  HMMA.16816.F32.BF16 R124, R4.reuse, R120, RZ ;  /* 0x00000078047c723c */ /* 0x042fe600000418ff */
[----:B------:R-:W1:Y:S04]  /*14930*/  LDSM.16.M88.4 R20, [R53+0x4400] ;  /* 0x004400003514783b */ /* 0x000e680000000200 */
[----:B------:R-:W-:Y:S01]  /*14940*/  LDSM.16.M88.4 R132, [R53+0x4c00] ;  /* 0x004c00003584783b */ /* 0x000fe20000000200 */
[C---:B------:R-:W-:Y:S03]  /*14950*/  HMMA.16816.F32.BF16 R120, R4.reuse, R122, RZ ;  /* 0x0000007a0478723c */ /* 0x040fe600000418ff */
[----:B------:R-:W0:Y:S05]  /*14960*/  LDGDEPBAR ;  /* 0x00000000000079af */ /* 0x000e2a0000000000 */
[C---:B---3--:R-:W-:Y:S08]  /*14970*/  HMMA.16816.F32.BF16 R48, R4.reuse, R44, RZ ;  /* 0x0000002c0430723c */ /* 0x048ff000000418ff */
[C---:B------:R-:W-:Y:S08]  /*14980*/  HMMA.16816.F32.BF16 R44, R4.reuse, R46, RZ ;  /* 0x0000002e042c723c */ /* 0x040ff000000418ff */
[----:B----4-:R-:W-:Y:S08]  /*14990*/  HMMA.16816.F32.BF16 R40, R4, R36, RZ ;  /* 0x000000240428723c */ /* 0x010ff000000418ff */
[C---:B--2---:R-:W-:Y:S08]  /*149a0*/  HMMA.16816.F32.BF16 R124, R128.reuse, R8, R124 ;  /* 0x00000008807c723c */ /* 0x044ff0000004187c */
[----:B------:R-:W-:Y:S01]  /*149b0*/  HMMA.16816.F32.BF16 R120, R128, R10, R120 ;  /* 0x0000000a8078723c */ /* 0x000fe20000041878 */
[----:B------:R-:W2:Y:S07]  /*149c0*/  LDSM.16.M88.4 R8, [R60+0x4000] ;  /* 0x004000003c08783b */ /* 0x000eae0000000200 */
[C---:B------:R-:W-:Y:S08]  /*149d0*/  HMMA.16816.F32.BF16 R36, R4.reuse, R38, RZ ;  /* 0x000000260424723c */ /* 0x040ff000000418ff */
[C---:B-----5:R-:W-:Y:S08]  /*149e0*/  HMMA.16816.F32.BF16 R64, R4.reuse, R56, RZ ;  /* 0x000000380440723c */ /* 0x060ff000000418ff */
[----:B------:R-:W-:Y:S08]  /*149f0*/  HMMA.16816.F32.BF16 R56, R4, R58, RZ ;  /* 0x0000003a0438723c */ /* 0x000ff000000418ff */
[C---:B------:R-:W-:Y:S08]  /*14a00*/  HMMA.16816.F32.BF16 R48, R128.reuse, R16, R48 ;  /* 0x000000108030723c */ /* 0x040ff00000041830 */
[C---:B------:R-:W-:Y:S01]  /*14a10*/  HMMA.16816.F32.BF16 R44, R128.reuse, R18, R44 ;  /* 0x00000012802c723c */ /* 0x040fe2000004182c */
[----:B------:R-:W3:Y:S07]  /*14a20*/  LDSM.16.M88.4 R16, [R60+0x4400] ;  /* 0x004400003c10783b */ /* 0x000eee0000000200 */
[----:B------:R-:W-:Y:S08]  /*14a30*/  HMMA.16816.F32.BF16 R40, R128, R12, R40 ;  /* 0x0000000c8028723c */ /* 0x000ff00000041828 */
[----:B------:R-:W-:Y:S08]  /*14a40*/  HMMA.16816.F32.BF16 R32, R4, R28, RZ ;  /* 0x0000001c0420723c */ /* 0x000ff000000418ff */
[----:B------:R-:W-:Y:S01]  /*14a50*/  HMMA.16816.F32.BF16 R36, R128, R14, R36 ;  /* 0x0000000e8024723c */ /* 0x000fe20000041824 */
[----:B------:R-:W4:Y:S07]  /*14a60*/  LDSM.16.M88.4 R12, [R53+0x4800] ;  /* 0x00480000350c783b */ /* 0x000f2e0000000200 */
[----:B------:R-:W-:Y:S08]  /*14a70*/  HMMA.16816.F32.BF16 R28, R4, R30, RZ ;  /* 0x0000001e041c723c */ /* 0x000ff000000418ff */
[C---:B------:R-:W-:Y:S08]  /*14a80*/  HMMA.16816.F32.BF16 R64, R128.reuse, R24, R64 ;  /* 0x000000188040723c */ /* 0x040ff00000041840 */
[----:B------:R-:W-:Y:S08]  /*14a90*/  HMMA.16816.F32.BF16 R56, R128, R26, R56 ;  /* 0x0000001a8038723c */ /* 0x000ff00000041838 */
[C---:B-1----:R-:W-:Y:S08]  /*14aa0*/  HMMA.16816.F32.BF16 R24, R4.reuse, R20, RZ ;  /* 0x000000140418723c */ /* 0x042ff000000418ff */
[----:B------:R-:W-:Y:S08]  /*14ab0*/  HMMA.16816.F32.BF16 R20, R4, R22, RZ ;  /* 0x000000160414723c */ /* 0x000ff000000418ff */
[C---:B--2---:R-:W-:Y:S08]  /*14ac0*/  HMMA.16816.F32.BF16 R32, R128.reuse, R8, R32 ;  /* 0x000000088020723c */ /* 0x044ff00000041820 */
[C---:B------:R-:W-:Y:S01]  /*14ad0*/  HMMA.16816.F32.BF16 R28, R128.reuse, R10, R28 ;  /* 0x0000000a801c723c */ /* 0x040fe2000004181c */
[----:B------:R-:W1:Y:S07]  /*14ae0*/  LDSM.16.M88.4 R8, [R60+0x4800] ;  /* 0x004800003c08783b */ /* 0x000e6e0000000200 */
[C---:B---3--:R-:W-:Y:S08]  /*14af0*/  HMMA.16816.F32.BF16 R24, R128.reuse, R16, R24 ;  /* 0x000000108018723c */ /* 0x048ff00000041818 */
[----:B------:R-:W-:Y:S08]  /*14b00*/  HMMA.16816.F32.BF16 R20, R128, R18, R20 ;  /* 0x000000128014723c */ /* 0x000ff00000041814 */
[C---:B----4-:R-:W-:Y:S08]  /*14b10*/  HMMA.16816.F32.BF16 R16, R4.reuse, R12, RZ ;  /* 0x0000000c0410723c */ /* 0x050ff000000418ff */
        /* <DEDUP_REMOVED lines=83> */
[----:B------:R1:W-:Y:S04]  /*15050*/  LDSM.16.M88.4 R132, [R62+0x2000] ;  /* 0x002000003e84783b */ /* 0x0003e80000000200 */
[----:B------:R-:W2:Y:S01]  /*15060*/  LDSM.16.M88.4 R128, [R60+0x7000] ;  /* 0x007000003c80783b */ /* 0x000ea20000000200 */
[----:B-1----:R-:W-:-:S04]  /*15070*/  SHF.R.U32.HI R62, RZ, 0x2, R142 ;  /* 0x00000002ff3e7819 */ /* 0x002fc8000001168e */
[----:B------:R-:W-:Y:S01]  /*15080*/  LOP3.LUT R62, R62, 0x7, RZ, 0xc0, !PT ;  /* 0x000000073e3e7812 */ /* 0x000fe200078ec0ff */
[C---:B--2---:R-:W-:Y:S08]  /*15090*/  HMMA.16816.F32.BF16 R124, R132.reuse, R128, R124 ;  /* 0x00000080847c723c */ /* 0x044ff0000004187c */
        /* <DEDUP_REMOVED lines=21> */
[C---:B-1----:R-:W-:Y:S08]  /*151f0*/  HMMA.16816.F32.BF16 R8, R132.reuse, R128, R8 ;  /* 0x000000808408723c */ /* 0x042ff00000041808 */
[----:B------:R-:W-:Y:S03]  /*15200*/  HMMA.16816.F32.BF16 R4, R132, R130, R4 ;  /* 0x000000828404723c */ /* 0x000fe60000041804 */
[----:B------:R-:W-:-:S02]  /*15210*/  LOP3.LUT R133, R3, 0x6, RZ, 0xc0, !PT ;  /* 0x0000000603857812 */ /* 0x000fc400078ec0ff */
[----:B------:R-:W-:-:S03]  /*15220*/  LOP3.LUT R135, R141, 0x1f0, RZ, 0xc0, !PT ;  /* 0x000001f08d877812 */ /* 0x000fc600078ec0ff */
[----:B------:R-:W-:Y:S01]  /*15230*/  IMAD R3, R55, 0x80, R133 ;  /* 0x0000008037037824 */ /* 0x000fe200078e0285 */
[----:B------:R-:W-:-:S03]  /*15240*/  LOP3.LUT R128, R62, R135, RZ, 0xfc, !PT ;  /* 0x000000873e807212 */ /* 0x000fc600078efcff */
[----:B------:R-:W-:Y:S02]  /*15250*/  IMAD.IADD R119, R3, 0x1, R160 ;  /* 0x0000000103777824 */ /* 0x000fe400078e02a0 */
[----:B------:R-:W-:-:S04]  /*15260*/  IMAD.IADD R128, R61, 0x1, R128 ;  /* 0x000000013d807824 */ /* 0x000fc800078e0280 */
[C---:B------:R-:W-:Y:S01]  /*15270*/  VIADD R134, R128.reuse, 0x8 ;  /* 0x0000000880867836 */ /* 0x040fe20000000000 */
[C-C-:B------:R-:W-:Y:S02]  /*15280*/  IADD3 R60, PT, PT, R128.reuse, 0xff, -R119.reuse ;  /* 0x000000ff803c7810 */ /* 0x140fe40007ffe877 */
[----:B------:R-:W-:Y:S02]  /*15290*/  IADD3 R53, PT, PT, R128, 0x100, -R119 ;  /* 0x0000010080357810 */ /* 0x000fe40007ffe877 */
[----:B------:R-:W-:Y:S02]  /*152a0*/  IABS R60, R60 ;  /* 0x0000003c003c7213 */ /* 0x000fe40000000000 */
[----:B------:R-:W-:Y:S02]  /*152b0*/  IABS R53, R53 ;  /* 0x0000003500357213 */ /* 0x000fe40000000000 */
[----:B------:R-:W-:Y:S02]  /*152c0*/  I2FP.F32.S32 R60, R60 ;  /* 0x0000003c003c7245 */ /* 0x000fe40000201400 */
[----:B------:R-:W-:-:S02]  /*152d0*/  I2FP.F32.S32 R53, R53 ;  /* 0x0000003500357245 */ /* 0x000fc40000201400 */
[C---:B------:R-:W-:Y:S01]  /*152e0*/  IADD3 R63, PT, PT, R128.reuse, 0xf8, -R119 ;  /* 0x000000f8803f7810 */ /* 0x040fe20007ffe877 */
[C---:B------:R-:W-:Y:S01]  /*152f0*/  FFMA.FTZ R125, -R173.reuse, R60, R125 ;  /* 0x0000003cad7d7223 */ /* 0x040fe2000001017d */
[C-C-:B------:R-:W-:Y:S01]  /*15300*/  IADD3 R60, PT, PT, R128.reuse, 0xf7, -R119.reuse ;  /* 0x000000f7803c7810 */ /* 0x140fe20007ffe877 */
[----:B------:R-:W-:Y:S01]  /*15310*/  FFMA.FTZ R124, -R173, R53, R124 ;  /* 0x00000035ad7c7223 */ /* 0x000fe2000001017c */
[----:B------:R-:W-:Y:S02]  /*15320*/  IADD3 R53, PT, PT, R128, 0xf0, -R119 ;  /* 0x000000f080357810 */ /* 0x000fe40007ffe877 */
[----:B------:R-:W-:Y:S02]  /*15330*/  IABS R60, R60 ;  /* 0x0000003c003c7213 */ /* 0x000fe40000000000 */
[----:B------:R-:W-:Y:S02]  /*15340*/  IABS R53, R53 ;  /* 0x0000003500357213 */ /* 0x000fe40000000000 */
[----:B------:R-:W-:-:S02]  /*15350*/  I2FP.F32.S32 R60, R60 ;  /* 0x0000003c003c7245 */ /* 0x000fc40000201400 */
[----:B------:R-:W-:Y:S02]  /*15360*/  IABS R63, R63 ;  /* 0x0000003f003f7213 */ /* 0x000fe40000000000 */
[----:B------:R-:W-:Y:S01]  /*15370*/  I2FP.F32.S32 R53, R53 ;  /* 0x0000003500357245 */ /* 0x000fe20000201400 */
[C---:B------:R-:W-:Y:S01]  /*15380*/  FFMA.FTZ R121, -R173.reuse, R60, R121 ;  /* 0x0000003cad797223 */ /* 0x040fe20000010179 */
[C-C-:B------:R-:W-:Y:S02]  /*15390*/  IADD3 R60, PT, PT, R128.reuse, 0xe7, -R119.reuse ;  /* 0x000000e7803c7810 */ /* 0x140fe40007ffe877 */
[----:B------:R-:W-:Y:S01]  /*153a0*/  I2FP.F32.S32 R63, R63 ;  /* 0x0000003f003f7245 */ /* 0x000fe20000201400 */
[C---:B------:R-:W-:Y:S01]  /*153b0*/  FFMA.FTZ R118, -R173.reuse, R53, R64 ;  /* 0x00000035ad767223 */ /* 0x040fe20000010140 */
[----:B------:R-:W-:Y:S02]  /*153c0*/  IABS R60, R60 ;  /* 0x0000003c003c7213 */ /* 0x000fe40000000000 */
[----:B------:R-:W-:Y:S01]  /*153d0*/  IADD3 R64, PT, PT, R128, 0xef, -R119 ;  /* 0x000000ef80407810 */ /* 0x000fe20007ffe877 */
[----:B------:R-:W-:Y:S01]  /*153e0*/  FFMA.FTZ R120, -R173, R63, R120 ;  /* 0x0000003fad787223 */ /* 0x000fe20000010178 */
[----:B------:R-:W-:-:S02]  /*153f0*/  I2FP.F32.S32 R60, R60 ;  /* 0x0000003c003c7245 */ /* 0x000fc40000201400 */
[C---:B------:R-:W-:Y:S02]  /*15400*/  IADD3 R53, PT, PT, R128.reuse, 0xe8, -R119 ;  /* 0x000000e880357810 */ /* 0x040fe40007ffe877 */
[----:B------:R-:W-:Y:S01]  /*15410*/  IABS R64, R64 ;  /* 0x0000004000407213 */ /* 0x000fe20000000000 */
[----:B------:R-:W-:Y:S01]  /*15420*/  FFMA.FTZ R63, -R173, R60, R57 ;  /* 0x0000003cad3f7223 */ /* 0x000fe20000010139 */
[----:B------:R-:W-:Y:S02]  /*15430*/  IADD3 R57, PT, PT, R128, 0xd8, -R119 ;  /* 0x000000d880397810 */ /* 0x000fe40007ffe877 */
[----:B------:R-:W-:Y:S02]  /*15440*/  IABS R53, R53 ;  /* 0x0000003500357213 */ /* 0x000fe40000000000 */
[----:B------:R-:W-:Y:S02]  /*15450*/  IABS R57, R57 ;  /* 0x0000003900397213 */ /* 0x000fe40000000000 */
[----:B------:R-:W-:-:S02]  /*15460*/  I2FP.F32.S32 R64, R64 ;  /* 0x0000004000407245 */ /* 0x000fc40000201400 */
[----:B------:R-:W-:Y:S02]  /*15470*/  I2FP.F32.S32 R53, R53 ;  /* 0x0000003500357245 */ /* 0x000fe40000201400 */
[----:B------:R-:W-:Y:S01]  /*15480*/  I2FP.F32.S32 R57, R57 ;  /* 0x0000003900397245 */ /* 0x000fe20000201400 */
[C---:B------:R-:W-:Y:S01]  /*15490*/  FFMA.FTZ R65, -R173.reuse, R64, R65 ;  /* 0x00000040ad417223 */ /* 0x040fe20000010141 */
[C-C-:B------:R-:W-:Y:S01]  /*154a0*/  IADD3 R60, PT, PT, R128.reuse, 0xe0, -R119.reuse ;  /* 0x000000e0803c7810 */ /* 0x140fe20007ffe877 */
[C---:B------:R-:W-:Y:S01]  /*154b0*/  FFMA.FTZ R64, -R173.reuse, R53, R56 ;  /* 0x00000035ad407223 */ /* 0x040fe20000010138 */
[C-C-:B------:R-:W-:Y:S01]  /*154c0*/  IADD3 R56, PT, PT, R128.reuse, 0xdf, -R119.reuse ;  /* 0x000000df80387810 */ /* 0x140fe20007ffe877 */
[----:B------:R-:W-:Y:S01]  /*154d0*/  FFMA.FTZ R57, -R173, R57, R44 ;  /* 0x00000039ad397223 */ /* 0x000fe2000001012c */
[C-C-:B------:R-:W-:Y:S02]  /*154e0*/  IADD3 R44, PT, PT, R128.reuse, 0xd7, -R119.reuse ;  /* 0x000000d7802c7810 */ /* 0x140fe40007ffe877 */
[----:B------:R-:W-:-:S02]  /*154f0*/  IADD3 R129, PT, PT, R128, 0xd0, -R119 ;  /* 0x000000d080817810 */ /* 0x000fc40007ffe877 */
[----:B------:R-:W-:Y:S02]  /*15500*/  IABS R60, R60 ;  /* 0x0000003c003c7213 */ /* 0x000fe40000000000 */
[----:B------:R-:W-:Y:S02]  /*15510*/  IABS R56, R56 ;  /* 0x0000003800387213 */ /* 0x000fe40000000000 */
[----:B------:R-:W-:Y:S02]  /*15520*/  IABS R44, R44 ;  /* 0x0000002c002c7213 */ /* 0x000fe40000000000 */
[----:B------:R-:W-:Y:S02]  /*15530*/  IABS R129, R129 ;  /* 0x0000008100817213 */ /* 0x000fe40000000000 */
[----:B------:R-:W-:Y:S02]  /*15540*/  I2FP.F32.S32 R60, R60 ;  /* 0x0000003c003c7245 */ /* 0x000fe40000201400 */
[----:B------:R-:W-:-:S02]  /*15550*/  I2FP.F32.S32 R56, R56 ;  /* 0x0000003800387245 */ /* 0x000fc40000201400 */
[----:B------:R-:W-:Y:S01]  /*15560*/  I2FP.F32.S32 R44, R44 ;  /* 0x0000002c002c7245 */ /* 0x000fe20000201400 */
[C---:B------:R-:W-:Y:S01]  /*15570*/  FFMA.FTZ R60, -R173.reuse, R60, R48 ;  /* 0x0000003cad3c7223 */ /* 0x040fe20000010130 */
[----:B------:R-:W-:Y:S01]  /*15580*/  I2FP.F32.S32 R129, R129 ;  /* 0x0000008100817245 */ /* 0x000fe20000201400 */
[C---:B------:R-:W-:Y:S01]  /*15590*/  FFMA.FTZ R49, -R173.reuse, R56, R49 ;  /* 0x00000038ad317223 */ /* 0x040fe20000010131 */
[C---:B------:R-:W-:Y:S01]  /*155a0*/  IADD3 R48, PT, PT, R128.reuse, 0xcf, -R119 ;  /* 0x000000cf80307810 */ /* 0x040fe20007ffe877 */
        /* <DEDUP_REMOVED lines=15> */
[----:B------:R-:W-:Y:S01]  /*156a0*/  IADD3 R36, PT, PT, R128, 0xbf, -R119 ;  /* 0x000000bf80247810 */ /* 0x000fe20007ffe877 */
[C---:B------:R-:W-:Y:S01]  /*156b0*/  FFMA.FTZ R41, -R173.reuse, R40, R37 ;  /* 0x00000028ad297223 */ /* 0x040fe20000010125 */
[--C-:B------:R-:W-:Y:S01]  /*156c0*/  IADD3 R132, PT, PT, R134, 0xf8, -R119.reuse ;  /* 0x000000f886847810 */ /* 0x100fe20007ffe877 */
[----:B------:R-:W-:Y:S01]  /*156d0*/  FFMA.FTZ R40, -R173, R45, R32 ;  /* 0x0000002dad287223 */ /* 0x000fe20000010120 */
[C-C-:B------:R-:W-:Y:S02]  /*156e0*/  IADD3 R45, PT, PT, R128.reuse, 0xb8, -R119.reuse ;  /* 0x000000b8802d7810 */ /* 0x140fe40007ffe877 */
[----:B------:R-:W-:-:S02]  /*156f0*/  IADD3 R32, PT, PT, R128, 0xb7, -R119 ;  /* 0x000000b780207810 */ /* 0x000fc40007ffe877 */
[----:B------:R-:W-:Y:S02]  /*15700*/  IABS R36, R36 ;  /* 0x0000002400247213 */ /* 0x000fe40000000000 */
[----:B------:R-:W-:Y:S02]  /*15710*/  IABS R45, R45 ;  /* 0x0000002d002d7213 */ /* 0x000fe40000000000 */
[----:B------:R-:W-:Y:S02]  /*15720*/  IABS R32, R32 ;  /* 0x0000002000207213 */ /* 0x000fe40000000000 */
[----:B------:R-:W-:Y:S02]  /*15730*/  I2FP.F32.S32 R36, R36 ;  /* 0x0000002400247245 */ /* 0x000fe40000201400 */
[----:B------:R-:W-:Y:S02]  /*15740*/  I2FP.F32.S32 R45, R45 ;  /* 0x0000002d002d7245 */ /* 0x000fe40000201400 */
[----:B------:R-:W-:Y:S01]  /*15750*/  I2FP.F32.S32 R32, R32 ;  /* 0x0000002000207245 */ /* 0x000fe20000201400 */
[C---:B------:R-:W-:Y:S01]  /*15760*/  FFMA.FTZ R37, -R173.reuse, R36, R33 ;  /* 0x00000024ad257223 */ /* 0x040fe20000010121 */
[----:B------:R-:W-:Y:S01]  /*15770*/  IABS R132, R132 ;  /* 0x0000008400847213 */ /* 0x000fe20000000000 */
[C---:B------:R-:W-:Y:S01]  /*15780*/  FFMA.FTZ R36, -R173.reuse, R45, R28 ;  /* 0x0000002dad247223 */ /* 0x040fe2000001011c */
[C---:B------:R-:W-:Y:S01]  /*15790*/  IADD3 R28, PT, PT, R128.reuse, 0xaf, -R119 ;  /* 0x000000af801c7810 */ /* 0x040fe20007ffe877 */
[----:B------:R-:W-:Y:S01]  /*157a0*/  FFMA.FTZ R33, -R173, R32, R29 ;  /* 0x00000020ad217223 */ /* 0x000fe2000001011d */
[----:B------:R-:W-:-:S02]  /*157b0*/  IADD3 R32, PT, PT, R128, 0xb0, -R119 ;  /* 0x000000b080207810 */ /* 0x000fc40007ffe877 */
[----:B------:R-:W-:Y:S02]  /*157c0*/  IADD3 R29, PT, PT, R128, 0xa8, -R119 ;  /* 0x000000a8801d7810 */ /* 0x000fe40007ffe877 */
        /* <DEDUP_REMOVED lines=9> */
[C-C-:B------:R-:W-:Y:S01]  /*15860*/  IADD3 R24, PT, PT, R128.reuse, 0xa7, -R119.reuse ;  /* 0x000000a780187810 */ /* 0x140fe20007ffe877 */
[C---:B------:R-:W-:Y:S01]  /*15870*/  FFMA.FTZ R25, -R173.reuse, R29, R20 ;  /* 0x0000001dad197223 */ /* 0x040fe20000010114 */
[C-C-:B------:R-:W-:Y:S01]  /*15880*/  IADD3 R29, PT, PT, R128.reuse, 0xa0, -R119.reuse ;  /* 0x000000a0801d7810 */ /* 0x140fe20007ffe877 */
[----:B------:R-:W-:Y:S01]  /*15890*/  FFMA.FTZ R132, -R173, R132, R122 ;  /* 0x00000084ad847223 */ /* 0x000fe2000001017a */
[--C-:B------:R-:W-:Y:S02]  /*158a0*/  IADD3 R20, PT, PT, R128, 0x9f, -R119.reuse ;  /* 0x0000009f80147810 */ /* 0x100fe40007ffe877 */
        /* <DEDUP_REMOVED lines=13> */
[----:B------:R-:W-:Y:S01]  /*15980*/  IADD3 R17, PT, PT, R128, 0x98, -R119 ;  /* 0x0000009880117810 */ /* 0x000fe20007ffe877 */
[----:B------:R-:W-:Y:S01]  /*15990*/  FFMA.FTZ R129, -R173, R122, R67 ;  /* 0x0000007aad817223 */ /* 0x000fe20000010143 */
[C-C-:B------:R-:W-:Y:S02]  /*159a0*/  IADD3 R45, PT, PT, R134.reuse, 0xe8, -R119.reuse ;  /* 0x000000e8862d7810 */ /* 0x140fe40007ffe877 */
[----:B------:R-:W-:-:S02]  /*159b0*/  IADD3 R122, PT, PT, R134, 0xd7, -R119 ;  /* 0x000000d7867a7810 */ /* 0x000fc40007ffe877 */
[----:B------:R-:W-:Y:S02]  /*159c0*/  IADD3 R29, PT, PT, R128, 0x90, -R119 ;  /* 0x00000090801d7810 */ /* 0x000fe40007ffe877 */
[----:B------:R-:W-:Y:S02]  /*159d0*/  IABS R17, R17 ;  /* 0x0000001100117213 */ /* 0x000fe40000000000 */
        /* <DEDUP_REMOVED lines=16> */
[----:B------:R-:W-:-:S02]  /*15ae0*/  IADD3 R58, PT, PT, R134, 0xb7, -R119 ;  /* 0x000000b7863a7810 */ /* 0x000fc40007ffe877 */
[----:B------:R-:W-:Y:S02]  /*15af0*/  IADD3 R29, PT, PT, R134, 0xc0, -R119 ;  /* 0x000000c0861d7810 */ /* 0x000fe40007ffe877 */
[----:B------:R-:W-:Y:S02]  /*15b00*/  IABS R13, R13 ;  /* 0x0000000d000d7213 */ /* 0x000fe40000000000 */
[----:B------:R-:W-:Y:S02]  /*15b10*/  IABS R47, R47 ;  /* 0x0000002f002f7213 */ /* 0x000fe40000000000 */
[----:B------:R-:W-:Y:S02]  /*15b20*/  IABS R58, R58 ;  /* 0x0000003a003a7213 */ /* 0x000fe40000000000 */
[----:B------:R-:W-:Y:S02]  /*15b30*/  IABS R29, R29 ;  /* 0x0000001d001d7213 */ /* 0x000fe40000000000 */
[----:B------:R-:W-:-:S02]  /*15b40*/  I2FP.F32.S32 R13, R13 ;  /* 0x0000000d000d7245 */ /* 0x000fc40000201400 */
[----:B------:R-:W-:Y:S02]  /*15b50*/  I2FP.F32.S32 R47, R47 ;  /* 0x0000002f002f7245 */ /* 0x000fe40000201400 */
        /* <DEDUP_REMOVED lines=16> */
[--C-:B------:R-:W-:Y:S01]  /*15c60*/  IADD3 R123, PT, PT, R134, 0xd8, -R119.reuse ;  /* 0x000000d8867b7810 */ /* 0x100fe20007ffe877 */
[C---:B------:R-:W-:Y:S01]  /*15c70*/  FFMA.FTZ R31, -R173.reuse, R31, R26 ;  /* 0x0000001fad1f7223 */ /* 0x040fe2000001011a */
[--C-:B------:R-:W-:Y:S01]  /*15c80*/  IADD3 R8, PT, PT, R128, 0x8f, -R119.reuse ;  /* 0x0000008f80087810 */ /* 0x100fe20007ffe877 */
[----:B------:R-:W-:Y:S01]  /*15c90*/  FFMA.FTZ R26, -R173, R29, R22 ;  /* 0x0000001dad1a7223 */ /* 0x000fe20000010116 */
[----:B------:R-:W-:-:S02]  /*15ca0*/  IADD3 R29, PT, PT, R134, 0xa0, -R119 ;  /* 0x000000a0861d7810 */ /* 0x000fc40007ffe877 */
[----:B------:R-:W-:Y:S02]  /*15cb0*/  IABS R123, R123 ;  /* 0x0000007b007b7213 */ /* 0x000fe40000000000 */
[----:B------:R-:W-:Y:S02]  /*15cc0*/  IABS R29, R29 ;  /* 0x0000001d001d7213 */ /* 0x000fe40000000000 */
[----:B------:R-:W-:Y:S02]  /*15cd0*/  I2FP.F32.S32 R123, R123 ;  /* 0x0000007b007b7245 */ /* 0x000fe40000201400 */
[----:B------:R-:W-:Y:S02]  /*15ce0*/  I2FP.F32.S32 R29, R29 ;  /* 0x0000001d001d7245 */ /* 0x000fe40000201400 */
[C-C-:B------:R-:W-:Y:S01]  /*15cf0*/  IADD3 R130, PT, PT, R134.reuse, 0xff, -R119.reuse ;  /* 0x000000ff86827810 */ /* 0x140fe20007ffe877 */
[C---:B------:R-:W-:Y:S01]  /*15d00*/  FFMA.FTZ R123, -R173.reuse, R123, R46 ;  /* 0x0000007bad7b7223 */ /* 0x040fe2000001012e */
[----:B------:R-:W-:Y:S01]  /*15d10*/  IABS R8, R8 ;  /* 0x0000000800087213 */ /* 0x000fe20000000000 */
[----:B------:R-:W-:Y:S01]  /*15d20*/  FFMA.FTZ R46, -R173, R29, R18 ;  /* 0x0000001dad2e7223 */ /* 0x000fe20000010112 */
[----:B------:R-:W-:-:S02]  /*15d30*/  IADD3 R18, PT, PT, R134, 0x97, -R119 ;  /* 0x0000009786127810 */ /* 0x000fc40007ffe877 */
[----:B------:R-:W-:Y:S02]  /*15d40*/  IABS R130, R130 ;  /* 0x0000008200827213 */ /* 0x000fe40000000000 */
[----:B------:R-:W-:Y:S02]  /*15d50*/  IABS R18, R18 ;  /* 0x0000001200127213 */ /* 0x000fe40000000000 */
[----:B------:R-:W-:Y:S02]  /*15d60*/  I2FP.F32.S32 R8, R8 ;  /* 0x0000000800087245 */ /* 0x000fe40000201400 */
[----:B------:R-:W-:Y:S02]  /*15d70*/  I2FP.F32.S32 R18, R18 ;  /* 0x0000001200127245 */ /* 0x000fe40000201400 */
[----:B------:R-:W-:Y:S01]  /*15d80*/  I2FP.F32.S32 R130, R130 ;  /* 0x0000008200827245 */ /* 0x000fe20000201400 */
[C---:B------:R-:W-:Y:S01]  /*15d90*/  FFMA.FTZ R8, -R173.reuse, R8, R9 ;  /* 0x00000008ad087223 */ /* 0x040fe20000010109 */
[----:B------:R-:W-:Y:S01]  /*15da0*/  IADD3 R13, PT, PT, R134, 0xf0, -R119 ;  /* 0x000000f0860d7810 */ /* 0x000fe20007ffe877 */
[----:B------:R-:W-:Y:S01]  /*15db0*/  FFMA.FTZ R18, -R173, R18, R15 ;  /* 0x00000012ad127223 */ /* 0x000fe2000001010f */
[----:B------:R-:W-:-:S02]  /*15dc0*/  VIADD R15, R3, 0xffffff00 ;  /* 0xffffff00030f7836 */ /* 0x000fc40000000000 */
[----:B------:R-:W-:Y:S01]  /*15dd0*/  FFMA.FTZ R9, -R173, R130, R127 ;  /* 0x00000082ad097223 */ /* 0x000fe2000001017f */
[----:B------:R-:W-:Y:S02]  /*15de0*/  IABS R13, R13 ;  /* 0x0000000d000d7213 */ /* 0x000fe40000000000 */
[----:B------:R-:W-:Y:S02]  /*15df0*/  IADD3 R127, PT, PT, R134, 0xe0, -R119 ;  /* 0x000000e0867f7810 */ /* 0x000fe40007ffe877 */
[C---:B------:R-:W-:Y:S02]  /*15e00*/  ISETP.GE.AND P5, PT, R15.reuse, R171, PT ;  /* 0x000000ab0f00720c */ /* 0x040fe40003fa6270 */
[C---:B------:R-:W-:Y:S02]  /*15e10*/  ISETP.GE.AND P6, PT, R15.reuse, R170, PT ;  /* 0x000000aa0f00720c */ /* 0x040fe40003fc6270 */
[----:B------:R-:W-:Y:S02]  /*15e20*/  FSEL R29, R124, -INF , P5 ;  /* 0xff8000007c1d7808 */ /* 0x000fe40002800000 */
[----:B------:R-:W-:-:S02]  /*15e30*/  ISETP.GE.AND P5, PT, R15, R169, PT ;  /* 0x000000a90f00720c */ /* 0x000fc40003fa6270 */
[----:B------:R-:W-:Y:S02]  /*15e40*/  FSEL R29, R29, -INF , !P6 ;  /* 0xff8000001d1d7808 */ /* 0x000fe40007000000 */
[----:B------:R-:W-:Y:S01]  /*15e50*/  ISETP.GE.AND P6, PT, R15, R168, PT ;  /* 0x000000a80f00720c */ /* 0x000fe20003fc6270 */
[----:B------:R-:W-:Y:S01]  /*15e60*/  VIADD R15, R3, 0xffffff01 ;  /* 0xffffff01030f7836 */ /* 0x000fe20000000000 */
[----:B------:R-:W-:Y:S02]  /*15e70*/  FSEL R136, R136, -INF , P5 ;  /* 0xff80000088887808 */ /* 0x000fe40002800000 */
[----:B------:R-:W-:Y:S02]  /*15e80*/  I2FP.F32.S32 R13, R13 ;  /* 0x0000000d000d7245 */ /* 0x000fe40000201400 */
[----:B------:R-:W-:Y:S02]  /*15e90*/  ISETP.GE.AND P5, PT, R15, R171, PT ;  /* 0x000000ab0f00720c */ /* 0x000fe40003fa6270 */
[----:B------:R-:W-:Y:S01]  /*15ea0*/  FSEL R199, R136, -INF , !P6 ;  /* 0xff80000088c77808 */ /* 0x000fe20007000000 */
[----:B------:R-:W-:Y:S01]  /*15eb0*/  FFMA.FTZ R130, -R173, R13, R66 ;  /* 0x0000000dad827223 */ /* 0x000fe20000010142 */
[----:B------:R-:W-:-:S02]  /*15ec0*/  ISETP.GE.AND P6, PT, R15, R170, PT ;  /* 0x000000aa0f00720c */ /* 0x000fc40003fc6270 */
[----:B------:R-:W-:Y:S02]  /*15ed0*/  FSEL R125, R125, -INF , P5 ;  /* 0xff8000007d7d7808 */ /* 0x000fe40002800000 */
[----:B------:R-:W-:Y:S02]  /*15ee0*/  ISETP.GE.AND P5, PT, R15, R169, PT ;  /* 0x000000a90f00720c */ /* 0x000fe40003fa6270 */
[----:B------:R-:W-:Y:S02]  /*15ef0*/  FSEL R193, R125, -INF , !P6 ;  /* 0xff8000007dc17808 */ /* 0x000fe40007000000 */
[----:B------:R-:W-:Y:S01]  /*15f00*/  ISETP.GE.AND P6, PT, R15, R168, PT ;  /* 0x000000a80f00720c */ /* 0x000fe20003fc6270 */
[----:B------:R-:W-:Y:S01]  /*15f10*/  VIADD R15, R3, 0xffffff08 ;  /* 0xffffff08030f7836 */ /* 0x000fe20000000000 */
[----:B------:R-:W-:Y:S02]  /*15f20*/  FSEL R9, R9, -INF , P5 ;  /* 0xff80000009097808 */ /* 0x000fe40002800000 */
[----:B------:R-:W-:-:S02]  /*15f30*/  IADD3 R66, PT, PT, R134, 0xe7, -R119 ;  /* 0x000000e786427810 */ /* 0x000fc40007ffe877 */
[----:B------:R-:W-:Y:S02]  /*15f40*/  ISETP.GE.AND P5, PT, R15, R171, PT ;  /* 0x000000ab0f00720c */ /* 0x000fe40003fa6270 */
[----:B------:R-:W-:Y:S02]  /*15f50*/  FSEL R197, R9, -INF , !P6 ;  /* 0xff80000009c57808 */ /* 0x000fe40007000000 */
[C---:B------:R-:W-:Y:S02]  /*15f60*/  ISETP.GE.AND P6, PT, R15.reuse, R170, PT ;  /* 0x000000aa0f00720c */ /* 0x040fe40003fc6270 */
[----:B------:R-:W-:Y:S02]  /*15f70*/  FSEL R9, R120, -INF , P5 ;  /* 0xff80000078097808 */ /* 0x000fe40002800000 */
[----:B------:R-:W-:Y:S02]  /*15f80*/  ISETP.GE.AND P5, PT, R15, R169, PT ;  /* 0x000000a90f00720c */ /* 0x000fe40003fa6270 */
[----:B------:R-:W-:-:S02]  /*15f90*/  FSEL R9, R9, -INF , !P6 ;  /* 0xff80000009097808 */ /* 0x000fc40007000000 */
[----:B------:R-:W-:Y:S01]  /*15fa0*/  ISETP.GE.AND P6, PT, R15, R168, PT ;  /* 0x000000a80f00720c */ /* 0x000fe20003fc6270 */
[----:B------:R-:W-:Y:S01]  /*15fb0*/  VIADD R15, R3, 0xffffff09 ;  /* 0xffffff09030f7836 */ /* 0x000fe20000000000 */
[----:B------:R-:W-:Y:S02]  /*15fc0*/  FSEL R132, R132, -INF , P5 ;  /* 0xff80000084847808 */ /* 0x000fe40002800000 */
[----:B------:R-:W-:Y:S02]  /*15fd0*/  IABS R66, R66 ;  /* 0x0000004200427213 */ /* 0x000fe40000000000 */
[C---:B------:R-:W-:Y:S02]  /*15fe0*/  ISETP.GE.AND P5, PT, R15.reuse, R171, PT ;  /* 0x000000ab0f00720c */ /* 0x040fe40003fa6270 */
[----:B------:R-:W-:Y:S02]  /*15ff0*/  FSEL R195, R132, -INF , !P6 ;  /* 0xff80000084c37808 */ /* 0x000fe40007000000 */
[----:B------:R-:W-:-:S02]  /*16000*/  ISETP.GE.AND P6, PT, R15, R170, PT ;  /* 0x000000aa0f00720c */ /* 0x000fc40003fc6270 */
[----:B------:R-:W-:Y:S02]  /*16010*/  FSEL R121, R121, -INF , P5 ;  /* 0xff80000079797808 */ /* 0x000fe40002800000 */
[----:B------:R-:W-:Y:S02]  /*16020*/  ISETP.GE.AND P5, PT, R15, R169, PT ;  /* 0x000000a90f00720c */ /* 0x000fe40003fa6270 */
[----:B------:R-:W-:Y:S02]  /*16030*/  FSEL R175, R121, -INF , !P6 ;  /* 0xff80000079af7808 */ /* 0x000fe40007000000 */
[----:B------:R-:W-:Y:S01]  /*16040*/  ISETP.GE.AND P6, PT, R15, R168, PT ;  /* 0x000000a80f00720c */ /* 0x000fe20003fc6270 */
[----:B------:R-:W-:Y:S01]  /*16050*/  VIADD R15, R3, 0xffffff10 ;  /* 0xffffff10030f7836 */ /* 0x000fe20000000000 */
[----:B------:R-:W-:Y:S02]  /*16060*/  FSEL R131, R131, -INF , P5 ;  /* 0xff80000083837808 */ /* 0x000fe40002800000 */
[----:B------:R-:W-:-:S02]  /*16070*/  I2FP.F32.S32 R66, R66 ;  /* 0x0000004200427245 */ /* 0x000fc40000201400 */
[----:B------:R-:W-:Y:S02]  /*16080*/  ISETP.GE.AND P5, PT, R15, R171, PT ;  /* 0x000000ab0f00720c */ /* 0x000fe40003fa6270 */
[----:B------:R-:W-:Y:S01]  /*16090*/  FSEL R153, R131, -INF , !P6 ;  /* 0xff80000083997808 */ /* 0x000fe20007000000 */
[----:B------:R-:W-:Y:S01]  /*160a0*/  FFMA.FTZ R13, -R173, R66, R59 ;  /* 0x00000042ad0d7223 */ /* 0x000fe2000001013b */
        /* <DEDUP_REMOVED lines=28> */
[----:B------:R-:W-:Y:S02]  /*16270*/  IADD3 R67, PT, PT, R134, 0xd0, -R119 ;  /* 0x000000d086437810 */ /* 0x000fe40007ffe877 */
[----:B------:R-:W-:Y:S02]  /*16280*/  ISETP.GE.AND P5, PT, R15, R171, PT ;  /* 0x000000ab0f00720c */ /* 0x000fe40003fa6270 */
[----:B------:R-:W-:Y:S02]  /*16290*/  FSEL R187, R45, -INF , !P6 ;  /* 0xff8000002dbb7808 */ /* 0x000fe40007000000 */
[----:B------:R-:W-:-:S02]  /*162a0*/  ISETP.GE.AND P6, PT, R15, R170, PT ;  /* 0x000000aa0f00720c */ /* 0x000fc40003fc6270 */
[----:B------:R-:W-:Y:S02]  /*162b0*/  FSEL R63, R63, -INF , P5 ;  /* 0xff8000003f3f7808 */ /* 0x000fe40002800000 */
[----:B------:R-:W-:Y:S02]  /*162c0*/  ISETP.GE.AND P5, PT, R15, R169, PT ;  /* 0x000000a90f00720c */ /* 0x000fe40003fa6270 */
[----:B------:R-:W-:Y:S01]  /*162d0*/  FSEL R183, R63, -INF , !P6 ;  /* 0xff8000003fb77808 */ /* 0x000fe20007000000 */
[----:B------:R-:W-:Y:S01]  /*162e0*/  VIADD R63, R55, 0xfffffffe ;  /* 0xfffffffe373f7836 */ /* 0x000fe20000000000 */
[----:B------:R-:W-:Y:S01]  /*162f0*/  ISETP.GE.AND P6, PT, R15, R168, PT ;  /* 0x000000a80f00720c */ /* 0x000fe20003fc6270 */
[----:B------:R-:W-:Y:S01]  /*16300*/  VIADD R15, R3, 0xffffff20 ;  /* 0xffffff20030f7836 */ /* 0x000fe20000000000 */
[----:B------:R-:W-:Y:S02]  /*16310*/  FSEL R13, R13, -INF , P5 ;  /* 0xff8000000d0d7808 */ /* 0x000fe40002800000 */
[----:B------:R-:W-:-:S02]  /*16320*/  IADD3 R50, PT, PT, R134, 0xa7, -R119 ;  /* 0x000000a786327810 */ /* 0x000fc40007ffe877 */
[----:B------:R-:W-:Y:S02]  /*16330*/  ISETP.GE.AND P5, PT, R15, R171, PT ;  /* 0x000000ab0f00720c */ /* 0x000fe40003fa6270 */
[----:B------:R-:W-:Y:S02]  /*16340*/  FSEL R45, R13, -INF , !P6 ;  /* 0xff8000000d2d7808 */ /* 0x000fe40007000000 */
[----:B------:R-:W-:Y:S02]  /*16350*/  ISETP.GE.AND P6, PT, R15, R170, PT ;  /* 0x000000aa0f00720c */ /* 0x000fe40003fc6270 */
[----:B------:R-:W-:Y:S02]  /*16360*/  FSEL R13, R60, -INF , P5 ;  /* 0xff8000003c0d7808 */ /* 0x000fe40002800000 */
[----:B------:R-:W-:Y:S02]  /*16370*/  IADD3 R22, PT, PT, R134, 0x9f, -R119 ;  /* 0x0000009f86167810 */ /* 0x000fe40007ffe877 */
[----:B------:R-:W-:-:S02]  /*16380*/  FSEL R13, R13, -INF , !P6 ;  /* 0xff8000000d0d7808 */ /* 0x000fc40007000000 */
[C---:B------:R-:W-:Y:S02]  /*16390*/  ISETP.GE.AND P5, PT, R15.reuse, R169, PT ;  /* 0x000000a90f00720c */ /* 0x040fe40003fa6270 */
[----:B------:R-:W-:Y:S01]  /*163a0*/  ISETP.GE.AND P6, PT, R15, R168, PT ;  /* 0x000000a80f00720c */ /* 0x000fe20003fc6270 */
[----:B------:R-:W-:Y:S01]  /*163b0*/  VIADD R15, R3, 0xffffff21 ;  /* 0xffffff21030f7836 */ /* 0x000fe20000000000 */
[----:B------:R-:W-:Y:S02]  /*163c0*/  IADD3 R126, PT, PT, R134, 0xdf, -R119 ;  /* 0x000000df867e7810 */ /* 0x000fe40007ffe877 */
[----:B------:R-:W-:Y:S02]  /*163d0*/  IABS R67, R67 ;  /* 0x0000004300437213 */ /* 0x000fe40000000000 */
[----:B------:R-:W-:Y:S02]  /*163e0*/  IABS R50, R50 ;  /* 0x0000003200327213 */ /* 0x000fe40000000000 */
[----:B------:R-:W-:-:S02]  /*163f0*/  IABS R22, R22 ;  /* 0x0000001600167213 */ /* 0x000fc40000000000 */
[----:B------:R-:W-:Y:S02]  /*16400*/  FSEL R127, R127, -INF , P5 ;  /* 0xff8000007f7f7808 */ /* 0x000fe40002800000 */
[----:B------:R-:W-:Y:S02]  /*16410*/  IABS R126, R126 ;  /* 0x0000007e007e7213 */ /* 0x000fe40000000000 */
[----:B------:R-:W-:Y:S02]  /*16420*/  I2FP.F32.S32 R67, R67 ;  /* 0x0000004300437245 */ /* 0x000fe40000201400 */
[----:B------:R-:W-:Y:S02]  /*16430*/  I2FP.F32.S32 R50, R50 ;  /* 0x0000003200327245 */ /* 0x000fe40000201400 */
[----:B------:R-:W-:Y:S01]  /*16440*/  ISETP.GE.AND P5, PT, R15, R171, PT ;  /* 0x000000ab0f00720c */ /* 0x000fe20003fa6270 */
[C---:B------:R-:W-:Y:S01]  /*16450*/  FFMA.FTZ R67, -R173.reuse, R67, R42 ;  /* 0x00000043ad437223 */ /* 0x040fe2000001012a */
[----:B------:R-:W-:Y:S01]  /*16460*/  I2FP.F32.S32 R22, R22 ;  /* 0x0000001600167245 */ /* 0x000fe20000201400 */
[----:B------:R-:W-:Y:S01]  /*16470*/  FFMA.FTZ R50, -R173, R50, R23 ;  /* 0x00000032ad327223 */ /* 0x000fe20000010117 */
[----:B------:R-:W-:-:S02]  /*16480*/  FSEL R137, R127, -INF , !P6 ;  /* 0xff8000007f897808 */ /* 0x000fc40007000000 */
[----:B------:R-:W-:Y:S01]  /*16490*/  I2FP.F32.S32 R126, R126 ;  /* 0x0000007e007e7245 */ /* 0x000fe20000201400 */
[----:B------:R-:W-:Y:S01]  /*164a0*/  FFMA.FTZ R23, -R173, R22, R19 ;  /* 0x00000016ad177223 */ /* 0x000fe20000010113 */
[----:B------:R-:W-:Y:S02]  /*164b0*/  ISETP.GE.AND P6, PT, R15, R170, PT ;  /* 0x000000aa0f00720c */ /* 0x000fe40003fc6270 */
[----:B------:R-:W-:Y:S01]  /*164c0*/  FSEL R49, R49, -INF , P5 ;  /* 0xff80000031317808 */ /* 0x000fe20002800000 */
[----:B------:R-:W-:Y:S01]  /*164d0*/  FFMA.FTZ R126, -R173, R126, R51 ;  /* 0x0000007ead7e7223 */ /* 0x000fe20000010133 */
[C-C-:B------:R-:W-:Y:S02]  /*164e0*/  IADD3 R42, PT, PT, R134.reuse, 0xc7, -R119.reuse ;  /* 0x000000c7862a7810 */ /* 0x140fe40007ffe877 */
[----:B------:R-:W-:Y:S02]  /*164f0*/  IADD3 R19, PT, PT, R134, 0x90, -R119 ;  /* 0x0000009086137810 */ /* 0x000fe40007ffe877 */
[----:B------:R-:W-:-:S02]  /*16500*/  FSEL R145, R49, -INF , !P6 ;  /* 0xff80000031917808 */ /* 0x000fc40007000000 */
[C---:B------:R-:W-:Y:S02]  /*16510*/  ISETP.GE.AND P5, PT, R15.reuse, R169, PT ;  /* 0x000000a90f00720c */ /* 0x040fe40003fa6270 */
[----:B------:R-:W-:Y:S01]  /*16520*/  ISETP.GE.AND P6, PT, R15, R168, PT ;  /* 0x000000a80f00720c */ /* 0x000fe20003fc6270 */
[----:B------:R-:W-:Y:S01]  /*16530*/  VIADD R15, R3, 0xffffff28 ;  /* 0xffffff28030f7836 */ /* 0x000fe20000000000 */
[----:B------:R-:W-:Y:S02]  /*16540*/  IABS R42, R42 ;  /* 0x0000002a002a7213 */ /* 0x000fe40000000000 */
[----:B------:R-:W-:Y:S02]  /*16550*/  IABS R19, R19 ;  /* 0x0000001300137213 */ /* 0x000fe40000000000 */
[----:B------:R-:W-:Y:S02]  /*16560*/  I2FP.F32.S32 R42, R42 ;  /* 0x0000002a002a7245 */ /* 0x000fe40000201400 */
[----:B------:R-:W-:-:S02]  /*16570*/  FSEL R49, R126, -INF , P5 ;  /* 0xff8000007e317808 */ /* 0x000fc40002800000 */
[----:B------:R-:W-:Y:S01]  /*16580*/  I2FP.F32.S32 R19, R19 ;  /* 0x0000001300137245 */ /* 0x000fe20000201400 */
[----:B------:R-:W-:Y:S01]  /*16590*/  FFMA.FTZ R39, -R173, R42, R39 ;  /* 0x0000002aad277223 */ /* 0x000fe20000010127 */
[----:B------:R-:W-:Y:S01]  /*165a0*/  BAR.SYNC.DEFER_BLOCKING 0x0 ;  /* 0x0000000000007b1d */ /* 0x000fe20000010000 */
[----:B------:R-:W-:Y:S02]  /*165b0*/  ISETP.GE.AND P5, PT, R15, R171, PT ;  /* 0x000000ab0f00720c */ /* 0x000fe40003fa6270 */
[----:B------:R-:W-:Y:S01]  /*165c0*/  FSEL R49, R49, -INF , !P6 ;  /* 0xff80000031317808 */ /* 0x000fe20007000000 */
[----:B------:R-:W-:Y:S01]  /*165d0*/  FFMA.FTZ R42, -R173, R19, R10 ;  /* 0x00000013ad2a7223 */ /* 0x000fe2000001010a */
[----:B------:R-:W-:Y:S01]  /*165e0*/  ISETP.GE.AND P6, PT, R15, R170, PT ;  /* 0x000000aa0f00720c */ /* 0x000fe20003fc6270 */
[----:B------:R-:W-:Y:S01]  /*165f0*/  VIADD R19, R3, 0xffffff29 ;  /* 0xffffff2903137836 */ /* 0x000fe20000000000 */
[----:B------:R-:W-:Y:S02]  /*16600*/  FSEL R57, R57, -INF , P5 ;  /* 0xff80000039397808 */ /* 0x000fe40002800000 */
[----:B------:R-:W-:-:S02]  /*16610*/  ISETP.GE.AND P5, PT, R15, R169, PT ;  /* 0x000000a90f00720c */ /* 0x000fc40003fa6270 */
[----:B------:R-:W-:Y:S02]  /*16620*/  FSEL R57, R57, -INF , !P6 ;  /* 0xff80000039397808 */ /* 0x000fe40007000000 */
[----:B------:R-:W-:Y:S02]  /*16630*/  ISETP.GE.AND P6, PT, R15, R168, PT ;  /* 0x000000a80f00720c */ /* 0x000fe40003fc6270 */
[----:B------:R-:W-:Y:S02]  /*16640*/  FSEL R15, R123, -INF , P5 ;  /* 0xff8000007b0f7808 */ /* 0x000fe40002800000 */
[----:B------:R-:W-:Y:S02]  /*16650*/  ISETP.GE.AND P5, PT, R19, R171, PT ;  /* 0x000000ab1300720c */ /* 0x000fe40003fa6270 */
[----:B------:R-:W-:Y:S02]  /*16660*/  FSEL R15, R15, -INF , !P6 ;  /* 0xff8000000f0f7808 */ /* 0x000fe40007000000 */
[----:B------:R-:W-:-:S02]  /*16670*/  ISETP.GE.AND P6, PT, R19, R170, PT ;  /* 0x000000aa1300720c */ /* 0x000fc40003fc6270 */
[----:B------:R-:W-:Y:S02]  /*16680*/  FSEL R53, R53, -INF , P5 ;  /* 0xff80000035357808 */ /* 0x000fe40002800000 */
[----:B------:R-:W-:Y:S02]  /*16690*/  IADD3 R66, PT, PT, R134, 0xcf, -R119 ;  /* 0x000000cf86427810 */ /* 0x000fe40007ffe877 */
[----:B------:R-:W-:Y:S02]  /*166a0*/  FSEL R53, R53, -INF , !P6 ;  /* 0xff80000035357808 */ /* 0x000fe40007000000 */
[----:B------:R-:W-:Y:S02]  /*166b0*/  IABS R66, R66 ;  /* 0x0000004200427213 */ /* 0x000fe40000000000 */
[C---:B------:R-:W-:Y:S02]  /*166c0*/  ISETP.GE.AND P5, PT, R19.reuse, R169, PT ;  /* 0x000000a91300720c */ /* 0x040fe40003fa6270 */
[----:B------:R-:W-:Y:S01]  /*166d0*/  ISETP.GE.AND P6, PT, R19, R168, PT ;  /* 0x000000a81300720c */ /* 0x000fe20003fc6270 */
[----:B------:R-:W-:Y:S01]  /*166e0*/  VIADD R19, R3, 0xffffff30 ;  /* 0xffffff3003137836 */ /* 0x000fe20000000000 */
[----:B------:R-:W-:-:S02]  /*166f0*/  I2FP.F32.S32 R66, R66 ;  /* 0x0000004200427245 */ /* 0x000fc40000201400 */
[----:B------:R-:W-:Y:S02]  /*16700*/  FSEL R122, R122, -INF , P5 ;  /* 0xff8000007a7a7808 */ /* 0x000fe40002800000 */
[----:B------:R-:W-:Y:S01]  /*16710*/  ISETP.GE.AND P5, PT, R19, R171, PT ;  /* 0x000000ab1300720c */ /* 0x000fe20003fa6270 */
[----:B------:R-:W-:Y:S01]  /*16720*/  FFMA.FTZ R66, -R173, R66, R43 ;  /* 0x00000042ad427223 */ /* 0x000fe2000001012b */
[----:B------:R-:W-:Y:S02]  /*16730*/  FSEL R143, R122, -INF , !P6 ;  /* 0xff8000007a8f7808 */ /* 0x000fe40007000000 */
[C---:B------:R-:W-:Y:S02]  /*16740*/  ISETP.GE.AND P6, PT, R19.reuse, R170, PT ;  /* 0x000000aa1300720c */ /* 0x040fe40003fc6270 */
[----:B------:R-:W-:Y:S02]  /*16750*/  FSEL R43, R56, -INF , P5 ;  /* 0xff800000382b7808 */ /* 0x000fe40002800000 */
[----:B------:R-:W-:-:S02]  /*16760*/  ISETP.GE.AND P5, PT, R19, R169, PT ;  /* 0x000000a91300720c */ /* 0x000fc40003fa6270 */
[----:B------:R-:W-:Y:S02]  /*16770*/  FSEL R43, R43, -INF , !P6 ;  /* 0xff8000002b2b7808 */ /* 0x000fe40007000000 */
[----:B------:R-:W-:Y:S01]  /*16780*/  ISETP.GE.AND P6, PT, R19, R168, PT ;  /* 0x000000a81300720c */ /* 0x000fe20003fc6270 */
[----:B------:R-:W-:Y:S01]  /*16790*/  VIADD R19, R3, 0xffffff31 ;  /* 0xffffff3103137836 */ /* 0x000fe20000000000 */
[----:B------:R-:W-:Y:S02]  /*167a0*/  FSEL R67, R67, -INF , P5 ;  /* 0xff80000043437808 */ /* 0x000fe40002800000 */
[----:B------:R-:W-:Y:S02]  /*167b0*/  IADD3 R34, PT, PT, R134, 0xbf, -R119 ;  /* 0x000000bf86227810 */ /* 0x000fe40007ffe877 */
[----:B------:R-:W-:Y:S02]  /*167c0*/  ISETP.GE.AND P5, PT, R19, R171, PT ;  /* 0x000000ab1300720c */ /* 0x000fe40003fa6270 */
[----:B------:R-:W-:-:S02]  /*167d0*/  FSEL R131, R67, -INF , !P6 ;  /* 0xff80000043837808 */ /* 0x000fc40007000000 */
[C---:B------:R-:W-:Y:S02]  /*167e0*/  ISETP.GE.AND P6, PT, R19.reuse, R170, PT ;  /* 0x000000aa1300720c */ /* 0x040fe40003fc6270 */
[----:B------:R-:W-:Y:S02]  /*167f0*/  FSEL R48, R48, -INF , P5 ;  /* 0xff80000030307808 */ /* 0x000fe40002800000 */
[C---:B------:R-:W-:Y:S02]  /*16800*/  ISETP.GE.AND P5, PT, R19.reuse, R169, PT ;  /* 0x000000a91300720c */ /* 0x040fe40003fa6270 */
[----:B------:R-:W-:Y:S02]  /*16810*/  FSEL R127, R48, -INF , !P6 ;  /* 0xff800000307f7808 */ /* 0x000fe40007000000 */
[----:B------:R-:W-:Y:S01]  /*16820*/  ISETP.GE.AND P6, PT, R19, R168, PT ;  /* 0x000000a81300720c */ /* 0x000fe20003fc6270 */
[----:B------:R-:W-:Y:S01]  /*16830*/  VIADD R19, R3, 0xffffff38 ;  /* 0xffffff3803137836 */ /* 0x000fe20000000000 */
[----:B------:R-:W-:-:S02]  /*16840*/  FSEL R66, R66, -INF , P5 ;  /* 0xff80000042427808 */ /* 0x000fc40002800000 */
[----:B------:R-:W-:Y:S02]  /*16850*/  IABS R34, R34 ;  /* 0x0000002200227213 */ /* 0x000fe40000000000 */
[C---:B------:R-:W-:Y:S02]  /*16860*/  ISETP.GE.AND P5, PT, R19.reuse, R171, PT ;  /* 0x000000ab1300720c */ /* 0x040fe40003fa6270 */
        /* <DEDUP_REMOVED lines=60> */
[----:B------:R-:W-:-:S02]  /*16c30*/  IABS R30, R30 ;  /* 0x0000001e001e7213 */ /* 0x000fc40000000000 */
[C---:B------:R-:W-:Y:S02]  /*16c40*/  ISETP.GE.AND P5, PT, R19.reuse, R171, PT ;  /* 0x000000ab1300720c */ /* 0x040fe40003fa6270 */
        /* <DEDUP_REMOVED lines=14> */
[C---:B------:R-:W-:Y:S02]  /*16d30*/  ISETP.GE.AND P5, PT, R19.reuse, R169, PT ;  /* 0x000000a91300720c */ /* 0x040fe40003fa6270 */
[----:B------:R-:W-:Y:S02]  /*16d40*/  FSEL R31, R28, -INF , !P6 ;  /* 0xff8000001c1f7808 */ /* 0x000fe40007000000 */
        /* <DEDUP_REMOVED lines=18> */
[C---:B------:R-:W-:Y:S02]  /*16e70*/  ISETP.GE.AND P5, PT, R19.reuse, R169, PT ;  /* 0x000000a91300720c */ /* 0x040fe40003fa6270 */
        /* <DEDUP_REMOVED lines=8> */
[----:B------:R-:W-:Y:S02]  /*16f00*/  ISETP.GE.AND P6, PT, R19, R170, PT ;  /* 0x000000aa1300720c */ /* 0x000fe40003fc6270 */
[----:B------:R-:W-:Y:S02]  /*16f10*/  FSEL R21, R21, -INF , P5 ;  /* 0xff80000015157808 */ /* 0x000fe40002800000 */
[----:B------:R-:W-:Y:S02]  /*16f20*/  ISETP.GE.AND P5, PT, R19, R169, PT ;  /* 0x000000a91300720c */ /* 0x000fe40003fa6270 */
[----:B------:R-:W-:Y:S01]  /*16f30*/  FSEL R25, R21, -INF , !P6 ;  /* 0xff80000015197808 */ /* 0x000fe20007000000 */
[----:B------:R-:W-:Y:S01]  /*16f40*/  VIADD R21, R3, 0xffffff61 ;  /* 0xffffff6103157836 */ /* 0x000fe20000000000 */
[----:B------:R-:W-:-:S02]  /*16f50*/  ISETP.GE.AND P6, PT, R19, R168, PT ;  /* 0x000000a81300720c */ /* 0x000fc40003fc6270 */
[----:B------:R-:W-:Y:S02]  /*16f60*/  FSEL R19, R46, -INF , P5 ;  /* 0xff8000002e137808 */ /* 0x000fe40002800000 */
[----:B------:R-:W-:Y:S02]  /*16f70*/  ISETP.GE.AND P5, PT, R21, R171, PT ;  /* 0x000000ab1500720c */ /* 0x000fe40003fa6270 */
[----:B------:R-:W-:Y:S02]  /*16f80*/  FSEL R19, R19, -INF , !P6 ;  /* 0xff80000013137808 */ /* 0x000fe40007000000 */
[C---:B------:R-:W-:Y:S02]  /*16f90*/  ISETP.GE.AND P6, PT, R21.reuse, R170, PT ;  /* 0x000000aa1500720c */ /* 0x040fe40003fc6270 */
[----:B------:R-:W-:Y:S02]  /*16fa0*/  FSEL R20, R20, -INF , P5 ;  /* 0xff80000014147808 */ /* 0x000fe40002800000 */
[----:B------:R-:W-:-:S02]  /*16fb0*/  ISETP.GE.AND P5, PT, R21, R169, PT ;  /* 0x000000a91500720c */ /* 0x000fc40003fa6270 */
[----:B------:R-:W-:Y:S01]  /*16fc0*/  FSEL R24, R20, -INF , !P6 ;  /* 0xff80000014187808 */ /* 0x000fe20007000000 */
[----:B------:R-:W-:Y:S01]  /*16fd0*/  VIADD R20, R3, 0xffffff68 ;  /* 0xffffff6803147836 */ /* 0x000fe20000000000 */
[----:B------:R-:W-:Y:S02]  /*16fe0*/  ISETP.GE.AND P6, PT, R21, R168, PT ;  /* 0x000000a81500720c */ /* 0x000fe40003fc6270 */
[----:B------:R-:W-:Y:S02]  /*16ff0*/  FSEL R23, R23, -INF , P5 ;  /* 0xff80000017177808 */ /* 0x000fe40002800000 */
        /* <DEDUP_REMOVED lines=10> */
[C---:B------:R-:W-:Y:S02]  /*170a0*/  ISETP.GE.AND P5, PT, R20.reuse, R171, PT ;  /* 0x000000ab1400720c */ /* 0x040fe40003fa6270 */
[----:B------:R-:W-:Y:S02]  /*170b0*/  FSEL R17, R17, -INF , !P6 ;  /* 0xff80000011117808 */ /* 0x000fe40007000000 */
        /* <DEDUP_REMOVED lines=9> */
[----:B------:R-:W-:Y:S02]  /*17150*/  ISETP.GE.AND P6, PT, R16, R170, PT ;  /* 0x000000aa1000720c */ /* 0x000fe40003fc6270 */
[----:B------:R-:W-:Y:S02]  /*17160*/  FSEL R12, R12, -INF , P5 ;  /* 0xff8000000c0c7808 */ /* 0x000fe40002800000 */
[----:B------:R-:W-:-:S02]  /*17170*/  ISETP.GE.AND P5, PT, R16, R169, PT ;  /* 0x000000a91000720c */ /* 0x000fc40003fa6270 */
[----:B------:R-:W-:Y:S01]  /*17180*/  FSEL R21, R12, -INF , !P6 ;  /* 0xff8000000c157808 */ /* 0x000fe20007000000 */
[----:B------:R-:W-:Y:S01]  /*17190*/  VIADD R12, R3, 0xffffff71 ;  /* 0xffffff71030c7836 */ /* 0x000fe20000000000 */
[----:B------:R-:W-:Y:S02]  /*171a0*/  ISETP.GE.AND P6, PT, R16, R168, PT ;  /* 0x000000a81000720c */ /* 0x000fe40003fc6270 */
[----:B------:R-:W-:Y:S02]  /*171b0*/  FSEL R16, R42, -INF , P5 ;  /* 0xff8000002a107808 */ /* 0x000fe40002800000 */
[----:B------:R-:W-:Y:S02]  /*171c0*/  IABS R30, R30 ;  /* 0x0000001e001e7213 */ /* 0x000fe40000000000 */
[----:B------:R-:W-:Y:S02]  /*171d0*/  IADD3 R35, PT, PT, R128, 0x88, -R119 ;  /* 0x0000008880237810 */ /* 0x000fe40007ffe877 */
[----:B------:R-:W-:-:S02]  /*171e0*/  ISETP.GE.AND P5, PT, R12, R171, PT ;  /* 0x000000ab0c00720c */ /* 0x000fc40003fa6270 */
[----:B------:R-:W-:Y:S02]  /*171f0*/  FSEL R16, R16, -INF , !P6 ;  /* 0xff80000010107808 */ /* 0x000fe40007000000 */
[----:B------:R-:W-:Y:S02]  /*17200*/  I2FP.F32.S32 R30, R30 ;  /* 0x0000001e001e7245 */ /* 0x000fe40000201400 */
[----:B------:R-:W-:Y:S02]  /*17210*/  ISETP.GE.AND P6, PT, R12, R170, PT ;  /* 0x000000aa0c00720c */ /* 0x000fe40003fc6270 */
[----:B------:R-:W-:Y:S01]  /*17220*/  FSEL R8, R8, -INF , P5 ;  /* 0xff80000008087808 */ /* 0x000fe20002800000 */
[----:B------:R-:W-:Y:S01]  /*17230*/  FFMA.FTZ R11, -R173, R30, R11 ;  /* 0x0000001ead0b7223 */ /* 0x000fe2000001010b */
[----:B------:R-:W-:Y:S02]  /*17240*/  IABS R35, R35 ;  /* 0x0000002300237213 */ /* 0x000fe40000000000 */
[----:B------:R-:W-:-:S02]  /*17250*/  IADD3 R14, PT, PT, R134, 0x88, -R119 ;  /* 0x00000088860e7810 */ /* 0x000fc40007ffe877 */
[----:B------:R-:W-:Y:S01]  /*17260*/  FSEL R20, R8, -INF , !P6 ;  /* 0xff80000008147808 */ /* 0x000fe20007000000 */
[C---:B------:R-:W-:Y:S01]  /*17270*/  VIADD R8, R3.reuse, 0xffffff78 ;  /* 0xffffff7803087836 */ /* 0x040fe20000000000 */
[----:B------:R-:W-:Y:S01]  /*17280*/  I2FP.F32.S32 R35, R35 ;  /* 0x0000002300237245 */ /* 0x000fe20000201400 */
[----:B------:R-:W-:Y:S01]  /*17290*/  VIADD R3, R3, 0xffffff79 ;  /* 0xffffff7903037836 */ /* 0x000fe20000000000 */
[C---:B------:R-:W-:Y:S02]  /*172a0*/  ISETP.GE.AND P6, PT, R12.reuse, R169, PT ;  /* 0x000000a90c00720c */ /* 0x040fe40003fc6270 */
[----:B------:R-:W-:Y:S01]  /*172b0*/  IABS R14, R14 ;  /* 0x0000000e000e7213 */ /* 0x000fe20000000000 */
[----:B------:R-:W-:Y:S01]  /*172c0*/  FFMA.FTZ R4, -R173, R35, R4 ;  /* 0x00000023ad047223 */ /* 0x000fe20000010104 */
[----:B------:R-:W-:Y:S02]  /*172d0*/  ISETP.GE.AND P5, PT, R12, R168, PT ;  /* 0x000000a80c00720c */ /* 0x000fe40003fa6270 */
[----:B------:R-:W-:-:S02]  /*172e0*/  FSEL R11, R11, -INF , P6 ;  /* 0xff8000000b0b7808 */ /* 0x000fc40003000000 */
[----:B------:R-:W-:Y:S02]  /*172f0*/  IADD3 R34, PT, PT, R128, 0x87, -R119 ;  /* 0x0000008780227810 */ /* 0x000fe40007ffe877 */
[C---:B------:R-:W-:Y:S02]  /*17300*/  ISETP.GE.AND P6, PT, R8.reuse, R171, PT ;  /* 0x000000ab0800720c */ /* 0x040fe40003fc6270 */
[----:B------:R-:W-:Y:S02]  /*17310*/  I2FP.F32.S32 R33, R14 ;  /* 0x0000000e00217245 */ /* 0x000fe40000201400 */
[----:B------:R-:W-:Y:S02]  /*17320*/  FSEL R66, R11, -INF , !P5 ;  /* 0xff8000000b427808 */ /* 0x000fe40006800000 */
[----:B------:R-:W-:Y:S01]  /*17330*/  IABS R34, R34 ;  /* 0x0000002200227213 */ /* 0x000fe20000000000 */
[----:B------:R-:W-:Y:S01]  /*17340*/  FFMA.FTZ R6, -R173, R33, R6 ;  /* 0x00000021ad067223 */ /* 0x000fe20000010106 */
[----:B------:R-:W-:-:S02]  /*17350*/  ISETP.GE.AND P5, PT, R8, R170, PT ;  /* 0x000000aa0800720c */ /* 0x000fc40003fa6270 */
[----:B------:R-:W-:Y:S02]  /*17360*/  FSEL R4, R4, -INF , P6 ;  /* 0xff80000004047808 */ /* 0x000fe40003000000 */
[----:B------:R-:W-:Y:S02]  /*17370*/  I2FP.F32.S32 R34, R34 ;  /* 0x0000002200227245 */ /* 0x000fe40000201400 */
[----:B------:R-:W-:Y:S02]  /*17380*/  FSEL R33, R4, -INF , !P5 ;  /* 0xff80000004217808 */ /* 0x000fe40006800000 */
[----:B------:R-:W-:Y:S01]  /*17390*/  IADD3 R10, PT, PT, R134, 0x87, -R119 ;  /* 0x00000087860a7810 */ /* 0x000fe20007ffe877 */
[----:B------:R-:W-:Y:S01]  /*173a0*/  FFMA.FTZ R5, -R173, R34, R5 ;  /* 0x00000022ad057223 */ /* 0x000fe20000010105 */
[----:B------:R-:W-:Y:S02]  /*173b0*/  ISETP.GE.AND P5, PT, R8, R169, PT ;  /* 0x000000a90800720c */ /* 0x000fe40003fa6270 */
[----:B------:R-:W-:-:S02]  /*173c0*/  IABS R10, R10 ;  /* 0x0000000a000a7213 */ /* 0x000fc40000000000 */
[----:B------:R-:W-:Y:S02]  /*173d0*/  ISETP.GE.AND P6, PT, R8, R168, PT ;  /* 0x000000a80800720c */ /* 0x000fe40003fc6270 */
[----:B------:R-:W-:Y:S02]  /*173e0*/  FSEL R6, R6, -INF , P5 ;  /* 0xff80000006067808 */ /* 0x000fe40002800000 */
[C---:B------:R-:W-:Y:S02]  /*173f0*/  ISETP.GE.AND P5, PT, R3.reuse, R171, PT ;  /* 0x000000ab0300720c */ /* 0x040fe40003fa6270 */
[----:B------:R-:W-:Y:S02]  /*17400*/  I2FP.F32.S32 R10, R10 ;  /* 0x0000000a000a7245 */ /* 0x000fe40000201400 */
[----:B------:R-:W-:Y:S02]  /*17410*/  FSEL R119, R6, -INF , !P6 ;  /* 0xff80000006777808 */ /* 0x000fe40007000000 */
[----:B------:R-:W-:Y:S01]  /*17420*/  ISETP.GE.AND P6, PT, R3, R170, PT ;  /* 0x000000aa0300720c */ /* 0x000fe20003fc6270 */
[----:B------:R-:W-:Y:S01]  /*17430*/  FFMA.FTZ R7, -R173, R10, R7 ;  /* 0x0000000aad077223 */ /* 0x000fe20000010107 */
[----:B------:R-:W-:-:S02]  /*17440*/  FSEL R5, R5, -INF , P5 ;  /* 0xff80000005057808 */ /* 0x000fc40002800000 */
[----:B------:R-:W-:Y:S02]  /*17450*/  ISETP.GE.AND P5, PT, R3, R168, PT ;  /* 0x000000a80300720c */ /* 0x000fe40003fa6270 */
[----:B------:R-:W-:Y:S02]  /*17460*/  FSEL R34, R5, -INF , !P6 ;  /* 0xff80000005227808 */ /* 0x000fe40007000000 */
[----:B------:R-:W-:-:S04]  /*17470*/  ISETP.GE.AND P6, PT, R3, R169, PT ;  /* 0x000000a90300720c */ /* 0x000fc80003fc6270 */
[----:B------:R-:W-:Y:S02]  /*17480*/  FSEL R7, R7, -INF , P6 ;  /* 0xff80000007077808 */ /* 0x000fe40003000000 */
[----:B------:R-:W-:Y:S02]  /*17490*/  ISETP.GT.AND P6, PT, R63, R150, PT ;  /* 0x000000963f00720c */ /* 0x000fe40003fc4270 */
[----:B------:R-:W-:-:S11]  /*174a0*/  FSEL R118, R7, -INF , !P5 ;  /* 0xff80000007767808 */ /* 0x000fd60006800000 */
[----:B------:R-:W-:Y:S05]  /*174b0*/  @!P6 BRA `(.L_x_5178) ;  /* 0x000000080054e947 */ /* 0x000fea0003800000 */
[----:B------:R-:W-:Y:S04]  /*174c0*/  BSSY.RECONVERGENT B0, `(.L_x_5179) ;  /* 0x0000049000007945 */ /* 0x000fe80003800200 */
[----:B------:R-:W-:Y:S05]  /*174d0*/  @!P4 BRA `(.L_x_5180) ;  /* 0x0000000000fcc947 */ /* 0x000fea0003800000 */
[----:B------:R-:W2:Y:S01]  /*174e0*/  LD.E R8, desc[UR4][R116.64+0x170] ;  /* 0x0001700474087980 */ /* 0x000ea2000c101900 */
[----:B------:R-:W-:-:S03]  /*174f0*/  VIADD R5, R54, 0xffffff80 ;  /* 0xffffff8036057836 */ /* 0x000fc60000000000 */
[----:B------:R-:W3:Y:S02]  /*17500*/  LD.E.64 R200, desc[UR4][R116.64+0x20] ;  /* 0x0000200474c87980 */ /* 0x000ee4000c101b00 */
[----:B------:R-:W-:Y:S02]  /*17510*/  IABS R10, R5 ;  /* 0x00000005000a7213 */ /* 0x000fe40000000000 */
[-C--:B--2---:R-:W-:Y:S02]  /*17520*/  IABS R4, R8.reuse ;  /* 0x0000000800047213 */ /* 0x084fe40000000000 */
[----:B------:R-:W-:Y:S02]  /*17530*/  LOP3.LUT R5, R5, R8, RZ, 0x3c, !PT ;  /* 0x0000000805057212 */ /* 0x000fe400078e3cff */
[----:B------:R-:W1:Y:S02]  /*17540*/  I2F.RP R11, R4 ;  /* 0x00000004000b7306 */ /* 0x000e640000209400 */
[----:B------:R-:W-:-:S06]  /*17550*/  ISETP.GE.AND P5, PT, R5, RZ, PT ;  /* 0x000000ff0500720c */ /* 0x000fcc0003fa6270 */
[----:B-1----:R-:W1:Y:S02]  /*17560*/  MUFU.RCP R6, R11 ;  /* 0x0000000b00067308 */ /* 0x002e640000001000 */
[----:B-1----:R-:W-:Y:S02]  /*17570*/  VIADD R6, R6, 0xffffffe ;  /* 0x0ffffffe06067836 */ /* 0x002fe40000000000 */
[----:B------:R-:W-:-:S04]  /*17580*/  VIADD R11, R54, 0xffffff00 ;  /* 0xffffff00360b7836 */ /* 0x000fc80000000000 */
[----:B------:R-:W1:Y:S02]  /*17590*/  F2I.FTZ.U32.TRUNC.NTZ R7, R6 ;  /* 0x0000000600077305 */ /* 0x000e64000021f000 */
[----:B-1----:R-:W-:Y:S01]  /*175a0*/  IMAD.MOV R3, RZ, RZ, -R7 ;  /* 0x000000ffff037224 */ /* 0x002fe200078e0a07 */
[----:B------:R-:W-:-:S03]  /*175b0*/  MOV R6, RZ ;  /* 0x000000ff00067202 */ /* 0x000fc60000000f00 */
[----:B------:R-:W-:-:S04]  /*175c0*/  IMAD R3, R3, R4, RZ ;  /* 0x0000000403037224 */ /* 0x000fc800078e02ff */
[----:B------:R-:W-:Y:S01]  /*175d0*/  IMAD.HI.U32 R7, R7, R3, R6 ;  /* 0x0000000307077227 */ /* 0x000fe200078e0006 */
[----:B------:R-:W-:-:S05]  /*175e0*/  IABS R3, R8 ;  /* 0x0000000800037213 */ /* 0x000fca0000000000 */
[----:B------:R-:W-:Y:S02]  /*175f0*/  IMAD.MOV R3, RZ, RZ, -R3 ;  /* 0x000000ffff037224 */ /* 0x000fe400078e0a03 */
[----:B------:R-:W-:-:S04]  /*17600*/  IMAD.HI.U32 R6, R7, R10, RZ ;  /* 0x0000000a07067227 */ /* 0x000fc800078e00ff */
[----:B------:R-:W-:-:S05]  /*17610*/  IMAD R5, R6, R3, R10 ;  /* 0x0000000306057224 */ /* 0x000fca00078e020a */
[----:B------:R-:W-:-:S13]  /*17620*/  ISETP.GT.U32.AND P4, PT, R4, R5, PT ;  /* 0x000000050400720c */ /* 0x000fda0003f84070 */
[----:B------:R-:W-:Y:S01]  /*17630*/  @!P4 IMAD.IADD R5, R5, 0x1, -R4 ;  /* 0x000000010505c824 */ /* 0x000fe200078e0a04 */
[----:B------:R-:W-:-:S04]  /*17640*/  @!P4 IADD3 R6, PT, PT, R6, 0x1, RZ ;  /* 0x000000010606c810 */ /* 0x000fc80007ffe0ff */
[----:B------:R-:W-:Y:S02]  /*17650*/  ISETP.GE.U32.AND P4, PT, R5, R4, PT ;  /* 0x000000040500720c */ /* 0x000fe40003f86070 */
[----:B------:R-:W-:Y:S02]  /*17660*/  IABS R5, R11 ;  /* 0x0000000b00057213 */ /* 0x000fe40000000000 */
[----:B------:R-:W-:-:S03]  /*17670*/  LOP3.LUT R11, R11, R8, RZ, 0x3c, !PT ;  /* 0x000000080b0b7212 */ /* 0x000fc600078e3cff */
[----:B------:R-:W-:-:S04]  /*17680*/  IMAD.HI.U32 R10, R7, R5, RZ ;  /* 0x00000005070a7227 */ /* 0x000fc800078e00ff */
[----:B------:R-:W-:Y:S02]  /*17690*/  IMAD R3, R10, R3, R5 ;  /* 0x000000030a037224 */ /* 0x000fe400078e0205 */
[----:B------:R-:W-:-:S03]  /*176a0*/  @P4 IADD3 R6, PT, PT, R6, 0x1, RZ ;  /* 0x0000000106064810 */ /* 0x000fc60007ffe0ff */
[----:B------:R-:W-:-:S13]  /*176b0*/  ISETP.GT.U32.AND P4, PT, R4, R3, PT ;  /* 0x000000030400720c */ /* 0x000fda0003f84070 */
[----:B------:R-:W-:Y:S01]  /*176c0*/  @!P4 IADD3 R3, PT, PT, R3, -R4, RZ ;  /* 0x800000040303c210 */ /* 0x000fe20007ffe0ff */
[----:B------:R-:W-:-:S03]  /*176d0*/  @!P4 VIADD R10, R10, 0x1 ;  /* 0x000000010a0ac836 */ /* 0x000fc60000000000 */
[----:B------:R-:W-:Y:S02]  /*176e0*/  ISETP.GE.U32.AND P4, PT, R3, R4, PT ;  /* 0x000000040300720c */ /* 0x000fe40003f86070 */
[----:B------:R-:W-:Y:S02]  /*176f0*/  MOV R3, R6 ;  /* 0x0000000600037202 */ /* 0x000fe40000000f00 */
[----:B------:R-:W-:-:S03]  /*17700*/  LOP3.LUT R4, RZ, R8, RZ, 0x33, !PT ;  /* 0x00000008ff047212 */ /* 0x000fc600078e33ff */
[----:B------:R-:W-:Y:S01]  /*17710*/  @!P5 IMAD.MOV R3, RZ, RZ, -R3 ;  /* 0x000000ffff03d224 */ /* 0x000fe200078e0a03 */
[----:B------:R-:W-:-:S04]  /*17720*/  ISETP.NE.AND P5, PT, R8, RZ, PT ;  /* 0x000000ff0800720c */ /* 0x000fc80003fa5270 */
[----:B------:R-:W-:Y:S01]  /*17730*/  SEL R3, R4, R3, !P5 ;  /* 0x0000000304037207 */ /* 0x000fe20006800000 */
[----:B------:R-:W-:Y:S01]  /*17740*/  @P4 VIADD R10, R10, 0x1 ;  /* 0x000000010a0a4836 */ /* 0x000fe20000000000 */
[----:B------:R-:W-:-:S03]  /*17750*/  ISETP.GE.AND P4, PT, R11, RZ, PT ;  /* 0x000000ff0b00720c */ /* 0x000fc60003f86270 */
[----:B------:R-:W-:-:S10]  /*17760*/  IMAD.WIDE R202, R3, 0x4, R164 ;  /* 0x0000000403ca7825 */ /* 0x000fd400078e02a4 */
[----:B------:R-:W-:-:S04]  /*17770*/  @!P4 IADD3 R10, PT, PT, -R10, RZ, RZ ;  /* 0x000000ff0a0ac210 */ /* 0x000fc80007ffe1ff */
[----:B------:R-:W-:Y:S02]  /*17780*/  SEL R6, R4, R10, !P5 ;  /* 0x0000000a04067207 */ /* 0x000fe40006800000 */
[----:B------:R-:W2:Y:S03]  /*17790*/  LD.E R4, desc[UR4][R202.64] ;  /* 0x00000004ca047980 */ /* 0x000ea6000c101900 */
[----:B------:R-:W-:Y:S01]  /*177a0*/  IMAD.WIDE R204, R6, 0x4, R164 ;  /* 0x0000000406cc7825 */ /* 0x000fe200078e02a4 */
[----:B------:R-:W4:Y:S04]  /*177b0*/  LD.E.64 R10, desc[UR4][R116.64+0x38] ;  /* 0x00003804740a7980 */ /* 0x000f28000c101b00 */
[----:B------:R-:W2:Y:S01]  /*177c0*/  LD.E R5, desc[UR4][R204.64] ;  /* 0x00000004cc057980 */ /* 0x000ea2000c101900 */
[----:B------:R-:W-:-:S04]  /*177d0*/  IMAD.IADD R3, R3, 0x1, -R6 ;  /* 0x0000000103037824 */ /* 0x000fc800078e0a06 */
[----:B------:R-:W-:Y:S01]  /*177e0*/  IMAD R3, R8, R3, -0x80 ;  /* 0xffffff8008037424 */ /* 0x000fe200078e0203 */
[----:B--2---:R-:W-:-:S03]  /*177f0*/  IADD3 R6, PT, PT, R5, -R4, RZ ;  /* 0x8000000405067210 */ /* 0x004fc60007ffe0ff */
[----:B----4-:R-:W-:Y:S01]  /*17800*/  IMAD R5, R11, R3, RZ ;  /* 0x000000030b057224 */ /* 0x010fe200078e02ff */
[----:B------:R-:W-:-:S05]  /*17810*/  SHF.R.S32.HI R4, RZ, 0x1f, R3 ;  /* 0x0000001fff047819 */ /* 0x000fca0000011403 */
        /* <DEDUP_REMOVED lines=11> */
.L_x_5180:
        /* <DEDUP_REMOVED lines=8> */
.L_x_5181:
[----:B------:R-:W-:Y:S05]  /*17950*/  BSYNC.RECONVERGENT B0 ;  /* 0x0000000000007941 */ /* 0x000fea0003800200 */
.L_x_5179:
[----:B------:R-:W-:Y:S01]  /*17960*/  @!P3 IMAD.MOV.U32 R4, RZ, RZ, R152 ;  /* 0x000000ffff04b224 */ /* 0x000fe200078e0098 */
[C---:B------:R-:W-:Y:S01]  /*17970*/  LEA R200, P4, R146.reuse, R152, 0x6 ;  /* 0x0000009892c87211 */ /* 0x040fe200078830ff */
[----:B------:R-:W-:Y:S01]  /*17980*/  @!P3 IMAD.MOV.U32 R5, RZ, RZ, R151 ;  /* 0x000000ffff05b224 */ /* 0x000fe200078e0097 */
[C---:B------:R-:W-:Y:S02]  /*17990*/  SHF.L.U32 R3, R146.reuse, 0x6, RZ ;  /* 0x0000000692037819 */ /* 0x040fe400000006ff */
[----:B------:R-:W-:Y:S02]  /*179a0*/  LEA.HI.X R201, R146, R151, R147, 0x6, P4 ;  /* 0x0000009792c97211 */ /* 0x000fe400020f3493 */
[----:B------:R-:W-:Y:S01]  /*179b0*/  @!PT LDS RZ, [RZ] ;  /* 0x00000000fffff984 */ /* 0x000fe20000000800 */
[----:B------:R-:W-:Y:S01]  /*179c0*/  @!PT LDS RZ, [RZ] ;  /* 0x00000000fffff984 */ /* 0x000fe20000000800 */
[----:B------:R-:W-:Y:S01]  /*179d0*/  @!PT LDS RZ, [RZ] ;  /* 0x00000000fffff984 */ /* 0x000fe20000000800 */
[----:B------:R1:W-:Y:S01]  /*179e0*/  @!P3 LDGSTS.E.BYPASS.LTC128B.128 [R163+0x3000], desc[UR4][R4.64] ;  /* 0x0300000004a3bfae */ /* 0x0003e2000b981a04 */
[----:B------:R-:W-:-:S03]  /*179f0*/  IADD3 R6, P4, PT, R3, R200, RZ ;  /* 0x000000c803067210 */ /* 0x000fc60007f9e0ff */
[----:B------:R2:W-:Y:S01]  /*17a00*/  @P3 STS.128 [R163+0x3000], RZ ;  /* 0x003000ffa3003388 */ /* 0x0005e20000000c00 */
[----:B-1----:R-:W-:Y:S01]  /*17a10*/  @!P2 IMAD.MOV.U32 R4, RZ, RZ, R152 ;  /* 0x000000ffff04a224 */ /* 0x002fe200078e0098 */
[----:B------:R-:W-:-:S05]  /*17a20*/  @!P2 MOV R5, R151 ;  /* 0x000000970005a202 */ /* 0x000fca0000000f00 */
        /* <DEDUP_REMOVED lines=25> */
[----:B------:R2:W-:Y:S01]  /*17bc0*/  @!P1 LDGSTS.E.BYPASS.LTC128B.128 [R163+0x7800], desc[UR4][R200.64+0x80] ;  /* 0x07800080c8a39fae */ /* 0x0005e2000b981a04 */
[----:B-1----:R-:W-:-:S03]  /*17bd0*/  SHF.L.U64.HI R4, R146, 0x6, R147 ;  /* 0x0000000692047819 */ /* 0x002fc60000010293 */
[----:B------:R2:W-:Y:S02]  /*17be0*/  @P1 STS.128 [R163+0x7800], RZ ;  /* 0x007800ffa3001388 */ /* 0x0005e40000000c00 */
[----:B------:R-:W-:Y:S01]  /*17bf0*/  IMAD.X R7, R4, 0x1, R201, P4 ;  /* 0x0000000104077824 */ /* 0x000fe200020e06c9 */
[----:B------:R-:W-:-:S04]  /*17c00*/  IADD3 R10, P4, PT, R3, R6, RZ ;  /* 0x00000006030a7210 */ /* 0x000fc80007f9e0ff */
[----:B------:R-:W-:Y:S01]  /*17c10*/  @!PT LDS RZ, [RZ] ;  /* 0x00000000fffff984 */ /* 0x000fe20000000800 */
[----:B------:R-:W-:Y:S01]  /*17c20*/  @!PT LDS RZ, [RZ] ;  /* 0x00000000fffff984 */ /* 0x000fe20000000800 */
[----:B------:R-:W-:Y:S01]  /*17c30*/  @!PT LDS RZ, [RZ] ;  /* 0x00000000fffff984 */ /* 0x000fe20000000800 */
[----:B------:R2:W-:Y:S01]  /*17c40*/  @!P3 LDGSTS.E.BYPASS.LTC128B.128 [R163+0x4000], desc[UR4][R6.64] ;  /* 0x0400000006a3bfae */ /* 0x0005e2000b981a04 */
[----:B------:R-:W-:-:S03]  /*17c50*/  IADD3.X R11, PT, PT, R4, R7, RZ, P4, !PT ;  /* 0x00000007040b7210 */ /* 0x000fc600027fe4ff */
        /* <DEDUP_REMOVED lines=27> */
.L_x_5178:
[----:B------:R-:W-:Y:S05]  /*17e10*/  BSYNC.RECONVERGENT B1 ;  /* 0x0000000000017941 */ /* 0x000fea0003800200 */
.L_x_5177:
[----:B------:R-:W3:Y:S01]  /*17e20*/  LD.E R35, desc[UR4][R116.64+0xdc] ;  /* 0x0000dc0474237980 */ /* 0x000ee2000c101900 */
[----:B------:R-:W-:Y:S02]  /*17e30*/  FMNMX3.FTZ R4, R0, R199, R197, !PT ;  /* 0x000000c700047276 */ /* 0x000fe400078100c5 */
[----:B------:R-:W-:Y:S02]  /*17e40*/  @P6 IADD3 R55, PT, PT, R55, -0x3, RZ ;  /* 0xfffffffd37376810 */ /* 0x000fe40007ffe0ff */
[----:B------:R-:W-:-:S04]  /*17e50*/  FMNMX3.FTZ R4, R4, R195, R153, !PT ;  /* 0x000000c304047276 */ /* 0x000fc80007810099 */
[----:B------:R-:W-:-:S04]  /*17e60*/  FMNMX3.FTZ R4, R4, R191, R189, !PT ;  /* 0x000000bf04047276 */ /* 0x000fc800078100bd */
[----:B------:R-:W-:-:S04]  /*17e70*/  FMNMX3.FTZ R4, R4, R187, R45, !PT ;  /* 0x000000bb04047276 */ /* 0x000fc8000781002d */
[----:B------:R-:W-:-:S04]  /*17e80*/  FMNMX3.FTZ R4, R4, R137, R49, !PT ;  /* 0x0000008904047276 */ /* 0x000fc80007810031 */
[----:B------:R-:W-:-:S04]  /*17e90*/  FMNMX3.FTZ R4, R4, R15, R143, !PT ;  /* 0x0000000f04047276 */ /* 0x000fc8000781008f */
[----:B------:R-:W-:-:S04]  /*17ea0*/  FMNMX3.FTZ R4, R4, R131, R129, !PT ;  /* 0x0000008304047276 */ /* 0x000fc80007810081 */
[----:B------:R-:W-:-:S04]  /*17eb0*/  FMNMX3.FTZ R4, R4, R47, R125, !PT ;  /* 0x0000002f04047276 */ /* 0x000fc8000781007d */
        /* <DEDUP_REMOVED lines=15> */
[----:B------:R-:W-:-:S03]  /*17fb0*/  FMNMX3.FTZ R3, R4, R123, R67, !PT ;  /* 0x0000007b04037276 */ /* 0x000fc60007810043 */
[----:B------:R-:W1:Y:S01]  /*17fc0*/  SHFL.BFLY PT, R8, R5, 0x2, 0x1f ;  /* 0x0c401f0005087f89 */ /* 0x000e6200000e0000 */
[----:B------:R-:W-:-:S04]  /*17fd0*/  FMNMX3.FTZ R3, R3, R39, R38, !PT ;  /* 0x0000002703037276 */ /* 0x000fc80007810026 */
[----:B------:R-:W-:-:S04]  /*17fe0*/  FMNMX3.FTZ R3, R3, R37, R36, !PT ;  /* 0x0000002503037276 */ /* 0x000fc80007810024 */
[----:B------:R-:W-:-:S04]  /*17ff0*/  FMNMX3.FTZ R3, R3, R32, R31, !PT ;  /* 0x0000002003037276 */ /* 0x000fc8000781001f */
[----:B------:R-:W-:-:S04]  /*18000*/  FMNMX3.FTZ R3, R3, R27, R26, !PT ;  /* 0x0000001b03037276 */ /* 0x000fc8000781001a */
[----:B------:R-:W-:-:S04]  /*18010*/  FMNMX3.FTZ R3, R3, R25, R24, !PT ;  /* 0x0000001903037276 */ /* 0x000fc80007810018 */
[----:B------:R-:W-:Y:S02]  /*18020*/  FMNMX3.FTZ R3, R3, R23, R22, !PT ;  /* 0x0000001703037276 */ /* 0x000fe40007810016 */
[----:B-1----:R-:W-:Y:S02]  /*18030*/  FMNMX.FTZ R8, R5, R8, !PT ;  /* 0x0000000805087209 */ /* 0x002fe40007810000 */
[----:B--2---:R-:W-:-:S03]  /*18040*/  FMNMX3.FTZ R6, R3, R21, R20, !PT ;  /* 0x0000001503067276 */ /* 0x004fc60007810014 */
[----:B------:R-:W1:Y:S01]  /*18050*/  SHFL.BFLY PT, R3, R8, 0x1, 0x1f ;  /* 0x0c201f0008037f89 */ /* 0x000e6200000e0000 */
[----:B------:R-:W-:-:S05]  /*18060*/  FMNMX3.FTZ R6, R6, R33, R34, !PT ;  /* 0x0000002106067276 */ /* 0x000fca0007810022 */
[----:B------:R-:W2:Y:S01]  /*18070*/  SHFL.BFLY PT, R5, R6, 0x2, 0x1f ;  /* 0x0c401f0006057f89 */ /* 0x000ea200000e0000 */
[----:B-1----:R-:W-:-:S04]  /*18080*/  FMNMX.FTZ R3, R8, R3, !PT ;  /* 0x0000000308037209 */ /* 0x002fc80007810000 */
[C---:B------:R-:W-:Y:S02]  /*18090*/  FSETP.NEU.FTZ.AND P1, PT, R3.reuse, -INF , PT ;  /* 0xff8000000300780b */ /* 0x040fe40003f3d000 */
[----:B--2---:R-:W-:Y:S02]  /*180a0*/  FMNMX.FTZ R5, R6, R5, !PT ;  /* 0x0000000506057209 */ /* 0x004fe40007810000 */
[----:B------:R-:W-:-:S03]  /*180b0*/  FSEL R7, R3, RZ, P1 ;  /* 0x000000ff03077208 */ /* 0x000fc60000800000 */
[----:B------:R-:W1:Y:S02]  /*180c0*/  SHFL.BFLY PT, R28, R5, 0x1, 0x1f ;  /* 0x0c201f00051c7f89 */ /* 0x000e6400000e0000 */
[----:B------:R-:W-:Y:S01]  /*180d0*/  FADD.FTZ R4, R0, -R7 ;  /* 0x8000000700047221 */ /* 0x000fe20000010000 */
[----:B-1----:R-:W-:Y:S01]  /*180e0*/  FMNMX.FTZ R28, R5, R28, !PT ;  /* 0x0000001c051c7209 */ /* 0x002fe20007810000 */
[----:B---3--:R-:W-:-:S04]  /*180f0*/  FMUL.FTZ R120, R35, R3 ;  /* 0x0000000323787220 */ /* 0x008fc80000410000 */
[C---:B------:R-:W-:Y:S01]  /*18100*/  FMUL.FTZ R42, R35.reuse, R28 ;  /* 0x0000001c232a7220 */ /* 0x040fe20000410000 */
[----:B------:R-:W-:Y:S01]  /*18110*/  FMUL.FTZ R4, R35, R4 ;  /* 0x0000000423047220 */ /* 0x000fe20000410000 */
[----:B------:R-:W-:Y:S02]  /*18120*/  FSEL R120, R120, RZ, P1 ;  /* 0x000000ff78787208 */ /* 0x000fe40000800000 */
[----:B------:R-:W-:-:S03]  /*18130*/  FSETP.NEU.FTZ.AND P1, PT, R28, -INF , PT ;  /* 0xff8000001c00780b */ /* 0x000fc60003f3d000 */
[----:B------:R-:W1:Y:S01]  /*18140*/  MUFU.EX2 R4, R4 ;  /* 0x0000000400047308 */ /* 0x000e620000000800 */
[-CC-:B------:R-:W-:Y:S01]  /*18150*/  FFMA.FTZ R0, R199, R35.reuse, -R120.reuse ;  /* 0x00000023c7007223 */ /* 0x180fe20000010878 */
[----:B------:R-:W-:Y:S01]  /*18160*/  FSEL R42, R42, RZ, P1 ;  /* 0x000000ff2a2a7208 */ /* 0x000fe20000800000 */
[-CC-:B------:R-:W-:Y:S01]  /*18170*/  FFMA.FTZ R12, R197, R35.reuse, -R120.reuse ;  /* 0x00000023c50c7223 */ /* 0x180fe20000010878 */
[----:B------:R-:W-:Y:S01]  /*18180*/  FSEL R5, R28, RZ, P1 ;  /* 0x000000ff1c057208 */ /* 0x000fe20000800000 */
[-CC-:B------:R-:W-:Y:S01]  /*18190*/  FFMA.FTZ R44, R195, R35.reuse, -R120.reuse ;  /* 0x00000023c32c7223 */ /* 0x180fe20000010878 */
[-C--:B------:R-:W-:Y:S01]  /*181a0*/  FFMA.FTZ R153, R153, R35.reuse, -R120 ;  /* 0x0000002399997223 */ /* 0x080fe20000010878 */
[-CC-:B------:R-:W-:Y:S01]  /*181b0*/  FFMA.FTZ R14, R29, R35.reuse, -R42.reuse ;  /* 0x000000231d0e7223 */ /* 0x180fe2000001082a */
[----:B------:R-:W-:Y:S01]  /*181c0*/  LEA R29, R52, UR6, 0x1 ;  /* 0x00000006341d7c11 */ /* 0x000fe2000f8e08ff */
[-CC-:B------:R-:W-:Y:S01]  /*181d0*/  FFMA.FTZ R7, R9, R35.reuse, -R42.reuse ;  /* 0x0000002309077223 */ /* 0x180fe2000001082a */
[----:B------:R-:W-:Y:S01]  /*181e0*/  FADD.FTZ R30, R2, -R5 ;  /* 0x80000005021e7221 */ /* 0x000fe20000010000 */
[-CC-:B------:R-:W-:Y:S01]  /*181f0*/  FFMA.FTZ R48, R175, R35.reuse, -R42.reuse ;  /* 0x00000023af307223 */ /* 0x180fe2000001082a */
[-C--:B------:R-:W-:Y:S01]  /*18200*/  FFMA.FTZ R193, R193, R35.reuse, -R42 ;  /* 0x00000023c1c17223 */ /* 0x080fe2000001082a */
[----:B------:R-:W2:Y:S01]  /*18210*/  LDSM.16.MT88.4 R8, [R29+0x9000] ;  /* 0x009000001d08783b */ /* 0x000ea20000004200 */
[----:B------:R-:W-:Y:S01]  /*18220*/  FMUL.FTZ R30, R35, R30 ;  /* 0x0000001e231e7220 */ /* 0x000fe20000410000 */
[----:B------:R-:W3:Y:S01]  /*18230*/  MUFU.EX2 R0, R0 ;  /* 0x0000000000007308 */ /* 0x000ee20000000800 */
[-C--:B-1----:R-:W-:Y:S01]  /*18240*/  FMUL.FTZ R114, R114, R4.reuse ;  /* 0x0000000472727220 */ /* 0x082fe20000410000 */
[-C--:B------:R-:W-:Y:S01]  /*18250*/  FMUL.FTZ R115, R115, R4.reuse ;  /* 0x0000000473737220 */ /* 0x080fe20000410000 */
[-C--:B------:R-:W-:Y:S01]  /*18260*/  FMUL.FTZ R110, R110, R4.reuse ;  /* 0x000000046e6e7220 */ /* 0x080fe20000410000 */
        /* <DEDUP_REMOVED lines=8> */
[----:B------:R-:W-:Y:S01]  /*182f0*/  MUFU.EX2 R14, R14 ;  /* 0x0000000e000e7308 */ /* 0x000fe20000000800 */
[-C--:B------:R-:W-:Y:S01]  /*18300*/  FMUL.FTZ R99, R99, R4.reuse ;  /* 0x0000000463637220 */ /* 0x080fe20000410000 */
[-C--:B---3--:R-:W-:Y:S01]  /*18310*/  FFMA.FTZ R181, R181, R4.reuse, R0 ;  /* 0x00000004b5b57223 */ /* 0x088fe20000010000 */
        /* <DEDUP_REMOVED lines=8> */
[-C--:B------:R-:W-:Y:S01]  /*183a0*/  FMUL.FTZ R82, R82, R4.reuse ;  /* 0x0000000452527220 */ /* 0x080fe20000410000 */
[----:B------:R-:W4:Y:S01]  /*183b0*/  MUFU.EX2 R48, R48 ;  /* 0x0000003000307308 */ /* 0x000f220000000800 */
[-C--:B------:R-:W-:Y:S01]  /*183c0*/  FMUL.FTZ R83, R83, R4.reuse ;  /* 0x0000000453537220 */ /* 0x080fe20000410000 */
[-C--:B------:R-:W-:Y:S01]  /*183d0*/  FMUL.FTZ R78, R78, R4.reuse ;  /* 0x000000044e4e7220 */ /* 0x080fe20000410000 */
[-C--:B------:R-:W-:Y:S01]  /*183e0*/  FMUL.FTZ R79, R79, R4.reuse ;  /* 0x000000044f4f7220 */ /* 0x080fe20000410000 */
[----:B------:R-:W5:Y:S01]  /*183f0*/  MUFU.EX2 R30, R30 ;  /* 0x0000001e001e7308 */ /* 0x000f620000000800 */
[-C--:B------:R-:W-:Y:S01]  /*18400*/  FMUL.FTZ R74, R74, R4.reuse ;  /* 0x000000044a4a7220 */ /* 0x080fe20000410000 */
[-C--:B------:R-:W-:Y:S01]  /*18410*/  FMUL.FTZ R75, R75, R4.reuse ;  /* 0x000000044b4b7220 */ /* 0x080fe20000410000 */
[-C--:B------:R-:W-:Y:S01]  /*18420*/  FMUL.FTZ R70, R70, R4.reuse ;  /* 0x0000000446467220 */ /* 0x080fe20000410000 */
[----:B------:R-:W2:Y:S01]  /*18430*/  MUFU.EX2 R153, R153 ;  /* 0x0000009900997308 */ /* 0x000ea20000000800 */
[----:B------:R-:W-:Y:S01]  /*18440*/  FMUL.FTZ R71, R71, R4 ;  /* 0x0000000447477220 */ /* 0x000fe20000410000 */
[----:B-1----:R-:W-:Y:S01]  /*18450*/  F2FP.BF16.F32.PACK_AB R5, R12, R0 ;  /* 0x000000000c05723e */ /* 0x002fe200000010ff */
[-C--:B------:R-:W-:Y:S01]  /*18460*/  FFMA.FTZ R126, R189, R35.reuse, -R120 ;  /* 0x00000023bd7e7223 */ /* 0x080fe20000010878 */
[----:B---3--:R-:W-:Y:S01]  /*18470*/  F2FP.BF16.F32.PACK_AB R4, R2, R14 ;  /* 0x0000000e0204723e */ /* 0x008fe200000010ff */
[--C-:B------:R-:W-:Y:S01]  /*18480*/  FFMA.FTZ R122, R177, R35, -R42.reuse ;  /* 0x00000023b17a7223 */ /* 0x100fe2000001082a */
[----:B----4-:R-:W-:Y:S01]  /*18490*/  F2FP.BF16.F32.PACK_AB R6, R48, R175 ;  /* 0x000000af3006723e */ /* 0x010fe200000010ff */
[-C--:B------:R-:W-:Y:S01]  /*184a0*/  FFMA.FTZ R54, R185, R35.reuse, -R42 ;  /* 0x00000023b9367223 */ /* 0x080fe2000001082a */
[----:B------:R-:W-:Y:S01]  /*184b0*/  IADD3 R0, PT, PT, R29, 0x9020, RZ ;  /* 0x000090201d007810 */ /* 0x000fe20007ffe0ff */
[-CC-:B------:R-:W-:Y:S01]  /*184c0*/  FFMA.FTZ R50, R45, R35.reuse, -R120.reuse ;  /* 0x000000232d327223 */ /* 0x180fe20000010878 */
[-C--:B-----5:R-:W-:Y:S01]  /*184d0*/  FMUL.FTZ R112, R112, R30.reuse ;  /* 0x0000001e70707220 */ /* 0x0a0fe20000410000 */
[-C--:B------:R-:W-:Y:S01]  /*184e0*/  FMUL.FTZ R113, R113, R30.reuse ;  /* 0x0000001e71717220 */ /* 0x080fe20000410000 */
[-C--:B------:R-:W-:Y:S01]  /*184f0*/  FMUL.FTZ R108, R108, R30.reuse ;  /* 0x0000001e6c6c7220 */ /* 0x080fe20000410000 */
[----:B------:R-:W-:Y:S01]  /*18500*/  FMUL.FTZ R109, R109, R30 ;  /* 0x0000001e6d6d7220 */ /* 0x000fe20000410000 */
[----:B--2---:R-:W-:Y:S01]  /*18510*/  F2FP.BF16.F32.PACK_AB R7, R153, R44 ;  /* 0x0000002c9907723e */ /* 0x004fe200000010ff */
[-C--:B------:R-:W-:Y:S01]  /*18520*/  FMUL.FTZ R104, R104, R30.reuse ;  /* 0x0000001e68687220 */ /* 0x080fe20000410000 */
[-C--:B------:R-:W-:Y:S01]  /*18530*/  FMUL.FTZ R105, R105, R30.reuse ;  /* 0x0000001e69697220 */ /* 0x080fe20000410000 */
[-C--:B------:R-:W-:Y:S01]  /*18540*/  FMUL.FTZ R100, R100, R30.reuse ;  /* 0x0000001e64647220 */ /* 0x080fe20000410000 */
[-C--:B------:R-:W-:Y:S01]  /*18550*/  FMUL.FTZ R101, R101, R30.reuse ;  /* 0x0000001e65657220 */ /* 0x080fe20000410000 */
[-C--:B------:R-:W-:Y:S01]  /*18560*/  FMUL.FTZ R96, R96, R30.reuse ;  /* 0x0000001e60607220 */ /* 0x080fe20000410000 */
[-C--:B------:R-:W-:Y:S01]  /*18570*/  FMUL.FTZ R97, R97, R30.reuse ;  /* 0x0000001e61617220 */ /* 0x080fe20000410000 */
[C---:B------:R-:W-:Y:S05]  /*18580*/  HMMA.16816.F32.BF16 R112, R4.reuse, R8, R112 ;  /* 0x000000080470723c */ /* 0x040fea0000041870 */
[----:B------:R-:W-:Y:S01]  /*18590*/  IADD3 R8, PT, PT, R29, 0x9000, RZ ;  /* 0x000090001d087810 */ /* 0x000fe20007ffe0ff */
[-C--:B------:R-:W-:Y:S01]  /*185a0*/  FMUL.FTZ R92, R92, R30.reuse ;  /* 0x0000001e5c5c7220 */ /* 0x080fe20000410000 */
[-C--:B------:R-:W-:Y:S01]  /*185b0*/  FMUL.FTZ R93, R93, R30.reuse ;  /* 0x0000001e5d5d7220 */ /* 0x080fe20000410000 */
[-C--:B------:R-:W-:Y:S01]  /*185c0*/  FMUL.FTZ R88, R88, R30.reuse ;  /* 0x0000001e58587220 */ /* 0x080fe20000410000 */
[----:B------:R-:W-:Y:S01]  /*185d0*/  @P0 IADD3 R0, PT, PT, R8, -0x20, RZ ;  /* 0xffffffe008000810 */ /* 0x000fe20007ffe0ff */
[-C--:B------:R-:W-:Y:S01]  /*185e0*/  FMUL.FTZ R89, R89, R30.reuse ;  /* 0x0000001e59597220 */ /* 0x080fe20000410000 */
[-C--:B------:R-:W-:Y:S01]  /*185f0*/  FMUL.FTZ R84, R84, R30.reuse ;  /* 0x0000001e54547220 */ /* 0x080fe20000410000 */
[C---:B------:R-:W-:Y:S03]  /*18600*/  HMMA.16816.F32.BF16 R108, R4.reuse, R10, R108 ;  /* 0x0000000a046c723c */ /* 0x040fe6000004186c */
[-C--:B------:R-:W-:Y:S01]  /*18610*/  FMUL.FTZ R85, R85, R30.reuse ;  /* 0x0000001e55557220 */ /* 0x080fe20000410000 */
[----:B------:R-:W1:Y:S01]  /*18620*/  LDSM.16.MT88.4 R8, [R0] ;  /* 0x000000000008783b */ /* 0x000e620000004200 */
        /* <DEDUP_REMOVED lines=10> */
[----:B------:R-:W-:Y:S01]  /*186d0*/  MUFU.EX2 R126, R126 ;  /* 0x0000007e007e7308 */ /* 0x000fe20000000800 */
[-CC-:B------:R-:W-:Y:S01]  /*186e0*/  FFMA.FTZ R56, R49, R35.reuse, -R120.reuse ;  /* 0x0000002331387223 */ /* 0x180fe20000010878 */
[----:B------:R-:W-:Y:S01]  /*186f0*/  FADD.FTZ R181, R12, R181 ;  /* 0x000000b50cb57221 */ /* 0x000fe20000010000 */
[-C--:B------:R-:W-:Y:S01]  /*18700*/  FFMA.FTZ R49, R15, R35.reuse, -R120 ;  /* 0x000000230f317223 */ /* 0x080fe20000010878 */
[----:B------:R-:W-:Y:S01]  /*18710*/  MUFU.EX2 R122, R122 ;  /* 0x0000007a007a7308 */ /* 0x000fe20000000800 */
[-C--:B------:R-:W-:Y:S01]  /*18720*/  FFMA.FTZ R58, R13, R35.reuse, -R42 ;  /* 0x000000230d3a7223 */ /* 0x080fe2000001082a */
[-C--:B------:R-:W-:Y:S01]  /*18730*/  FFMA.FTZ R137, R137, R35.reuse, -R120 ;  /* 0x0000002389897223 */ /* 0x080fe20000010878 */
[-C--:B------:R-:W-:Y:S01]  /*18740*/  FFMA.FTZ R145, R145, R35.reuse, -R42 ;  /* 0x0000002391917223 */ /* 0x080fe2000001082a */
[----:B------:R-:W-:Y:S01]  /*18750*/  MUFU.EX2 R54, R54 ;  /* 0x0000003600367308 */ /* 0x000fe20000000800 */
[----:B------:R-:W-:Y:S01]  /*18760*/  FADD.FTZ R44, R44, R181 ;  /* 0x000000b52c2c7221 */ /* 0x000fe20000010000 */
[-CC-:B------:R-:W-:Y:S01]  /*18770*/  FFMA.FTZ R134, R121, R35.reuse, -R120.reuse ;  /* 0x0000002379867223 */ /* 0x180fe20000010878 */
[-C--:B------:R-:W-:Y:S01]  /*18780*/  FFMA.FTZ R130, R59, R35.reuse, -R120 ;  /* 0x000000233b827223 */ /* 0x080fe20000010878 */
[----:B------:R-:W-:Y:S01]  /*18790*/  MUFU.EX2 R45, R183 ;  /* 0x000000b7002d7308 */ /* 0x000fe20000000800 */
[----:B------:R-:W-:Y:S01]  /*187a0*/  FADD.FTZ R44, R153, R44 ;  /* 0x0000002c992c7221 */ /* 0x000fe20000010000 */
[-CC-:B------:R-:W-:Y:S01]  /*187b0*/  FFMA.FTZ R121, R19, R35.reuse, -R120.reuse ;  /* 0x0000002313797223 */ /* 0x180fe20000010878 */
[-CC-:B------:R-:W-:Y:S01]  /*187c0*/  FFMA.FTZ R124, R17, R35.reuse, -R120.reuse ;  /* 0x00000023117c7223 */ /* 0x180fe20000010878 */
[----:B------:R-:W-:Y:S01]  /*187d0*/  MUFU.EX2 R50, R50 ;  /* 0x0000003200327308 */ /* 0x000fe20000000800 */
[-C--:B------:R-:W-:Y:S01]  /*187e0*/  FFMA.FTZ R59, R16, R35.reuse, -R120 ;  /* 0x00000023103b7223 */ /* 0x080fe20000010878 */
[-C--:B------:R-:W-:Y:S01]  /*187f0*/  FFMA.FTZ R67, R67, R35.reuse, -R42 ;  /* 0x0000002343437223 */ /* 0x080fe2000001082a */
[-CC-:B------:R-:W-:Y:S01]  /*18800*/  FFMA.FTZ R128, R40, R35.reuse, -R120.reuse ;  /* 0x0000002328807223 */ /* 0x180fe20000010878 */
[----:B------:R-:W-:Y:S01]  /*18810*/  MUFU.EX2 R137, R137 ;  /* 0x0000008900897308 */ /* 0x000fe20000000800 */
[-C--:B------:R-:W-:Y:S01]  /*18820*/  FFMA.FTZ R136, R65, R35.reuse, -R120 ;  /* 0x0000002341887223 */ /* 0x080fe20000010878 */
[-CC-:B------:R-:W-:Y:S01]  /*18830*/  FFMA.FTZ R65, R37, R35.reuse, -R42.reuse ;  /* 0x0000002325417223 */ /* 0x180fe2000001082a */
[-CC-:B------:R-:W-:Y:S01]  /*18840*/  FFMA.FTZ R138, R22, R35.reuse, -R42.reuse ;  /* 0x00000023168a7223 */ /* 0x180fe2000001082a */
[----:B------:R-:W-:Y:S01]  /*18850*/  MUFU.EX2 R56, R56 ;  /* 0x0000003800387308 */ /* 0x000fe20000000800 */
[-CC-:B------:R-:W-:Y:S01]  /*18860*/  FFMA.FTZ R27, R27, R35.reuse, -R42.reuse ;  /* 0x000000231b1b7223 */ /* 0x180fe2000001082a */
[-C--:B------:R-:W-:Y:S01]  /*18870*/  FFMA.FTZ R26, R26, R35.reuse, -R42 ;  /* 0x000000231a1a7223 */ /* 0x080fe2000001082a */
[-CC-:B------:R-:W-:Y:S01]  /*18880*/  FFMA.FTZ R66, R66, R35.reuse, -R120.reuse ;  /* 0x0000002342427223 */ /* 0x180fe20000010878 */
[----:B------:R-:W-:Y:S01]  /*18890*/  MUFU.EX2 R49, R49 ;  /* 0x0000003100317308 */ /* 0x000fe20000000800 */
[----:B-1----:R-:W-:Y:S03]  /*188a0*/  HMMA.16816.F32.BF16 R104, R4, R8, R104 ;  /* 0x000000080468723c */ /* 0x002fe60000041868 */
[-C--:B------:R-:W-:Y:S01]  /*188b0*/  FFMA.FTZ R119, R119, R35.reuse, -R120 ;  /* 0x0000002377777223 */ /* 0x080fe20000010878 */
[-CC-:B------:R-:W-:Y:S01]  /*188c0*/  FFMA.FTZ R33, R33, R35.reuse, -R42.reuse ;  /* 0x0000002321217223 */ /* 0x180fe2000001082a */
[----:B------:R-:W-:Y:S01]  /*188d0*/  MUFU.EX2 R58, R58 ;  /* 0x0000003a003a7308 */ /* 0x000fe20000000800 */
[----:B------:R-:W-:-:S03]  /*188e0*/  FFMA.FTZ R34, R34, R35, -R42 ;  /* 0x0000002322227223 */ /* 0x000fc6000001082a */
[----:B------:R-:W-:Y:S01]  /*188f0*/  MUFU.EX2 R65, R65 ;  /* 0x0000004100417308 */ /* 0x000fe20000000800 */
[C---:B------:R-:W-:Y:S01]  /*18900*/  HMMA.16816.F32.BF16 R100, R4.reuse, R10, R100 ;  /* 0x0000000a0464723c */ /* 0x040fe20000041864 */
[----:B------:R-:W1:Y:S02]  /*18910*/  LDSM.16.MT88.4 R8, [R29+0xb000] ;  /* 0x00b000001d08783b */ /* 0x000e640000004200 */
[----:B------:R-:W-:Y:S04]  /*18920*/  MUFU.EX2 R124, R124 ;  /* 0x0000007c007c7308 */ /* 0x000fe80000000800 */
[----:B------:R-:W-:Y:S04]  /*18930*/  MUFU.EX2 R138, R138 ;  /* 0x0000008a008a7308 */ /* 0x000fe80000000800 */
[----:B------:R-:W-:Y:S04]  /*18940*/  MUFU.EX2 R59, R59 ;  /* 0x0000003b003b7308 */ /* 0x000fe80000000800 */
        /* <DEDUP_REMOVED lines=16> */
[----:B------:R-:W-:Y:S01]  /*18a50*/  FFMA.FTZ R5, R179, R30, R14 ;  /* 0x0000001eb3057223 */ /* 0x000fe2000001000e */
[-C--:B------:R-:W-:Y:S01]  /*18a60*/  FFMA.FTZ R179, R191, R35.reuse, -R120 ;  /* 0x00000023bfb37223 */ /* 0x080fe20000010878 */
[-CC-:B------:R-:W-:Y:S01]  /*18a70*/  FFMA.FTZ R6, R139, R35.reuse, -R42.reuse ;  /* 0x000000238b067223 */ /* 0x180fe2000001082a */
[----:B------:R-:W-:Y:S01]  /*18a80*/  LDSM.16.MT88.4 R12, [R29+0x9800] ;  /* 0x009800001d0c783b */ /* 0x000fe20000004200 */
[----:B------:R-:W2:Y:S01]  /*18a90*/  MUFU.EX2 R139, R187 ;  /* 0x000000bb008b7308 */ /* 0x000ea20000000800 */
[----:B------:R-:W-:Y:S01]  /*18aa0*/  FADD.FTZ R52, R2, R5 ;  /* 0x0000000502347221 */ /* 0x000fe20000010000 */
[-C--:B------:R-:W-:Y:S01]  /*18ab0*/  FFMA.FTZ R2, R53, R35.reuse, -R42 ;  /* 0x0000002335027223 */ /* 0x080fe2000001082a */
[-C--:B------:R-:W-:Y:S01]  /*18ac0*/  FFMA.FTZ R30, R143, R35.reuse, -R120 ;  /* 0x000000238f1e7223 */ /* 0x080fe20000010878 */
[----:B------:R-:W3:Y:S01]  /*18ad0*/  MUFU.EX2 R179, R179 ;  /* 0x000000b300b37308 */ /* 0x000ee20000000800 */
[----:B------:R-:W-:Y:S01]  /*18ae0*/  FADD.FTZ R175, R175, R52 ;  /* 0x00000034afaf7221 */ /* 0x000fe20000010000 */
[-CC-:B------:R-:W-:Y:S01]  /*18af0*/  FFMA.FTZ R52, R43, R35.reuse, -R42.reuse ;  /* 0x000000232b347223 */ /* 0x180fe2000001082a */
[-C--:B------:R-:W-:Y:S01]  /*18b00*/  FFMA.FTZ R143, R31, R35.reuse, -R42 ;  /* 0x000000231f8f7223 */ /* 0x080fe2000001082a */
[----:B------:R-:W4:Y:S01]  /*18b10*/  MUFU.EX2 R177, R6 ;  /* 0x0000000600b17308 */ /* 0x000f220000000800 */
[----:B------:R-:W-:Y:S01]  /*18b20*/  FADD.FTZ R132, R48, R175 ;  /* 0x000000af30847221 */ /* 0x000fe20000010000 */
[-CC-:B------:R-:W-:Y:S01]  /*18b30*/  FFMA.FTZ R48, R131, R35.reuse, -R120.reuse ;  /* 0x0000002383307223 */ /* 0x180fe20000010878 */
[-C--:B------:R-:W-:Y:S01]  /*18b40*/  FFMA.FTZ R131, R60, R35.reuse, -R120 ;  /* 0x000000233c837223 */ /* 0x080fe20000010878 */
[----:B------:R-:W-:Y:S01]  /*18b50*/  MUFU.EX2 R2, R2 ;  /* 0x0000000200027308 */ /* 0x000fe20000000800 */
[----:B------:R-:W-:Y:S01]  /*18b60*/  FFMA.FTZ R31, R20, R35, -R42 ;  /* 0x00000023141f7223 */ /* 0x000fe2000001082a */
[----:B--2---:R-:W-:-:S02]  /*18b70*/  F2FP.BF16.F32.PACK_AB R7, R50, R139 ;  /* 0x0000008b3207723e */ /* 0x004fc400000010ff */
[----:B------:R-:W-:Y:S01]  /*18b80*/  MUFU.EX2 R30, R30 ;  /* 0x0000001e001e7308 */ /* 0x000fe20000000800 */
[----:B---3--:R-:W-:Y:S01]  /*18b90*/  F2FP.BF16.F32.PACK_AB R5, R126, R179 ;  /* 0x000000b37e05723e */ /* 0x008fe200000010ff */
[----:B------:R-:W-:Y:S01]  /*18ba0*/  FADD.FTZ R179, R179, R44 ;  /* 0x0000002cb3b37221 */ /* 0x000fe20000010000 */
[----:B------:R-:W-:Y:S01]  /*18bb0*/  FFMA.FTZ R44, R123, R35, -R42 ;  /* 0x000000237b2c7223 */ /* 0x000fe2000001082a */
[----:B------:R-:W-:Y:S01]  /*18bc0*/  MUFU.EX2 R48, R48 ;  /* 0x0000003000307308 */ /* 0x000fe20000000800 */
[----:B----4-:R-:W-:Y:S01]  /*18bd0*/  F2FP.BF16.F32.PACK_AB R4, R122, R177 ;  /* 0x000000b17a04723e */ /* 0x010fe200000010ff */
[-CC-:B------:R-:W-:Y:S01]  /*18be0*/  FFMA.FTZ R123, R46, R35.reuse, -R120.reuse ;  /* 0x000000232e7b7223 */ /* 0x180fe20000010878 */
[----:B------:R-:W-:Y:S01]  /*18bf0*/  F2FP.BF16.F32.PACK_AB R6, R45, R54 ;  /* 0x000000362d06723e */ /* 0x000fe200000010ff */
[----:B------:R-:W-:Y:S01]  /*18c00*/  MUFU.EX2 R52, R52 ;  /* 0x0000003400347308 */ /* 0x000fe20000000800 */
[-C--:B------:R-:W-:Y:S01]  /*18c10*/  FFMA.FTZ R46, R118, R35.reuse, -R120 ;  /* 0x00000023762e7223 */ /* 0x080fe20000010878 */
[-C--:B------:R-:W-:Y:S01]  /*18c20*/  FFMA.FTZ R118, R21, R35.reuse, -R42 ;  /* 0x0000002315767223 */ /* 0x080fe2000001082a */
[----:B------:R-:W-:Y:S01]  /*18c30*/  FADD.FTZ R126, R126, R179 ;  /* 0x000000b37e7e7221 */ /* 0x000fe20000010000 */
[----:B------:R-:W-:Y:S01]  /*18c40*/  MUFU.EX2 R44, R44 ;  /* 0x0000002c002c7308 */ /* 0x000fe20000000800 */
[----:B------:R-:W-:Y:S01]  /*18c50*/  FADD.FTZ R177, R177, R132 ;  /* 0x00000084b1b17221 */ /* 0x000fe20000010000 */
[----:B------:R-:W-:Y:S01]  /*18c60*/  FFMA.FTZ R132, R25, R35, -R42 ;  /* 0x0000002319847223 */ /* 0x000fe2000001082a */
[----:B------:R-:W-:Y:S01]  /*18c70*/  FADD.FTZ R139, R139, R126 ;  /* 0x0000007e8b8b7221 */ /* 0x000fe20000010000 */
[----:B------:R-:W-:Y:S01]  /*18c80*/  MUFU.EX2 R123, R123 ;  /* 0x0000007b007b7308 */ /* 0x000fe20000000800 */
[----:B------:R-:W-:Y:S01]  /*18c90*/  FADD.FTZ R177, R122, R177 ;  /* 0x000000b17ab17221 */ /* 0x000fe20000010000 */
[----:B-1----:R-:W-:Y:S03]  /*18ca0*/  HMMA.16816.F32.BF16 R112, R4, R8, R112 ;  /* 0x000000080470723c */ /* 0x002fe60000041870 */
[----:B------:R-:W-:Y:S01]  /*18cb0*/  FADD.FTZ R50, R50, R139 ;  /* 0x0000008b32327221 */ /* 0x000fe20000010000 */
[----:B------:R-:W-:Y:S01]  /*18cc0*/  MUFU.EX2 R122, R131 ;  /* 0x00000083007a7308 */ /* 0x000fe20000000800 */
[----:B------:R-:W-:-:S03]  /*18cd0*/  FADD.FTZ R54, R54, R177 ;  /* 0x000000b136367221 */ /* 0x000fc60000010000 */
        /* <DEDUP_REMOVED lines=45> */
[----:B------:R-:W-:Y:S01]  /*18fb0*/  HMMA.16816.F32.BF16 R68, R4, R10, R68 ;  /* 0x0000000a0444723c */ /* 0x000fe20000041844 */
[----:B------:R-:W1:Y:S02]  /*18fc0*/  LDSM.16.MT88.4 R8, [R0+0xc00] ;  /* 0x000c00000008783b */ /* 0x000e640000004200 */
[-CC-:B------:R-:W-:Y:S01]  /*18fd0*/  FFMA.FTZ R4, R125, R35.reuse, -R120.reuse ;  /* 0x000000237d047223 */ /* 0x180fe20000010878 */
[-CC-:B------:R-:W-:Y:S01]  /*18fe0*/  FFMA.FTZ R125, R64, R35.reuse, -R120.reuse ;  /* 0x00000023407d7223 */ /* 0x180fe20000010878 */
[-CC-:B------:R-:W-:Y:S01]  /*18ff0*/  FFMA.FTZ R64, R18, R35.reuse, -R120.reuse ;  /* 0x0000002312407223 */ /* 0x180fe20000010878 */
[-CC-:B------:R-:W-:Y:S01]  /*19000*/  FFMA.FTZ R7, R129, R35.reuse, -R120.reuse ;  /* 0x0000002381077223 */ /* 0x180fe20000010878 */
[-C--:B------:R-:W-:Y:S01]  /*19010*/  FFMA.FTZ R6, R47, R35.reuse, -R120 ;  /* 0x000000232f067223 */ /* 0x080fe20000010878 */
[-C--:B------:R-:W-:Y:S01]  /*19020*/  FFMA.FTZ R5, R127, R35.reuse, -R42 ;  /* 0x000000237f057223 */ /* 0x080fe2000001082a */
[----:B------:R-:W2:Y:S01]  /*19030*/  LDSM.16.MT88.4 R16, [R29+0xbc00] ;  /* 0x00bc00001d10783b */ /* 0x000ea20000004200 */
[-CC-:B------:R-:W-:Y:S01]  /*19040*/  FFMA.FTZ R129, R51, R35.reuse, -R120.reuse ;  /* 0x0000002333817223 */ /* 0x180fe20000010878 */
[----:B------:R-:W-:Y:S01]  /*19050*/  FFMA.FTZ R127, R41, R35, -R120 ;  /* 0x00000023297f7223 */ /* 0x000fe20000010878 */
[----:B------:R-:W3:Y:S04]  /*19060*/  MUFU.EX2 R47, R7 ;  /* 0x00000007002f7308 */ /* 0x000ee80000000800 */
[----:B------:R-:W-:Y:S04]  /*19070*/  MUFU.EX2 R43, R6 ;  /* 0x00000006002b7308 */ /* 0x000fe80000000800 */
[----:B------:R3:W-:Y:S04]  /*19080*/  MUFU.EX2 R51, R5 ;  /* 0x0000000500337308 */ /* 0x0007e80000000800 */
[----:B------:R-:W4:Y:S04]  /*19090*/  MUFU.EX2 R41, R67 ;  /* 0x0000004300297308 */ /* 0x000f280000000800 */
[----:B------:R5:W1:Y:S04]  /*190a0*/  MUFU.EX2 R40, R4 ;  /* 0x0000000400287308 */ /* 0x000a680000000800 */
[----:B------:R1:W-:Y:S01]  /*190b0*/  MUFU.EX2 R60, R129 ;  /* 0x00000081003c7308 */ /* 0x0003e20000000800 */
[----:B---3--:R-:W-:-:S03]  /*190c0*/  F2FP.BF16.F32.PACK_AB R5, R47, R48 ;  /* 0x000000302f05723e */ /* 0x008fc600000010ff */
[----:B------:R3:W2:Y:S01]  /*190d0*/  MUFU.EX2 R67, R134 ;  /* 0x0000008600437308 */ /* 0x0006a20000000800 */
[----:B----4-:R-:W-:-:S03]  /*190e0*/  F2FP.BF16.F32.PACK_AB R6, R41, R44 ;  /* 0x0000002c2906723e */ /* 0x010fc600000010ff */
[----:B------:R-:W-:Y:S01]  /*190f0*/  MUFU.EX2 R127, R127 ;  /* 0x0000007f007f7308 */ /* 0x000fe20000000800 */
[----:B-----5:R-:W-:Y:S02]  /*19100*/  F2FP.BF16.F32.PACK_AB R4, R51, R52 ;  /* 0x000000343304723e */ /* 0x020fe400000010ff */
[----:B-1----:R-:W-:Y:S01]  /*19110*/  F2FP.BF16.F32.PACK_AB R7, R40, R43 ;  /* 0x0000002b2807723e */ /* 0x002fe200000010ff */
[----:B------:R-:W-:Y:S01]  /*19120*/  MUFU.EX2 R120, R130 ;  /* 0x0000008200787308 */ /* 0x000fe20000000800 */
[-CC-:B------:R-:W-:Y:S01]  /*19130*/  FFMA.FTZ R129, R32, R35.reuse, -R42.reuse ;  /* 0x0000002320817223 */ /* 0x180fe2000001082a */
[----:B---3--:R-:W-:-:S04]  /*19140*/  FFMA.FTZ R134, R24, R35, -R42 ;  /* 0x0000002318867223 */ /* 0x008fc8000001082a */
[C---:B------:R-:W-:Y:S01]  /*19150*/  HMMA.16816.F32.BF16 R104, R4.reuse, R8, R104 ;  /* 0x000000080468723c */ /* 0x040fe20000041868 */
[----:B------:R-:W-:Y:S04]  /*19160*/  MUFU.EX2 R129, R129 ;  /* 0x0000008100817308 */ /* 0x000fe80000000800 */
[----:B------:R-:W-:Y:S03]  /*19170*/  MUFU.EX2 R134, R134 ;  /* 0x0000008600867308 */ /* 0x000fe60000000800 */
        /* <DEDUP_REMOVED lines=15> */
[----:B------:R-:W-:Y:S03]  /*19270*/  HMMA.16816.F32.BF16 R76, R4, R18, R76 ;  /* 0x00000012044c723c */ /* 0x000fe6000004184c */
[-CC-:B------:R-:W-:Y:S01]  /*19280*/  FFMA.FTZ R6, R39, R35.reuse, -R42.reuse ;  /* 0x0000002327067223 */ /* 0x180fe2000001082a */
[-CC-:B------:R-:W-:Y:S01]  /*19290*/  FFMA.FTZ R5, R38, R35.reuse, -R42.reuse ;  /* 0x0000002326057223 */ /* 0x180fe2000001082a */
[-CC-:B------:R-:W-:Y:S01]  /*192a0*/  FFMA.FTZ R4, R36, R35.reuse, -R42.reuse ;  /* 0x0000002324047223 */ /* 0x180fe2000001082a */
[----:B------:R2:W-:Y:S01]  /*192b0*/  MUFU.EX2 R39, R136 ;  /* 0x0000008800277308 */ /* 0x0005e20000000800 */
[----:B------:R-:W4:Y:S03]  /*192c0*/  LDSM.16.MT88.4 R16, [R29+0xc000] ;  /* 0x00c000001d10783b */ /* 0x000f260000004200 */
[----:B------:R-:W-:Y:S04]  /*192d0*/  MUFU.EX2 R38, R6 ;  /* 0x0000000600267308 */ /* 0x000fe80000000800 */
[----:B------:R5:W1:Y:S04]  /*192e0*/  MUFU.EX2 R37, R5 ;  /* 0x0000000500257308 */ /* 0x000a680000000800 */
[----:B------:R1:W3:Y:S01]  /*192f0*/  MUFU.EX2 R32, R4 ;  /* 0x0000000400207308 */ /* 0x0002e20000000800 */
[----:B--2---:R-:W-:-:S03]  /*19300*/  FFMA.FTZ R136, R23, R35, -R42 ;  /* 0x0000002317887223 */ /* 0x004fc6000001082a */
[----:B------:R-:W2:Y:S01]  /*19310*/  MUFU.EX2 R36, R125 ;  /* 0x0000007d00247308 */ /* 0x000ea20000000800 */
[----:B------:R-:W4:Y:S03]  /*19320*/  LDSM.16.MT88.4 R20, [R0+0x3000] ;  /* 0x003000000014783b */ /* 0x000f260000004200 */
[----:B------:R-:W-:Y:S01]  /*19330*/  MUFU.EX2 R125, R27 ;  /* 0x0000001b007d7308 */ /* 0x000fe20000000800 */
[----:B-----5:R-:W-:-:S03]  /*19340*/  F2FP.BF16.F32.PACK_AB R5, R60, R67 ;  /* 0x000000433c05723e */ /* 0x020fc600000010ff */
[----:B------:R5:W4:Y:S01]  /*19350*/  MUFU.EX2 R42, R26 ;  /* 0x0000001a002a7308 */ /* 0x000b220000000800 */
[----:B-1----:R-:W-:Y:S02]  /*19360*/  F2FP.BF16.F32.PACK_AB R4, R37, R38 ;  /* 0x000000262504723e */ /* 0x002fe400000010ff */
[----:B---3--:R-:W-:Y:S01]  /*19370*/  F2FP.BF16.F32.PACK_AB R6, R32, R65 ;  /* 0x000000412006723e */ /* 0x008fe200000010ff */
[----:B------:R-:W1:Y:S01]  /*19380*/  MUFU.EX2 R35, R128 ;  /* 0x0000008000237308 */ /* 0x000e620000000800 */
[----:B--2---:R-:W-:-:S07]  /*19390*/  F2FP.BF16.F32.PACK_AB R7, R36, R39 ;  /* 0x000000272407723e */ /* 0x004fce00000010ff */
[C---:B------:R-:W-:Y:S01]  /*193a0*/  HMMA.16816.F32.BF16 R104, R4.reuse, R8, R104 ;  /* 0x000000080468723c */ /* 0x040fe20000041868 */
[----:B-----5:R-:W-:Y:S07]  /*193b0*/  LDSM.16.MT88.4 R24, [R0+0x1800] ;  /* 0x001800000018783b */ /* 0x020fee0000004200 */
        /* <DEDUP_REMOVED lines=8> */
[----:B------:R-:W-:Y:S03]  /*19440*/  HMMA.16816.F32.BF16 R88, R4, R20, R88 ;  /* 0x000000140458723c */ /* 0x000fe60000041858 */
[----:B------:R-:W-:-:S02]  /*19450*/  FADD.FTZ R21, R137, R50 ;  /* 0x0000003289157221 */ /* 0x000fc40000010000 */
[----:B------:R-:W5:Y:S02]  /*19460*/  MUFU.EX2 R50, R121 ;  /* 0x0000007900327308 */ /* 0x000f640000000800 */
[----:B------:R-:W-:Y:S02]  /*19470*/  FADD.FTZ R56, R56, R21 ;  /* 0x0000001538387221 */ /* 0x000fe40000010000 */
[----:B------:R-:W-:Y:S01]  /*19480*/  MUFU.EX2 R137, R64 ;  /* 0x0000004000897308 */ /* 0x000fe20000000800 */
[----:B--2---:R-:W-:Y:S03]  /*19490*/  HMMA.16816.F32.BF16 R72, R4, R8, R72 ;  /* 0x000000080448723c */ /* 0x004fe60000041848 */
[----:B------:R-:W-:-:S04]  /*194a0*/  FADD.FTZ R49, R49, R56 ;  /* 0x0000003831317221 */ /* 0x000fc80000010000 */
[----:B------:R-:W-:Y:S01]  /*194b0*/  FADD.FTZ R49, R30, R49 ;  /* 0x000000311e317221 */ /* 0x000fe20000010000 */
[C---:B------:R-:W-:Y:S01]  /*194c0*/  HMMA.16816.F32.BF16 R68, R4.reuse, R10, R68 ;  /* 0x0000000a0444723c */ /* 0x040fe20000041844 */
[----:B------:R-:W2:Y:S07]  /*194d0*/  LDSM.16.MT88.4 R8, [R0+0x1400] ;  /* 0x001400000008783b */ /* 0x000eae0000004200 */
[C---:B---3--:R-:W-:Y:S08]  /*194e0*/  HMMA.16816.F32.BF16 R80, R4.reuse, R12, R80 ;  /* 0x0000000c0450723c */ /* 0x048ff00000041850 */
[C---:B------:R-:W-:Y:S01]  /*194f0*/  HMMA.16816.F32.BF16 R76, R4.reuse, R14, R76 ;  /* 0x0000000e044c723c */ /* 0x040fe2000004184c */
[----:B------:R-:W3:Y:S07]  /*19500*/  LDSM.16.MT88.4 R12, [R29+0xc400] ;  /* 0x00c400001d0c783b */ /* 0x000eee0000004200 */
[----:B------:R-:W-:Y:S03]  /*19510*/  HMMA.16816.F32.BF16 R84, R4, R22, R84 ;  /* 0x000000160454723c */ /* 0x000fe60000041854 */
[----:B------:R-:W-:Y:S01]  /*19520*/  F2FP.BF16.F32.PACK_AB R4, R126, R129 ;  /* 0x000000817e04723e */ /* 0x000fe200000010ff */
[----:B------:R-:W-:Y:S01]  /*19530*/  FADD.FTZ R23, R45, R54 ;  /* 0x000000362d177221 */ /* 0x000fe20000010000 */
[----:B------:R-:W-:Y:S01]  /*19540*/  F2FP.BF16.F32.PACK_AB R5, R122, R127 ;  /* 0x0000007f7a05723e */ /* 0x000fe200000010ff */
[----:B------:R-:W5:Y:S01]  /*19550*/  MUFU.EX2 R45, R136 ;  /* 0x00000088002d7308 */ /* 0x000f620000000800 */
[----:B------:R-:W-:-:S02]  /*19560*/  F2FP.BF16.F32.PACK_AB R6, R42, R125 ;  /* 0x0000007d2a06723e */ /* 0x000fc400000010ff */
[----:B-1----:R-:W-:-:S07]  /*19570*/  F2FP.BF16.F32.PACK_AB R7, R35, R120 ;  /* 0x000000782307723e */ /* 0x002fce00000010ff */
[C---:B----4-:R-:W-:Y:S08]  /*19580*/  HMMA.16816.F32.BF16 R112, R4.reuse, R16, R112 ;  /* 0x000000100470723c */ /* 0x050ff00000041870 */
[C---:B--2---:R-:W-:Y:S08]  /*19590*/  HMMA.16816.F32.BF16 R104, R4.reuse, R8, R104 ;  /* 0x000000080468723c */ /* 0x044ff00000041868 */
[C---:B------:R-:W-:Y:S01]  /*195a0*/  HMMA.16816.F32.BF16 R100, R4.reuse, R10, R100 ;  /* 0x0000000a0464723c */ /* 0x040fe20000041864 */
[----:B------:R-:W1:Y:S07]  /*195b0*/  LDSM.16.MT88.4 R8, [R0+0x3400] ;  /* 0x003400000008783b */ /* 0x000e6e0000004200 */
[C---:B---3--:R-:W-:Y:S08]  /*195c0*/  HMMA.16816.F32.BF16 R96, R4.reuse, R12, R96 ;  /* 0x0000000c0460723c */ /* 0x048ff00000041860 */
[C---:B------:R-:W-:Y:S01]  /*195d0*/  HMMA.16816.F32.BF16 R92, R4.reuse, R14, R92 ;  /* 0x0000000e045c723c */ /* 0x040fe2000004185c */
[----:B------:R-:W2:Y:S07]  /*195e0*/  LDSM.16.MT88.4 R12, [R0+0x5400] ;  /* 0x00540000000c783b */ /* 0x000eae0000004200 */
        /* <DEDUP_REMOVED lines=9> */
[----:B---3--:R-:W-:Y:S03]  /*19680*/  HMMA.16816.F32.BF16 R80, R4, R16, R80 ;  /* 0x000000100450723c */ /* 0x008fe60000041850 */
[----:B------:R-:W-:-:S04]  /*19690*/  FADD.FTZ R53, R53, R12 ;  /* 0x0000000c35357221 */ /* 0x000fc80000010000 */
[----:B------:R-:W-:Y:S01]  /*196a0*/  FADD.FTZ R53, R2, R53 ;  /* 0x0000003502357221 */ /* 0x000fe20000010000 */
[----:B------:R-:W-:Y:S01]  /*196b0*/  FADD.FTZ R2, R48, R49 ;  /* 0x0000003130027221 */ /* 0x000fe20000010000 */
[----:B------:R-:W-:Y:S01]  /*196c0*/  HMMA.16816.F32.BF16 R76, R4, R18, R76 ;  /* 0x00000012044c723c */ /* 0x000fe2000004184c */
[----:B------:R-:W-:Y:S02]  /*196d0*/  LDSM.16.MT88.4 R16, [R0+0x5800] ;  /* 0x005800000010783b */ /* 0x000fe40000004200 */
[----:B------:R-:W-:Y:S01]  /*196e0*/  FADD.FTZ R52, R52, R53 ;  /* 0x0000003534347221 */ /* 0x000fe20000010000 */
[----:B------:R-:W-:-:S03]  /*196f0*/  FADD.FTZ R2, R47, R2 ;  /* 0x000000022f027221 */ /* 0x000fc60000010000 */
[----:B------:R-:W-:Y:S01]  /*19700*/  FADD.FTZ R51, R51, R52 ;  /* 0x0000003433337221 */ /* 0x000fe20000010000 */
[----:B------:R-:W-:Y:S01]  /*19710*/  FADD.FTZ R43, R43, R2 ;  /* 0x000000022b2b7221 */ /* 0x000fe20000010000 */
[----:B------:R-:W-:Y:S03]  /*19720*/  HMMA.16816.F32.BF16 R68, R4, R14, R68 ;  /* 0x0000000e0444723c */ /* 0x000fe60000041844 */
[----:B------:R-:W-:Y:S01]  /*19730*/  F2FP.BF16.F32.PACK_AB R4, R134, R131 ;  /* 0x000000838604723e */ /* 0x000fe200000010ff */
[----:B------:R-:W3:Y:S01]  /*19740*/  LDSM.16.MT88.4 R12, [R0+0x3800] ;  /* 0x00380000000c783b */ /* 0x000ee20000004200 */
[----:B-----5:R-:W-:Y:S01]  /*19750*/  F2FP.BF16.F32.PACK_AB R5, R123, R50 ;  /* 0x000000327b05723e */ /* 0x020fe200000010ff */
[----:B------:R-:W-:Y:S01]  /*19760*/  FADD.FTZ R44, R44, R51 ;  /* 0x000000332c2c7221 */ /* 0x000fe20000010000 */
[----:B------:R-:W-:Y:S01]  /*19770*/  F2FP.BF16.F32.PACK_AB R6, R138, R45 ;  /* 0x0000002d8a06723e */ /* 0x000fe200000010ff */
[----:B------:R-:W-:Y:S01]  /*19780*/  FADD.FTZ R40, R40, R43 ;  /* 0x0000002b28287221 */ /* 0x000fe20000010000 */
[----:B------:R-:W-:Y:S01]  /*19790*/  F2FP.BF16.F32.PACK_AB R7, R137, R124 ;  /* 0x0000007c8907723e */ /* 0x000fe200000010ff */
[----:B------:R-:W-:Y:S01]  /*197a0*/  FADD.FTZ R41, R41, R44 ;  /* 0x0000002c29297221 */ /* 0x000fe20000010000 */
[-C--:B------:R-:W-:Y:S01]  /*197b0*/  MOV R2, R28.reuse ;  /* 0x0000001c00027202 */ /* 0x080fe20000000f00 */
[----:B------:R-:W-:Y:S01]  /*197c0*/  FADD.FTZ R67, R67, R40 ;  /* 0x0000002843437221 */ /* 0x000fe20000010000 */
[----:B------:R-:W-:Y:S01]  /*197d0*/  @P6 MOV R2, R28 ;  /* 0x0000001c00026202 */ /* 0x000fe20000000f00 */
[----:B------:R-:W-:-:S02]  /*197e0*/  FADD.FTZ R38, R38, R41 ;  /* 0x0000002926267221 */ /* 0x000fc40000010000 */
        /* <DEDUP_REMOVED lines=31> */
[C---:B------:R-:W-:Y:S08]  /*199e0*/  HMMA.16816.F32.BF16 R104, R4.reuse, R24, R104 ;  /* 0x000000180468723c */ /* 0x040ff00000041868 */
[C---:B-1----:R-:W-:Y:S08]  /*199f0*/  HMMA.16816.F32.BF16 R80, R4.reuse, R8, R80 ;  /* 0x000000080450723c */ /* 0x042ff00000041850 */
[C---:B------:R-:W-:Y:S01]  /*19a00*/  HMMA.16816.F32.BF16 R76, R4.reuse, R10, R76 ;  /* 0x0000000a044c723c */ /* 0x040fe2000004184c */
[----:B------:R-:W1:Y:S07]  /*19a10*/  LDSM.16.MT88.4 R8, [R29+0xec00] ;  /* 0x00ec00001d08783b */ /* 0x000e6e0000004200 */
[C---:B------:R-:W-:Y:S08]  /*19a20*/  HMMA.16816.F32.BF16 R100, R4.reuse, R26, R100 ;  /* 0x0000001a0464723c */ /* 0x040ff00000041864 */
[C---:B------:R-:W-:Y:S08]  /*19a30*/  HMMA.16816.F32.BF16 R72, R4.reuse, R16, R72 ;  /* 0x000000100448723c */ /* 0x040ff00000041848 */
[----:B------:R-:W-:Y:S03]  /*19a40*/  HMMA.16816.F32.BF16 R68, R4, R18, R68 ;  /* 0x000000120444723c */ /* 0x000fe60000041844 */
[----:B------:R-:W-:Y:S01]  /*19a50*/  F2FP.BF16.F32.PACK_AB R4, R31, R118 ;  /* 0x000000761f04723e */ /* 0x000fe200000010ff */
[----:B------:R-:W3:Y:S01]  /*19a60*/  LDSM.16.MT88.4 R16, [R0+0x1c00] ;  /* 0x001c00000010783b */ /* 0x000ee20000004200 */
        /* <DEDUP_REMOVED lines=8> */
[----:B--2---:R-:W-:Y:S03]  /*19af0*/  HMMA.16816.F32.BF16 R96, R4, R12, R96 ;  /* 0x0000000c0460723c */ /* 0x004fe60000041860 */
[----:B------:R-:W-:Y:S01]  /*19b00*/  FADD.FTZ R33, R33, R118 ;  /* 0x0000007621217221 */ /* 0x000fe20000010000 */
[----:B------:R-:W-:-:S03]  /*19b10*/  FADD.FTZ R181, R46, R119 ;  /* 0x000000772eb57221 */ /* 0x000fc60000010000 */
[----:B------:R-:W-:Y:S01]  /*19b20*/  FADD.FTZ R179, R34, R33 ;  /* 0x0000002122b37221 */ /* 0x000fe20000010000 */
[C---:B------:R-:W-:Y:S01]  /*19b30*/  HMMA.16816.F32.BF16 R92, R4.reuse, R14, R92 ;  /* 0x0000000e045c723c */ /* 0x040fe2000004185c */
[----:B------:R-:W2:Y:S07]  /*19b40*/  LDSM.16.MT88.4 R12, [R0+0x3c00] ;  /* 0x003c0000000c783b */ /* 0x000eae0000004200 */
[C---:B-1----:R-:W-:Y:S08]  /*19b50*/  HMMA.16816.F32.BF16 R80, R4.reuse, R8, R80 ;  /* 0x000000080450723c */ /* 0x042ff00000041850 */
[C---:B------:R-:W-:Y:S01]  /*19b60*/  HMMA.16816.F32.BF16 R76, R4.reuse, R10, R76 ;  /* 0x0000000a044c723c */ /* 0x040fe2000004184c */
[----:B------:R1:W4:Y:S07]  /*19b70*/  LDSM.16.MT88.4 R8, [R0+0x5c00] ;  /* 0x005c00000008783b */ /* 0x00032e0000004200 */
[C---:B------:R-:W-:Y:S08]  /*19b80*/  HMMA.16816.F32.BF16 R112, R4.reuse, R20, R112 ;  /* 0x000000140470723c */ /* 0x040ff00000041870 */
[C---:B------:R-:W-:Y:S08]  /*19b90*/  HMMA.16816.F32.BF16 R108, R4.reuse, R22, R108 ;  /* 0x00000016046c723c */ /* 0x040ff0000004186c */
[----:B---3--:R-:W-:Y:S03]  /*19ba0*/  HMMA.16816.F32.BF16 R104, R4, R16, R104 ;  /* 0x000000100468723c */ /* 0x008fe60000041868 */
[----:B-1----:R-:W-:-:S02]  /*19bb0*/  MOV R0, R3 ;  /* 0x0000000300007202 */ /* 0x002fc40000000f00 */
[----:B------:R-:W-:-:S03]  /*19bc0*/  @P6 MOV R0, R3 ;  /* 0x0000000300006202 */ /* 0x000fc60000000f00 */
[C---:B------:R-:W-:Y:S08]  /*19bd0*/  HMMA.16816.F32.BF16 R100, R4.reuse, R18, R100 ;  /* 0x000000120464723c */ /* 0x040ff00000041864 */
[C---:B--2---:R-:W-:Y:S08]  /*19be0*/  HMMA.16816.F32.BF16 R88, R4.reuse, R12, R88 ;  /* 0x0000000c0458723c */ /* 0x044ff00000041858 */
[C---:B------:R-:W-:Y:S08]  /*19bf0*/  HMMA.16816.F32.BF16 R84, R4.reuse, R14, R84 ;  /* 0x0000000e0454723c */ /* 0x040ff00000041854 */
[C---:B----4-:R-:W-:Y:S08]  /*19c00*/  HMMA.16816.F32.BF16 R72, R4.reuse, R8, R72 ;  /* 0x000000080448723c */ /* 0x050ff00000041848 */
[----:B------:R-:W-:Y:S01]  /*19c10*/  HMMA.16816.F32.BF16 R68, R4, R10, R68 ;  /* 0x0000000a0444723c */ /* 0x000fe20000041844 */
[----:B------:R-:W-:-:S04]  /*19c20*/  NOP ;  /* 0x0000000000007918 */ /* 0x000fc80000000000 */
[----:B------:R-:W-:-:S15]  /*19c30*/  @P6 BRA `(.L_x_5182) ;  /* 0x0000000000046947 */ /* 0x000fde0003800000 */
.L_x_5173:
[----:B------:R-:W-:-:S07]  /*19c40*/  IADD3 R55, PT, PT, R63, -0x1, RZ ;  /* 0xffffffff3f377810 */ /* 0x000fce0007ffe0ff */
.L_x_5182:
[----:B------:R-:W-:Y:S05]  /*19c50*/  BSYNC B2 ;  /* 0x0000000000027941 */ /* 0x000fea0003800000 */
.L_x_5172:
        /* <DEDUP_REMOVED lines=8> */
[C---:B------:R-:W-:Y:S01]  /*19ce0*/  LOP3.LUT R176, R172.reuse, 0x40, R133, 0xfe, !PT ;  /* 0x00000040acb07812 */ /* 0x040fe200078efe85 */
[----:B------:R-:W-:Y:S01]  /*19cf0*/  VIADD R175, R55, 0x1 ;  /* 0x0000000137af7836 */ /* 0x000fe20000000000 */
[----:B------:R-:W-:Y:S01]  /*19d00*/  IADD3 R174, PT, PT, R3, -0x39, -R172 ;  /* 0xffffffc703ae7810 */ /* 0x000fe20007ffe8ac */
[----:B------:R-:W-:Y:S01]  /*19d10*/  VIADD R172, R172, 0x80 ;  /* 0x00000080acac7836 */ /* 0x000fe20000000000 */
[----:B------:R-:W-:-:S13]  /*19d20*/  ISETP.NE.AND.EX P3, PT, R167, RZ, PT, P3 ;  /* 0x000000ffa700720c */ /* 0x000fda0003f65330 */
.L_x_5190:
        /* <DEDUP_REMOVED lines=8> */
[----:B------:R-:W1:Y:S02]  /*19db0*/  S2R R142, SR_TID.X ;  /* 0x00000000008e7919 */ /* 0x000e640000002100 */
[----:B-1----:R-:W-:Y:S01]  /*19dc0*/  SHF.R.U32.HI R141, RZ, 0x1, R142 ;  /* 0x00000001ff8d7819 */ /* 0x002fe2000001168e */
[C---:B------:R-:W-:Y:S02]  /*19dd0*/  IMAD.SHL.U32 R12, R142.reuse, 0x8, RZ ;  /* 0x000000088e0c7824 */ /* 0x040fe400078e00ff */
[C---:B------:R-:W-:Y:S01]  /*19de0*/  IMAD.SHL.U32 R0, R142.reuse, 0x10, RZ ;  /* 0x000000108e007824 */ /* 0x040fe200078e00ff */
[----:B------:R-:W-:Y:S01]  /*19df0*/  LOP3.LUT R143, R141, 0x8, RZ, 0xc0, !PT ;  /* 0x000000088d8f7812 */ /* 0x000fe200078ec0ff */
[----:B------:R-:W-:Y:S01]  /*19e00*/  IMAD.SHL.U32 R144, R142, 0x20, RZ ;  /* 0x000000208e907824 */ /* 0x000fe200078e00ff */
[----:B------:R-:W-:Y:S01]  /*19e10*/  LOP3.LUT R12, R12, 0x18, RZ, 0xc0, !PT ;  /* 0x000000180c0c7812 */ /* 0x000fe200078ec0ff */
[----:B------:R-:W-:Y:S01]  /*19e20*/  IMAD.SHL.U32 R140, R142, 0x4, RZ ;  /* 0x000000048e8c7824 */ /* 0x000fe200078e00ff */
[----:B------:R-:W-:Y:S02]  /*19e30*/  LOP3.LUT R5, R0, 0x100, RZ, 0xc0, !PT ;  /* 0x0000010000057812 */ /* 0x000fe400078ec0ff */
[----:B------:R-:W-:Y:S02]  /*19e40*/  LOP3.LUT R3, R144, 0xc0, RZ, 0xc0, !PT ;  /* 0x000000c090037812 */ /* 0x000fe400078ec0ff */
[C---:B------:R-:W-:Y:S02]  /*19e50*/  LOP3.LUT R8, R12.reuse, 0x40, RZ, 0xfc, !PT ;  /* 0x000000400c087812 */ /* 0x040fe400078efcff */
[----:B------:R-:W-:Y:S02]  /*19e60*/  LOP3.LUT R10, R12, 0x20, RZ, 0xfc, !PT ;  /* 0x000000200c0a7812 */ /* 0x000fe400078efcff */
[----:B------:R-:W-:Y:S02]  /*19e70*/  LOP3.LUT R4, R140, 0x18, RZ, 0xc0, !PT ;  /* 0x000000188c047812 */ /* 0x000fe400078ec0ff */
[----:B------:R-:W-:Y:S02]  /*19e80*/  LOP3.LUT R2, R5, 0x20, R144, 0xf8, !PT ;  /* 0x0000002005027812 */ /* 0x000fe400078ef890 */
[----:B------:R-:W-:Y:S02]  /*19e90*/  LOP3.LUT R3, R3, 0x8, R142, 0xf8, !PT ;  /* 0x0000000803037812 */ /* 0x000fe400078ef88e */
[----:B------:R-:W-:Y:S02]  /*19ea0*/  LOP3.LUT R143, R143, 0xc0, R144, 0xf8, !PT ;  /* 0x000000c08f8f7812 */ /* 0x000fe400078ef890 */
[-C--:B------:R-:W-:Y:S01]  /*19eb0*/  ISETP.GE.AND P1, PT, R8, R161.reuse, PT ;  /* 0x000000a10800720c */ /* 0x080fe20003f26270 */
[----:B------:R-:W-:Y:S01]  /*19ec0*/  IMAD.MOV.U32 R8, RZ, RZ, R155 ;  /* 0x000000ffff087224 */ /* 0x000fe200078e009b */
[-C--:B------:R-:W-:Y:S02]  /*19ed0*/  ISETP.GE.AND P5, PT, R12, R161.reuse, PT ;  /* 0x000000a10c00720c */ /* 0x080fe40003fa6270 */
[----:B------:R-:W-:Y:S02]  /*19ee0*/  ISETP.GE.AND P4, PT, R10, R161, PT ;  /* 0x000000a10a00720c */ /* 0x000fe40003f86270 */
[----:B------:R-:W-:Y:S02]  /*19ef0*/  LOP3.LUT R2, R2, R3, R4, 0xf6, !PT ;  /* 0x0000000302027212 */ /* 0x000fe400078ef604 */
[----:B------:R-:W-:Y:S01]  /*19f00*/  LOP3.LUT R143, R143, R4, RZ, 0x3c, !PT ;  /* 0x000000048f8f7212 */ /* 0x000fe200078e3cff */
        /* <DEDUP_REMOVED lines=68> */
.L_x_5185:
[----:B------:R-:W-:Y:S05]  /*1a350*/  BSYNC.RECONVERGENT B0 ;  /* 0x0000000000007941 */ /* 0x000fea0003800200 */
.L_x_5184:
[----:B------:R-:W-:Y:S01]  /*1a360*/  @!PT LDS RZ, [RZ] ;  /* 0x00000000fffff984 */ /* 0x000fe20000000800 */
[----:B------:R-:W-:Y:S01]  /*1a370*/  @!PT LDS RZ, [RZ] ;  /* 0x00000000fffff984 */ /* 0x000fe20000000800 */
[----:B------:R-:W-:Y:S01]  /*1a380*/  @!PT LDS RZ, [RZ] ;  /* 0x00000000fffff984 */ /* 0x000fe20000000800 */
[----:B------:R-:W-:Y:S01]  /*1a390*/  @!P5 LDGSTS.E.BYPASS.LTC128B.128 [R163+0x9000], desc[UR4][R154.64] ;  /* 0x090000009aa3dfae */ /* 0x000fe2000b981a04 */
[C---:B------:R-:W-:Y:S01]  /*1a3a0*/  IMAD.SHL.U32 R5, R148.reuse, 0x40, RZ ;  /* 0x0000004094057824 */ /* 0x040fe200078e00ff */
[----:B------:R-:W-:Y:S01]  /*1a3b0*/  SHF.L.U64.HI R4, R148, 0x6, R149 ;  /* 0x0000000694047819 */ /* 0x000fe20000010295 */
[----:B------:R-:W1:Y:S01]  /*1a3c0*/  S2UR UR7, SR_CgaCtaId ;  /* 0x00000000000779c3 */ /* 0x000e620000008800 */
[----:B------:R-:W-:Y:S01]  /*1a3d0*/  @P5 STS.128 [R163+0x9000], RZ ;  /* 0x009000ffa3005388 */ /* 0x000fe20000000c00 */
[----:B------:R-:W-:Y:S01]  /*1a3e0*/  LOP3.LUT R3, R0, 0x3e00, RZ, 0xc0, !PT ;  /* 0x00003e0000037812 */ /* 0x000fe200078ec0ff */
[----:B------:R-:W-:Y:S01]  /*1a3f0*/  UMOV UR8, 0x400 ;  /* 0x0000040000087882 */ /* 0x000fe20000000000 */
[----:B------:R-:W-:Y:S01]  /*1a400*/  IADD3 R6, P0, PT, R5, R154, RZ ;  /* 0x0000009a05067210 */ /* 0x000fe20007f1e0ff */
[----:B------:R-:W-:Y:S01]  /*1a410*/  @!PT LDS RZ, [RZ] ;  /* 0x00000000fffff984 */ /* 0x000fe20000000800 */
[----:B------:R-:W-:Y:S01]  /*1a420*/  @!PT LDS RZ, [RZ] ;  /* 0x00000000fffff984 */ /* 0x000fe20000000800 */
[----:B------:R-:W-:Y:S01]  /*1a430*/  @!PT LDS RZ, [RZ] ;  /* 0x00000000fffff984 */ /* 0x000fe20000000800 */
[----:B------:R-:W-:Y:S01]  /*1a440*/  @!P4 LDGSTS.E.BYPASS.LTC128B.128 [R163+0xb000], desc[UR4][R154.64+0x40] ;  /* 0x0b0000409aa3cfae */ /* 0x000fe2000b981a04 */
[--C-:B------:R-:W-:Y:S01]  /*1a450*/  LOP3.LUT R3, R3, 0x20, R144.reuse, 0xf8, !PT ;  /* 0x0000002003037812 */ /* 0x100fe200078ef890 */
[----:B------:R-:W-:Y:S01]  /*1a460*/  VIADD R175, R175, 0xffffffff ;  /* 0xffffffffafaf7836 */ /* 0x000fe20000000000 */
[----:B------:R-:W-:Y:S01]  /*1a470*/  LOP3.LUT P2, RZ, R142, 0x4, RZ, 0xc0, !PT ;  /* 0x000000048eff7812 */ /* 0x000fe2000784c0ff */
[----:B------:R-:W-:Y:S01]  /*1a480*/  @P4 STS.128 [R163+0xb000], RZ ;  /* 0x00b000ffa3004388 */ /* 0x000fe20000000c00 */
[C---:B------:R-:W-:Y:S01]  /*1a490*/  IMAD.X R7, R4.reuse, 0x1, R155, P0 ;  /* 0x0000000104077824 */ /* 0x040fe200000e069b */
[----:B------:R-:W-:Y:S01]  /*1a4a0*/  IADD3 R8, P0, PT, R5, R6, RZ ;  /* 0x0000000605087210 */ /* 0x000fe20007f1e0ff */
[----:B------:R-:W-:Y:S01]  /*1a4b0*/  BSSY.RECONVERGENT B1, `(.L_x_5186) ;  /* 0x0000170000017945 */ /* 0x000fe20003800200 */
[----:B------:R-:W-:Y:S01]  /*1a4c0*/  @!PT LDS RZ, [RZ] ;  /* 0x00000000fffff984 */ /* 0x000fe20000000800 */
[----:B------:R-:W-:Y:S01]  /*1a4d0*/  @!PT LDS RZ, [RZ] ;  /* 0x00000000fffff984 */ /* 0x000fe20000000800 */
[----:B------:R-:W-:Y:S01]  /*1a4e0*/  @!PT LDS RZ, [RZ] ;  /* 0x00000000fffff984 */ /* 0x000fe20000000800 */
[----:B------:R-:W-:Y:S01]  /*1a4f0*/  @!P1 LDGSTS.E.BYPASS.LTC128B.128 [R163+0xd000], desc[UR4][R154.64+0x80] ;  /* 0x0d0000809aa39fae */ /* 0x000fe2000b981a04 */
[----:B------:R-:W-:Y:S02]  /*1a500*/  LOP3.LUT R0, R3, 0x100, R144, 0xf8, !PT ;  /* 0x0000010003007812 */ /* 0x000fe400078ef890 */
[----:B------:R-:W-:Y:S01]  /*1a510*/  IMAD.X R9, R4, 0x1, R7, P0 ;  /* 0x0000000104097824 */ /* 0x000fe200000e0607 */
[----:B------:R-:W-:Y:S01]  /*1a520*/  @P1 STS.128 [R163+0xd000], RZ ;  /* 0x00d000ffa3001388 */ /* 0x000fe20000000c00 */
[----:B------:R-:W-:Y:S02]  /*1a530*/  IADD3 R10, P0, PT, R5, R8, RZ ;  /* 0x00000008050a7210 */ /* 0x000fe40007f1e0ff */
[----:B------:R-:W-:Y:S01]  /*1a540*/  LOP3.LUT R145, R0, R143, RZ, 0xfc, !PT ;  /* 0x0000008f00917212 */ /* 0x000fe200078efcff */
[----:B------:R-:W-:Y:S01]  /*1a550*/  @!PT LDS RZ, [RZ] ;  /* 0x00000000fffff984 */ /* 0x000fe20000000800 */
[----:B------:R-:W-:Y:S01]  /*1a560*/  @!PT LDS RZ, [RZ] ;  /* 0x00000000fffff984 */ /* 0x000fe20000000800 */
[----:B------:R-:W-:Y:S01]  /*1a570*/  @!PT LDS RZ, [RZ] ;  /* 0x00000000fffff984 */ /* 0x000fe20000000800 */
[----:B------:R-:W-:Y:S02]  /*1a580*/  @!P5 LDGSTS.E.BYPASS.LTC128B.128 [R163+0x9800], desc[UR4][R6.64] ;  /* 0x0980000006a3dfae */ /* 0x000fe4000b981a04 */
[----:B------:R-:W-:Y:S01]  /*1a590*/  IMAD.X R11, R4, 0x1, R9, P0 ;  /* 0x00000001040b7824 */ /* 0x000fe200000e0609 */
[----:B-1----:R-:W-:Y:S01]  /*1a5a0*/  ULEA UR6, UR7, UR8, 0x18 ;  /* 0x0000000807067291 */ /* 0x002fe2000f8ec0ff */
[----:B------:R-:W-:Y:S01]  /*1a5b0*/  @P5 STS.128 [R163+0x9800], RZ ;  /* 0x009800ffa3005388 */ /* 0x000fe20000000c00 */
[----:B------:R-:W-:Y:S03]  /*1a5c0*/  ISETP.GT.AND P0, PT, R175, R150, PT ;  /* 0x00000096af00720c */ /* 0x000fe60003f04270 */
[----:B------:R-:W-:Y:S01]  /*1a5d0*/  @!PT LDS RZ, [RZ] ;  /* 0x00000000fffff984 */ /* 0x000fe20000000800 */
[----:B------:R-:W-:Y:S01]  /*1a5e0*/  @!PT LDS RZ, [RZ] ;  /* 0x00000000fffff984 */ /* 0x000fe20000000800 */
[----:B------:R-:W-:Y:S01]  /*1a5f0*/  @!PT LDS RZ, [RZ] ;  /* 0x00000000fffff984 */ /* 0x000fe20000000800 */
[----:B------:R-:W-:Y:S01]  /*1a600*/  @!P4 LDGSTS.E.BYPASS.LTC128B.128 [R163+0xb800], desc[UR4][R6.64+0x40] ;  /* 0x0b80004006a3cfae */ /* 0x000fe2000b981a04 */
[----:B------:R-:W-:Y:S02]  /*1a610*/  LEA R145, R145, UR6, 0x1 ;  /* 0x0000000691917c11 */ /* 0x000fe4000f8e08ff */
[----:B------:R-:W-:Y:S01]  /*1a620*/  LEA R2, R2, UR6, 0x1 ;  /* 0x0000000602027c11 */ /* 0x000fe2000f8e08ff */
        /* <DEDUP_REMOVED lines=46> */
[C---:B-1----:R-:W-:Y:S01]  /*1a910*/  HMMA.16816.F32.BF16 R4, R120.reuse, R124, RZ ;  /* 0x0000007c7804723c */ /* 0x042fe200000418ff */
[----:B------:R-:W-:Y:S05]  /*1a920*/  IMAD.MOV.U32 R124, RZ, RZ, 0x20 ;  /* 0x00000020ff7c7424 */ /* 0x000fea00078e00ff */
[----:B------:R-:W-:Y:S02]  /*1a930*/  SEL R124, R124, 0xffffffe0, !P2 ;  /* 0xffffffe07c7c7807 */ /* 0x000fe40005000000 */
[C---:B--2---:R-:W-:Y:S03]  /*1a940*/  HMMA.16816.F32.BF16 R8, R120.reuse, R126, RZ ;  /* 0x0000007e7808723c */ /* 0x044fe600000418ff */
[--C-:B------:R-:W-:Y:S02]  /*1a950*/  IMAD.IADD R3, R145, 0x1, R124.reuse ;  /* 0x0000000191037824 */ /* 0x100fe400078e027c */
[----:B------:R-:W-:Y:S03]  /*1a960*/  IMAD.IADD R0, R2, 0x1, R124 ;  /* 0x0000000102007824 */ /* 0x000fe600078e027c */
[C---:B---3--:R-:W-:Y:S02]  /*1a970*/  HMMA.16816.F32.BF16 R12, R120.reuse, R128, RZ ;  /* 0x00000080780c723c */ /* 0x048fe400000418ff */
[----:B------:R-:W-:Y:S06]  /*1a980*/  LDSM.16.M88.4 R124, [R0+0x3000] ;  /* 0x00300000007c783b */ /* 0x000fec0000000200 */
        /* <DEDUP_REMOVED lines=155> */
[----:B------:R-:W-:Y:S02]  /*1b340*/  IADD3 R123, PT, PT, R172, -0x100, RZ ;  /* 0xffffff00ac7b7810 */ /* 0x000fe40007ffe0ff */
[----:B--2---:R-:W-:Y:S04]  /*1b350*/  IABS R121, R125 ;  /* 0x0000007d00797213 */ /* 0x004fe80000000000 */
[----:B------:R-:W1:Y:S10]  /*1b360*/  I2F.RP R2, R121 ;  /* 0x0000007900027306 */ /* 0x000e740000209400 */
[----:B-1----:R-:W1:Y:S02]  /*1b370*/  MUFU.RCP R0, R2 ;  /* 0x0000000200007308 */ /* 0x002e640000001000 */
[----:B-1----:R-:W-:Y:S01]  /*1b380*/  VIADD R126, R0, 0xffffffe ;  /* 0x0ffffffe007e7836 */ /* 0x002fe20000000000 */
[----:B------:R-:W-:Y:S02]  /*1b390*/  IABS R2, R123 ;  /* 0x0000007b00027213 */ /* 0x000fe40000000000 */
[----:B------:R-:W-:Y:S05]  /*1b3a0*/  LOP3.LUT R123, R123, R125, RZ, 0x3c, !PT ;  /* 0x0000007d7b7b7212 */ /* 0x000fea00078e3cff */
[----:B------:R-:W1:Y:S02]  /*1b3b0*/  F2I.FTZ.U32.TRUNC.NTZ R127, R126 ;  /* 0x0000007e007f7305 */ /* 0x000e64000021f000 */
[--C-:B-1----:R-:W-:Y:S02]  /*1b3c0*/  IMAD.MOV R0, RZ, RZ, -R127.reuse ;  /* 0x000000ffff007224 */ /* 0x102fe400078e0a7f */
[----:B------:R-:W-:Y:S02]  /*1b3d0*/  IMAD.MOV.U32 R126, RZ, RZ, RZ ;  /* 0x000000ffff7e7224 */ /* 0x000fe400078e00ff */
[----:B------:R-:W-:Y:S02]  /*1b3e0*/  IMAD R3, R0, R121, RZ ;  /* 0x0000007900037224 */ /* 0x000fe400078e02ff */
[----:B------:R-:W-:Y:S02]  /*1b3f0*/  VIADD R0, R172, 0xffffff80 ;  /* 0xffffff80ac007836 */ /* 0x000fe40000000000 */
        /* <DEDUP_REMOVED lines=11> */
[-C--:B------:R-:W-:Y:S01]  /*1b4b0*/  @!P0 IADD3 R2, PT, PT, R2, -R121.reuse, RZ ;  /* 0x8000007902028210 */ /* 0x080fe20007ffe0ff */
[----:B------:R-:W-:Y:S02]  /*1b4c0*/  @!P0 VIADD R122, R122, 0x1 ;  /* 0x000000017a7a8836 */ /* 0x000fe40000000000 */
[----:B------:R-:W-:Y:S02]  /*1b4d0*/  @!P6 IMAD.IADD R120, R120, 0x1, -R121 ;  /* 0x000000017878e824 */ /* 0x000fe400078e0a79 */
[----:B------:R-:W-:Y:S01]  /*1b4e0*/  @!P6 VIADD R124, R124, 0x1 ;  /* 0x000000017c7ce836 */ /* 0x000fe20000000000 */
[-C--:B------:R-:W-:Y:S02]  /*1b4f0*/  ISETP.GE.U32.AND P6, PT, R2, R121.reuse, PT ;  /* 0x000000790200720c */ /* 0x080fe40003fc6070 */
        /* <DEDUP_REMOVED lines=12> */
[-C--:B------:R-:W-:Y:S03]  /*1b5c0*/  LEA R128, P0, R127, R164.reuse, 0x2 ;  /* 0x000000a47f807211 */ /* 0x080fe600078010ff */
[----:B------:R-:W-:Y:S01]  /*1b5d0*/  IMAD.IADD R2, R121, 0x1, -R127 ;  /* 0x0000000179027824 */ /* 0x000fe200078e0a7f */
[-C--:B------:R-:W-:Y:S02]  /*1b5e0*/  LEA.HI.X.SX32 R129, R127, R165.reuse, 0x2, P0 ;  /* 0x000000a57f817211 */ /* 0x080fe400000f16ff */
[----:B------:R-:W-:Y:S01]  /*1b5f0*/  LEA R130, P0, R121, R164, 0x2 ;  /* 0x000000a479827211 */ /* 0x000fe200078010ff */
[----:B------:R-:W-:Y:S01]  /*1b600*/  IMAD R125, R125, R2, -0x80 ;  /* 0xffffff807d7d7424 */ /* 0x000fe200078e0202 */
[----:B------:R-:W3:Y:S02]  /*1b610*/  LD.E.64 R126, desc[UR4][R116.64+0x20] ;  /* 0x00002004747e7980 */ /* 0x000ee4000c101b00 */
[----:B------:R-:W-:Y:S02]  /*1b620*/  LEA.HI.X.SX32 R131, R121, R165, 0x2, P0 ;  /* 0x000000a579837211 */ /* 0x000fe400000f16ff */
[----:B------:R-:W-:Y:S02]  /*1b630*/  SHF.R.S32.HI R121, RZ, 0x1f, R125 ;  /* 0x0000001fff797819 */ /* 0x000fe4000001147d */
[----:B------:R-:W4:Y:S04]  /*1b640*/  LD.E R3, desc[UR4][R128.64] ;  /* 0x0000000480037980 */ /* 0x000f28000c101900 */
        /* <DEDUP_REMOVED lines=13> */
.L_x_5189:
[----:B------:R-:W-:Y:S05]  /*1b720*/  BSYNC.RECONVERGENT B0 ;  /* 0x0000000000007941 */ /* 0x000fea0003800200 */
.L_x_5188:
        /* <DEDUP_REMOVED lines=72> */
.L_x_5187:
[----:B------:R-:W-:Y:S05]  /*1bbb0*/  BSYNC.RECONVERGENT B1 ;  /* 0x0000000000017941 */ /* 0x000fea0003800200 */
.L_x_5186:
[----:B--2---:R-:W-:Y:S01]  /*1bbc0*/  IABS R120, R174 ;  /* 0x000000ae00787213 */ /* 0x004fe20000000000 */
[C---:B------:R-:W-:Y:S01]  /*1bbd0*/  VIADD R3, R176.reuse, 0xffffffc0 ;  /* 0xffffffc0b0037836 */ /* 0x040fe20000000000 */
[----:B------:R-:W-:Y:S01]  /*1bbe0*/  P2R R2, PR, RZ, 0x4 ;  /* 0x00000004ff027803 */ /* 0x000fe20000000000 */
[C---:B------:R-:W-:Y:S01]  /*1bbf0*/  VIADD R126, R176.reuse, 0xffffffc8 ;  /* 0xffffffc8b07e7836 */ /* 0x040fe20000000000 */
[----:B------:R-:W-:Y:S01]  /*1bc00*/  I2FP.F32.S32 R120, R120 ;  /* 0x0000007800787245 */ /* 0x000fe20000201400 */
[C---:B------:R-:W-:Y:S01]  /*1bc10*/  VIADD R125, R176.reuse, 0xffffffc9 ;  /* 0xffffffc9b07d7836 */ /* 0x040fe20000000000 */
[C---:B------:R-:W-:Y:S01]  /*1bc20*/  ISETP.GE.AND P0, PT, R3.reuse, R169, PT ;  /* 0x000000a90300720c */ /* 0x040fe20003f06270 */
[----:B------:R-:W-:Y:S01]  /*1bc30*/  VIADD R127, R176, 0xffffffc1 ;  /* 0xffffffc1b07f7836 */ /* 0x000fe20000000000 */
[----:B------:R-:W-:Y:S01]  /*1bc40*/  ISETP.GE.AND P6, PT, R3, R171, PT ;  /* 0x000000ab0300720c */ /* 0x000fe20003fc6270 */
[----:B------:R-:W-:Y:S01]  /*1bc50*/  FFMA.FTZ R39, -R173, R120, R39 ;  /* 0x00000078ad277223 */ /* 0x000fe20000010127 */
[----:B------:R-:W-:Y:S01]  /*1bc60*/  ISETP.GE.AND P2, PT, R3, R168, PT ;  /* 0x000000a80300720c */ /* 0x000fe20003f46270 */
[----:B------:R-:W-:Y:S01]  /*1bc70*/  FFMA.FTZ R33, -R173, R120, R33 ;  /* 0x00000078ad217223 */ /* 0x000fe20000010121 */
[----:B------:R-:W-:Y:S01]  /*1bc80*/  ISETP.GE.AND P1, PT, R3, R170, PT ;  /* 0x000000aa0300720c */ /* 0x000fe20003f26270 */
[----:B------:R-:W-:Y:S01]  /*1bc90*/  VIADD R3, R174, 0x39 ;  /* 0x00000039ae037836 */ /* 0x000fe20000000000 */
[----:B------:R-:W-:Y:S01]  /*1bca0*/  LOP3.LUT R178, R178, 0xfffff7ff, RZ, 0xc0, !PT ;  /* 0xfffff7ffb2b27812 */ /* 0x000fe200078ec0ff */
[C---:B------:R-:W-:Y:S01]  /*1bcb0*/  VIADD R121, R174.reuse, 0x31 ;  /* 0x00000031ae797836 */ /* 0x040fe20000000000 */
[----:B------:R-:W-:Y:S01]  /*1bcc0*/  LOP3.LUT R177, R177, 0xffefffff, RZ, 0xc0, !PT ;  /* 0xffefffffb1b17812 */ /* 0x000fe200078ec0ff */
[C---:B------:R-:W-:Y:S01]  /*1bcd0*/  VIADD R124, R174.reuse, 0x30 ;  /* 0x00000030ae7c7836 */ /* 0x040fe20000000000 */
        /* <DEDUP_REMOVED lines=10> */
[----:B------:R-:W-:Y:S01]  /*1bd80*/  I2FP.F32.S32 R120, R120 ;  /* 0x0000007800787245 */ /* 0x000fe20000201400 */
[C---:B------:R-:W-:Y:S01]  /*1bd90*/  FFMA.FTZ R4, -R173.reuse, R3, R4 ;  /* 0x00000003ad047223 */ /* 0x040fe20000010104 */
[----:B------:R-:W-:Y:S01]  /*1bda0*/  I2FP.F32.S32 R122, R122 ;  /* 0x0000007a007a7245 */ /* 0x000fe20000201400 */
[C---:B------:R-:W-:Y:S01]  /*1bdb0*/  VIADD R3, R174.reuse, 0x29 ;  /* 0x00000029ae037836 */ /* 0x040fe20000000000 */
[----:B------:R-:W-:Y:S01]  /*1bdc0*/  I2FP.F32.S32 R121, R121 ;  /* 0x0000007900797245 */ /* 0x000fe20000201400 */
[CC--:B------:R-:W-:Y:S01]  /*1bdd0*/  FFMA.FTZ R11, -R173.reuse, R120.reuse, R11 ;  /* 0x00000078ad0b7223 */ /* 0x0c0fe2000001010b */
[----:B------:R-:W-:Y:S01]  /*1bde0*/  IABS R123, R123 ;  /* 0x0000007b007b7213 */ /* 0x000fe20000000000 */
[C---:B------:R-:W-:Y:S01]  /*1bdf0*/  FFMA.FTZ R5, -R173.reuse, R120, R5 ;  /* 0x00000078ad057223 */ /* 0x040fe20000010105 */
[----:B------:R-:W-:Y:S01]  /*1be00*/  IABS R3, R3 ;  /* 0x0000000300037213 */ /* 0x000fe20000000000 */
[C---:B------:R-:W-:Y:S01]  /*1be10*/  FFMA.FTZ R7, -R173.reuse, R122, R7 ;  /* 0x0000007aad077223 */ /* 0x040fe20000010107 */
[----:B------:R-:W-:Y:S01]  /*1be20*/  I2FP.F32.S32 R123, R123 ;  /* 0x0000007b007b7245 */ /* 0x000fe20000201400 */
[C---:B------:R-:W-:Y:S01]  /*1be30*/  VIADD R120, R174.reuse, 0x28 ;  /* 0x00000028ae787836 */ /* 0x040fe20000000000 */
[----:B------:R-:W-:Y:S01]  /*1be40*/  I2FP.F32.S32 R3, R3 ;  /* 0x0000000300037245 */ /* 0x000fe20000201400 */
[C---:B------:R-:W-:Y:S01]  /*1be50*/  VIADD R122, R174.reuse, 0x21 ;  /* 0x00000021ae7a7836 */ /* 0x040fe20000000000 */
[----:B------:R-:W-:Y:S01]  /*1be60*/  IABS R124, R124 ;  /* 0x0000007c007c7213 */ /* 0x000fe20000000000 */
[C---:B------:R-:W-:Y:S01]  /*1be70*/  FFMA.FTZ R8, -R173.reuse, R121, R8 ;  /* 0x00000079ad087223 */ /* 0x040fe20000010108 */
[----:B------:R-:W-:Y:S01]  /*1be80*/  IABS R120, R120 ;  /* 0x0000007800787213 */ /* 0x000fe20000000000 */
[C---:B------:R-:W-:Y:S01]  /*1be90*/  FFMA.FTZ R18, -R173.reuse, R3, R18 ;  /* 0x00000003ad127223 */ /* 0x040fe20000010112 */
[----:B------:R-:W-:Y:S01]  /*1bea0*/  IABS R122, R122 ;  /* 0x0000007a007a7213 */ /* 0x000fe20000000000 */
[C---:B------:R-:W-:Y:S01]  /*1beb0*/  FFMA.FTZ R14, -R173.reuse, R121, R14 ;  /* 0x00000079ad0e7223 */ /* 0x040fe2000001010e */
[----:B------:R-:W-:Y:S01]  /*1bec0*/  I2FP.F32.S32 R120, R120 ;  /* 0x0000007800787245 */ /* 0x000fe20000201400 */
[----:B------:R-:W-:Y:S01]  /*1bed0*/  VIADD R121, R174, 0x20 ;  /* 0x00000020ae797836 */ /* 0x000fe20000000000 */
[----:B------:R-:W-:Y:S01]  /*1bee0*/  I2FP.F32.S32 R124, R124 ;  /* 0x0000007c007c7245 */ /* 0x000fe20000201400 */
[C---:B------:R-:W-:Y:S01]  /*1bef0*/  FFMA.FTZ R12, -R173.reuse, R3, R12 ;  /* 0x00000003ad0c7223 */ /* 0x040fe2000001010c */
[----:B------:R-:W-:Y:S01]  /*1bf00*/  I2FP.F32.S32 R3, R122 ;  /* 0x0000007a00037245 */ /* 0x000fe20000201400 */
[CC--:B------:R-:W-:Y:S01]  /*1bf10*/  FFMA.FTZ R19, -R173.reuse, R120.reuse, R19 ;  /* 0x00000078ad137223 */ /* 0x0c0fe20000010113 */
[----:B------:R-:W-:Y:S01]  /*1bf20*/  IABS R121, R121 ;  /* 0x0000007900797213 */ /* 0x000fe20000000000 */
[C---:B------:R-:W-:Y:S01]  /*1bf30*/  FFMA.FTZ R13, -R173.reuse, R120, R13 ;  /* 0x00000078ad0d7223 */ /* 0x040fe2000001010d */
[----:B------:R-:W-:Y:S01]  /*1bf40*/  @P1 LOP3.LUT R178, R178, 0x800, RZ, 0xfc, !PT ;  /* 0x00000800b2b21812 */ /* 0x000fe200078efcff */
[C---:B------:R-:W-:Y:S01]  /*1bf50*/  FFMA.FTZ R22, -R173.reuse, R3, R22 ;  /* 0x00000003ad167223 */ /* 0x040fe20000010116 */
[----:B------:R-:W-:Y:S01]  /*1bf60*/  I2FP.F32.S32 R122, R121 ;  /* 0x00000079007a7245 */ /* 0x000fe20000201400 */
[----:B------:R-:W-:Y:S01]  /*1bf70*/  FFMA.FTZ R16, -R173, R3, R16 ;  /* 0x00000003ad107223 */ /* 0x000fe20000010110 */
[----:B------:R-:W-:Y:S01]  /*1bf80*/  @P2 LOP3.LUT R177, R177, 0x100000, RZ, 0xfc, !PT ;  /* 0x00100000b1b12812 */ /* 0x000fe200078efcff */
[----:B------:R-:W-:Y:S01]  /*1bf90*/  VIADD R120, R174, 0x19 ;  /* 0x00000019ae787836 */ /* 0x000fe20000000000 */
[----:B------:R-:W-:Y:S01]  /*1bfa0*/  ISETP.GE.AND P5, PT, R126, R171, PT ;  /* 0x000000ab7e00720c */ /* 0x000fe20003fa6270 */
[----:B------:R-:W-:Y:S01]  /*1bfb0*/  FFMA.FTZ R6, -R173, R123, R6 ;  /* 0x0000007bad067223 */ /* 0x000fe20000010106 */
[----:B------:R-:W-:Y:S01]  /*1bfc0*/  LOP3.LUT R177, R177, 0xfff7ffff, RZ, 0xc0, !PT ;  /* 0xfff7ffffb1b17812 */ /* 0x000fe200078ec0ff */
[C---:B------:R-:W-:Y:S01]  /*1bfd0*/  VIADD R3, R174.reuse, 0x18 ;  /* 0x00000018ae037836 */ /* 0x040fe20000000000 */
[----:B------:R-:W-:Y:S01]  /*1bfe0*/  IABS R121, R120 ;  /* 0x0000007800797213 */ /* 0x000fe20000000000 */
[----:B------:R-:W-:Y:S01]  /*1bff0*/  VIADD R123, R174, 0x11 ;  /* 0x00000011ae7b7836 */ /* 0x000fe20000000000 */
[----:B------:R-:W-:Y:S01]  /*1c000*/  FSEL R6, R6, -INF , P0 ;  /* 0xff80000006067808 */ /* 0x000fe20000000000 */
[C---:B------:R-:W-:Y:S01]  /*1c010*/  FFMA.FTZ R9, -R173.reuse, R124, R9 ;  /* 0x0000007cad097223 */ /* 0x040fe20000010109 */
[----:B------:R-:W-:Y:S01]  /*1c020*/  IABS R120, R3 ;  /* 0x0000000300787213 */ /* 0x000fe20000000000 */
[CC--:B------:R-:W-:Y:S01]  /*1c030*/  FFMA.FTZ R23, -R173.reuse, R122.reuse, R23 ;  /* 0x0000007aad177223 */ /* 0x0c0fe20000010117 */
[----:B------:R-:W-:Y:S01]  /*1c040*/  IABS R3, R123 ;  /* 0x0000007b00037213 */ /* 0x000fe20000000000 */
[C---:B------:R-:W-:Y:S01]  /*1c050*/  FFMA.FTZ R17, -R173.reuse, R122, R17 ;  /* 0x0000007aad117223 */ /* 0x040fe20000010111 */
[----:B------:R-:W-:Y:S01]  /*1c060*/  I2FP.F32.S32 R123, R121 ;  /* 0x00000079007b7245 */ /* 0x000fe20000201400 */
[----:B------:R-:W-:Y:S01]  /*1c070*/  VIADD R122, R174, 0x10 ;  /* 0x00000010ae7a7836 */ /* 0x000fe20000000000 */
[----:B------:R-:W-:Y:S01]  /*1c080*/  I2FP.F32.S32 R3, R3 ;  /* 0x0000000300037245 */ /* 0x000fe20000201400 */
[C---:B------:R-:W-:Y:S01]  /*1c090*/  FFMA.FTZ R15, -R173.reuse, R124, R15 ;  /* 0x0000007cad0f7223 */ /* 0x040fe2000001010f */
[----:B------:R-:W-:Y:S01]  /*1c0a0*/  I2FP.F32.S32 R120, R120 ;  /* 0x0000007800787245 */ /* 0x000fe20000201400 */
[C---:B------:R-:W-:Y:S01]  /*1c0b0*/  FFMA.FTZ R26, -R173.reuse, R123, R26 ;  /* 0x0000007bad1a7223 */ /* 0x040fe2000001011a */
[----:B------:R-:W-:Y:S01]  /*1c0c0*/  IABS R122, R122 ;  /* 0x0000007a007a7213 */ /* 0x000fe20000000000 */
[C---:B------:R-:W-:Y:S01]  /*1c0d0*/  FFMA.FTZ R24, -R173.reuse, R3, R24 ;  /* 0x00000003ad187223 */ /* 0x040fe20000010118 */
[----:B------:R-:W-:Y:S01]  /*1c0e0*/  ISETP.GE.AND P0, PT, R126, R169, PT ;  /* 0x000000a97e00720c */ /* 0x000fe20003f06270 */
[----:B------:R-:W-:Y:S01]  /*1c0f0*/  FFMA.FTZ R30, -R173, R3, R30 ;  /* 0x00000003ad1e7223 */ /* 0x000fe2000001011e */
[----:B------:R-:W-:Y:S01]  /*1c100*/  I2FP.F32.S32 R122, R122 ;  /* 0x0000007a007a7245 */ /* 0x000fe20000201400 */
[----:B------:R-:W-:Y:S01]  /*1c110*/  VIADD R3, R174, 0x8 ;  /* 0x00000008ae037836 */ /* 0x000fe20000000000 */
[----:B------:R-:W-:Y:S01]  /*1c120*/  LOP3.LUT R178, R178, 0xfffffbff, RZ, 0xc0, !PT ;  /* 0xfffffbffb2b27812 */ /* 0x000fe200078ec0ff */
[C---:B------:R-:W-:Y:S01]  /*1c130*/  VIADD R121, R174.reuse, 0x9 ;  /* 0x00000009ae797836 */ /* 0x040fe20000000000 */
[----:B------:R-:W-:Y:S01]  /*1c140*/  ISETP.GE.AND P2, PT, R125, R170, PT ;  /* 0x000000aa7d00720c */ /* 0x000fe20003f46270 */
[CC--:B------:R-:W-:Y:S01]  /*1c150*/  FFMA.FTZ R25, -R173.reuse, R122.reuse, R25 ;  /* 0x0000007aad197223 */ /* 0x0c0fe20000010119 */
[----:B------:R-:W-:Y:S01]  /*1c160*/  IABS R3, R3 ;  /* 0x0000000300037213 */ /* 0x000fe20000000000 */
[C---:B------:R-:W-:Y:S01]  /*1c170*/  FFMA.FTZ R31, -R173.reuse, R122, R31 ;  /* 0x0000007aad1f7223 */ /* 0x040fe2000001011f */
[----:B------:R-:W-:Y:S01]  /*1c180*/  IABS R121, R121 ;  /* 0x0000007900797213 */ /* 0x000fe20000000000 */
[C---:B------:R-:W-:Y:S01]  /*1c190*/  VIADD R122, R174.reuse, 0xfffffff8 ;  /* 0xfffffff8ae7a7836 */ /* 0x040fe20000000000 */
[----:B------:R-:W-:Y:S01]  /*1c1a0*/  I2FP.F32.S32 R124, R3 ;  /* 0x00000003007c7245 */ /* 0x000fe20000201400 */
[CC--:B------:R-:W-:Y:S01]  /*1c1b0*/  FFMA.FTZ R27, -R173.reuse, R120.reuse, R27 ;  /* 0x00000078ad1b7223 */ /* 0x0c0fe2000001011b */
[----:B------:R-:W-:Y:S01]  /*1c1c0*/  I2FP.F32.S32 R121, R121 ;  /* 0x0000007900797245 */ /* 0x000fe20000201400 */
[----:B------:R-:W-:Y:S01]  /*1c1d0*/  FFMA.FTZ R21, -R173, R120, R21 ;  /* 0x00000078ad157223 */ /* 0x000fe20000010115 */
[----:B------:R-:W-:Y:S01]  /*1c1e0*/  IABS R122, R122 ;  /* 0x0000007a007a7213 */ /* 0x000fe20000000000 */
[C---:B------:R-:W-:Y:S01]  /*1c1f0*/  VIADD R3, R174.reuse, 0xffffffc0 ;  /* 0xffffffc0ae037836 */ /* 0x040fe20000000000 */
[----:B------:R-:W-:Y:S01]  /*1c200*/  ISETP.GE.AND P4, PT, R127, R171, PT ;  /* 0x000000ab7f00720c */ /* 0x000fe20003f86270 */
[C---:B------:R-:W-:Y:S01]  /*1c210*/  FFMA.FTZ R34, -R173.reuse, R121, R34 ;  /* 0x00000079ad227223 */ /* 0x040fe20000010122 */
[----:B------:R-:W-:Y:S01]  /*1c220*/  I2FP.F32.S32 R122, R122 ;  /* 0x0000007a007a7245 */ /* 0x000fe20000201400 */
[----:B------:R-:W-:Y:S01]  /*1c230*/  VIADD R120, R174, 0x1 ;  /* 0x00000001ae787836 */ /* 0x000fe20000000000 */
[----:B------:R-:W-:Y:S01]  /*1c240*/  IABS R3, R3 ;  /* 0x0000000300037213 */ /* 0x000fe20000000000 */
[C---:B------:R-:W-:Y:S01]  /*1c250*/  FFMA.FTZ R28, -R173.reuse, R121, R28 ;  /* 0x00000079ad1c7223 */ /* 0x040fe2000001011c */
[----:B------:R-:W-:Y:S01]  /*1c260*/  P2R R0, PR, RZ, 0x8 ;  /* 0x00000008ff007803 */ /* 0x000fe20000000000 */
[C---:B------:R-:W-:Y:S01]  /*1c270*/  FFMA.FTZ R35, -R173.reuse, R124, R35 ;  /* 0x0000007cad237223 */ /* 0x040fe20000010123 */
[----:B------:R-:W-:Y:S01]  /*1c280*/  IABS R121, R120 ;  /* 0x0000007800797213 */ /* 0x000fe20000000000 */
[C---:B------:R-:W-:Y:S01]  /*1c290*/  FFMA.FTZ R29, -R173.reuse, R124, R29 ;  /* 0x0000007cad1d7223 */ /* 0x040fe2000001011d */
[----:B------:R-:W-:Y:S01]  /*1c2a0*/  I2FP.F32.S32 R124, R3 ;  /* 0x00000003007c7245 */ /* 0x000fe20000201400 */
[CC--:B------:R-:W-:Y:S01]  /*1c2b0*/  FFMA.FTZ R43, -R173.reuse, R122.reuse, R43 ;  /* 0x0000007aad2b7223 */ /* 0x0c0fe2000001012b */
[----:B------:R-:W-:Y:S01]  /*1c2c0*/  I2FP.F32.S32 R121, R121 ;  /* 0x0000007900797245 */ /* 0x000fe20000201400 */
[C---:B------:R-:W-:Y:S01]  /*1c2d0*/  FFMA.FTZ R37, -R173.reuse, R122, R37 ;  /* 0x0000007aad257223 */ /* 0x040fe20000010125 */
[C---:B------:R-:W-:Y:S02]  /*1c2e0*/  VIADD R122, R176.reuse, 0x1 ;  /* 0x00000001b07a7836 */ /* 0x040fe40000000000 */
[C---:B------:R-:W-:Y:S01]  /*1c2f0*/  FFMA.FTZ R65, -R173.reuse, R124, R65 ;  /* 0x0000007cad417223 */ /* 0x040fe20000010141 */
[C---:B------:R-:W-:Y:S02]  /*1c300*/  VIADD R3, R176.reuse, 0xfffffff9 ;  /* 0xfffffff9b0037836 */ /* 0x040fe40000000000 */
[C---:B------:R-:W-:Y:S01]  /*1c310*/  FFMA.FTZ R38, -R173.reuse, R121, R38 ;  /* 0x00000079ad267223 */ /* 0x040fe20000010126 */
[----:B------:R-:W-:Y:S01]  /*1c320*/  VIADD R124, R176, 0xffffffd0 ;  /* 0xffffffd0b07c7836 */ /* 0x000fe20000000000 */
[----:B------:R-:W-:Y:S01]  /*1c330*/  ISETP.GE.AND P1, PT, R122, R169, PT ;  /* 0x000000a97a00720c */ /* 0x000fe20003f26270 */
[C---:B------:R-:W-:Y:S01]  /*1c340*/  FFMA.FTZ R32, -R173.reuse, R121, R32 ;  /* 0x00000079ad207223 */ /* 0x040fe20000010120 */
[----:B------:R-:W-:Y:S01]  /*1c350*/  FSEL R121, R10, -INF , P0 ;  /* 0xff8000000a797808 */ /* 0x000fe20000000000 */
[----:B------:R-:W-:Y:S01]  /*1c360*/  FFMA.FTZ R20, -R173, R123, R20 ;  /* 0x0000007bad147223 */ /* 0x000fe20000010114 */
[----:B------:R-:W-:Y:S01]  /*1c370*/  FSEL R193, R39, -INF , P1 ;  /* 0xff80000027c17808 */ /* 0x000fe20000800000 */
[----:B------:R-:W-:Y:S01]  /*1c380*/  VIADD R39, R176, 0xffffffd8 ;  /* 0xffffffd8b0277836 */ /* 0x000fe20000000000 */
[----:B------:R-:W-:Y:S01]  /*1c390*/  ISETP.GE.AND P0, PT, R124, R169, PT ;  /* 0x000000a97c00720c */ /* 0x000fe20003f06270 */
[C---:B------:R-:W-:Y:S01]  /*1c3a0*/  VIADD R123, R176.reuse, 0xffffffd1 ;  /* 0xffffffd1b07b7836 */ /* 0x040fe20000000000 */
[----:B------:R-:W-:Y:S01]  /*1c3b0*/  ISETP.GE.AND P1, PT, R3, R171, PT ;  /* 0x000000ab0300720c */ /* 0x000fe20003f26270 */
[----:B------:R-:W-:Y:S01]  /*1c3c0*/  VIADD R10, R176, 0xffffffe9 ;  /* 0xffffffe9b00a7836 */ /* 0x000fe20000000000 */
[----:B------:R-:W-:Y:S01]  /*1c3d0*/  FSEL R243, R14, -INF , P0 ;  /* 0xff8000000ef37808 */ /* 0x000fe20000000000 */
[----:B------:R-:W-:Y:S01]  /*1c3e0*/  VIADD R14, R176, 0xffffffe1 ;  /* 0xffffffe1b00e7836 */ /* 0x000fe20000000000 */
[-C--:B------:R-:W-:Y:S01]  /*1c3f0*/  ISETP.GE.AND P0, PT, R39, R169.reuse, PT ;  /* 0x000000a92700720c */ /* 0x080fe20003f06270 */
[----:B------:R-:W-:Y:S01]  /*1c400*/  VIADD R120, R174, 0xffffffc8 ;  /* 0xffffffc8ae787836 */ /* 0x000fe20000000000 */
[----:B------:R-:W-:Y:S01]  /*1c410*/  FSEL R209, R33, -INF , P1 ;  /* 0xff80000021d17808 */ /* 0x000fe20000800000 */
[----:B------:R-:W-:Y:S01]  /*1c420*/  VIADD R33, R176, 0xffffffd9 ;  /* 0xffffffd9b0217836 */ /* 0x000fe20000000000 */
[----:B------:R-:W-:Y:S02]  /*1c430*/  FSEL R235, R18, -INF , P0 ;  /* 0xff80000012eb7808 */ /* 0x000fe40000000000 */
[C---:B------:R-:W-:Y:S02]  /*1c440*/  ISETP.GE.AND P0, PT, R127.reuse, R168, PT ;  /* 0x000000a87f00720c */ /* 0x040fe40003f06270 */
[----:B------:R-:W-:Y:S02]  /*1c450*/  IABS R120, R120 ;  /* 0x0000007800787213 */ /* 0x000fe40000000000 */
[-C--:B------:R-:W-:Y:S02]  /*1c460*/  ISETP.GE.AND P1, PT, R127, R169.reuse, PT ;  /* 0x000000a97f00720c */ /* 0x080fe40003f26270 */
[----:B------:R-:W-:Y:S02]  /*1c470*/  I2FP.F32.S32 R120, R120 ;  /* 0x0000007800787245 */ /* 0x000fe40000201400 */
[----:B------:R-:W-:Y:S02]  /*1c480*/  FSEL R7, R7, -INF , P1 ;  /* 0xff80000007077808 */ /* 0x000fe40000800000 */
[-C--:B------:R-:W-:Y:S01]  /*1c490*/  ISETP.GE.AND P1, PT, R125, R169.reuse, PT ;  /* 0x000000a97d00720c */ /* 0x080fe20003f26270 */
[CC--:B------:R-:W-:Y:S01]  /*1c4a0*/  FFMA.FTZ R61, -R173.reuse, R120.reuse, R61 ;  /* 0x00000078ad3d7223 */ /* 0x0c0fe2000001013d */
[----:B------:R-:W-:Y:S01]  /*1c4b0*/  FFMA.FTZ R67, -R173, R120, R67 ;  /* 0x00000078ad437223 */ /* 0x000fe20000010143 */
[----:B------:R-:W-:Y:S02]  /*1c4c0*/  @P0 LOP3.LUT R177, R177, 0x80000, RZ, 0xfc, !PT ;  /* 0x00080000b1b10812 */ /* 0x000fe400078efcff */
        /* <DEDUP_REMOVED lines=8> */
[----:B------:R-:W-:Y:S01]  /*1c550*/  FSEL R241, R15, -INF , P1 ;  /* 0xff8000000ff17808 */ /* 0x000fe20000800000 */
[----:B------:R-:W-:Y:S01]  /*1c560*/  VIADD R15, R176, 0xffffffe0 ;  /* 0xffffffe0b00f7836 */ /* 0x000fe20000000000 */
[----:B------:R-:W-:Y:S02]  /*1c570*/  LOP3.LUT R177, R177, 0xfffbffff, RZ, 0xc0, !PT ;  /* 0xfffbffffb1b17812 */ /* 0x000fe400078ec0ff */
[----:B------:R-:W-:Y:S02]  /*1c580*/  ISETP.GE.AND P1, PT, R127, R170, PT ;  /* 0x000000aa7f00720c */ /* 0x000fe40003f26270 */
[----:B------:R-:W-:Y:S02]  /*1c590*/  IABS R8, R8 ;  /* 0x0000000800087213 */ /* 0x000fe40000000000 */
[----:B------:R-:W-:Y:S02]  /*1c5a0*/  @P0 LOP3.LUT R177, R177, 0x40000, RZ, 0xfc, !PT ;  /* 0x00040000b1b10812 */ /* 0x000fe400078efcff */
[-C--:B------:R-:W-:Y:S02]  /*1c5b0*/  ISETP.GE.AND P0, PT, R15, R169.reuse, PT ;  /* 0x000000a90f00720c */ /* 0x080fe40003f06270 */
[----:B------:R-:W-:Y:S02]  /*1c5c0*/  I2FP.F32.S32 R8, R8 ;  /* 0x0000000800087245 */ /* 0x000fe40000201400 */
[----:B------:R-:W-:Y:S02]  /*1c5d0*/  FSEL R227, R22, -INF , P0 ;  /* 0xff80000016e37808 */ /* 0x000fe40000000000 */
[----:B------:R-:W-:Y:S01]  /*1c5e0*/  ISETP.GE.AND P0, PT, R125, R168, PT ;  /* 0x000000a87d00720c */ /* 0x000fe20003f06270 */
[CC--:B------:R-:W-:Y:S01]  /*1c5f0*/  FFMA.FTZ R42, -R173.reuse, R8.reuse, R42 ;  /* 0x00000008ad2a7223 */ /* 0x0c0fe2000001012a */
[----:B------:R-:W-:Y:S01]  /*1c600*/  @P1 LOP3.LUT R178, R178, 0x400, RZ, 0xfc, !PT ;  /* 0x00000400b2b21812 */ /* 0x000fe200078efcff */
[----:B------:R-:W-:Y:S01]  /*1c610*/  FFMA.FTZ R36, -R173, R8, R36 ;  /* 0x00000008ad247223 */ /* 0x000fe20000010124 */
[----:B------:R-:W-:Y:S01]  /*1c620*/  ISETP.GE.AND P1, PT, R126, R170, PT ;  /* 0x000000aa7e00720c */ /* 0x000fe20003f26270 */
[----:B------:R-:W-:Y:S01]  /*1c630*/  VIADD R8, R174, 0xfffffff1 ;  /* 0xfffffff1ae087836 */ /* 0x000fe20000000000 */
[----:B------:R-:W-:Y:S02]  /*1c640*/  LOP3.LUT R177, R177, 0xfffdffff, RZ, 0xc0, !PT ;  /* 0xfffdffffb1b17812 */ /* 0x000fe400078ec0ff */
[----:B------:R-:W-:Y:S02]  /*1c650*/  LOP3.LUT R178, R178, 0xfffffdff, RZ, 0xc0, !PT ;  /* 0xfffffdffb2b27812 */ /* 0x000fe400078ec0ff */
[----:B------:R-:W-:Y:S02]  /*1c660*/  IABS R8, R8 ;  /* 0x0000000800087213 */ /* 0x000fe40000000000 */
[----:B------:R-:W-:Y:S01]  /*1c670*/  FSEL R22, R5, -INF , P4 ;  /* 0xff80000005167808 */ /* 0x000fe20002000000 */
[----:B------:R-:W-:Y:S01]  /*1c680*/  VIADD R5, R176, 0xfffffff0 ;  /* 0xfffffff0b0057836 */ /* 0x000fe20000000000 */
[----:B------:R-:W-:Y:S02]  /*1c690*/  I2FP.F32.S32 R8, R8 ;  /* 0x0000000800087245 */ /* 0x000fe40000201400 */
[----:B------:R-:W-:Y:S02]  /*1c6a0*/  @P0 LOP3.LUT R177, R177, 0x20000, RZ, 0xfc, !PT ;  /* 0x00020000b1b10812 */ /* 0x000fe400078efcff */
[-C--:B------:R-:W-:Y:S01]  /*1c6b0*/  ISETP.GE.AND P0, PT, R14, R169.reuse, PT ;  /* 0x000000a90e00720c */ /* 0x080fe20003f06270 */
[CC--:B------:R-:W-:Y:S01]  /*1c6c0*/  FFMA.FTZ R40, -R173.reuse, R8.reuse, R40 ;  /* 0x00000008ad287223 */ /* 0x0c0fe20000010128 */
[----:B------:R-:W-:Y:S01]  /*1c6d0*/  @P1 LOP3.LUT R178, R178, 0x200, RZ, 0xfc, !PT ;  /* 0x00000200b2b21812 */ /* 0x000fe200078efcff */
[----:B------:R-:W-:Y:S01]  /*1c6e0*/  FFMA.FTZ R46, -R173, R8, R46 ;  /* 0x00000008ad2e7223 */ /* 0x000fe2000001012e */
[----:B------:R-:W-:Y:S01]  /*1c6f0*/  FSEL R225, R23, -INF , P0 ;  /* 0xff80000017e17808 */ /* 0x000fe20000000000 */
[----:B------:R-:W-:Y:S01]  /*1c700*/  VIADD R8, R174, 0xfffffff0 ;  /* 0xfffffff0ae087836 */ /* 0x000fe20000000000 */
[----:B------:R-:W-:Y:S02]  /*1c710*/  ISETP.GE.AND P0, PT, R124, R168, PT ;  /* 0x000000a87c00720c */ /* 0x000fe40003f06270 */
[----:B------:R-:W-:Y:S02]  /*1c720*/  LOP3.LUT R178, R178, 0xfffffeff, RZ, 0xc0, !PT ;  /* 0xfffffeffb2b27812 */ /* 0x000fe400078ec0ff */
[----:B------:R-:W-:Y:S02]  /*1c730*/  IABS R8, R8 ;  /* 0x0000000800087213 */ /* 0x000fe40000000000 */
[----:B------:R-:W-:Y:S02]  /*1c740*/  @P2 LOP3.LUT R178, R178, 0x100, RZ, 0xfc, !PT ;  /* 0x00000100b2b22812 */ /* 0x000fe400078efcff */
[----:B------:R-:W-:Y:S02]  /*1c750*/  I2FP.F32.S32 R8, R8 ;  /* 0x0000000800087245 */ /* 0x000fe40000201400 */
[----:B------:R-:W-:Y:S02]  /*1c760*/  LOP3.LUT R177, R177, 0xfffeffff, RZ, 0xc0, !PT ;  /* 0xfffeffffb1b17812 */ /* 0x000fe400078ec0ff */
[----:B------:R-:W-:Y:S01]  /*1c770*/  ISETP.GE.AND P2, PT, R124, R170, PT ;  /* 0x000000aa7c00720c */ /* 0x000fe20003f46270 */
[-C--:B------:R-:W-:Y:S01]  /*1c780*/  FFMA.FTZ R41, -R173, R8.reuse, R41 ;  /* 0x00000008ad297223 */ /* 0x080fe20000010129 */
[----:B------:R-:W-:Y:S01]  /*1c790*/  @P0 LOP3.LUT R177, R177, 0x10000, RZ, 0xfc, !PT ;  /* 0x00010000b1b10812 */ /* 0x000fe200078efcff */
[----:B------:R-:W-:Y:S01]  /*1c7a0*/  FFMA.FTZ R47, -R173, R8, R47 ;  /* 0x00000008ad2f7223 */ /* 0x000fe2000001012f */
[----:B------:R-:W-:Y:S01]  /*1c7b0*/  ISETP.GE.AND P0, PT, R11, R169, PT ;  /* 0x000000a90b00720c */ /* 0x000fe20003f06270 */
[----:B------:R-:W-:Y:S01]  /*1c7c0*/  VIADD R8, R174, 0xffffffe9 ;  /* 0xffffffe9ae087836 */ /* 0x000fe20000000000 */
[----:B------:R-:W-:Y:S02]  /*1c7d0*/  LOP3.LUT R178, R178, 0xffffff7f, RZ, 0xc0, !PT ;  /* 0xffffff7fb2b27812 */ /* 0x000fe400078ec0ff */
[----:B------:R-:W-:Y:S02]  /*1c7e0*/  FSEL R26, R26, -INF , P0 ;  /* 0xff8000001a1a7808 */ /* 0x000fe40000000000 */
[----:B------:R-:W-:Y:S02]  /*1c7f0*/  ISETP.GE.AND P0, PT, R123, R168, PT ;  /* 0x000000a87b00720c */ /* 0x000fe40003f06270 */
[----:B------:R-:W-:Y:S02]  /*1c800*/  IABS R8, R8 ;  /* 0x0000000800087213 */ /* 0x000fe40000000000 */
[----:B------:R-:W-:Y:S02]  /*1c810*/  ISETP.GE.AND P1, PT, R125, R171, PT ;  /* 0x000000ab7d00720c */ /* 0x000fe40003f26270 */
[----:B------:R-:W-:Y:S02]  /*1c820*/  @P2 LOP3.LUT R178, R178, 0x80, RZ, 0xfc, !PT ;  /* 0x00000080b2b22812 */ /* 0x000fe400078efcff */
[----:B------:R-:W-:Y:S02]  /*1c830*/  I2FP.F32.S32 R8, R8 ;  /* 0x0000000800087245 */ /* 0x000fe40000201400 */
[----:B------:R-:W-:Y:S02]  /*1c840*/  ISETP.GE.AND P2, PT, R123, R170, PT ;  /* 0x000000aa7b00720c */ /* 0x000fe40003f46270 */
[----:B------:R-:W-:Y:S01]  /*1c850*/  FSEL R18, R9, -INF , P1 ;  /* 0xff80000009127808 */ /* 0x000fe20000800000 */
[----:B------:R-:W-:Y:S01]  /*1c860*/  FFMA.FTZ R44, -R173, R8, R44 ;  /* 0x00000008ad2c7223 */ /* 0x000fe2000001012c */
[----:B------:R-:W-:Y:S01]  /*1c870*/  ISETP.GE.AND P1, PT, R3, R170, PT ;  /* 0x000000aa0300720c */ /* 0x000fe20003f26270 */
[----:B------:R-:W-:Y:S01]  /*1c880*/  FFMA.FTZ R50, -R173, R8, R50 ;  /* 0x00000008ad327223 */ /* 0x000fe20000010132 */
[----:B------:R-:W-:Y:S01]  /*1c890*/  LOP3.LUT R177, R177, 0xffff7fff, RZ, 0xc0, !PT ;  /* 0xffff7fffb1b17812 */ /* 0x000fe200078ec0ff */
[----:B------:R-:W-:Y:S01]  /*1c8a0*/  VIADD R8, R174, 0xffffffe8 ;  /* 0xffffffe8ae087836 */ /* 0x000fe20000000000 */
[----:B------:R-:W-:Y:S01]  /*1c8b0*/  LOP3.LUT R178, R178, 0xffffffbf, RZ, 0xc0, !PT ;  /* 0xffffffbfb2b27812 */ /* 0x000fe200078ec0ff */
[----:B------:R-:W-:Y:S01]  /*1c8c0*/  VIADD R9, R176, 0x10 ;  /* 0x00000010b0097836 */ /* 0x000fe20000000000 */
[----:B------:R-:W-:Y:S02]  /*1c8d0*/  @P0 LOP3.LUT R177, R177, 0x8000, RZ, 0xfc, !PT ;  /* 0x00008000b1b10812 */ /* 0x000fe400078efcff */
[----:B------:R-:W-:Y:S02]  /*1c8e0*/  IABS R8, R8 ;  /* 0x0000000800087213 */ /* 0x000fe40000000000 */
[----:B------:R-:W-:Y:S02]  /*1c8f0*/  LOP3.LUT R177, R177, 0xefffffff, RZ, 0xc0, !PT ;  /* 0xefffffffb1b17812 */ /* 0x000fe400078ec0ff */
[----:B------:R-:W-:Y:S02]  /*1c900*/  @P2 LOP3.LUT R178, R178, 0x40, RZ, 0xfc, !PT ;  /* 0x00000040b2b22812 */ /* 0x000fe400078efcff */
[----:B------:R-:W-:Y:S02]  /*1c910*/  ISETP.GE.AND P2, PT, R3, R168, PT ;  /* 0x000000a80300720c */ /* 0x000fe40003f46270 */
[----:B------:R-:W-:Y:S02]  /*1c920*/  I2FP.F32.S32 R8, R8 ;  /* 0x0000000800087245 */ /* 0x000fe40000201400 */
[----:B------:R-:W-:Y:S02]  /*1c930*/  @P1 LOP3.LUT R177, R177, 0x10000000, RZ, 0xfc, !PT ;  /* 0x10000000b1b11812 */ /* 0x000fe400078efcff */
[-C--:B------:R-:W-:Y:S01]  /*1c940*/  ISETP.GE.AND P1, PT, R5, R169.reuse, PT ;  /* 0x000000a90500720c */ /* 0x080fe20003f26270 */
[-C--:B------:R-:W-:Y:S01]  /*1c950*/  FFMA.FTZ R45, -R173, R8.reuse, R45 ;  /* 0x00000008ad2d7223 */ /* 0x080fe2000001012d */
[----:B------:R-:W-:Y:S01]  /*1c960*/  LOP3.LUT R177, R177, 0xffffffdf, RZ, 0xc0, !PT ;  /* 0xffffffdfb1b17812 */ /* 0x000fe200078ec0ff */
[----:B------:R-:W-:Y:S01]  /*1c970*/  FFMA.FTZ R51, -R173, R8, R51 ;  /* 0x00000008ad337223 */ /* 0x000fe20000010133 */
[----:B------:R-:W-:Y:S01]  /*1c980*/  FSEL R30, R30, -INF , P1 ;  /* 0xff8000001e1e7808 */ /* 0x000fe20000800000 */
[----:B------:R-:W-:Y:S01]  /*1c990*/  VIADD R8, R174, 0xffffffe1 ;  /* 0xffffffe1ae087836 */ /* 0x000fe20000000000 */
[----:B------:R-:W-:Y:S02]  /*1c9a0*/  ISETP.GE.AND P1, PT, R39, R168, PT ;  /* 0x000000a82700720c */ /* 0x000fe40003f26270 */
[-C--:B------:R-:W-:Y:S02]  /*1c9b0*/  ISETP.GE.AND P0, PT, R10, R169.reuse, PT ;  /* 0x000000a90a00720c */ /* 0x080fe40003f06270 */
[----:B------:R-:W-:Y:S02]  /*1c9c0*/  IABS R8, R8 ;  /* 0x0000000800087213 */ /* 0x000fe40000000000 */
[----:B------:R-:W-:Y:S02]  /*1c9d0*/  @P2 LOP3.LUT R177, R177, 0x20, RZ, 0xfc, !PT ;  /* 0x00000020b1b12812 */ /* 0x000fe400078efcff */
[----:B------:R-:W-:Y:S02]  /*1c9e0*/  FSEL R27, R27, -INF , P0 ;  /* 0xff8000001b1b7808 */ /* 0x000fe40000000000 */
[-C--:B------:R-:W-:Y:S01]  /*1c9f0*/  ISETP.GE.AND P0, PT, R3, R169.reuse, PT ;  /* 0x000000a90300720c */ /* 0x080fe20003f06270 */
[----:B------:R-:W-:Y:S01]  /*1ca00*/  VIADD R3, R176, 0xfffffff8 ;  /* 0xfffffff8b0037836 */ /* 0x000fe20000000000 */
[----:B------:R-:W-:Y:S02]  /*1ca10*/  I2FP.F32.S32 R8, R8 ;  /* 0x0000000800087245 */ /* 0x000fe40000201400 */
[----:B------:R-:W-:Y:S01]  /*1ca20*/  FSEL R23, R4, -INF , P6 ;  /* 0xff80000004177808 */ /* 0x000fe20003000000 */
[C---:B------:R-:W-:Y:S01]  /*1ca30*/  VIADD R4, R176.reuse, 0xfffffff1 ;  /* 0xfffffff1b0047836 */ /* 0x040fe20000000000 */
[----:B------:R-:W-:Y:S01]  /*1ca40*/  LOP3.LUT R177, R177, 0xffffbfff, RZ, 0xc0, !PT ;  /* 0xffffbfffb1b17812 */ /* 0x000fe200078ec0ff */
[-C--:B------:R-:W-:Y:S01]  /*1ca50*/  FFMA.FTZ R48, -R173, R8.reuse, R48 ;  /* 0x00000008ad307223 */ /* 0x080fe20000010130 */
[----:B------:R-:W-:Y:S01]  /*1ca60*/  FSEL R35, R35, -INF , P0 ;  /* 0xff80000023237808 */ /* 0x000fe20000000000 */
[----:B------:R-:W-:Y:S01]  /*1ca70*/  FFMA.FTZ R54, -R173, R8, R54 ;  /* 0x00000008ad367223 */ /* 0x000fe20000010136 */
[-C--:B------:R-:W-:Y:S01]  /*1ca80*/  ISETP.GE.AND P0, PT, R176, R169.reuse, PT ;  /* 0x000000a9b000720c */ /* 0x080fe20003f06270 */
[----:B------:R-:W-:Y:S01]  /*1ca90*/  VIADD R8, R174, 0xffffffe0 ;  /* 0xffffffe0ae087836 */ /* 0x000fe20000000000 */
[----:B------:R-:W-:Y:S02]  /*1caa0*/  @P1 LOP3.LUT R177, R177, 0x4000, RZ, 0xfc, !PT ;  /* 0x00004000b1b11812 */ /* 0x000fe400078efcff */
[----:B------:R-:W-:Y:S02]  /*1cab0*/  ISETP.GE.AND P1, PT, R4, R169, PT ;  /* 0x000000a90400720c */ /* 0x000fe40003f26270 */
[----:B------:R-:W-:Y:S02]  /*1cac0*/  FSEL R199, R38, -INF , P0 ;  /* 0xff80000026c77808 */ /* 0x000fe40000000000 */
[-C--:B------:R-:W-:Y:S02]  /*1cad0*/  ISETP.GE.AND P0, PT, R15, R171.reuse, PT ;  /* 0x000000ab0f00720c */ /* 0x080fe40003f06270 */
[----:B------:R-:W-:Y:S02]  /*1cae0*/  FSEL R31, R31, -INF , P1 ;  /* 0xff8000001f1f7808 */ /* 0x000fe40000800000 */
[----:B------:R-:W-:Y:S02]  /*1caf0*/  IABS R8, R8 ;  /* 0x0000000800087213 */ /* 0x000fe40000000000 */
[----:B------:R-:W-:Y:S02]  /*1cb00*/  ISETP.GE.AND P1, PT, R33, R168, PT ;  /* 0x000000a82100720c */ /* 0x000fe40003f26270 */
[----:B------:R-:W-:Y:S02]  /*1cb10*/  FSEL R231, R20, -INF , P0 ;  /* 0xff80000014e77808 */ /* 0x000fe40000000000 */
[----:B------:R-:W-:Y:S02]  /*1cb20*/  I2FP.F32.S32 R8, R8 ;  /* 0x0000000800087245 */ /* 0x000fe40000201400 */
[-C--:B------:R-:W-:Y:S02]  /*1cb30*/  ISETP.GE.AND P0, PT, R14, R171.reuse, PT ;  /* 0x000000ab0e00720c */ /* 0x080fe40003f06270 */
[----:B------:R-:W-:Y:S01]  /*1cb40*/  LOP3.LUT R177, R177, 0xffffdfff, RZ, 0xc0, !PT ;  /* 0xffffdfffb1b17812 */ /* 0x000fe200078ec0ff */
[-C--:B------:R-:W-:Y:S01]  /*1cb50*/  FFMA.FTZ R49, -R173, R8.reuse, R49 ;  /* 0x00000008ad317223 */ /* 0x080fe20000010131 */
[----:B------:R-:W-:Y:S01]  /*1cb60*/  FSEL R229, R21, -INF , P0 ;  /* 0xff80000015e57808 */ /* 0x000fe20000000000 */
[----:B------:R-:W-:Y:S01]  /*1cb70*/  FFMA.FTZ R55, -R173, R8, R55 ;  /* 0x00000008ad377223 */ /* 0x000fe20000010137 */
[----:B------:R-:W-:Y:S01]  /*1cb80*/  ISETP.GE.AND P0, PT, R15, R168, PT ;  /* 0x000000a80f00720c */ /* 0x000fe20003f06270 */
[----:B------:R-:W-:Y:S01]  /*1cb90*/  VIADD R8, R174, 0xffffffd9 ;  /* 0xffffffd9ae087836 */ /* 0x000fe20000000000 */
[----:B------:R-:W-:Y:S02]  /*1cba0*/  ISETP.GE.AND P6, PT, R124, R171, PT ;  /* 0x000000ab7c00720c */ /* 0x000fe40003fc6270 */
[----:B------:R-:W-:Y:S02]  /*1cbb0*/  @P1 LOP3.LUT R177, R177, 0x2000, RZ, 0xfc, !PT ;  /* 0x00002000b1b11812 */ /* 0x000fe400078efcff */
[----:B------:R-:W-:Y:S02]  /*1cbc0*/  IABS R8, R8 ;  /* 0x0000000800087213 */ /* 0x000fe40000000000 */
[----:B------:R-:W-:Y:S01]  /*1cbd0*/  FSEL R247, R12, -INF , P6 ;  /* 0xff8000000cf77808 */ /* 0x000fe20003000000 */
[----:B------:R-:W-:Y:S01]  /*1cbe0*/  VIADD R12, R176, 0x8 ;  /* 0x00000008b00c7836 */ /* 0x000fe20000000000 */
[----:B------:R-:W-:Y:S02]  /*1cbf0*/  LOP3.LUT R177, R177, 0xffffefff, RZ, 0xc0, !PT ;  /* 0xffffefffb1b17812 */ /* 0x000fe400078ec0ff */
[----:B------:R-:W-:Y:S02]  /*1cc00*/  I2FP.F32.S32 R8, R8 ;  /* 0x0000000800087245 */ /* 0x000fe40000201400 */
[----:B------:R-:W-:Y:S02]  /*1cc10*/  @P0 LOP3.LUT R177, R177, 0x1000, RZ, 0xfc, !PT ;  /* 0x00001000b1b10812 */ /* 0x000fe400078efcff */
[----:B------:R-:W-:Y:S01]  /*1cc20*/  ISETP.GE.AND P0, PT, R12, R169, PT ;  /* 0x000000a90c00720c */ /* 0x000fe20003f06270 */
[-C--:B------:R-:W-:Y:S01]  /*1cc30*/  FFMA.FTZ R58, -R173, R8.reuse, R58 ;  /* 0x00000008ad3a7223 */ /* 0x080fe2000001013a */
[----:B------:R-:W-:Y:S01]  /*1cc40*/  ISETP.GE.AND P4, PT, R123, R171, PT ;  /* 0x000000ab7b00720c */ /* 0x000fe20003f86270 */
[----:B------:R-:W-:Y:S01]  /*1cc50*/  FFMA.FTZ R52, -R173, R8, R52 ;  /* 0x00000008ad347223 */ /* 0x000fe20000010134 */
[----:B------:R-:W-:Y:S01]  /*1cc60*/  FSEL R191, R42, -INF , P0 ;  /* 0xff8000002abf7808 */ /* 0x000fe20000000000 */
[----:B------:R-:W-:Y:S01]  /*1cc70*/  VIADD R8, R174, 0xffffffd8 ;  /* 0xffffffd8ae087836 */ /* 0x000fe20000000000 */
[----:B------:R-:W-:Y:S02]  /*1cc80*/  ISETP.GE.AND P0, PT, R14, R168, PT ;  /* 0x000000a80e00720c */ /* 0x000fe40003f06270 */
[----:B------:R-:W-:Y:S02]  /*1cc90*/  ISETP.GE.AND P2, PT, R39, R170, PT ;  /* 0x000000aa2700720c */ /* 0x000fe40003f46270 */
[----:B------:R-:W-:Y:S02]  /*1cca0*/  IABS R8, R8 ;  /* 0x0000000800087213 */ /* 0x000fe40000000000 */
[----:B------:R-:W-:Y:S01]  /*1ccb0*/  FSEL R245, R13, -INF , P4 ;  /* 0xff8000000df57808 */ /* 0x000fe20002000000 */
[----:B------:R-:W-:Y:S01]  /*1ccc0*/  VIADD R13, R176, 0x9 ;  /* 0x00000009b00d7836 */ /* 0x000fe20000000000 */
[----:B------:R-:W-:Y:S02]  /*1ccd0*/  I2FP.F32.S32 R8, R8 ;  /* 0x0000000800087245 */ /* 0x000fe40000201400 */
[----:B------:R-:W-:Y:S02]  /*1cce0*/  LOP3.LUT R177, R177, 0xfffff7ff, RZ, 0xc0, !PT ;  /* 0xfffff7ffb1b17812 */ /* 0x000fe400078ec0ff */
[----:B------:R-:W-:Y:S01]  /*1ccf0*/  LOP3.LUT R178, R178, 0xffffffdf, RZ, 0xc0, !PT ;  /* 0xffffffdfb2b27812 */ /* 0x000fe200078ec0ff */
[-C--:B------:R-:W-:Y:S01]  /*1cd00*/  FFMA.FTZ R53, -R173, R8.reuse, R53 ;  /* 0x00000008ad357223 */ /* 0x080fe20000010135 */
[----:B------:R-:W-:Y:S01]  /*1cd10*/  @P0 LOP3.LUT R177, R177, 0x800, RZ, 0xfc, !PT ;  /* 0x00000800b1b10812 */ /* 0x000fe200078efcff */
[----:B------:R-:W-:Y:S01]  /*1cd20*/  FFMA.FTZ R59, -R173, R8, R59 ;  /* 0x00000008ad3b7223 */ /* 0x000fe2000001013b */
[----:B------:R-:W-:Y:S01]  /*1cd30*/  ISETP.GE.AND P0, PT, R13, R169, PT ;  /* 0x000000a90d00720c */ /* 0x000fe20003f06270 */
[----:B------:R-:W-:Y:S01]  /*1cd40*/  VIADD R8, R174, 0xffffffd1 ;  /* 0xffffffd1ae087836 */ /* 0x000fe20000000000 */
[----:B------:R-:W-:Y:S02]  /*1cd50*/  @P2 LOP3.LUT R178, R178, 0x20, RZ, 0xfc, !PT ;  /* 0x00000020b2b22812 */ /* 0x000fe400078efcff */
[----:B------:R-:W-:Y:S02]  /*1cd60*/  FSEL R43, R43, -INF , P0 ;  /* 0xff8000002b2b7808 */ /* 0x000fe40000000000 */
[----:B------:R-:W-:Y:S02]  /*1cd70*/  IABS R8, R8 ;  /* 0x0000000800087213 */ /* 0x000fe40000000000 */
[----:B------:R-:W-:Y:S02]  /*1cd80*/  ISETP.GE.AND P0, PT, R11, R171, PT ;  /* 0x000000ab0b00720c */ /* 0x000fe40003f06270 */
[----:B------:R-:W-:Y:S02]  /*1cd90*/  ISETP.GE.AND P2, PT, R33, R170, PT ;  /* 0x000000aa2100720c */ /* 0x000fe40003f46270 */
[----:B------:R-:W-:Y:S02]  /*1cda0*/  I2FP.F32.S32 R8, R8 ;  /* 0x0000000800087245 */ /* 0x000fe40000201400 */
[----:B------:R-:W-:Y:S02]  /*1cdb0*/  FSEL R42, R24, -INF , P0 ;  /* 0xff800000182a7808 */ /* 0x000fe40000000000 */
[----:B------:R-:W-:Y:S01]  /*1cdc0*/  ISETP.GE.AND P1, PT, R3, R169, PT ;  /* 0x000000a90300720c */ /* 0x000fe20003f26270 */
[CC--:B------:R-:W-:Y:S01]  /*1cdd0*/  FFMA.FTZ R62, -R173.reuse, R8.reuse, R62 ;  /* 0x00000008ad3e7223 */ /* 0x0c0fe2000001013e */
[-C--:B------:R-:W-:Y:S01]  /*1cde0*/  ISETP.GE.AND P0, PT, R10, R171.reuse, PT ;  /* 0x000000ab0a00720c */ /* 0x080fe20003f06270 */
[----:B------:R-:W-:Y:S01]  /*1cdf0*/  FFMA.FTZ R56, -R173, R8, R56 ;  /* 0x00000008ad387223 */ /* 0x000fe20000010138 */
[----:B------:R-:W-:Y:S01]  /*1ce00*/  ISETP.GE.AND P5, PT, R39, R171, PT ;  /* 0x000000ab2700720c */ /* 0x000fe20003fa6270 */
[----:B------:R-:W-:Y:S01]  /*1ce10*/  VIADD R8, R174, 0xffffffd0 ;  /* 0xffffffd0ae087836 */ /* 0x000fe20000000000 */
[----:B------:R-:W-:Y:S02]  /*1ce20*/  FSEL R34, R34, -INF , P1 ;  /* 0xff80000022227808 */ /* 0x000fe40000800000 */
[----:B------:R-:W-:Y:S02]  /*1ce30*/  FSEL R39, R25, -INF , P0 ;  /* 0xff80000019277808 */ /* 0x000fe40000000000 */
[----:B------:R-:W-:Y:S01]  /*1ce40*/  ISETP.GE.AND P1, PT, R15, R170, PT ;  /* 0x000000aa0f00720c */ /* 0x000fe20003f26270 */
[----:B------:R-:W-:Y:S01]  /*1ce50*/  VIADD R15, R176, 0x21 ;  /* 0x00000021b00f7836 */ /* 0x000fe20000000000 */
[----:B------:R-:W-:Y:S02]  /*1ce60*/  ISETP.GE.AND P0, PT, R11, R168, PT ;  /* 0x000000a80b00720c */ /* 0x000fe40003f06270 */
[----:B------:R-:W-:Y:S02]  /*1ce70*/  LOP3.LUT R178, R178, 0xffffffef, RZ, 0xc0, !PT ;  /* 0xffffffefb2b27812 */ /* 0x000fe400078ec0ff */
[----:B------:R-:W-:Y:S02]  /*1ce80*/  IABS R8, R8 ;  /* 0x0000000800087213 */ /* 0x000fe40000000000 */
[----:B------:R-:W-:Y:S02]  /*1ce90*/  @P2 LOP3.LUT R178, R178, 0x10, RZ, 0xfc, !PT ;  /* 0x00000010b2b22812 */ /* 0x000fe400078efcff */
[----:B------:R-:W-:Y:S02]  /*1cea0*/  I2FP.F32.S32 R8, R8 ;  /* 0x0000000800087245 */ /* 0x000fe40000201400 */
[----:B------:R-:W-:Y:S02]  /*1ceb0*/  LOP3.LUT R178, R178, 0xfffffff7, RZ, 0xc0, !PT ;  /* 0xfffffff7b2b27812 */ /* 0x000fe400078ec0ff */
[----:B------:R-:W-:Y:S01]  /*1cec0*/  LOP3.LUT R177, R177, 0xfffffbff, RZ, 0xc0, !PT ;  /* 0xfffffbffb1b17812 */ /* 0x000fe200078ec0ff */
[CC--:B------:R-:W-:Y:S01]  /*1ced0*/  FFMA.FTZ R63, -R173.reuse, R8.reuse, R63 ;  /* 0x00000008ad3f7223 */ /* 0x0c0fe2000001013f */
[----:B------:R-:W-:Y:S01]  /*1cee0*/  @P1 LOP3.LUT R178, R178, 0x8, RZ, 0xfc, !PT ;  /* 0x00000008b2b21812 */ /* 0x000fe200078efcff */
[----:B------:R-:W-:Y:S01]  /*1cef0*/  FFMA.FTZ R57, -R173, R8, R57 ;  /* 0x00000008ad397223 */ /* 0x000fe20000010139 */
[----:B------:R-:W-:Y:S01]  /*1cf00*/  @P0 LOP3.LUT R177, R177, 0x400, RZ, 0xfc, !PT ;  /* 0x00000400b1b10812 */ /* 0x000fe200078efcff */
[----:B------:R-:W-:Y:S01]  /*1cf10*/  VIADD R8, R174, 0xffffffc9 ;  /* 0xffffffc9ae087836 */ /* 0x000fe20000000000 */
[----:B------:R-:W-:Y:S02]  /*1cf20*/  ISETP.GE.AND P1, PT, R14, R170, PT ;  /* 0x000000aa0e00720c */ /* 0x000fe40003f26270 */
[-C--:B------:R-:W-:Y:S02]  /*1cf30*/  ISETP.GE.AND P0, PT, R9, R169.reuse, PT ;  /* 0x000000a90900720c */ /* 0x080fe40003f06270 */
[----:B------:R-:W-:Y:S02]  /*1cf40*/  IABS R8, R8 ;  /* 0x0000000800087213 */ /* 0x000fe40000000000 */
[----:B------:R-:W-:Y:S02]  /*1cf50*/  FSEL R46, R46, -INF , P0 ;  /* 0xff8000002e2e7808 */ /* 0x000fe40000000000 */
[----:B------:R-:W-:Y:S02]  /*1cf60*/  ISETP.GE.AND P0, PT, R10, R168, PT ;  /* 0x000000a80a00720c */ /* 0x000fe40003f06270 */
[----:B------:R-:W-:Y:S02]  /*1cf70*/  I2FP.F32.S32 R8, R8 ;  /* 0x0000000800087245 */ /* 0x000fe40000201400 */
[----:B------:R-:W-:Y:S02]  /*1cf80*/  LOP3.LUT R178, R178, 0xfffffffb, RZ, 0xc0, !PT ;  /* 0xfffffffbb2b27812 */ /* 0x000fe400078ec0ff */
[----:B------:R-:W-:Y:S01]  /*1cf90*/  LOP3.LUT R177, R177, 0xfffffdff, RZ, 0xc0, !PT ;  /* 0xfffffdffb1b17812 */ /* 0x000fe200078ec0ff */
[CC--:B------:R-:W-:Y:S01]  /*1cfa0*/  FFMA.FTZ R60, -R173.reuse, R8.reuse, R60 ;  /* 0x00000008ad3c7223 */ /* 0x0c0fe2000001013c */
[----:B------:R-:W-:Y:S01]  /*1cfb0*/  FFMA.FTZ R66, -R173, R8, R66 ;  /* 0x00000008ad427223 */ /* 0x000fe20000010142 */
[----:B------:R-:W-:Y:S01]  /*1cfc0*/  @P1 LOP3.LUT R178, R178, 0x4, RZ, 0xfc, !PT ;  /* 0x00000004b2b21812 */ /* 0x000fe200078efcff */
[C---:B------:R-:W-:Y:S01]  /*1cfd0*/  VIADD R8, R176.reuse, 0x11 ;  /* 0x00000011b0087836 */ /* 0x040fe20000000000 */
[-C--:B------:R-:W-:Y:S01]  /*1cfe0*/  ISETP.GE.AND P1, PT, R11, R170.reuse, PT ;  /* 0x000000aa0b00720c */ /* 0x080fe20003f26270 */
[----:B------:R-:W-:Y:S01]  /*1cff0*/  VIADD R11, R176, 0x29 ;  /* 0x00000029b00b7836 */ /* 0x000fe20000000000 */
[----:B------:R-:W-:Y:S02]  /*1d000*/  @P0 LOP3.LUT R177, R177, 0x200, RZ, 0xfc, !PT ;  /* 0x00000200b1b10812 */ /* 0x000fe400078efcff */
[----:B------:R-:W-:Y:S02]  /*1d010*/  ISETP.GE.AND P0, PT, R8, R169, PT ;  /* 0x000000a90800720c */ /* 0x000fe40003f06270 */
[----:B------:R-:W-:Y:S02]  /*1d020*/  LOP3.LUT R178, R178, 0xfffffffd, RZ, 0xc0, !PT ;  /* 0xfffffffdb2b27812 */ /* 0x000fe400078ec0ff */
[----:B------:R-:W-:Y:S02]  /*1d030*/  FSEL R47, R47, -INF , P0 ;  /* 0xff8000002f2f7808 */ /* 0x000fe40000000000 */
[-C--:B------:R-:W-:Y:S02]  /*1d040*/  ISETP.GE.AND P0, PT, R5, R171.reuse, PT ;  /* 0x000000ab0500720c */ /* 0x080fe40003f06270 */
[----:B------:R-:W-:Y:S02]  /*1d050*/  LOP3.LUT R177, R177, 0xfffffeff, RZ, 0xc0, !PT ;  /* 0xfffffeffb1b17812 */ /* 0x000fe400078ec0ff */
[----:B------:R-:W-:Y:S02]  /*1d060*/  @P1 LOP3.LUT R178, R178, 0x2, RZ, 0xfc, !PT ;  /* 0x00000002b2b21812 */ /* 0x000fe400078efcff */
[----:B------:R-:W-:Y:S02]  /*1d070*/  FSEL R28, R28, -INF , P0 ;  /* 0xff8000001c1c7808 */ /* 0x000fe40000000000 */
[----:B------:R-:W-:Y:S01]  /*1d080*/  ISETP.GE.AND P1, PT, R10, R170, PT ;  /* 0x000000aa0a00720c */ /* 0x000fe20003f26270 */
[----:B------:R-:W-:Y:S01]  /*1d090*/  VIADD R10, R176, 0x30 ;  /* 0x00000030b00a7836 */ /* 0x000fe20000000000 */
[-C--:B------:R-:W-:Y:S02]  /*1d0a0*/  ISETP.GE.AND P0, PT, R4, R171.reuse, PT ;  /* 0x000000ab0400720c */ /* 0x080fe40003f06270 */
[----:B------:R-:W-:Y:S02]  /*1d0b0*/  LOP3.LUT R178, R178, 0xfffffffe, RZ, 0xc0, !PT ;  /* 0xfffffffeb2b27812 */ /* 0x000fe400078ec0ff */
[----:B------:R-:W-:Y:S02]  /*1d0c0*/  FSEL R217, R29, -INF , P0 ;  /* 0xff8000001dd97808 */ /* 0x000fe40000000000 */
[----:B------:R-:W-:Y:S02]  /*1d0d0*/  ISETP.GE.AND P0, PT, R5, R168, PT ;  /* 0x000000a80500720c */ /* 0x000fe40003f06270 */
[-C--:B------:R-:W-:Y:S02]  /*1d0e0*/  ISETP.GE.AND P2, PT, R122, R170.reuse, PT ;  /* 0x000000aa7a00720c */ /* 0x080fe40003f46270 */
[-C--:B------:R-:W-:Y:S02]  /*1d0f0*/  ISETP.GE.AND P4, PT, R33, R171.reuse, PT ;  /* 0x000000ab2100720c */ /* 0x080fe40003f86270 */
[----:B------:R-:W-:Y:S02]  /*1d100*/  @P1 LOP3.LUT R178, R178, 0x1, RZ, 0xfc, !PT ;  /* 0x00000001b2b21812 */ /* 0x000fe400078efcff */
[----:B------:R-:W-:Y:S01]  /*1d110*/  ISETP.GE.AND P1, PT, R5, R170, PT ;  /* 0x000000aa0500720c */ /* 0x000fe20003f26270 */
[----:B------:R-:W-:Y:S01]  /*1d120*/  VIADD R5, R176, 0x18 ;  /* 0x00000018b0057836 */ /* 0x000fe20000000000 */
[----:B------:R-:W-:Y:S02]  /*1d130*/  FSEL R237, R17, -INF , P4 ;  /* 0xff80000011ed7808 */ /* 0x000fe40002000000 */
[----:B------:R-:W-:Y:S02]  /*1d140*/  ISETP.GE.AND P4, PT, R12, R171, PT ;  /* 0x000000ab0c00720c */ /* 0x000fe40003f86270 */
        /* <DEDUP_REMOVED lines=8> */
[----:B------:R-:W-:Y:S02]  /*1d1d0*/  LOP3.LUT R177, R177, 0xffffff7f, RZ, 0xc0, !PT ;  /* 0xffffff7fb1b17812 */ /* 0x000fe400078ec0ff */
[----:B------:R-:W-:Y:S02]  /*1d1e0*/  FSEL R40, R40, -INF , P4 ;  /* 0xff80000028287808 */ /* 0x000fe40002000000 */
[----:B------:R-:W-:Y:S02]  /*1d1f0*/  ISETP.GE.AND P4, PT, R9, R171, PT ;  /* 0x000000ab0900720c */ /* 0x000fe40003f86270 */
        /* <DEDUP_REMOVED lines=9> */
[----:B------:R-:W-:Y:S01]  /*1d290*/  ISETP.GE.AND P1, PT, R3, R170, PT ;  /* 0x000000aa0300720c */ /* 0x000fe20003f26270 */
[----:B------:R-:W-:Y:S01]  /*1d2a0*/  VIADD R3, R176, 0x20 ;  /* 0x00000020b0037836 */ /* 0x000fe20000000000 */
[----:B------:R-:W-:Y:S02]  /*1d2b0*/  LOP3.LUT R177, R177, 0xffffffbf, RZ, 0xc0, !PT ;  /* 0xffffffbfb1b17812 */ /* 0x000fe400078ec0ff */
[----:B------:R-:W-:Y:S02]  /*1d2c0*/  FSEL R44, R44, -INF , P4 ;  /* 0xff8000002c2c7808 */ /* 0x000fe40002000000 */
[----:B------:R-:W-:Y:S02]  /*1d2d0*/  ISETP.GE.AND P4, PT, R5, R171, PT ;  /* 0x000000ab0500720c */ /* 0x000fe40003f86270 */
[----:B------:R-:W-:Y:S02]  /*1d2e0*/  FSEL R16, R16, -INF , P5 ;  /* 0xff80000010107808 */ /* 0x000fe40002800000 */
[-C--:B------:R-:W-:Y:S02]  /*1d2f0*/  ISETP.GE.AND P5, PT, R4, R168.reuse, PT ;  /* 0x000000a80400720c */ /* 0x080fe40003fa6270 */
[----:B------:R-:W-:Y:S02]  /*1d300*/  @P0 LOP3.LUT R177, R177, 0x40, RZ, 0xfc, !PT ;  /* 0x00000040b1b10812 */ /* 0x000fe400078efcff */
[----:B------:R-:W-:Y:S02]  /*1d310*/  ISETP.GE.AND P0, PT, R3, R169, PT ;  /* 0x000000a90300720c */ /* 0x000fe40003f06270 */
[----:B------:R-:W-:Y:S02]  /*1d320*/  LOP3.LUT R177, R177, 0xdfffffff, RZ, 0xc0, !PT ;  /* 0xdfffffffb1b17812 */ /* 0x000fe400078ec0ff */
[----:B------:R-:W-:Y:S02]  /*1d330*/  FSEL R54, R54, -INF , P0 ;  /* 0xff80000036367808 */ /* 0x000fe40000000000 */
[C---:B------:R-:W-:Y:S02]  /*1d340*/  ISETP.GE.AND P0, PT, R122.reuse, R168, PT ;  /* 0x000000a87a00720c */ /* 0x040fe40003f06270 */
[----:B------:R-:W-:Y:S02]  /*1d350*/  @P1 LOP3.LUT R177, R177, 0x20000000, RZ, 0xfc, !PT ;  /* 0x20000000b1b11812 */ /* 0x000fe400078efcff */
[----:B------:R-:W-:Y:S02]  /*1d360*/  ISETP.GE.AND P1, PT, R122, R171, PT ;  /* 0x000000ab7a00720c */ /* 0x000fe40003f26270 */
[----:B------:R-:W-:Y:S02]  /*1d370*/  LOP3.LUT R177, R177, 0xffffffef, RZ, 0xc0, !PT ;  /* 0xffffffefb1b17812 */ /* 0x000fe400078ec0ff */
[----:B------:R-:W-:Y:S02]  /*1d380*/  FSEL R37, R37, -INF , P1 ;  /* 0xff80000025257808 */ /* 0x000fe40000800000 */
[-C--:B------:R-:W-:Y:S02]  /*1d390*/  ISETP.GE.AND P1, PT, R12, R170.reuse, PT ;  /* 0x000000aa0c00720c */ /* 0x080fe40003f26270 */
[----:B------:R-:W-:Y:S02]  /*1d3a0*/  ISETP.GE.AND P3, PT, R4, R170, PT ;  /* 0x000000aa0400720c */ /* 0x000fe40003f66270 */
[----:B------:R-:W-:Y:S02]  /*1d3b0*/  @P0 LOP3.LUT R177, R177, 0x10, RZ, 0xfc, !PT ;  /* 0x00000010b1b10812 */ /* 0x000fe400078efcff */
[----:B------:R-:W-:Y:S02]  /*1d3c0*/  ISETP.GE.AND P0, PT, R15, R169, PT ;  /* 0x000000a90f00720c */ /* 0x000fe40003f06270 */
[----:B------:R-:W-:Y:S02]  /*1d3d0*/  LOP3.LUT R177, R177, 0xf7ffffff, RZ, 0xc0, !PT ;  /* 0xf7ffffffb1b17812 */ /* 0x000fe400078ec0ff */
[----:B------:R-:W-:Y:S02]  /*1d3e0*/  FSEL R55, R55, -INF , P0 ;  /* 0xff80000037377808 */ /* 0x000fe40000000000 */
[----:B------:R-:W-:Y:S02]  /*1d3f0*/  ISETP.GE.AND P0, PT, R176, R171, PT ;  /* 0x000000abb000720c */ /* 0x000fe40003f06270 */
[----:B------:R-:W-:Y:S02]  /*1d400*/  @P2 LOP3.LUT R177, R177, 0x8000000, RZ, 0xfc, !PT ;  /* 0x08000000b1b12812 */ /* 0x000fe400078efcff */
[----:B------:R-:W-:Y:S02]  /*1d410*/  FSEL R36, R36, -INF , P0 ;  /* 0xff80000024247808 */ /* 0x000fe40000000000 */
[----:B------:R-:W-:Y:S01]  /*1d420*/  ISETP.GE.AND P0, PT, R12, R168, PT ;  /* 0x000000a80c00720c */ /* 0x000fe20003f06270 */
[----:B------:R-:W-:Y:S01]  /*1d430*/  VIADD R12, R176, 0x28 ;  /* 0x00000028b00c7836 */ /* 0x000fe20000000000 */
[----:B------:R-:W-:Y:S02]  /*1d440*/  LOP3.LUT R177, R177, 0xfffffff7, RZ, 0xc0, !PT ;  /* 0xfffffff7b1b17812 */ /* 0x000fe400078ec0ff */
[----:B------:R-:W-:Y:S02]  /*1d450*/  ISETP.GE.AND P2, PT, R13, R170, PT ;  /* 0x000000aa0d00720c */ /* 0x000fe40003f46270 */
[----:B------:R-:W-:Y:S02]  /*1d460*/  P2R R20, PR, RZ, 0x40 ;  /* 0x00000040ff147803 */ /* 0x000fe40000000000 */
[----:B------:R-:W-:Y:S02]  /*1d470*/  P2R R38, PR, RZ, 0x8 ;  /* 0x00000008ff267803 */ /* 0x000fe40000000000 */
[----:B------:R-:W-:Y:S02]  /*1d480*/  FSEL R48, R48, -INF , P4 ;  /* 0xff80000030307808 */ /* 0x000fe40002000000 */
[----:B------:R-:W-:Y:S02]  /*1d490*/  P2R R33, PR, RZ, 0x20 ;  /* 0x00000020ff217803 */ /* 0x000fe40000000000 */
[----:B------:R-:W-:Y:S02]  /*1d4a0*/  @P0 LOP3.LUT R177, R177, 0x8, RZ, 0xfc, !PT ;  /* 0x00000008b1b10812 */ /* 0x000fe400078efcff */
[----:B------:R-:W-:Y:S02]  /*1d4b0*/  ISETP.GE.AND P0, PT, R12, R169, PT ;  /* 0x000000a90c00720c */ /* 0x000fe40003f06270 */
[----:B------:R-:W-:Y:S02]  /*1d4c0*/  LOP3.LUT R177, R177, 0xfbffffff, RZ, 0xc0, !PT ;  /* 0xfbffffffb1b17812 */ /* 0x000fe400078ec0ff */
[----:B------:R-:W-:Y:S02]  /*1d4d0*/  FSEL R58, R58, -INF , P0 ;  /* 0xff8000003a3a7808 */ /* 0x000fe40000000000 */
[----:B------:R-:W-:Y:S02]  /*1d4e0*/  ISETP.GE.AND P0, PT, R13, R168, PT ;  /* 0x000000a80d00720c */ /* 0x000fe40003f06270 */
[----:B------:R-:W-:Y:S02]  /*1d4f0*/  @P1 LOP3.LUT R177, R177, 0x4000000, RZ, 0xfc, !PT ;  /* 0x04000000b1b11812 */ /* 0x000fe400078efcff */
[----:B------:R-:W-:Y:S02]  /*1d500*/  ISETP.GE.AND P1, PT, R13, R171, PT ;  /* 0x000000ab0d00720c */ /* 0x000fe40003f26270 */
[----:B------:R-:W-:Y:S02]  /*1d510*/  LOP3.LUT R177, R177, 0xfffffffb, RZ, 0xc0, !PT ;  /* 0xfffffffbb1b17812 */ /* 0x000fe400078ec0ff */
[----:B------:R-:W-:Y:S02]  /*1d520*/  FSEL R41, R41, -INF , P1 ;  /* 0xff80000029297808 */ /* 0x000fe40000800000 */
[----:B------:R-:W-:Y:S03]  /*1d530*/  ISETP.GE.AND P1, PT, R9, R170, PT ;  /* 0x000000aa0900720c */ /* 0x000fe60003f26270 */
[----:B------:R-:W-:Y:S02]  /*1d540*/  @P0 LOP3.LUT R177, R177, 0x4, RZ, 0xfc, !PT ;  /* 0x00000004b1b10812 */ /* 0x000fe400078efcff */
[-C--:B------:R-:W-:Y:S02]  /*1d550*/  ISETP.GE.AND P0, PT, R11, R169.reuse, PT ;  /* 0x000000a90b00720c */ /* 0x080fe40003f06270 */
[----:B------:R-:W-:Y:S02]  /*1d560*/  LOP3.LUT R177, R177, 0xfdffffff, RZ, 0xc0, !PT ;  /* 0xfdffffffb1b17812 */ /* 0x000fe400078ec0ff */
[----:B------:R-:W-:Y:S02]  /*1d570*/  FSEL R59, R59, -INF , P0 ;  /* 0xff8000003b3b7808 */ /* 0x000fe40000000000 */
[----:B------:R-:W-:Y:S02]  /*1d580*/  ISETP.GE.AND P0, PT, R9, R168, PT ;  /* 0x000000a80900720c */ /* 0x000fe40003f06270 */
[----:B------:R-:W-:Y:S02]  /*1d590*/  @P2 LOP3.LUT R177, R177, 0x2000000, RZ, 0xfc, !PT ;  /* 0x02000000b1b12812 */ /* 0x000fe400078efcff */
[----:B------:R-:W-:Y:S02]  /*1d5a0*/  ISETP.GE.AND P2, PT, R8, R170, PT ;  /* 0x000000aa0800720c */ /* 0x000fe40003f46270 */
[----:B------:R-:W-:Y:S07]  /*1d5b0*/  LOP3.LUT R177, R177, 0xfffffffd, RZ, 0xc0, !PT ;  /* 0xfffffffdb1b17812 */ /* 0x000fee00078ec0ff */
        /* <DEDUP_REMOVED lines=9> */
[----:B------:R-:W-:Y:S02]  /*1d650*/  FSEL R45, R45, -INF , P1 ;  /* 0xff8000002d2d7808 */ /* 0x000fe40000800000 */
[----:B------:R-:W-:Y:S01]  /*1d660*/  ISETP.GE.AND P1, PT, R4, R171, PT ;  /* 0x000000ab0400720c */ /* 0x000fe20003f26270 */
[----:B------:R-:W-:Y:S02]  /*1d670*/  VIADD R4, R176, 0x38 ;  /* 0x00000038b0047836 */ /* 0x000fe40000000000 */
[----:B------:R-:W-:Y:S02]  /*1d680*/  @P0 LOP3.LUT R177, R177, 0x1, RZ, 0xfc, !PT ;  /* 0x00000001b1b10812 */ /* 0x000fe400078efcff */
[-C--:B------:R-:W-:Y:S02]  /*1d690*/  ISETP.GE.AND P0, PT, R8, R169.reuse, PT ;  /* 0x000000a90800720c */ /* 0x080fe40003f06270 */
[----:B------:R-:W-:Y:S02]  /*1d6a0*/  LOP3.LUT R177, R177, 0xff7fffff, RZ, 0xc0, !PT ;  /* 0xff7fffffb1b17812 */ /* 0x000fe400078ec0ff */
[----:B------:R-:W-:Y:S02]  /*1d6b0*/  FSEL R63, R63, -INF , P0 ;  /* 0xff8000003f3f7808 */ /* 0x000fe40000000000 */
[----:B------:R-:W-:Y:S02]  /*1d6c0*/  @P2 LOP3.LUT R177, R177, 0x800000, RZ, 0xfc, !PT ;  /* 0x00800000b1b12812 */ /* 0x000fe400078efcff */
[----:B------:R-:W-:Y:S01]  /*1d6d0*/  ISETP.GE.AND P2, PT, R5, R170, PT ;  /* 0x000000aa0500720c */ /* 0x000fe20003f46270 */
[----:B------:R-:W-:Y:S01]  /*1d6e0*/  VIADD R5, R176, 0x39 ;  /* 0x00000039b0057836 */ /* 0x000fe20000000000 */
[C---:B------:R-:W-:Y:S02]  /*1d6f0*/  LOP3.LUT P6, RZ, R177.reuse, 0x4000, RZ, 0xc0, !PT ;  /* 0x00004000b1ff7812 */ /* 0x040fe400078cc0ff */
[----:B------:R-:W-:Y:S02]  /*1d700*/  LOP3.LUT P3, RZ, R177, 0x20000, RZ, 0xc0, !PT ;  /* 0x00020000b1ff7812 */ /* 0x000fe4000786c0ff */
[-C--:B------:R-:W-:Y:S02]  /*1d710*/  ISETP.GE.AND P0, PT, R5, R169.reuse, PT ;  /* 0x000000a90500720c */ /* 0x080fe40003f06270 */
[----:B------:R-:W-:Y:S02]  /*1d720*/  P2R R9, PR, RZ, 0x40 ;  /* 0x00000040ff097803 */ /* 0x000fe40000000000 */
[----:B------:R-:W-:Y:S02]  /*1d730*/  FSEL R14, R67, -INF , P0 ;  /* 0xff800000430e7808 */ /* 0x000fe40000000000 */
[----:B------:R-:W-:Y:S02]  /*1d740*/  ISETP.GE.AND P0, PT, R4, R169, PT ;  /* 0x000000a90400720c */ /* 0x000fe40003f06270 */
[C---:B------:R-:W-:Y:S02]  /*1d750*/  LOP3.LUT P6, RZ, R177.reuse, 0x10, RZ, 0xc0, !PT ;  /* 0x00000010b1ff7812 */ /* 0x040fe400078cc0ff */
[----:B------:R-:W-:Y:S02]  /*1d760*/  FSEL R66, R66, -INF , P0 ;  /* 0xff80000042427808 */ /* 0x000fe40000000000 */
[----:B------:R-:W-:Y:S02]  /*1d770*/  LOP3.LUT P0, RZ, R177, 0x10000000, RZ, 0xc0, !PT ;  /* 0x10000000b1ff7812 */ /* 0x000fe4000780c0ff */
[----:B------:R-:W-:Y:S02]  /*1d780*/  FSEL R193, R193, -INF , !P6 ;  /* 0xff800000c1c17808 */ /* 0x000fe40007000000 */
[----:B------:R-:W-:Y:S02]  /*1d790*/  FSEL R209, R209, -INF , !P0 ;  /* 0xff800000d1d17808 */ /* 0x000fe40004000000 */
[-C--:B------:R-:W-:Y:S02]  /*1d7a0*/  ISETP.GE.AND P0, PT, R3, R171.reuse, PT ;  /* 0x000000ab0300720c */ /* 0x080fe40003f06270 */
[----:B------:R-:W-:Y:S02]  /*1d7b0*/  ISETP.NE.AND P6, PT, R9, RZ, PT ;  /* 0x000000ff0900720c */ /* 0x000fe40003fc5270 */
[----:B------:R-:W-:Y:S02]  /*1d7c0*/  FSEL R126, R52, -INF , P0 ;  /* 0xff800000347e7808 */ /* 0x000fe40000000000 */
[-C--:B------:R-:W-:Y:S02]  /*1d7d0*/  ISETP.GE.AND P0, PT, R15, R171.reuse, PT ;  /* 0x000000ab0f00720c */ /* 0x080fe40003f06270 */
[----:B------:R-:W-:Y:S02]  /*1d7e0*/  FSEL R9, R120, -INF , !P3 ;  /* 0xff80000078097808 */ /* 0x000fe40005800000 */
[----:B------:R-:W-:Y:S02]  /*1d7f0*/  FSEL R124, R53, -INF , P0 ;  /* 0xff800000357c7808 */ /* 0x000fe40000000000 */
[-C--:B------:R-:W-:Y:S02]  /*1d800*/  ISETP.GE.AND P0, PT, R12, R171.reuse, PT ;  /* 0x000000ab0c00720c */ /* 0x080fe40003f06270 */
[----:B------:R-:W-:Y:S02]  /*1d810*/  LOP3.LUT P4, RZ, R177, 0x40000, RZ, 0xc0, !PT ;  /* 0x00040000b1ff7812 */ /* 0x000fe4000788c0ff */
[----:B------:R-:W-:Y:S02]  /*1d820*/  FSEL R56, R56, -INF , P0 ;  /* 0xff80000038387808 */ /* 0x000fe40000000000 */
[-C--:B------:R-:W-:Y:S02]  /*1d830*/  ISETP.GE.AND P0, PT, R11, R171.reuse, PT ;  /* 0x000000ab0b00720c */ /* 0x080fe40003f06270 */
[----:B------:R-:W-:Y:S02]  /*1d840*/  FSEL R13, R121, -INF , !P4 ;  /* 0xff800000790d7808 */ /* 0x000fe40006000000 */
[----:B------:R-:W-:Y:S02]  /*1d850*/  FSEL R57, R57, -INF , P0 ;  /* 0xff80000039397808 */ /* 0x000fe40000000000 */
[-C--:B------:R-:W-:Y:S02]  /*1d860*/  ISETP.GE.AND P0, PT, R10, R171.reuse, PT ;  /* 0x000000ab0a00720c */ /* 0x080fe40003f06270 */
[----:B------:R-:W-:Y:S02]  /*1d870*/  FSEL R49, R49, -INF , P1 ;  /* 0xff80000031317808 */ /* 0x000fe40000800000 */
[----:B------:R-:W-:Y:S02]  /*1d880*/  FSEL R60, R60, -INF , P0 ;  /* 0xff8000003c3c7808 */ /* 0x000fe40000000000 */
[-C--:B------:R-:W-:Y:S02]  /*1d890*/  ISETP.GE.AND P0, PT, R8, R171.reuse, PT ;  /* 0x000000ab0800720c */ /* 0x080fe40003f06270 */
[----:B------:R-:W-:Y:S02]  /*1d8a0*/  LOP3.LUT P1, RZ, R177, 0x80000, RZ, 0xc0, !PT ;  /* 0x00080000b1ff7812 */ /* 0x000fe4000782c0ff */
[----:B------:R-:W-:Y:S02]  /*1d8b0*/  FSEL R61, R61, -INF , P0 ;  /* 0xff8000003d3d7808 */ /* 0x000fe40000000000 */
[----:B------:R-:W-:Y:S02]  /*1d8c0*/  ISETP.GE.AND P0, PT, R5, R171, PT ;  /* 0x000000ab0500720c */ /* 0x000fe40003f06270 */
[----:B------:R-:W-:Y:S02]  /*1d8d0*/  LOP3.LUT P4, RZ, R178, 0x1, RZ, 0xc0, !PT ;  /* 0x00000001b2ff7812 */ /* 0x000fe4000788c0ff */
[----:B------:R-:W-:Y:S02]  /*1d8e0*/  FSEL R130, R65, -INF , P0 ;  /* 0xff80000041827808 */ /* 0x000fe40000000000 */
[----:B------:R-:W-:Y:S02]  /*1d8f0*/  LOP3.LUT P0, RZ, R177, 0x100000, RZ, 0xc0, !PT ;  /* 0x00100000b1ff7812 */ /* 0x000fe4000780c0ff */
[----:B------:R-:W-:Y:S02]  /*1d900*/  FSEL R7, R7, -INF , !P1 ;  /* 0xff80000007077808 */ /* 0x000fe40004800000 */
[----:B------:R-:W-:Y:S02]  /*1d910*/  FSEL R6, R6, -INF , !P0 ;  /* 0xff80000006067808 */ /* 0x000fe40004000000 */
[C---:B------:R-:W-:Y:S02]  /*1d920*/  LOP3.LUT P0, RZ, R178.reuse, 0x10, RZ, 0xc0, !PT ;  /* 0x00000010b2ff7812 */ /* 0x040fe4000780c0ff */
[C---:B------:R-:W-:Y:S02]  /*1d930*/  LOP3.LUT P1, RZ, R177.reuse, 0x8, RZ, 0xc0, !PT ;  /* 0x00000008b1ff7812 */ /* 0x040fe4000782c0ff */
[----:B------:R-:W-:Y:S02]  /*1d940*/  P2R R120, PR, RZ, 0x1 ;  /* 0x00000001ff787803 */ /* 0x000fe40000000000 */
[C---:B------:R-:W-:Y:S02]  /*1d950*/  LOP3.LUT P0, RZ, R178.reuse, 0x20, RZ, 0xc0, !PT ;  /* 0x00000020b2ff7812 */ /* 0x040fe4000780c0ff */
[----:B------:R-:W-:Y:S02]  /*1d960*/  P2R R52, PR, RZ, 0x10 ;  /* 0x00000010ff347803 */ /* 0x000fe40000000000 */
[----:B------:R-:W-:Y:S02]  /*1d970*/  P2R R121, PR, RZ, 0x1 ;  /* 0x00000001ff797803 */ /* 0x000fe40000000000 */
        /* <DEDUP_REMOVED lines=15> */
[----:B------:R-:W-:Y:S02]  /*1da70*/  LOP3.LUT P0, RZ, R177, 0x100, RZ, 0xc0, !PT ;  /* 0x00000100b1ff7812 */ /* 0x000fe4000780c0ff */
[----:B------:R-:W-:Y:S02]  /*1da80*/  P2R R67, PR, RZ, 0x2 ;  /* 0x00000002ff437803 */ /* 0x000fe40000000000 */
[----:B------:R-:W-:Y:S02]  /*1da90*/  P2R R129, PR, RZ, 0x1 ;  /* 0x00000001ff817803 */ /* 0x000fe40000000000 */
[C---:B------:R-:W-:Y:S02]  /*1daa0*/  LOP3.LUT P0, RZ, R178.reuse, 0x100, RZ, 0xc0, !PT ;  /* 0x00000100b2ff7812 */ /* 0x040fe4000780c0ff */
[C---:B------:R-:W-:Y:S02]  /*1dab0*/  LOP3.LUT P1, RZ, R178.reuse, 0x8, RZ, 0xc0, !PT ;  /* 0x00000008b2ff7812 */ /* 0x040fe4000782c0ff */
[----:B------:R-:W-:Y:S02]  /*1dac0*/  P2R R17, PR, RZ, 0x1 ;  /* 0x00000001ff117803 */ /* 0x000fe40000000000 */
[C---:B------:R-:W-:Y:S02]  /*1dad0*/  LOP3.LUT P0, RZ, R178.reuse, 0x200, RZ, 0xc0, !PT ;  /* 0x00000200b2ff7812 */ /* 0x040fe4000780c0ff */
[----:B------:R-:W-:Y:S02]  /*1dae0*/  FSEL R189, R43, -INF , !P4 ;  /* 0xff8000002bbd7808 */ /* 0x000fe40006000000 */
[----:B------:R-:W-:Y:S02]  /*1daf0*/  P2R R21, PR, RZ, 0x1 ;  /* 0x00000001ff157803 */ /* 0x000fe40000000000 */
[----:B------:R-:W-:Y:S02]  /*1db00*/  LOP3.LUT P0, RZ, R177, 0x200, RZ, 0xc0, !PT ;  /* 0x00000200b1ff7812 */ /* 0x000fe4000780c0ff */
[----:B------:R-:W-:Y:S02]  /*1db10*/  ISETP.NE.AND P4, PT, R53, RZ, PT ;  /* 0x000000ff3500720c */ /* 0x000fe40003f85270 */
[----:B------:R-:W-:Y:S02]  /*1db20*/  P2R R131, PR, RZ, 0x1 ;  /* 0x00000001ff837803 */ /* 0x000fe40000000000 */
[----:B------:R-:W-:Y:S02]  /*1db30*/  LOP3.LUT P0, RZ, R177, 0x400, RZ, 0xc0, !PT ;  /* 0x00000400b1ff7812 */ /* 0x000fe4000780c0ff */
[----:B------:R-:W-:Y:S02]  /*1db40*/  FSEL R231, R231, -INF , !P1 ;  /* 0xff800000e7e77808 */ /* 0x000fe40004800000 */
[----:B------:R-:W-:Y:S02]  /*1db50*/  P2R R132, PR, RZ, 0x1 ;  /* 0x00000001ff847803 */ /* 0x000fe40000000000 */
[C---:B------:R-:W-:Y:S02]  /*1db60*/  LOP3.LUT P0, RZ, R178.reuse, 0x400, RZ, 0xc0, !PT ;  /* 0x00000400b2ff7812 */ /* 0x040fe4000780c0ff */
        /* <DEDUP_REMOVED lines=9> */
[----:B------:R-:W-:Y:S02]  /*1dc00*/  P2R R24, PR, RZ, 0x4 ;  /* 0x00000004ff187803 */ /* 0x000fe40000000000 */
        /* <DEDUP_REMOVED lines=8> */
[C---:B------:R-:W-:Y:S02]  /*1dc90*/  LOP3.LUT P5, RZ, R177.reuse, 0x10000, RZ, 0xc0, !PT ;  /* 0x00010000b1ff7812 */ /* 0x040fe400078ac0ff */
[----:B------:R-:W-:Y:S02]  /*1dca0*/  FSEL R25, R22, -INF , !P0 ;  /* 0xff80000016197808 */ /* 0x000fe40004000000 */
[----:B------:R-:W-:Y:S02]  /*1dcb0*/  ISETP.NE.AND P0, PT, R132, RZ, PT ;  /* 0x000000ff8400720c */ /* 0x000fe40003f05270 */
[----:B------:R-:W-:Y:S02]  /*1dcc0*/  LOP3.LUT P2, RZ, R177, 0x8000, RZ, 0xc0, !PT ;  /* 0x00008000b1ff7812 */ /* 0x000fe4000784c0ff */
[----:B------:R-:W-:Y:S02]  /*1dcd0*/  FSEL R223, R26, -INF , !P0 ;  /* 0xff8000001adf7808 */ /* 0x000fe40004000000 */
[----:B------:R-:W-:Y:S02]  /*1dce0*/  ISETP.NE.AND P0, PT, R131, RZ, PT ;  /* 0x000000ff8300720c */ /* 0x000fe40003f05270 */
[----:B------:R-:W-:Y:S02]  /*1dcf0*/  FSEL R65, R39, -INF , !P4 ;  /* 0xff80000027417808 */ /* 0x000fe40006000000 */
        /* <DEDUP_REMOVED lines=29> */
[----:B------:R-:W-:Y:S02]  /*1ded0*/  FMNMX3.FTZ R16, R119, R6, R7, !PT ;  /* 0x0000000677107276 */ /* 0x000fe40007810007 */
[----:B------:R-:W-:Y:S02]  /*1dee0*/  FSEL R237, R237, -INF , !P0 ;  /* 0xff800000eded7808 */ /* 0x000fe40004000000 */
[-C--:B------:R-:W-:Y:S02]  /*1def0*/  ISETP.GE.AND P0, PT, R176, R168.reuse, PT ;  /* 0x000000a8b000720c */ /* 0x080fe40003f06270 */
[----:B------:R-:W-:Y:S02]  /*1df00*/  FMNMX3.FTZ R16, R16, R13, R9, !PT ;  /* 0x0000000d10107276 */ /* 0x000fe40007810009 */
[----:B------:R-:W-:Y:S02]  /*1df10*/  FSEL R199, R199, -INF , !P0 ;  /* 0xff800000c7c77808 */ /* 0x000fe40004000000 */
[----:B------:R-:W-:Y:S02]  /*1df20*/  LOP3.LUT P0, RZ, R177, 0x20000000, RZ, 0xc0, !PT ;  /* 0x20000000b1ff7812 */ /* 0x000fe4000780c0ff */
[----:B------:R-:W-:Y:S02]  /*1df30*/  FMNMX3.FTZ R16, R16, R243, R241, !PT ;  /* 0x000000f310107276 */ /* 0x000fe400078100f1 */
[----:B------:R-:W-:Y:S02]  /*1df40*/  FSEL R211, R32, -INF , !P0 ;  /* 0xff80000020d37808 */ /* 0x000fe40004000000 */
[-C--:B------:R-:W-:Y:S02]  /*1df50*/  ISETP.GE.AND P0, PT, R3, R168.reuse, PT ;  /* 0x000000a80300720c */ /* 0x080fe40003f06270 */
[----:B------:R-:W-:Y:S02]  /*1df60*/  FMNMX3.FTZ R14, R16, R235, R233, !PT ;  /* 0x000000eb100e7276 */ /* 0x000fe400078100e9 */
[----:B------:R-:W-:Y:S02]  /*1df70*/  FSEL R129, R54, -INF , !P0 ;  /* 0xff80000036817808 */ /* 0x000fe40004000000 */
[-C--:B------:R-:W-:Y:S02]  /*1df80*/  ISETP.GE.AND P0, PT, R15, R168.reuse, PT ;  /* 0x000000a80f00720c */ /* 0x080fe40003f06270 */
[----:B------:R-:W-:Y:S02]  /*1df90*/  ISETP.GE.AND P4, PT, R4, R168, PT ;  /* 0x000000a80400720c */ /* 0x000fe40003f86270 */
[----:B------:R-:W-:Y:S02]  /*1dfa0*/  FSEL R127, R55, -INF , !P0 ;  /* 0xff800000377f7808 */ /* 0x000fe40004000000 */
[----:B------:R-:W-:Y:S02]  /*1dfb0*/  LOP3.LUT P0, RZ, R177, 0x8000000, RZ, 0xc0, !PT ;  /* 0x08000000b1ff7812 */ /* 0x000fe4000780c0ff */
[----:B------:R-:W-:Y:S02]  /*1dfc0*/  FMNMX3.FTZ R14, R14, R227, R225, !PT ;  /* 0x000000e30e0e7276 */ /* 0x000fe400078100e1 */
[----:B------:R-:W-:Y:S02]  /*1dfd0*/  FSEL R201, R37, -INF , !P0 ;  /* 0xff80000025c97808 */ /* 0x000fe40004000000 */
[C---:B------:R-:W-:Y:S01]  /*1dfe0*/  ISETP.GE.AND P0, PT, R176.reuse, R170, PT ;  /* 0x000000aab000720c */ /* 0x040fe20003f06270 */
[----:B------:R-:W-:Y:S01]  /*1dff0*/  VIADD R176, R176, 0xffffff80 ;  /* 0xffffff80b0b07836 */ /* 0x000fe20000000000 */
[----:B------:R-:W-:Y:S02]  /*1e000*/  FSEL R53, R66, -INF , !P4 ;  /* 0xff80000042357808 */ /* 0x000fe40006000000 */
[----:B------:R-:W-:Y:S02]  /*1e010*/  FSEL R203, R36, -INF , !P0 ;  /* 0xff80000024cb7808 */ /* 0x000fe40004000000 */
[-C--:B------:R-:W-:Y:S02]  /*1e020*/  ISETP.GE.AND P0, PT, R12, R168.reuse, PT ;  /* 0x000000a80c00720c */ /* 0x080fe40003f06270 */
[----:B------:R-:W-:Y:S02]  /*1e030*/  FMNMX3.FTZ R16, R118, R29, R25, !PT ;  /* 0x0000001d76107276 */ /* 0x000fe40007810019 */
[----:B------:R-:W-:Y:S02]  /*1e040*/  FSEL R125, R58, -INF , !P0 ;  /* 0xff8000003a7d7808 */ /* 0x000fe40004000000 */
[----:B------:R-:W-:Y:S02]  /*1e050*/  ISETP.GE.AND P0, PT, R11, R168, PT ;  /* 0x000000a80b00720c */ /* 0x000fe40003f06270 */
[----:B------:R-:W-:Y:S02]  /*1e060*/  ISETP.GE.AND P4, PT, R12, R170, PT ;  /* 0x000000aa0c00720c */ /* 0x000fe40003f86270 */
[----:B------:R-:W-:Y:S02]  /*1e070*/  FSEL R123, R59, -INF , !P0 ;  /* 0xff8000003b7b7808 */ /* 0x000fe40004000000 */
[-C--:B------:R-:W-:Y:S02]  /*1e080*/  ISETP.GE.AND P0, PT, R10, R168.reuse, PT ;  /* 0x000000a80a00720c */ /* 0x080fe40003f06270 */
[----:B------:R-:W-:Y:S02]  /*1e090*/  FMNMX3.FTZ R12, R14, R223, R221, !PT ;  /* 0x000000df0e0c7276 */ /* 0x000fe400078100dd */
[----:B------:R-:W-:Y:S02]  /*1e0a0*/  FSEL R121, R62, -INF , !P0 ;  /* 0xff8000003e797808 */ /* 0x000fe40004000000 */
[----:B------:R-:W-:Y:S02]  /*1e0b0*/  ISETP.GE.AND P0, PT, R8, R168, PT ;  /* 0x000000a80800720c */ /* 0x000fe40003f06270 */
[----:B------:R-:W-:Y:S02]  /*1e0c0*/  FMNMX3.FTZ R14, R16, R21, R17, !PT ;  /* 0x00000015100e7276 */ /* 0x000fe40007810011 */
[----:B------:R-:W-:Y:S02]  /*1e0d0*/  FSEL R120, R63, -INF , !P0 ;  /* 0xff8000003f787808 */ /* 0x000fe40004000000 */
[----:B------:R-:W-:Y:S02]  /*1e0e0*/  ISETP.GE.AND P0, PT, R3, R170, PT ;  /* 0x000000aa0300720c */ /* 0x000fe40003f06270 */
[----:B------:R-:W2:Y:S01]  /*1e0f0*/  LD.E R3, desc[UR4][R116.64+0xdc] ;  /* 0x0000dc0474037980 */ /* 0x000ea2000c101900 */
[----:B------:R-:W-:Y:S02]  /*1e100*/  FMNMX3.FTZ R12, R12, R215, R213, !PT ;  /* 0x000000d70c0c7276 */ /* 0x000fe400078100d5 */
[----:B------:R-:W-:Y:S02]  /*1e110*/  FMNMX3.FTZ R14, R14, R247, R245, !PT ;  /* 0x000000f70e0e7276 */ /* 0x000fe400078100f5 */
[----:B------:R-:W-:Y:S02]  /*1e120*/  FMNMX3.FTZ R12, R12, R207, R205, !PT ;  /* 0x000000cf0c0c7276 */ /* 0x000fe400078100cd */
[C---:B------:R-:W-:Y:S02]  /*1e130*/  LOP3.LUT P5, RZ, R177.reuse, 0x1, RZ, 0xc0, !PT ;  /* 0x00000001b1ff7812 */ /* 0x040fe400078ac0ff */
[----:B------:R-:W-:Y:S02]  /*1e140*/  FMNMX3.FTZ R14, R14, R239, R237, !PT ;  /* 0x000000ef0e0e7276 */ /* 0x000fe400078100ed */
[C---:B------:R-:W-:Y:S02]  /*1e150*/  LOP3.LUT P2, RZ, R177.reuse, 0x80000000, RZ, 0xc0, !PT ;  /* 0x80000000b1ff7812 */ /* 0x040fe4000784c0ff */
[C---:B------:R-:W-:Y:S02]  /*1e160*/  LOP3.LUT P6, RZ, R177.reuse, 0x40000000, RZ, 0xc0, !PT ;  /* 0x40000000b1ff7812 */ /* 0x040fe400078cc0ff */
[----:B------:R-:W-:Y:S02]  /*1e170*/  LOP3.LUT P3, RZ, R177, 0x2, RZ, 0xc0, !PT ;  /* 0x00000002b1ff7812 */ /* 0x000fe4000786c0ff */
[----:B------:R-:W-:Y:S02]  /*1e180*/  FSEL R191, R191, -INF , !P1 ;  /* 0xff800000bfbf7808 */ /* 0x000fe40004800000 */
[----:B------:R-:W-:Y:S02]  /*1e190*/  FMNMX3.FTZ R12, R12, R199, R193, !PT ;  /* 0x000000c70c0c7276 */ /* 0x000fe400078100c1 */
[----:B------:R-:W-:Y:S02]  /*1e1a0*/  FSEL R153, R47, -INF , !P5 ;  /* 0xff8000002f997808 */ /* 0x000fe40006800000 */
[----:B------:R-:W-:Y:S02]  /*1e1b0*/  FMNMX3.FTZ R14, R14, R231, R229, !PT ;  /* 0x000000e70e0e7276 */ /* 0x000fe400078100e5 */
[----:B------:R-:W-:Y:S02]  /*1e1c0*/  FSEL R219, R28, -INF , !P2 ;  /* 0xff8000001cdb7808 */ /* 0x000fe40005000000 */
[----:B------:R-:W-:Y:S02]  /*1e1d0*/  FSEL R217, R217, -INF , !P6 ;  /* 0xff800000d9d97808 */ /* 0x000fe40007000000 */
[----:B------:R-:W-:Y:S02]  /*1e1e0*/  FSEL R183, R46, -INF , !P3 ;  /* 0xff8000002eb77808 */ /* 0x000fe40005800000 */
[----:B------:R-:W-:Y:S02]  /*1e1f0*/  ISETP.NE.AND P5, PT, R33, RZ, PT ;  /* 0x000000ff2100720c */ /* 0x000fe40003fa5270 */
[----:B------:R-:W-:Y:S02]  /*1e200*/  ISETP.NE.AND P2, PT, R24, RZ, PT ;  /* 0x000000ff1800720c */ /* 0x000fe40003f45270 */
[----:B------:R-:W-:Y:S02]  /*1e210*/  ISETP.NE.AND P6, PT, R20, RZ, PT ;  /* 0x000000ff1400720c */ /* 0x000fe40003fc5270 */
[----:B------:R-:W-:Y:S02]  /*1e220*/  FMNMX3.FTZ R12, R12, R191, R189, !PT ;  /* 0x000000bf0c0c7276 */ /* 0x000fe400078100bd */
[----:B------:R-:W-:Y:S02]  /*1e230*/  FMNMX3.FTZ R14, R14, R67, R65, !PT ;  /* 0x000000430e0e7276 */ /* 0x000fe40007810041 */
[----:B------:R-:W-:Y:S02]  /*1e240*/  FMNMX3.FTZ R12, R12, R183, R153, !PT ;  /* 0x000000b70c0c7276 */ /* 0x000fe40007810099 */
[----:B------:R-:W-:Y:S02]  /*1e250*/  FSEL R137, R50, -INF , !P6 ;  /* 0xff80000032897808 */ /* 0x000fe40007000000 */
[----:B------:R-:W-:Y:S02]  /*1e260*/  FSEL R135, R51, -INF , !P5 ;  /* 0xff80000033877808 */ /* 0x000fe40006800000 */
[----:B------:R-:W-:Y:S02]  /*1e270*/  FSEL R145, R48, -INF , !P2 ;  /* 0xff80000030917808 */ /* 0x000fe40005000000 */
[----:B------:R-:W-:Y:S01]  /*1e280*/  ISETP.NE.AND P2, PT, R2, RZ, PT ;  /* 0x000000ff0200720c */ /* 0x000fe20003f45270 */
[----:B------:R-:W-:Y:S01]  /*1e290*/  VIADD R2, R174, 0xffffffc1 ;  /* 0xffffffc1ae027836 */ /* 0x000fe20000000000 */
[----:B------:R-:W-:Y:S01]  /*1e2a0*/  FMNMX3.FTZ R14, R14, R219, R217, !PT ;  /* 0x000000db0e0e7276 */ /* 0x000fe200078100d9 */
[----:B------:R-:W-:Y:S01]  /*1e2b0*/  VIADD R174, R174, 0x80 ;  /* 0x00000080aeae7836 */ /* 0x000fe20000000000 */
[----:B------:R-:W-:Y:S02]  /*1e2c0*/  FMNMX3.FTZ R12, R12, R137, R135, !PT ;  /* 0x000000890c0c7276 */ /* 0x000fe40007810087 */
[----:B------:R-:W-:Y:S02]  /*1e2d0*/  ISETP.NE.AND P3, PT, R38, RZ, PT ;  /* 0x000000ff2600720c */ /* 0x000fe40003f65270 */
[C---:B------:R-:W-:Y:S02]  /*1e2e0*/  LOP3.LUT P6, RZ, R177.reuse, 0x2000000, RZ, 0xc0, !PT ;  /* 0x02000000b1ff7812 */ /* 0x040fe400078cc0ff */
[----:B------:R-:W-:Y:S02]  /*1e2f0*/  LOP3.LUT P5, RZ, R177, 0x4000000, RZ, 0xc0, !PT ;  /* 0x04000000b1ff7812 */ /* 0x000fe400078ac0ff */
[----:B------:R-:W-:Y:S02]  /*1e300*/  IABS R2, R2 ;  /* 0x0000000200027213 */ /* 0x000fe40000000000 */
[----:B------:R-:W-:Y:S02]  /*1e310*/  FMNMX3.FTZ R14, R14, R211, R209, !PT ;  /* 0x000000d30e0e7276 */ /* 0x000fe400078100d1 */
[----:B------:R-:W-:Y:S02]  /*1e320*/  FMNMX3.FTZ R12, R12, R129, R127, !PT ;  /* 0x000000810c0c7276 */ /* 0x000fe4000781007f */
[----:B------:R-:W-:Y:S02]  /*1e330*/  FSEL R139, R49, -INF , !P3 ;  /* 0xff800000318b7808 */ /* 0x000fe40005800000 */
[----:B------:R-:W-:Y:S02]  /*1e340*/  ISETP.NE.AND P3, PT, R0, RZ, PT ;  /* 0x000000ff0000720c */ /* 0x000fe40003f65270 */
[----:B------:R-:W-:Y:S02]  /*1e350*/  FSEL R197, R40, -INF , !P5 ;  /* 0xff80000028c57808 */ /* 0x000fe40006800000 */
[----:B------:R-:W-:Y:S02]  /*1e360*/  FSEL R195, R41, -INF , !P6 ;  /* 0xff80000029c37808 */ /* 0x000fe40007000000 */
[----:B------:R-:W-:Y:S02]  /*1e370*/  I2FP.F32.S32 R0, R2 ;  /* 0x0000000200007245 */ /* 0x000fe40000201400 */
[----:B------:R-:W-:Y:S02]  /*1e380*/  LOP3.LUT P1, RZ, R177, 0x1000000, RZ, 0xc0, !PT ;  /* 0x01000000b1ff7812 */ /* 0x000fe4000782c0ff */
[----:B------:R-:W-:Y:S01]  /*1e390*/  FMNMX3.FTZ R14, R14, R203, R201, !PT ;  /* 0x000000cb0e0e7276 */ /* 0x000fe200078100c9 */
[----:B------:R-:W-:Y:S01]  /*1e3a0*/  FFMA.FTZ R64, -R173, R0, R64 ;  /* 0x00000000ad407223 */ /* 0x000fe20000010140 */
[----:B------:R-:W-:Y:S02]  /*1e3b0*/  FMNMX3.FTZ R2, R12, R125, R123, !PT ;  /* 0x0000007d0c027276 */ /* 0x000fe4000781007b */
[----:B------:R-:W-:Y:S02]  /*1e3c0*/  FSEL R187, R44, -INF , !P1 ;  /* 0xff8000002cbb7808 */ /* 0x000fe40004800000 */
[----:B------:R-:W-:Y:S02]  /*1e3d0*/  FMNMX3.FTZ R14, R14, R197, R195, !PT ;  /* 0x000000c50e0e7276 */ /* 0x000fe400078100c3 */
[----:B------:R-:W-:Y:S02]  /*1e3e0*/  FMNMX3.FTZ R2, R2, R121, R120, !PT ;  /* 0x0000007902027276 */ /* 0x000fe40007810078 */
[-C--:B------:R-:W-:Y:S02]  /*1e3f0*/  ISETP.GE.AND P1, PT, R15, R170.reuse, PT ;  /* 0x000000aa0f00720c */ /* 0x080fe40003f26270 */
[----:B------:R-:W-:Y:S02]  /*1e400*/  FMNMX3.FTZ R14, R14, R187, R185, !PT ;  /* 0x000000bb0e0e7276 */ /* 0x000fe400078100b9 */
[----:B------:R-:W-:Y:S02]  /*1e410*/  FMNMX3.FTZ R0, R2, R53, R52, !PT ;  /* 0x0000003502007276 */ /* 0x000fe40007810034 */
[----:B------:R-:W-:Y:S02]  /*1e420*/  FSEL R124, R124, -INF , !P1 ;  /* 0xff8000007c7c7808 */ /* 0x000fe40004800000 */
[-C--:B------:R-:W-:Y:S02]  /*1e430*/  ISETP.GE.AND P5, PT, R11, R170.reuse, PT ;  /* 0x000000aa0b00720c */ /* 0x080fe40003fa6270 */
[----:B------:R-:W-:Y:S02]  /*1e440*/  FSEL R126, R126, -INF , !P0 ;  /* 0xff8000007e7e7808 */ /* 0x000fe40004000000 */
[----:B------:R-:W-:Y:S02]  /*1e450*/  FMNMX3.FTZ R11, R14, R145, R139, !PT ;  /* 0x000000910e0b7276 */ /* 0x000fe4000781008b */
[-C--:B------:R-:W-:Y:S02]  /*1e460*/  ISETP.GE.AND P1, PT, R5, R170.reuse, PT ;  /* 0x000000aa0500720c */ /* 0x080fe40003f26270 */
[----:B------:R-:W1:Y:S01]  /*1e470*/  SHFL.BFLY PT, R5, R0, 0x2, 0x1f ;  /* 0x0c401f0000057f89 */ /* 0x000e6200000e0000 */
[----:B------:R-:W-:Y:S02]  /*1e480*/  FSEL R128, R56, -INF , !P4 ;  /* 0xff80000038807808 */ /* 0x000fe40006000000 */
[-C--:B------:R-:W-:Y:S02]  /*1e490*/  ISETP.GE.AND P6, PT, R10, R170.reuse, PT ;  /* 0x000000aa0a00720c */ /* 0x080fe40003fc6270 */
[----:B------:R-:W-:Y:S02]  /*1e4a0*/  ISETP.GE.AND P0, PT, R8, R170, PT ;  /* 0x000000aa0800720c */ /* 0x000fe40003f06270 */
[----:B------:R-:W-:Y:S02]  /*1e4b0*/  FMNMX3.FTZ R11, R11, R126, R124, !PT ;  /* 0x0000007e0b0b7276 */ /* 0x000fe4000781007c */
[----:B------:R-:W-:Y:S02]  /*1e4c0*/  ISETP.GE.AND P4, PT, R4, R171, PT ;  /* 0x000000ab0400720c */ /* 0x000fe40003f86270 */
[----:B------:R-:W-:Y:S02]  /*1e4d0*/  FSEL R134, R57, -INF , !P5 ;  /* 0xff80000039867808 */ /* 0x000fe40006800000 */
[----:B------:R-:W-:Y:S02]  /*1e4e0*/  FSEL R133, R60, -INF , !P6 ;  /* 0xff8000003c857808 */ /* 0x000fe40007000000 */
[----:B------:R-:W-:Y:S02]  /*1e4f0*/  FSEL R132, R61, -INF , !P0 ;  /* 0xff8000003d847808 */ /* 0x000fe40004000000 */
[----:B------:R-:W-:Y:S02]  /*1e500*/  FSEL R64, R64, -INF , P4 ;  /* 0xff80000040407808 */ /* 0x000fe40002000000 */
[----:B------:R-:W-:Y:S02]  /*1e510*/  FMNMX3.FTZ R2, R11, R128, R134, !PT ;  /* 0x000000800b027276 */ /* 0x000fe40007810086 */
[----:B------:R-:W-:Y:S02]  /*1e520*/  ISETP.GE.AND P5, PT, R4, R170, PT ;  /* 0x000000aa0400720c */ /* 0x000fe40003fa6270 */
[----:B------:R-:W-:Y:S02]  /*1e530*/  FSEL R130, R130, -INF , !P1 ;  /* 0xff80000082827808 */ /* 0x000fe40004800000 */
[----:B------:R-:W-:Y:S02]  /*1e540*/  FSEL R131, R64, -INF , !P5 ;  /* 0xff80000040837808 */ /* 0x000fe40006800000 */
        /* <DEDUP_REMOVED lines=11> */
[----:B------:R-:W-:Y:S04]  /*1e600*/  LOP3.LUT R119, R143, 0x120, R144, 0xf8, !PT ;  /* 0x000001208f777812 */ /* 0x000fe800078ef890 */
[----:B------:R-:W-:Y:S05]  /*1e610*/  LEA R119, R119, UR6, 0x1 ;  /* 0x0000000677777c11 */ /* 0x000fea000f8e08ff */
[----:B------:R-:W1:Y:S01]  /*1e620*/  LDSM.16.MT88.4 R60, [R119+0x9000] ;  /* 0x00900000773c783b */ /* 0x000e620000004200 */
[----:B------:R-:W-:Y:S02]  /*1e630*/  VIADD R55, R119, 0x9020 ;  /* 0x0000902077377836 */ /* 0x000fe40000000000 */
[----:B--2---:R-:W-:Y:S01]  /*1e640*/  FMUL.FTZ R4, R3, R2 ;  /* 0x0000000203047220 */ /* 0x004fe20000410000 */
[----:B---3--:R-:W-:Y:S01]  /*1e650*/  FMNMX.FTZ R2, R11, R8, !PT ;  /* 0x000000080b027209 */ /* 0x008fe20007810000 */
[----:B------:R-:W-:Y:S02]  /*1e660*/  VIADD R8, R119, 0x9000 ;  /* 0x0000900077087836 */ /* 0x000fe40000000000 */
[C---:B------:R-:W-:Y:S01]  /*1e670*/  FMUL.FTZ R122, R3.reuse, R0 ;  /* 0x00000000037a7220 */ /* 0x040fe20000410000 */
[----:B------:R-:W-:Y:S01]  /*1e680*/  FSETP.NEU.FTZ.AND P1, PT, R2, -INF , PT ;  /* 0xff8000000200780b */ /* 0x000fe20003f3d000 */
[----:B------:R-:W2:Y:S01]  /*1e690*/  MUFU.EX2 R4, R4 ;  /* 0x0000000400047308 */ /* 0x000ea20000000800 */
[----:B------:R-:W-:Y:S01]  /*1e6a0*/  FMUL.FTZ R10, R3, R2 ;  /* 0x00000002030a7220 */ /* 0x000fe20000410000 */
[----:B------:R-:W-:Y:S01]  /*1e6b0*/  @P2 VIADD R55, R8, 0xffffffe0 ;  /* 0xffffffe008372836 */ /* 0x000fe20000000000 */
[----:B------:R-:W-:Y:S02]  /*1e6c0*/  FSEL R5, R2, RZ, P1 ;  /* 0x000000ff02057208 */ /* 0x000fe40000800000 */
[----:B------:R-:W-:Y:S02]  /*1e6d0*/  FSEL R122, R122, RZ, P0 ;  /* 0x000000ff7a7a7208 */ /* 0x000fe40000000000 */
[----:B------:R-:W-:Y:S01]  /*1e6e0*/  ISETP.GT.AND P0, PT, R175, R150, PT ;  /* 0x00000096af00720c */ /* 0x000fe20003f04270 */
[----:B------:R-:W-:Y:S01]  /*1e6f0*/  FADD.FTZ R8, -R5, R118 ;  /* 0x0000007605087221 */ /* 0x000fe20000010100 */
[----:B------:R-:W-:Y:S01]  /*1e700*/  FSEL R118, R10, RZ, P1 ;  /* 0x000000ff0a767208 */ /* 0x000fe20000800000 */
[-CC-:B------:R-:W-:Y:S01]  /*1e710*/  FFMA.FTZ R57, R6, R3.reuse, -R122.reuse ;  /* 0x0000000306397223 */ /* 0x180fe2000001087a */
[-CC-:B------:R-:W-:Y:S01]  /*1e720*/  FFMA.FTZ R64, R7, R3.reuse, -R122.reuse ;  /* 0x0000000307407223 */ /* 0x180fe2000001087a */
[----:B------:R-:W-:Y:S01]  /*1e730*/  FMUL.FTZ R12, R3, R8 ;  /* 0x00000008030c7220 */ /* 0x000fe20000410000 */
[----:B------:R-:W-:Y:S01]  /*1e740*/  FFMA.FTZ R186, R153, R3, -R122 ;  /* 0x0000000399ba7223 */ /* 0x000fe2000001087a */
[C---:B--2---:R-:W-:Y:S01]  /*1e750*/  FMUL.FTZ R34, R4.reuse, R86 ;  /* 0x0000005604227220 */ /* 0x044fe20000410000 */
        /* <DEDUP_REMOVED lines=8> */
[-CC-:B------:R-:W-:Y:S01]  /*1e7e0*/  FFMA.FTZ R83, R29, R3.reuse, -R118.reuse ;  /* 0x000000031d537223 */ /* 0x180fe20000010876 */
[-CC-:B------:R-:W-:Y:S01]  /*1e7f0*/  FFMA.FTZ R78, R25, R3.reuse, -R118.reuse ;  /* 0x00000003194e7223 */ /* 0x180fe20000010876 */
[--C-:B------:R-:W-:Y:S01]  /*1e800*/  FFMA.FTZ R79, R21, R3, -R118.reuse ;  /* 0x00000003154f7223 */ /* 0x100fe20000010876 */
[----:B------:R-:W2:Y:S01]  /*1e810*/  MUFU.EX2 R57, R57 ;  /* 0x0000003900397308 */ /* 0x000ea20000000800 */
        /* <DEDUP_REMOVED lines=23> */
[----:B------:R-:W1:Y:S01]  /*1e990*/  MUFU.EX2 R54, R12 ;  /* 0x0000000c00367308 */ /* 0x000e620000000800 */
[----:B--2---:R-:W-:Y:S01]  /*1e9a0*/  FFMA.FTZ R181, R4, R181, R57 ;  /* 0x000000b504b57223 */ /* 0x004fe20000010039 */
[----:B---3--:R-:W-:Y:S01]  /*1e9b0*/  F2FP.BF16.F32.PACK_AB R57, R64, R57 ;  /* 0x000000394039723e */ /* 0x008fe200000010ff */
[-CC-:B------:R-:W-:Y:S07]  /*1e9c0*/  FFMA.FTZ R75, R239, R3.reuse, -R118.reuse ;  /* 0x00000003ef4b7223 */ /* 0x180fee0000010876 */
[----:B------:R-:W-:Y:S01]  /*1e9d0*/  MUFU.EX2 R83, R83 ;  /* 0x0000005300537308 */ /* 0x000fe20000000800 */
[--C-:B------:R-:W-:Y:S01]  /*1e9e0*/  FFMA.FTZ R74, R245, R3, -R118.reuse ;  /* 0x00000003f54a7223 */ /* 0x100fe20000010876 */
[----:B----4-:R-:W-:Y:S01]  /*1e9f0*/  F2FP.BF16.F32.PACK_AB R58, R70, R79 ;  /* 0x0000004f463a723e */ /* 0x010fe200000010ff */
[-C--:B------:R-:W-:Y:S07]  /*1ea00*/  FFMA.FTZ R95, R67, R3.reuse, -R118 ;  /* 0x00000003435f7223 */ /* 0x080fee0000010876 */
[----:B------:R-:W2:Y:S01]  /*1ea10*/  MUFU.EX2 R78, R78 ;  /* 0x0000004e004e7308 */ /* 0x000ea20000000800 */
[----:B------:R-:W-:Y:S01]  /*1ea20*/  FFMA.FTZ R87, R213, R3, -R122 ;  /* 0x00000003d5577223 */ /* 0x000fe2000001087a */
[----:B-----5:R-:W-:Y:S01]  /*1ea30*/  F2FP.BF16.F32.PACK_AB R59, R86, R71 ;  /* 0x00000047563b723e */ /* 0x020fe200000010ff */
[-CC-:B------:R-:W-:Y:S07]  /*1ea40*/  FFMA.FTZ R94, R124, R3.reuse, -R118.reuse ;  /* 0x000000037c5e7223 */ /* 0x180fee0000010876 */
[----:B------:R-:W-:Y:S01]  /*1ea50*/  MUFU.EX2 R75, R75 ;  /* 0x0000004b004b7308 */ /* 0x000fe20000000800 */
[--C-:B------:R-:W-:Y:S01]  /*1ea60*/  FFMA.FTZ R82, R231, R3, -R118.reuse ;  /* 0x00000003e7527223 */ /* 0x100fe20000010876 */
[C---:B-1----:R-:W-:Y:S01]  /*1ea70*/  FMUL.FTZ R4, R54.reuse, R112 ;  /* 0x0000007036047220 */ /* 0x042fe20000410000 */
        /* <DEDUP_REMOVED lines=8> */
[----:B------:R-:W-:Y:S01]  /*1eb00*/  LDSM.16.MT88.4 R108, [R119+0xac00] ;  /* 0x00ac0000776c783b */ /* 0x000fe20000004200 */
[----:B------:R-:W-:Y:S01]  /*1eb10*/  MUFU.EX2 R95, R95 ;  /* 0x0000005f005f7308 */ /* 0x000fe20000000800 */
[C---:B------:R-:W-:Y:S01]  /*1eb20*/  FMUL.FTZ R20, R54.reuse, R96 ;  /* 0x0000006036147220 */ /* 0x040fe20000410000 */
[C---:B------:R-:W-:Y:S01]  /*1eb30*/  FMUL.FTZ R21, R54.reuse, R97 ;  /* 0x0000006136157220 */ /* 0x040fe20000410000 */
[C---:B------:R-:W-:Y:S07]  /*1eb40*/  FMUL.FTZ R24, R54.reuse, R92 ;  /* 0x0000005c36187220 */ /* 0x040fee0000410000 */
[----:B------:R-:W-:Y:S01]  /*1eb50*/  MUFU.EX2 R87, R87 ;  /* 0x0000005700577308 */ /* 0x000fe20000000800 */
[C---:B------:R-:W-:Y:S01]  /*1eb60*/  HMMA.16816.F32.BF16 R4, R56.reuse, R60, R4 ;  /* 0x0000003c3804723c */ /* 0x040fe20000041804 */
[----:B------:R-:W-:Y:S08]  /*1eb70*/  LDSM.16.MT88.4 R100, [R55+0x1c00] ;  /* 0x001c00003764783b */ /* 0x000ff00000004200 */
[----:B------:R-:W-:Y:S01]  /*1eb80*/  MUFU.EX2 R74, R74 ;  /* 0x0000004a004a7308 */ /* 0x000fe20000000800 */
[C---:B------:R-:W-:Y:S01]  /*1eb90*/  FMUL.FTZ R25, R54.reuse, R93 ;  /* 0x0000005d36197220 */ /* 0x040fe20000410000 */
[----:B------:R-:W-:Y:S01]  /*1eba0*/  FMUL.FTZ R28, R54, R88 ;  /* 0x00000058361c7220 */ /* 0x000fe20000410000 */
[----:B------:R-:W-:Y:S01]  /*1ebb0*/  FADD.FTZ R88, R64, R181 ;  /* 0x000000b540587221 */ /* 0x000fe20000010000 */
[C---:B------:R-:W-:Y:S06]  /*1ebc0*/  HMMA.16816.F32.BF16 R8, R56.reuse, R62, R8 ;  /* 0x0000003e3808723c */ /* 0x040fec0000041808 */
[----:B------:R-:W-:Y:S01]  /*1ebd0*/  MUFU.EX2 R82, R82 ;  /* 0x0000005200527308 */ /* 0x000fe20000000800 */
[----:B------:R-:W1:Y:S01]  /*1ebe0*/  LDSM.16.MT88.4 R60, [R55] ;  /* 0x00000000373c783b */ /* 0x000e620000004200 */
[C---:B------:R-:W-:Y:S01]  /*1ebf0*/  FMUL.FTZ R29, R54.reuse, R89 ;  /* 0x00000059361d7220 */ /* 0x040fe20000410000 */
[C---:B------:R-:W-:Y:S01]  /*1ec00*/  FMUL.FTZ R32, R54.reuse, R84 ;  /* 0x0000005436207220 */ /* 0x040fe20000410000 */
[----:B------:R-:W-:Y:S01]  /*1ec10*/  FFMA.FTZ R84, R65, R3, -R118 ;  /* 0x0000000341547223 */ /* 0x000fe20000010876 */
        /* <DEDUP_REMOVED lines=9> */
[----:B------:R-:W-:Y:S01]  /*1ecb0*/  FMUL.FTZ R49, R54, R69 ;  /* 0x0000004536317220 */ /* 0x000fe20000410000 */
[----:B------:R-:W-:Y:S01]  /*1ecc0*/  FADD.FTZ R69, R71, R88 ;  /* 0x0000005847457221 */ /* 0x000fe20000010000 */
[-C--:B------:R-:W-:Y:S01]  /*1ecd0*/  FFMA.FTZ R68, R243, R3.reuse, -R122 ;  /* 0x00000003f3447223 */ /* 0x080fe2000001087a */
[-C--:B------:R-:W-:Y:S01]  /*1ece0*/  FFMA.FTZ R76, R237, R3.reuse, -R118 ;  /* 0x00000003ed4c7223 */ /* 0x080fe20000010876 */
[-C--:B------:R-:W-:Y:S01]  /*1ecf0*/  FFMA.FTZ R72, R233, R3.reuse, -R122 ;  /* 0x00000003e9487223 */ /* 0x080fe2000001087a */
[----:B------:R-:W-:Y:S01]  /*1ed00*/  FADD.FTZ R69, R86, R69 ;  /* 0x0000004556457221 */ /* 0x000fe20000010000 */
[-C--:B------:R-:W-:Y:S01]  /*1ed10*/  FFMA.FTZ R81, R229, R3.reuse, -R118 ;  /* 0x00000003e5517223 */ /* 0x080fe20000010876 */
[-CC-:B------:R-:W-:Y:S01]  /*1ed20*/  FFMA.FTZ R80, R225, R3.reuse, -R122.reuse ;  /* 0x00000003e1507223 */ /* 0x180fe2000001087a */
[----:B------:R-:W2:Y:S01]  /*1ed30*/  MUFU.EX2 R68, R68 ;  /* 0x0000004400447308 */ /* 0x000ea20000000800 */
[-CC-:B------:R-:W-:Y:S01]  /*1ed40*/  FFMA.FTZ R93, R223, R3.reuse, -R122.reuse ;  /* 0x00000003df5d7223 */ /* 0x180fe2000001087a */
        /* <DEDUP_REMOVED lines=13> */
[----:B--2---:R-:W-:Y:S07]  /*1ee20*/  FADD.FTZ R92, R68, R69 ;  /* 0x00000045445c7221 */ /* 0x004fee0000010000 */
[----:B------:R-:W-:Y:S01]  /*1ee30*/  MUFU.EX2 R80, R80 ;  /* 0x0000005000507308 */ /* 0x000fe20000000800 */
[-C--:B------:R-:W-:Y:S01]  /*1ee40*/  FFMA.FTZ R90, R209, R3.reuse, -R118 ;  /* 0x00000003d15a7223 */ /* 0x080fe20000010876 */
[----:B------:R-:W-:Y:S01]  /*1ee50*/  FADD.FTZ R78, R70, R79 ;  /* 0x0000004f464e7221 */ /* 0x000fe20000010000 */
[C---:B-1----:R-:W-:Y:S07]  /*1ee60*/  HMMA.16816.F32.BF16 R12, R56.reuse, R60, R12 ;  /* 0x0000003c380c723c */ /* 0x042fee000004180c */
[----:B------:R-:W-:Y:S01]  /*1ee70*/  MUFU.EX2 R93, R93 ;  /* 0x0000005d005d7308 */ /* 0x000fe20000000800 */
[-CC-:B------:R-:W-:Y:S01]  /*1ee80*/  FFMA.FTZ R89, R207, R3.reuse, -R122.reuse ;  /* 0x00000003cf597223 */ /* 0x180fe2000001087a */
[-C--:B------:R-:W-:Y:S08]  /*1ee90*/  FFMA.FTZ R88, R205, R3.reuse, -R122 ;  /* 0x00000003cd587223 */ /* 0x080ff0000001087a */
[----:B------:R-:W-:Y:S01]  /*1eea0*/  MUFU.EX2 R86, R86 ;  /* 0x0000005600567308 */ /* 0x000fe20000000800 */
[-C--:B------:R-:W-:Y:S01]  /*1eeb0*/  FFMA.FTZ R136, R203, R3.reuse, -R118 ;  /* 0x00000003cb887223 */ /* 0x080fe20000010876 */
[-CC-:B------:R-:W-:Y:S01]  /*1eec0*/  FFMA.FTZ R144, R199, R3.reuse, -R122.reuse ;  /* 0x00000003c7907223 */ /* 0x180fe2000001087a */
[C---:B------:R-:W-:Y:S01]  /*1eed0*/  HMMA.16816.F32.BF16 R16, R56.reuse, R62, R16 ;  /* 0x0000003e3810723c */ /* 0x040fe20000041810 */
[----:B------:R-:W1:Y:S06]  /*1eee0*/  LDSM.16.MT88.4 R60, [R119+0xb000] ;  /* 0x00b00000773c783b */ /* 0x000e6c0000004200 */
[----:B------:R-:W2:Y:S01]  /*1eef0*/  MUFU.EX2 R77, R77 ;  /* 0x0000004d004d7308 */ /* 0x000ea20000000800 */
[-CC-:B------:R-:W-:Y:S01]  /*1ef00*/  FFMA.FTZ R179, R193, R3.reuse, -R122.reuse ;  /* 0x00000003c1b37223 */ /* 0x180fe2000001087a */
[-CC-:B------:R-:W-:Y:S01]  /*1ef10*/  FFMA.FTZ R180, R189, R3.reuse, -R122.reuse ;  /* 0x00000003bdb47223 */ /* 0x180fe2000001087a */
[-CC-:B------:R-:W-:Y:S07]  /*1ef20*/  FFMA.FTZ R191, R191, R3.reuse, -R122.reuse ;  /* 0x00000003bfbf7223 */ /* 0x180fee000001087a */
[----:B------:R-:W3:Y:S01]  /*1ef30*/  MUFU.EX2 R73, R73 ;  /* 0x0000004900497308 */ /* 0x000ee20000000800 */
[-CC-:B------:R-:W-:Y:S01]  /*1ef40*/  FFMA.FTZ R188, R137, R3.reuse, -R122.reuse ;  /* 0x0000000389bc7223 */ /* 0x180fe2000001087a */
        /* <DEDUP_REMOVED lines=23> */
[----:B------:R-:W-:Y:S09]  /*1f0c0*/  FFMA.FTZ R131, R131, R3, -R118 ;  /* 0x0000000383837223 */ /* 0x000ff20000010876 */
[----:B------:R-:W-:Y:S10]  /*1f0d0*/  MUFU.EX2 R88, R88 ;  /* 0x0000005800587308 */ /* 0x000ff40000000800 */
[----:B------:R-:W-:Y:S01]  /*1f0e0*/  MUFU.EX2 R136, R136 ;  /* 0x0000008800887308 */ /* 0x000fe20000000800 */
[C---:B-1----:R-:W-:Y:S09]  /*1f0f0*/  HMMA.16816.F32.BF16 R20, R56.reuse, R60, R20 ;  /* 0x0000003c3814723c */ /* 0x042ff20000041814 */
[----:B------:R-:W-:Y:S10]  /*1f100*/  MUFU.EX2 R144, R144 ;  /* 0x0000009000907308 */ /* 0x000ff40000000800 */
[----:B------:R-:W-:Y:S01]  /*1f110*/  MUFU.EX2 R129, R94 ;  /* 0x0000005e00817308 */ /* 0x000fe20000000800 */
[C---:B------:R-:W-:Y:S01]  /*1f120*/  HMMA.16816.F32.BF16 R24, R56.reuse, R62, R24 ;  /* 0x0000003e3818723c */ /* 0x040fe20000041818 */
[----:B------:R-:W1:Y:S08]  /*1f130*/  LDSM.16.MT88.4 R60, [R55+0x2000] ;  /* 0x00200000373c783b */ /* 0x000e700000004200 */
[----:B------:R-:W4:Y:S10]  /*1f140*/  MUFU.EX2 R97, R97 ;  /* 0x0000006100617308 */ /* 0x000f340000000800 */
[----:B------:R-:W5:Y:S10]  /*1f150*/  MUFU.EX2 R91, R91 ;  /* 0x0000005b005b7308 */ /* 0x000f740000000800 */
[----:B------:R-:W5:Y:S10]  /*1f160*/  MUFU.EX2 R89, R89 ;  /* 0x0000005900597308 */ /* 0x000f740000000800 */
[----:B------:R-:W5:Y:S10]  /*1f170*/  MUFU.EX2 R143, R143 ;  /* 0x0000008f008f7308 */ /* 0x000f740000000800 */
[----:B------:R-:W5:Y:S10]  /*1f180*/  MUFU.EX2 R179, R179 ;  /* 0x000000b300b37308 */ /* 0x000f740000000800 */
[----:B------:R-:W-:Y:S10]  /*1f190*/  MUFU.EX2 R138, R138 ;  /* 0x0000008a008a7308 */ /* 0x000ff40000000800 */
[----:B------:R-:W5:Y:S10]  /*1f1a0*/  MUFU.EX2 R181, R181 ;  /* 0x000000b500b57308 */ /* 0x000f740000000800 */
[----:B------:R-:W-:Y:S10]  /*1f1b0*/  MUFU.EX2 R189, R191 ;  /* 0x000000bf00bd7308 */ /* 0x000ff40000000800 */
        /* <DEDUP_REMOVED lines=21> */
[----:B--2---:R-:W-:Y:S02]  /*1f310*/  F2FP.BF16.F32.PACK_AB R57, R77, R68 ;  /* 0x000000444d39723e */ /* 0x004fe400000010ff */
[----:B------:R-:W-:Y:S02]  /*1f320*/  F2FP.BF16.F32.PACK_AB R58, R76, R75 ;  /* 0x0000004b4c3a723e */ /* 0x000fe400000010ff */
[----:B---3--:R-:W-:Y:S02]  /*1f330*/  F2FP.BF16.F32.PACK_AB R59, R72, R73 ;  /* 0x00000049483b723e */ /* 0x008fe400000010ff */
[C---:B----4-:R-:W-:Y:S01]  /*1f340*/  F2FP.BF16.F32.PACK_AB R56, R74.reuse, R97 ;  /* 0x000000614a38723e */ /* 0x050fe200000010ff */
[----:B------:R-:W-:Y:S01]  /*1f350*/  LDSM.16.MT88.4 R68, [R55+0xc00] ;  /* 0x000c00003744783b */ /* 0x000fe20000004200 */
[----:B------:R-:W-:Y:S01]  /*1f360*/  FADD.FTZ R97, R97, R78 ;  /* 0x0000004e61617221 */ /* 0x000fe20000010000 */
[----:B------:R-:W-:Y:S03]  /*1f370*/  FADD.FTZ R78, R77, R92 ;  /* 0x0000005c4d4e7221 */ /* 0x000fe60000010000 */
[----:B------:R-:W-:Y:S01]  /*1f380*/  FADD.FTZ R74, R74, R97 ;  /* 0x000000614a4a7221 */ /* 0x000fe20000010000 */
[----:B------:R-:W-:Y:S01]  /*1f390*/  FADD.FTZ R73, R73, R78 ;  /* 0x0000004e49497221 */ /* 0x000fe20000010000 */
[-C--:B------:R-:W-:Y:S01]  /*1f3a0*/  FFMA.FTZ R97, R126, R3.reuse, -R118 ;  /* 0x000000037e617223 */ /* 0x080fe20000010876 */
[-C--:B------:R-:W-:Y:S01]  /*1f3b0*/  FFMA.FTZ R126, R127, R3.reuse, -R122 ;  /* 0x000000037f7e7223 */ /* 0x080fe2000001087a */
[----:B------:R-:W-:Y:S01]  /*1f3c0*/  FADD.FTZ R77, R75, R74 ;  /* 0x0000004a4b4d7221 */ /* 0x000fe20000010000 */
[----:B------:R-:W-:Y:S01]  /*1f3d0*/  FADD.FTZ R92, R72, R73 ;  /* 0x00000049485c7221 */ /* 0x000fe20000010000 */
[----:B------:R2:W-:Y:S01]  /*1f3e0*/  MUFU.EX2 R124, R97 ;  /* 0x00000061007c7308 */ /* 0x0005e20000000800 */
[----:B------:R-:W-:Y:S01]  /*1f3f0*/  LDSM.16.MT88.4 R72, [R55+0x3000] ;  /* 0x003000003748783b */ /* 0x000fe20000004200 */
[----:B------:R-:W-:Y:S01]  /*1f400*/  FADD.FTZ R99, R76, R77 ;  /* 0x0000004d4c637221 */ /* 0x000fe20000010000 */
[-C--:B------:R-:W-:Y:S01]  /*1f410*/  FFMA.FTZ R118, R130, R3.reuse, -R118 ;  /* 0x0000000382767223 */ /* 0x080fe20000010876 */
[----:B------:R-:W-:Y:S06]  /*1f420*/  FFMA.FTZ R130, R125, R3, -R122 ;  /* 0x000000037d827223 */ /* 0x000fec000001087a */
[----:B------:R-:W-:Y:S01]  /*1f430*/  MUFU.EX2 R127, R98 ;  /* 0x00000062007f7308 */ /* 0x000fe20000000800 */
[----:B------:R-:W-:Y:S09]  /*1f440*/  LDSM.16.MT88.4 R76, [R119+0xe400] ;  /* 0x00e40000774c783b */ /* 0x000ff20000004200 */
[----:B------:R-:W-:Y:S10]  /*1f450*/  MUFU.EX2 R126, R126 ;  /* 0x0000007e007e7308 */ /* 0x000ff40000000800 */
[----:B------:R-:W-:Y:S10]  /*1f460*/  MUFU.EX2 R125, R134 ;  /* 0x00000086007d7308 */ /* 0x000ff40000000800 */
[----:B------:R-:W-:Y:S01]  /*1f470*/  MUFU.EX2 R130, R130 ;  /* 0x0000008200827308 */ /* 0x000fe20000000800 */
[C---:B-1----:R-:W-:Y:S09]  /*1f480*/  HMMA.16816.F32.BF16 R4, R56.reuse, R60, R4 ;  /* 0x0000003c3804723c */ /* 0x042ff20000041804 */
[----:B------:R-:W-:Y:S01]  /*1f490*/  MUFU.EX2 R118, R118 ;  /* 0x0000007600767308 */ /* 0x000fe20000000800 */
        /* <DEDUP_REMOVED lines=25> */
[----:B------:R-:W-:Y:S01]  /*1f630*/  LDSM.16.MT88.4 R80, [R119+0xe800] ;  /* 0x00e800007750783b */ /* 0x000fe20000004200 */
[----:B------:R-:W-:Y:S01]  /*1f640*/  FADD.FTZ R99, R95, R94 ;  /* 0x0000005e5f637221 */ /* 0x000fe20000010000 */
[----:B--2---:R-:W-:Y:S03]  /*1f650*/  FADD.FTZ R97, R93, R92 ;  /* 0x0000005c5d617221 */ /* 0x004fe60000010000 */
[----:B------:R-:W-:Y:S01]  /*1f660*/  FADD.FTZ R84, R84, R99 ;  /* 0x0000006354547221 */ /* 0x000fe20000010000 */
[----:B------:R-:W-:Y:S02]  /*1f670*/  FADD.FTZ R97, R54, R97 ;  /* 0x0000006136617221 */ /* 0x000fe40000010000 */
[----:B------:R-:W-:Y:S01]  /*1f680*/  LDSM.16.MT88.4 R92, [R119+0xcc00] ;  /* 0x00cc0000775c783b */ /* 0x000fe20000004200 */
        /* <DEDUP_REMOVED lines=19> */
[----:B------:R-:W-:Y:S01]  /*1f7c0*/  F2FP.BF16.F32.PACK_AB R56, R96, R85 ;  /* 0x000000556038723e */ /* 0x000fe200000010ff */
[----:B------:R-:W-:Y:S01]  /*1f7d0*/  FADD.FTZ R85, R85, R84 ;  /* 0x0000005455557221 */ /* 0x000fe20000010000 */
[----:B-----5:R-:W-:Y:S02]  /*1f7e0*/  F2FP.BF16.F32.PACK_AB R58, R90, R91 ;  /* 0x0000005b5a3a723e */ /* 0x020fe400000010ff */
[----:B------:R-:W-:Y:S01]  /*1f7f0*/  F2FP.BF16.F32.PACK_AB R59, R88, R89 ;  /* 0x00000059583b723e */ /* 0x000fe200000010ff */
[----:B------:R-:W-:Y:S06]  /*1f800*/  FADD.FTZ R96, R96, R85 ;  /* 0x0000005560607221 */ /* 0x000fec0000010000 */
        /* <DEDUP_REMOVED lines=28> */
[C---:B--2---:R-:W-:Y:S03]  /*1f9d0*/  HMMA.16816.F32.BF16 R20, R56.reuse, R64, R20 ;  /* 0x000000403814723c */ /* 0x044fe60000041814 */
[--C-:B------:R-:W-:Y:S02]  /*1f9e0*/  FFMA.FTZ R64, R183, R3, -R122.reuse ;  /* 0x00000003b7407223 */ /* 0x100fe4000001087a */
[----:B------:R-:W2:Y:S03]  /*1f9f0*/  MUFU.EX2 R183, R185 ;  /* 0x000000b900b77308 */ /* 0x000ea60000000800 */
[C---:B------:R-:W-:Y:S07]  /*1fa00*/  HMMA.16816.F32.BF16 R24, R56.reuse, R66, R24 ;  /* 0x000000423818723c */ /* 0x040fee0000041818 */
[----:B------:R4:W5:Y:S01]  /*1fa10*/  MUFU.EX2 R153, R64 ;  /* 0x0000004000997308 */ /* 0x0009620000000800 */
[C---:B------:R-:W-:Y:S01]  /*1fa20*/  HMMA.16816.F32.BF16 R28, R56.reuse, R72, R28 ;  /* 0x00000048381c723c */ /* 0x040fe2000004181c */
[----:B----4-:R-:W-:Y:S07]  /*1fa30*/  LDSM.16.MT88.4 R64, [R55+0x1400] ;  /* 0x001400003740783b */ /* 0x010fee0000004200 */
        /* <DEDUP_REMOVED lines=8> */
[----:B--2---:R-:W-:Y:S02]  /*1fac0*/  F2FP.BF16.F32.PACK_AB R56, R183, R182 ;  /* 0x000000b6b738723e */ /* 0x004fe400000010ff */
[----:B-----5:R-:W-:Y:S02]  /*1fad0*/  F2FP.BF16.F32.PACK_AB R57, R186, R153 ;  /* 0x00000099ba39723e */ /* 0x020fe400000010ff */
        /* <DEDUP_REMOVED lines=24> */
[C---:B--2---:R-:W-:Y:S03]  /*1fc60*/  HMMA.16816.F32.BF16 R4, R56.reuse, R64, R4 ;  /* 0x000000403804723c */ /* 0x044fe60000041804 */
[-CC-:B------:R-:W-:Y:S01]  /*1fc70*/  FFMA.FTZ R64, R121, R3.reuse, -R122.reuse ;  /* 0x0000000379407223 */ /* 0x180fe2000001087a */
[-CC-:B------:R-:W-:Y:S01]  /*1fc80*/  FFMA.FTZ R65, R120, R3.reuse, -R122.reuse ;  /* 0x0000000378417223 */ /* 0x180fe2000001087a */
[----:B------:R-:W-:Y:S01]  /*1fc90*/  FFMA.FTZ R122, R52, R3, -R122 ;  /* 0x00000003347a7223 */ /* 0x000fe2000001087a */
[----:B------:R-:W-:Y:S01]  /*1fca0*/  FADD.FTZ R52, R86, R97 ;  /* 0x0000006156347221 */ /* 0x000fe20000010000 */
[----:B------:R-:W-:Y:S01]  /*1fcb0*/  MUFU.EX2 R3, R53 ;  /* 0x0000003500037308 */ /* 0x000fe20000000800 */
[C---:B------:R-:W-:Y:S03]  /*1fcc0*/  HMMA.16816.F32.BF16 R8, R56.reuse, R66, R8 ;  /* 0x000000423808723c */ /* 0x040fe60000041808 */
[----:B------:R-:W-:Y:S06]  /*1fcd0*/  FADD.FTZ R52, R87, R52 ;  /* 0x0000003457347221 */ /* 0x000fec0000010000 */
[----:B------:R-:W-:Y:S01]  /*1fce0*/  MUFU.EX2 R64, R64 ;  /* 0x0000004000407308 */ /* 0x000fe20000000800 */
[----:B------:R-:W2:Y:S01]  /*1fcf0*/  LDSM.16.MT88.4 R84, [R55+0x3c00] ;  /* 0x003c00003754783b */ /* 0x000ea20000004200 */
[C---:B---3--:R-:W-:Y:S08]  /*1fd00*/  HMMA.16816.F32.BF16 R12, R56.reuse, R68, R12 ;  /* 0x00000044380c723c */ /* 0x048ff0000004180c */
[----:B------:R-:W3:Y:S01]  /*1fd10*/  MUFU.EX2 R65, R65 ;  /* 0x0000004100417308 */ /* 0x000ee20000000800 */
[----:B------:R-:W-:Y:S09]  /*1fd20*/  F2FP.BF16.F32.PACK_AB R68, R132, R133 ;  /* 0x000000858444723e */ /* 0x000ff200000010ff */
[----:B------:R-:W5:Y:S01]  /*1fd30*/  MUFU.EX2 R122, R122 ;  /* 0x0000007a007a7308 */ /* 0x000f620000000800 */
[C---:B------:R-:W-:Y:S03]  /*1fd40*/  HMMA.16816.F32.BF16 R16, R56.reuse, R70, R16 ;  /* 0x000000463810723c */ /* 0x040fe60000041810 */
[----:B------:R-:W-:Y:S02]  /*1fd50*/  F2FP.BF16.F32.PACK_AB R70, R118, R131 ;  /* 0x000000837646723e */ /* 0x000fe400000010ff */
[----:B---3--:R-:W-:Y:S03]  /*1fd60*/  F2FP.BF16.F32.PACK_AB R69, R65, R64 ;  /* 0x000000404145723e */ /* 0x008fe600000010ff */
[C---:B----4-:R-:W-:Y:S03]  /*1fd70*/  HMMA.16816.F32.BF16 R20, R56.reuse, R72, R20 ;  /* 0x000000483814723c */ /* 0x050fe60000041814 */
[----:B-----5:R-:W-:Y:S05]  /*1fd80*/  F2FP.BF16.F32.PACK_AB R71, R122, R3 ;  /* 0x000000037a47723e */ /* 0x020fea00000010ff */
[C---:B------:R-:W-:Y:S08]  /*1fd90*/  HMMA.16816.F32.BF16 R24, R56.reuse, R74, R24 ;  /* 0x0000004a3818723c */ /* 0x040ff00000041818 */
[C---:B------:R-:W-:Y:S08]  /*1fda0*/  HMMA.16816.F32.BF16 R28, R56.reuse, R76, R28 ;  /* 0x0000004c381c723c */ /* 0x040ff0000004181c */
[C---:B------:R-:W-:Y:S01]  /*1fdb0*/  HMMA.16816.F32.BF16 R32, R56.reuse, R78, R32 ;  /* 0x0000004e3820723c */ /* 0x040fe20000041820 */
[----:B------:R3:W4:Y:S07]  /*1fdc0*/  LDSM.16.MT88.4 R76, [R119+0xec00] ;  /* 0x00ec0000774c783b */ /* 0x00072e0000004200 */
[C---:B------:R-:W-:Y:S08]  /*1fdd0*/  HMMA.16816.F32.BF16 R36, R56.reuse, R80, R36 ;  /* 0x000000503824723c */ /* 0x040ff00000041824 */
[C---:B------:R-:W-:Y:S08]  /*1fde0*/  HMMA.16816.F32.BF16 R40, R56.reuse, R82, R40 ;  /* 0x000000523828723c */ /* 0x040ff00000041828 */
[C---:B-1----:R-:W-:Y:S03]  /*1fdf0*/  HMMA.16816.F32.BF16 R44, R56.reuse, R60, R44 ;  /* 0x0000003c382c723c */ /* 0x042fe6000004182c */
[----:B---3--:R-:W-:Y:S05]  /*1fe00*/  IMAD.MOV.U32 R119, RZ, RZ, R0 ;  /* 0x000000ffff777224 */ /* 0x008fea00078e0000 */
        /* <DEDUP_REMOVED lines=49> */
[----:B------:R-:W-:Y:S02]  /*20120*/  IMAD.MOV.U32 R118, RZ, RZ, R2 ;  /* 0x000000ffff767224 */ /* 0x000fe400078e0002 */
[----:B------:R-:W-:Y:S01]  /*20130*/  FADD.FTZ R181, R122, R3 ;  /* 0x000000037ab57221 */ /* 0x000fe20000010000 */
[----:B------:R-:W-:Y:S09]  /*20140*/  @P0 BRA `(.L_x_5190) ;  /* 0xffffff9800f80947 */ /* 0x000ff2000383ffff */
.L_x_5183:
        /* <DEDUP_REMOVED lines=10> */
.L_x_5202:
[----:B---34-:R-:W-:Y:S01]  /*201f0*/  FADD.FTZ R8, R8, R10 ;  /* 0x0000000a08087221 */ /* 0x018fe20000010000 */
[C---:B------:R-:W-:Y:S01]  /*20200*/  SHF.L.U32 R4, R142.reuse, 0x1, RZ ;  /* 0x000000018e047819 */ /* 0x040fe200000006ff */
[----:B------:R-:W2:Y:S01]  /*20210*/  MUFU.RCP R5, R6 ;  /* 0x0000000600057308 */ /* 0x000ea20000001000 */
[----:B------:R-:W-:Y:S02]  /*20220*/  SHF.L.U32 R3, R142, 0x4, RZ ;  /* 0x000000048e037819 */ /* 0x000fe400000006ff */
[----:B------:R-:W-:Y:S02]  /*20230*/  LOP3.LUT R4, R4, 0x6, RZ, 0xc0, !PT ;  /* 0x0000000604047812 */ /* 0x000fe400078ec0ff */
[----:B------:R-:W-:Y:S02]  /*20240*/  FSETP.NE.FTZ.AND P3, PT, R6, RZ, PT ;  /* 0x000000ff0600720b */ /* 0x000fe40003f75000 */
[----:B------:R-:W-:Y:S01]  /*20250*/  LOP3.LUT R3, R4, 0x3e00, R3, 0xf8, !PT ;  /* 0x00003e0004037812 */ /* 0x000fe200078ef803 */
[----:B------:R-:W3:Y:S01]  /*20260*/  MUFU.RCP R9, R8 ;  /* 0x0000000800097308 */ /* 0x000ee20000001000 */
[----:B------:R-:W-:-:S02]  /*20270*/  SHF.L.U32 R4, R142, 0x3, RZ ;  /* 0x000000038e047819 */ /* 0x000fc400000006ff */
[----:B------:R-:W-:Y:S02]  /*20280*/  FSETP.NE.FTZ.AND P2, PT, R8, RZ, PT ;  /* 0x000000ff0800720b */ /* 0x000fe40003f55000 */
[----:B------:R-:W-:Y:S02]  /*20290*/  LOP3.LUT R11, R4, 0xc0, RZ, 0xc0, !PT ;  /* 0x000000c0040b7812 */ /* 0x000fe400078ec0ff */
[----:B------:R-:W-:Y:S02]  /*202a0*/  LOP3.LUT R10, R3, 0x20, R4, 0xf8, !PT ;  /* 0x00000020030a7812 */ /* 0x000fe400078ef804 */
[----:B------:R-:W-:Y:S02]  /*202b0*/  LOP3.LUT R11, R11, 0x18, R142, 0xf8, !PT ;  /* 0x000000180b0b7812 */ /* 0x000fe400078ef88e */
[----:B--2---:R-:W-:Y:S02]  /*202c0*/  FSEL R5, R5, 1, P3 ;  /* 0x3f80000005057808 */ /* 0x004fe40001800000 */
[----:B------:R-:W-:-:S02]  /*202d0*/  LOP3.LUT R10, R10, R11, RZ, 0xfc, !PT ;  /* 0x0000000b0a0a7212 */ /* 0x000fc400078efcff */
[----:B------:R-:W-:Y:S01]  /*202e0*/  LOP3.LUT R3, R140, 0x20, RZ, 0xc0, !PT ;  /* 0x000000208c037812 */ /* 0x000fe200078ec0ff */
[C---:B------:R-:W-:Y:S01]  /*202f0*/  FMUL.FTZ R112, R5.reuse, R112 ;  /* 0x0000007005707220 */ /* 0x040fe20000410000 */
[----:B------:R-:W-:Y:S01]  /*20300*/  FMUL.FTZ R113, R5, R113 ;  /* 0x0000007105717220 */ /* 0x000fe20000410000 */
[----:B---3--:R-:W-:Y:S01]  /*20310*/  FSEL R9, R9, 1, P2 ;  /* 0x3f80000009097808 */ /* 0x008fe20001000000 */
[C---:B------:R-:W-:Y:S01]  /*20320*/  FMUL.FTZ R108, R5.reuse, R108 ;  /* 0x0000006c056c7220 */ /* 0x040fe20000410000 */
[----:B------:R-:W-:Y:S01]  /*20330*/  LEA R11, R10, UR6, 0x1 ;  /* 0x000000060a0b7c11 */ /* 0x000fe2000f8e08ff */
[C---:B------:R-:W-:Y:S01]  /*20340*/  FMUL.FTZ R109, R5.reuse, R109 ;  /* 0x0000006d056d7220 */ /* 0x040fe20000410000 */
[----:B------:R-:W-:Y:S01]  /*20350*/  FMUL.FTZ R104, R5, R104 ;  /* 0x0000006805687220 */ /* 0x000fe20000410000 */
[C---:B------:R-:W-:Y:S01]  /*20360*/  FMUL.FTZ R114, R9.reuse, R114 ;  /* 0x0000007209727220 */ /* 0x040fe20000410000 */
[C---:B------:R-:W-:Y:S01]  /*20370*/  FMUL.FTZ R115, R9.reuse, R115 ;  /* 0x0000007309737220 */ /* 0x040fe20000410000 */
        /* <DEDUP_REMOVED lines=101> */
[----:B------:R-:W1:Y:S08]  /*209d0*/  @P3 MUFU.LG2 R6, R6 ;  /* 0x0000000600063308 */ /* 0x000e700000000c00 */
[----:B------:R-:W1:Y:S01]  /*209e0*/  @P2 MUFU.LG2 R8, R8 ;  /* 0x0000000800082308 */ /* 0x000e620000000c00 */
[----:B------:R-:W-:Y:S01]  /*209f0*/  BSSY.RECONVERGENT B0, `(.L_x_5192) ;  /* 0x0000011000007945 */ /* 0x000fe20003800200 */
[----:B--2---:R-:W-:-:S02]  /*20a00*/  MOV R5, 0x7f800000 ;  /* 0x7f80000000057802 */ /* 0x004fc40000000f00 */
[----:B------:R-:W-:Y:S01]  /*20a10*/  MOV R3, 0x7f800000 ;  /* 0x7f80000000037802 */ /* 0x000fe20000000f00 */
[----:B---3--:R-:W-:-:S04]  /*20a20*/  @P0 IMAD.WIDE.U32 R40, R38, R162, RZ ;  /* 0x000000a226280225 */ /* 0x008fc800078e00ff */
[----:B-1----:R-:W-:-:S04]  /*20a30*/  @P3 FMUL.FTZ R14, R6, 0.69314718246459960938 ;  /* 0x3f317218060e3820 */ /* 0x002fc80000410000 */
[----:B-----5:R-:W-:Y:S01]  /*20a40*/  @P3 FFMA.FTZ R5, R7, R2, R14 ;  /* 0x0000000207053223 */ /* 0x020fe2000001000e */
[----:B------:R-:W-:-:S04]  /*20a50*/  @P2 FMUL.FTZ R9, R8, 0.69314718246459960938 ;  /* 0x3f31721808092820 */ /* 0x000fc80000410000 */
[----:B------:R-:W-:Y:S01]  /*20a60*/  @P2 FFMA.FTZ R3, R7, R0, R9 ;  /* 0x0000000007032223 */ /* 0x000fe20000010009 */
[----:B------:R-:W-:Y:S02]  /*20a70*/  @P0 IMAD R0, R39, R162, RZ ;  /* 0x000000a227000224 */ /* 0x000fe400078e02ff */
        /* <DEDUP_REMOVED lines=8> */
.L_x_5193:
[----:B------:R-:W-:Y:S05]  /*20b00*/  BSYNC.RECONVERGENT B0 ;  /* 0x0000000000007941 */ /* 0x000fea0003800200 */
.L_x_5192:
        /* <DEDUP_REMOVED lines=16> */
[----:B------:R-:W-:Y:S02]  /*20c10*/  IMAD.IADD R33, R159, 0x1, R2 ;  /* 0x000000019f217824 */ /* 0x000fe400078e0202 */
[----:B------:R-:W-:Y:S01]  /*20c20*/  IMAD.IADD R7, R160, 0x1, -R159 ;  /* 0x00000001a0077824 */ /* 0x000fe200078e0a9f */
        /* <DEDUP_REMOVED lines=10> */
.L_x_5195:
[----:B------:R-:W-:Y:S05]  /*20cd0*/  BSYNC.RECONVERGENT B0 ;  /* 0x0000000000007941 */ /* 0x000fea0003800200 */
.L_x_5194:
[----:B-1----:R1:W5:Y:S01]  /*20ce0*/  LD.E R116, desc[UR4][R116.64+0xc0] ;  /* 0x0000c00474747980 */ /* 0x002362000c101900 */
[----:B------:R-:W-:Y:S01]  /*20cf0*/  IMAD.IADD R160, R160, 0x1, -R159 ;  /* 0x00000001a0a07824 */ /* 0x000fe200078e0a9f */
[----:B------:R-:W-:Y:S01]  /*20d00*/  IADD3 R3, PT, PT, R142, 0x20, RZ ;  /* 0x000000208e037810 */ /* 0x000fe20007ffe0ff */
[-C--:B------:R-:W-:Y:S01]  /*20d10*/  @!P0 IMAD R2, R37, R157.reuse, RZ ;  /* 0x0000009d25028224 */ /* 0x080fe200078e02ff */
[----:B------:R-:W-:Y:S01]  /*20d20*/  LOP3.LUT R6, R4, 0x18, RZ, 0xc0, !PT ;  /* 0x0000001804067812 */ /* 0x000fe200078ec0ff */
[----:B------:R-:W-:Y:S01]  /*20d30*/  @!P0 IMAD.WIDE.U32 R36, R36, R157, RZ ;  /* 0x0000009d24248225 */ /* 0x000fe200078e00ff */
[-C--:B------:R-:W-:Y:S01]  /*20d40*/  ISETP.GE.AND P3, PT, R142, R160.reuse, PT ;  /* 0x000000a08e00720c */ /* 0x080fe20003f66270 */
[----:B------:R-:W-:Y:S01]  /*20d50*/  BSSY.RECONVERGENT B0, `(.L_x_5196) ;  /* 0x000001d000007945 */ /* 0x000fe20003800200 */
[----:B------:R-:W-:Y:S01]  /*20d60*/  ISETP.GE.AND P1, PT, R3, R160, PT ;  /* 0x000000a00300720c */ /* 0x000fe20003f26270 */
[----:B------:R-:W-:Y:S01]  /*20d70*/  IMAD.MOV.U32 R7, RZ, RZ, RZ ;  /* 0x000000ffff077224 */ /* 0x000fe200078e00ff */
[----:B------:R-:W-:Y:S01]  /*20d80*/  @!P0 MOV R4, R36 ;  /* 0x0000002400048202 */ /* 0x000fe20000000f00 */
[----:B------:R-:W-:Y:S01]  /*20d90*/  IMAD R3, R35, R158, RZ ;  /* 0x0000009e23037224 */ /* 0x000fe200078e02ff */
[----:B------:R-:W-:Y:S01]  /*20da0*/  @P0 MOV R4, R40 ;  /* 0x0000002800040202 */ /* 0x000fe20000000f00 */
[----:B------:R-:W-:Y:S01]  /*20db0*/  IMAD.WIDE.U32 R32, R159, R38, R6 ;  /* 0x000000269f207225 */ /* 0x000fe200078e0006 */
[----:B------:R-:W-:-:S03]  /*20dc0*/  LOP3.LUT R5, R6, 0x20, RZ, 0xfc, !PT ;  /* 0x0000002006057812 */ /* 0x000fc600078efcff */
[----:B------:R-:W-:Y:S02]  /*20dd0*/  IMAD R159, R39, R159, RZ ;  /* 0x0000009f279f7224 */ /* 0x000fe400078e02ff */
[----:B------:R-:W-:-:S03]  /*20de0*/  IMAD.WIDE.U32 R34, R34, R158, RZ ;  /* 0x0000009e22227225 */ /* 0x000fc600078e00ff */
[----:B------:R-:W-:Y:S01]  /*20df0*/  IADD3 R159, PT, PT, R33, R159, RZ ;  /* 0x0000009f219f7210 */ /* 0x000fe20007ffe0ff */
[----:B------:R-:W-:Y:S02]  /*20e00*/  @!P0 IMAD.IADD R2, R37, 0x1, R2 ;  /* 0x0000000125028824 */ /* 0x000fe400078e0202 */
[----:B------:R-:W-:Y:S01]  /*20e10*/  @P0 IMAD.IADD R2, R41, 0x1, R0 ;  /* 0x0000000129020824 */ /* 0x000fe200078e0200 */
[----:B------:R-:W-:Y:S01]  /*20e20*/  IADD3 R34, P2, P0, R34, R32, R4 ;  /* 0x0000002022227210 */ /* 0x000fe2000785e004 */
[----:B------:R-:W-:-:S05]  /*20e30*/  IMAD.IADD R3, R35, 0x1, R3 ;  /* 0x0000000123037824 */ /* 0x000fca00078e0203 */
[----:B------:R-:W-:Y:S02]  /*20e40*/  IADD3.X R35, PT, PT, R3, R159, R2, P2, P0 ;  /* 0x0000009f03237210 */ /* 0x000fe400017e0402 */
[----:B------:R-:W-:Y:S01]  /*20e50*/  LOP3.LUT R3, R6, 0x40, RZ, 0xfc, !PT ;  /* 0x0000004006037812 */ /* 0x000fe200078efcff */
[----:B-1----:R-:W-:Y:S06]  /*20e60*/  @P3 BRA `(.L_x_5197) ;  /* 0x00000000002c3947 */ /* 0x002fec0003800000 */
[----:B------:R-:W-:Y:S01]  /*20e70*/  IMAD R0, R39, R142, RZ ;  /* 0x0000008e27007224 */ /* 0x000fe200078e02ff */
[----:B-----5:R-:W-:Y:S01]  /*20e80*/  ISETP.GE.AND P4, PT, R6, R116, PT ;  /* 0x000000740600720c */ /* 0x020fe20003f86270 */
        /* <DEDUP_REMOVED lines=9> */
.L_x_5197:
[----:B------:R-:W-:Y:S05]  /*20f20*/  BSYNC.RECONVERGENT B0 ;  /* 0x0000000000007941 */ /* 0x000fea0003800200 */
.L_x_5196:
[----:B------:R-:W-:-:S04]  /*20f30*/  MOV R157, 0x0 ;  /* 0x00000000009d7802 */ /* 0x000fc80000000f00 */
[----:B-12345:R-:W-:Y:S05]  /*20f40*/  @P1 RET.REL.NODEC R156 `(_ZN5flash24flash_fwd_splitkv_kernelI23Flash_fwd_kernel_traitsILi96ELi64ELi128ELi4ELb0ELb0EN7cutlass10bfloat16_tE19Flash_kernel_traitsILi96ELi64ELi128ELi4ES3_EELb0ELb1ELb1ELb0ELb0ELb0ELb0ELb1EEEvNS_16Flash_fwd_paramsE) ;  /* 0xfffffdf09c2c1950 */ /* 0x03efea0003c3ffff */
[----:B------:R-:W-:Y:S01]  /*20f50*/  IADD3 R9, P0, PT, R142, 0x20, RZ ;  /* 0x000000208e097810 */ /* 0x000fe20007f1e0ff */
[----:B------:R-:W-:Y:S01]  /*20f60*/  IMAD.MOV.U32 R10, RZ, RZ, R34 ;  /* 0x000000ffff0a7224 */ /* 0x000fe200078e0022 */
[----:B------:R-:W-:Y:S02]  /*20f70*/  MOV R11, R35 ;  /* 0x00000023000b7202 */ /* 0x000fe40000000f00 */
[-C--:B------:R-:W-:Y:S01]  /*20f80*/  ISETP.GE.AND P2, PT, R6, R116.reuse, PT ;  /* 0x000000740600720c */ /* 0x080fe20003f46270 */
[----:B------:R-:W-:Y:S01]  /*20f90*/  IMAD.X R7, RZ, RZ, RZ, P0 ;  /* 0x000000ffff077224 */ /* 0x000fe200000e06ff */
[-C--:B------:R-:W-:Y:S01]  /*20fa0*/  ISETP.GE.AND P1, PT, R5, R116.reuse, PT ;  /* 0x000000740500720c */ /* 0x080fe20003f26270 */
        /* <DEDUP_REMOVED lines=10> */
[----:B-1----:R-:W-:Y:S05]  /*21050*/  @P0 RET.REL.NODEC R156 `(_ZN5flash24flash_fwd_splitkv_kernelI23Flash_fwd_kernel_traitsILi96ELi64ELi128ELi4ELb0ELb0EN7cutlass10bfloat16_tE19Flash_kernel_traitsILi96ELi64ELi128ELi4ES3_EELb0ELb1ELb1ELb0ELb0ELb0ELb0ELb1EEEvNS_16Flash_fwd_paramsE) ;  /* 0xfffffdec9ce80950 */ /* 0x002fea0003c3ffff */
[----:B------:R-:W-:Y:S01]  /*21060*/  MOV R157, 0x0 ;  /* 0x00000000009d7802 */ /* 0x000fe20000000f00 */
[----:B------:R1:W-:Y:S03]  /*21070*/  ST.E.128 desc[UR4][R2.64+0x80], R28 ;  /* 0x0000801c02007985 */ /* 0x0003e6000c101d04 */
[----:B-1----:R-:W-:Y:S05]  /*21080*/  RET.REL.NODEC R156 `(_ZN5flash24flash_fwd_splitkv_kernelI23Flash_fwd_kernel_traitsILi96ELi64ELi128ELi4ELb0ELb0EN7cutlass10bfloat16_tE19Flash_kernel_traitsILi96ELi64ELi128ELi4ES3_EELb0ELb1ELb1ELb0ELb0ELb0ELb0ELb1EEEvNS_16Flash_fwd_paramsE) ;  /* 0xfffffdec9cdc7950 */ /* 0x002fea0003c3ffff */
.L_x_5191:
[----:B------:R-:W-:Y:S01]  /*21090*/  MOV R4, 0x2 ;  /* 0x0000000200047802 */ /* 0x000fe20000000f00 */
[----:B------:R-:W-:Y:S01]  /*210a0*/  IMAD.MOV.U32 R3, RZ, RZ, 0x1f ;  /* 0x0000001fff037424 */ /* 0x000fe200078e00ff */
[----:B------:R-:W-:-:S07]  /*210b0*/  MOV R5, 0xffffffff ;  /* 0xffffffff00057802 */ /* 0x000fce0000000f00 */
[----:B-1---5:R-:W-:Y:S05]  /*210c0*/  WARPSYNC.COLLECTIVE R5, `(.L_x_5198) ;  /* 0x0000000005087348 */ /* 0x022fea0003c00000 */
[----:B------:R2:W3:Y:S02]  /*210d0*/  SHFL.BFLY P0, R10, R179, R4, R3 ;  /* 0x0c000004b30a7389 */ /* 0x0004e40000000003 */
[----:B-123-5:R-:W-:Y:S05]  /*210e0*/  ENDCOLLECTIVE ;  /* 0x000000000000791b */ /* 0x02efea0003800000 */
.L_x_5198:
[----:B------:R-:W-:Y:S02]  /*210f0*/  IMAD.MOV.U32 R6, RZ, RZ, R10 ;  /* 0x000000ffff067224 */ /* 0x000fe400078e000a */
[----:B------:R-:W-:Y:S02]  /*21100*/  IMAD.MOV.U32 R4, RZ, RZ, 0x1 ;  /* 0x00000001ff047424 */ /* 0x000fe400078e00ff */
[----:B------:R-:W-:-:S05]  /*21110*/  FADD.FTZ R9, R6, R179 ;  /* 0x000000b306097221 */ /* 0x000fca0000010000 */
[----:B------:R-:W-:-:S07]  /*21120*/  MOV R179, R9 ;  /* 0x0000000900b37202 */ /* 0x000fce0000000f00 */
[----:B------:R-:W-:Y:S05]  /*21130*/  WARPSYNC.COLLECTIVE R5, `(.L_x_5199) ;  /* 0x0000000005087348 */ /* 0x000fea0003c00000 */
[----:B------:R1:W2:Y:S02]  /*21140*/  SHFL.BFLY P0, R10, R179, R4, R3 ;  /* 0x0c000004b30a7389 */ /* 0x0002a40000000003 */
[----:B-12---:R-:W-:Y:S05]  /*21150*/  ENDCOLLECTIVE ;  /* 0x000000000000791b */ /* 0x006fea0003800000 */
.L_x_5199:
[----:B------:R-:W-:Y:S01]  /*21160*/  MOV R179, R181 ;  /* 0x000000b500b37202 */ /* 0x000fe20000000f00 */
[----:B------:R-:W-:Y:S01]  /*21170*/  IMAD.MOV.U32 R4, RZ, RZ, 0x2 ;  /* 0x00000002ff047424 */ /* 0x000fe200078e00ff */
[----:B------:R-:W-:-:S07]  /*21180*/  MOV R6, R10 ;  /* 0x0000000a00067202 */ /* 0x000fce0000000f00 */
[----:B------:R-:W-:Y:S05]  /*21190*/  WARPSYNC.COLLECTIVE R5, `(.L_x_5200) ;  /* 0x0000000005087348 */ /* 0x000fea0003c00000 */
[----:B------:R1:W2:Y:S02]  /*211a0*/  SHFL.BFLY P0, R10, R179, R4, R3 ;  /* 0x0c000004b30a7389 */ /* 0x0002a40000000003 */
[----:B-12---:R-:W-:Y:S05]  /*211b0*/  ENDCOLLECTIVE ;  /* 0x000000000000791b */ /* 0x006fea0003800000 */
.L_x_5200:
[----:B------:R-:W-:Y:S01]  /*211c0*/  FADD.FTZ R6, R9, R6 ;  /* 0x0000000609067221 */ /* 0x000fe20000010000 */
[----:B------:R-:W-:Y:S01]  /*211d0*/  FADD.FTZ R8, R10, R181 ;  /* 0x000000b50a087221 */ /* 0x000fe20000010000 */
[----:B------:R-:W-:-:S04]  /*211e0*/  MOV R4, 0x1 ;  /* 0x0000000100047802 */ /* 0x000fc80000000f00 */
[----:B------:R-:W-:-:S07]  /*211f0*/  MOV R179, R8 ;  /* 0x0000000800b37202 */ /* 0x000fce0000000f00 */
[----:B------:R-:W-:Y:S05]  /*21200*/  WARPSYNC.COLLECTIVE R5, `(.L_x_5201) ;  /* 0x0000000005087348 */ /* 0x000fea0003c00000 */
[----:B------:R1:W2:Y:S02]  /*21210*/  SHFL.BFLY P0, R10, R179, R4, R3 ;  /* 0x0c000004b30a7389 */ /* 0x0002a40000000003 */
[----:B-12---:R-:W-:Y:S05]  /*21220*/  ENDCOLLECTIVE ;  /* 0x000000000000791b */ /* 0x006fea0003800000 */
.L_x_5201:
[----:B------:R-:W-:Y:S05]  /*21230*/  BRA `(.L_x_5202) ;  /* 0xffffffec00ec7947 */ /* 0x000fea000383ffff */
.L_x_5203:
        /* <DEDUP_REMOVED lines=12> */
.L_x_11634:


//--------------------- .text._ZN5flash24flash_fwd_splitkv_kernelI23Flash_fwd_kernel_traitsILi96ELi64ELi128ELi4ELb0ELb0EN7cutlass10bfloat16_tE19Flash_kernel_traitsILi96ELi64ELi128ELi4ES3_EELb0ELb1ELb1ELb0ELb0ELb1ELb0ELb1EEEvNS_16Flash_fwd_paramsE --------------------------
	.section	.text._ZN5flash24flash_fwd_splitkv_kernelI23Flash_fwd_kernel_traitsILi96ELi64ELi128ELi4ELb0ELb0EN7cutlass10bfloat16_tE19Flash_kernel_traitsILi96ELi64ELi128ELi4ES3_EELb0ELb1ELb1ELb0ELb0ELb1ELb0ELb1EEEvNS_16Flash_fwd_paramsE,"ax",@progbits
	.align	128
        .global         _ZN5flash24flash_fwd_splitkv_kernelI23Flash_fwd_kernel_traitsILi96ELi64ELi128ELi4ELb0ELb0EN7cutlass10bfloat16_tE19Flash_kernel_traitsILi96ELi64ELi128ELi4ES3_EELb0ELb1ELb1ELb0ELb0ELb1ELb0ELb1EEEvNS_16Flash_fwd_paramsE
        .type           _ZN5flash24flash_fwd_splitkv_kernelI23Flash_fwd_kernel_traitsILi96ELi64ELi128ELi4ELb0ELb0EN7cutlass10bfloat16_tE19Flash_kernel_traitsILi96ELi64ELi128ELi4ES3_EELb0ELb1ELb1ELb0ELb0ELb1ELb0ELb1EEEvNS_16Flash_fwd_paramsE,@function
        .size           _ZN5flash24flash_fwd_splitkv_kernelI23Flash_fwd_kernel_traitsILi96ELi64ELi128ELi4ELb0ELb0EN7cutlass10bfloat16_tE19Flash_kernel_traitsILi96ELi64ELi128ELi4ES3_EELb0ELb1ELb1ELb0ELb0ELb1ELb0ELb1EEEvNS_16Flash_fwd_paramsE,(.L_x_11635 - _ZN5flash24flash_fwd_splitkv_kernelI23Flash_fwd_kernel_traitsILi96ELi64ELi128ELi4ELb0ELb0EN7cutlass10bfloat16_tE19Flash_kernel_traitsILi96ELi64ELi128ELi4ES3_EELb0ELb1ELb1ELb0ELb0ELb1ELb0ELb1EEEvNS_16Flash_fwd_paramsE)
        .other          _ZN5flash24flash_fwd_splitkv_kernelI23Flash_fwd_kernel_traitsILi96ELi64ELi128ELi4ELb0ELb0EN7cutlass10bfloat16_tE19Flash_kernel_traitsILi96ELi64ELi128ELi4ES3_EELb0ELb1ELb1ELb0ELb0ELb1ELb0ELb1EEEvNS_16Flash_fwd_paramsE,@"STO_CUDA_ENTRY STV_DEFAULT"
_ZN5flash24flash_fwd_splitkv_kernelI23Flash_fwd_kernel_traitsILi96ELi64ELi128ELi4ELb0ELb0EN7cutlass10bfloat16_tE19Flash_kernel_traitsILi96ELi64ELi128ELi4ES3_EELb0ELb1ELb1ELb0ELb0ELb1ELb0ELb1EEEvNS_16Flash_fwd_paramsE:
.text._ZN5flash24flash_fwd_splitkv_kernelI23Flash_fwd_kernel_traitsILi96ELi64ELi128ELi4ELb0ELb0EN7cutlass10bfloat16_tE19Flash_kernel_traitsILi96ELi64ELi128ELi4ES3_EELb0ELb1ELb1ELb0ELb0ELb1ELb0ELb1EEEvNS_16Flash_fwd_paramsE:
[----:B------:R-:W-:Y:S01]  /*0000*/  LDC R1, c[0x0][0x37c] ;  /* 0x0000df00ff017b82 */ /* 0x000fe20000000800 */
[----:B------:R-:W1:Y:S07]  /*0010*/  S2R R151, SR_CTAID.X ;  /* 0x0000000000977919 */ /* 0x000e6e0000002500 */
[----:B------:R-:W2:Y:S01]  /*0020*/  LDC.64 R116, c[0x0][0x348] ;  /* 0x0000d200ff747b82 */ /* 0x000ea20000000a00 */
[----:B------:R-:W-:Y:S01]  /*0030*/  BSSY.RECONVERGENT B4, `(.L_x_5204) ;  /* 0x0000005000047945 */ /* 0x000fe20003800200 */
[----:B------:R-:W-:Y:S01]  /*0040*/  MOV R148, 0x80 ;  /* 0x0000008000947802 */ /* 0x000fe20000000f00 */
[----:B------:R-:W3:Y:S01]  /*0050*/  S2R R149, SR_CTAID.Y ;  /* 0x0000000000957919 */ /* 0x000ee20000002600 */
[----:B------:R-:W4:Y:S05]  /*0060*/  S2R R150, SR_CTAID.Z ;  /* 0x0000000000967919 */ /* 0x000f2a0000002700 */
[----:B-1234-:R-:W-:Y:S05]  /*0070*/  CALL.REL.NOINC `($_ZN5flash24flash_fwd_splitkv_kernelI23Flash_fwd_kernel_traitsILi96ELi64ELi128ELi4ELb0ELb0EN7cutlass10bfloat16_tE19Flash_kernel_traitsILi96ELi64ELi128ELi4ES3_EELb0ELb1ELb1ELb0ELb0ELb1ELb0ELb1EEEvNS_16Flash_fwd_paramsE$_ZN5flash30compute_attn_1rowblock_splitkvI23Flash_fwd_kernel_traitsILi96ELi64ELi128ELi4ELb0ELb0EN7cutlass10bfloat16_tE19Flash_kernel_traitsILi96ELi64ELi128ELi4ES3_EELb0ELb1ELb1ELb0ELb0ELb1ELb0ELb1ENS_16Flash_fwd_paramsEEEvRKT8_iiiii) ;  /* 0x0000000000087944 */ /* 0x01efea0003c00000 */
[----:B------:R-:W-:Y:S05]  /*0080*/  BSYNC.RECONVERGENT B4 ;  /* 0x0000000000047941 */ /* 0x000fea0003800200 */
.L_x_5204:
[----:B------:R-:W-:Y:S05]  /*0090*/  EXIT ;  /* 0x000000000000794d */ /* 0x000fea0003800000 */
        .type           $_ZN5flash24flash_fwd_splitkv_kernelI23Flash_fwd_kernel_traitsILi96ELi64ELi128ELi4ELb0ELb0EN7cutlass10bfloat16_tE19Flash_kernel_traitsILi96ELi64ELi128ELi4ES3_EELb0ELb1ELb1ELb0ELb0ELb1ELb0ELb1EEEvNS_16Flash_fwd_paramsE$_ZN5flash30compute_attn_1rowblock_splitkvI23Flash_fwd_kernel_traitsILi96ELi64ELi128ELi4ELb0ELb0EN7cutlass10bfloat16_tE19Flash_kernel_traitsILi96ELi64ELi128ELi4ES3_EELb0ELb1ELb1ELb0ELb0ELb1ELb0ELb1ENS_16Flash_fwd_paramsEEEvRKT8_iiiii,@function
        .size           $_ZN5flash24flash_fwd_splitkv_kernelI23Flash_fwd_kernel_traitsILi96ELi64ELi128ELi4ELb0ELb0EN7cutlass10bfloat16_tE19Flash_kernel_traitsILi96ELi64ELi128ELi4ES3_EELb0ELb1ELb1ELb0ELb0ELb1ELb0ELb1EEEvNS_16Flash_fwd_paramsE$_ZN5flash30compute_attn_1rowblock_splitkvI23Flash_fwd_kernel_traitsILi96ELi64ELi128ELi4ELb0ELb0EN7cutlass10bfloat16_tE19Flash_kernel_traitsILi96ELi64ELi128ELi4ES3_EELb0ELb1ELb1ELb0ELb0ELb1ELb0ELb1ENS_16Flash_fwd_paramsEEEvRKT8_iiiii,(.L_x_11635 - $_ZN5flash24flash_fwd_splitkv_kernelI23Flash_fwd_kernel_traitsILi96ELi64ELi128ELi4ELb0ELb0EN7cutlass10bfloat16_tE19Flash_kernel_traitsILi96ELi64ELi128ELi4ES3_EELb0ELb1ELb1ELb0ELb0ELb1ELb0ELb1EEEvNS_16Flash_fwd_paramsE$_ZN5flash30compute_attn_1rowblock_splitkvI23Flash_fwd_kernel_traitsILi96ELi64ELi128ELi4ELb0ELb0EN7cutlass10bfloat16_tE19Flash_kernel_traitsILi96ELi64ELi128ELi4ES3_EELb0ELb1ELb1ELb0ELb0ELb1ELb0ELb1ENS_16Flash_fwd_paramsEEEvRKT8_iiiii)
$_ZN5flash24flash_fwd_splitkv_kernelI23Flash_fwd_kernel_traitsILi96ELi64ELi128ELi4ELb0ELb0EN7cutlass10bfloat16_tE19Flash_kernel_traitsILi96ELi64ELi128ELi4ES3_EELb0ELb1ELb1ELb0ELb0ELb1ELb0ELb1EEEvNS_16Flash_fwd_paramsE$_ZN5flash30compute_attn_1rowblock_splitkvI23Flash_fwd_kernel_traitsILi96ELi64ELi128ELi4ELb0ELb0EN7cutlass10bfloat16_tE19Flash_kernel_traitsILi96ELi64ELi128ELi4ES3_EELb0ELb1ELb1ELb0ELb0ELb1ELb0ELb1ENS_16Flash_fwd_paramsEEEvRKT8_iiiii:
        /* <DEDUP_REMOVED lines=38> */
.L_x_5206:
[----:B------:R-:W-:Y:S05]  /*0300*/  BSYNC.RECONVERGENT B0 ;  /* 0x0000000000007941 */ /* 0x000fea0003800200 */
.L_x_5205:
[----:B------:R-:W-:Y:S04]  /*0310*/  BSSY.RECONVERGENT B0, `(.L_x_5207) ;  /* 0x0000007000007945 */ /* 0x000fe80003800200 */
[----:B------:R-:W-:Y:S05]  /*0320*/  @!P3 BRA `(.L_x_5208) ;  /* 0x000000000014b947 */ /* 0x000fea0003800000 */
[----:B-----5:R-:W3:Y:S02]  /*0330*/  LD.E.U8 R3, desc[UR4][R116.64+0x1b2] ;  /* 0x0001b20474037980 */ /* 0x020ee4000c101100 */
[----:B---3--:R-:W-:-:S13]  /*0340*/  ISETP.NE.AND P1, PT, R3, RZ, PT ;  /* 0x000000ff0300720c */ /* 0x008fda0003f25270 */
[----:B------:R-:W3:Y:S02]  /*0350*/  @P1 LD.E R4, desc[UR4][R12.64+0x4] ;  /* 0x000004040c041980 */ /* 0x000ee4000c101900 */
[----:B---3--:R-:W-:-:S06]  /*0360*/  @P1 IADD3 R3, PT, PT, R4, -R11, RZ ;  /* 0x8000000b04031210 */ /* 0x008fcc0007ffe0ff */
[----:B------:R3:W5:Y:S02]  /*0370*/  @!P1 LD.E R3, desc[UR4][R12.64] ;  /* 0x000000040c039980 */ /* 0x000764000c101900 */
.L_x_5208:
[----:B------:R-:W-:Y:S05]  /*0380*/  BSYNC.RECONVERGENT B0 ;  /* 0x0000000000007941 */ /* 0x000fea0003800200 */
.L_x_5207:
        /* <DEDUP_REMOVED lines=9> */
.L_x_5210:
[----:B------:R-:W4:Y:S01]  /*0420*/  LD.E.64 R4, desc[UR4][R116.64+0x108] ;  /* 0x0001080474047980 */ /* 0x000f22000c101b00 */
[----:B------:R-:W-:Y:S01]  /*0430*/  BSSY.RECONVERGENT B0, `(.L_x_5212) ;  /* 0x0000006000007945 */ /* 0x000fe20003800200 */
[----:B------:R-:W-:Y:S01]  /*0440*/  IMAD.MOV.U32 R65, RZ, RZ, RZ ;  /* 0x000000ffff417224 */ /* 0x000fe200078e00ff */
[----:B----4-:R-:W-:-:S04]  /*0450*/  ISETP.NE.U32.AND P0, PT, R4, RZ, PT ;  /* 0x000000ff0400720c */ /* 0x010fc80003f05070 */
[----:B------:R-:W-:-:S13]  /*0460*/  ISETP.NE.AND.EX P0, PT, R5, RZ, PT, P0 ;  /* 0x000000ff0500720c */ /* 0x000fda0003f05300 */
[----:B------:R-:W-:Y:S05]  /*0470*/  @!P0 BRA `(.L_x_5213) ;  /* 0x0000000000048947 */ /* 0x000fea0003800000 */
[----:B------:R4:W5:Y:S02]  /*0480*/  LD.E R65, desc[UR4][R116.64+0xbc] ;  /* 0x0000bc0474417980 */ /* 0x000964000c101900 */
.L_x_5213:
[----:B------:R-:W-:Y:S05]  /*0490*/  BSYNC.RECONVERGENT B0 ;  /* 0x0000000000007941 */ /* 0x000fea0003800200 */
.L_x_5212:
[----:B-----5:R-:W-:Y:S02]  /*04a0*/  IADD3 R65, PT, PT, R76, R65, RZ ;  /* 0x000000414c417210 */ /* 0x020fe40007ffe0ff */
.L_x_5211:
[----:B------:R-:W-:Y:S05]  /*04b0*/  BSYNC.RECONVERGENT B1 ;  /* 0x0000000000017941 */ /* 0x000fea0003800200 */
.L_x_5209:
[----:B------:R-:W-:Y:S01]  /*04c0*/  IMAD.SHL.U32 R67, R151, 0x40, RZ ;  /* 0x0000004097437824 */ /* 0x000fe200078e00ff */
[----:B------:R-:W-:Y:S01]  /*04d0*/  MOV R4, R148 ;  /* 0x0000009400047202 */ /* 0x000fe20000000f00 */
[----:B------:R-:W-:-:S03]  /*04e0*/  IMAD.MOV.U32 R5, RZ, RZ, 0x0 ;  /* 0x00000000ff057424 */ /* 0x000fc600078e00ff */
[----:B------:R-:W-:-:S13]  /*04f0*/  ISETP.GT.AND P0, PT, R152, R67, PT ;  /* 0x000000439800720c */ /* 0x000fda0003f04270 */
[----:B-1234-:R-:W-:Y:S05]  /*0500*/  @!P0 RET.REL.NODEC R4 `(_ZN5flash24flash_fwd_splitkv_kernelI23Flash_fwd_kernel_traitsILi96ELi64ELi128ELi4ELb0ELb0EN7cutlass10bfloat16_tE19Flash_kernel_traitsILi96ELi64ELi128ELi4ES3_EELb0ELb1ELb1ELb0ELb0ELb1ELb0ELb1EEEvNS_16Flash_fwd_paramsE) ;  /* 0xfffffff804bc8950 */ /* 0x01efea0003c3ffff */
        /* <DEDUP_REMOVED lines=85> */
.L_x_5216:
[----:B------:R-:W-:Y:S05]  /*0a60*/  BSYNC.RECONVERGENT B0 ;  /* 0x0000000000007941 */ /* 0x000fea0003800200 */
.L_x_5215:
        /* <DEDUP_REMOVED lines=18> */
.L_x_5218:
[----:B------:R-:W-:Y:S05]  /*0b90*/  BSYNC.RECONVERGENT B0 ;  /* 0x0000000000007941 */ /* 0x000fea0003800200 */
.L_x_5217:
[----:B------:R-:W-:Y:S01]  /*0ba0*/  MOV R149, 0x0 ;  /* 0x0000000000957802 */ /* 0x000fe20000000f00 */
[----:B------:R1:W-:Y:S03]  /*0bb0*/  @!P6 ST.E desc[UR4][R6.64], R5 ;  /* 0x000000050600e985 */ /* 0x0003e6000c101904 */
[----:B-12--5:R-:W-:Y:S05]  /*0bc0*/  @P5 RET.REL.NODEC R148 `(_ZN5flash24flash_fwd_splitkv_kernelI23Flash_fwd_kernel_traitsILi96ELi64ELi128ELi4ELb0ELb0EN7cutlass10bfloat16_tE19Flash_kernel_traitsILi96ELi64ELi128ELi4ES3_EELb0ELb1ELb1ELb0ELb0ELb1ELb0ELb1EEEvNS_16Flash_fwd_paramsE) ;  /* 0xfffffff4940c5950 */ /* 0x026fea0003c3ffff */
[----:B------:R-:W-:Y:S02]  /*0bd0*/  MOV R3, 0x7f800000 ;  /* 0x7f80000000037802 */ /* 0x000fe40000000f00 */
[----:B------:R-:W-:-:S03]  /*0be0*/  MOV R149, 0x0 ;  /* 0x0000000000957802 */ /* 0x000fc60000000f00 */
[----:B------:R1:W-:Y:S02]  /*0bf0*/  ST.E desc[UR4][R6.64+0x80], R3 ;  /* 0x0000800306007985 */ /* 0x0003e4000c101904 */
[----:B-1----:R-:W-:Y:S05]  /*0c00*/  RET.REL.NODEC R148 `(_ZN5flash24flash_fwd_splitkv_kernelI23Flash_fwd_kernel_traitsILi96ELi64ELi128ELi4ELb0ELb0EN7cutlass10bfloat16_tE19Flash_kernel_traitsILi96ELi64ELi128ELi4ES3_EELb0ELb1ELb1ELb0ELb0ELb1ELb0ELb1EEEvNS_16Flash_fwd_paramsE) ;  /* 0xfffffff094fc7950 */ /* 0x002fea0003c3ffff */
.L_x_5214:
        /* <DEDUP_REMOVED lines=102> */
.L_x_5220:
        /* <DEDUP_REMOVED lines=77> */
.L_x_5221:
[----:B------:R-:W-:Y:S05]  /*1740*/  BSYNC.RECONVERGENT B0 ;  /* 0x0000000000007941 */ /* 0x000fea0003800200 */
.L_x_5219:
        /* <DEDUP_REMOVED lines=214> */
.L_x_5291:
        /* <DEDUP_REMOVED lines=21> */
.L_x_5224:
[----:B------:R-:W-:Y:S05]  /*2600*/  BSYNC.RECONVERGENT B0 ;  /* 0x0000000000007941 */ /* 0x000fea0003800200 */
.L_x_5223:
        /* <DEDUP_REMOVED lines=15> */
.L_x_5226:
[----:B------:R-:W-:Y:S05]  /*2700*/  BSYNC.RECONVERGENT B0 ;  /* 0x0000000000007941 */ /* 0x000fea0003800200 */
.L_x_5225:
        /* <DEDUP_REMOVED lines=18> */
.L_x_5228:
[----:B------:R-:W-:Y:S05]  /*2830*/  BSYNC.RECONVERGENT B0 ;  /* 0x0000000000007941 */ /* 0x000fea0003800200 */
.L_x_5227:
        /* <DEDUP_REMOVED lines=18> */
.L_x_5230:
[----:B------:R-:W-:Y:S05]  /*2960*/  BSYNC.RECONVERGENT B0 ;  /* 0x0000000000007941 */ /* 0x000fea0003800200 */
.L_x_5229:
        /* <DEDUP_REMOVED lines=27> */
.L_x_5234:
[----:B------:R-:W-:Y:S05]  /*2b20*/  BSYNC.RECONVERGENT B0 ;  /* 0x0000000000007941 */ /* 0x000fea0003800200 */
.L_x_5233:
        /* <DEDUP_REMOVED lines=15> */
.L_x_5236:
[----:B------:R-:W-:Y:S05]  /*2c20*/  BSYNC.RECONVERGENT B0 ;  /* 0x0000000000007941 */ /* 0x000fea0003800200 */
.L_x_5235:
        /* <DEDUP_REMOVED lines=15> */
.L_x_5238:
[----:B------:R-:W-:Y:S05]  /*2d20*/  BSYNC.RECONVERGENT B0 ;  /* 0x0000000000007941 */ /* 0x000fea0003800200 */
.L_x_5237:
        /* <DEDUP_REMOVED lines=19> */
.L_x_5232:
        /* <DEDUP_REMOVED lines=58> */
.L_x_5244:
[----:B------:R-:W-:Y:S05]  /*3200*/  BSYNC.RECONVERGENT B0 ;  /* 0x0000000000007941 */ /* 0x000fea0003800200 */
.L_x_5243:
        /* <DEDUP_REMOVED lines=48> */
.L_x_5246:
[----:B------:R-:W-:Y:S05]  /*3510*/  BSYNC.RECONVERGENT B0 ;  /* 0x0000000000007941 */ /* 0x000fea0003800200 */
.L_x_5245:
        /* <DEDUP_REMOVED lines=47> */
.L_x_5242:
[----:B------:R-:W-:Y:S05]  /*3810*/  BSYNC.RECONVERGENT B1 ;  /* 0x0000000000017941 */ /* 0x000fea0003800200 */
.L_x_5241:
        /* <DEDUP_REMOVED lines=63> */
.L_x_5250:
[----:B------:R-:W-:Y:S05]  /*3c10*/  BSYNC.RECONVERGENT B0 ;  /* 0x0000000000007941 */ /* 0x000fea0003800200 */
.L_x_5249:
        /* <DEDUP_REMOVED lines=48> */
.L_x_5252:
[----:B------:R-:W-:Y:S05]  /*3f20*/  BSYNC.RECONVERGENT B0 ;  /* 0x0000000000007941 */ /* 0x000fea0003800200 */
.L_x_5251:
        /* <DEDUP_REMOVED lines=47> */
.L_x_5248:
[----:B------:R-:W-:Y:S05]  /*4220*/  BSYNC.RECONVERGENT B1 ;  /* 0x0000000000017941 */ /* 0x000fea0003800200 */
.L_x_5247:
        /* <DEDUP_REMOVED lines=61> */
.L_x_5256:
[----:B------:R-:W-:Y:S05]  /*4600*/  BSYNC.RECONVERGENT B0 ;  /* 0x0000000000007941 */ /* 0x000fea0003800200 */
.L_x_5255:
        /* <DEDUP_REMOVED lines=48> */
.L_x_5258:
[----:B------:R-:W-:Y:S05]  /*4910*/  BSYNC.RECONVERGENT B0 ;  /* 0x0000000000007941 */ /* 0x000fea0003800200 */
.L_x_5257:
        /* <DEDUP_REMOVED lines=47> */
.L_x_5254:
[----:B------:R-:W-:Y:S05]  /*4c10*/  BSYNC.RECONVERGENT B1 ;  /* 0x0000000000017941 */ /* 0x000fea0003800200 */
.L_x_5253:
        /* <DEDUP_REMOVED lines=64> */
.L_x_5262:
[----:B------:R-:W-:Y:S05]  /*5020*/  BSYNC.RECONVERGENT B0 ;  /* 0x0000000000007941 */ /* 0x000fea0003800200 */
.L_x_5261:
        /* <DEDUP_REMOVED lines=48> */
.L_x_5264:
[----:B------:R-:W-:Y:S05]  /*5330*/  BSYNC.RECONVERGENT B0 ;  /* 0x0000000000007941 */ /* 0x000fea0003800200 */
.L_x_5263:
        /* <DEDUP_REMOVED lines=47> */
.L_x_5260:
[----:B------:R-:W-:Y:S05]  /*5630*/  BSYNC.RECONVERGENT B1 ;  /* 0x0000000000017941 */ /* 0x000fea0003800200 */
.L_x_5259:
[----:B------:R-:W2:Y:S02]  /*5640*/  LD.E R3, desc[UR4][R116.64+0xd0] ;  /* 0x0000d00474037980 */ /* 0x000ea4000c101900 */
[----:B--2---:R-:W-:Y:S05]  /*5650*/  IMAD.U32 R3, R3, -0x40, RZ ;  /* 0xffffffc003037824 */ /* 0x004fea00078e00ff */
[C---:B------:R-:W-:Y:S02]  /*5660*/  LEA R16, P1, R3.reuse, R16, 0x1 ;  /* 0x0000001003107211 */ /* 0x040fe400078208ff */
[C---:B------:R-:W-:Y:S02]  /*5670*/  LEA R52, P0, R3.reuse, R52, 0x1 ;  /* 0x0000003403347211 */ /* 0x040fe400078008ff */
[C---:B------:R-:W-:Y:S02]  /*5680*/  LEA.HI.X.SX32 R17, R3.reuse, R17, 0x1, P1 ;  /* 0x0000001103117211 */ /* 0x040fe400008f0eff */
[----:B------:R-:W-:Y:S01]  /*5690*/  LEA.HI.X.SX32 R53, R3, R53, 0x1, P0 ;  /* 0x0000003503357211 */ /* 0x000fe200000f0eff */
[----:B------:R-:W-:Y:S05]  /*56a0*/  BRA `(.L_x_5239) ;  /* 0x0000004400387947 */ /* 0x000fea0003800000 */
.L_x_5240:
        /* <DEDUP_REMOVED lines=95> */
.L_x_5268:
[----:B------:R-:W-:Y:S05]  /*5ca0*/  BSYNC.RECONVERGENT B0 ;  /* 0x0000000000007941 */ /* 0x000fea0003800200 */
.L_x_5267:
        /* <DEDUP_REMOVED lines=89> */
.L_x_5270:
[----:B------:R-:W-:Y:S05]  /*6240*/  BSYNC.RECONVERGENT B0 ;  /* 0x0000000000007941 */ /* 0x000fea0003800200 */
.L_x_5269:
        /* <DEDUP_REMOVED lines=88> */
.L_x_5266:
[----:B------:R-:W-:Y:S05]  /*67d0*/  BSYNC.RECONVERGENT B1 ;  /* 0x0000000000017941 */ /* 0x000fea0003800200 */
.L_x_5265:
        /* <DEDUP_REMOVED lines=94> */
.L_x_5274:
[----:B------:R-:W-:Y:S05]  /*6dc0*/  BSYNC.RECONVERGENT B0 ;  /* 0x0000000000007941 */ /* 0x000fea0003800200 */
.L_x_5273:
        /* <DEDUP_REMOVED lines=89> */
.L_x_5276:
[----:B------:R-:W-:Y:S05]  /*7360*/  BSYNC.RECONVERGENT B0 ;  /* 0x0000000000007941 */ /* 0x000fea0003800200 */
.L_x_5275:
        /* <DEDUP_REMOVED lines=88> */
.L_x_5272:
[----:B------:R-:W-:Y:S05]  /*78f0*/  BSYNC.RECONVERGENT B1 ;  /* 0x0000000000017941 */ /* 0x000fea0003800200 */
.L_x_5271:
        /* <DEDUP_REMOVED lines=95> */
.L_x_5280:
[----:B------:R-:W-:Y:S05]  /*7ef0*/  BSYNC.RECONVERGENT B0 ;  /* 0x0000000000007941 */ /* 0x000fea0003800200 */
.L_x_5279:
        /* <DEDUP_REMOVED lines=88> */
.L_x_5282:
[----:B------:R-:W-:Y:S05]  /*8480*/  BSYNC.RECONVERGENT B0 ;  /* 0x0000000000007941 */ /* 0x000fea0003800200 */
.L_x_5281:
        /* <DEDUP_REMOVED lines=86> */
.L_x_5278:
[----:B------:R-:W-:Y:S05]  /*89f0*/  BSYNC.RECONVERGENT B1 ;  /* 0x0000000000017941 */ /* 0x000fea0003800200 */
.L_x_5277:
        /* <DEDUP_REMOVED lines=98> */
.L_x_5286:
[----:B------:R-:W-:Y:S05]  /*9020*/  BSYNC.RECONVERGENT B0 ;  /* 0x0000000000007941 */ /* 0x000fea0003800200 */
.L_x_5285:
        /* <DEDUP_REMOVED lines=87> */
.L_x_5288:
[----:B------:R-:W-:Y:S05]  /*95a0*/  BSYNC.RECONVERGENT B0 ;  /* 0x0000000000007941 */ /* 0x000fea0003800200 */
.L_x_5287:
        /* <DEDUP_REMOVED lines=86> */
.L_x_5284:
[----:B------:R-:W-:Y:S05]  /*9b10*/  BSYNC.RECONVERGENT B1 ;  /* 0x0000000000017941 */ /* 0x000fea0003800200 */
.L_x_5283:
[----:B------:R-:W3:Y:S01]  /*9b20*/  LD.E R3, desc[UR4][R116.64+0xd0] ;  /* 0x0000d00474037980 */ /* 0x000ee2000c101900 */
[----:B-----5:R-:W-:Y:S02]  /*9b30*/  IMAD.MOV.U32 R81, RZ, RZ, R77 ;  /* 0x000000ffff517224 */ /* 0x020fe400078e004d */
[----:B---3--:R-:W-:Y:S05]  /*9b40*/  IMAD.U32 R3, R3, -0x40, RZ ;  /* 0xffffffc003037824 */ /* 0x008fea00078e00ff */
[C---:B------:R-:W-:Y:S02]  /*9b50*/  LEA R82, P1, R3.reuse, R82, 0x1 ;  /* 0x0000005203527211 */ /* 0x040fe400078208ff */
[C---:B------:R-:W-:Y:S02]  /*9b60*/  LEA R80, P0, R3.reuse, R80, 0x1 ;  /* 0x0000005003507211 */ /* 0x040fe400078008ff */
[C---:B------:R-:W-:Y:S02]  /*9b70*/  LEA.HI.X.SX32 R83, R3.reuse, R83, 0x1, P1 ;  /* 0x0000005303537211 */ /* 0x040fe400008f0eff */
[----:B------:R-:W-:Y:S09]  /*9b80*/  LEA.HI.X.SX32 R77, R3, R81, 0x1, P0 ;  /* 0x00000051034d7211 */ /* 0x000ff200000f0eff */
.L_x_5239:
[----:B------:R-:W-:Y:S05]  /*9b90*/  BSYNC.RECONVERGENT B2 ;  /* 0x0000000000027941 */ /* 0x000fea0003800200 */
.L_x_5231:
        /* <DEDUP_REMOVED lines=101> */
.L_x_5290:
[----:B------:R-:W-:Y:S05]  /*a1f0*/  BSYNC.RECONVERGENT B0 ;  /* 0x0000000000007941 */ /* 0x000fea0003800200 */
.L_x_5289:
[----:B------:R-:W-:Y:S05]  /*a200*/  @P2 BRA `(.L_x_5291) ;  /* 0xffffff8000a82947 */ /* 0x000fea000383ffff */
.L_x_5222:
        /* <DEDUP_REMOVED lines=29> */
.L_x_5296:
[----:B------:R2:W-:Y:S02]  /*a3e0*/  STS.128 [R155+0x2000], RZ ;  /* 0x002000ff9b007388 */ /* 0x0005e40000000c00 */
.L_x_5295:
[----:B------:R-:W-:Y:S05]  /*a3f0*/  BSYNC.RECONVERGENT B0 ;  /* 0x0000000000007941 */ /* 0x000fea0003800200 */
.L_x_5294:
        /* <DEDUP_REMOVED lines=24> */
.L_x_5298:
[----:B------:R1:W-:Y:S01]  /*a580*/  STS.128 [R155+0x2800], RZ ;  /* 0x002800ff9b007388 */ /* 0x0003e20000000c00 */
[----:B------:R-:W-:Y:S05]  /*a590*/  BRA `(.L_x_5297) ;  /* 0x0000003800107947 */ /* 0x000fea0003800000 */
.L_x_5293:
        /* <DEDUP_REMOVED lines=82> */
.L_x_5305:
[----:B------:R-:W-:Y:S05]  /*aac0*/  BSYNC.RECONVERGENT B0 ;  /* 0x0000000000007941 */ /* 0x000fea0003800200 */
.L_x_5304:
[----:B-----5:R-:W-:Y:S01]  /*aad0*/  IMAD.MOV.U32 R6, RZ, RZ, R18 ;  /* 0x000000ffff067224 */ /* 0x020fe200078e0012 */
[----:B------:R-:W-:Y:S01]  /*aae0*/  MOV R4, R16 ;  /* 0x0000001000047202 */ /* 0x000fe20000000f00 */
[----:B------:R-:W-:Y:S01]  /*aaf0*/  IMAD.MOV.U32 R7, RZ, RZ, R19 ;  /* 0x000000ffff077224 */ /* 0x000fe200078e0013 */
[----:B------:R-:W-:Y:S02]  /*ab00*/  MOV R5, R17 ;  /* 0x0000001100057202 */ /* 0x000fe40000000f00 */
.L_x_5303:
[----:B------:R-:W-:Y:S05]  /*ab10*/  BSYNC.RECONVERGENT B1 ;  /* 0x0000000000017941 */ /* 0x000fea0003800200 */
.L_x_5302:
        /* <DEDUP_REMOVED lines=47> */
.L_x_5309:
[----:B------:R-:W-:Y:S05]  /*ae10*/  BSYNC.RECONVERGENT B0 ;  /* 0x0000000000007941 */ /* 0x000fea0003800200 */
.L_x_5308:
[----:B-----5:R1:W-:Y:S02]  /*ae20*/  STS.128 [R155+0x1000], R16 ;  /* 0x001000109b007388 */ /* 0x0203e40000000c00 */
.L_x_5307:
[----:B------:R-:W-:Y:S05]  /*ae30*/  BSYNC.RECONVERGENT B1 ;  /* 0x0000000000017941 */ /* 0x000fea0003800200 */
.L_x_5306:
        /* <DEDUP_REMOVED lines=45> */
.L_x_5311:
[----:B------:R-:W-:Y:S05]  /*b110*/  BSYNC.RECONVERGENT B0 ;  /* 0x0000000000007941 */ /* 0x000fea0003800200 */
.L_x_5310:
[----:B-----5:R1:W-:Y:S02]  /*b120*/  STS.128 [R155+0x2000], R16 ;  /* 0x002000109b007388 */ /* 0x0203e40000000c00 */
.L_x_5301:
[----:B------:R-:W-:Y:S05]  /*b130*/  BSYNC.RECONVERGENT B2 ;  /* 0x0000000000027941 */ /* 0x000fea0003800200 */
.L_x_5300:
        /* <DEDUP_REMOVED lines=59> */
.L_x_5315:
[----:B------:R-:W-:Y:S05]  /*b4f0*/  BSYNC.RECONVERGENT B0 ;  /* 0x0000000000007941 */ /* 0x000fea0003800200 */
.L_x_5314:
[----:B-----5:R1:W-:Y:S02]  /*b500*/  STS.128 [R155+0x800], R16 ;  /* 0x000800109b007388 */ /* 0x0203e40000000c00 */
.L_x_5313:
[----:B------:R-:W-:Y:S05]  /*b510*/  BSYNC.RECONVERGENT B1 ;  /* 0x0000000000017941 */ /* 0x000fea0003800200 */
.L_x_5312:
        /* <DEDUP_REMOVED lines=54> */
.L_x_5319:
[----:B------:R-:W-:Y:S05]  /*b880*/  BSYNC.RECONVERGENT B0 ;  /* 0x0000000000007941 */ /* 0x000fea0003800200 */
.L_x_5318:
[----:B-----5:R1:W-:Y:S02]  /*b890*/  STS.128 [R155+0x1800], R16 ;  /* 0x001800109b007388 */ /* 0x0203e40000000c00 */
.L_x_5317:
[----:B------:R-:W-:Y:S05]  /*b8a0*/  BSYNC.RECONVERGENT B1 ;  /* 0x0000000000017941 */ /* 0x000fea0003800200 */
.L_x_5316:
        /* <DEDUP_REMOVED lines=53> */
.L_x_5321:
[----:B------:R-:W-:Y:S05]  /*bc00*/  BSYNC.RECONVERGENT B0 ;  /* 0x0000000000007941 */ /* 0x000fea0003800200 */
.L_x_5320:
[----:B-----5:R1:W-:Y:S01]  /*bc10*/  STS.128 [R155+0x2800], R16 ;  /* 0x002800109b007388 */ /* 0x0203e20000000c00 */
[----:B------:R-:W-:Y:S05]  /*bc20*/  BRA `(.L_x_5297) ;  /* 0x00000020006c7947 */ /* 0x000fea0003800000 */
.L_x_5299:
        /* <DEDUP_REMOVED lines=94> */
.L_x_5326:
[----:B------:R-:W-:Y:S05]  /*c210*/  BSYNC.RECONVERGENT B0 ;  /* 0x0000000000007941 */ /* 0x000fea0003800200 */
.L_x_5325:
[----:B------:R-:W-:Y:S05]  /*c220*/  BSYNC.RECONVERGENT B1 ;  /* 0x0000000000017941 */ /* 0x000fea0003800200 */
.L_x_5324:
        /* <DEDUP_REMOVED lines=85> */
.L_x_5330:
[----:B------:R-:W-:Y:S05]  /*c780*/  BSYNC.RECONVERGENT B0 ;  /* 0x0000000000007941 */ /* 0x000fea0003800200 */
.L_x_5329:
[----:B-----5:R1:W-:Y:S02]  /*c790*/  STS.128 [R155+0x1000], R24 ;  /* 0x001000189b007388 */ /* 0x0203e40000000c00 */
.L_x_5328:
[----:B------:R-:W-:Y:S05]  /*c7a0*/  BSYNC.RECONVERGENT B1 ;  /* 0x0000000000017941 */ /* 0x000fea0003800200 */
.L_x_5327:
        /* <DEDUP_REMOVED lines=83> */
.L_x_5332:
[----:B------:R-:W-:Y:S05]  /*cce0*/  BSYNC.RECONVERGENT B0 ;  /* 0x0000000000007941 */ /* 0x000fea0003800200 */
.L_x_5331:
[----:B-----5:R1:W-:Y:S02]  /*ccf0*/  STS.128 [R155+0x2000], R24 ;  /* 0x002000189b007388 */ /* 0x0203e40000000c00 */
.L_x_5323:
[----:B------:R-:W-:Y:S05]  /*cd00*/  BSYNC.RECONVERGENT B2 ;  /* 0x0000000000027941 */ /* 0x000fea0003800200 */
.L_x_5322:
        /* <DEDUP_REMOVED lines=90> */
.L_x_5336:
[----:B------:R-:W-:Y:S05]  /*d2b0*/  BSYNC.RECONVERGENT B0 ;  /* 0x0000000000007941 */ /* 0x000fea0003800200 */
.L_x_5335:
[----:B-----5:R1:W-:Y:S02]  /*d2c0*/  STS.128 [R155+0x800], R24 ;  /* 0x000800189b007388 */ /* 0x0203e40000000c00 */
.L_x_5334:
[----:B------:R-:W-:Y:S05]  /*d2d0*/  BSYNC.RECONVERGENT B1 ;  /* 0x0000000000017941 */ /* 0x000fea0003800200 */
.L_x_5333:
        /* <DEDUP_REMOVED lines=85> */
.L_x_5340:
[----:B------:R-:W-:Y:S05]  /*d830*/  BSYNC.RECONVERGENT B0 ;  /* 0x0000000000007941 */ /* 0x000fea0003800200 */
.L_x_5339:
[----:B-----5:R1:W-:Y:S02]  /*d840*/  STS.128 [R155+0x1800], R24 ;  /* 0x001800189b007388 */ /* 0x0203e40000000c00 */
.L_x_5338:
[----:B------:R-:W-:Y:S05]  /*d850*/  BSYNC.RECONVERGENT B1 ;  /* 0x0000000000017941 */ /* 0x000fea0003800200 */
.L_x_5337:
        /* <DEDUP_REMOVED lines=86> */
.L_x_5342:
[----:B------:R-:W-:Y:S05]  /*ddc0*/  BSYNC.RECONVERGENT B0 ;  /* 0x0000000000007941 */ /* 0x000fea0003800200 */
.L_x_5341:
[----:B-----5:R1:W-:Y:S02]  /*ddd0*/  STS.128 [R155+0x2800], R4 ;  /* 0x002800049b007388 */ /* 0x0203e40000000c00 */
.L_x_5297:
[----:B------:R-:W-:Y:S05]  /*dde0*/  BSYNC.RECONVERGENT B3 ;  /* 0x0000000000037941 */ /* 0x000fea0003800200 */
.L_x_5292:
        /* <DEDUP_REMOVED lines=27> */
.L_x_5345:
[----:B------:R4:W-:Y:S02]  /*dfa0*/  STS.128 [R155+0x7000], RZ ;  /* 0x007000ff9b007388 */ /* 0x0009e40000000c00 */
.L_x_5344:
[----:B------:R-:W-:Y:S05]  /*dfb0*/  BSYNC.RECONVERGENT B0 ;  /* 0x0000000000007941 */ /* 0x000fea0003800200 */
.L_x_5343:
        /* <DEDUP_REMOVED lines=24> */
.L_x_5348:
[----:B------:R3:W-:Y:S02]  /*e140*/  STS.128 [R155+0x7800], RZ ;  /* 0x007800ff9b007388 */ /* 0x0007e40000000c00 */
.L_x_5347:
[----:B------:R-:W-:Y:S05]  /*e150*/  BSYNC.RECONVERGENT B0 ;  /* 0x0000000000007941 */ /* 0x000fea0003800200 */
.L_x_5346:
        /* <DEDUP_REMOVED lines=25> */
.L_x_5351:
[----:B------:R3:W-:Y:S02]  /*e2f0*/  STS.128 [R155+0x8000], RZ ;  /* 0x008000ff9b007388 */ /* 0x0007e40000000c00 */
.L_x_5350:
[----:B------:R-:W-:Y:S05]  /*e300*/  BSYNC.RECONVERGENT B0 ;  /* 0x0000000000007941 */ /* 0x000fea0003800200 */
.L_x_5349:
        /* <DEDUP_REMOVED lines=26> */
.L_x_5353:
[----:B------:R-:W-:Y:S05]  /*e4b0*/  BSYNC.RECONVERGENT B0 ;  /* 0x0000000000007941 */ /* 0x000fea0003800200 */
.L_x_5352:
        /* <DEDUP_REMOVED lines=41> */
.L_x_5356:
[----:B------:R2:W-:Y:S01]  /*e750*/  STS.128 [R155+0xd000], RZ ;  /* 0x00d000ff9b007388 */ /* 0x0005e20000000c00 */
[----:B------:R-:W-:Y:S05]  /*e760*/  BRA `(.L_x_5357) ;  /* 0x00000000000c7947 */ /* 0x000fea0003800000 */
.L_x_5355:
[----:B------:R1:W-:Y:S04]  /*e770*/  STS.128 [R155+0x9000], RZ ;  /* 0x009000ff9b007388 */ /* 0x0003e80000000c00 */
[----:B------:R1:W-:Y:S04]  /*e780*/  STS.128 [R155+0xb000], RZ ;  /* 0x00b000ff9b007388 */ /* 0x0003e80000000c00 */
[----:B------:R1:W-:Y:S02]  /*e790*/  STS.128 [R155+0xd000], RZ ;  /* 0x00d000ff9b007388 */ /* 0x0003e40000000c00 */
.L_x_5357:
[----:B------:R-:W-:Y:S05]  /*e7a0*/  BSYNC.RECONVERGENT B0 ;  /* 0x0000000000007941 */ /* 0x000fea0003800200 */
.L_x_5354:
        /* <DEDUP_REMOVED lines=27> */
.L_x_5360:
[----:B------:R1:W-:Y:S02]  /*e960*/  STS.128 [R155+0xd800], RZ ;  /* 0x00d800ff9b007388 */ /* 0x0003e40000000c00 */
.L_x_5359:
[----:B------:R-:W-:Y:S05]  /*e970*/  BSYNC.RECONVERGENT B0 ;  /* 0x0000000000007941 */ /* 0x000fea0003800200 */
.L_x_5358:
        /* <DEDUP_REMOVED lines=27> */
.L_x_5363:
[----:B------:R1:W-:Y:S02]  /*eb30*/  STS.128 [R155+0xe000], RZ ;  /* 0x00e000ff9b007388 */ /* 0x0003e40000000c00 */
.L_x_5362:
[----:B------:R-:W-:Y:S05]  /*eb40*/  BSYNC.RECONVERGENT B0 ;  /* 0x0000000000007941 */ /* 0x000fea0003800200 */
.L_x_5361:
        /* <DEDUP_REMOVED lines=28> */
.L_x_5366:
[----:B------:R1:W-:Y:S02]  /*ed10*/  STS.128 [R155+0xe800], RZ ;  /* 0x00e800ff9b007388 */ /* 0x0003e40000000c00 */
.L_x_5365:
[----:B------:R-:W-:Y:S05]  /*ed20*/  BSYNC.RECONVERGENT B0 ;  /* 0x0000000000007941 */ /* 0x000fea0003800200 */
.L_x_5364:
[----:B------:R-:W2:Y:S01]  /*ed30*/  S2UR UR6, SR_CgaCtaId ;  /* 0x00000000000679c3 */ /* 0x000ea20000008800 */
[----:B------:R-:W3:Y:S01]  /*ed40*/  LD.E R8, desc[UR4][R116.64+0x18c] ;  /* 0x00018c0474087980 */ /* 0x000ee2000c101900 */
[----:B------:R-:W-:Y:S01]  /*ed50*/  UMOV UR7, 0x400 ;  /* 0x0000040000077882 */ /* 0x000fe20000000000 */
[----:B------:R-:W-:Y:S02]  /*ed60*/  LOP3.LUT R62, R106, 0x7, RZ, 0xc0, !PT ;  /* 0x000000076a3e7812 */ /* 0x000fe400078ec0ff */
[----:B------:R-:W0:Y:S01]  /*ed70*/  LDGDEPBAR ;  /* 0x00000000000079af */ /* 0x000e220000000000 */
[----:B--2---:R-:W-:-:S06]  /*ed80*/  ULEA UR6, UR6, UR7, 0x18 ;  /* 0x0000000706067291 */ /* 0x004fcc000f8ec0ff */
[----:B------:R-:W-:Y:S02]  /*ed90*/  LEA R137, R66, UR6, 0x1 ;  /* 0x0000000642897c11 */ /* 0x000fe4000f8e08ff */
[----:B------:R-:W-:-:S03]  /*eda0*/  LEA R119, R64, UR6, 0x1 ;  /* 0x0000000640777c11 */ /* 0x000fc6000f8e08ff */
[----:B------:R-:W-:Y:S04]  /*edb0*/  LDSM.16.M88.4 R20, [R137] ;  /* 0x000000008914783b */ /* 0x000fe80000000200 */
[----:B------:R-:W2:Y:S01]  /*edc0*/  LDSM.16.M88.4 R88, [R119+0x3000] ;  /* 0x003000007758783b */ /* 0x000ea20000000200 */
[C---:B-----5:R-:W-:Y:S02]  /*edd0*/  IMAD R11, R60.reuse, 0x2, R137 ;  /* 0x000000023c0b7824 */ /* 0x060fe400078e0289 */
        /* <DEDUP_REMOVED lines=14> */
[----:B------:R-:W-:Y:S04]  /*eec0*/  LDSM.16.M88.4 R132, [R137+0x1000] ;  /* 0x001000008984783b */ /* 0x000fe80000000200 */
[----:B------:R-:W-:Y:S01]  /*eed0*/  LDSM.16.M88.4 R160, [R3+0x3800] ;  /* 0x0038000003a0783b */ /* 0x000fe20000000200 */
[C---:B----4-:R-:W-:Y:S03]  /*eee0*/  HMMA.16816.F32.BF16 R84, R20.reuse, R80, RZ ;  /* 0x000000501454723c */ /* 0x050fe600000418ff */
[----:B------:R-:W-:Y:S04]  /*eef0*/  LDSM.16.M88.4 R128, [R3+0x3c00] ;  /* 0x003c00000380783b */ /* 0x000fe80000000200 */
        /* <DEDUP_REMOVED lines=26> */
[----:B------:R-:W2:Y:S07]  /*f0a0*/  LDSM.16.M88.4 R100, [R119+0x5c00] ;  /* 0x005c00007764783b */ /* 0x000eae0000000200 */
[C---:B----4-:R-:W-:Y:S08]  /*f0b0*/  HMMA.16816.F32.BF16 R92, R132.reuse, R96, R92 ;  /* 0x00000060845c723c */ /* 0x050ff0000004185c */
[C---:B------:R-:W-:Y:S01]  /*f0c0*/  HMMA.16816.F32.BF16 R88, R132.reuse, R98, R88 ;  /* 0x000000628458723c */ /* 0x040fe20000041858 */
[----:B------:R-:W4:Y:S07]  /*f0d0*/  LDSM.16.M88.4 R96, [R119+0x6400] ;  /* 0x006400007760783b */ /* 0x000f2e0000000200 */
        /* <DEDUP_REMOVED lines=32> */
[C---:B------:R-:W-:Y:S08]  /*f2e0*/  HMMA.16816.F32.BF16 R44, R132.reuse, R170, R44 ;  /* 0x000000aa842c723c */ /* 0x040ff0000004182c */
[C---:B------:R-:W-:Y:S08]  /*f2f0*/  HMMA.16816.F32.BF16 R24, R132.reuse, R160, R24 ;  /* 0x000000a08418723c */ /* 0x040ff00000041818 */
[----:B------:R-:W-:Y:S01]  /*f300*/  HMMA.16816.F32.BF16 R20, R132, R162, R20 ;  /* 0x000000a28414723c */ /* 0x000fe20000041814 */
[----:B------:R-:W-:Y:S04]  /*f310*/  LDSM.16.M88.4 R160, [R137+0x2000] ;  /* 0x0020000089a0783b */ /* 0x000fe80000000200 */
[----:B------:R-:W3:Y:S03]  /*f320*/  LDSM.16.M88.4 R132, [R119+0x7000] ;  /* 0x007000007784783b */ /* 0x000ee60000000200 */
        /* <DEDUP_REMOVED lines=18> */
[C---:B----4-:R-:W-:Y:S08]  /*f450*/  HMMA.16816.F32.BF16 R32, R4.reuse, R96, R32 ;  /* 0x000000600420723c */ /* 0x050ff00000041820 */
[C---:B------:R-:W-:Y:S01]  /*f460*/  HMMA.16816.F32.BF16 R28, R4.reuse, R98, R28 ;  /* 0x00000062041c723c */ /* 0x040fe2000004181c */
[----:B------:R-:W-:Y:S07]  /*f470*/  LDSM.16.M88.4 R96, [R119+0x8c00] ;  /* 0x008c00007760783b */ /* 0x000fee0000000200 */
[C---:B---3--:R-:W-:Y:S08]  /*f480*/  HMMA.16816.F32.BF16 R24, R4.reuse, R16, R24 ;  /* 0x000000100418723c */ /* 0x048ff00000041818 */
[----:B------:R-:W-:Y:S01]  /*f490*/  HMMA.16816.F32.BF16 R20, R4, R18, R20 ;  /* 0x000000120414723c */ /* 0x000fe20000041814 */
[----:B------:R-:W-:Y:S04]  /*f4a0*/  LDSM.16.M88.4 R4, [R11+0x2000] ;  /* 0x002000000b04783b */ /* 0x000fe80000000200 */
[----:B------:R-:W3:Y:S03]  /*f4b0*/  LDSM.16.M88.4 R16, [R3+0x7000] ;  /* 0x007000000310783b */ /* 0x000ee60000000200 */
[C---:B------:R-:W-:Y:S08]  /*f4c0*/  HMMA.16816.F32.BF16 R92, R160.reuse, R132, R92 ;  /* 0x00000084a05c723c */ /* 0x040ff0000004185c */
[C---:B------:R-:W-:Y:S01]  /*f4d0*/  HMMA.16816.F32.BF16 R88, R160.reuse, R134, R88 ;  /* 0x00000086a058723c */ /* 0x040fe20000041858 */
[----:B------:R-:W4:Y:S07]  /*f4e0*/  S2R R134, SR_TID.X ;  /* 0x0000000000867919 */ /* 0x000f2e0000002100 */
[C---:B-1----:R-:W-:Y:S08]  /*f4f0*/  HMMA.16816.F32.BF16 R76, R160.reuse, R124, R76 ;  /* 0x0000007ca04c723c */ /* 0x042ff0000004184c */
[C---:B------:R-:W-:Y:S01]  /*f500*/  HMMA.16816.F32.BF16 R72, R160.reuse, R126, R72 ;  /* 0x0000007ea048723c */ /* 0x040fe20000041848 */
[----:B------:R-:W1:Y:S07]  /*f510*/  LDSM.16.M88.4 R124, [R3+0x7400] ;  /* 0x00740000037c783b */ /* 0x000e6e0000000200 */
[----:B--2---:R-:W-:Y:S08]  /*f520*/  HMMA.16816.F32.BF16 R32, R160, R100, R32 ;  /* 0x00000064a020723c */ /* 0x004ff00000041820 */
[C---:B---3--:R-:W-:Y:S08]  /*f530*/  HMMA.16816.F32.BF16 R92, R4.reuse, R16, R92 ;  /* 0x00000010045c723c */ /* 0x048ff0000004185c */
[----:B------:R-:W-:Y:S01]  /*f540*/  HMMA.16816.F32.BF16 R88, R4, R18, R88 ;  /* 0x000000120458723c */ /* 0x000fe20000041858 */
[----:B------:R-:W2:Y:S07]  /*f550*/  LDSM.16.M88.4 R16, [R3+0x8800] ;  /* 0x008800000310783b */ /* 0x000eae0000000200 */
[C---:B------:R-:W-:Y:S01]  /*f560*/  HMMA.16816.F32.BF16 R28, R160.reuse, R102, R28 ;  /* 0x00000066a01c723c */ /* 0x040fe2000004181c */
[----:B------:R-:W3:Y:S07]  /*f570*/  LDSM.16.M88.4 R100, [R3+0x7c00] ;  /* 0x007c00000364783b */ /* 0x000eee0000000200 */
[C---:B------:R-:W-:Y:S08]  /*f580*/  HMMA.16816.F32.BF16 R40, R160.reuse, R108, R40 ;  /* 0x0000006ca028723c */ /* 0x040ff00000041828 */
[C---:B------:R-:W-:Y:S01]  /*f590*/  HMMA.16816.F32.BF16 R36, R160.reuse, R110, R36 ;  /* 0x0000006ea024723c */ /* 0x040fe20000041824 */
[----:B------:R-:W3:Y:S07]  /*f5a0*/  LDSM.16.M88.4 R108, [R3+0x7800] ;  /* 0x00780000036c783b */ /* 0x000eee0000000200 */
[C---:B------:R-:W-:Y:S08]  /*f5b0*/  HMMA.16816.F32.BF16 R84, R160.reuse, R128, R84 ;  /* 0x00000080a054723c */ /* 0x040ff00000041854 */
[C---:B------:R-:W-:Y:S08]  /*f5c0*/  HMMA.16816.F32.BF16 R68, R160.reuse, R120, R68 ;  /* 0x00000078a044723c */ /* 0x040ff00000041844 */
[C---:B------:R-:W-:Y:S01]  /*f5d0*/  HMMA.16816.F32.BF16 R56, R160.reuse, R122, R56 ;  /* 0x0000007aa038723c */ /* 0x040fe20000041838 */
[----:B------:R-:W-:Y:S07]  /*f5e0*/  LDSM.16.M88.4 R120, [R3+0x8c00] ;  /* 0x008c00000378783b */ /* 0x000fee0000000200 */
[----:B------:R-:W-:Y:S03]  /*f5f0*/  HMMA.16816.F32.BF16 R48, R160, R112, R48 ;  /* 0x00000070a030723c */ /* 0x000fe60000041830 */
[----:B----4-:R-:W-:-:S05]  /*f600*/  SHF.R.U32.HI R133, RZ, 0x1, R134 ;  /* 0x00000001ff857819 */ /* 0x010fca0000011686 */
[C---:B------:R-:W-:Y:S01]  /*f610*/  HMMA.16816.F32.BF16 R44, R160.reuse, R114, R44 ;  /* 0x00000072a02c723c */ /* 0x040fe2000004182c */
[----:B------:R-:W-:Y:S07]  /*f620*/  LDSM.16.M88.4 R112, [R3+0x8400] ;  /* 0x008400000370783b */ /* 0x000fee0000000200 */
[C---:B------:R-:W-:Y:S08]  /*f630*/  HMMA.16816.F32.BF16 R24, R160.reuse, R96, R24 ;  /* 0x00000060a018723c */ /* 0x040ff00000041818 */
[C---:B------:R-:W-:Y:S01]  /*f640*/  HMMA.16816.F32.BF16 R20, R160.reuse, R98, R20 ;  /* 0x00000062a014723c */ /* 0x040fe20000041814 */
[----:B------:R4:W3:Y:S07]  /*f650*/  LDSM.16.M88.4 R96, [R3+0x8000] ;  /* 0x008000000360783b */ /* 0x0008ee0000000200 */
[----:B------:R-:W-:Y:S08]  /*f660*/  HMMA.16816.F32.BF16 R80, R160, R130, R80 ;  /* 0x00000082a050723c */ /* 0x000ff00000041850 */
[C---:B-1----:R-:W-:Y:S05]  /*f670*/  HMMA.16816.F32.BF16 R84, R4.reuse, R124, R84 ;  /* 0x0000007c0454723c */ /* 0x042fea0000041854 */
[----:B------:R-:W-:Y:S01]  /*f680*/  LOP3.LUT R125, R133, 0x1f0, RZ, 0xc0, !PT ;  /* 0x000001f0857d7812 */ /* 0x000fe200078ec0ff */
[-C--:B------:R-:W-:Y:S01]  /*f690*/  FMUL.FTZ R11, R93, R8.reuse ;  /* 0x000000085d0b7220 */ /* 0x080fe20000410000 */
[-C--:B------:R-:W-:Y:S01]  /*f6a0*/  FMUL.FTZ R15, R89, R8.reuse ;  /* 0x00000008590f7220 */ /* 0x080fe20000410000 */
[-C--:B------:R-:W-:Y:S01]  /*f6b0*/  FMUL.FTZ R95, R95, R8.reuse ;  /* 0x000000085f5f7220 */ /* 0x080fe20000410000 */
[----:B----4-:R-:W-:Y:S01]  /*f6c0*/  IMAD.SHL.U32 R3, R134, 0x2, RZ ;  /* 0x0000000286037824 */ /* 0x010fe200078e00ff */
[----:B--2---:R-:W-:Y:S03]  /*f6d0*/  HMMA.16816.F32.BF16 R32, R4, R16, R32 ;  /* 0x000000100420723c */ /* 0x004fe60000041820 */
[-C--:B------:R-:W-:Y:S01]  /*f6e0*/  FMUL.FTZ R94, R94, R8.reuse ;  /* 0x000000085e5e7220 */ /* 0x080fe20000410000 */
[-C--:B------:R-:W-:Y:S01]  /*f6f0*/  FMUL.FTZ R91, R91, R8.reuse ;  /* 0x000000085b5b7220 */ /* 0x080fe20000410000 */
[----:B------:R-:W-:Y:S01]  /*f700*/  FMUL.FTZ R88, R88, R8 ;  /* 0x0000000858587220 */ /* 0x000fe20000410000 */
[----:B------:R-:W-:-:S02]  /*f710*/  LOP3.LUT R53, R3, 0x6, RZ, 0xc0, !PT ;  /* 0x0000000603357812 */ /* 0x000fc400078ec0ff */
[----:B------:R-:W-:-:S04]  /*f720*/  DEPBAR.LE SB0, 0x0 ;  /* 0x000080000000791a */ /* 0x000fc80000000000 */
[----:B------:R-:W-:Y:S01]  /*f730*/  LOP3.LUT R160, R62, R125, RZ, 0xfc, !PT ;  /* 0x0000007d3ea07212 */ /* 0x000fe200078efcff */
[----:B------:R-:W-:Y:S01]  /*f740*/  IMAD.IADD R17, R54, 0x1, R53 ;  /* 0x0000000136117824 */ /* 0x000fe200078e0235 */
[----:B---3--:R-:W-:Y:S05]  /*f750*/  HMMA.16816.F32.BF16 R68, R4, R100, R68 ;  /* 0x000000640444723c */ /* 0x008fea0000041844 */
[----:B------:R-:W-:-:S03]  /*f760*/  IMAD.IADD R100, R17, 0x1, R152 ;  /* 0x0000000111647824 */ /* 0x000fc600078e0298 */
[C---:B------:R-:W-:Y:S03]  /*f770*/  HMMA.16816.F32.BF16 R56, R4.reuse, R102, R56 ;  /* 0x000000660438723c */ /* 0x040fe60000041838 */
[----:B------:R-:W-:Y:S01]  /*f780*/  IMAD.IADD R103, R61, 0x1, R160 ;  /* 0x000000013d677824 */ /* 0x000fe200078e02a0 */
[----:B------:R-:W1:Y:S04]  /*f790*/  MUFU.TANH R11, R11 ;  /* 0x0000000b000b7308 */ /* 0x000e680000002400 */
[----:B------:R-:W-:Y:S01]  /*f7a0*/  IADD3 R16, PT, PT, R103, -0x9, -R100 ;  /* 0xfffffff767107810 */ /* 0x000fe20007ffe864 */
[----:B------:R-:W-:Y:S03]  /*f7b0*/  HMMA.16816.F32.BF16 R80, R4, R126, R80 ;  /* 0x0000007e0450723c */ /* 0x000fe60000041850 */
[----:B------:R-:W2:Y:S01]  /*f7c0*/  MUFU.TANH R15, R15 ;  /* 0x0000000f000f7308 */ /* 0x000ea20000002400 */
[----:B------:R-:W-:-:S04]  /*f7d0*/  IABS R16, R16 ;  /* 0x0000001000107213 */ /* 0x000fc80000000000 */
[C---:B------:R-:W-:Y:S08]  /*f7e0*/  HMMA.16816.F32.BF16 R76, R4.reuse, R108, R76 ;  /* 0x0000006c044c723c */ /* 0x040ff0000004184c */
[----:B------:R-:W-:Y:S03]  /*f7f0*/  HMMA.16816.F32.BF16 R72, R4, R110, R72 ;  /* 0x0000006e0448723c */ /* 0x000fe60000041848 */
[----:B------:R-:W-:-:S02]  /*f800*/  IADD3 R163, PT, PT, R65, -R152, -R2 ;  /* 0x8000009841a37210 */ /* 0x000fc40007ffe802 */
[----:B------:R-:W-:-:S03]  /*f810*/  IADD3 R89, PT, PT, R0, R65, -R152 ;  /* 0x0000004100597210 */ /* 0x000fc60007ffe898 */
[----:B------:R-:W-:Y:S03]  /*f820*/  HMMA.16816.F32.BF16 R28, R4, R18, R28 ;  /* 0x00000012041c723c */ /* 0x000fe6000004181c */
[----:B------:R-:W-:Y:S01]  /*f830*/  IADD3 R18, PT, PT, R103, -0x1, -R100 ;  /* 0xffffffff67127810 */ /* 0x000fe20007ffe864 */
[----:B------:R-:W-:-:S03]  /*f840*/  IMAD.MOV.U32 R0, RZ, RZ, R16 ;  /* 0x000000ffff007224 */ /* 0x000fc600078e0010 */
[----:B------:R-:W-:Y:S02]  /*f850*/  IABS R2, R18 ;  /* 0x0000001200027213 */ /* 0x000fe40000000000 */
[----:B------:R-:W-:Y:S02]  /*f860*/  I2FP.F32.S32 R0, R0 ;  /* 0x0000000000007245 */ /* 0x000fe40000201400 */
[----:B------:R-:W-:Y:S01]  /*f870*/  I2FP.F32.S32 R2, R2 ;  /* 0x0000000200027245 */ /* 0x000fe20000201400 */
[----:B------:R-:W-:Y:S03]  /*f880*/  HMMA.16816.F32.BF16 R48, R4, R96, R48 ;  /* 0x000000600430723c */ /* 0x000fe60000041830 */
[-C--:B------:R-:W-:Y:S01]  /*f890*/  FMUL.FTZ R81, R81, R8.reuse ;  /* 0x0000000851517220 */ /* 0x080fe20000410000 */
[-C--:B------:R-:W-:Y:S01]  /*f8a0*/  FMUL.FTZ R68, R68, R8.reuse ;  /* 0x0000000844447220 */ /* 0x080fe20000410000 */
[-C--:B------:R-:W-:Y:S01]  /*f8b0*/  FMUL.FTZ R84, R84, R8.reuse ;  /* 0x0000000854547220 */ /* 0x080fe20000410000 */
[----:B------:R-:W-:-:S02]  /*f8c0*/  FMUL.FTZ R14, R85, R8 ;  /* 0x00000008550e7220 */ /* 0x000fc40000410000 */
[----:B------:R-:W-:Y:S03]  /*f8d0*/  HMMA.16816.F32.BF16 R44, R4, R98, R44 ;  /* 0x00000062042c723c */ /* 0x000fe6000004182c */
[-C--:B------:R-:W-:Y:S01]  /*f8e0*/  FMUL.FTZ R99, R76, R8.reuse ;  /* 0x000000084c637220 */ /* 0x080fe20000410000 */
[-C--:B------:R-:W-:Y:S01]  /*f8f0*/  FMUL.FTZ R80, R80, R8.reuse ;  /* 0x0000000850507220 */ /* 0x080fe20000410000 */
[----:B------:R-:W-:-:S03]  /*f900*/  FMUL.FTZ R77, R77, R8 ;  /* 0x000000084d4d7220 */ /* 0x000fc60000410000 */
[----:B------:R-:W-:Y:S03]  /*f910*/  HMMA.16816.F32.BF16 R40, R4, R112, R40 ;  /* 0x000000700428723c */ /* 0x000fe60000041828 */
[----:B------:R-:W-:-:S05]  /*f920*/  IMAD.IADD R160, R67, 0x1, R160 ;  /* 0x0000000143a07824 */ /* 0x000fca00078e02a0 */
[C---:B------:R-:W-:Y:S08]  /*f930*/  HMMA.16816.F32.BF16 R36, R4.reuse, R114, R36 ;  /* 0x000000720424723c */ /* 0x040ff00000041824 */
[C---:B------:R-:W-:Y:S08]  /*f940*/  HMMA.16816.F32.BF16 R24, R4.reuse, R120, R24 ;  /* 0x000000780418723c */ /* 0x040ff00000041818 */
[----:B------:R-:W-:Y:S03]  /*f950*/  HMMA.16816.F32.BF16 R20, R4, R122, R20 ;  /* 0x0000007a0414723c */ /* 0x000fe60000041814 */
[----:B-1----:R-:W-:Y:S01]  /*f960*/  FFMA.FTZ R6, -R164, R2, R11 ;  /* 0x00000002a4067223 */ /* 0x002fe2000001010b */
[-C--:B------:R-:W-:Y:S01]  /*f970*/  FMUL.FTZ R5, R72, R8.reuse ;  /* 0x0000000848057220 */ /* 0x080fe20000410000 */
[----:B------:R-:W-:Y:S01]  /*f980*/  FMUL.FTZ R11, R73, R8 ;  /* 0x00000008490b7220 */ /* 0x000fe20000410000 */
[----:B--2---:R-:W-:Y:S01]  /*f990*/  FFMA.FTZ R4, -R164, R0, R15 ;  /* 0x00000000a4047223 */ /* 0x004fe2000001010f */
[----:B------:R-:W-:Y:S01]  /*f9a0*/  IADD3 R0, PT, PT, R103, -0x19, -R100 ;  /* 0xffffffe767007810 */ /* 0x000fe20007ffe864 */
[----:B------:R1:W2:Y:S03]  /*f9b0*/  MUFU.TANH R19, R84 ;  /* 0x0000005400137308 */ /* 0x0002a60000002400 */
[----:B------:R-:W-:-:S05]  /*f9c0*/  IABS R0, R0 ;  /* 0x0000000000007213 */ /* 0x000fca0000000000 */
[----:B------:R-:W3:Y:S01]  /*f9d0*/  MUFU.TANH R67, R14 ;  /* 0x0000000e00437308 */ /* 0x000ee20000002400 */
[----:B------:R-:W-:Y:S02]  /*f9e0*/  I2FP.F32.S32 R72, R0 ;  /* 0x0000000000487245 */ /* 0x000fe40000201400 */
[----:B------:R-:W-:-:S05]  /*f9f0*/  IADD3 R18, PT, PT, R103, -0x10, -R100 ;  /* 0xfffffff067127810 */ /* 0x000fca0007ffe864 */
[----:B------:R4:W3:Y:S01]  /*fa00*/  MUFU.TANH R85, R80 ;  /* 0x0000005000557308 */ /* 0x0008e20000002400 */
[C-C-:B------:R-:W-:Y:S02]  /*fa10*/  IADD3 R16, PT, PT, R103.reuse, -0x11, -R100.reuse ;  /* 0xffffffef67107810 */ /* 0x140fe40007ffe864 */
[----:B------:R-:W-:-:S05]  /*fa20*/  IADD3 R76, PT, PT, R103, -0x18, -R100 ;  /* 0xffffffe8674c7810 */ /* 0x000fca0007ffe864 */
[----:B------:R-:W3:Y:S01]  /*fa30*/  MUFU.TANH R81, R81 ;  /* 0x0000005100517308 */ /* 0x000ee20000002400 */
[C-C-:B------:R-:W-:Y:S02]  /*fa40*/  IADD3 R2, PT, PT, R103.reuse, -0x20, -R100.reuse ;  /* 0xffffffe067027810 */ /* 0x140fe40007ffe864 */
[----:B------:R-:W-:-:S05]  /*fa50*/  IADD3 R0, PT, PT, R103, -0x21, -R100 ;  /* 0xffffffdf67007810 */ /* 0x000fca0007ffe864 */
[----:B------:R-:W3:Y:S01]  /*fa60*/  MUFU.TANH R99, R99 ;  /* 0x0000006300637308 */ /* 0x000ee20000002400 */
[C-C-:B-1----:R-:W-:Y:S02]  /*fa70*/  IADD3 R84, PT, PT, R103.reuse, -0x28, -R100.reuse ;  /* 0xffffffd867547810 */ /* 0x142fe40007ffe864 */
[----:B----4-:R-:W-:-:S05]  /*fa80*/  IADD3 R80, PT, PT, R103, -0x29, -R100 ;  /* 0xffffffd767507810 */ /* 0x010fca0007ffe864 */
[----:B------:R-:W1:Y:S01]  /*fa90*/  MUFU.TANH R97, R77 ;  /* 0x0000004d00617308 */ /* 0x000e620000002400 */
[----:B------:R-:W-:-:S07]  /*faa0*/  IADD3 R7, PT, PT, R103, -0x30, -R100 ;  /* 0xffffffd067077810 */ /* 0x000fce0007ffe864 */
[----:B------:R-:W4:Y:S08]  /*fab0*/  MUFU.TANH R5, R5 ;  /* 0x0000000500057308 */ /* 0x000f300000002400 */
[----:B------:R-:W4:Y:S08]  /*fac0*/  MUFU.TANH R11, R11 ;  /* 0x0000000b000b7308 */ /* 0x000f300000002400 */
[----:B------:R-:W4:Y:S01]  /*fad0*/  MUFU.TANH R68, R68 ;  /* 0x0000004400447308 */ /* 0x000f220000002400 */
[----:B------:R-:W-:-:S02]  /*fae0*/  IABS R18, R18 ;  /* 0x0000001200127213 */ /* 0x000fc40000000000 */
[----:B------:R-:W-:Y:S02]  /*faf0*/  IABS R16, R16 ;  /* 0x0000001000107213 */ /* 0x000fe40000000000 */
[----:B------:R-:W-:Y:S02]  /*fb00*/  IABS R76, R76 ;  /* 0x0000004c004c7213 */ /* 0x000fe40000000000 */
[----:B------:R-:W-:Y:S02]  /*fb10*/  IABS R2, R2 ;  /* 0x0000000200027213 */ /* 0x000fe40000000000 */
[----:B------:R-:W-:Y:S02]  /*fb20*/  IABS R0, R0 ;  /* 0x0000000000007213 */ /* 0x000fe40000000000 */
[----:B------:R-:W-:Y:S02]  /*fb30*/  IABS R84, R84 ;  /* 0x0000005400547213 */ /* 0x000fe40000000000 */
[----:B------:R-:W-:-:S02]  /*fb40*/  IABS R80, R80 ;  /* 0x0000005000507213 */ /* 0x000fc40000000000 */
[----:B------:R-:W-:Y:S01]  /*fb50*/  IABS R7, R7 ;  /* 0x0000000700077213 */ /* 0x000fe20000000000 */
[----:B------:R-:W-:Y:S01]  /*fb60*/  IMAD.IADD R163, R160, 0x1, R163 ;  /* 0x00000001a0a37824 */ /* 0x000fe200078e02a3 */
[----:B------:R-:W-:Y:S01]  /*fb70*/  I2FP.F32.S32 R18, R18 ;  /* 0x0000001200127245 */ /* 0x000fe20000201400 */
[----:B------:R-:W-:Y:S01]  /*fb80*/  VIADD R145, R103, 0x8 ;  /* 0x0000000867917836 */ /* 0x000fe20000000000 */
[----:B------:R-:W-:Y:S02]  /*fb90*/  I2FP.F32.S32 R16, R16 ;  /* 0x0000001000107245 */ /* 0x000fe40000201400 */
[----:B------:R-:W-:Y:S02]  /*fba0*/  I2FP.F32.S32 R76, R76 ;  /* 0x0000004c004c7245 */ /* 0x000fe40000201400 */
[----:B------:R-:W-:Y:S02]  /*fbb0*/  I2FP.F32.S32 R2, R2 ;  /* 0x0000000200027245 */ /* 0x000fe40000201400 */
[----:B------:R-:W-:-:S02]  /*fbc0*/  I2FP.F32.S32 R0, R0 ;  /* 0x0000000000007245 */ /* 0x000fc40000201400 */
[----:B------:R-:W-:Y:S02]  /*fbd0*/  I2FP.F32.S32 R84, R84 ;  /* 0x0000005400547245 */ /* 0x000fe40000201400 */
[----:B------:R-:W-:Y:S02]  /*fbe0*/  I2FP.F32.S32 R80, R80 ;  /* 0x0000005000507245 */ /* 0x000fe40000201400 */
[----:B------:R-:W-:Y:S01]  /*fbf0*/  I2FP.F32.S32 R7, R7 ;  /* 0x0000000700077245 */ /* 0x000fe20000201400 */
[----:B------:R-:W-:Y:S02]  /*fc00*/  IMAD.IADD R160, R160, 0x1, R89 ;  /* 0x00000001a0a07824 */ /* 0x000fe400078e0259 */
[----:B------:R-:W-:Y:S01]  /*fc10*/  FMUL.FTZ R161, R69, R8 ;  /* 0x0000000845a17220 */ /* 0x000fe20000410000 */
[----:B------:R-:W-:Y:S01]  /*fc20*/  IADD3 R135, PT, PT, R103, -0x38, -R100 ;  /* 0xffffffc867877810 */ /* 0x000fe20007ffe864 */
[C---:B--2---:R-:W-:Y:S01]  /*fc30*/  FFMA.FTZ R18, -R164.reuse, R18, R19 ;  /* 0x00000012a4127223 */ /* 0x044fe20000010113 */
[C---:B---3--:R-:W-:Y:S01]  /*fc40*/  FFMA.FTZ R16, -R164.reuse, R16, R67 ;  /* 0x00000010a4107223 */ /* 0x048fe20000010143 */
[C---:B------:R-:W-:Y:S01]  /*fc50*/  FFMA.FTZ R76, -R164.reuse, R76, R85 ;  /* 0x0000004ca44c7223 */ /* 0x040fe20000010155 */
[C---:B------:R-:W-:Y:S01]  /*fc60*/  FFMA.FTZ R72, -R164.reuse, R72, R81 ;  /* 0x00000048a4487223 */ /* 0x040fe20000010151 */
[C---:B------:R-:W-:Y:S01]  /*fc70*/  FFMA.FTZ R99, -R164.reuse, R2, R99 ;  /* 0x00000002a4637223 */ /* 0x040fe20000010163 */
[C---:B-1----:R-:W-:Y:S01]  /*fc80*/  FFMA.FTZ R97, -R164.reuse, R0, R97 ;  /* 0x00000000a4617223 */ /* 0x042fe20000010161 */
[C---:B----4-:R-:W-:Y:S01]  /*fc90*/  FFMA.FTZ R84, -R164.reuse, R84, R5 ;  /* 0x00000054a4547223 */ /* 0x050fe20000010105 */
[C---:B------:R-:W-:Y:S01]  /*fca0*/  FFMA.FTZ R80, -R164.reuse, R80, R11 ;  /* 0x00000050a4507223 */ /* 0x040fe2000001010b */
[----:B------:R-:W-:Y:S01]  /*fcb0*/  FFMA.FTZ R68, -R164, R7, R68 ;  /* 0x00000007a4447223 */ /* 0x000fe20000010144 */
[C-C-:B------:R-:W-:Y:S01]  /*fcc0*/  IMAD.IADD R111, R145.reuse, 0x1, -R100.reuse ;  /* 0x00000001916f7824 */ /* 0x140fe200078e0a64 */
        /* <DEDUP_REMOVED lines=29> */
[----:B------:R-:W-:Y:S02]  /*fea0*/  IADD3 R0, PT, PT, R145, -0x79, -R100 ;  /* 0xffffff8791007810 */ /* 0x000fe40007ffe864 */
[----:B------:R-:W1:Y:S01]  /*feb0*/  MUFU.TANH R145, R161 ;  /* 0x000000a100917308 */ /* 0x000e620000002400 */
[----:B------:R-:W-:-:S02]  /*fec0*/  VIADDMNMX R162, R160, 0x1, R65, PT ;  /* 0x00000001a0a27846 */ /* 0x000fc40003800141 */
[----:B------:R-:W-:Y:S01]  /*fed0*/  VIADDMNMX R160, R160, 0x9, R65, PT ;  /* 0x00000009a0a07846 */ /* 0x000fe20003800141 */
[-C--:B------:R-:W-:Y:S01]  /*fee0*/  FMUL.FTZ R65, R92, R8.reuse ;  /* 0x000000085c417220 */ /* 0x080fe20000410000 */
[----:B------:R-:W-:Y:S01]  /*fef0*/  IABS R135, R135 ;  /* 0x0000008700877213 */ /* 0x000fe20000000000 */
[----:B------:R-:W-:Y:S01]  /*ff00*/  FMUL.FTZ R92, R57, R8 ;  /* 0x00000008395c7220 */ /* 0x000fe20000410000 */
[----:B------:R-:W-:-:S03]  /*ff10*/  IADD3 R136, PT, PT, R103, -0x31, -R100 ;  /* 0xffffffcf67887810 */ /* 0x000fc60007ffe864 */
[----:B------:R-:W-:Y:S02]  /*ff20*/  IMAD.MOV.U32 R57, RZ, RZ, R135 ;  /* 0x000000ffff397224 */ /* 0x000fe400078e0087 */
[----:B------:R-:W2:Y:S01]  /*ff30*/  MUFU.TANH R135, R92 ;  /* 0x0000005c00877308 */ /* 0x000ea20000002400 */
[----:B------:R-:W-:Y:S02]  /*ff40*/  IABS R136, R136 ;  /* 0x0000008800887213 */ /* 0x000fe40000000000 */
[C-C-:B------:R-:W-:Y:S02]  /*ff50*/  IADD3 R127, PT, PT, R103.reuse, -0x39, -R100.reuse ;  /* 0xffffffc7677f7810 */ /* 0x140fe40007ffe864 */
[----:B------:R-:W-:Y:S01]  /*ff60*/  I2FP.F32.S32 R136, R136 ;  /* 0x0000008800887245 */ /* 0x000fe20000201400 */
[----:B------:R-:W-:Y:S01]  /*ff70*/  FMUL.FTZ R48, R48, R8 ;  /* 0x0000000830307220 */ /* 0x000fe20000410000 */
[----:B------:R-:W-:Y:S02]  /*ff80*/  IABS R127, R127 ;  /* 0x0000007f007f7213 */ /* 0x000fe40000000000 */
[----:B------:R-:W-:Y:S01]  /*ff90*/  IADD3 R131, PT, PT, R103, -0x40, -R100 ;  /* 0xffffffc067837810 */ /* 0x000fe20007ffe864 */
[----:B-1----:R-:W-:Y:S01]  /*ffa0*/  FFMA.FTZ R174, -R164, R136, R145 ;  /* 0x00000088a4ae7223 */ /* 0x002fe20000010191 */
[----:B------:R-:W-:Y:S01]  /*ffb0*/  I2FP.F32.S32 R127, R127 ;  /* 0x0000007f007f7245 */ /* 0x000fe20000201400 */
[----:B------:R-:W1:Y:S01]  /*ffc0*/  MUFU.TANH R145, R48 ;  /* 0x0000003000917308 */ /* 0x000e620000002400 */
[-C--:B------:R-:W-:Y:S01]  /*ffd0*/  FMUL.FTZ R56, R56, R8.reuse ;  /* 0x0000000838387220 */ /* 0x080fe20000410000 */
[----:B------:R-:W-:Y:S01]  /*ffe0*/  IABS R131, R131 ;  /* 0x0000008300837213 */ /* 0x000fe20000000000 */
[----:B------:R-:W-:Y:S01]  /*fff0*/  FMUL.FTZ R44, R44, R8 ;  /* 0x000000082c2c7220 */ /* 0x000fe20000410000 */
[----:B--2---:R-:W-:-:S04]  /*10000*/  FFMA.FTZ R170, -R164, R127, R135 ;  /* 0x0000007fa4aa7223 */ /* 0x004fc80000010187 */
[----:B------:R2:W-:Y:S01]  /*10010*/  MUFU.TANH R165, R56 ;  /* 0x0000003800a57308 */ /* 0x0005e20000002400 */
[----:B------:R-:W-:-:S07]  /*10020*/  IADD3 R132, PT, PT, R103, -0x48, -R100 ;  /* 0xffffffb867847810 */ /* 0x000fce0007ffe864 */
[----:B------:R-:W-:Y:S08]  /*10030*/  MUFU.TANH R127, R95 ;  /* 0x0000005f007f7308 */ /* 0x000ff00000002400 */
[----:B------:R-:W3:Y:S01]  /*10040*/  MUFU.TANH R95, R44 ;  /* 0x0000002c005f7308 */ /* 0x000ee20000002400 */
[----:B--2---:R-:W-:Y:S01]  /*10050*/  FMUL.FTZ R56, R49, R8 ;  /* 0x0000000831387220 */ /* 0x004fe20000410000 */
[----:B------:R-:W-:Y:S01]  /*10060*/  IMAD.MOV.U32 R49, RZ, RZ, R131 ;  /* 0x000000ffff317224 */ /* 0x000fe200078e0083 */
[----:B------:R-:W-:-:S04]  /*10070*/  IADD3 R118, PT, PT, R103, -0x41, -R100 ;  /* 0xffffffbf67767810 */ /* 0x000fc80007ffe864 */
[----:B------:R-:W-:Y:S02]  /*10080*/  I2FP.F32.S32 R49, R49 ;  /* 0x0000003100317245 */ /* 0x000fe40000201400 */
        /* <DEDUP_REMOVED lines=12> */
[C-C-:B------:R-:W-:Y:S01]  /*10150*/  IADD3 R112, PT, PT, R103.reuse, -0x79, -R100.reuse ;  /* 0xffffff8767707810 */ /* 0x140fe20007ffe864 */
[----:B------:R-:W-:Y:S01]  /*10160*/  IMAD.IADD R103, R103, 0x1, -R100 ;  /* 0x0000000167677824 */ /* 0x000fe200078e0a64 */
[----:B------:R-:W-:Y:S01]  /*10170*/  IABS R132, R132 ;  /* 0x0000008400847213 */ /* 0x000fe20000000000 */
[----:B-1----:R-:W-:Y:S01]  /*10180*/  FFMA.FTZ R100, -R164, R49, R145 ;  /* 0x00000031a4647223 */ /* 0x002fe20000010191 */
[-C--:B------:R-:W-:Y:S01]  /*10190*/  FMUL.FTZ R145, R87, R8.reuse ;  /* 0x0000000857917220 */ /* 0x080fe20000410000 */
[----:B------:R-:W-:Y:S01]  /*101a0*/  FMUL.FTZ R87, R41, R8 ;  /* 0x0000000829577220 */ /* 0x000fe20000410000 */
[----:B------:R-:W-:Y:S01]  /*101b0*/  I2FP.F32.S32 R132, R132 ;  /* 0x0000008400847245 */ /* 0x000fe20000201400 */
[----:B------:R-:W-:-:S04]  /*101c0*/  FMUL.FTZ R40, R40, R8 ;  /* 0x0000000828287220 */ /* 0x000fc80000410000 */
[----:B---3--:R-:W-:Y:S01]  /*101d0*/  FFMA.FTZ R44, -R164, R132, R95 ;  /* 0x00000084a42c7223 */ /* 0x008fe2000001015f */
[----:B------:R-:W-:Y:S01]  /*101e0*/  MUFU.TANH R87, R87 ;  /* 0x0000005700577308 */ /* 0x000fe20000002400 */
[----:B------:R-:W-:-:S07]  /*101f0*/  I2FP.F32.S32 R57, R57 ;  /* 0x0000003900397245 */ /* 0x000fce0000201400 */
[----:B------:R-:W1:Y:S01]  /*10200*/  MUFU.TANH R95, R40 ;  /* 0x00000028005f7308 */ /* 0x000e620000002400 */
[----:B------:R-:W-:Y:S01]  /*10210*/  IABS R128, R128 ;  /* 0x0000008000807213 */ /* 0x000fe20000000000 */
[----:B------:R-:W-:Y:S01]  /*10220*/  FFMA.FTZ R172, -R164, R57, R165 ;  /* 0x00000039a4ac7223 */ /* 0x000fe200000101a5 */
[----:B------:R-:W-:-:S05]  /*10230*/  IABS R129, R129 ;  /* 0x0000008100817213 */ /* 0x000fca0000000000 */
[----:B------:R-:W2:Y:S01]  /*10240*/  MUFU.TANH R131, R56 ;  /* 0x0000003800837308 */ /* 0x000ea20000002400 */
[----:B------:R-:W-:Y:S01]  /*10250*/  I2FP.F32.S32 R41, R129 ;  /* 0x0000008100297245 */ /* 0x000fe20000201400 */
[----:B------:R-:W-:Y:S01]  /*10260*/  FMUL.FTZ R36, R36, R8 ;  /* 0x0000000824247220 */ /* 0x000fe20000410000 */
[----:B------:R-:W-:-:S05]  /*10270*/  IABS R118, R118 ;  /* 0x0000007600767213 */ /* 0x000fca0000000000 */
[----:B------:R3:W-:Y:S01]  /*10280*/  MUFU.TANH R57, R94 ;  /* 0x0000005e00397308 */ /* 0x0007e20000002400 */
[----:B------:R-:W-:Y:S01]  /*10290*/  I2FP.F32.S32 R118, R118 ;  /* 0x0000007600767245 */ /* 0x000fe20000201400 */
[----:B-1----:R-:W-:-:S06]  /*102a0*/  FFMA.FTZ R95, -R164, R41, R95 ;  /* 0x00000029a45f7223 */ /* 0x002fcc000001015f */
[----:B------:R-:W1:Y:S01]  /*102b0*/  MUFU.TANH R41, R36 ;  /* 0x0000002400297308 */ /* 0x000e620000002400 */
[----:B---3--:R-:W-:-:S05]  /*102c0*/  I2FP.F32.S32 R94, R128 ;  /* 0x00000080005e7245 */ /* 0x008fca0000201400 */
[----:B------:R-:W-:Y:S01]  /*102d0*/  FFMA.FTZ R94, -R164, R94, R87 ;  /* 0x0000005ea45e7223 */ /* 0x000fe20000010157 */
[-C--:B------:R-:W-:Y:S01]  /*102e0*/  FMUL.FTZ R87, R28, R8.reuse ;  /* 0x000000081c577220 */ /* 0x080fe20000410000 */
[-C--:B------:R-:W-:Y:S01]  /*102f0*/  FMUL.FTZ R28, R83, R8.reuse ;  /* 0x00000008531c7220 */ /* 0x080fe20000410000 */
[----:B------:R-:W-:Y:S01]  /*10300*/  FMUL.FTZ R83, R29, R8 ;  /* 0x000000081d537220 */ /* 0x000fe20000410000 */
[----:B--2---:R-:W-:Y:S02]  /*10310*/  FFMA.FTZ R118, -R164, R118, R131 ;  /* 0x00000076a4767223 */ /* 0x004fe40000010183 */
[----:B------:R2:W-:Y:S01]  /*10320*/  MUFU.TANH R131, R91 ;  /* 0x0000005b00837308 */ /* 0x0005e20000002400 */
[----:B------:R-:W-:-:S07]  /*10330*/  IABS R126, R126 ;  /* 0x0000007e007e7213 */ /* 0x000fce0000000000 */
[----:B------:R-:W3:Y:S01]  /*10340*/  MUFU.TANH R83, R83 ;  /* 0x0000005300537308 */ /* 0x000ee20000002400 */
[----:B------:R-:W-:Y:S01]  /*10350*/  I2FP.F32.S32 R92, R126 ;  /* 0x0000007e005c7245 */ /* 0x000fe20000201400 */
[-C--:B--2---:R-:W-:Y:S01]  /*10360*/  FMUL.FTZ R91, R37, R8.reuse ;  /* 0x00000008255b7220 */ /* 0x084fe20000410000 */
[----:B------:R-:W-:Y:S01]  /*10370*/  FMUL.FTZ R37, R32, R8 ;  /* 0x0000000820257220 */ /* 0x000fe20000410000 */
[----:B------:R-:W-:-:S05]  /*10380*/  IABS R120, R120 ;  /* 0x0000007800787213 */ /* 0x000fca0000000000 */
[----:B------:R-:W2:Y:S01]  /*10390*/  MUFU.TANH R37, R37 ;  /* 0x0000002500257308 */ /* 0x000ea20000002400 */
[----:B-1----:R-:W-:Y:S01]  /*103a0*/  FFMA.FTZ R92, -R164, R92, R41 ;  /* 0x0000005ca45c7223 */ /* 0x002fe20000010129 */
[-C--:B------:R-:W-:Y:S01]  /*103b0*/  FMUL.FTZ R33, R33, R8.reuse ;  /* 0x0000000821217220 */ /* 0x080fe20000410000 */
[-C--:B------:R-:W-:Y:S01]  /*103c0*/  FMUL.FTZ R41, R21, R8.reuse ;  /* 0x0000000815297220 */ /* 0x080fe20000410000 */
[----:B------:R-:W-:Y:S01]  /*103d0*/  FMUL.FTZ R25, R25, R8 ;  /* 0x0000000819197220 */ /* 0x000fe20000410000 */
[----:B------:R-:W-:Y:S01]  /*103e0*/  I2FP.F32.S32 R21, R120 ;  /* 0x0000007800157245 */ /* 0x000fe20000201400 */
[-C--:B------:R-:W-:Y:S01]  /*103f0*/  FMUL.FTZ R82, R82, R8.reuse ;  /* 0x0000000852527220 */ /* 0x080fe20000410000 */
[----:B------:R-:W-:Y:S01]  /*10400*/  IABS R123, R123 ;  /* 0x0000007b007b7213 */ /* 0x000fe20000000000 */
[-C--:B------:R-:W-:Y:S01]  /*10410*/  FMUL.FTZ R45, R45, R8.reuse ;  /* 0x000000082d2d7220 */ /* 0x080fe20000410000 */
[----:B------:R-:W-:Y:S01]  /*10420*/  MUFU.TANH R33, R33 ;  /* 0x0000002100217308 */ /* 0x000fe20000002400 */
[-C--:B------:R-:W-:Y:S01]  /*10430*/  FMUL.FTZ R32, R90, R8.reuse ;  /* 0x000000085a207220 */ /* 0x080fe20000410000 */
[----:B---3--:R-:W-:Y:S01]  /*10440*/  FFMA.FTZ R83, -R164, R21, R83 ;  /* 0x00000015a4537223 */ /* 0x008fe20000010153 */
[----:B------:R-:W-:Y:S01]  /*10450*/  I2FP.F32.S32 R90, R123 ;  /* 0x0000007b005a7245 */ /* 0x000fe20000201400 */
[----:B------:R-:W-:-:S04]  /*10460*/  FMUL.FTZ R20, R20, R8 ;  /* 0x0000000814147220 */ /* 0x000fc80000410000 */
[----:B------:R-:W-:Y:S01]  /*10470*/  MUFU.TANH R25, R25 ;  /* 0x0000001900197308 */ /* 0x000fe20000002400 */
[----:B--2---:R-:W-:-:S07]  /*10480*/  FFMA.FTZ R90, -R164, R90, R37 ;  /* 0x0000005aa45a7223 */ /* 0x004fce0000010125 */
[----:B------:R-:W1:Y:S01]  /*10490*/  MUFU.TANH R21, R82 ;  /* 0x0000005200157308 */ /* 0x000e620000002400 */
[----:B------:R-:W-:Y:S02]  /*104a0*/  IABS R114, R114 ;  /* 0x0000007200727213 */ /* 0x000fe40000000000 */
[----:B------:R-:W-:-:S05]  /*104b0*/  IABS R106, R106 ;  /* 0x0000006a006a7213 */ /* 0x000fca0000000000 */
[----:B------:R-:W2:Y:S01]  /*104c0*/  MUFU.TANH R45, R45 ;  /* 0x0000002d002d7308 */ /* 0x000ea20000002400 */
[-C--:B------:R-:W-:Y:S01]  /*104d0*/  FMUL.FTZ R29, R75, R8.reuse ;  /* 0x000000084b1d7220 */ /* 0x080fe20000410000 */
[----:B------:R-:W-:-:S06]  /*104e0*/  FMUL.FTZ R75, R24, R8 ;  /* 0x00000008184b7220 */ /* 0x000fcc0000410000 */
[----:B------:R3:W4:Y:S01]  /*104f0*/  MUFU.TANH R37, R20 ;  /* 0x0000001400257308 */ /* 0x0007220000002400 */
[----:B------:R-:W-:-:S07]  /*10500*/  I2FP.F32.S32 R106, R106 ;  /* 0x0000006a006a7245 */ /* 0x000fce0000201400 */
[----:B------:R-:W4:Y:S01]  /*10510*/  MUFU.TANH R41, R41 ;  /* 0x0000002900297308 */ /* 0x000f220000002400 */
[----:B------:R-:W-:-:S07]  /*10520*/  IABS R130, R130 ;  /* 0x0000008200827213 */ /* 0x000fce0000000000 */
[----:B------:R1:W-:Y:S01]  /*10530*/  MUFU.TANH R49, R88 ;  /* 0x0000005800317308 */ /* 0x0003e20000002400 */
[----:B---3--:R-:W-:Y:S01]  /*10540*/  I2FP.F32.S32 R20, R114 ;  /* 0x0000007200147245 */ /* 0x008fe20000201400 */
[----:B------:R-:W-:Y:S01]  /*10550*/  FMUL.FTZ R78, R78, R8 ;  /* 0x000000084e4e7220 */ /* 0x000fe20000410000 */
[----:B------:R-:W-:-:S05]  /*10560*/  IABS R132, R113 ;  /* 0x0000007100847213 */ /* 0x000fca0000000000 */
[----:B------:R-:W3:Y:S01]  /*10570*/  MUFU.TANH R87, R87 ;  /* 0x0000005700577308 */ /* 0x000ee20000002400 */
[----:B------:R-:W-:Y:S02]  /*10580*/  IABS R112, R112 ;  /* 0x0000007000707213 */ /* 0x000fe40000000000 */
[----:B-1----:R-:W-:-:S04]  /*10590*/  IABS R88, R122 ;  /* 0x0000007a00587213 */ /* 0x002fc80000000000 */
[----:B------:R-:W-:Y:S01]  /*105a0*/  I2FP.F32.S32 R88, R88 ;  /* 0x0000005800587245 */ /* 0x000fe20000201400 */
[----:B------:R-:W-:Y:S01]  /*105b0*/  MUFU.TANH R65, R65 ;  /* 0x0000004100417308 */ /* 0x000fe20000002400 */
[----:B------:R-:W-:Y:S01]  /*105c0*/  I2FP.F32.S32 R130, R130 ;  /* 0x0000008200827245 */ /* 0x000fe20000201400 */
[C---:B------:R-:W-:Y:S02]  /*105d0*/  FFMA.FTZ R114, -R164.reuse, R106, R21 ;  /* 0x0000006aa4727223 */ /* 0x040fe40000010115 */
[C---:B------:R-:W-:Y:S01]  /*105e0*/  FFMA.FTZ R88, -R164.reuse, R88, R33 ;  /* 0x00000058a4587223 */ /* 0x040fe20000010121 */
[----:B------:R-:W-:Y:S01]  /*105f0*/  FFMA.FTZ R33, -R164, R20, R25 ;  /* 0x00000014a4217223 */ /* 0x000fe20000010119 */
[----:B------:R-:W-:Y:S01]  /*10600*/  FMUL.FTZ R79, R79, R8 ;  /* 0x000000084f4f7220 */ /* 0x000fe20000410000 */
[----:B------:R-:W-:Y:S01]  /*10610*/  I2FP.F32.S32 R132, R132 ;  /* 0x0000008400847245 */ /* 0x000fe20000201400 */
[----:B------:R-:W1:Y:S01]  /*10620*/  MUFU.TANH R75, R75 ;  /* 0x0000004b004b7308 */ /* 0x000e620000002400 */
[----:B------:R-:W-:Y:S01]  /*10630*/  I2FP.F32.S32 R112, R112 ;  /* 0x0000007000707245 */ /* 0x000fe20000201400 */
[----:B------:R-:W-:Y:S01]  /*10640*/  FMUL.FTZ R74, R74, R8 ;  /* 0x000000084a4a7220 */ /* 0x000fe20000410000 */
[----:B------:R-:W-:Y:S01]  /*10650*/  IABS R24, R121 ;  /* 0x0000007900187213 */ /* 0x000fe20000000000 */
[----:B--2---:R-:W-:-:S04]  /*10660*/  FFMA.FTZ R45, -R164, R130, R45 ;  /* 0x00000082a42d7223 */ /* 0x004fc8000001012d */
[----:B------:R-:W-:Y:S01]  /*10670*/  MUFU.TANH R145, R145 ;  /* 0x0000009100917308 */ /* 0x000fe20000002400 */
[C---:B----4-:R-:W-:Y:S01]  /*10680*/  FFMA.FTZ R132, -R164.reuse, R132, R37 ;  /* 0x00000084a4847223 */ /* 0x050fe20000010125 */
[----:B------:R-:W-:-:S06]  /*10690*/  FFMA.FTZ R130, -R164, R112, R41 ;  /* 0x00000070a4827223 */ /* 0x000fcc0000010129 */
[----:B------:R-:W2:Y:S01]  /*106a0*/  MUFU.TANH R91, R91 ;  /* 0x0000005b005b7308 */ /* 0x000ea20000002400 */
[----:B------:R-:W-:-:S07]  /*106b0*/  I2FP.F32.S32 R24, R24 ;  /* 0x0000001800187245 */ /* 0x000fce0000201400 */
[----:B------:R-:W4:Y:S08]  /*106c0*/  MUFU.TANH R25, R78 ;  /* 0x0000004e00197308 */ /* 0x000f300000002400 */
[----:B------:R-:W4:Y:S01]  /*106d0*/  MUFU.TANH R21, R32 ;  /* 0x0000002000157308 */ /* 0x000f220000002400 */
[----:B------:R-:W-:Y:S02]  /*106e0*/  IABS R115, R115 ;  /* 0x0000007300737213 */ /* 0x000fe40000000000 */
[----:B------:R-:W-:-:S02]  /*106f0*/  IABS R109, R109 ;  /* 0x0000006d006d7213 */ /* 0x000fc40000000000 */
[----:B------:R-:W-:-:S03]  /*10700*/  IABS R20, R103 ;  /* 0x0000006700147213 */ /* 0x000fc60000000000 */
[----:B------:R-:W4:Y:S01]  /*10710*/  MUFU.TANH R37, R28 ;  /* 0x0000001c00257308 */ /* 0x000f220000002400 */
[----:B------:R-:W-:Y:S01]  /*10720*/  IABS R124, R124 ;  /* 0x0000007c007c7213 */ /* 0x000fe20000000000 */
[----:B------:R-:W-:Y:S01]  /*10730*/  VIADD R103, R103, 0xfffffff8 ;  /* 0xfffffff867677836 */ /* 0x000fe20000000000 */
[----:B------:R-:W-:Y:S02]  /*10740*/  IABS R107, R107 ;  /* 0x0000006b006b7213 */ /* 0x000fe40000000000 */
[----:B------:R-:W-:-:S03]  /*10750*/  IABS R104, R104 ;  /* 0x0000006800687213 */ /* 0x000fc60000000000 */
[----:B------:R-:W4:Y:S01]  /*10760*/  MUFU.TANH R79, R79 ;  /* 0x0000004f004f7308 */ /* 0x000f220000002400 */
[----:B---3--:R-:W-:Y:S01]  /*10770*/  FFMA.FTZ R87, -R164, R24, R87 ;  /* 0x00000018a4577223 */ /* 0x008fe20000010157 */
[----:B------:R-:W-:-:S06]  /*10780*/  I2FP.F32.S32 R24, R115 ;  /* 0x0000007300187245 */ /* 0x000fcc0000201400 */
[----:B------:R3:W4:Y:S01]  /*10790*/  MUFU.TANH R41, R74 ;  /* 0x0000004a00297308 */ /* 0x0007220000002400 */
[----:B------:R-:W-:-:S07]  /*107a0*/  I2FP.F32.S32 R122, R109 ;  /* 0x0000006d007a7245 */ /* 0x000fce0000201400 */
[----:B------:R-:W4:Y:S01]  /*107b0*/  MUFU.TANH R29, R29 ;  /* 0x0000001d001d7308 */ /* 0x000f220000002400 */
[----:B------:R-:W-:Y:S02]  /*107c0*/  I2FP.F32.S32 R36, R124 ;  /* 0x0000007c00247245 */ /* 0x000fe40000201400 */
[----:B------:R-:W-:Y:S02]  /*107d0*/  IABS R110, R110 ;  /* 0x0000006e006e7213 */ /* 0x000fe40000000000 */
[----:B------:R-:W-:Y:S02]  /*107e0*/  I2FP.F32.S32 R107, R107 ;  /* 0x0000006b006b7245 */ /* 0x000fe40000201400 */
[----:B------:R-:W-:Y:S02]  /*107f0*/  I2FP.F32.S32 R104, R104 ;  /* 0x0000006800687245 */ /* 0x000fe40000201400 */
[----:B---3--:R-:W-:Y:S02]  /*10800*/  I2FP.F32.S32 R74, R20 ;  /* 0x00000014004a7245 */ /* 0x008fe40000201400 */
[----:B------:R-:W-:-:S02]  /*10810*/  IABS R103, R103 ;  /* 0x0000006700677213 */ /* 0x000fc40000000000 */
[----:B------:R-:W-:Y:S02]  /*10820*/  IABS R111, R111 ;  /* 0x0000006f006f7213 */ /* 0x000fe40000000000 */
[----:B------:R-:W-:Y:S02]  /*10830*/  IABS R105, R105 ;  /* 0x0000006900697213 */ /* 0x000fe40000000000 */
[----:B------:R-:W-:Y:S02]  /*10840*/  IABS R102, R102 ;  /* 0x0000006600667213 */ /* 0x000fe40000000000 */
[----:B------:R-:W-:Y:S02]  /*10850*/  IABS R101, R101 ;  /* 0x0000006500657213 */ /* 0x000fe40000000000 */
[----:B------:R-:W-:Y:S01]  /*10860*/  IABS R98, R98 ;  /* 0x0000006200627213 */ /* 0x000fe20000000000 */
[C---:B-1----:R-:W-:Y:S01]  /*10870*/  FFMA.FTZ R75, -R164.reuse, R24, R75 ;  /* 0x00000018a44b7223 */ /* 0x042fe2000001014b */
[----:B------:R-:W-:Y:S01]  /*10880*/  I2FP.F32.S32 R126, R110 ;  /* 0x0000006e007e7245 */ /* 0x000fe20000201400 */
[C---:B------:R-:W-:Y:S01]  /*10890*/  FFMA.FTZ R122, -R164.reuse, R122, R131 ;  /* 0x0000007aa47a7223 */ /* 0x040fe20000010183 */
[C---:B------:R-:W-:Y:S01]  /*108a0*/  FFMA.FTZ R115, -R164.reuse, R74, R65 ;  /* 0x0000004aa4737223 */ /* 0x040fe20000010141 */
[C---:B--2---:R-:W-:Y:S01]  /*108b0*/  FFMA.FTZ R91, -R164.reuse, R36, R91 ;  /* 0x00000024a45b7223 */ /* 0x044fe2000001015b */
[C---:B------:R-:W-:Y:S01]  /*108c0*/  FFMA.FTZ R120, -R164.reuse, R107, R145 ;  /* 0x0000006ba4787223 */ /* 0x040fe20000010191 */
[C---:B----4-:R-:W-:Y:S01]  /*108d0*/  FFMA.FTZ R110, -R164.reuse, R104, R25 ;  /* 0x00000068a46e7223 */ /* 0x050fe20000010119 */
[----:B------:R-:W-:Y:S01]  /*108e0*/  I2FP.F32.S32 R24, R103 ;  /* 0x0000006700187245 */ /* 0x000fe20000201400 */
[----:B------:R-:W-:Y:S01]  /*108f0*/  FFMA.FTZ R74, -R164, R74, R21 ;  /* 0x0000004aa44a7223 */ /* 0x000fe20000010115 */
[C---:B------:R-:W-:Y:S01]  /*10900*/  VIADD R131, R17.reuse, 0x1 ;  /* 0x0000000111837836 */ /* 0x040fe20000000000 */
[----:B------:R-:W-:Y:S01]  /*10910*/  I2FP.F32.S32 R128, R111 ;  /* 0x0000006f00807245 */ /* 0x000fe20000201400 */
[----:B------:R-:W-:Y:S01]  /*10920*/  VIADD R21, R17, 0x8 ;  /* 0x0000000811157836 */ /* 0x000fe20000000000 */
[----:B------:R-:W-:Y:S01]  /*10930*/  I2FP.F32.S32 R112, R105 ;  /* 0x0000006900707245 */ /* 0x000fe20000201400 */
[----:B------:R-:W-:Y:S01]  /*10940*/  FMUL.FTZ R86, R86, R8 ;  /* 0x0000000856567220 */ /* 0x000fe20000410000 */
[----:B------:R-:W-:Y:S01]  /*10950*/  I2FP.F32.S32 R107, R102 ;  /* 0x00000066006b7245 */ /* 0x000fe20000201400 */
[----:B------:R-:W-:Y:S01]  /*10960*/  VIADD R161, R163, 0x8 ;  /* 0x00000008a3a17836 */ /* 0x000fe20000000000 */
[----:B------:R-:W-:-:S02]  /*10970*/  I2FP.F32.S32 R36, R101 ;  /* 0x0000006500247245 */ /* 0x000fc40000201400 */
[----:B------:R-:W-:Y:S01]  /*10980*/  I2FP.F32.S32 R104, R98 ;  /* 0x0000006200687245 */ /* 0x000fe20000201400 */
[C---:B------:R-:W-:Y:S01]  /*10990*/  VIADD R124, R17.reuse, 0x9 ;  /* 0x00000009117c7836 */ /* 0x040fe20000000000 */
[----:B------:R-:W-:Y:S01]  /*109a0*/  IABS R108, R108 ;  /* 0x0000006c006c7213 */ /* 0x000fe20000000000 */
[C---:B------:R-:W-:Y:S01]  /*109b0*/  FFMA.FTZ R126, -R164.reuse, R126, R127 ;  /* 0x0000007ea47e7223 */ /* 0x040fe2000001017f */
[----:B------:R-:W-:Y:S01]  /*109c0*/  VIADD R82, R17, 0x10 ;  /* 0x0000001011527836 */ /* 0x000fe20000000000 */
[----:B------:R-:W-:Y:S01]  /*109d0*/  ISETP.GT.AND P5, PT, R163, R17, PT ;  /* 0x00000011a300720c */ /* 0x000fe20003fa4270 */
[C---:B------:R-:W-:Y:S01]  /*109e0*/  FFMA.FTZ R127, -R164.reuse, R24, R49 ;  /* 0x00000018a47f7223 */ /* 0x040fe20000010131 */
[----:B------:R-:W-:Y:S01]  /*109f0*/  VIADD R121, R17, 0x11 ;  /* 0x0000001111797836 */ /* 0x000fe20000000000 */
[----:B------:R-:W-:Y:S01]  /*10a00*/  ISETP.GT.AND P2, PT, R163, R131, PT ;  /* 0x00000083a300720c */ /* 0x000fe20003f44270 */
[----:B------:R1:W2:Y:S01]  /*10a10*/  MUFU.TANH R135, R86 ;  /* 0x0000005600877308 */ /* 0x0002a20000002400 */
[C---:B------:R-:W-:Y:S01]  /*10a20*/  FFMA.FTZ R128, -R164.reuse, R128, R57 ;  /* 0x00000080a4807223 */ /* 0x040fe20000010139 */
[----:B------:R-:W-:Y:S01]  /*10a30*/  I2FP.F32.S32 R28, R108 ;  /* 0x0000006c001c7245 */ /* 0x000fe20000201400 */
[C---:B------:R-:W-:Y:S01]  /*10a40*/  FFMA.FTZ R112, -R164.reuse, R112, R37 ;  /* 0x00000070a4707223 */ /* 0x040fe20000010125 */
[C---:B------:R-:W-:Y:S01]  /*10a50*/  FFMA.FTZ R107, -R164.reuse, R107, R79 ;  /* 0x0000006ba46b7223 */ /* 0x040fe2000001014f */
[C---:B------:R-:W-:Y:S01]  /*10a60*/  FFMA.FTZ R32, -R164.reuse, R36, R41 ;  /* 0x00000024a4207223 */ /* 0x040fe20000010129 */
[----:B------:R-:W-:Y:S01]  /*10a70*/  FFMA.FTZ R104, -R164, R104, R29 ;  /* 0x00000068a4687223 */ /* 0x000fe2000001011d */
[----:B------:R-:W-:Y:S01]  /*10a80*/  VIADD R78, R17, 0x18 ;  /* 0x00000018114e7836 */ /* 0x000fe20000000000 */
[----:B------:R-:W-:Y:S01]  /*10a90*/  ISETP.GT.AND P1, PT, R163, R21, PT ;  /* 0x00000015a300720c */ /* 0x000fe20003f24270 */
[C---:B------:R-:W-:Y:S01]  /*10aa0*/  VIADD R36, R17.reuse, 0x19 ;  /* 0x0000001911247836 */ /* 0x040fe20000000000 */
[C---:B------:R-:W-:Y:S01]  /*10ab0*/  ISETP.GE.AND P6, PT, R17.reuse, R162, PT ;  /* 0x000000a21100720c */ /* 0x040fe20003fc6270 */
[C---:B------:R-:W-:Y:S01]  /*10ac0*/  VIADD R113, R17.reuse, 0x20 ;  /* 0x0000002011717836 */ /* 0x040fe20000000000 */
[C---:B------:R-:W-:Y:S01]  /*10ad0*/  ISETP.GE.AND P3, PT, R17.reuse, R160, PT ;  /* 0x000000a01100720c */ /* 0x040fe20003f66270 */
[----:B------:R-:W-:Y:S01]  /*10ae0*/  VIADD R111, R17, 0x21 ;  /* 0x00000021116f7836 */ /* 0x000fe20000000000 */
[----:B------:R-:W-:Y:S01]  /*10af0*/  ISETP.GT.AND P0, PT, R161, R17, PT ;  /* 0x00000011a100720c */ /* 0x000fe20003f04270 */
[----:B------:R-:W-:Y:S01]  /*10b00*/  VIADD R109, R17, 0x28 ;  /* 0x00000028116d7836 */ /* 0x000fe20000000000 */
[----:B------:R-:W-:Y:S01]  /*10b10*/  ISETP.GT.AND P4, PT, R163, R124, PT ;  /* 0x0000007ca300720c */ /* 0x000fe20003f84270 */
        /* <DEDUP_REMOVED lines=16> */
[C---:B-1----:R-:W-:Y:S02]  /*10c20*/  VIADD R86, R17.reuse, 0x69 ;  /* 0x0000006911567836 */ /* 0x042fe40000000000 */
[C---:B------:R-:W-:Y:S02]  /*10c30*/  VIADD R79, R17.reuse, 0x70 ;  /* 0x00000070114f7836 */ /* 0x040fe40000000000 */
[----:B------:R-:W-:-:S02]  /*10c40*/  VIADD R48, R17, 0x71 ;  /* 0x0000007111307836 */ /* 0x000fc40000000000 */
[C---:B------:R-:W-:Y:S02]  /*10c50*/  VIADD R37, R17.reuse, 0x78 ;  /* 0x0000007811257836 */ /* 0x040fe40000000000 */
[----:B------:R-:W-:Y:S01]  /*10c60*/  VIADD R29, R17, 0x79 ;  /* 0x00000079111d7836 */ /* 0x000fe20000000000 */
[----:B------:R-:W-:Y:S02]  /*10c70*/  FSEL R17, R115, -INF , !P5 ;  /* 0xff80000073117808 */ /* 0x000fe40006800000 */
[C---:B------:R-:W-:Y:S02]  /*10c80*/  ISETP.GT.AND P5, PT, R163.reuse, R82, PT ;  /* 0x00000052a300720c */ /* 0x040fe40003fa4270 */
[----:B------:R-:W-:Y:S02]  /*10c90*/  FSEL R129, R6, -INF , !P2 ;  /* 0xff80000006817808 */ /* 0x000fe40005000000 */
[----:B------:R-:W-:Y:S02]  /*10ca0*/  ISETP.GT.AND P2, PT, R163, R121, PT ;  /* 0x00000079a300720c */ /* 0x000fe40003f44270 */
[----:B------:R-:W-:-:S02]  /*10cb0*/  FSEL R127, R127, -INF , !P1 ;  /* 0xff8000007f7f7808 */ /* 0x000fc40004800000 */
[C---:B------:R-:W-:Y:S02]  /*10cc0*/  ISETP.GT.AND P1, PT, R163.reuse, R78, PT ;  /* 0x0000004ea300720c */ /* 0x040fe40003f24270 */
[----:B------:R-:W-:Y:S02]  /*10cd0*/  FSEL R123, R4, -INF , !P4 ;  /* 0xff800000047b7808 */ /* 0x000fe40006000000 */
[----:B------:R-:W-:Y:S02]  /*10ce0*/  FSEL R4, R18, -INF , !P5 ;  /* 0xff80000012047808 */ /* 0x000fe40006800000 */
[----:B------:R-:W-:Y:S02]  /*10cf0*/  FSEL R18, R16, -INF , !P2 ;  /* 0xff80000010127808 */ /* 0x000fe40005000000 */
[----:B------:R-:W-:Y:S02]  /*10d00*/  FSEL R16, R76, -INF , !P1 ;  /* 0xff8000004c107808 */ /* 0x000fe40004800000 */
[----:B------:R-:W-:-:S02]  /*10d10*/  ISETP.GT.AND P1, PT, R163, R109, PT ;  /* 0x0000006da300720c */ /* 0x000fc40003f24270 */
[C---:B------:R-:W-:Y:S02]  /*10d20*/  ISETP.GT.AND P4, PT, R163.reuse, R36, PT ;  /* 0x00000024a300720c */ /* 0x040fe40003f84270 */
[----:B------:R-:W-:Y:S02]  /*10d30*/  FSEL R186, R84, -INF , !P1 ;  /* 0xff80000054ba7808 */ /* 0x000fe40004800000 */
[C---:B------:R-:W-:Y:S02]  /*10d40*/  ISETP.GT.AND P1, PT, R163.reuse, R103, PT ;  /* 0x00000067a300720c */ /* 0x040fe40003f24270 */
[C---:B------:R-:W-:Y:S02]  /*10d50*/  ISETP.GT.AND P5, PT, R163.reuse, R113, PT ;  /* 0x00000071a300720c */ /* 0x040fe40003fa4270 */
[----:B------:R-:W-:Y:S02]  /*10d60*/  ISETP.GT.AND P2, PT, R163, R111, PT ;  /* 0x0000006fa300720c */ /* 0x000fe40003f44270 */
[----:B------:R-:W-:-:S02]  /*10d70*/  FSEL R6, R72, -INF , !P4 ;  /* 0xff80000048067808 */ /* 0x000fc40006000000 */
[----:B------:R-:W-:Y:S02]  /*10d80*/  FSEL R172, R172, -INF , !P1 ;  /* 0xff800000acac7808 */ /* 0x000fe40004800000 */
[C---:B------:R-:W-:Y:S02]  /*10d90*/  ISETP.GT.AND P4, PT, R163.reuse, R108, PT ;  /* 0x0000006ca300720c */ /* 0x040fe40003f84270 */
[----:B------:R-:W-:Y:S02]  /*10da0*/  ISETP.GT.AND P1, PT, R163, R57, PT ;  /* 0x00000039a300720c */ /* 0x000fe40003f24270 */
[----:B------:R-:W-:Y:S02]  /*10db0*/  FSEL R188, R99, -INF , !P5 ;  /* 0xff80000063bc7808 */ /* 0x000fe40006800000 */
[----:B------:R-:W-:Y:S02]  /*10dc0*/  FSEL R166, R97, -INF , !P2 ;  /* 0xff80000061a67808 */ /* 0x000fe40005000000 */
[----:B------:R-:W-:-:S02]  /*10dd0*/  ISETP.GT.AND P2, PT, R163, R105, PT ;  /* 0x00000069a300720c */ /* 0x000fc40003f44270 */
[----:B------:R-:W-:Y:S02]  /*10de0*/  FSEL R115, R80, -INF , !P4 ;  /* 0xff80000050737808 */ /* 0x000fe40006000000 */
[----:B------:R-:W-:Y:S02]  /*10df0*/  FSEL R99, R44, -INF , !P1 ;  /* 0xff8000002c637808 */ /* 0x000fe40004800000 */
[C---:B------:R-:W-:Y:S02]  /*10e00*/  ISETP.GT.AND P4, PT, R163.reuse, R102, PT ;  /* 0x00000066a300720c */ /* 0x040fe40003f84270 */
[C---:B------:R-:W-:Y:S02]  /*10e10*/  ISETP.GT.AND P1, PT, R163.reuse, R24, PT ;  /* 0x00000018a300720c */ /* 0x040fe40003f24270 */
[----:B------:R-:W-:Y:S02]  /*10e20*/  ISETP.GT.AND P5, PT, R163, R106, PT ;  /* 0x0000006aa300720c */ /* 0x000fe40003fa4270 */
[----:B------:R-:W-:-:S02]  /*10e30*/  FSEL R174, R174, -INF , !P2 ;  /* 0xff800000aeae7808 */ /* 0x000fc40005000000 */
[C---:B------:R-:W-:Y:S02]  /*10e40*/  ISETP.GT.AND P2, PT, R163.reuse, R56, PT ;  /* 0x00000038a300720c */ /* 0x040fe40003f44270 */
        /* <DEDUP_REMOVED lines=19> */
[----:B------:R-:W-:Y:S02]  /*10f80*/  ISETP.GT.AND P4, PT, R163, R86, PT ;  /* 0x00000056a300720c */ /* 0x000fe40003f84270 */
[----:B------:R-:W-:Y:S02]  /*10f90*/  ISETP.GT.AND P1, PT, R161, R131, PT ;  /* 0x00000083a100720c */ /* 0x000fe40003f24270 */
[----:B------:R-:W-:Y:S02]  /*10fa0*/  ISETP.GT.AND P5, PT, R163, R65, PT ;  /* 0x00000041a300720c */ /* 0x000fe40003fa4270 */
[----:B------:R-:W-:-:S02]  /*10fb0*/  FSEL R88, R88, -INF , !P2 ;  /* 0xff80000058587808 */ /* 0x000fc40005000000 */
[----:B------:R-:W-:Y:S02]  /*10fc0*/  ISETP.GT.AND P2, PT, R163, R48, PT ;  /* 0x00000030a300720c */ /* 0x000fe40003f44270 */
[----:B------:R-:W-:Y:S02]  /*10fd0*/  FSEL R83, R83, -INF , !P4 ;  /* 0xff80000053537808 */ /* 0x000fe40006000000 */
[----:B------:R-:W-:Y:S02]  /*10fe0*/  FSEL R84, R126, -INF , !P1 ;  /* 0xff8000007e547808 */ /* 0x000fe40004800000 */
[----:B------:R-:W-:Y:S02]  /*10ff0*/  FSEL R90, R90, -INF , !P5 ;  /* 0xff8000005a5a7808 */ /* 0x000fe40006800000 */
[----:B------:R-:W-:Y:S02]  /*11000*/  ISETP.GT.AND P4, PT, R163, R29, PT ;  /* 0x0000001da300720c */ /* 0x000fe40003f84270 */
[----:B------:R-:W-:-:S02]  /*11010*/  ISETP.GT.AND P1, PT, R161, R124, PT ;  /* 0x0000007ca100720c */ /* 0x000fc40003f24270 */
[----:B------:R-:W-:Y:S01]  /*11020*/  ISETP.GT.AND P5, PT, R163, R79, PT ;  /* 0x0000004fa300720c */ /* 0x000fe20003fa4270 */
[----:B------:R-:W-:Y:S01]  /*11030*/  FMUL.FTZ R71, R71, R8 ;  /* 0x0000000847477220 */ /* 0x000fe20000410000 */
[----:B------:R-:W-:Y:S02]  /*11040*/  FSEL R128, R128, -INF , !P0 ;  /* 0xff80000080807808 */ /* 0x000fe40004000000 */
[----:B------:R-:W-:Y:S02]  /*11050*/  FSEL R33, R33, -INF , !P2 ;  /* 0xff80000021217808 */ /* 0x000fe40005000000 */
[----:B------:R-:W-:Y:S02]  /*11060*/  ISETP.GT.AND P0, PT, R161, R21, PT ;  /* 0x00000015a100720c */ /* 0x000fe40003f04270 */
[----:B------:R-:W-:Y:S02]  /*11070*/  ISETP.GE.AND P2, PT, R131, R160, PT ;  /* 0x000000a08300720c */ /* 0x000fe40003f46270 */
[----:B------:R-:W-:-:S02]  /*11080*/  FSEL R44, R130, -INF , !P4 ;  /* 0xff800000822c7808 */ /* 0x000fc40006000000 */
[----:B------:R-:W-:Y:S02]  /*11090*/  FSEL R80, R122, -INF , !P1 ;  /* 0xff8000007a507808 */ /* 0x000fe40004800000 */
[----:B------:R-:W-:Y:S02]  /*110a0*/  FSEL R75, R75, -INF , !P5 ;  /* 0xff8000004b4b7808 */ /* 0x000fe40006800000 */
[----:B------:R-:W-:Y:S02]  /*110b0*/  ISETP.GE.AND P4, PT, R21, R162, PT ;  /* 0x000000a21500720c */ /* 0x000fe40003f86270 */
[----:B------:R-:W-:Y:S01]  /*110c0*/  ISETP.GT.AND P1, PT, R161, R121, PT ;  /* 0x00000079a100720c */ /* 0x000fe20003f24270 */
[----:B--2---:R-:W-:Y:S01]  /*110d0*/  FFMA.FTZ R28, -R164, R28, R135 ;  /* 0x0000001ca41c7223 */ /* 0x004fe20000010187 */
[----:B------:R-:W-:Y:S02]  /*110e0*/  ISETP.GE.AND P5, PT, R131, R162, PT ;  /* 0x000000a28300720c */ /* 0x000fe40003fa6270 */
[----:B------:R-:W-:Y:S01]  /*110f0*/  FSEL R17, R17, -INF , !P6 ;  /* 0xff80000011117808 */ /* 0x000fe20007000000 */
[----:B------:R-:W-:Y:S01]  /*11100*/  FMUL.FTZ R59, R59, R8 ;  /* 0x000000083b3b7220 */ /* 0x000fe20000410000 */
[----:B------:R-:W-:-:S02]  /*11110*/  ISETP.GE.AND P6, PT, R21, R160, PT ;  /* 0x000000a01500720c */ /* 0x000fc40003fc6270 */
[----:B------:R-:W-:Y:S01]  /*11120*/  FSEL R68, R74, -INF , !P0 ;  /* 0xff8000004a447808 */ /* 0x000fe20004000000 */
[----:B------:R-:W1:Y:S01]  /*11130*/  MUFU.TANH R71, R71 ;  /* 0x0000004700477308 */ /* 0x000e620000002400 */
[----:B------:R-:W-:Y:S02]  /*11140*/  FSEL R84, R84, -INF , !P2 ;  /* 0xff80000054547808 */ /* 0x000fe40005000000 */
[----:B------:R-:W-:Y:S02]  /*11150*/  ISETP.GT.AND P0, PT, R161, R82, PT ;  /* 0x00000052a100720c */ /* 0x000fe40003f04270 */
[----:B------:R-:W-:Y:S02]  /*11160*/  ISETP.GE.AND P2, PT, R82, R162, PT ;  /* 0x000000a25200720c */ /* 0x000fe40003f46270 */
[----:B------:R-:W-:Y:S02]  /*11170*/  FSEL R74, R127, -INF , !P4 ;  /* 0xff8000007f4a7808 */ /* 0x000fe40006000000 */
[----:B------:R-:W-:-:S02]  /*11180*/  FSEL R120, R120, -INF , !P1 ;  /* 0xff80000078787808 */ /* 0x000fc40004800000 */
[----:B------:R-:W-:Y:S02]  /*11190*/  FSEL R76, R129, -INF , !P5 ;  /* 0xff800000814c7808 */ /* 0x000fe40006800000 */
[----:B------:R-:W-:Y:S02]  /*111a0*/  ISETP.GE.AND P4, PT, R82, R160, PT ;  /* 0x000000a05200720c */ /* 0x000fe40003f86270 */
[----:B------:R-:W-:Y:S02]  /*111b0*/  ISETP.GT.AND P1, PT, R161, R36, PT ;  /* 0x00000024a100720c */ /* 0x000fe40003f24270 */
[----:B------:R-:W-:Y:S02]  /*111c0*/  ISETP.GE.AND P5, PT, R124, R160, PT ;  /* 0x000000a07c00720c */ /* 0x000fe40003fa6270 */
[----:B------:R-:W-:Y:S02]  /*111d0*/  FSEL R82, R68, -INF , !P6 ;  /* 0xff80000044527808 */ /* 0x000fe40007000000 */
[----:B------:R-:W-:-:S02]  /*111e0*/  FSEL R21, R128, -INF , !P3 ;  /* 0xff80000080157808 */ /* 0x000fc40005800000 */
[----:B------:R-:W-:Y:S01]  /*111f0*/  FSEL R68, R28, -INF , !P0 ;  /* 0xff8000001c447808 */ /* 0x000fe20004000000 */
[----:B------:R-:W2:Y:S01]  /*11200*/  MUFU.TANH R59, R59 ;  /* 0x0000003b003b7308 */ /* 0x000ea20000002400 */
[----:B------:R-:W-:Y:S02]  /*11210*/  ISETP.GE.AND P3, PT, R124, R162, PT ;  /* 0x000000a27c00720c */ /* 0x000fe40003f66270 */
[----:B------:R-:W-:Y:S02]  /*11220*/  FSEL R28, R4, -INF , !P2 ;  /* 0xff800000041c7808 */ /* 0x000fe40005000000 */
[----:B------:R-:W-:Y:S02]  /*11230*/  ISETP.GT.AND P0, PT, R161, R78, PT ;  /* 0x0000004ea100720c */ /* 0x000fe40003f04270 */
[----:B------:R-:W-:Y:S01]  /*11240*/  FSEL R4, R112, -INF , !P1 ;  /* 0xff80000070047808 */ /* 0x000fe20004800000 */
[----:B------:R-:W-:Y:S01]  /*11250*/  FMUL.FTZ R70, R70, R8 ;  /* 0x0000000846467220 */ /* 0x000fe20000410000 */
[----:B------:R-:W-:-:S02]  /*11260*/  FSEL R80, R80, -INF , !P5 ;  /* 0xff80000050507808 */ /* 0x000fc40006800000 */
[----:B------:R-:W-:Y:S02]  /*11270*/  ISETP.GT.AND P1, PT, R161, R111, PT ;  /* 0x0000006fa100720c */ /* 0x000fe40003f24270 */
[-C--:B------:R-:W-:Y:S02]  /*11280*/  ISETP.GE.AND P6, PT, R121, R162.reuse, PT ;  /* 0x000000a27900720c */ /* 0x080fe40003fc6270 */
[C---:B------:R-:W-:Y:S02]  /*11290*/  ISETP.GE.AND P5, PT, R78.reuse, R162, PT ;  /* 0x000000a24e00720c */ /* 0x040fe40003fa6270 */
[----:B------:R-:W-:Y:S02]  /*112a0*/  ISETP.GE.AND P2, PT, R78, R160, PT ;  /* 0x000000a04e00720c */ /* 0x000fe40003f46270 */
[----:B------:R-:W-:Y:S02]  /*112b0*/  FSEL R72, R123, -INF , !P3 ;  /* 0xff8000007b487808 */ /* 0x000fe40005800000 */
[----:B------:R-:W-:-:S02]  /*112c0*/  FSEL R78, R68, -INF , !P4 ;  /* 0xff800000444e7808 */ /* 0x000fc40006000000 */
[----:B------:R-:W-:Y:S02]  /*112d0*/  ISETP.GE.AND P3, PT, R121, R160, PT ;  /* 0x000000a07900720c */ /* 0x000fe40003f66270 */
[----:B------:R-:W-:Y:S02]  /*112e0*/  FSEL R68, R114, -INF , !P0 ;  /* 0xff80000072447808 */ /* 0x000fe40004000000 */
[----:B------:R-:W-:Y:S02]  /*112f0*/  IABS R93, R93 ;  /* 0x0000005d005d7213 */ /* 0x000fe40000000000 */
[----:B------:R-:W-:Y:S02]  /*11300*/  ISETP.GT.AND P0, PT, R161, R113, PT ;  /* 0x00000071a100720c */ /* 0x000fe40003f04270 */
[----:B------:R-:W-:Y:S02]  /*11310*/  FSEL R194, R107, -INF , !P1 ;  /* 0xff8000006bc27808 */ /* 0x000fe40004800000 */
[----:B------:R-:W-:Y:S01]  /*11320*/  FSEL R18, R18, -INF , !P6 ;  /* 0xff80000012127808 */ /* 0x000fe20007000000 */
[----:B------:R3:W4:Y:S01]  /*11330*/  MUFU.TANH R107, R70 ;  /* 0x00000046006b7308 */ /* 0x0007220000002400 */
[----:B------:R-:W-:-:S02]  /*11340*/  ISETP.GE.AND P4, PT, R36, R162, PT ;  /* 0x000000a22400720c */ /* 0x000fc40003f86270 */
[----:B------:R-:W-:Y:S02]  /*11350*/  ISETP.GE.AND P6, PT, R36, R160, PT ;  /* 0x000000a02400720c */ /* 0x000fe40003fc6270 */
[----:B------:R-:W-:Y:S02]  /*11360*/  FSEL R36, R120, -INF , !P3 ;  /* 0xff80000078247808 */ /* 0x000fe40005800000 */
[----:B------:R-:W-:Y:S02]  /*11370*/  ISETP.GE.AND P3, PT, R113, R162, PT ;  /* 0x000000a27100720c */ /* 0x000fe40003f66270 */
[----:B------:R-:W-:Y:S02]  /*11380*/  FSEL R110, R110, -INF , !P0 ;  /* 0xff8000006e6e7808 */ /* 0x000fe40004000000 */
[----:B------:R-:W-:Y:S02]  /*11390*/  ISETP.GT.AND P1, PT, R161, R108, PT ;  /* 0x0000006ca100720c */ /* 0x000fe40003f24270 */
[----:B------:R-:W-:-:S02]  /*113a0*/  IABS R85, R85 ;  /* 0x0000005500557213 */ /* 0x000fc40000000000 */
[----:B------:R-:W-:Y:S01]  /*113b0*/  ISETP.GT.AND P0, PT, R161, R109, PT ;  /* 0x0000006da100720c */ /* 0x000fe20003f04270 */
[-C--:B---3--:R-:W-:Y:S01]  /*113c0*/  FMUL.FTZ R70, R58, R8.reuse ;  /* 0x000000083a467220 */ /* 0x088fe20000410000 */
[----:B------:R-:W-:Y:S01]  /*113d0*/  I2FP.F32.S32 R58, R93 ;  /* 0x0000005d003a7245 */ /* 0x000fe20000201400 */
[----:B------:R-:W-:Y:S01]  /*113e0*/  FMUL.FTZ R51, R51, R8 ;  /* 0x0000000833337220 */ /* 0x000fe20000410000 */
[----:B------:R-:W-:Y:S02]  /*113f0*/  FSEL R188, R188, -INF , !P3 ;  /* 0xff800000bcbc7808 */ /* 0x000fe40005800000 */
[----:B------:R-:W-:Y:S01]  /*11400*/  FSEL R104, R104, -INF , !P1 ;  /* 0xff80000068687808 */ /* 0x000fe20004800000 */
[----:B-1----:R-:W-:Y:S01]  /*11410*/  FFMA.FTZ R58, -R164, R58, R71 ;  /* 0x0000003aa43a7223 */ /* 0x002fe20000010147 */
[----:B------:R-:W-:Y:S02]  /*11420*/  I2FP.F32.S32 R85, R85 ;  /* 0x0000005500557245 */ /* 0x000fe40000201400 */
[----:B------:R-:W-:-:S02]  /*11430*/  ISETP.GE.AND P3, PT, R109, R160, PT ;  /* 0x000000a06d00720c */ /* 0x000fc40003f66270 */
[----:B------:R-:W-:Y:S02]  /*11440*/  FSEL R32, R32, -INF , !P0 ;  /* 0xff80000020207808 */ /* 0x000fe40004000000 */
[----:B------:R-:W-:Y:S01]  /*11450*/  ISETP.GT.AND P1, PT, R161, R105, PT ;  /* 0x00000069a100720c */ /* 0x000fe20003f24270 */
[----:B--2---:R-:W-:Y:S01]  /*11460*/  FFMA.FTZ R59, -R164, R85, R59 ;  /* 0x00000055a43b7223 */ /* 0x004fe2000001013b */
[----:B------:R-:W-:Y:S02]  /*11470*/  FSEL R192, R32, -INF , !P3 ;  /* 0xff80000020c07808 */ /* 0x000fe40005800000 */
[----:B------:R-:W-:Y:S01]  /*11480*/  FSEL R58, R58, -INF , !P1 ;  /* 0xff8000003a3a7808 */ /* 0x000fe20004800000 */
[----:B------:R-:W1:Y:S01]  /*11490*/  MUFU.TANH R51, R51 ;  /* 0x0000003300337308 */ /* 0x000e620000002400 */
[----:B------:R-:W-:Y:S02]  /*114a0*/  ISETP.GE.AND P3, PT, R105, R162, PT ;  /* 0x000000a26900720c */ /* 0x000fe40003f66270 */
[----:B------:R-:W-:-:S02]  /*114b0*/  ISETP.GT.AND P1, PT, R161, R102, PT ;  /* 0x00000066a100720c */ /* 0x000fc40003f24270 */
[----:B------:R-:W-:Y:S01]  /*114c0*/  IABS R96, R96 ;  /* 0x0000006000607213 */ /* 0x000fe20000000000 */
[-C--:B------:R-:W-:Y:S01]  /*114d0*/  FMUL.FTZ R50, R50, R8.reuse ;  /* 0x0000000832327220 */ /* 0x080fe20000410000 */
[----:B------:R-:W-:Y:S02]  /*114e0*/  FSEL R174, R174, -INF , !P3 ;  /* 0xff800000aeae7808 */ /* 0x000fe40005800000 */
[----:B------:R-:W-:Y:S01]  /*114f0*/  FSEL R59, R59, -INF , !P1 ;  /* 0xff8000003b3b7808 */ /* 0x000fe20004800000 */
[----:B------:R-:W-:Y:S01]  /*11500*/  FMUL.FTZ R46, R46, R8 ;  /* 0x000000082e2e7220 */ /* 0x000fe20000410000 */
[----:B------:R-:W-:Y:S02]  /*11510*/  I2FP.F32.S32 R96, R96 ;  /* 0x0000006000607245 */ /* 0x000fe40000201400 */
[----:B------:R-:W-:Y:S01]  /*11520*/  ISETP.GE.AND P3, PT, R102, R160, PT ;  /* 0x000000a06600720c */ /* 0x000fe20003f66270 */
[----:B------:R2:W-:Y:S01]  /*11530*/  MUFU.TANH R71, R50 ;  /* 0x0000003200477308 */ /* 0x0005e20000002400 */
[----:B------:R-:W-:Y:S01]  /*11540*/  FSEL R4, R4, -INF , !P6 ;  /* 0xff80000004047808 */ /* 0x000fe20007000000 */
[----:B----4-:R-:W-:Y:S01]  /*11550*/  FFMA.FTZ R96, -R164, R96, R107 ;  /* 0x00000060a4607223 */ /* 0x010fe2000001016b */
[----:B------:R-:W-:-:S02]  /*11560*/  ISETP.GE.AND P6, PT, R109, R162, PT ;  /* 0x000000a26d00720c */ /* 0x000fc40003fc6270 */
[----:B------:R-:W-:Y:S02]  /*11570*/  IABS R77, R77 ;  /* 0x0000004d004d7213 */ /* 0x000fe40000000000 */
[----:B------:R-:W-:Y:S01]  /*11580*/  ISETP.GT.AND P0, PT, R161, R106, PT ;  /* 0x0000006aa100720c */ /* 0x000fe20003f04270 */
[----:B------:R-:W-:Y:S01]  /*11590*/  FMUL.FTZ R47, R47, R8 ;  /* 0x000000082f2f7220 */ /* 0x000fe20000410000 */
[----:B------:R-:W-:Y:S01]  /*115a0*/  FSEL R186, R186, -INF , !P6 ;  /* 0xff800000baba7808 */ /* 0x000fe20007000000 */
[----:B------:R-:W-:Y:S01]  /*115b0*/  MUFU.TANH R93, R70 ;  /* 0x00000046005d7308 */ /* 0x000fe20000002400 */
[----:B------:R-:W-:Y:S02]  /*115c0*/  I2FP.F32.S32 R77, R77 ;  /* 0x0000004d004d7245 */ /* 0x000fe40000201400 */
[----:B--2---:R-:W-:Y:S02]  /*115d0*/  IABS R50, R14 ;  /* 0x0000000e00327213 */ /* 0x004fe40000000000 */
[----:B------:R-:W-:-:S03]  /*115e0*/  FSEL R14, R59, -INF , !P3 ;  /* 0xff8000003b0e7808 */ /* 0x000fc60005800000 */
[----:B------:R-:W2:Y:S01]  /*115f0*/  MUFU.TANH R59, R46 ;  /* 0x0000002e003b7308 */ /* 0x000ea20000002400 */
[----:B------:R-:W-:Y:S02]  /*11600*/  ISETP.GE.AND P6, PT, R106, R160, PT ;  /* 0x000000a06a00720c */ /* 0x000fe40003fc6270 */
[----:B------:R-:W-:Y:S01]  /*11610*/  FSEL R96, R96, -INF , !P0 ;  /* 0xff80000060607808 */ /* 0x000fe20004000000 */
[----:B-1----:R-:W-:Y:S01]  /*11620*/  FFMA.FTZ R51, -R164, R77, R51 ;  /* 0x0000004da4337223 */ /* 0x002fe20000010133 */
[----:B------:R-:W-:Y:S02]  /*11630*/  ISETP.GT.AND P1, PT, R161, R56, PT ;  /* 0x00000038a100720c */ /* 0x000fe40003f24270 */
[----:B------:R-:W-:Y:S01]  /*11640*/  FSEL R168, R96, -INF , !P6 ;  /* 0xff80000060a87808 */ /* 0x000fe20007000000 */
[----:B------:R-:W1:Y:S01]  /*11650*/  MUFU.TANH R47, R47 ;  /* 0x0000002f002f7308 */ /* 0x000e620000002400 */
[----:B------:R-:W-:Y:S02]  /*11660*/  ISETP.GE.AND P6, PT, R102, R162, PT ;  /* 0x000000a26600720c */ /* 0x000fe40003fc6270 */
[----:B------:R-:W-:-:S02]  /*11670*/  IABS R89, R89 ;  /* 0x0000005900597213 */ /* 0x000fc40000000000 */
[----:B------:R-:W-:Y:S01]  /*11680*/  I2FP.F32.S32 R50, R50 ;  /* 0x0000003200327245 */ /* 0x000fe20000201400 */
[-C--:B------:R-:W-:Y:S01]  /*11690*/  FMUL.FTZ R43, R43, R8.reuse ;  /* 0x000000082b2b7220 */ /* 0x080fe20000410000 */
[----:B------:R-:W-:Y:S02]  /*116a0*/  FSEL R170, R170, -INF , !P6 ;  /* 0xff800000aaaa7808 */ /* 0x000fe40007000000 */
[----:B------:R-:W-:Y:S01]  /*116b0*/  FSEL R51, R51, -INF , !P1 ;  /* 0xff80000033337808 */ /* 0x000fe20004800000 */
[----:B------:R-:W-:Y:S01]  /*116c0*/  FMUL.FTZ R42, R42, R8 ;  /* 0x000000082a2a7220 */ /* 0x000fe20000410000 */
[----:B------:R-:W-:Y:S02]  /*116d0*/  ISETP.GE.AND P6, PT, R56, R160, PT ;  /* 0x000000a03800720c */ /* 0x000fe40003fc6270 */
[----:B------:R-:W-:Y:S01]  /*116e0*/  FSEL R16, R16, -INF , !P5 ;  /* 0xff80000010107808 */ /* 0x000fe20006800000 */
[----:B--2---:R-:W-:Y:S01]  /*116f0*/  FFMA.FTZ R50, -R164, R50, R59 ;  /* 0x00000032a4327223 */ /* 0x004fe2000001013b */
[----:B------:R-:W-:-:S02]  /*11700*/  ISETP.GE.AND P5, PT, R113, R160, PT ;  /* 0x000000a07100720c */ /* 0x000fc40003fa6270 */
[----:B------:R-:W-:Y:S02]  /*11710*/  I2FP.F32.S32 R89, R89 ;  /* 0x0000005900597245 */ /* 0x000fe40000201400 */
[----:B------:R-:W-:Y:S02]  /*11720*/  FSEL R68, R68, -INF , !P2 ;  /* 0xff80000044447808 */ /* 0x000fe40005000000 */
[----:B------:R-:W-:Y:S02]  /*11730*/  IABS R81, R81 ;  /* 0x0000005100517213 */ /* 0x000fe40000000000 */
[----:B------:R-:W-:Y:S02]  /*11740*/  IABS R64, R64 ;  /* 0x0000004000407213 */ /* 0x000fe40000000000 */
[----:B------:R-:W-:Y:S02]  /*11750*/  ISETP.GE.AND P2, PT, R111, R162, PT ;  /* 0x000000a26f00720c */ /* 0x000fe40003f46270 */
[----:B------:R-:W-:-:S02]  /*11760*/  FSEL R6, R6, -INF , !P4 ;  /* 0xff80000006067808 */ /* 0x000fc40006000000 */
[----:B------:R-:W-:Y:S01]  /*11770*/  FSEL R59, R51, -INF , !P6 ;  /* 0xff800000333b7808 */ /* 0x000fe20007000000 */
[----:B------:R-:W-:Y:S01]  /*11780*/  MUFU.TANH R43, R43 ;  /* 0x0000002b002b7308 */ /* 0x000fe20000002400 */
[----:B------:R-:W-:Y:S01]  /*11790*/  ISETP.GE.AND P4, PT, R111, R160, PT ;  /* 0x000000a06f00720c */ /* 0x000fe20003f86270 */
[----:B------:R-:W-:Y:S01]  /*117a0*/  FFMA.FTZ R89, -R164, R89, R93 ;  /* 0x00000059a4597223 */ /* 0x000fe2000001015d */
[----:B------:R-:W-:Y:S02]  /*117b0*/  FSEL R190, R110, -INF , !P5 ;  /* 0xff8000006ebe7808 */ /* 0x000fe40006800000 */
[----:B------:R-:W-:-:S03]  /*117c0*/  ISETP.GE.AND P5, PT, R108, R162, PT ;  /* 0x000000a26c00720c */ /* 0x000fc60003fa6270 */
[----:B------:R-:W2:Y:S01]  /*117d0*/  MUFU.TANH R51, R42 ;  /* 0x0000002a00337308 */ /* 0x000ea20000002400 */
[----:B------:R-:W-:Y:S02]  /*117e0*/  I2FP.F32.S32 R81, R81 ;  /* 0x0000005100517245 */ /* 0x000fe40000201400 */
[----:B------:R-:W-:Y:S01]  /*117f0*/  I2FP.F32.S32 R46, R64 ;  /* 0x00000040002e7245 */ /* 0x000fe20000201400 */
[----:B------:R-:W-:Y:S01]  /*11800*/  FMUL.FTZ R38, R38, R8 ;  /* 0x0000000826267220 */ /* 0x000fe20000410000 */
[----:B------:R-:W-:Y:S02]  /*11810*/  FSEL R166, R166, -INF , !P2 ;  /* 0xff800000a6a67808 */ /* 0x000fe40005000000 */
[----:B------:R-:W-:Y:S02]  /*11820*/  ISETP.GT.AND P0, PT, R161, R103, PT ;  /* 0x00000067a100720c */ /* 0x000fe40003f04270 */
[----:B------:R-:W-:Y:S02]  /*11830*/  ISETP.GE.AND P2, PT, R108, R160, PT ;  /* 0x000000a06c00720c */ /* 0x000fe40003f46270 */
[----:B------:R-:W-:-:S02]  /*11840*/  FSEL R194, R194, -INF , !P4 ;  /* 0xff800000c2c27808 */ /* 0x000fc40006000000 */
[----:B------:R-:W-:Y:S01]  /*11850*/  ISETP.GE.AND P4, PT, R106, R162, PT ;  /* 0x000000a26a00720c */ /* 0x000fe20003f86270 */
[C---:B------:R-:W-:Y:S01]  /*11860*/  FFMA.FTZ R71, -R164.reuse, R81, R71 ;  /* 0x00000051a4477223 */ /* 0x040fe20000010147 */
[----:B------:R-:W-:Y:S01]  /*11870*/  FSEL R32, R115, -INF , !P5 ;  /* 0xff80000073207808 */ /* 0x000fe20006800000 */
[----:B-1----:R-:W-:Y:S01]  /*11880*/  FFMA.FTZ R46, -R164, R46, R47 ;  /* 0x0000002ea42e7223 */ /* 0x002fe2000001012f */
[----:B------:R-:W-:Y:S01]  /*11890*/  ISETP.GE.AND P5, PT, R105, R160, PT ;  /* 0x000000a06900720c */ /* 0x000fe20003fa6270 */
[----:B------:R1:W3:Y:S01]  /*118a0*/  MUFU.TANH R47, R38 ;  /* 0x00000026002f7308 */ /* 0x0002e20000002400 */
[----:B------:R-:W-:Y:S02]  /*118b0*/  FSEL R89, R89, -INF , !P0 ;  /* 0xff80000059597808 */ /* 0x000fe40004000000 */
[----:B------:R-:W-:Y:S02]  /*118c0*/  FSEL R184, R104, -INF , !P2 ;  /* 0xff80000068b87808 */ /* 0x000fe40005000000 */
[----:B------:R-:W-:-:S02]  /*118d0*/  ISETP.GT.AND P0, PT, R161, R101, PT ;  /* 0x00000065a100720c */ /* 0x000fc40003f04270 */
[C---:B------:R-:W-:Y:S02]  /*118e0*/  ISETP.GE.AND P2, PT, R103.reuse, R162, PT ;  /* 0x000000a26700720c */ /* 0x040fe40003f46270 */
[----:B------:R-:W-:Y:S02]  /*118f0*/  FSEL R176, R176, -INF , !P4 ;  /* 0xff800000b0b07808 */ /* 0x000fe40006000000 */
[----:B------:R-:W-:Y:S02]  /*11900*/  IABS R73, R73 ;  /* 0x0000004900497213 */ /* 0x000fe40000000000 */
[----:B------:R-:W-:Y:S02]  /*11910*/  ISETP.GE.AND P4, PT, R103, R160, PT ;  /* 0x000000a06700720c */ /* 0x000fe40003f86270 */
[----:B------:R-:W-:Y:S02]  /*11920*/  IABS R69, R69 ;  /* 0x0000004500457213 */ /* 0x000fe40000000000 */
[----:B------:R-:W-:-:S02]  /*11930*/  FSEL R182, R58, -INF , !P5 ;  /* 0xff8000003ab67808 */ /* 0x000fc40006800000 */
[-C--:B------:R-:W-:Y:S02]  /*11940*/  ISETP.GE.AND P5, PT, R101, R162.reuse, PT ;  /* 0x000000a26500720c */ /* 0x080fe40003fa6270 */
[----:B------:R-:W-:Y:S02]  /*11950*/  FSEL R71, R71, -INF , !P0 ;  /* 0xff80000047477808 */ /* 0x000fe40004000000 */
[----:B------:R-:W-:Y:S02]  /*11960*/  FSEL R172, R172, -INF , !P2 ;  /* 0xff800000acac7808 */ /* 0x000fe40005000000 */
[----:B------:R-:W-:Y:S02]  /*11970*/  ISETP.GE.AND P3, PT, R57, R162, PT ;  /* 0x000000a23900720c */ /* 0x000fe40003f66270 */
[----:B------:R-:W-:Y:S02]  /*11980*/  ISETP.GT.AND P0, PT, R161, R57, PT ;  /* 0x00000039a100720c */ /* 0x000fe40003f04270 */
[----:B------:R-:W-:-:S02]  /*11990*/  I2FP.F32.S32 R73, R73 ;  /* 0x0000004900497245 */ /* 0x000fc40000201400 */
[----:B------:R-:W-:Y:S02]  /*119a0*/  ISETP.GE.AND P2, PT, R101, R160, PT ;  /* 0x000000a06500720c */ /* 0x000fe40003f46270 */
[----:B------:R-:W-:Y:S02]  /*119b0*/  FSEL R180, R89, -INF , !P4 ;  /* 0xff80000059b47808 */ /* 0x000fe40006000000 */
[----:B------:R-:W-:Y:S02]  /*119c0*/  I2FP.F32.S32 R69, R69 ;  /* 0x0000004500457245 */ /* 0x000fe40000201400 */
[----:B------:R-:W-:Y:S02]  /*119d0*/  ISETP.GE.AND P4, PT, R56, R162, PT ;  /* 0x000000a23800720c */ /* 0x000fe40003f86270 */
[----:B------:R-:W-:Y:S02]  /*119e0*/  ISETP.GT.AND P1, PT, R161, R98, PT ;  /* 0x00000062a100720c */ /* 0x000fe40003f24270 */
[----:B------:R-:W-:Y:S01]  /*119f0*/  FSEL R56, R100, -INF , !P5 ;  /* 0xff80000064387808 */ /* 0x000fe20006800000 */
[----:B--2---:R-:W-:Y:S01]  /*11a00*/  FFMA.FTZ R51, -R164, R73, R51 ;  /* 0x00000049a4337223 */ /* 0x004fe20000010133 */
[----:B------:R-:W-:-:S02]  /*11a10*/  ISETP.GE.AND P5, PT, R57, R160, PT ;  /* 0x000000a03900720c */ /* 0x000fc40003fa6270 */
[----:B------:R-:W-:Y:S02]  /*11a20*/  FSEL R64, R99, -INF , !P3 ;  /* 0xff80000063407808 */ /* 0x000fe40005800000 */
[----:B------:R-:W-:Y:S02]  /*11a30*/  FSEL R50, R50, -INF , !P0 ;  /* 0xff80000032327808 */ /* 0x000fe40004000000 */
[----:B------:R-:W-:Y:S01]  /*11a40*/  IABS R67, R67 ;  /* 0x0000004300437213 */ /* 0x000fe20000000000 */
[----:B------:R-:W-:Y:S01]  /*11a50*/  FMUL.FTZ R39, R39, R8 ;  /* 0x0000000827277220 */ /* 0x000fe20000410000 */
[----:B------:R-:W-:Y:S01]  /*11a60*/  FSEL R57, R71, -INF , !P2 ;  /* 0xff80000047397808 */ /* 0x000fe20005000000 */
[----:B------:R-:W-:Y:S01]  /*11a70*/  FFMA.FTZ R43, -R164, R69, R43 ;  /* 0x00000045a42b7223 */ /* 0x000fe2000001012b */
[C---:B------:R-:W-:Y:S02]  /*11a80*/  ISETP.GE.AND P6, PT, R25.reuse, R162, PT ;  /* 0x000000a21900720c */ /* 0x040fe40003fc6270 */
[----:B------:R-:W-:-:S02]  /*11a90*/  ISETP.GE.AND P3, PT, R25, R160, PT ;  /* 0x000000a01900720c */ /* 0x000fc40003f66270 */
[C---:B------:R-:W-:Y:S02]  /*11aa0*/  ISETP.GT.AND P0, PT, R161.reuse, R25, PT ;  /* 0x00000019a100720c */ /* 0x040fe40003f04270 */
[----:B------:R-:W-:Y:S02]  /*11ab0*/  ISETP.GE.AND P2, PT, R98, R162, PT ;  /* 0x000000a26200720c */ /* 0x000fe40003f46270 */
[----:B------:R-:W-:Y:S02]  /*11ac0*/  FSEL R25, R46, -INF , !P1 ;  /* 0xff8000002e197808 */ /* 0x000fe40004800000 */
[----:B------:R-:W-:Y:S02]  /*11ad0*/  FSEL R118, R118, -INF , !P4 ;  /* 0xff80000076767808 */ /* 0x000fe40006000000 */
[----:B------:R-:W-:Y:S02]  /*11ae0*/  ISETP.GT.AND P1, PT, R161, R20, PT ;  /* 0x00000014a100720c */ /* 0x000fe40003f24270 */
[----:B------:R-:W-:-:S02]  /*11af0*/  ISETP.GE.AND P4, PT, R98, R160, PT ;  /* 0x000000a06200720c */ /* 0x000fc40003f86270 */
[----:B------:R-:W-:Y:S01]  /*11b00*/  I2FP.F32.S32 R67, R67 ;  /* 0x0000004300437245 */ /* 0x000fe20000201400 */
[----:B-1----:R-:W-:Y:S01]  /*11b10*/  FMUL.FTZ R38, R34, R8 ;  /* 0x0000000822267220 */ /* 0x002fe20000410000 */
[----:B------:R-:W-:Y:S02]  /*11b20*/  FSEL R120, R50, -INF , !P5 ;  /* 0xff80000032787808 */ /* 0x000fe40006800000 */
[C---:B------:R-:W-:Y:S02]  /*11b30*/  ISETP.GE.AND P5, PT, R20.reuse, R162, PT ;  /* 0x000000a21400720c */ /* 0x040fe40003fa6270 */
[----:B------:R-:W-:Y:S02]  /*11b40*/  FSEL R58, R97, -INF , !P2 ;  /* 0xff800000613a7808 */ /* 0x000fe40005000000 */
[----:B------:R-:W-:Y:S01]  /*11b50*/  FSEL R51, R51, -INF , !P0 ;  /* 0xff80000033337808 */ /* 0x000fe20004000000 */
[----:B------:R-:W1:Y:S01]  /*11b60*/  MUFU.TANH R39, R39 ;  /* 0x0000002700277308 */ /* 0x000e620000002400 */
[----:B------:R-:W-:-:S02]  /*11b70*/  ISETP.GE.AND P2, PT, R20, R160, PT ;  /* 0x000000a01400720c */ /* 0x000fc40003f46270 */
[----:B------:R-:W-:Y:S01]  /*11b80*/  FSEL R43, R43, -INF , !P1 ;  /* 0xff8000002b2b7808 */ /* 0x000fe20004800000 */
[----:B---3--:R-:W-:Y:S01]  /*11b90*/  FFMA.FTZ R47, -R164, R67, R47 ;  /* 0x00000043a42f7223 */ /* 0x008fe2000001012f */
[----:B------:R-:W-:Y:S01]  /*11ba0*/  FSEL R25, R25, -INF , !P4 ;  /* 0xff80000019197808 */ /* 0x000fe20006000000 */
[----:B------:R-:W-:Y:S01]  /*11bb0*/  FMUL.FTZ R42, R35, R8 ;  /* 0x00000008232a7220 */ /* 0x000fe20000410000 */
[----:B------:R-:W-:Y:S01]  /*11bc0*/  FSEL R20, R95, -INF , !P6 ;  /* 0xff8000005f147808 */ /* 0x000fe20007000000 */
[----:B------:R2:W3:Y:S01]  /*11bd0*/  MUFU.TANH R67, R38 ;  /* 0x0000002600437308 */ /* 0x0004e20000002400 */
[C---:B------:R-:W-:Y:S02]  /*11be0*/  ISETP.GE.AND P4, PT, R24.reuse, R162, PT ;  /* 0x000000a21800720c */ /* 0x040fe40003f86270 */
[----:B------:R-:W-:Y:S02]  /*11bf0*/  ISETP.GE.AND P6, PT, R24, R160, PT ;  /* 0x000000a01800720c */ /* 0x000fe40003fc6270 */
[----:B------:R-:W-:-:S02]  /*11c00*/  ISETP.GT.AND P0, PT, R161, R24, PT ;  /* 0x00000018a100720c */ /* 0x000fc40003f04270 */
[----:B------:R-:W-:Y:S02]  /*11c10*/  IABS R19, R19 ;  /* 0x0000001300137213 */ /* 0x000fe40000000000 */
[----:B------:R-:W-:Y:S02]  /*11c20*/  FSEL R51, R51, -INF , !P3 ;  /* 0xff80000033337808 */ /* 0x000fe40005800000 */
[----:B------:R-:W-:Y:S02]  /*11c30*/  FSEL R24, R94, -INF , !P5 ;  /* 0xff8000005e187808 */ /* 0x000fe40006800000 */
[C---:B------:R-:W-:Y:S02]  /*11c40*/  ISETP.GE.AND P3, PT, R49.reuse, R162, PT ;  /* 0x000000a23100720c */ /* 0x040fe40003f66270 */
[----:B------:R-:W-:Y:S02]  /*11c50*/  ISETP.GE.AND P5, PT, R49, R160, PT ;  /* 0x000000a03100720c */ /* 0x000fe40003fa6270 */
[----:B------:R-:W-:Y:S01]  /*11c60*/  ISETP.GT.AND P1, PT, R161, R49, PT ;  /* 0x00000031a100720c */ /* 0x000fe20003f24270 */
[----:B--2---:R-:W-:Y:S01]  /*11c70*/  FMUL.FTZ R38, R30, R8 ;  /* 0x000000081e267220 */ /* 0x004fe20000410000 */
[----:B------:R-:W-:Y:S01]  /*11c80*/  FSEL R49, R43, -INF , !P2 ;  /* 0xff8000002b317808 */ /* 0x000fe20005000000 */
[----:B------:R-:W-:Y:S01]  /*11c90*/  IMAD.MOV.U32 R30, RZ, RZ, R19 ;  /* 0x000000ffff1e7224 */ /* 0x000fe200078e0013 */
[----:B------:R-:W2:Y:S01]  /*11ca0*/  MUFU.TANH R43, R42 ;  /* 0x0000002a002b7308 */ /* 0x000ea20000002400 */
[----:B------:R-:W-:-:S02]  /*11cb0*/  IABS R66, R66 ;  /* 0x0000004200427213 */ /* 0x000fc40000000000 */
[----:B------:R-:W-:-:S05]  /*11cc0*/  IABS R52, R52 ;  /* 0x0000003400347213 */ /* 0x000fca0000000000 */
[----:B------:R-:W4:Y:S01]  /*11cd0*/  MUFU.TANH R19, R38 ;  /* 0x0000002600137308 */ /* 0x000f220000002400 */
[----:B------:R-:W-:Y:S02]  /*11ce0*/  I2FP.F32.S32 R66, R66 ;  /* 0x0000004200427245 */ /* 0x000fe40000201400 */
[----:B------:R-:W-:Y:S02]  /*11cf0*/  I2FP.F32.S32 R52, R52 ;  /* 0x0000003400347245 */ /* 0x000fe40000201400 */
[----:B------:R-:W-:Y:S01]  /*11d00*/  IABS R15, R15 ;  /* 0x0000000f000f7213 */ /* 0x000fe20000000000 */
[C---:B-1----:R-:W-:Y:S01]  /*11d10*/  FFMA.FTZ R39, -R164.reuse, R66, R39 ;  /* 0x00000042a4277223 */ /* 0x042fe20000010127 */
[----:B------:R-:W-:Y:S01]  /*11d20*/  I2FP.F32.S32 R30, R30 ;  /* 0x0000001e001e7245 */ /* 0x000fe20000201400 */
[----:B---3--:R-:W-:Y:S01]  /*11d30*/  FFMA.FTZ R52, -R164, R52, R67 ;  /* 0x00000034a4347223 */ /* 0x008fe20000010143 */
[----:B------:R-:W-:Y:S01]  /*11d40*/  FSEL R47, R47, -INF , !P0 ;  /* 0xff8000002f2f7808 */ /* 0x000fe20004000000 */
[----:B------:R-:W-:Y:S01]  /*11d50*/  FMUL.FTZ R31, R31, R8 ;  /* 0x000000081f1f7220 */ /* 0x000fe20000410000 */
[----:B------:R-:W-:-:S02]  /*11d60*/  I2FP.F32.S32 R15, R15 ;  /* 0x0000000f000f7245 */ /* 0x000fc40000201400 */
[----:B------:R-:W-:Y:S01]  /*11d70*/  ISETP.GT.AND P0, PT, R161, R65, PT ;  /* 0x00000041a100720c */ /* 0x000fe20003f04270 */
[C---:B--2---:R-:W-:Y:S01]  /*11d80*/  FFMA.FTZ R30, -R164.reuse, R30, R43 ;  /* 0x0000001ea41e7223 */ /* 0x044fe2000001012b */
[----:B------:R-:W-:Y:S02]  /*11d90*/  FSEL R39, R39, -INF , !P1 ;  /* 0xff80000027277808 */ /* 0x000fe40004800000 */
[----:B------:R-:W-:Y:S01]  /*11da0*/  ISETP.GT.AND P1, PT, R161, R40, PT ;  /* 0x00000028a100720c */ /* 0x000fe20003f24270 */
[----:B----4-:R-:W-:Y:S01]  /*11db0*/  FFMA.FTZ R15, -R164, R15, R19 ;  /* 0x0000000fa40f7223 */ /* 0x010fe20000010113 */
[----:B------:R-:W-:Y:S01]  /*11dc0*/  ISETP.GE.AND P2, PT, R65, R162, PT ;  /* 0x000000a24100720c */ /* 0x000fe20003f46270 */
[----:B------:R-:W1:Y:S01]  /*11dd0*/  MUFU.TANH R31, R31 ;  /* 0x0000001f001f7308 */ /* 0x000e620000002400 */
[----:B------:R-:W-:Y:S02]  /*11de0*/  FSEL R34, R92, -INF , !P4 ;  /* 0xff8000005c227808 */ /* 0x000fe40006000000 */
[----:B------:R-:W-:-:S02]  /*11df0*/  FSEL R52, R52, -INF , !P0 ;  /* 0xff80000034347808 */ /* 0x000fc40004000000 */
[----:B------:R-:W-:Y:S02]  /*11e00*/  ISETP.GE.AND P4, PT, R65, R160, PT ;  /* 0x000000a04100720c */ /* 0x000fe40003f86270 */
[----:B------:R-:W-:Y:S02]  /*11e10*/  ISETP.GT.AND P0, PT, R161, R41, PT ;  /* 0x00000029a100720c */ /* 0x000fe40003f04270 */
[----:B------:R-:W-:Y:S02]  /*11e20*/  FSEL R65, R47, -INF , !P6 ;  /* 0xff8000002f417808 */ /* 0x000fe40007000000 */
[----:B------:R-:W-:Y:S02]  /*11e30*/  FSEL R35, R91, -INF , !P3 ;  /* 0xff8000005b237808 */ /* 0x000fe40005800000 */
[C---:B------:R-:W-:Y:S02]  /*11e40*/  ISETP.GE.AND P6, PT, R40.reuse, R162, PT ;  /* 0x000000a22800720c */ /* 0x040fe40003fc6270 */
[----:B------:R-:W-:-:S02]  /*11e50*/  ISETP.GE.AND P3, PT, R40, R160, PT ;  /* 0x000000a02800720c */ /* 0x000fc40003f66270 */
[----:B------:R-:W-:Y:S02]  /*11e60*/  FSEL R30, R30, -INF , !P1 ;  /* 0xff8000001e1e7808 */ /* 0x000fe40004800000 */
[----:B------:R-:W-:Y:S02]  /*11e70*/  FSEL R40, R90, -INF , !P2 ;  /* 0xff8000005a287808 */ /* 0x000fe40005000000 */
[----:B------:R-:W-:Y:S02]  /*11e80*/  ISETP.GE.AND P2, PT, R41, R160, PT ;  /* 0x000000a02900720c */ /* 0x000fe40003f46270 */
[----:B------:R-:W-:Y:S02]  /*11e90*/  IABS R11, R11 ;  /* 0x0000000b000b7213 */ /* 0x000fe40000000000 */
[----:B------:R-:W-:Y:S01]  /*11ea0*/  FSEL R15, R15, -INF , !P0 ;  /* 0xff8000000f0f7808 */ /* 0x000fe20004000000 */
[-C--:B------:R-:W-:Y:S01]  /*11eb0*/  FMUL.FTZ R26, R26, R8.reuse ;  /* 0x000000081a1a7220 */ /* 0x080fe20000410000 */
[----:B------:R-:W-:Y:S01]  /*11ec0*/  FSEL R121, R30, -INF , !P3 ;  /* 0xff8000001e797808 */ /* 0x000fe20005800000 */
[-C--:B------:R-:W-:Y:S01]  /*11ed0*/  FMUL.FTZ R30, R27, R8.reuse ;  /* 0x000000081b1e7220 */ /* 0x080fe20000410000 */
[----:B------:R-:W-:Y:S01]  /*11ee0*/  FSEL R27, R15, -INF , !P2 ;  /* 0xff8000000f1b7808 */ /* 0x000fe20005000000 */
[----:B------:R-:W-:Y:S01]  /*11ef0*/  FMUL.FTZ R15, R22, R8 ;  /* 0x00000008160f7220 */ /* 0x000fe20000410000 */
[----:B------:R-:W-:-:S02]  /*11f00*/  I2FP.F32.S32 R19, R11 ;  /* 0x0000000b00137245 */ /* 0x000fc40000201400 */
[----:B------:R-:W2:Y:S03]  /*11f10*/  MUFU.TANH R11, R26 ;  /* 0x0000001a000b7308 */ /* 0x000ea60000002400 */
[----:B-1----:R-:W-:Y:S01]  /*11f20*/  FFMA.FTZ R19, -R164, R19, R31 ;  /* 0x00000013a4137223 */ /* 0x002fe2000001011f */
[----:B------:R-:W-:-:S04]  /*11f30*/  IABS R31, R7 ;  /* 0x00000007001f7213 */ /* 0x000fc80000000000 */
[----:B------:R-:W1:Y:S01]  /*11f40*/  MUFU.TANH R15, R15 ;  /* 0x0000000f000f7308 */ /* 0x000e620000002400 */
[----:B------:R-:W-:Y:S01]  /*11f50*/  FMUL.FTZ R23, R23, R8 ;  /* 0x0000000817177220 */ /* 0x000fe20000410000 */
[----:B------:R-:W-:Y:S02]  /*11f60*/  I2FP.F32.S32 R31, R31 ;  /* 0x0000001f001f7245 */ /* 0x000fe40000201400 */
[----:B------:R-:W-:-:S04]  /*11f70*/  IABS R2, R2 ;  /* 0x0000000200027213 */ /* 0x000fc80000000000 */
[----:B------:R-:W3:Y:S01]  /*11f80*/  MUFU.TANH R7, R30 ;  /* 0x0000001e00077308 */ /* 0x000ee20000002400 */
[----:B------:R-:W-:Y:S01]  /*11f90*/  I2FP.F32.S32 R2, R2 ;  /* 0x0000000200027245 */ /* 0x000fe20000201400 */
[----:B--2---:R-:W-:Y:S01]  /*11fa0*/  FFMA.FTZ R11, -R164, R31, R11 ;  /* 0x0000001fa40b7223 */ /* 0x004fe2000001010b */
[----:B------:R-:W-:-:S05]  /*11fb0*/  ISETP.GT.AND P0, PT, R161, R79, PT ;  /* 0x0000004fa100720c */ /* 0x000fca0003f04270 */
[----:B------:R-:W2:Y:S01]  /*11fc0*/  MUFU.TANH R23, R23 ;  /* 0x0000001700177308 */ /* 0x000ea20000002400 */
[----:B------:R-:W-:Y:S01]  /*11fd0*/  IABS R5, R5 ;  /* 0x0000000500057213 */ /* 0x000fe20000000000 */
[----:B-1----:R-:W-:Y:S01]  /*11fe0*/  FFMA.FTZ R2, -R164, R2, R15 ;  /* 0x00000002a4027223 */ /* 0x002fe2000001010f */
[----:B------:R-:W-:Y:S02]  /*11ff0*/  FSEL R11, R11, -INF , !P0 ;  /* 0xff8000000b0b7808 */ /* 0x000fe40004000000 */
[C---:B------:R-:W-:Y:S02]  /*12000*/  ISETP.GT.AND P0, PT, R161.reuse, R37, PT ;  /* 0x00000025a100720c */ /* 0x040fe40003f04270 */
[----:B------:R-:W-:Y:S02]  /*12010*/  I2FP.F32.S32 R5, R5 ;  /* 0x0000000500057245 */ /* 0x000fe40000201400 */
[----:B------:R-:W-:Y:S02]  /*12020*/  ISETP.GT.AND P1, PT, R161, R86, PT ;  /* 0x00000056a100720c */ /* 0x000fe40003f24270 */
[----:B------:R-:W-:-:S02]  /*12030*/  IABS R0, R0 ;  /* 0x0000000000007213 */ /* 0x000fc40000000000 */
[----:B------:R-:W-:Y:S01]  /*12040*/  FSEL R2, R2, -INF , !P0 ;  /* 0xff80000002027808 */ /* 0x000fe20004000000 */
[----:B---3--:R-:W-:Y:S01]  /*12050*/  FFMA.FTZ R5, -R164, R5, R7 ;  /* 0x00000005a4057223 */ /* 0x008fe20000010107 */
[----:B------:R-:W-:Y:S02]  /*12060*/  FSEL R66, R39, -INF , !P5 ;  /* 0xff80000027427808 */ /* 0x000fe40006800000 */
[----:B------:R-:W-:Y:S02]  /*12070*/  ISETP.GT.AND P0, PT, R63, R142, PT ;  /* 0x0000008e3f00720c */ /* 0x000fe40003f04270 */
[----:B------:R-:W-:Y:S02]  /*12080*/  ISETP.GE.AND P5, PT, R41, R162, PT ;  /* 0x000000a22900720c */ /* 0x000fe40003fa6270 */
[----:B------:R-:W-:Y:S02]  /*12090*/  FSEL R19, R19, -INF , !P1 ;  /* 0xff80000013137808 */ /* 0x000fe40004800000 */
[----:B------:R-:W-:-:S02]  /*120a0*/  I2FP.F32.S32 R0, R0 ;  /* 0x0000000000007245 */ /* 0x000fc40000201400 */
[----:B------:R-:W-:Y:S02]  /*120b0*/  ISETP.GT.AND P1, PT, R161, R48, PT ;  /* 0x00000030a100720c */ /* 0x000fe40003f24270 */
[----:B------:R-:W-:Y:S02]  /*120c0*/  FSEL R67, R52, -INF , !P4 ;  /* 0xff80000034437808 */ /* 0x000fe40006000000 */
[----:B------:R-:W-:Y:S01]  /*120d0*/  ISETP.GE.AND P4, PT, R86, R162, PT ;  /* 0x000000a25600720c */ /* 0x000fe20003f86270 */
[----:B--2---:R-:W-:Y:S01]  /*120e0*/  FFMA.FTZ R0, -R164, R0, R23 ;  /* 0x00000000a4007223 */ /* 0x004fe20000010117 */
[----:B------:R-:W-:Y:S02]  /*120f0*/  FSEL R41, R88, -INF , !P6 ;  /* 0xff80000058297808 */ /* 0x000fe40007000000 */
[----:B------:R-:W-:Y:S02]  /*12100*/  FSEL R42, R87, -INF , !P5 ;  /* 0xff800000572a7808 */ /* 0x000fe40006800000 */
[----:B------:R-:W-:-:S02]  /*12110*/  ISETP.GE.AND P6, PT, R86, R160, PT ;  /* 0x000000a05600720c */ /* 0x000fc40003fc6270 */
[C---:B------:R-:W-:Y:S01]  /*12120*/  ISETP.GE.AND P3, PT, R79.reuse, R162, PT ;  /* 0x000000a24f00720c */ /* 0x040fe20003f66270 */
[----:B------:R-:W-:Y:S01]  /*12130*/  BAR.SYNC.DEFER_BLOCKING 0x0 ;  /* 0x0000000000007b1d */ /* 0x000fe20000010000 */
[----:B------:R-:W-:Y:S02]  /*12140*/  ISETP.GE.AND P5, PT, R79, R160, PT ;  /* 0x000000a04f00720c */ /* 0x000fe40003fa6270 */
[----:B------:R-:W-:Y:S02]  /*12150*/  ISETP.GE.AND P2, PT, R48, R162, PT ;  /* 0x000000a23000720c */ /* 0x000fe40003f46270 */
[----:B------:R-:W-:Y:S02]  /*12160*/  FSEL R5, R5, -INF , !P1 ;  /* 0xff80000005057808 */ /* 0x000fe40004800000 */
[----:B------:R-:W-:Y:S02]  /*12170*/  ISETP.GT.AND P1, PT, R161, R29, PT ;  /* 0x0000001da100720c */ /* 0x000fe40003f24270 */
[----:B------:R-:W-:-:S02]  /*12180*/  FSEL R43, R83, -INF , !P4 ;  /* 0xff800000532b7808 */ /* 0x000fc40006000000 */
[----:B------:R-:W-:Y:S02]  /*12190*/  ISETP.GE.AND P4, PT, R48, R160, PT ;  /* 0x000000a03000720c */ /* 0x000fe40003f86270 */
[----:B------:R-:W-:Y:S02]  /*121a0*/  FSEL R124, R19, -INF , !P6 ;  /* 0xff800000137c7808 */ /* 0x000fe40007000000 */
[----:B------:R-:W-:Y:S02]  /*121b0*/  FSEL R48, R75, -INF , !P3 ;  /* 0xff8000004b307808 */ /* 0x000fe40005800000 */
[----:B------:R-:W-:Y:S02]  /*121c0*/  FSEL R129, R11, -INF , !P5 ;  /* 0xff8000000b817808 */ /* 0x000fe40006800000 */
[----:B------:R-:W-:Y:S01]  /*121d0*/  FSEL R46, R33, -INF , !P2 ;  /* 0xff800000212e7808 */ /* 0x000fe20005000000 */
[----:B------:R-:W-:Y:S01]  /*121e0*/  BSSY.RECONVERGENT B1, `(.L_x_5367) ;  /* 0x00000a7000017945 */ /* 0x000fe20003800200 */
        /* <DEDUP_REMOVED lines=26> */
.L_x_5370:
        /* <DEDUP_REMOVED lines=60> */
.L_x_5371:
[----:B------:R-:W-:Y:S05]  /*12750*/  BSYNC.RECONVERGENT B0 ;  /* 0x0000000000007941 */ /* 0x000fea0003800200 */
.L_x_5369:
        /* <DEDUP_REMOVED lines=76> */
.L_x_5373:
[----:B------:R1:W-:Y:S02]  /*12c20*/  STS.128 [R155+0x8800], RZ ;  /* 0x008800ff9b007388 */ /* 0x0003e40000000c00 */
.L_x_5374:
[----:B------:R-:W-:Y:S05]  /*12c30*/  BSYNC.RECONVERGENT B0 ;  /* 0x0000000000007941 */ /* 0x000fea0003800200 */
.L_x_5372:
[----:B------:R-:W0:Y:S02]  /*12c40*/  LDGDEPBAR ;  /* 0x00000000000079af */ /* 0x000e240000000000 */
.L_x_5368:
[----:B------:R-:W-:Y:S05]  /*12c50*/  BSYNC.RECONVERGENT B1 ;  /* 0x0000000000017941 */ /* 0x000fea0003800200 */
.L_x_5367:
        /* <DEDUP_REMOVED lines=34> */
[C---:B--2---:R-:W-:Y:S01]  /*12e80*/  SHF.L.U32 R22, R134.reuse, 0x5, RZ ;  /* 0x0000000586167819 */ /* 0x044fe200000006ff */
[----:B------:R-:W2:Y:S01]  /*12e90*/  SHFL.BFLY PT, R7, R8, 0x2, 0x1f ;  /* 0x0c401f0008077f89 */ /* 0x000ea200000e0000 */
[----:B------:R-:W-:-:S03]  /*12ea0*/  SHF.L.U32 R132, R134, 0x2, RZ ;  /* 0x0000000286847819 */ /* 0x000fc600000006ff */
[----:B------:R-:W5:Y:S01]  /*12eb0*/  SHFL.BFLY PT, R5, R26, 0x2, 0x1f ;  /* 0x0c401f001a057f89 */ /* 0x000f6200000e0000 */
[----:B------:R-:W-:Y:S02]  /*12ec0*/  LOP3.LUT R52, R132, 0x18, RZ, 0xc0, !PT ;  /* 0x0000001884347812 */ /* 0x000fe400078ec0ff */
[----:B--2---:R-:W-:Y:S02]  /*12ed0*/  FMNMX.FTZ R7, R8, R7, !PT ;  /* 0x0000000708077209 */ /* 0x004fe40007810000 */
[----:B------:R-:W-:Y:S02]  /*12ee0*/  LOP3.LUT R8, R22, 0x120, RZ, 0xc0, !PT ;  /* 0x0000012016087812 */ /* 0x000fe400078ec0ff */
[----:B-----5:R-:W-:Y:S01]  /*12ef0*/  FMNMX.FTZ R5, R26, R5, !PT ;  /* 0x000000051a057209 */ /* 0x020fe20007810000 */
[----:B------:R-:W2:Y:S01]  /*12f00*/  SHFL.BFLY PT, R0, R7, 0x1, 0x1f ;  /* 0x0c201f0007007f89 */ /* 0x000ea200000e0000 */
[----:B------:R-:W-:-:S03]  /*12f10*/  LOP3.LUT R22, R22, 0xc0, RZ, 0xc0, !PT ;  /* 0x000000c016167812 */ /* 0x000fc600078ec0ff */
[----:B------:R-:W5:Y:S01]  /*12f20*/  SHFL.BFLY PT, R2, R5, 0x1, 0x1f ;  /* 0x0c201f0005027f89 */ /* 0x000f6200000e0000 */
[----:B--2---:R-:W-:Y:S02]  /*12f30*/  FMNMX.FTZ R0, R7, R0, !PT ;  /* 0x0000000007007209 */ /* 0x004fe40007810000 */
[----:B------:R-:W-:Y:S02]  /*12f40*/  LOP3.LUT R7, R22, 0x8, R133, 0xf8, !PT ;  /* 0x0000000816077812 */ /* 0x000fe400078ef885 */
[----:B-----5:R-:W-:Y:S02]  /*12f50*/  FMNMX.FTZ R2, R5, R2, !PT ;  /* 0x0000000205027209 */ /* 0x020fe40007810000 */
[----:B------:R-:W-:Y:S02]  /*12f60*/  LOP3.LUT R52, R8, R7, R52, 0xf6, !PT ;  /* 0x0000000708347212 */ /* 0x000fe400078ef634 */
[----:B------:R-:W-:Y:S02]  /*12f70*/  FSETP.NEU.FTZ.AND P0, PT, R0, -INF , PT ;  /* 0xff8000000000780b */ /* 0x000fe40003f1d000 */
[----:B------:R-:W-:-:S04]  /*12f80*/  LEA R11, R52, UR6, 0x1 ;  /* 0x00000006340b7c11 */ /* 0x000fc8000f8e08ff */
[----:B------:R-:W-:Y:S01]  /*12f90*/  LEA R8, R60, R11, 0x1 ;  /* 0x0000000b3c087211 */ /* 0x000fe200078e08ff */
[----:B------:R-:W-:Y:S04]  /*12fa0*/  LDSM.16.MT88.4 R108, [R11+0x9000] ;  /* 0x009000000b6c783b */ /* 0x000fe80000004200 */
[----:B------:R-:W2:Y:S04]  /*12fb0*/  LDSM.16.MT88.4 R100, [R8+0x9000] ;  /* 0x009000000864783b */ /* 0x000ea80000004200 */
        /* <DEDUP_REMOVED lines=19> */
[----:B------:R-:W4:Y:S01]  /*130f0*/  MUFU.EX2 R178, R178 ;  /* 0x000000b200b27308 */ /* 0x000f220000000800 */
[----:B------:R-:W-:Y:S01]  /*13100*/  LDSM.16.MT88.4 R16, [R8+0x9400] ;  /* 0x009400000810783b */ /* 0x000fe20000004200 */
[-C--:B------:R-:W-:Y:S01]  /*13110*/  FFMA.FTZ R60, R36, R50.reuse, -R131 ;  /* 0x00000032243c7223 */ /* 0x080fe20000010883 */
[-CC-:B------:R-:W-:Y:S01]  /*13120*/  FFMA.FTZ R167, R28, R50.reuse, -R47.reuse ;  /* 0x000000321ca77223 */ /* 0x180fe2000001082f */
[----:B------:R-:W-:Y:S01]  /*13130*/  MUFU.EX2 R145, R145 ;  /* 0x0000009100917308 */ /* 0x000fe20000000800 */
[-C--:B------:R-:W-:Y:S01]  /*13140*/  FFMA.FTZ R23, R6, R50.reuse, -R47 ;  /* 0x0000003206177223 */ /* 0x080fe2000001082f */
[-CC-:B------:R-:W-:Y:S01]  /*13150*/  FFMA.FTZ R21, R4, R50.reuse, -R131.reuse ;  /* 0x0000003204157223 */ /* 0x180fe20000010883 */
[----:B------:R-:W5:Y:S01]  /*13160*/  LDSM.16.MT88.4 R84, [R8+0xb000] ;  /* 0x00b000000854783b */ /* 0x000f620000004200 */
[----:B------:R-:W1:Y:S01]  /*13170*/  MUFU.EX2 R128, R128 ;  /* 0x0000008000807308 */ /* 0x000e620000000800 */
[-C--:B------:R-:W-:Y:S01]  /*13180*/  FFMA.FTZ R171, R190, R50.reuse, -R131 ;  /* 0x00000032beab7223 */ /* 0x080fe20000010883 */
[-CC-:B------:R-:W-:Y:S01]  /*13190*/  FFMA.FTZ R33, R166, R50.reuse, -R47.reuse ;  /* 0x00000032a6217223 */ /* 0x180fe2000001082f */
[----:B------:R-:W5:Y:S01]  /*131a0*/  LDSM.16.MT88.4 R76, [R11+0xd000] ;  /* 0x00d000000b4c783b */ /* 0x000f620000004200 */
[----:B------:R-:W-:Y:S01]  /*131b0*/  MUFU.EX2 R165, R165 ;  /* 0x000000a500a57308 */ /* 0x000fe20000000800 */
[-CC-:B------:R-:W-:Y:S01]  /*131c0*/  FFMA.FTZ R188, R188, R50.reuse, -R47.reuse ;  /* 0x00000032bcbc7223 */ /* 0x180fe2000001082f */
[----:B----4-:R-:W-:Y:S01]  /*131d0*/  F2FP.BF16.F32.PACK_AB R69, R178, R15 ;  /* 0x0000000fb245723e */ /* 0x010fe200000010ff */
[----:B------:R-:W-:Y:S01]  /*131e0*/  LDSM.16.MT88.4 R28, [R11+0xb400] ;  /* 0x00b400000b1c783b */ /* 0x000fe20000004200 */
[----:B------:R-:W4:Y:S01]  /*131f0*/  MUFU.EX2 R136, R136 ;  /* 0x0000008800887308 */ /* 0x000f220000000800 */
[-C--:B------:R-:W-:Y:S01]  /*13200*/  FFMA.FTZ R186, R186, R50.reuse, -R47 ;  /* 0x00000032baba7223 */ /* 0x080fe2000001082f */
[----:B------:R-:W-:Y:S01]  /*13210*/  FADD.FTZ R178, R15, R178 ;  /* 0x000000b20fb27221 */ /* 0x000fe20000010000 */
[----:B---3--:R-:W-:Y:S01]  /*13220*/  LDSM.16.MT88.4 R36, [R11+0x9400] ;  /* 0x009400000b24783b */ /* 0x008fe20000004200 */
[----:B------:R-:W-:Y:S01]  /*13230*/  MUFU.EX2 R130, R130 ;  /* 0x0000008200827308 */ /* 0x000fe20000000800 */
[-CC-:B------:R-:W-:Y:S01]  /*13240*/  FFMA.FTZ R168, R168, R50.reuse, -R131.reuse ;  /* 0x00000032a8a87223 */ /* 0x180fe20000010883 */
[----:B-1----:R-:W-:Y:S01]  /*13250*/  F2FP.BF16.F32.PACK_AB R71, R128, R145 ;  /* 0x000000918047723e */ /* 0x002fe200000010ff */
[-C--:B------:R-:W-:Y:S01]  /*13260*/  FFMA.FTZ R15, R180, R50.reuse, -R131 ;  /* 0x00000032b40f7223 */ /* 0x080fe20000010883 */
[----:B------:R-:W1:Y:S01]  /*13270*/  MUFU.EX2 R169, R169 ;  /* 0x000000a900a97308 */ /* 0x000e620000000800 */
[-C--:B------:R-:W-:Y:S01]  /*13280*/  FFMA.FTZ R173, R176, R50.reuse, -R47 ;  /* 0x00000032b0ad7223 */ /* 0x080fe2000001082f */
[-CC-:B------:R-:W-:Y:S01]  /*13290*/  FFMA.FTZ R14, R14, R50.reuse, -R131.reuse ;  /* 0x000000320e0e7223 */ /* 0x180fe20000010883 */
[----:B------:R-:W-:Y:S01]  /*132a0*/  FADD.FTZ R145, R145, R178 ;  /* 0x000000b291917221 */ /* 0x000fe20000010000 */
[----:B------:R-:W-:Y:S01]  /*132b0*/  MUFU.EX2 R135, R135 ;  /* 0x0000008700877308 */ /* 0x000fe20000000800 */
[-C--:B------:R-:W-:Y:S01]  /*132c0*/  FFMA.FTZ R124, R124, R50.reuse, -R131 ;  /* 0x000000327c7c7223 */ /* 0x080fe20000010883 */
[----:B----4-:R-:W-:Y:S01]  /*132d0*/  F2FP.BF16.F32.PACK_AB R68, R136, R165 ;  /* 0x000000a58844723e */ /* 0x010fe200000010ff */
[----:B------:R-:W-:Y:S01]  /*132e0*/  FADD.FTZ R165, R165, R136 ;  /* 0x00000088a5a57221 */ /* 0x000fe20000010000 */
[----:B------:R-:W3:Y:S01]  /*132f0*/  MUFU.EX2 R60, R60 ;  /* 0x0000003c003c7308 */ /* 0x000ee20000000800 */
[----:B------:R-:W-:Y:S01]  /*13300*/  FADD.FTZ R128, R128, R145 ;  /* 0x0000009180807221 */ /* 0x000fe20000010000 */
[-CC-:B------:R-:W-:Y:S01]  /*13310*/  FFMA.FTZ R136, R27, R50.reuse, -R131.reuse ;  /* 0x000000321b887223 */ /* 0x180fe20000010883 */
[-CC-:B------:R-:W-:Y:S01]  /*13320*/  FFMA.FTZ R145, R66, R50.reuse, -R131.reuse ;  /* 0x0000003242917223 */ /* 0x180fe20000010883 */
[----:B------:R-:W-:Y:S01]  /*13330*/  MUFU.EX2 R22, R22 ;  /* 0x0000001600167308 */ /* 0x000fe20000000800 */
[----:B------:R-:W-:Y:S01]  /*13340*/  FFMA.FTZ R129, R129, R50, -R131 ;  /* 0x0000003281817223 */ /* 0x000fe20000010883 */
[----:B-1----:R-:W-:Y:S01]  /*13350*/  F2FP.BF16.F32.PACK_AB R70, R169, R130 ;  /* 0x00000082a946723e */ /* 0x002fe200000010ff */
[----:B------:R-:W-:Y:S01]  /*13360*/  FADD.FTZ R130, R130, R165 ;  /* 0x000000a582827221 */ /* 0x000fe20000010000 */
[----:B------:R-:W-:Y:S01]  /*13370*/  MUFU.EX2 R167, R167 ;  /* 0x000000a700a77308 */ /* 0x000fe20000000800 */
[-CC-:B------:R-:W-:Y:S01]  /*13380*/  FFMA.FTZ R165, R65, R50.reuse, -R131.reuse ;  /* 0x0000003241a57223 */ /* 0x180fe20000010883 */
[-CC-:B------:R-:W-:Y:S01]  /*13390*/  FFMA.FTZ R122, R122, R50.reuse, -R131.reuse ;  /* 0x000000327a7a7223 */ /* 0x180fe20000010883 */
[----:B------:R-:W-:Y:S01]  /*133a0*/  FADD.FTZ R130, R169, R130 ;  /* 0x00000082a9827221 */ /* 0x000fe20000010000 */
[----:B------:R-:W1:Y:S01]  /*133b0*/  MUFU.EX2 R126, R126 ;  /* 0x0000007e007e7308 */ /* 0x000e620000000800 */
[C---:B--2---:R-:W-:Y:S03]  /*133c0*/  HMMA.16816.F32.BF16 R104, R68.reuse, R100, RZ ;  /* 0x000000644468723c */ /* 0x044fe600000418ff */
[----:B---3--:R-:W-:Y:S01]  /*133d0*/  F2FP.BF16.F32.PACK_AB R5, R60, R135 ;  /* 0x000000873c05723e */ /* 0x008fe200000010ff */
[-CC-:B------:R-:W-:Y:S01]  /*133e0*/  FFMA.FTZ R127, R127, R50.reuse, -R131.reuse ;  /* 0x000000327f7f7223 */ /* 0x180fe20000010883 */
[----:B------:R-:W-:Y:S01]  /*133f0*/  MUFU.EX2 R26, R26 ;  /* 0x0000001a001a7308 */ /* 0x000fe20000000800 */
[-C--:B------:R-:W-:Y:S01]  /*13400*/  FFMA.FTZ R123, R123, R50.reuse, -R131 ;  /* 0x000000327b7b7223 */ /* 0x080fe20000010883 */
[-CC-:B------:R-:W-:Y:S01]  /*13410*/  FFMA.FTZ R66, R35, R50.reuse, -R47.reuse ;  /* 0x0000003223427223 */ /* 0x180fe2000001082f */
[-CC-:B------:R-:W-:Y:S01]  /*13420*/  FFMA.FTZ R35, R40, R50.reuse, -R47.reuse ;  /* 0x0000003228237223 */ /* 0x180fe2000001082f */
[----:B------:R-:W2:Y:S01]  /*13430*/  MUFU.EX2 R23, R23 ;  /* 0x0000001700177308 */ /* 0x000ea20000000800 */
[C---:B------:R-:W-:Y:S01]  /*13440*/  HMMA.16816.F32.BF16 R100, R68.reuse, R102, RZ ;  /* 0x000000664464723c */ /* 0x040fe200000418ff */
[-CC-:B------:R-:W-:Y:S01]  /*13450*/  FFMA.FTZ R40, R42, R50.reuse, -R47.reuse ;  /* 0x000000322a287223 */ /* 0x180fe2000001082f */
[-CC-:B------:R-:W-:Y:S01]  /*13460*/  FFMA.FTZ R48, R48, R50.reuse, -R47.reuse ;  /* 0x0000003230307223 */ /* 0x180fe2000001082f */
[----:B------:R-:W3:Y:S01]  /*13470*/  MUFU.EX2 R21, R21 ;  /* 0x0000001500157308 */ /* 0x000ee20000000800 */
[-CC-:B------:R-:W-:Y:S01]  /*13480*/  FFMA.FTZ R46, R46, R50.reuse, -R47.reuse ;  /* 0x000000322e2e7223 */ /* 0x180fe2000001082f */
[----:B-1----:R-:W-:Y:S01]  /*13490*/  F2FP.BF16.F32.PACK_AB R4, R126, R167 ;  /* 0x000000a77e04723e */ /* 0x002fe200000010ff */
[-CC-:B------:R-:W-:Y:S01]  /*134a0*/  FFMA.FTZ R45, R45, R50.reuse, -R47.reuse ;  /* 0x000000322d2d7223 */ /* 0x180fe2000001082f */
[----:B------:R-:W-:Y:S01]  /*134b0*/  MUFU.EX2 R171, R171 ;  /* 0x000000ab00ab7308 */ /* 0x000fe20000000800 */
[----:B-----5:R-:W-:Y:S01]  /*134c0*/  HMMA.16816.F32.BF16 R88, R68, R84, RZ ;  /* 0x000000544458723c */ /* 0x020fe200000418ff */
[----:B------:R-:W-:Y:S01]  /*134d0*/  FFMA.FTZ R44, R44, R50, -R47 ;  /* 0x000000322c2c7223 */ /* 0x000fe2000001082f */
[----:B------:R-:W-:Y:S01]  /*134e0*/  ISETP.GT.AND P0, PT, R63, R142, PT ;  /* 0x0000008e3f00720c */ /* 0x000fe20003f04270 */
[----:B------:R-:W-:Y:S01]  /*134f0*/  MUFU.EX2 R166, R188 ;  /* 0x000000bc00a67308 */ /* 0x000fe20000000800 */
[----:B--2---:R-:W-:-:S03]  /*13500*/  F2FP.BF16.F32.PACK_AB R6, R23, R26 ;  /* 0x0000001a1706723e */ /* 0x004fc600000010ff */
[----:B------:R-:W1:Y:S01]  /*13510*/  MUFU.EX2 R33, R33 ;  /* 0x0000002100217308 */ /* 0x000e620000000800 */
[----:B------:R-:W-:Y:S01]  /*13520*/  HMMA.16816.F32.BF16 R84, R68, R86, RZ ;  /* 0x000000564454723c */ /* 0x000fe200000418ff */
[----:B---3--:R-:W-:Y:S02]  /*13530*/  F2FP.BF16.F32.PACK_AB R7, R21, R22 ;  /* 0x000000161507723e */ /* 0x008fe400000010ff */
[----:B------:R-:W-:Y:S04]  /*13540*/  MUFU.EX2 R168, R168 ;  /* 0x000000a800a87308 */ /* 0x000fe80000000800 */
[----:B------:R-:W-:Y:S01]  /*13550*/  MUFU.EX2 R15, R15 ;  /* 0x0000000f000f7308 */ /* 0x000fe20000000800 */
[C---:B------:R-:W-:Y:S03]  /*13560*/  HMMA.16816.F32.BF16 R104, R4.reuse, R16, R104 ;  /* 0x000000100468723c */ /* 0x040fe60000041868 */
        /* <DEDUP_REMOVED lines=18> */
[----:B------:R-:W-:Y:S08]  /*13690*/  HMMA.16816.F32.BF16 R108, R68, R110, RZ ;  /* 0x0000006e446c723c */ /* 0x000ff000000418ff */
[C---:B--2---:R-:W-:Y:S08]  /*136a0*/  HMMA.16816.F32.BF16 R88, R4.reuse, R16, R88 ;  /* 0x000000100458723c */ /* 0x044ff00000041858 */
[----:B------:R-:W-:Y:S01]  /*136b0*/  HMMA.16816.F32.BF16 R84, R4, R18, R84 ;  /* 0x000000120454723c */ /* 0x000fe20000041854 */
[----:B------:R-:W2:Y:S07]  /*136c0*/  LDSM.16.MT88.4 R16, [R11+0xd400] ;  /* 0x00d400000b10783b */ /* 0x000eae0000004200 */
        /* <DEDUP_REMOVED lines=20> */
[C---:B--2---:R-:W-:Y:S03]  /*13810*/  HMMA.16816.F32.BF16 R80, R4.reuse, R16, R80 ;  /* 0x000000100450723c */ /* 0x044fe60000041850 */
[----:B------:R-:W-:Y:S04]  /*13820*/  MUFU.EX2 R39, R39 ;  /* 0x0000002700277308 */ /* 0x000fe80000000800 */
[----:B------:R-:W2:Y:S01]  /*13830*/  MUFU.EX2 R38, R38 ;  /* 0x0000002600267308 */ /* 0x000ea20000000800 */
        /* <DEDUP_REMOVED lines=8> */
[----:B-1----:R-:W-:-:S02]  /*138c0*/  F2FP.BF16.F32.PACK_AB R4, R33, R166 ;  /* 0x000000a62104723e */ /* 0x002fc400000010ff */
[----:B---3--:R-:W-:Y:S02]  /*138d0*/  F2FP.BF16.F32.PACK_AB R5, R30, R171 ;  /* 0x000000ab1e05723e */ /* 0x008fe400000010ff */
[----:B----4-:R-:W-:Y:S02]  /*138e0*/  F2FP.BF16.F32.PACK_AB R6, R31, R32 ;  /* 0x000000201f06723e */ /* 0x010fe400000010ff */
[----:B------:R-:W-:-:S07]  /*138f0*/  F2FP.BF16.F32.PACK_AB R7, R28, R29 ;  /* 0x0000001d1c07723e */ /* 0x000fce00000010ff */
[C---:B-----5:R-:W-:Y:S08]  /*13900*/  HMMA.16816.F32.BF16 R112, R4.reuse, R16, R112 ;  /* 0x000000100470723c */ /* 0x060ff00000041870 */
        /* <DEDUP_REMOVED lines=17> */
[----:B--2---:R-:W-:-:S02]  /*13a20*/  F2FP.BF16.F32.PACK_AB R4, R38, R173 ;  /* 0x000000ad2604723e */ /* 0x004fc400000010ff */
        /* <DEDUP_REMOVED lines=29> */
[-C--:B------:R-:W-:Y:S01]  /*13c00*/  FFMA.FTZ R6, R58, R50.reuse, -R47 ;  /* 0x000000323a067223 */ /* 0x080fe2000001082f */
[-CC-:B------:R-:W-:Y:S01]  /*13c10*/  FFMA.FTZ R4, R25, R50.reuse, -R131.reuse ;  /* 0x0000003219047223 */ /* 0x180fe20000010883 */
[-CC-:B------:R-:W-:Y:S01]  /*13c20*/  FFMA.FTZ R64, R51, R50.reuse, -R131.reuse ;  /* 0x0000003233407223 */ /* 0x180fe20000010883 */
[----:B------:R-:W-:Y:S01]  /*13c30*/  FFMA.FTZ R167, R49, R50, -R131 ;  /* 0x0000003231a77223 */ /* 0x000fe20000010883 */
[----:B------:R-:W-:Y:S01]  /*13c40*/  MUFU.EX2 R128, R128 ;  /* 0x0000008000807308 */ /* 0x000fe20000000800 */
[----:B------:R-:W-:Y:S01]  /*13c50*/  FADD.FTZ R25, R60, R5 ;  /* 0x000000053c197221 */ /* 0x000fe20000010000 */
[----:B------:R-:W-:-:S02]  /*13c60*/  FADD.FTZ R27, R126, R7 ;  /* 0x000000077e1b7221 */ /* 0x000fc40000010000 */
[----:B------:R-:W2:Y:S02]  /*13c70*/  MUFU.EX2 R57, R57 ;  /* 0x0000003900397308 */ /* 0x000ea40000000800 */
[----:B------:R-:W-:Y:S02]  /*13c80*/  FADD.FTZ R26, R26, R27 ;  /* 0x0000001b1a1a7221 */ /* 0x000fe40000010000 */
[----:B------:R3:W-:Y:S04]  /*13c90*/  MUFU.EX2 R56, R135 ;  /* 0x0000008700387308 */ /* 0x0007e80000000800 */
[----:B------:R4:W-:Y:S04]  /*13ca0*/  MUFU.EX2 R118, R130 ;  /* 0x0000008200767308 */ /* 0x0009e80000000800 */
[----:B------:R-:W-:Y:S01]  /*13cb0*/  MUFU.EX2 R59, R59 ;  /* 0x0000003b003b7308 */ /* 0x000fe20000000800 */
[----:B--2---:R-:W-:-:S03]  /*13cc0*/  F2FP.BF16.F32.PACK_AB R5, R57, R128 ;  /* 0x000000803905723e */ /* 0x004fc600000010ff */
[----:B------:R2:W-:Y:S01]  /*13cd0*/  MUFU.EX2 R58, R120 ;  /* 0x00000078003a7308 */ /* 0x0005e20000000800 */
[-C--:B---3--:R-:W-:Y:S01]  /*13ce0*/  FFMA.FTZ R135, R121, R50.reuse, -R131 ;  /* 0x0000003279877223 */ /* 0x088fe20000010883 */
[-CC-:B------:R-:W-:Y:S02]  /*13cf0*/  FFMA.FTZ R121, R34, R50.reuse, -R47.reuse ;  /* 0x0000003222797223 */ /* 0x180fe4000001082f */
[----:B------:R-:W3:Y:S01]  /*13d00*/  MUFU.EX2 R51, R6 ;  /* 0x0000000600337308 */ /* 0x000ee20000000800 */
[-C--:B------:R-:W-:Y:S01]  /*13d10*/  FFMA.FTZ R34, R41, R50.reuse, -R47 ;  /* 0x0000003229227223 */ /* 0x080fe2000001082f */
[-C--:B----4-:R-:W-:Y:S01]  /*13d20*/  FFMA.FTZ R130, R67, R50.reuse, -R131 ;  /* 0x0000003243827223 */ /* 0x090fe20000010883 */
[-CC-:B------:R-:W-:Y:S01]  /*13d30*/  FFMA.FTZ R131, R24, R50.reuse, -R47.reuse ;  /* 0x0000003218837223 */ /* 0x180fe2000001082f */
[----:B------:R4:W5:Y:S01]  /*13d40*/  MUFU.EX2 R49, R4 ;  /* 0x0000000400317308 */ /* 0x0009620000000800 */
[----:B------:R-:W-:-:S03]  /*13d50*/  FFMA.FTZ R41, R43, R50, -R47 ;  /* 0x000000322b297223 */ /* 0x000fc6000001082f */
[----:B------:R-:W-:Y:S01]  /*13d60*/  MUFU.EX2 R64, R64 ;  /* 0x0000004000407308 */ /* 0x000fe20000000800 */
[----:B--2---:R-:W-:-:S03]  /*13d70*/  FFMA.FTZ R120, R20, R50, -R47 ;  /* 0x0000003214787223 */ /* 0x004fc6000001082f */
[----:B------:R-:W-:Y:S01]  /*13d80*/  MUFU.EX2 R65, R167 ;  /* 0x000000a700417308 */ /* 0x000fe20000000800 */
[----:B---3--:R-:W-:-:S03]  /*13d90*/  F2FP.BF16.F32.PACK_AB R6, R51, R58 ;  /* 0x0000003a3306723e */ /* 0x008fc600000010ff */
[----:B------:R-:W-:Y:S01]  /*13da0*/  MUFU.EX2 R60, R165 ;  /* 0x000000a5003c7308 */ /* 0x000fe20000000800 */
[----:B----4-:R-:W-:Y:S02]  /*13db0*/  F2FP.BF16.F32.PACK_AB R4, R59, R118 ;  /* 0x000000763b04723e */ /* 0x010fe400000010ff */
[----:B-----5:R-:W-:Y:S01]  /*13dc0*/  F2FP.BF16.F32.PACK_AB R7, R49, R56 ;  /* 0x000000383107723e */ /* 0x020fe200000010ff */
[----:B------:R-:W-:Y:S04]  /*13dd0*/  MUFU.EX2 R120, R120 ;  /* 0x0000007800787308 */ /* 0x000fe80000000800 */
[----:B------:R-:W-:Y:S02]  /*13de0*/  MUFU.EX2 R131, R131 ;  /* 0x0000008300837308 */ /* 0x000fe40000000800 */
[C---:B-1----:R-:W-:Y:S02]  /*13df0*/  HMMA.16816.F32.BF16 R112, R4.reuse, R16, R112 ;  /* 0x000000100470723c */ /* 0x042fe40000041870 */
[----:B------:R-:W1:Y:S04]  /*13e00*/  MUFU.EX2 R121, R121 ;  /* 0x0000007900797308 */ /* 0x000e680000000800 */
[----:B------:R-:W2:Y:S02]  /*13e10*/  MUFU.EX2 R67, R145 ;  /* 0x0000009100437308 */ /* 0x000ea40000000800 */
[C---:B------:R-:W-:Y:S01]  /*13e20*/  HMMA.16816.F32.BF16 R108, R4.reuse, R18, R108 ;  /* 0x00000012046c723c */ /* 0x040fe2000004186c */
[----:B------:R-:W3:Y:S01]  /*13e30*/  LDSM.16.MT88.4 R16, [R8+0xa000] ;  /* 0x00a000000810783b */ /* 0x000ee20000004200 */
        /* <DEDUP_REMOVED lines=23> */
[----:B-1----:R-:W-:Y:S01]  /*13fb0*/  F2FP.BF16.F32.PACK_AB R6, R66, R121 ;  /* 0x000000794206723e */ /* 0x002fe200000010ff */
[----:B------:R-:W1:Y:S01]  /*13fc0*/  LDSM.16.MT88.4 R24, [R11+0xa400] ;  /* 0x00a400000b18783b */ /* 0x000e620000004200 */
[----:B------:R-:W-:Y:S01]  /*13fd0*/  FADD.FTZ R4, R21, R4 ;  /* 0x0000000415047221 */ /* 0x000fe20000010000 */
[----:B------:R-:W-:Y:S01]  /*13fe0*/  FADD.FTZ R166, R166, R5 ;  /* 0x00000005a6a67221 */ /* 0x000fe20000010000 */
[----:B------:R-:W-:Y:S01]  /*13ff0*/  F2FP.BF16.F32.PACK_AB R5, R65, R64 ;  /* 0x000000404105723e */ /* 0x000fe200000010ff */
[----:B------:R-:W4:Y:S01]  /*14000*/  LDSM.16.MT88.4 R20, [R8+0xa400] ;  /* 0x00a400000814783b */ /* 0x000f220000004200 */
[----:B------:R-:W-:Y:S01]  /*14010*/  FADD.FTZ R171, R171, R4 ;  /* 0x00000004abab7221 */ /* 0x000fe20000010000 */
[----:B------:R-:W-:Y:S01]  /*14020*/  F2FP.BF16.F32.PACK_AB R4, R131, R120 ;  /* 0x000000788304723e */ /* 0x000fe200000010ff */
[----:B------:R-:W-:Y:S01]  /*14030*/  FADD.FTZ R33, R33, R166 ;  /* 0x000000a621217221 */ /* 0x000fe20000010000 */
[----:B--2---:R-:W-:Y:S01]  /*14040*/  F2FP.BF16.F32.PACK_AB R7, R67, R60 ;  /* 0x0000003c4307723e */ /* 0x004fe200000010ff */
        /* <DEDUP_REMOVED lines=11> */
[----:B------:R-:W2:Y:S02]  /*14100*/  LDSM.16.MT88.4 R16, [R11+0xe400] ;  /* 0x00e400000b10783b */ /* 0x000ea40000004200 */
[----:B------:R-:W-:-:S04]  /*14110*/  FADD.FTZ R56, R56, R57 ;  /* 0x0000003938387221 */ /* 0x000fc80000010000 */
[----:B------:R-:W-:Y:S01]  /*14120*/  FADD.FTZ R49, R49, R56 ;  /* 0x0000003831317221 */ /* 0x000fe20000010000 */
[----:B-1----:R-:W-:Y:S03]  /*14130*/  HMMA.16816.F32.BF16 R112, R4, R24, R112 ;  /* 0x000000180470723c */ /* 0x002fe60000041870 */
[----:B------:R-:W-:-:S04]  /*14140*/  FADD.FTZ R64, R64, R49 ;  /* 0x0000003140407221 */ /* 0x000fc80000010000 */
[----:B------:R-:W-:Y:S01]  /*14150*/  FADD.FTZ R65, R65, R64 ;  /* 0x0000004041417221 */ /* 0x000fe20000010000 */
[----:B------:R-:W-:Y:S01]  /*14160*/  HMMA.16816.F32.BF16 R108, R4, R26, R108 ;  /* 0x0000001a046c723c */ /* 0x000fe2000004186c */
[----:B------:R-:W1:Y:S02]  /*14170*/  LDSM.16.MT88.4 R24, [R8+0xc400] ;  /* 0x00c400000818783b */ /* 0x000e640000004200 */
[----:B------:R-:W-:-:S04]  /*14180*/  FADD.FTZ R60, R60, R65 ;  /* 0x000000413c3c7221 */ /* 0x000fc80000010000 */
[----:B------:R-:W-:Y:S01]  /*14190*/  FADD.FTZ R67, R67, R60 ;  /* 0x0000003c43437221 */ /* 0x000fe20000010000 */
        /* <DEDUP_REMOVED lines=19> */
[----:B------:R-:W-:Y:S01]  /*142d0*/  F2FP.BF16.F32.PACK_AB R6, R41, R40 ;  /* 0x000000282906723e */ /* 0x000fe200000010ff */
[----:B------:R-:W-:Y:S01]  /*142e0*/  FADD.FTZ R130, R130, R67 ;  /* 0x0000004382827221 */ /* 0x000fe20000010000 */
[----:B------:R-:W-:-:S03]  /*142f0*/  F2FP.BF16.F32.PACK_AB R7, R43, R136 ;  /* 0x000000882b07723e */ /* 0x000fc600000010ff */
[----:B------:R-:W-:-:S04]  /*14300*/  FADD.FTZ R135, R135, R130 ;  /* 0x0000008287877221 */ /* 0x000fc80000010000 */
[C---:B--2---:R-:W-:Y:S08]  /*14310*/  HMMA.16816.F32.BF16 R112, R4.reuse, R16, R112 ;  /* 0x000000100470723c */ /* 0x044ff00000041870 */
[C---:B------:R-:W-:Y:S01]  /*14320*/  HMMA.16816.F32.BF16 R108, R4.reuse, R18, R108 ;  /* 0x00000012046c723c */ /* 0x040fe2000004186c */
[----:B------:R-:W2:Y:S07]  /*14330*/  LDSM.16.MT88.4 R16, [R8+0xe800] ;  /* 0x00e800000810783b */ /* 0x000eae0000004200 */
[C---:B-1----:R-:W-:Y:S08]  /*14340*/  HMMA.16816.F32.BF16 R88, R4.reuse, R24, R88 ;  /* 0x000000180458723c */ /* 0x042ff00000041858 */
[C---:B---3--:R-:W-:Y:S08]  /*14350*/  HMMA.16816.F32.BF16 R104, R4.reuse, R32, R104 ;  /* 0x000000200468723c */ /* 0x048ff00000041868 */
        /* <DEDUP_REMOVED lines=48> */
[----:B------:R-:W-:-:S04]  /*14660*/  FADD.FTZ R48, R48, R41 ;  /* 0x0000002930307221 */ /* 0x000fc80000010000 */
[----:B------:R-:W-:Y:S01]  /*14670*/  FADD.FTZ R48, R145, R48 ;  /* 0x0000003091307221 */ /* 0x000fe20000010000 */
[----:B----4-:R-:W-:Y:S03]  /*14680*/  HMMA.16816.F32.BF16 R88, R4, R20, R88 ;  /* 0x000000140458723c */ /* 0x010fe60000041858 */
        /* <DEDUP_REMOVED lines=76> */
.L_x_5378:
        /* <DEDUP_REMOVED lines=8> */
.L_x_5379:
[----:B------:R-:W-:Y:S05]  /*14bd0*/  BSYNC.RECONVERGENT B0 ;  /* 0x0000000000007941 */ /* 0x000fea0003800200 */
.L_x_5377:
        /* <DEDUP_REMOVED lines=71> */
[----:B-1----:R-:W-:-:S03]  /*15050*/  IMAD.MOV.U32 R8, RZ, RZ, 0x20 ;  /* 0x00000020ff087424 */ /* 0x002fc600078e00ff */
[----:B------:R-:W-:Y:S04]  /*15060*/  @P1 STS.128 [R155+0xe800], RZ ;  /* 0x00e800ff9b001388 */ /* 0x000fe80000000c00 */
[----:B------:R-:W-:Y:S01]  /*15070*/  LDSM.16.M88.4 R4, [R137] ;  /* 0x000000008904783b */ /* 0x000fe20000000200 */
[----:B------:R-:W-:-:S03]  /*15080*/  SEL R8, R8, 0xffffffe0, !P0 ;  /* 0xffffffe008087807 */ /* 0x000fc60004000000 */
[----:B------:R-:W1:Y:S02]  /*15090*/  LDSM.16.M88.4 R120, [R119+0x3000] ;  /* 0x003000007778783b */ /* 0x000e640000000200 */
[--C-:B------:R-:W-:Y:S02]  /*150a0*/  IMAD.IADD R60, R137, 0x1, R8.reuse ;  /* 0x00000001893c7824 */ /* 0x100fe400078e0208 */
[----:B------:R-:W-:Y:S01]  /*150b0*/  IMAD.IADD R53, R119, 0x1, R8 ;  /* 0x0000000177357824 */ /* 0x000fe200078e0208 */
        /* <DEDUP_REMOVED lines=12> */
[----:B------:R-:W-:Y:S01]  /*15180*/  HMMA.16816.F32.BF16 R120, R4, R122, RZ ;  /* 0x0000007a0478723c */ /* 0x000fe200000418ff */
[----:B------:R-:W-:-:S02]  /*15190*/  SHF.R.U32.HI R62, RZ, 0x2, R134 ;  /* 0x00000002ff3e7819 */ /* 0x000fc40000011686 */
        /* <DEDUP_REMOVED lines=112> */
[----:B------:R-:W2:Y:S04]  /*158a0*/  LDSM.16.M88.4 R128, [R53+0x7000] ;  /* 0x007000003580783b */ /* 0x000ea80000000200 */
[----:B-1----:R-:W3:Y:S01]  /*158b0*/  LD.E R60, desc[UR4][R116.64+0x18c] ;  /* 0x00018c04743c7980 */ /* 0x002ee2000c101900 */
        /* <DEDUP_REMOVED lines=20> */
[----:B------:R1:W2:Y:S02]  /*15a00*/  LDSM.16.M88.4 R128, [R53+0x8c00] ;  /* 0x008c00003580783b */ /* 0x0002a40000000200 */
[-C--:B---3--:R-:W-:Y:S01]  /*15a10*/  FMUL.FTZ R63, R125, R60.reuse ;  /* 0x0000003c7d3f7220 */ /* 0x088fe20000410000 */
[----:B------:R-:W-:Y:S01]  /*15a20*/  LOP3.LUT R62, R62, 0x7, RZ, 0xc0, !PT ;  /* 0x000000073e3e7812 */ /* 0x000fe200078ec0ff */
[-C--:B------:R-:W-:Y:S01]  /*15a30*/  FMUL.FTZ R118, R26, R60.reuse ;  /* 0x0000003c1a767220 */ /* 0x080fe20000410000 */
[----:B------:R-:W-:Y:S01]  /*15a40*/  LOP3.LUT R125, R133, 0x1f0, RZ, 0xc0, !PT ;  /* 0x000001f0857d7812 */ /* 0x000fe200078ec0ff */
[-C--:B------:R-:W-:Y:S01]  /*15a50*/  FMUL.FTZ R26, R20, R60.reuse ;  /* 0x0000003c141a7220 */ /* 0x080fe20000410000 */
[-C--:B------:R-:W-:Y:S01]  /*15a60*/  FMUL.FTZ R124, R124, R60.reuse ;  /* 0x0000003c7c7c7220 */ /* 0x080fe20000410000 */
[-C--:B------:R-:W-:Y:S01]  /*15a70*/  FMUL.FTZ R135, R21, R60.reuse ;  /* 0x0000003c15877220 */ /* 0x080fe20000410000 */
[----:B------:R-:W-:Y:S01]  /*15a80*/  LOP3.LUT R20, R62, R125, RZ, 0xfc, !PT ;  /* 0x0000007d3e147212 */ /* 0x000fe200078efcff */
[-C--:B------:R-:W-:Y:S01]  /*15a90*/  FMUL.FTZ R21, R22, R60.reuse ;  /* 0x0000003c16157220 */ /* 0x080fe20000410000 */
[-C--:B------:R-:W-:Y:S01]  /*15aa0*/  FMUL.FTZ R120, R120, R60.reuse ;  /* 0x0000003c78787220 */ /* 0x080fe20000410000 */
[-C--:B------:R-:W-:Y:S01]  /*15ab0*/  FMUL.FTZ R64, R64, R60.reuse ;  /* 0x0000003c40407220 */ /* 0x080fe20000410000 */
[----:B------:R-:W-:Y:S01]  /*15ac0*/  FMUL.FTZ R119, R27, R60 ;  /* 0x0000003c1b777220 */ /* 0x000fe20000410000 */
[----:B------:R-:W-:Y:S01]  /*15ad0*/  IMAD.IADD R20, R61, 0x1, R20 ;  /* 0x000000013d147824 */ /* 0x000fe200078e0214 */
[----:B-1----:R-:W-:-:S03]  /*15ae0*/  LOP3.LUT R53, R3, 0x6, RZ, 0xc0, !PT ;  /* 0x0000000603357812 */ /* 0x002fc600078ec0ff */
[-C--:B------:R-:W-:Y:S01]  /*15af0*/  FMUL.FTZ R145, R13, R60.reuse ;  /* 0x0000003c0d917220 */ /* 0x080fe20000410000 */
[-C--:B------:R-:W-:Y:S01]  /*15b00*/  FMUL.FTZ R136, R15, R60.reuse ;  /* 0x0000003c0f887220 */ /* 0x080fe20000410000 */
[-C--:B------:R-:W-:Y:S01]  /*15b10*/  FMUL.FTZ R65, R65, R60.reuse ;  /* 0x0000003c41417220 */ /* 0x080fe20000410000 */
[-C--:B------:R-:W-:Y:S01]  /*15b20*/  FMUL.FTZ R56, R56, R60.reuse ;  /* 0x0000003c38387220 */ /* 0x080fe20000410000 */
[----:B------:R-:W-:Y:S02]  /*15b30*/  IMAD R3, R55, 0x80, R53 ;  /* 0x0000008037037824 */ /* 0x000fe400078e0235 */
        /* <DEDUP_REMOVED lines=11> */
[C---:B--2---:R-:W-:Y:S03]  /*15bf0*/  HMMA.16816.F32.BF16 R8, R176.reuse, R128, R8 ;  /* 0x00000080b008723c */ /* 0x044fe60000041808 */
[-C--:B------:R-:W-:Y:S01]  /*15c00*/  FMUL.FTZ R129, R29, R60.reuse ;  /* 0x0000003c1d817220 */ /* 0x080fe20000410000 */
[-C--:B------:R-:W-:Y:S01]  /*15c10*/  FMUL.FTZ R49, R49, R60.reuse ;  /* 0x0000003c31317220 */ /* 0x080fe20000410000 */
[-C--:B------:R-:W-:Y:S01]  /*15c20*/  FMUL.FTZ R50, R50, R60.reuse ;  /* 0x0000003c32327220 */ /* 0x080fe20000410000 */
[-C--:B------:R-:W-:Y:S01]  /*15c30*/  FMUL.FTZ R51, R51, R60.reuse ;  /* 0x0000003c33337220 */ /* 0x080fe20000410000 */
[-C--:B------:R-:W-:Y:S01]  /*15c40*/  FMUL.FTZ R44, R44, R60.reuse ;  /* 0x0000003c2c2c7220 */ /* 0x080fe20000410000 */
[-C--:B------:R-:W-:Y:S01]  /*15c50*/  FMUL.FTZ R45, R45, R60.reuse ;  /* 0x0000003c2d2d7220 */ /* 0x080fe20000410000 */
[----:B------:R-:W-:Y:S01]  /*15c60*/  FMUL.FTZ R46, R46, R60 ;  /* 0x0000003c2e2e7220 */ /* 0x000fe20000410000 */
[----:B------:R-:W-:Y:S03]  /*15c70*/  HMMA.16816.F32.BF16 R4, R176, R130, R4 ;  /* 0x00000082b004723c */ /* 0x000fe60000041804 */
[----:B------:R-:W-:-:S02]  /*15c80*/  IMAD.IADD R29, R3, 0x1, R152 ;  /* 0x00000001031d7824 */ /* 0x000fc400078e0298 */
[-C--:B------:R-:W-:Y:S01]  /*15c90*/  FMUL.FTZ R128, R23, R60.reuse ;  /* 0x0000003c17807220 */ /* 0x080fe20000410000 */
[-C--:B------:R-:W-:Y:S01]  /*15ca0*/  FMUL.FTZ R22, R16, R60.reuse ;  /* 0x0000003c10167220 */ /* 0x080fe20000410000 */
[----:B------:R1:W2:Y:S01]  /*15cb0*/  MUFU.TANH R23, R124 ;  /* 0x0000007c00177308 */ /* 0x0002a20000002400 */
[-C--:B------:R-:W-:Y:S01]  /*15cc0*/  FMUL.FTZ R16, R18, R60.reuse ;  /* 0x0000003c12107220 */ /* 0x080fe20000410000 */
[C-C-:B------:R-:W-:Y:S01]  /*15cd0*/  IADD3 R18, PT, PT, R20.reuse, 0xff, -R29.reuse ;  /* 0x000000ff14127810 */ /* 0x140fe20007ffe81d */
[-C--:B------:R-:W-:Y:S01]  /*15ce0*/  FMUL.FTZ R131, R19, R60.reuse ;  /* 0x0000003c13837220 */ /* 0x080fe20000410000 */
[--C-:B------:R-:W-:Y:S01]  /*15cf0*/  IADD3 R27, PT, PT, R20, 0x100, -R29.reuse ;  /* 0x00000100141b7810 */ /* 0x100fe20007ffe81d */
[----:B------:R-:W-:Y:S01]  /*15d00*/  FMUL.FTZ R47, R47, R60 ;  /* 0x0000003c2f2f7220 */ /* 0x000fe20000410000 */
[----:B------:R-:W-:Y:S01]  /*15d10*/  IABS R19, R18 ;  /* 0x0000001200137213 */ /* 0x000fe20000000000 */
[-C--:B------:R-:W-:Y:S01]  /*15d20*/  FMUL.FTZ R40, R40, R60.reuse ;  /* 0x0000003c28287220 */ /* 0x080fe20000410000 */
[----:B------:R-:W3:Y:S01]  /*15d30*/  MUFU.TANH R63, R63 ;  /* 0x0000003f003f7308 */ /* 0x000ee20000002400 */
[-C--:B------:R-:W-:Y:S01]  /*15d40*/  FMUL.FTZ R18, R12, R60.reuse ;  /* 0x0000003c0c127220 */ /* 0x080fe20000410000 */
[-C--:B------:R-:W-:Y:S01]  /*15d50*/  FMUL.FTZ R137, R10, R60.reuse ;  /* 0x0000003c0a897220 */ /* 0x080fe20000410000 */
[-C--:B------:R-:W-:Y:S01]  /*15d60*/  FMUL.FTZ R12, R9, R60.reuse ;  /* 0x0000003c090c7220 */ /* 0x080fe20000410000 */
[-C--:B------:R-:W-:Y:S01]  /*15d70*/  FMUL.FTZ R41, R41, R60.reuse ;  /* 0x0000003c29297220 */ /* 0x080fe20000410000 */
[-C--:B------:R-:W-:Y:S01]  /*15d80*/  FMUL.FTZ R42, R42, R60.reuse ;  /* 0x0000003c2a2a7220 */ /* 0x080fe20000410000 */
[-C--:B------:R-:W-:Y:S01]  /*15d90*/  FMUL.FTZ R43, R43, R60.reuse ;  /* 0x0000003c2b2b7220 */ /* 0x080fe20000410000 */
[-C--:B------:R-:W-:Y:S01]  /*15da0*/  FMUL.FTZ R36, R36, R60.reuse ;  /* 0x0000003c24247220 */ /* 0x080fe20000410000 */
[----:B------:R-:W4:Y:S01]  /*15db0*/  MUFU.TANH R13, R120 ;  /* 0x00000078000d7308 */ /* 0x000f220000002400 */
[-C--:B------:R-:W-:Y:S01]  /*15dc0*/  FMUL.FTZ R10, R4, R60.reuse ;  /* 0x0000003c040a7220 */ /* 0x080fe20000410000 */
[----:B------:R-:W-:Y:S01]  /*15dd0*/  IABS R27, R27 ;  /* 0x0000001b001b7213 */ /* 0x000fe20000000000 */
[-C--:B------:R-:W-:Y:S01]  /*15de0*/  FMUL.FTZ R4, R5, R60.reuse ;  /* 0x0000003c05047220 */ /* 0x080fe20000410000 */
[--C-:B------:R-:W-:Y:S01]  /*15df0*/  IADD3 R9, PT, PT, R20, 0xf8, -R29.reuse ;  /* 0x000000f814097810 */ /* 0x100fe20007ffe81d */
[-C--:B------:R-:W-:Y:S01]  /*15e00*/  FMUL.FTZ R37, R37, R60.reuse ;  /* 0x0000003c25257220 */ /* 0x080fe20000410000 */
[-C--:B------:R-:W-:Y:S01]  /*15e10*/  FMUL.FTZ R38, R38, R60.reuse ;  /* 0x0000003c26267220 */ /* 0x080fe20000410000 */
[-C--:B------:R-:W-:Y:S01]  /*15e20*/  FMUL.FTZ R39, R39, R60.reuse ;  /* 0x0000003c27277220 */ /* 0x080fe20000410000 */
[----:B------:R5:W4:Y:S01]  /*15e30*/  MUFU.TANH R15, R64 ;  /* 0x00000040000f7308 */ /* 0x000b220000002400 */
[-C--:B-1----:R-:W-:Y:S01]  /*15e40*/  FMUL.FTZ R124, R14, R60.reuse ;  /* 0x0000003c0e7c7220 */ /* 0x082fe20000410000 */
[----:B------:R-:W-:Y:S01]  /*15e50*/  IADD3 R5, PT, PT, R20, 0xf0, -R29 ;  /* 0x000000f014057810 */ /* 0x000fe20007ffe81d */
[-C--:B------:R-:W-:Y:S01]  /*15e60*/  FMUL.FTZ R14, R8, R60.reuse ;  /* 0x0000003c080e7220 */ /* 0x080fe20000410000 */
[-C--:B------:R-:W-:Y:S01]  /*15e70*/  FMUL.FTZ R8, R11, R60.reuse ;  /* 0x0000003c0b087220 */ /* 0x080fe20000410000 */
[----:B------:R-:W-:Y:S01]  /*15e80*/  I2FP.F32.S32 R11, R27 ;  /* 0x0000001b000b7245 */ /* 0x000fe20000201400 */
[-C--:B------:R-:W-:Y:S01]  /*15e90*/  FMUL.FTZ R32, R32, R60.reuse ;  /* 0x0000003c20207220 */ /* 0x080fe20000410000 */
[----:B------:R-:W-:Y:S01]  /*15ea0*/  IABS R9, R9 ;  /* 0x0000000900097213 */ /* 0x000fe20000000000 */
[-C--:B------:R-:W-:Y:S01]  /*15eb0*/  FMUL.FTZ R33, R33, R60.reuse ;  /* 0x0000003c21217220 */ /* 0x080fe20000410000 */
[----:B------:R-:W-:Y:S01]  /*15ec0*/  IABS R5, R5 ;  /* 0x0000000500057213 */ /* 0x000fe20000000000 */
[----:B--2---:R-:W-:Y:S01]  /*15ed0*/  FFMA.FTZ R11, -R164, R11, R23 ;  /* 0x0000000ba40b7223 */ /* 0x004fe20000010117 */
[----:B------:R-:W-:Y:S01]  /*15ee0*/  I2FP.F32.S32 R166, R19 ;  /* 0x0000001300a67245 */ /* 0x000fe20000201400 */
[-C--:B------:R-:W-:Y:S01]  /*15ef0*/  FMUL.FTZ R34, R34, R60.reuse ;  /* 0x0000003c22227220 */ /* 0x080fe20000410000 */
[----:B------:R-:W-:Y:S01]  /*15f00*/  I2FP.F32.S32 R9, R9 ;  /* 0x0000000900097245 */ /* 0x000fe20000201400 */
[-C--:B------:R-:W-:Y:S01]  /*15f10*/  FMUL.FTZ R130, R28, R60.reuse ;  /* 0x0000003c1c827220 */ /* 0x080fe20000410000 */
[----:B------:R-:W-:Y:S01]  /*15f20*/  IADD3 R23, PT, PT, R20, 0xe7, -R29 ;  /* 0x000000e714177810 */ /* 0x000fe20007ffe81d */
[-C--:B------:R-:W-:Y:S01]  /*15f30*/  FMUL.FTZ R35, R35, R60.reuse ;  /* 0x0000003c23237220 */ /* 0x080fe20000410000 */
[-C--:B------:R-:W-:Y:S01]  /*15f40*/  FMUL.FTZ R30, R30, R60.reuse ;  /* 0x0000003c1e1e7220 */ /* 0x080fe20000410000 */
[----:B-----5:R-:W-:Y:S01]  /*15f50*/  I2FP.F32.S32 R64, R5 ;  /* 0x0000000500407245 */ /* 0x020fe20000201400 */
[-C--:B------:R-:W-:Y:S01]  /*15f60*/  FMUL.FTZ R28, R31, R60.reuse ;  /* 0x0000003c1f1c7220 */ /* 0x080fe20000410000 */
[-C--:B------:R-:W-:Y:S01]  /*15f70*/  FMUL.FTZ R24, R24, R60.reuse ;  /* 0x0000003c18187220 */ /* 0x080fe20000410000 */
[-C--:B------:R-:W-:Y:S01]  /*15f80*/  FMUL.FTZ R25, R25, R60.reuse ;  /* 0x0000003c19197220 */ /* 0x080fe20000410000 */
[-C--:B------:R-:W-:Y:S01]  /*15f90*/  FMUL.FTZ R17, R17, R60.reuse ;  /* 0x0000003c11117220 */ /* 0x080fe20000410000 */
[-C--:B------:R-:W-:Y:S01]  /*15fa0*/  FMUL.FTZ R6, R6, R60.reuse ;  /* 0x0000003c06067220 */ /* 0x080fe20000410000 */
[----:B------:R-:W1:Y:S01]  /*15fb0*/  MUFU.TANH R65, R65 ;  /* 0x0000004100417308 */ /* 0x000e620000002400 */
[----:B------:R-:W-:Y:S01]  /*15fc0*/  FMUL.FTZ R60, R7, R60 ;  /* 0x0000003c073c7220 */ /* 0x000fe20000410000 */
[C---:B---3--:R-:W-:Y:S01]  /*15fd0*/  FFMA.FTZ R7, -R164.reuse, R166, R63 ;  /* 0x000000a6a4077223 */ /* 0x048fe2000001013f */
[C---:B----4-:R-:W-:Y:S01]  /*15fe0*/  FFMA.FTZ R9, -R164.reuse, R9, R13 ;  /* 0x00000009a4097223 */ /* 0x050fe2000001010d */
[----:B------:R-:W-:Y:S01]  /*15ff0*/  FFMA.FTZ R64, -R164, R64, R15 ;  /* 0x00000040a4407223 */ /* 0x000fe2000001010f */
[----:B------:R-:W-:Y:S01]  /*16000*/  IADD3 R19, PT, PT, R20, 0xef, -R29 ;  /* 0x000000ef14137810 */ /* 0x000fe20007ffe81d */
[----:B------:R-:W-:-:S04]  /*16010*/  DEPBAR.LE SB0, 0x0 ;  /* 0x000080000000791a */ /* 0x000fc80000000000 */
[----:B------:R2:W-:Y:S01]  /*16020*/  MUFU.TANH R63, R56 ;  /* 0x00000038003f7308 */ /* 0x0005e20000002400 */
[----:B------:R-:W-:-:S07]  /*16030*/  IABS R19, R19 ;  /* 0x0000001300137213 */ /* 0x000fce0000000000 */
[----:B------:R3:W4:Y:S01]  /*16040*/  MUFU.TANH R13, R57 ;  /* 0x00000039000d7308 */ /* 0x0007220000002400 */
[----:B------:R-:W-:-:S07]  /*16050*/  IADD3 R27, PT, PT, R20, 0xd8, -R29 ;  /* 0x000000d8141b7810 */ /* 0x000fce0007ffe81d */
[----:B------:R-:W5:Y:S01]  /*16060*/  MUFU.TANH R15, R48 ;  /* 0x00000030000f7308 */ /* 0x000f620000002400 */
[----:B--2---:R-:W-:-:S07]  /*16070*/  IABS R56, R23 ;  /* 0x0000001700387213 */ /* 0x004fce0000000000 */
[----:B------:R2:W5:Y:S01]  /*16080*/  MUFU.TANH R23, R44 ;  /* 0x0000002c00177308 */ /* 0x0005620000002400 */
[----:B---3--:R-:W-:Y:S02]  /*16090*/  IADD3 R57, PT, PT, R20, 0xe0, -R29 ;  /* 0x000000e014397810 */ /* 0x008fe40007ffe81d */
[----:B------:R-:W-:Y:S02]  /*160a0*/  I2FP.F32.S32 R19, R19 ;  /* 0x0000001300137245 */ /* 0x000fe40000201400 */
[----:B------:R-:W-:Y:S02]  /*160b0*/  IABS R57, R57 ;  /* 0x0000003900397213 */ /* 0x000fe40000000000 */
[----:B------:R-:W-:Y:S01]  /*160c0*/  IABS R27, R27 ;  /* 0x0000001b001b7213 */ /* 0x000fe20000000000 */
[----:B------:R-:W3:Y:S01]  /*160d0*/  MUFU.TANH R45, R45 ;  /* 0x0000002d002d7308 */ /* 0x000ee20000002400 */
[----:B------:R-:W-:Y:S01]  /*160e0*/  I2FP.F32.S32 R56, R56 ;  /* 0x0000003800387245 */ /* 0x000fe20000201400 */
[----:B-1----:R-:W-:Y:S01]  /*160f0*/  FFMA.FTZ R65, -R164, R19, R65 ;  /* 0x00000013a4417223 */ /* 0x002fe20000010141 */
[----:B------:R-:W-:-:S03]  /*16100*/  I2FP.F32.S32 R57, R57 ;  /* 0x0000003900397245 */ /* 0x000fc60000201400 */
[C---:B----4-:R-:W-:Y:S02]  /*16110*/  FFMA.FTZ R13, -R164.reuse, R56, R13 ;  /* 0x00000038a40d7223 */ /* 0x050fe4000001010d */
[----:B------:R1:W4:Y:S01]  /*16120*/  MUFU.TANH R19, R40 ;  /* 0x0000002800137308 */ /* 0x0003220000002400 */
[----:B--2---:R-:W-:Y:S01]  /*16130*/  I2FP.F32.S32 R44, R27 ;  /* 0x0000001b002c7245 */ /* 0x004fe20000201400 */
[----:B-----5:R-:W-:Y:S01]  /*16140*/  FFMA.FTZ R57, -R164, R57, R15 ;  /* 0x00000039a4397223 */ /* 0x020fe2000001010f */
[----:B------:R-:W-:-:S03]  /*16150*/  IADD3 R56, PT, PT, R20, 0xd7, -R29 ;  /* 0x000000d714387810 */ /* 0x000fc60007ffe81d */
[----:B------:R-:W-:Y:S01]  /*16160*/  FFMA.FTZ R15, -R164, R44, R23 ;  /* 0x0000002ca40f7223 */ /* 0x000fe20000010117 */
[C-C-:B------:R-:W-:Y:S02]  /*16170*/  IADD3 R44, PT, PT, R20.reuse, 0xd0, -R29.reuse ;  /* 0x000000d0142c7810 */ /* 0x140fe40007ffe81d */
[----:B------:R-:W-:Y:S02]  /*16180*/  IABS R56, R56 ;  /* 0x0000003800387213 */ /* 0x000fe40000000000 */
[----:B------:R-:W-:Y:S02]  /*16190*/  IABS R44, R44 ;  /* 0x0000002c002c7213 */ /* 0x000fe40000000000 */
[----:B------:R-:W-:Y:S01]  /*161a0*/  I2FP.F32.S32 R56, R56 ;  /* 0x0000003800387245 */ /* 0x000fe20000201400 */
[----:B------:R-:W2:Y:S01]  /*161b0*/  MUFU.TANH R27, R36 ;  /* 0x00000024001b7308 */ /* 0x000ea20000002400 */
[----:B------:R-:W-:Y:S02]  /*161c0*/  I2FP.F32.S32 R44, R44 ;  /* 0x0000002c002c7245 */ /* 0x000fe40000201400 */
[----:B------:R-:W-:Y:S01]  /*161d0*/  IADD3 R23, PT, PT, R20, 0xcf, -R29 ;  /* 0x000000cf14177810 */ /* 0x000fe20007ffe81d */
[----:B---3--:R-:W-:-:S04]  /*161e0*/  FFMA.FTZ R56, -R164, R56, R45 ;  /* 0x00000038a4387223 */ /* 0x008fc8000001012d */
[----:B------:R4:W-:Y:S01]  /*161f0*/  MUFU.TANH R31, R41 ;  /* 0x00000029001f7308 */ /* 0x0009e20000002400 */
[----:B-1----:R-:W-:-:S07]  /*16200*/  IABS R40, R23 ;  /* 0x0000001700287213 */ /* 0x002fce0000000000 */
[----:B------:R1:W-:Y:S01]  /*16210*/  MUFU.TANH R45, R32 ;  /* 0x00000020002d7308 */ /* 0x0003e20000002400 */
[----:B----4-:R-:W-:Y:S01]  /*16220*/  FFMA.FTZ R41, -R164, R44, R19 ;  /* 0x0000002ca4297223 */ /* 0x010fe20000010113 */
[----:B------:R-:W-:-:S06]  /*16230*/  IADD3 R19, PT, PT, R20, 0xc8, -R29 ;  /* 0x000000c814137810 */ /* 0x000fcc0007ffe81d */
[----:B------:R3:W-:Y:S01]  /*16240*/  MUFU.TANH R23, R37 ;  /* 0x0000002500177308 */ /* 0x0007e20000002400 */
[C-C-:B------:R-:W-:Y:S02]  /*16250*/  IADD3 R44, PT, PT, R20.reuse, 0xc0, -R29.reuse ;  /* 0x000000c0142c7810 */ /* 0x140fe40007ffe81d */
[----:B------:R-:W-:Y:S02]  /*16260*/  IADD3 R120, PT, PT, R20, 0xf7, -R29 ;  /* 0x000000f714787810 */ /* 0x000fe40007ffe81d */
[----:B------:R-:W-:-:S03]  /*16270*/  IABS R44, R44 ;  /* 0x0000002c002c7213 */ /* 0x000fc60000000000 */
[----:B------:R-:W4:Y:S01]  /*16280*/  MUFU.TANH R121, R121 ;  /* 0x0000007900797308 */ /* 0x000f220000002400 */
[----:B-1----:R-:W-:Y:S02]  /*16290*/  I2FP.F32.S32 R32, R44 ;  /* 0x0000002c00207245 */ /* 0x002fe40000201400 */
[----:B---3--:R-:W-:-:S04]  /*162a0*/  IABS R37, R19 ;  /* 0x0000001300257213 */ /* 0x008fc80000000000 */
[----:B------:R-:W-:Y:S01]  /*162b0*/  I2FP.F32.S32 R37, R37 ;  /* 0x0000002500257245 */ /* 0x000fe20000201400 */
[----:B------:R1:W-:Y:S01]  /*162c0*/  MUFU.TANH R19, R33 ;  /* 0x0000002100137308 */ /* 0x0003e20000002400 */
[----:B------:R-:W-:-:S03]  /*162d0*/  IABS R120, R120 ;  /* 0x0000007800787213 */ /* 0x000fc60000000000 */
[----:B--2---:R-:W-:Y:S01]  /*162e0*/  FFMA.FTZ R37, -R164, R37, R27 ;  /* 0x00000025a4257223 */ /* 0x004fe2000001011b */
[----:B------:R-:W-:-:S03]  /*162f0*/  I2FP.F32.S32 R120, R120 ;  /* 0x0000007800787245 */ /* 0x000fc60000201400 */
[----:B------:R-:W2:Y:S01]  /*16300*/  MUFU.TANH R27, R129 ;  /* 0x00000081001b7308 */ /* 0x000ea20000002400 */
[----:B------:R-:W-:Y:S01]  /*16310*/  IADD3 R44, PT, PT, R20, 0xb7, -R29 ;  /* 0x000000b7142c7810 */ /* 0x000fe20007ffe81d */
[C---:B----4-:R-:W-:Y:S01]  /*16320*/  FFMA.FTZ R5, -R164.reuse, R120, R121 ;  /* 0x00000078a4057223 */ /* 0x050fe20000010179 */
[----:B-1----:R-:W-:Y:S01]  /*16330*/  FFMA.FTZ R33, -R164, R32, R45 ;  /* 0x00000020a4217223 */ /* 0x002fe2000001012d */
[----:B------:R-:W-:-:S04]  /*16340*/  IADD3 R32, PT, PT, R20, 0xbf, -R29 ;  /* 0x000000bf14207810 */ /* 0x000fc80007ffe81d */
[----:B------:R-:W1:Y:S01]  /*16350*/  MUFU.TANH R121, R26 ;  /* 0x0000001a00797308 */ /* 0x000e620000002400 */
[----:B------:R-:W-:Y:S02]  /*16360*/  IABS R44, R44 ;  /* 0x0000002c002c7213 */ /* 0x000fe40000000000 */
[----:B------:R-:W-:Y:S02]  /*16370*/  IABS R32, R32 ;  /* 0x0000002000207213 */ /* 0x000fe40000000000 */
[----:B------:R-:W-:Y:S02]  /*16380*/  I2FP.F32.S32 R44, R44 ;  /* 0x0000002c002c7245 */ /* 0x000fe40000201400 */
[----:B------:R-:W-:Y:S01]  /*16390*/  I2FP.F32.S32 R32, R32 ;  /* 0x0000002000207245 */ /* 0x000fe20000201400 */
[----:B------:R3:W-:Y:S01]  /*163a0*/  MUFU.TANH R45, R24 ;  /* 0x00000018002d7308 */ /* 0x0007e20000002400 */
[----:B------:R-:W-:Y:S01]  /*163b0*/  IADD3 R120, PT, PT, R20, 0xe8, -R29 ;  /* 0x000000e814787810 */ /* 0x000fe20007ffe81d */
[----:B--2---:R-:W-:-:S02]  /*163c0*/  FFMA.FTZ R27, -R164, R44, R27 ;  /* 0x0000002ca41b7223 */ /* 0x004fc4000001011b */
[----:B------:R-:W-:Y:S01]  /*163d0*/  FFMA.FTZ R32, -R164, R32, R19 ;  /* 0x00000020a4207223 */ /* 0x000fe20000010113 */
[----:B------:R-:W-:-:S03]  /*163e0*/  IADD3 R19, PT, PT, R20, 0xb0, -R29 ;  /* 0x000000b014137810 */ /* 0x000fc60007ffe81d */
[----:B------:R-:W2:Y:S01]  /*163f0*/  MUFU.TANH R25, R25 ;  /* 0x0000001900197308 */ /* 0x000ea20000002400 */
[C-C-:B------:R-:W-:Y:S02]  /*16400*/  IADD3 R44, PT, PT, R20.reuse, 0xaf, -R29.reuse ;  /* 0x000000af142c7810 */ /* 0x140fe40007ffe81d */
[----:B------:R-:W-:Y:S02]  /*16410*/  IABS R19, R19 ;  /* 0x0000001300137213 */ /* 0x000fe40000000000 */
[----:B---3--:R-:W-:-:S04]  /*16420*/  IADD3 R24, PT, PT, R20, 0xa8, -R29 ;  /* 0x000000a814187810 */ /* 0x008fc80007ffe81d */
[----:B------:R-:W-:Y:S02]  /*16430*/  IABS R24, R24 ;  /* 0x0000001800187213 */ /* 0x000fe40000000000 */
[----:B------:R-:W-:Y:S02]  /*16440*/  IABS R120, R120 ;  /* 0x0000007800787213 */ /* 0x000fe40000000000 */
[----:B------:R-:W-:Y:S02]  /*16450*/  I2FP.F32.S32 R24, R24 ;  /* 0x0000001800187245 */ /* 0x000fe40000201400 */
[----:B------:R-:W-:Y:S02]  /*16460*/  IABS R44, R44 ;  /* 0x0000002c002c7213 */ /* 0x000fe40000000000 */
[----:B------:R-:W-:Y:S01]  /*16470*/  I2FP.F32.S32 R120, R120 ;  /* 0x0000007800787245 */ /* 0x000fe20000201400 */
[C---:B-1----:R-:W-:Y:S01]  /*16480*/  FFMA.FTZ R24, -R164.reuse, R24, R121 ;  /* 0x00000018a4187223 */ /* 0x042fe20000010179 */
[----:B------:R-:W-:Y:S01]  /*16490*/  I2FP.F32.S32 R26, R19 ;  /* 0x00000013001a7245 */ /* 0x000fe20000201400 */
[----:B------:R-:W-:Y:S01]  /*164a0*/  MUFU.TANH R121, R17 ;  /* 0x0000001100797308 */ /* 0x000fe20000002400 */
[----:B------:R-:W-:Y:S01]  /*164b0*/  I2FP.F32.S32 R44, R44 ;  /* 0x0000002c002c7245 */ /* 0x000fe20000201400 */
[----:B------:R-:W-:Y:S01]  /*164c0*/  FFMA.FTZ R63, -R164, R120, R63 ;  /* 0x00000078a43f7223 */ /* 0x000fe2000001013f */
[----:B------:R-:W-:-:S05]  /*164d0*/  IADD3 R120, PT, PT, R20, 0xa0, -R29 ;  /* 0x000000a014787810 */ /* 0x000fca0007ffe81d */
[----:B------:R1:W3:Y:S01]  /*164e0*/  MUFU.TANH R19, R22 ;  /* 0x0000001600137308 */ /* 0x0002e20000002400 */
[----:B--2---:R-:W-:Y:S01]  /*164f0*/  FFMA.FTZ R25, -R164, R44, R25 ;  /* 0x0000002ca4197223 */ /* 0x004fe20000010119 */
[----:B------:R-:W-:Y:S01]  /*16500*/  IADD3 R44, PT, PT, R20, 0x9f, -R29 ;  /* 0x0000009f142c7810 */ /* 0x000fe20007ffe81d */
[----:B------:R-:W-:-:S03]  /*16510*/  FFMA.FTZ R26, -R164, R26, R45 ;  /* 0x0000001aa41a7223 */ /* 0x000fc6000001012d */
[----:B------:R-:W-:Y:S02]  /*16520*/  IABS R44, R44 ;  /* 0x0000002c002c7213 */ /* 0x000fe40000000000 */
[----:B------:R-:W2:Y:S01]  /*16530*/  MUFU.TANH R49, R49 ;  /* 0x0000003100317308 */ /* 0x000ea20000002400 */
[----:B------:R-:W-:Y:S02]  /*16540*/  IADD3 R48, PT, PT, R20, 0xdf, -R29 ;  /* 0x000000df14307810 */ /* 0x000fe40007ffe81d */
[----:B------:R-:W-:-:S05]  /*16550*/  I2FP.F32.S32 R44, R44 ;  /* 0x0000002c002c7245 */ /* 0x000fca0000201400 */
[----:B------:R4:W5:Y:S01]  /*16560*/  MUFU.TANH R45, R18 ;  /* 0x00000012002d7308 */ /* 0x0009620000002400 */
[----:B-1----:R-:W-:-:S04]  /*16570*/  IABS R22, R120 ;  /* 0x0000007800167213 */ /* 0x002fc80000000000 */
[----:B------:R-:W-:-:S03]  /*16580*/  I2FP.F32.S32 R22, R22 ;  /* 0x0000001600167245 */ /* 0x000fc60000201400 */
[----:B------:R-:W1:Y:S01]  /*16590*/  MUFU.TANH R17, R145 ;  /* 0x0000009100117308 */ /* 0x000e620000002400 */
[----:B------:R-:W-:Y:S01]  /*165a0*/  I2FP.F32.S32 R40, R40 ;  /* 0x0000002800287245 */ /* 0x000fe20000201400 */
[C---:B---3--:R-:W-:Y:S01]  /*165b0*/  FFMA.FTZ R22, -R164.reuse, R22, R19 ;  /* 0x00000016a4167223 */ /* 0x048fe20000010113 */
[----:B------:R-:W-:Y:S01]  /*165c0*/  IABS R48, R48 ;  /* 0x0000003000307213 */ /* 0x000fe20000000000 */
[----:B------:R-:W-:Y:S01]  /*165d0*/  FFMA.FTZ R19, -R164, R44, R121 ;  /* 0x0000002ca4137223 */ /* 0x000fe20000010179 */
[C-C-:B----4-:R-:W-:Y:S02]  /*165e0*/  IADD3 R18, PT, PT, R20.reuse, 0x98, -R29.reuse ;  /* 0x0000009814127810 */ /* 0x150fe40007ffe81d */
[----:B------:R-:W-:Y:S02]  /*165f0*/  IADD3 R44, PT, PT, R20, 0x97, -R29 ;  /* 0x00000097142c7810 */ /* 0x000fe40007ffe81d */
[----:B------:R-:W-:Y:S01]  /*16600*/  IABS R18, R18 ;  /* 0x0000001200127213 */ /* 0x000fe20000000000 */
[----:B------:R-:W-:Y:S01]  /*16610*/  FFMA.FTZ R40, -R164, R40, R31 ;  /* 0x00000028a4287223 */ /* 0x000fe2000001011f */
[----:B------:R-:W-:Y:S01]  /*16620*/  I2FP.F32.S32 R48, R48 ;  /* 0x0000003000307245 */ /* 0x000fe20000201400 */
[----:B------:R-:W3:Y:S01]  /*16630*/  MUFU.TANH R31, R130 ;  /* 0x00000082001f7308 */ /* 0x000ee20000002400 */
[----:B------:R-:W-:-:S02]  /*16640*/  I2FP.F32.S32 R18, R18 ;  /* 0x0000001200127245 */ /* 0x000fc40000201400 */
[----:B------:R-:W-:Y:S02]  /*16650*/  IADD3 R36, PT, PT, R20, 0xc7, -R29 ;  /* 0x000000c714247810 */ /* 0x000fe40007ffe81d */
[----:B------:R-:W-:Y:S01]  /*16660*/  IABS R44, R44 ;  /* 0x0000002c002c7213 */ /* 0x000fe20000000000 */
[C---:B--2---:R-:W-:Y:S01]  /*16670*/  FFMA.FTZ R49, -R164.reuse, R48, R49 ;  /* 0x00000030a4317223 */ /* 0x044fe20000010131 */
[----:B------:R-:W-:Y:S01]  /*16680*/  IABS R36, R36 ;  /* 0x0000002400247213 */ /* 0x000fe20000000000 */
[----:B-----5:R-:W-:Y:S01]  /*16690*/  FFMA.FTZ R18, -R164, R18, R45 ;  /* 0x00000012a4127223 */ /* 0x020fe2000001012d */
[----:B------:R-:W-:Y:S01]  /*166a0*/  I2FP.F32.S32 R44, R44 ;  /* 0x0000002c002c7245 */ /* 0x000fe20000201400 */
[----:B------:R-:W-:Y:S01]  /*166b0*/  MUFU.TANH R127, R127 ;  /* 0x0000007f007f7308 */ /* 0x000fe20000002400 */
[C---:B------:R-:W-:Y:S01]  /*166c0*/  IADD3 R48, PT, PT, R20.reuse, 0xb8, -R29 ;  /* 0x000000b814307810 */ /* 0x040fe20007ffe81d */
[----:B------:R-:W-:Y:S01]  /*166d0*/  VIADD R166, R20, 0x8 ;  /* 0x0000000814a67836 */ /* 0x000fe20000000000 */
[----:B------:R-:W-:Y:S01]  /*166e0*/  I2FP.F32.S32 R36, R36 ;  /* 0x0000002400247245 */ /* 0x000fe20000201400 */
[----:B-1----:R-:W-:-:S04]  /*166f0*/  FFMA.FTZ R17, -R164, R44, R17 ;  /* 0x0000002ca4117223 */ /* 0x002fc80000010111 */
[----:B------:R1:W2:Y:S01]  /*16700*/  MUFU.TANH R45, R12 ;  /* 0x0000000c002d7308 */ /* 0x0002a20000002400 */
[----:B------:R-:W-:Y:S02]  /*16710*/  IABS R48, R48 ;  /* 0x0000003000307213 */ /* 0x000fe40000000000 */
[--C-:B------:R-:W-:Y:S02]  /*16720*/  IADD3 R120, PT, PT, R20, 0x8f, -R29.reuse ;  /* 0x0000008f14787810 */ /* 0x100fe40007ffe81d */
[----:B------:R-:W-:Y:S01]  /*16730*/  IADD3 R44, PT, PT, R166, 0xff, -R29 ;  /* 0x000000ffa62c7810 */ /* 0x000fe20007ffe81d */
[C---:B------:R-:W-:Y:S01]  /*16740*/  FFMA.FTZ R36, -R164.reuse, R36, R23 ;  /* 0x00000024a4247223 */ /* 0x040fe20000010117 */
[----:B------:R-:W-:Y:S01]  /*16750*/  I2FP.F32.S32 R48, R48 ;  /* 0x0000003000307245 */ /* 0x000fe20000201400 */
[----:B------:R4:W5:Y:S01]  /*16760*/  MUFU.TANH R23, R135 ;  /* 0x0000008700177308 */ /* 0x0009620000002400 */
[----:B------:R-:W-:Y:S02]  /*16770*/  IABS R120, R120 ;  /* 0x0000007800787213 */ /* 0x000fe40000000000 */
[----:B------:R-:W-:Y:S01]  /*16780*/  IABS R44, R44 ;  /* 0x0000002c002c7213 */ /* 0x000fe20000000000 */
[----:B---3--:R-:W-:Y:S01]  /*16790*/  FFMA.FTZ R31, -R164, R48, R31 ;  /* 0x00000030a41f7223 */ /* 0x008fe2000001011f */
[----:B------:R-:W-:-:S02]  /*167a0*/  IADD3 R48, PT, PT, R20, 0xa7, -R29 ;  /* 0x000000a714307810 */ /* 0x000fc40007ffe81d */
[----:B------:R-:W-:Y:S01]  /*167b0*/  I2FP.F32.S32 R44, R44 ;  /* 0x0000002c002c7245 */ /* 0x000fe20000201400 */
[----:B------:R-:W3:Y:S01]  /*167c0*/  MUFU.TANH R145, R122 ;  /* 0x0000007a00917308 */ /* 0x000ee20000002400 */
[----:B-1----:R-:W-:Y:S02]  /*167d0*/  I2FP.F32.S32 R12, R120 ;  /* 0x00000078000c7245 */ /* 0x002fe40000201400 */
[----:B------:R-:W-:-:S05]  /*167e0*/  IABS R48, R48 ;  /* 0x0000003000307213 */ /* 0x000fca0000000000 */
[----:B------:R-:W1:Y:S01]  /*167f0*/  MUFU.TANH R123, R123 ;  /* 0x0000007b007b7308 */ /* 0x000e620000002400 */
[C---:B--2---:R-:W-:Y:S01]  /*16800*/  FFMA.FTZ R12, -R164.reuse, R12, R45 ;  /* 0x0000000ca40c7223 */ /* 0x044fe2000001012d */
[----:B----4-:R-:W-:Y:S01]  /*16810*/  FFMA.FTZ R135, -R164, R44, R127 ;  /* 0x0000002ca4877223 */ /* 0x010fe2000001017f */
[C-C-:B------:R-:W-:Y:S02]  /*16820*/  IADD3 R45, PT, PT, R166.reuse, 0xf8, -R29.reuse ;  /* 0x000000f8a62d7810 */ /* 0x140fe40007ffe81d */
[----:B------:R-:W-:-:S03]  /*16830*/  IADD3 R130, PT, PT, R166, 0xf7, -R29 ;  /* 0x000000f7a6827810 */ /* 0x000fc60007ffe81d */
[----:B------:R-:W2:Y:S01]  /*16840*/  MUFU.TANH R127, R66 ;  /* 0x00000042007f7308 */ /* 0x000ea20000002400 */
[----:B------:R-:W-:Y:S02]  /*16850*/  I2FP.F32.S32 R48, R48 ;  /* 0x0000003000307245 */ /* 0x000fe40000201400 */
[----:B------:R-:W-:Y:S02]  /*16860*/  IABS R45, R45 ;  /* 0x0000002d002d7213 */ /* 0x000fe40000000000 */
[----:B------:R-:W-:-:S03]  /*16870*/  IADD3 R44, PT, PT, R166, 0xf0, -R29 ;  /* 0x000000f0a62c7810 */ /* 0x000fc60007ffe81d */
[----:B------:R-:W4:Y:S01]  /*16880*/  MUFU.TANH R67, R67 ;  /* 0x0000004300437308 */ /* 0x000f220000002400 */
[----:B------:R-:W-:Y:S01]  /*16890*/  IABS R130, R130 ;  /* 0x0000008200827213 */ /* 0x000fe20000000000 */
[----:B-----5:R-:W-:Y:S01]  /*168a0*/  FFMA.FTZ R23, -R164, R48, R23 ;  /* 0x00000030a4177223 */ /* 0x020fe20000010117 */
[----:B------:R-:W-:-:S05]  /*168b0*/  IADD3 R129, PT, PT, R166, 0xef, -R29 ;  /* 0x000000efa6817810 */ /* 0x000fca0007ffe81d */
[----:B------:R5:W4:Y:S01]  /*168c0*/  MUFU.TANH R121, R14 ;  /* 0x0000000e00797308 */ /* 0x000b220000002400 */
[----:B------:R-:W-:Y:S02]  /*168d0*/  I2FP.F32.S32 R45, R45 ;  /* 0x0000002d002d7245 */ /* 0x000fe40000201400 */
[----:B------:R-:W-:Y:S02]  /*168e0*/  IADD3 R48, PT, PT, R20, 0x90, -R29 ;  /* 0x0000009014307810 */ /* 0x000fe40007ffe81d */
[----:B------:R-:W-:Y:S02]  /*168f0*/  IABS R44, R44 ;  /* 0x0000002c002c7213 */ /* 0x000fe40000000000 */
[----:B------:R-:W-:Y:S02]  /*16900*/  I2FP.F32.S32 R130, R130 ;  /* 0x0000008200827245 */ /* 0x000fe40000201400 */
[----:B------:R-:W-:Y:S01]  /*16910*/  IABS R129, R129 ;  /* 0x0000008100817213 */ /* 0x000fe20000000000 */
[C---:B---3--:R-:W-:Y:S01]  /*16920*/  FFMA.FTZ R145, -R164.reuse, R45, R145 ;  /* 0x0000002da4917223 */ /* 0x048fe20000010191 */
[----:B------:R-:W-:Y:S01]  /*16930*/  IABS R48, R48 ;  /* 0x0000003000307213 */ /* 0x000fe20000000000 */
[----:B------:R-:W3:Y:S01]  /*16940*/  MUFU.TANH R45, R59 ;  /* 0x0000003b002d7308 */ /* 0x000ee20000002400 */
[----:B------:R-:W-:Y:S01]  /*16950*/  I2FP.F32.S32 R44, R44 ;  /* 0x0000002c002c7245 */ /* 0x000fe20000201400 */
[----:B-1----:R-:W-:Y:S01]  /*16960*/  FFMA.FTZ R130, -R164, R130, R123 ;  /* 0x00000082a4827223 */ /* 0x002fe2000001017b */
[----:B------:R-:W-:-:S02]  /*16970*/  I2FP.F32.S32 R129, R129 ;  /* 0x0000008100817245 */ /* 0x000fc40000201400 */
[----:B-----5:R-:W-:-:S03]  /*16980*/  I2FP.F32.S32 R14, R48 ;  /* 0x00000030000e7245 */ /* 0x020fc60000201400 */
[----:B------:R-:W-:Y:S01]  /*16990*/  MUFU.TANH R123, R51 ;  /* 0x00000033007b7308 */ /* 0x000fe20000002400 */
[----:B--2---:R-:W-:Y:S01]  /*169a0*/  FFMA.FTZ R127, -R164, R44, R127 ;  /* 0x0000002ca47f7223 */ /* 0x004fe2000001017f */
[----:B------:R-:W-:Y:S01]  /*169b0*/  IADD3 R44, PT, PT, R166, 0xe7, -R29 ;  /* 0x000000e7a62c7810 */ /* 0x000fe20007ffe81d */
[----:B----4-:R-:W-:-:S05]  /*169c0*/  FFMA.FTZ R129, -R164, R129, R67 ;  /* 0x00000081a4817223 */ /* 0x010fca0000010143 */
[----:B------:R-:W1:Y:S01]  /*169d0*/  MUFU.TANH R51, R47 ;  /* 0x0000002f00337308 */ /* 0x000e620000002400 */
[----:B------:R-:W-:Y:S01]  /*169e0*/  FFMA.FTZ R14, -R164, R14, R121 ;  /* 0x0000000ea40e7223 */ /* 0x000fe20000010179 */
[----:B------:R-:W-:-:S06]  /*169f0*/  IABS R44, R44 ;  /* 0x0000002c002c7213 */ /* 0x000fcc0000000000 */
[----:B------:R2:W-:Y:S01]  /*16a00*/  MUFU.TANH R67, R46 ;  /* 0x0000002e00437308 */ /* 0x0005e20000002400 */
[----:B------:R-:W-:Y:S02]  /*16a10*/  I2FP.F32.S32 R44, R44 ;  /* 0x0000002c002c7245 */ /* 0x000fe40000201400 */
[----:B------:R-:W-:-:S05]  /*16a20*/  IADD3 R48, PT, PT, R166, 0x100, -R29 ;  /* 0x00000100a6307810 */ /* 0x000fca0007ffe81d */
[----:B------:R4:W5:Y:S08]  /*16a30*/  MUFU.TANH R165, R126 ;  /* 0x0000007e00a57308 */ /* 0x0009700000002400 */
[----:B------:R-:W5:Y:S01]  /*16a40*/  MUFU.TANH R121, R58 ;  /* 0x0000003a00797308 */ /* 0x000f620000002400 */
[----:B--2---:R-:W-:-:S04]  /*16a50*/  IADD3 R46, PT, PT, R166, 0xd7, -R29 ;  /* 0x000000d7a62e7810 */ /* 0x004fc80007ffe81d */
[----:B------:R-:W-:-:S03]  /*16a60*/  IABS R46, R46 ;  /* 0x0000002e002e7213 */ /* 0x000fc60000000000 */
[----:B------:R2:W-:Y:S01]  /*16a70*/  MUFU.TANH R47, R43 ;  /* 0x0000002b002f7308 */ /* 0x0005e20000002400 */
[----:B----4-:R-:W-:Y:S01]  /*16a80*/  IADD3 R126, PT, PT, R166, 0xe8, -R29 ;  /* 0x000000e8a67e7810 */ /* 0x010fe20007ffe81d */
[----:B---3--:R-:W-:Y:S01]  /*16a90*/  FFMA.FTZ R45, -R164, R44, R45 ;  /* 0x0000002ca42d7223 */ /* 0x008fe2000001012d */
[----:B------:R-:W-:Y:S02]  /*16aa0*/  IABS R48, R48 ;  /* 0x0000003000307213 */ /* 0x000fe40000000000 */
[----:B------:R-:W-:Y:S02]  /*16ab0*/  IABS R126, R126 ;  /* 0x0000007e007e7213 */ /* 0x000fe40000000000 */
[----:B------:R-:W-:Y:S01]  /*16ac0*/  IADD3 R44, PT, PT, R166, 0xdf, -R29 ;  /* 0x000000dfa62c7810 */ /* 0x000fe20007ffe81d */
[----:B------:R-:W3:Y:S01]  /*16ad0*/  MUFU.TANH R167, R50 ;  /* 0x0000003200a77308 */ /* 0x000ee20000002400 */
[----:B------:R-:W-:Y:S02]  /*16ae0*/  I2FP.F32.S32 R48, R48 ;  /* 0x0000003000307245 */ /* 0x000fe40000201400 */
[----:B------:R-:W-:-:S02]  /*16af0*/  I2FP.F32.S32 R126, R126 ;  /* 0x0000007e007e7245 */ /* 0x000fc40000201400 */
[----:B--2---:R-:W-:Y:S02]  /*16b00*/  I2FP.F32.S32 R43, R46 ;  /* 0x0000002e002b7245 */ /* 0x004fe40000201400 */
[----:B------:R-:W-:-:S03]  /*16b10*/  IABS R44, R44 ;  /* 0x0000002c002c7213 */ /* 0x000fc60000000000 */
[----:B-1----:R-:W-:Y:S02]  /*16b20*/  FFMA.FTZ R43, -R164, R43, R51 ;  /* 0x0000002ba42b7223 */ /* 0x002fe40000010133 */
[----:B------:R-:W-:Y:S01]  /*16b30*/  MUFU.TANH R51, R35 ;  /* 0x0000002300337308 */ /* 0x000fe20000002400 */
[----:B------:R-:W-:Y:S01]  /*16b40*/  IADD3 R59, PT, PT, R166, 0xe0, -R29 ;  /* 0x000000e0a63b7810 */ /* 0x000fe20007ffe81d */
[C---:B-----5:R-:W-:Y:S01]  /*16b50*/  FFMA.FTZ R165, -R164.reuse, R48, R165 ;  /* 0x00000030a4a57223 */ /* 0x060fe200000101a5 */
[----:B------:R-:W-:Y:S01]  /*16b60*/  FFMA.FTZ R126, -R164, R126, R121 ;  /* 0x0000007ea47e7223 */ /* 0x000fe20000010179 */
[----:B------:R-:W-:-:S04]  /*16b70*/  I2FP.F32.S32 R44, R44 ;  /* 0x0000002c002c7245 */ /* 0x000fc80000201400 */
[----:B------:R-:W1:Y:S01]  /*16b80*/  MUFU.TANH R35, R119 ;  /* 0x0000007700237308 */ /* 0x000e620000002400 */
[C-C-:B------:R-:W-:Y:S02]  /*16b90*/  IADD3 R48, PT, PT, R166.reuse, 0xcf, -R29.reuse ;  /* 0x000000cfa6307810 */ /* 0x140fe40007ffe81d */
[----:B------:R-:W-:Y:S02]  /*16ba0*/  IADD3 R66, PT, PT, R166, 0xaf, -R29 ;  /* 0x000000afa6427810 */ /* 0x000fe40007ffe81d */
[----:B------:R-:W-:-:S03]  /*16bb0*/  IABS R59, R59 ;  /* 0x0000003b003b7213 */ /* 0x000fc60000000000 */
[----:B------:R2:W4:Y:S01]  /*16bc0*/  MUFU.TANH R121, R42 ;  /* 0x0000002a00797308 */ /* 0x0005220000002400 */
[----:B------:R-:W-:Y:S01]  /*16bd0*/  FFMA.FTZ R123, -R164, R44, R123 ;  /* 0x0000002ca47b7223 */ /* 0x000fe2000001017b */
[----:B------:R-:W-:Y:S02]  /*16be0*/  IABS R66, R66 ;  /* 0x0000004200427213 */ /* 0x000fe40000000000 */
[----:B------:R-:W-:-:S04]  /*16bf0*/  I2FP.F32.S32 R59, R59 ;  /* 0x0000003b003b7245 */ /* 0x000fc80000201400 */
[----:B------:R-:W5:Y:S01]  /*16c00*/  MUFU.TANH R119, R16 ;  /* 0x0000001000777308 */ /* 0x000f620000002400 */
[----:B------:R-:W-:Y:S02]  /*16c10*/  IADD3 R44, PT, PT, R166, 0xd0, -R29 ;  /* 0x000000d0a62c7810 */ /* 0x000fe40007ffe81d */
[----:B------:R-:W-:Y:S01]  /*16c20*/  I2FP.F32.S32 R66, R66 ;  /* 0x0000004200427245 */ /* 0x000fe20000201400 */
[----:B---3--:R-:W-:Y:S01]  /*16c30*/  FFMA.FTZ R59, -R164, R59, R167 ;  /* 0x0000003ba43b7223 */ /* 0x008fe200000101a7 */
[----:B------:R-:W-:Y:S02]  /*16c40*/  IABS R44, R44 ;  /* 0x0000002c002c7213 */ /* 0x000fe40000000000 */
[----:B--2---:R-:W-:Y:S02]  /*16c50*/  IABS R42, R48 ;  /* 0x00000030002a7213 */ /* 0x004fe40000000000 */
[----:B------:R-:W-:Y:S01]  /*16c60*/  IADD3 R48, PT, PT, R166, 0xa0, -R29 ;  /* 0x000000a0a6307810 */ /* 0x000fe20007ffe81d */
[----:B------:R-:W2:Y:S01]  /*16c70*/  MUFU.TANH R21, R21 ;  /* 0x0000001500157308 */ /* 0x000ea20000002400 */
[----:B------:R-:W-:-:S02]  /*16c80*/  I2FP.F32.S32 R42, R42 ;  /* 0x0000002a002a7245 */ /* 0x000fc40000201400 */
[----:B------:R-:W-:Y:S01]  /*16c90*/  IABS R48, R48 ;  /* 0x0000003000307213 */ /* 0x000fe20000000000 */
[----:B-1----:R-:W-:Y:S01]  /*16ca0*/  FFMA.FTZ R66, -R164, R66, R35 ;  /* 0x00000042a4427223 */ /* 0x002fe20000010123 */
[----:B------:R-:W-:Y:S01]  /*16cb0*/  IADD3 R122, PT, PT, R166, 0xd8, -R29 ;  /* 0x000000d8a67a7810 */ /* 0x000fe20007ffe81d */
[----:B------:R-:W-:Y:S02]  /*16cc0*/  FFMA.FTZ R47, -R164, R42, R47 ;  /* 0x0000002aa42f7223 */ /* 0x000fe4000001012f */
[----:B------:R1:W3:Y:S01]  /*16cd0*/  MUFU.TANH R167, R34 ;  /* 0x0000002200a77308 */ /* 0x0002e20000002400 */
[----:B------:R-:W-:Y:S02]  /*16ce0*/  I2FP.F32.S32 R44, R44 ;  /* 0x0000002c002c7245 */ /* 0x000fe40000201400 */
[C-C-:B------:R-:W-:Y:S02]  /*16cf0*/  IADD3 R50, PT, PT, R166.reuse, 0xa8, -R29.reuse ;  /* 0x000000a8a6327810 */ /* 0x140fe40007ffe81d */
[----:B------:R-:W-:-:S03]  /*16d00*/  IADD3 R42, PT, PT, R166, 0xc7, -R29 ;  /* 0x000000c7a62a7810 */ /* 0x000fc60007ffe81d */
[----:B------:R-:W3:Y:S01]  /*16d10*/  MUFU.TANH R39, R39 ;  /* 0x0000002700277308 */ /* 0x000ee20000002400 */
[----:B------:R-:W-:Y:S02]  /*16d20*/  I2FP.F32.S32 R48, R48 ;  /* 0x0000003000307245 */ /* 0x000fe40000201400 */
[----:B------:R-:W-:Y:S01]  /*16d30*/  IABS R122, R122 ;  /* 0x0000007a007a7213 */ /* 0x000fe20000000000 */
[----:B----4-:R-:W-:Y:S01]  /*16d40*/  FFMA.FTZ R121, -R164, R44, R121 ;  /* 0x0000002ca4797223 */ /* 0x010fe20000010179 */
[----:B------:R-:W-:-:S03]  /*16d50*/  IABS R50, R50 ;  /* 0x0000003200327213 */ /* 0x000fc60000000000 */
[----:B------:R-:W4:Y:S01]  /*16d60*/  MUFU.TANH R35, R124 ;  /* 0x0000007c00237308 */ /* 0x000f220000002400 */
[----:B------:R-:W-:Y:S01]  /*16d70*/  IABS R42, R42 ;  /* 0x0000002a002a7213 */ /* 0x000fe20000000000 */
[----:B-----5:R-:W-:Y:S01]  /*16d80*/  FFMA.FTZ R48, -R164, R48, R119 ;  /* 0x00000030a4307223 */ /* 0x020fe20000010177 */
[----:B------:R-:W-:-:S05]  /*16d90*/  IADD3 R44, PT, PT, R166, 0x98, -R29 ;  /* 0x00000098a62c7810 */ /* 0x000fca0007ffe81d */
[----:B------:R5:W-:Y:S01]  /*16da0*/  MUFU.TANH R169, R38 ;  /* 0x0000002600a97308 */ /* 0x000be20000002400 */
[----:B------:R-:W-:Y:S02]  /*16db0*/  I2FP.F32.S32 R122, R122 ;  /* 0x0000007a007a7245 */ /* 0x000fe40000201400 */
[----:B------:R-:W-:-:S05]  /*16dc0*/  IADD3 R119, PT, PT, R166, 0x90, -R29 ;  /* 0x00000090a6777810 */ /* 0x000fca0007ffe81d */
[----:B------:R-:W4:Y:S01]  /*16dd0*/  MUFU.TANH R16, R137 ;  /* 0x0000008900107308 */ /* 0x000f220000002400 */
[----:B------:R-:W-:Y:S02]  /*16de0*/  I2FP.F32.S32 R50, R50 ;  /* 0x0000003200327245 */ /* 0x000fe40000201400 */
[----:B-1----:R-:W-:Y:S02]  /*16df0*/  I2FP.F32.S32 R34, R42 ;  /* 0x0000002a00227245 */ /* 0x002fe40000201400 */
[----:B-----5:R-:W-:-:S04]  /*16e00*/  IADD3 R38, PT, PT, R166, 0xc0, -R29 ;  /* 0x000000c0a6267810 */ /* 0x020fc80007ffe81d */
[----:B------:R-:W-:Y:S02]  /*16e10*/  IABS R38, R38 ;  /* 0x0000002600267213 */ /* 0x000fe40000000000 */
[----:B------:R-:W-:Y:S02]  /*16e20*/  IADD3 R42, PT, PT, R166, 0xb8, -R29 ;  /* 0x000000b8a62a7810 */ /* 0x000fe40007ffe81d */
[----:B------:R-:W-:Y:S01]  /*16e30*/  IABS R44, R44 ;  /* 0x0000002c002c7213 */ /* 0x000fe20000000000 */
[C---:B------:R-:W-:Y:S01]  /*16e40*/  FFMA.FTZ R122, -R164.reuse, R122, R67 ;  /* 0x0000007aa47a7223 */ /* 0x040fe20000010143 */
[----:B------:R-:W-:Y:S02]  /*16e50*/  I2FP.F32.S32 R38, R38 ;  /* 0x0000002600267245 */ /* 0x000fe40000201400 */
[----:B------:R-:W-:Y:S01]  /*16e60*/  IABS R119, R119 ;  /* 0x0000007700777213 */ /* 0x000fe20000000000 */
[----:B------:R1:W5:Y:S01]  /*16e70*/  MUFU.TANH R67, R30 ;  /* 0x0000001e00437308 */ /* 0x0003620000002400 */
[----:B--2---:R-:W-:Y:S01]  /*16e80*/  FFMA.FTZ R50, -R164, R50, R21 ;  /* 0x00000032a4327223 */ /* 0x004fe20000010115 */
[----:B------:R-:W-:-:S02]  /*16e90*/  IABS R42, R42 ;  /* 0x0000002a002a7213 */ /* 0x000fc40000000000 */
[----:B------:R-:W-:Y:S01]  /*16ea0*/  I2FP.F32.S32 R44, R44 ;  /* 0x0000002c002c7245 */ /* 0x000fe20000201400 */
[C---:B---3--:R-:W-:Y:S01]  /*16eb0*/  FFMA.FTZ R38, -R164.reuse, R38, R167 ;  /* 0x00000026a4267223 */ /* 0x048fe200000101a7 */
[----:B------:R-:W-:Y:S02]  /*16ec0*/  I2FP.F32.S32 R119, R119 ;  /* 0x0000007700777245 */ /* 0x000fe40000201400 */
[----:B------:R-:W2:Y:S01]  /*16ed0*/  MUFU.TANH R21, R136 ;  /* 0x0000008800157308 */ /* 0x000ea20000002400 */
[----:B------:R-:W-:Y:S01]  /*16ee0*/  FFMA.FTZ R39, -R164, R34, R39 ;  /* 0x00000022a4277223 */ /* 0x000fe20000010127 */
[----:B------:R-:W-:Y:S01]  /*16ef0*/  IADD3 R120, PT, PT, R166, 0xc8, -R29 ;  /* 0x000000c8a6787810 */ /* 0x000fe20007ffe81d */
[----:B----4-:R-:W-:Y:S01]  /*16f00*/  FFMA.FTZ R44, -R164, R44, R35 ;  /* 0x0000002ca42c7223 */ /* 0x010fe20000010123 */
[----:B------:R-:W-:Y:S01]  /*16f10*/  IADD3 R34, PT, PT, R166, 0xbf, -R29 ;  /* 0x000000bfa6227810 */ /* 0x000fe20007ffe81d */
[----:B------:R-:W-:-:S03]  /*16f20*/  FFMA.FTZ R35, -R164, R119, R16 ;  /* 0x00000077a4237223 */ /* 0x000fc60000010110 */
[----:B------:R3:W4:Y:S01]  /*16f30*/  MUFU.TANH R167, R28 ;  /* 0x0000001c00a77308 */ /* 0x0007220000002400 */
[----:B------:R-:W-:Y:S01]  /*16f40*/  VIADD R119, R3, 0xffffff00 ;  /* 0xffffff0003777836 */ /* 0x000fe20000000000 */
[----:B------:R-:W-:Y:S02]  /*16f50*/  IABS R120, R120 ;  /* 0x0000007800787213 */ /* 0x000fe40000000000 */
[----:B-1----:R-:W-:Y:S02]  /*16f60*/  IABS R30, R34 ;  /* 0x00000022001e7213 */ /* 0x002fe40000000000 */
[----:B------:R-:W-:Y:S02]  /*16f70*/  I2FP.F32.S32 R120, R120 ;  /* 0x0000007800787245 */ /* 0x000fe40000201400 */
[----:B------:R-:W-:Y:S02]  /*16f80*/  I2FP.F32.S32 R30, R30 ;  /* 0x0000001e001e7245 */ /* 0x000fe40000201400 */
[----:B------:R-:W-:-:S02]  /*16f90*/  ISETP.GE.AND P6, PT, R119, R163, PT ;  /* 0x000000a37700720c */ /* 0x000fc40003fc6270 */
[----:B---3--:R-:W-:Y:S02]  /*16fa0*/  I2FP.F32.S32 R28, R42 ;  /* 0x0000002a001c7245 */ /* 0x008fe40000201400 */
[----:B------:R-:W-:-:S04]  /*16fb0*/  IADD3 R42, PT, PT, R166, 0x97, -R29 ;  /* 0x00000097a62a7810 */ /* 0x000fc80007ffe81d */
[----:B------:R-:W-:-:S04]  /*16fc0*/  IABS R42, R42 ;  /* 0x0000002a002a7213 */ /* 0x000fc80000000000 */
[----:B------:R-:W-:Y:S01]  /*16fd0*/  I2FP.F32.S32 R42, R42 ;  /* 0x0000002a002a7245 */ /* 0x000fe20000201400 */
[C---:B------:R-:W-:Y:S01]  /*16fe0*/  FFMA.FTZ R120, -R164.reuse, R120, R169 ;  /* 0x00000078a4787223 */ /* 0x040fe200000101a9 */
[----:B------:R-:W-:Y:S01]  /*16ff0*/  ISETP.GE.AND P5, PT, R119, R162, PT ;  /* 0x000000a27700720c */ /* 0x000fe20003fa6270 */
[C---:B------:R-:W-:Y:S01]  /*17000*/  FFMA.FTZ R51, -R164.reuse, R30, R51 ;  /* 0x0000001ea4337223 */ /* 0x040fe20000010133 */
[----:B------:R-:W-:Y:S01]  /*17010*/  FSEL R11, R11, -INF , P6 ;  /* 0xff8000000b0b7808 */ /* 0x000fe20003000000 */
[C---:B-----5:R-:W-:Y:S01]  /*17020*/  FFMA.FTZ R67, -R164.reuse, R28, R67 ;  /* 0x0000001ca4437223 */ /* 0x060fe20000010143 */
[----:B------:R1:W3:Y:S01]  /*17030*/  MUFU.TANH R169, R118 ;  /* 0x0000007600a97308 */ /* 0x0002e20000002400 */
[----:B--2---:R-:W-:Y:S01]  /*17040*/  FFMA.FTZ R42, -R164, R42, R21 ;  /* 0x0000002aa42a7223 */ /* 0x004fe20000010115 */
[C-C-:B------:R-:W-:Y:S02]  /*17050*/  IADD3 R30, PT, PT, R20.reuse, 0x88, -R29.reuse ;  /* 0x00000088141e7810 */ /* 0x140fe40007ffe81d */
[----:B------:R-:W-:-:S02]  /*17060*/  IADD3 R28, PT, PT, R20, 0x87, -R29 ;  /* 0x00000087141c7810 */ /* 0x000fc40007ffe81d */
[C-C-:B------:R-:W-:Y:S02]  /*17070*/  IADD3 R34, PT, PT, R166.reuse, 0xb7, -R29.reuse ;  /* 0x000000b7a6227810 */ /* 0x140fe40007ffe81d */
[C-C-:B------:R-:W-:Y:S02]  /*17080*/  IADD3 R58, PT, PT, R166.reuse, 0xa7, -R29.reuse ;  /* 0x000000a7a63a7810 */ /* 0x140fe40007ffe81d */
[C-C-:B------:R-:W-:Y:S02]  /*17090*/  IADD3 R46, PT, PT, R166.reuse, 0x9f, -R29.reuse ;  /* 0x0000009fa62e7810 */ /* 0x140fe40007ffe81d */
[C-C-:B------:R-:W-:Y:S02]  /*170a0*/  IADD3 R21, PT, PT, R166.reuse, 0x8f, -R29.reuse ;  /* 0x0000008fa6157810 */ /* 0x140fe40007ffe81d */
[C-C-:B------:R-:W-:Y:S02]  /*170b0*/  IADD3 R20, PT, PT, R166.reuse, 0x88, -R29.reuse ;  /* 0x00000088a6147810 */ /* 0x140fe40007ffe81d */
[----:B------:R-:W-:-:S02]  /*170c0*/  IADD3 R16, PT, PT, R166, 0x87, -R29 ;  /* 0x00000087a6107810 */ /* 0x000fc40007ffe81d */
[----:B-1----:R-:W-:Y:S02]  /*170d0*/  IADD3 R118, PT, PT, R166, 0xb0, -R29 ;  /* 0x000000b0a6767810 */ /* 0x002fe40007ffe81d */
[----:B------:R-:W-:Y:S02]  /*170e0*/  FSEL R29, R11, -INF , !P5 ;  /* 0xff8000000b1d7808 */ /* 0x000fe40006800000 */
[C---:B------:R-:W-:Y:S02]  /*170f0*/  ISETP.GE.AND P6, PT, R119.reuse, R161, PT ;  /* 0x000000a17700720c */ /* 0x040fe40003fc6270 */
[----:B------:R-:W-:Y:S01]  /*17100*/  ISETP.GE.AND P5, PT, R119, R160, PT ;  /* 0x000000a07700720c */ /* 0x000fe20003fa6270 */
[----:B------:R-:W-:Y:S01]  /*17110*/  VIADD R119, R3, 0xffffff01 ;  /* 0xffffff0103777836 */ /* 0x000fe20000000000 */
[----:B------:R-:W-:-:S04]  /*17120*/  FSEL R165, R165, -INF , P6 ;  /* 0xff800000a5a57808 */ /* 0x000fc80003000000 */
[----:B------:R-:W-:Y:S02]  /*17130*/  ISETP.GE.AND P6, PT, R119, R163, PT ;  /* 0x000000a37700720c */ /* 0x000fe40003fc6270 */
        /* <DEDUP_REMOVED lines=25> */
[----:B------:R-:W-:-:S04]  /*172d0*/  FSEL R5, R130, -INF , P6 ;  /* 0xff80000082057808 */ /* 0x000fc80003000000 */
[----:B------:R-:W-:Y:S02]  /*172e0*/  ISETP.GE.AND P6, PT, R119, R163, PT ;  /* 0x000000a37700720c */ /* 0x000fe40003fc6270 */
[----:B------:R-:W-:Y:S02]  /*172f0*/  FSEL R5, R5, -INF , !P5 ;  /* 0xff80000005057808 */ /* 0x000fe40006800000 */
[C---:B------:R-:W-:Y:S02]  /*17300*/  ISETP.GE.AND P5, PT, R119.reuse, R162, PT ;  /* 0x000000a27700720c */ /* 0x040fe40003fa6270 */
[----:B------:R-:W-:Y:S02]  /*17310*/  FSEL R64, R64, -INF , P6 ;  /* 0xff80000040407808 */ /* 0x000fe40003000000 */
[----:B------:R-:W-:Y:S02]  /*17320*/  ISETP.GE.AND P6, PT, R119, R161, PT ;  /* 0x000000a17700720c */ /* 0x000fe40003fc6270 */
[----:B------:R-:W-:Y:S01]  /*17330*/  FSEL R165, R64, -INF , !P5 ;  /* 0xff80000040a57808 */ /* 0x000fe20006800000 */
[----:B------:R-:W-:Y:S01]  /*17340*/  VIADD R64, R3, 0xffffff11 ;  /* 0xffffff1103407836 */ /* 0x000fe20000000000 */
[----:B------:R-:W-:-:S02]  /*17350*/  ISETP.GE.AND P5, PT, R119, R160, PT ;  /* 0x000000a07700720c */ /* 0x000fc40003fa6270 */
[----:B------:R-:W-:Y:S02]  /*17360*/  FSEL R127, R127, -INF , P6 ;  /* 0xff8000007f7f7808 */ /* 0x000fe40003000000 */
        /* <DEDUP_REMOVED lines=8> */
[----:B------:R-:W-:-:S04]  /*173f0*/  FSEL R129, R129, -INF , P6 ;  /* 0xff80000081817808 */ /* 0x000fc80003000000 */
[C---:B------:R-:W-:Y:S02]  /*17400*/  ISETP.GE.AND P6, PT, R64.reuse, R163, PT ;  /* 0x000000a34000720c */ /* 0x040fe40003fc6270 */
[----:B------:R-:W-:Y:S02]  /*17410*/  FSEL R177, R129, -INF , !P5 ;  /* 0xff80000081b17808 */ /* 0x000fe40006800000 */
[C---:B------:R-:W-:Y:S02]  /*17420*/  ISETP.GE.AND P5, PT, R64.reuse, R162, PT ;  /* 0x000000a24000720c */ /* 0x040fe40003fa6270 */
[----:B------:R-:W-:Y:S02]  /*17430*/  FSEL R63, R63, -INF , P6 ;  /* 0xff8000003f3f7808 */ /* 0x000fe40003000000 */
[C---:B------:R-:W-:Y:S02]  /*17440*/  ISETP.GE.AND P6, PT, R64.reuse, R161, PT ;  /* 0x000000a14000720c */ /* 0x040fe40003fc6270 */
[----:B------:R-:W-:Y:S01]  /*17450*/  FSEL R181, R63, -INF , !P5 ;  /* 0xff8000003fb57808 */ /* 0x000fe20006800000 */
[----:B------:R-:W-:Y:S01]  /*17460*/  VIADD R63, R3, 0xffffff19 ;  /* 0xffffff19033f7836 */ /* 0x000fe20000000000 */
[----:B------:R-:W-:-:S02]  /*17470*/  ISETP.GE.AND P5, PT, R64, R160, PT ;  /* 0x000000a04000720c */ /* 0x000fc40003fa6270 */
[----:B------:R-:W-:Y:S02]  /*17480*/  FSEL R126, R126, -INF , P6 ;  /* 0xff8000007e7e7808 */ /* 0x000fe40003000000 */
[C---:B------:R-:W-:Y:S02]  /*17490*/  ISETP.GE.AND P6, PT, R63.reuse, R163, PT ;  /* 0x000000a33f00720c */ /* 0x040fe40003fc6270 */
[----:B------:R-:W-:Y:S02]  /*174a0*/  FSEL R185, R126, -INF , !P5 ;  /* 0xff8000007eb97808 */ /* 0x000fe40006800000 */
[----:B------:R-:W-:Y:S02]  /*174b0*/  ISETP.GE.AND P5, PT, R63, R162, PT ;  /* 0x000000a23f00720c */ /* 0x000fe40003fa6270 */
[----:B------:R-:W-:Y:S02]  /*174c0*/  FSEL R13, R13, -INF , P6 ;  /* 0xff8000000d0d7808 */ /* 0x000fe40003000000 */
[----:B------:R-:W-:-:S02]  /*174d0*/  ISETP.GE.AND P6, PT, R63, R161, PT ;  /* 0x000000a13f00720c */ /* 0x000fc40003fc6270 */
[----:B------:R-:W-:Y:S02]  /*174e0*/  FSEL R179, R13, -INF , !P5 ;  /* 0xff8000000db37808 */ /* 0x000fe40006800000 */
[----:B------:R-:W-:Y:S01]  /*174f0*/  ISETP.GE.AND P5, PT, R63, R160, PT ;  /* 0x000000a03f00720c */ /* 0x000fe20003fa6270 */
[----:B------:R-:W-:Y:S01]  /*17500*/  VIADD R63, R3, 0xffffff20 ;  /* 0xffffff20033f7836 */ /* 0x000fe20000000000 */
[----:B------:R-:W-:-:S04]  /*17510*/  FSEL R45, R45, -INF , P6 ;  /* 0xff8000002d2d7808 */ /* 0x000fc80003000000 */
[----:B------:R-:W-:Y:S02]  /*17520*/  ISETP.GE.AND P6, PT, R63, R163, PT ;  /* 0x000000a33f00720c */ /* 0x000fe40003fc6270 */
[----:B------:R-:W-:Y:S02]  /*17530*/  FSEL R45, R45, -INF , !P5 ;  /* 0xff8000002d2d7808 */ /* 0x000fe40006800000 */
[----:B------:R-:W-:Y:S02]  /*17540*/  ISETP.GE.AND P5, PT, R63, R162, PT ;  /* 0x000000a23f00720c */ /* 0x000fe40003fa6270 */
[----:B------:R-:W-:Y:S01]  /*17550*/  FSEL R13, R57, -INF , P6 ;  /* 0xff800000390d7808 */ /* 0x000fe20003000000 */
[----:B------:R-:W-:Y:S01]  /*17560*/  VIADD R57, R3, 0xffffff21 ;  /* 0xffffff2103397836 */ /* 0x000fe20000000000 */
[----:B------:R-:W-:Y:S02]  /*17570*/  ISETP.GE.AND P6, PT, R63, R161, PT ;  /* 0x000000a13f00720c */ /* 0x000fe40003fc6270 */
[----:B------:R-:W-:-:S02]  /*17580*/  FSEL R13, R13, -INF , !P5 ;  /* 0xff8000000d0d7808 */ /* 0x000fc40006800000 */
[----:B------:R-:W-:Y:S02]  /*17590*/  ISETP.GE.AND P5, PT, R63, R160, PT ;  /* 0x000000a03f00720c */ /* 0x000fe40003fa6270 */
[----:B------:R-:W-:Y:S02]  /*175a0*/  FSEL R59, R59, -INF , P6 ;  /* 0xff8000003b3b7808 */ /* 0x000fe40003000000 */
[----:B------:R-:W-:Y:S02]  /*175b0*/  ISETP.GE.AND P6, PT, R57, R163, PT ;  /* 0x000000a33900720c */ /* 0x000fe40003fc6270 */
[----:B------:R-:W-:Y:S02]  /*175c0*/  FSEL R145, R59, -INF , !P5 ;  /* 0xff8000003b917808 */ /* 0x000fe40006800000 */
[----:B------:R-:W-:Y:S02]  /*175d0*/  ISETP.GE.AND P5, PT, R57, R162, PT ;  /* 0x000000a23900720c */ /* 0x000fe40003fa6270 */
[----:B------:R-:W-:-:S02]  /*175e0*/  FSEL R49, R49, -INF , P6 ;  /* 0xff80000031317808 */ /* 0x000fc40003000000 */
[----:B------:R-:W-:Y:S02]  /*175f0*/  ISETP.GE.AND P6, PT, R57, R161, PT ;  /* 0x000000a13900720c */ /* 0x000fe40003fc6270 */
[----:B------:R-:W-:Y:S02]  /*17600*/  FSEL R59, R49, -INF , !P5 ;  /* 0xff800000313b7808 */ /* 0x000fe40006800000 */
[----:B------:R-:W-:Y:S01]  /*17610*/  ISETP.GE.AND P5, PT, R57, R160, PT ;  /* 0x000000a03900720c */ /* 0x000fe20003fa6270 */
[----:B------:R-:W-:Y:S01]  /*17620*/  VIADD R57, R3, 0xffffff28 ;  /* 0xffffff2803397836 */ /* 0x000fe20000000000 */
[----:B------:R-:W-:Y:S02]  /*17630*/  IABS R34, R34 ;  /* 0x0000002200227213 */ /* 0x000fe40000000000 */
[----:B------:R-:W-:Y:S02]  /*17640*/  IABS R118, R118 ;  /* 0x0000007600767213 */ /* 0x000fe40000000000 */
[----:B------:R-:W-:-:S02]  /*17650*/  FSEL R49, R123, -INF , P6 ;  /* 0xff8000007b317808 */ /* 0x000fc40003000000 */
[----:B------:R-:W-:Y:S02]  /*17660*/  ISETP.GE.AND P6, PT, R57, R163, PT ;  /* 0x000000a33900720c */ /* 0x000fe40003fc6270 */
[----:B------:R-:W-:Y:S02]  /*17670*/  I2FP.F32.S32 R34, R34 ;  /* 0x0000002200227245 */ /* 0x000fe40000201400 */
[----:B------:R-:W-:Y:S02]  /*17680*/  I2FP.F32.S32 R118, R118 ;  /* 0x0000007600767245 */ /* 0x000fe40000201400 */
[----:B------:R-:W-:Y:S01]  /*17690*/  FSEL R49, R49, -INF , !P5 ;  /* 0xff80000031317808 */ /* 0x000fe20006800000 */
[----:B------:R-:W-:Y:S01]  /*176a0*/  VIADD R63, R3, 0xffffff29 ;  /* 0xffffff29033f7836 */ /* 0x000fe20000000000 */
[----:B------:R-:W-:Y:S02]  /*176b0*/  ISETP.GE.AND P5, PT, R57, R162, PT ;  /* 0x000000a23900720c */ /* 0x000fe40003fa6270 */
[----:B------:R-:W-:-:S02]  /*176c0*/  FSEL R15, R15, -INF , P6 ;  /* 0xff8000000f0f7808 */ /* 0x000fc40003000000 */
[----:B------:R-:W-:Y:S01]  /*176d0*/  ISETP.GE.AND P6, PT, R57, R161, PT ;  /* 0x000000a13900720c */ /* 0x000fe20003fc6270 */
[C---:B----4-:R-:W-:Y:S01]  /*176e0*/  FFMA.FTZ R34, -R164.reuse, R34, R167 ;  /* 0x00000022a4227223 */ /* 0x050fe200000101a7 */
[----:B---3--:R-:W-:Y:S01]  /*176f0*/  FFMA.FTZ R118, -R164, R118, R169 ;  /* 0x00000076a4767223 */ /* 0x008fe200000101a9 */
[----:B------:R-:W1:Y:S01]  /*17700*/  MUFU.TANH R167, R128 ;  /* 0x0000008000a77308 */ /* 0x000e620000002400 */
[----:B------:R-:W-:Y:S02]  /*17710*/  FSEL R169, R15, -INF , !P5 ;  /* 0xff8000000fa97808 */ /* 0x000fe40006800000 */
[----:B------:R-:W-:Y:S02]  /*17720*/  ISETP.GE.AND P5, PT, R57, R160, PT ;  /* 0x000000a03900720c */ /* 0x000fe40003fa6270 */
[----:B------:R-:W-:Y:S02]  /*17730*/  FSEL R15, R122, -INF , P6 ;  /* 0xff8000007a0f7808 */ /* 0x000fe40003000000 */
[----:B------:R-:W-:-:S02]  /*17740*/  ISETP.GE.AND P6, PT, R63, R163, PT ;  /* 0x000000a33f00720c */ /* 0x000fc40003fc6270 */
[----:B------:R-:W-:Y:S02]  /*17750*/  FSEL R15, R15, -INF , !P5 ;  /* 0xff8000000f0f7808 */ /* 0x000fe40006800000 */
[----:B------:R-:W-:Y:S02]  /*17760*/  ISETP.GE.AND P5, PT, R63, R162, PT ;  /* 0x000000a23f00720c */ /* 0x000fe40003fa6270 */
[----:B------:R-:W-:Y:S02]  /*17770*/  FSEL R56, R56, -INF , P6 ;  /* 0xff80000038387808 */ /* 0x000fe40003000000 */
[----:B------:R-:W-:Y:S02]  /*17780*/  IABS R58, R58 ;  /* 0x0000003a003a7213 */ /* 0x000fe40000000000 */
[----:B------:R-:W-:Y:S01]  /*17790*/  FSEL R57, R56, -INF , !P5 ;  /* 0xff80000038397808 */ /* 0x000fe20006800000 */
[----:B------:R-:W-:Y:S01]  /*177a0*/  VIADD R56, R3, 0xffffff30 ;  /* 0xffffff3003387836 */ /* 0x000fe20000000000 */
[----:B------:R-:W-:-:S02]  /*177b0*/  ISETP.GE.AND P6, PT, R63, R161, PT ;  /* 0x000000a13f00720c */ /* 0x000fc40003fc6270 */
[----:B------:R-:W-:Y:S02]  /*177c0*/  I2FP.F32.S32 R58, R58 ;  /* 0x0000003a003a7245 */ /* 0x000fe40000201400 */
[----:B------:R-:W-:Y:S02]  /*177d0*/  ISETP.GE.AND P5, PT, R63, R160, PT ;  /* 0x000000a03f00720c */ /* 0x000fe40003fa6270 */
[----:B------:R-:W-:Y:S02]  /*177e0*/  FSEL R43, R43, -INF , P6 ;  /* 0xff8000002b2b7808 */ /* 0x000fe40003000000 */
[----:B------:R-:W-:Y:S01]  /*177f0*/  ISETP.GE.AND P6, PT, R56, R163, PT ;  /* 0x000000a33800720c */ /* 0x000fe20003fc6270 */
[----:B-1----:R-:W-:Y:S01]  /*17800*/  FFMA.FTZ R58, -R164, R58, R167 ;  /* 0x0000003aa43a7223 */ /* 0x002fe200000101a7 */
[----:B------:R-:W1:Y:S01]  /*17810*/  MUFU.TANH R131, R131 ;  /* 0x0000008300837308 */ /* 0x000e620000002400 */
[----:B------:R-:W-:Y:S02]  /*17820*/  FSEL R167, R43, -INF , !P5 ;  /* 0xff8000002ba77808 */ /* 0x000fe40006800000 */
[----:B------:R-:W-:-:S02]  /*17830*/  ISETP.GE.AND P5, PT, R56, R162, PT ;  /* 0x000000a23800720c */ /* 0x000fc40003fa6270 */
[----:B------:R-:W-:Y:S02]  /*17840*/  FSEL R41, R41, -INF , P6 ;  /* 0xff80000029297808 */ /* 0x000fe40003000000 */
[C---:B------:R-:W-:Y:S02]  /*17850*/  ISETP.GE.AND P6, PT, R56.reuse, R161, PT ;  /* 0x000000a13800720c */ /* 0x040fe40003fc6270 */
[----:B------:R-:W-:Y:S01]  /*17860*/  FSEL R43, R41, -INF , !P5 ;  /* 0xff800000292b7808 */ /* 0x000fe20006800000 */
[----:B------:R-:W-:Y:S01]  /*17870*/  VIADD R41, R3, 0xffffff31 ;  /* 0xffffff3103297836 */ /* 0x000fe20000000000 */
[----:B------:R-:W-:Y:S02]  /*17880*/  IABS R46, R46 ;  /* 0x0000002e002e7213 */ /* 0x000fe40000000000 */
[----:B------:R-:W-:Y:S02]  /*17890*/  ISETP.GE.AND P5, PT, R56, R160, PT ;  /* 0x000000a03800720c */ /* 0x000fe40003fa6270 */
[----:B------:R-:W-:-:S02]  /*178a0*/  FSEL R121, R121, -INF , P6 ;  /* 0xff80000079797808 */ /* 0x000fc40003000000 */
[----:B------:R-:W-:Y:S02]  /*178b0*/  ISETP.GE.AND P6, PT, R41, R163, PT ;  /* 0x000000a32900720c */ /* 0x000fe40003fc6270 */
[----:B------:R-:W-:Y:S02]  /*178c0*/  I2FP.F32.S32 R46, R46 ;  /* 0x0000002e002e7245 */ /* 0x000fe40000201400 */
[----:B------:R-:W-:Y:S02]  /*178d0*/  FSEL R137, R121, -INF , !P5 ;  /* 0xff80000079897808 */ /* 0x000fe40006800000 */
[C---:B------:R-:W-:Y:S02]  /*178e0*/  ISETP.GE.AND P5, PT, R41.reuse, R162, PT ;  /* 0x000000a22900720c */ /* 0x040fe40003fa6270 */
[----:B------:R-:W-:Y:S01]  /*178f0*/  FSEL R40, R40, -INF , P6 ;  /* 0xff80000028287808 */ /* 0x000fe20003000000 */
[----:B-1----:R-:W-:Y:S01]  /*17900*/  FFMA.FTZ R46, -R164, R46, R131 ;  /* 0x0000002ea42e7223 */ /* 0x002fe20000010183 */
        /* <DEDUP_REMOVED lines=10> */
[----:B------:R-:W-:Y:S01]  /*179b0*/  FSEL R127, R37, -INF , !P5 ;  /* 0xff800000257f7808 */ /* 0x000fe20006800000 */
[----:B------:R-:W-:Y:S01]  /*179c0*/  VIADD R37, R3, 0xffffff39 ;  /* 0xffffff3903257836 */ /* 0x000fe20000000000 */
[----:B------:R-:W-:Y:S02]  /*179d0*/  ISETP.GE.AND P5, PT, R40, R160, PT ;  /* 0x000000a02800720c */ /* 0x000fe40003fa6270 */
[----:B------:R-:W-:Y:S02]  /*179e0*/  FSEL R47, R120, -INF , P6 ;  /* 0xff800000782f7808 */ /* 0x000fe40003000000 */
[----:B------:R-:W-:-:S02]  /*179f0*/  ISETP.GE.AND P6, PT, R37, R163, PT ;  /* 0x000000a32500720c */ /* 0x000fc40003fc6270 */
        /* <DEDUP_REMOVED lines=71> */
[----:B------:R-:W-:Y:S02]  /*17e70*/  ISETP.GE.AND P6, PT, R24, R163, PT ;  /* 0x000000a31800720c */ /* 0x000fe40003fc6270 */
        /* <DEDUP_REMOVED lines=47> */
[----:B------:R-:W-:Y:S01]  /*18170*/  FSEL R14, R14, -INF , P6 ;  /* 0xff8000000e0e7808 */ /* 0x000fe20003000000 */
[----:B------:R1:W2:Y:S03]  /*18180*/  MUFU.TANH R63, R8 ;  /* 0x00000008003f7308 */ /* 0x0002a60000002400 */
[----:B------:R-:W-:-:S02]  /*18190*/  FSEL R23, R14, -INF , !P5 ;  /* 0xff8000000e177808 */ /* 0x000fc40006800000 */
[C---:B------:R-:W-:Y:S02]  /*181a0*/  ISETP.GE.AND P5, PT, R17.reuse, R161, PT ;  /* 0x000000a11100720c */ /* 0x040fe40003fa6270 */
[----:B------:R-:W-:Y:S01]  /*181b0*/  ISETP.GE.AND P6, PT, R17, R160, PT ;  /* 0x000000a01100720c */ /* 0x000fe20003fc6270 */
[----:B------:R-:W-:Y:S01]  /*181c0*/  VIADD R14, R3, 0xffffff71 ;  /* 0xffffff71030e7836 */ /* 0x000fe20000000000 */
[----:B------:R-:W-:Y:S02]  /*181d0*/  FSEL R17, R35, -INF , P5 ;  /* 0xff80000023117808 */ /* 0x000fe40002800000 */
[----:B------:R-:W3:Y:S01]  /*181e0*/  MUFU.TANH R35, R10 ;  /* 0x0000000a00237308 */ /* 0x000ee20000002400 */
[----:B------:R-:W-:Y:S02]  /*181f0*/  IABS R21, R21 ;  /* 0x0000001500157213 */ /* 0x000fe40000000000 */
[----:B------:R-:W-:Y:S02]  /*18200*/  ISETP.GE.AND P5, PT, R14, R163, PT ;  /* 0x000000a30e00720c */ /* 0x000fe40003fa6270 */
[----:B------:R-:W-:-:S02]  /*18210*/  FSEL R17, R17, -INF , !P6 ;  /* 0xff80000011117808 */ /* 0x000fc40007000000 */
[----:B-1----:R-:W-:Y:S01]  /*18220*/  I2FP.F32.S32 R8, R21 ;  /* 0x0000001500087245 */ /* 0x002fe20000201400 */
[----:B------:R1:W4:Y:S01]  /*18230*/  MUFU.TANH R193, R6 ;  /* 0x0000000600c17308 */ /* 0x0003220000002400 */
[----:B------:R-:W-:Y:S02]  /*18240*/  ISETP.GE.AND P6, PT, R14, R162, PT ;  /* 0x000000a20e00720c */ /* 0x000fe40003fc6270 */
[----:B------:R-:W-:Y:S02]  /*18250*/  FSEL R12, R12, -INF , P5 ;  /* 0xff8000000c0c7808 */ /* 0x000fe40002800000 */
[----:B------:R-:W-:Y:S01]  /*18260*/  IABS R30, R30 ;  /* 0x0000001e001e7213 */ /* 0x000fe20000000000 */
[----:B--2---:R-:W-:Y:S01]  /*18270*/  FFMA.FTZ R8, -R164, R8, R63 ;  /* 0x00000008a4087223 */ /* 0x004fe2000001013f */
[----:B------:R-:W-:Y:S01]  /*18280*/  FSEL R22, R12, -INF , !P6 ;  /* 0xff8000000c167808 */ /* 0x000fe20007000000 */
[----:B------:R2:W5:Y:S01]  /*18290*/  MUFU.TANH R195, R4 ;  /* 0x0000000400c37308 */ /* 0x0005620000002400 */
[----:B------:R-:W-:-:S02]  /*182a0*/  I2FP.F32.S32 R30, R30 ;  /* 0x0000001e001e7245 */ /* 0x000fc40000201400 */
[----:B------:R-:W-:Y:S02]  /*182b0*/  ISETP.GE.AND P6, PT, R14, R161, PT ;  /* 0x000000a10e00720c */ /* 0x000fe40003fc6270 */
[----:B------:R-:W-:Y:S01]  /*182c0*/  IABS R16, R16 ;  /* 0x0000001000107213 */ /* 0x000fe20000000000 */
[----:B---3--:R-:W-:Y:S01]  /*182d0*/  FFMA.FTZ R30, -R164, R30, R35 ;  /* 0x0000001ea41e7223 */ /* 0x008fe20000010123 */
[----:B-1----:R-:W-:Y:S01]  /*182e0*/  VIADD R6, R3, 0xffffff78 ;  /* 0xffffff7803067836 */ /* 0x002fe20000000000 */
[----:B------:R-:W-:Y:S02]  /*182f0*/  ISETP.GE.AND P5, PT, R14, R160, PT ;  /* 0x000000a00e00720c */ /* 0x000fe40003fa6270 */
[----:B------:R-:W-:Y:S02]  /*18300*/  IABS R20, R20 ;  /* 0x0000001400147213 */ /* 0x000fe40000000000 */
[----:B------:R-:W-:Y:S02]  /*18310*/  FSEL R8, R8, -INF , P6 ;  /* 0xff80000008087808 */ /* 0x000fe40003000000 */
[----:B------:R-:W-:Y:S01]  /*18320*/  ISETP.GE.AND P6, PT, R6, R163, PT ;  /* 0x000000a30600720c */ /* 0x000fe20003fc6270 */
[----:B--2---:R-:W-:Y:S01]  /*18330*/  IMAD.MOV.U32 R4, RZ, RZ, R16 ;  /* 0x000000ffff047224 */ /* 0x004fe200078e0010 */
[----:B------:R-:W-:Y:S01]  /*18340*/  I2FP.F32.S32 R20, R20 ;  /* 0x0000001400147245 */ /* 0x000fe20000201400 */
[----:B------:R1:W2:Y:S01]  /*18350*/  MUFU.TANH R35, R60 ;  /* 0x0000003c00237308 */ /* 0x0002a20000002400 */
[----:B------:R-:W-:-:S02]  /*18360*/  FSEL R16, R8, -INF , !P5 ;  /* 0xff80000008107808 */ /* 0x000fc40006800000 */
[----:B------:R-:W-:Y:S02]  /*18370*/  IABS R28, R28 ;  /* 0x0000001c001c7213 */ /* 0x000fe40000000000 */
[----:B------:R-:W-:Y:S02]  /*18380*/  ISETP.GE.AND P5, PT, R6, R162, PT ;  /* 0x000000a20600720c */ /* 0x000fe40003fa6270 */
[----:B------:R-:W-:Y:S01]  /*18390*/  FSEL R21, R30, -INF , P6 ;  /* 0xff8000001e157808 */ /* 0x000fe20003000000 */
[----:B----4-:R-:W-:Y:S01]  /*183a0*/  FFMA.FTZ R20, -R164, R20, R193 ;  /* 0x00000014a4147223 */ /* 0x010fe200000101c1 */
[----:B------:R-:W-:Y:S01]  /*183b0*/  I2FP.F32.S32 R28, R28 ;  /* 0x0000001c001c7245 */ /* 0x000fe20000201400 */
[----:B------:R-:W-:Y:S01]  /*183c0*/  VIADD R3, R3, 0xffffff79 ;  /* 0xffffff7903037836 */ /* 0x000fe20000000000 */
[----:B------:R-:W-:Y:S01]  /*183d0*/  FSEL R21, R21, -INF , !P5 ;  /* 0xff80000015157808 */ /* 0x000fe20006800000 */
[----:B------:R-:W-:Y:S01]  /*183e0*/  BAR.SYNC.DEFER_BLOCKING 0x0 ;  /* 0x0000000000007b1d */ /* 0x000fe20000010000 */
[----:B------:R-:W-:Y:S01]  /*183f0*/  ISETP.GE.AND P5, PT, R6, R161, PT ;  /* 0x000000a10600720c */ /* 0x000fe20003fa6270 */
[----:B-----5:R-:W-:Y:S01]  /*18400*/  FFMA.FTZ R28, -R164, R28, R195 ;  /* 0x0000001ca41c7223 */ /* 0x020fe200000101c3 */
[----:B------:R-:W-:-:S02]  /*18410*/  ISETP.GE.AND P6, PT, R6, R160, PT ;  /* 0x000000a00600720c */ /* 0x000fc40003fc6270 */
[----:B------:R-:W-:Y:S02]  /*18420*/  FSEL R20, R20, -INF , P5 ;  /* 0xff80000014147808 */ /* 0x000fe40002800000 */
[C---:B------:R-:W-:Y:S02]  /*18430*/  ISETP.GE.AND P5, PT, R3.reuse, R163, PT ;  /* 0x000000a30300720c */ /* 0x040fe40003fa6270 */
[----:B------:R-:W-:Y:S02]  /*18440*/  I2FP.F32.S32 R4, R4 ;  /* 0x0000000400047245 */ /* 0x000fe40000201400 */
[----:B-1----:R-:W-:Y:S02]  /*18450*/  FSEL R60, R20, -INF , !P6 ;  /* 0xff800000143c7808 */ /* 0x002fe40007000000 */
[----:B------:R-:W-:Y:S02]  /*18460*/  ISETP.GE.AND P6, PT, R3, R162, PT ;  /* 0x000000a20300720c */ /* 0x000fe40003fc6270 */
[----:B------:R-:W-:Y:S01]  /*18470*/  FSEL R20, R28, -INF , P5 ;  /* 0xff8000001c147808 */ /* 0x000fe20002800000 */
[----:B--2---:R-:W-:Y:S01]  /*18480*/  FFMA.FTZ R4, -R164, R4, R35 ;  /* 0x00000004a4047223 */ /* 0x004fe20000010123 */
[----:B------:R-:W-:-:S02]  /*18490*/  VIADD R63, R55, 0xfffffffe ;  /* 0xfffffffe373f7836 */ /* 0x000fc40000000000 */
[----:B------:R-:W-:Y:S02]  /*184a0*/  FSEL R20, R20, -INF , !P6 ;  /* 0xff80000014147808 */ /* 0x000fe40007000000 */
[----:B------:R-:W-:-:S04]  /*184b0*/  ISETP.GE.AND P6, PT, R3, R161, PT ;  /* 0x000000a10300720c */ /* 0x000fc80003fc6270 */
[----:B------:R-:W-:Y:S02]  /*184c0*/  FSEL R4, R4, -INF , P6 ;  /* 0xff80000004047808 */ /* 0x000fe40003000000 */
[----:B------:R-:W-:Y:S01]  /*184d0*/  ISETP.GT.AND P6, PT, R63, R142, PT ;  /* 0x0000008e3f00720c */ /* 0x000fe20003fc4270 */
[----:B------:R-:W-:Y:S01]  /*184e0*/  BSSY.RECONVERGENT B1, `(.L_x_5380) ;  /* 0x0000099000017945 */ /* 0x000fe20003800200 */
[----:B------:R-:W-:-:S04]  /*184f0*/  ISETP.GE.AND P5, PT, R3, R160, PT ;  /* 0x000000a00300720c */ /* 0x000fc80003fa6270 */
[----:B------:R-:W-:-:S07]  /*18500*/  FSEL R46, R4, -INF , !P5 ;  /* 0xff800000042e7808 */ /* 0x000fce0006800000 */
[----:B------:R-:W-:Y:S05]  /*18510*/  @!P6 BRA `(.L_x_5381) ;  /* 0x000000080054e947 */ /* 0x000fea0003800000 */
[----:B------:R-:W-:Y:S04]  /*18520*/  BSSY.RECONVERGENT B0, `(.L_x_5382) ;  /* 0x0000049000007945 */ /* 0x000fe80003800200 */
[----:B------:R-:W-:Y:S05]  /*18530*/  @!P4 BRA `(.L_x_5383) ;  /* 0x0000000000fcc947 */ /* 0x000fea0003800000 */
[----:B------:R-:W2:Y:S04]  /*18540*/  LD.E R10, desc[UR4][R116.64+0x170] ;  /* 0x00017004740a7980 */ /* 0x000ea8000c101900 */
        /* <DEDUP_REMOVED lines=10> */
[----:B------:R-:W-:-:S03]  /*185f0*/  IABS R3, R10 ;  /* 0x0000000a00037213 */ /* 0x000fc60000000000 */
[----:B------:R-:W-:Y:S02]  /*18600*/  VIADD R193, R54, 0xffffff80 ;  /* 0xffffff8036c17836 */ /* 0x000fe40000000000 */
[----:B------:R-:W-:-:S03]  /*18610*/  IMAD.MOV R3, RZ, RZ, -R3 ;  /* 0x000000ffff037224 */ /* 0x000fc600078e0a03 */
[----:B------:R-:W-:Y:S02]  /*18620*/  IABS R35, R193 ;  /* 0x000000c100237213 */ /* 0x000fe40000000000 */
[----:B------:R-:W-:Y:S01]  /*18630*/  LOP3.LUT R6, R193, R10, RZ, 0x3c, !PT ;  /* 0x0000000ac1067212 */ /* 0x000fe200078e3cff */
[----:B------:R-:W-:-:S03]  /*18640*/  VIADD R193, R54, 0xffffff00 ;  /* 0xffffff0036c17836 */ /* 0x000fc60000000000 */
[----:B------:R-:W-:Y:S01]  /*18650*/  ISETP.GE.AND P5, PT, R6, RZ, PT ;  /* 0x000000ff0600720c */ /* 0x000fe20003fa6270 */
[----:B------:R-:W-:Y:S01]  /*18660*/  IMAD.HI.U32 R6, R8, R35, RZ ;  /* 0x0000002308067227 */ /* 0x000fe200078e00ff */
[----:B------:R-:W-:Y:S02]  /*18670*/  IABS R12, R193 ;  /* 0x000000c1000c7213 */ /* 0x000fe40000000000 */
[----:B------:R-:W-:Y:S01]  /*18680*/  LOP3.LUT R193, R193, R10, RZ, 0x3c, !PT ;  /* 0x0000000ac1c17212 */ /* 0x000fe200078e3cff */
[----:B------:R-:W-:Y:S02]  /*18690*/  IMAD R35, R6, R3, R35 ;  /* 0x0000000306237224 */ /* 0x000fe400078e0223 */
[----:B------:R-:W-:-:S03]  /*186a0*/  IMAD.HI.U32 R8, R8, R12, RZ ;  /* 0x0000000c08087227 */ /* 0x000fc600078e00ff */
[----:B------:R-:W-:Y:S01]  /*186b0*/  ISETP.GT.U32.AND P4, PT, R4, R35, PT ;  /* 0x000000230400720c */ /* 0x000fe20003f84070 */
[----:B------:R-:W-:-:S12]  /*186c0*/  IMAD R3, R8, R3, R12 ;  /* 0x0000000308037224 */ /* 0x000fd800078e020c */
[----:B------:R-:W-:Y:S01]  /*186d0*/  @!P4 IMAD.IADD R35, R35, 0x1, -R4 ;  /* 0x000000012323c824 */ /* 0x000fe200078e0a04 */
[----:B------:R-:W-:-:S04]  /*186e0*/  @!P4 IADD3 R6, PT, PT, R6, 0x1, RZ ;  /* 0x000000010606c810 */ /* 0x000fc80007ffe0ff */
[----:B------:R-:W-:-:S13]  /*186f0*/  ISETP.GE.U32.AND P4, PT, R35, R4, PT ;  /* 0x000000042300720c */ /* 0x000fda0003f86070 */
[----:B------:R-:W-:Y:S02]  /*18700*/  @P4 IADD3 R6, PT, PT, R6, 0x1, RZ ;  /* 0x0000000106064810 */ /* 0x000fe40007ffe0ff */
        /* <DEDUP_REMOVED lines=10> */
[----:B------:R-:W-:Y:S02]  /*187b0*/  ISETP.GE.AND P4, PT, R193, RZ, PT ;  /* 0x000000ffc100720c */ /* 0x000fe40003f86270 */
[----:B------:R-:W2:Y:S01]  /*187c0*/  LD.E.64 R192, desc[UR4][R116.64+0x38] ;  /* 0x0000380474c07980 */ /* 0x000ea2000c101b00 */
[----:B------:R-:W-:-:S10]  /*187d0*/  IMAD.WIDE R196, R3, 0x4, R156 ;  /* 0x0000000403c47825 */ /* 0x000fd400078e029c */
[----:B------:R-:W-:-:S04]  /*187e0*/  @!P4 IADD3 R8, PT, PT, -R8, RZ, RZ ;  /* 0x000000ff0808c210 */ /* 0x000fc80007ffe1ff */
[----:B------:R-:W-:Y:S02]  /*187f0*/  SEL R6, R4, R8, !P5 ;  /* 0x0000000804067207 */ /* 0x000fe40006800000 */
[----:B------:R-:W4:Y:S03]  /*18800*/  LD.E R4, desc[UR4][R196.64] ;  /* 0x00000004c4047980 */ /* 0x000f26000c101900 */
[----:B------:R-:W-:-:S05]  /*18810*/  IMAD.WIDE R198, R6, 0x4, R156 ;  /* 0x0000000406c67825 */ /* 0x000fca00078e029c */
[----:B------:R-:W4:Y:S01]  /*18820*/  LD.E R35, desc[UR4][R198.64] ;  /* 0x00000004c6237980 */ /* 0x000f22000c101900 */
[----:B------:R-:W-:-:S04]  /*18830*/  IMAD.IADD R3, R3, 0x1, -R6 ;  /* 0x0000000103037824 */ /* 0x000fc800078e0a06 */
[----:B------:R-:W-:Y:S01]  /*18840*/  IMAD R3, R10, R3, -0x80 ;  /* 0xffffff800a037424 */ /* 0x000fe200078e0203 */
[----:B----4-:R-:W-:-:S03]  /*18850*/  IADD3 R6, PT, PT, R35, -R4, RZ ;  /* 0x8000000423067210 */ /* 0x010fc60007ffe0ff */
[----:B--2---:R-:W-:Y:S01]  /*18860*/  IMAD R35, R193, R3, RZ ;  /* 0x00000003c1237224 */ /* 0x004fe200078e02ff */
        /* <DEDUP_REMOVED lines=12> */
.L_x_5383:
        /* <DEDUP_REMOVED lines=8> */
.L_x_5384:
[----:B------:R-:W-:Y:S05]  /*189b0*/  BSYNC.RECONVERGENT B0 ;  /* 0x0000000000007941 */ /* 0x000fea0003800200 */
.L_x_5382:
[--C-:B------:R-:W-:Y:S01]  /*189c0*/  @!P3 IMAD.MOV.U32 R192, RZ, RZ, R144.reuse ;  /* 0x000000ffffc0b224 */ /* 0x100fe200078e0090 */
[C---:B------:R-:W-:Y:S01]  /*189d0*/  LEA R196, P4, R138.reuse, R144, 0x6 ;  /* 0x000000908ac47211 */ /* 0x040fe200078830ff */
[----:B------:R-:W-:Y:S01]  /*189e0*/  @!P3 IMAD.MOV.U32 R193, RZ, RZ, R143 ;  /* 0x000000ffffc1b224 */ /* 0x000fe200078e008f */
[C---:B------:R-:W-:Y:S01]  /*189f0*/  SHF.L.U32 R3, R138.reuse, 0x6, RZ ;  /* 0x000000068a037819 */ /* 0x040fe200000006ff */
[----:B------:R-:W-:Y:S01]  /*18a00*/  @!P1 IMAD.MOV.U32 R194, RZ, RZ, R144 ;  /* 0x000000ffffc29224 */ /* 0x000fe200078e0090 */
[C---:B------:R-:W-:Y:S01]  /*18a10*/  LEA.HI.X R197, R138.reuse, R143, R139, 0x6, P4 ;  /* 0x0000008f8ac57211 */ /* 0x040fe200020f348b */
[----:B------:R-:W-:Y:S01]  /*18a20*/  @!P1 IMAD.MOV.U32 R195, RZ, RZ, R143 ;  /* 0x000000ffffc39224 */ /* 0x000fe200078e008f */
[----:B------:R-:W-:Y:S01]  /*18a30*/  @!PT LDS RZ, [RZ] ;  /* 0x00000000fffff984 */ /* 0x000fe20000000800 */
[----:B------:R-:W-:Y:S01]  /*18a40*/  @!PT LDS RZ, [RZ] ;  /* 0x00000000fffff984 */ /* 0x000fe20000000800 */
[----:B------:R-:W-:Y:S01]  /*18a50*/  @!PT LDS RZ, [RZ] ;  /* 0x00000000fffff984 */ /* 0x000fe20000000800 */
[----:B------:R1:W-:Y:S01]  /*18a60*/  @!P3 LDGSTS.E.BYPASS.LTC128B.128 [R155+0x3000], desc[UR4][R192.64] ;  /* 0x03000000c09bbfae */ /* 0x0003e2000b981a04 */
[----:B------:R-:W-:-:S03]  /*18a70*/  SHF.L.U64.HI R4, R138, 0x6, R139 ;  /* 0x000000068a047819 */ /* 0x000fc6000001028b */
[----:B------:R2:W-:Y:S01]  /*18a80*/  @P3 STS.128 [R155+0x3000], RZ ;  /* 0x003000ff9b003388 */ /* 0x0005e20000000c00 */
[----:B-1----:R-:W-:Y:S01]  /*18a90*/  @!P2 IMAD.MOV.U32 R192, RZ, RZ, R144 ;  /* 0x000000ffffc0a224 */ /* 0x002fe200078e0090 */
[----:B------:R-:W-:-:S05]  /*18aa0*/  @!P2 MOV R193, R143 ;  /* 0x0000008f00c1a202 */ /* 0x000fca0000000f00 */
        /* <DEDUP_REMOVED lines=19> */
[----:B-1----:R-:W-:-:S03]  /*18be0*/  IADD3 R192, P4, PT, R3, R196, RZ ;  /* 0x000000c403c07210 */ /* 0x002fc60007f9e0ff */
[----:B------:R2:W-:Y:S02]  /*18bf0*/  @P2 STS.128 [R155+0x5800], RZ ;  /* 0x005800ff9b002388 */ /* 0x0005e40000000c00 */
[----:B------:R-:W-:Y:S02]  /*18c00*/  IMAD.X R193, R4, 0x1, R197, P4 ;  /* 0x0000000104c17824 */ /* 0x000fe400020e06c5 */
[----:B------:R-:W-:Y:S01]  /*18c10*/  @!PT LDS RZ, [RZ] ;  /* 0x00000000fffff984 */ /* 0x000fe20000000800 */
[----:B------:R-:W-:Y:S01]  /*18c20*/  @!PT LDS RZ, [RZ] ;  /* 0x00000000fffff984 */ /* 0x000fe20000000800 */
[----:B------:R-:W-:Y:S01]  /*18c30*/  @!PT LDS RZ, [RZ] ;  /* 0x00000000fffff984 */ /* 0x000fe20000000800 */
[----:B------:R2:W-:Y:S01]  /*18c40*/  @!P1 LDGSTS.E.BYPASS.LTC128B.128 [R155+0x7800], desc[UR4][R196.64+0x80] ;  /* 0x07800080c49b9fae */ /* 0x0005e2000b981a04 */
[----:B---3--:R-:W-:-:S03]  /*18c50*/  IADD3 R194, P4, PT, R3, R192, RZ ;  /* 0x000000c003c27210 */ /* 0x008fc60007f9e0ff */
[----:B------:R2:W-:Y:S01]  /*18c60*/  @P1 STS.128 [R155+0x7800], RZ ;  /* 0x007800ff9b001388 */ /* 0x0005e20000000c00 */
[----:B------:R-:W-:-:S03]  /*18c70*/  IADD3.X R195, PT, PT, R4, R193, RZ, P4, !PT ;  /* 0x000000c104c37210 */ /* 0x000fc600027fe4ff */
        /* <DEDUP_REMOVED lines=31> */
.L_x_5381:
[----:B------:R-:W-:Y:S05]  /*18e70*/  BSYNC.RECONVERGENT B1 ;  /* 0x0000000000017941 */ /* 0x000fea0003800200 */
.L_x_5380:
        /* <DEDUP_REMOVED lines=10> */
[----:B------:R-:W-:-:S04]  /*18f20*/  FMNMX3.FTZ R4, R4, R123, R51, !PT ;  /* 0x0000007b04047276 */ /* 0x000fc80007810033 */
        /* <DEDUP_REMOVED lines=22> */
[----:B------:R-:W-:-:S04]  /*19090*/  FMNMX3.FTZ R3, R3, R25, R24, !PT ;  /* 0x0000001903037276 */ /* 0x000fc80007810018 */
[----:B------:R-:W-:Y:S02]  /*190a0*/  FMNMX3.FTZ R195, R3, R23, R22, !PT ;  /* 0x0000001703c37276 */ /* 0x000fe40007810016 */
[----:B------:R-:W1:Y:S02]  /*190b0*/  SHFL.BFLY PT, R3, R8, 0x1, 0x1f ;  /* 0x0c201f0008037f89 */ /* 0x000e6400000e0000 */
[----:B------:R-:W-:-:S05]  /*190c0*/  FMNMX3.FTZ R195, R195, R21, R20, !PT ;  /* 0x00000015c3c37276 */ /* 0x000fca0007810014 */
[----:B------:R-:W2:Y:S01]  /*190d0*/  SHFL.BFLY PT, R6, R195, 0x2, 0x1f ;  /* 0x0c401f00c3067f89 */ /* 0x000ea200000e0000 */
[----:B-1----:R-:W-:-:S04]  /*190e0*/  FMNMX.FTZ R3, R8, R3, !PT ;  /* 0x0000000308037209 */ /* 0x002fc80007810000 */
[----:B------:R-:W-:Y:S02]  /*190f0*/  FSETP.NEU.FTZ.AND P1, PT, R3, -INF , PT ;  /* 0xff8000000300780b */ /* 0x000fe40003f3d000 */
[----:B--2---:R-:W-:Y:S02]  /*19100*/  FMNMX.FTZ R6, R195, R6, !PT ;  /* 0x00000006c3067209 */ /* 0x004fe40007810000 */
[----:B------:R-:W-:-:S05]  /*19110*/  FSEL R193, R3, RZ, P1 ;  /* 0x000000ff03c17208 */ /* 0x000fca0000800000 */
[----:B------:R-:W-:Y:S02]  /*19120*/  FADD.FTZ R4, R0, -R193 ;  /* 0x800000c100047221 */ /* 0x000fe40000010000 */
[----:B------:R-:W1:Y:S02]  /*19130*/  SHFL.BFLY PT, R193, R6, 0x1, 0x1f ;  /* 0x0c201f0006c17f89 */ /* 0x000e6400000e0000 */
[----:B-1----:R-:W-:Y:S01]  /*19140*/  FMNMX.FTZ R28, R6, R193, !PT ;  /* 0x000000c1061c7209 */ /* 0x002fe20007810000 */
[C---:B---3--:R-:W-:Y:S01]  /*19150*/  FMUL.FTZ R120, R35.reuse, R3 ;  /* 0x0000000323787220 */ /* 0x048fe20000410000 */
[----:B------:R-:W-:-:S03]  /*19160*/  FMUL.FTZ R4, R35, R4 ;  /* 0x0000000423047220 */ /* 0x000fc60000410000 */
[----:B------:R-:W-:Y:S01]  /*19170*/  FMUL.FTZ R42, R35, R28 ;  /* 0x0000001c232a7220 */ /* 0x000fe20000410000 */
[----:B------:R-:W-:Y:S02]  /*19180*/  FSEL R120, R120, RZ, P1 ;  /* 0x000000ff78787208 */ /* 0x000fe40000800000 */
[----:B------:R-:W1:Y:S01]  /*19190*/  MUFU.EX2 R4, R4 ;  /* 0x0000000400047308 */ /* 0x000e620000000800 */
[----:B------:R-:W-:Y:S02]  /*191a0*/  FSETP.NEU.FTZ.AND P1, PT, R28, -INF , PT ;  /* 0xff8000001c00780b */ /* 0x000fe40003f3d000 */
[-CC-:B------:R-:W-:Y:S01]  /*191b0*/  FFMA.FTZ R0, R191, R35.reuse, -R120.reuse ;  /* 0x00000023bf007223 */ /* 0x180fe20000010878 */
[-CC-:B------:R-:W-:Y:S01]  /*191c0*/  FFMA.FTZ R44, R175, R35.reuse, -R120.reuse ;  /* 0x00000023af2c7223 */ /* 0x180fe20000010878 */
[----:B------:R-:W-:Y:S01]  /*191d0*/  FSEL R42, R42, RZ, P1 ;  /* 0x000000ff2a2a7208 */ /* 0x000fe20000800000 */
[-CC-:B------:R-:W-:Y:S01]  /*191e0*/  FFMA.FTZ R189, R189, R35.reuse, -R120.reuse ;  /* 0x00000023bdbd7223 */ /* 0x180fe20000010878 */
[-CC-:B------:R-:W-:Y:S01]  /*191f0*/  FFMA.FTZ R126, R177, R35.reuse, -R120.reuse ;  /* 0x00000023b17e7223 */ /* 0x180fe20000010878 */
[-C--:B------:R-:W-:Y:S01]  /*19200*/  FFMA.FTZ R50, R45, R35.reuse, -R120 ;  /* 0x000000232d327223 */ /* 0x080fe20000010878 */
[----:B------:R-:W2:Y:S01]  /*19210*/  MUFU.EX2 R0, R0 ;  /* 0x0000000000007308 */ /* 0x000ea20000000800 */
[-CC-:B------:R-:W-:Y:S01]  /*19220*/  FFMA.FTZ R14, R29, R35.reuse, -R42.reuse ;  /* 0x000000231d0e7223 */ /* 0x180fe2000001082a */
[----:B------:R-:W-:Y:S01]  /*19230*/  LEA R29, R52, UR6, 0x1 ;  /* 0x00000006341d7c11 */ /* 0x000fe2000f8e08ff */
[-CC-:B------:R-:W-:Y:S01]  /*19240*/  FFMA.FTZ R175, R9, R35.reuse, -R42.reuse ;  /* 0x0000002309af7223 */ /* 0x180fe2000001082a */
[-C--:B------:R-:W-:Y:S01]  /*19250*/  FFMA.FTZ R48, R7, R35.reuse, -R42 ;  /* 0x0000002307307223 */ /* 0x080fe2000001082a */
[-C--:B-1----:R-:W-:Y:S01]  /*19260*/  FMUL.FTZ R114, R114, R4.reuse ;  /* 0x0000000472727220 */ /* 0x082fe20000410000 */
        /* <DEDUP_REMOVED lines=8> */
[-C--:B--2---:R-:W-:Y:S01]  /*192f0*/  FFMA.FTZ R12, R173, R4.reuse, R0 ;  /* 0x00000004ad0c7223 */ /* 0x084fe20000010000 */
        /* <DEDUP_REMOVED lines=16> */
[----:B------:R-:W-:Y:S01]  /*19400*/  FSEL R173, R28, RZ, P1 ;  /* 0x000000ff1cad7208 */ /* 0x000fe20000800000 */
[----:B------:R-:W1:Y:S01]  /*19410*/  LDSM.16.MT88.4 R8, [R29+0x9000] ;  /* 0x009000001d08783b */ /* 0x000e620000004200 */
[----:B------:R-:W2:Y:S01]  /*19420*/  MUFU.EX2 R189, R189 ;  /* 0x000000bd00bd7308 */ /* 0x000ea20000000800 */
[-CC-:B------:R-:W-:Y:S01]  /*19430*/  FFMA.FTZ R122, R183, R35.reuse, -R42.reuse ;  /* 0x00000023b77a7223 */ /* 0x180fe2000001082a */
[-C--:B------:R-:W-:Y:S01]  /*19440*/  FFMA.FTZ R54, R181, R35.reuse, -R42 ;  /* 0x00000023b5367223 */ /* 0x080fe2000001082a */
[----:B------:R-:W-:Y:S01]  /*19450*/  FADD.FTZ R30, R2, -R173 ;  /* 0x800000ad021e7221 */ /* 0x000fe20000010000 */
[-CC-:B------:R-:W-:Y:S01]  /*19460*/  FFMA.FTZ R173, R5, R35.reuse, -R120.reuse ;  /* 0x0000002305ad7223 */ /* 0x180fe20000010878 */
[----:B------:R-:W-:Y:S01]  /*19470*/  MUFU.EX2 R44, R44 ;  /* 0x0000002c002c7308 */ /* 0x000fe20000000800 */
[-CC-:B------:R-:W-:Y:S01]  /*19480*/  FFMA.FTZ R187, R187, R35.reuse, -R120.reuse ;  /* 0x00000023bbbb7223 */ /* 0x180fe20000010878 */
[----:B------:R-:W-:Y:S01]  /*19490*/  FMUL.FTZ R30, R35, R30 ;  /* 0x0000001e231e7220 */ /* 0x000fe20000410000 */
[-C--:B------:R-:W-:Y:S01]  /*194a0*/  FFMA.FTZ R185, R185, R35.reuse, -R120 ;  /* 0x00000023b9b97223 */ /* 0x080fe20000010878 */
[----:B------:R-:W-:Y:S01]  /*194b0*/  MUFU.EX2 R14, R14 ;  /* 0x0000000e000e7308 */ /* 0x000fe20000000800 */
[-C--:B------:R-:W-:Y:S01]  /*194c0*/  FFMA.FTZ R179, R179, R35.reuse, -R42 ;  /* 0x00000023b3b37223 */ /* 0x080fe2000001082a */
[-CC-:B------:R-:W-:Y:S01]  /*194d0*/  FFMA.FTZ R56, R49, R35.reuse, -R120.reuse ;  /* 0x0000002331387223 */ /* 0x180fe20000010878 */
[-C--:B------:R-:W-:Y:S01]  /*194e0*/  FFMA.FTZ R49, R15, R35.reuse, -R120 ;  /* 0x000000230f317223 */ /* 0x080fe20000010878 */
[----:B------:R-:W3:Y:S01]  /*194f0*/  MUFU.EX2 R2, R4 ;  /* 0x0000000400027308 */ /* 0x000ee20000000800 */
[C---:B--2---:R-:W-:Y:S01]  /*19500*/  F2FP.BF16.F32.PACK_AB R5, R189.reuse, R0 ;  /* 0x00000000bd05723e */ /* 0x044fe200000010ff */
[----:B------:R-:W-:Y:S01]  /*19510*/  FADD.FTZ R189, R189, R12 ;  /* 0x0000000cbdbd7221 */ /* 0x000fe20000010000 */
[----:B------:R-:W-:Y:S01]  /*19520*/  IADD3 R0, PT, PT, R29, 0x9020, RZ ;  /* 0x000090201d007810 */ /* 0x000fe20007ffe0ff */
[----:B------:R-:W-:Y:S01]  /*19530*/  MUFU.EX2 R175, R175 ;  /* 0x000000af00af7308 */ /* 0x000fe20000000800 */
[-C--:B------:R-:W-:Y:S01]  /*19540*/  FFMA.FTZ R145, R145, R35.reuse, -R120 ;  /* 0x0000002391917223 */ /* 0x080fe20000010878 */
[-CC-:B------:R-:W-:Y:S01]  /*19550*/  FFMA.FTZ R58, R59, R35.reuse, -R42.reuse ;  /* 0x000000233b3a7223 */ /* 0x180fe2000001082a */
[-C--:B------:R-:W-:Y:S01]  /*19560*/  FFMA.FTZ R169, R169, R35.reuse, -R42 ;  /* 0x00000023a9a97223 */ /* 0x080fe2000001082a */
[----:B------:R-:W2:Y:S01]  /*19570*/  MUFU.EX2 R48, R48 ;  /* 0x0000003000307308 */ /* 0x000ea20000000800 */
[-CC-:B------:R-:W-:Y:S01]  /*19580*/  FFMA.FTZ R130, R118, R35.reuse, -R120.reuse ;  /* 0x0000002376827223 */ /* 0x180fe20000010878 */
[-CC-:B------:R-:W-:Y:S01]  /*19590*/  FFMA.FTZ R124, R19, R35.reuse, -R120.reuse ;  /* 0x00000023137c7223 */ /* 0x180fe20000010878 */
[-CC-:B------:R-:W-:Y:S01]  /*195a0*/  FFMA.FTZ R118, R18, R35.reuse, -R120.reuse ;  /* 0x0000002312767223 */ /* 0x180fe20000010878 */
[----:B------:R-:W4:Y:S01]  /*195b0*/  MUFU.EX2 R30, R30 ;  /* 0x0000001e001e7308 */ /* 0x000f220000000800 */
[-CC-:B------:R-:W-:Y:S01]  /*195c0*/  FFMA.FTZ R128, R40, R35.reuse, -R120.reuse ;  /* 0x0000002328807223 */ /* 0x180fe20000010878 */
[----:B---3--:R-:W-:Y:S01]  /*195d0*/  F2FP.BF16.F32.PACK_AB R4, R2, R14 ;  /* 0x0000000e0204723e */ /* 0x008fe200000010ff */
[-C--:B------:R-:W-:Y:S01]  /*195e0*/  FFMA.FTZ R166, R119, R35.reuse, -R120 ;  /* 0x0000002377a67223 */ /* 0x080fe20000010878 */
[----:B------:R-:W3:Y:S01]  /*195f0*/  MUFU.EX2 R173, R173 ;  /* 0x000000ad00ad7308 */ /* 0x000ee20000000800 */
[-C--:B------:R-:W-:Y:S01]  /*19600*/  FFMA.FTZ R168, R32, R35.reuse, -R42 ;  /* 0x0000002320a87223 */ /* 0x080fe2000001082a */
[-CC-:B------:R-:W-:Y:S01]  /*19610*/  FFMA.FTZ R60, R60, R35.reuse, -R120.reuse ;  /* 0x000000233c3c7223 */ /* 0x180fe20000010878 */
[----:B------:R-:W-:Y:S01]  /*19620*/  FFMA.FTZ R46, R46, R35, -R120 ;  /* 0x000000232e2e7223 */ /* 0x000fe20000010878 */
[----:B------:R-:W-:Y:S01]  /*19630*/  MUFU.EX2 R177, R187 ;  /* 0x000000bb00b17308 */ /* 0x000fe20000000800 */
[----:B--2---:R-:W-:-:S03]  /*19640*/  F2FP.BF16.F32.PACK_AB R6, R48, R175 ;  /* 0x000000af3006723e */ /* 0x004fc600000010ff */
[----:B------:R-:W-:Y:S01]  /*19650*/  MUFU.EX2 R126, R126 ;  /* 0x0000007e007e7308 */ /* 0x000fe20000000800 */
[-C--:B----4-:R-:W-:Y:S01]  /*19660*/  FMUL.FTZ R112, R112, R30.reuse ;  /* 0x0000001e70707220 */ /* 0x090fe20000410000 */
[-C--:B------:R-:W-:Y:S01]  /*19670*/  FMUL.FTZ R113, R113, R30.reuse ;  /* 0x0000001e71717220 */ /* 0x080fe20000410000 */
[-C--:B------:R-:W-:Y:S01]  /*19680*/  FMUL.FTZ R108, R108, R30.reuse ;  /* 0x0000001e6c6c7220 */ /* 0x080fe20000410000 */
[----:B------:R-:W-:Y:S01]  /*19690*/  FMUL.FTZ R109, R109, R30 ;  /* 0x0000001e6d6d7220 */ /* 0x000fe20000410000 */
[----:B---3--:R-:W-:Y:S01]  /*196a0*/  F2FP.BF16.F32.PACK_AB R7, R173, R44 ;  /* 0x0000002cad07723e */ /* 0x008fe200000010ff */
[-C--:B------:R-:W-:Y:S01]  /*196b0*/  FMUL.FTZ R104, R104, R30.reuse ;  /* 0x0000001e68687220 */ /* 0x080fe20000410000 */
[-C--:B------:R-:W-:Y:S01]  /*196c0*/  FMUL.FTZ R105, R105, R30.reuse ;  /* 0x0000001e69697220 */ /* 0x080fe20000410000 */
[-C--:B------:R-:W-:Y:S01]  /*196d0*/  FMUL.FTZ R100, R100, R30.reuse ;  /* 0x0000001e64647220 */ /* 0x080fe20000410000 */
[-C--:B------:R-:W-:Y:S01]  /*196e0*/  FMUL.FTZ R101, R101, R30.reuse ;  /* 0x0000001e65657220 */ /* 0x080fe20000410000 */
[-C--:B------:R-:W-:Y:S01]  /*196f0*/  FMUL.FTZ R96, R96, R30.reuse ;  /* 0x0000001e60607220 */ /* 0x080fe20000410000 */
[-C--:B------:R-:W-:Y:S01]  /*19700*/  FMUL.FTZ R97, R97, R30.reuse ;  /* 0x0000001e61617220 */ /* 0x080fe20000410000 */
[C---:B-1----:R-:W-:Y:S05]  /*19710*/  HMMA.16816.F32.BF16 R112, R4.reuse, R8, R112 ;  /* 0x000000080470723c */ /* 0x042fea0000041870 */
[----:B------:R-:W-:Y:S01]  /*19720*/  IADD3 R8, PT, PT, R29, 0x9000, RZ ;  /* 0x000090001d087810 */ /* 0x000fe20007ffe0ff */
[-C--:B------:R-:W-:Y:S01]  /*19730*/  FMUL.FTZ R92, R92, R30.reuse ;  /* 0x0000001e5c5c7220 */ /* 0x080fe20000410000 */
[-C--:B------:R-:W-:Y:S01]  /*19740*/  FMUL.FTZ R93, R93, R30.reuse ;  /* 0x0000001e5d5d7220 */ /* 0x080fe20000410000 */
[-C--:B------:R-:W-:Y:S01]  /*19750*/  FMUL.FTZ R88, R88, R30.reuse ;  /* 0x0000001e58587220 */ /* 0x080fe20000410000 */
[----:B------:R-:W-:Y:S01]  /*19760*/  @P0 IADD3 R0, PT, PT, R8, -0x20, RZ ;  /* 0xffffffe008000810 */ /* 0x000fe20007ffe0ff */
[-C--:B------:R-:W-:Y:S01]  /*19770*/  FMUL.FTZ R89, R89, R30.reuse ;  /* 0x0000001e59597220 */ /* 0x080fe20000410000 */
[-C--:B------:R-:W-:Y:S01]  /*19780*/  FMUL.FTZ R84, R84, R30.reuse ;  /* 0x0000001e54547220 */ /* 0x080fe20000410000 */
[----:B------:R-:W-:Y:S03]  /*19790*/  HMMA.16816.F32.BF16 R108, R4, R10, R108 ;  /* 0x0000000a046c723c */ /* 0x000fe6000004186c */
        /* <DEDUP_REMOVED lines=10> */
[----:B------:R-:W-:Y:S01]  /*19840*/  MUFU.EX2 R122, R122 ;  /* 0x0000007a007a7308 */ /* 0x000fe20000000800 */
[----:B------:R-:W-:-:S03]  /*19850*/  FADD.FTZ R44, R44, R189 ;  /* 0x000000bd2c2c7221 */ /* 0x000fc60000010000 */
[----:B------:R-:W-:Y:S01]  /*19860*/  MUFU.EX2 R54, R54 ;  /* 0x0000003600367308 */ /* 0x000fe20000000800 */
[----:B------:R-:W-:-:S03]  /*19870*/  FADD.FTZ R44, R173, R44 ;  /* 0x0000002cad2c7221 */ /* 0x000fc60000010000 */
[----:B------:R-:W2:Y:S04]  /*19880*/  MUFU.EX2 R45, R179 ;  /* 0x000000b3002d7308 */ /* 0x000ea80000000800 */
[----:B------:R-:W-:Y:S04]  /*19890*/  MUFU.EX2 R50, R50 ;  /* 0x0000003200327308 */ /* 0x000fe80000000800 */
[----:B------:R-:W-:Y:S04]  /*198a0*/  MUFU.EX2 R145, R145 ;  /* 0x0000009100917308 */ /* 0x000fe80000000800 */
[----:B------:R-:W-:Y:S04]  /*198b0*/  MUFU.EX2 R56, R56 ;  /* 0x0000003800387308 */ /* 0x000fe80000000800 */
        /* <DEDUP_REMOVED lines=21> */
[--C-:B------:R-:W-:Y:S01]  /*19a10*/  FFMA.FTZ R171, R165, R35, -R42.reuse ;  /* 0x00000023a5ab7223 */ /* 0x100fe2000001082a */
[----:B--2---:R-:W-:Y:S01]  /*19a20*/  F2FP.BF16.F32.PACK_AB R6, R45, R54 ;  /* 0x000000362d06723e */ /* 0x004fe200000010ff */
[----:B------:R-:W2:Y:S01]  /*19a30*/  MUFU.EX2 R165, R185 ;  /* 0x000000b900a57308 */ /* 0x000ea20000000800 */
[----:B------:R-:W-:Y:S01]  /*19a40*/  FADD.FTZ R52, R2, R5 ;  /* 0x0000000502347221 */ /* 0x000fe20000010000 */
[----:B------:R-:W-:Y:S01]  /*19a50*/  F2FP.BF16.F32.PACK_AB R5, R126, R177 ;  /* 0x000000b17e05723e */ /* 0x000fe200000010ff */
[-C--:B------:R-:W-:Y:S01]  /*19a60*/  FFMA.FTZ R2, R57, R35.reuse, -R42 ;  /* 0x0000002339027223 */ /* 0x080fe2000001082a */
[----:B------:R-:W3:Y:S01]  /*19a70*/  MUFU.EX2 R171, R171 ;  /* 0x000000ab00ab7308 */ /* 0x000ee20000000800 */
[-C--:B------:R-:W-:Y:S01]  /*19a80*/  FFMA.FTZ R30, R167, R35.reuse, -R120 ;  /* 0x00000023a71e7223 */ /* 0x080fe20000010878 */
[----:B------:R-:W-:Y:S01]  /*19a90*/  FADD.FTZ R175, R175, R52 ;  /* 0x00000034afaf7221 */ /* 0x000fe20000010000 */
[-C--:B------:R-:W-:Y:S01]  /*19aa0*/  FFMA.FTZ R52, R43, R35.reuse, -R42 ;  /* 0x000000232b347223 */ /* 0x080fe2000001082a */
[----:B------:R4:W-:Y:S01]  /*19ab0*/  MUFU.EX2 R57, R169 ;  /* 0x000000a900397308 */ /* 0x0009e20000000800 */
[----:B------:R-:W-:Y:S01]  /*19ac0*/  FADD.FTZ R177, R177, R44 ;  /* 0x0000002cb1b17221 */ /* 0x000fe20000010000 */
[----:B------:R-:W-:Y:S01]  /*19ad0*/  FADD.FTZ R136, R48, R175 ;  /* 0x000000af30887221 */ /* 0x000fe20000010000 */
[-CC-:B------:R-:W-:Y:S01]  /*19ae0*/  FFMA.FTZ R48, R137, R35.reuse, -R120.reuse ;  /* 0x0000002389307223 */ /* 0x180fe20000010878 */
[----:B------:R-:W5:Y:S01]  /*19af0*/  MUFU.EX2 R2, R2 ;  /* 0x0000000200027308 */ /* 0x000f620000000800 */
[----:B------:R-:W-:Y:S01]  /*19b00*/  FFMA.FTZ R137, R123, R35, -R120 ;  /* 0x000000237b897223 */ /* 0x000fe20000010878 */
[----:B--2---:R-:W-:Y:S01]  /*19b10*/  F2FP.BF16.F32.PACK_AB R7, R50, R165 ;  /* 0x000000a53207723e */ /* 0x004fe200000010ff */
[-C--:B------:R-:W-:Y:S01]  /*19b20*/  FFMA.FTZ R44, R127, R35.reuse, -R42 ;  /* 0x000000237f2c7223 */ /* 0x080fe2000001082a */
[----:B------:R-:W2:Y:S01]  /*19b30*/  MUFU.EX2 R30, R30 ;  /* 0x0000001e001e7308 */ /* 0x000ea20000000800 */
[--C-:B------:R-:W-:Y:S01]  /*19b40*/  FFMA.FTZ R123, R64, R35, -R120.reuse ;  /* 0x00000023407b7223 */ /* 0x100fe20000010878 */
[----:B---3--:R-:W-:Y:S01]  /*19b50*/  F2FP.BF16.F32.PACK_AB R4, R122, R171 ;  /* 0x000000ab7a04723e */ /* 0x008fe200000010ff */
[-CC-:B------:R-:W-:Y:S01]  /*19b60*/  FFMA.FTZ R64, R16, R35.reuse, -R120.reuse ;  /* 0x0000002310407223 */ /* 0x180fe20000010878 */
[----:B------:R-:W-:Y:S01]  /*19b70*/  MUFU.EX2 R48, R48 ;  /* 0x0000003000307308 */ /* 0x000fe20000000800 */
[-C--:B------:R-:W-:Y:S01]  /*19b80*/  FFMA.FTZ R127, R66, R35.reuse, -R120 ;  /* 0x00000023427f7223 */ /* 0x080fe20000010878 */
[----:B------:R-:W-:Y:S01]  /*19b90*/  FADD.FTZ R171, R171, R136 ;  /* 0x00000088abab7221 */ /* 0x000fe20000010000 */
[-CC-:B----4-:R-:W-:Y:S01]  /*19ba0*/  FFMA.FTZ R169, R33, R35.reuse, -R42.reuse ;  /* 0x0000002321a97223 */ /* 0x190fe2000001082a */
[----:B------:R-:W-:Y:S01]  /*19bb0*/  MUFU.EX2 R52, R52 ;  /* 0x0000003400347308 */ /* 0x000fe20000000800 */
[-CC-:B------:R-:W-:Y:S01]  /*19bc0*/  FFMA.FTZ R136, R27, R35.reuse, -R42.reuse ;  /* 0x000000231b887223 */ /* 0x180fe2000001082a */
[-CC-:B------:R-:W-:Y:S01]  /*19bd0*/  FFMA.FTZ R167, R24, R35.reuse, -R42.reuse ;  /* 0x0000002318a77223 */ /* 0x180fe2000001082a */
[----:B------:R-:W-:Y:S01]  /*19be0*/  FFMA.FTZ R33, R21, R35, -R42 ;  /* 0x0000002315217223 */ /* 0x000fe2000001082a */
[----:B------:R-:W-:Y:S01]  /*19bf0*/  MUFU.EX2 R44, R44 ;  /* 0x0000002c002c7308 */ /* 0x000fe20000000800 */
[----:B------:R-:W-:Y:S01]  /*19c00*/  FADD.FTZ R126, R126, R177 ;  /* 0x000000b17e7e7221 */ /* 0x000fe20000010000 */
[----:B------:R-:W-:-:S02]  /*19c10*/  FADD.FTZ R171, R122, R171 ;  /* 0x000000ab7aab7221 */ /* 0x000fc40000010000 */
[----:B------:R3:W-:Y:S01]  /*19c20*/  MUFU.EX2 R119, R137 ;  /* 0x0000008900777308 */ /* 0x0007e20000000800 */
[----:B------:R-:W-:Y:S01]  /*19c30*/  FADD.FTZ R165, R165, R126 ;  /* 0x0000007ea5a57221 */ /* 0x000fe20000010000 */
[----:B-1----:R-:W-:Y:S02]  /*19c40*/  HMMA.16816.F32.BF16 R112, R4, R8, R112 ;  /* 0x000000080470723c */ /* 0x002fe40000041870 */
[----:B------:R-:W-:Y:S01]  /*19c50*/  MUFU.EX2 R122, R130 ;  /* 0x00000082007a7308 */ /* 0x000fe20000000800 */
[----:B------:R-:W-:-:S03]  /*19c60*/  FADD.FTZ R50, R50, R165 ;  /* 0x000000a532327221 */ /* 0x000fc60000010000 */
[----:B------:R-:W-:Y:S02]  /*19c70*/  MUFU.EX2 R127, R127 ;  /* 0x0000007f007f7308 */ /* 0x000fe40000000800 */
[C---:B------:R-:W-:Y:S01]  /*19c80*/  HMMA.16816.F32.BF16 R108, R4.reuse, R10, R108 ;  /* 0x0000000a046c723c */ /* 0x040fe2000004186c */
[----:B------:R-:W1:Y:S02]  /*19c90*/  LDSM.16.MT88.4 R8, [R0+0x400] ;  /* 0x000400000008783b */ /* 0x000e640000004200 */
[-CC-:B---3--:R-:W-:Y:S01]  /*19ca0*/  FFMA.FTZ R137, R26, R35.reuse, -R42.reuse ;  /* 0x000000231a897223 */ /* 0x188fe2000001082a */
        /* <DEDUP_REMOVED lines=24> */
[----:B------:R-:W-:Y:S01]  /*19e30*/  FADD.FTZ R145, R145, R50 ;  /* 0x0000003291917221 */ /* 0x000fe20000010000 */
[----:B------:R-:W3:Y:S01]  /*19e40*/  LDSM.16.MT88.4 R12, [R29+0x9800] ;  /* 0x009800001d0c783b */ /* 0x000ee20000004200 */
[----:B------:R-:W4:Y:S01]  /*19e50*/  MUFU.EX2 R59, R4 ;  /* 0x00000004003b7308 */ /* 0x000f220000000800 */
[----:B-----5:R-:W-:Y:S01]  /*19e60*/  F2FP.BF16.F32.PACK_AB R6, R2, R57 ;  /* 0x000000390206723e */ /* 0x020fe200000010ff */
[----:B------:R-:W-:Y:S01]  /*19e70*/  FADD.FTZ R56, R56, R145 ;  /* 0x0000009138387221 */ /* 0x000fe20000010000 */
[----:B--2---:R-:W-:-:S03]  /*19e80*/  F2FP.BF16.F32.PACK_AB R7, R30, R49 ;  /* 0x000000311e07723e */ /* 0x004fc600000010ff */
[----:B------:R-:W-:-:S04]  /*19e90*/  FADD.FTZ R49, R49, R56 ;  /* 0x0000003831317221 */ /* 0x000fc80000010000 */
[----:B------:R-:W-:Y:S01]  /*19ea0*/  FADD.FTZ R49, R30, R49 ;  /* 0x000000311e317221 */ /* 0x000fe20000010000 */
        /* <DEDUP_REMOVED lines=19> */
[-CC-:B------:R-:W-:Y:S01]  /*19fe0*/  FFMA.FTZ R7, R135, R35.reuse, -R120.reuse ;  /* 0x0000002387077223 */ /* 0x180fe20000010878 */
[-C--:B------:R-:W-:Y:S01]  /*19ff0*/  FFMA.FTZ R4, R129, R35.reuse, -R120 ;  /* 0x0000002381047223 */ /* 0x080fe20000010878 */
[-C--:B------:R-:W-:Y:S01]  /*1a000*/  FFMA.FTZ R6, R131, R35.reuse, -R42 ;  /* 0x0000002383067223 */ /* 0x080fe2000001082a */
[----:B------:R2:W-:Y:S01]  /*1a010*/  MUFU.EX2 R43, R5 ;  /* 0x00000005002b7308 */ /* 0x0005e20000000800 */
[----:B------:R-:W3:Y:S01]  /*1a020*/  LDSM.16.MT88.4 R12, [R29+0x9c00] ;  /* 0x009c00001d0c783b */ /* 0x000ee20000004200 */
[-CC-:B------:R-:W-:Y:S01]  /*1a030*/  FFMA.FTZ R135, R51, R35.reuse, -R120.reuse ;  /* 0x0000002333877223 */ /* 0x180fe20000010878 */
[-CC-:B------:R-:W-:Y:S01]  /*1a040*/  FFMA.FTZ R131, R41, R35.reuse, -R120.reuse ;  /* 0x0000002329837223 */ /* 0x180fe20000010878 */
[----:B------:R-:W-:Y:S01]  /*1a050*/  MUFU.EX2 R47, R7 ;  /* 0x00000007002f7308 */ /* 0x000fe20000000800 */
[-C--:B------:R-:W-:Y:S01]  /*1a060*/  FFMA.FTZ R129, R67, R35.reuse, -R120 ;  /* 0x0000002343817223 */ /* 0x080fe20000010878 */
[----:B------:R-:W-:-:S02]  /*1a070*/  FFMA.FTZ R67, R37, R35, -R42 ;  /* 0x0000002325437223 */ /* 0x000fc4000001082a */
[----:B------:R-:W4:Y:S04]  /*1a080*/  MUFU.EX2 R51, R6 ;  /* 0x0000000600337308 */ /* 0x000f280000000800 */
[----:B------:R4:W5:Y:S01]  /*1a090*/  MUFU.EX2 R40, R4 ;  /* 0x0000000400287308 */ /* 0x0009620000000800 */
[-C--:B--2---:R-:W-:Y:S01]  /*1a0a0*/  FFMA.FTZ R5, R121, R35.reuse, -R42 ;  /* 0x0000002379057223 */ /* 0x084fe2000001082a */
[-CC-:B------:R-:W-:Y:S01]  /*1a0b0*/  FFMA.FTZ R121, R65, R35.reuse, -R120.reuse ;  /* 0x0000002341797223 */ /* 0x180fe20000010878 */
[-C--:B------:R-:W-:Y:S01]  /*1a0c0*/  FFMA.FTZ R65, R17, R35.reuse, -R120 ;  /* 0x0000002311417223 */ /* 0x080fe20000010878 */
[----:B------:R2:W-:Y:S01]  /*1a0d0*/  MUFU.EX2 R66, R135 ;  /* 0x0000008700427308 */ /* 0x0005e20000000800 */
[----:B------:R-:W3:Y:S01]  /*1a0e0*/  LDSM.16.MT88.4 R16, [R29+0xbc00] ;  /* 0x00bc00001d10783b */ /* 0x000ee20000004200 */
[-CC-:B------:R-:W-:Y:S01]  /*1a0f0*/  FFMA.FTZ R120, R31, R35.reuse, -R42.reuse ;  /* 0x000000231f787223 */ /* 0x180fe2000001082a */
[----:B------:R-:W-:Y:S01]  /*1a100*/  FFMA.FTZ R31, R22, R35, -R42 ;  /* 0x00000023161f7223 */ /* 0x000fe2000001082a */
[----:B------:R1:W1:Y:S04]  /*1a110*/  MUFU.EX2 R41, R5 ;  /* 0x0000000500297308 */ /* 0x0002680000000800 */
[----:B------:R-:W-:Y:S01]  /*1a120*/  MUFU.EX2 R67, R67 ;  /* 0x0000004300437308 */ /* 0x000fe20000000800 */
[----:B----4-:R-:W-:-:S02]  /*1a130*/  F2FP.BF16.F32.PACK_AB R4, R51, R52 ;  /* 0x000000343304723e */ /* 0x010fc400000010ff */
[----:B-----5:R-:W-:Y:S01]  /*1a140*/  F2FP.BF16.F32.PACK_AB R7, R40, R43 ;  /* 0x0000002b2807723e */ /* 0x020fe200000010ff */
[----:B------:R-:W-:Y:S01]  /*1a150*/  MUFU.EX2 R32, R129 ;  /* 0x0000008100207308 */ /* 0x000fe20000000800 */
[----:B--2---:R-:W-:-:S03]  /*1a160*/  FFMA.FTZ R135, R34, R35, -R42 ;  /* 0x0000002322877223 */ /* 0x004fc6000001082a */
[----:B------:R-:W-:Y:S01]  /*1a170*/  MUFU.EX2 R131, R131 ;  /* 0x0000008300837308 */ /* 0x000fe20000000800 */
[----:B-1----:R-:W-:Y:S02]  /*1a180*/  F2FP.BF16.F32.PACK_AB R5, R47, R48 ;  /* 0x000000302f05723e */ /* 0x002fe400000010ff */
[----:B------:R-:W-:Y:S01]  /*1a190*/  F2FP.BF16.F32.PACK_AB R6, R41, R44 ;  /* 0x0000002c2906723e */ /* 0x000fe200000010ff */
        /* <DEDUP_REMOVED lines=9> */
[C---:B---3--:R-:W-:Y:S08]  /*1a230*/  HMMA.16816.F32.BF16 R112, R4.reuse, R12, R112 ;  /* 0x0000000c0470723c */ /* 0x048ff00000041870 */
        /* <DEDUP_REMOVED lines=13> */
[-CC-:B------:R-:W-:Y:S01]  /*1a310*/  FFMA.FTZ R6, R39, R35.reuse, -R42.reuse ;  /* 0x0000002327067223 */ /* 0x180fe2000001082a */
[-CC-:B------:R-:W-:Y:S01]  /*1a320*/  FFMA.FTZ R5, R38, R35.reuse, -R42.reuse ;  /* 0x0000002326057223 */ /* 0x180fe2000001082a */
[-CC-:B------:R-:W-:Y:S01]  /*1a330*/  FFMA.FTZ R4, R36, R35.reuse, -R42.reuse ;  /* 0x0000002324047223 */ /* 0x180fe2000001082a */
[----:B------:R-:W3:Y:S01]  /*1a340*/  MUFU.EX2 R39, R166 ;  /* 0x000000a600277308 */ /* 0x000ee20000000800 */
[--C-:B------:R-:W-:Y:S01]  /*1a350*/  FFMA.FTZ R36, R23, R35, -R42.reuse ;  /* 0x0000002317247223 */ /* 0x100fe2000001082a */
[----:B------:R-:W4:Y:S02]  /*1a360*/  LDSM.16.MT88.4 R16, [R29+0xc000] ;  /* 0x00c000001d10783b */ /* 0x000f240000004200 */
[----:B------:R-:W-:Y:S04]  /*1a370*/  MUFU.EX2 R38, R6 ;  /* 0x0000000600267308 */ /* 0x000fe80000000800 */
[----:B------:R5:W1:Y:S04]  /*1a380*/  MUFU.EX2 R37, R5 ;  /* 0x0000000500257308 */ /* 0x000a680000000800 */
[----:B------:R1:W2:Y:S01]  /*1a390*/  MUFU.EX2 R34, R4 ;  /* 0x0000000400227308 */ /* 0x0002a20000000800 */
[----:B---3--:R-:W-:Y:S01]  /*1a3a0*/  F2FP.BF16.F32.PACK_AB R7, R32, R39 ;  /* 0x000000272007723e */ /* 0x008fe200000010ff */
[-CC-:B------:R-:W-:Y:S01]  /*1a3b0*/  FFMA.FTZ R166, R25, R35.reuse, -R42.reuse ;  /* 0x0000002319a67223 */ /* 0x180fe2000001082a */
[----:B------:R-:W-:Y:S01]  /*1a3c0*/  FFMA.FTZ R35, R20, R35, -R42 ;  /* 0x0000002314237223 */ /* 0x000fe2000001082a */
[----:B------:R-:W-:Y:S01]  /*1a3d0*/  LDSM.16.MT88.4 R24, [R0+0x1800] ;  /* 0x001800000018783b */ /* 0x000fe20000004200 */
[----:B------:R-:W3:Y:S03]  /*1a3e0*/  MUFU.EX2 R42, R128 ;  /* 0x00000080002a7308 */ /* 0x000ee60000000800 */
[----:B------:R-:W3:Y:S01]  /*1a3f0*/  LDSM.16.MT88.4 R20, [R0+0x3000] ;  /* 0x003000000014783b */ /* 0x000ee20000004200 */
[----:B-----5:R-:W-:Y:S01]  /*1a400*/  F2FP.BF16.F32.PACK_AB R5, R66, R119 ;  /* 0x000000774205723e */ /* 0x020fe200000010ff */
[----:B------:R-:W5:Y:S01]  /*1a410*/  MUFU.EX2 R166, R166 ;  /* 0x000000a600a67308 */ /* 0x000f620000000800 */
[----:B-1----:R-:W-:-:S03]  /*1a420*/  F2FP.BF16.F32.PACK_AB R4, R37, R38 ;  /* 0x000000262504723e */ /* 0x002fc600000010ff */
[----:B------:R-:W-:Y:S01]  /*1a430*/  MUFU.EX2 R36, R36 ;  /* 0x0000002400247308 */ /* 0x000fe20000000800 */
[----:B--2---:R-:W-:-:S07]  /*1a440*/  F2FP.BF16.F32.PACK_AB R6, R34, R67 ;  /* 0x000000432206723e */ /* 0x004fce00000010ff */
        /* <DEDUP_REMOVED lines=9> */
[----:B---3--:R-:W-:Y:S03]  /*1a4e0*/  HMMA.16816.F32.BF16 R88, R4, R20, R88 ;  /* 0x000000140458723c */ /* 0x008fe60000041858 */
[----:B------:R-:W-:-:S04]  /*1a4f0*/  FADD.FTZ R20, R54, R171 ;  /* 0x000000ab36147221 */ /* 0x000fc80000010000 */
[----:B------:R-:W-:Y:S02]  /*1a500*/  FADD.FTZ R20, R45, R20 ;  /* 0x000000142d147221 */ /* 0x000fe40000010000 */
[----:B------:R-:W3:Y:S01]  /*1a510*/  MUFU.EX2 R45, R118 ;  /* 0x00000076002d7308 */ /* 0x000ee20000000800 */
[----:B-1----:R-:W-:Y:S03]  /*1a520*/  HMMA.16816.F32.BF16 R72, R4, R8, R72 ;  /* 0x000000080448723c */ /* 0x002fe60000041848 */
[----:B------:R-:W-:-:S04]  /*1a530*/  FADD.FTZ R59, R59, R20 ;  /* 0x000000143b3b7221 */ /* 0x000fc80000010000 */
[----:B------:R-:W-:Y:S01]  /*1a540*/  FADD.FTZ R58, R58, R59 ;  /* 0x0000003b3a3a7221 */ /* 0x000fe20000010000 */
[----:B------:R-:W-:Y:S01]  /*1a550*/  HMMA.16816.F32.BF16 R68, R4, R10, R68 ;  /* 0x0000000a0444723c */ /* 0x000fe20000041844 */
[----:B------:R-:W1:Y:S02]  /*1a560*/  LDSM.16.MT88.4 R8, [R0+0x1400] ;  /* 0x001400000008783b */ /* 0x000e640000004200 */
        /* <DEDUP_REMOVED lines=9> */
[C---:B--2---:R-:W-:Y:S03]  /*1a600*/  HMMA.16816.F32.BF16 R80, R4.reuse, R12, R80 ;  /* 0x0000000c0450723c */ /* 0x044fe60000041850 */
[-C--:B------:R-:W-:Y:S01]  /*1a610*/  MOV R2, R28.reuse ;  /* 0x0000001c00027202 */ /* 0x080fe20000000f00 */
[----:B------:R-:W-:Y:S01]  /*1a620*/  FADD.FTZ R44, R44, R51 ;  /* 0x000000332c2c7221 */ /* 0x000fe20000010000 */
[----:B------:R-:W-:Y:S01]  /*1a630*/  FADD.FTZ R40, R40, R43 ;  /* 0x0000002b28287221 */ /* 0x000fe20000010000 */
[----:B------:R-:W-:Y:S02]  /*1a640*/  @P6 MOV R2, R28 ;  /* 0x0000001c00026202 */ /* 0x000fe40000000f00 */
[----:B------:R-:W-:Y:S01]  /*1a650*/  FADD.FTZ R41, R41, R44 ;  /* 0x0000002c29297221 */ /* 0x000fe20000010000 */
[----:B------:R-:W-:Y:S01]  /*1a660*/  FADD.FTZ R119, R119, R40 ;  /* 0x0000002877777221 */ /* 0x000fe20000010000 */
        /* <DEDUP_REMOVED lines=24> */
[----:B------:R-:W-:-:S05]  /*1a7f0*/  FADD.FTZ R129, R120, R129 ;  /* 0x0000008178817221 */ /* 0x000fca0000010000 */
        /* <DEDUP_REMOVED lines=10> */
[----:B------:R-:W-:Y:S07]  /*1a8a0*/  LDSM.16.MT88.4 R16, [R0+0x5800] ;  /* 0x005800000010783b */ /* 0x000fee0000004200 */
[C---:B--2---:R-:W-:Y:S08]  /*1a8b0*/  HMMA.16816.F32.BF16 R72, R4.reuse, R12, R72 ;  /* 0x0000000c0448723c */ /* 0x044ff00000041848 */
[----:B------:R-:W-:Y:S03]  /*1a8c0*/  HMMA.16816.F32.BF16 R68, R4, R14, R68 ;  /* 0x0000000e0444723c */ /* 0x000fe60000041844 */
[----:B------:R-:W-:Y:S01]  /*1a8d0*/  F2FP.BF16.F32.PACK_AB R4, R137, R136 ;  /* 0x000000888904723e */ /* 0x000fe200000010ff */
[----:B------:R-:W2:Y:S01]  /*1a8e0*/  LDSM.16.MT88.4 R12, [R0+0x3800] ;  /* 0x00380000000c783b */ /* 0x000ea20000004200 */
[----:B------:R-:W-:Y:S01]  /*1a8f0*/  F2FP.BF16.F32.PACK_AB R5, R123, R50 ;  /* 0x000000327b05723e */ /* 0x000fe200000010ff */
[----:B------:R-:W-:Y:S01]  /*1a900*/  FADD.FTZ R50, R50, R127 ;  /* 0x0000007f32327221 */ /* 0x000fe20000010000 */
[----:B-----5:R-:W-:Y:S01]  /*1a910*/  F2FP.BF16.F32.PACK_AB R6, R167, R166 ;  /* 0x000000a6a706723e */ /* 0x020fe200000010ff */
[----:B------:R-:W-:Y:S01]  /*1a920*/  FADD.FTZ R136, R136, R129 ;  /* 0x0000008188887221 */ /* 0x000fe20000010000 */
[----:B---3--:R-:W-:Y:S01]  /*1a930*/  F2FP.BF16.F32.PACK_AB R7, R45, R124 ;  /* 0x0000007c2d07723e */ /* 0x008fe200000010ff */
[----:B------:R-:W-:-:S02]  /*1a940*/  FADD.FTZ R123, R123, R50 ;  /* 0x000000327b7b7221 */ /* 0x000fc40000010000 */
[----:B------:R-:W-:Y:S02]  /*1a950*/  FADD.FTZ R137, R137, R136 ;  /* 0x0000008889897221 */ /* 0x000fe40000010000 */
[----:B------:R-:W-:Y:S02]  /*1a960*/  FADD.FTZ R124, R124, R123 ;  /* 0x0000007b7c7c7221 */ /* 0x000fe40000010000 */
[----:B-1----:R-:W-:Y:S03]  /*1a970*/  HMMA.16816.F32.BF16 R112, R4, R8, R112 ;  /* 0x000000080470723c */ /* 0x002fe60000041870 */
[----:B------:R-:W-:Y:S01]  /*1a980*/  FADD.FTZ R166, R166, R137 ;  /* 0x00000089a6a67221 */ /* 0x000fe20000010000 */
[----:B------:R-:W-:-:S03]  /*1a990*/  FADD.FTZ R124, R45, R124 ;  /* 0x0000007c2d7c7221 */ /* 0x000fc60000010000 */
[----:B------:R-:W-:Y:S01]  /*1a9a0*/  FADD.FTZ R167, R167, R166 ;  /* 0x000000a6a7a77221 */ /* 0x000fe20000010000 */
[C---:B------:R-:W-:Y:S01]  /*1a9b0*/  HMMA.16816.F32.BF16 R108, R4.reuse, R10, R108 ;  /* 0x0000000a046c723c */ /* 0x040fe2000004186c */
[----:B------:R-:W1:Y:S07]  /*1a9c0*/  LDSM.16.MT88.4 R8, [R29+0xe800] ;  /* 0x00e800001d08783b */ /* 0x000e6e0000004200 */
[C---:B------:R-:W-:Y:S01]  /*1a9d0*/  HMMA.16816.F32.BF16 R104, R4.reuse, R24, R104 ;  /* 0x000000180468723c */ /* 0x040fe20000041868 */
[----:B------:R-:W3:Y:S07]  /*1a9e0*/  MUFU.EX2 R24, R35 ;  /* 0x0000002300187308 */ /* 0x000eee0000000800 */
[C---:B------:R-:W-:Y:S08]  /*1a9f0*/  HMMA.16816.F32.BF16 R96, R4.reuse, R20, R96 ;  /* 0x000000140460723c */ /* 0x040ff00000041860 */
[C---:B--2---:R-:W-:Y:S08]  /*1aa00*/  HMMA.16816.F32.BF16 R88, R4.reuse, R12, R88 ;  /* 0x0000000c0458723c */ /* 0x044ff00000041858 */
[C---:B------:R-:W-:Y:S01]  /*1aa10*/  HMMA.16816.F32.BF16 R84, R4.reuse, R14, R84 ;  /* 0x0000000e0454723c */ /* 0x040fe20000041854 */
[----:B------:R-:W2:Y:S07]  /*1aa20*/  LDSM.16.MT88.4 R12, [R29+0xcc00] ;  /* 0x00cc00001d0c783b */ /* 0x000eae0000004200 */
[C---:B------:R-:W-:Y:S01]  /*1aa30*/  HMMA.16816.F32.BF16 R92, R4.reuse, R22, R92 ;  /* 0x00000016045c723c */ /* 0x040fe2000004185c */
[----:B------:R-:W-:Y:S07]  /*1aa40*/  LDSM.16.MT88.4 R20, [R29+0xac00] ;  /* 0x00ac00001d14783b */ /* 0x000fee0000004200 */
[C---:B-1----:R-:W-:Y:S08]  /*1aa50*/  HMMA.16816.F32.BF16 R80, R4.reuse, R8, R80 ;  /* 0x000000080450723c */ /* 0x042ff00000041850 */
[C---:B------:R-:W-:Y:S01]  /*1aa60*/  HMMA.16816.F32.BF16 R76, R4.reuse, R10, R76 ;  /* 0x0000000a044c723c */ /* 0x040fe2000004184c */
[----:B------:R-:W1:Y:S07]  /*1aa70*/  LDSM.16.MT88.4 R8, [R29+0xec00] ;  /* 0x00ec00001d08783b */ /* 0x000e6e0000004200 */
[C---:B------:R-:W-:Y:S08]  /*1aa80*/  HMMA.16816.F32.BF16 R100, R4.reuse, R26, R100 ;  /* 0x0000001a0464723c */ /* 0x040ff00000041864 */
[C---:B------:R-:W-:Y:S08]  /*1aa90*/  HMMA.16816.F32.BF16 R72, R4.reuse, R16, R72 ;  /* 0x000000100448723c */ /* 0x040ff00000041848 */
[----:B------:R-:W-:Y:S03]  /*1aaa0*/  HMMA.16816.F32.BF16 R68, R4, R18, R68 ;  /* 0x000000120444723c */ /* 0x000fe60000041844 */
[----:B------:R-:W-:Y:S01]  /*1aab0*/  F2FP.BF16.F32.PACK_AB R4, R31, R36 ;  /* 0x000000241f04723e */ /* 0x000fe200000010ff */
[----:B------:R-:W4:Y:S01]  /*1aac0*/  LDSM.16.MT88.4 R16, [R0+0x1c00] ;  /* 0x001c00000010783b */ /* 0x000f220000004200 */
[----:B------:R-:W-:Y:S01]  /*1aad0*/  F2FP.BF16.F32.PACK_AB R5, R64, R65 ;  /* 0x000000414005723e */ /* 0x000fe200000010ff */
[----:B------:R-:W-:Y:S01]  /*1aae0*/  FADD.FTZ R65, R65, R124 ;  /* 0x0000007c41417221 */ /* 0x000fe20000010000 */
[----:B---3--:R-:W-:Y:S01]  /*1aaf0*/  F2FP.BF16.F32.PACK_AB R6, R24, R33 ;  /* 0x000000211806723e */ /* 0x008fe200000010ff */
        /* <DEDUP_REMOVED lines=13> */
[----:B------:R1:W3:Y:S07]  /*1abd0*/  LDSM.16.MT88.4 R8, [R0+0x5c00] ;  /* 0x005c00000008783b */ /* 0x0002ee0000004200 */
[C---:B------:R-:W-:Y:S08]  /*1abe0*/  HMMA.16816.F32.BF16 R112, R4.reuse, R20, R112 ;  /* 0x000000140470723c */ /* 0x040ff00000041870 */
[C---:B------:R-:W-:Y:S08]  /*1abf0*/  HMMA.16816.F32.BF16 R108, R4.reuse, R22, R108 ;  /* 0x00000016046c723c */ /* 0x040ff0000004186c */
[----:B----4-:R-:W-:Y:S03]  /*1ac00*/  HMMA.16816.F32.BF16 R104, R4, R16, R104 ;  /* 0x000000100468723c */ /* 0x010fe60000041868 */
[----:B-1----:R-:W-:-:S02]  /*1ac10*/  MOV R0, R3 ;  /* 0x0000000300007202 */ /* 0x002fc40000000f00 */
[----:B------:R-:W-:-:S03]  /*1ac20*/  @P6 MOV R0, R3 ;  /* 0x0000000300006202 */ /* 0x000fc60000000f00 */
[C---:B------:R-:W-:Y:S08]  /*1ac30*/  HMMA.16816.F32.BF16 R100, R4.reuse, R18, R100 ;  /* 0x000000120464723c */ /* 0x040ff00000041864 */
[C---:B--2---:R-:W-:Y:S08]  /*1ac40*/  HMMA.16816.F32.BF16 R88, R4.reuse, R12, R88 ;  /* 0x0000000c0458723c */ /* 0x044ff00000041858 */
[C---:B------:R-:W-:Y:S08]  /*1ac50*/  HMMA.16816.F32.BF16 R84, R4.reuse, R14, R84 ;  /* 0x0000000e0454723c */ /* 0x040ff00000041854 */
[C---:B---3--:R-:W-:Y:S08]  /*1ac60*/  HMMA.16816.F32.BF16 R72, R4.reuse, R8, R72 ;  /* 0x000000080448723c */ /* 0x048ff00000041848 */
[----:B------:R-:W-:Y:S01]  /*1ac70*/  HMMA.16816.F32.BF16 R68, R4, R10, R68 ;  /* 0x0000000a0444723c */ /* 0x000fe20000041844 */
[----:B------:R-:W-:-:S04]  /*1ac80*/  NOP ;  /* 0x0000000000007918 */ /* 0x000fc80000000000 */
[----:B------:R-:W-:-:S15]  /*1ac90*/  @P6 BRA `(.L_x_5385) ;  /* 0x0000000000046947 */ /* 0x000fde0003800000 */
.L_x_5376:
[----:B------:R-:W-:-:S07]  /*1aca0*/  IADD3 R55, PT, PT, R63, -0x1, RZ ;  /* 0xffffffff3f377810 */ /* 0x000fce0007ffe0ff */
.L_x_5385:
[----:B------:R-:W-:Y:S05]  /*1acb0*/  BSYNC B2 ;  /* 0x0000000000027941 */ /* 0x000fea0003800000 */
.L_x_5375:
        /* <DEDUP_REMOVED lines=13> */
.L_x_5393:
        /* <DEDUP_REMOVED lines=98> */
.L_x_5388:
[----:B------:R-:W-:Y:S05]  /*1b3b0*/  BSYNC.RECONVERGENT B0 ;  /* 0x0000000000007941 */ /* 0x000fea0003800200 */
.L_x_5387:
[----:B------:R-:W-:Y:S01]  /*1b3c0*/  @!PT LDS RZ, [RZ] ;  /* 0x00000000fffff984 */ /* 0x000fe20000000800 */
[----:B------:R-:W-:Y:S01]  /*1b3d0*/  @!PT LDS RZ, [RZ] ;  /* 0x00000000fffff984 */ /* 0x000fe20000000800 */
[----:B------:R-:W-:Y:S01]  /*1b3e0*/  @!PT LDS RZ, [RZ] ;  /* 0x00000000fffff984 */ /* 0x000fe20000000800 */
[----:B------:R-:W-:Y:S01]  /*1b3f0*/  @!P5 LDGSTS.E.BYPASS.LTC128B.128 [R155+0x9000], desc[UR4][R146.64] ;  /* 0x09000000929bdfae */ /* 0x000fe2000b981a04 */
[C---:B------:R-:W-:Y:S01]  /*1b400*/  SHF.L.U32 R5, R140.reuse, 0x6, RZ ;  /* 0x000000068c057819 */ /* 0x040fe200000006ff */
[----:B------:R-:W1:Y:S01]  /*1b410*/  S2UR UR7, SR_CgaCtaId ;  /* 0x00000000000779c3 */ /* 0x000e620000008800 */
[----:B------:R-:W-:Y:S03]  /*1b420*/  SHF.L.U64.HI R4, R140, 0x6, R141 ;  /* 0x000000068c047819 */ /* 0x000fe6000001028d */
[----:B------:R-:W-:Y:S01]  /*1b430*/  @P5 STS.128 [R155+0x9000], RZ ;  /* 0x009000ff9b005388 */ /* 0x000fe20000000c00 */
[C---:B------:R-:W-:Y:S01]  /*1b440*/  IADD3 R6, P0, PT, R5.reuse, R146, RZ ;  /* 0x0000009205067210 */ /* 0x040fe20007f1e0ff */
[----:B------:R-:W-:Y:S01]  /*1b450*/  UMOV UR8, 0x400 ;  /* 0x0000040000087882 */ /* 0x000fe20000000000 */
[----:B------:R-:W-:Y:S03]  /*1b460*/  LOP3.LUT R3, R0, 0x3e00, RZ, 0xc0, !PT ;  /* 0x00003e0000037812 */ /* 0x000fe600078ec0ff */
[----:B------:R-:W-:Y:S01]  /*1b470*/  @!PT LDS RZ, [RZ] ;  /* 0x00000000fffff984 */ /* 0x000fe20000000800 */
[----:B------:R-:W-:Y:S01]  /*1b480*/  @!PT LDS RZ, [RZ] ;  /* 0x00000000fffff984 */ /* 0x000fe20000000800 */
[----:B------:R-:W-:Y:S01]  /*1b490*/  @!PT LDS RZ, [RZ] ;  /* 0x00000000fffff984 */ /* 0x000fe20000000800 */
[----:B------:R-:W-:Y:S01]  /*1b4a0*/  @!P4 LDGSTS.E.BYPASS.LTC128B.128 [R155+0xb000], desc[UR4][R146.64+0x40] ;  /* 0x0b000040929bcfae */ /* 0x000fe2000b981a04 */
[C---:B------:R-:W-:Y:S01]  /*1b4b0*/  IADD3.X R7, PT, PT, R4.reuse, R147, RZ, P0, !PT ;  /* 0x0000009304077210 */ /* 0x040fe200007fe4ff */
[----:B------:R-:W-:Y:S01]  /*1b4c0*/  BSSY.RECONVERGENT B1, `(.L_x_5389) ;  /* 0x00001f5000017945 */ /* 0x000fe20003800200 */
[----:B------:R-:W-:Y:S03]  /*1b4d0*/  IADD3 R8, P0, PT, R5, R6, RZ ;  /* 0x0000000605087210 */ /* 0x000fe60007f1e0ff */
[----:B------:R-:W-:Y:S01]  /*1b4e0*/  @P4 STS.128 [R155+0xb000], RZ ;  /* 0x00b000ff9b004388 */ /* 0x000fe20000000c00 */
[--C-:B------:R-:W-:Y:S02]  /*1b4f0*/  LOP3.LUT R3, R3, 0x20, R136.reuse, 0xf8, !PT ;  /* 0x0000002003037812 */ /* 0x100fe400078ef888 */
[C---:B------:R-:W-:Y:S03]  /*1b500*/  IADD3.X R9, PT, PT, R4.reuse, R7, RZ, P0, !PT ;  /* 0x0000000704097210 */ /* 0x040fe600007fe4ff */
[----:B------:R-:W-:Y:S01]  /*1b510*/  @!PT LDS RZ, [RZ] ;  /* 0x00000000fffff984 */ /* 0x000fe20000000800 */
[----:B------:R-:W-:Y:S01]  /*1b520*/  @!PT LDS RZ, [RZ] ;  /* 0x00000000fffff984 */ /* 0x000fe20000000800 */
[----:B------:R-:W-:Y:S01]  /*1b530*/  @!PT LDS RZ, [RZ] ;  /* 0x00000000fffff984 */ /* 0x000fe20000000800 */
[----:B------:R-:W-:Y:S01]  /*1b540*/  @!P1 LDGSTS.E.BYPASS.LTC128B.128 [R155+0xd000], desc[UR4][R146.64+0x80] ;  /* 0x0d000080929b9fae */ /* 0x000fe2000b981a04 */
[----:B------:R-:W-:Y:S02]  /*1b550*/  IADD3 R10, P0, PT, R5, R8, RZ ;  /* 0x00000008050a7210 */ /* 0x000fe40007f1e0ff */
[----:B------:R-:W-:Y:S03]  /*1b560*/  LOP3.LUT R0, R3, 0x100, R136, 0xf8, !PT ;  /* 0x0000010003007812 */ /* 0x000fe600078ef888 */
[----:B------:R-:W-:Y:S01]  /*1b570*/  @P1 STS.128 [R155+0xd000], RZ ;  /* 0x00d000ff9b001388 */ /* 0x000fe20000000c00 */
[----:B------:R-:W-:Y:S02]  /*1b580*/  IADD3.X R11, PT, PT, R4, R9, RZ, P0, !PT ;  /* 0x00000009040b7210 */ /* 0x000fe400007fe4ff */
[----:B------:R-:W-:Y:S03]  /*1b590*/  LOP3.LUT R137, R0, R135, RZ, 0xfc, !PT ;  /* 0x0000008700897212 */ /* 0x000fe600078efcff */
[----:B------:R-:W-:Y:S01]  /*1b5a0*/  @!PT LDS RZ, [RZ] ;  /* 0x00000000fffff984 */ /* 0x000fe20000000800 */
[----:B------:R-:W-:Y:S01]  /*1b5b0*/  @!PT LDS RZ, [RZ] ;  /* 0x00000000fffff984 */ /* 0x000fe20000000800 */
[----:B------:R-:W-:Y:S01]  /*1b5c0*/  @!PT LDS RZ, [RZ] ;  /* 0x00000000fffff984 */ /* 0x000fe20000000800 */
[----:B------:R-:W-:Y:S01]  /*1b5d0*/  @!P5 LDGSTS.E.BYPASS.LTC128B.128 [R155+0x9800], desc[UR4][R6.64] ;  /* 0x09800000069bdfae */ /* 0x000fe2000b981a04 */
[----:B------:R-:W-:Y:S01]  /*1b5e0*/  LOP3.LUT P2, RZ, R134, 0x4, RZ, 0xc0, !PT ;  /* 0x0000000486ff7812 */ /* 0x000fe2000784c0ff */
[----:B-1----:R-:W-:Y:S01]  /*1b5f0*/  ULEA UR6, UR7, UR8, 0x18 ;  /* 0x0000000807067291 */ /* 0x002fe2000f8ec0ff */
[----:B------:R-:W-:Y:S03]  /*1b600*/  IADD3 R165, PT, PT, R165, -0x1, RZ ;  /* 0xffffffffa5a57810 */ /* 0x000fe60007ffe0ff */
[----:B------:R-:W-:Y:S01]  /*1b610*/  @P5 STS.128 [R155+0x9800], RZ ;  /* 0x009800ff9b005388 */ /* 0x000fe20000000c00 */
[----:B------:R-:W-:Y:S05]  /*1b620*/  ISETP.GT.AND P0, PT, R165, R142, PT ;  /* 0x0000008ea500720c */ /* 0x000fea0003f04270 */
[----:B------:R-:W-:Y:S01]  /*1b630*/  @!PT LDS RZ, [RZ] ;  /* 0x00000000fffff984 */ /* 0x000fe20000000800 */
[----:B------:R-:W-:Y:S01]  /*1b640*/  @!PT LDS RZ, [RZ] ;  /* 0x00000000fffff984 */ /* 0x000fe20000000800 */
[----:B------:R-:W-:Y:S01]  /*1b650*/  @!PT LDS RZ, [RZ] ;  /* 0x00000000fffff984 */ /* 0x000fe20000000800 */
[----:B------:R-:W-:Y:S01]  /*1b660*/  @!P4 LDGSTS.E.BYPASS.LTC128B.128 [R155+0xb800], desc[UR4][R6.64+0x40] ;  /* 0x0b800040069bcfae */ /* 0x000fe2000b981a04 */
[----:B------:R-:W-:Y:S02]  /*1b670*/  LEA R137, R137, UR6, 0x1 ;  /* 0x0000000689897c11 */ /* 0x000fe4000f8e08ff */
[----:B------:R-:W-:Y:S03]  /*1b680*/  LEA R2, R2, UR6, 0x1 ;  /* 0x0000000602027c11 */ /* 0x000fe6000f8e08ff */
        /* <DEDUP_REMOVED lines=40> */
[----:B------:R-:W5:Y:S06]  /*1b910*/  LD.E R145, desc[UR4][R116.64+0x18c] ;  /* 0x00018c0474917980 */ /* 0x000f6c000c101900 */
[----:B------:R-:W4:Y:S06]  /*1b920*/  LDSM.16.M88.4 R32, [R2+0x3c00] ;  /* 0x003c00000220783b */ /* 0x000f2c0000000200 */
[----:B------:R-:W0:Y:S06]  /*1b930*/  LDGDEPBAR ;  /* 0x00000000000079af */ /* 0x000e2c0000000000 */
[----:B------:R-:W4:Y:S06]  /*1b940*/  LDSM.16.M88.4 R40, [R2+0x4000] ;  /* 0x004000000228783b */ /* 0x000f2c0000000200 */
[----:B------:R-:W4:Y:S01]  /*1b950*/  LDSM.16.M88.4 R48, [R2+0x4400] ;  /* 0x004400000230783b */ /* 0x000f220000000200 */
[C---:B-1----:R-:W-:Y:S01]  /*1b960*/  HMMA.16816.F32.BF16 R4, R120.reuse, R124, RZ ;  /* 0x0000007c7804723c */ /* 0x042fe200000418ff */
[----:B------:R-:W-:Y:S04]  /*1b970*/  MOV R124, 0x20 ;  /* 0x00000020007c7802 */ /* 0x000fe80000000f00 */
[----:B------:R-:W1:Y:S01]  /*1b980*/  LDSM.16.M88.4 R56, [R2+0x4800] ;  /* 0x004800000238783b */ /* 0x000e620000000200 */
[----:B------:R-:W-:Y:S02]  /*1b990*/  SEL R124, R124, 0xffffffe0, !P2 ;  /* 0xffffffe07c7c7807 */ /* 0x000fe40005000000 */
[C---:B--2---:R-:W-:Y:S02]  /*1b9a0*/  HMMA.16816.F32.BF16 R8, R120.reuse, R126, RZ ;  /* 0x0000007e7808723c */ /* 0x044fe400000418ff */
[-C--:B------:R-:W-:Y:S01]  /*1b9b0*/  IADD3 R3, PT, PT, R137, R124.reuse, RZ ;  /* 0x0000007c89037210 */ /* 0x080fe20007ffe0ff */
[----:B------:R-:W2:Y:S01]  /*1b9c0*/  LDSM.16.M88.4 R64, [R2+0x4c00] ;  /* 0x004c00000240783b */ /* 0x000ea20000000200 */
[----:B------:R-:W-:Y:S04]  /*1b9d0*/  IADD3 R0, PT, PT, R2, R124, RZ ;  /* 0x0000007c02007210 */ /* 0x000fe80007ffe0ff */
[C---:B---3--:R-:W-:Y:S01]  /*1b9e0*/  HMMA.16816.F32.BF16 R12, R120.reuse, R128, RZ ;  /* 0x00000080780c723c */ /* 0x048fe200000418ff */
[----:B------:R-:W-:Y:S07]  /*1b9f0*/  LDSM.16.M88.4 R124, [R0+0x3000] ;  /* 0x00300000007c783b */ /* 0x000fee0000000200 */
        /* <DEDUP_REMOVED lines=10> */
[C---:B------:R-:W-:Y:S08]  /*1baa0*/  HMMA.16816.F32.BF16 R56, R120.reuse, R58, RZ ;  /* 0x0000003a7838723c */ /* 0x040ff000000418ff */
[C---:B--2---:R-:W-:Y:S08]  /*1bab0*/  HMMA.16816.F32.BF16 R60, R120.reuse, R64, RZ ;  /* 0x00000040783c723c */ /* 0x044ff000000418ff */
        /* <DEDUP_REMOVED lines=105> */
[-C--:B-----5:R-:W-:Y:S01]  /*1c150*/  FMUL.FTZ R4, R4, R145.reuse ;  /* 0x0000009104047220 */ /* 0x0a0fe20000410000 */
        /* <DEDUP_REMOVED lines=8> */
[----:B------:R-:W3:Y:S10]  /*1c1e0*/  MUFU.TANH R177, R5 ;  /* 0x0000000500b17308 */ /* 0x000ef40000002400 */
[----:B------:R4:W2:Y:S10]  /*1c1f0*/  MUFU.TANH R185, R11 ;  /* 0x0000000b00b97308 */ /* 0x0008b40000002400 */
        /* <DEDUP_REMOVED lines=60> */
[-C--:B----4-:R-:W-:Y:S01]  /*1c5c0*/  FMUL.FTZ R11, R36, R145.reuse ;  /* 0x00000091240b7220 */ /* 0x090fe20000410000 */
[-C--:B------:R-:W-:Y:S06]  /*1c5d0*/  FMUL.FTZ R38, R38, R145.reuse ;  /* 0x0000009126267220 */ /* 0x080fec0000410000 */
[----:B------:R-:W4:Y:S01]  /*1c5e0*/  MUFU.TANH R231, R39 ;  /* 0x0000002700e77308 */ /* 0x000f220000002400 */
[-C--:B------:R-:W-:Y:S01]  /*1c5f0*/  FMUL.FTZ R43, R43, R145.reuse ;  /* 0x000000912b2b7220 */ /* 0x080fe20000410000 */
[-C--:B---3--:R-:W-:Y:S01]  /*1c600*/  FMUL.FTZ R19, R41, R145.reuse ;  /* 0x0000009129137220 */ /* 0x088fe20000410000 */
[-C--:B------:R-:W-:Y:S01]  /*1c610*/  FMUL.FTZ R15, R40, R145.reuse ;  /* 0x00000091280f7220 */ /* 0x080fe20000410000 */
[-C--:B--2---:R-:W-:Y:S06]  /*1c620*/  FMUL.FTZ R23, R42, R145.reuse ;  /* 0x000000912a177220 */ /* 0x084fec0000410000 */
[----:B------:R2:W3:Y:S10]  /*1c630*/  MUFU.TANH R233, R43 ;  /* 0x0000002b00e97308 */ /* 0x0004f40000002400 */
[----:B------:R4:W1:Y:S01]  /*1c640*/  MUFU.TANH R227, R37 ;  /* 0x0000002500e37308 */ /* 0x0008620000002400 */
[C---:B-----5:R-:W-:Y:S09]  /*1c650*/  HMMA.16816.F32.BF16 R44, R120.reuse, R124, R44 ;  /* 0x0000007c782c723c */ /* 0x060ff2000004182c */
[----:B------:R-:W1:Y:S01]  /*1c660*/  MUFU.TANH R25, R25 ;  /* 0x0000001900197308 */ /* 0x000e620000002400 */
[C---:B------:R-:W-:Y:S01]  /*1c670*/  HMMA.16816.F32.BF16 R48, R120.reuse, R126, R48 ;  /* 0x0000007e7830723c */ /* 0x040fe20000041830 */
[----:B------:R-:W5:Y:S08]  /*1c680*/  LDSM.16.M88.4 R124, [R0+0x8800] ;  /* 0x00880000007c783b */ /* 0x000f700000000200 */
[----:B------:R2:W2:Y:S10]  /*1c690*/  MUFU.TANH R207, R26 ;  /* 0x0000001a00cf7308 */ /* 0x0004b40000002400 */
[----:B------:R3:W3:Y:S01]  /*1c6a0*/  MUFU.TANH R211, R28 ;  /* 0x0000001c00d37308 */ /* 0x0006e20000002400 */
[-C--:B-1----:R-:W-:Y:S01]  /*1c6b0*/  FMUL.FTZ R31, R45, R145.reuse ;  /* 0x000000912d1f7220 */ /* 0x082fe20000410000 */
[-C--:B------:R-:W-:Y:S01]  /*1c6c0*/  FMUL.FTZ R35, R47, R145.reuse ;  /* 0x000000912f237220 */ /* 0x080fe20000410000 */
[-C--:B------:R-:W-:Y:S01]  /*1c6d0*/  FMUL.FTZ R27, R44, R145.reuse ;  /* 0x000000912c1b7220 */ /* 0x080fe20000410000 */
[-C--:B------:R-:W-:Y:S06]  /*1c6e0*/  FMUL.FTZ R33, R46, R145.reuse ;  /* 0x000000912e217220 */ /* 0x080fec0000410000 */
[----:B------:R-:W1:Y:S01]  /*1c6f0*/  MUFU.TANH R29, R29 ;  /* 0x0000001d001d7308 */ /* 0x000e620000002400 */
[-C--:B--2---:R-:W-:Y:S01]  /*1c700*/  FMUL.FTZ R43, R51, R145.reuse ;  /* 0x00000091332b7220 */ /* 0x084fe20000410000 */
[-C--:B------:R-:W-:Y:S01]  /*1c710*/  FMUL.FTZ R39, R49, R145.reuse ;  /* 0x0000009131277220 */ /* 0x080fe20000410000 */
[-C--:B----4-:R-:W-:Y:S01]  /*1c720*/  FMUL.FTZ R37, R48, R145.reuse ;  /* 0x0000009130257220 */ /* 0x090fe20000410000 */
[-C--:B------:R-:W-:Y:S06]  /*1c730*/  FMUL.FTZ R41, R50, R145.reuse ;  /* 0x0000009132297220 */ /* 0x080fec0000410000 */
[----:B------:R2:W4:Y:S10]  /*1c740*/  MUFU.TANH R213, R30 ;  /* 0x0000001e00d57308 */ /* 0x0005340000002400 */
[----:B------:R2:W1:Y:S01]  /*1c750*/  MUFU.TANH R217, R32 ;  /* 0x0000002000d97308 */ /* 0x0004620000002400 */
[C---:B-----5:R-:W-:Y:S09]  /*1c760*/  HMMA.16816.F32.BF16 R52, R120.reuse, R124, R52 ;  /* 0x0000007c7834723c */ /* 0x060ff20000041834 */
[----:B------:R2:W1:Y:S01]  /*1c770*/  MUFU.TANH R223, R34 ;  /* 0x0000002200df7308 */ /* 0x0004620000002400 */
[C---:B------:R-:W-:Y:S09]  /*1c780*/  HMMA.16816.F32.BF16 R56, R120.reuse, R126, R56 ;  /* 0x0000007e7838723c */ /* 0x040ff20000041838 */
[----:B------:R-:W1:Y:S01]  /*1c790*/  MUFU.TANH R11, R11 ;  /* 0x0000000b000b7308 */ /* 0x000e620000002400 */
[----:B------:R-:W5:Y:S01]  /*1c7a0*/  LDSM.16.M88.4 R124, [R0+0x8c00] ;  /* 0x008c0000007c783b */ /* 0x000f620000000200 */
[----:B------:R-:W-:Y:S08]  /*1c7b0*/  DEPBAR.LE SB0, 0x0 ;  /* 0x000080000000791a */ /* 0x000ff00000000000 */
[----:B------:R2:W1:Y:S01]  /*1c7c0*/  MUFU.TANH R229, R38 ;  /* 0x0000002600e57308 */ /* 0x0004620000002400 */
        /* <DEDUP_REMOVED lines=15> */
[----:B------:R-:W-:Y:S09]  /*1c8c0*/  HMMA.16816.F32.BF16 R64, R120, R126, R64 ;  /* 0x0000007e7840723c */ /* 0x000ff20000041840 */
        /* <DEDUP_REMOVED lines=46> */
[-C--:B--2---:R-:W-:Y:S04]  /*1cbb0*/  IABS R67, R121.reuse ;  /* 0x0000007900437213 */ /* 0x084fe80000000000 */
[----:B------:R-:W2:Y:S10]  /*1cbc0*/  I2F.RP R2, R67 ;  /* 0x0000004300027306 */ /* 0x000eb40000209400 */
[----:B--2---:R-:W2:Y:S02]  /*1cbd0*/  MUFU.RCP R0, R2 ;  /* 0x0000000200007308 */ /* 0x004ea40000001000 */
[----:B--2---:R-:W-:Y:S01]  /*1cbe0*/  VIADD R122, R0, 0xffffffe ;  /* 0x0ffffffe007a7836 */ /* 0x004fe20000000000 */
[----:B------:R-:W-:Y:S02]  /*1cbf0*/  IABS R2, R8 ;  /* 0x0000000800027213 */ /* 0x000fe40000000000 */
[----:B------:R-:W-:Y:S05]  /*1cc00*/  LOP3.LUT R8, R8, R121, RZ, 0x3c, !PT ;  /* 0x0000007908087212 */ /* 0x000fea00078e3cff */
[----:B------:R-:W2:Y:S02]  /*1cc10*/  F2I.FTZ.U32.TRUNC.NTZ R123, R122 ;  /* 0x0000007a007b7305 */ /* 0x000ea4000021f000 */
[--C-:B--2---:R-:W-:Y:S02]  /*1cc20*/  IMAD.MOV R0, RZ, RZ, -R123.reuse ;  /* 0x000000ffff007224 */ /* 0x104fe400078e0a7b */
        /* <DEDUP_REMOVED lines=9> */
[----:B------:R-:W-:Y:S02]  /*1ccc0*/  IMAD.HI.U32 R10, R123, R4, RZ ;  /* 0x000000047b0a7227 */ /* 0x000fe400078e00ff */
[----:B------:R-:W2:Y:S02]  /*1ccd0*/  LD.E.64 R122, desc[UR4][R116.64+0x38] ;  /* 0x00003804747a7980 */ /* 0x000ea4000c101b00 */
        /* <DEDUP_REMOVED lines=42> */
.L_x_5392:
[----:B------:R-:W-:Y:S05]  /*1cf80*/  BSYNC.RECONVERGENT B0 ;  /* 0x0000000000007941 */ /* 0x000fea0003800200 */
.L_x_5391:
        /* <DEDUP_REMOVED lines=72> */
.L_x_5390:
[----:B------:R-:W-:Y:S05]  /*1d410*/  BSYNC.RECONVERGENT B1 ;  /* 0x0000000000017941 */ /* 0x000fea0003800200 */
.L_x_5389:
[----:B------:R-:W-:Y:S01]  /*1d420*/  P2R R12, PR, RZ, 0x4 ;  /* 0x00000004ff0c7803 */ /* 0x000fe20000000000 */
[C---:B------:R-:W-:Y:S01]  /*1d430*/  VIADD R2, R168.reuse, 0xffffffc0 ;  /* 0xffffffc0a8027836 */ /* 0x040fe20000000000 */
[----:B------:R-:W-:Y:S01]  /*1d440*/  IABS R0, R167 ;  /* 0x000000a700007213 */ /* 0x000fe20000000000 */
[C---:B------:R-:W-:Y:S01]  /*1d450*/  VIADD R44, R168.reuse, 0xffffffd9 ;  /* 0xffffffd9a82c7836 */ /* 0x040fe20000000000 */
[----:B------:R-:W-:Y:S01]  /*1d460*/  LOP3.LUT R169, R169, 0xffefffff, RZ, 0xc0, !PT ;  /* 0xffefffffa9a97812 */ /* 0x000fe200078ec0ff */
[----:B------:R-:W-:Y:S01]  /*1d470*/  VIADD R8, R168, 0xfffffff9 ;  /* 0xfffffff9a8087836 */ /* 0x000fe20000000000 */
[----:B------:R-:W-:Y:S01]  /*1d480*/  ISETP.GE.AND P0, PT, R2, R161, PT ;  /* 0x000000a10200720c */ /* 0x000fe20003f06270 */
[----:B------:R-:W-:Y:S01]  /*1d490*/  VIADD R38, R168, 0xffffffe0 ;  /* 0xffffffe0a8267836 */ /* 0x000fe20000000000 */
[-C--:B------:R-:W-:Y:S01]  /*1d4a0*/  ISETP.GE.AND P6, PT, R2, R163.reuse, PT ;  /* 0x000000a30200720c */ /* 0x080fe20003fc6270 */
[----:B------:R-:W-:Y:S01]  /*1d4b0*/  VIADD R30, R168, 0xffffffe8 ;  /* 0xffffffe8a81e7836 */ /* 0x000fe20000000000 */
[----:B------:R-:W-:Y:S01]  /*1d4c0*/  ISETP.GE.AND P2, PT, R2, R160, PT ;  /* 0x000000a00200720c */ /* 0x000fe20003f46270 */
[----:B------:R-:W-:Y:S01]  /*1d4d0*/  VIADD R26, R168, 0xffffffc8 ;  /* 0xffffffc8a81a7836 */ /* 0x000fe20000000000 */
[----:B------:R-:W-:Y:S01]  /*1d4e0*/  ISETP.GE.AND P1, PT, R2, R162, PT ;  /* 0x000000a20200720c */ /* 0x000fe20003f26270 */
[C---:B------:R-:W-:Y:S01]  /*1d4f0*/  VIADD R2, R167.reuse, 0x31 ;  /* 0x00000031a7027836 */ /* 0x040fe20000000000 */
[----:B------:R-:W-:Y:S01]  /*1d500*/  I2FP.F32.S32 R0, R0 ;  /* 0x0000000000007245 */ /* 0x000fe20000201400 */
[----:B------:R-:W-:Y:S01]  /*1d510*/  VIADD R20, R168, 0xffffffd8 ;  /* 0xffffffd8a8147836 */ /* 0x000fe20000000000 */
[----:B------:R-:W-:Y:S01]  /*1d520*/  LOP3.LUT R170, R170, 0xfffff7ff, RZ, 0xc0, !PT ;  /* 0xfffff7ffaaaa7812 */ /* 0x000fe200078ec0ff */
[----:B------:R-:W-:Y:S01]  /*1d530*/  VIADD R28, R168, 0xffffffc1 ;  /* 0xffffffc1a81c7836 */ /* 0x000fe20000000000 */
        /* <DEDUP_REMOVED lines=8> */
[----:B------:R-:W-:Y:S01]  /*1d5c0*/  @P2 LOP3.LUT R169, R169, 0x100000, RZ, 0xfc, !PT ;  /* 0x00100000a9a92812 */ /* 0x000fe200078efcff */
[C---:B------:R-:W-:Y:S01]  /*1d5d0*/  FFMA.FTZ R189, -R164.reuse, R2, R189 ;  /* 0x00000002a4bd7223 */ /* 0x040fe200000101bd */
[----:B------:R-:W-:Y:S01]  /*1d5e0*/  IABS R6, R6 ;  /* 0x0000000600067213 */ /* 0x000fe20000000000 */
[----:B------:R-:W-:Y:S01]  /*1d5f0*/  FFMA.FTZ R181, -R164, R2, R181 ;  /* 0x00000002a4b57223 */ /* 0x000fe200000101b5 */
[----:B------:R-:W-:Y:S01]  /*1d600*/  I2FP.F32.S32 R3, R3 ;  /* 0x0000000300037245 */ /* 0x000fe20000201400 */
[C---:B------:R-:W-:Y:S01]  /*1d610*/  VIADD R2, R167.reuse, 0x28 ;  /* 0x00000028a7027836 */ /* 0x040fe20000000000 */
[----:B------:R-:W-:Y:S01]  /*1d620*/  I2FP.F32.S32 R6, R6 ;  /* 0x0000000600067245 */ /* 0x000fe20000201400 */
[----:B------:R-:W-:Y:S01]  /*1d630*/  VIADD R34, R168, 0xffffffe1 ;  /* 0xffffffe1a8227836 */ /* 0x000fe20000000000 */
[----:B------:R-:W-:Y:S01]  /*1d640*/  @P1 LOP3.LUT R170, R170, 0x800, RZ, 0xfc, !PT ;  /* 0x00000800aaaa1812 */ /* 0x000fe200078efcff */
[C---:B------:R-:W-:Y:S01]  /*1d650*/  FFMA.FTZ R179, -R164.reuse, R3, R179 ;  /* 0x00000003a4b37223 */ /* 0x040fe200000101b3 */
[----:B------:R-:W-:Y:S01]  /*1d660*/  IABS R2, R2 ;  /* 0x0000000200027213 */ /* 0x000fe20000000000 */
[----:B------:R-:W-:Y:S01]  /*1d670*/  VIADD R3, R167, 0x29 ;  /* 0x00000029a7037836 */ /* 0x000fe20000000000 */
[----:B------:R-:W-:Y:S01]  /*1d680*/  LOP3.LUT R169, R169, 0xfff7ffff, RZ, 0xc0, !PT ;  /* 0xfff7ffffa9a97812 */ /* 0x000fe200078ec0ff */
[----:B------:R-:W-:Y:S01]  /*1d690*/  FFMA.FTZ R7, -R164, R6, R7 ;  /* 0x00000006a4077223 */ /* 0x000fe20000010107 */
[----:B------:R-:W-:Y:S01]  /*1d6a0*/  I2FP.F32.S32 R2, R2 ;  /* 0x0000000200027245 */ /* 0x000fe20000201400 */
[C---:B------:R-:W-:Y:S01]  /*1d6b0*/  VIADD R6, R167.reuse, 0x21 ;  /* 0x00000021a7067836 */ /* 0x040fe20000000000 */
[----:B------:R-:W-:Y:S01]  /*1d6c0*/  IABS R3, R3 ;  /* 0x0000000300037213 */ /* 0x000fe20000000000 */
[C---:B------:R-:W-:Y:S01]  /*1d6d0*/  VIADD R4, R167.reuse, 0x38 ;  /* 0x00000038a7047836 */ /* 0x040fe20000000000 */
[----:B------:R-:W-:Y:S01]  /*1d6e0*/  LOP3.LUT R170, R170, 0xfffffbff, RZ, 0xc0, !PT ;  /* 0xfffffbffaaaa7812 */ /* 0x000fe200078ec0ff */
        /* <DEDUP_REMOVED lines=8> */
[CC--:B------:R-:W-:Y:S01]  /*1d770*/  FFMA.FTZ R195, -R164.reuse, R3.reuse, R195 ;  /* 0x00000003a4c37223 */ /* 0x0c0fe200000101c3 */
[----:B------:R-:W-:Y:S01]  /*1d780*/  IABS R2, R2 ;  /* 0x0000000200027213 */ /* 0x000fe20000000000 */
[C---:B------:R-:W-:Y:S01]  /*1d790*/  FFMA.FTZ R187, -R164.reuse, R3, R187 ;  /* 0x00000003a4bb7223 */ /* 0x040fe200000101bb */
[----:B------:R-:W-:Y:S01]  /*1d7a0*/  I2FP.F32.S32 R4, R4 ;  /* 0x0000000400047245 */ /* 0x000fe20000201400 */
[C---:B------:R-:W-:Y:S01]  /*1d7b0*/  VIADD R3, R167.reuse, 0x11 ;  /* 0x00000011a7037836 */ /* 0x040fe20000000000 */
[----:B------:R-:W-:Y:S01]  /*1d7c0*/  IABS R0, R0 ;  /* 0x0000000000007213 */ /* 0x000fe20000000000 */
[-C--:B------:R-:W-:Y:S01]  /*1d7d0*/  FFMA.FTZ R201, -R164, R6.reuse, R201 ;  /* 0x00000006a4c97223 */ /* 0x080fe200000101c9 */
[----:B------:R-:W-:Y:S01]  /*1d7e0*/  ISETP.GE.AND P4, PT, R28, R163, PT ;  /* 0x000000a31c00720c */ /* 0x000fe20003f86270 */
[C---:B------:R-:W-:Y:S01]  /*1d7f0*/  FFMA.FTZ R193, -R164.reuse, R6, R193 ;  /* 0x00000006a4c17223 */ /* 0x040fe200000101c1 */
[----:B------:R-:W-:Y:S01]  /*1d800*/  I2FP.F32.S32 R0, R0 ;  /* 0x0000000000007245 */ /* 0x000fe20000201400 */
[----:B------:R-:W-:Y:S01]  /*1d810*/  IMAD.MOV.U32 R6, RZ, RZ, R2 ;  /* 0x000000ffff067224 */ /* 0x000fe200078e0002 */
[----:B------:R-:W-:Y:S01]  /*1d820*/  IABS R2, R3 ;  /* 0x0000000300027213 */ /* 0x000fe20000000000 */
[C---:B------:R-:W-:Y:S01]  /*1d830*/  VIADD R3, R167.reuse, 0x9 ;  /* 0x00000009a7037836 */ /* 0x040fe20000000000 */
[----:B------:R-:W-:Y:S01]  /*1d840*/  P2R R10, PR, RZ, 0x8 ;  /* 0x00000008ff0a7803 */ /* 0x000fe20000000000 */
[C---:B------:R-:W-:Y:S01]  /*1d850*/  FFMA.FTZ R185, -R164.reuse, R4, R185 ;  /* 0x00000004a4b97223 */ /* 0x040fe200000101b9 */
[----:B------:R-:W-:Y:S01]  /*1d860*/  I2FP.F32.S32 R6, R6 ;  /* 0x0000000600067245 */ /* 0x000fe20000201400 */
[C---:B------:R-:W-:Y:S01]  /*1d870*/  FFMA.FTZ R175, -R164.reuse, R0, R175 ;  /* 0x00000000a4af7223 */ /* 0x040fe200000101af */
[----:B------:R-:W-:Y:S01]  /*1d880*/  IABS R3, R3 ;  /* 0x0000000300037213 */ /* 0x000fe20000000000 */
[C---:B------:R-:W-:Y:S01]  /*1d890*/  FFMA.FTZ R177, -R164.reuse, R4, R177 ;  /* 0x00000004a4b17223 */ /* 0x040fe200000101b1 */
[----:B------:R-:W-:Y:S01]  /*1d8a0*/  I2FP.F32.S32 R2, R2 ;  /* 0x0000000200027245 */ /* 0x000fe20000201400 */
[C---:B------:R-:W-:Y:S02]  /*1d8b0*/  VIADD R4, R167.reuse, 0x20 ;  /* 0x00000020a7047836 */ /* 0x040fe40000000000 */
[CC--:B------:R-:W-:Y:S01]  /*1d8c0*/  FFMA.FTZ R207, -R164.reuse, R6.reuse, R207 ;  /* 0x00000006a4cf7223 */ /* 0x0c0fe200000101cf */
[C---:B------:R-:W-:Y:S01]  /*1d8d0*/  FFMA.FTZ R199, -R164.reuse, R6, R199 ;  /* 0x00000006a4c77223 */ /* 0x040fe200000101c7 */
[----:B------:R-:W-:Y:S01]  /*1d8e0*/  I2FP.F32.S32 R6, R3 ;  /* 0x0000000300067245 */ /* 0x000fe20000201400 */
[C---:B------:R-:W-:Y:S01]  /*1d8f0*/  VIADD R18, R167.reuse, 0x18 ;  /* 0x00000018a7127836 */ /* 0x040fe20000000000 */
[----:B------:R-:W-:Y:S01]  /*1d900*/  IABS R4, R4 ;  /* 0x0000000400047213 */ /* 0x000fe20000000000 */
[CC--:B------:R-:W-:Y:S01]  /*1d910*/  FFMA.FTZ R213, -R164.reuse, R2.reuse, R213 ;  /* 0x00000002a4d57223 */ /* 0x0c0fe200000101d5 */
[C---:B------:R-:W-:Y:S01]  /*1d920*/  FFMA.FTZ R205, -R164.reuse, R2, R205 ;  /* 0x00000002a4cd7223 */ /* 0x040fe200000101cd */
[C---:B------:R-:W-:Y:S01]  /*1d930*/  FFMA.FTZ R211, -R164.reuse, R6, R211 ;  /* 0x00000006a4d37223 */ /* 0x040fe200000101d3 */
[----:B------:R-:W-:Y:S01]  /*1d940*/  I2FP.F32.S32 R4, R4 ;  /* 0x0000000400047245 */ /* 0x000fe20000201400 */
[C---:B-1----:R-:W-:Y:S01]  /*1d950*/  FFMA.FTZ R40, -R164.reuse, R6, R223 ;  /* 0x00000006a4287223 */ /* 0x042fe200000101df */
[----:B------:R-:W-:Y:S01]  /*1d960*/  IABS R18, R18 ;  /* 0x0000001200127213 */ /* 0x000fe20000000000 */
[C---:B------:R-:W-:Y:S02]  /*1d970*/  VIADD R6, R167.reuse, 0xffffffc0 ;  /* 0xffffffc0a7067836 */ /* 0x040fe40000000000 */
[C---:B------:R-:W-:Y:S01]  /*1d980*/  FFMA.FTZ R183, -R164.reuse, R0, R183 ;  /* 0x00000000a4b77223 */ /* 0x040fe200000101b7 */
[C---:B------:R-:W-:Y:S01]  /*1d990*/  FFMA.FTZ R203, -R164.reuse, R4, R203 ;  /* 0x00000004a4cb7223 */ /* 0x040fe200000101cb */
[----:B------:R-:W-:Y:S01]  /*1d9a0*/  I2FP.F32.S32 R18, R18 ;  /* 0x0000001200127245 */ /* 0x000fe20000201400 */
[----:B------:R-:W-:Y:S01]  /*1d9b0*/  FFMA.FTZ R239, -R164, R4, R17 ;  /* 0x00000004a4ef7223 */ /* 0x000fe20000010111 */
[----:B------:R-:W-:Y:S01]  /*1d9c0*/  IABS R6, R6 ;  /* 0x0000000600067213 */ /* 0x000fe20000000000 */
[----:B------:R-:W-:Y:S02]  /*1d9d0*/  VIADD R4, R167, 0x10 ;  /* 0x00000010a7047836 */ /* 0x000fe40000000000 */
[----:B------:R-:W-:Y:S01]  /*1d9e0*/  VIADD R17, R168, 0xffffffd1 ;  /* 0xffffffd1a8117836 */ /* 0x000fe20000000000 */
[----:B------:R-:W-:Y:S01]  /*1d9f0*/  I2FP.F32.S32 R13, R6 ;  /* 0x00000006000d7245 */ /* 0x000fe20000201400 */
[CC--:B------:R-:W-:Y:S01]  /*1da00*/  FFMA.FTZ R209, -R164.reuse, R18.reuse, R209 ;  /* 0x00000012a4d17223 */ /* 0x0c0fe200000101d1 */
[----:B------:R-:W-:Y:S01]  /*1da10*/  FSEL R6, R179, -INF , P0 ;  /* 0xff800000b3067808 */ /* 0x000fe20000000000 */
[----:B------:R-:W-:Y:S01]  /*1da20*/  FFMA.FTZ R18, -R164, R18, R21 ;  /* 0x00000012a4127223 */ /* 0x000fe20000010115 */
[----:B------:R-:W-:Y:S01]  /*1da30*/  IABS R4, R4 ;  /* 0x0000000400047213 */ /* 0x000fe20000000000 */
[----:B------:R-:W-:Y:S01]  /*1da40*/  VIADD R21, R168, 0xffffffd0 ;  /* 0xffffffd0a8157836 */ /* 0x000fe20000000000 */
[----:B------:R-:W-:Y:S01]  /*1da50*/  ISETP.GE.AND P0, PT, R26, R161, PT ;  /* 0x000000a11a00720c */ /* 0x000fe20003f06270 */
[C---:B------:R-:W-:Y:S01]  /*1da60*/  FFMA.FTZ R128, -R164.reuse, R13, R128 ;  /* 0x0000000da4807223 */ /* 0x040fe20000010180 */
[----:B------:R-:W-:Y:S01]  /*1da70*/  I2FP.F32.S32 R4, R4 ;  /* 0x0000000400047245 */ /* 0x000fe20000201400 */
[----:B------:R-:W-:Y:S01]  /*1da80*/  VIADD R3, R167, 0x1 ;  /* 0x00000001a7037836 */ /* 0x000fe20000000000 */
[----:B------:R-:W-:Y:S01]  /*1da90*/  FSEL R13, R183, -INF , P0 ;  /* 0xff800000b70d7808 */ /* 0x000fe20000000000 */
[----:B------:R-:W-:Y:S01]  /*1daa0*/  VIADD R2, R167, 0x8 ;  /* 0x00000008a7027836 */ /* 0x000fe20000000000 */
[----:B------:R-:W-:Y:S01]  /*1dab0*/  ISETP.GE.AND P0, PT, R21, R161, PT ;  /* 0x000000a11500720c */ /* 0x000fe20003f06270 */
[CC--:B------:R-:W-:Y:S01]  /*1dac0*/  FFMA.FTZ R16, -R164.reuse, R4.reuse, R25 ;  /* 0x00000004a4107223 */ /* 0x0c0fe20000010119 */
[----:B------:R-:W-:Y:S01]  /*1dad0*/  IABS R3, R3 ;  /* 0x0000000300037213 */ /* 0x000fe20000000000 */
[----:B------:R-:W-:Y:S01]  /*1dae0*/  FFMA.FTZ R215, -R164, R4, R215 ;  /* 0x00000004a4d77223 */ /* 0x000fe200000101d7 */
[----:B------:R-:W-:Y:S01]  /*1daf0*/  IABS R2, R2 ;  /* 0x0000000200027213 */ /* 0x000fe20000000000 */
[----:B------:R-:W-:Y:S01]  /*1db00*/  VIADD R25, R168, 0xffffffc9 ;  /* 0xffffffc9a8197836 */ /* 0x000fe20000000000 */
[----:B------:R-:W-:Y:S01]  /*1db10*/  FSEL R245, R189, -INF , P0 ;  /* 0xff800000bdf57808 */ /* 0x000fe20000000000 */
[C---:B------:R-:W-:Y:S01]  /*1db20*/  VIADD R0, R167.reuse, 0x30 ;  /* 0x00000030a7007836 */ /* 0x040fe20000000000 */
[----:B------:R-:W-:Y:S01]  /*1db30*/  ISETP.GE.AND P0, PT, R20, R161, PT ;  /* 0x000000a11400720c */ /* 0x000fe20003f06270 */
[----:B------:R-:W-:Y:S01]  /*1db40*/  VIADD R4, R167, 0xfffffff8 ;  /* 0xfffffff8a7047836 */ /* 0x000fe20000000000 */
[----:B------:R-:W-:Y:S01]  /*1db50*/  I2FP.F32.S32 R3, R3 ;  /* 0x0000000300037245 */ /* 0x000fe20000201400 */
[----:B------:R-:W-:Y:S01]  /*1db60*/  IMAD.MOV.U32 R14, RZ, RZ, R2 ;  /* 0x000000ffff0e7224 */ /* 0x000fe200078e0002 */
[----:B------:R-:W-:Y:S01]  /*1db70*/  IABS R0, R0 ;  /* 0x0000000000007213 */ /* 0x000fe20000000000 */
[----:B------:R-:W-:Y:S01]  /*1db80*/  VIADD R166, R166, 0xffffff80 ;  /* 0xffffff80a6a67836 */ /* 0x000fe20000000000 */
[----:B------:R-:W-:Y:S01]  /*1db90*/  FSEL R237, R195, -INF , P0 ;  /* 0xff800000c3ed7808 */ /* 0x000fe20000000000 */
[CC--:B------:R-:W-:Y:S01]  /*1dba0*/  FFMA.FTZ R36, -R164.reuse, R3.reuse, R229 ;  /* 0x00000003a4247223 */ /* 0x0c0fe200000101e5 */
[----:B------:R-:W-:Y:S01]  /*1dbb0*/  IABS R2, R4 ;  /* 0x0000000400027213 */ /* 0x000fe20000000000 */
[----:B------:R-:W-:Y:S01]  /*1dbc0*/  FFMA.FTZ R3, -R164, R3, R217 ;  /* 0x00000003a4037223 */ /* 0x000fe200000101d9 */
[----:B------:R-:W-:Y:S01]  /*1dbd0*/  ISETP.GE.AND P0, PT, R28, R160, PT ;  /* 0x000000a01c00720c */ /* 0x000fe20003f06270 */
[----:B------:R-:W-:Y:S01]  /*1dbe0*/  VIADD R4, R168, 0x1 ;  /* 0x00000001a8047836 */ /* 0x000fe20000000000 */
[----:B------:R-:W-:Y:S02]  /*1dbf0*/  I2FP.F32.S32 R0, R0 ;  /* 0x0000000000007245 */ /* 0x000fe40000201400 */
[----:B------:R-:W-:Y:S02]  /*1dc00*/  I2FP.F32.S32 R2, R2 ;  /* 0x0000000200027245 */ /* 0x000fe40000201400 */
[----:B------:R-:W-:Y:S01]  /*1dc10*/  ISETP.GE.AND P1, PT, R4, R161, PT ;  /* 0x000000a10400720c */ /* 0x000fe20003f26270 */
[C---:B------:R-:W-:Y:S01]  /*1dc20*/  FFMA.FTZ R191, -R164.reuse, R0, R191 ;  /* 0x00000000a4bf7223 */ /* 0x040fe200000101bf */
[----:B------:R-:W-:Y:S01]  /*1dc30*/  ISETP.GE.AND P2, PT, R25, R162, PT ;  /* 0x000000a21900720c */ /* 0x000fe20003f46270 */
[----:B------:R-:W-:Y:S01]  /*1dc40*/  FFMA.FTZ R0, -R164, R0, R9 ;  /* 0x00000000a4007223 */ /* 0x000fe20000010109 */
[----:B------:R-:W-:Y:S01]  /*1dc50*/  FSEL R24, R231, -INF , P1 ;  /* 0xff800000e7187808 */ /* 0x000fe20000800000 */
[----:B------:R-:W-:Y:S01]  /*1dc60*/  VIADD R9, R167, 0xffffffc8 ;  /* 0xffffffc8a7097836 */ /* 0x000fe20000000000 */
[----:B------:R-:W-:Y:S01]  /*1dc70*/  ISETP.GE.AND P1, PT, R8, R163, PT ;  /* 0x000000a30800720c */ /* 0x000fe20003f26270 */
[CC--:B------:R-:W-:Y:S01]  /*1dc80*/  FFMA.FTZ R32, -R164.reuse, R2.reuse, R233 ;  /* 0x00000002a4207223 */ /* 0x0c0fe200000101e9 */
[----:B------:R-:W-:Y:S01]  /*1dc90*/  @P0 LOP3.LUT R169, R169, 0x80000, RZ, 0xfc, !PT ;  /* 0x00080000a9a90812 */ /* 0x000fe200078efcff */
[----:B------:R-:W-:Y:S01]  /*1dca0*/  FFMA.FTZ R2, -R164, R2, R227 ;  /* 0x00000002a4027223 */ /* 0x000fe200000101e3 */
[----:B------:R-:W-:Y:S02]  /*1dcb0*/  ISETP.GE.AND P0, PT, R44, R161, PT ;  /* 0x000000a12c00720c */ /* 0x000fe40003f06270 */
[----:B------:R-:W-:Y:S02]  /*1dcc0*/  IABS R9, R9 ;  /* 0x0000000900097213 */ /* 0x000fe40000000000 */
[----:B------:R-:W-:Y:S02]  /*1dcd0*/  FSEL R22, R219, -INF , P1 ;  /* 0xff800000db167808 */ /* 0x000fe40000800000 */
[----:B------:R-:W-:Y:S02]  /*1dce0*/  ISETP.GE.AND P1, PT, R28, R161, PT ;  /* 0x000000a11c00720c */ /* 0x000fe40003f26270 */
[----:B------:R-:W-:Y:S02]  /*1dcf0*/  FSEL R235, R197, -INF , P0 ;  /* 0xff800000c5eb7808 */ /* 0x000fe40000000000 */
[----:B------:R-:W-:Y:S02]  /*1dd00*/  I2FP.F32.S32 R9, R9 ;  /* 0x0000000900097245 */ /* 0x000fe40000201400 */
[----:B------:R-:W-:Y:S02]  /*1dd10*/  ISETP.GE.AND P0, PT, R26, R160, PT ;  /* 0x000000a01a00720c */ /* 0x000fe40003f06270 */
[----:B------:R-:W-:Y:S01]  /*1dd20*/  FSEL R7, R7, -INF , P1 ;  /* 0xff80000007077808 */ /* 0x000fe20000800000 */
[C---:B------:R-:W-:Y:S01]  /*1dd30*/  FFMA.FTZ R52, -R164.reuse, R9, R52 ;  /* 0x00000009a4347223 */ /* 0x040fe20000010134 */
[----:B------:R-:W-:Y:S01]  /*1dd40*/  ISETP.GE.AND P1, PT, R25, R161, PT ;  /* 0x000000a11900720c */ /* 0x000fe20003f26270 */
[----:B------:R-:W-:Y:S01]  /*1dd50*/  FFMA.FTZ R172, -R164, R9, R172 ;  /* 0x00000009a4ac7223 */ /* 0x000fe200000101ac */
[----:B------:R-:W-:Y:S02]  /*1dd60*/  LOP3.LUT R169, R169, 0xfffbffff, RZ, 0xc0, !PT ;  /* 0xfffbffffa9a97812 */ /* 0x000fe400078ec0ff */
[----:B------:R-:W-:Y:S02]  /*1dd70*/  FSEL R9, R185, -INF , P1 ;  /* 0xff800000b9097808 */ /* 0x000fe40000800000 */
[-C--:B------:R-:W-:Y:S02]  /*1dd80*/  ISETP.GE.AND P1, PT, R17, R161.reuse, PT ;  /* 0x000000a11100720c */ /* 0x080fe40003f26270 */
[----:B------:R-:W-:Y:S02]  /*1dd90*/  I2FP.F32.S32 R14, R14 ;  /* 0x0000000e000e7245 */ /* 0x000fe40000201400 */
[----:B------:R-:W-:Y:S02]  /*1dda0*/  FSEL R243, R191, -INF , P1 ;  /* 0xff800000bff37808 */ /* 0x000fe40000800000 */
[----:B------:R-:W-:Y:S01]  /*1ddb0*/  ISETP.GE.AND P1, PT, R28, R162, PT ;  /* 0x000000a21c00720c */ /* 0x000fe20003f26270 */
[-C--:B------:R-:W-:Y:S01]  /*1ddc0*/  FFMA.FTZ R42, -R164, R14.reuse, R225 ;  /* 0x0000000ea42a7223 */ /* 0x080fe200000101e1 */
[----:B------:R-:W-:Y:S01]  /*1ddd0*/  @P0 LOP3.LUT R169, R169, 0x40000, RZ, 0xfc, !PT ;  /* 0x00040000a9a90812 */ /* 0x000fe200078efcff */
[----:B------:R-:W-:Y:S01]  /*1dde0*/  VIADD R28, R168, 0xffffffe9 ;  /* 0xffffffe9a81c7836 */ /* 0x000fe20000000000 */
[----:B------:R-:W-:Y:S01]  /*1ddf0*/  ISETP.GE.AND P0, PT, R38, R161, PT ;  /* 0x000000a12600720c */ /* 0x000fe20003f06270 */
[----:B------:R-:W-:Y:S01]  /*1de00*/  FFMA.FTZ R14, -R164, R14, R29 ;  /* 0x0000000ea40e7223 */ /* 0x000fe2000001011d */
[----:B------:R-:W-:Y:S02]  /*1de10*/  LOP3.LUT R169, R169, 0xfffdffff, RZ, 0xc0, !PT ;  /* 0xfffdffffa9a97812 */ /* 0x000fe400078ec0ff */
[----:B------:R-:W-:Y:S02]  /*1de20*/  FSEL R229, R201, -INF , P0 ;  /* 0xff800000c9e57808 */ /* 0x000fe40000000000 */
[----:B------:R-:W-:Y:S02]  /*1de30*/  ISETP.GE.AND P0, PT, R25, R160, PT ;  /* 0x000000a01900720c */ /* 0x000fe40003f06270 */
[----:B------:R-:W-:Y:S02]  /*1de40*/  FSEL R29, R175, -INF , P6 ;  /* 0xff800000af1d7808 */ /* 0x000fe40003000000 */
[----:B------:R-:W-:Y:S02]  /*1de50*/  @P1 LOP3.LUT R170, R170, 0x400, RZ, 0xfc, !PT ;  /* 0x00000400aaaa1812 */ /* 0x000fe400078efcff */
[----:B------:R-:W-:Y:S01]  /*1de60*/  ISETP.GE.AND P1, PT, R26, R162, PT ;  /* 0x000000a21a00720c */ /* 0x000fe20003f26270 */
[----:B------:R-:W-:Y:S01]  /*1de70*/  VIADD R26, R168, 0xfffffff0 ;  /* 0xfffffff0a81a7836 */ /* 0x000fe20000000000 */
[----:B------:R-:W-:Y:S02]  /*1de80*/  LOP3.LUT R170, R170, 0xfffffdff, RZ, 0xc0, !PT ;  /* 0xfffffdffaaaa7812 */ /* 0x000fe400078ec0ff */
[----:B------:R-:W-:Y:S03]  /*1de90*/  ISETP.GE.AND P6, PT, R21, R163, PT ;  /* 0x000000a31500720c */ /* 0x000fe60003fc6270 */
        /* <DEDUP_REMOVED lines=10> */
[----:B------:R-:W-:Y:S02]  /*1df40*/  ISETP.GE.AND P2, PT, R21, R162, PT ;  /* 0x000000a21500720c */ /* 0x000fe40003f46270 */
[----:B------:R-:W-:Y:S02]  /*1df50*/  @P0 LOP3.LUT R169, R169, 0x10000, RZ, 0xfc, !PT ;  /* 0x00010000a9a90812 */ /* 0x000fe400078efcff */
[----:B------:R-:W-:Y:S02]  /*1df60*/  ISETP.GE.AND P0, PT, R30, R161, PT ;  /* 0x000000a11e00720c */ /* 0x000fe40003f06270 */
[----:B------:R-:W-:Y:S02]  /*1df70*/  LOP3.LUT R170, R170, 0xffffff7f, RZ, 0xc0, !PT ;  /* 0xffffff7faaaa7812 */ /* 0x000fe400078ec0ff */
[----:B------:R-:W-:Y:S02]  /*1df80*/  FSEL R225, R207, -INF , P0 ;  /* 0xff800000cfe17808 */ /* 0x000fe40000000000 */
[C---:B------:R-:W-:Y:S02]  /*1df90*/  ISETP.GE.AND P0, PT, R17.reuse, R160, PT ;  /* 0x000000a01100720c */ /* 0x040fe40003f06270 */
[C---:B------:R-:W-:Y:S02]  /*1dfa0*/  ISETP.GE.AND P4, PT, R17.reuse, R163, PT ;  /* 0x000000a31100720c */ /* 0x040fe40003f86270 */
[----:B------:R-:W-:Y:S02]  /*1dfb0*/  @P2 LOP3.LUT R170, R170, 0x80, RZ, 0xfc, !PT ;  /* 0x00000080aaaa2812 */ /* 0x000fe400078efcff */
[-C--:B------:R-:W-:Y:S02]  /*1dfc0*/  ISETP.GE.AND P2, PT, R17, R162.reuse, PT ;  /* 0x000000a21100720c */ /* 0x080fe40003f46270 */
[----:B------:R-:W-:Y:S01]  /*1dfd0*/  FSEL R17, R0, -INF , P1 ;  /* 0xff80000000117808 */ /* 0x000fe20000800000 */
[----:B------:R-:W-:Y:S01]  /*1dfe0*/  VIADD R0, R167, 0xfffffff9 ;  /* 0xfffffff9a7007836 */ /* 0x000fe20000000000 */
[----:B------:R-:W-:Y:S02]  /*1dff0*/  ISETP.GE.AND P1, PT, R8, R162, PT ;  /* 0x000000a20800720c */ /* 0x000fe40003f26270 */
[----:B------:R-:W-:Y:S02]  /*1e000*/  LOP3.LUT R169, R169, 0xffff7fff, RZ, 0xc0, !PT ;  /* 0xffff7fffa9a97812 */ /* 0x000fe400078ec0ff */
[----:B------:R-:W-:Y:S02]  /*1e010*/  LOP3.LUT R170, R170, 0xffffffbf, RZ, 0xc0, !PT ;  /* 0xffffffbfaaaa7812 */ /* 0x000fe400078ec0ff */
[----:B------:R-:W-:Y:S02]  /*1e020*/  @P0 LOP3.LUT R169, R169, 0x8000, RZ, 0xfc, !PT ;  /* 0x00008000a9a90812 */ /* 0x000fe400078efcff */
[----:B------:R-:W-:Y:S02]  /*1e030*/  FSEL R21, R181, -INF , P5 ;  /* 0xff800000b5157808 */ /* 0x000fe40002800000 */
[----:B------:R-:W-:Y:S02]  /*1e040*/  LOP3.LUT R169, R169, 0xefffffff, RZ, 0xc0, !PT ;  /* 0xefffffffa9a97812 */ /* 0x000fe400078ec0ff */
[----:B------:R-:W-:Y:S02]  /*1e050*/  @P2 LOP3.LUT R170, R170, 0x40, RZ, 0xfc, !PT ;  /* 0x00000040aaaa2812 */ /* 0x000fe400078efcff */
[-C--:B------:R-:W-:Y:S02]  /*1e060*/  ISETP.GE.AND P2, PT, R8, R160.reuse, PT ;  /* 0x000000a00800720c */ /* 0x080fe40003f46270 */
[----:B------:R-:W-:Y:S02]  /*1e070*/  @P1 LOP3.LUT R169, R169, 0x10000000, RZ, 0xfc, !PT ;  /* 0x10000000a9a91812 */ /* 0x000fe400078efcff */
[----:B------:R-:W-:Y:S02]  /*1e080*/  ISETP.GE.AND P1, PT, R26, R161, PT ;  /* 0x000000a11a00720c */ /* 0x000fe40003f26270 */
[----:B------:R-:W-:Y:S02]  /*1e090*/  LOP3.LUT R169, R169, 0xffffffdf, RZ, 0xc0, !PT ;  /* 0xffffffdfa9a97812 */ /* 0x000fe400078ec0ff */
[----:B------:R-:W-:Y:S02]  /*1e0a0*/  FSEL R217, R213, -INF , P1 ;  /* 0xff800000d5d97808 */ /* 0x000fe40000800000 */
[C---:B------:R-:W-:Y:S02]  /*1e0b0*/  ISETP.GE.AND P1, PT, R20.reuse, R160, PT ;  /* 0x000000a01400720c */ /* 0x040fe40003f26270 */
[C---:B------:R-:W-:Y:S02]  /*1e0c0*/  ISETP.GE.AND P5, PT, R20.reuse, R163, PT ;  /* 0x000000a31400720c */ /* 0x040fe40003fa6270 */
[----:B------:R-:W-:Y:S02]  /*1e0d0*/  @P2 LOP3.LUT R169, R169, 0x20, RZ, 0xfc, !PT ;  /* 0x00000020a9a92812 */ /* 0x000fe400078efcff */
[----:B------:R-:W-:Y:S01]  /*1e0e0*/  ISETP.GE.AND P2, PT, R20, R162, PT ;  /* 0x000000a21400720c */ /* 0x000fe20003f46270 */
[----:B------:R-:W-:Y:S01]  /*1e0f0*/  VIADD R20, R168, 0xfffffff1 ;  /* 0xfffffff1a8147836 */ /* 0x000fe20000000000 */
[----:B------:R-:W-:Y:S02]  /*1e100*/  LOP3.LUT R169, R169, 0xffffbfff, RZ, 0xc0, !PT ;  /* 0xffffbfffa9a97812 */ /* 0x000fe400078ec0ff */
[----:B------:R-:W-:Y:S02]  /*1e110*/  IABS R0, R0 ;  /* 0x0000000000007213 */ /* 0x000fe40000000000 */
[-C--:B------:R-:W-:Y:S02]  /*1e120*/  ISETP.GE.AND P0, PT, R28, R161.reuse, PT ;  /* 0x000000a11c00720c */ /* 0x080fe40003f06270 */
[----:B------:R-:W-:Y:S02]  /*1e130*/  @P1 LOP3.LUT R169, R169, 0x4000, RZ, 0xfc, !PT ;  /* 0x00004000a9a91812 */ /* 0x000fe400078efcff */
[-C--:B------:R-:W-:Y:S02]  /*1e140*/  ISETP.GE.AND P1, PT, R20, R161.reuse, PT ;  /* 0x000000a11400720c */ /* 0x080fe40003f26270 */
[----:B------:R-:W-:Y:S02]  /*1e150*/  I2FP.F32.S32 R0, R0 ;  /* 0x0000000000007245 */ /* 0x000fe40000201400 */
[----:B------:R-:W-:Y:S02]  /*1e160*/  FSEL R215, R215, -INF , P1 ;  /* 0xff800000d7d77808 */ /* 0x000fe40000800000 */
[----:B------:R-:W-:Y:S01]  /*1e170*/  ISETP.GE.AND P1, PT, R44, R160, PT ;  /* 0x000000a02c00720c */ /* 0x000fe20003f26270 */
[CC--:B------:R-:W-:Y:S01]  /*1e180*/  FFMA.FTZ R11, -R164.reuse, R0.reuse, R11 ;  /* 0x00000000a40b7223 */ /* 0x0c0fe2000001010b */
[----:B------:R-:W-:Y:S01]  /*1e190*/  FSEL R223, R209, -INF , P0 ;  /* 0xff800000d1df7808 */ /* 0x000fe20000000000 */
[----:B------:R-:W-:Y:S01]  /*1e1a0*/  FFMA.FTZ R23, -R164, R0, R23 ;  /* 0x00000000a4177223 */ /* 0x000fe20000010117 */
[-C--:B------:R-:W-:Y:S01]  /*1e1b0*/  ISETP.GE.AND P0, PT, R8, R161.reuse, PT ;  /* 0x000000a10800720c */ /* 0x080fe20003f06270 */
[----:B------:R-:W-:Y:S01]  /*1e1c0*/  VIADD R8, R168, 0xfffffff8 ;  /* 0xfffffff8a8087836 */ /* 0x000fe20000000000 */
[----:B------:R-:W-:Y:S01]  /*1e1d0*/  LOP3.LUT R169, R169, 0xffffdfff, RZ, 0xc0, !PT ;  /* 0xffffdfffa9a97812 */ /* 0x000fe200078ec0ff */
[----:B------:R-:W-:Y:S01]  /*1e1e0*/  VIADD R0, R167, 0xfffffff1 ;  /* 0xfffffff1a7007836 */ /* 0x000fe20000000000 */
[----:B------:R-:W-:Y:S02]  /*1e1f0*/  FSEL R207, R42, -INF , P0 ;  /* 0xff8000002acf7808 */ /* 0x000fe40000000000 */
[-C--:B------:R-:W-:Y:S02]  /*1e200*/  ISETP.GE.AND P0, PT, R168, R161.reuse, PT ;  /* 0x000000a1a800720c */ /* 0x080fe40003f06270 */
[----:B------:R-:W-:Y:S02]  /*1e210*/  IABS R0, R0 ;  /* 0x0000000000007213 */ /* 0x000fe40000000000 */
[----:B------:R-:W-:Y:S02]  /*1e220*/  @P1 LOP3.LUT R169, R169, 0x2000, RZ, 0xfc, !PT ;  /* 0x00002000a9a91812 */ /* 0x000fe400078efcff */
[----:B------:R-:W-:Y:S02]  /*1e230*/  ISETP.GE.AND P1, PT, R8, R161, PT ;  /* 0x000000a10800720c */ /* 0x000fe40003f26270 */
[----:B------:R-:W-:Y:S01]  /*1e240*/  FSEL R201, R36, -INF , P0 ;  /* 0xff80000024c97808 */ /* 0x000fe20000000000 */
[----:B------:R-:W-:Y:S01]  /*1e250*/  VIADD R36, R168, 0x8 ;  /* 0x00000008a8247836 */ /* 0x000fe20000000000 */
[----:B------:R-:W-:Y:S02]  /*1e260*/  FSEL R209, R40, -INF , P1 ;  /* 0xff80000028d17808 */ /* 0x000fe40000800000 */
[----:B------:R-:W-:Y:S02]  /*1e270*/  I2FP.F32.S32 R40, R0 ;  /* 0x0000000000287245 */ /* 0x000fe40000201400 */
[-C--:B------:R-:W-:Y:S02]  /*1e280*/  ISETP.GE.AND P0, PT, R38, R163.reuse, PT ;  /* 0x000000a32600720c */ /* 0x080fe40003f06270 */
[----:B------:R-:W-:Y:S01]  /*1e290*/  LOP3.LUT R170, R170, 0xffffffdf, RZ, 0xc0, !PT ;  /* 0xffffffdfaaaa7812 */ /* 0x000fe200078ec0ff */
[-C--:B------:R-:W-:Y:S01]  /*1e2a0*/  FFMA.FTZ R0, -R164, R40.reuse, R15 ;  /* 0x00000028a4007223 */ /* 0x080fe2000001010f */
[----:B------:R-:W-:Y:S01]  /*1e2b0*/  FSEL R233, R199, -INF , P0 ;  /* 0xff800000c7e97808 */ /* 0x000fe20000000000 */
[----:B------:R-:W-:Y:S01]  /*1e2c0*/  VIADD R15, R167, 0xfffffff0 ;  /* 0xfffffff0a70f7836 */ /* 0x000fe20000000000 */
[----:B------:R-:W-:Y:S01]  /*1e2d0*/  ISETP.GE.AND P0, PT, R34, R163, PT ;  /* 0x000000a32200720c */ /* 0x000fe20003f06270 */
[----:B------:R-:W-:Y:S01]  /*1e2e0*/  FFMA.FTZ R33, -R164, R40, R33 ;  /* 0x00000028a4217223 */ /* 0x000fe20000010121 */
[----:B------:R-:W-:Y:S02]  /*1e2f0*/  @P2 LOP3.LUT R170, R170, 0x20, RZ, 0xfc, !PT ;  /* 0x00000020aaaa2812 */ /* 0x000fe400078efcff */
[----:B------:R-:W-:Y:S02]  /*1e300*/  IABS R15, R15 ;  /* 0x0000000f000f7213 */ /* 0x000fe40000000000 */
[----:B------:R-:W-:Y:S01]  /*1e310*/  FSEL R231, R18, -INF , P0 ;  /* 0xff80000012e77808 */ /* 0x000fe20000000000 */
[----:B------:R-:W-:Y:S01]  /*1e320*/  VIADD R18, R168, 0x18 ;  /* 0x00000018a8127836 */ /* 0x000fe20000000000 */
[----:B------:R-:W-:Y:S02]  /*1e330*/  I2FP.F32.S32 R15, R15 ;  /* 0x0000000f000f7245 */ /* 0x000fe40000201400 */
[----:B------:R-:W-:Y:S02]  /*1e340*/  ISETP.GE.AND P0, PT, R38, R160, PT ;  /* 0x000000a02600720c */ /* 0x000fe40003f06270 */
[-C--:B------:R-:W-:Y:S01]  /*1e350*/  ISETP.GE.AND P2, PT, R44, R162.reuse, PT ;  /* 0x000000a22c00720c */ /* 0x080fe20003f46270 */
[CC--:B------:R-:W-:Y:S01]  /*1e360*/  FFMA.FTZ R19, -R164.reuse, R15.reuse, R19 ;  /* 0x0000000fa4137223 */ /* 0x0c0fe20000010113 */
[----:B------:R-:W-:Y:S01]  /*1e370*/  LOP3.LUT R169, R169, 0xffffefff, RZ, 0xc0, !PT ;  /* 0xffffefffa9a97812 */ /* 0x000fe200078ec0ff */
[----:B------:R-:W-:Y:S01]  /*1e380*/  FFMA.FTZ R35, -R164, R15, R35 ;  /* 0x0000000fa4237223 */ /* 0x000fe20000010123 */
[----:B------:R-:W-:Y:S01]  /*1e390*/  ISETP.GE.AND P1, PT, R38, R162, PT ;  /* 0x000000a22600720c */ /* 0x000fe20003f26270 */
[----:B------:R-:W-:Y:S01]  /*1e3a0*/  VIADD R15, R167, 0xffffffe9 ;  /* 0xffffffe9a70f7836 */ /* 0x000fe20000000000 */
[----:B------:R-:W-:Y:S02]  /*1e3b0*/  LOP3.LUT R170, R170, 0xffffffef, RZ, 0xc0, !PT ;  /* 0xffffffefaaaa7812 */ /* 0x000fe400078ec0ff */
[----:B------:R-:W-:Y:S02]  /*1e3c0*/  FSEL R241, R193, -INF , P5 ;  /* 0xff800000c1f17808 */ /* 0x000fe40002800000 */
[----:B------:R-:W-:Y:S02]  /*1e3d0*/  IABS R15, R15 ;  /* 0x0000000f000f7213 */ /* 0x000fe40000000000 */
[----:B------:R-:W-:Y:S02]  /*1e3e0*/  @P0 LOP3.LUT R169, R169, 0x1000, RZ, 0xfc, !PT ;  /* 0x00001000a9a90812 */ /* 0x000fe400078efcff */
[----:B------:R-:W-:Y:S02]  /*1e3f0*/  I2FP.F32.S32 R15, R15 ;  /* 0x0000000f000f7245 */ /* 0x000fe40000201400 */
[----:B------:R-:W-:Y:S02]  /*1e400*/  ISETP.GE.AND P0, PT, R36, R161, PT ;  /* 0x000000a12400720c */ /* 0x000fe40003f06270 */
[----:B------:R-:W-:Y:S01]  /*1e410*/  @P2 LOP3.LUT R170, R170, 0x10, RZ, 0xfc, !PT ;  /* 0x00000010aaaa2812 */ /* 0x000fe200078efcff */
[CC--:B------:R-:W-:Y:S01]  /*1e420*/  FFMA.FTZ R27, -R164.reuse, R15.reuse, R27 ;  /* 0x0000000fa41b7223 */ /* 0x0c0fe2000001011b */
[----:B------:R-:W-:Y:S01]  /*1e430*/  FSEL R193, R23, -INF , P0 ;  /* 0xff80000017c17808 */ /* 0x000fe20000000000 */
[----:B------:R-:W-:Y:S01]  /*1e440*/  FFMA.FTZ R41, -R164, R15, R41 ;  /* 0x0000000fa4297223 */ /* 0x000fe20000010129 */
[----:B------:R-:W-:Y:S01]  /*1e450*/  ISETP.GE.AND P0, PT, R34, R160, PT ;  /* 0x000000a02200720c */ /* 0x000fe20003f06270 */
[----:B------:R-:W-:Y:S01]  /*1e460*/  VIADD R15, R167, 0xffffffe8 ;  /* 0xffffffe8a70f7836 */ /* 0x000fe20000000000 */
[----:B------:R-:W-:Y:S01]  /*1e470*/  LOP3.LUT R170, R170, 0xfffffff7, RZ, 0xc0, !PT ;  /* 0xfffffff7aaaa7812 */ /* 0x000fe200078ec0ff */
[----:B------:R-:W-:Y:S01]  /*1e480*/  VIADD R23, R168, 0x10 ;  /* 0x00000010a8177836 */ /* 0x000fe20000000000 */
[----:B------:R-:W-:Y:S02]  /*1e490*/  LOP3.LUT R169, R169, 0xfffff7ff, RZ, 0xc0, !PT ;  /* 0xfffff7ffa9a97812 */ /* 0x000fe400078ec0ff */
[----:B------:R-:W-:Y:S02]  /*1e4a0*/  IABS R15, R15 ;  /* 0x0000000f000f7213 */ /* 0x000fe40000000000 */
[----:B------:R-:W-:Y:S02]  /*1e4b0*/  @P1 LOP3.LUT R170, R170, 0x8, RZ, 0xfc, !PT ;  /* 0x00000008aaaa1812 */ /* 0x000fe400078efcff */
[----:B------:R-:W-:Y:S02]  /*1e4c0*/  I2FP.F32.S32 R15, R15 ;  /* 0x0000000f000f7245 */ /* 0x000fe40000201400 */
[-C--:B------:R-:W-:Y:S01]  /*1e4d0*/  ISETP.GE.AND P1, PT, R34, R162.reuse, PT ;  /* 0x000000a22200720c */ /* 0x080fe20003f26270 */
[----:B------:R-:W-:Y:S01]  /*1e4e0*/  VIADD R34, R168, 0x9 ;  /* 0x00000009a8227836 */ /* 0x000fe20000000000 */
[----:B------:R-:W-:Y:S01]  /*1e4f0*/  @P0 LOP3.LUT R169, R169, 0x800, RZ, 0xfc, !PT ;  /* 0x00000800a9a90812 */ /* 0x000fe200078efcff */
[-C--:B------:R-:W-:Y:S01]  /*1e500*/  FFMA.FTZ R43, -R164, R15.reuse, R43 ;  /* 0x0000000fa42b7223 */ /* 0x080fe2000001012b */
[----:B------:R-:W-:Y:S01]  /*1e510*/  LOP3.LUT R170, R170, 0xfffffffb, RZ, 0xc0, !PT ;  /* 0xfffffffbaaaa7812 */ /* 0x000fe200078ec0ff */
[----:B------:R-:W-:Y:S01]  /*1e520*/  FFMA.FTZ R31, -R164, R15, R31 ;  /* 0x0000000fa41f7223 */ /* 0x000fe2000001011f */
[----:B------:R-:W-:Y:S01]  /*1e530*/  ISETP.GE.AND P0, PT, R34, R161, PT ;  /* 0x000000a12200720c */ /* 0x000fe20003f06270 */
[----:B------:R-:W-:Y:S01]  /*1e540*/  VIADD R15, R167, 0xffffffe1 ;  /* 0xffffffe1a70f7836 */ /* 0x000fe20000000000 */
[----:B------:R-:W-:Y:S02]  /*1e550*/  LOP3.LUT R169, R169, 0xfffffbff, RZ, 0xc0, !PT ;  /* 0xfffffbffa9a97812 */ /* 0x000fe400078ec0ff */
[----:B------:R-:W-:Y:S02]  /*1e560*/  FSEL R191, R32, -INF , P0 ;  /* 0xff80000020bf7808 */ /* 0x000fe40000000000 */
[----:B------:R-:W-:Y:S02]  /*1e570*/  IABS R15, R15 ;  /* 0x0000000f000f7213 */ /* 0x000fe40000000000 */
[----:B------:R-:W-:Y:S02]  /*1e580*/  ISETP.GE.AND P0, PT, R30, R163, PT ;  /* 0x000000a31e00720c */ /* 0x000fe40003f06270 */
[----:B------:R-:W-:Y:S02]  /*1e590*/  I2FP.F32.S32 R15, R15 ;  /* 0x0000000f000f7245 */ /* 0x000fe40000201400 */
[----:B---3--:R-:W-:Y:S02]  /*1e5a0*/  FSEL R67, R205, -INF , P0 ;  /* 0xff800000cd437808 */ /* 0x008fe40000000000 */
[----:B------:R-:W-:Y:S01]  /*1e5b0*/  ISETP.GE.AND P0, PT, R28, R163, PT ;  /* 0x000000a31c00720c */ /* 0x000fe20003f06270 */
[-C--:B------:R-:W-:Y:S01]  /*1e5c0*/  FFMA.FTZ R49, -R164, R15.reuse, R49 ;  /* 0x0000000fa4317223 */ /* 0x080fe20000010131 */
[----:B------:R-:W-:Y:S01]  /*1e5d0*/  @P1 LOP3.LUT R170, R170, 0x4, RZ, 0xfc, !PT ;  /* 0x00000004aaaa1812 */ /* 0x000fe200078efcff */
[----:B------:R-:W-:Y:S01]  /*1e5e0*/  FFMA.FTZ R37, -R164, R15, R37 ;  /* 0x0000000fa4257223 */ /* 0x000fe20000010125 */
[-C--:B------:R-:W-:Y:S01]  /*1e5f0*/  ISETP.GE.AND P1, PT, R30, R162.reuse, PT ;  /* 0x000000a21e00720c */ /* 0x080fe20003f26270 */
[----:B------:R-:W-:Y:S01]  /*1e600*/  VIADD R15, R167, 0xffffffe0 ;  /* 0xffffffe0a70f7836 */ /* 0x000fe20000000000 */
[----:B------:R-:W-:Y:S02]  /*1e610*/  LOP3.LUT R170, R170, 0xfffffffd, RZ, 0xc0, !PT ;  /* 0xfffffffdaaaa7812 */ /* 0x000fe400078ec0ff */
[-C--:B------:R-:W-:Y:S02]  /*1e620*/  ISETP.GE.AND P2, PT, R4, R162.reuse, PT ;  /* 0x000000a20400720c */ /* 0x080fe40003f46270 */
[----:B------:R-:W-:Y:S02]  /*1e630*/  IABS R15, R15 ;  /* 0x0000000f000f7213 */ /* 0x000fe40000000000 */
[----:B------:R-:W-:Y:S02]  /*1e640*/  FSEL R247, R247, -INF , P4 ;  /* 0xff800000f7f77808 */ /* 0x000fe40002000000 */
[----:B------:R-:W-:Y:S02]  /*1e650*/  I2FP.F32.S32 R15, R15 ;  /* 0x0000000f000f7245 */ /* 0x000fe40000201400 */
[----:B------:R-:W-:Y:S02]  /*1e660*/  ISETP.GE.AND P4, PT, R44, R163, PT ;  /* 0x000000a32c00720c */ /* 0x000fe40003f86270 */
[----:B------:R-:W-:Y:S01]  /*1e670*/  @P1 LOP3.LUT R170, R170, 0x2, RZ, 0xfc, !PT ;  /* 0x00000002aaaa1812 */ /* 0x000fe200078efcff */
[-C--:B------:R-:W-:Y:S01]  /*1e680*/  FFMA.FTZ R51, -R164, R15.reuse, R51 ;  /* 0x0000000fa4337223 */ /* 0x080fe20000010133 */
[-C--:B------:R-:W-:Y:S01]  /*1e690*/  ISETP.GE.AND P1, PT, R28, R162.reuse, PT ;  /* 0x000000a21c00720c */ /* 0x080fe20003f26270 */
[----:B------:R-:W-:Y:S01]  /*1e6a0*/  FFMA.FTZ R39, -R164, R15, R39 ;  /* 0x0000000fa4277223 */ /* 0x000fe20000010127 */
[----:B------:R-:W-:Y:S01]  /*1e6b0*/  LOP3.LUT R170, R170, 0xfffffffe, RZ, 0xc0, !PT ;  /* 0xfffffffeaaaa7812 */ /* 0x000fe200078ec0ff */
[----:B------:R-:W-:Y:S01]  /*1e6c0*/  VIADD R15, R167, 0xffffffd9 ;  /* 0xffffffd9a70f7836 */ /* 0x000fe20000000000 */
[----:B------:R-:W-:Y:S02]  /*1e6d0*/  FSEL R239, R239, -INF , P4 ;  /* 0xff800000efef7808 */ /* 0x000fe40002000000 */
[----:B------:R-:W-:Y:S02]  /*1e6e0*/  ISETP.GE.AND P4, PT, R36, R163, PT ;  /* 0x000000a32400720c */ /* 0x000fe40003f86270 */
[----:B------:R-:W-:Y:S02]  /*1e6f0*/  IABS R15, R15 ;  /* 0x0000000f000f7213 */ /* 0x000fe40000000000 */
[----:B------:R-:W-:Y:S01]  /*1e700*/  FSEL R199, R0, -INF , P4 ;  /* 0xff80000000c77808 */ /* 0x000fe20002000000 */
[----:B------:R-:W-:Y:S01]  /*1e710*/  VIADD R0, R168, 0x39 ;  /* 0x00000039a8007836 */ /* 0x000fe20000000000 */
[----:B------:R-:W-:Y:S02]  /*1e720*/  I2FP.F32.S32 R15, R15 ;  /* 0x0000000f000f7245 */ /* 0x000fe40000201400 */
[----:B------:R-:W-:Y:S02]  /*1e730*/  @P1 LOP3.LUT R170, R170, 0x1, RZ, 0xfc, !PT ;  /* 0x00000001aaaa1812 */ /* 0x000fe400078efcff */
[----:B------:R-:W-:Y:S01]  /*1e740*/  ISETP.GE.AND P1, PT, R26, R162, PT ;  /* 0x000000a21a00720c */ /* 0x000fe20003f26270 */
[CC--:B------:R-:W-:Y:S01]  /*1e750*/  FFMA.FTZ R45, -R164.reuse, R15.reuse, R45 ;  /* 0x0000000fa42d7223 */ /* 0x0c0fe2000001012d */
[----:B------:R-:W-:Y:S01]  /*1e760*/  FFMA.FTZ R57, -R164, R15, R57 ;  /* 0x0000000fa4397223 */ /* 0x000fe20000010139 */
[----:B------:R-:W-:Y:S01]  /*1e770*/  VIADD R15, R167, 0xffffffd8 ;  /* 0xffffffd8a70f7836 */ /* 0x000fe20000000000 */
[----:B------:R-:W-:Y:S02]  /*1e780*/  ISETP.GE.AND P4, PT, R23, R163, PT ;  /* 0x000000a31700720c */ /* 0x000fe40003f86270 */
[----:B------:R-:W-:Y:S02]  /*1e790*/  FSEL R249, R187, -INF , P6 ;  /* 0xff800000bbf97808 */ /* 0x000fe40003000000 */
[----:B------:R-:W-:Y:S02]  /*1e7a0*/  IABS R15, R15 ;  /* 0x0000000f000f7213 */ /* 0x000fe40000000000 */
[----:B------:R-:W-:Y:S02]  /*1e7b0*/  FSEL R189, R27, -INF , P4 ;  /* 0xff8000001bbd7808 */ /* 0x000fe40002000000 */
[----:B------:R-:W-:Y:S02]  /*1e7c0*/  I2FP.F32.S32 R15, R15 ;  /* 0x0000000f000f7245 */ /* 0x000fe40000201400 */
[C---:B------:R-:W-:Y:S02]  /*1e7d0*/  ISETP.GE.AND P4, PT, R18.reuse, R163, PT ;  /* 0x000000a31200720c */ /* 0x040fe40003f86270 */
[-C--:B------:R-:W-:Y:S01]  /*1e7e0*/  ISETP.GE.AND P6, PT, R18, R160.reuse, PT ;  /* 0x000000a01200720c */ /* 0x080fe20003fc6270 */
[CC--:B------:R-:W-:Y:S01]  /*1e7f0*/  FFMA.FTZ R59, -R164.reuse, R15.reuse, R59 ;  /* 0x0000000fa43b7223 */ /* 0x0c0fe2000001013b */
[C---:B------:R-:W-:Y:S01]  /*1e800*/  FFMA.FTZ R47, -R164.reuse, R15, R47 ;  /* 0x0000000fa42f7223 */ /* 0x040fe2000001012f */
[----:B------:R-:W-:Y:S01]  /*1e810*/  VIADD R15, R167, 0xffffffd1 ;  /* 0xffffffd1a70f7836 */ /* 0x000fe20000000000 */
[----:B------:R-:W-:Y:S04]  /*1e820*/  FSEL R181, R37, -INF , P4 ;  /* 0xff80000025b57808 */ /* 0x000fe80002000000 */
[----:B------:R-:W-:Y:S04]  /*1e830*/  IABS R15, R15 ;  /* 0x0000000f000f7213 */ /* 0x000fe80000000000 */
[----:B------:R-:W-:Y:S05]  /*1e840*/  I2FP.F32.S32 R15, R15 ;  /* 0x0000000f000f7245 */ /* 0x000fea0000201400 */
[CC--:B------:R-:W-:Y:S01]  /*1e850*/  FFMA.FTZ R61, -R164.reuse, R15.reuse, R61 ;  /* 0x0000000fa43d7223 */ /* 0x0c0fe2000001013d */
[C---:B------:R-:W-:Y:S01]  /*1e860*/  FFMA.FTZ R122, -R164.reuse, R15, R53 ;  /* 0x0000000fa47a7223 */ /* 0x040fe20000010135 */
[C---:B------:R-:W-:Y:S05]  /*1e870*/  VIADD R15, R167.reuse, 0xffffffd0 ;  /* 0xffffffd0a70f7836 */ /* 0x040fea0000000000 */
[----:B------:R-:W-:Y:S04]  /*1e880*/  IABS R15, R15 ;  /* 0x0000000f000f7213 */ /* 0x000fe80000000000 */
[----:B------:R-:W-:Y:S05]  /*1e890*/  I2FP.F32.S32 R15, R15 ;  /* 0x0000000f000f7245 */ /* 0x000fea0000201400 */
[CC--:B------:R-:W-:Y:S01]  /*1e8a0*/  FFMA.FTZ R63, -R164.reuse, R15.reuse, R63 ;  /* 0x0000000fa43f7223 */ /* 0x0c0fe2000001013f */
[----:B------:R-:W-:Y:S01]  /*1e8b0*/  FFMA.FTZ R55, -R164, R15, R55 ;  /* 0x0000000fa4377223 */ /* 0x000fe20000010137 */
[----:B------:R-:W-:Y:S05]  /*1e8c0*/  VIADD R15, R167, 0xffffffc9 ;  /* 0xffffffc9a70f7836 */ /* 0x000fea0000000000 */
[----:B------:R-:W-:Y:S04]  /*1e8d0*/  IABS R15, R15 ;  /* 0x0000000f000f7213 */ /* 0x000fe80000000000 */
[----:B------:R-:W-:Y:S01]  /*1e8e0*/  I2FP.F32.S32 R53, R15 ;  /* 0x0000000f00357245 */ /* 0x000fe20000201400 */
[----:B------:R-:W-:Y:S04]  /*1e8f0*/  VIADD R15, R168, 0x21 ;  /* 0x00000021a80f7836 */ /* 0x000fe80000000000 */
[CC--:B------:R-:W-:Y:S01]  /*1e900*/  FFMA.FTZ R137, -R164.reuse, R53.reuse, R221 ;  /* 0x00000035a4897223 */ /* 0x0c0fe200000101dd */
[----:B------:R-:W-:Y:S01]  /*1e910*/  FFMA.FTZ R53, -R164, R53, R65 ;  /* 0x00000035a4357223 */ /* 0x000fe20000010141 */
[----:B------:R-:W-:Y:S01]  /*1e920*/  FSEL R65, R16, -INF , P0 ;  /* 0xff80000010417808 */ /* 0x000fe20000000000 */
[----:B------:R-:W-:Y:S01]  /*1e930*/  VIADD R16, R168, 0x11 ;  /* 0x00000011a8107836 */ /* 0x000fe20000000000 */
[-C--:B------:R-:W-:Y:S11]  /*1e940*/  ISETP.GE.AND P0, PT, R30, R160.reuse, PT ;  /* 0x000000a01e00720c */ /* 0x080ff60003f06270 */
[----:B------:R-:W-:Y:S02]  /*1e950*/  @!UPT UIADD3 URZ, UPT, UPT, URZ, URZ, URZ ;  /* 0x000000fffffff290 */ /* 0x000fe4000fffe0ff */
[----:B------:R-:W-:Y:S02]  /*1e960*/  @P0 LOP3.LUT R169, R169, 0x400, RZ, 0xfc, !PT ;  /* 0x00000400a9a90812 */ /* 0x000fe400078efcff */
[-C--:B------:R-:W-:Y:S02]  /*1e970*/  ISETP.GE.AND P0, PT, R23, R161.reuse, PT ;  /* 0x000000a11700720c */ /* 0x080fe40003f06270 */
[----:B------:R-:W-:Y:S02]  /*1e980*/  LOP3.LUT R169, R169, 0xfffffdff, RZ, 0xc0, !PT ;  /* 0xfffffdffa9a97812 */ /* 0x000fe400078ec0ff */
[----:B------:R-:W-:Y:S02]  /*1e990*/  FSEL R185, R33, -INF , P0 ;  /* 0xff80000021b97808 */ /* 0x000fe40000000000 */
[-C--:B------:R-:W-:Y:S11]  /*1e9a0*/  ISETP.GE.AND P0, PT, R28, R160.reuse, PT ;  /* 0x000000a01c00720c */ /* 0x080ff60003f06270 */
[----:B------:R-:W-:Y:S02]  /*1e9b0*/  @!UPT UIADD3 URZ, UPT, UPT, URZ, URZ, URZ ;  /* 0x000000fffffff290 */ /* 0x000fe4000fffe0ff */
[----:B------:R-:W-:Y:S02]  /*1e9c0*/  @P0 LOP3.LUT R169, R169, 0x200, RZ, 0xfc, !PT ;  /* 0x00000200a9a90812 */ /* 0x000fe400078efcff */
[----:B------:R-:W-:Y:S02]  /*1e9d0*/  ISETP.GE.AND P0, PT, R16, R161, PT ;  /* 0x000000a11000720c */ /* 0x000fe40003f06270 */
[----:B------:R-:W-:Y:S02]  /*1e9e0*/  LOP3.LUT R169, R169, 0xfffffeff, RZ, 0xc0, !PT ;  /* 0xfffffeffa9a97812 */ /* 0x000fe400078ec0ff */
[----:B------:R-:W-:Y:S02]  /*1e9f0*/  FSEL R183, R35, -INF , P0 ;  /* 0xff80000023b77808 */ /* 0x000fe40000000000 */
[-C--:B------:R-:W-:Y:S04]  /*1ea00*/  ISETP.GE.AND P0, PT, R26, R163.reuse, PT ;  /* 0x000000a31a00720c */ /* 0x080fe80003f06270 */
[----:B------:R-:W-:Y:S02]  /*1ea10*/  FSEL R221, R211, -INF , P0 ;  /* 0xff800000d3dd7808 */ /* 0x000fe40000000000 */
[----:B------:R-:W-:Y:S04]  /*1ea20*/  ISETP.GE.AND P0, PT, R20, R163, PT ;  /* 0x000000a31400720c */ /* 0x000fe80003f06270 */
        /* <DEDUP_REMOVED lines=8> */
[C---:B------:R-:W-:Y:S02]  /*1eab0*/  ISETP.GE.AND P0, PT, R20.reuse, R160, PT ;  /* 0x000000a01400720c */ /* 0x040fe40003f06270 */
[----:B------:R-:W-:Y:S02]  /*1eac0*/  @P1 LOP3.LUT R169, R169, 0x80000000, RZ, 0xfc, !PT ;  /* 0x80000000a9a91812 */ /* 0x000fe400078efcff */
[-C--:B------:R-:W-:Y:S01]  /*1ead0*/  ISETP.GE.AND P1, PT, R20, R162.reuse, PT ;  /* 0x000000a21400720c */ /* 0x080fe20003f26270 */
[----:B------:R-:W-:Y:S01]  /*1eae0*/  VIADD R20, R168, 0x19 ;  /* 0x00000019a8147836 */ /* 0x000fe20000000000 */
[----:B------:R-:W-:Y:S04]  /*1eaf0*/  LOP3.LUT R169, R169, 0xffffff7f, RZ, 0xc0, !PT ;  /* 0xffffff7fa9a97812 */ /* 0x000fe800078ec0ff */
[C---:B------:R-:W-:Y:S02]  /*1eb00*/  ISETP.GE.AND P3, PT, R20.reuse, R162, PT ;  /* 0x000000a21400720c */ /* 0x040fe40003f66270 */
[CC--:B------:R-:W-:Y:S02]  /*1eb10*/  ISETP.GE.AND P5, PT, R20.reuse, R160.reuse, PT ;  /* 0x000000a01400720c */ /* 0x0c0fe40003fa6270 */
[----:B------:R-:W-:Y:S02]  /*1eb20*/  @P0 LOP3.LUT R169, R169, 0x80, RZ, 0xfc, !PT ;  /* 0x00000080a9a90812 */ /* 0x000fe400078efcff */
[----:B------:R-:W-:Y:S02]  /*1eb30*/  ISETP.GE.AND P0, PT, R20, R161, PT ;  /* 0x000000a11400720c */ /* 0x000fe40003f06270 */
[----:B------:R-:W-:Y:S02]  /*1eb40*/  LOP3.LUT R169, R169, 0xbfffffff, RZ, 0xc0, !PT ;  /* 0xbfffffffa9a97812 */ /* 0x000fe400078ec0ff */
[----:B------:R-:W-:Y:S02]  /*1eb50*/  FSEL R175, R43, -INF , P0 ;  /* 0xff8000002baf7808 */ /* 0x000fe40000000000 */
[----:B------:R-:W-:Y:S02]  /*1eb60*/  ISETP.GE.AND P0, PT, R8, R163, PT ;  /* 0x000000a30800720c */ /* 0x000fe40003f06270 */
[----:B------:R-:W-:Y:S02]  /*1eb70*/  @P1 LOP3.LUT R169, R169, 0x40000000, RZ, 0xfc, !PT ;  /* 0x40000000a9a91812 */ /* 0x000fe400078efcff */
[----:B------:R-:W-:Y:S01]  /*1eb80*/  FSEL R213, R3, -INF , P0 ;  /* 0xff80000003d57808 */ /* 0x000fe20000000000 */
[----:B------:R-:W-:Y:S01]  /*1eb90*/  VIADD R3, R168, 0x20 ;  /* 0x00000020a8037836 */ /* 0x000fe20000000000 */
[C---:B------:R-:W-:Y:S02]  /*1eba0*/  ISETP.GE.AND P0, PT, R8.reuse, R160, PT ;  /* 0x000000a00800720c */ /* 0x040fe40003f06270 */
[----:B------:R-:W-:Y:S02]  /*1ebb0*/  LOP3.LUT R169, R169, 0xffffffbf, RZ, 0xc0, !PT ;  /* 0xffffffbfa9a97812 */ /* 0x000fe400078ec0ff */
[----:B------:R-:W-:Y:S01]  /*1ebc0*/  ISETP.GE.AND P1, PT, R8, R162, PT ;  /* 0x000000a20800720c */ /* 0x000fe20003f26270 */
[----:B------:R-:W-:Y:S08]  /*1ebd0*/  VIADD R8, R168, 0x30 ;  /* 0x00000030a8087836 */ /* 0x000ff00000000000 */
        /* <DEDUP_REMOVED lines=9> */
[----:B------:R-:W-:Y:S01]  /*1ec70*/  FSEL R203, R2, -INF , P1 ;  /* 0xff80000002cb7808 */ /* 0x000fe20000800000 */
[----:B------:R-:W-:Y:S01]  /*1ec80*/  VIADD R2, R168, 0x31 ;  /* 0x00000031a8027836 */ /* 0x000fe20000000000 */
[----:B------:R-:W-:Y:S03]  /*1ec90*/  ISETP.GE.AND P1, PT, R36, R162, PT ;  /* 0x000000a22400720c */ /* 0x000fe60003f26270 */
[----:B------:R-:W-:Y:S02]  /*1eca0*/  @P0 LOP3.LUT R169, R169, 0x10, RZ, 0xfc, !PT ;  /* 0x00000010a9a90812 */ /* 0x000fe400078efcff */
[----:B------:R-:W-:Y:S02]  /*1ecb0*/  ISETP.GE.AND P0, PT, R15, R161, PT ;  /* 0x000000a10f00720c */ /* 0x000fe40003f06270 */
[----:B------:R-:W-:Y:S02]  /*1ecc0*/  LOP3.LUT R169, R169, 0xf7ffffff, RZ, 0xc0, !PT ;  /* 0xf7ffffffa9a97812 */ /* 0x000fe400078ec0ff */
[----:B------:R-:W-:Y:S02]  /*1ecd0*/  FSEL R129, R51, -INF , P0 ;  /* 0xff80000033817808 */ /* 0x000fe40000000000 */
[C---:B------:R-:W-:Y:S02]  /*1ece0*/  ISETP.GE.AND P0, PT, R168.reuse, R163, PT ;  /* 0x000000a3a800720c */ /* 0x040fe40003f06270 */
[----:B------:R-:W-:Y:S02]  /*1ecf0*/  @P2 LOP3.LUT R169, R169, 0x8000000, RZ, 0xfc, !PT ;  /* 0x08000000a9a92812 */ /* 0x000fe400078efcff */
[----:B------:R-:W-:Y:S01]  /*1ed00*/  FSEL R205, R11, -INF , P0 ;  /* 0xff8000000bcd7808 */ /* 0x000fe20000000000 */
[----:B------:R-:W-:Y:S01]  /*1ed10*/  VIADD R11, R168, 0x29 ;  /* 0x00000029a80b7836 */ /* 0x000fe20000000000 */
[----:B------:R-:W-:Y:S02]  /*1ed20*/  ISETP.GE.AND P0, PT, R36, R160, PT ;  /* 0x000000a02400720c */ /* 0x000fe40003f06270 */
[----:B------:R-:W-:Y:S02]  /*1ed30*/  LOP3.LUT R169, R169, 0xfffffff7, RZ, 0xc0, !PT ;  /* 0xfffffff7a9a97812 */ /* 0x000fe400078ec0ff */
[----:B------:R-:W-:Y:S09]  /*1ed40*/  ISETP.GE.AND P2, PT, R34, R162, PT ;  /* 0x000000a22200720c */ /* 0x000ff20003f46270 */
        /* <DEDUP_REMOVED lines=9> */
[----:B------:R-:W-:Y:S02]  /*1ede0*/  ISETP.GE.AND P1, PT, R23, R162, PT ;  /* 0x000000a21700720c */ /* 0x000fe40003f26270 */
[----:B------:R-:W-:Y:S02]  /*1edf0*/  P2R R19, PR, RZ, 0x20 ;  /* 0x00000020ff137803 */ /* 0x000fe40000000000 */
        /* <DEDUP_REMOVED lines=14> */
[-C--:B------:R-:W-:Y:S02]  /*1eee0*/  ISETP.GE.AND P1, PT, R16, R163.reuse, PT ;  /* 0x000000a31000720c */ /* 0x080fe40003f26270 */
        /* <DEDUP_REMOVED lines=12> */
[----:B------:R-:W-:Y:S02]  /*1efb0*/  FSEL R179, R39, -INF , P1 ;  /* 0xff80000027b37808 */ /* 0x000fe40000800000 */
[----:B------:R-:W-:Y:S02]  /*1efc0*/  FSEL R53, R53, -INF , P0 ;  /* 0xff80000035357808 */ /* 0x000fe40000000000 */
[C---:B------:R-:W-:Y:S02]  /*1efd0*/  LOP3.LUT P0, RZ, R169.reuse, 0x10000000, RZ, 0xc0, !PT ;  /* 0x10000000a9ff7812 */ /* 0x040fe4000780c0ff */
[----:B------:R-:W-:Y:S02]  /*1efe0*/  LOP3.LUT P4, RZ, R169, 0x40000, RZ, 0xc0, !PT ;  /* 0x00040000a9ff7812 */ /* 0x000fe4000788c0ff */
[----:B------:R-:W-:Y:S02]  /*1eff0*/  FSEL R211, R22, -INF , !P0 ;  /* 0xff80000016d37808 */ /* 0x000fe40004000000 */
[-C--:B------:R-:W-:Y:S02]  /*1f000*/  ISETP.GE.AND P0, PT, R3, R163.reuse, PT ;  /* 0x000000a30300720c */ /* 0x080fe40003f06270 */
[----:B------:R-:W-:Y:S02]  /*1f010*/  LOP3.LUT P6, RZ, R169, 0x4000, RZ, 0xc0, !PT ;  /* 0x00004000a9ff7812 */ /* 0x000fe400078cc0ff */
[----:B------:R-:W-:Y:S02]  /*1f020*/  FSEL R126, R45, -INF , P0 ;  /* 0xff8000002d7e7808 */ /* 0x000fe40000000000 */
[-C--:B------:R-:W-:Y:S02]  /*1f030*/  ISETP.GE.AND P0, PT, R15, R163.reuse, PT ;  /* 0x000000a30f00720c */ /* 0x080fe40003f06270 */
[----:B------:R-:W-:Y:S02]  /*1f040*/  FSEL R13, R13, -INF , !P4 ;  /* 0xff8000000d0d7808 */ /* 0x000fe40006000000 */
[----:B------:R-:W-:Y:S02]  /*1f050*/  FSEL R124, R47, -INF , P0 ;  /* 0xff8000002f7c7808 */ /* 0x000fe40000000000 */
[-C--:B------:R-:W-:Y:S02]  /*1f060*/  ISETP.GE.AND P0, PT, R14, R163.reuse, PT ;  /* 0x000000a30e00720c */ /* 0x080fe40003f06270 */
[----:B------:R-:W-:Y:S02]  /*1f070*/  P2R R23, PR, RZ, 0x40 ;  /* 0x00000040ff177803 */ /* 0x000fe40000000000 */
[----:B------:R-:W-:Y:S02]  /*1f080*/  FSEL R122, R122, -INF , P0 ;  /* 0xff8000007a7a7808 */ /* 0x000fe40000000000 */
[-C--:B------:R-:W-:Y:S02]  /*1f090*/  ISETP.GE.AND P0, PT, R11, R163.reuse, PT ;  /* 0x000000a30b00720c */ /* 0x080fe40003f06270 */
[----:B------:R-:W-:Y:S02]  /*1f0a0*/  LOP3.LUT P4, RZ, R170, 0x1, RZ, 0xc0, !PT ;  /* 0x00000001aaff7812 */ /* 0x000fe4000788c0ff */
[----:B------:R-:W-:Y:S02]  /*1f0b0*/  FSEL R145, R55, -INF , P0 ;  /* 0xff80000037917808 */ /* 0x000fe40000000000 */
[-C--:B------:R-:W-:Y:S02]  /*1f0c0*/  ISETP.GE.AND P0, PT, R8, R163.reuse, PT ;  /* 0x000000a30800720c */ /* 0x080fe40003f06270 */
[----:B------:R-:W-:Y:S02]  /*1f0d0*/  LOP3.LUT P6, RZ, R169, 0x10, RZ, 0xc0, !PT ;  /* 0x00000010a9ff7812 */ /* 0x000fe400078cc0ff */
[----:B------:R-:W-:Y:S02]  /*1f0e0*/  FSEL R137, R137, -INF , P0 ;  /* 0xff80000089897808 */ /* 0x000fe40000000000 */
[-C--:B------:R-:W-:Y:S02]  /*1f0f0*/  ISETP.GE.AND P0, PT, R2, R163.reuse, PT ;  /* 0x000000a30200720c */ /* 0x080fe40003f06270 */
[----:B------:R-:W-:Y:S02]  /*1f100*/  P2R R22, PR, RZ, 0x10 ;  /* 0x00000010ff167803 */ /* 0x000fe40000000000 */
[----:B------:R-:W-:Y:S02]  /*1f110*/  FSEL R172, R172, -INF , P0 ;  /* 0xff800000acac7808 */ /* 0x000fe40000000000 */
[----:B------:R-:W-:Y:S02]  /*1f120*/  ISETP.GE.AND P0, PT, R0, R163, PT ;  /* 0x000000a30000720c */ /* 0x000fe40003f06270 */
[----:B------:R-:W-:Y:S02]  /*1f130*/  FSEL R195, R24, -INF , !P6 ;  /* 0xff80000018c37808 */ /* 0x000fe40007000000 */
[----:B------:R-:W-:Y:S02]  /*1f140*/  FSEL R128, R128, -INF , P0 ;  /* 0xff80000080807808 */ /* 0x000fe40000000000 */
[----:B------:R-:W-:Y:S02]  /*1f150*/  LOP3.LUT P0, RZ, R169, 0x100000, RZ, 0xc0, !PT ;  /* 0x00100000a9ff7812 */ /* 0x000fe4000780c0ff */
[----:B------:R-:W-:Y:S02]  /*1f160*/  ISETP.NE.AND P6, PT, R23, RZ, PT ;  /* 0x000000ff1700720c */ /* 0x000fe40003fc5270 */
[----:B------:R-:W-:Y:S02]  /*1f170*/  FSEL R6, R6, -INF , !P0 ;  /* 0xff80000006067808 */ /* 0x000fe40004000000 */
[C---:B------:R-:W-:Y:S02]  /*1f180*/  LOP3.LUT P0, RZ, R170.reuse, 0x10, RZ, 0xc0, !PT ;  /* 0x00000010aaff7812 */ /* 0x040fe4000780c0ff */
[C---:B------:R-:W-:Y:S02]  /*1f190*/  LOP3.LUT P4, RZ, R170.reuse, 0x2, RZ, 0xc0, !PT ;  /* 0x00000002aaff7812 */ /* 0x040fe4000788c0ff */
[----:B------:R-:W-:Y:S02]  /*1f1a0*/  P2R R27, PR, RZ, 0x1 ;  /* 0x00000001ff1b7803 */ /* 0x000fe40000000000 */
[C---:B------:R-:W-:Y:S02]  /*1f1b0*/  LOP3.LUT P0, RZ, R170.reuse, 0x20, RZ, 0xc0, !PT ;  /* 0x00000020aaff7812 */ /* 0x040fe4000780c0ff */
[----:B------:R-:W-:Y:S02]  /*1f1c0*/  P2R R23, PR, RZ, 0x10 ;  /* 0x00000010ff177803 */ /* 0x000fe40000000000 */
[----:B------:R-:W-:Y:S02]  /*1f1d0*/  P2R R28, PR, RZ, 0x1 ;  /* 0x00000001ff1c7803 */ /* 0x000fe40000000000 */
[----:B------:R-:W-:Y:S02]  /*1f1e0*/  LOP3.LUT P0, RZ, R169, 0x20, RZ, 0xc0, !PT ;  /* 0x00000020a9ff7812 */ /* 0x000fe4000780c0ff */
        /* <DEDUP_REMOVED lines=21> */
[C---:B------:R-:W-:Y:S02]  /*1f340*/  LOP3.LUT P6, RZ, R169.reuse, 0x40000000, RZ, 0xc0, !PT ;  /* 0x40000000a9ff7812 */ /* 0x040fe400078cc0ff */
[----:B------:R-:W-:Y:S02]  /*1f350*/  P2R R37, PR, RZ, 0x1 ;  /* 0x00000001ff257803 */ /* 0x000fe40000000000 */
[C---:B------:R-:W-:Y:S02]  /*1f360*/  LOP3.LUT P0, RZ, R169.reuse, 0x200, RZ, 0xc0, !PT ;  /* 0x00000200a9ff7812 */ /* 0x040fe4000780c0ff */
[----:B------:R-:W-:Y:S02]  /*1f370*/  P2R R20, PR, RZ, 0x8 ;  /* 0x00000008ff147803 */ /* 0x000fe40000000000 */
[----:B------:R-:W-:Y:S02]  /*1f380*/  P2R R38, PR, RZ, 0x1 ;  /* 0x00000001ff267803 */ /* 0x000fe40000000000 */
[C---:B------:R-:W-:Y:S02]  /*1f390*/  LOP3.LUT P0, RZ, R169.reuse, 0x400, RZ, 0xc0, !PT ;  /* 0x00000400a9ff7812 */ /* 0x040fe4000780c0ff */
[----:B------:R-:W-:Y:S02]  /*1f3a0*/  ISETP.GE.AND P2, PT, R18, R162, PT ;  /* 0x000000a21200720c */ /* 0x000fe40003f46270 */
[----:B------:R-:W-:Y:S02]  /*1f3b0*/  P2R R39, PR, RZ, 0x1 ;  /* 0x00000001ff277803 */ /* 0x000fe40000000000 */
[C---:B------:R-:W-:Y:S02]  /*1f3c0*/  LOP3.LUT P0, RZ, R170.reuse, 0x400, RZ, 0xc0, !PT ;  /* 0x00000400aaff7812 */ /* 0x040fe4000780c0ff */
[----:B------:R-:W-:Y:S02]  /*1f3d0*/  LOP3.LUT P3, RZ, R169, 0x20000, RZ, 0xc0, !PT ;  /* 0x00020000a9ff7812 */ /* 0x000fe4000786c0ff */
[----:B------:R-:W-:Y:S02]  /*1f3e0*/  P2R R40, PR, RZ, 0x1 ;  /* 0x00000001ff287803 */ /* 0x000fe40000000000 */
[----:B------:R-:W-:Y:S02]  /*1f3f0*/  LOP3.LUT P0, RZ, R170, 0x800, RZ, 0xc0, !PT ;  /* 0x00000800aaff7812 */ /* 0x000fe4000780c0ff */
[----:B------:R-:W-:Y:S02]  /*1f400*/  FSEL R7, R7, -INF , !P1 ;  /* 0xff80000007077808 */ /* 0x000fe40004800000 */
[----:B------:R-:W-:Y:S02]  /*1f410*/  P2R R41, PR, RZ, 0x1 ;  /* 0x00000001ff297803 */ /* 0x000fe40000000000 */
[----:B------:R-:W-:Y:S02]  /*1f420*/  LOP3.LUT P0, RZ, R169, 0x800, RZ, 0xc0, !PT ;  /* 0x00000800a9ff7812 */ /* 0x000fe4000780c0ff */
[----:B------:R-:W-:Y:S02]  /*1f430*/  FSEL R67, R67, -INF , !P4 ;  /* 0xff80000043437808 */ /* 0x000fe40006000000 */
[----:B------:R-:W-:Y:S02]  /*1f440*/  P2R R42, PR, RZ, 0x1 ;  /* 0x00000001ff2a7803 */ /* 0x000fe40000000000 */
[----:B------:R-:W-:Y:S02]  /*1f450*/  LOP3.LUT P0, RZ, R169, 0x1000, RZ, 0xc0, !PT ;  /* 0x00001000a9ff7812 */ /* 0x000fe4000780c0ff */
[----:B------:R-:W-:Y:S02]  /*1f460*/  FSEL R219, R219, -INF , !P6 ;  /* 0xff800000dbdb7808 */ /* 0x000fe40007000000 */
[----:B------:R-:W-:Y:S02]  /*1f470*/  FSEL R229, R229, -INF , !P0 ;  /* 0xff800000e5e57808 */ /* 0x000fe40004000000 */
[----:B------:R-:W-:Y:S02]  /*1f480*/  ISETP.NE.AND P0, PT, R42, RZ, PT ;  /* 0x000000ff2a00720c */ /* 0x000fe40003f05270 */
[----:B------:R-:W-:Y:S02]  /*1f490*/  ISETP.NE.AND P4, PT, R22, RZ, PT ;  /* 0x000000ff1600720c */ /* 0x000fe40003f85270 */
[----:B------:R-:W-:Y:S02]  /*1f4a0*/  FSEL R227, R227, -INF , !P0 ;  /* 0xff800000e3e37808 */ /* 0x000fe40004000000 */
[----:B------:R-:W-:Y:S02]  /*1f4b0*/  ISETP.NE.AND P0, PT, R41, RZ, PT ;  /* 0x000000ff2900720c */ /* 0x000fe40003f05270 */
[----:B------:R-:W-:Y:S02]  /*1f4c0*/  P2R R18, PR, RZ, 0x4 ;  /* 0x00000004ff127803 */ /* 0x000fe40000000000 */
        /* <DEDUP_REMOVED lines=8> */
[----:B------:R-:W-:Y:S02]  /*1f550*/  FMNMX3.FTZ R16, R119, R6, R7, !PT ;  /* 0x0000000677107276 */ /* 0x000fe40007810007 */
[----:B------:R-:W-:Y:S02]  /*1f560*/  FSEL R223, R223, -INF , !P0 ;  /* 0xff800000dfdf7808 */ /* 0x000fe40004000000 */
[----:B------:R-:W-:Y:S02]  /*1f570*/  ISETP.NE.AND P0, PT, R37, RZ, PT ;  /* 0x000000ff2500720c */ /* 0x000fe40003f05270 */
[----:B------:R-:W-:Y:S02]  /*1f580*/  LOP3.LUT P5, RZ, R169, 0x10000, RZ, 0xc0, !PT ;  /* 0x00010000a9ff7812 */ /* 0x000fe400078ac0ff */
        /* <DEDUP_REMOVED lines=29> */
[-C--:B------:R-:W-:Y:S02]  /*1f760*/  ISETP.GE.AND P4, PT, R0, R160.reuse, PT ;  /* 0x000000a00000720c */ /* 0x080fe40003f86270 */
[----:B------:R-:W-:Y:S02]  /*1f770*/  FSEL R201, R201, -INF , !P0 ;  /* 0xff800000c9c97808 */ /* 0x000fe40004000000 */
[----:B------:R-:W-:Y:S02]  /*1f780*/  LOP3.LUT P0, RZ, R169, 0x20000000, RZ, 0xc0, !PT ;  /* 0x20000000a9ff7812 */ /* 0x000fe4000780c0ff */
[----:B------:R-:W-:Y:S02]  /*1f790*/  P2R R24, PR, RZ, 0x2 ;  /* 0x00000002ff187803 */ /* 0x000fe40000000000 */
[----:B------:R-:W-:Y:S02]  /*1f7a0*/  FSEL R213, R213, -INF , !P0 ;  /* 0xff800000d5d57808 */ /* 0x000fe40004000000 */
[-C--:B------:R-:W-:Y:S02]  /*1f7b0*/  ISETP.GE.AND P0, PT, R3, R160.reuse, PT ;  /* 0x000000a00300720c */ /* 0x080fe40003f06270 */
[----:B------:R-:W-:Y:S02]  /*1f7c0*/  FMNMX3.FTZ R16, R16, R237, R235, !PT ;  /* 0x000000ed10107276 */ /* 0x000fe400078100eb */
[----:B------:R-:W-:Y:S02]  /*1f7d0*/  FSEL R131, R131, -INF , !P0 ;  /* 0xff80000083837808 */ /* 0x000fe40004000000 */
[----:B------:R-:W-:Y:S02]  /*1f7e0*/  ISETP.GE.AND P0, PT, R15, R160, PT ;  /* 0x000000a00f00720c */ /* 0x000fe40003f06270 */
[----:B------:R-:W-:Y:S02]  /*1f7f0*/  FSEL R52, R52, -INF , !P4 ;  /* 0xff80000034347808 */ /* 0x000fe40006000000 */
[----:B------:R-:W-:Y:S02]  /*1f800*/  FSEL R129, R129, -INF , !P0 ;  /* 0xff80000081817808 */ /* 0x000fe40004000000 */
[----:B------:R-:W-:Y:S02]  /*1f810*/  LOP3.LUT P0, RZ, R169, 0x8000000, RZ, 0xc0, !PT ;  /* 0x08000000a9ff7812 */ /* 0x000fe4000780c0ff */
[----:B------:R-:W-:Y:S02]  /*1f820*/  LOP3.LUT P1, RZ, R170, 0x4, RZ, 0xc0, !PT ;  /* 0x00000004aaff7812 */ /* 0x000fe4000782c0ff */
[----:B------:R-:W-:Y:S02]  /*1f830*/  FSEL R203, R203, -INF , !P0 ;  /* 0xff800000cbcb7808 */ /* 0x000fe40004000000 */
[C---:B------:R-:W-:Y:S01]  /*1f840*/  ISETP.GE.AND P0, PT, R168.reuse, R162, PT ;  /* 0x000000a2a800720c */ /* 0x040fe20003f06270 */
[----:B------:R-:W-:Y:S01]  /*1f850*/  VIADD R168, R168, 0xffffff80 ;  /* 0xffffff80a8a87836 */ /* 0x000fe20000000000 */
[----:B------:R-:W-:Y:S02]  /*1f860*/  LOP3.LUT P2, RZ, R169, 0x80000000, RZ, 0xc0, !PT ;  /* 0x80000000a9ff7812 */ /* 0x000fe4000784c0ff */
[----:B------:R-:W-:Y:S02]  /*1f870*/  FSEL R205, R205, -INF , !P0 ;  /* 0xff800000cdcd7808 */ /* 0x000fe40004000000 */
[-C--:B------:R-:W-:Y:S02]  /*1f880*/  ISETP.GE.AND P0, PT, R14, R160.reuse, PT ;  /* 0x000000a00e00720c */ /* 0x080fe40003f06270 */
[-C--:B------:R-:W-:Y:S02]  /*1f890*/  ISETP.GE.AND P4, PT, R4, R160.reuse, PT ;  /* 0x000000a00400720c */ /* 0x080fe40003f86270 */
[----:B------:R-:W-:Y:S02]  /*1f8a0*/  FSEL R127, R127, -INF , !P0 ;  /* 0xff8000007f7f7808 */ /* 0x000fe40004000000 */
[-C--:B------:R-:W-:Y:S02]  /*1f8b0*/  ISETP.GE.AND P0, PT, R11, R160.reuse, PT ;  /* 0x000000a00b00720c */ /* 0x080fe40003f06270 */
[----:B------:R-:W-:Y:S02]  /*1f8c0*/  FMNMX3.FTZ R16, R16, R229, R227, !PT ;  /* 0x000000e510107276 */ /* 0x000fe400078100e3 */
[----:B------:R-:W-:Y:S02]  /*1f8d0*/  FSEL R125, R125, -INF , !P0 ;  /* 0xff8000007d7d7808 */ /* 0x000fe40004000000 */
[-C--:B------:R-:W-:Y:S02]  /*1f8e0*/  ISETP.GE.AND P0, PT, R8, R160.reuse, PT ;  /* 0x000000a00800720c */ /* 0x080fe40003f06270 */
[----:B------:R-:W-:Y:S02]  /*1f8f0*/  P2R R26, PR, RZ, 0x2 ;  /* 0x00000002ff1a7803 */ /* 0x000fe40000000000 */
[----:B------:R-:W-:Y:S02]  /*1f900*/  FSEL R123, R123, -INF , !P0 ;  /* 0xff8000007b7b7808 */ /* 0x000fe40004000000 */
[----:B------:R-:W-:Y:S02]  /*1f910*/  ISETP.GE.AND P0, PT, R2, R160, PT ;  /* 0x000000a00200720c */ /* 0x000fe40003f06270 */
[----:B------:R-:W-:Y:S02]  /*1f920*/  FSEL R221, R221, -INF , !P2 ;  /* 0xff800000dddd7808 */ /* 0x000fe40005000000 */
[----:B------:R-:W-:Y:S02]  /*1f930*/  FSEL R121, R121, -INF , !P0 ;  /* 0xff80000079797808 */ /* 0x000fe40004000000 */
[-C--:B------:R-:W-:Y:S02]  /*1f940*/  ISETP.GE.AND P0, PT, R3, R162.reuse, PT ;  /* 0x000000a20300720c */ /* 0x080fe40003f06270 */
[----:B------:R-:W2:Y:S01]  /*1f950*/  LD.E R3, desc[UR4][R116.64+0xdc] ;  /* 0x0000dc0474037980 */ /* 0x000ea2000c101900 */
[----:B------:R-:W-:Y:S02]  /*1f960*/  ISETP.NE.AND P2, PT, R18, RZ, PT ;  /* 0x000000ff1200720c */ /* 0x000fe40003f45270 */
[----:B------:R-:W-:Y:S02]  /*1f970*/  FSEL R53, R53, -INF , !P4 ;  /* 0xff80000035357808 */ /* 0x000fe40006000000 */
[----:B------:R-:W-:Y:S02]  /*1f980*/  LOP3.LUT P1, RZ, R170, 0x8, RZ, 0xc0, !PT ;  /* 0x00000008aaff7812 */ /* 0x000fe4000782c0ff */
[----:B------:R-:W-:Y:S02]  /*1f990*/  FMNMX3.FTZ R18, R118, R29, R25, !PT ;  /* 0x0000001d76127276 */ /* 0x000fe40007810019 */
[-C--:B------:R-:W-:Y:S02]  /*1f9a0*/  ISETP.GE.AND P4, PT, R14, R162.reuse, PT ;  /* 0x000000a20e00720c */ /* 0x080fe40003f86270 */
        /* <DEDUP_REMOVED lines=12> */
[C---:B------:R-:W-:Y:S02]  /*1fa70*/  LOP3.LUT P5, RZ, R169.reuse, 0x1, RZ, 0xc0, !PT ;  /* 0x00000001a9ff7812 */ /* 0x040fe400078ac0ff */
[----:B------:R-:W-:Y:S02]  /*1fa80*/  FMNMX3.FTZ R12, R14, R201, R195, !PT ;  /* 0x000000c90e0c7276 */ /* 0x000fe400078100c3 */
[----:B------:R-:W-:Y:S02]  /*1fa90*/  LOP3.LUT P3, RZ, R169, 0x2, RZ, 0xc0, !PT ;  /* 0x00000002a9ff7812 */ /* 0x000fe4000786c0ff */
[----:B------:R-:W-:Y:S02]  /*1faa0*/  FSEL R193, R193, -INF , !P1 ;  /* 0xff800000c1c17808 */ /* 0x000fe40004800000 */
[----:B------:R-:W-:Y:S02]  /*1fab0*/  FMNMX3.FTZ R14, R16, R233, R231, !PT ;  /* 0x000000e9100e7276 */ /* 0x000fe400078100e7 */
[----:B------:R-:W-:Y:S02]  /*1fac0*/  FSEL R183, R183, -INF , !P5 ;  /* 0xff800000b7b77808 */ /* 0x000fe40006800000 */
[----:B------:R-:W-:Y:S02]  /*1fad0*/  ISETP.NE.AND P5, PT, R19, RZ, PT ;  /* 0x000000ff1300720c */ /* 0x000fe40003fa5270 */
[----:B------:R-:W-:Y:S02]  /*1fae0*/  FSEL R185, R185, -INF , !P3 ;  /* 0xff800000b9b97808 */ /* 0x000fe40005800000 */
[----:B------:R-:W-:Y:S02]  /*1faf0*/  FMNMX3.FTZ R12, R12, R193, R191, !PT ;  /* 0x000000c10c0c7276 */ /* 0x000fe400078100bf */
[----:B------:R-:W-:Y:S02]  /*1fb00*/  FMNMX3.FTZ R14, R14, R67, R65, !PT ;  /* 0x000000430e0e7276 */ /* 0x000fe40007810041 */
[----:B------:R-:W-:Y:S02]  /*1fb10*/  FSEL R177, R177, -INF , !P6 ;  /* 0xff800000b1b17808 */ /* 0x000fe40007000000 */
[----:B------:R-:W-:Y:S02]  /*1fb20*/  FSEL R175, R175, -INF , !P5 ;  /* 0xff800000afaf7808 */ /* 0x000fe40006800000 */
[----:B------:R-:W-:Y:S02]  /*1fb30*/  FMNMX3.FTZ R12, R12, R185, R183, !PT ;  /* 0x000000b90c0c7276 */ /* 0x000fe400078100b7 */
[C---:B------:R-:W-:Y:S02]  /*1fb40*/  LOP3.LUT P5, RZ, R169.reuse, 0x4000000, RZ, 0xc0, !PT ;  /* 0x04000000a9ff7812 */ /* 0x040fe400078ac0ff */
[----:B------:R-:W-:Y:S02]  /*1fb50*/  FMNMX3.FTZ R14, R14, R221, R219, !PT ;  /* 0x000000dd0e0e7276 */ /* 0x000fe400078100db */
[----:B------:R-:W-:Y:S02]  /*1fb60*/  FMNMX3.FTZ R12, R12, R177, R175, !PT ;  /* 0x000000b10c0c7276 */ /* 0x000fe400078100af */
[----:B------:R-:W-:Y:S02]  /*1fb70*/  LOP3.LUT P6, RZ, R169, 0x2000000, RZ, 0xc0, !PT ;  /* 0x02000000a9ff7812 */ /* 0x000fe400078cc0ff */
[----:B------:R-:W-:Y:S02]  /*1fb80*/  FSEL R199, R199, -INF , !P5 ;  /* 0xff800000c7c77808 */ /* 0x000fe40006800000 */
[----:B------:R-:W-:Y:S02]  /*1fb90*/  FMNMX3.FTZ R14, R14, R213, R211, !PT ;  /* 0x000000d50e0e7276 */ /* 0x000fe400078100d3 */
[----:B------:R-:W-:Y:S02]  /*1fba0*/  FMNMX3.FTZ R12, R12, R131, R129, !PT ;  /* 0x000000830c0c7276 */ /* 0x000fe40007810081 */
[-C--:B------:R-:W-:Y:S01]  /*1fbb0*/  ISETP.GE.AND P5, PT, R11, R162.reuse, PT ;  /* 0x000000a20b00720c */ /* 0x080fe20003fa6270 */
[----:B------:R-:W-:Y:S01]  /*1fbc0*/  VIADD R11, R167, 0xffffffc1 ;  /* 0xffffffc1a70b7836 */ /* 0x000fe20000000000 */
[----:B------:R-:W-:Y:S01]  /*1fbd0*/  LOP3.LUT P1, RZ, R169, 0x1000000, RZ, 0xc0, !PT ;  /* 0x01000000a9ff7812 */ /* 0x000fe2000782c0ff */
[----:B------:R-:W-:Y:S01]  /*1fbe0*/  VIADD R167, R167, 0x80 ;  /* 0x00000080a7a77836 */ /* 0x000fe20000000000 */
[----:B------:R-:W-:Y:S02]  /*1fbf0*/  FSEL R126, R126, -INF , !P0 ;  /* 0xff8000007e7e7808 */ /* 0x000fe40004000000 */
[----:B------:R-:W-:Y:S02]  /*1fc00*/  FSEL R197, R197, -INF , !P6 ;  /* 0xff800000c5c57808 */ /* 0x000fe40007000000 */
[-C--:B------:R-:W-:Y:S02]  /*1fc10*/  ISETP.GE.AND P0, PT, R2, R162.reuse, PT ;  /* 0x000000a20200720c */ /* 0x080fe40003f06270 */
[----:B------:R-:W-:Y:S02]  /*1fc20*/  FMNMX3.FTZ R14, R14, R205, R203, !PT ;  /* 0x000000cd0e0e7276 */ /* 0x000fe400078100cb */
[----:B------:R-:W-:Y:S02]  /*1fc30*/  FMNMX3.FTZ R2, R12, R127, R125, !PT ;  /* 0x0000007f0c027276 */ /* 0x000fe4000781007d */
[----:B------:R-:W-:Y:S02]  /*1fc40*/  FSEL R189, R189, -INF , !P1 ;  /* 0xff800000bdbd7808 */ /* 0x000fe40004800000 */
[-C--:B------:R-:W-:Y:S02]  /*1fc50*/  ISETP.GE.AND P1, PT, R15, R162.reuse, PT ;  /* 0x000000a20f00720c */ /* 0x080fe40003f26270 */
[----:B------:R-:W-:Y:S02]  /*1fc60*/  IABS R11, R11 ;  /* 0x0000000b000b7213 */ /* 0x000fe40000000000 */
[----:B------:R-:W-:Y:S02]  /*1fc70*/  ISETP.NE.AND P3, PT, R20, RZ, PT ;  /* 0x000000ff1400720c */ /* 0x000fe40003f65270 */
[----:B------:R-:W-:Y:S02]  /*1fc80*/  FMNMX3.FTZ R14, R14, R199, R197, !PT ;  /* 0x000000c70e0e7276 */ /* 0x000fe400078100c5 */
[----:B------:R-:W-:Y:S02]  /*1fc90*/  FMNMX3.FTZ R2, R2, R123, R121, !PT ;  /* 0x0000007b02027276 */ /* 0x000fe40007810079 */
[----:B------:R-:W-:Y:S02]  /*1fca0*/  FSEL R124, R124, -INF , !P1 ;  /* 0xff8000007c7c7808 */ /* 0x000fe40004800000 */
[----:B------:R-:W-:Y:S02]  /*1fcb0*/  I2FP.F32.S32 R11, R11 ;  /* 0x0000000b000b7245 */ /* 0x000fe40000201400 */
[-C--:B------:R-:W-:Y:S02]  /*1fcc0*/  ISETP.GE.AND P1, PT, R0, R162.reuse, PT ;  /* 0x000000a20000720c */ /* 0x080fe40003f26270 */
[----:B------:R-:W-:Y:S01]  /*1fcd0*/  FMNMX3.FTZ R14, R14, R189, R187, !PT ;  /* 0x000000bd0e0e7276 */ /* 0x000fe200078100bb */
[----:B------:R-:W-:Y:S01]  /*1fce0*/  FFMA.FTZ R11, -R164, R11, R5 ;  /* 0x0000000ba40b7223 */ /* 0x000fe20000010105 */
[----:B------:R-:W-:Y:S02]  /*1fcf0*/  FSEL R179, R179, -INF , !P3 ;  /* 0xff800000b3b37808 */ /* 0x000fe40005800000 */
[----:B------:R-:W-:Y:S02]  /*1fd00*/  FMNMX3.FTZ R0, R2, R53, R52, !PT ;  /* 0x0000003502007276 */ /* 0x000fe40007810034 */
[----:B------:R-:W-:Y:S02]  /*1fd10*/  FMNMX3.FTZ R15, R14, R181, R179, !PT ;  /* 0x000000b50e0f7276 */ /* 0x000fe400078100b3 */
[----:B------:R-:W-:Y:S01]  /*1fd20*/  FSEL R122, R122, -INF , !P4 ;  /* 0xff8000007a7a7808 */ /* 0x000fe20006000000 */
[----:B------:R-:W1:Y:S01]  /*1fd30*/  SHFL.BFLY PT, R5, R0, 0x2, 0x1f ;  /* 0x0c401f0000057f89 */ /* 0x000e6200000e0000 */
[----:B------:R-:W-:Y:S02]  /*1fd40*/  ISETP.GE.AND P6, PT, R8, R162, PT ;  /* 0x000000a20800720c */ /* 0x000fe40003fc6270 */
[----:B------:R-:W-:Y:S02]  /*1fd50*/  FMNMX3.FTZ R2, R15, R126, R124, !PT ;  /* 0x0000007e0f027276 */ /* 0x000fe4000781007c */
[----:B------:R-:W-:Y:S02]  /*1fd60*/  ISETP.GE.AND P4, PT, R4, R163, PT ;  /* 0x000000a30400720c */ /* 0x000fe40003f86270 */
[----:B------:R-:W-:Y:S02]  /*1fd70*/  FSEL R145, R145, -INF , !P5 ;  /* 0xff80000091917808 */ /* 0x000fe40006800000 */
[----:B------:R-:W-:Y:S02]  /*1fd80*/  FSEL R11, R11, -INF , P4 ;  /* 0xff8000000b0b7808 */ /* 0x000fe40002000000 */
[----:B------:R-:W-:Y:S02]  /*1fd90*/  FSEL R137, R137, -INF , !P6 ;  /* 0xff80000089897808 */ /* 0x000fe40007000000 */
[----:B------:R-:W-:Y:S02]  /*1fda0*/  FSEL R172, R172, -INF , !P0 ;  /* 0xff800000acac7808 */ /* 0x000fe40004000000 */
[----:B------:R-:W-:Y:S02]  /*1fdb0*/  FMNMX3.FTZ R2, R2, R122, R145, !PT ;  /* 0x0000007a02027276 */ /* 0x000fe40007810091 */
[----:B------:R-:W-:Y:S02]  /*1fdc0*/  ISETP.GE.AND P5, PT, R4, R162, PT ;  /* 0x000000a20400720c */ /* 0x000fe40003fa6270 */
[----:B------:R-:W-:Y:S02]  /*1fdd0*/  FMNMX3.FTZ R19, R2, R137, R172, !PT ;  /* 0x0000008902137276 */ /* 0x000fe400078100ac */
[----:B------:R-:W-:Y:S02]  /*1fde0*/  FSEL R128, R128, -INF , !P1 ;  /* 0xff80000080807808 */ /* 0x000fe40004800000 */
[----:B------:R-:W-:Y:S02]  /*1fdf0*/  FSEL R130, R11, -INF , !P5 ;  /* 0xff8000000b827808 */ /* 0x000fe40006800000 */
[----:B------:R-:W-:Y:S02]  /*1fe00*/  ISETP.NE.AND P3, PT, R10, RZ, PT ;  /* 0x000000ff0a00720c */ /* 0x000fe40003f65270 */
        /* <DEDUP_REMOVED lines=78> */
[-C--:B------:R-:W-:Y:S07]  /*202f0*/  FFMA.FTZ R82, R233, R3.reuse, -R118 ;  /* 0x00000003e9527223 */ /* 0x080fee0000010876 */
[----:B------:R-:W-:Y:S01]  /*20300*/  MUFU.EX2 R75, R75 ;  /* 0x0000004b004b7308 */ /* 0x000fe20000000800 */
[----:B------:R-:W-:Y:S01]  /*20310*/  FFMA.FTZ R178, R191, R3, -R120 ;  /* 0x00000003bfb27223 */ /* 0x000fe20000010878 */
        /* <DEDUP_REMOVED lines=61> */
[-CC-:B------:R-:W-:Y:S01]  /*206f0*/  FFMA.FTZ R89, R209, R3.reuse, -R120.reuse ;  /* 0x00000003d1597223 */ /* 0x180fe20000010878 */
[----:B------:R-:W-:Y:S01]  /*20700*/  FADD.FTZ R78, R70, R79 ;  /* 0x0000004f464e7221 */ /* 0x000fe20000010000 */
        /* <DEDUP_REMOVED lines=9> */
[----:B------:R-:W2:Y:S01]  /*207a0*/  MUFU.EX2 R77, R77 ;  /* 0x0000004d004d7308 */ /* 0x000ea20000000800 */
[-CC-:B------:R-:W-:Y:S01]  /*207b0*/  FFMA.FTZ R186, R177, R3.reuse, -R120.reuse ;  /* 0x00000003b1ba7223 */ /* 0x180fe20000010878 */
[-CC-:B------:R-:W-:Y:S01]  /*207c0*/  FFMA.FTZ R175, R175, R3.reuse, -R120.reuse ;  /* 0x00000003afaf7223 */ /* 0x180fe20000010878 */
[-C--:B------:R-:W-:Y:S07]  /*207d0*/  FFMA.FTZ R183, R183, R3.reuse, -R120 ;  /* 0x00000003b7b77223 */ /* 0x080fee0000010878 */
[----:B------:R-:W3:Y:S01]  /*207e0*/  MUFU.EX2 R73, R73 ;  /* 0x0000004900497308 */ /* 0x000ee20000000800 */
[-C--:B------:R-:W-:Y:S01]  /*207f0*/  FFMA.FTZ R94, R181, R3.reuse, -R118 ;  /* 0x00000003b55e7223 */ /* 0x080fe20000010876 */
[-CC-:B------:R-:W-:Y:S01]  /*20800*/  FFMA.FTZ R125, R125, R3.reuse, -R120.reuse ;  /* 0x000000037d7d7223 */ /* 0x180fe20000010878 */
        /* <DEDUP_REMOVED lines=19> */
[-CC-:B------:R-:W-:Y:S08]  /*20940*/  FFMA.FTZ R130, R130, R3.reuse, -R118.reuse ;  /* 0x0000000382827223 */ /* 0x180ff00000010876 */
[----:B------:R-:W4:Y:S10]  /*20950*/  MUFU.EX2 R97, R97 ;  /* 0x0000006100617308 */ /* 0x000f340000000800 */
[----:B------:R-:W-:Y:S10]  /*20960*/  MUFU.EX2 R91, R91 ;  /* 0x0000005b005b7308 */ /* 0x000ff40000000800 */
[----:B------:R-:W5:Y:S01]  /*20970*/  MUFU.EX2 R90, R90 ;  /* 0x0000005a005a7308 */ /* 0x000f620000000800 */
[C---:B-1----:R-:W-:Y:S09]  /*20980*/  HMMA.16816.F32.BF16 R20, R56.reuse, R60, R20 ;  /* 0x0000003c3814723c */ /* 0x042ff20000041814 */
[----:B------:R-:W-:Y:S10]  /*20990*/  MUFU.EX2 R89, R89 ;  /* 0x0000005900597308 */ /* 0x000ff40000000800 */
[----:B------:R-:W1:Y:S01]  /*209a0*/  MUFU.EX2 R88, R88 ;  /* 0x0000005800587308 */ /* 0x000e620000000800 */
[C---:B------:R-:W-:Y:S01]  /*209b0*/  HMMA.16816.F32.BF16 R24, R56.reuse, R62, R24 ;  /* 0x0000003e3818723c */ /* 0x040fe20000041818 */
[----:B------:R-:W2:Y:S08]  /*209c0*/  LDSM.16.MT88.4 R60, [R55+0x2000] ;  /* 0x00200000373c783b */ /* 0x000eb00000004200 */
[----:B------:R-:W-:Y:S10]  /*209d0*/  MUFU.EX2 R135, R135 ;  /* 0x0000008700877308 */ /* 0x000ff40000000800 */
[----:B------:R-:W1:Y:S10]  /*209e0*/  MUFU.EX2 R136, R136 ;  /* 0x0000008800887308 */ /* 0x000e740000000800 */
[----:B------:R-:W-:Y:S10]  /*209f0*/  MUFU.EX2 R173, R173 ;  /* 0x000000ad00ad7308 */ /* 0x000ff40000000800 */
[----:B------:R-:W1:Y:S10]  /*20a00*/  MUFU.EX2 R174, R174 ;  /* 0x000000ae00ae7308 */ /* 0x000e740000000800 */
[----:B------:R-:W-:Y:S10]  /*20a10*/  MUFU.EX2 R171, R171 ;  /* 0x000000ab00ab7308 */ /* 0x000ff40000000800 */
[----:B------:R-:W1:Y:S10]  /*20a20*/  MUFU.EX2 R176, R176 ;  /* 0x000000b000b07308 */ /* 0x000e740000000800 */
[----:B------:R-:W-:Y:S10]  /*20a30*/  MUFU.EX2 R191, R193 ;  /* 0x000000c100bf7308 */ /* 0x000ff40000000800 */
[----:B------:R-:W1:Y:S10]  /*20a40*/  MUFU.EX2 R178, R178 ;  /* 0x000000b200b27308 */ /* 0x000e740000000800 */
[----:B------:R-:W-:Y:S10]  /*20a50*/  MUFU.EX2 R180, R180 ;  /* 0x000000b400b47308 */ /* 0x000ff40000000800 */
[----:B------:R-:W1:Y:S01]  /*20a60*/  MUFU.EX2 R185, R187 ;  /* 0x000000bb00b97308 */ /* 0x000e620000000800 */
[C---:B--2---:R-:W-:Y:S09]  /*20a70*/  HMMA.16816.F32.BF16 R28, R56.reuse, R60, R28 ;  /* 0x0000003c381c723c */ /* 0x044ff2000004181c */
[----:B------:R-:W-:Y:S10]  /*20a80*/  MUFU.EX2 R182, R182 ;  /* 0x000000b600b67308 */ /* 0x000ff40000000800 */
[----:B------:R-:W2:Y:S01]  /*20a90*/  MUFU.EX2 R181, R183 ;  /* 0x000000b700b57308 */ /* 0x000ea20000000800 */
[C---:B------:R-:W-:Y:S01]  /*20aa0*/  HMMA.16816.F32.BF16 R32, R56.reuse, R62, R32 ;  /* 0x0000003e3820723c */ /* 0x040fe20000041820 */
[----:B------:R-:W3:Y:S08]  /*20ab0*/  LDSM.16.MT88.4 R60, [R119+0xd000] ;  /* 0x00d00000773c783b */ /* 0x000ef00000004200 */
[----:B------:R4:W-:Y:S10]  /*20ac0*/  MUFU.EX2 R179, R94 ;  /* 0x0000005e00b37308 */ /* 0x0009f40000000800 */
[----:B------:R-:W2:Y:S10]  /*20ad0*/  MUFU.EX2 R184, R184 ;  /* 0x000000b800b87308 */ /* 0x000eb40000000800 */
[----:B------:R-:W-:Y:S10]  /*20ae0*/  MUFU.EX2 R186, R186 ;  /* 0x000000ba00ba7308 */ /* 0x000ff40000000800 */
[----:B------:R-:W2:Y:S01]  /*20af0*/  MUFU.EX2 R175, R175 ;  /* 0x000000af00af7308 */ /* 0x000ea20000000800 */
[-C--:B----4-:R-:W-:Y:S01]  /*20b00*/  FFMA.FTZ R94, R124, R3.reuse, -R118 ;  /* 0x000000037c5e7223 */ /* 0x090fe20000010876 */
[----:B------:R-:W-:Y:S08]  /*20b10*/  FFMA.FTZ R124, R129, R3, -R120 ;  /* 0x00000003817c7223 */ /* 0x000ff00000010878 */
[----:B------:R-:W-:Y:S10]  /*20b20*/  MUFU.EX2 R125, R125 ;  /* 0x0000007d007d7308 */ /* 0x000ff40000000800 */
[----:B------:R4:W-:Y:S10]  /*20b30*/  MUFU.EX2 R131, R94 ;  /* 0x0000005e00837308 */ /* 0x0009f40000000800 */
[----:B------:R-:W-:Y:S10]  /*20b40*/  MUFU.EX2 R129, R98 ;  /* 0x0000006200817308 */ /* 0x000ff40000000800 */
[----:B------:R-:W-:Y:S10]  /*20b50*/  MUFU.EX2 R124, R124 ;  /* 0x0000007c007c7308 */ /* 0x000ff40000000800 */
[----:B------:R-:W-:Y:S10]  /*20b60*/  MUFU.EX2 R137, R137 ;  /* 0x0000008900897308 */ /* 0x000ff40000000800 */
[----:B------:R-:W-:Y:S01]  /*20b70*/  MUFU.EX2 R172, R172 ;  /* 0x000000ac00ac7308 */ /* 0x000fe20000000800 */
[C---:B---3--:R-:W-:Y:S09]  /*20b80*/  HMMA.16816.F32.BF16 R36, R56.reuse, R60, R36 ;  /* 0x0000003c3824723c */ /* 0x048ff20000041824 */
[----:B------:R-:W-:Y:S01]  /*20b90*/  MUFU.EX2 R130, R130 ;  /* 0x0000008200827308 */ /* 0x000fe20000000800 */
        /* <DEDUP_REMOVED lines=9> */
[----:B------:R-:W-:Y:S01]  /*20c30*/  LDSM.16.MT88.4 R68, [R55+0xc00] ;  /* 0x000c00003744783b */ /* 0x000fe20000004200 */
[----:B------:R-:W-:Y:S01]  /*20c40*/  FADD.FTZ R97, R97, R78 ;  /* 0x0000004e61617221 */ /* 0x000fe20000010000 */
[----:B------:R-:W-:Y:S03]  /*20c50*/  FADD.FTZ R78, R77, R92 ;  /* 0x0000005c4d4e7221 */ /* 0x000fe60000010000 */
[----:B------:R-:W-:Y:S01]  /*20c60*/  FADD.FTZ R74, R74, R97 ;  /* 0x000000614a4a7221 */ /* 0x000fe20000010000 */
[----:B------:R-:W-:Y:S01]  /*20c70*/  FADD.FTZ R73, R73, R78 ;  /* 0x0000004e49497221 */ /* 0x000fe20000010000 */
[-CC-:B------:R-:W-:Y:S01]  /*20c80*/  FFMA.FTZ R97, R126, R3.reuse, -R118.reuse ;  /* 0x000000037e617223 */ /* 0x180fe20000010876 */
[-C--:B------:R-:W-:Y:S01]  /*20c90*/  FFMA.FTZ R126, R122, R3.reuse, -R118 ;  /* 0x000000037a7e7223 */ /* 0x080fe20000010876 */
[----:B------:R-:W-:Y:S01]  /*20ca0*/  FADD.FTZ R77, R75, R74 ;  /* 0x0000004a4b4d7221 */ /* 0x000fe20000010000 */
[----:B------:R-:W-:Y:S01]  /*20cb0*/  FADD.FTZ R92, R72, R73 ;  /* 0x00000049485c7221 */ /* 0x000fe20000010000 */
[----:B------:R5:W2:Y:S01]  /*20cc0*/  MUFU.EX2 R122, R97 ;  /* 0x00000061007a7308 */ /* 0x000aa20000000800 */
[----:B------:R-:W-:Y:S01]  /*20cd0*/  LDSM.16.MT88.4 R72, [R55+0x3000] ;  /* 0x003000003748783b */ /* 0x000fe20000004200 */
[----:B------:R-:W-:Y:S01]  /*20ce0*/  FADD.FTZ R99, R76, R77 ;  /* 0x0000004d4c637221 */ /* 0x000fe20000010000 */
[-C--:B------:R-:W-:Y:S01]  /*20cf0*/  FFMA.FTZ R118, R128, R3.reuse, -R118 ;  /* 0x0000000380767223 */ /* 0x080fe20000010876 */
[----:B------:R-:W-:Y:S06]  /*20d00*/  FFMA.FTZ R128, R127, R3, -R120 ;  /* 0x000000037f807223 */ /* 0x000fec0000010878 */
[----:B------:R-:W-:Y:S01]  /*20d10*/  MUFU.EX2 R126, R126 ;  /* 0x0000007e007e7308 */ /* 0x000fe20000000800 */
[----:B------:R-:W-:Y:S09]  /*20d20*/  LDSM.16.MT88.4 R76, [R119+0xe400] ;  /* 0x00e40000774c783b */ /* 0x000ff20000004200 */
[----:B------:R-:W2:Y:S10]  /*20d30*/  MUFU.EX2 R127, R145 ;  /* 0x00000091007f7308 */ /* 0x000eb40000000800 */
[----:B------:R-:W2:Y:S01]  /*20d40*/  MUFU.EX2 R128, R128 ;  /* 0x0000008000807308 */ /* 0x000ea20000000800 */
        /* <DEDUP_REMOVED lines=18> */
[----:B------:R-:W-:Y:S01]  /*20e70*/  F2FP.BF16.F32.PACK_AB R56, R81, R82 ;  /* 0x000000525138723e */ /* 0x000fe200000010ff */
[----:B------:R-:W-:Y:S01]  /*20e80*/  FADD.FTZ R82, R82, R99 ;  /* 0x0000006352527221 */ /* 0x000fe20000010000 */
[----:B------:R-:W-:Y:S01]  /*20e90*/  F2FP.BF16.F32.PACK_AB R57, R80, R83 ;  /* 0x000000535039723e */ /* 0x000fe200000010ff */
[----:B------:R-:W-:Y:S01]  /*20ea0*/  FADD.FTZ R83, R83, R92 ;  /* 0x0000005c53537221 */ /* 0x000fe20000010000 */
[----:B------:R-:W-:Y:S01]  /*20eb0*/  F2FP.BF16.F32.PACK_AB R58, R84, R95 ;  /* 0x0000005f543a723e */ /* 0x000fe200000010ff */
[----:B----4-:R-:W-:Y:S01]  /*20ec0*/  FADD.FTZ R94, R81, R82 ;  /* 0x00000052515e7221 */ /* 0x010fe20000010000 */
[----:B------:R-:W-:Y:S01]  /*20ed0*/  F2FP.BF16.F32.PACK_AB R59, R54, R93 ;  /* 0x0000005d363b723e */ /* 0x000fe200000010ff */
[----:B------:R-:W-:Y:S02]  /*20ee0*/  FADD.FTZ R92, R80, R83 ;  /* 0x00000053505c7221 */ /* 0x000fe40000010000 */
[----:B------:R-:W-:Y:S01]  /*20ef0*/  LDSM.16.MT88.4 R80, [R119+0xe800] ;  /* 0x00e800007750783b */ /* 0x000fe20000004200 */
[----:B------:R-:W-:Y:S01]  /*20f00*/  FADD.FTZ R99, R95, R94 ;  /* 0x0000005e5f637221 */ /* 0x000fe20000010000 */
[----:B-----5:R-:W-:Y:S03]  /*20f10*/  FADD.FTZ R97, R93, R92 ;  /* 0x0000005c5d617221 */ /* 0x020fe60000010000 */
[----:B------:R-:W-:Y:S01]  /*20f20*/  FADD.FTZ R84, R84, R99 ;  /* 0x0000006354547221 */ /* 0x000fe20000010000 */
[----:B------:R-:W-:Y:S02]  /*20f30*/  FADD.FTZ R97, R54, R97 ;  /* 0x0000006136617221 */ /* 0x000fe40000010000 */
[----:B------:R-:W-:Y:S01]  /*20f40*/  LDSM.16.MT88.4 R92, [R119+0xcc00] ;  /* 0x00cc0000775c783b */ /* 0x000fe20000004200 */
[C---:B---3--:R-:W-:Y:S08]  /*20f50*/  HMMA.16816.F32.BF16 R4, R56.reuse, R60, R4 ;  /* 0x0000003c3804723c */ /* 0x048ff00000041804 */
[C---:B------:R-:W-:Y:S01]  /*20f60*/  HMMA.16816.F32.BF16 R8, R56.reuse, R62, R8 ;  /* 0x0000003e3808723c */ /* 0x040fe20000041808 */
[----:B------:R-:W3:Y:S07]  /*20f70*/  LDSM.16.MT88.4 R60, [R119+0xb800] ;  /* 0x00b80000773c783b */ /* 0x000eee0000004200 */
[C---:B------:R-:W-:Y:S08]  /*20f80*/  HMMA.16816.F32.BF16 R12, R56.reuse, R64, R12 ;  /* 0x00000040380c723c */ /* 0x040ff0000004180c */
[C---:B------:R-:W-:Y:S01]  /*20f90*/  HMMA.16816.F32.BF16 R16, R56.reuse, R66, R16 ;  /* 0x000000423810723c */ /* 0x040fe20000041810 */
[----:B------:R-:W4:Y:S07]  /*20fa0*/  LDSM.16.MT88.4 R64, [R55+0x2800] ;  /* 0x002800003740783b */ /* 0x000f2e0000004200 */
[C---:B---3--:R-:W-:Y:S08]  /*20fb0*/  HMMA.16816.F32.BF16 R20, R56.reuse, R60, R20 ;  /* 0x0000003c3814723c */ /* 0x048ff00000041814 */
[C---:B------:R-:W-:Y:S01]  /*20fc0*/  HMMA.16816.F32.BF16 R24, R56.reuse, R62, R24 ;  /* 0x0000003e3818723c */ /* 0x040fe20000041818 */
[----:B------:R-:W3:Y:S07]  /*20fd0*/  LDSM.16.MT88.4 R60, [R119+0xd800] ;  /* 0x00d80000773c783b */ /* 0x000eee0000004200 */
[C---:B----4-:R-:W-:Y:S08]  /*20fe0*/  HMMA.16816.F32.BF16 R28, R56.reuse, R64, R28 ;  /* 0x00000040381c723c */ /* 0x050ff0000004181c */
[C---:B------:R-:W-:Y:S01]  /*20ff0*/  HMMA.16816.F32.BF16 R32, R56.reuse, R66, R32 ;  /* 0x000000423820723c */ /* 0x040fe20000041820 */
[----:B------:R-:W4:Y:S07]  /*21000*/  LDSM.16.MT88.4 R64, [R55+0x4800] ;  /* 0x004800003740783b */ /* 0x000f2e0000004200 */
[C---:B---3--:R-:W-:Y:S08]  /*21010*/  HMMA.16816.F32.BF16 R36, R56.reuse, R60, R36 ;  /* 0x0000003c3824723c */ /* 0x048ff00000041824 */
[C---:B------:R-:W-:Y:S01]  /*21020*/  HMMA.16816.F32.BF16 R40, R56.reuse, R62, R40 ;  /* 0x0000003e3828723c */ /* 0x040fe20000041828 */
[----:B------:R-:W3:Y:S07]  /*21030*/  LDSM.16.MT88.4 R60, [R119+0x9c00] ;  /* 0x009c0000773c783b */ /* 0x000eee0000004200 */
[C---:B----4-:R-:W-:Y:S08]  /*21040*/  HMMA.16816.F32.BF16 R44, R56.reuse, R64, R44 ;  /* 0x00000040382c723c */ /* 0x050ff0000004182c */
[----:B------:R-:W-:Y:S01]  /*21050*/  HMMA.16816.F32.BF16 R48, R56, R66, R48 ;  /* 0x000000423830723c */ /* 0x000fe20000041830 */
[----:B------:R-:W4:Y:S02]  /*21060*/  LDSM.16.MT88.4 R64, [R119+0xbc00] ;  /* 0x00bc00007740783b */ /* 0x000f240000004200 */
[----:B------:R-:W-:Y:S02]  /*21070*/  F2FP.BF16.F32.PACK_AB R57, R87, R86 ;  /* 0x000000565739723e */ /* 0x000fe400000010ff */
[----:B------:R-:W-:Y:S01]  /*21080*/  F2FP.BF16.F32.PACK_AB R56, R96, R85 ;  /* 0x000000556038723e */ /* 0x000fe200000010ff */
[----:B------:R-:W-:Y:S01]  /*21090*/  FADD.FTZ R85, R85, R84 ;  /* 0x0000005455557221 */ /* 0x000fe20000010000 */
[----:B------:R-:W-:Y:S02]  /*210a0*/  F2FP.BF16.F32.PACK_AB R58, R90, R91 ;  /* 0x0000005b5a3a723e */ /* 0x000fe400000010ff */
[----:B-1----:R-:W-:Y:S01]  /*210b0*/  F2FP.BF16.F32.PACK_AB R59, R88, R89 ;  /* 0x00000059583b723e */ /* 0x002fe200000010ff */
[----:B------:R-:W-:Y:S04]  /*210c0*/  FADD.FTZ R96, R96, R85 ;  /* 0x0000005560607221 */ /* 0x000fe80000010000 */
[----:B------:R-:W-:Y:S04]  /*210d0*/  FADD.FTZ R91, R91, R96 ;  /* 0x000000605b5b7221 */ /* 0x000fe80000010000 */
[----:B------:R-:W-:Y:S01]  /*210e0*/  FADD.FTZ R90, R90, R91 ;  /* 0x0000005b5a5a7221 */ /* 0x000fe20000010000 */
[C---:B---3--:R-:W-:Y:S08]  /*210f0*/  HMMA.16816.F32.BF16 R4, R56.reuse, R60, R4 ;  /* 0x0000003c3804723c */ /* 0x048ff00000041804 */
        /* <DEDUP_REMOVED lines=69> */
[-CC-:B------:R-:W-:Y:S04]  /*21550*/  FFMA.FTZ R65, R121, R3.reuse, -R120.reuse ;  /* 0x0000000379417223 */ /* 0x180fe80000010878 */
[C---:B------:R-:W-:Y:S01]  /*21560*/  HMMA.16816.F32.BF16 R8, R56.reuse, R66, R8 ;  /* 0x000000423808723c */ /* 0x040fe20000041808 */
[----:B------:R-:W-:Y:S02]  /*21570*/  MUFU.EX2 R64, R64 ;  /* 0x0000004000407308 */ /* 0x000fe40000000800 */
[-CC-:B------:R-:W-:Y:S01]  /*21580*/  FFMA.FTZ R66, R53, R3.reuse, -R120.reuse ;  /* 0x0000000335427223 */ /* 0x180fe20000010878 */
[----:B------:R-:W-:Y:S01]  /*21590*/  FFMA.FTZ R120, R52, R3, -R120 ;  /* 0x0000000334787223 */ /* 0x000fe20000010878 */
[----:B------:R-:W-:Y:S06]  /*215a0*/  FADD.FTZ R52, R86, R97 ;  /* 0x0000006156347221 */ /* 0x000fec0000010000 */
[----:B------:R-:W2:Y:S01]  /*215b0*/  MUFU.EX2 R65, R65 ;  /* 0x0000004100417308 */ /* 0x000ea20000000800 */
[C---:B---3--:R-:W-:Y:S09]  /*215c0*/  HMMA.16816.F32.BF16 R12, R56.reuse, R68, R12 ;  /* 0x00000044380c723c */ /* 0x048ff2000004180c */
[----:B------:R-:W3:Y:S01]  /*215d0*/  MUFU.EX2 R53, R118 ;  /* 0x0000007600357308 */ /* 0x000ee20000000800 */
[----:B------:R-:W-:Y:S01]  /*215e0*/  FADD.FTZ R52, R87, R52 ;  /* 0x0000003457347221 */ /* 0x000fe20000010000 */
[----:B------:R-:W-:Y:S01]  /*215f0*/  F2FP.BF16.F32.PACK_AB R68, R172, R137 ;  /* 0x00000089ac44723e */ /* 0x000fe200000010ff */
[----:B------:R-:W1:Y:S07]  /*21600*/  LDSM.16.MT88.4 R84, [R55+0x3c00] ;  /* 0x003c00003754783b */ /* 0x000e6e0000004200 */
[----:B------:R-:W-:Y:S01]  /*21610*/  MUFU.EX2 R3, R66 ;  /* 0x0000004200037308 */ /* 0x000fe20000000800 */
[----:B------:R-:W-:Y:S01]  /*21620*/  FADD.FTZ R89, R89, R52 ;  /* 0x0000003459597221 */ /* 0x000fe20000010000 */
[C---:B------:R-:W-:Y:S08]  /*21630*/  HMMA.16816.F32.BF16 R16, R56.reuse, R70, R16 ;  /* 0x000000463810723c */ /* 0x040ff00000041810 */
[----:B------:R-:W5:Y:S01]  /*21640*/  MUFU.EX2 R120, R120 ;  /* 0x0000007800787308 */ /* 0x000f620000000800 */
[----:B------:R-:W-:Y:S01]  /*21650*/  FADD.FTZ R88, R88, R89 ;  /* 0x0000005958587221 */ /* 0x000fe20000010000 */
[----:B--2---:R-:W-:Y:S03]  /*21660*/  F2FP.BF16.F32.PACK_AB R69, R65, R64 ;  /* 0x000000404145723e */ /* 0x004fe600000010ff */
[----:B------:R-:W-:Y:S01]  /*21670*/  FADD.FTZ R173, R173, R88 ;  /* 0x00000058adad7221 */ /* 0x000fe20000010000 */
[C---:B----4-:R-:W-:Y:S03]  /*21680*/  HMMA.16816.F32.BF16 R20, R56.reuse, R72, R20 ;  /* 0x000000483814723c */ /* 0x050fe60000041814 */
[----:B---3--:R-:W-:Y:S01]  /*21690*/  F2FP.BF16.F32.PACK_AB R70, R53, R130 ;  /* 0x000000823546723e */ /* 0x008fe200000010ff */
[----:B------:R-:W-:Y:S02]  /*216a0*/  IMAD.MOV.U32 R118, RZ, RZ, R2 ;  /* 0x000000ffff767224 */ /* 0x000fe400078e0002 */
[----:B------:R-:W-:Y:S02]  /*216b0*/  FADD.FTZ R174, R174, R173 ;  /* 0x000000adaeae7221 */ /* 0x000fe40000010000 */
[C---:B------:R-:W-:Y:S03]  /*216c0*/  HMMA.16816.F32.BF16 R24, R56.reuse, R74, R24 ;  /* 0x0000004a3818723c */ /* 0x040fe60000041818 */
[----:B-----5:R-:W-:Y:S05]  /*216d0*/  F2FP.BF16.F32.PACK_AB R71, R120, R3 ;  /* 0x000000037847723e */ /* 0x020fea00000010ff */
[C---:B------:R-:W-:Y:S08]  /*216e0*/  HMMA.16816.F32.BF16 R28, R56.reuse, R76, R28 ;  /* 0x0000004c381c723c */ /* 0x040ff0000004181c */
[C---:B------:R-:W-:Y:S01]  /*216f0*/  HMMA.16816.F32.BF16 R32, R56.reuse, R78, R32 ;  /* 0x0000004e3820723c */ /* 0x040fe20000041820 */
[----:B------:R2:W3:Y:S07]  /*21700*/  LDSM.16.MT88.4 R76, [R119+0xec00] ;  /* 0x00ec0000774c783b */ /* 0x0004ee0000004200 */
[C---:B------:R-:W-:Y:S08]  /*21710*/  HMMA.16816.F32.BF16 R36, R56.reuse, R80, R36 ;  /* 0x000000503824723c */ /* 0x040ff00000041824 */
[C---:B------:R-:W-:Y:S08]  /*21720*/  HMMA.16816.F32.BF16 R40, R56.reuse, R82, R40 ;  /* 0x000000523828723c */ /* 0x040ff00000041828 */
[C---:B-1----:R-:W-:Y:S03]  /*21730*/  HMMA.16816.F32.BF16 R44, R56.reuse, R60, R44 ;  /* 0x0000003c382c723c */ /* 0x042fe6000004182c */
[----:B--2---:R-:W-:Y:S05]  /*21740*/  IMAD.MOV.U32 R119, RZ, RZ, R0 ;  /* 0x000000ffff777224 */ /* 0x004fea00078e0000 */
[----:B------:R-:W-:Y:S08]  /*21750*/  HMMA.16816.F32.BF16 R48, R56, R62, R48 ;  /* 0x0000003e3830723c */ /* 0x000ff00000041830 */
[C---:B------:R-:W-:Y:S01]  /*21760*/  HMMA.16816.F32.BF16 R112, R68.reuse, R108, R4 ;  /* 0x0000006c4470723c */ /* 0x040fe20000041804 */
[----:B------:R-:W1:Y:S07]  /*21770*/  LDSM.16.MT88.4 R4, [R55+0x5c00] ;  /* 0x005c00003704783b */ /* 0x000e6e0000004200 */
        /* <DEDUP_REMOVED lines=26> */
[----:B------:R-:W-:Y:S04]  /*21920*/  FADD.FTZ R8, R127, R8 ;  /* 0x000000087f087221 */ /* 0x000fe80000010000 */
[C---:B---3--:R-:W-:Y:S08]  /*21930*/  HMMA.16816.F32.BF16 R80, R68.reuse, R76, R36 ;  /* 0x0000004c4450723c */ /* 0x048ff00000041824 */
[C---:B------:R-:W-:Y:S08]  /*21940*/  HMMA.16816.F32.BF16 R76, R68.reuse, R78, R40 ;  /* 0x0000004e444c723c */ /* 0x040ff00000041828 */
        /* <DEDUP_REMOVED lines=11> */
.L_x_5386:
        /* <DEDUP_REMOVED lines=10> */
.L_x_5405:
        /* <DEDUP_REMOVED lines=145> */
.L_x_5396:
[----:B------:R-:W-:Y:S05]  /*223b0*/  BSYNC.RECONVERGENT B0 ;  /* 0x0000000000007941 */ /* 0x000fea0003800200 */
.L_x_5395:
        /* <DEDUP_REMOVED lines=28> */
.L_x_5398:
[----:B------:R-:W-:Y:S05]  /*22580*/  BSYNC.RECONVERGENT B0 ;  /* 0x0000000000007941 */ /* 0x000fea0003800200 */
.L_x_5397:
        /* <DEDUP_REMOVED lines=36> */
.L_x_5400:
[----:B------:R-:W-:Y:S05]  /*227d0*/  BSYNC.RECONVERGENT B0 ;  /* 0x0000000000007941 */ /* 0x000fea0003800200 */
.L_x_5399:
[----:B------:R-:W-:-:S04]  /*227e0*/  MOV R149, 0x0 ;  /* 0x0000000000957802 */ /* 0x000fc80000000f00 */
[----:B-12345:R-:W-:Y:S05]  /*227f0*/  @P1 RET.REL.NODEC R148 `(_ZN5flash24flash_fwd_splitkv_kernelI23Flash_fwd_kernel_traitsILi96ELi64ELi128ELi4ELb0ELb0EN7cutlass10bfloat16_tE19Flash_kernel_traitsILi96ELi64ELi128ELi4ES3_EELb0ELb1ELb1ELb0ELb0ELb1ELb0ELb1EEEvNS_16Flash_fwd_paramsE) ;  /* 0xfffffdd894001950 */ /* 0x03efea0003c3ffff */
        /* <DEDUP_REMOVED lines=16> */
[----:B-1----:R-:W-:Y:S05]  /*22900*/  @P0 RET.REL.NODEC R148 `(_ZN5flash24flash_fwd_splitkv_kernelI23Flash_fwd_kernel_traitsILi96ELi64ELi128ELi4ELb0ELb0EN7cutlass10bfloat16_tE19Flash_kernel_traitsILi96ELi64ELi128ELi4ES3_EELb0ELb1ELb1ELb0ELb0ELb1ELb0ELb1EEEvNS_16Flash_fwd_paramsE) ;  /* 0xfffffdd494bc0950 */ /* 0x002fea0003c3ffff */
[----:B------:R-:W-:Y:S01]  /*22910*/  MOV R149, 0x0 ;  /* 0x0000000000957802 */ /* 0x000fe20000000f00 */
[----:B------:R1:W-:Y:S03]  /*22920*/  ST.E.128 desc[UR4][R2.64+0x80], R28 ;  /* 0x0000801c02007985 */ /* 0x0003e6000c101d04 */
[----:B-1----:R-:W-:Y:S05]  /*22930*/  RET.REL.NODEC R148 `(_ZN5flash24flash_fwd_splitkv_kernelI23Flash_fwd_kernel_traitsILi96ELi64ELi128ELi4ELb0ELb0EN7cutlass10bfloat16_tE19Flash_kernel_traitsILi96ELi64ELi128ELi4ES3_EELb0ELb1ELb1ELb0ELb0ELb1ELb0ELb1EEEvNS_16Flash_fwd_paramsE) ;  /* 0xfffffdd494b07950 */ /* 0x002fea0003c3ffff */
.L_x_5394:
[----:B------:R-:W-:Y:S01]  /*22940*/  MOV R4, 0x2 ;  /* 0x0000000200047802 */ /* 0x000fe20000000f00 */
[----:B------:R-:W-:Y:S01]  /*22950*/  IMAD.MOV.U32 R3, RZ, RZ, 0x1f ;  /* 0x0000001fff037424 */ /* 0x000fe200078e00ff */
[----:B------:R-:W-:-:S07]  /*22960*/  MOV R5, 0xffffffff ;  /* 0xffffffff00057802 */ /* 0x000fce0000000f00 */
[----:B-1---5:R-:W-:Y:S05]  /*22970*/  WARPSYNC.COLLECTIVE R5, `(.L_x_5401) ;  /* 0x0000000005087348 */ /* 0x022fea0003c00000 */
[----:B------:R2:W3:Y:S02]  /*22980*/  SHFL.BFLY P0, R10, R171, R4, R3 ;  /* 0x0c000004ab0a7389 */ /* 0x0004e40000000003 */
[----:B-123-5:R-:W-:Y:S05]  /*22990*/  ENDCOLLECTIVE ;  /* 0x000000000000791b */ /* 0x02efea0003800000 */
.L_x_5401:
[----:B------:R-:W-:Y:S02]  /*229a0*/  IMAD.MOV.U32 R6, RZ, RZ, R10 ;  /* 0x000000ffff067224 */ /* 0x000fe400078e000a */
[----:B------:R-:W-:Y:S02]  /*229b0*/  IMAD.MOV.U32 R4, RZ, RZ, 0x1 ;  /* 0x00000001ff047424 */ /* 0x000fe400078e00ff */
[----:B------:R-:W-:-:S05]  /*229c0*/  FADD.FTZ R9, R6, R171 ;  /* 0x000000ab06097221 */ /* 0x000fca0000010000 */
[----:B------:R-:W-:-:S07]  /*229d0*/  MOV R171, R9 ;  /* 0x0000000900ab7202 */ /* 0x000fce0000000f00 */
[----:B------:R-:W-:Y:S05]  /*229e0*/  WARPSYNC.COLLECTIVE R5, `(.L_x_5402) ;  /* 0x0000000005087348 */ /* 0x000fea0003c00000 */
[----:B------:R1:W2:Y:S02]  /*229f0*/  SHFL.BFLY P0, R10, R171, R4, R3 ;  /* 0x0c000004ab0a7389 */ /* 0x0002a40000000003 */
[----:B-12---:R-:W-:Y:S05]  /*22a00*/  ENDCOLLECTIVE ;  /* 0x000000000000791b */ /* 0x006fea0003800000 */
.L_x_5402:
[----:B------:R-:W-:Y:S01]  /*22a10*/  MOV R171, R173 ;  /* 0x000000ad00ab7202 */ /* 0x000fe20000000f00 */
[----:B------:R-:W-:Y:S01]  /*22a20*/  IMAD.MOV.U32 R4, RZ, RZ, 0x2 ;  /* 0x00000002ff047424 */ /* 0x000fe200078e00ff */
[----:B------:R-:W-:-:S07]  /*22a30*/  MOV R6, R10 ;  /* 0x0000000a00067202 */ /* 0x000fce0000000f00 */
[----:B------:R-:W-:Y:S05]  /*22a40*/  WARPSYNC.COLLECTIVE R5, `(.L_x_5403) ;  /* 0x0000000005087348 */ /* 0x000fea0003c00000 */
[----:B------:R1:W2:Y:S02]  /*22a50*/  SHFL.BFLY P0, R10, R171, R4, R3 ;  /* 0x0c000004ab0a7389 */ /* 0x0002a40000000003 */
[----:B-12---:R-:W-:Y:S05]  /*22a60*/  ENDCOLLECTIVE ;  /* 0x000000000000791b */ /* 0x006fea0003800000 */
.L_x_5403:
[----:B------:R-:W-:Y:S01]  /*22a70*/  FADD.FTZ R6, R9, R6 ;  /* 0x0000000609067221 */ /* 0x000fe20000010000 */
[----:B------:R-:W-:Y:S01]  /*22a80*/  FADD.FTZ R8, R10, R173 ;  /* 0x000000ad0a087221 */ /* 0x000fe20000010000 */
[----:B------:R-:W-:-:S04]  /*22a90*/  MOV R4, 0x1 ;  /* 0x0000000100047802 */ /* 0x000fc80000000f00 */
[----:B------:R-:W-:-:S07]  /*22aa0*/  MOV R171, R8 ;  /* 0x0000000800ab7202 */ /* 0x000fce0000000f00 */
[----:B------:R-:W-:Y:S05]  /*22ab0*/  WARPSYNC.COLLECTIVE R5, `(.L_x_5404) ;  /* 0x0000000005087348 */ /* 0x000fea0003c00000 */
[----:B------:R1:W2:Y:S02]  /*22ac0*/  SHFL.BFLY P0, R10, R171, R4, R3 ;  /* 0x0c000004ab0a7389 */ /* 0x0002a40000000003 */
[----:B-12---:R-:W-:Y:S05]  /*22ad0*/  ENDCOLLECTIVE ;  /* 0x000000000000791b */ /* 0x006fea0003800000 */
.L_x_5404:
[----:B------:R-:W-:Y:S05]  /*22ae0*/  BRA `(.L_x_5405) ;  /* 0xffffffec00ec7947 */ /* 0x000fea000383ffff */
.L_x_5406:
        /* <DEDUP_REMOVED lines=9> */
.L_x_11635:


//--------------------- .text._ZN5flash24flash_fwd_splitkv_kernelI23Flash_fwd_kernel_traitsILi96ELi64ELi128ELi4ELb0ELb0EN7cutlass10bfloat16_tE19Flash_kernel_traitsILi96ELi64ELi128ELi4ES3_EELb0ELb1ELb0ELb0ELb1ELb0ELb1ELb0EEEvNS_16Flash_fwd_paramsE --------------------------
	.section	.text._ZN5flash24flash_fwd_splitkv_kernelI23Flash_fwd_kernel_traitsILi96ELi64ELi128ELi4ELb0ELb0EN7cutlass10bfloat16_tE19Flash_kernel_traitsILi96ELi64ELi128ELi4ES3_EELb0ELb1ELb0ELb0ELb1ELb0ELb1ELb0EEEvNS_16Flash_fwd_paramsE,"ax",@progbits
	.align	128
        .global         _ZN5flash24flash_fwd_splitkv_kernelI23Flash_fwd_kernel_traitsILi96ELi64ELi128ELi4ELb0ELb0EN7cutlass10bfloat16_tE19Flash_kernel_traitsILi96ELi64ELi128ELi4ES3_EELb0ELb1ELb0ELb0ELb1ELb0ELb1ELb0EEEvNS_16Flash_fwd_paramsE
        .type           _ZN5flash24flash_fwd_splitkv_kernelI23Flash_fwd_kernel_traitsILi96ELi64ELi128ELi4ELb0ELb0EN7cutlass10bfloat16_tE19Flash_kernel_traitsILi96ELi64ELi128ELi4ES3_EELb0ELb1ELb0ELb0ELb1ELb0ELb1ELb0EEEvNS_16Flash_fwd_paramsE,@function
        .size           _ZN5flash24flash_fwd_splitkv_kernelI23Flash_fwd_kernel_traitsILi96ELi64ELi128ELi4ELb0ELb0EN7cutlass10bfloat16_tE19Flash_kernel_traitsILi96ELi64ELi128ELi4ES3_EELb0ELb1ELb0ELb0ELb1ELb0ELb1ELb0EEEvNS_16Flash_fwd_paramsE,(.L_x_11636 - _ZN5flash24flash_fwd_splitkv_kernelI23Flash_fwd_kernel_traitsILi96ELi64ELi128ELi4ELb0ELb0EN7cutlass10bfloat16_tE19Flash_kernel_traitsILi96ELi64ELi128ELi4ES3_EELb0ELb1ELb0ELb0ELb1ELb0ELb1ELb0EEEvNS_16Flash_fwd_paramsE)
        .other          _ZN5flash24flash_fwd_splitkv_kernelI23Flash_fwd_kernel_traitsILi96ELi64ELi128ELi4ELb0ELb0EN7cutlass10bfloat16_tE19Flash_kernel_traitsILi96ELi64ELi128ELi4ES3_EELb0ELb1ELb0ELb0ELb1ELb0ELb1ELb0EEEvNS_16Flash_fwd_paramsE,@"STO_CUDA_ENTRY STV_DEFAULT"
_ZN5flash24flash_fwd_splitkv_kernelI23Flash_fwd_kernel_traitsILi96ELi64ELi128ELi4ELb0ELb0EN7cutlass10bfloat16_tE19Flash_kernel_traitsILi96ELi64ELi128ELi4ES3_EELb0ELb1ELb0ELb0ELb1ELb0ELb1ELb0EEEvNS_16Flash_fwd_paramsE:
.text._ZN5flash24flash_fwd_splitkv_kernelI23Flash_fwd_kernel_traitsILi96ELi64ELi128ELi4ELb0ELb0EN7cutlass10bfloat16_tE19Flash_kernel_traitsILi96ELi64ELi128ELi4ES3_EELb0ELb1ELb0ELb0ELb1ELb0ELb1ELb0EEEvNS_16Flash_fwd_paramsE:
        /* <DEDUP_REMOVED lines=29> */
[----:B-1----:R-:W-:Y:S05]  /*01d0*/  CALL.REL.NOINC `($_ZN5flash24flash_fwd_splitkv_kernelI23Flash_fwd_kernel_traitsILi96ELi64ELi128ELi4ELb0ELb0EN7cutlass10bfloat16_tE19Flash_kernel_traitsILi96ELi64ELi128ELi4ES3_EELb0ELb1ELb0ELb0ELb1ELb0ELb1ELb0EEEvNS_16Flash_fwd_paramsE$_ZN5flash30compute_attn_1rowblock_splitkvI23Flash_fwd_kernel_traitsILi96ELi64ELi128ELi4ELb0ELb0EN7cutlass10bfloat16_tE19Flash_kernel_traitsILi96ELi64ELi128ELi4ES3_EELb0ELb1ELb0ELb0ELb1ELb0ELb1ELb0ENS_16Flash_fwd_paramsEEEvRKT8_iiiii) ;  /* 0x0000000000087944 */ /* 0x002fea0003c00000 */
[----:B------:R-:W-:Y:S05]  /*01e0*/  BSYNC.RECONVERGENT B3 ;  /* 0x0000000000037941 */ /* 0x000fea0003800200 */
.L_x_5407:
[----:B------:R-:W-:Y:S05]  /*01f0*/  EXIT ;  /* 0x000000000000794d */ /* 0x000fea0003800000 */
        .type           $_ZN5flash24flash_fwd_splitkv_kernelI23Flash_fwd_kernel_traitsILi96ELi64ELi128ELi4ELb0ELb0EN7cutlass10bfloat16_tE19Flash_kernel_traitsILi96ELi64ELi128ELi4ES3_EELb0ELb1ELb0ELb0ELb1ELb0ELb1ELb0EEEvNS_16Flash_fwd_paramsE$_ZN5flash30compute_attn_1rowblock_splitkvI23Flash_fwd_kernel_traitsILi96ELi64ELi128ELi4ELb0ELb0EN7cutlass10bfloat16_tE19Flash_kernel_traitsILi96ELi64ELi128ELi4ES3_EELb0ELb1ELb0ELb0ELb1ELb0ELb1ELb0ENS_16Flash_fwd_paramsEEEvRKT8_iiiii,@function
        .size           $_ZN5flash24flash_fwd_splitkv_kernelI23Flash_fwd_kernel_traitsILi96ELi64ELi128ELi4ELb0ELb0EN7cutlass10bfloat16_tE19Flash_kernel_traitsILi96ELi64ELi128ELi4ES3_EELb0ELb1ELb0ELb0ELb1ELb0ELb1ELb0EEEvNS_16Flash_fwd_paramsE$_ZN5flash30compute_attn_1rowblock_splitkvI23Flash_fwd_kernel_traitsILi96ELi64ELi128ELi4ELb0ELb0EN7cutlass10bfloat16_tE19Flash_kernel_traitsILi96ELi64ELi128ELi4ES3_EELb0ELb1ELb0ELb0ELb1ELb0ELb1ELb0ENS_16Flash_fwd_paramsEEEvRKT8_iiiii,(.L_x_11636 - $_ZN5flash24flash_fwd_splitkv_kernelI23Flash_fwd_kernel_traitsILi96ELi64ELi128ELi4ELb0ELb0EN7cutlass10bfloat16_tE19Flash_kernel_traitsILi96ELi64ELi128ELi4ES3_EELb0ELb1ELb0ELb0ELb1ELb0ELb1ELb0EEEvNS_16Flash_fwd_paramsE$_ZN5flash30compute_attn_1rowblock_splitkvI23Flash_fwd_kernel_traitsILi96ELi64ELi128ELi4ELb0ELb0EN7cutlass10bfloat16_tE19Flash_kernel_traitsILi96ELi64ELi128ELi4ES3_EELb0ELb1ELb0ELb0ELb1ELb0ELb1ELb0ENS_16Flash_fwd_paramsEEEvRKT8_iiiii)
$_ZN5flash24flash_fwd_splitkv_kernelI23Flash_fwd_kernel_traitsILi96ELi64ELi128ELi4ELb0ELb0EN7cutlass10bfloat16_tE19Flash_kernel_traitsILi96ELi64ELi128ELi4ES3_EELb0ELb1ELb0ELb0ELb1ELb0ELb1ELb0EEEvNS_16Flash_fwd_paramsE$_ZN5flash30compute_attn_1rowblock_splitkvI23Flash_fwd_kernel_traitsILi96ELi64ELi128ELi4ELb0ELb0EN7cutlass10bfloat16_tE19Flash_kernel_traitsILi96ELi64ELi128ELi4ES3_EELb0ELb1ELb0ELb0ELb1ELb0ELb1ELb0ENS_16Flash_fwd_paramsEEEvRKT8_iiiii:
        /* <DEDUP_REMOVED lines=39> */
.L_x_5409:
[----:B------:R-:W-:Y:S05]  /*0470*/  BSYNC.RECONVERGENT B0 ;  /* 0x0000000000007941 */ /* 0x000fea0003800200 */
.L_x_5408:
[----:B------:R-:W-:Y:S04]  /*0480*/  BSSY.RECONVERGENT B0, `(.L_x_5410) ;  /* 0x0000007000007945 */ /* 0x000fe80003800200 */
[----:B------:R-:W-:Y:S05]  /*0490*/  @!P3 BRA `(.L_x_5411) ;  /* 0x000000000014b947 */ /* 0x000fea0003800000 */
[----:B-----5:R-:W4:Y:S02]  /*04a0*/  LD.E.U8 R5, desc[UR4][R2.64+0x1b2] ;  /* 0x0001b20402057980 */ /* 0x020f24000c101100 */
[----:B----4-:R-:W-:-:S13]  /*04b0*/  ISETP.NE.AND P1, PT, R5, RZ, PT ;  /* 0x000000ff0500720c */ /* 0x010fda0003f25270 */
[----:B------:R-:W4:Y:S02]  /*04c0*/  @P1 LD.E R6, desc[UR4][R18.64+0x4] ;  /* 0x0000040412061980 */ /* 0x000f24000c101900 */
[----:B----4-:R-:W-:-:S06]  /*04d0*/  @P1 IADD3 R5, PT, PT, R6, -R17, RZ ;  /* 0x8000001106051210 */ /* 0x010fcc0007ffe0ff */
[----:B------:R4:W5:Y:S02]  /*04e0*/  @!P1 LD.E R5, desc[UR4][R18.64] ;  /* 0x0000000412059980 */ /* 0x000964000c101900 */
.L_x_5411:
[----:B------:R-:W-:Y:S05]  /*04f0*/  BSYNC.RECONVERGENT B0 ;  /* 0x0000000000007941 */ /* 0x000fea0003800200 */
.L_x_5410:
        /* <DEDUP_REMOVED lines=8> */
.L_x_5413:
[----:B------:R-:W5:Y:S01]  /*0580*/  LD.E.64 R6, desc[UR4][R2.64+0x108] ;  /* 0x0001080402067980 */ /* 0x000f62000c101b00 */
[----:B------:R-:W-:Y:S01]  /*0590*/  BSSY.RECONVERGENT B0, `(.L_x_5415) ;  /* 0x0000006000007945 */ /* 0x000fe20003800200 */
[----:B-----5:R-:W-:Y:S01]  /*05a0*/  ISETP.NE.U32.AND P0, PT, R6, RZ, PT ;  /* 0x000000ff0600720c */ /* 0x020fe20003f05070 */
[----:B------:R-:W-:-:S03]  /*05b0*/  IMAD.MOV.U32 R6, RZ, RZ, RZ ;  /* 0x000000ffff067224 */ /* 0x000fc600078e00ff */
[----:B------:R-:W-:-:S13]  /*05c0*/  ISETP.NE.AND.EX P0, PT, R7, RZ, PT, P0 ;  /* 0x000000ff0700720c */ /* 0x000fda0003f05300 */
[----:B------:R-:W-:Y:S05]  /*05d0*/  @!P0 BRA `(.L_x_5416) ;  /* 0x0000000000048947 */ /* 0x000fea0003800000 */
[----:B------:R1:W5:Y:S02]  /*05e0*/  LD.E R6, desc[UR4][R2.64+0xbc] ;  /* 0x0000bc0402067980 */ /* 0x000364000c101900 */
.L_x_5416:
[----:B------:R-:W-:Y:S05]  /*05f0*/  BSYNC.RECONVERGENT B0 ;  /* 0x0000000000007941 */ /* 0x000fea0003800200 */
.L_x_5415:
[----:B-----5:R-:W-:Y:S02]  /*0600*/  IADD3 R5, PT, PT, R6, R5, -R16 ;  /* 0x0000000506057210 */ /* 0x020fe40007ffe810 */
.L_x_5414:
[----:B------:R-:W-:Y:S05]  /*0610*/  BSYNC.RECONVERGENT B1 ;  /* 0x0000000000017941 */ /* 0x000fea0003800200 */
.L_x_5412:
[----:B------:R-:W-:Y:S01]  /*0620*/  IMAD.SHL.U32 R200, R15, 0x40, RZ ;  /* 0x000000400fc87824 */ /* 0x000fe200078e00ff */
[----:B------:R-:W-:Y:S01]  /*0630*/  MOV R6, R196 ;  /* 0x000000c400067202 */ /* 0x000fe20000000f00 */
[----:B------:R-:W-:-:S03]  /*0640*/  IMAD.MOV.U32 R7, RZ, RZ, 0x0 ;  /* 0x00000000ff077424 */ /* 0x000fc600078e00ff */
[----:B------:R-:W-:-:S13]  /*0650*/  ISETP.GT.AND P0, PT, R133, R200, PT ;  /* 0x000000c88500720c */ /* 0x000fda0003f04270 */
[----:B-1234-:R-:W-:Y:S05]  /*0660*/  @!P0 RET.REL.NODEC R6 `(_ZN5flash24flash_fwd_splitkv_kernelI23Flash_fwd_kernel_traitsILi96ELi64ELi128ELi4ELb0ELb0EN7cutlass10bfloat16_tE19Flash_kernel_traitsILi96ELi64ELi128ELi4ES3_EELb0ELb1ELb0ELb0ELb1ELb0ELb1ELb0EEEvNS_16Flash_fwd_paramsE) ;  /* 0xfffffff806648950 */ /* 0x01efea0003c3ffff */
[----:B------:R-:W2:Y:S04]  /*0670*/  LD.E R6, desc[UR4][R2.64+0xb8] ;  /* 0x0000b80402067980 */ /* 0x000ea8000c101900 */
[----:B------:R-:W3:Y:S04]  /*0680*/  LD.E R12, desc[UR4][R2.64+0x184] ;  /* 0x00018404020c7980 */ /* 0x000ee8000c101900 */
[----:B------:R-:W4:Y:S01]  /*0690*/  LD.E R11, desc[UR4][R2.64+0x188] ;  /* 0x00018804020b7980 */ /* 0x000f22000c101900 */
[----:B------:R-:W-:-:S04]  /*06a0*/  IABS R9, R10 ;  /* 0x0000000a00097213 */ /* 0x000fc80000000000 */
[----:B------:R-:W1:Y:S08]  /*06b0*/  I2F.RP R7, R9 ;  /* 0x0000000900077306 */ /* 0x000e700000209400 */
[----:B-1----:R-:W1:Y:S02]  /*06c0*/  MUFU.RCP R20, R7 ;  /* 0x0000000700147308 */ /* 0x002e640000001000 */
[----:B-1----:R-:W-:-:S06]  /*06d0*/  VIADD R20, R20, 0xffffffe ;  /* 0x0ffffffe14147836 */ /* 0x002fcc0000000000 */
[----:B------:R1:W5:Y:S02]  /*06e0*/  F2I.FTZ.U32.TRUNC.NTZ R21, R20 ;  /* 0x0000001400157305 */ /* 0x000364000021f000 */
[----:B-1----:R-:W-:Y:S02]  /*06f0*/  IMAD.MOV.U32 R20, RZ, RZ, RZ ;  /* 0x000000ffff147224 */ /* 0x002fe400078e00ff */
[----:B--2---:R-:W-:-:S05]  /*0700*/  VIADD R6, R6, 0x7f ;  /* 0x0000007f06067836 */ /* 0x004fca0000000000 */
[----:B------:R-:W-:-:S04]  /*0710*/  SHF.R.S32.HI R19, RZ, 0x1f, R6 ;  /* 0x0000001fff137819 */ /* 0x000fc80000011406 */
[----:B------:R-:W-:Y:S01]  /*0720*/  LEA.HI R19, R19, R6, RZ, 0x7 ;  /* 0x0000000613137211 */ /* 0x000fe200078f38ff */
[----:B-----5:R-:W-:-:S03]  /*0730*/  IMAD.MOV R6, RZ, RZ, -R21 ;  /* 0x000000ffff067224 */ /* 0x020fc600078e0a15 */
[-C--:B------:R-:W-:Y:S01]  /*0740*/  LEA.HI.SX32 R19, R19, R10.reuse, 0x19 ;  /* 0x0000000a13137211 */ /* 0x080fe200078fcaff */
[----:B------:R-:W-:Y:S01]  /*0750*/  IMAD R13, R6, R9, RZ ;  /* 0x00000009060d7224 */ /* 0x000fe200078e02ff */
[----:B------:R-:W-:-:S03]  /*0760*/  IABS R6, R10 ;  /* 0x0000000a00067213 */ /* 0x000fc60000000000 */
[----:B------:R-:W-:Y:S02]  /*0770*/  VIADD R19, R19, 0xffffffff ;  /* 0xffffffff13137836 */ /* 0x000fe40000000000 */
[----:B------:R-:W-:-:S03]  /*0780*/  IMAD.HI.U32 R13, R21, R13, R20 ;  /* 0x0000000d150d7227 */ /* 0x000fc600078e0014 */
[----:B------:R-:W-:Y:S01]  /*0790*/  IABS R7, R19 ;  /* 0x0000001300077213 */ /* 0x000fe20000000000 */
[----:B------:R-:W-:Y:S01]  /*07a0*/  IMAD.MOV R6, RZ, RZ, -R6 ;  /* 0x000000ffff067224 */ /* 0x000fe200078e0a06 */
[----:B------:R-:W-:-:S03]  /*07b0*/  LOP3.LUT R19, R19, R10, RZ, 0x3c, !PT ;  /* 0x0000000a13137212 */ /* 0x000fc600078e3cff */
[----:B------:R-:W-:Y:S01]  /*07c0*/  IMAD.HI.U32 R13, R13, R7, RZ ;  /* 0x000000070d0d7227 */ /* 0x000fe200078e00ff */
[----:B------:R-:W-:-:S03]  /*07d0*/  ISETP.GE.AND P0, PT, R19, RZ, PT ;  /* 0x000000ff1300720c */ /* 0x000fc60003f06270 */
[----:B------:R-:W-:Y:S02]  /*07e0*/  IMAD R6, R13, R6, R7 ;  /* 0x000000060d067224 */ /* 0x000fe400078e0207 */
[----:B---3--:R-:W-:-:S03]  /*07f0*/  IMAD.IADD R7, R12, 0x1, R133 ;  /* 0x000000010c077824 */ /* 0x008fc600078e0285 */
[----:B------:R-:W-:Y:S02]  /*0800*/  ISETP.GT.U32.AND P1, PT, R9, R6, PT ;  /* 0x000000060900720c */ /* 0x000fe40003f24070 */
[----:B------:R-:W-:-:S11]  /*0810*/  IADD3 R7, PT, PT, -R7, R200, R5 ;  /* 0x000000c807077210 */ /* 0x000fd60007ffe105 */
[----:B------:R-:W-:Y:S02]  /*0820*/  @!P1 IMAD.IADD R6, R6, 0x1, -R9 ;  /* 0x0000000106069824 */ /* 0x000fe400078e0a09 */
[----:B------:R-:W-:Y:S01]  /*0830*/  @!P1 VIADD R13, R13, 0x1 ;  /* 0x000000010d0d9836 */ /* 0x000fe20000000000 */
[----:B------:R-:W-:Y:S02]  /*0840*/  ISETP.NE.AND P1, PT, R10, RZ, PT ;  /* 0x000000ff0a00720c */ /* 0x000fe40003f25270 */
[----:B------:R-:W-:Y:S01]  /*0850*/  ISETP.GE.U32.AND P2, PT, R6, R9, PT ;  /* 0x000000090600720c */ /* 0x000fe20003f46070 */
[----:B------:R-:W-:-:S05]  /*0860*/  VIADD R6, R5, 0x7f ;  /* 0x0000007f05067836 */ /* 0x000fca0000000000 */
[----:B------:R-:W-:Y:S02]  /*0870*/  IADD3 R12, PT, PT, R6, R200, -R133 ;  /* 0x000000c8060c7210 */ /* 0x000fe40007ffe885 */
[----:B------:R-:W-:Y:S02]  /*0880*/  SHF.R.S32.HI R9, RZ, 0x1f, R6 ;  /* 0x0000001fff097819 */ /* 0x000fe40000011406 */
[----:B----4-:R-:W-:Y:S02]  /*0890*/  IADD3 R11, PT, PT, R12, 0x40, R11 ;  /* 0x000000400c0b7810 */ /* 0x010fe40007ffe00b */
        /* <DEDUP_REMOVED lines=70> */
[----:B-1----:R-:W-:Y:S05]  /*0d00*/  @P1 RET.REL.NODEC R196 `(_ZN5flash24flash_fwd_splitkv_kernelI23Flash_fwd_kernel_traitsILi96ELi64ELi128ELi4ELb0ELb0EN7cutlass10bfloat16_tE19Flash_kernel_traitsILi96ELi64ELi128ELi4ES3_EELb0ELb1ELb0ELb0ELb1ELb0ELb1ELb0EEEvNS_16Flash_fwd_paramsE) ;  /* 0xfffffff0c4bc1950 */ /* 0x002fea0003c3ffff */
[----:B------:R-:W-:Y:S02]  /*0d10*/  MOV R5, 0xff800000 ;  /* 0xff80000000057802 */ /* 0x000fe40000000f00 */
[----:B------:R-:W-:-:S03]  /*0d20*/  MOV R197, 0x0 ;  /* 0x0000000000c57802 */ /* 0x000fc60000000f00 */
[----:B------:R1:W-:Y:S02]  /*0d30*/  ST.E desc[UR4][R2.64+0xc0], R5 ;  /* 0x0000c00502007985 */ /* 0x0003e4000c101904 */
[----:B-1----:R-:W-:Y:S05]  /*0d40*/  RET.REL.NODEC R196 `(_ZN5flash24flash_fwd_splitkv_kernelI23Flash_fwd_kernel_traitsILi96ELi64ELi128ELi4ELb0ELb0EN7cutlass10bfloat16_tE19Flash_kernel_traitsILi96ELi64ELi128ELi4ES3_EELb0ELb1ELb0ELb0ELb1ELb0ELb1ELb0EEEvNS_16Flash_fwd_paramsE) ;  /* 0xfffffff0c4ac7950 */ /* 0x002fea0003c3ffff */
.L_x_5417:
        /* <DEDUP_REMOVED lines=16> */
[----:B------:R-:W4:Y:S01]  /*0e50*/  LD.E.64 R24, desc[UR4][R2.64+0x20] ;  /* 0x0000200402187980 */ /* 0x000f22000c101b00 */
[----:B------:R-:W-:-:S03]  /*0e60*/  IABS R4, R9 ;  /* 0x0000000900047213 */ /* 0x000fc60000000000 */
        /* <DEDUP_REMOVED lines=16> */
[----:B-----5:R-:W-:-:S04]  /*0f70*/  IMAD.HI.U32 R14, R7, R4, RZ ;  /* 0x00000004070e7227 */ /* 0x020fc800078e00ff */
        /* <DEDUP_REMOVED lines=22> */
[----:B------:R-:W3:Y:S01]  /*10e0*/  F2I.FTZ.U32.TRUNC.NTZ R27, R26 ;  /* 0x0000001a001b7305 */ /* 0x000ee2000021f000 */
[----:B------:R-:W-:Y:S02]  /*10f0*/  IABS R19, R201 ;  /* 0x000000c900137213 */ /* 0x000fe40000000000 */
[----:B------:R-:W-:Y:S01]  /*1100*/  IABS R0, R10 ;  /* 0x0000000a00007213 */ /* 0x000fe20000000000 */
[----:B---3--:R-:W-:Y:S01]  /*1110*/  IMAD.MOV R7, RZ, RZ, -R27 ;  /* 0x000000ffff077224 */ /* 0x008fe200078e0a1b */
[----:B------:R-:W-:-:S03]  /*1120*/  MOV R26, RZ ;  /* 0x000000ff001a7202 */ /* 0x000fc60000000f00 */
[----:B-1----:R-:W-:-:S04]  /*1130*/  IMAD R12, R7, R6, RZ ;  /* 0x00000006070c7224 */ /* 0x002fc800078e02ff */
        /* <DEDUP_REMOVED lines=13> */
[----:B----4-:R-:W-:Y:S01]  /*1210*/  IMAD R6, R187, R9, RZ ;  /* 0x00000009bb067224 */ /* 0x010fe200078e02ff */
        /* <DEDUP_REMOVED lines=23> */
.L_x_5419:
        /* <DEDUP_REMOVED lines=30> */
[----:B-----5:R-:W-:Y:S02]  /*1570*/  @!P4 SHF.R.S32.HI R6, RZ, 0x1f, R14 ;  /* 0x0000001fff06c819 */ /* 0x020fe4000001140e */
[----:B------:R-:W-:Y:S01]  /*1580*/  ISETP.GE.U32.AND P2, PT, R4, R7, PT ;  /* 0x000000070400720c */ /* 0x000fe20003f46070 */
[----:B---3--:R-:W-:Y:S01]  /*1590*/  @!P4 IMAD R13, R13, R14, RZ ;  /* 0x0000000e0d0dc224 */ /* 0x008fe200078e02ff */
[----:B------:R-:W-:Y:S02]  /*15a0*/  LOP3.LUT R4, R201, R10, RZ, 0x3c, !PT ;  /* 0x0000000ac9047212 */ /* 0x000fe400078e3cff */
[----:B------:R-:W-:Y:S01]  /*15b0*/  @P4 IADD3 R9, PT, PT, R16, R17, RZ ;  /* 0x0000001110094210 */ /* 0x000fe20007ffe0ff */
[----:B------:R-:W-:Y:S01]  /*15c0*/  @!P4 IMAD R13, R12, R6, R13 ;  /* 0x000000060c0dc224 */ /* 0x000fe200078e020d */
[----:B------:R-:W-:Y:S01]  /*15d0*/  ISETP.GE.AND P1, PT, R4, RZ, PT ;  /* 0x000000ff0400720c */ /* 0x000fe20003f26270 */
[----:B------:R-:W-:Y:S01]  /*15e0*/  @!P4 IMAD.WIDE.U32 R26, R12, R14, R24 ;  /* 0x0000000e0c1ac225 */ /* 0x000fe200078e0018 */
[----:B------:R-:W-:-:S02]  /*15f0*/  ISETP.NE.AND P0, PT, R10, RZ, PT ;  /* 0x000000ff0a00720c */ /* 0x000fc40003f05270 */
[----:B------:R-:W-:Y:S01]  /*1600*/  @!P3 IADD3 R0, PT, PT, R0, 0x1, RZ ;  /* 0x000000010000b810 */ /* 0x000fe20007ffe0ff */
[-C--:B------:R-:W-:Y:S02]  /*1610*/  @P4 IMAD R6, R187, R9.reuse, RZ ;  /* 0x00000009bb064224 */ /* 0x080fe400078e02ff */
[----:B------:R-:W-:Y:S01]  /*1620*/  @P4 IMAD.WIDE.U32 R24, R186, R9, RZ ;  /* 0x00000009ba184225 */ /* 0x000fe200078e00ff */
[----:B------:R-:W-:Y:S02]  /*1630*/  LEA R9, R117, 0xffffff80, 0x7 ;  /* 0xffffff8075097811 */ /* 0x000fe400078e38ff */
[----:B------:R-:W-:Y:S01]  /*1640*/  @!P4 IADD3 R13, PT, PT, R27, R13, RZ ;  /* 0x0000000d1b0dc210 */ /* 0x000fe20007ffe0ff */
        /* <DEDUP_REMOVED lines=15> */
[----:B------:R-:W-:Y:S02]  /*1740*/  @!P4 SHF.R.S32.HI R7, RZ, 0x1f, R14 ;  /* 0x0000001fff07c819 */ /* 0x000fe4000001140e */
[----:B------:R-:W-:Y:S01]  /*1750*/  @!P4 IADD3 R27, PT, PT, R13, R4, RZ ;  /* 0x000000040d1bc210 */ /* 0x000fe20007ffe0ff */
[----:B----4-:R-:W-:Y:S01]  /*1760*/  @!P4 IMAD R4, R21, R14, RZ ;  /* 0x0000000e1504c224 */ /* 0x010fe200078e02ff */
[----:B------:R-:W-:Y:S01]  /*1770*/  SHF.R.S32.HI R6, RZ, 0x1f, R0 ;  /* 0x0000001fff067819 */ /* 0x000fe20000011400 */
[----:B------:R-:W-:Y:S01]  /*1780*/  IMAD R13, R23, R0, RZ ;  /* 0x00000000170d7224 */ /* 0x000fe200078e02ff */
[----:B------:R-:W-:Y:S01]  /*1790*/  @!P4 MOV R26, R12 ;  /* 0x0000000c001ac202 */ /* 0x000fe20000000f00 */
[----:B------:R-:W-:-:S02]  /*17a0*/  @P4 IMAD.IADD R16, R16, 0x1, R17 ;  /* 0x0000000110104824 */ /* 0x000fc400078e0211 */
[----:B------:R-:W-:-:S04]  /*17b0*/  IMAD.WIDE.U32 R24, R22, R0, R24 ;  /* 0x0000000016187225 */ /* 0x000fc800078e0018 */
[----:B------:R-:W-:Y:S02]  /*17c0*/  @!P4 IMAD R4, R20, R7, R4 ;  /* 0x000000071404c224 */ /* 0x000fe400078e0204 */
[----:B------:R-:W-:Y:S02]  /*17d0*/  IMAD R0, R22, R6, R13 ;  /* 0x0000000616007224 */ /* 0x000fe400078e020d */
[----:B------:R-:W-:-:S04]  /*17e0*/  @!P4 IMAD.WIDE.U32 R20, R20, R14, R26 ;  /* 0x0000000e1414c225 */ /* 0x000fc800078e001a */
[-C--:B------:R-:W-:Y:S02]  /*17f0*/  @P4 IMAD R6, R55, R16.reuse, RZ ;  /* 0x0000001037064224 */ /* 0x080fe400078e02ff */
[----:B------:R-:W-:Y:S01]  /*1800*/  @P4 IMAD.WIDE.U32 R16, R54, R16, RZ ;  /* 0x0000001036104225 */ /* 0x000fe200078e00ff */
[----:B------:R-:W-:-:S03]  /*1810*/  @!P4 MOV R12, R20 ;  /* 0x00000014000cc202 */ /* 0x000fc60000000f00 */
[----:B------:R-:W-:Y:S01]  /*1820*/  @!P4 IMAD.IADD R13, R21, 0x1, R4 ;  /* 0x00000001150dc824 */ /* 0x000fe200078e0204 */
[----:B------:R-:W-:Y:S01]  /*1830*/  MOV R4, R24 ;  /* 0x0000001800047202 */ /* 0x000fe20000000f00 */
[----:B------:R-:W-:Y:S01]  /*1840*/  IMAD.IADD R0, R25, 0x1, R0 ;  /* 0x0000000119007824 */ /* 0x000fe200078e0200 */
[----:B------:R-:W-:Y:S02]  /*1850*/  @P4 IADD3 R13, PT, PT, R17, R6, RZ ;  /* 0x00000006110d4210 */ /* 0x000fe40007ffe0ff */
[----:B------:R-:W-:Y:S02]  /*1860*/  @P4 MOV R12, R16 ;  /* 0x00000010000c4202 */ /* 0x000fe40000000f00 */
.L_x_5420:
[----:B------:R-:W-:Y:S05]  /*1870*/  BSYNC.RECONVERGENT B0 ;  /* 0x0000000000007941 */ /* 0x000fea0003800200 */
.L_x_5418:
        /* <DEDUP_REMOVED lines=26> */
[----:B------:R-:W-:-:S09]  /*1a20*/  ISETP.NE.AND P2, PT, R10, RZ, PT ;  /* 0x000000ff0a00720c */ /* 0x000fd20003f45270 */
[----:B------:R-:W-:-:S04]  /*1a30*/  @P3 VIADD R28, R28, 0x1 ;  /* 0x000000011c1c3836 */ /* 0x000fc80000000000 */
[----:B------:R-:W-:Y:S02]  /*1a40*/  IMAD.MOV.U32 R18, RZ, RZ, R28 ;  /* 0x000000ffff127224 */ /* 0x000fe400078e001c */
[----:B------:R-:W-:Y:S02]  /*1a50*/  IMAD R14, R11, R54, RZ ;  /* 0x000000360b0e7224 */ /* 0x000fe400078e02ff */
[----:B------:R-:W-:Y:S01]  /*1a60*/  IMAD.SHL.U32 R199, R197, 0x8, RZ ;  /* 0x00000008c5c77824 */ /* 0x000fe200078e00ff */
[----:B------:R-:W-:Y:S02]  /*1a70*/  @!P1 IADD3 R18, PT, PT, -R18, RZ, RZ ;  /* 0x000000ff12129210 */ /* 0x000fe40007ffe1ff */
[----:B------:R-:W-:Y:S01]  /*1a80*/  @!P2 LOP3.LUT R18, RZ, R10, RZ, 0x33, !PT ;  /* 0x0000000aff12a212 */ /* 0x000fe200078e33ff */
[C---:B------:R-:W-:Y:S02]  /*1a90*/  IMAD R10, R9.reuse, R55, R14 ;  /* 0x00000037090a7224 */ /* 0x040fe400078e020e */
[----:B------:R-:W-:Y:S01]  /*1aa0*/  IMAD.WIDE.U32 R28, R9, R54, RZ ;  /* 0x00000036091c7225 */ /* 0x000fe200078e00ff */
[----:B------:R-:W-:-:S02]  /*1ab0*/  LOP3.LUT R9, R199, 0x18, RZ, 0xc0, !PT ;  /* 0x00000018c7097812 */ /* 0x000fc400078ec0ff */
[----:B------:R-:W-:Y:S01]  /*1ac0*/  SHF.R.S32.HI R14, RZ, 0x1f, R18 ;  /* 0x0000001fff0e7819 */ /* 0x000fe20000011412 */
[----:B------:R-:W-:Y:S01]  /*1ad0*/  IMAD R11, R31, R18, RZ ;  /* 0x000000121f0b7224 */ /* 0x000fe200078e02ff */
[----:B------:R-:W-:Y:S01]  /*1ae0*/  LOP3.LUT R198, R199, 0xc0, RZ, 0xc0, !PT ;  /* 0x000000c0c7c67812 */ /* 0x000fe200078ec0ff */
[----:B------:R-:W-:Y:S01]  /*1af0*/  IMAD.IADD R10, R29, 0x1, R10 ;  /* 0x000000011d0a7824 */ /* 0x000fe200078e020a */
[----:B------:R-:W-:Y:S01]  /*1b00*/  IADD3 R12, P2, P1, R28, R12, R9 ;  /* 0x0000000c1c0c7210 */ /* 0x000fe2000795e009 */
[----:B------:R-:W-:Y:S01]  /*1b10*/  IMAD.WIDE.U32 R18, R30, R18, RZ ;  /* 0x000000121e127225 */ /* 0x000fe200078e00ff */
[----:B------:R-:W-:-:S03]  /*1b20*/  LOP3.LUT R198, R198, 0x18, R197, 0xf8, !PT ;  /* 0x00000018c6c67812 */ /* 0x000fc600078ef8c5 */
[----:B------:R-:W-:Y:S01]  /*1b30*/  IMAD R11, R14, R30, R11 ;  /* 0x0000001e0e0b7224 */ /* 0x000fe200078e020b */
[----:B------:R-:W-:Y:S02]  /*1b40*/  IADD3.X R10, PT, PT, R10, R13, RZ, P2, P1 ;  /* 0x0000000d0a0a7210 */ /* 0x000fe400017e24ff */
[----:B------:R-:W-:Y:S01]  /*1b50*/  IADD3 R18, P1, PT, R12, R18, RZ ;  /* 0x000000120c127210 */ /* 0x000fe20007f3e0ff */
[----:B------:R-:W-:Y:S01]  /*1b60*/  IMAD.IADD R11, R19, 0x1, R11 ;  /* 0x00000001130b7824 */ /* 0x000fe200078e020b */
[----:B------:R-:W-:Y:S02]  /*1b70*/  LOP3.LUT R118, R199, 0x1f20, RZ, 0xc0, !PT ;  /* 0x00001f20c7767812 */ /* 0x000fe400078ec0ff */
[----:B------:R-:W-:Y:S02]  /*1b80*/  LOP3.LUT R19, R198, R9, RZ, 0x3c, !PT ;  /* 0x00000009c6137212 */ /* 0x000fe400078e3cff */
[----:B------:R-:W-:Y:S02]  /*1b90*/  SHF.R.U32.HI R134, RZ, 0x2, R197 ;  /* 0x00000002ff867819 */ /* 0x000fe400000116c5 */
[----:B------:R-:W-:-:S02]  /*1ba0*/  LOP3.LUT R118, R118, R19, RZ, 0xfc, !PT ;  /* 0x0000001376767212 */ /* 0x000fc400078efcff */
[----:B------:R-:W-:Y:S01]  /*1bb0*/  IADD3.X R19, PT, PT, R10, R11, RZ, P1, !PT ;  /* 0x0000000b0a137210 */ /* 0x000fe20000ffe4ff */
[----:B------:R-:W-:Y:S02]  /*1bc0*/  IMAD.IADD R188, R133, 0x1, -R200 ;  /* 0x0000000185bc7824 */ /* 0x000fe400078e0ac8 */
[----:B------:R-:W-:Y:S01]  /*1bd0*/  IMAD.MOV.U32 R135, RZ, RZ, RZ ;  /* 0x000000ffff877224 */ /* 0x000fe200078e00ff */
[----:B------:R-:W1:Y:S01]  /*1be0*/  S2UR UR6, SR_CgaCtaId ;  /* 0x00000000000679c3 */ /* 0x000e620000008800 */
[----:B------:R-:W-:-:S04]  /*1bf0*/  IMAD.WIDE.U32 R14, R15, 0x40, R134 ;  /* 0x000000400f0e7825 */ /* 0x000fc800078e0086 */
[----:B------:R-:W-:-:S04]  /*1c00*/  IMAD.WIDE.U32 R18, R134, R54, R18 ;  /* 0x0000003686127225 */ /* 0x000fc800078e0012 */
[----:B------:R-:W-:Y:S02]  /*1c10*/  VIADD R193, R117, 0xffffffff ;  /* 0xffffffff75c17836 */ /* 0x000fe40000000000 */
[----:B------:R-:W-:Y:S02]  /*1c20*/  IMAD R10, R187, R134, RZ ;  /* 0x00000086bb0a7224 */ /* 0x000fe400078e02ff */
[----:B------:R-:W-:Y:S01]  /*1c30*/  IMAD.SHL.U32 R116, R193, 0x80, RZ ;  /* 0x00000080c1747824 */ /* 0x000fe200078e00ff */
[----:B------:R-:W-:Y:S02]  /*1c40*/  UMOV UR7, 0x400 ;  /* 0x0000040000077882 */ /* 0x000fe40000000000 */
[----:B-1----:R-:W-:-:S06]  /*1c50*/  ULEA UR6, UR6, UR7, 0x18 ;  /* 0x0000000706067291 */ /* 0x002fcc000f8ec0ff */
[----:B------:R-:W-:-:S04]  /*1c60*/  IMAD.U32 R185, RZ, RZ, UR6 ;  /* 0x00000006ffb97e24 */ /* 0x000fc8000f8e00ff */
[----:B------:R-:W-:Y:S02]  /*1c70*/  IMAD R118, R118, 0x2, R185 ;  /* 0x0000000276767824 */ /* 0x000fe400078e02b9 */
[----:B--2---:R-:W-:-:S04]  /*1c80*/  @P0 IMAD.WIDE.U32 R28, R24, R8, RZ ;  /* 0x00000008181c0225 */ /* 0x004fc800078e00ff */
[----:B------:R-:W-:Y:S02]  /*1c90*/  @P0 IMAD R13, R25, R8, RZ ;  /* 0x00000008190d0224 */ /* 0x000fe400078e02ff */
[----:B---3--:R-:W-:-:S04]  /*1ca0*/  @!P0 IMAD.WIDE.U32 R30, R26, R203, RZ ;  /* 0x000000cb1a1e8225 */ /* 0x008fc800078e00ff */
[----:B------:R-:W-:Y:S02]  /*1cb0*/  @!P0 IMAD.MOV.U32 R12, RZ, RZ, R30 ;  /* 0x000000ffff0c8224 */ /* 0x000fe400078e001e */
[----:B------:R-:W-:Y:S02]  /*1cc0*/  @!P0 IMAD R26, R27, R203, RZ ;  /* 0x000000cb1b1a8224 */ /* 0x000fe400078e02ff */
[----:B------:R-:W-:Y:S02]  /*1cd0*/  @P0 IMAD.MOV.U32 R12, RZ, RZ, R28 ;  /* 0x000000ffff0c0224 */ /* 0x000fe400078e001c */
[----:B------:R-:W-:Y:S01]  /*1ce0*/  @!P0 IMAD.IADD R8, R31, 0x1, R26 ;  /* 0x000000011f088824 */ /* 0x000fe200078e021a */
[----:B------:R-:W-:Y:S01]  /*1cf0*/  IADD3 R26, P2, PT, R9, R4, RZ ;  /* 0x00000004091a7210 */ /* 0x000fe20007f5e0ff */
[----:B------:R-:W-:Y:S01]  /*1d00*/  @P0 IMAD.IADD R8, R29, 0x1, R13 ;  /* 0x000000011d080824 */ /* 0x000fe200078e020d */
[----:B------:R-:W-:Y:S01]  /*1d10*/  IADD3 R12, P1, PT, R9, R12, RZ ;  /* 0x0000000c090c7210 */ /* 0x000fe20007f3e0ff */
[----:B------:R-:W-:-:S04]  /*1d20*/  VIADD R9, R134, 0x20 ;  /* 0x0000002086097836 */ /* 0x000fc80000000000 */
[----:B------:R-:W-:Y:S01]  /*1d30*/  IMAD.X R13, RZ, RZ, R8, P1 ;  /* 0x000000ffff0d7224 */ /* 0x000fe200008e0608 */
[-C--:B------:R-:W-:Y:S02]  /*1d40*/  ISETP.GE.AND P1, PT, R9, R188.reuse, PT ;  /* 0x000000bc0900720c */ /* 0x080fe40003f26270 */
[----:B------:R-:W-:Y:S01]  /*1d50*/  ISETP.GE.AND P0, PT, R134, R188, PT ;  /* 0x000000bc8600720c */ /* 0x000fe20003f06270 */
[----:B------:R-:W-:Y:S01]  /*1d60*/  IMAD R11, R23, R201, RZ ;  /* 0x000000c9170b7224 */ /* 0x000fe200078e02ff */
[----:B------:R-:W-:Y:S01]  /*1d70*/  SHF.R.S32.HI R4, RZ, 0x1f, R201 ;  /* 0x0000001fff047819 */ /* 0x000fe200000114c9 */
[----:B------:R-:W-:Y:S02]  /*1d80*/  IMAD.X R27, RZ, RZ, R0, P2 ;  /* 0x000000ffff1b7224 */ /* 0x000fe400010e0600 */
[----:B------:R-:W-:Y:S02]  /*1d90*/  IMAD R8, R55, R134, RZ ;  /* 0x0000008637087224 */ /* 0x000fe400078e02ff */
[----:B------:R-:W-:-:S02]  /*1da0*/  IMAD R4, R22, R4, R11 ;  /* 0x0000000416047224 */ /* 0x000fc400078e020b */
[----:B------:R-:W-:Y:S02]  /*1db0*/  IMAD.WIDE.U32 R22, R201, R22, R12 ;  /* 0x00000016c9167225 */ /* 0x000fe400078e000c */
[----:B------:R-:W-:Y:S02]  /*1dc0*/  @!P1 IADD3 R0, P2, PT, R14, 0x20, RZ ;  /* 0x000000200e009810 */ /* 0x000fe40007f5e0ff */
[----:B------:R-:W-:Y:S01]  /*1dd0*/  IADD3 R195, PT, PT, R19, R8, RZ ;  /* 0x0000000813c37210 */ /* 0x000fe20007ffe0ff */
[----:B------:R-:W-:Y:S01]  /*1de0*/  IMAD.IADD R23, R23, 0x1, R4 ;  /* 0x0000000117177824 */ /* 0x000fe200078e0204 */
[C---:B----4-:R-:W-:Y:S01]  /*1df0*/  LEA R194, P3, R18.reuse, R16, 0x1 ;  /* 0x0000001012c27211 */ /* 0x050fe200078608ff */
[----:B------:R-:W-:Y:S02]  /*1e00*/  @!P1 IMAD.X R13, RZ, RZ, R15, P2 ;  /* 0x000000ffff0d9224 */ /* 0x000fe400010e060f */
[-C--:B------:R-:W-:Y:S01]  /*1e10*/  @!P0 IMAD R11, R15, R24.reuse, RZ ;  /* 0x000000180f0b8224 */ /* 0x080fe200078e02ff */
[----:B------:R-:W-:Y:S01]  /*1e20*/  LEA.HI.X R195, R18, R17, R195, 0x1, P3 ;  /* 0x0000001112c37211 */ /* 0x000fe200018f0cc3 */
[----:B------:R-:W-:-:S02]  /*1e30*/  @!P1 IMAD R13, R13, R24, RZ ;  /* 0x000000180d0d9224 */ /* 0x000fc400078e02ff */
[--C-:B------:R-:W-:Y:S02]  /*1e40*/  @!P1 IMAD.MOV.U32 R16, RZ, RZ, R22.reuse ;  /* 0x000000ffff109224 */ /* 0x100fe400078e0016 */
[----:B------:R-:W-:Y:S02]  /*1e50*/  @!P1 IMAD.MOV.U32 R17, RZ, RZ, R23 ;  /* 0x000000ffff119224 */ /* 0x000fe400078e0017 */
[C---:B------:R-:W-:Y:S02]  /*1e60*/  @!P0 IMAD R11, R14.reuse, R25, R11 ;  /* 0x000000190e0b8224 */ /* 0x040fe400078e020b */
[----:B------:R-:W-:-:S04]  /*1e70*/  @!P0 IMAD.WIDE.U32 R14, R14, R24, R22 ;  /* 0x000000180e0e8225 */ /* 0x000fc800078e0016 */
[----:B------:R-:W-:Y:S02]  /*1e80*/  @!P1 IMAD R13, R25, R0, R13 ;  /* 0x00000000190d9224 */ /* 0x000fe400078e020d */
[----:B------:R-:W-:-:S04]  /*1e90*/  IMAD.WIDE.U32 R26, R134, R186, R26 ;  /* 0x000000ba861a7225 */ /* 0x000fc800078e001a */
[----:B------:R-:W-:Y:S01]  /*1ea0*/  @!P1 IMAD.WIDE.U32 R24, R24, R0, R16 ;  /* 0x0000000018189225 */ /* 0x000fe200078e0010 */
[----:B------:R-:W-:-:S03]  /*1eb0*/  LEA R192, P4, R26, R20, 0x1 ;  /* 0x000000141ac07211 */ /* 0x000fc600078808ff */
[----:B------:R-:W-:Y:S01]  /*1ec0*/  IMAD.IADD R191, R27, 0x1, R10 ;  /* 0x000000011bbf7824 */ /* 0x000fe200078e020a */
[-C--:B------:R-:W-:Y:S01]  /*1ed0*/  @!P0 LEA R10, P3, R14, R6.reuse, 0x1 ;  /* 0x000000060e0a8211 */ /* 0x080fe200078608ff */
[----:B------:R-:W-:Y:S01]  /*1ee0*/  @!P0 IMAD.IADD R11, R15, 0x1, R11 ;  /* 0x000000010f0b8824 */ /* 0x000fe200078e020b */
[----:B------:R-:W-:Y:S01]  /*1ef0*/  @!P1 IADD3 R13, PT, PT, R25, R13, RZ ;  /* 0x0000000d190d9210 */ /* 0x000fe20007ffe0ff */
[----:B------:R-:W-:Y:S01]  /*1f00*/  IMAD.IADD R0, R5, 0x1, -R116 ;  /* 0x0000000105007824 */ /* 0x000fe200078e0a74 */
[----:B------:R-:W-:Y:S02]  /*1f10*/  @!P1 LEA R16, P2, R24, R6, 0x1 ;  /* 0x0000000618109211 */ /* 0x000fe400078408ff */
[-C--:B------:R-:W-:Y:S02]  /*1f20*/  @!P0 LEA.HI.X R11, R14, R7.reuse, R11, 0x1, P3 ;  /* 0x000000070e0b8211 */ /* 0x080fe400018f0c0b */
[----:B------:R-:W-:Y:S01]  /*1f30*/  @!P1 LEA.HI.X R17, R24, R7, R13, 0x1, P2 ;  /* 0x0000000718119211 */ /* 0x000fe200010f0c0d */
[----:B------:R-:W-:Y:S01]  /*1f40*/  VIADD R7, R134, 0x60 ;  /* 0x0000006086077836 */ /* 0x000fe20000000000 */
[----:B------:R-:W-:Y:S01]  /*1f50*/  LEA.HI.X R191, R26, R21, R191, 0x1, P4 ;  /* 0x000000151abf7211 */ /* 0x000fe200020f0cbf */
[----:B------:R-:W-:Y:S01]  /*1f60*/  VIADD R13, R134, 0x40 ;  /* 0x00000040860d7836 */ /* 0x000fe20000000000 */
[-C--:B------:R-:W-:Y:S01]  /*1f70*/  ISETP.GE.AND P4, PT, R9, R0.reuse, PT ;  /* 0x000000000900720c */ /* 0x080fe20003f86270 */
[----:B------:R-:W-:Y:S01]  /*1f80*/  IMAD.SHL.U32 R4, R186, 0x20, RZ ;  /* 0x00000020ba047824 */ /* 0x000fe200078e00ff */
[-C--:B------:R-:W-:Y:S01]  /*1f90*/  ISETP.GE.AND P5, PT, R134, R0.reuse, PT ;  /* 0x000000008600720c */ /* 0x080fe20003fa6270 */
[----:B------:R-:W-:Y:S01]  /*1fa0*/  @!PT LDS RZ, [RZ] ;  /* 0x00000000fffff984 */ /* 0x000fe20000000800 */
[----:B------:R-:W-:Y:S01]  /*1fb0*/  @!PT LDS RZ, [RZ] ;  /* 0x00000000fffff984 */ /* 0x000fe20000000800 */
[----:B------:R-:W-:Y:S01]  /*1fc0*/  @!PT LDS RZ, [RZ] ;  /* 0x00000000fffff984 */ /* 0x000fe20000000800 */
[----:B------:R-:W-:Y:S01]  /*1fd0*/  @!P0 LDGSTS.E.BYPASS.LTC128B.128 [R118], desc[UR4][R10.64] ;  /* 0x000000000a768fae */ /* 0x000fe2000b981a04 */
[----:B------:R-:W-:-:S02]  /*1fe0*/  ISETP.GE.AND P2, PT, R7, R0, PT ;  /* 0x000000000700720c */ /* 0x000fc40003f46270 */
[----:B------:R-:W-:Y:S01]  /*1ff0*/  ISETP.GE.AND P3, PT, R13, R0, PT ;  /* 0x000000000d00720c */ /* 0x000fe20003f66270 */
[----:B------:R-:W-:Y:S01]  /*2000*/  @!P0 LDGSTS.E.BYPASS.LTC128B.128 [R118+0x1000], desc[UR4][R10.64+0x40] ;  /* 0x010000400a768fae */ /* 0x000fe2000b981a04 */
[----:B------:R-:W-:-:S03]  /*2010*/  SHF.L.U64.HI R6, R186, 0x5, R187 ;  /* 0x00000005ba067819 */ /* 0x000fc600000102bb */
[----:B------:R1:W-:Y:S02]  /*2020*/  @!P0 LDGSTS.E.BYPASS.LTC128B.128 [R118+0x2000], desc[UR4][R10.64+0x80] ;  /* 0x020000800a768fae */ /* 0x0003e4000b981a04 */
[-C--:B------:R-:W-:Y:S02]  /*2030*/  @!P4 LEA R8, P0, R4, R192.reuse, 0x1 ;  /* 0x000000c00408c211 */ /* 0x080fe400078008ff */
[----:B------:R-:W-:Y:S01]  /*2040*/  @!P1 LDGSTS.E.BYPASS.LTC128B.128 [R118+0x800], desc[UR4][R16.64] ;  /* 0x0080000010769fae */ /* 0x000fe2000b981a04 */
[----:B------:R-:W-:Y:S01]  /*2050*/  @!P5 MOV R14, R192 ;  /* 0x000000c0000ed202 */ /* 0x000fe20000000f00 */
[----:B------:R-:W-:Y:S02]  /*2060*/  @!P5 IMAD.MOV.U32 R15, RZ, RZ, R191 ;  /* 0x000000ffff0fd224 */ /* 0x000fe400078e00bf */
[----:B------:R-:W-:Y:S04]  /*2070*/  @!P1 LDGSTS.E.BYPASS.LTC128B.128 [R118+0x1800], desc[UR4][R16.64+0x40] ;  /* 0x0180004010769fae */ /* 0x000fe8000b981a04 */
[----:B------:R2:W-:Y:S01]  /*2080*/  @!P1 LDGSTS.E.BYPASS.LTC128B.128 [R118+0x2800], desc[UR4][R16.64+0x80] ;  /* 0x0280008010769fae */ /* 0x0005e2000b981a04 */
[----:B------:R-:W-:-:S02]  /*2090*/  ISETP.GE.AND P1, PT, R9, R0, PT ;  /* 0x000000000900720c */ /* 0x000fc40003f26270 */
[-C--:B------:R-:W-:Y:S01]  /*20a0*/  @!P4 LEA.HI.X R9, R4, R191.reuse, R6, 0x1, P0 ;  /* 0x000000bf0409c211 */ /* 0x080fe200000f0c06 */
[----:B------:R-:W-:Y:S01]  /*20b0*/  @!P5 LDGSTS.E.BYPASS.LTC128B.128 [R118+0x3000], desc[UR4][R14.64] ;  /* 0x030000000e76dfae */ /* 0x000fe2000b981a04 */
[C---:B------:R-:W-:Y:S01]  /*20c0*/  @!P3 LEA R18, P0, R186.reuse, R192, 0x7 ;  /* 0x000000c0ba12b211 */ /* 0x040fe200078038ff */
[----:B------:R-:W-:Y:S02]  /*20d0*/  @!P2 IMAD R4, R187, 0xc0, RZ ;  /* 0x000000c0bb04a824 */ /* 0x000fe400078e02ff */
[----:B------:R-:W-:Y:S01]  /*20e0*/  @!P5 LDGSTS.E.BYPASS.LTC128B.128 [R118+0x5000], desc[UR4][R14.64+0x40] ;  /* 0x050000400e76dfae */ /* 0x000fe2000b981a04 */
[----:B------:R-:W-:-:S03]  /*20f0*/  @!P3 LEA.HI.X R19, R186, R191, R187, 0x7, P0 ;  /* 0x000000bfba13b211 */ /* 0x000fc600000f3cbb */
[----:B------:R-:W-:Y:S01]  /*2100*/  @!P5 LDGSTS.E.BYPASS.LTC128B.128 [R118+0x7000], desc[UR4][R14.64+0x80] ;  /* 0x070000800e76dfae */ /* 0x000fe2000b981a04 */
[----:B-1----:R-:W-:-:S03]  /*2110*/  @!P2 IMAD.MOV.U32 R10, RZ, RZ, R192 ;  /* 0x000000ffff0aa224 */ /* 0x002fc600078e00c0 */
[----:B------:R-:W-:Y:S01]  /*2120*/  @!P4 LDGSTS.E.BYPASS.LTC128B.128 [R118+0x3800], desc[UR4][R8.64] ;  /* 0x038000000876cfae */ /* 0x000fe2000b981a04 */
[----:B------:R-:W-:-:S03]  /*2130*/  @!P2 IMAD.MOV.U32 R11, RZ, RZ, R191 ;  /* 0x000000ffff0ba224 */ /* 0x000fc600078e00bf */
[----:B------:R-:W-:Y:S01]  /*2140*/  @!P4 LDGSTS.E.BYPASS.LTC128B.128 [R118+0x5800], desc[UR4][R8.64+0x40] ;  /* 0x058000400876cfae */ /* 0x000fe2000b981a04 */
[----:B------:R-:W-:-:S03]  /*2150*/  @!P2 IMAD.WIDE.U32 R10, R186, 0xc0, R10 ;  /* 0x000000c0ba0aa825 */ /* 0x000fc600078e000a */
[----:B------:R1:W-:Y:S01]  /*2160*/  @!P4 LDGSTS.E.BYPASS.LTC128B.128 [R118+0x7800], desc[UR4][R8.64+0x80] ;  /* 0x078000800876cfae */ /* 0x0003e2000b981a04 */
[----:B--2---:R-:W-:-:S03]  /*2170*/  @!P2 IMAD.IADD R17, R11, 0x1, R4 ;  /* 0x000000010b11a824 */ /* 0x004fc600078e0204 */
[----:B------:R2:W-:Y:S01]  /*2180*/  @!P3 LDGSTS.E.BYPASS.LTC128B.128 [R118+0x4000], desc[UR4][R18.64] ;  /* 0x040000001276bfae */ /* 0x0005e2000b981a04 */
[----:B------:R-:W-:-:S03]  /*2190*/  @!P2 IMAD.MOV.U32 R16, RZ, RZ, R10 ;  /* 0x000000ffff10a224 */ /* 0x000fc600078e000a */
[----:B------:R2:W-:Y:S04]  /*21a0*/  @!P3 LDGSTS.E.BYPASS.LTC128B.128 [R118+0x6000], desc[UR4][R18.64+0x40] ;  /* 0x060000401276bfae */ /* 0x0005e8000b981a04 */
[----:B------:R2:W-:Y:S04]  /*21b0*/  @!P3 LDGSTS.E.BYPASS.LTC128B.128 [R118+0x8000], desc[UR4][R18.64+0x80] ;  /* 0x080000801276bfae */ /* 0x0005e8000b981a04 */
[----:B------:R2:W-:Y:S04]  /*21c0*/  @!P2 LDGSTS.E.BYPASS.LTC128B.128 [R118+0x4800], desc[UR4][R16.64] ;  /* 0x048000001076afae */ /* 0x0005e8000b981a04 */
[----:B------:R2:W-:Y:S04]  /*21d0*/  @!P2 LDGSTS.E.BYPASS.LTC128B.128 [R118+0x6800], desc[UR4][R16.64+0x40] ;  /* 0x068000401076afae */ /* 0x0005e8000b981a04 */
[----:B------:R2:W-:Y:S04]  /*21e0*/  @!P2 LDGSTS.E.BYPASS.LTC128B.128 [R118+0x8800], desc[UR4][R16.64+0x80] ;  /* 0x088000801076afae */ /* 0x0005e8000b981a04 */
[----:B------:R-:W0:Y:S01]  /*21f0*/  LDGDEPBAR ;  /* 0x00000000000079af */ /* 0x000e220000000000 */
[C---:B------:R-:W-:Y:S01]  /*2200*/  SHF.L.U32 R4, R197.reuse, 0x4, RZ ;  /* 0x00000004c5047819 */ /* 0x040fe200000006ff */
[----:B------:R-:W-:-:S02]  /*2210*/  IMAD.SHL.U32 R119, R197, 0x20, RZ ;  /* 0x00000020c5777824 */ /* 0x000fc400078e00ff */
[----:B------:R-:W-:Y:S01]  /*2220*/  IMAD.SHL.U32 R6, R54, 0x20, RZ ;  /* 0x0000002036067824 */ /* 0x000fe200078e00ff */
[----:B------:R-:W-:Y:S01]  /*2230*/  LOP3.LUT R10, R4, 0x100, RZ, 0xc0, !PT ;  /* 0x00000100040a7812 */ /* 0x000fe200078ec0ff */
[----:B------:R2:W5:Y:S01]  /*2240*/  LD.E R52, desc[UR4][R2.64+0x184] ;  /* 0x0001840402347980 */ /* 0x000562000c101900 */
[----:B------:R-:W-:Y:S02]  /*2250*/  ISETP.GE.AND P0, PT, R7, R0, PT ;  /* 0x000000000700720c */ /* 0x000fe40003f06270 */
[----:B-1----:R-:W-:Y:S02]  /*2260*/  LOP3.LUT R9, R10, 0x20, R119, 0xf8, !PT ;  /* 0x000000200a097812 */ /* 0x002fe400078ef877 */
[----:B------:R-:W-:Y:S02]  /*2270*/  SHF.L.U64.HI R7, R54, 0x5, R55 ;  /* 0x0000000536077819 */ /* 0x000fe40000010237 */
[----:B------:R-:W-:-:S04]  /*2280*/  @!P1 LEA R10, P2, R6, R194, 0x1 ;  /* 0x000000c2060a9211 */ /* 0x000fc800078408ff */
[----:B------:R-:W-:Y:S02]  /*2290*/  @!P1 LEA.HI.X R11, R6, R195, R7, 0x1, P2 ;  /* 0x000000c3060b9211 */ /* 0x000fe400010f0c07 */
[----:B------:R2:W5:Y:S01]  /*22a0*/  LD.E R6, desc[UR4][R2.64+0x188] ;  /* 0x0001880402067980 */ /* 0x000562000c101900 */
[----:B------:R-:W-:-:S06]  /*22b0*/  DEPBAR.LE SB0, 0x0 ;  /* 0x000080000000791a */ /* 0x000fcc0000000000 */
[----:B------:R-:W-:Y:S05]  /*22c0*/  WARPSYNC.ALL ;  /* 0x0000000000007948 */ /* 0x000fea0003800000 */
[----:B------:R-:W-:Y:S01]  /*22d0*/  BAR.SYNC.DEFER_BLOCKING 0x0 ;  /* 0x0000000000007b1d */ /* 0x000fe20000010000 */
[----:B------:R-:W-:Y:S01]  /*22e0*/  ISETP.GE.AND P4, PT, R13, R0, PT ;  /* 0x000000000d00720c */ /* 0x000fe20003f86270 */
[----:B------:R-:W-:Y:S01]  /*22f0*/  @!P0 IMAD R12, R55, 0xc0, RZ ;  /* 0x000000c0370c8824 */ /* 0x000fe200078e02ff */
[----:B------:R-:W-:Y:S01]  /*2300*/  LOP3.LUT R8, R119, 0xc0, RZ, 0xc0, !PT ;  /* 0x000000c077087812 */ /* 0x000fe200078ec0ff */
[----:B------:R-:W-:Y:S01]  /*2310*/  @!P0 IMAD.WIDE.U32 R14, R54, 0xc0, R194 ;  /* 0x000000c0360e8825 */ /* 0x000fe200078e00c2 */
[----:B------:R-:W-:-:S02]  /*2320*/  SHF.R.U32.HI R53, RZ, 0x1, R197 ;  /* 0x00000001ff357819 */ /* 0x000fc400000116c5 */
[----:B------:R-:W-:Y:S01]  /*2330*/  LOP3.LUT R4, R4, 0x3e00, RZ, 0xc0, !PT ;  /* 0x00003e0004047812 */ /* 0x000fe200078ec0ff */
[----:B------:R-:W-:Y:S01]  /*2340*/  IMAD.SHL.U32 R189, R197, 0x4, RZ ;  /* 0x00000004c5bd7824 */ /* 0x000fe200078e00ff */
[C---:B------:R-:W-:Y:S01]  /*2350*/  LOP3.LUT R0, R8.reuse, 0x8, R197, 0xf8, !PT ;  /* 0x0000000808007812 */ /* 0x040fe200078ef8c5 */
[----:B------:R-:W-:Y:S01]  /*2360*/  @!P0 IMAD.IADD R13, R15, 0x1, R12 ;  /* 0x000000010f0d8824 */ /* 0x000fe200078e020c */
[----:B------:R-:W-:Y:S01]  /*2370*/  LOP3.LUT R8, R8, 0x8, R53, 0xf8, !PT ;  /* 0x0000000808087812 */ /* 0x000fe200078ef835 */
[----:B------:R-:W-:Y:S01]  /*2380*/  @!P0 IMAD.MOV.U32 R12, RZ, RZ, R14 ;  /* 0x000000ffff0c8224 */ /* 0x000fe200078e000e */
[----:B------:R-:W-:Y:S02]  /*2390*/  LOP3.LUT R4, R4, 0x20, R119, 0xf8, !PT ;  /* 0x0000002004047812 */ /* 0x000fe400078ef877 */
[----:B------:R-:W-:Y:S02]  /*23a0*/  @!P4 LEA R14, P2, R54, R194, 0x7 ;  /* 0x000000c2360ec211 */ /* 0x000fe400078438ff */
[----:B------:R-:W-:-:S02]  /*23b0*/  LOP3.LUT R0, R0, 0x18, R189, 0x78, !PT ;  /* 0x0000001800007812 */ /* 0x000fc400078e78bd */
[----:B------:R-:W-:Y:S02]  /*23c0*/  LOP3.LUT R7, R8, 0x18, R189, 0x78, !PT ;  /* 0x0000001808077812 */ /* 0x000fe400078e78bd */
[----:B------:R-:W-:Y:S01]  /*23d0*/  LOP3.LUT R4, R4, 0x100, R119, 0xf8, !PT ;  /* 0x0000010004047812 */ /* 0x000fe200078ef877 */
[----:B------:R-:W-:Y:S01]  /*23e0*/  @!PT LDS RZ, [RZ] ;  /* 0x00000000fffff984 */ /* 0x000fe20000000800 */
[----:B------:R-:W-:Y:S01]  /*23f0*/  @!PT LDS RZ, [RZ] ;  /* 0x00000000fffff984 */ /* 0x000fe20000000800 */
[----:B------:R-:W-:Y:S01]  /*2400*/  @!PT LDS RZ, [RZ] ;  /* 0x00000000fffff984 */ /* 0x000fe20000000800 */
[----:B------:R-:W-:Y:S01]  /*2410*/  @!P5 LDGSTS.E.BYPASS.LTC128B.128 [R118+0x9000], desc[UR4][R194.64] ;  /* 0x09000000c276dfae */ /* 0x000fe2000b981a04 */
[----:B------:R-:W-:-:S03]  /*2420*/  @!P4 LEA.HI.X R15, R54, R195, R55, 0x7, P2 ;  /* 0x000000c3360fc211 */ /* 0x000fc600010f3c37 */
[----:B------:R-:W-:Y:S01]  /*2430*/  @!P5 LDGSTS.E.BYPASS.LTC128B.128 [R118+0xb000], desc[UR4][R194.64+0x40] ;  /* 0x0b000040c276dfae */ /* 0x000fe2000b981a04 */
[----:B------:R-:W-:-:S03]  /*2440*/  LOP3.LUT R0, R9, R0, RZ, 0xfc, !PT ;  /* 0x0000000009007212 */ /* 0x000fc600078efcff */
[----:B------:R-:W-:Y:S01]  /*2450*/  @!P5 LDGSTS.E.BYPASS.LTC128B.128 [R118+0xd000], desc[UR4][R194.64+0x80] ;  /* 0x0d000080c276dfae */ /* 0x000fe2000b981a04 */
[----:B------:R-:W-:-:S03]  /*2460*/  LOP3.LUT R184, R4, R7, RZ, 0xfc, !PT ;  /* 0x0000000704b87212 */ /* 0x000fc600078efcff */
        /* <DEDUP_REMOVED lines=33> */
[----:B------:R-:W4:Y:S04]  /*2680*/  LDSM.16.M88.4 R48, [R183+0x3000] ;  /* 0x00300000b730783b */ /* 0x000f280000000200 */
[----:B------:R-:W3:Y:S04]  /*2690*/  LDSM.16.M88.4 R40, [R183+0x3400] ;  /* 0x00340000b728783b */ /* 0x000ee80000000200 */
[----:B------:R-:W3:Y:S04]  /*26a0*/  LDSM.16.M88.4 R32, [R183+0x3800] ;  /* 0x00380000b720783b */ /* 0x000ee80000000200 */
[----:B------:R-:W3:Y:S04]  /*26b0*/  LDSM.16.M88.4 R24, [R183+0x3c00] ;  /* 0x003c0000b718783b */ /* 0x000ee80000000200 */
[----:B--2---:R-:W2:Y:S04]  /*26c0*/  LDSM.16.M88.4 R16, [R183+0x4000] ;  /* 0x00400000b710783b */ /* 0x004ea80000000200 */
[----:B-1----:R-:W1:Y:S04]  /*26d0*/  LDSM.16.M88.4 R8, [R183+0x4400] ;  /* 0x00440000b708783b */ /* 0x002e680000000200 */
[----:B------:R-:W1:Y:S04]  /*26e0*/  LDSM.16.M88.4 R104, [R183+0x4800] ;  /* 0x00480000b768783b */ /* 0x000e680000000200 */
[----:B------:R-:W1:Y:S01]  /*26f0*/  LDSM.16.M88.4 R64, [R183+0x4c00] ;  /* 0x004c0000b740783b */ /* 0x000e620000000200 */
[----:B------:R-:W-:-:S02]  /*2700*/  LOP3.LUT P0, RZ, R197, 0x4, RZ, 0xc0, !PT ;  /* 0x00000004c5ff7812 */ /* 0x000fc4000780c0ff */
[----:B------:R-:W-:Y:S01]  /*2710*/  MOV R4, 0x10 ;  /* 0x0000001000047802 */ /* 0x000fe20000000f00 */
[----:B------:R-:W-:Y:S03]  /*2720*/  LDSM.16.M88.4 R124, [R184+0x2000] ;  /* 0x00200000b87c783b */ /* 0x000fe60000000200 */
[----:B------:R-:W-:Y:S01]  /*2730*/  SEL R4, R4, 0xfffffff0, !P0 ;  /* 0xfffffff004047807 */ /* 0x000fe20004000000 */
[----:B------:R-:W-:Y:S04]  /*2740*/  LDSM.16.M88.4 R112, [R183+0x8c00] ;  /* 0x008c0000b770783b */ /* 0x000fe80000000200 */
[C---:B------:R-:W-:Y:S01]  /*2750*/  IMAD R182, R4.reuse, 0x2, R184 ;  /* 0x0000000204b67824 */ /* 0x040fe200078e02b8 */
[----:B------:R-:W-:Y:S01]  /*2760*/  LDSM.16.M88.4 R128, [R183+0x8400] ;  /* 0x00840000b780783b */ /* 0x000fe20000000200 */
[----:B------:R-:W-:Y:S01]  /*2770*/  IMAD R180, R4, 0x2, R183 ;  /* 0x0000000204b47824 */ /* 0x000fe200078e02b7 */
[C---:B----4-:R-:W-:Y:S02]  /*2780*/  HMMA.16816.F32.BF16 R56, R96.reuse, R48, RZ ;  /* 0x000000306038723c */ /* 0x050fe400000418ff */
[----:B------:R-:W-:Y:S04]  /*2790*/  LDSM.16.M88.4 R68, [R182] ;  /* 0x00000000b644783b */ /* 0x000fe80000000200 */
[----:B------:R-:W4:Y:S02]  /*27a0*/  LDSM.16.M88.4 R76, [R180+0x3400] ;  /* 0x00340000b44c783b */ /* 0x000f240000000200 */
[C---:B---3--:R-:W-:Y:S02]  /*27b0*/  HMMA.16816.F32.BF16 R44, R96.reuse, R40, RZ ;  /* 0x00000028602c723c */ /* 0x048fe400000418ff */
[----:B------:R-:W3:Y:S04]  /*27c0*/  LDSM.16.M88.4 R60, [R180+0x3800] ;  /* 0x00380000b43c783b */ /* 0x000ee80000000200 */
[----:B------:R-:W3:Y:S02]  /*27d0*/  LDSM.16.M88.4 R72, [R180+0x3c00] ;  /* 0x003c0000b448783b */ /* 0x000ee40000000200 */
[C---:B------:R-:W-:Y:S02]  /*27e0*/  HMMA.16816.F32.BF16 R36, R96.reuse, R32, RZ ;  /* 0x000000206024723c */ /* 0x040fe400000418ff */
[----:B------:R-:W-:Y:S04]  /*27f0*/  LDSM.16.M88.4 R80, [R180+0x3000] ;  /* 0x00300000b450783b */ /* 0x000fe80000000200 */
[----:B------:R-:W-:Y:S02]  /*2800*/  LDSM.16.M88.4 R84, [R180+0x4c00] ;  /* 0x004c0000b454783b */ /* 0x000fe40000000200 */
[C---:B------:R-:W-:Y:S02]  /*2810*/  HMMA.16816.F32.BF16 R28, R96.reuse, R24, RZ ;  /* 0x00000018601c723c */ /* 0x040fe400000418ff */
[----:B------:R-:W-:Y:S04]  /*2820*/  LDSM.16.M88.4 R120, [R183+0x8800] ;  /* 0x00880000b778783b */ /* 0x000fe80000000200 */
[----:B------:R-:W-:Y:S02]  /*2830*/  LDSM.16.M88.4 R92, [R182+0x2000] ;  /* 0x00200000b65c783b */ /* 0x000fe40000000200 */
[C---:B--2---:R-:W-:Y:S02]  /*2840*/  HMMA.16816.F32.BF16 R20, R96.reuse, R16, RZ ;  /* 0x000000106014723c */ /* 0x044fe400000418ff */
[----:B------:R-:W-:Y:S04]  /*2850*/  LDSM.16.M88.4 R88, [R180+0x7000] ;  /* 0x00700000b458783b */ /* 0x000fe80000000200 */
[----:B------:R-:W0:Y:S02]  /*2860*/  LDGDEPBAR ;  /* 0x00000000000079af */ /* 0x000e240000000000 */
        /* <DEDUP_REMOVED lines=12> */
[C---:B----4-:R-:W-:Y:S08]  /*2930*/  HMMA.16816.F32.BF16 R44, R68.reuse, R76, R44 ;  /* 0x0000004c442c723c */ /* 0x050ff0000004182c */
        /* <DEDUP_REMOVED lines=18> */
[C---:B------:R-:W-:Y:S01]  /*2a60*/  HMMA.16816.F32.BF16 R104, R68.reuse, R62, R104 ;  /* 0x0000003e4468723c */ /* 0x040fe20000041868 */
[----:B------:R-:W3:Y:S07]  /*2a70*/  LDSM.16.M88.4 R60, [R183+0x5c00] ;  /* 0x005c0000b73c783b */ /* 0x000eee0000000200 */
[C---:B------:R-:W-:Y:S08]  /*2a80*/  HMMA.16816.F32.BF16 R100, R68.reuse, R84, R100 ;  /* 0x000000544464723c */ /* 0x040ff00000041864 */
[----:B------:R-:W-:Y:S01]  /*2a90*/  HMMA.16816.F32.BF16 R96, R68, R86, R96 ;  /* 0x000000564460723c */ /* 0x000fe20000041860 */
[----:B------:R-:W3:Y:S04]  /*2aa0*/  LDSM.16.M88.4 R68, [R183+0x6000] ;  /* 0x00600000b744783b */ /* 0x000ee80000000200 */
[----:B------:R-:W-:Y:S03]  /*2ab0*/  LDSM.16.M88.4 R84, [R183+0x6c00] ;  /* 0x006c0000b754783b */ /* 0x000fe60000000200 */
[C---:B-1----:R-:W-:Y:S08]  /*2ac0*/  HMMA.16816.F32.BF16 R44, R72.reuse, R64, R44 ;  /* 0x00000040482c723c */ /* 0x042ff0000004182c */
[C---:B------:R-:W-:Y:S01]  /*2ad0*/  HMMA.16816.F32.BF16 R40, R72.reuse, R66, R40 ;  /* 0x000000424828723c */ /* 0x040fe20000041828 */
[----:B------:R-:W1:Y:S07]  /*2ae0*/  LDSM.16.M88.4 R64, [R183+0x6400] ;  /* 0x00640000b740783b */ /* 0x000e6e0000000200 */
[C---:B----4-:R-:W-:Y:S08]  /*2af0*/  HMMA.16816.F32.BF16 R56, R72.reuse, R80, R56 ;  /* 0x000000504838723c */ /* 0x050ff00000041838 */
        /* <DEDUP_REMOVED lines=36> */
[C---:B---3--:R-:W-:Y:S08]  /*2d40*/  HMMA.16816.F32.BF16 R12, R60.reuse, R68, R12 ;  /* 0x000000443c0c723c */ /* 0x048ff0000004180c */
[C---:B------:R-:W-:Y:S01]  /*2d50*/  HMMA.16816.F32.BF16 R8, R60.reuse, R70, R8 ;  /* 0x000000463c08723c */ /* 0x040fe20000041808 */
[----:B------:R-:W3:Y:S07]  /*2d60*/  LDSM.16.M88.4 R68, [R183+0x7800] ;  /* 0x00780000b744783b */ /* 0x000eee0000000200 */
[C---:B-1----:R-:W-:Y:S08]  /*2d70*/  HMMA.16816.F32.BF16 R108, R60.reuse, R64, R108 ;  /* 0x000000403c6c723c */ /* 0x042ff0000004186c */
[C---:B------:R-:W-:Y:S01]  /*2d80*/  HMMA.16816.F32.BF16 R104, R60.reuse, R66, R104 ;  /* 0x000000423c68723c */ /* 0x040fe20000041868 */
        /* <DEDUP_REMOVED lines=19> */
[----:B------:R-:W1:Y:S01]  /*2ec0*/  LDSM.16.M88.4 R60, [R180+0x8c00] ;  /* 0x008c0000b43c783b */ /* 0x000e620000000200 */
[----:B------:R-:W-:Y:S01]  /*2ed0*/  LOP3.LUT R134, R134, 0x7, RZ, 0xc0, !PT ;  /* 0x0000000786867812 */ /* 0x000fe200078ec0ff */
[----:B------:R-:W-:-:S05]  /*2ee0*/  DEPBAR.LE SB0, 0x0 ;  /* 0x000080000000791a */ /* 0x000fca0000000000 */
[C---:B------:R-:W-:Y:S08]  /*2ef0*/  HMMA.16816.F32.BF16 R100, R124.reuse, R112, R100 ;  /* 0x000000707c64723c */ /* 0x040ff00000041864 */
[C---:B------:R-:W-:Y:S08]  /*2f00*/  HMMA.16816.F32.BF16 R12, R124.reuse, R128, R12 ;  /* 0x000000807c0c723c */ /* 0x040ff0000004180c */
[C---:B------:R-:W-:Y:S08]  /*2f10*/  HMMA.16816.F32.BF16 R8, R124.reuse, R130, R8 ;  /* 0x000000827c08723c */ /* 0x040ff00000041808 */
[C---:B------:R-:W-:Y:S08]  /*2f20*/  HMMA.16816.F32.BF16 R108, R124.reuse, R120, R108 ;  /* 0x000000787c6c723c */ /* 0x040ff0000004186c */
[C---:B------:R-:W-:Y:S08]  /*2f30*/  HMMA.16816.F32.BF16 R104, R124.reuse, R122, R104 ;  /* 0x0000007a7c68723c */ /* 0x040ff00000041868 */
[----:B------:R-:W-:Y:S01]  /*2f40*/  HMMA.16816.F32.BF16 R112, R124, R114, R96 ;  /* 0x000000727c70723c */ /* 0x000fe20000041860 */
[----:B------:R-:W-:-:S02]  /*2f50*/  LOP3.LUT R53, R134, 0x1f0, R53, 0xf8, !PT ;  /* 0x000001f086357812 */ /* 0x000fc400078ef835 */
[----:B------:R-:W-:Y:S02]  /*2f60*/  ISETP.GT.AND P0, PT, R193, R190, PT ;  /* 0x000000bec100720c */ /* 0x000fe40003f04270 */
[----:B-----5:R-:W-:Y:S01]  /*2f70*/  IADD3 R6, PT, PT, R6, R5, -R133 ;  /* 0x0000000506067210 */ /* 0x020fe20007ffe885 */
[----:B------:R-:W-:Y:S01]  /*2f80*/  IMAD.IADD R53, R200, 0x1, R53 ;  /* 0x00000001c8357824 */ /* 0x000fe200078e0235 */
[----:B------:R-:W-:Y:S02]  /*2f90*/  IADD3 R52, PT, PT, R5, -R133, -R52 ;  /* 0x8000008505347210 */ /* 0x000fe40007ffe834 */
[----:B------:R-:W-:Y:S01]  /*2fa0*/  LOP3.LUT R0, R119, 0x100, RZ, 0xc0, !PT ;  /* 0x0000010077007812 */ /* 0x000fe200078ec0ff */
[C---:B------:R-:W-:Y:S01]  /*2fb0*/  IMAD.IADD R202, R53.reuse, 0x1, R6 ;  /* 0x0000000135ca7824 */ /* 0x040fe200078e0206 */
[----:B------:R-:W-:Y:S01]  /*2fc0*/  HMMA.16816.F32.BF16 R96, R92, R88, R56 ;  /* 0x000000585c60723c */ /* 0x000fe20000041838 */
[----:B------:R-:W-:Y:S01]  /*2fd0*/  IMAD.IADD R53, R53, 0x1, R52 ;  /* 0x0000000135357824 */ /* 0x000fe200078e0234 */
[----:B------:R-:W-:Y:S01]  /*2fe0*/  LOP3.LUT R0, R0, 0x20, R119, 0xf8, !PT ;  /* 0x0000002000007812 */ /* 0x000fe200078ef877 */
[----:B------:R-:W-:Y:S01]  /*2ff0*/  BSSY.RECONVERGENT B1, `(.L_x_5421) ;  /* 0x000007c000017945 */ /* 0x000fe20003800200 */
[----:B------:R-:W-:-:S04]  /*3000*/  VIADDMNMX R206, R202, 0x1, R5, PT ;  /* 0x00000001cace7846 */ /* 0x000fc80003800105 */
[----:B------:R-:W-:Y:S01]  /*3010*/  HMMA.16816.F32.BF16 R88, R92, R90, R48 ;  /* 0x0000005a5c58723c */ /* 0x000fe20000041830 */
[----:B------:R-:W-:Y:S02]  /*3020*/  LOP3.LUT R6, R0, R7, RZ, 0xfc, !PT ;  /* 0x0000000700067212 */ /* 0x000fe400078efcff */
[----:B------:R-:W-:Y:S02]  /*3030*/  VIADDMNMX R202, R202, 0x9, R5, PT ;  /* 0x00000009caca7846 */ /* 0x000fe40003800105 */
[----:B------:R-:W-:-:S03]  /*3040*/  SHF.R.U32.HI R205, RZ, 0x3, R197 ;  /* 0x00000003ffcd7819 */ /* 0x000fc600000116c5 */
[----:B------:R-:W-:Y:S01]  /*3050*/  HMMA.16816.F32.BF16 R44, R92, R84, R44 ;  /* 0x000000545c2c723c */ /* 0x000fe2000004182c */
[----:B------:R-:W-:Y:S02]  /*3060*/  VIMNMX R207, PT, PT, RZ, R53, !PT ;  /* 0x00000035ffcf7248 */ /* 0x000fe40007fe0100 */
[----:B------:R-:W-:-:S05]  /*3070*/  VIADDMNMX R204, R53, 0x8, RZ, !PT ;  /* 0x0000000835cc7846 */ /* 0x000fca00078001ff */
[C---:B------:R-:W-:Y:S08]  /*3080*/  HMMA.16816.F32.BF16 R40, R92.reuse, R86, R40 ;  /* 0x000000565c28723c */ /* 0x040ff00000041828 */
[C---:B------:R-:W-:Y:S08]  /*3090*/  HMMA.16816.F32.BF16 R36, R92.reuse, R80, R36 ;  /* 0x000000505c24723c */ /* 0x040ff00000041824 */
[C---:B------:R-:W-:Y:S08]  /*30a0*/  HMMA.16816.F32.BF16 R32, R92.reuse, R82, R32 ;  /* 0x000000525c20723c */ /* 0x040ff00000041820 */
[C---:B--2---:R-:W-:Y:S08]  /*30b0*/  HMMA.16816.F32.BF16 R28, R92.reuse, R76, R28 ;  /* 0x0000004c5c1c723c */ /* 0x044ff0000004181c */
[C---:B------:R-:W-:Y:S08]  /*30c0*/  HMMA.16816.F32.BF16 R24, R92.reuse, R78, R24 ;  /* 0x0000004e5c18723c */ /* 0x040ff00000041818 */
[C---:B----4-:R-:W-:Y:S08]  /*30d0*/  HMMA.16816.F32.BF16 R20, R92.reuse, R72, R20 ;  /* 0x000000485c14723c */ /* 0x050ff00000041814 */
[C---:B------:R-:W-:Y:S08]  /*30e0*/  HMMA.16816.F32.BF16 R16, R92.reuse, R74, R16 ;  /* 0x0000004a5c10723c */ /* 0x040ff00000041810 */
[C---:B---3--:R-:W-:Y:S08]  /*30f0*/  HMMA.16816.F32.BF16 R12, R92.reuse, R68, R12 ;  /* 0x000000445c0c723c */ /* 0x048ff0000004180c */
[C---:B------:R-:W-:Y:S08]  /*3100*/  HMMA.16816.F32.BF16 R8, R92.reuse, R70, R8 ;  /* 0x000000465c08723c */ /* 0x040ff00000041808 */
[C---:B-1----:R-:W-:Y:S08]  /*3110*/  HMMA.16816.F32.BF16 R108, R92.reuse, R64, R108 ;  /* 0x000000405c6c723c */ /* 0x042ff0000004186c */
[C---:B------:R-:W-:Y:S08]  /*3120*/  HMMA.16816.F32.BF16 R104, R92.reuse, R66, R104 ;  /* 0x000000425c68723c */ /* 0x040ff00000041868 */
        /* <DEDUP_REMOVED lines=17> */
.L_x_5424:
        /* <DEDUP_REMOVED lines=60> */
.L_x_5425:
[----:B------:R-:W-:Y:S05]  /*3600*/  BSYNC.RECONVERGENT B0 ;  /* 0x0000000000007941 */ /* 0x000fea0003800200 */
.L_x_5423:
        /* <DEDUP_REMOVED lines=26> */
.L_x_5422:
[----:B------:R-:W-:Y:S05]  /*37b0*/  BSYNC.RECONVERGENT B1 ;  /* 0x0000000000017941 */ /* 0x000fea0003800200 */
.L_x_5421:
[----:B-1----:R-:W2:Y:S01]  /*37c0*/  LD.E R49, desc[UR4][R2.64+0xdc] ;  /* 0x0000dc0402317980 */ /* 0x002ea2000c101900 */
[----:B------:R-:W-:-:S05]  /*37d0*/  IMAD.SHL.U32 R53, R197, 0x2, RZ ;  /* 0x00000002c5357824 */ /* 0x000fca00078e00ff */
[----:B------:R-:W-:-:S05]  /*37e0*/  LOP3.LUT R53, R53, 0x6, RZ, 0xc0, !PT ;  /* 0x0000000635357812 */ /* 0x000fca00078ec0ff */
[----:B------:R-:W-:-:S04]  /*37f0*/  IMAD R51, R193, 0x80, R53 ;  /* 0x00000080c1337824 */ /* 0x000fc800078e0235 */
[C---:B------:R-:W-:Y:S01]  /*3800*/  VIADD R57, R51.reuse, 0x1 ;  /* 0x0000000133397836 */ /* 0x040fe20000000000 */
[CC--:B------:R-:W-:Y:S01]  /*3810*/  ISETP.GE.AND P3, PT, R51.reuse, R207.reuse, PT ;  /* 0x000000cf3300720c */ /* 0x0c0fe20003f66270 */
[C---:B------:R-:W-:Y:S01]  /*3820*/  VIADD R227, R51.reuse, 0x8 ;  /* 0x0000000833e37836 */ /* 0x040fe20000000000 */
[CC--:B------:R-:W-:Y:S01]  /*3830*/  ISETP.GE.AND P1, PT, R51.reuse, R206.reuse, PT ;  /* 0x000000ce3300720c */ /* 0x0c0fe20003f26270 */
[----:B------:R-:W-:Y:S01]  /*3840*/  VIADD R225, R51, 0x9 ;  /* 0x0000000933e17836 */ /* 0x000fe20000000000 */
[-C--:B------:R-:W-:Y:S01]  /*3850*/  ISETP.GE.AND P0, PT, R57, R207.reuse, PT ;  /* 0x000000cf3900720c */ /* 0x080fe20003f06270 */
[----:B------:R-:W-:Y:S01]  /*3860*/  VIADD R223, R51, 0x10 ;  /* 0x0000001033df7836 */ /* 0x000fe20000000000 */
[----:B------:R-:W-:Y:S02]  /*3870*/  FSEL R69, R96, -INF , P3 ;  /* 0xff80000060457808 */ /* 0x000fe40001800000 */
[----:B------:R-:W-:Y:S01]  /*3880*/  ISETP.GE.AND P3, PT, R227, R207, PT ;  /* 0x000000cfe300720c */ /* 0x000fe20003f66270 */
        /* <DEDUP_REMOVED lines=133> */
[C---:B------:R-:W-:Y:S01]  /*40e0*/  ISETP.GE.AND P4, PT, R51.reuse, R202, PT ;  /* 0x000000ca3300720c */ /* 0x040fe20003f86270 */
[----:B------:R-:W-:Y:S01]  /*40f0*/  VIADD R51, R51, 0x79 ;  /* 0x0000007933337836 */ /* 0x000fe20000000000 */
[----:B------:R-:W-:-:S02]  /*4100*/  FSEL R127, R104, -INF , !P1 ;  /* 0xff800000687f7808 */ /* 0x000fc40004800000 */
[----:B------:R-:W-:Y:S02]  /*4110*/  ISETP.GE.AND P0, PT, R77, R207, PT ;  /* 0x000000cf4d00720c */ /* 0x000fe40003f06270 */
[-C--:B------:R-:W-:Y:S02]  /*4120*/  ISETP.GE.AND P1, PT, R79, R206.reuse, PT ;  /* 0x000000ce4f00720c */ /* 0x080fe40003f26270 */
[----:B------:R-:W-:Y:S02]  /*4130*/  FSEL R63, R100, -INF , P3 ;  /* 0xff800000643f7808 */ /* 0x000fe40001800000 */
[----:B------:R-:W-:Y:S02]  /*4140*/  FSEL R125, R105, -INF , !P5 ;  /* 0xff800000697d7808 */ /* 0x000fe40006800000 */
[----:B------:R-:W-:Y:S02]  /*4150*/  ISETP.GE.AND P5, PT, R77, R206, PT ;  /* 0x000000ce4d00720c */ /* 0x000fe40003fa6270 */
[----:B------:R-:W-:-:S02]  /*4160*/  FSEL R61, R101, -INF , P0 ;  /* 0xff800000653d7808 */ /* 0x000fc40000000000 */
[----:B------:R-:W-:Y:S02]  /*4170*/  FSEL R63, R63, -INF , !P1 ;  /* 0xff8000003f3f7808 */ /* 0x000fe40004800000 */
[----:B------:R-:W-:Y:S02]  /*4180*/  ISETP.GE.AND P1, PT, R51, R207, PT ;  /* 0x000000cf3300720c */ /* 0x000fe40003f26270 */
[----:B------:R-:W-:Y:S02]  /*4190*/  FSEL R61, R61, -INF , !P5 ;  /* 0xff8000003d3d7808 */ /* 0x000fe40006800000 */
[C---:B------:R-:W-:Y:S02]  /*41a0*/  ISETP.GE.AND P0, PT, R57.reuse, R204, PT ;  /* 0x000000cc3900720c */ /* 0x040fe40003f06270 */
[----:B------:R-:W-:Y:S02]  /*41b0*/  ISETP.GE.AND P5, PT, R57, R202, PT ;  /* 0x000000ca3900720c */ /* 0x000fe40003fa6270 */
[----:B------:R-:W-:-:S02]  /*41c0*/  FSEL R57, R113, -INF , P1 ;  /* 0xff80000071397808 */ /* 0x000fc40000800000 */
[----:B------:R-:W-:Y:S02]  /*41d0*/  ISETP.GE.AND P1, PT, R51, R206, PT ;  /* 0x000000ce3300720c */ /* 0x000fe40003f26270 */
[----:B------:R-:W-:Y:S02]  /*41e0*/  FSEL R21, R99, -INF , P0 ;  /* 0xff80000063157808 */ /* 0x000fe40000000000 */
[----:B------:R-:W-:Y:S02]  /*41f0*/  FSEL R57, R57, -INF , !P1 ;  /* 0xff80000039397808 */ /* 0x000fe40004800000 */
[-C--:B------:R-:W-:Y:S02]  /*4200*/  ISETP.GE.AND P1, PT, R225, R204.reuse, PT ;  /* 0x000000cce100720c */ /* 0x080fe40003f26270 */
[----:B------:R-:W-:Y:S02]  /*4210*/  ISETP.GE.AND P0, PT, R223, R204, PT ;  /* 0x000000ccdf00720c */ /* 0x000fe40003f06270 */
[----:B------:R-:W-:-:S02]  /*4220*/  ISETP.GE.AND P3, PT, R71, R207, PT ;  /* 0x000000cf4700720c */ /* 0x000fc40003f66270 */
[----:B------:R-:W-:Y:S02]  /*4230*/  FSEL R13, R91, -INF , P1 ;  /* 0xff8000005b0d7808 */ /* 0x000fe40000800000 */
[----:B------:R-:W-:Y:S02]  /*4240*/  FSEL R9, R46, -INF , P0 ;  /* 0xff8000002e097808 */ /* 0x000fe40000000000 */
[-C--:B------:R-:W-:Y:S02]  /*4250*/  ISETP.GE.AND P1, PT, R221, R204.reuse, PT ;  /* 0x000000ccdd00720c */ /* 0x080fe40003f26270 */
[----:B------:R-:W-:Y:S02]  /*4260*/  ISETP.GE.AND P0, PT, R215, R204, PT ;  /* 0x000000ccd700720c */ /* 0x000fe40003f06270 */
[----:B------:R-:W-:Y:S02]  /*4270*/  FSEL R59, R112, -INF , P3 ;  /* 0xff800000703b7808 */ /* 0x000fe40001800000 */
[----:B------:R-:W-:-:S02]  /*4280*/  ISETP.GE.AND P3, PT, R71, R206, PT ;  /* 0x000000ce4700720c */ /* 0x000fc40003f66270 */
[----:B------:R-:W-:Y:S02]  /*4290*/  FSEL R8, R98, -INF , P2 ;  /* 0xff80000062087808 */ /* 0x000fe40001000000 */
[-C--:B------:R-:W-:Y:S02]  /*42a0*/  ISETP.GE.AND P2, PT, R227, R204.reuse, PT ;  /* 0x000000cce300720c */ /* 0x080fe40003f46270 */
[----:B------:R-:W-:Y:S02]  /*42b0*/  FSEL R33, R47, -INF , P1 ;  /* 0xff8000002f217808 */ /* 0x000fe40000800000 */
[----:B------:R-:W-:Y:S02]  /*42c0*/  FSEL R25, R43, -INF , P0 ;  /* 0xff8000002b197808 */ /* 0x000fe40000000000 */
[-C--:B------:R-:W-:Y:S02]  /*42d0*/  ISETP.GE.AND P1, PT, R213, R204.reuse, PT ;  /* 0x000000ccd500720c */ /* 0x080fe40003f26270 */
[----:B------:R-:W-:-:S02]  /*42e0*/  ISETP.GE.AND P0, PT, R211, R204, PT ;  /* 0x000000ccd300720c */ /* 0x000fc40003f06270 */
[----:B------:R-:W-:Y:S02]  /*42f0*/  FSEL R59, R59, -INF , !P3 ;  /* 0xff8000003b3b7808 */ /* 0x000fe40005800000 */
[-C--:B------:R-:W-:Y:S02]  /*4300*/  ISETP.GE.AND P3, PT, R227, R202.reuse, PT ;  /* 0x000000cae300720c */ /* 0x080fe40003f66270 */
[----:B------:R-:W-:Y:S02]  /*4310*/  FSEL R17, R90, -INF , P2 ;  /* 0xff8000005a117808 */ /* 0x000fe40001000000 */
        /* <DEDUP_REMOVED lines=9> */
[----:B------:R-:W-:Y:S02]  /*43b0*/  ISETP.GE.AND P3, PT, R219, R204, PT ;  /* 0x000000ccdb00720c */ /* 0x000fe40003f66270 */
[----:B------:R-:W-:Y:S02]  /*43c0*/  FSEL R33, R33, -INF , !P5 ;  /* 0xff80000021217808 */ /* 0x000fe40006800000 */
[----:B------:R-:W-:Y:S02]  /*43d0*/  ISETP.GE.AND P5, PT, R211, R202, PT ;  /* 0x000000cad300720c */ /* 0x000fe40003fa6270 */
[----:B------:R-:W-:Y:S02]  /*43e0*/  FSEL R35, R35, -INF , P1 ;  /* 0xff80000023237808 */ /* 0x000fe40000800000 */
[----:B------:R-:W-:Y:S02]  /*43f0*/  FSEL R30, R30, -INF , P0 ;  /* 0xff8000001e1e7808 */ /* 0x000fe40000000000 */
[----:B------:R-:W-:-:S02]  /*4400*/  ISETP.GE.AND P1, PT, R175, R204, PT ;  /* 0x000000ccaf00720c */ /* 0x000fc40003f26270 */
[----:B------:R-:W-:Y:S02]  /*4410*/  ISETP.GE.AND P0, PT, R163, R204, PT ;  /* 0x000000cca300720c */ /* 0x000fe40003f06270 */
[----:B------:R-:W-:Y:S02]  /*4420*/  FSEL R13, R13, -INF , !P4 ;  /* 0xff8000000d0d7808 */ /* 0x000fe40006000000 */
[-C--:B------:R-:W-:Y:S02]  /*4430*/  ISETP.GE.AND P2, PT, R223, R202.reuse, PT ;  /* 0x000000cadf00720c */ /* 0x080fe40003f46270 */
[----:B------:R-:W-:Y:S02]  /*4440*/  ISETP.GE.AND P4, PT, R219, R202, PT ;  /* 0x000000cadb00720c */ /* 0x000fe40003f86270 */
[----:B------:R-:W-:Y:S02]  /*4450*/  FSEL R29, R42, -INF , P3 ;  /* 0xff8000002a1d7808 */ /* 0x000fe40001800000 */
[----:B------:R-:W-:-:S02]  /*4460*/  FSEL R225, R39, -INF , !P5 ;  /* 0xff80000027e17808 */ /* 0x000fc40006800000 */
[----:B------:R-:W-:Y:S02]  /*4470*/  ISETP.GE.AND P5, PT, R175, R202, PT ;  /* 0x000000caaf00720c */ /* 0x000fe40003fa6270 */
[----:B------:R-:W-:Y:S02]  /*4480*/  FSEL R31, R31, -INF , P1 ;  /* 0xff8000001f1f7808 */ /* 0x000fe40000800000 */
[----:B------:R-:W-:Y:S02]  /*4490*/  FSEL R27, R27, -INF , P0 ;  /* 0xff8000001b1b7808 */ /* 0x000fe40000000000 */
[----:B------:R-:W-:Y:S02]  /*44a0*/  ISETP.GE.AND P0, PT, R159, R204, PT ;  /* 0x000000cc9f00720c */ /* 0x000fe40003f06270 */
[----:B------:R-:W-:Y:S02]  /*44b0*/  FSEL R9, R9, -INF , !P2 ;  /* 0xff80000009097808 */ /* 0x000fe40005000000 */
[----:B------:R-:W-:-:S02]  /*44c0*/  FSEL R29, R29, -INF , !P4 ;  /* 0xff8000001d1d7808 */ /* 0x000fc40006000000 */
[----:B------:R-:W-:Y:S02]  /*44d0*/  ISETP.GE.AND P2, PT, R215, R202, PT ;  /* 0x000000cad700720c */ /* 0x000fe40003f46270 */
[----:B------:R-:W-:Y:S02]  /*44e0*/  ISETP.GE.AND P4, PT, R181, R204, PT ;  /* 0x000000ccb500720c */ /* 0x000fe40003f86270 */
[----:B------:R-:W-:Y:S02]  /*44f0*/  FSEL R215, R31, -INF , !P5 ;  /* 0xff8000001fd77808 */ /* 0x000fe40006800000 */
[----:B------:R-:W-:Y:S02]  /*4500*/  ISETP.GE.AND P5, PT, R159, R202, PT ;  /* 0x000000ca9f00720c */ /* 0x000fe40003fa6270 */
[----:B------:R-:W-:Y:S02]  /*4510*/  FSEL R23, R23, -INF , P0 ;  /* 0xff80000017177808 */ /* 0x000fe40000000000 */
[----:B------:R-:W-:-:S02]  /*4520*/  FSEL R34, R34, -INF , P4 ;  /* 0xff80000022227808 */ /* 0x000fc40002000000 */
[----:B------:R-:W-:Y:S02]  /*4530*/  ISETP.GE.AND P4, PT, R177, R202, PT ;  /* 0x000000cab100720c */ /* 0x000fe40003f86270 */
[-C--:B------:R-:W-:Y:S02]  /*4540*/  ISETP.GE.AND P0, PT, R137, R204.reuse, PT ;  /* 0x000000cc8900720c */ /* 0x080fe40003f06270 */
[----:B------:R-:W-:Y:S02]  /*4550*/  FSEL R177, R23, -INF , !P5 ;  /* 0xff80000017b17808 */ /* 0x000fe40006800000 */
[----:B------:R-:W-:Y:S02]  /*4560*/  ISETP.GE.AND P5, PT, R129, R204, PT ;  /* 0x000000cc8100720c */ /* 0x000fe40003fa6270 */
[----:B------:R-:W-:Y:S02]  /*4570*/  FMNMX3.FTZ R0, R69, R58, R7, !PT ;  /* 0x0000003a45007276 */ /* 0x000fe40007810007 */
[----:B------:R-:W-:-:S02]  /*4580*/  FSEL R14, R14, -INF , P0 ;  /* 0xff8000000e0e7808 */ /* 0x000fc40000000000 */
[----:B------:R-:W-:Y:S02]  /*4590*/  ISETP.GE.AND P0, PT, R129, R202, PT ;  /* 0x000000ca8100720c */ /* 0x000fe40003f06270 */
[----:B------:R-:W-:Y:S02]  /*45a0*/  FSEL R10, R10, -INF , P5 ;  /* 0xff8000000a0a7808 */ /* 0x000fe40002800000 */
[----:B------:R-:W-:Y:S02]  /*45b0*/  FMNMX3.FTZ R0, R0, R5, R83, !PT ;  /* 0x0000000500007276 */ /* 0x000fe40007810053 */
[----:B------:R-:W-:Y:S02]  /*45c0*/  FSEL R159, R10, -INF , !P0 ;  /* 0xff8000000a9f7808 */ /* 0x000fe40004000000 */
[----:B------:R-:W-:Y:S02]  /*45d0*/  FMNMX3.FTZ R0, R0, R81, R75, !PT ;  /* 0x0000005100007276 */ /* 0x000fe4000781004b */
[----:B------:R-:W-:-:S02]  /*45e0*/  FMNMX3.FTZ R10, R8, R21, R17, !PT ;  /* 0x00000015080a7276 */ /* 0x000fc40007810011 */
[----:B------:R-:W-:Y:S02]  /*45f0*/  FMNMX3.FTZ R0, R0, R73, R123, !PT ;  /* 0x0000004900007276 */ /* 0x000fe4000781007b */
[-C--:B------:R-:W-:Y:S02]  /*4600*/  ISETP.GE.AND P3, PT, R213, R202.reuse, PT ;  /* 0x000000cad500720c */ /* 0x080fe40003f66270 */
[----:B------:R-:W-:Y:S02]  /*4610*/  FMNMX3.FTZ R10, R10, R13, R9, !PT ;  /* 0x0000000d0a0a7276 */ /* 0x000fe40007810009 */
[----:B------:R-:W-:Y:S02]  /*4620*/  FSEL R25, R25, -INF , !P2 ;  /* 0xff80000019197808 */ /* 0x000fe40005000000 */
[----:B------:R-:W-:Y:S02]  /*4630*/  ISETP.GE.AND P2, PT, R181, R202, PT ;  /* 0x000000cab500720c */ /* 0x000fe40003f46270 */
[----:B------:R-:W-:-:S02]  /*4640*/  FMNMX3.FTZ R0, R0, R67, R121, !PT ;  /* 0x0000004300007276 */ /* 0x000fc40007810079 */
[----:B------:R-:W-:Y:S02]  /*4650*/  FSEL R227, R38, -INF , !P3 ;  /* 0xff80000026e37808 */ /* 0x000fe40005800000 */
[----:B------:R-:W-:Y:S02]  /*4660*/  FMNMX3.FTZ R10, R10, R33, R29, !PT ;  /* 0x000000210a0a7276 */ /* 0x000fe4000781001d */
[----:B------:R-:W-:Y:S02]  /*4670*/  ISETP.GE.AND P3, PT, R179, R202, PT ;  /* 0x000000cab300720c */ /* 0x000fe40003f66270 */
[----:B------:R-:W-:Y:S02]  /*4680*/  FSEL R223, R34, -INF , !P2 ;  /* 0xff80000022df7808 */ /* 0x000fe40005000000 */
[----:B------:R-:W-:Y:S02]  /*4690*/  ISETP.GE.AND P2, PT, R173, R204, PT ;  /* 0x000000ccad00720c */ /* 0x000fe40003f46270 */
[----:B------:R-:W-:-:S02]  /*46a0*/  FMNMX3.FTZ R0, R0, R65, R147, !PT ;  /* 0x0000004100007276 */ /* 0x000fc40007810093 */
[----:B------:R-:W-:Y:S02]  /*46b0*/  FMNMX3.FTZ R10, R10, R25, R227, !PT ;  /* 0x000000190a0a7276 */ /* 0x000fe400078100e3 */
[----:B------:R-:W-:Y:S02]  /*46c0*/  FSEL R221, R35, -INF , !P3 ;  /* 0xff80000023dd7808 */ /* 0x000fe40005800000 */
[----:B------:R-:W-:Y:S02]  /*46d0*/  ISETP.GE.AND P3, PT, R173, R202, PT ;  /* 0x000000caad00720c */ /* 0x000fe40003f66270 */
[----:B------:R-:W-:Y:S02]  /*46e0*/  FSEL R26, R26, -INF , P2 ;  /* 0xff8000001a1a7808 */ /* 0x000fe40001000000 */
[----:B------:R-:W-:Y:S02]  /*46f0*/  FMNMX3.FTZ R0, R0, R143, R145, !PT ;  /* 0x0000008f00007276 */ /* 0x000fe40007810091 */
[----:B------:R-:W-:-:S02]  /*4700*/  FSEL R219, R30, -INF , !P4 ;  /* 0xff8000001edb7808 */ /* 0x000fc40006000000 */
[----:B------:R-:W-:Y:S02]  /*4710*/  ISETP.GE.AND P1, PT, R161, R204, PT ;  /* 0x000000cca100720c */ /* 0x000fe40003f26270 */
[----:B------:R-:W-:Y:S02]  /*4720*/  FMNMX3.FTZ R10, R10, R225, R223, !PT ;  /* 0x000000e10a0a7276 */ /* 0x000fe400078100df */
[-C--:B------:R-:W-:Y:S02]  /*4730*/  ISETP.GE.AND P4, PT, R163, R202.reuse, PT ;  /* 0x000000caa300720c */ /* 0x080fe40003f86270 */
[----:B------:R-:W-:Y:S02]  /*4740*/  FSEL R213, R26, -INF , !P3 ;  /* 0xff8000001ad57808 */ /* 0x000fe40005800000 */
[----:B------:R-:W-:Y:S02]  /*4750*/  FMNMX3.FTZ R0, R0, R141, R171, !PT ;  /* 0x0000008d00007276 */ /* 0x000fe400078100ab */
[----:B------:R-:W-:-:S02]  /*4760*/  ISETP.GE.AND P2, PT, R161, R202, PT ;  /* 0x000000caa100720c */ /* 0x000fc40003f46270 */
[-C--:B------:R-:W-:Y:S02]  /*4770*/  ISETP.GE.AND P3, PT, R157, R204.reuse, PT ;  /* 0x000000cc9d00720c */ /* 0x080fe40003f66270 */
[----:B------:R-:W-:Y:S02]  /*4780*/  FSEL R22, R22, -INF , P1 ;  /* 0xff80000016167808 */ /* 0x000fe40000800000 */
[----:B------:R-:W-:Y:S02]  /*4790*/  FMNMX3.FTZ R10, R10, R221, R219, !PT ;  /* 0x000000dd0a0a7276 */ /* 0x000fe400078100db */
[----:B------:R-:W-:Y:S02]  /*47a0*/  ISETP.GE.AND P1, PT, R139, R204, PT ;  /* 0x000000cc8b00720c */ /* 0x000fe40003f26270 */
[----:B------:R-:W-:Y:S02]  /*47b0*/  FSEL R211, R27, -INF , !P4 ;  /* 0xff8000001bd37808 */ /* 0x000fe40006000000 */
[----:B------:R-:W-:-:S02]  /*47c0*/  FMNMX3.FTZ R0, R0, R167, R169, !PT ;  /* 0x000000a700007276 */ /* 0x000fc400078100a9 */
[-C--:B------:R-:W-:Y:S02]  /*47d0*/  ISETP.GE.AND P4, PT, R157, R202.reuse, PT ;  /* 0x000000ca9d00720c */ /* 0x080fe40003f86270 */
[----:B------:R-:W-:Y:S02]  /*47e0*/  FSEL R179, R22, -INF , !P2 ;  /* 0xff80000016b37808 */ /* 0x000fe40005000000 */
[----:B------:R-:W-:Y:S02]  /*47f0*/  FSEL R18, R18, -INF , P3 ;  /* 0xff80000012127808 */ /* 0x000fe40001800000 */
[----:B------:R-:W-:Y:S02]  /*4800*/  FMNMX3.FTZ R10, R10, R215, R213, !PT ;  /* 0x000000d70a0a7276 */ /* 0x000fe400078100d5 */
[----:B------:R-:W-:Y:S02]  /*4810*/  ISETP.GE.AND P2, PT, R139, R202, PT ;  /* 0x000000ca8b00720c */ /* 0x000fe40003f46270 */
[----:B------:R-:W-:-:S02]  /*4820*/  FSEL R19, R19, -INF , P1 ;  /* 0xff80000013137808 */ /* 0x000fc40000800000 */
[----:B------:R-:W-:Y:S02]  /*4830*/  ISETP.GE.AND P1, PT, R135, R204, PT ;  /* 0x000000cc8700720c */ /* 0x000fe40003f26270 */
[----:B------:R-:W-:Y:S02]  /*4840*/  FMNMX3.FTZ R0, R0, R165, R155, !PT ;  /* 0x000000a500007276 */ /* 0x000fe4000781009b */
[----:B------:R-:W-:Y:S02]  /*4850*/  ISETP.GE.AND P3, PT, R137, R202, PT ;  /* 0x000000ca8900720c */ /* 0x000fe40003f66270 */
[----:B------:R-:W-:Y:S02]  /*4860*/  FSEL R175, R18, -INF , !P4 ;  /* 0xff80000012af7808 */ /* 0x000fe40006000000 */
[----:B------:R-:W-:Y:S02]  /*4870*/  FMNMX3.FTZ R10, R10, R211, R179, !PT ;  /* 0x000000d30a0a7276 */ /* 0x000fe400078100b3 */
[----:B------:R-:W-:-:S02]  /*4880*/  FSEL R173, R19, -INF , !P2 ;  /* 0xff80000013ad7808 */ /* 0x000fc40005000000 */
[----:B------:R-:W-:Y:S02]  /*4890*/  ISETP.GE.AND P2, PT, R119, R204, PT ;  /* 0x000000cc7700720c */ /* 0x000fe40003f46270 */
[----:B------:R-:W-:Y:S02]  /*48a0*/  FSEL R15, R15, -INF , P1 ;  /* 0xff8000000f0f7808 */ /* 0x000fe40000800000 */
[----:B------:R-:W-:Y:S02]  /*48b0*/  FMNMX3.FTZ R0, R0, R153, R151, !PT ;  /* 0x0000009900007276 */ /* 0x000fe40007810097 */
[----:B------:R-:W-:Y:S02]  /*48c0*/  ISETP.GE.AND P4, PT, R135, R202, PT ;  /* 0x000000ca8700720c */ /* 0x000fe40003f86270 */
[----:B------:R-:W-:Y:S02]  /*48d0*/  FSEL R163, R14, -INF , !P3 ;  /* 0xff8000000ea37808 */ /* 0x000fe40005800000 */
[----:B------:R-:W-:-:S02]  /*48e0*/  ISETP.GE.AND P1, PT, R95, R204, PT ;  /* 0x000000cc5f00720c */ /* 0x000fc40003f26270 */
[----:B------:R-:W-:Y:S02]  /*48f0*/  FMNMX3.FTZ R10, R10, R177, R175, !PT ;  /* 0x000000b10a0a7276 */ /* 0x000fe400078100af */
[----:B------:R-:W-:Y:S02]  /*4900*/  FSEL R11, R11, -INF , P2 ;  /* 0xff8000000b0b7808 */ /* 0x000fe40001000000 */
[----:B------:R-:W-:Y:S02]  /*4910*/  ISETP.GE.AND P3, PT, R119, R202, PT ;  /* 0x000000ca7700720c */ /* 0x000fe40003f66270 */
[----:B------:R-:W-:Y:S02]  /*4920*/  ISETP.GE.AND P2, PT, R93, R204, PT ;  /* 0x000000cc5d00720c */ /* 0x000fe40003f46270 */
[----:B------:R-:W-:Y:S02]  /*4930*/  FMNMX3.FTZ R0, R0, R149, R133, !PT ;  /* 0x0000009500007276 */ /* 0x000fe40007810085 */
[----:B------:R-:W-:-:S02]  /*4940*/  ISETP.GE.AND P5, PT, R95, R202, PT ;  /* 0x000000ca5f00720c */ /* 0x000fc40003fa6270 */
[----:B------:R-:W-:Y:S02]  /*4950*/  FSEL R161, R15, -INF , !P4 ;  /* 0xff8000000fa17808 */ /* 0x000fe40006000000 */
[----:B------:R-:W-:Y:S02]  /*4960*/  ISETP.GE.AND P0, PT, R87, R204, PT ;  /* 0x000000cc5700720c */ /* 0x000fe40003f06270 */
[----:B------:R-:W-:Y:S02]  /*4970*/  FSEL R110, R110, -INF , P1 ;  /* 0xff8000006e6e7808 */ /* 0x000fe40000800000 */
[----:B------:R-:W-:Y:S02]  /*4980*/  FMNMX3.FTZ R10, R10, R173, R163, !PT ;  /* 0x000000ad0a0a7276 */ /* 0x000fe400078100a3 */
[----:B------:R-:W-:Y:S02]  /*4990*/  ISETP.GE.AND P4, PT, R93, R202, PT ;  /* 0x000000ca5d00720c */ /* 0x000fe40003f86270 */
[----:B------:R-:W-:-:S02]  /*49a0*/  FSEL R157, R11, -INF , !P3 ;  /* 0xff8000000b9d7808 */ /* 0x000fc40005800000 */
[----:B------:R-:W-:Y:S02]  /*49b0*/  ISETP.GE.AND P1, PT, R85, R204, PT ;  /* 0x000000cc5500720c */ /* 0x000fe40003f26270 */
[----:B------:R-:W-:Y:S02]  /*49c0*/  FSEL R111, R111, -INF , P2 ;  /* 0xff8000006f6f7808 */ /* 0x000fe40001000000 */
[----:B------:R-:W-:Y:S02]  /*49d0*/  FMNMX3.FTZ R12, R0, R131, R127, !PT ;  /* 0x00000083000c7276 */ /* 0x000fe4000781007f */
[----:B------:R-:W-:Y:S02]  /*49e0*/  ISETP.GE.AND P3, PT, R87, R202, PT ;  /* 0x000000ca5700720c */ /* 0x000fe40003f66270 */
[----:B------:R-:W-:Y:S02]  /*49f0*/  FSEL R137, R110, -INF , !P5 ;  /* 0xff8000006e897808 */ /* 0x000fe40006800000 */
[----:B------:R-:W-:-:S02]  /*4a00*/  ISETP.GE.AND P2, PT, R79, R204, PT ;  /* 0x000000cc4f00720c */ /* 0x000fc40003f46270 */
[----:B------:R-:W-:Y:S02]  /*4a10*/  FSEL R106, R106, -INF , P0 ;  /* 0xff8000006a6a7808 */ /* 0x000fe40000000000 */
[----:B------:R-:W-:Y:S02]  /*4a20*/  FMNMX3.FTZ R0, R10, R161, R159, !PT ;  /* 0x000000a10a007276 */ /* 0x000fe4000781009f */
[----:B------:R-:W-:Y:S02]  /*4a30*/  FSEL R139, R111, -INF , !P4 ;  /* 0xff8000006f8b7808 */ /* 0x000fe40006000000 */
[----:B------:R-:W-:Y:S02]  /*4a40*/  ISETP.GE.AND P0, PT, R77, R204, PT ;  /* 0x000000cc4d00720c */ /* 0x000fe40003f06270 */
[----:B------:R-:W-:Y:S02]  /*4a50*/  FSEL R107, R107, -INF , P1 ;  /* 0xff8000006b6b7808 */ /* 0x000fe40000800000 */
[----:B------:R-:W-:-:S02]  /*4a60*/  ISETP.GE.AND P5, PT, R85, R202, PT ;  /* 0x000000ca5500720c */ /* 0x000fc40003fa6270 */
        /* <DEDUP_REMOVED lines=8> */
[----:B------:R-:W-:Y:S02]  /*4af0*/  ISETP.GE.AND P2, PT, R71, R202, PT ;  /* 0x000000ca4700720c */ /* 0x000fe40003f46270 */
[----:B------:R-:W-:Y:S02]  /*4b00*/  ISETP.GE.AND P0, PT, R51, R204, PT ;  /* 0x000000cc3300720c */ /* 0x000fe40003f06270 */
[----:B------:R-:W-:Y:S02]  /*4b10*/  FSEL R50, R114, -INF , P1 ;  /* 0xff80000072327808 */ /* 0x000fe40000800000 */
[----:B------:R-:W-:-:S02]  /*4b20*/  FSEL R129, R107, -INF , !P5 ;  /* 0xff8000006b817808 */ /* 0x000fc40006800000 */
[----:B------:R-:W-:Y:S02]  /*4b30*/  FSEL R56, R56, -INF , !P4 ;  /* 0xff80000038387808 */ /* 0x000fe40006000000 */
[----:B------:R-:W-:Y:S02]  /*4b40*/  FMNMX3.FTZ R0, R0, R139, R135, !PT ;  /* 0x0000008b00007276 */ /* 0x000fe40007810087 */
[----:B------:R-:W-:Y:S02]  /*4b50*/  FMNMX3.FTZ R12, R12, R61, R59, !PT ;  /* 0x0000003d0c0c7276 */ /* 0x000fe4000781003b */
[----:B------:R-:W-:Y:S02]  /*4b60*/  ISETP.GE.AND P1, PT, R51, R202, PT ;  /* 0x000000ca3300720c */ /* 0x000fe40003f26270 */
[----:B------:R-:W-:Y:S02]  /*4b70*/  FSEL R48, R115, -INF , P0 ;  /* 0xff80000073307808 */ /* 0x000fe40000000000 */
        /* <DEDUP_REMOVED lines=13> */
[----:B------:R-:W-:-:S04]  /*4c50*/  IMAD R181, R6, 0x2, R185 ;  /* 0x0000000206b57824 */ /* 0x000fc800078e02b9 */
[----:B------:R-:W-:Y:S01]  /*4c60*/  IMAD R119, R4, 0x2, R181 ;  /* 0x0000000204777824 */ /* 0x000fe200078e02b5 */
[----:B------:R-:W-:Y:S04]  /*4c70*/  LDSM.16.MT88.4 R108, [R181+0x9000] ;  /* 0x00900000b56c783b */ /* 0x000fe80000004200 */
[----:B------:R-:W4:Y:S04]  /*4c80*/  LDSM.16.MT88.4 R84, [R119+0xb000] ;  /* 0x00b000007754783b */ /* 0x000f280000004200 */
[----:B------:R-:W5:Y:S01]  /*4c90*/  LDSM.16.MT88.4 R100, [R119+0x9000] ;  /* 0x009000007764783b */ /* 0x000f620000004200 */
[----:B-1----:R-:W-:-:S03]  /*4ca0*/  FMNMX.FTZ R52, R15, R52, !PT ;  /* 0x000000340f347209 */ /* 0x002fc60007810000 */
[----:B------:R-:W1:Y:S01]  /*4cb0*/  LDSM.16.MT88.4 R92, [R181+0xb000] ;  /* 0x00b00000b55c783b */ /* 0x000e620000004200 */
[----:B------:R-:W-:Y:S01]  /*4cc0*/  FSETP.NEU.FTZ.AND P0, PT, R52, -INF , PT ;  /* 0xff8000003400780b */ /* 0x000fe20003f1d000 */
[----:B--2---:R-:W-:Y:S02]  /*4cd0*/  FMUL.FTZ R60, R49, R52 ;  /* 0x00000034313c7220 */ /* 0x004fe40000410000 */
[----:B------:R-:W2:Y:S01]  /*4ce0*/  LDSM.16.MT88.4 R76, [R181+0xd000] ;  /* 0x00d00000b54c783b */ /* 0x000ea20000004200 */
[----:B---3--:R-:W-:Y:S02]  /*4cf0*/  FMNMX.FTZ R0, R11, R0, !PT ;  /* 0x000000000b007209 */ /* 0x008fe40007810000 */
[----:B------:R-:W-:Y:S02]  /*4d00*/  FSEL R60, R60, RZ, P0 ;  /* 0x000000ff3c3c7208 */ /* 0x000fe40000000000 */
[----:B------:R-:W-:Y:S01]  /*4d10*/  FSETP.NEU.FTZ.AND P0, PT, R0, -INF , PT ;  /* 0xff8000000000780b */ /* 0x000fe20003f1d000 */
[----:B------:R-:W-:-:S02]  /*4d20*/  FMUL.FTZ R6, R49, R0 ;  /* 0x0000000031067220 */ /* 0x000fc40000410000 */
[----:B------:R-:W-:-:S03]  /*4d30*/  FFMA.FTZ R46, R58, R49, -R60 ;  /* 0x000000313a2e7223 */ /* 0x000fc6000001083c */
[----:B------:R-:W-:Y:S01]  /*4d40*/  FSEL R58, R6, RZ, P0 ;  /* 0x000000ff063a7208 */ /* 0x000fe20000000000 */
[-CC-:B------:R-:W-:Y:S01]  /*4d50*/  FFMA.FTZ R45, R7, R49.reuse, -R60.reuse ;  /* 0x00000031072d7223 */ /* 0x180fe2000001083c */
[-CC-:B------:R-:W-:Y:S01]  /*4d60*/  FFMA.FTZ R42, R5, R49.reuse, -R60.reuse ;  /* 0x00000031052a7223 */ /* 0x180fe2000001083c */
[-C--:B------:R-:W-:Y:S01]  /*4d70*/  FFMA.FTZ R47, R69, R49.reuse, -R60 ;  /* 0x00000031452f7223 */ /* 0x080fe2000001083c */
[----:B------:R-:W3:Y:S01]  /*4d80*/  LDSM.16.MT88.4 R4, [R119+0xd000] ;  /* 0x00d000007704783b */ /* 0x000ee20000004200 */
[-CC-:B------:R-:W-:Y:S01]  /*4d90*/  FFMA.FTZ R44, R8, R49.reuse, -R58.reuse ;  /* 0x00000031082c7223 */ /* 0x180fe2000001083a */
[-CC-:B------:R-:W-:Y:S01]  /*4da0*/  FFMA.FTZ R43, R21, R49.reuse, -R58.reuse ;  /* 0x00000031152b7223 */ /* 0x180fe2000001083a */
[-CC-:B------:R-:W-:Y:S01]  /*4db0*/  FFMA.FTZ R40, R17, R49.reuse, -R58.reuse ;  /* 0x0000003111287223 */ /* 0x180fe2000001083a */
[-CC-:B------:R-:W-:Y:S01]  /*4dc0*/  FFMA.FTZ R39, R13, R49.reuse, -R58.reuse ;  /* 0x000000310d277223 */ /* 0x180fe2000001083a */
[----:B------:R-:W-:Y:S01]  /*4dd0*/  MUFU.EX2 R47, R47 ;  /* 0x0000002f002f7308 */ /* 0x000fe20000000800 */
[----:B------:R-:W-:-:S03]  /*4de0*/  FFMA.FTZ R37, R9, R49, -R58 ;  /* 0x0000003109257223 */ /* 0x000fc6000001083a */
[----:B------:R-:W4:Y:S01]  /*4df0*/  MUFU.EX2 R46, R46 ;  /* 0x0000002e002e7308 */ /* 0x000f220000000800 */
[----:B------:R-:W3:Y:S03]  /*4e00*/  LDSM.16.MT88.4 R8, [R119+0xb400] ;  /* 0x00b400007708783b */ /* 0x000ee60000004200 */
[----:B------:R-:W-:Y:S01]  /*4e10*/  MUFU.EX2 R45, R45 ;  /* 0x0000002d002d7308 */ /* 0x000fe20000000800 */
[-C--:B------:R-:W-:Y:S01]  /*4e20*/  FFMA.FTZ R36, R33, R49.reuse, -R58 ;  /* 0x0000003121247223 */ /* 0x080fe2000001083a */
[-CC-:B------:R-:W-:Y:S01]  /*4e30*/  FFMA.FTZ R41, R83, R49.reuse, -R60.reuse ;  /* 0x0000003153297223 */ /* 0x180fe2000001083c */
[-CC-:B------:R-:W-:Y:S01]  /*4e40*/  FFMA.FTZ R38, R81, R49.reuse, -R60.reuse ;  /* 0x0000003151267223 */ /* 0x180fe2000001083c */
[----:B------:R-:W5:Y:S01]  /*4e50*/  MUFU.EX2 R42, R42 ;  /* 0x0000002a002a7308 */ /* 0x000f620000000800 */
[-CC-:B------:R-:W-:Y:S01]  /*4e60*/  FFMA.FTZ R35, R75, R49.reuse, -R60.reuse ;  /* 0x000000314b237223 */ /* 0x180fe2000001083c */
[-C--:B------:R-:W-:Y:S01]  /*4e70*/  FFMA.FTZ R34, R73, R49.reuse, -R60 ;  /* 0x0000003149227223 */ /* 0x080fe2000001083c */
[--C-:B------:R-:W-:Y:S01]  /*4e80*/  FFMA.FTZ R32, R25, R49, -R58.reuse ;  /* 0x0000003119207223 */ /* 0x100fe2000001083a */
[----:B------:R-:W-:Y:S01]  /*4e90*/  MUFU.EX2 R44, R44 ;  /* 0x0000002c002c7308 */ /* 0x000fe20000000800 */
[----:B------:R-:W3:Y:S03]  /*4ea0*/  LDSM.16.MT88.4 R16, [R119+0x9400] ;  /* 0x009400007710783b */ /* 0x000ee60000004200 */
[----:B------:R-:W1:Y:S01]  /*4eb0*/  MUFU.EX2 R43, R43 ;  /* 0x0000002b002b7308 */ /* 0x000e620000000800 */
[----:B------:R-:W3:Y:S03]  /*4ec0*/  LDSM.16.MT88.4 R12, [R181+0xb400] ;  /* 0x00b40000b50c783b */ /* 0x000ee60000004200 */
[----:B------:R-:W-:Y:S01]  /*4ed0*/  MUFU.EX2 R40, R40 ;  /* 0x0000002800287308 */ /* 0x000fe20000000800 */
[----:B------:R-:W3:Y:S03]  /*4ee0*/  LDSM.16.MT88.4 R20, [R181+0x9400] ;  /* 0x00940000b514783b */ /* 0x000ee60000004200 */
[----:B------:R-:W2:Y:S01]  /*4ef0*/  MUFU.EX2 R39, R39 ;  /* 0x0000002700277308 */ /* 0x000ea20000000800 */
[----:B----4-:R-:W-:Y:S01]  /*4f00*/  F2FP.BF16.F32.PACK_AB R68, R46, R47 ;  /* 0x0000002f2e44723e */ /* 0x010fe200000010ff */
[----:B------:R-:W-:Y:S01]  /*4f10*/  FFMA.FTZ R33, R29, R49, -R58 ;  /* 0x000000311d217223 */ /* 0x000fe2000001083a */
[----:B-----5:R-:W-:Y:S01]  /*4f20*/  F2FP.BF16.F32.PACK_AB R70, R42, R45 ;  /* 0x0000002d2a46723e */ /* 0x020fe200000010ff */
[----:B------:R-:W-:Y:S01]  /*4f30*/  MUFU.EX2 R41, R41 ;  /* 0x0000002900297308 */ /* 0x000fe20000000800 */
[----:B------:R-:W4:Y:S01]  /*4f40*/  LDSM.16.MT88.4 R28, [R181+0xd400] ;  /* 0x00d40000b51c783b */ /* 0x000f220000004200 */
[----:B-1----:R-:W-:-:S02]  /*4f50*/  F2FP.BF16.F32.PACK_AB R69, R43, R44 ;  /* 0x0000002c2b45723e */ /* 0x002fc400000010ff */
[----:B------:R-:W1:Y:S01]  /*4f60*/  MUFU.EX2 R38, R38 ;  /* 0x0000002600267308 */ /* 0x000e620000000800 */
[----:B------:R-:W5:Y:S01]  /*4f70*/  LDSM.16.MT88.4 R24, [R119+0xd400] ;  /* 0x00d400007718783b */ /* 0x000f620000004200 */
[----:B--2---:R-:W-:Y:S02]  /*4f80*/  F2FP.BF16.F32.PACK_AB R71, R39, R40 ;  /* 0x000000282747723e */ /* 0x004fe400000010ff */
[----:B------:R-:W-:Y:S04]  /*4f90*/  MUFU.EX2 R35, R35 ;  /* 0x0000002300237308 */ /* 0x000fe80000000800 */
[----:B------:R-:W-:Y:S01]  /*4fa0*/  MUFU.EX2 R34, R34 ;  /* 0x0000002200227308 */ /* 0x000fe20000000800 */
[C---:B------:R-:W-:Y:S03]  /*4fb0*/  HMMA.16816.F32.BF16 R88, R68.reuse, R84, RZ ;  /* 0x000000544458723c */ /* 0x040fe600000418ff */
[----:B------:R-:W-:Y:S04]  /*4fc0*/  MUFU.EX2 R37, R37 ;  /* 0x0000002500257308 */ /* 0x000fe80000000800 */
[----:B------:R-:W2:Y:S01]  /*4fd0*/  MUFU.EX2 R36, R36 ;  /* 0x0000002400247308 */ /* 0x000ea20000000800 */
[C---:B------:R-:W-:Y:S03]  /*4fe0*/  HMMA.16816.F32.BF16 R84, R68.reuse, R86, RZ ;  /* 0x000000564454723c */ /* 0x040fe600000418ff */
[----:B------:R-:W-:Y:S04]  /*4ff0*/  MUFU.EX2 R33, R33 ;  /* 0x0000002100217308 */ /* 0x000fe80000000800 */
[----:B------:R-:W4:Y:S01]  /*5000*/  MUFU.EX2 R32, R32 ;  /* 0x0000002000207308 */ /* 0x000f220000000800 */
        /* <DEDUP_REMOVED lines=8> */
[----:B---3--:R-:W-:Y:S01]  /*5090*/  HMMA.16816.F32.BF16 R72, R68, R4, RZ ;  /* 0x000000044448723c */ /* 0x008fe200000418ff */
[----:B-1----:R-:W-:-:S02]  /*50a0*/  F2FP.BF16.F32.PACK_AB R4, R38, R41 ;  /* 0x000000292604723e */ /* 0x002fc400000010ff */
[----:B--2---:R-:W-:-:S05]  /*50b0*/  F2FP.BF16.F32.PACK_AB R5, R36, R37 ;  /* 0x000000252405723e */ /* 0x004fca00000010ff */
[----:B------:R-:W-:Y:S01]  /*50c0*/  HMMA.16816.F32.BF16 R68, R68, R6, RZ ;  /* 0x000000064444723c */ /* 0x000fe200000418ff */
[----:B------:R-:W-:Y:S02]  /*50d0*/  F2FP.BF16.F32.PACK_AB R6, R34, R35 ;  /* 0x000000232206723e */ /* 0x000fe400000010ff */
[----:B----4-:R-:W-:-:S07]  /*50e0*/  F2FP.BF16.F32.PACK_AB R7, R32, R33 ;  /* 0x000000212007723e */ /* 0x010fce00000010ff */
[C---:B------:R-:W-:Y:S08]  /*50f0*/  HMMA.16816.F32.BF16 R88, R4.reuse, R8, R88 ;  /* 0x000000080458723c */ /* 0x040ff00000041858 */
[C---:B------:R-:W-:Y:S01]  /*5100*/  HMMA.16816.F32.BF16 R84, R4.reuse, R10, R84 ;  /* 0x0000000a0454723c */ /* 0x040fe20000041854 */
[----:B------:R-:W1:Y:S01]  /*5110*/  LDSM.16.MT88.4 R8, [R119+0xb800] ;  /* 0x00b800007708783b */ /* 0x000e620000004200 */
[-CC-:B------:R-:W-:Y:S01]  /*5120*/  FFMA.FTZ R123, R123, R49.reuse, -R60.reuse ;  /* 0x000000317b7b7223 */ /* 0x180fe2000001083c */
[-CC-:B------:R-:W-:Y:S01]  /*5130*/  FFMA.FTZ R64, R67, R49.reuse, -R60.reuse ;  /* 0x0000003143407223 */ /* 0x180fe2000001083c */
[-CC-:B------:R-:W-:Y:S01]  /*5140*/  FFMA.FTZ R122, R121, R49.reuse, -R60.reuse ;  /* 0x00000031797a7223 */ /* 0x180fe2000001083c */
[-C--:B------:R-:W-:Y:S01]  /*5150*/  FFMA.FTZ R62, R65, R49.reuse, -R60 ;  /* 0x00000031413e7223 */ /* 0x080fe2000001083c */
[----:B------:R2:W-:Y:S01]  /*5160*/  MUFU.EX2 R67, R123 ;  /* 0x0000007b00437308 */ /* 0x0005e20000000800 */
[-CC-:B------:R-:W-:Y:S01]  /*5170*/  FFMA.FTZ R121, R227, R49.reuse, -R58.reuse ;  /* 0x00000031e3797223 */ /* 0x180fe2000001083a */
[-CC-:B------:R-:W-:Y:S01]  /*5180*/  FFMA.FTZ R120, R225, R49.reuse, -R58.reuse ;  /* 0x00000031e1787223 */ /* 0x180fe2000001083a */
[-CC-:B------:R-:W-:Y:S01]  /*5190*/  FFMA.FTZ R66, R223, R49.reuse, -R58.reuse ;  /* 0x00000031df427223 */ /* 0x180fe2000001083a */
[----:B------:R-:W-:Y:S01]  /*51a0*/  HMMA.16816.F32.BF16 R104, R4, R16, R104 ;  /* 0x000000100468723c */ /* 0x000fe20000041868 */
[----:B------:R-:W3:Y:S01]  /*51b0*/  MUFU.EX2 R64, R64 ;  /* 0x0000004000407308 */ /* 0x000ee20000000800 */
[----:B--2---:R-:W-:-:S06]  /*51c0*/  FFMA.FTZ R123, R221, R49, -R58 ;  /* 0x00000031dd7b7223 */ /* 0x004fcc000001083a */
[C---:B------:R-:W-:Y:S01]  /*51d0*/  HMMA.16816.F32.BF16 R100, R4.reuse, R18, R100 ;  /* 0x000000120464723c */ /* 0x040fe20000041864 */
[----:B------:R-:W2:Y:S01]  /*51e0*/  LDSM.16.MT88.4 R16, [R119+0x9800] ;  /* 0x009800007710783b */ /* 0x000ea20000004200 */
[----:B------:R-:W-:Y:S04]  /*51f0*/  MUFU.EX2 R65, R122 ;  /* 0x0000007a00417308 */ /* 0x000fe80000000800 */
[----:B------:R-:W4:Y:S02]  /*5200*/  MUFU.EX2 R62, R62 ;  /* 0x0000003e003e7308 */ /* 0x000f240000000800 */
[C---:B------:R-:W-:Y:S02]  /*5210*/  HMMA.16816.F32.BF16 R96, R4.reuse, R12, R96 ;  /* 0x0000000c0460723c */ /* 0x040fe40000041860 */
[----:B------:R-:W-:Y:S04]  /*5220*/  MUFU.EX2 R121, R121 ;  /* 0x0000007900797308 */ /* 0x000fe80000000800 */
[----:B------:R-:W1:Y:S02]  /*5230*/  MUFU.EX2 R120, R120 ;  /* 0x0000007800787308 */ /* 0x000e640000000800 */
[C---:B------:R-:W-:Y:S01]  /*5240*/  HMMA.16816.F32.BF16 R92, R4.reuse, R14, R92 ;  /* 0x0000000e045c723c */ /* 0x040fe2000004185c */
[----:B------:R-:W2:Y:S01]  /*5250*/  LDSM.16.MT88.4 R12, [R181+0xb800] ;  /* 0x00b80000b50c783b */ /* 0x000ea20000004200 */
[----:B------:R-:W-:Y:S04]  /*5260*/  MUFU.EX2 R66, R66 ;  /* 0x0000004200427308 */ /* 0x000fe80000000800 */
[----:B------:R-:W1:Y:S02]  /*5270*/  MUFU.EX2 R123, R123 ;  /* 0x0000007b007b7308 */ /* 0x000e640000000800 */
[C---:B------:R-:W-:Y:S08]  /*5280*/  HMMA.16816.F32.BF16 R112, R4.reuse, R20, R112 ;  /* 0x000000140470723c */ /* 0x040ff00000041870 */
[C---:B------:R-:W-:Y:S01]  /*5290*/  HMMA.16816.F32.BF16 R108, R4.reuse, R22, R108 ;  /* 0x00000016046c723c */ /* 0x040fe2000004186c */
[----:B------:R-:W2:Y:S07]  /*52a0*/  LDSM.16.MT88.4 R20, [R181+0x9800] ;  /* 0x00980000b514783b */ /* 0x000eae0000004200 */
[C---:B------:R-:W-:Y:S08]  /*52b0*/  HMMA.16816.F32.BF16 R80, R4.reuse, R28, R80 ;  /* 0x0000001c0450723c */ /* 0x040ff00000041850 */
[C---:B------:R-:W-:Y:S01]  /*52c0*/  HMMA.16816.F32.BF16 R76, R4.reuse, R30, R76 ;  /* 0x0000001e044c723c */ /* 0x040fe2000004184c */
[----:B------:R-:W2:Y:S07]  /*52d0*/  LDSM.16.MT88.4 R28, [R181+0xd800] ;  /* 0x00d80000b51c783b */ /* 0x000eae0000004200 */
[C---:B-----5:R-:W-:Y:S08]  /*52e0*/  HMMA.16816.F32.BF16 R72, R4.reuse, R24, R72 ;  /* 0x000000180448723c */ /* 0x060ff00000041848 */
[----:B------:R-:W-:Y:S01]  /*52f0*/  HMMA.16816.F32.BF16 R68, R4, R26, R68 ;  /* 0x0000001a0444723c */ /* 0x000fe20000041844 */
[----:B---3--:R-:W-:Y:S01]  /*5300*/  F2FP.BF16.F32.PACK_AB R4, R64, R67 ;  /* 0x000000434004723e */ /* 0x008fe200000010ff */
[----:B------:R-:W3:Y:S01]  /*5310*/  LDSM.16.MT88.4 R24, [R119+0xd800] ;  /* 0x00d800007718783b */ /* 0x000ee20000004200 */
[----:B----4-:R-:W-:-:S02]  /*5320*/  F2FP.BF16.F32.PACK_AB R6, R62, R65 ;  /* 0x000000413e06723e */ /* 0x010fc400000010ff */
[----:B-1----:R-:W-:Y:S02]  /*5330*/  F2FP.BF16.F32.PACK_AB R5, R120, R121 ;  /* 0x000000797805723e */ /* 0x002fe400000010ff */
[----:B------:R-:W-:-:S07]  /*5340*/  F2FP.BF16.F32.PACK_AB R7, R123, R66 ;  /* 0x000000427b07723e */ /* 0x000fce00000010ff */
        /* <DEDUP_REMOVED lines=11> */
[----:B--2---:R-:W-:Y:S01]  /*5400*/  HMMA.16816.F32.BF16 R104, R4, R16, R104 ;  /* 0x000000100468723c */ /* 0x004fe20000041868 */
[----:B------:R-:W2:Y:S01]  /*5410*/  MUFU.EX2 R124, R124 ;  /* 0x0000007c007c7308 */ /* 0x000ea20000000800 */
[----:B----4-:R-:W-:-:S06]  /*5420*/  FFMA.FTZ R147, R211, R49, -R58 ;  /* 0x00000031d3937223 */ /* 0x010fcc000001083a */
[C---:B------:R-:W-:Y:S01]  /*5430*/  HMMA.16816.F32.BF16 R100, R4.reuse, R18, R100 ;  /* 0x000000120464723c */ /* 0x040fe20000041864 */
[----:B------:R-:W4:Y:S01]  /*5440*/  LDSM.16.MT88.4 R16, [R119+0x9c00] ;  /* 0x009c00007710783b */ /* 0x000f220000004200 */
[----:B------:R-:W-:Y:S04]  /*5450*/  MUFU.EX2 R141, R130 ;  /* 0x00000082008d7308 */ /* 0x000fe80000000800 */
[----:B------:R-:W5:Y:S02]  /*5460*/  MUFU.EX2 R122, R122 ;  /* 0x0000007a007a7308 */ /* 0x000f640000000800 */
[C---:B------:R-:W-:Y:S02]  /*5470*/  HMMA.16816.F32.BF16 R96, R4.reuse, R12, R96 ;  /* 0x0000000c0460723c */ /* 0x040fe40000041860 */
[----:B------:R-:W-:Y:S04]  /*5480*/  MUFU.EX2 R145, R145 ;  /* 0x0000009100917308 */ /* 0x000fe80000000800 */
[----:B------:R-:W1:Y:S02]  /*5490*/  MUFU.EX2 R128, R128 ;  /* 0x0000008000807308 */ /* 0x000e640000000800 */
[C---:B------:R-:W-:Y:S01]  /*54a0*/  HMMA.16816.F32.BF16 R92, R4.reuse, R14, R92 ;  /* 0x0000000e045c723c */ /* 0x040fe2000004185c */
[----:B------:R-:W4:Y:S01]  /*54b0*/  LDSM.16.MT88.4 R12, [R181+0xbc00] ;  /* 0x00bc0000b50c783b */ /* 0x000f220000004200 */
[----:B------:R-:W-:Y:S04]  /*54c0*/  MUFU.EX2 R126, R126 ;  /* 0x0000007e007e7308 */ /* 0x000fe80000000800 */
[----:B------:R-:W1:Y:S02]  /*54d0*/  MUFU.EX2 R147, R147 ;  /* 0x0000009300937308 */ /* 0x000e640000000800 */
[C---:B------:R-:W-:Y:S08]  /*54e0*/  HMMA.16816.F32.BF16 R112, R4.reuse, R20, R112 ;  /* 0x000000140470723c */ /* 0x040ff00000041870 */
[C---:B------:R-:W-:Y:S01]  /*54f0*/  HMMA.16816.F32.BF16 R108, R4.reuse, R22, R108 ;  /* 0x00000016046c723c */ /* 0x040fe2000004186c */
[----:B------:R-:W4:Y:S07]  /*5500*/  LDSM.16.MT88.4 R20, [R181+0x9c00] ;  /* 0x009c0000b514783b */ /* 0x000f2e0000004200 */
[C---:B------:R-:W-:Y:S08]  /*5510*/  HMMA.16816.F32.BF16 R80, R4.reuse, R28, R80 ;  /* 0x0000001c0450723c */ /* 0x040ff00000041850 */
[C---:B------:R-:W-:Y:S01]  /*5520*/  HMMA.16816.F32.BF16 R76, R4.reuse, R30, R76 ;  /* 0x0000001e044c723c */ /* 0x040fe2000004184c */
[----:B------:R-:W4:Y:S07]  /*5530*/  LDSM.16.MT88.4 R28, [R181+0xdc00] ;  /* 0x00dc0000b51c783b */ /* 0x000f2e0000004200 */
[C---:B---3--:R-:W-:Y:S08]  /*5540*/  HMMA.16816.F32.BF16 R72, R4.reuse, R24, R72 ;  /* 0x000000180448723c */ /* 0x048ff00000041848 */
[----:B------:R-:W-:Y:S01]  /*5550*/  HMMA.16816.F32.BF16 R68, R4, R26, R68 ;  /* 0x0000001a0444723c */ /* 0x000fe20000041844 */
[----:B--2---:R-:W-:Y:S01]  /*5560*/  F2FP.BF16.F32.PACK_AB R4, R124, R143 ;  /* 0x0000008f7c04723e */ /* 0x004fe200000010ff */
[----:B------:R-:W2:Y:S01]  /*5570*/  LDSM.16.MT88.4 R24, [R119+0xdc00] ;  /* 0x00dc00007718783b */ /* 0x000ea20000004200 */
[----:B-----5:R-:W-:-:S02]  /*5580*/  F2FP.BF16.F32.PACK_AB R6, R122, R141 ;  /* 0x0000008d7a06723e */ /* 0x020fc400000010ff */
        /* <DEDUP_REMOVED lines=13> */
[----:B----4-:R-:W-:Y:S01]  /*5660*/  HMMA.16816.F32.BF16 R104, R4, R16, R104 ;  /* 0x000000100468723c */ /* 0x010fe20000041868 */
[----:B------:R-:W4:Y:S01]  /*5670*/  MUFU.EX2 R132, R132 ;  /* 0x0000008400847308 */ /* 0x000f220000000800 */
[----:B---3--:R-:W-:-:S06]  /*5680*/  FFMA.FTZ R171, R173, R49, -R58 ;  /* 0x00000031adab7223 */ /* 0x008fcc000001083a */
[C---:B------:R-:W-:Y:S01]  /*5690*/  HMMA.16816.F32.BF16 R100, R4.reuse, R18, R100 ;  /* 0x000000120464723c */ /* 0x040fe20000041864 */
[----:B------:R-:W3:Y:S01]  /*56a0*/  LDSM.16.MT88.4 R16, [R119+0xa000] ;  /* 0x00a000007710783b */ /* 0x000ee20000004200 */
[----:B------:R-:W-:Y:S04]  /*56b0*/  MUFU.EX2 R165, R138 ;  /* 0x0000008a00a57308 */ /* 0x000fe80000000800 */
[----:B------:R-:W5:Y:S02]  /*56c0*/  MUFU.EX2 R130, R130 ;  /* 0x0000008200827308 */ /* 0x000f640000000800 */
[C---:B------:R-:W-:Y:S02]  /*56d0*/  HMMA.16816.F32.BF16 R96, R4.reuse, R12, R96 ;  /* 0x0000000c0460723c */ /* 0x040fe40000041860 */
[----:B------:R-:W-:Y:S04]  /*56e0*/  MUFU.EX2 R169, R169 ;  /* 0x000000a900a97308 */ /* 0x000fe80000000800 */
[----:B------:R-:W1:Y:S02]  /*56f0*/  MUFU.EX2 R136, R136 ;  /* 0x0000008800887308 */ /* 0x000e640000000800 */
[C---:B------:R-:W-:Y:S01]  /*5700*/  HMMA.16816.F32.BF16 R92, R4.reuse, R14, R92 ;  /* 0x0000000e045c723c */ /* 0x040fe2000004185c */
[----:B------:R-:W3:Y:S01]  /*5710*/  LDSM.16.MT88.4 R12, [R119+0xc000] ;  /* 0x00c00000770c783b */ /* 0x000ee20000004200 */
[----:B------:R-:W-:Y:S04]  /*5720*/  MUFU.EX2 R134, R134 ;  /* 0x0000008600867308 */ /* 0x000fe80000000800 */
[----:B------:R-:W1:Y:S02]  /*5730*/  MUFU.EX2 R171, R171 ;  /* 0x000000ab00ab7308 */ /* 0x000e640000000800 */
[C---:B------:R-:W-:Y:S08]  /*5740*/  HMMA.16816.F32.BF16 R112, R4.reuse, R20, R112 ;  /* 0x000000140470723c */ /* 0x040ff00000041870 */
[C---:B------:R-:W-:Y:S01]  /*5750*/  HMMA.16816.F32.BF16 R108, R4.reuse, R22, R108 ;  /* 0x00000016046c723c */ /* 0x040fe2000004186c */
[----:B------:R-:W3:Y:S07]  /*5760*/  LDSM.16.MT88.4 R20, [R181+0xa000] ;  /* 0x00a00000b514783b */ /* 0x000eee0000004200 */
[C---:B------:R-:W-:Y:S08]  /*5770*/  HMMA.16816.F32.BF16 R80, R4.reuse, R28, R80 ;  /* 0x0000001c0450723c */ /* 0x040ff00000041850 */
[C---:B------:R-:W-:Y:S01]  /*5780*/  HMMA.16816.F32.BF16 R76, R4.reuse, R30, R76 ;  /* 0x0000001e044c723c */ /* 0x040fe2000004184c */
[----:B------:R-:W-:Y:S07]  /*5790*/  LDSM.16.MT88.4 R28, [R181+0xe000] ;  /* 0x00e00000b51c783b */ /* 0x000fee0000004200 */
[C---:B--2---:R-:W-:Y:S08]  /*57a0*/  HMMA.16816.F32.BF16 R72, R4.reuse, R24, R72 ;  /* 0x000000180448723c */ /* 0x044ff00000041848 */
[----:B------:R-:W-:Y:S01]  /*57b0*/  HMMA.16816.F32.BF16 R68, R4, R26, R68 ;  /* 0x0000001a0444723c */ /* 0x000fe20000041844 */
[----:B----4-:R-:W-:Y:S01]  /*57c0*/  F2FP.BF16.F32.PACK_AB R4, R132, R167 ;  /* 0x000000a78404723e */ /* 0x010fe200000010ff */
[----:B------:R-:W-:Y:S01]  /*57d0*/  FFMA.FTZ R140, R155, R49, -R60 ;  /* 0x000000319b8c7223 */ /* 0x000fe2000001083c */
[----:B-----5:R-:W-:-:S02]  /*57e0*/  F2FP.BF16.F32.PACK_AB R6, R130, R165 ;  /* 0x000000a58206723e */ /* 0x020fc400000010ff */
[----:B-1----:R-:W-:Y:S02]  /*57f0*/  F2FP.BF16.F32.PACK_AB R5, R136, R169 ;  /* 0x000000a98805723e */ /* 0x002fe400000010ff */
[----:B------:R-:W-:Y:S01]  /*5800*/  F2FP.BF16.F32.PACK_AB R7, R171, R134 ;  /* 0x00000086ab07723e */ /* 0x000fe200000010ff */
[-CC-:B------:R-:W-:Y:S01]  /*5810*/  FFMA.FTZ R146, R153, R49.reuse, -R60.reuse ;  /* 0x0000003199927223 */ /* 0x180fe2000001083c */
[-CC-:B------:R-:W-:Y:S01]  /*5820*/  FFMA.FTZ R138, R151, R49.reuse, -R60.reuse ;  /* 0x00000031978a7223 */ /* 0x180fe2000001083c */
[-C--:B------:R-:W-:Y:S01]  /*5830*/  FFMA.FTZ R149, R149, R49.reuse, -R60 ;  /* 0x0000003195957223 */ /* 0x080fe2000001083c */
[-CC-:B------:R-:W-:Y:S01]  /*5840*/  FFMA.FTZ R144, R163, R49.reuse, -R58.reuse ;  /* 0x00000031a3907223 */ /* 0x180fe2000001083a */
[-CC-:B------:R-:W-:Y:S01]  /*5850*/  FFMA.FTZ R142, R159, R49.reuse, -R58.reuse ;  /* 0x000000319f8e7223 */ /* 0x180fe2000001083a */
[----:B------:R-:W-:Y:S01]  /*5860*/  LDSM.16.MT88.4 R24, [R181+0xa400] ;  /* 0x00a40000b518783b */ /* 0x000fe20000004200 */
[C---:B------:R-:W-:Y:S08]  /*5870*/  HMMA.16816.F32.BF16 R96, R4.reuse, R8, R96 ;  /* 0x000000080460723c */ /* 0x040ff00000041860 */
[C---:B------:R-:W-:Y:S01]  /*5880*/  HMMA.16816.F32.BF16 R92, R4.reuse, R10, R92 ;  /* 0x0000000a045c723c */ /* 0x040fe2000004185c */
[----:B------:R-:W1:Y:S07]  /*5890*/  LDSM.16.MT88.4 R8, [R119+0xe000] ;  /* 0x00e000007708783b */ /* 0x000e6e0000004200 */
[C---:B---3--:R-:W-:Y:S08]  /*58a0*/  HMMA.16816.F32.BF16 R104, R4.reuse, R16, R104 ;  /* 0x000000100468723c */ /* 0x048ff00000041868 */
[C---:B------:R-:W-:Y:S01]  /*58b0*/  HMMA.16816.F32.BF16 R100, R4.reuse, R18, R100 ;  /* 0x000000120464723c */ /* 0x040fe20000041864 */
[----:B------:R-:W2:Y:S07]  /*58c0*/  LDSM.16.MT88.4 R16, [R181+0xc400] ;  /* 0x00c40000b510783b */ /* 0x000eae0000004200 */
[C---:B------:R-:W-:Y:S08]  /*58d0*/  HMMA.16816.F32.BF16 R88, R4.reuse, R12, R88 ;  /* 0x0000000c0458723c */ /* 0x040ff00000041858 */
[C---:B------:R-:W-:Y:S01]  /*58e0*/  HMMA.16816.F32.BF16 R84, R4.reuse, R14, R84 ;  /* 0x0000000e0454723c */ /* 0x040fe20000041854 */
[----:B------:R-:W3:Y:S01]  /*58f0*/  LDSM.16.MT88.4 R12, [R119+0xc400] ;  /* 0x00c40000770c783b */ /* 0x000ee20000004200 */
        /* <DEDUP_REMOVED lines=8> */
[----:B------:R-:W3:Y:S02]  /*5980*/  LDSM.16.MT88.4 R20, [R119+0xa400] ;  /* 0x00a400007714783b */ /* 0x000ee40000004200 */
        /* <DEDUP_REMOVED lines=9> */
[----:B----4-:R-:W-:Y:S01]  /*5a20*/  F2FP.BF16.F32.PACK_AB R4, R151, R140 ;  /* 0x0000008c9704723e */ /* 0x010fe200000010ff */
[----:B------:R-:W4:Y:S01]  /*5a30*/  LDSM.16.MT88.4 R28, [R119+0xe400] ;  /* 0x00e40000771c783b */ /* 0x000f220000004200 */
[----:B-----5:R-:W-:-:S02]  /*5a40*/  F2FP.BF16.F32.PACK_AB R6, R149, R138 ;  /* 0x0000008a9506723e */ /* 0x020fc400000010ff */
[----:B--2---:R-:W-:Y:S02]  /*5a50*/  F2FP.BF16.F32.PACK_AB R5, R153, R144 ;  /* 0x000000909905723e */ /* 0x004fe400000010ff */
[----:B------:R-:W-:-:S07]  /*5a60*/  F2FP.BF16.F32.PACK_AB R7, R155, R142 ;  /* 0x0000008e9b07723e */ /* 0x000fce00000010ff */
[----:B------:R-:W-:Y:S01]  /*5a70*/  HMMA.16816.F32.BF16 R96, R4, R16, R96 ;  /* 0x000000100460723c */ /* 0x000fe20000041860 */
[----:B------:R-:W-:-:S07]  /*5a80*/  FFMA.FTZ R146, R131, R49, -R60 ;  /* 0x0000003183927223 */ /* 0x000fce000001083c */
[C---:B------:R-:W-:Y:S01]  /*5a90*/  HMMA.16816.F32.BF16 R92, R4.reuse, R18, R92 ;  /* 0x00000012045c723c */ /* 0x040fe2000004185c */
[----:B------:R-:W2:Y:S07]  /*5aa0*/  LDSM.16.MT88.4 R16, [R119+0xa800] ;  /* 0x00a800007710783b */ /* 0x000eae0000004200 */
[----:B---3--:R-:W-:Y:S01]  /*5ab0*/  HMMA.16816.F32.BF16 R88, R4, R12, R88 ;  /* 0x0000000c0458723c */ /* 0x008fe20000041858 */
[----:B------:R-:W-:-:S04]  /*5ac0*/  FFMA.FTZ R12, R133, R49, -R60 ;  /* 0x00000031850c7223 */ /* 0x000fc8000001083c */
[----:B------:R3:W-:Y:S03]  /*5ad0*/  MUFU.EX2 R131, R12 ;  /* 0x0000000c00837308 */ /* 0x0007e60000000800 */
[C---:B------:R-:W-:Y:S01]  /*5ae0*/  HMMA.16816.F32.BF16 R84, R4.reuse, R14, R84 ;  /* 0x0000000e0454723c */ /* 0x040fe20000041854 */
[-CC-:B------:R-:W-:Y:S01]  /*5af0*/  FFMA.FTZ R133, R127, R49.reuse, -R60.reuse ;  /* 0x000000317f857223 */ /* 0x180fe2000001083c */
[-C--:B------:R-:W-:Y:S01]  /*5b00*/  FFMA.FTZ R148, R125, R49.reuse, -R60 ;  /* 0x000000317d947223 */ /* 0x080fe2000001083c */
[-CC-:B------:R-:W-:Y:S01]  /*5b10*/  FFMA.FTZ R127, R137, R49.reuse, -R58.reuse ;  /* 0x00000031897f7223 */ /* 0x180fe2000001083a */
[-CC-:B------:R-:W-:Y:S01]  /*5b20*/  FFMA.FTZ R150, R139, R49.reuse, -R58.reuse ;  /* 0x000000318b967223 */ /* 0x180fe2000001083a */
[-CC-:B------:R-:W-:Y:S01]  /*5b30*/  FFMA.FTZ R152, R129, R49.reuse, -R58.reuse ;  /* 0x0000003181987223 */ /* 0x180fe2000001083a */
[----:B---3--:R-:W3:Y:S01]  /*5b40*/  LDSM.16.MT88.4 R12, [R119+0xc800] ;  /* 0x00c80000770c783b */ /* 0x008ee20000004200 */
[----:B------:R-:W-:Y:S01]  /*5b50*/  FFMA.FTZ R135, R135, R49, -R58 ;  /* 0x0000003187877223 */ /* 0x000fe2000001083a */
[----:B------:R-:W5:Y:S01]  /*5b60*/  MUFU.EX2 R146, R146 ;  /* 0x0000009200927308 */ /* 0x000f620000000800 */
[C---:B------:R-:W-:Y:S03]  /*5b70*/  HMMA.16816.F32.BF16 R112, R4.reuse, R24, R112 ;  /* 0x000000180470723c */ /* 0x040fe60000041870 */
[----:B------:R-:W-:Y:S04]  /*5b80*/  MUFU.EX2 R125, R133 ;  /* 0x00000085007d7308 */ /* 0x000fe80000000800 */
[----:B------:R-:W2:Y:S01]  /*5b90*/  MUFU.EX2 R148, R148 ;  /* 0x0000009400947308 */ /* 0x000ea20000000800 */
[C---:B------:R-:W-:Y:S01]  /*5ba0*/  HMMA.16816.F32.BF16 R108, R4.reuse, R26, R108 ;  /* 0x0000001a046c723c */ /* 0x040fe2000004186c */
[----:B------:R-:W3:Y:S02]  /*5bb0*/  LDSM.16.MT88.4 R24, [R181+0xa800] ;  /* 0x00a80000b518783b */ /* 0x000ee40000004200 */
[----:B------:R-:W-:Y:S04]  /*5bc0*/  MUFU.EX2 R127, R127 ;  /* 0x0000007f007f7308 */ /* 0x000fe80000000800 */
[----:B------:R-:W2:Y:S01]  /*5bd0*/  MUFU.EX2 R150, R150 ;  /* 0x0000009600967308 */ /* 0x000ea20000000800 */
[C---:B------:R-:W-:Y:S03]  /*5be0*/  HMMA.16816.F32.BF16 R104, R4.reuse, R20, R104 ;  /* 0x000000140468723c */ /* 0x040fe60000041868 */
[----:B------:R-:W-:Y:S04]  /*5bf0*/  MUFU.EX2 R129, R135 ;  /* 0x0000008700817308 */ /* 0x000fe80000000800 */
[----:B------:R-:W2:Y:S01]  /*5c00*/  MUFU.EX2 R152, R152 ;  /* 0x0000009800987308 */ /* 0x000ea20000000800 */
[C---:B------:R-:W-:Y:S01]  /*5c10*/  HMMA.16816.F32.BF16 R100, R4.reuse, R22, R100 ;  /* 0x000000160464723c */ /* 0x040fe20000041864 */
[----:B------:R-:W3:Y:S07]  /*5c20*/  LDSM.16.MT88.4 R20, [R181+0xc800] ;  /* 0x00c80000b514783b */ /* 0x000eee0000004200 */
[C---:B-1----:R-:W-:Y:S08]  /*5c30*/  HMMA.16816.F32.BF16 R80, R4.reuse, R8, R80 ;  /* 0x000000080450723c */ /* 0x042ff00000041850 */
[C---:B------:R-:W-:Y:S01]  /*5c40*/  HMMA.16816.F32.BF16 R76, R4.reuse, R10, R76 ;  /* 0x0000000a044c723c */ /* 0x040fe2000004184c */
[----:B------:R-:W1:Y:S07]  /*5c50*/  LDSM.16.MT88.4 R8, [R181+0xe800] ;  /* 0x00e80000b508783b */ /* 0x000e6e0000004200 */
[C---:B----4-:R-:W-:Y:S08]  /*5c60*/  HMMA.16816.F32.BF16 R72, R4.reuse, R28, R72 ;  /* 0x0000001c0448723c */ /* 0x050ff00000041848 */
[----:B------:R-:W-:Y:S01]  /*5c70*/  HMMA.16816.F32.BF16 R68, R4, R30, R68 ;  /* 0x0000001e0444723c */ /* 0x000fe20000041844 */
[----:B-----5:R-:W-:-:S02]  /*5c80*/  F2FP.BF16.F32.PACK_AB R4, R146, R131 ;  /* 0x000000839204723e */ /* 0x020fc400000010ff */
        /* <DEDUP_REMOVED lines=187> */
.L_x_5429:
        /* <DEDUP_REMOVED lines=8> */
.L_x_5430:
[----:B------:R-:W-:Y:S05]  /*68c0*/  BSYNC.RECONVERGENT B0 ;  /* 0x0000000000007941 */ /* 0x000fea0003800200 */
.L_x_5428:
        /* <DEDUP_REMOVED lines=16> */
[----:B------:R-:W-:Y:S01]  /*69d0*/  LDGSTS.E.BYPASS.LTC128B.128 [R118+0xb800], desc[UR4][R10.64+0x40] ;  /* 0x0b8000400a767fae */ /* 0x000fe2000b981a04 */
[----:B------:R-:W-:-:S03]  /*69e0*/  ISETP.GT.AND P0, PT, R193, R190, PT ;  /* 0x000000bec100720c */ /* 0x000fc60003f04270 */
        /* <DEDUP_REMOVED lines=159> */
[----:B------:R-:W-:Y:S06]  /*73e0*/  BAR.SYNC.DEFER_BLOCKING 0x0 ;  /* 0x0000000000007b1d */ /* 0x000fec0000010000 */
[----:B------:R-:W-:-:S13]  /*73f0*/  @!P0 BRA `(.L_x_5432) ;  /* 0x00000004008c8947 */ /* 0x000fda0003800000 */
[----:B------:R-:W-:Y:S04]  /*7400*/  BSSY.RECONVERGENT B0, `(.L_x_5433) ;  /* 0x0000048000007945 */ /* 0x000fe80003800200 */
[----:B------:R-:W-:Y:S05]  /*7410*/  @!P6 BRA `(.L_x_5434) ;  /* 0x0000000000f8e947 */ /* 0x000fea0003800000 */
[----:B------:R-:W2:Y:S01]  /*7420*/  LD.E R31, desc[UR4][R2.64+0x170] ;  /* 0x00017004021f7980 */ /* 0x000ea2000c101900 */
[C---:B------:R-:W-:Y:S01]  /*7430*/  IADD3 R28, PT, PT, R116.reuse, -0x80, RZ ;  /* 0xffffff80741c7810 */ /* 0x040fe20007ffe0ff */
[----:B------:R-:W-:-:S03]  /*7440*/  VIADD R116, R116, 0xffffff00 ;  /* 0xffffff0074747836 */ /* 0x000fc60000000000 */
        /* <DEDUP_REMOVED lines=59> */
.L_x_5434:
        /* <DEDUP_REMOVED lines=8> */
.L_x_5435:
[----:B------:R-:W-:Y:S05]  /*7880*/  BSYNC.RECONVERGENT B0 ;  /* 0x0000000000007941 */ /* 0x000fea0003800200 */
.L_x_5433:
        /* <DEDUP_REMOVED lines=26> */
.L_x_5432:
[----:B------:R-:W-:Y:S05]  /*7a30*/  BSYNC.RECONVERGENT B1 ;  /* 0x0000000000017941 */ /* 0x000fea0003800200 */
.L_x_5431:
[----:B------:R-:W2:Y:S01]  /*7a40*/  LD.E R116, desc[UR4][R2.64+0xdc] ;  /* 0x0000dc0402747980 */ /* 0x000ea2000c101900 */
[----:B-1----:R-:W-:-:S04]  /*7a50*/  IMAD R33, R117, 0x80, R53 ;  /* 0x0000008075217824 */ /* 0x002fc800078e0235 */
[C---:B------:R-:W-:Y:S02]  /*7a60*/  VIADD R31, R33.reuse, 0xffffff00 ;  /* 0xffffff00211f7836 */ /* 0x040fe40000000000 */
[----:B------:R-:W-:-:S03]  /*7a70*/  VIADD R29, R33, 0xffffff01 ;  /* 0xffffff01211d7836 */ /* 0x000fc60000000000 */
[-C--:B------:R-:W-:Y:S01]  /*7a80*/  ISETP.GE.AND P1, PT, R31, R207.reuse, PT ;  /* 0x000000cf1f00720c */ /* 0x080fe20003f26270 */
[----:B------:R-:W-:Y:S01]  /*7a90*/  VIADD R213, R33, 0xffffff08 ;  /* 0xffffff0821d57836 */ /* 0x000fe20000000000 */
[----:B------:R-:W-:Y:S02]  /*7aa0*/  ISETP.GE.AND P4, PT, R31, R206, PT ;  /* 0x000000ce1f00720c */ /* 0x000fe40003f86270 */
[----:B------:R-:W-:Y:S01]  /*7ab0*/  FSEL R24, R24, -INF , P1 ;  /* 0xff80000018187808 */ /* 0x000fe20000800000 */
[----:B------:R-:W-:Y:S01]  /*7ac0*/  VIADD R211, R33, 0xffffff09 ;  /* 0xffffff0921d37836 */ /* 0x000fe20000000000 */
[----:B------:R-:W-:Y:S02]  /*7ad0*/  ISETP.GE.AND P3, PT, R31, R204, PT ;  /* 0x000000cc1f00720c */ /* 0x000fe40003f66270 */
[-C--:B------:R-:W-:Y:S02]  /*7ae0*/  ISETP.GE.AND P1, PT, R29, R207.reuse, PT ;  /* 0x000000cf1d00720c */ /* 0x080fe40003f26270 */
[----:B------:R-:W-:Y:S01]  /*7af0*/  FSEL R28, R24, -INF , !P4 ;  /* 0xff800000181c7808 */ /* 0x000fe20006000000 */
[C---:B------:R-:W-:Y:S01]  /*7b00*/  VIADD R179, R33.reuse, 0xffffff10 ;  /* 0xffffff1021b37836 */ /* 0x040fe20000000000 */
[----:B------:R-:W-:Y:S01]  /*7b10*/  FSEL R24, R26, -INF , P3 ;  /* 0xff8000001a187808 */ /* 0x000fe20001800000 */
[----:B------:R-:W-:Y:S01]  /*7b20*/  VIADD R177, R33, 0xffffff11 ;  /* 0xffffff1121b17836 */ /* 0x000fe20000000000 */
[----:B------:R-:W-:-:S02]  /*7b30*/  ISETP.GE.AND P3, PT, R213, R207, PT ;  /* 0x000000cfd500720c */ /* 0x000fc40003f66270 */
[----:B------:R-:W-:Y:S02]  /*7b40*/  FSEL R25, R25, -INF , P1 ;  /* 0xff80000019197808 */ /* 0x000fe40000800000 */
[-C--:B------:R-:W-:Y:S01]  /*7b50*/  ISETP.GE.AND P1, PT, R211, R207.reuse, PT ;  /* 0x000000cfd300720c */ /* 0x080fe20003f26270 */
[----:B------:R-:W-:Y:S01]  /*7b60*/  VIADD R175, R33, 0xffffff18 ;  /* 0xffffff1821af7836 */ /* 0x000fe20000000000 */
[----:B------:R-:W-:Y:S02]  /*7b70*/  ISETP.GE.AND P6, PT, R29, R206, PT ;  /* 0x000000ce1d00720c */ /* 0x000fe40003fc6270 */
[----:B------:R-:W-:Y:S01]  /*7b80*/  FSEL R20, R20, -INF , P3 ;  /* 0xff80000014147808 */ /* 0x000fe20001800000 */
[----:B------:R-:W-:Y:S01]  /*7b90*/  VIADD R173, R33, 0xffffff19 ;  /* 0xffffff1921ad7836 */ /* 0x000fe20000000000 */
[----:B------:R-:W-:Y:S02]  /*7ba0*/  ISETP.GE.AND P3, PT, R179, R207, PT ;  /* 0x000000cfb300720c */ /* 0x000fe40003f66270 */
[----:B------:R-:W-:-:S02]  /*7bb0*/  FSEL R21, R21, -INF , P1 ;  /* 0xff80000015157808 */ /* 0x000fc40000800000 */
[-C--:B------:R-:W-:Y:S02]  /*7bc0*/  ISETP.GE.AND P1, PT, R177, R207.reuse, PT ;  /* 0x000000cfb100720c */ /* 0x080fe40003f26270 */
[----:B------:R-:W-:Y:S02]  /*7bd0*/  ISETP.GE.AND P5, PT, R31, R202, PT ;  /* 0x000000ca1f00720c */ /* 0x000fe40003fa6270 */
[----:B------:R-:W-:Y:S01]  /*7be0*/  FSEL R25, R25, -INF , !P6 ;  /* 0xff80000019197808 */ /* 0x000fe20007000000 */
[----:B------:R-:W-:Y:S01]  /*7bf0*/  VIADD R171, R33, 0xffffff20 ;  /* 0xffffff2021ab7836 */ /* 0x000fe20000000000 */
[----:B------:R-:W-:Y:S02]  /*7c00*/  ISETP.GE.AND P6, PT, R211, R206, PT ;  /* 0x000000ced300720c */ /* 0x000fe40003fc6270 */
[----:B------:R-:W-:Y:S01]  /*7c10*/  FSEL R58, R16, -INF , P3 ;  /* 0xff800000103a7808 */ /* 0x000fe20001800000 */
[----:B------:R-:W-:Y:S01]  /*7c20*/  VIADD R169, R33, 0xffffff21 ;  /* 0xffffff2121a97836 */ /* 0x000fe20000000000 */
[----:B------:R-:W-:-:S02]  /*7c30*/  ISETP.GE.AND P3, PT, R175, R207, PT ;  /* 0x000000cfaf00720c */ /* 0x000fc40003f66270 */
[----:B------:R-:W-:Y:S02]  /*7c40*/  FSEL R17, R17, -INF , P1 ;  /* 0xff80000011117808 */ /* 0x000fe40000800000 */
[----:B------:R-:W-:Y:S02]  /*7c50*/  ISETP.GE.AND P1, PT, R173, R207, PT ;  /* 0x000000cfad00720c */ /* 0x000fe40003f26270 */
[----:B------:R-:W-:Y:S02]  /*7c60*/  FSEL R24, R24, -INF , !P5 ;  /* 0xff80000018187808 */ /* 0x000fe40006800000 */
[-C--:B------:R-:W-:Y:S02]  /*7c70*/  ISETP.GE.AND P5, PT, R213, R206.reuse, PT ;  /* 0x000000ced500720c */ /* 0x080fe40003fa6270 */
[----:B------:R-:W-:Y:S01]  /*7c80*/  FSEL R16, R21, -INF , !P6 ;  /* 0xff80000015107808 */ /* 0x000fe20007000000 */
[----:B------:R-:W-:Y:S01]  /*7c90*/  VIADD R167, R33, 0xffffff28 ;  /* 0xffffff2821a77836 */ /* 0x000fe20000000000 */
[----:B------:R-:W-:-:S02]  /*7ca0*/  ISETP.GE.AND P6, PT, R177, R206, PT ;  /* 0x000000ceb100720c */ /* 0x000fc40003fc6270 */
[----:B------:R-:W-:Y:S01]  /*7cb0*/  FSEL R12, R12, -INF , P3 ;  /* 0xff8000000c0c7808 */ /* 0x000fe20001800000 */
[----:B------:R-:W-:Y:S01]  /*7cc0*/  VIADD R165, R33, 0xffffff29 ;  /* 0xffffff2921a57836 */ /* 0x000fe20000000000 */
[-C--:B------:R-:W-:Y:S02]  /*7cd0*/  ISETP.GE.AND P3, PT, R171, R207.reuse, PT ;  /* 0x000000cfab00720c */ /* 0x080fe40003f66270 */
[----:B------:R-:W-:Y:S02]  /*7ce0*/  FSEL R13, R13, -INF , P1 ;  /* 0xff8000000d0d7808 */ /* 0x000fe40000800000 */
[----:B------:R-:W-:Y:S02]  /*7cf0*/  ISETP.GE.AND P1, PT, R169, R207, PT ;  /* 0x000000cfa900720c */ /* 0x000fe40003f26270 */
[----:B------:R-:W-:Y:S02]  /*7d00*/  FSEL R20, R20, -INF , !P5 ;  /* 0xff80000014147808 */ /* 0x000fe40006800000 */
[----:B------:R-:W-:-:S02]  /*7d10*/  ISETP.GE.AND P5, PT, R179, R206, PT ;  /* 0x000000ceb300720c */ /* 0x000fc40003fa6270 */
[----:B------:R-:W-:Y:S01]  /*7d20*/  FSEL R56, R17, -INF , !P6 ;  /* 0xff80000011387808 */ /* 0x000fe20007000000 */
[----:B------:R-:W-:Y:S01]  /*7d30*/  VIADD R163, R33, 0xffffff30 ;  /* 0xffffff3021a37836 */ /* 0x000fe20000000000 */
[----:B------:R-:W-:Y:S02]  /*7d40*/  ISETP.GE.AND P6, PT, R173, R206, PT ;  /* 0x000000cead00720c */ /* 0x000fe40003fc6270 */
[----:B------:R-:W-:Y:S01]  /*7d50*/  FSEL R8, R8, -INF , P3 ;  /* 0xff80000008087808 */ /* 0x000fe20001800000 */
[----:B------:R-:W-:Y:S01]  /*7d60*/  VIADD R161, R33, 0xffffff31 ;  /* 0xffffff3121a17836 */ /* 0x000fe20000000000 */
[-C--:B------:R-:W-:Y:S02]  /*7d70*/  ISETP.GE.AND P3, PT, R167, R207.reuse, PT ;  /* 0x000000cfa700720c */ /* 0x080fe40003f66270 */
[----:B------:R-:W-:Y:S02]  /*7d80*/  FSEL R9, R9, -INF , P1 ;  /* 0xff80000009097808 */ /* 0x000fe40000800000 */
[----:B------:R-:W-:-:S02]  /*7d90*/  ISETP.GE.AND P1, PT, R165, R207, PT ;  /* 0x000000cfa500720c */ /* 0x000fc40003f26270 */
[----:B------:R-:W-:Y:S02]  /*7da0*/  FSEL R58, R58, -INF , !P5 ;  /* 0xff8000003a3a7808 */ /* 0x000fe40006800000 */
[-C--:B------:R-:W-:Y:S02]  /*7db0*/  ISETP.GE.AND P5, PT, R175, R206.reuse, PT ;  /* 0x000000ceaf00720c */ /* 0x080fe40003fa6270 */
        /* <DEDUP_REMOVED lines=80> */
[----:B------:R-:W-:Y:S02]  /*82c0*/  FSEL R156, R137, -INF , !P6 ;  /* 0xff800000899c7808 */ /* 0x000fe40007000000 */
[----:B------:R-:W-:Y:S02]  /*82d0*/  ISETP.GE.AND P6, PT, R41, R206, PT ;  /* 0x000000ce2900720c */ /* 0x000fe40003fc6270 */
[----:B------:R-:W-:Y:S02]  /*82e0*/  FSEL R128, R128, -INF , P3 ;  /* 0xff80000080807808 */ /* 0x000fe40001800000 */
[-C--:B------:R-:W-:Y:S02]  /*82f0*/  ISETP.GE.AND P3, PT, R35, R207.reuse, PT ;  /* 0x000000cf2300720c */ /* 0x080fe40003f66270 */
[----:B------:R-:W-:Y:S02]  /*8300*/  FSEL R129, R129, -INF , P1 ;  /* 0xff80000081817808 */ /* 0x000fe40000800000 */
[----:B------:R-:W-:-:S02]  /*8310*/  ISETP.GE.AND P1, PT, R31, R207, PT ;  /* 0x000000cf1f00720c */ /* 0x000fc40003f26270 */
[----:B------:R-:W-:Y:S02]  /*8320*/  FSEL R160, R136, -INF , !P5 ;  /* 0xff80000088a07808 */ /* 0x000fe40006800000 */
[C---:B------:R-:W-:Y:S02]  /*8330*/  ISETP.GE.AND P2, PT, R29.reuse, R204, PT ;  /* 0x000000cc1d00720c */ /* 0x040fe40003f46270 */
[----:B------:R-:W-:Y:S01]  /*8340*/  ISETP.GE.AND P4, PT, R29, R202, PT ;  /* 0x000000ca1d00720c */ /* 0x000fe20003f86270 */
[----:B------:R-:W-:Y:S01]  /*8350*/  VIADD R29, R33, 0xffffff78 ;  /* 0xffffff78211d7836 */ /* 0x000fe20000000000 */
[-C--:B------:R-:W-:Y:S02]  /*8360*/  ISETP.GE.AND P5, PT, R43, R206.reuse, PT ;  /* 0x000000ce2b00720c */ /* 0x080fe40003fa6270 */
[----:B------:R-:W-:Y:S02]  /*8370*/  FSEL R152, R133, -INF , !P6 ;  /* 0xff80000085987808 */ /* 0x000fe40007000000 */
[----:B------:R-:W-:-:S02]  /*8380*/  ISETP.GE.AND P6, PT, R37, R206, PT ;  /* 0x000000ce2500720c */ /* 0x000fc40003fc6270 */
[----:B------:R-:W-:Y:S02]  /*8390*/  FSEL R118, R124, -INF , P3 ;  /* 0xff8000007c767808 */ /* 0x000fe40001800000 */
[----:B------:R-:W-:Y:S02]  /*83a0*/  ISETP.GE.AND P3, PT, R31, R206, PT ;  /* 0x000000ce1f00720c */ /* 0x000fe40003f66270 */
[----:B------:R-:W-:Y:S02]  /*83b0*/  FSEL R125, R125, -INF , P1 ;  /* 0xff8000007d7d7808 */ /* 0x000fe40000800000 */
[----:B------:R-:W-:Y:S02]  /*83c0*/  ISETP.GE.AND P1, PT, R213, R204, PT ;  /* 0x000000ccd500720c */ /* 0x000fe40003f26270 */
[----:B------:R-:W-:Y:S02]  /*83d0*/  FSEL R148, R132, -INF , !P5 ;  /* 0xff80000084947808 */ /* 0x000fe40006800000 */
[----:B------:R-:W-:-:S02]  /*83e0*/  ISETP.GE.AND P5, PT, R39, R206, PT ;  /* 0x000000ce2700720c */ /* 0x000fc40003fa6270 */
[----:B------:R-:W-:Y:S02]  /*83f0*/  FSEL R140, R129, -INF , !P6 ;  /* 0xff800000818c7808 */ /* 0x000fe40007000000 */
[----:B------:R-:W-:Y:S02]  /*8400*/  ISETP.GE.AND P6, PT, R29, R207, PT ;  /* 0x000000cf1d00720c */ /* 0x000fe40003fc6270 */
[----:B------:R-:W-:Y:S02]  /*8410*/  FSEL R125, R125, -INF , !P3 ;  /* 0xff8000007d7d7808 */ /* 0x000fe40005800000 */
[----:B------:R-:W-:Y:S02]  /*8420*/  ISETP.GE.AND P3, PT, R213, R202, PT ;  /* 0x000000cad500720c */ /* 0x000fe40003f66270 */
[----:B------:R-:W-:Y:S02]  /*8430*/  FSEL R4, R22, -INF , P1 ;  /* 0xff80000016047808 */ /* 0x000fe40000800000 */
[----:B------:R-:W-:Y:S01]  /*8440*/  ISETP.GE.AND P1, PT, R177, R204, PT ;  /* 0x000000ccb100720c */ /* 0x000fe20003f26270 */
[----:B------:R-:W-:Y:S01]  /*8450*/  VIADD R33, R33, 0xffffff79 ;  /* 0xffffff7921217836 */ /* 0x000fe20000000000 */
[----:B------:R-:W-:-:S02]  /*8460*/  FSEL R144, R128, -INF , !P5 ;  /* 0xff80000080907808 */ /* 0x000fc40006800000 */
[-C--:B------:R-:W-:Y:S02]  /*8470*/  ISETP.GE.AND P5, PT, R35, R206.reuse, PT ;  /* 0x000000ce2300720c */ /* 0x080fe40003fa6270 */
[----:B------:R-:W-:Y:S02]  /*8480*/  FSEL R120, R120, -INF , P6 ;  /* 0xff80000078787808 */ /* 0x000fe40003000000 */
        /* <DEDUP_REMOVED lines=8> */
[----:B------:R-:W-:Y:S02]  /*8510*/  FSEL R120, R120, -INF , !P6 ;  /* 0xff80000078787808 */ /* 0x000fe40007000000 */
        /* <DEDUP_REMOVED lines=10> */
[----:B------:R-:W-:Y:S02]  /*85c0*/  FSEL R11, R11, -INF , P3 ;  /* 0xff8000000b0b7808 */ /* 0x000fe40001800000 */
[----:B------:R-:W-:Y:S02]  /*85d0*/  ISETP.GE.AND P3, PT, R165, R204, PT ;  /* 0x000000cca500720c */ /* 0x000fe40003f66270 */
[----:B------:R-:W-:-:S02]  /*85e0*/  FSEL R121, R121, -INF , !P5 ;  /* 0xff80000079797808 */ /* 0x000fc40006800000 */
[----:B------:R-:W-:Y:S02]  /*85f0*/  ISETP.GE.AND P5, PT, R179, R204, PT ;  /* 0x000000ccb300720c */ /* 0x000fe40003fa6270 */
[----:B------:R-:W-:Y:S02]  /*8600*/  FSEL R145, R15, -INF , !P6 ;  /* 0xff8000000f917808 */ /* 0x000fe40007000000 */
[-C--:B------:R-:W-:Y:S02]  /*8610*/  ISETP.GE.AND P6, PT, R165, R202.reuse, PT ;  /* 0x000000caa500720c */ /* 0x080fe40003fc6270 */
[----:B------:R-:W-:Y:S02]  /*8620*/  FSEL R7, R7, -INF , P3 ;  /* 0xff80000007077808 */ /* 0x000fe40001800000 */
[----:B------:R-:W-:Y:S02]  /*8630*/  FSEL R5, R5, -INF , !P4 ;  /* 0xff80000005057808 */ /* 0x000fe40006000000 */
[----:B------:R-:W-:-:S02]  /*8640*/  ISETP.GE.AND P4, PT, R179, R202, PT ;  /* 0x000000cab300720c */ /* 0x000fc40003f86270 */
[----:B------:R-:W-:Y:S02]  /*8650*/  FSEL R18, R18, -INF , P5 ;  /* 0xff80000012127808 */ /* 0x000fe40002800000 */
[----:B------:R-:W-:Y:S02]  /*8660*/  FSEL R246, R7, -INF , !P6 ;  /* 0xff80000007f67808 */ /* 0x000fe40007000000 */
[----:B------:R-:W-:Y:S02]  /*8670*/  FMNMX3.FTZ R7, R52, R28, R25, !PT ;  /* 0x0000001c34077276 */ /* 0x000fe40007810019 */
[----:B------:R-:W-:Y:S02]  /*8680*/  FSEL R66, R18, -INF , !P4 ;  /* 0xff80000012427808 */ /* 0x000fe40006000000 */
[-C--:B------:R-:W-:Y:S02]  /*8690*/  ISETP.GE.AND P4, PT, R171, R204.reuse, PT ;  /* 0x000000ccab00720c */ /* 0x080fe40003f86270 */
[----:B------:R-:W-:-:S02]  /*86a0*/  ISETP.GE.AND P2, PT, R175, R204, PT ;  /* 0x000000ccaf00720c */ /* 0x000fc40003f46270 */
[----:B------:R-:W-:Y:S02]  /*86b0*/  ISETP.GE.AND P1, PT, R167, R204, PT ;  /* 0x000000cca700720c */ /* 0x000fe40003f26270 */
[----:B------:R-:W-:Y:S02]  /*86c0*/  FMNMX3.FTZ R9, R7, R20, R16, !PT ;  /* 0x0000001407097276 */ /* 0x000fe40007810010 */
[----:B------:R-:W-:Y:S02]  /*86d0*/  FMNMX3.FTZ R7, R0, R24, R5, !PT ;  /* 0x0000001800077276 */ /* 0x000fe40007810005 */
[----:B------:R-:W-:Y:S02]  /*86e0*/  FSEL R10, R10, -INF , P4 ;  /* 0xff8000000a0a7808 */ /* 0x000fe40002000000 */
[----:B------:R-:W-:Y:S02]  /*86f0*/  ISETP.GE.AND P5, PT, R175, R202, PT ;  /* 0x000000caaf00720c */ /* 0x000fe40003fa6270 */
[----:B------:R-:W-:-:S02]  /*8700*/  FSEL R14, R14, -INF , P2 ;  /* 0xff8000000e0e7808 */ /* 0x000fc40001000000 */
[----:B------:R-:W-:Y:S02]  /*8710*/  ISETP.GE.AND P4, PT, R167, R202, PT ;  /* 0x000000caa700720c */ /* 0x000fe40003f86270 */
[----:B------:R-:W-:Y:S02]  /*8720*/  FSEL R6, R6, -INF , P1 ;  /* 0xff80000006067808 */ /* 0x000fe40000800000 */
[----:B------:R-:W-:Y:S02]  /*8730*/  FMNMX3.FTZ R7, R7, R4, R8, !PT ;  /* 0x0000000407077276 */ /* 0x000fe40007810008 */
[-C--:B------:R-:W-:Y:S02]  /*8740*/  ISETP.GE.AND P2, PT, R171, R202.reuse, PT ;  /* 0x000000caab00720c */ /* 0x080fe40003f46270 */
[----:B------:R-:W-:Y:S02]  /*8750*/  FSEL R141, R14, -INF , !P5 ;  /* 0xff8000000e8d7808 */ /* 0x000fe40006800000 */
[----:B------:R-:W-:Y:S01]  /*8760*/  FSEL R248, R6, -INF , !P4 ;  /* 0xff80000006f87808 */ /* 0x000fe20006000000 */
[----:B------:R-:W-:Y:S01]  /*8770*/  LDSM.16.MT88.4 R12, [R181+0x9000] ;  /* 0x00900000b50c783b */ /* 0x000fe20000004200 */
[----:B------:R-:W-:-:S02]  /*8780*/  ISETP.GE.AND P5, PT, R169, R202, PT ;  /* 0x000000caa900720c */ /* 0x000fc40003fa6270 */
[----:B------:R-:W-:Y:S02]  /*8790*/  FMNMX3.FTZ R6, R7, R66, R64, !PT ;  /* 0x0000004207067276 */ /* 0x000fe40007810040 */
[----:B------:R-:W-:Y:S02]  /*87a0*/  FSEL R252, R10, -INF , !P2 ;  /* 0xff8000000afc7808 */ /* 0x000fe40005000000 */
[-C--:B------:R-:W-:Y:S02]  /*87b0*/  ISETP.GE.AND P2, PT, R163, R204.reuse, PT ;  /* 0x000000cca300720c */ /* 0x080fe40003f46270 */
[----:B------:R-:W-:Y:S02]  /*87c0*/  ISETP.GE.AND P1, PT, R161, R204, PT ;  /* 0x000000cca100720c */ /* 0x000fe40003f26270 */
[----:B------:R-:W-:Y:S02]  /*87d0*/  FSEL R250, R11, -INF , !P5 ;  /* 0xff8000000bfa7808 */ /* 0x000fe40006800000 */
[----:B------:R-:W-:-:S02]  /*87e0*/  FMNMX3.FTZ R7, R6, R141, R145, !PT ;  /* 0x0000008d06077276 */ /* 0x000fc40007810091 */
[----:B------:R-:W-:Y:S02]  /*87f0*/  ISETP.GE.AND P3, PT, R67, R204, PT ;  /* 0x000000cc4300720c */ /* 0x000fe40003f66270 */
[-C--:B------:R-:W-:Y:S02]  /*8800*/  ISETP.GE.AND P5, PT, R163, R202.reuse, PT ;  /* 0x000000caa300720c */ /* 0x080fe40003fa6270 */
[----:B------:R-:W-:Y:S02]  /*8810*/  FSEL R158, R158, -INF , P2 ;  /* 0xff8000009e9e7808 */ /* 0x000fe40001000000 */
[----:B------:R-:W-:Y:S02]  /*8820*/  FSEL R159, R159, -INF , P1 ;  /* 0xff8000009f9f7808 */ /* 0x000fe40000800000 */
[----:B------:R-:W-:Y:S02]  /*8830*/  ISETP.GE.AND P4, PT, R161, R202, PT ;  /* 0x000000caa100720c */ /* 0x000fe40003f86270 */
[----:B------:R-:W-:-:S02]  /*8840*/  ISETP.GE.AND P1, PT, R65, R204, PT ;  /* 0x000000cc4100720c */ /* 0x000fc40003f26270 */
[----:B------:R-:W-:Y:S02]  /*8850*/  FMNMX3.FTZ R9, R9, R58, R56, !PT ;  /* 0x0000003a09097276 */ /* 0x000fe40007810038 */
[----:B------:R-:W-:Y:S02]  /*8860*/  FMNMX3.FTZ R7, R7, R252, R250, !PT ;  /* 0x000000fc07077276 */ /* 0x000fe400078100fa */
[----:B------:R-:W-:Y:S02]  /*8870*/  FSEL R154, R154, -INF , P3 ;  /* 0xff8000009a9a7808 */ /* 0x000fe40001800000 */
[----:B------:R-:W-:Y:S02]  /*8880*/  ISETP.GE.AND P2, PT, R67, R202, PT ;  /* 0x000000ca4300720c */ /* 0x000fe40003f46270 */
[----:B------:R-:W-:Y:S02]  /*8890*/  FSEL R236, R158, -INF , !P5 ;  /* 0xff8000009eec7808 */ /* 0x000fe40006800000 */
[----:B------:R-:W-:-:S02]  /*88a0*/  ISETP.GE.AND P6, PT, R63, R204, PT ;  /* 0x000000cc3f00720c */ /* 0x000fc40003fc6270 */
[----:B------:R-:W-:Y:S02]  /*88b0*/  ISETP.GE.AND P3, PT, R61, R204, PT ;  /* 0x000000cc3d00720c */ /* 0x000fe40003f66270 */
[----:B------:R-:W-:Y:S02]  /*88c0*/  ISETP.GE.AND P5, PT, R65, R202, PT ;  /* 0x000000ca4100720c */ /* 0x000fe40003fa6270 */
[----:B------:R-:W-:Y:S02]  /*88d0*/  FSEL R234, R159, -INF , !P4 ;  /* 0xff8000009fea7808 */ /* 0x000fe40006000000 */
[----:B------:R-:W-:Y:S02]  /*88e0*/  FSEL R155, R155, -INF , P1 ;  /* 0xff8000009b9b7808 */ /* 0x000fe40000800000 */
[----:B------:R-:W-:Y:S02]  /*88f0*/  FMNMX3.FTZ R9, R9, R50, R48, !PT ;  /* 0x0000003209097276 */ /* 0x000fe40007810030 */
[----:B------:R-:W-:-:S02]  /*8900*/  FMNMX3.FTZ R7, R7, R248, R246, !PT ;  /* 0x000000f807077276 */ /* 0x000fc400078100f6 */
[----:B------:R-:W-:Y:S02]  /*8910*/  ISETP.GE.AND P1, PT, R59, R204, PT ;  /* 0x000000cc3b00720c */ /* 0x000fe40003f26270 */
[-C--:B------:R-:W-:Y:S02]  /*8920*/  ISETP.GE.AND P4, PT, R63, R202.reuse, PT ;  /* 0x000000ca3f00720c */ /* 0x080fe40003f86270 */
[----:B------:R-:W-:Y:S02]  /*8930*/  FSEL R230, R154, -INF , !P2 ;  /* 0xff8000009ae67808 */ /* 0x000fe40005000000 */
[----:B------:R-:W-:Y:S02]  /*8940*/  FSEL R150, R150, -INF , P6 ;  /* 0xff80000096967808 */ /* 0x000fe40003000000 */
[----:B------:R-:W-:Y:S02]  /*8950*/  FSEL R151, R151, -INF , P3 ;  /* 0xff80000097977808 */ /* 0x000fe40001800000 */
[----:B------:R-:W-:-:S02]  /*8960*/  ISETP.GE.AND P2, PT, R61, R202, PT ;  /* 0x000000ca3d00720c */ /* 0x000fc40003f46270 */
[----:B------:R-:W-:Y:S01]  /*8970*/  FSEL R232, R155, -INF , !P5 ;  /* 0xff8000009be87808 */ /* 0x000fe20006800000 */
[----:B------:R-:W-:Y:S01]  /*8980*/  LDSM.16.MT88.4 R60, [R181+0x9400] ;  /* 0x00940000b53c783b */ /* 0x000fe20000004200 */
[----:B------:R-:W-:Y:S02]  /*8990*/  ISETP.GE.AND P3, PT, R57, R204, PT ;  /* 0x000000cc3900720c */ /* 0x000fe40003f66270 */
[----:B------:R-:W-:Y:S02]  /*89a0*/  FMNMX3.FTZ R9, R9, R242, R244, !PT ;  /* 0x000000f209097276 */ /* 0x000fe400078100f4 */
[----:B------:R-:W-:Y:S02]  /*89b0*/  FMNMX3.FTZ R7, R7, R236, R234, !PT ;  /* 0x000000ec07077276 */ /* 0x000fe400078100ea */
[----:B------:R-:W-:Y:S02]  /*89c0*/  ISETP.GE.AND P5, PT, R51, R204, PT ;  /* 0x000000cc3300720c */ /* 0x000fe40003fa6270 */
[----:B------:R-:W-:-:S02]  /*89d0*/  FSEL R146, R146, -INF , P1 ;  /* 0xff80000092927808 */ /* 0x000fc40000800000 */
[----:B------:R-:W-:Y:S02]  /*89e0*/  ISETP.GE.AND P6, PT, R59, R202, PT ;  /* 0x000000ca3b00720c */ /* 0x000fe40003fc6270 */
[----:B------:R-:W-:Y:S02]  /*89f0*/  FSEL R222, R150, -INF , !P4 ;  /* 0xff80000096de7808 */ /* 0x000fe40006000000 */
[----:B------:R-:W-:Y:S02]  /*8a00*/  ISETP.GE.AND P1, PT, R49, R204, PT ;  /* 0x000000cc3100720c */ /* 0x000fe40003f26270 */
[----:B------:R-:W-:Y:S02]  /*8a10*/  ISETP.GE.AND P4, PT, R57, R202, PT ;  /* 0x000000ca3900720c */ /* 0x000fe40003f86270 */
[----:B------:R-:W-:Y:S02]  /*8a20*/  FSEL R212, R151, -INF , !P2 ;  /* 0xff80000097d47808 */ /* 0x000fe40005000000 */
[----:B------:R-:W-:-:S02]  /*8a30*/  FSEL R147, R147, -INF , P3 ;  /* 0xff80000093937808 */ /* 0x000fc40001800000 */
[----:B------:R-:W-:Y:S02]  /*8a40*/  FMNMX3.FTZ R9, R9, R240, R238, !PT ;  /* 0x000000f009097276 */ /* 0x000fe400078100ee */
[----:B------:R-:W-:Y:S02]  /*8a50*/  FMNMX3.FTZ R7, R7, R230, R232, !PT ;  /* 0x000000e607077276 */ /* 0x000fe400078100e8 */
[----:B------:R-:W-:Y:S02]  /*8a60*/  ISETP.GE.AND P2, PT, R51, R202, PT ;  /* 0x000000ca3300720c */ /* 0x000fe40003f46270 */
[----:B------:R-:W-:Y:S02]  /*8a70*/  FSEL R142, R142, -INF , P5 ;  /* 0xff8000008e8e7808 */ /* 0x000fe40002800000 */
[----:B------:R-:W-:Y:S02]  /*8a80*/  FSEL R210, R146, -INF , !P6 ;  /* 0xff80000092d27808 */ /* 0x000fe40007000000 */
[----:B------:R-:W-:-:S02]  /*8a90*/  ISETP.GE.AND P3, PT, R47, R204, PT ;  /* 0x000000cc2f00720c */ /* 0x000fc40003f66270 */
[----:B------:R-:W-:Y:S02]  /*8aa0*/  FSEL R143, R143, -INF , P1 ;  /* 0xff8000008f8f7808 */ /* 0x000fe40000800000 */
[----:B------:R-:W-:Y:S02]  /*8ab0*/  ISETP.GE.AND P6, PT, R49, R202, PT ;  /* 0x000000ca3100720c */ /* 0x000fe40003fc6270 */
[----:B------:R-:W-:Y:S02]  /*8ac0*/  FSEL R220, R147, -INF , !P4 ;  /* 0xff80000093dc7808 */ /* 0x000fe40006000000 */
[----:B------:R-:W-:Y:S02]  /*8ad0*/  ISETP.GE.AND P1, PT, R45, R204, PT ;  /* 0x000000cc2d00720c */ /* 0x000fe40003f26270 */
[----:B------:R-:W-:Y:S02]  /*8ae0*/  FMNMX3.FTZ R9, R9, R228, R224, !PT ;  /* 0x000000e409097276 */ /* 0x000fe400078100e0 */
[----:B------:R-:W-:-:S02]  /*8af0*/  FMNMX3.FTZ R7, R7, R222, R212, !PT ;  /* 0x000000de07077276 */ /* 0x000fc400078100d4 */
[----:B------:R-:W-:Y:S02]  /*8b00*/  FSEL R170, R142, -INF , !P2 ;  /* 0xff8000008eaa7808 */ /* 0x000fe40005000000 */
[----:B------:R-:W-:Y:S02]  /*8b10*/  ISETP.GE.AND P5, PT, R47, R202, PT ;  /* 0x000000ca2f00720c */ /* 0x000fe40003fa6270 */
[----:B------:R-:W-:Y:S02]  /*8b20*/  ISETP.GE.AND P2, PT, R43, R204, PT ;  /* 0x000000cc2b00720c */ /* 0x000fe40003f46270 */
[----:B------:R-:W-:Y:S02]  /*8b30*/  FSEL R138, R138, -INF , P3 ;  /* 0xff8000008a8a7808 */ /* 0x000fe40001800000 */
[----:B------:R-:W-:Y:S02]  /*8b40*/  ISETP.GE.AND P4, PT, R45, R202, PT ;  /* 0x000000ca2d00720c */ /* 0x000fe40003f86270 */
[----:B------:R-:W-:Y:S01]  /*8b50*/  FSEL R168, R143, -INF , !P6 ;  /* 0xff8000008fa87808 */ /* 0x000fe20007000000 */
[----:B------:R-:W-:Y:S01]  /*8b60*/  LDSM.16.MT88.4 R44, [R181+0xd000] ;  /* 0x00d00000b52c783b */ /* 0x000fe20000004200 */
[----:B------:R-:W-:-:S02]  /*8b70*/  ISETP.GE.AND P3, PT, R41, R204, PT ;  /* 0x000000cc2900720c */ /* 0x000fc40003f66270 */
[----:B------:R-:W-:Y:S02]  /*8b80*/  FSEL R139, R139, -INF , P1 ;  /* 0xff8000008b8b7808 */ /* 0x000fe40000800000 */
[----:B------:R-:W-:Y:S02]  /*8b90*/  FMNMX3.FTZ R9, R9, R226, R218, !PT ;  /* 0x000000e209097276 */ /* 0x000fe400078100da */
[----:B------:R-:W-:Y:S02]  /*8ba0*/  FMNMX3.FTZ R7, R7, R210, R220, !PT ;  /* 0x000000d207077276 */ /* 0x000fe400078100dc */
[----:B------:R-:W-:Y:S02]  /*8bb0*/  ISETP.GE.AND P1, PT, R39, R204, PT ;  /* 0x000000cc2700720c */ /* 0x000fe40003f26270 */
[----:B------:R-:W-:Y:S02]  /*8bc0*/  ISETP.GE.AND P6, PT, R43, R202, PT ;  /* 0x000000ca2b00720c */ /* 0x000fe40003fc6270 */
[----:B------:R-:W-:-:S02]  /*8bd0*/  FSEL R158, R138, -INF , !P5 ;  /* 0xff8000008a9e7808 */ /* 0x000fc40006800000 */
[----:B------:R-:W-:Y:S02]  /*8be0*/  FSEL R134, R134, -INF , P2 ;  /* 0xff80000086867808 */ /* 0x000fe40001000000 */
[----:B------:R-:W-:Y:S02]  /*8bf0*/  ISETP.GE.AND P5, PT, R41, R202, PT ;  /* 0x000000ca2900720c */ /* 0x000fe40003fa6270 */
[----:B------:R-:W-:Y:S02]  /*8c00*/  FSEL R166, R139, -INF , !P4 ;  /* 0xff8000008ba67808 */ /* 0x000fe40006000000 */
[----:B------:R-:W-:Y:S02]  /*8c10*/  ISETP.GE.AND P2, PT, R37, R204, PT ;  /* 0x000000cc2500720c */ /* 0x000fe40003f46270 */
[----:B------:R-:W-:Y:S02]  /*8c20*/  FSEL R135, R135, -INF , P3 ;  /* 0xff80000087877808 */ /* 0x000fe40001800000 */
[----:B------:R-:W-:-:S02]  /*8c30*/  FMNMX3.FTZ R9, R9, R176, R178, !PT ;  /* 0x000000b009097276 */ /* 0x000fc400078100b2 */
[----:B------:R-:W-:Y:S02]  /*8c40*/  FMNMX3.FTZ R7, R7, R170, R168, !PT ;  /* 0x000000aa07077276 */ /* 0x000fe400078100a8 */
[----:B------:R-:W-:Y:S02]  /*8c50*/  FSEL R130, R130, -INF , P1 ;  /* 0xff80000082827808 */ /* 0x000fe40000800000 */
[----:B------:R-:W-:Y:S02]  /*8c60*/  ISETP.GE.AND P4, PT, R39, R202, PT ;  /* 0x000000ca2700720c */ /* 0x000fe40003f86270 */
[----:B------:R-:W-:Y:S02]  /*8c70*/  FSEL R150, R134, -INF , !P6 ;  /* 0xff80000086967808 */ /* 0x000fe40007000000 */
[----:B------:R-:W-:Y:S02]  /*8c80*/  ISETP.GE.AND P1, PT, R31, R204, PT ;  /* 0x000000cc1f00720c */ /* 0x000fe40003f26270 */
[----:B------:R-:W-:-:S02]  /*8c90*/  ISETP.GE.AND P6, PT, R37, R202, PT ;  /* 0x000000ca2500720c */ /* 0x000fc40003fc6270 */
[----:B------:R-:W-:Y:S01]  /*8ca0*/  ISETP.GE.AND P3, PT, R35, R204, PT ;  /* 0x000000cc2300720c */ /* 0x000fe20003f66270 */
[----:B------:R-:W-:Y:S01]  /*8cb0*/  LDSM.16.MT88.4 R36, [R119+0xb000] ;  /* 0x00b000007724783b */ /* 0x000fe20000004200 */
[----:B------:R-:W-:Y:S02]  /*8cc0*/  FSEL R154, R135, -INF , !P5 ;  /* 0xff800000879a7808 */ /* 0x000fe40006800000 */
[----:B------:R-:W-:Y:S02]  /*8cd0*/  FMNMX3.FTZ R9, R9, R174, R172, !PT ;  /* 0x000000ae09097276 */ /* 0x000fe400078100ac */
[----:B------:R-:W-:Y:S02]  /*8ce0*/  FSEL R131, R131, -INF , P2 ;  /* 0xff80000083837808 */ /* 0x000fe40001000000 */
[----:B------:R-:W-:Y:S02]  /*8cf0*/  FMNMX3.FTZ R7, R7, R158, R166, !PT ;  /* 0x0000009e07077276 */ /* 0x000fe400078100a6 */
[----:B------:R-:W-:-:S02]  /*8d00*/  FSEL R142, R130, -INF , !P4 ;  /* 0xff800000828e7808 */ /* 0x000fc40006000000 */
[----:B------:R-:W-:Y:S02]  /*8d10*/  ISETP.GE.AND P2, PT, R29, R204, PT ;  /* 0x000000cc1d00720c */ /* 0x000fe40003f46270 */
[----:B------:R-:W-:Y:S02]  /*8d20*/  FSEL R127, R127, -INF , P1 ;  /* 0xff8000007f7f7808 */ /* 0x000fe40000800000 */
[-C--:B------:R-:W-:Y:S02]  /*8d30*/  ISETP.GE.AND P5, PT, R35, R202.reuse, PT ;  /* 0x000000ca2300720c */ /* 0x080fe40003fa6270 */
[----:B------:R-:W-:Y:S02]  /*8d40*/  ISETP.GE.AND P4, PT, R31, R202, PT ;  /* 0x000000ca1f00720c */ /* 0x000fe40003f86270 */
[----:B------:R-:W-:Y:S02]  /*8d50*/  FMNMX3.FTZ R9, R9, R162, R164, !PT ;  /* 0x000000a209097276 */ /* 0x000fe400078100a4 */
[----:B------:R-:W-:-:S02]  /*8d60*/  FSEL R126, R126, -INF , P3 ;  /* 0xff8000007e7e7808 */ /* 0x000fc40001800000 */
[----:B------:R-:W-:Y:S02]  /*8d70*/  ISETP.GE.AND P1, PT, R33, R204, PT ;  /* 0x000000cc2100720c */ /* 0x000fe40003f26270 */
[----:B------:R-:W-:Y:S02]  /*8d80*/  FSEL R146, R131, -INF , !P6 ;  /* 0xff80000083927808 */ /* 0x000fe40007000000 */
[----:B------:R-:W-:Y:S02]  /*8d90*/  FMNMX3.FTZ R7, R7, R150, R154, !PT ;  /* 0x0000009607077276 */ /* 0x000fe4000781009a */
[----:B------:R-:W-:Y:S02]  /*8da0*/  FSEL R122, R122, -INF , P2 ;  /* 0xff8000007a7a7808 */ /* 0x000fe40001000000 */
[----:B------:R-:W-:Y:S02]  /*8db0*/  ISETP.GE.AND P3, PT, R29, R202, PT ;  /* 0x000000ca1d00720c */ /* 0x000fe40003f66270 */
[----:B------:R-:W-:-:S02]  /*8dc0*/  FMNMX3.FTZ R9, R9, R160, R156, !PT ;  /* 0x000000a009097276 */ /* 0x000fc4000781009c */
[----:B------:R-:W-:Y:S02]  /*8dd0*/  ISETP.GE.AND P2, PT, R33, R202, PT ;  /* 0x000000ca2100720c */ /* 0x000fe40003f46270 */
[----:B------:R-:W-:Y:S02]  /*8de0*/  FSEL R123, R123, -INF , P1 ;  /* 0xff8000007b7b7808 */ /* 0x000fe40000800000 */
[----:B------:R-:W-:Y:S02]  /*8df0*/  FSEL R136, R126, -INF , !P5 ;  /* 0xff8000007e887808 */ /* 0x000fe40006800000 */
[----:B------:R-:W-:Y:S02]  /*8e00*/  FSEL R134, R127, -INF , !P4 ;  /* 0xff8000007f867808 */ /* 0x000fe40006000000 */
[----:B------:R-:W-:Y:S02]  /*8e10*/  FMNMX3.FTZ R7, R7, R142, R146, !PT ;  /* 0x0000008e07077276 */ /* 0x000fe40007810092 */
[----:B------:R-:W-:-:S02]  /*8e20*/  FMNMX3.FTZ R9, R9, R148, R152, !PT ;  /* 0x0000009409097276 */ /* 0x000fc40007810098 */
[----:B------:R-:W-:Y:S02]  /*8e30*/  FSEL R132, R122, -INF , !P3 ;  /* 0xff8000007a847808 */ /* 0x000fe40005800000 */
[----:B------:R-:W-:Y:S02]  /*8e40*/  FSEL R130, R123, -INF , !P2 ;  /* 0xff8000007b827808 */ /* 0x000fe40005000000 */
[----:B------:R-:W-:Y:S02]  /*8e50*/  FMNMX3.FTZ R7, R7, R136, R134, !PT ;  /* 0x0000008807077276 */ /* 0x000fe40007810086 */
[----:B------:R-:W-:Y:S02]  /*8e60*/  FMNMX3.FTZ R9, R9, R144, R140, !PT ;  /* 0x0000009009097276 */ /* 0x000fe4000781008c */
[----:B------:R-:W-:Y:S02]  /*8e70*/  FMNMX3.FTZ R7, R7, R132, R130, !PT ;  /* 0x0000008407077276 */ /* 0x000fe40007810082 */
[----:B------:R-:W-:-:S03]  /*8e80*/  FMNMX3.FTZ R9, R9, R118, R125, !PT ;  /* 0x0000007609097276 */ /* 0x000fc6000781007d */
[----:B------:R-:W1:Y:S01]  /*8e90*/  SHFL.BFLY PT, R6, R7, 0x2, 0x1f ;  /* 0x0c401f0007067f89 */ /* 0x000e6200000e0000 */
        /* <DEDUP_REMOVED lines=134> */
[-CC-:B-1----:R-:W-:Y:S01]  /*9700*/  FFMA.FTZ R145, R234, R116.reuse, -R131.reuse ;  /* 0x00000074ea917223 */ /* 0x182fe20000010883 */
[-C--:B------:R-:W-:Y:S01]  /*9710*/  FFMA.FTZ R143, R230, R116.reuse, -R131 ;  /* 0x00000074e68f7223 */ /* 0x080fe20000010883 */
        /* <DEDUP_REMOVED lines=19> */
[-CC-:B------:R-:W-:Y:S01]  /*9850*/  FFMA.FTZ R157, R160, R116.reuse, -R135.reuse ;  /* 0x00000074a09d7223 */ /* 0x180fe20000010887 */
[-C--:B------:R-:W-:Y:S01]  /*9860*/  FFMA.FTZ R156, R156, R116.reuse, -R135 ;  /* 0x000000749c9c7223 */ /* 0x080fe20000010887 */
        /* <DEDUP_REMOVED lines=48> */
[--C-:B------:R-:W-:Y:S01]  /*9b70*/  FFMA.FTZ R228, R236, R116, -R131.reuse ;  /* 0x00000074ece47223 */ /* 0x100fe20000010883 */
[----:B------:R-:W-:Y:S04]  /*9b80*/  MUFU.EX2 R218, R100 ;  /* 0x0000006400da7308 */ /* 0x000fe80000000800 */
[----:B------:R-:W5:Y:S04]  /*9b90*/  MUFU.EX2 R224, R80 ;  /* 0x0000005000e07308 */ /* 0x000f680000000800 */
[----:B------:R-:W2:Y:S04]  /*9ba0*/  MUFU.EX2 R139, R139 ;  /* 0x0000008b008b7308 */ /* 0x000ea80000000800 */
[----:B------:R-:W-:Y:S04]  /*9bb0*/  MUFU.EX2 R228, R228 ;  /* 0x000000e400e47308 */ /* 0x000fe80000000800 */
[----:B------:R-:W3:Y:S04]  /*9bc0*/  MUFU.EX2 R145, R145 ;  /* 0x0000009100917308 */ /* 0x000ee80000000800 */
[----:B------:R-:W-:Y:S01]  /*9bd0*/  MUFU.EX2 R143, R143 ;  /* 0x0000008f008f7308 */ /* 0x000fe20000000800 */
[C---:B-1----:R-:W-:Y:S03]  /*9be0*/  HMMA.16816.F32.BF16 R64, R68.reuse, R56, R64 ;  /* 0x000000384440723c */ /* 0x042fe60000041840 */
[----:B------:R-:W1:Y:S01]  /*9bf0*/  MUFU.EX2 R226, R226 ;  /* 0x000000e200e27308 */ /* 0x000e620000000800 */
[----:B-----5:R-:W-:Y:S01]  /*9c00*/  F2FP.BF16.F32.PACK_AB R56, R141, R224 ;  /* 0x000000e08d38723e */ /* 0x020fe200000010ff */
[-CC-:B------:R-:W-:Y:S01]  /*9c10*/  FFMA.FTZ R178, R222, R116.reuse, -R131.reuse ;  /* 0x00000074deb27223 */ /* 0x180fe20000010883 */
[----:B------:R-:W-:Y:S01]  /*9c20*/  FFMA.FTZ R174, R220, R116, -R131 ;  /* 0x00000074dcae7223 */ /* 0x000fe20000010883 */
[----:B------:R-:W-:Y:S01]  /*9c30*/  MUFU.EX2 R176, R176 ;  /* 0x000000b000b07308 */ /* 0x000fe20000000800 */
[----:B------:R-:W-:Y:S01]  /*9c40*/  HMMA.16816.F32.BF16 R4, R68, R58, R4 ;  /* 0x0000003a4404723c */ /* 0x000fe20000041804 */
[----:B--2---:R-:W-:-:S02]  /*9c50*/  F2FP.BF16.F32.PACK_AB R58, R139, R218 ;  /* 0x000000da8b3a723e */ /* 0x004fc400000010ff */
[----:B------:R-:W2:Y:S01]  /*9c60*/  MUFU.EX2 R147, R147 ;  /* 0x0000009300937308 */ /* 0x000ea20000000800 */
[----:B---3--:R-:W-:-:S03]  /*9c70*/  F2FP.BF16.F32.PACK_AB R57, R145, R228 ;  /* 0x000000e49139723e */ /* 0x008fc600000010ff */
[----:B------:R-:W-:Y:S01]  /*9c80*/  MUFU.EX2 R149, R149 ;  /* 0x0000009500957308 */ /* 0x000fe20000000800 */
[C---:B------:R-:W-:Y:S01]  /*9c90*/  HMMA.16816.F32.BF16 R8, R68.reuse, R72, R8 ;  /* 0x000000484408723c */ /* 0x040fe20000041808 */
[----:B-1----:R-:W-:Y:S02]  /*9ca0*/  F2FP.BF16.F32.PACK_AB R59, R226, R143 ;  /* 0x0000008fe23b723e */ /* 0x002fe400000010ff */
[----:B------:R-:W1:Y:S04]  /*9cb0*/  MUFU.EX2 R172, R172 ;  /* 0x000000ac00ac7308 */ /* 0x000e680000000800 */
[----:B------:R-:W-:Y:S01]  /*9cc0*/  MUFU.EX2 R151, R151 ;  /* 0x0000009700977308 */ /* 0x000fe20000000800 */
[----:B------:R-:W-:Y:S01]  /*9cd0*/  HMMA.16816.F32.BF16 R12, R68, R74, R12 ;  /* 0x0000004a440c723c */ /* 0x000fe2000004180c */
[----:B------:R-:W3:Y:S02]  /*9ce0*/  LDSM.16.MT88.4 R72, [R119+0x9c00] ;  /* 0x009c00007748783b */ /* 0x000ee40000004200 */
[----:B------:R-:W-:Y:S01]  /*9cf0*/  MUFU.EX2 R153, R153 ;  /* 0x0000009900997308 */ /* 0x000fe20000000800 */
[----:B------:R-:W-:-:S03]  /*9d00*/  FFMA.FTZ R162, R166, R116, -R131 ;  /* 0x00000074a6a27223 */ /* 0x000fc60000010883 */
[----:B------:R-:W-:Y:S01]  /*9d10*/  MUFU.EX2 R155, R155 ;  /* 0x0000009b009b7308 */ /* 0x000fe20000000800 */
[C---:B------:R-:W-:Y:S01]  /*9d20*/  HMMA.16816.F32.BF16 R36, R68.reuse, R82, R36 ;  /* 0x000000524424723c */ /* 0x040fe20000041824 */
[----:B------:R-:W5:Y:S02]  /*9d30*/  LDSM.16.MT88.4 R80, [R119+0xbc00] ;  /* 0x00bc00007750783b */ /* 0x000f640000004200 */
[----:B------:R-:W-:Y:S04]  /*9d40*/  MUFU.EX2 R160, R164 ;  /* 0x000000a400a07308 */ /* 0x000fe80000000800 */
[----:B------:R-:W-:Y:S01]  /*9d50*/  MUFU.EX2 R157, R157 ;  /* 0x0000009d009d7308 */ /* 0x000fe20000000800 */
[C---:B------:R-:W-:Y:S03]  /*9d60*/  HMMA.16816.F32.BF16 R40, R68.reuse, R48, R40 ;  /* 0x000000304428723c */ /* 0x040fe60000041828 */
[----:B------:R-:W-:Y:S04]  /*9d70*/  MUFU.EX2 R156, R156 ;  /* 0x0000009c009c7308 */ /* 0x000fe80000000800 */
[----:B------:R-:W-:Y:S01]  /*9d80*/  MUFU.EX2 R161, R161 ;  /* 0x000000a100a17308 */ /* 0x000fe20000000800 */
[----:B------:R-:W-:Y:S01]  /*9d90*/  HMMA.16816.F32.BF16 R44, R68, R50, R44 ;  /* 0x00000032442c723c */ /* 0x000fe2000004182c */
[----:B------:R-:W2:Y:S04]  /*9da0*/  LDSM.16.MT88.4 R48, [R181+0xdc00] ;  /* 0x00dc0000b530783b */ /* 0x000ea80000004200 */
[----:B------:R-:W-:Y:S03]  /*9db0*/  LDSM.16.MT88.4 R68, [R181+0xc000] ;  /* 0x00c00000b544783b */ /* 0x000fe60000004200 */
[----:B----4-:R-:W-:Y:S01]  /*9dc0*/  HMMA.16816.F32.BF16 R24, R56, R60, R24 ;  /* 0x0000003c3818723c */ /* 0x010fe20000041818 */
[----:B------:R-:W-:Y:S04]  /*9dd0*/  MUFU.EX2 R158, R168 ;  /* 0x000000a8009e7308 */ /* 0x000fe80000000800 */
[----:B------:R-:W-:Y:S01]  /*9de0*/  MUFU.EX2 R159, R159 ;  /* 0x0000009f009f7308 */ /* 0x000fe20000000800 */
[----:B------:R-:W-:-:S03]  /*9df0*/  FFMA.FTZ R144, R150, R116, -R131 ;  /* 0x0000007496907223 */ /* 0x000fc60000010883 */
[----:B------:R-:W-:Y:S01]  /*9e00*/  MUFU.EX2 R148, R148 ;  /* 0x0000009400947308 */ /* 0x000fe20000000800 */
[C---:B------:R-:W-:Y:S01]  /*9e10*/  HMMA.16816.F32.BF16 R28, R56.reuse, R62, R28 ;  /* 0x0000003e381c723c */ /* 0x040fe2000004181c */
[----:B------:R-:W4:Y:S02]  /*9e20*/  LDSM.16.MT88.4 R60, [R119+0xdc00] ;  /* 0x00dc0000773c783b */ /* 0x000f240000004200 */
[----:B------:R-:W1:Y:S04]  /*9e30*/  MUFU.EX2 R178, R178 ;  /* 0x000000b200b27308 */ /* 0x000e680000000800 */
[----:B------:R-:W-:Y:S04]  /*9e40*/  MUFU.EX2 R163, R163 ;  /* 0x000000a300a37308 */ /* 0x000fe80000000800 */
[----:B------:R-:W-:Y:S04]  /*9e50*/  MUFU.EX2 R165, R165 ;  /* 0x000000a500a57308 */ /* 0x000fe80000000800 */
[----:B------:R-:W-:Y:S04]  /*9e60*/  MUFU.EX2 R140, R140 ;  /* 0x0000008c008c7308 */ /* 0x000fe80000000800 */
[----:B------:R-:W-:Y:S04]  /*9e70*/  MUFU.EX2 R167, R167 ;  /* 0x000000a700a77308 */ /* 0x000fe80000000800 */
[----:B------:R-:W-:Y:S04]  /*9e80*/  MUFU.EX2 R142, R142 ;  /* 0x0000008e008e7308 */ /* 0x000fe80000000800 */
[----:B------:R-:W-:Y:S01]  /*9e90*/  MUFU.EX2 R169, R169 ;  /* 0x000000a900a97308 */ /* 0x000fe20000000800 */
[----:B------:R-:W-:Y:S01]  /*9ea0*/  FADD.FTZ R129, R122, R129 ;  /* 0x000000817a817221 */ /* 0x000fe20000010000 */
[-C--:B------:R-:W-:Y:S01]  /*9eb0*/  FFMA.FTZ R120, R120, R116.reuse, -R135 ;  /* 0x0000007478787223 */ /* 0x080fe20000010887 */
[-CC-:B------:R-:W-:Y:S01]  /*9ec0*/  FFMA.FTZ R136, R136, R116.reuse, -R131.reuse ;  /* 0x0000007488887223 */ /* 0x180fe20000010883 */
[----:B------:R-:W1:Y:S01]  /*9ed0*/  MUFU.EX2 R174, R174 ;  /* 0x000000ae00ae7308 */ /* 0x000e620000000800 */
[C---:B------:R-:W-:Y:S01]  /*9ee0*/  HMMA.16816.F32.BF16 R8, R56.reuse, R76, R8 ;  /* 0x0000004c3808723c */ /* 0x040fe20000041808 */
[-CC-:B------:R-:W-:Y:S01]  /*9ef0*/  FFMA.FTZ R132, R132, R116.reuse, -R131.reuse ;  /* 0x0000007484847223 */ /* 0x180fe20000010883 */
[----:B------:R-:W-:Y:S01]  /*9f00*/  FFMA.FTZ R130, R130, R116, -R131 ;  /* 0x0000007482827223 */ /* 0x000fe20000010883 */
[----:B------:R-:W-:Y:S05]  /*9f10*/  LDSM.16.MT88.4 R100, [R119+0xac00] ;  /* 0x00ac00007764783b */ /* 0x000fea0000004200 */
[C---:B------:R-:W-:Y:S01]  /*9f20*/  HMMA.16816.F32.BF16 R12, R56.reuse, R78, R12 ;  /* 0x0000004e380c723c */ /* 0x040fe2000004180c */
[----:B------:R-:W1:Y:S07]  /*9f30*/  LDSM.16.MT88.4 R76, [R181+0xa000] ;  /* 0x00a00000b54c783b */ /* 0x000e6e0000004200 */
[C---:B---3--:R-:W-:Y:S08]  /*9f40*/  HMMA.16816.F32.BF16 R16, R56.reuse, R72, R16 ;  /* 0x000000483810723c */ /* 0x048ff00000041810 */
[C---:B------:R-:W-:Y:S01]  /*9f50*/  HMMA.16816.F32.BF16 R20, R56.reuse, R74, R20 ;  /* 0x0000004a3814723c */ /* 0x040fe20000041814 */
[----:B------:R-:W3:Y:S07]  /*9f60*/  LDSM.16.MT88.4 R72, [R119+0xa000] ;  /* 0x00a000007748783b */ /* 0x000eee0000004200 */
[C---:B-----5:R-:W-:Y:S08]  /*9f70*/  HMMA.16816.F32.BF16 R32, R56.reuse, R80, R32 ;  /* 0x000000503820723c */ /* 0x060ff00000041820 */
[C---:B------:R-:W-:Y:S01]  /*9f80*/  HMMA.16816.F32.BF16 R36, R56.reuse, R82, R36 ;  /* 0x000000523824723c */ /* 0x040fe20000041824 */
[----:B------:R-:W5:Y:S07]  /*9f90*/  LDSM.16.MT88.4 R80, [R119+0xc000] ;  /* 0x00c000007750783b */ /* 0x000f6e0000004200 */
[C---:B--2---:R-:W-:Y:S08]  /*9fa0*/  HMMA.16816.F32.BF16 R40, R56.reuse, R48, R40 ;  /* 0x000000303828723c */ /* 0x044ff00000041828 */
[C---:B------:R-:W-:Y:S01]  /*9fb0*/  HMMA.16816.F32.BF16 R44, R56.reuse, R50, R44 ;  /* 0x00000032382c723c */ /* 0x040fe2000004182c */
[----:B------:R-:W2:Y:S07]  /*9fc0*/  LDSM.16.MT88.4 R48, [R181+0xe000] ;  /* 0x00e00000b530783b */ /* 0x000eae0000004200 */
[C---:B----4-:R-:W-:Y:S08]  /*9fd0*/  HMMA.16816.F32.BF16 R64, R56.reuse, R60, R64 ;  /* 0x0000003c3840723c */ /* 0x050ff00000041840 */
[----:B------:R-:W-:Y:S01]  /*9fe0*/  HMMA.16816.F32.BF16 R4, R56, R62, R4 ;  /* 0x0000003e3804723c */ /* 0x000fe20000041804 */
[----:B------:R-:W-:Y:S01]  /*9ff0*/  F2FP.BF16.F32.PACK_AB R56, R147, R176 ;  /* 0x000000b09338723e */ /* 0x000fe200000010ff */
[----:B------:R-:W4:Y:S01]  /*a000*/  LDSM.16.MT88.4 R60, [R119+0xe000] ;  /* 0x00e00000773c783b */ /* 0x000f220000004200 */
[----:B-1----:R-:W-:-:S02]  /*a010*/  F2FP.BF16.F32.PACK_AB R58, R172, R149 ;  /* 0x00000095ac3a723e */ /* 0x002fc400000010ff */
[----:B------:R-:W-:Y:S02]  /*a020*/  F2FP.BF16.F32.PACK_AB R57, R151, R178 ;  /* 0x000000b29739723e */ /* 0x000fe400000010ff */
[----:B------:R-:W-:-:S07]  /*a030*/  F2FP.BF16.F32.PACK_AB R59, R174, R153 ;  /* 0x00000099ae3b723e */ /* 0x000fce00000010ff */
[C---:B------:R-:W-:Y:S08]  /*a040*/  HMMA.16816.F32.BF16 R24, R56.reuse, R68, R24 ;  /* 0x000000443818723c */ /* 0x040ff00000041818 */
[C---:B------:R-:W-:Y:S01]  /*a050*/  HMMA.16816.F32.BF16 R28, R56.reuse, R70, R28 ;  /* 0x00000046381c723c */ /* 0x040fe2000004181c */
[----:B------:R-:W1:Y:S01]  /*a060*/  LDSM.16.MT88.4 R68, [R181+0xc400] ;  /* 0x00c40000b544783b */ /* 0x000e620000004200 */
[----:B------:R-:W4:Y:S06]  /*a070*/  MUFU.EX2 R162, R162 ;  /* 0x000000a200a27308 */ /* 0x000f2c0000000800 */
[C---:B------:R-:W-:Y:S08]  /*a080*/  HMMA.16816.F32.BF16 R8, R56.reuse, R76, R8 ;  /* 0x0000004c3808723c */ /* 0x040ff00000041808 */
        /* <DEDUP_REMOVED lines=20> */
[----:B------:R-:W1:Y:S01]  /*a1d0*/  LDSM.16.MT88.4 R68, [R181+0xc800] ;  /* 0x00c80000b544783b */ /* 0x000e620000004200 */
[----:B------:R-:W4:Y:S06]  /*a1e0*/  MUFU.EX2 R144, R144 ;  /* 0x0000009000907308 */ /* 0x000f2c0000000800 */
[C---:B------:R-:W-:Y:S08]  /*a1f0*/  HMMA.16816.F32.BF16 R8, R56.reuse, R76, R8 ;  /* 0x0000004c3808723c */ /* 0x040ff00000041808 */
[C---:B------:R-:W-:Y:S01]  /*a200*/  HMMA.16816.F32.BF16 R12, R56.reuse, R78, R12 ;  /* 0x0000004e380c723c */ /* 0x040fe2000004180c */
[----:B------:R-:W-:Y:S01]  /*a210*/  FADD.FTZ R52, R52, R129 ;  /* 0x0000008134347221 */ /* 0x000fe20000010000 */
[----:B------:R-:W1:Y:S06]  /*a220*/  LDSM.16.MT88.4 R76, [R181+0xa800] ;  /* 0x00a80000b54c783b */ /* 0x000e6c0000004200 */
[C---:B---3--:R-:W-:Y:S08]  /*a230*/  HMMA.16816.F32.BF16 R16, R56.reuse, R72, R16 ;  /* 0x000000483810723c */ /* 0x048ff00000041810 */
[C---:B------:R-:W-:Y:S08]  /*a240*/  HMMA.16816.F32.BF16 R20, R56.reuse, R74, R20 ;  /* 0x0000004a3814723c */ /* 0x040ff00000041814 */
[C---:B-----5:R-:W-:Y:S08]  /*a250*/  HMMA.16816.F32.BF16 R32, R56.reuse, R80, R32 ;  /* 0x000000503820723c */ /* 0x060ff00000041820 */
[C---:B------:R-:W-:Y:S08]  /*a260*/  HMMA.16816.F32.BF16 R36, R56.reuse, R82, R36 ;  /* 0x000000523824723c */ /* 0x040ff00000041824 */
[C---:B--2---:R-:W-:Y:S08]  /*a270*/  HMMA.16816.F32.BF16 R40, R56.reuse, R48, R40 ;  /* 0x000000303828723c */ /* 0x044ff00000041828 */
[C---:B------:R-:W-:Y:S08]  /*a280*/  HMMA.16816.F32.BF16 R44, R56.reuse, R50, R44 ;  /* 0x00000032382c723c */ /* 0x040ff0000004182c */
[C---:B----4-:R-:W-:Y:S08]  /*a290*/  HMMA.16816.F32.BF16 R64, R56.reuse, R60, R64 ;  /* 0x0000003c3840723c */ /* 0x050ff00000041840 */
[----:B------:R-:W-:Y:S01]  /*a2a0*/  HMMA.16816.F32.BF16 R4, R56, R62, R4 ;  /* 0x0000003e3804723c */ /* 0x000fe20000041804 */
[----:B------:R-:W-:Y:S01]  /*a2b0*/  F2FP.BF16.F32.PACK_AB R56, R163, R148 ;  /* 0x00000094a338723e */ /* 0x000fe200000010ff */
[----:B------:R-:W-:Y:S01]  /*a2c0*/  FADD.FTZ R137, R137, R52 ;  /* 0x0000003489897221 */ /* 0x000fe20000010000 */
[----:B------:R-:W-:Y:S01]  /*a2d0*/  F2FP.BF16.F32.PACK_AB R58, R140, R165 ;  /* 0x000000a58c3a723e */ /* 0x000fe200000010ff */
[----:B------:R-:W2:Y:S01]  /*a2e0*/  LDSM.16.MT88.4 R48, [R181+0xe800] ;  /* 0x00e80000b530783b */ /* 0x000ea20000004200 */
[----:B------:R-:W-:-:S02]  /*a2f0*/  F2FP.BF16.F32.PACK_AB R57, R167, R144 ;  /* 0x00000090a739723e */ /* 0x000fc400000010ff */
[----:B------:R-:W-:Y:S01]  /*a300*/  F2FP.BF16.F32.PACK_AB R59, R169, R142 ;  /* 0x0000008ea93b723e */ /* 0x000fe200000010ff */
[----:B------:R-:W-:Y:S01]  /*a310*/  MUFU.EX2 R120, R120 ;  /* 0x0000007800787308 */ /* 0x000fe20000000800 */
[----:B------:R-:W3:Y:S03]  /*a320*/  LDSM.16.MT88.4 R72, [R119+0xa800] ;  /* 0x00a800007748783b */ /* 0x000ee60000004200 */
[----:B------:R-:W-:Y:S01]  /*a330*/  MUFU.EX2 R0, R136 ;  /* 0x0000008800007308 */ /* 0x000fe20000000800 */
[----:B------:R-:W4:Y:S01]  /*a340*/  LDSM.16.MT88.4 R80, [R119+0xc800] ;  /* 0x00c800007750783b */ /* 0x000f220000004200 */
[----:B-1----:R-:W-:Y:S01]  /*a350*/  HMMA.16816.F32.BF16 R24, R56, R68, R24 ;  /* 0x000000443818723c */ /* 0x002fe20000041818 */
[----:B------:R-:W-:Y:S01]  /*a360*/  FFMA.FTZ R69, R219, R138, R128 ;  /* 0x0000008adb457223 */ /* 0x000fe20000010080 */
[----:B------:R-:W-:Y:S01]  /*a370*/  MUFU.EX2 R129, R130 ;  /* 0x0000008200817308 */ /* 0x000fe20000000800 */
[----:B------:R-:W1:Y:S02]  /*a380*/  LDSM.16.MT88.4 R60, [R119+0xe800] ;  /* 0x00e80000773c783b */ /* 0x000e640000004200 */
        /* <DEDUP_REMOVED lines=30> */
[----:B------:R-:W5:Y:S01]  /*a570*/  MUFU.EX2 R118, R118 ;  /* 0x0000007600767308 */ /* 0x000f620000000800 */
[----:B------:R-:W-:Y:S03]  /*a580*/  HMMA.16816.F32.BF16 R8, R56, R76, R8 ;  /* 0x0000004c3808723c */ /* 0x000fe60000041808 */
[----:B------:R-:W2:Y:S01]  /*a590*/  MUFU.EX2 R219, R135 ;  /* 0x0000008700db7308 */ /* 0x000ea20000000800 */
[----:B------:R-:W-:-:S03]  /*a5a0*/  FADD.FTZ R139, R139, R218 ;  /* 0x000000da8b8b7221 */ /* 0x000fc60000010000 */
[----:B------:R-:W3:Y:S01]  /*a5b0*/  MUFU.EX2 R121, R121 ;  /* 0x0000007900797308 */ /* 0x000ee20000000800 */
[C---:B------:R-:W-:Y:S03]  /*a5c0*/  HMMA.16816.F32.BF16 R12, R56.reuse, R78, R12 ;  /* 0x0000004e380c723c */ /* 0x040fe6000004180c */
[----:B------:R-:W4:Y:S01]  /*a5d0*/  MUFU.EX2 R116, R132 ;  /* 0x0000008400747308 */ /* 0x000f220000000800 */
[----:B------:R-:W-:Y:S01]  /*a5e0*/  FADD.FTZ R143, R226, R143 ;  /* 0x0000008fe28f7221 */ /* 0x000fe20000010000 */
[----:B------:R-:W-:Y:S01]  /*a5f0*/  FADD.FTZ R176, R176, R139 ;  /* 0x0000008bb0b07221 */ /* 0x000fe20000010000 */
[----:B-----5:R-:W-:Y:S01]  /*a600*/  F2FP.BF16.F32.PACK_AB R68, R118, R125 ;  /* 0x0000007d7644723e */ /* 0x020fe200000010ff */
[----:B------:R-:W5:Y:S01]  /*a610*/  LDSM.16.MT88.4 R76, [R181+0xec00] ;  /* 0x00ec0000b54c783b */ /* 0x000f620000004200 */
[----:B------:R-:W-:Y:S01]  /*a620*/  FADD.FTZ R178, R178, R143 ;  /* 0x0000008fb2b27221 */ /* 0x000fe20000010000 */
[----:B------:R-:W-:Y:S01]  /*a630*/  FADD.FTZ R176, R147, R176 ;  /* 0x000000b093b07221 */ /* 0x000fe20000010000 */
[----:B------:R-:W-:Y:S02]  /*a640*/  HMMA.16816.F32.BF16 R28, R56, R70, R28 ;  /* 0x00000046381c723c */ /* 0x000fe4000004181c */
[----:B------:R-:W-:Y:S01]  /*a650*/  FADD.FTZ R178, R151, R178 ;  /* 0x000000b297b27221 */ /* 0x000fe20000010000 */
[----:B--2---:R-:W-:Y:S01]  /*a660*/  F2FP.BF16.F32.PACK_AB R70, R219, R120 ;  /* 0x00000078db46723e */ /* 0x004fe200000010ff */
[----:B------:R-:W-:Y:S01]  /*a670*/  FADD.FTZ R149, R149, R176 ;  /* 0x000000b095957221 */ /* 0x000fe20000010000 */
[----:B---3--:R-:W-:Y:S01]  /*a680*/  F2FP.BF16.F32.PACK_AB R69, R121, R0 ;  /* 0x000000007945723e */ /* 0x008fe200000010ff */
[----:B------:R-:W-:Y:S01]  /*a690*/  FADD.FTZ R153, R153, R178 ;  /* 0x000000b299997221 */ /* 0x000fe20000010000 */
[----:B----4-:R-:W-:Y:S01]  /*a6a0*/  F2FP.BF16.F32.PACK_AB R71, R129, R116 ;  /* 0x000000748147723e */ /* 0x010fe200000010ff */
[----:B------:R-:W-:-:S02]  /*a6b0*/  FADD.FTZ R172, R172, R149 ;  /* 0x00000095acac7221 */ /* 0x000fc40000010000 */
[----:B------:R-:W-:Y:S01]  /*a6c0*/  FADD.FTZ R174, R174, R153 ;  /* 0x00000099aeae7221 */ /* 0x000fe20000010000 */
[----:B------:R-:W-:Y:S01]  /*a6d0*/  HMMA.16816.F32.BF16 R40, R56, R48, R40 ;  /* 0x000000303828723c */ /* 0x000fe20000041828 */
[----:B------:R-:W-:Y:S02]  /*a6e0*/  FADD.FTZ R155, R155, R172 ;  /* 0x000000ac9b9b7221 */ /* 0x000fe40000010000 */
        /* <DEDUP_REMOVED lines=23> */
[----:B-1----:R-:W-:Y:S01]  /*a860*/  HMMA.16816.F32.BF16 R64, R56, R60, R64 ;  /* 0x0000003c3840723c */ /* 0x002fe20000041840 */
        /* <DEDUP_REMOVED lines=11> */
[C---:B-----5:R-:W-:Y:S01]  /*a920*/  HMMA.16816.F32.BF16 R80, R68.reuse, R76, R40 ;  /* 0x0000004c4450723c */ /* 0x060fe20000041828 */
        /* <DEDUP_REMOVED lines=16> */
.L_x_5427:
[----:B------:R-:W-:-:S07]  /*aa30*/  IADD3 R117, PT, PT, R193, -0x1, RZ ;  /* 0xffffffffc1757810 */ /* 0x000fce0007ffe0ff */
.L_x_5436:
[----:B------:R-:W-:Y:S05]  /*aa40*/  BSYNC B2 ;  /* 0x0000000000027941 */ /* 0x000fea0003800000 */
.L_x_5426:
[----:B------:R-:W-:-:S13]  /*aa50*/  ISETP.GE.AND P0, PT, R117, R190, PT ;  /* 0x000000be7500720c */ /* 0x000fda0003f06270 */
[----:B------:R-:W-:Y:S05]  /*aa60*/  @!P0 BRA `(.L_x_5437) ;  /* 0x0000004400e88947 */ /* 0x000fea0003800000 */
[C---:B------:R-:W-:Y:S01]  /*aa70*/  IMAD.SHL.U32 R212, R117.reuse, 0x80, RZ ;  /* 0x0000008075d47824 */ /* 0x040fe200078e00ff */
[----:B------:R-:W-:Y:S01]  /*aa80*/  ISETP.NE.U32.AND P2, PT, R208, RZ, PT ;  /* 0x000000ffd000720c */ /* 0x000fe20003f45070 */
[C---:B------:R-:W-:Y:S01]  /*aa90*/  IMAD.SHL.U32 R211, R54.reuse, 0x40, RZ ;  /* 0x0000004036d37824 */ /* 0x040fe200078e00ff */
[----:B------:R-:W-:Y:S01]  /*aaa0*/  SHF.L.U64.HI R210, R54, 0x6, R55 ;  /* 0x0000000636d27819 */ /* 0x000fe20000010237 */
[----:B------:R-:W-:Y:S01]  /*aab0*/  IMAD.MOV.U32 R118, RZ, RZ, R0 ;  /* 0x000000ffff767224 */ /* 0x000fe200078e0000 */
[C---:B------:R-:W-:Y:S01]  /*aac0*/  LOP3.LUT R215, R212.reuse, 0x40, R53, 0xfe, !PT ;  /* 0x00000040d4d77812 */ /* 0x040fe200078efe35 */
[----:B------:R-:W-:Y:S01]  /*aad0*/  VIADD R213, R117, 0x1 ;  /* 0x0000000175d57836 */ /* 0x000fe20000000000 */
[----:B------:R-:W-:Y:S02]  /*aae0*/  ISETP.NE.AND.EX P2, PT, R209, RZ, PT, P2 ;  /* 0x000000ffd100720c */ /* 0x000fe40003f45320 */
[----:B------:R-:W-:Y:S02]  /*aaf0*/  MOV R116, R52 ;  /* 0x0000003400747202 */ /* 0x000fe40000000f00 */
[----:B------:R-:W-:-:S09]  /*ab00*/  IADD3 R212, PT, PT, R212, 0x80, RZ ;  /* 0x00000080d4d47810 */ /* 0x000fd20007ffe0ff */
.L_x_5444:
        /* <DEDUP_REMOVED lines=77> */
.L_x_5439:
[----:B------:R-:W-:Y:S05]  /*afe0*/  BSYNC.RECONVERGENT B0 ;  /* 0x0000000000007941 */ /* 0x000fea0003800200 */
.L_x_5438:
[----:B------:R-:W1:Y:S01]  /*aff0*/  S2UR UR6, SR_CgaCtaId ;  /* 0x00000000000679c3 */ /* 0x000e620000008800 */
[----:B------:R-:W-:Y:S01]  /*b000*/  IMAD.SHL.U32 R199, R197, 0x8, RZ ;  /* 0x00000008c5c77824 */ /* 0x000fe200078e00ff */
[----:B------:R-:W-:Y:S01]  /*b010*/  UMOV UR7, 0x400 ;  /* 0x0000040000077882 */ /* 0x000fe20000000000 */
[----:B------:R-:W-:Y:S01]  /*b020*/  IADD3 R156, P0, PT, R211, R194, RZ ;  /* 0x000000c2d39c7210 */ /* 0x000fe20007f1e0ff */
[----:B------:R-:W-:Y:S01]  /*b030*/  VIADD R213, R213, 0xffffffff ;  /* 0xffffffffd5d57836 */ /* 0x000fe20000000000 */
[----:B------:R-:W-:Y:S01]  /*b040*/  BSSY.RECONVERGENT B1, `(.L_x_5440) ;  /* 0x0000120000017945 */ /* 0x000fe20003800200 */
[C---:B------:R-:W-:Y:S02]  /*b050*/  LOP3.LUT R198, R199.reuse, 0xc0, RZ, 0xc0, !PT ;  /* 0x000000c0c7c67812 */ /* 0x040fe400078ec0ff */
[C---:B------:R-:W-:Y:S02]  /*b060*/  LOP3.LUT R157, R199.reuse, 0x18, RZ, 0xc0, !PT ;  /* 0x00000018c79d7812 */ /* 0x040fe400078ec0ff */
[----:B------:R-:W-:Y:S02]  /*b070*/  LOP3.LUT R198, R198, 0x18, R197, 0xf8, !PT ;  /* 0x00000018c6c67812 */ /* 0x000fe400078ef8c5 */
[----:B------:R-:W-:Y:S02]  /*b080*/  LOP3.LUT R117, R199, 0x1f20, RZ, 0xc0, !PT ;  /* 0x00001f20c7757812 */ /* 0x000fe400078ec0ff */
[----:B------:R-:W-:Y:S01]  /*b090*/  LOP3.LUT R0, R198, R157, RZ, 0x3c, !PT ;  /* 0x0000009dc6007212 */ /* 0x000fe200078e3cff */
[C---:B------:R-:W-:Y:S01]  /*b0a0*/  IMAD.X R157, R210.reuse, 0x1, R195, P0 ;  /* 0x00000001d29d7824 */ /* 0x040fe200000e06c3 */
[----:B------:R-:W-:Y:S02]  /*b0b0*/  IADD3 R158, P0, PT, R211, R156, RZ ;  /* 0x0000009cd39e7210 */ /* 0x000fe40007f1e0ff */
[----:B------:R-:W-:Y:S03]  /*b0c0*/  LOP3.LUT R0, R117, R0, RZ, 0xfc, !PT ;  /* 0x0000000075007212 */ /* 0x000fe600078efcff */
[C---:B------:R-:W-:Y:S01]  /*b0d0*/  IMAD.X R159, R210.reuse, 0x1, R157, P0 ;  /* 0x00000001d29f7824 */ /* 0x040fe200000e069d */
[----:B------:R-:W-:Y:S01]  /*b0e0*/  IADD3 R160, P0, PT, R211, R158, RZ ;  /* 0x0000009ed3a07210 */ /* 0x000fe20007f1e0ff */
[----:B-1----:R-:W-:Y:S04]  /*b0f0*/  ULEA UR6, UR6, UR7, 0x18 ;  /* 0x0000000706067291 */ /* 0x002fe8000f8ec0ff */
[----:B------:R-:W-:Y:S01]  /*b100*/  IMAD.X R161, R210, 0x1, R159, P0 ;  /* 0x00000001d2a17824 */ /* 0x000fe200000e069f */
[----:B------:R-:W-:Y:S01]  /*b110*/  ISETP.GT.AND P0, PT, R213, R190, PT ;  /* 0x000000bed500720c */ /* 0x000fe20003f04270 */
[----:B------:R-:W-:Y:S04]  /*b120*/  IMAD.U32 R185, RZ, RZ, UR6 ;  /* 0x00000006ffb97e24 */ /* 0x000fe8000f8e00ff */
[----:B------:R-:W-:Y:S05]  /*b130*/  IMAD R117, R0, 0x2, R185 ;  /* 0x0000000200757824 */ /* 0x000fea00078e02b9 */
        /* <DEDUP_REMOVED lines=16> */
[----:B------:R-:W3:Y:S05]  /*b240*/  LDSM.16.M88.4 R124, [R183+0x3000] ;  /* 0x00300000b77c783b */ /* 0x000eea0000000200 */
[----:B------:R-:W4:Y:S05]  /*b250*/  LDSM.16.M88.4 R128, [R183+0x3400] ;  /* 0x00340000b780783b */ /* 0x000f2a0000000200 */
[----:B------:R-:W5:Y:S05]  /*b260*/  LDSM.16.M88.4 R132, [R183+0x3800] ;  /* 0x00380000b784783b */ /* 0x000f6a0000000200 */
[----:B------:R-:W0:Y:S05]  /*b270*/  LDGDEPBAR ;  /* 0x00000000000079af */ /* 0x000e2a0000000000 */
[----:B------:R-:W5:Y:S05]  /*b280*/  LDSM.16.M88.4 R136, [R183+0x3c00] ;  /* 0x003c0000b788783b */ /* 0x000f6a0000000200 */
[----:B------:R-:W5:Y:S05]  /*b290*/  LDSM.16.M88.4 R140, [R183+0x4000] ;  /* 0x00400000b78c783b */ /* 0x000f6a0000000200 */
[----:B------:R-:W5:Y:S05]  /*b2a0*/  LDSM.16.M88.4 R144, [R183+0x4400] ;  /* 0x00440000b790783b */ /* 0x000f6a0000000200 */
[----:B------:R-:W-:Y:S05]  /*b2b0*/  LDSM.16.M88.4 R148, [R182] ;  /* 0x00000000b694783b */ /* 0x000fea0000000200 */
[----:B------:R-:W-:Y:S01]  /*b2c0*/  LDSM.16.M88.4 R152, [R180+0x3000] ;  /* 0x00300000b498783b */ /* 0x000fe20000000200 */
[C---:B---3--:R-:W-:Y:S04]  /*b2d0*/  HMMA.16816.F32.BF16 R4, R120.reuse, R124, RZ ;  /* 0x0000007c7804723c */ /* 0x048fe800000418ff */
[----:B-1----:R-:W-:Y:S04]  /*b2e0*/  LDSM.16.M88.4 R156, [R183+0x5400] ;  /* 0x00540000b79c783b */ /* 0x002fe80000000200 */
[C---:B------:R-:W-:Y:S01]  /*b2f0*/  HMMA.16816.F32.BF16 R8, R120.reuse, R126, RZ ;  /* 0x0000007e7808723c */ /* 0x040fe200000418ff */
[----:B------:R-:W1:Y:S05]  /*b300*/  LDSM.16.M88.4 R124, [R183+0x4800] ;  /* 0x00480000b77c783b */ /* 0x000e6a0000000200 */
[----:B--2---:R-:W-:Y:S02]  /*b310*/  LDSM.16.M88.4 R160, [R183+0x6000] ;  /* 0x00600000b7a0783b */ /* 0x004fe40000000200 */
[C---:B----4-:R-:W-:Y:S03]  /*b320*/  HMMA.16816.F32.BF16 R12, R120.reuse, R128, RZ ;  /* 0x00000080780c723c */ /* 0x050fe600000418ff */
[----:B------:R-:W-:Y:S05]  /*b330*/  LDSM.16.M88.4 R164, [R180+0x5c00] ;  /* 0x005c0000b4a4783b */ /* 0x000fea0000000200 */
[C---:B------:R-:W-:Y:S01]  /*b340*/  HMMA.16816.F32.BF16 R16, R120.reuse, R130, RZ ;  /* 0x000000827810723c */ /* 0x040fe200000418ff */
[----:B------:R-:W2:Y:S05]  /*b350*/  LDSM.16.M88.4 R128, [R183+0x4c00] ;  /* 0x004c0000b780783b */ /* 0x000eaa0000000200 */
[----:B------:R-:W-:Y:S02]  /*b360*/  LDSM.16.M88.4 R168, [R184+0x2000] ;  /* 0x00200000b8a8783b */ /* 0x000fe40000000200 */
[C---:B-----5:R-:W-:Y:S03]  /*b370*/  HMMA.16816.F32.BF16 R20, R120.reuse, R132, RZ ;  /* 0x000000847814723c */ /* 0x060fe600000418ff */
[----:B------:R-:W-:Y:S05]  /*b380*/  LDSM.16.M88.4 R172, [R183+0x7000] ;  /* 0x00700000b7ac783b */ /* 0x000fea0000000200 */
[C---:B------:R-:W-:Y:S01]  /*b390*/  HMMA.16816.F32.BF16 R24, R120.reuse, R134, RZ ;  /* 0x000000867818723c */ /* 0x040fe200000418ff */
[----:B------:R-:W3:Y:S05]  /*b3a0*/  LDSM.16.M88.4 R132, [R180+0x3400] ;  /* 0x00340000b484783b */ /* 0x000eea0000000200 */
[----:B------:R-:W-:Y:S02]  /*b3b0*/  LDSM.16.M88.4 R176, [R180+0x8800] ;  /* 0x00880000b4b0783b */ /* 0x000fe40000000200 */
        /* <DEDUP_REMOVED lines=14> */
[----:B------:R-:W2:Y:S05]  /*b4a0*/  LDSM.16.M88.4 R120, [R180+0x4400] ;  /* 0x00440000b478783b */ /* 0x000eaa0000000200 */
[----:B------:R-:W2:Y:S02]  /*b4b0*/  LDSM.16.M88.4 R128, [R180+0x4800] ;  /* 0x00480000b480783b */ /* 0x000ea40000000200 */
        /* <DEDUP_REMOVED lines=23> */
[----:B------:R-:W-:Y:S05]  /*b630*/  LDSM.16.M88.4 R132, [R182+0x1000] ;  /* 0x00100000b684783b */ /* 0x000fea0000000200 */
[----:B------:R-:W3:Y:S02]  /*b640*/  LDSM.16.M88.4 R148, [R180+0x5000] ;  /* 0x00500000b494783b */ /* 0x000ee40000000200 */
        /* <DEDUP_REMOVED lines=23> */
[----:B------:R-:W2:Y:S05]  /*b7c0*/  LDSM.16.M88.4 R128, [R183+0x7800] ;  /* 0x00780000b780783b */ /* 0x000eaa0000000200 */
[----:B------:R-:W-:Y:S02]  /*b7d0*/  LDSM.16.M88.4 R144, [R183+0x8c00] ;  /* 0x008c0000b790783b */ /* 0x000fe40000000200 */
        /* <DEDUP_REMOVED lines=23> */
[----:B------:R-:W1:Y:S05]  /*b950*/  LDSM.16.M88.4 R124, [R183+0x7c00] ;  /* 0x007c0000b77c783b */ /* 0x000e6a0000000200 */
[----:B------:R-:W3:Y:S02]  /*b960*/  LDSM.16.M88.4 R132, [R183+0x8000] ;  /* 0x00800000b784783b */ /* 0x000ee40000000200 */
        /* <DEDUP_REMOVED lines=116> */
.L_x_5443:
[----:B------:R-:W-:Y:S05]  /*c0b0*/  BSYNC.RECONVERGENT B0 ;  /* 0x0000000000007941 */ /* 0x000fea0003800200 */
.L_x_5442:
        /* <DEDUP_REMOVED lines=24> */
.L_x_5441:
[----:B------:R-:W-:Y:S05]  /*c240*/  BSYNC.RECONVERGENT B1 ;  /* 0x0000000000017941 */ /* 0x000fea0003800200 */
.L_x_5440:
        /* <DEDUP_REMOVED lines=46> */
[-C--:B------:R-:W-:Y:S01]  /*c530*/  ISETP.GE.AND P3, PT, R141, R207.reuse, PT ;  /* 0x000000cf8d00720c */ /* 0x080fe20003f66270 */
        /* <DEDUP_REMOVED lines=37> */
[----:B------:R-:W-:Y:S01]  /*c790*/  FSEL R221, R37, -INF , P3 ;  /* 0xff80000025dd7808 */ /* 0x000fe20001800000 */
[----:B------:R-:W-:Y:S01]  /*c7a0*/  VIADD R37, R215, 0x28 ;  /* 0x00000028d7257836 */ /* 0x000fe20000000000 */
        /* <DEDUP_REMOVED lines=11> */
[----:B------:R-:W-:Y:S02]  /*c860*/  FSEL R30, R30, -INF , P1 ;  /* 0xff8000001e1e7808 */ /* 0x000fe40000800000 */
[-C--:B------:R-:W-:Y:S02]  /*c870*/  ISETP.GE.AND P0, PT, R5, R204.reuse, PT ;  /* 0x000000cc0500720c */ /* 0x080fe40003f06270 */
[----:B------:R-:W-:Y:S01]  /*c880*/  FSEL R223, R36, -INF , P4 ;  /* 0xff80000024df7808 */ /* 0x000fe20002000000 */
[----:B------:R-:W-:Y:S01]  /*c890*/  VIADD R36, R215, 0x21 ;  /* 0x00000021d7247836 */ /* 0x000fe20000000000 */
[-C--:B------:R-:W-:Y:S02]  /*c8a0*/  ISETP.GE.AND P1, PT, R127, R204.reuse, PT ;  /* 0x000000cc7f00720c */ /* 0x080fe40003f26270 */
[----:B------:R-:W-:Y:S01]  /*c8b0*/  FSEL R134, R45, -INF , P3 ;  /* 0xff8000002d867808 */ /* 0x000fe20001800000 */
[----:B------:R-:W-:Y:S01]  /*c8c0*/  VIADD R45, R215, 0x39 ;  /* 0x00000039d72d7836 */ /* 0x000fe20000000000 */
[-C--:B------:R-:W-:Y:S02]  /*c8d0*/  ISETP.GE.AND P4, PT, R137, R207.reuse, PT ;  /* 0x000000cf8900720c */ /* 0x080fe40003f86270 */
[-C--:B------:R-:W-:Y:S02]  /*c8e0*/  ISETP.GE.AND P3, PT, R33, R207.reuse, PT ;  /* 0x000000cf2100720c */ /* 0x080fe40003f66270 */
[----:B------:R-:W-:Y:S02]  /*c8f0*/  FSEL R35, R35, -INF , P0 ;  /* 0xff80000023237808 */ /* 0x000fe40000000000 */
        /* <DEDUP_REMOVED lines=49> */
[----:B------:R-:W-:Y:S02]  /*cc10*/  ISETP.GE.AND P1, PT, R136, R204, PT ;  /* 0x000000cc8800720c */ /* 0x000fe40003f26270 */
[----:B------:R-:W-:Y:S02]  /*cc20*/  FSEL R64, R64, -INF , P4 ;  /* 0xff80000040407808 */ /* 0x000fe40002000000 */
[----:B------:R-:W-:Y:S02]  /*cc30*/  FSEL R23, R122, -INF , !P6 ;  /* 0xff8000007a177808 */ /* 0x000fe40007000000 */
[----:B------:R-:W-:Y:S02]  /*cc40*/  FSEL R223, R223, -INF , !P3 ;  /* 0xff800000dfdf7808 */ /* 0x000fe40005800000 */
[-C--:B------:R-:W-:Y:S02]  /*cc50*/  ISETP.GE.AND P4, PT, R145, R206.reuse, PT ;  /* 0x000000ce9100720c */ /* 0x080fe40003f86270 */
[-C--:B------:R-:W-:Y:S02]  /*cc60*/  ISETP.GE.AND P6, PT, R123, R206.reuse, PT ;  /* 0x000000ce7b00720c */ /* 0x080fe40003fc6270 */
[----:B------:R-:W-:Y:S02]  /*cc70*/  ISETP.GE.AND P3, PT, R131, R206, PT ;  /* 0x000000ce8300720c */ /* 0x000fe40003f66270 */
[----:B------:R-:W-:Y:S02]  /*cc80*/  FSEL R58, R63, -INF , P0 ;  /* 0xff8000003f3a7808 */ /* 0x000fe40000000000 */
[-C--:B------:R-:W-:Y:S02]  /*cc90*/  ISETP.GE.AND P0, PT, R45, R204.reuse, PT ;  /* 0x000000cc2d00720c */ /* 0x080fe40003f06270 */
[----:B------:R-:W-:Y:S02]  /*cca0*/  FSEL R62, R62, -INF , P1 ;  /* 0xff8000003e3e7808 */ /* 0x000fe40000800000 */
[----:B------:R-:W-:Y:S02]  /*ccb0*/  ISETP.GE.AND P1, PT, R25, R204, PT ;  /* 0x000000cc1900720c */ /* 0x000fe40003f26270 */
[----:B------:R-:W-:Y:S02]  /*ccc0*/  FSEL R21, R120, -INF , !P4 ;  /* 0xff80000078157808 */ /* 0x000fe40006000000 */
[----:B------:R-:W-:Y:S02]  /*ccd0*/  FSEL R15, R126, -INF , !P6 ;  /* 0xff8000007e0f7808 */ /* 0x000fe40007000000 */
[----:B------:R-:W-:Y:S02]  /*cce0*/  FSEL R19, R128, -INF , !P3 ;  /* 0xff80000080137808 */ /* 0x000fe40005800000 */
[-C--:B------:R-:W-:Y:S02]  /*ccf0*/  ISETP.GE.AND P4, PT, R123, R202.reuse, PT ;  /* 0x000000ca7b00720c */ /* 0x080fe40003f86270 */
[C---:B------:R-:W-:Y:S02]  /*cd00*/  ISETP.GE.AND P6, PT, R159.reuse, R202, PT ;  /* 0x000000ca9f00720c */ /* 0x040fe40003fc6270 */
[----:B------:R-:W-:Y:S02]  /*cd10*/  ISETP.GE.AND P3, PT, R159, R206, PT ;  /* 0x000000ce9f00720c */ /* 0x000fe40003f66270 */
[----:B------:R-:W-:Y:S02]  /*cd20*/  FSEL R67, R67, -INF , P0 ;  /* 0xff80000043437808 */ /* 0x000fe40000000000 */
[----:B------:R-:W-:Y:S02]  /*cd30*/  FSEL R53, R66, -INF , P1 ;  /* 0xff80000042357808 */ /* 0x000fe40000800000 */
[CC--:B------:R-:W-:Y:S01]  /*cd40*/  ISETP.GE.AND P0, PT, R215.reuse, R202.reuse, PT ;  /* 0x000000cad700720c */ /* 0x0c0fe20003f06270 */
[----:B------:R-:W-:Y:S01]  /*cd50*/  VIADD R215, R215, 0xffffff80 ;  /* 0xffffff80d7d77836 */ /* 0x000fe20000000000 */
[----:B------:R-:W-:Y:S02]  /*cd60*/  ISETP.GE.AND P1, PT, R145, R202, PT ;  /* 0x000000ca9100720c */ /* 0x000fe40003f26270 */
[----:B------:R-:W-:Y:S02]  /*cd70*/  FSEL R13, R6, -INF , !P5 ;  /* 0xff800000060d7808 */ /* 0x000fe40006800000 */
[----:B------:R-:W-:Y:S02]  /*cd80*/  FSEL R251, R14, -INF , !P6 ;  /* 0xff8000000efb7808 */ /* 0x000fe40007000000 */
[----:B------:R-:W-:Y:S02]  /*cd90*/  FSEL R43, R124, -INF , !P3 ;  /* 0xff8000007c2b7808 */ /* 0x000fe40005800000 */
[----:B------:R-:W-:Y:S02]  /*cda0*/  FSEL R9, R9, -INF , !P4 ;  /* 0xff80000009097808 */ /* 0x000fe40006000000 */
[-C--:B------:R-:W-:Y:S02]  /*cdb0*/  ISETP.GE.AND P5, PT, R143, R206.reuse, PT ;  /* 0x000000ce8f00720c */ /* 0x080fe40003fa6270 */
[----:B------:R-:W-:Y:S02]  /*cdc0*/  ISETP.GE.AND P3, PT, R11, R206, PT ;  /* 0x000000ce0b00720c */ /* 0x000fe40003f66270 */
[----:B------:R-:W-:Y:S02]  /*cdd0*/  ISETP.GE.AND P4, PT, R121, R202, PT ;  /* 0x000000ca7900720c */ /* 0x000fe40003f86270 */
[----:B------:R-:W-:Y:S02]  /*cde0*/  ISETP.GE.AND P6, PT, R141, R206, PT ;  /* 0x000000ce8d00720c */ /* 0x000fe40003fc6270 */
[----:B------:R-:W-:Y:S02]  /*cdf0*/  FSEL R171, R171, -INF , !P0 ;  /* 0xff800000abab7808 */ /* 0x000fe40004000000 */
[----:B------:R-:W-:Y:S02]  /*ce00*/  FSEL R17, R4, -INF , !P1 ;  /* 0xff80000004117808 */ /* 0x000fe40004800000 */
[----:B------:R-:W-:Y:S02]  /*ce10*/  ISETP.GE.AND P0, PT, R131, R202, PT ;  /* 0x000000ca8300720c */ /* 0x000fe40003f06270 */
[----:B------:R-:W-:Y:S02]  /*ce20*/  FMNMX3.FTZ R4, R116, R23, R21, !PT ;  /* 0x0000001774047276 */ /* 0x000fe40007810015 */
[----:B------:R-:W-:Y:S02]  /*ce30*/  FSEL R41, R12, -INF , !P5 ;  /* 0xff8000000c297808 */ /* 0x000fe40006800000 */
[----:B------:R-:W-:Y:S02]  /*ce40*/  FSEL R50, R16, -INF , !P3 ;  /* 0xff80000010327808 */ /* 0x000fe40005800000 */
[----:B------:R-:W-:Y:S02]  /*ce50*/  FSEL R49, R0, -INF , !P4 ;  /* 0xff80000000317808 */ /* 0x000fe40006000000 */
[----:B------:R-:W-:Y:S02]  /*ce60*/  FSEL R245, R245, -INF , !P6 ;  /* 0xff800000f5f57808 */ /* 0x000fe40007000000 */
[----:B------:R-:W-:Y:S02]  /*ce70*/  ISETP.GE.AND P3, PT, R157, R206, PT ;  /* 0x000000ce9d00720c */ /* 0x000fe40003f66270 */
[-C--:B------:R-:W-:Y:S02]  /*ce80*/  ISETP.GE.AND P6, PT, R129, R202.reuse, PT ;  /* 0x000000ca8100720c */ /* 0x080fe40003fc6270 */
[-C--:B------:R-:W-:Y:S02]  /*ce90*/  ISETP.GE.AND P5, PT, R11, R202.reuse, PT ;  /* 0x000000ca0b00720c */ /* 0x080fe40003fa6270 */
[----:B------:R-:W-:Y:S02]  /*cea0*/  ISETP.GE.AND P4, PT, R7, R202, PT ;  /* 0x000000ca0700720c */ /* 0x000fe40003f86270 */
[----:B------:R-:W-:Y:S02]  /*ceb0*/  FSEL R11, R10, -INF , !P0 ;  /* 0xff8000000a0b7808 */ /* 0x000fe40004000000 */
[----:B------:R-:W-:Y:S02]  /*cec0*/  FMNMX3.FTZ R4, R4, R19, R15, !PT ;  /* 0x0000001304047276 */ /* 0x000fe4000781000f */
[----:B------:R-:W-:Y:S02]  /*ced0*/  ISETP.GE.AND P0, PT, R121, R206, PT ;  /* 0x000000ce7900720c */ /* 0x000fe40003f06270 */
[----:B------:R-:W-:Y:S02]  /*cee0*/  FMNMX3.FTZ R0, R118, R13, R17, !PT ;  /* 0x0000000d76007276 */ /* 0x000fe40007810011 */
        /* <DEDUP_REMOVED lines=8> */
[----:B------:R-:W-:Y:S02]  /*cf70*/  FMNMX3.FTZ R5, R4, R43, R41, !PT ;  /* 0x0000002b04057276 */ /* 0x000fe40007810029 */
[----:B------:R-:W-:Y:S02]  /*cf80*/  FSEL R249, R249, -INF , !P1 ;  /* 0xff800000f9f97808 */ /* 0x000fe40004800000 */
[----:B------:R-:W-:Y:S02]  /*cf90*/  FMNMX3.FTZ R0, R0, R11, R9, !PT ;  /* 0x0000000b00007276 */ /* 0x000fe40007810009 */
[----:B------:R-:W-:Y:S02]  /*cfa0*/  ISETP.GE.AND P0, PT, R157, R202, PT ;  /* 0x000000ca9d00720c */ /* 0x000fe40003f06270 */
[----:B------:R-:W-:Y:S02]  /*cfb0*/  FSEL R51, R18, -INF , !P5 ;  /* 0xff80000012337808 */ /* 0x000fe40006800000 */
[----:B------:R-:W-:Y:S02]  /*cfc0*/  FSEL R243, R24, -INF , !P3 ;  /* 0xff80000018f37808 */ /* 0x000fe40005800000 */
[----:B------:R-:W-:Y:S02]  /*cfd0*/  ISETP.GE.AND P3, PT, R155, R206, PT ;  /* 0x000000ce9b00720c */ /* 0x000fe40003f66270 */
[----:B------:R-:W-:Y:S02]  /*cfe0*/  FMNMX3.FTZ R4, R5, R50, R48, !PT ;  /* 0x0000003205047276 */ /* 0x000fe40007810030 */
[----:B------:R-:W-:Y:S02]  /*cff0*/  ISETP.GE.AND P5, PT, R7, R206, PT ;  /* 0x000000ce0700720c */ /* 0x000fe40003fa6270 */
[----:B------:R-:W-:Y:S02]  /*d000*/  ISETP.GE.AND P1, PT, R141, R202, PT ;  /* 0x000000ca8d00720c */ /* 0x000fe40003f26270 */
[----:B------:R-:W-:Y:S02]  /*d010*/  FMNMX3.FTZ R0, R0, R251, R249, !PT ;  /* 0x000000fb00007276 */ /* 0x000fe400078100f9 */
[----:B------:R-:W-:Y:S02]  /*d020*/  FSEL R239, R22, -INF , !P0 ;  /* 0xff80000016ef7808 */ /* 0x000fe40004000000 */
[----:B------:R-:W-:Y:S02]  /*d030*/  FSEL R231, R28, -INF , !P3 ;  /* 0xff8000001ce77808 */ /* 0x000fe40005800000 */
[-C--:B------:R-:W-:Y:S02]  /*d040*/  ISETP.GE.AND P0, PT, R139, R206.reuse, PT ;  /* 0x000000ce8b00720c */ /* 0x080fe40003f06270 */
        /* <DEDUP_REMOVED lines=49> */
[----:B------:R-:W-:Y:S02]  /*d360*/  ISETP.GE.AND P5, PT, R36, R206, PT ;  /* 0x000000ce2400720c */ /* 0x000fe40003fa6270 */
[----:B------:R-:W-:Y:S02]  /*d370*/  FSEL R155, R130, -INF , !P1 ;  /* 0xff800000829b7808 */ /* 0x000fe40004800000 */
[----:B------:R-:W-:Y:S02]  /*d380*/  FMNMX3.FTZ R4, R4, R161, R159, !PT ;  /* 0x000000a104047276 */ /* 0x000fe4000781009f */
[----:B------:R-:W-:Y:S02]  /*d390*/  FSEL R151, R47, -INF , !P6 ;  /* 0xff8000002f977808 */ /* 0x000fe40007000000 */
        /* <DEDUP_REMOVED lines=32> */
[----:B------:R-:W-:Y:S02]  /*d5a0*/  FSEL R131, R59, -INF , !P0 ;  /* 0xff8000003b837808 */ /* 0x000fe40004000000 */
[----:B------:R-:W-:Y:S02]  /*d5b0*/  FMNMX3.FTZ R6, R6, R137, R135, !PT ;  /* 0x0000008906067276 */ /* 0x000fe40007810087 */
[----:B------:R-:W-:Y:S02]  /*d5c0*/  FSEL R126, R65, -INF , !P4 ;  /* 0xff800000417e7808 */ /* 0x000fe40006000000 */
[----:B------:R-:W-:Y:S02]  /*d5d0*/  FSEL R125, R64, -INF , !P5 ;  /* 0xff800000407d7808 */ /* 0x000fe40006800000 */
[----:B------:R-:W-:Y:S02]  /*d5e0*/  FMNMX3.FTZ R0, R0, R127, R128, !PT ;  /* 0x0000007f00007276 */ /* 0x000fe40007810080 */
[-C--:B------:R-:W-:Y:S02]  /*d5f0*/  ISETP.GE.AND P1, PT, R45, R202.reuse, PT ;  /* 0x000000ca2d00720c */ /* 0x080fe40003f26270 */
[----:B------:R-:W-:Y:S01]  /*d600*/  FSEL R120, R62, -INF , !P3 ;  /* 0xff8000003e787808 */ /* 0x000fe20005800000 */
[----:B------:R-:W-:Y:S01]  /*d610*/  LDSM.16.MT88.4 R44, [R181+0xd000] ;  /* 0x00d00000b52c783b */ /* 0x000fe20000004200 */
[----:B------:R-:W-:Y:S02]  /*d620*/  FSEL R58, R58, -INF , !P6 ;  /* 0xff8000003a3a7808 */ /* 0x000fe40007000000 */
[----:B------:R-:W-:Y:S02]  /*d630*/  ISETP.GE.AND P0, PT, R25, R202, PT ;  /* 0x000000ca1900720c */ /* 0x000fe40003f06270 */
        /* <DEDUP_REMOVED lines=8> */
[----:B------:R-:W3:Y:S01]  /*d6c0*/  SHFL.BFLY PT, R0, R7, 0x2, 0x1f ;  /* 0x0c401f0007007f89 */ /* 0x000ee200000e0000 */
[----:B-1----:R-:W-:Y:S07]  /*d6d0*/  FMNMX.FTZ R25, R4, R27, !PT ;  /* 0x0000001b04197209 */ /* 0x002fee0007810000 */
[----:B------:R-:W1:Y:S01]  /*d6e0*/  SHFL.BFLY PT, R52, R25, 0x1, 0x1f ;  /* 0x0c201f0019347f89 */ /* 0x000e6200000e0000 */
[----:B---3--:R-:W-:Y:S07]  /*d6f0*/  FMNMX.FTZ R5, R7, R0, !PT ;  /* 0x0000000007057209 */ /* 0x008fee0007810000 */
[----:B------:R-:W3:Y:S01]  /*d700*/  SHFL.BFLY PT, R0, R5, 0x1, 0x1f ;  /* 0x0c201f0005007f89 */ /* 0x000ee200000e0000 */
[----:B-1----:R-:W-:Y:S04]  /*d710*/  FMNMX.FTZ R52, R25, R52, !PT ;  /* 0x0000003419347209 */ /* 0x002fe80007810000 */
[C---:B------:R-:W-:Y:S01]  /*d720*/  FSETP.NEU.FTZ.AND P1, PT, R52.reuse, -INF , PT ;  /* 0xff8000003400780b */ /* 0x040fe20003f3d000 */
[----:B--2---:R-:W-:Y:S03]  /*d730*/  FMUL.FTZ R132, R117, R52 ;  /* 0x0000003475847220 */ /* 0x004fe60000410000 */
[----:B------:R-:W-:Y:S02]  /*d740*/  FSEL R7, R52, RZ, P1 ;  /* 0x000000ff34077208 */ /* 0x000fe40000800000 */
[----:B------:R-:W-:Y:S02]  /*d750*/  FSEL R132, R132, RZ, P1 ;  /* 0x000000ff84847208 */ /* 0x000fe40000800000 */
[----:B---3--:R-:W-:Y:S01]  /*d760*/  FMNMX.FTZ R0, R5, R0, !PT ;  /* 0x0000000005007209 */ /* 0x008fe20007810000 */
        /* <DEDUP_REMOVED lines=68> */
[----:B------:R-:W-:Y:S01]  /*dbb0*/  FFMA.FTZ R94, R153, R117, -R122 ;  /* 0x00000075995e7223 */ /* 0x000fe2000001087a */
[----:B------:R-:W-:Y:S01]  /*dbc0*/  MUFU.EX2 R118, R118 ;  /* 0x0000007600767308 */ /* 0x000fe20000000800 */
[C---:B------:R-:W-:Y:S01]  /*dbd0*/  FMUL.FTZ R24, R56.reuse, R92 ;  /* 0x0000005c38187220 */ /* 0x040fe20000410000 */
[C---:B------:R-:W-:Y:S01]  /*dbe0*/  FMUL.FTZ R25, R56.reuse, R93 ;  /* 0x0000005d38197220 */ /* 0x040fe20000410000 */
[----:B------:R-:W-:Y:S01]  /*dbf0*/  FFMA.FTZ R93, R43, R117, -R132 ;  /* 0x000000752b5d7223 */ /* 0x000fe20000010884 */
        /* <DEDUP_REMOVED lines=8> */
[C---:B------:R-:W-:Y:S01]  /*dc80*/  FMUL.FTZ R14, R55.reuse, R106 ;  /* 0x0000006a370e7220 */ /* 0x040fe20000410000 */
[C---:B------:R-:W-:Y:S07]  /*dc90*/  FMUL.FTZ R15, R55.reuse, R107 ;  /* 0x0000006b370f7220 */ /* 0x040fee0000410000 */
        /* <DEDUP_REMOVED lines=21> */
[-CC-:B------:R-:W-:Y:S07]  /*ddf0*/  FFMA.FTZ R106, R245, R117.reuse, -R132.reuse ;  /* 0x00000075f56a7223 */ /* 0x180fee0000010884 */
[----:B------:R-:W-:Y:S01]  /*de00*/  MUFU.EX2 R96, R96 ;  /* 0x0000006000607308 */ /* 0x000fe20000000800 */
[C---:B------:R-:W-:Y:S09]  /*de10*/  HMMA.16816.F32.BF16 R20, R60.reuse, R28, R20 ;  /* 0x0000001c3c14723c */ /* 0x040ff20000041814 */
[----:B------:R-:W-:Y:S01]  /*de20*/  MUFU.EX2 R97, R97 ;  /* 0x0000006100617308 */ /* 0x000fe20000000800 */
[----:B------:R-:W-:Y:S01]  /*de30*/  FMUL.FTZ R28, R56, R88 ;  /* 0x00000058381c7220 */ /* 0x000fe20000410000 */
[--C-:B------:R-:W-:Y:S01]  /*de40*/  FFMA.FTZ R88, R48, R117, -R132.reuse ;  /* 0x0000007530587223 */ /* 0x100fe20000010884 */
[C---:B------:R-:W-:Y:S07]  /*de50*/  FMUL.FTZ R48, R56.reuse, R68 ;  /* 0x0000004438307220 */ /* 0x040fee0000410000 */
[----:B------:R-:W-:Y:S01]  /*de60*/  MUFU.EX2 R107, R107 ;  /* 0x0000006b006b7308 */ /* 0x000fe20000000800 */
[C---:B------:R-:W-:Y:S03]  /*de70*/  HMMA.16816.F32.BF16 R24, R60.reuse, R30, R24 ;  /* 0x0000001e3c18723c */ /* 0x040fe60000041818 */
[C---:B------:R-:W-:Y:S01]  /*de80*/  FMUL.FTZ R29, R56.reuse, R89 ;  /* 0x00000059381d7220 */ /* 0x040fe20000410000 */
[C---:B------:R-:W-:Y:S01]  /*de90*/  FMUL.FTZ R30, R55.reuse, R90 ;  /* 0x0000005a371e7220 */ /* 0x040fe20000410000 */
[----:B------:R-:W-:Y:S01]  /*dea0*/  FMUL.FTZ R31, R55, R91 ;  /* 0x0000005b371f7220 */ /* 0x000fe20000410000 */
[--C-:B------:R-:W-:Y:S01]  /*deb0*/  FFMA.FTZ R90, R41, R117, -R132.reuse ;  /* 0x00000075295a7223 */ /* 0x100fe20000010884 */
[----:B------:R-:W-:Y:S01]  /*dec0*/  FMUL.FTZ R41, R56, R77 ;  /* 0x0000004d38297220 */ /* 0x000fe20000410000 */
[-C--:B------:R-:W-:Y:S01]  /*ded0*/  FFMA.FTZ R91, R50, R117.reuse, -R132 ;  /* 0x00000075325b7223 */ /* 0x080fe20000010884 */
[----:B------:R-:W2:Y:S01]  /*dee0*/  LDSM.16.MT88.4 R76, [R181+0x9400] ;  /* 0x00940000b54c783b */ /* 0x000ea20000004200 */
[----:B------:R-:W-:Y:S01]  /*def0*/  FMUL.FTZ R50, R55, R70 ;  /* 0x0000004637327220 */ /* 0x000fe20000410000 */
[----:B------:R-:W-:Y:S01]  /*df00*/  FFMA.FTZ R89, R51, R117, -R122 ;  /* 0x0000007533597223 */ /* 0x000fe2000001087a */
[C---:B------:R-:W-:Y:S01]  /*df10*/  HMMA.16816.F32.BF16 R28, R60.reuse, R36, R28 ;  /* 0x000000243c1c723c */ /* 0x040fe2000004181c */
[----:B------:R-:W3:Y:S02]  /*df20*/  MUFU.EX2 R90, R90 ;  /* 0x0000005a005a7308 */ /* 0x000ee40000000800 */
[C---:B------:R-:W-:Y:S01]  /*df30*/  FMUL.FTZ R36, R56.reuse, R80 ;  /* 0x0000005038247220 */ /* 0x040fe20000410000 */
[C---:B------:R-:W-:Y:S01]  /*df40*/  FMUL.FTZ R37, R56.reuse, R81 ;  /* 0x0000005138257220 */ /* 0x040fe20000410000 */
[C---:B------:R-:W-:Y:S06]  /*df50*/  FMUL.FTZ R51, R55.reuse, R71 ;  /* 0x0000004737337220 */ /* 0x040fec0000410000 */
[----:B------:R-:W-:Y:S01]  /*df60*/  MUFU.EX2 R91, R91 ;  /* 0x0000005b005b7308 */ /* 0x000fe20000000800 */
[----:B------:R-:W-:Y:S01]  /*df70*/  LDSM.16.MT88.4 R68, [R119+0xd400] ;  /* 0x00d400007744783b */ /* 0x000fe20000004200 */
[C---:B------:R-:W-:Y:S08]  /*df80*/  HMMA.16816.F32.BF16 R32, R60.reuse, R38, R32 ;  /* 0x000000263c20723c */ /* 0x040ff00000041820 */
[----:B------:R-:W4:Y:S01]  /*df90*/  MUFU.EX2 R88, R88 ;  /* 0x0000005800587308 */ /* 0x000f220000000800 */
[C---:B------:R-:W-:Y:S01]  /*dfa0*/  FMUL.FTZ R38, R55.reuse, R82 ;  /* 0x0000005237267220 */ /* 0x040fe20000410000 */
[----:B------:R-:W-:Y:S01]  /*dfb0*/  FMUL.FTZ R39, R55, R83 ;  /* 0x0000005337277220 */ /* 0x000fe20000410000 */
[-C--:B------:R-:W-:Y:S07]  /*dfc0*/  FFMA.FTZ R98, R243, R117.reuse, -R132 ;  /* 0x00000075f3627223 */ /* 0x080fee0000010884 */
[----:B------:R-:W5:Y:S01]  /*dfd0*/  MUFU.EX2 R89, R89 ;  /* 0x0000005900597308 */ /* 0x000f620000000800 */
        /* <DEDUP_REMOVED lines=14> */
[----:B------:R-:W2:Y:S01]  /*e0c0*/  MUFU.EX2 R105, R105 ;  /* 0x0000006900697308 */ /* 0x000ea20000000800 */
        /* <DEDUP_REMOVED lines=11> */
[-C--:B------:R-:W-:Y:S01]  /*e180*/  FFMA.FTZ R149, R149, R117.reuse, -R122 ;  /* 0x0000007595957223 */ /* 0x080fe2000001087a */
[----:B------:R-:W-:Y:S01]  /*e190*/  HMMA.16816.F32.BF16 R48, R60, R66, R48 ;  /* 0x000000423c30723c */ /* 0x000fe20000041830 */
[----:B------:R-:W2:Y:S07]  /*e1a0*/  LDSM.16.MT88.4 R64, [R181+0xd400] ;  /* 0x00d40000b540783b */ /* 0x000eae0000004200 */
[----:B------:R-:W-:Y:S01]  /*e1b0*/  MUFU.EX2 R136, R136 ;  /* 0x0000008800887308 */ /* 0x000fe20000000800 */
[----:B-1----:R-:W-:Y:S01]  /*e1c0*/  F2FP.BF16.F32.PACK_AB R61, R95, R92 ;  /* 0x0000005c5f3d723e */ /* 0x002fe200000010ff */
[--C-:B------:R-:W-:Y:S01]  /*e1d0*/  FFMA.FTZ R160, R143, R117, -R132.reuse ;  /* 0x000000758fa07223 */ /* 0x100fe20000010884 */
[----:B---3--:R-:W-:Y:S07]  /*e1e0*/  F2FP.BF16.F32.PACK_AB R60, R90, R93 ;  /* 0x0000005d5a3c723e */ /* 0x008fee00000010ff */
[----:B------:R-:W1:Y:S01]  /*e1f0*/  MUFU.EX2 R177, R177 ;  /* 0x000000b100b17308 */ /* 0x000e620000000800 */
[----:B----4-:R-:W-:Y:S01]  /*e200*/  F2FP.BF16.F32.PACK_AB R62, R88, R91 ;  /* 0x0000005b583e723e */ /* 0x010fe200000010ff */
[----:B------:R-:W-:Y:S01]  /*e210*/  FFMA.FTZ R158, R139, R117, -R132 ;  /* 0x000000758b9e7223 */ /* 0x000fe20000010884 */
[----:B-----5:R-:W-:Y:S07]  /*e220*/  F2FP.BF16.F32.PACK_AB R63, R96, R89 ;  /* 0x00000059603f723e */ /* 0x020fee00000010ff */
[----:B------:R-:W3:Y:S01]  /*e230*/  MUFU.EX2 R193, R221 ;  /* 0x000000dd00c17308 */ /* 0x000ee20000000800 */
[-CC-:B------:R-:W-:Y:S01]  /*e240*/  FFMA.FTZ R162, R135, R117.reuse, -R122.reuse ;  /* 0x0000007587a27223 */ /* 0x180fe2000001087a */
[-C--:B------:R-:W-:Y:S01]  /*e250*/  FFMA.FTZ R164, R131, R117.reuse, -R122 ;  /* 0x0000007583a47223 */ /* 0x080fe2000001087a */
[-CC-:B------:R-:W-:Y:S07]  /*e260*/  FFMA.FTZ R145, R145, R117.reuse, -R132.reuse ;  /* 0x0000007591917223 */ /* 0x180fee0000010884 */
[----:B------:R-:W-:Y:S01]  /*e270*/  MUFU.EX2 R142, R142 ;  /* 0x0000008e008e7308 */ /* 0x000fe20000000800 */
[-C--:B------:R-:W-:Y:S01]  /*e280*/  FFMA.FTZ R141, R141, R117.reuse, -R132 ;  /* 0x000000758d8d7223 */ /* 0x080fe20000010884 */
[C---:B--2---:R-:W-:Y:S08]  /*e290*/  HMMA.16816.F32.BF16 R4, R60.reuse, R76, R4 ;  /* 0x0000004c3c04723c */ /* 0x044ff00000041804 */
[----:B------:R-:W2:Y:S01]  /*e2a0*/  MUFU.EX2 R171, R175 ;  /* 0x000000af00ab7308 */ /* 0x000ea20000000800 */
[-CC-:B------:R-:W-:Y:S01]  /*e2b0*/  FFMA.FTZ R137, R137, R117.reuse, -R122.reuse ;  /* 0x0000007589897223 */ /* 0x180fe2000001087a */
[----:B------:R-:W-:Y:S01]  /*e2c0*/  FFMA.FTZ R133, R133, R117, -R122 ;  /* 0x0000007585857223 */ /* 0x000fe2000001087a */
[----:B------:R-:W-:Y:S07]  /*e2d0*/  FFMA.FTZ R129, R56, R219, R129 ;  /* 0x000000db38817223 */ /* 0x000fee0000010081 */
[----:B------:R-:W-:Y:S01]  /*e2e0*/  MUFU.EX2 R148, R148 ;  /* 0x0000009400947308 */ /* 0x000fe20000000800 */
[----:B------:R-:W-:Y:S01]  /*e2f0*/  FFMA.FTZ R130, R55, R214, R130 ;  /* 0x000000d637827223 */ /* 0x000fe20000010082 */
[C---:B------:R-:W-:Y:S01]  /*e300*/  HMMA.16816.F32.BF16 R8, R60.reuse, R78, R8 ;  /* 0x0000004e3c08723c */ /* 0x040fe20000041808 */
[----:B------:R-:W-:Y:S07]  /*e310*/  LDSM.16.MT88.4 R76, [R119+0x9800] ;  /* 0x00980000774c783b */ /* 0x000fee0000004200 */
[----:B------:R-:W4:Y:S01]  /*e320*/  MUFU.EX2 R167, R169 ;  /* 0x000000a900a77308 */ /* 0x000f220000000800 */
[----:B------:R-:W-:Y:S01]  /*e330*/  FADD.FTZ R129, R123, R129 ;  /* 0x000000817b817221 */ /* 0x000fe20000010000 */
[----:B------:R-:W-:Y:S01]  /*e340*/  FADD.FTZ R121, R121, R130 ;  /* 0x0000008279797221 */ /* 0x000fe20000010000 */
[-C--:B------:R-:W-:Y:S07]  /*e350*/  FFMA.FTZ R127, R127, R117.reuse, -R132 ;  /* 0x000000757f7f7223 */ /* 0x080fee0000010884 */
[----:B------:R-:W-:Y:S01]  /*e360*/  MUFU.EX2 R146, R146 ;  /* 0x0000009200927308 */ /* 0x000fe20000000800 */
[----:B------:R-:W-:Y:S01]  /*e370*/  FADD.FTZ R124, R124, R129 ;  /* 0x000000817c7c7221 */ /* 0x000fe20000010000 */
[C---:B------:R-:W-:Y:S08]  /*e380*/  HMMA.16816.F32.BF16 R12, R60.reuse, R80, R12 ;  /* 0x000000503c0c723c */ /* 0x040ff0000004180c */
[----:B------:R-:W5:Y:S01]  /*e390*/  MUFU.EX2 R165, R165 ;  /* 0x000000a500a57308 */ /* 0x000f620000000800 */
[----:B------:R-:W-:Y:S01]  /*e3a0*/  FADD.FTZ R124, R57, R124 ;  /* 0x0000007c397c7221 */ /* 0x000fe20000010000 */
[----:B------:R-:W-:Y:S01]  /*e3b0*/  FADD.FTZ R116, R116, R121 ;  /* 0x0000007974747221 */ /* 0x000fe20000010000 */
[-C--:B------:R-:W-:Y:S07]  /*e3c0*/  FFMA.FTZ R128, R128, R117.reuse, -R132 ;  /* 0x0000007580807223 */ /* 0x080fee0000010884 */
[----:B------:R-:W-:Y:S01]  /*e3d0*/  MUFU.EX2 R150, R150 ;  /* 0x0000009600967308 */ /* 0x000fe20000000800 */
[----:B------:R-:W-:Y:S01]  /*e3e0*/  FADD.FTZ R93, R93, R124 ;  /* 0x0000007c5d5d7221 */ /* 0x000fe20000010000 */
[C---:B------:R-:W-:Y:S01]  /*e3f0*/  HMMA.16816.F32.BF16 R16, R60.reuse, R82, R16 ;  /* 0x000000523c10723c */ /* 0x040fe20000041810 */
[----:B------:R-:W-:Y:S07]  /*e400*/  LDSM.16.MT88.4 R80, [R181+0xb800] ;  /* 0x00b80000b550783b */ /* 0x000fee0000004200 */
[----:B------:R-:W5:Y:S01]  /*e410*/  MUFU.EX2 R157, R159 ;  /* 0x0000009f009d7308 */ /* 0x000f620000000800 */
[----:B------:R-:W-:Y:S01]  /*e420*/  FADD.FTZ R90, R90, R93 ;  /* 0x0000005d5a5a7221 */ /* 0x000fe20000010000 */
[----:B------:R-:W-:Y:S01]  /*e430*/  FADD.FTZ R59, R59, R116 ;  /* 0x000000743b3b7221 */ /* 0x000fe20000010000 */
[-CC-:B------:R-:W-:Y:S07]  /*e440*/  FFMA.FTZ R125, R125, R117.reuse, -R132.reuse ;  /* 0x000000757d7d7223 */ /* 0x180fee0000010884 */
[----:B------:R-:W-:Y:S01]  /*e450*/  MUFU.EX2 R152, R152 ;  /* 0x0000009800987308 */ /* 0x000fe20000000800 */
[-C--:B------:R-:W-:Y:S01]  /*e460*/  FFMA.FTZ R132, R126, R117.reuse, -R132 ;  /* 0x000000757e847223 */ /* 0x080fe20000010884 */
[C---:B------:R-:W-:Y:S08]  /*e470*/  HMMA.16816.F32.BF16 R20, R60.reuse, R84, R20 ;  /* 0x000000543c14723c */ /* 0x040ff00000041814 */
[----:B------:R-:W5:Y:S01]  /*e480*/  MUFU.EX2 R153, R155 ;  /* 0x0000009b00997308 */ /* 0x000f620000000800 */
[----:B------:R-:W-:Y:S01]  /*e490*/  FADD.FTZ R92, R92, R59 ;  /* 0x0000003b5c5c7221 */ /* 0x000fe20000010000 */
[----:B------:R-:W-:Y:S01]  /*e4a0*/  FFMA.FTZ R56, R120, R117, -R122 ;  /* 0x0000007578387223 */ /* 0x000fe2000001087a */
[----:B------:R-:W-:Y:S07]  /*e4b0*/  FADD.FTZ R91, R91, R90 ;  /* 0x0000005a5b5b7221 */ /* 0x000fee0000010000 */
[----:B------:R-:W5:Y:S01]  /*e4c0*/  MUFU.EX2 R154, R154 ;  /* 0x0000009a009a7308 */ /* 0x000f620000000800 */
[----:B------:R-:W-:Y:S01]  /*e4d0*/  ISETP.GT.AND P0, PT, R213, R190, PT ;  /* 0x000000bed500720c */ /* 0x000fe20003f04270 */
[C---:B------:R-:W-:Y:S01]  /*e4e0*/  HMMA.16816.F32.BF16 R24, R60.reuse, R86, R24 ;  /* 0x000000563c18723c */ /* 0x040fe20000041818 */
[----:B------:R-:W-:Y:S07]  /*e4f0*/  LDSM.16.MT88.4 R84, [R119+0xb800] ;  /* 0x00b800007754783b */ /* 0x000fee0000004200 */
[----:B------:R-:W-:Y:S01]  /*e500*/  MUFU.EX2 R147, R149 ;  /* 0x0000009500937308 */ /* 0x000fe20000000800 */
[----:B------:R-:W-:Y:S01]  /*e510*/  FADD.FTZ R88, R88, R91 ;  /* 0x0000005b58587221 */ /* 0x000fe20000010000 */
[----:B------:R-:W-:Y:S08]  /*e520*/  IMAD.MOV.U32 R116, RZ, RZ, R52 ;  /* 0x000000ffff747224 */ /* 0x000ff000078e0034 */
        /* <DEDUP_REMOVED lines=23> */
[----:B------:R-:W-:Y:S01]  /*e6a0*/  MUFU.EX2 R132, R132 ;  /* 0x0000008400847308 */ /* 0x000fe20000000800 */
[----:B------:R-:W-:Y:S02]  /*e6b0*/  F2FP.BF16.F32.PACK_AB R61, R118, R105 ;  /* 0x00000069763d723e */ /* 0x000fe400000010ff */
[----:B------:R-:W-:Y:S07]  /*e6c0*/  F2FP.BF16.F32.PACK_AB R63, R107, R104 ;  /* 0x000000686b3f723e */ /* 0x000fee00000010ff */
[----:B------:R-:W-:Y:S01]  /*e6d0*/  MUFU.EX2 R56, R56 ;  /* 0x0000003800387308 */ /* 0x000fe20000000800 */
        /* <DEDUP_REMOVED lines=97> */
[----:B------:R-:W-:Y:S07]  /*ecf0*/  LDSM.16.MT88.4 R84, [R119+0xcc00] ;  /* 0x00cc00007754783b */ /* 0x000fee0000004200 */
[C---:B---3--:R-:W-:Y:S03]  /*ed00*/  HMMA.16816.F32.BF16 R36, R60.reuse, R64, R36 ;  /* 0x000000403c24723c */ /* 0x048fe60000041824 */
[-CC-:B------:R-:W-:Y:S01]  /*ed10*/  FFMA.FTZ R64, R58, R117.reuse, -R122.reuse ;  /* 0x000000753a407223 */ /* 0x180fe2000001087a */
[-CC-:B------:R-:W-:Y:S01]  /*ed20*/  FFMA.FTZ R58, R53, R117.reuse, -R122.reuse ;  /* 0x00000075353a7223 */ /* 0x180fe2000001087a */
[----:B------:R-:W-:Y:S02]  /*ed30*/  FFMA.FTZ R122, R54, R117, -R122 ;  /* 0x00000075367a7223 */ /* 0x000fe4000001087a */
[----:B------:R1:W3:Y:S01]  /*ed40*/  MUFU.EX2 R53, R64 ;  /* 0x0000004000357308 */ /* 0x0002e20000000800 */
[C---:B------:R-:W-:Y:S09]  /*ed50*/  HMMA.16816.F32.BF16 R40, R60.reuse, R66, R40 ;  /* 0x000000423c28723c */ /* 0x040ff20000041828 */
[----:B------:R-:W-:Y:S10]  /*ed60*/  MUFU.EX2 R54, R58 ;  /* 0x0000003a00367308 */ /* 0x000ff40000000800 */
[----:B------:R-:W4:Y:S01]  /*ed70*/  MUFU.EX2 R57, R122 ;  /* 0x0000007a00397308 */ /* 0x000f220000000800 */
[C---:B--2---:R-:W-:Y:S03]  /*ed80*/  HMMA.16816.F32.BF16 R44, R60.reuse, R68, R44 ;  /* 0x000000443c2c723c */ /* 0x044fe6000004182c */
[----:B------:R-:W-:Y:S01]  /*ed90*/  F2FP.BF16.F32.PACK_AB R68, R126, R127 ;  /* 0x0000007f7e44723e */ /* 0x000fe200000010ff */
[----:B-1----:R-:W-:Y:S01]  /*eda0*/  FADD.FTZ R64, R95, R92 ;  /* 0x0000005c5f407221 */ /* 0x002fe20000010000 */
[----:B---3--:R-:W-:Y:S01]  /*edb0*/  F2FP.BF16.F32.PACK_AB R69, R53, R56 ;  /* 0x000000383545723e */ /* 0x008fe200000010ff */
        /* <DEDUP_REMOVED lines=69> */
.L_x_5437:
        /* <DEDUP_REMOVED lines=10> */
.L_x_5452:
        /* <DEDUP_REMOVED lines=94> */
[----:B------:R-:W4:Y:S04]  /*f890*/  LD.E R10, desc[UR4][R2.64+0x60] ;  /* 0x00006004020a7980 */ /* 0x000f28000c101900 */
[----:B------:R-:W4:Y:S04]  /*f8a0*/  LD.E R40, desc[UR4][R2.64+0xcc] ;  /* 0x0000cc0402287980 */ /* 0x000f28000c101900 */
[----:B------:R-:W4:Y:S01]  /*f8b0*/  LD.E.64 R56, desc[UR4][R2.64+0x78] ;  /* 0x0000780402387980 */ /* 0x000f22000c101b00 */
[----:B------:R-:W-:-:S03]  /*f8c0*/  SHF.L.U32 R7, R197, 0x2, RZ ;  /* 0x00000002c5077819 */ /* 0x000fc600000006ff */
[----:B------:R1:W5:Y:S01]  /*f8d0*/  LD.E.64 R58, desc[UR4][R2.64+0xa8] ;  /* 0x0000a804023a7980 */ /* 0x000362000c101b00 */
[----:B------:R-:W-:Y:S01]  /*f8e0*/  SHF.L.U32 R11, R205, 0x5, RZ ;  /* 0x00000005cd0b7819 */ /* 0x000fe200000006ff */
[----:B------:R-:W1:Y:S01]  /*f8f0*/  @P0 MUFU.LG2 R60, R4 ;  /* 0x00000004003c0308 */ /* 0x000e620000000c00 */
[----:B--2---:R-:W-:Y:S01]  /*f900*/  LOP3.LUT R6, R7, 0xf04, RZ, 0xc0, !PT ;  /* 0x00000f0407067812 */ /* 0x004fe200078ec0ff */
[----:B------:R-:W-:Y:S01]  /*f910*/  BSSY.RECONVERGENT B0, `(.L_x_5446) ;  /* 0x000003a000007945 */ /* 0x000fe20003800200 */
[----:B------:R-:W-:Y:S02]  /*f920*/  LOP3.LUT R12, R189, 0xd8, RZ, 0xc0, !PT ;  /* 0x000000d8bd0c7812 */ /* 0x000fe400078ec0ff */
[----:B------:R-:W-:Y:S02]  /*f930*/  SHF.R.U32.HI R55, RZ, 0x1, R197 ;  /* 0x00000001ff377819 */ /* 0x000fe400000116c5 */
[----:B------:R-:W-:Y:S01]  /*f940*/  LOP3.LUT R6, R6, 0x20, R11, 0xf8, !PT ;  /* 0x0000002006067812 */ /* 0x000fe200078ef80b */
[----:B------:R-:W2:Y:S01]  /*f950*/  @P5 MUFU.LG2 R54, R54 ;  /* 0x0000003600365308 */ /* 0x000ea20000000c00 */
[----:B------:R-:W-:-:S02]  /*f960*/  LOP3.LUT R11, R12, 0x18, R55, 0x78, !PT ;  /* 0x000000180c0b7812 */ /* 0x000fc400078e7837 */
[C---:B---3--:R-:W-:Y:S02]  /*f970*/  IADD3 R5, PT, PT, R205.reuse, 0x10, RZ ;  /* 0x00000010cd057810 */ /* 0x048fe40007ffe0ff */
[----:B------:R-:W-:Y:S02]  /*f980*/  LOP3.LUT R6, R6, R11, RZ, 0xfc, !PT ;  /* 0x0000000b06067212 */ /* 0x000fe400078efcff */
[----:B------:R-:W-:Y:S02]  /*f990*/  IADD3 R13, PT, PT, R205, 0x20, RZ ;  /* 0x00000020cd0d7810 */ /* 0x000fe40007ffe0ff */
[----:B------:R-:W-:Y:S01]  /*f9a0*/  LEA R185, R6, R185, 0x2 ;  /* 0x000000b906b97211 */ /* 0x000fe200078e10ff */
[----:B------:R-:W-:Y:S01]  /*f9b0*/  BAR.SYNC.DEFER_BLOCKING 0x0 ;  /* 0x0000000000007b1d */ /* 0x000fe20000010000 */
[-C--:B------:R-:W-:Y:S01]  /*f9c0*/  ISETP.GE.AND P3, PT, R5, R188.reuse, PT ;  /* 0x000000bc0500720c */ /* 0x080fe20003f66270 */
[----:B-1----:R-:W-:Y:S01]  /*f9d0*/  @P0 FMUL.FTZ R60, R60, 0.69314718246459960938 ;  /* 0x3f3172183c3c0820 */ /* 0x002fe20000410000 */
[----:B------:R-:W-:-:S02]  /*f9e0*/  ISETP.GE.AND P2, PT, R13, R188, PT ;  /* 0x000000bc0d00720c */ /* 0x000fc40003f46270 */
[----:B------:R-:W-:Y:S02]  /*f9f0*/  LOP3.LUT R2, R7, 0x1c, RZ, 0xc0, !PT ;  /* 0x0000001c07027812 */ /* 0x000fe400078ec0ff */
[----:B------:R-:W-:Y:S01]  /*fa00*/  LOP3.LUT P6, RZ, R197, 0x3, RZ, 0xc0, !PT ;  /* 0x00000003c5ff7812 */ /* 0x000fe200078cc0ff */
[----:B--2---:R-:W-:Y:S01]  /*fa10*/  @P5 FMUL.FTZ R54, R54, 0.69314718246459960938 ;  /* 0x3f31721836365820 */ /* 0x004fe20000410000 */
[----:B------:R-:W-:Y:S01]  /*fa20*/  MOV R61, 0xff800000 ;  /* 0xff800000003d7802 */ /* 0x000fe20000000f00 */
[----:B------:R-:W-:Y:S02]  /*fa30*/  IMAD R2, R205, 0x60, R2 ;  /* 0x00000060cd027824 */ /* 0x000fe400078e0202 */
[----:B-----5:R-:W-:Y:S01]  /*fa40*/  @P0 FFMA.FTZ R61, R53, R52, R60 ;  /* 0x00000034353d0223 */ /* 0x020fe2000001003c */
[C---:B------:R-:W-:Y:S02]  /*fa50*/  ISETP.GE.AND P4, PT, R205.reuse, R188, PT ;  /* 0x000000bccd00720c */ /* 0x040fe40003f86270 */
[----:B------:R-:W-:-:S02]  /*fa60*/  IADD3 R205, PT, PT, R205, 0x30, RZ ;  /* 0x00000030cdcd7810 */ /* 0x000fc40007ffe0ff */
[----:B------:R-:W-:Y:S02]  /*fa70*/  SHF.R.U32.HI R197, RZ, 0x2, R197 ;  /* 0x00000002ffc57819 */ /* 0x000fe400000116c5 */
[----:B------:R-:W-:Y:S02]  /*fa80*/  LOP3.LUT R52, R55, 0x30, RZ, 0xc0, !PT ;  /* 0x0000003037347812 */ /* 0x000fe400078ec0ff */
        /* <DEDUP_REMOVED lines=13> */
[----:B------:R-:W-:-:S04]  /*fb60*/  IMAD R3, R8, R10, R201 ;  /* 0x0000000a08037224 */ /* 0x000fc800078e02c9 */
[----:B------:R-:W-:Y:S02]  /*fb70*/  IMAD R3, R9, R3, R200 ;  /* 0x0000000309037224 */ /* 0x000fe400078e02c8 */
[----:B------:R4:W1:Y:S02]  /*fb80*/  LDS.128 R8, [R185+0x4800] ;  /* 0x00480000b9087984 */ /* 0x0008640000000c00 */
[----:B------:R-:W-:Y:S02]  /*fb90*/  IMAD R63, R3, R40, RZ ;  /* 0x00000028033f7224 */ /* 0x000fe400078e02ff */
[----:B------:R4:W1:Y:S03]  /*fba0*/  LDS.128 R40, [R185+0x5800] ;  /* 0x00580000b9287984 */ /* 0x0008660000000c00 */
[----:B------:R-:W-:Y:S02]  /*fbb0*/  IADD3 R65, P0, PT, R2, R63, RZ ;  /* 0x0000003f02417210 */ /* 0x000fe40007f1e0ff */
[----:B------:R-:W-:Y:S01]  /*fbc0*/  MOV R2, 0xff800000 ;  /* 0xff80000000027802 */ /* 0x000fe20000000f00 */
[----:B------:R-:W-:Y:S01]  /*fbd0*/  @P5 FFMA.FTZ R2, R53, R0, R54 ;  /* 0x0000000035025223 */ /* 0x000fe20000010036 */
[----:B------:R-:W-:-:S02]  /*fbe0*/  LEA.HI.X.SX32 R63, R63, RZ, 0x1, P0 ;  /* 0x000000ff3f3f7211 */ /* 0x000fc400000f0eff */
        /* <DEDUP_REMOVED lines=12> */
.L_x_5447:
[----:B------:R-:W-:Y:S05]  /*fcb0*/  BSYNC.RECONVERGENT B0 ;  /* 0x0000000000007941 */ /* 0x000fea0003800200 */
.L_x_5446:
        /* <DEDUP_REMOVED lines=10> */
[----:B--2-4-:R-:W-:Y:S05]  /*fd60*/  @P1 RET.REL.NODEC R196 `(_ZN5flash24flash_fwd_splitkv_kernelI23Flash_fwd_kernel_traitsILi96ELi64ELi128ELi4ELb0ELb0EN7cutlass10bfloat16_tE19Flash_kernel_traitsILi96ELi64ELi128ELi4ES3_EELb0ELb1ELb0ELb0ELb1ELb0ELb1ELb0EEEvNS_16Flash_fwd_paramsE) ;  /* 0xffffff00c4a41950 */ /* 0x014fea0003c3ffff */
[----:B------:R-:W-:Y:S01]  /*fd70*/  MOV R197, 0x0 ;  /* 0x0000000000c57802 */ /* 0x000fe20000000f00 */
[----:B------:R-:W-:Y:S04]  /*fd80*/  ST.E.128 desc[UR4][R56.64+0x4800], R48 ;  /* 0x0048003038007985 */ /* 0x000fe8000c101d04 */
[----:B------:R-:W-:Y:S04]  /*fd90*/  ST.E.128 desc[UR4][R56.64+0x4880], R44 ;  /* 0x0048802c38007985 */ /* 0x000fe8000c101d04 */
[----:B------:R1:W-:Y:S02]  /*fda0*/  ST.E.128 desc[UR4][R56.64+0x4900], R40 ;  /* 0x0049002838007985 */ /* 0x0003e4000c101d04 */
[----:B-1----:R-:W-:Y:S05]  /*fdb0*/  RET.REL.NODEC R196 `(_ZN5flash24flash_fwd_splitkv_kernelI23Flash_fwd_kernel_traitsILi96ELi64ELi128ELi4ELb0ELb0EN7cutlass10bfloat16_tE19Flash_kernel_traitsILi96ELi64ELi128ELi4ES3_EELb0ELb1ELb0ELb0ELb1ELb0ELb1ELb0EEEvNS_16Flash_fwd_paramsE) ;  /* 0xffffff00c4907950 */ /* 0x002fea0003c3ffff */
.L_x_5445:
[----:B------:R-:W-:Y:S01]  /*fdc0*/  MOV R6, 0x2 ;  /* 0x0000000200067802 */ /* 0x000fe20000000f00 */
[----:B------:R-:W-:Y:S01]  /*fdd0*/  IMAD.MOV.U32 R5, RZ, RZ, 0x1f ;  /* 0x0000001fff057424 */ /* 0x000fe200078e00ff */
[----:B------:R-:W-:-:S07]  /*fde0*/  MOV R7, 0xffffffff ;  /* 0xffffffff00077802 */ /* 0x000fce0000000f00 */
[----:B-1---5:R-:W-:Y:S05]  /*fdf0*/  WARPSYNC.COLLECTIVE R7, `(.L_x_5448) ;  /* 0x0000000007087348 */ /* 0x022fea0003c00000 */
[----:B------:R2:W3:Y:S02]  /*fe00*/  SHFL.BFLY P0, R8, R219, R6, R5 ;  /* 0x0c000006db087389 */ /* 0x0004e40000000005 */
[----:B-123-5:R-:W-:Y:S05]  /*fe10*/  ENDCOLLECTIVE ;  /* 0x000000000000791b */ /* 0x02efea0003800000 */
.L_x_5448:
[----:B------:R-:W-:Y:S02]  /*fe20*/  IMAD.MOV.U32 R4, RZ, RZ, R8 ;  /* 0x000000ffff047224 */ /* 0x000fe400078e0008 */
[----:B------:R-:W-:Y:S02]  /*fe30*/  IMAD.MOV.U32 R6, RZ, RZ, 0x1 ;  /* 0x00000001ff067424 */ /* 0x000fe400078e00ff */
[----:B------:R-:W-:-:S05]  /*fe40*/  FADD.FTZ R9, R4, R219 ;  /* 0x000000db04097221 */ /* 0x000fca0000010000 */
[----:B------:R-:W-:-:S07]  /*fe50*/  MOV R219, R9 ;  /* 0x0000000900db7202 */ /* 0x000fce0000000f00 */
[----:B------:R-:W-:Y:S05]  /*fe60*/  WARPSYNC.COLLECTIVE R7, `(.L_x_5449) ;  /* 0x0000000007087348 */ /* 0x000fea0003c00000 */
[----:B------:R1:W2:Y:S02]  /*fe70*/  SHFL.BFLY P0, R8, R219, R6, R5 ;  /* 0x0c000006db087389 */ /* 0x0002a40000000005 */
[----:B-12---:R-:W-:Y:S05]  /*fe80*/  ENDCOLLECTIVE ;  /* 0x000000000000791b */ /* 0x006fea0003800000 */
.L_x_5449:
[----:B------:R-:W-:Y:S01]  /*fe90*/  MOV R219, R214 ;  /* 0x000000d600db7202 */ /* 0x000fe20000000f00 */
[----:B------:R-:W-:Y:S01]  /*fea0*/  IMAD.MOV.U32 R6, RZ, RZ, 0x2 ;  /* 0x00000002ff067424 */ /* 0x000fe200078e00ff */
[----:B------:R-:W-:-:S07]  /*feb0*/  MOV R4, R8 ;  /* 0x0000000800047202 */ /* 0x000fce0000000f00 */
[----:B------:R-:W-:Y:S05]  /*fec0*/  WARPSYNC.COLLECTIVE R7, `(.L_x_5450) ;  /* 0x0000000007087348 */ /* 0x000fea0003c00000 */
[----:B------:R1:W2:Y:S02]  /*fed0*/  SHFL.BFLY P0, R8, R219, R6, R5 ;  /* 0x0c000006db087389 */ /* 0x0002a40000000005 */
[----:B-12---:R-:W-:Y:S05]  /*fee0*/  ENDCOLLECTIVE ;  /* 0x000000000000791b */ /* 0x006fea0003800000 */
.L_x_5450:
[----:B------:R-:W-:Y:S01]  /*fef0*/  FADD.FTZ R4, R9, R4 ;  /* 0x0000000409047221 */ /* 0x000fe20000010000 */
[----:B------:R-:W-:Y:S01]  /*ff00*/  FADD.FTZ R54, R8, R214 ;  /* 0x000000d608367221 */ /* 0x000fe20000010000 */
[----:B------:R-:W-:-:S04]  /*ff10*/  MOV R6, 0x1 ;  /* 0x0000000100067802 */ /* 0x000fc80000000f00 */
[----:B------:R-:W-:-:S07]  /*ff20*/  MOV R219, R54 ;  /* 0x0000003600db7202 */ /* 0x000fce0000000f00 */
[----:B------:R-:W-:Y:S05]  /*ff30*/  WARPSYNC.COLLECTIVE R7, `(.L_x_5451) ;  /* 0x0000000007087348 */ /* 0x000fea0003c00000 */
[----:B------:R1:W2:Y:S02]  /*ff40*/  SHFL.BFLY P0, R8, R219, R6, R5 ;  /* 0x0c000006db087389 */ /* 0x0002a40000000005 */
[----:B-12---:R-:W-:Y:S05]  /*ff50*/  ENDCOLLECTIVE ;  /* 0x000000000000791b */ /* 0x006fea0003800000 */
.L_x_5451:
[----:B------:R-:W-:Y:S05]  /*ff60*/  BRA `(.L_x_5452) ;  /* 0xfffffff000d07947 */ /* 0x000fea000383ffff */
.L_x_5453:
        /* <DEDUP_REMOVED lines=9> */
.L_x_11636:


//--------------------- .text._ZN5flash24flash_fwd_splitkv_kernelI23Flash_fwd_kernel_traitsILi96ELi64ELi128ELi4ELb0ELb0EN7cutlass10bfloat16_tE19Flash_kernel_traitsILi96ELi64ELi128ELi4ES3_EELb0ELb1ELb0ELb0ELb1ELb1ELb1ELb0EEEvNS_16Flash_fwd_paramsE --------------------------
	.section	.text._ZN5flash24flash_fwd_splitkv_kernelI23Flash_fwd_kernel_traitsILi96ELi64ELi128ELi4ELb0ELb0EN7cutlass10bfloat16_tE19Flash_kernel_traitsILi96ELi64ELi128ELi4ES3_EELb0ELb1ELb0ELb0ELb1ELb1ELb1ELb0EEEvNS_16Flash_fwd_paramsE,"ax",@progbits
	.align	128
        .global         _ZN5flash24flash_fwd_splitkv_kernelI23Flash_fwd_kernel_traitsILi96ELi64ELi128ELi4ELb0ELb0EN7cutlass10bfloat16_tE19Flash_kernel_traitsILi96ELi64ELi128ELi4ES3_EELb0ELb1ELb0ELb0ELb1ELb1ELb1ELb0EEEvNS_16Flash_fwd_paramsE
        .type           _ZN5flash24flash_fwd_splitkv_kernelI23Flash_fwd_kernel_traitsILi96ELi64ELi128ELi4ELb0ELb0EN7cutlass10bfloat16_tE19Flash_kernel_traitsILi96ELi64ELi128ELi4ES3_EELb0ELb1ELb0ELb0ELb1ELb1ELb1ELb0EEEvNS_16Flash_fwd_paramsE,@function
        .size           _ZN5flash24flash_fwd_splitkv_kernelI23Flash_fwd_kernel_traitsILi96ELi64ELi128ELi4ELb0ELb0EN7cutlass10bfloat16_tE19Flash_kernel_traitsILi96ELi64ELi128ELi4ES3_EELb0ELb1ELb0ELb0ELb1ELb1ELb1ELb0EEEvNS_16Flash_fwd_paramsE,(.L_x_11637 - _ZN5flash24flash_fwd_splitkv_kernelI23Flash_fwd_kernel_traitsILi96ELi64ELi128ELi4ELb0ELb0EN7cutlass10bfloat16_tE19Flash_kernel_traitsILi96ELi64ELi128ELi4ES3_EELb0ELb1ELb0ELb0ELb1ELb1ELb1ELb0EEEvNS_16Flash_fwd_paramsE)
        .other          _ZN5flash24flash_fwd_splitkv_kernelI23Flash_fwd_kernel_traitsILi96ELi64ELi128ELi4ELb0ELb0EN7cutlass10bfloat16_tE19Flash_kernel_traitsILi96ELi64ELi128ELi4ES3_EELb0ELb1ELb0ELb0ELb1ELb1ELb1ELb0EEEvNS_16Flash_fwd_paramsE,@"STO_CUDA_ENTRY STV_DEFAULT"
_ZN5flash24flash_fwd_splitkv_kernelI23Flash_fwd_kernel_traitsILi96ELi64ELi128ELi4ELb0ELb0EN7cutlass10bfloat16_tE19Flash_kernel_traitsILi96ELi64ELi128ELi4ES3_EELb0ELb1ELb0ELb0ELb1ELb1ELb1ELb0EEEvNS_16Flash_fwd_paramsE:
.text._ZN5flash24flash_fwd_splitkv_kernelI23Flash_fwd_kernel_traitsILi96ELi64ELi128ELi4ELb0ELb0EN7cutlass10bfloat16_tE19Flash_kernel_traitsILi96ELi64ELi128ELi4ES3_EELb0ELb1ELb0ELb0ELb1ELb1ELb1ELb0EEEvNS_16Flash_fwd_paramsE:
        /* <DEDUP_REMOVED lines=29> */
[----:B-1----:R-:W-:Y:S05]  /*01d0*/  CALL.REL.NOINC `($_ZN5flash24flash_fwd_splitkv_kernelI23Flash_fwd_kernel_traitsILi96ELi64ELi128ELi4ELb0ELb0EN7cutlass10bfloat16_tE19Flash_kernel_traitsILi96ELi64ELi128ELi4ES3_EELb0ELb1ELb0ELb0ELb1ELb1ELb1ELb0EEEvNS_16Flash_fwd_paramsE$_ZN5flash30compute_attn_1rowblock_splitkvI23Flash_fwd_kernel_traitsILi96ELi64ELi128ELi4ELb0ELb0EN7cutlass10bfloat16_tE19Flash_kernel_traitsILi96ELi64ELi128ELi4ES3_EELb0ELb1ELb0ELb0ELb1ELb1ELb1ELb0ENS_16Flash_fwd_paramsEEEvRKT8_iiiii) ;  /* 0x0000000000087944 */ /* 0x002fea0003c00000 */
[----:B------:R-:W-:Y:S05]  /*01e0*/  BSYNC.RECONVERGENT B3 ;  /* 0x0000000000037941 */ /* 0x000fea0003800200 */
.L_x_5454:
[----:B------:R-:W-:Y:S05]  /*01f0*/  EXIT ;  /* 0x000000000000794d */ /* 0x000fea0003800000 */
        .type           $_ZN5flash24flash_fwd_splitkv_kernelI23Flash_fwd_kernel_traitsILi96ELi64ELi128ELi4ELb0ELb0EN7cutlass10bfloat16_tE19Flash_kernel_traitsILi96ELi64ELi128ELi4ES3_EELb0ELb1ELb0ELb0ELb1ELb1ELb1ELb0EEEvNS_16Flash_fwd_paramsE$_ZN5flash30compute_attn_1rowblock_splitkvI23Flash_fwd_kernel_traitsILi96ELi64ELi128ELi4ELb0ELb0EN7cutlass10bfloat16_tE19Flash_kernel_traitsILi96ELi64ELi128ELi4ES3_EELb0ELb1ELb0ELb0ELb1ELb1ELb1ELb0ENS_16Flash_fwd_paramsEEEvRKT8_iiiii,@function
        .size           $_ZN5flash24flash_fwd_splitkv_kernelI23Flash_fwd_kernel_traitsILi96ELi64ELi128ELi4ELb0ELb0EN7cutlass10bfloat16_tE19Flash_kernel_traitsILi96ELi64ELi128ELi4ES3_EELb0ELb1ELb0ELb0ELb1ELb1ELb1ELb0EEEvNS_16Flash_fwd_paramsE$_ZN5flash30compute_attn_1rowblock_splitkvI23Flash_fwd_kernel_traitsILi96ELi64ELi128ELi4ELb0ELb0EN7cutlass10bfloat16_tE19Flash_kernel_traitsILi96ELi64ELi128ELi4ES3_EELb0ELb1ELb0ELb0ELb1ELb1ELb1ELb0ENS_16Flash_fwd_paramsEEEvRKT8_iiiii,(.L_x_11637 - $_ZN5flash24flash_fwd_splitkv_kernelI23Flash_fwd_kernel_traitsILi96ELi64ELi128ELi4ELb0ELb0EN7cutlass10bfloat16_tE19Flash_kernel_traitsILi96ELi64ELi128ELi4ES3_EELb0ELb1ELb0ELb0ELb1ELb1ELb1ELb0EEEvNS_16Flash_fwd_paramsE$_ZN5flash30compute_attn_1rowblock_splitkvI23Flash_fwd_kernel_traitsILi96ELi64ELi128ELi4ELb0ELb0EN7cutlass10bfloat16_tE19Flash_kernel_traitsILi96ELi64ELi128ELi4ES3_EELb0ELb1ELb0ELb0ELb1ELb1ELb1ELb0ENS_16Flash_fwd_paramsEEEvRKT8_iiiii)
$_ZN5flash24flash_fwd_splitkv_kernelI23Flash_fwd_kernel_traitsILi96ELi64ELi128ELi4ELb0ELb0EN7cutlass10bfloat16_tE19Flash_kernel_traitsILi96ELi64ELi128ELi4ES3_EELb0ELb1ELb0ELb0ELb1ELb1ELb1ELb0EEEvNS_16Flash_fwd_paramsE$_ZN5flash30compute_attn_1rowblock_splitkvI23Flash_fwd_kernel_traitsILi96ELi64ELi128ELi4ELb0ELb0EN7cutlass10bfloat16_tE19Flash_kernel_traitsILi96ELi64ELi128ELi4ES3_EELb0ELb1ELb0ELb0ELb1ELb1ELb1ELb0ENS_16Flash_fwd_paramsEEEvRKT8_iiiii:
        /* <DEDUP_REMOVED lines=20> */
[----:B------:R-:W-:Y:S01]  /*0340*/  IMAD.MOV.U32 R12, RZ, RZ, RZ ;  /* 0x000000ffff0c7224 */ /* 0x000fe200078e00ff */
[----:B------:R-:W-:Y:S01]  /*0350*/  BSSY.RECONVERGENT B0, `(.L_x_5455) ;  /* 0x0000012000007945 */ /* 0x000fe20003800200 */
[----:B------:R-:W5:Y:S04]  /*0360*/  @P4 LD.E R5, desc[UR4][R16.64+0x4] ;  /* 0x0000040410054980 */ /* 0x000f68000c101900 */
[----:B------:R2:W5:Y:S01]  /*0370*/  @P2 LD.E R8, desc[UR4][R16.64] ;  /* 0x0000000410082980 */ /* 0x000562000c101900 */
[----:B------:R-:W-:-:S02]  /*0380*/  ISETP.NE.U32.AND P2, PT, R6, RZ, PT ;  /* 0x000000ff0600720c */ /* 0x000fc40003f45070 */
[----:B------:R-:W-:Y:S02]  /*0390*/  @P1 IADD3 R18, P0, PT, R14, R4, RZ ;  /* 0x000000040e121210 */ /* 0x000fe40007f1e0ff */
[----:B------:R-:W-:-:S03]  /*03a0*/  ISETP.NE.AND.EX P2, PT, R7, RZ, PT, P2 ;  /* 0x000000ff0700720c */ /* 0x000fc60003f45320 */
        /* <DEDUP_REMOVED lines=12> */
.L_x_5456:
[----:B------:R-:W-:Y:S05]  /*0470*/  BSYNC.RECONVERGENT B0 ;  /* 0x0000000000007941 */ /* 0x000fea0003800200 */
.L_x_5455:
[----:B------:R-:W-:Y:S04]  /*0480*/  BSSY.RECONVERGENT B0, `(.L_x_5457) ;  /* 0x0000007000007945 */ /* 0x000fe80003800200 */
[----:B------:R-:W-:Y:S05]  /*0490*/  @!P3 BRA `(.L_x_5458) ;  /* 0x000000000014b947 */ /* 0x000fea0003800000 */
[----:B------:R-:W2:Y:S02]  /*04a0*/  LD.E.U8 R6, desc[UR4][R2.64+0x1b2] ;  /* 0x0001b20402067980 */ /* 0x000ea4000c101100 */
[----:B--2---:R-:W-:-:S13]  /*04b0*/  ISETP.NE.AND P1, PT, R6, RZ, PT ;  /* 0x000000ff0600720c */ /* 0x004fda0003f25270 */
[----:B------:R-:W2:Y:S02]  /*04c0*/  @P1 LD.E R6, desc[UR4][R14.64+0x4] ;  /* 0x000004040e061980 */ /* 0x000ea4000c101900 */
[----:B--2--5:R-:W-:-:S06]  /*04d0*/  @P1 IADD3 R53, PT, PT, R6, -R17, RZ ;  /* 0x8000001106351210 */ /* 0x024fcc0007ffe0ff */
[----:B------:R2:W5:Y:S02]  /*04e0*/  @!P1 LD.E R53, desc[UR4][R14.64] ;  /* 0x000000040e359980 */ /* 0x000564000c101900 */
.L_x_5458:
[----:B------:R-:W-:Y:S05]  /*04f0*/  BSYNC.RECONVERGENT B0 ;  /* 0x0000000000007941 */ /* 0x000fea0003800200 */
.L_x_5457:
        /* <DEDUP_REMOVED lines=8> */
.L_x_5460:
[----:B------:R-:W4:Y:S01]  /*0580*/  LD.E.64 R6, desc[UR4][R2.64+0x108] ;  /* 0x0001080402067980 */ /* 0x000f22000c101b00 */
[----:B------:R-:W-:Y:S01]  /*0590*/  BSSY.RECONVERGENT B0, `(.L_x_5462) ;  /* 0x0000006000007945 */ /* 0x000fe20003800200 */
[----:B------:R-:W-:Y:S01]  /*05a0*/  IMAD.MOV.U32 R5, RZ, RZ, RZ ;  /* 0x000000ffff057224 */ /* 0x000fe200078e00ff */
[----:B----4-:R-:W-:-:S04]  /*05b0*/  ISETP.NE.U32.AND P0, PT, R6, RZ, PT ;  /* 0x000000ff0600720c */ /* 0x010fc80003f05070 */
[----:B------:R-:W-:-:S13]  /*05c0*/  ISETP.NE.AND.EX P0, PT, R7, RZ, PT, P0 ;  /* 0x000000ff0700720c */ /* 0x000fda0003f05300 */
[----:B------:R-:W-:Y:S05]  /*05d0*/  @!P0 BRA `(.L_x_5463) ;  /* 0x0000000000048947 */ /* 0x000fea0003800000 */
[----:B------:R4:W5:Y:S02]  /*05e0*/  LD.E R5, desc[UR4][R2.64+0xbc] ;  /* 0x0000bc0402057980 */ /* 0x000964000c101900 */
.L_x_5463:
[----:B------:R-:W-:Y:S05]  /*05f0*/  BSYNC.RECONVERGENT B0 ;  /* 0x0000000000007941 */ /* 0x000fea0003800200 */
.L_x_5462:
[----:B-----5:R-:W-:Y:S02]  /*0600*/  IADD3 R53, PT, PT, R5, R53, -R12 ;  /* 0x0000003505357210 */ /* 0x020fe40007ffe80c */
.L_x_5461:
[----:B------:R-:W-:Y:S05]  /*0610*/  BSYNC.RECONVERGENT B1 ;  /* 0x0000000000017941 */ /* 0x000fea0003800200 */
.L_x_5459:
[----:B------:R-:W-:Y:S01]  /*0620*/  IMAD.SHL.U32 R210, R13, 0x40, RZ ;  /* 0x000000400dd27824 */ /* 0x000fe200078e00ff */
[----:B------:R-:W-:Y:S01]  /*0630*/  MOV R6, R206 ;  /* 0x000000ce00067202 */ /* 0x000fe20000000f00 */
[----:B------:R-:W-:-:S03]  /*0640*/  IMAD.MOV.U32 R7, RZ, RZ, 0x0 ;  /* 0x00000000ff077424 */ /* 0x000fc600078e00ff */
[----:B------:R-:W-:-:S13]  /*0650*/  ISETP.GT.AND P0, PT, R121, R210, PT ;  /* 0x000000d27900720c */ /* 0x000fda0003f04270 */
[----:B-1234-:R-:W-:Y:S05]  /*0660*/  @!P0 RET.REL.NODEC R6 `(_ZN5flash24flash_fwd_splitkv_kernelI23Flash_fwd_kernel_traitsILi96ELi64ELi128ELi4ELb0ELb0EN7cutlass10bfloat16_tE19Flash_kernel_traitsILi96ELi64ELi128ELi4ES3_EELb0ELb1ELb0ELb0ELb1ELb1ELb1ELb0EEEvNS_16Flash_fwd_paramsE) ;  /* 0xfffffff806648950 */ /* 0x01efea0003c3ffff */
[----:B------:R-:W2:Y:S04]  /*0670*/  LD.E R5, desc[UR4][R2.64+0xb8] ;  /* 0x0000b80402057980 */ /* 0x000ea8000c101900 */
[----:B------:R-:W3:Y:S04]  /*0680*/  LD.E R14, desc[UR4][R2.64+0x184] ;  /* 0x00018404020e7980 */ /* 0x000ee8000c101900 */
[----:B------:R-:W4:Y:S01]  /*0690*/  LD.E R10, desc[UR4][R2.64+0x188] ;  /* 0x00018804020a7980 */ /* 0x000f22000c101900 */
        /* <DEDUP_REMOVED lines=28> */
[-C--:B------:R-:W-:Y:S02]  /*0860*/  IADD3 R7, PT, PT, R5, R210.reuse, -R121 ;  /* 0x000000d205077210 */ /* 0x080fe40007ffe879 */
[----:B------:R-:W-:Y:S02]  /*0870*/  SHF.R.S32.HI R14, RZ, 0x1f, R5 ;  /* 0x0000001fff0e7819 */ /* 0x000fe40000011405 */
[----:B------:R-:W-:-:S02]  /*0880*/  IADD3 R6, PT, PT, -R6, R210, R53 ;  /* 0x000000d206067210 */ /* 0x000fc40007ffe135 */
[----:B----4-:R-:W-:Y:S02]  /*0890*/  IADD3 R10, PT, PT, R7, 0x40, R10 ;  /* 0x00000040070a7810 */ /* 0x010fe40007ffe00a */
[----:B------:R-:W-:Y:S02]  /*08a0*/  LEA.HI R14, R14, R5, RZ, 0x7 ;  /* 0x000000050e0e7211 */ /* 0x000fe400078f38ff */
[----:B------:R-:W-:Y:S01]  /*08b0*/  SHF.R.S32.HI R7, RZ, 0x1f, R10 ;  /* 0x0000001fff077819 */ /* 0x000fe2000001140a */
[----:B------:R-:W-:Y:S01]  /*08c0*/  @P2 VIADD R11, R11, 0x1 ;  /* 0x000000010b0b2836 */ /* 0x000fe20000000000 */
[----:B------:R-:W-:Y:S02]  /*08d0*/  SHF.R.S32.HI R14, RZ, 0x7, R14 ;  /* 0x00000007ff0e7819 */ /* 0x000fe4000001140e */
[----:B------:R-:W-:Y:S01]  /*08e0*/  LEA.HI R7, R7, R10, RZ, 0x7 ;  /* 0x0000000a07077211 */ /* 0x000fe200078f38ff */
[----:B------:R-:W-:Y:S01]  /*08f0*/  @!P0 IMAD.MOV R11, RZ, RZ, -R11 ;  /* 0x000000ffff0b8224 */ /* 0x000fe200078e0a0b */
[----:B------:R-:W-:-:S02]  /*0900*/  @!P1 LOP3.LUT R11, RZ, R9, RZ, 0x33, !PT ;  /* 0x00000009ff0b9212 */ /* 0x000fc400078e33ff */
[----:B------:R-:W-:Y:S02]  /*0910*/  SHF.R.S32.HI R9, RZ, 0x1f, R6 ;  /* 0x0000001fff097819 */ /* 0x000fe40000011406 */
[----:B------:R-:W-:Y:S02]  /*0920*/  SHF.R.S32.HI R7, RZ, 0x7, R7 ;  /* 0x00000007ff077819 */ /* 0x000fe40000011407 */
[----:B------:R-:W-:Y:S01]  /*0930*/  LEA.HI R9, R9, R6, RZ, 0x7 ;  /* 0x0000000609097211 */ /* 0x000fe200078f38ff */
[----:B------:R-:W-:-:S03]  /*0940*/  IMAD R6, R11, UR8, RZ ;  /* 0x000000080b067c24 */ /* 0x000fc6000f8e02ff */
[----:B------:R-:W-:Y:S02]  /*0950*/  SHF.R.S32.HI R9, RZ, 0x7, R9 ;  /* 0x00000007ff097819 */ /* 0x000fe40000011409 */
[C---:B------:R-:W-:Y:S02]  /*0960*/  VIADDMNMX R14, R6.reuse, R11, R14, PT ;  /* 0x0000000b060e7246 */ /* 0x040fe4000380010e */
        /* <DEDUP_REMOVED lines=57> */
[----:B-1----:R-:W-:Y:S05]  /*0d00*/  @P1 RET.REL.NODEC R206 `(_ZN5flash24flash_fwd_splitkv_kernelI23Flash_fwd_kernel_traitsILi96ELi64ELi128ELi4ELb0ELb0EN7cutlass10bfloat16_tE19Flash_kernel_traitsILi96ELi64ELi128ELi4ES3_EELb0ELb1ELb0ELb0ELb1ELb1ELb1ELb0EEEvNS_16Flash_fwd_paramsE) ;  /* 0xfffffff0cebc1950 */ /* 0x002fea0003c3ffff */
[----:B------:R-:W-:Y:S02]  /*0d10*/  MOV R5, 0xff800000 ;  /* 0xff80000000057802 */ /* 0x000fe40000000f00 */
[----:B------:R-:W-:-:S03]  /*0d20*/  MOV R207, 0x0 ;  /* 0x0000000000cf7802 */ /* 0x000fc60000000f00 */
[----:B------:R1:W-:Y:S02]  /*0d30*/  ST.E desc[UR4][R2.64+0xc0], R5 ;  /* 0x0000c00502007985 */ /* 0x0003e4000c101904 */
[----:B-1----:R-:W-:Y:S05]  /*0d40*/  RET.REL.NODEC R206 `(_ZN5flash24flash_fwd_splitkv_kernelI23Flash_fwd_kernel_traitsILi96ELi64ELi128ELi4ELb0ELb0EN7cutlass10bfloat16_tE19Flash_kernel_traitsILi96ELi64ELi128ELi4ES3_EELb0ELb1ELb0ELb0ELb1ELb1ELb1ELb0EEEvNS_16Flash_fwd_paramsE) ;  /* 0xfffffff0ceac7950 */ /* 0x002fea0003c3ffff */
.L_x_5464:
        /* <DEDUP_REMOVED lines=19> */
[----:B------:R1:W5:Y:S04]  /*0e80*/  LD.E.64 R28, desc[UR4][R2.64+0x58] ;  /* 0x00005804021c7980 */ /* 0x000368000c101b00 */
[----:B------:R1:W5:Y:S01]  /*0e90*/  LD.E.64 R54, desc[UR4][R2.64+0x40] ;  /* 0x0000400402367980 */ /* 0x000362000c101b00 */
[----:B--2---:R-:W-:-:S04]  /*0ea0*/  IABS R5, R14 ;  /* 0x0000000e00057213 */ /* 0x004fc80000000000 */
[----:B-----5:R-:W2:Y:S08]  /*0eb0*/  I2F.RP R6, R5 ;  /* 0x0000000500067306 */ /* 0x020eb00000209400 */
        /* <DEDUP_REMOVED lines=33> */
[----:B----4-:R-:W-:-:S06]  /*10d0*/  VIADD R22, R22, 0xffffffe ;  /* 0x0ffffffe16167836 */ /* 0x010fcc0000000000 */
[----:B------:R-:W4:Y:S01]  /*10e0*/  F2I.FTZ.U32.TRUNC.NTZ R23, R22 ;  /* 0x0000001600177305 */ /* 0x000f22000021f000 */
[----:B------:R-:W-:Y:S02]  /*10f0*/  IABS R26, R211 ;  /* 0x000000d3001a7213 */ /* 0x000fe40000000000 */
        /* <DEDUP_REMOVED lines=18> */
[----:B------:R-:W-:Y:S02]  /*1220*/  MOV R11, R9 ;  /* 0x00000009000b7202 */ /* 0x000fe40000000f00 */
[----:B------:R-:W-:-:S03]  /*1230*/  SHF.R.S32.HI R9, RZ, 0x1f, R7 ;  /* 0x0000001fff097819 */ /* 0x000fc60000011407 */
[----:B------:R-:W-:Y:S01]  /*1240*/  @!P0 IMAD.MOV R11, RZ, RZ, -R11 ;  /* 0x000000ffff0b8224 */ /* 0x000fe200078e0a0b */
[----:B------:R-:W-:-:S04]  /*1250*/  @!P1 LOP3.LUT R11, RZ, R10, RZ, 0x33, !PT ;  /* 0x0000000aff0b9212 */ /* 0x000fc800078e33ff */
[----:B------:R-:W-:Y:S02]  /*1260*/  SHF.R.S32.HI R6, RZ, 0x1f, R11 ;  /* 0x0000001fff067819 */ /* 0x000fe4000001140b */
[----:B--2---:R-:W-:Y:S01]  /*1270*/  SHF.R.S32.HI R0, RZ, 0x1f, R4 ;  /* 0x0000001fff007819 */ /* 0x004fe20000011404 */
[-C--:B------:R-:W-:Y:S02]  /*1280*/  IMAD R5, R21, R4.reuse, RZ ;  /* 0x0000000415057224 */ /* 0x080fe400078e02ff */
[----:B------:R-:W-:-:S04]  /*1290*/  IMAD.WIDE.U32 R14, R20, R4, RZ ;  /* 0x00000004140e7225 */ /* 0x000fc800078e00ff */
[----:B------:R-:W-:-:S04]  /*12a0*/  IMAD R5, R20, R0, R5 ;  /* 0x0000000014057224 */ /* 0x000fc800078e0205 */
[----:B------:R-:W-:Y:S02]  /*12b0*/  IMAD.IADD R15, R15, 0x1, R5 ;  /* 0x000000010f0f7824 */ /* 0x000fe400078e0205 */
[----:B------:R-:W-:Y:S02]  /*12c0*/  IMAD R5, R199, R7, RZ ;  /* 0x00000007c7057224 */ /* 0x000fe400078e02ff */
[----:B------:R-:W-:-:S04]  /*12d0*/  IMAD.WIDE.U32 R14, R7, R198, R14 ;  /* 0x000000c6070e7225 */ /* 0x000fc800078e000e */
[----:B------:R-:W-:-:S05]  /*12e0*/  IMAD R5, R198, R9, R5 ;  /* 0x00000009c6057224 */ /* 0x000fca00078e0205 */
[----:B------:R-:W-:Y:S01]  /*12f0*/  IADD3 R15, PT, PT, R15, R5, RZ ;  /* 0x000000050f0f7210 */ /* 0x000fe20007ffe0ff */
[----:B------:R-:W-:-:S04]  /*1300*/  IMAD R5, R19, R11, RZ ;  /* 0x0000000b13057224 */ /* 0x000fc800078e02ff */
[----:B------:R-:W-:Y:S02]  /*1310*/  IMAD R6, R18, R6, R5 ;  /* 0x0000000612067224 */ /* 0x000fe400078e0205 */
[----:B---3--:R-:W-:Y:S02]  /*1320*/  IMAD R5, R17, R4, RZ ;  /* 0x0000000411057224 */ /* 0x008fe400078e02ff */
[----:B------:R-:W-:-:S04]  /*1330*/  IMAD.WIDE.U32 R18, R11, R18, R14 ;  /* 0x000000120b127225 */ /* 0x000fc800078e000e */
[----:B------:R-:W-:-:S04]  /*1340*/  IMAD.WIDE.U32 R14, R16, R4, RZ ;  /* 0x00000004100e7225 */ /* 0x000fc800078e00ff */
[----:B------:R-:W-:Y:S02]  /*1350*/  IMAD R5, R16, R0, R5 ;  /* 0x0000000010057224 */ /* 0x000fe400078e0205 */
[----:B------:R-:W-:Y:S01]  /*1360*/  IMAD.IADD R0, R19, 0x1, R6 ;  /* 0x0000000113007824 */ /* 0x000fe200078e0206 */
[----:B------:R-:W-:Y:S02]  /*1370*/  MOV R6, R18 ;  /* 0x0000001200067202 */ /* 0x000fe40000000f00 */
[----:B------:R-:W-:Y:S01]  /*1380*/  IADD3 R12, PT, PT, R15, R5, RZ ;  /* 0x000000050f0c7210 */ /* 0x000fe20007ffe0ff */
[----:B-1----:R-:W-:Y:S05]  /*1390*/  BRA `(.L_x_5467) ;  /* 0x0000000400387947 */ /* 0x002fea0003800000 */
.L_x_5466:
        /* <DEDUP_REMOVED lines=62> */
[----:B----4-:R-:W-:Y:S01]  /*1780*/  @!P4 IMAD R0, R19, R6, RZ ;  /* 0x000000061300c224 */ /* 0x010fe200078e02ff */
        /* <DEDUP_REMOVED lines=15> */
.L_x_5467:
[----:B------:R-:W-:Y:S05]  /*1880*/  BSYNC.RECONVERGENT B0 ;  /* 0x0000000000007941 */ /* 0x000fea0003800200 */
.L_x_5465:
        /* <DEDUP_REMOVED lines=26> */
[----:B------:R-:W-:-:S07]  /*1a30*/  ISETP.NE.AND P2, PT, R10, RZ, PT ;  /* 0x000000ff0a00720c */ /* 0x000fce0003f45270 */
[----:B------:R-:W-:Y:S02]  /*1a40*/  @P3 VIADD R27, R27, 0x1 ;  /* 0x000000011b1b3836 */ /* 0x000fe40000000000 */
[----:B------:R-:W-:-:S03]  /*1a50*/  IMAD R26, R9, R54, RZ ;  /* 0x00000036091a7224 */ /* 0x000fc600078e02ff */
[----:B------:R-:W-:Y:S01]  /*1a60*/  MOV R15, R27 ;  /* 0x0000001b000f7202 */ /* 0x000fe20000000f00 */
[----:B------:R-:W-:-:S03]  /*1a70*/  IMAD.SHL.U32 R209, R207, 0x8, RZ ;  /* 0x00000008cfd17824 */ /* 0x000fc600078e00ff */
[----:B------:R-:W-:Y:S01]  /*1a80*/  @!P1 IADD3 R15, PT, PT, -R15, RZ, RZ ;  /* 0x000000ff0f0f9210 */ /* 0x000fe20007ffe1ff */
[C---:B------:R-:W-:Y:S01]  /*1a90*/  IMAD R9, R7.reuse, R55, R26 ;  /* 0x0000003707097224 */ /* 0x040fe200078e021a */
[----:B------:R-:W-:Y:S01]  /*1aa0*/  @!P2 LOP3.LUT R15, RZ, R10, RZ, 0x33, !PT ;  /* 0x0000000aff0fa212 */ /* 0x000fe200078e33ff */
[----:B------:R-:W-:Y:S01]  /*1ab0*/  IMAD.WIDE.U32 R26, R7, R54, RZ ;  /* 0x00000036071a7225 */ /* 0x000fe200078e00ff */
[----:B------:R-:W-:Y:S02]  /*1ac0*/  LOP3.LUT R7, R209, 0x18, RZ, 0xc0, !PT ;  /* 0x00000018d1077812 */ /* 0x000fe400078ec0ff */
[----:B------:R-:W-:Y:S01]  /*1ad0*/  SHF.R.S32.HI R11, RZ, 0x1f, R15 ;  /* 0x0000001fff0b7819 */ /* 0x000fe2000001140f */
[----:B------:R-:W-:Y:S01]  /*1ae0*/  IMAD R10, R29, R15, RZ ;  /* 0x0000000f1d0a7224 */ /* 0x000fe200078e02ff */
[----:B------:R-:W-:Y:S01]  /*1af0*/  IADD3 R9, PT, PT, R27, R9, RZ ;  /* 0x000000091b097210 */ /* 0x000fe20007ffe0ff */
[----:B------:R-:W-:Y:S01]  /*1b00*/  IMAD.WIDE.U32 R30, R28, R15, RZ ;  /* 0x0000000f1c1e7225 */ /* 0x000fe200078e00ff */
[----:B------:R-:W-:-:S03]  /*1b10*/  IADD3 R14, P2, P1, R26, R14, R7 ;  /* 0x0000000e1a0e7210 */ /* 0x000fc6000795e007 */
[----:B------:R-:W-:Y:S01]  /*1b20*/  IMAD R10, R11, R28, R10 ;  /* 0x0000001c0b0a7224 */ /* 0x000fe200078e020a */
[----:B------:R-:W-:Y:S02]  /*1b30*/  IADD3.X R9, PT, PT, R9, R12, RZ, P2, P1 ;  /* 0x0000000c09097210 */ /* 0x000fe400017e24ff */
[----:B------:R-:W-:Y:S01]  /*1b40*/  IADD3 R28, P1, PT, R14, R30, RZ ;  /* 0x0000001e0e1c7210 */ /* 0x000fe20007f3e0ff */
[----:B------:R-:W-:Y:S01]  /*1b50*/  IMAD.IADD R10, R31, 0x1, R10 ;  /* 0x000000011f0a7824 */ /* 0x000fe200078e020a */
[----:B------:R-:W-:Y:S02]  /*1b60*/  SHF.R.U32.HI R122, RZ, 0x2, R207 ;  /* 0x00000002ff7a7819 */ /* 0x000fe400000116cf */
[----:B------:R-:W-:Y:S01]  /*1b70*/  MOV R123, RZ ;  /* 0x000000ff007b7202 */ /* 0x000fe20000000f00 */
[----:B------:R-:W-:Y:S01]  /*1b80*/  IMAD.X R29, R9, 0x1, R10, P1 ;  /* 0x00000001091d7824 */ /* 0x000fe200008e060a */
[----:B------:R-:W-:Y:S02]  /*1b90*/  LOP3.LUT R208, R209, 0xc0, RZ, 0xc0, !PT ;  /* 0x000000c0d1d07812 */ /* 0x000fe400078ec0ff */
[----:B------:R-:W-:Y:S01]  /*1ba0*/  IADD3 R10, P1, PT, R7, R6, RZ ;  /* 0x00000006070a7210 */ /* 0x000fe20007f3e0ff */
[----:B------:R-:W-:Y:S01]  /*1bb0*/  IMAD.WIDE.U32 R26, R13, 0x40, R122 ;  /* 0x000000400d1a7825 */ /* 0x000fe200078e007a */
[----:B------:R-:W-:-:S03]  /*1bc0*/  IADD3 R197, PT, PT, -R210, R121, RZ ;  /* 0x00000079d2c57210 */ /* 0x000fc60007ffe1ff */
[----:B------:R-:W-:Y:S01]  /*1bd0*/  VIADD R6, R122, 0x20 ;  /* 0x000000207a067836 */ /* 0x000fe20000000000 */
[----:B------:R-:W-:Y:S01]  /*1be0*/  LOP3.LUT R208, R208, 0x18, R207, 0xf8, !PT ;  /* 0x00000018d0d07812 */ /* 0x000fe200078ef8cf */
[----:B------:R-:W1:Y:S01]  /*1bf0*/  S2UR UR6, SR_CgaCtaId ;  /* 0x00000000000679c3 */ /* 0x000e620000008800 */
[----:B------:R-:W-:Y:S02]  /*1c00*/  SHF.R.S32.HI R9, RZ, 0x1f, R211 ;  /* 0x0000001fff097819 */ /* 0x000fe400000114d3 */
[----:B------:R-:W-:Y:S02]  /*1c10*/  ISETP.GE.AND P4, PT, R6, R197, PT ;  /* 0x000000c50600720c */ /* 0x000fe40003f86270 */
[----:B------:R-:W-:Y:S01]  /*1c20*/  LOP3.LUT R14, R208, R7, RZ, 0x3c, !PT ;  /* 0x00000007d00e7212 */ /* 0x000fe200078e3cff */
[----:B------:R-:W-:Y:S01]  /*1c30*/  IMAD.WIDE.U32 R28, R122, R54, R28 ;  /* 0x000000367a1c7225 */ /* 0x000fe200078e001c */
[----:B------:R-:W-:-:S03]  /*1c40*/  UMOV UR7, 0x400 ;  /* 0x0000040000077882 */ /* 0x000fc60000000000 */
[----:B------:R-:W-:Y:S01]  /*1c50*/  VIADD R166, R164, 0xffffffff ;  /* 0xffffffffa4a67836 */ /* 0x000fe20000000000 */
[----:B------:R-:W-:-:S04]  /*1c60*/  LOP3.LUT R117, R209, 0x1f20, RZ, 0xc0, !PT ;  /* 0x00001f20d1757812 */ /* 0x000fc800078ec0ff */
[----:B------:R-:W-:Y:S02]  /*1c70*/  SHF.L.U32 R116, R166, 0x7, RZ ;  /* 0x00000007a6747819 */ /* 0x000fe400000006ff */
[----:B------:R-:W-:Y:S01]  /*1c80*/  LOP3.LUT R117, R117, R14, RZ, 0xfc, !PT ;  /* 0x0000000e75757212 */ /* 0x000fe200078efcff */
[----:B-1----:R-:W-:-:S06]  /*1c90*/  ULEA UR6, UR6, UR7, 0x18 ;  /* 0x0000000706067291 */ /* 0x002fcc000f8ec0ff */
[----:B------:R-:W-:-:S05]  /*1ca0*/  MOV R196, UR6 ;  /* 0x0000000600c47c02 */ /* 0x000fca0008000f00 */
[----:B------:R-:W-:Y:S02]  /*1cb0*/  IMAD R117, R117, 0x2, R196 ;  /* 0x0000000275757824 */ /* 0x000fe400078e02c4 */
[----:B--2---:R-:W-:-:S04]  /*1cc0*/  @P0 IMAD.WIDE.U32 R30, R22, R8, RZ ;  /* 0x00000008161e0225 */ /* 0x004fc800078e00ff */
[----:B------:R-:W-:Y:S02]  /*1cd0*/  @P0 IMAD R11, R23, R8, RZ ;  /* 0x00000008170b0224 */ /* 0x000fe400078e02ff */
[----:B---3--:R-:W-:Y:S01]  /*1ce0*/  @!P0 IMAD.WIDE.U32 R12, R24, R213, RZ ;  /* 0x000000d5180c8225 */ /* 0x008fe200078e00ff */
[----:B------:R-:W-:-:S03]  /*1cf0*/  @P0 MOV R12, R30 ;  /* 0x0000001e000c0202 */ /* 0x000fc60000000f00 */
[----:B------:R-:W-:Y:S01]  /*1d00*/  @!P0 IMAD R24, R25, R213, RZ ;  /* 0x000000d519188224 */ /* 0x000fe200078e02ff */
[----:B------:R-:W-:Y:S01]  /*1d10*/  IADD3 R12, P2, PT, R7, R12, RZ ;  /* 0x0000000c070c7210 */ /* 0x000fe20007f5e0ff */
[----:B------:R-:W-:-:S03]  /*1d20*/  IMAD R7, R21, R211, RZ ;  /* 0x000000d315077224 */ /* 0x000fc600078e02ff */
[----:B------:R-:W-:Y:S02]  /*1d30*/  @!P0 IADD3 R8, PT, PT, R13, R24, RZ ;  /* 0x000000180d088210 */ /* 0x000fe40007ffe0ff */
[----:B------:R-:W-:Y:S02]  /*1d40*/  @P0 IADD3 R8, PT, PT, R31, R11, RZ ;  /* 0x0000000b1f080210 */ /* 0x000fe40007ffe0ff */
[----:B------:R-:W-:Y:S01]  /*1d50*/  IADD3.X R11, PT, PT, RZ, R0, RZ, P1, !PT ;  /* 0x00000000ff0b7210 */ /* 0x000fe20000ffe4ff */
[----:B------:R-:W-:Y:S01]  /*1d60*/  IMAD R7, R20, R9, R7 ;  /* 0x0000000914077224 */ /* 0x000fe200078e0207 */
[C---:B------:R-:W-:Y:S01]  /*1d70*/  ISETP.GE.AND P0, PT, R122.reuse, R197, PT ;  /* 0x000000c57a00720c */ /* 0x040fe20003f06270 */
[----:B------:R-:W-:Y:S01]  /*1d80*/  IMAD R9, R199, R122, RZ ;  /* 0x0000007ac7097224 */ /* 0x000fe200078e02ff */
[----:B------:R-:W-:Y:S01]  /*1d90*/  IADD3.X R13, PT, PT, RZ, R8, RZ, P2, !PT ;  /* 0x00000008ff0d7210 */ /* 0x000fe200017fe4ff */
[----:B------:R-:W-:Y:S01]  /*1da0*/  IMAD.WIDE.U32 R10, R122, R198, R10 ;  /* 0x000000c67a0a7225 */ /* 0x000fe200078e000a */
[----:B------:R-:W-:-:S03]  /*1db0*/  @!P4 IADD3 R0, P1, PT, R26, 0x20, RZ ;  /* 0x000000201a00c810 */ /* 0x000fc60007f3e0ff */
[----:B------:R-:W-:Y:S01]  /*1dc0*/  IMAD.IADD R9, R11, 0x1, R9 ;  /* 0x000000010b097824 */ /* 0x000fe200078e0209 */
[----:B----4-:R-:W-:Y:S01]  /*1dd0*/  LEA R202, P3, R10, R18, 0x1 ;  /* 0x000000120aca7211 */ /* 0x010fe200078608ff */
[----:B------:R-:W-:-:S03]  /*1de0*/  IMAD.WIDE.U32 R20, R211, R20, R12 ;  /* 0x00000014d3147225 */ /* 0x000fc600078e000c */
[----:B------:R-:W-:Y:S01]  /*1df0*/  LEA.HI.X R203, R10, R19, R9, 0x1, P3 ;  /* 0x000000130acb7211 */ /* 0x000fe200018f0c09 */
[----:B------:R-:W-:Y:S01]  /*1e00*/  IMAD R8, R55, R122, RZ ;  /* 0x0000007a37087224 */ /* 0x000fe200078e02ff */
[----:B------:R-:W-:Y:S01]  /*1e10*/  IADD3 R21, PT, PT, R21, R7, RZ ;  /* 0x0000000715157210 */ /* 0x000fe20007ffe0ff */
[----:B------:R-:W-:Y:S02]  /*1e20*/  @!P4 IMAD.X R9, RZ, RZ, R27, P1 ;  /* 0x000000ffff09c224 */ /* 0x000fe400008e061b */
[----:B------:R-:W-:Y:S01]  /*1e30*/  @!P0 IMAD R7, R27, R22, RZ ;  /* 0x000000161b078224 */ /* 0x000fe200078e02ff */
[----:B------:R-:W-:Y:S01]  /*1e40*/  @!P4 MOV R10, R20 ;  /* 0x00000014000ac202 */ /* 0x000fe20000000f00 */
[----:B------:R-:W-:Y:S01]  /*1e50*/  @!P4 IMAD R9, R9, R22, RZ ;  /* 0x000000160909c224 */ /* 0x000fe200078e02ff */
[----:B------:R-:W-:Y:S01]  /*1e60*/  @!P4 MOV R11, R21 ;  /* 0x00000015000bc202 */ /* 0x000fe20000000f00 */
[C---:B------:R-:W-:Y:S01]  /*1e70*/  @!P0 IMAD R7, R26.reuse, R23, R7 ;  /* 0x000000171a078224 */ /* 0x040fe200078e0207 */
[----:B------:R-:W-:Y:S01]  /*1e80*/  IADD3 R205, PT, PT, R29, R8, RZ ;  /* 0x000000081dcd7210 */ /* 0x000fe20007ffe0ff */
[----:B------:R-:W-:Y:S01]  /*1e90*/  @!P0 IMAD.WIDE.U32 R20, R26, R22, R20 ;  /* 0x000000161a148225 */ /* 0x000fe200078e0014 */
[----:B------:R-:W-:-:S03]  /*1ea0*/  LEA R204, P2, R28, R16, 0x1 ;  /* 0x000000101ccc7211 */ /* 0x000fc600078408ff */
[-C--:B------:R-:W-:Y:S01]  /*1eb0*/  @!P4 IMAD R9, R23, R0.reuse, R9 ;  /* 0x000000001709c224 */ /* 0x080fe200078e0209 */
[----:B------:R-:W-:Y:S01]  /*1ec0*/  LEA.HI.X R205, R28, R17, R205, 0x1, P2 ;  /* 0x000000111ccd7211 */ /* 0x000fe200010f0ccd */
[----:B------:R-:W-:Y:S01]  /*1ed0*/  @!P4 IMAD.WIDE.U32 R22, R22, R0, R10 ;  /* 0x000000001616c225 */ /* 0x000fe200078e000a */
[----:B------:R-:W-:Y:S02]  /*1ee0*/  @!P0 IADD3 R7, PT, PT, R21, R7, RZ ;  /* 0x0000000715078210 */ /* 0x000fe40007ffe0ff */
[----:B------:R-:W-:-:S04]  /*1ef0*/  @!P0 LEA R10, P2, R20, R4, 0x1 ;  /* 0x00000004140a8211 */ /* 0x000fc800078408ff */
        /* <DEDUP_REMOVED lines=8> */
[----:B------:R-:W-:Y:S02]  /*1f80*/  ISETP.GE.AND P3, PT, R6, R7, PT ;  /* 0x000000070600720c */ /* 0x000fe40003f66270 */
[C---:B------:R-:W-:Y:S01]  /*1f90*/  IADD3 R4, PT, PT, R122.reuse, 0x40, RZ ;  /* 0x000000407a047810 */ /* 0x040fe20007ffe0ff */
[----:B------:R-:W-:Y:S01]  /*1fa0*/  @!P0 LDGSTS.E.BYPASS.LTC128B.128 [R117+0x1000], desc[UR4][R10.64+0x40] ;  /* 0x010000400a758fae */ /* 0x000fe2000b981a04 */
[----:B------:R-:W-:-:S02]  /*1fb0*/  IADD3 R0, PT, PT, R122, 0x60, RZ ;  /* 0x000000607a007810 */ /* 0x000fc40007ffe0ff */
[----:B------:R-:W-:Y:S01]  /*1fc0*/  ISETP.GE.AND P5, PT, R122, R7, PT ;  /* 0x000000077a00720c */ /* 0x000fe20003fa6270 */
[----:B------:R1:W-:Y:S01]  /*1fd0*/  @!P0 LDGSTS.E.BYPASS.LTC128B.128 [R117+0x2000], desc[UR4][R10.64+0x80] ;  /* 0x020000800a758fae */ /* 0x0003e2000b981a04 */
[----:B------:R-:W-:Y:S02]  /*1fe0*/  @!P4 LEA.HI.X R9, R22, R5, R9, 0x1, P1 ;  /* 0x000000051609c211 */ /* 0x000fe400008f0c09 */
[-C--:B------:R-:W-:Y:S01]  /*1ff0*/  ISETP.GE.AND P1, PT, R4, R7.reuse, PT ;  /* 0x000000070400720c */ /* 0x080fe20003f26270 */
[----:B------:R-:W-:Y:S01]  /*2000*/  IMAD.SHL.U32 R5, R198, 0x20, RZ ;  /* 0x00000020c6057824 */ /* 0x000fe200078e00ff */
[----:B------:R-:W-:Y:S01]  /*2010*/  ISETP.GE.AND P0, PT, R0, R7, PT ;  /* 0x000000070000720c */ /* 0x000fe20003f06270 */
[----:B------:R-:W-:Y:S01]  /*2020*/  @!P4 LDGSTS.E.BYPASS.LTC128B.128 [R117+0x800], desc[UR4][R8.64] ;  /* 0x008000000875cfae */ /* 0x000fe2000b981a04 */
[----:B------:R-:W-:Y:S02]  /*2030*/  SHF.L.U64.HI R12, R198, 0x5, R199 ;  /* 0x00000005c60c7819 */ /* 0x000fe400000102c7 */
[C---:B------:R-:W-:Y:S01]  /*2040*/  @!P3 LEA R14, P2, R5.reuse, R202, 0x1 ;  /* 0x000000ca050eb211 */ /* 0x040fe200078408ff */
[----:B------:R-:W-:Y:S04]  /*2050*/  @!P4 LDGSTS.E.BYPASS.LTC128B.128 [R117+0x1800], desc[UR4][R8.64+0x40] ;  /* 0x018000400875cfae */ /* 0x000fe8000b981a04 */
[----:B------:R2:W-:Y:S01]  /*2060*/  @!P4 LDGSTS.E.BYPASS.LTC128B.128 [R117+0x2800], desc[UR4][R8.64+0x80] ;  /* 0x028000800875cfae */ /* 0x0005e2000b981a04 */
[----:B------:R-:W-:-:S03]  /*2070*/  @!P3 LEA.HI.X R15, R5, R203, R12, 0x1, P2 ;  /* 0x000000cb050fb211 */ /* 0x000fc600010f0c0c */
[----:B------:R-:W-:-:S04]  /*2080*/  @!P0 IMAD.WIDE.U32 R12, R198, 0xc0, R202 ;  /* 0x000000c0c60c8825 */ /* 0x000fc800078e00ca */
[----:B------:R-:W-:Y:S01]  /*2090*/  @!P0 IMAD R5, R199, 0xc0, RZ ;  /* 0x000000c0c7058824 */ /* 0x000fe200078e02ff */
[----:B-1----:R-:W-:-:S03]  /*20a0*/  @!P1 LEA R10, P2, R198, R202, 0x7 ;  /* 0x000000cac60a9211 */ /* 0x002fc600078438ff */
[----:B------:R-:W-:Y:S01]  /*20b0*/  @!P0 IMAD.IADD R17, R13, 0x1, R5 ;  /* 0x000000010d118824 */ /* 0x000fe200078e0205 */
[-C--:B------:R-:W-:Y:S02]  /*20c0*/  @!P1 LEA.HI.X R11, R198, R203.reuse, R199, 0x7, P2 ;  /* 0x000000cbc60b9211 */ /* 0x080fe400010f3cc7 */
[----:B--2---:R-:W-:Y:S02]  /*20d0*/  @!P5 MOV R8, R202 ;  /* 0x000000ca0008d202 */ /* 0x004fe40000000f00 */
[----:B------:R-:W-:-:S05]  /*20e0*/  @!P5 MOV R9, R203 ;  /* 0x000000cb0009d202 */ /* 0x000fca0000000f00 */
[----:B------:R-:W-:Y:S01]  /*20f0*/  @!P5 LDGSTS.E.BYPASS.LTC128B.128 [R117+0x3000], desc[UR4][R8.64] ;  /* 0x030000000875dfae */ /* 0x000fe2000b981a04 */
[----:B------:R-:W-:-:S03]  /*2100*/  @!P0 MOV R16, R12 ;  /* 0x0000000c00108202 */ /* 0x000fc60000000f00 */
        /* <DEDUP_REMOVED lines=12> */
[----:B------:R-:W-:-:S02]  /*21d0*/  ISETP.GE.AND P4, PT, R6, R7, PT ;  /* 0x000000070600720c */ /* 0x000fc40003f86270 */
[-C--:B------:R-:W-:Y:S01]  /*21e0*/  ISETP.GE.AND P2, PT, R0, R7.reuse, PT ;  /* 0x000000070000720c */ /* 0x080fe20003f46270 */
[----:B------:R2:W5:Y:S01]  /*21f0*/  LD.E R6, desc[UR4][R2.64+0x184] ;  /* 0x0001840402067980 */ /* 0x000562000c101900 */
[----:B------:R-:W-:Y:S02]  /*2200*/  SHF.L.U32 R0, R54, 0x5, RZ ;  /* 0x0000000536007819 */ /* 0x000fe400000006ff */
[----:B------:R-:W-:Y:S02]  /*2210*/  ISETP.GE.AND P3, PT, R4, R7, PT ;  /* 0x000000070400720c */ /* 0x000fe40003f66270 */
[----:B------:R-:W-:-:S05]  /*2220*/  SHF.L.U64.HI R4, R54, 0x5, R55 ;  /* 0x0000000536047819 */ /* 0x000fca0000010237 */
[----:B-1----:R-:W-:-:S04]  /*2230*/  @!P4 LEA R8, P1, R0, R204, 0x1 ;  /* 0x000000cc0008c211 */ /* 0x002fc800078208ff */
[----:B------:R-:W-:Y:S02]  /*2240*/  @!P4 LEA.HI.X R9, R0, R205, R4, 0x1, P1 ;  /* 0x000000cd0009c211 */ /* 0x000fe400008f0c04 */
[----:B------:R2:W5:Y:S01]  /*2250*/  LD.E R4, desc[UR4][R2.64+0x188] ;  /* 0x0001880402047980 */ /* 0x000562000c101900 */
[----:B------:R-:W-:-:S06]  /*2260*/  DEPBAR.LE SB0, 0x0 ;  /* 0x000080000000791a */ /* 0x000fcc0000000000 */
[----:B------:R-:W-:Y:S05]  /*2270*/  WARPSYNC.ALL ;  /* 0x0000000000007948 */ /* 0x000fea0003800000 */
[----:B------:R-:W-:Y:S01]  /*2280*/  BAR.SYNC.DEFER_BLOCKING 0x0 ;  /* 0x0000000000007b1d */ /* 0x000fe20000010000 */
[C---:B--2---:R-:W-:Y:S01]  /*2290*/  @!P3 LEA R14, P0, R54.reuse, R204, 0x7 ;  /* 0x000000cc360eb211 */ /* 0x044fe200078038ff */
[----:B------:R-:W-:Y:S02]  /*22a0*/  @!P2 IMAD R5, R55, 0xc0, RZ ;  /* 0x000000c03705a824 */ /* 0x000fe400078e02ff */
[C---:B------:R-:W-:Y:S01]  /*22b0*/  @!P2 IMAD.WIDE.U32 R12, R54.reuse, 0xc0, R204 ;  /* 0x000000c0360ca825 */ /* 0x040fe200078e00cc */
[----:B------:R-:W-:-:S03]  /*22c0*/  @!P3 LEA.HI.X R15, R54, R205, R55, 0x7, P0 ;  /* 0x000000cd360fb211 */ /* 0x000fc600000f3c37 */
[----:B------:R-:W-:Y:S01]  /*22d0*/  @!P2 IMAD.IADD R13, R13, 0x1, R5 ;  /* 0x000000010d0da824 */ /* 0x000fe200078e0205 */
        /* <DEDUP_REMOVED lines=38> */
[C---:B------:R-:W-:Y:S02]  /*2540*/  SHF.L.U32 R11, R207.reuse, 0x4, RZ ;  /* 0x00000004cf0b7819 */ /* 0x040fe400000006ff */
[----:B------:R-:W-:Y:S01]  /*2550*/  SHF.R.U32.HI R52, RZ, 0x1, R207 ;  /* 0x00000001ff347819 */ /* 0x000fe200000116cf */
[----:B------:R-:W-:Y:S01]  /*2560*/  IMAD.SHL.U32 R200, R207, 0x4, RZ ;  /* 0x00000004cfc87824 */ /* 0x000fe200078e00ff */
[----:B------:R-:W-:Y:S01]  /*2570*/  LOP3.LUT R5, R118, 0xc0, RZ, 0xc0, !PT ;  /* 0x000000c076057812 */ /* 0x000fe200078ec0ff */
[----:B------:R-:W0:Y:S01]  /*2580*/  LDGDEPBAR ;  /* 0x00000000000079af */ /* 0x000e220000000000 */
[----:B-1----:R-:W-:Y:S02]  /*2590*/  LOP3.LUT R9, R11, 0x3e00, RZ, 0xc0, !PT ;  /* 0x00003e000b097812 */ /* 0x002fe400078ec0ff */
[----:B------:R-:W-:Y:S02]  /*25a0*/  LOP3.LUT R7, R5, 0x8, R52, 0xf8, !PT ;  /* 0x0000000805077812 */ /* 0x000fe400078ef834 */
[----:B------:R-:W-:-:S02]  /*25b0*/  LOP3.LUT R11, R11, 0x100, RZ, 0xc0, !PT ;  /* 0x000001000b0b7812 */ /* 0x000fc400078ec0ff */
[--C-:B------:R-:W-:Y:S02]  /*25c0*/  LOP3.LUT R9, R9, 0x20, R118.reuse, 0xf8, !PT ;  /* 0x0000002009097812 */ /* 0x100fe400078ef876 */
[----:B------:R-:W-:Y:S02]  /*25d0*/  LOP3.LUT R5, R5, 0x8, R207, 0xf8, !PT ;  /* 0x0000000805057812 */ /* 0x000fe400078ef8cf */
[----:B------:R-:W-:Y:S02]  /*25e0*/  LOP3.LUT R8, R11, 0x20, R118, 0xf8, !PT ;  /* 0x000000200b087812 */ /* 0x000fe400078ef876 */
[----:B------:R-:W-:Y:S02]  /*25f0*/  LOP3.LUT R7, R7, 0x18, R200, 0x78, !PT ;  /* 0x0000001807077812 */ /* 0x000fe400078e78c8 */
[----:B------:R-:W-:Y:S02]  /*2600*/  LOP3.LUT R10, R9, 0x100, R118, 0xf8, !PT ;  /* 0x00000100090a7812 */ /* 0x000fe400078ef876 */
[----:B------:R-:W-:-:S02]  /*2610*/  LOP3.LUT R5, R5, 0x18, R200, 0x78, !PT ;  /* 0x0000001805057812 */ /* 0x000fc400078e78c8 */
[----:B------:R-:W-:Y:S02]  /*2620*/  LOP3.LUT R195, R10, R7, RZ, 0xfc, !PT ;  /* 0x000000070ac37212 */ /* 0x000fe400078efcff */
[----:B------:R-:W-:Y:S02]  /*2630*/  LOP3.LUT R5, R8, R5, RZ, 0xfc, !PT ;  /* 0x0000000508057212 */ /* 0x000fe400078efcff */
[-C--:B------:R-:W-:Y:S02]  /*2640*/  LEA R195, R195, R196.reuse, 0x1 ;  /* 0x000000c4c3c37211 */ /* 0x080fe400078e08ff */
[----:B------:R-:W-:-:S03]  /*2650*/  LEA R194, R5, R196, 0x1 ;  /* 0x000000c405c27211 */ /* 0x000fc600078e08ff */
[----:B------:R-:W-:Y:S04]  /*2660*/  LDSM.16.M88.4 R36, [R195] ;  /* 0x00000000c324783b */ /* 0x000fe80000000200 */
[----:B------:R-:W1:Y:S01]  /*2670*/  LDSM.16.M88.4 R88, [R194+0x3400] ;  /* 0x00340000c258783b */ /* 0x000e620000000200 */
[----:B------:R-:W-:Y:S01]  /*2680*/  IMAD.MOV.U32 R5, RZ, RZ, 0x10 ;  /* 0x00000010ff057424 */ /* 0x000fe200078e00ff */
[----:B------:R-:W-:Y:S02]  /*2690*/  LOP3.LUT P0, RZ, R207, 0x4, RZ, 0xc0, !PT ;  /* 0x00000004cfff7812 */ /* 0x000fe4000780c0ff */
[----:B------:R-:W4:Y:S02]  /*26a0*/  LDSM.16.M88.4 R28, [R194+0x3000] ;  /* 0x00300000c21c783b */ /* 0x000f240000000200 */
[----:B------:R-:W-:-:S02]  /*26b0*/  SEL R5, R5, 0xfffffff0, !P0 ;  /* 0xfffffff005057807 */ /* 0x000fc40004000000 */
[----:B------:R-:W4:Y:S02]  /*26c0*/  LDSM.16.M88.4 R80, [R194+0x3800] ;  /* 0x00380000c250783b */ /* 0x000f240000000200 */
[C---:B------:R-:W-:Y:S02]  /*26d0*/  LEA R193, R5.reuse, R195, 0x1 ;  /* 0x000000c305c17211 */ /* 0x040fe400078e08ff */
[----:B------:R-:W4:Y:S01]  /*26e0*/  LDSM.16.M88.4 R72, [R194+0x3c00] ;  /* 0x003c0000c248783b */ /* 0x000f220000000200 */
[----:B------:R-:W-:-:S03]  /*26f0*/  LEA R119, R5, R194, 0x1 ;  /* 0x000000c205777211 */ /* 0x000fc600078e08ff */
[----:B------:R-:W4:Y:S04]  /*2700*/  LDSM.16.M88.4 R64, [R194+0x4000] ;  /* 0x00400000c240783b */ /* 0x000f280000000200 */
[----:B------:R-:W4:Y:S04]  /*2710*/  LDSM.16.M88.4 R56, [R194+0x4400] ;  /* 0x00440000c238783b */ /* 0x000f280000000200 */
[----:B------:R-:W4:Y:S04]  /*2720*/  LDSM.16.M88.4 R44, [R194+0x4800] ;  /* 0x00480000c22c783b */ /* 0x000f280000000200 */
[----:B--2---:R-:W2:Y:S04]  /*2730*/  LDSM.16.M88.4 R12, [R194+0x4c00] ;  /* 0x004c0000c20c783b */ /* 0x004ea80000000200 */
[----:B------:R-:W-:Y:S04]  /*2740*/  LDSM.16.M88.4 R8, [R193] ;  /* 0x00000000c108783b */ /* 0x000fe80000000200 */
[----:B------:R-:W2:Y:S04]  /*2750*/  LDSM.16.M88.4 R96, [R119+0x3400] ;  /* 0x003400007760783b */ /* 0x000ea80000000200 */
[----:B------:R-:W2:Y:S01]  /*2760*/  LDSM.16.M88.4 R24, [R119+0x3000] ;  /* 0x003000007718783b */ /* 0x000ea20000000200 */
[C---:B-1----:R-:W-:Y:S03]  /*2770*/  HMMA.16816.F32.BF16 R92, R36.reuse, R88, RZ ;  /* 0x00000058245c723c */ /* 0x042fe600000418ff */
[----:B------:R-:W1:Y:S04]  /*2780*/  LDSM.16.M88.4 R20, [R119+0x3800] ;  /* 0x003800007714783b */ /* 0x000e680000000200 */
[----:B------:R-:W-:Y:S01]  /*2790*/  LDSM.16.M88.4 R32, [R119+0x3c00] ;  /* 0x003c00007720783b */ /* 0x000fe20000000200 */
        /* <DEDUP_REMOVED lines=34> */
[----:B------:R-:W3:Y:S07]  /*29c0*/  LDSM.16.M88.4 R32, [R193+0x1000] ;  /* 0x00100000c120783b */ /* 0x000eee0000000200 */
[C---:B----4-:R-:W-:Y:S08]  /*29d0*/  HMMA.16816.F32.BF16 R16, R108.reuse, R96, R16 ;  /* 0x000000606c10723c */ /* 0x050ff00000041810 */
[----:B------:R-:W-:Y:S01]  /*29e0*/  HMMA.16816.F32.BF16 R28, R108, R98, R28 ;  /* 0x000000626c1c723c */ /* 0x000fe2000004181c */
[----:B------:R-:W4:Y:S07]  /*29f0*/  LDSM.16.M88.4 R96, [R194+0x5c00] ;  /* 0x005c0000c260783b */ /* 0x000f2e0000000200 */
        /* <DEDUP_REMOVED lines=8> */
[----:B------:R-:W1:Y:S07]  /*2a80*/  LDSM.16.M88.4 R104, [R119+0x5400] ;  /* 0x005400007768783b */ /* 0x000e6e0000000200 */
[C---:B--2---:R-:W-:Y:S08]  /*2a90*/  HMMA.16816.F32.BF16 R40, R8.reuse, R12, R40 ;  /* 0x0000000c0828723c */ /* 0x044ff00000041828 */
[----:B------:R-:W-:Y:S01]  /*2aa0*/  HMMA.16816.F32.BF16 R36, R8, R14, R36 ;  /* 0x0000000e0824723c */ /* 0x000fe20000041824 */
[----:B------:R-:W-:Y:S04]  /*2ab0*/  LDSM.16.M88.4 R12, [R193+0x2000] ;  /* 0x00200000c10c783b */ /* 0x000fe80000000200 */
[----:B------:R-:W2:Y:S03]  /*2ac0*/  LDSM.16.M88.4 R8, [R119+0x7000] ;  /* 0x007000007708783b */ /* 0x000ea60000000200 */
[----:B---3--:R-:W-:Y:S08]  /*2ad0*/  HMMA.16816.F32.BF16 R16, R32, R112, R16 ;  /* 0x000000702010723c */ /* 0x008ff00000041810 */
[C---:B------:R-:W-:Y:S08]  /*2ae0*/  HMMA.16816.F32.BF16 R84, R108.reuse, R100, R84 ;  /* 0x000000646c54723c */ /* 0x040ff00000041854 */
[----:B------:R-:W-:Y:S08]  /*2af0*/  HMMA.16816.F32.BF16 R80, R108, R102, R80 ;  /* 0x000000666c50723c */ /* 0x000ff00000041850 */
[----:B------:R-:W-:Y:S08]  /*2b00*/  HMMA.16816.F32.BF16 R28, R32, R114, R28 ;  /* 0x00000072201c723c */ /* 0x000ff0000004181c */
[----:B----4-:R-:W-:Y:S01]  /*2b10*/  HMMA.16816.F32.BF16 R100, R108, R96, R76 ;  /* 0x000000606c64723c */ /* 0x010fe2000004184c */
[----:B------:R-:W3:Y:S07]  /*2b20*/  LDSM.16.M88.4 R76, [R194+0x7400] ;  /* 0x00740000c24c783b */ /* 0x000eee0000000200 */
[C---:B-1----:R-:W-:Y:S08]  /*2b30*/  HMMA.16816.F32.BF16 R16, R24.reuse, R20, R16 ;  /* 0x000000141810723c */ /* 0x042ff00000041810 */
[----:B------:R-:W-:Y:S01]  /*2b40*/  HMMA.16816.F32.BF16 R28, R24, R22, R28 ;  /* 0x00000016181c723c */ /* 0x000fe2000004181c */
[----:B------:R-:W1:Y:S07]  /*2b50*/  LDSM.16.M88.4 R20, [R194+0x6000] ;  /* 0x00600000c214783b */ /* 0x000e6e0000000200 */
[C---:B------:R-:W-:Y:S01]  /*2b60*/  HMMA.16816.F32.BF16 R112, R32.reuse, R104, R92 ;  /* 0x000000682070723c */ /* 0x040fe2000004185c */
[----:B------:R-:W-:Y:S07]  /*2b70*/  LDSM.16.M88.4 R92, [R119+0x7400] ;  /* 0x00740000775c783b */ /* 0x000fee0000000200 */
[----:B------:R-:W-:Y:S08]  /*2b80*/  HMMA.16816.F32.BF16 R88, R32, R106, R88 ;  /* 0x0000006a2058723c */ /* 0x000ff00000041858 */
[C---:B--2---:R-:W-:Y:S08]  /*2b90*/  HMMA.16816.F32.BF16 R16, R12.reuse, R8, R16 ;  /* 0x000000080c10723c */ /* 0x044ff00000041810 */
[----:B------:R-:W-:Y:S01]  /*2ba0*/  HMMA.16816.F32.BF16 R28, R12, R10, R28 ;  /* 0x0000000a0c1c723c */ /* 0x000fe2000004181c */
[----:B------:R-:W2:Y:S07]  /*2bb0*/  LDSM.16.M88.4 R8, [R119+0x5800] ;  /* 0x005800007708783b */ /* 0x000eae0000000200 */
[C---:B---3--:R-:W-:Y:S08]  /*2bc0*/  HMMA.16816.F32.BF16 R112, R24.reuse, R76, R112 ;  /* 0x0000004c1870723c */ /* 0x048ff00000041870 */
[----:B------:R-:W-:Y:S01]  /*2bd0*/  HMMA.16816.F32.BF16 R88, R24, R78, R88 ;  /* 0x0000004e1858723c */ /* 0x000fe20000041858 */
[----:B------:R-:W3:Y:S01]  /*2be0*/  LDSM.16.M88.4 R76, [R194+0x6400] ;  /* 0x00640000c24c783b */ /* 0x000ee20000000200 */
[-C--:B------:R-:W-:Y:S01]  /*2bf0*/  FMUL.FTZ R16, R16, R0.reuse ;  /* 0x0000000010107220 */ /* 0x080fe20000410000 */
[-C--:B------:R-:W-:Y:S01]  /*2c00*/  FMUL.FTZ R120, R17, R0.reuse ;  /* 0x0000000011787220 */ /* 0x080fe20000410000 */
[-C--:B------:R-:W-:Y:S01]  /*2c10*/  FMUL.FTZ R105, R18, R0.reuse ;  /* 0x0000000012697220 */ /* 0x080fe20000410000 */
[-C--:B------:R-:W-:Y:S01]  /*2c20*/  FMUL.FTZ R106, R19, R0.reuse ;  /* 0x00000000136a7220 */ /* 0x080fe20000410000 */
[----:B------:R4:W2:Y:S02]  /*2c30*/  MUFU.TANH R104, R16 ;  /* 0x0000001000687308 */ /* 0x0008a40000002400 */
[C---:B-1----:R-:W-:Y:S08]  /*2c40*/  HMMA.16816.F32.BF16 R68, R108.reuse, R20, R68 ;  /* 0x000000146c44723c */ /* 0x042ff00000041844 */
[C---:B------:R-:W-:Y:S01]  /*2c50*/  HMMA.16816.F32.BF16 R64, R108.reuse, R22, R64 ;  /* 0x000000166c40723c */ /* 0x040fe20000041840 */
[----:B------:R-:W-:Y:S04]  /*2c60*/  LDSM.16.M88.4 R20, [R119+0x5c00] ;  /* 0x005c00007714783b */ /* 0x000fe80000000200 */
[----:B----4-:R-:W1:Y:S03]  /*2c70*/  LDSM.16.M88.4 R16, [R194+0x7800] ;  /* 0x00780000c210783b */ /* 0x010e660000000200 */
[----:B------:R-:W-:Y:S08]  /*2c80*/  HMMA.16816.F32.BF16 R72, R108, R98, R72 ;  /* 0x000000626c48723c */ /* 0x000ff00000041848 */
[C---:B--2---:R-:W-:Y:S01]  /*2c90*/  HMMA.16816.F32.BF16 R96, R32.reuse, R8, R84 ;  /* 0x000000082060723c */ /* 0x044fe20000041854 */
[----:B------:R-:W2:Y:S07]  /*2ca0*/  LDSM.16.M88.4 R84, [R119+0x7800] ;  /* 0x007800007754783b */ /* 0x000eae0000000200 */
[----:B------:R-:W-:Y:S01]  /*2cb0*/  HMMA.16816.F32.BF16 R80, R32, R10, R80 ;  /* 0x0000000a2050723c */ /* 0x000fe20000041850 */
[----:B------:R-:W4:Y:S07]  /*2cc0*/  LDSM.16.M88.4 R8, [R194+0x7c00] ;  /* 0x007c0000c208783b */ /* 0x000f2e0000000200 */
[C---:B---3--:R-:W-:Y:S08]  /*2cd0*/  HMMA.16816.F32.BF16 R60, R108.reuse, R76, R60 ;  /* 0x0000004c6c3c723c */ /* 0x048ff0000004183c */
[----:B------:R-:W-:Y:S01]  /*2ce0*/  HMMA.16816.F32.BF16 R56, R108, R78, R56 ;  /* 0x0000004e6c38723c */ /* 0x000fe20000041838 */
[----:B------:R-:W3:Y:S07]  /*2cf0*/  LDSM.16.M88.4 R76, [R119+0x6000] ;  /* 0x00600000774c783b */ /* 0x000eee0000000200 */
[C---:B-1----:R-:W-:Y:S08]  /*2d00*/  HMMA.16816.F32.BF16 R96, R24.reuse, R16, R96 ;  /* 0x000000101860723c */ /* 0x042ff00000041860 */
[----:B------:R-:W-:Y:S01]  /*2d10*/  HMMA.16816.F32.BF16 R80, R24, R18, R80 ;  /* 0x000000121850723c */ /* 0x000fe20000041850 */
[----:B------:R-:W1:Y:S07]  /*2d20*/  LDSM.16.M88.4 R16, [R194+0x6800] ;  /* 0x00680000c210783b */ /* 0x000e6e0000000200 */
[C---:B------:R-:W-:Y:S08]  /*2d30*/  HMMA.16816.F32.BF16 R100, R32.reuse, R20, R100 ;  /* 0x000000142064723c */ /* 0x040ff00000041864 */
[----:B------:R-:W-:Y:S01]  /*2d40*/  HMMA.16816.F32.BF16 R72, R32, R22, R72 ;  /* 0x000000162048723c */ /* 0x000fe20000041848 */
[----:B------:R-:W1:Y:S07]  /*2d50*/  LDSM.16.M88.4 R20, [R194+0x8000] ;  /* 0x00800000c214783b */ /* 0x000e6e0000000200 */
[C---:B--2---:R-:W-:Y:S08]  /*2d60*/  HMMA.16816.F32.BF16 R96, R12.reuse, R84, R96 ;  /* 0x000000540c60723c */ /* 0x044ff00000041860 */
[----:B------:R-:W-:Y:S08]  /*2d70*/  HMMA.16816.F32.BF16 R80, R12, R86, R80 ;  /* 0x000000560c50723c */ /* 0x000ff00000041850 */
[C---:B----4-:R-:W-:Y:S08]  /*2d80*/  HMMA.16816.F32.BF16 R100, R24.reuse, R8, R100 ;  /* 0x000000081864723c */ /* 0x050ff00000041864 */
[----:B------:R-:W-:Y:S01]  /*2d90*/  HMMA.16816.F32.BF16 R72, R24, R10, R72 ;  /* 0x0000000a1848723c */ /* 0x000fe20000041848 */
[----:B------:R-:W2:Y:S07]  /*2da0*/  LDSM.16.M88.4 R8, [R119+0x6400] ;  /* 0x006400007708783b */ /* 0x000eae0000000200 */
[C---:B---3--:R-:W-:Y:S01]  /*2db0*/  HMMA.16816.F32.BF16 R84, R32.reuse, R76, R68 ;  /* 0x0000004c2054723c */ /* 0x048fe20000041844 */
[----:B------:R-:W3:Y:S07]  /*2dc0*/  LDSM.16.M88.4 R68, [R119+0x8000] ;  /* 0x008000007744783b */ /* 0x000eee0000000200 */
[----:B------:R-:W-:Y:S01]  /*2dd0*/  HMMA.16816.F32.BF16 R64, R32, R78, R64 ;  /* 0x0000004e2040723c */ /* 0x000fe20000041840 */
[-C--:B------:R-:W-:Y:S01]  /*2de0*/  FMUL.FTZ R28, R28, R0.reuse ;  /* 0x000000001c1c7220 */ /* 0x080fe20000410000 */
[-C--:B------:R-:W-:Y:S01]  /*2df0*/  FMUL.FTZ R29, R29, R0.reuse ;  /* 0x000000001d1d7220 */ /* 0x080fe20000410000 */
[-C--:B------:R-:W-:Y:S01]  /*2e00*/  FMUL.FTZ R30, R30, R0.reuse ;  /* 0x000000001e1e7220 */ /* 0x080fe20000410000 */
[-C--:B------:R-:W-:Y:S01]  /*2e10*/  FMUL.FTZ R31, R31, R0.reuse ;  /* 0x000000001f1f7220 */ /* 0x080fe20000410000 */
[----:B------:R-:W4:Y:S01]  /*2e20*/  MUFU.TANH R107, R28 ;  /* 0x0000001c006b7308 */ /* 0x000f220000002400 */
[----:B------:R-:W-:Y:S02]  /*2e30*/  LDSM.16.M88.4 R76, [R119+0x6800] ;  /* 0x00680000774c783b */ /* 0x000fe40000000200 */
[----:B------:R-:W-:Y:S05]  /*2e40*/  HMMA.16816.F32.BF16 R112, R12, R92, R112 ;  /* 0x0000005c0c70723c */ /* 0x000fea0000041870 */
[----:B------:R-:W2:Y:S03]  /*2e50*/  MUFU.TANH R123, R29 ;  /* 0x0000001d007b7308 */ /* 0x000ea60000002400 */
[C---:B-1----:R-:W-:Y:S05]  /*2e60*/  HMMA.16816.F32.BF16 R48, R108.reuse, R16, R48 ;  /* 0x000000106c30723c */ /* 0x042fea0000041830 */
[----:B------:R-:W1:Y:S03]  /*2e70*/  MUFU.TANH R92, R30 ;  /* 0x0000001e005c7308 */ /* 0x000e660000002400 */
[----:B------:R-:W-:Y:S01]  /*2e80*/  HMMA.16816.F32.BF16 R44, R108, R18, R44 ;  /* 0x000000126c2c723c */ /* 0x000fe2000004182c */
[----:B------:R-:W-:Y:S04]  /*2e90*/  LDSM.16.M88.4 R16, [R194+0x6c00] ;  /* 0x006c0000c210783b */ /* 0x000fe80000000200 */
[----:B------:R4:W1:Y:S03]  /*2ea0*/  MUFU.TANH R93, R31 ;  /* 0x0000001f005d7308 */ /* 0x0008660000002400 */
[C---:B------:R-:W-:Y:S08]  /*2eb0*/  HMMA.16816.F32.BF16 R84, R24.reuse, R20, R84 ;  /* 0x000000141854723c */ /* 0x040ff00000041854 */
[----:B------:R-:W-:Y:S01]  /*2ec0*/  HMMA.16816.F32.BF16 R64, R24, R22, R64 ;  /* 0x000000161840723c */ /* 0x000fe20000041840 */
[----:B------:R-:W-:Y:S04]  /*2ed0*/  LDSM.16.M88.4 R20, [R119+0x8400] ;  /* 0x008400007714783b */ /* 0x000fe80000000200 */
[----:B----4-:R-:W4:Y:S03]  /*2ee0*/  LDSM.16.M88.4 R28, [R119+0x7c00] ;  /* 0x007c0000771c783b */ /* 0x010f260000000200 */
[C---:B--2---:R-:W-:Y:S08]  /*2ef0*/  HMMA.16816.F32.BF16 R60, R32.reuse, R8, R60 ;  /* 0x00000008203c723c */ /* 0x044ff0000004183c */
[----:B------:R-:W-:Y:S01]  /*2f00*/  HMMA.16816.F32.BF16 R56, R32, R10, R56 ;  /* 0x0000000a2038723c */ /* 0x000fe20000041838 */
[----:B------:R-:W2:Y:S07]  /*2f10*/  LDSM.16.M88.4 R8, [R194+0x8800] ;  /* 0x00880000c208783b */ /* 0x000eae0000000200 */
[C---:B---3--:R-:W-:Y:S08]  /*2f20*/  HMMA.16816.F32.BF16 R84, R12.reuse, R68, R84 ;  /* 0x000000440c54723c */ /* 0x048ff00000041854 */
[C---:B------:R-:W-:Y:S01]  /*2f30*/  HMMA.16816.F32.BF16 R64, R12.reuse, R70, R64 ;  /* 0x000000460c40723c */ /* 0x040fe20000041840 */
[----:B------:R-:W3:Y:S07]  /*2f40*/  LDSM.16.M88.4 R68, [R119+0x6c00] ;  /* 0x006c00007744783b */ /* 0x000eee0000000200 */
[C---:B------:R-:W-:Y:S08]  /*2f50*/  HMMA.16816.F32.BF16 R88, R12.reuse, R94, R88 ;  /* 0x0000005e0c58723c */ /* 0x040ff00000041858 */
[C---:B----4-:R-:W-:Y:S08]  /*2f60*/  HMMA.16816.F32.BF16 R72, R12.reuse, R30, R72 ;  /* 0x0000001e0c48723c */ /* 0x050ff00000041848 */
[----:B------:R-:W-:Y:S01]  /*2f70*/  HMMA.16816.F32.BF16 R100, R12, R28, R100 ;  /* 0x0000001c0c64723c */ /* 0x000fe20000041864 */
[----:B------:R-:W4:Y:S07]  /*2f80*/  LDSM.16.M88.4 R28, [R194+0x8400] ;  /* 0x00840000c21c783b */ /* 0x000f2e0000000200 */
[----:B------:R-:W-:Y:S08]  /*2f90*/  HMMA.16816.F32.BF16 R40, R108, R16, R40 ;  /* 0x000000106c28723c */ /* 0x000ff00000041828 */
[----:B------:R-:W-:Y:S08]  /*2fa0*/  HMMA.16816.F32.BF16 R48, R32, R76, R48 ;  /* 0x0000004c2030723c */ /* 0x000ff00000041830 */
[----:B------:R-:W-:Y:S01]  /*2fb0*/  HMMA.16816.F32.BF16 R36, R108, R18, R36 ;  /* 0x000000126c24723c */ /* 0x000fe20000041824 */
[----:B------:R-:W1:Y:S07]  /*2fc0*/  LDSM.16.M88.4 R16, [R194+0x8c00] ;  /* 0x008c0000c210783b */ /* 0x000e6e0000000200 */
        /* <DEDUP_REMOVED lines=21> */
[----:B------:R-:W1:Y:S01]  /*3120*/  MUFU.TANH R124, R72 ;  /* 0x00000048007c7308 */ /* 0x000e620000002400 */
[C---:B--2---:R-:W-:Y:S07]  /*3130*/  HMMA.16816.F32.BF16 R48, R24.reuse, R8, R48 ;  /* 0x000000081830723c */ /* 0x044fee0000041830 */
[----:B------:R-:W2:Y:S01]  /*3140*/  MUFU.TANH R125, R73 ;  /* 0x00000049007d7308 */ /* 0x000ea20000002400 */
[----:B------:R-:W-:Y:S01]  /*3150*/  HMMA.16816.F32.BF16 R44, R24, R10, R44 ;  /* 0x0000000a182c723c */ /* 0x000fe2000004182c */
[----:B------:R-:W-:Y:S06]  /*3160*/  LDSM.16.M88.4 R8, [R119+0x8c00] ;  /* 0x008c00007708783b */ /* 0x000fec0000000200 */
[----:B------:R-:W1:Y:S01]  /*3170*/  MUFU.TANH R102, R74 ;  /* 0x0000004a00667308 */ /* 0x000e620000002400 */
[C---:B---3--:R-:W-:Y:S07]  /*3180*/  HMMA.16816.F32.BF16 R40, R32.reuse, R68, R40 ;  /* 0x000000442028723c */ /* 0x048fee0000041828 */
[----:B------:R3:W1:Y:S01]  /*3190*/  MUFU.TANH R103, R75 ;  /* 0x0000004b00677308 */ /* 0x0006620000002400 */
[----:B------:R-:W-:Y:S01]  /*31a0*/  HMMA.16816.F32.BF16 R36, R32, R70, R36 ;  /* 0x000000462024723c */ /* 0x000fe20000041824 */
[----:B---3--:R-:W3:Y:S07]  /*31b0*/  LDSM.16.M88.4 R72, [R119+0x8800] ;  /* 0x008800007748783b */ /* 0x008eee0000000200 */
[C---:B----4-:R-:W-:Y:S08]  /*31c0*/  HMMA.16816.F32.BF16 R60, R24.reuse, R28, R60 ;  /* 0x0000001c183c723c */ /* 0x050ff0000004183c */
[C---:B------:R-:W-:Y:S01]  /*31d0*/  HMMA.16816.F32.BF16 R56, R24.reuse, R30, R56 ;  /* 0x0000001e1838723c */ /* 0x040fe20000041838 */
[-C--:B------:R-:W-:Y:S01]  /*31e0*/  FMUL.FTZ R76, R64, R0.reuse ;  /* 0x00000000404c7220 */ /* 0x080fe20000410000 */
[-C--:B------:R-:W-:Y:S01]  /*31f0*/  FMUL.FTZ R112, R112, R0.reuse ;  /* 0x0000000070707220 */ /* 0x080fe20000410000 */
[-C--:B------:R-:W-:Y:S01]  /*3200*/  FMUL.FTZ R113, R113, R0.reuse ;  /* 0x0000000071717220 */ /* 0x080fe20000410000 */
[-C--:B------:R-:W-:Y:S01]  /*3210*/  FMUL.FTZ R97, R97, R0.reuse ;  /* 0x0000000061617220 */ /* 0x080fe20000410000 */
[-C--:B------:R-:W-:Y:S01]  /*3220*/  FMUL.FTZ R101, R101, R0.reuse ;  /* 0x0000000065657220 */ /* 0x080fe20000410000 */
[-C--:B------:R-:W-:Y:S01]  /*3230*/  FMUL.FTZ R84, R84, R0.reuse ;  /* 0x0000000054547220 */ /* 0x080fe20000410000 */
[----:B------:R-:W-:Y:S01]  /*3240*/  FMUL.FTZ R85, R85, R0 ;  /* 0x0000000055557220 */ /* 0x000fe20000410000 */
[----:B-1----:R-:W-:Y:S01]  /*3250*/  HMMA.16816.F32.BF16 R40, R24, R16, R40 ;  /* 0x000000101828723c */ /* 0x002fe20000041828 */
[----:B------:R-:W-:Y:S01]  /*3260*/  ISETP.GT.AND P0, PT, R166, R201, PT ;  /* 0x000000c9a600720c */ /* 0x000fe20003f04270 */
[----:B------:R-:W1:Y:S01]  /*3270*/  MUFU.TANH R120, R120 ;  /* 0x0000007800787308 */ /* 0x000e620000002400 */
[----:B-----5:R-:W-:Y:S01]  /*3280*/  IADD3 R4, PT, PT, R4, R53, -R121 ;  /* 0x0000003504047210 */ /* 0x020fe20007ffe879 */
[----:B------:R-:W-:-:S04]  /*3290*/  DEPBAR.LE SB0, 0x0 ;  /* 0x000080000000791a */ /* 0x000fc80000000000 */
[----:B------:R-:W-:Y:S08]  /*32a0*/  HMMA.16816.F32.BF16 R36, R24, R18, R36 ;  /* 0x000000121824723c */ /* 0x000ff00000041824 */
[C---:B------:R-:W-:Y:S08]  /*32b0*/  HMMA.16816.F32.BF16 R60, R12.reuse, R20, R60 ;  /* 0x000000140c3c723c */ /* 0x040ff0000004183c */
[C---:B------:R-:W-:Y:S08]  /*32c0*/  HMMA.16816.F32.BF16 R56, R12.reuse, R22, R56 ;  /* 0x000000160c38723c */ /* 0x040ff00000041838 */
[C---:B---3--:R-:W-:Y:S08]  /*32d0*/  HMMA.16816.F32.BF16 R48, R12.reuse, R72, R48 ;  /* 0x000000480c30723c */ /* 0x048ff00000041830 */
[C---:B------:R-:W-:Y:S08]  /*32e0*/  HMMA.16816.F32.BF16 R44, R12.reuse, R74, R44 ;  /* 0x0000004a0c2c723c */ /* 0x040ff0000004182c */
        /* <DEDUP_REMOVED lines=29> */
[----:B------:R-:W-:Y:S01]  /*34c0*/  LOP3.LUT R9, R122, 0x7, RZ, 0xc0, !PT ;  /* 0x000000077a097812 */ /* 0x000fe200078ec0ff */
[-C--:B------:R-:W-:Y:S01]  /*34d0*/  FMUL.FTZ R14, R38, R0.reuse ;  /* 0x00000000260e7220 */ /* 0x080fe20000410000 */
[----:B------:R-:W-:-:S02]  /*34e0*/  FMUL.FTZ R0, R39, R0 ;  /* 0x0000000027007220 */ /* 0x000fc40000410000 */
[----:B------:R-:W-:Y:S01]  /*34f0*/  LOP3.LUT R9, R9, 0x1f0, R52, 0xf8, !PT ;  /* 0x000001f009097812 */ /* 0x000fe200078ef834 */
[----:B------:R-:W3:Y:S01]  /*3500*/  MUFU.TANH R105, R105 ;  /* 0x0000006900697308 */ /* 0x000ee20000002400 */
[----:B------:R-:W-:-:S03]  /*3510*/  LOP3.LUT R11, R118, 0x100, RZ, 0xc0, !PT ;  /* 0x00000100760b7812 */ /* 0x000fc600078ec0ff */
[----:B------:R-:W-:-:S04]  /*3520*/  IMAD.IADD R9, R210, 0x1, R9 ;  /* 0x00000001d2097824 */ /* 0x000fc800078e0209 */
[----:B------:R-:W4:Y:S01]  /*3530*/  MUFU.TANH R106, R106 ;  /* 0x0000006a006a7308 */ /* 0x000f220000002400 */
[----:B------:R-:W-:-:S07]  /*3540*/  IADD3 R6, PT, PT, R53, -R121, -R6 ;  /* 0x8000007935067210 */ /* 0x000fce0007ffe806 */
[----:B------:R-:W1:Y:S01]  /*3550*/  MUFU.TANH R112, R112 ;  /* 0x0000007000707308 */ /* 0x000e620000002400 */
[----:B------:R-:W-:-:S07]  /*3560*/  IADD3 R4, PT, PT, R9, R4, RZ ;  /* 0x0000000409047210 */ /* 0x000fce0007ffe0ff */
        /* <DEDUP_REMOVED lines=48> */
[----:B------:R1:W1:Y:S08]  /*3870*/  MUFU.TANH R61, R37 ;  /* 0x00000025003d7308 */ /* 0x0002700000002400 */
[----:B------:R-:W1:Y:S08]  /*3880*/  MUFU.TANH R14, R14 ;  /* 0x0000000e000e7308 */ /* 0x000e700000002400 */
[----:B------:R-:W1:Y:S01]  /*3890*/  MUFU.TANH R0, R0 ;  /* 0x0000000000007308 */ /* 0x000e620000002400 */
[----:B------:R-:W-:Y:S01]  /*38a0*/  LOP3.LUT R118, R11, 0x20, R118, 0xf8, !PT ;  /* 0x000000200b767812 */ /* 0x000fe200078ef876 */
[----:B------:R-:W-:Y:S01]  /*38b0*/  BSSY.RECONVERGENT B1, `(.L_x_5468) ;  /* 0x000006c000017945 */ /* 0x000fe20003800200 */
[----:B------:R-:W-:-:S02]  /*38c0*/  IADD3 R9, PT, PT, R9, R6, RZ ;  /* 0x0000000609097210 */ /* 0x000fc40007ffe0ff */
[----:B------:R-:W-:Y:S02]  /*38d0*/  LOP3.LUT R7, R118, R7, RZ, 0xfc, !PT ;  /* 0x0000000776077212 */ /* 0x000fe400078efcff */
[C-C-:B------:R-:W-:Y:S02]  /*38e0*/  VIADDMNMX R216, R4.reuse, 0x1, R53.reuse, PT ;  /* 0x0000000104d87846 */ /* 0x140fe40003800135 */
[----:B------:R-:W-:Y:S02]  /*38f0*/  VIADDMNMX R214, R4, 0x9, R53, PT ;  /* 0x0000000904d67846 */ /* 0x000fe40003800135 */
[----:B------:R-:W-:Y:S02]  /*3900*/  SHF.R.U32.HI R212, RZ, 0x3, R207 ;  /* 0x00000003ffd47819 */ /* 0x000fe400000116cf */
[----:B------:R-:W-:Y:S02]  /*3910*/  VIMNMX R217, PT, PT, RZ, R9, !PT ;  /* 0x00000009ffd97248 */ /* 0x000fe40007fe0100 */
[----:B------:R-:W-:Y:S01]  /*3920*/  VIADDMNMX R215, R9, 0x8, RZ, !PT ;  /* 0x0000000809d77846 */ /* 0x000fe200078001ff */
        /* <DEDUP_REMOVED lines=15> */
.L_x_5471:
        /* <DEDUP_REMOVED lines=60> */
.L_x_5472:
[----:B------:R-:W-:Y:S05]  /*3de0*/  BSYNC.RECONVERGENT B0 ;  /* 0x0000000000007941 */ /* 0x000fea0003800200 */
.L_x_5470:
        /* <DEDUP_REMOVED lines=8> */
[C---:B-1----:R-:W-:Y:S01]  /*3e70*/  IADD3 R36, P1, PT, R9.reuse, R38, RZ ;  /* 0x0000002609247210 */ /* 0x042fe20007f3e0ff */
        /* <DEDUP_REMOVED lines=15> */
.L_x_5469:
[----:B------:R-:W-:Y:S05]  /*3f70*/  BSYNC.RECONVERGENT B1 ;  /* 0x0000000000017941 */ /* 0x000fea0003800200 */
.L_x_5468:
[----:B------:R-:W3:Y:S01]  /*3f80*/  LD.E R49, desc[UR4][R2.64+0xdc] ;  /* 0x0000dc0402317980 */ /* 0x000ee2000c101900 */
[----:B------:R-:W-:-:S05]  /*3f90*/  IMAD.SHL.U32 R53, R207, 0x2, RZ ;  /* 0x00000002cf357824 */ /* 0x000fca00078e00ff */
[----:B------:R-:W-:-:S05]  /*3fa0*/  LOP3.LUT R53, R53, 0x6, RZ, 0xc0, !PT ;  /* 0x0000000635357812 */ /* 0x000fca00078ec0ff */
[----:B------:R-:W-:-:S04]  /*3fb0*/  IMAD R6, R166, 0x80, R53 ;  /* 0x00000080a6067824 */ /* 0x000fc800078e0235 */
[C---:B------:R-:W-:Y:S01]  /*3fc0*/  VIADD R86, R6.reuse, 0x1 ;  /* 0x0000000106567836 */ /* 0x040fe20000000000 */
[C---:B------:R-:W-:Y:S01]  /*3fd0*/  ISETP.GE.AND P2, PT, R6.reuse, R217, PT ;  /* 0x000000d90600720c */ /* 0x040fe20003f46270 */
[----:B------:R-:W-:-:S03]  /*3fe0*/  VIADD R73, R6, 0x9 ;  /* 0x0000000906497836 */ /* 0x000fc60000000000 */
[----:B-12---:R-:W-:Y:S01]  /*3ff0*/  FSEL R37, R104, -INF , P2 ;  /* 0xff80000068257808 */ /* 0x006fe20001000000 */
[----:B------:R-:W-:Y:S01]  /*4000*/  VIADD R79, R6, 0x8 ;  /* 0x00000008064f7836 */ /* 0x000fe20000000000 */
[-C--:B------:R-:W-:Y:S01]  /*4010*/  ISETP.GE.AND P2, PT, R86, R217.reuse, PT ;  /* 0x000000d95600720c */ /* 0x080fe20003f46270 */
[----:B------:R-:W-:Y:S01]  /*4020*/  VIADD R69, R6, 0x11 ;  /* 0x0000001106457836 */ /* 0x000fe20000000000 */
[-C--:B------:R-:W-:Y:S02]  /*4030*/  ISETP.GE.AND P5, PT, R86, R216.reuse, PT ;  /* 0x000000d85600720c */ /* 0x080fe40003fa6270 */
[----:B------:R-:W-:Y:S01]  /*4040*/  FSEL R4, R120, -INF , P2 ;  /* 0xff80000078047808 */ /* 0x000fe20001000000 */
[C---:B------:R-:W-:Y:S01]  /*4050*/  VIADD R71, R6.reuse, 0x10 ;  /* 0x0000001006477836 */ /* 0x040fe20000000000 */
[----:B------:R-:W-:Y:S02]  /*4060*/  ISETP.GE.AND P4, PT, R6, R216, PT ;  /* 0x000000d80600720c */ /* 0x000fe40003f86270 */
[----:B------:R-:W-:-:S02]  /*4070*/  ISETP.GE.AND P2, PT, R73, R217, PT ;  /* 0x000000d94900720c */ /* 0x000fc40003f46270 */
[----:B------:R-:W-:Y:S02]  /*4080*/  ISETP.GE.AND P3, PT, R79, R217, PT ;  /* 0x000000d94f00720c */ /* 0x000fe40003f66270 */
[----:B------:R-:W-:Y:S01]  /*4090*/  FSEL R4, R4, -INF , !P5 ;  /* 0xff80000004047808 */ /* 0x000fe20006800000 */
[C---:B------:R-:W-:Y:S01]  /*40a0*/  VIADD R77, R6.reuse, 0x19 ;  /* 0x00000019064d7836 */ /* 0x040fe20000000000 */
[----:B------:R-:W-:Y:S02]  /*40b0*/  FSEL R37, R37, -INF , !P4 ;  /* 0xff80000025257808 */ /* 0x000fe40006000000 */
[-C--:B------:R-:W-:Y:S02]  /*40c0*/  ISETP.GE.AND P5, PT, R73, R216.reuse, PT ;  /* 0x000000d84900720c */ /* 0x080fe40003fa6270 */
[----:B------:R-:W-:Y:S01]  /*40d0*/  FSEL R19, R123, -INF , P2 ;  /* 0xff8000007b137808 */ /* 0x000fe20001000000 */
[----:B------:R-:W-:Y:S01]  /*40e0*/  VIADD R78, R6, 0x18 ;  /* 0x00000018064e7836 */ /* 0x000fe20000000000 */
[----:B------:R-:W-:-:S02]  /*40f0*/  ISETP.GE.AND P4, PT, R79, R216, PT ;  /* 0x000000d84f00720c */ /* 0x000fc40003f86270 */
[----:B------:R-:W-:Y:S02]  /*4100*/  FSEL R35, R107, -INF , P3 ;  /* 0xff8000006b237808 */ /* 0x000fe40001800000 */
[-C--:B------:R-:W-:Y:S02]  /*4110*/  ISETP.GE.AND P2, PT, R69, R217.reuse, PT ;  /* 0x000000d94500720c */ /* 0x080fe40003f46270 */
[----:B------:R-:W-:Y:S02]  /*4120*/  ISETP.GE.AND P3, PT, R71, R217, PT ;  /* 0x000000d94700720c */ /* 0x000fe40003f66270 */
[----:B------:R-:W-:Y:S01]  /*4130*/  FSEL R19, R19, -INF , !P5 ;  /* 0xff80000013137808 */ /* 0x000fe20006800000 */
[----:B------:R-:W-:Y:S01]  /*4140*/  VIADD R74, R6, 0x21 ;  /* 0x00000021064a7836 */ /* 0x000fe20000000000 */
[----:B------:R-:W-:Y:S02]  /*4150*/  FSEL R35, R35, -INF , !P4 ;  /* 0xff80000023237808 */ /* 0x000fe40006000000 */
[----:B------:R-:W-:-:S02]  /*4160*/  ISETP.GE.AND P5, PT, R69, R216, PT ;  /* 0x000000d84500720c */ /* 0x000fc40003fa6270 */
[----:B------:R-:W-:Y:S01]  /*4170*/  FSEL R13, R113, -INF , P2 ;  /* 0xff800000710d7808 */ /* 0x000fe20001000000 */
[----:B------:R-:W-:Y:S01]  /*4180*/  VIADD R75, R6, 0x20 ;  /* 0x00000020064b7836 */ /* 0x000fe20000000000 */
[----:B------:R-:W-:Y:S02]  /*4190*/  ISETP.GE.AND P4, PT, R71, R216, PT ;  /* 0x000000d84700720c */ /* 0x000fe40003f86270 */
[----:B------:R-:W-:Y:S02]  /*41a0*/  FSEL R15, R112, -INF , P3 ;  /* 0xff800000700f7808 */ /* 0x000fe40001800000 */
[-C--:B------:R-:W-:Y:S02]  /*41b0*/  ISETP.GE.AND P2, PT, R77, R217.reuse, PT ;  /* 0x000000d94d00720c */ /* 0x080fe40003f46270 */
[----:B------:R-:W-:Y:S02]  /*41c0*/  ISETP.GE.AND P3, PT, R78, R217, PT ;  /* 0x000000d94e00720c */ /* 0x000fe40003f66270 */
[----:B------:R-:W-:Y:S01]  /*41d0*/  FSEL R13, R13, -INF , !P5 ;  /* 0xff8000000d0d7808 */ /* 0x000fe20006800000 */
[----:B------:R-:W-:Y:S01]  /*41e0*/  VIADD R70, R6, 0x29 ;  /* 0x0000002906467836 */ /* 0x000fe20000000000 */
[----:B------:R-:W-:-:S02]  /*41f0*/  FSEL R15, R15, -INF , !P4 ;  /* 0xff8000000f0f7808 */ /* 0x000fc40006000000 */
[-C--:B------:R-:W-:Y:S02]  /*4200*/  ISETP.GE.AND P5, PT, R77, R216.reuse, PT ;  /* 0x000000d84d00720c */ /* 0x080fe40003fa6270 */
[----:B------:R-:W-:Y:S01]  /*4210*/  FSEL R9, R115, -INF , P2 ;  /* 0xff80000073097808 */ /* 0x000fe20001000000 */
[----:B------:R-:W-:Y:S01]  /*4220*/  VIADD R72, R6, 0x28 ;  /* 0x0000002806487836 */ /* 0x000fe20000000000 */
[----:B------:R-:W-:Y:S02]  /*4230*/  ISETP.GE.AND P4, PT, R78, R216, PT ;  /* 0x000000d84e00720c */ /* 0x000fe40003f86270 */
[----:B------:R-:W-:Y:S02]  /*4240*/  FSEL R11, R114, -INF , P3 ;  /* 0xff800000720b7808 */ /* 0x000fe40001800000 */
[-C--:B------:R-:W-:Y:S02]  /*4250*/  ISETP.GE.AND P2, PT, R74, R217.reuse, PT ;  /* 0x000000d94a00720c */ /* 0x080fe40003f46270 */
[----:B------:R-:W-:-:S02]  /*4260*/  ISETP.GE.AND P3, PT, R75, R217, PT ;  /* 0x000000d94b00720c */ /* 0x000fc40003f66270 */
[----:B------:R-:W-:Y:S01]  /*4270*/  FSEL R9, R9, -INF , !P5 ;  /* 0xff80000009097808 */ /* 0x000fe20006800000 */
[----:B------:R-:W-:Y:S01]  /*4280*/  VIADD R66, R6, 0x31 ;  /* 0x0000003106427836 */ /* 0x000fe20000000000 */
[----:B------:R-:W-:Y:S02]  /*4290*/  FSEL R11, R11, -INF , !P4 ;  /* 0xff8000000b0b7808 */ /* 0x000fe40006000000 */
[-C--:B------:R-:W-:Y:S02]  /*42a0*/  ISETP.GE.AND P5, PT, R74, R216.reuse, PT ;  /* 0x000000d84a00720c */ /* 0x080fe40003fa6270 */
        /* <DEDUP_REMOVED lines=54> */
[CC--:B------:R-:W-:Y:S02]  /*4610*/  ISETP.GE.AND P2, PT, R45.reuse, R217.reuse, PT ;  /* 0x000000d92d00720c */ /* 0x0c0fe40003f46270 */
        /* <DEDUP_REMOVED lines=21> */
[----:B------:R-:W-:Y:S02]  /*4770*/  FSEL R157, R57, -INF , !P5 ;  /* 0xff800000399d7808 */ /* 0x000fe40006800000 */
[----:B------:R-:W-:Y:S02]  /*4780*/  FSEL R159, R60, -INF , !P4 ;  /* 0xff8000003c9f7808 */ /* 0x000fe40006000000 */
[-C--:B------:R-:W-:Y:S02]  /*4790*/  ISETP.GE.AND P5, PT, R41, R216.reuse, PT ;  /* 0x000000d82900720c */ /* 0x080fe40003fa6270 */
[----:B------:R-:W-:Y:S02]  /*47a0*/  FSEL R34, R34, -INF , P2 ;  /* 0xff80000022227808 */ /* 0x000fe40001000000 */
[----:B------:R-:W-:Y:S02]  /*47b0*/  ISETP.GE.AND P4, PT, R42, R216, PT ;  /* 0x000000d82a00720c */ /* 0x000fe40003f86270 */
[----:B------:R-:W-:-:S02]  /*47c0*/  FSEL R33, R33, -INF , P3 ;  /* 0xff80000021217808 */ /* 0x000fc40001800000 */
[-C--:B------:R-:W-:Y:S02]  /*47d0*/  ISETP.GE.AND P2, PT, R39, R217.reuse, PT ;  /* 0x000000d92700720c */ /* 0x080fe40003f46270 */
[----:B------:R-:W-:Y:S01]  /*47e0*/  ISETP.GE.AND P3, PT, R40, R217, PT ;  /* 0x000000d92800720c */ /* 0x000fe20003f66270 */
[----:B------:R-:W-:Y:S01]  /*47f0*/  VIADD R38, R6, 0x70 ;  /* 0x0000007006267836 */ /* 0x000fe20000000000 */
[----:B------:R-:W-:Y:S01]  /*4800*/  FSEL R137, R34, -INF , !P5 ;  /* 0xff80000022897808 */ /* 0x000fe20006800000 */
[C---:B------:R-:W-:Y:S01]  /*4810*/  VIADD R26, R6.reuse, 0x78 ;  /* 0x00000078061a7836 */ /* 0x040fe20000000000 */
[----:B------:R-:W-:Y:S01]  /*4820*/  FSEL R139, R33, -INF , !P4 ;  /* 0xff800000218b7808 */ /* 0x000fe20006000000 */
[----:B------:R-:W-:Y:S01]  /*4830*/  VIADD R36, R6, 0x71 ;  /* 0x0000007106247836 */ /* 0x000fe20000000000 */
[----:B------:R-:W-:Y:S02]  /*4840*/  ISETP.GE.AND P5, PT, R39, R216, PT ;  /* 0x000000d82700720c */ /* 0x000fe40003fa6270 */
[----:B------:R-:W-:-:S02]  /*4850*/  FSEL R24, R24, -INF , P2 ;  /* 0xff80000018187808 */ /* 0x000fc40001000000 */
[----:B------:R-:W-:Y:S02]  /*4860*/  ISETP.GE.AND P4, PT, R40, R216, PT ;  /* 0x000000d82800720c */ /* 0x000fe40003f86270 */
[----:B------:R-:W-:Y:S02]  /*4870*/  FSEL R25, R25, -INF , P3 ;  /* 0xff80000019197808 */ /* 0x000fe40001800000 */
[C---:B------:R-:W-:Y:S02]  /*4880*/  ISETP.GE.AND P0, PT, R6.reuse, R215, PT ;  /* 0x000000d70600720c */ /* 0x040fe40003f06270 */
[C---:B------:R-:W-:Y:S01]  /*4890*/  ISETP.GE.AND P1, PT, R6.reuse, R214, PT ;  /* 0x000000d60600720c */ /* 0x040fe20003f26270 */
[----:B------:R-:W-:Y:S01]  /*48a0*/  VIADD R6, R6, 0x79 ;  /* 0x0000007906067836 */ /* 0x000fe20000000000 */
[----:B------:R-:W-:Y:S02]  /*48b0*/  ISETP.GE.AND P3, PT, R38, R217, PT ;  /* 0x000000d92600720c */ /* 0x000fe40003f66270 */
[----:B------:R-:W-:-:S02]  /*48c0*/  FSEL R133, R24, -INF , !P5 ;  /* 0xff80000018857808 */ /* 0x000fc40006800000 */
[----:B------:R-:W-:Y:S02]  /*48d0*/  FSEL R135, R25, -INF , !P4 ;  /* 0xff80000019877808 */ /* 0x000fe40006000000 */
[-C--:B------:R-:W-:Y:S02]  /*48e0*/  ISETP.GE.AND P5, PT, R26, R217.reuse, PT ;  /* 0x000000d91a00720c */ /* 0x080fe40003fa6270 */
[-C--:B------:R-:W-:Y:S02]  /*48f0*/  ISETP.GE.AND P4, PT, R36, R217.reuse, PT ;  /* 0x000000d92400720c */ /* 0x080fe40003f86270 */
[----:B------:R-:W-:Y:S02]  /*4900*/  ISETP.GE.AND P2, PT, R38, R216, PT ;  /* 0x000000d82600720c */ /* 0x000fe40003f46270 */
[----:B------:R-:W-:Y:S02]  /*4910*/  FSEL R58, R58, -INF , P3 ;  /* 0xff8000003a3a7808 */ /* 0x000fe40001800000 */
[----:B------:R-:W-:-:S02]  /*4920*/  ISETP.GE.AND P3, PT, R6, R217, PT ;  /* 0x000000d90600720c */ /* 0x000fc40003f66270 */
[----:B------:R-:W-:Y:S02]  /*4930*/  FSEL R59, R59, -INF , P5 ;  /* 0xff8000003b3b7808 */ /* 0x000fe40002800000 */
[----:B------:R-:W-:Y:S02]  /*4940*/  FSEL R27, R27, -INF , P4 ;  /* 0xff8000001b1b7808 */ /* 0x000fe40002000000 */
[----:B------:R-:W-:Y:S02]  /*4950*/  ISETP.GE.AND P5, PT, R36, R216, PT ;  /* 0x000000d82400720c */ /* 0x000fe40003fa6270 */
[----:B------:R-:W-:Y:S02]  /*4960*/  FSEL R63, R58, -INF , !P2 ;  /* 0xff8000003a3f7808 */ /* 0x000fe40005000000 */
[----:B------:R-:W-:Y:S02]  /*4970*/  FSEL R24, R105, -INF , P0 ;  /* 0xff80000069187808 */ /* 0x000fe40000000000 */
[----:B------:R-:W-:-:S02]  /*4980*/  ISETP.GE.AND P2, PT, R86, R215, PT ;  /* 0x000000d75600720c */ /* 0x000fc40003f46270 */
[----:B------:R-:W-:Y:S02]  /*4990*/  FSEL R57, R61, -INF , P3 ;  /* 0xff8000003d397808 */ /* 0x000fe40001800000 */
[-C--:B------:R-:W-:Y:S02]  /*49a0*/  ISETP.GE.AND P3, PT, R26, R216.reuse, PT ;  /* 0x000000d81a00720c */ /* 0x080fe40003f66270 */
[----:B------:R-:W-:Y:S02]  /*49b0*/  FSEL R61, R27, -INF , !P5 ;  /* 0xff8000001b3d7808 */ /* 0x000fe40006800000 */
[----:B------:R-:W-:Y:S02]  /*49c0*/  ISETP.GE.AND P0, PT, R79, R215, PT ;  /* 0x000000d74f00720c */ /* 0x000fe40003f06270 */
[----:B------:R-:W-:Y:S02]  /*49d0*/  ISETP.GE.AND P5, PT, R6, R216, PT ;  /* 0x000000d80600720c */ /* 0x000fe40003fa6270 */
[----:B------:R-:W-:-:S02]  /*49e0*/  FSEL R24, R24, -INF , !P1 ;  /* 0xff80000018187808 */ /* 0x000fc40004800000 */
[-C--:B------:R-:W-:Y:S02]  /*49f0*/  ISETP.GE.AND P4, PT, R86, R214.reuse, PT ;  /* 0x000000d65600720c */ /* 0x080fe40003f86270 */
[----:B------:R-:W-:Y:S02]  /*4a00*/  ISETP.GE.AND P1, PT, R73, R215, PT ;  /* 0x000000d74900720c */ /* 0x000fe40003f26270 */
[----:B------:R-:W-:Y:S02]  /*4a10*/  FSEL R106, R106, -INF , P2 ;  /* 0xff8000006a6a7808 */ /* 0x000fe40001000000 */
[----:B------:R-:W-:Y:S02]  /*4a20*/  FSEL R59, R59, -INF , !P3 ;  /* 0xff8000003b3b7808 */ /* 0x000fe40005800000 */
[----:B------:R-:W-:Y:S02]  /*4a30*/  ISETP.GE.AND P3, PT, R79, R214, PT ;  /* 0x000000d64f00720c */ /* 0x000fe40003f66270 */
[----:B------:R-:W-:-:S02]  /*4a40*/  FSEL R57, R57, -INF , !P5 ;  /* 0xff80000039397808 */ /* 0x000fc40006800000 */
[----:B------:R-:W-:Y:S02]  /*4a50*/  FSEL R92, R92, -INF , P0 ;  /* 0xff8000005c5c7808 */ /* 0x000fe40000000000 */
[-C--:B------:R-:W-:Y:S02]  /*4a60*/  ISETP.GE.AND P5, PT, R73, R214.reuse, PT ;  /* 0x000000d64900720c */ /* 0x080fe40003fa6270 */
[----:B------:R-:W-:Y:S02]  /*4a70*/  FSEL R73, R106, -INF , !P4 ;  /* 0xff8000006a497808 */ /* 0x000fe40006000000 */
[----:B------:R-:W-:Y:S02]  /*4a80*/  FSEL R93, R93, -INF , P1 ;  /* 0xff8000005d5d7808 */ /* 0x000fe40000800000 */
[C---:B------:R-:W-:Y:S02]  /*4a90*/  ISETP.GE.AND P2, PT, R71.reuse, R215, PT ;  /* 0x000000d74700720c */ /* 0x040fe40003f46270 */
[----:B------:R-:W-:-:S02]  /*4aa0*/  ISETP.GE.AND P4, PT, R71, R214, PT ;  /* 0x000000d64700720c */ /* 0x000fc40003f86270 */
[CC--:B------:R-:W-:Y:S02]  /*4ab0*/  ISETP.GE.AND P0, PT, R69.reuse, R215.reuse, PT ;  /* 0x000000d74500720c */ /* 0x0c0fe40003f06270 */
        /* <DEDUP_REMOVED lines=10> */
[----:B------:R-:W-:-:S02]  /*4b60*/  FSEL R27, R27, -INF , !P5 ;  /* 0xff8000001b1b7808 */ /* 0x000fc40006800000 */
[-C--:B------:R-:W-:Y:S02]  /*4b70*/  ISETP.GE.AND P3, PT, R75, R214.reuse, PT ;  /* 0x000000d64b00720c */ /* 0x080fe40003f66270 */
[----:B------:R-:W-:Y:S02]  /*4b80*/  ISETP.GE.AND P5, PT, R74, R214, PT ;  /* 0x000000d64a00720c */ /* 0x000fe40003fa6270 */
[----:B------:R-:W-:Y:S02]  /*4b90*/  FSEL R90, R90, -INF , P0 ;  /* 0xff8000005a5a7808 */ /* 0x000fe40000000000 */
[----:B------:R-:W-:Y:S02]  /*4ba0*/  FSEL R96, R96, -INF , P1 ;  /* 0xff80000060607808 */ /* 0x000fe40000800000 */
[-C--:B------:R-:W-:Y:S02]  /*4bb0*/  ISETP.GE.AND P0, PT, R70, R215.reuse, PT ;  /* 0x000000d74600720c */ /* 0x080fe40003f06270 */
[----:B------:R-:W-:-:S02]  /*4bc0*/  ISETP.GE.AND P1, PT, R68, R215, PT ;  /* 0x000000d74400720c */ /* 0x000fc40003f26270 */
[----:B------:R-:W-:Y:S02]  /*4bd0*/  FSEL R221, R90, -INF , !P3 ;  /* 0xff8000005add7808 */ /* 0x000fe40005800000 */
[----:B------:R-:W-:Y:S02]  /*4be0*/  FSEL R191, R96, -INF , !P5 ;  /* 0xff80000060bf7808 */ /* 0x000fe40006800000 */
[-C--:B------:R-:W-:Y:S02]  /*4bf0*/  ISETP.GE.AND P3, PT, R70, R214.reuse, PT ;  /* 0x000000d64600720c */ /* 0x080fe40003f66270 */
[----:B------:R-:W-:Y:S02]  /*4c00*/  ISETP.GE.AND P5, PT, R68, R214, PT ;  /* 0x000000d64400720c */ /* 0x000fe40003fa6270 */
[----:B------:R-:W-:Y:S02]  /*4c10*/  FSEL R81, R81, -INF , P0 ;  /* 0xff80000051517808 */ /* 0x000fe40000000000 */
[----:B------:R-:W-:-:S02]  /*4c20*/  FSEL R82, R82, -INF , P1 ;  /* 0xff80000052527808 */ /* 0x000fc40000800000 */
[-C--:B------:R-:W-:Y:S02]  /*4c30*/  ISETP.GE.AND P0, PT, R62, R215.reuse, PT ;  /* 0x000000d73e00720c */ /* 0x080fe40003f06270 */
        /* <DEDUP_REMOVED lines=15> */
[----:B------:R-:W-:Y:S02]  /*4d30*/  ISETP.GE.AND P0, PT, R46, R215, PT ;  /* 0x000000d72e00720c */ /* 0x000fe40003f06270 */
[----:B------:R-:W-:-:S02]  /*4d40*/  FSEL R169, R29, -INF , !P3 ;  /* 0xff8000001da97808 */ /* 0x000fc40005800000 */
[----:B------:R-:W-:Y:S02]  /*4d50*/  FSEL R173, R20, -INF , !P5 ;  /* 0xff80000014ad7808 */ /* 0x000fe40006800000 */
[----:B------:R-:W-:Y:S02]  /*4d60*/  ISETP.GE.AND P3, PT, R46, R214, PT ;  /* 0x000000d62e00720c */ /* 0x000fe40003f66270 */
[----:B------:R-:W-:Y:S02]  /*4d70*/  FSEL R22, R22, -INF , P0 ;  /* 0xff80000016167808 */ /* 0x000fe40000000000 */
[----:B------:R-:W-:Y:S02]  /*4d80*/  FMNMX3.FTZ R20, R37, R4, R35, !PT ;  /* 0x0000000425147276 */ /* 0x000fe40007810023 */
[----:B------:R-:W-:Y:S02]  /*4d90*/  FSEL R33, R94, -INF , P2 ;  /* 0xff8000005e217808 */ /* 0x000fe40001000000 */
[----:B------:R-:W-:-:S02]  /*4da0*/  ISETP.GE.AND P2, PT, R77, R215, PT ;  /* 0x000000d74d00720c */ /* 0x000fc40003f46270 */
[----:B------:R-:W-:Y:S02]  /*4db0*/  FSEL R155, R22, -INF , !P3 ;  /* 0xff800000169b7808 */ /* 0x000fe40005800000 */
[----:B------:R-:W-:Y:S02]  /*4dc0*/  FMNMX3.FTZ R20, R20, R19, R15, !PT ;  /* 0x0000001314147276 */ /* 0x000fe4000781000f */
[----:B------:R-:W-:Y:S02]  /*4dd0*/  FSEL R33, R33, -INF , !P4 ;  /* 0xff80000021217808 */ /* 0x000fe40006000000 */
[----:B------:R-:W-:Y:S02]  /*4de0*/  FMNMX3.FTZ R22, R24, R73, R71, !PT ;  /* 0x0000004918167276 */ /* 0x000fe40007810047 */
[----:B------:R-:W-:Y:S02]  /*4df0*/  ISETP.GE.AND P4, PT, R77, R214, PT ;  /* 0x000000d64d00720c */ /* 0x000fe40003f86270 */
[----:B------:R-:W-:-:S02]  /*4e00*/  FSEL R25, R89, -INF , P2 ;  /* 0xff80000059197808 */ /* 0x000fc40001000000 */
[----:B------:R-:W-:Y:S02]  /*4e10*/  FMNMX3.FTZ R20, R20, R13, R11, !PT ;  /* 0x0000000d14147276 */ /* 0x000fe4000781000b */
[----:B------:R-:W-:Y:S02]  /*4e20*/  ISETP.GE.AND P2, PT, R72, R215, PT ;  /* 0x000000d74800720c */ /* 0x000fe40003f46270 */
[----:B------:R-:W-:Y:S02]  /*4e30*/  FMNMX3.FTZ R22, R22, R69, R33, !PT ;  /* 0x0000004516167276 */ /* 0x000fe40007810021 */
[----:B------:R-:W-:Y:S02]  /*4e40*/  FSEL R25, R25, -INF , !P4 ;  /* 0xff80000019197808 */ /* 0x000fe40006000000 */
[----:B------:R-:W-:Y:S02]  /*4e50*/  FMNMX3.FTZ R20, R20, R9, R223, !PT ;  /* 0x0000000914147276 */ /* 0x000fe400078100df */
[----:B------:R-:W-:-:S02]  /*4e60*/  ISETP.GE.AND P4, PT, R72, R214, PT ;  /* 0x000000d64800720c */ /* 0x000fc40003f86270 */
[----:B------:R-:W-:Y:S02]  /*4e70*/  FSEL R80, R80, -INF , P2 ;  /* 0xff80000050507808 */ /* 0x000fe40001000000 */
[----:B------:R-:W-:Y:S02]  /*4e80*/  FMNMX3.FTZ R22, R22, R31, R27, !PT ;  /* 0x0000001f16167276 */ /* 0x000fe4000781001b */
[----:B------:R-:W-:Y:S02]  /*4e90*/  ISETP.GE.AND P2, PT, R66, R215, PT ;  /* 0x000000d74200720c */ /* 0x000fe40003f46270 */
[----:B------:R-:W-:Y:S02]  /*4ea0*/  FMNMX3.FTZ R20, R20, R67, R121, !PT ;  /* 0x0000004314147276 */ /* 0x000fe40007810079 */
[----:B------:R-:W-:Y:S02]  /*4eb0*/  FSEL R189, R80, -INF , !P4 ;  /* 0xff80000050bd7808 */ /* 0x000fe40006000000 */
[----:B------:R-:W-:-:S02]  /*4ec0*/  FMNMX3.FTZ R22, R22, R25, R221, !PT ;  /* 0x0000001916167276 */ /* 0x000fc400078100dd */
[----:B------:R-:W-:Y:S02]  /*4ed0*/  ISETP.GE.AND P4, PT, R66, R214, PT ;  /* 0x000000d64200720c */ /* 0x000fe40003f86270 */
[----:B------:R-:W-:Y:S02]  /*4ee0*/  FSEL R100, R100, -INF , P2 ;  /* 0xff80000064647808 */ /* 0x000fe40001000000 */
[----:B------:R-:W-:Y:S02]  /*4ef0*/  FMNMX3.FTZ R20, R20, R65, R187, !PT ;  /* 0x0000004114147276 */ /* 0x000fe400078100bb */
[----:B------:R-:W-:Y:S02]  /*4f00*/  ISETP.GE.AND P2, PT, R51, R215, PT ;  /* 0x000000d73300720c */ /* 0x000fe40003f46270 */
[----:B------:R-:W-:Y:S02]  /*4f10*/  FMNMX3.FTZ R22, R22, R191, R189, !PT ;  /* 0x000000bf16167276 */ /* 0x000fe400078100bd */
[----:B------:R-:W-:-:S02]  /*4f20*/  FSEL R145, R100, -INF , !P4 ;  /* 0xff80000064917808 */ /* 0x000fc40006000000 */
[----:B------:R-:W-:Y:S02]  /*4f30*/  FMNMX3.FTZ R20, R20, R143, R183, !PT ;  /* 0x0000008f14147276 */ /* 0x000fe400078100b7 */
[----:B------:R-:W-:Y:S02]  /*4f40*/  ISETP.GE.AND P4, PT, R51, R214, PT ;  /* 0x000000d63300720c */ /* 0x000fe40003f86270 */
[----:B------:R-:W-:Y:S02]  /*4f50*/  FSEL R28, R28, -INF , P2 ;  /* 0xff8000001c1c7808 */ /* 0x000fe40001000000 */
[----:B------:R-:W-:Y:S02]  /*4f60*/  FMNMX3.FTZ R22, R22, R123, R185, !PT ;  /* 0x0000007b16167276 */ /* 0x000fe400078100b9 */
[-C--:B------:R-:W-:Y:S02]  /*4f70*/  ISETP.GE.AND P0, PT, R43, R215.reuse, PT ;  /* 0x000000d72b00720c */ /* 0x080fe40003f06270 */
[----:B------:R-:W-:-:S02]  /*4f80*/  ISETP.GE.AND P2, PT, R47, R215, PT ;  /* 0x000000d72f00720c */ /* 0x000fc40003f46270 */
[----:B------:R-:W-:Y:S02]  /*4f90*/  ISETP.GE.AND P1, PT, R45, R215, PT ;  /* 0x000000d72d00720c */ /* 0x000fe40003f26270 */
[----:B------:R-:W-:Y:S02]  /*4fa0*/  FMNMX3.FTZ R20, R20, R141, R179, !PT ;  /* 0x0000008d14147276 */ /* 0x000fe400078100b3 */
[----:B------:R-:W-:Y:S02]  /*4fb0*/  FSEL R175, R28, -INF , !P4 ;  /* 0xff8000001caf7808 */ /* 0x000fe40006000000 */
[----:B------:R-:W-:Y:S02]  /*4fc0*/  FMNMX3.FTZ R22, R22, R145, R181, !PT ;  /* 0x0000009116167276 */ /* 0x000fe400078100b5 */
[----:B------:R-:W-:Y:S02]  /*4fd0*/  ISETP.GE.AND P3, PT, R43, R214, PT ;  /* 0x000000d62b00720c */ /* 0x000fe40003f66270 */
[----:B------:R-:W-:-:S02]  /*4fe0*/  FSEL R32, R32, -INF , P0 ;  /* 0xff80000020207808 */ /* 0x000fc40000000000 */
[----:B------:R-:W-:Y:S02]  /*4ff0*/  ISETP.GE.AND P4, PT, R47, R214, PT ;  /* 0x000000d62f00720c */ /* 0x000fe40003f86270 */
[----:B------:R-:W-:Y:S02]  /*5000*/  FSEL R21, R21, -INF , P2 ;  /* 0xff80000015157808 */ /* 0x000fe40001000000 */
[----:B------:R-:W-:Y:S02]  /*5010*/  FSEL R23, R23, -INF , P1 ;  /* 0xff80000017177808 */ /* 0x000fe40000800000 */
[----:B------:R-:W-:Y:S02]  /*5020*/  ISETP.GE.AND P0, PT, R40, R215, PT ;  /* 0x000000d72800720c */ /* 0x000fe40003f06270 */
[----:B------:R-:W-:Y:S02]  /*5030*/  FMNMX3.FTZ R20, R20, R163, R177, !PT ;  /* 0x000000a314147276 */ /* 0x000fe400078100b1 */
[----:B------:R-:W-:-:S02]  /*5040*/  ISETP.GE.AND P2, PT, R44, R215, PT ;  /* 0x000000d72c00720c */ /* 0x000fc40003f46270 */
[----:B------:R-:W-:Y:S02]  /*5050*/  ISETP.GE.AND P1, PT, R42, R215, PT ;  /* 0x000000d72a00720c */ /* 0x000fe40003f26270 */
[----:B------:R-:W-:Y:S02]  /*5060*/  FMNMX3.FTZ R22, R22, R147, R175, !PT ;  /* 0x0000009316167276 */ /* 0x000fe400078100af */
[----:B------:R-:W-:Y:S02]  /*5070*/  FSEL R149, R32, -INF , !P3 ;  /* 0xff80000020957808 */ /* 0x000fe40005800000 */
[-C--:B------:R-:W-:Y:S02]  /*5080*/  ISETP.GE.AND P5, PT, R45, R214.reuse, PT ;  /* 0x000000d62d00720c */ /* 0x080fe40003fa6270 */
[----:B------:R-:W-:Y:S02]  /*5090*/  FSEL R171, R21, -INF , !P4 ;  /* 0xff80000015ab7808 */ /* 0x000fe40006000000 */
[----:B------:R-:W-:-:S02]  /*50a0*/  ISETP.GE.AND P3, PT, R40, R214, PT ;  /* 0x000000d62800720c */ /* 0x000fc40003f66270 */
[----:B------:R-:W-:Y:S02]  /*50b0*/  FSEL R18, R18, -INF , P0 ;  /* 0xff80000012127808 */ /* 0x000fe40000000000 */
[----:B------:R-:W-:Y:S02]  /*50c0*/  FMNMX3.FTZ R20, R20, R161, R167, !PT ;  /* 0x000000a114147276 */ /* 0x000fe400078100a7 */
[----:B------:R-:W-:Y:S02]  /*50d0*/  ISETP.GE.AND P4, PT, R44, R214, PT ;  /* 0x000000d62c00720c */ /* 0x000fe40003f86270 */
[----:B------:R-:W-:Y:S02]  /*50e0*/  FSEL R56, R56, -INF , P2 ;  /* 0xff80000038387808 */ /* 0x000fe40001000000 */
[----:B------:R-:W-:Y:S02]  /*50f0*/  FSEL R16, R16, -INF , P1 ;  /* 0xff80000010107808 */ /* 0x000fe40000800000 */
[----:B------:R-:W-:-:S02]  /*5100*/  FMNMX3.FTZ R22, R22, R169, R173, !PT ;  /* 0x000000a916167276 */ /* 0x000fc400078100ad */
[-C--:B------:R-:W-:Y:S02]  /*5110*/  ISETP.GE.AND P1, PT, R39, R215.reuse, PT ;  /* 0x000000d72700720c */ /* 0x080fe40003f26270 */
[----:B------:R-:W-:Y:S02]  /*5120*/  FSEL R153, R23, -INF , !P5 ;  /* 0xff80000017997808 */ /* 0x000fe40006800000 */
[----:B------:R-:W-:Y:S02]  /*5130*/  ISETP.GE.AND P2, PT, R41, R215, PT ;  /* 0x000000d72900720c */ /* 0x000fe40003f46270 */
[----:B------:R-:W-:Y:S02]  /*5140*/  FSEL R127, R18, -INF , !P3 ;  /* 0xff800000127f7808 */ /* 0x000fe40005800000 */
[----:B------:R-:W-:Y:S02]  /*5150*/  FMNMX3.FTZ R20, R20, R165, R159, !PT ;  /* 0x000000a514147276 */ /* 0x000fe4000781009f */
[----:B------:R-:W-:-:S02]  /*5160*/  ISETP.GE.AND P5, PT, R42, R214, PT ;  /* 0x000000d62a00720c */ /* 0x000fc40003fa6270 */
[----:B------:R-:W-:Y:S02]  /*5170*/  FSEL R151, R56, -INF , !P4 ;  /* 0xff80000038977808 */ /* 0x000fe40006000000 */
[----:B------:R-:W-:Y:S02]  /*5180*/  FMNMX3.FTZ R18, R22, R171, R155, !PT ;  /* 0x000000ab16127276 */ /* 0x000fe4000781009b */
[----:B------:R-:W-:Y:S02]  /*5190*/  FSEL R8, R8, -INF , P1 ;  /* 0xff80000008087808 */ /* 0x000fe40000800000 */
[-C--:B------:R-:W-:Y:S02]  /*51a0*/  ISETP.GE.AND P0, PT, R36, R215.reuse, PT ;  /* 0x000000d72400720c */ /* 0x080fe40003f06270 */
[----:B------:R-:W-:Y:S02]  /*51b0*/  ISETP.GE.AND P1, PT, R26, R215, PT ;  /* 0x000000d71a00720c */ /* 0x000fe40003f26270 */
[----:B------:R-:W-:-:S02]  /*51c0*/  ISETP.GE.AND P4, PT, R41, R214, PT ;  /* 0x000000d62900720c */ /* 0x000fc40003f86270 */
[----:B------:R-:W-:Y:S02]  /*51d0*/  FSEL R17, R17, -INF , P2 ;  /* 0xff80000011117808 */ /* 0x000fe40001000000 */
[----:B------:R-:W-:Y:S02]  /*51e0*/  FMNMX3.FTZ R20, R20, R157, R139, !PT ;  /* 0x0000009d14147276 */ /* 0x000fe4000781008b */
[----:B------:R-:W-:Y:S02]  /*51f0*/  FSEL R131, R16, -INF , !P5 ;  /* 0xff80000010837808 */ /* 0x000fe40006800000 */
[----:B------:R-:W-:Y:S02]  /*5200*/  ISETP.GE.AND P2, PT, R38, R215, PT ;  /* 0x000000d72600720c */ /* 0x000fe40003f46270 */
[----:B------:R-:W-:Y:S02]  /*5210*/  FMNMX3.FTZ R18, R18, R153, R151, !PT ;  /* 0x0000009912127276 */ /* 0x000fe40007810097 */
[----:B------:R-:W-:-:S02]  /*5220*/  FSEL R12, R12, -INF , P0 ;  /* 0xff8000000c0c7808 */ /* 0x000fc40000000000 */
[----:B------:R-:W-:Y:S02]  /*5230*/  FSEL R14, R14, -INF , P1 ;  /* 0xff8000000e0e7808 */ /* 0x000fe40000800000 */
[----:B------:R-:W-:Y:S02]  /*5240*/  FSEL R129, R17, -INF , !P4 ;  /* 0xff80000011817808 */ /* 0x000fe40006000000 */
[----:B------:R-:W-:Y:S02]  /*5250*/  FMNMX3.FTZ R16, R20, R137, R135, !PT ;  /* 0x0000008914107276 */ /* 0x000fe40007810087 */
[C---:B------:R-:W-:Y:S02]  /*5260*/  ISETP.GE.AND P0, PT, R6.reuse, R215, PT ;  /* 0x000000d70600720c */ /* 0x040fe40003f06270 */
[-C--:B------:R-:W-:Y:S02]  /*5270*/  ISETP.GE.AND P1, PT, R6, R214.reuse, PT ;  /* 0x000000d60600720c */ /* 0x080fe40003f26270 */
[----:B------:R-:W-:-:S02]  /*5280*/  ISETP.GE.AND P5, PT, R39, R214, PT ;  /* 0x000000d62700720c */ /* 0x000fc40003fa6270 */
[-C--:B------:R-:W-:Y:S02]  /*5290*/  ISETP.GE.AND P4, PT, R38, R214.reuse, PT ;  /* 0x000000d62600720c */ /* 0x080fe40003f86270 */
[----:B------:R-:W-:Y:S02]  /*52a0*/  FSEL R10, R10, -INF , P2 ;  /* 0xff8000000a0a7808 */ /* 0x000fe40001000000 */
[----:B------:R-:W-:Y:S02]  /*52b0*/  FMNMX3.FTZ R6, R18, R149, R131, !PT ;  /* 0x0000009512067276 */ /* 0x000fe40007810083 */
[----:B------:R-:W-:Y:S02]  /*52c0*/  FMNMX3.FTZ R16, R16, R133, R63, !PT ;  /* 0x0000008510107276 */ /* 0x000fe4000781003f */
[-C--:B------:R-:W-:Y:S02]  /*52d0*/  ISETP.GE.AND P3, PT, R36, R214.reuse, PT ;  /* 0x000000d62400720c */ /* 0x080fe40003f66270 */
[----:B------:R-:W-:-:S02]  /*52e0*/  ISETP.GE.AND P2, PT, R26, R214, PT ;  /* 0x000000d61a00720c */ /* 0x000fc40003f46270 */
[----:B------:R-:W-:Y:S02]  /*52f0*/  FSEL R125, R8, -INF , !P5 ;  /* 0xff800000087d7808 */ /* 0x000fe40006800000 */
[----:B------:R-:W-:Y:S02]  /*5300*/  FSEL R56, R10, -INF , !P4 ;  /* 0xff8000000a387808 */ /* 0x000fe40006000000 */
[----:B------:R-:W-:Y:S02]  /*5310*/  FMNMX3.FTZ R6, R6, R129, R127, !PT ;  /* 0x0000008106067276 */ /* 0x000fe4000781007f */
[----:B------:R-:W-:Y:S02]  /*5320*/  FMNMX3.FTZ R16, R16, R61, R59, !PT ;  /* 0x0000003d10107276 */ /* 0x000fe4000781003b */
        /* <DEDUP_REMOVED lines=22> */
[----:B---3--:R-:W-:Y:S02]  /*5490*/  FMUL.FTZ R60, R49, R52 ;  /* 0x00000034313c7220 */ /* 0x008fe40000410000 */
[----:B------:R-:W3:Y:S01]  /*54a0*/  LDSM.16.MT88.4 R76, [R192+0xd000] ;  /* 0x00d00000c04c783b */ /* 0x000ee20000004200 */
[----:B--2---:R-:W-:Y:S02]  /*54b0*/  FMNMX.FTZ R0, R17, R0, !PT ;  /* 0x0000000011007209 */ /* 0x004fe40007810000 */
[----:B------:R-:W-:Y:S01]  /*54c0*/  FSEL R60, R60, RZ, P0 ;  /* 0x000000ff3c3c7208 */ /* 0x000fe20000000000 */
[----:B------:R-:W-:Y:S01]  /*54d0*/  LDSM.16.MT88.4 R20, [R192+0x9400] ;  /* 0x00940000c014783b */ /* 0x000fe20000004200 */
[----:B------:R-:W-:Y:S01]  /*54e0*/  FSETP.NEU.FTZ.AND P0, PT, R0, -INF , PT ;  /* 0xff8000000000780b */ /* 0x000fe20003f1d000 */
[----:B------:R-:W-:-:S02]  /*54f0*/  FMUL.FTZ R58, R49, R0 ;  /* 0x00000000313a7220 */ /* 0x000fc40000410000 */
[-CC-:B------:R-:W-:Y:S01]  /*5500*/  FFMA.FTZ R46, R4, R49.reuse, -R60.reuse ;  /* 0x00000031042e7223 */ /* 0x180fe2000001083c */
[-CC-:B------:R-:W-:Y:S01]  /*5510*/  FFMA.FTZ R47, R37, R49.reuse, -R60.reuse ;  /* 0x00000031252f7223 */ /* 0x180fe2000001083c */
[----:B------:R-:W2:Y:S01]  /*5520*/  LDSM.16.MT88.4 R4, [R118+0xd000] ;  /* 0x00d000007604783b */ /* 0x000ea20000004200 */
[----:B------:R-:W-:Y:S01]  /*5530*/  FSEL R58, R58, RZ, P0 ;  /* 0x000000ff3a3a7208 */ /* 0x000fe20000000000 */
[-CC-:B------:R-:W-:Y:S01]  /*5540*/  FFMA.FTZ R45, R35, R49.reuse, -R60.reuse ;  /* 0x00000031232d7223 */ /* 0x180fe2000001083c */
[----:B------:R-:W-:-:S03]  /*5550*/  FFMA.FTZ R42, R19, R49, -R60 ;  /* 0x00000031132a7223 */ /* 0x000fc6000001083c */
[-CC-:B------:R-:W-:Y:S01]  /*5560*/  FFMA.FTZ R44, R24, R49.reuse, -R58.reuse ;  /* 0x00000031182c7223 */ /* 0x180fe2000001083a */
[-CC-:B------:R-:W-:Y:S01]  /*5570*/  FFMA.FTZ R43, R73, R49.reuse, -R58.reuse ;  /* 0x00000031492b7223 */ /* 0x180fe2000001083a */
[-CC-:B------:R-:W-:Y:S01]  /*5580*/  FFMA.FTZ R40, R71, R49.reuse, -R58.reuse ;  /* 0x0000003147287223 */ /* 0x180fe2000001083a */
[-C--:B------:R-:W-:Y:S01]  /*5590*/  FFMA.FTZ R39, R69, R49.reuse, -R58 ;  /* 0x0000003145277223 */ /* 0x080fe2000001083a */
[----:B------:R-:W-:Y:S01]  /*55a0*/  MUFU.EX2 R47, R47 ;  /* 0x0000002f002f7308 */ /* 0x000fe20000000800 */
[-CC-:B------:R-:W-:Y:S01]  /*55b0*/  FFMA.FTZ R35, R11, R49.reuse, -R60.reuse ;  /* 0x000000310b237223 */ /* 0x180fe2000001083c */
[-C--:B------:R-:W-:Y:S02]  /*55c0*/  FFMA.FTZ R34, R9, R49.reuse, -R60 ;  /* 0x0000003109227223 */ /* 0x080fe4000001083c */
[----:B------:R-:W4:Y:S01]  /*55d0*/  MUFU.EX2 R46, R46 ;  /* 0x0000002e002e7308 */ /* 0x000f220000000800 */
[----:B------:R-:W2:Y:S03]  /*55e0*/  LDSM.16.MT88.4 R8, [R118+0xb400] ;  /* 0x00b400007608783b */ /* 0x000ea60000004200 */
[----:B------:R-:W-:Y:S01]  /*55f0*/  MUFU.EX2 R45, R45 ;  /* 0x0000002d002d7308 */ /* 0x000fe20000000800 */
[-C--:B------:R-:W-:Y:S01]  /*5600*/  FFMA.FTZ R37, R33, R49.reuse, -R58 ;  /* 0x0000003121257223 */ /* 0x080fe2000001083a */
[-CC-:B------:R-:W-:Y:S01]  /*5610*/  FFMA.FTZ R41, R15, R49.reuse, -R60.reuse ;  /* 0x000000310f297223 */ /* 0x180fe2000001083c */
[-C--:B------:R-:W-:Y:S01]  /*5620*/  FFMA.FTZ R38, R13, R49.reuse, -R60 ;  /* 0x000000310d267223 */ /* 0x080fe2000001083c */
[----:B------:R-:W5:Y:S01]  /*5630*/  MUFU.EX2 R42, R42 ;  /* 0x0000002a002a7308 */ /* 0x000f620000000800 */
[-CC-:B------:R-:W-:Y:S01]  /*5640*/  FFMA.FTZ R36, R31, R49.reuse, -R58.reuse ;  /* 0x000000311f247223 */ /* 0x180fe2000001083a */
[--C-:B------:R-:W-:Y:S01]  /*5650*/  FFMA.FTZ R32, R25, R49, -R58.reuse ;  /* 0x0000003119207223 */ /* 0x100fe2000001083a */
[----:B------:R-:W2:Y:S01]  /*5660*/  LDSM.16.MT88.4 R16, [R118+0x9400] ;  /* 0x009400007610783b */ /* 0x000ea20000004200 */
[----:B------:R-:W-:Y:S04]  /*5670*/  MUFU.EX2 R44, R44 ;  /* 0x0000002c002c7308 */ /* 0x000fe80000000800 */
[----:B------:R-:W1:Y:S04]  /*5680*/  MUFU.EX2 R43, R43 ;  /* 0x0000002b002b7308 */ /* 0x000e680000000800 */
[----:B------:R-:W-:Y:S04]  /*5690*/  MUFU.EX2 R40, R40 ;  /* 0x0000002800287308 */ /* 0x000fe80000000800 */
[----:B------:R-:W3:Y:S01]  /*56a0*/  MUFU.EX2 R39, R39 ;  /* 0x0000002700277308 */ /* 0x000ee20000000800 */
        /* <DEDUP_REMOVED lines=8> */
[----:B---3--:R-:W-:Y:S02]  /*5730*/  F2FP.BF16.F32.PACK_AB R71, R39, R40 ;  /* 0x000000282747723e */ /* 0x008fe400000010ff */
[----:B------:R-:W-:Y:S01]  /*5740*/  MUFU.EX2 R35, R35 ;  /* 0x0000002300237308 */ /* 0x000fe20000000800 */
[----:B------:R-:W3:Y:S03]  /*5750*/  LDSM.16.MT88.4 R24, [R118+0xd400] ;  /* 0x00d400007618783b */ /* 0x000ee60000004200 */
[----:B------:R-:W-:Y:S01]  /*5760*/  MUFU.EX2 R34, R34 ;  /* 0x0000002200227308 */ /* 0x000fe20000000800 */
[C---:B------:R-:W-:Y:S03]  /*5770*/  HMMA.16816.F32.BF16 R88, R68.reuse, R84, RZ ;  /* 0x000000544458723c */ /* 0x040fe600000418ff */
[----:B------:R-:W-:Y:S04]  /*5780*/  MUFU.EX2 R37, R37 ;  /* 0x0000002500257308 */ /* 0x000fe80000000800 */
[----:B------:R-:W1:Y:S01]  /*5790*/  MUFU.EX2 R36, R36 ;  /* 0x0000002400247308 */ /* 0x000e620000000800 */
        /* <DEDUP_REMOVED lines=12> */
[----:B-1----:R-:W-:-:S02]  /*5860*/  F2FP.BF16.F32.PACK_AB R4, R38, R41 ;  /* 0x000000292604723e */ /* 0x002fc400000010ff */
[----:B------:R-:W-:-:S05]  /*5870*/  F2FP.BF16.F32.PACK_AB R5, R36, R37 ;  /* 0x000000252405723e */ /* 0x000fca00000010ff */
        /* <DEDUP_REMOVED lines=31> */
[C---:B-----5:R-:W-:Y:S08]  /*5a70*/  HMMA.16816.F32.BF16 R80, R4.reuse, R28, R80 ;  /* 0x0000001c0450723c */ /* 0x060ff00000041850 */
[C---:B------:R-:W-:Y:S01]  /*5a80*/  HMMA.16816.F32.BF16 R76, R4.reuse, R30, R76 ;  /* 0x0000001e044c723c */ /* 0x040fe2000004184c */
[----:B------:R-:W5:Y:S07]  /*5a90*/  LDSM.16.MT88.4 R28, [R192+0xd800] ;  /* 0x00d80000c01c783b */ /* 0x000f6e0000004200 */
[C---:B---3--:R-:W-:Y:S08]  /*5aa0*/  HMMA.16816.F32.BF16 R72, R4.reuse, R24, R72 ;  /* 0x000000180448723c */ /* 0x048ff00000041848 */
        /* <DEDUP_REMOVED lines=17> */
[C---:B----4-:R-:W-:Y:S01]  /*5bc0*/  HMMA.16816.F32.BF16 R104, R4.reuse, R16, R104 ;  /* 0x000000100468723c */ /* 0x050fe20000041868 */
[----:B------:R-:W-:Y:S04]  /*5bd0*/  MUFU.EX2 R143, R187 ;  /* 0x000000bb008f7308 */ /* 0x000fe80000000800 */
[----:B------:R-:W3:Y:S03]  /*5be0*/  MUFU.EX2 R124, R124 ;  /* 0x0000007c007c7308 */ /* 0x000ee60000000800 */
[C---:B------:R-:W-:Y:S01]  /*5bf0*/  HMMA.16816.F32.BF16 R100, R4.reuse, R18, R100 ;  /* 0x000000120464723c */ /* 0x040fe20000041864 */
[----:B------:R-:W4:Y:S01]  /*5c00*/  LDSM.16.MT88.4 R16, [R118+0x9c00] ;  /* 0x009c00007610783b */ /* 0x000f220000004200 */
[----:B------:R-:W-:Y:S04]  /*5c10*/  MUFU.EX2 R141, R183 ;  /* 0x000000b7008d7308 */ /* 0x000fe80000000800 */
[----:B------:R-:W3:Y:S02]  /*5c20*/  MUFU.EX2 R122, R122 ;  /* 0x0000007a007a7308 */ /* 0x000ee40000000800 */
        /* <DEDUP_REMOVED lines=13> */
[C---:B--2---:R-:W-:Y:S08]  /*5d00*/  HMMA.16816.F32.BF16 R72, R4.reuse, R24, R72 ;  /* 0x000000180448723c */ /* 0x044ff00000041848 */
[----:B------:R-:W-:Y:S01]  /*5d10*/  HMMA.16816.F32.BF16 R68, R4, R26, R68 ;  /* 0x0000001a0444723c */ /* 0x000fe20000041844 */
[----:B---3--:R-:W-:Y:S01]  /*5d20*/  F2FP.BF16.F32.PACK_AB R4, R124, R143 ;  /* 0x0000008f7c04723e */ /* 0x008fe200000010ff */
        /* <DEDUP_REMOVED lines=34> */
[----:B------:R-:W-:Y:S07]  /*5f50*/  LDSM.16.MT88.4 R28, [R192+0xe000] ;  /* 0x00e00000c01c783b */ /* 0x000fee0000004200 */
[C---:B--2---:R-:W-:Y:S08]  /*5f60*/  HMMA.16816.F32.BF16 R72, R4.reuse, R24, R72 ;  /* 0x000000180448723c */ /* 0x044ff00000041848 */
[----:B------:R-:W-:Y:S01]  /*5f70*/  HMMA.16816.F32.BF16 R68, R4, R26, R68 ;  /* 0x0000001a0444723c */ /* 0x000fe20000041844 */
[----:B---3--:R-:W-:Y:S01]  /*5f80*/  F2FP.BF16.F32.PACK_AB R4, R132, R163 ;  /* 0x000000a38404723e */ /* 0x008fe200000010ff */
[--C-:B------:R-:W-:Y:S01]  /*5f90*/  FFMA.FTZ R140, R167, R49, -R60.reuse ;  /* 0x00000031a78c7223 */ /* 0x100fe2000001083c */
[----:B------:R-:W-:Y:S01]  /*5fa0*/  F2FP.BF16.F32.PACK_AB R6, R130, R161 ;  /* 0x000000a18206723e */ /* 0x000fe200000010ff */
[----:B------:R-:W-:Y:S01]  /*5fb0*/  FFMA.FTZ R138, R159, R49, -R60 ;  /* 0x000000319f8a7223 */ /* 0x000fe2000001083c */
[----:B-1----:R-:W-:Y:S01]  /*5fc0*/  F2FP.BF16.F32.PACK_AB R5, R136, R169 ;  /* 0x000000a98805723e */ /* 0x002fe200000010ff */
        /* <DEDUP_REMOVED lines=17> */
[----:B------:R-:W-:Y:S04]  /*60e0*/  MUFU.EX2 R140, R140 ;  /* 0x0000008c008c7308 */ /* 0x000fe80000000800 */
[----:B------:R-:W4:Y:S02]  /*60f0*/  MUFU.EX2 R159, R165 ;  /* 0x000000a5009f7308 */ /* 0x000f240000000800 */
[C---:B------:R-:W-:Y:S02]  /*6100*/  HMMA.16816.F32.BF16 R112, R4.reuse, R20, R112 ;  /* 0x000000140470723c */ /* 0x040fe40000041870 */
[----:B------:R-:W-:Y:S04]  /*6110*/  MUFU.EX2 R138, R138 ;  /* 0x0000008a008a7308 */ /* 0x000fe80000000800 */
[----:B------:R-:W5:Y:S02]  /*6120*/  MUFU.EX2 R155, R157 ;  /* 0x0000009d009b7308 */ /* 0x000f640000000800 */
[C---:B------:R-:W-:Y:S01]  /*6130*/  HMMA.16816.F32.BF16 R108, R4.reuse, R22, R108 ;  /* 0x00000016046c723c */ /* 0x040fe2000004186c */
[----:B------:R-:W3:Y:S01]  /*6140*/  LDSM.16.MT88.4 R20, [R118+0xa400] ;  /* 0x00a400007614783b */ /* 0x000ee20000004200 */
        /* <DEDUP_REMOVED lines=14> */
[C---:B------:R-:W-:Y:S08]  /*6230*/  HMMA.16816.F32.BF16 R96, R4.reuse, R16, R96 ;  /* 0x000000100460723c */ /* 0x040ff00000041860 */
[----:B------:R-:W-:Y:S01]  /*6240*/  HMMA.16816.F32.BF16 R92, R4, R18, R92 ;  /* 0x00000012045c723c */ /* 0x000fe2000004185c */
[----:B------:R-:W2:Y:S01]  /*6250*/  LDSM.16.MT88.4 R16, [R118+0xa800] ;  /* 0x00a800007610783b */ /* 0x000ea20000004200 */
[----:B------:R-:W-:-:S06]  /*6260*/  FFMA.FTZ R146, R137, R49, -R60 ;  /* 0x0000003189927223 */ /* 0x000fcc000001083c */
[----:B---3--:R-:W-:Y:S01]  /*6270*/  HMMA.16816.F32.BF16 R88, R4, R12, R88 ;  /* 0x0000000c0458723c */ /* 0x008fe20000041858 */
[-C--:B------:R-:W-:Y:S01]  /*6280*/  FFMA.FTZ R148, R133, R49.reuse, -R60 ;  /* 0x0000003185947223 */ /* 0x080fe2000001083c */
[----:B------:R-:W-:-:S06]  /*6290*/  FFMA.FTZ R150, R129, R49, -R58 ;  /* 0x0000003181967223 */ /* 0x000fcc000001083a */
[C---:B------:R-:W-:Y:S01]  /*62a0*/  HMMA.16816.F32.BF16 R84, R4.reuse, R14, R84 ;  /* 0x0000000e0454723c */ /* 0x040fe20000041854 */
[----:B------:R-:W3:Y:S01]  /*62b0*/  LDSM.16.MT88.4 R12, [R118+0xc800] ;  /* 0x00c80000760c783b */ /* 0x000ee20000004200 */
[-C--:B------:R-:W-:Y:S01]  /*62c0*/  FFMA.FTZ R152, R125, R49.reuse, -R58 ;  /* 0x000000317d987223 */ /* 0x080fe2000001083a */
[-CC-:B------:R-:W-:Y:S01]  /*62d0*/  FFMA.FTZ R139, R139, R49.reuse, -R60.reuse ;  /* 0x000000318b8b7223 */ /* 0x180fe2000001083c */
[-C--:B------:R-:W-:Y:S01]  /*62e0*/  FFMA.FTZ R135, R135, R49.reuse, -R60 ;  /* 0x0000003187877223 */ /* 0x080fe2000001083c */
[-CC-:B------:R-:W-:Y:S01]  /*62f0*/  FFMA.FTZ R131, R131, R49.reuse, -R58.reuse ;  /* 0x0000003183837223 */ /* 0x180fe2000001083a */
[----:B------:R-:W-:Y:S01]  /*6300*/  FFMA.FTZ R127, R127, R49, -R58 ;  /* 0x000000317f7f7223 */ /* 0x000fe2000001083a */
[----:B------:R-:W-:Y:S01]  /*6310*/  MUFU.EX2 R137, R139 ;  /* 0x0000008b00897308 */ /* 0x000fe20000000800 */
[C---:B------:R-:W-:Y:S03]  /*6320*/  HMMA.16816.F32.BF16 R112, R4.reuse, R24, R112 ;  /* 0x000000180470723c */ /* 0x040fe60000041870 */
[----:B------:R-:W5:Y:S04]  /*6330*/  MUFU.EX2 R146, R146 ;  /* 0x0000009200927308 */ /* 0x000f680000000800 */
        /* <DEDUP_REMOVED lines=26> */
[----:B------:R-:W-:Y:S01]  /*64e0*/  FFMA.FTZ R225, R48, R49, -R58 ;  /* 0x0000003130e17223 */ /* 0x000fe2000001083a */
[----:B------:R-:W-:Y:S01]  /*64f0*/  FADD.FTZ R46, R47, R46 ;  /* 0x0000002e2f2e7221 */ /* 0x000fe20000010000 */
[----:B------:R-:W-:-:S04]  /*6500*/  FADD.FTZ R43, R44, R43 ;  /* 0x0000002b2c2b7221 */ /* 0x000fc80000010000 */
[----:B------:R-:W-:Y:S01]  /*6510*/  HMMA.16816.F32.BF16 R112, R4, R24, R112 ;  /* 0x000000180470723c */ /* 0x000fe20000041870 */
[-CC-:B------:R-:W-:Y:S01]  /*6520*/  FFMA.FTZ R24, R56, R49.reuse, -R58.reuse ;  /* 0x0000003138187223 */ /* 0x180fe2000001083a */
[----:B------:R-:W-:-:S06]  /*6530*/  FFMA.FTZ R25, R51, R49, -R58 ;  /* 0x0000003133197223 */ /* 0x000fcc000001083a */
[----:B------:R-:W-:Y:S01]  /*6540*/  HMMA.16816.F32.BF16 R108, R4, R26, R108 ;  /* 0x0000001a046c723c */ /* 0x000fe2000004186c */
[----:B------:R-:W-:Y:S01]  /*6550*/  FFMA.FTZ R26, R50, R49, -R58 ;  /* 0x00000031321a7223 */ /* 0x000fe2000001083a */
[----:B------:R-:W-:-:S06]  /*6560*/  FADD.FTZ R45, R45, R46 ;  /* 0x0000002e2d2d7221 */ /* 0x000fcc0000010000 */
[----:B------:R-:W-:Y:S01]  /*6570*/  HMMA.16816.F32.BF16 R96, R4, R20, R96 ;  /* 0x000000140460723c */ /* 0x000fe20000041860 */
[-CC-:B------:R-:W-:Y:S01]  /*6580*/  FFMA.FTZ R20, R63, R49.reuse, -R60.reuse ;  /* 0x000000313f147223 */ /* 0x180fe2000001083c */
[----:B------:R-:W-:-:S06]  /*6590*/  FFMA.FTZ R21, R61, R49, -R60 ;  /* 0x000000313d157223 */ /* 0x000fcc000001083c */
[C---:B------:R-:W-:Y:S01]  /*65a0*/  HMMA.16816.F32.BF16 R92, R4.reuse, R22, R92 ;  /* 0x00000016045c723c */ /* 0x040fe2000004185c */
[-CC-:B------:R-:W-:Y:S01]  /*65b0*/  FFMA.FTZ R22, R59, R49.reuse, -R60.reuse ;  /* 0x000000313b167223 */ /* 0x180fe2000001083c */
        /* <DEDUP_REMOVED lines=9> */
[----:B------:R-:W5:Y:S01]  /*6650*/  MUFU.EX2 R23, R23 ;  /* 0x0000001700177308 */ /* 0x000f620000000800 */
[----:B------:R-:W-:-:S03]  /*6660*/  FADD.FTZ R28, R39, R28 ;  /* 0x0000001c271c7221 */ /* 0x000fc60000010000 */
[----:B------:R-:W-:Y:S04]  /*6670*/  MUFU.EX2 R24, R24 ;  /* 0x0000001800187308 */ /* 0x000fe80000000800 */
[----:B------:R-:W3:Y:S04]  /*6680*/  MUFU.EX2 R25, R25 ;  /* 0x0000001900197308 */ /* 0x000ee80000000800 */
        /* <DEDUP_REMOVED lines=67> */
[----:B------:R-:W-:Y:S01]  /*6ac0*/  ISETP.GT.AND P0, PT, R166, R201, PT ;  /* 0x000000c9a600720c */ /* 0x000fe20003f04270 */
[----:B------:R-:W-:Y:S02]  /*6ad0*/  FADD.FTZ R11, R152, R11 ;  /* 0x0000000b980b7221 */ /* 0x000fe40000010000 */
[----:B------:R-:W-:Y:S02]  /*6ae0*/  FADD.FTZ R9, R148, R9 ;  /* 0x0000000994097221 */ /* 0x000fe40000010000 */
[----:B------:R-:W-:-:S02]  /*6af0*/  FADD.FTZ R24, R24, R11 ;  /* 0x0000000b18187221 */ /* 0x000fc40000010000 */
[----:B------:R-:W-:Y:S02]  /*6b00*/  FADD.FTZ R20, R20, R9 ;  /* 0x0000000914147221 */ /* 0x000fe40000010000 */
[----:B------:R-:W-:Y:S02]  /*6b10*/  FADD.FTZ R25, R25, R24 ;  /* 0x0000001819197221 */ /* 0x000fe40000010000 */
[----:B------:R-:W-:Y:S01]  /*6b20*/  FADD.FTZ R21, R21, R20 ;  /* 0x0000001415157221 */ /* 0x000fe20000010000 */
[----:B------:R-:W-:Y:S01]  /*6b30*/  HMMA.16816.F32.BF16 R84, R4, R14, R84 ;  /* 0x0000000e0454723c */ /* 0x000fe20000041854 */
[----:B------:R-:W-:Y:S01]  /*6b40*/  FADD.FTZ R26, R26, R25 ;  /* 0x000000191a1a7221 */ /* 0x000fe20000010000 */
[----:B------:R-:W-:Y:S01]  /*6b50*/  BSSY B2, `(.L_x_5473) ;  /* 0x00004ea000027945 */ /* 0x000fe20003800000 */
[----:B------:R-:W-:Y:S02]  /*6b60*/  FADD.FTZ R22, R22, R21 ;  /* 0x0000001516167221 */ /* 0x000fe40000010000 */
[----:B------:R-:W-:-:S03]  /*6b70*/  FADD.FTZ R225, R225, R26 ;  /* 0x0000001ae1e17221 */ /* 0x000fc60000010000 */
[----:B-1----:R-:W-:Y:S01]  /*6b80*/  HMMA.16816.F32.BF16 R72, R4, R16, R72 ;  /* 0x000000100448723c */ /* 0x002fe20000041848 */
        /* <DEDUP_REMOVED lines=71> */
.L_x_5476:
        /* <DEDUP_REMOVED lines=8> */
.L_x_5477:
[----:B------:R-:W-:Y:S05]  /*7080*/  BSYNC.RECONVERGENT B0 ;  /* 0x0000000000007941 */ /* 0x000fea0003800200 */
.L_x_5475:
        /* <DEDUP_REMOVED lines=24> */
[----:B------:R-:W-:Y:S01]  /*7210*/  ISETP.GT.AND P0, PT, R166, R201, PT ;  /* 0x000000c9a600720c */ /* 0x000fe20003f04270 */
[----:B------:R-:W-:Y:S02]  /*7220*/  BSSY.RECONVERGENT B1, `(.L_x_5478) ;  /* 0x000017c000017945 */ /* 0x000fe40003800200 */
[----:B------:R-:W-:Y:S04]  /*7230*/  LDSM.16.M88.4 R40, [R195] ;  /* 0x00000000c328783b */ /* 0x000fe80000000200 */
        /* <DEDUP_REMOVED lines=148> */
[----:B------:R-:W-:-:S05]  /*7b80*/  FMUL.FTZ R133, R133, R165 ;  /* 0x000000a585857220 */ /* 0x000fca0000410000 */
[----:B------:R-:W-:Y:S01]  /*7b90*/  HMMA.16816.F32.BF16 R60, R36, R14, R60 ;  /* 0x0000000e243c723c */ /* 0x000fe2000004183c */
[----:B------:R-:W3:Y:S01]  /*7ba0*/  LDSM.16.M88.4 R12, [R194+0x8800] ;  /* 0x00880000c20c783b */ /* 0x000ee20000000200 */
[----:B------:R-:W1:Y:S01]  /*7bb0*/  MUFU.TANH R133, R133 ;  /* 0x0000008500857308 */ /* 0x000e620000002400 */
[-C--:B------:R-:W-:Y:S01]  /*7bc0*/  FMUL.FTZ R129, R129, R165.reuse ;  /* 0x000000a581817220 */ /* 0x080fe20000410000 */
[-C--:B------:R-:W-:Y:S01]  /*7bd0*/  FMUL.FTZ R130, R130, R165.reuse ;  /* 0x000000a582827220 */ /* 0x080fe20000410000 */
[----:B------:R-:W-:-:S03]  /*7be0*/  FMUL.FTZ R128, R128, R165 ;  /* 0x000000a580807220 */ /* 0x000fc60000410000 */
[C---:B------:R-:W-:Y:S02]  /*7bf0*/  HMMA.16816.F32.BF16 R124, R8.reuse, R32, R124 ;  /* 0x00000020087c723c */ /* 0x040fe4000004187c */
[----:B------:R-:W1:Y:S06]  /*7c00*/  MUFU.TANH R129, R129 ;  /* 0x0000008100817308 */ /* 0x000e6c0000002400 */
[----:B------:R-:W-:Y:S01]  /*7c10*/  HMMA.16816.F32.BF16 R120, R8, R34, R120 ;  /* 0x000000220878723c */ /* 0x000fe20000041878 */
[----:B------:R-:W1:Y:S01]  /*7c20*/  LDSM.16.M88.4 R32, [R119+0x6c00] ;  /* 0x006c00007720783b */ /* 0x000e620000000200 */
[----:B------:R-:W1:Y:S06]  /*7c30*/  MUFU.TANH R130, R130 ;  /* 0x0000008200827308 */ /* 0x000e6c0000002400 */
[C---:B-----5:R-:W-:Y:S08]  /*7c40*/  HMMA.16816.F32.BF16 R56, R36.reuse, R4, R56 ;  /* 0x000000042438723c */ /* 0x060ff00000041838 */
        /* <DEDUP_REMOVED lines=30> */
[C---:B------:R-:W-:Y:S01]  /*7e30*/  HMMA.16816.F32.BF16 R136, R8.reuse, R142, R136 ;  /* 0x0000008e0888723c */ /* 0x040fe20000041888 */
[-C--:B------:R-:W-:Y:S01]  /*7e40*/  FMUL.FTZ R143, R157, R165.reuse ;  /* 0x000000a59d8f7220 */ /* 0x080fe20000410000 */
[-C--:B------:R-:W-:Y:S01]  /*7e50*/  FMUL.FTZ R142, R158, R165.reuse ;  /* 0x000000a59e8e7220 */ /* 0x080fe20000410000 */
[-C--:B------:R-:W-:Y:S01]  /*7e60*/  FMUL.FTZ R158, R131, R165.reuse ;  /* 0x000000a5839e7220 */ /* 0x080fe20000410000 */
[-C--:B------:R-:W-:Y:S01]  /*7e70*/  FMUL.FTZ R131, R124, R165.reuse ;  /* 0x000000a57c837220 */ /* 0x080fe20000410000 */
[-C--:B------:R-:W-:Y:S02]  /*7e80*/  FMUL.FTZ R124, R126, R165.reuse ;  /* 0x000000a57e7c7220 */ /* 0x080fe40000410000 */
        /* <DEDUP_REMOVED lines=20> */
[----:B------:R-:W4:Y:S01]  /*7fd0*/  MUFU.TANH R142, R142 ;  /* 0x0000008e008e7308 */ /* 0x000f220000002400 */
[-C--:B------:R-:W-:Y:S01]  /*7fe0*/  FMUL.FTZ R32, R60, R165.reuse ;  /* 0x000000a53c207220 */ /* 0x080fe20000410000 */
[-C--:B------:R-:W-:Y:S01]  /*7ff0*/  FMUL.FTZ R24, R61, R165.reuse ;  /* 0x000000a53d187220 */ /* 0x080fe20000410000 */
[-C--:B------:R-:W-:Y:S01]  /*8000*/  FMUL.FTZ R18, R62, R165.reuse ;  /* 0x000000a53e127220 */ /* 0x080fe20000410000 */
[----:B------:R-:W-:-:S02]  /*8010*/  FMUL.FTZ R4, R63, R165 ;  /* 0x000000a53f047220 */ /* 0x000fc40000410000 */
[C---:B---3--:R-:W-:Y:S02]  /*8020*/  HMMA.16816.F32.BF16 R44, R8.reuse, R12, R44 ;  /* 0x0000000c082c723c */ /* 0x048fe4000004182c */
[----:B------:R-:W3:Y:S01]  /*8030*/  MUFU.TANH R156, R156 ;  /* 0x0000009c009c7308 */ /* 0x000ee20000002400 */
[-C--:B------:R-:W-:Y:S01]  /*8040*/  FMUL.FTZ R25, R56, R165.reuse ;  /* 0x000000a538197220 */ /* 0x080fe20000410000 */
[-C--:B------:R-:W-:Y:S01]  /*8050*/  FMUL.FTZ R26, R57, R165.reuse ;  /* 0x000000a5391a7220 */ /* 0x080fe20000410000 */
[-C--:B------:R-:W-:Y:S01]  /*8060*/  FMUL.FTZ R19, R58, R165.reuse ;  /* 0x000000a53a137220 */ /* 0x080fe20000410000 */
[-C--:B------:R-:W-:Y:S02]  /*8070*/  FMUL.FTZ R5, R59, R165.reuse ;  /* 0x000000a53b057220 */ /* 0x080fe40000410000 */
[----:B------:R-:W-:Y:S02]  /*8080*/  HMMA.16816.F32.BF16 R40, R8, R14, R40 ;  /* 0x0000000e0828723c */ /* 0x000fe40000041828 */
        /* <DEDUP_REMOVED lines=55> */
[C---:B------:R-:W-:Y:S01]  /*8400*/  IADD3 R8, PT, PT, R116.reuse, -0x80, RZ ;  /* 0xffffff8074087810 */ /* 0x040fe20007ffe0ff */
[----:B------:R-:W-:-:S03]  /*8410*/  VIADD R116, R116, 0xffffff00 ;  /* 0xffffff0074747836 */ /* 0x000fc60000000000 */
[----:B------:R-:W-:Y:S02]  /*8420*/  IABS R15, R8 ;  /* 0x00000008000f7213 */ /* 0x000fe40000000000 */
[----:B------:R-:W-:Y:S02]  /*8430*/  IABS R20, R116 ;  /* 0x0000007400147213 */ /* 0x000fe40000000000 */
[-C--:B--2---:R-:W-:Y:S02]  /*8440*/  IABS R11, R13.reuse ;  /* 0x0000000d000b7213 */ /* 0x084fe40000000000 */
[-C--:B------:R-:W-:Y:S02]  /*8450*/  IABS R21, R13.reuse ;  /* 0x0000000d00157213 */ /* 0x080fe40000000000 */
[----:B------:R-:W2:Y:S01]  /*8460*/  I2F.RP R33, R11 ;  /* 0x0000000b00217306 */ /* 0x000ea20000209400 */
[----:B------:R-:W-:Y:S02]  /*8470*/  LOP3.LUT R116, R116, R13, RZ, 0x3c, !PT ;  /* 0x0000000d74747212 */ /* 0x000fe400078e3cff */
[----:B------:R-:W-:-:S02]  /*8480*/  IADD3 R21, PT, PT, RZ, -R21, RZ ;  /* 0x80000015ff157210 */ /* 0x000fc40007ffe0ff */
        /* <DEDUP_REMOVED lines=33> */
[C---:B-1----:R-:W-:Y:S02]  /*86a0*/  IMAD.WIDE R40, R15.reuse, 0x4, R226 ;  /* 0x000000040f287825 */ /* 0x042fe400078e02e2 */
        /* <DEDUP_REMOVED lines=18> */
.L_x_5481:
        /* <DEDUP_REMOVED lines=8> */
.L_x_5482:
[----:B------:R-:W-:Y:S05]  /*8850*/  BSYNC.RECONVERGENT B0 ;  /* 0x0000000000007941 */ /* 0x000fea0003800200 */
.L_x_5480:
        /* <DEDUP_REMOVED lines=24> */
.L_x_5479:
[----:B------:R-:W-:Y:S05]  /*89e0*/  BSYNC.RECONVERGENT B1 ;  /* 0x0000000000017941 */ /* 0x000fea0003800200 */
.L_x_5478:
[----:B-1----:R-:W3:Y:S01]  /*89f0*/  LD.E R128, desc[UR4][R2.64+0xdc] ;  /* 0x0000dc0402807980 */ /* 0x002ee2000c101900 */
[----:B--2---:R-:W-:-:S04]  /*8a00*/  IMAD R23, R164, 0x80, R53 ;  /* 0x00000080a4177824 */ /* 0x004fc800078e0235 */
[C---:B------:R-:W-:Y:S02]  /*8a10*/  VIADD R11, R23.reuse, 0xffffff00 ;  /* 0xffffff00170b7836 */ /* 0x040fe40000000000 */
[----:B------:R-:W-:-:S03]  /*8a20*/  VIADD R8, R23, 0xffffff01 ;  /* 0xffffff0117087836 */ /* 0x000fc60000000000 */
[C---:B------:R-:W-:Y:S02]  /*8a30*/  ISETP.GE.AND P2, PT, R11.reuse, R217, PT ;  /* 0x000000d90b00720c */ /* 0x040fe40003f46270 */
[C---:B------:R-:W-:Y:S02]  /*8a40*/  ISETP.GE.AND P5, PT, R11.reuse, R216, PT ;  /* 0x000000d80b00720c */ /* 0x040fe40003fa6270 */
[C---:B------:R-:W-:Y:S02]  /*8a50*/  ISETP.GE.AND P1, PT, R11.reuse, R215, PT ;  /* 0x000000d70b00720c */ /* 0x040fe40003f26270 */
[----:B------:R-:W-:Y:S01]  /*8a60*/  ISETP.GE.AND P4, PT, R11, R214, PT ;  /* 0x000000d60b00720c */ /* 0x000fe20003f86270 */
[C---:B------:R-:W-:Y:S01]  /*8a70*/  VIADD R123, R23.reuse, 0xffffff09 ;  /* 0xffffff09177b7836 */ /* 0x040fe20000000000 */
[----:B------:R-:W-:Y:S02]  /*8a80*/  FSEL R11, R148, -INF , P2 ;  /* 0xff800000940b7808 */ /* 0x000fe40001000000 */
[C---:B------:R-:W-:Y:S01]  /*8a90*/  ISETP.GE.AND P2, PT, R8.reuse, R217, PT ;  /* 0x000000d90800720c */ /* 0x040fe20003f46270 */
[C---:B------:R-:W-:Y:S01]  /*8aa0*/  VIADD R126, R23.reuse, 0xffffff08 ;  /* 0xffffff08177e7836 */ /* 0x040fe20000000000 */
        /* <DEDUP_REMOVED lines=118> */
[C---:B------:R-:W-:Y:S01]  /*9210*/  VIADD R22, R23.reuse, 0xffffff71 ;  /* 0xffffff7117167836 */ /* 0x040fe20000000000 */
[-C--:B------:R-:W-:Y:S02]  /*9220*/  ISETP.GE.AND P4, PT, R42, R216.reuse, PT ;  /* 0x000000d82a00720c */ /* 0x080fe40003f86270 */
[----:B------:R-:W-:Y:S02]  /*9230*/  ISETP.GE.AND P6, PT, R36, R216, PT ;  /* 0x000000d82400720c */ /* 0x000fe40003fc6270 */
[----:B------:R-:W-:Y:S02]  /*9240*/  FSEL R26, R26, -INF , P2 ;  /* 0xff8000001a1a7808 */ /* 0x000fe40001000000 */
[----:B------:R-:W-:Y:S01]  /*9250*/  ISETP.GE.AND P2, PT, R34, R217, PT ;  /* 0x000000d92200720c */ /* 0x000fe20003f46270 */
[----:B------:R-:W-:Y:S01]  /*9260*/  VIADD R33, R23, 0xffffff70 ;  /* 0xffffff7017217836 */ /* 0x000fe20000000000 */
[----:B------:R-:W-:-:S02]  /*9270*/  FSEL R25, R25, -INF , P1 ;  /* 0xff80000019197808 */ /* 0x000fc40000800000 */
[----:B------:R-:W-:Y:S01]  /*9280*/  ISETP.GE.AND P1, PT, R35, R217, PT ;  /* 0x000000d92300720c */ /* 0x000fe20003f26270 */
[C---:B------:R-:W-:Y:S01]  /*9290*/  VIADD R20, R23.reuse, 0xffffff78 ;  /* 0xffffff7817147836 */ /* 0x040fe20000000000 */
        /* <DEDUP_REMOVED lines=143> */
[----:B------:R-:W-:Y:S01]  /*9b90*/  FMNMX3.FTZ R4, R4, R165, R163, !PT ;  /* 0x000000a504047276 */ /* 0x000fe200078100a3 */
[----:B------:R-:W-:Y:S01]  /*9ba0*/  LDSM.16.MT88.4 R28, [R192+0xb000] ;  /* 0x00b00000c01c783b */ /* 0x000fe20000004200 */
        /* <DEDUP_REMOVED lines=97> */
[-CC-:B------:R-:W-:Y:S01]  /*a1c0*/  FFMA.FTZ R91, R51, R128.reuse, -R126.reuse ;  /* 0x00000080335b7223 */ /* 0x180fe2000001087e */
[-C--:B------:R-:W-:Y:S01]  /*a1d0*/  FFMA.FTZ R88, R49, R128.reuse, -R126 ;  /* 0x0000008031587223 */ /* 0x080fe2000001087e */
[----:B------:R-:W-:Y:S01]  /*a1e0*/  FFMA.FTZ R90, R48, R128, -R121 ;  /* 0x00000080305a7223 */ /* 0x000fe20000010879 */
[-C--:B------:R-:W-:Y:S01]  /*a1f0*/  FMUL.FTZ R24, R96, R138.reuse ;  /* 0x0000008a60187220 */ /* 0x080fe20000410000 */
[----:B------:R-:W2:Y:S01]  /*a200*/  LDSM.16.MT88.4 R48, [R192+0xb400] ;  /* 0x00b40000c030783b */ /* 0x000ea20000004200 */
[----:B------:R-:W-:Y:S01]  /*a210*/  FMUL.FTZ R25, R97, R138 ;  /* 0x0000008a61197220 */ /* 0x000fe20000410000 */
[-C--:B------:R-:W-:Y:S01]  /*a220*/  FMUL.FTZ R26, R98, R0.reuse ;  /* 0x00000000621a7220 */ /* 0x080fe20000410000 */
[----:B------:R-:W-:Y:S01]  /*a230*/  FMUL.FTZ R27, R99, R0 ;  /* 0x00000000631b7220 */ /* 0x000fe20000410000 */
[-C--:B------:R-:W-:Y:S01]  /*a240*/  FMUL.FTZ R92, R92, R138.reuse ;  /* 0x0000008a5c5c7220 */ /* 0x080fe20000410000 */
[----:B------:R-:W-:Y:S01]  /*a250*/  FMUL.FTZ R93, R93, R138 ;  /* 0x0000008a5d5d7220 */ /* 0x000fe20000410000 */
[-C--:B------:R-:W-:Y:S01]  /*a260*/  FMUL.FTZ R94, R94, R0.reuse ;  /* 0x000000005e5e7220 */ /* 0x080fe20000410000 */
[----:B------:R-:W-:-:S03]  /*a270*/  FMUL.FTZ R95, R95, R0 ;  /* 0x000000005f5f7220 */ /* 0x000fc60000410000 */
[----:B------:R-:W-:Y:S01]  /*a280*/  HMMA.16816.F32.BF16 R24, R4, R28, R24 ;  /* 0x0000001c0418723c */ /* 0x000fe20000041818 */
[----:B------:R-:W-:Y:S01]  /*a290*/  FMUL.FTZ R65, R73, R138 ;  /* 0x0000008a49417220 */ /* 0x000fe20000410000 */
[-C--:B------:R-:W-:Y:S01]  /*a2a0*/  FMUL.FTZ R66, R74, R0.reuse ;  /* 0x000000004a427220 */ /* 0x080fe20000410000 */
[----:B------:R-:W-:Y:S01]  /*a2b0*/  FMUL.FTZ R67, R75, R0 ;  /* 0x000000004b437220 */ /* 0x000fe20000410000 */
[----:B------:R-:W-:-:S04]  /*a2c0*/  FFMA.FTZ R89, R59, R128, -R126 ;  /* 0x000000803b597223 */ /* 0x000fc8000001087e */
[C---:B------:R-:W-:Y:S01]  /*a2d0*/  HMMA.16816.F32.BF16 R28, R4.reuse, R30, R92 ;  /* 0x0000001e041c723c */ /* 0x040fe2000004185c */
[--C-:B------:R-:W-:Y:S01]  /*a2e0*/  FFMA.FTZ R95, R64, R128, -R121.reuse ;  /* 0x00000080405f7223 */ /* 0x100fe20000010879 */
[----:B------:R-:W-:Y:S01]  /*a2f0*/  FMUL.FTZ R64, R72, R138 ;  /* 0x0000008a48407220 */ /* 0x000fe20000410000 */
[-CC-:B------:R-:W-:Y:S01]  /*a300*/  FFMA.FTZ R92, R57, R128.reuse, -R126.reuse ;  /* 0x00000080395c7223 */ /* 0x180fe2000001087e */
[-CC-:B------:R-:W-:Y:S01]  /*a310*/  FFMA.FTZ R93, R186, R128.reuse, -R121.reuse ;  /* 0x00000080ba5d7223 */ /* 0x180fe20000010879 */
[--C-:B------:R-:W-:Y:S01]  /*a320*/  FFMA.FTZ R184, R184, R128, -R121.reuse ;  /* 0x00000080b8b87223 */ /* 0x100fe20000010879 */
[----:B------:R-:W-:Y:S01]  /*a330*/  MUFU.EX2 R89, R89 ;  /* 0x0000005900597308 */ /* 0x000fe20000000800 */
[-C--:B------:R-:W-:Y:S01]  /*a340*/  FMUL.FTZ R40, R80, R138.reuse ;  /* 0x0000008a50287220 */ /* 0x080fe20000410000 */
[----:B------:R-:W-:Y:S01]  /*a350*/  FMUL.FTZ R41, R81, R138 ;  /* 0x0000008a51297220 */ /* 0x000fe20000410000 */
[-C--:B------:R-:W-:Y:S01]  /*a360*/  FMUL.FTZ R42, R82, R0.reuse ;  /* 0x00000000522a7220 */ /* 0x080fe20000410000 */
[----:B------:R-:W3:Y:S01]  /*a370*/  MUFU.EX2 R92, R92 ;  /* 0x0000005c005c7308 */ /* 0x000ee20000000800 */
[----:B------:R-:W-:Y:S01]  /*a380*/  FMUL.FTZ R43, R83, R0 ;  /* 0x00000000532b7220 */ /* 0x000fe20000410000 */
[-C--:B------:R-:W-:Y:S01]  /*a390*/  FMUL.FTZ R76, R76, R138.reuse ;  /* 0x0000008a4c4c7220 */ /* 0x080fe20000410000 */
[----:B------:R-:W-:Y:S01]  /*a3a0*/  FMUL.FTZ R77, R77, R138 ;  /* 0x0000008a4d4d7220 */ /* 0x000fe20000410000 */
[----:B------:R-:W-:Y:S01]  /*a3b0*/  MUFU.EX2 R91, R91 ;  /* 0x0000005b005b7308 */ /* 0x000fe20000000800 */
[-C--:B------:R-:W-:Y:S01]  /*a3c0*/  FMUL.FTZ R78, R78, R0.reuse ;  /* 0x000000004e4e7220 */ /* 0x080fe20000410000 */
[----:B------:R-:W-:Y:S01]  /*a3d0*/  FMUL.FTZ R79, R79, R0 ;  /* 0x000000004f4f7220 */ /* 0x000fe20000410000 */
[C---:B-1----:R-:W-:Y:S01]  /*a3e0*/  HMMA.16816.F32.BF16 R64, R4.reuse, R84, R64 ;  /* 0x000000540440723c */ /* 0x042fe20000041840 */
[----:B------:R-:W1:Y:S01]  /*a3f0*/  MUFU.EX2 R88, R88 ;  /* 0x0000005800587308 */ /* 0x000e620000000800 */
[----:B------:R-:W4:Y:S03]  /*a400*/  LDSM.16.MT88.4 R56, [R118+0x9400] ;  /* 0x009400007638783b */ /* 0x000f260000004200 */
        /* <DEDUP_REMOVED lines=12> */
[----:B------:R-:W2:Y:S01]  /*a4d0*/  MUFU.EX2 R84, R184 ;  /* 0x000000b800547308 */ /* 0x000ea20000000800 */
[C---:B------:R-:W-:Y:S01]  /*a4e0*/  HMMA.16816.F32.BF16 R40, R4.reuse, R44, R40 ;  /* 0x0000002c0428723c */ /* 0x040fe20000041828 */
        /* <DEDUP_REMOVED lines=8> */
[----:B---3--:R-:W-:Y:S01]  /*a570*/  F2FP.BF16.F32.PACK_AB R76, R92, R89 ;  /* 0x000000595c4c723e */ /* 0x008fe200000010ff */
[-C--:B------:R-:W-:Y:S01]  /*a580*/  FMUL.FTZ R68, R68, R138.reuse ;  /* 0x0000008a44447220 */ /* 0x080fe20000410000 */
[----:B-1----:R-:W-:Y:S01]  /*a590*/  F2FP.BF16.F32.PACK_AB R78, R88, R91 ;  /* 0x0000005b584e723e */ /* 0x002fe200000010ff */
[----:B------:R-:W-:Y:S01]  /*a5a0*/  FMUL.FTZ R69, R69, R138 ;  /* 0x0000008a45457220 */ /* 0x000fe20000410000 */
[----:B-----5:R-:W-:Y:S01]  /*a5b0*/  F2FP.BF16.F32.PACK_AB R77, R95, R90 ;  /* 0x0000005a5f4d723e */ /* 0x020fe200000010ff */
[-C--:B------:R-:W-:Y:S01]  /*a5c0*/  FMUL.FTZ R70, R70, R0.reuse ;  /* 0x0000000046467220 */ /* 0x080fe20000410000 */
[----:B--2---:R-:W-:Y:S01]  /*a5d0*/  F2FP.BF16.F32.PACK_AB R79, R84, R93 ;  /* 0x0000005d544f723e */ /* 0x004fe200000010ff */
[----:B------:R-:W-:Y:S01]  /*a5e0*/  HMMA.16816.F32.BF16 R16, R4, R20, R16 ;  /* 0x000000140410723c */ /* 0x000fe20000041810 */
        /* <DEDUP_REMOVED lines=14> */
[C---:B----4-:R-:W-:Y:S01]  /*a6d0*/  HMMA.16816.F32.BF16 R16, R76.reuse, R56, R16 ;  /* 0x000000384c10723c */ /* 0x050fe20000041810 */
        /* <DEDUP_REMOVED lines=31> */
[----:B------:R-:W4:Y:S01]  /*a8d0*/  LDSM.16.MT88.4 R60, [R118+0x9800] ;  /* 0x00980000763c783b */ /* 0x000f220000004200 */
[----:B------:R-:W-:Y:S03]  /*a8e0*/  MUFU.EX2 R86, R86 ;  /* 0x0000005600567308 */ /* 0x000fe60000000800 */
[----:B------:R-:W-:Y:S03]  /*a8f0*/  LDSM.16.MT88.4 R72, [R192+0x9800] ;  /* 0x00980000c048783b */ /* 0x000fe60000004200 */
[C---:B------:R-:W-:Y:S01]  /*a900*/  HMMA.16816.F32.BF16 R4, R76.reuse, R50, R4 ;  /* 0x000000324c04723c */ /* 0x040fe20000041804 */
[----:B------:R-:W5:Y:S01]  /*a910*/  LDSM.16.MT88.4 R48, [R192+0xd800] ;  /* 0x00d80000c030783b */ /* 0x000f620000004200 */
[----:B------:R-:W3:Y:S01]  /*a920*/  MUFU.EX2 R87, R87 ;  /* 0x0000005700577308 */ /* 0x000ee20000000800 */
[-CC-:B------:R-:W-:Y:S01]  /*a930*/  FFMA.FTZ R150, R150, R128.reuse, -R121.reuse ;  /* 0x0000008096967223 */ /* 0x180fe20000010879 */
[-CC-:B------:R-:W-:Y:S01]  /*a940*/  FFMA.FTZ R145, R145, R128.reuse, -R126.reuse ;  /* 0x0000008091917223 */ /* 0x180fe2000001087e */
[-C--:B------:R-:W-:Y:S01]  /*a950*/  FFMA.FTZ R139, R139, R128.reuse, -R126 ;  /* 0x000000808b8b7223 */ /* 0x080fe2000001087e */
[----:B------:R-:W3:Y:S01]  /*a960*/  MUFU.EX2 R85, R85 ;  /* 0x0000005500557308 */ /* 0x000ee20000000800 */
[----:B------:R-:W-:Y:S01]  /*a970*/  FFMA.FTZ R144, R144, R128, -R121 ;  /* 0x0000008090907223 */ /* 0x000fe20000010879 */
[C---:B--2---:R-:W-:Y:S01]  /*a980*/  HMMA.16816.F32.BF16 R40, R76.reuse, R68, R40 ;  /* 0x000000444c28723c */ /* 0x044fe20000041828 */
[----:B-1----:R-:W-:Y:S01]  /*a990*/  F2FP.BF16.F32.PACK_AB R69, R99, R96 ;  /* 0x000000606345723e */ /* 0x002fe200000010ff */
[----:B------:R-:W-:Y:S01]  /*a9a0*/  FFMA.FTZ R138, R228, R138, R127 ;  /* 0x0000008ae48a7223 */ /* 0x000fe2000001007f */
[----:B------:R-:W-:Y:S01]  /*a9b0*/  FFMA.FTZ R225, R225, R0, R122 ;  /* 0x00000000e1e17223 */ /* 0x000fe2000001007a */
[----:B------:R-:W-:Y:S04]  /*a9c0*/  LDSM.16.MT88.4 R108, [R192+0xac00] ;  /* 0x00ac0000c06c783b */ /* 0x000fe80000004200 */
[----:B------:R-:W-:Y:S01]  /*a9d0*/  HMMA.16816.F32.BF16 R44, R76, R70, R44 ;  /* 0x000000464c2c723c */ /* 0x000fe2000004182c */
[----:B---3--:R-:W-:Y:S01]  /*a9e0*/  F2FP.BF16.F32.PACK_AB R68, R87, R86 ;  /* 0x000000565744723e */ /* 0x008fe200000010ff */
[----:B------:R-:W-:Y:S01]  /*a9f0*/  FFMA.FTZ R159, R162, R128, -R121 ;  /* 0x00000080a29f7223 */ /* 0x000fe20000010879 */
[----:B------:R-:W-:Y:S01]  /*aa00*/  F2FP.BF16.F32.PACK_AB R71, R98, R97 ;  /* 0x000000616247723e */ /* 0x000fe200000010ff */
[----:B------:R-:W-:Y:S01]  /*aa10*/  MUFU.EX2 R160, R160 ;  /* 0x000000a000a07308 */ /* 0x000fe20000000800 */
[----:B------:R-:W-:Y:S01]  /*aa20*/  F2FP.BF16.F32.PACK_AB R70, R85, R94 ;  /* 0x0000005e5546723e */ /* 0x000fe200000010ff */
[----:B------:R-:W-:Y:S06]  /*aa30*/  LDSM.16.MT88.4 R76, [R192+0x9c00] ;  /* 0x009c0000c04c783b */ /* 0x000fec0000004200 */
        /* <DEDUP_REMOVED lines=10> */
[----:B------:R-:W-:Y:S04]  /*aae0*/  MUFU.EX2 R156, R156 ;  /* 0x0000009c009c7308 */ /* 0x000fe80000000800 */
[----:B------:R-:W-:Y:S04]  /*aaf0*/  MUFU.EX2 R155, R155 ;  /* 0x0000009b009b7308 */ /* 0x000fe80000000800 */
[----:B------:R-:W-:Y:S04]  /*ab00*/  MUFU.EX2 R162, R178 ;  /* 0x000000b200a27308 */ /* 0x000fe80000000800 */
[----:B------:R-:W5:Y:S04]  /*ab10*/  MUFU.EX2 R159, R159 ;  /* 0x0000009f009f7308 */ /* 0x000f680000000800 */
[----:B------:R-:W-:Y:S04]  /*ab20*/  MUFU.EX2 R158, R176 ;  /* 0x000000b0009e7308 */ /* 0x000fe80000000800 */
[----:B------:R-:W2:Y:S01]  /*ab30*/  MUFU.EX2 R161, R161 ;  /* 0x000000a100a17308 */ /* 0x000ea20000000800 */
[----:B-1----:R-:W-:Y:S01]  /*ab40*/  HMMA.16816.F32.BF16 R64, R68, R56, R64 ;  /* 0x000000384440723c */ /* 0x002fe20000041840 */
[----:B----4-:R-:W-:-:S02]  /*ab50*/  F2FP.BF16.F32.PACK_AB R56, R157, R160 ;  /* 0x000000a09d38723e */ /* 0x010fc400000010ff */
[----:B-----5:R-:W-:-:S05]  /*ab60*/  F2FP.BF16.F32.PACK_AB R57, R159, R162 ;  /* 0x000000a29f39723e */ /* 0x020fca00000010ff */
[----:B------:R-:W-:Y:S01]  /*ab70*/  HMMA.16816.F32.BF16 R4, R68, R58, R4 ;  /* 0x0000003a4404723c */ /* 0x000fe20000041804 */
[----:B------:R-:W-:Y:S02]  /*ab80*/  F2FP.BF16.F32.PACK_AB R58, R155, R156 ;  /* 0x0000009c9b3a723e */ /* 0x000fe400000010ff */
[----:B--2---:R-:W-:-:S05]  /*ab90*/  F2FP.BF16.F32.PACK_AB R59, R161, R158 ;  /* 0x0000009ea13b723e */ /* 0x004fca00000010ff */
[C---:B------:R-:W-:Y:S08]  /*aba0*/  HMMA.16816.F32.BF16 R8, R68.reuse, R72, R8 ;  /* 0x000000484408723c */ /* 0x040ff00000041808 */
[C---:B------:R-:W-:Y:S01]  /*abb0*/  HMMA.16816.F32.BF16 R12, R68.reuse, R74, R12 ;  /* 0x0000004a440c723c */ /* 0x040fe2000004180c */
[----:B------:R-:W1:Y:S07]  /*abc0*/  LDSM.16.MT88.4 R72, [R118+0x9c00] ;  /* 0x009c00007648783b */ /* 0x000e6e0000004200 */
[C---:B------:R-:W-:Y:S08]  /*abd0*/  HMMA.16816.F32.BF16 R32, R68.reuse, R80, R32 ;  /* 0x000000504420723c */ /* 0x040ff00000041820 */
[----:B------:R-:W-:Y:S01]  /*abe0*/  HMMA.16816.F32.BF16 R36, R68, R82, R36 ;  /* 0x000000524424723c */ /* 0x000fe20000041824 */
[----:B------:R-:W2:Y:S01]  /*abf0*/  LDSM.16.MT88.4 R80, [R118+0xbc00] ;  /* 0x00bc00007650783b */ /* 0x000ea20000004200 */
[----:B------:R-:W-:-:S06]  /*ac00*/  FFMA.FTZ R176, R169, R128, -R126 ;  /* 0x00000080a9b07223 */ /* 0x000fcc000001087e */
[C---:B------:R-:W-:Y:S08]  /*ac10*/  HMMA.16816.F32.BF16 R24, R56.reuse, R60, R24 ;  /* 0x0000003c3818723c */ /* 0x040ff00000041818 */
[C---:B------:R-:W-:Y:S01]  /*ac20*/  HMMA.16816.F32.BF16 R28, R56.reuse, R62, R28 ;  /* 0x0000003e381c723c */ /* 0x040fe2000004181c */
[----:B------:R-:W4:Y:S07]  /*ac30*/  LDSM.16.MT88.4 R60, [R118+0xdc00] ;  /* 0x00dc0000763c783b */ /* 0x000f2e0000004200 */
[C---:B---3--:R-:W-:Y:S08]  /*ac40*/  HMMA.16816.F32.BF16 R40, R56.reuse, R48, R40 ;  /* 0x000000303828723c */ /* 0x048ff00000041828 */
[C---:B------:R-:W-:Y:S01]  /*ac50*/  HMMA.16816.F32.BF16 R44, R56.reuse, R50, R44 ;  /* 0x00000032382c723c */ /* 0x040fe2000004182c */
[----:B------:R-:W3:Y:S01]  /*ac60*/  LDSM.16.MT88.4 R48, [R192+0xe000] ;  /* 0x00e00000c030783b */ /* 0x000ee20000004200 */
[-CC-:B------:R-:W-:Y:S01]  /*ac70*/  FFMA.FTZ R167, R172, R128.reuse, -R121.reuse ;  /* 0x00000080aca77223 */ /* 0x180fe20000010879 */
[-C--:B------:R-:W-:Y:S01]  /*ac80*/  FFMA.FTZ R169, R168, R128.reuse, -R121 ;  /* 0x00000080a8a97223 */ /* 0x080fe20000010879 */
[----:B------:R-:W-:Y:S01]  /*ac90*/  FFMA.FTZ R100, R163, R128, -R126 ;  /* 0x00000080a3647223 */ /* 0x000fe2000001087e */
[----:B------:R-:W-:Y:S01]  /*aca0*/  MUFU.EX2 R176, R176 ;  /* 0x000000b000b07308 */ /* 0x000fe20000000800 */
[----:B------:R-:W-:Y:S03]  /*acb0*/  LDSM.16.MT88.4 R68, [R192+0xc000] ;  /* 0x00c00000c044783b */ /* 0x000fe60000004200 */
[----:B------:R-:W5:Y:S04]  /*acc0*/  MUFU.EX2 R165, R103 ;  /* 0x0000006700a57308 */ /* 0x000f680000000800 */
[----:B------:R-:W-:Y:S04]  /*acd0*/  MUFU.EX2 R163, R102 ;  /* 0x0000006600a37308 */ /* 0x000fe80000000800 */
[----:B------:R-:W5:Y:S04]  /*ace0*/  MUFU.EX2 R174, R100 ;  /* 0x0000006400ae7308 */ /* 0x000f680000000800 */
        /* <DEDUP_REMOVED lines=13> */
[C---:B----4-:R-:W-:Y:S08]  /*adc0*/  HMMA.16816.F32.BF16 R64, R56.reuse, R60, R64 ;  /* 0x0000003c3840723c */ /* 0x050ff00000041840 */
[----:B------:R-:W-:Y:S01]  /*add0*/  HMMA.16816.F32.BF16 R4, R56, R62, R4 ;  /* 0x0000003e3804723c */ /* 0x000fe20000041804 */
[----:B-----5:R-:W-:Y:S01]  /*ade0*/  F2FP.BF16.F32.PACK_AB R56, R165, R176 ;  /* 0x000000b0a538723e */ /* 0x020fe200000010ff */
[----:B------:R-:W4:Y:S01]  /*adf0*/  LDSM.16.MT88.4 R60, [R118+0xe000] ;  /* 0x00e00000763c783b */ /* 0x000f220000004200 */
[----:B------:R-:W-:-:S02]  /*ae00*/  F2FP.BF16.F32.PACK_AB R58, R174, R163 ;  /* 0x000000a3ae3a723e */ /* 0x000fc400000010ff */
[----:B---3--:R-:W-:Y:S02]  /*ae10*/  F2FP.BF16.F32.PACK_AB R57, R167, R172 ;  /* 0x000000aca739723e */ /* 0x008fe400000010ff */
[----:B------:R-:W-:-:S07]  /*ae20*/  F2FP.BF16.F32.PACK_AB R59, R169, R168 ;  /* 0x000000a8a93b723e */ /* 0x000fce00000010ff */
[C---:B------:R-:W-:Y:S08]  /*ae30*/  HMMA.16816.F32.BF16 R40, R56.reuse, R48, R40 ;  /* 0x000000303828723c */ /* 0x040ff00000041828 */
[----:B------:R-:W-:Y:S01]  /*ae40*/  HMMA.16816.F32.BF16 R44, R56, R50, R44 ;  /* 0x00000032382c723c */ /* 0x000fe2000004182c */
[----:B------:R-:W3:Y:S01]  /*ae50*/  LDSM.16.MT88.4 R48, [R192+0xe400] ;  /* 0x00e40000c030783b */ /* 0x000ee20000004200 */
[-CC-:B------:R-:W-:Y:S01]  /*ae60*/  FFMA.FTZ R170, R151, R128.reuse, -R126.reuse ;  /* 0x0000008097aa7223 */ /* 0x180fe2000001087e */
[-C--:B------:R-:W-:Y:S01]  /*ae70*/  FFMA.FTZ R178, R149, R128.reuse, -R126 ;  /* 0x0000008095b27223 */ /* 0x080fe2000001087e */
[----:B------:R5:W-:Y:S01]  /*ae80*/  MUFU.EX2 R151, R153 ;  /* 0x0000009900977308 */ /* 0x000be20000000800 */
[----:B------:R-:W-:-:S03]  /*ae90*/  FFMA.FTZ R149, R152, R128, -R121 ;  /* 0x0000008098957223 */ /* 0x000fc60000010879 */
[----:B------:R-:W4:Y:S04]  /*aea0*/  MUFU.EX2 R170, R170 ;  /* 0x000000aa00aa7308 */ /* 0x000f280000000800 */
[----:B------:R-:W-:Y:S01]  /*aeb0*/  MUFU.EX2 R178, R178 ;  /* 0x000000b200b27308 */ /* 0x000fe20000000800 */
[----:B-----5:R-:W-:-:S03]  /*aec0*/  FFMA.FTZ R153, R148, R128, -R121 ;  /* 0x0000008094997223 */ /* 0x020fc60000010879 */
        /* <DEDUP_REMOVED lines=17> */
[C---:B----4-:R-:W-:Y:S08]  /*afe0*/  HMMA.16816.F32.BF16 R64, R56.reuse, R60, R64 ;  /* 0x0000003c3840723c */ /* 0x050ff00000041840 */
[----:B------:R-:W-:Y:S01]  /*aff0*/  HMMA.16816.F32.BF16 R4, R56, R62, R4 ;  /* 0x0000003e3804723c */ /* 0x000fe20000041804 */
[----:B------:R-:W-:Y:S01]  /*b000*/  F2FP.BF16.F32.PACK_AB R56, R170, R151 ;  /* 0x00000097aa38723e */ /* 0x000fe200000010ff */
[----:B------:R-:W4:Y:S01]  /*b010*/  LDSM.16.MT88.4 R60, [R118+0xe400] ;  /* 0x00e40000763c783b */ /* 0x000f220000004200 */
[----:B-----5:R-:W-:-:S02]  /*b020*/  F2FP.BF16.F32.PACK_AB R58, R147, R178 ;  /* 0x000000b2933a723e */ /* 0x020fc400000010ff */
        /* <DEDUP_REMOVED lines=9> */
[----:B------:R-:W-:-:S02]  /*b0c0*/  FFMA.FTZ R100, R142, R128, -R121 ;  /* 0x000000808e647223 */ /* 0x000fc40000010879 */
        /* <DEDUP_REMOVED lines=8> */
[----:B------:R-:W-:Y:S01]  /*b150*/  HMMA.16816.F32.BF16 R8, R56, R76, R8 ;  /* 0x0000004c3808723c */ /* 0x000fe20000041808 */
[----:B------:R-:W-:Y:S01]  /*b160*/  FADD.FTZ R125, R125, R138 ;  /* 0x0000008a7d7d7221 */ /* 0x000fe20000010000 */
[----:B------:R-:W-:-:S06]  /*b170*/  FADD.FTZ R225, R120, R225 ;  /* 0x000000e178e17221 */ /* 0x000fcc0000010000 */
[C---:B------:R-:W-:Y:S08]  /*b180*/  HMMA.16816.F32.BF16 R12, R56.reuse, R78, R12 ;  /* 0x0000004e380c723c */ /* 0x040ff0000004180c */
[C---:B-1----:R-:W-:Y:S08]  /*b190*/  HMMA.16816.F32.BF16 R16, R56.reuse, R72, R16 ;  /* 0x000000483810723c */ /* 0x042ff00000041810 */
[C---:B------:R-:W-:Y:S08]  /*b1a0*/  HMMA.16816.F32.BF16 R20, R56.reuse, R74, R20 ;  /* 0x0000004a3814723c */ /* 0x040ff00000041814 */
[C---:B------:R-:W-:Y:S08]  /*b1b0*/  HMMA.16816.F32.BF16 R24, R56.reuse, R68, R24 ;  /* 0x000000443818723c */ /* 0x040ff00000041818 */
[C---:B------:R-:W-:Y:S08]  /*b1c0*/  HMMA.16816.F32.BF16 R28, R56.reuse, R70, R28 ;  /* 0x00000046381c723c */ /* 0x040ff0000004181c */
[C---:B--2---:R-:W-:Y:S08]  /*b1d0*/  HMMA.16816.F32.BF16 R32, R56.reuse, R80, R32 ;  /* 0x000000503820723c */ /* 0x044ff00000041820 */
[C---:B------:R-:W-:Y:S08]  /*b1e0*/  HMMA.16816.F32.BF16 R36, R56.reuse, R82, R36 ;  /* 0x000000523824723c */ /* 0x040ff00000041824 */
[C---:B----4-:R-:W-:Y:S08]  /*b1f0*/  HMMA.16816.F32.BF16 R64, R56.reuse, R60, R64 ;  /* 0x0000003c3840723c */ /* 0x050ff00000041840 */
[----:B------:R-:W-:Y:S01]  /*b200*/  HMMA.16816.F32.BF16 R4, R56, R62, R4 ;  /* 0x0000003e3804723c */ /* 0x000fe20000041804 */
[----:B------:R-:W-:Y:S01]  /*b210*/  F2FP.BF16.F32.PACK_AB R56, R150, R143 ;  /* 0x0000008f9638723e */ /* 0x000fe200000010ff */
[----:B------:R-:W-:Y:S01]  /*b220*/  FADD.FTZ R52, R52, R225 ;  /* 0x000000e134347221 */ /* 0x000fe20000010000 */
[----:B-----5:R-:W-:Y:S01]  /*b230*/  F2FP.BF16.F32.PACK_AB R58, R139, R154 ;  /* 0x0000009a8b3a723e */ /* 0x020fe200000010ff */
[----:B------:R-:W1:Y:S01]  /*b240*/  LDSM.16.MT88.4 R68, [R192+0xc800] ;  /* 0x00c80000c044783b */ /* 0x000e620000004200 */
[----:B---3--:R-:W-:-:S02]  /*b250*/  F2FP.BF16.F32.PACK_AB R57, R142, R141 ;  /* 0x0000008d8e39723e */ /* 0x008fc400000010ff */
[----:B------:R-:W-:Y:S01]  /*b260*/  F2FP.BF16.F32.PACK_AB R59, R145, R140 ;  /* 0x0000008c913b723e */ /* 0x000fe200000010ff */
[----:B------:R-:W-:Y:S01]  /*b270*/  FADD.FTZ R137, R137, R52 ;  /* 0x0000003489897221 */ /* 0x000fe20000010000 */
[----:B------:R-:W2:Y:S01]  /*b280*/  LDSM.16.MT88.4 R76, [R192+0xa800] ;  /* 0x00a80000c04c783b */ /* 0x000ea20000004200 */
[-CC-:B------:R-:W-:Y:S01]  /*b290*/  FFMA.FTZ R144, R135, R128.reuse, -R126.reuse ;  /* 0x0000008087907223 */ /* 0x180fe2000001087e */
[-CC-:B------:R-:W-:Y:S01]  /*b2a0*/  FFMA.FTZ R133, R133, R128.reuse, -R126.reuse ;  /* 0x0000008085857223 */ /* 0x180fe2000001087e */
[-C--:B------:R-:W-:Y:S01]  /*b2b0*/  FFMA.FTZ R129, R129, R128.reuse, -R126 ;  /* 0x0000008081817223 */ /* 0x080fe2000001087e */
[-C--:B------:R-:W-:Y:S01]  /*b2c0*/  FFMA.FTZ R136, R136, R128.reuse, -R121 ;  /* 0x0000008088887223 */ /* 0x080fe20000010879 */
[----:B------:R-:W-:Y:S01]  /*b2d0*/  HMMA.16816.F32.BF16 R40, R56, R48, R40 ;  /* 0x000000303828723c */ /* 0x000fe20000041828 */
[----:B------:R-:W-:Y:S01]  /*b2e0*/  FADD.FTZ R48, R124, R125 ;  /* 0x0000007d7c307221 */ /* 0x000fe20000010000 */
[-CC-:B------:R-:W-:Y:S01]  /*b2f0*/  FFMA.FTZ R134, R134, R128.reuse, -R121.reuse ;  /* 0x0000008086867223 */ /* 0x180fe20000010879 */
[----:B------:R-:W-:Y:S01]  /*b300*/  FFMA.FTZ R132, R132, R128, -R121 ;  /* 0x0000008084847223 */ /* 0x000fe20000010879 */
[----:B------:R-:W3:Y:S01]  /*b310*/  LDSM.16.MT88.4 R72, [R118+0xa800] ;  /* 0x00a800007648783b */ /* 0x000ee20000004200 */
[----:B------:R-:W-:Y:S01]  /*b320*/  FADD.FTZ R48, R123, R48 ;  /* 0x000000307b307221 */ /* 0x000fe20000010000 */
[----:B------:R-:W-:-:S02]  /*b330*/  FADD.FTZ R90, R90, R137 ;  /* 0x000000895a5a7221 */ /* 0x000fc40000010000 */
[----:B------:R-:W4:Y:S01]  /*b340*/  LDSM.16.MT88.4 R80, [R118+0xc800] ;  /* 0x00c800007650783b */ /* 0x000f220000004200 */
[----:B------:R-:W-:Y:S01]  /*b350*/  FADD.FTZ R89, R89, R48 ;  /* 0x0000003059597221 */ /* 0x000fe20000010000 */
[----:B------:R-:W-:Y:S02]  /*b360*/  FADD.FTZ R90, R95, R90 ;  /* 0x0000005a5f5a7221 */ /* 0x000fe40000010000 */
[----:B------:R-:W5:Y:S01]  /*b370*/  LDSM.16.MT88.4 R60, [R118+0xe800] ;  /* 0x00e80000763c783b */ /* 0x000f620000004200 */
[----:B------:R-:W-:Y:S01]  /*b380*/  FADD.FTZ R92, R92, R89 ;  /* 0x000000595c5c7221 */ /* 0x000fe20000010000 */
[----:B------:R-:W-:Y:S02]  /*b390*/  FADD.FTZ R93, R93, R90 ;  /* 0x0000005a5d5d7221 */ /* 0x000fe40000010000 */
[----:B------:R-:W5:Y:S01]  /*b3a0*/  LDSM.16.MT88.4 R100, [R118+0xac00] ;  /* 0x00ac00007664783b */ /* 0x000f620000004200 */
        /* <DEDUP_REMOVED lines=13> */
[C---:B-1----:R-:W-:Y:S01]  /*b480*/  HMMA.16816.F32.BF16 R24, R56.reuse, R68, R24 ;  /* 0x000000443818723c */ /* 0x042fe20000041818 */
[-C--:B------:R-:W-:Y:S01]  /*b490*/  FFMA.FTZ R68, R131, R128.reuse, -R126 ;  /* 0x0000008083447223 */ /* 0x080fe2000001087e */
[----:B------:R-:W-:Y:S01]  /*b4a0*/  FADD.FTZ R159, R159, R162 ;  /* 0x000000a29f9f7221 */ /* 0x000fe20000010000 */
[----:B------:R-:W-:Y:S01]  /*b4b0*/  FADD.FTZ R157, R157, R160 ;  /* 0x000000a09d9d7221 */ /* 0x000fe20000010000 */
[----:B------:R-:W-:Y:S01]  /*b4c0*/  FFMA.FTZ R128, R130, R128, -R121 ;  /* 0x0000008082807223 */ /* 0x000fe20000010879 */
[----:B------:R-:W-:Y:S01]  /*b4d0*/  MUFU.EX2 R144, R144 ;  /* 0x0000009000907308 */ /* 0x000fe20000000800 */
[----:B------:R-:W-:Y:S01]  /*b4e0*/  FADD.FTZ R158, R158, R159 ;  /* 0x0000009f9e9e7221 */ /* 0x000fe20000010000 */
[----:B------:R-:W-:Y:S01]  /*b4f0*/  FADD.FTZ R156, R156, R157 ;  /* 0x0000009d9c9c7221 */ /* 0x000fe20000010000 */
[----:B--2---:R-:W-:Y:S01]  /*b500*/  HMMA.16816.F32.BF16 R8, R56, R76, R8 ;  /* 0x0000004c3808723c */ /* 0x004fe20000041808 */
[----:B------:R-:W1:Y:S01]  /*b510*/  MUFU.EX2 R131, R133 ;  /* 0x0000008500837308 */ /* 0x000e620000000800 */
[----:B------:R-:W-:-:S03]  /*b520*/  FADD.FTZ R161, R161, R158 ;  /* 0x0000009ea1a17221 */ /* 0x000fc60000010000 */
[----:B------:R1:W-:Y:S01]  /*b530*/  MUFU.EX2 R126, R68 ;  /* 0x00000044007e7308 */ /* 0x0003e20000000800 */
[----:B------:R-:W-:-:S03]  /*b540*/  FADD.FTZ R155, R155, R156 ;  /* 0x0000009c9b9b7221 */ /* 0x000fc60000010000 */
[----:B------:R-:W2:Y:S01]  /*b550*/  MUFU.EX2 R127, R129 ;  /* 0x00000081007f7308 */ /* 0x000ea20000000800 */
[C---:B------:R-:W-:Y:S03]  /*b560*/  HMMA.16816.F32.BF16 R12, R56.reuse, R78, R12 ;  /* 0x0000004e380c723c */ /* 0x040fe6000004180c */
[----:B------:R-:W-:Y:S04]  /*b570*/  MUFU.EX2 R0, R136 ;  /* 0x0000008800007308 */ /* 0x000fe80000000800 */
[----:B------:R-:W3:Y:S04]  /*b580*/  MUFU.EX2 R121, R134 ;  /* 0x0000008600797308 */ /* 0x000ee80000000800 */
[----:B------:R-:W-:Y:S04]  /*b590*/  MUFU.EX2 R120, R132 ;  /* 0x0000008400787308 */ /* 0x000fe80000000800 */
[----:B------:R-:W4:Y:S01]  /*b5a0*/  MUFU.EX2 R225, R128 ;  /* 0x0000008000e17308 */ /* 0x000f220000000800 */
[----:B------:R-:W-:Y:S01]  /*b5b0*/  FADD.FTZ R176, R176, R155 ;  /* 0x0000009bb0b07221 */ /* 0x000fe20000010000 */
[----:B------:R-:W-:Y:S01]  /*b5c0*/  FADD.FTZ R172, R172, R161 ;  /* 0x000000a1acac7221 */ /* 0x000fe20000010000 */
[----:B------:R-:W-:Y:S01]  /*b5d0*/  HMMA.16816.F32.BF16 R28, R56, R70, R28 ;  /* 0x00000046381c723c */ /* 0x000fe2000004181c */
[----:B-1----:R-:W-:Y:S01]  /*b5e0*/  F2FP.BF16.F32.PACK_AB R68, R131, R144 ;  /* 0x000000908344723e */ /* 0x002fe200000010ff */
[----:B------:R-:W-:Y:S01]  /*b5f0*/  FADD.FTZ R176, R165, R176 ;  /* 0x000000b0a5b07221 */ /* 0x000fe20000010000 */
[----:B------:R-:W-:Y:S01]  /*b600*/  FADD.FTZ R167, R167, R172 ;  /* 0x000000aca7a77221 */ /* 0x000fe20000010000 */
[----:B--2---:R-:W-:Y:S01]  /*b610*/  F2FP.BF16.F32.PACK_AB R70, R127, R126 ;  /* 0x0000007e7f46723e */ /* 0x004fe200000010ff */
[----:B------:R-:W1:Y:S01]  /*b620*/  LDSM.16.MT88.4 R76, [R192+0xec00] ;  /* 0x00ec0000c04c783b */ /* 0x000e620000004200 */
[----:B---3--:R-:W-:Y:S01]  /*b630*/  F2FP.BF16.F32.PACK_AB R69, R121, R0 ;  /* 0x000000007945723e */ /* 0x008fe200000010ff */
[----:B------:R-:W-:Y:S01]  /*b640*/  FADD.FTZ R163, R163, R176 ;  /* 0x000000b0a3a37221 */ /* 0x000fe20000010000 */
[----:B------:R-:W-:Y:S01]  /*b650*/  FADD.FTZ R168, R168, R167 ;  /* 0x000000a7a8a87221 */ /* 0x000fe20000010000 */
[----:B----4-:R-:W-:-:S02]  /*b660*/  F2FP.BF16.F32.PACK_AB R71, R225, R120 ;  /* 0x00000078e147723e */ /* 0x010fc400000010ff */
[----:B------:R-:W-:Y:S01]  /*b670*/  FADD.FTZ R174, R174, R163 ;  /* 0x000000a3aeae7221 */ /* 0x000fe20000010000 */
[----:B------:R-:W-:Y:S01]  /*b680*/  FADD.FTZ R169, R169, R168 ;  /* 0x000000a8a9a97221 */ /* 0x000fe20000010000 */
[----:B------:R-:W-:Y:S01]  /*b690*/  HMMA.16816.F32.BF16 R44, R56, R50, R44 ;  /* 0x00000032382c723c */ /* 0x000fe2000004182c */
[----:B------:R-:W2:Y:S01]  /*b6a0*/  LDSM.16.MT88.4 R48, [R192+0xcc00] ;  /* 0x00cc0000c030783b */ /* 0x000ea20000004200 */
[----:B------:R-:W-:Y:S01]  /*b6b0*/  FADD.FTZ R151, R151, R174 ;  /* 0x000000ae97977221 */ /* 0x000fe20000010000 */
[----:B------:R-:W-:-:S05]  /*b6c0*/  FADD.FTZ R152, R152, R169 ;  /* 0x000000a998987221 */ /* 0x000fca0000010000 */
[----:B------:R-:W-:Y:S01]  /*b6d0*/  HMMA.16816.F32.BF16 R112, R68, R108, R8 ;  /* 0x0000006c4470723c */ /* 0x000fe20000041808 */
[----:B------:R-:W3:Y:S01]  /*b6e0*/  LDSM.16.MT88.4 R8, [R118+0xcc00] ;  /* 0x00cc00007608783b */ /* 0x000ee20000004200 */
[----:B------:R-:W-:Y:S01]  /*b6f0*/  FADD.FTZ R151, R170, R151 ;  /* 0x00000097aa977221 */ /* 0x000fe20000010000 */
[----:B------:R-:W-:-:S05]  /*b700*/  FADD.FTZ R149, R149, R152 ;  /* 0x0000009895957221 */ /* 0x000fca0000010000 */
[----:B------:R-:W-:Y:S01]  /*b710*/  HMMA.16816.F32.BF16 R108, R68, R110, R12 ;  /* 0x0000006e446c723c */ /* 0x000fe2000004180c */
[----:B------:R-:W4:Y:S01]  /*b720*/  LDSM.16.MT88.4 R12, [R118+0xec00] ;  /* 0x00ec0000760c783b */ /* 0x000f220000004200 */
        /* <DEDUP_REMOVED lines=27> */
[--C-:B------:R-:W-:Y:S02]  /*b8e0*/  IMAD.MOV.U32 R52, RZ, RZ, R117.reuse ;  /* 0x000000ffff347224 */ /* 0x100fe400078e0075 */
        /* <DEDUP_REMOVED lines=8> */
[C---:B---3--:R-:W-:Y:S08]  /*b970*/  HMMA.16816.F32.BF16 R88, R68.reuse, R8, R32 ;  /* 0x000000084458723c */ /* 0x048ff00000041820 */
[C---:B------:R-:W-:Y:S08]  /*b980*/  HMMA.16816.F32.BF16 R84, R68.reuse, R10, R36 ;  /* 0x0000000a4454723c */ /* 0x040ff00000041824 */
[C---:B------:R-:W-:Y:S08]  /*b990*/  HMMA.16816.F32.BF16 R76, R68.reuse, R78, R44 ;  /* 0x0000004e444c723c */ /* 0x040ff0000004182c */
[C---:B----4-:R-:W-:Y:S08]  /*b9a0*/  HMMA.16816.F32.BF16 R72, R68.reuse, R12, R64 ;  /* 0x0000000c4448723c */ /* 0x050ff00000041840 */
[----:B------:R-:W-:Y:S01]  /*b9b0*/  HMMA.16816.F32.BF16 R68, R68, R14, R4 ;  /* 0x0000000e4444723c */ /* 0x000fe20000041804 */
[----:B------:R-:W-:-:S04]  /*b9c0*/  NOP ;  /* 0x0000000000007918 */ /* 0x000fc80000000000 */
[----:B------:R-:W-:-:S15]  /*b9d0*/  @P0 BRA `(.L_x_5483) ;  /* 0x0000000000040947 */ /* 0x000fde0003800000 */
.L_x_5474:
[----:B------:R-:W-:-:S07]  /*b9e0*/  IADD3 R164, PT, PT, R166, -0x1, RZ ;  /* 0xffffffffa6a47810 */ /* 0x000fce0007ffe0ff */
.L_x_5483:
[----:B------:R-:W-:Y:S05]  /*b9f0*/  BSYNC B2 ;  /* 0x0000000000027941 */ /* 0x000fea0003800000 */
.L_x_5473:
[----:B------:R-:W-:-:S13]  /*ba00*/  ISETP.GE.AND P0, PT, R164, R201, PT ;  /* 0x000000c9a400720c */ /* 0x000fda0003f06270 */
[----:B------:R-:W-:Y:S05]  /*ba10*/  @!P0 BRA `(.L_x_5484) ;  /* 0x0000004c00e48947 */ /* 0x000fea0003800000 */
[----:B------:R-:W-:Y:S01]  /*ba20*/  IMAD.SHL.U32 R4, R164, 0x80, RZ ;  /* 0x00000080a4047824 */ /* 0x000fe200078e00ff */
[----:B------:R-:W-:Y:S01]  /*ba30*/  ISETP.NE.U32.AND P2, PT, R218, RZ, PT ;  /* 0x000000ffda00720c */ /* 0x000fe20003f45070 */
[C---:B------:R-:W-:Y:S01]  /*ba40*/  IMAD.SHL.U32 R221, R54.reuse, 0x40, RZ ;  /* 0x0000004036dd7824 */ /* 0x040fe200078e00ff */
[----:B------:R-:W-:Y:S01]  /*ba50*/  SHF.L.U64.HI R220, R54, 0x6, R55 ;  /* 0x0000000636dc7819 */ /* 0x000fe20000010237 */
[----:B------:R-:W-:Y:S01]  /*ba60*/  IMAD.MOV.U32 R117, RZ, RZ, R0 ;  /* 0x000000ffff757224 */ /* 0x000fe200078e0000 */
[----:B------:R-:W-:Y:S01]  /*ba70*/  ISETP.NE.AND.EX P2, PT, R219, RZ, PT, P2 ;  /* 0x000000ffdb00720c */ /* 0x000fe20003f45320 */
[----:B------:R-:W-:Y:S01]  /*ba80*/  VIADD R222, R164, 0x1 ;  /* 0x00000001a4de7836 */ /* 0x000fe20000000000 */
[----:B------:R-:W-:Y:S02]  /*ba90*/  MOV R116, R52 ;  /* 0x0000003400747202 */ /* 0x000fe40000000f00 */
[C---:B------:R-:W-:Y:S02]  /*baa0*/  LOP3.LUT R224, R4.reuse, 0x40, R53, 0xfe, !PT ;  /* 0x0000004004e07812 */ /* 0x040fe400078efe35 */
[----:B------:R-:W-:-:S07]  /*bab0*/  IADD3 R223, PT, PT, R4, 0x80, RZ ;  /* 0x0000008004df7810 */ /* 0x000fce0007ffe0ff */
.L_x_5491:
        /* <DEDUP_REMOVED lines=77> */
.L_x_5486:
[----:B------:R-:W-:Y:S05]  /*bf90*/  BSYNC.RECONVERGENT B0 ;  /* 0x0000000000007941 */ /* 0x000fea0003800200 */
.L_x_5485:
[----:B------:R-:W1:Y:S01]  /*bfa0*/  S2UR UR6, SR_CgaCtaId ;  /* 0x00000000000679c3 */ /* 0x000e620000008800 */
[----:B------:R-:W-:Y:S01]  /*bfb0*/  SHF.L.U32 R209, R207, 0x3, RZ ;  /* 0x00000003cfd17819 */ /* 0x000fe200000006ff */
[----:B------:R-:W-:Y:S01]  /*bfc0*/  UMOV UR7, 0x400 ;  /* 0x0000040000077882 */ /* 0x000fe20000000000 */
[----:B------:R-:W-:Y:S01]  /*bfd0*/  IADD3 R46, P0, PT, R221, R204, RZ ;  /* 0x000000ccdd2e7210 */ /* 0x000fe20007f1e0ff */
[----:B------:R-:W-:Y:S01]  /*bfe0*/  BSSY.RECONVERGENT B1, `(.L_x_5487) ;  /* 0x00001a0000017945 */ /* 0x000fe20003800200 */
[C---:B------:R-:W-:Y:S02]  /*bff0*/  LOP3.LUT R208, R209.reuse, 0xc0, RZ, 0xc0, !PT ;  /* 0x000000c0d1d07812 */ /* 0x040fe400078ec0ff */
[C---:B------:R-:W-:Y:S02]  /*c000*/  LOP3.LUT R45, R209.reuse, 0x18, RZ, 0xc0, !PT ;  /* 0x00000018d12d7812 */ /* 0x040fe400078ec0ff */
[----:B------:R-:W-:Y:S02]  /*c010*/  LOP3.LUT R208, R208, 0x18, R207, 0xf8, !PT ;  /* 0x00000018d0d07812 */ /* 0x000fe400078ef8cf */
[----:B------:R-:W-:Y:S02]  /*c020*/  LOP3.LUT R0, R209, 0x1f20, RZ, 0xc0, !PT ;  /* 0x00001f20d1007812 */ /* 0x000fe400078ec0ff */
[----:B------:R-:W-:Y:S02]  /*c030*/  LOP3.LUT R45, R208, R45, RZ, 0x3c, !PT ;  /* 0x0000002dd02d7212 */ /* 0x000fe400078e3cff */
[----:B------:R-:W-:Y:S02]  /*c040*/  IADD3.X R47, PT, PT, R220, R205, RZ, P0, !PT ;  /* 0x000000cddc2f7210 */ /* 0x000fe400007fe4ff */
[----:B------:R-:W-:Y:S02]  /*c050*/  LOP3.LUT R45, R0, R45, RZ, 0xfc, !PT ;  /* 0x0000002d002d7212 */ /* 0x000fe400078efcff */
        /* <DEDUP_REMOVED lines=28> */
[----:B------:R-:W0:Y:S08]  /*c220*/  LDGDEPBAR ;  /* 0x00000000000079af */ /* 0x000e300000000000 */
[----:B------:R-:W5:Y:S08]  /*c230*/  LDSM.16.M88.4 R136, [R194+0x3c00] ;  /* 0x003c0000c288783b */ /* 0x000f700000000200 */
[----:B------:R-:W1:Y:S01]  /*c240*/  LDSM.16.M88.4 R140, [R194+0x4000] ;  /* 0x00400000c28c783b */ /* 0x000e620000000200 */
[C---:B--2---:R-:W-:Y:S07]  /*c250*/  HMMA.16816.F32.BF16 R4, R120.reuse, R124, RZ ;  /* 0x0000007c7804723c */ /* 0x044fee00000418ff */
[----:B------:R-:W-:Y:S01]  /*c260*/  LDSM.16.M88.4 R144, [R119+0x3000] ;  /* 0x003000007790783b */ /* 0x000fe20000000200 */
[C---:B------:R-:W-:Y:S07]  /*c270*/  HMMA.16816.F32.BF16 R8, R120.reuse, R126, RZ ;  /* 0x0000007e7808723c */ /* 0x040fee00000418ff */
[----:B------:R-:W2:Y:S01]  /*c280*/  LDSM.16.M88.4 R124, [R194+0x4400] ;  /* 0x00440000c27c783b */ /* 0x000ea20000000200 */
[C---:B---3--:R-:W-:Y:S07]  /*c290*/  HMMA.16816.F32.BF16 R12, R120.reuse, R128, RZ ;  /* 0x00000080780c723c */ /* 0x048fee00000418ff */
[----:B------:R-:W-:Y:S01]  /*c2a0*/  LDSM.16.M88.4 R148, [R119+0x3400] ;  /* 0x003400007794783b */ /* 0x000fe20000000200 */
[C---:B------:R-:W-:Y:S07]  /*c2b0*/  HMMA.16816.F32.BF16 R16, R120.reuse, R130, RZ ;  /* 0x000000827810723c */ /* 0x040fee00000418ff */
[----:B------:R-:W3:Y:S01]  /*c2c0*/  LDSM.16.M88.4 R128, [R194+0x4800] ;  /* 0x00480000c280783b */ /* 0x000ee20000000200 */
[C---:B----4-:R-:W-:Y:S07]  /*c2d0*/  HMMA.16816.F32.BF16 R20, R120.reuse, R132, RZ ;  /* 0x000000847814723c */ /* 0x050fee00000418ff */
[----:B------:R-:W-:Y:S01]  /*c2e0*/  LDSM.16.M88.4 R152, [R119+0x3800] ;  /* 0x003800007798783b */ /* 0x000fe20000000200 */
[C---:B------:R-:W-:Y:S07]  /*c2f0*/  HMMA.16816.F32.BF16 R24, R120.reuse, R134, RZ ;  /* 0x000000867818723c */ /* 0x040fee00000418ff */
[----:B------:R-:W4:Y:S01]  /*c300*/  LDSM.16.M88.4 R132, [R194+0x4c00] ;  /* 0x004c0000c284783b */ /* 0x000f220000000200 */
[C---:B-----5:R-:W-:Y:S07]  /*c310*/  HMMA.16816.F32.BF16 R28, R120.reuse, R136, RZ ;  /* 0x00000088781c723c */ /* 0x060fee00000418ff */
[----:B------:R-:W-:Y:S01]  /*c320*/  LDSM.16.M88.4 R156, [R119+0x3c00] ;  /* 0x003c0000779c783b */ /* 0x000fe20000000200 */
[C---:B------:R-:W-:Y:S07]  /*c330*/  HMMA.16816.F32.BF16 R32, R120.reuse, R138, RZ ;  /* 0x0000008a7820723c */ /* 0x040fee00000418ff */
[----:B------:R-:W5:Y:S01]  /*c340*/  LDSM.16.M88.4 R136, [R193] ;  /* 0x00000000c188783b */ /* 0x000f620000000200 */
[C---:B-1----:R-:W-:Y:S07]  /*c350*/  HMMA.16816.F32.BF16 R36, R120.reuse, R140, RZ ;  /* 0x0000008c7824723c */ /* 0x042fee00000418ff */
[----:B------:R-:W1:Y:S01]  /*c360*/  LDSM.16.M88.4 R160, [R119+0x4000] ;  /* 0x0040000077a0783b */ /* 0x000e620000000200 */
[C---:B------:R-:W-:Y:S07]  /*c370*/  HMMA.16816.F32.BF16 R40, R120.reuse, R142, RZ ;  /* 0x0000008e7828723c */ /* 0x040fee00000418ff */
[----:B------:R-:W1:Y:S01]  /*c380*/  LDSM.16.M88.4 R140, [R119+0x4400] ;  /* 0x00440000778c783b */ /* 0x000e620000000200 */
[C---:B--2---:R-:W-:Y:S07]  /*c390*/  HMMA.16816.F32.BF16 R44, R120.reuse, R124, RZ ;  /* 0x0000007c782c723c */ /* 0x044fee00000418ff */
[----:B------:R-:W2:Y:S01]  /*c3a0*/  LD.E R0, desc[UR4][R2.64+0x18c] ;  /* 0x00018c0402007980 */ /* 0x000ea2000c101900 */
[C---:B------:R-:W-:Y:S03]  /*c3b0*/  HMMA.16816.F32.BF16 R48, R120.reuse, R126, RZ ;  /* 0x0000007e7830723c */ /* 0x040fe600000418ff */
[----:B------:R-:W1:Y:S05]  /*c3c0*/  LDSM.16.M88.4 R124, [R119+0x4800] ;  /* 0x00480000777c783b */ /* 0x000e6a0000000200 */
[C---:B---3--:R-:W-:Y:S03]  /*c3d0*/  HMMA.16816.F32.BF16 R52, R120.reuse, R128, RZ ;  /* 0x000000807834723c */ /* 0x048fe600000418ff */
[----:B------:R-:W-:Y:S05]  /*c3e0*/  LDSM.16.M88.4 R164, [R194+0x7800] ;  /* 0x00780000c2a4783b */ /* 0x000fea0000000200 */
[C---:B------:R-:W-:Y:S03]  /*c3f0*/  HMMA.16816.F32.BF16 R56, R120.reuse, R130, RZ ;  /* 0x000000827838723c */ /* 0x040fe600000418ff */
[----:B------:R-:W-:Y:S05]  /*c400*/  LDSM.16.M88.4 R128, [R195+0x1000] ;  /* 0x00100000c380783b */ /* 0x000fea0000000200 */
[C---:B----4-:R-:W-:Y:S03]  /*c410*/  HMMA.16816.F32.BF16 R60, R120.reuse, R132, RZ ;  /* 0x00000084783c723c */ /* 0x050fe600000418ff */
[----:B------:R-:W-:Y:S05]  /*c420*/  LDSM.16.M88.4 R168, [R194+0x7c00] ;  /* 0x007c0000c2a8783b */ /* 0x000fea0000000200 */
[----:B------:R-:W-:Y:S03]  /*c430*/  HMMA.16816.F32.BF16 R64, R120, R134, RZ ;  /* 0x000000867840723c */ /* 0x000fe600000418ff */
[----:B------:R-:W3:Y:S05]  /*c440*/  LDSM.16.M88.4 R120, [R119+0x4c00] ;  /* 0x004c00007778783b */ /* 0x000eea0000000200 */
[C---:B-----5:R-:W-:Y:S03]  /*c450*/  HMMA.16816.F32.BF16 R4, R136.reuse, R144, R4 ;  /* 0x000000908804723c */ /* 0x060fe60000041804 */
[----:B------:R-:W4:Y:S05]  /*c460*/  LDSM.16.M88.4 R132, [R194+0x5000] ;  /* 0x00500000c284783b */ /* 0x000f2a0000000200 */
[C---:B------:R-:W-:Y:S03]  /*c470*/  HMMA.16816.F32.BF16 R8, R136.reuse, R146, R8 ;  /* 0x000000928808723c */ /* 0x040fe60000041808 */
[----:B------:R-:W5:Y:S05]  /*c480*/  LDSM.16.M88.4 R144, [R194+0x5400] ;  /* 0x00540000c290783b */ /* 0x000f6a0000000200 */
[C---:B------:R-:W-:Y:S03]  /*c490*/  HMMA.16816.F32.BF16 R12, R136.reuse, R148, R12 ;  /* 0x00000094880c723c */ /* 0x040fe6000004180c */
[----:B------:R-:W-:Y:S05]  /*c4a0*/  LDSM.16.M88.4 R172, [R194+0x8000] ;  /* 0x00800000c2ac783b */ /* 0x000fea0000000200 */
        /* <DEDUP_REMOVED lines=10> */
[C---:B-1----:R-:W-:Y:S03]  /*c550*/  HMMA.16816.F32.BF16 R36, R136.reuse, R160, R36 ;  /* 0x000000a08824723c */ /* 0x042fe60000041824 */
[----:B------:R-:W-:Y:S05]  /*c560*/  LDSM.16.M88.4 R184, [R193+0x2000] ;  /* 0x00200000c1b8783b */ /* 0x000fea0000000200 */
[C---:B------:R-:W-:Y:S03]  /*c570*/  HMMA.16816.F32.BF16 R40, R136.reuse, R162, R40 ;  /* 0x000000a28828723c */ /* 0x040fe60000041828 */
[----:B------:R-:W-:Y:S05]  /*c580*/  LDSM.16.M88.4 R160, [R194+0x6c00] ;  /* 0x006c0000c2a0783b */ /* 0x000fea0000000200 */
[C---:B------:R-:W-:Y:S03]  /*c590*/  HMMA.16816.F32.BF16 R44, R136.reuse, R140, R44 ;  /* 0x0000008c882c723c */ /* 0x040fe6000004182c */
[----:B------:R-:W-:Y:S05]  /*c5a0*/  LDSM.16.M88.4 R188, [R119+0x7000] ;  /* 0x0070000077bc783b */ /* 0x000fea0000000200 */
[C---:B------:R-:W-:Y:S03]  /*c5b0*/  HMMA.16816.F32.BF16 R48, R136.reuse, R142, R48 ;  /* 0x0000008e8830723c */ /* 0x040fe60000041830 */
[----:B------:R-:W1:Y:S05]  /*c5c0*/  LDSM.16.M88.4 R140, [R194+0x5800] ;  /* 0x00580000c28c783b */ /* 0x000e6a0000000200 */
[C---:B------:R-:W-:Y:S08]  /*c5d0*/  HMMA.16816.F32.BF16 R52, R136.reuse, R124, R52 ;  /* 0x0000007c8834723c */ /* 0x040ff00000041834 */
        /* <DEDUP_REMOVED lines=11> */
[----:B------:R-:W-:Y:S07]  /*c690*/  LDSM.16.M88.4 R144, [R119+0x6400] ;  /* 0x006400007790783b */ /* 0x000fee0000000200 */
[C---:B-1----:R-:W-:Y:S08]  /*c6a0*/  HMMA.16816.F32.BF16 R20, R128.reuse, R140, R20 ;  /* 0x0000008c8014723c */ /* 0x042ff00000041814 */
        /* <DEDUP_REMOVED lines=16> */
[----:B------:R-:W5:Y:S07]  /*c7b0*/  LDSM.16.M88.4 R128, [R119+0x5c00] ;  /* 0x005c00007780783b */ /* 0x000f6e0000000200 */
[C---:B---3--:R-:W-:Y:S01]  /*c7c0*/  HMMA.16816.F32.BF16 R4, R120.reuse, R136, R4 ;  /* 0x000000887804723c */ /* 0x048fe20000041804 */
[----:B------:R-:W3:Y:S07]  /*c7d0*/  LDSM.16.M88.4 R160, [R194+0x7000] ;  /* 0x00700000c2a0783b */ /* 0x000eee0000000200 */
[C---:B------:R-:W-:Y:S01]  /*c7e0*/  HMMA.16816.F32.BF16 R8, R120.reuse, R138, R8 ;  /* 0x0000008a7808723c */ /* 0x040fe20000041808 */
[----:B------:R-:W2:Y:S07]  /*c7f0*/  LDSM.16.M88.4 R136, [R194+0x7400] ;  /* 0x00740000c288783b */ /* 0x000eae0000000200 */
[C---:B----4-:R-:W-:Y:S08]  /*c800*/  HMMA.16816.F32.BF16 R12, R120.reuse, R132, R12 ;  /* 0x00000084780c723c */ /* 0x050ff0000004180c */
[C---:B------:R-:W-:Y:S01]  /*c810*/  HMMA.16816.F32.BF16 R16, R120.reuse, R134, R16 ;  /* 0x000000867810723c */ /* 0x040fe20000041810 */
[----:B------:R-:W4:Y:S07]  /*c820*/  LDSM.16.M88.4 R132, [R194+0x8c00] ;  /* 0x008c0000c284783b */ /* 0x000f2e0000000200 */
[C---:B-1----:R-:W-:Y:S08]  /*c830*/  HMMA.16816.F32.BF16 R20, R120.reuse, R124, R20 ;  /* 0x0000007c7814723c */ /* 0x042ff00000041814 */
[C---:B------:R-:W-:Y:S01]  /*c840*/  HMMA.16816.F32.BF16 R24, R120.reuse, R126, R24 ;  /* 0x0000007e7818723c */ /* 0x040fe20000041818 */
[----:B------:R-:W-:Y:S07]  /*c850*/  LDSM.16.M88.4 R124, [R119+0x7800] ;  /* 0x00780000777c783b */ /* 0x000fee0000000200 */
        /* <DEDUP_REMOVED lines=93> */
[C---:B---3--:R-:W-:Y:S09]  /*ce30*/  HMMA.16816.F32.BF16 R44, R184.reuse, R120, R44 ;  /* 0x00000078b82c723c */ /* 0x048ff2000004182c */
[----:B------:R-:W3:Y:S01]  /*ce40*/  MUFU.TANH R176, R176 ;  /* 0x000000b000b07308 */ /* 0x000ee20000002400 */
[C---:B------:R-:W-:Y:S09]  /*ce50*/  HMMA.16816.F32.BF16 R48, R184.reuse, R122, R48 ;  /* 0x0000007ab830723c */ /* 0x040ff20000041830 */
[----:B------:R-:W1:Y:S01]  /*ce60*/  MUFU.TANH R177, R177 ;  /* 0x000000b100b17308 */ /* 0x000e620000002400 */
        /* <DEDUP_REMOVED lines=17> */
[----:B------:R1:W1:Y:S01]  /*cf80*/  MUFU.TANH R48, R248 ;  /* 0x000000f800307308 */ /* 0x0002620000002400 */
[----:B------:R-:W-:Y:S01]  /*cf90*/  BAR.SYNC.DEFER_BLOCKING 0x0 ;  /* 0x0000000000007b1d */ /* 0x000fe20000010000 */
[-C--:B------:R-:W-:Y:S01]  /*cfa0*/  FMUL.FTZ R54, R55, R0.reuse ;  /* 0x0000000037367220 */ /* 0x080fe20000410000 */
[-C--:B------:R-:W-:Y:S01]  /*cfb0*/  FMUL.FTZ R53, R56, R0.reuse ;  /* 0x0000000038357220 */ /* 0x080fe20000410000 */
[-C--:B------:R-:W-:Y:S01]  /*cfc0*/  FMUL.FTZ R56, R57, R0.reuse ;  /* 0x0000000039387220 */ /* 0x080fe20000410000 */
[-C--:B------:R-:W-:Y:S05]  /*cfd0*/  FMUL.FTZ R55, R59, R0.reuse ;  /* 0x000000003b377220 */ /* 0x080fea0000410000 */
[----:B------:R-:W1:Y:S10]  /*cfe0*/  MUFU.TANH R180, R180 ;  /* 0x000000b400b47308 */ /* 0x000e740000002400 */
[----:B------:R-:W1:Y:S10]  /*cff0*/  MUFU.TANH R181, R181 ;  /* 0x000000b500b57308 */ /* 0x000e740000002400 */
[----:B------:R-:W1:Y:S01]  /*d000*/  MUFU.TANH R182, R182 ;  /* 0x000000b600b67308 */ /* 0x000e620000002400 */
[C---:B-----5:R-:W-:Y:S09]  /*d010*/  HMMA.16816.F32.BF16 R60, R184.reuse, R44, R60 ;  /* 0x0000002cb83c723c */ /* 0x060ff2000004183c */
[----:B------:R-:W1:Y:S01]  /*d020*/  MUFU.TANH R183, R183 ;  /* 0x000000b700b77308 */ /* 0x000e620000002400 */
[-C--:B------:R-:W-:Y:S01]  /*d030*/  FMUL.FTZ R44, R58, R0.reuse ;  /* 0x000000003a2c7220 */ /* 0x080fe20000410000 */
[----:B------:R-:W-:Y:S08]  /*d040*/  HMMA.16816.F32.BF16 R64, R184, R46, R64 ;  /* 0x0000002eb840723c */ /* 0x000ff00000041840 */
        /* <DEDUP_REMOVED lines=129> */
.L_x_5490:
[----:B------:R-:W-:Y:S05]  /*d860*/  BSYNC.RECONVERGENT B0 ;  /* 0x0000000000007941 */ /* 0x000fea0003800200 */
.L_x_5489:
        /* <DEDUP_REMOVED lines=23> */
.L_x_5488:
[----:B------:R-:W-:Y:S05]  /*d9e0*/  BSYNC.RECONVERGENT B1 ;  /* 0x0000000000017941 */ /* 0x000fea0003800200 */
.L_x_5487:
[----:B-1----:R-:W3:Y:S01]  /*d9f0*/  LD.E R53, desc[UR4][R2.64+0xdc] ;  /* 0x0000dc0402357980 */ /* 0x002ee2000c101900 */
[C---:B------:R-:W-:Y:S01]  /*da00*/  VIADD R40, R224.reuse, 0xffffffc1 ;  /* 0xffffffc1e0287836 */ /* 0x040fe20000000000 */
[C---:B------:R-:W-:Y:S01]  /*da10*/  ISETP.GE.AND P4, PT, R224.reuse, R215, PT ;  /* 0x000000d7e000720c */ /* 0x040fe20003f86270 */
[C---:B------:R-:W-:Y:S01]  /*da20*/  VIADD R15, R224.reuse, 0xffffffc8 ;  /* 0xffffffc8e00f7836 */ /* 0x040fe20000000000 */
[CC--:B------:R-:W-:Y:S01]  /*da30*/  ISETP.GE.AND P1, PT, R224.reuse, R217.reuse, PT ;  /* 0x000000d9e000720c */ /* 0x0c0fe20003f26270 */
[C---:B------:R-:W-:Y:S01]  /*da40*/  VIADD R13, R224.reuse, 0xffffffc9 ;  /* 0xffffffc9e00d7836 */ /* 0x040fe20000000000 */
[----:B------:R-:W-:Y:S01]  /*da50*/  FSEL R42, R251, -INF , P4 ;  /* 0xff800000fb2a7808 */ /* 0x000fe20002000000 */
[----:B------:R-:W-:Y:S01]  /*da60*/  VIADD R0, R224, 0xffffffc0 ;  /* 0xffffffc0e0007836 */ /* 0x000fe20000000000 */
[-C--:B------:R-:W-:Y:S01]  /*da70*/  ISETP.GE.AND P4, PT, R40, R217.reuse, PT ;  /* 0x000000d92800720c */ /* 0x080fe20003f86270 */
[----:B------:R-:W-:Y:S01]  /*da80*/  VIADD R11, R224, 0xffffffd1 ;  /* 0xffffffd1e00b7836 */ /* 0x000fe20000000000 */
[----:B------:R-:W-:Y:S01]  /*da90*/  FSEL R63, R250, -INF , P1 ;  /* 0xff800000fa3f7808 */ /* 0x000fe20000800000 */
[C---:B--2---:R-:W-:Y:S01]  /*daa0*/  VIADD R4, R224.reuse, 0xffffffd0 ;  /* 0xffffffd0e0047836 */ /* 0x044fe20000000000 */
[----:B------:R-:W-:Y:S01]  /*dab0*/  FSEL R19, R165, -INF , P4 ;  /* 0xff800000a5137808 */ /* 0x000fe20002000000 */
[C---:B------:R-:W-:Y:S01]  /*dac0*/  VIADD R34, R224.reuse, 0xffffffd9 ;  /* 0xffffffd9e0227836 */ /* 0x040fe20000000000 */
[----:B------:R-:W-:Y:S01]  /*dad0*/  ISETP.GE.AND P4, PT, R15, R217, PT ;  /* 0x000000d90f00720c */ /* 0x000fe20003f86270 */
[----:B------:R-:W-:Y:S01]  /*dae0*/  VIADD R9, R224, 0xffffffd8 ;  /* 0xffffffd8e0097836 */ /* 0x000fe20000000000 */
[----:B------:R-:W-:Y:S01]  /*daf0*/  ISETP.GE.AND P3, PT, R0, R215, PT ;  /* 0x000000d70000720c */ /* 0x000fe20003f66270 */
[----:B------:R-:W-:Y:S01]  /*db00*/  VIADD R16, R224, 0xffffffe1 ;  /* 0xffffffe1e0107836 */ /* 0x000fe20000000000 */
[----:B------:R-:W-:Y:S01]  /*db10*/  FSEL R168, R168, -INF , P4 ;  /* 0xff800000a8a87808 */ /* 0x000fe20002000000 */
[C---:B------:R-:W-:Y:S01]  /*db20*/  VIADD R18, R224.reuse, 0xffffffe0 ;  /* 0xffffffe0e0127836 */ /* 0x040fe20000000000 */
[----:B------:R-:W-:Y:S01]  /*db30*/  ISETP.GE.AND P4, PT, R13, R217, PT ;  /* 0x000000d90d00720c */ /* 0x000fe20003f86270 */
        /* <DEDUP_REMOVED lines=8> */
[C---:B------:R-:W-:Y:S01]  /*dbc0*/  VIADD R6, R224.reuse, 0xfffffff9 ;  /* 0xfffffff9e0067836 */ /* 0x040fe20000000000 */
        /* <DEDUP_REMOVED lines=8> */
[-C--:B------:R-:W-:Y:S01]  /*dc50*/  ISETP.GE.AND P4, PT, R13, R215.reuse, PT ;  /* 0x000000d70d00720c */ /* 0x080fe20003f86270 */
[C---:B------:R-:W-:Y:S01]  /*dc60*/  VIADD R31, R224.reuse, 0x10 ;  /* 0x00000010e01f7836 */ /* 0x040fe20000000000 */
[----:B------:R-:W-:Y:S01]  /*dc70*/  ISETP.GE.AND P3, PT, R15, R215, PT ;  /* 0x000000d70f00720c */ /* 0x000fe20003f66270 */
[C---:B------:R-:W-:Y:S01]  /*dc80*/  VIADD R28, R224.reuse, 0x19 ;  /* 0x00000019e01c7836 */ /* 0x040fe20000000000 */
[----:B------:R-:W-:Y:S01]  /*dc90*/  FSEL R171, R171, -INF , P4 ;  /* 0xff800000abab7808 */ /* 0x000fe20002000000 */
[----:B------:R-:W-:Y:S01]  /*dca0*/  VIADD R29, R224, 0x18 ;  /* 0x00000018e01d7836 */ /* 0x000fe20000000000 */
[-C--:B------:R-:W-:Y:S01]  /*dcb0*/  ISETP.GE.AND P4, PT, R34, R217.reuse, PT ;  /* 0x000000d92200720c */ /* 0x080fe20003f86270 */
[----:B------:R-:W-:Y:S01]  /*dcc0*/  VIADD R26, R224, 0x21 ;  /* 0x00000021e01a7836 */ /* 0x000fe20000000000 */
[----:B------:R-:W-:Y:S01]  /*dcd0*/  FSEL R170, R170, -INF , P3 ;  /* 0xff800000aaaa7808 */ /* 0x000fe20001800000 */
[C---:B------:R-:W-:Y:S01]  /*dce0*/  VIADD R27, R224.reuse, 0x20 ;  /* 0x00000020e01b7836 */ /* 0x040fe20000000000 */
[----:B------:R-:W-:Y:S01]  /*dcf0*/  ISETP.GE.AND P3, PT, R9, R217, PT ;  /* 0x000000d90900720c */ /* 0x000fe20003f66270 */
[C---:B------:R-:W-:Y:S01]  /*dd00*/  VIADD R24, R224.reuse, 0x29 ;  /* 0x00000029e0187836 */ /* 0x040fe20000000000 */
[----:B------:R-:W-:Y:S01]  /*dd10*/  FSEL R251, R177, -INF , P4 ;  /* 0xff800000b1fb7808 */ /* 0x000fe20002000000 */
[C---:B------:R-:W-:Y:S01]  /*dd20*/  VIADD R25, R224.reuse, 0x28 ;  /* 0x00000028e0197836 */ /* 0x040fe20000000000 */
[-C--:B------:R-:W-:Y:S01]  /*dd30*/  ISETP.GE.AND P4, PT, R11, R215.reuse, PT ;  /* 0x000000d70b00720c */ /* 0x080fe20003f86270 */
[----:B------:R-:W-:Y:S01]  /*dd40*/  VIADD R22, R224, 0x31 ;  /* 0x00000031e0167836 */ /* 0x000fe20000000000 */
[----:B------:R-:W-:Y:S01]  /*dd50*/  FSEL R176, R176, -INF , P3 ;  /* 0xff800000b0b07808 */ /* 0x000fe20001800000 */
[----:B------:R-:W-:Y:S01]  /*dd60*/  VIADD R33, R224, 0x39 ;  /* 0x00000039e0217836 */ /* 0x000fe20000000000 */
[----:B------:R-:W-:Y:S01]  /*dd70*/  ISETP.GE.AND P3, PT, R4, R215, PT ;  /* 0x000000d70400720c */ /* 0x000fe20003f66270 */
[C---:B------:R-:W-:Y:S01]  /*dd80*/  VIADD R23, R224.reuse, 0x30 ;  /* 0x00000030e0177836 */ /* 0x040fe20000000000 */
[----:B------:R-:W-:Y:S01]  /*dd90*/  FSEL R36, R175, -INF , P4 ;  /* 0xff800000af247808 */ /* 0x000fe20002000000 */
[----:B------:R-:W-:Y:S01]  /*dda0*/  VIADD R20, R224, 0x38 ;  /* 0x00000038e0147836 */ /* 0x000fe20000000000 */
[-C--:B------:R-:W-:Y:S01]  /*ddb0*/  ISETP.GE.AND P4, PT, R16, R217.reuse, PT ;  /* 0x000000d91000720c */ /* 0x080fe20003f86270 */
[----:B------:R-:W-:Y:S01]  /*ddc0*/  LDSM.16.MT88.4 R64, [R118+0xd000] ;  /* 0x00d000007640783b */ /* 0x000fe20000004200 */
        /* <DEDUP_REMOVED lines=28> */
[----:B------:R-:W-:Y:S02]  /*df90*/  FSEL R234, R234, -INF , P3 ;  /* 0xff800000eaea7808 */ /* 0x000fe40001800000 */
[-C--:B------:R-:W-:Y:S02]  /*dfa0*/  ISETP.GE.AND P4, PT, R8, R215.reuse, PT ;  /* 0x000000d70800720c */ /* 0x080fe40003f86270 */
[----:B------:R-:W-:Y:S02]  /*dfb0*/  ISETP.GE.AND P3, PT, R10, R215, PT ;  /* 0x000000d70a00720c */ /* 0x000fe40003f66270 */
[C---:B------:R-:W-:Y:S02]  /*dfc0*/  ISETP.GE.AND P6, PT, R0.reuse, R216, PT ;  /* 0x000000d80000720c */ /* 0x040fe40003fc6270 */
[C---:B------:R-:W-:Y:S02]  /*dfd0*/  ISETP.GE.AND P0, PT, R0.reuse, R217, PT ;  /* 0x000000d90000720c */ /* 0x040fe40003f06270 */
[----:B------:R-:W-:Y:S02]  /*dfe0*/  FSEL R177, R233, -INF , P4 ;  /* 0xff800000e9b17808 */ /* 0x000fe40002000000 */
[----:B------:R-:W-:Y:S01]  /*dff0*/  ISETP.GE.AND P5, PT, R0, R214, PT ;  /* 0x000000d60000720c */ /* 0x000fe20003fa6270 */
[----:B------:R-:W-:Y:S01]  /*e000*/  VIADD R0, R224, 0x8 ;  /* 0x00000008e0007836 */ /* 0x000fe20000000000 */
[----:B------:R-:W-:Y:S02]  /*e010*/  FSEL R187, R232, -INF , P3 ;  /* 0xff800000e8bb7808 */ /* 0x000fe40001800000 */
[----:B------:R-:W-:Y:S02]  /*e020*/  ISETP.GE.AND P4, PT, R7, R215, PT ;  /* 0x000000d70700720c */ /* 0x000fe40003f86270 */
[CC--:B------:R-:W-:Y:S02]  /*e030*/  ISETP.GE.AND P3, PT, R5.reuse, R217.reuse, PT ;  /* 0x000000d90500720c */ /* 0x0c0fe40003f66270 */
[----:B------:R-:W-:Y:S02]  /*e040*/  FSEL R185, R236, -INF , P4 ;  /* 0xff800000ecb97808 */ /* 0x000fe40002000000 */
[----:B------:R-:W-:Y:S02]  /*e050*/  FSEL R181, R238, -INF , P3 ;  /* 0xff800000eeb57808 */ /* 0x000fe40001800000 */
[----:B------:R-:W-:Y:S02]  /*e060*/  ISETP.GE.AND P4, PT, R0, R217, PT ;  /* 0x000000d90000720c */ /* 0x000fe40003f86270 */
[-C--:B------:R-:W-:Y:S02]  /*e070*/  ISETP.GE.AND P3, PT, R6, R215.reuse, PT ;  /* 0x000000d70600720c */ /* 0x080fe40003f66270 */
[----:B------:R-:W-:Y:S02]  /*e080*/  FSEL R240, R240, -INF , P4 ;  /* 0xff800000f0f07808 */ /* 0x000fe40002000000 */
[----:B------:R-:W-:Y:S02]  /*e090*/  ISETP.GE.AND P4, PT, R5, R215, PT ;  /* 0x000000d70500720c */ /* 0x000fe40003f86270 */
[----:B------:R-:W-:Y:S02]  /*e0a0*/  FSEL R175, R237, -INF , P3 ;  /* 0xff800000edaf7808 */ /* 0x000fe40001800000 */
[-C--:B------:R-:W-:Y:S02]  /*e0b0*/  ISETP.GE.AND P3, PT, R32, R217.reuse, PT ;  /* 0x000000d92000720c */ /* 0x080fe40003f66270 */
        /* <DEDUP_REMOVED lines=28> */
[----:B------:R-:W-:Y:S02]  /*e280*/  ISETP.GE.AND P1, PT, R224, R216, PT ;  /* 0x000000d8e000720c */ /* 0x000fe40003f26270 */
[----:B------:R-:W-:Y:S02]  /*e290*/  FSEL R21, R164, -INF , P0 ;  /* 0xff800000a4157808 */ /* 0x000fe40000000000 */
[C---:B------:R-:W-:Y:S01]  /*e2a0*/  ISETP.GE.AND P0, PT, R224.reuse, R214, PT ;  /* 0x000000d6e000720c */ /* 0x040fe20003f06270 */
[----:B------:R-:W-:Y:S01]  /*e2b0*/  VIADD R224, R224, 0xffffff80 ;  /* 0xffffff80e0e07836 */ /* 0x000fe20000000000 */
[----:B------:R-:W-:Y:S02]  /*e2c0*/  FSEL R56, R56, -INF , P4 ;  /* 0xff80000038387808 */ /* 0x000fe40002000000 */
[----:B------:R-:W-:Y:S02]  /*e2d0*/  FSEL R45, R45, -INF , P3 ;  /* 0xff8000002d2d7808 */ /* 0x000fe40001800000 */
[-C--:B------:R-:W-:Y:S02]  /*e2e0*/  ISETP.GE.AND P4, PT, R26, R215.reuse, PT ;  /* 0x000000d71a00720c */ /* 0x080fe40003f86270 */
[----:B------:R-:W-:Y:S02]  /*e2f0*/  FSEL R183, R63, -INF , !P1 ;  /* 0xff8000003fb77808 */ /* 0x000fe40004800000 */
[----:B------:R-:W-:Y:S02]  /*e300*/  ISETP.GE.AND P3, PT, R27, R215, PT ;  /* 0x000000d71b00720c */ /* 0x000fe40003f66270 */
[-C--:B------:R-:W-:Y:S02]  /*e310*/  ISETP.GE.AND P1, PT, R22, R217.reuse, PT ;  /* 0x000000d91600720c */ /* 0x080fe40003f26270 */
[----:B------:R-:W-:Y:S02]  /*e320*/  FSEL R169, R42, -INF , !P0 ;  /* 0xff8000002aa97808 */ /* 0x000fe40004000000 */
        /* <DEDUP_REMOVED lines=19> */
[----:B------:R-:W-:Y:S02]  /*e460*/  ISETP.GE.AND P4, PT, R40, R216, PT ;  /* 0x000000d82800720c */ /* 0x000fe40003f86270 */
[----:B------:R-:W-:Y:S02]  /*e470*/  FSEL R21, R21, -INF , !P6 ;  /* 0xff80000015157808 */ /* 0x000fe40007000000 */
[----:B------:R-:W-:Y:S02]  /*e480*/  FSEL R55, R58, -INF , P1 ;  /* 0xff8000003a377808 */ /* 0x000fe40000800000 */
[----:B------:R-:W-:Y:S02]  /*e490*/  ISETP.GE.AND P1, PT, R15, R214, PT ;  /* 0x000000d60f00720c */ /* 0x000fe40003f26270 */
[-C--:B------:R-:W-:Y:S02]  /*e4a0*/  ISETP.GE.AND P6, PT, R13, R216.reuse, PT ;  /* 0x000000d80d00720c */ /* 0x080fe40003fc6270 */
[----:B------:R-:W-:Y:S02]  /*e4b0*/  FSEL R15, R168, -INF , !P0 ;  /* 0xff800000a80f7808 */ /* 0x000fe40004000000 */
[----:B------:R-:W-:Y:S02]  /*e4c0*/  FSEL R19, R19, -INF , !P4 ;  /* 0xff80000013137808 */ /* 0x000fe40006000000 */
[C---:B------:R-:W-:Y:S02]  /*e4d0*/  ISETP.GE.AND P0, PT, R4.reuse, R216, PT ;  /* 0x000000d80400720c */ /* 0x040fe40003f06270 */
[-C--:B------:R-:W-:Y:S02]  /*e4e0*/  ISETP.GE.AND P4, PT, R13, R214.reuse, PT ;  /* 0x000000d60d00720c */ /* 0x080fe40003f86270 */
[----:B------:R-:W-:Y:S02]  /*e4f0*/  FSEL R13, R39, -INF , !P6 ;  /* 0xff800000270d7808 */ /* 0x000fe40007000000 */
[----:B------:R-:W-:Y:S02]  /*e500*/  ISETP.GE.AND P6, PT, R4, R214, PT ;  /* 0x000000d60400720c */ /* 0x000fe40003fc6270 */
[----:B------:R-:W-:Y:S02]  /*e510*/  ISETP.GE.AND P3, PT, R22, R215, PT ;  /* 0x000000d71600720c */ /* 0x000fe40003f66270 */
[----:B------:R-:W-:Y:S02]  /*e520*/  FSEL R43, R43, -INF , !P0 ;  /* 0xff8000002b2b7808 */ /* 0x000fe40004000000 */
[----:B------:R-:W-:Y:S02]  /*e530*/  FSEL R4, R166, -INF , !P5 ;  /* 0xff800000a6047808 */ /* 0x000fe40006800000 */
[-C--:B------:R-:W-:Y:S02]  /*e540*/  ISETP.GE.AND P5, PT, R11, R216.reuse, PT ;  /* 0x000000d80b00720c */ /* 0x080fe40003fa6270 */
[----:B------:R-:W-:Y:S02]  /*e550*/  ISETP.GE.AND P0, PT, R9, R216, PT ;  /* 0x000000d80900720c */ /* 0x000fe40003f06270 */
[----:B------:R-:W-:Y:S02]  /*e560*/  FSEL R47, R47, -INF , P3 ;  /* 0xff8000002f2f7808 */ /* 0x000fe40001800000 */
[-C--:B------:R-:W-:Y:S02]  /*e570*/  ISETP.GE.AND P3, PT, R40, R214.reuse, PT ;  /* 0x000000d62800720c */ /* 0x080fe40003f66270 */
[----:B------:R-:W-:Y:S02]  /*e580*/  FSEL R41, R41, -INF , !P5 ;  /* 0xff80000029297808 */ /* 0x000fe40006800000 */
[----:B------:R-:W-:Y:S02]  /*e590*/  FSEL R48, R176, -INF , !P0 ;  /* 0xff800000b0307808 */ /* 0x000fe40004000000 */
[----:B------:R-:W-:Y:S02]  /*e5a0*/  ISETP.GE.AND P5, PT, R9, R214, PT ;  /* 0x000000d60900720c */ /* 0x000fe40003fa6270 */
[----:B------:R-:W-:Y:S02]  /*e5b0*/  ISETP.GE.AND P0, PT, R18, R216, PT ;  /* 0x000000d81200720c */ /* 0x000fe40003f06270 */
[----:B------:R-:W-:Y:S02]  /*e5c0*/  FSEL R9, R171, -INF , !P4 ;  /* 0xff800000ab097808 */ /* 0x000fe40006000000 */
[----:B------:R-:W-:Y:S02]  /*e5d0*/  FSEL R249, R174, -INF , !P6 ;  /* 0xff800000aef97808 */ /* 0x000fe40007000000 */
[----:B------:R-:W-:Y:S02]  /*e5e0*/  ISETP.GE.AND P4, PT, R34, R214, PT ;  /* 0x000000d62200720c */ /* 0x000fe40003f86270 */
[----:B------:R-:W-:Y:S02]  /*e5f0*/  ISETP.GE.AND P6, PT, R16, R216, PT ;  /* 0x000000d81000720c */ /* 0x000fe40003fc6270 */
[----:B------:R-:W-:Y:S02]  /*e600*/  FSEL R17, R17, -INF , !P3 ;  /* 0xff80000011117808 */ /* 0x000fe40005800000 */
[----:B------:R-:W-:Y:S02]  /*e610*/  ISETP.GE.AND P3, PT, R11, R214, PT ;  /* 0x000000d60b00720c */ /* 0x000fe40003f66270 */
[----:B------:R-:W-:Y:S02]  /*e620*/  FSEL R245, R180, -INF , !P0 ;  /* 0xff800000b4f57808 */ /* 0x000fe40004000000 */
        /* <DEDUP_REMOVED lines=9> */
[----:B------:R-:W-:Y:S02]  /*e6c0*/  FSEL R241, R188, -INF , !P0 ;  /* 0xff800000bcf17808 */ /* 0x000fe40004000000 */
[-C--:B------:R-:W-:Y:S02]  /*e6d0*/  ISETP.GE.AND P0, PT, R10, R216.reuse, PT ;  /* 0x000000d80a00720c */ /* 0x080fe40003f06270 */
[----:B------:R-:W-:Y:S02]  /*e6e0*/  FSEL R233, R189, -INF , !P6 ;  /* 0xff800000bde97808 */ /* 0x000fe40007000000 */
[----:B------:R-:W-:Y:S02]  /*e6f0*/  FSEL R231, R191, -INF , !P4 ;  /* 0xff800000bfe77808 */ /* 0x000fe40006000000 */
[C---:B------:R-:W-:Y:S02]  /*e700*/  ISETP.GE.AND P6, PT, R6.reuse, R216, PT ;  /* 0x000000d80600720c */ /* 0x040fe40003fc6270 */
[-C--:B------:R-:W-:Y:S02]  /*e710*/  ISETP.GE.AND P4, PT, R6, R214.reuse, PT ;  /* 0x000000d60600720c */ /* 0x080fe40003f86270 */
[----:B------:R-:W-:Y:S02]  /*e720*/  FMNMX3.FTZ R6, R116, R21, R19, !PT ;  /* 0x0000001574067276 */ /* 0x000fe40007810013 */
[----:B------:R-:W-:Y:S02]  /*e730*/  FSEL R235, R35, -INF , !P3 ;  /* 0xff80000023eb7808 */ /* 0x000fe40005800000 */
[----:B------:R-:W-:Y:S02]  /*e740*/  FSEL R239, R190, -INF , !P5 ;  /* 0xff800000beef7808 */ /* 0x000fe40006800000 */
[-C--:B------:R-:W-:Y:S02]  /*e750*/  ISETP.GE.AND P5, PT, R10, R214.reuse, PT ;  /* 0x000000d60a00720c */ /* 0x080fe40003fa6270 */
[----:B------:R-:W-:Y:S02]  /*e760*/  ISETP.GE.AND P3, PT, R8, R214, PT ;  /* 0x000000d60800720c */ /* 0x000fe40003f66270 */
[----:B------:R-:W-:Y:S02]  /*e770*/  FSEL R229, R229, -INF , !P0 ;  /* 0xff800000e5e57808 */ /* 0x000fe40004000000 */
[-C--:B------:R-:W-:Y:S02]  /*e780*/  ISETP.GE.AND P0, PT, R7, R216.reuse, PT ;  /* 0x000000d80700720c */ /* 0x080fe40003f06270 */
[----:B------:R-:W-:Y:S02]  /*e790*/  FSEL R11, R170, -INF , !P1 ;  /* 0xff800000aa0b7808 */ /* 0x000fe40004800000 */
[----:B------:R-:W-:Y:S02]  /*e7a0*/  FMNMX3.FTZ R6, R6, R15, R13, !PT ;  /* 0x0000000f06067276 */ /* 0x000fe4000781000d */
[-C--:B------:R-:W-:Y:S02]  /*e7b0*/  ISETP.GE.AND P1, PT, R34, R216.reuse, PT ;  /* 0x000000d82200720c */ /* 0x080fe40003f26270 */
[----:B------:R-:W-:Y:S02]  /*e7c0*/  FSEL R187, R187, -INF , !P5 ;  /* 0xff800000bbbb7808 */ /* 0x000fe40006800000 */
[----:B------:R-:W-:Y:S02]  /*e7d0*/  FSEL R177, R177, -INF , !P3 ;  /* 0xff800000b1b17808 */ /* 0x000fe40005800000 */
[----:B------:R-:W-:Y:S02]  /*e7e0*/  FSEL R189, R37, -INF , !P6 ;  /* 0xff80000025bd7808 */ /* 0x000fe40007000000 */
[C---:B------:R-:W-:Y:S01]  /*e7f0*/  ISETP.GE.AND P5, PT, R0.reuse, R216, PT ;  /* 0x000000d80000720c */ /* 0x040fe20003fa6270 */
[----:B------:R-:W-:Y:S01]  /*e800*/  LDSM.16.MT88.4 R36, [R118+0xb000] ;  /* 0x00b000007624783b */ /* 0x000fe20000004200 */
[-C--:B------:R-:W-:Y:S02]  /*e810*/  ISETP.GE.AND P3, PT, R0, R214.reuse, PT ;  /* 0x000000d60000720c */ /* 0x080fe40003f66270 */
[----:B------:R-:W-:Y:S02]  /*e820*/  FSEL R191, R234, -INF , !P0 ;  /* 0xff800000eabf7808 */ /* 0x000fe40004000000 */
[----:B------:R-:W-:Y:S02]  /*e830*/  ISETP.GE.AND P6, PT, R5, R214, PT ;  /* 0x000000d60500720c */ /* 0x000fe40003fc6270 */
[----:B------:R-:W-:Y:S02]  /*e840*/  FMNMX3.FTZ R0, R117, R4, R17, !PT ;  /* 0x0000000475007276 */ /* 0x000fe40007810011 */
[----:B------:R-:W-:Y:S02]  /*e850*/  ISETP.GE.AND P0, PT, R5, R216, PT ;  /* 0x000000d80500720c */ /* 0x000fe40003f06270 */
[----:B------:R-:W-:Y:S02]  /*e860*/  FMNMX3.FTZ R5, R6, R43, R41, !PT ;  /* 0x0000002b06057276 */ /* 0x000fe40007810029 */
[----:B------:R-:W-:Y:S02]  /*e870*/  FSEL R251, R251, -INF , !P1 ;  /* 0xff800000fbfb7808 */ /* 0x000fe40004800000 */
[----:B------:R-:W-:Y:S02]  /*e880*/  ISETP.GE.AND P1, PT, R18, R214, PT ;  /* 0x000000d61200720c */ /* 0x000fe40003f26270 */
[----:B------:R-:W-:Y:S02]  /*e890*/  FMNMX3.FTZ R0, R0, R11, R9, !PT ;  /* 0x0000000b00007276 */ /* 0x000fe40007810009 */
[----:B------:R-:W-:Y:S02]  /*e8a0*/  FMNMX3.FTZ R6, R5, R48, R251, !PT ;  /* 0x0000003005067276 */ /* 0x000fe400078100fb */
[----:B------:R-:W-:Y:S02]  /*e8b0*/  FMNMX3.FTZ R0, R0, R249, R247, !PT ;  /* 0x000000f900007276 */ /* 0x000fe400078100f7 */
[----:B------:R-:W-:Y:S02]  /*e8c0*/  FSEL R237, R182, -INF , !P1 ;  /* 0xff800000b6ed7808 */ /* 0x000fe40004800000 */
[-C--:B------:R-:W-:Y:S02]  /*e8d0*/  ISETP.GE.AND P1, PT, R8, R216.reuse, PT ;  /* 0x000000d80800720c */ /* 0x080fe40003f26270 */
[----:B------:R-:W-:Y:S02]  /*e8e0*/  FMNMX3.FTZ R6, R6, R245, R243, !PT ;  /* 0x000000f506067276 */ /* 0x000fe400078100f3 */
[----:B------:R-:W-:Y:S02]  /*e8f0*/  FMNMX3.FTZ R0, R0, R51, R49, !PT ;  /* 0x0000003300007276 */ /* 0x000fe40007810031 */
[----:B------:R-:W-:Y:S02]  /*e900*/  FSEL R171, R230, -INF , !P1 ;  /* 0xff800000e6ab7808 */ /* 0x000fe40004800000 */
[----:B------:R-:W-:Y:S02]  /*e910*/  FMNMX3.FTZ R6, R6, R241, R239, !PT ;  /* 0x000000f106067276 */ /* 0x000fe400078100ef */
[----:B------:R-:W-:Y:S02]  /*e920*/  FMNMX3.FTZ R0, R0, R237, R235, !PT ;  /* 0x000000ed00007276 */ /* 0x000fe400078100eb */
[----:B------:R-:W-:Y:S02]  /*e930*/  FMNMX3.FTZ R6, R6, R229, R171, !PT ;  /* 0x000000e506067276 */ /* 0x000fe400078100ab */
[----:B------:R-:W-:Y:S02]  /*e940*/  FSEL R175, R175, -INF , !P4 ;  /* 0xff800000afaf7808 */ /* 0x000fe40006000000 */
[----:B------:R-:W-:Y:S02]  /*e950*/  FSEL R181, R181, -INF , !P0 ;  /* 0xff800000b5b57808 */ /* 0x000fe40004000000 */
[-C--:B------:R-:W-:Y:S02]  /*e960*/  ISETP.GE.AND P4, PT, R31, R216.reuse, PT ;  /* 0x000000d81f00720c */ /* 0x080fe40003f86270 */
[----:B------:R-:W-:Y:S02]  /*e970*/  ISETP.GE.AND P0, PT, R32, R216, PT ;  /* 0x000000d82000720c */ /* 0x000fe40003f06270 */
[----:B------:R-:W-:Y:S02]  /*e980*/  ISETP.GE.AND P1, PT, R7, R214, PT ;  /* 0x000000d60700720c */ /* 0x000fe40003f26270 */
[----:B------:R-:W-:Y:S02]  /*e990*/  FMNMX3.FTZ R0, R0, R233, R231, !PT ;  /* 0x000000e900007276 */ /* 0x000fe400078100e7 */
[----:B------:R-:W-:Y:S02]  /*e9a0*/  FMNMX3.FTZ R6, R6, R191, R189, !PT ;  /* 0x000000bf06067276 */ /* 0x000fe400078100bd */
[----:B------:R-:W-:Y:S02]  /*e9b0*/  FSEL R173, R173, -INF , !P0 ;  /* 0xff800000adad7808 */ /* 0x000fe40004000000 */
[----:B------:R-:W-:Y:S02]  /*e9c0*/  FSEL R161, R161, -INF , !P4 ;  /* 0xff800000a1a17808 */ /* 0x000fe40006000000 */
[----:B------:R-:W-:Y:S02]  /*e9d0*/  FSEL R185, R185, -INF , !P1 ;  /* 0xff800000b9b97808 */ /* 0x000fe40004800000 */
[----:B------:R-:W-:Y:S02]  /*e9e0*/  FMNMX3.FTZ R0, R0, R187, R177, !PT ;  /* 0x000000bb00007276 */ /* 0x000fe400078100b1 */
[-C--:B------:R-:W-:Y:S02]  /*e9f0*/  ISETP.GE.AND P0, PT, R30, R216.reuse, PT ;  /* 0x000000d81e00720c */ /* 0x080fe40003f06270 */
[----:B------:R-:W-:Y:S02]  /*ea00*/  ISETP.GE.AND P4, PT, R29, R216, PT ;  /* 0x000000d81d00720c */ /* 0x000fe40003f86270 */
[----:B------:R-:W-:Y:S02]  /*ea10*/  FSEL R179, R240, -INF , !P5 ;  /* 0xff800000f0b37808 */ /* 0x000fe40006800000 */
[----:B------:R-:W-:Y:S02]  /*ea20*/  FMNMX3.FTZ R6, R6, R183, R181, !PT ;  /* 0x000000b706067276 */ /* 0x000fe400078100b5 */
[-C--:B------:R-:W-:Y:S02]  /*ea30*/  ISETP.GE.AND P5, PT, R31, R214.reuse, PT ;  /* 0x000000d61f00720c */ /* 0x080fe40003fa6270 */
        /* <DEDUP_REMOVED lines=14> */
[----:B------:R-:W-:Y:S02]  /*eb20*/  FSEL R155, R155, -INF , !P3 ;  /* 0xff8000009b9b7808 */ /* 0x000fe40005800000 */
[-C--:B------:R-:W-:Y:S02]  /*eb30*/  ISETP.GE.AND P5, PT, R26, R216.reuse, PT ;  /* 0x000000d81a00720c */ /* 0x080fe40003fa6270 */
[----:B------:R-:W-:Y:S02]  /*eb40*/  FMNMX3.FTZ R6, R6, R161, R159, !PT ;  /* 0x000000a106067276 */ /* 0x000fe4000781009f */
[----:B------:R-:W-:Y:S02]  /*eb50*/  FSEL R145, R52, -INF , !P4 ;  /* 0xff80000034917808 */ /* 0x000fe40006000000 */
[----:B------:R-:W-:Y:S02]  /*eb60*/  ISETP.GE.AND P4, PT, R25, R216, PT ;  /* 0x000000d81900720c */ /* 0x000fe40003f86270 */
[-C--:B------:R-:W-:Y:S02]  /*eb70*/  ISETP.GE.AND P1, PT, R28, R214.reuse, PT ;  /* 0x000000d61c00720c */ /* 0x080fe40003f26270 */
[----:B------:R-:W-:Y:S01]  /*eb80*/  ISETP.GE.AND P3, PT, R27, R214, PT ;  /* 0x000000d61b00720c */ /* 0x000fe20003f66270 */
[----:B------:R-:W-:Y:S01]  /*eb90*/  LDSM.16.MT88.4 R28, [R192+0xb000] ;  /* 0x00b00000c01c783b */ /* 0x000fe20000004200 */
[----:B------:R-:W-:Y:S02]  /*eba0*/  FSEL R149, R50, -INF , !P0 ;  /* 0xff80000032957808 */ /* 0x000fe40004000000 */
[----:B------:R-:W-:Y:S02]  /*ebb0*/  FSEL R151, R151, -INF , !P6 ;  /* 0xff80000097977808 */ /* 0x000fe40007000000 */
[----:B------:R-:W-:Y:S02]  /*ebc0*/  FMNMX3.FTZ R0, R0, R165, R163, !PT ;  /* 0x000000a500007276 */ /* 0x000fe400078100a3 */
[----:B------:R-:W-:Y:S02]  /*ebd0*/  FMNMX3.FTZ R6, R6, R157, R155, !PT ;  /* 0x0000009d06067276 */ /* 0x000fe4000781009b */
[----:B------:R-:W-:Y:S02]  /*ebe0*/  FSEL R143, R143, -INF , !P5 ;  /* 0xff8000008f8f7808 */ /* 0x000fe40006800000 */
[----:B------:R-:W-:Y:S02]  /*ebf0*/  ISETP.GE.AND P0, PT, R24, R216, PT ;  /* 0x000000d81800720c */ /* 0x000fe40003f06270 */
[----:B------:R-:W-:Y:S02]  /*ec00*/  FSEL R141, R45, -INF , !P4 ;  /* 0xff8000002d8d7808 */ /* 0x000fe40006000000 */
[-C--:B------:R-:W-:Y:S02]  /*ec10*/  ISETP.GE.AND P6, PT, R26, R214.reuse, PT ;  /* 0x000000d61a00720c */ /* 0x080fe40003fc6270 */
[----:B------:R-:W-:Y:S02]  /*ec20*/  ISETP.GE.AND P5, PT, R25, R214, PT ;  /* 0x000000d61900720c */ /* 0x000fe40003fa6270 */
[-C--:B------:R-:W-:Y:S02]  /*ec30*/  ISETP.GE.AND P4, PT, R23, R216.reuse, PT ;  /* 0x000000d81700720c */ /* 0x080fe40003f86270 */
[----:B------:R-:W-:Y:S02]  /*ec40*/  FSEL R137, R137, -INF , !P3 ;  /* 0xff80000089897808 */ /* 0x000fe40005800000 */
[----:B------:R-:W-:Y:S02]  /*ec50*/  FSEL R147, R147, -INF , !P1 ;  /* 0xff80000093937808 */ /* 0x000fe40004800000 */
[----:B------:R-:W-:Y:S02]  /*ec60*/  FMNMX3.FTZ R8, R0, R153, R151, !PT ;  /* 0x0000009900087276 */ /* 0x000fe40007810097 */
[----:B------:R-:W-:Y:S02]  /*ec70*/  ISETP.GE.AND P3, PT, R22, R216, PT ;  /* 0x000000d81600720c */ /* 0x000fe40003f66270 */
[----:B------:R-:W-:Y:S02]  /*ec80*/  FSEL R139, R56, -INF , !P0 ;  /* 0xff800000388b7808 */ /* 0x000fe40004000000 */
[----:B------:R-:W-:Y:S02]  /*ec90*/  FMNMX3.FTZ R0, R6, R145, R143, !PT ;  /* 0x0000009106007276 */ /* 0x000fe4000781008f */
[----:B------:R-:W-:Y:S02]  /*eca0*/  FSEL R133, R44, -INF , !P5 ;  /* 0xff8000002c857808 */ /* 0x000fe40006800000 */
[----:B------:R-:W-:Y:S02]  /*ecb0*/  ISETP.GE.AND P1, PT, R24, R214, PT ;  /* 0x000000d61800720c */ /* 0x000fe40003f26270 */
        /* <DEDUP_REMOVED lines=10> */
[----:B------:R-:W-:Y:S02]  /*ed60*/  FMNMX3.FTZ R8, R8, R137, R135, !PT ;  /* 0x0000008908087276 */ /* 0x000fe40007810087 */
[----:B------:R-:W-:Y:S02]  /*ed70*/  FSEL R126, R126, -INF , !P4 ;  /* 0xff8000007e7e7808 */ /* 0x000fe40006000000 */
[----:B------:R-:W-:Y:S02]  /*ed80*/  FSEL R127, R127, -INF , !P5 ;  /* 0xff8000007f7f7808 */ /* 0x000fe40006800000 */
[----:B------:R-:W-:Y:S02]  /*ed90*/  FMNMX3.FTZ R0, R5, R130, R128, !PT ;  /* 0x0000008205007276 */ /* 0x000fe40007810080 */
[-C--:B------:R-:W-:Y:S02]  /*eda0*/  ISETP.GE.AND P1, PT, R20, R214.reuse, PT ;  /* 0x000000d61400720c */ /* 0x080fe40003f26270 */
[----:B------:R-:W-:Y:S02]  /*edb0*/  FSEL R120, R46, -INF , !P0 ;  /* 0xff8000002e787808 */ /* 0x000fe40004000000 */
[----:B------:R-:W-:Y:S02]  /*edc0*/  FSEL R58, R47, -INF , !P6 ;  /* 0xff8000002f3a7808 */ /* 0x000fe40007000000 */
[----:B------:R-:W-:Y:S01]  /*edd0*/  ISETP.GE.AND P3, PT, R33, R214, PT ;  /* 0x000000d62100720c */ /* 0x000fe20003f66270 */
[----:B------:R-:W-:Y:S01]  /*ede0*/  LDSM.16.MT88.4 R44, [R192+0xd000] ;  /* 0x00d00000c02c783b */ /* 0x000fe20000004200 */
[----:B------:R-:W-:Y:S02]  /*edf0*/  FMNMX3.FTZ R5, R8, R133, R131, !PT ;  /* 0x0000008508057276 */ /* 0x000fe40007810083 */
        /* <DEDUP_REMOVED lines=31> */
[-C--:B------:R-:W-:Y:S01]  /*eff0*/  FFMA.FTZ R116, R9, R53.reuse, -R122 ;  /* 0x0000003509747223 */ /* 0x080fe2000001087a */
[C---:B------:R-:W-:Y:S01]  /*f000*/  FMUL.FTZ R9, R53.reuse, R6 ;  /* 0x0000000635097220 */ /* 0x040fe20000410000 */
[----:B------:R-:W-:Y:S01]  /*f010*/  FMUL.FTZ R8, R53, R4 ;  /* 0x0000000435087220 */ /* 0x000fe20000410000 */
[----:B------:R-:W-:Y:S01]  /*f020*/  MUFU.EX2 R132, R132 ;  /* 0x0000008400847308 */ /* 0x000fe20000000800 */
[----:B------:R-:W2:Y:S01]  /*f030*/  LDSM.16.MT88.4 R20, [R118+0x9000] ;  /* 0x009000007614783b */ /* 0x000ea20000004200 */
[-C--:B------:R-:W-:Y:S01]  /*f040*/  FFMA.FTZ R156, R155, R53.reuse, -R134 ;  /* 0x000000359b9c7223 */ /* 0x080fe20000010886 */
[-C--:B------:R-:W-:Y:S07]  /*f050*/  FFMA.FTZ R136, R235, R53.reuse, -R122 ;  /* 0x00000035eb887223 */ /* 0x080fee000001087a */
[----:B------:R-:W3:Y:S01]  /*f060*/  MUFU.EX2 R57, R9 ;  /* 0x0000000900397308 */ /* 0x000ee20000000800 */
[-CC-:B------:R-:W-:Y:S01]  /*f070*/  FFMA.FTZ R142, R171, R53.reuse, -R134.reuse ;  /* 0x00000035ab8e7223 */ /* 0x180fe20000010886 */
[-CC-:B------:R-:W-:Y:S01]  /*f080*/  FFMA.FTZ R138, R191, R53.reuse, -R134.reuse ;  /* 0x00000035bf8a7223 */ /* 0x180fe20000010886 */
[-C--:B------:R-:W-:Y:S07]  /*f090*/  FFMA.FTZ R117, R189, R53.reuse, -R134 ;  /* 0x00000035bd757223 */ /* 0x080fee0000010886 */
[----:B------:R-:W4:Y:S01]  /*f0a0*/  MUFU.EX2 R56, R8 ;  /* 0x0000000800387308 */ /* 0x000f220000000800 */
[-CC-:B------:R-:W-:Y:S01]  /*f0b0*/  FFMA.FTZ R144, R177, R53.reuse, -R122.reuse ;  /* 0x00000035b1907223 */ /* 0x180fe2000001087a */
[-CC-:B------:R-:W-:Y:S01]  /*f0c0*/  FFMA.FTZ R140, R185, R53.reuse, -R122.reuse ;  /* 0x00000035b98c7223 */ /* 0x180fe2000001087a */
[-C--:B------:R-:W-:Y:S07]  /*f0d0*/  FFMA.FTZ R175, R175, R53.reuse, -R122 ;  /* 0x00000035afaf7223 */ /* 0x080fee000001087a */
[----:B------:R-:W5:Y:S01]  /*f0e0*/  MUFU.EX2 R125, R125 ;  /* 0x0000007d007d7308 */ /* 0x000f620000000800 */
[-C--:B------:R-:W-:Y:S01]  /*f0f0*/  FFMA.FTZ R229, R229, R53.reuse, -R134 ;  /* 0x00000035e5e57223 */ /* 0x080fe20000010886 */
        /* <DEDUP_REMOVED lines=26> */
[----:B------:R-:W-:Y:S01]  /*f2a0*/  FMUL.FTZ R33, R57, R85 ;  /* 0x0000005539217220 */ /* 0x000fe20000410000 */
[C---:B------:R-:W-:Y:S01]  /*f2b0*/  FMUL.FTZ R34, R56.reuse, R86 ;  /* 0x0000005638227220 */ /* 0x040fe20000410000 */
[----:B----4-:R-:W-:Y:S01]  /*f2c0*/  F2FP.BF16.F32.PACK_AB R61, R123, R129 ;  /* 0x000000817b3d723e */ /* 0x010fe200000010ff */
[C---:B------:R-:W-:Y:S01]  /*f2d0*/  FMUL.FTZ R35, R56.reuse, R87 ;  /* 0x0000005738237220 */ /* 0x040fe20000410000 */
[----:B------:R-:W-:Y:S01]  /*f2e0*/  FMUL.FTZ R40, R57, R76 ;  /* 0x0000004c39287220 */ /* 0x000fe20000410000 */
[C---:B------:R-:W-:Y:S01]  /*f2f0*/  FMUL.FTZ R42, R56.reuse, R78 ;  /* 0x0000004e382a7220 */ /* 0x040fe20000410000 */
[C---:B------:R-:W-:Y:S01]  /*f300*/  FMUL.FTZ R50, R56.reuse, R70 ;  /* 0x0000004638327220 */ /* 0x040fe20000410000 */
[----:B------:R-:W-:Y:S01]  /*f310*/  LDSM.16.MT88.4 R84, [R192+0xb400] ;  /* 0x00b40000c054783b */ /* 0x000fe20000004200 */
[----:B------:R-:W-:Y:S01]  /*f320*/  FMUL.FTZ R26, R56, R94 ;  /* 0x0000005e381a7220 */ /* 0x000fe20000410000 */
[--C-:B------:R-:W-:Y:S01]  /*f330*/  FFMA.FTZ R94, R157, R53, -R134.reuse ;  /* 0x000000359d5e7223 */ /* 0x100fe20000010886 */
[----:B---3--:R-:W-:Y:S01]  /*f340*/  F2FP.BF16.F32.PACK_AB R63, R116, R121 ;  /* 0x00000079743f723e */ /* 0x008fe200000010ff */
[----:B------:R-:W-:Y:S01]  /*f350*/  MUFU.EX2 R171, R229 ;  /* 0x000000e500ab7308 */ /* 0x000fe20000000800 */
[C---:B------:R-:W-:Y:S01]  /*f360*/  FMUL.FTZ R24, R57.reuse, R92 ;  /* 0x0000005c39187220 */ /* 0x040fe20000410000 */
[----:B------:R-:W-:Y:S01]  /*f370*/  FMUL.FTZ R25, R57, R93 ;  /* 0x0000005d39197220 */ /* 0x000fe20000410000 */
[----:B------:R-:W-:Y:S01]  /*f380*/  FFMA.FTZ R93, R43, R53, -R134 ;  /* 0x000000352b5d7223 */ /* 0x000fe20000010886 */
[C---:B------:R-:W-:Y:S06]  /*f390*/  FMUL.FTZ R43, R56.reuse, R79 ;  /* 0x0000004f382b7220 */ /* 0x040fec0000410000 */
[----:B------:R-:W-:Y:S01]  /*f3a0*/  MUFU.EX2 R155, R94 ;  /* 0x0000005e009b7308 */ /* 0x000fe20000000800 */
[C---:B-1----:R-:W-:Y:S09]  /*f3b0*/  HMMA.16816.F32.BF16 R4, R60.reuse, R12, R4 ;  /* 0x0000000c3c04723c */ /* 0x042ff20000041804 */
        /* <DEDUP_REMOVED lines=8> */
[C---:B------:R-:W-:Y:S01]  /*f440*/  FMUL.FTZ R27, R56.reuse, R95 ;  /* 0x0000005f381b7220 */ /* 0x040fe20000410000 */
[-CC-:B------:R-:W-:Y:S01]  /*f450*/  FFMA.FTZ R95, R247, R53.reuse, -R122.reuse ;  /* 0x00000035f75f7223 */ /* 0x180fe2000001087a */
[-C--:B------:R-:W-:Y:S07]  /*f460*/  FFMA.FTZ R92, R249, R53.reuse, -R122 ;  /* 0x00000035f95c7223 */ /* 0x080fee000001087a */
[----:B------:R-:W-:Y:S01]  /*f470*/  MUFU.EX2 R177, R187 ;  /* 0x000000bb00b17308 */ /* 0x000fe20000000800 */
[-C--:B------:R-:W-:Y:S01]  /*f480*/  FFMA.FTZ R106, R243, R53.reuse, -R134 ;  /* 0x00000035f36a7223 */ /* 0x080fe20000010886 */
[C---:B--2---:R-:W-:Y:S08]  /*f490*/  HMMA.16816.F32.BF16 R12, R60.reuse, R20, R12 ;  /* 0x000000143c0c723c */ /* 0x044ff0000004180c */
[----:B------:R-:W-:Y:S01]  /*f4a0*/  MUFU.EX2 R95, R95 ;  /* 0x0000005f005f7308 */ /* 0x000fe20000000800 */
[----:B------:R-:W-:Y:S01]  /*f4b0*/  FMUL.FTZ R20, R57, R96 ;  /* 0x0000006039147220 */ /* 0x000fe20000410000 */
[----:B------:R-:W-:Y:S01]  /*f4c0*/  FFMA.FTZ R96, R49, R53, -R122 ;  /* 0x0000003531607223 */ /* 0x000fe2000001087a */
[C---:B------:R-:W-:Y:S07]  /*f4d0*/  FMUL.FTZ R49, R57.reuse, R69 ;  /* 0x0000004539317220 */ /* 0x040fee0000410000 */
[----:B------:R-:W1:Y:S01]  /*f4e0*/  MUFU.EX2 R92, R92 ;  /* 0x0000005c005c7308 */ /* 0x000e620000000800 */
[----:B------:R-:W-:Y:S01]  /*f4f0*/  FMUL.FTZ R21, R57, R97 ;  /* 0x0000006139157220 */ /* 0x000fe20000410000 */
[C---:B------:R-:W-:Y:S08]  /*f500*/  HMMA.16816.F32.BF16 R16, R60.reuse, R22, R16 ;  /* 0x000000163c10723c */ /* 0x040ff00000041810 */
[----:B------:R-:W-:Y:S01]  /*f510*/  MUFU.EX2 R144, R144 ;  /* 0x0000009000907308 */ /* 0x000fe20000000800 */
[C---:B------:R-:W-:Y:S01]  /*f520*/  FMUL.FTZ R22, R56.reuse, R98 ;  /* 0x0000006238167220 */ /* 0x040fe20000410000 */
[C---:B------:R-:W-:Y:S01]  /*f530*/  FMUL.FTZ R23, R56.reuse, R99 ;  /* 0x0000006338177220 */ /* 0x040fe20000410000 */
[-CC-:B------:R-:W-:Y:S07]  /*f540*/  FFMA.FTZ R99, R245, R53.reuse, -R134.reuse ;  /* 0x00000035f5637223 */ /* 0x180fee0000010886 */
[----:B------:R-:W-:Y:S01]  /*f550*/  MUFU.EX2 R140, R140 ;  /* 0x0000008c008c7308 */ /* 0x000fe20000000800 */
[-CC-:B------:R-:W-:Y:S01]  /*f560*/  FFMA.FTZ R98, R241, R53.reuse, -R134.reuse ;  /* 0x00000035f1627223 */ /* 0x180fe20000010886 */
[-C--:B------:R-:W-:Y:S01]  /*f570*/  FFMA.FTZ R97, R239, R53.reuse, -R134 ;  /* 0x00000035ef617223 */ /* 0x080fe20000010886 */
[--C-:B------:R-:W-:Y:S07]  /*f580*/  FFMA.FTZ R105, R237, R53, -R122.reuse ;  /* 0x00000035ed697223 */ /* 0x100fee000001087a */
[----:B------:R-:W-:Y:S01]  /*f590*/  MUFU.EX2 R96, R96 ;  /* 0x0000006000607308 */ /* 0x000fe20000000800 */
[C---:B------:R-:W-:Y:S09]  /*f5a0*/  HMMA.16816.F32.BF16 R20, R60.reuse, R28, R20 ;  /* 0x0000001c3c14723c */ /* 0x040ff20000041814 */
[----:B------:R-:W-:Y:S01]  /*f5b0*/  MUFU.EX2 R97, R97 ;  /* 0x0000006100617308 */ /* 0x000fe20000000800 */
[C---:B------:R-:W-:Y:S01]  /*f5c0*/  FMUL.FTZ R28, R57.reuse, R88 ;  /* 0x00000058391c7220 */ /* 0x040fe20000410000 */
[----:B------:R-:W-:Y:S01]  /*f5d0*/  FMUL.FTZ R29, R57, R89 ;  /* 0x00000059391d7220 */ /* 0x000fe20000410000 */
[----:B------:R-:W-:Y:S01]  /*f5e0*/  FFMA.FTZ R89, R51, R53, -R122 ;  /* 0x0000003533597223 */ /* 0x000fe2000001087a */
[C---:B------:R-:W-:Y:S01]  /*f5f0*/  FMUL.FTZ R51, R56.reuse, R71 ;  /* 0x0000004738337220 */ /* 0x040fe20000410000 */
[C---:B------:R-:W-:Y:S05]  /*f600*/  HMMA.16816.F32.BF16 R24, R60.reuse, R30, R24 ;  /* 0x0000001e3c18723c */ /* 0x040fea0000041818 */
[----:B------:R-:W-:Y:S01]  /*f610*/  MUFU.EX2 R99, R99 ;  /* 0x0000006300637308 */ /* 0x000fe20000000800 */
[C---:B------:R-:W-:Y:S01]  /*f620*/  FMUL.FTZ R30, R56.reuse, R90 ;  /* 0x0000005a381e7220 */ /* 0x040fe20000410000 */
[----:B------:R-:W-:Y:S01]  /*f630*/  FMUL.FTZ R31, R56, R91 ;  /* 0x0000005b381f7220 */ /* 0x000fe20000410000 */
[--C-:B------:R-:W-:Y:S01]  /*f640*/  FFMA.FTZ R90, R41, R53, -R134.reuse ;  /* 0x00000035295a7223 */ /* 0x100fe20000010886 */
[C---:B------:R-:W-:Y:S01]  /*f650*/  FMUL.FTZ R41, R57.reuse, R77 ;  /* 0x0000004d39297220 */ /* 0x040fe20000410000 */
[-CC-:B------:R-:W-:Y:S01]  /*f660*/  FFMA.FTZ R91, R48, R53.reuse, -R134.reuse ;  /* 0x00000035305b7223 */ /* 0x180fe20000010886 */
[----:B------:R-:W2:Y:S01]  /*f670*/  LDSM.16.MT88.4 R76, [R192+0x9400] ;  /* 0x00940000c04c783b */ /* 0x000ea20000004200 */
[----:B------:R-:W-:Y:S01]  /*f680*/  FMUL.FTZ R48, R57, R68 ;  /* 0x0000004439307220 */ /* 0x000fe20000410000 */
[----:B------:R-:W-:Y:S01]  /*f690*/  FFMA.FTZ R88, R251, R53, -R134 ;  /* 0x00000035fb587223 */ /* 0x000fe20000010886 */
[C---:B------:R-:W-:Y:S01]  /*f6a0*/  HMMA.16816.F32.BF16 R28, R60.reuse, R36, R28 ;  /* 0x000000243c1c723c */ /* 0x040fe2000004181c */
[----:B------:R-:W3:Y:S02]  /*f6b0*/  MUFU.EX2 R90, R90 ;  /* 0x0000005a005a7308 */ /* 0x000ee40000000800 */
[C---:B------:R-:W-:Y:S01]  /*f6c0*/  FMUL.FTZ R36, R57.reuse, R80 ;  /* 0x0000005039247220 */ /* 0x040fe20000410000 */
[----:B------:R-:W-:Y:S01]  /*f6d0*/  FMUL.FTZ R37, R57, R81 ;  /* 0x0000005139257220 */ /* 0x000fe20000410000 */
[----:B------:R-:W-:Y:S06]  /*f6e0*/  LDSM.16.MT88.4 R68, [R118+0xd400] ;  /* 0x00d400007644783b */ /* 0x000fec0000004200 */
[----:B------:R-:W-:Y:S01]  /*f6f0*/  MUFU.EX2 R91, R91 ;  /* 0x0000005b005b7308 */ /* 0x000fe20000000800 */
[--C-:B------:R-:W-:Y:S01]  /*f700*/  FFMA.FTZ R104, R233, R53, -R122.reuse ;  /* 0x00000035e9687223 */ /* 0x100fe2000001087a */
[C---:B------:R-:W-:Y:S08]  /*f710*/  HMMA.16816.F32.BF16 R32, R60.reuse, R38, R32 ;  /* 0x000000263c20723c */ /* 0x040ff00000041820 */
[----:B------:R-:W4:Y:S01]  /*f720*/  MUFU.EX2 R88, R88 ;  /* 0x0000005800587308 */ /* 0x000f220000000800 */
[C---:B------:R-:W-:Y:S01]  /*f730*/  FMUL.FTZ R38, R56.reuse, R82 ;  /* 0x0000005238267220 */ /* 0x040fe20000410000 */
[C---:B------:R-:W-:Y:S01]  /*f740*/  FMUL.FTZ R39, R56.reuse, R83 ;  /* 0x0000005338277220 */ /* 0x040fe20000410000 */
[-CC-:B------:R-:W-:Y:S01]  /*f750*/  FFMA.FTZ R107, R231, R53.reuse, -R122.reuse ;  /* 0x00000035e76b7223 */ /* 0x180fe2000001087a */
[----:B------:R-:W5:Y:S06]  /*f760*/  LDSM.16.MT88.4 R80, [R118+0x9400] ;  /* 0x009400007650783b */ /* 0x000f6c0000004200 */
[----:B------:R-:W2:Y:S01]  /*f770*/  MUFU.EX2 R89, R89 ;  /* 0x0000005900597308 */ /* 0x000ea20000000800 */
[-CC-:B------:R-:W-:Y:S01]  /*f780*/  FFMA.FTZ R152, R169, R53.reuse, -R122.reuse ;  /* 0x00000035a9987223 */ /* 0x180fe2000001087a */
[-CC-:B------:R-:W-:Y:S01]  /*f790*/  FFMA.FTZ R150, R165, R53.reuse, -R122.reuse ;  /* 0x00000035a5967223 */ /* 0x180fe2000001087a */
[----:B------:R-:W-:Y:S01]  /*f7a0*/  FFMA.FTZ R163, R163, R53, -R122 ;  /* 0x00000035a3a37223 */ /* 0x000fe2000001087a */
[C---:B------:R-:W-:Y:S06]  /*f7b0*/  HMMA.16816.F32.BF16 R36, R60.reuse, R44, R36 ;  /* 0x0000002c3c24723c */ /* 0x040fec0000041824 */
[----:B------:R-:W-:Y:S01]  /*f7c0*/  MUFU.EX2 R107, R107 ;  /* 0x0000006b006b7308 */ /* 0x000fe20000000800 */
[C---:B------:R-:W-:Y:S01]  /*f7d0*/  FMUL.FTZ R44, R57.reuse, R72 ;  /* 0x00000048392c7220 */ /* 0x040fe20000410000 */
[----:B------:R-:W-:Y:S08]  /*f7e0*/  FMUL.FTZ R45, R57, R73 ;  /* 0x00000049392d7220 */ /* 0x000ff00000410000 */
[----:B------:R-:W5:Y:S01]  /*f7f0*/  MUFU.EX2 R106, R106 ;  /* 0x0000006a006a7308 */ /* 0x000f620000000800 */
[-CC-:B------:R-:W-:Y:S01]  /*f800*/  FFMA.FTZ R181, R181, R53.reuse, -R134.reuse ;  /* 0x00000035b5b57223 */ /* 0x180fe20000010886 */
[----:B------:R-:W-:Y:S01]  /*f810*/  FFMA.FTZ R173, R173, R53, -R134 ;  /* 0x00000035adad7223 */ /* 0x000fe20000010886 */
[C---:B------:R-:W-:Y:S07]  /*f820*/  HMMA.16816.F32.BF16 R40, R60.reuse, R46, R40 ;  /* 0x0000002e3c28723c */ /* 0x040fee0000041828 */
[----:B------:R-:W5:Y:S01]  /*f830*/  MUFU.EX2 R98, R98 ;  /* 0x0000006200627308 */ /* 0x000f620000000800 */
[C---:B------:R-:W-:Y:S01]  /*f840*/  FMUL.FTZ R46, R56.reuse, R74 ;  /* 0x0000004a382e7220 */ /* 0x040fe20000410000 */
[----:B------:R-:W-:Y:S08]  /*f850*/  FMUL.FTZ R47, R56, R75 ;  /* 0x0000004b382f7220 */ /* 0x000ff00000410000 */
[----:B------:R-:W-:Y:S01]  /*f860*/  MUFU.EX2 R105, R105 ;  /* 0x0000006900697308 */ /* 0x000fe20000000800 */
[----:B------:R-:W5:Y:S01]  /*f870*/  LDSM.16.MT88.4 R72, [R118+0xb400] ;  /* 0x00b400007648783b */ /* 0x000f620000004200 */
[-C--:B------:R-:W-:Y:S01]  /*f880*/  FFMA.FTZ R167, R167, R53.reuse, -R122 ;  /* 0x00000035a7a77223 */ /* 0x080fe2000001087a */
[-C--:B------:R-:W-:Y:S07]  /*f890*/  FFMA.FTZ R154, R161, R53.reuse, -R134 ;  /* 0x00000035a19a7223 */ /* 0x080fee0000010886 */
[----:B------:R-:W5:Y:S01]  /*f8a0*/  MUFU.EX2 R136, R136 ;  /* 0x0000008800887308 */ /* 0x000f620000000800 */
[-CC-:B------:R-:W-:Y:S01]  /*f8b0*/  FFMA.FTZ R158, R151, R53.reuse, -R122.reuse ;  /* 0x00000035979e7223 */ /* 0x180fe2000001087a */
[C---:B------:R-:W-:Y:S08]  /*f8c0*/  HMMA.16816.F32.BF16 R44, R60.reuse, R64, R44 ;  /* 0x000000403c2c723c */ /* 0x040ff0000004182c */
[----:B------:R-:W5:Y:S01]  /*f8d0*/  MUFU.EX2 R104, R104 ;  /* 0x0000006800687308 */ /* 0x000f620000000800 */
[-C--:B------:R-:W-:Y:S01]  /*f8e0*/  FFMA.FTZ R160, R147, R53.reuse, -R122 ;  /* 0x0000003593a07223 */ /* 0x080fe2000001087a */
[-C--:B------:R-:W-:Y:S01]  /*f8f0*/  FFMA.FTZ R159, R159, R53.reuse, -R134 ;  /* 0x000000359f9f7223 */ /* 0x080fe20000010886 */
[-CC-:B------:R-:W-:Y:S07]  /*f900*/  FFMA.FTZ R153, R153, R53.reuse, -R122.reuse ;  /* 0x0000003599997223 */ /* 0x180fee000001087a */
[----:B------:R-:W5:Y:S01]  /*f910*/  MUFU.EX2 R117, R117 ;  /* 0x0000007500757308 */ /* 0x000f620000000800 */
[-C--:B------:R-:W-:Y:S01]  /*f920*/  FFMA.FTZ R149, R149, R53.reuse, -R122 ;  /* 0x0000003595957223 */ /* 0x080fe2000001087a */
[----:B------:R-:W-:Y:S01]  /*f930*/  HMMA.16816.F32.BF16 R48, R60, R66, R48 ;  /* 0x000000423c30723c */ /* 0x000fe20000041830 */
[----:B------:R-:W5:Y:S07]  /*f940*/  LDSM.16.MT88.4 R64, [R192+0xd400] ;  /* 0x00d40000c040783b */ /* 0x000f6e0000004200 */
[----:B------:R-:W5:Y:S01]  /*f950*/  MUFU.EX2 R175, R175 ;  /* 0x000000af00af7308 */ /* 0x000f620000000800 */
[----:B-1----:R-:W-:Y:S01]  /*f960*/  F2FP.BF16.F32.PACK_AB R61, R95, R92 ;  /* 0x0000005c5f3d723e */ /* 0x002fe200000010ff */
[--C-:B------:R-:W-:Y:S01]  /*f970*/  FFMA.FTZ R164, R143, R53, -R134.reuse ;  /* 0x000000358fa47223 */ /* 0x100fe20000010886 */
[----:B---3--:R-:W-:Y:S07]  /*f980*/  F2FP.BF16.F32.PACK_AB R60, R90, R93 ;  /* 0x0000005d5a3c723e */ /* 0x008fee00000010ff */
[----:B------:R-:W-:Y:S01]  /*f990*/  MUFU.EX2 R148, R148 ;  /* 0x0000009400947308 */ /* 0x000fe20000000800 */
[----:B----4-:R-:W-:Y:S01]  /*f9a0*/  F2FP.BF16.F32.PACK_AB R62, R88, R91 ;  /* 0x0000005b583e723e */ /* 0x010fe200000010ff */
[----:B------:R-:W-:Y:S01]  /*f9b0*/  FFMA.FTZ R162, R139, R53, -R134 ;  /* 0x000000358ba27223 */ /* 0x000fe20000010886 */
[----:B--2---:R-:W-:Y:S07]  /*f9c0*/  F2FP.BF16.F32.PACK_AB R63, R96, R89 ;  /* 0x00000059603f723e */ /* 0x004fee00000010ff */
[----:B------:R-:W1:Y:S01]  /*f9d0*/  MUFU.EX2 R179, R181 ;  /* 0x000000b500b37308 */ /* 0x000e620000000800 */
[-CC-:B------:R-:W-:Y:S01]  /*f9e0*/  FFMA.FTZ R166, R135, R53.reuse, -R122.reuse ;  /* 0x0000003587a67223 */ /* 0x180fe2000001087a */
[-C--:B------:R-:W-:Y:S01]  /*f9f0*/  FFMA.FTZ R168, R131, R53.reuse, -R122 ;  /* 0x0000003583a87223 */ /* 0x080fe2000001087a */
[-CC-:B------:R-:W-:Y:S07]  /*fa00*/  FFMA.FTZ R145, R145, R53.reuse, -R134.reuse ;  /* 0x0000003591917223 */ /* 0x180fee0000010886 */
[----:B------:R-:W-:Y:S01]  /*fa10*/  MUFU.EX2 R146, R146 ;  /* 0x0000009200927308 */ /* 0x000fe20000000800 */
[-C--:B------:R-:W-:Y:S01]  /*fa20*/  FFMA.FTZ R141, R141, R53.reuse, -R134 ;  /* 0x000000358d8d7223 */ /* 0x080fe20000010886 */
[C---:B------:R-:W-:Y:S08]  /*fa30*/  HMMA.16816.F32.BF16 R4, R60.reuse, R76, R4 ;  /* 0x0000004c3c04723c */ /* 0x040ff00000041804 */
[----:B------:R-:W2:Y:S01]  /*fa40*/  MUFU.EX2 R169, R173 ;  /* 0x000000ad00a97308 */ /* 0x000ea20000000800 */
[-CC-:B------:R-:W-:Y:S01]  /*fa50*/  FFMA.FTZ R137, R137, R53.reuse, -R122.reuse ;  /* 0x0000003589897223 */ /* 0x180fe2000001087a */
[-C--:B------:R-:W-:Y:S01]  /*fa60*/  FFMA.FTZ R133, R133, R53.reuse, -R122 ;  /* 0x0000003585857223 */ /* 0x080fe2000001087a */
[-C--:B------:R-:W-:Y:S07]  /*fa70*/  FFMA.FTZ R130, R130, R53.reuse, -R134 ;  /* 0x0000003582827223 */ /* 0x080fee0000010886 */
[----:B------:R-:W-:Y:S01]  /*fa80*/  MUFU.EX2 R152, R152 ;  /* 0x0000009800987308 */ /* 0x000fe20000000800 */
[-CC-:B------:R-:W-:Y:S01]  /*fa90*/  FFMA.FTZ R120, R120, R53.reuse, -R122.reuse ;  /* 0x0000003578787223 */ /* 0x180fe2000001087a */
[C---:B------:R-:W-:Y:S01]  /*faa0*/  HMMA.16816.F32.BF16 R8, R60.reuse, R78, R8 ;  /* 0x0000004e3c08723c */ /* 0x040fe20000041808 */
[----:B------:R-:W-:Y:S07]  /*fab0*/  LDSM.16.MT88.4 R76, [R118+0x9800] ;  /* 0x00980000764c783b */ /* 0x000fee0000004200 */
[----:B------:R-:W3:Y:S01]  /*fac0*/  MUFU.EX2 R165, R167 ;  /* 0x000000a700a57308 */ /* 0x000ee20000000800 */
[----:B------:R-:W-:Y:S01]  /*fad0*/  FFMA.FTZ R55, R55, R53, -R122 ;  /* 0x0000003537377223 */ /* 0x000fe2000001087a */
[----:B------:R-:W-:Y:S01]  /*fae0*/  FFMA.FTZ R132, R57, R228, R132 ;  /* 0x000000e439847223 */ /* 0x000fe20000010084 */
[----:B------:R-:W-:Y:S07]  /*faf0*/  FFMA.FTZ R129, R56, R225, R129 ;  /* 0x000000e138817223 */ /* 0x000fee0000010081 */
[----:B------:R-:W-:Y:S01]  /*fb00*/  MUFU.EX2 R150, R150 ;  /* 0x0000009600967308 */ /* 0x000fe20000000800 */
[----:B------:R-:W-:Y:S01]  /*fb10*/  ISETP.GT.AND P0, PT, R222, R201, PT ;  /* 0x000000c9de00720c */ /* 0x000fe20003f04270 */
[C---:B-----5:R-:W-:Y:S08]  /*fb20*/  HMMA.16816.F32.BF16 R12, R60.reuse, R80, R12 ;  /* 0x000000503c0c723c */ /* 0x060ff0000004180c */
[----:B------:R-:W4:Y:S01]  /*fb30*/  MUFU.EX2 R163, R163 ;  /* 0x000000a300a37308 */ /* 0x000f220000000800 */
[----:B------:R-:W-:Y:S09]  /*fb40*/  FADD.FTZ R125, R125, R132 ;  /* 0x000000847d7d7221 */ /* 0x000ff20000010000 */
[----:B------:R-:W-:Y:S01]  /*fb50*/  MUFU.EX2 R154, R154 ;  /* 0x0000009a009a7308 */ /* 0x000fe20000000800 */
[----:B------:R-:W-:Y:S01]  /*fb60*/  FADD.FTZ R124, R124, R125 ;  /* 0x0000007d7c7c7221 */ /* 0x000fe20000010000 */
[C---:B------:R-:W-:Y:S01]  /*fb70*/  HMMA.16816.F32.BF16 R16, R60.reuse, R82, R16 ;  /* 0x000000523c10723c */ /* 0x040fe20000041810 */
[----:B------:R-:W-:Y:S07]  /*fb80*/  LDSM.16.MT88.4 R80, [R192+0xb800] ;  /* 0x00b80000c050783b */ /* 0x000fee0000004200 */
[----:B------:R-:W5:Y:S01]  /*fb90*/  MUFU.EX2 R157, R159 ;  /* 0x0000009f009d7308 */ /* 0x000f620000000800 */
[----:B------:R-:W-:Y:S09]  /*fba0*/  FADD.FTZ R124, R59, R124 ;  /* 0x0000007c3b7c7221 */ /* 0x000ff20000010000 */
[----:B------:R-:W5:Y:S01]  /*fbb0*/  MUFU.EX2 R156, R156 ;  /* 0x0000009c009c7308 */ /* 0x000f620000000800 */
[----:B------:R-:W-:Y:S01]  /*fbc0*/  FADD.FTZ R93, R93, R124 ;  /* 0x0000007c5d5d7221 */ /* 0x000fe20000010000 */
[C---:B------:R-:W-:Y:S08]  /*fbd0*/  HMMA.16816.F32.BF16 R20, R60.reuse, R84, R20 ;  /* 0x000000543c14723c */ /* 0x040ff00000041814 */
[----:B------:R-:W-:Y:S01]  /*fbe0*/  MUFU.EX2 R151, R153 ;  /* 0x0000009900977308 */ /* 0x000fe20000000800 */
[----:B------:R-:W-:Y:S09]  /*fbf0*/  FADD.FTZ R90, R90, R93 ;  /* 0x0000005d5a5a7221 */ /* 0x000ff20000010000 */
[----:B------:R-:W5:Y:S01]  /*fc00*/  MUFU.EX2 R158, R158 ;  /* 0x0000009e009e7308 */ /* 0x000f620000000800 */
[----:B------:R-:W-:Y:S01]  /*fc10*/  FADD.FTZ R91, R91, R90 ;  /* 0x0000005a5b5b7221 */ /* 0x000fe20000010000 */
[C---:B------:R-:W-:Y:S01]  /*fc20*/  HMMA.16816.F32.BF16 R24, R60.reuse, R86, R24 ;  /* 0x000000563c18723c */ /* 0x040fe20000041818 */
[----:B------:R-:W-:Y:S07]  /*fc30*/  LDSM.16.MT88.4 R84, [R118+0xb800] ;  /* 0x00b800007654783b */ /* 0x000fee0000004200 */
[----:B------:R-:W-:Y:S01]  /*fc40*/  MUFU.EX2 R147, R149 ;  /* 0x0000009500937308 */ /* 0x000fe20000000800 */
[----:B------:R-:W-:Y:S09]  /*fc50*/  FADD.FTZ R88, R88, R91 ;  /* 0x0000005b58587221 */ /* 0x000ff20000010000 */
        /* <DEDUP_REMOVED lines=12> */
[----:B------:R-:W2:Y:S08]  /*fd20*/  LDSM.16.MT88.4 R64, [R192+0xd800] ;  /* 0x00d80000c040783b */ /* 0x000eb00000004200 */
[----:B------:R-:W-:Y:S10]  /*fd30*/  MUFU.EX2 R131, R133 ;  /* 0x0000008500837308 */ /* 0x000ff40000000800 */
[----:B------:R-:W5:Y:S01]  /*fd40*/  MUFU.EX2 R168, R168 ;  /* 0x000000a800a87308 */ /* 0x000f620000000800 */
[C---:B------:R-:W-:Y:S08]  /*fd50*/  HMMA.16816.F32.BF16 R44, R60.reuse, R68, R44 ;  /* 0x000000443c2c723c */ /* 0x040ff0000004182c */
        /* <DEDUP_REMOVED lines=97> */
[-C--:B------:R-:W-:Y:S01]  /*10370*/  FFMA.FTZ R134, R126, R53.reuse, -R134 ;  /* 0x000000357e867223 */ /* 0x080fe20000010886 */
[----:B------:R-:W-:Y:S02]  /*10380*/  MUFU.EX2 R128, R130 ;  /* 0x0000008200807308 */ /* 0x000fe40000000800 */
[C---:B------:R-:W-:Y:S08]  /*10390*/  HMMA.16816.F32.BF16 R8, R60.reuse, R74, R8 ;  /* 0x0000004a3c08723c */ /* 0x040ff00000041808 */
[----:B------:R-:W1:Y:S01]  /*103a0*/  MUFU.EX2 R127, R73 ;  /* 0x00000049007f7308 */ /* 0x000e620000000800 */
[----:B------:R-:W-:Y:S09]  /*103b0*/  FADD.FTZ R74, R123, R129 ;  /* 0x000000817b4a7221 */ /* 0x000ff20000010000 */
[----:B------:R-:W-:Y:S01]  /*103c0*/  MUFU.EX2 R56, R72 ;  /* 0x0000004800387308 */ /* 0x000fe20000000800 */
[----:B------:R-:W-:Y:S01]  /*103d0*/  FADD.FTZ R121, R121, R74 ;  /* 0x0000004a79797221 */ /* 0x000fe20000010000 */
[C---:B----4-:R-:W-:Y:S08]  /*103e0*/  HMMA.16816.F32.BF16 R12, R60.reuse, R76, R12 ;  /* 0x0000004c3c0c723c */ /* 0x050ff0000004180c */
[----:B------:R-:W4:Y:S01]  /*103f0*/  MUFU.EX2 R57, R134 ;  /* 0x0000008600397308 */ /* 0x000f220000000800 */
[----:B------:R-:W-:Y:S01]  /*10400*/  FADD.FTZ R121, R116, R121 ;  /* 0x0000007974797221 */ /* 0x000fe20000010000 */
[----:B------:R-:W-:Y:S03]  /*10410*/  IMAD.MOV.U32 R116, RZ, RZ, R52 ;  /* 0x000000ffff747224 */ /* 0x000fe600078e0034 */
[----:B------:R-:W-:Y:S01]  /*10420*/  FADD.FTZ R92, R92, R121 ;  /* 0x000000795c5c7221 */ /* 0x000fe20000010000 */
[C---:B------:R-:W-:Y:S01]  /*10430*/  HMMA.16816.F32.BF16 R16, R60.reuse, R78, R16 ;  /* 0x0000004e3c10723c */ /* 0x040fe20000041810 */
[----:B------:R-:W-:Y:S07]  /*10440*/  LDSM.16.MT88.4 R76, [R192+0xec00] ;  /* 0x00ec0000c04c783b */ /* 0x000fee0000004200 */
[C---:B-----5:R-:W-:Y:S08]  /*10450*/  HMMA.16816.F32.BF16 R20, R60.reuse, R80, R20 ;  /* 0x000000503c14723c */ /* 0x060ff00000041814 */
[C---:B------:R-:W-:Y:S08]  /*10460*/  HMMA.16816.F32.BF16 R24, R60.reuse, R82, R24 ;  /* 0x000000523c18723c */ /* 0x040ff00000041818 */
[C---:B------:R-:W-:Y:S08]  /*10470*/  HMMA.16816.F32.BF16 R28, R60.reuse, R84, R28 ;  /* 0x000000543c1c723c */ /* 0x040ff0000004181c */
[C---:B------:R-:W-:Y:S01]  /*10480*/  HMMA.16816.F32.BF16 R32, R60.reuse, R86, R32 ;  /* 0x000000563c20723c */ /* 0x040fe20000041820 */
[----:B------:R-:W-:Y:S07]  /*10490*/  LDSM.16.MT88.4 R84, [R118+0xcc00] ;  /* 0x00cc00007654783b */ /* 0x000fee0000004200 */
[C---:B--2---:R-:W-:Y:S03]  /*104a0*/  HMMA.16816.F32.BF16 R36, R60.reuse, R64, R36 ;  /* 0x000000403c24723c */ /* 0x044fe60000041824 */
[-CC-:B------:R-:W-:Y:S01]  /*104b0*/  FFMA.FTZ R64, R58, R53.reuse, -R122.reuse ;  /* 0x000000353a407223 */ /* 0x180fe2000001087a */
[----:B------:R-:W-:Y:S01]  /*104c0*/  FFMA.FTZ R122, R54, R53, -R122 ;  /* 0x00000035367a7223 */ /* 0x000fe2000001087a */
[----:B------:R-:W-:Y:S03]  /*104d0*/  MUFU.EX2 R58, R120 ;  /* 0x00000078003a7308 */ /* 0x000fe60000000800 */
[C---:B------:R-:W-:Y:S07]  /*104e0*/  HMMA.16816.F32.BF16 R40, R60.reuse, R66, R40 ;  /* 0x000000423c28723c */ /* 0x040fee0000041828 */
[----:B------:R2:W5:Y:S10]  /*104f0*/  MUFU.EX2 R53, R64 ;  /* 0x0000004000357308 */ /* 0x0005740000000800 */
[----:B------:R-:W-:Y:S01]  /*10500*/  MUFU.EX2 R54, R55 ;  /* 0x0000003700367308 */ /* 0x000fe20000000800 */
[C---:B---3--:R-:W-:Y:S09]  /*10510*/  HMMA.16816.F32.BF16 R44, R60.reuse, R68, R44 ;  /* 0x000000443c2c723c */ /* 0x048ff2000004182c */
[----:B------:R-:W3:Y:S01]  /*10520*/  MUFU.EX2 R225, R122 ;  /* 0x0000007a00e17308 */ /* 0x000ee20000000800 */
[----:B-1----:R-:W-:Y:S01]  /*10530*/  F2FP.BF16.F32.PACK_AB R68, R127, R128 ;  /* 0x000000807f44723e */ /* 0x002fe200000010ff */
[----:B--2---:R-:W-:Y:S01]  /*10540*/  FADD.FTZ R64, R95, R92 ;  /* 0x0000005c5f407221 */ /* 0x004fe20000010000 */
[----:B------:R-:W-:Y:S01]  /*10550*/  HMMA.16816.F32.BF16 R48, R60, R70, R48 ;  /* 0x000000463c30723c */ /* 0x000fe20000041830 */
[----:B------:R-:W1:Y:S02]  /*10560*/  LDSM.16.MT88.4 R92, [R192+0xcc00] ;  /* 0x00cc0000c05c783b */ /* 0x000e640000004200 */
[----:B----4-:R-:W-:Y:S01]  /*10570*/  F2FP.BF16.F32.PACK_AB R70, R57, R56 ;  /* 0x000000383946723e */ /* 0x010fe200000010ff */
[----:B------:R-:W-:Y:S01]  /*10580*/  FADD.FTZ R89, R89, R64 ;  /* 0x0000004059597221 */ /* 0x000fe20000010000 */
[----:B-----5:R-:W-:Y:S02]  /*10590*/  F2FP.BF16.F32.PACK_AB R69, R53, R58 ;  /* 0x0000003a3545723e */ /* 0x020fe400000010ff */
[----:B---3--:R-:W-:Y:S01]  /*105a0*/  F2FP.BF16.F32.PACK_AB R71, R225, R54 ;  /* 0x00000036e147723e */ /* 0x008fe200000010ff */
[----:B------:R-:W-:Y:S06]  /*105b0*/  FADD.FTZ R96, R96, R89 ;  /* 0x0000005960607221 */ /* 0x000fec0000010000 */
[C---:B------:R-:W-:Y:S05]  /*105c0*/  HMMA.16816.F32.BF16 R112, R68.reuse, R108, R4 ;  /* 0x0000006c4470723c */ /* 0x040fea0000041804 */
[----:B------:R-:W-:Y:S01]  /*105d0*/  FADD.FTZ R7, R105, R96 ;  /* 0x0000006069077221 */ /* 0x000fe20000010000 */
[----:B------:R-:W-:Y:S02]  /*105e0*/  FADD.FTZ R5, R99, R88 ;  /* 0x0000005863057221 */ /* 0x000fe40000010000 */
[C---:B------:R-:W-:Y:S03]  /*105f0*/  HMMA.16816.F32.BF16 R108, R68.reuse, R110, R8 ;  /* 0x0000006e446c723c */ /* 0x040fe60000041808 */
        /* <DEDUP_REMOVED lines=59> */
.L_x_5484:
        /* <DEDUP_REMOVED lines=10> */
.L_x_5499:
        /* <DEDUP_REMOVED lines=14> */
[C---:B------:R-:W-:Y:S01]  /*10b30*/  FMUL.FTZ R112, R6.reuse, R112 ;  /* 0x0000007006707220 */ /* 0x040fe20000410000 */
        /* <DEDUP_REMOVED lines=49> */
[----:B------:R-:W-:Y:S02]  /*10e50*/  LEA R6, R7, R196, 0x2 ;  /* 0x000000c407067211 */ /* 0x000fe400078e10ff */
        /* <DEDUP_REMOVED lines=33> */
[----:B------:R-:W-:Y:S01]  /*11070*/  SHF.L.U32 R41, R207, 0x2, RZ ;  /* 0x00000002cf297819 */ /* 0x000fe200000006ff */
[----:B------:R-:W1:Y:S01]  /*11080*/  @P0 MUFU.LG2 R60, R4 ;  /* 0x00000004003c0308 */ /* 0x000e620000000c00 */
[----:B--2---:R-:W-:Y:S01]  /*11090*/  LOP3.LUT R8, R200, 0xd8, RZ, 0xc0, !PT ;  /* 0x000000d8c8087812 */ /* 0x004fe200078ec0ff */
[----:B------:R-:W-:Y:S01]  /*110a0*/  BSSY.RECONVERGENT B0, `(.L_x_5493) ;  /* 0x000003b000007945 */ /* 0x000fe20003800200 */
[----:B------:R-:W-:-:S02]  /*110b0*/  SHF.L.U32 R6, R212, 0x5, RZ ;  /* 0x00000005d4067819 */ /* 0x000fc400000006ff */
[----:B---3--:R-:W-:Y:S02]  /*110c0*/  LOP3.LUT R5, R41, 0xf04, RZ, 0xc0, !PT ;  /* 0x00000f0429057812 */ /* 0x008fe400078ec0ff */
[----:B------:R-:W-:Y:S01]  /*110d0*/  SHF.R.U32.HI R55, RZ, 0x1, R207 ;  /* 0x00000001ff377819 */ /* 0x000fe200000116cf */
[----:B------:R-:W2:Y:S01]  /*110e0*/  @P5 MUFU.LG2 R54, R54 ;  /* 0x0000003600365308 */ /* 0x000ea20000000c00 */
[----:B------:R-:W-:Y:S02]  /*110f0*/  LOP3.LUT R5, R5, 0x20, R6, 0xf8, !PT ;  /* 0x0000002005057812 */ /* 0x000fe400078ef806 */
[----:B------:R-:W-:Y:S02]  /*11100*/  LOP3.LUT R8, R8, 0x18, R55, 0x78, !PT ;  /* 0x0000001808087812 */ /* 0x000fe400078e7837 */
[----:B------:R-:W-:Y:S02]  /*11110*/  IADD3 R6, PT, PT, R212, 0x10, RZ ;  /* 0x00000010d4067810 */ /* 0x000fe40007ffe0ff */
[----:B------:R-:W-:-:S02]  /*11120*/  LOP3.LUT R5, R5, R8, RZ, 0xfc, !PT ;  /* 0x0000000805057212 */ /* 0x000fc400078efcff */
[----:B------:R-:W-:Y:S01]  /*11130*/  LOP3.LUT R41, R41, 0x1c, RZ, 0xc0, !PT ;  /* 0x0000001c29297812 */ /* 0x000fe200078ec0ff */
[----:B-1----:R-:W-:Y:S01]  /*11140*/  @P0 FMUL.FTZ R60, R60, 0.69314718246459960938 ;  /* 0x3f3172183c3c0820 */ /* 0x002fe20000410000 */
[----:B------:R-:W-:Y:S01]  /*11150*/  LEA R196, R5, R196, 0x2 ;  /* 0x000000c405c47211 */ /* 0x000fe200078e10ff */
[----:B------:R-:W-:Y:S01]  /*11160*/  BAR.SYNC.DEFER_BLOCKING 0x0 ;  /* 0x0000000000007b1d */ /* 0x000fe20000010000 */
[-C--:B------:R-:W-:Y:S01]  /*11170*/  ISETP.GE.AND P3, PT, R6, R197.reuse, PT ;  /* 0x000000c50600720c */ /* 0x080fe20003f66270 */
[C---:B------:R-:W-:Y:S01]  /*11180*/  IMAD R2, R212.reuse, 0x60, R41 ;  /* 0x00000060d4027824 */ /* 0x040fe200078e0229 */
[----:B------:R-:W-:Y:S02]  /*11190*/  LOP3.LUT P6, RZ, R207, 0x3, RZ, 0xc0, !PT ;  /* 0x00000003cfff7812 */ /* 0x000fe400078cc0ff */
[----:B------:R-:W-:Y:S01]  /*111a0*/  MOV R61, 0xff800000 ;  /* 0xff800000003d7802 */ /* 0x000fe20000000f00 */
[----:B-----5:R-:W-:Y:S01]  /*111b0*/  @P0 FFMA.FTZ R61, R53, R52, R60 ;  /* 0x00000034353d0223 */ /* 0x020fe2000001003c */
[----:B------:R-:W-:Y:S01]  /*111c0*/  ISETP.GE.AND P4, PT, R212, R197, PT ;  /* 0x000000c5d400720c */ /* 0x000fe20003f86270 */
[----:B--2---:R-:W-:Y:S01]  /*111d0*/  @P5 FMUL.FTZ R54, R54, 0.69314718246459960938 ;  /* 0x3f31721836365820 */ /* 0x004fe20000410000 */
[----:B------:R-:W-:-:S02]  /*111e0*/  SHF.R.U32.HI R207, RZ, 0x2, R207 ;  /* 0x00000002ffcf7819 */ /* 0x000fc400000116cf */
[----:B------:R-:W-:-:S04]  /*111f0*/  LOP3.LUT R52, R55, 0x30, RZ, 0xc0, !PT ;  /* 0x0000003037347812 */ /* 0x000fc800078ec0ff */
        /* <DEDUP_REMOVED lines=10> */
[----:B----4-:R-:W-:Y:S01]  /*112a0*/  IMAD R213, R10, UR8, R213 ;  /* 0x000000080ad57c24 */ /* 0x010fe2000f8e02d5 */
[----:B------:R-:W-:-:S02]  /*112b0*/  IADD3 R10, PT, PT, R212, 0x20, RZ ;  /* 0x00000020d40a7810 */ /* 0x000fc40007ffe0ff */
[----:B------:R-:W-:Y:S01]  /*112c0*/  IADD3 R212, PT, PT, R212, 0x30, RZ ;  /* 0x00000030d4d47810 */ /* 0x000fe20007ffe0ff */
[----:B------:R-:W-:Y:S01]  /*112d0*/  IMAD R3, R213, R12, R211 ;  /* 0x0000000cd5037224 */ /* 0x000fe200078e02d3 */
[-C--:B------:R-:W-:Y:S01]  /*112e0*/  ISETP.GE.AND P2, PT, R10, R197.reuse, PT ;  /* 0x000000c50a00720c */ /* 0x080fe20003f46270 */
[----:B------:R4:W1:Y:S01]  /*112f0*/  LDS.128 R12, [R196+0x4000] ;  /* 0x00400000c40c7984 */ /* 0x0008620000000c00 */
[----:B------:R-:W-:Y:S01]  /*11300*/  ISETP.GE.AND P1, PT, R212, R197, PT ;  /* 0x000000c5d400720c */ /* 0x000fe20003f26270 */
[----:B------:R-:W-:Y:S02]  /*11310*/  IMAD R3, R11, R3, R210 ;  /* 0x000000030b037224 */ /* 0x000fe400078e02d2 */
[----:B------:R4:W1:Y:S02]  /*11320*/  LDS.128 R8, [R196+0x4800] ;  /* 0x00480000c4087984 */ /* 0x0008640000000c00 */
[----:B------:R-:W-:Y:S02]  /*11330*/  IMAD R63, R3, R40, RZ ;  /* 0x00000028033f7224 */ /* 0x000fe400078e02ff */
[----:B------:R4:W1:Y:S03]  /*11340*/  LDS.128 R40, [R196+0x5800] ;  /* 0x00580000c4287984 */ /* 0x0008660000000c00 */
[----:B------:R-:W-:-:S02]  /*11350*/  IADD3 R65, P0, PT, R2, R63, RZ ;  /* 0x0000003f02417210 */ /* 0x000fc40007f1e0ff */
[----:B------:R-:W-:Y:S01]  /*11360*/  MOV R2, 0xff800000 ;  /* 0xff80000000027802 */ /* 0x000fe20000000f00 */
[----:B------:R-:W-:Y:S01]  /*11370*/  @P5 FFMA.FTZ R2, R53, R0, R54 ;  /* 0x0000000035025223 */ /* 0x000fe20000010036 */
[----:B------:R-:W-:Y:S02]  /*11380*/  LEA.HI.X.SX32 R63, R63, RZ, 0x1, P0 ;  /* 0x000000ff3f3f7211 */ /* 0x000fe400000f0eff */
[----:B------:R-:W-:-:S04]  /*11390*/  LEA R56, P0, R65, R56, 0x2 ;  /* 0x0000003841387211 */ /* 0x000fc800078010ff */
[----:B------:R-:W-:Y:S01]  /*113a0*/  LEA.HI.X R57, R65, R57, R63, 0x2, P0 ;  /* 0x0000003941397211 */ /* 0x000fe200000f143f */
[----:B--23--:R-:W-:Y:S08]  /*113b0*/  @P6 BRA `(.L_x_5494) ;  /* 0x0000000000246947 */ /* 0x00cff00003800000 */
[C---:B------:R-:W-:Y:S01]  /*113c0*/  VIADD R0, R52.reuse, 0x8 ;  /* 0x0000000834007836 */ /* 0x040fe20000000000 */
[C---:B------:R-:W-:Y:S02]  /*113d0*/  IADD3 R53, P0, PT, R3.reuse, R52, RZ ;  /* 0x0000003403357210 */ /* 0x040fe40007f1e0ff */
[-C--:B------:R-:W-:Y:S02]  /*113e0*/  ISETP.GE.AND P6, PT, R52, R197.reuse, PT ;  /* 0x000000c53400720c */ /* 0x080fe40003fc6270 */
[----:B------:R-:W-:Y:S02]  /*113f0*/  ISETP.GE.AND P5, PT, R0, R197, PT ;  /* 0x000000c50000720c */ /* 0x000fe40003fa6270 */
[----:B------:R-:W-:Y:S02]  /*11400*/  LEA.HI.X.SX32 R3, R3, RZ, 0x1, P0 ;  /* 0x000000ff03037211 */ /* 0x000fe400000f0eff */
[----:B------:R-:W-:-:S04]  /*11410*/  LEA R52, P0, R53, R58, 0x2 ;  /* 0x0000003a35347211 */ /* 0x000fc800078010ff */
[----:B------:R-:W-:-:S05]  /*11420*/  LEA.HI.X R53, R53, R59, R3, 0x2, P0 ;  /* 0x0000003b35357211 */ /* 0x000fca00000f1403 */
[----:B------:R2:W-:Y:S04]  /*11430*/  @!P6 ST.E desc[UR4][R52.64], R61 ;  /* 0x0000003d3400e985 */ /* 0x0005e8000c101904 */
[----:B------:R2:W-:Y:S02]  /*11440*/  @!P5 ST.E desc[UR4][R52.64+0x20], R2 ;  /* 0x000020023400d985 */ /* 0x0005e4000c101904 */
.L_x_5494:
[----:B------:R-:W-:Y:S05]  /*11450*/  BSYNC.RECONVERGENT B0 ;  /* 0x0000000000007941 */ /* 0x000fea0003800200 */
.L_x_5493:
        /* <DEDUP_REMOVED lines=10> */
[----:B--2-4-:R-:W-:Y:S05]  /*11500*/  @P1 RET.REL.NODEC R206 `(_ZN5flash24flash_fwd_splitkv_kernelI23Flash_fwd_kernel_traitsILi96ELi64ELi128ELi4ELb0ELb0EN7cutlass10bfloat16_tE19Flash_kernel_traitsILi96ELi64ELi128ELi4ES3_EELb0ELb1ELb0ELb0ELb1ELb1ELb1ELb0EEEvNS_16Flash_fwd_paramsE) ;  /* 0xfffffee8cebc1950 */ /* 0x014fea0003c3ffff */
[----:B------:R-:W-:Y:S01]  /*11510*/  MOV R207, 0x0 ;  /* 0x0000000000cf7802 */ /* 0x000fe20000000f00 */
[----:B------:R-:W-:Y:S04]  /*11520*/  ST.E.128 desc[UR4][R56.64+0x4800], R48 ;  /* 0x0048003038007985 */ /* 0x000fe8000c101d04 */
[----:B------:R-:W-:Y:S04]  /*11530*/  ST.E.128 desc[UR4][R56.64+0x4880], R44 ;  /* 0x0048802c38007985 */ /* 0x000fe8000c101d04 */
[----:B------:R1:W-:Y:S02]  /*11540*/  ST.E.128 desc[UR4][R56.64+0x4900], R40 ;  /* 0x0049002838007985 */ /* 0x0003e4000c101d04 */
[----:B-1----:R-:W-:Y:S05]  /*11550*/  RET.REL.NODEC R206 `(_ZN5flash24flash_fwd_splitkv_kernelI23Flash_fwd_kernel_traitsILi96ELi64ELi128ELi4ELb0ELb0EN7cutlass10bfloat16_tE19Flash_kernel_traitsILi96ELi64ELi128ELi4ES3_EELb0ELb1ELb0ELb0ELb1ELb1ELb1ELb0EEEvNS_16Flash_fwd_paramsE) ;  /* 0xfffffee8cea87950 */ /* 0x002fea0003c3ffff */
.L_x_5492:
[----:B------:R-:W-:Y:S01]  /*11560*/  MOV R6, 0x2 ;  /* 0x0000000200067802 */ /* 0x000fe20000000f00 */
[----:B------:R-:W-:Y:S01]  /*11570*/  IMAD.MOV.U32 R5, RZ, RZ, 0x1f ;  /* 0x0000001fff057424 */ /* 0x000fe200078e00ff */
[----:B------:R-:W-:-:S07]  /*11580*/  MOV R7, 0xffffffff ;  /* 0xffffffff00077802 */ /* 0x000fce0000000f00 */
[----:B-1---5:R-:W-:Y:S05]  /*11590*/  WARPSYNC.COLLECTIVE R7, `(.L_x_5495) ;  /* 0x0000000007087348 */ /* 0x022fea0003c00000 */
[----:B------:R2:W3:Y:S02]  /*115a0*/  SHFL.BFLY P0, R8, R228, R6, R5 ;  /* 0x0c000006e4087389 */ /* 0x0004e40000000005 */
[----:B-123-5:R-:W-:Y:S05]  /*115b0*/  ENDCOLLECTIVE ;  /* 0x000000000000791b */ /* 0x02efea0003800000 */
.L_x_5495:
[----:B------:R-:W-:Y:S02]  /*115c0*/  IMAD.MOV.U32 R9, RZ, RZ, R8 ;  /* 0x000000ffff097224 */ /* 0x000fe400078e0008 */
[----:B------:R-:W-:Y:S02]  /*115d0*/  IMAD.MOV.U32 R6, RZ, RZ, 0x1 ;  /* 0x00000001ff067424 */ /* 0x000fe400078e00ff */
[----:B------:R-:W-:-:S05]  /*115e0*/  FADD.FTZ R9, R9, R228 ;  /* 0x000000e409097221 */ /* 0x000fca0000010000 */
[----:B------:R-:W-:-:S07]  /*115f0*/  MOV R228, R9 ;  /* 0x0000000900e47202 */ /* 0x000fce0000000f00 */
[----:B------:R-:W-:Y:S05]  /*11600*/  WARPSYNC.COLLECTIVE R7, `(.L_x_5496) ;  /* 0x0000000007087348 */ /* 0x000fea0003c00000 */
[----:B------:R1:W2:Y:S02]  /*11610*/  SHFL.BFLY P0, R8, R228, R6, R5 ;  /* 0x0c000006e4087389 */ /* 0x0002a40000000005 */
[----:B-12---:R-:W-:Y:S05]  /*11620*/  ENDCOLLECTIVE ;  /* 0x000000000000791b */ /* 0x006fea0003800000 */
.L_x_5496:
[----:B------:R-:W-:Y:S01]  /*11630*/  MOV R228, R225 ;  /* 0x000000e100e47202 */ /* 0x000fe20000000f00 */
[----:B------:R-:W-:Y:S01]  /*11640*/  IMAD.MOV.U32 R6, RZ, RZ, 0x2 ;  /* 0x00000002ff067424 */ /* 0x000fe200078e00ff */
[----:B------:R-:W-:-:S07]  /*11650*/  MOV R4, R8 ;  /* 0x0000000800047202 */ /* 0x000fce0000000f00 */
[----:B------:R-:W-:Y:S05]  /*11660*/  WARPSYNC.COLLECTIVE R7, `(.L_x_5497) ;  /* 0x0000000007087348 */ /* 0x000fea0003c00000 */
[----:B------:R1:W2:Y:S02]  /*11670*/  SHFL.BFLY P0, R8, R228, R6, R5 ;  /* 0x0c000006e4087389 */ /* 0x0002a40000000005 */
[----:B-12---:R-:W-:Y:S05]  /*11680*/  ENDCOLLECTIVE ;  /* 0x000000000000791b */ /* 0x006fea0003800000 */
.L_x_5497:
[----:B------:R-:W-:Y:S01]  /*11690*/  FADD.FTZ R4, R9, R4 ;  /* 0x0000000409047221 */ /* 0x000fe20000010000 */
[----:B------:R-:W-:Y:S01]  /*116a0*/  FADD.FTZ R54, R8, R225 ;  /* 0x000000e108367221 */ /* 0x000fe20000010000 */
[----:B------:R-:W-:-:S04]  /*116b0*/  MOV R6, 0x1 ;  /* 0x0000000100067802 */ /* 0x000fc80000000f00 */
[----:B------:R-:W-:-:S07]  /*116c0*/  MOV R228, R54 ;  /* 0x0000003600e47202 */ /* 0x000fce0000000f00 */
[----:B------:R-:W-:Y:S05]  /*116d0*/  WARPSYNC.COLLECTIVE R7, `(.L_x_5498) ;  /* 0x0000000007087348 */ /* 0x000fea0003c00000 */
[----:B------:R1:W2:Y:S02]  /*116e0*/  SHFL.BFLY P0, R8, R228, R6, R5 ;  /* 0x0c000006e4087389 */ /* 0x0002a40000000005 */
[----:B-12---:R-:W-:Y:S05]  /*116f0*/  ENDCOLLECTIVE ;  /* 0x000000000000791b */ /* 0x006fea0003800000 */
.L_x_5498:
[----:B------:R-:W-:Y:S05]  /*11700*/  BRA `(.L_x_5499) ;  /* 0xfffffff000d07947 */ /* 0x000fea000383ffff */
.L_x_5500:
        /* <DEDUP_REMOVED lines=15> */
.L_x_11637:


//--------------------- .text._ZN5flash24flash_fwd_splitkv_kernelI23Flash_fwd_kernel_traitsILi96ELi64ELi128ELi4ELb0ELb0EN7cutlass10bfloat16_tE19Flash_kernel_traitsILi96ELi64ELi128ELi4ES3_EELb0ELb1ELb1ELb0ELb0ELb0ELb1ELb0EEEvNS_16Flash_fwd_paramsE --------------------------
	.section	.text._ZN5flash24flash_fwd_splitkv_kernelI23Flash_fwd_kernel_traitsILi96ELi64ELi128ELi4ELb0ELb0EN7cutlass10bfloat16_tE19Flash_kernel_traitsILi96ELi64ELi128ELi4ES3_EELb0ELb1ELb1ELb0ELb0ELb0ELb1ELb0EEEvNS_16Flash_fwd_paramsE,"ax",@progbits
	.align	128
        .global         _ZN5flash24flash_fwd_splitkv_kernelI23Flash_fwd_kernel_traitsILi96ELi64ELi128ELi4ELb0ELb0EN7cutlass10bfloat16_tE19Flash_kernel_traitsILi96ELi64ELi128ELi4ES3_EELb0ELb1ELb1ELb0ELb0ELb0ELb1ELb0EEEvNS_16Flash_fwd_paramsE
        .type           _ZN5flash24flash_fwd_splitkv_kernelI23Flash_fwd_kernel_traitsILi96ELi64ELi128ELi4ELb0ELb0EN7cutlass10bfloat16_tE19Flash_kernel_traitsILi96ELi64ELi128ELi4ES3_EELb0ELb1ELb1ELb0ELb0ELb0ELb1ELb0EEEvNS_16Flash_fwd_paramsE,@function
        .size           _ZN5flash24flash_fwd_splitkv_kernelI23Flash_fwd_kernel_traitsILi96ELi64ELi128ELi4ELb0ELb0EN7cutlass10bfloat16_tE19Flash_kernel_traitsILi96ELi64ELi128ELi4ES3_EELb0ELb1ELb1ELb0ELb0ELb0ELb1ELb0EEEvNS_16Flash_fwd_paramsE,(.L_x_11638 - _ZN5flash24flash_fwd_splitkv_kernelI23Flash_fwd_kernel_traitsILi96ELi64ELi128ELi4ELb0ELb0EN7cutlass10bfloat16_tE19Flash_kernel_traitsILi96ELi64ELi128ELi4ES3_EELb0ELb1ELb1ELb0ELb0ELb0ELb1ELb0EEEvNS_16Flash_fwd_paramsE)
        .other          _ZN5flash24flash_fwd_splitkv_kernelI23Flash_fwd_kernel_traitsILi96ELi64ELi128ELi4ELb0ELb0EN7cutlass10bfloat16_tE19Flash_kernel_traitsILi96ELi64ELi128ELi4ES3_EELb0ELb1ELb1ELb0ELb0ELb0ELb1ELb0EEEvNS_16Flash_fwd_paramsE,@"STO_CUDA_ENTRY STV_DEFAULT"
_ZN5flash24flash_fwd_splitkv_kernelI23Flash_fwd_kernel_traitsILi96ELi64ELi128ELi4ELb0ELb0EN7cutlass10bfloat16_tE19Flash_kernel_traitsILi96ELi64ELi128ELi4ES3_EELb0ELb1ELb1ELb0ELb0ELb0ELb1ELb0EEEvNS_16Flash_fwd_paramsE:
.text._ZN5flash24flash_fwd_splitkv_kernelI23Flash_fwd_kernel_traitsILi96ELi64ELi128ELi4ELb0ELb0EN7cutlass10bfloat16_tE19Flash_kernel_traitsILi96ELi64ELi128ELi4ES3_EELb0ELb1ELb1ELb0ELb0ELb0ELb1ELb0EEEvNS_16Flash_fwd_paramsE:
        /* <DEDUP_REMOVED lines=29> */
[----:B------:R-:W-:Y:S05]  /*01d0*/  CALL.REL.NOINC `($_ZN5flash24flash_fwd_splitkv_kernelI23Flash_fwd_kernel_traitsILi96ELi64ELi128ELi4ELb0ELb0EN7cutlass10bfloat16_tE19Flash_kernel_traitsILi96ELi64ELi128ELi4ES3_EELb0ELb1ELb1ELb0ELb0ELb0ELb1ELb0EEEvNS_16Flash_fwd_paramsE$_ZN5flash30compute_attn_1rowblock_splitkvI23Flash_fwd_kernel_traitsILi96ELi64ELi128ELi4ELb0ELb0EN7cutlass10bfloat16_tE19Flash_kernel_traitsILi96ELi64ELi128ELi4ES3_EELb0ELb1ELb1ELb0ELb0ELb0ELb1ELb0ENS_16Flash_fwd_paramsEEEvRKT8_iiiii) ;  /* 0x0000000000087944 */ /* 0x000fea0003c00000 */
[----:B------:R-:W-:Y:S05]  /*01e0*/  BSYNC.RECONVERGENT B3 ;  /* 0x0000000000037941 */ /* 0x000fea0003800200 */
.L_x_5501:
[----:B------:R-:W-:Y:S05]  /*01f0*/  EXIT ;  /* 0x000000000000794d */ /* 0x000fea0003800000 */
        .type           $_ZN5flash24flash_fwd_splitkv_kernelI23Flash_fwd_kernel_traitsILi96ELi64ELi128ELi4ELb0ELb0EN7cutlass10bfloat16_tE19Flash_kernel_traitsILi96ELi64ELi128ELi4ES3_EELb0ELb1ELb1ELb0ELb0ELb0ELb1ELb0EEEvNS_16Flash_fwd_paramsE$_ZN5flash30compute_attn_1rowblock_splitkvI23Flash_fwd_kernel_traitsILi96ELi64ELi128ELi4ELb0ELb0EN7cutlass10bfloat16_tE19Flash_kernel_traitsILi96ELi64ELi128ELi4ES3_EELb0ELb1ELb1ELb0ELb0ELb0ELb1ELb0ENS_16Flash_fwd_paramsEEEvRKT8_iiiii,@function
        .size           $_ZN5flash24flash_fwd_splitkv_kernelI23Flash_fwd_kernel_traitsILi96ELi64ELi128ELi4ELb0ELb0EN7cutlass10bfloat16_tE19Flash_kernel_traitsILi96ELi64ELi128ELi4ES3_EELb0ELb1ELb1ELb0ELb0ELb0ELb1ELb0EEEvNS_16Flash_fwd_paramsE$_ZN5flash30compute_attn_1rowblock_splitkvI23Flash_fwd_kernel_traitsILi96ELi64ELi128ELi4ELb0ELb0EN7cutlass10bfloat16_tE19Flash_kernel_traitsILi96ELi64ELi128ELi4ES3_EELb0ELb1ELb1ELb0ELb0ELb0ELb1ELb0ENS_16Flash_fwd_paramsEEEvRKT8_iiiii,(.L_x_11638 - $_ZN5flash24flash_fwd_splitkv_kernelI23Flash_fwd_kernel_traitsILi96ELi64ELi128ELi4ELb0ELb0EN7cutlass10bfloat16_tE19Flash_kernel_traitsILi96ELi64ELi128ELi4ES3_EELb0ELb1ELb1ELb0ELb0ELb0ELb1ELb0EEEvNS_16Flash_fwd_paramsE$_ZN5flash30compute_attn_1rowblock_splitkvI23Flash_fwd_kernel_traitsILi96ELi64ELi128ELi4ELb0ELb0EN7cutlass10bfloat16_tE19Flash_kernel_traitsILi96ELi64ELi128ELi4ES3_EELb0ELb1ELb1ELb0ELb0ELb0ELb1ELb0ENS_16Flash_fwd_paramsEEEvRKT8_iiiii)
$_ZN5flash24flash_fwd_splitkv_kernelI23Flash_fwd_kernel_traitsILi96ELi64ELi128ELi4ELb0ELb0EN7cutlass10bfloat16_tE19Flash_kernel_traitsILi96ELi64ELi128ELi4ES3_EELb0ELb1ELb1ELb0ELb0ELb0ELb1ELb0EEEvNS_16Flash_fwd_paramsE$_ZN5flash30compute_attn_1rowblock_splitkvI23Flash_fwd_kernel_traitsILi96ELi64ELi128ELi4ELb0ELb0EN7cutlass10bfloat16_tE19Flash_kernel_traitsILi96ELi64ELi128ELi4ES3_EELb0ELb1ELb1ELb0ELb0ELb0ELb1ELb0ENS_16Flash_fwd_paramsEEEvRKT8_iiiii:
[----:B------:R-:W1:Y:S02]  /*0200*/  LDCU.64 UR4, c[0x0][0x358] ;  /* 0x00006b00ff0477ac */ /* 0x000e640008000a00 */
[----:B-1----:R-:W2:Y:S04]  /*0210*/  LD.E.64 R8, desc[UR4][R2.64+0xf0] ;  /* 0x0000f00402087980 */ /* 0x002ea8000c101b00 */
[----:B------:R-:W3:Y:S04]  /*0220*/  LD.E.64 R22, desc[UR4][R2.64+0xe0] ;  /* 0x0000e00402167980 */ /* 0x000ee8000c101b00 */
[----:B------:R-:W4:Y:S01]  /*0230*/  LD.E.64 R14, desc[UR4][R2.64+0xe8] ;  /* 0x0000e804020e7980 */ /* 0x000f22000c101b00 */
[----:B------:R-:W-:-:S03]  /*0240*/  IMAD.SHL.U32 R5, R213, 0x4, RZ ;  /* 0x00000004d5057824 */ /* 0x000fc600078e00ff */
[----:B------:R-:W4:Y:S01]  /*0250*/  LD.E.64 R16, desc[UR4][R2.64+0xf8] ;  /* 0x0000f80402107980 */ /* 0x000f22000c101b00 */
[----:B--2---:R-:W-:Y:S02]  /*0260*/  ISETP.NE.U32.AND P1, PT, R8, RZ, PT ;  /* 0x000000ff0800720c */ /* 0x004fe40003f25070 */
[----:B---3--:R-:W-:Y:S02]  /*0270*/  ISETP.NE.U32.AND P4, PT, R22, RZ, PT ;  /* 0x000000ff1600720c */ /* 0x008fe40003f85070 */
[----:B------:R-:W-:Y:S02]  /*0280*/  ISETP.NE.AND.EX P1, PT, R9, RZ, PT, P1 ;  /* 0x000000ff0900720c */ /* 0x000fe40003f25310 */
[----:B----4-:R-:W-:Y:S02]  /*0290*/  ISETP.NE.U32.AND P3, PT, R14, RZ, PT ;  /* 0x000000ff0e00720c */ /* 0x010fe40003f65070 */
[----:B------:R-:W-:Y:S02]  /*02a0*/  ISETP.NE.AND.EX P4, PT, R23, RZ, PT, P4 ;  /* 0x000000ff1700720c */ /* 0x000fe40003f85340 */
[----:B------:R-:W-:-:S02]  /*02b0*/  ISETP.NE.AND.EX P3, PT, R15, RZ, PT, P3 ;  /* 0x000000ff0f00720c */ /* 0x000fc40003f65330 */
[----:B------:R-:W-:-:S04]  /*02c0*/  ISETP.NE.U32.AND P2, PT, R22, RZ, PT ;  /* 0x000000ff1600720c */ /* 0x000fc80003f45070 */
[----:B------:R-:W-:Y:S01]  /*02d0*/  ISETP.NE.AND.EX P2, PT, R23, RZ, PT, P2 ;  /* 0x000000ff1700720c */ /* 0x000fe20003f45320 */
[----:B------:R-:W-:Y:S01]  /*02e0*/  IMAD.WIDE.U32 R22, R213, 0x4, R22 ;  /* 0x00000004d5167825 */ /* 0x000fe200078e0016 */
[----:B------:R-:W-:-:S03]  /*02f0*/  @P1 IADD3 R20, P0, PT, R8, R5, RZ ;  /* 0x0000000508141210 */ /* 0x000fc60007f1e0ff */
[----:B------:R1:W5:Y:S04]  /*0300*/  @!P4 LD.E R233, desc[UR4][R2.64+0xb4] ;  /* 0x0000b40402e9c980 */ /* 0x000368000c101900 */
[----:B------:R1:W5:Y:S04]  /*0310*/  @P4 LD.E R8, desc[UR4][R22.64+0x4] ;  /* 0x0000040416084980 */ /* 0x000368000c101900 */
[----:B------:R1:W5:Y:S01]  /*0320*/  @!P3 LD.E R0, desc[UR4][R2.64+0xb8] ;  /* 0x0000b8040200b980 */ /* 0x000362000c101900 */
[----:B------:R-:W-:Y:S01]  /*0330*/  IMAD.MOV.U32 R11, RZ, RZ, -0x1 ;  /* 0xffffffffff0b7424 */ /* 0x000fe200078e00ff */
[----:B------:R-:W2:Y:S05]  /*0340*/  S2R R180, SR_TID.X ;  /* 0x0000000000b47919 */ /* 0x000eaa0000002100 */
[----:B------:R1:W5:Y:S01]  /*0350*/  @P2 LD.E R11, desc[UR4][R22.64] ;  /* 0x00000004160b2980 */ /* 0x000362000c101900 */
[----:B------:R-:W-:-:S02]  /*0360*/  ISETP.NE.U32.AND P2, PT, R14, RZ, PT ;  /* 0x000000ff0e00720c */ /* 0x000fc40003f45070 */
[----:B------:R-:W-:Y:S02]  /*0370*/  SHF.R.U32.HI R4, RZ, 0x1e, R213 ;  /* 0x0000001eff047819 */ /* 0x000fe400000116d5 */
[----:B------:R-:W-:Y:S01]  /*0380*/  ISETP.NE.AND.EX P2, PT, R15, RZ, PT, P2 ;  /* 0x000000ff0f00720c */ /* 0x000fe20003f45320 */
[----:B------:R-:W-:Y:S02]  /*0390*/  IMAD.MOV.U32 R13, RZ, RZ, RZ ;  /* 0x000000ffff0d7224 */ /* 0x000fe400078e00ff */
        /* <DEDUP_REMOVED lines=13> */
.L_x_5503:
[----:B------:R-:W-:Y:S05]  /*0470*/  BSYNC.RECONVERGENT B0 ;  /* 0x0000000000007941 */ /* 0x000fea0003800200 */
.L_x_5502:
[----:B------:R-:W-:Y:S04]  /*0480*/  BSSY.RECONVERGENT B0, `(.L_x_5504) ;  /* 0x0000007000007945 */ /* 0x000fe80003800200 */
[----:B------:R-:W-:Y:S05]  /*0490*/  @!P3 BRA `(.L_x_5505) ;  /* 0x000000000014b947 */ /* 0x000fea0003800000 */
[----:B-----5:R-:W4:Y:S02]  /*04a0*/  LD.E.U8 R0, desc[UR4][R2.64+0x1b2] ;  /* 0x0001b20402007980 */ /* 0x020f24000c101100 */
[----:B----4-:R-:W-:-:S13]  /*04b0*/  ISETP.NE.AND P1, PT, R0, RZ, PT ;  /* 0x000000ff0000720c */ /* 0x010fda0003f25270 */
[----:B------:R-:W4:Y:S02]  /*04c0*/  @P1 LD.E R7, desc[UR4][R18.64+0x4] ;  /* 0x0000040412071980 */ /* 0x000f24000c101900 */
[----:B----4-:R-:W-:-:S06]  /*04d0*/  @P1 IADD3 R0, PT, PT, R7, -R14, RZ ;  /* 0x8000000e07001210 */ /* 0x010fcc0007ffe0ff */
[----:B------:R4:W5:Y:S02]  /*04e0*/  @!P1 LD.E R0, desc[UR4][R18.64] ;  /* 0x0000000412009980 */ /* 0x000964000c101900 */
.L_x_5505:
[----:B------:R-:W-:Y:S05]  /*04f0*/  BSYNC.RECONVERGENT B0 ;  /* 0x0000000000007941 */ /* 0x000fea0003800200 */
.L_x_5504:
        /* <DEDUP_REMOVED lines=8> */
.L_x_5507:
[----:B------:R-:W5:Y:S01]  /*0580*/  LD.E.64 R8, desc[UR4][R2.64+0x108] ;  /* 0x0001080402087980 */ /* 0x000f62000c101b00 */
[----:B------:R-:W-:Y:S01]  /*0590*/  BSSY.RECONVERGENT B0, `(.L_x_5509) ;  /* 0x0000006000007945 */ /* 0x000fe20003800200 */
[----:B------:R-:W-:Y:S01]  /*05a0*/  IMAD.MOV.U32 R7, RZ, RZ, RZ ;  /* 0x000000ffff077224 */ /* 0x000fe200078e00ff */
[----:B-----5:R-:W-:-:S04]  /*05b0*/  ISETP.NE.U32.AND P0, PT, R8, RZ, PT ;  /* 0x000000ff0800720c */ /* 0x020fc80003f05070 */
[----:B------:R-:W-:-:S13]  /*05c0*/  ISETP.NE.AND.EX P0, PT, R9, RZ, PT, P0 ;  /* 0x000000ff0900720c */ /* 0x000fda0003f05300 */
[----:B------:R-:W-:Y:S05]  /*05d0*/  @!P0 BRA `(.L_x_5510) ;  /* 0x0000000000048947 */ /* 0x000fea0003800000 */
[----:B------:R1:W5:Y:S02]  /*05e0*/  LD.E R7, desc[UR4][R2.64+0xbc] ;  /* 0x0000bc0402077980 */ /* 0x000364000c101900 */
.L_x_5510:
[----:B------:R-:W-:Y:S05]  /*05f0*/  BSYNC.RECONVERGENT B0 ;  /* 0x0000000000007941 */ /* 0x000fea0003800200 */
.L_x_5509:
[----:B-----5:R-:W-:Y:S02]  /*0600*/  IADD3 R0, PT, PT, R7, R0, -R13 ;  /* 0x0000000007007210 */ /* 0x020fe40007ffe80d */
.L_x_5508:
[----:B------:R-:W-:Y:S05]  /*0610*/  BSYNC.RECONVERGENT B1 ;  /* 0x0000000000017941 */ /* 0x000fea0003800200 */
.L_x_5506:
[----:B------:R-:W-:Y:S01]  /*0620*/  IMAD.SHL.U32 R140, R203, 0x40, RZ ;  /* 0x00000040cb8c7824 */ /* 0x000fe200078e00ff */
[----:B------:R-:W-:Y:S01]  /*0630*/  MOV R8, R202 ;  /* 0x000000ca00087202 */ /* 0x000fe20000000f00 */
[----:B------:R-:W-:-:S03]  /*0640*/  IMAD.MOV.U32 R9, RZ, RZ, 0x0 ;  /* 0x00000000ff097424 */ /* 0x000fc600078e00ff */
[----:B------:R-:W-:-:S13]  /*0650*/  ISETP.GT.AND P0, PT, R233, R140, PT ;  /* 0x0000008ce900720c */ /* 0x000fda0003f04270 */
[----:B-1234-:R-:W-:Y:S05]  /*0660*/  @!P0 RET.REL.NODEC R8 `(_ZN5flash24flash_fwd_splitkv_kernelI23Flash_fwd_kernel_traitsILi96ELi64ELi128ELi4ELb0ELb0EN7cutlass10bfloat16_tE19Flash_kernel_traitsILi96ELi64ELi128ELi4ES3_EELb0ELb1ELb1ELb0ELb0ELb0ELb1ELb0EEEvNS_16Flash_fwd_paramsE) ;  /* 0xfffffff808648950 */ /* 0x01efea0003c3ffff */
[----:B------:R-:W2:Y:S04]  /*0670*/  LD.E R8, desc[UR4][R2.64+0xb8] ;  /* 0x0000b80402087980 */ /* 0x000ea8000c101900 */
[----:B------:R-:W3:Y:S04]  /*0680*/  LD.E R12, desc[UR4][R2.64+0x188] ;  /* 0x00018804020c7980 */ /* 0x000ee8000c101900 */
[----:B------:R-:W4:Y:S01]  /*0690*/  LD.E R7, desc[UR4][R2.64+0x184] ;  /* 0x0001840402077980 */ /* 0x000f22000c101900 */
[----:B------:R-:W-:Y:S01]  /*06a0*/  IABS R10, R6 ;  /* 0x00000006000a7213 */ /* 0x000fe20000000000 */
[----:B------:R-:W-:-:S03]  /*06b0*/  IMAD.IADD R184, R140, 0x1, R0 ;  /* 0x000000018cb87824 */ /* 0x000fc600078e0200 */
        /* <DEDUP_REMOVED lines=9> */
[----:B------:R-:W-:Y:S02]  /*0750*/  SHF.R.S32.HI R17, RZ, 0x1f, R8 ;  /* 0x0000001fff117819 */ /* 0x000fe40000011408 */
[----:B----4-:R-:W-:Y:S02]  /*0760*/  IADD3 R7, PT, PT, R184, -R233, -R7 ;  /* 0x800000e9b8077210 */ /* 0x010fe40007ffe807 */
        /* <DEDUP_REMOVED lines=10> */
[----:B------:R-:W-:-:S03]  /*0810*/  IMAD R8, R203, 0x40, -R233 ;  /* 0x00000040cb087824 */ /* 0x000fc600078e0ae9 */
[----:B------:R-:W-:-:S13]  /*0820*/  ISETP.GT.U32.AND P1, PT, R10, R9, PT ;  /* 0x000000090a00720c */ /* 0x000fda0003f24070 */
[----:B------:R-:W-:Y:S02]  /*0830*/  @!P1 IMAD.IADD R9, R9, 0x1, -R10 ;  /* 0x0000000109099824 */ /* 0x000fe400078e0a0a */
[----:B------:R-:W-:Y:S01]  /*0840*/  @!P1 VIADD R15, R15, 0x1 ;  /* 0x000000010f0f9836 */ /* 0x000fe20000000000 */
[----:B------:R-:W-:Y:S02]  /*0850*/  ISETP.NE.AND P1, PT, R6, RZ, PT ;  /* 0x000000ff0600720c */ /* 0x000fe40003f25270 */
[----:B------:R-:W-:Y:S01]  /*0860*/  ISETP.GE.U32.AND P2, PT, R9, R10, PT ;  /* 0x0000000a0900720c */ /* 0x000fe20003f46070 */
[----:B------:R-:W-:Y:S01]  /*0870*/  VIADD R9, R0, 0x7f ;  /* 0x0000007f00097836 */ /* 0x000fe20000000000 */
[----:B------:R-:W-:-:S04]  /*0880*/  SHF.R.S32.HI R10, RZ, 0x1f, R7 ;  /* 0x0000001fff0a7819 */ /* 0x000fc80000011407 */
[----:B---3--:R-:W-:Y:S02]  /*0890*/  IADD3 R8, PT, PT, R12, R8, R9 ;  /* 0x000000080c087210 */ /* 0x008fe40007ffe009 */
[----:B------:R-:W-:-:S03]  /*08a0*/  LEA.HI R7, R10, R7, RZ, 0x7 ;  /* 0x000000070a077211 */ /* 0x000fc600078f38ff */
[----:B------:R-:W-:Y:S01]  /*08b0*/  VIADD R8, R8, 0x40 ;  /* 0x0000004008087836 */ /* 0x000fe20000000000 */
[----:B------:R-:W-:Y:S01]  /*08c0*/  SHF.R.S32.HI R7, RZ, 0x7, R7 ;  /* 0x00000007ff077819 */ /* 0x000fe20000011407 */
[----:B------:R-:W-:-:S03]  /*08d0*/  @P2 VIADD R15, R15, 0x1 ;  /* 0x000000010f0f2836 */ /* 0x000fc60000000000 */
[----:B------:R-:W-:Y:S01]  /*08e0*/  SHF.R.S32.HI R17, RZ, 0x1f, R8 ;  /* 0x0000001fff117819 */ /* 0x000fe20000011408 */
[----:B------:R-:W-:Y:S01]  /*08f0*/  @!P0 IMAD.MOV R15, RZ, RZ, -R15 ;  /* 0x000000ffff0f8224 */ /* 0x000fe200078e0a0f */
[----:B------:R-:W-:Y:S02]  /*0900*/  @!P1 LOP3.LUT R15, RZ, R6, RZ, 0x33, !PT ;  /* 0x00000006ff0f9212 */ /* 0x000fe400078e33ff */
[----:B------:R-:W-:Y:S02]  /*0910*/  SHF.R.S32.HI R6, RZ, 0x1f, R9 ;  /* 0x0000001fff067819 */ /* 0x000fe40000011409 */
[----:B------:R-:W-:Y:S01]  /*0920*/  LEA.HI R17, R17, R8, RZ, 0x7 ;  /* 0x0000000811117211 */ /* 0x000fe200078f38ff */
[----:B------:R-:W-:Y:S01]  /*0930*/  IMAD R196, R15, UR8, RZ ;  /* 0x000000080fc47c24 */ /* 0x000fe2000f8e02ff */
[----:B------:R-:W-:Y:S02]  /*0940*/  LEA.HI R6, R6, R9, RZ, 0x7 ;  /* 0x0000000906067211 */ /* 0x000fe400078f38ff */
[----:B------:R-:W-:-:S02]  /*0950*/  SHF.R.S32.HI R17, RZ, 0x7, R17 ;  /* 0x00000007ff117819 */ /* 0x000fc40000011411 */
[----:B------:R-:W-:-:S04]  /*0960*/  SHF.R.S32.HI R6, RZ, 0x7, R6 ;  /* 0x00000007ff067819 */ /* 0x000fc80000011406 */
[C---:B------:R-:W-:Y:S02]  /*0970*/  VIADDMNMX R6, R196.reuse, R15, R6, PT ;  /* 0x0000000fc4067246 */ /* 0x040fe40003800106 */
[----:B------:R-:W-:Y:S02]  /*0980*/  VIMNMX R196, PT, PT, R196, R7, !PT ;  /* 0x00000007c4c47248 */ /* 0x000fe40007fe0100 */
[----:B------:R-:W-:-:S04]  /*0990*/  VIMNMX R117, PT, PT, R6, R17, PT ;  /* 0x0000001106757248 */ /* 0x000fc80003fe0100 */
        /* <DEDUP_REMOVED lines=37> */
.L_x_5513:
[----:B------:R-:W-:Y:S05]  /*0bf0*/  BSYNC.RECONVERGENT B0 ;  /* 0x0000000000007941 */ /* 0x000fea0003800200 */
.L_x_5512:
        /* <DEDUP_REMOVED lines=16> */
.L_x_5515:
[----:B------:R-:W-:Y:S05]  /*0d00*/  BSYNC.RECONVERGENT B0 ;  /* 0x0000000000007941 */ /* 0x000fea0003800200 */
.L_x_5514:
        /* <DEDUP_REMOVED lines=15> */
.L_x_5517:
[----:B------:R-:W-:Y:S05]  /*0e00*/  BSYNC.RECONVERGENT B0 ;  /* 0x0000000000007941 */ /* 0x000fea0003800200 */
.L_x_5516:
        /* <DEDUP_REMOVED lines=15> */
.L_x_5519:
[----:B------:R-:W-:Y:S05]  /*0f00*/  BSYNC.RECONVERGENT B0 ;  /* 0x0000000000007941 */ /* 0x000fea0003800200 */
.L_x_5518:
        /* <DEDUP_REMOVED lines=13> */
[----:B-123--:R-:W-:Y:S05]  /*0fe0*/  @P6 RET.REL.NODEC R202 `(_ZN5flash24flash_fwd_splitkv_kernelI23Flash_fwd_kernel_traitsILi96ELi64ELi128ELi4ELb0ELb0EN7cutlass10bfloat16_tE19Flash_kernel_traitsILi96ELi64ELi128ELi4ES3_EELb0ELb1ELb1ELb0ELb0ELb0ELb1ELb0EEEvNS_16Flash_fwd_paramsE) ;  /* 0xfffffff0ca046950 */ /* 0x00efea0003c3ffff */
[----:B------:R-:W-:Y:S02]  /*0ff0*/  MOV R3, 0xff800000 ;  /* 0xff80000000037802 */ /* 0x000fe40000000f00 */
[----:B------:R-:W-:-:S03]  /*1000*/  MOV R203, 0x0 ;  /* 0x0000000000cb7802 */ /* 0x000fc60000000f00 */
[----:B------:R1:W-:Y:S02]  /*1010*/  ST.E desc[UR4][R4.64+0xc0], R3 ;  /* 0x0000c00304007985 */ /* 0x0003e4000c101904 */
[----:B-1----:R-:W-:Y:S05]  /*1020*/  RET.REL.NODEC R202 `(_ZN5flash24flash_fwd_splitkv_kernelI23Flash_fwd_kernel_traitsILi96ELi64ELi128ELi4ELb0ELb0EN7cutlass10bfloat16_tE19Flash_kernel_traitsILi96ELi64ELi128ELi4ES3_EELb0ELb1ELb1ELb0ELb0ELb0ELb1ELb0EEEvNS_16Flash_fwd_paramsE) ;  /* 0xffffffeccaf47950 */ /* 0x002fea0003c3ffff */
.L_x_5511:
        /* <DEDUP_REMOVED lines=55> */
[----:B---3-5:R-:W3:Y:S02]  /*13a0*/  MUFU.RCP R12, R14 ;  /* 0x0000000e000c7308 */ /* 0x028ee40000001000 */
        /* <DEDUP_REMOVED lines=21> */
[----:B------:R-:W-:Y:S01]  /*1500*/  IMAD.MOV.U32 R9, RZ, RZ, R6 ;  /* 0x000000ffff097224 */ /* 0x000fe200078e0006 */
[----:B------:R-:W-:Y:S01]  /*1510*/  SHF.R.S32.HI R25, RZ, 0x1f, R4 ;  /* 0x0000001fff197819 */ /* 0x000fe20000011404 */
[----:B----4-:R-:W-:-:S03]  /*1520*/  IMAD R6, R189, R4, RZ ;  /* 0x00000004bd067224 */ /* 0x010fc600078e02ff */
[----:B------:R-:W-:Y:S02]  /*1530*/  @!P0 IADD3 R9, PT, PT, -R9, RZ, RZ ;  /* 0x000000ff09098210 */ /* 0x000fe40007ffe1ff */
[----:B------:R-:W-:Y:S01]  /*1540*/  @!P1 LOP3.LUT R9, RZ, R21, RZ, 0x33, !PT ;  /* 0x00000015ff099212 */ /* 0x000fe200078e33ff */
[----:B------:R-:W-:-:S04]  /*1550*/  IMAD R6, R188, R25, R6 ;  /* 0x00000019bc067224 */ /* 0x000fc800078e0206 */
[----:B------:R-:W-:Y:S01]  /*1560*/  IMAD R13, R19, R9, RZ ;  /* 0x00000009130d7224 */ /* 0x000fe200078e02ff */
[----:B--2---:R-:W-:Y:S01]  /*1570*/  SHF.R.S32.HI R7, RZ, 0x1f, R5 ;  /* 0x0000001fff077819 */ /* 0x004fe20000011405 */
[-C--:B------:R-:W-:Y:S02]  /*1580*/  IMAD R8, R23, R5.reuse, RZ ;  /* 0x0000000517087224 */ /* 0x080fe400078e02ff */
[----:B------:R-:W-:-:S04]  /*1590*/  IMAD.WIDE.U32 R14, R22, R5, RZ ;  /* 0x00000005160e7225 */ /* 0x000fc800078e00ff */
[----:B------:R-:W-:-:S05]  /*15a0*/  IMAD R8, R22, R7, R8 ;  /* 0x0000000716087224 */ /* 0x000fca00078e0208 */
        /* <DEDUP_REMOVED lines=14> */
.L_x_5521:
        /* <DEDUP_REMOVED lines=28> */
[----:B------:R-:W-:Y:S01]  /*1850*/  @!P4 IMAD R5, R6, R188, R5 ;  /* 0x000000bc0605c224 */ /* 0x000fe200078e0205 */
[----:B------:R-:W-:Y:S01]  /*1860*/  @P4 IADD3 R6, PT, PT, R13, R14, RZ ;  /* 0x0000000e0d064210 */ /* 0x000fe20007ffe0ff */
[----:B----4-:R-:W-:Y:S02]  /*1870*/  @!P4 IMAD R9, R23, R12, RZ ;  /* 0x0000000c1709c224 */ /* 0x010fe400078e02ff */
[----:B------:R-:W-:Y:S02]  /*1880*/  @!P4 IMAD.IADD R25, R25, 0x1, R5 ;  /* 0x000000011919c824 */ /* 0x000fe400078e0205 */
[----:B------:R-:W-:Y:S02]  /*1890*/  @!P2 IMAD.IADD R7, R7, 0x1, -R4 ;  /* 0x000000010707a824 */ /* 0x000fe400078e0a04 */
[C---:B------:R-:W-:Y:S02]  /*18a0*/  @!P4 IMAD R9, R22.reuse, R8, R9 ;  /* 0x000000081609c224 */ /* 0x040fe400078e0209 */
[----:B------:R-:W-:Y:S01]  /*18b0*/  @!P4 IMAD.WIDE.U32 R24, R22, R12, R24 ;  /* 0x0000000c1618c225 */ /* 0x000fe200078e0018 */
[----:B------:R-:W-:-:S03]  /*18c0*/  ISETP.GE.U32.AND P5, PT, R7, R4, PT ;  /* 0x000000040700720c */ /* 0x000fc60003fa6070 */
[-C--:B------:R-:W-:Y:S02]  /*18d0*/  @P4 IMAD R5, R189, R6.reuse, RZ ;  /* 0x00000006bd054224 */ /* 0x080fe400078e02ff */
[----:B------:R-:W-:Y:S01]  /*18e0*/  @P4 IMAD.WIDE.U32 R22, R188, R6, RZ ;  /* 0x00000006bc164225 */ /* 0x000fe200078e00ff */
[----:B------:R-:W-:Y:S02]  /*18f0*/  LOP3.LUT R6, R212, R21, RZ, 0x3c, !PT ;  /* 0x00000015d4067212 */ /* 0x000fe400078e3cff */
[----:B------:R-:W-:Y:S02]  /*1900*/  ISETP.NE.AND P0, PT, R21, RZ, PT ;  /* 0x000000ff1500720c */ /* 0x000fe40003f05270 */
[----:B------:R-:W-:Y:S02]  /*1910*/  ISETP.GE.AND P1, PT, R6, RZ, PT ;  /* 0x000000ff0600720c */ /* 0x000fe40003f26270 */
[----:B------:R-:W-:Y:S02]  /*1920*/  @!P2 IADD3 R10, PT, PT, R10, 0x1, RZ ;  /* 0x000000010a0aa810 */ /* 0x000fe40007ffe0ff */
[----:B------:R-:W-:Y:S01]  /*1930*/  @!P4 IADD3 R9, PT, PT, R25, R9, RZ ;  /* 0x000000091909c210 */ /* 0x000fe20007ffe0ff */
[----:B------:R-:W-:Y:S01]  /*1940*/  @P4 IMAD.IADD R9, R23, 0x1, R5 ;  /* 0x0000000117094824 */ /* 0x000fe200078e0205 */
[----:B------:R-:W-:Y:S01]  /*1950*/  LEA R4, R117, 0xffffff80, 0x7 ;  /* 0xffffff8075047811 */ /* 0x000fe200078e38ff */
[----:B------:R-:W-:Y:S01]  /*1960*/  @!P4 IMAD R6, R191, R13, RZ ;  /* 0x0000000dbf06c224 */ /* 0x000fe200078e02ff */
[----:B------:R-:W-:-:S02]  /*1970*/  @!P4 MOV R8, R24 ;  /* 0x000000180008c202 */ /* 0x000fc40000000f00 */
[----:B------:R-:W-:Y:S01]  /*1980*/  @!P4 SHF.R.S32.HI R5, RZ, 0x1f, R13 ;  /* 0x0000001fff05c819 */ /* 0x000fe2000001140d */
[----:B------:R-:W-:Y:S01]  /*1990*/  @P5 VIADD R10, R10, 0x1 ;  /* 0x000000010a0a5836 */ /* 0x000fe20000000000 */
[----:B------:R-:W-:Y:S01]  /*19a0*/  @P4 MOV R8, R22 ;  /* 0x0000001600084202 */ /* 0x000fe20000000f00 */
[----:B------:R-:W-:Y:S01]  /*19b0*/  IMAD R7, R189, R4, RZ ;  /* 0x00000004bd077224 */ /* 0x000fe200078e02ff */
[----:B------:R-:W-:Y:S01]  /*19c0*/  SHF.R.S32.HI R25, RZ, 0x1f, R4 ;  /* 0x0000001fff197819 */ /* 0x000fe20000011404 */
[----:B------:R-:W-:Y:S02]  /*19d0*/  @!P4 IMAD R5, R5, R190, R6 ;  /* 0x000000be0505c224 */ /* 0x000fe400078e0206 */
[----:B------:R-:W-:Y:S01]  /*19e0*/  @!P4 IMAD.WIDE.U32 R22, R190, R13, RZ ;  /* 0x0000000dbe16c225 */ /* 0x000fe200078e00ff */
[----:B------:R-:W-:-:S03]  /*19f0*/  @!P1 IADD3 R10, PT, PT, -R10, RZ, RZ ;  /* 0x000000ff0a0a9210 */ /* 0x000fc60007ffe1ff */
[----:B------:R-:W-:Y:S01]  /*1a00*/  IMAD.WIDE.U32 R8, R188, R4, R8 ;  /* 0x00000004bc087225 */ /* 0x000fe200078e0008 */
[----:B------:R-:W-:-:S03]  /*1a10*/  @!P0 LOP3.LUT R10, RZ, R21, RZ, 0x33, !PT ;  /* 0x00000015ff0a8212 */ /* 0x000fc600078e33ff */
[----:B------:R-:W-:Y:S01]  /*1a20*/  IMAD R7, R25, R188, R7 ;  /* 0x000000bc19077224 */ /* 0x000fe200078e0207 */
[----:B------:R-:W-:Y:S01]  /*1a30*/  @!P4 IADD3 R23, PT, PT, R23, R5, RZ ;  /* 0x000000051717c210 */ /* 0x000fe20007ffe0ff */
[----:B------:R-:W-:Y:S01]  /*1a40*/  @P4 IMAD.IADD R13, R13, 0x1, R14 ;  /* 0x000000010d0d4824 */ /* 0x000fe200078e020e */
[----:B------:R-:W-:Y:S01]  /*1a50*/  MOV R14, R8 ;  /* 0x00000008000e7202 */ /* 0x000fe20000000f00 */
[----:B------:R-:W-:Y:S01]  /*1a60*/  @!P4 IMAD R6, R17, R12, RZ ;  /* 0x0000000c1106c224 */ /* 0x000fe200078e02ff */
[----:B------:R-:W-:Y:S02]  /*1a70*/  @!P4 SHF.R.S32.HI R5, RZ, 0x1f, R12 ;  /* 0x0000001fff05c819 */ /* 0x000fe4000001140c */
[----:B------:R-:W-:Y:S01]  /*1a80*/  IADD3 R15, PT, PT, R9, R7, RZ ;  /* 0x00000007090f7210 */ /* 0x000fe20007ffe0ff */
        /* <DEDUP_REMOVED lines=14> */
.L_x_5522:
[----:B------:R-:W-:Y:S05]  /*1b70*/  BSYNC.RECONVERGENT B0 ;  /* 0x0000000000007941 */ /* 0x000fea0003800200 */
.L_x_5520:
        /* <DEDUP_REMOVED lines=26> */
[----:B------:R-:W-:Y:S01]  /*1d20*/  LOP3.LUT R8, R212, R21, RZ, 0x3c, !PT ;  /* 0x00000015d4087212 */ /* 0x000fe200078e3cff */
[----:B------:R-:W-:Y:S01]  /*1d30*/  @!P5 VIADD R12, R12, 0x1 ;  /* 0x000000010c0cd836 */ /* 0x000fe20000000000 */
[----:B------:R-:W-:Y:S02]  /*1d40*/  ISETP.NE.AND P5, PT, R21, RZ, PT ;  /* 0x000000ff1500720c */ /* 0x000fe40003fa5270 */
[----:B------:R-:W-:Y:S01]  /*1d50*/  ISETP.GE.AND P4, PT, R8, RZ, PT ;  /* 0x000000ff0800720c */ /* 0x000fe20003f86270 */
[C---:B------:R-:W-:Y:S02]  /*1d60*/  IMAD R9, R4.reuse, R191, R9 ;  /* 0x000000bf04097224 */ /* 0x040fe400078e0209 */
[----:B------:R-:W-:-:S04]  /*1d70*/  IMAD.WIDE.U32 R30, R4, R190, RZ ;  /* 0x000000be041e7225 */ /* 0x000fc800078e00ff */
[C---:B------:R-:W-:Y:S02]  /*1d80*/  IMAD.SHL.U32 R232, R180.reuse, 0x20, RZ ;  /* 0x00000020b4e87824 */ /* 0x040fe400078e00ff */
[C---:B------:R-:W-:Y:S02]  /*1d90*/  IMAD.SHL.U32 R129, R180.reuse, 0x10, RZ ;  /* 0x00000010b4817824 */ /* 0x040fe400078e00ff */
[----:B------:R-:W-:Y:S02]  /*1da0*/  IMAD.SHL.U32 R13, R180, 0x8, RZ ;  /* 0x00000008b40d7824 */ /* 0x000fe400078e00ff */
[----:B------:R-:W-:Y:S01]  /*1db0*/  IMAD.IADD R9, R31, 0x1, R9 ;  /* 0x000000011f097824 */ /* 0x000fe200078e0209 */
[----:B------:R-:W-:Y:S01]  /*1dc0*/  LOP3.LUT R31, R232, 0xc0, RZ, 0xc0, !PT ;  /* 0x000000c0e81f7812 */ /* 0x000fe200078ec0ff */
[----:B------:R-:W-:Y:S01]  /*1dd0*/  IMAD.SHL.U32 R119, R180, 0x4, RZ ;  /* 0x00000004b4777824 */ /* 0x000fe200078e00ff */
[----:B------:R-:W-:Y:S01]  /*1de0*/  LOP3.LUT R25, R129, 0x100, RZ, 0xc0, !PT ;  /* 0x0000010081197812 */ /* 0x000fe200078ec0ff */
[----:B------:R-:W-:Y:S01]  /*1df0*/  @P6 VIADD R12, R12, 0x1 ;  /* 0x000000010c0c6836 */ /* 0x000fe20000000000 */
[----:B------:R-:W-:-:S02]  /*1e00*/  LOP3.LUT R33, R13, 0xc0, RZ, 0xc0, !PT ;  /* 0x000000c00d217812 */ /* 0x000fc400078ec0ff */
[----:B------:R-:W-:Y:S01]  /*1e10*/  LOP3.LUT R133, R119, 0x18, RZ, 0xc0, !PT ;  /* 0x0000001877857812 */ /* 0x000fe200078ec0ff */
[----:B------:R-:W-:Y:S01]  /*1e20*/  @!P4 IMAD.MOV R12, RZ, RZ, -R12 ;  /* 0x000000ffff0cc224 */ /* 0x000fe200078e0a0c */
[----:B------:R-:W-:Y:S02]  /*1e30*/  LOP3.LUT R8, R31, 0x8, R180, 0xf8, !PT ;  /* 0x000000081f087812 */ /* 0x000fe400078ef8b4 */
[----:B------:R-:W-:Y:S02]  /*1e40*/  LOP3.LUT R128, R25, 0x20, R232, 0xf8, !PT ;  /* 0x0000002019807812 */ /* 0x000fe400078ef8e8 */
[----:B------:R-:W-:Y:S02]  /*1e50*/  @!P5 LOP3.LUT R12, RZ, R21, RZ, 0x33, !PT ;  /* 0x00000015ff0cd212 */ /* 0x000fe400078e33ff */
[----:B------:R-:W-:Y:S02]  /*1e60*/  LOP3.LUT R4, R33, 0x18, R180, 0xf8, !PT ;  /* 0x0000001821047812 */ /* 0x000fe400078ef8b4 */
[----:B------:R-:W-:-:S02]  /*1e70*/  LOP3.LUT R210, R13, 0x18, RZ, 0xc0, !PT ;  /* 0x000000180dd27812 */ /* 0x000fc400078ec0ff */
[----:B------:R-:W-:Y:S01]  /*1e80*/  LOP3.LUT R128, R128, R8, R133, 0xf6, !PT ;  /* 0x0000000880807212 */ /* 0x000fe200078ef685 */
[----:B------:R-:W-:Y:S01]  /*1e90*/  IMAD R8, R29, R12, RZ ;  /* 0x0000000c1d087224 */ /* 0x000fe200078e02ff */
[----:B------:R-:W-:Y:S02]  /*1ea0*/  SHF.R.S32.HI R21, RZ, 0x1f, R12 ;  /* 0x0000001fff157819 */ /* 0x000fe4000001140c */
[--C-:B------:R-:W-:Y:S02]  /*1eb0*/  LOP3.LUT R4, R4, 0x18, R13.reuse, 0x78, !PT ;  /* 0x0000001804047812 */ /* 0x100fe400078e780d */
[----:B------:R-:W-:Y:S01]  /*1ec0*/  IADD3 R20, P1, P0, R30, R20, R210 ;  /* 0x000000141e147210 */ /* 0x000fe2000783e0d2 */
[----:B------:R-:W-:Y:S01]  /*1ed0*/  IMAD.WIDE.U32 R30, R28, R12, RZ ;  /* 0x0000000c1c1e7225 */ /* 0x000fe200078e00ff */
[----:B------:R-:W-:Y:S02]  /*1ee0*/  SHF.R.U32.HI R182, RZ, 0x1, R180 ;  /* 0x00000001ffb67819 */ /* 0x000fe400000116b4 */
[----:B------:R-:W-:Y:S01]  /*1ef0*/  LOP3.LUT R4, R4, 0x1f20, R13, 0xf8, !PT ;  /* 0x00001f2004047812 */ /* 0x000fe200078ef80d */
[----:B------:R-:W-:Y:S01]  /*1f00*/  IMAD R8, R21, R28, R8 ;  /* 0x0000001c15087224 */ /* 0x000fe200078e0208 */
[----:B------:R-:W-:-:S02]  /*1f10*/  LOP3.LUT R13, R182, 0x8, RZ, 0xc0, !PT ;  /* 0x00000008b60d7812 */ /* 0x000fc400078ec0ff */
[----:B------:R-:W-:Y:S02]  /*1f20*/  IADD3.X R9, PT, PT, R9, R24, RZ, P1, P0 ;  /* 0x0000001809097210 */ /* 0x000fe40000fe04ff */
[----:B------:R-:W-:Y:S01]  /*1f30*/  LOP3.LUT R181, R129, 0x3e00, RZ, 0xc0, !PT ;  /* 0x00003e0081b57812 */ /* 0x000fe200078ec0ff */
[----:B------:R-:W-:Y:S01]  /*1f40*/  IMAD.IADD R8, R31, 0x1, R8 ;  /* 0x000000011f087824 */ /* 0x000fe200078e0208 */
[----:B------:R-:W-:Y:S02]  /*1f50*/  LOP3.LUT R21, R232, 0x100, RZ, 0xc0, !PT ;  /* 0x00000100e8157812 */ /* 0x000fe400078ec0ff */
[----:B------:R-:W-:Y:S01]  /*1f60*/  IADD3 R20, P0, PT, R20, R30, RZ ;  /* 0x0000001e14147210 */ /* 0x000fe20007f1e0ff */
[----:B------:R-:W1:Y:S01]  /*1f70*/  S2R R130, SR_CgaCtaId ;  /* 0x0000000000827919 */ /* 0x000e620000008800 */
[--C-:B------:R-:W-:Y:S02]  /*1f80*/  LOP3.LUT R12, R13, 0xc0, R232.reuse, 0xf8, !PT ;  /* 0x000000c00d0c7812 */ /* 0x100fe400078ef8e8 */
[----:B------:R-:W-:-:S02]  /*1f90*/  LOP3.LUT R25, R181, 0x20, R232, 0xf8, !PT ;  /* 0x00000020b5197812 */ /* 0x000fc400078ef8e8 */
[----:B------:R-:W-:Y:S01]  /*1fa0*/  LOP3.LUT R136, R21, 0x20, R232, 0xf8, !PT ;  /* 0x0000002015887812 */ /* 0x000fe200078ef8e8 */
[----:B------:R-:W-:Y:S01]  /*1fb0*/  IMAD.X R21, R9, 0x1, R8, P0 ;  /* 0x0000000109157824 */ /* 0x000fe200000e0608 */
[----:B------:R-:W-:Y:S02]  /*1fc0*/  SHF.R.U32.HI R142, RZ, 0x2, R180 ;  /* 0x00000002ff8e7819 */ /* 0x000fe400000116b4 */
[----:B------:R-:W-:Y:S02]  /*1fd0*/  LOP3.LUT R13, R12, R133, RZ, 0x3c, !PT ;  /* 0x000000850c0d7212 */ /* 0x000fe400078e3cff */
[----:B------:R-:W-:Y:S02]  /*1fe0*/  LOP3.LUT R72, R25, 0x100, R232, 0xf8, !PT ;  /* 0x0000010019487812 */ /* 0x000fe400078ef8e8 */
[----:B------:R-:W-:Y:S01]  /*1ff0*/  IADD3 R12, P1, PT, R210, R10, RZ ;  /* 0x0000000ad20c7210 */ /* 0x000fe20007f3e0ff */
[----:B------:R-:W-:Y:S02]  /*2000*/  IMAD R201, R191, R142, RZ ;  /* 0x0000008ebfc97224 */ /* 0x000fe400078e02ff */
[----:B------:R-:W-:Y:S01]  /*2010*/  IMAD.WIDE.U32 R20, R142, R190, R20 ;  /* 0x000000be8e147225 */ /* 0x000fe200078e0014 */
[----:B------:R-:W-:-:S02]  /*2020*/  LOP3.LUT R72, R72, R13, RZ, 0xfc, !PT ;  /* 0x0000000d48487212 */ /* 0x000fc400078efcff */
[----:B------:R-:W-:Y:S01]  /*2030*/  LOP3.LUT R136, R136, R13, RZ, 0xfc, !PT ;  /* 0x0000000d88887212 */ /* 0x000fe200078efcff */
[----:B------:R-:W-:Y:S02]  /*2040*/  IMAD.X R13, RZ, RZ, R5, P1 ;  /* 0x000000ffff0d7224 */ /* 0x000fe400008e0605 */
[----:B------:R-:W-:Y:S02]  /*2050*/  IMAD.IADD R201, R21, 0x1, R201 ;  /* 0x0000000115c97824 */ /* 0x000fe400078e02c9 */
[----:B------:R-:W-:Y:S02]  /*2060*/  IMAD.IADD R187, R233, 0x1, -R140 ;  /* 0x00000001e9bb7824 */ /* 0x000fe400078e0a8c */
[----:B------:R-:W-:Y:S02]  /*2070*/  IMAD R197, R189, R142, RZ ;  /* 0x0000008ebdc57224 */ /* 0x000fe400078e02ff */
[----:B------:R-:W-:Y:S01]  /*2080*/  IMAD.WIDE.U32 R12, R142, R188, R12 ;  /* 0x000000bc8e0c7225 */ /* 0x000fe200078e000c */
[----:B------:R-:W-:-:S03]  /*2090*/  MOV R135, 0x400 ;  /* 0x0000040000877802 */ /* 0x000fc60000000f00 */
[----:B------:R-:W-:Y:S01]  /*20a0*/  IMAD.IADD R197, R13, 0x1, R197 ;  /* 0x000000010dc57824 */ /* 0x000fe200078e02c5 */
[----:B-1----:R-:W-:Y:S01]  /*20b0*/  LEA R183, R130, R135, 0x18 ;  /* 0x0000008782b77211 */ /* 0x002fe200078ec0ff */
[----:B------:R-:W-:Y:S01]  /*20c0*/  IMAD.MOV.U32 R143, RZ, RZ, RZ ;  /* 0x000000ffff8f7224 */ /* 0x000fe200078e00ff */
[----:B------:R-:W-:Y:S01]  /*20d0*/  BSSY.RECONVERGENT B0, `(.L_x_5523) ;  /* 0x0000035000007945 */ /* 0x000fe20003800200 */
[C---:B------:R-:W-:Y:S02]  /*20e0*/  LOP3.LUT R134, R210.reuse, 0x20, RZ, 0xfc, !PT ;  /* 0x00000020d2867812 */ /* 0x040fe400078efcff */
[----:B------:R-:W-:Y:S01]  /*20f0*/  LOP3.LUT R132, R210, 0x40, RZ, 0xfc, !PT ;  /* 0x00000040d2847812 */ /* 0x000fe200078efcff */
[----:B------:R-:W-:Y:S02]  /*2100*/  IMAD R211, R4, 0x2, R183 ;  /* 0x0000000204d37824 */ /* 0x000fe400078e02b7 */
[-C--:B--2---:R-:W-:Y:S02]  /*2110*/  @P2 IMAD R8, R15, R11.reuse, RZ ;  /* 0x0000000b0f082224 */ /* 0x084fe400078e02ff */
[----:B------:R-:W-:Y:S01]  /*2120*/  @P2 IMAD.WIDE.U32 R10, R14, R11, RZ ;  /* 0x0000000b0e0a2225 */ /* 0x000fe200078e00ff */
[----:B---3--:R-:W-:-:S03]  /*2130*/  LEA R200, P0, R20, R22, 0x1 ;  /* 0x0000001614c87211 */ /* 0x008fc600078008ff */
[----:B----4-:R-:W-:-:S04]  /*2140*/  @!P2 IMAD.WIDE.U32 R24, R26, R213, RZ ;  /* 0x000000d51a18a225 */ /* 0x010fc800078e00ff */
[----:B------:R-:W-:Y:S02]  /*2150*/  @!P2 IMAD R5, R27, R213, RZ ;  /* 0x000000d51b05a224 */ /* 0x000fe400078e02ff */
[----:B------:R-:W-:Y:S02]  /*2160*/  @!P2 IMAD.MOV.U32 R9, RZ, RZ, R24 ;  /* 0x000000ffff09a224 */ /* 0x000fe400078e0018 */
[----:B------:R-:W-:Y:S01]  /*2170*/  @P2 IMAD.MOV.U32 R9, RZ, RZ, R10 ;  /* 0x000000ffff092224 */ /* 0x000fe200078e000a */
[----:B------:R-:W-:Y:S01]  /*2180*/  LEA.HI.X R201, R20, R23, R201, 0x1, P0 ;  /* 0x0000001714c97211 */ /* 0x000fe200000f0cc9 */
[----:B------:R-:W-:Y:S02]  /*2190*/  @!P2 IMAD.IADD R5, R25, 0x1, R5 ;  /* 0x000000011905a824 */ /* 0x000fe400078e0205 */
[----:B------:R-:W-:Y:S01]  /*21a0*/  @P2 IMAD.IADD R5, R11, 0x1, R8 ;  /* 0x000000010b052824 */ /* 0x000fe200078e0208 */
        /* <DEDUP_REMOVED lines=38> */
.L_x_5525:
[----:B------:R3:W-:Y:S02]  /*2410*/  STS.128 [R211+0x2000], RZ ;  /* 0x002000ffd3007388 */ /* 0x0007e40000000c00 */
.L_x_5524:
[----:B------:R-:W-:Y:S05]  /*2420*/  BSYNC.RECONVERGENT B0 ;  /* 0x0000000000007941 */ /* 0x000fea0003800200 */
.L_x_5523:
        /* <DEDUP_REMOVED lines=32> */
.L_x_5528:
[----:B------:R1:W-:Y:S02]  /*2630*/  STS.128 [R211+0x2800], RZ ;  /* 0x002800ffd3007388 */ /* 0x0003e40000000c00 */
.L_x_5527:
[----:B------:R-:W-:Y:S05]  /*2640*/  BSYNC.RECONVERGENT B0 ;  /* 0x0000000000007941 */ /* 0x000fea0003800200 */
.L_x_5526:
        /* <DEDUP_REMOVED lines=29> */
.L_x_5531:
[----:B------:R1:W-:Y:S02]  /*2820*/  STS.128 [R211+0x7000], RZ ;  /* 0x007000ffd3007388 */ /* 0x0003e40000000c00 */
.L_x_5530:
[----:B------:R-:W-:Y:S05]  /*2830*/  BSYNC.RECONVERGENT B0 ;  /* 0x0000000000007941 */ /* 0x000fea0003800200 */
.L_x_5529:
        /* <DEDUP_REMOVED lines=26> */
.L_x_5534:
[----:B------:R4:W-:Y:S02]  /*29e0*/  STS.128 [R211+0x7800], RZ ;  /* 0x007800ffd3007388 */ /* 0x0009e40000000c00 */
.L_x_5533:
[----:B------:R-:W-:Y:S05]  /*29f0*/  BSYNC.RECONVERGENT B0 ;  /* 0x0000000000007941 */ /* 0x000fea0003800200 */
.L_x_5532:
[----:B-1----:R-:W-:Y:S01]  /*2a00*/  IADD3 R6, PT, PT, R142, 0x40, RZ ;  /* 0x000000408e067810 */ /* 0x002fe20007ffe0ff */
        /* <DEDUP_REMOVED lines=24> */
.L_x_5537:
[----:B------:R4:W-:Y:S02]  /*2b90*/  STS.128 [R211+0x8000], RZ ;  /* 0x008000ffd3007388 */ /* 0x0009e40000000c00 */
.L_x_5536:
[----:B------:R-:W-:Y:S05]  /*2ba0*/  BSYNC.RECONVERGENT B0 ;  /* 0x0000000000007941 */ /* 0x000fea0003800200 */
.L_x_5535:
        /* <DEDUP_REMOVED lines=26> */
.L_x_5539:
[----:B------:R-:W-:Y:S05]  /*2d50*/  BSYNC.RECONVERGENT B0 ;  /* 0x0000000000007941 */ /* 0x000fea0003800200 */
.L_x_5538:
[----:B------:R-:W2:Y:S04]  /*2d60*/  LD.E.64 R14, desc[UR4][R2.64+0x1c0] ;  /* 0x0001c004020e7980 */ /* 0x000ea8000c101b00 */
[----:B-1--4-:R-:W4:Y:S01]  /*2d70*/  LD.E.64 R12, desc[UR4][R2.64+0x1b8] ;  /* 0x0001b804020c7980 */ /* 0x012f22000c101b00 */
[----:B------:R-:W-:-:S03]  /*2d80*/  MOV R10, R212 ;  /* 0x000000d4000a7202 */ /* 0x000fc60000000f00 */
[----:B------:R-:W3:Y:S04]  /*2d90*/  LD.E R7, desc[UR4][R2.64+0xd8] ;  /* 0x0000d80402077980 */ /* 0x000ee8000c101900 */
[----:B------:R-:W0:Y:S04]  /*2da0*/  LDGDEPBAR ;  /* 0x00000000000079af */ /* 0x000e280000000000 */
[----:B------:R1:W5:Y:S04]  /*2db0*/  LD.E R138, desc[UR4][R2.64+0x184] ;  /* 0x00018404028a7980 */ /* 0x000368000c101900 */
[----:B------:R1:W5:Y:S01]  /*2dc0*/  LD.E R116, desc[UR4][R2.64+0x188] ;  /* 0x0001880402747980 */ /* 0x000362000c101900 */
[----:B--2---:R-:W-:-:S04]  /*2dd0*/  IMAD.WIDE.U32 R10, R213, R14, R10 ;  /* 0x0000000ed50a7225 */ /* 0x004fc800078e000a */
[----:B------:R-:W-:Y:S01]  /*2de0*/  IMAD R9, R15, R213, RZ ;  /* 0x000000d50f097224 */ /* 0x000fe200078e02ff */
[----:B----4-:R-:W-:-:S04]  /*2df0*/  LEA R12, P0, R10, R12, 0x2 ;  /* 0x0000000c0a0c7211 */ /* 0x010fc800078010ff */
[----:B------:R-:W-:-:S04]  /*2e00*/  IADD3 R9, PT, PT, R11, R9, RZ ;  /* 0x000000090b097210 */ /* 0x000fc80007ffe0ff */
[----:B------:R-:W-:-:S05]  /*2e10*/  LEA.HI.X R13, R10, R13, R9, 0x2, P0 ;  /* 0x0000000d0a0d7211 */ /* 0x000fca00000f1409 */
[----:B------:R1:W5:Y:S01]  /*2e20*/  LD.E R208, desc[UR4][R12.64] ;  /* 0x000000040cd07980 */ /* 0x000362000c101900 */
[----:B---3--:R-:W2:Y:S01]  /*2e30*/  MUFU.RCP R7, R7 ;  /* 0x0000000700077308 */ /* 0x008ea20000001000 */
        /* <DEDUP_REMOVED lines=27> */
.L_x_5542:
[----:B------:R3:W-:Y:S01]  /*2ff0*/  STS.128 [R211+0xd000], RZ ;  /* 0x00d000ffd3007388 */ /* 0x0007e20000000c00 */
[----:B------:R-:W-:Y:S05]  /*3000*/  BRA `(.L_x_5543) ;  /* 0x00000000000c7947 */ /* 0x000fea0003800000 */
.L_x_5541:
[----:B------:R2:W-:Y:S04]  /*3010*/  STS.128 [R211+0x9000], RZ ;  /* 0x009000ffd3007388 */ /* 0x0005e80000000c00 */
[----:B------:R2:W-:Y:S04]  /*3020*/  STS.128 [R211+0xb000], RZ ;  /* 0x00b000ffd3007388 */ /* 0x0005e80000000c00 */
[----:B------:R2:W-:Y:S02]  /*3030*/  STS.128 [R211+0xd000], RZ ;  /* 0x00d000ffd3007388 */ /* 0x0005e40000000c00 */
.L_x_5543:
[----:B------:R-:W-:Y:S05]  /*3040*/  BSYNC.RECONVERGENT B0 ;  /* 0x0000000000007941 */ /* 0x000fea0003800200 */
.L_x_5540:
        /* <DEDUP_REMOVED lines=29> */
.L_x_5546:
[----:B------:R1:W-:Y:S02]  /*3220*/  STS.128 [R211+0xd800], RZ ;  /* 0x00d800ffd3007388 */ /* 0x0003e40000000c00 */
.L_x_5545:
[----:B------:R-:W-:Y:S05]  /*3230*/  BSYNC.RECONVERGENT B0 ;  /* 0x0000000000007941 */ /* 0x000fea0003800200 */
.L_x_5544:
        /* <DEDUP_REMOVED lines=27> */
.L_x_5549:
[----:B------:R1:W-:Y:S02]  /*33f0*/  STS.128 [R211+0xe000], RZ ;  /* 0x00e000ffd3007388 */ /* 0x0003e40000000c00 */
.L_x_5548:
[----:B------:R-:W-:Y:S05]  /*3400*/  BSYNC.RECONVERGENT B0 ;  /* 0x0000000000007941 */ /* 0x000fea0003800200 */
.L_x_5547:
        /* <DEDUP_REMOVED lines=31> */
.L_x_5552:
[----:B------:R1:W-:Y:S02]  /*3600*/  STS.128 [R211+0xe800], RZ ;  /* 0x00e800ffd3007388 */ /* 0x0003e40000000c00 */
.L_x_5551:
[----:B------:R-:W-:Y:S05]  /*3610*/  BSYNC.RECONVERGENT B0 ;  /* 0x0000000000007941 */ /* 0x000fea0003800200 */
.L_x_5550:
[--C-:B------:R-:W-:Y:S01]  /*3620*/  IMAD R72, R72, 0x2, R183.reuse ;  /* 0x0000000248487824 */ /* 0x100fe200078e02b7 */
[----:B------:R-:W0:Y:S01]  /*3630*/  LDGDEPBAR ;  /* 0x00000000000079af */ /* 0x000e220000000000 */
[----:B------:R-:W-:Y:S01]  /*3640*/  IMAD R144, R128, 0x2, R183 ;  /* 0x0000000280907824 */ /* 0x000fe200078e02b7 */
[----:B------:R-:W-:Y:S01]  /*3650*/  LOP3.LUT R199, R142, 0x7, RZ, 0xc0, !PT ;  /* 0x000000078ec77812 */ /* 0x000fe200078ec0ff */
[C---:B------:R-:W-:Y:S01]  /*3660*/  IMAD R141, R137.reuse, 0x2, R72 ;  /* 0x00000002898d7824 */ /* 0x040fe200078e0248 */
[----:B------:R-:W-:Y:S01]  /*3670*/  LDSM.16.M88.4 R80, [R72] ;  /* 0x000000004850783b */ /* 0x000fe20000000200 */
[----:B------:R-:W-:Y:S01]  /*3680*/  IMAD R139, R137, 0x2, R144 ;  /* 0x00000002898b7824 */ /* 0x000fe200078e0290 */
[----:B------:R-:W-:Y:S01]  /*3690*/  ISETP.GT.AND P0, PT, R131, R196, PT ;  /* 0x000000c48300720c */ /* 0x000fe20003f04270 */
[----:B------:R-:W-:Y:S01]  /*36a0*/  BSSY.RECONVERGENT B1, `(.L_x_5553) ;  /* 0x0000144000017945 */ /* 0x000fe20003800200 */
[----:B------:R-:W5:Y:S01]  /*36b0*/  LDSM.16.M88.4 R44, [R144+0x3000] ;  /* 0x00300000902c783b */ /* 0x000f620000000200 */
[----:B------:R-:W-:-:S02]  /*36c0*/  IADD3 R193, PT, PT, R0, -R233, -R138 ;  /* 0x800000e900c17210 */ /* 0x000fc40007ffe88a */
[----:B------:R-:W-:Y:S01]  /*36d0*/  LOP3.LUT R186, R182, 0x1f0, RZ, 0xc0, !PT ;  /* 0x000001f0b6ba7812 */ /* 0x000fe200078ec0ff */
[----:B------:R-:W-:Y:S04]  /*36e0*/  LDSM.16.M88.4 R60, [R141] ;  /* 0x000000008d3c783b */ /* 0x000fe80000000200 */
[----:B-1----:R-:W-:Y:S04]  /*36f0*/  LDSM.16.M88.4 R4, [R139+0x3000] ;  /* 0x003000008b04783b */ /* 0x002fe80000000200 */
[----:B------:R-:W1:Y:S04]  /*3700*/  LDSM.16.M88.4 R28, [R144+0x3800] ;  /* 0x00380000901c783b */ /* 0x000e680000000200 */
[----:B------:R-:W3:Y:S04]  /*3710*/  LDSM.16.M88.4 R12, [R144+0x4000] ;  /* 0x00400000900c783b */ /* 0x000ee80000000200 */
[----:B------:R-:W4:Y:S04]  /*3720*/  LDSM.16.M88.4 R20, [R144+0x3c00] ;  /* 0x003c00009014783b */ /* 0x000f280000000200 */
[----:B------:R-:W4:Y:S04]  /*3730*/  LDSM.16.M88.4 R36, [R144+0x3400] ;  /* 0x003400009024783b */ /* 0x000f280000000200 */
[----:B------:R-:W4:Y:S04]  /*3740*/  LDSM.16.M88.4 R96, [R144+0x4400] ;  /* 0x004400009060783b */ /* 0x000f280000000200 */
[----:B------:R-:W4:Y:S04]  /*3750*/  LDSM.16.M88.4 R88, [R144+0x4800] ;  /* 0x004800009058783b */ /* 0x000f280000000200 */
[----:B------:R-:W4:Y:S01]  /*3760*/  LDSM.16.M88.4 R64, [R144+0x4c00] ;  /* 0x004c00009040783b */ /* 0x000f220000000200 */
[C---:B-----5:R-:W-:Y:S03]  /*3770*/  HMMA.16816.F32.BF16 R48, R80.reuse, R44, RZ ;  /* 0x0000002c5030723c */ /* 0x060fe600000418ff */
[----:B--2---:R-:W2:Y:S04]  /*3780*/  LDSM.16.M88.4 R8, [R139+0x3800] ;  /* 0x003800008b08783b */ /* 0x004ea80000000200 */
[----:B------:R-:W-:Y:S01]  /*3790*/  LDSM.16.M88.4 R52, [R139+0x3c00] ;  /* 0x003c00008b34783b */ /* 0x000fe20000000200 */
[C---:B------:R-:W-:Y:S03]  /*37a0*/  HMMA.16816.F32.BF16 R44, R80.reuse, R46, RZ ;  /* 0x0000002e502c723c */ /* 0x040fe600000418ff */
[----:B------:R-:W-:Y:S04]  /*37b0*/  LDSM.16.M88.4 R56, [R139+0x3400] ;  /* 0x003400008b38783b */ /* 0x000fe80000000200 */
[----:B------:R-:W-:Y:S01]  /*37c0*/  LDSM.16.M88.4 R68, [R139+0x4c00] ;  /* 0x004c00008b44783b */ /* 0x000fe20000000200 */
[----:B-1----:R-:W-:Y:S03]  /*37d0*/  HMMA.16816.F32.BF16 R32, R80, R28, RZ ;  /* 0x0000001c5020723c */ /* 0x002fe600000418ff */
        /* <DEDUP_REMOVED lines=8> */
[C---:B---3--:R-:W-:Y:S03]  /*3860*/  HMMA.16816.F32.BF16 R16, R80.reuse, R12, RZ ;  /* 0x0000000c5010723c */ /* 0x048fe600000418ff */
[----:B------:R-:W-:Y:S05]  /*3870*/  LDSM.16.M88.4 R76, [R139+0x7000] ;  /* 0x007000008b4c783b */ /* 0x000fea0000000200 */
        /* <DEDUP_REMOVED lines=12> */
[----:B------:R-:W-:Y:S04]  /*3940*/  LDSM.16.M88.4 R64, [R72+0x1000] ;  /* 0x001000004840783b */ /* 0x000fe80000000200 */
[----:B------:R-:W-:Y:S03]  /*3950*/  LDSM.16.M88.4 R72, [R139+0x7400] ;  /* 0x007400008b48783b */ /* 0x000fe60000000200 */
        /* <DEDUP_REMOVED lines=13> */
[----:B------:R-:W-:Y:S01]  /*3a30*/  HMMA.16816.F32.BF16 R88, R60, R10, R88 ;  /* 0x0000000a3c58723c */ /* 0x000fe20000041858 */
[----:B------:R-:W2:Y:S07]  /*3a40*/  LDSM.16.M88.4 R8, [R144+0x5c00] ;  /* 0x005c00009008783b */ /* 0x000eae0000000200 */
[C---:B-1----:R-:W-:Y:S08]  /*3a50*/  HMMA.16816.F32.BF16 R40, R64.reuse, R4, R40 ;  /* 0x000000044028723c */ /* 0x042ff00000041828 */
[C---:B------:R-:W-:Y:S01]  /*3a60*/  HMMA.16816.F32.BF16 R36, R64.reuse, R6, R36 ;  /* 0x000000064024723c */ /* 0x040fe20000041824 */
[----:B------:R-:W1:Y:S07]  /*3a70*/  LDSM.16.M88.4 R4, [R144+0x6400] ;  /* 0x006400009004783b */ /* 0x000e6e0000000200 */
[C---:B---3--:R-:W-:Y:S08]  /*3a80*/  HMMA.16816.F32.BF16 R48, R64.reuse, R52, R48 ;  /* 0x000000344030723c */ /* 0x048ff00000041830 */
[----:B------:R-:W-:Y:S01]  /*3a90*/  HMMA.16816.F32.BF16 R44, R64, R54, R44 ;  /* 0x00000036402c723c */ /* 0x000fe2000004182c */
[----:B------:R-:W3:Y:S07]  /*3aa0*/  LDSM.16.M88.4 R52, [R144+0x6000] ;  /* 0x006000009034783b */ /* 0x000eee0000000200 */
[C---:B----4-:R-:W-:Y:S08]  /*3ab0*/  HMMA.16816.F32.BF16 R100, R60.reuse, R56, R100 ;  /* 0x000000383c64723c */ /* 0x050ff00000041864 */
[C---:B------:R-:W-:Y:S01]  /*3ac0*/  HMMA.16816.F32.BF16 R96, R60.reuse, R58, R96 ;  /* 0x0000003a3c60723c */ /* 0x040fe20000041860 */
[----:B------:R-:W4:Y:S07]  /*3ad0*/  LDSM.16.M88.4 R56, [R144+0x5800] ;  /* 0x005800009038783b */ /* 0x000f2e0000000200 */
[C---:B------:R-:W-:Y:S08]  /*3ae0*/  HMMA.16816.F32.BF16 R84, R60.reuse, R68, R84 ;  /* 0x000000443c54723c */ /* 0x040ff00000041854 */
[----:B------:R-:W-:Y:S01]  /*3af0*/  HMMA.16816.F32.BF16 R80, R60, R70, R80 ;  /* 0x000000463c50723c */ /* 0x000fe20000041850 */
        /* <DEDUP_REMOVED lines=11> */
[C---:B----4-:R-:W-:Y:S08]  /*3bb0*/  HMMA.16816.F32.BF16 R32, R64.reuse, R56, R32 ;  /* 0x000000384020723c */ /* 0x050ff00000041820 */
[----:B------:R-:W-:Y:S01]  /*3bc0*/  HMMA.16816.F32.BF16 R28, R64, R58, R28 ;  /* 0x0000003a401c723c */ /* 0x000fe2000004181c */
        /* <DEDUP_REMOVED lines=17> */
[----:B------:R-:W-:Y:S01]  /*3ce0*/  HMMA.16816.F32.BF16 R88, R60, R6, R88 ;  /* 0x000000063c58723c */ /* 0x000fe20000041858 */
[----:B------:R-:W1:Y:S07]  /*3cf0*/  LDSM.16.M88.4 R4, [R144+0x7c00] ;  /* 0x007c00009004783b */ /* 0x000e6e0000000200 */
        /* <DEDUP_REMOVED lines=12> */
[----:B------:R-:W-:Y:S07]  /*3dc0*/  LDSM.16.M88.4 R8, [R141+0x2000] ;  /* 0x002000008d08783b */ /* 0x000fee0000000200 */
[C---:B-1----:R-:W-:Y:S08]  /*3dd0*/  HMMA.16816.F32.BF16 R24, R120.reuse, R4, R24 ;  /* 0x000000047818723c */ /* 0x042ff00000041818 */
[----:B------:R-:W-:Y:S01]  /*3de0*/  HMMA.16816.F32.BF16 R20, R120, R6, R20 ;  /* 0x000000067814723c */ /* 0x000fe20000041814 */
[----:B------:R-:W1:Y:S07]  /*3df0*/  LDSM.16.M88.4 R4, [R139+0x8c00] ;  /* 0x008c00008b04783b */ /* 0x000e6e0000000200 */
[----:B-----5:R-:W-:Y:S08]  /*3e00*/  HMMA.16816.F32.BF16 R84, R60, R64, R84 ;  /* 0x000000403c54723c */ /* 0x020ff00000041854 */
[C---:B---3--:R-:W-:Y:S08]  /*3e10*/  HMMA.16816.F32.BF16 R32, R120.reuse, R52, R32 ;  /* 0x000000347820723c */ /* 0x048ff00000041820 */
[----:B------:R-:W-:Y:S01]  /*3e20*/  HMMA.16816.F32.BF16 R28, R120, R54, R28 ;  /* 0x00000036781c723c */ /* 0x000fe2000004181c */
[----:B------:R-:W2:Y:S07]  /*3e30*/  LDSM.16.M88.4 R52, [R139+0x8800] ;  /* 0x008800008b34783b */ /* 0x000eae0000000200 */
[----:B------:R-:W-:Y:S01]  /*3e40*/  HMMA.16816.F32.BF16 R80, R60, R66, R80 ;  /* 0x000000423c50723c */ /* 0x000fe20000041850 */
[----:B------:R-:W3:Y:S04]  /*3e50*/  LDSM.16.M88.4 R64, [R139+0x7c00] ;  /* 0x007c00008b40783b */ /* 0x000ee80000000200 */
[----:B------:R-:W5:Y:S03]  /*3e60*/  LDSM.16.M88.4 R60, [R139+0x8000] ;  /* 0x008000008b3c783b */ /* 0x000f660000000200 */
        /* <DEDUP_REMOVED lines=12> */
[----:B-1----:R-:W-:Y:S01]  /*3f30*/  HMMA.16816.F32.BF16 R84, R8, R4, R84 ;  /* 0x000000040854723c */ /* 0x002fe20000041854 */
[----:B------:R-:W-:-:S05]  /*3f40*/  LOP3.LUT R5, R199, 0x1f0, R182, 0xf8, !PT ;  /* 0x000001f0c7057812 */ /* 0x000fca00078ef8b6 */
[----:B------:R-:W-:Y:S02]  /*3f50*/  IMAD.IADD R140, R140, 0x1, R5 ;  /* 0x000000018c8c7824 */ /* 0x000fe400078e0205 */
[C---:B--2---:R-:W-:Y:S01]  /*3f60*/  HMMA.16816.F32.BF16 R92, R8.reuse, R52, R92 ;  /* 0x00000034085c723c */ /* 0x044fe2000004185c */
[----:B------:R-:W-:Y:S02]  /*3f70*/  IMAD.SHL.U32 R53, R180, 0x2, RZ ;  /* 0x00000002b4357824 */ /* 0x000fe400078e00ff */
[----:B------:R-:W-:Y:S02]  /*3f80*/  IMAD.IADD R193, R140, 0x1, R193 ;  /* 0x000000018cc17824 */ /* 0x000fe400078e02c1 */
[----:B------:R-:W-:Y:S01]  /*3f90*/  IMAD.IADD R234, R184, 0x1, R5 ;  /* 0x00000001b8ea7824 */ /* 0x000fe200078e0205 */
[----:B------:R-:W-:Y:S02]  /*3fa0*/  LOP3.LUT R53, R53, 0x6, RZ, 0xc0, !PT ;  /* 0x0000000635357812 */ /* 0x000fe400078ec0ff */
[----:B------:R-:W-:Y:S01]  /*3fb0*/  HMMA.16816.F32.BF16 R80, R8, R6, R80 ;  /* 0x000000060850723c */ /* 0x000fe20000041850 */
[----:B------:R-:W-:-:S02]  /*3fc0*/  IADD3 R7, PT, PT, R116, R0, -R233 ;  /* 0x0000000074077210 */ /* 0x000fc40007ffe8e9 */
[----:B------:R-:W-:Y:S01]  /*3fd0*/  VIMNMX R195, PT, PT, RZ, R193, !PT ;  /* 0x000000c1ffc37248 */ /* 0x000fe20007fe0100 */
[----:B------:R-:W-:Y:S01]  /*3fe0*/  IMAD.IADD R116, R118, 0x1, R53 ;  /* 0x0000000176747824 */ /* 0x000fe200078e0235 */
[----:B------:R-:W-:Y:S01]  /*3ff0*/  VIADDMNMX R193, R193, 0x8, RZ, !PT ;  /* 0x00000008c1c17846 */ /* 0x000fe200078001ff */
[----:B------:R-:W-:Y:S02]  /*4000*/  IMAD.IADD R7, R140, 0x1, R7 ;  /* 0x000000018c077824 */ /* 0x000fe400078e0207 */
[----:B------:R-:W-:Y:S03]  /*4010*/  HMMA.16816.F32.BF16 R48, R8, R76, R48 ;  /* 0x0000004c0830723c */ /* 0x000fe60000041830 */
[C-C-:B------:R-:W-:Y:S02]  /*4020*/  VIADDMNMX R194, R7.reuse, 0x1, R0.reuse, PT ;  /* 0x0000000107c27846 */ /* 0x140fe40003800100 */
[----:B------:R-:W-:-:S03]  /*4030*/  VIADDMNMX R192, R7, 0x9, R0, PT ;  /* 0x0000000907c07846 */ /* 0x000fc60003800100 */
[C---:B------:R-:W-:Y:S08]  /*4040*/  HMMA.16816.F32.BF16 R44, R8.reuse, R78, R44 ;  /* 0x0000004e082c723c */ /* 0x040ff0000004182c */
[C---:B------:R-:W-:Y:S08]  /*4050*/  HMMA.16816.F32.BF16 R40, R8.reuse, R72, R40 ;  /* 0x000000480828723c */ /* 0x040ff00000041828 */
[C---:B------:R-:W-:Y:S08]  /*4060*/  HMMA.16816.F32.BF16 R36, R8.reuse, R74, R36 ;  /* 0x0000004a0824723c */ /* 0x040ff00000041824 */
        /* <DEDUP_REMOVED lines=24> */
.L_x_5556:
        /* <DEDUP_REMOVED lines=60> */
.L_x_5557:
[----:B------:R-:W-:Y:S05]  /*45b0*/  BSYNC.RECONVERGENT B0 ;  /* 0x0000000000007941 */ /* 0x000fea0003800200 */
.L_x_5555:
        /* <DEDUP_REMOVED lines=79> */
.L_x_5559:
[----:B------:R3:W-:Y:S02]  /*4ab0*/  STS.128 [R211+0x8800], RZ ;  /* 0x008800ffd3007388 */ /* 0x0007e40000000c00 */
.L_x_5560:
[----:B------:R-:W-:Y:S05]  /*4ac0*/  BSYNC.RECONVERGENT B0 ;  /* 0x0000000000007941 */ /* 0x000fea0003800200 */
.L_x_5558:
[----:B------:R-:W0:Y:S02]  /*4ad0*/  LDGDEPBAR ;  /* 0x00000000000079af */ /* 0x000e240000000000 */
.L_x_5554:
[----:B------:R-:W-:Y:S05]  /*4ae0*/  BSYNC.RECONVERGENT B1 ;  /* 0x0000000000017941 */ /* 0x000fea0003800200 */
.L_x_5553:
[----:B------:R-:W-:Y:S02]  /*4af0*/  IMAD.IADD R55, R116, 0x1, R233 ;  /* 0x0000000174377824 */ /* 0x000fe400078e02e9 */
[----:B------:R-:W-:Y:S02]  /*4b00*/  VIADD R0, R234, 0x8 ;  /* 0x00000008ea007836 */ /* 0x000fe40000000000 */
[----:B--2---:R-:W-:Y:S01]  /*4b10*/  VIADD R6, R116, 0x1 ;  /* 0x0000000174067836 */ /* 0x004fe20000000000 */
[C-C-:B------:R-:W-:Y:S01]  /*4b20*/  IADD3 R7, PT, PT, R234.reuse, -0x1, -R55.reuse ;  /* 0xffffffffea077810 */ /* 0x140fe20007ffe837 */
[--C-:B------:R-:W-:Y:S01]  /*4b30*/  IMAD.IADD R4, R234, 0x1, -R55.reuse ;  /* 0x00000001ea047824 */ /* 0x100fe200078e0a37 */
[----:B------:R-:W-:Y:S02]  /*4b40*/  IADD3 R5, PT, PT, R0, -0x1, -R55 ;  /* 0xffffffff00057810 */ /* 0x000fe40007ffe837 */
[----:B------:R-:W-:Y:S02]  /*4b50*/  IABS R7, R7 ;  /* 0x0000000700077213 */ /* 0x000fe40000000000 */
[----:B------:R-:W-:-:S02]  /*4b60*/  IABS R5, R5 ;  /* 0x0000000500057213 */ /* 0x000fc40000000000 */
[----:B------:R-:W-:Y:S02]  /*4b70*/  I2FP.F32.S32 R7, R7 ;  /* 0x0000000700077245 */ /* 0x000fe40000201400 */
[C---:B------:R-:W-:Y:S02]  /*4b80*/  ISETP.GE.AND P2, PT, R6.reuse, R193, PT ;  /* 0x000000c10600720c */ /* 0x040fe40003f46270 */
[----:B------:R-:W-:Y:S01]  /*4b90*/  ISETP.GE.AND P4, PT, R6, R195, PT ;  /* 0x000000c30600720c */ /* 0x000fe20003f86270 */
[----:B------:R-:W-:Y:S01]  /*4ba0*/  FFMA.FTZ R49, -R208, R7, R49 ;  /* 0x00000007d0317223 */ /* 0x000fe20000010131 */
[----:B------:R-:W-:Y:S01]  /*4bb0*/  IMAD.MOV.U32 R7, RZ, RZ, R5 ;  /* 0x000000ffff077224 */ /* 0x000fe200078e0005 */
[----:B------:R-:W-:Y:S01]  /*4bc0*/  ISETP.GE.AND P0, PT, R6, R194, PT ;  /* 0x000000c20600720c */ /* 0x000fe20003f06270 */
[----:B------:R-:W-:Y:S01]  /*4bd0*/  VIADD R5, R4, 0xfffffff8 ;  /* 0xfffffff804057836 */ /* 0x000fe20000000000 */
[----:B------:R-:W-:Y:S02]  /*4be0*/  IABS R4, R4 ;  /* 0x0000000400047213 */ /* 0x000fe40000000000 */
[----:B------:R-:W-:-:S02]  /*4bf0*/  I2FP.F32.S32 R7, R7 ;  /* 0x0000000700077245 */ /* 0x000fc40000201400 */
[----:B------:R-:W-:Y:S02]  /*4c00*/  IABS R5, R5 ;  /* 0x0000000500057213 */ /* 0x000fe40000000000 */
[----:B------:R-:W-:Y:S01]  /*4c10*/  ISETP.GE.AND P1, PT, R6, R192, PT ;  /* 0x000000c00600720c */ /* 0x000fe20003f26270 */
[----:B------:R-:W-:Y:S01]  /*4c20*/  FFMA.FTZ R51, -R208, R7, R51 ;  /* 0x00000007d0337223 */ /* 0x000fe20000010133 */
[----:B------:R-:W-:Y:S01]  /*4c30*/  VIADD R6, R116, 0x8 ;  /* 0x0000000874067836 */ /* 0x000fe20000000000 */
[----:B------:R-:W-:Y:S02]  /*4c40*/  FSEL R49, R49, -INF , P4 ;  /* 0xff80000031317808 */ /* 0x000fe40002000000 */
[----:B------:R-:W-:Y:S02]  /*4c50*/  I2FP.F32.S32 R7, R5 ;  /* 0x0000000500077245 */ /* 0x000fe40000201400 */
[----:B------:R-:W-:Y:S01]  /*4c60*/  FSEL R71, R51, -INF , P2 ;  /* 0xff80000033477808 */ /* 0x000fe20001000000 */
[----:B------:R-:W-:Y:S01]  /*4c70*/  IMAD.MOV.U32 R51, RZ, RZ, R4 ;  /* 0x000000ffff337224 */ /* 0x000fe200078e0004 */
[----:B------:R-:W-:Y:S01]  /*4c80*/  IADD3 R4, PT, PT, R234, -0x9, -R55 ;  /* 0xfffffff7ea047810 */ /* 0x000fe20007ffe837 */
[----:B------:R-:W-:Y:S01]  /*4c90*/  FFMA.FTZ R44, -R208, R7, R44 ;  /* 0x00000007d02c7223 */ /* 0x000fe2000001012c */
[----:B------:R-:W-:-:S02]  /*4ca0*/  FSEL R5, R49, -INF , !P0 ;  /* 0xff80000031057808 */ /* 0x000fc40004000000 */
[----:B------:R-:W-:Y:S01]  /*4cb0*/  I2FP.F32.S32 R51, R51 ;  /* 0x0000003300337245 */ /* 0x000fe20000201400 */
[----:B------:R-:W2:Y:S01]  /*4cc0*/  LD.E R49, desc[UR4][R2.64+0xdc] ;  /* 0x0000dc0402317980 */ /* 0x000ea2000c101900 */
[----:B------:R-:W-:Y:S02]  /*4cd0*/  ISETP.GE.AND P0, PT, R6, R193, PT ;  /* 0x000000c10600720c */ /* 0x000fe40003f06270 */
[----:B------:R-:W-:Y:S01]  /*4ce0*/  IABS R4, R4 ;  /* 0x0000000400047213 */ /* 0x000fe20000000000 */
[----:B------:R-:W-:Y:S01]  /*4cf0*/  FFMA.FTZ R46, -R208, R51, R46 ;  /* 0x00000033d02e7223 */ /* 0x000fe2000001012e */
[C---:B------:R-:W-:Y:S02]  /*4d00*/  ISETP.GE.AND P5, PT, R6.reuse, R195, PT ;  /* 0x000000c30600720c */ /* 0x040fe40003fa6270 */
[C---:B------:R-:W-:Y:S01]  /*4d10*/  ISETP.GE.AND P4, PT, R6.reuse, R194, PT ;  /* 0x000000c20600720c */ /* 0x040fe20003f86270 */
[----:B------:R-:W-:Y:S01]  /*4d20*/  IMAD.MOV.U32 R8, RZ, RZ, R4 ;  /* 0x000000ffff087224 */ /* 0x000fe200078e0004 */
[----:B------:R-:W-:Y:S01]  /*4d30*/  ISETP.GE.AND P2, PT, R6, R192, PT ;  /* 0x000000c00600720c */ /* 0x000fe20003f46270 */
[----:B------:R-:W-:Y:S01]  /*4d40*/  VIADD R6, R116, 0x9 ;  /* 0x0000000974067836 */ /* 0x000fe20000000000 */
[----:B------:R-:W-:-:S02]  /*4d50*/  IADD3 R7, PT, PT, R0, -0x9, -R55 ;  /* 0xfffffff700077810 */ /* 0x000fc40007ffe837 */
[----:B------:R-:W-:Y:S02]  /*4d60*/  FSEL R46, R46, -INF , P0 ;  /* 0xff8000002e2e7808 */ /* 0x000fe40000000000 */
[----:B------:R-:W-:Y:S02]  /*4d70*/  FSEL R71, R71, -INF , !P1 ;  /* 0xff80000047477808 */ /* 0x000fe40004800000 */
[----:B------:R-:W-:Y:S02]  /*4d80*/  IABS R7, R7 ;  /* 0x0000000700077213 */ /* 0x000fe40000000000 */
[----:B------:R-:W-:Y:S02]  /*4d90*/  FSEL R4, R44, -INF , P5 ;  /* 0xff8000002c047808 */ /* 0x000fe40002800000 */
[----:B------:R-:W-:Y:S02]  /*4da0*/  FSEL R69, R46, -INF , !P2 ;  /* 0xff8000002e457808 */ /* 0x000fe40005000000 */
[----:B------:R-:W-:-:S02]  /*4db0*/  ISETP.GE.AND P1, PT, R6, R195, PT ;  /* 0x000000c30600720c */ /* 0x000fc40003f26270 */
[C---:B------:R-:W-:Y:S02]  /*4dc0*/  ISETP.GE.AND P5, PT, R6.reuse, R194, PT ;  /* 0x000000c20600720c */ /* 0x040fe40003fa6270 */
[C---:B------:R-:W-:Y:S02]  /*4dd0*/  ISETP.GE.AND P0, PT, R6.reuse, R193, PT ;  /* 0x000000c10600720c */ /* 0x040fe40003f06270 */
[----:B------:R-:W-:Y:S02]  /*4de0*/  ISETP.GE.AND P2, PT, R6, R192, PT ;  /* 0x000000c00600720c */ /* 0x000fe40003f46270 */
[----:B------:R-:W-:Y:S02]  /*4df0*/  IADD3 R6, PT, PT, R234, -0x10, -R55 ;  /* 0xfffffff0ea067810 */ /* 0x000fe40007ffe837 */
[----:B------:R-:W-:Y:S02]  /*4e00*/  I2FP.F32.S32 R8, R8 ;  /* 0x0000000800087245 */ /* 0x000fe40000201400 */
[----:B-1----:R-:W-:-:S02]  /*4e10*/  I2FP.F32.S32 R10, R7 ;  /* 0x00000007000a7245 */ /* 0x002fc40000201400 */
[----:B------:R-:W-:Y:S01]  /*4e20*/  IADD3 R7, PT, PT, R0, -0x10, -R55 ;  /* 0xfffffff000077810 */ /* 0x000fe20007ffe837 */
[C---:B------:R-:W-:Y:S01]  /*4e30*/  FFMA.FTZ R45, -R208.reuse, R8, R45 ;  /* 0x00000008d02d7223 */ /* 0x040fe2000001012d */
[----:B------:R-:W-:Y:S01]  /*4e40*/  IABS R6, R6 ;  /* 0x0000000600067213 */ /* 0x000fe20000000000 */
[----:B------:R-:W-:Y:S01]  /*4e50*/  FFMA.FTZ R10, -R208, R10, R47 ;  /* 0x0000000ad00a7223 */ /* 0x000fe2000001012f */
[----:B------:R-:W-:Y:S01]  /*4e60*/  IABS R9, R7 ;  /* 0x0000000700097213 */ /* 0x000fe20000000000 */
[----:B------:R-:W-:Y:S01]  /*4e70*/  VIADD R8, R116, 0x10 ;  /* 0x0000001074087836 */ /* 0x000fe20000000000 */
[----:B------:R-:W-:Y:S02]  /*4e80*/  I2FP.F32.S32 R11, R6 ;  /* 0x00000006000b7245 */ /* 0x000fe40000201400 */
[----:B------:R-:W-:Y:S02]  /*4e90*/  IADD3 R6, PT, PT, R234, -0x11, -R55 ;  /* 0xffffffefea067810 */ /* 0x000fe40007ffe837 */
[----:B------:R-:W-:Y:S01]  /*4ea0*/  FSEL R45, R45, -INF , P1 ;  /* 0xff8000002d2d7808 */ /* 0x000fe20000800000 */
[----:B------:R-:W-:Y:S01]  /*4eb0*/  FFMA.FTZ R11, -R208, R11, R40 ;  /* 0x0000000bd00b7223 */ /* 0x000fe20000010128 */
[----:B------:R-:W-:-:S02]  /*4ec0*/  FSEL R10, R10, -INF , P0 ;  /* 0xff8000000a0a7808 */ /* 0x000fc40000000000 */
[----:B------:R-:W-:Y:S02]  /*4ed0*/  I2FP.F32.S32 R9, R9 ;  /* 0x0000000900097245 */ /* 0x000fe40000201400 */
[----:B------:R-:W-:Y:S02]  /*4ee0*/  IABS R6, R6 ;  /* 0x0000000600067213 */ /* 0x000fe40000000000 */
[----:B------:R-:W-:Y:S01]  /*4ef0*/  FSEL R7, R45, -INF , !P5 ;  /* 0xff8000002d077808 */ /* 0x000fe20006800000 */
[----:B------:R-:W-:Y:S01]  /*4f00*/  FFMA.FTZ R42, -R208, R9, R42 ;  /* 0x00000009d02a7223 */ /* 0x000fe2000001012a */
[----:B------:R-:W-:Y:S02]  /*4f10*/  FSEL R45, R10, -INF , !P2 ;  /* 0xff8000000a2d7808 */ /* 0x000fe40005000000 */
[C---:B------:R-:W-:Y:S02]  /*4f20*/  ISETP.GE.AND P1, PT, R8.reuse, R195, PT ;  /* 0x000000c30800720c */ /* 0x040fe40003f26270 */
[----:B------:R-:W-:-:S02]  /*4f30*/  ISETP.GE.AND P5, PT, R8, R194, PT ;  /* 0x000000c20800720c */ /* 0x000fc40003fa6270 */
[C---:B------:R-:W-:Y:S02]  /*4f40*/  ISETP.GE.AND P0, PT, R8.reuse, R193, PT ;  /* 0x000000c10800720c */ /* 0x040fe40003f06270 */
[----:B------:R-:W-:Y:S01]  /*4f50*/  ISETP.GE.AND P2, PT, R8, R192, PT ;  /* 0x000000c00800720c */ /* 0x000fe20003f46270 */
[----:B------:R-:W-:Y:S01]  /*4f60*/  VIADD R8, R116, 0x11 ;  /* 0x0000001174087836 */ /* 0x000fe20000000000 */
[----:B------:R-:W-:Y:S02]  /*4f70*/  I2FP.F32.S32 R6, R6 ;  /* 0x0000000600067245 */ /* 0x000fe40000201400 */
[----:B------:R-:W-:Y:S02]  /*4f80*/  IADD3 R9, PT, PT, R0, -0x11, -R55 ;  /* 0xffffffef00097810 */ /* 0x000fe40007ffe837 */
[----:B------:R-:W-:Y:S01]  /*4f90*/  FSEL R11, R11, -INF , P1 ;  /* 0xff8000000b0b7808 */ /* 0x000fe20000800000 */
[----:B------:R-:W-:Y:S01]  /*4fa0*/  FFMA.FTZ R41, -R208, R6, R41 ;  /* 0x00000006d0297223 */ /* 0x000fe20000010129 */
[----:B------:R-:W-:-:S02]  /*4fb0*/  IABS R10, R9 ;  /* 0x00000009000a7213 */ /* 0x000fc40000000000 */
[----:B------:R-:W-:Y:S02]  /*4fc0*/  ISETP.GE.AND P1, PT, R8, R195, PT ;  /* 0x000000c30800720c */ /* 0x000fe40003f26270 */
[--C-:B------:R-:W-:Y:S02]  /*4fd0*/  IADD3 R6, PT, PT, R234, -0x18, -R55.reuse ;  /* 0xffffffe8ea067810 */ /* 0x100fe40007ffe837 */
[----:B------:R-:W-:Y:S02]  /*4fe0*/  FSEL R9, R11, -INF , !P5 ;  /* 0xff8000000b097808 */ /* 0x000fe40006800000 */
[----:B------:R-:W-:Y:S02]  /*4ff0*/  I2FP.F32.S32 R10, R10 ;  /* 0x0000000a000a7245 */ /* 0x000fe40000201400 */
[----:B------:R-:W-:Y:S02]  /*5000*/  IADD3 R11, PT, PT, R0, -0x18, -R55 ;  /* 0xffffffe8000b7810 */ /* 0x000fe40007ffe837 */
[----:B------:R-:W-:Y:S01]  /*5010*/  ISETP.GE.AND P5, PT, R8, R194, PT ;  /* 0x000000c20800720c */ /* 0x000fe20003fa6270 */
[----:B------:R-:W-:Y:S01]  /*5020*/  FFMA.FTZ R10, -R208, R10, R43 ;  /* 0x0000000ad00a7223 */ /* 0x000fe2000001012b */
[----:B------:R-:W-:-:S02]  /*5030*/  FSEL R41, R41, -INF , P1 ;  /* 0xff80000029297808 */ /* 0x000fc40000800000 */
[----:B------:R-:W-:Y:S02]  /*5040*/  IABS R6, R6 ;  /* 0x0000000600067213 */ /* 0x000fe40000000000 */
[----:B------:R-:W-:Y:S02]  /*5050*/  FSEL R42, R42, -INF , P0 ;  /* 0xff8000002a2a7808 */ /* 0x000fe40000000000 */
[----:B------:R-:W-:Y:S02]  /*5060*/  IABS R40, R11 ;  /* 0x0000000b00287213 */ /* 0x000fe40000000000 */
[----:B------:R-:W-:Y:S02]  /*5070*/  FSEL R11, R41, -INF , !P5 ;  /* 0xff800000290b7808 */ /* 0x000fe40006800000 */
[----:B------:R-:W-:Y:S02]  /*5080*/  ISETP.GE.AND P0, PT, R8, R193, PT ;  /* 0x000000c10800720c */ /* 0x000fe40003f06270 */
[----:B------:R-:W-:-:S02]  /*5090*/  I2FP.F32.S32 R41, R6 ;  /* 0x0000000600297245 */ /* 0x000fc40000201400 */
[----:B------:R-:W-:Y:S02]  /*50a0*/  IADD3 R6, PT, PT, R234, -0x19, -R55 ;  /* 0xffffffe7ea067810 */ /* 0x000fe40007ffe837 */
[----:B------:R-:W-:Y:S01]  /*50b0*/  FSEL R249, R42, -INF , !P2 ;  /* 0xff8000002af97808 */ /* 0x000fe20005000000 */
[----:B------:R-:W-:Y:S01]  /*50c0*/  FFMA.FTZ R36, -R208, R41, R36 ;  /* 0x00000029d0247223 */ /* 0x000fe20000010124 */
[----:B------:R-:W-:Y:S01]  /*50d0*/  ISETP.GE.AND P2, PT, R8, R192, PT ;  /* 0x000000c00800720c */ /* 0x000fe20003f46270 */
[----:B------:R-:W-:Y:S01]  /*50e0*/  VIADD R8, R116, 0x18 ;  /* 0x0000001874087836 */ /* 0x000fe20000000000 */
[----:B------:R-:W-:Y:S02]  /*50f0*/  FSEL R10, R10, -INF , P0 ;  /* 0xff8000000a0a7808 */ /* 0x000fe40000000000 */
[----:B------:R-:W-:Y:S02]  /*5100*/  IABS R6, R6 ;  /* 0x0000000600067213 */ /* 0x000fe40000000000 */
[----:B------:R-:W-:-:S02]  /*5110*/  FSEL R247, R10, -INF , !P2 ;  /* 0xff8000000af77808 */ /* 0x000fc40005000000 */
[C---:B------:R-:W-:Y:S02]  /*5120*/  ISETP.GE.AND P1, PT, R8.reuse, R195, PT ;  /* 0x000000c30800720c */ /* 0x040fe40003f26270 */
[C---:B------:R-:W-:Y:S02]  /*5130*/  ISETP.GE.AND P5, PT, R8.reuse, R194, PT ;  /* 0x000000c20800720c */ /* 0x040fe40003fa6270 */
[C---:B------:R-:W-:Y:S02]  /*5140*/  ISETP.GE.AND P0, PT, R8.reuse, R193, PT ;  /* 0x000000c10800720c */ /* 0x040fe40003f06270 */
[----:B------:R-:W-:Y:S01]  /*5150*/  ISETP.GE.AND P2, PT, R8, R192, PT ;  /* 0x000000c00800720c */ /* 0x000fe20003f46270 */
[----:B------:R-:W-:Y:S01]  /*5160*/  VIADD R8, R116, 0x19 ;  /* 0x0000001974087836 */ /* 0x000fe20000000000 */
[----:B------:R-:W-:Y:S02]  /*5170*/  I2FP.F32.S32 R6, R6 ;  /* 0x0000000600067245 */ /* 0x000fe40000201400 */
[----:B------:R-:W-:-:S02]  /*5180*/  IADD3 R10, PT, PT, R0, -0x19, -R55 ;  /* 0xffffffe7000a7810 */ /* 0x000fc40007ffe837 */
[----:B------:R-:W-:Y:S01]  /*5190*/  I2FP.F32.S32 R43, R40 ;  /* 0x00000028002b7245 */ /* 0x000fe20000201400 */
[----:B------:R-:W-:Y:S01]  /*51a0*/  FFMA.FTZ R37, -R208, R6, R37 ;  /* 0x00000006d0257223 */ /* 0x000fe20000010125 */
[----:B------:R-:W-:Y:S02]  /*51b0*/  FSEL R36, R36, -INF , P1 ;  /* 0xff80000024247808 */ /* 0x000fe40000800000 */
[----:B------:R-:W-:Y:S01]  /*51c0*/  IABS R10, R10 ;  /* 0x0000000a000a7213 */ /* 0x000fe20000000000 */
[----:B------:R-:W-:Y:S01]  /*51d0*/  FFMA.FTZ R38, -R208, R43, R38 ;  /* 0x0000002bd0267223 */ /* 0x000fe20000010126 */
[----:B------:R-:W-:Y:S02]  /*51e0*/  ISETP.GE.AND P1, PT, R8, R195, PT ;  /* 0x000000c30800720c */ /* 0x000fe40003f26270 */
[----:B------:R-:W-:Y:S02]  /*51f0*/  IADD3 R6, PT, PT, R234, -0x20, -R55 ;  /* 0xffffffe0ea067810 */ /* 0x000fe40007ffe837 */
[----:B------:R-:W-:-:S02]  /*5200*/  FSEL R73, R36, -INF , !P5 ;  /* 0xff80000024497808 */ /* 0x000fc40006800000 */
[----:B------:R-:W-:Y:S02]  /*5210*/  I2FP.F32.S32 R10, R10 ;  /* 0x0000000a000a7245 */ /* 0x000fe40000201400 */
[----:B------:R-:W-:Y:S02]  /*5220*/  ISETP.GE.AND P5, PT, R8, R194, PT ;  /* 0x000000c20800720c */ /* 0x000fe40003fa6270 */
[----:B------:R-:W-:Y:S01]  /*5230*/  FSEL R37, R37, -INF , P1 ;  /* 0xff80000025257808 */ /* 0x000fe20000800000 */
[----:B------:R-:W-:Y:S01]  /*5240*/  FFMA.FTZ R10, -R208, R10, R39 ;  /* 0x0000000ad00a7223 */ /* 0x000fe20000010127 */
[----:B------:R-:W-:Y:S02]  /*5250*/  IABS R6, R6 ;  /* 0x0000000600067213 */ /* 0x000fe40000000000 */
[----:B------:R-:W-:Y:S02]  /*5260*/  FSEL R38, R38, -INF , P0 ;  /* 0xff80000026267808 */ /* 0x000fe40000000000 */
[----:B------:R-:W-:-:S02]  /*5270*/  FSEL R75, R37, -INF , !P5 ;  /* 0xff800000254b7808 */ /* 0x000fc40006800000 */
[----:B------:R-:W-:Y:S02]  /*5280*/  ISETP.GE.AND P0, PT, R8, R193, PT ;  /* 0x000000c10800720c */ /* 0x000fe40003f06270 */
[----:B------:R-:W-:Y:S02]  /*5290*/  I2FP.F32.S32 R37, R6 ;  /* 0x0000000600257245 */ /* 0x000fe40000201400 */
[--C-:B------:R-:W-:Y:S02]  /*52a0*/  IADD3 R6, PT, PT, R234, -0x21, -R55.reuse ;  /* 0xffffffdfea067810 */ /* 0x100fe40007ffe837 */
[----:B------:R-:W-:Y:S01]  /*52b0*/  FSEL R245, R38, -INF , !P2 ;  /* 0xff80000026f57808 */ /* 0x000fe20005000000 */
[----:B------:R-:W-:Y:S01]  /*52c0*/  FFMA.FTZ R32, -R208, R37, R32 ;  /* 0x00000025d0207223 */ /* 0x000fe20000010120 */
[----:B------:R-:W-:Y:S01]  /*52d0*/  ISETP.GE.AND P2, PT, R8, R192, PT ;  /* 0x000000c00800720c */ /* 0x000fe20003f46270 */
[----:B------:R-:W-:Y:S01]  /*52e0*/  VIADD R8, R116, 0x20 ;  /* 0x0000002074087836 */ /* 0x000fe20000000000 */
[----:B------:R-:W-:-:S02]  /*52f0*/  IADD3 R36, PT, PT, R0, -0x20, -R55 ;  /* 0xffffffe000247810 */ /* 0x000fc40007ffe837 */
[----:B------:R-:W-:Y:S02]  /*5300*/  FSEL R10, R10, -INF , P0 ;  /* 0xff8000000a0a7808 */ /* 0x000fe40000000000 */
[----:B------:R-:W-:Y:S02]  /*5310*/  IABS R6, R6 ;  /* 0x0000000600067213 */ /* 0x000fe40000000000 */
[----:B------:R-:W-:Y:S02]  /*5320*/  IABS R36, R36 ;  /* 0x0000002400247213 */ /* 0x000fe40000000000 */
        /* <DEDUP_REMOVED lines=8> */
[----:B------:R-:W-:Y:S01]  /*53b0*/  I2FP.F32.S32 R41, R36 ;  /* 0x0000002400297245 */ /* 0x000fe20000201400 */
[----:B------:R-:W-:Y:S01]  /*53c0*/  FFMA.FTZ R33, -R208, R6, R33 ;  /* 0x00000006d0217223 */ /* 0x000fe20000010121 */
[----:B------:R-:W-:-:S02]  /*53d0*/  FSEL R32, R32, -INF , P1 ;  /* 0xff80000020207808 */ /* 0x000fc40000800000 */
[----:B------:R-:W-:Y:S01]  /*53e0*/  IABS R10, R10 ;  /* 0x0000000a000a7213 */ /* 0x000fe20000000000 */
[----:B------:R-:W-:Y:S01]  /*53f0*/  FFMA.FTZ R34, -R208, R41, R34 ;  /* 0x00000029d0227223 */ /* 0x000fe20000010122 */
[----:B------:R-:W-:Y:S02]  /*5400*/  ISETP.GE.AND P1, PT, R8, R195, PT ;  /* 0x000000c30800720c */ /* 0x000fe40003f26270 */
[----:B------:R-:W-:Y:S02]  /*5410*/  IADD3 R6, PT, PT, R234, -0x28, -R55 ;  /* 0xffffffd8ea067810 */ /* 0x000fe40007ffe837 */
[----:B------:R-:W-:Y:S02]  /*5420*/  FSEL R239, R32, -INF , !P5 ;  /* 0xff80000020ef7808 */ /* 0x000fe40006800000 */
[----:B------:R-:W-:Y:S02]  /*5430*/  I2FP.F32.S32 R10, R10 ;  /* 0x0000000a000a7245 */ /* 0x000fe40000201400 */
[----:B------:R-:W-:-:S02]  /*5440*/  ISETP.GE.AND P5, PT, R8, R194, PT ;  /* 0x000000c20800720c */ /* 0x000fc40003fa6270 */
[----:B------:R-:W-:Y:S01]  /*5450*/  FSEL R33, R33, -INF , P1 ;  /* 0xff80000021217808 */ /* 0x000fe20000800000 */
[----:B------:R-:W-:Y:S01]  /*5460*/  FFMA.FTZ R10, -R208, R10, R35 ;  /* 0x0000000ad00a7223 */ /* 0x000fe20000010123 */
[----:B------:R-:W-:Y:S02]  /*5470*/  IABS R6, R6 ;  /* 0x0000000600067213 */ /* 0x000fe40000000000 */
[----:B------:R-:W-:Y:S02]  /*5480*/  FSEL R34, R34, -INF , P0 ;  /* 0xff80000022227808 */ /* 0x000fe40000000000 */
[----:B------:R-:W-:Y:S02]  /*5490*/  FSEL R125, R33, -INF , !P5 ;  /* 0xff800000217d7808 */ /* 0x000fe40006800000 */
[----:B------:R-:W-:Y:S02]  /*54a0*/  ISETP.GE.AND P0, PT, R8, R193, PT ;  /* 0x000000c10800720c */ /* 0x000fe40003f06270 */
[----:B------:R-:W-:-:S02]  /*54b0*/  I2FP.F32.S32 R33, R6 ;  /* 0x0000000600217245 */ /* 0x000fc40000201400 */
[--C-:B------:R-:W-:Y:S02]  /*54c0*/  IADD3 R6, PT, PT, R234, -0x29, -R55.reuse ;  /* 0xffffffd7ea067810 */ /* 0x100fe40007ffe837 */
[----:B------:R-:W-:Y:S01]  /*54d0*/  FSEL R243, R34, -INF , !P2 ;  /* 0xff80000022f37808 */ /* 0x000fe20005000000 */
[----:B------:R-:W-:Y:S01]  /*54e0*/  FFMA.FTZ R28, -R208, R33, R28 ;  /* 0x00000021d01c7223 */ /* 0x000fe2000001011c */
[----:B------:R-:W-:Y:S01]  /*54f0*/  ISETP.GE.AND P2, PT, R8, R192, PT ;  /* 0x000000c00800720c */ /* 0x000fe20003f46270 */
[----:B------:R-:W-:Y:S01]  /*5500*/  VIADD R8, R116, 0x28 ;  /* 0x0000002874087836 */ /* 0x000fe20000000000 */
[----:B------:R-:W-:Y:S02]  /*5510*/  IADD3 R32, PT, PT, R0, -0x28, -R55 ;  /* 0xffffffd800207810 */ /* 0x000fe40007ffe837 */
[----:B------:R-:W-:Y:S02]  /*5520*/  FSEL R10, R10, -INF , P0 ;  /* 0xff8000000a0a7808 */ /* 0x000fe40000000000 */
[----:B------:R-:W-:-:S02]  /*5530*/  IABS R6, R6 ;  /* 0x0000000600067213 */ /* 0x000fc40000000000 */
[----:B------:R-:W-:Y:S02]  /*5540*/  IABS R32, R32 ;  /* 0x0000002000207213 */ /* 0x000fe40000000000 */
[----:B------:R-:W-:Y:S02]  /*5550*/  FSEL R123, R10, -INF , !P2 ;  /* 0xff8000000a7b7808 */ /* 0x000fe40005000000 */
[C---:B------:R-:W-:Y:S02]  /*5560*/  ISETP.GE.AND P1, PT, R8.reuse, R195, PT ;  /* 0x000000c30800720c */ /* 0x040fe40003f26270 */
[C---:B------:R-:W-:Y:S02]  /*5570*/  ISETP.GE.AND P5, PT, R8.reuse, R194, PT ;  /* 0x000000c20800720c */ /* 0x040fe40003fa6270 */
[C---:B------:R-:W-:Y:S02]  /*5580*/  ISETP.GE.AND P0, PT, R8.reuse, R193, PT ;  /* 0x000000c10800720c */ /* 0x040fe40003f06270 */
[----:B------:R-:W-:Y:S01]  /*5590*/  ISETP.GE.AND P2, PT, R8, R192, PT ;  /* 0x000000c00800720c */ /* 0x000fe20003f46270 */
[----:B------:R-:W-:Y:S01]  /*55a0*/  VIADD R8, R116, 0x29 ;  /* 0x0000002974087836 */ /* 0x000fe20000000000 */
[----:B------:R-:W-:-:S02]  /*55b0*/  I2FP.F32.S32 R6, R6 ;  /* 0x0000000600067245 */ /* 0x000fc40000201400 */
[----:B------:R-:W-:Y:S02]  /*55c0*/  IADD3 R10, PT, PT, R0, -0x29, -R55 ;  /* 0xffffffd7000a7810 */ /* 0x000fe40007ffe837 */
[----:B------:R-:W-:Y:S01]  /*55d0*/  I2FP.F32.S32 R35, R32 ;  /* 0x0000002000237245 */ /* 0x000fe20000201400 */
[----:B------:R-:W-:Y:S01]  /*55e0*/  FFMA.FTZ R29, -R208, R6, R29 ;  /* 0x00000006d01d7223 */ /* 0x000fe2000001011d */
[----:B------:R-:W-:Y:S02]  /*55f0*/  FSEL R28, R28, -INF , P1 ;  /* 0xff8000001c1c7808 */ /* 0x000fe40000800000 */
[----:B------:R-:W-:Y:S01]  /*5600*/  IABS R10, R10 ;  /* 0x0000000a000a7213 */ /* 0x000fe20000000000 */
[----:B------:R-:W-:Y:S01]  /*5610*/  FFMA.FTZ R30, -R208, R35, R30 ;  /* 0x00000023d01e7223 */ /* 0x000fe2000001011e */
[----:B------:R-:W-:Y:S02]  /*5620*/  ISETP.GE.AND P1, PT, R8, R195, PT ;  /* 0x000000c30800720c */ /* 0x000fe40003f26270 */
[----:B------:R-:W-:-:S02]  /*5630*/  IADD3 R6, PT, PT, R234, -0x30, -R55 ;  /* 0xffffffd0ea067810 */ /* 0x000fc40007ffe837 */
[----:B------:R-:W-:Y:S02]  /*5640*/  FSEL R127, R28, -INF , !P5 ;  /* 0xff8000001c7f7808 */ /* 0x000fe40006800000 */
[----:B------:R-:W-:Y:S02]  /*5650*/  I2FP.F32.S32 R10, R10 ;  /* 0x0000000a000a7245 */ /* 0x000fe40000201400 */
[----:B------:R-:W-:Y:S02]  /*5660*/  ISETP.GE.AND P5, PT, R8, R194, PT ;  /* 0x000000c20800720c */ /* 0x000fe40003fa6270 */
[----:B------:R-:W-:Y:S01]  /*5670*/  FSEL R29, R29, -INF , P1 ;  /* 0xff8000001d1d7808 */ /* 0x000fe20000800000 */
[----:B------:R-:W-:Y:S01]  /*5680*/  FFMA.FTZ R10, -R208, R10, R31 ;  /* 0x0000000ad00a7223 */ /* 0x000fe2000001011f */
[----:B------:R-:W-:Y:S02]  /*5690*/  IABS R6, R6 ;  /* 0x0000000600067213 */ /* 0x000fe40000000000 */
[----:B------:R-:W-:-:S02]  /*56a0*/  FSEL R30, R30, -INF , P0 ;  /* 0xff8000001e1e7808 */ /* 0x000fc40000000000 */
[----:B------:R-:W-:Y:S02]  /*56b0*/  FSEL R237, R29, -INF , !P5 ;  /* 0xff8000001ded7808 */ /* 0x000fe40006800000 */
        /* <DEDUP_REMOVED lines=39> */
[----:B------:R-:W-:Y:S02]  /*5930*/  IADD3 R24, PT, PT, R0, -0x38, -R55 ;  /* 0xffffffc800187810 */ /* 0x000fe40007ffe837 */
[----:B------:R-:W-:Y:S01]  /*5940*/  ISETP.GE.AND P2, PT, R8, R192, PT ;  /* 0x000000c00800720c */ /* 0x000fe20003f46270 */
[----:B------:R-:W-:Y:S01]  /*5950*/  VIADD R8, R116, 0x38 ;  /* 0x0000003874087836 */ /* 0x000fe20000000000 */
        /* <DEDUP_REMOVED lines=10> */
[----:B------:R-:W-:Y:S02]  /*5a00*/  I2FP.F32.S32 R27, R24 ;  /* 0x00000018001b7245 */ /* 0x000fe40000201400 */
[----:B------:R-:W-:Y:S01]  /*5a10*/  IADD3 R10, PT, PT, R0, -0x39, -R55 ;  /* 0xffffffc7000a7810 */ /* 0x000fe20007ffe837 */
[----:B------:R-:W-:Y:S01]  /*5a20*/  FFMA.FTZ R21, -R208, R6, R21 ;  /* 0x00000006d0157223 */ /* 0x000fe20000010115 */
[----:B------:R-:W-:Y:S01]  /*5a30*/  FSEL R20, R20, -INF , P1 ;  /* 0xff80000014147808 */ /* 0x000fe20000800000 */
[----:B------:R-:W-:Y:S01]  /*5a40*/  FFMA.FTZ R22, -R208, R27, R22 ;  /* 0x0000001bd0167223 */ /* 0x000fe20000010116 */
[----:B------:R-:W-:Y:S02]  /*5a50*/  IABS R10, R10 ;  /* 0x0000000a000a7213 */ /* 0x000fe40000000000 */
[----:B------:R-:W-:Y:S02]  /*5a60*/  ISETP.GE.AND P1, PT, R8, R195, PT ;  /* 0x000000c30800720c */ /* 0x000fe40003f26270 */
[----:B------:R-:W-:-:S02]  /*5a70*/  IADD3 R6, PT, PT, R234, -0x40, -R55 ;  /* 0xffffffc0ea067810 */ /* 0x000fc40007ffe837 */
[----:B------:R-:W-:Y:S02]  /*5a80*/  FSEL R159, R20, -INF , !P5 ;  /* 0xff800000149f7808 */ /* 0x000fe40006800000 */
[----:B------:R-:W-:Y:S02]  /*5a90*/  I2FP.F32.S32 R10, R10 ;  /* 0x0000000a000a7245 */ /* 0x000fe40000201400 */
[----:B------:R-:W-:Y:S02]  /*5aa0*/  ISETP.GE.AND P5, PT, R8, R194, PT ;  /* 0x000000c20800720c */ /* 0x000fe40003fa6270 */
[----:B------:R-:W-:Y:S01]  /*5ab0*/  FSEL R21, R21, -INF , P1 ;  /* 0xff80000015157808 */ /* 0x000fe20000800000 */
[----:B------:R-:W-:Y:S01]  /*5ac0*/  FFMA.FTZ R10, -R208, R10, R23 ;  /* 0x0000000ad00a7223 */ /* 0x000fe20000010117 */
[----:B------:R-:W-:Y:S02]  /*5ad0*/  FSEL R22, R22, -INF , P0 ;  /* 0xff80000016167808 */ /* 0x000fe40000000000 */
[----:B------:R-:W-:-:S02]  /*5ae0*/  IABS R6, R6 ;  /* 0x0000000600067213 */ /* 0x000fc40000000000 */
[----:B------:R-:W-:Y:S02]  /*5af0*/  FSEL R225, R21, -INF , !P5 ;  /* 0xff80000015e17808 */ /* 0x000fe40006800000 */
[----:B------:R-:W-:Y:S02]  /*5b00*/  ISETP.GE.AND P0, PT, R8, R193, PT ;  /* 0x000000c10800720c */ /* 0x000fe40003f06270 */
[----:B------:R-:W-:Y:S02]  /*5b10*/  FSEL R231, R22, -INF , !P2 ;  /* 0xff80000016e77808 */ /* 0x000fe40005000000 */
[----:B------:R-:W-:Y:S02]  /*5b20*/  I2FP.F32.S32 R21, R6 ;  /* 0x0000000600157245 */ /* 0x000fe40000201400 */
[----:B------:R-:W-:Y:S01]  /*5b30*/  ISETP.GE.AND P2, PT, R8, R192, PT ;  /* 0x000000c00800720c */ /* 0x000fe20003f46270 */
[----:B------:R-:W-:Y:S01]  /*5b40*/  VIADD R8, R116, 0x40 ;  /* 0x0000004074087836 */ /* 0x000fe20000000000 */
[--C-:B------:R-:W-:Y:S01]  /*5b50*/  IADD3 R20, PT, PT, R0, -0x40, -R55.reuse ;  /* 0xffffffc000147810 */ /* 0x100fe20007ffe837 */
[----:B------:R-:W-:Y:S01]  /*5b60*/  FFMA.FTZ R16, -R208, R21, R16 ;  /* 0x00000015d0107223 */ /* 0x000fe20000010110 */
[----:B------:R-:W-:-:S02]  /*5b70*/  IADD3 R6, PT, PT, R234, -0x41, -R55 ;  /* 0xffffffbfea067810 */ /* 0x000fc40007ffe837 */
[----:B------:R-:W-:Y:S02]  /*5b80*/  FSEL R10, R10, -INF , P0 ;  /* 0xff8000000a0a7808 */ /* 0x000fe40000000000 */
[----:B------:R-:W-:Y:S02]  /*5b90*/  IABS R20, R20 ;  /* 0x0000001400147213 */ /* 0x000fe40000000000 */
[----:B------:R-:W-:Y:S02]  /*5ba0*/  IABS R6, R6 ;  /* 0x0000000600067213 */ /* 0x000fe40000000000 */
[----:B------:R-:W-:Y:S02]  /*5bb0*/  ISETP.GE.AND P1, PT, R8, R195, PT ;  /* 0x000000c30800720c */ /* 0x000fe40003f26270 */
[----:B------:R-:W-:Y:S02]  /*5bc0*/  FSEL R229, R10, -INF , !P2 ;  /* 0xff8000000ae57808 */ /* 0x000fe40005000000 */
[----:B------:R-:W-:-:S02]  /*5bd0*/  ISETP.GE.AND P5, PT, R8, R194, PT ;  /* 0x000000c20800720c */ /* 0x000fc40003fa6270 */
[C---:B------:R-:W-:Y:S02]  /*5be0*/  ISETP.GE.AND P0, PT, R8.reuse, R193, PT ;  /* 0x000000c10800720c */ /* 0x040fe40003f06270 */
[----:B------:R-:W-:Y:S02]  /*5bf0*/  I2FP.F32.S32 R23, R20 ;  /* 0x0000001400177245 */ /* 0x000fe40000201400 */
[----:B------:R-:W-:Y:S01]  /*5c00*/  ISETP.GE.AND P2, PT, R8, R192, PT ;  /* 0x000000c00800720c */ /* 0x000fe20003f46270 */
[----:B------:R-:W-:Y:S01]  /*5c10*/  VIADD R8, R116, 0x41 ;  /* 0x0000004174087836 */ /* 0x000fe20000000000 */
[----:B------:R-:W-:Y:S01]  /*5c20*/  I2FP.F32.S32 R6, R6 ;  /* 0x0000000600067245 */ /* 0x000fe20000201400 */
[----:B------:R-:W-:Y:S01]  /*5c30*/  FFMA.FTZ R18, -R208, R23, R18 ;  /* 0x00000017d0127223 */ /* 0x000fe20000010112 */
[----:B------:R-:W-:Y:S02]  /*5c40*/  IADD3 R10, PT, PT, R0, -0x41, -R55 ;  /* 0xffffffbf000a7810 */ /* 0x000fe40007ffe837 */
[----:B------:R-:W-:Y:S01]  /*5c50*/  FSEL R16, R16, -INF , P1 ;  /* 0xff80000010107808 */ /* 0x000fe20000800000 */
[----:B------:R-:W-:Y:S01]  /*5c60*/  FFMA.FTZ R17, -R208, R6, R17 ;  /* 0x00000006d0117223 */ /* 0x000fe20000010111 */
[----:B------:R-:W-:-:S02]  /*5c70*/  IABS R10, R10 ;  /* 0x0000000a000a7213 */ /* 0x000fc40000000000 */
[----:B------:R-:W-:Y:S02]  /*5c80*/  ISETP.GE.AND P1, PT, R8, R195, PT ;  /* 0x000000c30800720c */ /* 0x000fe40003f26270 */
[----:B------:R-:W-:Y:S02]  /*5c90*/  FSEL R219, R16, -INF , !P5 ;  /* 0xff80000010db7808 */ /* 0x000fe40006800000 */
[--C-:B------:R-:W-:Y:S02]  /*5ca0*/  IADD3 R6, PT, PT, R234, -0x48, -R55.reuse ;  /* 0xffffffb8ea067810 */ /* 0x100fe40007ffe837 */
[----:B------:R-:W-:Y:S02]  /*5cb0*/  IADD3 R16, PT, PT, R0, -0x48, -R55 ;  /* 0xffffffb800107810 */ /* 0x000fe40007ffe837 */
[----:B------:R-:W-:Y:S02]  /*5cc0*/  I2FP.F32.S32 R10, R10 ;  /* 0x0000000a000a7245 */ /* 0x000fe40000201400 */
[----:B------:R-:W-:-:S02]  /*5cd0*/  ISETP.GE.AND P5, PT, R8, R194, PT ;  /* 0x000000c20800720c */ /* 0x000fc40003fa6270 */
[----:B------:R-:W-:Y:S01]  /*5ce0*/  FSEL R18, R18, -INF , P0 ;  /* 0xff80000012127808 */ /* 0x000fe20000000000 */
[----:B------:R-:W-:Y:S01]  /*5cf0*/  FFMA.FTZ R10, -R208, R10, R19 ;  /* 0x0000000ad00a7223 */ /* 0x000fe20000010113 */
[----:B------:R-:W-:Y:S02]  /*5d00*/  FSEL R17, R17, -INF , P1 ;  /* 0xff80000011117808 */ /* 0x000fe40000800000 */
[----:B------:R-:W-:Y:S02]  /*5d10*/  IABS R6, R6 ;  /* 0x0000000600067213 */ /* 0x000fe40000000000 */
[----:B------:R-:W-:Y:S02]  /*5d20*/  IABS R16, R16 ;  /* 0x0000001000107213 */ /* 0x000fe40000000000 */
[----:B------:R-:W-:Y:S02]  /*5d30*/  FSEL R223, R18, -INF , !P2 ;  /* 0xff80000012df7808 */ /* 0x000fe40005000000 */
[----:B------:R-:W-:-:S02]  /*5d40*/  FSEL R185, R17, -INF , !P5 ;  /* 0xff80000011b97808 */ /* 0x000fc40006800000 */
[C---:B------:R-:W-:Y:S02]  /*5d50*/  ISETP.GE.AND P0, PT, R8.reuse, R193, PT ;  /* 0x000000c10800720c */ /* 0x040fe40003f06270 */
[----:B------:R-:W-:Y:S01]  /*5d60*/  ISETP.GE.AND P2, PT, R8, R192, PT ;  /* 0x000000c00800720c */ /* 0x000fe20003f46270 */
[----:B------:R-:W-:Y:S01]  /*5d70*/  VIADD R8, R116, 0x48 ;  /* 0x0000004874087836 */ /* 0x000fe20000000000 */
[----:B------:R-:W-:Y:S02]  /*5d80*/  I2FP.F32.S32 R17, R6 ;  /* 0x0000000600117245 */ /* 0x000fe40000201400 */
[----:B------:R-:W-:Y:S02]  /*5d90*/  I2FP.F32.S32 R19, R16 ;  /* 0x0000001000137245 */ /* 0x000fe40000201400 */
[----:B------:R-:W-:Y:S01]  /*5da0*/  IADD3 R6, PT, PT, R234, -0x49, -R55 ;  /* 0xffffffb7ea067810 */ /* 0x000fe20007ffe837 */
[----:B------:R-:W-:Y:S01]  /*5db0*/  FFMA.FTZ R12, -R208, R17, R12 ;  /* 0x00000011d00c7223 */ /* 0x000fe2000001010c */
[----:B------:R-:W-:Y:S01]  /*5dc0*/  FSEL R10, R10, -INF , P0 ;  /* 0xff8000000a0a7808 */ /* 0x000fe20000000000 */
[----:B------:R-:W-:Y:S01]  /*5dd0*/  FFMA.FTZ R14, -R208, R19, R14 ;  /* 0x00000013d00e7223 */ /* 0x000fe2000001010e */
[----:B------:R-:W-:-:S02]  /*5de0*/  IABS R6, R6 ;  /* 0x0000000600067213 */ /* 0x000fc40000000000 */
[C---:B------:R-:W-:Y:S02]  /*5df0*/  ISETP.GE.AND P1, PT, R8.reuse, R195, PT ;  /* 0x000000c30800720c */ /* 0x040fe40003f26270 */
[----:B------:R-:W-:Y:S02]  /*5e00*/  ISETP.GE.AND P0, PT, R8, R193, PT ;  /* 0x000000c10800720c */ /* 0x000fe40003f06270 */
[----:B------:R-:W-:Y:S02]  /*5e10*/  FSEL R179, R10, -INF , !P2 ;  /* 0xff8000000ab37808 */ /* 0x000fe40005000000 */
[C---:B------:R-:W-:Y:S02]  /*5e20*/  ISETP.GE.AND P5, PT, R8.reuse, R194, PT ;  /* 0x000000c20800720c */ /* 0x040fe40003fa6270 */
[----:B------:R-:W-:Y:S01]  /*5e30*/  ISETP.GE.AND P2, PT, R8, R192, PT ;  /* 0x000000c00800720c */ /* 0x000fe20003f46270 */
[----:B------:R-:W-:Y:S01]  /*5e40*/  VIADD R8, R116, 0x49 ;  /* 0x0000004974087836 */ /* 0x000fe20000000000 */
[----:B------:R-:W-:-:S02]  /*5e50*/  I2FP.F32.S32 R6, R6 ;  /* 0x0000000600067245 */ /* 0x000fc40000201400 */
[----:B------:R-:W-:Y:S02]  /*5e60*/  IADD3 R10, PT, PT, R0, -0x49, -R55 ;  /* 0xffffffb7000a7810 */ /* 0x000fe40007ffe837 */
[----:B------:R-:W-:Y:S01]  /*5e70*/  FSEL R12, R12, -INF , P1 ;  /* 0xff8000000c0c7808 */ /* 0x000fe20000800000 */
[----:B------:R-:W-:Y:S01]  /*5e80*/  FFMA.FTZ R13, -R208, R6, R13 ;  /* 0x00000006d00d7223 */ /* 0x000fe2000001010d */
[----:B------:R-:W-:Y:S02]  /*5e90*/  FSEL R14, R14, -INF , P0 ;  /* 0xff8000000e0e7808 */ /* 0x000fe40000000000 */
[----:B------:R-:W-:Y:S02]  /*5ea0*/  IABS R10, R10 ;  /* 0x0000000a000a7213 */ /* 0x000fe40000000000 */
[----:B------:R-:W-:Y:S02]  /*5eb0*/  FSEL R205, R12, -INF , !P5 ;  /* 0xff8000000ccd7808 */ /* 0x000fe40006800000 */
[----:B------:R-:W-:-:S02]  /*5ec0*/  FSEL R221, R14, -INF , !P2 ;  /* 0xff8000000edd7808 */ /* 0x000fc40005000000 */
[C---:B------:R-:W-:Y:S02]  /*5ed0*/  ISETP.GE.AND P1, PT, R8.reuse, R195, PT ;  /* 0x000000c30800720c */ /* 0x040fe40003f26270 */
[C---:B------:R-:W-:Y:S02]  /*5ee0*/  ISETP.GE.AND P5, PT, R8.reuse, R194, PT ;  /* 0x000000c20800720c */ /* 0x040fe40003fa6270 */
[C---:B------:R-:W-:Y:S02]  /*5ef0*/  ISETP.GE.AND P0, PT, R8.reuse, R193, PT ;  /* 0x000000c10800720c */ /* 0x040fe40003f06270 */
[----:B------:R-:W-:Y:S02]  /*5f00*/  ISETP.GE.AND P2, PT, R8, R192, PT ;  /* 0x000000c00800720c */ /* 0x000fe40003f46270 */
[--C-:B------:R-:W-:Y:S02]  /*5f10*/  IADD3 R8, PT, PT, R234, -0x50, -R55.reuse ;  /* 0xffffffb0ea087810 */ /* 0x100fe40007ffe837 */
[----:B------:R-:W-:-:S02]  /*5f20*/  IADD3 R6, PT, PT, R0, -0x50, -R55 ;  /* 0xffffffb000067810 */ /* 0x000fc40007ffe837 */
[----:B------:R-:W-:Y:S02]  /*5f30*/  I2FP.F32.S32 R10, R10 ;  /* 0x0000000a000a7245 */ /* 0x000fe40000201400 */
[----:B------:R-:W-:Y:S02]  /*5f40*/  FSEL R13, R13, -INF , P1 ;  /* 0xff8000000d0d7808 */ /* 0x000fe40000800000 */
[----:B------:R-:W-:Y:S01]  /*5f50*/  IABS R8, R8 ;  /* 0x0000000800087213 */ /* 0x000fe20000000000 */
[----:B------:R-:W-:Y:S01]  /*5f60*/  FFMA.FTZ R15, -R208, R10, R15 ;  /* 0x0000000ad00f7223 */ /* 0x000fe2000001010f */
[----:B------:R-:W-:Y:S01]  /*5f70*/  IABS R6, R6 ;  /* 0x0000000600067213 */ /* 0x000fe20000000000 */
[----:B------:R-:W-:Y:S01]  /*5f80*/  VIADD R10, R116, 0x50 ;  /* 0x00000050740a7836 */ /* 0x000fe20000000000 */
[----:B------:R-:W-:Y:S02]  /*5f90*/  FSEL R207, R13, -INF , !P5 ;  /* 0xff8000000dcf7808 */ /* 0x000fe40006800000 */
[----:B------:R-:W-:-:S02]  /*5fa0*/  I2FP.F32.S32 R13, R8 ;  /* 0x00000008000d7245 */ /* 0x000fc40000201400 */
[----:B------:R-:W-:Y:S02]  /*5fb0*/  I2FP.F32.S32 R17, R6 ;  /* 0x0000000600117245 */ /* 0x000fe40000201400 */
[--C-:B------:R-:W-:Y:S01]  /*5fc0*/  IADD3 R8, PT, PT, R234, -0x51, -R55.reuse ;  /* 0xffffffafea087810 */ /* 0x100fe20007ffe837 */
[----:B------:R-:W-:Y:S01]  /*5fd0*/  FFMA.FTZ R13, -R208, R13, R100 ;  /* 0x0000000dd00d7223 */ /* 0x000fe20000010164 */
[----:B------:R-:W-:Y:S01]  /*5fe0*/  IADD3 R6, PT, PT, R0, -0x51, -R55 ;  /* 0xffffffaf00067810 */ /* 0x000fe20007ffe837 */
[----:B------:R-:W-:Y:S01]  /*5ff0*/  FFMA.FTZ R17, -R208, R17, R102 ;  /* 0x00000011d0117223 */ /* 0x000fe20000010166 */
[----:B------:R-:W-:Y:S02]  /*6000*/  FSEL R15, R15, -INF , P0 ;  /* 0xff8000000f0f7808 */ /* 0x000fe40000000000 */
[----:B------:R-:W-:Y:S02]  /*6010*/  IABS R8, R8 ;  /* 0x0000000800087213 */ /* 0x000fe40000000000 */
[----:B------:R-:W-:-:S02]  /*6020*/  IABS R6, R6 ;  /* 0x0000000600067213 */ /* 0x000fc40000000000 */
        /* <DEDUP_REMOVED lines=8> */
[----:B------:R-:W-:Y:S01]  /*60b0*/  FSEL R167, R13, -INF , P1 ;  /* 0xff8000000da77808 */ /* 0x000fe20000800000 */
[C---:B------:R-:W-:Y:S01]  /*60c0*/  FFMA.FTZ R101, -R208.reuse, R8, R101 ;  /* 0x00000008d0657223 */ /* 0x040fe20000010165 */
[----:B------:R-:W-:Y:S01]  /*60d0*/  FSEL R175, R17, -INF , P0 ;  /* 0xff80000011af7808 */ /* 0x000fe20000000000 */
[----:B------:R-:W-:Y:S01]  /*60e0*/  FFMA.FTZ R103, -R208, R6, R103 ;  /* 0x00000006d0677223 */ /* 0x000fe20000010167 */
[C---:B------:R-:W-:Y:S02]  /*60f0*/  ISETP.GE.AND P1, PT, R10.reuse, R195, PT ;  /* 0x000000c30a00720c */ /* 0x040fe40003f26270 */
[----:B------:R-:W-:Y:S01]  /*6100*/  ISETP.GE.AND P0, PT, R10, R193, PT ;  /* 0x000000c10a00720c */ /* 0x000fe20003f06270 */
[----:B------:R-:W-:Y:S01]  /*6110*/  VIADD R6, R116, 0x58 ;  /* 0x0000005874067836 */ /* 0x000fe20000000000 */
[----:B------:R-:W-:-:S02]  /*6120*/  FSEL R167, R167, -INF , !P5 ;  /* 0xff800000a7a77808 */ /* 0x000fc40006800000 */
[----:B------:R-:W-:Y:S02]  /*6130*/  FSEL R175, R175, -INF , !P2 ;  /* 0xff800000afaf7808 */ /* 0x000fe40005000000 */
[C---:B------:R-:W-:Y:S02]  /*6140*/  ISETP.GE.AND P5, PT, R10.reuse, R194, PT ;  /* 0x000000c20a00720c */ /* 0x040fe40003fa6270 */
[----:B------:R-:W-:Y:S02]  /*6150*/  ISETP.GE.AND P2, PT, R10, R192, PT ;  /* 0x000000c00a00720c */ /* 0x000fe40003f46270 */
[----:B------:R-:W-:Y:S02]  /*6160*/  FSEL R165, R101, -INF , P1 ;  /* 0xff80000065a57808 */ /* 0x000fe40000800000 */
[----:B------:R-:W-:Y:S02]  /*6170*/  FSEL R173, R103, -INF , P0 ;  /* 0xff80000067ad7808 */ /* 0x000fe40000000000 */
[----:B------:R-:W-:-:S02]  /*6180*/  IADD3 R15, PT, PT, R234, -0x58, -R55 ;  /* 0xffffffa8ea0f7810 */ /* 0x000fc40007ffe837 */
[----:B------:R-:W-:Y:S02]  /*6190*/  IADD3 R13, PT, PT, R0, -0x58, -R55 ;  /* 0xffffffa8000d7810 */ /* 0x000fe40007ffe837 */
[----:B------:R-:W-:Y:S02]  /*61a0*/  FSEL R165, R165, -INF , !P5 ;  /* 0xff800000a5a57808 */ /* 0x000fe40006800000 */
[----:B------:R-:W-:Y:S02]  /*61b0*/  FSEL R173, R173, -INF , !P2 ;  /* 0xff800000adad7808 */ /* 0x000fe40005000000 */
[----:B------:R-:W-:Y:S02]  /*61c0*/  IABS R15, R15 ;  /* 0x0000000f000f7213 */ /* 0x000fe40000000000 */
[----:B------:R-:W-:Y:S02]  /*61d0*/  ISETP.GE.AND P1, PT, R6, R195, PT ;  /* 0x000000c30600720c */ /* 0x000fe40003f26270 */
[----:B------:R-:W-:-:S02]  /*61e0*/  IABS R13, R13 ;  /* 0x0000000d000d7213 */ /* 0x000fc40000000000 */
[C---:B------:R-:W-:Y:S02]  /*61f0*/  ISETP.GE.AND P5, PT, R6.reuse, R194, PT ;  /* 0x000000c20600720c */ /* 0x040fe40003fa6270 */
[C---:B------:R-:W-:Y:S02]  /*6200*/  ISETP.GE.AND P0, PT, R6.reuse, R193, PT ;  /* 0x000000c10600720c */ /* 0x040fe40003f06270 */
[----:B------:R-:W-:Y:S02]  /*6210*/  ISETP.GE.AND P2, PT, R6, R192, PT ;  /* 0x000000c00600720c */ /* 0x000fe40003f46270 */
[--C-:B------:R-:W-:Y:S02]  /*6220*/  IADD3 R8, PT, PT, R234, -0x59, -R55.reuse ;  /* 0xffffffa7ea087810 */ /* 0x100fe40007ffe837 */
[----:B------:R-:W-:Y:S02]  /*6230*/  IADD3 R6, PT, PT, R0, -0x59, -R55 ;  /* 0xffffffa700067810 */ /* 0x000fe40007ffe837 */
[----:B------:R-:W-:-:S02]  /*6240*/  I2FP.F32.S32 R15, R15 ;  /* 0x0000000f000f7245 */ /* 0x000fc40000201400 */
[----:B------:R-:W-:Y:S02]  /*6250*/  I2FP.F32.S32 R13, R13 ;  /* 0x0000000d000d7245 */ /* 0x000fe40000201400 */
[----:B------:R-:W-:Y:S02]  /*6260*/  IABS R8, R8 ;  /* 0x0000000800087213 */ /* 0x000fe40000000000 */
[----:B------:R-:W-:Y:S01]  /*6270*/  IABS R6, R6 ;  /* 0x0000000600067213 */ /* 0x000fe20000000000 */
[C---:B------:R-:W-:Y:S01]  /*6280*/  FFMA.FTZ R96, -R208.reuse, R15, R96 ;  /* 0x0000000fd0607223 */ /* 0x040fe20000010160 */
[----:B------:R-:W-:Y:S01]  /*6290*/  FFMA.FTZ R98, -R208, R13, R98 ;  /* 0x0000000dd0627223 */ /* 0x000fe20000010162 */
[----:B------:R-:W-:Y:S01]  /*62a0*/  I2FP.F32.S32 R8, R8 ;  /* 0x0000000800087245 */ /* 0x000fe20000201400 */
[----:B------:R-:W-:Y:S01]  /*62b0*/  VIADD R10, R116, 0x59 ;  /* 0x00000059740a7836 */ /* 0x000fe20000000000 */
[----:B------:R-:W-:Y:S02]  /*62c0*/  I2FP.F32.S32 R6, R6 ;  /* 0x0000000600067245 */ /* 0x000fe40000201400 */
[----:B------:R-:W-:Y:S01]  /*62d0*/  FSEL R161, R96, -INF , P1 ;  /* 0xff80000060a17808 */ /* 0x000fe20000800000 */
[----:B------:R-:W-:Y:S01]  /*62e0*/  FFMA.FTZ R97, -R208, R8, R97 ;  /* 0x00000008d0617223 */ /* 0x000fe20000010161 */
[----:B------:R-:W-:Y:S01]  /*62f0*/  FSEL R171, R98, -INF , P0 ;  /* 0xff80000062ab7808 */ /* 0x000fe20000000000 */
[----:B------:R-:W-:Y:S01]  /*6300*/  FFMA.FTZ R99, -R208, R6, R99 ;  /* 0x00000006d0637223 */ /* 0x000fe20000010163 */
[----:B------:R-:W-:-:S02]  /*6310*/  ISETP.GE.AND P1, PT, R10, R195, PT ;  /* 0x000000c30a00720c */ /* 0x000fc40003f26270 */
[----:B------:R-:W-:Y:S02]  /*6320*/  ISETP.GE.AND P0, PT, R10, R193, PT ;  /* 0x000000c10a00720c */ /* 0x000fe40003f06270 */
[--C-:B------:R-:W-:Y:S02]  /*6330*/  IADD3 R15, PT, PT, R234, -0x60, -R55.reuse ;  /* 0xffffffa0ea0f7810 */ /* 0x100fe40007ffe837 */
[----:B------:R-:W-:Y:S01]  /*6340*/  IADD3 R13, PT, PT, R0, -0x60, -R55 ;  /* 0xffffffa0000d7810 */ /* 0x000fe20007ffe837 */
[----:B------:R-:W-:Y:S01]  /*6350*/  VIADD R6, R116, 0x60 ;  /* 0x0000006074067836 */ /* 0x000fe20000000000 */
[----:B------:R-:W-:Y:S02]  /*6360*/  FSEL R161, R161, -INF , !P5 ;  /* 0xff800000a1a17808 */ /* 0x000fe40006800000 */
[----:B------:R-:W-:Y:S02]  /*6370*/  FSEL R171, R171, -INF , !P2 ;  /* 0xff800000abab7808 */ /* 0x000fe40005000000 */
[----:B------:R-:W-:-:S02]  /*6380*/  ISETP.GE.AND P5, PT, R10, R194, PT ;  /* 0x000000c20a00720c */ /* 0x000fc40003fa6270 */
[----:B------:R-:W-:Y:S02]  /*6390*/  ISETP.GE.AND P2, PT, R10, R192, PT ;  /* 0x000000c00a00720c */ /* 0x000fe40003f46270 */
[----:B------:R-:W-:Y:S02]  /*63a0*/  FSEL R163, R97, -INF , P1 ;  /* 0xff80000061a37808 */ /* 0x000fe40000800000 */
[----:B------:R-:W-:Y:S02]  /*63b0*/  FSEL R169, R99, -INF , P0 ;  /* 0xff80000063a97808 */ /* 0x000fe40000000000 */
[----:B------:R-:W-:Y:S02]  /*63c0*/  IABS R15, R15 ;  /* 0x0000000f000f7213 */ /* 0x000fe40000000000 */
[----:B------:R-:W-:Y:S02]  /*63d0*/  IABS R13, R13 ;  /* 0x0000000d000d7213 */ /* 0x000fe40000000000 */
[----:B------:R-:W-:-:S02]  /*63e0*/  FSEL R163, R163, -INF , !P5 ;  /* 0xff800000a3a37808 */ /* 0x000fc40006800000 */
[----:B------:R-:W-:Y:S02]  /*63f0*/  FSEL R169, R169, -INF , !P2 ;  /* 0xff800000a9a97808 */ /* 0x000fe40005000000 */
[C---:B------:R-:W-:Y:S02]  /*6400*/  ISETP.GE.AND P1, PT, R6.reuse, R195, PT ;  /* 0x000000c30600720c */ /* 0x040fe40003f26270 */
[C---:B------:R-:W-:Y:S02]  /*6410*/  ISETP.GE.AND P5, PT, R6.reuse, R194, PT ;  /* 0x000000c20600720c */ /* 0x040fe40003fa6270 */
[C---:B------:R-:W-:Y:S02]  /*6420*/  ISETP.GE.AND P0, PT, R6.reuse, R193, PT ;  /* 0x000000c10600720c */ /* 0x040fe40003f06270 */
[----:B------:R-:W-:Y:S02]  /*6430*/  ISETP.GE.AND P2, PT, R6, R192, PT ;  /* 0x000000c00600720c */ /* 0x000fe40003f46270 */
[----:B------:R-:W-:-:S02]  /*6440*/  I2FP.F32.S32 R15, R15 ;  /* 0x0000000f000f7245 */ /* 0x000fc40000201400 */
[----:B------:R-:W-:Y:S02]  /*6450*/  I2FP.F32.S32 R13, R13 ;  /* 0x0000000d000d7245 */ /* 0x000fe40000201400 */
[--C-:B------:R-:W-:Y:S02]  /*6460*/  IADD3 R8, PT, PT, R234, -0x61, -R55.reuse ;  /* 0xffffff9fea087810 */ /* 0x100fe40007ffe837 */
[--C-:B------:R-:W-:Y:S01]  /*6470*/  IADD3 R6, PT, PT, R0, -0x61, -R55.reuse ;  /* 0xffffff9f00067810 */ /* 0x100fe20007ffe837 */
[C---:B------:R-:W-:Y:S01]  /*6480*/  FFMA.FTZ R92, -R208.reuse, R15, R92 ;  /* 0x0000000fd05c7223 */ /* 0x040fe2000001015c */
[----:B------:R-:W-:Y:S01]  /*6490*/  IABS R8, R8 ;  /* 0x0000000800087213 */ /* 0x000fe20000000000 */
[----:B------:R-:W-:Y:S01]  /*64a0*/  FFMA.FTZ R94, -R208, R13, R94 ;  /* 0x0000000dd05e7223 */ /* 0x000fe2000001015e */
[----:B------:R-:W-:Y:S02]  /*64b0*/  IABS R6, R6 ;  /* 0x0000000600067213 */ /* 0x000fe40000000000 */
[----:B------:R-:W-:-:S02]  /*64c0*/  IADD3 R15, PT, PT, R234, -0x68, -R55 ;  /* 0xffffff98ea0f7810 */ /* 0x000fc40007ffe837 */
[----:B------:R-:W-:Y:S01]  /*64d0*/  IADD3 R13, PT, PT, R0, -0x68, -R55 ;  /* 0xffffff98000d7810 */ /* 0x000fe20007ffe837 */
[----:B------:R-:W-:Y:S01]  /*64e0*/  VIADD R10, R116, 0x61 ;  /* 0x00000061740a7836 */ /* 0x000fe20000000000 */
[----:B------:R-:W-:Y:S02]  /*64f0*/  I2FP.F32.S32 R8, R8 ;  /* 0x0000000800087245 */ /* 0x000fe40000201400 */
[----:B------:R-:W-:Y:S02]  /*6500*/  I2FP.F32.S32 R6, R6 ;  /* 0x0000000600067245 */ /* 0x000fe40000201400 */
[----:B------:R-:W-:Y:S02]  /*6510*/  IABS R15, R15 ;  /* 0x0000000f000f7213 */ /* 0x000fe40000000000 */
[----:B------:R-:W-:Y:S01]  /*6520*/  IABS R13, R13 ;  /* 0x0000000d000d7213 */ /* 0x000fe20000000000 */
[----:B------:R-:W-:Y:S01]  /*6530*/  FFMA.FTZ R93, -R208, R8, R93 ;  /* 0x00000008d05d7223 */ /* 0x000fe2000001015d */
[----:B------:R-:W-:Y:S01]  /*6540*/  FSEL R143, R92, -INF , P1 ;  /* 0xff8000005c8f7808 */ /* 0x000fe20000800000 */
[----:B------:R-:W-:Y:S01]  /*6550*/  FFMA.FTZ R95, -R208, R6, R95 ;  /* 0x00000006d05f7223 */ /* 0x000fe2000001015f */
[----:B------:R-:W-:Y:S01]  /*6560*/  FSEL R151, R94, -INF , P0 ;  /* 0xff8000005e977808 */ /* 0x000fe20000000000 */
[----:B------:R-:W-:Y:S01]  /*6570*/  VIADD R6, R116, 0x68 ;  /* 0x0000006874067836 */ /* 0x000fe20000000000 */
[----:B------:R-:W-:-:S02]  /*6580*/  ISETP.GE.AND P1, PT, R10, R195, PT ;  /* 0x000000c30a00720c */ /* 0x000fc40003f26270 */
[----:B------:R-:W-:Y:S02]  /*6590*/  ISETP.GE.AND P0, PT, R10, R193, PT ;  /* 0x000000c10a00720c */ /* 0x000fe40003f06270 */
[----:B------:R-:W-:Y:S02]  /*65a0*/  I2FP.F32.S32 R15, R15 ;  /* 0x0000000f000f7245 */ /* 0x000fe40000201400 */
[----:B------:R-:W-:Y:S02]  /*65b0*/  I2FP.F32.S32 R13, R13 ;  /* 0x0000000d000d7245 */ /* 0x000fe40000201400 */
[----:B------:R-:W-:Y:S02]  /*65c0*/  FSEL R143, R143, -INF , !P5 ;  /* 0xff8000008f8f7808 */ /* 0x000fe40006800000 */
[----:B------:R-:W-:Y:S01]  /*65d0*/  FSEL R151, R151, -INF , !P2 ;  /* 0xff80000097977808 */ /* 0x000fe20005000000 */
[----:B------:R-:W-:Y:S01]  /*65e0*/  FFMA.FTZ R88, -R208, R15, R88 ;  /* 0x0000000fd0587223 */ /* 0x000fe20000010158 */
[----:B------:R-:W-:Y:S01]  /*65f0*/  ISETP.GE.AND P5, PT, R10, R194, PT ;  /* 0x000000c20a00720c */ /* 0x000fe20003fa6270 */
[----:B------:R-:W-:Y:S01]  /*6600*/  FFMA.FTZ R90, -R208, R13, R90 ;  /* 0x0000000dd05a7223 */ /* 0x000fe2000001015a */
[----:B------:R-:W-:-:S02]  /*6610*/  ISETP.GE.AND P2, PT, R10, R192, PT ;  /* 0x000000c00a00720c */ /* 0x000fc40003f46270 */
[----:B------:R-:W-:Y:S02]  /*6620*/  FSEL R145, R93, -INF , P1 ;  /* 0xff8000005d917808 */ /* 0x000fe40000800000 */
[----:B------:R-:W-:Y:S02]  /*6630*/  FSEL R153, R95, -INF , P0 ;  /* 0xff8000005f997808 */ /* 0x000fe40000000000 */
[C---:B------:R-:W-:Y:S02]  /*6640*/  ISETP.GE.AND P1, PT, R6.reuse, R195, PT ;  /* 0x000000c30600720c */ /* 0x040fe40003f26270 */
[----:B------:R-:W-:Y:S02]  /*6650*/  ISETP.GE.AND P0, PT, R6, R193, PT ;  /* 0x000000c10600720c */ /* 0x000fe40003f06270 */
[----:B------:R-:W-:Y:S02]  /*6660*/  FSEL R145, R145, -INF , !P5 ;  /* 0xff80000091917808 */ /* 0x000fe40006800000 */
[----:B------:R-:W-:Y:S01]  /*6670*/  FSEL R153, R153, -INF , !P2 ;  /* 0xff80000099997808 */ /* 0x000fe20005000000 */
[----:B------:R-:W-:Y:S01]  /*6680*/  VIADD R10, R116, 0x69 ;  /* 0x00000069740a7836 */ /* 0x000fe20000000000 */
[----:B------:R-:W-:-:S02]  /*6690*/  ISETP.GE.AND P5, PT, R6, R194, PT ;  /* 0x000000c20600720c */ /* 0x000fc40003fa6270 */
[----:B------:R-:W-:Y:S02]  /*66a0*/  ISETP.GE.AND P2, PT, R6, R192, PT ;  /* 0x000000c00600720c */ /* 0x000fe40003f46270 */
[--C-:B------:R-:W-:Y:S02]  /*66b0*/  IADD3 R8, PT, PT, R234, -0x69, -R55.reuse ;  /* 0xffffff97ea087810 */ /* 0x100fe40007ffe837 */
[----:B------:R-:W-:Y:S02]  /*66c0*/  FSEL R141, R88, -INF , P1 ;  /* 0xff800000588d7808 */ /* 0x000fe40000800000 */
[----:B------:R-:W-:Y:S02]  /*66d0*/  IADD3 R6, PT, PT, R0, -0x69, -R55 ;  /* 0xffffff9700067810 */ /* 0x000fe40007ffe837 */
[----:B------:R-:W-:Y:S02]  /*66e0*/  FSEL R149, R90, -INF , P0 ;  /* 0xff8000005a957808 */ /* 0x000fe40000000000 */
[----:B------:R-:W-:-:S02]  /*66f0*/  IABS R8, R8 ;  /* 0x0000000800087213 */ /* 0x000fc40000000000 */
[----:B------:R-:W-:Y:S02]  /*6700*/  FSEL R141, R141, -INF , !P5 ;  /* 0xff8000008d8d7808 */ /* 0x000fe40006800000 */
[----:B------:R-:W-:Y:S02]  /*6710*/  IABS R6, R6 ;  /* 0x0000000600067213 */ /* 0x000fe40000000000 */
[----:B------:R-:W-:Y:S02]  /*6720*/  FSEL R149, R149, -INF , !P2 ;  /* 0xff80000095957808 */ /* 0x000fe40005000000 */
[C---:B------:R-:W-:Y:S02]  /*6730*/  ISETP.GE.AND P1, PT, R10.reuse, R195, PT ;  /* 0x000000c30a00720c */ /* 0x040fe40003f26270 */
[C---:B------:R-:W-:Y:S02]  /*6740*/  ISETP.GE.AND P5, PT, R10.reuse, R194, PT ;  /* 0x000000c20a00720c */ /* 0x040fe40003fa6270 */
[----:B------:R-:W-:-:S02]  /*6750*/  ISETP.GE.AND P0, PT, R10, R193, PT ;  /* 0x000000c10a00720c */ /* 0x000fc40003f06270 */
[----:B------:R-:W-:Y:S02]  /*6760*/  ISETP.GE.AND P2, PT, R10, R192, PT ;  /* 0x000000c00a00720c */ /* 0x000fe40003f46270 */
[--C-:B------:R-:W-:Y:S02]  /*6770*/  IADD3 R10, PT, PT, R0, -0x70, -R55.reuse ;  /* 0xffffff90000a7810 */ /* 0x100fe40007ffe837 */
[--C-:B------:R-:W-:Y:S02]  /*6780*/  IADD3 R13, PT, PT, R234, -0x70, -R55.reuse ;  /* 0xffffff90ea0d7810 */ /* 0x100fe40007ffe837 */
[----:B------:R-:W-:Y:S02]  /*6790*/  I2FP.F32.S32 R8, R8 ;  /* 0x0000000800087245 */ /* 0x000fe40000201400 */
[----:B------:R-:W-:Y:S01]  /*67a0*/  I2FP.F32.S32 R6, R6 ;  /* 0x0000000600067245 */ /* 0x000fe20000201400 */
[----:B------:R-:W-:Y:S01]  /*67b0*/  IMAD.IADD R12, R0, 0x1, -R55 ;  /* 0x00000001000c7824 */ /* 0x000fe200078e0a37 */
[----:B------:R-:W-:Y:S01]  /*67c0*/  IABS R10, R10 ;  /* 0x0000000a000a7213 */ /* 0x000fe20000000000 */
[C---:B------:R-:W-:Y:S01]  /*67d0*/  FFMA.FTZ R8, -R208.reuse, R8, R89 ;  /* 0x00000008d0087223 */ /* 0x040fe20000010159 */
[----:B------:R-:W-:Y:S01]  /*67e0*/  IABS R13, R13 ;  /* 0x0000000d000d7213 */ /* 0x000fe20000000000 */
[----:B------:R-:W-:Y:S01]  /*67f0*/  FFMA.FTZ R91, -R208, R6, R91 ;  /* 0x00000006d05b7223 */ /* 0x000fe2000001015b */
[----:B------:R-:W-:Y:S01]  /*6800*/  I2FP.F32.S32 R15, R10 ;  /* 0x0000000a000f7245 */ /* 0x000fe20000201400 */
[----:B------:R-:W-:Y:S01]  /*6810*/  VIADD R6, R116, 0x70 ;  /* 0x0000007074067836 */ /* 0x000fe20000000000 */
[----:B------:R-:W-:-:S02]  /*6820*/  IABS R12, R12 ;  /* 0x0000000c000c7213 */ /* 0x000fc40000000000 */
[----:B------:R-:W-:Y:S01]  /*6830*/  I2FP.F32.S32 R13, R13 ;  /* 0x0000000d000d7245 */ /* 0x000fe20000201400 */
[----:B------:R-:W-:Y:S01]  /*6840*/  FFMA.FTZ R15, -R208, R15, R86 ;  /* 0x0000000fd00f7223 */ /* 0x000fe20000010156 */
[----:B------:R-:W-:Y:S02]  /*6850*/  FSEL R8, R8, -INF , P1 ;  /* 0xff80000008087808 */ /* 0x000fe40000800000 */
[----:B------:R-:W-:Y:S02]  /*6860*/  FSEL R91, R91, -INF , P0 ;  /* 0xff8000005b5b7808 */ /* 0x000fe40000000000 */
[----:B------:R-:W-:Y:S01]  /*6870*/  I2FP.F32.S32 R17, R12 ;  /* 0x0000000c00117245 */ /* 0x000fe20000201400 */
[----:B------:R-:W-:Y:S01]  /*6880*/  FFMA.FTZ R13, -R208, R13, R84 ;  /* 0x0000000dd00d7223 */ /* 0x000fe20000010154 */
[C---:B------:R-:W-:Y:S02]  /*6890*/  ISETP.GE.AND P0, PT, R6.reuse, R193, PT ;  /* 0x000000c10600720c */ /* 0x040fe40003f06270 */
[----:B------:R-:W-:-:S02]  /*68a0*/  ISETP.GE.AND P1, PT, R6, R195, PT ;  /* 0x000000c30600720c */ /* 0x000fc40003f26270 */
[----:B------:R-:W-:Y:S02]  /*68b0*/  FSEL R139, R8, -INF , !P5 ;  /* 0xff800000088b7808 */ /* 0x000fe40006800000 */
[----:B------:R-:W-:Y:S01]  /*68c0*/  FSEL R147, R91, -INF , !P2 ;  /* 0xff8000005b937808 */ /* 0x000fe20005000000 */
[----:B------:R-:W-:Y:S01]  /*68d0*/  FFMA.FTZ R50, -R208, R17, R50 ;  /* 0x00000011d0327223 */ /* 0x000fe20000010132 */
[C---:B------:R-:W-:Y:S02]  /*68e0*/  ISETP.GE.AND P5, PT, R6.reuse, R194, PT ;  /* 0x000000c20600720c */ /* 0x040fe40003fa6270 */
[----:B------:R-:W-:Y:S02]  /*68f0*/  ISETP.GE.AND P2, PT, R6, R192, PT ;  /* 0x000000c00600720c */ /* 0x000fe40003f46270 */
[----:B------:R-:W-:Y:S02]  /*6900*/  FSEL R15, R15, -INF , P0 ;  /* 0xff8000000f0f7808 */ /* 0x000fe40000000000 */
[----:B------:R-:W-:Y:S01]  /*6910*/  IADD3 R6, PT, PT, R234, -0x71, -R55 ;  /* 0xffffff8fea067810 */ /* 0x000fe20007ffe837 */
[----:B------:R-:W-:Y:S01]  /*6920*/  FFMA.FTZ R48, -R208, R51, R48 ;  /* 0x00000033d0307223 */ /* 0x000fe20000010130 */
[----:B------:R-:W-:-:S02]  /*6930*/  ISETP.GE.AND P0, PT, R116, R193, PT ;  /* 0x000000c17400720c */ /* 0x000fc40003f06270 */
[----:B------:R-:W-:Y:S02]  /*6940*/  FSEL R59, R13, -INF , P1 ;  /* 0xff8000000d3b7808 */ /* 0x000fe40000800000 */
[----:B------:R-:W-:Y:S02]  /*6950*/  ISETP.GE.AND P1, PT, R116, R195, PT ;  /* 0x000000c37400720c */ /* 0x000fe40003f26270 */
[----:B------:R-:W-:Y:S02]  /*6960*/  FSEL R67, R15, -INF , !P2 ;  /* 0xff8000000f437808 */ /* 0x000fe40005000000 */
[----:B------:R-:W-:Y:S02]  /*6970*/  IABS R6, R6 ;  /* 0x0000000600067213 */ /* 0x000fe40000000000 */
[----:B------:R-:W-:Y:S02]  /*6980*/  FSEL R13, R4, -INF , !P4 ;  /* 0xff800000040d7808 */ /* 0x000fe40006000000 */
[----:B------:R-:W-:-:S02]  /*6990*/  ISETP.GE.AND P2, PT, R116, R192, PT ;  /* 0x000000c07400720c */ /* 0x000fc40003f46270 */
[----:B------:R-:W-:Y:S01]  /*69a0*/  FSEL R50, R50, -INF , P0 ;  /* 0xff80000032327808 */ /* 0x000fe20000000000 */
[----:B------:R-:W-:Y:S01]  /*69b0*/  VIADD R12, R116, 0x71 ;  /* 0x00000071740c7836 */ /* 0x000fe20000000000 */
[--C-:B------:R-:W-:Y:S02]  /*69c0*/  IADD3 R4, PT, PT, R234, -0x78, -R55.reuse ;  /* 0xffffff88ea047810 */ /* 0x100fe40007ffe837 */
[----:B------:R-:W-:Y:S02]  /*69d0*/  ISETP.GE.AND P4, PT, R116, R194, PT ;  /* 0x000000c27400720c */ /* 0x000fe40003f86270 */
[----:B------:R-:W-:Y:S02]  /*69e0*/  FSEL R48, R48, -INF , P1 ;  /* 0xff80000030307808 */ /* 0x000fe40000800000 */
[----:B------:R-:W-:Y:S02]  /*69f0*/  I2FP.F32.S32 R15, R6 ;  /* 0x00000006000f7245 */ /* 0x000fe40000201400 */
[----:B------:R-:W-:-:S02]  /*6a00*/  IADD3 R8, PT, PT, R0, -0x78, -R55 ;  /* 0xffffff8800087810 */ /* 0x000fc40007ffe837 */
[----:B------:R-:W-:Y:S02]  /*6a10*/  FSEL R6, R50, -INF , !P2 ;  /* 0xff80000032067808 */ /* 0x000fe40005000000 */
[----:B------:R-:W-:Y:S02]  /*6a20*/  IABS R14, R4 ;  /* 0x00000004000e7213 */ /* 0x000fe40000000000 */
[----:B------:R-:W-:Y:S02]  /*6a30*/  FSEL R4, R48, -INF , !P4 ;  /* 0xff80000030047808 */ /* 0x000fe40006000000 */
[C---:B------:R-:W-:Y:S02]  /*6a40*/  ISETP.GE.AND P1, PT, R12.reuse, R195, PT ;  /* 0x000000c30c00720c */ /* 0x040fe40003f26270 */
[C---:B------:R-:W-:Y:S02]  /*6a50*/  ISETP.GE.AND P4, PT, R12.reuse, R194, PT ;  /* 0x000000c20c00720c */ /* 0x040fe40003f86270 */
[----:B------:R-:W-:-:S02]  /*6a60*/  ISETP.GE.AND P0, PT, R12, R193, PT ;  /* 0x000000c10c00720c */ /* 0x000fc40003f06270 */
[----:B------:R-:W-:Y:S02]  /*6a70*/  ISETP.GE.AND P2, PT, R12, R192, PT ;  /* 0x000000c00c00720c */ /* 0x000fe40003f46270 */
[----:B------:R-:W-:Y:S02]  /*6a80*/  FMNMX3.FTZ R12, R6, R71, R69, !PT ;  /* 0x00000047060c7276 */ /* 0x000fe40007810045 */
[----:B------:R-:W-:Y:S02]  /*6a90*/  IABS R8, R8 ;  /* 0x0000000800087213 */ /* 0x000fe40000000000 */
[----:B------:R-:W-:Y:S02]  /*6aa0*/  FMNMX3.FTZ R12, R12, R45, R249, !PT ;  /* 0x0000002d0c0c7276 */ /* 0x000fe400078100f9 */
[----:B------:R-:W-:Y:S02]  /*6ab0*/  I2FP.F32.S32 R19, R8 ;  /* 0x0000000800137245 */ /* 0x000fe40000201400 */
[----:B------:R-:W-:-:S02]  /*6ac0*/  FMNMX3.FTZ R8, R4, R5, R13, !PT ;  /* 0x0000000504087276 */ /* 0x000fc4000781000d */
[----:B------:R-:W-:Y:S02]  /*6ad0*/  FMNMX3.FTZ R12, R12, R247, R245, !PT ;  /* 0x000000f70c0c7276 */ /* 0x000fe400078100f5 */
[----:B------:R-:W-:Y:S02]  /*6ae0*/  FMNMX3.FTZ R8, R8, R7, R9, !PT ;  /* 0x0000000708087276 */ /* 0x000fe40007810009 */
[----:B------:R-:W-:Y:S02]  /*6af0*/  FMNMX3.FTZ R12, R12, R39, R243, !PT ;  /* 0x000000270c0c7276 */ /* 0x000fe400078100f3 */
[----:B------:R-:W-:Y:S02]  /*6b00*/  IADD3 R10, PT, PT, R0, -0x71, -R55 ;  /* 0xffffff8f000a7810 */ /* 0x000fe40007ffe837 */
[----:B------:R-:W-:Y:S02]  /*6b10*/  FMNMX3.FTZ R16, R8, R11, R73, !PT ;  /* 0x0000000b08107276 */ /* 0x000fe40007810049 */
[----:B------:R-:W-:-:S02]  /*6b20*/  FMNMX3.FTZ R12, R12, R123, R241, !PT ;  /* 0x0000007b0c0c7276 */ /* 0x000fc400078100f1 */
[----:B------:R-:W-:Y:S02]  /*6b30*/  IABS R10, R10 ;  /* 0x0000000a000a7213 */ /* 0x000fe40000000000 */
[----:B------:R-:W-:Y:S02]  /*6b40*/  FMNMX3.FTZ R16, R16, R75, R239, !PT ;  /* 0x0000004b10107276 */ /* 0x000fe400078100ef */
[----:B------:R-:W-:Y:S02]  /*6b50*/  FMNMX3.FTZ R18, R12, R121, R235, !PT ;  /* 0x000000790c127276 */ /* 0x000fe400078100eb */
[----:B------:R-:W-:Y:S02]  /*6b60*/  I2FP.F32.S32 R10, R10 ;  /* 0x0000000a000a7245 */ /* 0x000fe40000201400 */
[----:B------:R-:W-:Y:S02]  /*6b70*/  FMNMX3.FTZ R16, R16, R125, R127, !PT ;  /* 0x0000007d10107276 */ /* 0x000fe4000781007f */
[----:B------:R-:W-:-:S02]  /*6b80*/  IADD3 R0, PT, PT, R0, -0x79, -R55 ;  /* 0xffffff8700007810 */ /* 0x000fc40007ffe837 */
[----:B------:R-:W-:Y:S01]  /*6b90*/  FMNMX3.FTZ R18, R18, R155, R231, !PT ;  /* 0x0000009b12127276 */ /* 0x000fe200078100e7 */
[----:B------:R-:W-:Y:S01]  /*6ba0*/  FFMA.FTZ R10, -R208, R10, R87 ;  /* 0x0000000ad00a7223 */ /* 0x000fe20000010157 */
[----:B------:R-:W-:Y:S02]  /*6bb0*/  IADD3 R55, PT, PT, R234, -0x79, -R55 ;  /* 0xffffff87ea377810 */ /* 0x000fe40007ffe837 */
[----:B------:R-:W-:Y:S01]  /*6bc0*/  FMNMX3.FTZ R16, R16, R237, R227, !PT ;  /* 0x000000ed10107276 */ /* 0x000fe200078100e3 */
[----:B------:R-:W-:Y:S01]  /*6bd0*/  FFMA.FTZ R15, -R208, R15, R85 ;  /* 0x0000000fd00f7223 */ /* 0x000fe20000010155 */
[----:B------:R-:W-:Y:S01]  /*6be0*/  I2FP.F32.S32 R17, R14 ;  /* 0x0000000e00117245 */ /* 0x000fe20000201400 */
[----:B------:R-:W-:Y:S01]  /*6bf0*/  VIADD R12, R116, 0x78 ;  /* 0x00000078740c7836 */ /* 0x000fe20000000000 */
[----:B------:R-:W-:Y:S02]  /*6c00*/  FMNMX3.FTZ R18, R18, R229, R223, !PT ;  /* 0x000000e512127276 */ /* 0x000fe400078100df */
[----:B------:R-:W-:-:S02]  /*6c10*/  IABS R55, R55 ;  /* 0x0000003700377213 */ /* 0x000fc40000000000 */
[----:B------:R-:W-:Y:S02]  /*6c20*/  FMNMX3.FTZ R16, R16, R157, R159, !PT ;  /* 0x0000009d10107276 */ /* 0x000fe4000781009f */
[----:B------:R-:W-:Y:S02]  /*6c30*/  IABS R0, R0 ;  /* 0x0000000000007213 */ /* 0x000fe40000000000 */
[----:B------:R-:W-:Y:S01]  /*6c40*/  FSEL R65, R10, -INF , P0 ;  /* 0xff8000000a417808 */ /* 0x000fe20000000000 */
[----:B------:R-:W-:Y:S01]  /*6c50*/  FFMA.FTZ R17, -R208, R17, R80 ;  /* 0x00000011d0117223 */ /* 0x000fe20000010150 */
[----:B------:R-:W-:Y:S01]  /*6c60*/  FMNMX3.FTZ R10, R18, R179, R221, !PT ;  /* 0x000000b3120a7276 */ /* 0x000fe200078100dd */
[----:B------:R-:W-:Y:S01]  /*6c70*/  FFMA.FTZ R19, -R208, R19, R82 ;  /* 0x00000013d0137223 */ /* 0x000fe20000010152 */
[----:B------:R-:W-:Y:S01]  /*6c80*/  I2FP.F32.S32 R14, R55 ;  /* 0x00000037000e7245 */ /* 0x000fe20000201400 */
[----:B------:R-:W-:Y:S01]  /*6c90*/  VIADD R8, R116, 0x79 ;  /* 0x0000007974087836 */ /* 0x000fe20000000000 */
[----:B------:R-:W-:-:S02]  /*6ca0*/  FSEL R15, R15, -INF , P1 ;  /* 0xff8000000f0f7808 */ /* 0x000fc40000800000 */
[----:B------:R-:W-:Y:S02]  /*6cb0*/  FMNMX3.FTZ R16, R16, R225, R219, !PT ;  /* 0x000000e110107276 */ /* 0x000fe400078100db */
[----:B------:R-:W-:Y:S02]  /*6cc0*/  I2FP.F32.S32 R0, R0 ;  /* 0x0000000000007245 */ /* 0x000fe40000201400 */
[C---:B------:R-:W-:Y:S02]  /*6cd0*/  ISETP.GE.AND P1, PT, R12.reuse, R195, PT ;  /* 0x000000c30c00720c */ /* 0x040fe40003f26270 */
[----:B------:R-:W-:Y:S02]  /*6ce0*/  ISETP.GE.AND P0, PT, R12, R193, PT ;  /* 0x000000c10c00720c */ /* 0x000fe40003f06270 */
[----:B------:R-:W-:Y:S01]  /*6cf0*/  FMNMX3.FTZ R10, R10, R177, R175, !PT ;  /* 0x000000b10a0a7276 */ /* 0x000fe200078100af */
[----:B------:R-:W-:Y:S01]  /*6d00*/  FFMA.FTZ R14, -R208, R14, R81 ;  /* 0x0000000ed00e7223 */ /* 0x000fe20000010151 */
[----:B------:R-:W-:Y:S01]  /*6d10*/  FMNMX3.FTZ R16, R16, R185, R205, !PT ;  /* 0x000000b910107276 */ /* 0x000fe200078100cd */
[----:B------:R-:W-:Y:S01]  /*6d20*/  FFMA.FTZ R0, -R208, R0, R83 ;  /* 0x00000000d0007223 */ /* 0x000fe20000010153 */
[----:B------:R-:W-:-:S02]  /*6d30*/  FSEL R17, R17, -INF , P1 ;  /* 0xff80000011117808 */ /* 0x000fc40000800000 */
[----:B------:R-:W-:Y:S02]  /*6d40*/  ISETP.GE.AND P1, PT, R8, R195, PT ;  /* 0x000000c30800720c */ /* 0x000fe40003f26270 */
[----:B------:R-:W-:Y:S02]  /*6d50*/  FSEL R19, R19, -INF , P0 ;  /* 0xff80000013137808 */ /* 0x000fe40000000000 */
[----:B------:R-:W-:Y:S02]  /*6d60*/  FMNMX3.FTZ R10, R10, R173, R171, !PT ;  /* 0x000000ad0a0a7276 */ /* 0x000fe400078100ab */
[----:B------:R-:W-:Y:S02]  /*6d70*/  ISETP.GE.AND P0, PT, R8, R193, PT ;  /* 0x000000c10800720c */ /* 0x000fe40003f06270 */
[----:B------:R-:W-:Y:S02]  /*6d80*/  FMNMX3.FTZ R16, R16, R207, R167, !PT ;  /* 0x000000cf10107276 */ /* 0x000fe400078100a7 */
[----:B------:R-:W-:-:S02]  /*6d90*/  FSEL R14, R14, -INF , P1 ;  /* 0xff8000000e0e7808 */ /* 0x000fc40000800000 */
[----:B------:R-:W-:Y:S02]  /*6da0*/  FMNMX3.FTZ R10, R10, R169, R151, !PT ;  /* 0x000000a90a0a7276 */ /* 0x000fe40007810097 */
[-C--:B------:R-:W-:Y:S02]  /*6db0*/  ISETP.GE.AND P1, PT, R8, R192.reuse, PT ;  /* 0x000000c00800720c */ /* 0x080fe40003f26270 */
[----:B------:R-:W-:Y:S02]  /*6dc0*/  FSEL R0, R0, -INF , P0 ;  /* 0xff80000000007808 */ /* 0x000fe40000000000 */
[----:B------:R-:W-:Y:S02]  /*6dd0*/  FMNMX3.FTZ R16, R16, R165, R161, !PT ;  /* 0x000000a510107276 */ /* 0x000fe400078100a1 */
[----:B------:R-:W-:Y:S02]  /*6de0*/  FSEL R65, R65, -INF , !P2 ;  /* 0xff80000041417808 */ /* 0x000fe40005000000 */
[----:B------:R-:W-:-:S02]  /*6df0*/  ISETP.GE.AND P2, PT, R12, R192, PT ;  /* 0x000000c00c00720c */ /* 0x000fc40003f46270 */
[----:B------:R-:W-:Y:S02]  /*6e00*/  FMNMX3.FTZ R10, R10, R153, R149, !PT ;  /* 0x000000990a0a7276 */ /* 0x000fe40007810095 */
[----:B------:R-:W-:Y:S02]  /*6e10*/  FSEL R61, R0, -INF , !P1 ;  /* 0xff800000003d7808 */ /* 0x000fe40004800000 */
[----:B------:R-:W-:Y:S02]  /*6e20*/  FMNMX3.FTZ R0, R16, R163, R143, !PT ;  /* 0x000000a310007276 */ /* 0x000fe4000781008f */
[----:B------:R-:W-:Y:S02]  /*6e30*/  FSEL R63, R19, -INF , !P2 ;  /* 0xff800000133f7808 */ /* 0x000fe40005000000 */
[----:B------:R-:W-:Y:S02]  /*6e40*/  FMNMX3.FTZ R10, R10, R147, R67, !PT ;  /* 0x000000930a0a7276 */ /* 0x000fe40007810043 */
[----:B------:R-:W-:-:S02]  /*6e50*/  ISETP.GE.AND P0, PT, R12, R194, PT ;  /* 0x000000c20c00720c */ /* 0x000fc40003f06270 */
[----:B------:R-:W-:Y:S02]  /*6e60*/  FSEL R59, R59, -INF , !P5 ;  /* 0xff8000003b3b7808 */ /* 0x000fe40006800000 */
[----:B------:R-:W-:Y:S02]  /*6e70*/  FMNMX3.FTZ R0, R0, R145, R141, !PT ;  /* 0x0000009100007276 */ /* 0x000fe4000781008d */
[----:B------:R-:W-:Y:S02]  /*6e80*/  FMNMX3.FTZ R10, R10, R65, R63, !PT ;  /* 0x000000410a0a7276 */ /* 0x000fe4000781003f */
[----:B------:R-:W-:Y:S02]  /*6e90*/  ISETP.GE.AND P1, PT, R8, R194, PT ;  /* 0x000000c20800720c */ /* 0x000fe40003f26270 */
[----:B------:R-:W-:Y:S02]  /*6ea0*/  FSEL R57, R15, -INF , !P4 ;  /* 0xff8000000f397808 */ /* 0x000fe40006000000 */
[----:B------:R-:W-:-:S02]  /*6eb0*/  FSEL R55, R17, -INF , !P0 ;  /* 0xff80000011377808 */ /* 0x000fc40004000000 */
[----:B------:R-:W-:Y:S02]  /*6ec0*/  FMNMX3.FTZ R0, R0, R139, R59, !PT ;  /* 0x0000008b00007276 */ /* 0x000fe4000781003b */
        /* <DEDUP_REMOVED lines=18> */
[----:B--2---:R-:W-:Y:S02]  /*6ff0*/  FMUL.FTZ R56, R49, R0 ;  /* 0x0000000031387220 */ /* 0x004fe40000410000 */
[----:B------:R-:W2:Y:S01]  /*7000*/  LDSM.16.MT88.4 R76, [R40+0xd000] ;  /* 0x00d00000284c783b */ /* 0x000ea20000004200 */
[----:B----4-:R-:W-:Y:S02]  /*7010*/  FMNMX.FTZ R52, R15, R52, !PT ;  /* 0x000000340f347209 */ /* 0x010fe40007810000 */
        /* <DEDUP_REMOVED lines=8> */
[-C--:B------:R-:W-:Y:S01]  /*70a0*/  FFMA.FTZ R47, R71, R49.reuse, -R56 ;  /* 0x00000031472f7223 */ /* 0x080fe20000010838 */
[----:B------:R-:W-:Y:S01]  /*70b0*/  LDSM.16.MT88.4 R28, [R40+0xd400] ;  /* 0x00d40000281c783b */ /* 0x000fe20000004200 */
[-CC-:B------:R-:W-:Y:S01]  /*70c0*/  FFMA.FTZ R48, R4, R49.reuse, -R54.reuse ;  /* 0x0000003104307223 */ /* 0x180fe20000010836 */
[-CC-:B------:R-:W-:Y:S01]  /*70d0*/  FFMA.FTZ R45, R5, R49.reuse, -R54.reuse ;  /* 0x00000031052d7223 */ /* 0x180fe20000010836 */
[-C--:B------:R-:W-:Y:S01]  /*70e0*/  FFMA.FTZ R43, R7, R49.reuse, -R54 ;  /* 0x00000031072b7223 */ /* 0x080fe20000010836 */
[-C--:B------:R-:W-:Y:S01]  /*70f0*/  FFMA.FTZ R46, R69, R49.reuse, -R56 ;  /* 0x00000031452e7223 */ /* 0x080fe20000010838 */
[----:B------:R-:W4:Y:S01]  /*7100*/  LDSM.16.MT88.4 R4, [R32+0xd000] ;  /* 0x00d000002004783b */ /* 0x000f220000004200 */
[-C--:B------:R-:W-:Y:S01]  /*7110*/  FFMA.FTZ R44, R13, R49.reuse, -R54 ;  /* 0x000000310d2c7223 */ /* 0x080fe20000010836 */
[----:B------:R-:W-:Y:S01]  /*7120*/  MUFU.EX2 R50, R50 ;  /* 0x0000003200327308 */ /* 0x000fe20000000800 */
[-C--:B------:R-:W-:Y:S01]  /*7130*/  FFMA.FTZ R33, R39, R49.reuse, -R56 ;  /* 0x0000003127217223 */ /* 0x080fe20000010838 */
[-CC-:B------:R-:W-:Y:S01]  /*7140*/  FFMA.FTZ R39, R9, R49.reuse, -R54.reuse ;  /* 0x0000003109277223 */ /* 0x180fe20000010836 */
[-C--:B------:R-:W-:Y:S01]  /*7150*/  FFMA.FTZ R38, R11, R49.reuse, -R54 ;  /* 0x000000310b267223 */ /* 0x080fe20000010836 */
[----:B------:R-:W5:Y:S01]  /*7160*/  MUFU.EX2 R47, R47 ;  /* 0x0000002f002f7308 */ /* 0x000f620000000800 */
[----:B------:R-:W4:Y:S03]  /*7170*/  LDSM.16.MT88.4 R8, [R32+0xb400] ;  /* 0x00b400002008783b */ /* 0x000f260000004200 */
[----:B------:R-:W-:Y:S01]  /*7180*/  MUFU.EX2 R46, R46 ;  /* 0x0000002e002e7308 */ /* 0x000fe20000000800 */
[-CC-:B------:R-:W-:Y:S01]  /*7190*/  FFMA.FTZ R42, R249, R49.reuse, -R56.reuse ;  /* 0x00000031f92a7223 */ /* 0x180fe20000010838 */
[-CC-:B------:R-:W-:Y:S01]  /*71a0*/  FFMA.FTZ R37, R247, R49.reuse, -R56.reuse ;  /* 0x00000031f7257223 */ /* 0x180fe20000010838 */
[-C--:B------:R-:W-:Y:S01]  /*71b0*/  FFMA.FTZ R34, R245, R49.reuse, -R56 ;  /* 0x00000031f5227223 */ /* 0x080fe20000010838 */
[----:B------:R-:W3:Y:S01]  /*71c0*/  MUFU.EX2 R41, R41 ;  /* 0x0000002900297308 */ /* 0x000ee20000000800 */
[-CC-:B------:R-:W-:Y:S01]  /*71d0*/  FFMA.FTZ R36, R73, R49.reuse, -R54.reuse ;  /* 0x0000003149247223 */ /* 0x180fe20000010836 */
[----:B------:R-:W-:Y:S01]  /*71e0*/  FFMA.FTZ R35, R75, R49, -R54 ;  /* 0x000000314b237223 */ /* 0x000fe20000010836 */
[----:B------:R-:W4:Y:S01]  /*71f0*/  LDSM.16.MT88.4 R12, [R40+0xb400] ;  /* 0x00b40000280c783b */ /* 0x000f220000004200 */
[----:B------:R-:W-:Y:S03]  /*7200*/  MUFU.EX2 R48, R48 ;  /* 0x0000003000307308 */ /* 0x000fe60000000800 */
[----:B------:R-:W4:Y:S01]  /*7210*/  LDSM.16.MT88.4 R24, [R32+0xd400] ;  /* 0x00d400002018783b */ /* 0x000f220000004200 */
[----:B------:R-:W1:Y:S04]  /*7220*/  MUFU.EX2 R45, R45 ;  /* 0x0000002d002d7308 */ /* 0x000e680000000800 */
[----:B------:R-:W-:Y:S04]  /*7230*/  MUFU.EX2 R44, R44 ;  /* 0x0000002c002c7308 */ /* 0x000fe80000000800 */
[----:B------:R-:W2:Y:S01]  /*7240*/  MUFU.EX2 R43, R43 ;  /* 0x0000002b002b7308 */ /* 0x000ea20000000800 */
[----:B-----5:R-:W-:-:S02]  /*7250*/  F2FP.BF16.F32.PACK_AB R69, R47, R50 ;  /* 0x000000322f45723e */ /* 0x020fc400000010ff */
[----:B---3--:R-:W-:Y:S02]  /*7260*/  F2FP.BF16.F32.PACK_AB R71, R41, R46 ;  /* 0x0000002e2947723e */ /* 0x008fe400000010ff */
[----:B-1----:R-:W-:Y:S01]  /*7270*/  F2FP.BF16.F32.PACK_AB R68, R45, R48 ;  /* 0x000000302d44723e */ /* 0x002fe200000010ff */
[----:B------:R-:W-:Y:S01]  /*7280*/  MUFU.EX2 R42, R42 ;  /* 0x0000002a002a7308 */ /* 0x000fe20000000800 */
[----:B--2---:R-:W-:-:S03]  /*7290*/  F2FP.BF16.F32.PACK_AB R70, R43, R44 ;  /* 0x0000002c2b46723e */ /* 0x004fc600000010ff */
[----:B------:R-:W1:Y:S04]  /*72a0*/  MUFU.EX2 R37, R37 ;  /* 0x0000002500257308 */ /* 0x000e680000000800 */
[----:B------:R-:W-:Y:S01]  /*72b0*/  MUFU.EX2 R34, R34 ;  /* 0x0000002200227308 */ /* 0x000fe20000000800 */
[C---:B------:R-:W-:Y:S03]  /*72c0*/  HMMA.16816.F32.BF16 R88, R68.reuse, R84, RZ ;  /* 0x000000544458723c */ /* 0x040fe600000418ff */
[----:B------:R-:W-:Y:S04]  /*72d0*/  MUFU.EX2 R33, R33 ;  /* 0x0000002100217308 */ /* 0x000fe80000000800 */
[----:B------:R-:W-:Y:S01]  /*72e0*/  MUFU.EX2 R39, R39 ;  /* 0x0000002700277308 */ /* 0x000fe20000000800 */
[C---:B------:R-:W-:Y:S03]  /*72f0*/  HMMA.16816.F32.BF16 R84, R68.reuse, R86, RZ ;  /* 0x000000564454723c */ /* 0x040fe600000418ff */
[----:B------:R-:W2:Y:S04]  /*7300*/  MUFU.EX2 R38, R38 ;  /* 0x0000002600267308 */ /* 0x000ea80000000800 */
[----:B------:R-:W-:Y:S04]  /*7310*/  MUFU.EX2 R36, R36 ;  /* 0x0000002400247308 */ /* 0x000fe80000000800 */
[----:B------:R-:W3:Y:S01]  /*7320*/  MUFU.EX2 R35, R35 ;  /* 0x0000002300237308 */ /* 0x000ee20000000800 */
        /* <DEDUP_REMOVED lines=8> */
[----:B----4-:R-:W-:Y:S01]  /*73b0*/  HMMA.16816.F32.BF16 R72, R68, R4, RZ ;  /* 0x000000044448723c */ /* 0x010fe200000418ff */
[----:B-1----:R-:W-:-:S02]  /*73c0*/  F2FP.BF16.F32.PACK_AB R5, R37, R42 ;  /* 0x0000002a2505723e */ /* 0x002fc400000010ff */
[----:B--2---:R-:W-:-:S05]  /*73d0*/  F2FP.BF16.F32.PACK_AB R4, R38, R39 ;  /* 0x000000272604723e */ /* 0x004fca00000010ff */
[----:B------:R-:W-:Y:S01]  /*73e0*/  HMMA.16816.F32.BF16 R68, R68, R6, RZ ;  /* 0x000000064444723c */ /* 0x000fe200000418ff */
[----:B------:R-:W-:Y:S02]  /*73f0*/  F2FP.BF16.F32.PACK_AB R7, R33, R34 ;  /* 0x000000222107723e */ /* 0x000fe400000010ff */
[----:B---3--:R-:W-:-:S07]  /*7400*/  F2FP.BF16.F32.PACK_AB R6, R35, R36 ;  /* 0x000000242306723e */ /* 0x008fce00000010ff */
[C---:B------:R-:W-:Y:S08]  /*7410*/  HMMA.16816.F32.BF16 R88, R4.reuse, R8, R88 ;  /* 0x000000080458723c */ /* 0x040ff00000041858 */
[----:B------:R-:W-:Y:S01]  /*7420*/  HMMA.16816.F32.BF16 R84, R4, R10, R84 ;  /* 0x0000000a0454723c */ /* 0x000fe20000041854 */
[----:B------:R-:W1:Y:S01]  /*7430*/  LDSM.16.MT88.4 R8, [R32+0xb800] ;  /* 0x00b800002008783b */ /* 0x000e620000004200 */
[-C--:B------:R-:W-:Y:S01]  /*7440*/  FFMA.FTZ R62, R127, R49.reuse, -R54 ;  /* 0x000000317f3e7223 */ /* 0x080fe20000010836 */
[----:B------:R-:W-:-:S05]  /*7450*/  FFMA.FTZ R60, R123, R49, -R56 ;  /* 0x000000317b3c7223 */ /* 0x000fca0000010838 */
[----:B------:R-:W-:Y:S01]  /*7460*/  HMMA.16816.F32.BF16 R104, R4, R16, R104 ;  /* 0x000000100468723c */ /* 0x000fe20000041868 */
[-C--:B------:R-:W-:Y:S01]  /*7470*/  FFMA.FTZ R58, R121, R49.reuse, -R56 ;  /* 0x00000031793a7223 */ /* 0x080fe20000010838 */
[-CC-:B------:R-:W-:Y:S01]  /*7480*/  FFMA.FTZ R64, R125, R49.reuse, -R54.reuse ;  /* 0x000000317d407223 */ /* 0x180fe20000010836 */
[----:B------:R-:W-:-:S05]  /*7490*/  FFMA.FTZ R127, R237, R49, -R54 ;  /* 0x00000031ed7f7223 */ /* 0x000fca0000010836 */
[C---:B------:R-:W-:Y:S01]  /*74a0*/  HMMA.16816.F32.BF16 R100, R4.reuse, R18, R100 ;  /* 0x000000120464723c */ /* 0x040fe20000041864 */
[----:B------:R-:W2:Y:S01]  /*74b0*/  LDSM.16.MT88.4 R16, [R32+0x9800] ;  /* 0x009800002010783b */ /* 0x000ea20000004200 */
[-CC-:B------:R-:W-:Y:S01]  /*74c0*/  FFMA.FTZ R243, R243, R49.reuse, -R56.reuse ;  /* 0x00000031f3f37223 */ /* 0x180fe20000010838 */
[-C--:B------:R-:W-:Y:S01]  /*74d0*/  FFMA.FTZ R241, R241, R49.reuse, -R56 ;  /* 0x00000031f1f17223 */ /* 0x080fe20000010838 */
[----:B------:R-:W-:Y:S01]  /*74e0*/  FFMA.FTZ R239, R239, R49, -R54 ;  /* 0x00000031efef7223 */ /* 0x000fe20000010836 */
[----:B------:R-:W-:Y:S03]  /*74f0*/  MUFU.EX2 R60, R60 ;  /* 0x0000003c003c7308 */ /* 0x000fe60000000800 */
[C---:B------:R-:W-:Y:S01]  /*7500*/  HMMA.16816.F32.BF16 R96, R4.reuse, R12, R96 ;  /* 0x0000000c0460723c */ /* 0x040fe20000041860 */
[----:B------:R-:W3:Y:S04]  /*7510*/  MUFU.EX2 R123, R243 ;  /* 0x000000f3007b7308 */ /* 0x000ee80000000800 */
[----:B------:R-:W-:Y:S03]  /*7520*/  MUFU.EX2 R121, R241 ;  /* 0x000000f100797308 */ /* 0x000fe60000000800 */
[C---:B------:R-:W-:Y:S01]  /*7530*/  HMMA.16816.F32.BF16 R92, R4.reuse, R14, R92 ;  /* 0x0000000e045c723c */ /* 0x040fe2000004185c */
[----:B------:R-:W4:Y:S01]  /*7540*/  MUFU.EX2 R58, R58 ;  /* 0x0000003a003a7308 */ /* 0x000f220000000800 */
[----:B------:R-:W5:Y:S03]  /*7550*/  LDSM.16.MT88.4 R12, [R40+0xb800] ;  /* 0x00b80000280c783b */ /* 0x000f660000004200 */
[----:B------:R-:W-:Y:S04]  /*7560*/  MUFU.EX2 R125, R239 ;  /* 0x000000ef007d7308 */ /* 0x000fe80000000800 */
[----:B------:R-:W1:Y:S04]  /*7570*/  MUFU.EX2 R64, R64 ;  /* 0x0000004000407308 */ /* 0x000e680000000800 */
[----:B------:R-:W-:Y:S04]  /*7580*/  MUFU.EX2 R62, R62 ;  /* 0x0000003e003e7308 */ /* 0x000fe80000000800 */
[----:B------:R-:W2:Y:S01]  /*7590*/  MUFU.EX2 R127, R127 ;  /* 0x0000007f007f7308 */ /* 0x000ea20000000800 */
[C---:B------:R-:W-:Y:S08]  /*75a0*/  HMMA.16816.F32.BF16 R112, R4.reuse, R20, R112 ;  /* 0x000000140470723c */ /* 0x040ff00000041870 */
[C---:B------:R-:W-:Y:S01]  /*75b0*/  HMMA.16816.F32.BF16 R108, R4.reuse, R22, R108 ;  /* 0x00000016046c723c */ /* 0x040fe2000004186c */
[----:B------:R-:W5:Y:S07]  /*75c0*/  LDSM.16.MT88.4 R20, [R40+0x9800] ;  /* 0x009800002814783b */ /* 0x000f6e0000004200 */
[C---:B------:R-:W-:Y:S08]  /*75d0*/  HMMA.16816.F32.BF16 R80, R4.reuse, R28, R80 ;  /* 0x0000001c0450723c */ /* 0x040ff00000041850 */
[C---:B------:R-:W-:Y:S01]  /*75e0*/  HMMA.16816.F32.BF16 R76, R4.reuse, R30, R76 ;  /* 0x0000001e044c723c */ /* 0x040fe2000004184c */
[----:B------:R-:W5:Y:S07]  /*75f0*/  LDSM.16.MT88.4 R28, [R40+0xd800] ;  /* 0x00d80000281c783b */ /* 0x000f6e0000004200 */
[C---:B------:R-:W-:Y:S08]  /*7600*/  HMMA.16816.F32.BF16 R72, R4.reuse, R24, R72 ;  /* 0x000000180448723c */ /* 0x040ff00000041848 */
[----:B------:R-:W-:Y:S01]  /*7610*/  HMMA.16816.F32.BF16 R68, R4, R26, R68 ;  /* 0x0000001a0444723c */ /* 0x000fe20000041844 */
[----:B---3--:R-:W-:Y:S01]  /*7620*/  F2FP.BF16.F32.PACK_AB R5, R60, R123 ;  /* 0x0000007b3c05723e */ /* 0x008fe200000010ff */
[----:B------:R-:W3:Y:S01]  /*7630*/  LDSM.16.MT88.4 R24, [R32+0xd800] ;  /* 0x00d800002018783b */ /* 0x000ee20000004200 */
[----:B----4-:R-:W-:-:S02]  /*7640*/  F2FP.BF16.F32.PACK_AB R7, R58, R121 ;  /* 0x000000793a07723e */ /* 0x010fc400000010ff */
[----:B-1----:R-:W-:Y:S02]  /*7650*/  F2FP.BF16.F32.PACK_AB R4, R64, R125 ;  /* 0x0000007d4004723e */ /* 0x002fe400000010ff */
[----:B--2---:R-:W-:-:S07]  /*7660*/  F2FP.BF16.F32.PACK_AB R6, R127, R62 ;  /* 0x0000003e7f06723e */ /* 0x004fce00000010ff */
[C---:B------:R-:W-:Y:S08]  /*7670*/  HMMA.16816.F32.BF16 R88, R4.reuse, R8, R88 ;  /* 0x000000080458723c */ /* 0x040ff00000041858 */
[----:B------:R-:W-:Y:S01]  /*7680*/  HMMA.16816.F32.BF16 R84, R4, R10, R84 ;  /* 0x0000000a0454723c */ /* 0x000fe20000041854 */
[----:B------:R-:W1:Y:S01]  /*7690*/  LDSM.16.MT88.4 R8, [R32+0xbc00] ;  /* 0x00bc00002008783b */ /* 0x000e620000004200 */
[-C--:B------:R-:W-:Y:S01]  /*76a0*/  FFMA.FTZ R122, R159, R49.reuse, -R54 ;  /* 0x000000319f7a7223 */ /* 0x080fe20000010836 */
[----:B------:R-:W-:-:S05]  /*76b0*/  FFMA.FTZ R120, R155, R49, -R56 ;  /* 0x000000319b787223 */ /* 0x000fca0000010838 */
[----:B------:R-:W-:Y:S01]  /*76c0*/  HMMA.16816.F32.BF16 R104, R4, R16, R104 ;  /* 0x000000100468723c */ /* 0x000fe20000041868 */
[-CC-:B------:R-:W-:Y:S01]  /*76d0*/  FFMA.FTZ R137, R231, R49.reuse, -R56.reuse ;  /* 0x00000031e7897223 */ /* 0x180fe20000010838 */
[-C--:B------:R-:W-:Y:S01]  /*76e0*/  FFMA.FTZ R66, R229, R49.reuse, -R56 ;  /* 0x00000031e5427223 */ /* 0x080fe20000010838 */
[----:B------:R-:W-:-:S05]  /*76f0*/  FFMA.FTZ R124, R157, R49, -R54 ;  /* 0x000000319d7c7223 */ /* 0x000fca0000010836 */
[C---:B------:R-:W-:Y:S01]  /*7700*/  HMMA.16816.F32.BF16 R100, R4.reuse, R18, R100 ;  /* 0x000000120464723c */ /* 0x040fe20000041864 */
[----:B------:R-:W2:Y:S01]  /*7710*/  LDSM.16.MT88.4 R16, [R32+0x9c00] ;  /* 0x009c00002010783b */ /* 0x000ea20000004200 */
[-C--:B------:R-:W-:Y:S01]  /*7720*/  FFMA.FTZ R159, R225, R49.reuse, -R54 ;  /* 0x00000031e19f7223 */ /* 0x080fe20000010836 */
[-C--:B------:R-:W-:Y:S01]  /*7730*/  FFMA.FTZ R235, R235, R49.reuse, -R56 ;  /* 0x00000031ebeb7223 */ /* 0x080fe20000010838 */
[----:B------:R-:W-:Y:S01]  /*7740*/  FFMA.FTZ R227, R227, R49, -R54 ;  /* 0x00000031e3e37223 */ /* 0x000fe20000010836 */
[----:B------:R-:W-:Y:S03]  /*7750*/  MUFU.EX2 R120, R120 ;  /* 0x0000007800787308 */ /* 0x000fe60000000800 */
[C---:B-----5:R-:W-:Y:S01]  /*7760*/  HMMA.16816.F32.BF16 R96, R4.reuse, R12, R96 ;  /* 0x0000000c0460723c */ /* 0x060fe20000041860 */
[----:B------:R-:W4:Y:S04]  /*7770*/  MUFU.EX2 R155, R235 ;  /* 0x000000eb009b7308 */ /* 0x000f280000000800 */
[----:B------:R-:W-:Y:S03]  /*7780*/  MUFU.EX2 R137, R137 ;  /* 0x0000008900897308 */ /* 0x000fe60000000800 */
[C---:B------:R-:W-:Y:S01]  /*7790*/  HMMA.16816.F32.BF16 R92, R4.reuse, R14, R92 ;  /* 0x0000000e045c723c */ /* 0x040fe2000004185c */
[----:B------:R-:W5:Y:S01]  /*77a0*/  MUFU.EX2 R66, R66 ;  /* 0x0000004200427308 */ /* 0x000f620000000800 */
[----:B------:R-:W2:Y:S03]  /*77b0*/  LDSM.16.MT88.4 R12, [R40+0xbc00] ;  /* 0x00bc0000280c783b */ /* 0x000ea60000004200 */
[----:B------:R-:W-:Y:S04]  /*77c0*/  MUFU.EX2 R157, R227 ;  /* 0x000000e3009d7308 */ /* 0x000fe80000000800 */
[----:B------:R-:W1:Y:S04]  /*77d0*/  MUFU.EX2 R124, R124 ;  /* 0x0000007c007c7308 */ /* 0x000e680000000800 */
[----:B------:R-:W-:Y:S04]  /*77e0*/  MUFU.EX2 R122, R122 ;  /* 0x0000007a007a7308 */ /* 0x000fe80000000800 */
[----:B------:R-:W1:Y:S01]  /*77f0*/  MUFU.EX2 R159, R159 ;  /* 0x0000009f009f7308 */ /* 0x000e620000000800 */
[C---:B------:R-:W-:Y:S08]  /*7800*/  HMMA.16816.F32.BF16 R112, R4.reuse, R20, R112 ;  /* 0x000000140470723c */ /* 0x040ff00000041870 */
[C---:B------:R-:W-:Y:S01]  /*7810*/  HMMA.16816.F32.BF16 R108, R4.reuse, R22, R108 ;  /* 0x00000016046c723c */ /* 0x040fe2000004186c */
[----:B------:R-:W2:Y:S07]  /*7820*/  LDSM.16.MT88.4 R20, [R40+0x9c00] ;  /* 0x009c00002814783b */ /* 0x000eae0000004200 */
[C---:B------:R-:W-:Y:S08]  /*7830*/  HMMA.16816.F32.BF16 R80, R4.reuse, R28, R80 ;  /* 0x0000001c0450723c */ /* 0x040ff00000041850 */
[C---:B------:R-:W-:Y:S01]  /*7840*/  HMMA.16816.F32.BF16 R76, R4.reuse, R30, R76 ;  /* 0x0000001e044c723c */ /* 0x040fe2000004184c */
[----:B------:R-:W2:Y:S07]  /*7850*/  LDSM.16.MT88.4 R28, [R40+0xdc00] ;  /* 0x00dc0000281c783b */ /* 0x000eae0000004200 */
[C---:B---3--:R-:W-:Y:S08]  /*7860*/  HMMA.16816.F32.BF16 R72, R4.reuse, R24, R72 ;  /* 0x000000180448723c */ /* 0x048ff00000041848 */
[----:B------:R-:W-:Y:S01]  /*7870*/  HMMA.16816.F32.BF16 R68, R4, R26, R68 ;  /* 0x0000001a0444723c */ /* 0x000fe20000041844 */
[----:B----4-:R-:W-:Y:S01]  /*7880*/  F2FP.BF16.F32.PACK_AB R5, R120, R155 ;  /* 0x0000009b7805723e */ /* 0x010fe200000010ff */
[----:B------:R-:W3:Y:S01]  /*7890*/  LDSM.16.MT88.4 R24, [R32+0xdc00] ;  /* 0x00dc00002018783b */ /* 0x000ee20000004200 */
[----:B-----5:R-:W-:-:S02]  /*78a0*/  F2FP.BF16.F32.PACK_AB R7, R66, R137 ;  /* 0x000000894207723e */ /* 0x020fc400000010ff */
[----:B-1----:R-:W-:Y:S02]  /*78b0*/  F2FP.BF16.F32.PACK_AB R4, R124, R157 ;  /* 0x0000009d7c04723e */ /* 0x002fe400000010ff */
[----:B------:R-:W-:-:S07]  /*78c0*/  F2FP.BF16.F32.PACK_AB R6, R159, R122 ;  /* 0x0000007a9f06723e */ /* 0x000fce00000010ff */
[C---:B------:R-:W-:Y:S08]  /*78d0*/  HMMA.16816.F32.BF16 R88, R4.reuse, R8, R88 ;  /* 0x000000080458723c */ /* 0x040ff00000041858 */
[----:B------:R-:W-:Y:S01]  /*78e0*/  HMMA.16816.F32.BF16 R84, R4, R10, R84 ;  /* 0x0000000a0454723c */ /* 0x000fe20000041854 */
[----:B------:R-:W1:Y:S01]  /*78f0*/  LDSM.16.MT88.4 R8, [R40+0xc000] ;  /* 0x00c000002808783b */ /* 0x000e620000004200 */
[-C--:B------:R-:W-:Y:S01]  /*7900*/  FFMA.FTZ R138, R205, R49.reuse, -R54 ;  /* 0x00000031cd8a7223 */ /* 0x080fe20000010836 */
[----:B------:R-:W-:-:S05]  /*7910*/  FFMA.FTZ R136, R179, R49, -R56 ;  /* 0x00000031b3887223 */ /* 0x000fca0000010838 */
[----:B--2---:R-:W-:Y:S01]  /*7920*/  HMMA.16816.F32.BF16 R104, R4, R16, R104 ;  /* 0x000000100468723c */ /* 0x004fe20000041868 */
        /* <DEDUP_REMOVED lines=24> */
[----:B------:R-:W-:Y:S07]  /*7ab0*/  LDSM.16.MT88.4 R28, [R40+0xe000] ;  /* 0x00e00000281c783b */ /* 0x000fee0000004200 */
[C---:B---3--:R-:W-:Y:S08]  /*7ac0*/  HMMA.16816.F32.BF16 R72, R4.reuse, R24, R72 ;  /* 0x000000180448723c */ /* 0x048ff00000041848 */
[----:B------:R-:W-:Y:S01]  /*7ad0*/  HMMA.16816.F32.BF16 R68, R4, R26, R68 ;  /* 0x0000001a0444723c */ /* 0x000fe20000041844 */
[----:B----4-:R-:W-:Y:S01]  /*7ae0*/  F2FP.BF16.F32.PACK_AB R5, R136, R179 ;  /* 0x000000b38805723e */ /* 0x010fe200000010ff */
[--C-:B------:R-:W-:Y:S01]  /*7af0*/  FFMA.FTZ R144, R175, R49, -R56.reuse ;  /* 0x00000031af907223 */ /* 0x100fe20000010838 */
[----:B-----5:R-:W-:Y:S01]  /*7b00*/  F2FP.BF16.F32.PACK_AB R7, R126, R177 ;  /* 0x000000b17e07723e */ /* 0x020fe200000010ff */
        /* <DEDUP_REMOVED lines=13> */
[C---:B--2---:R-:W-:Y:S08]  /*7be0*/  HMMA.16816.F32.BF16 R104, R4.reuse, R16, R104 ;  /* 0x000000100468723c */ /* 0x044ff00000041868 */
[C---:B------:R-:W-:Y:S01]  /*7bf0*/  HMMA.16816.F32.BF16 R100, R4.reuse, R18, R100 ;  /* 0x000000120464723c */ /* 0x040fe20000041864 */
[----:B------:R-:W2:Y:S01]  /*7c00*/  LDSM.16.MT88.4 R16, [R40+0xc400] ;  /* 0x00c400002810783b */ /* 0x000ea20000004200 */
[----:B------:R-:W-:Y:S06]  /*7c10*/  MUFU.EX2 R144, R144 ;  /* 0x0000009000907308 */ /* 0x000fec0000000800 */
[C---:B------:R-:W-:Y:S01]  /*7c20*/  HMMA.16816.F32.BF16 R88, R4.reuse, R12, R88 ;  /* 0x0000000c0458723c */ /* 0x040fe20000041858 */
[----:B------:R-:W3:Y:S07]  /*7c30*/  MUFU.EX2 R171, R173 ;  /* 0x000000ad00ab7308 */ /* 0x000eee0000000800 */
[C---:B------:R-:W-:Y:S01]  /*7c40*/  HMMA.16816.F32.BF16 R84, R4.reuse, R14, R84 ;  /* 0x0000000e0454723c */ /* 0x040fe20000041854 */
[----:B------:R-:W4:Y:S01]  /*7c50*/  LDSM.16.MT88.4 R12, [R32+0xc400] ;  /* 0x00c40000200c783b */ /* 0x000f220000004200 */
[----:B------:R-:W-:Y:S04]  /*7c60*/  MUFU.EX2 R142, R142 ;  /* 0x0000008e008e7308 */ /* 0x000fe80000000800 */
[----:B------:R-:W5:Y:S02]  /*7c70*/  MUFU.EX2 R167, R169 ;  /* 0x000000a900a77308 */ /* 0x000f640000000800 */
[C---:B------:R-:W-:Y:S02]  /*7c80*/  HMMA.16816.F32.BF16 R112, R4.reuse, R20, R112 ;  /* 0x000000140470723c */ /* 0x040fe40000041870 */
[----:B------:R-:W-:Y:S04]  /*7c90*/  MUFU.EX2 R148, R148 ;  /* 0x0000009400947308 */ /* 0x000fe80000000800 */
[----:B------:R-:W2:Y:S02]  /*7ca0*/  MUFU.EX2 R161, R165 ;  /* 0x000000a500a17308 */ /* 0x000ea40000000800 */
[C---:B------:R-:W-:Y:S01]  /*7cb0*/  HMMA.16816.F32.BF16 R108, R4.reuse, R22, R108 ;  /* 0x00000016046c723c */ /* 0x040fe2000004186c */
[----:B------:R-:W4:Y:S01]  /*7cc0*/  LDSM.16.MT88.4 R20, [R32+0xa400] ;  /* 0x00a400002014783b */ /* 0x000f220000004200 */
[----:B------:R-:W-:Y:S04]  /*7cd0*/  MUFU.EX2 R146, R146 ;  /* 0x0000009200927308 */ /* 0x000fe80000000800 */
[----:B------:R-:W2:Y:S02]  /*7ce0*/  MUFU.EX2 R163, R163 ;  /* 0x000000a300a37308 */ /* 0x000ea40000000800 */
[C---:B-1----:R-:W-:Y:S08]  /*7cf0*/  HMMA.16816.F32.BF16 R72, R4.reuse, R8, R72 ;  /* 0x000000080448723c */ /* 0x042ff00000041848 */
[C---:B------:R-:W-:Y:S01]  /*7d00*/  HMMA.16816.F32.BF16 R68, R4.reuse, R10, R68 ;  /* 0x0000000a0444723c */ /* 0x040fe20000041844 */
[----:B------:R-:W1:Y:S07]  /*7d10*/  LDSM.16.MT88.4 R8, [R40+0xe400] ;  /* 0x00e400002808783b */ /* 0x000e6e0000004200 */
[C---:B------:R-:W-:Y:S08]  /*7d20*/  HMMA.16816.F32.BF16 R80, R4.reuse, R28, R80 ;  /* 0x0000001c0450723c */ /* 0x040ff00000041850 */
[----:B------:R-:W-:Y:S01]  /*7d30*/  HMMA.16816.F32.BF16 R76, R4, R30, R76 ;  /* 0x0000001e044c723c */ /* 0x000fe2000004184c */
[----:B---3--:R-:W-:Y:S01]  /*7d40*/  F2FP.BF16.F32.PACK_AB R5, R171, R144 ;  /* 0x00000090ab05723e */ /* 0x008fe200000010ff */
[----:B------:R-:W3:Y:S01]  /*7d50*/  LDSM.16.MT88.4 R28, [R32+0xe400] ;  /* 0x00e40000201c783b */ /* 0x000ee20000004200 */
[----:B-----5:R-:W-:-:S02]  /*7d60*/  F2FP.BF16.F32.PACK_AB R7, R167, R142 ;  /* 0x0000008ea707723e */ /* 0x020fc400000010ff */
[----:B--2---:R-:W-:Y:S02]  /*7d70*/  F2FP.BF16.F32.PACK_AB R4, R161, R148 ;  /* 0x00000094a104723e */ /* 0x004fe400000010ff */
[----:B------:R-:W-:-:S07]  /*7d80*/  F2FP.BF16.F32.PACK_AB R6, R163, R146 ;  /* 0x00000092a306723e */ /* 0x000fce00000010ff */
[C---:B------:R-:W-:Y:S08]  /*7d90*/  HMMA.16816.F32.BF16 R96, R4.reuse, R16, R96 ;  /* 0x000000100460723c */ /* 0x040ff00000041860 */
[C---:B------:R-:W-:Y:S01]  /*7da0*/  HMMA.16816.F32.BF16 R92, R4.reuse, R18, R92 ;  /* 0x00000012045c723c */ /* 0x040fe2000004185c */
[----:B------:R-:W2:Y:S01]  /*7db0*/  LDSM.16.MT88.4 R16, [R32+0xa800] ;  /* 0x00a800002010783b */ /* 0x000ea20000004200 */
[-CC-:B------:R-:W-:Y:S01]  /*7dc0*/  FFMA.FTZ R150, R151, R49.reuse, -R56.reuse ;  /* 0x0000003197967223 */ /* 0x180fe20000010838 */
[-C--:B------:R-:W-:Y:S01]  /*7dd0*/  FFMA.FTZ R152, R147, R49.reuse, -R56 ;  /* 0x0000003193987223 */ /* 0x080fe20000010838 */
[-CC-:B------:R-:W-:Y:S01]  /*7de0*/  FFMA.FTZ R143, R143, R49.reuse, -R54.reuse ;  /* 0x000000318f8f7223 */ /* 0x180fe20000010836 */
[-CC-:B------:R-:W-:Y:S01]  /*7df0*/  FFMA.FTZ R154, R145, R49.reuse, -R54.reuse ;  /* 0x00000031919a7223 */ /* 0x180fe20000010836 */
[-C--:B------:R-:W-:Y:S01]  /*7e00*/  FFMA.FTZ R156, R139, R49.reuse, -R54 ;  /* 0x000000318b9c7223 */ /* 0x080fe20000010836 */
[-CC-:B------:R-:W-:Y:S01]  /*7e10*/  FFMA.FTZ R153, R153, R49.reuse, -R56.reuse ;  /* 0x0000003199997223 */ /* 0x180fe20000010838 */
[C---:B----4-:R-:W-:Y:S01]  /*7e20*/  HMMA.16816.F32.BF16 R88, R4.reuse, R12, R88 ;  /* 0x0000000c0458723c */ /* 0x050fe20000041858 */
[-C--:B------:R-:W-:Y:S01]  /*7e30*/  FFMA.FTZ R151, R149, R49.reuse, -R56 ;  /* 0x0000003195977223 */ /* 0x080fe20000010838 */
[----:B------:R-:W-:Y:S01]  /*7e40*/  FFMA.FTZ R141, R141, R49, -R54 ;  /* 0x000000318d8d7223 */ /* 0x000fe20000010836 */
[----:B------:R-:W-:Y:S05]  /*7e50*/  MUFU.EX2 R150, R150 ;  /* 0x0000009600967308 */ /* 0x000fea0000000800 */
[C---:B------:R-:W-:Y:S01]  /*7e60*/  HMMA.16816.F32.BF16 R84, R4.reuse, R14, R84 ;  /* 0x0000000e0454723c */ /* 0x040fe20000041854 */
[----:B------:R-:W4:Y:S01]  /*7e70*/  LDSM.16.MT88.4 R12, [R32+0xc800] ;  /* 0x00c80000200c783b */ /* 0x000f220000004200 */
[----:B------:R-:W5:Y:S04]  /*7e80*/  MUFU.EX2 R149, R153 ;  /* 0x0000009900957308 */ /* 0x000f680000000800 */
[----:B------:R-:W-:Y:S02]  /*7e90*/  MUFU.EX2 R147, R151 ;  /* 0x0000009700937308 */ /* 0x000fe40000000800 */
[C---:B------:R-:W-:Y:S02]  /*7ea0*/  HMMA.16816.F32.BF16 R104, R4.reuse, R20, R104 ;  /* 0x000000140468723c */ /* 0x040fe40000041868 */
[----:B------:R-:W2:Y:S04]  /*7eb0*/  MUFU.EX2 R152, R152 ;  /* 0x0000009800987308 */ /* 0x000ea80000000800 */
[----:B------:R-:W-:Y:S02]  /*7ec0*/  MUFU.EX2 R143, R143 ;  /* 0x0000008f008f7308 */ /* 0x000fe40000000800 */
[C---:B------:R-:W-:Y:S01]  /*7ed0*/  HMMA.16816.F32.BF16 R100, R4.reuse, R22, R100 ;  /* 0x000000160464723c */ /* 0x040fe20000041864 */
[----:B------:R-:W-:Y:S01]  /*7ee0*/  LDSM.16.MT88.4 R20, [R40+0xc800] ;  /* 0x00c800002814783b */ /* 0x000fe20000004200 */
[----:B------:R-:W2:Y:S04]  /*7ef0*/  MUFU.EX2 R154, R154 ;  /* 0x0000009a009a7308 */ /* 0x000ea80000000800 */
        /* <DEDUP_REMOVED lines=8> */
[C---:B---3--:R-:W-:Y:S08]  /*7f80*/  HMMA.16816.F32.BF16 R72, R4.reuse, R28, R72 ;  /* 0x0000001c0448723c */ /* 0x048ff00000041848 */
[----:B------:R-:W-:Y:S01]  /*7f90*/  HMMA.16816.F32.BF16 R68, R4, R30, R68 ;  /* 0x0000001e0444723c */ /* 0x000fe20000041844 */
[----:B-----5:R-:W-:-:S02]  /*7fa0*/  F2FP.BF16.F32.PACK_AB R5, R149, R150 ;  /* 0x000000969505723e */ /* 0x020fc400000010ff */
[----:B--2---:R-:W-:Y:S02]  /*7fb0*/  F2FP.BF16.F32.PACK_AB R7, R152, R147 ;  /* 0x000000939807723e */ /* 0x004fe400000010ff */
[----:B------:R-:W-:Y:S02]  /*7fc0*/  F2FP.BF16.F32.PACK_AB R4, R154, R143 ;  /* 0x0000008f9a04723e */ /* 0x000fe400000010ff */
[----:B----4-:R-:W-:-:S07]  /*7fd0*/  F2FP.BF16.F32.PACK_AB R6, R156, R139 ;  /* 0x0000008b9c06723e */ /* 0x010fce00000010ff */
[C---:B------:R-:W-:Y:S08]  /*7fe0*/  HMMA.16816.F32.BF16 R104, R4.reuse, R16, R104 ;  /* 0x000000100468723c */ /* 0x040ff00000041868 */
[C---:B------:R-:W-:Y:S01]  /*7ff0*/  HMMA.16816.F32.BF16 R100, R4.reuse, R18, R100 ;  /* 0x000000120464723c */ /* 0x040fe20000041864 */
[----:B------:R-:W2:Y:S07]  /*8000*/  LDSM.16.MT88.4 R16, [R32+0xe800] ;  /* 0x00e800002010783b */ /* 0x000eae0000004200 */
[C---:B------:R-:W-:Y:S08]  /*8010*/  HMMA.16816.F32.BF16 R88, R4.reuse, R12, R88 ;  /* 0x0000000c0458723c */ /* 0x040ff00000041858 */
        /* <DEDUP_REMOVED lines=31> */
[----:B--2---:R-:W-:Y:S01]  /*8210*/  HMMA.16816.F32.BF16 R72, R4, R16, R72 ;  /* 0x000000100448723c */ /* 0x004fe20000041848 */
[----:B------:R-:W-:Y:S01]  /*8220*/  FADD.FTZ R42, R42, R41 ;  /* 0x000000292a2a7221 */ /* 0x000fe20000010000 */
[----:B------:R-:W-:-:S06]  /*8230*/  FADD.FTZ R27, R39, R26 ;  /* 0x0000001a271b7221 */ /* 0x000fcc0000010000 */
[----:B------:R-:W-:Y:S01]  /*8240*/  HMMA.16816.F32.BF16 R68, R4, R18, R68 ;  /* 0x000000120444723c */ /* 0x000fe20000041844 */
[----:B------:R-:W2:Y:S01]  /*8250*/  LDSM.16.MT88.4 R16, [R40+0xec00] ;  /* 0x00ec00002810783b */ /* 0x000ea20000004200 */
[----:B------:R-:W-:Y:S01]  /*8260*/  FADD.FTZ R37, R37, R42 ;  /* 0x0000002a25257221 */ /* 0x000fe20000010000 */
[----:B------:R-:W-:Y:S01]  /*8270*/  FADD.FTZ R27, R38, R27 ;  /* 0x0000001b261b7221 */ /* 0x000fe20000010000 */
[----:B-1----:R-:W-:Y:S02]  /*8280*/  F2FP.BF16.F32.PACK_AB R5, R21, R20 ;  /* 0x000000141505723e */ /* 0x002fe400000010ff */
[----:B-----5:R-:W-:Y:S01]  /*8290*/  F2FP.BF16.F32.PACK_AB R7, R219, R22 ;  /* 0x00000016db07723e */ /* 0x020fe200000010ff */
[----:B------:R-:W-:Y:S01]  /*82a0*/  FADD.FTZ R26, R34, R37 ;  /* 0x00000025221a7221 */ /* 0x000fe20000010000 */
[----:B---3--:R-:W-:Y:S01]  /*82b0*/  F2FP.BF16.F32.PACK_AB R4, R24, R23 ;  /* 0x000000171804723e */ /* 0x008fe200000010ff */
        /* <DEDUP_REMOVED lines=17> */
[----:B------:R-:W-:Y:S02]  /*83d0*/  FADD.FTZ R27, R157, R26 ;  /* 0x0000001a9d1b7221 */ /* 0x000fe40000010000 */
[C---:B------:R-:W-:Y:S01]  /*83e0*/  HMMA.16816.F32.BF16 R92, R4.reuse, R10, R92 ;  /* 0x0000000a045c723c */ /* 0x040fe2000004185c */
[----:B------:R-:W3:Y:S01]  /*83f0*/  LDSM.16.MT88.4 R8, [R32+0xcc00] ;  /* 0x00cc00002008783b */ /* 0x000ee20000004200 */
[----:B------:R-:W-:Y:S01]  /*8400*/  FADD.FTZ R120, R120, R155 ;  /* 0x0000009b78787221 */ /* 0x000fe20000010000 */
[----:B------:R-:W-:Y:S02]  /*8410*/  FADD.FTZ R27, R124, R27 ;  /* 0x0000001b7c1b7221 */ /* 0x000fe40000010000 */
[----:B------:R-:W4:Y:S01]  /*8420*/  LDSM.16.MT88.4 R32, [R32+0xec00] ;  /* 0x00ec00002020783b */ /* 0x000f220000004200 */
[----:B------:R-:W-:Y:S02]  /*8430*/  FADD.FTZ R137, R137, R120 ;  /* 0x0000007889897221 */ /* 0x000fe40000010000 */
        /* <DEDUP_REMOVED lines=21> */
[----:B------:R-:W-:Y:S02]  /*8590*/  FADD.FTZ R8, R163, R8 ;  /* 0x00000008a3087221 */ /* 0x000fe40000010000 */
[----:B------:R-:W-:Y:S02]  /*85a0*/  FADD.FTZ R150, R150, R167 ;  /* 0x000000a796967221 */ /* 0x000fe40000010000 */
[----:B------:R-:W-:Y:S02]  /*85b0*/  FADD.FTZ R143, R143, R8 ;  /* 0x000000088f8f7221 */ /* 0x000fe40000010000 */
[----:B------:R-:W-:Y:S02]  /*85c0*/  FADD.FTZ R8, R149, R150 ;  /* 0x0000009695087221 */ /* 0x000fe40000010000 */
[----:B------:R-:W-:Y:S02]  /*85d0*/  FADD.FTZ R154, R154, R143 ;  /* 0x0000008f9a9a7221 */ /* 0x000fe40000010000 */
[----:B------:R-:W-:-:S02]  /*85e0*/  FADD.FTZ R9, R147, R8 ;  /* 0x0000000893097221 */ /* 0x000fc40000010000 */
[----:B------:R-:W-:Y:S01]  /*85f0*/  FADD.FTZ R139, R139, R154 ;  /* 0x0000009a8b8b7221 */ /* 0x000fe20000010000 */
[----:B------:R-:W-:Y:S01]  /*8600*/  ISETP.GT.AND P0, PT, R131, R196, PT ;  /* 0x000000c48300720c */ /* 0x000fe20003f04270 */
[----:B------:R-:W-:Y:S02]  /*8610*/  FADD.FTZ R9, R152, R9 ;  /* 0x0000000998097221 */ /* 0x000fe40000010000 */
[----:B------:R-:W-:Y:S02]  /*8620*/  FADD.FTZ R156, R156, R139 ;  /* 0x0000008b9c9c7221 */ /* 0x000fe40000010000 */
[----:B------:R-:W-:Y:S02]  /*8630*/  FADD.FTZ R20, R20, R9 ;  /* 0x0000000914147221 */ /* 0x000fe40000010000 */
[----:B------:R-:W-:Y:S02]  /*8640*/  FADD.FTZ R23, R23, R156 ;  /* 0x0000009c17177221 */ /* 0x000fe40000010000 */
[----:B------:R-:W-:-:S02]  /*8650*/  FADD.FTZ R21, R21, R20 ;  /* 0x0000001415157221 */ /* 0x000fc40000010000 */
        /* <DEDUP_REMOVED lines=9> */
[C---:B----4-:R-:W-:Y:S08]  /*86f0*/  HMMA.16816.F32.BF16 R72, R4.reuse, R32, R72 ;  /* 0x000000200448723c */ /* 0x050ff00000041848 */
[----:B------:R-:W-:Y:S01]  /*8700*/  HMMA.16816.F32.BF16 R68, R4, R34, R68 ;  /* 0x000000220444723c */ /* 0x000fe20000041844 */
[----:B------:R-:W-:-:S04]  /*8710*/  NOP ;  /* 0x0000000000007918 */ /* 0x000fc80000000000 */
[----:B------:R-:W-:-:S15]  /*8720*/  @!P0 BRA `(.L_x_5562) ;  /* 0x0000005c00a88947 */ /* 0x000fde0003800000 */
        /* <DEDUP_REMOVED lines=23> */
[----:B------:R-:W-:Y:S02]  /*88a0*/  IMAD.HI.U32 R11, R12, R7, RZ ;  /* 0x000000070c0b7227 */ /* 0x000fe400078e00ff */
[----:B------:R-:W2:Y:S02]  /*88b0*/  LD.E.64 R12, desc[UR4][R2.64+0x28] ;  /* 0x00002804020c7980 */ /* 0x000ea4000c101b00 */
        /* <DEDUP_REMOVED lines=42> */
.L_x_5564:
        /* <DEDUP_REMOVED lines=8> */
.L_x_5565:
[----:B------:R-:W-:Y:S05]  /*8be0*/  BSYNC.RECONVERGENT B0 ;  /* 0x0000000000007941 */ /* 0x000fea0003800200 */
.L_x_5563:
[----:B------:R-:W-:Y:S01]  /*8bf0*/  SHF.R.U32.HI R182, RZ, 0x1, R180 ;  /* 0x00000001ffb67819 */ /* 0x000fe200000116b4 */
[----:B------:R-:W-:Y:S01]  /*8c00*/  IMAD.MOV.U32 R185, RZ, RZ, 0x20 ;  /* 0x00000020ffb97424 */ /* 0x000fe200078e00ff */
[-C--:B------:R-:W-:Y:S01]  /*8c10*/  ISETP.GE.AND P2, PT, R210, R209.reuse, PT ;  /* 0x000000d1d200720c */ /* 0x080fe20003f46270 */
[----:B------:R-:W-:Y:S01]  /*8c20*/  BSSY.RECONVERGENT B1, `(.L_x_5566) ;  /* 0x00003b3000017945 */ /* 0x000fe20003800200 */
[----:B------:R-:W-:Y:S02]  /*8c30*/  LOP3.LUT R5, R182, 0x8, RZ, 0xc0, !PT ;  /* 0x00000008b6057812 */ /* 0x000fe400078ec0ff */
[-C--:B------:R-:W-:Y:S02]  /*8c40*/  ISETP.GE.AND P1, PT, R134, R209.reuse, PT ;  /* 0x000000d18600720c */ /* 0x080fe40003f26270 */
[----:B------:R-:W-:Y:S01]  /*8c50*/  LOP3.LUT R54, R5, 0xc0, R232, 0xf8, !PT ;  /* 0x000000c005367812 */ /* 0x000fe200078ef8e8 */
[----:B------:R-:W-:Y:S01]  /*8c60*/  IMAD.SHL.U32 R5, R190, 0x40, RZ ;  /* 0x00000040be057824 */ /* 0x000fe200078e00ff */
[----:B------:R-:W-:-:S02]  /*8c70*/  ISETP.GE.AND P0, PT, R132, R209, PT ;  /* 0x000000d18400720c */ /* 0x000fc40003f06270 */
[----:B------:R-:W-:Y:S02]  /*8c80*/  SHF.L.U64.HI R4, R190, 0x6, R191 ;  /* 0x00000006be047819 */ /* 0x000fe400000102bf */
[----:B------:R-:W-:Y:S01]  /*8c90*/  IADD3 R12, P4, PT, R5, R200, RZ ;  /* 0x000000c8050c7210 */ /* 0x000fe20007f9e0ff */
[----:B------:R-:W-:Y:S01]  /*8ca0*/  @!PT LDS RZ, [RZ] ;  /* 0x00000000fffff984 */ /* 0x000fe20000000800 */
[----:B------:R-:W-:Y:S01]  /*8cb0*/  @!PT LDS RZ, [RZ] ;  /* 0x00000000fffff984 */ /* 0x000fe20000000800 */
[----:B------:R-:W-:Y:S01]  /*8cc0*/  @!PT LDS RZ, [RZ] ;  /* 0x00000000fffff984 */ /* 0x000fe20000000800 */
[----:B------:R-:W-:Y:S01]  /*8cd0*/  @!P2 LDGSTS.E.BYPASS.LTC128B.128 [R211+0x9000], desc[UR4][R200.64] ;  /* 0x09000000c8d3afae */ /* 0x000fe2000b981a04 */
[----:B------:R-:W-:Y:S02]  /*8ce0*/  LOP3.LUT R181, R129, 0x3e00, RZ, 0xc0, !PT ;  /* 0x00003e0081b57812 */ /* 0x000fe400078ec0ff */
[----:B------:R-:W-:Y:S01]  /*8cf0*/  LOP3.LUT R54, R54, R133, RZ, 0x3c, !PT ;  /* 0x0000008536367212 */ /* 0x000fe200078e3cff */
[----:B------:R-:W-:Y:S01]  /*8d00*/  @P2 STS.128 [R211+0x9000], RZ ;  /* 0x009000ffd3002388 */ /* 0x000fe20000000c00 */
[----:B------:R-:W-:Y:S01]  /*8d10*/  IMAD.X R13, R4, 0x1, R201, P4 ;  /* 0x00000001040d7824 */ /* 0x000fe200020e06c9 */
[----:B------:R-:W-:Y:S02]  /*8d20*/  IADD3 R10, P4, PT, R5, R12, RZ ;  /* 0x0000000c050a7210 */ /* 0x000fe40007f9e0ff */
[----:B------:R-:W-:Y:S01]  /*8d30*/  @!PT LDS RZ, [RZ] ;  /* 0x00000000fffff984 */ /* 0x000fe20000000800 */
[----:B------:R-:W-:Y:S01]  /*8d40*/  @!PT LDS RZ, [RZ] ;  /* 0x00000000fffff984 */ /* 0x000fe20000000800 */
[----:B------:R-:W-:Y:S01]  /*8d50*/  @!PT LDS RZ, [RZ] ;  /* 0x00000000fffff984 */ /* 0x000fe20000000800 */
[----:B------:R-:W-:Y:S01]  /*8d60*/  @!P1 LDGSTS.E.BYPASS.LTC128B.128 [R211+0xb000], desc[UR4][R200.64+0x40] ;  /* 0x0b000040c8d39fae */ /* 0x000fe2000b981a04 */
[----:B------:R-:W-:-:S02]  /*8d70*/  LOP3.LUT R7, R181, 0x20, R232, 0xf8, !PT ;  /* 0x00000020b5077812 */ /* 0x000fc400078ef8e8 */
[----:B------:R-:W-:Y:S01]  /*8d80*/  IMAD.X R11, R4, 0x1, R13, P4 ;  /* 0x00000001040b7824 */ /* 0x000fe200020e060d */
[----:B------:R-:W-:Y:S01]  /*8d90*/  @P1 STS.128 [R211+0xb000], RZ ;  /* 0x00b000ffd3001388 */ /* 0x000fe20000000c00 */
[----:B------:R-:W-:Y:S02]  /*8da0*/  IADD3 R8, P4, PT, R5, R10, RZ ;  /* 0x0000000a05087210 */ /* 0x000fe40007f9e0ff */
[----:B------:R-:W-:Y:S01]  /*8db0*/  LOP3.LUT R7, R7, 0x100, R232, 0xf8, !PT ;  /* 0x0000010007077812 */ /* 0x000fe200078ef8e8 */
[----:B------:R-:W-:Y:S01]  /*8dc0*/  @!PT LDS RZ, [RZ] ;  /* 0x00000000fffff984 */ /* 0x000fe20000000800 */
[----:B------:R-:W-:Y:S01]  /*8dd0*/  @!PT LDS RZ, [RZ] ;  /* 0x00000000fffff984 */ /* 0x000fe20000000800 */
[----:B------:R-:W-:Y:S01]  /*8de0*/  @!PT LDS RZ, [RZ] ;  /* 0x00000000fffff984 */ /* 0x000fe20000000800 */
[----:B------:R-:W-:Y:S01]  /*8df0*/  @!P0 LDGSTS.E.BYPASS.LTC128B.128 [R211+0xd000], desc[UR4][R200.64+0x80] ;  /* 0x0d000080c8d38fae */ /* 0x000fe2000b981a04 */
[----:B------:R-:W-:Y:S01]  /*8e00*/  LEA R183, R130, R135, 0x18 ;  /* 0x0000008782b77211 */ /* 0x000fe200078ec0ff */
[----:B------:R-:W-:Y:S01]  /*8e10*/  IMAD.X R9, R4, 0x1, R11, P4 ;  /* 0x0000000104097824 */ /* 0x000fe200020e060b */
[----:B------:R-:W-:Y:S01]  /*8e20*/  LOP3.LUT R48, R7, R54, RZ, 0xfc, !PT ;  /* 0x0000003607307212 */ /* 0x000fe200078efcff */
[----:B------:R-:W-:Y:S01]  /*8e30*/  @P0 STS.128 [R211+0xd000], RZ ;  /* 0x00d000ffd3000388 */ /* 0x000fe20000000c00 */
[----:B------:R-:W-:Y:S01]  /*8e40*/  SEL R185, R185, 0xffffffe0, !P6 ;  /* 0xffffffe0b9b97807 */ /* 0x000fe20007000000 */
[----:B------:R-:W-:-:S02]  /*8e50*/  IMAD R55, R128, 0x2, R183 ;  /* 0x0000000280377824 */ /* 0x000fc400078e02b7 */
[----:B------:R-:W-:Y:S01]  /*8e60*/  @!PT LDS RZ, [RZ] ;  /* 0x00000000fffff984 */ /* 0x000fe20000000800 */
[----:B------:R-:W-:Y:S01]  /*8e70*/  @!PT LDS RZ, [RZ] ;  /* 0x00000000fffff984 */ /* 0x000fe20000000800 */
[----:B------:R-:W-:Y:S01]  /*8e80*/  @!PT LDS RZ, [RZ] ;  /* 0x00000000fffff984 */ /* 0x000fe20000000800 */
[----:B------:R-:W-:Y:S01]  /*8e90*/  @!P2 LDGSTS.E.BYPASS.LTC128B.128 [R211+0x9800], desc[UR4][R12.64] ;  /* 0x098000000cd3afae */ /* 0x000fe2000b981a04 */
[----:B------:R-:W-:-:S03]  /*8ea0*/  IMAD R48, R48, 0x2, R183 ;  /* 0x0000000230307824 */ /* 0x000fc600078e02b7 */
[----:B------:R-:W-:Y:S01]  /*8eb0*/  @P2 STS.128 [R211+0x9800], RZ ;  /* 0x009800ffd3002388 */ /* 0x000fe20000000c00 */
[--C-:B------:R-:W-:Y:S02]  /*8ec0*/  IMAD.IADD R235, R48, 0x1, R185.reuse ;  /* 0x0000000130eb7824 */ /* 0x100fe400078e02b9 */
[----:B------:R-:W-:Y:S01]  /*8ed0*/  IMAD.IADD R185, R55, 0x1, R185 ;  /* 0x0000000137b97824 */ /* 0x000fe200078e02b9 */
        /* <DEDUP_REMOVED lines=54> */
[C---:B------:R-:W-:Y:S03]  /*9240*/  HMMA.16816.F32.BF16 R148, R20.reuse, R150, RZ ;  /* 0x000000961494723c */ /* 0x040fe600000418ff */
[----:B------:R-:W2:Y:S04]  /*9250*/  LDSM.16.M88.4 R12, [R185+0x3c00] ;  /* 0x003c0000b90c783b */ /* 0x000ea80000000200 */
[----:B------:R-:W-:Y:S01]  /*9260*/  LDSM.16.M88.4 R204, [R48+0x1000] ;  /* 0x0010000030cc783b */ /* 0x000fe20000000200 */
[C---:B---3--:R-:W-:Y:S03]  /*9270*/  HMMA.16816.F32.BF16 R32, R20.reuse, R28, RZ ;  /* 0x0000001c1420723c */ /* 0x048fe600000418ff */
        /* <DEDUP_REMOVED lines=8> */
[C---:B-----5:R-:W-:Y:S03]  /*9300*/  HMMA.16816.F32.BF16 R24, R16.reuse, R4, R24 ;  /* 0x000000041018723c */ /* 0x060fe60000041818 */
[----:B------:R-:W-:Y:S04]  /*9310*/  LDSM.16.M88.4 R152, [R185+0x6800] ;  /* 0x00680000b998783b */ /* 0x000fe80000000200 */
[----:B------:R-:W-:Y:S01]  /*9320*/  LDSM.16.M88.4 R168, [R185+0x5800] ;  /* 0x00580000b9a8783b */ /* 0x000fe20000000200 */
[----:B------:R-:W-:Y:S03]  /*9330*/  HMMA.16816.F32.BF16 R148, R16, R6, R148 ;  /* 0x000000061094723c */ /* 0x000fe60000041894 */
[----:B------:R-:W3:Y:S04]  /*9340*/  LDSM.16.M88.4 R4, [R185+0x4400] ;  /* 0x00440000b904783b */ /* 0x000ee80000000200 */
[----:B------:R-:W-:Y:S01]  /*9350*/  LDSM.16.M88.4 R164, [R185+0x5c00] ;  /* 0x005c0000b9a4783b */ /* 0x000fe20000000200 */
[----:B------:R-:W-:Y:S03]  /*9360*/  HMMA.16816.F32.BF16 R140, R20, R142, RZ ;  /* 0x0000008e148c723c */ /* 0x000fe600000418ff */
[----:B------:R-:W-:Y:S04]  /*9370*/  LDSM.16.M88.4 R160, [R185+0x6000] ;  /* 0x00600000b9a0783b */ /* 0x000fe80000000200 */
[----:B------:R-:W-:Y:S01]  /*9380*/  LDSM.16.M88.4 R156, [R185+0x6400] ;  /* 0x00640000b99c783b */ /* 0x000fe20000000200 */
[C---:B-1----:R-:W-:Y:S03]  /*9390*/  HMMA.16816.F32.BF16 R32, R16.reuse, R8, R32 ;  /* 0x000000081020723c */ /* 0x042fe60000041820 */
[----:B------:R-:W0:Y:S05]  /*93a0*/  LDGDEPBAR ;  /* 0x00000000000079af */ /* 0x000e2a0000000000 */
[----:B------:R-:W-:Y:S01]  /*93b0*/  HMMA.16816.F32.BF16 R28, R16, R10, R28 ;  /* 0x0000000a101c723c */ /* 0x000fe2000004181c */
[----:B------:R-:W1:Y:S07]  /*93c0*/  LDSM.16.M88.4 R8, [R185+0x4000] ;  /* 0x00400000b908783b */ /* 0x000e6e0000000200 */
[C---:B------:R-:W-:Y:S08]  /*93d0*/  HMMA.16816.F32.BF16 R136, R20.reuse, R132, RZ ;  /* 0x000000841488723c */ /* 0x040ff000000418ff */
[C---:B------:R-:W-:Y:S08]  /*93e0*/  HMMA.16816.F32.BF16 R120, R20.reuse, R64, RZ ;  /* 0x000000401478723c */ /* 0x040ff000000418ff */
[C---:B------:R-:W-:Y:S08]  /*93f0*/  HMMA.16816.F32.BF16 R132, R20.reuse, R134, RZ ;  /* 0x000000861484723c */ /* 0x040ff000000418ff */
[----:B------:R-:W-:Y:S08]  /*9400*/  HMMA.16816.F32.BF16 R64, R20, R66, RZ ;  /* 0x000000421440723c */ /* 0x000ff000000418ff */
[C---:B------:R-:W-:Y:S08]  /*9410*/  HMMA.16816.F32.BF16 R144, R16.reuse, R36, R144 ;  /* 0x000000241090723c */ /* 0x040ff00000041890 */
[----:B------:R-:W-:Y:S01]  /*9420*/  HMMA.16816.F32.BF16 R140, R16, R38, R140 ;  /* 0x00000026108c723c */ /* 0x000fe2000004188c */
[----:B------:R-:W4:Y:S07]  /*9430*/  LDSM.16.M88.4 R36, [R185+0x4800] ;  /* 0x00480000b924783b */ /* 0x000f2e0000000200 */
[C---:B------:R-:W-:Y:S08]  /*9440*/  HMMA.16816.F32.BF16 R128, R20.reuse, R124, RZ ;  /* 0x0000007c1480723c */ /* 0x040ff000000418ff */
[C---:B------:R-:W-:Y:S08]  /*9450*/  HMMA.16816.F32.BF16 R124, R20.reuse, R126, RZ ;  /* 0x0000007e147c723c */ /* 0x040ff000000418ff */
[C---:B--2---:R-:W-:Y:S08]  /*9460*/  HMMA.16816.F32.BF16 R60, R20.reuse, R56, RZ ;  /* 0x00000038143c723c */ /* 0x044ff000000418ff */
[C---:B------:R-:W-:Y:S08]  /*9470*/  HMMA.16816.F32.BF16 R56, R20.reuse, R58, RZ ;  /* 0x0000003a1438723c */ /* 0x040ff000000418ff */
[C---:B------:R-:W-:Y:S08]  /*9480*/  HMMA.16816.F32.BF16 R176, R20.reuse, R40, RZ ;  /* 0x0000002814b0723c */ /* 0x040ff000000418ff */
        /* <DEDUP_REMOVED lines=14> */
[C---:B--2---:R-:W-:Y:S08]  /*9570*/  HMMA.16816.F32.BF16 R176, R16.reuse, R40, R176 ;  /* 0x0000002810b0723c */ /* 0x044ff000000418b0 */
[----:B------:R-:W-:Y:S01]  /*9580*/  HMMA.16816.F32.BF16 R20, R16, R42, R20 ;  /* 0x0000002a1014723c */ /* 0x000fe20000041814 */
[----:B------:R-:W2:Y:S04]  /*9590*/  LDSM.16.M88.4 R16, [R55+0x6000] ;  /* 0x006000003710783b */ /* 0x000ea80000000200 */
[----:B------:R-:W-:Y:S03]  /*95a0*/  LDSM.16.M88.4 R40, [R55+0x7400] ;  /* 0x007400003728783b */ /* 0x000fe60000000200 */
[C---:B-----5:R-:W-:Y:S08]  /*95b0*/  HMMA.16816.F32.BF16 R32, R204.reuse, R12, R32 ;  /* 0x0000000ccc20723c */ /* 0x060ff00000041820 */
        /* <DEDUP_REMOVED lines=12> */
[C---:B--2---:R-:W-:Y:S08]  /*9680*/  HMMA.16816.F32.BF16 R128, R204.reuse, R16, R128 ;  /* 0x00000010cc80723c */ /* 0x044ff00000041880 */
[C---:B------:R-:W-:Y:S01]  /*9690*/  HMMA.16816.F32.BF16 R124, R204.reuse, R18, R124 ;  /* 0x00000012cc7c723c */ /* 0x040fe2000004187c */
[----:B------:R-:W-:Y:S07]  /*96a0*/  LDSM.16.M88.4 R16, [R235+0x2000] ;  /* 0x00200000eb10783b */ /* 0x000fee0000000200 */
[C---:B-----5:R-:W-:Y:S08]  /*96b0*/  HMMA.16816.F32.BF16 R120, R204.reuse, R12, R120 ;  /* 0x0000000ccc78723c */ /* 0x060ff00000041878 */
[----:B------:R-:W-:Y:S01]  /*96c0*/  HMMA.16816.F32.BF16 R64, R204, R14, R64 ;  /* 0x0000000ecc40723c */ /* 0x000fe20000041840 */
[----:B------:R-:W2:Y:S07]  /*96d0*/  LDSM.16.M88.4 R12, [R185+0x7000] ;  /* 0x00700000b90c783b */ /* 0x000eae0000000200 */
[C---:B---3--:R-:W-:Y:S08]  /*96e0*/  HMMA.16816.F32.BF16 R32, R172.reuse, R4, R32 ;  /* 0x00000004ac20723c */ /* 0x048ff00000041820 */
[C---:B------:R-:W-:Y:S01]  /*96f0*/  HMMA.16816.F32.BF16 R28, R172.reuse, R6, R28 ;  /* 0x00000006ac1c723c */ /* 0x040fe2000004181c */
[----:B------:R-:W3:Y:S07]  /*9700*/  LDSM.16.M88.4 R4, [R185+0x8c00] ;  /* 0x008c0000b904783b */ /* 0x000eee0000000200 */
[----:B------:R-:W-:Y:S08]  /*9710*/  HMMA.16816.F32.BF16 R20, R172, R222, R20 ;  /* 0x000000deac14723c */ /* 0x000ff00000041814 */
[C---:B-1----:R-:W-:Y:S08]  /*9720*/  HMMA.16816.F32.BF16 R60, R204.reuse, R8, R60 ;  /* 0x00000008cc3c723c */ /* 0x042ff0000004183c */
[----:B------:R-:W-:Y:S01]  /*9730*/  HMMA.16816.F32.BF16 R56, R204, R10, R56 ;  /* 0x0000000acc38723c */ /* 0x000fe20000041838 */
[----:B------:R-:W1:Y:S07]  /*9740*/  LDSM.16.M88.4 R8, [R185+0x7400] ;  /* 0x00740000b908783b */ /* 0x000e6e0000000200 */
[----:B------:R-:W-:Y:S08]  /*9750*/  HMMA.16816.F32.BF16 R24, R172, R224, R24 ;  /* 0x000000e0ac18723c */ /* 0x000ff00000041818 */
[C---:B------:R-:W-:Y:S08]  /*9760*/  HMMA.16816.F32.BF16 R32, R48.reuse, R44, R32 ;  /* 0x0000002c3020723c */ /* 0x040ff00000041820 */
[----:B----4-:R-:W-:Y:S08]  /*9770*/  HMMA.16816.F32.BF16 R20, R48, R38, R20 ;  /* 0x000000263014723c */ /* 0x010ff00000041814 */
[----:B------:R-:W-:Y:S08]  /*9780*/  HMMA.16816.F32.BF16 R176, R204, R228, R176 ;  /* 0x000000e4ccb0723c */ /* 0x000ff000000418b0 */
[----:B------:R-:W-:Y:S08]  /*9790*/  HMMA.16816.F32.BF16 R148, R172, R226, R148 ;  /* 0x000000e2ac94723c */ /* 0x000ff00000041894 */
[C---:B------:R-:W-:Y:S08]  /*97a0*/  HMMA.16816.F32.BF16 R24, R48.reuse, R40, R24 ;  /* 0x000000283018723c */ /* 0x040ff00000041818 */
[----:B------:R-:W-:Y:S08]  /*97b0*/  HMMA.16816.F32.BF16 R28, R48, R46, R28 ;  /* 0x0000002e301c723c */ /* 0x000ff0000004181c */
[----:B--2---:R-:W-:Y:S01]  /*97c0*/  HMMA.16816.F32.BF16 R32, R16, R12, R32 ;  /* 0x0000000c1020723c */ /* 0x004fe20000041820 */
[----:B------:R-:W-:-:S05]  /*97d0*/  IMAD.IADD R13, R116, 0x1, R233 ;  /* 0x00000001740d7824 */ /* 0x000fca00078e02e9 */
[C-C-:B------:R-:W-:Y:S02]  /*97e0*/  IADD3 R240, PT, PT, R234.reuse, 0x7, -R13.reuse ;  /* 0x00000007eaf07810 */ /* 0x140fe40007ffe80d */
[----:B---3--:R-:W-:Y:S01]  /*97f0*/  HMMA.16816.F32.BF16 R20, R16, R6, R20 ;  /* 0x000000061014723c */ /* 0x008fe20000041814 */
[C-C-:B------:R-:W-:Y:S02]  /*9800*/  IADD3 R39, PT, PT, R234.reuse, 0x7f, -R13.reuse ;  /* 0x0000007fea277810 */ /* 0x140fe40007ffe80d */
[----:B------:R-:W-:Y:S02]  /*9810*/  IABS R240, R240 ;  /* 0x000000f000f07213 */ /* 0x000fe40000000000 */
[C-C-:B------:R-:W-:Y:S02]  /*9820*/  IADD3 R7, PT, PT, R234.reuse, 0x78, -R13.reuse ;  /* 0x00000078ea077810 */ /* 0x140fe40007ffe80d */
[C-C-:B------:R-:W-:Y:S01]  /*9830*/  IADD3 R12, PT, PT, R234.reuse, 0x77, -R13.reuse ;  /* 0x00000077ea0c7810 */ /* 0x140fe20007ffe80d */
[----:B------:R-:W-:Y:S01]  /*9840*/  HMMA.16816.F32.BF16 R60, R172, R152, R60 ;  /* 0x00000098ac3c723c */ /* 0x000fe2000004183c */
[C---:B------:R-:W-:Y:S01]  /*9850*/  VIADD R152, R234.reuse, 0x8 ;  /* 0x00000008ea987836 */ /* 0x040fe20000000000 */
[----:B------:R-:W-:-:S02]  /*9860*/  IADD3 R153, PT, PT, R234, 0x80, -R13 ;  /* 0x00000080ea997810 */ /* 0x000fc40007ffe80d */
[C-C-:B------:R-:W-:Y:S02]  /*9870*/  IADD3 R45, PT, PT, R234.reuse, 0x6f, -R13.reuse ;  /* 0x0000006fea2d7810 */ /* 0x140fe40007ffe80d */
[C-C-:B------:R-:W-:Y:S02]  /*9880*/  IADD3 R235, PT, PT, R234.reuse, 0x58, -R13.reuse ;  /* 0x00000058eaeb7810 */ /* 0x140fe40007ffe80d */
[C---:B------:R-:W-:Y:S01]  /*9890*/  HMMA.16816.F32.BF16 R144, R172.reuse, R168, R144 ;  /* 0x000000a8ac90723c */ /* 0x040fe20000041890 */
[C-C-:B------:R-:W-:Y:S02]  /*98a0*/  IADD3 R231, PT, PT, R234.reuse, 0x57, -R13.reuse ;  /* 0x00000057eae77810 */ /* 0x140fe40007ffe80d */
[C-C-:B------:R-:W-:Y:S02]  /*98b0*/  IADD3 R229, PT, PT, R234.reuse, 0x50, -R13.reuse ;  /* 0x00000050eae57810 */ /* 0x140fe40007ffe80d */
[C-C-:B------:R-:W-:Y:S02]  /*98c0*/  IADD3 R227, PT, PT, R234.reuse, 0x4f, -R13.reuse ;  /* 0x0000004feae37810 */ /* 0x140fe40007ffe80d */
[C-C-:B------:R-:W-:Y:S01]  /*98d0*/  IADD3 R225, PT, PT, R234.reuse, 0x48, -R13.reuse ;  /* 0x00000048eae17810 */ /* 0x140fe20007ffe80d */
[----:B------:R-:W-:Y:S01]  /*98e0*/  HMMA.16816.F32.BF16 R140, R172, R170, R140 ;  /* 0x000000aaac8c723c */ /* 0x000fe2000004188c */
[----:B------:R-:W-:-:S02]  /*98f0*/  IADD3 R223, PT, PT, R234, 0x47, -R13 ;  /* 0x00000047eadf7810 */ /* 0x000fc40007ffe80d */
[C-C-:B------:R-:W-:Y:S02]  /*9900*/  IADD3 R205, PT, PT, R234.reuse, 0x37, -R13.reuse ;  /* 0x00000037eacd7810 */ /* 0x140fe40007ffe80d */
[C-C-:B------:R-:W-:Y:S02]  /*9910*/  IADD3 R47, PT, PT, R234.reuse, 0x17, -R13.reuse ;  /* 0x00000017ea2f7810 */ /* 0x140fe40007ffe80d */
[C-C-:B------:R-:W-:Y:S01]  /*9920*/  IADD3 R44, PT, PT, R234.reuse, 0x10, -R13.reuse ;  /* 0x00000010ea2c7810 */ /* 0x140fe20007ffe80d */
[----:B------:R-:W-:Y:S01]  /*9930*/  HMMA.16816.F32.BF16 R136, R172, R164, R136 ;  /* 0x000000a4ac88723c */ /* 0x000fe20000041888 */
[C-C-:B------:R-:W-:Y:S02]  /*9940*/  IADD3 R164, PT, PT, R234.reuse, 0x5f, -R13.reuse ;  /* 0x0000005feaa47810 */ /* 0x140fe40007ffe80d */
[C-C-:B------:R-:W-:Y:S02]  /*9950*/  IADD3 R165, PT, PT, R234.reuse, 0x1f, -R13.reuse ;  /* 0x0000001feaa57810 */ /* 0x140fe40007ffe80d */
[----:B------:R-:W-:-:S02]  /*9960*/  IADD3 R38, PT, PT, R234, 0x8, -R13 ;  /* 0x00000008ea267810 */ /* 0x000fc40007ffe80d */
[--C-:B------:R-:W-:Y:S01]  /*9970*/  IADD3 R41, PT, PT, R152, 0x80, -R13.reuse ;  /* 0x0000008098297810 */ /* 0x100fe20007ffe80d */
[C---:B------:R-:W-:Y:S01]  /*9980*/  HMMA.16816.F32.BF16 R132, R172.reuse, R166, R132 ;  /* 0x000000a6ac84723c */ /* 0x040fe20000041884 */
[--C-:B------:R-:W-:Y:S02]  /*9990*/  IADD3 R166, PT, PT, R234, 0x18, -R13.reuse ;  /* 0x00000018eaa67810 */ /* 0x100fe40007ffe80d */
[C-C-:B------:R-:W-:Y:S02]  /*99a0*/  IADD3 R239, PT, PT, R152.reuse, 0x68, -R13.reuse ;  /* 0x0000006898ef7810 */ /* 0x140fe40007ffe80d */
[C-C-:B------:R-:W-:Y:S02]  /*99b0*/  IADD3 R238, PT, PT, R152.reuse, 0x67, -R13.reuse ;  /* 0x0000006798ee7810 */ /* 0x140fe40007ffe80d */
[--C-:B------:R-:W-:Y:S01]  /*99c0*/  IADD3 R237, PT, PT, R152, 0x60, -R13.reuse ;  /* 0x0000006098ed7810 */ /* 0x100fe20007ffe80d */
[----:B------:R-:W-:Y:S01]  /*99d0*/  HMMA.16816.F32.BF16 R128, R172, R160, R128 ;  /* 0x000000a0ac80723c */ /* 0x000fe20000041880 */
[----:B------:R-:W-:-:S02]  /*99e0*/  IADD3 R160, PT, PT, R234, 0x67, -R13 ;  /* 0x00000067eaa07810 */ /* 0x000fc40007ffe80d */
[--C-:B------:R-:W-:Y:S02]  /*99f0*/  IADD3 R161, PT, PT, R234, 0x27, -R13.reuse ;  /* 0x00000027eaa17810 */ /* 0x100fe40007ffe80d */
[C-C-:B------:R-:W-:Y:S02]  /*9a00*/  IADD3 R236, PT, PT, R152.reuse, 0x5f, -R13.reuse ;  /* 0x0000005f98ec7810 */ /* 0x140fe40007ffe80d */
[--C-:B------:R-:W-:Y:S01]  /*9a10*/  IADD3 R230, PT, PT, R152, 0x57, -R13.reuse ;  /* 0x0000005798e67810 */ /* 0x100fe20007ffe80d */
[----:B------:R-:W-:Y:S01]  /*9a20*/  HMMA.16816.F32.BF16 R124, R172, R162, R124 ;  /* 0x000000a2ac7c723c */ /* 0x000fe2000004187c */
[C-C-:B------:R-:W-:Y:S02]  /*9a30*/  IADD3 R162, PT, PT, R234.reuse, 0x60, -R13.reuse ;  /* 0x00000060eaa27810 */ /* 0x140fe40007ffe80d */
[--C-:B------:R-:W-:Y:S02]  /*9a40*/  IADD3 R163, PT, PT, R234, 0x20, -R13.reuse ;  /* 0x00000020eaa37810 */ /* 0x100fe40007ffe80d */
        /* <DEDUP_REMOVED lines=9> */
[C-C-:B------:R-:W-:Y:S02]  /*9ae0*/  IADD3 R158, PT, PT, R152.reuse, 0x77, -R13.reuse ;  /* 0x00000077989e7810 */ /* 0x140fe40007ffe80d */
[C-C-:B------:R-:W-:Y:S02]  /*9af0*/  IADD3 R207, PT, PT, R152.reuse, 0x3f, -R13.reuse ;  /* 0x0000003f98cf7810 */ /* 0x140fe40007ffe80d */
[--C-:B------:R-:W-:Y:S01]  /*9b00*/  IADD3 R206, PT, PT, R152, 0x38, -R13.reuse ;  /* 0x0000003898ce7810 */ /* 0x100fe20007ffe80d */
[----:B------:R-:W-:Y:S01]  /*9b10*/  HMMA.16816.F32.BF16 R56, R172, R154, R56 ;  /* 0x0000009aac38723c */ /* 0x000fe20000041838 */
[--C-:B------:R-:W-:Y:S02]  /*9b20*/  IADD3 R154, PT, PT, R234, 0x70, -R13.reuse ;  /* 0x00000070ea9a7810 */ /* 0x100fe40007ffe80d */
[C-C-:B------:R-:W-:Y:S02]  /*9b30*/  IADD3 R204, PT, PT, R152.reuse, 0x37, -R13.reuse ;  /* 0x0000003798cc7810 */ /* 0x140fe40007ffe80d */
[----:B------:R-:W-:-:S02]  /*9b40*/  IADD3 R167, PT, PT, R152, 0x2f, -R13 ;  /* 0x0000002f98a77810 */ /* 0x000fc40007ffe80d */
[--C-:B------:R-:W-:Y:S01]  /*9b50*/  IADD3 R169, PT, PT, R152, 0x28, -R13.reuse ;  /* 0x0000002898a97810 */ /* 0x100fe20007ffe80d */
[----:B------:R-:W-:Y:S01]  /*9b60*/  HMMA.16816.F32.BF16 R176, R172, R220, R176 ;  /* 0x000000dcacb0723c */ /* 0x000fe200000418b0 */
        /* <DEDUP_REMOVED lines=8> */
[--C-:B------:R-:W-:Y:S01]  /*9bf0*/  IADD3 R171, PT, PT, R152, 0x27, -R13.reuse ;  /* 0x0000002798ab7810 */ /* 0x100fe20007ffe80d */
[----:B-1----:R-:W-:Y:S01]  /*9c00*/  HMMA.16816.F32.BF16 R24, R16, R8, R24 ;  /* 0x000000081018723c */ /* 0x002fe20000041818 */
[--C-:B------:R-:W-:Y:S02]  /*9c10*/  IADD3 R8, PT, PT, R234, 0x68, -R13.reuse ;  /* 0x00000068ea087810 */ /* 0x100fe40007ffe80d */
[C-C-:B------:R-:W-:Y:S02]  /*9c20*/  IADD3 R9, PT, PT, R152.reuse, 0x6f, -R13.reuse ;  /* 0x0000006f98097810 */ /* 0x140fe40007ffe80d */
[----:B------:R-:W-:-:S02]  /*9c30*/  IADD3 R234, PT, PT, R152, 0x58, -R13 ;  /* 0x0000005898ea7810 */ /* 0x000fc40007ffe80d */
[C-C-:B------:R-:W-:Y:S01]  /*9c40*/  IADD3 R170, PT, PT, R152.reuse, 0x20, -R13.reuse ;  /* 0x0000002098aa7810 */ /* 0x140fe20007ffe80d */
        /* <DEDUP_REMOVED lines=11> */
[----:B------:R-:W-:Y:S02]  /*9d00*/  IADD3 R13, PT, PT, R152, 0x7, -R13 ;  /* 0x00000007980d7810 */ /* 0x000fe40007ffe80d */
[----:B------:R-:W-:Y:S02]  /*9d10*/  I2FP.F32.S32 R240, R240 ;  /* 0x000000f000f07245 */ /* 0x000fe40000201400 */
[----:B------:R-:W-:Y:S01]  /*9d20*/  IABS R152, R153 ;  /* 0x0000009900987213 */ /* 0x000fe20000000000 */
[----:B------:R-:W-:Y:S01]  /*9d30*/  VIADD R153, R116, 0xfffffff9 ;  /* 0xfffffff974997836 */ /* 0x000fe20000000000 */
[----:B------:R-:W-:Y:S01]  /*9d40*/  IABS R13, R13 ;  /* 0x0000000d000d7213 */ /* 0x000fe20000000000 */
[----:B------:R-:W-:Y:S01]  /*9d50*/  FFMA.FTZ R21, -R208, R240, R21 ;  /* 0x000000f0d0157223 */ /* 0x000fe20000010115 */
[----:B------:R-:W-:-:S02]  /*9d60*/  I2FP.F32.S32 R241, R152 ;  /* 0x0000009800f17245 */ /* 0x000fc40000201400 */
[C---:B------:R-:W-:Y:S02]  /*9d70*/  ISETP.GE.AND P4, PT, R153.reuse, R195, PT ;  /* 0x000000c39900720c */ /* 0x040fe40003f86270 */
[----:B------:R-:W-:Y:S01]  /*9d80*/  I2FP.F32.S32 R240, R13 ;  /* 0x0000000d00f07245 */ /* 0x000fe20000201400 */
[----:B------:R-:W-:Y:S01]  /*9d90*/  VIADD R13, R116, 0xffffff80 ;  /* 0xffffff80740d7836 */ /* 0x000fe20000000000 */
[----:B------:R-:W-:Y:S01]  /*9da0*/  ISETP.GE.AND P5, PT, R153, R194, PT ;  /* 0x000000c29900720c */ /* 0x000fe20003fa6270 */
[C---:B------:R-:W-:Y:S01]  /*9db0*/  FFMA.FTZ R32, -R208.reuse, R241, R32 ;  /* 0x000000f1d0207223 */ /* 0x040fe20000010120 */
[----:B------:R-:W-:Y:S01]  /*9dc0*/  FSEL R21, R21, -INF , P4 ;  /* 0xff80000015157808 */ /* 0x000fe20002000000 */
[----:B------:R-:W-:Y:S01]  /*9dd0*/  FFMA.FTZ R23, -R208, R240, R23 ;  /* 0x000000f0d0177223 */ /* 0x000fe20000010117 */
[----:B------:R-:W-:Y:S01]  /*9de0*/  ISETP.GE.AND P4, PT, R153, R192, PT ;  /* 0x000000c09900720c */ /* 0x000fe20003f86270 */
[----:B------:R-:W-:Y:S01]  /*9df0*/  HMMA.16816.F32.BF16 R176, R16, R4, R176 ;  /* 0x0000000410b0723c */ /* 0x000fe200000418b0 */
[----:B------:R-:W-:-:S02]  /*9e00*/  FSEL R152, R21, -INF , !P5 ;  /* 0xff80000015987808 */ /* 0x000fc40006800000 */
[----:B------:R-:W-:Y:S02]  /*9e10*/  ISETP.GE.AND P5, PT, R153, R193, PT ;  /* 0x000000c19900720c */ /* 0x000fe40003fa6270 */
[----:B------:R-:W-:Y:S02]  /*9e20*/  IABS R41, R41 ;  /* 0x0000002900297213 */ /* 0x000fe40000000000 */
[----:B------:R-:W-:Y:S02]  /*9e30*/  FSEL R23, R23, -INF , P5 ;  /* 0xff80000017177808 */ /* 0x000fe40002800000 */
[----:B------:R-:W-:Y:S02]  /*9e40*/  ISETP.GE.AND P5, PT, R13, R195, PT ;  /* 0x000000c30d00720c */ /* 0x000fe40003fa6270 */
[----:B------:R-:W-:Y:S02]  /*9e50*/  IABS R39, R39 ;  /* 0x0000002700277213 */ /* 0x000fe40000000000 */
[----:B------:R-:W-:-:S02]  /*9e60*/  FSEL R153, R23, -INF , !P4 ;  /* 0xff80000017997808 */ /* 0x000fc40006000000 */
[C---:B------:R-:W-:Y:S02]  /*9e70*/  ISETP.GE.AND P4, PT, R13.reuse, R194, PT ;  /* 0x000000c20d00720c */ /* 0x040fe40003f86270 */
[----:B------:R-:W-:Y:S02]  /*9e80*/  FSEL R32, R32, -INF , P5 ;  /* 0xff80000020207808 */ /* 0x000fe40002800000 */
[----:B------:R-:W-:Y:S02]  /*9e90*/  I2FP.F32.S32 R41, R41 ;  /* 0x0000002900297245 */ /* 0x000fe40000201400 */
[----:B------:R-:W-:Y:S02]  /*9ea0*/  I2FP.F32.S32 R240, R39 ;  /* 0x0000002700f07245 */ /* 0x000fe40000201400 */
[----:B------:R-:W-:Y:S01]  /*9eb0*/  FSEL R39, R32, -INF , !P4 ;  /* 0xff80000020277808 */ /* 0x000fe20006000000 */
[C---:B------:R-:W-:Y:S01]  /*9ec0*/  FFMA.FTZ R34, -R208.reuse, R41, R34 ;  /* 0x00000029d0227223 */ /* 0x040fe20000010122 */
[C---:B------:R-:W-:Y:S01]  /*9ed0*/  ISETP.GE.AND P5, PT, R13.reuse, R192, PT ;  /* 0x000000c00d00720c */ /* 0x040fe20003fa6270 */
[----:B------:R-:W-:Y:S01]  /*9ee0*/  FFMA.FTZ R240, -R208, R240, R33 ;  /* 0x000000f0d0f07223 */ /* 0x000fe20000010121 */
[----:B------:R-:W-:Y:S01]  /*9ef0*/  ISETP.GE.AND P4, PT, R13, R193, PT ;  /* 0x000000c10d00720c */ /* 0x000fe20003f86270 */
[----:B------:R-:W-:Y:S01]  /*9f00*/  VIADD R13, R116, 0xffffff81 ;  /* 0xffffff81740d7836 */ /* 0x000fe20000000000 */
[----:B------:R-:W-:-:S02]  /*9f10*/  IABS R15, R15 ;  /* 0x0000000f000f7213 */ /* 0x000fc40000000000 */
[----:B------:R-:W-:Y:S02]  /*9f20*/  FSEL R33, R34, -INF , P4 ;  /* 0xff80000022217808 */ /* 0x000fe40002000000 */
[----:B------:R-:W-:Y:S02]  /*9f30*/  ISETP.GE.AND P4, PT, R13, R195, PT ;  /* 0x000000c30d00720c */ /* 0x000fe40003f86270 */
[----:B------:R-:W-:Y:S02]  /*9f40*/  IABS R7, R7 ;  /* 0x0000000700077213 */ /* 0x000fe40000000000 */
[----:B------:R-:W-:Y:S02]  /*9f50*/  IABS R14, R14 ;  /* 0x0000000e000e7213 */ /* 0x000fe40000000000 */
[----:B------:R-:W-:Y:S02]  /*9f60*/  FSEL R33, R33, -INF , !P5 ;  /* 0xff80000021217808 */ /* 0x000fe40006800000 */
[----:B------:R-:W-:-:S02]  /*9f70*/  I2FP.F32.S32 R15, R15 ;  /* 0x0000000f000f7245 */ /* 0x000fc40000201400 */
[C---:B------:R-:W-:Y:S02]  /*9f80*/  ISETP.GE.AND P5, PT, R13.reuse, R194, PT ;  /* 0x000000c20d00720c */ /* 0x040fe40003fa6270 */
[----:B------:R-:W-:Y:S01]  /*9f90*/  FSEL R240, R240, -INF , P4 ;  /* 0xff800000f0f07808 */ /* 0x000fe20002000000 */
[----:B------:R-:W-:Y:S01]  /*9fa0*/  FFMA.FTZ R15, -R208, R15, R35 ;  /* 0x0000000fd00f7223 */ /* 0x000fe20000010123 */
        /* <DEDUP_REMOVED lines=10> */
[----:B------:R-:W1:Y:S01]  /*a050*/  LDSM.16.M88.4 R12, [R55+0x7800] ;  /* 0x00780000370c783b */ /* 0x000e620000000200 */
[C---:B------:R-:W-:Y:S02]  /*a060*/  ISETP.GE.AND P5, PT, R28.reuse, R195, PT ;  /* 0x000000c31c00720c */ /* 0x040fe40003fa6270 */
[----:B------:R-:W-:Y:S02]  /*a070*/  FSEL R41, R41, -INF , !P4 ;  /* 0xff80000029297808 */ /* 0x000fe40006000000 */
[----:B------:R-:W-:Y:S02]  /*a080*/  ISETP.GE.AND P4, PT, R28, R194, PT ;  /* 0x000000c21c00720c */ /* 0x000fe40003f86270 */
[----:B------:R-:W-:Y:S02]  /*a090*/  FSEL R32, R21, -INF , P5 ;  /* 0xff80000015207808 */ /* 0x000fe40002800000 */
[----:B------:R-:W-:-:S02]  /*a0a0*/  I2FP.F32.S32 R21, R23 ;  /* 0x0000001700157245 */ /* 0x000fc40000201400 */
[----:B------:R-:W-:Y:S02]  /*a0b0*/  FSEL R23, R32, -INF , !P4 ;  /* 0xff80000020177808 */ /* 0x000fe40006000000 */
[----:B------:R-:W-:Y:S01]  /*a0c0*/  ISETP.GE.AND P5, PT, R28, R192, PT ;  /* 0x000000c01c00720c */ /* 0x000fe20003fa6270 */
[----:B------:R-:W-:Y:S01]  /*a0d0*/  FFMA.FTZ R21, -R208, R21, R29 ;  /* 0x00000015d0157223 */ /* 0x000fe2000001011d */
[----:B------:R-:W-:Y:S01]  /*a0e0*/  ISETP.GE.AND P4, PT, R28, R193, PT ;  /* 0x000000c11c00720c */ /* 0x000fe20003f86270 */
[----:B------:R-:W-:Y:S01]  /*a0f0*/  VIADD R28, R116, 0xffffff89 ;  /* 0xffffff89741c7836 */ /* 0x000fe20000000000 */
[----:B------:R-:W-:Y:S02]  /*a100*/  IABS R29, R158 ;  /* 0x0000009e001d7213 */ /* 0x000fe40000000000 */
[----:B------:R-:W-:Y:S02]  /*a110*/  FSEL R30, R30, -INF , P4 ;  /* 0xff8000001e1e7808 */ /* 0x000fe40002000000 */
[----:B------:R-:W-:-:S02]  /*a120*/  ISETP.GE.AND P4, PT, R28, R195, PT ;  /* 0x000000c31c00720c */ /* 0x000fc40003f86270 */
[----:B------:R-:W-:Y:S02]  /*a130*/  FSEL R35, R30, -INF , !P5 ;  /* 0xff8000001e237808 */ /* 0x000fe40006800000 */
[----:B------:R-:W-:Y:S02]  /*a140*/  ISETP.GE.AND P5, PT, R28, R194, PT ;  /* 0x000000c21c00720c */ /* 0x000fe40003fa6270 */
[----:B------:R-:W-:Y:S02]  /*a150*/  FSEL R21, R21, -INF , P4 ;  /* 0xff80000015157808 */ /* 0x000fe40002000000 */
[----:B------:R-:W-:Y:S02]  /*a160*/  I2FP.F32.S32 R29, R29 ;  /* 0x0000001d001d7245 */ /* 0x000fe40000201400 */
[----:B------:R-:W-:Y:S02]  /*a170*/  FSEL R21, R21, -INF , !P5 ;  /* 0xff80000015157808 */ /* 0x000fe40006800000 */
[----:B------:R-:W-:Y:S01]  /*a180*/  IABS R241, R154 ;  /* 0x0000009a00f17213 */ /* 0x000fe20000000000 */
[----:B------:R-:W-:Y:S01]  /*a190*/  FFMA.FTZ R29, -R208, R29, R31 ;  /* 0x0000001dd01d7223 */ /* 0x000fe2000001011f */
[----:B------:R-:W-:-:S02]  /*a1a0*/  ISETP.GE.AND P4, PT, R28, R192, PT ;  /* 0x000000c01c00720c */ /* 0x000fc40003f86270 */
[----:B------:R-:W-:Y:S02]  /*a1b0*/  ISETP.GE.AND P5, PT, R28, R193, PT ;  /* 0x000000c11c00720c */ /* 0x000fe40003fa6270 */
[----:B------:R-:W-:Y:S01]  /*a1c0*/  IABS R28, R156 ;  /* 0x0000009c001c7213 */ /* 0x000fe20000000000 */
[C---:B-1----:R-:W-:Y:S01]  /*a1d0*/  HMMA.16816.F32.BF16 R144, R48.reuse, R12, R144 ;  /* 0x0000000c3090723c */ /* 0x042fe20000041890 */
[----:B------:R-:W-:Y:S01]  /*a1e0*/  I2FP.F32.S32 R241, R241 ;  /* 0x000000f100f17245 */ /* 0x000fe20000201400 */
[----:B------:R-:W-:Y:S01]  /*a1f0*/  VIADD R12, R116, 0xffffff90 ;  /* 0xffffff90740c7836 */ /* 0x000fe20000000000 */
[----:B------:R-:W-:Y:S02]  /*a200*/  I2FP.F32.S32 R13, R28 ;  /* 0x0000001c000d7245 */ /* 0x000fe40000201400 */
[----:B------:R-:W-:Y:S01]  /*a210*/  IABS R45, R45 ;  /* 0x0000002d002d7213 */ /* 0x000fe20000000000 */
[C---:B------:R-:W-:Y:S01]  /*a220*/  FFMA.FTZ R24, -R208.reuse, R241, R24 ;  /* 0x000000f1d0187223 */ /* 0x040fe20000010118 */
[----:B------:R-:W-:Y:S01]  /*a230*/  FSEL R29, R29, -INF , P5 ;  /* 0xff8000001d1d7808 */ /* 0x000fe20002800000 */
[----:B------:R-:W-:Y:S01]  /*a240*/  FFMA.FTZ R26, -R208, R13, R26 ;  /* 0x0000000dd01a7223 */ /* 0x000fe2000001011a */
[C---:B------:R-:W-:Y:S01]  /*a250*/  ISETP.GE.AND P5, PT, R12.reuse, R195, PT ;  /* 0x000000c30c00720c */ /* 0x040fe20003fa6270 */
[----:B------:R-:W-:Y:S01]  /*a260*/  IMAD.MOV.U32 R13, RZ, RZ, R45 ;  /* 0x000000ffff0d7224 */ /* 0x000fe200078e002d */
[----:B------:R-:W-:Y:S01]  /*a270*/  FSEL R45, R29, -INF , !P4 ;  /* 0xff8000001d2d7808 */ /* 0x000fe20006000000 */
[----:B------:R-:W-:Y:S01]  /*a280*/  HMMA.16816.F32.BF16 R140, R48, R14, R140 ;  /* 0x0000000e308c723c */ /* 0x000fe2000004188c */
[----:B------:R-:W-:Y:S01]  /*a290*/  ISETP.GE.AND P4, PT, R12, R194, PT ;  /* 0x000000c20c00720c */ /* 0x000fe20003f86270 */
[----:B------:R-:W1:Y:S01]  /*a2a0*/  LDSM.16.M88.4 R28, [R185+0x7800] ;  /* 0x00780000b91c783b */ /* 0x000e620000000200 */
[----:B------:R-:W-:-:S02]  /*a2b0*/  FSEL R156, R24, -INF , P5 ;  /* 0xff800000189c7808 */ /* 0x000fc40002800000 */
[----:B------:R-:W-:Y:S02]  /*a2c0*/  ISETP.GE.AND P5, PT, R12, R193, PT ;  /* 0x000000c10c00720c */ /* 0x000fe40003fa6270 */
[----:B------:R-:W-:Y:S02]  /*a2d0*/  FSEL R156, R156, -INF , !P4 ;  /* 0xff8000009c9c7808 */ /* 0x000fe40006000000 */
[----:B------:R-:W-:Y:S02]  /*a2e0*/  I2FP.F32.S32 R13, R13 ;  /* 0x0000000d000d7245 */ /* 0x000fe40000201400 */
[----:B------:R-:W-:Y:S01]  /*a2f0*/  ISETP.GE.AND P4, PT, R12, R192, PT ;  /* 0x000000c00c00720c */ /* 0x000fe20003f86270 */
[----:B------:R-:W-:Y:S01]  /*a300*/  VIADD R12, R116, 0xffffff91 ;  /* 0xffffff91740c7836 */ /* 0x000fe20000000000 */
[----:B------:R-:W-:Y:S01]  /*a310*/  FSEL R26, R26, -INF , P5 ;  /* 0xff8000001a1a7808 */ /* 0x000fe20002800000 */
[----:B------:R-:W-:Y:S01]  /*a320*/  FFMA.FTZ R13, -R208, R13, R25 ;  /* 0x0000000dd00d7223 */ /* 0x000fe20000010119 */
[----:B------:R-:W-:-:S02]  /*a330*/  IABS R9, R9 ;  /* 0x0000000900097213 */ /* 0x000fc40000000000 */
[----:B------:R-:W-:Y:S02]  /*a340*/  ISETP.GE.AND P5, PT, R12, R195, PT ;  /* 0x000000c30c00720c */ /* 0x000fe40003fa6270 */
[----:B------:R-:W-:Y:S02]  /*a350*/  IABS R8, R8 ;  /* 0x0000000800087213 */ /* 0x000fe40000000000 */
[----:B------:R-:W-:Y:S02]  /*a360*/  FSEL R154, R13, -INF , P5 ;  /* 0xff8000000d9a7808 */ /* 0x000fe40002800000 */
[----:B------:R-:W-:Y:S01]  /*a370*/  I2FP.F32.S32 R24, R9 ;  /* 0x0000000900187245 */ /* 0x000fe20000201400 */
[----:B------:R-:W-:Y:S01]  /*a380*/  IMAD.MOV.U32 R13, RZ, RZ, R8 ;  /* 0x000000ffff0d7224 */ /* 0x000fe200078e0008 */
[----:B------:R-:W-:Y:S01]  /*a390*/  FSEL R158, R26, -INF , !P4 ;  /* 0xff8000001a9e7808 */ /* 0x000fe20006000000 */
[----:B------:R-:W2:Y:S01]  /*a3a0*/  LDSM.16.M88.4 R8, [R55+0x7c00] ;  /* 0x007c00003708783b */ /* 0x000ea20000000200 */
[----:B------:R-:W-:Y:S01]  /*a3b0*/  ISETP.GE.AND P4, PT, R12, R194, PT ;  /* 0x000000c20c00720c */ /* 0x000fe20003f86270 */
[----:B------:R-:W-:Y:S01]  /*a3c0*/  FFMA.FTZ R27, -R208, R24, R27 ;  /* 0x00000018d01b7223 */ /* 0x000fe2000001011b */
[----:B------:R-:W-:-:S02]  /*a3d0*/  ISETP.GE.AND P5, PT, R12, R192, PT ;  /* 0x000000c00c00720c */ /* 0x000fc40003fa6270 */
[----:B------:R-:W-:Y:S02]  /*a3e0*/  FSEL R154, R154, -INF , !P4 ;  /* 0xff8000009a9a7808 */ /* 0x000fe40006000000 */
[----:B------:R-:W-:Y:S01]  /*a3f0*/  ISETP.GE.AND P4, PT, R12, R193, PT ;  /* 0x000000c10c00720c */ /* 0x000fe20003f86270 */
[----:B------:R-:W-:Y:S01]  /*a400*/  VIADD R12, R116, 0xffffff98 ;  /* 0xffffff98740c7836 */ /* 0x000fe20000000000 */
[----:B------:R-:W-:Y:S02]  /*a410*/  I2FP.F32.S32 R13, R13 ;  /* 0x0000000d000d7245 */ /* 0x000fe40000201400 */
[----:B------:R-:W-:Y:S02]  /*a420*/  FSEL R27, R27, -INF , P4 ;  /* 0xff8000001b1b7808 */ /* 0x000fe40002000000 */
[----:B------:R-:W-:Y:S01]  /*a430*/  IABS R239, R239 ;  /* 0x000000ef00ef7213 */ /* 0x000fe20000000000 */
[----:B------:R-:W-:Y:S01]  /*a440*/  FFMA.FTZ R13, -R208, R13, R148 ;  /* 0x0000000dd00d7223 */ /* 0x000fe20000010194 */
[----:B------:R-:W-:Y:S01]  /*a450*/  ISETP.GE.AND P4, PT, R12, R195, PT ;  /* 0x000000c30c00720c */ /* 0x000fe20003f86270 */
[----:B-1----:R-:W-:Y:S01]  /*a460*/  HMMA.16816.F32.BF16 R144, R16, R28, R144 ;  /* 0x0000001c1090723c */ /* 0x002fe20000041890 */
[----:B------:R-:W-:-:S02]  /*a470*/  IABS R14, R160 ;  /* 0x000000a0000e7213 */ /* 0x000fc40000000000 */
[----:B------:R-:W-:Y:S02]  /*a480*/  FSEL R160, R27, -INF , !P5 ;  /* 0xff8000001ba07808 */ /* 0x000fe40006800000 */
[----:B------:R-:W-:Y:S01]  /*a490*/  I2FP.F32.S32 R239, R239 ;  /* 0x000000ef00ef7245 */ /* 0x000fe20000201400 */
[----:B------:R-:W1:Y:S01]  /*a4a0*/  LDSM.16.M88.4 R24, [R55+0x8000] ;  /* 0x008000003718783b */ /* 0x000e620000000200 */
[----:B------:R-:W-:Y:S01]  /*a4b0*/  ISETP.GE.AND P5, PT, R12, R194, PT ;  /* 0x000000c20c00720c */ /* 0x000fe20003fa6270 */
[----:B------:R-:W-:Y:S01]  /*a4c0*/  HMMA.16816.F32.BF16 R140, R16, R30, R140 ;  /* 0x0000001e108c723c */ /* 0x000fe2000004188c */
[----:B------:R-:W-:Y:S01]  /*a4d0*/  FSEL R148, R13, -INF , P4 ;  /* 0xff8000000d947808 */ /* 0x000fe20002000000 */
[----:B------:R-:W-:Y:S01]  /*a4e0*/  FFMA.FTZ R150, -R208, R239, R150 ;  /* 0x000000efd0967223 */ /* 0x000fe20000010196 */
[----:B------:R-:W-:Y:S02]  /*a4f0*/  ISETP.GE.AND P4, PT, R12, R192, PT ;  /* 0x000000c00c00720c */ /* 0x000fe40003f86270 */
[----:B------:R-:W-:-:S02]  /*a500*/  FSEL R148, R148, -INF , !P5 ;  /* 0xff80000094947808 */ /* 0x000fc40006800000 */
[----:B------:R-:W-:Y:S02]  /*a510*/  I2FP.F32.S32 R13, R14 ;  /* 0x0000000e000d7245 */ /* 0x000fe40000201400 */
[----:B------:R-:W-:Y:S01]  /*a520*/  ISETP.GE.AND P5, PT, R12, R193, PT ;  /* 0x000000c10c00720c */ /* 0x000fe20003fa6270 */
[----:B------:R-:W-:Y:S01]  /*a530*/  VIADD R12, R116, 0xffffff99 ;  /* 0xffffff99740c7836 */ /* 0x000fe20000000000 */
[----:B------:R-:W-:Y:S01]  /*a540*/  IABS R14, R162 ;  /* 0x000000a2000e7213 */ /* 0x000fe20000000000 */
[----:B------:R-:W-:Y:S01]  /*a550*/  FFMA.FTZ R13, -R208, R13, R149 ;  /* 0x0000000dd00d7223 */ /* 0x000fe20000010195 */
[----:B------:R-:W-:Y:S02]  /*a560*/  FSEL R150, R150, -INF , P5 ;  /* 0xff80000096967808 */ /* 0x000fe40002800000 */
[----:B------:R-:W-:Y:S01]  /*a570*/  IABS R238, R238 ;  /* 0x000000ee00ee7213 */ /* 0x000fe20000000000 */
[----:B------:R-:W-:Y:S01]  /*a580*/  IMAD.MOV.U32 R15, RZ, RZ, R14 ;  /* 0x000000ffff0f7224 */ /* 0x000fe200078e000e */
[----:B------:R-:W-:Y:S01]  /*a590*/  ISETP.GE.AND P5, PT, R12, R195, PT ;  /* 0x000000c30c00720c */ /* 0x000fe20003fa6270 */
[----:B--2---:R-:W-:Y:S01]  /*a5a0*/  HMMA.16816.F32.BF16 R136, R48, R8, R136 ;  /* 0x000000083088723c */ /* 0x004fe20000041888 */
[----:B------:R-:W-:Y:S01]  /*a5b0*/  FSEL R162, R150, -INF , !P4 ;  /* 0xff80000096a27808 */ /* 0x000fe20006000000 */
[----:B------:R-:W-:Y:S01]  /*a5c0*/  VIADD R8, R116, 0xffffffa0 ;  /* 0xffffffa074087836 */ /* 0x000fe20000000000 */
[----:B------:R-:W-:-:S02]  /*a5d0*/  IABS R237, R237 ;  /* 0x000000ed00ed7213 */ /* 0x000fc40000000000 */
[----:B------:R-:W-:Y:S02]  /*a5e0*/  I2FP.F32.S32 R14, R238 ;  /* 0x000000ee000e7245 */ /* 0x000fe40000201400 */
[----:B------:R-:W-:Y:S01]  /*a5f0*/  ISETP.GE.AND P4, PT, R12, R194, PT ;  /* 0x000000c20c00720c */ /* 0x000fe20003f86270 */
[----:B------:R-:W-:Y:S01]  /*a600*/  HMMA.16816.F32.BF16 R132, R48, R10, R132 ;  /* 0x0000000a3084723c */ /* 0x000fe20000041884 */
[----:B------:R-:W-:Y:S01]  /*a610*/  FSEL R150, R13, -INF , P5 ;  /* 0xff8000000d967808 */ /* 0x000fe20002800000 */
[----:B------:R-:W-:Y:S01]  /*a620*/  IMAD.MOV.U32 R13, RZ, RZ, R237 ;  /* 0x000000ffff0d7224 */ /* 0x000fe200078e00ed */
[----:B------:R-:W-:Y:S01]  /*a630*/  I2FP.F32.S32 R15, R15 ;  /* 0x0000000f000f7245 */ /* 0x000fe20000201400 */
[----:B------:R-:W-:Y:S01]  /*a640*/  FFMA.FTZ R14, -R208, R14, R151 ;  /* 0x0000000ed00e7223 */ /* 0x000fe20000010197 */
[----:B------:R-:W-:Y:S02]  /*a650*/  FSEL R150, R150, -INF , !P4 ;  /* 0xff80000096967808 */ /* 0x000fe40006000000 */
[----:B------:R-:W-:Y:S01]  /*a660*/  ISETP.GE.AND P4, PT, R12, R193, PT ;  /* 0x000000c10c00720c */ /* 0x000fe20003f86270 */
[----:B------:R-:W-:Y:S01]  /*a670*/  FFMA.FTZ R15, -R208, R15, R144 ;  /* 0x0000000fd00f7223 */ /* 0x000fe20000010190 */
[----:B------:R-:W-:-:S02]  /*a680*/  IABS R164, R164 ;  /* 0x000000a400a47213 */ /* 0x000fc40000000000 */
[----:B------:R-:W-:Y:S01]  /*a690*/  I2FP.F32.S32 R13, R13 ;  /* 0x0000000d000d7245 */ /* 0x000fe20000201400 */
[C---:B-1----:R-:W-:Y:S01]  /*a6a0*/  HMMA.16816.F32.BF16 R128, R48.reuse, R24, R128 ;  /* 0x000000183080723c */ /* 0x042fe20000041880 */
[----:B------:R-:W-:Y:S01]  /*a6b0*/  FSEL R14, R14, -INF , P4 ;  /* 0xff8000000e0e7808 */ /* 0x000fe20002000000 */
[----:B------:R-:W-:Y:S01]  /*a6c0*/  IMAD.MOV.U32 R9, RZ, RZ, R164 ;  /* 0x000000ffff097224 */ /* 0x000fe200078e00a4 */
[----:B------:R-:W-:Y:S01]  /*a6d0*/  ISETP.GE.AND P5, PT, R12, R192, PT ;  /* 0x000000c00c00720c */ /* 0x000fe20003fa6270 */
[----:B------:R-:W-:Y:S01]  /*a6e0*/  FFMA.FTZ R146, -R208, R13, R146 ;  /* 0x0000000dd0927223 */ /* 0x000fe20000010192 */
[----:B------:R-:W-:Y:S02]  /*a6f0*/  ISETP.GE.AND P4, PT, R8, R195, PT ;  /* 0x000000c30800720c */ /* 0x000fe40003f86270 */
[----:B------:R-:W-:Y:S01]  /*a700*/  FSEL R164, R14, -INF , !P5 ;  /* 0xff8000000ea47808 */ /* 0x000fe20006800000 */
[----:B------:R-:W-:Y:S01]  /*a710*/  HMMA.16816.F32.BF16 R124, R48, R26, R124 ;  /* 0x0000001a307c723c */ /* 0x000fe2000004187c */
[----:B------:R-:W-:-:S02]  /*a720*/  FSEL R247, R15, -INF , P4 ;  /* 0xff8000000ff77808 */ /* 0x000fc40002000000 */
[----:B------:R-:W1:Y:S01]  /*a730*/  LDSM.16.M88.4 R12, [R185+0x7c00] ;  /* 0x007c0000b90c783b */ /* 0x000e620000000200 */
[C---:B------:R-:W-:Y:S02]  /*a740*/  ISETP.GE.AND P5, PT, R8.reuse, R194, PT ;  /* 0x000000c20800720c */ /* 0x040fe40003fa6270 */
[C---:B------:R-:W-:Y:S02]  /*a750*/  ISETP.GE.AND P4, PT, R8.reuse, R193, PT ;  /* 0x000000c10800720c */ /* 0x040fe40003f86270 */
        /* <DEDUP_REMOVED lines=9> */
[----:B------:R-:W-:Y:S02]  /*a7f0*/  FSEL R144, R144, -INF , !P5 ;  /* 0xff80000090907808 */ /* 0x000fe40006800000 */
[----:B------:R-:W-:Y:S01]  /*a800*/  FSEL R249, R9, -INF , P4 ;  /* 0xff80000009f97808 */ /* 0x000fe20002000000 */
[----:B------:R-:W-:Y:S01]  /*a810*/  IMAD.MOV.U32 R9, RZ, RZ, R235 ;  /* 0x000000ffff097224 */ /* 0x000fe200078e00eb */
[----:B------:R-:W-:Y:S02]  /*a820*/  ISETP.GE.AND P5, PT, R8, R194, PT ;  /* 0x000000c20800720c */ /* 0x000fe40003fa6270 */
[----:B------:R-:W-:-:S02]  /*a830*/  I2FP.F32.S32 R28, R236 ;  /* 0x000000ec001c7245 */ /* 0x000fc40000201400 */
[----:B------:R-:W-:Y:S02]  /*a840*/  FSEL R249, R249, -INF , !P5 ;  /* 0xff800000f9f97808 */ /* 0x000fe40006800000 */
[----:B------:R-:W-:Y:S01]  /*a850*/  ISETP.GE.AND P4, PT, R8, R192, PT ;  /* 0x000000c00800720c */ /* 0x000fe20003f86270 */
[----:B------:R-:W-:Y:S01]  /*a860*/  FFMA.FTZ R147, -R208, R28, R147 ;  /* 0x0000001cd0937223 */ /* 0x000fe20000010193 */
        /* <DEDUP_REMOVED lines=8> */
[----:B------:R-:W-:Y:S01]  /*a8f0*/  FSEL R146, R146, -INF , !P4 ;  /* 0xff80000092927808 */ /* 0x000fe20006000000 */
[----:B------:R-:W-:Y:S01]  /*a900*/  VIADD R12, R116, 0xffffffb0 ;  /* 0xffffffb0740c7836 */ /* 0x000fe20000000000 */
[----:B------:R-:W-:-:S02]  /*a910*/  I2FP.F32.S32 R11, R234 ;  /* 0x000000ea000b7245 */ /* 0x000fc40000201400 */
[----:B------:R-:W-:Y:S02]  /*a920*/  ISETP.GE.AND P4, PT, R8, R194, PT ;  /* 0x000000c20800720c */ /* 0x000fe40003f86270 */
[----:B------:R-:W-:Y:S01]  /*a930*/  FSEL R251, R9, -INF , P5 ;  /* 0xff80000009fb7808 */ /* 0x000fe20002800000 */
[----:B------:R-:W-:Y:S01]  /*a940*/  FFMA.FTZ R142, -R208, R11, R142 ;  /* 0x0000000bd08e7223 */ /* 0x000fe2000001018e */
[----:B------:R-:W-:Y:S01]  /*a950*/  IABS R231, R231 ;  /* 0x000000e700e77213 */ /* 0x000fe20000000000 */
[----:B------:R-:W-:Y:S01]  /*a960*/  HMMA.16816.F32.BF16 R132, R16, R14, R132 ;  /* 0x0000000e1084723c */ /* 0x000fe20000041884 */
[----:B------:R-:W-:Y:S02]  /*a970*/  FSEL R251, R251, -INF , !P4 ;  /* 0xff800000fbfb7808 */ /* 0x000fe40006000000 */
[----:B------:R-:W-:Y:S02]  /*a980*/  ISETP.GE.AND P5, PT, R8, R192, PT ;  /* 0x000000c00800720c */ /* 0x000fe40003fa6270 */
[----:B------:R-:W-:-:S02]  /*a990*/  I2FP.F32.S32 R9, R231 ;  /* 0x000000e700097245 */ /* 0x000fc40000201400 */
[----:B------:R-:W-:Y:S01]  /*a9a0*/  ISETP.GE.AND P4, PT, R8, R193, PT ;  /* 0x000000c10800720c */ /* 0x000fe20003f86270 */
[----:B------:R-:W-:Y:S01]  /*a9b0*/  VIADD R8, R116, 0xffffffa9 ;  /* 0xffffffa974087836 */ /* 0x000fe20000000000 */
[----:B------:R-:W-:Y:S01]  /*a9c0*/  IABS R230, R230 ;  /* 0x000000e600e67213 */ /* 0x000fe20000000000 */
[----:B------:R-:W-:Y:S01]  /*a9d0*/  FFMA.FTZ R9, -R208, R9, R141 ;  /* 0x00000009d0097223 */ /* 0x000fe2000001018d */
[----:B------:R-:W-:Y:S02]  /*a9e0*/  FSEL R142, R142, -INF , P4 ;  /* 0xff8000008e8e7808 */ /* 0x000fe40002000000 */
[----:B------:R-:W-:Y:S02]  /*a9f0*/  ISETP.GE.AND P4, PT, R8, R195, PT ;  /* 0x000000c30800720c */ /* 0x000fe40003f86270 */
[----:B------:R-:W-:Y:S02]  /*aa00*/  IABS R228, R228 ;  /* 0x000000e400e47213 */ /* 0x000fe40000000000 */
[----:B------:R-:W-:-:S02]  /*aa10*/  FSEL R142, R142, -INF , !P5 ;  /* 0xff8000008e8e7808 */ /* 0x000fc40006800000 */
[----:B------:R-:W-:Y:S02]  /*aa20*/  I2FP.F32.S32 R10, R230 ;  /* 0x000000e6000a7245 */ /* 0x000fe40000201400 */
[----:B------:R-:W-:Y:S02]  /*aa30*/  IABS R229, R229 ;  /* 0x000000e500e57213 */ /* 0x000fe40000000000 */
[----:B------:R-:W-:Y:S01]  /*aa40*/  ISETP.GE.AND P5, PT, R8, R194, PT ;  /* 0x000000c20800720c */ /* 0x000fe20003fa6270 */
[----:B------:R-:W-:Y:S01]  /*aa50*/  FFMA.FTZ R10, -R208, R10, R143 ;  /* 0x0000000ad00a7223 */ /* 0x000fe2000001018f */
[----:B------:R-:W-:Y:S01]  /*aa60*/  FSEL R140, R9, -INF , P4 ;  /* 0xff800000098c7808 */ /* 0x000fe20002000000 */
[----:B------:R-:W-:Y:S01]  /*aa70*/  IMAD.MOV.U32 R9, RZ, RZ, R228 ;  /* 0x000000ffff097224 */ /* 0x000fe200078e00e4 */
[----:B------:R-:W-:Y:S02]  /*aa80*/  I2FP.F32.S32 R11, R229 ;  /* 0x000000e5000b7245 */ /* 0x000fe40000201400 */
[----:B------:R-:W-:-:S02]  /*aa90*/  FSEL R140, R140, -INF , !P5 ;  /* 0xff8000008c8c7808 */ /* 0x000fc40006800000 */
[----:B------:R-:W-:Y:S01]  /*aaa0*/  ISETP.GE.AND P5, PT, R8, R193, PT ;  /* 0x000000c10800720c */ /* 0x000fe20003fa6270 */
[----:B------:R-:W-:Y:S01]  /*aab0*/  FFMA.FTZ R11, -R208, R11, R136 ;  /* 0x0000000bd00b7223 */ /* 0x000fe20000010188 */
[----:B------:R-:W-:Y:S02]  /*aac0*/  I2FP.F32.S32 R9, R9 ;  /* 0x0000000900097245 */ /* 0x000fe40000201400 */
[----:B------:R-:W-:Y:S02]  /*aad0*/  FSEL R10, R10, -INF , P5 ;  /* 0xff8000000a0a7808 */ /* 0x000fe40002800000 */
[----:B------:R-:W-:Y:S01]  /*aae0*/  ISETP.GE.AND P4, PT, R8, R192, PT ;  /* 0x000000c00800720c */ /* 0x000fe20003f86270 */
[----:B------:R-:W-:Y:S01]  /*aaf0*/  FFMA.FTZ R13, -R208, R9, R138 ;  /* 0x00000009d00d7223 */ /* 0x000fe2000001018a */
[----:B------:R-:W-:Y:S02]  /*ab00*/  ISETP.GE.AND P5, PT, R12, R195, PT ;  /* 0x000000c30c00720c */ /* 0x000fe40003fa6270 */
[----:B------:R-:W-:-:S02]  /*ab10*/  FSEL R138, R10, -INF , !P4 ;  /* 0xff8000000a8a7808 */ /* 0x000fc40006000000 */
[----:B------:R-:W-:Y:S02]  /*ab20*/  FSEL R229, R11, -INF , P5 ;  /* 0xff8000000be57808 */ /* 0x000fe40002800000 */
[C---:B------:R-:W-:Y:S01]  /*ab30*/  ISETP.GE.AND P4, PT, R12.reuse, R194, PT ;  /* 0x000000c20c00720c */ /* 0x040fe20003f86270 */
[----:B------:R-:W1:Y:S01]  /*ab40*/  LDSM.16.M88.4 R8, [R185+0x8000] ;  /* 0x00800000b908783b */ /* 0x000e620000000200 */
[----:B------:R-:W-:Y:S02]  /*ab50*/  IABS R227, R227 ;  /* 0x000000e300e37213 */ /* 0x000fe40000000000 */
[----:B------:R-:W-:Y:S02]  /*ab60*/  FSEL R229, R229, -INF , !P4 ;  /* 0xff800000e5e57808 */ /* 0x000fe40006000000 */
[----:B------:R-:W-:Y:S02]  /*ab70*/  ISETP.GE.AND P5, PT, R12, R193, PT ;  /* 0x000000c10c00720c */ /* 0x000fe40003fa6270 */
[----:B------:R-:W-:-:S02]  /*ab80*/  I2FP.F32.S32 R24, R227 ;  /* 0x000000e300187245 */ /* 0x000fc40000201400 */
[----:B------:R-:W-:Y:S01]  /*ab90*/  ISETP.GE.AND P4, PT, R12, R192, PT ;  /* 0x000000c00c00720c */ /* 0x000fe20003f86270 */
[----:B------:R-:W-:Y:S01]  /*aba0*/  VIADD R12, R116, 0xffffffb1 ;  /* 0xffffffb1740c7836 */ /* 0x000fe20000000000 */
[----:B------:R-:W-:Y:S01]  /*abb0*/  FSEL R13, R13, -INF , P5 ;  /* 0xff8000000d0d7808 */ /* 0x000fe20002800000 */
[----:B------:R-:W-:Y:S01]  /*abc0*/  FFMA.FTZ R24, -R208, R24, R137 ;  /* 0x00000018d0187223 */ /* 0x000fe20000010189 */
[----:B------:R-:W-:Y:S02]  /*abd0*/  IABS R226, R226 ;  /* 0x000000e200e27213 */ /* 0x000fe40000000000 */
[C---:B------:R-:W-:Y:S02]  /*abe0*/  ISETP.GE.AND P5, PT, R12.reuse, R195, PT ;  /* 0x000000c30c00720c */ /* 0x040fe40003fa6270 */
[----:B------:R-:W-:Y:S02]  /*abf0*/  FSEL R239, R13, -INF , !P4 ;  /* 0xff8000000def7808 */ /* 0x000fe40006000000 */
[----:B------:R-:W-:-:S02]  /*ac00*/  ISETP.GE.AND P4, PT, R12, R194, PT ;  /* 0x000000c20c00720c */ /* 0x000fc40003f86270 */
[----:B------:R-:W-:Y:S02]  /*ac10*/  FSEL R231, R24, -INF , P5 ;  /* 0xff80000018e77808 */ /* 0x000fe40002800000 */
[C---:B------:R-:W-:Y:S02]  /*ac20*/  ISETP.GE.AND P5, PT, R12.reuse, R192, PT ;  /* 0x000000c00c00720c */ /* 0x040fe40003fa6270 */
[----:B------:R-:W-:Y:S02]  /*ac30*/  FSEL R231, R231, -INF , !P4 ;  /* 0xff800000e7e77808 */ /* 0x000fe40006000000 */
[----:B------:R-:W-:Y:S02]  /*ac40*/  I2FP.F32.S32 R24, R226 ;  /* 0x000000e200187245 */ /* 0x000fe40000201400 */
[----:B------:R-:W-:Y:S02]  /*ac50*/  ISETP.GE.AND P4, PT, R12, R193, PT ;  /* 0x000000c10c00720c */ /* 0x000fe40003f86270 */
[----:B------:R-:W-:Y:S01]  /*ac60*/  IABS R25, R225 ;  /* 0x000000e100197213 */ /* 0x000fe20000000000 */
[----:B------:R-:W2:Y:S01]  /*ac70*/  LDSM.16.M88.4 R12, [R55+0x8400] ;  /* 0x00840000370c783b */ /* 0x000ea20000000200 */
[----:B------:R-:W-:Y:S01]  /*ac80*/  FFMA.FTZ R139, -R208, R24, R139 ;  /* 0x00000018d08b7223 */ /* 0x000fe2000001018b */
[----:B------:R-:W-:Y:S01]  /*ac90*/  VIADD R24, R116, 0xffffffb8 ;  /* 0xffffffb874187836 */ /* 0x000fe20000000000 */
[----:B------:R-:W-:-:S02]  /*aca0*/  I2FP.F32.S32 R25, R25 ;  /* 0x0000001900197245 */ /* 0x000fc40000201400 */
[----:B------:R-:W-:Y:S02]  /*acb0*/  IABS R224, R224 ;  /* 0x000000e000e07213 */ /* 0x000fe40000000000 */
[----:B------:R-:W-:Y:S01]  /*acc0*/  FSEL R139, R139, -INF , P4 ;  /* 0xff8000008b8b7808 */ /* 0x000fe20002000000 */
[----:B------:R-:W-:Y:S01]  /*acd0*/  FFMA.FTZ R25, -R208, R25, R132 ;  /* 0x00000019d0197223 */ /* 0x000fe20000010184 */
[C---:B------:R-:W-:Y:S01]  /*ace0*/  ISETP.GE.AND P4, PT, R24.reuse, R195, PT ;  /* 0x000000c31800720c */ /* 0x040fe20003f86270 */
[----:B-1----:R-:W-:Y:S01]  /*acf0*/  HMMA.16816.F32.BF16 R128, R16, R8, R128 ;  /* 0x000000081080723c */ /* 0x002fe20000041880 */
[----:B------:R-:W-:Y:S02]  /*ad00*/  FSEL R245, R139, -INF , !P5 ;  /* 0xff8000008bf57808 */ /* 0x000fe40006800000 */
[----:B------:R-:W-:Y:S02]  /*ad10*/  I2FP.F32.S32 R27, R224 ;  /* 0x000000e0001b7245 */ /* 0x000fe40000201400 */
[----:B------:R-:W-:-:S02]  /*ad20*/  ISETP.GE.AND P5, PT, R24, R194, PT ;  /* 0x000000c21800720c */ /* 0x000fc40003fa6270 */
[----:B------:R-:W-:Y:S01]  /*ad30*/  FSEL R235, R25, -INF , P4 ;  /* 0xff80000019eb7808 */ /* 0x000fe20002000000 */
[----:B------:R-:W-:Y:S01]  /*ad40*/  FFMA.FTZ R134, -R208, R27, R134 ;  /* 0x0000001bd0867223 */ /* 0x000fe20000010186 */
[----:B------:R-:W-:Y:S01]  /*ad50*/  IABS R223, R223 ;  /* 0x000000df00df7213 */ /* 0x000fe20000000000 */
[----:B------:R-:W-:Y:S01]  /*ad60*/  HMMA.16816.F32.BF16 R124, R16, R10, R124 ;  /* 0x0000000a107c723c */ /* 0x000fe2000004187c */
[----:B------:R-:W-:Y:S02]  /*ad70*/  FSEL R235, R235, -INF , !P5 ;  /* 0xff800000ebeb7808 */ /* 0x000fe40006800000 */
[C---:B------:R-:W-:Y:S02]  /*ad80*/  ISETP.GE.AND P4, PT, R24.reuse, R192, PT ;  /* 0x000000c01800720c */ /* 0x040fe40003f86270 */
[----:B------:R-:W-:Y:S02]  /*ad90*/  I2FP.F32.S32 R25, R223 ;  /* 0x000000df00197245 */ /* 0x000fe40000201400 */
[----:B------:R-:W-:Y:S01]  /*ada0*/  ISETP.GE.AND P5, PT, R24, R193, PT ;  /* 0x000000c11800720c */ /* 0x000fe20003fa6270 */
[----:B------:R-:W-:Y:S01]  /*adb0*/  VIADD R24, R116, 0xffffffb9 ;  /* 0xffffffb974187836 */ /* 0x000fe20000000000 */
[----:B------:R-:W-:Y:S01]  /*adc0*/  IABS R222, R222 ;  /* 0x000000de00de7213 */ /* 0x000fe20000000000 */
[----:B------:R-:W-:Y:S01]  /*add0*/  FFMA.FTZ R25, -R208, R25, R133 ;  /* 0x00000019d0197223 */ /* 0x000fe20000010185 */
[----:B------:R-:W-:-:S02]  /*ade0*/  FSEL R134, R134, -INF , P5 ;  /* 0xff80000086867808 */ /* 0x000fc40002800000 */
[----:B------:R-:W-:Y:S02]  /*adf0*/  ISETP.GE.AND P5, PT, R24, R195, PT ;  /* 0x000000c31800720c */ /* 0x000fe40003fa6270 */
[----:B------:R-:W-:Y:S02]  /*ae00*/  FSEL R243, R134, -INF , !P4 ;  /* 0xff80000086f37808 */ /* 0x000fe40006000000 */
[----:B------:R-:W-:Y:S02]  /*ae10*/  I2FP.F32.S32 R9, R222 ;  /* 0x000000de00097245 */ /* 0x000fe40000201400 */
[----:B------:R-:W-:Y:S01]  /*ae20*/  IABS R221, R221 ;  /* 0x000000dd00dd7213 */ /* 0x000fe20000000000 */
[C---:B--2---:R-:W-:Y:S01]  /*ae30*/  HMMA.16816.F32.BF16 R120, R48.reuse, R12, R120 ;  /* 0x0000000c3078723c */ /* 0x044fe20000041878 */
[----:B------:R-:W-:Y:S01]  /*ae40*/  ISETP.GE.AND P4, PT, R24, R194, PT ;  /* 0x000000c21800720c */ /* 0x000fe20003f86270 */
[----:B------:R-:W-:Y:S01]  /*ae50*/  FFMA.FTZ R135, -R208, R9, R135 ;  /* 0x00000009d0877223 */ /* 0x000fe20000010187 */
[----:B------:R-:W-:Y:S01]  /*ae60*/  FSEL R237, R25, -INF , P5 ;  /* 0xff80000019ed7808 */ /* 0x000fe20002800000 */
[C---:B------:R-:W-:Y:S01]  /*ae70*/  VIADD R9, R116.reuse, 0xffffffc0 ;  /* 0xffffffc074097836 */ /* 0x040fe20000000000 */
[----:B------:R-:W-:Y:S01]  /*ae80*/  I2FP.F32.S32 R25, R221 ;  /* 0x000000dd00197245 */ /* 0x000fe20000201400 */
[----:B------:R-:W-:Y:S01]  /*ae90*/  VIADD R12, R116, 0xffffffc1 ;  /* 0xffffffc1740c7836 */ /* 0x000fe20000000000 */
[----:B------:R-:W-:Y:S01]  /*aea0*/  FSEL R237, R237, -INF , !P4 ;  /* 0xff800000eded7808 */ /* 0x000fe20006000000 */
[----:B------:R-:W-:Y:S01]  /*aeb0*/  HMMA.16816.F32.BF16 R64, R48, R14, R64 ;  /* 0x0000000e3040723c */ /* 0x000fe20000041840 */
[----:B------:R-:W-:Y:S01]  /*aec0*/  ISETP.GE.AND P4, PT, R24, R193, PT ;  /* 0x000000c11800720c */ /* 0x000fe20003f86270 */
[----:B------:R-:W-:Y:S01]  /*aed0*/  FFMA.FTZ R25, -R208, R25, R128 ;  /* 0x00000019d0197223 */ /* 0x000fe20000010180 */
[----:B------:R-:W-:-:S02]  /*aee0*/  IABS R8, R220 ;  /* 0x000000dc00087213 */ /* 0x000fc40000000000 */
[----:B------:R-:W-:Y:S02]  /*aef0*/  IABS R173, R173 ;  /* 0x000000ad00ad7213 */ /* 0x000fe40000000000 */
[----:B------:R-:W-:Y:S02]  /*af00*/  FSEL R135, R135, -INF , P4 ;  /* 0xff80000087877808 */ /* 0x000fe40002000000 */
[----:B------:R-:W-:Y:S02]  /*af10*/  ISETP.GE.AND P4, PT, R9, R195, PT ;  /* 0x000000c30900720c */ /* 0x000fe40003f86270 */
[----:B------:R-:W-:Y:S01]  /*af20*/  I2FP.F32.S32 R13, R8 ;  /* 0x00000008000d7245 */ /* 0x000fe20000201400 */
[----:B------:R-:W-:Y:S01]  /*af30*/  IMAD.MOV.U32 R8, RZ, RZ, R173 ;  /* 0x000000ffff087224 */ /* 0x000fe200078e00ad */
[----:B------:R-:W-:Y:S02]  /*af40*/  ISETP.GE.AND P5, PT, R24, R192, PT ;  /* 0x000000c01800720c */ /* 0x000fe40003fa6270 */
[----:B------:R-:W-:Y:S01]  /*af50*/  FSEL R173, R25, -INF , P4 ;  /* 0xff80000019ad7808 */ /* 0x000fe20002000000 */
[----:B------:R-:W-:Y:S01]  /*af60*/  FFMA.FTZ R130, -R208, R13, R130 ;  /* 0x0000000dd0827223 */ /* 0x000fe20000010182 */
[----:B------:R-:W1:Y:S01]  /*af70*/  LDSM.16.M88.4 R24, [R185+0x8400] ;  /* 0x00840000b918783b */ /* 0x000e620000000200 */
[----:B------:R-:W-:-:S02]  /*af80*/  FSEL R241, R135, -INF , !P5 ;  /* 0xff80000087f17808 */ /* 0x000fc40006800000 */
[----:B------:R-:W-:Y:S02]  /*af90*/  ISETP.GE.AND P5, PT, R9, R194, PT ;  /* 0x000000c20900720c */ /* 0x000fe40003fa6270 */
[----:B------:R-:W-:Y:S02]  /*afa0*/  I2FP.F32.S32 R8, R8 ;  /* 0x0000000800087245 */ /* 0x000fe40000201400 */
[----:B------:R-:W-:Y:S02]  /*afb0*/  FSEL R173, R173, -INF , !P5 ;  /* 0xff800000adad7808 */ /* 0x000fe40006800000 */
[C---:B------:R-:W-:Y:S01]  /*afc0*/  ISETP.GE.AND P5, PT, R9.reuse, R193, PT ;  /* 0x000000c10900720c */ /* 0x040fe20003fa6270 */
[----:B------:R-:W-:Y:S01]  /*afd0*/  FFMA.FTZ R8, -R208, R8, R129 ;  /* 0x00000008d0087223 */ /* 0x000fe20000010181 */
[----:B------:R-:W-:Y:S02]  /*afe0*/  ISETP.GE.AND P4, PT, R9, R192, PT ;  /* 0x000000c00900720c */ /* 0x000fe40003f86270 */
[----:B------:R-:W-:-:S02]  /*aff0*/  FSEL R130, R130, -INF , P5 ;  /* 0xff80000082827808 */ /* 0x000fc40002800000 */
[----:B------:R-:W-:Y:S02]  /*b000*/  ISETP.GE.AND P5, PT, R12, R195, PT ;  /* 0x000000c30c00720c */ /* 0x000fe40003fa6270 */
[----:B------:R-:W-:Y:S02]  /*b010*/  IABS R28, R207 ;  /* 0x000000cf001c7213 */ /* 0x000fe40000000000 */
[----:B------:R-:W-:Y:S02]  /*b020*/  IABS R13, R175 ;  /* 0x000000af000d7213 */ /* 0x000fe40000000000 */
[----:B------:R-:W-:Y:S02]  /*b030*/  FSEL R221, R130, -INF , !P4 ;  /* 0xff80000082dd7808 */ /* 0x000fe40006000000 */
[----:B------:R-:W-:Y:S02]  /*b040*/  ISETP.GE.AND P4, PT, R12, R194, PT ;  /* 0x000000c20c00720c */ /* 0x000fe40003f86270 */
[----:B------:R-:W-:-:S02]  /*b050*/  FSEL R175, R8, -INF , P5 ;  /* 0xff80000008af7808 */ /* 0x000fc40002800000 */
[----:B------:R-:W-:Y:S01]  /*b060*/  I2FP.F32.S32 R28, R28 ;  /* 0x0000001c001c7245 */ /* 0x000fe20000201400 */
[----:B------:R-:W2:Y:S01]  /*b070*/  LDSM.16.M88.4 R8, [R55+0x8800] ;  /* 0x008800003708783b */ /* 0x000ea20000000200 */
[----:B------:R-:W-:Y:S02]  /*b080*/  FSEL R175, R175, -INF , !P4 ;  /* 0xff800000afaf7808 */ /* 0x000fe40006000000 */
[----:B------:R-:W-:Y:S01]  /*b090*/  ISETP.GE.AND P5, PT, R12, R192, PT ;  /* 0x000000c00c00720c */ /* 0x000fe20003fa6270 */
[----:B------:R-:W-:Y:S01]  /*b0a0*/  FFMA.FTZ R131, -R208, R28, R131 ;  /* 0x0000001cd0837223 */ /* 0x000fe20000010183 */
[----:B------:R-:W-:Y:S02]  /*b0b0*/  I2FP.F32.S32 R13, R13 ;  /* 0x0000000d000d7245 */ /* 0x000fe40000201400 */
[----:B------:R-:W-:Y:S01]  /*b0c0*/  ISETP.GE.AND P4, PT, R12, R193, PT ;  /* 0x000000c10c00720c */ /* 0x000fe20003f86270 */
[----:B------:R-:W-:Y:S01]  /*b0d0*/  VIADD R12, R116, 0xffffffc8 ;  /* 0xffffffc8740c7836 */ /* 0x000fe20000000000 */
[----:B------:R-:W-:Y:S01]  /*b0e0*/  IABS R205, R205 ;  /* 0x000000cd00cd7213 */ /* 0x000fe20000000000 */
[----:B------:R-:W-:Y:S01]  /*b0f0*/  FFMA.FTZ R13, -R208, R13, R124 ;  /* 0x0000000dd00d7223 */ /* 0x000fe2000001017c */
[----:B------:R-:W-:Y:S01]  /*b100*/  FSEL R131, R131, -INF , P4 ;  /* 0xff80000083837808 */ /* 0x000fe20002000000 */
[----:B-1----:R-:W-:Y:S01]  /*b110*/  HMMA.16816.F32.BF16 R120, R16, R24, R120 ;  /* 0x000000181078723c */ /* 0x002fe20000041878 */
[----:B------:R-:W-:Y:S01]  /*b120*/  ISETP.GE.AND P4, PT, R12, R195, PT ;  /* 0x000000c30c00720c */ /* 0x000fe20003f86270 */
[----:B------:R-:W-:Y:S01]  /*b130*/  VIADD R24, R116, 0xffffffd0 ;  /* 0xffffffd074187836 */ /* 0x000fe20000000000 */
[----:B------:R-:W-:-:S02]  /*b140*/  IABS R206, R206 ;  /* 0x000000ce00ce7213 */ /* 0x000fc40000000000 */
[----:B------:R-:W-:Y:S02]  /*b150*/  FSEL R227, R131, -INF , !P5 ;  /* 0xff80000083e37808 */ /* 0x000fe40006800000 */
[----:B------:R-:W-:Y:S01]  /*b160*/  ISETP.GE.AND P5, PT, R12, R194, PT ;  /* 0x000000c20c00720c */ /* 0x000fe20003fa6270 */
[----:B------:R-:W-:Y:S01]  /*b170*/  HMMA.16816.F32.BF16 R64, R16, R26, R64 ;  /* 0x0000001a1040723c */ /* 0x000fe20000041840 */
[----:B------:R-:W-:Y:S01]  /*b180*/  FSEL R14, R13, -INF , P4 ;  /* 0xff8000000d0e7808 */ /* 0x000fe20002000000 */
[----:B------:R-:W-:Y:S01]  /*b190*/  IMAD.MOV.U32 R13, RZ, RZ, R205 ;  /* 0x000000ffff0d7224 */ /* 0x000fe200078e00cd */
[----:B------:R-:W-:Y:S02]  /*b1a0*/  I2FP.F32.S32 R15, R206 ;  /* 0x000000ce000f7245 */ /* 0x000fe40000201400 */
[----:B------:R-:W-:Y:S02]  /*b1b0*/  FSEL R205, R14, -INF , !P5 ;  /* 0xff8000000ecd7808 */ /* 0x000fe40006800000 */
[----:B------:R-:W-:Y:S01]  /*b1c0*/  ISETP.GE.AND P4, PT, R12, R192, PT ;  /* 0x000000c00c00720c */ /* 0x000fe20003f86270 */
[----:B------:R-:W-:Y:S01]  /*b1d0*/  FFMA.FTZ R126, -R208, R15, R126 ;  /* 0x0000000fd07e7223 */ /* 0x000fe2000001017e */
[----:B------:R-:W-:-:S02]  /*b1e0*/  ISETP.GE.AND P5, PT, R12, R193, PT ;  /* 0x000000c10c00720c */ /* 0x000fc40003fa6270 */
[----:B------:R-:W-:Y:S01]  /*b1f0*/  I2FP.F32.S32 R12, R13 ;  /* 0x0000000d000c7245 */ /* 0x000fe20000201400 */
[----:B------:R-:W-:Y:S01]  /*b200*/  VIADD R13, R116, 0xffffffc9 ;  /* 0xffffffc9740d7836 */ /* 0x000fe20000000000 */
[----:B------:R-:W-:Y:S02]  /*b210*/  IABS R204, R204 ;  /* 0x000000cc00cc7213 */ /* 0x000fe40000000000 */
[----:B------:R-:W-:Y:S01]  /*b220*/  FSEL R126, R126, -INF , P5 ;  /* 0xff8000007e7e7808 */ /* 0x000fe20002800000 */
[----:B------:R-:W-:Y:S01]  /*b230*/  FFMA.FTZ R12, -R208, R12, R125 ;  /* 0x0000000cd00c7223 */ /* 0x000fe2000001017d */
[----:B------:R-:W-:Y:S02]  /*b240*/  ISETP.GE.AND P5, PT, R13, R195, PT ;  /* 0x000000c30d00720c */ /* 0x000fe40003fa6270 */
[----:B------:R-:W-:Y:S01]  /*b250*/  I2FP.F32.S32 R204, R204 ;  /* 0x000000cc00cc7245 */ /* 0x000fe20000201400 */
[----:B--2---:R-:W-:Y:S01]  /*b260*/  HMMA.16816.F32.BF16 R60, R48, R8, R60 ;  /* 0x00000008303c723c */ /* 0x004fe2000004183c */
[----:B------:R-:W-:-:S02]  /*b270*/  FSEL R225, R126, -INF , !P4 ;  /* 0xff8000007ee17808 */ /* 0x000fc40006000000 */
[----:B------:R-:W-:Y:S01]  /*b280*/  IABS R174, R174 ;  /* 0x000000ae00ae7213 */ /* 0x000fe20000000000 */
[----:B------:R-:W-:Y:S01]  /*b290*/  FFMA.FTZ R127, -R208, R204, R127 ;  /* 0x000000ccd07f7223 */ /* 0x000fe2000001017f */
[C---:B------:R-:W-:Y:S02]  /*b2a0*/  ISETP.GE.AND P4, PT, R13.reuse, R194, PT ;  /* 0x000000c20d00720c */ /* 0x040fe40003f86270 */
[----:B------:R-:W-:Y:S01]  /*b2b0*/  FSEL R12, R12, -INF , P5 ;  /* 0xff8000000c0c7808 */ /* 0x000fe20002800000 */
[----:B------:R-:W-:Y:S01]  /*b2c0*/  HMMA.16816.F32.BF16 R56, R48, R10, R56 ;  /* 0x0000000a3038723c */ /* 0x000fe20000041838 */
[----:B------:R-:W-:Y:S02]  /*b2d0*/  I2FP.F32.S32 R15, R174 ;  /* 0x000000ae000f7245 */ /* 0x000fe40000201400 */
[----:B------:R-:W-:Y:S02]  /*b2e0*/  FSEL R207, R12, -INF , !P4 ;  /* 0xff8000000ccf7808 */ /* 0x000fe40006000000 */
[----:B------:R-:W-:Y:S01]  /*b2f0*/  ISETP.GE.AND P4, PT, R13, R193, PT ;  /* 0x000000c10d00720c */ /* 0x000fe20003f86270 */
[----:B------:R-:W-:Y:S01]  /*b300*/  FFMA.FTZ R15, -R208, R15, R120 ;  /* 0x0000000fd00f7223 */ /* 0x000fe20000010178 */
[----:B------:R-:W-:-:S02]  /*b310*/  IABS R8, R157 ;  /* 0x0000009d00087213 */ /* 0x000fc40000000000 */
[----:B------:R-:W-:Y:S02]  /*b320*/  FSEL R127, R127, -INF , P4 ;  /* 0xff8000007f7f7808 */ /* 0x000fe40002000000 */
[----:B------:R-:W-:Y:S02]  /*b330*/  ISETP.GE.AND P4, PT, R24, R195, PT ;  /* 0x000000c31800720c */ /* 0x000fe40003f86270 */
[----:B------:R-:W-:Y:S02]  /*b340*/  ISETP.GE.AND P5, PT, R13, R192, PT ;  /* 0x000000c00d00720c */ /* 0x000fe40003fa6270 */
[----:B------:R-:W-:Y:S02]  /*b350*/  FSEL R157, R15, -INF , P4 ;  /* 0xff8000000f9d7808 */ /* 0x000fe40002000000 */
[----:B------:R-:W-:Y:S01]  /*b360*/  IABS R9, R172 ;  /* 0x000000ac00097213 */ /* 0x000fe20000000000 */
[----:B------:R-:W1:Y:S01]  /*b370*/  LDSM.16.M88.4 R12, [R185+0x8800] ;  /* 0x00880000b90c783b */ /* 0x000e620000000200 */
[----:B------:R-:W-:Y:S01]  /*b380*/  FSEL R223, R127, -INF , !P5 ;  /* 0xff8000007fdf7808 */ /* 0x000fe20006800000 */
[----:B------:R-:W-:-:S04]  /*b390*/  DEPBAR.LE SB0, 0x0 ;  /* 0x000080000000791a */ /* 0x000fc80000000000 */
[----:B------:R-:W-:Y:S02]  /*b3a0*/  I2FP.F32.S32 R9, R9 ;  /* 0x0000000900097245 */ /* 0x000fe40000201400 */
[----:B------:R-:W-:Y:S02]  /*b3b0*/  ISETP.GE.AND P5, PT, R24, R194, PT ;  /* 0x000000c21800720c */ /* 0x000fe40003fa6270 */
[----:B------:R-:W-:Y:S01]  /*b3c0*/  IABS R167, R167 ;  /* 0x000000a700a77213 */ /* 0x000fe20000000000 */
[----:B------:R-:W-:Y:S01]  /*b3d0*/  FFMA.FTZ R122, -R208, R9, R122 ;  /* 0x00000009d07a7223 */ /* 0x000fe2000001017a */
[----:B------:R-:W-:Y:S01]  /*b3e0*/  I2FP.F32.S32 R8, R8 ;  /* 0x0000000800087245 */ /* 0x000fe20000201400 */
[----:B------:R-:W-:Y:S01]  /*b3f0*/  VIADD R9, R116, 0xffffffd1 ;  /* 0xffffffd174097836 */ /* 0x000fe20000000000 */
[----:B------:R-:W-:Y:S02]  /*b400*/  FSEL R157, R157, -INF , !P5 ;  /* 0xff8000009d9d7808 */ /* 0x000fe40006800000 */
[----:B------:R-:W-:Y:S01]  /*b410*/  ISETP.GE.AND P5, PT, R24, R193, PT ;  /* 0x000000c11800720c */ /* 0x000fe20003fa6270 */
[----:B------:R-:W-:Y:S01]  /*b420*/  FFMA.FTZ R8, -R208, R8, R121 ;  /* 0x00000008d0087223 */ /* 0x000fe20000010179 */
[----:B------:R-:W-:Y:S01]  /*b430*/  ISETP.GE.AND P4, PT, R24, R192, PT ;  /* 0x000000c01800720c */ /* 0x000fe20003f86270 */
[----:B------:R-:W-:Y:S01]  /*b440*/  IMAD.MOV.U32 R24, RZ, RZ, R167 ;  /* 0x000000ffff187224 */ /* 0x000fe200078e00a7 */
[----:B------:R-:W-:-:S02]  /*b450*/  FSEL R122, R122, -INF , P5 ;  /* 0xff8000007a7a7808 */ /* 0x000fc40002800000 */
[C---:B------:R-:W-:Y:S02]  /*b460*/  ISETP.GE.AND P5, PT, R9.reuse, R195, PT ;  /* 0x000000c30900720c */ /* 0x040fe40003fa6270 */
[----:B------:R-:W-:Y:S02]  /*b470*/  IABS R159, R159 ;  /* 0x0000009f009f7213 */ /* 0x000fe40000000000 */
[----:B------:R-:W-:Y:S02]  /*b480*/  FSEL R167, R122, -INF , !P4 ;  /* 0xff8000007aa77808 */ /* 0x000fe40006000000 */
[----:B------:R-:W-:Y:S02]  /*b490*/  I2FP.F32.S32 R24, R24 ;  /* 0x0000001800187245 */ /* 0x000fe40000201400 */
[----:B------:R-:W-:Y:S02]  /*b4a0*/  ISETP.GE.AND P4, PT, R9, R194, PT ;  /* 0x000000c20900720c */ /* 0x000fe40003f86270 */
[----:B------:R-:W-:Y:S01]  /*b4b0*/  FSEL R8, R8, -INF , P5 ;  /* 0xff80000008087808 */ /* 0x000fe20002800000 */
[----:B------:R-:W-:Y:S01]  /*b4c0*/  FFMA.FTZ R123, -R208, R24, R123 ;  /* 0x00000018d07b7223 */ /* 0x000fe2000001017b */
[----:B------:R-:W-:-:S02]  /*b4d0*/  I2FP.F32.S32 R25, R159 ;  /* 0x0000009f00197245 */ /* 0x000fc40000201400 */
[----:B------:R-:W-:Y:S01]  /*b4e0*/  FSEL R159, R8, -INF , !P4 ;  /* 0xff800000089f7808 */ /* 0x000fe20006000000 */
[----:B------:R-:W-:Y:S01]  /*b4f0*/  VIADD R8, R116, 0xffffffd8 ;  /* 0xffffffd874087836 */ /* 0x000fe20000000000 */
[----:B------:R-:W-:Y:S01]  /*b500*/  IABS R169, R169 ;  /* 0x000000a900a97213 */ /* 0x000fe20000000000 */
[----:B------:R-:W-:Y:S01]  /*b510*/  FFMA.FTZ R25, -R208, R25, R64 ;  /* 0x00000019d0197223 */ /* 0x000fe20000010140 */
[C---:B------:R-:W-:Y:S01]  /*b520*/  ISETP.GE.AND P4, PT, R9.reuse, R193, PT ;  /* 0x000000c10900720c */ /* 0x040fe20003f86270 */
[----:B-1----:R-:W-:Y:S01]  /*b530*/  HMMA.16816.F32.BF16 R60, R16, R12, R60 ;  /* 0x0000000c103c723c */ /* 0x002fe2000004183c */
[----:B------:R-:W-:Y:S01]  /*b540*/  ISETP.GE.AND P5, PT, R9, R192, PT ;  /* 0x000000c00900720c */ /* 0x000fe20003fa6270 */
[----:B------:R-:W-:Y:S01]  /*b550*/  IMAD.MOV.U32 R9, RZ, RZ, R169 ;  /* 0x000000ffff097224 */ /* 0x000fe200078e00a9 */
[----:B------:R-:W-:Y:S02]  /*b560*/  FSEL R123, R123, -INF , P4 ;  /* 0xff8000007b7b7808 */ /* 0x000fe40002000000 */
[----:B------:R-:W-:-:S02]  /*b570*/  ISETP.GE.AND P4, PT, R8, R195, PT ;  /* 0x000000c30800720c */ /* 0x000fc40003f86270 */
[----:B------:R-:W-:Y:S01]  /*b580*/  IABS R161, R161 ;  /* 0x000000a100a17213 */ /* 0x000fe20000000000 */
[----:B------:R-:W-:Y:S01]  /*b590*/  HMMA.16816.F32.BF16 R56, R16, R14, R56 ;  /* 0x0000000e1038723c */ /* 0x000fe20000041838 */
[----:B------:R-:W-:Y:S01]  /*b5a0*/  FSEL R169, R123, -INF , !P5 ;  /* 0xff8000007ba97808 */ /* 0x000fe20006800000 */
[----:B------:R-:W-:Y:S01]  /*b5b0*/  VIADD R123, R117, 0xfffffffe ;  /* 0xfffffffe757b7836 */ /* 0x000fe20000000000 */
[----:B------:R-:W-:Y:S02]  /*b5c0*/  ISETP.GE.AND P5, PT, R8, R194, PT ;  /* 0x000000c20800720c */ /* 0x000fe40003fa6270 */
[----:B------:R-:W-:Y:S02]  /*b5d0*/  FSEL R25, R25, -INF , P4 ;  /* 0xff80000019197808 */ /* 0x000fe40002000000 */
[----:B------:R-:W-:Y:S02]  /*b5e0*/  I2FP.F32.S32 R9, R9 ;  /* 0x0000000900097245 */ /* 0x000fe40000201400 */
[----:B------:R-:W-:-:S02]  /*b5f0*/  I2FP.F32.S32 R10, R161 ;  /* 0x000000a1000a7245 */ /* 0x000fc40000201400 */
[----:B------:R-:W-:Y:S01]  /*b600*/  FSEL R161, R25, -INF , !P5 ;  /* 0xff80000019a17808 */ /* 0x000fe20006800000 */
[----:B------:R-:W-:Y:S01]  /*b610*/  FFMA.FTZ R66, -R208, R9, R66 ;  /* 0x00000009d0427223 */ /* 0x000fe20000010142 */
[----:B------:R-:W-:Y:S01]  /*b620*/  ISETP.GE.AND P4, PT, R8, R192, PT ;  /* 0x000000c00800720c */ /* 0x000fe20003f86270 */
[----:B------:R-:W-:Y:S01]  /*b630*/  FFMA.FTZ R10, -R208, R10, R65 ;  /* 0x0000000ad00a7223 */ /* 0x000fe20000010141 */
[----:B------:R-:W-:Y:S01]  /*b640*/  ISETP.GE.AND P5, PT, R8, R193, PT ;  /* 0x000000c10800720c */ /* 0x000fe20003fa6270 */
[----:B------:R-:W-:Y:S01]  /*b650*/  VIADD R8, R116, 0xffffffd9 ;  /* 0xffffffd974087836 */ /* 0x000fe20000000000 */
[----:B------:R-:W-:Y:S02]  /*b660*/  IABS R171, R171 ;  /* 0x000000ab00ab7213 */ /* 0x000fe40000000000 */
[----:B------:R-:W-:Y:S02]  /*b670*/  FSEL R66, R66, -INF , P5 ;  /* 0xff80000042427808 */ /* 0x000fe40002800000 */
[----:B------:R-:W-:Y:S01]  /*b680*/  ISETP.GE.AND P5, PT, R8, R195, PT ;  /* 0x000000c30800720c */ /* 0x000fe20003fa6270 */
[----:B------:R-:W-:Y:S01]  /*b690*/  IMAD.MOV.U32 R9, RZ, RZ, R171 ;  /* 0x000000ffff097224 */ /* 0x000fe200078e00ab */
[----:B------:R-:W-:-:S02]  /*b6a0*/  IABS R163, R163 ;  /* 0x000000a300a37213 */ /* 0x000fc40000000000 */
[----:B------:R-:W-:Y:S02]  /*b6b0*/  FSEL R171, R66, -INF , !P4 ;  /* 0xff80000042ab7808 */ /* 0x000fe40006000000 */
[----:B------:R-:W-:Y:S02]  /*b6c0*/  FSEL R11, R10, -INF , P5 ;  /* 0xff8000000a0b7808 */ /* 0x000fe40002800000 */
[----:B------:R-:W-:Y:S02]  /*b6d0*/  ISETP.GE.AND P4, PT, R8, R194, PT ;  /* 0x000000c20800720c */ /* 0x000fe40003f86270 */
[----:B------:R-:W-:Y:S02]  /*b6e0*/  I2FP.F32.S32 R10, R9 ;  /* 0x00000009000a7245 */ /* 0x000fe40000201400 */
[----:B------:R-:W-:Y:S02]  /*b6f0*/  I2FP.F32.S32 R9, R163 ;  /* 0x000000a300097245 */ /* 0x000fe40000201400 */
[----:B------:R-:W-:Y:S01]  /*b700*/  FSEL R163, R11, -INF , !P4 ;  /* 0xff8000000ba37808 */ /* 0x000fe20006000000 */
[----:B------:R-:W-:Y:S01]  /*b710*/  FFMA.FTZ R67, -R208, R10, R67 ;  /* 0x0000000ad0437223 */ /* 0x000fe20000010143 */
[----:B------:R-:W-:Y:S01]  /*b720*/  ISETP.GE.AND P5, PT, R8, R192, PT ;  /* 0x000000c00800720c */ /* 0x000fe20003fa6270 */
[----:B------:R-:W-:Y:S01]  /*b730*/  FFMA.FTZ R9, -R208, R9, R60 ;  /* 0x00000009d0097223 */ /* 0x000fe2000001013c */
[----:B------:R-:W-:Y:S01]  /*b740*/  ISETP.GE.AND P4, PT, R8, R193, PT ;  /* 0x000000c10800720c */ /* 0x000fe20003f86270 */
[----:B------:R-:W-:Y:S01]  /*b750*/  VIADD R8, R116, 0xffffffe0 ;  /* 0xffffffe074087836 */ /* 0x000fe20000000000 */
[----:B------:R-:W-:-:S02]  /*b760*/  IABS R170, R170 ;  /* 0x000000aa00aa7213 */ /* 0x000fc40000000000 */
[----:B------:R-:W-:Y:S02]  /*b770*/  FSEL R67, R67, -INF , P4 ;  /* 0xff80000043437808 */ /* 0x000fe40002000000 */
[C---:B------:R-:W-:Y:S02]  /*b780*/  ISETP.GE.AND P4, PT, R8.reuse, R195, PT ;  /* 0x000000c30800720c */ /* 0x040fe40003f86270 */
[----:B------:R-:W-:Y:S02]  /*b790*/  IABS R10, R165 ;  /* 0x000000a5000a7213 */ /* 0x000fe40000000000 */
[----:B------:R-:W-:Y:S02]  /*b7a0*/  FSEL R165, R67, -INF , !P5 ;  /* 0xff80000043a57808 */ /* 0x000fe40006800000 */
[----:B------:R-:W-:Y:S02]  /*b7b0*/  ISETP.GE.AND P5, PT, R8, R194, PT ;  /* 0x000000c20800720c */ /* 0x000fe40003fa6270 */
[----:B------:R-:W-:-:S02]  /*b7c0*/  FSEL R143, R9, -INF , P4 ;  /* 0xff800000098f7808 */ /* 0x000fc40002000000 */
[----:B------:R-:W-:Y:S02]  /*b7d0*/  I2FP.F32.S32 R9, R170 ;  /* 0x000000aa00097245 */ /* 0x000fe40000201400 */
[----:B------:R-:W-:Y:S02]  /*b7e0*/  FSEL R143, R143, -INF , !P5 ;  /* 0xff8000008f8f7808 */ /* 0x000fe40006800000 */
[----:B------:R-:W-:Y:S01]  /*b7f0*/  ISETP.GE.AND P4, PT, R8, R192, PT ;  /* 0x000000c00800720c */ /* 0x000fe20003f86270 */
[----:B------:R-:W-:Y:S01]  /*b800*/  FFMA.FTZ R62, -R208, R9, R62 ;  /* 0x00000009d03e7223 */ /* 0x000fe2000001013e */
[----:B------:R-:W-:Y:S01]  /*b810*/  ISETP.GE.AND P5, PT, R8, R193, PT ;  /* 0x000000c10800720c */ /* 0x000fe20003fa6270 */
[----:B------:R-:W-:Y:S01]  /*b820*/  VIADD R9, R116, 0xffffffe1 ;  /* 0xffffffe174097836 */ /* 0x000fe20000000000 */
[----:B------:R-:W-:Y:S02]  /*b830*/  I2FP.F32.S32 R8, R10 ;  /* 0x0000000a00087245 */ /* 0x000fe40000201400 */
[----:B------:R-:W-:-:S02]  /*b840*/  IABS R168, R168 ;  /* 0x000000a800a87213 */ /* 0x000fc40000000000 */
[----:B------:R-:W-:Y:S01]  /*b850*/  FSEL R62, R62, -INF , P5 ;  /* 0xff8000003e3e7808 */ /* 0x000fe20002800000 */
[----:B------:R-:W-:Y:S01]  /*b860*/  FFMA.FTZ R8, -R208, R8, R61 ;  /* 0x00000008d0087223 */ /* 0x000fe2000001013d */
        /* <DEDUP_REMOVED lines=8> */
[----:B------:R-:W-:Y:S01]  /*b8f0*/  FSEL R141, R8, -INF , !P4 ;  /* 0xff800000088d7808 */ /* 0x000fe20006000000 */
[----:B------:R-:W-:Y:S01]  /*b900*/  VIADD R8, R116, 0xffffffe8 ;  /* 0xffffffe874087836 */ /* 0x000fe20000000000 */
[C---:B------:R-:W-:Y:S01]  /*b910*/  ISETP.GE.AND P4, PT, R9.reuse, R193, PT ;  /* 0x000000c10900720c */ /* 0x040fe20003f86270 */
[----:B------:R-:W-:Y:S01]  /*b920*/  FFMA.FTZ R11, -R208, R11, R56 ;  /* 0x0000000bd00b7223 */ /* 0x000fe20000010138 */
[----:B------:R-:W-:Y:S02]  /*b930*/  IABS R4, R155 ;  /* 0x0000009b00047213 */ /* 0x000fe40000000000 */
[----:B------:R-:W-:-:S02]  /*b940*/  ISETP.GE.AND P5, PT, R9, R192, PT ;  /* 0x000000c00900720c */ /* 0x000fc40003fa6270 */
[----:B------:R-:W-:Y:S02]  /*b950*/  FSEL R63, R63, -INF , P4 ;  /* 0xff8000003f3f7808 */ /* 0x000fe40002000000 */
[----:B------:R-:W-:Y:S02]  /*b960*/  IABS R47, R47 ;  /* 0x0000002f002f7213 */ /* 0x000fe40000000000 */
[----:B------:R-:W-:Y:S02]  /*b970*/  ISETP.GE.AND P4, PT, R8, R195, PT ;  /* 0x000000c30800720c */ /* 0x000fe40003f86270 */
[----:B------:R-:W-:Y:S02]  /*b980*/  I2FP.F32.S32 R5, R4 ;  /* 0x0000000400057245 */ /* 0x000fe40000201400 */
[----:B------:R-:W-:Y:S02]  /*b990*/  FSEL R155, R63, -INF , !P5 ;  /* 0xff8000003f9b7808 */ /* 0x000fe40006800000 */
[----:B------:R-:W-:Y:S01]  /*b9a0*/  I2FP.F32.S32 R4, R47 ;  /* 0x0000002f00047245 */ /* 0x000fe20000201400 */
[----:B------:R-:W-:Y:S01]  /*b9b0*/  FFMA.FTZ R5, -R208, R5, R58 ;  /* 0x00000005d0057223 */ /* 0x000fe2000001013a */
[----:B------:R-:W-:-:S02]  /*b9c0*/  ISETP.GE.AND P5, PT, R8, R194, PT ;  /* 0x000000c20800720c */ /* 0x000fc40003fa6270 */
[----:B------:R-:W-:Y:S01]  /*b9d0*/  FSEL R11, R11, -INF , P4 ;  /* 0xff8000000b0b7808 */ /* 0x000fe20002000000 */
[----:B------:R-:W-:Y:S01]  /*b9e0*/  FFMA.FTZ R57, -R208, R4, R57 ;  /* 0x00000004d0397223 */ /* 0x000fe20000010139 */
[----:B------:R-:W-:Y:S01]  /*b9f0*/  IABS R46, R46 ;  /* 0x0000002e002e7213 */ /* 0x000fe20000000000 */
[----:B------:R-:W-:Y:S01]  /*ba00*/  VIADD R4, R116, 0xffffffe9 ;  /* 0xffffffe974047836 */ /* 0x000fe20000000000 */
[----:B------:R-:W-:Y:S02]  /*ba10*/  FSEL R147, R11, -INF , !P5 ;  /* 0xff8000000b937808 */ /* 0x000fe40006800000 */
[C---:B------:R-:W-:Y:S02]  /*ba20*/  ISETP.GE.AND P5, PT, R8.reuse, R193, PT ;  /* 0x000000c10800720c */ /* 0x040fe40003fa6270 */
[----:B------:R-:W-:Y:S02]  /*ba30*/  ISETP.GE.AND P4, PT, R8, R192, PT ;  /* 0x000000c00800720c */ /* 0x000fe40003f86270 */
[----:B------:R-:W-:-:S02]  /*ba40*/  I2FP.F32.S32 R46, R46 ;  /* 0x0000002e002e7245 */ /* 0x000fc40000201400 */
[----:B------:R-:W-:Y:S02]  /*ba50*/  FSEL R5, R5, -INF , P5 ;  /* 0xff80000005057808 */ /* 0x000fe40002800000 */
[----:B------:R-:W-:Y:S01]  /*ba60*/  IABS R44, R44 ;  /* 0x0000002c002c7213 */ /* 0x000fe20000000000 */
[----:B------:R-:W-:Y:S01]  /*ba70*/  FFMA.FTZ R46, -R208, R46, R59 ;  /* 0x0000002ed02e7223 */ /* 0x000fe2000001013b */
[----:B------:R-:W-:Y:S01]  /*ba80*/  BAR.SYNC.DEFER_BLOCKING 0x0 ;  /* 0x0000000000007b1d */ /* 0x000fe20000010000 */
[----:B------:R-:W-:Y:S02]  /*ba90*/  ISETP.GE.AND P5, PT, R4, R195, PT ;  /* 0x000000c30400720c */ /* 0x000fe40003fa6270 */
[----:B------:R-:W-:Y:S01]  /*baa0*/  FSEL R149, R5, -INF , !P4 ;  /* 0xff80000005957808 */ /* 0x000fe20006000000 */
[----:B------:R-:W-:Y:S01]  /*bab0*/  VIADD R5, R116, 0xfffffff0 ;  /* 0xfffffff074057836 */ /* 0x000fe20000000000 */
[----:B------:R-:W-:Y:S02]  /*bac0*/  ISETP.GE.AND P4, PT, R4, R194, PT ;  /* 0x000000c20400720c */ /* 0x000fe40003f86270 */
[----:B------:R-:W-:-:S02]  /*bad0*/  FSEL R57, R57, -INF , P5 ;  /* 0xff80000039397808 */ /* 0x000fc40002800000 */
[----:B------:R-:W-:Y:S02]  /*bae0*/  I2FP.F32.S32 R9, R44 ;  /* 0x0000002c00097245 */ /* 0x000fe40000201400 */
[----:B------:R-:W-:Y:S02]  /*baf0*/  ISETP.GE.AND P5, PT, R4, R193, PT ;  /* 0x000000c10400720c */ /* 0x000fe40003fa6270 */
[----:B------:R-:W-:Y:S01]  /*bb00*/  FSEL R145, R57, -INF , !P4 ;  /* 0xff80000039917808 */ /* 0x000fe20006000000 */
[----:B------:R-:W-:Y:S01]  /*bb10*/  FFMA.FTZ R9, -R208, R9, R176 ;  /* 0x00000009d0097223 */ /* 0x000fe200000101b0 */
[----:B------:R-:W-:Y:S01]  /*bb20*/  ISETP.GE.AND P4, PT, R4, R192, PT ;  /* 0x000000c00400720c */ /* 0x000fe20003f86270 */
[----:B------:R-:W-:Y:S01]  /*bb30*/  VIADD R4, R116, 0xfffffff1 ;  /* 0xfffffff174047836 */ /* 0x000fe20000000000 */
[----:B------:R-:W-:Y:S02]  /*bb40*/  FSEL R46, R46, -INF , P5 ;  /* 0xff8000002e2e7808 */ /* 0x000fe40002800000 */
[----:B------:R-:W-:-:S02]  /*bb50*/  IABS R43, R43 ;  /* 0x0000002b002b7213 */ /* 0x000fc40000000000 */
[C---:B------:R-:W-:Y:S02]  /*bb60*/  ISETP.GE.AND P5, PT, R5.reuse, R195, PT ;  /* 0x000000c30500720c */ /* 0x040fe40003fa6270 */
        /* <DEDUP_REMOVED lines=8> */
[C---:B------:R-:W-:Y:S01]  /*bbf0*/  ISETP.GE.AND P4, PT, R5.reuse, R193, PT ;  /* 0x000000c10500720c */ /* 0x040fe20003f86270 */
[----:B------:R-:W-:Y:S01]  /*bc00*/  FFMA.FTZ R42, -R208, R42, R177 ;  /* 0x0000002ad02a7223 */ /* 0x000fe200000101b1 */
[----:B------:R-:W-:Y:S02]  /*bc10*/  ISETP.GE.AND P5, PT, R5, R192, PT ;  /* 0x000000c00500720c */ /* 0x000fe40003fa6270 */
[----:B------:R-:W-:Y:S02]  /*bc20*/  FSEL R43, R43, -INF , P4 ;  /* 0xff8000002b2b7808 */ /* 0x000fe40002000000 */
[----:B------:R-:W-:-:S02]  /*bc30*/  IABS R40, R40 ;  /* 0x0000002800287213 */ /* 0x000fc40000000000 */
[C---:B------:R-:W-:Y:S02]  /*bc40*/  ISETP.GE.AND P4, PT, R4.reuse, R195, PT ;  /* 0x000000c30400720c */ /* 0x040fe40003f86270 */
[----:B------:R-:W-:Y:S02]  /*bc50*/  FSEL R55, R43, -INF , !P5 ;  /* 0xff8000002b377808 */ /* 0x000fe40006800000 */
[----:B------:R-:W-:Y:S02]  /*bc60*/  I2FP.F32.S32 R40, R40 ;  /* 0x0000002800287245 */ /* 0x000fe40000201400 */
[----:B------:R-:W-:Y:S02]  /*bc70*/  ISETP.GE.AND P5, PT, R4, R194, PT ;  /* 0x000000c20400720c */ /* 0x000fe40003fa6270 */
[----:B------:R-:W-:Y:S01]  /*bc80*/  FSEL R42, R42, -INF , P4 ;  /* 0xff8000002a2a7808 */ /* 0x000fe20002000000 */
[----:B------:R-:W-:Y:S01]  /*bc90*/  FFMA.FTZ R40, -R208, R40, R179 ;  /* 0x00000028d0287223 */ /* 0x000fe200000101b3 */
[----:B------:R-:W-:-:S02]  /*bca0*/  IABS R5, R38 ;  /* 0x0000002600057213 */ /* 0x000fc40000000000 */
        /* <DEDUP_REMOVED lines=8> */
[----:B------:R-:W-:Y:S02]  /*bd30*/  I2FP.F32.S32 R9, R6 ;  /* 0x0000000600097245 */ /* 0x000fe40000201400 */
[----:B------:R-:W-:Y:S02]  /*bd40*/  ISETP.GE.AND P5, PT, R4, R195, PT ;  /* 0x000000c30400720c */ /* 0x000fe40003fa6270 */
[----:B------:R-:W-:Y:S01]  /*bd50*/  FSEL R116, R40, -INF , !P4 ;  /* 0xff80000028747808 */ /* 0x000fe20006000000 */
[----:B------:R-:W-:Y:S01]  /*bd60*/  FFMA.FTZ R22, -R208, R9, R22 ;  /* 0x00000009d0167223 */ /* 0x000fe20000010116 */
[----:B------:R-:W-:Y:S02]  /*bd70*/  FSEL R125, R5, -INF , P5 ;  /* 0xff800000057d7808 */ /* 0x000fe40002800000 */
[C---:B------:R-:W-:Y:S02]  /*bd80*/  ISETP.GE.AND P5, PT, R4.reuse, R193, PT ;  /* 0x000000c10400720c */ /* 0x040fe40003fa6270 */
[----:B------:R-:W-:-:S02]  /*bd90*/  ISETP.GE.AND P4, PT, R4, R194, PT ;  /* 0x000000c20400720c */ /* 0x000fc40003f86270 */
[----:B------:R-:W-:Y:S02]  /*bda0*/  FSEL R22, R22, -INF , P5 ;  /* 0xff80000016167808 */ /* 0x000fe40002800000 */
[----:B------:R-:W-:Y:S02]  /*bdb0*/  ISETP.GT.AND P5, PT, R123, R196, PT ;  /* 0x000000c47b00720c */ /* 0x000fe40003fa4270 */
[----:B------:R-:W-:Y:S02]  /*bdc0*/  FSEL R125, R125, -INF , !P4 ;  /* 0xff8000007d7d7808 */ /* 0x000fe40006000000 */
[----:B------:R-:W-:Y:S02]  /*bdd0*/  ISETP.GE.AND P4, PT, R4, R192, PT ;  /* 0x000000c00400720c */ /* 0x000fe40003f86270 */
[----:B------:R-:W-:Y:S02]  /*bde0*/  SHF.R.U32.HI R4, RZ, 0x3, R180 ;  /* 0x00000003ff047819 */ /* 0x000fe400000116b4 */
[----:B------:R-:W-:-:S05]  /*bdf0*/  FSEL R122, R22, -INF , !P4 ;  /* 0xff800000167a7808 */ /* 0x000fca0006000000 */
        /* <DEDUP_REMOVED lines=29> */
[----:B------:R-:W-:Y:S02]  /*bfd0*/  ISETP.GE.U32.AND P3, PT, R14, R9, PT ;  /* 0x000000090e00720c */ /* 0x000fe40003f66070 */
[----:B------:R-:W2:Y:S04]  /*bfe0*/  LD.E.64 R14, desc[UR4][R2.64+0x20] ;  /* 0x00002004020e7980 */ /* 0x000ea8000c101b00 */
        /* <DEDUP_REMOVED lines=34> */
.L_x_5569:
        /* <DEDUP_REMOVED lines=8> */
.L_x_5570:
[----:B------:R-:W-:Y:S05]  /*c290*/  BSYNC.RECONVERGENT B0 ;  /* 0x0000000000007941 */ /* 0x000fea0003800200 */
.L_x_5568:
[----:B------:R-:W-:Y:S01]  /*c2a0*/  @!P2 IMAD.MOV.U32 R8, RZ, RZ, R198 ;  /* 0x000000ffff08a224 */ /* 0x000fe200078e00c6 */
[C---:B------:R-:W-:Y:S01]  /*c2b0*/  LEA R12, P3, R188.reuse, R198, 0x6 ;  /* 0x000000c6bc0c7211 */ /* 0x040fe200078630ff */
[----:B------:R-:W-:Y:S01]  /*c2c0*/  @!P2 IMAD.MOV.U32 R9, RZ, RZ, R197 ;  /* 0x000000ffff09a224 */ /* 0x000fe200078e00c5 */
        /* <DEDUP_REMOVED lines=10> */
[----:B------:R-:W-:-:S05]  /*c370*/  IMAD.X R11, R6, 0x1, R13, P4 ;  /* 0x00000001060b7824 */ /* 0x000fca00020e060d */
[----:B------:R-:W-:Y:S02]  /*c380*/  IADD3.X R15, PT, PT, R6, R11, RZ, P3, !PT ;  /* 0x0000000b060f7210 */ /* 0x000fe40001ffe4ff */
[----:B-1----:R-:W-:Y:S01]  /*c390*/  @!P1 MOV R8, R198 ;  /* 0x000000c600089202 */ /* 0x002fe20000000f00 */
[----:B------:R-:W-:-:S05]  /*c3a0*/  @!P1 IMAD.MOV.U32 R9, RZ, RZ, R197 ;  /* 0x000000ffff099224 */ /* 0x000fca00078e00c5 */
[----:B------:R-:W-:Y:S01]  /*c3b0*/  @!PT LDS RZ, [RZ] ;  /* 0x00000000fffff984 */ /* 0x000fe20000000800 */
[----:B------:R-:W-:Y:S01]  /*c3c0*/  @!PT LDS RZ, [RZ] ;  /* 0x00000000fffff984 */ /* 0x000fe20000000800 */
[----:B------:R-:W-:Y:S01]  /*c3d0*/  @!PT LDS RZ, [RZ] ;  /* 0x00000000fffff984 */ /* 0x000fe20000000800 */
[----:B------:R1:W-:Y:S04]  /*c3e0*/  @!P1 LDGSTS.E.BYPASS.LTC128B.128 [R211+0x5000], desc[UR4][R8.64+0x40] ;  /* 0x0500004008d39fae */ /* 0x0003e8000b981a04 */
[----:B------:R2:W-:Y:S01]  /*c3f0*/  @P1 STS.128 [R211+0x5000], RZ ;  /* 0x005000ffd3001388 */ /* 0x0005e20000000c00 */
[----:B-1----:R-:W-:Y:S01]  /*c400*/  @!P0 MOV R8, R198 ;  /* 0x000000c600088202 */ /* 0x002fe20000000f00 */
        /* <DEDUP_REMOVED lines=52> */
.L_x_5567:
[----:B------:R-:W-:Y:S05]  /*c750*/  BSYNC.RECONVERGENT B1 ;  /* 0x0000000000017941 */ /* 0x000fea0003800200 */
.L_x_5566:
[----:B------:R-:W3:Y:S01]  /*c760*/  LD.E R127, desc[UR4][R2.64+0xdc] ;  /* 0x0000dc04027f7980 */ /* 0x000ee2000c101900 */
[----:B------:R-:W-:Y:S02]  /*c770*/  FMNMX3.FTZ R6, R0, R33, R41, !PT ;  /* 0x0000002100067276 */ /* 0x000fe40007810029 */
[----:B------:R-:W-:Y:S02]  /*c780*/  SHF.L.U32 R4, R4, 0x8, RZ ;  /* 0x0000000804047819 */ /* 0x000fe400000006ff */
        /* <DEDUP_REMOVED lines=30> */
[----:B------:R-:W-:Y:S01]  /*c970*/  LOP3.LUT R9, R4, 0x100, RZ, 0xc0, !PT ;  /* 0x0000010004097812 */ /* 0x000fe200078ec0ff */
[----:B------:R-:W1:Y:S01]  /*c980*/  SHFL.BFLY PT, R11, R8, 0x2, 0x1f ;  /* 0x0c401f00080b7f89 */ /* 0x000e6200000e0000 */
[----:B------:R-:W-:Y:S02]  /*c990*/  FMNMX3.FTZ R6, R6, R125, R152, !PT ;  /* 0x0000007d06067276 */ /* 0x000fe40007810098 */
[----:B------:R-:W-:Y:S02]  /*c9a0*/  LOP3.LUT R9, R9, 0x20, R232, 0xf8, !PT ;  /* 0x0000002009097812 */ /* 0x000fe400078ef8e8 */
[----:B------:R-:W-:Y:S01]  /*c9b0*/  @P5 IADD3 R117, PT, PT, R117, -0x3, RZ ;  /* 0xfffffffd75755810 */ /* 0x000fe20007ffe0ff */
[----:B------:R-:W2:Y:S01]  /*c9c0*/  SHFL.BFLY PT, R5, R6, 0x2, 0x1f ;  /* 0x0c401f0006057f89 */ /* 0x000ea200000e0000 */
[----:B------:R-:W-:-:S04]  /*c9d0*/  LOP3.LUT R134, R9, R54, RZ, 0xfc, !PT ;  /* 0x0000003609867212 */ /* 0x000fc800078efcff */
[----:B------:R-:W-:-:S04]  /*c9e0*/  LEA R134, R134, R183, 0x1 ;  /* 0x000000b786867211 */ /* 0x000fc800078e08ff */
[----:B------:R-:W-:Y:S01]  /*c9f0*/  IADD3 R137, PT, PT, R134, 0x9020, RZ ;  /* 0x0000902086897810 */ /* 0x000fe20007ffe0ff */
[----:B------:R-:W-:Y:S04]  /*ca00*/  LDSM.16.MT88.4 R28, [R134+0xb000] ;  /* 0x00b00000861c783b */ /* 0x000fe80000004200 */
[----:B------:R-:W-:Y:S01]  /*ca10*/  LDSM.16.MT88.4 R12, [R134+0x9000] ;  /* 0x00900000860c783b */ /* 0x000fe20000004200 */
[----:B-1----:R-:W-:-:S03]  /*ca20*/  FMNMX.FTZ R11, R8, R11, !PT ;  /* 0x0000000b080b7209 */ /* 0x002fc60007810000 */
[----:B------:R-:W-:Y:S04]  /*ca30*/  LDSM.16.MT88.4 R60, [R134+0x9400] ;  /* 0x00940000863c783b */ /* 0x000fe80000004200 */
[----:B------:R-:W1:Y:S01]  /*ca40*/  SHFL.BFLY PT, R118, R11, 0x1, 0x1f ;  /* 0x0c201f000b767f89 */ /* 0x000e6200000e0000 */
[----:B--2---:R-:W-:-:S03]  /*ca50*/  FMNMX.FTZ R5, R6, R5, !PT ;  /* 0x0000000506057209 */ /* 0x004fc60007810000 */
[----:B------:R-:W-:Y:S04]  /*ca60*/  LDSM.16.MT88.4 R48, [R134+0xb400] ;  /* 0x00b400008630783b */ /* 0x000fe80000004200 */
[----:B------:R-:W2:Y:S01]  /*ca70*/  SHFL.BFLY PT, R124, R5, 0x1, 0x1f ;  /* 0x0c201f00057c7f89 */ /* 0x000ea200000e0000 */
[----:B-1----:R-:W-:-:S04]  /*ca80*/  FMNMX.FTZ R118, R11, R118, !PT ;  /* 0x000000760b767209 */ /* 0x002fc80007810000 */
[C---:B------:R-:W-:Y:S02]  /*ca90*/  FSETP.NEU.FTZ.AND P0, PT, R118.reuse, -INF , PT ;  /* 0xff8000007600780b */ /* 0x040fe40003f1d000 */
[----:B--2---:R-:W-:Y:S02]  /*caa0*/  FMNMX.FTZ R124, R5, R124, !PT ;  /* 0x0000007c057c7209 */ /* 0x004fe40007810000 */
[----:B------:R-:W-:Y:S02]  /*cab0*/  FSEL R5, R118, RZ, P0 ;  /* 0x000000ff76057208 */ /* 0x000fe40000000000 */
[----:B------:R-:W-:-:S03]  /*cac0*/  FSETP.NEU.FTZ.AND P1, PT, R124, -INF , PT ;  /* 0xff8000007c00780b */ /* 0x000fc60003f3d000 */
[----:B------:R-:W-:Y:S01]  /*cad0*/  FADD.FTZ R6, R0, -R5 ;  /* 0x8000000500067221 */ /* 0x000fe20000010000 */
[----:B------:R-:W-:-:S04]  /*cae0*/  IADD3 R5, PT, PT, R134, 0x9000, RZ ;  /* 0x0000900086057810 */ /* 0x000fc80007ffe0ff */
[----:B------:R-:W-:-:S05]  /*caf0*/  @P6 IADD3 R137, PT, PT, R5, -0x20, RZ ;  /* 0xffffffe005896810 */ /* 0x000fca0007ffe0ff */
[----:B------:R-:W-:Y:S01]  /*cb00*/  LDSM.16.MT88.4 R56, [R137+0x400] ;  /* 0x000400008938783b */ /* 0x000fe20000004200 */
[C---:B---3--:R-:W-:Y:S01]  /*cb10*/  FMUL.FTZ R132, R127.reuse, R124 ;  /* 0x0000007c7f847220 */ /* 0x048fe20000410000 */
[----:B------:R-:W-:-:S04]  /*cb20*/  FMUL.FTZ R126, R127, R118 ;  /* 0x000000767f7e7220 */ /* 0x000fc80000410000 */
[----:B------:R-:W-:Y:S02]  /*cb30*/  FSEL R132, R132, RZ, P1 ;  /* 0x000000ff84847208 */ /* 0x000fe40000800000 */
[----:B------:R-:W-:-:S03]  /*cb40*/  FSEL R126, R126, RZ, P0 ;  /* 0x000000ff7e7e7208 */ /* 0x000fc60000000000 */
[-CC-:B------:R-:W-:Y:S01]  /*cb50*/  FFMA.FTZ R133, R39, R127.reuse, -R132.reuse ;  /* 0x0000007f27857223 */ /* 0x180fe20000010884 */
[-C--:B------:R-:W-:Y:S01]  /*cb60*/  FFMA.FTZ R130, R7, R127.reuse, -R132 ;  /* 0x0000007f07827223 */ /* 0x080fe20000010884 */
[----:B------:R-:W1:Y:S01]  /*cb70*/  LDSM.16.MT88.4 R36, [R137+0x2000] ;  /* 0x002000008924783b */ /* 0x000e620000004200 */
[----:B------:R-:W-:Y:S01]  /*cb80*/  FSEL R7, R124, RZ, P1 ;  /* 0x000000ff7c077208 */ /* 0x000fe20000800000 */
[-CC-:B------:R-:W-:Y:S01]  /*cb90*/  FFMA.FTZ R128, R33, R127.reuse, -R126.reuse ;  /* 0x0000007f21807223 */ /* 0x180fe2000001087e */
[-CC-:B------:R-:W-:Y:S01]  /*cba0*/  FFMA.FTZ R131, R41, R127.reuse, -R126.reuse ;  /* 0x0000007f29837223 */ /* 0x180fe2000001087e */
[-CC-:B------:R-:W-:Y:S01]  /*cbb0*/  FFMA.FTZ R129, R35, R127.reuse, -R126.reuse ;  /* 0x0000007f23817223 */ /* 0x180fe2000001087e */
[-C--:B------:R-:W-:Y:S01]  /*cbc0*/  FFMA.FTZ R54, R45, R127.reuse, -R126 ;  /* 0x0000007f2d367223 */ /* 0x080fe2000001087e */
[----:B------:R-:W-:Y:S01]  /*cbd0*/  FADD.FTZ R8, R52, -R7 ;  /* 0x8000000734087221 */ /* 0x000fe20000010000 */
[-CC-:B------:R-:W-:Y:S01]  /*cbe0*/  FFMA.FTZ R135, R21, R127.reuse, -R132.reuse ;  /* 0x0000007f15877223 */ /* 0x180fe20000010884 */
[----:B------:R-:W-:Y:S01]  /*cbf0*/  FMUL.FTZ R52, R127, R6 ;  /* 0x000000067f347220 */ /* 0x000fe20000410000 */
[-CC-:B------:R-:W-:Y:S01]  /*cc00*/  FFMA.FTZ R4, R23, R127.reuse, -R132.reuse ;  /* 0x0000007f17047223 */ /* 0x180fe20000010884 */
[----:B------:R-:W-:Y:S01]  /*cc10*/  FMUL.FTZ R136, R127, R8 ;  /* 0x000000087f887220 */ /* 0x000fe20000410000 */
[----:B------:R-:W-:Y:S01]  /*cc20*/  MUFU.EX2 R128, R128 ;  /* 0x0000008000807308 */ /* 0x000fe20000000800 */
[----:B------:R-:W2:Y:S01]  /*cc30*/  LDSM.16.MT88.4 R20, [R137] ;  /* 0x000000008914783b */ /* 0x000ea20000004200 */
[-CC-:B------:R-:W-:Y:S01]  /*cc40*/  FFMA.FTZ R150, R150, R127.reuse, -R132.reuse ;  /* 0x0000007f96967223 */ /* 0x180fe20000010884 */
[-CC-:B------:R-:W-:Y:S01]  /*cc50*/  FFMA.FTZ R177, R235, R127.reuse, -R132.reuse ;  /* 0x0000007febb17223 */ /* 0x180fe20000010884 */
[----:B------:R-:W3:Y:S01]  /*cc60*/  MUFU.EX2 R131, R131 ;  /* 0x0000008300837308 */ /* 0x000ee20000000800 */
[----:B------:R-:W-:Y:S01]  /*cc70*/  LDSM.16.MT88.4 R44, [R134+0xd000] ;  /* 0x00d00000862c783b */ /* 0x000fe20000004200 */
[-C--:B------:R-:W-:Y:S01]  /*cc80*/  FFMA.FTZ R185, R173, R127.reuse, -R132 ;  /* 0x0000007fadb97223 */ /* 0x080fe20000010884 */
[-C--:B------:R-:W-:Y:S01]  /*cc90*/  FFMA.FTZ R179, R221, R127.reuse, -R126 ;  /* 0x0000007fddb37223 */ /* 0x080fe2000001087e */
[----:B------:R-:W-:Y:S01]  /*cca0*/  MUFU.EX2 R129, R129 ;  /* 0x0000008100817308 */ /* 0x000fe20000000800 */
[-C--:B------:R-:W-:Y:S01]  /*ccb0*/  FFMA.FTZ R173, R205, R127.reuse, -R132 ;  /* 0x0000007fcdad7223 */ /* 0x080fe20000010884 */
[-C--:B------:R-:W-:Y:S01]  /*ccc0*/  FFMA.FTZ R151, R151, R127.reuse, -R126 ;  /* 0x0000007f97977223 */ /* 0x080fe2000001087e */
[-CC-:B------:R-:W-:Y:S01]  /*ccd0*/  FFMA.FTZ R141, R141, R127.reuse, -R132.reuse ;  /* 0x0000007f8d8d7223 */ /* 0x180fe20000010884 */
[----:B------:R-:W4:Y:S01]  /*cce0*/  MUFU.EX2 R54, R54 ;  /* 0x0000003600367308 */ /* 0x000f220000000800 */
[-C--:B------:R-:W-:Y:S01]  /*ccf0*/  FFMA.FTZ R145, R145, R127.reuse, -R132 ;  /* 0x0000007f91917223 */ /* 0x080fe20000010884 */
[-CC-:B------:R-:W-:Y:S01]  /*cd00*/  FFMA.FTZ R149, R149, R127.reuse, -R126.reuse ;  /* 0x0000007f95957223 */ /* 0x180fe2000001087e */
[----:B------:R-:W-:Y:S01]  /*cd10*/  FFMA.FTZ R122, R122, R127, -R126 ;  /* 0x0000007f7a7a7223 */ /* 0x000fe2000001087e */
[----:B------:R-:W-:Y:S01]  /*cd20*/  MUFU.EX2 R133, R133 ;  /* 0x0000008500857308 */ /* 0x000fe20000000800 */
[----:B---3--:R-:W-:-:S03]  /*cd30*/  F2FP.BF16.F32.PACK_AB R5, R131, R128 ;  /* 0x000000808305723e */ /* 0x008fc600000010ff */
[----:B------:R-:W3:Y:S04]  /*cd40*/  MUFU.EX2 R130, R130 ;  /* 0x0000008200827308 */ /* 0x000ee80000000800 */
[----:B------:R3:W-:Y:S01]  /*cd50*/  MUFU.EX2 R0, R4 ;  /* 0x0000000400007308 */ /* 0x0007e20000000800 */
[----:B----4-:R-:W-:-:S03]  /*cd60*/  F2FP.BF16.F32.PACK_AB R7, R54, R129 ;  /* 0x000000813607723e */ /* 0x010fc600000010ff */
[----:B------:R-:W4:Y:S04]  /*cd70*/  MUFU.EX2 R135, R135 ;  /* 0x0000008700877308 */ /* 0x000f280000000800 */
[----:B------:R-:W5:Y:S04]  /*cd80*/  MUFU.EX2 R52, R52 ;  /* 0x0000003400347308 */ /* 0x000f680000000800 */
[----:B------:R-:W1:Y:S01]  /*cd90*/  MUFU.EX2 R136, R136 ;  /* 0x0000008800887308 */ /* 0x000e620000000800 */
[----:B---3--:R-:W-:-:S03]  /*cda0*/  F2FP.BF16.F32.PACK_AB R4, R130, R133 ;  /* 0x000000858204723e */ /* 0x008fc600000010ff */
[----:B------:R-:W-:Y:S01]  /*cdb0*/  MUFU.EX2 R177, R177 ;  /* 0x000000b100b17308 */ /* 0x000fe20000000800 */
[----:B----4-:R-:W-:-:S03]  /*cdc0*/  F2FP.BF16.F32.PACK_AB R6, R135, R0 ;  /* 0x000000008706723e */ /* 0x010fc600000010ff */
[----:B------:R-:W-:Y:S01]  /*cdd0*/  MUFU.EX2 R179, R179 ;  /* 0x000000b300b37308 */ /* 0x000fe20000000800 */
[-C--:B-----5:R-:W-:Y:S01]  /*cde0*/  FMUL.FTZ R34, R90, R52.reuse ;  /* 0x000000345a227220 */ /* 0x0a0fe20000410000 */
[-C--:B------:R-:W-:Y:S01]  /*cdf0*/  FMUL.FTZ R35, R91, R52.reuse ;  /* 0x000000345b237220 */ /* 0x080fe20000410000 */
[-C--:B------:R-:W-:Y:S01]  /*ce00*/  FMUL.FTZ R86, R86, R52.reuse ;  /* 0x0000003456567220 */ /* 0x080fe20000410000 */
[----:B------:R-:W-:Y:S01]  /*ce10*/  FMUL.FTZ R87, R87, R52 ;  /* 0x0000003457577220 */ /* 0x000fe20000410000 */
[-C--:B-1----:R-:W-:Y:S01]  /*ce20*/  FMUL.FTZ R32, R88, R136.reuse ;  /* 0x0000008858207220 */ /* 0x082fe20000410000 */
[-C--:B------:R-:W-:Y:S01]  /*ce30*/  FMUL.FTZ R33, R89, R136.reuse ;  /* 0x0000008859217220 */ /* 0x080fe20000410000 */
[-C--:B------:R-:W-:Y:S01]  /*ce40*/  FMUL.FTZ R84, R84, R136.reuse ;  /* 0x0000008854547220 */ /* 0x080fe20000410000 */
[----:B------:R-:W-:Y:S01]  /*ce50*/  FMUL.FTZ R85, R85, R136 ;  /* 0x0000008855557220 */ /* 0x000fe20000410000 */
[-C--:B------:R-:W-:Y:S01]  /*ce60*/  FMUL.FTZ R26, R98, R52.reuse ;  /* 0x00000034621a7220 */ /* 0x080fe20000410000 */
[----:B------:R-:W-:Y:S01]  /*ce70*/  FMUL.FTZ R27, R99, R52 ;  /* 0x00000034631b7220 */ /* 0x000fe20000410000 */
[-C--:B------:R-:W-:Y:S01]  /*ce80*/  FMUL.FTZ R24, R96, R136.reuse ;  /* 0x0000008860187220 */ /* 0x080fe20000410000 */
[----:B------:R-:W-:Y:S01]  /*ce90*/  FMUL.FTZ R25, R97, R136 ;  /* 0x0000008861197220 */ /* 0x000fe20000410000 */
        /* <DEDUP_REMOVED lines=8> */
[C---:B------:R-:W-:Y:S01]  /*cf20*/  HMMA.16816.F32.BF16 R36, R4.reuse, R38, R84 ;  /* 0x000000260424723c */ /* 0x040fe20000041854 */
[----:B------:R-:W1:Y:S01]  /*cf30*/  LDSM.16.MT88.4 R84, [R137+0x4000] ;  /* 0x004000008954783b */ /* 0x000e620000004200 */
[----:B------:R-:W-:Y:S01]  /*cf40*/  FMUL.FTZ R65, R73, R136 ;  /* 0x0000008849417220 */ /* 0x000fe20000410000 */
[-C--:B------:R-:W-:Y:S01]  /*cf50*/  FMUL.FTZ R18, R106, R52.reuse ;  /* 0x000000346a127220 */ /* 0x080fe20000410000 */
[----:B------:R-:W-:Y:S01]  /*cf60*/  FMUL.FTZ R19, R107, R52 ;  /* 0x000000346b137220 */ /* 0x000fe20000410000 */
[-C--:B------:R-:W-:Y:S01]  /*cf70*/  FMUL.FTZ R16, R104, R136.reuse ;  /* 0x0000008868107220 */ /* 0x080fe20000410000 */
[----:B------:R-:W-:Y:S01]  /*cf80*/  FMUL.FTZ R17, R105, R136 ;  /* 0x0000008869117220 */ /* 0x000fe20000410000 */
[-C--:B------:R-:W-:Y:S01]  /*cf90*/  FMUL.FTZ R102, R102, R52.reuse ;  /* 0x0000003466667220 */ /* 0x080fe20000410000 */
[C---:B------:R-:W-:Y:S01]  /*cfa0*/  HMMA.16816.F32.BF16 R24, R4.reuse, R28, R24 ;  /* 0x0000001c0418723c */ /* 0x040fe20000041818 */
[----:B------:R-:W-:Y:S01]  /*cfb0*/  FMUL.FTZ R103, R103, R52 ;  /* 0x0000003467677220 */ /* 0x000fe20000410000 */
[-C--:B------:R-:W-:Y:S01]  /*cfc0*/  FMUL.FTZ R100, R100, R136.reuse ;  /* 0x0000008864647220 */ /* 0x080fe20000410000 */
[----:B------:R-:W-:Y:S01]  /*cfd0*/  FMUL.FTZ R101, R101, R136 ;  /* 0x0000008865657220 */ /* 0x000fe20000410000 */
[-CC-:B------:R-:W-:Y:S01]  /*cfe0*/  FFMA.FTZ R89, R158, R127.reuse, -R126.reuse ;  /* 0x0000007f9e597223 */ /* 0x180fe2000001087e */
[-CC-:B------:R-:W-:Y:S01]  /*cff0*/  FFMA.FTZ R90, R160, R127.reuse, -R126.reuse ;  /* 0x0000007fa05a7223 */ /* 0x180fe2000001087e */
[-CC-:B------:R-:W-:Y:S01]  /*d000*/  FFMA.FTZ R91, R162, R127.reuse, -R126.reuse ;  /* 0x0000007fa25b7223 */ /* 0x180fe2000001087e */
[-C--:B------:R-:W-:Y:S01]  /*d010*/  FFMA.FTZ R88, R164, R127.reuse, -R126 ;  /* 0x0000007fa4587223 */ /* 0x080fe2000001087e */
[C---:B------:R-:W-:Y:S01]  /*d020*/  HMMA.16816.F32.BF16 R28, R4.reuse, R30, R92 ;  /* 0x0000001e041c723c */ /* 0x040fe2000004185c */
[-CC-:B------:R-:W-:Y:S01]  /*d030*/  FFMA.FTZ R92, R156, R127.reuse, -R132.reuse ;  /* 0x0000007f9c5c7223 */ /* 0x180fe20000010884 */
[-CC-:B------:R-:W-:Y:S01]  /*d040*/  FFMA.FTZ R95, R154, R127.reuse, -R132.reuse ;  /* 0x0000007f9a5f7223 */ /* 0x180fe20000010884 */
[-C--:B------:R-:W-:Y:S01]  /*d050*/  FFMA.FTZ R93, R148, R127.reuse, -R132 ;  /* 0x0000007f945d7223 */ /* 0x080fe20000010884 */
[----:B------:R-:W-:Y:S01]  /*d060*/  MUFU.EX2 R89, R89 ;  /* 0x0000005900597308 */ /* 0x000fe20000000800 */
[-C--:B------:R-:W-:Y:S01]  /*d070*/  FMUL.FTZ R10, R114, R52.reuse ;  /* 0x00000034720a7220 */ /* 0x080fe20000410000 */
[----:B------:R-:W-:Y:S01]  /*d080*/  FMUL.FTZ R11, R115, R52 ;  /* 0x00000034730b7220 */ /* 0x000fe20000410000 */
[-C--:B------:R-:W-:Y:S01]  /*d090*/  FMUL.FTZ R8, R112, R136.reuse ;  /* 0x0000008870087220 */ /* 0x080fe20000410000 */
[C---:B--2---:R-:W-:Y:S01]  /*d0a0*/  HMMA.16816.F32.BF16 R16, R4.reuse, R20, R16 ;  /* 0x000000140410723c */ /* 0x044fe20000041810 */
        /* <DEDUP_REMOVED lines=20> */
[-C--:B------:R-:W-:Y:S01]  /*d1f0*/  FMUL.FTZ R70, R70, R52.reuse ;  /* 0x0000003446467220 */ /* 0x080fe20000410000 */
[----:B------:R-:W-:Y:S01]  /*d200*/  MUFU.EX2 R93, R93 ;  /* 0x0000005d005d7308 */ /* 0x000fe20000000800 */
[----:B------:R-:W-:Y:S01]  /*d210*/  FMUL.FTZ R71, R71, R52 ;  /* 0x0000003447477220 */ /* 0x000fe20000410000 */
[-C--:B------:R-:W-:Y:S01]  /*d220*/  FMUL.FTZ R68, R68, R136.reuse ;  /* 0x0000008844447220 */ /* 0x080fe20000410000 */
[----:B------:R-:W-:Y:S01]  /*d230*/  FMUL.FTZ R69, R69, R136 ;  /* 0x0000008845457220 */ /* 0x000fe20000410000 */
[----:B------:R-:W2:Y:S01]  /*d240*/  MUFU.EX2 R84, R150 ;  /* 0x0000009600547308 */ /* 0x000ea20000000800 */
[C---:B------:R-:W-:Y:S01]  /*d250*/  HMMA.16816.F32.BF16 R8, R4.reuse, R12, R8 ;  /* 0x0000000c0408723c */ /* 0x040fe20000041808 */
[----:B------:R-:W-:Y:S01]  /*d260*/  LDSM.16.MT88.4 R72, [R137+0x2400] ;  /* 0x002400008948783b */ /* 0x000fe20000004200 */
[-CC-:B------:R-:W-:Y:S01]  /*d270*/  FFMA.FTZ R85, R144, R127.reuse, -R126.reuse ;  /* 0x0000007f90557223 */ /* 0x180fe2000001087e */
[-C--:B------:R-:W-:Y:S01]  /*d280*/  FFMA.FTZ R94, R146, R127.reuse, -R126 ;  /* 0x0000007f925e7223 */ /* 0x080fe2000001087e */
[-CC-:B------:R-:W-:Y:S01]  /*d290*/  FFMA.FTZ R96, R247, R127.reuse, -R132.reuse ;  /* 0x0000007ff7607223 */ /* 0x180fe20000010884 */
[-CC-:B------:R-:W-:Y:S01]  /*d2a0*/  FFMA.FTZ R97, R251, R127.reuse, -R132.reuse ;  /* 0x0000007ffb617223 */ /* 0x180fe20000010884 */
[-C--:B------:R-:W-:Y:S01]  /*d2b0*/  FFMA.FTZ R100, R140, R127.reuse, -R132 ;  /* 0x0000007f8c647223 */ /* 0x080fe20000010884 */
[-CC-:B------:R-:W-:Y:S01]  /*d2c0*/  FFMA.FTZ R101, R138, R127.reuse, -R126.reuse ;  /* 0x0000007f8a657223 */ /* 0x180fe2000001087e */
[C---:B------:R-:W-:Y:S01]  /*d2d0*/  HMMA.16816.F32.BF16 R12, R4.reuse, R14, R108 ;  /* 0x0000000e040c723c */ /* 0x040fe2000004186c */
[----:B------:R-:W-:Y:S01]  /*d2e0*/  MUFU.EX2 R85, R85 ;  /* 0x0000005500557308 */ /* 0x000fe20000000800 */
[----:B------:R-:W-:Y:S01]  /*d2f0*/  LDSM.16.MT88.4 R80, [R137+0x2800] ;  /* 0x002800008950783b */ /* 0x000fe20000004200 */
[-CC-:B------:R-:W-:Y:S01]  /*d300*/  FFMA.FTZ R105, R239, R127.reuse, -R126.reuse ;  /* 0x0000007fef697223 */ /* 0x180fe2000001087e */
[-CC-:B------:R-:W-:Y:S01]  /*d310*/  FFMA.FTZ R102, R245, R127.reuse, -R126.reuse ;  /* 0x0000007ff5667223 */ /* 0x180fe2000001087e */
[----:B------:R-:W-:Y:S01]  /*d320*/  MUFU.EX2 R94, R94 ;  /* 0x0000005e005e7308 */ /* 0x000fe20000000800 */
[-C--:B------:R-:W-:Y:S01]  /*d330*/  FFMA.FTZ R103, R243, R127.reuse, -R126 ;  /* 0x0000007ff3677223 */ /* 0x080fe2000001087e */
[-CC-:B------:R-:W-:Y:S01]  /*d340*/  FFMA.FTZ R104, R229, R127.reuse, -R132.reuse ;  /* 0x0000007fe5687223 */ /* 0x180fe20000010884 */
[C---:B------:R-:W-:Y:S01]  /*d350*/  HMMA.16816.F32.BF16 R40, R4.reuse, R44, R40 ;  /* 0x0000002c0428723c */ /* 0x040fe20000041828 */
[----:B------:R-:W-:Y:S01]  /*d360*/  MUFU.EX2 R96, R96 ;  /* 0x0000006000607308 */ /* 0x000fe20000000800 */
[-CC-:B------:R-:W-:Y:S01]  /*d370*/  FFMA.FTZ R107, R231, R127.reuse, -R132.reuse ;  /* 0x0000007fe76b7223 */ /* 0x180fe20000010884 */
[-C--:B------:R-:W-:Y:S01]  /*d380*/  FFMA.FTZ R106, R237, R127.reuse, -R132 ;  /* 0x0000007fed6a7223 */ /* 0x080fe20000010884 */
[-C--:B------:R-:W-:Y:S01]  /*d390*/  FFMA.FTZ R138, R241, R127.reuse, -R126 ;  /* 0x0000007ff18a7223 */ /* 0x080fe2000001087e */
[----:B------:R-:W-:Y:S01]  /*d3a0*/  MUFU.EX2 R97, R97 ;  /* 0x0000006100617308 */ /* 0x000fe20000000800 */
[-C--:B------:R-:W-:Y:S01]  /*d3b0*/  FFMA.FTZ R146, R175, R127.reuse, -R132 ;  /* 0x0000007faf927223 */ /* 0x080fe20000010884 */
[----:B------:R-:W-:Y:S01]  /*d3c0*/  FFMA.FTZ R140, R227, R127, -R126 ;  /* 0x0000007fe38c7223 */ /* 0x000fe2000001087e */
[C---:B------:R-:W-:Y:S01]  /*d3d0*/  HMMA.16816.F32.BF16 R44, R4.reuse, R46, R76 ;  /* 0x0000002e042c723c */ /* 0x040fe2000004184c */
[----:B-1----:R-:W-:Y:S01]  /*d3e0*/  F2FP.BF16.F32.PACK_AB R76, R95, R92 ;  /* 0x0000005c5f4c723e */ /* 0x002fe200000010ff */
[----:B------:R-:W-:Y:S01]  /*d3f0*/  MUFU.EX2 R100, R100 ;  /* 0x0000006400647308 */ /* 0x000fe20000000800 */
[----:B------:R-:W-:Y:S01]  /*d400*/  F2FP.BF16.F32.PACK_AB R77, R90, R89 ;  /* 0x000000595a4d723e */ /* 0x000fe200000010ff */
[----:B------:R-:W-:Y:S01]  /*d410*/  FFMA.FTZ R144, R207, R127, -R132 ;  /* 0x0000007fcf907223 */ /* 0x000fe20000010884 */
[----:B--2---:R-:W-:Y:S01]  /*d420*/  F2FP.BF16.F32.PACK_AB R78, R84, R93 ;  /* 0x0000005d544e723e */ /* 0x004fe200000010ff */
[----:B------:R-:W-:Y:S01]  /*d430*/  MUFU.EX2 R101, R101 ;  /* 0x0000006500657308 */ /* 0x000fe20000000800 */
[----:B------:R-:W-:Y:S01]  /*d440*/  F2FP.BF16.F32.PACK_AB R79, R88, R91 ;  /* 0x0000005b584f723e */ /* 0x000fe200000010ff */
[----:B------:R-:W-:Y:S01]  /*d450*/  HMMA.16816.F32.BF16 R4, R4, R86, R68 ;  /* 0x000000560404723c */ /* 0x000fe20000041844 */
[----:B------:R-:W1:Y:S01]  /*d460*/  LDSM.16.MT88.4 R68, [R134+0xd400] ;  /* 0x00d400008644783b */ /* 0x000e620000004200 */
[-C--:B------:R-:W-:Y:S01]  /*d470*/  FFMA.FTZ R86, R142, R127.reuse, -R126 ;  /* 0x0000007f8e567223 */ /* 0x080fe2000001087e */
[-C--:B------:R-:W-:Y:S01]  /*d480*/  FFMA.FTZ R87, R249, R127.reuse, -R132 ;  /* 0x0000007ff9577223 */ /* 0x080fe20000010884 */
[----:B------:R-:W-:Y:S01]  /*d490*/  MUFU.EX2 R105, R105 ;  /* 0x0000006900697308 */ /* 0x000fe20000000800 */
[-CC-:B------:R-:W-:Y:S01]  /*d4a0*/  FFMA.FTZ R142, R225, R127.reuse, -R126.reuse ;  /* 0x0000007fe18e7223 */ /* 0x180fe2000001087e */
[-C--:B------:R-:W-:Y:S01]  /*d4b0*/  FFMA.FTZ R175, R223, R127.reuse, -R126 ;  /* 0x0000007fdfaf7223 */ /* 0x080fe2000001087e */
[-CC-:B------:R-:W-:Y:S01]  /*d4c0*/  FFMA.FTZ R154, R157, R127.reuse, -R132.reuse ;  /* 0x0000007f9d9a7223 */ /* 0x180fe20000010884 */
[C---:B------:R-:W-:Y:S01]  /*d4d0*/  HMMA.16816.F32.BF16 R16, R76.reuse, R56, R16 ;  /* 0x000000384c10723c */ /* 0x040fe20000041810 */
[----:B------:R-:W-:Y:S01]  /*d4e0*/  MUFU.EX2 R86, R86 ;  /* 0x0000005600567308 */ /* 0x000fe20000000800 */
[-C--:B------:R-:W-:Y:S01]  /*d4f0*/  FFMA.FTZ R157, R159, R127.reuse, -R132 ;  /* 0x0000007f9f9d7223 */ /* 0x080fe20000010884 */
[-C--:B------:R-:W-:Y:S01]  /*d500*/  FFMA.FTZ R148, R167, R127.reuse, -R126 ;  /* 0x0000007fa7947223 */ /* 0x080fe2000001087e */
[-C--:B------:R-:W-:Y:S01]  /*d510*/  FFMA.FTZ R159, R161, R127.reuse, -R132 ;  /* 0x0000007fa19f7223 */ /* 0x080fe20000010884 */
[----:B------:R-:W2:Y:S01]  /*d520*/  MUFU.EX2 R87, R87 ;  /* 0x0000005700577308 */ /* 0x000ea20000000800 */
[-CC-:B------:R-:W-:Y:S01]  /*d530*/  FFMA.FTZ R167, R169, R127.reuse, -R126.reuse ;  /* 0x0000007fa9a77223 */ /* 0x180fe2000001087e */
[-C--:B------:R-:W-:Y:S01]  /*d540*/  FFMA.FTZ R150, R171, R127.reuse, -R126 ;  /* 0x0000007fab967223 */ /* 0x080fe2000001087e */
[C---:B------:R-:W-:Y:S01]  /*d550*/  HMMA.16816.F32.BF16 R20, R76.reuse, R58, R20 ;  /* 0x0000003a4c14723c */ /* 0x040fe20000041814 */
[----:B------:R-:W3:Y:S01]  /*d560*/  LDSM.16.MT88.4 R56, [R134+0xb800] ;  /* 0x00b800008638783b */ /* 0x000ee20000004200 */
[----:B------:R-:W-:Y:S01]  /*d570*/  MUFU.EX2 R102, R102 ;  /* 0x0000006600667308 */ /* 0x000fe20000000800 */
[-C--:B------:R-:W-:Y:S01]  /*d580*/  FFMA.FTZ R156, R163, R127.reuse, -R132 ;  /* 0x0000007fa39c7223 */ /* 0x080fe20000010884 */
[-CC-:B------:R-:W-:Y:S01]  /*d590*/  FFMA.FTZ R161, R165, R127.reuse, -R126.reuse ;  /* 0x0000007fa5a17223 */ /* 0x180fe2000001087e */
[-C--:B------:R-:W-:Y:S01]  /*d5a0*/  FFMA.FTZ R158, R155, R127.reuse, -R126 ;  /* 0x0000007f9b9e7223 */ /* 0x080fe2000001087e */
[----:B------:R-:W-:Y:S01]  /*d5b0*/  MUFU.EX2 R103, R103 ;  /* 0x0000006700677308 */ /* 0x000fe20000000800 */
[-CC-:B------:R-:W-:Y:S01]  /*d5c0*/  FFMA.FTZ R160, R143, R127.reuse, -R132.reuse ;  /* 0x0000007f8fa07223 */ /* 0x180fe20000010884 */
[C---:B------:R-:W-:Y:S01]  /*d5d0*/  HMMA.16816.F32.BF16 R8, R76.reuse, R60, R8 ;  /* 0x0000003c4c08723c */ /* 0x040fe20000041808 */
[-C--:B------:R-:W-:Y:S01]  /*d5e0*/  FFMA.FTZ R162, R147, R127.reuse, -R132 ;  /* 0x0000007f93a27223 */ /* 0x080fe20000010884 */
[----:B------:R-:W-:Y:S01]  /*d5f0*/  MUFU.EX2 R104, R104 ;  /* 0x0000006800687308 */ /* 0x000fe20000000800 */
[----:B------:R-:W-:Y:S01]  /*d600*/  FFMA.FTZ R164, R139, R127, -R126 ;  /* 0x0000007f8ba47223 */ /* 0x000fe2000001087e */
[----:B------:R-:W-:Y:S01]  /*d610*/  LDSM.16.MT88.4 R108, [R134+0xac00] ;  /* 0x00ac0000866c783b */ /* 0x000fe20000004200 */
[----:B------:R-:W-:Y:S01]  /*d620*/  FFMA.FTZ R52, R219, R52, R128 ;  /* 0x00000034db347223 */ /* 0x000fe20000010080 */
[----:B------:R-:W4:Y:S02]  /*d630*/  MUFU.EX2 R107, R107 ;  /* 0x0000006b006b7308 */ /* 0x000f240000000800 */
[----:B------:R-:W-:Y:S01]  /*d640*/  HMMA.16816.F32.BF16 R12, R76, R62, R12 ;  /* 0x0000003e4c0c723c */ /* 0x000fe2000004180c */
[----:B------:R-:W-:Y:S01]  /*d650*/  LDSM.16.MT88.4 R60, [R137+0x800] ;  /* 0x00080000893c783b */ /* 0x000fe20000004200 */
[----:B------:R-:W5:Y:S01]  /*d660*/  MUFU.EX2 R106, R106 ;  /* 0x0000006a006a7308 */ /* 0x000f620000000800 */
[----:B------:R-:W-:Y:S01]  /*d670*/  FADD.FTZ R52, R131, R52 ;  /* 0x0000003483347221 */ /* 0x000fe20000010000 */
[----:B------:R-:W-:-:S02]  /*d680*/  MOV R131, R123 ;  /* 0x0000007b00837202 */ /* 0x000fc40000000f00 */
[----:B------:R-:W5:Y:S01]  /*d690*/  MUFU.EX2 R138, R138 ;  /* 0x0000008a008a7308 */ /* 0x000f620000000800 */
[----:B------:R-:W-:Y:S01]  /*d6a0*/  FADD.FTZ R129, R129, R52 ;  /* 0x0000003481817221 */ /* 0x000fe20000010000 */
[----:B------:R-:W-:Y:S02]  /*d6b0*/  HMMA.16816.F32.BF16 R24, R76, R48, R24 ;  /* 0x000000304c18723c */ /* 0x000fe40000041818 */
[----:B------:R-:W-:Y:S01]  /*d6c0*/  MUFU.EX2 R140, R140 ;  /* 0x0000008c008c7308 */ /* 0x000fe20000000800 */
[----:B------:R-:W-:-:S03]  /*d6d0*/  FADD.FTZ R52, R54, R129 ;  /* 0x0000008136347221 */ /* 0x000fc60000010000 */
[----:B------:R-:W-:Y:S01]  /*d6e0*/  MUFU.EX2 R142, R142 ;  /* 0x0000008e008e7308 */ /* 0x000fe20000000800 */
[----:B------:R-:W-:Y:S01]  /*d6f0*/  FADD.FTZ R89, R89, R52 ;  /* 0x0000003459597221 */ /* 0x000fe20000010000 */
[C---:B------:R-:W-:Y:S01]  /*d700*/  HMMA.16816.F32.BF16 R28, R76.reuse, R50, R28 ;  /* 0x000000324c1c723c */ /* 0x040fe2000004181c */
[----:B------:R-:W4:Y:S01]  /*d710*/  LDSM.16.MT88.4 R48, [R137+0x4400] ;  /* 0x004400008930783b */ /* 0x000f220000004200 */
[----:B------:R-:W-:Y:S01]  /*d720*/  MUFU.EX2 R185, R185 ;  /* 0x000000b900b97308 */ /* 0x000fe20000000800 */
[----:B------:R-:W-:Y:S01]  /*d730*/  FADD.FTZ R90, R90, R89 ;  /* 0x000000595a5a7221 */ /* 0x000fe20000010000 */
[----:B------:R-:W-:Y:S02]  /*d740*/  MOV R52, R124 ;  /* 0x0000007c00347202 */ /* 0x000fe40000000f00 */
[----:B------:R-:W5:Y:S01]  /*d750*/  MUFU.EX2 R146, R146 ;  /* 0x0000009200927308 */ /* 0x000f620000000800 */
[----:B------:R-:W-:Y:S01]  /*d760*/  FADD.FTZ R91, R91, R90 ;  /* 0x0000005a5b5b7221 */ /* 0x000fe20000010000 */
[C---:B-1----:R-:W-:Y:S01]  /*d770*/  HMMA.16816.F32.BF16 R40, R76.reuse, R68, R40 ;  /* 0x000000444c28723c */ /* 0x042fe20000041828 */
[----:B--2---:R-:W-:Y:S01]  /*d780*/  F2FP.BF16.F32.PACK_AB R68, R87, R96 ;  /* 0x000000605744723e */ /* 0x004fe200000010ff */
[----:B------:R-:W-:Y:S01]  /*d790*/  MUFU.EX2 R173, R173 ;  /* 0x000000ad00ad7308 */ /* 0x000fe20000000800 */
[----:B------:R-:W-:Y:S01]  /*d7a0*/  F2FP.BF16.F32.PACK_AB R69, R94, R85 ;  /* 0x000000555e45723e */ /* 0x000fe200000010ff */
[----:B------:R-:W-:Y:S01]  /*d7b0*/  FADD.FTZ R88, R88, R91 ;  /* 0x0000005b58587221 */ /* 0x000fe20000010000 */
[----:B------:R-:W-:Y:S01]  /*d7c0*/  @P5 MOV R52, R124 ;  /* 0x0000007c00345202 */ /* 0x000fe20000000f00 */
[----:B------:R-:W1:Y:S02]  /*d7d0*/  MUFU.EX2 R144, R144 ;  /* 0x0000009000907308 */ /* 0x000e640000000800 */
[----:B------:R-:W-:Y:S01]  /*d7e0*/  HMMA.16816.F32.BF16 R44, R76, R70, R44 ;  /* 0x000000464c2c723c */ /* 0x000fe2000004182c */
[----:B------:R-:W-:Y:S01]  /*d7f0*/  F2FP.BF16.F32.PACK_AB R70, R100, R97 ;  /* 0x000000616446723e */ /* 0x000fe200000010ff */
[----:B------:R-:W2:Y:S01]  /*d800*/  MUFU.EX2 R175, R175 ;  /* 0x000000af00af7308 */ /* 0x000ea20000000800 */
[----:B------:R-:W-:Y:S01]  /*d810*/  F2FP.BF16.F32.PACK_AB R71, R101, R86 ;  /* 0x000000566547723e */ /* 0x000fe200000010ff */
[----:B------:R-:W-:-:S02]  /*d820*/  FADD.FTZ R85, R85, R88 ;  /* 0x0000005855557221 */ /* 0x000fc40000010000 */
[----:B------:R-:W-:Y:S02]  /*d830*/  MUFU.EX2 R148, R148 ;  /* 0x0000009400947308 */ /* 0x000fe40000000800 */
[----:B------:R-:W-:Y:S01]  /*d840*/  HMMA.16816.F32.BF16 R32, R76, R72, R32 ;  /* 0x000000484c20723c */ /* 0x000fe20000041820 */
[----:B------:R-:W-:Y:S01]  /*d850*/  FADD.FTZ R85, R94, R85 ;  /* 0x000000555e557221 */ /* 0x000fe20000010000 */
[----:B------:R-:W-:Y:S03]  /*d860*/  MUFU.EX2 R167, R167 ;  /* 0x000000a700a77308 */ /* 0x000fe60000000800 */
[----:B------:R-:W-:Y:S01]  /*d870*/  FADD.FTZ R86, R86, R85 ;  /* 0x0000005556567221 */ /* 0x000fe20000010000 */
[----:B------:R-:W-:Y:S02]  /*d880*/  MUFU.EX2 R150, R150 ;  /* 0x0000009600967308 */ /* 0x000fe40000000800 */
[C---:B---3--:R-:W-:Y:S01]  /*d890*/  HMMA.16816.F32.BF16 R24, R68.reuse, R56, R24 ;  /* 0x000000384418723c */ /* 0x048fe20000041818 */
[----:B------:R-:W-:Y:S01]  /*d8a0*/  FADD.FTZ R86, R101, R86 ;  /* 0x0000005665567221 */ /* 0x000fe20000010000 */
[----:B------:R-:W-:Y:S04]  /*d8b0*/  MUFU.EX2 R154, R154 ;  /* 0x0000009a009a7308 */ /* 0x000fe80000000800 */
[----:B------:R-:W3:Y:S02]  /*d8c0*/  MUFU.EX2 R157, R157 ;  /* 0x0000009d009d7308 */ /* 0x000ee40000000800 */
[----:B------:R-:W-:Y:S01]  /*d8d0*/  HMMA.16816.F32.BF16 R28, R68, R58, R28 ;  /* 0x0000003a441c723c */ /* 0x000fe2000004181c */
[----:B------:R-:W5:Y:S01]  /*d8e0*/  LDSM.16.MT88.4 R56, [R137+0x4800] ;  /* 0x004800008938783b */ /* 0x000f620000004200 */
[----:B------:R-:W-:Y:S04]  /*d8f0*/  MUFU.EX2 R159, R159 ;  /* 0x0000009f009f7308 */ /* 0x000fe80000000800 */
[----:B------:R-:W3:Y:S02]  /*d900*/  MUFU.EX2 R156, R156 ;  /* 0x0000009c009c7308 */ /* 0x000ee40000000800 */
[C---:B------:R-:W-:Y:S01]  /*d910*/  HMMA.16816.F32.BF16 R36, R76.reuse, R74, R36 ;  /* 0x0000004a4c24723c */ /* 0x040fe20000041824 */
[----:B------:R-:W1:Y:S01]  /*d920*/  LDSM.16.MT88.4 R72, [R134+0x9800] ;  /* 0x009800008648783b */ /* 0x000e620000004200 */
[----:B------:R-:W3:Y:S04]  /*d930*/  MUFU.EX2 R161, R161 ;  /* 0x000000a100a17308 */ /* 0x000ee80000000800 */
[----:B------:R-:W-:Y:S02]  /*d940*/  MUFU.EX2 R151, R151 ;  /* 0x0000009700977308 */ /* 0x000fe40000000800 */
[C---:B----4-:R-:W-:Y:S02]  /*d950*/  HMMA.16816.F32.BF16 R64, R76.reuse, R48, R64 ;  /* 0x000000304c40723c */ /* 0x050fe40000041840 */
[----:B------:R-:W-:Y:S04]  /*d960*/  MUFU.EX2 R158, R158 ;  /* 0x0000009e009e7308 */ /* 0x000fe80000000800 */
[----:B------:R-:W-:Y:S02]  /*d970*/  MUFU.EX2 R143, R149 ;  /* 0x00000095008f7308 */ /* 0x000fe40000000800 */
[----:B------:R-:W-:Y:S01]  /*d980*/  HMMA.16816.F32.BF16 R4, R76, R50, R4 ;  /* 0x000000324c04723c */ /* 0x000fe20000041804 */
[----:B------:R-:W4:Y:S01]  /*d990*/  LDSM.16.MT88.4 R48, [R134+0xd800] ;  /* 0x00d800008630783b */ /* 0x000f220000004200 */
[----:B------:R-:W-:Y:S03]  /*d9a0*/  MUFU.EX2 R160, R160 ;  /* 0x000000a000a07308 */ /* 0x000fe60000000800 */
[----:B------:R-:W-:Y:S01]  /*d9b0*/  LDSM.16.MT88.4 R76, [R134+0x9c00] ;  /* 0x009c0000864c783b */ /* 0x000fe20000004200 */
[----:B------:R-:W3:Y:S02]  /*d9c0*/  MUFU.EX2 R141, R141 ;  /* 0x0000008d008d7308 */ /* 0x000ee40000000800 */
[C---:B------:R-:W-:Y:S02]  /*d9d0*/  HMMA.16816.F32.BF16 R16, R68.reuse, R60, R16 ;  /* 0x0000003c4410723c */ /* 0x040fe40000041810 */
[----:B------:R-:W-:Y:S04]  /*d9e0*/  MUFU.EX2 R162, R162 ;  /* 0x000000a200a27308 */ /* 0x000fe80000000800 */
[----:B------:R-:W3:Y:S02]  /*d9f0*/  MUFU.EX2 R145, R145 ;  /* 0x0000009100917308 */ /* 0x000ee40000000800 */
[C---:B------:R-:W-:Y:S01]  /*da00*/  HMMA.16816.F32.BF16 R20, R68.reuse, R62, R20 ;  /* 0x0000003e4414723c */ /* 0x040fe20000041814 */
[----:B------:R-:W2:Y:S01]  /*da10*/  LDSM.16.MT88.4 R60, [R134+0xbc00] ;  /* 0x00bc0000863c783b */ /* 0x000ea20000004200 */
[----:B------:R-:W3:Y:S06]  /*da20*/  MUFU.EX2 R164, R164 ;  /* 0x000000a400a47308 */ /* 0x000eec0000000800 */
[----:B-----5:R-:W-:Y:S01]  /*da30*/  HMMA.16816.F32.BF16 R64, R68, R56, R64 ;  /* 0x000000384440723c */ /* 0x020fe20000041840 */
[----:B------:R-:W-:-:S02]  /*da40*/  F2FP.BF16.F32.PACK_AB R56, R107, R104 ;  /* 0x000000686b38723e */ /* 0x000fc400000010ff */
[----:B------:R-:W-:Y:S01]  /*da50*/  F2FP.BF16.F32.PACK_AB R57, R102, R105 ;  /* 0x000000696639723e */ /* 0x000fe200000010ff */
[----:B------:R-:W-:-:S04]  /*da60*/  FADD.FTZ R105, R105, R86 ;  /* 0x0000005669697221 */ /* 0x000fc80000010000 */
[----:B------:R-:W-:Y:S01]  /*da70*/  HMMA.16816.F32.BF16 R4, R68, R58, R4 ;  /* 0x0000003a4404723c */ /* 0x000fe20000041804 */
[----:B------:R-:W-:Y:S01]  /*da80*/  F2FP.BF16.F32.PACK_AB R58, R106, R177 ;  /* 0x000000b16a3a723e */ /* 0x000fe200000010ff */
[----:B------:R-:W-:Y:S01]  /*da90*/  FADD.FTZ R102, R102, R105 ;  /* 0x0000006966667221 */ /* 0x000fe20000010000 */
[----:B------:R-:W-:-:S03]  /*daa0*/  F2FP.BF16.F32.PACK_AB R59, R138, R103 ;  /* 0x000000678a3b723e */ /* 0x000fc600000010ff */
[----:B------:R-:W-:Y:S02]  /*dab0*/  FADD.FTZ R103, R103, R102 ;  /* 0x0000006667677221 */ /* 0x000fe40000010000 */
[----:B-1----:R-:W-:Y:S02]  /*dac0*/  HMMA.16816.F32.BF16 R8, R68, R72, R8 ;  /* 0x000000484408723c */ /* 0x002fe40000041808 */
[----:B------:R-:W-:-:S06]  /*dad0*/  FADD.FTZ R138, R138, R103 ;  /* 0x000000678a8a7221 */ /* 0x000fcc0000010000 */
[C---:B------:R-:W-:Y:S01]  /*dae0*/  HMMA.16816.F32.BF16 R12, R68.reuse, R74, R12 ;  /* 0x0000004a440c723c */ /* 0x040fe2000004180c */
[----:B------:R-:W1:Y:S07]  /*daf0*/  LDSM.16.MT88.4 R72, [R137+0xc00] ;  /* 0x000c00008948783b */ /* 0x000e6e0000004200 */
[C---:B------:R-:W-:Y:S08]  /*db00*/  HMMA.16816.F32.BF16 R32, R68.reuse, R80, R32 ;  /* 0x000000504420723c */ /* 0x040ff00000041820 */
[C---:B------:R-:W-:Y:S01]  /*db10*/  HMMA.16816.F32.BF16 R36, R68.reuse, R82, R36 ;  /* 0x000000524424723c */ /* 0x040fe20000041824 */
[----:B------:R-:W5:Y:S07]  /*db20*/  LDSM.16.MT88.4 R80, [R137+0x2c00] ;  /* 0x002c00008950783b */ /* 0x000f6e0000004200 */
[C---:B----4-:R-:W-:Y:S08]  /*db30*/  HMMA.16816.F32.BF16 R40, R68.reuse, R48, R40 ;  /* 0x000000304428723c */ /* 0x050ff00000041828 */
[----:B------:R-:W-:Y:S01]  /*db40*/  HMMA.16816.F32.BF16 R44, R68, R50, R44 ;  /* 0x00000032442c723c */ /* 0x000fe2000004182c */
[----:B------:R-:W4:Y:S04]  /*db50*/  LDSM.16.MT88.4 R48, [R134+0xdc00] ;  /* 0x00dc00008630783b */ /* 0x000f280000004200 */
[----:B------:R-:W-:Y:S03]  /*db60*/  LDSM.16.MT88.4 R68, [R134+0xc000] ;  /* 0x00c000008644783b */ /* 0x000fe60000004200 */
        /* <DEDUP_REMOVED lines=15> */
[C---:B--2---:R-:W-:Y:S08]  /*dc60*/  HMMA.16816.F32.BF16 R64, R56.reuse, R60, R64 ;  /* 0x0000003c3840723c */ /* 0x044ff00000041840 */
[----:B------:R-:W-:Y:S01]  /*dc70*/  HMMA.16816.F32.BF16 R4, R56, R62, R4 ;  /* 0x0000003e3804723c */ /* 0x000fe20000041804 */
        /* <DEDUP_REMOVED lines=43> */
[----:B------:R-:W-:Y:S07]  /*df30*/  LDSM.16.MT88.4 R72, [R137+0x1800] ;  /* 0x001800008948783b */ /* 0x000fee0000004200 */
[C---:B-----5:R-:W-:Y:S08]  /*df40*/  HMMA.16816.F32.BF16 R32, R56.reuse, R80, R32 ;  /* 0x000000503820723c */ /* 0x060ff00000041820 */
[C---:B------:R-:W-:Y:S01]  /*df50*/  HMMA.16816.F32.BF16 R36, R56.reuse, R82, R36 ;  /* 0x000000523824723c */ /* 0x040fe20000041824 */
[----:B------:R-:W-:Y:S07]  /*df60*/  LDSM.16.MT88.4 R80, [R137+0x3800] ;  /* 0x003800008950783b */ /* 0x000fee0000004200 */
[C---:B----4-:R-:W-:Y:S08]  /*df70*/  HMMA.16816.F32.BF16 R40, R56.reuse, R48, R40 ;  /* 0x000000303828723c */ /* 0x050ff00000041828 */
[C---:B------:R-:W-:Y:S01]  /*df80*/  HMMA.16816.F32.BF16 R44, R56.reuse, R50, R44 ;  /* 0x00000032382c723c */ /* 0x040fe2000004182c */
[----:B------:R-:W1:Y:S07]  /*df90*/  LDSM.16.MT88.4 R48, [R134+0xe800] ;  /* 0x00e800008630783b */ /* 0x000e6e0000004200 */
        /* <DEDUP_REMOVED lines=10> */
[C---:B------:R-:W-:Y:S01]  /*e040*/  HMMA.16816.F32.BF16 R28, R56.reuse, R70, R28 ;  /* 0x00000046381c723c */ /* 0x040fe2000004181c */
[----:B------:R-:W-:Y:S01]  /*e050*/  FFMA.FTZ R71, R218, R136, R133 ;  /* 0x00000088da477223 */ /* 0x000fe20000010085 */
[-CC-:B------:R-:W-:Y:S01]  /*e060*/  FFMA.FTZ R70, R55, R127.reuse, -R126.reuse ;  /* 0x0000007f37467223 */ /* 0x180fe2000001087e */
[-CC-:B------:R-:W-:Y:S01]  /*e070*/  FFMA.FTZ R55, R116, R127.reuse, -R126.reuse ;  /* 0x0000007f74377223 */ /* 0x180fe2000001087e */
[-C--:B------:R-:W-:Y:S01]  /*e080*/  FFMA.FTZ R126, R153, R127.reuse, -R126 ;  /* 0x0000007f997e7223 */ /* 0x080fe2000001087e */
[----:B------:R-:W-:Y:S01]  /*e090*/  FADD.FTZ R71, R130, R71 ;  /* 0x0000004782477221 */ /* 0x000fe20000010000 */
[----:B------:R4:W-:Y:S01]  /*e0a0*/  MUFU.EX2 R116, R70 ;  /* 0x0000004600747308 */ /* 0x0009e20000000800 */
[----:B------:R-:W-:Y:S01]  /*e0b0*/  FADD.FTZ R143, R164, R143 ;  /* 0x0000008fa48f7221 */ /* 0x000fe20000010000 */
[----:B------:R-:W-:Y:S01]  /*e0c0*/  HMMA.16816.F32.BF16 R24, R56, R68, R24 ;  /* 0x000000443818723c */ /* 0x000fe20000041818 */
[----:B------:R-:W-:Y:S01]  /*e0d0*/  FADD.FTZ R0, R0, R71 ;  /* 0x0000004700007221 */ /* 0x000fe20000010000 */
[-CC-:B------:R-:W-:Y:S01]  /*e0e0*/  FFMA.FTZ R69, R121, R127.reuse, -R132.reuse ;  /* 0x0000007f79457223 */ /* 0x180fe20000010884 */
[----:B------:R-:W-:Y:S01]  /*e0f0*/  FFMA.FTZ R68, R120, R127, -R132 ;  /* 0x0000007f78447223 */ /* 0x000fe20000010884 */
[----:B------:R-:W-:Y:S01]  /*e100*/  MUFU.EX2 R121, R122 ;  /* 0x0000007a00797308 */ /* 0x000fe20000000800 */
[----:B------:R-:W-:Y:S01]  /*e110*/  FADD.FTZ R135, R135, R0 ;  /* 0x0000000087877221 */ /* 0x000fe20000010000 */
[----:B------:R-:W-:-:S02]  /*e120*/  MOV R0, R118 ;  /* 0x0000007600007202 */ /* 0x000fc40000000f00 */
[----:B------:R-:W5:Y:S01]  /*e130*/  MUFU.EX2 R55, R55 ;  /* 0x0000003700377308 */ /* 0x000f620000000800 */
[----:B------:R-:W-:Y:S01]  /*e140*/  FADD.FTZ R92, R92, R135 ;  /* 0x000000875c5c7221 */ /* 0x000fe20000010000 */
[----:B---3--:R-:W-:Y:S01]  /*e150*/  HMMA.16816.F32.BF16 R8, R56, R76, R8 ;  /* 0x0000004c3808723c */ /* 0x008fe20000041808 */
[----:B------:R-:W-:Y:S01]  /*e160*/  @P5 MOV R0, R118 ;  /* 0x0000007600005202 */ /* 0x000fe20000000f00 */
[-CC-:B----4-:R-:W-:Y:S01]  /*e170*/  FFMA.FTZ R70, R125, R127.reuse, -R132.reuse ;  /* 0x0000007f7d467223 */ /* 0x190fe20000010884 */
[----:B------:R-:W-:Y:S01]  /*e180*/  FFMA.FTZ R127, R152, R127, -R132 ;  /* 0x0000007f987f7223 */ /* 0x000fe20000010884 */
[----:B------:R5:W-:Y:S01]  /*e190*/  MUFU.EX2 R120, R69 ;  /* 0x0000004500787308 */ /* 0x000be20000000800 */
[----:B------:R-:W-:-:S03]  /*e1a0*/  FADD.FTZ R92, R95, R92 ;  /* 0x0000005c5f5c7221 */ /* 0x000fc60000010000 */
[----:B------:R-:W3:Y:S01]  /*e1b0*/  MUFU.EX2 R125, R68 ;  /* 0x00000044007d7308 */ /* 0x000ee20000000800 */
[C---:B------:R-:W-:Y:S01]  /*e1c0*/  HMMA.16816.F32.BF16 R12, R56.reuse, R78, R12 ;  /* 0x0000004e380c723c */ /* 0x040fe2000004180c */
[----:B------:R-:W-:Y:S01]  /*e1d0*/  FADD.FTZ R93, R93, R92 ;  /* 0x0000005c5d5d7221 */ /* 0x000fe20000010000 */
[----:B------:R-:W4:Y:S01]  /*e1e0*/  LDSM.16.MT88.4 R76, [R134+0xec00] ;  /* 0x00ec0000864c783b */ /* 0x000f220000004200 */
[----:B------:R-:W-:Y:S02]  /*e1f0*/  MUFU.EX2 R122, R70 ;  /* 0x00000046007a7308 */ /* 0x000fe40000000800 */
[----:B------:R-:W-:Y:S02]  /*e200*/  FADD.FTZ R93, R84, R93 ;  /* 0x0000005d545d7221 */ /* 0x000fe40000010000 */
[----:B------:R-:W2:Y:S01]  /*e210*/  MUFU.EX2 R127, R127 ;  /* 0x0000007f007f7308 */ /* 0x000ea20000000800 */
[----:B-1----:R-:W-:Y:S01]  /*e220*/  HMMA.16816.F32.BF16 R40, R56, R48, R40 ;  /* 0x000000303828723c */ /* 0x002fe20000041828 */
[----:B-----5:R-:W-:Y:S01]  /*e230*/  F2FP.BF16.F32.PACK_AB R69, R55, R116 ;  /* 0x000000743745723e */ /* 0x020fe200000010ff */
[----:B------:R-:W-:Y:S01]  /*e240*/  FADD.FTZ R96, R96, R93 ;  /* 0x0000005d60607221 */ /* 0x000fe20000010000 */
[----:B------:R-:W1:Y:S01]  /*e250*/  MUFU.EX2 R54, R126 ;  /* 0x0000007e00367308 */ /* 0x000e620000000800 */
[----:B------:R-:W-:Y:S01]  /*e260*/  FADD.FTZ R116, R116, R143 ;  /* 0x0000008f74747221 */ /* 0x000fe20000010000 */
[----:B---3--:R-:W-:Y:S01]  /*e270*/  F2FP.BF16.F32.PACK_AB R68, R125, R120 ;  /* 0x000000787d44723e */ /* 0x008fe200000010ff */
[----:B------:R-:W-:-:S02]  /*e280*/  FADD.FTZ R96, R87, R96 ;  /* 0x0000006057607221 */ /* 0x000fc40000010000 */
[C---:B------:R-:W-:Y:S01]  /*e290*/  HMMA.16816.F32.BF16 R44, R56.reuse, R50, R44 ;  /* 0x00000032382c723c */ /* 0x040fe2000004182c */
[----:B------:R-:W3:Y:S01]  /*e2a0*/  LDSM.16.MT88.4 R84, [R137+0x3c00] ;  /* 0x003c00008954783b */ /* 0x000ee20000004200 */
[----:B------:R-:W-:Y:S01]  /*e2b0*/  FADD.FTZ R116, R55, R116 ;  /* 0x0000007437747221 */ /* 0x000fe20000010000 */
[----:B--2---:R-:W-:Y:S02]  /*e2c0*/  F2FP.BF16.F32.PACK_AB R70, R127, R122 ;  /* 0x0000007a7f46723e */ /* 0x004fe400000010ff */
[----:B------:R-:W2:Y:S03]  /*e2d0*/  LDSM.16.MT88.4 R48, [R134+0xcc00] ;  /* 0x00cc00008630783b */ /* 0x000ea60000004200 */
[----:B------:R-:W-:Y:S01]  /*e2e0*/  HMMA.16816.F32.BF16 R32, R56, R80, R32 ;  /* 0x000000503820723c */ /* 0x000fe20000041820 */
[----:B-1----:R-:W-:Y:S01]  /*e2f0*/  F2FP.BF16.F32.PACK_AB R71, R54, R121 ;  /* 0x000000793647723e */ /* 0x002fe200000010ff */
[----:B------:R-:W-:-:S04]  /*e300*/  FADD.FTZ R121, R121, R116 ;  /* 0x0000007479797221 */ /* 0x000fc80000010000 */
[----:B------:R-:W-:Y:S02]  /*e310*/  FADD.FTZ R219, R54, R121 ;  /* 0x0000007936db7221 */ /* 0x000fe40000010000 */
[C---:B------:R-:W-:Y:S01]  /*e320*/  HMMA.16816.F32.BF16 R112, R68.reuse, R108, R8 ;  /* 0x0000006c4470723c */ /* 0x040fe20000041808 */
[----:B------:R-:W1:Y:S04]  /*e330*/  LDSM.16.MT88.4 R8, [R137+0x1c00] ;  /* 0x001c00008908783b */ /* 0x000e680000004200 */
[----:B------:R-:W5:Y:S03]  /*e340*/  LDSM.16.MT88.4 R136, [R137+0x5c00] ;  /* 0x005c00008988783b */ /* 0x000f660000004200 */
        /* <DEDUP_REMOVED lines=21> */
[----:B---3--:R-:W-:Y:S01]  /*e4a0*/  HMMA.16816.F32.BF16 R88, R68, R84, R32 ;  /* 0x000000544458723c */ /* 0x008fe20000041820 */
        /* <DEDUP_REMOVED lines=11> */
[C---:B-1----:R-:W-:Y:S08]  /*e560*/  HMMA.16816.F32.BF16 R104, R68.reuse, R8, R16 ;  /* 0x000000084468723c */ /* 0x042ff00000041810 */
[C---:B------:R-:W-:Y:S08]  /*e570*/  HMMA.16816.F32.BF16 R100, R68.reuse, R10, R20 ;  /* 0x0000000a4464723c */ /* 0x040ff00000041814 */
[C---:B------:R-:W-:Y:S08]  /*e580*/  HMMA.16816.F32.BF16 R84, R68.reuse, R86, R36 ;  /* 0x000000564454723c */ /* 0x040ff00000041824 */
[C---:B-----5:R-:W-:Y:S08]  /*e590*/  HMMA.16816.F32.BF16 R72, R68.reuse, R136, R64 ;  /* 0x000000884448723c */ /* 0x060ff00000041840 */
[----:B------:R-:W-:Y:S01]  /*e5a0*/  HMMA.16816.F32.BF16 R68, R68, R138, R4 ;  /* 0x0000008a4444723c */ /* 0x000fe20000041804 */
[----:B------:R-:W-:-:S04]  /*e5b0*/  NOP ;  /* 0x0000000000007918 */ /* 0x000fc80000000000 */
[----:B------:R-:W-:-:S15]  /*e5c0*/  @P5 BRA `(.L_x_5571) ;  /* 0x0000000000045947 */ /* 0x000fde0003800000 */
.L_x_5562:
[----:B------:R-:W-:-:S07]  /*e5d0*/  IADD3 R117, PT, PT, R131, -0x1, RZ ;  /* 0xffffffff83757810 */ /* 0x000fce0007ffe0ff */
.L_x_5571:
[----:B------:R-:W-:Y:S05]  /*e5e0*/  BSYNC B2 ;  /* 0x0000000000027941 */ /* 0x000fea0003800000 */
.L_x_5561:
        /* <DEDUP_REMOVED lines=13> */
.L_x_5579:
[----:B------:R-:W1:Y:S01]  /*e6c0*/  S2R R180, SR_TID.X ;  /* 0x0000000000b47919 */ /* 0x000e620000002100 */
[----:B------:R-:W-:Y:S04]  /*e6d0*/  DEPBAR.LE SB0, 0x0 ;  /* 0x000080000000791a */ /* 0x000fe80000000000 */
[----:B------:R-:W-:Y:S05]  /*e6e0*/  WARPSYNC.ALL ;  /* 0x0000000000007948 */ /* 0x000fea0003800000 */
[----:B------:R-:W-:Y:S01]  /*e6f0*/  BAR.SYNC.DEFER_BLOCKING 0x0 ;  /* 0x0000000000007b1d */ /* 0x000fe20000010000 */
[----:B------:R-:W-:Y:S01]  /*e700*/  LOP3.LUT R0, R210, 0x20, RZ, 0xfc, !PT ;  /* 0x00000020d2007812 */ /* 0x000fe200078efcff */
[----:B------:R-:W-:Y:S02]  /*e710*/  @!P3 IMAD.MOV.U32 R5, RZ, RZ, RZ ;  /* 0x000000ffff05b224 */ /* 0x000fe400078e00ff */
[----:B------:R-:W-:Y:S01]  /*e720*/  IMAD.MOV.U32 R4, RZ, RZ, R200 ;  /* 0x000000ffff047224 */ /* 0x000fe200078e00c8 */
[----:B------:R-:W-:Y:S01]  /*e730*/  ISETP.GE.AND P5, PT, R0, R209, PT ;  /* 0x000000d10000720c */ /* 0x000fe20003fa6270 */
[----:B------:R-:W-:Y:S01]  /*e740*/  IMAD.MOV.U32 R0, RZ, RZ, R201 ;  /* 0x000000ffff007224 */ /* 0x000fe200078e00c9 */
[----:B------:R-:W-:Y:S01]  /*e750*/  @!P3 IADD3 R5, P0, PT, RZ, -R5, RZ ;  /* 0x80000005ff05b210 */ /* 0x000fe20007f1e0ff */
[----:B------:R-:W2:Y:S01]  /*e760*/  @!P3 LD.E R6, desc[UR4][R2.64+0x40] ;  /* 0x000040040206b980 */ /* 0x000ea2000c101900 */
[----:B------:R-:W-:Y:S01]  /*e770*/  BSSY.RECONVERGENT B0, `(.L_x_5573) ;  /* 0x0000045000007945 */ /* 0x000fe20003800200 */
[----:B--2---:R-:W-:Y:S04]  /*e780*/  @!P3 IMAD.SHL.U32 R6, R6, 0x80, RZ ;  /* 0x000000800606b824 */ /* 0x004fe800078e00ff */
[----:B------:R-:W-:Y:S05]  /*e790*/  @!P3 IMAD.X R6, RZ, RZ, ~R6, P0 ;  /* 0x000000ffff06b224 */ /* 0x000fea00000e0e06 */
        /* <DEDUP_REMOVED lines=30> */
[----:B------:R-:W-:Y:S01]  /*e980*/  @!P2 IMAD.IADD R7, R7, 0x1, -R10 ;  /* 0x000000010707a824 */ /* 0x000fe200078e0a0a */
[----:B------:R-:W-:Y:S01]  /*e990*/  ISETP.NE.AND P2, PT, R11, RZ, PT ;  /* 0x000000ff0b00720c */ /* 0x000fe20003f45270 */
[----:B------:R-:W-:Y:S01]  /*e9a0*/  @!P1 VIADD R9, R9, 0x1 ;  /* 0x0000000109099836 */ /* 0x000fe20000000000 */
[-C--:B------:R-:W-:Y:S02]  /*e9b0*/  ISETP.GE.U32.AND P4, PT, R5, R10.reuse, PT ;  /* 0x0000000a0500720c */ /* 0x080fe40003f86070 */
[----:B------:R-:W-:Y:S02]  /*e9c0*/  ISETP.GE.U32.AND P6, PT, R7, R10, PT ;  /* 0x0000000a0700720c */ /* 0x000fe40003fc6070 */
[-C--:B------:R-:W-:Y:S04]  /*e9d0*/  LOP3.LUT R5, R204, R11.reuse, RZ, 0x3c, !PT ;  /* 0x0000000bcc057212 */ /* 0x080fe800078e3cff */
[----:B------:R-:W-:Y:S02]  /*e9e0*/  ISETP.GE.AND P1, PT, R5, RZ, PT ;  /* 0x000000ff0500720c */ /* 0x000fe40003f26270 */
[----:B------:R-:W-:Y:S03]  /*e9f0*/  LOP3.LUT R5, RZ, R11, RZ, 0x33, !PT ;  /* 0x0000000bff057212 */ /* 0x000fe600078e33ff */
[----:B------:R-:W-:Y:S02]  /*ea00*/  @P4 VIADD R9, R9, 0x1 ;  /* 0x0000000109094836 */ /* 0x000fe40000000000 */
[----:B------:R-:W-:Y:S02]  /*ea10*/  @P6 VIADD R12, R12, 0x1 ;  /* 0x000000010c0c6836 */ /* 0x000fe40000000000 */
[----:B------:R-:W-:Y:S04]  /*ea20*/  @!P0 IMAD.MOV R9, RZ, RZ, -R9 ;  /* 0x000000ffff098224 */ /* 0x000fe800078e0a09 */
        /* <DEDUP_REMOVED lines=25> */
.L_x_5574:
[----:B------:R-:W-:Y:S05]  /*ebc0*/  BSYNC.RECONVERGENT B0 ;  /* 0x0000000000007941 */ /* 0x000fea0003800200 */
.L_x_5573:
[-C--:B------:R-:W-:Y:S01]  /*ebd0*/  ISETP.GE.AND P6, PT, R210, R209.reuse, PT ;  /* 0x000000d1d200720c */ /* 0x080fe20003fc6270 */
[----:B------:R-:W-:Y:S01]  /*ebe0*/  IMAD.SHL.U32 R157, R190, 0x40, RZ ;  /* 0x00000040be9d7824 */ /* 0x000fe200078e00ff */
[----:B------:R-:W-:Y:S01]  /*ebf0*/  LOP3.LUT R156, R210, 0x40, RZ, 0xfc, !PT ;  /* 0x00000040d29c7812 */ /* 0x000fe200078efcff */
[----:B------:R-:W1:Y:S01]  /*ec00*/  S2UR UR6, SR_CgaCtaId ;  /* 0x00000000000679c3 */ /* 0x000e620000008800 */
[C---:B------:R-:W-:Y:S01]  /*ec10*/  IMAD.SHL.U32 R181, R180.reuse, 0x10, RZ ;  /* 0x00000010b4b57824 */ /* 0x040fe200078e00ff */
[C---:B------:R-:W-:Y:S01]  /*ec20*/  LOP3.LUT R0, R180.reuse, 0x8, RZ, 0xc0, !PT ;  /* 0x00000008b4007812 */ /* 0x040fe200078ec0ff */
[----:B------:R-:W-:Y:S01]  /*ec30*/  IMAD.SHL.U32 R185, R180, 0x20, RZ ;  /* 0x00000020b4b97824 */ /* 0x000fe200078e00ff */
[----:B------:R-:W-:Y:S01]  /*ec40*/  ISETP.GE.AND P4, PT, R156, R209, PT ;  /* 0x000000d19c00720c */ /* 0x000fe20003f86270 */
[----:B------:R-:W-:Y:S01]  /*ec50*/  IMAD.SHL.U32 R119, R180, 0x4, RZ ;  /* 0x00000004b4777824 */ /* 0x000fe200078e00ff */
[----:B------:R-:W-:Y:S01]  /*ec60*/  SHF.L.U64.HI R156, R190, 0x6, R191 ;  /* 0x00000006be9c7819 */ /* 0x000fe200000102bf */
[----:B------:R-:W-:Y:S01]  /*ec70*/  UMOV UR7, 0x400 ;  /* 0x0000040000077882 */ /* 0x000fe20000000000 */
[----:B------:R-:W-:Y:S01]  /*ec80*/  IADD3 R162, P0, PT, R157, R200, RZ ;  /* 0x000000c89da27210 */ /* 0x000fe20007f1e0ff */
[----:B------:R-:W-:Y:S01]  /*ec90*/  IMAD.MOV.U32 R144, RZ, RZ, 0x20 ;  /* 0x00000020ff907424 */ /* 0x000fe200078e00ff */
[----:B------:R-:W-:Y:S01]  /*eca0*/  @!PT LDS RZ, [RZ] ;  /* 0x00000000fffff984 */ /* 0x000fe20000000800 */
[----:B------:R-:W-:Y:S01]  /*ecb0*/  @!PT LDS RZ, [RZ] ;  /* 0x00000000fffff984 */ /* 0x000fe20000000800 */
[----:B------:R-:W-:Y:S01]  /*ecc0*/  @!PT LDS RZ, [RZ] ;  /* 0x00000000fffff984 */ /* 0x000fe20000000800 */
[----:B------:R-:W-:Y:S01]  /*ecd0*/  @!P6 LDGSTS.E.BYPASS.LTC128B.128 [R211+0x9000], desc[UR4][R200.64] ;  /* 0x09000000c8d3efae */ /* 0x000fe2000b981a04 */
[----:B------:R-:W-:Y:S01]  /*ece0*/  LOP3.LUT R120, R181, 0x100, RZ, 0xc0, !PT ;  /* 0x00000100b5787812 */ /* 0x000fe200078ec0ff */
[----:B------:R-:W-:Y:S01]  /*ecf0*/  VIADD R205, R205, 0xffffffff ;  /* 0xffffffffcdcd7836 */ /* 0x000fe20000000000 */
[----:B------:R-:W-:Y:S01]  /*ed00*/  SHF.R.U32.HI R182, RZ, 0x1, R180 ;  /* 0x00000001ffb67819 */ /* 0x000fe200000116b4 */
        /* <DEDUP_REMOVED lines=8> */
[----:B------:R-:W-:Y:S02]  /*ed90*/  LOP3.LUT R117, R119, 0x18, RZ, 0xc0, !PT ;  /* 0x0000001877757812 */ /* 0x000fe400078ec0ff */
[----:B------:R-:W-:Y:S01]  /*eda0*/  IMAD.X R161, R156, 0x1, R163, P0 ;  /* 0x000000019ca17824 */ /* 0x000fe200000e06a3 */
[----:B------:R-:W-:Y:S01]  /*edb0*/  @P5 STS.128 [R211+0xb000], RZ ;  /* 0x00b000ffd3005388 */ /* 0x000fe20000000c00 */
[----:B------:R-:W-:Y:S01]  /*edc0*/  IADD3 R158, P0, PT, R157, R160, RZ ;  /* 0x000000a09d9e7210 */ /* 0x000fe20007f1e0ff */
[----:B-1----:R-:W-:Y:S01]  /*edd0*/  ULEA UR6, UR6, UR7, 0x18 ;  /* 0x0000000706067291 */ /* 0x002fe2000f8ec0ff */
[--C-:B------:R-:W-:Y:S01]  /*ede0*/  LOP3.LUT R120, R120, 0x20, R185.reuse, 0xf8, !PT ;  /* 0x0000002078787812 */ /* 0x100fe200078ef8b9 */
[----:B------:R-:W-:Y:S01]  /*edf0*/  @!PT LDS RZ, [RZ] ;  /* 0x00000000fffff984 */ /* 0x000fe20000000800 */
[----:B------:R-:W-:Y:S01]  /*ee00*/  @!PT LDS RZ, [RZ] ;  /* 0x00000000fffff984 */ /* 0x000fe20000000800 */
[----:B------:R-:W-:Y:S01]  /*ee10*/  @!PT LDS RZ, [RZ] ;  /* 0x00000000fffff984 */ /* 0x000fe20000000800 */
[----:B------:R-:W-:Y:S01]  /*ee20*/  @!P4 LDGSTS.E.BYPASS.LTC128B.128 [R211+0xd000], desc[UR4][R200.64+0x80] ;  /* 0x0d000080c8d3cfae */ /* 0x000fe2000b981a04 */
[----:B------:R-:W-:Y:S01]  /*ee30*/  LOP3.LUT R0, R0, 0xc0, R185, 0xf8, !PT ;  /* 0x000000c000007812 */ /* 0x000fe200078ef8b9 */
[----:B------:R-:W-:Y:S01]  /*ee40*/  IMAD.X R159, R156, 0x1, R161, P0 ;  /* 0x000000019c9f7824 */ /* 0x000fe200000e06a1 */
[----:B------:R-:W-:Y:S01]  /*ee50*/  LOP3.LUT R184, R182, 0x8, RZ, 0xc0, !PT ;  /* 0x00000008b6b87812 */ /* 0x000fe200078ec0ff */
[----:B------:R-:W-:Y:S01]  /*ee60*/  @P4 STS.128 [R211+0xd000], RZ ;  /* 0x00d000ffd3004388 */ /* 0x000fe20000000c00 */
[----:B------:R-:W-:Y:S01]  /*ee70*/  LOP3.LUT R181, R181, 0x3e00, RZ, 0xc0, !PT ;  /* 0x00003e00b5b57812 */ /* 0x000fe200078ec0ff */
[----:B------:R-:W-:Y:S01]  /*ee80*/  IMAD.U32 R183, RZ, RZ, UR6 ;  /* 0x00000006ffb77e24 */ /* 0x000fe2000f8e00ff */
        /* <DEDUP_REMOVED lines=290> */
.L_x_5578:
[----:B------:R-:W-:Y:S05]  /*100b0*/  BSYNC.RECONVERGENT B0 ;  /* 0x0000000000007941 */ /* 0x000fea0003800200 */
.L_x_5577:
        /* <DEDUP_REMOVED lines=71> */
.L_x_5576:
[----:B------:R-:W-:Y:S05]  /*10530*/  BSYNC.RECONVERGENT B1 ;  /* 0x0000000000017941 */ /* 0x000fea0003800200 */
.L_x_5575:
[----:B------:R-:W-:Y:S01]  /*10540*/  IABS R0, R206 ;  /* 0x000000ce00007213 */ /* 0x000fe20000000000 */
[----:B------:R-:W-:Y:S01]  /*10550*/  VIADD R117, R206, 0x41 ;  /* 0x00000041ce757836 */ /* 0x000fe20000000000 */
[----:B------:R-:W-:Y:S01]  /*10560*/  LOP3.LUT R184, R184, 0x120, R185, 0xf8, !PT ;  /* 0x00000120b8b87812 */ /* 0x000fe200078ef8b9 */
[C---:B------:R-:W-:Y:S01]  /*10570*/  VIADD R126, R207.reuse, 0xffffffe1 ;  /* 0xffffffe1cf7e7836 */ /* 0x040fe20000000000 */
[----:B------:R-:W-:Y:S01]  /*10580*/  I2FP.F32.S32 R0, R0 ;  /* 0x0000000000007245 */ /* 0x000fe20000201400 */
[C---:B------:R-:W-:Y:S01]  /*10590*/  VIADD R127, R207.reuse, 0xffffffe0 ;  /* 0xffffffe0cf7f7836 */ /* 0x040fe20000000000 */
[----:B------:R-:W-:Y:S01]  /*105a0*/  IABS R117, R117 ;  /* 0x0000007500757213 */ /* 0x000fe20000000000 */
[C---:B--2---:R-:W-:Y:S02]  /*105b0*/  VIADD R120, R207.reuse, 0xffffffc0 ;  /* 0xffffffc0cf787836 */ /* 0x044fe40000000000 */
[-C--:B------:R-:W-:Y:S01]  /*105c0*/  FFMA.FTZ R39, -R208, R0.reuse, R39 ;  /* 0x00000000d0277223 */ /* 0x080fe20000010127 */
        /* <DEDUP_REMOVED lines=88> */
[C---:B------:R-:W-:Y:S01]  /*10b50*/  VIADD R130, R207.reuse, 0xffffffd9 ;  /* 0xffffffd9cf827836 */ /* 0x040fe20000000000 */
        /* <DEDUP_REMOVED lines=81> */
[----:B------:R-:W-:Y:S01]  /*11070*/  ISETP.GE.AND P1, PT, R150, R195, PT ;  /* 0x000000c39600720c */ /* 0x000fe20003f26270 */
[C---:B------:R-:W-:Y:S01]  /*11080*/  VIADD R39, R207.reuse, 0xfffffff0 ;  /* 0xfffffff0cf277836 */ /* 0x040fe20000000000 */
[----:B------:R-:W-:Y:S01]  /*11090*/  IABS R123, R123 ;  /* 0x0000007b007b7213 */ /* 0x000fe20000000000 */
[----:B------:R-:W-:Y:S01]  /*110a0*/  VIADD R6, R207, 0x30 ;  /* 0x00000030cf067836 */ /* 0x000fe20000000000 */
[----:B------:R-:W-:Y:S01]  /*110b0*/  FSEL R146, R5, -INF , P1 ;  /* 0xff80000005927808 */ /* 0x000fe20000800000 */
[----:B------:R-:W-:Y:S01]  /*110c0*/  VIADD R5, R207, 0x31 ;  /* 0x00000031cf057836 */ /* 0x000fe20000000000 */
[----:B------:R-:W-:Y:S02]  /*110d0*/  I2FP.F32.S32 R123, R123 ;  /* 0x0000007b007b7245 */ /* 0x000fe40000201400 */
[-C--:B------:R-:W-:Y:S02]  /*110e0*/  ISETP.GE.AND P1, PT, R143, R195.reuse, PT ;  /* 0x000000c38f00720c */ /* 0x080fe40003f26270 */
[----:B------:R-:W-:Y:S01]  /*110f0*/  ISETP.GE.AND P0, PT, R137, R195, PT ;  /* 0x000000c38900720c */ /* 0x000fe20003f06270 */
        /* <DEDUP_REMOVED lines=10> */
[----:B------:R-:W-:Y:S02]  /*111a0*/  ISETP.GE.AND P1, PT, R143, R193, PT ;  /* 0x000000c18f00720c */ /* 0x000fe40003f26270 */
        /* <DEDUP_REMOVED lines=83> */
[-C--:B------:R-:W-:Y:S01]  /*116e0*/  FFMA.FTZ R61, -R208, R0.reuse, R61 ;  /* 0x00000000d03d7223 */ /* 0x080fe2000001013d */
        /* <DEDUP_REMOVED lines=128> */
[----:B------:R-:W-:Y:S02]  /*11ef0*/  FMNMX3.FTZ R10, R118, R19, R15, !PT ;  /* 0x00000013760a7276 */ /* 0x000fe4000781000f */
[-C--:B------:R-:W-:Y:S02]  /*11f00*/  ISETP.GE.AND P0, PT, R25, R192.reuse, PT ;  /* 0x000000c01900720c */ /* 0x080fe40003f06270 */
[----:B------:R-:W-:Y:S02]  /*11f10*/  FSEL R247, R247, -INF , !P4 ;  /* 0xff800000f7f77808 */ /* 0x000fe40006000000 */
[-C--:B------:R-:W-:Y:S02]  /*11f20*/  ISETP.GE.AND P4, PT, R39, R192.reuse, PT ;  /* 0x000000c02700720c */ /* 0x080fe40003f86270 */
        /* <DEDUP_REMOVED lines=22> */
[-C--:B------:R-:W-:Y:S02]  /*12090*/  ISETP.GE.AND P4, PT, R18, R194.reuse, PT ;  /* 0x000000c21200720c */ /* 0x080fe40003f86270 */
        /* <DEDUP_REMOVED lines=13> */
[-C--:B------:R-:W-:Y:S02]  /*12170*/  ISETP.GE.AND P4, PT, R7, R194.reuse, PT ;  /* 0x000000c20700720c */ /* 0x080fe40003f86270 */
        /* <DEDUP_REMOVED lines=26> */
[-C--:B------:R-:W-:Y:S02]  /*12320*/  ISETP.GE.AND P5, PT, R0, R192.reuse, PT ;  /* 0x000000c00000720c */ /* 0x080fe40003fa6270 */
        /* <DEDUP_REMOVED lines=49> */
[-C--:B------:R-:W-:Y:S07]  /*12640*/  FFMA.FTZ R118, R239, R117.reuse, -R124 ;  /* 0x00000075ef767223 */ /* 0x080fee000001087c */
[----:B------:R-:W3:Y:S01]  /*12650*/  MUFU.EX2 R56, R5 ;  /* 0x0000000500387308 */ /* 0x000ee20000000800 */
[-C--:B------:R-:W-:Y:S01]  /*12660*/  FFMA.FTZ R138, R179, R117.reuse, -R130 ;  /* 0x00000075b38a7223 */ /* 0x080fe20000010882 */
[-CC-:B------:R-:W-:Y:S01]  /*12670*/  FFMA.FTZ R136, R177, R117.reuse, -R124.reuse ;  /* 0x00000075b1887223 */ /* 0x180fe2000001087c */
[----:B------:R-:W4:Y:S07]  /*12680*/  LDSM.16.MT88.4 R36, [R58+0x2000] ;  /* 0x002000003a24783b */ /* 0x000f2e0000004200 */
[----:B------:R-:W5:Y:S01]  /*12690*/  MUFU.EX2 R55, R8 ;  /* 0x0000000800377308 */ /* 0x000f620000000800 */
[-C--:B------:R-:W-:Y:S01]  /*126a0*/  FFMA.FTZ R185, R229, R117.reuse, -R124 ;  /* 0x00000075e5b97223 */ /* 0x080fe2000001087c */
[-C--:B------:R-:W-:Y:S01]  /*126b0*/  FFMA.FTZ R237, R237, R117.reuse, -R130 ;  /* 0x00000075eded7223 */ /* 0x080fe20000010882 */
[-C--:B------:R-:W-:Y:S07]  /*126c0*/  FFMA.FTZ R235, R235, R117.reuse, -R124 ;  /* 0x00000075ebeb7223 */ /* 0x080fee000001087c */
[----:B------:R-:W-:Y:S01]  /*126d0*/  MUFU.EX2 R128, R128 ;  /* 0x0000008000807308 */ /* 0x000fe20000000800 */
[-C--:B------:R-:W-:Y:S01]  /*126e0*/  FFMA.FTZ R233, R233, R117.reuse, -R130 ;  /* 0x00000075e9e97223 */ /* 0x080fe20000010882 */
[-CC-:B------:R-:W-:Y:S01]  /*126f0*/  FFMA.FTZ R142, R223, R117.reuse, -R124.reuse ;  /* 0x00000075df8e7223 */ /* 0x180fe2000001087c */
        /* <DEDUP_REMOVED lines=52> */
[-C--:B------:R-:W-:Y:S01]  /*12a40*/  FFMA.FTZ R92, R134, R117.reuse, -R124 ;  /* 0x00000075865c7223 */ /* 0x080fe2000001087c */
[-CC-:B------:R-:W-:Y:S05]  /*12a50*/  FFMA.FTZ R134, R175, R117.reuse, -R130.reuse ;  /* 0x00000075af867223 */ /* 0x180fea0000010882 */
[----:B------:R-:W-:Y:S01]  /*12a60*/  MUFU.EX2 R179, R237 ;  /* 0x000000ed00b37308 */ /* 0x000fe20000000800 */
[-CC-:B------:R-:W-:Y:S01]  /*12a70*/  FFMA.FTZ R107, R132, R117.reuse, -R130.reuse ;  /* 0x00000075846b7223 */ /* 0x180fe20000010882 */
[-C--:B------:R-:W-:Y:S01]  /*12a80*/  FFMA.FTZ R106, R251, R117.reuse, -R130 ;  /* 0x00000075fb6a7223 */ /* 0x080fe20000010882 */
[-CC-:B------:R-:W-:Y:S01]  /*12a90*/  FFMA.FTZ R105, R249, R117.reuse, -R124.reuse ;  /* 0x00000075f9697223 */ /* 0x180fe2000001087c */
[C---:B--2---:R-:W-:Y:S06]  /*12aa0*/  HMMA.16816.F32.BF16 R12, R60.reuse, R20, R12 ;  /* 0x000000143c0c723c */ /* 0x044fec000004180c */
[----:B------:R-:W-:Y:S01]  /*12ab0*/  MUFU.EX2 R92, R92 ;  /* 0x0000005c005c7308 */ /* 0x000fe20000000800 */
[----:B------:R-:W-:Y:S01]  /*12ac0*/  FMUL.FTZ R20, R55, R96 ;  /* 0x0000006037147220 */ /* 0x000fe20000410000 */
[--C-:B------:R-:W-:Y:S01]  /*12ad0*/  FFMA.FTZ R96, R49, R117, -R124.reuse ;  /* 0x0000007531607223 */ /* 0x100fe2000001087c */
        /* <DEDUP_REMOVED lines=11> */
[-C--:B------:R-:W-:Y:S07]  /*12b90*/  FFMA.FTZ R97, R241, R117.reuse, -R124 ;  /* 0x00000075f1617223 */ /* 0x080fee000001087c */
[----:B------:R-:W-:Y:S01]  /*12ba0*/  MUFU.EX2 R106, R106 ;  /* 0x0000006a006a7308 */ /* 0x000fe20000000800 */
[C---:B------:R-:W-:Y:S03]  /*12bb0*/  HMMA.16816.F32.BF16 R20, R60.reuse, R28, R20 ;  /* 0x0000001c3c14723c */ /* 0x040fe60000041814 */
[C---:B------:R-:W-:Y:S01]  /*12bc0*/  FMUL.FTZ R28, R55.reuse, R88 ;  /* 0x00000058371c7220 */ /* 0x040fe20000410000 */
        /* <DEDUP_REMOVED lines=30> */
[----:B------:R-:W-:Y:S01]  /*12db0*/  FFMA.FTZ R169, R169, R117, -R124 ;  /* 0x00000075a9a97223 */ /* 0x000fe2000001087c */
[C---:B------:R-:W-:Y:S08]  /*12dc0*/  HMMA.16816.F32.BF16 R36, R60.reuse, R44, R36 ;  /* 0x0000002c3c24723c */ /* 0x040ff00000041824 */
[----:B------:R-:W-:Y:S01]  /*12dd0*/  MUFU.EX2 R99, R99 ;  /* 0x0000006300637308 */ /* 0x000fe20000000800 */
[C---:B------:R-:W-:Y:S01]  /*12de0*/  FMUL.FTZ R44, R55.reuse, R72 ;  /* 0x00000048372c7220 */ /* 0x040fe20000410000 */
[----:B------:R-:W-:Y:S01]  /*12df0*/  FMUL.FTZ R45, R55, R73 ;  /* 0x00000049372d7220 */ /* 0x000fe20000410000 */
[-CC-:B------:R-:W-:Y:S07]  /*12e00*/  FFMA.FTZ R225, R225, R117.reuse, -R130.reuse ;  /* 0x00000075e1e17223 */ /* 0x180fee0000010882 */
[----:B------:R-:W5:Y:S01]  /*12e10*/  MUFU.EX2 R98, R98 ;  /* 0x0000006200627308 */ /* 0x000f620000000800 */
[--C-:B------:R-:W-:Y:S01]  /*12e20*/  FFMA.FTZ R173, R173, R117, -R130.reuse ;  /* 0x00000075adad7223 */ /* 0x100fe20000010882 */
[C---:B------:R-:W-:Y:S08]  /*12e30*/  HMMA.16816.F32.BF16 R40, R60.reuse, R46, R40 ;  /* 0x0000002e3c28723c */ /* 0x040ff00000041828 */
[----:B------:R-:W5:Y:S01]  /*12e40*/  MUFU.EX2 R97, R97 ;  /* 0x0000006100617308 */ /* 0x000f620000000800 */
[C---:B------:R-:W-:Y:S01]  /*12e50*/  FMUL.FTZ R46, R56.reuse, R74 ;  /* 0x0000004a382e7220 */ /* 0x040fe20000410000 */
[----:B------:R-:W-:Y:S01]  /*12e60*/  FMUL.FTZ R47, R56, R75 ;  /* 0x0000004b382f7220 */ /* 0x000fe20000410000 */
[-C--:B------:R-:W-:Y:S01]  /*12e70*/  FFMA.FTZ R148, R167, R117.reuse, -R130 ;  /* 0x00000075a7947223 */ /* 0x080fe20000010882 */
[----:B------:R-:W5:Y:S06]  /*12e80*/  LDSM.16.MT88.4 R72, [R58+0x2400] ;  /* 0x002400003a48783b */ /* 0x000f6c0000004200 */
[----:B------:R-:W5:Y:S01]  /*12e90*/  MUFU.EX2 R138, R138 ;  /* 0x0000008a008a7308 */ /* 0x000f620000000800 */
[-CC-:B------:R-:W-:Y:S01]  /*12ea0*/  FFMA.FTZ R150, R163, R117.reuse, -R124.reuse ;  /* 0x00000075a3967223 */ /* 0x180fe2000001087c */
[-C--:B------:R-:W-:Y:S01]  /*12eb0*/  FFMA.FTZ R159, R159, R117.reuse, -R124 ;  /* 0x000000759f9f7223 */ /* 0x080fe2000001087c */
[-CC-:B------:R-:W-:Y:S01]  /*12ec0*/  FFMA.FTZ R152, R161, R117.reuse, -R130.reuse ;  /* 0x00000075a1987223 */ /* 0x180fe20000010882 */
[C---:B------:R-:W-:Y:S06]  /*12ed0*/  HMMA.16816.F32.BF16 R44, R60.reuse, R64, R44 ;  /* 0x000000403c2c723c */ /* 0x040fec000004182c */
[----:B------:R-:W-:Y:S01]  /*12ee0*/  MUFU.EX2 R177, R235 ;  /* 0x000000eb00b17308 */ /* 0x000fe20000000800 */
        /* <DEDUP_REMOVED lines=20> */
[----:B------:R-:W-:Y:S01]  /*13030*/  FFMA.FTZ R139, R139, R117, -R124 ;  /* 0x000000758b8b7223 */ /* 0x000fe2000001087c */
[C---:B--2---:R-:W-:Y:S08]  /*13040*/  HMMA.16816.F32.BF16 R4, R60.reuse, R76, R4 ;  /* 0x0000004c3c04723c */ /* 0x044ff00000041804 */
[----:B------:R-:W-:Y:S01]  /*13050*/  MUFU.EX2 R142, R142 ;  /* 0x0000008e008e7308 */ /* 0x000fe20000000800 */
[----:B------:R-:W-:Y:S01]  /*13060*/  FFMA.FTZ R135, R56, R219, R135 ;  /* 0x000000db38877223 */ /* 0x000fe20000010087 */
[----:B------:R-:W-:Y:S01]  /*13070*/  FFMA.FTZ R128, R55, R218, R128 ;  /* 0x000000da37807223 */ /* 0x000fe20000010080 */
[-C--:B------:R-:W-:Y:S07]  /*13080*/  FFMA.FTZ R133, R133, R117.reuse, -R130 ;  /* 0x0000007585857223 */ /* 0x080fee0000010882 */
[----:B------:R-:W2:Y:S01]  /*13090*/  MUFU.EX2 R199, R199 ;  /* 0x000000c700c77308 */ /* 0x000ea20000000800 */
[-C--:B------:R-:W-:Y:S01]  /*130a0*/  FFMA.FTZ R129, R129, R117.reuse, -R124 ;  /* 0x0000007581817223 */ /* 0x080fe2000001087c */
[C---:B------:R-:W-:Y:S01]  /*130b0*/  HMMA.16816.F32.BF16 R8, R60.reuse, R78, R8 ;  /* 0x0000004e3c08723c */ /* 0x040fe20000041808 */
[----:B------:R-:W-:Y:S07]  /*130c0*/  LDSM.16.MT88.4 R76, [R58+0x800] ;  /* 0x000800003a4c783b */ /* 0x000fee0000004200 */
[----:B------:R-:W-:Y:S01]  /*130d0*/  MUFU.EX2 R144, R144 ;  /* 0x0000009000907308 */ /* 0x000fe20000000800 */
[----:B------:R-:W-:Y:S01]  /*130e0*/  FFMA.FTZ R121, R121, R117, -R130 ;  /* 0x0000007579797223 */ /* 0x000fe20000010882 */
[----:B------:R-:W-:Y:S01]  /*130f0*/  FADD.FTZ R123, R123, R128 ;  /* 0x000000807b7b7221 */ /* 0x000fe20000010000 */
[----:B------:R-:W-:Y:S07]  /*13100*/  ISETP.GT.AND P0, PT, R205, R196, PT ;  /* 0x000000c4cd00720c */ /* 0x000fee0003f04270 */
[----:B------:R-:W4:Y:S01]  /*13110*/  MUFU.EX2 R171, R173 ;  /* 0x000000ad00ab7308 */ /* 0x000f220000000800 */
[C---:B-----5:R-:W-:Y:S09]  /*13120*/  HMMA.16816.F32.BF16 R12, R60.reuse, R80, R12 ;  /* 0x000000503c0c723c */ /* 0x060ff2000004180c */
[----:B------:R-:W-:Y:S01]  /*13130*/  MUFU.EX2 R146, R146 ;  /* 0x0000009200927308 */ /* 0x000fe20000000800 */
[----:B------:R-:W-:Y:S09]  /*13140*/  FADD.FTZ R126, R126, R123 ;  /* 0x0000007b7e7e7221 */ /* 0x000ff20000010000 */
[----:B------:R-:W5:Y:S01]  /*13150*/  MUFU.EX2 R169, R169 ;  /* 0x000000a900a97308 */ /* 0x000f620000000800 */
[----:B------:R-:W-:Y:S01]  /*13160*/  FADD.FTZ R59, R59, R126 ;  /* 0x0000007e3b3b7221 */ /* 0x000fe20000010000 */
[C---:B------:R-:W-:Y:S01]  /*13170*/  HMMA.16816.F32.BF16 R16, R60.reuse, R82, R16 ;  /* 0x000000523c10723c */ /* 0x040fe20000041810 */
[----:B------:R-:W-:Y:S07]  /*13180*/  LDSM.16.MT88.4 R80, [R57+0xb800] ;  /* 0x00b800003950783b */ /* 0x000fee0000004200 */
[----:B------:R-:W-:Y:S10]  /*13190*/  MUFU.EX2 R148, R148 ;  /* 0x0000009400947308 */ /* 0x000ff40000000800 */
[----:B------:R-:W5:Y:S01]  /*131a0*/  MUFU.EX2 R163, R165 ;  /* 0x000000a500a37308 */ /* 0x000f620000000800 */
[C---:B------:R-:W-:Y:S09]  /*131b0*/  HMMA.16816.F32.BF16 R20, R60.reuse, R84, R20 ;  /* 0x000000543c14723c */ /* 0x040ff20000041814 */
[----:B------:R-:W-:Y:S10]  /*131c0*/  MUFU.EX2 R150, R150 ;  /* 0x0000009600967308 */ /* 0x000ff40000000800 */
[----:B------:R-:W5:Y:S01]  /*131d0*/  MUFU.EX2 R159, R159 ;  /* 0x0000009f009f7308 */ /* 0x000f620000000800 */
[C---:B------:R-:W-:Y:S01]  /*131e0*/  HMMA.16816.F32.BF16 R24, R60.reuse, R86, R24 ;  /* 0x000000563c18723c */ /* 0x040fe20000041818 */
[----:B------:R-:W-:Y:S08]  /*131f0*/  LDSM.16.MT88.4 R84, [R58+0x2800] ;  /* 0x002800003a54783b */ /* 0x000ff00000004200 */
[----:B------:R-:W-:Y:S10]  /*13200*/  MUFU.EX2 R152, R152 ;  /* 0x0000009800987308 */ /* 0x000ff40000000800 */
[----:B------:R-:W5:Y:S01]  /*13210*/  MUFU.EX2 R155, R157 ;  /* 0x0000009d009b7308 */ /* 0x000f620000000800 */
[C---:B------:R-:W-:Y:S09]  /*13220*/  HMMA.16816.F32.BF16 R28, R60.reuse, R72, R28 ;  /* 0x000000483c1c723c */ /* 0x040ff2000004181c */
[----:B------:R-:W5:Y:S10]  /*13230*/  MUFU.EX2 R154, R154 ;  /* 0x0000009a009a7308 */ /* 0x000f740000000800 */
[----:B------:R-:W-:Y:S01]  /*13240*/  MUFU.EX2 R149, R151 ;  /* 0x0000009700957308 */ /* 0x000fe20000000800 */
[C---:B------:R-:W-:Y:S01]  /*13250*/  HMMA.16816.F32.BF16 R32, R60.reuse, R74, R32 ;  /* 0x0000004a3c20723c */ /* 0x040fe20000041820 */
[----:B------:R-:W1:Y:S08]  /*13260*/  LDSM.16.MT88.4 R72, [R57+0x9800] ;  /* 0x009800003948783b */ /* 0x000e700000004200 */
[----:B------:R-:W5:Y:S10]  /*13270*/  MUFU.EX2 R156, R156 ;  /* 0x0000009c009c7308 */ /* 0x000f740000000800 */
        /* <DEDUP_REMOVED lines=9> */
[----:B------:R-:W5:Y:S01]  /*13310*/  MUFU.EX2 R162, R162 ;  /* 0x000000a200a27308 */ /* 0x000f620000000800 */
        /* <DEDUP_REMOVED lines=104> */
[C---:B----4-:R-:W-:Y:S08]  /*139a0*/  HMMA.16816.F32.BF16 R12, R60.reuse, R76, R12 ;  /* 0x0000004c3c0c723c */ /* 0x050ff0000004180c */
[----:B------:R-:W3:Y:S01]  /*139b0*/  MUFU.EX2 R55, R72 ;  /* 0x0000004800377308 */ /* 0x000ee20000000800 */
        /* <DEDUP_REMOVED lines=11> */
[C---:B--2---:R-:W-:Y:S01]  /*13a70*/  HMMA.16816.F32.BF16 R36, R60.reuse, R64, R36 ;  /* 0x000000403c24723c */ /* 0x044fe20000041824 */
[----:B------:R-:W-:Y:S02]  /*13a80*/  MUFU.EX2 R64, R121 ;  /* 0x0000007900407308 */ /* 0x000fe40000000800 */
[-CC-:B------:R-:W-:Y:S01]  /*13a90*/  FFMA.FTZ R65, R53, R117.reuse, -R124.reuse ;  /* 0x0000007535417223 */ /* 0x180fe2000001087c */
[----:B------:R-:W-:Y:S07]  /*13aa0*/  FFMA.FTZ R124, R54, R117, -R124 ;  /* 0x00000075367c7223 */ /* 0x000fee000001087c */
[----:B------:R-:W2:Y:S01]  /*13ab0*/  MUFU.EX2 R53, R130 ;  /* 0x0000008200357308 */ /* 0x000ea20000000800 */
        /* <DEDUP_REMOVED lines=10> */
[----:B---3--:R-:W-:Y:S01]  /*13b60*/  F2FP.BF16.F32.PACK_AB R69, R55, R120 ;  /* 0x000000783745723e */ /* 0x008fe200000010ff */
[----:B------:R-:W-:Y:S02]  /*13b70*/  FADD.FTZ R89, R89, R66 ;  /* 0x0000004259597221 */ /* 0x000fe40000010000 */
[----:B------:R-:W-:Y:S03]  /*13b80*/  HMMA.16816.F32.BF16 R48, R60, R70, R48 ;  /* 0x000000463c30723c */ /* 0x000fe60000041830 */
[----:B--2---:R-:W-:Y:S01]  /*13b90*/  F2FP.BF16.F32.PACK_AB R70, R53, R64 ;  /* 0x000000403546723e */ /* 0x004fe200000010ff */
        /* <DEDUP_REMOVED lines=65> */
.L_x_5572:
        /* <DEDUP_REMOVED lines=10> */
.L_x_5593:
[----:B----4-:R-:W-:Y:S01]  /*14050*/  FADD.FTZ R6, R10, R11 ;  /* 0x0000000b0a067221 */ /* 0x010fe20000010000 */
[----:B------:R-:W2:Y:S01]  /*14060*/  MUFU.RCP R9, R7 ;  /* 0x0000000700097308 */ /* 0x000ea20000001000 */
[C---:B---3--:R-:W-:Y:S01]  /*14070*/  SHF.L.U32 R10, R180.reuse, 0x1, RZ ;  /* 0x00000001b40a7819 */ /* 0x048fe200000006ff */
[----:B------:R-:W-:Y:S05]  /*14080*/  WARPSYNC.ALL ;  /* 0x0000000000007948 */ /* 0x000fea0003800000 */
[----:B------:R-:W-:Y:S01]  /*14090*/  SHF.L.U32 R4, R180, 0x3, RZ ;  /* 0x00000003b4047819 */ /* 0x000fe200000006ff */
[----:B------:R-:W3:Y:S01]  /*140a0*/  MUFU.RCP R8, R6 ;  /* 0x0000000600087308 */ /* 0x000ee20000001000 */
[----:B------:R-:W-:Y:S01]  /*140b0*/  BAR.SYNC.DEFER_BLOCKING 0x0 ;  /* 0x0000000000007b1d */ /* 0x000fe20000010000 */
[----:B------:R-:W-:-:S02]  /*140c0*/  LOP3.LUT R11, R181, 0x6, R10, 0xf8, !PT ;  /* 0x00000006b50b7812 */ /* 0x000fc400078ef80a */
[----:B------:R-:W-:Y:S02]  /*140d0*/  LOP3.LUT R13, R4, 0xc0, RZ, 0xc0, !PT ;  /* 0x000000c0040d7812 */ /* 0x000fe400078ec0ff */
[----:B------:R-:W-:Y:S02]  /*140e0*/  FSETP.NE.FTZ.AND P1, PT, R7, RZ, PT ;  /* 0x000000ff0700720b */ /* 0x000fe40003f35000 */
[----:B------:R-:W-:Y:S02]  /*140f0*/  FSETP.NE.FTZ.AND P0, PT, R6, RZ, PT ;  /* 0x000000ff0600720b */ /* 0x000fe40003f15000 */
[----:B------:R-:W-:Y:S02]  /*14100*/  LOP3.LUT R11, R11, 0x20, R4, 0xf8, !PT ;  /* 0x000000200b0b7812 */ /* 0x000fe400078ef804 */
[----:B------:R-:W-:Y:S02]  /*14110*/  LOP3.LUT R10, R13, 0x18, R180, 0xf8, !PT ;  /* 0x000000180d0a7812 */ /* 0x000fe400078ef8b4 */
[----:B--2---:R-:W-:-:S02]  /*14120*/  FSEL R9, R9, 1, P1 ;  /* 0x3f80000009097808 */ /* 0x004fc40000800000 */
        /* <DEDUP_REMOVED lines=75> */
[----:B------:R-:W-:Y:S04]  /*145e0*/  STS.64 [R11+0x4420], R78 ;  /* 0x0044204e0b007388 */ /* 0x000fe80000000a00 */
[----:B------:R-:W-:Y:S04]  /*145f0*/  STS.64 [R8+0x4040], R72 ;  /* 0x0040404808007388 */ /* 0x000fe80000000a00 */
[----:B------:R3:W-:Y:S04]  /*14600*/  STS.64 [R8+0x4440], R74 ;  /* 0x0044404a08007388 */ /* 0x0007e80000000a00 */
[----:B------:R-:W-:Y:S04]  /*14610*/  STS.64 [R4+0x4060], R68 ;  /* 0x0040604404007388 */ /* 0x000fe80000000a00 */
[----:B------:R4:W-:Y:S04]  /*14620*/  STS.64 [R4+0x4460], R70 ;  /* 0x0044604604007388 */ /* 0x0009e80000000a00 */
[----:B------:R-:W4:Y:S04]  /*14630*/  LD.E.64 R56, desc[UR4][R2.64+0xb0] ;  /* 0x0000b00402387980 */ /* 0x000f28000c101b00 */
[----:B------:R-:W4:Y:S01]  /*14640*/  LD.E R13, desc[UR4][R2.64+0x60] ;  /* 0x00006004020d7980 */ /* 0x000f22000c101900 */
[----:B------:R-:W3:Y:S01]  /*14650*/  @P1 MUFU.LG2 R7, R7 ;  /* 0x0000000700071308 */ /* 0x000ee20000000c00 */
[----:B------:R-:W-:-:S02]  /*14660*/  LOP3.LUT R15, R119, 0xd8, RZ, 0xc0, !PT ;  /* 0x000000d8770f7812 */ /* 0x000fc400078ec0ff */
[----:B------:R1:W5:Y:S01]  /*14670*/  LD.E R53, desc[UR4][R2.64+0xcc] ;  /* 0x0000cc0402357980 */ /* 0x000362000c101900 */
[----:B--2---:R-:W-:Y:S02]  /*14680*/  LOP3.LUT R9, R182, 0x30, RZ, 0xc0, !PT ;  /* 0x00000030b6097812 */ /* 0x004fe400078ec0ff */
[----:B------:R-:W-:Y:S01]  /*14690*/  SHF.R.U32.HI R54, RZ, 0x2, R180 ;  /* 0x00000002ff367819 */ /* 0x000fe200000116b4 */
[----:B------:R1:W5:Y:S01]  /*146a0*/  LD.E.64 R62, desc[UR4][R2.64+0x78] ;  /* 0x00007804023e7980 */ /* 0x000362000c101b00 */
[----:B------:R-:W2:Y:S03]  /*146b0*/  @P0 MUFU.LG2 R6, R6 ;  /* 0x0000000600060308 */ /* 0x000ea60000000c00 */
[----:B------:R1:W5:Y:S01]  /*146c0*/  LD.E.64 R60, desc[UR4][R2.64+0xa8] ;  /* 0x0000a804023c7980 */ /* 0x000362000c101b00 */
[----:B------:R-:W-:-:S04]  /*146d0*/  LOP3.LUT R182, R15, 0x18, R182, 0x78, !PT ;  /* 0x000000180fb67812 */ /* 0x000fc800078e78b6 */
[----:B------:R-:W-:Y:S01]  /*146e0*/  LOP3.LUT R182, R182, 0xf24, R119, 0xf8, !PT ;  /* 0x00000f24b6b67812 */ /* 0x000fe200078ef877 */
[----:B---3--:R-:W-:Y:S01]  /*146f0*/  @P1 FMUL.FTZ R8, R7, 0.69314718246459960938 ;  /* 0x3f31721807081820 */ /* 0x008fe20000410000 */
[----:B----4-:R-:W-:Y:S02]  /*14700*/  SHF.L.U32 R4, R203, 0x6, RZ ;  /* 0x00000006cb047819 */ /* 0x010fe400000006ff */
[----:B------:R-:W-:Y:S01]  /*14710*/  LEA R183, R182, R183, 0x2 ;  /* 0x000000b7b6b77211 */ /* 0x000fe200078e10ff */
[----:B------:R-:W-:Y:S01]  /*14720*/  BAR.SYNC.DEFER_BLOCKING 0x0 ;  /* 0x0000000000007b1d */ /* 0x000fe20000010000 */
[----:B--2---:R-:W-:Y:S01]  /*14730*/  @P0 FMUL.FTZ R7, R6, 0.69314718246459960938 ;  /* 0x3f31721806070820 */ /* 0x004fe20000410000 */
[----:B------:R-:W-:Y:S02]  /*14740*/  MOV R55, 0xff800000 ;  /* 0xff80000000377802 */ /* 0x000fe40000000f00 */
[----:B------:R-:W-:Y:S01]  /*14750*/  LOP3.LUT R54, R9, 0x7, R54, 0xf8, !PT ;  /* 0x0000000709367812 */ /* 0x000fe200078ef836 */
[----:B-----5:R-:W-:Y:S01]  /*14760*/  @P0 FFMA.FTZ R55, R5, R0, R7 ;  /* 0x0000000005370223 */ /* 0x020fe20000010007 */
        /* <DEDUP_REMOVED lines=12> */
[----:B------:R-:W-:Y:S01]  /*14830*/  IMAD R13, R213, R13, R212 ;  /* 0x0000000dd50d7224 */ /* 0x000fe200078e02d4 */
[----:B------:R-:W-:Y:S01]  /*14840*/  MOV R56, 0xff800000 ;  /* 0xff80000000387802 */ /* 0x000fe20000000f00 */
[----:B------:R-:W-:Y:S02]  /*14850*/  @P1 FFMA.FTZ R56, R5, R52, R8 ;  /* 0x0000003405381223 */ /* 0x000fe40000010008 */
[----:B------:R-:W-:Y:S01]  /*14860*/  IMAD R57, R57, R13, R4 ;  /* 0x0000000d39397224 */ /* 0x000fe200078e0204 */
[----:B------:R1:W1:Y:S04]  /*14870*/  LDS.128 R8, [R183+0x5000] ;  /* 0x00500000b7087984 */ /* 0x0002680000000c00 */
[----:B------:R1:W1:Y:S04]  /*14880*/  LDS.128 R12, [R183+0x4800] ;  /* 0x00480000b70c7984 */ /* 0x0002680000000c00 */
[----:B------:R1:W1:Y:S01]  /*14890*/  LDS.128 R4, [R183+0x5800] ;  /* 0x00580000b7047984 */ /* 0x0002620000000c00 */
[----:B--234-:R-:W-:Y:S05]  /*148a0*/  @P0 BRA `(.L_x_5582) ;  /* 0x0000000000240947 */ /* 0x01cfea0003800000 */
        /* <DEDUP_REMOVED lines=9> */
.L_x_5582:
[----:B------:R-:W-:Y:S05]  /*14940*/  BSYNC.RECONVERGENT B0 ;  /* 0x0000000000007941 */ /* 0x000fea0003800200 */
.L_x_5581:
[----:B------:R-:W-:Y:S01]  /*14950*/  SHF.R.U32.HI R180, RZ, 0x3, R180 ;  /* 0x00000003ffb47819 */ /* 0x000fe200000116b4 */
[----:B-1----:R1:W5:Y:S01]  /*14960*/  LD.E R2, desc[UR4][R2.64+0xc0] ;  /* 0x0000c00402027980 */ /* 0x002362000c101900 */
[----:B------:R-:W-:Y:S01]  /*14970*/  LOP3.LUT R119, R119, 0x1c, RZ, 0xc0, !PT ;  /* 0x0000001c77777812 */ /* 0x000fe200078ec0ff */
[----:B------:R-:W-:Y:S01]  /*14980*/  IMAD R53, R57, R53, RZ ;  /* 0x0000003539357224 */ /* 0x000fe200078e02ff */
[CC--:B------:R-:W-:Y:S01]  /*14990*/  ISETP.GE.AND P2, PT, R180.reuse, R187.reuse, PT ;  /* 0x000000bbb400720c */ /* 0x0c0fe20003f46270 */
[C---:B------:R-:W-:Y:S01]  /*149a0*/  VIADD R0, R180.reuse, 0x10 ;  /* 0x00000010b4007836 */ /* 0x040fe20000000000 */
[----:B------:R-:W-:Y:S01]  /*149b0*/  BSSY.RECONVERGENT B0, `(.L_x_5583) ;  /* 0x0000014000007945 */ /* 0x000fe20003800200 */
[----:B------:R-:W-:Y:S01]  /*149c0*/  VIADD R52, R180, 0x20 ;  /* 0x00000020b4347836 */ /* 0x000fe20000000000 */
[----:B--2---:R-:W-:Y:S02]  /*149d0*/  LOP3.LUT R55, R119, 0x20, RZ, 0xfc, !PT ;  /* 0x0000002077377812 */ /* 0x004fe400078efcff */
[-C--:B------:R-:W-:Y:S01]  /*149e0*/  ISETP.GE.AND P1, PT, R0, R187.reuse, PT ;  /* 0x000000bb0000720c */ /* 0x080fe20003f26270 */
[----:B------:R-:W-:Y:S01]  /*149f0*/  VIADD R0, R180, 0x30 ;  /* 0x00000030b4007836 */ /* 0x000fe20000000000 */
[----:B------:R-:W-:Y:S01]  /*14a00*/  ISETP.GE.AND P5, PT, R52, R187, PT ;  /* 0x000000bb3400720c */ /* 0x000fe20003fa6270 */
[----:B------:R-:W-:-:S03]  /*14a10*/  IMAD R180, R180, 0x60, R119 ;  /* 0x00000060b4b47824 */ /* 0x000fc600078e0277 */
[----:B------:R-:W-:Y:S02]  /*14a20*/  ISETP.GE.AND P6, PT, R0, R187, PT ;  /* 0x000000bb0000720c */ /* 0x000fe40003fc6270 */
        /* <DEDUP_REMOVED lines=12> */
.L_x_5584:
[----:B------:R-:W-:Y:S05]  /*14af0*/  BSYNC.RECONVERGENT B0 ;  /* 0x0000000000007941 */ /* 0x000fea0003800200 */
.L_x_5583:
        /* <DEDUP_REMOVED lines=14> */
.L_x_5586:
[----:B------:R-:W-:Y:S05]  /*14be0*/  BSYNC.RECONVERGENT B0 ;  /* 0x0000000000007941 */ /* 0x000fea0003800200 */
.L_x_5585:
        /* <DEDUP_REMOVED lines=14> */
.L_x_5588:
[----:B------:R-:W-:Y:S05]  /*14cd0*/  BSYNC.RECONVERGENT B0 ;  /* 0x0000000000007941 */ /* 0x000fea0003800200 */
.L_x_5587:
[----:B------:R-:W-:-:S04]  /*14ce0*/  MOV R203, 0x0 ;  /* 0x0000000000cb7802 */ /* 0x000fc80000000f00 */
[----:B-123-5:R-:W-:Y:S05]  /*14cf0*/  @P6 RET.REL.NODEC R202 `(_ZN5flash24flash_fwd_splitkv_kernelI23Flash_fwd_kernel_traitsILi96ELi64ELi128ELi4ELb0ELb0EN7cutlass10bfloat16_tE19Flash_kernel_traitsILi96ELi64ELi128ELi4ES3_EELb0ELb1ELb1ELb0ELb0ELb0ELb1ELb0EEEvNS_16Flash_fwd_paramsE) ;  /* 0xfffffeb0cac06950 */ /* 0x02efea0003c3ffff */
        /* <DEDUP_REMOVED lines=10> */
[----:B-1----:R-:W-:Y:S05]  /*14da0*/  @P0 RET.REL.NODEC R202 `(_ZN5flash24flash_fwd_splitkv_kernelI23Flash_fwd_kernel_traitsILi96ELi64ELi128ELi4ELb0ELb0EN7cutlass10bfloat16_tE19Flash_kernel_traitsILi96ELi64ELi128ELi4ES3_EELb0ELb1ELb1ELb0ELb0ELb0ELb1ELb0EEEvNS_16Flash_fwd_paramsE) ;  /* 0xfffffeb0ca940950 */ /* 0x002fea0003c3ffff */
[----:B------:R-:W-:Y:S01]  /*14db0*/  LEA R2, P0, R57, R62, 0x2 ;  /* 0x0000003e39027211 */ /* 0x000fe200078010ff */
[----:B------:R-:W-:-:S03]  /*14dc0*/  IMAD.MOV.U32 R203, RZ, RZ, 0x0 ;  /* 0x00000000ffcb7424 */ /* 0x000fc600078e00ff */
[----:B------:R-:W-:-:S05]  /*14dd0*/  LEA.HI.X R3, R57, R63, R53, 0x2, P0 ;  /* 0x0000003f39037211 */ /* 0x000fca00000f1435 */
[----:B------:R1:W-:Y:S02]  /*14de0*/  ST.E.128 desc[UR4][R2.64+0x4900], R4 ;  /* 0x0049000402007985 */ /* 0x0003e4000c101d04 */
[----:B-1----:R-:W-:Y:S05]  /*14df0*/  RET.REL.NODEC R202 `(_ZN5flash24flash_fwd_splitkv_kernelI23Flash_fwd_kernel_traitsILi96ELi64ELi128ELi4ELb0ELb0EN7cutlass10bfloat16_tE19Flash_kernel_traitsILi96ELi64ELi128ELi4ES3_EELb0ELb1ELb1ELb0ELb0ELb0ELb1ELb0EEEvNS_16Flash_fwd_paramsE) ;  /* 0xfffffeb0ca807950 */ /* 0x002fea0003c3ffff */
.L_x_5580:
[----:B------:R-:W-:Y:S01]  /*14e00*/  MOV R9, 0x2 ;  /* 0x0000000200097802 */ /* 0x000fe20000000f00 */
[----:B------:R-:W-:Y:S01]  /*14e10*/  IMAD.MOV.U32 R4, RZ, RZ, 0x1f ;  /* 0x0000001fff047424 */ /* 0x000fe200078e00ff */
[----:B------:R-:W-:-:S07]  /*14e20*/  MOV R6, 0xffffffff ;  /* 0xffffffff00067802 */ /* 0x000fce0000000f00 */
[----:B-1---5:R-:W-:Y:S05]  /*14e30*/  WARPSYNC.COLLECTIVE R6, `(.L_x_5589) ;  /* 0x0000000006087348 */ /* 0x022fea0003c00000 */
[----:B------:R2:W3:Y:S02]  /*14e40*/  SHFL.BFLY P0, R11, R218, R9, R4 ;  /* 0x0c000009da0b7389 */ /* 0x0004e40000000004 */
[----:B-123-5:R-:W-:Y:S05]  /*14e50*/  ENDCOLLECTIVE ;  /* 0x000000000000791b */ /* 0x02efea0003800000 */
.L_x_5589:
[----:B------:R-:W-:Y:S02]  /*14e60*/  IMAD.MOV.U32 R7, RZ, RZ, R11 ;  /* 0x000000ffff077224 */ /* 0x000fe400078e000b */
[----:B------:R-:W-:Y:S02]  /*14e70*/  IMAD.MOV.U32 R9, RZ, RZ, 0x1 ;  /* 0x00000001ff097424 */ /* 0x000fe400078e00ff */
[----:B------:R-:W-:-:S05]  /*14e80*/  FADD.FTZ R8, R7, R218 ;  /* 0x000000da07087221 */ /* 0x000fca0000010000 */
[----:B------:R-:W-:-:S07]  /*14e90*/  MOV R218, R8 ;  /* 0x0000000800da7202 */ /* 0x000fce0000000f00 */
[----:B------:R-:W-:Y:S05]  /*14ea0*/  WARPSYNC.COLLECTIVE R6, `(.L_x_5590) ;  /* 0x0000000006087348 */ /* 0x000fea0003c00000 */
[----:B------:R1:W2:Y:S02]  /*14eb0*/  SHFL.BFLY P0, R11, R218, R9, R4 ;  /* 0x0c000009da0b7389 */ /* 0x0002a40000000004 */
[----:B-12---:R-:W-:Y:S05]  /*14ec0*/  ENDCOLLECTIVE ;  /* 0x000000000000791b */ /* 0x006fea0003800000 */
.L_x_5590:
[----:B------:R-:W-:Y:S01]  /*14ed0*/  MOV R218, R219 ;  /* 0x000000db00da7202 */ /* 0x000fe20000000f00 */
[----:B------:R-:W-:Y:S01]  /*14ee0*/  IMAD.MOV.U32 R9, RZ, RZ, 0x2 ;  /* 0x00000002ff097424 */ /* 0x000fe200078e00ff */
[----:B------:R-:W-:-:S07]  /*14ef0*/  MOV R7, R11 ;  /* 0x0000000b00077202 */ /* 0x000fce0000000f00 */
[----:B------:R-:W-:Y:S05]  /*14f00*/  WARPSYNC.COLLECTIVE R6, `(.L_x_5591) ;  /* 0x0000000006087348 */ /* 0x000fea0003c00000 */
[----:B------:R1:W2:Y:S02]  /*14f10*/  SHFL.BFLY P0, R11, R218, R9, R4 ;  /* 0x0c000009da0b7389 */ /* 0x0002a40000000004 */
[----:B-12---:R-:W-:Y:S05]  /*14f20*/  ENDCOLLECTIVE ;  /* 0x000000000000791b */ /* 0x006fea0003800000 */
.L_x_5591:
[----:B------:R-:W-:Y:S01]  /*14f30*/  FADD.FTZ R7, R8, R7 ;  /* 0x0000000708077221 */ /* 0x000fe20000010000 */
[----:B------:R-:W-:Y:S01]  /*14f40*/  FADD.FTZ R10, R11, R219 ;  /* 0x000000db0b0a7221 */ /* 0x000fe20000010000 */
[----:B------:R-:W-:-:S04]  /*14f50*/  MOV R9, 0x1 ;  /* 0x0000000100097802 */ /* 0x000fc80000000f00 */
[----:B------:R-:W-:-:S07]  /*14f60*/  MOV R218, R10 ;  /* 0x0000000a00da7202 */ /* 0x000fce0000000f00 */
[----:B------:R-:W-:Y:S05]  /*14f70*/  WARPSYNC.COLLECTIVE R6, `(.L_x_5592) ;  /* 0x0000000006087348 */ /* 0x000fea0003c00000 */
[----:B------:R1:W2:Y:S02]  /*14f80*/  SHFL.BFLY P0, R11, R218, R9, R4 ;  /* 0x0c000009da0b7389 */ /* 0x0002a40000000004 */
[----:B-12---:R-:W-:Y:S05]  /*14f90*/  ENDCOLLECTIVE ;  /* 0x000000000000791b */ /* 0x006fea0003800000 */
.L_x_5592:
[----:B------:R-:W-:Y:S05]  /*14fa0*/  BRA `(.L_x_5593) ;  /* 0xfffffff000287947 */ /* 0x000fea000383ffff */
.L_x_5594:
        /* <DEDUP_REMOVED lines=13> */
.L_x_11638:


//--------------------- .text._ZN5flash24flash_fwd_splitkv_kernelI23Flash_fwd_kernel_traitsILi96ELi64ELi128ELi4ELb0ELb0EN7cutlass10bfloat16_tE19Flash_kernel_traitsILi96ELi64ELi128ELi4ES3_EELb0ELb1ELb1ELb0ELb0ELb1ELb1ELb0EEEvNS_16Flash_fwd_paramsE --------------------------
	.section	.text._ZN5flash24flash_fwd_splitkv_kernelI23Flash_fwd_kernel_traitsILi96ELi64ELi128ELi4ELb0ELb0EN7cutlass10bfloat16_tE19Flash_kernel_traitsILi96ELi64ELi128ELi4ES3_EELb0ELb1ELb1ELb0ELb0ELb1ELb1ELb0EEEvNS_16Flash_fwd_paramsE,"ax",@progbits
	.align	128
        .global         _ZN5flash24flash_fwd_splitkv_kernelI23Flash_fwd_kernel_traitsILi96ELi64ELi128ELi4ELb0ELb0EN7cutlass10bfloat16_tE19Flash_kernel_traitsILi96ELi64ELi128ELi4ES3_EELb0ELb1ELb1ELb0ELb0ELb1ELb1ELb0EEEvNS_16Flash_fwd_paramsE
        .type           _ZN5flash24flash_fwd_splitkv_kernelI23Flash_fwd_kernel_traitsILi96ELi64ELi128ELi4ELb0ELb0EN7cutlass10bfloat16_tE19Flash_kernel_traitsILi96ELi64ELi128ELi4ES3_EELb0ELb1ELb1ELb0ELb0ELb1ELb1ELb0EEEvNS_16Flash_fwd_paramsE,@function
        .size           _ZN5flash24flash_fwd_splitkv_kernelI23Flash_fwd_kernel_traitsILi96ELi64ELi128ELi4ELb0ELb0EN7cutlass10bfloat16_tE19Flash_kernel_traitsILi96ELi64ELi128ELi4ES3_EELb0ELb1ELb1ELb0ELb0ELb1ELb1ELb0EEEvNS_16Flash_fwd_paramsE,(.L_x_11639 - _ZN5flash24flash_fwd_splitkv_kernelI23Flash_fwd_kernel_traitsILi96ELi64ELi128ELi4ELb0ELb0EN7cutlass10bfloat16_tE19Flash_kernel_traitsILi96ELi64ELi128ELi4ES3_EELb0ELb1ELb1ELb0ELb0ELb1ELb1ELb0EEEvNS_16Flash_fwd_paramsE)
        .other          _ZN5flash24flash_fwd_splitkv_kernelI23Flash_fwd_kernel_traitsILi96ELi64ELi128ELi4ELb0ELb0EN7cutlass10bfloat16_tE19Flash_kernel_traitsILi96ELi64ELi128ELi4ES3_EELb0ELb1ELb1ELb0ELb0ELb1ELb1ELb0EEEvNS_16Flash_fwd_paramsE,@"STO_CUDA_ENTRY STV_DEFAULT"
_ZN5flash24flash_fwd_splitkv_kernelI23Flash_fwd_kernel_traitsILi96ELi64ELi128ELi4ELb0ELb0EN7cutlass10bfloat16_tE19Flash_kernel_traitsILi96ELi64ELi128ELi4ES3_EELb0ELb1ELb1ELb0ELb0ELb1ELb1ELb0EEEvNS_16Flash_fwd_paramsE:
.text._ZN5flash24flash_fwd_splitkv_kernelI23Flash_fwd_kernel_traitsILi96ELi64ELi128ELi4ELb0ELb0EN7cutlass10bfloat16_tE19Flash_kernel_traitsILi96ELi64ELi128ELi4ES3_EELb0ELb1ELb1ELb0ELb0ELb1ELb1ELb0EEEvNS_16Flash_fwd_paramsE:
        /* <DEDUP_REMOVED lines=8> */
[----:B------:R-:W-:-:S07]  /*0080*/  ISETP.NE.U32.AND P0, PT, R7, RZ, PT ;  /* 0x000000ff0700720c */ /* 0x000fce0003f05070 */
        /* <DEDUP_REMOVED lines=9> */
[----:B------:R-:W-:Y:S01]  /*0120*/  IMAD.MOV R0, RZ, RZ, -R223 ;  /* 0x000000ffff007224 */ /* 0x000fe200078e0adf */
[----:B------:R-:W3:Y:S03]  /*0130*/  LDC R5, c[0x0][0x374] ;  /* 0x0000dd00ff057b82 */ /* 0x000ee60000000800 */
        /* <DEDUP_REMOVED lines=8> */
[----:B-1234-:R-:W-:Y:S02]  /*01c0*/  IMAD R222, R7, R222, UR4 ;  /* 0x0000000407de7e24 */ /* 0x01efe4000f8e02de */
[----:B------:R-:W-:Y:S05]  /*01d0*/  CALL.REL.NOINC `($_ZN5flash24flash_fwd_splitkv_kernelI23Flash_fwd_kernel_traitsILi96ELi64ELi128ELi4ELb0ELb0EN7cutlass10bfloat16_tE19Flash_kernel_traitsILi96ELi64ELi128ELi4ES3_EELb0ELb1ELb1ELb0ELb0ELb1ELb1ELb0EEEvNS_16Flash_fwd_paramsE$_ZN5flash30compute_attn_1rowblock_splitkvI23Flash_fwd_kernel_traitsILi96ELi64ELi128ELi4ELb0ELb0EN7cutlass10bfloat16_tE19Flash_kernel_traitsILi96ELi64ELi128ELi4ES3_EELb0ELb1ELb1ELb0ELb0ELb1ELb1ELb0ENS_16Flash_fwd_paramsEEEvRKT8_iiiii) ;  /* 0x0000000000087944 */ /* 0x000fea0003c00000 */
[----:B------:R-:W-:Y:S05]  /*01e0*/  BSYNC.RECONVERGENT B3 ;  /* 0x0000000000037941 */ /* 0x000fea0003800200 */
.L_x_5595:
[----:B------:R-:W-:Y:S05]  /*01f0*/  EXIT ;  /* 0x000000000000794d */ /* 0x000fea0003800000 */
        .type           $_ZN5flash24flash_fwd_splitkv_kernelI23Flash_fwd_kernel_traitsILi96ELi64ELi128ELi4ELb0ELb0EN7cutlass10bfloat16_tE19Flash_kernel_traitsILi96ELi64ELi128ELi4ES3_EELb0ELb1ELb1ELb0ELb0ELb1ELb1ELb0EEEvNS_16Flash_fwd_paramsE$_ZN5flash30compute_attn_1rowblock_splitkvI23Flash_fwd_kernel_traitsILi96ELi64ELi128ELi4ELb0ELb0EN7cutlass10bfloat16_tE19Flash_kernel_traitsILi96ELi64ELi128ELi4ES3_EELb0ELb1ELb1ELb0ELb0ELb1ELb1ELb0ENS_16Flash_fwd_paramsEEEvRKT8_iiiii,@function
        .size           $_ZN5flash24flash_fwd_splitkv_kernelI23Flash_fwd_kernel_traitsILi96ELi64ELi128ELi4ELb0ELb0EN7cutlass10bfloat16_tE19Flash_kernel_traitsILi96ELi64ELi128ELi4ES3_EELb0ELb1ELb1ELb0ELb0ELb1ELb1ELb0EEEvNS_16Flash_fwd_paramsE$_ZN5flash30compute_attn_1rowblock_splitkvI23Flash_fwd_kernel_traitsILi96ELi64ELi128ELi4ELb0ELb0EN7cutlass10bfloat16_tE19Flash_kernel_traitsILi96ELi64ELi128ELi4ES3_EELb0ELb1ELb1ELb0ELb0ELb1ELb1ELb0ENS_16Flash_fwd_paramsEEEvRKT8_iiiii,(.L_x_11639 - $_ZN5flash24flash_fwd_splitkv_kernelI23Flash_fwd_kernel_traitsILi96ELi64ELi128ELi4ELb0ELb0EN7cutlass10bfloat16_tE19Flash_kernel_traitsILi96ELi64ELi128ELi4ES3_EELb0ELb1ELb1ELb0ELb0ELb1ELb1ELb0EEEvNS_16Flash_fwd_paramsE$_ZN5flash30compute_attn_1rowblock_splitkvI23Flash_fwd_kernel_traitsILi96ELi64ELi128ELi4ELb0ELb0EN7cutlass10bfloat16_tE19Flash_kernel_traitsILi96ELi64ELi128ELi4ES3_EELb0ELb1ELb1ELb0ELb0ELb1ELb1ELb0ENS_16Flash_fwd_paramsEEEvRKT8_iiiii)
$_ZN5flash24flash_fwd_splitkv_kernelI23Flash_fwd_kernel_traitsILi96ELi64ELi128ELi4ELb0ELb0EN7cutlass10bfloat16_tE19Flash_kernel_traitsILi96ELi64ELi128ELi4ES3_EELb0ELb1ELb1ELb0ELb0ELb1ELb1ELb0EEEvNS_16Flash_fwd_paramsE$_ZN5flash30compute_attn_1rowblock_splitkvI23Flash_fwd_kernel_traitsILi96ELi64ELi128ELi4ELb0ELb0EN7cutlass10bfloat16_tE19Flash_kernel_traitsILi96ELi64ELi128ELi4ES3_EELb0ELb1ELb1ELb0ELb0ELb1ELb1ELb0ENS_16Flash_fwd_paramsEEEvRKT8_iiiii:
        /* <DEDUP_REMOVED lines=39> */
.L_x_5597:
[----:B------:R-:W-:Y:S05]  /*0470*/  BSYNC.RECONVERGENT B0 ;  /* 0x0000000000007941 */ /* 0x000fea0003800200 */
.L_x_5596:
[----:B------:R-:W-:Y:S04]  /*0480*/  BSSY.RECONVERGENT B0, `(.L_x_5598) ;  /* 0x0000007000007945 */ /* 0x000fe80003800200 */
[----:B------:R-:W-:Y:S05]  /*0490*/  @!P3 BRA `(.L_x_5599) ;  /* 0x000000000014b947 */ /* 0x000fea0003800000 */
[----:B-----5:R-:W4:Y:S02]  /*04a0*/  LD.E.U8 R6, desc[UR4][R2.64+0x1b2] ;  /* 0x0001b20402067980 */ /* 0x020f24000c101100 */
[----:B----4-:R-:W-:-:S13]  /*04b0*/  ISETP.NE.AND P1, PT, R6, RZ, PT ;  /* 0x000000ff0600720c */ /* 0x010fda0003f25270 */
[----:B------:R-:W4:Y:S02]  /*04c0*/  @P1 LD.E R7, desc[UR4][R18.64+0x4] ;  /* 0x0000040412071980 */ /* 0x000f24000c101900 */
[----:B----4-:R-:W-:-:S06]  /*04d0*/  @P1 IADD3 R6, PT, PT, R7, -R14, RZ ;  /* 0x8000000e07061210 */ /* 0x010fcc0007ffe0ff */
[----:B------:R4:W5:Y:S02]  /*04e0*/  @!P1 LD.E R6, desc[UR4][R18.64] ;  /* 0x0000000412069980 */ /* 0x000964000c101900 */
.L_x_5599:
[----:B------:R-:W-:Y:S05]  /*04f0*/  BSYNC.RECONVERGENT B0 ;  /* 0x0000000000007941 */ /* 0x000fea0003800200 */
.L_x_5598:
        /* <DEDUP_REMOVED lines=8> */
.L_x_5601:
[----:B------:R-:W5:Y:S01]  /*0580*/  LD.E.64 R8, desc[UR4][R2.64+0x108] ;  /* 0x0001080402087980 */ /* 0x000f62000c101b00 */
[----:B------:R-:W-:Y:S01]  /*0590*/  BSSY.RECONVERGENT B0, `(.L_x_5603) ;  /* 0x0000006000007945 */ /* 0x000fe20003800200 */
[----:B------:R-:W-:Y:S01]  /*05a0*/  IMAD.MOV.U32 R43, RZ, RZ, RZ ;  /* 0x000000ffff2b7224 */ /* 0x000fe200078e00ff */
[----:B-----5:R-:W-:-:S04]  /*05b0*/  ISETP.NE.U32.AND P0, PT, R8, RZ, PT ;  /* 0x000000ff0800720c */ /* 0x020fc80003f05070 */
[----:B------:R-:W-:-:S13]  /*05c0*/  ISETP.NE.AND.EX P0, PT, R9, RZ, PT, P0 ;  /* 0x000000ff0900720c */ /* 0x000fda0003f05300 */
[----:B------:R-:W-:Y:S05]  /*05d0*/  @!P0 BRA `(.L_x_5604) ;  /* 0x0000000000048947 */ /* 0x000fea0003800000 */
[----:B------:R1:W5:Y:S02]  /*05e0*/  LD.E R43, desc[UR4][R2.64+0xbc] ;  /* 0x0000bc04022b7980 */ /* 0x000364000c101900 */
.L_x_5604:
[----:B------:R-:W-:Y:S05]  /*05f0*/  BSYNC.RECONVERGENT B0 ;  /* 0x0000000000007941 */ /* 0x000fea0003800200 */
.L_x_5603:
[----:B-----5:R-:W-:Y:S02]  /*0600*/  IADD3 R43, PT, PT, R43, R6, -R13 ;  /* 0x000000062b2b7210 */ /* 0x020fe40007ffe80d */
.L_x_5602:
[----:B------:R-:W-:Y:S05]  /*0610*/  BSYNC.RECONVERGENT B1 ;  /* 0x0000000000017941 */ /* 0x000fea0003800200 */
.L_x_5600:
[----:B------:R-:W-:Y:S01]  /*0620*/  IMAD.SHL.U32 R125, R213, 0x40, RZ ;  /* 0x00000040d57d7824 */ /* 0x000fe200078e00ff */
[----:B------:R-:W-:Y:S01]  /*0630*/  MOV R6, R212 ;  /* 0x000000d400067202 */ /* 0x000fe20000000f00 */
[----:B------:R-:W-:-:S03]  /*0640*/  IMAD.MOV.U32 R7, RZ, RZ, 0x0 ;  /* 0x00000000ff077424 */ /* 0x000fc600078e00ff */
[----:B------:R-:W-:-:S13]  /*0650*/  ISETP.GT.AND P0, PT, R230, R125, PT ;  /* 0x0000007de600720c */ /* 0x000fda0003f04270 */
[----:B-1234-:R-:W-:Y:S05]  /*0660*/  @!P0 RET.REL.NODEC R6 `(_ZN5flash24flash_fwd_splitkv_kernelI23Flash_fwd_kernel_traitsILi96ELi64ELi128ELi4ELb0ELb0EN7cutlass10bfloat16_tE19Flash_kernel_traitsILi96ELi64ELi128ELi4ES3_EELb0ELb1ELb1ELb0ELb0ELb1ELb1ELb0EEEvNS_16Flash_fwd_paramsE) ;  /* 0xfffffff806648950 */ /* 0x01efea0003c3ffff */
        /* <DEDUP_REMOVED lines=32> */
[----:B------:R-:W-:Y:S01]  /*0870*/  IMAD R8, R213, 0x40, -R230 ;  /* 0x00000040d5087824 */ /* 0x000fe200078e0ae6 */
[----:B------:R-:W-:-:S04]  /*0880*/  SHF.R.S32.HI R9, RZ, 0x1f, R6 ;  /* 0x0000001fff097819 */ /* 0x000fc80000011406 */
[--C-:B---3--:R-:W-:Y:S02]  /*0890*/  IADD3 R8, PT, PT, R10, R8, R7.reuse ;  /* 0x000000080a087210 */ /* 0x108fe40007ffe007 */
[----:B------:R-:W-:Y:S02]  /*08a0*/  SHF.R.S32.HI R10, RZ, 0x1f, R7 ;  /* 0x0000001fff0a7819 */ /* 0x000fe40000011407 */
[----:B------:R-:W-:Y:S01]  /*08b0*/  LEA.HI R6, R9, R6, RZ, 0x7 ;  /* 0x0000000609067211 */ /* 0x000fe200078f38ff */
[----:B------:R-:W-:Y:S01]  /*08c0*/  VIADD R8, R8, 0x40 ;  /* 0x0000004008087836 */ /* 0x000fe20000000000 */
[----:B------:R-:W-:Y:S01]  /*08d0*/  LEA.HI R10, R10, R7, RZ, 0x7 ;  /* 0x000000070a0a7211 */ /* 0x000fe200078f38ff */
[----:B------:R-:W-:Y:S01]  /*08e0*/  @P2 VIADD R12, R12, 0x1 ;  /* 0x000000010c0c2836 */ /* 0x000fe20000000000 */
[----:B------:R-:W-:Y:S02]  /*08f0*/  SHF.R.S32.HI R6, RZ, 0x7, R6 ;  /* 0x00000007ff067819 */ /* 0x000fe40000011406 */
[----:B------:R-:W-:Y:S01]  /*0900*/  SHF.R.S32.HI R10, RZ, 0x7, R10 ;  /* 0x00000007ff0a7819 */ /* 0x000fe2000001140a */
[----:B------:R-:W-:Y:S01]  /*0910*/  @!P0 IMAD.MOV R12, RZ, RZ, -R12 ;  /* 0x000000ffff0c8224 */ /* 0x000fe200078e0a0c */
[----:B------:R-:W-:-:S02]  /*0920*/  @!P1 LOP3.LUT R12, RZ, R5, RZ, 0x33, !PT ;  /* 0x00000005ff0c9212 */ /* 0x000fc400078e33ff */
[----:B------:R-:W-:-:S03]  /*0930*/  SHF.R.S32.HI R5, RZ, 0x1f, R8 ;  /* 0x0000001fff057819 */ /* 0x000fc60000011408 */
[----:B------:R-:W-:Y:S01]  /*0940*/  IMAD R207, R12, UR8, RZ ;  /* 0x000000080ccf7c24 */ /* 0x000fe2000f8e02ff */
[----:B------:R-:W-:-:S04]  /*0950*/  LEA.HI R5, R5, R8, RZ, 0x7 ;  /* 0x0000000805057211 */ /* 0x000fc800078f38ff */
        /* <DEDUP_REMOVED lines=19> */
[C---:B------:R-:W-:Y:S01]  /*0a90*/  ISETP.GE.AND P2, PT, R119.reuse, R230, PT ;  /* 0x000000e67700720c */ /* 0x040fe20003f46270 */
[----:B------:R-:W-:Y:S01]  /*0aa0*/  VIADD R13, R119, 0x10 ;  /* 0x00000010770d7836 */ /* 0x000fe20000000000 */
[----:B------:R-:W-:Y:S01]  /*0ab0*/  LOP3.LUT R7, R7, 0x1c, RZ, 0xc0, !PT ;  /* 0x0000001c07077812 */ /* 0x000fe200078ec0ff */
[----:B----4-:R-:W-:Y:S02]  /*0ac0*/  IMAD R6, R5, R6, RZ ;  /* 0x0000000605067224 */ /* 0x010fe400078e02ff */
[----:B------:R-:W-:Y:S01]  /*0ad0*/  VIADD R17, R119, 0x20 ;  /* 0x0000002077117836 */ /* 0x000fe20000000000 */
[----:B------:R-:W-:Y:S01]  /*0ae0*/  ISETP.NE.AND P6, PT, R7, RZ, PT ;  /* 0x000000ff0700720c */ /* 0x000fe20003fc5270 */
[----:B-1----:R-:W-:Y:S01]  /*0af0*/  IMAD R3, R119, 0x60, R7 ;  /* 0x0000006077037824 */ /* 0x002fe200078e0207 */
[CC--:B------:R-:W-:Y:S02]  /*0b00*/  ISETP.GE.AND P0, PT, R13.reuse, R230.reuse, PT ;  /* 0x000000e60d00720c */ /* 0x0c0fe40003f06270 */
[----:B------:R-:W-:-:S02]  /*0b10*/  ISETP.GE.OR P4, PT, R13, R230, P6 ;  /* 0x000000e60d00720c */ /* 0x000fc40003786670 */
[C---:B------:R-:W-:Y:S02]  /*0b20*/  IADD3 R13, P1, PT, R6.reuse, R3, RZ ;  /* 0x00000003060d7210 */ /* 0x040fe40007f3e0ff */
        /* <DEDUP_REMOVED lines=12> */
.L_x_5607:
[----:B------:R-:W-:Y:S05]  /*0bf0*/  BSYNC.RECONVERGENT B0 ;  /* 0x0000000000007941 */ /* 0x000fea0003800200 */
.L_x_5606:
[----:B------:R-:W-:Y:S01]  /*0c00*/  BSSY.RECONVERGENT B0, `(.L_x_5608) ;  /* 0x0000010000007945 */ /* 0x000fe20003800200 */
[----:B------:R-:W-:Y:S02]  /*0c10*/  ISETP.GE.AND P1, PT, R17, R230, PT ;  /* 0x000000e61100720c */ /* 0x000fe40003f26270 */
[----:B-1----:R-:W-:Y:S01]  /*0c20*/  IADD3 R15, PT, PT, R119, 0x30, RZ ;  /* 0x00000030770f7810 */ /* 0x002fe20007ffe0ff */
        /* <DEDUP_REMOVED lines=13> */
.L_x_5609:
[----:B------:R-:W-:Y:S05]  /*0d00*/  BSYNC.RECONVERGENT B0 ;  /* 0x0000000000007941 */ /* 0x000fea0003800200 */
.L_x_5608:
[----:B------:R-:W-:Y:S01]  /*0d10*/  BSSY.RECONVERGENT B0, `(.L_x_5610) ;  /* 0x000000f000007945 */ /* 0x000fe20003800200 */
[----:B------:R-:W-:-:S03]  /*0d20*/  ISETP.GE.AND P0, PT, R15, R230, PT ;  /* 0x000000e60f00720c */ /* 0x000fc60003f06270 */
[----:B------:R-:W-:Y:S10]  /*0d30*/  @P1 BRA `(.L_x_5611) ;  /* 0x0000000000301947 */ /* 0x000ff40003800000 */
[-C--:B-----5:R-:W-:Y:S02]  /*0d40*/  ISETP.GE.AND P5, PT, R7, R0.reuse, PT ;  /* 0x000000000700720c */ /* 0x0a0fe40003fa6270 */
[-C--:B------:R-:W-:Y:S02]  /*0d50*/  ISETP.GE.AND P3, PT, R21, R0.reuse, PT ;  /* 0x000000001500720c */ /* 0x080fe40003f66270 */
[----:B------:R-:W-:-:S09]  /*0d60*/  ISETP.GE.AND P2, PT, R19, R0, PT ;  /* 0x000000001300720c */ /* 0x000fd20003f46270 */
[----:B-1----:R-:W-:-:S04]  /*0d70*/  @!P5 LEA R26, P1, R13, R10, 0x2 ;  /* 0x0000000a0d1ad211 */ /* 0x002fc800078210ff */
        /* <DEDUP_REMOVED lines=8> */
.L_x_5611:
[----:B------:R-:W-:Y:S05]  /*0e00*/  BSYNC.RECONVERGENT B0 ;  /* 0x0000000000007941 */ /* 0x000fea0003800200 */
.L_x_5610:
        /* <DEDUP_REMOVED lines=15> */
.L_x_5613:
[----:B------:R-:W-:Y:S05]  /*0f00*/  BSYNC.RECONVERGENT B0 ;  /* 0x0000000000007941 */ /* 0x000fea0003800200 */
.L_x_5612:
[-C--:B------:R-:W-:Y:S01]  /*0f10*/  ISETP.GE.OR P1, PT, R17, R230.reuse, P6 ;  /* 0x000000e61100720c */ /* 0x080fe20003726670 */
[----:B---3--:R-:W-:Y:S01]  /*0f20*/  @!P4 IMAD.MOV.U32 R7, RZ, RZ, -0x800000 ;  /* 0xff800000ff07c424 */ /* 0x008fe200078e00ff */
[----:B------:R-:W-:Y:S01]  /*0f30*/  IADD3 R119, P0, PT, R5, R119, RZ ;  /* 0x0000007705777210 */ /* 0x000fe20007f1e0ff */
        /* <DEDUP_REMOVED lines=10> */
[----:B-12---:R-:W-:Y:S05]  /*0fe0*/  @P6 RET.REL.NODEC R212 `(_ZN5flash24flash_fwd_splitkv_kernelI23Flash_fwd_kernel_traitsILi96ELi64ELi128ELi4ELb0ELb0EN7cutlass10bfloat16_tE19Flash_kernel_traitsILi96ELi64ELi128ELi4ES3_EELb0ELb1ELb1ELb0ELb0ELb1ELb1ELb0EEEvNS_16Flash_fwd_paramsE) ;  /* 0xfffffff0d4046950 */ /* 0x006fea0003c3ffff */
[----:B------:R-:W-:Y:S02]  /*0ff0*/  MOV R5, 0xff800000 ;  /* 0xff80000000057802 */ /* 0x000fe40000000f00 */
[----:B------:R-:W-:-:S03]  /*1000*/  MOV R213, 0x0 ;  /* 0x0000000000d57802 */ /* 0x000fc60000000f00 */
[----:B------:R1:W-:Y:S02]  /*1010*/  ST.E desc[UR4][R2.64+0xc0], R5 ;  /* 0x0000c00502007985 */ /* 0x0003e4000c101904 */
[----:B-1----:R-:W-:Y:S05]  /*1020*/  RET.REL.NODEC R212 `(_ZN5flash24flash_fwd_splitkv_kernelI23Flash_fwd_kernel_traitsILi96ELi64ELi128ELi4ELb0ELb0EN7cutlass10bfloat16_tE19Flash_kernel_traitsILi96ELi64ELi128ELi4ES3_EELb0ELb1ELb1ELb0ELb0ELb1ELb1ELb0EEEvNS_16Flash_fwd_paramsE) ;  /* 0xffffffecd4f47950 */ /* 0x002fea0003c3ffff */
.L_x_5605:
        /* <DEDUP_REMOVED lines=55> */
[----:B----45:R-:W4:Y:S02]  /*13a0*/  MUFU.RCP R12, R14 ;  /* 0x0000000e000c7308 */ /* 0x030f240000001000 */
[----:B----4-:R-:W-:-:S06]  /*13b0*/  IADD3 R12, PT, PT, R12, 0xffffffe, RZ ;  /* 0x0ffffffe0c0c7810 */ /* 0x010fcc0007ffe0ff */
[----:B-1----:R-:W1:Y:S01]  /*13c0*/  F2I.FTZ.U32.TRUNC.NTZ R23, R12 ;  /* 0x0000000c00177305 */ /* 0x002e62000021f000 */
[----:B------:R-:W-:Y:S02]  /*13d0*/  MOV R22, RZ ;  /* 0x000000ff00167202 */ /* 0x000fe40000000f00 */
        /* <DEDUP_REMOVED lines=43> */
.L_x_5615:
        /* <DEDUP_REMOVED lines=30> */
[----:B-----5:R-:W-:Y:S01]  /*1870*/  @!P4 SHF.R.S32.HI R0, RZ, 0x1f, R12 ;  /* 0x0000001fff00c819 */ /* 0x020fe2000001140c */
[----:B----4-:R-:W-:Y:S01]  /*1880*/  @!P4 IMAD R9, R21, R12, RZ ;  /* 0x0000000c1509c224 */ /* 0x010fe200078e02ff */
[----:B------:R-:W-:Y:S02]  /*1890*/  ISETP.GE.U32.AND P5, PT, R7, R4, PT ;  /* 0x000000040700720c */ /* 0x000fe40003fa6070 */
        /* <DEDUP_REMOVED lines=30> */
[----:B------:R-:W-:Y:S01]  /*1a80*/  SHF.R.S32.HI R4, RZ, 0x1f, R10 ;  /* 0x0000001fff047819 */ /* 0x000fe2000001140a */
[----:B------:R-:W-:Y:S01]  /*1a90*/  IMAD R9, R19, R10, RZ ;  /* 0x0000000a13097224 */ /* 0x000fe200078e02ff */
[----:B------:R-:W-:Y:S01]  /*1aa0*/  MOV R14, R8 ;  /* 0x00000008000e7202 */ /* 0x000fe20000000f00 */
[----:B------:R-:W-:-:S02]  /*1ab0*/  @!P4 IMAD R0, R16, R7, R0 ;  /* 0x000000071000c224 */ /* 0x000fc400078e0200 */
[----:B------:R-:W-:Y:S02]  /*1ac0*/  IMAD R9, R18, R4, R9 ;  /* 0x0000000412097224 */ /* 0x000fe400078e0209 */
[----:B------:R-:W-:-:S04]  /*1ad0*/  @!P4 IMAD.WIDE.U32 R16, R16, R12, R22 ;  /* 0x0000000c1010c225 */ /* 0x000fc800078e0016 */
[----:B------:R-:W-:Y:S02]  /*1ae0*/  @P4 IMAD R4, R201, R13, RZ ;  /* 0x0000000dc9044224 */ /* 0x000fe400078e02ff */
[----:B------:R-:W-:-:S04]  /*1af0*/  IMAD.WIDE.U32 R14, R18, R10, R14 ;  /* 0x0000000a120e7225 */ /* 0x000fc800078e000e */
[----:B------:R-:W-:Y:S01]  /*1b00*/  @P4 IMAD.WIDE.U32 R12, R200, R13, RZ ;  /* 0x0000000dc80c4225 */ /* 0x000fe200078e00ff */
[----:B------:R-:W-:Y:S02]  /*1b10*/  @!P4 MOV R20, R16 ;  /* 0x000000100014c202 */ /* 0x000fe40000000f00 */
[----:B------:R-:W-:Y:S01]  /*1b20*/  MOV R10, R14 ;  /* 0x0000000e000a7202 */ /* 0x000fe20000000f00 */
[----:B------:R-:W-:Y:S01]  /*1b30*/  @!P4 IMAD.IADD R24, R17, 0x1, R0 ;  /* 0x000000011118c824 */ /* 0x000fe200078e0200 */
[----:B------:R-:W-:Y:S01]  /*1b40*/  @P4 IADD3 R24, PT, PT, R13, R4, RZ ;  /* 0x000000040d184210 */ /* 0x000fe20007ffe0ff */
[----:B------:R-:W-:Y:S01]  /*1b50*/  IMAD.IADD R0, R15, 0x1, R9 ;  /* 0x000000010f007824 */ /* 0x000fe200078e0209 */
[----:B-1----:R-:W-:Y:S02]  /*1b60*/  @P4 MOV R20, R12 ;  /* 0x0000000c00144202 */ /* 0x002fe40000000f00 */
.L_x_5616:
[----:B------:R-:W-:Y:S05]  /*1b70*/  BSYNC.RECONVERGENT B0 ;  /* 0x0000000000007941 */ /* 0x000fea0003800200 */
.L_x_5614:
        /* <DEDUP_REMOVED lines=27> */
[----:B------:R-:W-:Y:S01]  /*1d30*/  ISETP.NE.AND P5, PT, R5, RZ, PT ;  /* 0x000000ff0500720c */ /* 0x000fe20003fa5270 */
[----:B------:R-:W-:Y:S01]  /*1d40*/  IMAD.SHL.U32 R4, R119, 0x8, RZ ;  /* 0x0000000877047824 */ /* 0x000fe200078e00ff */
[----:B------:R-:W-:-:S04]  /*1d50*/  ISETP.GE.AND P4, PT, R13, RZ, PT ;  /* 0x000000ff0d00720c */ /* 0x000fc80003f86270 */
[----:B------:R-:W-:Y:S01]  /*1d60*/  LOP3.LUT R34, R4, 0xc0, RZ, 0xc0, !PT ;  /* 0x000000c004227812 */ /* 0x000fe200078ec0ff */
[-C--:B------:R-:W-:Y:S01]  /*1d70*/  IMAD.WIDE.U32 R30, R6, R200.reuse, RZ ;  /* 0x000000c8061e7225 */ /* 0x080fe200078e00ff */
[----:B------:R-:W-:Y:S02]  /*1d80*/  LOP3.LUT R220, R4, 0x18, RZ, 0xc0, !PT ;  /* 0x0000001804dc7812 */ /* 0x000fe400078ec0ff */
[----:B------:R-:W-:Y:S01]  /*1d90*/  LOP3.LUT R221, R34, 0x18, R119, 0xf8, !PT ;  /* 0x0000001822dd7812 */ /* 0x000fe200078ef877 */
[----:B------:R-:W-:Y:S02]  /*1da0*/  @P6 VIADD R12, R12, 0x1 ;  /* 0x000000010c0c6836 */ /* 0x000fe40000000000 */
[----:B------:R-:W-:Y:S02]  /*1db0*/  IMAD R7, R21, R200, RZ ;  /* 0x000000c815077224 */ /* 0x000fe400078e02ff */
[C---:B------:R-:W-:Y:S02]  /*1dc0*/  IMAD.SHL.U32 R217, R119.reuse, 0x20, RZ ;  /* 0x0000002077d97824 */ /* 0x040fe400078e00ff */
[----:B------:R-:W-:Y:S01]  /*1dd0*/  IMAD.SHL.U32 R32, R119, 0x10, RZ ;  /* 0x0000001077207824 */ /* 0x000fe200078e00ff */
[----:B------:R-:W-:Y:S01]  /*1de0*/  LOP3.LUT R221, R221, 0x18, R4, 0x78, !PT ;  /* 0x00000018dddd7812 */ /* 0x000fe200078e7804 */
[----:B------:R-:W-:Y:S01]  /*1df0*/  @!P4 IMAD.MOV R12, RZ, RZ, -R12 ;  /* 0x000000ffff0cc224 */ /* 0x000fe200078e0a0c */
[----:B------:R-:W-:Y:S01]  /*1e00*/  @!P5 LOP3.LUT R12, RZ, R5, RZ, 0x33, !PT ;  /* 0x00000005ff0cd212 */ /* 0x000fe200078e33ff */
[----:B------:R-:W-:Y:S01]  /*1e10*/  IMAD R7, R6, R201, R7 ;  /* 0x000000c906077224 */ /* 0x000fe200078e0207 */
[----:B------:R-:W-:Y:S01]  /*1e20*/  IADD3 R20, P1, P0, R30, R20, R220 ;  /* 0x000000141e147210 */ /* 0x000fe2000783e0dc */
[----:B------:R-:W-:Y:S01]  /*1e30*/  IMAD.SHL.U32 R118, R119, 0x4, RZ ;  /* 0x0000000477767824 */ /* 0x000fe200078e00ff */
[----:B------:R-:W-:-:S02]  /*1e40*/  LOP3.LUT R30, R217, 0xc0, RZ, 0xc0, !PT ;  /* 0x000000c0d91e7812 */ /* 0x000fc400078ec0ff */
[----:B------:R-:W-:Y:S02]  /*1e50*/  LOP3.LUT R6, R32, 0x100, RZ, 0xc0, !PT ;  /* 0x0000010020067812 */ /* 0x000fe400078ec0ff */
[----:B------:R-:W-:Y:S01]  /*1e60*/  LOP3.LUT R221, R221, 0x1f20, R4, 0xf8, !PT ;  /* 0x00001f20dddd7812 */ /* 0x000fe200078ef804 */
[-C--:B------:R-:W-:Y:S01]  /*1e70*/  IMAD R4, R29, R12.reuse, RZ ;  /* 0x0000000c1d047224 */ /* 0x080fe200078e02ff */
[----:B------:R-:W-:Y:S01]  /*1e80*/  SHF.R.S32.HI R5, RZ, 0x1f, R12 ;  /* 0x0000001fff057819 */ /* 0x000fe2000001140c */
[----:B------:R-:W-:Y:S01]  /*1e90*/  IMAD.IADD R7, R31, 0x1, R7 ;  /* 0x000000011f077824 */ /* 0x000fe200078e0207 */
[----:B------:R-:W-:Y:S02]  /*1ea0*/  LOP3.LUT R35, R118, 0x18, RZ, 0xc0, !PT ;  /* 0x0000001876237812 */ /* 0x000fe400078ec0ff */
[----:B------:R-:W-:Y:S01]  /*1eb0*/  LOP3.LUT R33, R30, 0x8, R119, 0xf8, !PT ;  /* 0x000000081e217812 */ /* 0x000fe200078ef877 */
[----:B------:R-:W-:Y:S01]  /*1ec0*/  IMAD.WIDE.U32 R30, R28, R12, RZ ;  /* 0x0000000c1c1e7225 */ /* 0x000fe200078e00ff */
[----:B------:R-:W-:-:S02]  /*1ed0*/  LOP3.LUT R6, R6, 0x20, R217, 0xf8, !PT ;  /* 0x0000002006067812 */ /* 0x000fc400078ef8d9 */
[----:B------:R-:W-:Y:S01]  /*1ee0*/  SHF.R.U32.HI R193, RZ, 0x1, R119 ;  /* 0x00000001ffc17819 */ /* 0x000fe20000011677 */
[----:B------:R-:W-:Y:S01]  /*1ef0*/  IMAD R4, R5, R28, R4 ;  /* 0x0000001c05047224 */ /* 0x000fe200078e0204 */
[----:B------:R-:W-:Y:S02]  /*1f00*/  LOP3.LUT R33, R6, R33, R35, 0xf6, !PT ;  /* 0x0000002106217212 */ /* 0x000fe400078ef623 */
[----:B------:R-:W-:Y:S02]  /*1f10*/  IADD3.X R7, PT, PT, R7, R24, RZ, P1, P0 ;  /* 0x0000001807077210 */ /* 0x000fe40000fe04ff */
[----:B------:R-:W-:Y:S02]  /*1f20*/  LOP3.LUT R6, R193, 0x8, RZ, 0xc0, !PT ;  /* 0x00000008c1067812 */ /* 0x000fe400078ec0ff */
[----:B------:R-:W-:Y:S01]  /*1f30*/  LOP3.LUT R192, R32, 0x3e00, RZ, 0xc0, !PT ;  /* 0x00003e0020c07812 */ /* 0x000fe200078ec0ff */
[----:B------:R-:W-:Y:S01]  /*1f40*/  IMAD.IADD R4, R31, 0x1, R4 ;  /* 0x000000011f047824 */ /* 0x000fe200078e0204 */
[----:B------:R-:W-:Y:S01]  /*1f50*/  IADD3 R20, P0, PT, R20, R30, RZ ;  /* 0x0000001e14147210 */ /* 0x000fe20007f1e0ff */
[----:B------:R-:W1:Y:S01]  /*1f60*/  S2R R34, SR_CgaCtaId ;  /* 0x0000000000227919 */ /* 0x000e620000008800 */
[----:B------:R-:W-:-:S02]  /*1f70*/  LOP3.LUT R12, R217, 0x100, RZ, 0xc0, !PT ;  /* 0x00000100d90c7812 */ /* 0x000fc400078ec0ff */
[--C-:B------:R-:W-:Y:S02]  /*1f80*/  LOP3.LUT R6, R6, 0xc0, R217.reuse, 0xf8, !PT ;  /* 0x000000c006067812 */ /* 0x100fe400078ef8d9 */
[----:B------:R-:W-:Y:S01]  /*1f90*/  LOP3.LUT R24, R192, 0x20, R217, 0xf8, !PT ;  /* 0x00000020c0187812 */ /* 0x000fe200078ef8d9 */
[----:B------:R-:W-:Y:S01]  /*1fa0*/  IMAD.X R21, R7, 0x1, R4, P0 ;  /* 0x0000000107157824 */ /* 0x000fe200000e0604 */
[----:B------:R-:W-:Y:S02]  /*1fb0*/  SHF.R.U32.HI R128, RZ, 0x2, R119 ;  /* 0x00000002ff807819 */ /* 0x000fe40000011677 */
[----:B------:R-:W-:Y:S02]  /*1fc0*/  LOP3.LUT R6, R6, R35, RZ, 0x3c, !PT ;  /* 0x0000002306067212 */ /* 0x000fe400078e3cff */
[--C-:B------:R-:W-:Y:S02]  /*1fd0*/  LOP3.LUT R5, R24, 0x100, R217.reuse, 0xf8, !PT ;  /* 0x0000010018057812 */ /* 0x100fe400078ef8d9 */
[----:B------:R-:W-:Y:S01]  /*1fe0*/  LOP3.LUT R41, R12, 0x20, R217, 0xf8, !PT ;  /* 0x000000200c297812 */ /* 0x000fe200078ef8d9 */
[----:B------:R-:W-:Y:S01]  /*1ff0*/  IMAD R211, R201, R128, RZ ;  /* 0x00000080c9d37224 */ /* 0x000fe200078e02ff */
[----:B------:R-:W-:Y:S01]  /*2000*/  IADD3 R12, P1, PT, R220, R10, RZ ;  /* 0x0000000adc0c7210 */ /* 0x000fe20007f3e0ff */
[----:B------:R-:W-:Y:S01]  /*2010*/  IMAD.WIDE.U32 R20, R128, R200, R20 ;  /* 0x000000c880147225 */ /* 0x000fe200078e0014 */
[----:B------:R-:W-:-:S02]  /*2020*/  LOP3.LUT R5, R5, R6, RZ, 0xfc, !PT ;  /* 0x0000000605057212 */ /* 0x000fc400078efcff */
[----:B------:R-:W-:Y:S01]  /*2030*/  LOP3.LUT R41, R41, R6, RZ, 0xfc, !PT ;  /* 0x0000000629297212 */ /* 0x000fe200078efcff */
[----:B------:R-:W-:Y:S02]  /*2040*/  IMAD.IADD R211, R21, 0x1, R211 ;  /* 0x0000000115d37824 */ /* 0x000fe400078e02d3 */
[----:B------:R-:W-:Y:S02]  /*2050*/  IMAD.X R13, RZ, RZ, R0, P1 ;  /* 0x000000ffff0d7224 */ /* 0x000fe400008e0600 */
        /* <DEDUP_REMOVED lines=15> */
[----:B------:R-:W-:Y:S02]  /*2150*/  @P2 IMAD.MOV.U32 R6, RZ, RZ, R10 ;  /* 0x000000ffff062224 */ /* 0x000fe400078e000a */
[----:B------:R-:W-:Y:S01]  /*2160*/  @!P2 IMAD R0, R27, R223, RZ ;  /* 0x000000df1b00a224 */ /* 0x000fe200078e02ff */
[----:B------:R-:W-:Y:S02]  /*2170*/  LEA.HI.X R211, R20, R23, R211, 0x1, P0 ;  /* 0x0000001714d37211 */ /* 0x000fe400000f0cd3 */
[----:B------:R-:W-:Y:S01]  /*2180*/  IADD3 R6, P0, PT, R220, R6, RZ ;  /* 0x00000006dc067210 */ /* 0x000fe20007f1e0ff */
[----:B------:R-:W-:Y:S02]  /*2190*/  @!P2 IMAD.IADD R0, R7, 0x1, R0 ;  /* 0x000000010700a824 */ /* 0x000fe400078e0200 */
[----:B------:R-:W-:-:S04]  /*21a0*/  @P2 IMAD.IADD R0, R11, 0x1, R4 ;  /* 0x000000010b002824 */ /* 0x000fc800078e0204 */
        /* <DEDUP_REMOVED lines=37> */
.L_x_5619:
[----:B------:R3:W-:Y:S02]  /*2400*/  STS.128 [R221+0x2000], RZ ;  /* 0x002000ffdd007388 */ /* 0x0007e40000000c00 */
.L_x_5618:
[----:B------:R-:W-:Y:S05]  /*2410*/  BSYNC.RECONVERGENT B0 ;  /* 0x0000000000007941 */ /* 0x000fea0003800200 */
.L_x_5617:
        /* <DEDUP_REMOVED lines=32> */
.L_x_5622:
[----:B------:R1:W-:Y:S02]  /*2620*/  STS.128 [R221+0x2800], RZ ;  /* 0x002800ffdd007388 */ /* 0x0003e40000000c00 */
.L_x_5621:
[----:B------:R-:W-:Y:S05]  /*2630*/  BSYNC.RECONVERGENT B0 ;  /* 0x0000000000007941 */ /* 0x000fea0003800200 */
.L_x_5620:
        /* <DEDUP_REMOVED lines=27> */
.L_x_5625:
[----:B------:R1:W-:Y:S02]  /*27f0*/  STS.128 [R221+0x7000], RZ ;  /* 0x007000ffdd007388 */ /* 0x0003e40000000c00 */
.L_x_5624:
[----:B------:R-:W-:Y:S05]  /*2800*/  BSYNC.RECONVERGENT B0 ;  /* 0x0000000000007941 */ /* 0x000fea0003800200 */
.L_x_5623:
[----:B------:R-:W-:Y:S01]  /*2810*/  ISETP.GE.AND P0, PT, R6, R7, PT ;  /* 0x000000070600720c */ /* 0x000fe20003f06270 */
[----:B------:R-:W-:-:S12]  /*2820*/  BSSY.RECONVERGENT B0, `(.L_x_5626) ;  /* 0x000001a000007945 */ /* 0x000fd80003800200 */
[----:B------:R-:W-:Y:S05]  /*2830*/  @P0 BRA `(.L_x_5627) ;  /* 0x0000000000600947 */ /* 0x000fea0003800000 */
[----:B------:R-:W-:Y:S01]  /*2840*/  IMAD.SHL.U32 R0, R198, 0x20, RZ ;  /* 0x00000020c6007824 */ /* 0x000fe200078e00ff */
        /* <DEDUP_REMOVED lines=22> */
.L_x_5628:
[----:B------:R1:W-:Y:S02]  /*29b0*/  STS.128 [R221+0x7800], RZ ;  /* 0x007800ffdd007388 */ /* 0x0003e40000000c00 */
.L_x_5627:
[----:B------:R-:W-:Y:S05]  /*29c0*/  BSYNC.RECONVERGENT B0 ;  /* 0x0000000000007941 */ /* 0x000fea0003800200 */
.L_x_5626:
[----:B------:R-:W-:Y:S01]  /*29d0*/  IADD3 R4, PT, PT, R128, 0x40, RZ ;  /* 0x0000004080047810 */ /* 0x000fe20007ffe0ff */
[----:B------:R-:W-:Y:S03]  /*29e0*/  BSSY.RECONVERGENT B0, `(.L_x_5629) ;  /* 0x0000019000007945 */ /* 0x000fe60003800200 */
[----:B------:R-:W-:-:S13]  /*29f0*/  ISETP.GE.AND P0, PT, R4, R7, PT ;  /* 0x000000070400720c */ /* 0x000fda0003f06270 */
        /* <DEDUP_REMOVED lines=22> */
.L_x_5631:
[----:B------:R1:W-:Y:S02]  /*2b60*/  STS.128 [R221+0x8000], RZ ;  /* 0x008000ffdd007388 */ /* 0x0003e40000000c00 */
.L_x_5630:
[----:B------:R-:W-:Y:S05]  /*2b70*/  BSYNC.RECONVERGENT B0 ;  /* 0x0000000000007941 */ /* 0x000fea0003800200 */
.L_x_5629:
[----:B------:R-:W-:Y:S01]  /*2b80*/  IADD3 R0, PT, PT, R128, 0x60, RZ ;  /* 0x0000006080007810 */ /* 0x000fe20007ffe0ff */
[----:B------:R-:W-:Y:S03]  /*2b90*/  BSSY.RECONVERGENT B0, `(.L_x_5632) ;  /* 0x0000018000007945 */ /* 0x000fe60003800200 */
[----:B------:R-:W-:-:S13]  /*2ba0*/  ISETP.GE.AND P0, PT, R0, R7, PT ;  /* 0x000000070000720c */ /* 0x000fda0003f06270 */
[----:B------:R-:W-:Y:S05]  /*2bb0*/  @P0 BRA `(.L_x_5633) ;  /* 0x0000000000540947 */ /* 0x000fea0003800000 */
[-C--:B-----5:R-:W-:Y:S01]  /*2bc0*/  ISETP.GE.AND P2, PT, R220, R219.reuse, PT ;  /* 0x000000dbdc00720c */ /* 0x0a0fe20003f46270 */
[----:B-1----:R-:W-:Y:S01]  /*2bd0*/  IMAD R8, R199, 0xc0, RZ ;  /* 0x000000c0c7087824 */ /* 0x002fe200078e02ff */
[-C--:B------:R-:W-:Y:S01]  /*2be0*/  ISETP.GE.AND P1, PT, R40, R219.reuse, PT ;  /* 0x000000db2800720c */ /* 0x080fe20003f26270 */
[----:B----4-:R-:W-:Y:S01]  /*2bf0*/  IMAD.WIDE.U32 R12, R198, 0xc0, R208 ;  /* 0x000000c0c60c7825 */ /* 0x010fe200078e00d0 */
        /* <DEDUP_REMOVED lines=17> */
.L_x_5633:
[----:B------:R-:W-:Y:S05]  /*2d10*/  BSYNC.RECONVERGENT B0 ;  /* 0x0000000000007941 */ /* 0x000fea0003800200 */
.L_x_5632:
        /* <DEDUP_REMOVED lines=41> */
.L_x_5636:
[----:B------:R3:W-:Y:S01]  /*2fb0*/  STS.128 [R221+0xd000], RZ ;  /* 0x00d000ffdd007388 */ /* 0x0007e20000000c00 */
[----:B------:R-:W-:Y:S05]  /*2fc0*/  BRA `(.L_x_5637) ;  /* 0x00000000000c7947 */ /* 0x000fea0003800000 */
.L_x_5635:
[----:B------:R2:W-:Y:S04]  /*2fd0*/  STS.128 [R221+0x9000], RZ ;  /* 0x009000ffdd007388 */ /* 0x0005e80000000c00 */
[----:B------:R2:W-:Y:S04]  /*2fe0*/  STS.128 [R221+0xb000], RZ ;  /* 0x00b000ffdd007388 */ /* 0x0005e80000000c00 */
[----:B------:R2:W-:Y:S02]  /*2ff0*/  STS.128 [R221+0xd000], RZ ;  /* 0x00d000ffdd007388 */ /* 0x0005e40000000c00 */
.L_x_5637:
[----:B------:R-:W-:Y:S05]  /*3000*/  BSYNC.RECONVERGENT B0 ;  /* 0x0000000000007941 */ /* 0x000fea0003800200 */
.L_x_5634:
        /* <DEDUP_REMOVED lines=29> */
.L_x_5640:
[----:B------:R1:W-:Y:S02]  /*31e0*/  STS.128 [R221+0xd800], RZ ;  /* 0x00d800ffdd007388 */ /* 0x0003e40000000c00 */
.L_x_5639:
[----:B------:R-:W-:Y:S05]  /*31f0*/  BSYNC.RECONVERGENT B0 ;  /* 0x0000000000007941 */ /* 0x000fea0003800200 */
.L_x_5638:
        /* <DEDUP_REMOVED lines=27> */
.L_x_5643:
[----:B------:R1:W-:Y:S02]  /*33b0*/  STS.128 [R221+0xe000], RZ ;  /* 0x00e000ffdd007388 */ /* 0x0003e40000000c00 */
.L_x_5642:
[----:B------:R-:W-:Y:S05]  /*33c0*/  BSYNC.RECONVERGENT B0 ;  /* 0x0000000000007941 */ /* 0x000fea0003800200 */
.L_x_5641:
        /* <DEDUP_REMOVED lines=31> */
.L_x_5646:
[----:B------:R1:W-:Y:S02]  /*35c0*/  STS.128 [R221+0xe800], RZ ;  /* 0x00e800ffdd007388 */ /* 0x0003e40000000c00 */
.L_x_5645:
[----:B------:R-:W-:Y:S05]  /*35d0*/  BSYNC.RECONVERGENT B0 ;  /* 0x0000000000007941 */ /* 0x000fea0003800200 */
.L_x_5644:
        /* <DEDUP_REMOVED lines=11> */
[----:B------:R-:W-:-:S02]  /*3690*/  IADD3 R116, PT, PT, R43, -R230, -R116 ;  /* 0x800000e62b747210 */ /* 0x000fc40007ffe874 */
[----:B------:R-:W-:Y:S01]  /*36a0*/  LOP3.LUT R215, R193, 0x1f0, RZ, 0xc0, !PT ;  /* 0x000001f0c1d77812 */ /* 0x000fe200078ec0ff */
        /* <DEDUP_REMOVED lines=163> */
[----:B------:R-:W1:Y:S06]  /*40e0*/  MUFU.TANH R153, R90 ;  /* 0x0000005a00997308 */ /* 0x000e6c0000002400 */
        /* <DEDUP_REMOVED lines=8> */
[----:B------:R-:W1:Y:S01]  /*4170*/  MUFU.TANH R155, R84 ;  /* 0x00000054009b7308 */ /* 0x000e620000002400 */
[----:B------:R-:W-:-:S05]  /*4180*/  FMUL.FTZ R79, R79, R0 ;  /* 0x000000004f4f7220 */ /* 0x000fca0000410000 */
[C---:B---3--:R-:W-:Y:S01]  /*4190*/  HMMA.16816.F32.BF16 R56, R108.reuse, R16, R56 ;  /* 0x000000106c38723c */ /* 0x048fe20000041838 */
[----:B------:R-:W-:Y:S01]  /*41a0*/  FMUL.FTZ R17, R76, R0 ;  /* 0x000000004c117220 */ /* 0x000fe20000410000 */
[----:B------:R-:W3:Y:S06]  /*41b0*/  MUFU.TANH R85, R85 ;  /* 0x0000005500557308 */ /* 0x000eec0000002400 */
[----:B------:R-:W-:Y:S02]  /*41c0*/  HMMA.16816.F32.BF16 R52, R108, R18, R52 ;  /* 0x000000126c34723c */ /* 0x000fe40000041834 */
[----:B------:R-:W1:Y:S06]  /*41d0*/  MUFU.TANH R157, R86 ;  /* 0x00000056009d7308 */ /* 0x000e6c0000002400 */
[C---:B--2---:R-:W-:Y:S02]  /*41e0*/  HMMA.16816.F32.BF16 R72, R20.reuse, R24, R72 ;  /* 0x000000181448723c */ /* 0x044fe40000041848 */
[----:B------:R-:W2:Y:S06]  /*41f0*/  MUFU.TANH R87, R87 ;  /* 0x0000005700577308 */ /* 0x000eac0000002400 */
[C---:B------:R-:W-:Y:S01]  /*4200*/  HMMA.16816.F32.BF16 R68, R20.reuse, R26, R68 ;  /* 0x0000001a1444723c */ /* 0x040fe20000041844 */
[----:B------:R-:W3:Y:S01]  /*4210*/  LDSM.16.M88.4 R24, [R124+0x8800] ;  /* 0x008800007c18783b */ /* 0x000ee20000000200 */
[----:B------:R-:W1:Y:S06]  /*4220*/  MUFU.TANH R159, R80 ;  /* 0x00000050009f7308 */ /* 0x000e6c0000002400 */
        /* <DEDUP_REMOVED lines=12> */
[----:B------:R-:W-:Y:S01]  /*42f0*/  FMUL.FTZ R101, R102, R0 ;  /* 0x0000000066657220 */ /* 0x000fe20000410000 */
[----:B------:R-:W1:Y:S05]  /*4300*/  MUFU.TANH R79, R79 ;  /* 0x0000004f004f7308 */ /* 0x000e6a0000002400 */
[----:B-----5:R-:W-:Y:S01]  /*4310*/  HMMA.16816.F32.BF16 R56, R20, R4, R56 ;  /* 0x000000041438723c */ /* 0x020fe20000041838 */
[----:B------:R-:W-:-:S02]  /*4320*/  LOP3.LUT R4, R216, 0x1f0, R193, 0xf8, !PT ;  /* 0x000001f0d8047812 */ /* 0x000fc400078ef8c1 */
[----:B------:R-:W1:Y:S02]  /*4330*/  MUFU.TANH R97, R97 ;  /* 0x0000006100617308 */ /* 0x000e640000002400 */
[-C--:B------:R-:W-:Y:S02]  /*4340*/  IADD3 R125, PT, PT, R125, R4.reuse, RZ ;  /* 0x000000047d7d7210 */ /* 0x080fe40007ffe0ff */
[----:B------:R-:W-:Y:S01]  /*4350*/  IADD3 R231, PT, PT, R117, R4, RZ ;  /* 0x0000000475e77210 */ /* 0x000fe20007ffe0ff */
[----:B------:R-:W-:Y:S01]  /*4360*/  HMMA.16816.F32.BF16 R52, R20, R6, R52 ;  /* 0x000000061434723c */ /* 0x000fe20000041834 */
[----:B------:R-:W-:Y:S02]  /*4370*/  IADD3 R204, PT, PT, R125, R116, RZ ;  /* 0x000000747dcc7210 */ /* 0x000fe40007ffe0ff */
[-C--:B------:R-:W-:Y:S01]  /*4380*/  FMUL.FTZ R115, R115, R0.reuse ;  /* 0x0000000073737220 */ /* 0x080fe20000410000 */
[----:B------:R-:W-:Y:S01]  /*4390*/  FMUL.FTZ R112, R112, R0 ;  /* 0x0000000070707220 */ /* 0x000fe20000410000 */
[----:B------:R-:W1:Y:S01]  /*43a0*/  MUFU.TANH R101, R101 ;  /* 0x0000006500657308 */ /* 0x000e620000002400 */
[----:B------:R-:W-:-:S02]  /*43b0*/  VIMNMX R206, PT, PT, RZ, R204, !PT ;  /* 0x000000ccffce7248 */ /* 0x000fc40007fe0100 */
[C---:B------:R-:W-:Y:S01]  /*43c0*/  HMMA.16816.F32.BF16 R72, R8.reuse, R28, R72 ;  /* 0x0000001c0848723c */ /* 0x040fe20000041848 */
[-C--:B------:R-:W-:Y:S01]  /*43d0*/  FMUL.FTZ R29, R77, R0.reuse ;  /* 0x000000004d1d7220 */ /* 0x080fe20000410000 */
[-C--:B------:R-:W-:Y:S01]  /*43e0*/  FMUL.FTZ R77, R78, R0.reuse ;  /* 0x000000004e4d7220 */ /* 0x080fe20000410000 */
[----:B------:R-:W-:Y:S02]  /*43f0*/  VIADDMNMX R204, R204, 0x8, RZ, !PT ;  /* 0x00000008cccc7846 */ /* 0x000fe400078001ff */
[----:B------:R-:W1:Y:S03]  /*4400*/  MUFU.TANH R145, R112 ;  /* 0x0000007000917308 */ /* 0x000e660000002400 */
[C---:B---3--:R-:W-:Y:S05]  /*4410*/  HMMA.16816.F32.BF16 R60, R8.reuse, R26, R60 ;  /* 0x0000001a083c723c */ /* 0x048fea000004183c */
[----:B------:R-:W3:Y:S03]  /*4420*/  MUFU.TANH R115, R115 ;  /* 0x0000007300737308 */ /* 0x000ee60000002400 */
[C---:B------:R-:W-:Y:S01]  /*4430*/  HMMA.16816.F32.BF16 R92, R8.reuse, R98, R92 ;  /* 0x00000062085c723c */ /* 0x040fe2000004185c */
[-C--:B------:R-:W-:Y:S01]  /*4440*/  FMUL.FTZ R99, R113, R0.reuse ;  /* 0x0000000071637220 */ /* 0x080fe20000410000 */
[-C--:B------:R-:W-:Y:S01]  /*4450*/  FMUL.FTZ R113, R114, R0.reuse ;  /* 0x0000000072717220 */ /* 0x080fe20000410000 */
[-C--:B------:R-:W-:Y:S01]  /*4460*/  FMUL.FTZ R45, R75, R0.reuse ;  /* 0x000000004b2d7220 */ /* 0x080fe20000410000 */
[-C--:B------:R-:W-:Y:S01]  /*4470*/  FMUL.FTZ R72, R72, R0.reuse ;  /* 0x0000000048487220 */ /* 0x080fe20000410000 */
[----:B------:R-:W1:Y:S03]  /*4480*/  MUFU.TANH R29, R29 ;  /* 0x0000001d001d7308 */ /* 0x000e660000002400 */
[C---:B------:R-:W-:Y:S01]  /*4490*/  HMMA.16816.F32.BF16 R68, R8.reuse, R30, R68 ;  /* 0x0000001e0844723c */ /* 0x040fe20000041844 */
[-C--:B------:R-:W-:Y:S01]  /*44a0*/  FMUL.FTZ R31, R73, R0.reuse ;  /* 0x00000000491f7220 */ /* 0x080fe20000410000 */
[-C--:B------:R-:W-:Y:S01]  /*44b0*/  FMUL.FTZ R73, R74, R0.reuse ;  /* 0x000000004a497220 */ /* 0x080fe20000410000 */
[-C--:B------:R-:W-:Y:S01]  /*44c0*/  FMUL.FTZ R7, R61, R0.reuse ;  /* 0x000000003d077220 */ /* 0x080fe20000410000 */
[-C--:B------:R-:W-:Y:S01]  /*44d0*/  FMUL.FTZ R61, R62, R0.reuse ;  /* 0x000000003e3d7220 */ /* 0x080fe20000410000 */
[-C--:B------:R-:W-:Y:S01]  /*44e0*/  FMUL.FTZ R21, R63, R0.reuse ;  /* 0x000000003f157220 */ /* 0x080fe20000410000 */
[----:B------:R-:W1:Y:S02]  /*44f0*/  MUFU.TANH R99, R99 ;  /* 0x0000006300637308 */ /* 0x000e640000002400 */
[C---:B------:R-:W-:Y:S03]  /*4500*/  HMMA.16816.F32.BF16 R64, R8.reuse, R24, R64 ;  /* 0x000000180840723c */ /* 0x040fe60000041840 */
[-C--:B------:R-:W-:Y:S01]  /*4510*/  FMUL.FTZ R93, R93, R0.reuse ;  /* 0x000000005d5d7220 */ /* 0x080fe20000410000 */
[-C--:B------:R-:W-:Y:S01]  /*4520*/  FMUL.FTZ R95, R95, R0.reuse ;  /* 0x000000005f5f7220 */ /* 0x080fe20000410000 */
[-C--:B------:R-:W-:Y:S01]  /*4530*/  FMUL.FTZ R92, R92, R0.reuse ;  /* 0x000000005c5c7220 */ /* 0x080fe20000410000 */
[-C--:B------:R-:W-:Y:S01]  /*4540*/  FMUL.FTZ R94, R94, R0.reuse ;  /* 0x000000005e5e7220 */ /* 0x080fe20000410000 */
[----:B------:R-:W1:Y:S01]  /*4550*/  MUFU.TANH R113, R113 ;  /* 0x0000007100717308 */ /* 0x000e620000002400 */
[----:B--2---:R-:W-:Y:S01]  /*4560*/  HMMA.16816.F32.BF16 R56, R8, R12, R56 ;  /* 0x0000000c0838723c */ /* 0x004fe20000041838 */
[----:B------:R-:W-:-:S02]  /*4570*/  FMUL.FTZ R13, R60, R0 ;  /* 0x000000003c0d7220 */ /* 0x000fc40000410000 */
        /* <DEDUP_REMOVED lines=20> */
[----:B------:R-:W1:Y:S01]  /*46c0*/  MUFU.TANH R95, R95 ;  /* 0x0000005f005f7308 */ /* 0x000e620000002400 */
[----:B------:R-:W-:-:S04]  /*46d0*/  IADD3 R0, PT, PT, R42, R43, -R230 ;  /* 0x0000002b2a007210 */ /* 0x000fc80007ffe8e6 */
[----:B------:R-:W-:-:S03]  /*46e0*/  IADD3 R0, PT, PT, R125, R0, RZ ;  /* 0x000000007d007210 */ /* 0x000fc60007ffe0ff */
[----:B------:R-:W1:Y:S01]  /*46f0*/  MUFU.TANH R77, R77 ;  /* 0x0000004d004d7308 */ /* 0x000e620000002400 */
[C-C-:B------:R-:W-:Y:S02]  /*4700*/  VIADDMNMX R205, R0.reuse, 0x1, R43.reuse, PT ;  /* 0x0000000100cd7846 */ /* 0x140fe4000380012b */
[----:B------:R-:W-:-:S05]  /*4710*/  VIADDMNMX R203, R0, 0x9, R43, PT ;  /* 0x0000000900cb7846 */ /* 0x000fca000380012b */
        /* <DEDUP_REMOVED lines=23> */
[----:B------:R5:W1:Y:S02]  /*4890*/  MUFU.TANH R59, R53 ;  /* 0x00000035003b7308 */ /* 0x000a640000002400 */
[----:B-----5:R-:W-:-:S04]  /*48a0*/  SHF.L.U32 R53, R119, 0x1, RZ ;  /* 0x0000000177357819 */ /* 0x020fc800000006ff */
[----:B------:R-:W-:-:S04]  /*48b0*/  LOP3.LUT R53, R53, 0x6, RZ, 0xc0, !PT ;  /* 0x0000000635357812 */ /* 0x000fc800078ec0ff */
[----:B------:R-:W-:Y:S01]  /*48c0*/  IADD3 R116, PT, PT, R196, R53, RZ ;  /* 0x00000035c4747210 */ /* 0x000fe20007ffe0ff */
[----:B------:R-:W-:Y:S06]  /*48d0*/  BAR.SYNC.DEFER_BLOCKING 0x0 ;  /* 0x0000000000007b1d */ /* 0x000fec0000010000 */
[----:B-1234-:R-:W-:Y:S05]  /*48e0*/  @!P0 BRA `(.L_x_5648) ;  /* 0x0000000800588947 */ /* 0x01efea0003800000 */
        /* <DEDUP_REMOVED lines=13> */
.L_x_5650:
        /* <DEDUP_REMOVED lines=60> */
.L_x_5651:
[----:B------:R-:W-:Y:S05]  /*4d80*/  BSYNC.RECONVERGENT B0 ;  /* 0x0000000000007941 */ /* 0x000fea0003800200 */
.L_x_5649:
        /* <DEDUP_REMOVED lines=73> */
.L_x_5653:
[----:B------:R3:W-:Y:S02]  /*5220*/  STS.128 [R221+0x8800], RZ ;  /* 0x008800ffdd007388 */ /* 0x0007e40000000c00 */
.L_x_5654:
[----:B------:R-:W-:Y:S05]  /*5230*/  BSYNC.RECONVERGENT B0 ;  /* 0x0000000000007941 */ /* 0x000fea0003800200 */
.L_x_5652:
[----:B------:R-:W0:Y:S02]  /*5240*/  LDGDEPBAR ;  /* 0x00000000000079af */ /* 0x000e240000000000 */
.L_x_5648:
[----:B------:R-:W-:Y:S05]  /*5250*/  BSYNC.RECONVERGENT B1 ;  /* 0x0000000000017941 */ /* 0x000fea0003800200 */
.L_x_5647:
[C---:B------:R-:W-:Y:S01]  /*5260*/  IMAD.IADD R30, R116.reuse, 0x1, R230 ;  /* 0x00000001741e7824 */ /* 0x040fe200078e02e6 */
[----:B------:R-:W4:Y:S01]  /*5270*/  LD.E R62, desc[UR4][R2.64+0xdc] ;  /* 0x0000dc04023e7980 */ /* 0x000f22000c101900 */
[C---:B------:R-:W-:Y:S02]  /*5280*/  VIADD R0, R231.reuse, 0x8 ;  /* 0x00000008e7007836 */ /* 0x040fe40000000000 */
[C-C-:B------:R-:W-:Y:S01]  /*5290*/  IMAD.IADD R6, R231.reuse, 0x1, -R30.reuse ;  /* 0x00000001e7067824 */ /* 0x140fe200078e0a1e */
[--C-:B------:R-:W-:Y:S01]  /*52a0*/  IADD3 R10, PT, PT, R231, -0x1, -R30.reuse ;  /* 0xffffffffe70a7810 */ /* 0x100fe20007ffe81e */
[----:B------:R-:W-:Y:S01]  /*52b0*/  VIADD R8, R116, 0x1 ;  /* 0x0000000174087836 */ /* 0x000fe20000000000 */
[----:B------:R-:W-:Y:S02]  /*52c0*/  IADD3 R4, PT, PT, R0, -0x1, -R30 ;  /* 0xffffffff00047810 */ /* 0x000fe40007ffe81e */
[----:B------:R-:W-:Y:S02]  /*52d0*/  IABS R10, R10 ;  /* 0x0000000a000a7213 */ /* 0x000fe40000000000 */
[----:B------:R-:W-:-:S02]  /*52e0*/  IABS R4, R4 ;  /* 0x0000000400047213 */ /* 0x000fc40000000000 */
[----:B------:R-:W-:Y:S02]  /*52f0*/  I2FP.F32.S32 R10, R10 ;  /* 0x0000000a000a7245 */ /* 0x000fe40000201400 */
[C---:B------:R-:W-:Y:S01]  /*5300*/  ISETP.GE.AND P4, PT, R8.reuse, R206, PT ;  /* 0x000000ce0800720c */ /* 0x040fe20003f86270 */
[----:B------:R-:W-:Y:S01]  /*5310*/  IMAD.MOV.U32 R22, RZ, RZ, R4 ;  /* 0x000000ffff167224 */ /* 0x000fe200078e0004 */
[----:B------:R-:W-:Y:S01]  /*5320*/  ISETP.GE.AND P0, PT, R8, R205, PT ;  /* 0x000000cd0800720c */ /* 0x000fe20003f06270 */
[----:B------:R-:W-:Y:S01]  /*5330*/  VIADD R4, R6, 0xfffffff8 ;  /* 0xfffffff806047836 */ /* 0x000fe20000000000 */
[----:B------:R-:W-:Y:S01]  /*5340*/  IABS R6, R6 ;  /* 0x0000000600067213 */ /* 0x000fe20000000000 */
[----:B------:R-:W-:Y:S01]  /*5350*/  FFMA.FTZ R127, -R218, R10, R127 ;  /* 0x0000000ada7f7223 */ /* 0x000fe2000001017f */
[----:B------:R-:W-:Y:S02]  /*5360*/  I2FP.F32.S32 R22, R22 ;  /* 0x0000001600167245 */ /* 0x000fe40000201400 */
[----:B------:R-:W-:Y:S01]  /*5370*/  ISETP.GE.AND P2, PT, R8, R204, PT ;  /* 0x000000cc0800720c */ /* 0x000fe20003f46270 */
[----:B-1----:R-:W-:Y:S01]  /*5380*/  IMAD.MOV.U32 R42, RZ, RZ, R6 ;  /* 0x000000ffff2a7224 */ /* 0x002fe200078e0006 */
[----:B------:R-:W-:Y:S01]  /*5390*/  IABS R4, R4 ;  /* 0x0000000400047213 */ /* 0x000fe20000000000 */
[----:B------:R-:W-:Y:S01]  /*53a0*/  FFMA.FTZ R22, -R218, R22, R129 ;  /* 0x00000016da167223 */ /* 0x000fe20000010181 */
[----:B------:R-:W-:Y:S01]  /*53b0*/  ISETP.GE.AND P1, PT, R8, R203, PT ;  /* 0x000000cb0800720c */ /* 0x000fe20003f26270 */
[C---:B------:R-:W-:Y:S01]  /*53c0*/  VIADD R8, R116.reuse, 0x8 ;  /* 0x0000000874087836 */ /* 0x040fe20000000000 */
[----:B------:R-:W-:Y:S01]  /*53d0*/  FSEL R127, R127, -INF , P4 ;  /* 0xff8000007f7f7808 */ /* 0x000fe20002000000 */
[----:B------:R-:W-:Y:S01]  /*53e0*/  VIADD R6, R116, 0x9 ;  /* 0x0000000974067836 */ /* 0x000fe20000000000 */
[----:B------:R-:W-:-:S02]  /*53f0*/  I2FP.F32.S32 R42, R42 ;  /* 0x0000002a002a7245 */ /* 0x000fc40000201400 */
[----:B------:R-:W-:Y:S02]  /*5400*/  I2FP.F32.S32 R43, R4 ;  /* 0x00000004002b7245 */ /* 0x000fe40000201400 */
[----:B------:R-:W-:Y:S01]  /*5410*/  FSEL R4, R127, -INF , !P0 ;  /* 0xff8000007f047808 */ /* 0x000fe20004000000 */
[----:B------:R-:W-:Y:S01]  /*5420*/  FFMA.FTZ R135, -R218, R42, R135 ;  /* 0x0000002ada877223 */ /* 0x000fe20000010187 */
[----:B------:R-:W-:Y:S01]  /*5430*/  FSEL R22, R22, -INF , P2 ;  /* 0xff80000016167808 */ /* 0x000fe20001000000 */
[----:B------:R-:W-:Y:S01]  /*5440*/  FFMA.FTZ R43, -R218, R43, R131 ;  /* 0x0000002bda2b7223 */ /* 0x000fe20000010183 */
[C---:B------:R-:W-:Y:S02]  /*5450*/  ISETP.GE.AND P5, PT, R8.reuse, R206, PT ;  /* 0x000000ce0800720c */ /* 0x040fe40003fa6270 */
[C---:B------:R-:W-:Y:S02]  /*5460*/  ISETP.GE.AND P4, PT, R8.reuse, R205, PT ;  /* 0x000000cd0800720c */ /* 0x040fe40003f86270 */
[----:B------:R-:W-:-:S02]  /*5470*/  ISETP.GE.AND P0, PT, R8, R204, PT ;  /* 0x000000cc0800720c */ /* 0x000fc40003f06270 */
[----:B------:R-:W-:Y:S02]  /*5480*/  ISETP.GE.AND P2, PT, R8, R203, PT ;  /* 0x000000cb0800720c */ /* 0x000fe40003f46270 */
[--C-:B------:R-:W-:Y:S02]  /*5490*/  IADD3 R10, PT, PT, R231, -0x9, -R30.reuse ;  /* 0xfffffff7e70a7810 */ /* 0x100fe40007ffe81e */
[----:B------:R-:W-:Y:S02]  /*54a0*/  IADD3 R8, PT, PT, R0, -0x9, -R30 ;  /* 0xfffffff700087810 */ /* 0x000fe40007ffe81e */
[----:B------:R-:W-:Y:S02]  /*54b0*/  IABS R10, R10 ;  /* 0x0000000a000a7213 */ /* 0x000fe40000000000 */
[----:B------:R-:W-:Y:S02]  /*54c0*/  IABS R8, R8 ;  /* 0x0000000800087213 */ /* 0x000fe40000000000 */
[----:B------:R-:W-:-:S02]  /*54d0*/  FSEL R20, R135, -INF , P0 ;  /* 0xff80000087147808 */ /* 0x000fc40000000000 */
[----:B------:R-:W-:Y:S02]  /*54e0*/  FSEL R22, R22, -INF , !P1 ;  /* 0xff80000016167808 */ /* 0x000fe40004800000 */
[----:B------:R-:W-:Y:S02]  /*54f0*/  FSEL R43, R43, -INF , P5 ;  /* 0xff8000002b2b7808 */ /* 0x000fe40002800000 */
        /* <DEDUP_REMOVED lines=8> */
[----:B------:R-:W-:-:S02]  /*5580*/  ISETP.GE.AND P0, PT, R6, R204, PT ;  /* 0x000000cc0600720c */ /* 0x000fc40003f06270 */
[----:B------:R-:W-:Y:S02]  /*5590*/  ISETP.GE.AND P2, PT, R6, R203, PT ;  /* 0x000000cb0600720c */ /* 0x000fe40003f46270 */
[--C-:B------:R-:W-:Y:S02]  /*55a0*/  IADD3 R6, PT, PT, R231, -0x10, -R30.reuse ;  /* 0xfffffff0e7067810 */ /* 0x100fe40007ffe81e */
[----:B------:R-:W-:Y:S02]  /*55b0*/  IADD3 R12, PT, PT, R0, -0x10, -R30 ;  /* 0xfffffff0000c7810 */ /* 0x000fe40007ffe81e */
[----:B------:R-:W-:Y:S02]  /*55c0*/  IABS R6, R6 ;  /* 0x0000000600067213 */ /* 0x000fe40000000000 */
[----:B------:R-:W-:Y:S02]  /*55d0*/  FSEL R10, R10, -INF , P1 ;  /* 0xff8000000a0a7808 */ /* 0x000fe40000800000 */
[----:B------:R-:W-:Y:S01]  /*55e0*/  FSEL R18, R137, -INF , P0 ;  /* 0xff80000089127808 */ /* 0x000fe20000000000 */
[----:B------:R-:W-:Y:S01]  /*55f0*/  IMAD.MOV.U32 R14, RZ, RZ, R6 ;  /* 0x000000ffff0e7224 */ /* 0x000fe200078e0006 */
[----:B------:R-:W-:-:S02]  /*5600*/  IABS R12, R12 ;  /* 0x0000000c000c7213 */ /* 0x000fc40000000000 */
[----:B------:R-:W-:Y:S01]  /*5610*/  FSEL R6, R10, -INF , !P5 ;  /* 0xff8000000a067808 */ /* 0x000fe20006800000 */
[----:B------:R-:W-:Y:S01]  /*5620*/  VIADD R10, R116, 0x11 ;  /* 0x00000011740a7836 */ /* 0x000fe20000000000 */
[----:B------:R-:W-:Y:S02]  /*5630*/  FSEL R18, R18, -INF , !P2 ;  /* 0xff80000012127808 */ /* 0x000fe40005000000 */
[C---:B------:R-:W-:Y:S02]  /*5640*/  ISETP.GE.AND P1, PT, R8.reuse, R206, PT ;  /* 0x000000ce0800720c */ /* 0x040fe40003f26270 */
[C---:B------:R-:W-:Y:S02]  /*5650*/  ISETP.GE.AND P5, PT, R8.reuse, R205, PT ;  /* 0x000000cd0800720c */ /* 0x040fe40003fa6270 */
[C---:B------:R-:W-:Y:S02]  /*5660*/  ISETP.GE.AND P0, PT, R8.reuse, R204, PT ;  /* 0x000000cc0800720c */ /* 0x040fe40003f06270 */
[----:B------:R-:W-:-:S02]  /*5670*/  ISETP.GE.AND P2, PT, R8, R203, PT ;  /* 0x000000cb0800720c */ /* 0x000fc40003f46270 */
[----:B------:R-:W-:Y:S02]  /*5680*/  I2FP.F32.S32 R14, R14 ;  /* 0x0000000e000e7245 */ /* 0x000fe40000201400 */
[--C-:B------:R-:W-:Y:S02]  /*5690*/  IADD3 R8, PT, PT, R231, -0x11, -R30.reuse ;  /* 0xffffffefe7087810 */ /* 0x100fe40007ffe81e */
[----:B------:R-:W-:Y:S01]  /*56a0*/  I2FP.F32.S32 R12, R12 ;  /* 0x0000000c000c7245 */ /* 0x000fe20000201400 */
[----:B------:R-:W-:Y:S01]  /*56b0*/  FFMA.FTZ R14, -R218, R14, R139 ;  /* 0x0000000eda0e7223 */ /* 0x000fe2000001018b */
[----:B------:R-:W-:Y:S02]  /*56c0*/  IABS R8, R8 ;  /* 0x0000000800087213 */ /* 0x000fe40000000000 */
[----:B------:R-:W-:Y:S01]  /*56d0*/  IADD3 R16, PT, PT, R0, -0x11, -R30 ;  /* 0xffffffef00107810 */ /* 0x000fe20007ffe81e */
[----:B------:R-:W-:Y:S01]  /*56e0*/  FFMA.FTZ R12, -R218, R12, R141 ;  /* 0x0000000cda0c7223 */ /* 0x000fe2000001018d */
[----:B------:R-:W-:Y:S01]  /*56f0*/  FSEL R14, R14, -INF , P1 ;  /* 0xff8000000e0e7808 */ /* 0x000fe20000800000 */
[----:B------:R-:W-:Y:S01]  /*5700*/  IMAD.MOV.U32 R24, RZ, RZ, R8 ;  /* 0x000000ffff187224 */ /* 0x000fe200078e0008 */
[----:B------:R-:W-:-:S02]  /*5710*/  IABS R16, R16 ;  /* 0x0000001000107213 */ /* 0x000fc40000000000 */
[----:B------:R-:W-:Y:S02]  /*5720*/  FSEL R12, R12, -INF , P0 ;  /* 0xff8000000c0c7808 */ /* 0x000fe40000000000 */
[----:B------:R-:W-:Y:S02]  /*5730*/  FSEL R8, R14, -INF , !P5 ;  /* 0xff8000000e087808 */ /* 0x000fe40006800000 */
[----:B------:R-:W-:Y:S02]  /*5740*/  I2FP.F32.S32 R24, R24 ;  /* 0x0000001800187245 */ /* 0x000fe40000201400 */
[----:B------:R-:W-:Y:S02]  /*5750*/  FSEL R14, R12, -INF , !P2 ;  /* 0xff8000000c0e7808 */ /* 0x000fe40005000000 */
[----:B------:R-:W-:Y:S01]  /*5760*/  ISETP.GE.AND P1, PT, R10, R206, PT ;  /* 0x000000ce0a00720c */ /* 0x000fe20003f26270 */
[----:B------:R-:W-:Y:S01]  /*5770*/  FFMA.FTZ R24, -R218, R24, R121 ;  /* 0x00000018da187223 */ /* 0x000fe20000010179 */
[----:B------:R-:W-:-:S02]  /*5780*/  ISETP.GE.AND P5, PT, R10, R205, PT ;  /* 0x000000cd0a00720c */ /* 0x000fc40003fa6270 */
[C---:B------:R-:W-:Y:S02]  /*5790*/  ISETP.GE.AND P0, PT, R10.reuse, R204, PT ;  /* 0x000000cc0a00720c */ /* 0x040fe40003f06270 */
[----:B------:R-:W-:Y:S02]  /*57a0*/  ISETP.GE.AND P2, PT, R10, R203, PT ;  /* 0x000000cb0a00720c */ /* 0x000fe40003f46270 */
[--C-:B------:R-:W-:Y:S02]  /*57b0*/  IADD3 R10, PT, PT, R231, -0x18, -R30.reuse ;  /* 0xffffffe8e70a7810 */ /* 0x100fe40007ffe81e */
[----:B------:R-:W-:Y:S02]  /*57c0*/  I2FP.F32.S32 R16, R16 ;  /* 0x0000001000107245 */ /* 0x000fe40000201400 */
[----:B------:R-:W-:Y:S02]  /*57d0*/  IADD3 R12, PT, PT, R0, -0x18, -R30 ;  /* 0xffffffe8000c7810 */ /* 0x000fe40007ffe81e */
[----:B------:R-:W-:Y:S01]  /*57e0*/  IABS R10, R10 ;  /* 0x0000000a000a7213 */ /* 0x000fe20000000000 */
[----:B------:R-:W-:Y:S01]  /*57f0*/  FFMA.FTZ R123, -R218, R16, R123 ;  /* 0x00000010da7b7223 */ /* 0x000fe2000001017b */
[----:B------:R-:W-:Y:S01]  /*5800*/  FSEL R24, R24, -INF , P1 ;  /* 0xff80000018187808 */ /* 0x000fe20000800000 */
[----:B------:R-:W-:Y:S01]  /*5810*/  VIADD R16, R116, 0x18 ;  /* 0x0000001874107836 */ /* 0x000fe20000000000 */
[----:B------:R-:W-:Y:S01]  /*5820*/  IABS R12, R12 ;  /* 0x0000000c000c7213 */ /* 0x000fe20000000000 */
[----:B------:R-:W-:Y:S01]  /*5830*/  IMAD.MOV.U32 R26, RZ, RZ, R10 ;  /* 0x000000ffff1a7224 */ /* 0x000fe200078e000a */
[----:B------:R-:W-:-:S02]  /*5840*/  FSEL R10, R24, -INF , !P5 ;  /* 0xff800000180a7808 */ /* 0x000fc40006800000 */
        /* <DEDUP_REMOVED lines=14> */
[----:B------:R-:W-:Y:S02]  /*5930*/  IABS R28, R24 ;  /* 0x00000018001c7213 */ /* 0x000fe40000000000 */
[----:B------:R-:W-:-:S02]  /*5940*/  FSEL R143, R143, -INF , P1 ;  /* 0xff8000008f8f7808 */ /* 0x000fc40000800000 */
[----:B------:R-:W-:Y:S02]  /*5950*/  FSEL R101, R101, -INF , P0 ;  /* 0xff80000065657808 */ /* 0x000fe40000000000 */
[----:B------:R-:W-:Y:S02]  /*5960*/  I2FP.F32.S32 R44, R16 ;  /* 0x00000010002c7245 */ /* 0x000fe40000201400 */
[----:B------:R-:W-:Y:S02]  /*5970*/  I2FP.F32.S32 R28, R28 ;  /* 0x0000001c001c7245 */ /* 0x000fe40000201400 */
[----:B------:R-:W-:Y:S01]  /*5980*/  FSEL R24, R143, -INF , !P5 ;  /* 0xff8000008f187808 */ /* 0x000fe20006800000 */
[C---:B------:R-:W-:Y:S01]  /*5990*/  FFMA.FTZ R97, -R218.reuse, R44, R97 ;  /* 0x0000002cda617223 */ /* 0x040fe20000010161 */
[----:B------:R-:W-:Y:S01]  /*59a0*/  FSEL R16, R101, -INF , !P2 ;  /* 0xff80000065107808 */ /* 0x000fe20005000000 */
[----:B------:R-:W-:Y:S01]  /*59b0*/  FFMA.FTZ R28, -R218, R28, R103 ;  /* 0x0000001cda1c7223 */ /* 0x000fe20000010167 */
[----:B------:R-:W-:Y:S01]  /*59c0*/  ISETP.GE.AND P1, PT, R26, R206, PT ;  /* 0x000000ce1a00720c */ /* 0x000fe20003f26270 */
[----:B------:R-:W-:Y:S01]  /*59d0*/  VIADD R44, R116, 0x20 ;  /* 0x00000020742c7836 */ /* 0x000fe20000000000 */
[----:B------:R-:W-:-:S02]  /*59e0*/  ISETP.GE.AND P5, PT, R26, R205, PT ;  /* 0x000000cd1a00720c */ /* 0x000fc40003fa6270 */
[C---:B------:R-:W-:Y:S02]  /*59f0*/  ISETP.GE.AND P0, PT, R26.reuse, R204, PT ;  /* 0x000000cc1a00720c */ /* 0x040fe40003f06270 */
[----:B------:R-:W-:Y:S02]  /*5a00*/  ISETP.GE.AND P2, PT, R26, R203, PT ;  /* 0x000000cb1a00720c */ /* 0x000fe40003f46270 */
[----:B------:R-:W-:Y:S02]  /*5a10*/  IADD3 R26, PT, PT, R231, -0x20, -R30 ;  /* 0xffffffe0e71a7810 */ /* 0x000fe40007ffe81e */
[----:B------:R-:W-:Y:S02]  /*5a20*/  FSEL R97, R97, -INF , P1 ;  /* 0xff80000061617808 */ /* 0x000fe40000800000 */
[----:B------:R-:W-:Y:S02]  /*5a30*/  IABS R26, R26 ;  /* 0x0000001a001a7213 */ /* 0x000fe40000000000 */
[----:B------:R-:W-:-:S02]  /*5a40*/  FSEL R28, R28, -INF , P0 ;  /* 0xff8000001c1c7808 */ /* 0x000fc40000000000 */
[----:B------:R-:W-:Y:S01]  /*5a50*/  ISETP.GE.AND P1, PT, R44, R206, PT ;  /* 0x000000ce2c00720c */ /* 0x000fe20003f26270 */
[----:B------:R-:W-:Y:S01]  /*5a60*/  IMAD.MOV.U32 R48, RZ, RZ, R26 ;  /* 0x000000ffff307224 */ /* 0x000fe200078e001a */
[----:B------:R-:W-:Y:S02]  /*5a70*/  FSEL R26, R97, -INF , !P5 ;  /* 0xff800000611a7808 */ /* 0x000fe40006800000 */
[----:B------:R-:W-:Y:S02]  /*5a80*/  FSEL R28, R28, -INF , !P2 ;  /* 0xff8000001c1c7808 */ /* 0x000fe40005000000 */
[C---:B------:R-:W-:Y:S02]  /*5a90*/  ISETP.GE.AND P5, PT, R44.reuse, R205, PT ;  /* 0x000000cd2c00720c */ /* 0x040fe40003fa6270 */
[C---:B------:R-:W-:Y:S02]  /*5aa0*/  ISETP.GE.AND P0, PT, R44.reuse, R204, PT ;  /* 0x000000cc2c00720c */ /* 0x040fe40003f06270 */
[----:B------:R-:W-:-:S02]  /*5ab0*/  ISETP.GE.AND P2, PT, R44, R203, PT ;  /* 0x000000cb2c00720c */ /* 0x000fc40003f46270 */
[--C-:B------:R-:W-:Y:S02]  /*5ac0*/  IADD3 R44, PT, PT, R231, -0x21, -R30.reuse ;  /* 0xffffffdfe72c7810 */ /* 0x100fe40007ffe81e */
[C-C-:B------:R-:W-:Y:S02]  /*5ad0*/  IADD3 R46, PT, PT, R0.reuse, -0x20, -R30.reuse ;  /* 0xffffffe0002e7810 */ /* 0x140fe40007ffe81e */
[----:B------:R-:W-:Y:S02]  /*5ae0*/  IABS R44, R44 ;  /* 0x0000002c002c7213 */ /* 0x000fe40000000000 */
[----:B------:R-:W-:Y:S02]  /*5af0*/  IABS R46, R46 ;  /* 0x0000002e002e7213 */ /* 0x000fe40000000000 */
[----:B------:R-:W-:Y:S02]  /*5b00*/  I2FP.F32.S32 R44, R44 ;  /* 0x0000002c002c7245 */ /* 0x000fe40000201400 */
[----:B------:R-:W-:-:S02]  /*5b10*/  IADD3 R50, PT, PT, R0, -0x21, -R30 ;  /* 0xffffffdf00327810 */ /* 0x000fc40007ffe81e */
[----:B------:R-:W-:Y:S01]  /*5b20*/  I2FP.F32.S32 R48, R48 ;  /* 0x0000003000307245 */ /* 0x000fe20000201400 */
[C---:B------:R-:W-:Y:S01]  /*5b30*/  FFMA.FTZ R99, -R218.reuse, R44, R99 ;  /* 0x0000002cda637223 */ /* 0x040fe20000010163 */
[----:B------:R-:W-:Y:S02]  /*5b40*/  IADD3 R44, PT, PT, R231, -0x28, -R30 ;  /* 0xffffffd8e72c7810 */ /* 0x000fe40007ffe81e */
[----:B------:R-:W-:Y:S01]  /*5b50*/  I2FP.F32.S32 R46, R46 ;  /* 0x0000002e002e7245 */ /* 0x000fe20000201400 */
[C---:B------:R-:W-:Y:S01]  /*5b60*/  FFMA.FTZ R48, -R218.reuse, R48, R145 ;  /* 0x00000030da307223 */ /* 0x040fe20000010191 */
[----:B------:R-:W-:Y:S02]  /*5b70*/  IABS R44, R44 ;  /* 0x0000002c002c7213 */ /* 0x000fe40000000000 */
[----:B------:R-:W-:Y:S01]  /*5b80*/  IABS R50, R50 ;  /* 0x0000003200327213 */ /* 0x000fe20000000000 */
[----:B------:R-:W-:Y:S01]  /*5b90*/  FFMA.FTZ R113, -R218, R46, R113 ;  /* 0x0000002eda717223 */ /* 0x000fe20000010171 */
[----:B------:R-:W-:Y:S01]  /*5ba0*/  I2FP.F32.S32 R44, R44 ;  /* 0x0000002c002c7245 */ /* 0x000fe20000201400 */
[----:B------:R-:W-:Y:S01]  /*5bb0*/  VIADD R46, R116, 0x21 ;  /* 0x00000021742e7836 */ /* 0x000fe20000000000 */
[----:B------:R-:W-:-:S02]  /*5bc0*/  I2FP.F32.S32 R50, R50 ;  /* 0x0000003200327245 */ /* 0x000fc40000201400 */
[----:B------:R-:W-:Y:S01]  /*5bd0*/  FSEL R48, R48, -INF , P1 ;  /* 0xff80000030307808 */ /* 0x000fe20000800000 */
[C---:B------:R-:W-:Y:S01]  /*5be0*/  FFMA.FTZ R147, -R218.reuse, R44, R147 ;  /* 0x0000002cda937223 */ /* 0x040fe20000010193 */
[----:B------:R-:W-:Y:S01]  /*5bf0*/  IADD3 R44, PT, PT, R231, -0x29, -R30 ;  /* 0xffffffd7e72c7810 */ /* 0x000fe20007ffe81e */
[----:B------:R-:W-:Y:S01]  /*5c00*/  FFMA.FTZ R50, -R218, R50, R115 ;  /* 0x00000032da327223 */ /* 0x000fe20000010173 */
[----:B------:R-:W-:Y:S02]  /*5c10*/  FSEL R113, R113, -INF , P0 ;  /* 0xff80000071717808 */ /* 0x000fe40000000000 */
[----:B------:R-:W-:Y:S02]  /*5c20*/  IABS R44, R44 ;  /* 0x0000002c002c7213 */ /* 0x000fe40000000000 */
[----:B------:R-:W-:Y:S02]  /*5c30*/  ISETP.GE.AND P0, PT, R46, R204, PT ;  /* 0x000000cc2e00720c */ /* 0x000fe40003f06270 */
[----:B------:R-:W-:-:S02]  /*5c40*/  I2FP.F32.S32 R44, R44 ;  /* 0x0000002c002c7245 */ /* 0x000fc40000201400 */
[----:B------:R-:W-:Y:S02]  /*5c50*/  FSEL R244, R48, -INF , !P5 ;  /* 0xff80000030f47808 */ /* 0x000fe40006800000 */
[----:B------:R-:W-:Y:S01]  /*5c60*/  FSEL R248, R113, -INF , !P2 ;  /* 0xff80000071f87808 */ /* 0x000fe20005000000 */
[----:B------:R-:W-:Y:S01]  /*5c70*/  FFMA.FTZ R93, -R218, R44, R93 ;  /* 0x0000002cda5d7223 */ /* 0x000fe2000001015d */
[--C-:B------:R-:W-:Y:S02]  /*5c80*/  IADD3 R48, PT, PT, R0, -0x28, -R30.reuse ;  /* 0xffffffd800307810 */ /* 0x100fe40007ffe81e */
[----:B------:R-:W-:Y:S02]  /*5c90*/  ISETP.GE.AND P2, PT, R46, R203, PT ;  /* 0x000000cb2e00720c */ /* 0x000fe40003f46270 */
[----:B------:R-:W-:Y:S02]  /*5ca0*/  FSEL R50, R50, -INF , P0 ;  /* 0xff80000032327808 */ /* 0x000fe40000000000 */
[----:B------:R-:W-:-:S02]  /*5cb0*/  IADD3 R44, PT, PT, R231, -0x30, -R30 ;  /* 0xffffffd0e72c7810 */ /* 0x000fc40007ffe81e */
[----:B------:R-:W-:Y:S02]  /*5cc0*/  IABS R48, R48 ;  /* 0x0000003000307213 */ /* 0x000fe40000000000 */
[----:B------:R-:W-:Y:S02]  /*5cd0*/  ISETP.GE.AND P1, PT, R46, R206, PT ;  /* 0x000000ce2e00720c */ /* 0x000fe40003f26270 */
[----:B------:R-:W-:Y:S02]  /*5ce0*/  FSEL R134, R50, -INF , !P2 ;  /* 0xff80000032867808 */ /* 0x000fe40005000000 */
[----:B------:R-:W-:Y:S02]  /*5cf0*/  IADD3 R50, PT, PT, R0, -0x29, -R30 ;  /* 0xffffffd700327810 */ /* 0x000fe40007ffe81e */
[----:B------:R-:W-:Y:S02]  /*5d00*/  IABS R44, R44 ;  /* 0x0000002c002c7213 */ /* 0x000fe40000000000 */
[----:B------:R-:W-:Y:S01]  /*5d10*/  ISETP.GE.AND P5, PT, R46, R205, PT ;  /* 0x000000cd2e00720c */ /* 0x000fe20003fa6270 */
[----:B------:R-:W-:Y:S01]  /*5d20*/  VIADD R46, R116, 0x28 ;  /* 0x00000028742e7836 */ /* 0x000fe20000000000 */
[----:B------:R-:W-:-:S02]  /*5d30*/  I2FP.F32.S32 R48, R48 ;  /* 0x0000003000307245 */ /* 0x000fc40000201400 */
[----:B------:R-:W-:Y:S02]  /*5d40*/  FSEL R99, R99, -INF , P1 ;  /* 0xff80000063637808 */ /* 0x000fe40000800000 */
[----:B------:R-:W-:Y:S01]  /*5d50*/  IABS R50, R50 ;  /* 0x0000003200327213 */ /* 0x000fe20000000000 */
[----:B------:R-:W-:Y:S01]  /*5d60*/  FFMA.FTZ R48, -R218, R48, R149 ;  /* 0x00000030da307223 */ /* 0x000fe20000010195 */
[----:B------:R-:W-:Y:S02]  /*5d70*/  I2FP.F32.S32 R44, R44 ;  /* 0x0000002c002c7245 */ /* 0x000fe40000201400 */
[----:B------:R-:W-:Y:S02]  /*5d80*/  FSEL R136, R99, -INF , !P5 ;  /* 0xff80000063887808 */ /* 0x000fe40006800000 */
[----:B------:R-:W-:Y:S01]  /*5d90*/  ISETP.GE.AND P1, PT, R46, R206, PT ;  /* 0x000000ce2e00720c */ /* 0x000fe20003f26270 */
[----:B------:R-:W-:Y:S01]  /*5da0*/  FFMA.FTZ R151, -R218, R44, R151 ;  /* 0x0000002cda977223 */ /* 0x000fe20000010197 */
        /* <DEDUP_REMOVED lines=8> */
[----:B------:R-:W-:-:S02]  /*5e30*/  ISETP.GE.AND P0, PT, R46, R204, PT ;  /* 0x000000cc2e00720c */ /* 0x000fc40003f06270 */
[----:B------:R-:W-:Y:S02]  /*5e40*/  IABS R44, R44 ;  /* 0x0000002c002c7213 */ /* 0x000fe40000000000 */
[----:B------:R-:W-:Y:S02]  /*5e50*/  FSEL R246, R48, -INF , !P2 ;  /* 0xff80000030f67808 */ /* 0x000fe40005000000 */
[----:B------:R-:W-:Y:S02]  /*5e60*/  IADD3 R48, PT, PT, R0, -0x30, -R30 ;  /* 0xffffffd000307810 */ /* 0x000fe40007ffe81e */
[----:B------:R-:W-:Y:S02]  /*5e70*/  ISETP.GE.AND P2, PT, R46, R203, PT ;  /* 0x000000cb2e00720c */ /* 0x000fe40003f46270 */
[----:B------:R-:W-:Y:S02]  /*5e80*/  FSEL R50, R50, -INF , P0 ;  /* 0xff80000032327808 */ /* 0x000fe40000000000 */
[----:B------:R-:W-:-:S02]  /*5e90*/  I2FP.F32.S32 R44, R44 ;  /* 0x0000002c002c7245 */ /* 0x000fc40000201400 */
[----:B------:R-:W-:Y:S02]  /*5ea0*/  FSEL R138, R147, -INF , P1 ;  /* 0xff800000938a7808 */ /* 0x000fe40000800000 */
[----:B------:R-:W-:Y:S01]  /*5eb0*/  IABS R48, R48 ;  /* 0x0000003000307213 */ /* 0x000fe20000000000 */
[----:B------:R-:W-:Y:S01]  /*5ec0*/  FFMA.FTZ R89, -R218, R44, R89 ;  /* 0x0000002cda597223 */ /* 0x000fe20000010159 */
[----:B------:R-:W-:Y:S02]  /*5ed0*/  ISETP.GE.AND P1, PT, R46, R206, PT ;  /* 0x000000ce2e00720c */ /* 0x000fe40003f26270 */
[----:B------:R-:W-:Y:S02]  /*5ee0*/  FSEL R132, R50, -INF , !P2 ;  /* 0xff80000032847808 */ /* 0x000fe40005000000 */
[----:B------:R-:W-:Y:S02]  /*5ef0*/  IADD3 R50, PT, PT, R0, -0x31, -R30 ;  /* 0xffffffcf00327810 */ /* 0x000fe40007ffe81e */
[----:B------:R-:W-:-:S02]  /*5f00*/  FSEL R138, R138, -INF , !P5 ;  /* 0xff8000008a8a7808 */ /* 0x000fc40006800000 */
[----:B------:R-:W-:Y:S02]  /*5f10*/  IADD3 R44, PT, PT, R231, -0x38, -R30 ;  /* 0xffffffc8e72c7810 */ /* 0x000fe40007ffe81e */
[----:B------:R-:W-:Y:S01]  /*5f20*/  ISETP.GE.AND P5, PT, R46, R205, PT ;  /* 0x000000cd2e00720c */ /* 0x000fe20003fa6270 */
[----:B------:R-:W-:Y:S01]  /*5f30*/  VIADD R46, R116, 0x30 ;  /* 0x00000030742e7836 */ /* 0x000fe20000000000 */
[----:B------:R-:W-:Y:S02]  /*5f40*/  I2FP.F32.S32 R48, R48 ;  /* 0x0000003000307245 */ /* 0x000fe40000201400 */
[----:B------:R-:W-:Y:S02]  /*5f50*/  FSEL R93, R93, -INF , P1 ;  /* 0xff8000005d5d7808 */ /* 0x000fe40000800000 */
[----:B------:R-:W-:Y:S01]  /*5f60*/  IABS R50, R50 ;  /* 0x0000003200327213 */ /* 0x000fe20000000000 */
[----:B------:R-:W-:Y:S01]  /*5f70*/  FFMA.FTZ R48, -R218, R48, R153 ;  /* 0x00000030da307223 */ /* 0x000fe20000010199 */
        /* <DEDUP_REMOVED lines=10> */
[----:B------:R-:W-:Y:S01]  /*6020*/  FFMA.FTZ R50, -R218, R50, R91 ;  /* 0x00000032da327223 */ /* 0x000fe2000001015b */
[----:B------:R-:W-:Y:S01]  /*6030*/  ISETP.GE.AND P0, PT, R46, R204, PT ;  /* 0x000000cc2e00720c */ /* 0x000fe20003f06270 */
[----:B------:R-:W-:Y:S01]  /*6040*/  FFMA.FTZ R155, -R218, R44, R155 ;  /* 0x0000002cda9b7223 */ /* 0x000fe2000001019b */
[--C-:B------:R-:W-:Y:S02]  /*6050*/  IADD3 R44, PT, PT, R231, -0x39, -R30.reuse ;  /* 0xffffffc7e72c7810 */ /* 0x100fe40007ffe81e */
[----:B------:R-:W-:Y:S02]  /*6060*/  FSEL R240, R48, -INF , !P2 ;  /* 0xff80000030f07808 */ /* 0x000fe40005000000 */
[----:B------:R-:W-:-:S02]  /*6070*/  IADD3 R48, PT, PT, R0, -0x38, -R30 ;  /* 0xffffffc800307810 */ /* 0x000fc40007ffe81e */
[----:B------:R-:W-:Y:S02]  /*6080*/  ISETP.GE.AND P2, PT, R46, R203, PT ;  /* 0x000000cb2e00720c */ /* 0x000fe40003f46270 */
[----:B------:R-:W-:Y:S02]  /*6090*/  FSEL R50, R50, -INF , P0 ;  /* 0xff80000032327808 */ /* 0x000fe40000000000 */
[----:B------:R-:W-:Y:S02]  /*60a0*/  IABS R44, R44 ;  /* 0x0000002c002c7213 */ /* 0x000fe40000000000 */
[----:B------:R-:W-:Y:S02]  /*60b0*/  FSEL R151, R151, -INF , P1 ;  /* 0xff80000097977808 */ /* 0x000fe40000800000 */
[----:B------:R-:W-:Y:S02]  /*60c0*/  IABS R48, R48 ;  /* 0x0000003000307213 */ /* 0x000fe40000000000 */
[----:B------:R-:W-:-:S02]  /*60d0*/  ISETP.GE.AND P1, PT, R46, R206, PT ;  /* 0x000000ce2e00720c */ /* 0x000fc40003f26270 */
[----:B------:R-:W-:Y:S02]  /*60e0*/  FSEL R158, R50, -INF , !P2 ;  /* 0xff800000329e7808 */ /* 0x000fe40005000000 */
[----:B------:R-:W-:Y:S02]  /*60f0*/  IADD3 R50, PT, PT, R0, -0x39, -R30 ;  /* 0xffffffc700327810 */ /* 0x000fe40007ffe81e */
[----:B------:R-:W-:Y:S02]  /*6100*/  I2FP.F32.S32 R44, R44 ;  /* 0x0000002c002c7245 */ /* 0x000fe40000201400 */
[----:B------:R-:W-:Y:S02]  /*6110*/  FSEL R236, R151, -INF , !P5 ;  /* 0xff80000097ec7808 */ /* 0x000fe40006800000 */
[----:B------:R-:W-:Y:S01]  /*6120*/  ISETP.GE.AND P5, PT, R46, R205, PT ;  /* 0x000000cd2e00720c */ /* 0x000fe20003fa6270 */
[----:B------:R-:W-:Y:S01]  /*6130*/  VIADD R46, R116, 0x38 ;  /* 0x00000038742e7836 */ /* 0x000fe20000000000 */
[----:B------:R-:W-:Y:S01]  /*6140*/  I2FP.F32.S32 R48, R48 ;  /* 0x0000003000307245 */ /* 0x000fe20000201400 */
[----:B------:R-:W-:Y:S01]  /*6150*/  FFMA.FTZ R85, -R218, R44, R85 ;  /* 0x0000002cda557223 */ /* 0x000fe20000010155 */
[----:B------:R-:W-:-:S02]  /*6160*/  FSEL R89, R89, -INF , P1 ;  /* 0xff80000059597808 */ /* 0x000fc40000800000 */
[----:B------:R-:W-:Y:S01]  /*6170*/  IABS R50, R50 ;  /* 0x0000003200327213 */ /* 0x000fe20000000000 */
[----:B------:R-:W-:Y:S01]  /*6180*/  FFMA.FTZ R48, -R218, R48, R157 ;  /* 0x00000030da307223 */ /* 0x000fe2000001019d */
[----:B------:R-:W-:Y:S02]  /*6190*/  IADD3 R44, PT, PT, R231, -0x40, -R30 ;  /* 0xffffffc0e72c7810 */ /* 0x000fe40007ffe81e */
[----:B------:R-:W-:Y:S02]  /*61a0*/  FSEL R160, R89, -INF , !P5 ;  /* 0xff80000059a07808 */ /* 0x000fe40006800000 */
[C---:B------:R-:W-:Y:S02]  /*61b0*/  ISETP.GE.AND P1, PT, R46.reuse, R206, PT ;  /* 0x000000ce2e00720c */ /* 0x040fe40003f26270 */
[C---:B------:R-:W-:Y:S02]  /*61c0*/  ISETP.GE.AND P5, PT, R46.reuse, R205, PT ;  /* 0x000000cd2e00720c */ /* 0x040fe40003fa6270 */
[----:B------:R-:W-:-:S02]  /*61d0*/  ISETP.GE.AND P0, PT, R46, R204, PT ;  /* 0x000000cc2e00720c */ /* 0x000fc40003f06270 */
[----:B------:R-:W-:Y:S01]  /*61e0*/  ISETP.GE.AND P2, PT, R46, R203, PT ;  /* 0x000000cb2e00720c */ /* 0x000fe20003f46270 */
[----:B------:R-:W-:Y:S01]  /*61f0*/  VIADD R46, R116, 0x39 ;  /* 0x00000039742e7836 */ /* 0x000fe20000000000 */
[----:B------:R-:W-:Y:S02]  /*6200*/  I2FP.F32.S32 R50, R50 ;  /* 0x0000003200327245 */ /* 0x000fe40000201400 */
[----:B------:R-:W-:Y:S02]  /*6210*/  IABS R44, R44 ;  /* 0x0000002c002c7213 */ /* 0x000fe40000000000 */
[----:B------:R-:W-:Y:S01]  /*6220*/  FSEL R48, R48, -INF , P0 ;  /* 0xff80000030307808 */ /* 0x000fe20000000000 */
[----:B------:R-:W-:Y:S01]  /*6230*/  FFMA.FTZ R50, -R218, R50, R87 ;  /* 0x00000032da327223 */ /* 0x000fe20000010157 */
[----:B------:R-:W-:Y:S02]  /*6240*/  ISETP.GE.AND P0, PT, R46, R204, PT ;  /* 0x000000cc2e00720c */ /* 0x000fe40003f06270 */
[----:B------:R-:W-:-:S02]  /*6250*/  I2FP.F32.S32 R44, R44 ;  /* 0x0000002c002c7245 */ /* 0x000fc40000201400 */
[----:B------:R-:W-:Y:S02]  /*6260*/  FSEL R238, R48, -INF , !P2 ;  /* 0xff80000030ee7808 */ /* 0x000fe40005000000 */
[--C-:B------:R-:W-:Y:S01]  /*6270*/  IADD3 R48, PT, PT, R0, -0x40, -R30.reuse ;  /* 0xffffffc000307810 */ /* 0x100fe20007ffe81e */
[----:B------:R-:W-:Y:S01]  /*6280*/  FFMA.FTZ R159, -R218, R44, R159 ;  /* 0x0000002cda9f7223 */ /* 0x000fe2000001019f */
[----:B------:R-:W-:Y:S02]  /*6290*/  ISETP.GE.AND P2, PT, R46, R203, PT ;  /* 0x000000cb2e00720c */ /* 0x000fe40003f46270 */
[----:B------:R-:W-:Y:S02]  /*62a0*/  FSEL R50, R50, -INF , P0 ;  /* 0xff80000032327808 */ /* 0x000fe40000000000 */
[----:B------:R-:W-:Y:S02]  /*62b0*/  FSEL R155, R155, -INF , P1 ;  /* 0xff8000009b9b7808 */ /* 0x000fe40000800000 */
[----:B------:R-:W-:-:S02]  /*62c0*/  IADD3 R44, PT, PT, R231, -0x41, -R30 ;  /* 0xffffffbfe72c7810 */ /* 0x000fc40007ffe81e */
[----:B------:R-:W-:Y:S02]  /*62d0*/  IABS R48, R48 ;  /* 0x0000003000307213 */ /* 0x000fe40000000000 */
[----:B------:R-:W-:Y:S02]  /*62e0*/  ISETP.GE.AND P1, PT, R46, R206, PT ;  /* 0x000000ce2e00720c */ /* 0x000fe40003f26270 */
[----:B------:R-:W-:Y:S02]  /*62f0*/  FSEL R152, R50, -INF , !P2 ;  /* 0xff80000032987808 */ /* 0x000fe40005000000 */
[----:B------:R-:W-:Y:S02]  /*6300*/  IADD3 R50, PT, PT, R0, -0x41, -R30 ;  /* 0xffffffbf00327810 */ /* 0x000fe40007ffe81e */
[----:B------:R-:W-:Y:S02]  /*6310*/  FSEL R234, R155, -INF , !P5 ;  /* 0xff8000009bea7808 */ /* 0x000fe40006800000 */
[----:B------:R-:W-:-:S02]  /*6320*/  IABS R44, R44 ;  /* 0x0000002c002c7213 */ /* 0x000fc40000000000 */
[----:B------:R-:W-:Y:S01]  /*6330*/  ISETP.GE.AND P5, PT, R46, R205, PT ;  /* 0x000000cd2e00720c */ /* 0x000fe20003fa6270 */
[----:B------:R-:W-:Y:S01]  /*6340*/  VIADD R46, R116, 0x40 ;  /* 0x00000040742e7836 */ /* 0x000fe20000000000 */
[----:B------:R-:W-:Y:S02]  /*6350*/  I2FP.F32.S32 R48, R48 ;  /* 0x0000003000307245 */ /* 0x000fe40000201400 */
[----:B------:R-:W-:Y:S02]  /*6360*/  FSEL R85, R85, -INF , P1 ;  /* 0xff80000055557808 */ /* 0x000fe40000800000 */
[----:B------:R-:W-:Y:S01]  /*6370*/  IABS R50, R50 ;  /* 0x0000003200327213 */ /* 0x000fe20000000000 */
[----:B------:R-:W-:Y:S01]  /*6380*/  FFMA.FTZ R48, -R218, R48, R161 ;  /* 0x00000030da307223 */ /* 0x000fe200000101a1 */
[----:B------:R-:W-:Y:S02]  /*6390*/  I2FP.F32.S32 R44, R44 ;  /* 0x0000002c002c7245 */ /* 0x000fe40000201400 */
[----:B------:R-:W-:-:S02]  /*63a0*/  FSEL R162, R85, -INF , !P5 ;  /* 0xff80000055a27808 */ /* 0x000fc40006800000 */
[----:B------:R-:W-:Y:S01]  /*63b0*/  ISETP.GE.AND P1, PT, R46, R206, PT ;  /* 0x000000ce2e00720c */ /* 0x000fe20003f26270 */
[----:B------:R-:W-:Y:S01]  /*63c0*/  FFMA.FTZ R81, -R218, R44, R81 ;  /* 0x0000002cda517223 */ /* 0x000fe20000010151 */
[C---:B------:R-:W-:Y:S02]  /*63d0*/  ISETP.GE.AND P5, PT, R46.reuse, R205, PT ;  /* 0x000000cd2e00720c */ /* 0x040fe40003fa6270 */
[C---:B------:R-:W-:Y:S02]  /*63e0*/  ISETP.GE.AND P0, PT, R46.reuse, R204, PT ;  /* 0x000000cc2e00720c */ /* 0x040fe40003f06270 */
[----:B------:R-:W-:Y:S01]  /*63f0*/  ISETP.GE.AND P2, PT, R46, R203, PT ;  /* 0x000000cb2e00720c */ /* 0x000fe20003f46270 */
[----:B------:R-:W-:Y:S01]  /*6400*/  VIADD R46, R116, 0x41 ;  /* 0x00000041742e7836 */ /* 0x000fe20000000000 */
[----:B------:R-:W-:Y:S02]  /*6410*/  I2FP.F32.S32 R50, R50 ;  /* 0x0000003200327245 */ /* 0x000fe40000201400 */
[----:B------:R-:W-:-:S02]  /*6420*/  IADD3 R44, PT, PT, R231, -0x48, -R30 ;  /* 0xffffffb8e72c7810 */ /* 0x000fc40007ffe81e */
[----:B------:R-:W-:Y:S01]  /*6430*/  FSEL R159, R159, -INF , P1 ;  /* 0xff8000009f9f7808 */ /* 0x000fe20000800000 */
[----:B------:R-:W-:Y:S01]  /*6440*/  FFMA.FTZ R50, -R218, R50, R83 ;  /* 0x00000032da327223 */ /* 0x000fe20000010153 */
[----:B------:R-:W-:Y:S02]  /*6450*/  FSEL R48, R48, -INF , P0 ;  /* 0xff80000030307808 */ /* 0x000fe40000000000 */
[C---:B------:R-:W-:Y:S02]  /*6460*/  ISETP.GE.AND P1, PT, R46.reuse, R206, PT ;  /* 0x000000ce2e00720c */ /* 0x040fe40003f26270 */
[----:B------:R-:W-:Y:S02]  /*6470*/  ISETP.GE.AND P0, PT, R46, R204, PT ;  /* 0x000000cc2e00720c */ /* 0x000fe40003f06270 */
[----:B------:R-:W-:Y:S02]  /*6480*/  IABS R44, R44 ;  /* 0x0000002c002c7213 */ /* 0x000fe40000000000 */
[----:B------:R-:W-:-:S02]  /*6490*/  FSEL R190, R159, -INF , !P5 ;  /* 0xff8000009fbe7808 */ /* 0x000fc40006800000 */
[----:B------:R-:W-:Y:S02]  /*64a0*/  FSEL R232, R48, -INF , !P2 ;  /* 0xff80000030e87808 */ /* 0x000fe40005000000 */
[C---:B------:R-:W-:Y:S02]  /*64b0*/  ISETP.GE.AND P5, PT, R46.reuse, R205, PT ;  /* 0x000000cd2e00720c */ /* 0x040fe40003fa6270 */
[----:B------:R-:W-:Y:S01]  /*64c0*/  ISETP.GE.AND P2, PT, R46, R203, PT ;  /* 0x000000cb2e00720c */ /* 0x000fe20003f46270 */
[----:B------:R-:W-:Y:S01]  /*64d0*/  VIADD R46, R116, 0x48 ;  /* 0x00000048742e7836 */ /* 0x000fe20000000000 */
[----:B------:R-:W-:Y:S02]  /*64e0*/  FSEL R81, R81, -INF , P1 ;  /* 0xff80000051517808 */ /* 0x000fe40000800000 */
[----:B------:R-:W-:Y:S02]  /*64f0*/  FSEL R50, R50, -INF , P0 ;  /* 0xff80000032327808 */ /* 0x000fe40000000000 */
[----:B------:R-:W-:-:S02]  /*6500*/  I2FP.F32.S32 R44, R44 ;  /* 0x0000002c002c7245 */ /* 0x000fc40000201400 */
[----:B------:R-:W-:Y:S02]  /*6510*/  FSEL R184, R81, -INF , !P5 ;  /* 0xff80000051b87808 */ /* 0x000fe40006800000 */
[----:B------:R-:W-:Y:S02]  /*6520*/  FSEL R182, R50, -INF , !P2 ;  /* 0xff80000032b67808 */ /* 0x000fe40005000000 */
[C---:B------:R-:W-:Y:S02]  /*6530*/  ISETP.GE.AND P1, PT, R46.reuse, R206, PT ;  /* 0x000000ce2e00720c */ /* 0x040fe40003f26270 */
[C---:B------:R-:W-:Y:S02]  /*6540*/  ISETP.GE.AND P5, PT, R46.reuse, R205, PT ;  /* 0x000000cd2e00720c */ /* 0x040fe40003fa6270 */
[C---:B------:R-:W-:Y:S02]  /*6550*/  ISETP.GE.AND P0, PT, R46.reuse, R204, PT ;  /* 0x000000cc2e00720c */ /* 0x040fe40003f06270 */
[----:B------:R-:W-:Y:S01]  /*6560*/  ISETP.GE.AND P2, PT, R46, R203, PT ;  /* 0x000000cb2e00720c */ /* 0x000fe20003f46270 */
[----:B------:R-:W-:Y:S01]  /*6570*/  FFMA.FTZ R46, -R218, R44, R17 ;  /* 0x0000002cda2e7223 */ /* 0x000fe20000010111 */
[--C-:B------:R-:W-:Y:S01]  /*6580*/  IADD3 R17, PT, PT, R231, -0x49, -R30.reuse ;  /* 0xffffffb7e7117810 */ /* 0x100fe20007ffe81e */
[----:B------:R-:W-:Y:S01]  /*6590*/  VIADD R44, R116, 0x49 ;  /* 0x00000049742c7836 */ /* 0x000fe20000000000 */
[----:B------:R-:W-:-:S02]  /*65a0*/  IADD3 R48, PT, PT, R0, -0x48, -R30 ;  /* 0xffffffb800307810 */ /* 0x000fc40007ffe81e */
[----:B------:R-:W-:Y:S02]  /*65b0*/  IABS R17, R17 ;  /* 0x0000001100117213 */ /* 0x000fe40000000000 */
[----:B------:R-:W-:Y:S02]  /*65c0*/  IABS R48, R48 ;  /* 0x0000003000307213 */ /* 0x000fe40000000000 */
[----:B------:R-:W-:Y:S02]  /*65d0*/  FSEL R46, R46, -INF , P1 ;  /* 0xff8000002e2e7808 */ /* 0x000fe40000800000 */
[----:B------:R-:W-:Y:S02]  /*65e0*/  I2FP.F32.S32 R17, R17 ;  /* 0x0000001100117245 */ /* 0x000fe40000201400 */
[----:B------:R-:W-:Y:S02]  /*65f0*/  IADD3 R50, PT, PT, R0, -0x49, -R30 ;  /* 0xffffffb700327810 */ /* 0x000fe40007ffe81e */
[----:B------:R-:W-:-:S02]  /*6600*/  I2FP.F32.S32 R48, R48 ;  /* 0x0000003000307245 */ /* 0x000fc40000201400 */
[----:B------:R-:W-:Y:S01]  /*6610*/  FSEL R188, R46, -INF , !P5 ;  /* 0xff8000002ebc7808 */ /* 0x000fe20006800000 */
[C---:B------:R-:W-:Y:S01]  /*6620*/  FFMA.FTZ R46, -R218.reuse, R17, R29 ;  /* 0x00000011da2e7223 */ /* 0x040fe2000001011d */
[----:B------:R-:W-:Y:S01]  /*6630*/  IABS R50, R50 ;  /* 0x0000003200327213 */ /* 0x000fe20000000000 */
[----:B------:R-:W-:Y:S01]  /*6640*/  FFMA.FTZ R48, -R218, R48, R77 ;  /* 0x00000030da307223 */ /* 0x000fe2000001014d */
[----:B------:R-:W-:Y:S02]  /*6650*/  ISETP.GE.AND P1, PT, R44, R206, PT ;  /* 0x000000ce2c00720c */ /* 0x000fe40003f26270 */
[----:B------:R-:W-:Y:S02]  /*6660*/  IADD3 R17, PT, PT, R0, -0x50, -R30 ;  /* 0xffffffb000117810 */ /* 0x000fe40007ffe81e */
        /* <DEDUP_REMOVED lines=8> */
[----:B------:R-:W-:-:S02]  /*66f0*/  IADD3 R29, PT, PT, R231, -0x50, -R30 ;  /* 0xffffffb0e71d7810 */ /* 0x000fc40007ffe81e */
[----:B------:R-:W-:Y:S02]  /*6700*/  I2FP.F32.S32 R46, R17 ;  /* 0x00000011002e7245 */ /* 0x000fe40000201400 */
[----:B------:R-:W-:Y:S02]  /*6710*/  IADD3 R17, PT, PT, R231, -0x51, -R30 ;  /* 0xffffffafe7117810 */ /* 0x000fe40007ffe81e */
[----:B------:R-:W-:Y:S01]  /*6720*/  FSEL R228, R48, -INF , !P2 ;  /* 0xff80000030e47808 */ /* 0x000fe20005000000 */
[----:B------:R-:W-:Y:S01]  /*6730*/  FFMA.FTZ R46, -R218, R46, R73 ;  /* 0x0000002eda2e7223 */ /* 0x000fe20000010149 */
[----:B------:R-:W-:Y:S01]  /*6740*/  ISETP.GE.AND P2, PT, R44, R203, PT ;  /* 0x000000cb2c00720c */ /* 0x000fe20003f46270 */
[----:B------:R-:W-:Y:S01]  /*6750*/  VIADD R44, R116, 0x50 ;  /* 0x00000050742c7836 */ /* 0x000fe20000000000 */
[----:B------:R-:W-:Y:S02]  /*6760*/  IABS R29, R29 ;  /* 0x0000001d001d7213 */ /* 0x000fe40000000000 */
[----:B------:R-:W-:-:S02]  /*6770*/  FSEL R50, R50, -INF , P0 ;  /* 0xff80000032327808 */ /* 0x000fc40000000000 */
[----:B------:R-:W-:Y:S02]  /*6780*/  IABS R17, R17 ;  /* 0x0000001100117213 */ /* 0x000fe40000000000 */
[----:B------:R-:W-:Y:S02]  /*6790*/  I2FP.F32.S32 R29, R29 ;  /* 0x0000001d001d7245 */ /* 0x000fe40000201400 */
[----:B------:R-:W-:Y:S02]  /*67a0*/  FSEL R178, R50, -INF , !P2 ;  /* 0xff80000032b27808 */ /* 0x000fe40005000000 */
[----:B------:R-:W-:Y:S01]  /*67b0*/  ISETP.GE.AND P1, PT, R44, R206, PT ;  /* 0x000000ce2c00720c */ /* 0x000fe20003f26270 */
[----:B------:R-:W-:Y:S01]  /*67c0*/  FFMA.FTZ R163, -R218, R29, R163 ;  /* 0x0000001ddaa37223 */ /* 0x000fe200000101a3 */
[----:B------:R-:W-:Y:S01]  /*67d0*/  ISETP.GE.AND P5, PT, R44, R205, PT ;  /* 0x000000cd2c00720c */ /* 0x000fe20003fa6270 */
[----:B------:R-:W-:Y:S01]  /*67e0*/  VIADD R29, R116, 0x51 ;  /* 0x00000051741d7836 */ /* 0x000fe20000000000 */
[----:B------:R-:W-:-:S02]  /*67f0*/  ISETP.GE.AND P0, PT, R44, R204, PT ;  /* 0x000000cc2c00720c */ /* 0x000fc40003f06270 */
[----:B------:R-:W-:Y:S02]  /*6800*/  ISETP.GE.AND P2, PT, R44, R203, PT ;  /* 0x000000cb2c00720c */ /* 0x000fe40003f46270 */
[----:B------:R-:W-:Y:S02]  /*6810*/  I2FP.F32.S32 R17, R17 ;  /* 0x0000001100117245 */ /* 0x000fe40000201400 */
[C-C-:B------:R-:W-:Y:S02]  /*6820*/  IADD3 R44, PT, PT, R0.reuse, -0x51, -R30.reuse ;  /* 0xffffffaf002c7810 */ /* 0x140fe40007ffe81e */
[--C-:B------:R-:W-:Y:S01]  /*6830*/  IADD3 R174, PT, PT, R0, -0x58, -R30.reuse ;  /* 0xffffffa800ae7810 */ /* 0x100fe20007ffe81e */
[----:B------:R-:W-:Y:S01]  /*6840*/  FFMA.FTZ R31, -R218, R17, R31 ;  /* 0x00000011da1f7223 */ /* 0x000fe2000001011f */
[----:B------:R-:W-:Y:S02]  /*6850*/  IABS R44, R44 ;  /* 0x0000002c002c7213 */ /* 0x000fe40000000000 */
[----:B------:R-:W-:-:S02]  /*6860*/  IADD3 R17, PT, PT, R231, -0x58, -R30 ;  /* 0xffffffa8e7117810 */ /* 0x000fc40007ffe81e */
[----:B------:R-:W-:Y:S02]  /*6870*/  FSEL R172, R163, -INF , P1 ;  /* 0xff800000a3ac7808 */ /* 0x000fe40000800000 */
[----:B------:R-:W-:Y:S02]  /*6880*/  FSEL R180, R46, -INF , P0 ;  /* 0xff8000002eb47808 */ /* 0x000fe40000000000 */
[----:B------:R-:W-:Y:S02]  /*6890*/  I2FP.F32.S32 R44, R44 ;  /* 0x0000002c002c7245 */ /* 0x000fe40000201400 */
[----:B------:R-:W-:Y:S02]  /*68a0*/  IABS R17, R17 ;  /* 0x0000001100117213 */ /* 0x000fe40000000000 */
[----:B------:R-:W-:Y:S01]  /*68b0*/  IABS R174, R174 ;  /* 0x000000ae00ae7213 */ /* 0x000fe20000000000 */
[----:B------:R-:W-:Y:S01]  /*68c0*/  FFMA.FTZ R45, -R218, R44, R45 ;  /* 0x0000002cda2d7223 */ /* 0x000fe2000001012d */
[----:B------:R-:W-:-:S02]  /*68d0*/  FSEL R172, R172, -INF , !P5 ;  /* 0xff800000acac7808 */ /* 0x000fc40006800000 */
        /* <DEDUP_REMOVED lines=13> */
[----:B------:R-:W-:Y:S02]  /*69b0*/  ISETP.GE.AND P0, PT, R29, R204, PT ;  /* 0x000000cc1d00720c */ /* 0x000fe40003f06270 */
[----:B------:R-:W-:Y:S01]  /*69c0*/  IADD3 R170, PT, PT, R0, -0x59, -R30 ;  /* 0xffffffa700aa7810 */ /* 0x000fe20007ffe81e */
[----:B------:R-:W-:Y:S01]  /*69d0*/  VIADD R19, R116, 0x59 ;  /* 0x0000005974137836 */ /* 0x000fe20000000000 */
[----:B------:R-:W-:-:S02]  /*69e0*/  FSEL R168, R168, -INF , !P5 ;  /* 0xff800000a8a87808 */ /* 0x000fc40006800000 */
[----:B------:R-:W-:Y:S02]  /*69f0*/  FSEL R176, R176, -INF , !P2 ;  /* 0xff800000b0b07808 */ /* 0x000fe40005000000 */
[C---:B------:R-:W-:Y:S02]  /*6a00*/  ISETP.GE.AND P5, PT, R29.reuse, R205, PT ;  /* 0x000000cd1d00720c */ /* 0x040fe40003fa6270 */
[----:B------:R-:W-:Y:S02]  /*6a10*/  ISETP.GE.AND P2, PT, R29, R203, PT ;  /* 0x000000cb1d00720c */ /* 0x000fe40003f46270 */
[----:B------:R-:W-:Y:S02]  /*6a20*/  FSEL R166, R75, -INF , P1 ;  /* 0xff8000004ba67808 */ /* 0x000fe40000800000 */
[----:B------:R-:W-:Y:S02]  /*6a30*/  IABS R170, R170 ;  /* 0x000000aa00aa7213 */ /* 0x000fe40000000000 */
[----:B------:R-:W-:-:S02]  /*6a40*/  FSEL R174, R174, -INF , P0 ;  /* 0xff800000aeae7808 */ /* 0x000fc40000000000 */
[----:B------:R-:W-:Y:S02]  /*6a50*/  FSEL R166, R166, -INF , !P5 ;  /* 0xff800000a6a67808 */ /* 0x000fe40006800000 */
[----:B------:R-:W-:Y:S02]  /*6a60*/  I2FP.F32.S32 R170, R170 ;  /* 0x000000aa00aa7245 */ /* 0x000fe40000201400 */
[----:B------:R-:W-:Y:S02]  /*6a70*/  FSEL R174, R174, -INF , !P2 ;  /* 0xff800000aeae7808 */ /* 0x000fe40005000000 */
[----:B------:R-:W-:Y:S02]  /*6a80*/  IADD3 R17, PT, PT, R231, -0x59, -R30 ;  /* 0xffffffa7e7117810 */ /* 0x000fe40007ffe81e */
[C---:B------:R-:W-:Y:S02]  /*6a90*/  ISETP.GE.AND P1, PT, R19.reuse, R206, PT ;  /* 0x000000ce1300720c */ /* 0x040fe40003f26270 */
[----:B------:R-:W-:-:S02]  /*6aa0*/  ISETP.GE.AND P5, PT, R19, R205, PT ;  /* 0x000000cd1300720c */ /* 0x000fc40003fa6270 */
[C---:B------:R-:W-:Y:S02]  /*6ab0*/  ISETP.GE.AND P0, PT, R19.reuse, R204, PT ;  /* 0x000000cc1300720c */ /* 0x040fe40003f06270 */
[----:B------:R-:W-:Y:S02]  /*6ac0*/  ISETP.GE.AND P2, PT, R19, R203, PT ;  /* 0x000000cb1300720c */ /* 0x000fe40003f46270 */
[----:B------:R-:W-:Y:S01]  /*6ad0*/  IADD3 R19, PT, PT, R231, -0x60, -R30 ;  /* 0xffffffa0e7137810 */ /* 0x000fe20007ffe81e */
[----:B------:R-:W-:Y:S01]  /*6ae0*/  FFMA.FTZ R170, -R218, R170, R5 ;  /* 0x000000aadaaa7223 */ /* 0x000fe20000010105 */
[----:B------:R-:W-:Y:S02]  /*6af0*/  IABS R17, R17 ;  /* 0x0000001100117213 */ /* 0x000fe40000000000 */
[----:B------:R-:W-:Y:S02]  /*6b00*/  IABS R5, R19 ;  /* 0x0000001300057213 */ /* 0x000fe40000000000 */
[----:B------:R-:W-:-:S02]  /*6b10*/  I2FP.F32.S32 R17, R17 ;  /* 0x0000001100117245 */ /* 0x000fc40000201400 */
[----:B------:R-:W-:Y:S02]  /*6b20*/  I2FP.F32.S32 R5, R5 ;  /* 0x0000000500057245 */ /* 0x000fe40000201400 */
[--C-:B------:R-:W-:Y:S01]  /*6b30*/  IADD3 R44, PT, PT, R0, -0x60, -R30.reuse ;  /* 0xffffffa0002c7810 */ /* 0x100fe20007ffe81e */
[----:B------:R-:W-:Y:S01]  /*6b40*/  FFMA.FTZ R25, -R218, R17, R25 ;  /* 0x00000011da197223 */ /* 0x000fe20000010119 */
[--C-:B------:R-:W-:Y:S01]  /*6b50*/  IADD3 R46, PT, PT, R0, -0x61, -R30.reuse ;  /* 0xffffff9f002e7810 */ /* 0x100fe20007ffe81e */
[----:B------:R-:W-:Y:S01]  /*6b60*/  FFMA.FTZ R27, -R218, R5, R27 ;  /* 0x00000005da1b7223 */ /* 0x000fe2000001011b */
[----:B------:R-:W-:Y:S02]  /*6b70*/  IABS R44, R44 ;  /* 0x0000002c002c7213 */ /* 0x000fe40000000000 */
[----:B------:R-:W-:Y:S01]  /*6b80*/  IADD3 R5, PT, PT, R231, -0x61, -R30 ;  /* 0xffffff9fe7057810 */ /* 0x000fe20007ffe81e */
[----:B------:R-:W-:Y:S01]  /*6b90*/  VIADD R17, R116, 0x60 ;  /* 0x0000006074117836 */ /* 0x000fe20000000000 */
[----:B------:R-:W-:-:S02]  /*6ba0*/  FSEL R164, R25, -INF , P1 ;  /* 0xff80000019a47808 */ /* 0x000fc40000800000 */
[----:B------:R-:W-:Y:S02]  /*6bb0*/  FSEL R170, R170, -INF , P0 ;  /* 0xff800000aaaa7808 */ /* 0x000fe40000000000 */
[----:B------:R-:W-:Y:S02]  /*6bc0*/  I2FP.F32.S32 R44, R44 ;  /* 0x0000002c002c7245 */ /* 0x000fe40000201400 */
[----:B------:R-:W-:Y:S02]  /*6bd0*/  IABS R5, R5 ;  /* 0x0000000500057213 */ /* 0x000fe40000000000 */
[----:B------:R-:W-:Y:S01]  /*6be0*/  IABS R46, R46 ;  /* 0x0000002e002e7213 */ /* 0x000fe20000000000 */
[----:B------:R-:W-:Y:S01]  /*6bf0*/  FFMA.FTZ R51, -R218, R44, R51 ;  /* 0x0000002cda337223 */ /* 0x000fe20000010133 */
[----:B------:R-:W-:Y:S02]  /*6c00*/  FSEL R164, R164, -INF , !P5 ;  /* 0xff800000a4a47808 */ /* 0x000fe40006800000 */
[----:B------:R-:W-:-:S02]  /*6c10*/  FSEL R170, R170, -INF , !P2 ;  /* 0xff800000aaaa7808 */ /* 0x000fc40005000000 */
[C---:B------:R-:W-:Y:S02]  /*6c20*/  ISETP.GE.AND P1, PT, R17.reuse, R206, PT ;  /* 0x000000ce1100720c */ /* 0x040fe40003f26270 */
[C---:B------:R-:W-:Y:S02]  /*6c30*/  ISETP.GE.AND P5, PT, R17.reuse, R205, PT ;  /* 0x000000cd1100720c */ /* 0x040fe40003fa6270 */
[C---:B------:R-:W-:Y:S02]  /*6c40*/  ISETP.GE.AND P0, PT, R17.reuse, R204, PT ;  /* 0x000000cc1100720c */ /* 0x040fe40003f06270 */
[----:B------:R-:W-:Y:S01]  /*6c50*/  ISETP.GE.AND P2, PT, R17, R203, PT ;  /* 0x000000cb1100720c */ /* 0x000fe20003f46270 */
[----:B------:R-:W-:Y:S01]  /*6c60*/  VIADD R17, R116, 0x61 ;  /* 0x0000006174117836 */ /* 0x000fe20000000000 */
[----:B------:R-:W-:Y:S02]  /*6c70*/  I2FP.F32.S32 R5, R5 ;  /* 0x0000000500057245 */ /* 0x000fe40000201400 */
[----:B------:R-:W-:-:S02]  /*6c80*/  I2FP.F32.S32 R46, R46 ;  /* 0x0000002e002e7245 */ /* 0x000fc40000201400 */
[----:B------:R-:W-:Y:S01]  /*6c90*/  IADD3 R142, PT, PT, R231, -0x68, -R30 ;  /* 0xffffff98e78e7810 */ /* 0x000fe20007ffe81e */
[C---:B------:R-:W-:Y:S01]  /*6ca0*/  FFMA.FTZ R47, -R218.reuse, R5, R47 ;  /* 0x00000005da2f7223 */ /* 0x040fe2000001012f */
[----:B------:R-:W-:Y:S01]  /*6cb0*/  FSEL R148, R27, -INF , P1 ;  /* 0xff8000001b947808 */ /* 0x000fe20000800000 */
[----:B------:R-:W-:Y:S01]  /*6cc0*/  FFMA.FTZ R49, -R218, R46, R49 ;  /* 0x0000002eda317223 */ /* 0x000fe20000010131 */
[----:B------:R-:W-:Y:S02]  /*6cd0*/  FSEL R156, R51, -INF , P0 ;  /* 0xff800000339c7808 */ /* 0x000fe40000000000 */
[----:B------:R-:W-:Y:S02]  /*6ce0*/  IABS R142, R142 ;  /* 0x0000008e008e7213 */ /* 0x000fe40000000000 */
[C---:B------:R-:W-:Y:S02]  /*6cf0*/  ISETP.GE.AND P1, PT, R17.reuse, R206, PT ;  /* 0x000000ce1100720c */ /* 0x040fe40003f26270 */
[----:B------:R-:W-:Y:S01]  /*6d00*/  ISETP.GE.AND P0, PT, R17, R204, PT ;  /* 0x000000cc1100720c */ /* 0x000fe20003f06270 */
[----:B------:R-:W-:Y:S01]  /*6d10*/  VIADD R5, R116, 0x68 ;  /* 0x0000006874057836 */ /* 0x000fe20000000000 */
[----:B------:R-:W-:-:S02]  /*6d20*/  FSEL R148, R148, -INF , !P5 ;  /* 0xff80000094947808 */ /* 0x000fc40006800000 */
[----:B------:R-:W-:Y:S02]  /*6d30*/  FSEL R156, R156, -INF , !P2 ;  /* 0xff8000009c9c7808 */ /* 0x000fe40005000000 */
[----:B------:R-:W-:Y:S02]  /*6d40*/  I2FP.F32.S32 R142, R142 ;  /* 0x0000008e008e7245 */ /* 0x000fe40000201400 */
[C---:B------:R-:W-:Y:S02]  /*6d50*/  ISETP.GE.AND P5, PT, R17.reuse, R205, PT ;  /* 0x000000cd1100720c */ /* 0x040fe40003fa6270 */
[----:B------:R-:W-:Y:S02]  /*6d60*/  ISETP.GE.AND P2, PT, R17, R203, PT ;  /* 0x000000cb1100720c */ /* 0x000fe40003f46270 */
[----:B------:R-:W-:Y:S02]  /*6d70*/  IADD3 R44, PT, PT, R0, -0x68, -R30 ;  /* 0xffffff98002c7810 */ /* 0x000fe40007ffe81e */
[----:B------:R-:W-:-:S02]  /*6d80*/  FSEL R146, R47, -INF , P1 ;  /* 0xff8000002f927808 */ /* 0x000fc40000800000 */
[----:B------:R-:W-:Y:S01]  /*6d90*/  FSEL R154, R49, -INF , P0 ;  /* 0xff800000319a7808 */ /* 0x000fe20000000000 */
[----:B------:R-:W-:Y:S01]  /*6da0*/  FFMA.FTZ R142, -R218, R142, R13 ;  /* 0x0000008eda8e7223 */ /* 0x000fe2000001010d */
[----:B------:R-:W-:Y:S02]  /*6db0*/  IABS R44, R44 ;  /* 0x0000002c002c7213 */ /* 0x000fe40000000000 */
[----:B------:R-:W-:Y:S02]  /*6dc0*/  FSEL R146, R146, -INF , !P5 ;  /* 0xff80000092927808 */ /* 0x000fe40006800000 */
[----:B------:R-:W-:Y:S02]  /*6dd0*/  FSEL R154, R154, -INF , !P2 ;  /* 0xff8000009a9a7808 */ /* 0x000fe40005000000 */
[C---:B------:R-:W-:Y:S02]  /*6de0*/  ISETP.GE.AND P1, PT, R5.reuse, R206, PT ;  /* 0x000000ce0500720c */ /* 0x040fe40003f26270 */
[----:B------:R-:W-:-:S02]  /*6df0*/  ISETP.GE.AND P5, PT, R5, R205, PT ;  /* 0x000000cd0500720c */ /* 0x000fc40003fa6270 */
[C---:B------:R-:W-:Y:S02]  /*6e00*/  ISETP.GE.AND P0, PT, R5.reuse, R204, PT ;  /* 0x000000cc0500720c */ /* 0x040fe40003f06270 */
[----:B------:R-:W-:Y:S02]  /*6e10*/  ISETP.GE.AND P2, PT, R5, R203, PT ;  /* 0x000000cb0500720c */ /* 0x000fe40003f46270 */
[--C-:B------:R-:W-:Y:S02]  /*6e20*/  IADD3 R13, PT, PT, R231, -0x69, -R30.reuse ;  /* 0xffffff97e70d7810 */ /* 0x100fe40007ffe81e */
[----:B------:R-:W-:Y:S02]  /*6e30*/  IADD3 R5, PT, PT, R0, -0x69, -R30 ;  /* 0xffffff9700057810 */ /* 0x000fe40007ffe81e */
[----:B------:R-:W-:Y:S02]  /*6e40*/  I2FP.F32.S32 R44, R44 ;  /* 0x0000002c002c7245 */ /* 0x000fe40000201400 */
[----:B------:R-:W-:-:S02]  /*6e50*/  IABS R13, R13 ;  /* 0x0000000d000d7213 */ /* 0x000fc40000000000 */
[----:B------:R-:W-:Y:S01]  /*6e60*/  IABS R5, R5 ;  /* 0x0000000500057213 */ /* 0x000fe20000000000 */
[----:B------:R-:W-:Y:S01]  /*6e70*/  FFMA.FTZ R61, -R218, R44, R61 ;  /* 0x0000002cda3d7223 */ /* 0x000fe2000001013d */
[----:B------:R-:W-:Y:S02]  /*6e80*/  I2FP.F32.S32 R13, R13 ;  /* 0x0000000d000d7245 */ /* 0x000fe40000201400 */
[--C-:B------:R-:W-:Y:S02]  /*6e90*/  IADD3 R44, PT, PT, R231, -0x70, -R30.reuse ;  /* 0xffffff90e72c7810 */ /* 0x100fe40007ffe81e */
[----:B------:R-:W-:Y:S02]  /*6ea0*/  I2FP.F32.S32 R46, R5 ;  /* 0x00000005002e7245 */ /* 0x000fe40000201400 */
[--C-:B------:R-:W-:Y:S01]  /*6eb0*/  IADD3 R5, PT, PT, R0, -0x70, -R30.reuse ;  /* 0xffffff9000057810 */ /* 0x100fe20007ffe81e */
[----:B------:R-:W-:Y:S01]  /*6ec0*/  VIADD R17, R116, 0x69 ;  /* 0x0000006974117836 */ /* 0x000fe20000000000 */
[----:B------:R-:W-:Y:S01]  /*6ed0*/  FSEL R142, R142, -INF , P1 ;  /* 0xff8000008e8e7808 */ /* 0x000fe20000800000 */
[----:B------:R-:W-:Y:S01]  /*6ee0*/  FFMA.FTZ R7, -R218, R13, R7 ;  /* 0x0000000dda077223 */ /* 0x000fe20000010107 */
[----:B------:R-:W-:Y:S01]  /*6ef0*/  IABS R44, R44 ;  /* 0x0000002c002c7213 */ /* 0x000fe20000000000 */
[----:B------:R-:W-:Y:S01]  /*6f00*/  IMAD.IADD R13, R0, 0x1, -R30 ;  /* 0x00000001000d7824 */ /* 0x000fe200078e0a1e */
[----:B------:R-:W-:-:S02]  /*6f10*/  FSEL R150, R61, -INF , P0 ;  /* 0xff8000003d967808 */ /* 0x000fc40000000000 */
[----:B------:R-:W-:Y:S01]  /*6f20*/  IABS R5, R5 ;  /* 0x0000000500057213 */ /* 0x000fe20000000000 */
[----:B------:R-:W-:Y:S01]  /*6f30*/  FFMA.FTZ R21, -R218, R46, R21 ;  /* 0x0000002eda157223 */ /* 0x000fe20000010115 */
[----:B------:R-:W-:Y:S02]  /*6f40*/  FSEL R142, R142, -INF , !P5 ;  /* 0xff8000008e8e7808 */ /* 0x000fe40006800000 */
[----:B------:R-:W-:Y:S02]  /*6f50*/  I2FP.F32.S32 R44, R44 ;  /* 0x0000002c002c7245 */ /* 0x000fe40000201400 */
[----:B------:R-:W-:Y:S02]  /*6f60*/  FSEL R150, R150, -INF , !P2 ;  /* 0xff80000096967808 */ /* 0x000fe40005000000 */
[C---:B------:R-:W-:Y:S02]  /*6f70*/  ISETP.GE.AND P1, PT, R17.reuse, R206, PT ;  /* 0x000000ce1100720c */ /* 0x040fe40003f26270 */
[----:B------:R-:W-:-:S02]  /*6f80*/  ISETP.GE.AND P5, PT, R17, R205, PT ;  /* 0x000000cd1100720c */ /* 0x000fc40003fa6270 */
[C---:B------:R-:W-:Y:S02]  /*6f90*/  ISETP.GE.AND P0, PT, R17.reuse, R204, PT ;  /* 0x000000cc1100720c */ /* 0x040fe40003f06270 */
[----:B------:R-:W-:Y:S01]  /*6fa0*/  ISETP.GE.AND P2, PT, R17, R203, PT ;  /* 0x000000cb1100720c */ /* 0x000fe20003f46270 */
[----:B------:R-:W-:Y:S01]  /*6fb0*/  VIADD R17, R116, 0x70 ;  /* 0x0000007074117836 */ /* 0x000fe20000000000 */
[----:B------:R-:W-:Y:S02]  /*6fc0*/  I2FP.F32.S32 R5, R5 ;  /* 0x0000000500057245 */ /* 0x000fe40000201400 */
[----:B------:R-:W-:Y:S01]  /*6fd0*/  IABS R13, R13 ;  /* 0x0000000d000d7213 */ /* 0x000fe20000000000 */
[C---:B------:R-:W-:Y:S01]  /*6fe0*/  FFMA.FTZ R23, -R218.reuse, R44, R23 ;  /* 0x0000002cda177223 */ /* 0x040fe20000010117 */
[----:B------:R-:W-:Y:S01]  /*6ff0*/  FSEL R7, R7, -INF , P1 ;  /* 0xff80000007077808 */ /* 0x000fe20000800000 */
[----:B------:R-:W-:Y:S01]  /*7000*/  FFMA.FTZ R5, -R218, R5, R15 ;  /* 0x00000005da057223 */ /* 0x000fe2000001010f */
[----:B------:R-:W-:-:S02]  /*7010*/  FSEL R21, R21, -INF , P0 ;  /* 0xff80000015157808 */ /* 0x000fc40000000000 */
[----:B------:R-:W-:Y:S02]  /*7020*/  I2FP.F32.S32 R44, R13 ;  /* 0x0000000d002c7245 */ /* 0x000fe40000201400 */
[C---:B------:R-:W-:Y:S02]  /*7030*/  ISETP.GE.AND P0, PT, R17.reuse, R204, PT ;  /* 0x000000cc1100720c */ /* 0x040fe40003f06270 */
[----:B------:R-:W-:Y:S01]  /*7040*/  ISETP.GE.AND P1, PT, R17, R206, PT ;  /* 0x000000ce1100720c */ /* 0x000fe20003f26270 */
[----:B------:R-:W-:Y:S01]  /*7050*/  FFMA.FTZ R107, -R218, R44, R107 ;  /* 0x0000002cda6b7223 */ /* 0x000fe2000001016b */
[----:B------:R-:W-:Y:S02]  /*7060*/  FSEL R140, R7, -INF , !P5 ;  /* 0xff800000078c7808 */ /* 0x000fe40006800000 */
[----:B------:R-:W-:Y:S02]  /*7070*/  FSEL R144, R21, -INF , !P2 ;  /* 0xff80000015907808 */ /* 0x000fe40005000000 */
[----:B------:R-:W-:-:S02]  /*7080*/  ISETP.GE.AND P2, PT, R17, R203, PT ;  /* 0x000000cb1100720c */ /* 0x000fc40003f46270 */
[----:B------:R-:W-:Y:S02]  /*7090*/  FSEL R5, R5, -INF , P0 ;  /* 0xff80000005057808 */ /* 0x000fe40000000000 */
[----:B------:R-:W-:Y:S01]  /*70a0*/  IADD3 R7, PT, PT, R231, -0x71, -R30 ;  /* 0xffffff8fe7077810 */ /* 0x000fe20007ffe81e */
[----:B------:R-:W-:Y:S01]  /*70b0*/  FFMA.FTZ R105, -R218, R42, R105 ;  /* 0x0000002ada697223 */ /* 0x000fe20000010169 */
[C---:B------:R-:W-:Y:S02]  /*70c0*/  ISETP.GE.AND P0, PT, R116.reuse, R204, PT ;  /* 0x000000cc7400720c */ /* 0x040fe40003f06270 */
[----:B------:R-:W-:Y:S02]  /*70d0*/  FSEL R122, R23, -INF , P1 ;  /* 0xff800000177a7808 */ /* 0x000fe40000800000 */
[----:B------:R-:W-:Y:S02]  /*70e0*/  ISETP.GE.AND P1, PT, R116, R206, PT ;  /* 0x000000ce7400720c */ /* 0x000fe40003f26270 */
[----:B------:R-:W-:-:S02]  /*70f0*/  FSEL R130, R5, -INF , !P2 ;  /* 0xff80000005827808 */ /* 0x000fc40005000000 */
[----:B------:R-:W-:Y:S02]  /*7100*/  IABS R7, R7 ;  /* 0x0000000700077213 */ /* 0x000fe40000000000 */
[C---:B------:R-:W-:Y:S02]  /*7110*/  ISETP.GE.AND P2, PT, R116.reuse, R203, PT ;  /* 0x000000cb7400720c */ /* 0x040fe40003f46270 */
[----:B------:R-:W-:Y:S02]  /*7120*/  FSEL R107, R107, -INF , P0 ;  /* 0xff8000006b6b7808 */ /* 0x000fe40000000000 */
[----:B------:R-:W-:Y:S01]  /*7130*/  ISETP.GE.AND P5, PT, R17, R205, PT ;  /* 0x000000cd1100720c */ /* 0x000fe20003fa6270 */
[----:B------:R-:W-:Y:S01]  /*7140*/  VIADD R17, R116, 0x71 ;  /* 0x0000007174117836 */ /* 0x000fe20000000000 */
[----:B------:R-:W-:Y:S02]  /*7150*/  FSEL R42, R43, -INF , !P4 ;  /* 0xff8000002b2a7808 */ /* 0x000fe40006000000 */
[----:B------:R-:W-:-:S02]  /*7160*/  IADD3 R5, PT, PT, R231, -0x78, -R30 ;  /* 0xffffff88e7057810 */ /* 0x000fc40007ffe81e */
[----:B------:R-:W-:Y:S02]  /*7170*/  ISETP.GE.AND P4, PT, R116, R205, PT ;  /* 0x000000cd7400720c */ /* 0x000fe40003f86270 */
[----:B------:R-:W-:Y:S02]  /*7180*/  FSEL R105, R105, -INF , P1 ;  /* 0xff80000069697808 */ /* 0x000fe40000800000 */
[----:B------:R-:W-:Y:S02]  /*7190*/  I2FP.F32.S32 R21, R7 ;  /* 0x0000000700157245 */ /* 0x000fe40000201400 */
[----:B------:R-:W-:Y:S02]  /*71a0*/  FSEL R7, R107, -INF , !P2 ;  /* 0xff8000006b077808 */ /* 0x000fe40005000000 */
[----:B------:R-:W-:Y:S02]  /*71b0*/  IABS R19, R5 ;  /* 0x0000000500137213 */ /* 0x000fe40000000000 */
[----:B------:R-:W-:-:S02]  /*71c0*/  FSEL R5, R105, -INF , !P4 ;  /* 0xff80000069057808 */ /* 0x000fc40006000000 */
[C---:B------:R-:W-:Y:S02]  /*71d0*/  ISETP.GE.AND P1, PT, R17.reuse, R206, PT ;  /* 0x000000ce1100720c */ /* 0x040fe40003f26270 */
[C---:B------:R-:W-:Y:S02]  /*71e0*/  ISETP.GE.AND P4, PT, R17.reuse, R205, PT ;  /* 0x000000cd1100720c */ /* 0x040fe40003f86270 */
[C---:B------:R-:W-:Y:S02]  /*71f0*/  ISETP.GE.AND P0, PT, R17.reuse, R204, PT ;  /* 0x000000cc1100720c */ /* 0x040fe40003f06270 */
[----:B------:R-:W-:Y:S02]  /*7200*/  ISETP.GE.AND P2, PT, R17, R203, PT ;  /* 0x000000cb1100720c */ /* 0x000fe40003f46270 */
[----:B------:R-:W-:Y:S02]  /*7210*/  IADD3 R13, PT, PT, R0, -0x78, -R30 ;  /* 0xffffff88000d7810 */ /* 0x000fe40007ffe81e */
[----:B------:R-:W-:-:S02]  /*7220*/  FMNMX3.FTZ R17, R7, R22, R20, !PT ;  /* 0x0000001607117276 */ /* 0x000fc40007810014 */
[----:B------:R-:W-:Y:S02]  /*7230*/  IABS R13, R13 ;  /* 0x0000000d000d7213 */ /* 0x000fe40000000000 */
[----:B------:R-:W-:Y:S02]  /*7240*/  FMNMX3.FTZ R17, R17, R18, R14, !PT ;  /* 0x0000001211117276 */ /* 0x000fe4000781000e */
[----:B------:R-:W-:Y:S02]  /*7250*/  I2FP.F32.S32 R46, R13 ;  /* 0x0000000d002e7245 */ /* 0x000fe40000201400 */
[----:B------:R-:W-:Y:S02]  /*7260*/  FMNMX3.FTZ R17, R17, R12, R16, !PT ;  /* 0x0000000c11117276 */ /* 0x000fe40007810010 */
[----:B------:R-:W-:Y:S02]  /*7270*/  FMNMX3.FTZ R13, R5, R4, R42, !PT ;  /* 0x00000004050d7276 */ /* 0x000fe4000781002a */
[----:B------:R-:W-:-:S02]  /*7280*/  FMNMX3.FTZ R17, R17, R28, R248, !PT ;  /* 0x0000001c11117276 */ /* 0x000fc400078100f8 */
[----:B------:R-:W-:Y:S02]  /*7290*/  IADD3 R15, PT, PT, R0, -0x71, -R30 ;  /* 0xffffff8f000f7810 */ /* 0x000fe40007ffe81e */
[----:B------:R-:W-:Y:S01]  /*72a0*/  FMNMX3.FTZ R13, R13, R6, R8, !PT ;  /* 0x000000060d0d7276 */ /* 0x000fe20007810008 */
[----:B------:R-:W-:Y:S01]  /*72b0*/  FFMA.FTZ R9, -R218, R21, R9 ;  /* 0x00000015da097223 */ /* 0x000fe20000010109 */
[----:B------:R-:W-:Y:S02]  /*72c0*/  FMNMX3.FTZ R17, R17, R134, R246, !PT ;  /* 0x0000008611117276 */ /* 0x000fe400078100f6 */
[----:B------:R-:W-:Y:S02]  /*72d0*/  IABS R15, R15 ;  /* 0x0000000f000f7213 */ /* 0x000fe40000000000 */
[----:B------:R-:W-:Y:S02]  /*72e0*/  FMNMX3.FTZ R21, R13, R10, R24, !PT ;  /* 0x0000000a0d157276 */ /* 0x000fe40007810018 */
[----:B------:R-:W-:-:S02]  /*72f0*/  I2FP.F32.S32 R44, R19 ;  /* 0x00000013002c7245 */ /* 0x000fc40000201400 */
[----:B------:R-:W-:Y:S02]  /*7300*/  FMNMX3.FTZ R19, R17, R132, R240, !PT ;  /* 0x0000008411137276 */ /* 0x000fe400078100f0 */
[----:B------:R-:W-:Y:S02]  /*7310*/  I2FP.F32.S32 R15, R15 ;  /* 0x0000000f000f7245 */ /* 0x000fe40000201400 */
[----:B------:R-:W-:Y:S02]  /*7320*/  FMNMX3.FTZ R17, R21, R26, R244, !PT ;  /* 0x0000001a15117276 */ /* 0x000fe400078100f4 */
[----:B------:R-:W-:Y:S01]  /*7330*/  FMNMX3.FTZ R19, R19, R158, R238, !PT ;  /* 0x0000009e13137276 */ /* 0x000fe200078100ee */
[----:B------:R-:W-:Y:S01]  /*7340*/  FFMA.FTZ R11, -R218, R15, R11 ;  /* 0x0000000fda0b7223 */ /* 0x000fe2000001010b */
[----:B------:R-:W-:Y:S02]  /*7350*/  FMNMX3.FTZ R17, R17, R136, R138, !PT ;  /* 0x0000008811117276 */ /* 0x000fe4000781008a */
[----:B------:R-:W-:-:S02]  /*7360*/  FMNMX3.FTZ R19, R19, R152, R232, !PT ;  /* 0x0000009813137276 */ /* 0x000fc400078100e8 */
[----:B------:R-:W-:Y:S02]  /*7370*/  FMNMX3.FTZ R17, R17, R242, R236, !PT ;  /* 0x000000f211117276 */ /* 0x000fe400078100ec */
[----:B------:R-:W-:Y:S02]  /*7380*/  FSEL R128, R11, -INF , P0 ;  /* 0xff8000000b807808 */ /* 0x000fe40000000000 */
[----:B------:R-:W-:Y:S02]  /*7390*/  FMNMX3.FTZ R11, R19, R182, R228, !PT ;  /* 0x000000b6130b7276 */ /* 0x000fe400078100e4 */
[----:B------:R-:W-:Y:S02]  /*73a0*/  FMNMX3.FTZ R17, R17, R160, R234, !PT ;  /* 0x000000a011117276 */ /* 0x000fe400078100ea */
[----:B------:R-:W-:Y:S02]  /*73b0*/  IADD3 R0, PT, PT, R0, -0x79, -R30 ;  /* 0xffffff8700007810 */ /* 0x000fe40007ffe81e */
[----:B------:R-:W-:-:S02]  /*73c0*/  FMNMX3.FTZ R11, R11, R178, R180, !PT ;  /* 0x000000b20b0b7276 */ /* 0x000fc400078100b4 */
[----:B------:R-:W-:Y:S02]  /*73d0*/  IADD3 R30, PT, PT, R231, -0x79, -R30 ;  /* 0xffffff87e71e7810 */ /* 0x000fe40007ffe81e */
[----:B------:R-:W-:Y:S01]  /*73e0*/  FMNMX3.FTZ R17, R17, R162, R190, !PT ;  /* 0x000000a211117276 */ /* 0x000fe200078100be */
[----:B------:R-:W-:Y:S01]  /*73f0*/  VIADD R15, R116, 0x78 ;  /* 0x00000078740f7836 */ /* 0x000fe20000000000 */
[----:B------:R-:W-:Y:S02]  /*7400*/  IABS R0, R0 ;  /* 0x0000000000007213 */ /* 0x000fe40000000000 */
[----:B------:R-:W-:Y:S02]  /*7410*/  FMNMX3.FTZ R11, R11, R176, R174, !PT ;  /* 0x000000b00b0b7276 */ /* 0x000fe400078100ae */
[----:B------:R-:W-:Y:S02]  /*7420*/  IABS R30, R30 ;  /* 0x0000001e001e7213 */ /* 0x000fe40000000000 */
[----:B------:R-:W-:Y:S01]  /*7430*/  FMNMX3.FTZ R17, R17, R184, R188, !PT ;  /* 0x000000b811117276 */ /* 0x000fe200078100bc */
[C---:B------:R-:W-:Y:S01]  /*7440*/  FFMA.FTZ R46, -R218.reuse, R46, R63 ;  /* 0x0000002eda2e7223 */ /* 0x040fe2000001013f */
[----:B------:R-:W-:Y:S01]  /*7450*/  I2FP.F32.S32 R0, R0 ;  /* 0x0000000000007245 */ /* 0x000fe20000201400 */
[----:B------:R-:W-:Y:S01]  /*7460*/  FFMA.FTZ R44, -R218, R44, R57 ;  /* 0x0000002cda2c7223 */ /* 0x000fe20000010139 */
[----:B------:R-:W-:Y:S01]  /*7470*/  ISETP.GE.AND P0, PT, R15, R204, PT ;  /* 0x000000cc0f00720c */ /* 0x000fe20003f06270 */
[----:B------:R-:W-:Y:S01]  /*7480*/  VIADD R13, R116, 0x79 ;  /* 0x00000079740d7836 */ /* 0x000fe20000000000 */
[----:B------:R-:W-:-:S02]  /*7490*/  FMNMX3.FTZ R11, R11, R170, R156, !PT ;  /* 0x000000aa0b0b7276 */ /* 0x000fc4000781009c */
[----:B------:R-:W-:Y:S02]  /*74a0*/  I2FP.F32.S32 R30, R30 ;  /* 0x0000001e001e7245 */ /* 0x000fe40000201400 */
[----:B------:R-:W-:Y:S02]  /*74b0*/  FSEL R9, R9, -INF , P1 ;  /* 0xff80000009097808 */ /* 0x000fe40000800000 */
[----:B------:R-:W-:Y:S02]  /*74c0*/  FMNMX3.FTZ R17, R17, R186, R172, !PT ;  /* 0x000000ba11117276 */ /* 0x000fe400078100ac */
[C---:B------:R-:W-:Y:S02]  /*74d0*/  ISETP.GE.AND P1, PT, R15.reuse, R206, PT ;  /* 0x000000ce0f00720c */ /* 0x040fe40003f26270 */
[----:B------:R-:W-:Y:S01]  /*74e0*/  FSEL R128, R128, -INF , !P2 ;  /* 0xff80000080807808 */ /* 0x000fe20005000000 */
[----:B------:R-:W-:Y:S01]  /*74f0*/  FFMA.FTZ R0, -R218, R0, R55 ;  /* 0x00000000da007223 */ /* 0x000fe20000010137 */
[----:B------:R-:W-:-:S02]  /*7500*/  ISETP.GE.AND P2, PT, R15, R203, PT ;  /* 0x000000cb0f00720c */ /* 0x000fc40003f46270 */
[----:B------:R-:W-:Y:S02]  /*7510*/  FSEL R46, R46, -INF , P0 ;  /* 0xff8000002e2e7808 */ /* 0x000fe40000000000 */
[----:B------:R-:W-:Y:S01]  /*7520*/  FMNMX3.FTZ R11, R11, R154, R150, !PT ;  /* 0x0000009a0b0b7276 */ /* 0x000fe20007810096 */
[----:B------:R-:W-:Y:S01]  /*7530*/  FFMA.FTZ R30, -R218, R30, R59 ;  /* 0x0000001eda1e7223 */ /* 0x000fe2000001013b */
[----:B------:R-:W-:Y:S02]  /*7540*/  FMNMX3.FTZ R17, R17, R168, R166, !PT ;  /* 0x000000a811117276 */ /* 0x000fe400078100a6 */
[----:B------:R-:W-:Y:S02]  /*7550*/  FSEL R44, R44, -INF , P1 ;  /* 0xff8000002c2c7808 */ /* 0x000fe40000800000 */
[C---:B------:R-:W-:Y:S02]  /*7560*/  ISETP.GE.AND P0, PT, R13.reuse, R204, PT ;  /* 0x000000cc0d00720c */ /* 0x040fe40003f06270 */
[----:B------:R-:W-:-:S02]  /*7570*/  ISETP.GE.AND P1, PT, R13, R206, PT ;  /* 0x000000ce0d00720c */ /* 0x000fc40003f26270 */
[----:B------:R-:W-:Y:S02]  /*7580*/  FSEL R126, R46, -INF , !P2 ;  /* 0xff8000002e7e7808 */ /* 0x000fe40005000000 */
[----:B------:R-:W-:Y:S02]  /*7590*/  FMNMX3.FTZ R11, R11, R144, R130, !PT ;  /* 0x000000900b0b7276 */ /* 0x000fe40007810082 */
[----:B------:R-:W-:Y:S02]  /*75a0*/  FMNMX3.FTZ R17, R17, R164, R148, !PT ;  /* 0x000000a411117276 */ /* 0x000fe40007810094 */
[----:B------:R-:W-:Y:S02]  /*75b0*/  FSEL R0, R0, -INF , P0 ;  /* 0xff80000000007808 */ /* 0x000fe40000000000 */
[----:B------:R-:W-:Y:S02]  /*75c0*/  FSEL R30, R30, -INF , P1 ;  /* 0xff8000001e1e7808 */ /* 0x000fe40000800000 */
[----:B------:R-:W-:-:S02]  /*75d0*/  ISETP.GE.AND P0, PT, R15, R205, PT ;  /* 0x000000cd0f00720c */ /* 0x000fc40003f06270 */
[----:B------:R-:W-:Y:S02]  /*75e0*/  ISETP.GE.AND P1, PT, R13, R203, PT ;  /* 0x000000cb0d00720c */ /* 0x000fe40003f26270 */
[----:B------:R-:W-:Y:S02]  /*75f0*/  FMNMX3.FTZ R15, R11, R128, R126, !PT ;  /* 0x000000800b0f7276 */ /* 0x000fe4000781007e */
[----:B------:R-:W-:Y:S02]  /*7600*/  FSEL R122, R122, -INF , !P5 ;  /* 0xff8000007a7a7808 */ /* 0x000fe40006800000 */
[----:B------:R-:W-:Y:S02]  /*7610*/  FMNMX3.FTZ R11, R17, R146, R142, !PT ;  /* 0x00000092110b7276 */ /* 0x000fe4000781008e */
[----:B------:R-:W-:Y:S02]  /*7620*/  FSEL R124, R0, -INF , !P1 ;  /* 0xff800000007c7808 */ /* 0x000fe40004800000 */
[----:B------:R-:W-:-:S02]  /*7630*/  ISETP.GE.AND P1, PT, R13, R205, PT ;  /* 0x000000cd0d00720c */ /* 0x000fc40003f26270 */
[----:B------:R-:W-:Y:S02]  /*7640*/  FSEL R120, R9, -INF , !P4 ;  /* 0xff80000009787808 */ /* 0x000fe40006000000 */
[----:B--2---:R-:W-:Y:S02]  /*7650*/  FSEL R66, R44, -INF , !P0 ;  /* 0xff8000002c427808 */ /* 0x004fe40004000000 */
        /* <DEDUP_REMOVED lines=22> */
[----:B------:R-:W-:Y:S02]  /*77c0*/  FSEL R61, R61, RZ, P0 ;  /* 0x000000ff3d3d7208 */ /* 0x000fe40000000000 */
[----:B------:R-:W-:Y:S01]  /*77d0*/  FSETP.NEU.FTZ.AND P0, PT, R52, -INF , PT ;  /* 0xff8000003400780b */ /* 0x000fe20003f1d000 */
[----:B------:R-:W-:-:S05]  /*77e0*/  FMUL.FTZ R59, R62, R52 ;  /* 0x000000343e3b7220 */ /* 0x000fca0000410000 */
[----:B------:R-:W-:Y:S01]  /*77f0*/  FSEL R59, R59, RZ, P0 ;  /* 0x000000ff3b3b7208 */ /* 0x000fe20000000000 */
[-CC-:B------:R-:W-:Y:S01]  /*7800*/  FFMA.FTZ R60, R7, R62.reuse, -R61.reuse ;  /* 0x0000003e073c7223 */ /* 0x180fe2000001083d */
[-CC-:B------:R-:W-:Y:S01]  /*7810*/  FFMA.FTZ R57, R22, R62.reuse, -R61.reuse ;  /* 0x0000003e16397223 */ /* 0x180fe2000001083d */
[-C--:B------:R-:W-:Y:S02]  /*7820*/  FFMA.FTZ R56, R20, R62.reuse, -R61 ;  /* 0x0000003e14387223 */ /* 0x080fe4000001083d */
[-CC-:B------:R-:W-:Y:S01]  /*7830*/  FFMA.FTZ R58, R5, R62.reuse, -R59.reuse ;  /* 0x0000003e053a7223 */ /* 0x180fe2000001083b */
[-CC-:B------:R-:W-:Y:S01]  /*7840*/  FFMA.FTZ R55, R4, R62.reuse, -R59.reuse ;  /* 0x0000003e04377223 */ /* 0x180fe2000001083b */
[-C--:B------:R-:W-:Y:S01]  /*7850*/  FFMA.FTZ R51, R6, R62.reuse, -R59 ;  /* 0x0000003e06337223 */ /* 0x080fe2000001083b */
[-C--:B------:R-:W-:Y:S01]  /*7860*/  FFMA.FTZ R49, R18, R62.reuse, -R61 ;  /* 0x0000003e12317223 */ /* 0x080fe2000001083d */
[----:B------:R-:W2:Y:S01]  /*7870*/  LDSM.16.MT88.4 R4, [R39+0xd000] ;  /* 0x00d000002704783b */ /* 0x000ea20000004200 */
[-CC-:B------:R-:W-:Y:S01]  /*7880*/  FFMA.FTZ R54, R42, R62.reuse, -R59.reuse ;  /* 0x0000003e2a367223 */ /* 0x180fe2000001083b */
[----:B------:R-:W-:Y:S01]  /*7890*/  MUFU.EX2 R60, R60 ;  /* 0x0000003c003c7308 */ /* 0x000fe20000000800 */
[-CC-:B------:R-:W-:Y:S01]  /*78a0*/  FFMA.FTZ R47, R8, R62.reuse, -R59.reuse ;  /* 0x0000003e082f7223 */ /* 0x180fe2000001083b */
[-C--:B------:R-:W-:Y:S01]  /*78b0*/  FFMA.FTZ R46, R10, R62.reuse, -R59 ;  /* 0x0000003e0a2e7223 */ /* 0x080fe2000001083b */
[-CC-:B------:R-:W-:Y:S01]  /*78c0*/  FFMA.FTZ R50, R14, R62.reuse, -R61.reuse ;  /* 0x0000003e0e327223 */ /* 0x180fe2000001083d */
[----:B------:R-:W5:Y:S01]  /*78d0*/  MUFU.EX2 R57, R57 ;  /* 0x0000003900397308 */ /* 0x000f620000000800 */
[----:B------:R-:W2:Y:S03]  /*78e0*/  LDSM.16.MT88.4 R8, [R39+0xb400] ;  /* 0x00b400002708783b */ /* 0x000ea60000004200 */
[----:B------:R-:W-:Y:S01]  /*78f0*/  MUFU.EX2 R56, R56 ;  /* 0x0000003800387308 */ /* 0x000fe20000000800 */
[-CC-:B------:R-:W-:Y:S01]  /*7900*/  FFMA.FTZ R45, R12, R62.reuse, -R61.reuse ;  /* 0x0000003e0c2d7223 */ /* 0x180fe2000001083d */
[-C--:B------:R-:W-:Y:S01]  /*7910*/  FFMA.FTZ R41, R28, R62.reuse, -R61 ;  /* 0x0000003e1c297223 */ /* 0x080fe2000001083d */
[-CC-:B------:R-:W-:Y:S01]  /*7920*/  FFMA.FTZ R44, R24, R62.reuse, -R59.reuse ;  /* 0x0000003e182c7223 */ /* 0x180fe2000001083b */
[----:B------:R-:W3:Y:S01]  /*7930*/  MUFU.EX2 R49, R49 ;  /* 0x0000003100317308 */ /* 0x000ee20000000800 */
[----:B------:R-:W-:Y:S01]  /*7940*/  FFMA.FTZ R43, R26, R62, -R59 ;  /* 0x0000003e1a2b7223 */ /* 0x000fe2000001083b */
[----:B------:R-:W-:Y:S02]  /*7950*/  LDSM.16.MT88.4 R20, [R48+0x9400] ;  /* 0x009400003014783b */ /* 0x000fe40000004200 */
[----:B------:R-:W-:Y:S04]  /*7960*/  MUFU.EX2 R58, R58 ;  /* 0x0000003a003a7308 */ /* 0x000fe80000000800 */
[----:B------:R-:W1:Y:S04]  /*7970*/  MUFU.EX2 R55, R55 ;  /* 0x0000003700377308 */ /* 0x000e680000000800 */
[----:B------:R-:W-:Y:S04]  /*7980*/  MUFU.EX2 R54, R54 ;  /* 0x0000003600367308 */ /* 0x000fe80000000800 */
[----:B------:R-:W4:Y:S01]  /*7990*/  MUFU.EX2 R51, R51 ;  /* 0x0000003300337308 */ /* 0x000f220000000800 */
[----:B-----5:R-:W-:Y:S01]  /*79a0*/  F2FP.BF16.F32.PACK_AB R69, R57, R60 ;  /* 0x0000003c3945723e */ /* 0x020fe200000010ff */
[----:B------:R-:W-:Y:S01]  /*79b0*/  FFMA.FTZ R42, R16, R62, -R61 ;  /* 0x0000003e102a7223 */ /* 0x000fe2000001083d */
[----:B---3--:R-:W-:Y:S01]  /*79c0*/  F2FP.BF16.F32.PACK_AB R71, R49, R56 ;  /* 0x000000383147723e */ /* 0x008fe200000010ff */
[----:B------:R-:W3:Y:S01]  /*79d0*/  LDSM.16.MT88.4 R16, [R39+0x9400] ;  /* 0x009400002710783b */ /* 0x000ee20000004200 */
[----:B-1----:R-:W-:Y:S01]  /*79e0*/  F2FP.BF16.F32.PACK_AB R68, R55, R58 ;  /* 0x0000003a3744723e */ /* 0x002fe200000010ff */
[----:B------:R-:W-:Y:S02]  /*79f0*/  MUFU.EX2 R50, R50 ;  /* 0x0000003200327308 */ /* 0x000fe40000000800 */
[----:B------:R-:W1:Y:S02]  /*7a00*/  LDSM.16.MT88.4 R12, [R48+0xb400] ;  /* 0x00b40000300c783b */ /* 0x000e640000004200 */
[----:B------:R-:W5:Y:S02]  /*7a10*/  MUFU.EX2 R45, R45 ;  /* 0x0000002d002d7308 */ /* 0x000f640000000800 */
[----:B------:R-:W1:Y:S01]  /*7a20*/  LDSM.16.MT88.4 R28, [R48+0xd400] ;  /* 0x00d40000301c783b */ /* 0x000e620000004200 */
[----:B----4-:R-:W-:Y:S01]  /*7a30*/  F2FP.BF16.F32.PACK_AB R70, R51, R54 ;  /* 0x000000363346723e */ /* 0x010fe200000010ff */
[----:B------:R-:W-:Y:S02]  /*7a40*/  MUFU.EX2 R42, R42 ;  /* 0x0000002a002a7308 */ /* 0x000fe40000000800 */
[----:B------:R-:W4:Y:S02]  /*7a50*/  LDSM.16.MT88.4 R24, [R39+0xd400] ;  /* 0x00d400002718783b */ /* 0x000f240000004200 */
[----:B------:R-:W-:Y:S02]  /*7a60*/  MUFU.EX2 R41, R41 ;  /* 0x0000002900297308 */ /* 0x000fe40000000800 */
[C---:B------:R-:W-:Y:S02]  /*7a70*/  HMMA.16816.F32.BF16 R88, R68.reuse, R84, RZ ;  /* 0x000000544458723c */ /* 0x040fe400000418ff */
[----:B------:R-:W-:Y:S04]  /*7a80*/  MUFU.EX2 R47, R47 ;  /* 0x0000002f002f7308 */ /* 0x000fe80000000800 */
[----:B------:R-:W5:Y:S02]  /*7a90*/  MUFU.EX2 R46, R46 ;  /* 0x0000002e002e7308 */ /* 0x000f640000000800 */
[C---:B------:R-:W-:Y:S02]  /*7aa0*/  HMMA.16816.F32.BF16 R84, R68.reuse, R86, RZ ;  /* 0x000000564454723c */ /* 0x040fe400000418ff */
[----:B------:R-:W-:Y:S04]  /*7ab0*/  MUFU.EX2 R44, R44 ;  /* 0x0000002c002c7308 */ /* 0x000fe80000000800 */
[----:B------:R-:W3:Y:S02]  /*7ac0*/  MUFU.EX2 R43, R43 ;  /* 0x0000002b002b7308 */ /* 0x000ee40000000800 */
        /* <DEDUP_REMOVED lines=9> */
[----:B-----5:R-:W-:-:S02]  /*7b60*/  F2FP.BF16.F32.PACK_AB R5, R45, R50 ;  /* 0x000000322d05723e */ /* 0x020fc400000010ff */
[----:B------:R-:W-:-:S05]  /*7b70*/  F2FP.BF16.F32.PACK_AB R4, R46, R47 ;  /* 0x0000002f2e04723e */ /* 0x000fca00000010ff */
[----:B------:R-:W-:Y:S01]  /*7b80*/  HMMA.16816.F32.BF16 R68, R68, R6, RZ ;  /* 0x000000064444723c */ /* 0x000fe200000418ff */
[----:B------:R-:W-:Y:S02]  /*7b90*/  F2FP.BF16.F32.PACK_AB R7, R41, R42 ;  /* 0x0000002a2907723e */ /* 0x000fe400000010ff */
[----:B---3--:R-:W-:-:S07]  /*7ba0*/  F2FP.BF16.F32.PACK_AB R6, R43, R44 ;  /* 0x0000002c2b06723e */ /* 0x008fce00000010ff */
[C---:B------:R-:W-:Y:S08]  /*7bb0*/  HMMA.16816.F32.BF16 R88, R4.reuse, R8, R88 ;  /* 0x000000080458723c */ /* 0x040ff00000041858 */
[C---:B------:R-:W-:Y:S01]  /*7bc0*/  HMMA.16816.F32.BF16 R84, R4.reuse, R10, R84 ;  /* 0x0000000a0454723c */ /* 0x040fe20000041854 */
[----:B------:R-:W2:Y:S01]  /*7bd0*/  LDSM.16.MT88.4 R8, [R39+0xb800] ;  /* 0x00b800002708783b */ /* 0x000ea20000004200 */
        /* <DEDUP_REMOVED lines=10> */
[----:B------:R-:W3:Y:S03]  /*7c80*/  MUFU.EX2 R65, R65 ;  /* 0x0000004100417308 */ /* 0x000ee60000000800 */
[C---:B------:R-:W-:Y:S01]  /*7c90*/  HMMA.16816.F32.BF16 R100, R4.reuse, R18, R100 ;  /* 0x000000120464723c */ /* 0x040fe20000041864 */
[----:B------:R-:W5:Y:S01]  /*7ca0*/  LDSM.16.MT88.4 R16, [R39+0x9800] ;  /* 0x009800002710783b */ /* 0x000f620000004200 */
[----:B------:R-:W-:Y:S04]  /*7cb0*/  MUFU.EX2 R132, R246 ;  /* 0x000000f600847308 */ /* 0x000fe80000000800 */
[----:B------:R-:W3:Y:S02]  /*7cc0*/  MUFU.EX2 R63, R63 ;  /* 0x0000003f003f7308 */ /* 0x000ee40000000800 */
[C---:B-1----:R-:W-:Y:S02]  /*7cd0*/  HMMA.16816.F32.BF16 R96, R4.reuse, R12, R96 ;  /* 0x0000000c0460723c */ /* 0x042fe40000041860 */
[----:B------:R-:W-:Y:S04]  /*7ce0*/  MUFU.EX2 R136, R244 ;  /* 0x000000f400887308 */ /* 0x000fe80000000800 */
[----:B------:R-:W1:Y:S02]  /*7cf0*/  MUFU.EX2 R121, R121 ;  /* 0x0000007900797308 */ /* 0x000e640000000800 */
[C---:B------:R-:W-:Y:S01]  /*7d00*/  HMMA.16816.F32.BF16 R92, R4.reuse, R14, R92 ;  /* 0x0000000e045c723c */ /* 0x040fe2000004185c */
[----:B------:R-:W5:Y:S01]  /*7d10*/  LDSM.16.MT88.4 R12, [R48+0xb800] ;  /* 0x00b80000300c783b */ /* 0x000f620000004200 */
[----:B------:R-:W-:Y:S04]  /*7d20*/  MUFU.EX2 R67, R67 ;  /* 0x0000004300437308 */ /* 0x000fe80000000800 */
[----:B------:R-:W2:Y:S02]  /*7d30*/  MUFU.EX2 R138, R138 ;  /* 0x0000008a008a7308 */ /* 0x000ea40000000800 */
        /* <DEDUP_REMOVED lines=8> */
[----:B---3--:R-:W-:Y:S01]  /*7dc0*/  F2FP.BF16.F32.PACK_AB R5, R65, R134 ;  /* 0x000000864105723e */ /* 0x008fe200000010ff */
[----:B------:R-:W3:Y:S01]  /*7dd0*/  LDSM.16.MT88.4 R24, [R39+0xd800] ;  /* 0x00d800002718783b */ /* 0x000ee20000004200 */
[----:B------:R-:W-:-:S02]  /*7de0*/  F2FP.BF16.F32.PACK_AB R7, R63, R132 ;  /* 0x000000843f07723e */ /* 0x000fc400000010ff */
[----:B-1----:R-:W-:Y:S02]  /*7df0*/  F2FP.BF16.F32.PACK_AB R4, R121, R136 ;  /* 0x000000887904723e */ /* 0x002fe400000010ff */
[----:B--2---:R-:W-:-:S07]  /*7e00*/  F2FP.BF16.F32.PACK_AB R6, R138, R67 ;  /* 0x000000438a06723e */ /* 0x004fce00000010ff */
        /* <DEDUP_REMOVED lines=11> */
[C---:B-----5:R-:W-:Y:S01]  /*7ec0*/  HMMA.16816.F32.BF16 R104, R4.reuse, R16, R104 ;  /* 0x000000100468723c */ /* 0x060fe20000041868 */
[----:B------:R-:W-:Y:S04]  /*7ed0*/  MUFU.EX2 R158, R240 ;  /* 0x000000f0009e7308 */ /* 0x000fe80000000800 */
[----:B------:R-:W2:Y:S03]  /*7ee0*/  MUFU.EX2 R125, R125 ;  /* 0x0000007d007d7308 */ /* 0x000ea60000000800 */
        /* <DEDUP_REMOVED lines=54> */
[----:B------:R-:W-:Y:S07]  /*8250*/  LDSM.16.MT88.4 R28, [R48+0xe000] ;  /* 0x00e00000301c783b */ /* 0x000fee0000004200 */
[C---:B--2---:R-:W-:Y:S08]  /*8260*/  HMMA.16816.F32.BF16 R72, R4.reuse, R24, R72 ;  /* 0x000000180448723c */ /* 0x044ff00000041848 */
[----:B------:R-:W-:Y:S01]  /*8270*/  HMMA.16816.F32.BF16 R68, R4, R26, R68 ;  /* 0x0000001a0444723c */ /* 0x000fe20000041844 */
[----:B---3--:R-:W-:Y:S01]  /*8280*/  F2FP.BF16.F32.PACK_AB R5, R133, R182 ;  /* 0x000000b68505723e */ /* 0x008fe200000010ff */
[--C-:B------:R-:W-:Y:S01]  /*8290*/  FFMA.FTZ R141, R180, R62, -R61.reuse ;  /* 0x0000003eb48d7223 */ /* 0x100fe2000001083d */
[----:B-----5:R-:W-:Y:S01]  /*82a0*/  F2FP.BF16.F32.PACK_AB R7, R131, R178 ;  /* 0x000000b28307723e */ /* 0x020fe200000010ff */
[--C-:B------:R-:W-:Y:S01]  /*82b0*/  FFMA.FTZ R139, R174, R62, -R61.reuse ;  /* 0x0000003eae8b7223 */ /* 0x100fe2000001083d */
[----:B-1----:R-:W-:Y:S01]  /*82c0*/  F2FP.BF16.F32.PACK_AB R4, R137, R184 ;  /* 0x000000b88904723e */ /* 0x002fe200000010ff */
[-C--:B------:R-:W-:Y:S01]  /*82d0*/  FFMA.FTZ R170, R170, R62.reuse, -R61 ;  /* 0x0000003eaaaa7223 */ /* 0x080fe2000001083d */
[----:B------:R-:W-:Y:S01]  /*82e0*/  F2FP.BF16.F32.PACK_AB R6, R186, R135 ;  /* 0x00000087ba06723e */ /* 0x000fe200000010ff */
[-CC-:B------:R-:W-:Y:S01]  /*82f0*/  FFMA.FTZ R145, R172, R62.reuse, -R59.reuse ;  /* 0x0000003eac917223 */ /* 0x180fe2000001083b */
[-CC-:B------:R-:W-:Y:S01]  /*8300*/  FFMA.FTZ R143, R166, R62.reuse, -R59.reuse ;  /* 0x0000003ea68f7223 */ /* 0x180fe2000001083b */
[-C--:B------:R-:W-:Y:S01]  /*8310*/  FFMA.FTZ R164, R164, R62.reuse, -R59 ;  /* 0x0000003ea4a47223 */ /* 0x080fe2000001083b */
        /* <DEDUP_REMOVED lines=34> */
[C---:B------:R-:W-:Y:S01]  /*8540*/  HMMA.16816.F32.BF16 R92, R4.reuse, R18, R92 ;  /* 0x00000012045c723c */ /* 0x040fe2000004185c */
[----:B------:R-:W2:Y:S07]  /*8550*/  LDSM.16.MT88.4 R16, [R39+0xa800] ;  /* 0x00a800002710783b */ /* 0x000eae0000004200 */
[----:B---3--:R-:W-:Y:S01]  /*8560*/  HMMA.16816.F32.BF16 R88, R4, R12, R88 ;  /* 0x0000000c0458723c */ /* 0x008fe20000041858 */
[-CC-:B------:R-:W-:Y:S01]  /*8570*/  FFMA.FTZ R12, R154, R62.reuse, -R61.reuse ;  /* 0x0000003e9a0c7223 */ /* 0x180fe2000001083d */
[----:B------:R-:W-:-:S03]  /*8580*/  FFMA.FTZ R154, R150, R62, -R61 ;  /* 0x0000003e969a7223 */ /* 0x000fc6000001083d */
[----:B------:R3:W-:Y:S03]  /*8590*/  MUFU.EX2 R150, R12 ;  /* 0x0000000c00967308 */ /* 0x0007e60000000800 */
[C---:B------:R-:W-:Y:S01]  /*85a0*/  HMMA.16816.F32.BF16 R84, R4.reuse, R14, R84 ;  /* 0x0000000e0454723c */ /* 0x040fe20000041854 */
[-CC-:B------:R-:W-:Y:S01]  /*85b0*/  FFMA.FTZ R147, R156, R62.reuse, -R61.reuse ;  /* 0x0000003e9c937223 */ /* 0x180fe2000001083d */
[-C--:B------:R-:W-:Y:S01]  /*85c0*/  FFMA.FTZ R149, R144, R62.reuse, -R61 ;  /* 0x0000003e90957223 */ /* 0x080fe2000001083d */
[-CC-:B------:R-:W-:Y:S01]  /*85d0*/  FFMA.FTZ R151, R146, R62.reuse, -R59.reuse ;  /* 0x0000003e92977223 */ /* 0x180fe2000001083b */
[-CC-:B------:R-:W-:Y:S01]  /*85e0*/  FFMA.FTZ R153, R140, R62.reuse, -R59.reuse ;  /* 0x0000003e8c997223 */ /* 0x180fe2000001083b */
[----:B---3--:R-:W3:Y:S01]  /*85f0*/  LDSM.16.MT88.4 R12, [R39+0xc800] ;  /* 0x00c80000270c783b */ /* 0x008ee20000004200 */
[-CC-:B------:R-:W-:Y:S01]  /*8600*/  FFMA.FTZ R148, R148, R62.reuse, -R59.reuse ;  /* 0x0000003e94947223 */ /* 0x180fe2000001083b */
        /* <DEDUP_REMOVED lines=110> */
[----:B------:R-:W-:-:S04]  /*8cf0*/  FADD.FTZ R174, R174, R141 ;  /* 0x0000008daeae7221 */ /* 0x000fc80000010000 */
        /* <DEDUP_REMOVED lines=96> */
.L_x_5658:
        /* <DEDUP_REMOVED lines=8> */
.L_x_5659:
[----:B------:R-:W-:Y:S05]  /*9380*/  BSYNC.RECONVERGENT B0 ;  /* 0x0000000000007941 */ /* 0x000fea0003800200 */
.L_x_5657:
[----:B------:R-:W-:Y:S01]  /*9390*/  SHF.R.U32.HI R193, RZ, 0x1, R119 ;  /* 0x00000001ffc17819 */ /* 0x000fe20000011677 */
[----:B------:R-:W-:Y:S01]  /*93a0*/  IMAD.SHL.U32 R5, R200, 0x40, RZ ;  /* 0x00000040c8057824 */ /* 0x000fe200078e00ff */
[-C--:B------:R-:W-:Y:S02]  /*93b0*/  ISETP.GE.AND P2, PT, R220, R219.reuse, PT ;  /* 0x000000dbdc00720c */ /* 0x080fe40003f46270 */
[----:B------:R-:W-:Y:S02]  /*93c0*/  LOP3.LUT R4, R193, 0x8, RZ, 0xc0, !PT ;  /* 0x00000008c1047812 */ /* 0x000fe400078ec0ff */
[-C--:B------:R-:W-:Y:S02]  /*93d0*/  ISETP.GE.AND P1, PT, R40, R219.reuse, PT ;  /* 0x000000db2800720c */ /* 0x080fe40003f26270 */
[----:B------:R-:W-:Y:S02]  /*93e0*/  ISETP.GE.AND P0, PT, R38, R219, PT ;  /* 0x000000db2600720c */ /* 0x000fe40003f06270 */
[----:B------:R-:W-:-:S02]  /*93f0*/  LOP3.LUT R4, R4, 0xc0, R217, 0xf8, !PT ;  /* 0x000000c004047812 */ /* 0x000fc400078ef8d9 */
[C---:B------:R-:W-:Y:S02]  /*9400*/  IADD3 R12, P4, PT, R5.reuse, R210, RZ ;  /* 0x000000d2050c7210 */ /* 0x040fe40007f9e0ff */
[----:B------:R-:W-:Y:S01]  /*9410*/  LOP3.LUT R54, R4, R35, RZ, 0x3c, !PT ;  /* 0x0000002304367212 */ /* 0x000fe200078e3cff */
[----:B------:R-:W-:Y:S01]  /*9420*/  @!PT LDS RZ, [RZ] ;  /* 0x00000000fffff984 */ /* 0x000fe20000000800 */
[----:B------:R-:W-:Y:S01]  /*9430*/  @!PT LDS RZ, [RZ] ;  /* 0x00000000fffff984 */ /* 0x000fe20000000800 */
[----:B------:R-:W-:Y:S01]  /*9440*/  @!PT LDS RZ, [RZ] ;  /* 0x00000000fffff984 */ /* 0x000fe20000000800 */
[----:B------:R-:W-:Y:S01]  /*9450*/  @!P2 LDGSTS.E.BYPASS.LTC128B.128 [R221+0x9000], desc[UR4][R210.64] ;  /* 0x09000000d2ddafae */ /* 0x000fe2000b981a04 */
[----:B------:R-:W-:Y:S02]  /*9460*/  SHF.L.U64.HI R4, R200, 0x6, R201 ;  /* 0x00000006c8047819 */ /* 0x000fe400000102c9 */
[----:B------:R-:W-:Y:S01]  /*9470*/  LOP3.LUT R192, R32, 0x3e00, RZ, 0xc0, !PT ;  /* 0x00003e0020c07812 */ /* 0x000fe200078ec0ff */
[----:B------:R-:W-:Y:S01]  /*9480*/  @P2 STS.128 [R221+0x9000], RZ ;  /* 0x009000ffdd002388 */ /* 0x000fe20000000c00 */
[----:B------:R-:W-:Y:S01]  /*9490*/  LEA R194, R34, R37, 0x18 ;  /* 0x0000002522c27211 */ /* 0x000fe200078ec0ff */
[----:B------:R-:W-:Y:S01]  /*94a0*/  IMAD.X R13, R4, 0x1, R211, P4 ;  /* 0x00000001040d7824 */ /* 0x000fe200020e06d3 */
[----:B------:R-:W-:Y:S01]  /*94b0*/  IADD3 R10, P4, PT, R5, R12, RZ ;  /* 0x0000000c050a7210 */ /* 0x000fe20007f9e0ff */
[----:B------:R-:W-:Y:S01]  /*94c0*/  @!PT LDS RZ, [RZ] ;  /* 0x00000000fffff984 */ /* 0x000fe20000000800 */
[----:B------:R-:W-:Y:S01]  /*94d0*/  @!PT LDS RZ, [RZ] ;  /* 0x00000000fffff984 */ /* 0x000fe20000000800 */
[----:B------:R-:W-:Y:S01]  /*94e0*/  @!PT LDS RZ, [RZ] ;  /* 0x00000000fffff984 */ /* 0x000fe20000000800 */
[----:B------:R-:W-:Y:S01]  /*94f0*/  @!P1 LDGSTS.E.BYPASS.LTC128B.128 [R221+0xb000], desc[UR4][R210.64+0x40] ;  /* 0x0b000040d2dd9fae */ /* 0x000fe2000b981a04 */
[----:B------:R-:W-:Y:S01]  /*9500*/  LOP3.LUT R6, R192, 0x20, R217, 0xf8, !PT ;  /* 0x00000020c0067812 */ /* 0x000fe200078ef8d9 */
[----:B------:R-:W-:-:S02]  /*9510*/  IMAD R55, R33, 0x2, R194 ;  /* 0x0000000221377824 */ /* 0x000fc400078e02c2 */
[----:B------:R-:W-:Y:S01]  /*9520*/  @P1 STS.128 [R221+0xb000], RZ ;  /* 0x00b000ffdd001388 */ /* 0x000fe20000000c00 */
[----:B------:R-:W-:Y:S01]  /*9530*/  IMAD.X R11, R4, 0x1, R13, P4 ;  /* 0x00000001040b7824 */ /* 0x000fe200020e060d */
[----:B------:R-:W-:Y:S02]  /*9540*/  IADD3 R8, P4, PT, R5, R10, RZ ;  /* 0x0000000a05087210 */ /* 0x000fe40007f9e0ff */
[----:B------:R-:W-:Y:S01]  /*9550*/  @!PT LDS RZ, [RZ] ;  /* 0x00000000fffff984 */ /* 0x000fe20000000800 */
[----:B------:R-:W-:Y:S01]  /*9560*/  @!PT LDS RZ, [RZ] ;  /* 0x00000000fffff984 */ /* 0x000fe20000000800 */
[----:B------:R-:W-:Y:S01]  /*9570*/  @!PT LDS RZ, [RZ] ;  /* 0x00000000fffff984 */ /* 0x000fe20000000800 */
[----:B------:R-:W-:Y:S01]  /*9580*/  @!P0 LDGSTS.E.BYPASS.LTC128B.128 [R221+0xd000], desc[UR4][R210.64+0x80] ;  /* 0x0d000080d2dd8fae */ /* 0x000fe2000b981a04 */
[----:B------:R-:W-:Y:S02]  /*9590*/  LOP3.LUT R7, R6, 0x100, R217, 0xf8, !PT ;  /* 0x0000010006077812 */ /* 0x000fe400078ef8d9 */
[----:B------:R-:W-:Y:S01]  /*95a0*/  IMAD.X R9, R4, 0x1, R11, P4 ;  /* 0x0000000104097824 */ /* 0x000fe200020e060b */
[----:B------:R-:W-:Y:S01]  /*95b0*/  @P0 STS.128 [R221+0xd000], RZ ;  /* 0x00d000ffdd000388 */ /* 0x000fe20000000c00 */
[----:B------:R-:W-:Y:S01]  /*95c0*/  LOP3.LUT R7, R7, R54, RZ, 0xfc, !PT ;  /* 0x0000003607077212 */ /* 0x000fe200078efcff */
[----:B------:R-:W-:-:S02]  /*95d0*/  IMAD.MOV.U32 R4, RZ, RZ, 0x20 ;  /* 0x00000020ff047424 */ /* 0x000fc400078e00ff */
[----:B------:R-:W-:Y:S01]  /*95e0*/  @!PT LDS RZ, [RZ] ;  /* 0x00000000fffff984 */ /* 0x000fe20000000800 */
[----:B------:R-:W-:Y:S01]  /*95f0*/  @!PT LDS RZ, [RZ] ;  /* 0x00000000fffff984 */ /* 0x000fe20000000800 */
[----:B------:R-:W-:Y:S01]  /*9600*/  @!PT LDS RZ, [RZ] ;  /* 0x00000000fffff984 */ /* 0x000fe20000000800 */
[----:B------:R-:W-:Y:S02]  /*9610*/  @!P2 LDGSTS.E.BYPASS.LTC128B.128 [R221+0x9800], desc[UR4][R12.64] ;  /* 0x098000000cddafae */ /* 0x000fe4000b981a04 */
[----:B------:R-:W-:Y:S02]  /*9620*/  IMAD R233, R7, 0x2, R194 ;  /* 0x0000000207e97824 */ /* 0x000fe400078e02c2 */
        /* <DEDUP_REMOVED lines=41> */
[----:B------:R-:W3:Y:S04]  /*98c0*/  LD.E R197, desc[UR4][R2.64+0x18c] ;  /* 0x00018c0402c57980 */ /* 0x000ee8000c101900 */
[----:B------:R-:W-:Y:S04]  /*98d0*/  LDSM.16.M88.4 R24, [R233] ;  /* 0x00000000e918783b */ /* 0x000fe80000000200 */
[----:B------:R-:W4:Y:S01]  /*98e0*/  LDSM.16.M88.4 R44, [R55+0x3000] ;  /* 0x00300000372c783b */ /* 0x000f220000000200 */
[----:B------:R-:W-:-:S03]  /*98f0*/  SEL R4, R4, 0xffffffe0, !P6 ;  /* 0xffffffe004047807 */ /* 0x000fc60007000000 */
[----:B------:R-:W5:Y:S02]  /*9900*/  LDSM.16.M88.4 R36, [R55+0x3400] ;  /* 0x003400003724783b */ /* 0x000f640000000200 */
[--C-:B------:R-:W-:Y:S02]  /*9910*/  IMAD.IADD R232, R233, 0x1, R4.reuse ;  /* 0x00000001e9e87824 */ /* 0x100fe400078e0204 */
[----:B------:R-:W-:Y:S01]  /*9920*/  IMAD.IADD R195, R55, 0x1, R4 ;  /* 0x0000000137c37824 */ /* 0x000fe200078e0204 */
[----:B------:R-:W5:Y:S04]  /*9930*/  LDSM.16.M88.4 R28, [R55+0x3800] ;  /* 0x00380000371c783b */ /* 0x000f680000000200 */
[----:B------:R-:W5:Y:S04]  /*9940*/  LDSM.16.M88.4 R156, [R55+0x3c00] ;  /* 0x003c0000379c783b */ /* 0x000f680000000200 */
[----:B------:R-:W5:Y:S04]  /*9950*/  LDSM.16.M88.4 R148, [R55+0x4000] ;  /* 0x004000003794783b */ /* 0x000f680000000200 */
[----:B------:R-:W5:Y:S04]  /*9960*/  LDSM.16.M88.4 R140, [R55+0x4400] ;  /* 0x00440000378c783b */ /* 0x000f680000000200 */
[----:B------:R-:W5:Y:S04]  /*9970*/  LDSM.16.M88.4 R132, [R55+0x4800] ;  /* 0x004800003784783b */ /* 0x000f680000000200 */
[----:B-1----:R-:W1:Y:S04]  /*9980*/  LDSM.16.M88.4 R12, [R55+0x4c00] ;  /* 0x004c0000370c783b */ /* 0x002e680000000200 */
[----:B------:R-:W-:Y:S04]  /*9990*/  LDSM.16.M88.4 R20, [R232] ;  /* 0x00000000e814783b */ /* 0x000fe80000000200 */
[----:B------:R-:W1:Y:S01]  /*99a0*/  LDSM.16.M88.4 R4, [R195+0x3000] ;  /* 0x00300000c304783b */ /* 0x000e620000000200 */
[C---:B----4-:R-:W-:Y:S03]  /*99b0*/  HMMA.16816.F32.BF16 R48, R24.reuse, R44, RZ ;  /* 0x0000002c1830723c */ /* 0x050fe600000418ff */
[----:B--2---:R-:W2:Y:S04]  /*99c0*/  LDSM.16.M88.4 R8, [R195+0x3400] ;  /* 0x00340000c308783b */ /* 0x004ea80000000200 */
[----:B------:R-:W-:Y:S01]  /*99d0*/  LDSM.16.M88.4 R120, [R195+0x4000] ;  /* 0x00400000c378783b */ /* 0x000fe20000000200 */
        /* <DEDUP_REMOVED lines=31> */
[----:B------:R-:W1:Y:S07]  /*9bd0*/  LDSM.16.M88.4 R4, [R55+0x5000] ;  /* 0x005000003704783b */ /* 0x000e6e0000000200 */
[C---:B--2---:R-:W-:Y:S08]  /*9be0*/  HMMA.16816.F32.BF16 R40, R20.reuse, R8, R40 ;  /* 0x000000081428723c */ /* 0x044ff00000041828 */
[----:B------:R-:W-:Y:S01]  /*9bf0*/  HMMA.16816.F32.BF16 R36, R20, R10, R36 ;  /* 0x0000000a1424723c */ /* 0x000fe20000041824 */
[----:B------:R-:W-:Y:S07]  /*9c00*/  LDSM.16.M88.4 R8, [R55+0x5800] ;  /* 0x005800003708783b */ /* 0x000fee0000000200 */
        /* <DEDUP_REMOVED lines=8> */
[----:B------:R-:W2:Y:S07]  /*9c90*/  LDSM.16.M88.4 R56, [R55+0x6400] ;  /* 0x006400003738783b */ /* 0x000eae0000000200 */
[C---:B------:R-:W-:Y:S08]  /*9ca0*/  HMMA.16816.F32.BF16 R40, R12.reuse, R16, R40 ;  /* 0x000000100c28723c */ /* 0x040ff00000041828 */
[----:B------:R-:W-:Y:S01]  /*9cb0*/  HMMA.16816.F32.BF16 R36, R12, R18, R36 ;  /* 0x000000120c24723c */ /* 0x000fe20000041824 */
        /* <DEDUP_REMOVED lines=12> */
[----:B------:R-:W5:Y:S04]  /*9d80*/  LDSM.16.M88.4 R20, [R55+0x6800] ;  /* 0x006800003714783b */ /* 0x000f680000000200 */
[----:B------:R-:W-:Y:S03]  /*9d90*/  LDSM.16.M88.4 R60, [R55+0x5c00] ;  /* 0x005c0000373c783b */ /* 0x000fe60000000200 */
[C---:B-1----:R-:W-:Y:S08]  /*9da0*/  HMMA.16816.F32.BF16 R152, R12.reuse, R4, R152 ;  /* 0x000000040c98723c */ /* 0x042ff00000041898 */
[C---:B------:R-:W-:Y:S01]  /*9db0*/  HMMA.16816.F32.BF16 R148, R12.reuse, R6, R148 ;  /* 0x000000060c94723c */ /* 0x040fe20000041894 */
[----:B------:R-:W1:Y:S07]  /*9dc0*/  LDSM.16.M88.4 R4, [R195+0x5400] ;  /* 0x00540000c304783b */ /* 0x000e6e0000000200 */
[C---:B------:R-:W-:Y:S08]  /*9dd0*/  HMMA.16816.F32.BF16 R32, R12.reuse, R8, R32 ;  /* 0x000000080c20723c */ /* 0x040ff00000041820 */
[C---:B------:R-:W-:Y:S01]  /*9de0*/  HMMA.16816.F32.BF16 R28, R12.reuse, R10, R28 ;  /* 0x0000000a0c1c723c */ /* 0x040fe2000004181c */
[----:B------:R-:W3:Y:S07]  /*9df0*/  LDSM.16.M88.4 R8, [R195+0x5000] ;  /* 0x00500000c308783b */ /* 0x000eee0000000200 */
[C---:B--2---:R-:W-:Y:S08]  /*9e00*/  HMMA.16816.F32.BF16 R144, R12.reuse, R56, R144 ;  /* 0x000000380c90723c */ /* 0x044ff00000041890 */
[C---:B------:R-:W-:Y:S01]  /*9e10*/  HMMA.16816.F32.BF16 R140, R12.reuse, R58, R140 ;  /* 0x0000003a0c8c723c */ /* 0x040fe2000004188c */
[----:B------:R-:W2:Y:S07]  /*9e20*/  LDSM.16.M88.4 R56, [R55+0x8c00] ;  /* 0x008c00003738783b */ /* 0x000eae0000000200 */
[C---:B----4-:R-:W-:Y:S08]  /*9e30*/  HMMA.16816.F32.BF16 R24, R12.reuse, R18, R24 ;  /* 0x000000120c18723c */ /* 0x050ff00000041818 */
[C---:B-----5:R-:W-:Y:S08]  /*9e40*/  HMMA.16816.F32.BF16 R136, R12.reuse, R20, R136 ;  /* 0x000000140c88723c */ /* 0x060ff00000041888 */
[----:B------:R-:W-:Y:S01]  /*9e50*/  HMMA.16816.F32.BF16 R132, R12, R22, R132 ;  /* 0x000000160c84723c */ /* 0x000fe20000041884 */
[----:B------:R-:W-:Y:S07]  /*9e60*/  LDSM.16.M88.4 R20, [R232+0x2000] ;  /* 0x00200000e814783b */ /* 0x000fee0000000200 */
[C---:B-1----:R-:W-:Y:S08]  /*9e70*/  HMMA.16816.F32.BF16 R40, R180.reuse, R4, R40 ;  /* 0x00000004b428723c */ /* 0x042ff00000041828 */
[C---:B------:R-:W-:Y:S01]  /*9e80*/  HMMA.16816.F32.BF16 R36, R180.reuse, R6, R36 ;  /* 0x00000006b424723c */ /* 0x040fe20000041824 */
[----:B------:R-:W1:Y:S07]  /*9e90*/  LDSM.16.M88.4 R4, [R195+0x8c00] ;  /* 0x008c0000c304783b */ /* 0x000e6e0000000200 */
[----:B------:R-:W-:Y:S08]  /*9ea0*/  HMMA.16816.F32.BF16 R24, R180, R186, R24 ;  /* 0x000000bab418723c */ /* 0x000ff00000041818 */
[C---:B------:R-:W-:Y:S08]  /*9eb0*/  HMMA.16816.F32.BF16 R160, R12.reuse, R60, R160 ;  /* 0x0000003c0ca0723c */ /* 0x040ff000000418a0 */
[C---:B------:R-:W-:Y:S01]  /*9ec0*/  HMMA.16816.F32.BF16 R156, R12.reuse, R62, R156 ;  /* 0x0000003e0c9c723c */ /* 0x040fe2000004189c */
[----:B------:R-:W4:Y:S07]  /*9ed0*/  LDSM.16.M88.4 R60, [R55+0x7800] ;  /* 0x00780000373c783b */ /* 0x000f2e0000000200 */
[----:B------:R-:W-:Y:S01]  /*9ee0*/  HMMA.16816.F32.BF16 R128, R12, R16, R128 ;  /* 0x000000100c80723c */ /* 0x000fe20000041880 */
[----:B------:R-:W5:Y:S04]  /*9ef0*/  LDSM.16.M88.4 R16, [R195+0x7000] ;  /* 0x00700000c310783b */ /* 0x000f680000000200 */
[----:B------:R-:W5:Y:S03]  /*9f00*/  LDSM.16.M88.4 R12, [R195+0x7400] ;  /* 0x00740000c30c783b */ /* 0x000f660000000200 */
[----:B---3--:R-:W-:Y:S08]  /*9f10*/  HMMA.16816.F32.BF16 R48, R180, R8, R48 ;  /* 0x00000008b430723c */ /* 0x008ff00000041830 */
[----:B--2---:R-:W-:Y:S08]  /*9f20*/  HMMA.16816.F32.BF16 R24, R124, R58, R24 ;  /* 0x0000003a7c18723c */ /* 0x004ff00000041818 */
[C---:B------:R-:W-:Y:S01]  /*9f30*/  HMMA.16816.F32.BF16 R44, R180.reuse, R10, R44 ;  /* 0x0000000ab42c723c */ /* 0x040fe2000004182c */
[----:B------:R-:W2:Y:S07]  /*9f40*/  LDSM.16.M88.4 R8, [R195+0x7800] ;  /* 0x00780000c308783b */ /* 0x000eae0000000200 */
[----:B------:R-:W-:Y:S08]  /*9f50*/  HMMA.16816.F32.BF16 R32, R180, R188, R32 ;  /* 0x000000bcb420723c */ /* 0x000ff00000041820 */
[----:B------:R-:W-:Y:S08]  /*9f60*/  HMMA.16816.F32.BF16 R48, R124, R120, R48 ;  /* 0x000000787c30723c */ /* 0x000ff00000041830 */
[----:B-1----:R-:W-:Y:S08]  /*9f70*/  HMMA.16816.F32.BF16 R24, R20, R6, R24 ;  /* 0x000000061418723c */ /* 0x002ff00000041818 */
[----:B------:R-:W-:Y:S08]  /*9f80*/  HMMA.16816.F32.BF16 R28, R180, R190, R28 ;  /* 0x000000beb41c723c */ /* 0x000ff0000004181c */
[C---:B------:R-:W-:Y:S08]  /*9f90*/  HMMA.16816.F32.BF16 R44, R124.reuse, R122, R44 ;  /* 0x0000007a7c2c723c */ /* 0x040ff0000004182c */
[----:B------:R-:W-:Y:S01]  /*9fa0*/  HMMA.16816.F32.BF16 R40, R124, R64, R40 ;  /* 0x000000407c28723c */ /* 0x000fe20000041828 */
[----:B------:R-:W-:-:S07]  /*9fb0*/  FMUL.FTZ R25, R25, R197 ;  /* 0x000000c519197220 */ /* 0x000fce0000410000 */
[C---:B----4-:R-:W-:Y:S08]  /*9fc0*/  HMMA.16816.F32.BF16 R32, R124.reuse, R60, R32 ;  /* 0x0000003c7c20723c */ /* 0x050ff00000041820 */
[----:B------:R-:W-:Y:S01]  /*9fd0*/  HMMA.16816.F32.BF16 R36, R124, R66, R36 ;  /* 0x000000427c24723c */ /* 0x000fe20000041824 */
[----:B------:R1:W3:Y:S07]  /*9fe0*/  MUFU.TANH R247, R25 ;  /* 0x0000001900f77308 */ /* 0x0002ee0000002400 */
[----:B-----5:R-:W-:Y:S01]  /*9ff0*/  HMMA.16816.F32.BF16 R48, R20, R16, R48 ;  /* 0x000000101430723c */ /* 0x020fe20000041830 */
[----:B------:R-:W-:-:S02]  /*a000*/  IMAD.IADD R16, R116, 0x1, R230 ;  /* 0x0000000174107824 */ /* 0x000fc400078e02e6 */
[----:B------:R-:W-:-:S03]  /*a010*/  VIADD R7, R231, 0x8 ;  /* 0x00000008e7077836 */ /* 0x000fc60000000000 */
[C-C-:B------:R-:W-:Y:S02]  /*a020*/  IADD3 R246, PT, PT, R231.reuse, 0x7, -R16.reuse ;  /* 0x00000007e7f67810 */ /* 0x140fe40007ffe810 */
[C---:B------:R-:W-:Y:S01]  /*a030*/  HMMA.16816.F32.BF16 R160, R180.reuse, R176, R160 ;  /* 0x000000b0b4a0723c */ /* 0x040fe200000418a0 */
[C-C-:B------:R-:W-:Y:S02]  /*a040*/  IADD3 R120, PT, PT, R231.reuse, 0x80, -R16.reuse ;  /* 0x00000080e7787810 */ /* 0x140fe40007ffe810 */
[----:B------:R-:W-:Y:S02]  /*a050*/  IABS R246, R246 ;  /* 0x000000f600f67213 */ /* 0x000fe40000000000 */
        /* <DEDUP_REMOVED lines=27> */
[----:B------:R-:W-:Y:S01]  /*a210*/  HMMA.16816.F32.BF16 R132, R180, R166, R132 ;  /* 0x000000a6b484723c */ /* 0x000fe20000041884 */
[C-C-:B------:R-:W-:Y:S02]  /*a220*/  IADD3 R167, PT, PT, R231.reuse, 0x57, -R16.reuse ;  /* 0x00000057e7a77810 */ /* 0x140fe40007ffe810 */
[--C-:B------:R-:W-:Y:S02]  /*a230*/  IADD3 R166, PT, PT, R231, 0x1f, -R16.reuse ;  /* 0x0000001fe7a67810 */ /* 0x100fe40007ffe810 */
[----:B------:R-:W-:-:S03]  /*a240*/  IADD3 R121, PT, PT, R7, 0x80, -R16 ;  /* 0x0000008007797810 */ /* 0x000fc60007ffe810 */
[----:B------:R-:W-:Y:S01]  /*a250*/  HMMA.16816.F32.BF16 R28, R124, R62, R28 ;  /* 0x0000003e7c1c723c */ /* 0x000fe2000004181c */
[--C-:B------:R-:W-:Y:S02]  /*a260*/  IADD3 R62, PT, PT, R231, 0x5f, -R16.reuse ;  /* 0x0000005fe73e7810 */ /* 0x100fe40007ffe810 */
[C-C-:B------:R-:W-:Y:S02]  /*a270*/  IADD3 R245, PT, PT, R7.reuse, 0x7f, -R16.reuse ;  /* 0x0000007f07f57810 */ /* 0x140fe40007ffe810 */
[----:B------:R-:W-:-:S03]  /*a280*/  IADD3 R64, PT, PT, R7, 0x78, -R16 ;  /* 0x0000007807407810 */ /* 0x000fc60007ffe810 */
[----:B------:R-:W-:Y:S01]  /*a290*/  HMMA.16816.F32.BF16 R44, R20, R18, R44 ;  /* 0x00000012142c723c */ /* 0x000fe2000004182c */
[C-C-:B------:R-:W-:Y:S02]  /*a2a0*/  IADD3 R18, PT, PT, R231.reuse, 0x70, -R16.reuse ;  /* 0x00000070e7127810 */ /* 0x140fe40007ffe810 */
[--C-:B------:R-:W-:Y:S02]  /*a2b0*/  IADD3 R19, PT, PT, R231, 0x8, -R16.reuse ;  /* 0x00000008e7137810 */ /* 0x100fe40007ffe810 */
[----:B------:R-:W-:-:S03]  /*a2c0*/  IADD3 R58, PT, PT, R7, 0x77, -R16 ;  /* 0x00000077073a7810 */ /* 0x000fc60007ffe810 */
[----:B------:R-:W-:Y:S01]  /*a2d0*/  HMMA.16816.F32.BF16 R40, R20, R12, R40 ;  /* 0x0000000c1428723c */ /* 0x000fe20000041828 */
[C-C-:B------:R-:W-:Y:S02]  /*a2e0*/  IADD3 R13, PT, PT, R231.reuse, 0x6f, -R16.reuse ;  /* 0x0000006fe70d7810 */ /* 0x140fe40007ffe810 */
[--C-:B------:R-:W-:Y:S02]  /*a2f0*/  IADD3 R12, PT, PT, R231, 0x68, -R16.reuse ;  /* 0x00000068e70c7810 */ /* 0x100fe40007ffe810 */
[----:B------:R-:W-:-:S03]  /*a300*/  IADD3 R179, PT, PT, R7, 0x68, -R16 ;  /* 0x0000006807b37810 */ /* 0x000fc60007ffe810 */
[----:B--2---:R-:W-:Y:S01]  /*a310*/  HMMA.16816.F32.BF16 R32, R20, R8, R32 ;  /* 0x000000081420723c */ /* 0x004fe20000041820 */
[--C-:B------:R-:W-:Y:S02]  /*a320*/  IADD3 R8, PT, PT, R231, 0x60, -R16.reuse ;  /* 0x00000060e7087810 */ /* 0x100fe40007ffe810 */
[C-C-:B------:R-:W-:Y:S02]  /*a330*/  IADD3 R9, PT, PT, R7.reuse, 0x67, -R16.reuse ;  /* 0x0000006707097810 */ /* 0x140fe40007ffe810 */
[C-C-:B------:R-:W-:Y:S02]  /*a340*/  IADD3 R175, PT, PT, R7.reuse, 0x60, -R16.reuse ;  /* 0x0000006007af7810 */ /* 0x140fe40007ffe810 */
[C-C-:B------:R-:W-:Y:S01]  /*a350*/  IADD3 R173, PT, PT, R7.reuse, 0x58, -R16.reuse ;  /* 0x0000005807ad7810 */ /* 0x140fe20007ffe810 */
[----:B------:R-:W-:Y:S01]  /*a360*/  HMMA.16816.F32.BF16 R140, R180, R170, R140 ;  /* 0x000000aab48c723c */ /* 0x000fe2000004188c */
[C-C-:B------:R-:W-:Y:S02]  /*a370*/  IADD3 R171, PT, PT, R7.reuse, 0x5f, -R16.reuse ;  /* 0x0000005f07ab7810 */ /* 0x140fe40007ffe810 */
[----:B------:R-:W-:-:S02]  /*a380*/  IADD3 R244, PT, PT, R7, 0x57, -R16 ;  /* 0x0000005707f47810 */ /* 0x000fc40007ffe810 */
[C-C-:B------:R-:W-:Y:S02]  /*a390*/  IADD3 R243, PT, PT, R7.reuse, 0x50, -R16.reuse ;  /* 0x0000005007f37810 */ /* 0x140fe40007ffe810 */
[C-C-:B------:R-:W-:Y:S01]  /*a3a0*/  IADD3 R242, PT, PT, R7.reuse, 0x4f, -R16.reuse ;  /* 0x0000004f07f27810 */ /* 0x140fe20007ffe810 */
[----:B------:R-:W-:Y:S01]  /*a3b0*/  HMMA.16816.F32.BF16 R36, R20, R14, R36 ;  /* 0x0000000e1424723c */ /* 0x000fe20000041824 */
[C-C-:B------:R-:W-:Y:S02]  /*a3c0*/  IADD3 R15, PT, PT, R7.reuse, 0x70, -R16.reuse ;  /* 0x00000070070f7810 */ /* 0x140fe40007ffe810 */
[C-C-:B------:R-:W-:Y:S02]  /*a3d0*/  IADD3 R14, PT, PT, R7.reuse, 0x6f, -R16.reuse ;  /* 0x0000006f070e7810 */ /* 0x140fe40007ffe810 */
        /* <DEDUP_REMOVED lines=16> */
[C-C-:B-1----:R-:W-:Y:S01]  /*a4e0*/  IADD3 R25, PT, PT, R7.reuse, 0x8, -R16.reuse ;  /* 0x0000000807197810 */ /* 0x142fe20007ffe810 */
[-C--:B------:R-:W-:Y:S01]  /*a4f0*/  FMUL.FTZ R248, R48, R197.reuse ;  /* 0x000000c530f87220 */ /* 0x080fe20000410000 */
[----:B------:R-:W-:Y:S01]  /*a500*/  IADD3 R7, PT, PT, R7, 0x7, -R16 ;  /* 0x0000000707077810 */ /* 0x000fe20007ffe810 */
[----:B------:R-:W-:Y:S01]  /*a510*/  VIADD R48, R116, 0xfffffff9 ;  /* 0xfffffff974307836 */ /* 0x000fe20000000000 */
[----:B------:R-:W-:Y:S01]  /*a520*/  I2FP.F32.S32 R16, R246 ;  /* 0x000000f600107245 */ /* 0x000fe20000201400 */
[-C--:B------:R-:W-:Y:S01]  /*a530*/  FMUL.FTZ R50, R50, R197.reuse ;  /* 0x000000c532327220 */ /* 0x080fe20000410000 */
[----:B------:R-:W-:-:S02]  /*a540*/  FMUL.FTZ R27, R27, R197 ;  /* 0x000000c51b1b7220 */ /* 0x000fc40000410000 */
[----:B------:R-:W-:Y:S01]  /*a550*/  ISETP.GE.AND P4, PT, R48, R206, PT ;  /* 0x000000ce3000720c */ /* 0x000fe20003f86270 */
[----:B---3--:R-:W-:Y:S01]  /*a560*/  FFMA.FTZ R16, -R218, R16, R247 ;  /* 0x00000010da107223 */ /* 0x008fe200000101f7 */
[----:B------:R-:W1:Y:S01]  /*a570*/  MUFU.TANH R249, R50 ;  /* 0x0000003200f97308 */ /* 0x000e620000002400 */
[----:B------:R-:W-:Y:S02]  /*a580*/  IABS R120, R120 ;  /* 0x0000007800787213 */ /* 0x000fe40000000000 */
[----:B------:R-:W-:Y:S02]  /*a590*/  ISETP.GE.AND P5, PT, R48, R205, PT ;  /* 0x000000cd3000720c */ /* 0x000fe40003fa6270 */
[----:B------:R-:W-:Y:S02]  /*a5a0*/  FSEL R16, R16, -INF , P4 ;  /* 0xff80000010107808 */ /* 0x000fe40002000000 */
[----:B------:R-:W-:Y:S01]  /*a5b0*/  I2FP.F32.S32 R246, R120 ;  /* 0x0000007800f67245 */ /* 0x000fe20000201400 */
[----:B------:R-:W2:Y:S01]  /*a5c0*/  MUFU.TANH R27, R27 ;  /* 0x0000001b001b7308 */ /* 0x000ea20000002400 */
[----:B------:R-:W-:-:S02]  /*a5d0*/  FSEL R120, R16, -INF , !P5 ;  /* 0xff80000010787808 */ /* 0x000fc40006800000 */
[----:B------:R-:W-:Y:S01]  /*a5e0*/  IABS R16, R121 ;  /* 0x0000007900107213 */ /* 0x000fe20000000000 */
[----:B------:R-:W-:-:S04]  /*a5f0*/  FMUL.FTZ R49, R49, R197 ;  /* 0x000000c531317220 */ /* 0x000fc80000410000 */
[----:B------:R-:W3:Y:S01]  /*a600*/  MUFU.TANH R247, R248 ;  /* 0x000000f800f77308 */ /* 0x000ee20000002400 */
[----:B------:R-:W-:Y:S02]  /*a610*/  I2FP.F32.S32 R16, R16 ;  /* 0x0000001000107245 */ /* 0x000fe40000201400 */
[----:B------:R-:W-:-:S03]  /*a620*/  IABS R7, R7 ;  /* 0x0000000700077213 */ /* 0x000fc60000000000 */
[----:B-1----:R-:W-:Y:S01]  /*a630*/  FFMA.FTZ R249, -R218, R16, R249 ;  /* 0x00000010daf97223 */ /* 0x002fe200000101f9 */
[----:B------:R-:W-:Y:S01]  /*a640*/  I2FP.F32.S32 R16, R7 ;  /* 0x0000000700107245 */ /* 0x000fe20000201400 */
[----:B------:R-:W1:Y:S01]  /*a650*/  MUFU.TANH R49, R49 ;  /* 0x0000003100317308 */ /* 0x000e620000002400 */
[----:B------:R-:W-:Y:S01]  /*a660*/  IABS R7, R6 ;  /* 0x0000000600077213 */ /* 0x000fe20000000000 */
[----:B------:R-:W-:Y:S01]  /*a670*/  VIADD R6, R116, 0xffffff80 ;  /* 0xffffff8074067836 */ /* 0x000fe20000000000 */
[----:B------:R-:W-:Y:S01]  /*a680*/  ISETP.GE.AND P5, PT, R48, R204, PT ;  /* 0x000000cc3000720c */ /* 0x000fe20003fa6270 */
[----:B--2---:R-:W-:Y:S01]  /*a690*/  FFMA.FTZ R121, -R218, R16, R27 ;  /* 0x00000010da797223 */ /* 0x004fe2000001011b */
[----:B------:R-:W-:-:S04]  /*a6a0*/  ISETP.GE.AND P4, PT, R48, R203, PT ;  /* 0x000000cb3000720c */ /* 0x000fc80003f86270 */
[----:B------:R-:W-:Y:S01]  /*a6b0*/  FSEL R121, R121, -INF , P5 ;  /* 0xff80000079797808 */ /* 0x000fe20002800000 */
[----:B---3--:R-:W-:Y:S01]  /*a6c0*/  FFMA.FTZ R246, -R218, R246, R247 ;  /* 0x000000f6daf67223 */ /* 0x008fe200000101f7 */
[C---:B------:R-:W-:Y:S02]  /*a6d0*/  ISETP.GE.AND P5, PT, R6.reuse, R206, PT ;  /* 0x000000ce0600720c */ /* 0x040fe40003fa6270 */
[----:B------:R-:W-:Y:S02]  /*a6e0*/  FSEL R121, R121, -INF , !P4 ;  /* 0xff80000079797808 */ /* 0x000fe40006000000 */
[----:B------:R-:W-:Y:S01]  /*a6f0*/  I2FP.F32.S32 R16, R7 ;  /* 0x0000000700107245 */ /* 0x000fe20000201400 */
[----:B------:R-:W-:Y:S01]  /*a700*/  FMUL.FTZ R51, R51, R197 ;  /* 0x000000c533337220 */ /* 0x000fe20000410000 */
[----:B------:R-:W-:Y:S02]  /*a710*/  ISETP.GE.AND P4, PT, R6, R205, PT ;  /* 0x000000cd0600720c */ /* 0x000fe40003f86270 */
[----:B------:R-:W-:Y:S01]  /*a720*/  FSEL R246, R246, -INF , P5 ;  /* 0xff800000f6f67808 */ /* 0x000fe20002800000 */
[----:B-1----:R-:W-:Y:S01]  /*a730*/  FFMA.FTZ R49, -R218, R16, R49 ;  /* 0x00000010da317223 */ /* 0x002fe20000010131 */
[----:B------:R-:W-:-:S02]  /*a740*/  VIADD R16, R116, 0xffffff81 ;  /* 0xffffff8174107836 */ /* 0x000fc40000000000 */
[----:B------:R-:W-:Y:S01]  /*a750*/  FSEL R7, R246, -INF , !P4 ;  /* 0xff800000f6077808 */ /* 0x000fe20006000000 */
[----:B------:R-:W-:Y:S01]  /*a760*/  FMUL.FTZ R27, R44, R197 ;  /* 0x000000c52c1b7220 */ /* 0x000fe20000410000 */
[C---:B------:R-:W-:Y:S01]  /*a770*/  ISETP.GE.AND P4, PT, R6.reuse, R204, PT ;  /* 0x000000cc0600720c */ /* 0x040fe20003f86270 */
[----:B------:R-:W1:Y:S01]  /*a780*/  MUFU.TANH R51, R51 ;  /* 0x0000003300337308 */ /* 0x000e620000002400 */
[----:B------:R-:W-:Y:S02]  /*a790*/  ISETP.GE.AND P5, PT, R6, R203, PT ;  /* 0x000000cb0600720c */ /* 0x000fe40003fa6270 */
[----:B------:R-:W-:Y:S02]  /*a7a0*/  FSEL R249, R249, -INF , P4 ;  /* 0xff800000f9f97808 */ /* 0x000fe40002000000 */
[C---:B------:R-:W-:Y:S02]  /*a7b0*/  ISETP.GE.AND P4, PT, R16.reuse, R206, PT ;  /* 0x000000ce1000720c */ /* 0x040fe40003f86270 */
[----:B------:R-:W-:Y:S01]  /*a7c0*/  FSEL R44, R249, -INF , !P5 ;  /* 0xff800000f92c7808 */ /* 0x000fe20006800000 */
[----:B------:R-:W2:Y:S01]  /*a7d0*/  MUFU.TANH R27, R27 ;  /* 0x0000001b001b7308 */ /* 0x000ea20000002400 */
[----:B------:R-:W-:-:S02]  /*a7e0*/  ISETP.GE.AND P5, PT, R16, R205, PT ;  /* 0x000000cd1000720c */ /* 0x000fc40003fa6270 */
[----:B------:R-:W-:Y:S02]  /*a7f0*/  FSEL R6, R49, -INF , P4 ;  /* 0xff80000031067808 */ /* 0x000fe40002000000 */
[----:B------:R-:W-:Y:S02]  /*a800*/  IABS R245, R245 ;  /* 0x000000f500f57213 */ /* 0x000fe40000000000 */
[----:B------:R-:W-:Y:S02]  /*a810*/  FSEL R6, R6, -INF , !P5 ;  /* 0xff80000006067808 */ /* 0x000fe40006800000 */
[C---:B------:R-:W-:Y:S02]  /*a820*/  ISETP.GE.AND P4, PT, R16.reuse, R203, PT ;  /* 0x000000cb1000720c */ /* 0x040fe40003f86270 */
[----:B------:R-:W-:Y:S02]  /*a830*/  ISETP.GE.AND P5, PT, R16, R204, PT ;  /* 0x000000cc1000720c */ /* 0x000fe40003fa6270 */
[----:B------:R-:W-:-:S02]  /*a840*/  I2FP.F32.S32 R16, R245 ;  /* 0x000000f500107245 */ /* 0x000fc40000201400 */
[----:B------:R-:W-:Y:S01]  /*a850*/  IABS R177, R177 ;  /* 0x000000b100b17213 */ /* 0x000fe20000000000 */
[----:B------:R-:W-:Y:S01]  /*a860*/  FMUL.FTZ R45, R45, R197 ;  /* 0x000000c52d2d7220 */ /* 0x000fe20000410000 */
[----:B------:R-:W-:Y:S02]  /*a870*/  VIADD R48, R116, 0xffffff88 ;  /* 0xffffff8874307836 */ /* 0x000fe40000000000 */
[C---:B-1----:R-:W-:Y:S01]  /*a880*/  FFMA.FTZ R49, -R218.reuse, R16, R51 ;  /* 0x00000010da317223 */ /* 0x042fe20000010133 */
[----:B------:R-:W-:Y:S02]  /*a890*/  I2FP.F32.S32 R177, R177 ;  /* 0x000000b100b17245 */ /* 0x000fe40000201400 */
[----:B------:R-:W-:Y:S02]  /*a8a0*/  IABS R16, R17 ;  /* 0x0000001100107213 */ /* 0x000fe40000000000 */
[----:B------:R-:W-:Y:S01]  /*a8b0*/  FSEL R17, R49, -INF , P5 ;  /* 0xff80000031117808 */ /* 0x000fe20002800000 */
[----:B--2---:R-:W-:Y:S01]  /*a8c0*/  FFMA.FTZ R27, -R218, R177, R27 ;  /* 0x000000b1da1b7223 */ /* 0x004fe2000001011b */
[----:B------:R-:W-:Y:S01]  /*a8d0*/  ISETP.GE.AND P5, PT, R48, R206, PT ;  /* 0x000000ce3000720c */ /* 0x000fe20003fa6270 */
[----:B------:R-:W1:Y:S01]  /*a8e0*/  MUFU.TANH R45, R45 ;  /* 0x0000002d002d7308 */ /* 0x000e620000002400 */
[----:B------:R-:W-:Y:S01]  /*a8f0*/  FSEL R17, R17, -INF , !P4 ;  /* 0xff80000011117808 */ /* 0x000fe20006000000 */
[-C--:B------:R-:W-:Y:S01]  /*a900*/  FMUL.FTZ R47, R47, R197.reuse ;  /* 0x000000c52f2f7220 */ /* 0x080fe20000410000 */
[----:B------:R-:W-:Y:S01]  /*a910*/  FSEL R49, R27, -INF , P5 ;  /* 0xff8000001b317808 */ /* 0x000fe20002800000 */
[----:B------:R-:W-:Y:S01]  /*a920*/  FMUL.FTZ R46, R46, R197 ;  /* 0x000000c52e2e7220 */ /* 0x000fe20000410000 */
[----:B------:R-:W-:-:S02]  /*a930*/  ISETP.GE.AND P4, PT, R48, R205, PT ;  /* 0x000000cd3000720c */ /* 0x000fc40003f86270 */
[----:B------:R-:W-:Y:S01]  /*a940*/  I2FP.F32.S32 R27, R16 ;  /* 0x00000010001b7245 */ /* 0x000fe20000201400 */
[----:B------:R-:W2:Y:S01]  /*a950*/  MUFU.TANH R47, R47 ;  /* 0x0000002f002f7308 */ /* 0x000ea20000002400 */
[----:B------:R-:W-:-:S07]  /*a960*/  FSEL R16, R49, -INF , !P4 ;  /* 0xff80000031107808 */ /* 0x000fce0006000000 */
[----:B------:R-:W3:Y:S01]  /*a970*/  MUFU.TANH R49, R46 ;  /* 0x0000002e00317308 */ /* 0x000ee20000002400 */
[----:B------:R-:W-:Y:S01]  /*a980*/  IABS R64, R64 ;  /* 0x0000004000407213 */ /* 0x000fe20000000000 */
[----:B-1----:R-:W-:Y:S01]  /*a990*/  FFMA.FTZ R27, -R218, R27, R45 ;  /* 0x0000001bda1b7223 */ /* 0x002fe2000001012d */
[----:B------:R-:W-:Y:S01]  /*a9a0*/  IABS R58, R58 ;  /* 0x0000003a003a7213 */ /* 0x000fe20000000000 */
[----:B------:R-:W-:Y:S01]  /*a9b0*/  FMUL.FTZ R45, R40, R197 ;  /* 0x000000c5282d7220 */ /* 0x000fe20000410000 */
[----:B------:R-:W-:Y:S02]  /*a9c0*/  I2FP.F32.S32 R64, R64 ;  /* 0x0000004000407245 */ /* 0x000fe40000201400 */
[----:B------:R-:W-:-:S03]  /*a9d0*/  I2FP.F32.S32 R58, R58 ;  /* 0x0000003a003a7245 */ /* 0x000fc60000201400 */
[----:B------:R-:W1:Y:S01]  /*a9e0*/  MUFU.TANH R45, R45 ;  /* 0x0000002d002d7308 */ /* 0x000e620000002400 */
[----:B------:R-:W-:Y:S01]  /*a9f0*/  ISETP.GE.AND P4, PT, R48, R204, PT ;  /* 0x000000cc3000720c */ /* 0x000fe20003f86270 */
[----:B--2---:R-:W-:Y:S01]  /*aa00*/  FFMA.FTZ R40, -R218, R58, R47 ;  /* 0x0000003ada287223 */ /* 0x004fe2000001012f */
[----:B------:R-:W-:Y:S02]  /*aa10*/  VIADD R47, R116, 0xffffff89 ;  /* 0xffffff89742f7836 */ /* 0x000fe40000000000 */
[----:B---3--:R-:W-:Y:S01]  /*aa20*/  FFMA.FTZ R49, -R218, R64, R49 ;  /* 0x00000040da317223 */ /* 0x008fe20000010131 */
[----:B------:R-:W-:Y:S02]  /*aa30*/  ISETP.GE.AND P5, PT, R48, R203, PT ;  /* 0x000000cb3000720c */ /* 0x000fe40003fa6270 */
[----:B------:R-:W-:Y:S02]  /*aa40*/  IABS R18, R18 ;  /* 0x0000001200127213 */ /* 0x000fe40000000000 */
[----:B------:R-:W-:-:S02]  /*aa50*/  FSEL R46, R49, -INF , P4 ;  /* 0xff800000312e7808 */ /* 0x000fc40002000000 */
[----:B------:R-:W-:Y:S02]  /*aa60*/  ISETP.GE.AND P4, PT, R47, R206, PT ;  /* 0x000000ce2f00720c */ /* 0x000fe40003f86270 */
[----:B------:R-:W-:Y:S02]  /*aa70*/  FSEL R46, R46, -INF , !P5 ;  /* 0xff8000002e2e7808 */ /* 0x000fe40006800000 */
[----:B------:R-:W-:Y:S02]  /*aa80*/  FSEL R48, R27, -INF , P4 ;  /* 0xff8000001b307808 */ /* 0x000fe40002000000 */
[----:B------:R-:W-:Y:S02]  /*aa90*/  I2FP.F32.S32 R27, R18 ;  /* 0x00000012001b7245 */ /* 0x000fe40000201400 */
[----:B------:R-:W-:-:S03]  /*aaa0*/  ISETP.GE.AND P5, PT, R47, R205, PT ;  /* 0x000000cd2f00720c */ /* 0x000fc60003fa6270 */
[----:B-1----:R-:W-:Y:S01]  /*aab0*/  FFMA.FTZ R45, -R218, R27, R45 ;  /* 0x0000001bda2d7223 */ /* 0x002fe2000001012d */
[----:B------:R-:W-:Y:S01]  /*aac0*/  FSEL R18, R48, -INF , !P5 ;  /* 0xff80000030127808 */ /* 0x000fe20006800000 */
[----:B------:R-:W-:Y:S01]  /*aad0*/  VIADD R27, R116, 0xffffff90 ;  /* 0xffffff90741b7836 */ /* 0x000fe20000000000 */
[C---:B------:R-:W-:Y:S02]  /*aae0*/  ISETP.GE.AND P5, PT, R47.reuse, R204, PT ;  /* 0x000000cc2f00720c */ /* 0x040fe40003fa6270 */
[----:B------:R-:W-:Y:S02]  /*aaf0*/  ISETP.GE.AND P4, PT, R47, R203, PT ;  /* 0x000000cb2f00720c */ /* 0x000fe40003f86270 */
[----:B------:R-:W-:Y:S02]  /*ab00*/  FSEL R40, R40, -INF , P5 ;  /* 0xff80000028287808 */ /* 0x000fe40002800000 */
[----:B------:R-:W-:Y:S02]  /*ab10*/  ISETP.GE.AND P5, PT, R27, R206, PT ;  /* 0x000000ce1b00720c */ /* 0x000fe40003fa6270 */
[----:B------:R-:W-:-:S02]  /*ab20*/  FSEL R40, R40, -INF , !P4 ;  /* 0xff80000028287808 */ /* 0x000fc40006000000 */
[----:B------:R-:W-:Y:S02]  /*ab30*/  ISETP.GE.AND P4, PT, R27, R205, PT ;  /* 0x000000cd1b00720c */ /* 0x000fe40003f86270 */
[----:B------:R-:W-:Y:S02]  /*ab40*/  FSEL R45, R45, -INF , P5 ;  /* 0xff8000002d2d7808 */ /* 0x000fe40002800000 */
[----:B------:R-:W-:Y:S02]  /*ab50*/  ISETP.GE.AND P5, PT, R27, R203, PT ;  /* 0x000000cb1b00720c */ /* 0x000fe40003fa6270 */
[----:B------:R-:W-:Y:S02]  /*ab60*/  FSEL R48, R45, -INF , !P4 ;  /* 0xff8000002d307808 */ /* 0x000fe40006000000 */
[----:B------:R-:W-:Y:S01]  /*ab70*/  ISETP.GE.AND P4, PT, R27, R204, PT ;  /* 0x000000cc1b00720c */ /* 0x000fe20003f86270 */
[-C--:B------:R-:W-:Y:S01]  /*ab80*/  FMUL.FTZ R27, R42, R197.reuse ;  /* 0x000000c52a1b7220 */ /* 0x080fe20000410000 */
[----:B------:R-:W-:Y:S01]  /*ab90*/  FMUL.FTZ R41, R41, R197 ;  /* 0x000000c529297220 */ /* 0x000fe20000410000 */
[----:B------:R-:W-:-:S04]  /*aba0*/  IABS R64, R13 ;  /* 0x0000000d00407213 */ /* 0x000fc80000000000 */
[----:B------:R-:W1:Y:S01]  /*abb0*/  MUFU.TANH R27, R27 ;  /* 0x0000001b001b7308 */ /* 0x000e620000002400 */
[----:B------:R-:W-:Y:S01]  /*abc0*/  FMUL.FTZ R13, R43, R197 ;  /* 0x000000c52b0d7220 */ /* 0x000fe20000410000 */
[----:B------:R-:W-:-:S06]  /*abd0*/  IABS R15, R15 ;  /* 0x0000000f000f7213 */ /* 0x000fcc0000000000 */
[----:B------:R-:W2:Y:S01]  /*abe0*/  MUFU.TANH R41, R41 ;  /* 0x0000002900297308 */ /* 0x000ea20000002400 */
[----:B------:R-:W-:Y:S02]  /*abf0*/  IABS R50, R14 ;  /* 0x0000000e00327213 */ /* 0x000fe40000000000 */
[----:B------:R-:W-:-:S05]  /*ac00*/  I2FP.F32.S32 R14, R15 ;  /* 0x0000000f000e7245 */ /* 0x000fca0000201400 */
[----:B------:R-:W3:Y:S01]  /*ac10*/  MUFU.TANH R13, R13 ;  /* 0x0000000d000d7308 */ /* 0x000ee20000002400 */
[----:B-1----:R-:W-:Y:S01]  /*ac20*/  FFMA.FTZ R14, -R218, R14, R27 ;  /* 0x0000000eda0e7223 */ /* 0x002fe2000001011b */
[----:B------:R-:W-:Y:S02]  /*ac30*/  I2FP.F32.S32 R64, R64 ;  /* 0x0000004000407245 */ /* 0x000fe40000201400 */
[----:B------:R-:W-:Y:S02]  /*ac40*/  I2FP.F32.S32 R50, R50 ;  /* 0x0000003200327245 */ /* 0x000fe40000201400 */
[----:B------:R-:W-:Y:S02]  /*ac50*/  IABS R12, R12 ;  /* 0x0000000c000c7213 */ /* 0x000fe40000000000 */
[----:B------:R-:W-:Y:S01]  /*ac60*/  FSEL R14, R14, -INF , P4 ;  /* 0xff8000000e0e7808 */ /* 0x000fe20002000000 */
[----:B--2---:R-:W-:Y:S01]  /*ac70*/  FFMA.FTZ R64, -R218, R64, R41 ;  /* 0x00000040da407223 */ /* 0x004fe20000010129 */
[----:B------:R-:W-:Y:S01]  /*ac80*/  FMUL.FTZ R41, R36, R197 ;  /* 0x000000c524297220 */ /* 0x000fe20000410000 */
[----:B------:R-:W-:-:S02]  /*ac90*/  I2FP.F32.S32 R36, R12 ;  /* 0x0000000c00247245 */ /* 0x000fc40000201400 */
[----:B------:R-:W-:Y:S01]  /*aca0*/  FSEL R58, R14, -INF , !P5 ;  /* 0xff8000000e3a7808 */ /* 0x000fe20006800000 */
[----:B------:R-:W-:Y:S02]  /*acb0*/  VIADD R27, R116, 0xffffff91 ;  /* 0xffffff91741b7836 */ /* 0x000fe40000000000 */
[----:B---3--:R-:W-:Y:S02]  /*acc0*/  FFMA.FTZ R50, -R218, R50, R13 ;  /* 0x00000032da327223 */ /* 0x008fe4000001010d */
[----:B------:R-:W1:Y:S01]  /*acd0*/  LDSM.16.M88.4 R12, [R55+0x7c00] ;  /* 0x007c0000370c783b */ /* 0x000e620000000200 */
[----:B------:R-:W2:Y:S01]  /*ace0*/  MUFU.TANH R41, R41 ;  /* 0x0000002900297308 */ /* 0x000ea20000002400 */
[C---:B------:R-:W-:Y:S02]  /*acf0*/  ISETP.GE.AND P4, PT, R27.reuse, R206, PT ;  /* 0x000000ce1b00720c */ /* 0x040fe40003f86270 */
[----:B------:R-:W-:Y:S02]  /*ad00*/  ISETP.GE.AND P5, PT, R27, R205, PT ;  /* 0x000000cd1b00720c */ /* 0x000fe40003fa6270 */
[----:B------:R-:W-:-:S02]  /*ad10*/  FSEL R64, R64, -INF , P4 ;  /* 0xff80000040407808 */ /* 0x000fc40002000000 */
[C---:B------:R-:W-:Y:S02]  /*ad20*/  ISETP.GE.AND P4, PT, R27.reuse, R203, PT ;  /* 0x000000cb1b00720c */ /* 0x040fe40003f86270 */
[----:B------:R-:W-:Y:S02]  /*ad30*/  FSEL R64, R64, -INF , !P5 ;  /* 0xff80000040407808 */ /* 0x000fe40006800000 */
[----:B------:R-:W-:Y:S01]  /*ad40*/  ISETP.GE.AND P5, PT, R27, R204, PT ;  /* 0x000000cc1b00720c */ /* 0x000fe20003fa6270 */
[----:B------:R-:W-:Y:S02]  /*ad50*/  VIADD R27, R116, 0xffffff98 ;  /* 0xffffff98741b7836 */ /* 0x000fe40000000000 */
[-C--:B------:R-:W-:Y:S01]  /*ad60*/  FMUL.FTZ R38, R38, R197.reuse ;  /* 0x000000c526267220 */ /* 0x080fe20000410000 */
[----:B------:R-:W-:Y:S01]  /*ad70*/  FMUL.FTZ R37, R37, R197 ;  /* 0x000000c525257220 */ /* 0x000fe20000410000 */
[----:B------:R-:W-:Y:S02]  /*ad80*/  FSEL R50, R50, -INF , P5 ;  /* 0xff80000032327808 */ /* 0x000fe40002800000 */
[----:B------:R-:W-:Y:S01]  /*ad90*/  ISETP.GE.AND P5, PT, R27, R206, PT ;  /* 0x000000ce1b00720c */ /* 0x000fe20003fa6270 */
[----:B--2---:R-:W-:-:S02]  /*ada0*/  FFMA.FTZ R36, -R218, R36, R41 ;  /* 0x00000024da247223 */ /* 0x004fc40000010129 */
[----:B------:R2:W3:Y:S01]  /*adb0*/  MUFU.TANH R41, R38 ;  /* 0x0000002600297308 */ /* 0x0004e20000002400 */
[----:B------:R-:W-:Y:S02]  /*adc0*/  FSEL R50, R50, -INF , !P4 ;  /* 0xff80000032327808 */ /* 0x000fe40006000000 */
[----:B------:R-:W-:Y:S02]  /*add0*/  ISETP.GE.AND P4, PT, R27, R205, PT ;  /* 0x000000cd1b00720c */ /* 0x000fe40003f86270 */
[----:B------:R-:W-:-:S03]  /*ade0*/  FSEL R36, R36, -INF , P5 ;  /* 0xff80000024247808 */ /* 0x000fc60002800000 */
[----:B------:R-:W4:Y:S01]  /*adf0*/  MUFU.TANH R37, R37 ;  /* 0x0000002500257308 */ /* 0x000f220000002400 */
[----:B------:R-:W-:Y:S02]  /*ae00*/  FSEL R177, R36, -INF , !P4 ;  /* 0xff80000024b17808 */ /* 0x000fe40006000000 */
[C---:B------:R-:W-:Y:S02]  /*ae10*/  ISETP.GE.AND P5, PT, R27.reuse, R203, PT ;  /* 0x000000cb1b00720c */ /* 0x040fe40003fa6270 */
[----:B------:R-:W-:Y:S01]  /*ae20*/  ISETP.GE.AND P4, PT, R27, R204, PT ;  /* 0x000000cc1b00720c */ /* 0x000fe20003f86270 */
[----:B------:R-:W-:Y:S01]  /*ae30*/  FMUL.FTZ R27, R39, R197 ;  /* 0x000000c5271b7220 */ /* 0x000fe20000410000 */
[----:B------:R-:W-:Y:S02]  /*ae40*/  IABS R36, R179 ;  /* 0x000000b300247213 */ /* 0x000fe40000000000 */
[----:B--2---:R-:W-:Y:S02]  /*ae50*/  IABS R38, R60 ;  /* 0x0000003c00267213 */ /* 0x004fe40000000000 */
[----:B------:R-:W-:Y:S01]  /*ae60*/  I2FP.F32.S32 R36, R36 ;  /* 0x0000002400247245 */ /* 0x000fe20000201400 */
[----:B------:R-:W2:Y:S01]  /*ae70*/  MUFU.TANH R27, R27 ;  /* 0x0000001b001b7308 */ /* 0x000ea20000002400 */
[----:B------:R-:W-:Y:S01]  /*ae80*/  I2FP.F32.S32 R38, R38 ;  /* 0x0000002600267245 */ /* 0x000fe20000201400 */
[----:B-1----:R-:W-:Y:S01]  /*ae90*/  HMMA.16816.F32.BF16 R160, R124, R12, R160 ;  /* 0x0000000c7ca0723c */ /* 0x002fe200000418a0 */
[----:B------:R-:W-:-:S02]  /*aea0*/  VIADD R12, R116, 0xffffff99 ;  /* 0xffffff99740c7836 */ /* 0x000fc40000000000 */
[----:B---3--:R-:W-:Y:S01]  /*aeb0*/  FFMA.FTZ R36, -R218, R36, R41 ;  /* 0x00000024da247223 */ /* 0x008fe20000010129 */
[----:B------:R-:W-:Y:S01]  /*aec0*/  FMUL.FTZ R32, R32, R197 ;  /* 0x000000c520207220 */ /* 0x000fe20000410000 */
[----:B----4-:R-:W-:Y:S01]  /*aed0*/  FFMA.FTZ R38, -R218, R38, R37 ;  /* 0x00000026da267223 */ /* 0x010fe20000010125 */
[----:B------:R-:W-:Y:S02]  /*aee0*/  IABS R13, R8 ;  /* 0x00000008000d7213 */ /* 0x000fe40000000000 */
[----:B------:R-:W-:Y:S01]  /*aef0*/  FSEL R36, R36, -INF , P4 ;  /* 0xff80000024247808 */ /* 0x000fe20002000000 */
[----:B------:R1:W3:Y:S01]  /*af00*/  MUFU.TANH R37, R32 ;  /* 0x0000002000257308 */ /* 0x0002e20000002400 */
[----:B------:R-:W-:Y:S02]  /*af10*/  ISETP.GE.AND P4, PT, R12, R206, PT ;  /* 0x000000ce0c00720c */ /* 0x000fe40003f86270 */
[----:B------:R-:W-:Y:S01]  /*af20*/  IABS R8, R9 ;  /* 0x0000000900087213 */ /* 0x000fe20000000000 */
[----:B------:R-:W-:Y:S01]  /*af30*/  IMAD.MOV.U32 R9, RZ, RZ, R13 ;  /* 0x000000ffff097224 */ /* 0x000fe200078e000d */
[----:B------:R-:W-:Y:S01]  /*af40*/  FSEL R60, R36, -INF , !P5 ;  /* 0xff800000243c7808 */ /* 0x000fe20006800000 */
[----:B------:R-:W-:Y:S01]  /*af50*/  FMUL.FTZ R13, R34, R197 ;  /* 0x000000c5220d7220 */ /* 0x000fe20000410000 */
[----:B------:R-:W-:-:S02]  /*af60*/  ISETP.GE.AND P5, PT, R12, R205, PT ;  /* 0x000000cd0c00720c */ /* 0x000fc40003fa6270 */
[----:B------:R-:W-:Y:S02]  /*af70*/  FSEL R38, R38, -INF , P4 ;  /* 0xff80000026267808 */ /* 0x000fe40002000000 */
[----:B------:R-:W-:Y:S02]  /*af80*/  I2FP.F32.S32 R8, R8 ;  /* 0x0000000800087245 */ /* 0x000fe40000201400 */
[----:B------:R-:W-:Y:S01]  /*af90*/  FSEL R179, R38, -INF , !P5 ;  /* 0xff80000026b37808 */ /* 0x000fe20006800000 */
[----:B------:R-:W4:Y:S01]  /*afa0*/  MUFU.TANH R13, R13 ;  /* 0x0000000d000d7308 */ /* 0x000f220000002400 */
[C---:B------:R-:W-:Y:S01]  /*afb0*/  ISETP.GE.AND P4, PT, R12.reuse, R203, PT ;  /* 0x000000cb0c00720c */ /* 0x040fe20003f86270 */
[----:B------:R-:W-:Y:S01]  /*afc0*/  HMMA.16816.F32.BF16 R28, R20, R10, R28 ;  /* 0x0000000a141c723c */ /* 0x000fe2000004181c */
[----:B------:R-:W-:Y:S01]  /*afd0*/  ISETP.GE.AND P5, PT, R12, R204, PT ;  /* 0x000000cc0c00720c */ /* 0x000fe20003fa6270 */
[----:B--2---:R-:W-:Y:S01]  /*afe0*/  FFMA.FTZ R34, -R218, R8, R27 ;  /* 0x00000008da227223 */ /* 0x004fe2000001011b */
[----:B------:R-:W-:Y:S01]  /*aff0*/  I2FP.F32.S32 R12, R9 ;  /* 0x00000009000c7245 */ /* 0x000fe20000201400 */
[----:B-1----:R-:W-:Y:S01]  /*b000*/  FMUL.FTZ R32, R33, R197 ;  /* 0x000000c521207220 */ /* 0x002fe20000410000 */
[----:B------:R-:W1:Y:S01]  /*b010*/  LDSM.16.M88.4 R8, [R195+0x7c00] ;  /* 0x007c0000c308783b */ /* 0x000e620000000200 */
[----:B------:R-:W-:-:S02]  /*b020*/  VIADD R33, R116, 0xffffffa0 ;  /* 0xffffffa074217836 */ /* 0x000fc40000000000 */
[----:B------:R2:W5:Y:S01]  /*b030*/  MUFU.TANH R27, R32 ;  /* 0x00000020001b7308 */ /* 0x0005620000002400 */
[----:B---3--:R-:W-:Y:S01]  /*b040*/  FFMA.FTZ R12, -R218, R12, R37 ;  /* 0x0000000cda0c7223 */ /* 0x008fe20000010125 */
[----:B------:R-:W-:Y:S02]  /*b050*/  FSEL R36, R34, -INF , P5 ;  /* 0xff80000022247808 */ /* 0x000fe40002800000 */
[----:B------:R-:W-:Y:S02]  /*b060*/  ISETP.GE.AND P5, PT, R33, R206, PT ;  /* 0x000000ce2100720c */ /* 0x000fe40003fa6270 */
[----:B------:R-:W-:Y:S02]  /*b070*/  IABS R175, R175 ;  /* 0x000000af00af7213 */ /* 0x000fe40000000000 */
[----:B------:R-:W-:Y:S02]  /*b080*/  IABS R34, R62 ;  /* 0x0000003e00227213 */ /* 0x000fe40000000000 */
[----:B------:R-:W-:-:S02]  /*b090*/  FSEL R62, R36, -INF , !P4 ;  /* 0xff800000243e7808 */ /* 0x000fc40006000000 */
[C---:B------:R-:W-:Y:S02]  /*b0a0*/  ISETP.GE.AND P4, PT, R33.reuse, R205, PT ;  /* 0x000000cd2100720c */ /* 0x040fe40003f86270 */
[----:B------:R-:W-:Y:S02]  /*b0b0*/  FSEL R252, R12, -INF , P5 ;  /* 0xff8000000cfc7808 */ /* 0x000fe40002800000 */
[----:B------:R-:W-:Y:S02]  /*b0c0*/  I2FP.F32.S32 R12, R175 ;  /* 0x000000af000c7245 */ /* 0x000fe40000201400 */
[----:B------:R-:W-:Y:S01]  /*b0d0*/  FSEL R252, R252, -INF , !P4 ;  /* 0xff800000fcfc7808 */ /* 0x000fe20006000000 */
[----:B------:R-:W-:Y:S01]  /*b0e0*/  HMMA.16816.F32.BF16 R156, R124, R14, R156 ;  /* 0x0000000e7c9c723c */ /* 0x000fe2000004189c */
[C---:B------:R-:W-:Y:S02]  /*b0f0*/  ISETP.GE.AND P5, PT, R33.reuse, R203, PT ;  /* 0x000000cb2100720c */ /* 0x040fe40003fa6270 */
[----:B------:R-:W-:Y:S01]  /*b100*/  ISETP.GE.AND P4, PT, R33, R204, PT ;  /* 0x000000cc2100720c */ /* 0x000fe20003f86270 */
[C---:B----4-:R-:W-:Y:S01]  /*b110*/  FFMA.FTZ R33, -R218.reuse, R12, R13 ;  /* 0x0000000cda217223 */ /* 0x050fe2000001010d */
[----:B--2---:R-:W-:Y:S01]  /*b120*/  I2FP.F32.S32 R32, R34 ;  /* 0x0000002200207245 */ /* 0x004fe20000201400 */
[-C--:B------:R-:W-:Y:S01]  /*b130*/  FMUL.FTZ R35, R35, R197.reuse ;  /* 0x000000c523237220 */ /* 0x080fe20000410000 */
[----:B------:R-:W2:Y:S03]  /*b140*/  LDSM.16.M88.4 R12, [R55+0x8000] ;  /* 0x00800000370c783b */ /* 0x000ea60000000200 */
[----:B-----5:R-:W-:Y:S01]  /*b150*/  FFMA.FTZ R34, -R218, R32, R27 ;  /* 0x00000020da227223 */ /* 0x020fe2000001011b */
[----:B------:R-:W-:Y:S01]  /*b160*/  FMUL.FTZ R27, R28, R197 ;  /* 0x000000c51c1b7220 */ /* 0x000fe20000410000 */
[----:B------:R-:W3:Y:S01]  /*b170*/  MUFU.TANH R35, R35 ;  /* 0x0000002300237308 */ /* 0x000ee20000002400 */
[----:B------:R-:W-:Y:S01]  /*b180*/  VIADD R32, R116, 0xffffffa1 ;  /* 0xffffffa174207836 */ /* 0x000fe20000000000 */
[----:B------:R-:W-:-:S02]  /*b190*/  FSEL R28, R33, -INF , P4 ;  /* 0xff800000211c7808 */ /* 0x000fc40002000000 */
[----:B------:R-:W-:-:S04]  /*b1a0*/  IABS R33, R171 ;  /* 0x000000ab00217213 */ /* 0x000fc80000000000 */
[----:B------:R-:W4:Y:S01]  /*b1b0*/  MUFU.TANH R27, R27 ;  /* 0x0000001b001b7308 */ /* 0x000f220000002400 */
[----:B------:R-:W-:Y:S02]  /*b1c0*/  ISETP.GE.AND P4, PT, R32, R206, PT ;  /* 0x000000ce2000720c */ /* 0x000fe40003f86270 */
[----:B------:R-:W-:Y:S02]  /*b1d0*/  FSEL R171, R28, -INF , !P5 ;  /* 0xff8000001cab7808 */ /* 0x000fe40006800000 */
[----:B------:R-:W-:Y:S01]  /*b1e0*/  I2FP.F32.S32 R33, R33 ;  /* 0x0000002100217245 */ /* 0x000fe20000201400 */
[----:B------:R-:W-:Y:S01]  /*b1f0*/  FMUL.FTZ R30, R30, R197 ;  /* 0x000000c51e1e7220 */ /* 0x000fe20000410000 */
[----:B------:R-:W-:Y:S02]  /*b200*/  ISETP.GE.AND P5, PT, R32, R205, PT ;  /* 0x000000cd2000720c */ /* 0x000fe40003fa6270 */
[----:B------:R-:W-:Y:S02]  /*b210*/  IABS R28, R165 ;  /* 0x000000a5001c7213 */ /* 0x000fe40000000000 */
[----:B------:R-:W-:Y:S01]  /*b220*/  FSEL R34, R34, -INF , P4 ;  /* 0xff80000022227808 */ /* 0x000fe20002000000 */
[----:B-1----:R-:W-:Y:S01]  /*b230*/  HMMA.16816.F32.BF16 R160, R20, R8, R160 ;  /* 0x0000000814a0723c */ /* 0x002fe200000418a0 */
[----:B------:R-:W-:Y:S01]  /*b240*/  I2FP.F32.S32 R28, R28 ;  /* 0x0000001c001c7245 */ /* 0x000fe20000201400 */
[----:B---3--:R-:W-:Y:S01]  /*b250*/  FFMA.FTZ R35, -R218, R33, R35 ;  /* 0x00000021da237223 */ /* 0x008fe20000010123 */
[----:B------:R-:W-:Y:S01]  /*b260*/  FSEL R165, R34, -INF , !P5 ;  /* 0xff80000022a57808 */ /* 0x000fe20006800000 */
[----:B------:R-:W-:Y:S01]  /*b270*/  FMUL.FTZ R9, R29, R197 ;  /* 0x000000c51d097220 */ /* 0x000fe20000410000 */
[----:B------:R-:W-:Y:S01]  /*b280*/  ISETP.GE.AND P5, PT, R32, R204, PT ;  /* 0x000000cc2000720c */ /* 0x000fe20003fa6270 */
[----:B------:R-:W1:Y:S01]  /*b290*/  MUFU.TANH R33, R30 ;  /* 0x0000001e00217308 */ /* 0x000e620000002400 */
[----:B------:R-:W-:Y:S01]  /*b2a0*/  VIADD R8, R116, 0xffffffa8 ;  /* 0xffffffa874087836 */ /* 0x000fe20000000000 */
[----:B------:R-:W-:Y:S01]  /*b2b0*/  ISETP.GE.AND P4, PT, R32, R203, PT ;  /* 0x000000cb2000720c */ /* 0x000fe20003f86270 */
[----:B----4-:R-:W-:Y:S01]  /*b2c0*/  FFMA.FTZ R27, -R218, R28, R27 ;  /* 0x0000001cda1b7223 */ /* 0x010fe2000001011b */
[----:B------:R-:W-:-:S02]  /*b2d0*/  FSEL R35, R35, -INF , P5 ;  /* 0xff80000023237808 */ /* 0x000fc40002800000 */
[C---:B------:R-:W-:Y:S02]  /*b2e0*/  ISETP.GE.AND P5, PT, R8.reuse, R206, PT ;  /* 0x000000ce0800720c */ /* 0x040fe40003fa6270 */
[----:B------:R-:W3:Y:S01]  /*b2f0*/  MUFU.TANH R9, R9 ;  /* 0x0000000900097308 */ /* 0x000ee20000002400 */
[----:B------:R-:W-:Y:S02]  /*b300*/  FSEL R175, R35, -INF , !P4 ;  /* 0xff80000023af7808 */ /* 0x000fe40006000000 */
[----:B------:R-:W-:Y:S02]  /*b310*/  IABS R29, R173 ;  /* 0x000000ad001d7213 */ /* 0x000fe40000000000 */
[----:B------:R-:W-:Y:S02]  /*b320*/  ISETP.GE.AND P4, PT, R8, R205, PT ;  /* 0x000000cd0800720c */ /* 0x000fe40003f86270 */
[----:B------:R-:W-:Y:S02]  /*b330*/  FSEL R27, R27, -INF , P5 ;  /* 0xff8000001b1b7808 */ /* 0x000fe40002800000 */
[----:B------:R-:W-:-:S02]  /*b340*/  IABS R28, R167 ;  /* 0x000000a7001c7213 */ /* 0x000fc40000000000 */
[----:B------:R-:W-:Y:S02]  /*b350*/  I2FP.F32.S32 R29, R29 ;  /* 0x0000001d001d7245 */ /* 0x000fe40000201400 */
[----:B------:R-:W-:Y:S01]  /*b360*/  FSEL R167, R27, -INF , !P4 ;  /* 0xff8000001ba77808 */ /* 0x000fe20006000000 */
[-C--:B------:R-:W-:Y:S01]  /*b370*/  FMUL.FTZ R27, R31, R197.reuse ;  /* 0x000000c51f1b7220 */ /* 0x080fe20000410000 */
[----:B--2---:R-:W-:Y:S01]  /*b380*/  HMMA.16816.F32.BF16 R152, R124, R12, R152 ;  /* 0x0000000c7c98723c */ /* 0x004fe20000041898 */
[----:B------:R-:W-:Y:S01]  /*b390*/  FMUL.FTZ R13, R160, R197 ;  /* 0x000000c5a00d7220 */ /* 0x000fe20000410000 */
[----:B------:R-:W-:Y:S01]  /*b3a0*/  ISETP.GE.AND P5, PT, R8, R203, PT ;  /* 0x000000cb0800720c */ /* 0x000fe20003fa6270 */
[----:B-1----:R-:W-:Y:S01]  /*b3b0*/  FFMA.FTZ R33, -R218, R29, R33 ;  /* 0x0000001dda217223 */ /* 0x002fe20000010121 */
[----:B------:R-:W-:Y:S01]  /*b3c0*/  ISETP.GE.AND P4, PT, R8, R204, PT ;  /* 0x000000cc0800720c */ /* 0x000fe20003f86270 */
[----:B------:R-:W-:Y:S01]  /*b3d0*/  VIADD R12, R116, 0xffffffa9 ;  /* 0xffffffa9740c7836 */ /* 0x000fe20000000000 */
[----:B------:R-:W-:Y:S01]  /*b3e0*/  I2FP.F32.S32 R8, R28 ;  /* 0x0000001c00087245 */ /* 0x000fe20000201400 */
[----:B------:R-:W1:Y:S01]  /*b3f0*/  MUFU.TANH R27, R27 ;  /* 0x0000001b001b7308 */ /* 0x000e620000002400 */
[----:B------:R-:W-:-:S02]  /*b400*/  FSEL R33, R33, -INF , P4 ;  /* 0xff80000021217808 */ /* 0x000fc40002000000 */
[----:B------:R-:W-:Y:S01]  /*b410*/  ISETP.GE.AND P4, PT, R12, R206, PT ;  /* 0x000000ce0c00720c */ /* 0x000fe20003f86270 */
[----:B---3--:R-:W-:-:S04]  /*b420*/  FFMA.FTZ R8, -R218, R8, R9 ;  /* 0x00000008da087223 */ /* 0x008fc80000010109 */
[----:B------:R-:W2:Y:S01]  /*b430*/  MUFU.TANH R13, R13 ;  /* 0x0000000d000d7308 */ /* 0x000ea20000002400 */
[----:B------:R-:W-:Y:S02]  /*b440*/  FSEL R173, R33, -INF , !P5 ;  /* 0xff80000021ad7808 */ /* 0x000fe40006800000 */
[----:B------:R-:W-:Y:S02]  /*b450*/  FSEL R28, R8, -INF , P4 ;  /* 0xff800000081c7808 */ /* 0x000fe40002000000 */
[----:B------:R-:W-:Y:S02]  /*b460*/  ISETP.GE.AND P5, PT, R12, R205, PT ;  /* 0x000000cd0c00720c */ /* 0x000fe40003fa6270 */
[----:B------:R-:W-:Y:S02]  /*b470*/  IABS R8, R244 ;  /* 0x000000f400087213 */ /* 0x000fe40000000000 */
[----:B------:R-:W-:Y:S01]  /*b480*/  IABS R9, R169 ;  /* 0x000000a900097213 */ /* 0x000fe20000000000 */
[----:B------:R-:W-:Y:S01]  /*b490*/  FMUL.FTZ R29, R162, R197 ;  /* 0x000000c5a21d7220 */ /* 0x000fe20000410000 */
[----:B------:R-:W-:-:S02]  /*b4a0*/  FSEL R169, R28, -INF , !P5 ;  /* 0xff8000001ca97808 */ /* 0x000fc40006800000 */
[----:B------:R-:W-:Y:S02]  /*b4b0*/  I2FP.F32.S32 R8, R8 ;  /* 0x0000000800087245 */ /* 0x000fe40000201400 */
[C---:B------:R-:W-:Y:S02]  /*b4c0*/  ISETP.GE.AND P4, PT, R12.reuse, R203, PT ;  /* 0x000000cb0c00720c */ /* 0x040fe40003f86270 */
[----:B------:R-:W-:Y:S02]  /*b4d0*/  ISETP.GE.AND P5, PT, R12, R204, PT ;  /* 0x000000cc0c00720c */ /* 0x000fe40003fa6270 */
[----:B------:R-:W-:Y:S01]  /*b4e0*/  I2FP.F32.S32 R12, R9 ;  /* 0x00000009000c7245 */ /* 0x000fe20000201400 */
[----:B------:R-:W-:Y:S01]  /*b4f0*/  FMUL.FTZ R30, R161, R197 ;  /* 0x000000c5a11e7220 */ /* 0x000fe20000410000 */
[----:B------:R-:W-:Y:S01]  /*b500*/  HMMA.16816.F32.BF16 R156, R20, R10, R156 ;  /* 0x0000000a149c723c */ /* 0x000fe2000004189c */
[C---:B-1----:R-:W-:Y:S01]  /*b510*/  FFMA.FTZ R27, -R218.reuse, R8, R27 ;  /* 0x00000008da1b7223 */ /* 0x042fe2000001011b */
[----:B------:R-:W1:Y:S01]  /*b520*/  MUFU.TANH R29, R29 ;  /* 0x0000001d001d7308 */ /* 0x000e620000002400 */
[----:B------:R-:W3:Y:S01]  /*b530*/  LDSM.16.M88.4 R8, [R195+0x8000] ;  /* 0x00800000c308783b */ /* 0x000ee20000000200 */
[----:B--2---:R-:W-:Y:S01]  /*b540*/  FFMA.FTZ R12, -R218, R12, R13 ;  /* 0x0000000cda0c7223 */ /* 0x004fe2000001010d */
[----:B------:R-:W-:-:S05]  /*b550*/  VIADD R28, R116, 0xffffffb0 ;  /* 0xffffffb0741c7836 */ /* 0x000fca0000000000 */
[----:B------:R-:W2:Y:S01]  /*b560*/  MUFU.TANH R13, R30 ;  /* 0x0000001e000d7308 */ /* 0x000ea20000002400 */
[----:B------:R-:W-:Y:S02]  /*b570*/  FSEL R27, R27, -INF , P5 ;  /* 0xff8000001b1b7808 */ /* 0x000fe40002800000 */
[C---:B------:R-:W-:Y:S02]  /*b580*/  ISETP.GE.AND P5, PT, R28.reuse, R206, PT ;  /* 0x000000ce1c00720c */ /* 0x040fe40003fa6270 */
[----:B------:R-:W-:Y:S02]  /*b590*/  IABS R243, R243 ;  /* 0x000000f300f37213 */ /* 0x000fe40000000000 */
[----:B------:R-:W-:Y:S02]  /*b5a0*/  IABS R236, R236 ;  /* 0x000000ec00ec7213 */ /* 0x000fe40000000000 */
[----:B------:R-:W-:Y:S02]  /*b5b0*/  FSEL R161, R27, -INF , !P4 ;  /* 0xff8000001ba17808 */ /* 0x000fe40006000000 */
[----:B------:R-:W-:-:S02]  /*b5c0*/  ISETP.GE.AND P4, PT, R28, R205, PT ;  /* 0x000000cd1c00720c */ /* 0x000fc40003f86270 */
[----:B------:R-:W-:Y:S02]  /*b5d0*/  FSEL R31, R12, -INF , P5 ;  /* 0xff8000000c1f7808 */ /* 0x000fe40002800000 */
[----:B------:R-:W-:Y:S02]  /*b5e0*/  I2FP.F32.S32 R27, R243 ;  /* 0x000000f3001b7245 */ /* 0x000fe40000201400 */
[----:B------:R-:W-:Y:S01]  /*b5f0*/  I2FP.F32.S32 R12, R236 ;  /* 0x000000ec000c7245 */ /* 0x000fe20000201400 */
[----:B------:R-:W-:Y:S01]  /*b600*/  FMUL.FTZ R163, R163, R197 ;  /* 0x000000c5a3a37220 */ /* 0x000fe20000410000 */
[----:B------:R-:W-:Y:S01]  /*b610*/  FSEL R236, R31, -INF , !P4 ;  /* 0xff8000001fec7808 */ /* 0x000fe20006000000 */
[----:B-1----:R-:W-:Y:S01]  /*b620*/  FFMA.FTZ R27, -R218, R27, R29 ;  /* 0x0000001bda1b7223 */ /* 0x002fe2000001011d */
[C---:B------:R-:W-:Y:S02]  /*b630*/  ISETP.GE.AND P5, PT, R28.reuse, R203, PT ;  /* 0x000000cb1c00720c */ /* 0x040fe40003fa6270 */
[----:B------:R-:W-:Y:S01]  /*b640*/  ISETP.GE.AND P4, PT, R28, R204, PT ;  /* 0x000000cc1c00720c */ /* 0x000fe20003f86270 */
[----:B------:R-:W-:Y:S01]  /*b650*/  VIADD R28, R116, 0xffffffb1 ;  /* 0xffffffb1741c7836 */ /* 0x000fe20000000000 */
[----:B------:R-:W-:Y:S01]  /*b660*/  HMMA.16816.F32.BF16 R148, R124, R14, R148 ;  /* 0x0000000e7c94723c */ /* 0x000fe20000041894 */
[----:B--2---:R-:W-:Y:S01]  /*b670*/  FFMA.FTZ R29, -R218, R12, R13 ;  /* 0x0000000cda1d7223 */ /* 0x004fe2000001010d */
[----:B------:R-:W-:Y:S01]  /*b680*/  FMUL.FTZ R156, R156, R197 ;  /* 0x000000c59c9c7220 */ /* 0x000fe20000410000 */
[----:B------:R-:W1:Y:S01]  /*b690*/  LDSM.16.M88.4 R12, [R55+0x8400] ;  /* 0x00840000370c783b */ /* 0x000e620000000200 */
[----:B------:R-:W-:Y:S01]  /*b6a0*/  FSEL R244, R27, -INF , P4 ;  /* 0xff8000001bf47808 */ /* 0x000fe20002000000 */
[----:B------:R-:W2:Y:S01]  /*b6b0*/  MUFU.TANH R163, R163 ;  /* 0x000000a300a37308 */ /* 0x000ea20000002400 */
[----:B------:R-:W-:-:S02]  /*b6c0*/  ISETP.GE.AND P4, PT, R28, R206, PT ;  /* 0x000000ce1c00720c */ /* 0x000fc40003f86270 */
[----:B------:R-:W-:Y:S02]  /*b6d0*/  FSEL R244, R244, -INF , !P5 ;  /* 0xff800000f4f47808 */ /* 0x000fe40006800000 */
[----:B------:R-:W-:-:S03]  /*b6e0*/  ISETP.GE.AND P5, PT, R28, R205, PT ;  /* 0x000000cd1c00720c */ /* 0x000fc60003fa6270 */
[----:B------:R-:W4:Y:S01]  /*b6f0*/  MUFU.TANH R27, R156 ;  /* 0x0000009c001b7308 */ /* 0x000f220000002400 */
[----:B------:R-:W-:Y:S02]  /*b700*/  FSEL R32, R29, -INF , P4 ;  /* 0xff8000001d207808 */ /* 0x000fe40002000000 */
[----:B------:R-:W-:Y:S02]  /*b710*/  IABS R30, R238 ;  /* 0x000000ee001e7213 */ /* 0x000fe40000000000 */
[----:B------:R-:W-:Y:S02]  /*b720*/  FSEL R238, R32, -INF , !P5 ;  /* 0xff80000020ee7808 */ /* 0x000fe40006800000 */
[----:B------:R-:W-:Y:S02]  /*b730*/  IABS R31, R242 ;  /* 0x000000f2001f7213 */ /* 0x000fe40000000000 */
[C---:B------:R-:W-:Y:S02]  /*b740*/  ISETP.GE.AND P4, PT, R28.reuse, R203, PT ;  /* 0x000000cb1c00720c */ /* 0x040fe40003f86270 */
[----:B------:R-:W-:Y:S01]  /*b750*/  ISETP.GE.AND P5, PT, R28, R204, PT ;  /* 0x000000cc1c00720c */ /* 0x000fe20003fa6270 */
[----:B------:R-:W-:Y:S01]  /*b760*/  IMAD.MOV.U32 R28, RZ, RZ, R30 ;  /* 0x000000ffff1c7224 */ /* 0x000fe200078e001e */
[----:B------:R-:W-:Y:S01]  /*b770*/  I2FP.F32.S32 R29, R31 ;  /* 0x0000001f001d7245 */ /* 0x000fe20000201400 */
[-C--:B------:R-:W-:Y:S01]  /*b780*/  FMUL.FTZ R158, R158, R197.reuse ;  /* 0x000000c59e9e7220 */ /* 0x080fe20000410000 */
[----:B---3--:R-:W-:Y:S02]  /*b790*/  HMMA.16816.F32.BF16 R152, R20, R8, R152 ;  /* 0x000000081498723c */ /* 0x008fe40000041898 */
[----:B------:R-:W-:Y:S01]  /*b7a0*/  I2FP.F32.S32 R28, R28 ;  /* 0x0000001c001c7245 */ /* 0x000fe20000201400 */
[----:B------:R-:W3:Y:S01]  /*b7b0*/  MUFU.TANH R9, R158 ;  /* 0x0000009e00097308 */ /* 0x000ee20000002400 */
[----:B------:R-:W-:Y:S01]  /*b7c0*/  FMUL.FTZ R157, R157, R197 ;  /* 0x000000c59d9d7220 */ /* 0x000fe20000410000 */
[----:B--2---:R-:W-:Y:S01]  /*b7d0*/  FFMA.FTZ R29, -R218, R29, R163 ;  /* 0x0000001dda1d7223 */ /* 0x004fe200000101a3 */
[----:B------:R-:W-:-:S02]  /*b7e0*/  VIADD R8, R116, 0xffffffb8 ;  /* 0xffffffb874087836 */ /* 0x000fc40000000000 */
[----:B----4-:R-:W-:Y:S01]  /*b7f0*/  FFMA.FTZ R28, -R218, R28, R27 ;  /* 0x0000001cda1c7223 */ /* 0x010fe2000001011b */
[----:B------:R-:W-:Y:S02]  /*b800*/  IABS R240, R240 ;  /* 0x000000f000f07213 */ /* 0x000fe40000000000 */
[----:B------:R-:W2:Y:S01]  /*b810*/  MUFU.TANH R27, R157 ;  /* 0x0000009d001b7308 */ /* 0x000ea20000002400 */
[----:B------:R-:W-:Y:S02]  /*b820*/  FSEL R29, R29, -INF , P5 ;  /* 0xff8000001d1d7808 */ /* 0x000fe40002800000 */
[----:B------:R-:W-:Y:S02]  /*b830*/  ISETP.GE.AND P5, PT, R8, R206, PT ;  /* 0x000000ce0800720c */ /* 0x000fe40003fa6270 */
[----:B------:R-:W-:Y:S02]  /*b840*/  IABS R241, R241 ;  /* 0x000000f100f17213 */ /* 0x000fe40000000000 */
[----:B------:R-:W-:-:S02]  /*b850*/  FSEL R250, R29, -INF , !P4 ;  /* 0xff8000001dfa7808 */ /* 0x000fc40006000000 */
[----:B------:R-:W-:Y:S01]  /*b860*/  FSEL R29, R28, -INF , P5 ;  /* 0xff8000001c1d7808 */ /* 0x000fe20002800000 */
[----:B------:R-:W-:Y:S01]  /*b870*/  IMAD.MOV.U32 R28, RZ, RZ, R240 ;  /* 0x000000ffff1c7224 */ /* 0x000fe200078e00f0 */
[C---:B------:R-:W-:Y:S02]  /*b880*/  ISETP.GE.AND P4, PT, R8.reuse, R205, PT ;  /* 0x000000cd0800720c */ /* 0x040fe40003f86270 */
[----:B------:R-:W-:Y:S01]  /*b890*/  I2FP.F32.S32 R241, R241 ;  /* 0x000000f100f17245 */ /* 0x000fe20000201400 */
[----:B------:R-:W-:Y:S01]  /*b8a0*/  FMUL.FTZ R159, R159, R197 ;  /* 0x000000c59f9f7220 */ /* 0x000fe20000410000 */
[----:B------:R-:W-:Y:S02]  /*b8b0*/  FSEL R240, R29, -INF , !P4 ;  /* 0xff8000001df07808 */ /* 0x000fe40006000000 */
[C---:B------:R-:W-:Y:S02]  /*b8c0*/  ISETP.GE.AND P5, PT, R8.reuse, R203, PT ;  /* 0x000000cb0800720c */ /* 0x040fe40003fa6270 */
[----:B------:R-:W-:Y:S01]  /*b8d0*/  ISETP.GE.AND P4, PT, R8, R204, PT ;  /* 0x000000cc0800720c */ /* 0x000fe20003f86270 */
[----:B---3--:R-:W-:Y:S01]  /*b8e0*/  FFMA.FTZ R8, -R218, R241, R9 ;  /* 0x000000f1da087223 */ /* 0x008fe20000010109 */
[----:B------:R-:W-:Y:S01]  /*b8f0*/  I2FP.F32.S32 R28, R28 ;  /* 0x0000001c001c7245 */ /* 0x000fe20000201400 */
[----:B------:R-:W3:Y:S01]  /*b900*/  MUFU.TANH R9, R159 ;  /* 0x0000009f00097308 */ /* 0x000ee20000002400 */
[----:B------:R-:W-:Y:S01]  /*b910*/  FMUL.FTZ R152, R152, R197 ;  /* 0x000000c598987220 */ /* 0x000fe20000410000 */
[----:B-1----:R-:W-:Y:S01]  /*b920*/  HMMA.16816.F32.BF16 R144, R124, R12, R144 ;  /* 0x0000000c7c90723c */ /* 0x002fe20000041890 */
[----:B------:R-:W-:-:S02]  /*b930*/  VIADD R12, R116, 0xffffffb9 ;  /* 0xffffffb9740c7836 */ /* 0x000fc40000000000 */
[----:B--2---:R-:W-:Y:S01]  /*b940*/  FFMA.FTZ R28, -R218, R28, R27 ;  /* 0x0000001cda1c7223 */ /* 0x004fe2000001011b */
[----:B------:R-:W-:Y:S02]  /*b950*/  FSEL R8, R8, -INF , P4 ;  /* 0xff80000008087808 */ /* 0x000fe40002000000 */
[----:B------:R-:W1:Y:S01]  /*b960*/  MUFU.TANH R27, R152 ;  /* 0x00000098001b7308 */ /* 0x000e620000002400 */
[----:B------:R-:W-:Y:S02]  /*b970*/  ISETP.GE.AND P4, PT, R12, R206, PT ;  /* 0x000000ce0c00720c */ /* 0x000fe40003f86270 */
[----:B------:R-:W-:Y:S02]  /*b980*/  IABS R237, R237 ;  /* 0x000000ed00ed7213 */ /* 0x000fe40000000000 */
[----:B------:R-:W-:Y:S02]  /*b990*/  FSEL R248, R8, -INF , !P5 ;  /* 0xff80000008f87808 */ /* 0x000fe40006800000 */
[----:B------:R-:W-:-:S02]  /*b9a0*/  IABS R8, R239 ;  /* 0x000000ef00087213 */ /* 0x000fc40000000000 */
[----:B------:R-:W-:Y:S02]  /*b9b0*/  ISETP.GE.AND P5, PT, R12, R205, PT ;  /* 0x000000cd0c00720c */ /* 0x000fe40003fa6270 */
[----:B------:R-:W-:Y:S01]  /*b9c0*/  FSEL R242, R28, -INF , P4 ;  /* 0xff8000001cf27808 */ /* 0x000fe20002000000 */
[----:B------:R-:W-:Y:S01]  /*b9d0*/  IMAD.MOV.U32 R28, RZ, RZ, R237 ;  /* 0x000000ffff1c7224 */ /* 0x000fe200078e00ed */
[----:B------:R-:W-:Y:S01]  /*b9e0*/  I2FP.F32.S32 R8, R8 ;  /* 0x0000000800087245 */ /* 0x000fe20000201400 */
[----:B------:R-:W-:Y:S01]  /*b9f0*/  FMUL.FTZ R13, R154, R197 ;  /* 0x000000c59a0d7220 */ /* 0x000fe20000410000 */
[----:B------:R-:W-:Y:S02]  /*ba00*/  FSEL R242, R242, -INF , !P5 ;  /* 0xff800000f2f27808 */ /* 0x000fe40006800000 */
[C---:B------:R-:W-:Y:S02]  /*ba10*/  ISETP.GE.AND P4, PT, R12.reuse, R203, PT ;  /* 0x000000cb0c00720c */ /* 0x040fe40003f86270 */
[----:B------:R-:W-:Y:S01]  /*ba20*/  ISETP.GE.AND P5, PT, R12, R204, PT ;  /* 0x000000cc0c00720c */ /* 0x000fe20003fa6270 */
[----:B------:R-:W-:Y:S01]  /*ba30*/  HMMA.16816.F32.BF16 R148, R20, R10, R148 ;  /* 0x0000000a1494723c */ /* 0x000fe20000041894 */
[----:B------:R-:W-:Y:S01]  /*ba40*/  I2FP.F32.S32 R12, R28 ;  /* 0x0000001c000c7245 */ /* 0x000fe20000201400 */
[C---:B---3--:R-:W-:Y:S01]  /*ba50*/  FFMA.FTZ R28, -R218.reuse, R8, R9 ;  /* 0x00000008da1c7223 */ /* 0x048fe20000010109 */
[----:B------:R-:W-:Y:S01]  /*ba60*/  FMUL.FTZ R153, R153, R197 ;  /* 0x000000c599997220 */ /* 0x000fe20000410000 */
[----:B------:R-:W2:Y:S01]  /*ba70*/  LDSM.16.M88.4 R8, [R195+0x8400] ;  /* 0x00840000c308783b */ /* 0x000ea20000000200 */
[----:B------:R-:W3:Y:S01]  /*ba80*/  MUFU.TANH R13, R13 ;  /* 0x0000000d000d7308 */ /* 0x000ee20000002400 */
[----:B-1----:R-:W-:Y:S01]  /*ba90*/  FFMA.FTZ R12, -R218, R12, R27 ;  /* 0x0000000cda0c7223 */ /* 0x002fe2000001011b */
[----:B------:R-:W-:-:S06]  /*baa0*/  VIADD R29, R116, 0xffffffc0 ;  /* 0xffffffc0741d7836 */ /* 0x000fcc0000000000 */
[----:B------:R-:W1:Y:S01]  /*bab0*/  MUFU.TANH R27, R153 ;  /* 0x00000099001b7308 */ /* 0x000e620000002400 */
[----:B------:R-:W-:Y:S02]  /*bac0*/  FSEL R28, R28, -INF , P5 ;  /* 0xff8000001c1c7808 */ /* 0x000fe40002800000 */
[C---:B------:R-:W-:Y:S02]  /*bad0*/  ISETP.GE.AND P5, PT, R29.reuse, R206, PT ;  /* 0x000000ce1d00720c */ /* 0x040fe40003fa6270 */
[----:B------:R-:W-:Y:S02]  /*bae0*/  IABS R234, R234 ;  /* 0x000000ea00ea7213 */ /* 0x000fe40000000000 */
[----:B------:R-:W-:Y:S02]  /*baf0*/  IABS R174, R174 ;  /* 0x000000ae00ae7213 */ /* 0x000fe40000000000 */
[----:B------:R-:W-:Y:S02]  /*bb00*/  FSEL R246, R28, -INF , !P4 ;  /* 0xff8000001cf67808 */ /* 0x000fe40006000000 */
[----:B------:R-:W-:-:S02]  /*bb10*/  ISETP.GE.AND P4, PT, R29, R205, PT ;  /* 0x000000cd1d00720c */ /* 0x000fc40003f86270 */
[----:B------:R-:W-:Y:S02]  /*bb20*/  FSEL R30, R12, -INF , P5 ;  /* 0xff8000000c1e7808 */ /* 0x000fe40002800000 */
[----:B------:R-:W-:Y:S01]  /*bb30*/  I2FP.F32.S32 R12, R234 ;  /* 0x000000ea000c7245 */ /* 0x000fe20000201400 */
[----:B------:R-:W-:Y:S01]  /*bb40*/  FMUL.FTZ R155, R155, R197 ;  /* 0x000000c59b9b7220 */ /* 0x000fe20000410000 */
[----:B------:R-:W-:Y:S02]  /*bb50*/  I2FP.F32.S32 R28, R174 ;  /* 0x000000ae001c7245 */ /* 0x000fe40000201400 */
[----:B------:R-:W-:Y:S01]  /*bb60*/  FSEL R174, R30, -INF , !P4 ;  /* 0xff8000001eae7808 */ /* 0x000fe20006000000 */
[----:B------:R-:W-:Y:S01]  /*bb70*/  HMMA.16816.F32.BF16 R140, R124, R14, R140 ;  /* 0x0000000e7c8c723c */ /* 0x000fe2000004188c */
[C---:B------:R-:W-:Y:S02]  /*bb80*/  ISETP.GE.AND P5, PT, R29.reuse, R203, PT ;  /* 0x000000cb1d00720c */ /* 0x040fe40003fa6270 */
[----:B------:R-:W-:Y:S01]  /*bb90*/  ISETP.GE.AND P4, PT, R29, R204, PT ;  /* 0x000000cc1d00720c */ /* 0x000fe20003f86270 */
[C---:B---3--:R-:W-:Y:S01]  /*bba0*/  FFMA.FTZ R29, -R218.reuse, R12, R13 ;  /* 0x0000000cda1d7223 */ /* 0x048fe2000001010d */
[----:B-1----:R-:W-:Y:S01]  /*bbb0*/  FFMA.FTZ R30, -R218, R28, R27 ;  /* 0x0000001cda1e7223 */ /* 0x002fe2000001011b */
[----:B------:R-:W1:Y:S01]  /*bbc0*/  LDSM.16.M88.4 R12, [R55+0x8800] ;  /* 0x00880000370c783b */ /* 0x000e620000000200 */
[----:B------:R-:W-:Y:S01]  /*bbd0*/  FMUL.FTZ R27, R148, R197 ;  /* 0x000000c5941b7220 */ /* 0x000fe20000410000 */
[----:B------:R-:W3:Y:S01]  /*bbe0*/  MUFU.TANH R155, R155 ;  /* 0x0000009b009b7308 */ /* 0x000ee20000002400 */
[----:B------:R-:W-:Y:S01]  /*bbf0*/  VIADD R28, R116, 0xffffffc1 ;  /* 0xffffffc1741c7836 */ /* 0x000fe20000000000 */
[----:B------:R-:W-:-:S02]  /*bc00*/  FSEL R31, R29, -INF , P4 ;  /* 0xff8000001d1f7808 */ /* 0x000fc40002000000 */
[----:B------:R-:W-:Y:S02]  /*bc10*/  IABS R29, R188 ;  /* 0x000000bc001d7213 */ /* 0x000fe40000000000 */
[----:B------:R-:W-:Y:S02]  /*bc20*/  FSEL R188, R31, -INF , !P5 ;  /* 0xff8000001fbc7808 */ /* 0x000fe40006800000 */
[----:B------:R-:W4:Y:S01]  /*bc30*/  MUFU.TANH R27, R27 ;  /* 0x0000001b001b7308 */ /* 0x000f220000002400 */
[C---:B------:R-:W-:Y:S02]  /*bc40*/  ISETP.GE.AND P4, PT, R28.reuse, R206, PT ;  /* 0x000000ce1c00720c */ /* 0x040fe40003f86270 */
[----:B------:R-:W-:Y:S02]  /*bc50*/  IABS R31, R176 ;  /* 0x000000b0001f7213 */ /* 0x000fe40000000000 */
[----:B------:R-:W-:Y:S02]  /*bc60*/  ISETP.GE.AND P5, PT, R28, R205, PT ;  /* 0x000000cd1c00720c */ /* 0x000fe40003fa6270 */
[----:B------:R-:W-:Y:S01]  /*bc70*/  FSEL R176, R30, -INF , P4 ;  /* 0xff8000001eb07808 */ /* 0x000fe20002000000 */
[----:B------:R-:W-:Y:S01]  /*bc80*/  IMAD.MOV.U32 R30, RZ, RZ, R31 ;  /* 0x000000ffff1e7224 */ /* 0x000fe200078e001f */
[----:B------:R-:W-:Y:S01]  /*bc90*/  I2FP.F32.S32 R29, R29 ;  /* 0x0000001d001d7245 */ /* 0x000fe20000201400 */
[----:B------:R-:W-:Y:S01]  /*bca0*/  FMUL.FTZ R150, R150, R197 ;  /* 0x000000c596967220 */ /* 0x000fe20000410000 */
[----:B------:R-:W-:Y:S01]  /*bcb0*/  FSEL R176, R176, -INF , !P5 ;  /* 0xff800000b0b07808 */ /* 0x000fe20006800000 */
[----:B--2---:R-:W-:Y:S01]  /*bcc0*/  HMMA.16816.F32.BF16 R144, R20, R8, R144 ;  /* 0x000000081490723c */ /* 0x004fe20000041890 */
[----:B------:R-:W-:Y:S01]  /*bcd0*/  ISETP.GE.AND P4, PT, R28, R203, PT ;  /* 0x000000cb1c00720c */ /* 0x000fe20003f86270 */
[----:B---3--:R-:W-:Y:S01]  /*bce0*/  FFMA.FTZ R155, -R218, R29, R155 ;  /* 0x0000001dda9b7223 */ /* 0x008fe2000001019b */
[----:B------:R-:W-:Y:S01]  /*bcf0*/  ISETP.GE.AND P5, PT, R28, R204, PT ;  /* 0x000000cc1c00720c */ /* 0x000fe20003fa6270 */
[----:B------:R-:W-:Y:S01]  /*bd00*/  VIADD R8, R116, 0xffffffc8 ;  /* 0xffffffc874087836 */ /* 0x000fe20000000000 */
[----:B------:R-:W-:Y:S01]  /*bd10*/  I2FP.F32.S32 R28, R30 ;  /* 0x0000001e001c7245 */ /* 0x000fe20000201400 */
[----:B------:R-:W-:Y:S01]  /*bd20*/  FMUL.FTZ R9, R149, R197 ;  /* 0x000000c595097220 */ /* 0x000fe20000410000 */
[----:B------:R-:W2:Y:S01]  /*bd30*/  MUFU.TANH R29, R150 ;  /* 0x00000096001d7308 */ /* 0x000ea20000002400 */
[----:B------:R-:W-:-:S02]  /*bd40*/  FSEL R155, R155, -INF , P5 ;  /* 0xff8000009b9b7808 */ /* 0x000fc40002800000 */
[----:B----4-:R-:W-:Y:S01]  /*bd50*/  FFMA.FTZ R27, -R218, R28, R27 ;  /* 0x0000001cda1b7223 */ /* 0x010fe2000001011b */
[C---:B------:R-:W-:Y:S02]  /*bd60*/  ISETP.GE.AND P5, PT, R8.reuse, R206, PT ;  /* 0x000000ce0800720c */ /* 0x040fe40003fa6270 */
[----:B------:R-:W-:Y:S02]  /*bd70*/  IABS R178, R178 ;  /* 0x000000b200b27213 */ /* 0x000fe40000000000 */
[----:B------:R-:W3:Y:S01]  /*bd80*/  MUFU.TANH R9, R9 ;  /* 0x0000000900097308 */ /* 0x000ee20000002400 */
[----:B------:R-:W-:Y:S02]  /*bd90*/  FSEL R234, R155, -INF , !P4 ;  /* 0xff8000009bea7808 */ /* 0x000fe40006000000 */
[----:B------:R-:W-:Y:S02]  /*bda0*/  ISETP.GE.AND P4, PT, R8, R205, PT ;  /* 0x000000cd0800720c */ /* 0x000fe40003f86270 */
[----:B------:R-:W-:Y:S01]  /*bdb0*/  FSEL R30, R27, -INF , P5 ;  /* 0xff8000001b1e7808 */ /* 0x000fe20002800000 */
[----:B------:R-:W-:Y:S01]  /*bdc0*/  IMAD.MOV.U32 R27, RZ, RZ, R178 ;  /* 0x000000ffff1b7224 */ /* 0x000fe200078e00b2 */
[----:B------:R-:W-:-:S02]  /*bdd0*/  IABS R28, R232 ;  /* 0x000000e8001c7213 */ /* 0x000fc40000000000 */
[----:B------:R-:W-:Y:S02]  /*bde0*/  FSEL R178, R30, -INF , !P4 ;  /* 0xff8000001eb27808 */ /* 0x000fe40006000000 */
[C---:B------:R-:W-:Y:S02]  /*bdf0*/  ISETP.GE.AND P5, PT, R8.reuse, R203, PT ;  /* 0x000000cb0800720c */ /* 0x040fe40003fa6270 */
[----:B------:R-:W-:Y:S02]  /*be00*/  I2FP.F32.S32 R28, R28 ;  /* 0x0000001c001c7245 */ /* 0x000fe40000201400 */
[----:B------:R-:W-:Y:S02]  /*be10*/  ISETP.GE.AND P4, PT, R8, R204, PT ;  /* 0x000000cc0800720c */ /* 0x000fe40003f86270 */
[----:B------:R-:W-:Y:S01]  /*be20*/  I2FP.F32.S32 R8, R27 ;  /* 0x0000001b00087245 */ /* 0x000fe20000201400 */
[-C--:B------:R-:W-:Y:S01]  /*be30*/  FMUL.FTZ R27, R144, R197.reuse ;  /* 0x000000c5901b7220 */ /* 0x080fe20000410000 */
[----:B------:R-:W-:Y:S01]  /*be40*/  FMUL.FTZ R151, R151, R197 ;  /* 0x000000c597977220 */ /* 0x000fe20000410000 */
[----:B--2---:R-:W-:Y:S01]  /*be50*/  FFMA.FTZ R29, -R218, R28, R29 ;  /* 0x0000001cda1d7223 */ /* 0x004fe2000001011d */
[----:B-1----:R-:W-:Y:S01]  /*be60*/  HMMA.16816.F32.BF16 R136, R124, R12, R136 ;  /* 0x0000000c7c88723c */ /* 0x002fe20000041888 */
[----:B------:R-:W-:Y:S01]  /*be70*/  VIADD R12, R116, 0xffffffc9 ;  /* 0xffffffc9740c7836 */ /* 0x000fe20000000000 */
[----:B------:R-:W1:Y:S01]  /*be80*/  MUFU.TANH R13, R151 ;  /* 0x00000097000d7308 */ /* 0x000e620000002400 */
[----:B---3--:R-:W-:Y:S01]  /*be90*/  FFMA.FTZ R8, -R218, R8, R9 ;  /* 0x00000008da087223 */ /* 0x008fe20000010109 */
[----:B------:R-:W-:-:S02]  /*bea0*/  FSEL R29, R29, -INF , P4 ;  /* 0xff8000001d1d7808 */ /* 0x000fc40002000000 */
[----:B------:R-:W-:-:S04]  /*beb0*/  ISETP.GE.AND P4, PT, R12, R206, PT ;  /* 0x000000ce0c00720c */ /* 0x000fc80003f86270 */
[----:B------:R-:W2:Y:S01]  /*bec0*/  MUFU.TANH R27, R27 ;  /* 0x0000001b001b7308 */ /* 0x000ea20000002400 */
        /* <DEDUP_REMOVED lines=8> */
[----:B------:R-:W-:Y:S02]  /*bf50*/  I2FP.F32.S32 R28, R8 ;  /* 0x00000008001c7245 */ /* 0x000fe40000201400 */
[----:B------:R-:W-:Y:S01]  /*bf60*/  I2FP.F32.S32 R12, R9 ;  /* 0x00000009000c7245 */ /* 0x000fe20000201400 */
[----:B------:R-:W-:Y:S01]  /*bf70*/  HMMA.16816.F32.BF16 R140, R20, R10, R140 ;  /* 0x0000000a148c723c */ /* 0x000fe2000004188c */
[-C--:B------:R-:W-:Y:S01]  /*bf80*/  FMUL.FTZ R146, R146, R197.reuse ;  /* 0x000000c592927220 */ /* 0x080fe20000410000 */
[----:B------:R-:W3:Y:S01]  /*bf90*/  LDSM.16.M88.4 R8, [R195+0x8800] ;  /* 0x00880000c308783b */ /* 0x000ee20000000200 */
[----:B------:R-:W-:Y:S01]  /*bfa0*/  FMUL.FTZ R145, R145, R197 ;  /* 0x000000c591917220 */ /* 0x000fe20000410000 */
[C---:B-1----:R-:W-:Y:S01]  /*bfb0*/  FFMA.FTZ R13, -R218.reuse, R28, R13 ;  /* 0x0000001cda0d7223 */ /* 0x042fe2000001010d */
[----:B--2---:R-:W-:Y:S01]  /*bfc0*/  FFMA.FTZ R28, -R218, R12, R27 ;  /* 0x0000000cda1c7223 */ /* 0x004fe2000001011b */
[----:B------:R-:W-:Y:S01]  /*bfd0*/  VIADD R12, R116, 0xffffffd0 ;  /* 0xffffffd0740c7836 */ /* 0x000fe20000000000 */
[----:B------:R-:W1:Y:S01]  /*bfe0*/  MUFU.TANH R29, R146 ;  /* 0x00000092001d7308 */ /* 0x000e620000002400 */
[----:B------:R-:W-:Y:S01]  /*bff0*/  IABS R231, R231 ;  /* 0x000000e700e77213 */ /* 0x000fe20000000000 */
[----:B------:R-:W-:Y:S01]  /*c000*/  FMUL.FTZ R147, R147, R197 ;  /* 0x000000c593937220 */ /* 0x000fe20000410000 */
[----:B------:R-:W-:-:S02]  /*c010*/  FSEL R30, R13, -INF , P5 ;  /* 0xff8000000d1e7808 */ /* 0x000fc40002800000 */
[----:B------:R-:W-:Y:S02]  /*c020*/  IABS R233, R233 ;  /* 0x000000e900e97213 */ /* 0x000fe40000000000 */
[----:B------:R-:W-:Y:S01]  /*c030*/  IABS R170, R170 ;  /* 0x000000aa00aa7213 */ /* 0x000fe20000000000 */
[----:B------:R-:W2:Y:S01]  /*c040*/  MUFU.TANH R27, R145 ;  /* 0x00000091001b7308 */ /* 0x000ea20000002400 */
[----:B------:R-:W-:Y:S01]  /*c050*/  ISETP.GE.AND P5, PT, R12, R206, PT ;  /* 0x000000ce0c00720c */ /* 0x000fe20003fa6270 */
[----:B------:R-:W-:Y:S01]  /*c060*/  HMMA.16816.F32.BF16 R132, R124, R14, R132 ;  /* 0x0000000e7c84723c */ /* 0x000fe20000041884 */
[----:B------:R-:W-:Y:S01]  /*c070*/  IABS R13, R190 ;  /* 0x000000be000d7213 */ /* 0x000fe20000000000 */
[-C--:B------:R-:W-:Y:S01]  /*c080*/  FMUL.FTZ R142, R142, R197.reuse ;  /* 0x000000c58e8e7220 */ /* 0x080fe20000410000 */
[----:B------:R-:W-:Y:S01]  /*c090*/  FSEL R190, R30, -INF , !P4 ;  /* 0xff8000001ebe7808 */ /* 0x000fe20006000000 */
[----:B------:R-:W-:Y:S01]  /*c0a0*/  FMUL.FTZ R143, R143, R197 ;  /* 0x000000c58f8f7220 */ /* 0x000fe20000410000 */
[----:B------:R-:W-:-:S03]  /*c0b0*/  ISETP.GE.AND P4, PT, R12, R205, PT ;  /* 0x000000cd0c00720c */ /* 0x000fc60003f86270 */
[----:B------:R-:W-:Y:S01]  /*c0c0*/  HMMA.16816.F32.BF16 R128, R180, R184, R128 ;  /* 0x000000b8b480723c */ /* 0x000fe20000041880 */
[----:B------:R-:W-:Y:S01]  /*c0d0*/  FSEL R28, R28, -INF , P5 ;  /* 0xff8000001c1c7808 */ /* 0x000fe20002800000 */
[----:B------:R-:W-:Y:S01]  /*c0e0*/  FMUL.FTZ R24, R24, R197 ;  /* 0x000000c518187220 */ /* 0x000fe20000410000 */
[----:B------:R-:W-:Y:S01]  /*c0f0*/  I2FP.F32.S32 R231, R231 ;  /* 0x000000e700e77245 */ /* 0x000fe20000201400 */
[----:B------:R-:W-:Y:S01]  /*c100*/  FMUL.FTZ R26, R26, R197 ;  /* 0x000000c51a1a7220 */ /* 0x000fe20000410000 */
[----:B------:R-:W-:Y:S01]  /*c110*/  FSEL R158, R28, -INF , !P4 ;  /* 0xff8000001c9e7808 */ /* 0x000fe20006000000 */
[----:B------:R-:W-:-:S04]  /*c120*/  DEPBAR.LE SB0, 0x0 ;  /* 0x000080000000791a */ /* 0x000fc80000000000 */
[C---:B------:R-:W-:Y:S02]  /*c130*/  ISETP.GE.AND P5, PT, R12.reuse, R203, PT ;  /* 0x000000cb0c00720c */ /* 0x040fe40003fa6270 */
[----:B------:R-:W-:Y:S02]  /*c140*/  ISETP.GE.AND P4, PT, R12, R204, PT ;  /* 0x000000cc0c00720c */ /* 0x000fe40003f86270 */
[----:B------:R-:W-:Y:S01]  /*c150*/  I2FP.F32.S32 R12, R13 ;  /* 0x0000000d000c7245 */ /* 0x000fe20000201400 */
[----:B-1----:R-:W-:Y:S01]  /*c160*/  FFMA.FTZ R29, -R218, R231, R29 ;  /* 0x000000e7da1d7223 */ /* 0x002fe2000001011d */
[----:B------:R-:W1:Y:S01]  /*c170*/  MUFU.TANH R13, R147 ;  /* 0x00000093000d7308 */ /* 0x000e620000002400 */
[----:B------:R-:W-:Y:S02]  /*c180*/  VIADD R28, R116, 0xffffffd1 ;  /* 0xffffffd1741c7836 */ /* 0x000fe40000000000 */
[----:B--2---:R-:W-:Y:S01]  /*c190*/  FFMA.FTZ R12, -R218, R12, R27 ;  /* 0x0000000cda0c7223 */ /* 0x004fe2000001011b */
[----:B------:R-:W-:Y:S01]  /*c1a0*/  FMUL.FTZ R27, R140, R197 ;  /* 0x000000c58c1b7220 */ /* 0x000fe20000410000 */
[----:B------:R-:W-:-:S02]  /*c1b0*/  FSEL R30, R29, -INF , P4 ;  /* 0xff8000001d1e7808 */ /* 0x000fc40002000000 */
[----:B------:R-:W-:Y:S02]  /*c1c0*/  ISETP.GE.AND P4, PT, R28, R206, PT ;  /* 0x000000ce1c00720c */ /* 0x000fe40003f86270 */
[----:B------:R-:W-:Y:S01]  /*c1d0*/  IABS R29, R168 ;  /* 0x000000a8001d7213 */ /* 0x000fe20000000000 */
[----:B------:R-:W2:Y:S01]  /*c1e0*/  MUFU.TANH R27, R27 ;  /* 0x0000001b001b7308 */ /* 0x000ea20000002400 */
[----:B------:R-:W-:Y:S02]  /*c1f0*/  FSEL R168, R30, -INF , !P5 ;  /* 0xff8000001ea87808 */ /* 0x000fe40006800000 */
[----:B------:R-:W-:Y:S02]  /*c200*/  ISETP.GE.AND P5, PT, R28, R205, PT ;  /* 0x000000cd1c00720c */ /* 0x000fe40003fa6270 */
[----:B------:R-:W-:Y:S02]  /*c210*/  FSEL R160, R12, -INF , P4 ;  /* 0xff8000000ca07808 */ /* 0x000fe40002000000 */
[----:B------:R-:W-:-:S02]  /*c220*/  I2FP.F32.S32 R12, R29 ;  /* 0x0000001d000c7245 */ /* 0x000fc40000201400 */
[----:B------:R-:W-:Y:S02]  /*c230*/  FSEL R160, R160, -INF , !P5 ;  /* 0xff800000a0a07808 */ /* 0x000fe40006800000 */
[C---:B------:R-:W-:Y:S02]  /*c240*/  ISETP.GE.AND P4, PT, R28.reuse, R203, PT ;  /* 0x000000cb1c00720c */ /* 0x040fe40003f86270 */
[----:B------:R-:W-:Y:S01]  /*c250*/  ISETP.GE.AND P5, PT, R28, R204, PT ;  /* 0x000000cc1c00720c */ /* 0x000fe20003fa6270 */
[----:B------:R-:W-:Y:S02]  /*c260*/  IMAD.MOV.U32 R28, RZ, RZ, R233 ;  /* 0x000000ffff1c7224 */ /* 0x000fe400078e00e9 */
[----:B-1----:R-:W-:Y:S01]  /*c270*/  FFMA.FTZ R12, -R218, R12, R13 ;  /* 0x0000000cda0c7223 */ /* 0x002fe2000001010d */
[----:B---3--:R-:W-:Y:S01]  /*c280*/  HMMA.16816.F32.BF16 R136, R20, R8, R136 ;  /* 0x000000081488723c */ /* 0x008fe20000041888 */
[----:B------:R-:W-:Y:S01]  /*c290*/  FMUL.FTZ R13, R141, R197 ;  /* 0x000000c58d0d7220 */ /* 0x000fe20000410000 */
[----:B------:R-:W1:Y:S01]  /*c2a0*/  MUFU.TANH R9, R142 ;  /* 0x0000008e00097308 */ /* 0x000e620000002400 */
[----:B------:R-:W-:Y:S01]  /*c2b0*/  I2FP.F32.S32 R28, R28 ;  /* 0x0000001c001c7245 */ /* 0x000fe20000201400 */
[----:B------:R-:W-:Y:S01]  /*c2c0*/  VIADD R8, R116, 0xffffffd8 ;  /* 0xffffffd874087836 */ /* 0x000fe20000000000 */
[----:B------:R-:W-:-:S03]  /*c2d0*/  FSEL R12, R12, -INF , P5 ;  /* 0xff8000000c0c7808 */ /* 0x000fc60002800000 */
[----:B--2---:R-:W-:Y:S02]  /*c2e0*/  FFMA.FTZ R27, -R218, R28, R27 ;  /* 0x0000001cda1b7223 */ /* 0x004fe4000001011b */
[----:B------:R-:W2:Y:S01]  /*c2f0*/  MUFU.TANH R13, R13 ;  /* 0x0000000d000d7308 */ /* 0x000ea20000002400 */
[----:B------:R-:W-:Y:S01]  /*c300*/  ISETP.GE.AND P5, PT, R8, R206, PT ;  /* 0x000000ce0800720c */ /* 0x000fe20003fa6270 */
[----:B------:R-:W-:Y:S01]  /*c310*/  IMAD.MOV.U32 R28, RZ, RZ, R170 ;  /* 0x000000ffff1c7224 */ /* 0x000fe200078e00aa */
[----:B------:R-:W-:Y:S02]  /*c320*/  FSEL R170, R12, -INF , !P4 ;  /* 0xff8000000caa7808 */ /* 0x000fe40006000000 */
[----:B------:R-:W-:Y:S02]  /*c330*/  ISETP.GE.AND P4, PT, R8, R205, PT ;  /* 0x000000cd0800720c */ /* 0x000fe40003f86270 */
[----:B------:R-:W-:Y:S02]  /*c340*/  FSEL R27, R27, -INF , P5 ;  /* 0xff8000001b1b7808 */ /* 0x000fe40002800000 */
[----:B------:R-:W-:-:S02]  /*c350*/  I2FP.F32.S32 R28, R28 ;  /* 0x0000001c001c7245 */ /* 0x000fc40000201400 */
[----:B------:R-:W-:Y:S02]  /*c360*/  IABS R12, R172 ;  /* 0x000000ac000c7213 */ /* 0x000fe40000000000 */
[----:B------:R-:W-:Y:S02]  /*c370*/  FSEL R162, R27, -INF , !P4 ;  /* 0xff8000001ba27808 */ /* 0x000fe40006000000 */
[C---:B------:R-:W-:Y:S02]  /*c380*/  ISETP.GE.AND P5, PT, R8.reuse, R203, PT ;  /* 0x000000cb0800720c */ /* 0x040fe40003fa6270 */
[----:B------:R-:W-:Y:S01]  /*c390*/  ISETP.GE.AND P4, PT, R8, R204, PT ;  /* 0x000000cc0800720c */ /* 0x000fe20003f86270 */
[----:B-1----:R-:W-:Y:S01]  /*c3a0*/  FFMA.FTZ R8, -R218, R28, R9 ;  /* 0x0000001cda087223 */ /* 0x002fe20000010109 */
[----:B------:R-:W-:Y:S01]  /*c3b0*/  I2FP.F32.S32 R12, R12 ;  /* 0x0000000c000c7245 */ /* 0x000fe20000201400 */
[----:B------:R-:W-:Y:S01]  /*c3c0*/  VIADD R14, R116, 0xffffffd9 ;  /* 0xffffffd9740e7836 */ /* 0x000fe20000000000 */
[----:B------:R-:W1:Y:S01]  /*c3d0*/  MUFU.TANH R9, R143 ;  /* 0x0000008f00097308 */ /* 0x000e620000002400 */
[----:B------:R-:W-:Y:S01]  /*c3e0*/  FMUL.FTZ R136, R136, R197 ;  /* 0x000000c588887220 */ /* 0x000fe20000410000 */
[----:B------:R-:W-:Y:S01]  /*c3f0*/  FSEL R8, R8, -INF , P4 ;  /* 0xff80000008087808 */ /* 0x000fe20002000000 */
[----:B--2---:R-:W-:Y:S01]  /*c400*/  FFMA.FTZ R12, -R218, R12, R13 ;  /* 0x0000000cda0c7223 */ /* 0x004fe2000001010d */
[----:B------:R-:W-:-:S02]  /*c410*/  ISETP.GE.AND P4, PT, R14, R206, PT ;  /* 0x000000ce0e00720c */ /* 0x000fc40003f86270 */
[----:B------:R-:W-:Y:S02]  /*c420*/  IABS R15, R164 ;  /* 0x000000a4000f7213 */ /* 0x000fe40000000000 */
[----:B------:R-:W2:Y:S01]  /*c430*/  MUFU.TANH R13, R136 ;  /* 0x00000088000d7308 */ /* 0x000ea20000002400 */
[----:B------:R-:W-:Y:S02]  /*c440*/  FSEL R164, R12, -INF , P4 ;  /* 0xff8000000ca47808 */ /* 0x000fe40002000000 */
[----:B------:R-:W-:Y:S01]  /*c450*/  FSEL R172, R8, -INF , !P5 ;  /* 0xff80000008ac7808 */ /* 0x000fe20006800000 */
[----:B------:R-:W-:Y:S01]  /*c460*/  IMAD.MOV.U32 R12, RZ, RZ, R15 ;  /* 0x000000ffff0c7224 */ /* 0x000fe200078e000f */
[----:B------:R-:W-:Y:S01]  /*c470*/  IABS R8, R191 ;  /* 0x000000bf00087213 */ /* 0x000fe20000000000 */
[----:B------:R-:W-:Y:S01]  /*c480*/  FMUL.FTZ R15, R138, R197 ;  /* 0x000000c58a0f7220 */ /* 0x000fe20000410000 */
[----:B------:R-:W-:Y:S01]  /*c490*/  HMMA.16816.F32.BF16 R132, R20, R10, R132 ;  /* 0x0000000a1484723c */ /* 0x000fe20000041884 */
[----:B------:R-:W-:-:S02]  /*c4a0*/  ISETP.GE.AND P5, PT, R14, R205, PT ;  /* 0x000000cd0e00720c */ /* 0x000fc40003fa6270 */
[----:B------:R-:W-:Y:S01]  /*c4b0*/  I2FP.F32.S32 R8, R8 ;  /* 0x0000000800087245 */ /* 0x000fe20000201400 */
[----:B------:R-:W-:Y:S01]  /*c4c0*/  FMUL.FTZ R137, R137, R197 ;  /* 0x000000c589897220 */ /* 0x000fe20000410000 */
[----:B------:R-:W3:Y:S01]  /*c4d0*/  MUFU.TANH R15, R15 ;  /* 0x0000000f000f7308 */ /* 0x000ee20000002400 */
[----:B------:R-:W-:Y:S01]  /*c4e0*/  FSEL R164, R164, -INF , !P5 ;  /* 0xff800000a4a47808 */ /* 0x000fe20006800000 */
[----:B------:R-:W-:Y:S01]  /*c4f0*/  VIADD R10, R116, 0xffffffe0 ;  /* 0xffffffe0740a7836 */ /* 0x000fe20000000000 */
[----:B------:R-:W-:Y:S01]  /*c500*/  I2FP.F32.S32 R12, R12 ;  /* 0x0000000c000c7245 */ /* 0x000fe20000201400 */
[----:B-1----:R-:W-:Y:S01]  /*c510*/  FFMA.FTZ R8, -R218, R8, R9 ;  /* 0x00000008da087223 */ /* 0x002fe20000010109 */
[C---:B------:R-:W-:Y:S01]  /*c520*/  ISETP.GE.AND P5, PT, R14.reuse, R204, PT ;  /* 0x000000cc0e00720c */ /* 0x040fe20003fa6270 */
[----:B------:R-:W-:Y:S02]  /*c530*/  HMMA.16816.F32.BF16 R128, R124, R56, R128 ;  /* 0x000000387c80723c */ /* 0x000fe40000041880 */
[----:B------:R-:W1:Y:S01]  /*c540*/  MUFU.TANH R9, R137 ;  /* 0x0000008900097308 */ /* 0x000e620000002400 */
[----:B------:R-:W-:Y:S01]  /*c550*/  ISETP.GE.AND P4, PT, R14, R203, PT ;  /* 0x000000cb0e00720c */ /* 0x000fe20003f86270 */
[----:B--2---:R-:W-:Y:S01]  /*c560*/  FFMA.FTZ R12, -R218, R12, R13 ;  /* 0x0000000cda0c7223 */ /* 0x004fe2000001010d */
[----:B------:R-:W-:Y:S01]  /*c570*/  FSEL R11, R8, -INF , P5 ;  /* 0xff800000080b7808 */ /* 0x000fe20002800000 */
[----:B------:R-:W-:Y:S01]  /*c580*/  FMUL.FTZ R139, R139, R197 ;  /* 0x000000c58b8b7220 */ /* 0x000fe20000410000 */
[----:B------:R-:W-:-:S02]  /*c590*/  IABS R189, R189 ;  /* 0x000000bd00bd7213 */ /* 0x000fc40000000000 */
[----:B------:R-:W-:Y:S02]  /*c5a0*/  ISETP.GE.AND P5, PT, R10, R206, PT ;  /* 0x000000ce0a00720c */ /* 0x000fe40003fa6270 */
[----:B------:R-:W-:Y:S02]  /*c5b0*/  IABS R8, R166 ;  /* 0x000000a600087213 */ /* 0x000fe40000000000 */
[----:B------:R-:W-:Y:S01]  /*c5c0*/  FSEL R166, R11, -INF , !P4 ;  /* 0xff8000000ba67808 */ /* 0x000fe20006000000 */
[----:B------:R-:W-:Y:S01]  /*c5d0*/  FMUL.FTZ R11, R132, R197 ;  /* 0x000000c5840b7220 */ /* 0x000fe20000410000 */
[----:B------:R-:W-:Y:S02]  /*c5e0*/  ISETP.GE.AND P4, PT, R10, R205, PT ;  /* 0x000000cd0a00720c */ /* 0x000fe40003f86270 */
[----:B------:R-:W-:Y:S02]  /*c5f0*/  FSEL R12, R12, -INF , P5 ;  /* 0xff8000000c0c7808 */ /* 0x000fe40002800000 */
[----:B------:R-:W-:Y:S01]  /*c600*/  I2FP.F32.S32 R189, R189 ;  /* 0x000000bd00bd7245 */ /* 0x000fe20000201400 */
[----:B------:R-:W2:Y:S01]  /*c610*/  MUFU.TANH R139, R139 ;  /* 0x0000008b008b7308 */ /* 0x000ea20000002400 */
[----:B------:R-:W-:-:S02]  /*c620*/  FSEL R142, R12, -INF , !P4 ;  /* 0xff8000000c8e7808 */ /* 0x000fc40006000000 */
[----:B------:R-:W-:Y:S01]  /*c630*/  ISETP.GE.AND P5, PT, R10, R203, PT ;  /* 0x000000cb0a00720c */ /* 0x000fe20003fa6270 */
[----:B---3--:R-:W-:Y:S01]  /*c640*/  FFMA.FTZ R15, -R218, R189, R15 ;  /* 0x000000bdda0f7223 */ /* 0x008fe2000001010f */
[----:B------:R-:W-:Y:S01]  /*c650*/  ISETP.GE.AND P4, PT, R10, R204, PT ;  /* 0x000000cc0a00720c */ /* 0x000fe20003f86270 */
[----:B------:R-:W-:Y:S01]  /*c660*/  VIADD R10, R116, 0xffffffe1 ;  /* 0xffffffe1740a7836 */ /* 0x000fe20000000000 */
[----:B------:R-:W-:Y:S01]  /*c670*/  I2FP.F32.S32 R8, R8 ;  /* 0x0000000800087245 */ /* 0x000fe20000201400 */
[----:B------:R-:W3:Y:S01]  /*c680*/  MUFU.TANH R11, R11 ;  /* 0x0000000b000b7308 */ /* 0x000ee20000002400 */
[----:B------:R-:W-:Y:S02]  /*c690*/  FSEL R15, R15, -INF , P4 ;  /* 0xff8000000f0f7808 */ /* 0x000fe40002000000 */
[----:B------:R-:W-:Y:S01]  /*c6a0*/  ISETP.GE.AND P4, PT, R10, R206, PT ;  /* 0x000000ce0a00720c */ /* 0x000fe20003f86270 */
[----:B-1----:R-:W-:Y:S01]  /*c6b0*/  FFMA.FTZ R8, -R218, R8, R9 ;  /* 0x00000008da087223 */ /* 0x002fe20000010109 */
[----:B------:R-:W-:Y:S01]  /*c6c0*/  IABS R9, R187 ;  /* 0x000000bb00097213 */ /* 0x000fe20000000000 */
[----:B------:R-:W-:Y:S01]  /*c6d0*/  FMUL.FTZ R134, R134, R197 ;  /* 0x000000c586867220 */ /* 0x000fe20000410000 */
[----:B------:R-:W-:Y:S01]  /*c6e0*/  HMMA.16816.F32.BF16 R128, R20, R4, R128 ;  /* 0x000000041480723c */ /* 0x000fe20000041880 */
[----:B------:R-:W-:-:S02]  /*c6f0*/  FSEL R154, R15, -INF , !P5 ;  /* 0xff8000000f9a7808 */ /* 0x000fc40006800000 */
[----:B------:R-:W-:Y:S02]  /*c700*/  FSEL R146, R8, -INF , P4 ;  /* 0xff80000008927808 */ /* 0x000fe40002000000 */
[----:B------:R-:W-:Y:S01]  /*c710*/  I2FP.F32.S32 R12, R9 ;  /* 0x00000009000c7245 */ /* 0x000fe20000201400 */
[----:B------:R-:W1:Y:S01]  /*c720*/  MUFU.TANH R5, R134 ;  /* 0x0000008600057308 */ /* 0x000e620000002400 */
[----:B------:R-:W-:Y:S02]  /*c730*/  ISETP.GE.AND P5, PT, R10, R205, PT ;  /* 0x000000cd0a00720c */ /* 0x000fe40003fa6270 */
[----:B------:R-:W-:Y:S01]  /*c740*/  IABS R8, R123 ;  /* 0x0000007b00087213 */ /* 0x000fe20000000000 */
[----:B------:R-:W-:Y:S01]  /*c750*/  FMUL.FTZ R133, R133, R197 ;  /* 0x000000c585857220 */ /* 0x000fe20000410000 */
[----:B------:R-:W-:Y:S01]  /*c760*/  FSEL R146, R146, -INF , !P5 ;  /* 0xff80000092927808 */ /* 0x000fe20006800000 */
[----:B--2---:R-:W-:Y:S01]  /*c770*/  FFMA.FTZ R12, -R218, R12, R139 ;  /* 0x0000000cda0c7223 */ /* 0x004fe2000001018b */
[----:B------:R-:W-:Y:S01]  /*c780*/  I2FP.F32.S32 R8, R8 ;  /* 0x0000000800087245 */ /* 0x000fe20000201400 */
[----:B------:R-:W-:Y:S01]  /*c790*/  VIADD R4, R116, 0xffffffe8 ;  /* 0xffffffe874047836 */ /* 0x000fe20000000000 */
[C---:B------:R-:W-:Y:S01]  /*c7a0*/  ISETP.GE.AND P5, PT, R10.reuse, R204, PT ;  /* 0x000000cc0a00720c */ /* 0x040fe20003fa6270 */
[----:B------:R-:W2:Y:S01]  /*c7b0*/  MUFU.TANH R9, R133 ;  /* 0x0000008500097308 */ /* 0x000ea20000002400 */
[----:B------:R-:W-:Y:S01]  /*c7c0*/  ISETP.GE.AND P4, PT, R10, R203, PT ;  /* 0x000000cb0a00720c */ /* 0x000fe20003f86270 */
[----:B---3--:R-:W-:Y:S01]  /*c7d0*/  FFMA.FTZ R8, -R218, R8, R11 ;  /* 0x00000008da087223 */ /* 0x008fe2000001010b */
[----:B------:R-:W-:Y:S01]  /*c7e0*/  FSEL R12, R12, -INF , P5 ;  /* 0xff8000000c0c7808 */ /* 0x000fe20002800000 */
[----:B------:R-:W-:Y:S01]  /*c7f0*/  FMUL.FTZ R135, R135, R197 ;  /* 0x000000c587877220 */ /* 0x000fe20000410000 */
[----:B------:R-:W-:-:S02]  /*c800*/  ISETP.GE.AND P5, PT, R4, R206, PT ;  /* 0x000000ce0400720c */ /* 0x000fc40003fa6270 */
[----:B------:R-:W-:Y:S02]  /*c810*/  IABS R122, R122 ;  /* 0x0000007a007a7213 */ /* 0x000fe40000000000 */
[----:B------:R-:W-:Y:S02]  /*c820*/  FSEL R156, R12, -INF , !P4 ;  /* 0xff8000000c9c7808 */ /* 0x000fe40006000000 */
[----:B------:R-:W-:Y:S02]  /*c830*/  ISETP.GE.AND P4, PT, R4, R205, PT ;  /* 0x000000cd0400720c */ /* 0x000fe40003f86270 */
[----:B------:R-:W-:Y:S02]  /*c840*/  FSEL R8, R8, -INF , P5 ;  /* 0xff80000008087808 */ /* 0x000fe40002800000 */
[----:B------:R-:W-:Y:S01]  /*c850*/  I2FP.F32.S32 R122, R122 ;  /* 0x0000007a007a7245 */ /* 0x000fe20000201400 */
[----:B------:R-:W3:Y:S01]  /*c860*/  MUFU.TANH R135, R135 ;  /* 0x0000008700877308 */ /* 0x000ee20000002400 */
[----:B------:R-:W-:Y:S01]  /*c870*/  IABS R66, R66 ;  /* 0x0000004200427213 */ /* 0x000fe20000000000 */
[----:B------:R-:W-:Y:S01]  /*c880*/  FMUL.FTZ R128, R128, R197 ;  /* 0x000000c580807220 */ /* 0x000fe20000410000 */
[----:B------:R-:W-:Y:S01]  /*c890*/  FSEL R150, R8, -INF , !P4 ;  /* 0xff80000008967808 */ /* 0x000fe20006000000 */
[----:B-1----:R-:W-:Y:S01]  /*c8a0*/  FFMA.FTZ R5, -R218, R122, R5 ;  /* 0x0000007ada057223 */ /* 0x002fe20000010105 */
[----:B------:R-:W-:-:S02]  /*c8b0*/  ISETP.GE.AND P5, PT, R4, R203, PT ;  /* 0x000000cb0400720c */ /* 0x000fc40003fa6270 */
[----:B------:R-:W-:Y:S02]  /*c8c0*/  I2FP.F32.S32 R66, R66 ;  /* 0x0000004200427245 */ /* 0x000fe40000201400 */
[----:B------:R-:W-:Y:S01]  /*c8d0*/  ISETP.GE.AND P4, PT, R4, R204, PT ;  /* 0x000000cc0400720c */ /* 0x000fe20003f86270 */
[----:B------:R-:W-:Y:S01]  /*c8e0*/  VIADD R4, R116, 0xffffffe9 ;  /* 0xffffffe974047836 */ /* 0x000fe20000000000 */
[----:B------:R-:W1:Y:S01]  /*c8f0*/  MUFU.TANH R11, R128 ;  /* 0x00000080000b7308 */ /* 0x000e620000002400 */
[----:B--2---:R-:W-:Y:S01]  /*c900*/  FFMA.FTZ R9, -R218, R66, R9 ;  /* 0x00000042da097223 */ /* 0x004fe20000010109 */
[----:B------:R-:W-:Y:S02]  /*c910*/  FSEL R5, R5, -INF , P4 ;  /* 0xff80000005057808 */ /* 0x000fe40002000000 */
[----:B------:R-:W-:Y:S02]  /*c920*/  IABS R67, R67 ;  /* 0x0000004300437213 */ /* 0x000fe40000000000 */
[----:B------:R-:W-:-:S02]  /*c930*/  ISETP.GE.AND P4, PT, R4, R206, PT ;  /* 0x000000ce0400720c */ /* 0x000fc40003f86270 */
[----:B------:R-:W-:Y:S02]  /*c940*/  FSEL R152, R5, -INF , !P5 ;  /* 0xff80000005987808 */ /* 0x000fe40006800000 */
[----:B------:R-:W-:Y:S02]  /*c950*/  I2FP.F32.S32 R67, R67 ;  /* 0x0000004300437245 */ /* 0x000fe40000201400 */
[----:B------:R-:W-:Y:S02]  /*c960*/  ISETP.GE.AND P5, PT, R4, R205, PT ;  /* 0x000000cd0400720c */ /* 0x000fe40003fa6270 */
[----:B------:R-:W-:Y:S02]  /*c970*/  FSEL R9, R9, -INF , P4 ;  /* 0xff80000009097808 */ /* 0x000fe40002000000 */
[----:B------:R-:W-:Y:S01]  /*c980*/  IABS R8, R65 ;  /* 0x0000004100087213 */ /* 0x000fe20000000000 */
[----:B------:R-:W-:Y:S01]  /*c990*/  FMUL.FTZ R130, R130, R197 ;  /* 0x000000c582827220 */ /* 0x000fe20000410000 */
[----:B------:R-:W-:Y:S01]  /*c9a0*/  FSEL R148, R9, -INF , !P5 ;  /* 0xff80000009947808 */ /* 0x000fe20006800000 */
[----:B---3--:R-:W-:Y:S01]  /*c9b0*/  FFMA.FTZ R67, -R218, R67, R135 ;  /* 0x00000043da437223 */ /* 0x008fe20000010187 */
[----:B------:R-:W-:-:S02]  /*c9c0*/  ISETP.GE.AND P4, PT, R4, R203, PT ;  /* 0x000000cb0400720c */ /* 0x000fc40003f86270 */
[----:B------:R-:W-:Y:S02]  /*c9d0*/  I2FP.F32.S32 R8, R8 ;  /* 0x0000000800087245 */ /* 0x000fe40000201400 */
[----:B------:R-:W-:Y:S01]  /*c9e0*/  ISETP.GE.AND P5, PT, R4, R204, PT ;  /* 0x000000cc0400720c */ /* 0x000fe20003fa6270 */
[----:B------:R-:W-:Y:S01]  /*c9f0*/  VIADD R4, R116, 0xfffffff0 ;  /* 0xfffffff074047836 */ /* 0x000fe20000000000 */
[----:B------:R-:W2:Y:S01]  /*ca00*/  MUFU.TANH R9, R130 ;  /* 0x0000008200097308 */ /* 0x000ea20000002400 */
[----:B-1----:R-:W-:Y:S01]  /*ca10*/  FFMA.FTZ R8, -R218, R8, R11 ;  /* 0x00000008da087223 */ /* 0x002fe2000001010b */
[----:B------:R-:W-:Y:S01]  /*ca20*/  FSEL R67, R67, -INF , P5 ;  /* 0xff80000043437808 */ /* 0x000fe20002800000 */
[----:B------:R-:W-:Y:S01]  /*ca30*/  FMUL.FTZ R5, R129, R197 ;  /* 0x000000c581057220 */ /* 0x000fe20000410000 */
[----:B------:R-:W-:Y:S02]  /*ca40*/  ISETP.GE.AND P5, PT, R4, R206, PT ;  /* 0x000000ce0400720c */ /* 0x000fe40003fa6270 */
[----:B------:R-:W-:-:S02]  /*ca50*/  FSEL R144, R67, -INF , !P4 ;  /* 0xff80000043907808 */ /* 0x000fc40006000000 */
[----:B------:R-:W-:Y:S02]  /*ca60*/  ISETP.GE.AND P4, PT, R4, R205, PT ;  /* 0x000000cd0400720c */ /* 0x000fe40003f86270 */
[----:B------:R-:W-:Y:S01]  /*ca70*/  FSEL R8, R8, -INF , P5 ;  /* 0xff80000008087808 */ /* 0x000fe20002800000 */
[----:B------:R-:W1:Y:S01]  /*ca80*/  MUFU.TANH R5, R5 ;  /* 0x0000000500057308 */ /* 0x000e620000002400 */
[----:B------:R-:W-:Y:S02]  /*ca90*/  IABS R63, R63 ;  /* 0x0000003f003f7213 */ /* 0x000fe40000000000 */
[----:B------:R-:W-:Y:S01]  /*caa0*/  FSEL R55, R8, -INF , !P4 ;  /* 0xff80000008377808 */ /* 0x000fe20006000000 */
[----:B------:R-:W-:Y:S01]  /*cab0*/  FMUL.FTZ R131, R131, R197 ;  /* 0x000000c583837220 */ /* 0x000fe20000410000 */
[C---:B------:R-:W-:Y:S02]  /*cac0*/  ISETP.GE.AND P5, PT, R4.reuse, R203, PT ;  /* 0x000000cb0400720c */ /* 0x040fe40003fa6270 */
[----:B------:R-:W-:-:S02]  /*cad0*/  ISETP.GE.AND P4, PT, R4, R204, PT ;  /* 0x000000cc0400720c */ /* 0x000fc40003f86270 */
[----:B------:R-:W-:Y:S01]  /*cae0*/  I2FP.F32.S32 R4, R63 ;  /* 0x0000003f00047245 */ /* 0x000fe20000201400 */
[----:B------:R-:W3:Y:S01]  /*caf0*/  MUFU.TANH R131, R131 ;  /* 0x0000008300837308 */ /* 0x000ee20000002400 */
[----:B------:R-:W-:-:S03]  /*cb00*/  IABS R59, R59 ;  /* 0x0000003b003b7213 */ /* 0x000fc60000000000 */
[----:B--2---:R-:W-:Y:S01]  /*cb10*/  FFMA.FTZ R9, -R218, R4, R9 ;  /* 0x00000004da097223 */ /* 0x004fe20000010109 */
[----:B------:R-:W-:Y:S01]  /*cb20*/  I2FP.F32.S32 R59, R59 ;  /* 0x0000003b003b7245 */ /* 0x000fe20000201400 */
[----:B------:R-:W-:Y:S02]  /*cb30*/  VIADD R4, R116, 0xfffffff1 ;  /* 0xfffffff174047836 */ /* 0x000fe40000000000 */
[----:B------:R-:W2:Y:S01]  /*cb40*/  MUFU.TANH R11, R24 ;  /* 0x00000018000b7308 */ /* 0x000ea20000002400 */
[----:B------:R-:W-:Y:S01]  /*cb50*/  FSEL R9, R9, -INF , P4 ;  /* 0xff80000009097808 */ /* 0x000fe20002000000 */
[----:B-1----:R-:W-:Y:S01]  /*cb60*/  FFMA.FTZ R5, -R218, R59, R5 ;  /* 0x0000003bda057223 */ /* 0x002fe20000010105 */
[----:B------:R-:W-:Y:S01]  /*cb70*/  IABS R61, R61 ;  /* 0x0000003d003d7213 */ /* 0x000fe20000000000 */
[----:B------:R-:W-:Y:S01]  /*cb80*/  BAR.SYNC.DEFER_BLOCKING 0x0 ;  /* 0x0000000000007b1d */ /* 0x000fe20000010000 */
[----:B------:R-:W-:Y:S02]  /*cb90*/  ISETP.GE.AND P4, PT, R4, R206, PT ;  /* 0x000000ce0400720c */ /* 0x000fe40003f86270 */
[----:B------:R-:W-:-:S03]  /*cba0*/  FSEL R122, R9, -INF , !P5 ;  /* 0xff800000097a7808 */ /* 0x000fc60006800000 */
[----:B------:R-:W1:Y:S01]  /*cbb0*/  MUFU.TANH R9, R26 ;  /* 0x0000001a00097308 */ /* 0x000e620000002400 */
[----:B------:R-:W-:Y:S02]  /*cbc0*/  I2FP.F32.S32 R61, R61 ;  /* 0x0000003d003d7245 */ /* 0x000fe40000201400 */
[----:B------:R-:W-:Y:S02]  /*cbd0*/  ISETP.GE.AND P5, PT, R4, R205, PT ;  /* 0x000000cd0400720c */ /* 0x000fe40003fa6270 */
[----:B------:R-:W-:Y:S02]  /*cbe0*/  FSEL R5, R5, -INF , P4 ;  /* 0xff80000005057808 */ /* 0x000fe40002000000 */
[----:B------:R-:W-:Y:S01]  /*cbf0*/  IABS R8, R19 ;  /* 0x0000001300087213 */ /* 0x000fe20000000000 */
[----:B---3--:R-:W-:Y:S01]  /*cc00*/  FFMA.FTZ R61, -R218, R61, R131 ;  /* 0x0000003dda3d7223 */ /* 0x008fe20000010183 */
[----:B------:R-:W-:Y:S02]  /*cc10*/  FSEL R124, R5, -INF , !P5 ;  /* 0xff800000057c7808 */ /* 0x000fe40006800000 */
[----:B------:R-:W-:-:S02]  /*cc20*/  ISETP.GE.AND P4, PT, R4, R203, PT ;  /* 0x000000cb0400720c */ /* 0x000fc40003f86270 */
[----:B------:R-:W-:Y:S02]  /*cc30*/  I2FP.F32.S32 R8, R8 ;  /* 0x0000000800087245 */ /* 0x000fe40000201400 */
[----:B------:R-:W-:Y:S01]  /*cc40*/  ISETP.GE.AND P5, PT, R4, R204, PT ;  /* 0x000000cc0400720c */ /* 0x000fe20003fa6270 */
[----:B------:R-:W-:Y:S01]  /*cc50*/  VIADD R4, R116, 0xfffffff8 ;  /* 0xfffffff874047836 */ /* 0x000fe20000000000 */
[----:B------:R-:W-:Y:S01]  /*cc60*/  IABS R25, R25 ;  /* 0x0000001900197213 */ /* 0x000fe20000000000 */
[----:B--2---:R-:W-:Y:S01]  /*cc70*/  FFMA.FTZ R8, -R218, R8, R11 ;  /* 0x00000008da087223 */ /* 0x004fe2000001010b */
[----:B------:R-:W-:Y:S02]  /*cc80*/  FSEL R61, R61, -INF , P5 ;  /* 0xff8000003d3d7808 */ /* 0x000fe40002800000 */
[----:B------:R-:W-:Y:S02]  /*cc90*/  I2FP.F32.S32 R25, R25 ;  /* 0x0000001900197245 */ /* 0x000fe40000201400 */
[----:B------:R-:W-:Y:S01]  /*cca0*/  ISETP.GE.AND P5, PT, R4, R206, PT ;  /* 0x000000ce0400720c */ /* 0x000fe20003fa6270 */
[----:B------:R-:W-:-:S02]  /*ccb0*/  VIADD R116, R214, 0xfffffffe ;  /* 0xfffffffed6747836 */ /* 0x000fc40000000000 */
[----:B-1----:R-:W-:Y:S01]  /*ccc0*/  FFMA.FTZ R9, -R218, R25, R9 ;  /* 0x00000019da097223 */ /* 0x002fe20000010109 */
[----:B------:R-:W-:Y:S02]  /*ccd0*/  FSEL R125, R8, -INF , P5 ;  /* 0xff800000087d7808 */ /* 0x000fe40002800000 */
[----:B------:R-:W-:-:S04]  /*cce0*/  ISETP.GE.AND P5, PT, R4, R204, PT ;  /* 0x000000cc0400720c */ /* 0x000fc80003fa6270 */
[----:B------:R-:W-:Y:S02]  /*ccf0*/  FSEL R9, R9, -INF , P5 ;  /* 0xff80000009097808 */ /* 0x000fe40002800000 */
[----:B------:R-:W-:Y:S02]  /*cd00*/  ISETP.GT.AND P5, PT, R116, R207, PT ;  /* 0x000000cf7400720c */ /* 0x000fe40003fa4270 */
[----:B------:R-:W-:Y:S02]  /*cd10*/  FSEL R123, R61, -INF , !P4 ;  /* 0xff8000003d7b7808 */ /* 0x000fe40006000000 */
[----:B------:R-:W-:Y:S01]  /*cd20*/  ISETP.GE.AND P4, PT, R4, R205, PT ;  /* 0x000000cd0400720c */ /* 0x000fe20003f86270 */
[----:B------:R-:W-:Y:S03]  /*cd30*/  BSSY.RECONVERGENT B1, `(.L_x_5660) ;  /* 0x0000094000017945 */ /* 0x000fe60003800200 */
[----:B------:R-:W-:-:S02]  /*cd40*/  FSEL R125, R125, -INF , !P4 ;  /* 0xff8000007d7d7808 */ /* 0x000fc40006000000 */
[----:B------:R-:W-:Y:S02]  /*cd50*/  ISETP.GE.AND P4, PT, R4, R203, PT ;  /* 0x000000cb0400720c */ /* 0x000fe40003f86270 */
[----:B------:R-:W-:Y:S02]  /*cd60*/  SHF.R.U32.HI R4, RZ, 0x3, R119 ;  /* 0x00000003ff047819 */ /* 0x000fe40000011677 */
[----:B------:R-:W-:Y:S01]  /*cd70*/  FSEL R126, R9, -INF , !P4 ;  /* 0xff800000097e7808 */ /* 0x000fe20006000000 */
[----:B------:R-:W-:Y:S05]  /*cd80*/  @!P5 BRA `(.L_x_5661) ;  /* 0x000000080038d947 */ /* 0x000fea0003800000 */
        /* <DEDUP_REMOVED lines=33> */
[----:B------:R-:W-:Y:S02]  /*cfa0*/  ISETP.GE.AND P4, PT, R8, RZ, PT ;  /* 0x000000ff0800720c */ /* 0x000fe40003f86270 */
[----:B------:R-:W-:-:S02]  /*cfb0*/  LOP3.LUT R8, RZ, R13, RZ, 0x33, !PT ;  /* 0x0000000dff087212 */ /* 0x000fc400078e33ff */
        /* <DEDUP_REMOVED lines=29> */
.L_x_5663:
        /* <DEDUP_REMOVED lines=8> */
.L_x_5664:
[----:B------:R-:W-:Y:S05]  /*d210*/  BSYNC.RECONVERGENT B0 ;  /* 0x0000000000007941 */ /* 0x000fea0003800200 */
.L_x_5662:
        /* <DEDUP_REMOVED lines=69> */
.L_x_5661:
[----:B------:R-:W-:Y:S05]  /*d670*/  BSYNC.RECONVERGENT B1 ;  /* 0x0000000000017941 */ /* 0x000fea0003800200 */
.L_x_5660:
        /* <DEDUP_REMOVED lines=33> */
[----:B------:R-:W-:Y:S01]  /*d890*/  SHF.L.U32 R4, R4, 0x8, RZ ;  /* 0x0000000804047819 */ /* 0x000fe200000006ff */
[----:B------:R-:W1:Y:S01]  /*d8a0*/  SHFL.BFLY PT, R5, R10, 0x2, 0x1f ;  /* 0x0c401f000a057f89 */ /* 0x000e6200000e0000 */
[----:B------:R-:W-:Y:S02]  /*d8b0*/  @P5 IADD3 R214, PT, PT, R214, -0x3, RZ ;  /* 0xfffffffdd6d65810 */ /* 0x000fe40007ffe0ff */
[----:B------:R-:W-:Y:S01]  /*d8c0*/  LOP3.LUT R4, R4, 0x100, RZ, 0xc0, !PT ;  /* 0x0000010004047812 */ /* 0x000fe200078ec0ff */
[----:B------:R-:W3:Y:S03]  /*d8d0*/  SHFL.BFLY PT, R8, R9, 0x2, 0x1f ;  /* 0x0c401f0009087f89 */ /* 0x000ee600000e0000 */
[----:B------:R-:W-:-:S04]  /*d8e0*/  LOP3.LUT R217, R4, 0x20, R217, 0xf8, !PT ;  /* 0x0000002004d97812 */ /* 0x000fc800078ef8d9 */
[----:B------:R-:W-:-:S04]  /*d8f0*/  LOP3.LUT R137, R217, R54, RZ, 0xfc, !PT ;  /* 0x00000036d9897212 */ /* 0x000fc800078efcff */
[----:B------:R-:W-:-:S04]  /*d900*/  LEA R137, R137, R194, 0x1 ;  /* 0x000000c289897211 */ /* 0x000fc800078e08ff */
[C---:B------:R-:W-:Y:S01]  /*d910*/  IADD3 R4, PT, PT, R137.reuse, 0x9000, RZ ;  /* 0x0000900089047810 */ /* 0x040fe20007ffe0ff */
[----:B------:R-:W-:Y:S01]  /*d920*/  LDSM.16.MT88.4 R28, [R137+0xb000] ;  /* 0x00b00000891c783b */ /* 0x000fe20000004200 */
[----:B------:R-:W-:Y:S02]  /*d930*/  IADD3 R140, PT, PT, R137, 0x9020, RZ ;  /* 0x00009020898c7810 */ /* 0x000fe40007ffe0ff */
[----:B------:R-:W-:Y:S01]  /*d940*/  @P6 IADD3 R140, PT, PT, R4, -0x20, RZ ;  /* 0xffffffe0048c6810 */ /* 0x000fe20007ffe0ff */
[----:B------:R-:W-:Y:S01]  /*d950*/  LDSM.16.MT88.4 R12, [R137+0x9000] ;  /* 0x00900000890c783b */ /* 0x000fe20000004200 */
[----:B-1----:R-:W-:Y:S02]  /*d960*/  FMNMX.FTZ R5, R10, R5, !PT ;  /* 0x000000050a057209 */ /* 0x002fe40007810000 */
[----:B---3--:R-:W-:Y:S01]  /*d970*/  FMNMX.FTZ R8, R9, R8, !PT ;  /* 0x0000000809087209 */ /* 0x008fe20007810000 */
[----:B------:R-:W-:Y:S04]  /*d980*/  LDSM.16.MT88.4 R36, [R140+0x2000] ;  /* 0x002000008c24783b */ /* 0x000fe80000004200 */
[----:B------:R-:W1:Y:S04]  /*d990*/  SHFL.BFLY PT, R128, R5, 0x1, 0x1f ;  /* 0x0c201f0005807f89 */ /* 0x000e6800000e0000 */
[----:B------:R-:W3:Y:S04]  /*d9a0*/  SHFL.BFLY PT, R127, R8, 0x1, 0x1f ;  /* 0x0c201f00087f7f89 */ /* 0x000ee800000e0000 */
[----:B------:R-:W4:Y:S01]  /*d9b0*/  LDSM.16.MT88.4 R20, [R140] ;  /* 0x000000008c14783b */ /* 0x000f220000004200 */
[----:B-1----:R-:W-:-:S04]  /*d9c0*/  FMNMX.FTZ R128, R5, R128, !PT ;  /* 0x0000008005807209 */ /* 0x002fc80007810000 */
[----:B------:R-:W-:Y:S02]  /*d9d0*/  FSETP.NEU.FTZ.AND P1, PT, R128, -INF , PT ;  /* 0xff8000008000780b */ /* 0x000fe40003f3d000 */
[----:B---3--:R-:W-:-:S04]  /*d9e0*/  FMNMX.FTZ R127, R8, R127, !PT ;  /* 0x0000007f087f7209 */ /* 0x008fc80007810000 */
[----:B------:R-:W-:-:S04]  /*d9f0*/  FSETP.NEU.FTZ.AND P0, PT, R127, -INF , PT ;  /* 0xff8000007f00780b */ /* 0x000fc80003f1d000 */
[----:B------:R-:W-:-:S05]  /*da00*/  FSEL R5, R127, RZ, P0 ;  /* 0x000000ff7f057208 */ /* 0x000fca0000000000 */
[----:B------:R-:W-:Y:S01]  /*da10*/  FADD.FTZ R5, R0, -R5 ;  /* 0x8000000500057221 */ /* 0x000fe20000010000 */
[C---:B--2---:R-:W-:Y:S01]  /*da20*/  FMUL.FTZ R135, R130.reuse, R128 ;  /* 0x0000008082877220 */ /* 0x044fe20000410000 */
[----:B------:R-:W-:-:S04]  /*da30*/  FMUL.FTZ R129, R130, R127 ;  /* 0x0000007f82817220 */ /* 0x000fc80000410000 */
[----:B------:R-:W-:Y:S02]  /*da40*/  FSEL R135, R135, RZ, P1 ;  /* 0x000000ff87877208 */ /* 0x000fe40000800000 */
[----:B------:R-:W-:-:S03]  /*da50*/  FSEL R129, R129, RZ, P0 ;  /* 0x000000ff81817208 */ /* 0x000fc60000000000 */
[-C--:B------:R-:W-:Y:S01]  /*da60*/  FFMA.FTZ R136, R7, R130.reuse, -R135 ;  /* 0x0000008207887223 */ /* 0x080fe20000010887 */
[----:B------:R-:W-:Y:S01]  /*da70*/  FSEL R7, R128, RZ, P1 ;  /* 0x000000ff80077208 */ /* 0x000fe20000800000 */
[-CC-:B------:R-:W-:Y:S01]  /*da80*/  FFMA.FTZ R131, R44, R130.reuse, -R129.reuse ;  /* 0x000000822c837223 */ /* 0x180fe20000010881 */
[-CC-:B------:R-:W-:Y:S01]  /*da90*/  FFMA.FTZ R132, R17, R130.reuse, -R129.reuse ;  /* 0x0000008211847223 */ /* 0x180fe20000010881 */
[-CC-:B------:R-:W-:Y:S01]  /*daa0*/  FFMA.FTZ R133, R46, R130.reuse, -R129.reuse ;  /* 0x000000822e857223 */ /* 0x180fe20000010881 */
[-C--:B------:R-:W-:Y:S01]  /*dab0*/  FFMA.FTZ R54, R40, R130.reuse, -R129 ;  /* 0x0000008228367223 */ /* 0x080fe20000010881 */
[----:B------:R-:W-:Y:S01]  /*dac0*/  FADD.FTZ R7, R52, -R7 ;  /* 0x8000000734077221 */ /* 0x000fe20000010000 */
[-CC-:B------:R-:W-:Y:S01]  /*dad0*/  FFMA.FTZ R134, R6, R130.reuse, -R135.reuse ;  /* 0x0000008206867223 */ /* 0x180fe20000010887 */
[-CC-:B------:R-:W-:Y:S01]  /*dae0*/  FFMA.FTZ R139, R18, R130.reuse, -R135.reuse ;  /* 0x00000082128b7223 */ /* 0x180fe20000010887 */
[C---:B------:R-:W-:Y:S01]  /*daf0*/  FMUL.FTZ R52, R130.reuse, R5 ;  /* 0x0000000582347220 */ /* 0x040fe20000410000 */
[----:B------:R-:W-:Y:S01]  /*db00*/  FMUL.FTZ R138, R130, R7 ;  /* 0x00000007828a7220 */ /* 0x000fe20000410000 */
[-CC-:B------:R-:W-:Y:S01]  /*db10*/  FFMA.FTZ R16, R16, R130.reuse, -R135.reuse ;  /* 0x0000008210107223 */ /* 0x180fe20000010887 */
[----:B------:R-:W-:Y:S01]  /*db20*/  MUFU.EX2 R131, R131 ;  /* 0x0000008300837308 */ /* 0x000fe20000000800 */
[----:B------:R-:W-:Y:S01]  /*db30*/  LDSM.16.MT88.4 R44, [R137+0xd000] ;  /* 0x00d00000892c783b */ /* 0x000fe20000004200 */
[-CC-:B------:R-:W-:Y:S01]  /*db40*/  FFMA.FTZ R179, R179, R130.reuse, -R135.reuse ;  /* 0x00000082b3b37223 */ /* 0x180fe20000010887 */
[-C--:B------:R-:W-:Y:S01]  /*db50*/  FFMA.FTZ R141, R240, R130.reuse, -R135 ;  /* 0x00000082f08d7223 */ /* 0x080fe20000010887 */
[----:B------:R-:W1:Y:S01]  /*db60*/  MUFU.EX2 R132, R132 ;  /* 0x0000008400847308 */ /* 0x000e620000000800 */
[-C--:B------:R-:W-:Y:S01]  /*db70*/  FFMA.FTZ R180, R246, R130.reuse, -R129 ;  /* 0x00000082f6b47223 */ /* 0x080fe20000010881 */
[-CC-:B------:R-:W-:Y:S01]  /*db80*/  FFMA.FTZ R184, R174, R130.reuse, -R135.reuse ;  /* 0x00000082aeb87223 */ /* 0x180fe20000010887 */
[-C--:B------:R-:W-:Y:S01]  /*db90*/  FFMA.FTZ R151, R176, R130.reuse, -R135 ;  /* 0x00000082b0977223 */ /* 0x080fe20000010887 */
[----:B------:R-:W-:Y:S01]  /*dba0*/  MUFU.EX2 R133, R133 ;  /* 0x0000008500857308 */ /* 0x000fe20000000800 */
[-CC-:B------:R-:W-:Y:S01]  /*dbb0*/  FFMA.FTZ R182, R188, R130.reuse, -R129.reuse ;  /* 0x00000082bcb67223 */ /* 0x180fe20000010881 */
[-CC-:B------:R-:W-:Y:S01]  /*dbc0*/  FFMA.FTZ R145, R234, R130.reuse, -R129.reuse ;  /* 0x00000082ea917223 */ /* 0x180fe20000010881 */
[-C--:B------:R-:W-:Y:S01]  /*dbd0*/  FFMA.FTZ R147, R232, R130.reuse, -R129 ;  /* 0x00000082e8937223 */ /* 0x080fe20000010881 */
[----:B------:R-:W2:Y:S01]  /*dbe0*/  MUFU.EX2 R54, R54 ;  /* 0x0000003600367308 */ /* 0x000ea20000000800 */
[-CC-:B------:R-:W-:Y:S01]  /*dbf0*/  FFMA.FTZ R174, R178, R130.reuse, -R135.reuse ;  /* 0x00000082b2ae7223 */ /* 0x180fe20000010887 */
[-C--:B------:R-:W-:Y:S01]  /*dc00*/  FFMA.FTZ R149, R186, R130.reuse, -R135 ;  /* 0x00000082ba957223 */ /* 0x080fe20000010887 */
[-CC-:B------:R-:W-:Y:S01]  /*dc10*/  FFMA.FTZ R176, R190, R130.reuse, -R129.reuse ;  /* 0x00000082beb07223 */ /* 0x180fe20000010881 */
[----:B------:R-:W-:Y:S01]  /*dc20*/  MUFU.EX2 R136, R136 ;  /* 0x0000008800887308 */ /* 0x000fe20000000800 */
[-C--:B------:R-:W-:Y:S01]  /*dc30*/  FFMA.FTZ R153, R168, R130.reuse, -R129 ;  /* 0x00000082a8997223 */ /* 0x080fe20000010881 */
[----:B-1----:R-:W-:Y:S01]  /*dc40*/  F2FP.BF16.F32.PACK_AB R5, R132, R131 ;  /* 0x000000838405723e */ /* 0x002fe200000010ff */
[-CC-:B------:R-:W-:Y:S01]  /*dc50*/  FFMA.FTZ R157, R158, R130.reuse, -R135.reuse ;  /* 0x000000829e9d7223 */ /* 0x180fe20000010887 */
[----:B------:R-:W1:Y:S01]  /*dc60*/  MUFU.EX2 R134, R134 ;  /* 0x0000008600867308 */ /* 0x000e620000000800 */
[-C--:B------:R-:W-:Y:S01]  /*dc70*/  FFMA.FTZ R159, R162, R130.reuse, -R135 ;  /* 0x00000082a29f7223 */ /* 0x080fe20000010887 */
[-CC-:B------:R-:W-:Y:S01]  /*dc80*/  FFMA.FTZ R168, R170, R130.reuse, -R129.reuse ;  /* 0x00000082aaa87223 */ /* 0x180fe20000010881 */
[-C--:B------:R-:W-:Y:S01]  /*dc90*/  FFMA.FTZ R155, R172, R130.reuse, -R129 ;  /* 0x00000082ac9b7223 */ /* 0x080fe20000010881 */
[----:B------:R-:W-:Y:S01]  /*dca0*/  MUFU.EX2 R0, R16 ;  /* 0x0000001000007308 */ /* 0x000fe20000000800 */
[-CC-:B------:R-:W-:Y:S01]  /*dcb0*/  FFMA.FTZ R160, R160, R130.reuse, -R135.reuse ;  /* 0x00000082a0a07223 */ /* 0x180fe20000010887 */
[----:B--2---:R-:W-:Y:S01]  /*dcc0*/  F2FP.BF16.F32.PACK_AB R7, R54, R133 ;  /* 0x000000853607723e */ /* 0x004fe200000010ff */
[-C--:B------:R-:W-:Y:S01]  /*dcd0*/  FFMA.FTZ R158, R164, R130.reuse, -R135 ;  /* 0x00000082a49e7223 */ /* 0x080fe20000010887 */
[----:B------:R-:W2:Y:S01]  /*dce0*/  MUFU.EX2 R139, R139 ;  /* 0x0000008b008b7308 */ /* 0x000ea20000000800 */
[-CC-:B------:R-:W-:Y:S01]  /*dcf0*/  FFMA.FTZ R162, R166, R130.reuse, -R129.reuse ;  /* 0x00000082a6a27223 */ /* 0x180fe20000010881 */
[-CC-:B------:R-:W-:Y:S01]  /*dd00*/  FFMA.FTZ R154, R154, R130.reuse, -R129.reuse ;  /* 0x000000829a9a7223 */ /* 0x180fe20000010881 */
[-C--:B------:R-:W-:Y:S01]  /*dd10*/  FFMA.FTZ R152, R152, R130.reuse, -R129 ;  /* 0x0000008298987223 */ /* 0x080fe20000010881 */
[----:B------:R-:W3:Y:S01]  /*dd20*/  MUFU.EX2 R52, R52 ;  /* 0x0000003400347308 */ /* 0x000ee20000000800 */
[--C-:B------:R-:W-:Y:S01]  /*dd30*/  FFMA.FTZ R163, R142, R130, -R135.reuse ;  /* 0x000000828ea37223 */ /* 0x100fe20000010887 */
[----:B-1----:R-:W-:Y:S01]  /*dd40*/  F2FP.BF16.F32.PACK_AB R4, R134, R136 ;  /* 0x000000888604723e */ /* 0x002fe200000010ff */
[-CC-:B------:R-:W-:Y:S01]  /*dd50*/  FFMA.FTZ R146, R146, R130.reuse, -R135.reuse ;  /* 0x0000008292927223 */ /* 0x180fe20000010887 */
[----:B------:R-:W1:Y:S01]  /*dd60*/  MUFU.EX2 R138, R138 ;  /* 0x0000008a008a7308 */ /* 0x000e620000000800 */
[-C--:B------:R-:W-:Y:S01]  /*dd70*/  FFMA.FTZ R148, R148, R130.reuse, -R135 ;  /* 0x0000008294947223 */ /* 0x080fe20000010887 */
[-C--:B------:R-:W-:Y:S01]  /*dd80*/  FFMA.FTZ R126, R126, R130.reuse, -R129 ;  /* 0x000000827e7e7223 */ /* 0x080fe20000010881 */
[-CC-:B------:R-:W-:Y:S01]  /*dd90*/  FFMA.FTZ R124, R124, R130.reuse, -R135.reuse ;  /* 0x000000827c7c7223 */ /* 0x180fe20000010887 */
[----:B------:R-:W-:Y:S01]  /*dda0*/  MUFU.EX2 R141, R141 ;  /* 0x0000008d008d7308 */ /* 0x000fe20000000800 */
[----:B------:R-:W-:Y:S01]  /*ddb0*/  FFMA.FTZ R125, R125, R130, -R135 ;  /* 0x000000827d7d7223 */ /* 0x000fe20000010887 */
[----:B--2---:R-:W-:-:S02]  /*ddc0*/  F2FP.BF16.F32.PACK_AB R6, R139, R0 ;  /* 0x000000008b06723e */ /* 0x004fc400000010ff */
[----:B------:R-:W-:Y:S01]  /*ddd0*/  MUFU.EX2 R180, R180 ;  /* 0x000000b400b47308 */ /* 0x000fe20000000800 */
[-C--:B---3--:R-:W-:Y:S01]  /*dde0*/  FMUL.FTZ R34, R90, R52.reuse ;  /* 0x000000345a227220 */ /* 0x088fe20000410000 */
        /* <DEDUP_REMOVED lines=16> */
[-CC-:B------:R-:W-:Y:S01]  /*def0*/  FFMA.FTZ R89, R58, R130.reuse, -R129.reuse ;  /* 0x000000823a597223 */ /* 0x180fe20000010881 */
[-CC-:B------:R-:W-:Y:S01]  /*df00*/  FFMA.FTZ R90, R50, R130.reuse, -R129.reuse ;  /* 0x00000082325a7223 */ /* 0x180fe20000010881 */
[----:B------:R-:W-:Y:S01]  /*df10*/  LDSM.16.MT88.4 R56, [R140+0x400] ;  /* 0x000400008c38783b */ /* 0x000fe20000004200 */
[C---:B------:R-:W-:Y:S01]  /*df20*/  HMMA.16816.F32.BF16 R36, R4.reuse, R38, R84 ;  /* 0x000000260424723c */ /* 0x040fe20000041854 */
[-CC-:B------:R-:W-:Y:S01]  /*df30*/  FFMA.FTZ R91, R60, R130.reuse, -R129.reuse ;  /* 0x000000823c5b7223 */ /* 0x180fe20000010881 */
[----:B------:R-:W-:Y:S01]  /*df40*/  FFMA.FTZ R88, R62, R130, -R129 ;  /* 0x000000823e587223 */ /* 0x000fe20000010881 */
[----:B------:R-:W1:Y:S01]  /*df50*/  LDSM.16.MT88.4 R84, [R140+0x4000] ;  /* 0x004000008c54783b */ /* 0x000e620000004200 */
[-C--:B------:R-:W-:Y:S01]  /*df60*/  FMUL.FTZ R66, R74, R52.reuse ;  /* 0x000000344a427220 */ /* 0x080fe20000410000 */
[----:B------:R-:W-:Y:S01]  /*df70*/  FMUL.FTZ R67, R75, R52 ;  /* 0x000000344b437220 */ /* 0x000fe20000410000 */
[----:B------:R-:W-:Y:S01]  /*df80*/  FMUL.FTZ R65, R73, R138 ;  /* 0x0000008a49417220 */ /* 0x000fe20000410000 */
[----:B------:R-:W2:Y:S01]  /*df90*/  LDSM.16.MT88.4 R60, [R137+0x9400] ;  /* 0x00940000893c783b */ /* 0x000ea20000004200 */
[C---:B------:R-:W-:Y:S01]  /*dfa0*/  HMMA.16816.F32.BF16 R24, R4.reuse, R28, R24 ;  /* 0x0000001c0418723c */ /* 0x040fe20000041818 */
[-C--:B------:R-:W-:Y:S01]  /*dfb0*/  FMUL.FTZ R18, R106, R52.reuse ;  /* 0x000000346a127220 */ /* 0x080fe20000410000 */
[----:B------:R-:W-:Y:S01]  /*dfc0*/  FMUL.FTZ R19, R107, R52 ;  /* 0x000000346b137220 */ /* 0x000fe20000410000 */
[-C--:B------:R-:W-:Y:S01]  /*dfd0*/  FMUL.FTZ R16, R104, R138.reuse ;  /* 0x0000008a68107220 */ /* 0x080fe20000410000 */
[----:B------:R-:W-:Y:S01]  /*dfe0*/  FMUL.FTZ R17, R105, R138 ;  /* 0x0000008a69117220 */ /* 0x000fe20000410000 */
[-C--:B------:R-:W-:Y:S01]  /*dff0*/  FMUL.FTZ R102, R102, R52.reuse ;  /* 0x0000003466667220 */ /* 0x080fe20000410000 */
[----:B------:R-:W-:Y:S01]  /*e000*/  FMUL.FTZ R103, R103, R52 ;  /* 0x0000003467677220 */ /* 0x000fe20000410000 */
[----:B------:R-:W-:Y:S01]  /*e010*/  FMUL.FTZ R100, R100, R138 ;  /* 0x0000008a64647220 */ /* 0x000fe20000410000 */
[C---:B------:R-:W-:Y:S01]  /*e020*/  HMMA.16816.F32.BF16 R28, R4.reuse, R30, R92 ;  /* 0x0000001e041c723c */ /* 0x040fe2000004185c */
[-CC-:B------:R-:W-:Y:S01]  /*e030*/  FFMA.FTZ R92, R48, R130.reuse, -R135.reuse ;  /* 0x00000082305c7223 */ /* 0x180fe20000010887 */
[--C-:B------:R-:W-:Y:S01]  /*e040*/  FFMA.FTZ R95, R64, R130, -R135.reuse ;  /* 0x00000082405f7223 */ /* 0x100fe20000010887 */
[----:B------:R-:W3:Y:S01]  /*e050*/  LDSM.16.MT88.4 R48, [R137+0xb400] ;  /* 0x00b400008930783b */ /* 0x000ee20000004200 */
[-C--:B------:R-:W-:Y:S01]  /*e060*/  FMUL.FTZ R64, R72, R138.reuse ;  /* 0x0000008a48407220 */ /* 0x080fe20000410000 */
[----:B------:R-:W-:Y:S01]  /*e070*/  FMUL.FTZ R101, R101, R138 ;  /* 0x0000008a65657220 */ /* 0x000fe20000410000 */
[----:B------:R-:W-:Y:S01]  /*e080*/  FFMA.FTZ R93, R177, R130, -R135 ;  /* 0x00000082b15d7223 */ /* 0x000fe20000010887 */
[----:B------:R-:W-:Y:S01]  /*e090*/  MUFU.EX2 R89, R89 ;  /* 0x0000005900597308 */ /* 0x000fe20000000800 */
[C---:B----4-:R-:W-:Y:S01]  /*e0a0*/  HMMA.16816.F32.BF16 R16, R4.reuse, R20, R16 ;  /* 0x000000140410723c */ /* 0x050fe20000041810 */
[-C--:B------:R-:W-:Y:S01]  /*e0b0*/  FMUL.FTZ R10, R114, R52.reuse ;  /* 0x00000034720a7220 */ /* 0x080fe20000410000 */
[----:B------:R-:W-:Y:S01]  /*e0c0*/  FMUL.FTZ R11, R115, R52 ;  /* 0x00000034730b7220 */ /* 0x000fe20000410000 */
[----:B------:R-:W-:Y:S01]  /*e0d0*/  MUFU.EX2 R90, R90 ;  /* 0x0000005a005a7308 */ /* 0x000fe20000000800 */
[-C--:B------:R-:W-:Y:S01]  /*e0e0*/  FMUL.FTZ R8, R112, R138.reuse ;  /* 0x0000008a70087220 */ /* 0x080fe20000410000 */
[----:B------:R-:W-:Y:S01]  /*e0f0*/  FMUL.FTZ R9, R113, R138 ;  /* 0x0000008a71097220 */ /* 0x000fe20000410000 */
[-C--:B------:R-:W-:Y:S01]  /*e100*/  FMUL.FTZ R110, R110, R52.reuse ;  /* 0x000000346e6e7220 */ /* 0x080fe20000410000 */
[----:B------:R-:W-:Y:S01]  /*e110*/  MUFU.EX2 R91, R91 ;  /* 0x0000005b005b7308 */ /* 0x000fe20000000800 */
[C---:B------:R-:W-:Y:S01]  /*e120*/  HMMA.16816.F32.BF16 R20, R4.reuse, R22, R100 ;  /* 0x000000160414723c */ /* 0x040fe20000041864 */
[----:B------:R-:W-:Y:S01]  /*e130*/  FMUL.FTZ R111, R111, R52 ;  /* 0x000000346f6f7220 */ /* 0x000fe20000410000 */
[-C--:B------:R-:W-:Y:S01]  /*e140*/  FMUL.FTZ R108, R108, R138.reuse ;  /* 0x0000008a6c6c7220 */ /* 0x080fe20000410000 */
[----:B------:R-:W-:Y:S01]  /*e150*/  MUFU.EX2 R88, R88 ;  /* 0x0000005800587308 */ /* 0x000fe20000000800 */
[----:B------:R-:W-:Y:S01]  /*e160*/  FMUL.FTZ R109, R109, R138 ;  /* 0x0000008a6d6d7220 */ /* 0x000fe20000410000 */
[-C--:B------:R-:W-:Y:S01]  /*e170*/  FMUL.FTZ R42, R82, R52.reuse ;  /* 0x00000034522a7220 */ /* 0x080fe20000410000 */
[----:B------:R-:W-:Y:S01]  /*e180*/  FMUL.FTZ R43, R83, R52 ;  /* 0x00000034532b7220 */ /* 0x000fe20000410000 */
[----:B------:R-:W-:Y:S01]  /*e190*/  MUFU.EX2 R92, R92 ;  /* 0x0000005c005c7308 */ /* 0x000fe20000000800 */
[-C--:B------:R-:W-:Y:S01]  /*e1a0*/  FMUL.FTZ R40, R80, R138.reuse ;  /* 0x0000008a50287220 */ /* 0x080fe20000410000 */
[----:B------:R-:W-:Y:S01]  /*e1b0*/  FMUL.FTZ R41, R81, R138 ;  /* 0x0000008a51297220 */ /* 0x000fe20000410000 */
[-C--:B------:R-:W-:Y:S01]  /*e1c0*/  FMUL.FTZ R78, R78, R52.reuse ;  /* 0x000000344e4e7220 */ /* 0x080fe20000410000 */
[C---:B-1----:R-:W-:Y:S01]  /*e1d0*/  HMMA.16816.F32.BF16 R64, R4.reuse, R84, R64 ;  /* 0x000000540440723c */ /* 0x042fe20000041840 */
        /* <DEDUP_REMOVED lines=8> */
[----:B------:R-:W4:Y:S01]  /*e260*/  MUFU.EX2 R84, R179 ;  /* 0x000000b300547308 */ /* 0x000f220000000800 */
[----:B------:R-:W-:Y:S01]  /*e270*/  FMUL.FTZ R69, R69, R138 ;  /* 0x0000008a45457220 */ /* 0x000fe20000410000 */
        /* <DEDUP_REMOVED lines=20> */
[-CC-:B------:R-:W-:Y:S01]  /*e3c0*/  FFMA.FTZ R161, R156, R130.reuse, -R129.reuse ;  /* 0x000000829ca17223 */ /* 0x180fe20000010881 */
[----:B------:R-:W-:Y:S01]  /*e3d0*/  MUFU.EX2 R97, R97 ;  /* 0x0000006100617308 */ /* 0x000fe20000000800 */
[----:B------:R-:W-:Y:S01]  /*e3e0*/  FFMA.FTZ R167, R144, R130, -R129 ;  /* 0x0000008290a77223 */ /* 0x000fe20000010881 */
[----:B------:R-:W-:Y:S01]  /*e3f0*/  LDSM.16.MT88.4 R108, [R137+0xac00] ;  /* 0x00ac0000896c783b */ /* 0x000fe20000004200 */
[C---:B------:R-:W-:Y:S01]  /*e400*/  HMMA.16816.F32.BF16 R44, R4.reuse, R46, R76 ;  /* 0x0000002e042c723c */ /* 0x040fe2000004184c */
[----:B-1----:R-:W-:Y:S01]  /*e410*/  F2FP.BF16.F32.PACK_AB R76, R95, R92 ;  /* 0x0000005c5f4c723e */ /* 0x002fe200000010ff */
[----:B------:R-:W-:Y:S01]  /*e420*/  MUFU.EX2 R100, R100 ;  /* 0x0000006400647308 */ /* 0x000fe20000000800 */
[----:B------:R-:W-:Y:S01]  /*e430*/  F2FP.BF16.F32.PACK_AB R77, R90, R89 ;  /* 0x000000595a4d723e */ /* 0x000fe200000010ff */
[----:B------:R-:W-:Y:S01]  /*e440*/  FFMA.FTZ R131, R228, R52, R131 ;  /* 0x00000034e4837223 */ /* 0x000fe20000010083 */
[----:B----4-:R-:W-:Y:S01]  /*e450*/  F2FP.BF16.F32.PACK_AB R78, R84, R93 ;  /* 0x0000005d544e723e */ /* 0x010fe200000010ff */
[----:B------:R-:W-:Y:S01]  /*e460*/  MUFU.EX2 R101, R101 ;  /* 0x0000006500657308 */ /* 0x000fe20000000800 */
[----:B------:R-:W-:Y:S01]  /*e470*/  F2FP.BF16.F32.PACK_AB R79, R88, R91 ;  /* 0x0000005b584f723e */ /* 0x000fe200000010ff */
[----:B------:R-:W-:Y:S01]  /*e480*/  HMMA.16816.F32.BF16 R4, R4, R86, R68 ;  /* 0x000000560404723c */ /* 0x000fe20000041844 */
[----:B------:R-:W1:Y:S01]  /*e490*/  LDSM.16.MT88.4 R68, [R137+0xd400] ;  /* 0x00d400008944783b */ /* 0x000e620000004200 */
[-C--:B------:R-:W-:Y:S01]  /*e4a0*/  FFMA.FTZ R86, R173, R130.reuse, -R129 ;  /* 0x00000082ad567223 */ /* 0x080fe20000010881 */
[-CC-:B------:R-:W-:Y:S01]  /*e4b0*/  FFMA.FTZ R87, R165, R130.reuse, -R135.reuse ;  /* 0x00000082a5577223 */ /* 0x180fe20000010887 */
[----:B------:R-:W-:Y:S01]  /*e4c0*/  MUFU.EX2 R105, R105 ;  /* 0x0000006900697308 */ /* 0x000fe20000000800 */
[----:B------:R-:W-:Y:S01]  /*e4d0*/  FFMA.FTZ R165, R150, R130, -R135 ;  /* 0x0000008296a57223 */ /* 0x000fe20000010887 */
[----:B------:R-:W-:-:S02]  /*e4e0*/  FADD.FTZ R132, R132, R131 ;  /* 0x0000008384847221 */ /* 0x000fc40000010000 */
[----:B------:R-:W-:Y:S01]  /*e4f0*/  HMMA.16816.F32.BF16 R16, R76, R56, R16 ;  /* 0x000000384c10723c */ /* 0x000fe20000041810 */
[----:B------:R-:W-:Y:S01]  /*e500*/  MUFU.EX2 R86, R86 ;  /* 0x0000005600567308 */ /* 0x000fe20000000800 */
[----:B------:R-:W-:-:S03]  /*e510*/  FADD.FTZ R133, R133, R132 ;  /* 0x0000008485857221 */ /* 0x000fc60000010000 */
[----:B------:R-:W4:Y:S01]  /*e520*/  MUFU.EX2 R87, R87 ;  /* 0x0000005700577308 */ /* 0x000f220000000800 */
[----:B------:R-:W-:Y:S02]  /*e530*/  FADD.FTZ R54, R54, R133 ;  /* 0x0000008536367221 */ /* 0x000fe40000010000 */
[----:B------:R-:W-:Y:S01]  /*e540*/  HMMA.16816.F32.BF16 R20, R76, R58, R20 ;  /* 0x0000003a4c14723c */ /* 0x000fe20000041814 */
[----:B------:R-:W5:Y:S01]  /*e550*/  LDSM.16.MT88.4 R56, [R137+0xb800] ;  /* 0x00b800008938783b */ /* 0x000f620000004200 */
[----:B------:R-:W-:Y:S01]  /*e560*/  MUFU.EX2 R102, R102 ;  /* 0x0000006600667308 */ /* 0x000fe20000000800 */
[----:B------:R-:W-:-:S03]  /*e570*/  FADD.FTZ R89, R89, R54 ;  /* 0x0000003659597221 */ /* 0x000fc60000010000 */
[----:B------:R-:W-:Y:S01]  /*e580*/  MUFU.EX2 R103, R103 ;  /* 0x0000006700677308 */ /* 0x000fe20000000800 */
[----:B------:R-:W-:Y:S01]  /*e590*/  FADD.FTZ R90, R90, R89 ;  /* 0x000000595a5a7221 */ /* 0x000fe20000010000 */
[----:B--2---:R-:W-:Y:S02]  /*e5a0*/  HMMA.16816.F32.BF16 R8, R76, R60, R8 ;  /* 0x0000003c4c08723c */ /* 0x004fe40000041808 */
[----:B------:R-:W-:Y:S01]  /*e5b0*/  MUFU.EX2 R104, R104 ;  /* 0x0000006800687308 */ /* 0x000fe20000000800 */
[----:B------:R-:W-:-:S03]  /*e5c0*/  FADD.FTZ R91, R91, R90 ;  /* 0x0000005a5b5b7221 */ /* 0x000fc60000010000 */
[----:B------:R-:W2:Y:S01]  /*e5d0*/  MUFU.EX2 R107, R107 ;  /* 0x0000006b006b7308 */ /* 0x000ea20000000800 */
[----:B------:R-:W-:Y:S01]  /*e5e0*/  FADD.FTZ R88, R88, R91 ;  /* 0x0000005b58587221 */ /* 0x000fe20000010000 */
[C---:B------:R-:W-:Y:S01]  /*e5f0*/  HMMA.16816.F32.BF16 R12, R76.reuse, R62, R12 ;  /* 0x0000003e4c0c723c */ /* 0x040fe2000004180c */
[----:B------:R-:W-:Y:S01]  /*e600*/  LDSM.16.MT88.4 R60, [R140+0x800] ;  /* 0x000800008c3c783b */ /* 0x000fe20000004200 */
[----:B------:R-:W2:Y:S04]  /*e610*/  MUFU.EX2 R106, R106 ;  /* 0x0000006a006a7308 */ /* 0x000ea80000000800 */
[----:B------:R-:W-:Y:S02]  /*e620*/  MUFU.EX2 R182, R182 ;  /* 0x000000b600b67308 */ /* 0x000fe40000000800 */
[C---:B---3--:R-:W-:Y:S02]  /*e630*/  HMMA.16816.F32.BF16 R24, R76.reuse, R48, R24 ;  /* 0x000000304c18723c */ /* 0x048fe40000041818 */
[----:B------:R-:W-:Y:S04]  /*e640*/  MUFU.EX2 R145, R145 ;  /* 0x0000009100917308 */ /* 0x000fe80000000800 */
[----:B------:R-:W-:Y:S02]  /*e650*/  MUFU.EX2 R147, R147 ;  /* 0x0000009300937308 */ /* 0x000fe40000000800 */
[C---:B------:R-:W-:Y:S01]  /*e660*/  HMMA.16816.F32.BF16 R28, R76.reuse, R50, R28 ;  /* 0x000000324c1c723c */ /* 0x040fe2000004181c */
[----:B------:R-:W3:Y:S01]  /*e670*/  LDSM.16.MT88.4 R48, [R140+0x4400] ;  /* 0x004400008c30783b */ /* 0x000ee20000004200 */
[----:B------:R-:W-:Y:S04]  /*e680*/  MUFU.EX2 R184, R184 ;  /* 0x000000b800b87308 */ /* 0x000fe80000000800 */
[----:B------:R-:W2:Y:S02]  /*e690*/  MUFU.EX2 R151, R151 ;  /* 0x0000009700977308 */ /* 0x000ea40000000800 */
[----:B-1----:R-:W-:Y:S01]  /*e6a0*/  HMMA.16816.F32.BF16 R40, R76, R68, R40 ;  /* 0x000000444c28723c */ /* 0x002fe20000041828 */
[----:B----4-:R-:W-:Y:S01]  /*e6b0*/  F2FP.BF16.F32.PACK_AB R68, R87, R96 ;  /* 0x000000605744723e */ /* 0x010fe200000010ff */
[----:B------:R-:W-:Y:S01]  /*e6c0*/  MUFU.EX2 R174, R174 ;  /* 0x000000ae00ae7308 */ /* 0x000fe20000000800 */
[----:B------:R-:W-:Y:S01]  /*e6d0*/  F2FP.BF16.F32.PACK_AB R69, R94, R85 ;  /* 0x000000555e45723e */ /* 0x000fe200000010ff */
[----:B------:R-:W-:-:S02]  /*e6e0*/  FADD.FTZ R85, R85, R88 ;  /* 0x0000005855557221 */ /* 0x000fc40000010000 */
[----:B------:R-:W1:Y:S02]  /*e6f0*/  MUFU.EX2 R149, R149 ;  /* 0x0000009500957308 */ /* 0x000e640000000800 */
[C---:B------:R-:W-:Y:S01]  /*e700*/  HMMA.16816.F32.BF16 R44, R76.reuse, R70, R44 ;  /* 0x000000464c2c723c */ /* 0x040fe2000004182c */
[----:B------:R-:W-:Y:S01]  /*e710*/  F2FP.BF16.F32.PACK_AB R70, R100, R97 ;  /* 0x000000616446723e */ /* 0x000fe200000010ff */
[----:B------:R-:W4:Y:S01]  /*e720*/  MUFU.EX2 R176, R176 ;  /* 0x000000b000b07308 */ /* 0x000f220000000800 */
[C---:B------:R-:W-:Y:S01]  /*e730*/  F2FP.BF16.F32.PACK_AB R71, R101.reuse, R86 ;  /* 0x000000566547723e */ /* 0x040fe200000010ff */
[----:B------:R-:W-:Y:S02]  /*e740*/  FADD.FTZ R85, R94, R85 ;  /* 0x000000555e557221 */ /* 0x000fe40000010000 */
[----:B------:R-:W-:Y:S02]  /*e750*/  MUFU.EX2 R153, R153 ;  /* 0x0000009900997308 */ /* 0x000fe40000000800 */
[----:B------:R-:W-:Y:S01]  /*e760*/  HMMA.16816.F32.BF16 R32, R76, R72, R32 ;  /* 0x000000484c20723c */ /* 0x000fe20000041820 */
[----:B------:R-:W-:Y:S01]  /*e770*/  FADD.FTZ R86, R86, R85 ;  /* 0x0000005556567221 */ /* 0x000fe20000010000 */
[----:B------:R-:W-:Y:S03]  /*e780*/  MUFU.EX2 R168, R168 ;  /* 0x000000a800a87308 */ /* 0x000fe60000000800 */
[----:B------:R-:W-:Y:S01]  /*e790*/  FADD.FTZ R86, R101, R86 ;  /* 0x0000005665567221 */ /* 0x000fe20000010000 */
[----:B------:R-:W-:Y:S02]  /*e7a0*/  MUFU.EX2 R155, R155 ;  /* 0x0000009b009b7308 */ /* 0x000fe40000000800 */
[C---:B-----5:R-:W-:Y:S02]  /*e7b0*/  HMMA.16816.F32.BF16 R24, R68.reuse, R56, R24 ;  /* 0x000000384418723c */ /* 0x060fe40000041818 */
[----:B------:R-:W-:Y:S04]  /*e7c0*/  MUFU.EX2 R157, R157 ;  /* 0x0000009d009d7308 */ /* 0x000fe80000000800 */
[----:B------:R-:W5:Y:S02]  /*e7d0*/  MUFU.EX2 R160, R160 ;  /* 0x000000a000a07308 */ /* 0x000f640000000800 */
[----:B------:R-:W-:Y:S01]  /*e7e0*/  HMMA.16816.F32.BF16 R28, R68, R58, R28 ;  /* 0x0000003a441c723c */ /* 0x000fe2000004181c */
[----:B------:R-:W2:Y:S01]  /*e7f0*/  LDSM.16.MT88.4 R56, [R140+0x4800] ;  /* 0x004800008c38783b */ /* 0x000ea20000004200 */
[----:B------:R-:W-:Y:S04]  /*e800*/  MUFU.EX2 R159, R159 ;  /* 0x0000009f009f7308 */ /* 0x000fe80000000800 */
[----:B------:R-:W5:Y:S02]  /*e810*/  MUFU.EX2 R158, R158 ;  /* 0x0000009e009e7308 */ /* 0x000f640000000800 */
[C---:B------:R-:W-:Y:S01]  /*e820*/  HMMA.16816.F32.BF16 R36, R76.reuse, R74, R36 ;  /* 0x0000004a4c24723c */ /* 0x040fe20000041824 */
[----:B------:R-:W1:Y:S01]  /*e830*/  LDSM.16.MT88.4 R72, [R137+0x9800] ;  /* 0x009800008948783b */ /* 0x000e620000004200 */
[----:B------:R-:W5:Y:S04]  /*e840*/  MUFU.EX2 R162, R162 ;  /* 0x000000a200a27308 */ /* 0x000f680000000800 */
[----:B------:R-:W-:Y:S02]  /*e850*/  MUFU.EX2 R154, R154 ;  /* 0x0000009a009a7308 */ /* 0x000fe40000000800 */
[C---:B---3--:R-:W-:Y:S02]  /*e860*/  HMMA.16816.F32.BF16 R64, R76.reuse, R48, R64 ;  /* 0x000000304c40723c */ /* 0x048fe40000041840 */
[----:B------:R-:W-:Y:S04]  /*e870*/  MUFU.EX2 R161, R161 ;  /* 0x000000a100a17308 */ /* 0x000fe80000000800 */
[----:B------:R-:W-:Y:S02]  /*e880*/  MUFU.EX2 R152, R152 ;  /* 0x0000009800987308 */ /* 0x000fe40000000800 */
[----:B------:R-:W-:Y:S01]  /*e890*/  HMMA.16816.F32.BF16 R4, R76, R50, R4 ;  /* 0x000000324c04723c */ /* 0x000fe20000041804 */
[----:B------:R-:W3:Y:S01]  /*e8a0*/  LDSM.16.MT88.4 R48, [R137+0xd800] ;  /* 0x00d800008930783b */ /* 0x000ee20000004200 */
[----:B------:R-:W-:Y:S03]  /*e8b0*/  MUFU.EX2 R163, R163 ;  /* 0x000000a300a37308 */ /* 0x000fe60000000800 */
[----:B------:R-:W-:Y:S01]  /*e8c0*/  LDSM.16.MT88.4 R76, [R137+0x9c00] ;  /* 0x009c0000894c783b */ /* 0x000fe20000004200 */
[----:B------:R-:W5:Y:S02]  /*e8d0*/  MUFU.EX2 R146, R146 ;  /* 0x0000009200927308 */ /* 0x000f640000000800 */
[C---:B------:R-:W-:Y:S02]  /*e8e0*/  HMMA.16816.F32.BF16 R16, R68.reuse, R60, R16 ;  /* 0x0000003c4410723c */ /* 0x040fe40000041810 */
[----:B------:R-:W-:Y:S04]  /*e8f0*/  MUFU.EX2 R165, R165 ;  /* 0x000000a500a57308 */ /* 0x000fe80000000800 */
[----:B------:R-:W5:Y:S02]  /*e900*/  MUFU.EX2 R144, R148 ;  /* 0x0000009400907308 */ /* 0x000f640000000800 */
[C---:B------:R-:W-:Y:S01]  /*e910*/  HMMA.16816.F32.BF16 R20, R68.reuse, R62, R20 ;  /* 0x0000003e4414723c */ /* 0x040fe20000041814 */
[----:B------:R-:W4:Y:S01]  /*e920*/  LDSM.16.MT88.4 R60, [R137+0xbc00] ;  /* 0x00bc0000893c783b */ /* 0x000f220000004200 */
[----:B------:R-:W5:Y:S04]  /*e930*/  MUFU.EX2 R167, R167 ;  /* 0x000000a700a77308 */ /* 0x000f680000000800 */
[----:B------:R-:W-:Y:S02]  /*e940*/  MUFU.EX2 R52, R124 ;  /* 0x0000007c00347308 */ /* 0x000fe40000000800 */
[----:B--2---:R-:W-:Y:S01]  /*e950*/  HMMA.16816.F32.BF16 R64, R68, R56, R64 ;  /* 0x000000384440723c */ /* 0x004fe20000041840 */
        /* <DEDUP_REMOVED lines=14> */
[----:B------:R-:W2:Y:S07]  /*ea40*/  LDSM.16.MT88.4 R80, [R140+0x2c00] ;  /* 0x002c00008c50783b */ /* 0x000eae0000004200 */
[C---:B---3--:R-:W-:Y:S08]  /*ea50*/  HMMA.16816.F32.BF16 R40, R68.reuse, R48, R40 ;  /* 0x000000304428723c */ /* 0x048ff00000041828 */
[----:B------:R-:W-:Y:S01]  /*ea60*/  HMMA.16816.F32.BF16 R44, R68, R50, R44 ;  /* 0x00000032442c723c */ /* 0x000fe2000004182c */
[----:B------:R-:W3:Y:S04]  /*ea70*/  LDSM.16.MT88.4 R48, [R137+0xdc00] ;  /* 0x00dc00008930783b */ /* 0x000ee80000004200 */
[----:B------:R-:W-:Y:S03]  /*ea80*/  LDSM.16.MT88.4 R68, [R137+0xc000] ;  /* 0x00c000008944783b */ /* 0x000fe60000004200 */
        /* <DEDUP_REMOVED lines=60> */
[----:B------:R-:W-:Y:S07]  /*ee50*/  LDSM.16.MT88.4 R72, [R140+0x1800] ;  /* 0x001800008c48783b */ /* 0x000fee0000004200 */
[C---:B--2---:R-:W-:Y:S08]  /*ee60*/  HMMA.16816.F32.BF16 R32, R56.reuse, R80, R32 ;  /* 0x000000503820723c */ /* 0x044ff00000041820 */
[C---:B------:R-:W-:Y:S01]  /*ee70*/  HMMA.16816.F32.BF16 R36, R56.reuse, R82, R36 ;  /* 0x000000523824723c */ /* 0x040fe20000041824 */
[----:B------:R-:W-:Y:S07]  /*ee80*/  LDSM.16.MT88.4 R80, [R140+0x3800] ;  /* 0x003800008c50783b */ /* 0x000fee0000004200 */
[C---:B---3--:R-:W-:Y:S08]  /*ee90*/  HMMA.16816.F32.BF16 R40, R56.reuse, R48, R40 ;  /* 0x000000303828723c */ /* 0x048ff00000041828 */
[C---:B------:R-:W-:Y:S01]  /*eea0*/  HMMA.16816.F32.BF16 R44, R56.reuse, R50, R44 ;  /* 0x00000032382c723c */ /* 0x040fe2000004182c */
[----:B------:R-:W1:Y:S07]  /*eeb0*/  LDSM.16.MT88.4 R48, [R137+0xe800] ;  /* 0x00e800008930783b */ /* 0x000e6e0000004200 */
[C---:B----4-:R-:W-:Y:S08]  /*eec0*/  HMMA.16816.F32.BF16 R64, R56.reuse, R60, R64 ;  /* 0x0000003c3840723c */ /* 0x050ff00000041840 */
        /* <DEDUP_REMOVED lines=10> */
[-CC-:B------:R-:W-:Y:S01]  /*ef70*/  FFMA.FTZ R69, R122, R130.reuse, -R129.reuse ;  /* 0x000000827a457223 */ /* 0x180fe20000010881 */
[-C--:B------:R-:W-:Y:S01]  /*ef80*/  FFMA.FTZ R122, R123, R130.reuse, -R129 ;  /* 0x000000827b7a7223 */ /* 0x080fe20000010881 */
[-C--:B------:R-:W-:Y:S01]  /*ef90*/  FFMA.FTZ R68, R55, R130.reuse, -R135 ;  /* 0x0000008237447223 */ /* 0x080fe20000010887 */
[----:B------:R-:W-:Y:S01]  /*efa0*/  FFMA.FTZ R129, R121, R130, -R129 ;  /* 0x0000008279817223 */ /* 0x000fe20000010881 */
[----:B------:R3:W-:Y:S01]  /*efb0*/  MUFU.EX2 R123, R69 ;  /* 0x00000045007b7308 */ /* 0x0007e20000000800 */
[----:B------:R-:W-:Y:S02]  /*efc0*/  FADD.FTZ R152, R167, R152 ;  /* 0x00000098a7987221 */ /* 0x000fe40000010000 */
[C---:B-----5:R-:W-:Y:S01]  /*efd0*/  HMMA.16816.F32.BF16 R8, R56.reuse, R76, R8 ;  /* 0x0000004c3808723c */ /* 0x060fe20000041808 */
[----:B------:R-:W4:Y:S04]  /*efe0*/  MUFU.EX2 R122, R122 ;  /* 0x0000007a007a7308 */ /* 0x000f280000000800 */
[----:B------:R-:W-:Y:S03]  /*eff0*/  MUFU.EX2 R55, R126 ;  /* 0x0000007e00377308 */ /* 0x000fe60000000800 */
[C---:B------:R-:W-:Y:S01]  /*f000*/  HMMA.16816.F32.BF16 R12, R56.reuse, R78, R12 ;  /* 0x0000004e380c723c */ /* 0x040fe2000004180c */
[----:B------:R-:W5:Y:S01]  /*f010*/  MUFU.EX2 R121, R68 ;  /* 0x0000004400797308 */ /* 0x000f620000000800 */
[----:B------:R-:W2:Y:S01]  /*f020*/  LDSM.16.MT88.4 R76, [R137+0xec00] ;  /* 0x00ec0000894c783b */ /* 0x000ea20000004200 */
[----:B---3--:R-:W-:Y:S01]  /*f030*/  FFMA.FTZ R69, R229, R138, R136 ;  /* 0x0000008ae5457223 */ /* 0x008fe20000010088 */
[----:B------:R-:W-:Y:S01]  /*f040*/  FFMA.FTZ R229, R120, R130, -R135 ;  /* 0x0000008278e57223 */ /* 0x000fe20000010887 */
[----:B------:R-:W3:Y:S02]  /*f050*/  MUFU.EX2 R228, R129 ;  /* 0x0000008100e47308 */ /* 0x000ee40000000800 */
[----:B------:R-:W-:Y:S01]  /*f060*/  FADD.FTZ R69, R134, R69 ;  /* 0x0000004586457221 */ /* 0x000fe20000010000 */
[C---:B------:R-:W-:Y:S01]  /*f070*/  HMMA.16816.F32.BF16 R28, R56.reuse, R70, R28 ;  /* 0x00000046381c723c */ /* 0x040fe2000004181c */
[----:B------:R-:W-:Y:S02]  /*f080*/  MUFU.EX2 R120, R125 ;  /* 0x0000007d00787308 */ /* 0x000fe40000000800 */
[----:B------:R-:W-:Y:S01]  /*f090*/  FADD.FTZ R0, R0, R69 ;  /* 0x0000004500007221 */ /* 0x000fe20000010000 */
[----:B----4-:R-:W-:Y:S01]  /*f0a0*/  F2FP.BF16.F32.PACK_AB R69, R122, R123 ;  /* 0x0000007b7a45723e */ /* 0x010fe200000010ff */
[----:B------:R-:W4:Y:S01]  /*f0b0*/  MUFU.EX2 R229, R229 ;  /* 0x000000e500e57308 */ /* 0x000f220000000800 */
[----:B------:R-:W-:Y:S01]  /*f0c0*/  FADD.FTZ R123, R123, R152 ;  /* 0x000000987b7b7221 */ /* 0x000fe20000010000 */
[----:B------:R-:W-:Y:S01]  /*f0d0*/  FADD.FTZ R139, R139, R0 ;  /* 0x000000008b8b7221 */ /* 0x000fe20000010000 */
[----:B-----5:R-:W-:Y:S01]  /*f0e0*/  F2FP.BF16.F32.PACK_AB R68, R52, R121 ;  /* 0x000000793444723e */ /* 0x020fe200000010ff */
[----:B-1----:R-:W-:Y:S01]  /*f0f0*/  HMMA.16816.F32.BF16 R40, R56, R48, R40 ;  /* 0x000000303828723c */ /* 0x002fe20000041828 */
[----:B------:R-:W-:Y:S01]  /*f100*/  FADD.FTZ R122, R122, R123 ;  /* 0x0000007b7a7a7221 */ /* 0x000fe20000010000 */
[----:B------:R-:W-:Y:S01]  /*f110*/  FADD.FTZ R92, R92, R139 ;  /* 0x0000008b5c5c7221 */ /* 0x000fe20000010000 */
[----:B---3--:R-:W-:-:S02]  /*f120*/  F2FP.BF16.F32.PACK_AB R71, R228, R55 ;  /* 0x00000037e447723e */ /* 0x008fc400000010ff */
[----:B------:R-:W-:Y:S01]  /*f130*/  FADD.FTZ R55, R55, R122 ;  /* 0x0000007a37377221 */ /* 0x000fe20000010000 */
[----:B------:R-:W-:Y:S01]  /*f140*/  FADD.FTZ R92, R95, R92 ;  /* 0x0000005c5f5c7221 */ /* 0x000fe20000010000 */
[-C--:B------:R-:W-:Y:S01]  /*f150*/  MOV R0, R127.reuse ;  /* 0x0000007f00007202 */ /* 0x080fe20000000f00 */
[C---:B------:R-:W-:Y:S01]  /*f160*/  HMMA.16816.F32.BF16 R44, R56.reuse, R50, R44 ;  /* 0x00000032382c723c */ /* 0x040fe2000004182c */
[----:B------:R-:W-:Y:S01]  /*f170*/  LDSM.16.MT88.4 R48, [R137+0xcc00] ;  /* 0x00cc00008930783b */ /* 0x000fe20000004200 */
[----:B------:R-:W-:Y:S01]  /*f180*/  FADD.FTZ R93, R93, R92 ;  /* 0x0000005c5d5d7221 */ /* 0x000fe20000010000 */
[----:B----4-:R-:W-:Y:S01]  /*f190*/  F2FP.BF16.F32.PACK_AB R70, R229, R120 ;  /* 0x00000078e546723e */ /* 0x010fe200000010ff */
[----:B------:R-:W-:Y:S01]  /*f1a0*/  FADD.FTZ R228, R228, R55 ;  /* 0x00000037e4e47221 */ /* 0x000fe20000010000 */
[----:B------:R-:W-:Y:S01]  /*f1b0*/  @P5 MOV R0, R127 ;  /* 0x0000007f00005202 */ /* 0x000fe20000000f00 */
[----:B------:R-:W-:Y:S02]  /*f1c0*/  FADD.FTZ R93, R84, R93 ;  /* 0x0000005d545d7221 */ /* 0x000fe40000010000 */
[----:B------:R-:W-:Y:S02]  /*f1d0*/  HMMA.16816.F32.BF16 R32, R56, R80, R32 ;  /* 0x000000503820723c */ /* 0x000fe40000041820 */
[----:B------:R-:W-:-:S04]  /*f1e0*/  FADD.FTZ R96, R96, R93 ;  /* 0x0000005d60607221 */ /* 0x000fc80000010000 */
[----:B------:R-:W-:Y:S02]  /*f1f0*/  FADD.FTZ R96, R87, R96 ;  /* 0x0000006057607221 */ /* 0x000fe40000010000 */
[C---:B------:R-:W-:Y:S01]  /*f200*/  HMMA.16816.F32.BF16 R112, R68.reuse, R108, R8 ;  /* 0x0000006c4470723c */ /* 0x040fe20000041808 */
[----:B------:R-:W-:Y:S04]  /*f210*/  LDSM.16.MT88.4 R8, [R140+0x1c00] ;  /* 0x001c00008c08783b */ /* 0x000fe80000004200 */
[----:B------:R-:W1:Y:S03]  /*f220*/  LDSM.16.MT88.4 R84, [R140+0x3c00] ;  /* 0x003c00008c54783b */ /* 0x000e660000004200 */
        /* <DEDUP_REMOVED lines=10> */
[----:B------:R-:W-:Y:S02]  /*f2d0*/  FADD.FTZ R184, R184, R141 ;  /* 0x0000008db8b87221 */ /* 0x000fe40000010000 */
[----:B------:R-:W3:Y:S02]  /*f2e0*/  LDSM.16.MT88.4 R140, [R140+0x5c00] ;  /* 0x005c00008c8c783b */ /* 0x000ee40000004200 */
        /* <DEDUP_REMOVED lines=10> */
[----:B-1----:R-:W-:Y:S01]  /*f390*/  HMMA.16816.F32.BF16 R88, R68, R84, R32 ;  /* 0x000000544458723c */ /* 0x002fe20000041820 */
[----:B------:R-:W-:-:S04]  /*f3a0*/  FADD.FTZ R163, R163, R158 ;  /* 0x0000009ea3a37221 */ /* 0x000fc80000010000 */
[----:B------:R-:W-:-:S03]  /*f3b0*/  FADD.FTZ R146, R146, R163 ;  /* 0x000000a392927221 */ /* 0x000fc60000010000 */
[----:B------:R-:W-:Y:S01]  /*f3c0*/  HMMA.16816.F32.BF16 R96, R68, R48, R24 ;  /* 0x000000304460723c */ /* 0x000fe20000041818 */
[----:B------:R-:W-:-:S04]  /*f3d0*/  FADD.FTZ R165, R165, R146 ;  /* 0x00000092a5a57221 */ /* 0x000fc80000010000 */
[----:B------:R-:W-:-:S03]  /*f3e0*/  FADD.FTZ R144, R144, R165 ;  /* 0x000000a590907221 */ /* 0x000fc60000010000 */
[----:B------:R-:W-:Y:S01]  /*f3f0*/  HMMA.16816.F32.BF16 R92, R68, R50, R28 ;  /* 0x00000032445c723c */ /* 0x000fe2000004181c */
[----:B------:R-:W-:-:S04]  /*f400*/  FADD.FTZ R121, R121, R144 ;  /* 0x0000009079797221 */ /* 0x000fc80000010000 */
[----:B------:R-:W-:Y:S01]  /*f410*/  FADD.FTZ R121, R52, R121 ;  /* 0x0000007934797221 */ /* 0x000fe20000010000 */
[-C--:B------:R-:W-:Y:S02]  /*f420*/  MOV R52, R128.reuse ;  /* 0x0000008000347202 */ /* 0x080fe40000000f00 */
[----:B------:R-:W-:Y:S01]  /*f430*/  HMMA.16816.F32.BF16 R76, R68, R78, R44 ;  /* 0x0000004e444c723c */ /* 0x000fe2000004182c */
[----:B------:R-:W-:Y:S01]  /*f440*/  FADD.FTZ R120, R120, R121 ;  /* 0x0000007978787221 */ /* 0x000fe20000010000 */
[----:B------:R-:W-:-:S03]  /*f450*/  @P5 MOV R52, R128 ;  /* 0x0000008000345202 */ /* 0x000fc60000000f00 */
[----:B------:R-:W-:-:S03]  /*f460*/  FADD.FTZ R229, R229, R120 ;  /* 0x00000078e5e57221 */ /* 0x000fc60000010000 */
[C---:B------:R-:W-:Y:S08]  /*f470*/  HMMA.16816.F32.BF16 R104, R68.reuse, R8, R16 ;  /* 0x000000084468723c */ /* 0x040ff00000041810 */
[C---:B------:R-:W-:Y:S08]  /*f480*/  HMMA.16816.F32.BF16 R100, R68.reuse, R10, R20 ;  /* 0x0000000a4464723c */ /* 0x040ff00000041814 */
[----:B------:R-:W-:Y:S01]  /*f490*/  HMMA.16816.F32.BF16 R84, R68, R86, R36 ;  /* 0x000000564454723c */ /* 0x000fe20000041824 */
[----:B------:R-:W-:-:S07]  /*f4a0*/  MOV R36, R116 ;  /* 0x0000007400247202 */ /* 0x000fce0000000f00 */
[C---:B---3--:R-:W-:Y:S08]  /*f4b0*/  HMMA.16816.F32.BF16 R72, R68.reuse, R140, R64 ;  /* 0x0000008c4448723c */ /* 0x048ff00000041840 */
[----:B------:R-:W-:Y:S01]  /*f4c0*/  HMMA.16816.F32.BF16 R68, R68, R142, R4 ;  /* 0x0000008e4444723c */ /* 0x000fe20000041804 */
[----:B------:R-:W-:-:S04]  /*f4d0*/  NOP ;  /* 0x0000000000007918 */ /* 0x000fc80000000000 */
[----:B------:R-:W-:-:S15]  /*f4e0*/  @P5 BRA `(.L_x_5665) ;  /* 0x0000000000045947 */ /* 0x000fde0003800000 */
.L_x_5656:
[----:B------:R-:W-:-:S07]  /*f4f0*/  IADD3 R214, PT, PT, R36, -0x1, RZ ;  /* 0xffffffff24d67810 */ /* 0x000fce0007ffe0ff */
.L_x_5665:
[----:B------:R-:W-:Y:S05]  /*f500*/  BSYNC B2 ;  /* 0x0000000000027941 */ /* 0x000fea0003800000 */
.L_x_5655:
        /* <DEDUP_REMOVED lines=13> */
.L_x_5673:
[C---:B------:R-:W-:Y:S01]  /*f5e0*/  LOP3.LUT R4, R220.reuse, 0x20, RZ, 0xfc, !PT ;  /* 0x00000020dc047812 */ /* 0x040fe200078efcff */
[----:B------:R-:W-:Y:S04]  /*f5f0*/  DEPBAR.LE SB0, 0x0 ;  /* 0x000080000000791a */ /* 0x000fe80000000000 */
[----:B------:R-:W-:Y:S01]  /*f600*/  LOP3.LUT R0, R220, 0x40, RZ, 0xfc, !PT ;  /* 0x00000040dc007812 */ /* 0x000fe200078efcff */
[----:B------:R-:W-:Y:S05]  /*f610*/  WARPSYNC.ALL ;  /* 0x0000000000007948 */ /* 0x000fea0003800000 */
[----:B------:R-:W-:Y:S01]  /*f620*/  BAR.SYNC.DEFER_BLOCKING 0x0 ;  /* 0x0000000000007b1d */ /* 0x000fe20000010000 */
[-C--:B------:R-:W-:Y:S01]  /*f630*/  ISETP.GE.AND P5, PT, R4, R219.reuse, PT ;  /* 0x000000db0400720c */ /* 0x080fe20003fa6270 */
[----:B------:R-:W-:Y:S01]  /*f640*/  @!P3 IMAD.MOV.U32 R5, RZ, RZ, RZ ;  /* 0x000000ffff05b224 */ /* 0x000fe200078e00ff */
[-C--:B------:R-:W-:Y:S01]  /*f650*/  ISETP.GE.AND P4, PT, R0, R219.reuse, PT ;  /* 0x000000db0000720c */ /* 0x080fe20003f86270 */
        /* <DEDUP_REMOVED lines=74> */
.L_x_5668:
[----:B------:R-:W-:Y:S05]  /*fb00*/  BSYNC.RECONVERGENT B0 ;  /* 0x0000000000007941 */ /* 0x000fea0003800200 */
.L_x_5667:
        /* <DEDUP_REMOVED lines=10> */
[----:B------:R-:W-:Y:S03]  /*fbb0*/  MOV R144, 0x20 ;  /* 0x0000002000907802 */ /* 0x000fe60000000f00 */
[----:B------:R-:W-:Y:S01]  /*fbc0*/  @!PT LDS RZ, [RZ] ;  /* 0x00000000fffff984 */ /* 0x000fe20000000800 */
[----:B------:R-:W-:Y:S01]  /*fbd0*/  @!PT LDS RZ, [RZ] ;  /* 0x00000000fffff984 */ /* 0x000fe20000000800 */
[----:B------:R-:W-:Y:S01]  /*fbe0*/  @!PT LDS RZ, [RZ] ;  /* 0x00000000fffff984 */ /* 0x000fe20000000800 */
[----:B------:R-:W-:Y:S01]  /*fbf0*/  @!P5 LDGSTS.E.BYPASS.LTC128B.128 [R221+0xb000], desc[UR4][R210.64+0x40] ;  /* 0x0b000040d2dddfae */ /* 0x000fe2000b981a04 */
[----:B------:R-:W-:Y:S01]  /*fc00*/  IADD3.X R41, PT, PT, R36, R211, RZ, P0, !PT ;  /* 0x000000d324297210 */ /* 0x000fe200007fe4ff */
[----:B------:R-:W-:Y:S01]  /*fc10*/  BSSY.RECONVERGENT B1, `(.L_x_5669) ;  /* 0x0000201000017945 */ /* 0x000fe20003800200 */
[C---:B------:R-:W-:Y:S03]  /*fc20*/  IADD3 R38, P0, PT, R37.reuse, R40, RZ ;  /* 0x0000002825267210 */ /* 0x040fe60007f1e0ff */
[----:B------:R-:W-:Y:S01]  /*fc30*/  @P5 STS.128 [R221+0xb000], RZ ;  /* 0x00b000ffdd005388 */ /* 0x000fe20000000c00 */
[----:B------:R-:W-:Y:S02]  /*fc40*/  IADD3 R214, PT, PT, R214, -0x1, RZ ;  /* 0xffffffffd6d67810 */ /* 0x000fe40007ffe0ff */
[C---:B------:R-:W-:Y:S03]  /*fc50*/  IADD3.X R39, PT, PT, R36.reuse, R41, RZ, P0, !PT ;  /* 0x0000002924277210 */ /* 0x040fe600007fe4ff */
[----:B------:R-:W-:Y:S01]  /*fc60*/  @!PT LDS RZ, [RZ] ;  /* 0x00000000fffff984 */ /* 0x000fe20000000800 */
[----:B------:R-:W-:Y:S01]  /*fc70*/  @!PT LDS RZ, [RZ] ;  /* 0x00000000fffff984 */ /* 0x000fe20000000800 */
[----:B------:R-:W-:Y:S01]  /*fc80*/  @!PT LDS RZ, [RZ] ;  /* 0x00000000fffff984 */ /* 0x000fe20000000800 */
[----:B------:R-:W-:Y:S01]  /*fc90*/  @!P4 LDGSTS.E.BYPASS.LTC128B.128 [R221+0xd000], desc[UR4][R210.64+0x80] ;  /* 0x0d000080d2ddcfae */ /* 0x000fe2000b981a04 */
[----:B------:R-:W-:Y:S05]  /*fca0*/  IADD3 R42, P0, PT, R37, R38, RZ ;  /* 0x00000026252a7210 */ /* 0x000fea0007f1e0ff */
[----:B------:R-:W-:Y:S01]  /*fcb0*/  @P4 STS.128 [R221+0xd000], RZ ;  /* 0x00d000ffdd004388 */ /* 0x000fe20000000c00 */
[----:B------:R-:W-:Y:S02]  /*fcc0*/  IADD3.X R43, PT, PT, R36, R39, RZ, P0, !PT ;  /* 0x00000027242b7210 */ /* 0x000fe400007fe4ff */
[----:B------:R-:W-:Y:S03]  /*fcd0*/  ISETP.GT.AND P0, PT, R214, R207, PT ;  /* 0x000000cfd600720c */ /* 0x000fe60003f04270 */
[----:B------:R-:W-:Y:S01]  /*fce0*/  @!PT LDS RZ, [RZ] ;  /* 0x00000000fffff984 */ /* 0x000fe20000000800 */
[----:B------:R-:W-:Y:S01]  /*fcf0*/  @!PT LDS RZ, [RZ] ;  /* 0x00000000fffff984 */ /* 0x000fe20000000800 */
[----:B------:R-:W-:Y:S01]  /*fd00*/  @!PT LDS RZ, [RZ] ;  /* 0x00000000fffff984 */ /* 0x000fe20000000800 */
[----:B------:R-:W-:Y:S01]  /*fd10*/  @!P6 LDGSTS.E.BYPASS.LTC128B.128 [R221+0x9800], desc[UR4][R40.64] ;  /* 0x0980000028ddefae */ /* 0x000fe2000b981a04 */
[----:B-1----:R-:W-:Y:S05]  /*fd20*/  ULEA UR6, UR6, UR7, 0x18 ;  /* 0x0000000706067291 */ /* 0x002fea000f8ec0ff */
[----:B------:R-:W-:Y:S06]  /*fd30*/  @P6 STS.128 [R221+0x9800], RZ ;  /* 0x009800ffdd006388 */ /* 0x000fec0000000c00 */
[----:B------:R-:W-:Y:S01]  /*fd40*/  @!PT LDS RZ, [RZ] ;  /* 0x00000000fffff984 */ /* 0x000fe20000000800 */
[----:B------:R-:W-:Y:S01]  /*fd50*/  @!PT LDS RZ, [RZ] ;  /* 0x00000000fffff984 */ /* 0x000fe20000000800 */
[----:B------:R-:W-:Y:S01]  /*fd60*/  @!PT LDS RZ, [RZ] ;  /* 0x00000000fffff984 */ /* 0x000fe20000000800 */
[----:B------:R-:W-:Y:S01]  /*fd70*/  @!P5 LDGSTS.E.BYPASS.LTC128B.128 [R221+0xb800], desc[UR4][R40.64+0x40] ;  /* 0x0b80004028dddfae */ /* 0x000fe2000b981a04 */
[----:B------:R-:W-:Y:S05]  /*fd80*/  MOV R194, UR6 ;  /* 0x0000000600c27c02 */ /* 0x000fea0008000f00 */
[----:B------:R-:W-:Y:S01]  /*fd90*/  @P5 STS.128 [R221+0xb800], RZ ;  /* 0x00b800ffdd005388 */ /* 0x000fe20000000c00 */
[----:B------:R-:W1:Y:S05]  /*fda0*/  S2R R119, SR_TID.X ;  /* 0x0000000000777919 */ /* 0x000e6a0000002100 */
        /* <DEDUP_REMOVED lines=19> */
[----:B------:R-:W-:Y:S01]  /*fee0*/  @P4 STS.128 [R221+0xe000], RZ ;  /* 0x00e000ffdd004388 */ /* 0x000fe20000000c00 */
[C---:B-1----:R-:W-:Y:S02]  /*fef0*/  SHF.L.U32 R121, R119.reuse, 0x4, RZ ;  /* 0x0000000477797819 */ /* 0x042fe400000006ff */
[----:B------:R-:W-:Y:S03]  /*ff00*/  SHF.R.U32.HI R193, RZ, 0x1, R119 ;  /* 0x00000001ffc17819 */ /* 0x000fe60000011677 */
[----:B------:R-:W-:Y:S01]  /*ff10*/  @!PT LDS RZ, [RZ] ;  /* 0x00000000fffff984 */ /* 0x000fe20000000800 */
[----:B------:R-:W-:Y:S01]  /*ff20*/  @!PT LDS RZ, [RZ] ;  /* 0x00000000fffff984 */ /* 0x000fe20000000800 */
[----:B------:R-:W-:Y:S01]  /*ff30*/  @!PT LDS RZ, [RZ] ;  /* 0x00000000fffff984 */ /* 0x000fe20000000800 */
[----:B------:R-:W-:Y:S01]  /*ff40*/  @!P6 LDGSTS.E.BYPASS.LTC128B.128 [R221+0xa800], desc[UR4][R42.64] ;  /* 0x0a8000002addefae */ /* 0x000fe2000b981a04 */
[----:B------:R-:W-:Y:S02]  /*ff50*/  SHF.L.U32 R196, R119, 0x5, RZ ;  /* 0x0000000577c47819 */ /* 0x000fe400000006ff */
[----:B------:R-:W-:Y:S03]  /*ff60*/  LOP3.LUT R192, R121, 0x3e00, RZ, 0xc0, !PT ;  /* 0x00003e0079c07812 */ /* 0x000fe600078ec0ff */
[----:B------:R-:W-:Y:S01]  /*ff70*/  @P6 STS.128 [R221+0xa800], RZ ;  /* 0x00a800ffdd006388 */ /* 0x000fe20000000c00 */
[----:B------:R-:W-:Y:S02]  /*ff80*/  SHF.L.U32 R118, R119, 0x2, RZ ;  /* 0x0000000277767819 */ /* 0x000fe400000006ff */
[----:B------:R-:W-:Y:S03]  /*ff90*/  LOP3.LUT R195, R193, 0x8, RZ, 0xc0, !PT ;  /* 0x00000008c1c37812 */ /* 0x000fe600078ec0ff */
[----:B------:R-:W-:Y:S01]  /*ffa0*/  @!PT LDS RZ, [RZ] ;  /* 0x00000000fffff984 */ /* 0x000fe20000000800 */
[----:B------:R-:W-:Y:S01]  /*ffb0*/  @!PT LDS RZ, [RZ] ;  /* 0x00000000fffff984 */ /* 0x000fe20000000800 */
[----:B------:R-:W-:Y:S01]  /*ffc0*/  @!PT LDS RZ, [RZ] ;  /* 0x00000000fffff984 */ /* 0x000fe20000000800 */
[----:B------:R-:W-:Y:S01]  /*ffd0*/  @!P5 LDGSTS.E.BYPASS.LTC128B.128 [R221+0xc800], desc[UR4][R42.64+0x40] ;  /* 0x0c8000402adddfae */ /* 0x000fe2000b981a04 */
[--C-:B------:R-:W-:Y:S02]  /*ffe0*/  LOP3.LUT R125, R192, 0x20, R196.reuse, 0xf8, !PT ;  /* 0x00000020c07d7812 */ /* 0x100fe400078ef8c4 */
[----:B------:R-:W-:Y:S03]  /*fff0*/  LOP3.LUT R0, R118, 0x18, RZ, 0xc0, !PT ;  /* 0x0000001876007812 */ /* 0x000fe600078ec0ff */
[----:B------:R-:W-:Y:S01]  /*10000*/  @P5 STS.128 [R221+0xc800], RZ ;  /* 0x00c800ffdd005388 */ /* 0x000fe20000000c00 */
[----:B------:R-:W-:Y:S02]  /*10010*/  LOP3.LUT R121, R121, 0x100, RZ, 0xc0, !PT ;  /* 0x0000010079797812 */ /* 0x000fe400078ec0ff */
[----:B------:R-:W-:Y:S03]  /*10020*/  LOP3.LUT R123, R119, 0x8, RZ, 0xc0, !PT ;  /* 0x00000008777b7812 */ /* 0x000fe600078ec0ff */
[----:B------:R-:W-:Y:S01]  /*10030*/  @!PT LDS RZ, [RZ] ;  /* 0x00000000fffff984 */ /* 0x000fe20000000800 */
[----:B------:R-:W-:Y:S01]  /*10040*/  @!PT LDS RZ, [RZ] ;  /* 0x00000000fffff984 */ /* 0x000fe20000000800 */
[----:B------:R-:W-:Y:S01]  /*10050*/  @!PT LDS RZ, [RZ] ;  /* 0x00000000fffff984 */ /* 0x000fe20000000800 */
[----:B------:R1:W-:Y:S01]  /*10060*/  @!P4 LDGSTS.E.BYPASS.LTC128B.128 [R221+0xe800], desc[UR4][R42.64+0x80] ;  /* 0x0e8000802addcfae */ /* 0x0003e2000b981a04 */
[--C-:B------:R-:W-:Y:S02]  /*10070*/  LOP3.LUT R195, R195, 0xc0, R196.reuse, 0xf8, !PT ;  /* 0x000000c0c3c37812 */ /* 0x100fe400078ef8c4 */
[--C-:B------:R-:W-:Y:S03]  /*10080*/  LOP3.LUT R122, R125, 0x100, R196.reuse, 0xf8, !PT ;  /* 0x000001007d7a7812 */ /* 0x100fe600078ef8c4 */
[----:B------:R-:W-:Y:S01]  /*10090*/  @P4 STS.128 [R221+0xe800], RZ ;  /* 0x00e800ffdd004388 */ /* 0x000fe20000000c00 */
[--C-:B------:R-:W-:Y:S02]  /*100a0*/  LOP3.LUT R120, R121, 0x20, R196.reuse, 0xf8, !PT ;  /* 0x0000002079787812 */ /* 0x100fe400078ef8c4 */
[----:B------:R-:W-:Y:S03]  /*100b0*/  LOP3.LUT R195, R195, R0, RZ, 0x3c, !PT ;  /* 0x00000000c3c37212 */ /* 0x000fe600078e3cff */
[----:B------:R-:W0:Y:S01]  /*100c0*/  LDGDEPBAR ;  /* 0x00000000000079af */ /* 0x000e220000000000 */
[----:B------:R-:W-:Y:S02]  /*100d0*/  LOP3.LUT R123, R123, 0xc0, R196, 0xf8, !PT ;  /* 0x000000c07b7b7812 */ /* 0x000fe400078ef8c4 */
[----:B------:R-:W-:Y:S03]  /*100e0*/  LOP3.LUT R121, R122, R195, RZ, 0xfc, !PT ;  /* 0x000000c37a797212 */ /* 0x000fe600078efcff */
[----:B------:R-:W3:Y:S01]  /*100f0*/  LD.E R230, desc[UR4][R2.64+0x18c] ;  /* 0x00018c0402e67980 */ /* 0x000ee2000c101900 */
[----:B------:R-:W-:Y:S02]  /*10100*/  LOP3.LUT R123, R120, R123, R0, 0xf6, !PT ;  /* 0x0000007b787b7212 */ /* 0x000fe400078ef600 */
[-C--:B------:R-:W-:Y:S02]  /*10110*/  LEA R185, R121, R194.reuse, 0x1 ;  /* 0x000000c279b97211 */ /* 0x080fe400078e08ff */
[----:B------:R-:W-:Y:S02]  /*10120*/  LEA R197, R123, R194, 0x1 ;  /* 0x000000c27bc57211 */ /* 0x000fe400078e08ff */
[----:B------:R-:W-:Y:S01]  /*10130*/  LOP3.LUT P2, RZ, R119, 0x4, RZ, 0xc0, !PT ;  /* 0x0000000477ff7812 */ /* 0x000fe2000784c0ff */
[----:B------:R-:W-:Y:S03]  /*10140*/  LDSM.16.M88.4 R120, [R185] ;  /* 0x00000000b978783b */ /* 0x000fe60000000200 */
[----:B------:R-:W-:Y:S03]  /*10150*/  SEL R144, R144, 0xffffffe0, !P2 ;  /* 0xffffffe090907807 */ /* 0x000fe60005000000 */
[----:B------:R-:W4:Y:S01]  /*10160*/  LDSM.16.M88.4 R124, [R197+0x3000] ;  /* 0x00300000c57c783b */ /* 0x000f220000000200 */
[-C--:B------:R-:W-:Y:S02]  /*10170*/  IADD3 R184, PT, PT, R185, R144.reuse, RZ ;  /* 0x00000090b9b87210 */ /* 0x080fe40007ffe0ff */
[----:B------:R-:W-:Y:S03]  /*10180*/  IADD3 R0, PT, PT, R197, R144, RZ ;  /* 0x00000090c5007210 */ /* 0x000fe60007ffe0ff */
[----:B------:R-:W5:Y:S06]  /*10190*/  LDSM.16.M88.4 R128, [R197+0x3400] ;  /* 0x00340000c580783b */ /* 0x000f6c0000000200 */
[----:B------:R-:W2:Y:S06]  /*101a0*/  LDSM.16.M88.4 R132, [R197+0x3800] ;  /* 0x00380000c584783b */ /* 0x000eac0000000200 */
[----:B------:R-:W1:Y:S06]  /*101b0*/  LDSM.16.M88.4 R136, [R197+0x3c00] ;  /* 0x003c0000c588783b */ /* 0x000e6c0000000200 */
[----:B------:R-:W1:Y:S06]  /*101c0*/  LDSM.16.M88.4 R140, [R197+0x4000] ;  /* 0x00400000c58c783b */ /* 0x000e6c0000000200 */
[----:B------:R-:W-:Y:S06]  /*101d0*/  LDSM.16.M88.4 R144, [R0+0x3000] ;  /* 0x003000000090783b */ /* 0x000fec0000000200 */
[----:B------:R-:W-:Y:S01]  /*101e0*/  LDSM.16.M88.4 R148, [R0+0x3400] ;  /* 0x003400000094783b */ /* 0x000fe20000000200 */
[C---:B----4-:R-:W-:Y:S05]  /*101f0*/  HMMA.16816.F32.BF16 R4, R120.reuse, R124, RZ ;  /* 0x0000007c7804723c */ /* 0x050fea00000418ff */
[----:B------:R-:W-:Y:S03]  /*10200*/  LDSM.16.M88.4 R152, [R0+0x3800] ;  /* 0x003800000098783b */ /* 0x000fe60000000200 */
[C---:B------:R-:W-:Y:S03]  /*10210*/  HMMA.16816.F32.BF16 R8, R120.reuse, R126, RZ ;  /* 0x0000007e7808723c */ /* 0x040fe600000418ff */
[----:B------:R-:W4:Y:S06]  /*10220*/  LDSM.16.M88.4 R124, [R197+0x4400] ;  /* 0x00440000c57c783b */ /* 0x000f2c0000000200 */
[----:B------:R-:W-:Y:S01]  /*10230*/  LDSM.16.M88.4 R156, [R0+0x3c00] ;  /* 0x003c0000009c783b */ /* 0x000fe20000000200 */
[C---:B-----5:R-:W-:Y:S05]  /*10240*/  HMMA.16816.F32.BF16 R12, R120.reuse, R128, RZ ;  /* 0x00000080780c723c */ /* 0x060fea00000418ff */
[----:B------:R-:W-:Y:S03]  /*10250*/  LDSM.16.M88.4 R160, [R0+0x4000] ;  /* 0x0040000000a0783b */ /* 0x000fe60000000200 */
[C---:B------:R-:W-:Y:S03]  /*10260*/  HMMA.16816.F32.BF16 R16, R120.reuse, R130, RZ ;  /* 0x000000827810723c */ /* 0x040fe600000418ff */
[----:B------:R-:W5:Y:S05]  /*10270*/  LDSM.16.M88.4 R128, [R197+0x4800] ;  /* 0x00480000c580783b */ /* 0x000f6a0000000200 */
[C---:B--2---:R-:W-:Y:S01]  /*10280*/  HMMA.16816.F32.BF16 R20, R120.reuse, R132, RZ ;  /* 0x000000847814723c */ /* 0x044fe200000418ff */
[----:B------:R-:W-:Y:S06]  /*10290*/  LDSM.16.M88.4 R164, [R197+0x7800] ;  /* 0x00780000c5a4783b */ /* 0x000fec0000000200 */
[----:B------:R-:W-:Y:S01]  /*102a0*/  LDSM.16.M88.4 R168, [R197+0x7c00] ;  /* 0x007c0000c5a8783b */ /* 0x000fe20000000200 */
[C---:B------:R-:W-:Y:S05]  /*102b0*/  HMMA.16816.F32.BF16 R24, R120.reuse, R134, RZ ;  /* 0x000000867818723c */ /* 0x040fea00000418ff */
[----:B------:R-:W2:Y:S03]  /*102c0*/  LDSM.16.M88.4 R132, [R197+0x4c00] ;  /* 0x004c0000c584783b */ /* 0x000ea60000000200 */
[C---:B-1----:R-:W-:Y:S03]  /*102d0*/  HMMA.16816.F32.BF16 R28, R120.reuse, R136, RZ ;  /* 0x00000088781c723c */ /* 0x042fe600000418ff */
[----:B------:R-:W-:Y:S05]  /*102e0*/  LDSM.16.M88.4 R172, [R197+0x8000] ;  /* 0x00800000c5ac783b */ /* 0x000fea0000000200 */
[C---:B------:R-:W-:Y:S01]  /*102f0*/  HMMA.16816.F32.BF16 R32, R120.reuse, R138, RZ ;  /* 0x0000008a7820723c */ /* 0x040fe200000418ff */
[----:B------:R-:W1:Y:S06]  /*10300*/  LDSM.16.M88.4 R136, [R184] ;  /* 0x00000000b888783b */ /* 0x000e6c0000000200 */
[----:B------:R-:W-:Y:S01]  /*10310*/  LDSM.16.M88.4 R176, [R197+0x8400] ;  /* 0x00840000c5b0783b */ /* 0x000fe20000000200 */
[C---:B------:R-:W-:Y:S05]  /*10320*/  HMMA.16816.F32.BF16 R36, R120.reuse, R140, RZ ;  /* 0x0000008c7824723c */ /* 0x040fea00000418ff */
[----:B------:R-:W-:Y:S03]  /*10330*/  LDSM.16.M88.4 R180, [R197+0x8800] ;  /* 0x00880000c5b4783b */ /* 0x000fe60000000200 */
[C---:B------:R-:W-:Y:S03]  /*10340*/  HMMA.16816.F32.BF16 R40, R120.reuse, R142, RZ ;  /* 0x0000008e7828723c */ /* 0x040fe600000418ff */
[----:B------:R-:W1:Y:S05]  /*10350*/  LDSM.16.M88.4 R140, [R0+0x4400] ;  /* 0x00440000008c783b */ /* 0x000e6a0000000200 */
[C---:B----4-:R-:W-:Y:S01]  /*10360*/  HMMA.16816.F32.BF16 R44, R120.reuse, R124, RZ ;  /* 0x0000007c782c723c */ /* 0x050fe200000418ff */
[----:B------:R-:W-:Y:S07]  /*10370*/  LDSM.16.M88.4 R188, [R0+0x7000] ;  /* 0x0070000000bc783b */ /* 0x000fee0000000200 */
[C---:B------:R-:W-:Y:S01]  /*10380*/  HMMA.16816.F32.BF16 R48, R120.reuse, R126, RZ ;  /* 0x0000007e7830723c */ /* 0x040fe200000418ff */
[----:B------:R-:W4:Y:S07]  /*10390*/  LDSM.16.M88.4 R124, [R0+0x4800] ;  /* 0x00480000007c783b */ /* 0x000f2e0000000200 */
[C---:B-----5:R-:W-:Y:S08]  /*103a0*/  HMMA.16816.F32.BF16 R52, R120.reuse, R128, RZ ;  /* 0x000000807834723c */ /* 0x060ff000000418ff */
[C---:B------:R-:W-:Y:S01]  /*103b0*/  HMMA.16816.F32.BF16 R56, R120.reuse, R130, RZ ;  /* 0x000000827838723c */ /* 0x040fe200000418ff */
[----:B------:R-:W-:Y:S07]  /*103c0*/  LDSM.16.M88.4 R128, [R185+0x1000] ;  /* 0x00100000b980783b */ /* 0x000fee0000000200 */
[C---:B--2---:R-:W-:Y:S08]  /*103d0*/  HMMA.16816.F32.BF16 R60, R120.reuse, R132, RZ ;  /* 0x00000084783c723c */ /* 0x044ff000000418ff */
[----:B------:R-:W-:Y:S01]  /*103e0*/  HMMA.16816.F32.BF16 R64, R120, R134, RZ ;  /* 0x000000867840723c */ /* 0x000fe200000418ff */
[----:B------:R-:W2:Y:S06]  /*103f0*/  LDSM.16.M88.4 R120, [R0+0x4c00] ;  /* 0x004c00000078783b */ /* 0x000eac0000000200 */
[----:B------:R-:W5:Y:S01]  /*10400*/  LDSM.16.M88.4 R132, [R197+0x5000] ;  /* 0x00500000c584783b */ /* 0x000f620000000200 */
        /* <DEDUP_REMOVED lines=18> */
[C---:B----4-:R-:W-:Y:S08]  /*10530*/  HMMA.16816.F32.BF16 R52, R136.reuse, R124, R52 ;  /* 0x0000007c8834723c */ /* 0x050ff00000041834 */
[C---:B------:R-:W-:Y:S01]  /*10540*/  HMMA.16816.F32.BF16 R56, R136.reuse, R126, R56 ;  /* 0x0000007e8838723c */ /* 0x040fe20000041838 */
[----:B------:R-:W4:Y:S07]  /*10550*/  LDSM.16.M88.4 R124, [R197+0x5c00] ;  /* 0x005c0000c57c783b */ /* 0x000f2e0000000200 */
[C---:B--2---:R-:W-:Y:S08]  /*10560*/  HMMA.16816.F32.BF16 R60, R136.reuse, R120, R60 ;  /* 0x00000078883c723c */ /* 0x044ff0000004183c */
[----:B------:R-:W-:Y:S01]  /*10570*/  HMMA.16816.F32.BF16 R64, R136, R122, R64 ;  /* 0x0000007a8840723c */ /* 0x000fe20000041840 */
[----:B------:R-:W-:Y:S06]  /*10580*/  LDSM.16.M88.4 R120, [R184+0x1000] ;  /* 0x00100000b878783b */ /* 0x000fec0000000200 */
[----:B------:R-:W2:Y:S01]  /*10590*/  LDSM.16.M88.4 R136, [R0+0x5000] ;  /* 0x005000000088783b */ /* 0x000ea20000000200 */
[C---:B-----5:R-:W-:Y:S08]  /*105a0*/  HMMA.16816.F32.BF16 R4, R128.reuse, R132, R4 ;  /* 0x000000848004723c */ /* 0x060ff00000041804 */
[C---:B------:R-:W-:Y:S01]  /*105b0*/  HMMA.16816.F32.BF16 R8, R128.reuse, R134, R8 ;  /* 0x000000868008723c */ /* 0x040fe20000041808 */
[----:B------:R-:W5:Y:S07]  /*105c0*/  LDSM.16.M88.4 R132, [R0+0x5400] ;  /* 0x005400000084783b */ /* 0x000f6e0000000200 */
[C---:B-1----:R-:W-:Y:S08]  /*105d0*/  HMMA.16816.F32.BF16 R12, R128.reuse, R144, R12 ;  /* 0x00000090800c723c */ /* 0x042ff0000004180c */
[C---:B------:R-:W-:Y:S01]  /*105e0*/  HMMA.16816.F32.BF16 R16, R128.reuse, R146, R16 ;  /* 0x000000928010723c */ /* 0x040fe20000041810 */
[----:B------:R-:W-:Y:S07]  /*105f0*/  LDSM.16.M88.4 R144, [R0+0x6400] ;  /* 0x006400000090783b */ /* 0x000fee0000000200 */
[C---:B---3--:R-:W-:Y:S08]  /*10600*/  HMMA.16816.F32.BF16 R20, R128.reuse, R140, R20 ;  /* 0x0000008c8014723c */ /* 0x048ff00000041814 */
[C---:B------:R-:W-:Y:S01]  /*10610*/  HMMA.16816.F32.BF16 R24, R128.reuse, R142, R24 ;  /* 0x0000008e8018723c */ /* 0x040fe20000041818 */
[----:B------:R-:W-:Y:S07]  /*10620*/  LDSM.16.M88.4 R140, [R0+0x6000] ;  /* 0x00600000008c783b */ /* 0x000fee0000000200 */
[C---:B----4-:R-:W-:Y:S08]  /*10630*/  HMMA.16816.F32.BF16 R28, R128.reuse, R124, R28 ;  /* 0x0000007c801c723c */ /* 0x050ff0000004181c */
        /* <DEDUP_REMOVED lines=14> */
[----:B------:R-:W3:Y:S06]  /*10720*/  LDSM.16.M88.4 R128, [R0+0x5c00] ;  /* 0x005c00000080783b */ /* 0x000eec0000000200 */
[----:B------:R-:W4:Y:S01]  /*10730*/  LDSM.16.M88.4 R160, [R197+0x7000] ;  /* 0x00700000c5a0783b */ /* 0x000f220000000200 */
[C---:B--2---:R-:W-:Y:S08]  /*10740*/  HMMA.16816.F32.BF16 R4, R120.reuse, R136, R4 ;  /* 0x000000887804723c */ /* 0x044ff00000041804 */
[C---:B------:R-:W-:Y:S01]  /*10750*/  HMMA.16816.F32.BF16 R8, R120.reuse, R138, R8 ;  /* 0x0000008a7808723c */ /* 0x040fe20000041808 */
[----:B------:R-:W2:Y:S07]  /*10760*/  LDSM.16.M88.4 R136, [R197+0x7400] ;  /* 0x00740000c588783b */ /* 0x000eae0000000200 */
[C---:B-----5:R-:W-:Y:S08]  /*10770*/  HMMA.16816.F32.BF16 R12, R120.reuse, R132, R12 ;  /* 0x00000084780c723c */ /* 0x060ff0000004180c */
[C---:B------:R-:W-:Y:S01]  /*10780*/  HMMA.16816.F32.BF16 R16, R120.reuse, R134, R16 ;  /* 0x000000867810723c */ /* 0x040fe20000041810 */
[----:B------:R-:W5:Y:S07]  /*10790*/  LDSM.16.M88.4 R132, [R197+0x8c00] ;  /* 0x008c0000c584783b */ /* 0x000f6e0000000200 */
[C---:B-1----:R-:W-:Y:S08]  /*107a0*/  HMMA.16816.F32.BF16 R20, R120.reuse, R124, R20 ;  /* 0x0000007c7814723c */ /* 0x042ff00000041814 */
[C---:B------:R-:W-:Y:S01]  /*107b0*/  HMMA.16816.F32.BF16 R24, R120.reuse, R126, R24 ;  /* 0x0000007e7818723c */ /* 0x040fe20000041818 */
[----:B------:R-:W-:Y:S07]  /*107c0*/  LDSM.16.M88.4 R124, [R0+0x7800] ;  /* 0x00780000007c783b */ /* 0x000fee0000000200 */
        /* <DEDUP_REMOVED lines=11> */
[C---:B----4-:R-:W-:Y:S08]  /*10880*/  HMMA.16816.F32.BF16 R4, R156.reuse, R160, R4 ;  /* 0x000000a09c04723c */ /* 0x050ff00000041804 */
        /* <DEDUP_REMOVED lines=244> */
.L_x_5672:
[----:B------:R-:W-:Y:S05]  /*117d0*/  BSYNC.RECONVERGENT B0 ;  /* 0x0000000000007941 */ /* 0x000fea0003800200 */
.L_x_5671:
        /* <DEDUP_REMOVED lines=68> */
.L_x_5670:
[----:B------:R-:W-:Y:S05]  /*11c20*/  BSYNC.RECONVERGENT B1 ;  /* 0x0000000000017941 */ /* 0x000fea0003800200 */
.L_x_5669:
[----:B-1----:R-:W-:Y:S01]  /*11c30*/  IABS R57, R216 ;  /* 0x000000d800397213 */ /* 0x002fe20000000000 */
[C---:B------:R-:W-:Y:S01]  /*11c40*/  VIADD R0, R216.reuse, 0x39 ;  /* 0x00000039d8007836 */ /* 0x040fe20000000000 */
[----:B------:R-:W-:Y:S01]  /*11c50*/  LOP3.LUT R195, R195, 0x120, R196, 0xf8, !PT ;  /* 0x00000120c3c37812 */ /* 0x000fe200078ef8c4 */
[----:B------:R-:W-:Y:S01]  /*11c60*/  VIADD R4, R216, 0x40 ;  /* 0x00000040d8047836 */ /* 0x000fe20000000000 */
[----:B------:R-:W-:Y:S01]  /*11c70*/  I2FP.F32.S32 R57, R57 ;  /* 0x0000003900397245 */ /* 0x000fe20000201400 */
[----:B------:R-:W3:Y:S01]  /*11c80*/  LD.E R53, desc[UR4][R2.64+0xdc] ;  /* 0x0000dc0402357980 */ /* 0x000ee2000c101900 */
[----:B------:R-:W-:Y:S01]  /*11c90*/  IABS R0, R0 ;  /* 0x0000000000007213 */ /* 0x000fe20000000000 */
[C---:B------:R-:W-:Y:S01]  /*11ca0*/  VIADD R28, R217.reuse, 0x1 ;  /* 0x00000001d91c7836 */ /* 0x040fe20000000000 */
[----:B------:R-:W-:Y:S01]  /*11cb0*/  IABS R4, R4 ;  /* 0x0000000400047213 */ /* 0x000fe20000000000 */
[C---:B------:R-:W-:Y:S01]  /*11cc0*/  VIADD R39, R217.reuse, 0xffffffd9 ;  /* 0xffffffd9d9277836 */ /* 0x040fe20000000000 */
[----:B------:R-:W-:Y:S01]  /*11cd0*/  I2FP.F32.S32 R0, R0 ;  /* 0x0000000000007245 */ /* 0x000fe20000201400 */
[C---:B------:R-:W-:Y:S01]  /*11ce0*/  VIADD R38, R217.reuse, 0xffffffe0 ;  /* 0xffffffe0d9267836 */ /* 0x040fe20000000000 */
[----:B------:R-:W-:Y:S01]  /*11cf0*/  I2FP.F32.S32 R4, R4 ;  /* 0x0000000400047245 */ /* 0x000fe20000201400 */
[C---:B------:R-:W-:Y:S02]  /*11d00*/  VIADD R8, R217.reuse, 0xffffffc0 ;  /* 0xffffffc0d9087836 */ /* 0x040fe40000000000 */
[C---:B------:R-:W-:Y:S01]  /*11d10*/  FFMA.FTZ R5, -R218.reuse, R57, R5 ;  /* 0x00000039da057223 */ /* 0x040fe20000010105 */
[CC--:B------:R-:W-:Y:S01]  /*11d20*/  FFMA.FTZ R165, -R218.reuse, R0.reuse, R165 ;  /* 0x00000000daa57223 */ /* 0x0c0fe200000101a5 */
[C---:B------:R-:W-:Y:S01]  /*11d30*/  FFMA.FTZ R153, -R218.reuse, R0, R153 ;  /* 0x00000000da997223 */ /* 0x040fe20000010199 */
[----:B------:R-:W-:Y:S01]  /*11d40*/  FFMA.FTZ R159, -R218, R4, R159 ;  /* 0x00000004da9f7223 */ /* 0x000fe2000001019f */
[----:B------:R-:W-:Y:S01]  /*11d50*/  ISETP.GE.AND P4, PT, R8, R206, PT ;  /* 0x000000ce0800720c */ /* 0x000fe20003f86270 */
[----:B------:R-:W-:Y:S01]  /*11d60*/  VIADD R0, R216, 0x31 ;  /* 0x00000031d8007836 */ /* 0x000fe20000000000 */
[----:B------:R-:W-:Y:S01]  /*11d70*/  ISETP.GE.AND P0, PT, R8, R204, PT ;  /* 0x000000cc0800720c */ /* 0x000fe20003f06270 */
[----:B------:R-:W-:Y:S01]  /*11d80*/  VIADD R6, R216, 0x41 ;  /* 0x00000041d8067836 */ /* 0x000fe20000000000 */
        /* <DEDUP_REMOVED lines=17> */
[C---:B------:R-:W-:Y:S01]  /*11ea0*/  FFMA.FTZ R173, -R218.reuse, R0, R173 ;  /* 0x00000000daad7223 */ /* 0x040fe200000101ad */
[C---:B------:R-:W-:Y:S01]  /*11eb0*/  FFMA.FTZ R157, -R218.reuse, R6, R157 ;  /* 0x00000006da9d7223 */ /* 0x040fe2000001019d */
[C---:B------:R-:W-:Y:S01]  /*11ec0*/  FFMA.FTZ R169, -R218.reuse, R4, R169 ;  /* 0x00000004daa97223 */ /* 0x040fe200000101a9 */
[----:B------:R-:W-:Y:S01]  /*11ed0*/  I2FP.F32.S32 R0, R8 ;  /* 0x0000000800007245 */ /* 0x000fe20000201400 */
[----:B------:R-:W-:Y:S01]  /*11ee0*/  FFMA.FTZ R181, -R218, R4, R181 ;  /* 0x00000004dab57223 */ /* 0x000fe200000101b5 */
[C---:B------:R-:W-:Y:S01]  /*11ef0*/  VIADD R6, R216.reuse, 0x30 ;  /* 0x00000030d8067836 */ /* 0x040fe20000000000 */
[----:B------:R-:W-:Y:S01]  /*11f00*/  IABS R10, R10 ;  /* 0x0000000a000a7213 */ /* 0x000fe20000000000 */
[----:B------:R-:W-:Y:S02]  /*11f10*/  VIADD R4, R216, 0x18 ;  /* 0x00000018d8047836 */ /* 0x000fe40000000000 */
        /* <DEDUP_REMOVED lines=8> */
[----:B------:R-:W-:Y:S01]  /*11fa0*/  I2FP.F32.S32 R4, R4 ;  /* 0x0000000400047245 */ /* 0x000fe20000201400 */
[----:B------:R-:W-:Y:S01]  /*11fb0*/  VIADD R26, R217, 0xfffffff9 ;  /* 0xfffffff9d91a7836 */ /* 0x000fe20000000000 */
[----:B------:R-:W-:Y:S01]  /*11fc0*/  IABS R0, R0 ;  /* 0x0000000000007213 */ /* 0x000fe20000000000 */
[CC--:B------:R-:W-:Y:S01]  /*11fd0*/  FFMA.FTZ R163, -R218.reuse, R6.reuse, R163 ;  /* 0x00000006daa37223 */ /* 0x0c0fe200000101a3 */
        /* <DEDUP_REMOVED lines=9> */
[----:B------:R-:W-:Y:S01]  /*12070*/  I2FP.F32.S32 R0, R8 ;  /* 0x0000000800007245 */ /* 0x000fe20000201400 */
[C---:B--2---:R-:W-:Y:S01]  /*12080*/  VIADD R13, R216.reuse, 0x9 ;  /* 0x00000009d80d7836 */ /* 0x044fe20000000000 */
[----:B------:R-:W-:Y:S01]  /*12090*/  IABS R4, R4 ;  /* 0x0000000400047213 */ /* 0x000fe20000000000 */
[----:B------:R-:W-:Y:S01]  /*120a0*/  VIADD R15, R216, 0xfffffff1 ;  /* 0xfffffff1d80f7836 */ /* 0x000fe20000000000 */
[----:B------:R-:W-:Y:S01]  /*120b0*/  IABS R6, R6 ;  /* 0x0000000600067213 */ /* 0x000fe20000000000 */
[C---:B------:R-:W-:Y:S01]  /*120c0*/  FFMA.FTZ R235, -R218.reuse, R0, R235 ;  /* 0x00000000daeb7223 */ /* 0x040fe200000101eb */
[----:B------:R-:W-:Y:S01]  /*120d0*/  I2FP.F32.S32 R10, R10 ;  /* 0x0000000a000a7245 */ /* 0x000fe20000201400 */
[----:B------:R-:W-:Y:S01]  /*120e0*/  FFMA.FTZ R247, -R218, R0, R247 ;  /* 0x00000000daf77223 */ /* 0x000fe200000101f7 */
[----:B------:R-:W-:Y:S01]  /*120f0*/  I2FP.F32.S32 R4, R4 ;  /* 0x0000000400047245 */ /* 0x000fe20000201400 */
[----:B------:R-:W-:Y:S01]  /*12100*/  VIADD R0, R216, 0x1 ;  /* 0x00000001d8007836 */ /* 0x000fe20000000000 */
[----:B------:R-:W-:Y:S01]  /*12110*/  I2FP.F32.S32 R6, R6 ;  /* 0x0000000600067245 */ /* 0x000fe20000201400 */
[CC--:B------:R-:W-:Y:S01]  /*12120*/  FFMA.FTZ R155, -R218.reuse, R10.reuse, R155 ;  /* 0x0000000ada9b7223 */ /* 0x0c0fe2000001019b */
[----:B------:R-:W-:Y:S01]  /*12130*/  IABS R61, R61 ;  /* 0x0000003d003d7213 */ /* 0x000fe20000000000 */
[----:B------:R-:W-:Y:S01]  /*12140*/  FFMA.FTZ R167, -R218, R10, R167 ;  /* 0x0000000adaa77223 */ /* 0x000fe200000101a7 */
[----:B------:R-:W-:Y:S01]  /*12150*/  ISETP.GE.AND P1, PT, R26, R206, PT ;  /* 0x000000ce1a00720c */ /* 0x000fe20003f26270 */
[C---:B------:R-:W-:Y:S01]  /*12160*/  FFMA.FTZ R245, -R218.reuse, R4, R245 ;  /* 0x00000004daf57223 */ /* 0x040fe200000101f5 */
[CC--:B------:R-:W-:Y:S01]  /*12170*/  FFMA.FTZ R189, -R218.reuse, R6.reuse, R189 ;  /* 0x00000006dabd7223 */ /* 0x0c0fe200000101bd */
[C---:B------:R-:W-:Y:S01]  /*12180*/  FFMA.FTZ R239, -R218.reuse, R6, R239 ;  /* 0x00000006daef7223 */ /* 0x040fe200000101ef */
[----:B------:R-:W-:Y:S01]  /*12190*/  FFMA.FTZ R154, -R218, R4, R154 ;  /* 0x00000004da9a7223 */ /* 0x000fe2000001019a */
[----:B------:R-:W-:Y:S01]  /*121a0*/  IABS R13, R13 ;  /* 0x0000000d000d7213 */ /* 0x000fe20000000000 */
[C---:B------:R-:W-:Y:S01]  /*121b0*/  VIADD R10, R216.reuse, 0x21 ;  /* 0x00000021d80a7836 */ /* 0x040fe20000000000 */
[----:B------:R-:W-:Y:S01]  /*121c0*/  I2FP.F32.S32 R61, R61 ;  /* 0x0000003d003d7245 */ /* 0x000fe20000201400 */
[C---:B------:R-:W-:Y:S01]  /*121d0*/  VIADD R6, R216.reuse, 0xfffffff9 ;  /* 0xfffffff9d8067836 */ /* 0x040fe20000000000 */
[----:B------:R-:W-:Y:S01]  /*121e0*/  FSEL R58, R5, -INF , P1 ;  /* 0xff800000053a7808 */ /* 0x000fe20000800000 */
[----:B------:R-:W-:Y:S02]  /*121f0*/  VIADD R4, R216, 0xffffffd9 ;  /* 0xffffffd9d8047836 */ /* 0x000fe40000000000 */
[----:B------:R-:W-:Y:S01]  /*12200*/  FFMA.FTZ R57, -R218, R57, R166 ;  /* 0x00000039da397223 */ /* 0x000fe200000101a6 */
[----:B------:R-:W-:Y:S01]  /*12210*/  IABS R0, R0 ;  /* 0x0000000000007213 */ /* 0x000fe20000000000 */
[----:B------:R-:W-:Y:S01]  /*12220*/  VIADD R17, R216, 0xfffffff8 ;  /* 0xfffffff8d8117836 */ /* 0x000fe20000000000 */
[----:B------:R-:W-:Y:S01]  /*12230*/  ISETP.GE.AND P1, PT, R28, R204, PT ;  /* 0x000000cc1c00720c */ /* 0x000fe20003f26270 */
[C---:B------:R-:W-:Y:S01]  /*12240*/  VIADD R56, R217.reuse, 0xffffffc1 ;  /* 0xffffffc1d9387836 */ /* 0x040fe20000000000 */
[----:B------:R-:W-:Y:S01]  /*12250*/  IABS R15, R15 ;  /* 0x0000000f000f7213 */ /* 0x000fe20000000000 */
[----:B------:R-:W-:Y:S01]  /*12260*/  VIADD R8, R216, 0x10 ;  /* 0x00000010d8087836 */ /* 0x000fe20000000000 */
[----:B------:R-:W-:Y:S01]  /*12270*/  I2FP.F32.S32 R13, R13 ;  /* 0x0000000d000d7245 */ /* 0x000fe20000201400 */
[CC--:B------:R-:W-:Y:S01]  /*12280*/  FFMA.FTZ R160, -R218.reuse, R61.reuse, R160 ;  /* 0x0000003ddaa07223 */ /* 0x0c0fe200000101a0 */
[----:B------:R-:W-:Y:S01]  /*12290*/  IABS R10, R10 ;  /* 0x0000000a000a7213 */ /* 0x000fe20000000000 */
[C---:B------:R-:W-:Y:S01]  /*122a0*/  FFMA.FTZ R61, -R218.reuse, R61, R47 ;  /* 0x0000003dda3d7223 */ /* 0x040fe2000001012f */
[----:B------:R-:W-:Y:S01]  /*122b0*/  I2FP.F32.S32 R0, R0 ;  /* 0x0000000000007245 */ /* 0x000fe20000201400 */
[----:B------:R-:W-:Y:S01]  /*122c0*/  VIADD R47, R217, 0xffffffc9 ;  /* 0xffffffc9d92f7836 */ /* 0x000fe20000000000 */
[----:B------:R-:W-:Y:S01]  /*122d0*/  IABS R6, R6 ;  /* 0x0000000600067213 */ /* 0x000fe20000000000 */
[CC--:B------:R-:W-:Y:S01]  /*122e0*/  FFMA.FTZ R243, -R218.reuse, R13.reuse, R243 ;  /* 0x0000000ddaf37223 */ /* 0x0c0fe200000101f3 */
[----:B------:R-:W-:Y:S01]  /*122f0*/  IABS R4, R4 ;  /* 0x0000000400047213 */ /* 0x000fe20000000000 */
[C---:B------:R-:W-:Y:S01]  /*12300*/  FFMA.FTZ R152, -R218.reuse, R13, R152 ;  /* 0x0000000dda987223 */ /* 0x040fe20000010198 */
[----:B------:R-:W-:Y:S01]  /*12310*/  I2FP.F32.S32 R15, R15 ;  /* 0x0000000f000f7245 */ /* 0x000fe20000201400 */
[CC--:B------:R-:W-:Y:S01]  /*12320*/  FFMA.FTZ R251, -R218.reuse, R0.reuse, R251 ;  /* 0x00000000dafb7223 */ /* 0x0c0fe200000101fb */
[----:B------:R-:W-:Y:S01]  /*12330*/  FSEL R57, R57, -INF , P1 ;  /* 0xff80000039397808 */ /* 0x000fe20000800000 */
[C---:B------:R-:W-:Y:S01]  /*12340*/  FFMA.FTZ R158, -R218.reuse, R0, R158 ;  /* 0x00000000da9e7223 */ /* 0x040fe2000001019e */
[----:B------:R-:W-:Y:S01]  /*12350*/  IABS R17, R17 ;  /* 0x0000001100117213 */ /* 0x000fe20000000000 */
[----:B------:R-:W-:Y:S01]  /*12360*/  FFMA.FTZ R62, -R218, R15, R46 ;  /* 0x0000000fda3e7223 */ /* 0x000fe2000001012e */
[----:B------:R-:W-:Y:S01]  /*12370*/  ISETP.GE.AND P1, PT, R56, R206, PT ;  /* 0x000000ce3800720c */ /* 0x000fe20003f26270 */
[C---:B------:R-:W-:Y:S01]  /*12380*/  VIADD R0, R216.reuse, 0xffffffe8 ;  /* 0xffffffe8d8007836 */ /* 0x040fe20000000000 */
[----:B------:R-:W-:Y:S01]  /*12390*/  I2FP.F32.S32 R10, R10 ;  /* 0x0000000a000a7245 */ /* 0x000fe20000201400 */
[C---:B------:R-:W-:Y:S01]  /*123a0*/  VIADD R46, R217.reuse, 0xffffffd0 ;  /* 0xffffffd0d92e7836 */ /* 0x040fe20000000000 */
[----:B------:R-:W-:Y:S01]  /*123b0*/  IABS R8, R8 ;  /* 0x0000000800087213 */ /* 0x000fe20000000000 */
[----:B------:R-:W-:Y:S01]  /*123c0*/  VIADD R52, R217, 0xffffffc8 ;  /* 0xffffffc8d9347836 */ /* 0x000fe20000000000 */
[----:B------:R-:W-:Y:S01]  /*123d0*/  I2FP.F32.S32 R13, R6 ;  /* 0x00000006000d7245 */ /* 0x000fe20000201400 */
[----:B------:R-:W-:Y:S01]  /*123e0*/  VIADD R6, R216, 0xffffffe0 ;  /* 0xffffffe0d8067836 */ /* 0x000fe20000000000 */
[----:B------:R-:W-:Y:S01]  /*123f0*/  I2FP.F32.S32 R4, R4 ;  /* 0x0000000400047245 */ /* 0x000fe20000201400 */
[CC--:B------:R-:W-:Y:S01]  /*12400*/  FFMA.FTZ R177, -R218.reuse, R10.reuse, R177 ;  /* 0x0000000adab17223 */ /* 0x0c0fe200000101b1 */
[----:B------:R-:W-:Y:S01]  /*12410*/  I2FP.F32.S32 R17, R17 ;  /* 0x0000001100117245 */ /* 0x000fe20000201400 */
[C---:B------:R-:W-:Y:S01]  /*12420*/  FFMA.FTZ R231, -R218.reuse, R10, R231 ;  /* 0x0000000adae77223 */ /* 0x040fe200000101e7 */
[----:B------:R-:W-:Y:S01]  /*12430*/  FSEL R19, R155, -INF , P1 ;  /* 0xff8000009b137808 */ /* 0x000fe20000800000 */
[CC--:B------:R-:W-:Y:S01]  /*12440*/  FFMA.FTZ R156, -R218.reuse, R13.reuse, R156 ;  /* 0x0000000dda9c7223 */ /* 0x0c0fe2000001019c */
[----:B------:R-:W-:Y:S01]  /*12450*/  ISETP.GE.AND P1, PT, R47, R206, PT ;  /* 0x000000ce2f00720c */ /* 0x000fe20003f26270 */
[----:B------:R-:W-:Y:S01]  /*12460*/  FFMA.FTZ R162, -R218, R13, R162 ;  /* 0x0000000ddaa27223 */ /* 0x000fe200000101a2 */
[----:B------:R-:W-:Y:S01]  /*12470*/  I2FP.F32.S32 R8, R8 ;  /* 0x0000000800087245 */ /* 0x000fe20000201400 */
[----:B------:R-:W-:Y:S02]  /*12480*/  VIADD R10, R216, 0xffffffe1 ;  /* 0xffffffe1d80a7836 */ /* 0x000fe40000000000 */
[CC--:B------:R-:W-:Y:S01]  /*12490*/  FFMA.FTZ R151, -R218.reuse, R4.reuse, R151 ;  /* 0x00000004da977223 */ /* 0x0c0fe20000010197 */
[C---:B------:R-:W-:Y:S01]  /*124a0*/  FFMA.FTZ R139, -R218.reuse, R4, R139 ;  /* 0x00000004da8b7223 */ /* 0x040fe2000001018b */
[CC--:B------:R-:W-:Y:S01]  /*124b0*/  FFMA.FTZ R7, -R218.reuse, R17.reuse, R7 ;  /* 0x00000011da077223 */ /* 0x0c0fe20000010107 */
[----:B------:R-:W-:Y:S01]  /*124c0*/  FFMA.FTZ R164, -R218, R17, R164 ;  /* 0x00000011daa47223 */ /* 0x000fe200000101a4 */
[C---:B------:R-:W-:Y:S01]  /*124d0*/  VIADD R13, R216.reuse, 0xffffffe9 ;  /* 0xffffffe9d80d7836 */ /* 0x040fe20000000000 */
[----:B------:R-:W-:Y:S01]  /*124e0*/  FSEL R17, R163, -INF , P1 ;  /* 0xff800000a3117808 */ /* 0x000fe20000800000 */
[----:B------:R-:W-:Y:S01]  /*124f0*/  VIADD R4, R216, 0xffffffc9 ;  /* 0xffffffc9d8047836 */ /* 0x000fe20000000000 */
[----:B------:R-:W-:Y:S01]  /*12500*/  IABS R0, R0 ;  /* 0x0000000000007213 */ /* 0x000fe20000000000 */
[----:B------:R-:W-:Y:S01]  /*12510*/  FFMA.FTZ R237, -R218, R8, R237 ;  /* 0x00000008daed7223 */ /* 0x000fe200000101ed */
[----:B------:R-:W-:Y:S01]  /*12520*/  ISETP.GE.AND P1, PT, R46, R206, PT ;  /* 0x000000ce2e00720c */ /* 0x000fe20003f26270 */
[----:B------:R-:W-:Y:S01]  /*12530*/  FFMA.FTZ R249, -R218, R8, R249 ;  /* 0x00000008daf97223 */ /* 0x000fe200000101f9 */
[----:B------:R-:W-:Y:S01]  /*12540*/  IABS R6, R6 ;  /* 0x0000000600067213 */ /* 0x000fe20000000000 */
[----:B------:R-:W-:Y:S01]  /*12550*/  VIADD R8, R216, 0xffffffc0 ;  /* 0xffffffc0d8087836 */ /* 0x000fe20000000000 */
[----:B------:R-:W-:Y:S01]  /*12560*/  IABS R10, R10 ;  /* 0x0000000a000a7213 */ /* 0x000fe20000000000 */
[C---:B------:R-:W-:Y:S01]  /*12570*/  VIADD R42, R217.reuse, 0xffffffd8 ;  /* 0xffffffd8d92a7836 */ /* 0x040fe20000000000 */
[----:B------:R-:W-:Y:S01]  /*12580*/  I2FP.F32.S32 R0, R0 ;  /* 0x0000000000007245 */ /* 0x000fe20000201400 */
[C---:B------:R-:W-:Y:S01]  /*12590*/  FFMA.FTZ R9, -R218.reuse, R15, R9 ;  /* 0x0000000fda097223 */ /* 0x040fe20000010109 */
[----:B------:R-:W-:Y:S01]  /*125a0*/  IABS R13, R13 ;  /* 0x0000000d000d7213 */ /* 0x000fe20000000000 */
[----:B------:R-:W-:Y:S01]  /*125b0*/  VIADD R34, R217, 0xffffffe9 ;  /* 0xffffffe9d9227836 */ /* 0x000fe20000000000 */
[----:B------:R-:W-:Y:S01]  /*125c0*/  IABS R4, R4 ;  /* 0x0000000400047213 */ /* 0x000fe20000000000 */
[C---:B------:R-:W-:Y:S01]  /*125d0*/  FFMA.FTZ R65, -R218.reuse, R0, R45 ;  /* 0x00000000da417223 */ /* 0x040fe2000001012d */
[----:B------:R-:W-:Y:S01]  /*125e0*/  FSEL R40, R169, -INF , P1 ;  /* 0xff800000a9287808 */ /* 0x000fe20000800000 */
[C---:B------:R-:W-:Y:S01]  /*125f0*/  VIADD R45, R217.reuse, 0xffffffd1 ;  /* 0xffffffd1d92d7836 */ /* 0x040fe20000000000 */
[----:B------:R-:W-:Y:S01]  /*12600*/  I2FP.F32.S32 R6, R6 ;  /* 0x0000000600067245 */ /* 0x000fe20000201400 */
[----:B------:R-:W-:Y:S01]  /*12610*/  VIADD R27, R217, 0xfffffff8 ;  /* 0xfffffff8d91b7836 */ /* 0x000fe20000000000 */
[----:B------:R-:W-:Y:S01]  /*12620*/  ISETP.GE.AND P1, PT, R47, R204, PT ;  /* 0x000000cc2f00720c */ /* 0x000fe20003f26270 */
[C---:B------:R-:W-:Y:S01]  /*12630*/  FFMA.FTZ R59, -R218.reuse, R0, R49 ;  /* 0x00000000da3b7223 */ /* 0x040fe20000010131 */
[----:B------:R-:W-:Y:S01]  /*12640*/  I2FP.F32.S32 R10, R10 ;  /* 0x0000000a000a7245 */ /* 0x000fe20000201400 */
[C---:B------:R-:W-:Y:S01]  /*12650*/  FFMA.FTZ R63, -R218.reuse, R6, R37 ;  /* 0x00000006da3f7223 */ /* 0x040fe20000010125 */
[----:B------:R-:W-:Y:S01]  /*12660*/  I2FP.F32.S32 R13, R13 ;  /* 0x0000000d000d7245 */ /* 0x000fe20000201400 */
[----:B------:R-:W-:Y:S01]  /*12670*/  VIADD R37, R217, 0xffffffe1 ;  /* 0xffffffe1d9257836 */ /* 0x000fe20000000000 */
[----:B------:R-:W-:Y:S01]  /*12680*/  I2FP.F32.S32 R4, R4 ;  /* 0x0000000400047245 */ /* 0x000fe20000201400 */
[C---:B------:R-:W-:Y:S01]  /*12690*/  FFMA.FTZ R64, -R218.reuse, R10, R11 ;  /* 0x0000000ada407223 */ /* 0x040fe2000001010b */
[----:B------:R-:W-:Y:S01]  /*126a0*/  IABS R8, R8 ;  /* 0x0000000800087213 */ /* 0x000fe20000000000 */
[CC--:B------:R-:W-:Y:S01]  /*126b0*/  FFMA.FTZ R44, -R218.reuse, R13.reuse, R44 ;  /* 0x0000000dda2c7223 */ /* 0x0c0fe2000001012c */
[----:B------:R-:W-:Y:S01]  /*126c0*/  FSEL R21, R153, -INF , P4 ;  /* 0xff80000099157808 */ /* 0x000fe20002000000 */
[----:B------:R-:W-:Y:S01]  /*126d0*/  FFMA.FTZ R60, -R218, R13, R36 ;  /* 0x0000000dda3c7223 */ /* 0x000fe20000010124 */
[----:B------:R-:W-:Y:S01]  /*126e0*/  ISETP.GE.AND P4, PT, R52, R206, PT ;  /* 0x000000ce3400720c */ /* 0x000fe20003f86270 */
[CC--:B------:R-:W-:Y:S01]  /*126f0*/  FFMA.FTZ R135, -R218.reuse, R4.reuse, R135 ;  /* 0x00000004da877223 */ /* 0x0c0fe20000010187 */
[----:B------:R-:W-:Y:S01]  /*12700*/  FSEL R167, R167, -INF , P1 ;  /* 0xff800000a7a77808 */ /* 0x000fe20000800000 */
[----:B------:R-:W-:Y:S01]  /*12710*/  FFMA.FTZ R55, -R218, R4, R55 ;  /* 0x00000004da377223 */ /* 0x000fe20000010137 */
[----:B------:R-:W-:Y:S01]  /*12720*/  ISETP.GE.AND P1, PT, R46, R204, PT ;  /* 0x000000cc2e00720c */ /* 0x000fe20003f26270 */
[----:B------:R-:W-:Y:S01]  /*12730*/  IMAD.MOV.U32 R11, RZ, RZ, R8 ;  /* 0x000000ffff0b7224 */ /* 0x000fe200078e0008 */
[----:B------:R-:W-:Y:S01]  /*12740*/  FSEL R13, R161, -INF , P4 ;  /* 0xff800000a10d7808 */ /* 0x000fe20002000000 */
[----:B------:R-:W-:Y:S01]  /*12750*/  VIADD R36, R217, 0xffffffe8 ;  /* 0xffffffe8d9247836 */ /* 0x000fe20000000000 */
[----:B------:R-:W-:Y:S01]  /*12760*/  FSEL R4, R157, -INF , P0 ;  /* 0xff8000009d047808 */ /* 0x000fe20000000000 */
[----:B------:R-:W-:Y:S01]  /*12770*/  VIADD R25, R217, 0x8 ;  /* 0x00000008d9197836 */ /* 0x000fe20000000000 */
[----:B------:R-:W-:Y:S01]  /*12780*/  ISETP.GE.AND P0, PT, R45, R206, PT ;  /* 0x000000ce2d00720c */ /* 0x000fe20003f06270 */
[----:B------:R-:W-:Y:S01]  /*12790*/  VIADD R23, R217, 0x10 ;  /* 0x00000010d9177836 */ /* 0x000fe20000000000 */
[----:B------:R-:W-:Y:S01]  /*127a0*/  FSEL R41, R173, -INF , P1 ;  /* 0xff800000ad297808 */ /* 0x000fe20000800000 */
[----:B------:R-:W-:Y:S01]  /*127b0*/  VIADD R24, R217, 0x9 ;  /* 0x00000009d9187836 */ /* 0x000fe20000000000 */
[----:B------:R-:W-:Y:S01]  /*127c0*/  ISETP.GE.AND P4, PT, R56, R204, PT ;  /* 0x000000cc3800720c */ /* 0x000fe20003f86270 */
        /* <DEDUP_REMOVED lines=8> */
[----:B------:R-:W-:Y:S01]  /*12850*/  FFMA.FTZ R124, -R218, R11, R124 ;  /* 0x0000000bda7c7223 */ /* 0x000fe2000001017c */
[----:B------:R-:W-:Y:S01]  /*12860*/  ISETP.GE.AND P4, PT, R52, R204, PT ;  /* 0x000000cc3400720c */ /* 0x000fe20003f86270 */
[----:B------:R-:W-:Y:S01]  /*12870*/  VIADD R6, R216, 0xffffffd0 ;  /* 0xffffffd0d8067836 */ /* 0x000fe20000000000 */
[----:B------:R-:W-:Y:S01]  /*12880*/  ISETP.GE.AND P0, PT, R42, R206, PT ;  /* 0x000000ce2a00720c */ /* 0x000fe20003f06270 */
[----:B------:R-:W-:Y:S01]  /*12890*/  FFMA.FTZ R147, -R218, R10, R147 ;  /* 0x0000000ada937223 */ /* 0x000fe20000010193 */
[----:B------:R-:W-:Y:S01]  /*128a0*/  FSEL R191, R191, -INF , P1 ;  /* 0xff800000bfbf7808 */ /* 0x000fe20000800000 */
[----:B------:R-:W-:Y:S01]  /*128b0*/  VIADD R10, R216, 0xffffffc1 ;  /* 0xffffffc1d80a7836 */ /* 0x000fe20000000000 */
[-C--:B------:R-:W-:Y:S01]  /*128c0*/  ISETP.GE.AND P1, PT, R36, R206.reuse, PT ;  /* 0x000000ce2400720c */ /* 0x080fe20003f26270 */
[----:B------:R-:W-:Y:S01]  /*128d0*/  VIADD R12, R217, 0x28 ;  /* 0x00000028d90c7836 */ /* 0x000fe20000000000 */
        /* <DEDUP_REMOVED lines=8> */
[----:B------:R-:W-:Y:S02]  /*12960*/  FSEL R35, R235, -INF , P1 ;  /* 0xff800000eb237808 */ /* 0x000fe40000800000 */
[----:B------:R-:W-:Y:S02]  /*12970*/  ISETP.GE.AND P1, PT, R37, R204, PT ;  /* 0x000000cc2500720c */ /* 0x000fe40003f26270 */
        /* <DEDUP_REMOVED lines=8> */
[----:B------:R-:W-:Y:S02]  /*12a00*/  ISETP.GE.AND P4, PT, R39, R204, PT ;  /* 0x000000cc2700720c */ /* 0x000fe40003f86270 */
[C---:B------:R-:W-:Y:S02]  /*12a10*/  ISETP.GE.AND P0, PT, R34.reuse, R206, PT ;  /* 0x000000ce2200720c */ /* 0x040fe40003f06270 */
[----:B------:R-:W-:Y:S02]  /*12a20*/  FSEL R179, R245, -INF , P1 ;  /* 0xff800000f5b37808 */ /* 0x000fe40000800000 */
[-C--:B------:R-:W-:Y:S02]  /*12a30*/  ISETP.GE.AND P1, PT, R34, R204.reuse, PT ;  /* 0x000000cc2200720c */ /* 0x080fe40003f26270 */
[----:B------:R-:W-:Y:S02]  /*12a40*/  FSEL R49, R183, -INF , P4 ;  /* 0xff800000b7317808 */ /* 0x000fe40002000000 */
[----:B------:R-:W-:Y:S02]  /*12a50*/  FSEL R33, R237, -INF , P0 ;  /* 0xff800000ed217808 */ /* 0x000fe40000000000 */
        /* <DEDUP_REMOVED lines=15> */
[----:B------:R-:W-:Y:S02]  /*12b50*/  IABS R0, R0 ;  /* 0x0000000000007213 */ /* 0x000fe40000000000 */
[----:B------:R-:W-:Y:S02]  /*12b60*/  FSEL R152, R152, -INF , P1 ;  /* 0xff80000098987808 */ /* 0x000fe40000800000 */
[-C--:B------:R-:W-:Y:S02]  /*12b70*/  ISETP.GE.AND P1, PT, R25, R206.reuse, PT ;  /* 0x000000ce1900720c */ /* 0x080fe40003f26270 */
[----:B------:R-:W-:Y:S02]  /*12b80*/  FSEL R154, R154, -INF , P4 ;  /* 0xff8000009a9a7808 */ /* 0x000fe40002000000 */
[----:B------:R-:W-:Y:S02]  /*12b90*/  FSEL R183, R9, -INF , P1 ;  /* 0xff80000009b77808 */ /* 0x000fe40000800000 */
[CC--:B------:R-:W-:Y:S02]  /*12ba0*/  ISETP.GE.AND P1, PT, R23.reuse, R206.reuse, PT ;  /* 0x000000ce1700720c */ /* 0x0c0fe40003f26270 */
[----:B------:R-:W-:Y:S02]  /*12bb0*/  ISETP.GE.AND P4, PT, R24, R206, PT ;  /* 0x000000ce1800720c */ /* 0x000fe40003f86270 */
[----:B------:R-:W-:Y:S02]  /*12bc0*/  FSEL R44, R44, -INF , P1 ;  /* 0xff8000002c2c7808 */ /* 0x000fe40000800000 */
[----:B------:R-:W-:Y:S02]  /*12bd0*/  ISETP.GE.AND P1, PT, R24, R204, PT ;  /* 0x000000cc1800720c */ /* 0x000fe40003f26270 */
[----:B------:R-:W-:Y:S02]  /*12be0*/  I2FP.F32.S32 R0, R0 ;  /* 0x0000000000007245 */ /* 0x000fe40000201400 */
[----:B------:R-:W-:Y:S02]  /*12bf0*/  FSEL R164, R164, -INF , P1 ;  /* 0xff800000a4a47808 */ /* 0x000fe40000800000 */
[----:B------:R-:W-:Y:S01]  /*12c00*/  ISETP.GE.AND P1, PT, R23, R204, PT ;  /* 0x000000cc1700720c */ /* 0x000fe20003f26270 */
[C---:B------:R-:W-:Y:S01]  /*12c10*/  FFMA.FTZ R149, -R218.reuse, R0, R149 ;  /* 0x00000000da957223 */ /* 0x040fe20000010195 */
[----:B------:R-:W-:Y:S01]  /*12c20*/  IABS R8, R8 ;  /* 0x0000000800087213 */ /* 0x000fe20000000000 */
[----:B------:R-:W-:Y:S01]  /*12c30*/  FFMA.FTZ R137, -R218, R0, R137 ;  /* 0x00000000da897223 */ /* 0x000fe20000010189 */
[----:B------:R-:W-:Y:S01]  /*12c40*/  FSEL R160, R160, -INF , P4 ;  /* 0xff800000a0a07808 */ /* 0x000fe20002000000 */
[----:B------:R-:W-:Y:S01]  /*12c50*/  VIADD R0, R216, 0xffffffc8 ;  /* 0xffffffc8d8007836 */ /* 0x000fe20000000000 */
[----:B------:R-:W-:Y:S01]  /*12c60*/  ISETP.GE.AND P4, PT, R22, R206, PT ;  /* 0x000000ce1600720c */ /* 0x000fe20003f86270 */
[----:B------:R-:W-:Y:S01]  /*12c70*/  VIADD R216, R216, 0x80 ;  /* 0x00000080d8d87836 */ /* 0x000fe20000000000 */
        /* <DEDUP_REMOVED lines=8> */
[----:B------:R-:W-:Y:S02]  /*12d00*/  ISETP.GE.AND P4, PT, R20, R206, PT ;  /* 0x000000ce1400720c */ /* 0x000fe40003f86270 */
[----:B------:R-:W-:Y:S02]  /*12d10*/  FSEL R149, R149, -INF , P1 ;  /* 0xff80000095957808 */ /* 0x000fe40000800000 */
[----:B------:R-:W-:Y:S02]  /*12d20*/  IABS R10, R10 ;  /* 0x0000000a000a7213 */ /* 0x000fe40000000000 */
[----:B------:R-:W-:Y:S02]  /*12d30*/  I2FP.F32.S32 R6, R6 ;  /* 0x0000000600067245 */ /* 0x000fe40000201400 */
[----:B------:R-:W-:Y:S02]  /*12d40*/  ISETP.GE.AND P1, PT, R12, R206, PT ;  /* 0x000000ce0c00720c */ /* 0x000fe40003f26270 */
[----:B------:R-:W-:Y:S01]  /*12d50*/  IABS R0, R0 ;  /* 0x0000000000007213 */ /* 0x000fe20000000000 */
[-C--:B------:R-:W-:Y:S01]  /*12d60*/  FFMA.FTZ R141, -R218, R6.reuse, R141 ;  /* 0x00000006da8d7223 */ /* 0x080fe2000001018d */
[----:B------:R-:W-:Y:S01]  /*12d70*/  FSEL R161, R64, -INF , P4 ;  /* 0xff80000040a17808 */ /* 0x000fe20002000000 */
[----:B------:R-:W-:Y:S01]  /*12d80*/  FFMA.FTZ R122, -R218, R6, R122 ;  /* 0x00000006da7a7223 */ /* 0x000fe2000001017a */
[----:B------:R-:W-:Y:S01]  /*12d90*/  I2FP.F32.S32 R10, R10 ;  /* 0x0000000a000a7245 */ /* 0x000fe20000201400 */
[----:B------:R-:W-:Y:S01]  /*12da0*/  VIADD R6, R217, 0x31 ;  /* 0x00000031d9067836 */ /* 0x000fe20000000000 */
[----:B------:R-:W-:Y:S02]  /*12db0*/  ISETP.GE.AND P4, PT, R22, R204, PT ;  /* 0x000000cc1600720c */ /* 0x000fe40003f86270 */
[----:B------:R-:W-:Y:S01]  /*12dc0*/  FSEL R145, R145, -INF , P1 ;  /* 0xff80000091917808 */ /* 0x000fe20000800000 */
[----:B------:R-:W-:Y:S01]  /*12dd0*/  FFMA.FTZ R121, -R218, R10, R121 ;  /* 0x0000000ada797223 */ /* 0x000fe20000010179 */
[----:B------:R-:W-:Y:S01]  /*12de0*/  I2FP.F32.S32 R0, R0 ;  /* 0x0000000000007245 */ /* 0x000fe20000201400 */
[----:B------:R-:W-:Y:S01]  /*12df0*/  VIADD R10, R217, 0x29 ;  /* 0x00000029d90a7836 */ /* 0x000fe20000000000 */
[----:B------:R-:W-:Y:S02]  /*12e00*/  ISETP.GE.AND P1, PT, R26, R205, PT ;  /* 0x000000cd1a00720c */ /* 0x000fe40003f26270 */
[----:B------:R-:W-:Y:S01]  /*12e10*/  ISETP.GE.AND P0, PT, R30, R206, PT ;  /* 0x000000ce1e00720c */ /* 0x000fe20003f06270 */
[CC--:B------:R-:W-:Y:S01]  /*12e20*/  FFMA.FTZ R133, -R218.reuse, R0.reuse, R133 ;  /* 0x00000000da857223 */ /* 0x0c0fe20000010185 */
[----:B------:R-:W-:Y:S01]  /*12e30*/  FSEL R159, R61, -INF , P4 ;  /* 0xff8000003d9f7808 */ /* 0x000fe20002000000 */
[----:B------:R-:W-:Y:S01]  /*12e40*/  FFMA.FTZ R54, -R218, R0, R54 ;  /* 0x00000000da367223 */ /* 0x000fe20000010136 */
[----:B------:R-:W-:Y:S01]  /*12e50*/  ISETP.GE.AND P4, PT, R20, R204, PT ;  /* 0x000000cc1400720c */ /* 0x000fe20003f86270 */
[----:B------:R-:W-:Y:S01]  /*12e60*/  VIADD R0, R217, 0x38 ;  /* 0x00000038d9007836 */ /* 0x000fe20000000000 */
[----:B------:R-:W-:Y:S01]  /*12e70*/  FSEL R175, R58, -INF , !P1 ;  /* 0xff8000003aaf7808 */ /* 0x000fe20004800000 */
[----:B------:R-:W-:Y:S01]  /*12e80*/  IMAD R58, R195, 0x2, R194 ;  /* 0x00000002c33a7824 */ /* 0x000fe200078e02c2 */
[----:B------:R-:W-:Y:S02]  /*12e90*/  ISETP.GE.AND P1, PT, R6, R206, PT ;  /* 0x000000ce0600720c */ /* 0x000fe40003f26270 */
[----:B------:R-:W-:Y:S02]  /*12ea0*/  FSEL R235, R243, -INF , P0 ;  /* 0xff800000f3eb7808 */ /* 0x000fe40000000000 */
[----:B------:R-:W-:Y:S02]  /*12eb0*/  ISETP.GE.AND P0, PT, R36, R204, PT ;  /* 0x000000cc2400720c */ /* 0x000fe40003f06270 */
[----:B------:R-:W-:Y:S02]  /*12ec0*/  FSEL R155, R60, -INF , P4 ;  /* 0xff8000003c9b7808 */ /* 0x000fe40002000000 */
[C---:B------:R-:W-:Y:S02]  /*12ed0*/  ISETP.GE.AND P4, PT, R10.reuse, R206, PT ;  /* 0x000000ce0a00720c */ /* 0x040fe40003f86270 */
        /* <DEDUP_REMOVED lines=15> */
[-C--:B------:R-:W-:Y:S02]  /*12fd0*/  ISETP.GE.AND P0, PT, R18, R206.reuse, PT ;  /* 0x000000ce1200720c */ /* 0x080fe40003f06270 */
[----:B------:R-:W-:Y:S02]  /*12fe0*/  FSEL R181, R57, -INF , !P4 ;  /* 0xff80000039b57808 */ /* 0x000fe40006000000 */
[----:B------:R-:W-:Y:S02]  /*12ff0*/  FSEL R21, R21, -INF , !P6 ;  /* 0xff80000015157808 */ /* 0x000fe40007000000 */
[----:B------:R-:W-:Y:S02]  /*13000*/  FSEL R55, R55, -INF , P1 ;  /* 0xff80000037377808 */ /* 0x000fe40000800000 */
        /* <DEDUP_REMOVED lines=9> */
[-C--:B------:R-:W-:Y:S02]  /*130a0*/  ISETP.GE.AND P4, PT, R6, R204.reuse, PT ;  /* 0x000000cc0600720c */ /* 0x080fe40003f86270 */
[----:B------:R-:W-:Y:S02]  /*130b0*/  ISETP.GE.AND P1, PT, R47, R203, PT ;  /* 0x000000cb2f00720c */ /* 0x000fe40003f26270 */
[-C--:B------:R-:W-:Y:S02]  /*130c0*/  ISETP.GE.AND P6, PT, R46, R205.reuse, PT ;  /* 0x000000cd2e00720c */ /* 0x080fe40003fc6270 */
[-C--:B------:R-:W-:Y:S02]  /*130d0*/  ISETP.GE.AND P5, PT, R45, R205.reuse, PT ;  /* 0x000000cd2d00720c */ /* 0x080fe40003fa6270 */
[----:B------:R-:W-:Y:S02]  /*130e0*/  FSEL R151, R151, -INF , P0 ;  /* 0xff80000097977808 */ /* 0x000fe40000000000 */
[-C--:B------:R-:W-:Y:S02]  /*130f0*/  ISETP.GE.AND P0, PT, R18, R204.reuse, PT ;  /* 0x000000cc1200720c */ /* 0x080fe40003f06270 */
[----:B------:R-:W-:Y:S02]  /*13100*/  FSEL R122, R122, -INF , P4 ;  /* 0xff8000007a7a7808 */ /* 0x000fe40002000000 */
[----:B------:R-:W-:Y:S02]  /*13110*/  FSEL R40, R40, -INF , !P6 ;  /* 0xff80000028287808 */ /* 0x000fe40007000000 */
[----:B------:R-:W-:Y:S02]  /*13120*/  FSEL R43, R43, -INF , !P5 ;  /* 0xff8000002b2b7808 */ /* 0x000fe40006800000 */
[----:B------:R-:W-:Y:S02]  /*13130*/  FSEL R9, R167, -INF , !P1 ;  /* 0xff800000a7097808 */ /* 0x000fe40004800000 */
[----:B------:R-:W-:Y:S02]  /*13140*/  ISETP.GE.AND P4, PT, R56, R205, PT ;  /* 0x000000cd3800720c */ /* 0x000fe40003f86270 */
[----:B------:R-:W-:Y:S02]  /*13150*/  ISETP.GE.AND P6, PT, R45, R203, PT ;  /* 0x000000cb2d00720c */ /* 0x000fe40003fc6270 */
[C---:B------:R-:W-:Y:S02]  /*13160*/  ISETP.GE.AND P5, PT, R42.reuse, R205, PT ;  /* 0x000000cd2a00720c */ /* 0x040fe40003fa6270 */
[-C--:B------:R-:W-:Y:S02]  /*13170*/  ISETP.GE.AND P1, PT, R42, R203.reuse, PT ;  /* 0x000000cb2a00720c */ /* 0x080fe40003f26270 */
[----:B------:R-:W-:Y:S01]  /*13180*/  FSEL R153, R59, -INF , P0 ;  /* 0xff8000003b997808 */ /* 0x000fe20000000000 */
[----:B------:R-:W-:Y:S01]  /*13190*/  VIADD R59, R58, 0x9020 ;  /* 0x000090203a3b7836 */ /* 0x000fe20000000000 */
[----:B------:R-:W-:Y:S02]  /*131a0*/  ISETP.GE.AND P0, PT, R16, R204, PT ;  /* 0x000000cc1000720c */ /* 0x000fe40003f06270 */
[----:B------:R-:W-:Y:S02]  /*131b0*/  FSEL R19, R19, -INF , !P4 ;  /* 0xff80000013137808 */ /* 0x000fe40006000000 */
[-C--:B------:R-:W-:Y:S02]  /*131c0*/  ISETP.GE.AND P4, PT, R52, R203.reuse, PT ;  /* 0x000000cb3400720c */ /* 0x080fe40003f86270 */
[----:B------:R-:W-:Y:S02]  /*131d0*/  FSEL R50, R50, -INF , !P5 ;  /* 0xff80000032327808 */ /* 0x000fe40006800000 */
[----:B------:R-:W-:Y:S02]  /*131e0*/  FSEL R132, R132, -INF , !P6 ;  /* 0xff80000084847808 */ /* 0x000fe40007000000 */
[----:B------:R-:W-:Y:S02]  /*131f0*/  FSEL R51, R51, -INF , !P1 ;  /* 0xff80000033337808 */ /* 0x000fe40004800000 */
[-C--:B------:R-:W-:Y:S02]  /*13200*/  ISETP.GE.AND P5, PT, R39, R203.reuse, PT ;  /* 0x000000cb2700720c */ /* 0x080fe40003fa6270 */
[----:B------:R-:W-:Y:S02]  /*13210*/  ISETP.GE.AND P6, PT, R38, R203, PT ;  /* 0x000000cb2600720c */ /* 0x000fe40003fc6270 */
[-C--:B------:R-:W-:Y:S02]  /*13220*/  ISETP.GE.AND P1, PT, R34, R205.reuse, PT ;  /* 0x000000cd2200720c */ /* 0x080fe40003f26270 */
[----:B------:R-:W-:Y:S02]  /*13230*/  FSEL R147, R147, -INF , P0 ;  /* 0xff80000093937808 */ /* 0x000fe40000000000 */
[----:B------:R-:W-:Y:S02]  /*13240*/  ISETP.GE.AND P0, PT, R8, R206, PT ;  /* 0x000000ce0800720c */ /* 0x000fe40003f06270 */
[----:B------:R-:W-:Y:S02]  /*13250*/  FSEL R11, R11, -INF , !P4 ;  /* 0xff8000000b0b7808 */ /* 0x000fe40006000000 */
[----:B------:R-:W-:Y:S02]  /*13260*/  ISETP.GE.AND P4, PT, R39, R205, PT ;  /* 0x000000cd2700720c */ /* 0x000fe40003f86270 */
[----:B------:R-:W-:Y:S02]  /*13270*/  FSEL R49, R49, -INF , !P5 ;  /* 0xff80000031317808 */ /* 0x000fe40006800000 */
[----:B------:R-:W-:Y:S02]  /*13280*/  FSEL R241, R33, -INF , !P1 ;  /* 0xff80000021f17808 */ /* 0x000fe40004800000 */
[----:B------:R-:W-:Y:S02]  /*13290*/  FSEL R247, R32, -INF , !P6 ;  /* 0xff80000020f77808 */ /* 0x000fe40007000000 */
[----:B------:R-:W-:Y:S02]  /*132a0*/  ISETP.GE.AND P5, PT, R36, R203, PT ;  /* 0x000000cb2400720c */ /* 0x000fe40003fa6270 */
[-C--:B------:R-:W-:Y:S02]  /*132b0*/  ISETP.GE.AND P1, PT, R30, R205.reuse, PT ;  /* 0x000000cd1e00720c */ /* 0x080fe40003f26270 */
        /* <DEDUP_REMOVED lines=10> */
[----:B------:R-:W-:Y:S02]  /*13360*/  ISETP.GE.AND P6, PT, R27, R205, PT ;  /* 0x000000cd1b00720c */ /* 0x000fe40003fc6270 */
[----:B------:R-:W-:Y:S02]  /*13370*/  FSEL R139, R139, -INF , P0 ;  /* 0xff8000008b8b7808 */ /* 0x000fe40000000000 */
[----:B------:R-:W-:Y:S02]  /*13380*/  FSEL R251, R189, -INF , !P4 ;  /* 0xff800000bdfb7808 */ /* 0x000fe40006000000 */
[----:B------:R-:W-:Y:S02]  /*13390*/  ISETP.GE.AND P0, PT, R0, R206, PT ;  /* 0x000000ce0000720c */ /* 0x000fe40003f06270 */
[----:B------:R-:W-:Y:S02]  /*133a0*/  FSEL R189, R7, -INF , !P5 ;  /* 0xff80000007bd7808 */ /* 0x000fe40006800000 */
[----:B------:R-:W-:Y:S02]  /*133b0*/  FSEL R231, R231, -INF , !P6 ;  /* 0xff800000e7e77808 */ /* 0x000fe40007000000 */
[----:B------:R-:W-:Y:S02]  /*133c0*/  FSEL R177, R177, -INF , !P1 ;  /* 0xff800000b1b17808 */ /* 0x000fe40004800000 */
[----:B------:R-:W-:Y:S02]  /*133d0*/  ISETP.GE.AND P6, PT, R26, R203, PT ;  /* 0x000000cb1a00720c */ /* 0x000fe40003fc6270 */
[C---:B------:R-:W-:Y:S02]  /*133e0*/  ISETP.GE.AND P1, PT, R25.reuse, R205, PT ;  /* 0x000000cd1900720c */ /* 0x040fe40003f26270 */
[----:B------:R-:W-:Y:S02]  /*133f0*/  ISETP.GE.AND P5, PT, R25, R203, PT ;  /* 0x000000cb1900720c */ /* 0x000fe40003fa6270 */
[----:B------:R-:W-:Y:S02]  /*13400*/  FSEL R121, R121, -INF , P0 ;  /* 0xff80000079797808 */ /* 0x000fe40000000000 */
[----:B------:R-:W-:Y:S02]  /*13410*/  ISETP.GE.AND P0, PT, R5, R204, PT ;  /* 0x000000cc0500720c */ /* 0x000fe40003f06270 */
[----:B------:R-:W-:Y:S02]  /*13420*/  FSEL R171, R162, -INF , !P5 ;  /* 0xff800000a2ab7808 */ /* 0x000fe40006800000 */
[----:B------:R-:W-:Y:S02]  /*13430*/  FSEL R183, R183, -INF , !P1 ;  /* 0xff800000b7b77808 */ /* 0x000fe40004800000 */
[----:B------:R-:W-:Y:S02]  /*13440*/  FSEL R185, R154, -INF , !P6 ;  /* 0xff8000009ab97808 */ /* 0x000fe40007000000 */
[-C--:B------:R-:W-:Y:S02]  /*13450*/  ISETP.GE.AND P1, PT, R23, R205.reuse, PT ;  /* 0x000000cd1700720c */ /* 0x080fe40003f26270 */
[----:B------:R-:W-:Y:S02]  /*13460*/  ISETP.GE.AND P5, PT, R18, R205, PT ;  /* 0x000000cd1200720c */ /* 0x000fe40003fa6270 */
[-C--:B------:R-:W-:Y:S02]  /*13470*/  ISETP.GE.AND P6, PT, R217, R203.reuse, PT ;  /* 0x000000cbd900720c */ /* 0x080fe40003fc6270 */
[----:B------:R-:W-:Y:S02]  /*13480*/  FSEL R54, R54, -INF , P0 ;  /* 0xff80000036367808 */ /* 0x000fe40000000000 */
        /* <DEDUP_REMOVED lines=9> */
[----:B------:R-:W-:Y:S01]  /*13520*/  FSEL R163, R163, -INF , !P6 ;  /* 0xff800000a3a37808 */ /* 0x000fe20007000000 */
[----:B------:R-:W-:Y:S01]  /*13530*/  LDSM.16.MT88.4 R44, [R58+0xd000] ;  /* 0x00d000003a2c783b */ /* 0x000fe20000004200 */
[----:B------:R-:W-:Y:S02]  /*13540*/  FSEL R159, R159, -INF , !P1 ;  /* 0xff8000009f9f7808 */ /* 0x000fe40004800000 */
[----:B------:R-:W-:Y:S02]  /*13550*/  FSEL R151, R151, -INF , !P5 ;  /* 0xff80000097977808 */ /* 0x000fe40006800000 */
[-C--:B------:R-:W-:Y:S02]  /*13560*/  ISETP.GE.AND P4, PT, R37, R203.reuse, PT ;  /* 0x000000cb2500720c */ /* 0x080fe40003f86270 */
[----:B------:R-:W-:Y:S02]  /*13570*/  ISETP.GE.AND P6, PT, R16, R203, PT ;  /* 0x000000cb1000720c */ /* 0x000fe40003fc6270 */
[C---:B------:R-:W-:Y:S02]  /*13580*/  ISETP.GE.AND P1, PT, R14.reuse, R205, PT ;  /* 0x000000cd0e00720c */ /* 0x040fe40003f26270 */
[----:B------:R-:W-:Y:S02]  /*13590*/  ISETP.GE.AND P5, PT, R14, R203, PT ;  /* 0x000000cb0e00720c */ /* 0x000fe40003fa6270 */
[----:B------:R-:W-:Y:S02]  /*135a0*/  FMNMX3.FTZ R16, R116, R21, R19, !PT ;  /* 0x0000001574107276 */ /* 0x000fe40007810013 */
[----:B------:R-:W-:Y:S02]  /*135b0*/  FMNMX3.FTZ R14, R117, R4, R15, !PT ;  /* 0x00000004750e7276 */ /* 0x000fe4000781000f */
[----:B------:R-:W-:Y:S02]  /*135c0*/  FSEL R41, R41, -INF , !P0 ;  /* 0xff80000029297808 */ /* 0x000fe40004000000 */
[----:B------:R-:W-:Y:S02]  /*135d0*/  ISETP.GE.AND P0, PT, R37, R205, PT ;  /* 0x000000cd2500720c */ /* 0x000fe40003f06270 */
[----:B------:R-:W-:Y:S02]  /*135e0*/  FSEL R245, R31, -INF , !P4 ;  /* 0xff8000001ff57808 */ /* 0x000fe40006000000 */
[----:B------:R-:W-:Y:S02]  /*135f0*/  ISETP.GE.AND P4, PT, R30, R203, PT ;  /* 0x000000cb1e00720c */ /* 0x000fe40003f86270 */
[----:B------:R-:W-:Y:S01]  /*13600*/  FMNMX3.FTZ R16, R16, R13, R17, !PT ;  /* 0x0000000d10107276 */ /* 0x000fe20007810011 */
[----:B------:R-:W-:Y:S01]  /*13610*/  LDSM.16.MT88.4 R28, [R58+0xb000] ;  /* 0x00b000003a1c783b */ /* 0x000fe20000004200 */
[----:B------:R-:W-:Y:S02]  /*13620*/  FMNMX3.FTZ R14, R14, R11, R9, !PT ;  /* 0x0000000b0e0e7276 */ /* 0x000fe40007810009 */
[----:B------:R-:W-:Y:S02]  /*13630*/  FSEL R249, R191, -INF , !P0 ;  /* 0xff800000bff97808 */ /* 0x000fe40004000000 */
[----:B------:R-:W-:Y:S02]  /*13640*/  ISETP.GE.AND P0, PT, R36, R205, PT ;  /* 0x000000cd2400720c */ /* 0x000fe40003f06270 */
[----:B------:R-:W-:Y:S02]  /*13650*/  FMNMX3.FTZ R7, R16, R40, R43, !PT ;  /* 0x0000002810077276 */ /* 0x000fe4000781002b */
[----:B------:R-:W-:Y:S02]  /*13660*/  FMNMX3.FTZ R14, R14, R41, R132, !PT ;  /* 0x000000290e0e7276 */ /* 0x000fe40007810084 */
[----:B------:R-:W-:Y:S02]  /*13670*/  FSEL R233, R233, -INF , !P4 ;  /* 0xff800000e9e97808 */ /* 0x000fe40006000000 */
[C---:B------:R-:W-:Y:S01]  /*13680*/  ISETP.GE.AND P4, PT, R217.reuse, R205, PT ;  /* 0x000000cdd900720c */ /* 0x040fe20003f86270 */
[----:B------:R-:W-:Y:S01]  /*13690*/  VIADD R217, R217, 0xffffff80 ;  /* 0xffffff80d9d97836 */ /* 0x000fe20000000000 */
        /* <DEDUP_REMOVED lines=9> */
[----:B------:R-:W-:Y:S02]  /*13730*/  FSEL R173, R160, -INF , !P4 ;  /* 0xff800000a0ad7808 */ /* 0x000fe40006000000 */
[----:B------:R-:W-:Y:S02]  /*13740*/  ISETP.GE.AND P4, PT, R22, R205, PT ;  /* 0x000000cd1600720c */ /* 0x000fe40003f86270 */
        /* <DEDUP_REMOVED lines=20> */
[----:B------:R-:W-:Y:S02]  /*13890*/  FSEL R149, R149, -INF , !P1 ;  /* 0xff80000095957808 */ /* 0x000fe40004800000 */
[----:B------:R-:W-:Y:S02]  /*138a0*/  FSEL R143, R143, -INF , !P5 ;  /* 0xff8000008f8f7808 */ /* 0x000fe40006800000 */
[----:B------:R-:W-:Y:S02]  /*138b0*/  FMNMX3.FTZ R16, R16, R183, R173, !PT ;  /* 0x000000b710107276 */ /* 0x000fe400078100ad */
[-C--:B------:R-:W-:Y:S02]  /*138c0*/  ISETP.GE.AND P1, PT, R12, R205.reuse, PT ;  /* 0x000000cd0c00720c */ /* 0x080fe40003f26270 */
[-C--:B------:R-:W-:Y:S02]  /*138d0*/  ISETP.GE.AND P5, PT, R6, R205.reuse, PT ;  /* 0x000000cd0600720c */ /* 0x080fe40003fa6270 */
[----:B------:R-:W-:Y:S02]  /*138e0*/  FSEL R141, R141, -INF , !P4 ;  /* 0xff8000008d8d7808 */ /* 0x000fe40006000000 */
[----:B------:R-:W-:Y:S02]  /*138f0*/  FSEL R147, R147, -INF , !P6 ;  /* 0xff80000093937808 */ /* 0x000fe40007000000 */
[C---:B------:R-:W-:Y:S02]  /*13900*/  ISETP.GE.AND P4, PT, R8.reuse, R205, PT ;  /* 0x000000cd0800720c */ /* 0x040fe40003f86270 */
[----:B------:R-:W-:Y:S02]  /*13910*/  ISETP.GE.AND P6, PT, R8, R203, PT ;  /* 0x000000cb0800720c */ /* 0x000fe40003fc6270 */
[----:B------:R-:W-:Y:S02]  /*13920*/  FMNMX3.FTZ R8, R14, R163, R159, !PT ;  /* 0x000000a30e087276 */ /* 0x000fe4000781009f */
[----:B------:R-:W-:Y:S02]  /*13930*/  FSEL R155, R155, -INF , !P0 ;  /* 0xff8000009b9b7808 */ /* 0x000fe40004000000 */
[----:B------:R-:W-:Y:S02]  /*13940*/  FMNMX3.FTZ R16, R16, R167, R165, !PT ;  /* 0x000000a710107276 */ /* 0x000fe400078100a5 */
[----:B------:R-:W-:Y:S02]  /*13950*/  FSEL R145, R145, -INF , !P1 ;  /* 0xff80000091917808 */ /* 0x000fe40004800000 */
[----:B------:R-:W-:Y:S02]  /*13960*/  FSEL R133, R133, -INF , !P5 ;  /* 0xff80000085857808 */ /* 0x000fe40006800000 */
[----:B------:R-:W-:Y:S02]  /*13970*/  ISETP.GE.AND P1, PT, R10, R203, PT ;  /* 0x000000cb0a00720c */ /* 0x000fe40003f26270 */
        /* <DEDUP_REMOVED lines=32> */
[----:B------:R-:W2:Y:S08]  /*13b80*/  SHFL.BFLY PT, R52, R23, 0x1, 0x1f ;  /* 0x0c201f0017347f89 */ /* 0x000eb000000e0000 */
[----:B------:R-:W-:Y:S08]  /*13b90*/  LDSM.16.MT88.4 R36, [R59+0x2000] ;  /* 0x002000003b24783b */ /* 0x000ff00000004200 */
[----:B------:R-:W-:Y:S01]  /*13ba0*/  LDSM.16.MT88.4 R64, [R59+0x4000] ;  /* 0x004000003b40783b */ /* 0x000fe20000004200 */
        /* <DEDUP_REMOVED lines=27> */
[-CC-:B------:R-:W-:Y:S07]  /*13d60*/  FFMA.FTZ R142, R191, R53.reuse, -R128.reuse ;  /* 0x00000035bf8e7223 */ /* 0x180fee0000010880 */
[----:B------:R-:W3:Y:S01]  /*13d70*/  MUFU.EX2 R116, R9 ;  /* 0x0000000900747308 */ /* 0x000ee20000000800 */
[-C--:B------:R-:W-:Y:S01]  /*13d80*/  FFMA.FTZ R140, R179, R53.reuse, -R128 ;  /* 0x00000035b38c7223 */ /* 0x080fe20000010880 */
[-CC-:B------:R-:W-:Y:S01]  /*13d90*/  FFMA.FTZ R138, R177, R53.reuse, -R126.reuse ;  /* 0x00000035b18a7223 */ /* 0x180fe2000001087e */
[-CC-:B------:R-:W-:Y:S07]  /*13da0*/  FFMA.FTZ R134, R197, R53.reuse, -R126.reuse ;  /* 0x00000035c5867223 */ /* 0x180fee000001087e */
        /* <DEDUP_REMOVED lines=10> */
[----:B---3--:R-:W-:Y:S01]  /*13e50*/  F2FP.BF16.F32.PACK_AB R63, R116, R117 ;  /* 0x00000075743f723e */ /* 0x008fe200000010ff */
[-CC-:B------:R-:W-:Y:S07]  /*13e60*/  FFMA.FTZ R148, R171, R53.reuse, -R126.reuse ;  /* 0x00000035ab947223 */ /* 0x180fee000001087e */
[----:B------:R-:W3:Y:S01]  /*13e70*/  MUFU.EX2 R123, R123 ;  /* 0x0000007b007b7308 */ /* 0x000ee20000000800 */
        /* <DEDUP_REMOVED lines=106> */
[----:B------:R-:W-:Y:S01]  /*14520*/  MUFU.EX2 R99, R99 ;  /* 0x0000006300637308 */ /* 0x000fe20000000800 */
        /* <DEDUP_REMOVED lines=31> */
[-CC-:B------:R-:W-:Y:S07]  /*14720*/  FFMA.FTZ R139, R139, R53.reuse, -R126.reuse ;  /* 0x000000358b8b7223 */ /* 0x180fee000001087e */
[----:B------:R-:W3:Y:S01]  /*14730*/  MUFU.EX2 R187, R189 ;  /* 0x000000bd00bb7308 */ /* 0x000ee20000000800 */
[-CC-:B------:R-:W-:Y:S01]  /*14740*/  FFMA.FTZ R122, R122, R53.reuse, -R126.reuse ;  /* 0x000000357a7a7223 */ /* 0x180fe2000001087e */
[C---:B--2---:R-:W-:Y:S08]  /*14750*/  HMMA.16816.F32.BF16 R4, R60.reuse, R76, R4 ;  /* 0x0000004c3c04723c */ /* 0x044ff00000041804 */
[----:B------:R-:W-:Y:S01]  /*14760*/  MUFU.EX2 R144, R144 ;  /* 0x0000009000907308 */ /* 0x000fe20000000800 */
[-C--:B------:R-:W-:Y:S01]  /*14770*/  FFMA.FTZ R55, R55, R53.reuse, -R126 ;  /* 0x0000003537377223 */ /* 0x080fe2000001087e */
[-CC-:B------:R-:W-:Y:S01]  /*14780*/  FFMA.FTZ R166, R133, R53.reuse, -R128.reuse ;  /* 0x0000003585a67223 */ /* 0x180fe20000010880 */
[-CC-:B------:R-:W-:Y:S07]  /*14790*/  FFMA.FTZ R135, R135, R53.reuse, -R128.reuse ;  /* 0x0000003587877223 */ /* 0x180fee0000010880 */
[----:B------:R-:W2:Y:S01]  /*147a0*/  MUFU.EX2 R181, R181 ;  /* 0x000000b500b57308 */ /* 0x000ea20000000800 */
[--C-:B------:R-:W-:Y:S01]  /*147b0*/  FFMA.FTZ R121, R121, R53, -R128.reuse ;  /* 0x0000003579797223 */ /* 0x100fe20000010880 */
[C---:B------:R-:W-:Y:S01]  /*147c0*/  HMMA.16816.F32.BF16 R8, R60.reuse, R78, R8 ;  /* 0x0000004e3c08723c */ /* 0x040fe20000041808 */
[----:B------:R-:W-:Y:S07]  /*147d0*/  LDSM.16.MT88.4 R76, [R59+0x800] ;  /* 0x000800003b4c783b */ /* 0x000fee0000004200 */
[----:B------:R-:W-:Y:S01]  /*147e0*/  MUFU.EX2 R146, R146 ;  /* 0x0000009200927308 */ /* 0x000fe20000000800 */
[----:B------:R-:W-:Y:S01]  /*147f0*/  FFMA.FTZ R127, R56, R229, R127 ;  /* 0x000000e5387f7223 */ /* 0x000fe2000001007f */
[-C--:B------:R-:W-:Y:S01]  /*14800*/  FFMA.FTZ R128, R124, R53.reuse, -R128 ;  /* 0x000000357c807223 */ /* 0x080fe20000010880 */
[----:B------:R-:W-:Y:S07]  /*14810*/  FFMA.FTZ R130, R57, R228, R130 ;  /* 0x000000e439827223 */ /* 0x000fee0000010082 */
[----:B------:R-:W4:Y:S01]  /*14820*/  MUFU.EX2 R171, R173 ;  /* 0x000000ad00ab7308 */ /* 0x000f220000000800 */
[-C--:B------:R-:W-:Y:S01]  /*14830*/  FFMA.FTZ R57, R131, R53.reuse, -R126 ;  /* 0x0000003583397223 */ /* 0x080fe2000001087e */
[C---:B-----5:R-:W-:Y:S08]  /*14840*/  HMMA.16816.F32.BF16 R12, R60.reuse, R80, R12 ;  /* 0x000000503c0c723c */ /* 0x060ff0000004180c */
[----:B------:R-:W-:Y:S01]  /*14850*/  MUFU.EX2 R148, R148 ;  /* 0x0000009400947308 */ /* 0x000fe20000000800 */
[----:B------:R-:W-:Y:S01]  /*14860*/  FADD.FTZ R130, R129, R130 ;  /* 0x0000008281827221 */ /* 0x000fe20000010000 */
[----:B------:R-:W-:Y:S01]  /*14870*/  FFMA.FTZ R126, R54, R53, -R126 ;  /* 0x00000035367e7223 */ /* 0x000fe2000001087e */
[----:B------:R-:W-:Y:S07]  /*14880*/  ISETP.GT.AND P0, PT, R214, R207, PT ;  /* 0x000000cfd600720c */ /* 0x000fee0003f04270 */
[----:B------:R-:W5:Y:S01]  /*14890*/  MUFU.EX2 R169, R169 ;  /* 0x000000a900a97308 */ /* 0x000f620000000800 */
[----:B------:R-:W-:Y:S01]  /*148a0*/  FADD.FTZ R117, R117, R130 ;  /* 0x0000008275757221 */ /* 0x000fe20000010000 */
[C---:B------:R-:W-:Y:S01]  /*148b0*/  HMMA.16816.F32.BF16 R16, R60.reuse, R82, R16 ;  /* 0x000000523c10723c */ /* 0x040fe20000041810 */
[----:B------:R-:W-:Y:S07]  /*148c0*/  LDSM.16.MT88.4 R80, [R58+0xb800] ;  /* 0x00b800003a50783b */ /* 0x000fee0000004200 */
[----:B------:R-:W-:Y:S01]  /*148d0*/  MUFU.EX2 R150, R150 ;  /* 0x0000009600967308 */ /* 0x000fe20000000800 */
[----:B------:R-:W-:Y:S01]  /*148e0*/  FADD.FTZ R116, R116, R117 ;  /* 0x0000007574747221 */ /* 0x000fe20000010000 */
[----:B------:R-:W-:Y:S08]  /*148f0*/  IMAD.MOV.U32 R117, RZ, RZ, R0 ;  /* 0x000000ffff757224 */ /* 0x000ff000078e0000 */
[----:B------:R-:W5:Y:S01]  /*14900*/  MUFU.EX2 R163, R165 ;  /* 0x000000a500a37308 */ /* 0x000f620000000800 */
[----:B------:R-:W-:Y:S01]  /*14910*/  FADD.FTZ R93, R93, R116 ;  /* 0x000000745d5d7221 */ /* 0x000fe20000010000 */
[C---:B------:R-:W-:Y:S08]  /*14920*/  HMMA.16816.F32.BF16 R20, R60.reuse, R84, R20 ;  /* 0x000000543c14723c */ /* 0x040ff00000041814 */
[----:B------:R-:W-:Y:S01]  /*14930*/  MUFU.EX2 R152, R152 ;  /* 0x0000009800987308 */ /* 0x000fe20000000800 */
[----:B------:R-:W-:Y:S01]  /*14940*/  FADD.FTZ R92, R92, R93 ;  /* 0x0000005d5c5c7221 */ /* 0x000fe20000010000 */
[----:B------:R-:W-:Y:S08]  /*14950*/  IMAD.MOV.U32 R116, RZ, RZ, R52 ;  /* 0x000000ffff747224 */ /* 0x000ff000078e0034 */
        /* <DEDUP_REMOVED lines=32> */
[C---:B-1----:R-:W-:Y:S09]  /*14b60*/  HMMA.16816.F32.BF16 R4, R60.reuse, R72, R4 ;  /* 0x000000483c04723c */ /* 0x042ff20000041804 */
[----:B------:R-:W-:Y:S10]  /*14b70*/  MUFU.EX2 R53, R55 ;  /* 0x0000003700357308 */ /* 0x000ff40000000800 */
[----:B------:R-:W-:Y:S01]  /*14b80*/  MUFU.EX2 R126, R126 ;  /* 0x0000007e007e7308 */ /* 0x000fe20000000800 */
        /* <DEDUP_REMOVED lines=178> */
.L_x_5666:
        /* <DEDUP_REMOVED lines=10> */
.L_x_5687:
[----:B----4-:R-:W-:Y:S01]  /*15750*/  FADD.FTZ R6, R10, R11 ;  /* 0x0000000b0a067221 */ /* 0x010fe20000010000 */
[----:B------:R-:W3:Y:S01]  /*15760*/  MUFU.RCP R9, R7 ;  /* 0x0000000700097308 */ /* 0x000ee20000001000 */
[C---:B------:R-:W-:Y:S01]  /*15770*/  SHF.L.U32 R11, R119.reuse, 0x1, RZ ;  /* 0x00000001770b7819 */ /* 0x040fe200000006ff */
[----:B------:R-:W-:Y:S05]  /*15780*/  WARPSYNC.ALL ;  /* 0x0000000000007948 */ /* 0x000fea0003800000 */
[----:B------:R-:W-:Y:S01]  /*15790*/  SHF.L.U32 R4, R119, 0x3, RZ ;  /* 0x0000000377047819 */ /* 0x000fe200000006ff */
[----:B------:R-:W2:Y:S01]  /*157a0*/  MUFU.RCP R8, R6 ;  /* 0x0000000600087308 */ /* 0x000ea20000001000 */
[----:B------:R-:W-:Y:S01]  /*157b0*/  BAR.SYNC.DEFER_BLOCKING 0x0 ;  /* 0x0000000000007b1d */ /* 0x000fe20000010000 */
[----:B------:R-:W-:-:S02]  /*157c0*/  FSETP.NE.FTZ.AND P1, PT, R7, RZ, PT ;  /* 0x000000ff0700720b */ /* 0x000fc40003f35000 */
[----:B------:R-:W-:Y:S02]  /*157d0*/  LOP3.LUT R11, R192, 0x6, R11, 0xf8, !PT ;  /* 0x00000006c00b7812 */ /* 0x000fe400078ef80b */
[----:B------:R-:W-:Y:S02]  /*157e0*/  LOP3.LUT R14, R4, 0xc0, RZ, 0xc0, !PT ;  /* 0x000000c0040e7812 */ /* 0x000fe400078ec0ff */
[----:B------:R-:W-:Y:S02]  /*157f0*/  FSETP.NE.FTZ.AND P0, PT, R6, RZ, PT ;  /* 0x000000ff0600720b */ /* 0x000fe40003f15000 */
[----:B---3--:R-:W-:Y:S02]  /*15800*/  FSEL R10, R9, 1, P1 ;  /* 0x3f800000090a7808 */ /* 0x008fe40000800000 */
[----:B------:R-:W-:Y:S02]  /*15810*/  LOP3.LUT R12, R11, 0x20, R4, 0xf8, !PT ;  /* 0x000000200b0c7812 */ /* 0x000fe400078ef804 */
[----:B------:R-:W-:Y:S01]  /*15820*/  LOP3.LUT R9, R14, 0x18, R119, 0xf8, !PT ;  /* 0x000000180e097812 */ /* 0x000fe200078ef877 */
[C---:B------:R-:W-:Y:S01]  /*15830*/  FMUL.FTZ R112, R10.reuse, R112 ;  /* 0x000000700a707220 */ /* 0x040fe20000410000 */
[C---:B------:R-:W-:Y:S01]  /*15840*/  FMUL.FTZ R113, R10.reuse, R113 ;  /* 0x000000710a717220 */ /* 0x040fe20000410000 */
[----:B------:R-:W-:Y:S01]  /*15850*/  FMUL.FTZ R108, R10, R108 ;  /* 0x0000006c0a6c7220 */ /* 0x000fe20000410000 */
[----:B--2---:R-:W-:Y:S01]  /*15860*/  FSEL R8, R8, 1, P0 ;  /* 0x3f80000008087808 */ /* 0x004fe20000000000 */
[----:B------:R-:W-:Y:S01]  /*15870*/  FMUL.FTZ R109, R10, R109 ;  /* 0x0000006d0a6d7220 */ /* 0x000fe20000410000 */
[----:B------:R-:W-:Y:S01]  /*15880*/  LOP3.LUT R9, R12, R9, RZ, 0xfc, !PT ;  /* 0x000000090c097212 */ /* 0x000fe200078efcff */
        /* <DEDUP_REMOVED lines=28> */
[----:B------:R-:W-:Y:S01]  /*15a50*/  LEA R9, R9, R194, 0x2 ;  /* 0x000000c209097211 */ /* 0x000fe200078e10ff */
[----:B------:R-:W-:Y:S01]  /*15a60*/  FMUL.FTZ R101, R10, R101 ;  /* 0x000000650a657220 */ /* 0x000fe20000410000 */
[----:B------:R-:W-:Y:S01]  /*15a70*/  LOP3.LUT R4, R4, 0x80, RZ, 0xc0, !PT ;  /* 0x0000008004047812 */ /* 0x000fe200078ec0ff */
[C---:B------:R-:W-:Y:S01]  /*15a80*/  FMUL.FTZ R96, R10.reuse, R96 ;  /* 0x000000600a607220 */ /* 0x040fe20000410000 */
[C---:B------:R-:W-:Y:S01]  /*15a90*/  IADD3 R11, PT, PT, R9.reuse, -R8, RZ ;  /* 0x80000008090b7210 */ /* 0x040fe20007ffe0ff */
[C---:B------:R-:W-:Y:S01]  /*15aa0*/  FMUL.FTZ R97, R10.reuse, R97 ;  /* 0x000000610a617220 */ /* 0x040fe20000410000 */
[----:B------:R-:W-:Y:S01]  /*15ab0*/  IADD3 R8, PT, PT, R9, -R4, RZ ;  /* 0x8000000409087210 */ /* 0x000fe20007ffe0ff */
[C---:B------:R-:W-:Y:S01]  /*15ac0*/  FMUL.FTZ R92, R10.reuse, R92 ;  /* 0x0000005c0a5c7220 */ /* 0x040fe20000410000 */
[----:B------:R-:W-:Y:S01]  /*15ad0*/  IADD3 R4, PT, PT, R11, -R4, RZ ;  /* 0x800000040b047210 */ /* 0x000fe20007ffe0ff */
[C---:B------:R-:W-:Y:S01]  /*15ae0*/  FMUL.FTZ R93, R10.reuse, R93 ;  /* 0x0000005d0a5d7220 */ /* 0x040fe20000410000 */
[----:B------:R-:W-:Y:S01]  /*15af0*/  STS.64 [R9], R112 ;  /* 0x0000007009007388 */ /* 0x000fe20000000a00 */
[C---:B------:R-:W-:Y:S01]  /*15b00*/  FMUL.FTZ R88, R10.reuse, R88 ;  /* 0x000000580a587220 */ /* 0x040fe20000410000 */
[C---:B------:R-:W-:Y:S01]  /*15b10*/  FMUL.FTZ R89, R10.reuse, R89 ;  /* 0x000000590a597220 */ /* 0x040fe20000410000 */
[C---:B------:R-:W-:Y:S01]  /*15b20*/  FMUL.FTZ R84, R10.reuse, R84 ;  /* 0x000000540a547220 */ /* 0x040fe20000410000 */
[----:B------:R-:W-:Y:S01]  /*15b30*/  STS.64 [R9+0x400], R114 ;  /* 0x0004007209007388 */ /* 0x000fe20000000a00 */
        /* <DEDUP_REMOVED lines=10> */
[----:B------:R-:W-:Y:S01]  /*15be0*/  FMUL.FTZ R69, R10, R69 ;  /* 0x000000450a457220 */ /* 0x000fe20000410000 */
        /* <DEDUP_REMOVED lines=22> */
[----:B------:R-:W2:Y:S01]  /*15d50*/  @P1 MUFU.LG2 R7, R7 ;  /* 0x0000000700071308 */ /* 0x000ea20000000c00 */
[----:B------:R-:W-:-:S02]  /*15d60*/  LOP3.LUT R14, R118, 0xd8, RZ, 0xc0, !PT ;  /* 0x000000d8760e7812 */ /* 0x000fc400078ec0ff */
[----:B------:R1:W5:Y:S01]  /*15d70*/  LD.E R53, desc[UR4][R2.64+0xcc] ;  /* 0x0000cc0402357980 */ /* 0x000362000c101900 */
[----:B------:R-:W-:Y:S02]  /*15d80*/  LOP3.LUT R10, R193, 0x30, RZ, 0xc0, !PT ;  /* 0x00000030c10a7812 */ /* 0x000fe400078ec0ff */
[----:B------:R-:W-:Y:S01]  /*15d90*/  SHF.R.U32.HI R55, RZ, 0x2, R119 ;  /* 0x00000002ff377819 */ /* 0x000fe20000011677 */
[----:B------:R1:W5:Y:S01]  /*15da0*/  LD.E.64 R60, desc[UR4][R2.64+0x78] ;  /* 0x00007804023c7980 */ /* 0x000362000c101b00 */
[----:B------:R-:W1:Y:S03]  /*15db0*/  @P0 MUFU.LG2 R6, R6 ;  /* 0x0000000600060308 */ /* 0x000e660000000c00 */
[----:B------:R4:W5:Y:S01]  /*15dc0*/  LD.E.64 R58, desc[UR4][R2.64+0xa8] ;  /* 0x0000a804023a7980 */ /* 0x000962000c101b00 */
[----:B------:R-:W-:-:S04]  /*15dd0*/  LOP3.LUT R193, R14, 0x18, R193, 0x78, !PT ;  /* 0x000000180ec17812 */ /* 0x000fc800078e78c1 */
[----:B------:R-:W-:Y:S01]  /*15de0*/  LOP3.LUT R193, R193, 0xf24, R118, 0xf8, !PT ;  /* 0x00000f24c1c17812 */ /* 0x000fe200078ef876 */
[----:B--2---:R-:W-:Y:S01]  /*15df0*/  @P1 FMUL.FTZ R8, R7, 0.69314718246459960938 ;  /* 0x3f31721807081820 */ /* 0x004fe20000410000 */
[----:B---3--:R-:W-:Y:S02]  /*15e00*/  SHF.L.U32 R4, R213, 0x6, RZ ;  /* 0x00000006d5047819 */ /* 0x008fe400000006ff */
[----:B------:R-:W-:Y:S01]  /*15e10*/  LEA R194, R193, R194, 0x2 ;  /* 0x000000c2c1c27211 */ /* 0x000fe200078e10ff */
[----:B------:R-:W-:Y:S01]  /*15e20*/  BAR.SYNC.DEFER_BLOCKING 0x0 ;  /* 0x0000000000007b1d */ /* 0x000fe20000010000 */
[----:B------:R-:W-:Y:S01]  /*15e30*/  MOV R56, 0xff800000 ;  /* 0xff80000000387802 */ /* 0x000fe20000000f00 */
[----:B-1----:R-:W-:Y:S01]  /*15e40*/  @P0 FMUL.FTZ R7, R6, 0.69314718246459960938 ;  /* 0x3f31721806070820 */ /* 0x002fe20000410000 */
[----:B------:R-:W-:Y:S01]  /*15e50*/  MOV R54, 0xff800000 ;  /* 0xff80000000367802 */ /* 0x000fe20000000f00 */
[C---:B-----5:R-:W-:Y:S01]  /*15e60*/  @P1 FFMA.FTZ R56, R5.reuse, R52, R8 ;  /* 0x0000003405381223 */ /* 0x060fe20000010008 */
[----:B------:R-:W-:Y:S01]  /*15e70*/  LOP3.LUT R55, R10, 0x7, R55, 0xf8, !PT ;  /* 0x000000070a377812 */ /* 0x000fe200078ef837 */
[----:B------:R-:W-:Y:S01]  /*15e80*/  @P0 FFMA.FTZ R54, R5, R0, R7 ;  /* 0x0000000005360223 */ /* 0x000fe20000010007 */
        /* <DEDUP_REMOVED lines=13> */
[----:B------:R-:W-:-:S04]  /*15f60*/  IMAD R12, R12, R15, R222 ;  /* 0x0000000f0c0c7224 */ /* 0x000fc800078e02de */
[----:B------:R-:W-:Y:S02]  /*15f70*/  IMAD R52, R13, R12, R4 ;  /* 0x0000000c0d347224 */ /* 0x000fe400078e0204 */
[----:B------:R4:W1:Y:S04]  /*15f80*/  LDS.128 R12, [R194+0x4800] ;  /* 0x00480000c20c7984 */ /* 0x0008680000000c00 */
[----:B------:R4:W1:Y:S01]  /*15f90*/  LDS.128 R4, [R194+0x5800] ;  /* 0x00580000c2047984 */ /* 0x0008620000000c00 */
[----:B--23--:R-:W-:Y:S05]  /*15fa0*/  @P0 BRA `(.L_x_5676) ;  /* 0x0000000000240947 */ /* 0x00cfea0003800000 */
        /* <DEDUP_REMOVED lines=9> */
.L_x_5676:
[----:B------:R-:W-:Y:S05]  /*16040*/  BSYNC.RECONVERGENT B0 ;  /* 0x0000000000007941 */ /* 0x000fea0003800200 */
.L_x_5675:
[----:B------:R-:W-:Y:S01]  /*16050*/  SHF.R.U32.HI R119, RZ, 0x3, R119 ;  /* 0x00000003ff777819 */ /* 0x000fe20000011677 */
[----:B------:R3:W5:Y:S01]  /*16060*/  LD.E R2, desc[UR4][R2.64+0xc0] ;  /* 0x0000c00402027980 */ /* 0x000762000c101900 */
[----:B------:R-:W-:Y:S01]  /*16070*/  LOP3.LUT R57, R118, 0x1c, RZ, 0xc0, !PT ;  /* 0x0000001c76397812 */ /* 0x000fe200078ec0ff */
[----:B------:R-:W-:Y:S01]  /*16080*/  IMAD R52, R52, R53, RZ ;  /* 0x0000003534347224 */ /* 0x000fe200078e02ff */
[C---:B------:R-:W-:Y:S01]  /*16090*/  ISETP.GE.AND P2, PT, R119.reuse, R202, PT ;  /* 0x000000ca7700720c */ /* 0x040fe20003f46270 */
[C---:B------:R-:W-:Y:S01]  /*160a0*/  VIADD R55, R119.reuse, 0x10 ;  /* 0x0000001077377836 */ /* 0x040fe20000000000 */
[----:B------:R-:W-:Y:S01]  /*160b0*/  BSSY.RECONVERGENT B0, `(.L_x_5677) ;  /* 0x0000014000007945 */ /* 0x000fe20003800200 */
[----:B------:R-:W-:-:S03]  /*160c0*/  VIADD R53, R119, 0x30 ;  /* 0x0000003077357836 */ /* 0x000fc60000000000 */
[-C--:B------:R-:W-:Y:S01]  /*160d0*/  ISETP.GE.AND P1, PT, R55, R202.reuse, PT ;  /* 0x000000ca3700720c */ /* 0x080fe20003f26270 */
[----:B------:R-:W-:Y:S01]  /*160e0*/  VIADD R55, R119, 0x20 ;  /* 0x0000002077377836 */ /* 0x000fe20000000000 */
[-C--:B------:R-:W-:Y:S01]  /*160f0*/  ISETP.GE.AND P6, PT, R53, R202.reuse, PT ;  /* 0x000000ca3500720c */ /* 0x080fe20003fc6270 */
[----:B------:R-:W-:Y:S01]  /*16100*/  IMAD R119, R119, 0x60, R57 ;  /* 0x0000006077777824 */ /* 0x000fe200078e0239 */
[----:B------:R-:W-:Y:S02]  /*16110*/  LOP3.LUT R53, R57, 0x20, RZ, 0xfc, !PT ;  /* 0x0000002039357812 */ /* 0x000fe400078efcff */
[----:B------:R-:W-:Y:S02]  /*16120*/  ISETP.GE.AND P5, PT, R55, R202, PT ;  /* 0x000000ca3700720c */ /* 0x000fe40003fa6270 */
[----:B------:R-:W-:-:S04]  /*16130*/  IADD3 R119, P0, PT, R119, R52, RZ ;  /* 0x0000003477777210 */ /* 0x000fc80007f1e0ff */
        /* <DEDUP_REMOVED lines=11> */
.L_x_5678:
[----:B------:R-:W-:Y:S05]  /*161f0*/  BSYNC.RECONVERGENT B0 ;  /* 0x0000000000007941 */ /* 0x000fea0003800200 */
.L_x_5677:
        /* <DEDUP_REMOVED lines=14> */
.L_x_5680:
[----:B------:R-:W-:Y:S05]  /*162e0*/  BSYNC.RECONVERGENT B0 ;  /* 0x0000000000007941 */ /* 0x000fea0003800200 */
.L_x_5679:
        /* <DEDUP_REMOVED lines=14> */
.L_x_5682:
[----:B------:R-:W-:Y:S05]  /*163d0*/  BSYNC.RECONVERGENT B0 ;  /* 0x0000000000007941 */ /* 0x000fea0003800200 */
.L_x_5681:
[----:B------:R-:W-:-:S04]  /*163e0*/  MOV R213, 0x0 ;  /* 0x0000000000d57802 */ /* 0x000fc80000000f00 */
[----:B-12345:R-:W-:Y:S05]  /*163f0*/  @P6 RET.REL.NODEC R212 `(_ZN5flash24flash_fwd_splitkv_kernelI23Flash_fwd_kernel_traitsILi96ELi64ELi128ELi4ELb0ELb0EN7cutlass10bfloat16_tE19Flash_kernel_traitsILi96ELi64ELi128ELi4ES3_EELb0ELb1ELb1ELb0ELb0ELb1ELb1ELb0EEEvNS_16Flash_fwd_paramsE) ;  /* 0xfffffe9cd4006950 */ /* 0x03efea0003c3ffff */
        /* <DEDUP_REMOVED lines=10> */
[----:B-1----:R-:W-:Y:S05]  /*164a0*/  @P0 RET.REL.NODEC R212 `(_ZN5flash24flash_fwd_splitkv_kernelI23Flash_fwd_kernel_traitsILi96ELi64ELi128ELi4ELb0ELb0EN7cutlass10bfloat16_tE19Flash_kernel_traitsILi96ELi64ELi128ELi4ES3_EELb0ELb1ELb1ELb0ELb0ELb1ELb1ELb0EEEvNS_16Flash_fwd_paramsE) ;  /* 0xfffffe98d4d40950 */ /* 0x002fea0003c3ffff */
[----:B------:R-:W-:Y:S01]  /*164b0*/  LEA R2, P0, R119, R60, 0x2 ;  /* 0x0000003c77027211 */ /* 0x000fe200078010ff */
[----:B------:R-:W-:-:S03]  /*164c0*/  IMAD.MOV.U32 R213, RZ, RZ, 0x0 ;  /* 0x00000000ffd57424 */ /* 0x000fc600078e00ff */
[----:B------:R-:W-:-:S05]  /*164d0*/  LEA.HI.X R3, R119, R61, R52, 0x2, P0 ;  /* 0x0000003d77037211 */ /* 0x000fca00000f1434 */
[----:B------:R1:W-:Y:S02]  /*164e0*/  ST.E.128 desc[UR4][R2.64+0x4900], R4 ;  /* 0x0049000402007985 */ /* 0x0003e4000c101d04 */
[----:B-1----:R-:W-:Y:S05]  /*164f0*/  RET.REL.NODEC R212 `(_ZN5flash24flash_fwd_splitkv_kernelI23Flash_fwd_kernel_traitsILi96ELi64ELi128ELi4ELb0ELb0EN7cutlass10bfloat16_tE19Flash_kernel_traitsILi96ELi64ELi128ELi4ES3_EELb0ELb1ELb1ELb0ELb0ELb1ELb1ELb0EEEvNS_16Flash_fwd_paramsE) ;  /* 0xfffffe98d4c07950 */ /* 0x002fea0003c3ffff */
.L_x_5674:
[----:B------:R-:W-:Y:S01]  /*16500*/  MOV R9, 0x2 ;  /* 0x0000000200097802 */ /* 0x000fe20000000f00 */
[----:B------:R-:W-:Y:S01]  /*16510*/  IMAD.MOV.U32 R4, RZ, RZ, 0x1f ;  /* 0x0000001fff047424 */ /* 0x000fe200078e00ff */
[----:B------:R-:W-:-:S07]  /*16520*/  MOV R6, 0xffffffff ;  /* 0xffffffff00067802 */ /* 0x000fce0000000f00 */
[----:B-1---5:R-:W-:Y:S05]  /*16530*/  WARPSYNC.COLLECTIVE R6, `(.L_x_5683) ;  /* 0x0000000006087348 */ /* 0x022fea0003c00000 */
[----:B------:R2:W3:Y:S02]  /*16540*/  SHFL.BFLY P0, R11, R229, R9, R4 ;  /* 0x0c000009e50b7389 */ /* 0x0004e40000000004 */
[----:B-123-5:R-:W-:Y:S05]  /*16550*/  ENDCOLLECTIVE ;  /* 0x000000000000791b */ /* 0x02efea0003800000 */
.L_x_5683:
[----:B------:R-:W-:Y:S02]  /*16560*/  IMAD.MOV.U32 R8, RZ, RZ, R11 ;  /* 0x000000ffff087224 */ /* 0x000fe400078e000b */
[----:B------:R-:W-:Y:S02]  /*16570*/  IMAD.MOV.U32 R9, RZ, RZ, 0x1 ;  /* 0x00000001ff097424 */ /* 0x000fe400078e00ff */
[----:B------:R-:W-:-:S05]  /*16580*/  FADD.FTZ R8, R8, R229 ;  /* 0x000000e508087221 */ /* 0x000fca0000010000 */
[----:B------:R-:W-:-:S07]  /*16590*/  MOV R229, R8 ;  /* 0x0000000800e57202 */ /* 0x000fce0000000f00 */
[----:B------:R-:W-:Y:S05]  /*165a0*/  WARPSYNC.COLLECTIVE R6, `(.L_x_5684) ;  /* 0x0000000006087348 */ /* 0x000fea0003c00000 */
[----:B------:R1:W2:Y:S02]  /*165b0*/  SHFL.BFLY P0, R11, R229, R9, R4 ;  /* 0x0c000009e50b7389 */ /* 0x0002a40000000004 */
[----:B-12---:R-:W-:Y:S05]  /*165c0*/  ENDCOLLECTIVE ;  /* 0x000000000000791b */ /* 0x006fea0003800000 */
.L_x_5684:
[----:B------:R-:W-:Y:S01]  /*165d0*/  MOV R229, R228 ;  /* 0x000000e400e57202 */ /* 0x000fe20000000f00 */
[----:B------:R-:W-:Y:S01]  /*165e0*/  IMAD.MOV.U32 R9, RZ, RZ, 0x2 ;  /* 0x00000002ff097424 */ /* 0x000fe200078e00ff */
[----:B------:R-:W-:-:S07]  /*165f0*/  MOV R7, R11 ;  /* 0x0000000b00077202 */ /* 0x000fce0000000f00 */
[----:B------:R-:W-:Y:S05]  /*16600*/  WARPSYNC.COLLECTIVE R6, `(.L_x_5685) ;  /* 0x0000000006087348 */ /* 0x000fea0003c00000 */
[----:B------:R1:W2:Y:S02]  /*16610*/  SHFL.BFLY P0, R11, R229, R9, R4 ;  /* 0x0c000009e50b7389 */ /* 0x0002a40000000004 */
[----:B-12---:R-:W-:Y:S05]  /*16620*/  ENDCOLLECTIVE ;  /* 0x000000000000791b */ /* 0x006fea0003800000 */
.L_x_5685:
[----:B------:R-:W-:Y:S01]  /*16630*/  FADD.FTZ R7, R8, R7 ;  /* 0x0000000708077221 */ /* 0x000fe20000010000 */
[----:B------:R-:W-:Y:S01]  /*16640*/  FADD.FTZ R10, R11, R228 ;  /* 0x000000e40b0a7221 */ /* 0x000fe20000010000 */
[----:B------:R-:W-:-:S04]  /*16650*/  MOV R9, 0x1 ;  /* 0x0000000100097802 */ /* 0x000fc80000000f00 */
[----:B------:R-:W-:-:S07]  /*16660*/  MOV R229, R10 ;  /* 0x0000000a00e57202 */ /* 0x000fce0000000f00 */
[----:B------:R-:W-:Y:S05]  /*16670*/  WARPSYNC.COLLECTIVE R6, `(.L_x_5686) ;  /* 0x0000000006087348 */ /* 0x000fea0003c00000 */
[----:B------:R1:W2:Y:S02]  /*16680*/  SHFL.BFLY P0, R11, R229, R9, R4 ;  /* 0x0c000009e50b7389 */ /* 0x0002a40000000004 */
[----:B-12---:R-:W-:Y:S05]  /*16690*/  ENDCOLLECTIVE ;  /* 0x000000000000791b */ /* 0x006fea0003800000 */
.L_x_5686:
[----:B------:R-:W-:Y:S05]  /*166a0*/  BRA `(.L_x_5687) ;  /* 0xfffffff000287947 */ /* 0x000fea000383ffff */
.L_x_5688:
        /* <DEDUP_REMOVED lines=13> */
.L_x_11639:


//--------------------- .text._ZN5flash24flash_fwd_splitkv_kernelI23Flash_fwd_kernel_traitsILi96ELi64ELi128ELi4ELb0ELb0EN7cutlass10bfloat16_tE19Flash_kernel_traitsILi96ELi64ELi128ELi4ES3_EELb0ELb1ELb0ELb0ELb1ELb0ELb1ELb1EEEvNS_16Flash_fwd_paramsE --------------------------
	.section	.text._ZN5flash24flash_fwd_splitkv_kernelI23Flash_fwd_kernel_traitsILi96ELi64ELi128ELi4ELb0ELb0EN7cutlass10bfloat16_tE19Flash_kernel_traitsILi96ELi64ELi128ELi4ES3_EELb0ELb1ELb0ELb0ELb1ELb0ELb1ELb1EEEvNS_16Flash_fwd_paramsE,"ax",@progbits
	.align	128
        .global         _ZN5flash24flash_fwd_splitkv_kernelI23Flash_fwd_kernel_traitsILi96ELi64ELi128ELi4ELb0ELb0EN7cutlass10bfloat16_tE19Flash_kernel_traitsILi96ELi64ELi128ELi4ES3_EELb0ELb1ELb0ELb0ELb1ELb0ELb1ELb1EEEvNS_16Flash_fwd_paramsE
        .type           _ZN5flash24flash_fwd_splitkv_kernelI23Flash_fwd_kernel_traitsILi96ELi64ELi128ELi4ELb0ELb0EN7cutlass10bfloat16_tE19Flash_kernel_traitsILi96ELi64ELi128ELi4ES3_EELb0ELb1ELb0ELb0ELb1ELb0ELb1ELb1EEEvNS_16Flash_fwd_paramsE,@function
        .size           _ZN5flash24flash_fwd_splitkv_kernelI23Flash_fwd_kernel_traitsILi96ELi64ELi128ELi4ELb0ELb0EN7cutlass10bfloat16_tE19Flash_kernel_traitsILi96ELi64ELi128ELi4ES3_EELb0ELb1ELb0ELb0ELb1ELb0ELb1ELb1EEEvNS_16Flash_fwd_paramsE,(.L_x_11640 - _ZN5flash24flash_fwd_splitkv_kernelI23Flash_fwd_kernel_traitsILi96ELi64ELi128ELi4ELb0ELb0EN7cutlass10bfloat16_tE19Flash_kernel_traitsILi96ELi64ELi128ELi4ES3_EELb0ELb1ELb0ELb0ELb1ELb0ELb1ELb1EEEvNS_16Flash_fwd_paramsE)
        .other          _ZN5flash24flash_fwd_splitkv_kernelI23Flash_fwd_kernel_traitsILi96ELi64ELi128ELi4ELb0ELb0EN7cutlass10bfloat16_tE19Flash_kernel_traitsILi96ELi64ELi128ELi4ES3_EELb0ELb1ELb0ELb0ELb1ELb0ELb1ELb1EEEvNS_16Flash_fwd_paramsE,@"STO_CUDA_ENTRY STV_DEFAULT"
_ZN5flash24flash_fwd_splitkv_kernelI23Flash_fwd_kernel_traitsILi96ELi64ELi128ELi4ELb0ELb0EN7cutlass10bfloat16_tE19Flash_kernel_traitsILi96ELi64ELi128ELi4ES3_EELb0ELb1ELb0ELb0ELb1ELb0ELb1ELb1EEEvNS_16Flash_fwd_paramsE:
.text._ZN5flash24flash_fwd_splitkv_kernelI23Flash_fwd_kernel_traitsILi96ELi64ELi128ELi4ELb0ELb0EN7cutlass10bfloat16_tE19Flash_kernel_traitsILi96ELi64ELi128ELi4ES3_EELb0ELb1ELb0ELb0ELb1ELb0ELb1ELb1EEEvNS_16Flash_fwd_paramsE:
        /* <DEDUP_REMOVED lines=29> */
[----:B------:R-:W-:Y:S05]  /*01d0*/  CALL.REL.NOINC `($_ZN5flash24flash_fwd_splitkv_kernelI23Flash_fwd_kernel_traitsILi96ELi64ELi128ELi4ELb0ELb0EN7cutlass10bfloat16_tE19Flash_kernel_traitsILi96ELi64ELi128ELi4ES3_EELb0ELb1ELb0ELb0ELb1ELb0ELb1ELb1EEEvNS_16Flash_fwd_paramsE$_ZN5flash30compute_attn_1rowblock_splitkvI23Flash_fwd_kernel_traitsILi96ELi64ELi128ELi4ELb0ELb0EN7cutlass10bfloat16_tE19Flash_kernel_traitsILi96ELi64ELi128ELi4ES3_EELb0ELb1ELb0ELb0ELb1ELb0ELb1ELb1ENS_16Flash_fwd_paramsEEEvRKT8_iiiii) ;  /* 0x0000000000087944 */ /* 0x000fea0003c00000 */
[----:B------:R-:W-:Y:S05]  /*01e0*/  BSYNC.RECONVERGENT B3 ;  /* 0x0000000000037941 */ /* 0x000fea0003800200 */
.L_x_5689:
[----:B------:R-:W-:Y:S05]  /*01f0*/  EXIT ;  /* 0x000000000000794d */ /* 0x000fea0003800000 */
        .type           $_ZN5flash24flash_fwd_splitkv_kernelI23Flash_fwd_kernel_traitsILi96ELi64ELi128ELi4ELb0ELb0EN7cutlass10bfloat16_tE19Flash_kernel_traitsILi96ELi64ELi128ELi4ES3_EELb0ELb1ELb0ELb0ELb1ELb0ELb1ELb1EEEvNS_16Flash_fwd_paramsE$_ZN5flash30compute_attn_1rowblock_splitkvI23Flash_fwd_kernel_traitsILi96ELi64ELi128ELi4ELb0ELb0EN7cutlass10bfloat16_tE19Flash_kernel_traitsILi96ELi64ELi128ELi4ES3_EELb0ELb1ELb0ELb0ELb1ELb0ELb1ELb1ENS_16Flash_fwd_paramsEEEvRKT8_iiiii,@function
        .size           $_ZN5flash24flash_fwd_splitkv_kernelI23Flash_fwd_kernel_traitsILi96ELi64ELi128ELi4ELb0ELb0EN7cutlass10bfloat16_tE19Flash_kernel_traitsILi96ELi64ELi128ELi4ES3_EELb0ELb1ELb0ELb0ELb1ELb0ELb1ELb1EEEvNS_16Flash_fwd_paramsE$_ZN5flash30compute_attn_1rowblock_splitkvI23Flash_fwd_kernel_traitsILi96ELi64ELi128ELi4ELb0ELb0EN7cutlass10bfloat16_tE19Flash_kernel_traitsILi96ELi64ELi128ELi4ES3_EELb0ELb1ELb0ELb0ELb1ELb0ELb1ELb1ENS_16Flash_fwd_paramsEEEvRKT8_iiiii,(.L_x_11640 - $_ZN5flash24flash_fwd_splitkv_kernelI23Flash_fwd_kernel_traitsILi96ELi64ELi128ELi4ELb0ELb0EN7cutlass10bfloat16_tE19Flash_kernel_traitsILi96ELi64ELi128ELi4ES3_EELb0ELb1ELb0ELb0ELb1ELb0ELb1ELb1EEEvNS_16Flash_fwd_paramsE$_ZN5flash30compute_attn_1rowblock_splitkvI23Flash_fwd_kernel_traitsILi96ELi64ELi128ELi4ELb0ELb0EN7cutlass10bfloat16_tE19Flash_kernel_traitsILi96ELi64ELi128ELi4ES3_EELb0ELb1ELb0ELb0ELb1ELb0ELb1ELb1ENS_16Flash_fwd_paramsEEEvRKT8_iiiii)
$_ZN5flash24flash_fwd_splitkv_kernelI23Flash_fwd_kernel_traitsILi96ELi64ELi128ELi4ELb0ELb0EN7cutlass10bfloat16_tE19Flash_kernel_traitsILi96ELi64ELi128ELi4ES3_EELb0ELb1ELb0ELb0ELb1ELb0ELb1ELb1EEEvNS_16Flash_fwd_paramsE$_ZN5flash30compute_attn_1rowblock_splitkvI23Flash_fwd_kernel_traitsILi96ELi64ELi128ELi4ELb0ELb0EN7cutlass10bfloat16_tE19Flash_kernel_traitsILi96ELi64ELi128ELi4ES3_EELb0ELb1ELb0ELb0ELb1ELb0ELb1ELb1ENS_16Flash_fwd_paramsEEEvRKT8_iiiii:
        /* <DEDUP_REMOVED lines=39> */
.L_x_5691:
[----:B------:R-:W-:Y:S05]  /*0470*/  BSYNC.RECONVERGENT B0 ;  /* 0x0000000000007941 */ /* 0x000fea0003800200 */
.L_x_5690:
[----:B------:R-:W-:Y:S04]  /*0480*/  BSSY.RECONVERGENT B0, `(.L_x_5692) ;  /* 0x0000007000007945 */ /* 0x000fe80003800200 */
[----:B------:R-:W-:Y:S05]  /*0490*/  @!P3 BRA `(.L_x_5693) ;  /* 0x000000000014b947 */ /* 0x000fea0003800000 */
[----:B-----5:R-:W4:Y:S02]  /*04a0*/  LD.E.U8 R4, desc[UR4][R116.64+0x1b2] ;  /* 0x0001b20474047980 */ /* 0x020f24000c101100 */
[----:B----4-:R-:W-:-:S13]  /*04b0*/  ISETP.NE.AND P1, PT, R4, RZ, PT ;  /* 0x000000ff0400720c */ /* 0x010fda0003f25270 */
[----:B------:R-:W4:Y:S02]  /*04c0*/  @P1 LD.E R13, desc[UR4][R14.64+0x4] ;  /* 0x000004040e0d1980 */ /* 0x000f24000c101900 */
[----:B----4-:R-:W-:-:S06]  /*04d0*/  @P1 IADD3 R4, PT, PT, R13, -R12, RZ ;  /* 0x8000000c0d041210 */ /* 0x010fcc0007ffe0ff */
[----:B------:R4:W5:Y:S02]  /*04e0*/  @!P1 LD.E R4, desc[UR4][R14.64] ;  /* 0x000000040e049980 */ /* 0x000964000c101900 */
.L_x_5693:
[----:B------:R-:W-:Y:S05]  /*04f0*/  BSYNC.RECONVERGENT B0 ;  /* 0x0000000000007941 */ /* 0x000fea0003800200 */
.L_x_5692:
        /* <DEDUP_REMOVED lines=9> */
.L_x_5695:
[----:B------:R-:W5:Y:S01]  /*0590*/  LD.E.64 R4, desc[UR4][R116.64+0x108] ;  /* 0x0001080474047980 */ /* 0x000f62000c101b00 */
[----:B------:R-:W-:Y:S01]  /*05a0*/  BSSY.RECONVERGENT B0, `(.L_x_5697) ;  /* 0x0000006000007945 */ /* 0x000fe20003800200 */
[----:B------:R-:W-:Y:S01]  /*05b0*/  IMAD.MOV.U32 R70, RZ, RZ, RZ ;  /* 0x000000ffff467224 */ /* 0x000fe200078e00ff */
[----:B-----5:R-:W-:-:S04]  /*05c0*/  ISETP.NE.U32.AND P0, PT, R4, RZ, PT ;  /* 0x000000ff0400720c */ /* 0x020fc80003f05070 */
[----:B------:R-:W-:-:S13]  /*05d0*/  ISETP.NE.AND.EX P0, PT, R5, RZ, PT, P0 ;  /* 0x000000ff0500720c */ /* 0x000fda0003f05300 */
[----:B------:R-:W-:Y:S05]  /*05e0*/  @!P0 BRA `(.L_x_5698) ;  /* 0x0000000000048947 */ /* 0x000fea0003800000 */
[----:B------:R1:W5:Y:S02]  /*05f0*/  LD.E R70, desc[UR4][R116.64+0xbc] ;  /* 0x0000bc0474467980 */ /* 0x000364000c101900 */
.L_x_5698:
[----:B------:R-:W-:Y:S05]  /*0600*/  BSYNC.RECONVERGENT B0 ;  /* 0x0000000000007941 */ /* 0x000fea0003800200 */
.L_x_5697:
[----:B-----5:R-:W-:Y:S02]  /*0610*/  IADD3 R70, PT, PT, R87, R70, RZ ;  /* 0x0000004657467210 */ /* 0x020fe40007ffe0ff */
.L_x_5696:
[----:B------:R-:W-:Y:S05]  /*0620*/  BSYNC.RECONVERGENT B1 ;  /* 0x0000000000017941 */ /* 0x000fea0003800200 */
.L_x_5694:
[----:B------:R-:W-:Y:S01]  /*0630*/  IMAD.SHL.U32 R196, R17, 0x40, RZ ;  /* 0x0000004011c47824 */ /* 0x000fe200078e00ff */
[----:B------:R-:W-:Y:S01]  /*0640*/  MOV R4, R194 ;  /* 0x000000c200047202 */ /* 0x000fe20000000f00 */
[----:B------:R-:W-:-:S03]  /*0650*/  IMAD.MOV.U32 R5, RZ, RZ, 0x0 ;  /* 0x00000000ff057424 */ /* 0x000fc600078e00ff */
[----:B------:R-:W-:-:S13]  /*0660*/  ISETP.GT.AND P0, PT, R197, R196, PT ;  /* 0x000000c4c500720c */ /* 0x000fda0003f04270 */
[----:B-1234-:R-:W-:Y:S05]  /*0670*/  @!P0 RET.REL.NODEC R4 `(_ZN5flash24flash_fwd_splitkv_kernelI23Flash_fwd_kernel_traitsILi96ELi64ELi128ELi4ELb0ELb0EN7cutlass10bfloat16_tE19Flash_kernel_traitsILi96ELi64ELi128ELi4ES3_EELb0ELb1ELb0ELb0ELb1ELb0ELb1ELb1EEEvNS_16Flash_fwd_paramsE) ;  /* 0xfffffff804608950 */ /* 0x01efea0003c3ffff */
        /* <DEDUP_REMOVED lines=26> */
[----:B------:R-:W-:-:S04]  /*0820*/  IADD3 R13, PT, PT, R4, R196, -R197 ;  /* 0x000000c4040d7210 */ /* 0x000fc80007ffe8c5 */
[----:B----4-:R-:W-:Y:S02]  /*0830*/  IADD3 R8, PT, PT, R13, 0x40, R8 ;  /* 0x000000400d087810 */ /* 0x010fe40007ffe008 */
[----:B------:R-:W-:-:S04]  /*0840*/  SHF.R.S32.HI R13, RZ, 0x1f, R4 ;  /* 0x0000001fff0d7819 */ /* 0x000fc80000011404 */
[----:B------:R-:W-:Y:S01]  /*0850*/  LEA.HI R13, R13, R4, RZ, 0x7 ;  /* 0x000000040d0d7211 */ /* 0x000fe200078f38ff */
[----:B------:R-:W-:Y:S02]  /*0860*/  @!P1 IMAD.IADD R5, R5, 0x1, -R6 ;  /* 0x0000000105059824 */ /* 0x000fe400078e0a06 */
[----:B------:R-:W-:Y:S01]  /*0870*/  @!P1 VIADD R9, R9, 0x1 ;  /* 0x0000000109099836 */ /* 0x000fe20000000000 */
[----:B------:R-:W-:Y:S02]  /*0880*/  ISETP.NE.AND P1, PT, R7, RZ, PT ;  /* 0x000000ff0700720c */ /* 0x000fe40003f25270 */
[----:B------:R-:W-:Y:S01]  /*0890*/  ISETP.GE.U32.AND P2, PT, R5, R6, PT ;  /* 0x000000060500720c */ /* 0x000fe20003f46070 */
[----:B---3--:R-:W-:Y:S01]  /*08a0*/  IMAD.IADD R5, R10, 0x1, R197 ;  /* 0x000000010a057824 */ /* 0x008fe200078e02c5 */
[----:B------:R-:W-:-:S04]  /*08b0*/  SHF.R.S32.HI R13, RZ, 0x7, R13 ;  /* 0x00000007ff0d7819 */ /* 0x000fc8000001140d */
[----:B------:R-:W-:-:S04]  /*08c0*/  IADD3 R5, PT, PT, -R5, R196, R70 ;  /* 0x000000c405057210 */ /* 0x000fc80007ffe146 */
[----:B------:R-:W-:-:S03]  /*08d0*/  SHF.R.S32.HI R6, RZ, 0x1f, R5 ;  /* 0x0000001fff067819 */ /* 0x000fc60000011405 */
[----:B------:R-:W-:Y:S01]  /*08e0*/  @P2 VIADD R9, R9, 0x1 ;  /* 0x0000000109092836 */ /* 0x000fe20000000000 */
[----:B------:R-:W-:-:S03]  /*08f0*/  LEA.HI R6, R6, R5, RZ, 0x7 ;  /* 0x0000000506067211 */ /* 0x000fc600078f38ff */
[----:B------:R-:W-:Y:S01]  /*0900*/  @!P0 IMAD.MOV R9, RZ, RZ, -R9 ;  /* 0x000000ffff098224 */ /* 0x000fe200078e0a09 */
[----:B------:R-:W-:Y:S02]  /*0910*/  @!P1 LOP3.LUT R9, RZ, R7, RZ, 0x33, !PT ;  /* 0x00000007ff099212 */ /* 0x000fe400078e33ff */
[----:B------:R-:W-:Y:S02]  /*0920*/  SHF.R.S32.HI R7, RZ, 0x1f, R8 ;  /* 0x0000001fff077819 */ /* 0x000fe40000011408 */
[----:B------:R-:W-:Y:S01]  /*0930*/  SHF.R.S32.HI R5, RZ, 0x7, R6 ;  /* 0x00000007ff057819 */ /* 0x000fe20000011406 */
        /* <DEDUP_REMOVED lines=12> */
[----:B------:R-:W5:Y:S01]  /*0a00*/  LD.E.64 R8, desc[UR4][R116.64+0xa8] ;  /* 0x0000a80474087980 */ /* 0x000f62000c101b00 */
[----:B------:R-:W-:Y:S01]  /*0a10*/  SHF.R.U32.HI R4, RZ, 0x3, R195 ;  /* 0x00000003ff047819 */ /* 0x000fe200000116c3 */
[----:B------:R-:W-:-:S04]  /*0a20*/  IMAD.IADD R197, R197, 0x1, -R196 ;  /* 0x00000001c5c57824 */ /* 0x000fc800078e0ac4 */
        /* <DEDUP_REMOVED lines=46> */
[----:B-1----:R-:W-:Y:S05]  /*0d10*/  @P1 RET.REL.NODEC R194 `(_ZN5flash24flash_fwd_splitkv_kernelI23Flash_fwd_kernel_traitsILi96ELi64ELi128ELi4ELb0ELb0EN7cutlass10bfloat16_tE19Flash_kernel_traitsILi96ELi64ELi128ELi4ES3_EELb0ELb1ELb0ELb0ELb1ELb0ELb1ELb1EEEvNS_16Flash_fwd_paramsE) ;  /* 0xfffffff0c2b81950 */ /* 0x002fea0003c3ffff */
[----:B------:R-:W-:Y:S02]  /*0d20*/  MOV R5, 0xff800000 ;  /* 0xff80000000057802 */ /* 0x000fe40000000f00 */
[----:B------:R-:W-:-:S03]  /*0d30*/  MOV R195, 0x0 ;  /* 0x0000000000c37802 */ /* 0x000fc60000000f00 */
[----:B------:R1:W-:Y:S02]  /*0d40*/  ST.E desc[UR4][R2.64+0xc0], R5 ;  /* 0x0000c00502007985 */ /* 0x0003e4000c101904 */
[----:B-1----:R-:W-:Y:S05]  /*0d50*/  RET.REL.NODEC R194 `(_ZN5flash24flash_fwd_splitkv_kernelI23Flash_fwd_kernel_traitsILi96ELi64ELi128ELi4ELb0ELb0EN7cutlass10bfloat16_tE19Flash_kernel_traitsILi96ELi64ELi128ELi4ES3_EELb0ELb1ELb0ELb0ELb1ELb0ELb1ELb1EEEvNS_16Flash_fwd_paramsE) ;  /* 0xfffffff0c2a87950 */ /* 0x002fea0003c3ffff */
.L_x_5699:
        /* <DEDUP_REMOVED lines=102> */
.L_x_5701:
        /* <DEDUP_REMOVED lines=15> */
[----:B------:R-:W2:Y:S02]  /*14b0*/  F2I.FTZ.U32.TRUNC.NTZ R21, R4 ;  /* 0x0000000400157305 */ /* 0x000ea4000021f000 */
[----:B--2---:R-:W-:-:S05]  /*14c0*/  IADD3 R3, PT, PT, RZ, -R21, RZ ;  /* 0x80000015ff037210 */ /* 0x004fca0007ffe0ff */
        /* <DEDUP_REMOVED lines=11> */
[----:B------:R-:W-:Y:S01]  /*1580*/  @P4 IADD3 R7, PT, PT, R11, R12, RZ ;  /* 0x0000000c0b074210 */ /* 0x000fe20007ffe0ff */
[-C--:B----45:R-:W-:Y:S02]  /*1590*/  @!P4 IMAD R9, R9, R10.reuse, RZ ;  /* 0x0000000a0909c224 */ /* 0x0b0fe400078e02ff */
[----:B------:R-:W-:Y:S02]  /*15a0*/  @!P4 IMAD.IADD R21, R21, 0x1, R4 ;  /* 0x000000011515c824 */ /* 0x000fe400078e0204 */
[----:B------:R-:W-:Y:S01]  /*15b0*/  @!P3 IMAD.IADD R3, R3, 0x1, -R6 ;  /* 0x000000010303b824 */ /* 0x000fe200078e0a06 */
[----:B------:R-:W-:Y:S01]  /*15c0*/  @!P4 SHF.R.S32.HI R4, RZ, 0x1f, R10 ;  /* 0x0000001fff04c819 */ /* 0x000fe2000001140a */
[----:B------:R-:W-:-:S03]  /*15d0*/  @!P4 IMAD.WIDE.U32 R24, R8, R10, R20 ;  /* 0x0000000a0818c225 */ /* 0x000fc600078e0014 */
[----:B------:R-:W-:Y:S02]  /*15e0*/  ISETP.GE.U32.AND P2, PT, R3, R6, PT ;  /* 0x000000060300720c */ /* 0x000fe40003f46070 */
[----:B------:R-:W-:Y:S01]  /*15f0*/  LOP3.LUT R3, R198, R5, RZ, 0x3c, !PT ;  /* 0x00000005c6037212 */ /* 0x000fe200078e3cff */
[----:B------:R-:W-:Y:S01]  /*1600*/  @!P4 IMAD R9, R8, R4, R9 ;  /* 0x000000040809c224 */ /* 0x000fe200078e0209 */
[----:B------:R-:W-:Y:S01]  /*1610*/  ISETP.NE.AND P0, PT, R5, RZ, PT ;  /* 0x000000ff0500720c */ /* 0x000fe20003f05270 */
[-C--:B------:R-:W-:Y:S01]  /*1620*/  @P4 IMAD R4, R187, R7.reuse, RZ ;  /* 0x00000007bb044224 */ /* 0x080fe200078e02ff */
[----:B------:R-:W-:Y:S01]  /*1630*/  ISETP.GE.AND P1, PT, R3, RZ, PT ;  /* 0x000000ff0300720c */ /* 0x000fe20003f26270 */
[----:B------:R-:W-:Y:S01]  /*1640*/  @P4 IMAD.WIDE.U32 R20, R186, R7, RZ ;  /* 0x00000007ba144225 */ /* 0x000fe200078e00ff */
[----:B------:R-:W-:Y:S02]  /*1650*/  LEA R7, R121, 0xffffff80, 0x7 ;  /* 0xffffff8079077811 */ /* 0x000fe400078e38ff */
[----:B------:R-:W-:Y:S01]  /*1660*/  @!P4 IADD3 R9, PT, PT, R25, R9, RZ ;  /* 0x000000091909c210 */ /* 0x000fe20007ffe0ff */
[----:B------:R-:W-:Y:S01]  /*1670*/  @P4 IMAD.IADD R9, R21, 0x1, R4 ;  /* 0x0000000115094824 */ /* 0x000fe200078e0204 */
[----:B------:R-:W-:Y:S01]  /*1680*/  @!P3 IADD3 R2, PT, PT, R2, 0x1, RZ ;  /* 0x000000010202b810 */ /* 0x000fe20007ffe0ff */
[----:B------:R-:W-:Y:S01]  /*1690*/  @!P4 IMAD R4, R119, R11, RZ ;  /* 0x0000000b7704c224 */ /* 0x000fe200078e02ff */
[----:B------:R-:W-:-:S02]  /*16a0*/  @!P4 MOV R8, R24 ;  /* 0x000000180008c202 */ /* 0x000fc40000000f00 */
[----:B------:R-:W-:Y:S01]  /*16b0*/  @!P4 SHF.R.S32.HI R3, RZ, 0x1f, R11 ;  /* 0x0000001fff03c819 */ /* 0x000fe2000001140b */
[----:B------:R-:W-:Y:S01]  /*16c0*/  IMAD R6, R187, R7, RZ ;  /* 0x00000007bb067224 */ /* 0x000fe200078e02ff */
[----:B------:R-:W-:Y:S02]  /*16d0*/  @P4 MOV R8, R20 ;  /* 0x0000001400084202 */ /* 0x000fe40000000f00 */
[----:B------:R-:W-:Y:S01]  /*16e0*/  SHF.R.S32.HI R21, RZ, 0x1f, R7 ;  /* 0x0000001fff157819 */ /* 0x000fe20000011407 */
[----:B------:R-:W-:Y:S02]  /*16f0*/  @P2 VIADD R2, R2, 0x1 ;  /* 0x0000000102022836 */ /* 0x000fe40000000000 */
[----:B------:R-:W-:Y:S02]  /*1700*/  @!P4 IMAD R3, R3, R118, R4 ;  /* 0x000000760303c224 */ /* 0x000fe400078e0204 */
[----:B------:R-:W-:Y:S01]  /*1710*/  @!P4 IMAD.WIDE.U32 R24, R118, R11, RZ ;  /* 0x0000000b7618c225 */ /* 0x000fe200078e00ff */
[----:B------:R-:W-:-:S03]  /*1720*/  @!P1 IADD3 R2, PT, PT, -R2, RZ, RZ ;  /* 0x000000ff02029210 */ /* 0x000fc60007ffe1ff */
[----:B------:R-:W-:Y:S02]  /*1730*/  IMAD R6, R21, R186, R6 ;  /* 0x000000ba15067224 */ /* 0x000fe400078e0206 */
[----:B------:R-:W-:Y:S01]  /*1740*/  IMAD.WIDE.U32 R8, R186, R7, R8 ;  /* 0x00000007ba087225 */ /* 0x000fe200078e0008 */
[----:B------:R-:W-:Y:S02]  /*1750*/  @!P4 IADD3 R25, PT, PT, R25, R3, RZ ;  /* 0x000000031919c210 */ /* 0x000fe40007ffe0ff */
[----:B------:R-:W-:Y:S01]  /*1760*/  @!P0 LOP3.LUT R2, RZ, R5, RZ, 0x33, !PT ;  /* 0x00000005ff028212 */ /* 0x000fe200078e33ff */
[----:B------:R-:W-:Y:S01]  /*1770*/  @P4 IMAD.IADD R11, R11, 0x1, R12 ;  /* 0x000000010b0b4824 */ /* 0x000fe200078e020c */
[----:B------:R-:W-:Y:S01]  /*1780*/  IADD3 R13, PT, PT, R9, R6, RZ ;  /* 0x00000006090d7210 */ /* 0x000fe20007ffe0ff */
[----:B------:R-:W-:Y:S01]  /*1790*/  @!P4 IMAD R4, R15, R10, RZ ;  /* 0x0000000a0f04c224 */ /* 0x000fe200078e02ff */
[----:B------:R-:W-:Y:S02]  /*17a0*/  MOV R12, R8 ;  /* 0x00000008000c7202 */ /* 0x000fe40000000f00 */
[----:B------:R-:W-:Y:S01]  /*17b0*/  @!P4 SHF.R.S32.HI R3, RZ, 0x1f, R10 ;  /* 0x0000001fff03c819 */ /* 0x000fe2000001140a */
[-C--:B------:R-:W-:Y:S01]  /*17c0*/  IMAD R9, R23, R2.reuse, RZ ;  /* 0x0000000217097224 */ /* 0x080fe200078e02ff */
[----:B------:R-:W-:Y:S01]  /*17d0*/  SHF.R.S32.HI R6, RZ, 0x1f, R2 ;  /* 0x0000001fff067819 */ /* 0x000fe20000011402 */
[----:B------:R-:W-:-:S04]  /*17e0*/  IMAD.WIDE.U32 R12, R22, R2, R12 ;  /* 0x00000002160c7225 */ /* 0x000fc800078e000c */
[C---:B------:R-:W-:Y:S02]  /*17f0*/  @!P4 IMAD R3, R14.reuse, R3, R4 ;  /* 0x000000030e03c224 */ /* 0x040fe400078e0204 */
[----:B------:R-:W-:-:S04]  /*1800*/  @!P4 IMAD.WIDE.U32 R14, R14, R10, R24 ;  /* 0x0000000a0e0ec225 */ /* 0x000fc800078e0018 */
        /* <DEDUP_REMOVED lines=9> */
.L_x_5702:
[----:B------:R-:W-:Y:S05]  /*18a0*/  BSYNC.RECONVERGENT B0 ;  /* 0x0000000000007941 */ /* 0x000fea0003800200 */
.L_x_5700:
        /* <DEDUP_REMOVED lines=24> */
[----:B------:R-:W-:-:S12]  /*1a30*/  IMAD.SHL.U32 R122, R195, 0x8, RZ ;  /* 0x00000008c37a7824 */ /* 0x000fd800078e00ff */
[----:B------:R-:W-:-:S05]  /*1a40*/  @!P3 IMAD.IADD R19, R19, 0x1, -R6 ;  /* 0x000000011313b824 */ /* 0x000fca00078e0a06 */
[----:B------:R-:W-:Y:S02]  /*1a50*/  ISETP.GE.U32.AND P4, PT, R19, R6, PT ;  /* 0x000000061300720c */ /* 0x000fe40003f86070 */
[C---:B------:R-:W-:Y:S01]  /*1a60*/  SHF.L.U32 R19, R195.reuse, 0x4, RZ ;  /* 0x00000004c3137819 */ /* 0x040fe200000006ff */
[----:B------:R-:W-:Y:S01]  /*1a70*/  IMAD.SHL.U32 R6, R195, 0x20, RZ ;  /* 0x00000020c3067824 */ /* 0x000fe200078e00ff */
[----:B------:R-:W-:Y:S02]  /*1a80*/  LOP3.LUT R30, R122, 0x18, RZ, 0xc0, !PT ;  /* 0x000000187a1e7812 */ /* 0x000fe400078ec0ff */
[C---:B------:R-:W-:Y:S02]  /*1a90*/  LOP3.LUT R67, R19.reuse, 0x3e00, RZ, 0xc0, !PT ;  /* 0x00003e0013437812 */ /* 0x040fe400078ec0ff */
[----:B------:R-:W-:Y:S02]  /*1aa0*/  LOP3.LUT R12, R198, R5, RZ, 0x3c, !PT ;  /* 0x00000005c60c7212 */ /* 0x000fe400078e3cff */
[----:B------:R-:W-:-:S02]  /*1ab0*/  LOP3.LUT R19, R19, 0x100, RZ, 0xc0, !PT ;  /* 0x0000010013137812 */ /* 0x000fc400078ec0ff */
[----:B------:R-:W-:Y:S02]  /*1ac0*/  LOP3.LUT R65, R6, 0x100, RZ, 0xc0, !PT ;  /* 0x0000010006417812 */ /* 0x000fe400078ec0ff */
[--C-:B------:R-:W-:Y:S02]  /*1ad0*/  LOP3.LUT R67, R67, 0x20, R6.reuse, 0xf8, !PT ;  /* 0x0000002043437812 */ /* 0x100fe400078ef806 */
[----:B------:R-:W-:Y:S02]  /*1ae0*/  IADD3 R20, P1, PT, R30, R20, RZ ;  /* 0x000000141e147210 */ /* 0x000fe40007f3e0ff */
[----:B------:R-:W-:Y:S02]  /*1af0*/  ISETP.GE.AND P2, PT, R12, RZ, PT ;  /* 0x000000ff0c00720c */ /* 0x000fe40003f46270 */
[----:B------:R-:W-:Y:S02]  /*1b00*/  LOP3.LUT R12, R6, 0xc0, RZ, 0xc0, !PT ;  /* 0x000000c0060c7812 */ /* 0x000fe400078ec0ff */
[----:B------:R-:W-:-:S02]  /*1b10*/  LOP3.LUT R19, R19, 0x20, R6, 0xf8, !PT ;  /* 0x0000002013137812 */ /* 0x000fc400078ef806 */
[--C-:B------:R-:W-:Y:S02]  /*1b20*/  LOP3.LUT R65, R65, 0x20, R6.reuse, 0xf8, !PT ;  /* 0x0000002041417812 */ /* 0x100fe400078ef806 */
[----:B------:R-:W-:Y:S01]  /*1b30*/  LOP3.LUT R67, R67, 0x100, R6, 0xf8, !PT ;  /* 0x0000010043437812 */ /* 0x000fe200078ef806 */
[-C--:B-----5:R-:W-:Y:S01]  /*1b40*/  IMAD R6, R21, R118.reuse, RZ ;  /* 0x0000007615067224 */ /* 0x0a0fe200078e02ff */
[----:B------:R-:W-:Y:S01]  /*1b50*/  LOP3.LUT R66, R12, 0x8, R195, 0xf8, !PT ;  /* 0x000000080c427812 */ /* 0x000fe200078ef8c3 */
[----:B------:R-:W-:Y:S02]  /*1b60*/  IMAD.SHL.U32 R113, R195, 0x4, RZ ;  /* 0x00000004c3717824 */ /* 0x000fe400078e00ff */
[----:B------:R-:W-:Y:S02]  /*1b70*/  IMAD.X R21, RZ, RZ, R18, P1 ;  /* 0x000000ffff157224 */ /* 0x000fe400008e0612 */
[----:B------:R-:W-:Y:S01]  /*1b80*/  @!P3 VIADD R9, R9, 0x1 ;  /* 0x000000010909b836 */ /* 0x000fe20000000000 */
[----:B------:R-:W-:Y:S01]  /*1b90*/  LOP3.LUT R66, R66, 0x18, R113, 0x78, !PT ;  /* 0x0000001842427812 */ /* 0x000fe200078e7871 */
[----:B------:R-:W-:Y:S01]  /*1ba0*/  IMAD R18, R7, R119, R6 ;  /* 0x0000007707127224 */ /* 0x000fe200078e0206 */
[----:B------:R-:W-:Y:S01]  /*1bb0*/  ISETP.NE.AND P1, PT, R5, RZ, PT ;  /* 0x000000ff0500720c */ /* 0x000fe20003f25270 */
[----:B------:R-:W-:Y:S01]  /*1bc0*/  IMAD.WIDE.U32 R20, R7, R118, R20 ;  /* 0x0000007607147225 */ /* 0x000fe200078e0014 */
[----:B------:R-:W-:-:S03]  /*1bd0*/  LOP3.LUT R66, R19, R66, RZ, 0xfc, !PT ;  /* 0x0000004213427212 */ /* 0x000fc600078efcff */
[----:B------:R-:W-:-:S04]  /*1be0*/  @P4 VIADD R9, R9, 0x1 ;  /* 0x0000000109094836 */ /* 0x000fc80000000000 */
[----:B------:R-:W-:-:S04]  /*1bf0*/  IMAD.MOV.U32 R6, RZ, RZ, R9 ;  /* 0x000000ffff067224 */ /* 0x000fc800078e0009 */
[----:B------:R-:W-:Y:S01]  /*1c00*/  @!P2 IMAD.MOV R6, RZ, RZ, -R6 ;  /* 0x000000ffff06a224 */ /* 0x000fe200078e0a06 */
[----:B------:R-:W-:Y:S02]  /*1c10*/  @!P1 LOP3.LUT R6, RZ, R5, RZ, 0x33, !PT ;  /* 0x00000005ff069212 */ /* 0x000fe400078e33ff */
[----:B------:R-:W-:-:S03]  /*1c20*/  SHF.R.U32.HI R126, RZ, 0x2, R195 ;  /* 0x00000002ff7e7819 */ /* 0x000fc600000116c3 */
[----:B------:R-:W-:Y:S01]  /*1c30*/  IMAD R5, R27, R6, RZ ;  /* 0x000000061b057224 */ /* 0x000fe200078e02ff */
[----:B------:R-:W1:Y:S01]  /*1c40*/  S2UR UR6, SR_CgaCtaId ;  /* 0x00000000000679c3 */ /* 0x000e620000008800 */
[----:B------:R-:W-:Y:S02]  /*1c50*/  IMAD.MOV.U32 R127, RZ, RZ, RZ ;  /* 0x000000ffff7f7224 */ /* 0x000fe400078e00ff */
[----:B------:R-:W-:Y:S01]  /*1c60*/  IMAD.WIDE.U32 R16, R17, 0x40, R126 ;  /* 0x0000004011107825 */ /* 0x000fe200078e007e */
[----:B------:R-:W-:Y:S01]  /*1c70*/  SHF.R.U32.HI R71, RZ, 0x1, R195 ;  /* 0x00000001ff477819 */ /* 0x000fe200000116c3 */
[----:B------:R-:W-:-:S03]  /*1c80*/  UMOV UR7, 0x400 ;  /* 0x0000040000077882 */ /* 0x000fc60000000000 */
[----:B------:R-:W-:Y:S01]  /*1c90*/  LOP3.LUT R12, R12, 0x8, R71, 0xf8, !PT ;  /* 0x000000080c0c7812 */ /* 0x000fe200078ef847 */
[----:B------:R-:W-:-:S03]  /*1ca0*/  VIADD R123, R121, 0xffffffff ;  /* 0xffffffff797b7836 */ /* 0x000fc60000000000 */
[----:B------:R-:W-:Y:S01]  /*1cb0*/  LOP3.LUT R12, R12, 0x18, R113, 0x78, !PT ;  /* 0x000000180c0c7812 */ /* 0x000fe200078e7871 */
[----:B------:R-:W-:Y:S01]  /*1cc0*/  IMAD.SHL.U32 R82, R118, 0x20, RZ ;  /* 0x0000002076527824 */ /* 0x000fe200078e00ff */
[----:B-1----:R-:W-:Y:S02]  /*1cd0*/  ULEA UR6, UR6, UR7, 0x18 ;  /* 0x0000000706067291 */ /* 0x002fe4000f8ec0ff */
[-C--:B------:R-:W-:Y:S01]  /*1ce0*/  LOP3.LUT R67, R67, R12.reuse, RZ, 0xfc, !PT ;  /* 0x0000000c43437212 */ /* 0x080fe200078efcff */
[----:B------:R-:W-:Y:S01]  /*1cf0*/  IMAD.SHL.U32 R80, R186, 0x20, RZ ;  /* 0x00000020ba507824 */ /* 0x000fe200078e00ff */
[----:B------:R-:W-:Y:S01]  /*1d00*/  LOP3.LUT R65, R65, R12, RZ, 0xfc, !PT ;  /* 0x0000000c41417212 */ /* 0x000fe200078efcff */
[----:B------:R-:W-:Y:S01]  /*1d10*/  IMAD.SHL.U32 R120, R123, 0x80, RZ ;  /* 0x000000807b787824 */ /* 0x000fe200078e00ff */
[----:B------:R-:W-:Y:S02]  /*1d20*/  SHF.L.U64.HI R83, R118, 0x5, R119 ;  /* 0x0000000576537819 */ /* 0x000fe40000010277 */
[----:B------:R-:W-:-:S02]  /*1d30*/  SHF.L.U64.HI R81, R186, 0x5, R187 ;  /* 0x00000005ba517819 */ /* 0x000fc400000102bb */
[----:B------:R-:W-:Y:S01]  /*1d40*/  LOP3.LUT R113, R113, 0xc, RZ, 0xc0, !PT ;  /* 0x0000000c71717812 */ /* 0x000fe200078ec0ff */
[----:B--2---:R-:W-:Y:S02]  /*1d50*/  @P0 IMAD R9, R23, R0, RZ ;  /* 0x0000000017090224 */ /* 0x004fe400078e02ff */
[-C--:B---3--:R-:W-:Y:S01]  /*1d60*/  @!P0 IMAD R7, R29, R199.reuse, RZ ;  /* 0x000000c71d078224 */ /* 0x088fe200078e02ff */
[----:B------:R-:W-:Y:S01]  /*1d70*/  IADD3 R29, PT, PT, R21, R18, RZ ;  /* 0x00000012151d7210 */ /* 0x000fe20007ffe0ff */
[----:B------:R-:W-:-:S04]  /*1d80*/  @!P0 IMAD.WIDE.U32 R32, R28, R199, RZ ;  /* 0x000000c71c208225 */ /* 0x000fc800078e00ff */
[----:B------:R-:W-:-:S04]  /*1d90*/  @P0 IMAD.WIDE.U32 R18, R22, R0, RZ ;  /* 0x0000000016120225 */ /* 0x000fc800078e00ff */
[----:B------:R-:W-:Y:S02]  /*1da0*/  @!P0 IMAD.MOV.U32 R0, RZ, RZ, R32 ;  /* 0x000000ffff008224 */ /* 0x000fe400078e0020 */
[----:B------:R-:W-:Y:S01]  /*1db0*/  @P0 IMAD.MOV.U32 R0, RZ, RZ, R18 ;  /* 0x000000ffff000224 */ /* 0x000fe200078e0012 */
[----:B------:R-:W-:Y:S01]  /*1dc0*/  SHF.R.S32.HI R18, RZ, 0x1f, R198 ;  /* 0x0000001fff127819 */ /* 0x000fe200000114c6 */
[----:B------:R-:W-:Y:S02]  /*1dd0*/  @!P0 IMAD.IADD R7, R33, 0x1, R7 ;  /* 0x0000000121078824 */ /* 0x000fe400078e0207 */
[----:B------:R-:W-:Y:S01]  /*1de0*/  @P0 IMAD.IADD R7, R19, 0x1, R9 ;  /* 0x0000000113070824 */ /* 0x000fe200078e0209 */
[----:B------:R-:W-:Y:S01]  /*1df0*/  IADD3 R32, P1, PT, R30, R0, RZ ;  /* 0x000000001e207210 */ /* 0x000fe20007f3e0ff */
[----:B------:R-:W-:Y:S01]  /*1e00*/  IMAD.MOV.U32 R28, RZ, RZ, R20 ;  /* 0x000000ffff1c7224 */ /* 0x000fe200078e0014 */
[----:B------:R-:W-:Y:S01]  /*1e10*/  LOP3.LUT R20, R122, 0xc0, RZ, 0xc0, !PT ;  /* 0x000000c07a147812 */ /* 0x000fe200078ec0ff */
[----:B------:R-:W-:Y:S01]  /*1e20*/  IMAD R9, R25, R198, RZ ;  /* 0x000000c619097224 */ /* 0x000fe200078e02ff */
[----:B------:R-:W-:-:S02]  /*1e30*/  IADD3.X R33, PT, PT, RZ, R7, RZ, P1, !PT ;  /* 0x00000007ff217210 */ /* 0x000fc40000ffe4ff */
[----:B------:R-:W-:Y:S01]  /*1e40*/  LOP3.LUT R7, R20, 0x18, R195, 0xf8, !PT ;  /* 0x0000001814077812 */ /* 0x000fe200078ef8c3 */
[----:B------:R-:W-:Y:S01]  /*1e50*/  IMAD R9, R24, R18, R9 ;  /* 0x0000001218097224 */ /* 0x000fe200078e0209 */
[----:B------:R-:W-:Y:S02]  /*1e60*/  IADD3 R18, P0, PT, R30, R8, RZ ;  /* 0x000000081e127210 */ /* 0x000fe40007f1e0ff */
[----:B------:R-:W-:Y:S02]  /*1e70*/  SHF.R.S32.HI R0, RZ, 0x1f, R6 ;  /* 0x0000001fff007819 */ /* 0x000fe40000011406 */
[----:B------:R-:W-:Y:S01]  /*1e80*/  LOP3.LUT R7, R7, 0x18, R122, 0x78, !PT ;  /* 0x0000001807077812 */ /* 0x000fe200078e787a */
[----:B------:R-:W-:Y:S02]  /*1e90*/  IMAD.X R19, RZ, RZ, R4, P0 ;  /* 0x000000ffff137224 */ /* 0x000fe400000e0604 */
[----:B------:R-:W-:Y:S01]  /*1ea0*/  IMAD.WIDE.U32 R28, R6, R26, R28 ;  /* 0x0000001a061c7225 */ /* 0x000fe200078e001c */
[----:B------:R-:W-:-:S03]  /*1eb0*/  LOP3.LUT R122, R7, 0x1f20, R122, 0xf8, !PT ;  /* 0x00001f20077a7812 */ /* 0x000fc600078ef87a */
[----:B------:R-:W-:Y:S02]  /*1ec0*/  IMAD R5, R0, R26, R5 ;  /* 0x0000001a00057224 */ /* 0x000fe400078e0205 */
[----:B------:R-:W-:Y:S02]  /*1ed0*/  IMAD R7, R187, R126, RZ ;  /* 0x0000007ebb077224 */ /* 0x000fe400078e02ff */
[----:B------:R-:W-:Y:S01]  /*1ee0*/  IMAD.WIDE.U32 R18, R126, R186, R18 ;  /* 0x000000ba7e127225 */ /* 0x000fe200078e0012 */
[----:B------:R-:W-:-:S03]  /*1ef0*/  SHF.R.S32.HI R8, RZ, 0x1f, R87 ;  /* 0x0000001fff087819 */ /* 0x000fc60000011457 */
[----:B------:R-:W-:Y:S01]  /*1f00*/  IMAD.IADD R29, R29, 0x1, R5 ;  /* 0x000000011d1d7824 */ /* 0x000fe200078e0205 */
[----:B----4-:R-:W-:Y:S01]  /*1f10*/  LEA R190, P1, R18, R14, 0x1 ;  /* 0x0000000e12be7211 */ /* 0x010fe200078208ff */
[----:B------:R-:W-:Y:S01]  /*1f20*/  IMAD.IADD R7, R19, 0x1, R7 ;  /* 0x0000000113077824 */ /* 0x000fe200078e0207 */
[----:B------:R-:W-:Y:S01]  /*1f30*/  LEA.HI R8, R8, R87, RZ, 0x7 ;  /* 0x0000005708087211 */ /* 0x000fe200078f38ff */
[----:B------:R-:W-:Y:S02]  /*1f40*/  IMAD R5, R119, R126, RZ ;  /* 0x0000007e77057224 */ /* 0x000fe400078e02ff */
[----:B------:R-:W-:Y:S01]  /*1f50*/  IMAD.WIDE.U32 R28, R126, R118, R28 ;  /* 0x000000767e1c7225 */ /* 0x000fe200078e001c */
[----:B------:R-:W-:Y:S02]  /*1f60*/  LEA.HI.X R189, R18, R15, R7, 0x1, P1 ;  /* 0x0000000f12bd7211 */ /* 0x000fe400008f0c07 */
[----:B------:R-:W-:Y:S01]  /*1f70*/  SHF.R.S32.HI R7, RZ, 0x7, R8 ;  /* 0x00000007ff077819 */ /* 0x000fe20000011408 */
[----:B------:R-:W-:Y:S01]  /*1f80*/  IMAD.IADD R193, R29, 0x1, R5 ;  /* 0x000000011dc17824 */ /* 0x000fe200078e0205 */
[----:B------:R-:W-:Y:S01]  /*1f90*/  LEA R192, P0, R28, R10, 0x1 ;  /* 0x0000000a1cc07211 */ /* 0x000fe200078008ff */
[----:B------:R-:W-:Y:S01]  /*1fa0*/  IMAD.WIDE.U32 R20, R198, R24, R32 ;  /* 0x00000018c6147225 */ /* 0x000fe200078e0020 */
[----:B------:R-:W-:-:S02]  /*1fb0*/  VIMNMX R84, PT, PT, R188, R7, !PT ;  /* 0x00000007bc547248 */ /* 0x000fc40007fe0100 */
[----:B------:R-:W-:Y:S01]  /*1fc0*/  LEA.HI.X R193, R28, R11, R193, 0x1, P0 ;  /* 0x0000000b1cc17211 */ /* 0x000fe200000f0cc1 */
[----:B------:R-:W-:Y:S01]  /*1fd0*/  IMAD.IADD R21, R21, 0x1, R9 ;  /* 0x0000000115157824 */ /* 0x000fe200078e0209 */
[----:B------:R-:W-:Y:S01]  /*1fe0*/  ISETP.GT.AND P0, PT, R121, R84, PT ;  /* 0x000000547900720c */ /* 0x000fe20003f04270 */
[----:B------:R-:W-:-:S04]  /*1ff0*/  IMAD R9, R17, R22, RZ ;  /* 0x0000001611097224 */ /* 0x000fc800078e02ff */
[C---:B------:R-:W-:Y:S02]  /*2000*/  IMAD R4, R16.reuse, R23, R9 ;  /* 0x0000001710047224 */ /* 0x040fe400078e0209 */
[----:B------:R-:W-:Y:S01]  /*2010*/  IMAD.WIDE.U32 R16, R16, R22, R20 ;  /* 0x0000001610107225 */ /* 0x000fe200078e0014 */
[----:B------:R-:W-:-:S04]  /*2020*/  LEA R122, R122, UR6, 0x1 ;  /* 0x000000067a7a7c11 */ /* 0x000fc8000f8e08ff */
[----:B------:R-:W-:Y:S02]  /*2030*/  IADD3 R5, PT, PT, R17, R4, RZ ;  /* 0x0000000411057210 */ /* 0x000fe40007ffe0ff */
        /* <DEDUP_REMOVED lines=17> */
[----:B------:R-:W-:Y:S01]  /*2150*/  IMAD.MOV.U32 R112, RZ, RZ, R120 ;  /* 0x000000ffff707224 */ /* 0x000fe200078e0078 */
[----:B------:R-:W-:Y:S01]  /*2160*/  SHF.R.S32.HI R115, RZ, 0x1, R115 ;  /* 0x00000001ff737819 */ /* 0x000fe20000011473 */
[C---:B------:R-:W-:Y:S01]  /*2170*/  VIADD R110, R126.reuse, 0x20 ;  /* 0x000000207e6e7836 */ /* 0x040fe20000000000 */
[--C-:B------:R-:W-:Y:S01]  /*2180*/  SHF.R.S32.HI R29, RZ, 0x1f, R87.reuse ;  /* 0x0000001fff1d7819 */ /* 0x100fe20000011457 */
[C---:B------:R-:W-:Y:S01]  /*2190*/  VIADD R108, R126.reuse, 0x60 ;  /* 0x000000607e6c7836 */ /* 0x040fe20000000000 */
[C---:B------:R-:W-:Y:S01]  /*21a0*/  SHF.L.U32 R106, R115.reuse, 0x6, RZ ;  /* 0x00000006736a7819 */ /* 0x040fe200000006ff */
[C---:B------:R-:W-:Y:S01]  /*21b0*/  IMAD.SHL.U32 R111, R115.reuse, 0x20, RZ ;  /* 0x00000020736f7824 */ /* 0x040fe200078e00ff */
[----:B------:R-:W-:Y:S01]  /*21c0*/  IADD3 R109, PT, PT, R126, 0x40, RZ ;  /* 0x000000407e6d7810 */ /* 0x000fe20007ffe0ff */
[----:B------:R-:W-:Y:S01]  /*21d0*/  IMAD R107, R115, 0x60, RZ ;  /* 0x00000060736b7824 */ /* 0x000fe200078e02ff */
[C---:B------:R-:W-:Y:S01]  /*21e0*/  LOP3.LUT R26, R30.reuse, 0x20, RZ, 0xfc, !PT ;  /* 0x000000201e1a7812 */ /* 0x040fe200078efcff */
[C---:B------:R-:W-:Y:S01]  /*21f0*/  IMAD R105, R121.reuse, -0x80, R87 ;  /* 0xffffff8079697824 */ /* 0x040fe200078e0257 */
[----:B------:R-:W-:Y:S01]  /*2200*/  LOP3.LUT R25, R30, 0x40, RZ, 0xfc, !PT ;  /* 0x000000401e197812 */ /* 0x000fe200078efcff */
[----:B------:R-:W-:Y:S01]  /*2210*/  IMAD R104, R121, -0x80, R70 ;  /* 0xffffff8079687824 */ /* 0x000fe200078e0246 */
        /* <DEDUP_REMOVED lines=15> */
[C---:B-----5:R-:W-:Y:S01]  /*2310*/  SHF.L.U64.HI R99, R130.reuse, 0x5, R131 ;  /* 0x0000000582637819 */ /* 0x060fe20000010283 */
        /* <DEDUP_REMOVED lines=8> */
[----:B------:R-:W-:Y:S02]  /*23a0*/  IMAD R17, R17, R6, RZ ;  /* 0x0000000611117224 */ /* 0x000fe400078e02ff */
[----:B------:R-:W-:Y:S02]  /*23b0*/  IMAD.IADD R21, R21, 0x1, R7 ;  /* 0x0000000115157824 */ /* 0x000fe400078e0207 */
[----:B------:R-:W-:Y:S02]  /*23c0*/  IMAD R7, R16, R0, R17 ;  /* 0x0000000010077224 */ /* 0x000fe400078e0211 */
[----:B------:R-:W-:Y:S02]  /*23d0*/  IMAD R9, R19, R6, RZ ;  /* 0x0000000613097224 */ /* 0x000fe400078e02ff */
[----:B------:R-:W-:-:S04]  /*23e0*/  IMAD.WIDE.U32 R16, R6, R16, R22 ;  /* 0x0000001006107225 */ /* 0x000fc800078e0016 */
[----:B------:R-:W-:Y:S01]  /*23f0*/  IMAD.WIDE.U32 R20, R6, R18, R20 ;  /* 0x0000001206147225 */ /* 0x000fe200078e0014 */
[----:B------:R-:W-:-:S03]  /*2400*/  IADD3 R6, PT, PT, R120, R13, RZ ;  /* 0x0000000d78067210 */ /* 0x000fc60007ffe0ff */
[----:B------:R-:W-:Y:S01]  /*2410*/  IMAD R0, R18, R0, R9 ;  /* 0x0000000012007224 */ /* 0x000fe200078e0209 */
[----:B------:R-:W-:Y:S01]  /*2420*/  IADD3 R9, P0, PT, -R87, R126, RZ ;  /* 0x0000007e57097210 */ /* 0x000fe20007f1e1ff */
[-C--:B------:R-:W-:Y:S02]  /*2430*/  IMAD R13, R6, R115.reuse, RZ ;  /* 0x00000073060d7224 */ /* 0x080fe400078e02ff */
[----:B------:R-:W-:Y:S01]  /*2440*/  IMAD R6, R126, R115, R113 ;  /* 0x000000737e067224 */ /* 0x000fe200078e0271 */
[----:B------:R-:W-:Y:S01]  /*2450*/  IADD3.X R29, PT, PT, RZ, ~R29, RZ, P0, !PT ;  /* 0x8000001dff1d7210 */ /* 0x000fe200007fe4ff */
[----:B------:R-:W-:Y:S01]  /*2460*/  IMAD.IADD R19, R17, 0x1, R7 ;  /* 0x0000000111137824 */ /* 0x000fe200078e0207 */
[----:B------:R-:W-:Y:S01]  /*2470*/  IADD3 R17, PT, PT, R21, R0, RZ ;  /* 0x0000000015117210 */ /* 0x000fe20007ffe0ff */
[----:B------:R-:W-:Y:S01]  /*2480*/  IMAD.MOV.U32 R18, RZ, RZ, R16 ;  /* 0x000000ffff127224 */ /* 0x000fe200078e0010 */
[----:B------:R-:W-:Y:S01]  /*2490*/  SHF.R.S32.HI R93, RZ, 0x1f, R13 ;  /* 0x0000001fff5d7819 */ /* 0x000fe2000001140d */
[----:B------:R-:W-:Y:S01]  /*24a0*/  IMAD R89, R29, R128, RZ ;  /* 0x000000801d597224 */ /* 0x000fe200078e02ff */
[----:B------:R-:W-:Y:S01]  /*24b0*/  IADD3 R32, P0, PT, R13, R6, RZ ;  /* 0x000000060d207210 */ /* 0x000fe20007f1e0ff */
[----:B------:R-:W-:Y:S01]  /*24c0*/  IMAD R29, R29, R130, RZ ;  /* 0x000000821d1d7224 */ /* 0x000fe200078e02ff */
[----:B------:R-:W-:Y:S01]  /*24d0*/  IADD3 R0, PT, PT, R113, R6, RZ ;  /* 0x0000000671007210 */ /* 0x000fe20007ffe0ff */
[----:B------:R-:W-:Y:S01]  /*24e0*/  IMAD.MOV.U32 R16, RZ, RZ, R20 ;  /* 0x000000ffff107224 */ /* 0x000fe200078e0014 */
[----:B------:R-:W-:Y:S01]  /*24f0*/  LEA.HI.X.SX32 R7, R6, R93, 0x1, P0 ;  /* 0x0000005d06077211 */ /* 0x000fe200000f0eff */
[-C--:B------:R-:W-:Y:S01]  /*2500*/  IMAD R89, R129, R9.reuse, R89 ;  /* 0x0000000981597224 */ /* 0x080fe200078e0259 */
[----:B------:R-:W-:Y:S01]  /*2510*/  IADD3 R92, P0, PT, R13, R0, RZ ;  /* 0x000000000d5c7210 */ /* 0x000fe20007f1e0ff */
[----:B------:R-:W-:-:S02]  /*2520*/  IMAD R29, R131, R9, R29 ;  /* 0x00000009831d7224 */ /* 0x000fc400078e021d */
[----:B------:R-:W-:Y:S01]  /*2530*/  IMAD.WIDE.U32 R12, R128, R9, R18 ;  /* 0x00000009800c7225 */ /* 0x000fe200078e0012 */
[----:B------:R-:W-:Y:S02]  /*2540*/  LEA.HI.X.SX32 R93, R0, R93, 0x1, P0 ;  /* 0x0000005d005d7211 */ /* 0x000fe400000f0eff */
[----:B------:R-:W-:Y:S01]  /*2550*/  SHF.L.U64.HI R0, R32, 0x1, R7 ;  /* 0x0000000120007819 */ /* 0x000fe20000010207 */
[----:B------:R-:W-:Y:S01]  /*2560*/  IMAD.WIDE.U32 R8, R130, R9, R16 ;  /* 0x0000000982087225 */ /* 0x000fe200078e0010 */
[----:B------:R-:W-:Y:S02]  /*2570*/  IADD3 R89, PT, PT, R13, R89, RZ ;  /* 0x000000590d597210 */ /* 0x000fe40007ffe0ff */
[----:B------:R-:W-:Y:S01]  /*2580*/  LEA R88, P1, R12, R14, 0x1 ;  /* 0x0000000e0c587211 */ /* 0x000fe200078208ff */
[----:B------:R-:W-:Y:S01]  /*2590*/  IMAD.SHL.U32 R32, R32, 0x2, RZ ;  /* 0x0000000220207824 */ /* 0x000fe200078e00ff */
[----:B------:R-:W-:Y:S01]  /*25a0*/  LEA R28, P0, R8, R10, 0x1 ;  /* 0x0000000a081c7211 */ /* 0x000fe200078008ff */
[----:B------:R-:W-:Y:S01]  /*25b0*/  IMAD.IADD R29, R9, 0x1, R29 ;  /* 0x00000001091d7824 */ /* 0x000fe200078e021d */
[----:B------:R-:W-:-:S02]  /*25c0*/  SHF.L.U64.HI R93, R92, 0x1, R93 ;  /* 0x000000015c5d7819 */ /* 0x000fc4000001025d */
[----:B------:R-:W-:Y:S02]  /*25d0*/  SHF.L.U32 R92, R92, 0x1, RZ ;  /* 0x000000015c5c7819 */ /* 0x000fe400000006ff */
[----:B------:R-:W-:Y:S02]  /*25e0*/  LEA.HI.X R89, R12, R15, R89, 0x1, P1 ;  /* 0x0000000f0c597211 */ /* 0x000fe400008f0c59 */
[----:B------:R-:W-:Y:S02]  /*25f0*/  LEA.HI.X R29, R8, R11, R29, 0x1, P0 ;  /* 0x0000000b081d7211 */ /* 0x000fe400000f0c1d */
[C---:B------:R-:W-:Y:S02]  /*2600*/  IADD3 R68, P1, PT, R4.reuse, R32, RZ ;  /* 0x0000002004447210 */ /* 0x040fe40007f3e0ff */
[----:B------:R-:W-:Y:S02]  /*2610*/  IADD3 R90, P3, PT, R4, R92, RZ ;  /* 0x0000005c045a7210 */ /* 0x000fe40007f7e0ff */
[C---:B------:R-:W-:Y:S01]  /*2620*/  IADD3 R32, P0, PT, R2.reuse, R32, RZ ;  /* 0x0000002002207210 */ /* 0x040fe20007f1e0ff */
[----:B------:R-:W-:Y:S01]  /*2630*/  IMAD.X R69, R5, 0x1, R0, P1 ;  /* 0x0000000105457824 */ /* 0x000fe200008e0600 */
[----:B------:R-:W-:-:S02]  /*2640*/  IADD3 R92, P2, PT, R2, R92, RZ ;  /* 0x0000005c025c7210 */ /* 0x000fc40007f5e0ff */
[-C--:B------:R-:W-:Y:S01]  /*2650*/  IADD3.X R91, PT, PT, R5, R93.reuse, RZ, P3, !PT ;  /* 0x0000005d055b7210 */ /* 0x080fe20001ffe4ff */
[C---:B------:R-:W-:Y:S01]  /*2660*/  IMAD.X R33, R3.reuse, 0x1, R0, P0 ;  /* 0x0000000103217824 */ /* 0x040fe200000e0600 */
[----:B------:R-:W-:-:S09]  /*2670*/  IADD3.X R93, PT, PT, R3, R93, RZ, P2, !PT ;  /* 0x0000005d035d7210 */ /* 0x000fd200017fe4ff */
.L_x_5726:
        /* <DEDUP_REMOVED lines=104> */
.L_x_5705:
        /* <DEDUP_REMOVED lines=147> */
.L_x_5709:
[----:B------:R-:W-:Y:S05]  /*3630*/  BSYNC.RECONVERGENT B0 ;  /* 0x0000000000007941 */ /* 0x000fea0003800200 */
.L_x_5708:
        /* <DEDUP_REMOVED lines=141> */
.L_x_5711:
[----:B------:R-:W-:Y:S05]  /*3f10*/  BSYNC.RECONVERGENT B0 ;  /* 0x0000000000007941 */ /* 0x000fea0003800200 */
.L_x_5710:
        /* <DEDUP_REMOVED lines=145> */
.L_x_5713:
[----:B------:R-:W-:Y:S05]  /*4830*/  BSYNC.RECONVERGENT B0 ;  /* 0x0000000000007941 */ /* 0x000fea0003800200 */
.L_x_5712:
        /* <DEDUP_REMOVED lines=147> */
.L_x_5715:
[----:B------:R-:W-:Y:S05]  /*5170*/  BSYNC.RECONVERGENT B0 ;  /* 0x0000000000007941 */ /* 0x000fea0003800200 */
.L_x_5714:
[----:B------:R-:W5:Y:S02]  /*5180*/  LD.E R3, desc[UR4][R116.64+0xd0] ;  /* 0x0000d00474037980 */ /* 0x000f64000c101900 */
[----:B-----5:R-:W-:Y:S05]  /*5190*/  IMAD.U32 R3, R3, -0x40, RZ ;  /* 0xffffffc003037824 */ /* 0x020fea00078e00ff */
[C---:B------:R-:W-:Y:S02]  /*51a0*/  LEA R32, P1, R3.reuse, R32, 0x1 ;  /* 0x0000002003207211 */ /* 0x040fe400078208ff */
[C---:B------:R-:W-:Y:S02]  /*51b0*/  LEA R68, P0, R3.reuse, R68, 0x1 ;  /* 0x0000004403447211 */ /* 0x040fe400078008ff */
[C---:B------:R-:W-:Y:S02]  /*51c0*/  LEA.HI.X.SX32 R33, R3.reuse, R33, 0x1, P1 ;  /* 0x0000002103217211 */ /* 0x040fe400008f0eff */
[----:B------:R-:W-:Y:S01]  /*51d0*/  LEA.HI.X.SX32 R69, R3, R69, 0x1, P0 ;  /* 0x0000004503457211 */ /* 0x000fe200000f0eff */
[----:B------:R-:W-:Y:S05]  /*51e0*/  BRA `(.L_x_5706) ;  /* 0x0000004000507947 */ /* 0x000fea0003800000 */
.L_x_5707:
        /* <DEDUP_REMOVED lines=258> */
.L_x_5717:
[----:B------:R-:W-:Y:S05]  /*6210*/  BSYNC.RECONVERGENT B0 ;  /* 0x0000000000007941 */ /* 0x000fea0003800200 */
.L_x_5716:
        /* <DEDUP_REMOVED lines=258> */
.L_x_5719:
[----:B------:R-:W-:Y:S05]  /*7240*/  BSYNC.RECONVERGENT B0 ;  /* 0x0000000000007941 */ /* 0x000fea0003800200 */
.L_x_5718:
        /* <DEDUP_REMOVED lines=258> */
.L_x_5721:
[----:B------:R-:W-:Y:S05]  /*8270*/  BSYNC.RECONVERGENT B0 ;  /* 0x0000000000007941 */ /* 0x000fea0003800200 */
.L_x_5720:
        /* <DEDUP_REMOVED lines=260> */
.L_x_5723:
[----:B------:R-:W-:Y:S05]  /*92c0*/  BSYNC.RECONVERGENT B0 ;  /* 0x0000000000007941 */ /* 0x000fea0003800200 */
.L_x_5722:
[----:B------:R-:W5:Y:S02]  /*92d0*/  LD.E R3, desc[UR4][R116.64+0xd0] ;  /* 0x0000d00474037980 */ /* 0x000f64000c101900 */
[----:B-----5:R-:W-:Y:S05]  /*92e0*/  IMAD.U32 R3, R3, -0x40, RZ ;  /* 0xffffffc003037824 */ /* 0x020fea00078e00ff */
[C---:B------:R-:W-:Y:S02]  /*92f0*/  LEA R92, P1, R3.reuse, R92, 0x1 ;  /* 0x0000005c035c7211 */ /* 0x040fe400078208ff */
[C---:B------:R-:W-:Y:S02]  /*9300*/  LEA R90, P0, R3.reuse, R90, 0x1 ;  /* 0x0000005a035a7211 */ /* 0x040fe400078008ff */
[C---:B------:R-:W-:Y:S02]  /*9310*/  LEA.HI.X.SX32 R93, R3.reuse, R93, 0x1, P1 ;  /* 0x0000005d035d7211 */ /* 0x040fe400008f0eff */
[----:B------:R-:W-:Y:S09]  /*9320*/  LEA.HI.X.SX32 R91, R3, R91, 0x1, P0 ;  /* 0x0000005b035b7211 */ /* 0x000ff200000f0eff */
.L_x_5706:
[----:B------:R-:W-:Y:S05]  /*9330*/  BSYNC.RECONVERGENT B1 ;  /* 0x0000000000017941 */ /* 0x000fea0003800200 */
.L_x_5704:
        /* <DEDUP_REMOVED lines=101> */
.L_x_5725:
[----:B------:R-:W-:Y:S05]  /*9990*/  BSYNC.RECONVERGENT B0 ;  /* 0x0000000000007941 */ /* 0x000fea0003800200 */
.L_x_5724:
[----:B------:R-:W-:Y:S05]  /*99a0*/  @P3 BRA `(.L_x_5726) ;  /* 0xffffff8c00343947 */ /* 0x000fea000383ffff */
.L_x_5703:
        /* <DEDUP_REMOVED lines=18> */
.L_x_5730:
[----:B------:R-:W-:Y:S05]  /*9ad0*/  BSYNC.RECONVERGENT B0 ;  /* 0x0000000000007941 */ /* 0x000fea0003800200 */
.L_x_5729:
        /* <DEDUP_REMOVED lines=10> */
.L_x_5728:
        /* <DEDUP_REMOVED lines=78> */
.L_x_5736:
[----:B------:R-:W-:Y:S05]  /*a060*/  BSYNC.RECONVERGENT B0 ;  /* 0x0000000000007941 */ /* 0x000fea0003800200 */
.L_x_5735:
        /* <DEDUP_REMOVED lines=44> */
.L_x_5738:
[----:B------:R-:W-:Y:S05]  /*a330*/  BSYNC.RECONVERGENT B0 ;  /* 0x0000000000007941 */ /* 0x000fea0003800200 */
.L_x_5737:
        /* <DEDUP_REMOVED lines=44> */
.L_x_5740:
[----:B------:R-:W-:Y:S05]  /*a600*/  BSYNC.RECONVERGENT B0 ;  /* 0x0000000000007941 */ /* 0x000fea0003800200 */
.L_x_5739:
[----:B-----5:R2:W-:Y:S02]  /*a610*/  STS.128 [R122+0x2000], R8 ;  /* 0x002000087a007388 */ /* 0x0205e40000000c00 */
.L_x_5734:
[----:B------:R-:W-:Y:S05]  /*a620*/  BSYNC.RECONVERGENT B1 ;  /* 0x0000000000017941 */ /* 0x000fea0003800200 */
.L_x_5733:
        /* <DEDUP_REMOVED lines=58> */
.L_x_5742:
[----:B------:R-:W-:Y:S05]  /*a9d0*/  BSYNC.RECONVERGENT B0 ;  /* 0x0000000000007941 */ /* 0x000fea0003800200 */
.L_x_5741:
        /* <DEDUP_REMOVED lines=50> */
.L_x_5744:
[----:B------:R-:W-:Y:S05]  /*ad00*/  BSYNC.RECONVERGENT B0 ;  /* 0x0000000000007941 */ /* 0x000fea0003800200 */
.L_x_5743:
        /* <DEDUP_REMOVED lines=52> */
.L_x_5746:
[----:B------:R-:W-:Y:S05]  /*b050*/  BSYNC.RECONVERGENT B0 ;  /* 0x0000000000007941 */ /* 0x000fea0003800200 */
.L_x_5745:
[----:B-----5:R1:W-:Y:S01]  /*b060*/  STS.128 [R122+0x2800], R12 ;  /* 0x0028000c7a007388 */ /* 0x0203e20000000c00 */
[----:B------:R-:W-:Y:S05]  /*b070*/  BRA `(.L_x_5731) ;  /* 0x0000002000147947 */ /* 0x000fea0003800000 */
.L_x_5732:
        /* <DEDUP_REMOVED lines=90> */
.L_x_5750:
[----:B------:R-:W-:Y:S05]  /*b620*/  BSYNC.RECONVERGENT B0 ;  /* 0x0000000000007941 */ /* 0x000fea0003800200 */
.L_x_5749:
        /* <DEDUP_REMOVED lines=80> */
.L_x_5752:
[----:B------:R-:W-:Y:S05]  /*bb30*/  BSYNC.RECONVERGENT B0 ;  /* 0x0000000000007941 */ /* 0x000fea0003800200 */
.L_x_5751:
        /* <DEDUP_REMOVED lines=83> */
.L_x_5754:
[----:B------:R-:W-:Y:S05]  /*c070*/  BSYNC.RECONVERGENT B0 ;  /* 0x0000000000007941 */ /* 0x000fea0003800200 */
.L_x_5753:
[----:B-----5:R2:W-:Y:S02]  /*c080*/  STS.128 [R122+0x2000], R16 ;  /* 0x002000107a007388 */ /* 0x0205e40000000c00 */
.L_x_5748:
[----:B------:R-:W-:Y:S05]  /*c090*/  BSYNC.RECONVERGENT B1 ;  /* 0x0000000000017941 */ /* 0x000fea0003800200 */
.L_x_5747:
        /* <DEDUP_REMOVED lines=89> */
.L_x_5756:
[----:B------:R-:W-:Y:S05]  /*c630*/  BSYNC.RECONVERGENT B0 ;  /* 0x0000000000007941 */ /* 0x000fea0003800200 */
.L_x_5755:
        /* <DEDUP_REMOVED lines=82> */
.L_x_5758:
[----:B------:R-:W-:Y:S05]  /*cb60*/  BSYNC.RECONVERGENT B0 ;  /* 0x0000000000007941 */ /* 0x000fea0003800200 */
.L_x_5757:
        /* <DEDUP_REMOVED lines=84> */
.L_x_5760:
[----:B------:R-:W-:Y:S05]  /*d0b0*/  BSYNC.RECONVERGENT B0 ;  /* 0x0000000000007941 */ /* 0x000fea0003800200 */
.L_x_5759:
[----:B-----5:R1:W-:Y:S02]  /*d0c0*/  STS.128 [R122+0x2800], R4 ;  /* 0x002800047a007388 */ /* 0x0203e40000000c00 */
.L_x_5731:
[----:B------:R-:W-:Y:S05]  /*d0d0*/  BSYNC.RECONVERGENT B2 ;  /* 0x0000000000027941 */ /* 0x000fea0003800200 */
.L_x_5727:
[----:B--2---:R-:W-:Y:S01]  /*d0e0*/  IMAD.IADD R3, R70, 0x1, -R120 ;  /* 0x0000000146037824 */ /* 0x004fe200078e0a78 */
[----:B------:R-:W2:Y:S01]  /*d0f0*/  S2UR UR6, SR_CgaCtaId ;  /* 0x00000000000679c3 */ /* 0x000ea20000008800 */
[C---:B------:R-:W-:Y:S01]  /*d100*/  VIADD R0, R126.reuse, 0x60 ;  /* 0x000000607e007836 */ /* 0x040fe20000000000 */
        /* <DEDUP_REMOVED lines=8> */
[CC--:B-1----:R-:W-:Y:S02]  /*d190*/  @!P5 LEA R6, P0, R80.reuse, R190.reuse, 0x1 ;  /* 0x000000be5006d211 */ /* 0x0c2fe400078008ff */
[----:B------:R-:W-:Y:S02]  /*d1a0*/  @!P3 IMAD.MOV.U32 R191, RZ, RZ, R189 ;  /* 0x000000ffffbfb224 */ /* 0x000fe400078e00bd */
[----:B------:R-:W-:Y:S01]  /*d1b0*/  @!P5 LEA.HI.X R7, R80, R189, R81, 0x1, P0 ;  /* 0x000000bd5007d211 */ /* 0x000fe200000f0c51 */
[----:B------:R-:W-:Y:S01]  /*d1c0*/  @!P3 IMAD R4, R187, 0xc0, RZ ;  /* 0x000000c0bb04b824 */ /* 0x000fe200078e02ff */
[C---:B------:R-:W-:Y:S01]  /*d1d0*/  @!P4 LEA R10, P0, R186.reuse, R190, 0x7 ;  /* 0x000000beba0ac211 */ /* 0x040fe200078038ff */
[----:B------:R-:W-:-:S03]  /*d1e0*/  @!P3 IMAD.WIDE.U32 R8, R186, 0xc0, R190 ;  /* 0x000000c0ba08b825 */ /* 0x000fc600078e00be */
[----:B------:R-:W-:Y:S01]  /*d1f0*/  @!P4 LEA.HI.X R11, R186, R189, R187, 0x7, P0 ;  /* 0x000000bdba0bc211 */ /* 0x000fe200000f3cbb */
[----:B------:R-:W-:Y:S02]  /*d200*/  @!P6 IMAD.MOV.U32 R191, RZ, RZ, R189 ;  /* 0x000000ffffbfe224 */ /* 0x000fe400078e00bd */
[----:B------:R-:W-:Y:S01]  /*d210*/  @!P3 IMAD.IADD R9, R4, 0x1, R9 ;  /* 0x000000010409b824 */ /* 0x000fe200078e0209 */
[C---:B------:R-:W-:Y:S01]  /*d220*/  @!P2 LEA R4, P0, R82.reuse, R192, 0x1 ;  /* 0x000000c05204a211 */ /* 0x040fe200078008ff */
[----:B------:R-:W-:Y:S01]  /*d230*/  @!P1 IMAD R0, R119, 0xc0, RZ ;  /* 0x000000c077009824 */ /* 0x000fe200078e02ff */
[----:B------:R-:W-:Y:S01]  /*d240*/  @!PT LDS RZ, [RZ] ;  /* 0x00000000fffff984 */ /* 0x000fe20000000800 */
[----:B------:R-:W-:Y:S01]  /*d250*/  @!PT LDS RZ, [RZ] ;  /* 0x00000000fffff984 */ /* 0x000fe20000000800 */
[----:B------:R-:W-:Y:S01]  /*d260*/  @!PT LDS RZ, [RZ] ;  /* 0x00000000fffff984 */ /* 0x000fe20000000800 */
[----:B------:R-:W-:Y:S02]  /*d270*/  @!P6 LDGSTS.E.BYPASS.LTC128B.128 [R122+0x3000], desc[UR4][R190.64] ;  /* 0x03000000be7aefae */ /* 0x000fe4000b981a04 */
[----:B------:R-:W-:Y:S02]  /*d280*/  @!P2 LEA.HI.X R5, R82, R193, R83, 0x1, P0 ;  /* 0x000000c15205a211 */ /* 0x000fe400000f0c53 */
        /* <DEDUP_REMOVED lines=13> */
[----:B------:R-:W0:Y:S01]  /*d360*/  LDGDEPBAR ;  /* 0x00000000000079af */ /* 0x000e220000000000 */
[----:B--2---:R-:W-:-:S09]  /*d370*/  ULEA UR6, UR6, UR7, 0x18 ;  /* 0x0000000706067291 */ /* 0x004fd2000f8ec0ff */
[----:B-1----:R-:W-:Y:S01]  /*d380*/  @!P3 LEA R6, P0, R118, R192, 0x7 ;  /* 0x000000c07606b211 */ /* 0x002fe200078038ff */
[----:B---3--:R-:W-:Y:S02]  /*d390*/  @!P1 IMAD.IADD R11, R0, 0x1, R3 ;  /* 0x00000001000b9824 */ /* 0x008fe400078e0203 */
[----:B------:R-:W-:Y:S01]  /*d3a0*/  @!P1 IMAD.MOV.U32 R10, RZ, RZ, R2 ;  /* 0x000000ffff0a9224 */ /* 0x000fe200078e0002 */
[----:B------:R-:W2:Y:S04]  /*d3b0*/  LD.E R0, desc[UR4][R116.64+0x188] ;  /* 0x0001880474007980 */ /* 0x000ea8000c101900 */
[----:B------:R-:W3:Y:S01]  /*d3c0*/  LD.E R2, desc[UR4][R116.64+0x184] ;  /* 0x0001840474027980 */ /* 0x000ee2000c101900 */
        /* <DEDUP_REMOVED lines=42> */
[----:B----4-:R-:W4:Y:S01]  /*d670*/  LDSM.16.M88.4 R36, [R184+0x3000] ;  /* 0x00300000b824783b */ /* 0x010f220000000200 */
[----:B------:R-:W-:Y:S01]  /*d680*/  IMAD.MOV.U32 R3, RZ, RZ, 0x10 ;  /* 0x00000010ff037424 */ /* 0x000fe200078e00ff */
[----:B------:R-:W-:-:S02]  /*d690*/  LOP3.LUT P0, RZ, R195, 0x4, RZ, 0xc0, !PT ;  /* 0x00000004c3ff7812 */ /* 0x000fc4000780c0ff */
[----:B------:R-:W4:Y:S02]  /*d6a0*/  LDSM.16.M88.4 R12, [R184+0x3c00] ;  /* 0x003c0000b80c783b */ /* 0x000f240000000200 */
[----:B------:R-:W-:Y:S02]  /*d6b0*/  SEL R3, R3, 0xfffffff0, !P0 ;  /* 0xfffffff003037807 */ /* 0x000fe40004000000 */
[----:B-1----:R-:W-:Y:S03]  /*d6c0*/  LDSM.16.M88.4 R4, [R184+0x4000] ;  /* 0x00400000b804783b */ /* 0x002fe60000000200 */
[C---:B------:R-:W-:Y:S01]  /*d6d0*/  IMAD R183, R3.reuse, 0x2, R185 ;  /* 0x0000000203b77824 */ /* 0x040fe200078e02b9 */
[----:B------:R-:W-:Y:S01]  /*d6e0*/  LDSM.16.M88.4 R28, [R184+0x3400] ;  /* 0x00340000b81c783b */ /* 0x000fe20000000200 */
[----:B------:R-:W-:-:S03]  /*d6f0*/  IMAD R181, R3, 0x2, R184 ;  /* 0x0000000203b57824 */ /* 0x000fc600078e02b8 */
[----:B------:R-:W-:Y:S04]  /*d700*/  LDSM.16.M88.4 R60, [R183] ;  /* 0x00000000b73c783b */ /* 0x000fe80000000200 */
[----:B------:R-:W1:Y:S04]  /*d710*/  LDSM.16.M88.4 R44, [R181+0x3000] ;  /* 0x00300000b52c783b */ /* 0x000e680000000200 */
[----:B------:R-:W1:Y:S04]  /*d720*/  LDSM.16.M88.4 R20, [R184+0x3800] ;  /* 0x00380000b814783b */ /* 0x000e680000000200 */
[----:B------:R-:W1:Y:S04]  /*d730*/  LDSM.16.M88.4 R104, [R184+0x4400] ;  /* 0x00440000b868783b */ /* 0x000e680000000200 */
[----:B------:R-:W1:Y:S04]  /*d740*/  LDSM.16.M88.4 R96, [R184+0x4800] ;  /* 0x00480000b860783b */ /* 0x000e680000000200 */
[----:B------:R-:W1:Y:S01]  /*d750*/  LDSM.16.M88.4 R72, [R184+0x4c00] ;  /* 0x004c0000b848783b */ /* 0x000e620000000200 */
[C---:B----4-:R-:W-:Y:S03]  /*d760*/  HMMA.16816.F32.BF16 R40, R88.reuse, R36, RZ ;  /* 0x000000245828723c */ /* 0x050fe600000418ff */
[----:B------:R-:W4:Y:S04]  /*d770*/  LDSM.16.M88.4 R48, [R181+0x3c00] ;  /* 0x003c0000b530783b */ /* 0x000f280000000200 */
[----:B------:R-:W-:Y:S01]  /*d780*/  LDSM.16.M88.4 R56, [R181+0x3400] ;  /* 0x00340000b538783b */ /* 0x000fe20000000200 */
[C---:B------:R-:W-:Y:S03]  /*d790*/  HMMA.16816.F32.BF16 R36, R88.reuse, R38, RZ ;  /* 0x000000265824723c */ /* 0x040fe600000418ff */
[----:B------:R-:W-:Y:S04]  /*d7a0*/  LDSM.16.M88.4 R52, [R181+0x3800] ;  /* 0x00380000b534783b */ /* 0x000fe80000000200 */
[----:B------:R-:W-:Y:S01]  /*d7b0*/  LDSM.16.M88.4 R76, [R181+0x4c00] ;  /* 0x004c0000b54c783b */ /* 0x000fe20000000200 */
[----:B------:R-:W-:Y:S03]  /*d7c0*/  HMMA.16816.F32.BF16 R16, R88, R12, RZ ;  /* 0x0000000c5810723c */ /* 0x000fe600000418ff */
        /* <DEDUP_REMOVED lines=11> */
[C---:B------:R-:W-:Y:S03]  /*d880*/  HMMA.16816.F32.BF16 R8, R88.reuse, R4, RZ ;  /* 0x000000045808723c */ /* 0x040fe600000418ff */
[----:B------:R-:W0:Y:S05]  /*d890*/  LDGDEPBAR ;  /* 0x00000000000079af */ /* 0x000e2a0000000000 */
        /* <DEDUP_REMOVED lines=12> */
[C---:B----4-:R-:W-:Y:S08]  /*d960*/  HMMA.16816.F32.BF16 R16, R60.reuse, R48, R16 ;  /* 0x000000303c10723c */ /* 0x050ff00000041810 */
[C---:B------:R-:W-:Y:S01]  /*d970*/  HMMA.16816.F32.BF16 R12, R60.reuse, R50, R12 ;  /* 0x000000323c0c723c */ /* 0x040fe2000004180c */
[----:B------:R-:W4:Y:S07]  /*d980*/  LDSM.16.M88.4 R48, [R184+0x5000] ;  /* 0x00500000b830783b */ /* 0x000f2e0000000200 */
[C---:B-1----:R-:W-:Y:S08]  /*d990*/  HMMA.16816.F32.BF16 R8, R60.reuse, R44, R8 ;  /* 0x0000002c3c08723c */ /* 0x042ff00000041808 */
[C---:B------:R-:W-:Y:S01]  /*d9a0*/  HMMA.16816.F32.BF16 R4, R60.reuse, R46, R4 ;  /* 0x0000002e3c04723c */ /* 0x040fe20000041804 */
[----:B------:R-:W1:Y:S07]  /*d9b0*/  LDSM.16.M88.4 R44, [R184+0x5400] ;  /* 0x00540000b82c783b */ /* 0x000e6e0000000200 */
[C---:B------:R-:W-:Y:S08]  /*d9c0*/  HMMA.16816.F32.BF16 R32, R60.reuse, R56, R32 ;  /* 0x000000383c20723c */ /* 0x040ff00000041820 */
[C---:B------:R-:W-:Y:S01]  /*d9d0*/  HMMA.16816.F32.BF16 R28, R60.reuse, R58, R28 ;  /* 0x0000003a3c1c723c */ /* 0x040fe2000004181c */
[----:B------:R-:W2:Y:S07]  /*d9e0*/  LDSM.16.M88.4 R56, [R181+0x4400] ;  /* 0x00440000b538783b */ /* 0x000eae0000000200 */
        /* <DEDUP_REMOVED lines=50> */
[----:B------:R-:W-:Y:S01]  /*dd10*/  HMMA.16816.F32.BF16 R88, R72, R78, R88 ;  /* 0x0000004e4858723c */ /* 0x000fe20000041858 */
[----:B------:R-:W1:Y:S04]  /*dd20*/  LDSM.16.M88.4 R72, [R181+0x6c00] ;  /* 0x006c0000b548783b */ /* 0x000e680000000200 */
[----:B------:R-:W-:Y:S03]  /*dd30*/  LDSM.16.M88.4 R76, [R181+0x7400] ;  /* 0x00740000b54c783b */ /* 0x000fe60000000200 */
        /* <DEDUP_REMOVED lines=19> */
[C---:B---3--:R-:W-:Y:S08]  /*de70*/  HMMA.16816.F32.BF16 R32, R132.reuse, R52, R32 ;  /* 0x000000348420723c */ /* 0x048ff00000041820 */
[----:B------:R-:W-:Y:S01]  /*de80*/  HMMA.16816.F32.BF16 R28, R132, R54, R28 ;  /* 0x00000036841c723c */ /* 0x000fe2000004181c */
[----:B------:R-:W3:Y:S02]  /*de90*/  LDSM.16.M88.4 R52, [R181+0x8400] ;  /* 0x00840000b534783b */ /* 0x000ee40000000200 */
[----:B------:R-:W-:Y:S01]  /*dea0*/  ISETP.GT.AND P0, PT, R123, R188, PT ;  /* 0x000000bc7b00720c */ /* 0x000fe20003f04270 */
[----:B------:R-:W-:-:S04]  /*deb0*/  DEPBAR.LE SB0, 0x0 ;  /* 0x000080000000791a */ /* 0x000fc80000000000 */
[C---:B------:R-:W-:Y:S08]  /*dec0*/  HMMA.16816.F32.BF16 R100, R132.reuse, R124, R100 ;  /* 0x0000007c8464723c */ /* 0x040ff00000041864 */
[C---:B------:R-:W-:Y:S08]  /*ded0*/  HMMA.16816.F32.BF16 R92, R132.reuse, R112, R92 ;  /* 0x00000070845c723c */ /* 0x040ff0000004185c */
[----:B------:R-:W-:Y:S08]  /*dee0*/  HMMA.16816.F32.BF16 R8, R132, R136, R8 ;  /* 0x000000888408723c */ /* 0x000ff00000041808 */
[----:B----4-:R-:W-:Y:S05]  /*def0*/  HMMA.16816.F32.BF16 R100, R84, R48, R100 ;  /* 0x000000305464723c */ /* 0x010fea0000041864 */
[----:B------:R-:W-:-:S03]  /*df00*/  SHF.R.U32.HI R48, RZ, 0x2, R195 ;  /* 0x00000002ff307819 */ /* 0x000fc600000116c3 */
[----:B------:R-:W-:Y:S05]  /*df10*/  HMMA.16816.F32.BF16 R4, R132, R138, R4 ;  /* 0x0000008a8404723c */ /* 0x000fea0000041804 */
[----:B------:R-:W-:-:S03]  /*df20*/  LOP3.LUT R48, R48, 0x7, RZ, 0xc0, !PT ;  /* 0x0000000730307812 */ /* 0x000fc600078ec0ff */
[C---:B------:R-:W-:Y:S08]  /*df30*/  HMMA.16816.F32.BF16 R108, R132.reuse, R128, R108 ;  /* 0x00000080846c723c */ /* 0x040ff0000004186c */
[C---:B------:R-:W-:Y:S08]  /*df40*/  HMMA.16816.F32.BF16 R104, R132.reuse, R130, R104 ;  /* 0x000000828468723c */ /* 0x040ff00000041868 */
[C---:B------:R-:W-:Y:S08]  /*df50*/  HMMA.16816.F32.BF16 R96, R132.reuse, R126, R96 ;  /* 0x0000007e8460723c */ /* 0x040ff00000041860 */
[----:B------:R-:W-:Y:S03]  /*df60*/  HMMA.16816.F32.BF16 R88, R132, R114, R88 ;  /* 0x000000728458723c */ /* 0x000fe60000041858 */
[----:B------:R-:W-:-:S02]  /*df70*/  LOP3.LUT R71, R48, 0x1f0, R71, 0xf8, !PT ;  /* 0x000001f030477812 */ /* 0x000fc400078ef847 */
[----:B------:R-:W-:Y:S02]  /*df80*/  IADD3 R2, PT, PT, R70, -R197, -R2 ;  /* 0x800000c546027210 */ /* 0x000fe40007ffe802 */
[----:B------:R-:W-:Y:S01]  /*df90*/  IADD3 R0, PT, PT, R0, R70, -R197 ;  /* 0x0000004600007210 */ /* 0x000fe20007ffe8c5 */
[----:B------:R-:W-:Y:S01]  /*dfa0*/  IMAD.IADD R71, R196, 0x1, R71 ;  /* 0x00000001c4477824 */ /* 0x000fe200078e0247 */
[C---:B-1----:R-:W-:Y:S05]  /*dfb0*/  HMMA.16816.F32.BF16 R92, R84.reuse, R44, R92 ;  /* 0x0000002c545c723c */ /* 0x042fea000004185c */
[C---:B------:R-:W-:Y:S02]  /*dfc0*/  IMAD.IADD R205, R71.reuse, 0x1, R2 ;  /* 0x0000000147cd7824 */ /* 0x040fe400078e0202 */
[----:B------:R-:W-:Y:S01]  /*dfd0*/  IMAD.IADD R45, R71, 0x1, R0 ;  /* 0x00000001472d7824 */ /* 0x000fe200078e0200 */
[----:B------:R-:W-:Y:S01]  /*dfe0*/  BSSY.RECONVERGENT B1, `(.L_x_5761) ;  /* 0x0000078000017945 */ /* 0x000fe20003800200 */
[----:B------:R-:W-:Y:S03]  /*dff0*/  HMMA.16816.F32.BF16 R40, R84, R80, R40 ;  /* 0x000000505428723c */ /* 0x000fe60000041828 */
[----:B------:R-:W-:-:S02]  /*e000*/  VIMNMX R207, PT, PT, RZ, R205, !PT ;  /* 0x000000cdffcf7248 */ /* 0x000fc40007fe0100 */
[C-C-:B------:R-:W-:Y:S02]  /*e010*/  VIADDMNMX R206, R45.reuse, 0x1, R70.reuse, PT ;  /* 0x000000012dce7846 */ /* 0x140fe40003800146 */
[----:B------:R-:W-:Y:S01]  /*e020*/  VIADDMNMX R204, R45, 0x9, R70, PT ;  /* 0x000000092dcc7846 */ /* 0x000fe20003800146 */
[----:B------:R-:W-:Y:S03]  /*e030*/  HMMA.16816.F32.BF16 R36, R84, R82, R36 ;  /* 0x000000525424723c */ /* 0x000fe60000041824 */
[----:B------:R-:W-:-:S05]  /*e040*/  VIADDMNMX R205, R205, 0x8, RZ, !PT ;  /* 0x00000008cdcd7846 */ /* 0x000fca00078001ff */
        /* <DEDUP_REMOVED lines=8> */
[C---:B---3--:R-:W-:Y:S08]  /*e0d0*/  HMMA.16816.F32.BF16 R108, R84.reuse, R52, R108 ;  /* 0x00000034546c723c */ /* 0x048ff0000004186c */
[C---:B------:R-:W-:Y:S08]  /*e0e0*/  HMMA.16816.F32.BF16 R104, R84.reuse, R54, R104 ;  /* 0x000000365468723c */ /* 0x040ff00000041868 */
[C---:B------:R-:W-:Y:S08]  /*e0f0*/  HMMA.16816.F32.BF16 R96, R84.reuse, R50, R96 ;  /* 0x000000325460723c */ /* 0x040ff00000041860 */
        /* <DEDUP_REMOVED lines=16> */
.L_x_5764:
        /* <DEDUP_REMOVED lines=32> */
[----:B------:R-:W2:Y:S01]  /*e400*/  LD.E.64 R50, desc[UR4][R116.64+0x38] ;  /* 0x0000380474327980 */ /* 0x000ea2000c101b00 */
        /* <DEDUP_REMOVED lines=27> */
.L_x_5765:
[----:B------:R-:W-:Y:S05]  /*e5c0*/  BSYNC.RECONVERGENT B0 ;  /* 0x0000000000007941 */ /* 0x000fea0003800200 */
.L_x_5763:
        /* <DEDUP_REMOVED lines=25> */
.L_x_5762:
[----:B------:R-:W-:Y:S05]  /*e760*/  BSYNC.RECONVERGENT B1 ;  /* 0x0000000000017941 */ /* 0x000fea0003800200 */
.L_x_5761:
[----:B-1----:R-:W2:Y:S01]  /*e770*/  LD.E R49, desc[UR4][R116.64+0xdc] ;  /* 0x0000dc0474317980 */ /* 0x002ea2000c101900 */
[----:B------:R-:W-:-:S05]  /*e780*/  IMAD.SHL.U32 R0, R195, 0x2, RZ ;  /* 0x00000002c3007824 */ /* 0x000fca00078e00ff */
[----:B------:R-:W-:-:S05]  /*e790*/  LOP3.LUT R0, R0, 0x6, RZ, 0xc0, !PT ;  /* 0x0000000600007812 */ /* 0x000fca00078ec0ff */
[----:B------:R-:W-:-:S04]  /*e7a0*/  IMAD R0, R123, 0x80, R0 ;  /* 0x000000807b007824 */ /* 0x000fc800078e0200 */
[C---:B------:R-:W-:Y:S02]  /*e7b0*/  VIADD R2, R0.reuse, 0x1 ;  /* 0x0000000100027836 */ /* 0x040fe40000000000 */
[----:B------:R-:W-:-:S03]  /*e7c0*/  VIADD R44, R0, 0x8 ;  /* 0x00000008002c7836 */ /* 0x000fc60000000000 */
[C---:B------:R-:W-:Y:S02]  /*e7d0*/  ISETP.GE.AND P1, PT, R2.reuse, R207, PT ;  /* 0x000000cf0200720c */ /* 0x040fe40003f26270 */
[C---:B------:R-:W-:Y:S02]  /*e7e0*/  ISETP.GE.AND P3, PT, R2.reuse, R205, PT ;  /* 0x000000cd0200720c */ /* 0x040fe40003f66270 */
[C---:B------:R-:W-:Y:S02]  /*e7f0*/  ISETP.GE.AND P6, PT, R2.reuse, R206, PT ;  /* 0x000000ce0200720c */ /* 0x040fe40003fc6270 */
[----:B------:R-:W-:Y:S01]  /*e800*/  ISETP.GE.AND P2, PT, R2, R204, PT ;  /* 0x000000cc0200720c */ /* 0x000fe20003f46270 */
[----:B------:R-:W-:Y:S01]  /*e810*/  VIADD R2, R0, 0x9 ;  /* 0x0000000900027836 */ /* 0x000fe20000000000 */
[----:B------:R-:W-:Y:S02]  /*e820*/  ISETP.GE.AND P0, PT, R44, R207, PT ;  /* 0x000000cf2c00720c */ /* 0x000fe40003f06270 */
[----:B------:R-:W-:-:S02]  /*e830*/  FSEL R41, R41, -INF , P1 ;  /* 0xff80000029297808 */ /* 0x000fc40000800000 */
[----:B------:R-:W-:Y:S02]  /*e840*/  FSEL R43, R43, -INF , P3 ;  /* 0xff8000002b2b7808 */ /* 0x000fe40001800000 */
[----:B------:R-:W-:Y:S02]  /*e850*/  FSEL R47, R41, -INF , !P6 ;  /* 0xff800000292f7808 */ /* 0x000fe40007000000 */
[----:B------:R-:W-:Y:S01]  /*e860*/  FSEL R45, R36, -INF , P0 ;  /* 0xff800000242d7808 */ /* 0x000fe20000000000 */
[----:B------:R-:W-:Y:S01]  /*e870*/  VIADD R36, R0, 0x10 ;  /* 0x0000001000247836 */ /* 0x000fe20000000000 */
[-C--:B------:R-:W-:Y:S02]  /*e880*/  ISETP.GE.AND P1, PT, R44, R205.reuse, PT ;  /* 0x000000cd2c00720c */ /* 0x080fe40003f26270 */
[----:B------:R-:W-:Y:S02]  /*e890*/  FSEL R41, R43, -INF , !P2 ;  /* 0xff8000002b297808 */ /* 0x000fe40005000000 */
[----:B------:R-:W-:-:S02]  /*e8a0*/  ISETP.GE.AND P2, PT, R2, R205, PT ;  /* 0x000000cd0200720c */ /* 0x000fc40003f46270 */
[CC--:B------:R-:W-:Y:S02]  /*e8b0*/  ISETP.GE.AND P3, PT, R2.reuse, R207.reuse, PT ;  /* 0x000000cf0200720c */ /* 0x0c0fe40003f66270 */
[C---:B------:R-:W-:Y:S02]  /*e8c0*/  ISETP.GE.AND P6, PT, R2.reuse, R206, PT ;  /* 0x000000ce0200720c */ /* 0x040fe40003fc6270 */
[----:B------:R-:W-:Y:S01]  /*e8d0*/  ISETP.GE.AND P0, PT, R2, R204, PT ;  /* 0x000000cc0200720c */ /* 0x000fe20003f06270 */
[----:B------:R-:W-:Y:S01]  /*e8e0*/  VIADD R2, R0, 0x11 ;  /* 0x0000001100027836 */ /* 0x000fe20000000000 */
[----:B------:R-:W-:Y:S02]  /*e8f0*/  FSEL R38, R38, -INF , P1 ;  /* 0xff80000026267808 */ /* 0x000fe40000800000 */
[----:B------:R-:W-:Y:S02]  /*e900*/  ISETP.GE.AND P1, PT, R36, R207, PT ;  /* 0x000000cf2400720c */ /* 0x000fe40003f26270 */
[----:B------:R-:W-:-:S02]  /*e910*/  FSEL R39, R39, -INF , P2 ;  /* 0xff80000027277808 */ /* 0x000fc40001000000 */
[----:B------:R-:W-:Y:S02]  /*e920*/  FSEL R37, R37, -INF , P3 ;  /* 0xff80000025257808 */ /* 0x000fe40001800000 */
[----:B------:R-:W-:Y:S02]  /*e930*/  FSEL R69, R39, -INF , !P0 ;  /* 0xff80000027457808 */ /* 0x000fe40004000000 */
[----:B------:R-:W-:Y:S01]  /*e940*/  FSEL R75, R32, -INF , P1 ;  /* 0xff800000204b7808 */ /* 0x000fe20000800000 */
[----:B------:R-:W-:Y:S01]  /*e950*/  VIADD R32, R0, 0x18 ;  /* 0x0000001800207836 */ /* 0x000fe20000000000 */
[-C--:B------:R-:W-:Y:S02]  /*e960*/  ISETP.GE.AND P3, PT, R36, R205.reuse, PT ;  /* 0x000000cd2400720c */ /* 0x080fe40003f66270 */
[C---:B------:R-:W-:Y:S02]  /*e970*/  ISETP.GE.AND P0, PT, R2.reuse, R205, PT ;  /* 0x000000cd0200720c */ /* 0x040fe40003f06270 */
[----:B------:R-:W-:-:S02]  /*e980*/  ISETP.GE.AND P1, PT, R2, R204, PT ;  /* 0x000000cc0200720c */ /* 0x000fc40003f26270 */
[----:B------:R-:W-:Y:S02]  /*e990*/  FSEL R34, R34, -INF , P3 ;  /* 0xff80000022227808 */ /* 0x000fe40001800000 */
[----:B------:R-:W-:Y:S02]  /*e9a0*/  FSEL R35, R35, -INF , P0 ;  /* 0xff80000023237808 */ /* 0x000fe40000000000 */
[C---:B------:R-:W-:Y:S02]  /*e9b0*/  ISETP.GE.AND P5, PT, R44.reuse, R206, PT ;  /* 0x000000ce2c00720c */ /* 0x040fe40003fa6270 */
[----:B------:R-:W-:Y:S02]  /*e9c0*/  ISETP.GE.AND P4, PT, R44, R204, PT ;  /* 0x000000cc2c00720c */ /* 0x000fe40003f86270 */
[-C--:B------:R-:W-:Y:S02]  /*e9d0*/  ISETP.GE.AND P2, PT, R2, R207.reuse, PT ;  /* 0x000000cf0200720c */ /* 0x080fe40003f46270 */
[----:B------:R-:W-:-:S02]  /*e9e0*/  ISETP.GE.AND P3, PT, R32, R207, PT ;  /* 0x000000cf2000720c */ /* 0x000fc40003f66270 */
[----:B------:R-:W-:Y:S02]  /*e9f0*/  FSEL R43, R37, -INF , !P6 ;  /* 0xff800000252b7808 */ /* 0x000fe40007000000 */
[----:B------:R-:W-:Y:S02]  /*ea00*/  FSEL R37, R35, -INF , !P1 ;  /* 0xff80000023257808 */ /* 0x000fe40004800000 */
[----:B------:R-:W-:Y:S02]  /*ea10*/  FSEL R45, R45, -INF , !P5 ;  /* 0xff8000002d2d7808 */ /* 0x000fe40006800000 */
[----:B------:R-:W-:Y:S02]  /*ea20*/  FSEL R71, R38, -INF , !P4 ;  /* 0xff80000026477808 */ /* 0x000fe40006000000 */
[----:B------:R-:W-:Y:S01]  /*ea30*/  ISETP.GE.AND P6, PT, R2, R206, PT ;  /* 0x000000ce0200720c */ /* 0x000fe20003fc6270 */
[----:B------:R-:W-:Y:S01]  /*ea40*/  VIADD R2, R0, 0x19 ;  /* 0x0000001900027836 */ /* 0x000fe20000000000 */
[----:B------:R-:W-:-:S02]  /*ea50*/  FSEL R33, R33, -INF , P2 ;  /* 0xff80000021217808 */ /* 0x000fc40001000000 */
[----:B------:R-:W-:Y:S01]  /*ea60*/  FSEL R35, R28, -INF , P3 ;  /* 0xff8000001c237808 */ /* 0x000fe20001800000 */
[----:B------:R-:W-:Y:S01]  /*ea70*/  VIADD R28, R0, 0x20 ;  /* 0x00000020001c7836 */ /* 0x000fe20000000000 */
[C---:B------:R-:W-:Y:S02]  /*ea80*/  ISETP.GE.AND P5, PT, R36.reuse, R206, PT ;  /* 0x000000ce2400720c */ /* 0x040fe40003fa6270 */
[----:B------:R-:W-:Y:S02]  /*ea90*/  ISETP.GE.AND P4, PT, R36, R204, PT ;  /* 0x000000cc2400720c */ /* 0x000fe40003f86270 */
[----:B------:R-:W-:Y:S02]  /*eaa0*/  ISETP.GE.AND P2, PT, R32, R205, PT ;  /* 0x000000cd2000720c */ /* 0x000fe40003f46270 */
[----:B------:R-:W-:Y:S02]  /*eab0*/  FSEL R75, R75, -INF , !P5 ;  /* 0xff8000004b4b7808 */ /* 0x000fe40006800000 */
[----:B------:R-:W-:-:S02]  /*eac0*/  FSEL R73, R34, -INF , !P4 ;  /* 0xff80000022497808 */ /* 0x000fc40006000000 */
[----:B------:R-:W-:Y:S02]  /*ead0*/  FSEL R30, R30, -INF , P2 ;  /* 0xff8000001e1e7808 */ /* 0x000fe40001000000 */
[C---:B------:R-:W-:Y:S02]  /*eae0*/  ISETP.GE.AND P5, PT, R32.reuse, R206, PT ;  /* 0x000000ce2000720c */ /* 0x040fe40003fa6270 */
[----:B------:R-:W-:Y:S02]  /*eaf0*/  ISETP.GE.AND P4, PT, R32, R204, PT ;  /* 0x000000cc2000720c */ /* 0x000fe40003f86270 */
[-C--:B------:R-:W-:Y:S02]  /*eb00*/  ISETP.GE.AND P0, PT, R2, R207.reuse, PT ;  /* 0x000000cf0200720c */ /* 0x080fe40003f06270 */
[----:B------:R-:W-:Y:S02]  /*eb10*/  ISETP.GE.AND P2, PT, R28, R207, PT ;  /* 0x000000cf1c00720c */ /* 0x000fe40003f46270 */
[----:B------:R-:W-:-:S02]  /*eb20*/  ISETP.GE.AND P1, PT, R2, R205, PT ;  /* 0x000000cd0200720c */ /* 0x000fc40003f26270 */
[----:B------:R-:W-:Y:S02]  /*eb30*/  FSEL R39, R33, -INF , !P6 ;  /* 0xff80000021277808 */ /* 0x000fe40007000000 */
[C---:B------:R-:W-:Y:S02]  /*eb40*/  ISETP.GE.AND P6, PT, R2.reuse, R206, PT ;  /* 0x000000ce0200720c */ /* 0x040fe40003fc6270 */
[----:B------:R-:W-:Y:S01]  /*eb50*/  ISETP.GE.AND P3, PT, R2, R204, PT ;  /* 0x000000cc0200720c */ /* 0x000fe20003f66270 */
[----:B------:R-:W-:Y:S01]  /*eb60*/  VIADD R2, R0, 0x21 ;  /* 0x0000002100027836 */ /* 0x000fe20000000000 */
[----:B------:R-:W-:Y:S02]  /*eb70*/  FSEL R35, R35, -INF , !P5 ;  /* 0xff80000023237808 */ /* 0x000fe40006800000 */
[----:B------:R-:W-:Y:S02]  /*eb80*/  FSEL R29, R29, -INF , P0 ;  /* 0xff8000001d1d7808 */ /* 0x000fe40000000000 */
[----:B------:R-:W-:-:S02]  /*eb90*/  FSEL R33, R30, -INF , !P4 ;  /* 0xff8000001e217808 */ /* 0x000fc40006000000 */
[----:B------:R-:W-:Y:S01]  /*eba0*/  FSEL R223, R24, -INF , P2 ;  /* 0xff80000018df7808 */ /* 0x000fe20001000000 */
[----:B------:R-:W-:Y:S01]  /*ebb0*/  VIADD R24, R0, 0x28 ;  /* 0x0000002800187836 */ /* 0x000fe20000000000 */
[C---:B------:R-:W-:Y:S02]  /*ebc0*/  ISETP.GE.AND P5, PT, R28.reuse, R206, PT ;  /* 0x000000ce1c00720c */ /* 0x040fe40003fa6270 */
[C---:B------:R-:W-:Y:S02]  /*ebd0*/  ISETP.GE.AND P0, PT, R28.reuse, R205, PT ;  /* 0x000000cd1c00720c */ /* 0x040fe40003f06270 */
[----:B------:R-:W-:Y:S02]  /*ebe0*/  ISETP.GE.AND P4, PT, R28, R204, PT ;  /* 0x000000cc1c00720c */ /* 0x000fe40003f86270 */
[----:B------:R-:W-:Y:S02]  /*ebf0*/  FSEL R28, R31, -INF , P1 ;  /* 0xff8000001f1c7808 */ /* 0x000fe40000800000 */
[----:B------:R-:W-:-:S02]  /*ec00*/  FSEL R31, R29, -INF , !P6 ;  /* 0xff8000001d1f7808 */ /* 0x000fc40007000000 */
[----:B------:R-:W-:Y:S02]  /*ec10*/  FSEL R26, R26, -INF , P0 ;  /* 0xff8000001a1a7808 */ /* 0x000fe40000000000 */
[-C--:B------:R-:W-:Y:S02]  /*ec20*/  ISETP.GE.AND P1, PT, R2, R207.reuse, PT ;  /* 0x000000cf0200720c */ /* 0x080fe40003f26270 */
[----:B------:R-:W-:Y:S02]  /*ec30*/  FSEL R29, R28, -INF , !P3 ;  /* 0xff8000001c1d7808 */ /* 0x000fe40005800000 */
[----:B------:R-:W-:Y:S02]  /*ec40*/  ISETP.GE.AND P0, PT, R24, R207, PT ;  /* 0x000000cf1800720c */ /* 0x000fe40003f06270 */
[C---:B------:R-:W-:Y:S02]  /*ec50*/  ISETP.GE.AND P3, PT, R2.reuse, R205, PT ;  /* 0x000000cd0200720c */ /* 0x040fe40003f66270 */
[----:B------:R-:W-:-:S02]  /*ec60*/  ISETP.GE.AND P6, PT, R2, R206, PT ;  /* 0x000000ce0200720c */ /* 0x000fc40003fc6270 */
[----:B------:R-:W-:Y:S01]  /*ec70*/  ISETP.GE.AND P2, PT, R2, R204, PT ;  /* 0x000000cc0200720c */ /* 0x000fe20003f46270 */
[----:B------:R-:W-:Y:S01]  /*ec80*/  VIADD R2, R0, 0x29 ;  /* 0x0000002900027836 */ /* 0x000fe20000000000 */
[----:B------:R-:W-:Y:S02]  /*ec90*/  FSEL R25, R25, -INF , P1 ;  /* 0xff80000019197808 */ /* 0x000fe40000800000 */
[----:B------:R-:W-:Y:S01]  /*eca0*/  FSEL R221, R20, -INF , P0 ;  /* 0xff80000014dd7808 */ /* 0x000fe20000000000 */
[----:B------:R-:W-:Y:S01]  /*ecb0*/  VIADD R20, R0, 0x30 ;  /* 0x0000003000147836 */ /* 0x000fe20000000000 */
[----:B------:R-:W-:Y:S02]  /*ecc0*/  ISETP.GE.AND P1, PT, R24, R205, PT ;  /* 0x000000cd1800720c */ /* 0x000fe40003f26270 */
[----:B------:R-:W-:Y:S02]  /*ecd0*/  FSEL R27, R27, -INF , P3 ;  /* 0xff8000001b1b7808 */ /* 0x000fe40001800000 */
[----:B------:R-:W-:-:S02]  /*ece0*/  FSEL R22, R22, -INF , P1 ;  /* 0xff80000016167808 */ /* 0x000fc40000800000 */
[----:B------:R-:W-:Y:S02]  /*ecf0*/  FSEL R215, R27, -INF , !P2 ;  /* 0xff8000001bd77808 */ /* 0x000fe40005000000 */
[C---:B------:R-:W-:Y:S02]  /*ed00*/  ISETP.GE.AND P3, PT, R2.reuse, R207, PT ;  /* 0x000000cf0200720c */ /* 0x040fe40003f66270 */
[----:B------:R-:W-:Y:S02]  /*ed10*/  ISETP.GE.AND P2, PT, R2, R205, PT ;  /* 0x000000cd0200720c */ /* 0x000fe40003f46270 */
[----:B------:R-:W-:Y:S02]  /*ed20*/  ISETP.GE.AND P1, PT, R20, R207, PT ;  /* 0x000000cf1400720c */ /* 0x000fe40003f26270 */
[----:B------:R-:W-:Y:S02]  /*ed30*/  FSEL R61, R25, -INF , !P6 ;  /* 0xff800000193d7808 */ /* 0x000fe40007000000 */
[----:B------:R-:W-:-:S02]  /*ed40*/  ISETP.GE.AND P6, PT, R2, R206, PT ;  /* 0x000000ce0200720c */ /* 0x000fc40003fc6270 */
[----:B------:R-:W-:Y:S01]  /*ed50*/  ISETP.GE.AND P0, PT, R2, R204, PT ;  /* 0x000000cc0200720c */ /* 0x000fe20003f06270 */
[----:B------:R-:W-:Y:S01]  /*ed60*/  VIADD R2, R0, 0x31 ;  /* 0x0000003100027836 */ /* 0x000fe20000000000 */
[----:B------:R-:W-:Y:S02]  /*ed70*/  FSEL R21, R21, -INF , P3 ;  /* 0xff80000015157808 */ /* 0x000fe40001800000 */
[----:B------:R-:W-:Y:S02]  /*ed80*/  FSEL R23, R23, -INF , P2 ;  /* 0xff80000017177808 */ /* 0x000fe40001000000 */
[----:B------:R-:W-:Y:S01]  /*ed90*/  FSEL R211, R16, -INF , P1 ;  /* 0xff80000010d37808 */ /* 0x000fe20000800000 */
[----:B------:R-:W-:Y:S01]  /*eda0*/  VIADD R16, R0, 0x38 ;  /* 0x0000003800107836 */ /* 0x000fe20000000000 */
[----:B------:R-:W-:Y:S02]  /*edb0*/  ISETP.GE.AND P3, PT, R20, R205, PT ;  /* 0x000000cd1400720c */ /* 0x000fe40003f66270 */
[----:B------:R-:W-:-:S02]  /*edc0*/  FSEL R213, R23, -INF , !P0 ;  /* 0xff80000017d57808 */ /* 0x000fc40004000000 */
[----:B------:R-:W-:Y:S02]  /*edd0*/  ISETP.GE.AND P0, PT, R2, R205, PT ;  /* 0x000000cd0200720c */ /* 0x000fe40003f06270 */
[----:B------:R-:W-:Y:S02]  /*ede0*/  FSEL R18, R18, -INF , P3 ;  /* 0xff80000012127808 */ /* 0x000fe40001800000 */
[-C--:B------:R-:W-:Y:S02]  /*edf0*/  ISETP.GE.AND P2, PT, R2, R207.reuse, PT ;  /* 0x000000cf0200720c */ /* 0x080fe40003f46270 */
        /* <DEDUP_REMOVED lines=12> */
[----:B------:R-:W-:Y:S02]  /*eec0*/  FSEL R143, R19, -INF , !P1 ;  /* 0xff800000138f7808 */ /* 0x000fe40004800000 */
[----:B------:R-:W-:Y:S02]  /*eed0*/  ISETP.GE.AND P1, PT, R2, R205, PT ;  /* 0x000000cd0200720c */ /* 0x000fe40003f26270 */
[----:B------:R-:W-:Y:S02]  /*eee0*/  FSEL R223, R223, -INF , !P5 ;  /* 0xff800000dfdf7808 */ /* 0x000fe40006800000 */
[----:B------:R-:W-:Y:S02]  /*eef0*/  FSEL R14, R14, -INF , P2 ;  /* 0xff8000000e0e7808 */ /* 0x000fe40001000000 */
[----:B------:R-:W-:-:S02]  /*ef00*/  ISETP.GE.AND P5, PT, R24, R206, PT ;  /* 0x000000ce1800720c */ /* 0x000fc40003fa6270 */
[----:B------:R-:W-:Y:S02]  /*ef10*/  FSEL R141, R17, -INF , !P6 ;  /* 0xff800000118d7808 */ /* 0x000fe40007000000 */
[-C--:B------:R-:W-:Y:S02]  /*ef20*/  ISETP.GE.AND P0, PT, R2, R207.reuse, PT ;  /* 0x000000cf0200720c */ /* 0x080fe40003f06270 */
[----:B------:R-:W-:Y:S02]  /*ef30*/  ISETP.GE.AND P2, PT, R12, R207, PT ;  /* 0x000000cf0c00720c */ /* 0x000fe40003f46270 */
[----:B------:R-:W-:Y:S02]  /*ef40*/  FSEL R63, R22, -INF , !P4 ;  /* 0xff800000163f7808 */ /* 0x000fe40006000000 */
[C---:B------:R-:W-:Y:S02]  /*ef50*/  ISETP.GE.AND P6, PT, R2.reuse, R206, PT ;  /* 0x000000ce0200720c */ /* 0x040fe40003fc6270 */
[-C--:B------:R-:W-:Y:S01]  /*ef60*/  ISETP.GE.AND P3, PT, R2, R204.reuse, PT ;  /* 0x000000cc0200720c */ /* 0x080fe20003f66270 */
[----:B------:R-:W-:Y:S01]  /*ef70*/  VIADD R2, R0, 0x41 ;  /* 0x0000004100027836 */ /* 0x000fe20000000000 */
[----:B------:R-:W-:-:S02]  /*ef80*/  ISETP.GE.AND P4, PT, R20, R204, PT ;  /* 0x000000cc1400720c */ /* 0x000fc40003f86270 */
[----:B------:R-:W-:Y:S02]  /*ef90*/  FSEL R15, R15, -INF , P1 ;  /* 0xff8000000f0f7808 */ /* 0x000fe40000800000 */
[----:B------:R-:W-:Y:S02]  /*efa0*/  FSEL R221, R221, -INF , !P5 ;  /* 0xff800000dddd7808 */ /* 0x000fe40006800000 */
[----:B------:R-:W-:Y:S02]  /*efb0*/  FSEL R13, R13, -INF , P0 ;  /* 0xff8000000d0d7808 */ /* 0x000fe40000000000 */
[----:B------:R-:W-:Y:S01]  /*efc0*/  FSEL R177, R8, -INF , P2 ;  /* 0xff80000008b17808 */ /* 0x000fe20001000000 */
[----:B------:R-:W-:Y:S01]  /*efd0*/  VIADD R8, R0, 0x48 ;  /* 0x0000004800087836 */ /* 0x000fe20000000000 */
[----:B------:R-:W-:Y:S02]  /*efe0*/  ISETP.GE.AND P5, PT, R20, R206, PT ;  /* 0x000000ce1400720c */ /* 0x000fe40003fa6270 */
[----:B------:R-:W-:-:S02]  /*eff0*/  ISETP.GE.AND P0, PT, R12, R205, PT ;  /* 0x000000cd0c00720c */ /* 0x000fc40003f06270 */
[----:B------:R-:W-:Y:S02]  /*f000*/  FSEL R191, R18, -INF , !P4 ;  /* 0xff80000012bf7808 */ /* 0x000fe40006000000 */
[----:B------:R-:W-:Y:S02]  /*f010*/  FSEL R145, R15, -INF , !P3 ;  /* 0xff8000000f917808 */ /* 0x000fe40005800000 */
[----:B------:R-:W-:Y:S02]  /*f020*/  ISETP.GE.AND P4, PT, R16, R204, PT ;  /* 0x000000cc1000720c */ /* 0x000fe40003f86270 */
[C---:B------:R-:W-:Y:S02]  /*f030*/  ISETP.GE.AND P3, PT, R2.reuse, R205, PT ;  /* 0x000000cd0200720c */ /* 0x040fe40003f66270 */
[----:B------:R-:W-:Y:S02]  /*f040*/  ISETP.GE.AND P1, PT, R2, R207, PT ;  /* 0x000000cf0200720c */ /* 0x000fe40003f26270 */
[----:B------:R-:W-:-:S02]  /*f050*/  FSEL R211, R211, -INF , !P5 ;  /* 0xff800000d3d37808 */ /* 0x000fc40006800000 */
[----:B------:R-:W-:Y:S02]  /*f060*/  FSEL R139, R13, -INF , !P6 ;  /* 0xff8000000d8b7808 */ /* 0x000fe40007000000 */
[----:B------:R-:W-:Y:S02]  /*f070*/  FSEL R10, R10, -INF , P0 ;  /* 0xff8000000a0a7808 */ /* 0x000fe40000000000 */
[-C--:B------:R-:W-:Y:S02]  /*f080*/  ISETP.GE.AND P5, PT, R16, R206.reuse, PT ;  /* 0x000000ce1000720c */ /* 0x080fe40003fa6270 */
[C---:B------:R-:W-:Y:S02]  /*f090*/  ISETP.GE.AND P6, PT, R2.reuse, R206, PT ;  /* 0x000000ce0200720c */ /* 0x040fe40003fc6270 */
[----:B------:R-:W-:Y:S01]  /*f0a0*/  ISETP.GE.AND P2, PT, R2, R204, PT ;  /* 0x000000cc0200720c */ /* 0x000fe20003f46270 */
[----:B------:R-:W-:Y:S01]  /*f0b0*/  VIADD R2, R0, 0x49 ;  /* 0x0000004900027836 */ /* 0x000fe20000000000 */
[----:B------:R-:W-:-:S02]  /*f0c0*/  ISETP.GE.AND P0, PT, R8, R207, PT ;  /* 0x000000cf0800720c */ /* 0x000fc40003f06270 */
[----:B------:R-:W-:Y:S02]  /*f0d0*/  FSEL R179, R14, -INF , !P4 ;  /* 0xff8000000eb37808 */ /* 0x000fe40006000000 */
[----:B------:R-:W-:Y:S02]  /*f0e0*/  FSEL R11, R11, -INF , P3 ;  /* 0xff8000000b0b7808 */ /* 0x000fe40001800000 */
[----:B------:R-:W-:Y:S02]  /*f0f0*/  ISETP.GE.AND P4, PT, R12, R204, PT ;  /* 0x000000cc0c00720c */ /* 0x000fe40003f86270 */
[----:B------:R-:W-:Y:S02]  /*f100*/  FSEL R9, R9, -INF , P1 ;  /* 0xff80000009097808 */ /* 0x000fe40000800000 */
[----:B------:R-:W-:Y:S02]  /*f110*/  ISETP.GE.AND P1, PT, R8, R205, PT ;  /* 0x000000cd0800720c */ /* 0x000fe40003f26270 */
[----:B------:R-:W-:-:S02]  /*f120*/  FSEL R209, R209, -INF , !P5 ;  /* 0xff800000d1d17808 */ /* 0x000fc40006800000 */
[----:B------:R-:W-:Y:S01]  /*f130*/  FSEL R175, R4, -INF , P0 ;  /* 0xff80000004af7808 */ /* 0x000fe20000000000 */
[----:B------:R-:W-:Y:S01]  /*f140*/  VIADD R4, R0, 0x50 ;  /* 0x0000005000047836 */ /* 0x000fe20000000000 */
[----:B------:R-:W-:Y:S02]  /*f150*/  ISETP.GE.AND P5, PT, R12, R206, PT ;  /* 0x000000ce0c00720c */ /* 0x000fe40003fa6270 */
[----:B------:R-:W-:Y:S02]  /*f160*/  FSEL R167, R11, -INF , !P2 ;  /* 0xff8000000ba77808 */ /* 0x000fe40005000000 */
[----:B------:R-:W-:Y:S02]  /*f170*/  FSEL R173, R10, -INF , !P4 ;  /* 0xff8000000aad7808 */ /* 0x000fe40006000000 */
[C---:B------:R-:W-:Y:S02]  /*f180*/  ISETP.GE.AND P3, PT, R2.reuse, R207, PT ;  /* 0x000000cf0200720c */ /* 0x040fe40003f66270 */
[----:B------:R-:W-:-:S02]  /*f190*/  ISETP.GE.AND P2, PT, R2, R205, PT ;  /* 0x000000cd0200720c */ /* 0x000fc40003f46270 */
[----:B------:R-:W-:Y:S02]  /*f1a0*/  ISETP.GE.AND P4, PT, R8, R204, PT ;  /* 0x000000cc0800720c */ /* 0x000fe40003f86270 */
[----:B------:R-:W-:Y:S02]  /*f1b0*/  FSEL R6, R6, -INF , P1 ;  /* 0xff80000006067808 */ /* 0x000fe40000800000 */
[----:B------:R-:W-:Y:S02]  /*f1c0*/  FSEL R165, R9, -INF , !P6 ;  /* 0xff80000009a57808 */ /* 0x000fe40007000000 */
[----:B------:R-:W-:Y:S02]  /*f1d0*/  FSEL R177, R177, -INF , !P5 ;  /* 0xff800000b1b17808 */ /* 0x000fe40006800000 */
[C---:B------:R-:W-:Y:S02]  /*f1e0*/  ISETP.GE.AND P6, PT, R2.reuse, R206, PT ;  /* 0x000000ce0200720c */ /* 0x040fe40003fc6270 */
[----:B------:R-:W-:Y:S01]  /*f1f0*/  ISETP.GE.AND P0, PT, R2, R204, PT ;  /* 0x000000cc0200720c */ /* 0x000fe20003f06270 */
[----:B------:R-:W-:Y:S01]  /*f200*/  VIADD R2, R0, 0x51 ;  /* 0x0000005100027836 */ /* 0x000fe20000000000 */
[----:B------:R-:W-:-:S02]  /*f210*/  ISETP.GE.AND P5, PT, R8, R206, PT ;  /* 0x000000ce0800720c */ /* 0x000fc40003fa6270 */
[----:B------:R-:W-:Y:S02]  /*f220*/  ISETP.GE.AND P1, PT, R4, R207, PT ;  /* 0x000000cf0400720c */ /* 0x000fe40003f26270 */
[----:B------:R-:W-:Y:S02]  /*f230*/  FSEL R5, R5, -INF , P3 ;  /* 0xff80000005057808 */ /* 0x000fe40001800000 */
[----:B------:R-:W-:Y:S02]  /*f240*/  FSEL R7, R7, -INF , P2 ;  /* 0xff80000007077808 */ /* 0x000fe40001000000 */
[----:B------:R-:W-:Y:S02]  /*f250*/  FSEL R171, R6, -INF , !P4 ;  /* 0xff80000006ab7808 */ /* 0x000fe40006000000 */
[----:B------:R-:W-:Y:S02]  /*f260*/  ISETP.GE.AND P4, PT, R4, R205, PT ;  /* 0x000000cd0400720c */ /* 0x000fe40003f86270 */
[----:B------:R-:W-:-:S02]  /*f270*/  FSEL R175, R175, -INF , !P5 ;  /* 0xff800000afaf7808 */ /* 0x000fc40006800000 */
        /* <DEDUP_REMOVED lines=15> */
[C---:B------:R-:W-:Y:S02]  /*f370*/  ISETP.GE.AND P5, PT, R4.reuse, R207, PT ;  /* 0x000000cf0400720c */ /* 0x040fe40003fa6270 */
        /* <DEDUP_REMOVED lines=20> */
[----:B------:R-:W-:Y:S01]  /*f4c0*/  FSEL R101, R101, -INF , P6 ;  /* 0xff80000065657808 */ /* 0x000fe20003000000 */
[----:B------:R-:W-:Y:S01]  /*f4d0*/  VIADD R5, R0, 0x68 ;  /* 0x0000006800057836 */ /* 0x000fe20000000000 */
        /* <DEDUP_REMOVED lines=17> */
[----:B------:R-:W-:Y:S02]  /*f5f0*/  ISETP.GE.AND P1, PT, R2, R205, PT ;  /* 0x000000cd0200720c */ /* 0x000fe40003f26270 */
[----:B------:R-:W-:Y:S02]  /*f600*/  FSEL R147, R107, -INF , !P0 ;  /* 0xff8000006b937808 */ /* 0x000fe40004000000 */
[----:B------:R-:W-:Y:S02]  /*f610*/  FSEL R155, R105, -INF , !P5 ;  /* 0xff800000699b7808 */ /* 0x000fe40006800000 */
[C---:B------:R-:W-:Y:S02]  /*f620*/  ISETP.GE.AND P0, PT, R4.reuse, R207, PT ;  /* 0x000000cf0400720c */ /* 0x040fe40003f06270 */
[----:B------:R-:W-:Y:S02]  /*f630*/  FSEL R67, R99, -INF , P1 ;  /* 0xff80000063437808 */ /* 0x000fe40000800000 */
[----:B------:R-:W-:-:S02]  /*f640*/  ISETP.GE.AND P5, PT, R4, R205, PT ;  /* 0x000000cd0400720c */ /* 0x000fc40003fa6270 */
[----:B------:R-:W-:Y:S02]  /*f650*/  ISETP.GE.AND P1, PT, R0, R207, PT ;  /* 0x000000cf0000720c */ /* 0x000fe40003f26270 */
[----:B------:R-:W-:Y:S02]  /*f660*/  FSEL R135, R100, -INF , !P3 ;  /* 0xff80000064877808 */ /* 0x000fe40005800000 */
[----:B------:R-:W-:Y:S02]  /*f670*/  FSEL R59, R92, -INF , P0 ;  /* 0xff8000005c3b7808 */ /* 0x000fe40000000000 */
[C---:B------:R-:W-:Y:S02]  /*f680*/  ISETP.GE.AND P3, PT, R5.reuse, R206, PT ;  /* 0x000000ce0500720c */ /* 0x040fe40003f66270 */
[----:B------:R-:W-:Y:S02]  /*f690*/  ISETP.GE.AND P0, PT, R5, R204, PT ;  /* 0x000000cc0500720c */ /* 0x000fe40003f06270 */
[----:B------:R-:W-:-:S02]  /*f6a0*/  FSEL R54, R94, -INF , P5 ;  /* 0xff8000005e367808 */ /* 0x000fc40002800000 */
[----:B------:R-:W-:Y:S02]  /*f6b0*/  ISETP.GE.AND P5, PT, R0, R206, PT ;  /* 0x000000ce0000720c */ /* 0x000fe40003fa6270 */
[----:B------:R-:W-:Y:S02]  /*f6c0*/  FSEL R5, R40, -INF , P1 ;  /* 0xff80000028057808 */ /* 0x000fe40000800000 */
[----:B------:R-:W-:Y:S02]  /*f6d0*/  ISETP.GE.AND P1, PT, R0, R205, PT ;  /* 0x000000cd0000720c */ /* 0x000fe40003f26270 */
[----:B------:R-:W-:Y:S02]  /*f6e0*/  FSEL R5, R5, -INF , !P5 ;  /* 0xff80000005057808 */ /* 0x000fe40006800000 */
[----:B------:R-:W-:Y:S02]  /*f6f0*/  FSEL R42, R42, -INF , P1 ;  /* 0xff8000002a2a7808 */ /* 0x000fe40000800000 */
[----:B------:R-:W-:-:S02]  /*f700*/  FMNMX3.FTZ R6, R5, R47, R45, !PT ;  /* 0x0000002f05067276 */ /* 0x000fc4000781002d */
[----:B------:R-:W-:Y:S02]  /*f710*/  ISETP.GE.AND P1, PT, R0, R204, PT ;  /* 0x000000cc0000720c */ /* 0x000fe40003f26270 */
[----:B------:R-:W-:Y:S02]  /*f720*/  FSEL R137, R101, -INF , !P4 ;  /* 0xff80000065897808 */ /* 0x000fe40006000000 */
[----:B------:R-:W-:Y:S02]  /*f730*/  FSEL R129, R103, -INF , !P2 ;  /* 0xff80000067817808 */ /* 0x000fe40005000000 */
[C---:B------:R-:W-:Y:S02]  /*f740*/  ISETP.GE.AND P2, PT, R4.reuse, R206, PT ;  /* 0x000000ce0400720c */ /* 0x040fe40003f46270 */
[----:B------:R-:W-:Y:S02]  /*f750*/  ISETP.GE.AND P4, PT, R4, R204, PT ;  /* 0x000000cc0400720c */ /* 0x000fe40003f86270 */
[----:B------:R-:W-:-:S02]  /*f760*/  FMNMX3.FTZ R6, R6, R43, R75, !PT ;  /* 0x0000002b06067276 */ /* 0x000fc4000781004b */
[----:B------:R-:W-:Y:S02]  /*f770*/  FSEL R4, R42, -INF , !P1 ;  /* 0xff8000002a047808 */ /* 0x000fe40004800000 */
[----:B------:R-:W-:Y:S02]  /*f780*/  FMNMX3.FTZ R8, R6, R39, R35, !PT ;  /* 0x0000002706087276 */ /* 0x000fe40007810023 */
[----:B------:R-:W-:Y:S02]  /*f790*/  FMNMX3.FTZ R6, R4, R41, R71, !PT ;  /* 0x0000002904067276 */ /* 0x000fe40007810047 */
[----:B------:R-:W-:Y:S02]  /*f7a0*/  FSEL R127, R102, -INF , !P6 ;  /* 0xff800000667f7808 */ /* 0x000fe40007000000 */
[----:B------:R-:W-:Y:S02]  /*f7b0*/  FMNMX3.FTZ R6, R6, R69, R73, !PT ;  /* 0x0000004506067276 */ /* 0x000fe40007810049 */
[----:B------:R-:W-:-:S02]  /*f7c0*/  ISETP.GE.AND P6, PT, R2, R206, PT ;  /* 0x000000ce0200720c */ /* 0x000fc40003fc6270 */
[----:B------:R-:W-:Y:S01]  /*f7d0*/  ISETP.GE.AND P5, PT, R2, R204, PT ;  /* 0x000000cc0200720c */ /* 0x000fe20003fa6270 */
[----:B------:R-:W-:Y:S01]  /*f7e0*/  VIADD R2, R0, 0x71 ;  /* 0x0000007100027836 */ /* 0x000fe20000000000 */
[----:B------:R-:W-:Y:S02]  /*f7f0*/  FMNMX3.FTZ R8, R8, R31, R223, !PT ;  /* 0x0000001f08087276 */ /* 0x000fe400078100df */
[----:B------:R-:W-:Y:S02]  /*f800*/  FMNMX3.FTZ R6, R6, R37, R33, !PT ;  /* 0x0000002506067276 */ /* 0x000fe40007810021 */
[----:B------:R-:W-:Y:S02]  /*f810*/  FSEL R133, R96, -INF , !P3 ;  /* 0xff80000060857808 */ /* 0x000fe40005800000 */
[----:B------:R-:W-:Y:S02]  /*f820*/  FMNMX3.FTZ R8, R8, R61, R221, !PT ;  /* 0x0000003d08087276 */ /* 0x000fe400078100dd */
[----:B------:R-:W-:-:S02]  /*f830*/  ISETP.GE.AND P3, PT, R2, R207, PT ;  /* 0x000000cf0200720c */ /* 0x000fc40003f66270 */
[----:B------:R-:W-:Y:S02]  /*f840*/  FMNMX3.FTZ R6, R6, R29, R217, !PT ;  /* 0x0000001d06067276 */ /* 0x000fe400078100d9 */
[----:B------:R-:W-:Y:S02]  /*f850*/  FMNMX3.FTZ R8, R8, R219, R211, !PT ;  /* 0x000000db08087276 */ /* 0x000fe400078100d3 */
[----:B------:R-:W-:Y:S02]  /*f860*/  FSEL R125, R98, -INF , !P0 ;  /* 0xff800000627d7808 */ /* 0x000fe40004000000 */
[----:B------:R-:W-:Y:S02]  /*f870*/  FSEL R57, R93, -INF , P3 ;  /* 0xff8000005d397808 */ /* 0x000fe40001800000 */
[----:B------:R-:W-:Y:S02]  /*f880*/  FMNMX3.FTZ R6, R6, R215, R63, !PT ;  /* 0x000000d706067276 */ /* 0x000fe4000781003f */
[----:B------:R-:W-:-:S02]  /*f890*/  ISETP.GE.AND P0, PT, R2, R206, PT ;  /* 0x000000ce0200720c */ /* 0x000fc40003f06270 */
[C---:B------:R-:W-:Y:S02]  /*f8a0*/  ISETP.GE.AND P1, PT, R2.reuse, R205, PT ;  /* 0x000000cd0200720c */ /* 0x040fe40003f26270 */
[----:B------:R-:W-:Y:S01]  /*f8b0*/  ISETP.GE.AND P3, PT, R2, R204, PT ;  /* 0x000000cc0200720c */ /* 0x000fe20003f66270 */
[----:B------:R-:W-:Y:S01]  /*f8c0*/  VIADD R2, R0, 0x78 ;  /* 0x0000007800027836 */ /* 0x000fe20000000000 */
[----:B------:R-:W-:Y:S02]  /*f8d0*/  FMNMX3.FTZ R8, R8, R141, R209, !PT ;  /* 0x0000008d08087276 */ /* 0x000fe400078100d1 */
[----:B------:R-:W-:Y:S02]  /*f8e0*/  FMNMX3.FTZ R6, R6, R213, R191, !PT ;  /* 0x000000d506067276 */ /* 0x000fe400078100bf */
[----:B------:R-:W-:Y:S02]  /*f8f0*/  FSEL R51, R95, -INF , P1 ;  /* 0xff8000005f337808 */ /* 0x000fe40000800000 */
[----:B------:R-:W-:-:S02]  /*f900*/  FSEL R131, R97, -INF , !P6 ;  /* 0xff80000061837808 */ /* 0x000fc40007000000 */
[----:B------:R-:W-:Y:S02]  /*f910*/  FSEL R59, R59, -INF , !P2 ;  /* 0xff8000003b3b7808 */ /* 0x000fe40005000000 */
[----:B------:R-:W-:Y:S02]  /*f920*/  FSEL R57, R57, -INF , !P0 ;  /* 0xff80000039397808 */ /* 0x000fe40004000000 */
[C---:B------:R-:W-:Y:S02]  /*f930*/  ISETP.GE.AND P1, PT, R2.reuse, R207, PT ;  /* 0x000000cf0200720c */ /* 0x040fe40003f26270 */
[----:B------:R-:W-:Y:S02]  /*f940*/  ISETP.GE.AND P6, PT, R2, R206, PT ;  /* 0x000000ce0200720c */ /* 0x000fe40003fc6270 */
[----:B------:R-:W-:Y:S02]  /*f950*/  FMNMX3.FTZ R8, R8, R139, R177, !PT ;  /* 0x0000008b08087276 */ /* 0x000fe400078100b1 */
[----:B------:R-:W-:-:S02]  /*f960*/  ISETP.GE.AND P0, PT, R2, R205, PT ;  /* 0x000000cd0200720c */ /* 0x000fc40003f06270 */
[----:B------:R-:W-:Y:S02]  /*f970*/  ISETP.GE.AND P2, PT, R2, R204, PT ;  /* 0x000000cc0200720c */ /* 0x000fe40003f46270 */
[----:B------:R-:W-:Y:S02]  /*f980*/  FMNMX3.FTZ R2, R6, R143, R179, !PT ;  /* 0x0000008f06027276 */ /* 0x000fe400078100b3 */
[----:B------:R-:W-:Y:S01]  /*f990*/  FMNMX3.FTZ R8, R8, R165, R175, !PT ;  /* 0x000000a508087276 */ /* 0x000fe200078100af */
[----:B------:R-:W-:Y:S01]  /*f9a0*/  VIADD R0, R0, 0x79 ;  /* 0x0000007900007836 */ /* 0x000fe20000000000 */
[----:B------:R-:W-:Y:S02]  /*f9b0*/  FMNMX3.FTZ R2, R2, R145, R173, !PT ;  /* 0x0000009102027276 */ /* 0x000fe400078100ad */
[----:B------:R-:W-:Y:S02]  /*f9c0*/  FMNMX3.FTZ R8, R8, R163, R159, !PT ;  /* 0x000000a308087276 */ /* 0x000fe4000781009f */
[----:B------:R-:W-:-:S02]  /*f9d0*/  FMNMX3.FTZ R2, R2, R167, R171, !PT ;  /* 0x000000a702027276 */ /* 0x000fc400078100ab */
[----:B------:R-:W-:Y:S02]  /*f9e0*/  FSEL R55, R88, -INF , P1 ;  /* 0xff80000058377808 */ /* 0x000fe40000800000 */
[----:B------:R-:W-:Y:S02]  /*f9f0*/  ISETP.GE.AND P1, PT, R0, R207, PT ;  /* 0x000000cf0000720c */ /* 0x000fe40003f26270 */
[----:B------:R-:W-:Y:S02]  /*fa00*/  FMNMX3.FTZ R8, R8, R161, R157, !PT ;  /* 0x000000a108087276 */ /* 0x000fe4000781009d */
[----:B------:R-:W-:Y:S02]  /*fa10*/  FMNMX3.FTZ R2, R2, R169, R151, !PT ;  /* 0x000000a902027276 */ /* 0x000fe40007810097 */
[----:B------:R-:W-:Y:S02]  /*fa20*/  FSEL R55, R55, -INF , !P6 ;  /* 0xff80000037377808 */ /* 0x000fe40007000000 */
[----:B------:R-:W-:-:S02]  /*fa30*/  FSEL R52, R90, -INF , P0 ;  /* 0xff8000005a347808 */ /* 0x000fc40000000000 */
[----:B------:R-:W-:Y:S02]  /*fa40*/  FSEL R53, R89, -INF , P1 ;  /* 0xff80000059357808 */ /* 0x000fe40000800000 */
[----:B------:R-:W-:Y:S02]  /*fa50*/  ISETP.GE.AND P6, PT, R0, R206, PT ;  /* 0x000000ce0000720c */ /* 0x000fe40003fc6270 */
[----:B------:R-:W-:Y:S02]  /*fa60*/  FMNMX3.FTZ R8, R8, R155, R135, !PT ;  /* 0x0000009b08087276 */ /* 0x000fe40007810087 */
[C---:B------:R-:W-:Y:S02]  /*fa70*/  ISETP.GE.AND P0, PT, R0.reuse, R205, PT ;  /* 0x000000cd0000720c */ /* 0x040fe40003f06270 */
[----:B------:R-:W-:Y:S02]  /*fa80*/  ISETP.GE.AND P1, PT, R0, R204, PT ;  /* 0x000000cc0000720c */ /* 0x000fe40003f26270 */
[----:B------:R-:W-:-:S02]  /*fa90*/  FMNMX3.FTZ R0, R2, R153, R149, !PT ;  /* 0x0000009902007276 */ /* 0x000fc40007810095 */
[----:B------:R-:W-:Y:S02]  /*faa0*/  FMNMX3.FTZ R8, R8, R137, R133, !PT ;  /* 0x0000008908087276 */ /* 0x000fe40007810085 */
[----:B------:R-:W-:Y:S02]  /*fab0*/  FMNMX3.FTZ R0, R0, R147, R127, !PT ;  /* 0x0000009300007276 */ /* 0x000fe4000781007f */
[----:B------:R-:W-:Y:S02]  /*fac0*/  FMNMX3.FTZ R8, R8, R131, R59, !PT ;  /* 0x0000008308087276 */ /* 0x000fe4000781003b */
[----:B------:R-:W-:Y:S02]  /*fad0*/  FSEL R67, R67, -INF , !P5 ;  /* 0xff80000043437808 */ /* 0x000fe40006800000 */
[----:B------:R-:W-:Y:S02]  /*fae0*/  FSEL R54, R54, -INF , !P4 ;  /* 0xff80000036367808 */ /* 0x000fe40006000000 */
[----:B------:R-:W-:-:S02]  /*faf0*/  FMNMX3.FTZ R0, R0, R129, R125, !PT ;  /* 0x0000008100007276 */ /* 0x000fc4000781007d */
[----:B------:R-:W-:Y:S02]  /*fb00*/  FSEL R53, R53, -INF , !P6 ;  /* 0xff80000035357808 */ /* 0x000fe40007000000 */
        /* <DEDUP_REMOVED lines=15> */
[----:B------:R-:W-:-:S05]  /*fc00*/  LEA R182, R65, UR6, 0x1 ;  /* 0x0000000641b67c11 */ /* 0x000fca000f8e08ff */
        /* <DEDUP_REMOVED lines=21> */
[-C--:B------:R-:W-:Y:S01]  /*fd60*/  FFMA.FTZ R44, R41, R49.reuse, -R56 ;  /* 0x00000031292c7223 */ /* 0x080fe20000010838 */
[-C--:B------:R-:W-:Y:S01]  /*fd70*/  FFMA.FTZ R43, R43, R49.reuse, -R58 ;  /* 0x000000312b2b7223 */ /* 0x080fe2000001083a */
[----:B------:R-:W3:Y:S01]  /*fd80*/  LDSM.16.MT88.4 R4, [R180+0xd000] ;  /* 0x00d00000b404783b */ /* 0x000ee20000004200 */
[-CC-:B------:R-:W-:Y:S01]  /*fd90*/  FFMA.FTZ R41, R71, R49.reuse, -R56.reuse ;  /* 0x0000003147297223 */ /* 0x180fe20000010838 */
[-C--:B------:R-:W-:Y:S01]  /*fda0*/  FFMA.FTZ R40, R69, R49.reuse, -R56 ;  /* 0x0000003145287223 */ /* 0x080fe20000010838 */
[----:B------:R-:W-:Y:S01]  /*fdb0*/  MUFU.EX2 R48, R48 ;  /* 0x0000003000307308 */ /* 0x000fe20000000800 */
[----:B------:R-:W3:Y:S03]  /*fdc0*/  LDSM.16.MT88.4 R16, [R180+0x9400] ;  /* 0x00940000b410783b */ /* 0x000ee60000004200 */
[----:B------:R-:W4:Y:S01]  /*fdd0*/  MUFU.EX2 R47, R47 ;  /* 0x0000002f002f7308 */ /* 0x000f220000000800 */
[----:B------:R-:W-:Y:S03]  /*fde0*/  LDSM.16.MT88.4 R24, [R180+0xd400] ;  /* 0x00d40000b418783b */ /* 0x000fe60000004200 */
[----:B------:R-:W-:Y:S04]  /*fdf0*/  MUFU.EX2 R46, R46 ;  /* 0x0000002e002e7308 */ /* 0x000fe80000000800 */
[----:B------:R-:W5:Y:S04]  /*fe00*/  MUFU.EX2 R43, R43 ;  /* 0x0000002b002b7308 */ /* 0x000f680000000800 */
[----:B------:R-:W-:Y:S04]  /*fe10*/  MUFU.EX2 R45, R45 ;  /* 0x0000002d002d7308 */ /* 0x000fe80000000800 */
[----:B------:R-:W1:Y:S04]  /*fe20*/  MUFU.EX2 R44, R44 ;  /* 0x0000002c002c7308 */ /* 0x000e680000000800 */
[----:B------:R-:W-:Y:S04]  /*fe30*/  MUFU.EX2 R41, R41 ;  /* 0x0000002900297308 */ /* 0x000fe80000000800 */
[----:B------:R-:W2:Y:S01]  /*fe40*/  MUFU.EX2 R40, R40 ;  /* 0x0000002800287308 */ /* 0x000ea20000000800 */
[----:B----4-:R-:W-:Y:S01]  /*fe50*/  F2FP.BF16.F32.PACK_AB R68, R47, R48 ;  /* 0x000000302f44723e */ /* 0x010fe200000010ff */
[-C--:B------:R-:W-:Y:S01]  /*fe60*/  FFMA.FTZ R36, R35, R49.reuse, -R58 ;  /* 0x0000003123247223 */ /* 0x080fe2000001083a */
[----:B-----5:R-:W-:Y:S01]  /*fe70*/  F2FP.BF16.F32.PACK_AB R70, R43, R46 ;  /* 0x0000002e2b46723e */ /* 0x020fe200000010ff */
[-C--:B------:R-:W-:Y:S01]  /*fe80*/  FFMA.FTZ R34, R33, R49.reuse, -R56 ;  /* 0x0000003121227223 */ /* 0x080fe20000010838 */
[--C-:B------:R-:W-:Y:S01]  /*fe90*/  FFMA.FTZ R42, R75, R49, -R58.reuse ;  /* 0x000000314b2a7223 */ /* 0x100fe2000001083a */
[----:B-1----:R-:W-:Y:S01]  /*fea0*/  F2FP.BF16.F32.PACK_AB R69, R44, R45 ;  /* 0x0000002d2c45723e */ /* 0x002fe200000010ff */
[-CC-:B------:R-:W-:Y:S01]  /*feb0*/  FFMA.FTZ R39, R39, R49.reuse, -R58.reuse ;  /* 0x0000003127277223 */ /* 0x180fe2000001083a */
[-C--:B------:R-:W-:Y:S01]  /*fec0*/  FFMA.FTZ R35, R31, R49.reuse, -R58 ;  /* 0x000000311f237223 */ /* 0x080fe2000001083a */
[-CC-:B------:R-:W-:Y:S01]  /*fed0*/  FFMA.FTZ R38, R73, R49.reuse, -R56.reuse ;  /* 0x0000003149267223 */ /* 0x180fe20000010838 */
[-CC-:B------:R-:W-:Y:S01]  /*fee0*/  FFMA.FTZ R37, R37, R49.reuse, -R56.reuse ;  /* 0x0000003125257223 */ /* 0x180fe20000010838 */
[----:B------:R-:W-:Y:S01]  /*fef0*/  FFMA.FTZ R33, R29, R49, -R56 ;  /* 0x000000311d217223 */ /* 0x000fe20000010838 */
[----:B--2---:R-:W-:Y:S01]  /*ff00*/  F2FP.BF16.F32.PACK_AB R71, R40, R41 ;  /* 0x000000292847723e */ /* 0x004fe200000010ff */
[----:B------:R-:W-:Y:S01]  /*ff10*/  MUFU.EX2 R42, R42 ;  /* 0x0000002a002a7308 */ /* 0x000fe20000000800 */
[----:B------:R-:W1:Y:S03]  /*ff20*/  LDSM.16.MT88.4 R28, [R182+0xd400] ;  /* 0x00d40000b61c783b */ /* 0x000e660000004200 */
[----:B------:R-:W2:Y:S02]  /*ff30*/  MUFU.EX2 R39, R39 ;  /* 0x0000002700277308 */ /* 0x000ea40000000800 */
[C---:B------:R-:W-:Y:S02]  /*ff40*/  HMMA.16816.F32.BF16 R88, R68.reuse, R84, RZ ;  /* 0x000000544458723c */ /* 0x040fe400000418ff */
[----:B------:R-:W-:Y:S04]  /*ff50*/  MUFU.EX2 R36, R36 ;  /* 0x0000002400247308 */ /* 0x000fe80000000800 */
[----:B------:R-:W-:Y:S02]  /*ff60*/  MUFU.EX2 R35, R35 ;  /* 0x0000002300237308 */ /* 0x000fe40000000800 */
[C---:B------:R-:W-:Y:S02]  /*ff70*/  HMMA.16816.F32.BF16 R84, R68.reuse, R86, RZ ;  /* 0x000000564454723c */ /* 0x040fe400000418ff */
[----:B------:R-:W-:Y:S04]  /*ff80*/  MUFU.EX2 R38, R38 ;  /* 0x0000002600267308 */ /* 0x000fe80000000800 */
[----:B------:R-:W4:Y:S04]  /*ff90*/  MUFU.EX2 R37, R37 ;  /* 0x0000002500257308 */ /* 0x000f280000000800 */
[----:B------:R-:W-:Y:S04]  /*ffa0*/  MUFU.EX2 R34, R34 ;  /* 0x0000002200227308 */ /* 0x000fe80000000800 */
[----:B------:R-:W5:Y:S01]  /*ffb0*/  MUFU.EX2 R33, R33 ;  /* 0x0000002100217308 */ /* 0x000f620000000800 */
        /* <DEDUP_REMOVED lines=9> */
[----:B--2---:R-:W-:-:S02]  /*10050*/  F2FP.BF16.F32.PACK_AB R4, R39, R42 ;  /* 0x0000002a2704723e */ /* 0x004fc400000010ff */
[----:B----4-:R-:W-:-:S05]  /*10060*/  F2FP.BF16.F32.PACK_AB R5, R37, R38 ;  /* 0x000000262505723e */ /* 0x010fca00000010ff */
[----:B------:R-:W-:Y:S01]  /*10070*/  HMMA.16816.F32.BF16 R68, R68, R6, RZ ;  /* 0x000000064444723c */ /* 0x000fe200000418ff */
[----:B------:R-:W-:Y:S02]  /*10080*/  F2FP.BF16.F32.PACK_AB R6, R35, R36 ;  /* 0x000000242306723e */ /* 0x000fe400000010ff */
[----:B-----5:R-:W-:-:S07]  /*10090*/  F2FP.BF16.F32.PACK_AB R7, R33, R34 ;  /* 0x000000222107723e */ /* 0x020fce00000010ff */
        /* <DEDUP_REMOVED lines=11> */
[----:B------:R-:W-:Y:S01]  /*10150*/  MUFU.EX2 R60, R60 ;  /* 0x0000003c003c7308 */ /* 0x000fe20000000800 */
[C---:B------:R-:W-:Y:S03]  /*10160*/  HMMA.16816.F32.BF16 R96, R4.reuse, R12, R96 ;  /* 0x0000000c0460723c */ /* 0x040fe60000041860 */
[----:B------:R-:W3:Y:S04]  /*10170*/  MUFU.EX2 R61, R223 ;  /* 0x000000df003d7308 */ /* 0x000ee80000000800 */
[----:B------:R-:W-:Y:S01]  /*10180*/  MUFU.EX2 R32, R32 ;  /* 0x0000002000207308 */ /* 0x000fe20000000800 */
[C---:B------:R-:W-:Y:S01]  /*10190*/  HMMA.16816.F32.BF16 R92, R4.reuse, R14, R92 ;  /* 0x0000000e045c723c */ /* 0x040fe2000004185c */
[----:B------:R-:W4:Y:S02]  /*101a0*/  LDSM.16.MT88.4 R12, [R182+0xb800] ;  /* 0x00b80000b60c783b */ /* 0x000f240000004200 */
[----:B------:R-:W5:Y:S04]  /*101b0*/  MUFU.EX2 R3, R3 ;  /* 0x0000000300037308 */ /* 0x000f680000000800 */
[----:B------:R-:W-:Y:S04]  /*101c0*/  MUFU.EX2 R64, R64 ;  /* 0x0000004000407308 */ /* 0x000fe80000000800 */
[----:B------:R-:W2:Y:S04]  /*101d0*/  MUFU.EX2 R63, R215 ;  /* 0x000000d7003f7308 */ /* 0x000ea80000000800 */
[----:B------:R-:W-:Y:S04]  /*101e0*/  MUFU.EX2 R62, R62 ;  /* 0x0000003e003e7308 */ /* 0x000fe80000000800 */
[----:B------:R-:W2:Y:S01]  /*101f0*/  MUFU.EX2 R65, R65 ;  /* 0x0000004100417308 */ /* 0x000ea20000000800 */
[C---:B------:R-:W-:Y:S08]  /*10200*/  HMMA.16816.F32.BF16 R112, R4.reuse, R20, R112 ;  /* 0x000000140470723c */ /* 0x040ff00000041870 */
[C---:B------:R-:W-:Y:S01]  /*10210*/  HMMA.16816.F32.BF16 R108, R4.reuse, R22, R108 ;  /* 0x00000016046c723c */ /* 0x040fe2000004186c */
[----:B------:R-:W4:Y:S07]  /*10220*/  LDSM.16.MT88.4 R20, [R182+0x9800] ;  /* 0x00980000b614783b */ /* 0x000f2e0000004200 */
[C---:B------:R-:W-:Y:S08]  /*10230*/  HMMA.16816.F32.BF16 R104, R4.reuse, R16, R104 ;  /* 0x000000100468723c */ /* 0x040ff00000041868 */
[C---:B------:R-:W-:Y:S01]  /*10240*/  HMMA.16816.F32.BF16 R100, R4.reuse, R18, R100 ;  /* 0x000000120464723c */ /* 0x040fe20000041864 */
[----:B------:R-:W4:Y:S07]  /*10250*/  LDSM.16.MT88.4 R16, [R180+0x9800] ;  /* 0x00980000b410783b */ /* 0x000f2e0000004200 */
[C---:B-1----:R-:W-:Y:S08]  /*10260*/  HMMA.16816.F32.BF16 R80, R4.reuse, R28, R80 ;  /* 0x0000001c0450723c */ /* 0x042ff00000041850 */
[C---:B------:R-:W-:Y:S01]  /*10270*/  HMMA.16816.F32.BF16 R76, R4.reuse, R30, R76 ;  /* 0x0000001e044c723c */ /* 0x040fe2000004184c */
[----:B------:R-:W1:Y:S07]  /*10280*/  LDSM.16.MT88.4 R28, [R182+0xd800] ;  /* 0x00d80000b61c783b */ /* 0x000e6e0000004200 */
[C---:B------:R-:W-:Y:S08]  /*10290*/  HMMA.16816.F32.BF16 R72, R4.reuse, R24, R72 ;  /* 0x000000180448723c */ /* 0x040ff00000041848 */
[----:B------:R-:W-:Y:S03]  /*102a0*/  HMMA.16816.F32.BF16 R68, R4, R26, R68 ;  /* 0x0000001a0444723c */ /* 0x000fe60000041844 */
[----:B---3--:R-:W-:Y:S01]  /*102b0*/  F2FP.BF16.F32.PACK_AB R4, R60, R61 ;  /* 0x0000003d3c04723e */ /* 0x008fe200000010ff */
[----:B------:R-:W3:Y:S01]  /*102c0*/  LDSM.16.MT88.4 R24, [R180+0xd800] ;  /* 0x00d80000b418783b */ /* 0x000ee20000004200 */
[----:B-----5:R-:W-:-:S02]  /*102d0*/  F2FP.BF16.F32.PACK_AB R6, R3, R32 ;  /* 0x000000200306723e */ /* 0x020fc400000010ff */
        /* <DEDUP_REMOVED lines=14> */
[C---:B----4-:R-:W-:Y:S03]  /*103c0*/  HMMA.16816.F32.BF16 R96, R4.reuse, R12, R96 ;  /* 0x0000000c0460723c */ /* 0x050fe60000041860 */
[----:B------:R-:W4:Y:S04]  /*103d0*/  MUFU.EX2 R141, R211 ;  /* 0x000000d3008d7308 */ /* 0x000f280000000800 */
[----:B------:R-:W-:Y:S01]  /*103e0*/  MUFU.EX2 R139, R209 ;  /* 0x000000d1008b7308 */ /* 0x000fe20000000800 */
[C---:B------:R-:W-:Y:S01]  /*103f0*/  HMMA.16816.F32.BF16 R92, R4.reuse, R14, R92 ;  /* 0x0000000e045c723c */ /* 0x040fe2000004185c */
[----:B------:R-:W5:Y:S02]  /*10400*/  LDSM.16.MT88.4 R12, [R182+0xbc00] ;  /* 0x00bc0000b60c783b */ /* 0x000f640000004200 */
[----:B------:R-:W4:Y:S04]  /*10410*/  MUFU.EX2 R66, R66 ;  /* 0x0000004200427308 */ /* 0x000f280000000800 */
[----:B------:R-:W-:Y:S04]  /*10420*/  MUFU.EX2 R143, R191 ;  /* 0x000000bf008f7308 */ /* 0x000fe80000000800 */
[----:B------:R-:W2:Y:S04]  /*10430*/  MUFU.EX2 R128, R128 ;  /* 0x0000008000807308 */ /* 0x000ea80000000800 */
        /* <DEDUP_REMOVED lines=11> */
[C---:B---3--:R-:W-:Y:S08]  /*104f0*/  HMMA.16816.F32.BF16 R72, R4.reuse, R24, R72 ;  /* 0x000000180448723c */ /* 0x048ff00000041848 */
[----:B------:R-:W-:Y:S03]  /*10500*/  HMMA.16816.F32.BF16 R68, R4, R26, R68 ;  /* 0x0000001a0444723c */ /* 0x000fe60000041844 */
[----:B----4-:R-:W-:Y:S01]  /*10510*/  F2FP.BF16.F32.PACK_AB R4, R124, R141 ;  /* 0x0000008d7c04723e */ /* 0x010fe200000010ff */
[----:B------:R-:W3:Y:S01]  /*10520*/  LDSM.16.MT88.4 R24, [R180+0xdc00] ;  /* 0x00dc0000b418783b */ /* 0x000ee20000004200 */
[----:B------:R-:W-:-:S02]  /*10530*/  F2FP.BF16.F32.PACK_AB R6, R66, R139 ;  /* 0x0000008b4206723e */ /* 0x000fc400000010ff */
        /* <DEDUP_REMOVED lines=15> */
[----:B------:R-:W4:Y:S04]  /*10630*/  MUFU.EX2 R165, R177 ;  /* 0x000000b100a57308 */ /* 0x000f280000000800 */
[----:B------:R-:W-:Y:S01]  /*10640*/  MUFU.EX2 R163, R175 ;  /* 0x000000af00a37308 */ /* 0x000fe20000000800 */
[C---:B------:R-:W-:Y:S01]  /*10650*/  HMMA.16816.F32.BF16 R92, R4.reuse, R14, R92 ;  /* 0x0000000e045c723c */ /* 0x040fe2000004185c */
[----:B------:R-:W-:Y:S02]  /*10660*/  LDSM.16.MT88.4 R12, [R180+0xc000] ;  /* 0x00c00000b40c783b */ /* 0x000fe40000004200 */
[----:B------:R-:W5:Y:S04]  /*10670*/  MUFU.EX2 R130, R130 ;  /* 0x0000008200827308 */ /* 0x000f680000000800 */
[----:B------:R-:W-:Y:S04]  /*10680*/  MUFU.EX2 R167, R173 ;  /* 0x000000ad00a77308 */ /* 0x000fe80000000800 */
[----:B------:R-:W2:Y:S04]  /*10690*/  MUFU.EX2 R136, R136 ;  /* 0x0000008800887308 */ /* 0x000ea80000000800 */
[----:B------:R-:W-:Y:S04]  /*106a0*/  MUFU.EX2 R134, R134 ;  /* 0x0000008600867308 */ /* 0x000fe80000000800 */
[----:B------:R-:W2:Y:S01]  /*106b0*/  MUFU.EX2 R169, R169 ;  /* 0x000000a900a97308 */ /* 0x000ea20000000800 */
[C---:B------:R-:W-:Y:S08]  /*106c0*/  HMMA.16816.F32.BF16 R112, R4.reuse, R20, R112 ;  /* 0x000000140470723c */ /* 0x040ff00000041870 */
[C---:B------:R-:W-:Y:S01]  /*106d0*/  HMMA.16816.F32.BF16 R108, R4.reuse, R22, R108 ;  /* 0x00000016046c723c */ /* 0x040fe2000004186c */
[----:B------:R-:W-:Y:S07]  /*106e0*/  LDSM.16.MT88.4 R20, [R182+0xa000] ;  /* 0x00a00000b614783b */ /* 0x000fee0000004200 */
[C---:B------:R-:W-:Y:S08]  /*106f0*/  HMMA.16816.F32.BF16 R104, R4.reuse, R16, R104 ;  /* 0x000000100468723c */ /* 0x040ff00000041868 */
[C---:B------:R-:W-:Y:S01]  /*10700*/  HMMA.16816.F32.BF16 R100, R4.reuse, R18, R100 ;  /* 0x000000120464723c */ /* 0x040fe20000041864 */
[----:B------:R-:W2:Y:S07]  /*10710*/  LDSM.16.MT88.4 R16, [R180+0xa000] ;  /* 0x00a00000b410783b */ /* 0x000eae0000004200 */
[C---:B-1----:R-:W-:Y:S08]  /*10720*/  HMMA.16816.F32.BF16 R80, R4.reuse, R28, R80 ;  /* 0x0000001c0450723c */ /* 0x042ff00000041850 */
[C---:B------:R-:W-:Y:S01]  /*10730*/  HMMA.16816.F32.BF16 R76, R4.reuse, R30, R76 ;  /* 0x0000001e044c723c */ /* 0x040fe2000004184c */
[----:B------:R-:W-:Y:S07]  /*10740*/  LDSM.16.MT88.4 R28, [R182+0xe000] ;  /* 0x00e00000b61c783b */ /* 0x000fee0000004200 */
[C---:B---3--:R-:W-:Y:S08]  /*10750*/  HMMA.16816.F32.BF16 R72, R4.reuse, R24, R72 ;  /* 0x000000180448723c */ /* 0x048ff00000041848 */
[----:B------:R-:W-:Y:S03]  /*10760*/  HMMA.16816.F32.BF16 R68, R4, R26, R68 ;  /* 0x0000001a0444723c */ /* 0x000fe60000041844 */
[----:B----4-:R-:W-:Y:S01]  /*10770*/  F2FP.BF16.F32.PACK_AB R4, R132, R165 ;  /* 0x000000a58404723e */ /* 0x010fe200000010ff */
[----:B------:R-:W-:Y:S01]  /*10780*/  LDSM.16.MT88.4 R24, [R182+0xa400] ;  /* 0x00a40000b618783b */ /* 0x000fe20000004200 */
[----:B-----5:R-:W-:-:S02]  /*10790*/  F2FP.BF16.F32.PACK_AB R6, R130, R163 ;  /* 0x000000a38206723e */ /* 0x020fc400000010ff */
[----:B--2---:R-:W-:Y:S02]  /*107a0*/  F2FP.BF16.F32.PACK_AB R5, R136, R167 ;  /* 0x000000a78805723e */ /* 0x004fe400000010ff */
[----:B------:R-:W-:-:S07]  /*107b0*/  F2FP.BF16.F32.PACK_AB R7, R169, R134 ;  /* 0x00000086a907723e */ /* 0x000fce00000010ff */
[C---:B------:R-:W-:Y:S08]  /*107c0*/  HMMA.16816.F32.BF16 R96, R4.reuse, R8, R96 ;  /* 0x000000080460723c */ /* 0x040ff00000041860 */
[C---:B------:R-:W-:Y:S01]  /*107d0*/  HMMA.16816.F32.BF16 R92, R4.reuse, R10, R92 ;  /* 0x0000000a045c723c */ /* 0x040fe2000004185c */
[----:B------:R-:W1:Y:S07]  /*107e0*/  LDSM.16.MT88.4 R8, [R180+0xe000] ;  /* 0x00e00000b408783b */ /* 0x000e6e0000004200 */
        /* <DEDUP_REMOVED lines=8> */
[----:B------:R-:W3:Y:S02]  /*10870*/  LDSM.16.MT88.4 R12, [R180+0xc400] ;  /* 0x00c40000b40c783b */ /* 0x000ee40000004200 */
[-CC-:B------:R-:W-:Y:S01]  /*10880*/  FFMA.FTZ R142, R149, R49.reuse, -R56.reuse ;  /* 0x00000031958e7223 */ /* 0x180fe20000010838 */
[----:B------:R-:W-:-:S04]  /*10890*/  FFMA.FTZ R147, R147, R49, -R56 ;  /* 0x0000003193937223 */ /* 0x000fc80000010838 */
[C---:B-1----:R-:W-:Y:S08]  /*108a0*/  HMMA.16816.F32.BF16 R72, R4.reuse, R8, R72 ;  /* 0x000000080448723c */ /* 0x042ff00000041848 */
[C---:B------:R-:W-:Y:S01]  /*108b0*/  HMMA.16816.F32.BF16 R68, R4.reuse, R10, R68 ;  /* 0x0000000a0444723c */ /* 0x040fe20000041844 */
[----:B------:R-:W1:Y:S02]  /*108c0*/  LDSM.16.MT88.4 R8, [R182+0xe400] ;  /* 0x00e40000b608783b */ /* 0x000e640000004200 */
[-CC-:B------:R-:W-:Y:S01]  /*108d0*/  FFMA.FTZ R161, R161, R49.reuse, -R58.reuse ;  /* 0x00000031a1a17223 */ /* 0x180fe2000001083a */
[-C--:B------:R-:W-:Y:S01]  /*108e0*/  FFMA.FTZ R155, R155, R49.reuse, -R58 ;  /* 0x000000319b9b7223 */ /* 0x080fe2000001083a */
[----:B------:R-:W-:Y:S01]  /*108f0*/  FFMA.FTZ R153, R153, R49, -R56 ;  /* 0x0000003199997223 */ /* 0x000fe20000010838 */
[----:B------:R-:W-:Y:S02]  /*10900*/  MUFU.EX2 R140, R140 ;  /* 0x0000008c008c7308 */ /* 0x000fe40000000800 */
[C---:B------:R-:W-:Y:S02]  /*10910*/  HMMA.16816.F32.BF16 R112, R4.reuse, R20, R112 ;  /* 0x000000140470723c */ /* 0x040fe40000041870 */
[----:B------:R-:W4:Y:S04]  /*10920*/  MUFU.EX2 R157, R161 ;  /* 0x000000a1009d7308 */ /* 0x000f280000000800 */
[----:B------:R-:W-:Y:S02]  /*10930*/  MUFU.EX2 R138, R138 ;  /* 0x0000008a008a7308 */ /* 0x000fe40000000800 */
[C---:B------:R-:W-:Y:S02]  /*10940*/  HMMA.16816.F32.BF16 R108, R4.reuse, R22, R108 ;  /* 0x00000016046c723c */ /* 0x040fe4000004186c */
[----:B------:R-:W5:Y:S01]  /*10950*/  MUFU.EX2 R151, R155 ;  /* 0x0000009b00977308 */ /* 0x000f620000000800 */
[----:B------:R-:W1:Y:S03]  /*10960*/  LDSM.16.MT88.4 R20, [R180+0xa400] ;  /* 0x00a40000b414783b */ /* 0x000e660000004200 */
[----:B------:R-:W-:Y:S04]  /*10970*/  MUFU.EX2 R144, R144 ;  /* 0x0000009000907308 */ /* 0x000fe80000000800 */
[----:B------:R-:W2:Y:S04]  /*10980*/  MUFU.EX2 R149, R153 ;  /* 0x0000009900957308 */ /* 0x000ea80000000800 */
[----:B------:R-:W-:Y:S04]  /*10990*/  MUFU.EX2 R142, R142 ;  /* 0x0000008e008e7308 */ /* 0x000fe80000000800 */
[----:B------:R-:W3:Y:S01]  /*109a0*/  MUFU.EX2 R147, R147 ;  /* 0x0000009300937308 */ /* 0x000ee20000000800 */
[C---:B------:R-:W-:Y:S08]  /*109b0*/  HMMA.16816.F32.BF16 R80, R4.reuse, R28, R80 ;  /* 0x0000001c0450723c */ /* 0x040ff00000041850 */
[----:B------:R-:W-:Y:S03]  /*109c0*/  HMMA.16816.F32.BF16 R76, R4, R30, R76 ;  /* 0x0000001e044c723c */ /* 0x000fe6000004184c */
[----:B----4-:R-:W-:Y:S01]  /*109d0*/  F2FP.BF16.F32.PACK_AB R4, R157, R140 ;  /* 0x0000008c9d04723e */ /* 0x010fe200000010ff */
[----:B------:R-:W4:Y:S01]  /*109e0*/  LDSM.16.MT88.4 R28, [R180+0xe400] ;  /* 0x00e40000b41c783b */ /* 0x000f220000004200 */
[----:B-----5:R-:W-:-:S02]  /*109f0*/  F2FP.BF16.F32.PACK_AB R6, R151, R138 ;  /* 0x0000008a9706723e */ /* 0x020fc400000010ff */
[----:B--2---:R-:W-:Y:S02]  /*10a00*/  F2FP.BF16.F32.PACK_AB R5, R149, R144 ;  /* 0x000000909505723e */ /* 0x004fe400000010ff */
[----:B---3--:R-:W-:-:S07]  /*10a10*/  F2FP.BF16.F32.PACK_AB R7, R147, R142 ;  /* 0x0000008e9307723e */ /* 0x008fce00000010ff */
[C---:B------:R-:W-:Y:S08]  /*10a20*/  HMMA.16816.F32.BF16 R96, R4.reuse, R16, R96 ;  /* 0x000000100460723c */ /* 0x040ff00000041860 */
[----:B------:R-:W-:Y:S01]  /*10a30*/  HMMA.16816.F32.BF16 R92, R4, R18, R92 ;  /* 0x00000012045c723c */ /* 0x000fe2000004185c */
[----:B------:R-:W2:Y:S02]  /*10a40*/  LDSM.16.MT88.4 R16, [R180+0xa800] ;  /* 0x00a80000b410783b */ /* 0x000ea40000004200 */
[----:B------:R-:W-:-:S05]  /*10a50*/  FFMA.FTZ R135, R135, R49, -R58 ;  /* 0x0000003187877223 */ /* 0x000fca000001083a */
[----:B------:R-:W-:Y:S03]  /*10a60*/  HMMA.16816.F32.BF16 R88, R4, R12, R88 ;  /* 0x0000000c0458723c */ /* 0x000fe60000041858 */
[-CC-:B------:R-:W-:Y:S01]  /*10a70*/  FFMA.FTZ R146, R137, R49.reuse, -R58.reuse ;  /* 0x0000003189927223 */ /* 0x180fe2000001083a */
[----:B------:R-:W-:-:S04]  /*10a80*/  FFMA.FTZ R148, R131, R49, -R58 ;  /* 0x0000003183947223 */ /* 0x000fc8000001083a */
[----:B------:R-:W-:Y:S01]  /*10a90*/  HMMA.16816.F32.BF16 R84, R4, R14, R84 ;  /* 0x0000000e0454723c */ /* 0x000fe20000041854 */
[----:B------:R-:W3:Y:S02]  /*10aa0*/  LDSM.16.MT88.4 R12, [R180+0xc800] ;  /* 0x00c80000b40c783b */ /* 0x000ee40000004200 */
[----:B------:R-:W-:-:S05]  /*10ab0*/  FFMA.FTZ R127, R127, R49, -R56 ;  /* 0x000000317f7f7223 */ /* 0x000fca0000010838 */
[----:B-1----:R-:W-:Y:S03]  /*10ac0*/  HMMA.16816.F32.BF16 R80, R4, R8, R80 ;  /* 0x000000080450723c */ /* 0x002fe60000041850 */
[-CC-:B------:R-:W-:Y:S01]  /*10ad0*/  FFMA.FTZ R150, R129, R49.reuse, -R56.reuse ;  /* 0x0000003181967223 */ /* 0x180fe20000010838 */
[----:B------:R-:W-:-:S04]  /*10ae0*/  FFMA.FTZ R152, R67, R49, -R56 ;  /* 0x0000003143987223 */ /* 0x000fc80000010838 */
[----:B------:R-:W-:Y:S01]  /*10af0*/  HMMA.16816.F32.BF16 R76, R4, R10, R76 ;  /* 0x0000000a044c723c */ /* 0x000fe2000004184c */
[----:B------:R-:W1:Y:S02]  /*10b00*/  LDSM.16.MT88.4 R8, [R182+0xe800] ;  /* 0x00e80000b608783b */ /* 0x000e640000004200 */
[----:B------:R-:W-:-:S05]  /*10b10*/  FFMA.FTZ R133, R133, R49, -R58 ;  /* 0x0000003185857223 */ /* 0x000fca000001083a */
[----:B------:R-:W-:Y:S03]  /*10b20*/  HMMA.16816.F32.BF16 R112, R4, R24, R112 ;  /* 0x000000180470723c */ /* 0x000fe60000041870 */
[----:B------:R-:W-:-:S05]  /*10b30*/  FFMA.FTZ R125, R125, R49, -R56 ;  /* 0x000000317d7d7223 */ /* 0x000fca0000010838 */
[C---:B------:R-:W-:Y:S01]  /*10b40*/  HMMA.16816.F32.BF16 R108, R4.reuse, R26, R108 ;  /* 0x0000001a046c723c */ /* 0x040fe2000004186c */
[----:B------:R-:W5:Y:S01]  /*10b50*/  LDSM.16.MT88.4 R24, [R182+0xa800] ;  /* 0x00a80000b618783b */ /* 0x000f620000004200 */
[----:B------:R-:W-:Y:S04]  /*10b60*/  MUFU.EX2 R135, R135 ;  /* 0x0000008700877308 */ /* 0x000fe80000000800 */
[----:B------:R-:W2:Y:S02]  /*10b70*/  MUFU.EX2 R146, R146 ;  /* 0x0000009200927308 */ /* 0x000ea40000000800 */
[C---:B------:R-:W-:Y:S02]  /*10b80*/  HMMA.16816.F32.BF16 R104, R4.reuse, R20, R104 ;  /* 0x000000140468723c */ /* 0x040fe40000041868 */
[----:B------:R-:W-:Y:S04]  /*10b90*/  MUFU.EX2 R131, R133 ;  /* 0x0000008500837308 */ /* 0x000fe80000000800 */
[----:B------:R-:W3:Y:S02]  /*10ba0*/  MUFU.EX2 R148, R148 ;  /* 0x0000009400947308 */ /* 0x000ee40000000800 */
[C---:B------:R-:W-:Y:S01]  /*10bb0*/  HMMA.16816.F32.BF16 R100, R4.reuse, R22, R100 ;  /* 0x000000160464723c */ /* 0x040fe20000041864 */
[----:B------:R-:W5:Y:S01]  /*10bc0*/  LDSM.16.MT88.4 R20, [R182+0xc800] ;  /* 0x00c80000b614783b */ /* 0x000f620000004200 */
[----:B------:R-:W-:Y:S04]  /*10bd0*/  MUFU.EX2 R127, R127 ;  /* 0x0000007f007f7308 */ /* 0x000fe80000000800 */
[----:B------:R-:W1:Y:S04]  /*10be0*/  MUFU.EX2 R150, R150 ;  /* 0x0000009600967308 */ /* 0x000e680000000800 */
[----:B------:R-:W-:Y:S04]  /*10bf0*/  MUFU.EX2 R67, R125 ;  /* 0x0000007d00437308 */ /* 0x000fe80000000800 */
[----:B------:R-:W1:Y:S01]  /*10c00*/  MUFU.EX2 R152, R152 ;  /* 0x0000009800987308 */ /* 0x000e620000000800 */
[C---:B----4-:R-:W-:Y:S08]  /*10c10*/  HMMA.16816.F32.BF16 R72, R4.reuse, R28, R72 ;  /* 0x0000001c0448723c */ /* 0x050ff00000041848 */
[----:B------:R-:W-:Y:S03]  /*10c20*/  HMMA.16816.F32.BF16 R68, R4, R30, R68 ;  /* 0x0000001e0444723c */ /* 0x000fe60000041844 */
[----:B--2---:R-:W-:-:S02]  /*10c30*/  F2FP.BF16.F32.PACK_AB R4, R146, R135 ;  /* 0x000000879204723e */ /* 0x004fc400000010ff */
[----:B---3--:R-:W-:Y:S02]  /*10c40*/  F2FP.BF16.F32.PACK_AB R6, R148, R131 ;  /* 0x000000839406723e */ /* 0x008fe400000010ff */
[----:B-1----:R-:W-:Y:S02]  /*10c50*/  F2FP.BF16.F32.PACK_AB R5, R150, R127 ;  /* 0x0000007f9605723e */ /* 0x002fe400000010ff */
[----:B------:R-:W-:-:S07]  /*10c60*/  F2FP.BF16.F32.PACK_AB R7, R152, R67 ;  /* 0x000000439807723e */ /* 0x000fce00000010ff */
[----:B------:R-:W-:Y:S03]  /*10c70*/  HMMA.16816.F32.BF16 R104, R4, R16, R104 ;  /* 0x000000100468723c */ /* 0x000fe60000041868 */
[----:B------:R-:W-:-:S05]  /*10c80*/  FADD.FTZ R47, R48, R47 ;  /* 0x0000002f302f7221 */ /* 0x000fca0000010000 */
[----:B------:R-:W-:Y:S01]  /*10c90*/  HMMA.16816.F32.BF16 R100, R4, R18, R100 ;  /* 0x000000120464723c */ /* 0x000fe20000041864 */
[----:B------:R-:W1:Y:S02]  /*10ca0*/  LDSM.16.MT88.4 R16, [R180+0xe800] ;  /* 0x00e80000b410783b */ /* 0x000e640000004200 */
[----:B------:R-:W-:Y:S01]  /*10cb0*/  FADD.FTZ R44, R45, R44 ;  /* 0x0000002c2d2c7221 */ /* 0x000fe20000010000 */
[----:B------:R-:W-:-:S04]  /*10cc0*/  FADD.FTZ R46, R46, R47 ;  /* 0x0000002f2e2e7221 */ /* 0x000fc80000010000 */
[----:B------:R-:W-:Y:S03]  /*10cd0*/  HMMA.16816.F32.BF16 R88, R4, R12, R88 ;  /* 0x0000000c0458723c */ /* 0x000fe60000041858 */
[----:B------:R-:W-:-:S05]  /*10ce0*/  FADD.FTZ R43, R43, R46 ;  /* 0x0000002e2b2b7221 */ /* 0x000fca0000010000 */
[C---:B------:R-:W-:Y:S01]  /*10cf0*/  HMMA.16816.F32.BF16 R84, R4.reuse, R14, R84 ;  /* 0x0000000e0454723c */ /* 0x040fe20000041854 */
[----:B------:R-:W2:Y:S07]  /*10d00*/  LDSM.16.MT88.4 R12, [R182+0xac00] ;  /* 0x00ac0000b60c783b */ /* 0x000eae0000004200 */
[C---:B------:R-:W-:Y:S08]  /*10d10*/  HMMA.16816.F32.BF16 R80, R4.reuse, R8, R80 ;  /* 0x000000080450723c */ /* 0x040ff00000041850 */
[C---:B------:R-:W-:Y:S01]  /*10d20*/  HMMA.16816.F32.BF16 R76, R4.reuse, R10, R76 ;  /* 0x0000000a044c723c */ /* 0x040fe2000004184c */
[----:B------:R-:W3:Y:S07]  /*10d30*/  LDSM.16.MT88.4 R8, [R180+0xac00] ;  /* 0x00ac0000b408783b */ /* 0x000eee0000004200 */
[----:B-----5:R-:W-:Y:S03]  /*10d40*/  HMMA.16816.F32.BF16 R108, R4, R26, R108 ;  /* 0x0000001a046c723c */ /* 0x020fe6000004186c */
[----:B------:R-:W-:-:S04]  /*10d50*/  FADD.FTZ R27, R41, R44 ;  /* 0x0000002c291b7221 */ /* 0x000fc80000010000 */
[----:B------:R-:W-:Y:S01]  /*10d60*/  FADD.FTZ R27, R40, R27 ;  /* 0x0000001b281b7221 */ /* 0x000fe20000010000 */
[----:B------:R-:W-:-:S03]  /*10d70*/  FADD.FTZ R42, R42, R43 ;  /* 0x0000002b2a2a7221 */ /* 0x000fc60000010000 */
[----:B------:R-:W-:Y:S01]  /*10d80*/  FADD.FTZ R38, R38, R27 ;  /* 0x0000001b26267221 */ /* 0x000fe20000010000 */
[C---:B------:R-:W-:Y:S03]  /*10d90*/  HMMA.16816.F32.BF16 R112, R4.reuse, R24, R112 ;  /* 0x000000180470723c */ /* 0x040fe60000041870 */
[-CC-:B------:R-:W-:Y:S01]  /*10da0*/  FFMA.FTZ R24, R54, R49.reuse, -R56.reuse ;  /* 0x0000003136187223 */ /* 0x180fe20000010838 */
[-CC-:B------:R-:W-:Y:S01]  /*10db0*/  FFMA.FTZ R25, R51, R49.reuse, -R56.reuse ;  /* 0x0000003133197223 */ /* 0x180fe20000010838 */
[-CC-:B------:R-:W-:Y:S01]  /*10dc0*/  FFMA.FTZ R26, R52, R49.reuse, -R56.reuse ;  /* 0x00000031341a7223 */ /* 0x180fe20000010838 */
[-C--:B------:R-:W-:Y:S01]  /*10dd0*/  FFMA.FTZ R213, R50, R49.reuse, -R56 ;  /* 0x0000003132d57223 */ /* 0x080fe20000010838 */
[----:B------:R-:W-:Y:S01]  /*10de0*/  FADD.FTZ R39, R39, R42 ;  /* 0x0000002a27277221 */ /* 0x000fe20000010000 */
[----:B------:R-:W-:Y:S01]  /*10df0*/  FADD.FTZ R37, R37, R38 ;  /* 0x0000002625257221 */ /* 0x000fe20000010000 */
        /* <DEDUP_REMOVED lines=15> */
[----:B------:R-:W2:Y:S04]  /*10ef0*/  MUFU.EX2 R25, R25 ;  /* 0x0000001900197308 */ /* 0x000ea80000000800 */
[----:B------:R-:W-:Y:S04]  /*10f00*/  MUFU.EX2 R26, R26 ;  /* 0x0000001a001a7308 */ /* 0x000fe80000000800 */
[----:B------:R-:W3:Y:S01]  /*10f10*/  MUFU.EX2 R213, R213 ;  /* 0x000000d500d57308 */ /* 0x000ee20000000800 */
[----:B------:R-:W-:Y:S01]  /*10f20*/  FADD.FTZ R27, R61, R28 ;  /* 0x0000001c3d1b7221 */ /* 0x000fe20000010000 */
[----:B------:R-:W-:Y:S01]  /*10f30*/  FADD.FTZ R64, R64, R33 ;  /* 0x0000002140407221 */ /* 0x000fe20000010000 */
[----:B-1----:R-:W-:Y:S03]  /*10f40*/  HMMA.16816.F32.BF16 R72, R4, R16, R72 ;  /* 0x000000100448723c */ /* 0x002fe60000041848 */
[----:B------:R-:W-:Y:S01]  /*10f50*/  FADD.FTZ R27, R60, R27 ;  /* 0x0000001b3c1b7221 */ /* 0x000fe20000010000 */
[----:B------:R-:W-:-:S03]  /*10f60*/  FADD.FTZ R63, R63, R64 ;  /* 0x000000403f3f7221 */ /* 0x000fc60000010000 */
[----:B------:R-:W-:Y:S01]  /*10f70*/  FADD.FTZ R28, R32, R27 ;  /* 0x0000001b201c7221 */ /* 0x000fe20000010000 */
[----:B------:R-:W-:Y:S03]  /*10f80*/  HMMA.16816.F32.BF16 R68, R4, R18, R68 ;  /* 0x000000120444723c */ /* 0x000fe60000041844 */
[----:B----4-:R-:W-:Y:S01]  /*10f90*/  F2FP.BF16.F32.PACK_AB R4, R21, R20 ;  /* 0x000000141504723e */ /* 0x010fe200000010ff */
[----:B------:R-:W1:Y:S01]  /*10fa0*/  LDSM.16.MT88.4 R16, [R182+0xcc00] ;  /* 0x00cc0000b610783b */ /* 0x000e620000004200 */
        /* <DEDUP_REMOVED lines=13> */
[C---:B------:R-:W-:Y:S08]  /*11080*/  HMMA.16816.F32.BF16 R104, R4.reuse, R8, R104 ;  /* 0x000000080468723c */ /* 0x040ff00000041868 */
        /* <DEDUP_REMOVED lines=19> */
[----:B------:R-:W-:Y:S01]  /*111c0*/  FADD.FTZ R157, R157, R140 ;  /* 0x0000008c9d9d7221 */ /* 0x000fe20000010000 */
[----:B------:R-:W-:-:S04]  /*111d0*/  FADD.FTZ R149, R149, R144 ;  /* 0x0000009095957221 */ /* 0x000fc80000010000 */
[----:B--2---:R-:W-:Y:S03]  /*111e0*/  HMMA.16816.F32.BF16 R88, R4, R12, R88 ;  /* 0x0000000c0458723c */ /* 0x004fe60000041858 */
[----:B------:R-:W-:-:S05]  /*111f0*/  FADD.FTZ R12, R142, R149 ;  /* 0x000000958e0c7221 */ /* 0x000fca0000010000 */
        /* <DEDUP_REMOVED lines=97> */
.L_x_5769:
        /* <DEDUP_REMOVED lines=8> */
.L_x_5770:
[----:B------:R-:W-:Y:S05]  /*11890*/  BSYNC.RECONVERGENT B0 ;  /* 0x0000000000007941 */ /* 0x000fea0003800200 */
.L_x_5768:
        /* <DEDUP_REMOVED lines=246> */
.L_x_5774:
        /* <DEDUP_REMOVED lines=8> */
.L_x_5775:
[----:B------:R-:W-:Y:S05]  /*12880*/  BSYNC.RECONVERGENT B0 ;  /* 0x0000000000007941 */ /* 0x000fea0003800200 */
.L_x_5773:
        /* <DEDUP_REMOVED lines=25> */
.L_x_5772:
[----:B------:R-:W-:Y:S05]  /*12a20*/  BSYNC.RECONVERGENT B1 ;  /* 0x0000000000017941 */ /* 0x000fea0003800200 */
.L_x_5771:
[----:B------:R-:W-:-:S05]  /*12a30*/  IMAD.SHL.U32 R28, R195, 0x2, RZ ;  /* 0x00000002c31c7824 */ /* 0x000fca00078e00ff */
[----:B------:R-:W-:-:S05]  /*12a40*/  LOP3.LUT R28, R28, 0x6, RZ, 0xc0, !PT ;  /* 0x000000061c1c7812 */ /* 0x000fca00078ec0ff */
[----:B-1----:R-:W-:-:S04]  /*12a50*/  IMAD R31, R121, 0x80, R28 ;  /* 0x00000080791f7824 */ /* 0x002fc800078e021c */
        /* <DEDUP_REMOVED lines=75> */
[----:B------:R-:W-:Y:S02]  /*12f10*/  ISETP.GE.AND P6, PT, R61, R206, PT ;  /* 0x000000ce3d00720c */ /* 0x000fe40003fc6270 */
[-C--:B------:R-:W-:Y:S02]  /*12f20*/  ISETP.GE.AND P3, PT, R48, R207.reuse, PT ;  /* 0x000000cf3000720c */ /* 0x080fe40003f66270 */
[----:B------:R-:W-:Y:S02]  /*12f30*/  FSEL R5, R5, -INF , P0 ;  /* 0xff80000005057808 */ /* 0x000fe40000000000 */
[----:B------:R-:W-:Y:S02]  /*12f40*/  FSEL R233, R4, -INF , !P5 ;  /* 0xff80000004e97808 */ /* 0x000fe40006800000 */
[----:B------:R-:W-:-:S02]  /*12f50*/  ISETP.GE.AND P0, PT, R47, R207, PT ;  /* 0x000000cf2f00720c */ /* 0x000fc40003f06270 */
[----:B------:R-:W-:Y:S02]  /*12f60*/  FSEL R21, R21, -INF , !P6 ;  /* 0xff80000015157808 */ /* 0x000fe40007000000 */
[-C--:B------:R-:W-:Y:S02]  /*12f70*/  ISETP.GE.AND P5, PT, R48, R206.reuse, PT ;  /* 0x000000ce3000720c */ /* 0x080fe40003fa6270 */
[----:B------:R-:W-:Y:S02]  /*12f80*/  FSEL R156, R156, -INF , P3 ;  /* 0xff8000009c9c7808 */ /* 0x000fe40001800000 */
[----:B------:R-:W-:Y:S02]  /*12f90*/  ISETP.GE.AND P6, PT, R58, R206, PT ;  /* 0x000000ce3a00720c */ /* 0x000fe40003fc6270 */
[----:B------:R-:W-:Y:S02]  /*12fa0*/  ISETP.GE.AND P3, PT, R46, R207, PT ;  /* 0x000000cf2e00720c */ /* 0x000fe40003f66270 */
[----:B------:R-:W-:-:S02]  /*12fb0*/  FSEL R157, R157, -INF , P0 ;  /* 0xff8000009d9d7808 */ /* 0x000fc40000000000 */
[----:B------:R-:W-:Y:S02]  /*12fc0*/  FSEL R221, R156, -INF , !P5 ;  /* 0xff8000009cdd7808 */ /* 0x000fe40006800000 */
[----:B------:R-:W-:Y:S02]  /*12fd0*/  ISETP.GE.AND P0, PT, R45, R207, PT ;  /* 0x000000cf2d00720c */ /* 0x000fe40003f06270 */
[----:B------:R-:W-:Y:S02]  /*12fe0*/  FSEL R57, R17, -INF , !P6 ;  /* 0xff80000011397808 */ /* 0x000fe40007000000 */
[-C--:B------:R-:W-:Y:S02]  /*12ff0*/  ISETP.GE.AND P5, PT, R46, R206.reuse, PT ;  /* 0x000000ce2e00720c */ /* 0x080fe40003fa6270 */
[----:B------:R-:W-:Y:S02]  /*13000*/  FSEL R152, R152, -INF , P3 ;  /* 0xff80000098987808 */ /* 0x000fe40001800000 */
        /* <DEDUP_REMOVED lines=57> */
[----:B------:R-:W-:Y:S02]  /*133a0*/  FSEL R132, R125, -INF , P0 ;  /* 0xff8000007d847808 */ /* 0x000fe40000000000 */
[----:B------:R-:W-:Y:S02]  /*133b0*/  FSEL R125, R4, -INF , !P5 ;  /* 0xff800000047d7808 */ /* 0x000fe40006800000 */
[----:B------:R-:W-:Y:S02]  /*133c0*/  FSEL R165, R141, -INF , !P6 ;  /* 0xff8000008da57808 */ /* 0x000fe40007000000 */
[----:B------:R-:W-:-:S02]  /*133d0*/  ISETP.GE.AND P5, PT, R26, R207, PT ;  /* 0x000000cf1a00720c */ /* 0x000fc40003fa6270 */
[-C--:B------:R-:W-:Y:S02]  /*133e0*/  ISETP.GE.AND P6, PT, R37, R206.reuse, PT ;  /* 0x000000ce2500720c */ /* 0x080fe40003fc6270 */
[----:B------:R-:W-:Y:S02]  /*133f0*/  FSEL R65, R65, -INF , P5 ;  /* 0xff80000041417808 */ /* 0x000fe40002800000 */
[----:B------:R-:W-:Y:S02]  /*13400*/  FSEL R157, R137, -INF , !P6 ;  /* 0xff800000899d7808 */ /* 0x000fe40007000000 */
[----:B------:R-:W-:Y:S02]  /*13410*/  ISETP.GE.AND P0, PT, R62, R205, PT ;  /* 0x000000cd3e00720c */ /* 0x000fe40003f06270 */
[-C--:B------:R-:W-:Y:S02]  /*13420*/  ISETP.GE.AND P5, PT, R26, R206.reuse, PT ;  /* 0x000000ce1a00720c */ /* 0x080fe40003fa6270 */
[----:B------:R-:W-:-:S02]  /*13430*/  ISETP.GE.AND P6, PT, R35, R206, PT ;  /* 0x000000ce2300720c */ /* 0x000fc40003fc6270 */
[----:B------:R-:W-:Y:S02]  /*13440*/  FSEL R9, R27, -INF , P1 ;  /* 0xff8000001b097808 */ /* 0x000fe40000800000 */
[----:B------:R-:W-:Y:S02]  /*13450*/  FSEL R136, R65, -INF , !P5 ;  /* 0xff80000041887808 */ /* 0x000fe40006800000 */
[----:B------:R-:W-:Y:S02]  /*13460*/  FSEL R5, R22, -INF , P0 ;  /* 0xff80000016057808 */ /* 0x000fe40000000000 */
[----:B------:R-:W-:Y:S02]  /*13470*/  FSEL R122, R122, -INF , !P6 ;  /* 0xff8000007a7a7808 */ /* 0x000fe40007000000 */
[-C--:B------:R-:W-:Y:S02]  /*13480*/  ISETP.GE.AND P5, PT, R60, R205.reuse, PT ;  /* 0x000000cd3c00720c */ /* 0x080fe40003fa6270 */
[----:B------:R-:W-:-:S02]  /*13490*/  ISETP.GE.AND P0, PT, R58, R205, PT ;  /* 0x000000cd3a00720c */ /* 0x000fc40003f06270 */
[----:B------:R-:W-:Y:S02]  /*134a0*/  ISETP.GE.AND P6, PT, R32, R206, PT ;  /* 0x000000ce2000720c */ /* 0x000fe40003fc6270 */
[----:B------:R-:W-:Y:S02]  /*134b0*/  FSEL R9, R9, -INF , !P4 ;  /* 0xff80000009097808 */ /* 0x000fe40006000000 */
[----:B------:R-:W-:Y:S02]  /*134c0*/  ISETP.GE.AND P4, PT, R60, R204, PT ;  /* 0x000000cc3c00720c */ /* 0x000fe40003f86270 */
[----:B------:R-:W-:Y:S02]  /*134d0*/  FSEL R18, R18, -INF , P5 ;  /* 0xff80000012127808 */ /* 0x000fe40002800000 */
[----:B------:R-:W-:Y:S02]  /*134e0*/  FSEL R19, R19, -INF , P0 ;  /* 0xff80000013137808 */ /* 0x000fe40000000000 */
[----:B------:R-:W-:-:S02]  /*134f0*/  FSEL R124, R129, -INF , !P6 ;  /* 0xff800000817c7808 */ /* 0x000fc40007000000 */
[----:B------:R-:W-:Y:S02]  /*13500*/  ISETP.GE.AND P0, PT, R54, R205, PT ;  /* 0x000000cd3600720c */ /* 0x000fe40003f06270 */
[----:B------:R-:W-:Y:S02]  /*13510*/  ISETP.GE.AND P6, PT, R24, R207, PT ;  /* 0x000000cf1800720c */ /* 0x000fe40003fc6270 */
        /* <DEDUP_REMOVED lines=9> */
[----:B------:R-:W-:-:S02]  /*135b0*/  ISETP.GE.AND P3, PT, R62, R204, PT ;  /* 0x000000cc3e00720c */ /* 0x000fc40003f66270 */
[----:B------:R-:W-:Y:S02]  /*135c0*/  FSEL R10, R10, -INF , P4 ;  /* 0xff8000000a0a7808 */ /* 0x000fe40002000000 */
[-C--:B------:R-:W-:Y:S02]  /*135d0*/  ISETP.GE.AND P4, PT, R50, R204.reuse, PT ;  /* 0x000000cc3200720c */ /* 0x080fe40003f86270 */
[----:B------:R-:W-:Y:S02]  /*135e0*/  FSEL R6, R6, -INF , P0 ;  /* 0xff80000006067808 */ /* 0x000fe40000000000 */
[----:B------:R-:W-:Y:S02]  /*135f0*/  FSEL R129, R64, -INF , !P6 ;  /* 0xff80000040817808 */ /* 0x000fe40007000000 */
[----:B------:R-:W-:Y:S02]  /*13600*/  FMNMX3.FTZ R4, R2, R29, R33, !PT ;  /* 0x0000001d02047276 */ /* 0x000fe40007810021 */
[----:B------:R-:W-:-:S02]  /*13610*/  ISETP.GE.AND P6, PT, R61, R204, PT ;  /* 0x000000cc3d00720c */ /* 0x000fc40003fc6270 */
[----:B------:R-:W-:Y:S01]  /*13620*/  FSEL R17, R23, -INF , P1 ;  /* 0xff80000017117808 */ /* 0x000fe20000800000 */
[----:B------:R-:W-:Y:S01]  /*13630*/  LDSM.16.MT88.4 R60, [R182+0x9400] ;  /* 0x00940000b63c783b */ /* 0x000fe20000004200 */
[----:B------:R-:W-:Y:S02]  /*13640*/  FSEL R5, R5, -INF , !P3 ;  /* 0xff80000005057808 */ /* 0x000fe40005800000 */
[----:B------:R-:W-:Y:S02]  /*13650*/  ISETP.GE.AND P3, PT, R58, R204, PT ;  /* 0x000000cc3a00720c */ /* 0x000fe40003f66270 */
[----:B------:R-:W-:Y:S02]  /*13660*/  FSEL R241, R6, -INF , !P4 ;  /* 0xff80000006f17808 */ /* 0x000fe40006000000 */
[----:B------:R-:W-:Y:S02]  /*13670*/  ISETP.GE.AND P1, PT, R56, R205, PT ;  /* 0x000000cd3800720c */ /* 0x000fe40003f26270 */
[----:B------:R-:W-:-:S02]  /*13680*/  FMNMX3.FTZ R6, R4, R31, R21, !PT ;  /* 0x0000001f04067276 */ /* 0x000fc40007810015 */
[----:B------:R-:W-:Y:S02]  /*13690*/  FSEL R17, R17, -INF , !P6 ;  /* 0xff80000011117808 */ /* 0x000fe40007000000 */
[----:B------:R-:W-:Y:S02]  /*136a0*/  FMNMX3.FTZ R4, R0, R25, R9, !PT ;  /* 0x0000001900047276 */ /* 0x000fe40007810009 */
[----:B------:R-:W-:Y:S02]  /*136b0*/  FSEL R65, R19, -INF , !P3 ;  /* 0xff80000013417808 */ /* 0x000fe40005800000 */
[----:B------:R-:W-:Y:S02]  /*136c0*/  ISETP.GE.AND P5, PT, R56, R204, PT ;  /* 0x000000cc3800720c */ /* 0x000fe40003fa6270 */
[----:B------:R-:W-:Y:S02]  /*136d0*/  FSEL R14, R14, -INF , P1 ;  /* 0xff8000000e0e7808 */ /* 0x000fe40000800000 */
[----:B------:R-:W-:-:S02]  /*136e0*/  ISETP.GE.AND P3, PT, R51, R205, PT ;  /* 0x000000cd3300720c */ /* 0x000fc40003f66270 */
[-C--:B------:R-:W-:Y:S02]  /*136f0*/  ISETP.GE.AND P6, PT, R54, R204.reuse, PT ;  /* 0x000000cc3600720c */ /* 0x080fe40003fc6270 */
[----:B------:R-:W-:Y:S02]  /*13700*/  FMNMX3.FTZ R6, R6, R59, R57, !PT ;  /* 0x0000003b06067276 */ /* 0x000fe40007810039 */
[----:B------:R-:W-:Y:S02]  /*13710*/  FMNMX3.FTZ R4, R4, R5, R17, !PT ;  /* 0x0000000504047276 */ /* 0x000fe40007810011 */
[----:B------:R-:W-:Y:S02]  /*13720*/  ISETP.GE.AND P1, PT, R52, R204, PT ;  /* 0x000000cc3400720c */ /* 0x000fe40003f26270 */
[----:B------:R-:W-:Y:S02]  /*13730*/  FSEL R247, R14, -INF , !P5 ;  /* 0xff8000000ef77808 */ /* 0x000fe40006800000 */
[----:B------:R-:W-:-:S02]  /*13740*/  FSEL R11, R11, -INF , P3 ;  /* 0xff8000000b0b7808 */ /* 0x000fc40001800000 */
[----:B------:R-:W-:Y:S02]  /*13750*/  ISETP.GE.AND P5, PT, R51, R204, PT ;  /* 0x000000cc3300720c */ /* 0x000fe40003fa6270 */
[----:B------:R-:W-:Y:S02]  /*13760*/  FSEL R249, R15, -INF , !P6 ;  /* 0xff8000000ff97808 */ /* 0x000fe40007000000 */
[----:B------:R-:W-:Y:S01]  /*13770*/  ISETP.GE.AND P3, PT, R49, R205, PT ;  /* 0x000000cd3100720c */ /* 0x000fe20003f66270 */
[----:B------:R-:W-:Y:S01]  /*13780*/  LDSM.16.MT88.4 R12, [R182+0x9000] ;  /* 0x00900000b60c783b */ /* 0x000fe20000004200 */
[----:B------:R-:W-:Y:S02]  /*13790*/  FMNMX3.FTZ R6, R6, R55, R53, !PT ;  /* 0x0000003706067276 */ /* 0x000fe40007810035 */
[----:B------:R-:W-:Y:S02]  /*137a0*/  FMNMX3.FTZ R4, R4, R251, R65, !PT ;  /* 0x000000fb04047276 */ /* 0x000fe40007810041 */
        /* <DEDUP_REMOVED lines=9> */
[-C--:B------:R-:W-:Y:S02]  /*13840*/  ISETP.GE.AND P5, PT, R48, R204.reuse, PT ;  /* 0x000000cc3000720c */ /* 0x080fe40003fa6270 */
[----:B------:R-:W-:Y:S01]  /*13850*/  FSEL R158, R158, -INF , P1 ;  /* 0xff8000009e9e7808 */ /* 0x000fe20000800000 */
[----:B------:R-:W-:Y:S01]  /*13860*/  LDSM.16.MT88.4 R48, [R182+0xd000] ;  /* 0x00d00000b630783b */ /* 0x000fe20000004200 */
[----:B------:R-:W-:Y:S02]  /*13870*/  FSEL R159, R159, -INF , P0 ;  /* 0xff8000009f9f7808 */ /* 0x000fe40000000000 */
[----:B------:R-:W-:-:S02]  /*13880*/  ISETP.GE.AND P4, PT, R47, R204, PT ;  /* 0x000000cc2f00720c */ /* 0x000fc40003f86270 */
[----:B------:R-:W-:Y:S02]  /*13890*/  FSEL R239, R7, -INF , !P6 ;  /* 0xff80000007ef7808 */ /* 0x000fe40007000000 */
        /* <DEDUP_REMOVED lines=148> */
[----:B------:R-:W-:Y:S01]  /*141e0*/  FMUL.FTZ R47, R83, R0 ;  /* 0x00000000532f7220 */ /* 0x000fe20000410000 */
[----:B------:R-:W-:Y:S01]  /*141f0*/  FMUL.FTZ R85, R85, R144 ;  /* 0x0000009055557220 */ /* 0x000fe20000410000 */
[-C--:B------:R-:W-:Y:S01]  /*14200*/  FMUL.FTZ R86, R86, R0.reuse ;  /* 0x0000000056567220 */ /* 0x080fe20000410000 */
[----:B------:R-:W-:Y:S01]  /*14210*/  FMUL.FTZ R87, R87, R0 ;  /* 0x0000000057577220 */ /* 0x000fe20000410000 */
[-CC-:B------:R-:W-:Y:S01]  /*14220*/  FFMA.FTZ R83, R55, R3.reuse, -R142.reuse ;  /* 0x0000000337537223 */ /* 0x180fe2000001088e */
        /* <DEDUP_REMOVED lines=16> */
[----:B------:R-:W-:Y:S01]  /*14330*/  FMUL.FTZ R45, R81, R144 ;  /* 0x00000090512d7220 */ /* 0x000fe20000410000 */
        /* <DEDUP_REMOVED lines=31> */
[-CC-:B------:R-:W-:Y:S01]  /*14530*/  FFMA.FTZ R85, R247, R3.reuse, -R138.reuse ;  /* 0x00000003f7557223 */ /* 0x180fe2000001088a */
[----:B------:R-:W-:-:S02]  /*14540*/  FFMA.FTZ R86, R249, R3, -R138 ;  /* 0x00000003f9567223 */ /* 0x000fc4000001088a */
        /* <DEDUP_REMOVED lines=10> */
[----:B------:R-:W-:Y:S02]  /*145f0*/  MUFU.EX2 R82, R82 ;  /* 0x0000005200527308 */ /* 0x000fe40000000800 */
[-CC-:B------:R-:W-:Y:S01]  /*14600*/  FFMA.FTZ R89, R235, R3.reuse, -R142.reuse ;  /* 0x00000003eb597223 */ /* 0x180fe2000001088e */
[-CC-:B------:R-:W-:Y:S01]  /*14610*/  FFMA.FTZ R90, R237, R3.reuse, -R142.reuse ;  /* 0x00000003ed5a7223 */ /* 0x180fe2000001088e */
[-CC-:B------:R-:W-:Y:S01]  /*14620*/  FFMA.FTZ R91, R233, R3.reuse, -R142.reuse ;  /* 0x00000003e95b7223 */ /* 0x180fe2000001088e */
[----:B------:R-:W5:Y:S01]  /*14630*/  MUFU.EX2 R87, R87 ;  /* 0x0000005700577308 */ /* 0x000f620000000800 */
[-CC-:B------:R-:W-:Y:S01]  /*14640*/  FFMA.FTZ R88, R231, R3.reuse, -R142.reuse ;  /* 0x00000003e7587223 */ /* 0x180fe2000001088e */
[-CC-:B------:R-:W-:Y:S01]  /*14650*/  FFMA.FTZ R97, R217, R3.reuse, -R142.reuse ;  /* 0x00000003d9617223 */ /* 0x180fe2000001088e */
[----:B------:R-:W-:Y:S01]  /*14660*/  HMMA.16816.F32.BF16 R20, R4, R22, R100 ;  /* 0x000000160414723c */ /* 0x000fe20000041864 */
[----:B------:R-:W-:Y:S02]  /*14670*/  MUFU.EX2 R85, R85 ;  /* 0x0000005500557308 */ /* 0x000fe40000000800 */
[-CC-:B------:R-:W-:Y:S01]  /*14680*/  FFMA.FTZ R146, R215, R3.reuse, -R142.reuse ;  /* 0x00000003d7927223 */ /* 0x180fe2000001088e */
[-CC-:B------:R-:W-:Y:S01]  /*14690*/  FFMA.FTZ R99, R221, R3.reuse, -R142.reuse ;  /* 0x00000003dd637223 */ /* 0x180fe2000001088e */
[----:B------:R-:W-:-:S03]  /*146a0*/  FFMA.FTZ R96, R219, R3, -R142 ;  /* 0x00000003db607223 */ /* 0x000fc6000001088e */
[C---:B------:R-:W-:Y:S01]  /*146b0*/  HMMA.16816.F32.BF16 R28, R4.reuse, R30, R92 ;  /* 0x0000001e041c723c */ /* 0x040fe2000004185c */
[----:B------:R-:W1:Y:S07]  /*146c0*/  MUFU.EX2 R86, R86 ;  /* 0x0000005600567308 */ /* 0x000e6e0000000800 */
[C---:B------:R-:W-:Y:S03]  /*146d0*/  HMMA.16816.F32.BF16 R48, R4.reuse, R50, R76 ;  /* 0x000000320430723c */ /* 0x040fe6000004184c */
[-CC-:B------:R-:W-:Y:S01]  /*146e0*/  FFMA.FTZ R92, R245, R3.reuse, -R138.reuse ;  /* 0x00000003f55c7223 */ /* 0x180fe2000001088a */
[-CC-:B------:R-:W-:Y:S01]  /*146f0*/  FFMA.FTZ R95, R243, R3.reuse, -R138.reuse ;  /* 0x00000003f35f7223 */ /* 0x180fe2000001088a */
[-CC-:B------:R-:W-:Y:S01]  /*14700*/  FFMA.FTZ R93, R241, R3.reuse, -R138.reuse ;  /* 0x00000003f15d7223 */ /* 0x180fe2000001088a */
[----:B------:R-:W-:Y:S01]  /*14710*/  FFMA.FTZ R94, R239, R3, -R138 ;  /* 0x00000003ef5e7223 */ /* 0x000fe2000001088a */
[----:B------:R-:W-:Y:S01]  /*14720*/  MUFU.EX2 R89, R89 ;  /* 0x0000005900597308 */ /* 0x000fe20000000800 */
[----:B------:R-:W-:Y:S01]  /*14730*/  LDSM.16.MT88.4 R76, [R180+0xb800] ;  /* 0x00b80000b44c783b */ /* 0x000fe20000004200 */
[----:B------:R-:W-:Y:S03]  /*14740*/  HMMA.16816.F32.BF16 R4, R4, R42, R68 ;  /* 0x0000002a0404723c */ /* 0x000fe60000041844 */
[----:B------:R-:W2:Y:S01]  /*14750*/  LDSM.16.MT88.4 R40, [R182+0xd400] ;  /* 0x00d40000b628783b */ /* 0x000ea20000004200 */
[----:B---3--:R-:W-:-:S02]  /*14760*/  F2FP.BF16.F32.PACK_AB R68, R84, R81 ;  /* 0x000000515444723e */ /* 0x008fc400000010ff */
[----:B----4-:R-:W-:Y:S01]  /*14770*/  F2FP.BF16.F32.PACK_AB R70, R80, R83 ;  /* 0x000000535046723e */ /* 0x010fe200000010ff */
[-CC-:B------:R-:W-:Y:S01]  /*14780*/  FFMA.FTZ R148, R227, R3.reuse, -R138.reuse ;  /* 0x00000003e3947223 */ /* 0x180fe2000001088a */
[----:B-----5:R-:W-:Y:S01]  /*14790*/  F2FP.BF16.F32.PACK_AB R69, R87, R82 ;  /* 0x000000525745723e */ /* 0x020fe200000010ff */
[----:B------:R-:W-:Y:S01]  /*147a0*/  FFMA.FTZ R98, R223, R3, -R138 ;  /* 0x00000003df627223 */ /* 0x000fe2000001088a */
[----:B-1----:R-:W-:Y:S01]  /*147b0*/  F2FP.BF16.F32.PACK_AB R71, R86, R85 ;  /* 0x000000555647723e */ /* 0x002fe200000010ff */
[-CC-:B------:R-:W-:Y:S01]  /*147c0*/  FFMA.FTZ R150, R177, R3.reuse, -R142.reuse ;  /* 0x00000003b1967223 */ /* 0x180fe2000001088e */
        /* <DEDUP_REMOVED lines=8> */
[-C--:B------:R-:W-:Y:S01]  /*14850*/  FFMA.FTZ R157, R157, R3.reuse, -R142 ;  /* 0x000000039d9d7223 */ /* 0x080fe2000001088e */
[-CC-:B------:R-:W-:Y:S01]  /*14860*/  FFMA.FTZ R164, R169, R3.reuse, -R138.reuse ;  /* 0x00000003a9a47223 */ /* 0x180fe2000001088a */
[-C--:B------:R-:W-:Y:S01]  /*14870*/  FFMA.FTZ R162, R159, R3.reuse, -R138 ;  /* 0x000000039fa27223 */ /* 0x080fe2000001088a */
[-C--:B------:R-:W-:Y:S01]  /*14880*/  FFMA.FTZ R165, R165, R3.reuse, -R142 ;  /* 0x00000003a5a57223 */ /* 0x080fe2000001088e */
[-C--:B------:R-:W-:Y:S01]  /*14890*/  FFMA.FTZ R167, R167, R3.reuse, -R138 ;  /* 0x00000003a7a77223 */ /* 0x080fe2000001088a */
[C---:B------:R-:W-:Y:S01]  /*148a0*/  HMMA.16816.F32.BF16 R28, R68.reuse, R54, R28 ;  /* 0x00000036441c723c */ /* 0x040fe2000004181c */
[----:B------:R-:W1:Y:S02]  /*148b0*/  LDSM.16.MT88.4 R52, [R180+0xd400] ;  /* 0x00d40000b434783b */ /* 0x000e640000004200 */
[-C--:B------:R-:W-:Y:S01]  /*148c0*/  FFMA.FTZ R120, R120, R3.reuse, -R142 ;  /* 0x0000000378787223 */ /* 0x080fe2000001088e */
[-CC-:B------:R-:W-:Y:S01]  /*148d0*/  FFMA.FTZ R149, R149, R3.reuse, -R138.reuse ;  /* 0x0000000395957223 */ /* 0x180fe2000001088a */
[----:B------:R-:W-:Y:S01]  /*148e0*/  FFMA.FTZ R153, R153, R3, -R138 ;  /* 0x0000000399997223 */ /* 0x000fe2000001088a */
[----:B------:R-:W-:Y:S01]  /*148f0*/  FFMA.FTZ R144, R214, R144, R135 ;  /* 0x00000090d6907223 */ /* 0x000fe20000010087 */
[----:B------:R-:W-:Y:S01]  /*14900*/  FFMA.FTZ R134, R213, R0, R134 ;  /* 0x00000000d5867223 */ /* 0x000fe20000010086 */
[----:B------:R-:W-:Y:S01]  /*14910*/  LDSM.16.MT88.4 R108, [R182+0xac00] ;  /* 0x00ac0000b66c783b */ /* 0x000fe20000004200 */
[C---:B--2---:R-:W-:Y:S08]  /*14920*/  HMMA.16816.F32.BF16 R16, R68.reuse, R56, R16 ;  /* 0x000000384410723c */ /* 0x044ff00000041810 */
[C---:B------:R-:W-:Y:S01]  /*14930*/  HMMA.16816.F32.BF16 R20, R68.reuse, R58, R20 ;  /* 0x0000003a4414723c */ /* 0x040fe20000041814 */
[----:B------:R-:W2:Y:S07]  /*14940*/  LDSM.16.MT88.4 R56, [R182+0xb800] ;  /* 0x00b80000b638783b */ /* 0x000eae0000004200 */
[C---:B------:R-:W-:Y:S08]  /*14950*/  HMMA.16816.F32.BF16 R44, R68.reuse, R40, R44 ;  /* 0x00000028442c723c */ /* 0x040ff0000004182c */
        /* <DEDUP_REMOVED lines=89> */
[----:B------:R-:W-:Y:S01]  /*14ef0*/  FFMA.FTZ R100, R155, R3, -R138 ;  /* 0x000000039b647223 */ /* 0x000fe2000001088a */
[----:B------:R-:W-:Y:S04]  /*14f00*/  MUFU.EX2 R158, R158 ;  /* 0x0000009e009e7308 */ /* 0x000fe80000000800 */
[----:B------:R-:W3:Y:S01]  /*14f10*/  MUFU.EX2 R161, R165 ;  /* 0x000000a500a17308 */ /* 0x000ee20000000800 */
[C---:B-----5:R-:W-:Y:S03]  /*14f20*/  HMMA.16816.F32.BF16 R16, R52.reuse, R64, R16 ;  /* 0x000000403410723c */ /* 0x060fe60000041810 */
[----:B------:R-:W-:Y:S04]  /*14f30*/  MUFU.EX2 R160, R160 ;  /* 0x000000a000a07308 */ /* 0x000fe80000000800 */
[----:B------:R-:W4:Y:S01]  /*14f40*/  MUFU.EX2 R157, R157 ;  /* 0x0000009d009d7308 */ /* 0x000f220000000800 */
[C---:B------:R-:W-:Y:S01]  /*14f50*/  HMMA.16816.F32.BF16 R20, R52.reuse, R66, R20 ;  /* 0x000000423414723c */ /* 0x040fe20000041814 */
[----:B------:R-:W5:Y:S02]  /*14f60*/  LDSM.16.MT88.4 R64, [R180+0xa400] ;  /* 0x00a40000b440783b */ /* 0x000f640000004200 */
[----:B------:R-:W-:Y:S04]  /*14f70*/  MUFU.EX2 R164, R164 ;  /* 0x000000a400a47308 */ /* 0x000fe80000000800 */
[----:B------:R-:W4:Y:S01]  /*14f80*/  MUFU.EX2 R155, R167 ;  /* 0x000000a7009b7308 */ /* 0x000f220000000800 */
[C---:B------:R-:W-:Y:S03]  /*14f90*/  HMMA.16816.F32.BF16 R24, R52.reuse, R60, R24 ;  /* 0x0000003c3418723c */ /* 0x040fe60000041818 */
[----:B------:R-:W-:Y:S04]  /*14fa0*/  MUFU.EX2 R159, R100 ;  /* 0x00000064009f7308 */ /* 0x000fe80000000800 */
[----:B------:R-:W2:Y:S01]  /*14fb0*/  MUFU.EX2 R162, R162 ;  /* 0x000000a200a27308 */ /* 0x000ea20000000800 */
        /* <DEDUP_REMOVED lines=13> */
[----:B------:R-:W-:Y:S01]  /*15090*/  F2FP.BF16.F32.PACK_AB R53, R155, R164 ;  /* 0x000000a49b35723e */ /* 0x000fe200000010ff */
[--C-:B------:R-:W-:Y:S01]  /*150a0*/  FFMA.FTZ R163, R122, R3, -R142.reuse ;  /* 0x000000037aa37223 */ /* 0x100fe2000001088e */
[----:B--2---:R-:W-:Y:S01]  /*150b0*/  F2FP.BF16.F32.PACK_AB R55, R162, R159 ;  /* 0x0000009fa237723e */ /* 0x004fe200000010ff */
[-C--:B------:R-:W-:Y:S01]  /*150c0*/  FFMA.FTZ R165, R128, R3.reuse, -R142 ;  /* 0x0000000380a57223 */ /* 0x080fe2000001088e */
[----:B------:R-:W-:Y:S04]  /*150d0*/  MUFU.EX2 R120, R120 ;  /* 0x0000007800787308 */ /* 0x000fe80000000800 */
[----:B------:R-:W-:Y:S01]  /*150e0*/  MUFU.EX2 R149, R149 ;  /* 0x0000009500957308 */ /* 0x000fe20000000800 */
[C---:B------:R-:W-:Y:S03]  /*150f0*/  HMMA.16816.F32.BF16 R44, R52.reuse, R40, R44 ;  /* 0x00000028342c723c */ /* 0x040fe6000004182c */
[----:B------:R-:W-:Y:S01]  /*15100*/  FADD.FTZ R133, R133, R144 ;  /* 0x0000009085857221 */ /* 0x000fe20000010000 */
[----:B------:R-:W-:Y:S01]  /*15110*/  FADD.FTZ R127, R127, R134 ;  /* 0x000000867f7f7221 */ /* 0x000fe20000010000 */
[-CC-:B------:R-:W-:Y:S01]  /*15120*/  FFMA.FTZ R213, R137, R3.reuse, -R138.reuse ;  /* 0x0000000389d57223 */ /* 0x180fe2000001088a */
[-CC-:B------:R-:W-:Y:S01]  /*15130*/  FFMA.FTZ R143, R143, R3.reuse, -R138.reuse ;  /* 0x000000038f8f7223 */ /* 0x180fe2000001088a */
[-C--:B------:R-:W-:Y:S01]  /*15140*/  FFMA.FTZ R141, R141, R3.reuse, -R138 ;  /* 0x000000038d8d7223 */ /* 0x080fe2000001088a */
[----:B------:R-:W-:Y:S01]  /*15150*/  LDSM.16.MT88.4 R100, [R180+0xac00] ;  /* 0x00ac0000b464783b */ /* 0x000fe20000004200 */
[C---:B------:R-:W-:Y:S03]  /*15160*/  HMMA.16816.F32.BF16 R48, R52.reuse, R42, R48 ;  /* 0x0000002a3430723c */ /* 0x040fe60000041830 */
[----:B------:R-:W2:Y:S01]  /*15170*/  LDSM.16.MT88.4 R40, [R182+0xe800] ;  /* 0x00e80000b628783b */ /* 0x000ea20000004200 */
[-C--:B------:R-:W-:Y:S01]  /*15180*/  FFMA.FTZ R122, R124, R3.reuse, -R142 ;  /* 0x000000037c7a7223 */ /* 0x080fe2000001088e */
[-CC-:B------:R-:W-:Y:S01]  /*15190*/  FFMA.FTZ R124, R151, R3.reuse, -R138.reuse ;  /* 0x00000003977c7223 */ /* 0x180fe2000001088a */
[----:B------:R-:W-:Y:S01]  /*151a0*/  FFMA.FTZ R128, R147, R3, -R138 ;  /* 0x0000000393807223 */ /* 0x000fe2000001088a */
[----:B------:R-:W3:Y:S01]  /*151b0*/  MUFU.EX2 R163, R163 ;  /* 0x000000a300a37308 */ /* 0x000ee20000000800 */
[C---:B-----5:R-:W-:Y:S03]  /*151c0*/  HMMA.16816.F32.BF16 R16, R52.reuse, R64, R16 ;  /* 0x000000403410723c */ /* 0x060fe60000041810 */
[----:B------:R-:W-:Y:S04]  /*151d0*/  MUFU.EX2 R165, R165 ;  /* 0x000000a500a57308 */ /* 0x000fe80000000800 */
[----:B------:R-:W4:Y:S01]  /*151e0*/  MUFU.EX2 R122, R122 ;  /* 0x0000007a007a7308 */ /* 0x000f220000000800 */
[C---:B------:R-:W-:Y:S01]  /*151f0*/  HMMA.16816.F32.BF16 R20, R52.reuse, R66, R20 ;  /* 0x000000423414723c */ /* 0x040fe20000041814 */
[----:B------:R-:W-:Y:S02]  /*15200*/  LDSM.16.MT88.4 R64, [R182+0xc800] ;  /* 0x00c80000b640783b */ /* 0x000fe40000004200 */
[----:B------:R-:W-:Y:S04]  /*15210*/  MUFU.EX2 R124, R124 ;  /* 0x0000007c007c7308 */ /* 0x000fe80000000800 */
[----:B------:R-:W5:Y:S01]  /*15220*/  MUFU.EX2 R147, R153 ;  /* 0x0000009900937308 */ /* 0x000f620000000800 */
[C---:B------:R-:W-:Y:S03]  /*15230*/  HMMA.16816.F32.BF16 R24, R52.reuse, R60, R24 ;  /* 0x0000003c3418723c */ /* 0x040fe60000041818 */
[----:B------:R-:W2:Y:S05]  /*15240*/  MUFU.EX2 R128, R128 ;  /* 0x0000008000807308 */ /* 0x000eaa0000000800 */
[C---:B------:R-:W-:Y:S01]  /*15250*/  HMMA.16816.F32.BF16 R28, R52.reuse, R62, R28 ;  /* 0x0000003e341c723c */ /* 0x040fe2000004181c */
[----:B------:R-:W2:Y:S07]  /*15260*/  LDSM.16.MT88.4 R60, [R182+0xa800] ;  /* 0x00a80000b63c783b */ /* 0x000eae0000004200 */
[C---:B------:R-:W-:Y:S08]  /*15270*/  HMMA.16816.F32.BF16 R8, R52.reuse, R68, R8 ;  /* 0x000000443408723c */ /* 0x040ff00000041808 */
        /* <DEDUP_REMOVED lines=12> */
[----:B--2---:R-:W-:Y:S01]  /*15340*/  F2FP.BF16.F32.PACK_AB R55, R149, R128 ;  /* 0x000000809537723e */ /* 0x004fe200000010ff */
[----:B------:R-:W-:Y:S01]  /*15350*/  FADD.FTZ R145, R145, R2 ;  /* 0x0000000291917221 */ /* 0x000fe20000010000 */
[----:B------:R-:W-:Y:S01]  /*15360*/  MUFU.EX2 R213, R213 ;  /* 0x000000d500d57308 */ /* 0x000fe20000000800 */
[----:B------:R-:W2:Y:S04]  /*15370*/  LDSM.16.MT88.4 R56, [R180+0xe800] ;  /* 0x00e80000b438783b */ /* 0x000ea80000004200 */
[----:B------:R-:W-:Y:S03]  /*15380*/  HMMA.16816.F32.BF16 R44, R52, R40, R44 ;  /* 0x00000028342c723c */ /* 0x000fe6000004182c */
        /* <DEDUP_REMOVED lines=22> */
[----:B------:R-:W3:Y:S02]  /*154f0*/  LDSM.16.MT88.4 R84, [R180+0xcc00] ;  /* 0x00cc0000b454783b */ /* 0x000ee40000004200 */
[----:B------:R-:W4:Y:S01]  /*15500*/  MUFU.EX2 R60, R60 ;  /* 0x0000003c003c7308 */ /* 0x000f220000000800 */
[----:B------:R-:W-:-:S03]  /*15510*/  FADD.FTZ R92, R95, R92 ;  /* 0x0000005c5f5c7221 */ /* 0x000fc60000010000 */
[----:B------:R-:W-:Y:S04]  /*15520*/  MUFU.EX2 R62, R62 ;  /* 0x0000003e003e7308 */ /* 0x000fe80000000800 */
[----:B------:R-:W-:Y:S04]  /*15530*/  MUFU.EX2 R63, R63 ;  /* 0x0000003f003f7308 */ /* 0x000fe80000000800 */
[----:B------:R-:W5:Y:S04]  /*15540*/  MUFU.EX2 R3, R141 ;  /* 0x0000008d00037308 */ /* 0x000f680000000800 */
[----:B------:R-:W1:Y:S01]  /*15550*/  MUFU.EX2 R64, R64 ;  /* 0x0000004000407308 */ /* 0x000e620000000800 */
[----:B------:R-:W-:Y:S01]  /*15560*/  FADD.FTZ R91, R91, R90 ;  /* 0x0000005a5b5b7221 */ /* 0x000fe20000010000 */
[----:B------:R-:W-:-:S03]  /*15570*/  FADD.FTZ R93, R93, R92 ;  /* 0x0000005c5d5d7221 */ /* 0x000fc60000010000 */
[----:B------:R-:W-:Y:S01]  /*15580*/  FADD.FTZ R88, R88, R91 ;  /* 0x0000005b58587221 */ /* 0x000fe20000010000 */
[----:B------:R-:W-:Y:S01]  /*15590*/  FADD.FTZ R94, R94, R93 ;  /* 0x0000005d5e5e7221 */ /* 0x000fe20000010000 */
[C---:B------:R-:W-:Y:S03]  /*155a0*/  HMMA.16816.F32.BF16 R16, R52.reuse, R68, R16 ;  /* 0x000000443410723c */ /* 0x040fe60000041810 */
[----:B----4-:R-:W-:Y:S01]  /*155b0*/  F2FP.BF16.F32.PACK_AB R68, R60, R61 ;  /* 0x0000003d3c44723e */ /* 0x010fe200000010ff */
[----:B------:R-:W-:Y:S01]  /*155c0*/  FADD.FTZ R99, R99, R88 ;  /* 0x0000005863637221 */ /* 0x000fe20000010000 */
[----:B-----5:R-:W-:Y:S01]  /*155d0*/  F2FP.BF16.F32.PACK_AB R69, R3, R0 ;  /* 0x000000000345723e */ /* 0x020fe200000010ff */
[----:B------:R-:W-:Y:S02]  /*155e0*/  FADD.FTZ R217, R217, R94 ;  /* 0x0000005ed9d97221 */ /* 0x000fe40000010000 */
[----:B------:R-:W-:Y:S03]  /*155f0*/  HMMA.16816.F32.BF16 R20, R52, R70, R20 ;  /* 0x000000463414723c */ /* 0x000fe60000041814 */
[----:B------:R-:W-:-:S02]  /*15600*/  F2FP.BF16.F32.PACK_AB R70, R63, R62 ;  /* 0x0000003e3f46723e */ /* 0x000fc400000010ff */
[----:B-1----:R-:W-:Y:S01]  /*15610*/  F2FP.BF16.F32.PACK_AB R71, R213, R64 ;  /* 0x00000040d547723e */ /* 0x002fe200000010ff */
        /* <DEDUP_REMOVED lines=22> */
[----:B------:R-:W4:Y:S02]  /*15780*/  LDSM.16.MT88.4 R40, [R182+0xcc00] ;  /* 0x00cc0000b628783b */ /* 0x000f240000004200 */
        /* <DEDUP_REMOVED lines=11> */
[----:B--2---:R-:W-:Y:S03]  /*15840*/  HMMA.16816.F32.BF16 R72, R52, R56, R72 ;  /* 0x000000383448723c */ /* 0x004fe60000041848 */
        /* <DEDUP_REMOVED lines=9> */
[C---:B------:R-:W-:Y:S05]  /*158e0*/  HMMA.16816.F32.BF16 R104, R68.reuse, R100, R16 ;  /* 0x000000644468723c */ /* 0x040fea0000041810 */
[----:B------:R-:W-:Y:S01]  /*158f0*/  FADD.FTZ R62, R62, R61 ;  /* 0x0000003d3e3e7221 */ /* 0x000fe20000010000 */
[----:B------:R-:W-:Y:S01]  /*15900*/  FADD.FTZ R64, R64, R3 ;  /* 0x0000000340407221 */ /* 0x000fe20000010000 */
[----:B------:R-:W-:Y:S01]  /*15910*/  IMAD.MOV.U32 R0, RZ, RZ, R126 ;  /* 0x000000ffff007224 */ /* 0x000fe200078e007e */
[----:B---3--:R-:W-:Y:S03]  /*15920*/  HMMA.16816.F32.BF16 R88, R68, R84, R32 ;  /* 0x000000544458723c */ /* 0x008fe60000041820 */
        /* <DEDUP_REMOVED lines=9> */
[C---:B----4-:R-:W-:Y:S08]  /*159c0*/  HMMA.16816.F32.BF16 R96, R68.reuse, R40, R24 ;  /* 0x000000284460723c */ /* 0x050ff00000041818 */
[C---:B------:R-:W-:Y:S08]  /*159d0*/  HMMA.16816.F32.BF16 R92, R68.reuse, R42, R28 ;  /* 0x0000002a445c723c */ /* 0x040ff0000004181c */
[C---:B------:R-:W-:Y:S08]  /*159e0*/  HMMA.16816.F32.BF16 R84, R68.reuse, R86, R36 ;  /* 0x000000564454723c */ /* 0x040ff00000041824 */
[C---:B------:R-:W-:Y:S08]  /*159f0*/  HMMA.16816.F32.BF16 R76, R68.reuse, R78, R48 ;  /* 0x0000004e444c723c */ /* 0x040ff00000041830 */
[C---:B------:R-:W-:Y:S08]  /*15a00*/  HMMA.16816.F32.BF16 R72, R68.reuse, R8, R72 ;  /* 0x000000084448723c */ /* 0x040ff00000041848 */
[----:B------:R-:W-:Y:S01]  /*15a10*/  HMMA.16816.F32.BF16 R68, R68, R10, R4 ;  /* 0x0000000a4444723c */ /* 0x000fe20000041804 */
[----:B------:R-:W-:-:S04]  /*15a20*/  NOP ;  /* 0x0000000000007918 */ /* 0x000fc80000000000 */
[----:B------:R-:W-:-:S15]  /*15a30*/  @P2 BRA `(.L_x_5776) ;  /* 0x0000000000042947 */ /* 0x000fde0003800000 */
.L_x_5767:
[----:B------:R-:W-:-:S07]  /*15a40*/  IADD3 R121, PT, PT, R123, -0x1, RZ ;  /* 0xffffffff7b797810 */ /* 0x000fce0007ffe0ff */
.L_x_5776:
[----:B------:R-:W-:Y:S05]  /*15a50*/  BSYNC B2 ;  /* 0x0000000000027941 */ /* 0x000fea0003800000 */
.L_x_5766:
        /* <DEDUP_REMOVED lines=14> */
.L_x_5784:
        /* <DEDUP_REMOVED lines=77> */
.L_x_5779:
[----:B------:R-:W-:Y:S05]  /*16010*/  BSYNC.RECONVERGENT B0 ;  /* 0x0000000000007941 */ /* 0x000fea0003800200 */
.L_x_5778:
[----:B------:R-:W1:Y:S01]  /*16020*/  S2UR UR7, SR_CgaCtaId ;  /* 0x00000000000779c3 */ /* 0x000e620000008800 */
[----:B------:R-:W-:Y:S01]  /*16030*/  IMAD.SHL.U32 R3, R195, 0x8, RZ ;  /* 0x00000008c3037824 */ /* 0x000fe200078e00ff */
[----:B------:R-:W-:Y:S01]  /*16040*/  UMOV UR9, 0x400 ;  /* 0x0000040000097882 */ /* 0x000fe20000000000 */
[----:B------:R-:W-:Y:S01]  /*16050*/  IADD3 R4, P0, PT, R209, R192, RZ ;  /* 0x000000c0d1047210 */ /* 0x000fe20007f1e0ff */
[----:B------:R-:W-:Y:S01]  /*16060*/  VIADD R211, R211, 0xffffffff ;  /* 0xffffffffd3d37836 */ /* 0x000fe20000000000 */
[----:B------:R-:W-:Y:S01]  /*16070*/  BSSY.RECONVERGENT B1, `(.L_x_5780) ;  /* 0x0000120000017945 */ /* 0x000fe20003800200 */
[----:B------:R-:W-:Y:S02]  /*16080*/  LOP3.LUT R0, R3, 0xc0, RZ, 0xc0, !PT ;  /* 0x000000c003007812 */ /* 0x000fe400078ec0ff */
[----:B------:R-:W-:Y:S01]  /*16090*/  IMAD.X R5, R208, 0x1, R193, P0 ;  /* 0x00000001d0057824 */ /* 0x000fe200000e06c1 */
[C---:B------:R-:W-:Y:S02]  /*160a0*/  IADD3 R12, P0, PT, R209.reuse, R4, RZ ;  /* 0x00000004d10c7210 */ /* 0x040fe40007f1e0ff */
[----:B------:R-:W-:Y:S03]  /*160b0*/  LOP3.LUT R0, R0, 0x18, R195, 0xf8, !PT ;  /* 0x0000001800007812 */ /* 0x000fe600078ef8c3 */
[----:B------:R-:W-:Y:S01]  /*160c0*/  IMAD.X R13, R208, 0x1, R5, P0 ;  /* 0x00000001d00d7824 */ /* 0x000fe200000e0605 */
[--C-:B------:R-:W-:Y:S02]  /*160d0*/  LOP3.LUT R0, R0, 0x18, R3.reuse, 0x78, !PT ;  /* 0x0000001800007812 */ /* 0x100fe400078e7803 */
[----:B------:R-:W-:Y:S02]  /*160e0*/  IADD3 R22, P0, PT, R209, R12, RZ ;  /* 0x0000000cd1167210 */ /* 0x000fe40007f1e0ff */
[----:B------:R-:W-:Y:S03]  /*160f0*/  LOP3.LUT R2, R0, 0x1f20, R3, 0xf8, !PT ;  /* 0x00001f2000027812 */ /* 0x000fe600078ef803 */
[----:B------:R-:W-:Y:S01]  /*16100*/  IMAD.X R23, R208, 0x1, R13, P0 ;  /* 0x00000001d0177824 */ /* 0x000fe200000e060d */
[----:B------:R-:W-:Y:S01]  /*16110*/  ISETP.GT.AND P0, PT, R211, R188, PT ;  /* 0x000000bcd300720c */ /* 0x000fe20003f04270 */
[----:B-1----:R-:W-:Y:S06]  /*16120*/  ULEA UR6, UR7, UR9, 0x18 ;  /* 0x0000000907067291 */ /* 0x002fec000f8ec0ff */
        /* <DEDUP_REMOVED lines=36> */
[C---:B---3--:R-:W-:Y:S03]  /*16370*/  HMMA.16816.F32.BF16 R20, R64.reuse, R24, RZ ;  /* 0x000000184014723c */ /* 0x048fe600000418ff */
[----:B------:R-:W-:Y:S05]  /*16380*/  LDSM.16.M88.4 R148, [R185+0x1000] ;  /* 0x00100000b994783b */ /* 0x000fea0000000200 */
[C---:B------:R-:W-:Y:S01]  /*16390*/  HMMA.16816.F32.BF16 R24, R64.reuse, R26, RZ ;  /* 0x0000001a4018723c */ /* 0x040fe200000418ff */
[----:B------:R-:W-:Y:S05]  /*163a0*/  LDSM.16.M88.4 R152, [R184+0x5000] ;  /* 0x00500000b898783b */ /* 0x000fea0000000200 */
[----:B------:R-:W-:Y:S02]  /*163b0*/  LDSM.16.M88.4 R156, [R184+0x5400] ;  /* 0x00540000b89c783b */ /* 0x000fe40000000200 */
        /* <DEDUP_REMOVED lines=140> */
[----:B------:R-:W-:Y:S02]  /*16c80*/  @!P2 IADD3 R190, P0, PT, R121, R190, RZ ;  /* 0x000000be79bea210 */ /* 0x000fe40007f1e0ff */
[----:B------:R-:W-:Y:S01]  /*16c90*/  LOP3.LUT R121, R3, 0x1f20, RZ, 0xc0, !PT ;  /* 0x00001f2003797812 */ /* 0x000fe200078ec0ff */
[----:B------:R-:W-:Y:S01]  /*16ca0*/  IMAD.SHL.U32 R3, R186, 0x40, RZ ;  /* 0x00000040ba037824 */ /* 0x000fe200078e00ff */
        /* <DEDUP_REMOVED lines=65> */
.L_x_5783:
[----:B------:R-:W-:Y:S05]  /*170c0*/  BSYNC.RECONVERGENT B0 ;  /* 0x0000000000007941 */ /* 0x000fea0003800200 */
.L_x_5782:
[----:B------:R-:W-:Y:S01]  /*170d0*/  IMAD.IADD R0, R121, 0x1, R0 ;  /* 0x0000000179007824 */ /* 0x000fe200078e0200 */
[C---:B------:R-:W-:Y:S01]  /*170e0*/  IADD3 R122, P0, PT, R3.reuse, R190, RZ ;  /* 0x000000be037a7210 */ /* 0x040fe20007f1e0ff */
[----:B------:R-:W-:Y:S01]  /*170f0*/  IMAD.MOV.U32 R191, RZ, RZ, R189 ;  /* 0x000000ffffbf7224 */ /* 0x000fe200078e00bd */
[----:B------:R-:W-:Y:S02]  /*17100*/  SHF.L.U64.HI R2, R186, 0x6, R187 ;  /* 0x00000006ba027819 */ /* 0x000fe400000102bb */
[----:B------:R-:W-:Y:S02]  /*17110*/  LEA R121, R0, UR6, 0x1 ;  /* 0x0000000600797c11 */ /* 0x000fe4000f8e08ff */
[C---:B------:R-:W-:Y:S01]  /*17120*/  IADD3 R124, P1, PT, R3.reuse, R122, RZ ;  /* 0x0000007a037c7210 */ /* 0x040fe20007f3e0ff */
[C---:B------:R-:W-:Y:S02]  /*17130*/  IMAD.X R123, R2.reuse, 0x1, R189, P0 ;  /* 0x00000001027b7824 */ /* 0x040fe400000e06bd */
[----:B------:R-:W-:Y:S01]  /*17140*/  @!PT LDS RZ, [RZ] ;  /* 0x00000000fffff984 */ /* 0x000fe20000000800 */
[----:B------:R-:W-:Y:S01]  /*17150*/  @!PT LDS RZ, [RZ] ;  /* 0x00000000fffff984 */ /* 0x000fe20000000800 */
[----:B------:R-:W-:Y:S01]  /*17160*/  @!PT LDS RZ, [RZ] ;  /* 0x00000000fffff984 */ /* 0x000fe20000000800 */
[----:B------:R1:W-:Y:S01]  /*17170*/  LDGSTS.E.BYPASS.LTC128B.128 [R121+0x3000], desc[UR4][R190.64] ;  /* 0x03000000be797fae */ /* 0x0003e2000b981a04 */
[----:B------:R-:W-:Y:S01]  /*17180*/  IADD3 R126, P0, PT, R3, R124, RZ ;  /* 0x0000007c037e7210 */ /* 0x000fe20007f1e0ff */
[C---:B------:R-:W-:Y:S02]  /*17190*/  IMAD.X R125, R2.reuse, 0x1, R123, P1 ;  /* 0x00000001027d7824 */ /* 0x040fe400008e067b */
        /* <DEDUP_REMOVED lines=13> */
.L_x_5781:
[----:B------:R-:W-:Y:S05]  /*17270*/  BSYNC.RECONVERGENT B1 ;  /* 0x0000000000017941 */ /* 0x000fea0003800200 */
.L_x_5780:
[----:B------:R-:W2:Y:S01]  /*17280*/  LD.E R3, desc[UR4][R116.64+0xdc] ;  /* 0x0000dc0474037980 */ /* 0x000ea2000c101900 */
[C---:B------:R-:W-:Y:S02]  /*17290*/  VIADD R128, R212.reuse, 0xffffffc1 ;  /* 0xffffffc1d4807836 */ /* 0x040fe40000000000 */
[C---:B------:R-:W-:Y:S02]  /*172a0*/  VIADD R0, R212.reuse, 0xffffffc0 ;  /* 0xffffffc0d4007836 */ /* 0x040fe40000000000 */
[----:B------:R-:W-:Y:S01]  /*172b0*/  VIADD R120, R212, 0xffffffc9 ;  /* 0xffffffc9d4787836 */ /* 0x000fe20000000000 */
[-C--:B------:R-:W-:Y:S01]  /*172c0*/  ISETP.GE.AND P3, PT, R128, R207.reuse, PT ;  /* 0x000000cf8000720c */ /* 0x080fe20003f66270 */
[----:B-1----:R-:W-:Y:S01]  /*172d0*/  VIADD R122, R212, 0xffffffc8 ;  /* 0xffffffc8d47a7836 */ /* 0x002fe20000000000 */
        /* <DEDUP_REMOVED lines=758> */
.L_x_5777:
[----:B------:R1:W5:Y:S01]  /*1a240*/  LD.E R3, desc[UR4][R116.64+0xd8] ;  /* 0x0000d80474037980 */ /* 0x000362000c101900 */
[----:B------:R-:W-:Y:S01]  /*1a250*/  UMOV UR7, 0xffffffff ;  /* 0xffffffff00077882 */ /* 0x000fe20000000000 */
[----:B------:R-:W-:Y:S01]  /*1a260*/  SHF.L.U32 R5, R195, 0x2, RZ ;  /* 0x00000002c3057819 */ /* 0x000fe200000006ff */
        /* <DEDUP_REMOVED lines=10> */
.L_x_5792:
        /* <DEDUP_REMOVED lines=99> */
[----:B------:R-:W4:Y:S01]  /*1a940*/  LD.E.64 R52, desc[UR4][R116.64+0x78] ;  /* 0x0000780474347980 */ /* 0x000f22000c101b00 */
[----:B-1----:R-:W-:-:S03]  /*1a950*/  SHF.L.U32 R9, R195, 0x2, RZ ;  /* 0x00000002c3097819 */ /* 0x002fc600000006ff */
[----:B------:R1:W5:Y:S01]  /*1a960*/  LD.E.64 R56, desc[UR4][R116.64+0xa8] ;  /* 0x0000a80474387980 */ /* 0x000362000c101b00 */
[----:B------:R-:W-:Y:S01]  /*1a970*/  SHF.L.U32 R14, R4, 0x5, RZ ;  /* 0x00000005040e7819 */ /* 0x000fe200000006ff */
[----:B------:R-:W1:Y:S01]  /*1a980*/  @P5 MUFU.LG2 R64, R7 ;  /* 0x0000000700405308 */ /* 0x000e620000000c00 */
[----:B--2---:R-:W-:Y:S01]  /*1a990*/  LOP3.LUT R11, R9, 0xf04, RZ, 0xc0, !PT ;  /* 0x00000f04090b7812 */ /* 0x004fe200078ec0ff */
[----:B------:R-:W-:Y:S01]  /*1a9a0*/  BSSY.RECONVERGENT B0, `(.L_x_5786) ;  /* 0x000003c000007945 */ /* 0x000fe20003800200 */
[----:B------:R-:W-:Y:S02]  /*1a9b0*/  LOP3.LUT R5, R5, 0xd8, RZ, 0xc0, !PT ;  /* 0x000000d805057812 */ /* 0x000fe400078ec0ff */
[----:B------:R-:W-:Y:S02]  /*1a9c0*/  SHF.R.U32.HI R54, RZ, 0x1, R195 ;  /* 0x00000001ff367819 */ /* 0x000fe400000116c3 */
[----:B---3--:R-:W-:Y:S01]  /*1a9d0*/  LOP3.LUT R8, R11, 0x20, R14, 0xf8, !PT ;  /* 0x000000200b087812 */ /* 0x008fe200078ef80e */
[----:B------:R-:W2:Y:S01]  /*1a9e0*/  @P0 MUFU.LG2 R61, R6 ;  /* 0x00000006003d0308 */ /* 0x000ea20000000c00 */
[----:B------:R-:W-:-:S02]  /*1a9f0*/  LOP3.LUT R5, R5, 0x18, R54, 0x78, !PT ;  /* 0x0000001805057812 */ /* 0x000fc400078e7836 */
[----:B----4-:R-:W-:Y:S02]  /*1aa00*/  IADD3 R10, PT, PT, R4, 0x10, RZ ;  /* 0x00000010040a7810 */ /* 0x010fe40007ffe0ff */
[----:B------:R-:W-:Y:S02]  /*1aa10*/  LOP3.LUT R5, R8, R5, RZ, 0xfc, !PT ;  /* 0x0000000508057212 */ /* 0x000fe400078efcff */
[----:B------:R-:W-:Y:S02]  /*1aa20*/  IADD3 R14, PT, PT, R4, 0x20, RZ ;  /* 0x00000020040e7810 */ /* 0x000fe40007ffe0ff */
[----:B------:R-:W-:Y:S01]  /*1aa30*/  LEA R66, R5, UR6, 0x2 ;  /* 0x0000000605427c11 */ /* 0x000fe2000f8e10ff */
[----:B------:R-:W-:Y:S01]  /*1aa40*/  BAR.SYNC.DEFER_BLOCKING 0x0 ;  /* 0x0000000000007b1d */ /* 0x000fe20000010000 */
[----:B------:R-:W-:Y:S01]  /*1aa50*/  LOP3.LUT R5, R9, 0x1c, RZ, 0xc0, !PT ;  /* 0x0000001c09057812 */ /* 0x000fe200078ec0ff */
[----:B-1----:R-:W-:Y:S01]  /*1aa60*/  @P5 FMUL.FTZ R64, R64, 0.69314718246459960938 ;  /* 0x3f31721840405820 */ /* 0x002fe20000410000 */
[----:B------:R-:W-:-:S02]  /*1aa70*/  IADD3 R55, PT, PT, -R196, R197, RZ ;  /* 0x000000c5c4377210 */ /* 0x000fc40007ffe1ff */
[C---:B------:R-:W-:Y:S01]  /*1aa80*/  IADD3 R62, PT, PT, R4.reuse, 0x30, RZ ;  /* 0x00000030043e7810 */ /* 0x040fe20007ffe0ff */
[----:B------:R-:W-:Y:S01]  /*1aa90*/  IMAD R60, R4, 0x60, R5 ;  /* 0x00000060043c7824 */ /* 0x000fe200078e0205 */
[-C--:B------:R-:W-:Y:S01]  /*1aaa0*/  ISETP.GE.AND P3, PT, R10, R55.reuse, PT ;  /* 0x000000370a00720c */ /* 0x080fe20003f66270 */
[----:B--2---:R-:W-:Y:S01]  /*1aab0*/  @P0 FMUL.FTZ R61, R61, 0.69314718246459960938 ;  /* 0x3f3172183d3d0820 */ /* 0x004fe20000410000 */
[-C--:B------:R-:W-:Y:S02]  /*1aac0*/  ISETP.GE.AND P2, PT, R14, R55.reuse, PT ;  /* 0x000000370e00720c */ /* 0x080fe40003f46270 */
[----:B------:R-:W-:Y:S02]  /*1aad0*/  ISETP.GE.AND P4, PT, R4, R55, PT ;  /* 0x000000370400720c */ /* 0x000fe40003f86270 */
[----:B------:R-:W-:Y:S01]  /*1aae0*/  MOV R65, 0xff800000 ;  /* 0xff80000000417802 */ /* 0x000fe20000000f00 */
[----:B-----5:R-:W-:Y:S01]  /*1aaf0*/  @P5 FFMA.FTZ R65, R3, R2, R64 ;  /* 0x0000000203415223 */ /* 0x020fe20000010040 */
[----:B------:R-:W-:-:S02]  /*1ab00*/  LOP3.LUT P5, RZ, R195, 0x3, RZ, 0xc0, !PT ;  /* 0x00000003c3ff7812 */ /* 0x000fc400078ac0ff */
[----:B------:R-:W-:Y:S01]  /*1ab10*/  MOV R63, 0xff800000 ;  /* 0xff800000003f7802 */ /* 0x000fe20000000f00 */
[----:B------:R-:W-:Y:S01]  /*1ab20*/  @P0 FFMA.FTZ R63, R3, R0, R61 ;  /* 0x00000000033f0223 */ /* 0x000fe2000001003d */
[----:B------:R-:W-:Y:S02]  /*1ab30*/  SHF.R.U32.HI R195, RZ, 0x2, R195 ;  /* 0x00000002ffc37819 */ /* 0x000fe400000116c3 */
[----:B------:R-:W-:Y:S02]  /*1ab40*/  LOP3.LUT R54, R54, 0x30, RZ, 0xc0, !PT ;  /* 0x0000003036367812 */ /* 0x000fe400078ec0ff */
[----:B------:R-:W-:Y:S01]  /*1ab50*/  ISETP.GE.AND P1, PT, R62, R55, PT ;  /* 0x000000373e00720c */ /* 0x000fe20003f26270 */
[----:B------:R1:W2:Y:S01]  /*1ab60*/  LDS.128 R48, [R66] ;  /* 0x0000000042307984 */ /* 0x0002a20000000c00 */
[----:B------:R-:W-:-:S03]  /*1ab70*/  LOP3.LUT R54, R54, 0x7, R195, 0xf8, !PT ;  /* 0x0000000736367812 */ /* 0x000fc600078ef8c3 */
        /* <DEDUP_REMOVED lines=30> */
.L_x_5787:
[----:B------:R-:W-:Y:S05]  /*1ad60*/  BSYNC.RECONVERGENT B0 ;  /* 0x0000000000007941 */ /* 0x000fea0003800200 */
.L_x_5786:
        /* <DEDUP_REMOVED lines=10> */
[----:B--2---:R-:W-:Y:S05]  /*1ae10*/  @P1 RET.REL.NODEC R194 `(_ZN5flash24flash_fwd_splitkv_kernelI23Flash_fwd_kernel_traitsILi96ELi64ELi128ELi4ELb0ELb0EN7cutlass10bfloat16_tE19Flash_kernel_traitsILi96ELi64ELi128ELi4ES3_EELb0ELb1ELb0ELb0ELb1ELb0ELb1ELb1EEEvNS_16Flash_fwd_paramsE) ;  /* 0xfffffe50c2781950 */ /* 0x004fea0003c3ffff */
[----:B------:R-:W-:Y:S01]  /*1ae20*/  MOV R195, 0x0 ;  /* 0x0000000000c37802 */ /* 0x000fe20000000f00 */
[----:B------:R-:W-:Y:S04]  /*1ae30*/  ST.E.128 desc[UR4][R2.64+0x4800], R36 ;  /* 0x0048002402007985 */ /* 0x000fe8000c101d04 */
[----:B------:R-:W-:Y:S04]  /*1ae40*/  ST.E.128 desc[UR4][R2.64+0x4880], R20 ;  /* 0x0048801402007985 */ /* 0x000fe8000c101d04 */
[----:B------:R1:W-:Y:S02]  /*1ae50*/  ST.E.128 desc[UR4][R2.64+0x4900], R4 ;  /* 0x0049000402007985 */ /* 0x0003e4000c101d04 */
[----:B-1----:R-:W-:Y:S05]  /*1ae60*/  RET.REL.NODEC R194 `(_ZN5flash24flash_fwd_splitkv_kernelI23Flash_fwd_kernel_traitsILi96ELi64ELi128ELi4ELb0ELb0EN7cutlass10bfloat16_tE19Flash_kernel_traitsILi96ELi64ELi128ELi4ES3_EELb0ELb1ELb0ELb0ELb1ELb0ELb1ELb1EEEvNS_16Flash_fwd_paramsE) ;  /* 0xfffffe50c2647950 */ /* 0x002fea0003c3ffff */
.L_x_5785:
[----:B------:R-:W-:Y:S01]  /*1ae70*/  MOV R9, 0x2 ;  /* 0x0000000200097802 */ /* 0x000fe20000000f00 */
[----:B------:R-:W-:Y:S01]  /*1ae80*/  IMAD.MOV.U32 R6, RZ, RZ, 0x1f ;  /* 0x0000001fff067424 */ /* 0x000fe200078e00ff */
[----:B------:R-:W-:-:S07]  /*1ae90*/  MOV R8, 0xffffffff ;  /* 0xffffffff00087802 */ /* 0x000fce0000000f00 */
[----:B-----5:R-:W-:Y:S05]  /*1aea0*/  WARPSYNC.COLLECTIVE R8, `(.L_x_5788) ;  /* 0x0000000008087348 */ /* 0x020fea0003c00000 */
[----:B------:R1:W2:Y:S02]  /*1aeb0*/  SHFL.BFLY P0, R12, R214, R9, R6 ;  /* 0x0c000009d60c7389 */ /* 0x0002a40000000006 */
[----:B-12--5:R-:W-:Y:S05]  /*1aec0*/  ENDCOLLECTIVE ;  /* 0x000000000000791b */ /* 0x026fea0003800000 */
.L_x_5788:
[----:B------:R-:W-:Y:S02]  /*1aed0*/  IMAD.MOV.U32 R7, RZ, RZ, R12 ;  /* 0x000000ffff077224 */ /* 0x000fe400078e000c */
[----:B------:R-:W-:Y:S02]  /*1aee0*/  IMAD.MOV.U32 R9, RZ, RZ, 0x1 ;  /* 0x00000001ff097424 */ /* 0x000fe400078e00ff */
[----:B------:R-:W-:-:S05]  /*1aef0*/  FADD.FTZ R10, R7, R214 ;  /* 0x000000d6070a7221 */ /* 0x000fca0000010000 */
[----:B------:R-:W-:-:S07]  /*1af00*/  MOV R214, R10 ;  /* 0x0000000a00d67202 */ /* 0x000fce0000000f00 */
[----:B------:R-:W-:Y:S05]  /*1af10*/  WARPSYNC.COLLECTIVE R8, `(.L_x_5789) ;  /* 0x0000000008087348 */ /* 0x000fea0003c00000 */
[----:B------:R1:W2:Y:S02]  /*1af20*/  SHFL.BFLY P0, R12, R214, R9, R6 ;  /* 0x0c000009d60c7389 */ /* 0x0002a40000000006 */
[----:B-12---:R-:W-:Y:S05]  /*1af30*/  ENDCOLLECTIVE ;  /* 0x000000000000791b */ /* 0x006fea0003800000 */
.L_x_5789:
[----:B------:R-:W-:Y:S01]  /*1af40*/  MOV R214, R213 ;  /* 0x000000d500d67202 */ /* 0x000fe20000000f00 */
[----:B------:R-:W-:Y:S01]  /*1af50*/  IMAD.MOV.U32 R9, RZ, RZ, 0x2 ;  /* 0x00000002ff097424 */ /* 0x000fe200078e00ff */
[----:B------:R-:W-:-:S07]  /*1af60*/  MOV R7, R12 ;  /* 0x0000000c00077202 */ /* 0x000fce0000000f00 */
[----:B------:R-:W-:Y:S05]  /*1af70*/  WARPSYNC.COLLECTIVE R8, `(.L_x_5790) ;  /* 0x0000000008087348 */ /* 0x000fea0003c00000 */
[----:B------:R1:W2:Y:S02]  /*1af80*/  SHFL.BFLY P0, R12, R214, R9, R6 ;  /* 0x0c000009d60c7389 */ /* 0x0002a40000000006 */
[----:B-12---:R-:W-:Y:S05]  /*1af90*/  ENDCOLLECTIVE ;  /* 0x000000000000791b */ /* 0x006fea0003800000 */
.L_x_5790:
[----:B------:R-:W-:Y:S01]  /*1afa0*/  FADD.FTZ R7, R10, R7 ;  /* 0x000000070a077221 */ /* 0x000fe20000010000 */
[----:B------:R-:W-:Y:S01]  /*1afb0*/  FADD.FTZ R11, R12, R213 ;  /* 0x000000d50c0b7221 */ /* 0x000fe20000010000 */
[----:B------:R-:W-:-:S04]  /*1afc0*/  MOV R9, 0x1 ;  /* 0x0000000100097802 */ /* 0x000fc80000000f00 */
[----:B------:R-:W-:-:S07]  /*1afd0*/  MOV R214, R11 ;  /* 0x0000000b00d67202 */ /* 0x000fce0000000f00 */
[----:B------:R-:W-:Y:S05]  /*1afe0*/  WARPSYNC.COLLECTIVE R8, `(.L_x_5791) ;  /* 0x0000000008087348 */ /* 0x000fea0003c00000 */
[----:B------:R1:W2:Y:S02]  /*1aff0*/  SHFL.BFLY P0, R12, R214, R9, R6 ;  /* 0x0c000009d60c7389 */ /* 0x0002a40000000006 */
[----:B-12---:R-:W-:Y:S05]  /*1b000*/  ENDCOLLECTIVE ;  /* 0x000000000000791b */ /* 0x006fea0003800000 */
.L_x_5791:
[----:B------:R-:W-:Y:S05]  /*1b010*/  BRA `(.L_x_5792) ;  /* 0xfffffff000bc7947 */ /* 0x000fea000383ffff */
.L_x_5793:
        /* <DEDUP_REMOVED lines=14> */
.L_x_11640:


//--------------------- .text._ZN5flash24flash_fwd_splitkv_kernelI23Flash_fwd_kernel_traitsILi96ELi64ELi128ELi4ELb0ELb0EN7cutlass10bfloat16_tE19Flash_kernel_traitsILi96ELi64ELi128ELi4ES3_EELb0ELb1ELb0ELb0ELb1ELb1ELb1ELb1EEEvNS_16Flash_fwd_paramsE --------------------------
	.section	.text._ZN5flash24flash_fwd_splitkv_kernelI23Flash_fwd_kernel_traitsILi96ELi64ELi128ELi4ELb0ELb0EN7cutlass10bfloat16_tE19Flash_kernel_traitsILi96ELi64ELi128ELi4ES3_EELb0ELb1ELb0ELb0ELb1ELb1ELb1ELb1EEEvNS_16Flash_fwd_paramsE,"ax",@progbits
	.align	128
        .global         _ZN5flash24flash_fwd_splitkv_kernelI23Flash_fwd_kernel_traitsILi96ELi64ELi128ELi4ELb0ELb0EN7cutlass10bfloat16_tE19Flash_kernel_traitsILi96ELi64ELi128ELi4ES3_EELb0ELb1ELb0ELb0ELb1ELb1ELb1ELb1EEEvNS_16Flash_fwd_paramsE
        .type           _ZN5flash24flash_fwd_splitkv_kernelI23Flash_fwd_kernel_traitsILi96ELi64ELi128ELi4ELb0ELb0EN7cutlass10bfloat16_tE19Flash_kernel_traitsILi96ELi64ELi128ELi4ES3_EELb0ELb1ELb0ELb0ELb1ELb1ELb1ELb1EEEvNS_16Flash_fwd_paramsE,@function
        .size           _ZN5flash24flash_fwd_splitkv_kernelI23Flash_fwd_kernel_traitsILi96ELi64ELi128ELi4ELb0ELb0EN7cutlass10bfloat16_tE19Flash_kernel_traitsILi96ELi64ELi128ELi4ES3_EELb0ELb1ELb0ELb0ELb1ELb1ELb1ELb1EEEvNS_16Flash_fwd_paramsE,(.L_x_11641 - _ZN5flash24flash_fwd_splitkv_kernelI23Flash_fwd_kernel_traitsILi96ELi64ELi128ELi4ELb0ELb0EN7cutlass10bfloat16_tE19Flash_kernel_traitsILi96ELi64ELi128ELi4ES3_EELb0ELb1ELb0ELb0ELb1ELb1ELb1ELb1EEEvNS_16Flash_fwd_paramsE)
        .other          _ZN5flash24flash_fwd_splitkv_kernelI23Flash_fwd_kernel_traitsILi96ELi64ELi128ELi4ELb0ELb0EN7cutlass10bfloat16_tE19Flash_kernel_traitsILi96ELi64ELi128ELi4ES3_EELb0ELb1ELb0ELb0ELb1ELb1ELb1ELb1EEEvNS_16Flash_fwd_paramsE,@"STO_CUDA_ENTRY STV_DEFAULT"
_ZN5flash24flash_fwd_splitkv_kernelI23Flash_fwd_kernel_traitsILi96ELi64ELi128ELi4ELb0ELb0EN7cutlass10bfloat16_tE19Flash_kernel_traitsILi96ELi64ELi128ELi4ES3_EELb0ELb1ELb0ELb0ELb1ELb1ELb1ELb1EEEvNS_16Flash_fwd_paramsE:
.text._ZN5flash24flash_fwd_splitkv_kernelI23Flash_fwd_kernel_traitsILi96ELi64ELi128ELi4ELb0ELb0EN7cutlass10bfloat16_tE19Flash_kernel_traitsILi96ELi64ELi128ELi4ES3_EELb0ELb1ELb0ELb0ELb1ELb1ELb1ELb1EEEvNS_16Flash_fwd_paramsE:
        /* <DEDUP_REMOVED lines=29> */
[----:B------:R-:W-:Y:S05]  /*01d0*/  CALL.REL.NOINC `($_ZN5flash24flash_fwd_splitkv_kernelI23Flash_fwd_kernel_traitsILi96ELi64ELi128ELi4ELb0ELb0EN7cutlass10bfloat16_tE19Flash_kernel_traitsILi96ELi64ELi128ELi4ES3_EELb0ELb1ELb0ELb0ELb1ELb1ELb1ELb1EEEvNS_16Flash_fwd_paramsE$_ZN5flash30compute_attn_1rowblock_splitkvI23Flash_fwd_kernel_traitsILi96ELi64ELi128ELi4ELb0ELb0EN7cutlass10bfloat16_tE19Flash_kernel_traitsILi96ELi64ELi128ELi4ES3_EELb0ELb1ELb0ELb0ELb1ELb1ELb1ELb1ENS_16Flash_fwd_paramsEEEvRKT8_iiiii) ;  /* 0x0000000000087944 */ /* 0x000fea0003c00000 */
[----:B------:R-:W-:Y:S05]  /*01e0*/  BSYNC.RECONVERGENT B3 ;  /* 0x0000000000037941 */ /* 0x000fea0003800200 */
.L_x_5794:
[----:B------:R-:W-:Y:S05]  /*01f0*/  EXIT ;  /* 0x000000000000794d */ /* 0x000fea0003800000 */
        .type           $_ZN5flash24flash_fwd_splitkv_kernelI23Flash_fwd_kernel_traitsILi96ELi64ELi128ELi4ELb0ELb0EN7cutlass10bfloat16_tE19Flash_kernel_traitsILi96ELi64ELi128ELi4ES3_EELb0ELb1ELb0ELb0ELb1ELb1ELb1ELb1EEEvNS_16Flash_fwd_paramsE$_ZN5flash30compute_attn_1rowblock_splitkvI23Flash_fwd_kernel_traitsILi96ELi64ELi128ELi4ELb0ELb0EN7cutlass10bfloat16_tE19Flash_kernel_traitsILi96ELi64ELi128ELi4ES3_EELb0ELb1ELb0ELb0ELb1ELb1ELb1ELb1ENS_16Flash_fwd_paramsEEEvRKT8_iiiii,@function
        .size           $_ZN5flash24flash_fwd_splitkv_kernelI23Flash_fwd_kernel_traitsILi96ELi64ELi128ELi4ELb0ELb0EN7cutlass10bfloat16_tE19Flash_kernel_traitsILi96ELi64ELi128ELi4ES3_EELb0ELb1ELb0ELb0ELb1ELb1ELb1ELb1EEEvNS_16Flash_fwd_paramsE$_ZN5flash30compute_attn_1rowblock_splitkvI23Flash_fwd_kernel_traitsILi96ELi64ELi128ELi4ELb0ELb0EN7cutlass10bfloat16_tE19Flash_kernel_traitsILi96ELi64ELi128ELi4ES3_EELb0ELb1ELb0ELb0ELb1ELb1ELb1ELb1ENS_16Flash_fwd_paramsEEEvRKT8_iiiii,(.L_x_11641 - $_ZN5flash24flash_fwd_splitkv_kernelI23Flash_fwd_kernel_traitsILi96ELi64ELi128ELi4ELb0ELb0EN7cutlass10bfloat16_tE19Flash_kernel_traitsILi96ELi64ELi128ELi4ES3_EELb0ELb1ELb0ELb0ELb1ELb1ELb1ELb1EEEvNS_16Flash_fwd_paramsE$_ZN5flash30compute_attn_1rowblock_splitkvI23Flash_fwd_kernel_traitsILi96ELi64ELi128ELi4ELb0ELb0EN7cutlass10bfloat16_tE19Flash_kernel_traitsILi96ELi64ELi128ELi4ES3_EELb0ELb1ELb0ELb0ELb1ELb1ELb1ELb1ENS_16Flash_fwd_paramsEEEvRKT8_iiiii)
$_ZN5flash24flash_fwd_splitkv_kernelI23Flash_fwd_kernel_traitsILi96ELi64ELi128ELi4ELb0ELb0EN7cutlass10bfloat16_tE19Flash_kernel_traitsILi96ELi64ELi128ELi4ES3_EELb0ELb1ELb0ELb0ELb1ELb1ELb1ELb1EEEvNS_16Flash_fwd_paramsE$_ZN5flash30compute_attn_1rowblock_splitkvI23Flash_fwd_kernel_traitsILi96ELi64ELi128ELi4ELb0ELb0EN7cutlass10bfloat16_tE19Flash_kernel_traitsILi96ELi64ELi128ELi4ES3_EELb0ELb1ELb0ELb0ELb1ELb1ELb1ELb1ENS_16Flash_fwd_paramsEEEvRKT8_iiiii:
        /* <DEDUP_REMOVED lines=39> */
.L_x_5796:
[----:B------:R-:W-:Y:S05]  /*0470*/  BSYNC.RECONVERGENT B0 ;  /* 0x0000000000007941 */ /* 0x000fea0003800200 */
.L_x_5795:
[----:B------:R-:W-:Y:S04]  /*0480*/  BSSY.RECONVERGENT B0, `(.L_x_5797) ;  /* 0x0000007000007945 */ /* 0x000fe80003800200 */
[----:B------:R-:W-:Y:S05]  /*0490*/  @!P3 BRA `(.L_x_5798) ;  /* 0x000000000014b947 */ /* 0x000fea0003800000 */
[----:B-----5:R-:W4:Y:S02]  /*04a0*/  LD.E.U8 R4, desc[UR4][R116.64+0x1b2] ;  /* 0x0001b20474047980 */ /* 0x020f24000c101100 */
[----:B----4-:R-:W-:-:S13]  /*04b0*/  ISETP.NE.AND P1, PT, R4, RZ, PT ;  /* 0x000000ff0400720c */ /* 0x010fda0003f25270 */
[----:B------:R-:W4:Y:S02]  /*04c0*/  @P1 LD.E R13, desc[UR4][R14.64+0x4] ;  /* 0x000004040e0d1980 */ /* 0x000f24000c101900 */
[----:B----4-:R-:W-:-:S06]  /*04d0*/  @P1 IADD3 R4, PT, PT, R13, -R12, RZ ;  /* 0x8000000c0d041210 */ /* 0x010fcc0007ffe0ff */
[----:B------:R4:W5:Y:S02]  /*04e0*/  @!P1 LD.E R4, desc[UR4][R14.64] ;  /* 0x000000040e049980 */ /* 0x000964000c101900 */
.L_x_5798:
[----:B------:R-:W-:Y:S05]  /*04f0*/  BSYNC.RECONVERGENT B0 ;  /* 0x0000000000007941 */ /* 0x000fea0003800200 */
.L_x_5797:
        /* <DEDUP_REMOVED lines=9> */
.L_x_5800:
[----:B------:R-:W5:Y:S01]  /*0590*/  LD.E.64 R4, desc[UR4][R116.64+0x108] ;  /* 0x0001080474047980 */ /* 0x000f62000c101b00 */
[----:B------:R-:W-:Y:S01]  /*05a0*/  BSSY.RECONVERGENT B0, `(.L_x_5802) ;  /* 0x0000006000007945 */ /* 0x000fe20003800200 */
[----:B------:R-:W-:Y:S01]  /*05b0*/  IMAD.MOV.U32 R70, RZ, RZ, RZ ;  /* 0x000000ffff467224 */ /* 0x000fe200078e00ff */
[----:B-----5:R-:W-:-:S04]  /*05c0*/  ISETP.NE.U32.AND P0, PT, R4, RZ, PT ;  /* 0x000000ff0400720c */ /* 0x020fc80003f05070 */
[----:B------:R-:W-:-:S13]  /*05d0*/  ISETP.NE.AND.EX P0, PT, R5, RZ, PT, P0 ;  /* 0x000000ff0500720c */ /* 0x000fda0003f05300 */
[----:B------:R-:W-:Y:S05]  /*05e0*/  @!P0 BRA `(.L_x_5803) ;  /* 0x0000000000048947 */ /* 0x000fea0003800000 */
[----:B------:R1:W5:Y:S02]  /*05f0*/  LD.E R70, desc[UR4][R116.64+0xbc] ;  /* 0x0000bc0474467980 */ /* 0x000364000c101900 */
.L_x_5803:
[----:B------:R-:W-:Y:S05]  /*0600*/  BSYNC.RECONVERGENT B0 ;  /* 0x0000000000007941 */ /* 0x000fea0003800200 */
.L_x_5802:
[----:B-----5:R-:W-:Y:S02]  /*0610*/  IADD3 R70, PT, PT, R87, R70, RZ ;  /* 0x0000004657467210 */ /* 0x020fe40007ffe0ff */
.L_x_5801:
[----:B------:R-:W-:Y:S05]  /*0620*/  BSYNC.RECONVERGENT B1 ;  /* 0x0000000000017941 */ /* 0x000fea0003800200 */
.L_x_5799:
[----:B------:R-:W-:Y:S01]  /*0630*/  IMAD.SHL.U32 R208, R17, 0x40, RZ ;  /* 0x0000004011d07824 */ /* 0x000fe200078e00ff */
[----:B------:R-:W-:Y:S01]  /*0640*/  MOV R4, R206 ;  /* 0x000000ce00047202 */ /* 0x000fe20000000f00 */
[----:B------:R-:W-:-:S03]  /*0650*/  IMAD.MOV.U32 R5, RZ, RZ, 0x0 ;  /* 0x00000000ff057424 */ /* 0x000fc600078e00ff */
[----:B------:R-:W-:-:S13]  /*0660*/  ISETP.GT.AND P0, PT, R209, R208, PT ;  /* 0x000000d0d100720c */ /* 0x000fda0003f04270 */
[----:B-1234-:R-:W-:Y:S05]  /*0670*/  @!P0 RET.REL.NODEC R4 `(_ZN5flash24flash_fwd_splitkv_kernelI23Flash_fwd_kernel_traitsILi96ELi64ELi128ELi4ELb0ELb0EN7cutlass10bfloat16_tE19Flash_kernel_traitsILi96ELi64ELi128ELi4ES3_EELb0ELb1ELb0ELb0ELb1ELb1ELb1ELb1EEEvNS_16Flash_fwd_paramsE) ;  /* 0xfffffff804608950 */ /* 0x01efea0003c3ffff */
        /* <DEDUP_REMOVED lines=105> */
[----:B-1----:R-:W-:Y:S05]  /*0d10*/  @P1 RET.REL.NODEC R206 `(_ZN5flash24flash_fwd_splitkv_kernelI23Flash_fwd_kernel_traitsILi96ELi64ELi128ELi4ELb0ELb0EN7cutlass10bfloat16_tE19Flash_kernel_traitsILi96ELi64ELi128ELi4ES3_EELb0ELb1ELb0ELb0ELb1ELb1ELb1ELb1EEEvNS_16Flash_fwd_paramsE) ;  /* 0xfffffff0ceb81950 */ /* 0x002fea0003c3ffff */
[----:B------:R-:W-:Y:S02]  /*0d20*/  MOV R5, 0xff800000 ;  /* 0xff80000000057802 */ /* 0x000fe40000000f00 */
[----:B------:R-:W-:-:S03]  /*0d30*/  MOV R207, 0x0 ;  /* 0x0000000000cf7802 */ /* 0x000fc60000000f00 */
[----:B------:R1:W-:Y:S02]  /*0d40*/  ST.E desc[UR4][R2.64+0xc0], R5 ;  /* 0x0000c00502007985 */ /* 0x0003e4000c101904 */
[----:B-1----:R-:W-:Y:S05]  /*0d50*/  RET.REL.NODEC R206 `(_ZN5flash24flash_fwd_splitkv_kernelI23Flash_fwd_kernel_traitsILi96ELi64ELi128ELi4ELb0ELb0EN7cutlass10bfloat16_tE19Flash_kernel_traitsILi96ELi64ELi128ELi4ES3_EELb0ELb1ELb0ELb0ELb1ELb1ELb1ELb1EEEvNS_16Flash_fwd_paramsE) ;  /* 0xfffffff0cea87950 */ /* 0x002fea0003c3ffff */
.L_x_5804:
        /* <DEDUP_REMOVED lines=102> */
.L_x_5806:
        /* <DEDUP_REMOVED lines=78> */
.L_x_5807:
[----:B------:R-:W-:Y:S05]  /*18a0*/  BSYNC.RECONVERGENT B0 ;  /* 0x0000000000007941 */ /* 0x000fea0003800200 */
.L_x_5805:
        /* <DEDUP_REMOVED lines=221> */
.L_x_5831:
        /* <DEDUP_REMOVED lines=104> */
.L_x_5810:
        /* <DEDUP_REMOVED lines=147> */
.L_x_5814:
[----:B------:R-:W-:Y:S05]  /*3630*/  BSYNC.RECONVERGENT B0 ;  /* 0x0000000000007941 */ /* 0x000fea0003800200 */
.L_x_5813:
        /* <DEDUP_REMOVED lines=141> */
.L_x_5816:
[----:B------:R-:W-:Y:S05]  /*3f10*/  BSYNC.RECONVERGENT B0 ;  /* 0x0000000000007941 */ /* 0x000fea0003800200 */
.L_x_5815:
        /* <DEDUP_REMOVED lines=145> */
.L_x_5818:
[----:B------:R-:W-:Y:S05]  /*4830*/  BSYNC.RECONVERGENT B0 ;  /* 0x0000000000007941 */ /* 0x000fea0003800200 */
.L_x_5817:
        /* <DEDUP_REMOVED lines=147> */
.L_x_5820:
[----:B------:R-:W-:Y:S05]  /*5170*/  BSYNC.RECONVERGENT B0 ;  /* 0x0000000000007941 */ /* 0x000fea0003800200 */
.L_x_5819:
[----:B------:R-:W5:Y:S02]  /*5180*/  LD.E R3, desc[UR4][R116.64+0xd0] ;  /* 0x0000d00474037980 */ /* 0x000f64000c101900 */
[----:B-----5:R-:W-:Y:S05]  /*5190*/  IMAD.U32 R3, R3, -0x40, RZ ;  /* 0xffffffc003037824 */ /* 0x020fea00078e00ff */
[C---:B------:R-:W-:Y:S02]  /*51a0*/  LEA R32, P1, R3.reuse, R32, 0x1 ;  /* 0x0000002003207211 */ /* 0x040fe400078208ff */
[C---:B------:R-:W-:Y:S02]  /*51b0*/  LEA R68, P0, R3.reuse, R68, 0x1 ;  /* 0x0000004403447211 */ /* 0x040fe400078008ff */
[C---:B------:R-:W-:Y:S02]  /*51c0*/  LEA.HI.X.SX32 R33, R3.reuse, R33, 0x1, P1 ;  /* 0x0000002103217211 */ /* 0x040fe400008f0eff */
[----:B------:R-:W-:Y:S01]  /*51d0*/  LEA.HI.X.SX32 R69, R3, R69, 0x1, P0 ;  /* 0x0000004503457211 */ /* 0x000fe200000f0eff */
[----:B------:R-:W-:Y:S05]  /*51e0*/  BRA `(.L_x_5811) ;  /* 0x0000004000507947 */ /* 0x000fea0003800000 */
.L_x_5812:
        /* <DEDUP_REMOVED lines=258> */
.L_x_5822:
[----:B------:R-:W-:Y:S05]  /*6210*/  BSYNC.RECONVERGENT B0 ;  /* 0x0000000000007941 */ /* 0x000fea0003800200 */
.L_x_5821:
        /* <DEDUP_REMOVED lines=258> */
.L_x_5824:
[----:B------:R-:W-:Y:S05]  /*7240*/  BSYNC.RECONVERGENT B0 ;  /* 0x0000000000007941 */ /* 0x000fea0003800200 */
.L_x_5823:
        /* <DEDUP_REMOVED lines=258> */
.L_x_5826:
[----:B------:R-:W-:Y:S05]  /*8270*/  BSYNC.RECONVERGENT B0 ;  /* 0x0000000000007941 */ /* 0x000fea0003800200 */
.L_x_5825:
        /* <DEDUP_REMOVED lines=260> */
.L_x_5828:
[----:B------:R-:W-:Y:S05]  /*92c0*/  BSYNC.RECONVERGENT B0 ;  /* 0x0000000000007941 */ /* 0x000fea0003800200 */
.L_x_5827:
[----:B------:R-:W5:Y:S02]  /*92d0*/  LD.E R3, desc[UR4][R116.64+0xd0] ;  /* 0x0000d00474037980 */ /* 0x000f64000c101900 */
[----:B-----5:R-:W-:Y:S05]  /*92e0*/  IMAD.U32 R3, R3, -0x40, RZ ;  /* 0xffffffc003037824 */ /* 0x020fea00078e00ff */
[C---:B------:R-:W-:Y:S02]  /*92f0*/  LEA R92, P1, R3.reuse, R92, 0x1 ;  /* 0x0000005c035c7211 */ /* 0x040fe400078208ff */
[C---:B------:R-:W-:Y:S02]  /*9300*/  LEA R90, P0, R3.reuse, R90, 0x1 ;  /* 0x0000005a035a7211 */ /* 0x040fe400078008ff */
[C---:B------:R-:W-:Y:S02]  /*9310*/  LEA.HI.X.SX32 R93, R3.reuse, R93, 0x1, P1 ;  /* 0x0000005d035d7211 */ /* 0x040fe400008f0eff */
[----:B------:R-:W-:Y:S09]  /*9320*/  LEA.HI.X.SX32 R91, R3, R91, 0x1, P0 ;  /* 0x0000005b035b7211 */ /* 0x000ff200000f0eff */
.L_x_5811:
[----:B------:R-:W-:Y:S05]  /*9330*/  BSYNC.RECONVERGENT B1 ;  /* 0x0000000000017941 */ /* 0x000fea0003800200 */
.L_x_5809:
        /* <DEDUP_REMOVED lines=101> */
.L_x_5830:
[----:B------:R-:W-:Y:S05]  /*9990*/  BSYNC.RECONVERGENT B0 ;  /* 0x0000000000007941 */ /* 0x000fea0003800200 */
.L_x_5829:
[----:B------:R-:W-:Y:S05]  /*99a0*/  @P3 BRA `(.L_x_5831) ;  /* 0xffffff8c00343947 */ /* 0x000fea000383ffff */
.L_x_5808:
        /* <DEDUP_REMOVED lines=18> */
.L_x_5835:
[----:B------:R-:W-:Y:S05]  /*9ad0*/  BSYNC.RECONVERGENT B0 ;  /* 0x0000000000007941 */ /* 0x000fea0003800200 */
.L_x_5834:
        /* <DEDUP_REMOVED lines=10> */
.L_x_5833:
        /* <DEDUP_REMOVED lines=78> */
.L_x_5841:
[----:B------:R-:W-:Y:S05]  /*a060*/  BSYNC.RECONVERGENT B0 ;  /* 0x0000000000007941 */ /* 0x000fea0003800200 */
.L_x_5840:
        /* <DEDUP_REMOVED lines=44> */
.L_x_5843:
[----:B------:R-:W-:Y:S05]  /*a330*/  BSYNC.RECONVERGENT B0 ;  /* 0x0000000000007941 */ /* 0x000fea0003800200 */
.L_x_5842:
        /* <DEDUP_REMOVED lines=44> */
.L_x_5845:
[----:B------:R-:W-:Y:S05]  /*a600*/  BSYNC.RECONVERGENT B0 ;  /* 0x0000000000007941 */ /* 0x000fea0003800200 */
.L_x_5844:
[----:B-----5:R2:W-:Y:S02]  /*a610*/  STS.128 [R122+0x2000], R8 ;  /* 0x002000087a007388 */ /* 0x0205e40000000c00 */
.L_x_5839:
[----:B------:R-:W-:Y:S05]  /*a620*/  BSYNC.RECONVERGENT B1 ;  /* 0x0000000000017941 */ /* 0x000fea0003800200 */
.L_x_5838:
        /* <DEDUP_REMOVED lines=58> */
.L_x_5847:
[----:B------:R-:W-:Y:S05]  /*a9d0*/  BSYNC.RECONVERGENT B0 ;  /* 0x0000000000007941 */ /* 0x000fea0003800200 */
.L_x_5846:
        /* <DEDUP_REMOVED lines=50> */
.L_x_5849:
[----:B------:R-:W-:Y:S05]  /*ad00*/  BSYNC.RECONVERGENT B0 ;  /* 0x0000000000007941 */ /* 0x000fea0003800200 */
.L_x_5848:
        /* <DEDUP_REMOVED lines=52> */
.L_x_5851:
[----:B------:R-:W-:Y:S05]  /*b050*/  BSYNC.RECONVERGENT B0 ;  /* 0x0000000000007941 */ /* 0x000fea0003800200 */
.L_x_5850:
[----:B-----5:R1:W-:Y:S01]  /*b060*/  STS.128 [R122+0x2800], R12 ;  /* 0x0028000c7a007388 */ /* 0x0203e20000000c00 */
[----:B------:R-:W-:Y:S05]  /*b070*/  BRA `(.L_x_5836) ;  /* 0x0000002000147947 */ /* 0x000fea0003800000 */
.L_x_5837:
        /* <DEDUP_REMOVED lines=90> */
.L_x_5855:
[----:B------:R-:W-:Y:S05]  /*b620*/  BSYNC.RECONVERGENT B0 ;  /* 0x0000000000007941 */ /* 0x000fea0003800200 */
.L_x_5854:
        /* <DEDUP_REMOVED lines=80> */
.L_x_5857:
[----:B------:R-:W-:Y:S05]  /*bb30*/  BSYNC.RECONVERGENT B0 ;  /* 0x0000000000007941 */ /* 0x000fea0003800200 */
.L_x_5856:
        /* <DEDUP_REMOVED lines=83> */
.L_x_5859:
[----:B------:R-:W-:Y:S05]  /*c070*/  BSYNC.RECONVERGENT B0 ;  /* 0x0000000000007941 */ /* 0x000fea0003800200 */
.L_x_5858:
[----:B-----5:R2:W-:Y:S02]  /*c080*/  STS.128 [R122+0x2000], R16 ;  /* 0x002000107a007388 */ /* 0x0205e40000000c00 */
.L_x_5853:
[----:B------:R-:W-:Y:S05]  /*c090*/  BSYNC.RECONVERGENT B1 ;  /* 0x0000000000017941 */ /* 0x000fea0003800200 */
.L_x_5852:
        /* <DEDUP_REMOVED lines=89> */
.L_x_5861:
[----:B------:R-:W-:Y:S05]  /*c630*/  BSYNC.RECONVERGENT B0 ;  /* 0x0000000000007941 */ /* 0x000fea0003800200 */
.L_x_5860:
        /* <DEDUP_REMOVED lines=82> */
.L_x_5863:
[----:B------:R-:W-:Y:S05]  /*cb60*/  BSYNC.RECONVERGENT B0 ;  /* 0x0000000000007941 */ /* 0x000fea0003800200 */
.L_x_5862:
        /* <DEDUP_REMOVED lines=84> */
.L_x_5865:
[----:B------:R-:W-:Y:S05]  /*d0b0*/  BSYNC.RECONVERGENT B0 ;  /* 0x0000000000007941 */ /* 0x000fea0003800200 */
.L_x_5864:
[----:B-----5:R1:W-:Y:S02]  /*d0c0*/  STS.128 [R122+0x2800], R4 ;  /* 0x002800047a007388 */ /* 0x0203e40000000c00 */
.L_x_5836:
[----:B------:R-:W-:Y:S05]  /*d0d0*/  BSYNC.RECONVERGENT B2 ;  /* 0x0000000000027941 */ /* 0x000fea0003800200 */
.L_x_5832:
[----:B--2---:R-:W-:Y:S02]  /*d0e0*/  IADD3 R3, PT, PT, -R120, R70, RZ ;  /* 0x0000004678037210 */ /* 0x004fe40007ffe1ff */
[----:B------:R-:W-:Y:S02]  /*d0f0*/  IADD3 R0, PT, PT, R126, 0x60, RZ ;  /* 0x000000607e007810 */ /* 0x000fe40007ffe0ff */
[-C--:B------:R-:W-:Y:S02]  /*d100*/  ISETP.GE.AND P5, PT, R36, R3.reuse, PT ;  /* 0x000000032400720c */ /* 0x080fe40003fa6270 */
[-C--:B------:R-:W-:Y:S02]  /*d110*/  ISETP.GE.AND P3, PT, R0, R3.reuse, PT ;  /* 0x000000030000720c */ /* 0x080fe40003f66270 */
[C---:B------:R-:W-:Y:S02]  /*d120*/  IADD3 R2, PT, PT, R126.reuse, 0x40, RZ ;  /* 0x000000407e027810 */ /* 0x040fe40007ffe0ff */
[----:B------:R-:W-:-:S02]  /*d130*/  ISETP.GE.AND P6, PT, R126, R3, PT ;  /* 0x000000037e00720c */ /* 0x000fc40003fc6270 */
[-C--:B------:R-:W-:Y:S02]  /*d140*/  ISETP.GE.AND P4, PT, R2, R3.reuse, PT ;  /* 0x000000030200720c */ /* 0x080fe40003f86270 */
[-C--:B------:R-:W-:Y:S02]  /*d150*/  ISETP.GE.AND P2, PT, R36, R3.reuse, PT ;  /* 0x000000032400720c */ /* 0x080fe40003f46270 */
[----:B------:R-:W-:Y:S02]  /*d160*/  ISETP.GE.AND P1, PT, R0, R3, PT ;  /* 0x000000030000720c */ /* 0x000fe40003f26270 */
[C---:B-1----:R-:W-:Y:S01]  /*d170*/  @!P5 LEA R6, P0, R80.reuse, R202, 0x1 ;  /* 0x000000ca5006d211 */ /* 0x042fe200078008ff */
[----:B------:R-:W-:Y:S01]  /*d180*/  @!P3 IMAD R4, R199, 0xc0, RZ ;  /* 0x000000c0c704b824 */ /* 0x000fe200078e02ff */
[-C--:B------:R-:W-:Y:S02]  /*d190*/  @!P3 MOV R203, R201.reuse ;  /* 0x000000c900cbb202 */ /* 0x080fe40000000f00 */
[-C--:B------:R-:W-:Y:S01]  /*d1a0*/  @!P5 LEA.HI.X R7, R80, R201.reuse, R81, 0x1, P0 ;  /* 0x000000c95007d211 */ /* 0x080fe200000f0c51 */
[----:B------:R-:W-:Y:S01]  /*d1b0*/  @!P3 IMAD.WIDE.U32 R8, R198, 0xc0, R202 ;  /* 0x000000c0c608b825 */ /* 0x000fe200078e00ca */
[----:B------:R-:W-:-:S02]  /*d1c0*/  @!P6 MOV R203, R201 ;  /* 0x000000c900cbe202 */ /* 0x000fc40000000f00 */
[----:B------:R-:W-:-:S03]  /*d1d0*/  @!P4 LEA R10, P0, R198, R202, 0x7 ;  /* 0x000000cac60ac211 */ /* 0x000fc600078038ff */
[----:B------:R-:W-:Y:S01]  /*d1e0*/  @!P1 IMAD R0, R119, 0xc0, RZ ;  /* 0x000000c077009824 */ /* 0x000fe200078e02ff */
[----:B------:R-:W-:Y:S01]  /*d1f0*/  @!P3 IADD3 R9, PT, PT, R4, R9, RZ ;  /* 0x000000090409b210 */ /* 0x000fe20007ffe0ff */
[----:B------:R-:W-:Y:S01]  /*d200*/  @!PT LDS RZ, [RZ] ;  /* 0x00000000fffff984 */ /* 0x000fe20000000800 */
[----:B------:R-:W-:Y:S01]  /*d210*/  @!PT LDS RZ, [RZ] ;  /* 0x00000000fffff984 */ /* 0x000fe20000000800 */
[----:B------:R-:W-:Y:S01]  /*d220*/  @!PT LDS RZ, [RZ] ;  /* 0x00000000fffff984 */ /* 0x000fe20000000800 */
[----:B------:R-:W-:Y:S01]  /*d230*/  @!P6 LDGSTS.E.BYPASS.LTC128B.128 [R122+0x3000], desc[UR4][R202.64] ;  /* 0x03000000ca7aefae */ /* 0x000fe2000b981a04 */
[----:B------:R-:W-:-:S03]  /*d240*/  @!P4 LEA.HI.X R11, R198, R201, R199, 0x7, P0 ;  /* 0x000000c9c60bc211 */ /* 0x000fc600000f3cc7 */
        /* <DEDUP_REMOVED lines=15> */
[----:B------:R-:W-:-:S03]  /*d340*/  @!P2 LEA.HI.X R5, R82, R205, R83, 0x1, P3 ;  /* 0x000000cd5205a211 */ /* 0x000fc600018f0c53 */
[----:B------:R-:W3:Y:S01]  /*d350*/  LD.E R64, desc[UR4][R116.64+0x184] ;  /* 0x0001840474407980 */ /* 0x000ee2000c101900 */
[----:B------:R-:W-:-:S03]  /*d360*/  @!P1 IADD3 R7, PT, PT, R0, R7, RZ ;  /* 0x0000000700079210 */ /* 0x000fc60007ffe0ff */
[----:B------:R-:W3:Y:S01]  /*d370*/  LD.E R2, desc[UR4][R116.64+0x188] ;  /* 0x0001880474027980 */ /* 0x000ee2000c101900 */
        /* <DEDUP_REMOVED lines=43> */
[----:B------:R-:W-:Y:S01]  /*d630*/  LOP3.LUT P0, RZ, R207, 0x4, RZ, 0xc0, !PT ;  /* 0x00000004cfff7812 */ /* 0x000fe2000780c0ff */
[----:B------:R-:W0:Y:S01]  /*d640*/  LDGDEPBAR ;  /* 0x00000000000079af */ /* 0x000e220000000000 */
[----:B------:R-:W-:Y:S01]  /*d650*/  MOV R3, 0x10 ;  /* 0x0000001000037802 */ /* 0x000fe20000000f00 */
[----:B----4-:R-:W-:-:S06]  /*d660*/  ULEA UR6, UR6, UR7, 0x18 ;  /* 0x0000000706067291 */ /* 0x010fcc000f8ec0ff */
[----:B------:R-:W-:Y:S02]  /*d670*/  LEA R197, R67, UR6, 0x1 ;  /* 0x0000000643c57c11 */ /* 0x000fe4000f8e08ff */
[----:B------:R-:W-:-:S03]  /*d680*/  LEA R196, R66, UR6, 0x1 ;  /* 0x0000000642c47c11 */ /* 0x000fc6000f8e08ff */
[----:B------:R-:W-:Y:S04]  /*d690*/  LDSM.16.M88.4 R40, [R197] ;  /* 0x00000000c528783b */ /* 0x000fe80000000200 */
[----:B------:R-:W4:Y:S04]  /*d6a0*/  LDSM.16.M88.4 R28, [R196+0x3000] ;  /* 0x00300000c41c783b */ /* 0x000f280000000200 */
[----:B------:R-:W4:Y:S01]  /*d6b0*/  LDSM.16.M88.4 R96, [R196+0x3400] ;  /* 0x00340000c460783b */ /* 0x000f220000000200 */
[----:B------:R-:W-:-:S03]  /*d6c0*/  SEL R3, R3, 0xfffffff0, !P0 ;  /* 0xfffffff003037807 */ /* 0x000fc60004000000 */
[----:B------:R-:W4:Y:S01]  /*d6d0*/  LDSM.16.M88.4 R88, [R196+0x3800] ;  /* 0x00380000c458783b */ /* 0x000f220000000200 */
[C---:B------:R-:W-:Y:S02]  /*d6e0*/  LEA R195, R3.reuse, R197, 0x1 ;  /* 0x000000c503c37211 */ /* 0x040fe400078e08ff */
[----:B------:R-:W-:Y:S01]  /*d6f0*/  LEA R193, R3, R196, 0x1 ;  /* 0x000000c403c17211 */ /* 0x000fe200078e08ff */
[----:B------:R-:W4:Y:S04]  /*d700*/  LDSM.16.M88.4 R80, [R196+0x3c00] ;  /* 0x003c0000c450783b */ /* 0x000f280000000200 */
[----:B------:R-:W4:Y:S04]  /*d710*/  LDSM.16.M88.4 R72, [R196+0x4000] ;  /* 0x00400000c448783b */ /* 0x000f280000000200 */
[----:B------:R-:W4:Y:S04]  /*d720*/  LDSM.16.M88.4 R56, [R196+0x4400] ;  /* 0x00440000c438783b */ /* 0x000f280000000200 */
[----:B------:R-:W4:Y:S04]  /*d730*/  LDSM.16.M88.4 R48, [R196+0x4800] ;  /* 0x00480000c430783b */ /* 0x000f280000000200 */
[----:B---3--:R-:W3:Y:S04]  /*d740*/  LDSM.16.M88.4 R20, [R196+0x4c00] ;  /* 0x004c0000c414783b */ /* 0x008ee80000000200 */
[----:B-1----:R-:W-:Y:S04]  /*d750*/  LDSM.16.M88.4 R4, [R195] ;  /* 0x00000000c304783b */ /* 0x002fe80000000200 */
[----:B------:R-:W1:Y:S04]  /*d760*/  LDSM.16.M88.4 R16, [R193+0x3000] ;  /* 0x00300000c110783b */ /* 0x000e680000000200 */
[----:B-----5:R-:W1:Y:S01]  /*d770*/  LDSM.16.M88.4 R32, [R193+0x3400] ;  /* 0x00340000c120783b */ /* 0x020e620000000200 */
        /* <DEDUP_REMOVED lines=47> */
[C---:B----4-:R-:W-:Y:S08]  /*da70*/  HMMA.16816.F32.BF16 R44, R4.reuse, R8, R44 ;  /* 0x00000008042c723c */ /* 0x050ff0000004182c */
[----:B------:R-:W-:Y:S01]  /*da80*/  HMMA.16816.F32.BF16 R40, R4, R10, R40 ;  /* 0x0000000a0428723c */ /* 0x000fe20000041828 */
[----:B------:R-:W-:Y:S04]  /*da90*/  LDSM.16.M88.4 R8, [R195+0x2000] ;  /* 0x00200000c308783b */ /* 0x000fe80000000200 */
[----:B------:R-:W3:Y:S03]  /*daa0*/  LDSM.16.M88.4 R4, [R193+0x7000] ;  /* 0x00700000c104783b */ /* 0x000ee60000000200 */
[C---:B--2---:R-:W-:Y:S08]  /*dab0*/  HMMA.16816.F32.BF16 R12, R36.reuse, R112, R12 ;  /* 0x00000070240c723c */ /* 0x044ff0000004180c */
[----:B------:R-:W-:-:S12]  /*dac0*/  HMMA.16816.F32.BF16 R28, R36, R114, R28 ;  /* 0x00000072241c723c */ /* 0x000fd8000004181c */
[C---:B-1----:R-:W-:Y:S08]  /*dad0*/  HMMA.16816.F32.BF16 R12, R20.reuse, R16, R12 ;  /* 0x00000010140c723c */ /* 0x042ff0000004180c */
[----:B------:R-:W-:Y:S01]  /*dae0*/  HMMA.16816.F32.BF16 R28, R20, R18, R28 ;  /* 0x00000012141c723c */ /* 0x000fe2000004181c */
[----:B------:R-:W1:Y:S11]  /*daf0*/  LDSM.16.M88.4 R16, [R196+0x5c00] ;  /* 0x005c0000c410783b */ /* 0x000e760000000200 */
[C---:B---3--:R-:W-:Y:S08]  /*db00*/  HMMA.16816.F32.BF16 R12, R8.reuse, R4, R12 ;  /* 0x00000004080c723c */ /* 0x048ff0000004180c */
[----:B------:R-:W-:Y:S01]  /*db10*/  HMMA.16816.F32.BF16 R28, R8, R6, R28 ;  /* 0x00000006081c723c */ /* 0x000fe2000004181c */
[----:B------:R-:W2:Y:S10]  /*db20*/  LDSM.16.M88.4 R4, [R193+0x5800] ;  /* 0x00580000c104783b */ /* 0x000eb40000000200 */
[-C--:B------:R-:W-:Y:S01]  /*db30*/  FMUL.FTZ R12, R12, R0.reuse ;  /* 0x000000000c0c7220 */ /* 0x080fe20000410000 */
[C---:B------:R-:W-:Y:S05]  /*db40*/  HMMA.16816.F32.BF16 R24, R104.reuse, R108, R24 ;  /* 0x0000006c6818723c */ /* 0x040fea0000041818 */
[-C--:B------:R-:W-:Y:S01]  /*db50*/  FMUL.FTZ R68, R13, R0.reuse ;  /* 0x000000000d447220 */ /* 0x080fe20000410000 */
[-C--:B------:R-:W-:Y:S01]  /*db60*/  FMUL.FTZ R67, R14, R0.reuse ;  /* 0x000000000e437220 */ /* 0x080fe20000410000 */
[----:B------:R3:W4:Y:S01]  /*db70*/  MUFU.TANH R66, R12 ;  /* 0x0000000c00427308 */ /* 0x0007220000002400 */
[-C--:B------:R-:W-:Y:S01]  /*db80*/  FMUL.FTZ R69, R15, R0.reuse ;  /* 0x000000000f457220 */ /* 0x080fe20000410000 */
[C---:B------:R-:W-:Y:S08]  /*db90*/  HMMA.16816.F32.BF16 R96, R104.reuse, R110, R96 ;  /* 0x0000006e6860723c */ /* 0x040ff00000041860 */
[C---:B------:R-:W-:Y:S01]  /*dba0*/  HMMA.16816.F32.BF16 R108, R104.reuse, R100, R92 ;  /* 0x00000064686c723c */ /* 0x040fe2000004185c */
[----:B------:R-:W-:Y:S04]  /*dbb0*/  LDSM.16.M88.4 R92, [R196+0x7400] ;  /* 0x00740000c45c783b */ /* 0x000fe80000000200 */
[----:B---3--:R-:W3:Y:S03]  /*dbc0*/  LDSM.16.M88.4 R12, [R196+0x7800] ;  /* 0x00780000c40c783b */ /* 0x008ee60000000200 */
[C---:B------:R-:W-:Y:S08]  /*dbd0*/  HMMA.16816.F32.BF16 R88, R104.reuse, R102, R88 ;  /* 0x000000666858723c */ /* 0x040ff00000041858 */
[C---:B-1----:R-:W-:Y:S08]  /*dbe0*/  HMMA.16816.F32.BF16 R84, R104.reuse, R16, R84 ;  /* 0x000000106854723c */ /* 0x042ff00000041854 */
[----:B------:R-:W-:Y:S01]  /*dbf0*/  HMMA.16816.F32.BF16 R80, R104, R18, R80 ;  /* 0x000000126850723c */ /* 0x000fe20000041850 */
[----:B------:R-:W1:Y:S07]  /*dc00*/  LDSM.16.M88.4 R16, [R193+0x5c00] ;  /* 0x005c0000c110783b */ /* 0x000e6e0000000200 */
[C---:B--2---:R-:W-:Y:S08]  /*dc10*/  HMMA.16816.F32.BF16 R108, R36.reuse, R4, R108 ;  /* 0x00000004246c723c */ /* 0x044ff0000004186c */
[C---:B------:R-:W-:Y:S01]  /*dc20*/  HMMA.16816.F32.BF16 R88, R36.reuse, R6, R88 ;  /* 0x000000062458723c */ /* 0x040fe20000041858 */
[----:B------:R-:W2:Y:S07]  /*dc30*/  LDSM.16.M88.4 R4, [R196+0x7c00] ;  /* 0x007c0000c404783b */ /* 0x000eae0000000200 */
[C---:B------:R-:W-:Y:S03]  /*dc40*/  HMMA.16816.F32.BF16 R112, R36.reuse, R32, R24 ;  /* 0x000000202470723c */ /* 0x040fe60000041818 */
[-C--:B------:R-:W-:Y:S01]  /*dc50*/  FMUL.FTZ R28, R28, R0.reuse ;  /* 0x000000001c1c7220 */ /* 0x080fe20000410000 */
[-C--:B------:R-:W-:Y:S01]  /*dc60*/  FMUL.FTZ R29, R29, R0.reuse ;  /* 0x000000001d1d7220 */ /* 0x080fe20000410000 */
[-C--:B------:R-:W-:Y:S01]  /*dc70*/  FMUL.FTZ R30, R30, R0.reuse ;  /* 0x000000001e1e7220 */ /* 0x080fe20000410000 */
[-C--:B------:R-:W-:Y:S01]  /*dc80*/  FMUL.FTZ R31, R31, R0.reuse ;  /* 0x000000001f1f7220 */ /* 0x080fe20000410000 */
[----:B------:R-:W-:Y:S01]  /*dc90*/  LDSM.16.M88.4 R24, [R193+0x7400] ;  /* 0x00740000c118783b */ /* 0x000fe20000000200 */
[----:B------:R-:W-:Y:S03]  /*dca0*/  HMMA.16816.F32.BF16 R96, R36, R34, R96 ;  /* 0x000000222460723c */ /* 0x000fe60000041860 */
[----:B------:R-:W4:Y:S01]  /*dcb0*/  LDSM.16.M88.4 R32, [R196+0x6000] ;  /* 0x00600000c420783b */ /* 0x000f220000000200 */
[----:B------:R-:W1:Y:S04]  /*dcc0*/  MUFU.TANH R100, R28 ;  /* 0x0000001c00647308 */ /* 0x000e680000002400 */
[C---:B---3--:R-:W-:Y:S04]  /*dcd0*/  HMMA.16816.F32.BF16 R108, R20.reuse, R12, R108 ;  /* 0x0000000c146c723c */ /* 0x048fe8000004186c */
[----:B------:R-:W3:Y:S04]  /*dce0*/  MUFU.TANH R101, R29 ;  /* 0x0000001d00657308 */ /* 0x000ee80000002400 */
[----:B------:R-:W-:Y:S01]  /*dcf0*/  HMMA.16816.F32.BF16 R88, R20, R14, R88 ;  /* 0x0000000e1458723c */ /* 0x000fe20000041858 */
[----:B------:R-:W3:Y:S03]  /*dd00*/  LDSM.16.M88.4 R12, [R196+0x6400] ;  /* 0x00640000c40c783b */ /* 0x000ee60000000200 */
[----:B------:R-:W2:Y:S04]  /*dd10*/  MUFU.TANH R102, R30 ;  /* 0x0000001e00667308 */ /* 0x000ea80000002400 */
[C---:B-1----:R-:W-:Y:S04]  /*dd20*/  HMMA.16816.F32.BF16 R84, R36.reuse, R16, R84 ;  /* 0x000000102454723c */ /* 0x042fe80000041854 */
[----:B------:R1:W1:Y:S04]  /*dd30*/  MUFU.TANH R103, R31 ;  /* 0x0000001f00677308 */ /* 0x0002680000002400 */
[----:B------:R-:W-:Y:S01]  /*dd40*/  HMMA.16816.F32.BF16 R80, R36, R18, R80 ;  /* 0x000000122450723c */ /* 0x000fe20000041850 */
[----:B------:R-:W-:Y:S04]  /*dd50*/  LDSM.16.M88.4 R16, [R196+0x8000] ;  /* 0x00800000c410783b */ /* 0x000fe80000000200 */
[----:B-1----:R-:W1:Y:S03]  /*dd60*/  LDSM.16.M88.4 R28, [R193+0x6000] ;  /* 0x00600000c11c783b */ /* 0x002e660000000200 */
[C---:B------:R-:W-:Y:S08]  /*dd70*/  HMMA.16816.F32.BF16 R112, R20.reuse, R92, R112 ;  /* 0x0000005c1470723c */ /* 0x040ff00000041870 */
[C---:B------:R-:W-:Y:S01]  /*dd80*/  HMMA.16816.F32.BF16 R96, R20.reuse, R94, R96 ;  /* 0x0000005e1460723c */ /* 0x040fe20000041860 */
[----:B------:R-:W-:Y:S07]  /*dd90*/  LDSM.16.M88.4 R92, [R193+0x7800] ;  /* 0x00780000c15c783b */ /* 0x000fee0000000200 */
[C---:B--2---:R-:W-:Y:S08]  /*dda0*/  HMMA.16816.F32.BF16 R84, R20.reuse, R4, R84 ;  /* 0x000000041454723c */ /* 0x044ff00000041854 */
[----:B------:R-:W-:Y:S01]  /*ddb0*/  HMMA.16816.F32.BF16 R80, R20, R6, R80 ;  /* 0x000000061450723c */ /* 0x000fe20000041850 */
[----:B------:R-:W2:Y:S07]  /*ddc0*/  LDSM.16.M88.4 R4, [R196+0x6800] ;  /* 0x00680000c404783b */ /* 0x000eae0000000200 */
        /* <DEDUP_REMOVED lines=9> */
[C---:B-1----:R-:W-:Y:S08]  /*de60*/  HMMA.16816.F32.BF16 R76, R36.reuse, R28, R76 ;  /* 0x0000001c244c723c */ /* 0x042ff0000004184c */
[----:B------:R-:W-:Y:S01]  /*de70*/  HMMA.16816.F32.BF16 R72, R36, R30, R72 ;  /* 0x0000001e2448723c */ /* 0x000fe20000041848 */
[----:B------:R-:W-:Y:S07]  /*de80*/  LDSM.16.M88.4 R28, [R193+0x8400] ;  /* 0x00840000c11c783b */ /* 0x000fee0000000200 */
[C---:B--2---:R-:W-:Y:S08]  /*de90*/  HMMA.16816.F32.BF16 R52, R104.reuse, R4, R52 ;  /* 0x000000046834723c */ /* 0x044ff00000041834 */
        /* <DEDUP_REMOVED lines=27> */
[----:B------:R-:W-:Y:S05]  /*e050*/  HMMA.16816.F32.BF16 R88, R8, R94, R88 ;  /* 0x0000005e0858723c */ /* 0x000fea0000041858 */
[-C--:B------:R-:W-:Y:S01]  /*e060*/  FMUL.FTZ R112, R112, R0.reuse ;  /* 0x0000000070707220 */ /* 0x080fe20000410000 */
[-C--:B------:R-:W-:Y:S01]  /*e070*/  FMUL.FTZ R113, R113, R0.reuse ;  /* 0x0000000071717220 */ /* 0x080fe20000410000 */
[-C--:B------:R-:W-:Y:S01]  /*e080*/  FMUL.FTZ R114, R114, R0.reuse ;  /* 0x0000000072727220 */ /* 0x080fe20000410000 */
[-C--:B------:R-:W-:Y:S01]  /*e090*/  FMUL.FTZ R115, R115, R0.reuse ;  /* 0x0000000073737220 */ /* 0x080fe20000410000 */
[-C--:B------:R-:W-:Y:S01]  /*e0a0*/  FMUL.FTZ R96, R96, R0.reuse ;  /* 0x0000000060607220 */ /* 0x080fe20000410000 */
[-C--:B------:R-:W-:Y:S01]  /*e0b0*/  FMUL.FTZ R84, R84, R0.reuse ;  /* 0x0000000054547220 */ /* 0x080fe20000410000 */
[-C--:B------:R-:W-:Y:S01]  /*e0c0*/  FMUL.FTZ R85, R85, R0.reuse ;  /* 0x0000000055557220 */ /* 0x080fe20000410000 */
        /* <DEDUP_REMOVED lines=8> */
[----:B-1----:R-:W-:Y:S05]  /*e150*/  HMMA.16816.F32.BF16 R44, R20, R4, R44 ;  /* 0x00000004142c723c */ /* 0x002fea000004182c */
[-C--:B------:R-:W-:Y:S01]  /*e160*/  FMUL.FTZ R77, R77, R0.reuse ;  /* 0x000000004d4d7220 */ /* 0x080fe20000410000 */
[-C--:B------:R-:W-:Y:S01]  /*e170*/  FMUL.FTZ R78, R78, R0.reuse ;  /* 0x000000004e4e7220 */ /* 0x080fe20000410000 */
[-C--:B------:R-:W-:Y:S01]  /*e180*/  FMUL.FTZ R79, R79, R0.reuse ;  /* 0x000000004f4f7220 */ /* 0x080fe20000410000 */
[-C--:B------:R-:W-:Y:S01]  /*e190*/  FMUL.FTZ R16, R72, R0.reuse ;  /* 0x0000000048107220 */ /* 0x080fe20000410000 */
[----:B------:R-:W-:Y:S01]  /*e1a0*/  FMUL.FTZ R17, R73, R0 ;  /* 0x0000000049117220 */ /* 0x000fe20000410000 */
[----:B------:R-:W-:Y:S01]  /*e1b0*/  ISETP.GT.AND P0, PT, R123, R200, PT ;  /* 0x000000c87b00720c */ /* 0x000fe20003f04270 */
[----:B------:R-:W1:Y:S01]  /*e1c0*/  MUFU.TANH R68, R68 ;  /* 0x0000004400447308 */ /* 0x000e620000002400 */
[----:B------:R-:W-:Y:S05]  /*e1d0*/  HMMA.16816.F32.BF16 R60, R8, R28, R60 ;  /* 0x0000001c083c723c */ /* 0x000fea000004183c */
[----:B------:R-:W-:-:S03]  /*e1e0*/  IADD3 R64, PT, PT, R70, -R209, -R64 ;  /* 0x800000d146407210 */ /* 0x000fc60007ffe840 */
[----:B------:R-:W-:-:S04]  /*e1f0*/  DEPBAR.LE SB0, 0x0 ;  /* 0x000080000000791a */ /* 0x000fc80000000000 */
[----:B------:R-:W-:Y:S08]  /*e200*/  HMMA.16816.F32.BF16 R40, R20, R6, R40 ;  /* 0x000000061428723c */ /* 0x000ff00000041828 */
[C---:B------:R-:W-:Y:S08]  /*e210*/  HMMA.16816.F32.BF16 R56, R8.reuse, R30, R56 ;  /* 0x0000001e0838723c */ /* 0x040ff00000041838 */
[C---:B--2---:R-:W-:Y:S08]  /*e220*/  HMMA.16816.F32.BF16 R52, R8.reuse, R24, R52 ;  /* 0x000000180834723c */ /* 0x044ff00000041834 */
[C---:B------:R-:W-:Y:S08]  /*e230*/  HMMA.16816.F32.BF16 R48, R8.reuse, R26, R48 ;  /* 0x0000001a0830723c */ /* 0x040ff00000041830 */
[C---:B---3--:R-:W-:Y:S08]  /*e240*/  HMMA.16816.F32.BF16 R44, R8.reuse, R12, R44 ;  /* 0x0000000c082c723c */ /* 0x048ff0000004182c */
[----:B------:R-:W-:Y:S03]  /*e250*/  HMMA.16816.F32.BF16 R40, R8, R14, R40 ;  /* 0x0000000e0828723c */ /* 0x000fe60000041828 */
[-C--:B------:R-:W-:Y:S01]  /*e260*/  FMUL.FTZ R92, R97, R0.reuse ;  /* 0x00000000615c7220 */ /* 0x080fe20000410000 */
[----:B------:R-:W-:Y:S01]  /*e270*/  SHF.R.U32.HI R7, RZ, 0x2, R207 ;  /* 0x00000002ff077819 */ /* 0x000fe200000116cf */
        /* <DEDUP_REMOVED lines=37> */
[----:B------:R-:W2:Y:S03]  /*e4d0*/  MUFU.TANH R67, R67 ;  /* 0x0000004300437308 */ /* 0x000ea60000002400 */
[----:B------:R-:W-:-:S05]  /*e4e0*/  LOP3.LUT R71, R44, 0x1f0, R71, 0xf8, !PT ;  /* 0x000001f02c477812 */ /* 0x000fca00078ef847 */
[----:B------:R-:W3:Y:S01]  /*e4f0*/  MUFU.TANH R69, R69 ;  /* 0x0000004500457308 */ /* 0x000ee20000002400 */
[----:B------:R-:W-:Y:S02]  /*e500*/  IADD3 R71, PT, PT, R208, R71, RZ ;  /* 0x00000047d0477210 */ /* 0x000fe40007ffe0ff */
[----:B------:R-:W-:-:S05]  /*e510*/  IADD3 R2, PT, PT, R2, R70, -R209 ;  /* 0x0000004602027210 */ /* 0x000fca0007ffe8d1 */
[----:B------:R-:W4:Y:S01]  /*e520*/  MUFU.TANH R112, R112 ;  /* 0x0000007000707308 */ /* 0x000f220000002400 */
        /* <DEDUP_REMOVED lines=56> */
[----:B------:R-:W-:Y:S01]  /*e8b0*/  IADD3 R7, PT, PT, R71, R2, RZ ;  /* 0x0000000247077210 */ /* 0x000fe20007ffe0ff */
[----:B------:R-:W-:Y:S01]  /*e8c0*/  BSSY.RECONVERGENT B1, `(.L_x_5866) ;  /* 0x000006a000017945 */ /* 0x000fe20003800200 */
[----:B------:R-:W-:-:S02]  /*e8d0*/  VIMNMX R219, PT, PT, RZ, R217, !PT ;  /* 0x000000d9ffdb7248 */ /* 0x000fc40007fe0100 */
[C-C-:B------:R-:W-:Y:S02]  /*e8e0*/  VIADDMNMX R218, R7.reuse, 0x1, R70.reuse, PT ;  /* 0x0000000107da7846 */ /* 0x140fe40003800146 */
[----:B------:R-:W-:Y:S02]  /*e8f0*/  VIADDMNMX R216, R7, 0x9, R70, PT ;  /* 0x0000000907d87846 */ /* 0x000fe40003800146 */
        /* <DEDUP_REMOVED lines=16> */
.L_x_5869:
[----:B------:R-:W2:Y:S01]  /*ea00*/  LD.E R9, desc[UR4][R116.64+0x170] ;  /* 0x0001700474097980 */ /* 0x000ea2000c101900 */
[----:B------:R-:W-:Y:S02]  /*ea10*/  IADD3 R46, PT, PT, R120, -0x80, RZ ;  /* 0xffffff80782e7810 */ /* 0x000fe40007ffe0ff */
[----:B------:R-:W-:Y:S02]  /*ea20*/  IABS R44, R120 ;  /* 0x00000078002c7213 */ /* 0x000fe40000000000 */
        /* <DEDUP_REMOVED lines=39> */
[C---:B-1----:R-:W-:Y:S02]  /*eca0*/  IMAD.WIDE R52, R7.reuse, 0x4, R212 ;  /* 0x0000000407347825 */ /* 0x042fe400078e02d4 */
        /* <DEDUP_REMOVED lines=17> */
.L_x_5870:
[----:B------:R-:W-:Y:S05]  /*edc0*/  BSYNC.RECONVERGENT B0 ;  /* 0x0000000000007941 */ /* 0x000fea0003800200 */
.L_x_5868:
        /* <DEDUP_REMOVED lines=25> */
.L_x_5867:
[----:B------:R-:W-:Y:S05]  /*ef60*/  BSYNC.RECONVERGENT B1 ;  /* 0x0000000000017941 */ /* 0x000fea0003800200 */
.L_x_5866:
[----:B--2---:R-:W2:Y:S01]  /*ef70*/  LD.E R49, desc[UR4][R116.64+0xdc] ;  /* 0x0000dc0474317980 */ /* 0x004ea2000c101900 */
[----:B------:R-:W-:-:S05]  /*ef80*/  IMAD.SHL.U32 R2, R207, 0x2, RZ ;  /* 0x00000002cf027824 */ /* 0x000fca00078e00ff */
[----:B------:R-:W-:-:S05]  /*ef90*/  LOP3.LUT R2, R2, 0x6, RZ, 0xc0, !PT ;  /* 0x0000000602027812 */ /* 0x000fca00078ec0ff */
[----:B------:R-:W-:-:S04]  /*efa0*/  IMAD R2, R123, 0x80, R2 ;  /* 0x000000807b027824 */ /* 0x000fc800078e0202 */
[C---:B------:R-:W-:Y:S02]  /*efb0*/  VIADD R9, R2.reuse, 0x1 ;  /* 0x0000000102097836 */ /* 0x040fe40000000000 */
[C---:B------:R-:W-:Y:S02]  /*efc0*/  VIADD R7, R2.reuse, 0x8 ;  /* 0x0000000802077836 */ /* 0x040fe40000000000 */
[C---:B------:R-:W-:Y:S01]  /*efd0*/  VIADD R11, R2.reuse, 0x10 ;  /* 0x00000010020b7836 */ /* 0x040fe20000000000 */
[C---:B------:R-:W-:Y:S01]  /*efe0*/  ISETP.GE.AND P0, PT, R9.reuse, R219, PT ;  /* 0x000000db0900720c */ /* 0x040fe20003f06270 */
[C---:B------:R-:W-:Y:S01]  /*eff0*/  VIADD R19, R2.reuse, 0x19 ;  /* 0x0000001902137836 */ /* 0x040fe20000000000 */
[C---:B------:R-:W-:Y:S01]  /*f000*/  ISETP.GE.AND P2, PT, R9.reuse, R217, PT ;  /* 0x000000d90900720c */ /* 0x040fe20003f46270 */
[----:B------:R-:W-:Y:S01]  /*f010*/  VIADD R25, R2, 0x20 ;  /* 0x0000002002197836 */ /* 0x000fe20000000000 */
[----:B-1----:R-:W-:Y:S01]  /*f020*/  FSEL R41, R68, -INF , P0 ;  /* 0xff80000044297808 */ /* 0x002fe20000000000 */
[----:B------:R-:W-:Y:S01]  /*f030*/  VIADD R43, R2, 0x21 ;  /* 0x00000021022b7836 */ /* 0x000fe20000000000 */
        /* <DEDUP_REMOVED lines=14> */
[----:B------:R-:W-:Y:S01]  /*f120*/  ISETP.GE.AND P1, PT, R9, R216, PT ;  /* 0x000000d80900720c */ /* 0x000fe20003f26270 */
[----:B------:R-:W-:Y:S01]  /*f130*/  VIADD R9, R2, 0x11 ;  /* 0x0000001102097836 */ /* 0x000fe20000000000 */
[----:B------:R-:W-:Y:S02]  /*f140*/  FSEL R23, R102, -INF , P0 ;  /* 0xff80000066177808 */ /* 0x000fe40000000000 */
[----:B------:R-:W-:Y:S02]  /*f150*/  ISETP.GE.AND P0, PT, R11, R219, PT ;  /* 0x000000db0b00720c */ /* 0x000fe40003f06270 */
[----:B------:R-:W-:Y:S02]  /*f160*/  FSEL R37, R101, -INF , P2 ;  /* 0xff80000065257808 */ /* 0x000fe40001000000 */
[----:B------:R-:W-:Y:S02]  /*f170*/  FSEL R21, R103, -INF , P3 ;  /* 0xff80000067157808 */ /* 0x000fe40001800000 */
[----:B------:R-:W-:-:S02]  /*f180*/  ISETP.GE.AND P2, PT, R11, R217, PT ;  /* 0x000000d90b00720c */ /* 0x000fc40003f46270 */
[----:B------:R-:W-:Y:S02]  /*f190*/  FSEL R39, R39, -INF , !P5 ;  /* 0xff80000027277808 */ /* 0x000fe40006800000 */
[----:B------:R-:W-:Y:S02]  /*f1a0*/  FSEL R23, R23, -INF , !P4 ;  /* 0xff80000017177808 */ /* 0x000fe40006000000 */
[----:B------:R-:W-:Y:S02]  /*f1b0*/  FSEL R37, R37, -INF , !P6 ;  /* 0xff80000025257808 */ /* 0x000fe40007000000 */
[----:B------:R-:W-:Y:S02]  /*f1c0*/  FSEL R21, R21, -INF , !P1 ;  /* 0xff80000015157808 */ /* 0x000fe40004800000 */
[----:B------:R-:W-:Y:S02]  /*f1d0*/  FSEL R15, R112, -INF , P0 ;  /* 0xff800000700f7808 */ /* 0x000fe40000000000 */
[----:B------:R-:W-:-:S02]  /*f1e0*/  ISETP.GE.AND P5, PT, R11, R218, PT ;  /* 0x000000da0b00720c */ /* 0x000fc40003fa6270 */
[----:B------:R-:W-:Y:S02]  /*f1f0*/  ISETP.GE.AND P4, PT, R11, R216, PT ;  /* 0x000000d80b00720c */ /* 0x000fe40003f86270 */
[C---:B------:R-:W-:Y:S02]  /*f200*/  ISETP.GE.AND P3, PT, R9.reuse, R219, PT ;  /* 0x000000db0900720c */ /* 0x040fe40003f66270 */
[C---:B------:R-:W-:Y:S02]  /*f210*/  ISETP.GE.AND P6, PT, R9.reuse, R218, PT ;  /* 0x000000da0900720c */ /* 0x040fe40003fc6270 */
[C---:B------:R-:W-:Y:S02]  /*f220*/  ISETP.GE.AND P1, PT, R9.reuse, R217, PT ;  /* 0x000000d90900720c */ /* 0x040fe40003f26270 */
[----:B------:R-:W-:Y:S01]  /*f230*/  ISETP.GE.AND P0, PT, R9, R216, PT ;  /* 0x000000d80900720c */ /* 0x000fe20003f06270 */
[----:B------:R-:W-:Y:S01]  /*f240*/  VIADD R9, R2, 0x18 ;  /* 0x0000001802097836 */ /* 0x000fe20000000000 */
[----:B------:R-:W-:-:S02]  /*f250*/  FSEL R11, R114, -INF , P2 ;  /* 0xff800000720b7808 */ /* 0x000fc40001000000 */
[----:B------:R-:W-:Y:S02]  /*f260*/  FSEL R15, R15, -INF , !P5 ;  /* 0xff8000000f0f7808 */ /* 0x000fe40006800000 */
[----:B------:R-:W-:Y:S02]  /*f270*/  FSEL R13, R113, -INF , P3 ;  /* 0xff800000710d7808 */ /* 0x000fe40001800000 */
[----:B------:R-:W-:Y:S02]  /*f280*/  FSEL R11, R11, -INF , !P4 ;  /* 0xff8000000b0b7808 */ /* 0x000fe40006000000 */
[C---:B------:R-:W-:Y:S02]  /*f290*/  ISETP.GE.AND P2, PT, R9.reuse, R219, PT ;  /* 0x000000db0900720c */ /* 0x040fe40003f46270 */
[C---:B------:R-:W-:Y:S02]  /*f2a0*/  ISETP.GE.AND P5, PT, R9.reuse, R218, PT ;  /* 0x000000da0900720c */ /* 0x040fe40003fa6270 */
[----:B------:R-:W-:-:S02]  /*f2b0*/  ISETP.GE.AND P4, PT, R9, R217, PT ;  /* 0x000000d90900720c */ /* 0x000fc40003f86270 */
[----:B------:R-:W-:Y:S02]  /*f2c0*/  ISETP.GE.AND P3, PT, R9, R216, PT ;  /* 0x000000d80900720c */ /* 0x000fe40003f66270 */
[----:B------:R-:W-:Y:S02]  /*f2d0*/  FSEL R9, R115, -INF , P1 ;  /* 0xff80000073097808 */ /* 0x000fe40000800000 */
[----:B------:R-:W-:Y:S02]  /*f2e0*/  ISETP.GE.AND P1, PT, R19, R219, PT ;  /* 0x000000db1300720c */ /* 0x000fe40003f26270 */
[----:B------:R-:W-:Y:S02]  /*f2f0*/  FSEL R96, R96, -INF , P2 ;  /* 0xff80000060607808 */ /* 0x000fe40001000000 */
[----:B------:R-:W-:Y:S02]  /*f300*/  FSEL R27, R93, -INF , P4 ;  /* 0xff8000005d1b7808 */ /* 0x000fe40002000000 */
[----:B------:R-:W-:-:S02]  /*f310*/  FSEL R9, R9, -INF , !P0 ;  /* 0xff80000009097808 */ /* 0x000fc40004000000 */
[----:B------:R-:W-:Y:S02]  /*f320*/  FSEL R13, R13, -INF , !P6 ;  /* 0xff8000000d0d7808 */ /* 0x000fe40007000000 */
[C---:B------:R-:W-:Y:S02]  /*f330*/  ISETP.GE.AND P0, PT, R19.reuse, R217, PT ;  /* 0x000000d91300720c */ /* 0x040fe40003f06270 */
[C---:B------:R-:W-:Y:S02]  /*f340*/  ISETP.GE.AND P6, PT, R19.reuse, R218, PT ;  /* 0x000000da1300720c */ /* 0x040fe40003fc6270 */
[----:B------:R-:W-:Y:S02]  /*f350*/  ISETP.GE.AND P2, PT, R19, R216, PT ;  /* 0x000000d81300720c */ /* 0x000fe40003f46270 */
[----:B------:R-:W-:Y:S02]  /*f360*/  FSEL R19, R96, -INF , !P5 ;  /* 0xff80000060137808 */ /* 0x000fe40006800000 */
[----:B------:R-:W-:-:S02]  /*f370*/  FSEL R33, R92, -INF , P1 ;  /* 0xff8000005c217808 */ /* 0x000fc40000800000 */
[----:B------:R-:W-:Y:S02]  /*f380*/  FSEL R27, R27, -INF , !P3 ;  /* 0xff8000001b1b7808 */ /* 0x000fe40005800000 */
        /* <DEDUP_REMOVED lines=12> */
[C---:B------:R-:W-:Y:S01]  /*f450*/  VIADD R43, R2.reuse, 0x28 ;  /* 0x00000028022b7836 */ /* 0x040fe20000000000 */
[----:B------:R-:W-:Y:S01]  /*f460*/  FSEL R95, R95, -INF , P1 ;  /* 0xff8000005f5f7808 */ /* 0x000fe20000800000 */
[----:B------:R-:W-:-:S03]  /*f470*/  VIADD R44, R2, 0x29 ;  /* 0x00000029022c7836 */ /* 0x000fc60000000000 */
[----:B------:R-:W-:Y:S02]  /*f480*/  FSEL R191, R95, -INF , !P3 ;  /* 0xff8000005fbf7808 */ /* 0x000fe40005800000 */
[C---:B------:R-:W-:Y:S02]  /*f490*/  ISETP.GE.AND P3, PT, R43.reuse, R217, PT ;  /* 0x000000d92b00720c */ /* 0x040fe40003f66270 */
[----:B------:R-:W-:Y:S02]  /*f4a0*/  FSEL R223, R98, -INF , !P5 ;  /* 0xff80000062df7808 */ /* 0x000fe40006800000 */
[C---:B------:R-:W-:Y:S02]  /*f4b0*/  ISETP.GE.AND P1, PT, R43.reuse, R219, PT ;  /* 0x000000db2b00720c */ /* 0x040fe40003f26270 */
[----:B------:R-:W-:Y:S02]  /*f4c0*/  FSEL R61, R94, -INF , P0 ;  /* 0xff8000005e3d7808 */ /* 0x000fe40000000000 */
[----:B------:R-:W-:-:S02]  /*f4d0*/  ISETP.GE.AND P5, PT, R43, R218, PT ;  /* 0x000000da2b00720c */ /* 0x000fc40003fa6270 */
[----:B------:R-:W-:Y:S01]  /*f4e0*/  ISETP.GE.AND P0, PT, R43, R216, PT ;  /* 0x000000d82b00720c */ /* 0x000fe20003f06270 */
[----:B------:R-:W-:Y:S01]  /*f4f0*/  VIADD R43, R2, 0x30 ;  /* 0x00000030022b7836 */ /* 0x000fe20000000000 */
[----:B------:R-:W-:Y:S02]  /*f500*/  FSEL R99, R99, -INF , P2 ;  /* 0xff80000063637808 */ /* 0x000fe40001000000 */
[----:B------:R-:W-:Y:S02]  /*f510*/  FSEL R63, R90, -INF , P3 ;  /* 0xff8000005a3f7808 */ /* 0x000fe40001800000 */
[----:B------:R-:W-:Y:S02]  /*f520*/  ISETP.GE.AND P2, PT, R44, R219, PT ;  /* 0x000000db2c00720c */ /* 0x000fe40003f46270 */
[----:B------:R-:W-:Y:S02]  /*f530*/  FSEL R88, R88, -INF , P1 ;  /* 0xff80000058587808 */ /* 0x000fe40000800000 */
[----:B------:R-:W-:-:S02]  /*f540*/  ISETP.GE.AND P1, PT, R44, R217, PT ;  /* 0x000000d92c00720c */ /* 0x000fc40003f26270 */
[----:B------:R-:W-:Y:S02]  /*f550*/  FSEL R61, R61, -INF , !P6 ;  /* 0xff8000003d3d7808 */ /* 0x000fe40007000000 */
[----:B------:R-:W-:Y:S02]  /*f560*/  FSEL R189, R99, -INF , !P4 ;  /* 0xff80000063bd7808 */ /* 0x000fe40006000000 */
[----:B------:R-:W-:Y:S02]  /*f570*/  FSEL R63, R63, -INF , !P0 ;  /* 0xff8000003f3f7808 */ /* 0x000fe40004000000 */
[C---:B------:R-:W-:Y:S02]  /*f580*/  ISETP.GE.AND P6, PT, R44.reuse, R218, PT ;  /* 0x000000da2c00720c */ /* 0x040fe40003fc6270 */
[----:B------:R-:W-:Y:S01]  /*f590*/  ISETP.GE.AND P4, PT, R44, R216, PT ;  /* 0x000000d82c00720c */ /* 0x000fe20003f86270 */
[----:B------:R-:W-:Y:S01]  /*f5a0*/  VIADD R44, R2, 0x31 ;  /* 0x00000031022c7836 */ /* 0x000fe20000000000 */
        /* <DEDUP_REMOVED lines=12> */
[----:B------:R-:W-:Y:S02]  /*f670*/  FSEL R187, R91, -INF , !P4 ;  /* 0xff8000005bbb7808 */ /* 0x000fe40006000000 */
[----:B------:R-:W-:-:S02]  /*f680*/  ISETP.GE.AND P6, PT, R44, R218, PT ;  /* 0x000000da2c00720c */ /* 0x000fc40003fc6270 */
[C---:B------:R-:W-:Y:S02]  /*f690*/  ISETP.GE.AND P3, PT, R44.reuse, R217, PT ;  /* 0x000000d92c00720c */ /* 0x040fe40003f66270 */
[----:B------:R-:W-:Y:S01]  /*f6a0*/  ISETP.GE.AND P4, PT, R44, R216, PT ;  /* 0x000000d82c00720c */ /* 0x000fe20003f86270 */
[----:B------:R-:W-:Y:S01]  /*f6b0*/  VIADD R44, R2, 0x39 ;  /* 0x00000039022c7836 */ /* 0x000fe20000000000 */
[C---:B------:R-:W-:Y:S02]  /*f6c0*/  ISETP.GE.AND P0, PT, R43.reuse, R219, PT ;  /* 0x000000db2b00720c */ /* 0x040fe40003f06270 */
[----:B------:R-:W-:Y:S02]  /*f6d0*/  FSEL R181, R86, -INF , !P2 ;  /* 0xff80000056b57808 */ /* 0x000fe40005000000 */
[----:B------:R-:W-:Y:S02]  /*f6e0*/  ISETP.GE.AND P2, PT, R43, R217, PT ;  /* 0x000000d92b00720c */ /* 0x000fe40003f46270 */
[----:B------:R-:W-:-:S02]  /*f6f0*/  FSEL R185, R84, -INF , !P5 ;  /* 0xff80000054b97808 */ /* 0x000fc40006800000 */
[----:B------:R-:W-:Y:S02]  /*f700*/  FSEL R85, R85, -INF , P1 ;  /* 0xff80000055557808 */ /* 0x000fe40000800000 */
[C---:B------:R-:W-:Y:S02]  /*f710*/  ISETP.GE.AND P5, PT, R43.reuse, R218, PT ;  /* 0x000000da2b00720c */ /* 0x040fe40003fa6270 */
[----:B------:R-:W-:Y:S01]  /*f720*/  ISETP.GE.AND P1, PT, R43, R216, PT ;  /* 0x000000d82b00720c */ /* 0x000fe20003f26270 */
[----:B------:R-:W-:Y:S01]  /*f730*/  VIADD R43, R2, 0x40 ;  /* 0x00000040022b7836 */ /* 0x000fe20000000000 */
[----:B------:R-:W-:Y:S02]  /*f740*/  FSEL R87, R87, -INF , P3 ;  /* 0xff80000057577808 */ /* 0x000fe40001800000 */
[----:B------:R-:W-:Y:S02]  /*f750*/  FSEL R80, R80, -INF , P0 ;  /* 0xff80000050507808 */ /* 0x000fe40000000000 */
        /* <DEDUP_REMOVED lines=11> */
[----:B------:R-:W-:Y:S02]  /*f810*/  FSEL R83, R83, -INF , P0 ;  /* 0xff80000053537808 */ /* 0x000fe40000000000 */
[C---:B------:R-:W-:Y:S02]  /*f820*/  ISETP.GE.AND P1, PT, R43.reuse, R217, PT ;  /* 0x000000d92b00720c */ /* 0x040fe40003f26270 */
        /* <DEDUP_REMOVED lines=10> */
[----:B------:R-:W-:Y:S01]  /*f8d0*/  ISETP.GE.AND P4, PT, R44, R216, PT ;  /* 0x000000d82c00720c */ /* 0x000fe20003f86270 */
[----:B------:R-:W-:Y:S01]  /*f8e0*/  VIADD R44, R2, 0x49 ;  /* 0x00000049022c7836 */ /* 0x000fe20000000000 */
[----:B------:R-:W-:Y:S02]  /*f8f0*/  FSEL R78, R78, -INF , P1 ;  /* 0xff8000004e4e7808 */ /* 0x000fe40000800000 */
[C---:B------:R-:W-:Y:S02]  /*f900*/  ISETP.GE.AND P1, PT, R43.reuse, R219, PT ;  /* 0x000000db2b00720c */ /* 0x040fe40003f26270 */
[----:B------:R-:W-:Y:S02]  /*f910*/  FSEL R173, R78, -INF , !P3 ;  /* 0xff8000004ead7808 */ /* 0x000fe40005800000 */
[----:B------:R-:W-:-:S02]  /*f920*/  ISETP.GE.AND P3, PT, R43, R217, PT ;  /* 0x000000d92b00720c */ /* 0x000fc40003f66270 */
[----:B------:R-:W-:Y:S02]  /*f930*/  FSEL R79, R79, -INF , P2 ;  /* 0xff8000004f4f7808 */ /* 0x000fe40001000000 */
[----:B------:R-:W-:Y:S02]  /*f940*/  ISETP.GE.AND P2, PT, R44, R219, PT ;  /* 0x000000db2c00720c */ /* 0x000fe40003f46270 */
[----:B------:R-:W-:Y:S02]  /*f950*/  FSEL R177, R76, -INF , !P5 ;  /* 0xff8000004cb17808 */ /* 0x000fe40006800000 */
[----:B------:R-:W-:Y:S02]  /*f960*/  FSEL R77, R77, -INF , P0 ;  /* 0xff8000004d4d7808 */ /* 0x000fe40000000000 */
[C---:B------:R-:W-:Y:S02]  /*f970*/  ISETP.GE.AND P5, PT, R43.reuse, R218, PT ;  /* 0x000000da2b00720c */ /* 0x040fe40003fa6270 */
[----:B------:R-:W-:Y:S01]  /*f980*/  ISETP.GE.AND P0, PT, R43, R216, PT ;  /* 0x000000d82b00720c */ /* 0x000fe20003f06270 */
[----:B------:R-:W-:Y:S01]  /*f990*/  VIADD R43, R2, 0x50 ;  /* 0x00000050022b7836 */ /* 0x000fe20000000000 */
[----:B------:R-:W-:-:S02]  /*f9a0*/  FSEL R16, R16, -INF , P1 ;  /* 0xff80000010107808 */ /* 0x000fc40000800000 */
[----:B------:R-:W-:Y:S02]  /*f9b0*/  FSEL R28, R28, -INF , P3 ;  /* 0xff8000001c1c7808 */ /* 0x000fe40001800000 */
[----:B------:R-:W-:Y:S02]  /*f9c0*/  ISETP.GE.AND P1, PT, R44, R217, PT ;  /* 0x000000d92c00720c */ /* 0x000fe40003f26270 */
[----:B------:R-:W-:Y:S01]  /*f9d0*/  FSEL R159, R17, -INF , P2 ;  /* 0xff800000119f7808 */ /* 0x000fe20001000000 */
[----:B------:R-:W-:Y:S01]  /*f9e0*/  VIADD R17, R2, 0x51 ;  /* 0x0000005102117836 */ /* 0x000fe20000000000 */
[----:B------:R-:W-:Y:S02]  /*f9f0*/  FSEL R161, R77, -INF , !P6 ;  /* 0xff8000004da17808 */ /* 0x000fe40007000000 */
[----:B------:R-:W-:Y:S02]  /*fa00*/  FSEL R165, R79, -INF , !P4 ;  /* 0xff8000004fa57808 */ /* 0x000fe40006000000 */
[----:B------:R-:W-:-:S02]  /*fa10*/  FSEL R171, R28, -INF , !P0 ;  /* 0xff8000001cab7808 */ /* 0x000fc40004000000 */
[C---:B------:R-:W-:Y:S02]  /*fa20*/  ISETP.GE.AND P6, PT, R44.reuse, R218, PT ;  /* 0x000000da2c00720c */ /* 0x040fe40003fc6270 */
[----:B------:R-:W-:Y:S02]  /*fa30*/  ISETP.GE.AND P4, PT, R44, R216, PT ;  /* 0x000000d82c00720c */ /* 0x000fe40003f86270 */
[C---:B------:R-:W-:Y:S02]  /*fa40*/  ISETP.GE.AND P3, PT, R43.reuse, R219, PT ;  /* 0x000000db2b00720c */ /* 0x040fe40003f66270 */
[----:B------:R-:W-:Y:S02]  /*fa50*/  ISETP.GE.AND P0, PT, R43, R217, PT ;  /* 0x000000d92b00720c */ /* 0x000fe40003f06270 */
[----:B------:R-:W-:Y:S02]  /*fa60*/  FSEL R29, R29, -INF , P1 ;  /* 0xff8000001d1d7808 */ /* 0x000fe40000800000 */
[----:B------:R-:W-:-:S02]  /*fa70*/  ISETP.GE.AND P1, PT, R17, R219, PT ;  /* 0x000000db1100720c */ /* 0x000fc40003f26270 */
[----:B------:R-:W-:Y:S01]  /*fa80*/  FSEL R175, R16, -INF , !P5 ;  /* 0xff80000010af7808 */ /* 0x000fe20006800000 */
[----:B------:R-:W-:Y:S01]  /*fa90*/  VIADD R16, R2, 0x58 ;  /* 0x0000005802107836 */ /* 0x000fe20000000000 */
[C---:B------:R-:W-:Y:S02]  /*faa0*/  ISETP.GE.AND P5, PT, R43.reuse, R218, PT ;  /* 0x000000da2b00720c */ /* 0x040fe40003fa6270 */
[----:B------:R-:W-:Y:S02]  /*fab0*/  ISETP.GE.AND P2, PT, R43, R216, PT ;  /* 0x000000d82b00720c */ /* 0x000fe40003f46270 */
[----:B------:R-:W-:Y:S02]  /*fac0*/  FSEL R159, R159, -INF , !P6 ;  /* 0xff8000009f9f7808 */ /* 0x000fe40007000000 */
[----:B------:R-:W-:Y:S02]  /*fad0*/  FSEL R60, R60, -INF , P3 ;  /* 0xff8000003c3c7808 */ /* 0x000fe40001800000 */
[----:B------:R-:W-:-:S02]  /*fae0*/  FSEL R169, R29, -INF , !P4 ;  /* 0xff8000001da97808 */ /* 0x000fc40006000000 */
[----:B------:R-:W-:Y:S02]  /*faf0*/  FSEL R31, R31, -INF , P0 ;  /* 0xff8000001f1f7808 */ /* 0x000fe40000000000 */
[C---:B------:R-:W-:Y:S02]  /*fb00*/  ISETP.GE.AND P6, PT, R17.reuse, R218, PT ;  /* 0x000000da1100720c */ /* 0x040fe40003fc6270 */
[C---:B------:R-:W-:Y:S02]  /*fb10*/  ISETP.GE.AND P3, PT, R17.reuse, R217, PT ;  /* 0x000000d91100720c */ /* 0x040fe40003f66270 */
[----:B------:R-:W-:Y:S01]  /*fb20*/  ISETP.GE.AND P4, PT, R17, R216, PT ;  /* 0x000000d81100720c */ /* 0x000fe20003f86270 */
[----:B------:R-:W-:Y:S01]  /*fb30*/  VIADD R17, R2, 0x59 ;  /* 0x0000005902117836 */ /* 0x000fe20000000000 */
[----:B------:R-:W-:Y:S02]  /*fb40*/  FSEL R30, R30, -INF , P1 ;  /* 0xff8000001e1e7808 */ /* 0x000fe40000800000 */
[----:B------:R-:W-:-:S02]  /*fb50*/  FSEL R167, R60, -INF , !P5 ;  /* 0xff8000003ca77808 */ /* 0x000fc40006800000 */
[----:B------:R-:W-:Y:S02]  /*fb60*/  FSEL R153, R31, -INF , !P2 ;  /* 0xff8000001f997808 */ /* 0x000fe40005000000 */
[C---:B------:R-:W-:Y:S02]  /*fb70*/  ISETP.GE.AND P0, PT, R16.reuse, R219, PT ;  /* 0x000000db1000720c */ /* 0x040fe40003f06270 */
[C---:B------:R-:W-:Y:S02]  /*fb80*/  ISETP.GE.AND P5, PT, R16.reuse, R218, PT ;  /* 0x000000da1000720c */ /* 0x040fe40003fa6270 */
[C---:B------:R-:W-:Y:S02]  /*fb90*/  ISETP.GE.AND P2, PT, R16.reuse, R217, PT ;  /* 0x000000d91000720c */ /* 0x040fe40003f46270 */
[----:B------:R-:W-:Y:S01]  /*fba0*/  ISETP.GE.AND P1, PT, R16, R216, PT ;  /* 0x000000d81000720c */ /* 0x000fe20003f26270 */
[----:B------:R-:W-:Y:S01]  /*fbb0*/  VIADD R16, R2, 0x60 ;  /* 0x0000006002107836 */ /* 0x000fe20000000000 */
[----:B------:R-:W-:-:S02]  /*fbc0*/  FSEL R32, R32, -INF , P3 ;  /* 0xff80000020207808 */ /* 0x000fc40001800000 */
[----:B------:R-:W-:Y:S02]  /*fbd0*/  FSEL R163, R30, -INF , !P6 ;  /* 0xff8000001ea37808 */ /* 0x000fe40007000000 */
[C---:B------:R-:W-:Y:S02]  /*fbe0*/  ISETP.GE.AND P6, PT, R17.reuse, R219, PT ;  /* 0x000000db1100720c */ /* 0x040fe40003fc6270 */
[----:B------:R-:W-:Y:S02]  /*fbf0*/  FSEL R56, R56, -INF , P0 ;  /* 0xff80000038387808 */ /* 0x000fe40000000000 */
[----:B------:R-:W-:Y:S02]  /*fc00*/  FSEL R151, R32, -INF , !P4 ;  /* 0xff80000020977808 */ /* 0x000fe40006000000 */
[----:B------:R-:W-:Y:S02]  /*fc10*/  FSEL R18, R18, -INF , P2 ;  /* 0xff80000012127808 */ /* 0x000fe40001000000 */
[----:B------:R-:W-:-:S02]  /*fc20*/  ISETP.GE.AND P3, PT, R17, R218, PT ;  /* 0x000000da1100720c */ /* 0x000fc40003f66270 */
[C---:B------:R-:W-:Y:S02]  /*fc30*/  ISETP.GE.AND P0, PT, R17.reuse, R217, PT ;  /* 0x000000d91100720c */ /* 0x040fe40003f06270 */
[----:B------:R-:W-:Y:S01]  /*fc40*/  ISETP.GE.AND P4, PT, R17, R216, PT ;  /* 0x000000d81100720c */ /* 0x000fe20003f86270 */
[----:B------:R-:W-:Y:S01]  /*fc50*/  VIADD R17, R2, 0x61 ;  /* 0x0000006102117836 */ /* 0x000fe20000000000 */
[----:B------:R-:W-:Y:S02]  /*fc60*/  ISETP.GE.AND P2, PT, R16, R219, PT ;  /* 0x000000db1000720c */ /* 0x000fe40003f46270 */
[----:B------:R-:W-:Y:S02]  /*fc70*/  FSEL R24, R24, -INF , P6 ;  /* 0xff80000018187808 */ /* 0x000fe40003000000 */
[----:B------:R-:W-:Y:S02]  /*fc80*/  FSEL R157, R56, -INF , !P5 ;  /* 0xff800000389d7808 */ /* 0x000fe40006800000 */
[----:B------:R-:W-:-:S02]  /*fc90*/  FSEL R149, R18, -INF , !P1 ;  /* 0xff80000012957808 */ /* 0x000fc40004800000 */
[C---:B------:R-:W-:Y:S02]  /*fca0*/  ISETP.GE.AND P5, PT, R16.reuse, R218, PT ;  /* 0x000000da1000720c */ /* 0x040fe40003fa6270 */
[C---:B------:R-:W-:Y:S02]  /*fcb0*/  ISETP.GE.AND P1, PT, R16.reuse, R217, PT ;  /* 0x000000d91000720c */ /* 0x040fe40003f26270 */
[----:B------:R-:W-:Y:S01]  /*fcc0*/  ISETP.GE.AND P6, PT, R16, R216, PT ;  /* 0x000000d81000720c */ /* 0x000fe20003fc6270 */
[----:B------:R-:W-:Y:S01]  /*fcd0*/  VIADD R16, R2, 0x68 ;  /* 0x0000006802107836 */ /* 0x000fe20000000000 */
[----:B------:R-:W-:Y:S02]  /*fce0*/  FSEL R155, R24, -INF , !P3 ;  /* 0xff800000189b7808 */ /* 0x000fe40005800000 */
[----:B------:R-:W-:Y:S02]  /*fcf0*/  FSEL R5, R5, -INF , P2 ;  /* 0xff80000005057808 */ /* 0x000fe40001000000 */
[----:B------:R-:W-:-:S02]  /*fd00*/  FSEL R4, R4, -INF , P0 ;  /* 0xff80000004047808 */ /* 0x000fc40000000000 */
[----:B------:R-:W-:Y:S02]  /*fd10*/  ISETP.GE.AND P3, PT, R17, R219, PT ;  /* 0x000000db1100720c */ /* 0x000fe40003f66270 */
[----:B------:R-:W-:Y:S01]  /*fd20*/  FSEL R137, R5, -INF , !P5 ;  /* 0xff80000005897808 */ /* 0x000fe20006800000 */
[----:B------:R-:W-:Y:S01]  /*fd30*/  VIADD R5, R2, 0x69 ;  /* 0x0000006902057836 */ /* 0x000fe20000000000 */
[----:B------:R-:W-:Y:S01]  /*fd40*/  FSEL R147, R4, -INF , !P4 ;  /* 0xff80000004937808 */ /* 0x000fe20006000000 */
[----:B------:R-:W-:Y:S01]  /*fd50*/  VIADD R4, R2, 0x70 ;  /* 0x0000007002047836 */ /* 0x000fe20000000000 */
[----:B------:R-:W-:Y:S02]  /*fd60*/  ISETP.GE.AND P2, PT, R17, R217, PT ;  /* 0x000000d91100720c */ /* 0x000fe40003f46270 */
[----:B------:R-:W-:Y:S02]  /*fd70*/  ISETP.GE.AND P5, PT, R16, R219, PT ;  /* 0x000000db1000720c */ /* 0x000fe40003fa6270 */
[----:B------:R-:W-:-:S02]  /*fd80*/  FSEL R34, R34, -INF , P3 ;  /* 0xff80000022227808 */ /* 0x000fc40001800000 */
[----:B------:R-:W-:Y:S02]  /*fd90*/  ISETP.GE.AND P3, PT, R16, R217, PT ;  /* 0x000000d91000720c */ /* 0x000fe40003f66270 */
[----:B------:R-:W-:Y:S02]  /*fda0*/  ISETP.GE.AND P0, PT, R17, R218, PT ;  /* 0x000000da1100720c */ /* 0x000fe40003f06270 */
[----:B------:R-:W-:Y:S02]  /*fdb0*/  FSEL R26, R26, -INF , P2 ;  /* 0xff8000001a1a7808 */ /* 0x000fe40001000000 */
[----:B------:R-:W-:Y:S02]  /*fdc0*/  FSEL R133, R12, -INF , P5 ;  /* 0xff8000000c857808 */ /* 0x000fe40002800000 */
[C---:B------:R-:W-:Y:S02]  /*fdd0*/  ISETP.GE.AND P2, PT, R5.reuse, R219, PT ;  /* 0x000000db0500720c */ /* 0x040fe40003f46270 */
[----:B------:R-:W-:-:S02]  /*fde0*/  ISETP.GE.AND P5, PT, R5, R217, PT ;  /* 0x000000d90500720c */ /* 0x000fc40003fa6270 */
[----:B------:R-:W-:Y:S02]  /*fdf0*/  FSEL R20, R20, -INF , P3 ;  /* 0xff80000014147808 */ /* 0x000fe40001800000 */
[----:B------:R-:W-:Y:S02]  /*fe00*/  FSEL R135, R34, -INF , !P0 ;  /* 0xff80000022877808 */ /* 0x000fe40004000000 */
[-C--:B------:R-:W-:Y:S02]  /*fe10*/  ISETP.GE.AND P3, PT, R4, R219.reuse, PT ;  /* 0x000000db0400720c */ /* 0x080fe40003f66270 */
[----:B------:R-:W-:Y:S02]  /*fe20*/  ISETP.GE.AND P0, PT, R2, R219, PT ;  /* 0x000000db0200720c */ /* 0x000fe40003f06270 */
[----:B------:R-:W-:Y:S02]  /*fe30*/  FSEL R6, R6, -INF , P2 ;  /* 0xff80000006067808 */ /* 0x000fe40001000000 */
[----:B------:R-:W-:-:S02]  /*fe40*/  FSEL R22, R22, -INF , P5 ;  /* 0xff80000016167808 */ /* 0x000fc40002800000 */
[C---:B------:R-:W-:Y:S02]  /*fe50*/  ISETP.GE.AND P2, PT, R5.reuse, R218, PT ;  /* 0x000000da0500720c */ /* 0x040fe40003f46270 */
[-C--:B------:R-:W-:Y:S02]  /*fe60*/  ISETP.GE.AND P5, PT, R5, R216.reuse, PT ;  /* 0x000000d80500720c */ /* 0x080fe40003fa6270 */
[----:B------:R-:W-:Y:S02]  /*fe70*/  FSEL R36, R36, -INF , P3 ;  /* 0xff80000024247808 */ /* 0x000fe40001800000 */
[----:B------:R-:W-:Y:S02]  /*fe80*/  ISETP.GE.AND P4, PT, R17, R216, PT ;  /* 0x000000d81100720c */ /* 0x000fe40003f86270 */
[----:B------:R-:W-:Y:S02]  /*fe90*/  ISETP.GE.AND P3, PT, R2, R218, PT ;  /* 0x000000da0200720c */ /* 0x000fe40003f66270 */
[----:B------:R-:W-:-:S02]  /*fea0*/  FSEL R5, R66, -INF , P0 ;  /* 0xff80000042057808 */ /* 0x000fc40000000000 */
[----:B------:R-:W-:Y:S02]  /*feb0*/  FSEL R35, R35, -INF , P1 ;  /* 0xff80000023237808 */ /* 0x000fe40000800000 */
[----:B------:R-:W-:Y:S02]  /*fec0*/  FSEL R127, R26, -INF , !P4 ;  /* 0xff8000001a7f7808 */ /* 0x000fe40006000000 */
[----:B------:R-:W-:Y:S02]  /*fed0*/  FSEL R5, R5, -INF , !P3 ;  /* 0xff80000005057808 */ /* 0x000fe40005800000 */
[----:B------:R-:W-:Y:S02]  /*fee0*/  ISETP.GE.AND P4, PT, R2, R217, PT ;  /* 0x000000d90200720c */ /* 0x000fe40003f86270 */
[----:B------:R-:W-:Y:S02]  /*fef0*/  FSEL R129, R35, -INF , !P6 ;  /* 0xff80000023817808 */ /* 0x000fe40007000000 */
[----:B------:R-:W-:-:S02]  /*ff00*/  ISETP.GE.AND P1, PT, R16, R218, PT ;  /* 0x000000da1000720c */ /* 0x000fc40003f26270 */
[-C--:B------:R-:W-:Y:S02]  /*ff10*/  ISETP.GE.AND P6, PT, R16, R216.reuse, PT ;  /* 0x000000d81000720c */ /* 0x080fe40003fc6270 */
[----:B------:R-:W-:Y:S02]  /*ff20*/  FMNMX3.FTZ R16, R5, R41, R39, !PT ;  /* 0x0000002905107276 */ /* 0x000fe40007810027 */
[----:B------:R-:W-:Y:S02]  /*ff30*/  ISETP.GE.AND P0, PT, R2, R216, PT ;  /* 0x000000d80200720c */ /* 0x000fe40003f06270 */
[----:B------:R-:W-:Y:S02]  /*ff40*/  FSEL R67, R67, -INF , P4 ;  /* 0xff80000043437808 */ /* 0x000fe40002000000 */
[----:B------:R-:W-:Y:S02]  /*ff50*/  FSEL R133, R133, -INF , !P1 ;  /* 0xff80000085857808 */ /* 0x000fe40004800000 */
[----:B------:R-:W-:-:S02]  /*ff60*/  ISETP.GE.AND P3, PT, R4, R218, PT ;  /* 0x000000da0400720c */ /* 0x000fc40003f66270 */
[C---:B------:R-:W-:Y:S02]  /*ff70*/  ISETP.GE.AND P1, PT, R4.reuse, R217, PT ;  /* 0x000000d90400720c */ /* 0x040fe40003f26270 */
[----:B------:R-:W-:Y:S02]  /*ff80*/  ISETP.GE.AND P4, PT, R4, R216, PT ;  /* 0x000000d80400720c */ /* 0x000fe40003f86270 */
[----:B------:R-:W-:Y:S02]  /*ff90*/  FMNMX3.FTZ R16, R16, R37, R15, !PT ;  /* 0x0000002510107276 */ /* 0x000fe4000781000f */
[----:B------:R-:W-:Y:S02]  /*ffa0*/  FSEL R4, R67, -INF , !P0 ;  /* 0xff80000043047808 */ /* 0x000fe40004000000 */
[----:B------:R-:W-:Y:S02]  /*ffb0*/  FSEL R131, R6, -INF , !P2 ;  /* 0xff80000006837808 */ /* 0x000fe40005000000 */
[----:B------:R-:W-:-:S02]  /*ffc0*/  FMNMX3.FTZ R6, R16, R13, R19, !PT ;  /* 0x0000000d10067276 */ /* 0x000fc40007810013 */
[----:B------:R-:W-:Y:S01]  /*ffd0*/  FMNMX3.FTZ R16, R4, R7, R23, !PT ;  /* 0x0000000704107276 */ /* 0x000fe20007810017 */
[----:B------:R-:W-:Y:S01]  /*ffe0*/  VIADD R12, R2, 0x71 ;  /* 0x00000071020c7836 */ /* 0x000fe20000000000 */
[----:B------:R-:W-:Y:S02]  /*fff0*/  FSEL R125, R20, -INF , !P6 ;  /* 0xff800000147d7808 */ /* 0x000fe40007000000 */
[----:B------:R-:W-:Y:S02]  /*10000*/  FMNMX3.FTZ R16, R16, R21, R11, !PT ;  /* 0x0000001510107276 */ /* 0x000fe4000781000b */
[----:B------:R-:W-:Y:S02]  /*10010*/  ISETP.GE.AND P6, PT, R12, R219, PT ;  /* 0x000000db0c00720c */ /* 0x000fe40003fc6270 */
[----:B------:R-:W-:Y:S02]  /*10020*/  FMNMX3.FTZ R6, R6, R33, R223, !PT ;  /* 0x0000002106067276 */ /* 0x000fe400078100df */
[----:B------:R-:W-:-:S02]  /*10030*/  FMNMX3.FTZ R16, R16, R9, R27, !PT ;  /* 0x0000000910107276 */ /* 0x000fc4000781001b */
[----:B------:R-:W-:Y:S02]  /*10040*/  FSEL R59, R36, -INF , !P3 ;  /* 0xff800000243b7808 */ /* 0x000fe40005800000 */
[C---:B------:R-:W-:Y:S02]  /*10050*/  ISETP.GE.AND P0, PT, R12.reuse, R218, PT ;  /* 0x000000da0c00720c */ /* 0x040fe40003f06270 */
[C---:B------:R-:W-:Y:S02]  /*10060*/  ISETP.GE.AND P2, PT, R12.reuse, R217, PT ;  /* 0x000000d90c00720c */ /* 0x040fe40003f46270 */
[----:B------:R-:W-:Y:S02]  /*10070*/  ISETP.GE.AND P3, PT, R12, R216, PT ;  /* 0x000000d80c00720c */ /* 0x000fe40003f66270 */
[----:B------:R-:W-:Y:S02]  /*10080*/  FMNMX3.FTZ R12, R6, R61, R221, !PT ;  /* 0x0000003d060c7276 */ /* 0x000fe400078100dd */
[----:B------:R-:W-:-:S02]  /*10090*/  FSEL R57, R8, -INF , P6 ;  /* 0xff80000008397808 */ /* 0x000fc40003000000 */
[----:B------:R-:W-:Y:S02]  /*100a0*/  FMNMX3.FTZ R8, R16, R25, R191, !PT ;  /* 0x0000001910087276 */ /* 0x000fe400078100bf */
[----:B------:R-:W-:Y:S02]  /*100b0*/  FMNMX3.FTZ R12, R12, R203, R185, !PT ;  /* 0x000000cb0c0c7276 */ /* 0x000fe400078100b9 */
[----:B------:R-:W-:Y:S01]  /*100c0*/  FMNMX3.FTZ R8, R8, R189, R63, !PT ;  /* 0x000000bd08087276 */ /* 0x000fe2000781003f */
[----:B------:R-:W-:Y:S01]  /*100d0*/  VIADD R6, R2, 0x78 ;  /* 0x0000007802067836 */ /* 0x000fe20000000000 */
[----:B------:R-:W-:Y:S02]  /*100e0*/  FMNMX3.FTZ R12, R12, R141, R183, !PT ;  /* 0x0000008d0c0c7276 */ /* 0x000fe400078100b7 */
[----:B------:R-:W-:Y:S02]  /*100f0*/  FMNMX3.FTZ R8, R8, R187, R181, !PT ;  /* 0x000000bb08087276 */ /* 0x000fe400078100b5 */
[----:B------:R-:W-:-:S02]  /*10100*/  FSEL R14, R14, -INF , P1 ;  /* 0xff8000000e0e7808 */ /* 0x000fc40000800000 */
[----:B------:R-:W-:Y:S02]  /*10110*/  FSEL R57, R57, -INF , !P0 ;  /* 0xff80000039397808 */ /* 0x000fe40004000000 */
[----:B------:R-:W-:Y:S02]  /*10120*/  FSEL R10, R10, -INF , P2 ;  /* 0xff8000000a0a7808 */ /* 0x000fe40001000000 */
        /* <DEDUP_REMOVED lines=59> */
[----:B------:R-:W-:-:S05]  /*104e0*/  FMUL.FTZ R56, R49, R0 ;  /* 0x0000000031387220 */ /* 0x000fca0000410000 */
[----:B------:R-:W-:Y:S01]  /*104f0*/  FSEL R56, R56, RZ, P0 ;  /* 0x000000ff38387208 */ /* 0x000fe20000000000 */
[-CC-:B------:R-:W-:Y:S01]  /*10500*/  FFMA.FTZ R48, R5, R49.reuse, -R58.reuse ;  /* 0x0000003105307223 */ /* 0x180fe2000001083a */
[-CC-:B------:R-:W-:Y:S01]  /*10510*/  FFMA.FTZ R47, R41, R49.reuse, -R58.reuse ;  /* 0x00000031292f7223 */ /* 0x180fe2000001083a */
[-C--:B------:R-:W-:Y:S02]  /*10520*/  FFMA.FTZ R46, R39, R49.reuse, -R58 ;  /* 0x00000031272e7223 */ /* 0x080fe4000001083a */
[-CC-:B------:R-:W-:Y:S01]  /*10530*/  FFMA.FTZ R45, R4, R49.reuse, -R56.reuse ;  /* 0x00000031042d7223 */ /* 0x180fe20000010838 */
[-C--:B------:R-:W-:Y:S01]  /*10540*/  FFMA.FTZ R44, R7, R49.reuse, -R56 ;  /* 0x00000031072c7223 */ /* 0x080fe20000010838 */
[-C--:B------:R-:W-:Y:S01]  /*10550*/  FFMA.FTZ R43, R37, R49.reuse, -R58 ;  /* 0x00000031252b7223 */ /* 0x080fe2000001083a */
[----:B------:R-:W3:Y:S01]  /*10560*/  LDSM.16.MT88.4 R4, [R192+0xd000] ;  /* 0x00d00000c004783b */ /* 0x000ee20000004200 */
[-CC-:B------:R-:W-:Y:S01]  /*10570*/  FFMA.FTZ R41, R23, R49.reuse, -R56.reuse ;  /* 0x0000003117297223 */ /* 0x180fe20000010838 */
[-CC-:B------:R-:W-:Y:S01]  /*10580*/  FFMA.FTZ R40, R21, R49.reuse, -R56.reuse ;  /* 0x0000003115287223 */ /* 0x180fe20000010838 */
[----:B------:R-:W-:Y:S01]  /*10590*/  MUFU.EX2 R48, R48 ;  /* 0x0000003000307308 */ /* 0x000fe20000000800 */
[-CC-:B------:R-:W-:Y:S01]  /*105a0*/  FFMA.FTZ R38, R11, R49.reuse, -R56.reuse ;  /* 0x000000310b267223 */ /* 0x180fe20000010838 */
[----:B------:R-:W-:-:S02]  /*105b0*/  FFMA.FTZ R37, R9, R49, -R56 ;  /* 0x0000003109257223 */ /* 0x000fc40000010838 */
[----:B------:R-:W4:Y:S01]  /*105c0*/  MUFU.EX2 R47, R47 ;  /* 0x0000002f002f7308 */ /* 0x000f220000000800 */
[----:B------:R-:W3:Y:S03]  /*105d0*/  LDSM.16.MT88.4 R8, [R192+0xb400] ;  /* 0x00b40000c008783b */ /* 0x000ee60000004200 */
[----:B------:R-:W-:Y:S01]  /*105e0*/  MUFU.EX2 R46, R46 ;  /* 0x0000002e002e7308 */ /* 0x000fe20000000800 */
[-CC-:B------:R-:W-:Y:S01]  /*105f0*/  FFMA.FTZ R35, R33, R49.reuse, -R58.reuse ;  /* 0x0000003121237223 */ /* 0x180fe2000001083a */
[-CC-:B------:R-:W-:Y:S01]  /*10600*/  FFMA.FTZ R42, R15, R49.reuse, -R58.reuse ;  /* 0x000000310f2a7223 */ /* 0x180fe2000001083a */
[-CC-:B------:R-:W-:Y:S01]  /*10610*/  FFMA.FTZ R39, R13, R49.reuse, -R58.reuse ;  /* 0x000000310d277223 */ /* 0x180fe2000001083a */
[----:B------:R-:W5:Y:S01]  /*10620*/  MUFU.EX2 R43, R43 ;  /* 0x0000002b002b7308 */ /* 0x000f620000000800 */
[-C--:B------:R-:W-:Y:S01]  /*10630*/  FFMA.FTZ R36, R19, R49.reuse, -R58 ;  /* 0x0000003113247223 */ /* 0x080fe2000001083a */
[-CC-:B------:R-:W-:Y:S01]  /*10640*/  FFMA.FTZ R34, R27, R49.reuse, -R56.reuse ;  /* 0x000000311b227223 */ /* 0x180fe20000010838 */
[----:B------:R-:W-:Y:S01]  /*10650*/  LDSM.16.MT88.4 R20, [R194+0x9400] ;  /* 0x00940000c214783b */ /* 0x000fe20000004200 */
[----:B------:R-:W-:Y:S04]  /*10660*/  MUFU.EX2 R45, R45 ;  /* 0x0000002d002d7308 */ /* 0x000fe80000000800 */
[----:B------:R-:W1:Y:S04]  /*10670*/  MUFU.EX2 R44, R44 ;  /* 0x0000002c002c7308 */ /* 0x000e680000000800 */
[----:B------:R-:W-:Y:S04]  /*10680*/  MUFU.EX2 R41, R41 ;  /* 0x0000002900297308 */ /* 0x000fe80000000800 */
        /* <DEDUP_REMOVED lines=10> */
[----:B------:R-:W-:Y:S01]  /*10730*/  MUFU.EX2 R36, R36 ;  /* 0x0000002400247308 */ /* 0x000fe20000000800 */
[----:B------:R-:W2:Y:S03]  /*10740*/  LDSM.16.MT88.4 R24, [R192+0xd400] ;  /* 0x00d40000c018783b */ /* 0x000ea60000004200 */
        /* <DEDUP_REMOVED lines=17> */
[----:B------:R-:W-:-:S05]  /*10860*/  F2FP.BF16.F32.PACK_AB R5, R37, R38 ;  /* 0x000000262505723e */ /* 0x000fca00000010ff */
[----:B------:R-:W-:Y:S01]  /*10870*/  HMMA.16816.F32.BF16 R68, R68, R6, RZ ;  /* 0x000000064444723c */ /* 0x000fe200000418ff */
[----:B------:R-:W-:Y:S02]  /*10880*/  F2FP.BF16.F32.PACK_AB R6, R35, R36 ;  /* 0x000000242306723e */ /* 0x000fe400000010ff */
[----:B----4-:R-:W-:-:S07]  /*10890*/  F2FP.BF16.F32.PACK_AB R7, R33, R34 ;  /* 0x000000222107723e */ /* 0x010fce00000010ff */
        /* <DEDUP_REMOVED lines=17> */
[----:B------:R-:W3:Y:S04]  /*109b0*/  MUFU.EX2 R3, R3 ;  /* 0x0000000300037308 */ /* 0x000ee80000000800 */
[----:B------:R-:W-:Y:S04]  /*109c0*/  MUFU.EX2 R64, R64 ;  /* 0x0000004000407308 */ /* 0x000fe80000000800 */
[----:B------:R-:W1:Y:S04]  /*109d0*/  MUFU.EX2 R63, R189 ;  /* 0x000000bd003f7308 */ /* 0x000e680000000800 */
[----:B------:R-:W-:Y:S04]  /*109e0*/  MUFU.EX2 R62, R62 ;  /* 0x0000003e003e7308 */ /* 0x000fe80000000800 */
[----:B------:R-:W1:Y:S01]  /*109f0*/  MUFU.EX2 R65, R65 ;  /* 0x0000004100417308 */ /* 0x000e620000000800 */
[C---:B------:R-:W-:Y:S08]  /*10a00*/  HMMA.16816.F32.BF16 R112, R4.reuse, R20, R112 ;  /* 0x000000140470723c */ /* 0x040ff00000041870 */
        /* <DEDUP_REMOVED lines=69> */
[----:B------:R-:W-:Y:S02]  /*10e60*/  LDSM.16.MT88.4 R12, [R192+0xc000] ;  /* 0x00c00000c00c783b */ /* 0x000fe40000004200 */
[----:B------:R-:W4:Y:S04]  /*10e70*/  MUFU.EX2 R130, R130 ;  /* 0x0000008200827308 */ /* 0x000f280000000800 */
[----:B------:R-:W-:Y:S04]  /*10e80*/  MUFU.EX2 R165, R173 ;  /* 0x000000ad00a57308 */ /* 0x000fe80000000800 */
[----:B------:R-:W1:Y:S04]  /*10e90*/  MUFU.EX2 R136, R136 ;  /* 0x0000008800887308 */ /* 0x000e680000000800 */
[----:B------:R-:W-:Y:S04]  /*10ea0*/  MUFU.EX2 R134, R134 ;  /* 0x0000008600867308 */ /* 0x000fe80000000800 */
[----:B------:R-:W1:Y:S01]  /*10eb0*/  MUFU.EX2 R169, R169 ;  /* 0x000000a900a97308 */ /* 0x000e620000000800 */
[C---:B------:R-:W-:Y:S08]  /*10ec0*/  HMMA.16816.F32.BF16 R112, R4.reuse, R20, R112 ;  /* 0x000000140470723c */ /* 0x040ff00000041870 */
[C---:B------:R-:W-:Y:S01]  /*10ed0*/  HMMA.16816.F32.BF16 R108, R4.reuse, R22, R108 ;  /* 0x00000016046c723c */ /* 0x040fe2000004186c */
[----:B------:R-:W-:Y:S07]  /*10ee0*/  LDSM.16.MT88.4 R20, [R194+0xa000] ;  /* 0x00a00000c214783b */ /* 0x000fee0000004200 */
[C---:B-----5:R-:W-:Y:S08]  /*10ef0*/  HMMA.16816.F32.BF16 R104, R4.reuse, R16, R104 ;  /* 0x000000100468723c */ /* 0x060ff00000041868 */
[C---:B------:R-:W-:Y:S01]  /*10f00*/  HMMA.16816.F32.BF16 R100, R4.reuse, R18, R100 ;  /* 0x000000120464723c */ /* 0x040fe20000041864 */
[----:B------:R-:W5:Y:S07]  /*10f10*/  LDSM.16.MT88.4 R16, [R192+0xa000] ;  /* 0x00a00000c010783b */ /* 0x000f6e0000004200 */
[C---:B------:R-:W-:Y:S08]  /*10f20*/  HMMA.16816.F32.BF16 R80, R4.reuse, R28, R80 ;  /* 0x0000001c0450723c */ /* 0x040ff00000041850 */
[C---:B------:R-:W-:Y:S01]  /*10f30*/  HMMA.16816.F32.BF16 R76, R4.reuse, R30, R76 ;  /* 0x0000001e044c723c */ /* 0x040fe2000004184c */
[----:B------:R-:W-:Y:S07]  /*10f40*/  LDSM.16.MT88.4 R28, [R194+0xe000] ;  /* 0x00e00000c21c783b */ /* 0x000fee0000004200 */
[C---:B--2---:R-:W-:Y:S08]  /*10f50*/  HMMA.16816.F32.BF16 R72, R4.reuse, R24, R72 ;  /* 0x000000180448723c */ /* 0x044ff00000041848 */
[----:B------:R-:W-:Y:S03]  /*10f60*/  HMMA.16816.F32.BF16 R68, R4, R26, R68 ;  /* 0x0000001a0444723c */ /* 0x000fe60000041844 */
[----:B---3--:R-:W-:Y:S01]  /*10f70*/  F2FP.BF16.F32.PACK_AB R4, R132, R161 ;  /* 0x000000a18404723e */ /* 0x008fe200000010ff */
        /* <DEDUP_REMOVED lines=51> */
[----:B------:R-:W-:-:S05]  /*112b0*/  FFMA.FTZ R152, R67, R49, -R56 ;  /* 0x0000003143987223 */ /* 0x000fca0000010838 */
[C---:B-1----:R-:W-:Y:S08]  /*112c0*/  HMMA.16816.F32.BF16 R80, R4.reuse, R8, R80 ;  /* 0x000000080450723c */ /* 0x042ff00000041850 */
[----:B------:R-:W-:Y:S01]  /*112d0*/  HMMA.16816.F32.BF16 R76, R4, R10, R76 ;  /* 0x0000000a044c723c */ /* 0x000fe2000004184c */
[----:B------:R-:W1:Y:S02]  /*112e0*/  LDSM.16.MT88.4 R8, [R194+0xe800] ;  /* 0x00e80000c208783b */ /* 0x000e640000004200 */
[----:B------:R-:W-:-:S05]  /*112f0*/  FFMA.FTZ R137, R137, R49, -R58 ;  /* 0x0000003189897223 */ /* 0x000fca000001083a */
[----:B------:R-:W-:Y:S03]  /*11300*/  HMMA.16816.F32.BF16 R112, R4, R24, R112 ;  /* 0x000000180470723c */ /* 0x000fe60000041870 */
[-C--:B------:R-:W-:Y:S01]  /*11310*/  FFMA.FTZ R133, R133, R49.reuse, -R58 ;  /* 0x0000003185857223 */ /* 0x080fe2000001083a */
[----:B------:R-:W-:-:S04]  /*11320*/  FFMA.FTZ R129, R129, R49, -R56 ;  /* 0x0000003181817223 */ /* 0x000fc80000010838 */
[C---:B------:R-:W-:Y:S01]  /*11330*/  HMMA.16816.F32.BF16 R108, R4.reuse, R26, R108 ;  /* 0x0000001a046c723c */ /* 0x040fe2000004186c */
[----:B------:R-:W5:Y:S02]  /*11340*/  LDSM.16.MT88.4 R24, [R194+0xa800] ;  /* 0x00a80000c218783b */ /* 0x000f640000004200 */
[----:B------:R-:W-:Y:S01]  /*11350*/  FFMA.FTZ R125, R125, R49, -R56 ;  /* 0x000000317d7d7223 */ /* 0x000fe20000010838 */
[----:B------:R-:W-:Y:S04]  /*11360*/  MUFU.EX2 R135, R137 ;  /* 0x0000008900877308 */ /* 0x000fe80000000800 */
[----:B------:R-:W2:Y:S01]  /*11370*/  MUFU.EX2 R146, R146 ;  /* 0x0000009200927308 */ /* 0x000ea20000000800 */
[C---:B------:R-:W-:Y:S03]  /*11380*/  HMMA.16816.F32.BF16 R104, R4.reuse, R20, R104 ;  /* 0x000000140468723c */ /* 0x040fe60000041868 */
[----:B------:R-:W-:Y:S04]  /*11390*/  MUFU.EX2 R131, R133 ;  /* 0x0000008500837308 */ /* 0x000fe80000000800 */
[----:B------:R-:W3:Y:S01]  /*113a0*/  MUFU.EX2 R148, R148 ;  /* 0x0000009400947308 */ /* 0x000ee20000000800 */
[C---:B------:R-:W-:Y:S01]  /*113b0*/  HMMA.16816.F32.BF16 R100, R4.reuse, R22, R100 ;  /* 0x000000160464723c */ /* 0x040fe20000041864 */
[----:B------:R-:W5:Y:S02]  /*113c0*/  LDSM.16.MT88.4 R20, [R194+0xc800] ;  /* 0x00c80000c214783b */ /* 0x000f640000004200 */
        /* <DEDUP_REMOVED lines=196> */
.L_x_5874:
        /* <DEDUP_REMOVED lines=8> */
.L_x_5875:
[----:B------:R-:W-:Y:S05]  /*12090*/  BSYNC.RECONVERGENT B0 ;  /* 0x0000000000007941 */ /* 0x000fea0003800200 */
.L_x_5873:
        /* <DEDUP_REMOVED lines=102> */
[----:B------:R-:W4:Y:S04]  /*12700*/  LDSM.16.M88.4 R140, [R196+0x7400] ;  /* 0x00740000c48c783b */ /* 0x000f280000000200 */
[-C--:B---3--:R-:W-:Y:S01]  /*12710*/  FMUL.FTZ R12, R12, R3.reuse ;  /* 0x000000030c0c7220 */ /* 0x088fe20000410000 */
[-C--:B------:R-:W-:Y:S01]  /*12720*/  FMUL.FTZ R149, R13, R3.reuse ;  /* 0x000000030d957220 */ /* 0x080fe20000410000 */
[----:B------:R-:W-:-:S02]  /*12730*/  FMUL.FTZ R148, R15, R3 ;  /* 0x000000030f947220 */ /* 0x000fc40000410000 */
[----:B------:R3:W2:Y:S01]  /*12740*/  MUFU.TANH R120, R12 ;  /* 0x0000000c00787308 */ /* 0x0006a20000002400 */
[C---:B------:R-:W-:Y:S03]  /*12750*/  HMMA.16816.F32.BF16 R136, R152.reuse, R150, R136 ;  /* 0x000000969888723c */ /* 0x040fe60000041888 */
        /* <DEDUP_REMOVED lines=207> */
[----:B------:R-:W-:Y:S02]  /*13450*/  IADD3 R21, PT, PT, R21, -0x100, RZ ;  /* 0xffffff0015157810 */ /* 0x000fe40007ffe0ff */
[-C--:B--2---:R-:W-:Y:S02]  /*13460*/  IABS R15, R22.reuse ;  /* 0x00000016000f7213 */ /* 0x084fe40000000000 */
[----:B------:R-:W-:Y:S02]  /*13470*/  IABS R14, R22 ;  /* 0x00000016000e7213 */ /* 0x000fe40000000000 */
[----:B------:R-:W2:Y:S02]  /*13480*/  I2F.RP R13, R15 ;  /* 0x0000000f000d7306 */ /* 0x000ea40000209400 */
[----:B------:R-:W-:-:S06]  /*13490*/  IADD3 R14, PT, PT, RZ, -R14, RZ ;  /* 0x8000000eff0e7210 */ /* 0x000fcc0007ffe0ff */
        /* <DEDUP_REMOVED lines=8> */
[----:B------:R-:W-:Y:S01]  /*13520*/  IMAD R23, R8, R15, RZ ;  /* 0x0000000f08177224 */ /* 0x000fe200078e02ff */
[----:B------:R-:W-:Y:S02]  /*13530*/  IABS R8, R9 ;  /* 0x0000000900087213 */ /* 0x000fe40000000000 */
[----:B------:R-:W-:Y:S01]  /*13540*/  LOP3.LUT R9, R9, R22, RZ, 0x3c, !PT ;  /* 0x0000001609097212 */ /* 0x000fe200078e3cff */
[----:B------:R-:W-:-:S03]  /*13550*/  IMAD.HI.U32 R23, R35, R23, R34 ;  /* 0x0000001723177227 */ /* 0x000fc600078e0022 */
[----:B------:R-:W-:-:S03]  /*13560*/  ISETP.GE.AND P3, PT, R9, RZ, PT ;  /* 0x000000ff0900720c */ /* 0x000fc60003f66270 */
        /* <DEDUP_REMOVED lines=22> */
[----:B-1----:R-:W-:-:S04]  /*136d0*/  IMAD.WIDE R40, R14, 0x4, R212 ;  /* 0x000000040e287825 */ /* 0x002fc800078e02d4 */
        /* <DEDUP_REMOVED lines=19> */
.L_x_5879:
        /* <DEDUP_REMOVED lines=8> */
.L_x_5880:
[----:B------:R-:W-:Y:S05]  /*13890*/  BSYNC.RECONVERGENT B0 ;  /* 0x0000000000007941 */ /* 0x000fea0003800200 */
.L_x_5878:
        /* <DEDUP_REMOVED lines=25> */
.L_x_5877:
[----:B------:R-:W-:Y:S05]  /*13a30*/  BSYNC.RECONVERGENT B1 ;  /* 0x0000000000017941 */ /* 0x000fea0003800200 */
.L_x_5876:
[----:B------:R-:W3:Y:S01]  /*13a40*/  LD.E R131, desc[UR4][R116.64+0xdc] ;  /* 0x0000dc0474837980 */ /* 0x000ee2000c101900 */
[----:B--2---:R-:W-:-:S05]  /*13a50*/  IMAD.SHL.U32 R22, R207, 0x2, RZ ;  /* 0x00000002cf167824 */ /* 0x004fca00078e00ff */
[----:B------:R-:W-:-:S05]  /*13a60*/  LOP3.LUT R22, R22, 0x6, RZ, 0xc0, !PT ;  /* 0x0000000616167812 */ /* 0x000fca00078ec0ff */
[----:B------:R-:W-:-:S04]  /*13a70*/  IMAD R22, R121, 0x80, R22 ;  /* 0x0000008079167824 */ /* 0x000fc800078e0216 */
        /* <DEDUP_REMOVED lines=232> */
[----:B------:R-:W-:Y:S01]  /*14900*/  FMNMX3.FTZ R16, R2, R9, R21, !PT ;  /* 0x0000000902107276 */ /* 0x000fe20007810015 */
[----:B------:R-:W-:Y:S01]  /*14910*/  LDSM.16.MT88.4 R64, [R192+0xb400] ;  /* 0x00b40000c040783b */ /* 0x000fe20000004200 */
[----:B------:R-:W-:-:S02]  /*14920*/  FMNMX3.FTZ R17, R0, R8, R28, !PT ;  /* 0x0000000800117276 */ /* 0x000fc4000781001c */
[----:B------:R-:W-:Y:S02]  /*14930*/  FSEL R29, R29, -INF , P0 ;  /* 0xff8000001d1d7808 */ /* 0x000fe40000000000 */
[----:B------:R-:W-:Y:S02]  /*14940*/  ISETP.GE.AND P0, PT, R37, R217, PT ;  /* 0x000000d92500720c */ /* 0x000fe40003f06270 */
[----:B------:R-:W-:Y:S02]  /*14950*/  FSEL R60, R60, -INF , !P4 ;  /* 0xff8000003c3c7808 */ /* 0x000fe40006000000 */
[----:B------:R-:W-:Y:S02]  /*14960*/  FMNMX3.FTZ R16, R16, R15, R13, !PT ;  /* 0x0000000f10107276 */ /* 0x000fe4000781000d */
[----:B------:R-:W-:Y:S02]  /*14970*/  FMNMX3.FTZ R17, R17, R26, R24, !PT ;  /* 0x0000001a11117276 */ /* 0x000fe40007810018 */
[----:B------:R-:W-:-:S02]  /*14980*/  ISETP.GE.AND P4, PT, R59, R216, PT ;  /* 0x000000d83b00720c */ /* 0x000fc40003f86270 */
[----:B------:R-:W-:Y:S02]  /*14990*/  FSEL R150, R4, -INF , P0 ;  /* 0xff80000004967808 */ /* 0x000fe40000000000 */
[----:B------:R-:W-:Y:S02]  /*149a0*/  FMNMX3.FTZ R4, R16, R55, R53, !PT ;  /* 0x0000003710047276 */ /* 0x000fe40007810035 */
[----:B------:R-:W-:Y:S02]  /*149b0*/  FMNMX3.FTZ R17, R17, R48, R60, !PT ;  /* 0x0000003011117276 */ /* 0x000fe4000781003c */
[----:B------:R-:W-:Y:S02]  /*149c0*/  FSEL R180, R142, -INF , !P4 ;  /* 0xff8000008eb47808 */ /* 0x000fe40006000000 */
[----:B------:R-:W-:Y:S02]  /*149d0*/  ISETP.GE.AND P4, PT, R56, R216, PT ;  /* 0x000000d83800720c */ /* 0x000fe40003f86270 */
[----:B------:R-:W-:Y:S01]  /*149e0*/  FMNMX3.FTZ R4, R4, R51, R49, !PT ;  /* 0x0000003304047276 */ /* 0x000fe20007810031 */
[----:B------:R-:W-:Y:S01]  /*149f0*/  LDSM.16.MT88.4 R56, [R194+0x9400] ;  /* 0x00940000c238783b */ /* 0x000fe20000004200 */
[----:B------:R-:W-:-:S02]  /*14a00*/  FMNMX3.FTZ R17, R17, R184, R182, !PT ;  /* 0x000000b811117276 */ /* 0x000fc400078100b6 */
[----:B------:R-:W-:Y:S02]  /*14a10*/  FSEL R174, R138, -INF , !P4 ;  /* 0xff8000008aae7808 */ /* 0x000fe40006000000 */
[----:B------:R-:W-:Y:S02]  /*14a20*/  FMNMX3.FTZ R4, R4, R179, R181, !PT ;  /* 0x000000b304047276 */ /* 0x000fe400078100b5 */
[----:B------:R-:W-:Y:S02]  /*14a30*/  FMNMX3.FTZ R17, R17, R180, R178, !PT ;  /* 0x000000b411117276 */ /* 0x000fe400078100b2 */
[----:B------:R-:W-:Y:S02]  /*14a40*/  ISETP.GE.AND P4, PT, R50, R216, PT ;  /* 0x000000d83200720c */ /* 0x000fe40003f86270 */
[----:B------:R-:W-:Y:S02]  /*14a50*/  FMNMX3.FTZ R4, R4, R177, R175, !PT ;  /* 0x000000b104047276 */ /* 0x000fe400078100af */
[----:B------:R-:W-:-:S02]  /*14a60*/  FMNMX3.FTZ R17, R17, R176, R174, !PT ;  /* 0x000000b011117276 */ /* 0x000fc400078100ae */
[----:B------:R-:W-:Y:S02]  /*14a70*/  ISETP.GE.AND P3, PT, R39, R217, PT ;  /* 0x000000d92700720c */ /* 0x000fe40003f66270 */
[----:B------:R-:W-:Y:S02]  /*14a80*/  FSEL R172, R128, -INF , !P4 ;  /* 0xff80000080ac7808 */ /* 0x000fe40006000000 */
[----:B------:R-:W-:Y:S02]  /*14a90*/  ISETP.GE.AND P4, PT, R45, R216, PT ;  /* 0x000000d82d00720c */ /* 0x000fe40003f86270 */
[----:B------:R-:W-:Y:S01]  /*14aa0*/  FMNMX3.FTZ R4, R4, R173, R171, !PT ;  /* 0x000000ad04047276 */ /* 0x000fe200078100ab */
[----:B------:R-:W-:Y:S01]  /*14ab0*/  LDSM.16.MT88.4 R44, [R194+0xd000] ;  /* 0x00d00000c22c783b */ /* 0x000fe20000004200 */
[----:B------:R-:W-:Y:S02]  /*14ac0*/  FMNMX3.FTZ R17, R17, R158, R160, !PT ;  /* 0x0000009e11117276 */ /* 0x000fe400078100a0 */
[----:B------:R-:W-:-:S02]  /*14ad0*/  ISETP.GE.AND P5, PT, R39, R216, PT ;  /* 0x000000d82700720c */ /* 0x000fc40003fa6270 */
[----:B------:R-:W-:Y:S02]  /*14ae0*/  FSEL R18, R18, -INF , P3 ;  /* 0xff80000012127808 */ /* 0x000fe40001800000 */
[-C--:B------:R-:W-:Y:S02]  /*14af0*/  ISETP.GE.AND P3, PT, R35, R217.reuse, PT ;  /* 0x000000d92300720c */ /* 0x080fe40003f66270 */
[----:B------:R-:W-:Y:S02]  /*14b00*/  FSEL R166, R125, -INF , !P4 ;  /* 0xff8000007da67808 */ /* 0x000fe40006000000 */
[----:B------:R-:W-:Y:S02]  /*14b10*/  ISETP.GE.AND P1, PT, R40, R217, PT ;  /* 0x000000d92800720c */ /* 0x000fe40003f26270 */
[----:B------:R-:W-:Y:S02]  /*14b20*/  FMNMX3.FTZ R4, R4, R161, R159, !PT ;  /* 0x000000a104047276 */ /* 0x000fe4000781009f */
[----:B------:R-:W-:-:S02]  /*14b30*/  FMNMX3.FTZ R17, R17, R172, R170, !PT ;  /* 0x000000ac11117276 */ /* 0x000fc400078100aa */
[----:B------:R-:W-:Y:S02]  /*14b40*/  FSEL R152, R18, -INF , !P5 ;  /* 0xff80000012987808 */ /* 0x000fe40006800000 */
[-C--:B------:R-:W-:Y:S02]  /*14b50*/  ISETP.GE.AND P4, PT, R41, R216.reuse, PT ;  /* 0x000000d82900720c */ /* 0x080fe40003f86270 */
[-C--:B------:R-:W-:Y:S02]  /*14b60*/  ISETP.GE.AND P5, PT, R35, R216.reuse, PT ;  /* 0x000000d82300720c */ /* 0x080fe40003fa6270 */
[----:B------:R-:W-:Y:S02]  /*14b70*/  FSEL R5, R5, -INF , P3 ;  /* 0xff80000005057808 */ /* 0x000fe40001800000 */
[----:B------:R-:W-:Y:S02]  /*14b80*/  ISETP.GE.AND P6, PT, R40, R216, PT ;  /* 0x000000d82800720c */ /* 0x000fe40003fc6270 */
[----:B------:R-:W-:-:S02]  /*14b90*/  FSEL R30, R30, -INF , P1 ;  /* 0xff8000001e1e7808 */ /* 0x000fc40000800000 */
[----:B------:R-:W-:Y:S02]  /*14ba0*/  FMNMX3.FTZ R4, R4, R169, R167, !PT ;  /* 0x000000a904047276 */ /* 0x000fe400078100a7 */
[----:B------:R-:W-:Y:S02]  /*14bb0*/  FMNMX3.FTZ R17, R17, R168, R166, !PT ;  /* 0x000000a811117276 */ /* 0x000fe400078100a6 */
[----:B------:R-:W-:Y:S02]  /*14bc0*/  FSEL R156, R29, -INF , !P4 ;  /* 0xff8000001d9c7808 */ /* 0x000fe40006000000 */
[----:B------:R-:W-:Y:S02]  /*14bd0*/  ISETP.GE.AND P1, PT, R36, R217, PT ;  /* 0x000000d92400720c */ /* 0x000fe40003f26270 */
[----:B------:R-:W-:Y:S02]  /*14be0*/  FSEL R146, R5, -INF , !P5 ;  /* 0xff80000005927808 */ /* 0x000fe40006800000 */
[----:B------:R-:W-:-:S02]  /*14bf0*/  ISETP.GE.AND P4, PT, R37, R216, PT ;  /* 0x000000d82500720c */ /* 0x000fc40003f86270 */
[----:B------:R-:W-:Y:S02]  /*14c00*/  FSEL R154, R30, -INF , !P6 ;  /* 0xff8000001e9a7808 */ /* 0x000fe40007000000 */
[----:B------:R-:W-:Y:S02]  /*14c10*/  FMNMX3.FTZ R4, R4, R165, R163, !PT ;  /* 0x000000a504047276 */ /* 0x000fe400078100a3 */
[----:B------:R-:W-:Y:S02]  /*14c20*/  FMNMX3.FTZ R5, R17, R164, R162, !PT ;  /* 0x000000a411057276 */ /* 0x000fe400078100a2 */
[----:B------:R-:W-:Y:S02]  /*14c30*/  ISETP.GE.AND P0, PT, R34, R217, PT ;  /* 0x000000d92200720c */ /* 0x000fe40003f06270 */
[----:B------:R-:W-:Y:S02]  /*14c40*/  ISETP.GE.AND P6, PT, R36, R216, PT ;  /* 0x000000d82400720c */ /* 0x000fe40003fc6270 */
[----:B------:R-:W-:Y:S01]  /*14c50*/  FSEL R19, R19, -INF , P1 ;  /* 0xff80000013137808 */ /* 0x000fe20000800000 */
[----:B------:R-:W-:Y:S01]  /*14c60*/  LDSM.16.MT88.4 R36, [R192+0xb000] ;  /* 0x00b00000c024783b */ /* 0x000fe20000004200 */
[----:B------:R-:W-:-:S02]  /*14c70*/  FSEL R150, R150, -INF , !P4 ;  /* 0xff80000096967808 */ /* 0x000fc40006000000 */
        /* <DEDUP_REMOVED lines=25> */
[----:B------:R-:W-:Y:S02]  /*14e10*/  FMNMX3.FTZ R4, R4, R145, R143, !PT ;  /* 0x0000009104047276 */ /* 0x000fe4000781008f */
        /* <DEDUP_REMOVED lines=42> */
[----:B------:R-:W-:Y:S01]  /*150c0*/  MUFU.EX2 R127, R127 ;  /* 0x0000007f007f7308 */ /* 0x000fe20000000800 */
[----:B------:R-:W-:Y:S03]  /*150d0*/  LDSM.16.MT88.4 R28, [R194+0xb000] ;  /* 0x00b00000c21c783b */ /* 0x000fe60000004200 */
        /* <DEDUP_REMOVED lines=407> */
.L_x_5872:
[----:B------:R-:W-:-:S07]  /*16a50*/  IADD3 R121, PT, PT, R123, -0x1, RZ ;  /* 0xffffffff7b797810 */ /* 0x000fce0007ffe0ff */
.L_x_5881:
[----:B------:R-:W-:Y:S05]  /*16a60*/  BSYNC B2 ;  /* 0x0000000000027941 */ /* 0x000fea0003800000 */
.L_x_5871:
        /* <DEDUP_REMOVED lines=14> */
.L_x_5889:
        /* <DEDUP_REMOVED lines=77> */
.L_x_5884:
[----:B------:R-:W-:Y:S05]  /*17020*/  BSYNC.RECONVERGENT B0 ;  /* 0x0000000000007941 */ /* 0x000fea0003800200 */
.L_x_5883:
[----:B------:R-:W1:Y:S01]  /*17030*/  S2UR UR7, SR_CgaCtaId ;  /* 0x00000000000779c3 */ /* 0x000e620000008800 */
[----:B------:R-:W-:Y:S01]  /*17040*/  SHF.L.U32 R3, R207, 0x3, RZ ;  /* 0x00000003cf037819 */ /* 0x000fe200000006ff */
[----:B------:R-:W-:Y:S01]  /*17050*/  UMOV UR9, 0x400 ;  /* 0x0000040000097882 */ /* 0x000fe20000000000 */
[----:B------:R-:W-:Y:S01]  /*17060*/  IADD3 R6, P0, PT, R221, R204, RZ ;  /* 0x000000ccdd067210 */ /* 0x000fe20007f1e0ff */
[----:B------:R-:W-:Y:S01]  /*17070*/  BSSY.RECONVERGENT B1, `(.L_x_5885) ;  /* 0x00001a1000017945 */ /* 0x000fe20003800200 */
[----:B------:R-:W-:Y:S02]  /*17080*/  LOP3.LUT R0, R3, 0xc0, RZ, 0xc0, !PT ;  /* 0x000000c003007812 */ /* 0x000fe400078ec0ff */
[----:B------:R-:W-:Y:S02]  /*17090*/  IADD3.X R7, PT, PT, R220, R205, RZ, P0, !PT ;  /* 0x000000cddc077210 */ /* 0x000fe400007fe4ff */
[----:B------:R-:W-:Y:S02]  /*170a0*/  LOP3.LUT R0, R0, 0x18, R207, 0xf8, !PT ;  /* 0x0000001800007812 */ /* 0x000fe400078ef8cf */
[C---:B------:R-:W-:Y:S02]  /*170b0*/  IADD3 R4, P0, PT, R221.reuse, R6, RZ ;  /* 0x00000006dd047210 */ /* 0x040fe40007f1e0ff */
[--C-:B------:R-:W-:Y:S02]  /*170c0*/  LOP3.LUT R0, R0, 0x18, R3.reuse, 0x78, !PT ;  /* 0x0000001800007812 */ /* 0x100fe400078e7803 */
[----:B------:R-:W-:Y:S02]  /*170d0*/  IADD3.X R5, PT, PT, R220, R7, RZ, P0, !PT ;  /* 0x00000007dc057210 */ /* 0x000fe400007fe4ff */
[----:B------:R-:W-:Y:S02]  /*170e0*/  LOP3.LUT R2, R0, 0x1f20, R3, 0xf8, !PT ;  /* 0x00001f2000027812 */ /* 0x000fe400078ef803 */
[----:B------:R-:W-:Y:S02]  /*170f0*/  IADD3 R22, P0, PT, R221, R4, RZ ;  /* 0x00000004dd167210 */ /* 0x000fe40007f1e0ff */
[----:B------:R-:W-:Y:S02]  /*17100*/  IADD3 R223, PT, PT, R223, -0x1, RZ ;  /* 0xffffffffdfdf7810 */ /* 0x000fe40007ffe0ff */
[----:B------:R-:W-:Y:S01]  /*17110*/  IADD3.X R23, PT, PT, R220, R5, RZ, P0, !PT ;  /* 0x00000005dc177210 */ /* 0x000fe200007fe4ff */
[----:B-1----:R-:W-:Y:S01]  /*17120*/  ULEA UR6, UR7, UR9, 0x18 ;  /* 0x0000000907067291 */ /* 0x002fe2000f8ec0ff */
[----:B------:R-:W-:Y:S05]  /*17130*/  ISETP.GT.AND P0, PT, R223, R200, PT ;  /* 0x000000c8df00720c */ /* 0x000fea0003f04270 */
        /* <DEDUP_REMOVED lines=19> */
[----:B------:R-:W2:Y:S08]  /*17270*/  LDSM.16.M88.4 R24, [R196+0x3800] ;  /* 0x00380000c418783b */ /* 0x000eb00000000200 */
[----:B------:R-:W0:Y:S08]  /*17280*/  LDGDEPBAR ;  /* 0x00000000000079af */ /* 0x000e300000000000 */
[----:B------:R-:W4:Y:S08]  /*17290*/  LDSM.16.M88.4 R32, [R196+0x3c00] ;  /* 0x003c0000c420783b */ /* 0x000f300000000200 */
[----:B------:R-:W5:Y:S01]  /*172a0*/  LDSM.16.M88.4 R40, [R196+0x4000] ;  /* 0x00400000c428783b */ /* 0x000f620000000200 */
        /* <DEDUP_REMOVED lines=8> */
[C---:B--2---:R-:W-:Y:S07]  /*17330*/  HMMA.16816.F32.BF16 R20, R64.reuse, R24, RZ ;  /* 0x000000184014723c */ /* 0x044fee00000418ff */
[----:B------:R-:W2:Y:S01]  /*17340*/  LDSM.16.M88.4 R128, [R193+0x3000] ;  /* 0x00300000c180783b */ /* 0x000ea20000000200 */
[C---:B------:R-:W-:Y:S07]  /*17350*/  HMMA.16816.F32.BF16 R24, R64.reuse, R26, RZ ;  /* 0x0000001a4018723c */ /* 0x040fee00000418ff */
[----:B------:R-:W2:Y:S01]  /*17360*/  LDSM.16.M88.4 R132, [R193+0x3400] ;  /* 0x00340000c184783b */ /* 0x000ea20000000200 */
        /* <DEDUP_REMOVED lines=8> */
[C---:B-1----:R-:W-:Y:S07]  /*173f0*/  HMMA.16816.F32.BF16 R44, R64.reuse, R48, RZ ;  /* 0x00000030402c723c */ /* 0x042fee00000418ff */
[----:B------:R-:W1:Y:S01]  /*17400*/  LDSM.16.M88.4 R152, [R193+0x4800] ;  /* 0x00480000c198783b */ /* 0x000e620000000200 */
[C---:B------:R-:W-:Y:S07]  /*17410*/  HMMA.16816.F32.BF16 R48, R64.reuse, R50, RZ ;  /* 0x000000324030723c */ /* 0x040fee00000418ff */
[----:B------:R-:W-:Y:S01]  /*17420*/  LDSM.16.M88.4 R156, [R196+0x6800] ;  /* 0x00680000c49c783b */ /* 0x000fe20000000200 */
[C---:B------:R-:W-:Y:S07]  /*17430*/  HMMA.16816.F32.BF16 R52, R64.reuse, R56, RZ ;  /* 0x000000384034723c */ /* 0x040fee00000418ff */
[----:B------:R-:W-:Y:S01]  /*17440*/  LDSM.16.M88.4 R160, [R196+0x6c00] ;  /* 0x006c0000c4a0783b */ /* 0x000fe20000000200 */
[C---:B------:R-:W-:Y:S07]  /*17450*/  HMMA.16816.F32.BF16 R56, R64.reuse, R58, RZ ;  /* 0x0000003a4038723c */ /* 0x040fee00000418ff */
[----:B------:R-:W5:Y:S01]  /*17460*/  LD.E R2, desc[UR4][R116.64+0x18c] ;  /* 0x00018c0474027980 */ /* 0x000f62000c101900 */
[C---:B---3--:R-:W-:Y:S03]  /*17470*/  HMMA.16816.F32.BF16 R60, R64.reuse, R120, RZ ;  /* 0x00000078403c723c */ /* 0x048fe600000418ff */
[----:B------:R-:W-:Y:S05]  /*17480*/  LDSM.16.M88.4 R164, [R196+0x7800] ;  /* 0x00780000c4a4783b */ /* 0x000fea0000000200 */
[----:B------:R-:W-:Y:S03]  /*17490*/  HMMA.16816.F32.BF16 R64, R64, R122, RZ ;  /* 0x0000007a4040723c */ /* 0x000fe600000418ff */
[----:B------:R-:W3:Y:S05]  /*174a0*/  LDSM.16.M88.4 R120, [R193+0x4c00] ;  /* 0x004c0000c178783b */ /* 0x000eea0000000200 */
[C---:B--2---:R-:W-:Y:S03]  /*174b0*/  HMMA.16816.F32.BF16 R4, R124.reuse, R128, R4 ;  /* 0x000000807c04723c */ /* 0x044fe60000041804 */
[----:B------:R-:W-:Y:S05]  /*174c0*/  LDSM.16.M88.4 R168, [R196+0x7c00] ;  /* 0x007c0000c4a8783b */ /* 0x000fea0000000200 */
[C---:B------:R-:W-:Y:S03]  /*174d0*/  HMMA.16816.F32.BF16 R8, R124.reuse, R130, R8 ;  /* 0x000000827c08723c */ /* 0x040fe60000041808 */
[----:B------:R-:W-:Y:S05]  /*174e0*/  LDSM.16.M88.4 R128, [R197+0x1000] ;  /* 0x00100000c580783b */ /* 0x000fea0000000200 */
[C---:B------:R-:W-:Y:S03]  /*174f0*/  HMMA.16816.F32.BF16 R12, R124.reuse, R132, R12 ;  /* 0x000000847c0c723c */ /* 0x040fe6000004180c */
[----:B------:R-:W-:Y:S05]  /*17500*/  LDSM.16.M88.4 R172, [R196+0x8000] ;  /* 0x00800000c4ac783b */ /* 0x000fea0000000200 */
[C---:B------:R-:W-:Y:S03]  /*17510*/  HMMA.16816.F32.BF16 R16, R124.reuse, R134, R16 ;  /* 0x000000867c10723c */ /* 0x040fe60000041810 */
[----:B------:R-:W2:Y:S05]  /*17520*/  LDSM.16.M88.4 R132, [R196+0x5000] ;  /* 0x00500000c484783b */ /* 0x000eaa0000000200 */
[C---:B----4-:R-:W-:Y:S03]  /*17530*/  HMMA.16816.F32.BF16 R20, R124.reuse, R136, R20 ;  /* 0x000000887c14723c */ /* 0x050fe60000041814 */
[----:B------:R-:W-:Y:S05]  /*17540*/  LDSM.16.M88.4 R176, [R196+0x8400] ;  /* 0x00840000c4b0783b */ /* 0x000fea0000000200 */
[C---:B------:R-:W-:Y:S03]  /*17550*/  HMMA.16816.F32.BF16 R24, R124.reuse, R138, R24 ;  /* 0x0000008a7c18723c */ /* 0x040fe60000041818 */
[----:B------:R-:W4:Y:S05]  /*17560*/  LDSM.16.M88.4 R136, [R196+0x5400] ;  /* 0x00540000c488783b */ /* 0x000f2a0000000200 */
        /* <DEDUP_REMOVED lines=12> */
[C---:B-1----:R-:W-:Y:S08]  /*17630*/  HMMA.16816.F32.BF16 R52, R124.reuse, R152, R52 ;  /* 0x000000987c34723c */ /* 0x042ff00000041834 */
[C---:B------:R-:W-:Y:S01]  /*17640*/  HMMA.16816.F32.BF16 R56, R124.reuse, R154, R56 ;  /* 0x0000009a7c38723c */ /* 0x040fe20000041838 */
[----:B------:R-:W1:Y:S07]  /*17650*/  LDSM.16.M88.4 R152, [R196+0x6400] ;  /* 0x00640000c498783b */ /* 0x000e6e0000000200 */
[C---:B---3--:R-:W-:Y:S08]  /*17660*/  HMMA.16816.F32.BF16 R60, R124.reuse, R120, R60 ;  /* 0x000000787c3c723c */ /* 0x048ff0000004183c */
[----:B------:R-:W-:Y:S01]  /*17670*/  HMMA.16816.F32.BF16 R64, R124, R122, R64 ;  /* 0x0000007a7c40723c */ /* 0x000fe20000041840 */
[----:B------:R-:W-:Y:S07]  /*17680*/  LDSM.16.M88.4 R120, [R195+0x1000] ;  /* 0x00100000c378783b */ /* 0x000fee0000000200 */
[C---:B--2---:R-:W-:Y:S01]  /*17690*/  HMMA.16816.F32.BF16 R4, R128.reuse, R132, R4 ;  /* 0x000000848004723c */ /* 0x044fe20000041804 */
[----:B------:R-:W2:Y:S07]  /*176a0*/  LDSM.16.M88.4 R124, [R193+0x5000] ;  /* 0x00500000c17c783b */ /* 0x000eae0000000200 */
        /* <DEDUP_REMOVED lines=23> */
[C---:B--2---:R-:W-:Y:S01]  /*17820*/  HMMA.16816.F32.BF16 R4, R120.reuse, R124, R4 ;  /* 0x0000007c7804723c */ /* 0x044fe20000041804 */
[----:B------:R-:W2:Y:S07]  /*17830*/  LDSM.16.M88.4 R160, [R196+0x7000] ;  /* 0x00700000c4a0783b */ /* 0x000eae0000000200 */
[C---:B------:R-:W-:Y:S01]  /*17840*/  HMMA.16816.F32.BF16 R8, R120.reuse, R126, R8 ;  /* 0x0000007e7808723c */ /* 0x040fe20000041808 */
[----:B------:R-:W5:Y:S07]  /*17850*/  LDSM.16.M88.4 R124, [R196+0x7400] ;  /* 0x00740000c47c783b */ /* 0x000f6e0000000200 */
[C---:B---3--:R-:W-:Y:S08]  /*17860*/  HMMA.16816.F32.BF16 R12, R120.reuse, R132, R12 ;  /* 0x00000084780c723c */ /* 0x048ff0000004180c */
[C---:B------:R-:W-:Y:S01]  /*17870*/  HMMA.16816.F32.BF16 R16, R120.reuse, R134, R16 ;  /* 0x000000867810723c */ /* 0x040fe20000041810 */
[----:B------:R-:W3:Y:S07]  /*17880*/  LDSM.16.M88.4 R132, [R196+0x8c00] ;  /* 0x008c0000c484783b */ /* 0x000eee0000000200 */
[C---:B----4-:R-:W-:Y:S08]  /*17890*/  HMMA.16816.F32.BF16 R20, R120.reuse, R136, R20 ;  /* 0x000000887814723c */ /* 0x050ff00000041814 */
        /* <DEDUP_REMOVED lines=186> */
[----:B-1----:R-:W-:Y:S05]  /*18440*/  @!P2 IMAD.MOV.U32 R53, RZ, RZ, RZ ;  /* 0x000000ffff35a224 */ /* 0x002fea00078e00ff */
        /* <DEDUP_REMOVED lines=72> */
.L_x_5888:
[----:B------:R-:W-:Y:S05]  /*188d0*/  BSYNC.RECONVERGENT B0 ;  /* 0x0000000000007941 */ /* 0x000fea0003800200 */
.L_x_5887:
        /* <DEDUP_REMOVED lines=26> */
.L_x_5886:
[----:B------:R-:W-:Y:S05]  /*18a80*/  BSYNC.RECONVERGENT B1 ;  /* 0x0000000000017941 */ /* 0x000fea0003800200 */
.L_x_5885:
[C---:B------:R-:W-:Y:S01]  /*18a90*/  ISETP.GE.AND P4, PT, R224.reuse, R217, PT ;  /* 0x000000d9e000720c */ /* 0x040fe20003f86270 */
[C---:B------:R-:W-:Y:S01]  /*18aa0*/  VIADD R141, R224.reuse, 0xffffffc1 ;  /* 0xffffffc1e08d7836 */ /* 0x040fe20000000000 */
[----:B------:R-:W3:Y:S01]  /*18ab0*/  LD.E R3, desc[UR4][R116.64+0xdc] ;  /* 0x0000dc0474037980 */ /* 0x000ee2000c101900 */
[C---:B------:R-:W-:Y:S01]  /*18ac0*/  VIADD R66, R224.reuse, 0xffffffc8 ;  /* 0xffffffc8e0427836 */ /* 0x040fe20000000000 */
[----:B-1----:R-:W-:Y:S01]  /*18ad0*/  FSEL R171, R171, -INF , P4 ;  /* 0xff800000abab7808 */ /* 0x002fe20002000000 */
[C---:B--2---:R-:W-:Y:S01]  /*18ae0*/  VIADD R65, R224.reuse, 0xffffffc9 ;  /* 0xffffffc9e0417836 */ /* 0x044fe20000000000 */
[-C--:B------:R-:W-:Y:S01]  /*18af0*/  ISETP.GE.AND P4, PT, R141, R219.reuse, PT ;  /* 0x000000db8d00720c */ /* 0x080fe20003f86270 */
[C---:B------:R-:W-:Y:S01]  /*18b00*/  VIADD R62, R224.reuse, 0xffffffd1 ;  /* 0xffffffd1e03e7836 */ /* 0x040fe20000000000 */
[CC--:B------:R-:W-:Y:S01]  /*18b10*/  ISETP.GE.AND P1, PT, R224.reuse, R219.reuse, PT ;  /* 0x000000dbe000720c */ /* 0x0c0fe20003f26270 */
[C---:B------:R-:W-:Y:S01]  /*18b20*/  VIADD R0, R224.reuse, 0xffffffc0 ;  /* 0xffffffc0e0007836 */ /* 0x040fe20000000000 */
[----:B------:R-:W-:Y:S01]  /*18b30*/  FSEL R138, R125, -INF , P4 ;  /* 0xff8000007d8a7808 */ /* 0x000fe20002000000 */
[----:B------:R-:W-:Y:S01]  /*18b40*/  VIADD R58, R224, 0xffffffd9 ;  /* 0xffffffd9e03a7836 */ /* 0x000fe20000000000 */
[----:B------:R-:W-:Y:S01]  /*18b50*/  ISETP.GE.AND P4, PT, R66, R219, PT ;  /* 0x000000db4200720c */ /* 0x000fe20003f86270 */
[----:B------:R-:W-:Y:S01]  /*18b60*/  VIADD R64, R224, 0xffffffd0 ;  /* 0xffffffd0e0407836 */ /* 0x000fe20000000000 */
[----:B------:R-:W-:Y:S01]  /*18b70*/  ISETP.GE.AND P3, PT, R0, R217, PT ;  /* 0x000000d90000720c */ /* 0x000fe20003f66270 */
[----:B------:R-:W-:Y:S01]  /*18b80*/  VIADD R54, R224, 0xffffffe1 ;  /* 0xffffffe1e0367836 */ /* 0x000fe20000000000 */
[----:B------:R-:W-:Y:S01]  /*18b90*/  FSEL R137, R120, -INF , P4 ;  /* 0xff80000078897808 */ /* 0x000fe20002000000 */
[C---:B------:R-:W-:Y:S01]  /*18ba0*/  VIADD R61, R224.reuse, 0xffffffd8 ;  /* 0xffffffd8e03d7836 */ /* 0x040fe20000000000 */
[-C--:B------:R-:W-:Y:S01]  /*18bb0*/  ISETP.GE.AND P4, PT, R65, R219.reuse, PT ;  /* 0x000000db4100720c */ /* 0x080fe20003f86270 */
[----:B------:R-:W-:Y:S01]  /*18bc0*/  VIADD R52, R224, 0xffffffe9 ;  /* 0xffffffe9e0347836 */ /* 0x000fe20000000000 */
[----:B------:R-:W-:Y:S01]  /*18bd0*/  ISETP.GE.AND P0, PT, R0, R219, PT ;  /* 0x000000db0000720c */ /* 0x000fe20003f06270 */
        /* <DEDUP_REMOVED lines=11> */
[----:B------:R-:W-:Y:S02]  /*18c90*/  ISETP.GE.AND P3, PT, R64, R219, PT ;  /* 0x000000db4000720c */ /* 0x000fe40003f66270 */
[----:B------:R-:W-:Y:S02]  /*18ca0*/  FSEL R131, R13, -INF , P4 ;  /* 0xff8000000d837808 */ /* 0x000fe40002000000 */
[----:B------:R-:W-:Y:S02]  /*18cb0*/  ISETP.GE.AND P4, PT, R65, R217, PT ;  /* 0x000000d94100720c */ /* 0x000fe40003f86270 */
[----:B------:R-:W-:Y:S02]  /*18cc0*/  FSEL R139, R124, -INF , P0 ;  /* 0xff8000007c8b7808 */ /* 0x000fe40000000000 */
[----:B------:R-:W-:Y:S02]  /*18cd0*/  FSEL R129, R129, -INF , P4 ;  /* 0xff80000081817808 */ /* 0x000fe40002000000 */
[----:B------:R-:W-:Y:S02]  /*18ce0*/  ISETP.GE.AND P4, PT, R58, R219, PT ;  /* 0x000000db3a00720c */ /* 0x000fe40003f86270 */
        /* <DEDUP_REMOVED lines=23> */
[C---:B------:R-:W-:Y:S01]  /*18e60*/  VIADD R20, R224.reuse, 0x29 ;  /* 0x00000029e0147836 */ /* 0x040fe20000000000 */
[----:B------:R-:W-:Y:S02]  /*18e70*/  ISETP.GE.AND P3, PT, R61, R217, PT ;  /* 0x000000d93d00720c */ /* 0x000fe40003f66270 */
[----:B------:R-:W-:Y:S01]  /*18e80*/  FSEL R233, R23, -INF , P4 ;  /* 0xff80000017e97808 */ /* 0x000fe20002000000 */
[----:B------:R-:W-:Y:S01]  /*18e90*/  VIADD R23, R224, 0x21 ;  /* 0x00000021e0177836 */ /* 0x000fe20000000000 */
        /* <DEDUP_REMOVED lines=20> */
[-C--:B------:R-:W-:Y:S02]  /*18fe0*/  ISETP.GE.AND P3, PT, R53, R217.reuse, PT ;  /* 0x000000d93500720c */ /* 0x080fe40003f66270 */
[----:B------:R-:W-:Y:S02]  /*18ff0*/  FSEL R30, R30, -INF , P4 ;  /* 0xff8000001e1e7808 */ /* 0x000fe40002000000 */
[C---:B------:R-:W-:Y:S02]  /*19000*/  ISETP.GE.AND P6, PT, R0.reuse, R218, PT ;  /* 0x000000da0000720c */ /* 0x040fe40003fc6270 */
[-C--:B------:R-:W-:Y:S01]  /*19010*/  ISETP.GE.AND P5, PT, R0, R216.reuse, PT ;  /* 0x000000d80000720c */ /* 0x080fe20003fa6270 */
[----:B------:R-:W-:Y:S01]  /*19020*/  VIADD R0, R224, 0x8 ;  /* 0x00000008e0007836 */ /* 0x000fe20000000000 */
[----:B------:R-:W-:Y:S02]  /*19030*/  ISETP.GE.AND P4, PT, R12, R217, PT ;  /* 0x000000d90c00720c */ /* 0x000fe40003f86270 */
[----:B------:R-:W-:Y:S01]  /*19040*/  FSEL R231, R25, -INF , P3 ;  /* 0xff80000019e77808 */ /* 0x000fe20001800000 */
[----:B------:R-:W-:Y:S01]  /*19050*/  VIADD R25, R224, 0x19 ;  /* 0x00000019e0197836 */ /* 0x000fe20000000000 */
[-C--:B------:R-:W-:Y:S02]  /*19060*/  ISETP.GE.AND P3, PT, R12, R219.reuse, PT ;  /* 0x000000db0c00720c */ /* 0x080fe40003f66270 */
[----:B------:R-:W-:Y:S02]  /*19070*/  FSEL R33, R33, -INF , P4 ;  /* 0xff80000021217808 */ /* 0x000fe40002000000 */
        /* <DEDUP_REMOVED lines=35> */
[----:B------:R-:W-:Y:S02]  /*192b0*/  ISETP.GE.AND P0, PT, R224, R216, PT ;  /* 0x000000d8e000720c */ /* 0x000fe40003f06270 */
[----:B------:R-:W-:Y:S02]  /*192c0*/  FSEL R155, R43, -INF , P3 ;  /* 0xff8000002b9b7808 */ /* 0x000fe40001800000 */
[----:B------:R-:W-:Y:S02]  /*192d0*/  ISETP.GE.AND P3, PT, R24, R219, PT ;  /* 0x000000db1800720c */ /* 0x000fe40003f66270 */
[----:B------:R-:W-:Y:S02]  /*192e0*/  FSEL R50, R50, -INF , P4 ;  /* 0xff80000032327808 */ /* 0x000fe40002000000 */
[----:B------:R-:W-:Y:S02]  /*192f0*/  ISETP.GE.AND P4, PT, R23, R217, PT ;  /* 0x000000d91700720c */ /* 0x000fe40003f86270 */
[----:B------:R-:W-:Y:S02]  /*19300*/  FSEL R171, R171, -INF , !P0 ;  /* 0xff800000abab7808 */ /* 0x000fe40004000000 */
[----:B------:R-:W-:Y:S02]  /*19310*/  ISETP.GE.AND P0, PT, R7, R219, PT ;  /* 0x000000db0700720c */ /* 0x000fe40003f06270 */
[----:B------:R-:W-:Y:S01]  /*19320*/  FSEL R147, R6, -INF , P3 ;  /* 0xff80000006937808 */ /* 0x000fe20001800000 */
[----:B------:R-:W-:Y:S01]  /*19330*/  VIADD R6, R224, 0x31 ;  /* 0x00000031e0067836 */ /* 0x000fe20000000000 */
        /* <DEDUP_REMOVED lines=9> */
[-C--:B------:R-:W-:Y:S02]  /*193d0*/  ISETP.GE.AND P0, PT, R66, R218.reuse, PT ;  /* 0x000000da4200720c */ /* 0x080fe40003f06270 */
[----:B------:R-:W-:Y:S02]  /*193e0*/  FSEL R143, R9, -INF , P3 ;  /* 0xff800000098f7808 */ /* 0x000fe40001800000 */
        /* <DEDUP_REMOVED lines=18> */
[C---:B------:R-:W-:Y:S02]  /*19510*/  ISETP.GE.AND P3, PT, R6.reuse, R217, PT ;  /* 0x000000d90600720c */ /* 0x040fe40003f66270 */
[----:B------:R-:W-:Y:S02]  /*19520*/  FSEL R243, R243, -INF , !P0 ;  /* 0xff800000f3f37808 */ /* 0x000fe40004000000 */
[----:B------:R-:W-:Y:S02]  /*19530*/  FSEL R185, R185, -INF , !P1 ;  /* 0xff800000b9b97808 */ /* 0x000fe40004800000 */
[----:B------:R-:W-:Y:S02]  /*19540*/  FSEL R247, R247, -INF , !P6 ;  /* 0xff800000f7f77808 */ /* 0x000fe40007000000 */
[-C--:B------:R-:W-:Y:S02]  /*19550*/  ISETP.GE.AND P0, PT, R53, R218.reuse, PT ;  /* 0x000000da3500720c */ /* 0x080fe40003f06270 */
[----:B------:R-:W-:Y:S02]  /*19560*/  ISETP.GE.AND P1, PT, R6, R219, PT ;  /* 0x000000db0600720c */ /* 0x000fe40003f26270 */
[-C--:B------:R-:W-:Y:S02]  /*19570*/  ISETP.GE.AND P6, PT, R54, R218.reuse, PT ;  /* 0x000000da3600720c */ /* 0x080fe40003fc6270 */
[----:B------:R-:W-:Y:S02]  /*19580*/  FSEL R4, R126, -INF , !P5 ;  /* 0xff8000007e047808 */ /* 0x000fe40006800000 */
[----:B------:R-:W-:Y:S02]  /*19590*/  FSEL R59, R59, -INF , P3 ;  /* 0xff8000003b3b7808 */ /* 0x000fe40001800000 */
[----:B------:R-:W-:Y:S02]  /*195a0*/  ISETP.GE.AND P5, PT, R62, R218, PT ;  /* 0x000000da3e00720c */ /* 0x000fe40003fa6270 */
[-C--:B------:R-:W-:Y:S02]  /*195b0*/  ISETP.GE.AND P3, PT, R141, R216.reuse, PT ;  /* 0x000000d88d00720c */ /* 0x080fe40003f66270 */
[----:B------:R-:W-:Y:S02]  /*195c0*/  ISETP.GE.AND P4, PT, R18, R217, PT ;  /* 0x000000d91200720c */ /* 0x000fe40003f86270 */
[----:B------:R-:W-:Y:S02]  /*195d0*/  FSEL R130, R11, -INF , P1 ;  /* 0xff8000000b827808 */ /* 0x000fe40000800000 */
[----:B------:R-:W-:Y:S02]  /*195e0*/  FSEL R241, R241, -INF , !P6 ;  /* 0xff800000f1f17808 */ /* 0x000fe40007000000 */
[----:B------:R-:W-:Y:S02]  /*195f0*/  FSEL R239, R239, -INF , !P0 ;  /* 0xff800000efef7808 */ /* 0x000fe40004000000 */
[----:B------:R-:W-:Y:S02]  /*19600*/  ISETP.GE.AND P1, PT, R5, R219, PT ;  /* 0x000000db0500720c */ /* 0x000fe40003f26270 */
        /* <DEDUP_REMOVED lines=9> */
[----:B------:R-:W-:Y:S02]  /*196a0*/  FSEL R227, R227, -INF , !P0 ;  /* 0xff800000e3e37808 */ /* 0x000fe40004000000 */
        /* <DEDUP_REMOVED lines=21> */
[----:B------:R-:W-:Y:S02]  /*19800*/  FSEL R11, R123, -INF , !P1 ;  /* 0xff8000007b0b7808 */ /* 0x000fe40004800000 */
[----:B------:R-:W-:Y:S02]  /*19810*/  FMNMX3.FTZ R2, R2, R15, R13, !PT ;  /* 0x0000000f02027276 */ /* 0x000fe4000781000d */
[-C--:B------:R-:W-:Y:S02]  /*19820*/  ISETP.GE.AND P1, PT, R58, R218.reuse, PT ;  /* 0x000000da3a00720c */ /* 0x080fe40003f26270 */
[----:B------:R-:W-:Y:S02]  /*19830*/  FSEL R189, R29, -INF , !P5 ;  /* 0xff8000001dbd7808 */ /* 0x000fe40006800000 */
[----:B------:R-:W-:Y:S02]  /*19840*/  FSEL R179, R30, -INF , !P3 ;  /* 0xff8000001eb37808 */ /* 0x000fe40005800000 */
[C---:B------:R-:W-:Y:S02]  /*19850*/  ISETP.GE.AND P5, PT, R0.reuse, R218, PT ;  /* 0x000000da0000720c */ /* 0x040fe40003fa6270 */
[----:B------:R-:W-:Y:S02]  /*19860*/  ISETP.GE.AND P3, PT, R0, R216, PT ;  /* 0x000000d80000720c */ /* 0x000fe40003f66270 */
[----:B------:R-:W-:Y:S02]  /*19870*/  FSEL R9, R129, -INF , !P4 ;  /* 0xff80000081097808 */ /* 0x000fe40006000000 */
[----:B------:R-:W-:Y:S02]  /*19880*/  FMNMX3.FTZ R0, R119, R4, R17, !PT ;  /* 0x0000000477007276 */ /* 0x000fe40007810011 */
[----:B------:R-:W-:Y:S02]  /*19890*/  FSEL R65, R124, -INF , !P1 ;  /* 0xff8000007c417808 */ /* 0x000fe40004800000 */
[----:B------:R-:W-:Y:S02]  /*198a0*/  FMNMX3.FTZ R2, R2, R43, R41, !PT ;  /* 0x0000002b02027276 */ /* 0x000fe40007810029 */
[-C--:B------:R-:W-:Y:S02]  /*198b0*/  ISETP.GE.AND P1, PT, R55, R216.reuse, PT ;  /* 0x000000d83700720c */ /* 0x080fe40003f26270 */
[----:B------:R-:W-:Y:S02]  /*198c0*/  FMNMX3.FTZ R0, R0, R11, R9, !PT ;  /* 0x0000000b00007276 */ /* 0x000fe40007810009 */
[----:B------:R-:W-:Y:S02]  /*198d0*/  ISETP.GE.AND P4, PT, R58, R216, PT ;  /* 0x000000d83a00720c */ /* 0x000fe40003f86270 */
        /* <DEDUP_REMOVED lines=35> */
[----:B------:R-:W-:Y:S01]  /*19b10*/  ISETP.GE.AND P1, PT, R57, R216, PT ;  /* 0x000000d83900720c */ /* 0x000fe20003f26270 */
[----:B------:R-:W-:Y:S01]  /*19b20*/  LDSM.16.MT88.4 R28, [R194+0xb000] ;  /* 0x00b00000c21c783b */ /* 0x000fe20000004200 */
        /* <DEDUP_REMOVED lines=38> */
[C---:B------:R-:W-:Y:S02]  /*19d90*/  ISETP.GE.AND P5, PT, R5.reuse, R218, PT ;  /* 0x000000da0500720c */ /* 0x040fe40003fa6270 */
[----:B------:R-:W-:Y:S02]  /*19da0*/  ISETP.GE.AND P1, PT, R5, R216, PT ;  /* 0x000000d80500720c */ /* 0x000fe40003f26270 */
[----:B------:R-:W-:Y:S02]  /*19db0*/  FMNMX3.FTZ R2, R2, R151, R149, !PT ;  /* 0x0000009702027276 */ /* 0x000fe40007810095 */
[----:B------:R-:W-:Y:S02]  /*19dc0*/  FSEL R132, R132, -INF , !P4 ;  /* 0xff80000084847808 */ /* 0x000fe40006000000 */
        /* <DEDUP_REMOVED lines=8> */
[----:B------:R-:W-:Y:S02]  /*19e50*/  FMNMX3.FTZ R5, R2, R135, R133, !PT ;  /* 0x0000008702057276 */ /* 0x000fe40007810085 */
[----:B------:R-:W-:Y:S02]  /*19e60*/  FSEL R122, R56, -INF , !P0 ;  /* 0xff800000387a7808 */ /* 0x000fe40004000000 */
[----:B------:R-:W-:Y:S02]  /*19e70*/  FSEL R120, R59, -INF , !P6 ;  /* 0xff8000003b787808 */ /* 0x000fe40007000000 */
[----:B------:R-:W-:Y:S02]  /*19e80*/  ISETP.GE.AND P3, PT, R7, R216, PT ;  /* 0x000000d80700720c */ /* 0x000fe40003f66270 */
        /* <DEDUP_REMOVED lines=444> */
.L_x_5882:
        /* <DEDUP_REMOVED lines=13> */
.L_x_5897:
        /* <DEDUP_REMOVED lines=165> */
.L_x_5892:
[----:B------:R-:W-:Y:S05]  /*1c570*/  BSYNC.RECONVERGENT B0 ;  /* 0x0000000000007941 */ /* 0x000fea0003800200 */
.L_x_5891:
        /* <DEDUP_REMOVED lines=10> */
[----:B--2---:R-:W-:Y:S05]  /*1c620*/  @P1 RET.REL.NODEC R206 `(_ZN5flash24flash_fwd_splitkv_kernelI23Flash_fwd_kernel_traitsILi96ELi64ELi128ELi4ELb0ELb0EN7cutlass10bfloat16_tE19Flash_kernel_traitsILi96ELi64ELi128ELi4ES3_EELb0ELb1ELb0ELb0ELb1ELb1ELb1ELb1EEEvNS_16Flash_fwd_paramsE) ;  /* 0xfffffe38ce741950 */ /* 0x004fea0003c3ffff */
[----:B------:R-:W-:Y:S01]  /*1c630*/  MOV R207, 0x0 ;  /* 0x0000000000cf7802 */ /* 0x000fe20000000f00 */
[----:B------:R-:W-:Y:S04]  /*1c640*/  ST.E.128 desc[UR4][R2.64+0x4800], R36 ;  /* 0x0048002402007985 */ /* 0x000fe8000c101d04 */
[----:B------:R-:W-:Y:S04]  /*1c650*/  ST.E.128 desc[UR4][R2.64+0x4880], R20 ;  /* 0x0048801402007985 */ /* 0x000fe8000c101d04 */
[----:B------:R1:W-:Y:S02]  /*1c660*/  ST.E.128 desc[UR4][R2.64+0x4900], R4 ;  /* 0x0049000402007985 */ /* 0x0003e4000c101d04 */
[----:B-1----:R-:W-:Y:S05]  /*1c670*/  RET.REL.NODEC R206 `(_ZN5flash24flash_fwd_splitkv_kernelI23Flash_fwd_kernel_traitsILi96ELi64ELi128ELi4ELb0ELb0EN7cutlass10bfloat16_tE19Flash_kernel_traitsILi96ELi64ELi128ELi4ES3_EELb0ELb1ELb0ELb0ELb1ELb1ELb1ELb1EEEvNS_16Flash_fwd_paramsE) ;  /* 0xfffffe38ce607950 */ /* 0x002fea0003c3ffff */
.L_x_5890:
[----:B------:R-:W-:Y:S01]  /*1c680*/  MOV R9, 0x2 ;  /* 0x0000000200097802 */ /* 0x000fe20000000f00 */
[----:B------:R-:W-:Y:S01]  /*1c690*/  IMAD.MOV.U32 R6, RZ, RZ, 0x1f ;  /* 0x0000001fff067424 */ /* 0x000fe200078e00ff */
[----:B------:R-:W-:-:S07]  /*1c6a0*/  MOV R8, 0xffffffff ;  /* 0xffffffff00087802 */ /* 0x000fce0000000f00 */
[----:B-----5:R-:W-:Y:S05]  /*1c6b0*/  WARPSYNC.COLLECTIVE R8, `(.L_x_5893) ;  /* 0x0000000008087348 */ /* 0x020fea0003c00000 */
[----:B------:R1:W2:Y:S02]  /*1c6c0*/  SHFL.BFLY P0, R12, R226, R9, R6 ;  /* 0x0c000009e20c7389 */ /* 0x0002a40000000006 */
[----:B-12--5:R-:W-:Y:S05]  /*1c6d0*/  ENDCOLLECTIVE ;  /* 0x000000000000791b */ /* 0x026fea0003800000 */
.L_x_5893:
[----:B------:R-:W-:Y:S02]  /*1c6e0*/  IMAD.MOV.U32 R7, RZ, RZ, R12 ;  /* 0x000000ffff077224 */ /* 0x000fe400078e000c */
[----:B------:R-:W-:Y:S02]  /*1c6f0*/  IMAD.MOV.U32 R9, RZ, RZ, 0x1 ;  /* 0x00000001ff097424 */ /* 0x000fe400078e00ff */
[----:B------:R-:W-:-:S05]  /*1c700*/  FADD.FTZ R10, R7, R226 ;  /* 0x000000e2070a7221 */ /* 0x000fca0000010000 */
[----:B------:R-:W-:-:S07]  /*1c710*/  MOV R226, R10 ;  /* 0x0000000a00e27202 */ /* 0x000fce0000000f00 */
[----:B------:R-:W-:Y:S05]  /*1c720*/  WARPSYNC.COLLECTIVE R8, `(.L_x_5894) ;  /* 0x0000000008087348 */ /* 0x000fea0003c00000 */
[----:B------:R1:W2:Y:S02]  /*1c730*/  SHFL.BFLY P0, R12, R226, R9, R6 ;  /* 0x0c000009e20c7389 */ /* 0x0002a40000000006 */
[----:B-12---:R-:W-:Y:S05]  /*1c740*/  ENDCOLLECTIVE ;  /* 0x000000000000791b */ /* 0x006fea0003800000 */
.L_x_5894:
[----:B------:R-:W-:Y:S01]  /*1c750*/  MOV R226, R225 ;  /* 0x000000e100e27202 */ /* 0x000fe20000000f00 */
[----:B------:R-:W-:Y:S01]  /*1c760*/  IMAD.MOV.U32 R9, RZ, RZ, 0x2 ;  /* 0x00000002ff097424 */ /* 0x000fe200078e00ff */
[----:B------:R-:W-:-:S07]  /*1c770*/  MOV R7, R12 ;  /* 0x0000000c00077202 */ /* 0x000fce0000000f00 */
[----:B------:R-:W-:Y:S05]  /*1c780*/  WARPSYNC.COLLECTIVE R8, `(.L_x_5895) ;  /* 0x0000000008087348 */ /* 0x000fea0003c00000 */
[----:B------:R1:W2:Y:S02]  /*1c790*/  SHFL.BFLY P0, R12, R226, R9, R6 ;  /* 0x0c000009e20c7389 */ /* 0x0002a40000000006 */
[----:B-12---:R-:W-:Y:S05]  /*1c7a0*/  ENDCOLLECTIVE ;  /* 0x000000000000791b */ /* 0x006fea0003800000 */
.L_x_5895:
[----:B------:R-:W-:Y:S01]  /*1c7b0*/  FADD.FTZ R7, R10, R7 ;  /* 0x000000070a077221 */ /* 0x000fe20000010000 */
[----:B------:R-:W-:Y:S01]  /*1c7c0*/  FADD.FTZ R11, R12, R225 ;  /* 0x000000e10c0b7221 */ /* 0x000fe20000010000 */
[----:B------:R-:W-:-:S04]  /*1c7d0*/  MOV R9, 0x1 ;  /* 0x0000000100097802 */ /* 0x000fc80000000f00 */
[----:B------:R-:W-:-:S07]  /*1c7e0*/  MOV R226, R11 ;  /* 0x0000000b00e27202 */ /* 0x000fce0000000f00 */
[----:B------:R-:W-:Y:S05]  /*1c7f0*/  WARPSYNC.COLLECTIVE R8, `(.L_x_5896) ;  /* 0x0000000008087348 */ /* 0x000fea0003c00000 */
[----:B------:R1:W2:Y:S02]  /*1c800*/  SHFL.BFLY P0, R12, R226, R9, R6 ;  /* 0x0c000009e20c7389 */ /* 0x0002a40000000006 */
[----:B-12---:R-:W-:Y:S05]  /*1c810*/  ENDCOLLECTIVE ;  /* 0x000000000000791b */ /* 0x006fea0003800000 */
.L_x_5896:
[----:B------:R-:W-:Y:S05]  /*1c820*/  BRA `(.L_x_5897) ;  /* 0xfffffff000bc7947 */ /* 0x000fea000383ffff */
.L_x_5898:
        /* <DEDUP_REMOVED lines=13> */
.L_x_11641:


//--------------------- .text._ZN5flash24flash_fwd_splitkv_kernelI23Flash_fwd_kernel_traitsILi96ELi64ELi128ELi4ELb0ELb0EN7cutlass10bfloat16_tE19Flash_kernel_traitsILi96ELi64ELi128ELi4ES3_EELb0ELb1ELb1ELb0ELb0ELb0ELb1ELb1EEEvNS_16Flash_fwd_paramsE --------------------------
	.section	.text._ZN5flash24flash_fwd_splitkv_kernelI23Flash_fwd_kernel_traitsILi96ELi64ELi128ELi4ELb0ELb0EN7cutlass10bfloat16_tE19Flash_kernel_traitsILi96ELi64ELi128ELi4ES3_EELb0ELb1ELb1ELb0ELb0ELb0ELb1ELb1EEEvNS_16Flash_fwd_paramsE,"ax",@progbits
	.align	128
        .global         _ZN5flash24flash_fwd_splitkv_kernelI23Flash_fwd_kernel_traitsILi96ELi64ELi128ELi4ELb0ELb0EN7cutlass10bfloat16_tE19Flash_kernel_traitsILi96ELi64ELi128ELi4ES3_EELb0ELb1ELb1ELb0ELb0ELb0ELb1ELb1EEEvNS_16Flash_fwd_paramsE
        .type           _ZN5flash24flash_fwd_splitkv_kernelI23Flash_fwd_kernel_traitsILi96ELi64ELi128ELi4ELb0ELb0EN7cutlass10bfloat16_tE19Flash_kernel_traitsILi96ELi64ELi128ELi4ES3_EELb0ELb1ELb1ELb0ELb0ELb0ELb1ELb1EEEvNS_16Flash_fwd_paramsE,@function
        .size           _ZN5flash24flash_fwd_splitkv_kernelI23Flash_fwd_kernel_traitsILi96ELi64ELi128ELi4ELb0ELb0EN7cutlass10bfloat16_tE19Flash_kernel_traitsILi96ELi64ELi128ELi4ES3_EELb0ELb1ELb1ELb0ELb0ELb0ELb1ELb1EEEvNS_16Flash_fwd_paramsE,(.L_x_11642 - _ZN5flash24flash_fwd_splitkv_kernelI23Flash_fwd_kernel_traitsILi96ELi64ELi128ELi4ELb0ELb0EN7cutlass10bfloat16_tE19Flash_kernel_traitsILi96ELi64ELi128ELi4ES3_EELb0ELb1ELb1ELb0ELb0ELb0ELb1ELb1EEEvNS_16Flash_fwd_paramsE)
        .other          _ZN5flash24flash_fwd_splitkv_kernelI23Flash_fwd_kernel_traitsILi96ELi64ELi128ELi4ELb0ELb0EN7cutlass10bfloat16_tE19Flash_kernel_traitsILi96ELi64ELi128ELi4ES3_EELb0ELb1ELb1ELb0ELb0ELb0ELb1ELb1EEEvNS_16Flash_fwd_paramsE,@"STO_CUDA_ENTRY STV_DEFAULT"
_ZN5flash24flash_fwd_splitkv_kernelI23Flash_fwd_kernel_traitsILi96ELi64ELi128ELi4ELb0ELb0EN7cutlass10bfloat16_tE19Flash_kernel_traitsILi96ELi64ELi128ELi4ES3_EELb0ELb1ELb1ELb0ELb0ELb0ELb1ELb1EEEvNS_16Flash_fwd_paramsE:
.text._ZN5flash24flash_fwd_splitkv_kernelI23Flash_fwd_kernel_traitsILi96ELi64ELi128ELi4ELb0ELb0EN7cutlass10bfloat16_tE19Flash_kernel_traitsILi96ELi64ELi128ELi4ES3_EELb0ELb1ELb1ELb0ELb0ELb0ELb1ELb1EEEvNS_16Flash_fwd_paramsE:
        /* <DEDUP_REMOVED lines=16> */
[----:B------:R-:W-:Y:S02]  /*0100*/  IMAD.HI.U32 R7, R5, R7, R4 ;  /* 0x0000000705077227 */ /* 0x000fe400078e0004 */
[----:B------:R-:W1:Y:S04]  /*0110*/  LDC R4, c[0x0][0x374] ;  /* 0x0000dd00ff047b82 */ /* 0x000e680000000800 */
        /* <DEDUP_REMOVED lines=11> */
[----:B------:R-:W-:Y:S05]  /*01d0*/  CALL.REL.NOINC `($_ZN5flash24flash_fwd_splitkv_kernelI23Flash_fwd_kernel_traitsILi96ELi64ELi128ELi4ELb0ELb0EN7cutlass10bfloat16_tE19Flash_kernel_traitsILi96ELi64ELi128ELi4ES3_EELb0ELb1ELb1ELb0ELb0ELb0ELb1ELb1EEEvNS_16Flash_fwd_paramsE$_ZN5flash30compute_attn_1rowblock_splitkvI23Flash_fwd_kernel_traitsILi96ELi64ELi128ELi4ELb0ELb0EN7cutlass10bfloat16_tE19Flash_kernel_traitsILi96ELi64ELi128ELi4ES3_EELb0ELb1ELb1ELb0ELb0ELb0ELb1ELb1ENS_16Flash_fwd_paramsEEEvRKT8_iiiii) ;  /* 0x0000000000087944 */ /* 0x000fea0003c00000 */
[----:B------:R-:W-:Y:S05]  /*01e0*/  BSYNC.RECONVERGENT B4 ;  /* 0x0000000000047941 */ /* 0x000fea0003800200 */
.L_x_5899:
[----:B------:R-:W-:Y:S05]  /*01f0*/  EXIT ;  /* 0x000000000000794d */ /* 0x000fea0003800000 */
        .type           $_ZN5flash24flash_fwd_splitkv_kernelI23Flash_fwd_kernel_traitsILi96ELi64ELi128ELi4ELb0ELb0EN7cutlass10bfloat16_tE19Flash_kernel_traitsILi96ELi64ELi128ELi4ES3_EELb0ELb1ELb1ELb0ELb0ELb0ELb1ELb1EEEvNS_16Flash_fwd_paramsE$_ZN5flash30compute_attn_1rowblock_splitkvI23Flash_fwd_kernel_traitsILi96ELi64ELi128ELi4ELb0ELb0EN7cutlass10bfloat16_tE19Flash_kernel_traitsILi96ELi64ELi128ELi4ES3_EELb0ELb1ELb1ELb0ELb0ELb0ELb1ELb1ENS_16Flash_fwd_paramsEEEvRKT8_iiiii,@function
        .size           $_ZN5flash24flash_fwd_splitkv_kernelI23Flash_fwd_kernel_traitsILi96ELi64ELi128ELi4ELb0ELb0EN7cutlass10bfloat16_tE19Flash_kernel_traitsILi96ELi64ELi128ELi4ES3_EELb0ELb1ELb1ELb0ELb0ELb0ELb1ELb1EEEvNS_16Flash_fwd_paramsE$_ZN5flash30compute_attn_1rowblock_splitkvI23Flash_fwd_kernel_traitsILi96ELi64ELi128ELi4ELb0ELb0EN7cutlass10bfloat16_tE19Flash_kernel_traitsILi96ELi64ELi128ELi4ES3_EELb0ELb1ELb1ELb0ELb0ELb0ELb1ELb1ENS_16Flash_fwd_paramsEEEvRKT8_iiiii,(.L_x_11642 - $_ZN5flash24flash_fwd_splitkv_kernelI23Flash_fwd_kernel_traitsILi96ELi64ELi128ELi4ELb0ELb0EN7cutlass10bfloat16_tE19Flash_kernel_traitsILi96ELi64ELi128ELi4ES3_EELb0ELb1ELb1ELb0ELb0ELb0ELb1ELb1EEEvNS_16Flash_fwd_paramsE$_ZN5flash30compute_attn_1rowblock_splitkvI23Flash_fwd_kernel_traitsILi96ELi64ELi128ELi4ELb0ELb0EN7cutlass10bfloat16_tE19Flash_kernel_traitsILi96ELi64ELi128ELi4ES3_EELb0ELb1ELb1ELb0ELb0ELb0ELb1ELb1ENS_16Flash_fwd_paramsEEEvRKT8_iiiii)
$_ZN5flash24flash_fwd_splitkv_kernelI23Flash_fwd_kernel_traitsILi96ELi64ELi128ELi4ELb0ELb0EN7cutlass10bfloat16_tE19Flash_kernel_traitsILi96ELi64ELi128ELi4ES3_EELb0ELb1ELb1ELb0ELb0ELb0ELb1ELb1EEEvNS_16Flash_fwd_paramsE$_ZN5flash30compute_attn_1rowblock_splitkvI23Flash_fwd_kernel_traitsILi96ELi64ELi128ELi4ELb0ELb0EN7cutlass10bfloat16_tE19Flash_kernel_traitsILi96ELi64ELi128ELi4ES3_EELb0ELb1ELb1ELb0ELb0ELb0ELb1ELb1ENS_16Flash_fwd_paramsEEEvRKT8_iiiii:
        /* <DEDUP_REMOVED lines=39> */
.L_x_5901:
[----:B------:R-:W-:Y:S05]  /*0470*/  BSYNC.RECONVERGENT B0 ;  /* 0x0000000000007941 */ /* 0x000fea0003800200 */
.L_x_5900:
[----:B------:R-:W-:Y:S04]  /*0480*/  BSSY.RECONVERGENT B0, `(.L_x_5902) ;  /* 0x0000007000007945 */ /* 0x000fe80003800200 */
[----:B------:R-:W-:Y:S05]  /*0490*/  @!P3 BRA `(.L_x_5903) ;  /* 0x000000000014b947 */ /* 0x000fea0003800000 */
[----:B-----5:R-:W4:Y:S02]  /*04a0*/  LD.E.U8 R5, desc[UR4][R116.64+0x1b2] ;  /* 0x0001b20474057980 */ /* 0x020f24000c101100 */
[----:B----4-:R-:W-:-:S13]  /*04b0*/  ISETP.NE.AND P1, PT, R5, RZ, PT ;  /* 0x000000ff0500720c */ /* 0x010fda0003f25270 */
[----:B------:R-:W4:Y:S02]  /*04c0*/  @P1 LD.E R6, desc[UR4][R10.64+0x4] ;  /* 0x000004040a061980 */ /* 0x000f24000c101900 */
[----:B----4-:R-:W-:-:S06]  /*04d0*/  @P1 IADD3 R5, PT, PT, R6, -R13, RZ ;  /* 0x8000000d06051210 */ /* 0x010fcc0007ffe0ff */
[----:B------:R4:W5:Y:S02]  /*04e0*/  @!P1 LD.E R5, desc[UR4][R10.64] ;  /* 0x000000040a059980 */ /* 0x000964000c101900 */
.L_x_5903:
[----:B------:R-:W-:Y:S05]  /*04f0*/  BSYNC.RECONVERGENT B0 ;  /* 0x0000000000007941 */ /* 0x000fea0003800200 */
.L_x_5902:
        /* <DEDUP_REMOVED lines=9> */
.L_x_5905:
[----:B------:R-:W5:Y:S01]  /*0590*/  LD.E.64 R6, desc[UR4][R116.64+0x108] ;  /* 0x0001080474067980 */ /* 0x000f62000c101b00 */
[----:B------:R-:W-:Y:S01]  /*05a0*/  BSSY.RECONVERGENT B0, `(.L_x_5907) ;  /* 0x0000006000007945 */ /* 0x000fe20003800200 */
[----:B------:R-:W-:Y:S01]  /*05b0*/  IMAD.MOV.U32 R65, RZ, RZ, RZ ;  /* 0x000000ffff417224 */ /* 0x000fe200078e00ff */
[----:B-----5:R-:W-:-:S04]  /*05c0*/  ISETP.NE.U32.AND P0, PT, R6, RZ, PT ;  /* 0x000000ff0600720c */ /* 0x020fc80003f05070 */
[----:B------:R-:W-:-:S13]  /*05d0*/  ISETP.NE.AND.EX P0, PT, R7, RZ, PT, P0 ;  /* 0x000000ff0700720c */ /* 0x000fda0003f05300 */
[----:B------:R-:W-:Y:S05]  /*05e0*/  @!P0 BRA `(.L_x_5908) ;  /* 0x0000000000048947 */ /* 0x000fea0003800000 */
[----:B------:R1:W5:Y:S02]  /*05f0*/  LD.E R65, desc[UR4][R116.64+0xbc] ;  /* 0x0000bc0474417980 */ /* 0x000364000c101900 */
.L_x_5908:
[----:B------:R-:W-:Y:S05]  /*0600*/  BSYNC.RECONVERGENT B0 ;  /* 0x0000000000007941 */ /* 0x000fea0003800200 */
.L_x_5907:
[----:B-----5:R-:W-:Y:S02]  /*0610*/  IADD3 R65, PT, PT, R74, R65, RZ ;  /* 0x000000414a417210 */ /* 0x020fe40007ffe0ff */
.L_x_5906:
[----:B------:R-:W-:Y:S05]  /*0620*/  BSYNC.RECONVERGENT B1 ;  /* 0x0000000000017941 */ /* 0x000fea0003800200 */
.L_x_5904:
[----:B------:R-:W-:Y:S01]  /*0630*/  IMAD.SHL.U32 R67, R145, 0x40, RZ ;  /* 0x0000004091437824 */ /* 0x000fe200078e00ff */
[----:B------:R-:W-:Y:S01]  /*0640*/  MOV R6, R144 ;  /* 0x0000009000067202 */ /* 0x000fe20000000f00 */
[----:B------:R-:W-:-:S03]  /*0650*/  IMAD.MOV.U32 R7, RZ, RZ, 0x0 ;  /* 0x00000000ff077424 */ /* 0x000fc600078e00ff */
[----:B------:R-:W-:-:S13]  /*0660*/  ISETP.GT.AND P0, PT, R146, R67, PT ;  /* 0x000000439200720c */ /* 0x000fda0003f04270 */
[----:B-1234-:R-:W-:Y:S05]  /*0670*/  @!P0 RET.REL.NODEC R6 `(_ZN5flash24flash_fwd_splitkv_kernelI23Flash_fwd_kernel_traitsILi96ELi64ELi128ELi4ELb0ELb0EN7cutlass10bfloat16_tE19Flash_kernel_traitsILi96ELi64ELi128ELi4ES3_EELb0ELb1ELb1ELb0ELb0ELb0ELb1ELb1EEEvNS_16Flash_fwd_paramsE) ;  /* 0xfffffff806608950 */ /* 0x01efea0003c3ffff */
        /* <DEDUP_REMOVED lines=35> */
[----:B------:R-:W-:-:S03]  /*08b0*/  SHF.R.S32.HI R9, RZ, 0x1f, R6 ;  /* 0x0000001fff097819 */ /* 0x000fc60000011406 */
[----:B------:R-:W-:Y:S01]  /*08c0*/  VIADD R7, R7, 0x40 ;  /* 0x0000004007077836 */ /* 0x000fe20000000000 */
[----:B------:R-:W-:Y:S01]  /*08d0*/  LEA.HI R9, R9, R6, RZ, 0x7 ;  /* 0x0000000609097211 */ /* 0x000fe200078f38ff */
[----:B------:R-:W-:Y:S01]  /*08e0*/  @P2 VIADD R10, R10, 0x1 ;  /* 0x000000010a0a2836 */ /* 0x000fe20000000000 */
[----:B------:R-:W-:Y:S02]  /*08f0*/  LEA.HI R6, R8, R5, RZ, 0x7 ;  /* 0x0000000508067211 */ /* 0x000fe400078f38ff */
[----:B------:R-:W-:Y:S01]  /*0900*/  SHF.R.S32.HI R9, RZ, 0x7, R9 ;  /* 0x00000007ff097819 */ /* 0x000fe20000011409 */
        /* <DEDUP_REMOVED lines=21> */
[----:B---3--:R-:W-:Y:S02]  /*0a60*/  IMAD R148, R2, R5, R148 ;  /* 0x0000000502947224 */ /* 0x008fe400078e0294 */
[----:B------:R-:W-:Y:S01]  /*0a70*/  IMAD.SHL.U32 R5, R63, 0x4, RZ ;  /* 0x000000043f057824 */ /* 0x000fe200078e00ff */
[----:B------:R-:W-:Y:S01]  /*0a80*/  SHF.R.U32.HI R63, RZ, 0x3, R63 ;  /* 0x00000003ff3f7819 */ /* 0x000fe2000001163f */
[----:B------:R-:W-:-:S03]  /*0a90*/  IMAD R3, R3, R148, R67 ;  /* 0x0000009403037224 */ /* 0x000fc600078e0243 */
[----:B------:R-:W-:Y:S01]  /*0aa0*/  ISETP.GE.AND P2, PT, R63, R146, PT ;  /* 0x000000923f00720c */ /* 0x000fe20003f46270 */
[----:B----4-:R-:W-:Y:S01]  /*0ab0*/  IMAD R4, R3, R4, RZ ;  /* 0x0000000403047224 */ /* 0x010fe200078e02ff */
[----:B------:R-:W-:Y:S01]  /*0ac0*/  LOP3.LUT R5, R5, 0x1c, RZ, 0xc0, !PT ;  /* 0x0000001c05057812 */ /* 0x000fe200078ec0ff */
[C---:B------:R-:W-:Y:S02]  /*0ad0*/  VIADD R11, R63.reuse, 0x10 ;  /* 0x000000103f0b7836 */ /* 0x040fe40000000000 */
[----:B------:R-:W-:Y:S01]  /*0ae0*/  VIADD R17, R63, 0x20 ;  /* 0x000000203f117836 */ /* 0x000fe20000000000 */
[----:B------:R-:W-:Y:S01]  /*0af0*/  ISETP.NE.AND P6, PT, R5, RZ, PT ;  /* 0x000000ff0500720c */ /* 0x000fe20003fc5270 */
[----:B------:R-:W-:Y:S01]  /*0b00*/  IMAD R13, R63, 0x60, R5 ;  /* 0x000000603f0d7824 */ /* 0x000fe200078e0205 */
[CC--:B------:R-:W-:Y:S02]  /*0b10*/  ISETP.GE.AND P0, PT, R11.reuse, R146.reuse, PT ;  /* 0x000000920b00720c */ /* 0x0c0fe40003f06270 */
[----:B------:R-:W-:-:S02]  /*0b20*/  ISETP.GE.OR P4, PT, R11, R146, P6 ;  /* 0x000000920b00720c */ /* 0x000fc40003786670 */
[C---:B------:R-:W-:Y:S02]  /*0b30*/  IADD3 R13, P1, PT, R4.reuse, R13, RZ ;  /* 0x0000000d040d7210 */ /* 0x040fe40007f3e0ff */
[C---:B------:R-:W-:Y:S02]  /*0b40*/  LOP3.LUT R21, R5.reuse, 0x20, RZ, 0xfc, !PT ;  /* 0x0000002005157812 */ /* 0x040fe400078efcff */
[----:B------:R-:W-:Y:S02]  /*0b50*/  LOP3.LUT R19, R5, 0x40, RZ, 0xfc, !PT ;  /* 0x0000004005137812 */ /* 0x000fe400078efcff */
        /* <DEDUP_REMOVED lines=10> */
.L_x_5911:
[----:B------:R-:W-:Y:S05]  /*0c00*/  BSYNC.RECONVERGENT B0 ;  /* 0x0000000000007941 */ /* 0x000fea0003800200 */
.L_x_5910:
        /* <DEDUP_REMOVED lines=16> */
.L_x_5913:
[----:B------:R-:W-:Y:S05]  /*0d10*/  BSYNC.RECONVERGENT B0 ;  /* 0x0000000000007941 */ /* 0x000fea0003800200 */
.L_x_5912:
        /* <DEDUP_REMOVED lines=15> */
.L_x_5915:
[----:B------:R-:W-:Y:S05]  /*0e10*/  BSYNC.RECONVERGENT B0 ;  /* 0x0000000000007941 */ /* 0x000fea0003800200 */
.L_x_5914:
        /* <DEDUP_REMOVED lines=15> */
.L_x_5917:
[----:B------:R-:W-:Y:S05]  /*0f10*/  BSYNC.RECONVERGENT B0 ;  /* 0x0000000000007941 */ /* 0x000fea0003800200 */
.L_x_5916:
[-C--:B------:R-:W-:Y:S01]  /*0f20*/  ISETP.GE.OR P1, PT, R17, R146.reuse, P6 ;  /* 0x000000921100720c */ /* 0x080fe20003726670 */
[----:B---3-5:R-:W-:Y:S01]  /*0f30*/  @!P5 IMAD.MOV.U32 R9, RZ, RZ, -0x800000 ;  /* 0xff800000ff09d424 */ /* 0x028fe200078e00ff */
[----:B------:R-:W-:Y:S01]  /*0f40*/  IADD3 R63, P0, PT, R3, R63, RZ ;  /* 0x0000003f033f7210 */ /* 0x000fe20007f1e0ff */
        /* <DEDUP_REMOVED lines=10> */
[----:B-12---:R-:W-:Y:S05]  /*0ff0*/  @P6 RET.REL.NODEC R144 `(_ZN5flash24flash_fwd_splitkv_kernelI23Flash_fwd_kernel_traitsILi96ELi64ELi128ELi4ELb0ELb0EN7cutlass10bfloat16_tE19Flash_kernel_traitsILi96ELi64ELi128ELi4ES3_EELb0ELb1ELb1ELb0ELb0ELb0ELb1ELb1EEEvNS_16Flash_fwd_paramsE) ;  /* 0xfffffff090006950 */ /* 0x006fea0003c3ffff */
[----:B------:R-:W-:Y:S02]  /*1000*/  MOV R5, 0xff800000 ;  /* 0xff80000000057802 */ /* 0x000fe40000000f00 */
[----:B------:R-:W-:-:S03]  /*1010*/  MOV R145, 0x0 ;  /* 0x0000000000917802 */ /* 0x000fc60000000f00 */
[----:B------:R1:W-:Y:S02]  /*1020*/  ST.E desc[UR4][R2.64+0xc0], R5 ;  /* 0x0000c00502007985 */ /* 0x0003e4000c101904 */
[----:B-1----:R-:W-:Y:S05]  /*1030*/  RET.REL.NODEC R144 `(_ZN5flash24flash_fwd_splitkv_kernelI23Flash_fwd_kernel_traitsILi96ELi64ELi128ELi4ELb0ELb0EN7cutlass10bfloat16_tE19Flash_kernel_traitsILi96ELi64ELi128ELi4ES3_EELb0ELb1ELb1ELb0ELb0ELb0ELb1ELb1EEEvNS_16Flash_fwd_paramsE) ;  /* 0xffffffec90f07950 */ /* 0x002fea0003c3ffff */
.L_x_5909:
        /* <DEDUP_REMOVED lines=15> */
[----:B-1----:R-:W-:-:S03]  /*1130*/  LEA R5, R60, 0xffffff80, 0x7 ;  /* 0xffffff803c057811 */ /* 0x002fc600078e38ff */
        /* <DEDUP_REMOVED lines=86> */
.L_x_5919:
        /* <DEDUP_REMOVED lines=27> */
[----:B------:R-:W-:Y:S02]  /*1850*/  @!P3 IMAD R2, R2, R136, R7 ;  /* 0x000000880202b224 */ /* 0x000fe400078e0207 */
[----:B---3-5:R-:W-:-:S04]  /*1860*/  @!P3 IMAD R11, R11, R8, RZ ;  /* 0x000000080b0bb224 */ /* 0x028fc800078e02ff */
[----:B------:R-:W-:Y:S02]  /*1870*/  @!P2 IADD3 R5, PT, PT, R5, -R4, RZ ;  /* 0x800000040505a210 */ /* 0x000fe40007ffe0ff */
[----:B------:R-:W-:Y:S02]  /*1880*/  @!P3 IADD3 R19, PT, PT, R19, R2, RZ ;  /* 0x000000021313b210 */ /* 0x000fe40007ffe0ff */
[----:B------:R-:W-:Y:S01]  /*1890*/  @!P3 SHF.R.S32.HI R2, RZ, 0x1f, R8 ;  /* 0x0000001fff02b819 */ /* 0x000fe20000011408 */
[----:B------:R-:W-:Y:S01]  /*18a0*/  @P3 IMAD.IADD R7, R12, 0x1, R13 ;  /* 0x000000010c073824 */ /* 0x000fe200078e020d */
[----:B------:R-:W-:Y:S02]  /*18b0*/  ISETP.GE.U32.AND P5, PT, R5, R4, PT ;  /* 0x000000040500720c */ /* 0x000fe40003fa6070 */
[----:B------:R-:W-:Y:S01]  /*18c0*/  LOP3.LUT R4, R148, R3, RZ, 0x3c, !PT ;  /* 0x0000000394047212 */ /* 0x000fe200078e3cff */
[C---:B------:R-:W-:Y:S02]  /*18d0*/  @!P3 IMAD R11, R10.reuse, R2, R11 ;  /* 0x000000020a0bb224 */ /* 0x040fe400078e020b */
[----:B------:R-:W-:Y:S01]  /*18e0*/  @!P3 IMAD.WIDE.U32 R20, R10, R8, R18 ;  /* 0x000000080a14b225 */ /* 0x000fe200078e0012 */
[----:B------:R-:W-:-:S02]  /*18f0*/  ISETP.GE.AND P1, PT, R4, RZ, PT ;  /* 0x000000ff0400720c */ /* 0x000fc40003f26270 */
[----:B------:R-:W-:Y:S01]  /*1900*/  ISETP.NE.AND P0, PT, R3, RZ, PT ;  /* 0x000000ff0300720c */ /* 0x000fe20003f05270 */
[-C--:B------:R-:W-:Y:S02]  /*1910*/  @P3 IMAD R2, R137, R7.reuse, RZ ;  /* 0x0000000789023224 */ /* 0x080fe400078e02ff */
[----:B------:R-:W-:Y:S01]  /*1920*/  @P3 IMAD.WIDE.U32 R18, R136, R7, RZ ;  /* 0x0000000788123225 */ /* 0x000fe200078e00ff */
[----:B------:R-:W-:Y:S02]  /*1930*/  LEA R5, R60, 0xffffff80, 0x7 ;  /* 0xffffff803c057811 */ /* 0x000fe400078e38ff */
[----:B------:R-:W-:Y:S01]  /*1940*/  @!P3 IADD3 R11, PT, PT, R21, R11, RZ ;  /* 0x0000000b150bb210 */ /* 0x000fe20007ffe0ff */
[----:B------:R-:W-:Y:S01]  /*1950*/  @!P2 VIADD R6, R6, 0x1 ;  /* 0x000000010606a836 */ /* 0x000fe20000000000 */
[----:B------:R-:W-:Y:S01]  /*1960*/  @P3 IADD3 R11, PT, PT, R19, R2, RZ ;  /* 0x00000002130b3210 */ /* 0x000fe20007ffe0ff */
[----:B------:R-:W-:Y:S01]  /*1970*/  @!P3 IMAD.MOV.U32 R10, RZ, RZ, R20 ;  /* 0x000000ffff0ab224 */ /* 0x000fe200078e0014 */
[----:B------:R-:W-:Y:S01]  /*1980*/  @P3 MOV R10, R18 ;  /* 0x00000012000a3202 */ /* 0x000fe20000000f00 */
[----:B------:R-:W-:Y:S01]  /*1990*/  IMAD R4, R137, R5, RZ ;  /* 0x0000000589047224 */ /* 0x000fe200078e02ff */
[----:B------:R-:W-:Y:S01]  /*19a0*/  SHF.R.S32.HI R7, RZ, 0x1f, R5 ;  /* 0x0000001fff077819 */ /* 0x000fe20000011405 */
[----:B------:R-:W-:Y:S01]  /*19b0*/  @!P3 IMAD R2, R139, R12, RZ ;  /* 0x0000000c8b02b224 */ /* 0x000fe200078e02ff */
[----:B------:R-:W-:-:S02]  /*19c0*/  @!P3 SHF.R.S32.HI R9, RZ, 0x1f, R12 ;  /* 0x0000001fff09b819 */ /* 0x000fc4000001140c */
[----:B------:R-:W-:Y:S01]  /*19d0*/  @P5 IADD3 R6, PT, PT, R6, 0x1, RZ ;  /* 0x0000000106065810 */ /* 0x000fe20007ffe0ff */
[----:B------:R-:W-:-:S04]  /*19e0*/  IMAD.WIDE.U32 R18, R136, R5, R10 ;  /* 0x0000000588127225 */ /* 0x000fc800078e000a */
[----:B------:R-:W-:Y:S02]  /*19f0*/  IMAD R4, R7, R136, R4 ;  /* 0x0000008807047224 */ /* 0x000fe400078e0204 */
[----:B------:R-:W-:Y:S02]  /*1a00*/  @!P3 IMAD R2, R9, R138, R2 ;  /* 0x0000008a0902b224 */ /* 0x000fe400078e0202 */
[----:B------:R-:W-:Y:S01]  /*1a10*/  @!P3 IMAD.WIDE.U32 R10, R138, R12, RZ ;  /* 0x0000000c8a0ab225 */ /* 0x000fe200078e00ff */
[----:B------:R-:W-:-:S03]  /*1a20*/  IADD3 R19, PT, PT, R19, R4, RZ ;  /* 0x0000000413137210 */ /* 0x000fc60007ffe0ff */
[----:B------:R-:W-:Y:S01]  /*1a30*/  @!P1 IMAD.MOV R6, RZ, RZ, -R6 ;  /* 0x000000ffff069224 */ /* 0x000fe200078e0a06 */
[----:B------:R-:W-:Y:S01]  /*1a40*/  @!P0 LOP3.LUT R6, RZ, R3, RZ, 0x33, !PT ;  /* 0x00000003ff068212 */ /* 0x000fe200078e33ff */
[----:B------:R-:W-:Y:S01]  /*1a50*/  @!P3 IMAD.MOV.U32 R20, RZ, RZ, R10 ;  /* 0x000000ffff14b224 */ /* 0x000fe200078e000a */
[----:B------:R-:W-:Y:S01]  /*1a60*/  @!P3 IADD3 R21, PT, PT, R11, R2, RZ ;  /* 0x000000020b15b210 */ /* 0x000fe20007ffe0ff */
[----:B----4-:R-:W-:Y:S01]  /*1a70*/  @!P3 IMAD R2, R15, R8, RZ ;  /* 0x000000080f02b224 */ /* 0x010fe200078e02ff */
[----:B------:R-:W-:Y:S02]  /*1a80*/  @!P3 SHF.R.S32.HI R9, RZ, 0x1f, R8 ;  /* 0x0000001fff09b819 */ /* 0x000fe40000011408 */
[----:B------:R-:W-:Y:S01]  /*1a90*/  @P3 IADD3 R12, PT, PT, R12, R13, RZ ;  /* 0x0000000d0c0c3210 */ /* 0x000fe20007ffe0ff */
[----:B------:R-:W-:Y:S01]  /*1aa0*/  IMAD R11, R17, R6, RZ ;  /* 0x00000006110b7224 */ /* 0x000fe200078e02ff */
[----:B------:R-:W-:Y:S01]  /*1ab0*/  SHF.R.S32.HI R4, RZ, 0x1f, R6 ;  /* 0x0000001fff047819 */ /* 0x000fe20000011406 */
[----:B------:R-:W-:-:S02]  /*1ac0*/  @!P3 IMAD R2, R14, R9, R2 ;  /* 0x000000090e02b224 */ /* 0x000fc400078e0202 */
[----:B------:R-:W-:-:S04]  /*1ad0*/  @!P3 IMAD.WIDE.U32 R22, R14, R8, R20 ;  /* 0x000000080e16b225 */ /* 0x000fc800078e0014 */
[----:B------:R-:W-:-:S04]  /*1ae0*/  IMAD.WIDE.U32 R18, R16, R6, R18 ;  /* 0x0000000610127225 */ /* 0x000fc800078e0012 */
[-C--:B------:R-:W-:Y:S02]  /*1af0*/  @P3 IMAD R6, R139, R12.reuse, RZ ;  /* 0x0000000c8b063224 */ /* 0x080fe400078e02ff */
[----:B------:R-:W-:Y:S01]  /*1b00*/  @P3 IMAD.WIDE.U32 R8, R138, R12, RZ ;  /* 0x0000000c8a083225 */ /* 0x000fe200078e00ff */
[----:B------:R-:W-:-:S03]  /*1b10*/  @!P3 IADD3 R13, PT, PT, R23, R2, RZ ;  /* 0x00000002170db210 */ /* 0x000fc60007ffe0ff */
[----:B------:R-:W-:Y:S01]  /*1b20*/  IMAD R11, R16, R4, R11 ;  /* 0x00000004100b7224 */ /* 0x000fe200078e020b */
[----:B------:R-:W-:Y:S02]  /*1b30*/  MOV R4, R18 ;  /* 0x0000001200047202 */ /* 0x000fe40000000f00 */
[----:B------:R-:W-:Y:S01]  /*1b40*/  @P3 IADD3 R13, PT, PT, R9, R6, RZ ;  /* 0x00000006090d3210 */ /* 0x000fe20007ffe0ff */
[----:B------:R-:W-:Y:S01]  /*1b50*/  IMAD.IADD R2, R19, 0x1, R11 ;  /* 0x0000000113027824 */ /* 0x000fe200078e020b */
[----:B------:R-:W-:Y:S02]  /*1b60*/  @P3 MOV R22, R8 ;  /* 0x0000000800163202 */ /* 0x000fe40000000f00 */
.L_x_5920:
[----:B------:R-:W-:Y:S05]  /*1b70*/  BSYNC.RECONVERGENT B0 ;  /* 0x0000000000007941 */ /* 0x000fea0003800200 */
.L_x_5918:
        /* <DEDUP_REMOVED lines=26> */
[C---:B------:R-:W-:Y:S01]  /*1d20*/  IMAD.SHL.U32 R66, R63.reuse, 0x10, RZ ;  /* 0x000000103f427824 */ /* 0x040fe200078e00ff */
[----:B------:R-:W-:-:S03]  /*1d30*/  SHF.L.U32 R61, R63, 0x3, RZ ;  /* 0x000000033f3d7819 */ /* 0x000fc600000006ff */
[----:B------:R1:W5:Y:S06]  /*1d40*/  @P4 LD.E R15, desc[UR4][R32.64] ;  /* 0x00000004200f4980 */ /* 0x00036c000c101900 */
[----:B------:R-:W-:-:S05]  /*1d50*/  @!P3 IMAD.IADD R21, R21, 0x1, -R14 ;  /* 0x000000011515b824 */ /* 0x000fca00078e0a0e */
[----:B------:R-:W-:Y:S01]  /*1d60*/  ISETP.GE.U32.AND P4, PT, R21, R14, PT ;  /* 0x0000000e1500720c */ /* 0x000fe20003f86070 */
[----:B------:R-:W-:Y:S01]  /*1d70*/  IMAD.SHL.U32 R21, R63, 0x20, RZ ;  /* 0x000000203f157824 */ /* 0x000fe200078e00ff */
[----:B------:R-:W-:Y:S02]  /*1d80*/  ISETP.GE.AND P2, PT, R12, RZ, PT ;  /* 0x000000ff0c00720c */ /* 0x000fe40003f46270 */
[----:B------:R-:W-:Y:S02]  /*1d90*/  SHF.R.U32.HI R23, RZ, 0x1, R63 ;  /* 0x00000001ff177819 */ /* 0x000fe4000001163f */
[----:B------:R-:W-:Y:S02]  /*1da0*/  LOP3.LUT R68, R66, 0x3e00, RZ, 0xc0, !PT ;  /* 0x00003e0042447812 */ /* 0x000fe400078ec0ff */
[----:B------:R-:W-:Y:S02]  /*1db0*/  LOP3.LUT R14, R21, 0xc0, RZ, 0xc0, !PT ;  /* 0x000000c0150e7812 */ /* 0x000fe400078ec0ff */
[----:B------:R-:W-:Y:S01]  /*1dc0*/  LOP3.LUT R12, R61, 0x18, RZ, 0xc0, !PT ;  /* 0x000000183d0c7812 */ /* 0x000fe200078ec0ff */
[----:B------:R-:W-:Y:S01]  /*1dd0*/  IMAD.SHL.U32 R99, R63, 0x4, RZ ;  /* 0x000000043f637824 */ /* 0x000fe200078e00ff */
[----:B------:R-:W-:-:S02]  /*1de0*/  LOP3.LUT R68, R68, 0x20, R21, 0xf8, !PT ;  /* 0x0000002044447812 */ /* 0x000fc400078ef815 */
[----:B------:R-:W-:Y:S02]  /*1df0*/  LOP3.LUT R20, R14, 0x8, R23, 0xf8, !PT ;  /* 0x000000080e147812 */ /* 0x000fe400078ef817 */
[----:B------:R-:W-:Y:S02]  /*1e00*/  IADD3 R30, P1, PT, R12, R22, RZ ;  /* 0x000000160c1e7210 */ /* 0x000fe40007f3e0ff */
[----:B------:R-:W-:Y:S02]  /*1e10*/  LOP3.LUT R68, R68, 0x100, R21, 0xf8, !PT ;  /* 0x0000010044447812 */ /* 0x000fe400078ef815 */
[----:B------:R-:W-:Y:S01]  /*1e20*/  LOP3.LUT R23, R20, 0x18, R99, 0x78, !PT ;  /* 0x0000001814177812 */ /* 0x000fe200078e7863 */
[-C--:B-----5:R-:W-:Y:S02]  /*1e30*/  IMAD R20, R7, R138.reuse, RZ ;  /* 0x0000008a07147224 */ /* 0x0a0fe400078e02ff */
[----:B------:R-:W-:Y:S01]  /*1e40*/  IMAD.X R31, RZ, RZ, R13, P1 ;  /* 0x000000ffff1f7224 */ /* 0x000fe200008e060d */
[----:B------:R-:W-:Y:S01]  /*1e50*/  LOP3.LUT R68, R68, R23, RZ, 0xfc, !PT ;  /* 0x0000001744447212 */ /* 0x000fe200078efcff */
[C---:B------:R-:W-:Y:S01]  /*1e60*/  IMAD R20, R5.reuse, R139, R20 ;  /* 0x0000008b05147224 */ /* 0x040fe200078e0214 */
[----:B------:R-:W-:Y:S01]  /*1e70*/  LOP3.LUT R66, R66, 0x100, RZ, 0xc0, !PT ;  /* 0x0000010042427812 */ /* 0x000fe200078ec0ff */
[----:B------:R-:W-:Y:S01]  /*1e80*/  IMAD.WIDE.U32 R22, R5, R138, R30 ;  /* 0x0000008a05167225 */ /* 0x000fe200078e001e */
[----:B------:R-:W-:-:S02]  /*1e90*/  ISETP.NE.AND P1, PT, R3, RZ, PT ;  /* 0x000000ff0300720c */ /* 0x000fc40003f25270 */
[----:B------:R-:W-:Y:S01]  /*1ea0*/  LOP3.LUT R66, R66, 0x20, R21, 0xf8, !PT ;  /* 0x0000002042427812 */ /* 0x000fe200078ef815 */
[----:B------:R-:W-:Y:S02]  /*1eb0*/  @!P3 VIADD R6, R6, 0x1 ;  /* 0x000000010606b836 */ /* 0x000fe40000000000 */
[----:B------:R-:W-:Y:S02]  /*1ec0*/  IMAD.IADD R23, R23, 0x1, R20 ;  /* 0x0000000117177824 */ /* 0x000fe400078e0214 */
[----:B------:R-:W-:-:S04]  /*1ed0*/  @P4 VIADD R6, R6, 0x1 ;  /* 0x0000000106064836 */ /* 0x000fc80000000000 */
[----:B------:R-:W-:Y:S02]  /*1ee0*/  @!P2 IMAD.MOV R6, RZ, RZ, -R6 ;  /* 0x000000ffff06a224 */ /* 0x000fe400078e0a06 */
[----:B------:R-:W-:Y:S02]  /*1ef0*/  @!P1 LOP3.LUT R6, RZ, R3, RZ, 0x33, !PT ;  /* 0x00000003ff069212 */ /* 0x000fe400078e33ff */
[----:B------:R-:W-:-:S03]  /*1f00*/  LOP3.LUT R14, R14, 0x8, R63, 0xf8, !PT ;  /* 0x000000080e0e7812 */ /* 0x000fc600078ef83f */
[----:B------:R-:W-:Y:S01]  /*1f10*/  IMAD.WIDE.U32 R22, R6, R26, R22 ;  /* 0x0000001a06167225 */ /* 0x000fe200078e0016 */
[----:B------:R-:W-:-:S03]  /*1f20*/  SHF.R.U32.HI R110, RZ, 0x2, R63 ;  /* 0x00000002ff6e7819 */ /* 0x000fc6000001163f */
[----:B------:R-:W-:Y:S02]  /*1f30*/  IMAD R3, R27, R6, RZ ;  /* 0x000000061b037224 */ /* 0x000fe400078e02ff */
[----:B------:R-:W-:Y:S01]  /*1f40*/  IMAD.MOV.U32 R111, RZ, RZ, RZ ;  /* 0x000000ffff6f7224 */ /* 0x000fe200078e00ff */
[----:B------:R-:W1:Y:S01]  /*1f50*/  S2UR UR6, SR_CgaCtaId ;  /* 0x00000000000679c3 */ /* 0x000e620000008800 */
[-C--:B------:R-:W-:Y:S01]  /*1f60*/  IMAD R143, R139, R110.reuse, RZ ;  /* 0x0000006e8b8f7224 */ /* 0x080fe200078e02ff */
[----:B------:R-:W-:Y:S01]  /*1f70*/  SHF.R.S32.HI R109, RZ, 0x1f, R148 ;  /* 0x0000001fff6d7819 */ /* 0x000fe20000011494 */
[----:B------:R-:W-:Y:S01]  /*1f80*/  UMOV UR7, 0x400 ;  /* 0x0000040000077882 */ /* 0x000fe20000000000 */
[----:B------:R-:W-:Y:S02]  /*1f90*/  IMAD R141, R137, R110, RZ ;  /* 0x0000006e898d7224 */ /* 0x000fe400078e02ff */
[----:B------:R-:W-:Y:S01]  /*1fa0*/  VIADD R62, R60, 0xffffffff ;  /* 0xffffffff3c3e7836 */ /* 0x000fe20000000000 */
[C---:B------:R-:W-:Y:S01]  /*1fb0*/  SHF.L.U64.HI R69, R138.reuse, 0x5, R139 ;  /* 0x000000058a457819 */ /* 0x040fe2000001028b */
[----:B------:R-:W-:Y:S01]  /*1fc0*/  IMAD.SHL.U32 R64, R138, 0x20, RZ ;  /* 0x000000208a407824 */ /* 0x000fe200078e00ff */
[C---:B------:R-:W-:Y:S01]  /*1fd0*/  SHF.L.U64.HI R71, R136.reuse, 0x5, R137 ;  /* 0x0000000588477819 */ /* 0x040fe20000010289 */
[----:B------:R-:W-:-:S02]  /*1fe0*/  IMAD.SHL.U32 R70, R136, 0x20, RZ ;  /* 0x0000002088467824 */ /* 0x000fc400078e00ff */
[----:B------:R-:W-:Y:S01]  /*1ff0*/  IMAD.SHL.U32 R54, R62, 0x80, RZ ;  /* 0x000000803e367824 */ /* 0x000fe200078e00ff */
[----:B-1----:R-:W-:Y:S01]  /*2000*/  ULEA UR6, UR6, UR7, 0x18 ;  /* 0x0000000706067291 */ /* 0x002fe2000f8ec0ff */
[----:B--2---:R-:W-:-:S04]  /*2010*/  @P0 IMAD.WIDE.U32 R20, R18, R0, RZ ;  /* 0x0000000012140225 */ /* 0x004fc800078e00ff */
[----:B------:R-:W-:Y:S02]  /*2020*/  @P0 IMAD R7, R19, R0, RZ ;  /* 0x0000000013070224 */ /* 0x000fe400078e02ff */
[-C--:B---3--:R-:W-:Y:S02]  /*2030*/  @!P0 IMAD R5, R29, R149.reuse, RZ ;  /* 0x000000951d058224 */ /* 0x088fe400078e02ff */
[----:B------:R-:W-:-:S04]  /*2040*/  @!P0 IMAD.WIDE.U32 R28, R28, R149, RZ ;  /* 0x000000951c1c8225 */ /* 0x000fc800078e00ff */
[----:B------:R-:W-:Y:S02]  /*2050*/  @!P0 IMAD.MOV.U32 R0, RZ, RZ, R28 ;  /* 0x000000ffff008224 */ /* 0x000fe400078e001c */
[----:B------:R-:W-:Y:S01]  /*2060*/  @P0 IMAD.MOV.U32 R0, RZ, RZ, R20 ;  /* 0x000000ffff000224 */ /* 0x000fe200078e0014 */
[----:B------:R-:W-:Y:S02]  /*2070*/  LOP3.LUT R20, R61, 0xc0, RZ, 0xc0, !PT ;  /* 0x000000c03d147812 */ /* 0x000fe400078ec0ff */
[----:B------:R-:W-:Y:S01]  /*2080*/  @!P0 IADD3 R5, PT, PT, R29, R5, RZ ;  /* 0x000000051d058210 */ /* 0x000fe20007ffe0ff */
[----:B------:R-:W-:Y:S01]  /*2090*/  @P0 IMAD.IADD R5, R21, 0x1, R7 ;  /* 0x0000000115050824 */ /* 0x000fe200078e0207 */
[----:B------:R-:W-:Y:S02]  /*20a0*/  IADD3 R28, P1, PT, R12, R0, RZ ;  /* 0x000000000c1c7210 */ /* 0x000fe40007f3e0ff */
[----:B------:R-:W-:Y:S02]  /*20b0*/  LOP3.LUT R20, R20, 0x18, R63, 0xf8, !PT ;  /* 0x0000001814147812 */ /* 0x000fe400078ef83f */
[----:B------:R-:W-:Y:S01]  /*20c0*/  SHF.R.S32.HI R0, RZ, 0x1f, R6 ;  /* 0x0000001fff007819 */ /* 0x000fe20000011406 */
[----:B------:R-:W-:Y:S01]  /*20d0*/  IMAD.X R29, RZ, RZ, R5, P1 ;  /* 0x000000ffff1d7224 */ /* 0x000fe200008e0605 */
[----:B------:R-:W-:-:S02]  /*20e0*/  LOP3.LUT R20, R20, 0x18, R61, 0x78, !PT ;  /* 0x0000001814147812 */ /* 0x000fc400078e783d */
[----:B------:R-:W-:Y:S02]  /*20f0*/  LOP3.LUT R5, R14, 0x18, R99, 0x78, !PT ;  /* 0x000000180e057812 */ /* 0x000fe400078e7863 */
[----:B------:R-:W-:Y:S01]  /*2100*/  LOP3.LUT R61, R20, 0x1f20, R61, 0xf8, !PT ;  /* 0x00001f20143d7812 */ /* 0x000fe200078ef83d */
[----:B------:R-:W-:Y:S01]  /*2110*/  IMAD R3, R0, R26, R3 ;  /* 0x0000001a00037224 */ /* 0x000fe200078e0203 */
[----:B------:R-:W-:Y:S02]  /*2120*/  MOV R20, R22 ;  /* 0x0000001600147202 */ /* 0x000fe40000000f00 */
[----:B------:R-:W-:Y:S02]  /*2130*/  LOP3.LUT R66, R66, R5, RZ, 0xfc, !PT ;  /* 0x0000000542427212 */ /* 0x000fe400078efcff */
[----:B------:R-:W-:Y:S01]  /*2140*/  IADD3 R22, P0, PT, R12, R4, RZ ;  /* 0x000000040c167210 */ /* 0x000fe20007f1e0ff */
[----:B------:R-:W-:-:S04]  /*2150*/  IMAD.WIDE.U32 R4, R145, 0x40, R110 ;  /* 0x0000004091047825 */ /* 0x000fc800078e006e */
[----:B------:R-:W-:Y:S02]  /*2160*/  IMAD.IADD R21, R23, 0x1, R3 ;  /* 0x0000000117157824 */ /* 0x000fe400078e0203 */
[----:B------:R-:W-:Y:S01]  /*2170*/  IMAD R3, R5, R18, RZ ;  /* 0x0000001205037224 */ /* 0x000fe200078e02ff */
[----:B------:R-:W-:Y:S01]  /*2180*/  SHF.R.S32.HI R5, RZ, 0x1f, R74 ;  /* 0x0000001fff057819 */ /* 0x000fe2000001144a */
[----:B------:R-:W-:-:S03]  /*2190*/  IMAD.WIDE.U32 R20, R110, R138, R20 ;  /* 0x0000008a6e147225 */ /* 0x000fc600078e0014 */
[----:B------:R-:W-:Y:S01]  /*21a0*/  LEA.HI R5, R5, R74, RZ, 0x7 ;  /* 0x0000004a05057211 */ /* 0x000fe200078f38ff */
[----:B------:R-:W-:Y:S02]  /*21b0*/  IMAD.X R23, RZ, RZ, R2, P0 ;  /* 0x000000ffff177224 */ /* 0x000fe400000e0602 */
[----:B------:R-:W-:Y:S01]  /*21c0*/  IMAD R7, R25, R148, RZ ;  /* 0x0000009419077224 */ /* 0x000fe200078e02ff */
[----:B------:R-:W-:Y:S02]  /*21d0*/  SHF.R.S32.HI R2, RZ, 0x7, R5 ;  /* 0x00000007ff027819 */ /* 0x000fe40000011405 */
[----:B------:R-:W-:Y:S01]  /*21e0*/  IADD3 R143, PT, PT, R21, R143, RZ ;  /* 0x0000008f158f7210 */ /* 0x000fe20007ffe0ff */
[----:B------:R-:W-:Y:S01]  /*21f0*/  IMAD R7, R24, R109, R7 ;  /* 0x0000006d18077224 */ /* 0x000fe200078e0207 */
[----:B----4-:R-:W-:Y:S01]  /*2200*/  LEA R142, P0, R20, R10, 0x1 ;  /* 0x0000000a148e7211 */ /* 0x010fe200078008ff */
[----:B------:R-:W-:Y:S01]  /*2210*/  IMAD.WIDE.U32 R24, R148, R24, R28 ;  /* 0x0000001894187225 */ /* 0x000fe200078e001c */
[----:B------:R-:W-:-:S02]  /*2220*/  VIMNMX R73, PT, PT, R135, R2, !PT ;  /* 0x0000000287497248 */ /* 0x000fc40007fe0100 */
[----:B------:R-:W-:Y:S01]  /*2230*/  LEA.HI.X R143, R20, R11, R143, 0x1, P0 ;  /* 0x0000000b148f7211 */ /* 0x000fe200000f0c8f */
[----:B------:R-:W-:Y:S01]  /*2240*/  IMAD.IADD R25, R25, 0x1, R7 ;  /* 0x0000000119197824 */ /* 0x000fe200078e0207 */
[----:B------:R-:W-:Y:S01]  /*2250*/  ISETP.GT.AND P0, PT, R60, R73, PT ;  /* 0x000000493c00720c */ /* 0x000fe20003f04270 */
[C---:B------:R-:W-:Y:S01]  /*2260*/  IMAD.SHL.U32 R72, R18.reuse, 0x20, RZ ;  /* 0x0000002012487824 */ /* 0x040fe200078e00ff */
[----:B------:R-:W-:Y:S01]  /*2270*/  SHF.L.U64.HI R75, R18, 0x5, R19 ;  /* 0x00000005124b7819 */ /* 0x000fe20000010213 */
[C---:B------:R-:W-:Y:S02]  /*2280*/  IMAD R3, R4.reuse, R19, R3 ;  /* 0x0000001304037224 */ /* 0x040fe400078e0203 */
[----:B------:R-:W-:-:S04]  /*2290*/  IMAD.WIDE.U32 R18, R4, R18, R24 ;  /* 0x0000001204127225 */ /* 0x000fc800078e0018 */
[----:B------:R-:W-:Y:S01]  /*22a0*/  IMAD.WIDE.U32 R22, R110, R136, R22 ;  /* 0x000000886e167225 */ /* 0x000fe200078e0016 */
[----:B------:R-:W-:-:S03]  /*22b0*/  LEA R106, P2, R18, R8, 0x1 ;  /* 0x00000008126a7211 */ /* 0x000fc600078408ff */
[----:B------:R-:W-:Y:S01]  /*22c0*/  IMAD.IADD R3, R19, 0x1, R3 ;  /* 0x0000000113037824 */ /* 0x000fe200078e0203 */
[----:B------:R-:W-:Y:S01]  /*22d0*/  LEA R140, P1, R22, R16, 0x1 ;  /* 0x00000010168c7211 */ /* 0x000fe200078208ff */
[----:B------:R-:W-:Y:S01]  /*22e0*/  IMAD.IADD R141, R23, 0x1, R141 ;  /* 0x00000001178d7824 */ /* 0x000fe200078e028d */
[----:B------:R-:W-:Y:S02]  /*22f0*/  LEA R61, R61, UR6, 0x1 ;  /* 0x000000063d3d7c11 */ /* 0x000fe4000f8e08ff */
[----:B------:R-:W-:Y:S02]  /*2300*/  LEA.HI.X R107, R18, R9, R3, 0x1, P2 ;  /* 0x00000009126b7211 */ /* 0x000fe400010f0c03 */
[----:B------:R-:W-:Y:S02]  /*2310*/  LEA.HI.X R141, R22, R17, R141, 0x1, P1 ;  /* 0x00000011168d7211 */ /* 0x000fe400008f0c8d */
[----:B------:R-:W-:Y:S02]  /*2320*/  LOP3.LUT R99, R99, 0xc, RZ, 0xc0, !PT ;  /* 0x0000000c63637812 */ /* 0x000fe400078ec0ff */
[----:B------:R-:W-:-:S02]  /*2330*/  LEA.HI R101, R101, R101, RZ, 0x1 ;  /* 0x0000006565657211 */ /* 0x000fc400078f08ff */
        /* <DEDUP_REMOVED lines=17> */
[C---:B------:R-:W-:Y:S01]  /*2450*/  IADD3 R98, PT, PT, R110.reuse, 0x40, RZ ;  /* 0x000000406e627810 */ /* 0x040fe20007ffe0ff */
[----:B------:R-:W-:Y:S01]  /*2460*/  VIADD R96, R110, 0x60 ;  /* 0x000000606e607836 */ /* 0x000fe20000000000 */
[----:B------:R-:W-:Y:S01]  /*2470*/  SHF.R.S32.HI R8, RZ, 0x1f, R102 ;  /* 0x0000001fff087819 */ /* 0x000fe20000011466 */
[C---:B------:R-:W-:Y:S01]  /*2480*/  IMAD.SHL.U32 R97, R101.reuse, 0x20, RZ ;  /* 0x0000002065617824 */ /* 0x040fe200078e00ff */
[C---:B------:R-:W-:Y:S01]  /*2490*/  SHF.L.U32 R94, R101.reuse, 0x6, RZ ;  /* 0x00000006655e7819 */ /* 0x040fe200000006ff */
[----:B------:R-:W-:Y:S01]  /*24a0*/  IMAD R95, R101, 0x60, RZ ;  /* 0x00000060655f7824 */ /* 0x000fe200078e02ff */
[----:B------:R-:W-:Y:S01]  /*24b0*/  MOV R92, R60 ;  /* 0x0000003c005c7202 */ /* 0x000fe20000000f00 */
[C---:B------:R-:W-:Y:S01]  /*24c0*/  IMAD R93, R60.reuse, -0x80, R74 ;  /* 0xffffff803c5d7824 */ /* 0x040fe200078e024a */
[----:B------:R-:W-:Y:S01]  /*24d0*/  MOV R82, R140 ;  /* 0x0000008c00527202 */ /* 0x000fe20000000f00 */
[----:B------:R-:W-:Y:S01]  /*24e0*/  IMAD R91, R60, -0x80, R65 ;  /* 0xffffff803c5b7824 */ /* 0x000fe200078e0241 */
        /* <DEDUP_REMOVED lines=11> */
[-C--:B----4-:R-:W-:Y:S01]  /*25a0*/  IMAD R11, R113, R102.reuse, RZ ;  /* 0x00000066710b7224 */ /* 0x090fe200078e02ff */
[C---:B-----5:R-:W-:Y:S01]  /*25b0*/  SHF.L.U64.HI R87, R114.reuse, 0x5, R115 ;  /* 0x0000000572577819 */ /* 0x060fe20000010273 */
[----:B------:R-:W-:Y:S01]  /*25c0*/  IMAD.IADD R25, R25, 0x1, R7 ;  /* 0x0000000119197824 */ /* 0x000fe200078e0207 */
[----:B------:R-:W-:Y:S01]  /*25d0*/  SHF.L.U32 R89, R114, 0x5, RZ ;  /* 0x0000000572597819 */ /* 0x000fe200000006ff */
[----:B------:R-:W-:Y:S02]  /*25e0*/  IMAD R7, R115, R102, RZ ;  /* 0x0000006673077224 */ /* 0x000fe400078e02ff */
[C---:B------:R-:W-:Y:S02]  /*25f0*/  IMAD R11, R112.reuse, R8, R11 ;  /* 0x00000008700b7224 */ /* 0x040fe400078e020b */
[----:B------:R-:W-:-:S04]  /*2600*/  IMAD.WIDE.U32 R28, R112, R102, R28 ;  /* 0x00000066701c7225 */ /* 0x000fc800078e001c */
[C---:B------:R-:W-:Y:S01]  /*2610*/  IMAD R7, R114.reuse, R8, R7 ;  /* 0x0000000872077224 */ /* 0x040fe200078e0207 */
[----:B------:R-:W-:Y:S01]  /*2620*/  IADD3 R29, PT, PT, R29, R11, RZ ;  /* 0x0000000b1d1d7210 */ /* 0x000fe20007ffe0ff */
[----:B------:R-:W-:-:S04]  /*2630*/  IMAD.WIDE.U32 R26, R114, R102, R24 ;  /* 0x00000066721a7225 */ /* 0x000fc800078e0018 */
[-C--:B------:R-:W-:Y:S02]  /*2640*/  IMAD R17, R17, R6.reuse, RZ ;  /* 0x0000000611117224 */ /* 0x080fe400078e02ff */
[----:B------:R-:W-:Y:S02]  /*2650*/  IMAD R11, R23, R6, RZ ;  /* 0x00000006170b7224 */ /* 0x000fe400078e02ff */
[----:B------:R-:W-:Y:S02]  /*2660*/  IMAD.IADD R27, R27, 0x1, R7 ;  /* 0x000000011b1b7824 */ /* 0x000fe400078e0207 */
[-C--:B------:R-:W-:Y:S02]  /*2670*/  IMAD R7, R16, R0.reuse, R17 ;  /* 0x0000000010077224 */ /* 0x080fe400078e0211 */
[----:B------:R-:W-:Y:S01]  /*2680*/  IMAD R0, R22, R0, R11 ;  /* 0x0000000016007224 */ /* 0x000fe200078e020b */
[----:B------:R-:W-:Y:S01]  /*2690*/  IADD3 R11, P0, PT, -R74, R110, RZ ;  /* 0x0000006e4a0b7210 */ /* 0x000fe20007f1e1ff */
[----:B------:R-:W-:-:S04]  /*26a0*/  IMAD.WIDE.U32 R24, R6, R16, R28 ;  /* 0x0000001006187225 */ /* 0x000fc800078e001c */
[----:B------:R-:W-:Y:S01]  /*26b0*/  IMAD.WIDE.U32 R22, R6, R22, R26 ;  /* 0x0000001606167225 */ /* 0x000fe200078e001a */
[----:B------:R-:W-:Y:S02]  /*26c0*/  IADD3 R6, PT, PT, R54, R15, RZ ;  /* 0x0000000f36067210 */ /* 0x000fe40007ffe0ff */
[----:B------:R-:W-:Y:S01]  /*26d0*/  SHF.R.S32.HI R15, RZ, 0x1f, R74 ;  /* 0x0000001fff0f7819 */ /* 0x000fe2000001144a */
[----:B------:R-:W-:Y:S01]  /*26e0*/  IMAD.IADD R25, R25, 0x1, R7 ;  /* 0x0000000119197824 */ /* 0x000fe200078e0207 */
[----:B------:R-:W-:Y:S01]  /*26f0*/  IADD3 R23, PT, PT, R23, R0, RZ ;  /* 0x0000000017177210 */ /* 0x000fe20007ffe0ff */
[-C--:B------:R-:W-:Y:S02]  /*2700*/  IMAD R17, R6, R101.reuse, RZ ;  /* 0x0000006506117224 */ /* 0x080fe400078e02ff */
[----:B------:R-:W-:Y:S02]  /*2710*/  IMAD R6, R110, R101, R99 ;  /* 0x000000656e067224 */ /* 0x000fe400078e0263 */
[----:B------:R-:W-:Y:S01]  /*2720*/  IMAD.X R15, RZ, RZ, ~R15, P0 ;  /* 0x000000ffff0f7224 */ /* 0x000fe200000e0e0f */
[----:B------:R-:W-:Y:S01]  /*2730*/  SHF.R.S32.HI R81, RZ, 0x1f, R17 ;  /* 0x0000001fff517819 */ /* 0x000fe20000011411 */
[----:B------:R-:W-:Y:S01]  /*2740*/  IMAD.WIDE.U32 R24, R112, R11, R24 ;  /* 0x0000000b70187225 */ /* 0x000fe200078e0018 */
[----:B------:R-:W-:-:S02]  /*2750*/  IADD3 R16, P0, PT, R17, R6, RZ ;  /* 0x0000000611107210 */ /* 0x000fc40007f1e0ff */
[----:B------:R-:W-:Y:S01]  /*2760*/  IADD3 R0, PT, PT, R99, R6, RZ ;  /* 0x0000000663007210 */ /* 0x000fe20007ffe0ff */
[C---:B------:R-:W-:Y:S01]  /*2770*/  IMAD R77, R15.reuse, R112, RZ ;  /* 0x000000700f4d7224 */ /* 0x040fe200078e02ff */
[----:B------:R-:W-:Y:S01]  /*2780*/  LEA.HI.X.SX32 R7, R6, R81, 0x1, P0 ;  /* 0x0000005106077211 */ /* 0x000fe200000f0eff */
[----:B------:R-:W-:Y:S01]  /*2790*/  IMAD R15, R15, R114, RZ ;  /* 0x000000720f0f7224 */ /* 0x000fe200078e02ff */
[----:B------:R-:W-:Y:S01]  /*27a0*/  IADD3 R80, P0, PT, R17, R0, RZ ;  /* 0x0000000011507210 */ /* 0x000fe20007f1e0ff */
[-C--:B------:R-:W-:Y:S01]  /*27b0*/  IMAD R77, R113, R11.reuse, R77 ;  /* 0x0000000b714d7224 */ /* 0x080fe200078e024d */
[----:B------:R-:W-:Y:S01]  /*27c0*/  LEA R76, P1, R24, R20, 0x1 ;  /* 0x00000014184c7211 */ /* 0x000fe200078208ff */
[----:B------:R-:W-:Y:S01]  /*27d0*/  IMAD R15, R115, R11, R15 ;  /* 0x0000000b730f7224 */ /* 0x000fe200078e020f */
[----:B------:R-:W-:Y:S01]  /*27e0*/  LEA.HI.X.SX32 R81, R0, R81, 0x1, P0 ;  /* 0x0000005100517211 */ /* 0x000fe200000f0eff */
[----:B------:R-:W-:Y:S01]  /*27f0*/  IMAD.WIDE.U32 R22, R114, R11, R22 ;  /* 0x0000000b72167225 */ /* 0x000fe200078e0016 */
[----:B------:R-:W-:-:S02]  /*2800*/  SHF.L.U64.HI R0, R16, 0x1, R7 ;  /* 0x0000000110007819 */ /* 0x000fc40000010207 */
[----:B------:R-:W-:Y:S01]  /*2810*/  IADD3 R77, PT, PT, R25, R77, RZ ;  /* 0x0000004d194d7210 */ /* 0x000fe20007ffe0ff */
        /* <DEDUP_REMOVED lines=15> */
.L_x_5990:
        /* <DEDUP_REMOVED lines=18> */
.L_x_5923:
[----:B------:R-:W-:Y:S05]  /*2a30*/  BSYNC.RECONVERGENT B0 ;  /* 0x0000000000007941 */ /* 0x000fea0003800200 */
.L_x_5922:
        /* <DEDUP_REMOVED lines=15> */
.L_x_5925:
[----:B------:R-:W-:Y:S05]  /*2b30*/  BSYNC.RECONVERGENT B0 ;  /* 0x0000000000007941 */ /* 0x000fea0003800200 */
.L_x_5924:
        /* <DEDUP_REMOVED lines=18> */
.L_x_5927:
[----:B------:R-:W-:Y:S05]  /*2c60*/  BSYNC.RECONVERGENT B0 ;  /* 0x0000000000007941 */ /* 0x000fea0003800200 */
.L_x_5926:
        /* <DEDUP_REMOVED lines=17> */
.L_x_5929:
[----:B------:R-:W-:Y:S05]  /*2d80*/  BSYNC.RECONVERGENT B0 ;  /* 0x0000000000007941 */ /* 0x000fea0003800200 */
.L_x_5928:
        /* <DEDUP_REMOVED lines=27> */
.L_x_5933:
[----:B------:R-:W-:Y:S05]  /*2f40*/  BSYNC.RECONVERGENT B0 ;  /* 0x0000000000007941 */ /* 0x000fea0003800200 */
.L_x_5932:
        /* <DEDUP_REMOVED lines=15> */
.L_x_5935:
[----:B------:R-:W-:Y:S05]  /*3040*/  BSYNC.RECONVERGENT B0 ;  /* 0x0000000000007941 */ /* 0x000fea0003800200 */
.L_x_5934:
        /* <DEDUP_REMOVED lines=15> */
.L_x_5937:
[----:B------:R-:W-:Y:S05]  /*3140*/  BSYNC.RECONVERGENT B0 ;  /* 0x0000000000007941 */ /* 0x000fea0003800200 */
.L_x_5936:
        /* <DEDUP_REMOVED lines=19> */
.L_x_5931:
        /* <DEDUP_REMOVED lines=58> */
.L_x_5943:
[----:B------:R-:W-:Y:S05]  /*3620*/  BSYNC.RECONVERGENT B0 ;  /* 0x0000000000007941 */ /* 0x000fea0003800200 */
.L_x_5942:
        /* <DEDUP_REMOVED lines=48> */
.L_x_5945:
[----:B------:R-:W-:Y:S05]  /*3930*/  BSYNC.RECONVERGENT B0 ;  /* 0x0000000000007941 */ /* 0x000fea0003800200 */
.L_x_5944:
        /* <DEDUP_REMOVED lines=47> */
.L_x_5941:
[----:B------:R-:W-:Y:S05]  /*3c30*/  BSYNC.RECONVERGENT B1 ;  /* 0x0000000000017941 */ /* 0x000fea0003800200 */
.L_x_5940:
        /* <DEDUP_REMOVED lines=63> */
.L_x_5949:
[----:B------:R-:W-:Y:S05]  /*4030*/  BSYNC.RECONVERGENT B0 ;  /* 0x0000000000007941 */ /* 0x000fea0003800200 */
.L_x_5948:
        /* <DEDUP_REMOVED lines=48> */
.L_x_5951:
[----:B------:R-:W-:Y:S05]  /*4340*/  BSYNC.RECONVERGENT B0 ;  /* 0x0000000000007941 */ /* 0x000fea0003800200 */
.L_x_5950:
        /* <DEDUP_REMOVED lines=47> */
.L_x_5947:
[----:B------:R-:W-:Y:S05]  /*4640*/  BSYNC.RECONVERGENT B1 ;  /* 0x0000000000017941 */ /* 0x000fea0003800200 */
.L_x_5946:
        /* <DEDUP_REMOVED lines=61> */
.L_x_5955:
[----:B------:R-:W-:Y:S05]  /*4a20*/  BSYNC.RECONVERGENT B0 ;  /* 0x0000000000007941 */ /* 0x000fea0003800200 */
.L_x_5954:
        /* <DEDUP_REMOVED lines=48> */
.L_x_5957:
[----:B------:R-:W-:Y:S05]  /*4d30*/  BSYNC.RECONVERGENT B0 ;  /* 0x0000000000007941 */ /* 0x000fea0003800200 */
.L_x_5956:
        /* <DEDUP_REMOVED lines=47> */
.L_x_5953:
[----:B------:R-:W-:Y:S05]  /*5030*/  BSYNC.RECONVERGENT B1 ;  /* 0x0000000000017941 */ /* 0x000fea0003800200 */
.L_x_5952:
        /* <DEDUP_REMOVED lines=64> */
.L_x_5961:
[----:B------:R-:W-:Y:S05]  /*5440*/  BSYNC.RECONVERGENT B0 ;  /* 0x0000000000007941 */ /* 0x000fea0003800200 */
.L_x_5960:
        /* <DEDUP_REMOVED lines=48> */
.L_x_5963:
[----:B------:R-:W-:Y:S05]  /*5750*/  BSYNC.RECONVERGENT B0 ;  /* 0x0000000000007941 */ /* 0x000fea0003800200 */
.L_x_5962:
        /* <DEDUP_REMOVED lines=47> */
.L_x_5959:
[----:B------:R-:W-:Y:S05]  /*5a50*/  BSYNC.RECONVERGENT B1 ;  /* 0x0000000000017941 */ /* 0x000fea0003800200 */
.L_x_5958:
[----:B------:R-:W2:Y:S02]  /*5a60*/  LD.E R3, desc[UR4][R116.64+0xd0] ;  /* 0x0000d00474037980 */ /* 0x000ea4000c101900 */
[----:B--2---:R-:W-:Y:S05]  /*5a70*/  IMAD.U32 R3, R3, -0x40, RZ ;  /* 0xffffffc003037824 */ /* 0x004fea00078e00ff */
[C---:B------:R-:W-:Y:S02]  /*5a80*/  LEA R16, P1, R3.reuse, R16, 0x1 ;  /* 0x0000001003107211 */ /* 0x040fe400078208ff */
[C---:B------:R-:W-:Y:S02]  /*5a90*/  LEA R52, P0, R3.reuse, R52, 0x1 ;  /* 0x0000003403347211 */ /* 0x040fe400078008ff */
[C---:B------:R-:W-:Y:S02]  /*5aa0*/  LEA.HI.X.SX32 R17, R3.reuse, R17, 0x1, P1 ;  /* 0x0000001103117211 */ /* 0x040fe400008f0eff */
[----:B------:R-:W-:Y:S01]  /*5ab0*/  LEA.HI.X.SX32 R53, R3, R53, 0x1, P0 ;  /* 0x0000003503357211 */ /* 0x000fe200000f0eff */
[----:B------:R-:W-:Y:S05]  /*5ac0*/  BRA `(.L_x_5938) ;  /* 0x0000004400347947 */ /* 0x000fea0003800000 */
.L_x_5939:
        /* <DEDUP_REMOVED lines=95> */
.L_x_5967:
[----:B------:R-:W-:Y:S05]  /*60c0*/  BSYNC.RECONVERGENT B0 ;  /* 0x0000000000007941 */ /* 0x000fea0003800200 */
.L_x_5966:
        /* <DEDUP_REMOVED lines=89> */
.L_x_5969:
[----:B------:R-:W-:Y:S05]  /*6660*/  BSYNC.RECONVERGENT B0 ;  /* 0x0000000000007941 */ /* 0x000fea0003800200 */
.L_x_5968:
        /* <DEDUP_REMOVED lines=88> */
.L_x_5965:
[----:B------:R-:W-:Y:S05]  /*6bf0*/  BSYNC.RECONVERGENT B1 ;  /* 0x0000000000017941 */ /* 0x000fea0003800200 */
.L_x_5964:
        /* <DEDUP_REMOVED lines=94> */
.L_x_5973:
[----:B------:R-:W-:Y:S05]  /*71e0*/  BSYNC.RECONVERGENT B0 ;  /* 0x0000000000007941 */ /* 0x000fea0003800200 */
.L_x_5972:
        /* <DEDUP_REMOVED lines=89> */
.L_x_5975:
[----:B------:R-:W-:Y:S05]  /*7780*/  BSYNC.RECONVERGENT B0 ;  /* 0x0000000000007941 */ /* 0x000fea0003800200 */
.L_x_5974:
        /* <DEDUP_REMOVED lines=88> */
.L_x_5971:
[----:B------:R-:W-:Y:S05]  /*7d10*/  BSYNC.RECONVERGENT B1 ;  /* 0x0000000000017941 */ /* 0x000fea0003800200 */
.L_x_5970:
        /* <DEDUP_REMOVED lines=95> */
.L_x_5979:
[----:B------:R-:W-:Y:S05]  /*8310*/  BSYNC.RECONVERGENT B0 ;  /* 0x0000000000007941 */ /* 0x000fea0003800200 */
.L_x_5978:
        /* <DEDUP_REMOVED lines=88> */
.L_x_5981:
[----:B------:R-:W-:Y:S05]  /*88a0*/  BSYNC.RECONVERGENT B0 ;  /* 0x0000000000007941 */ /* 0x000fea0003800200 */
.L_x_5980:
        /* <DEDUP_REMOVED lines=86> */
.L_x_5977:
[----:B------:R-:W-:Y:S05]  /*8e10*/  BSYNC.RECONVERGENT B1 ;  /* 0x0000000000017941 */ /* 0x000fea0003800200 */
.L_x_5976:
        /* <DEDUP_REMOVED lines=98> */
.L_x_5985:
[----:B------:R-:W-:Y:S05]  /*9440*/  BSYNC.RECONVERGENT B0 ;  /* 0x0000000000007941 */ /* 0x000fea0003800200 */
.L_x_5984:
        /* <DEDUP_REMOVED lines=87> */
.L_x_5987:
[----:B------:R-:W-:Y:S05]  /*99c0*/  BSYNC.RECONVERGENT B0 ;  /* 0x0000000000007941 */ /* 0x000fea0003800200 */
.L_x_5986:
[----:B------:R-:W-:Y:S05]  /*99d0*/  @P3 BRA `(.L_x_5983) ;  /* 0x0000000400543947 */ /* 0x000fea0003800000 */
[----:B------:R-:W-:Y:S01]  /*99e0*/  ISETP.GE.AND P0, PT, R9, R11, PT ;  /* 0x0000000b0900720c */ /* 0x000fe20003f06270 */
[----:B------:R-:W5:Y:S11]  /*99f0*/  LD.E.128 R44, desc[UR4][R22.64+0x80] ;  /* 0x00008004162c7980 */ /* 0x000f76000c101d00 */
[----:B------:R-:W-:Y:S01]  /*9a00*/  @!UPT UIADD3 URZ, UPT, UPT, URZ, URZ, URZ ;  /* 0x000000fffffff290 */ /* 0x000fe2000fffe0ff */
[----:B------:R-:W-:Y:S04]  /*9a10*/  @!P0 ISETP.GT.AND P1, PT, R19, 0x40, PT ;  /* 0x000000401300880c */ /* 0x000fe80003f24270 */
[----:B--234-:R-:W-:Y:S02]  /*9a20*/  @!P0 SEL R56, R18, RZ, !P1 ;  /* 0x000000ff12388207 */ /* 0x01cfe40004800000 */
[----:B------:R-:W-:Y:S02]  /*9a30*/  @!P0 SEL R49, R103, RZ, !P1 ;  /* 0x000000ff67318207 */ /* 0x000fe40004800000 */
        /* <DEDUP_REMOVED lines=79> */
.L_x_5983:
[----:B------:R-:W-:Y:S05]  /*9f30*/  BSYNC.RECONVERGENT B1 ;  /* 0x0000000000017941 */ /* 0x000fea0003800200 */
.L_x_5982:
[----:B------:R-:W3:Y:S02]  /*9f40*/  LD.E R3, desc[UR4][R116.64+0xd0] ;  /* 0x0000d00474037980 */ /* 0x000ee4000c101900 */
[----:B---3--:R-:W-:Y:S05]  /*9f50*/  IMAD.U32 R3, R3, -0x40, RZ ;  /* 0xffffffc003037824 */ /* 0x008fea00078e00ff */
[C---:B------:R-:W-:Y:S02]  /*9f60*/  LEA R80, P1, R3.reuse, R80, 0x1 ;  /* 0x0000005003507211 */ /* 0x040fe400078208ff */
[C---:B------:R-:W-:Y:S02]  /*9f70*/  LEA R78, P0, R3.reuse, R78, 0x1 ;  /* 0x0000004e034e7211 */ /* 0x040fe400078008ff */
[C---:B------:R-:W-:Y:S02]  /*9f80*/  LEA.HI.X.SX32 R81, R3.reuse, R81, 0x1, P1 ;  /* 0x0000005103517211 */ /* 0x040fe400008f0eff */
[----:B------:R-:W-:Y:S09]  /*9f90*/  LEA.HI.X.SX32 R79, R3, R79, 0x1, P0 ;  /* 0x0000004f034f7211 */ /* 0x000ff200000f0eff */
.L_x_5938:
[----:B------:R-:W-:Y:S05]  /*9fa0*/  BSYNC.RECONVERGENT B2 ;  /* 0x0000000000027941 */ /* 0x000fea0003800200 */
.L_x_5930:
        /* <DEDUP_REMOVED lines=101> */
.L_x_5989:
[----:B------:R-:W-:Y:S05]  /*a600*/  BSYNC.RECONVERGENT B0 ;  /* 0x0000000000007941 */ /* 0x000fea0003800200 */
.L_x_5988:
[----:B------:R-:W-:Y:S05]  /*a610*/  @P2 BRA `(.L_x_5990) ;  /* 0xffffff8000bc2947 */ /* 0x000fea000383ffff */
.L_x_5921:
        /* <DEDUP_REMOVED lines=29> */
.L_x_5995:
[----:B------:R2:W-:Y:S02]  /*a7f0*/  STS.128 [R61+0x2000], RZ ;  /* 0x002000ff3d007388 */ /* 0x0005e40000000c00 */
.L_x_5994:
[----:B------:R-:W-:Y:S05]  /*a800*/  BSYNC.RECONVERGENT B0 ;  /* 0x0000000000007941 */ /* 0x000fea0003800200 */
.L_x_5993:
        /* <DEDUP_REMOVED lines=24> */
.L_x_5997:
[----:B------:R1:W-:Y:S01]  /*a990*/  STS.128 [R61+0x2800], RZ ;  /* 0x002800ff3d007388 */ /* 0x0003e20000000c00 */
[----:B------:R-:W-:Y:S05]  /*a9a0*/  BRA `(.L_x_5996) ;  /* 0x0000003800107947 */ /* 0x000fea0003800000 */
.L_x_5992:
        /* <DEDUP_REMOVED lines=82> */
.L_x_6004:
[----:B------:R-:W-:Y:S05]  /*aed0*/  BSYNC.RECONVERGENT B0 ;  /* 0x0000000000007941 */ /* 0x000fea0003800200 */
.L_x_6003:
[----:B-----5:R-:W-:Y:S01]  /*aee0*/  IMAD.MOV.U32 R6, RZ, RZ, R18 ;  /* 0x000000ffff067224 */ /* 0x020fe200078e0012 */
[----:B------:R-:W-:Y:S01]  /*aef0*/  MOV R4, R16 ;  /* 0x0000001000047202 */ /* 0x000fe20000000f00 */
[----:B------:R-:W-:Y:S01]  /*af00*/  IMAD.MOV.U32 R7, RZ, RZ, R19 ;  /* 0x000000ffff077224 */ /* 0x000fe200078e0013 */
[----:B------:R-:W-:Y:S02]  /*af10*/  MOV R5, R17 ;  /* 0x0000001100057202 */ /* 0x000fe40000000f00 */
.L_x_6002:
[----:B------:R-:W-:Y:S05]  /*af20*/  BSYNC.RECONVERGENT B1 ;  /* 0x0000000000017941 */ /* 0x000fea0003800200 */
.L_x_6001:
        /* <DEDUP_REMOVED lines=47> */
.L_x_6008:
[----:B------:R-:W-:Y:S05]  /*b220*/  BSYNC.RECONVERGENT B0 ;  /* 0x0000000000007941 */ /* 0x000fea0003800200 */
.L_x_6007:
[----:B-----5:R1:W-:Y:S02]  /*b230*/  STS.128 [R61+0x1000], R16 ;  /* 0x001000103d007388 */ /* 0x0203e40000000c00 */
.L_x_6006:
[----:B------:R-:W-:Y:S05]  /*b240*/  BSYNC.RECONVERGENT B1 ;  /* 0x0000000000017941 */ /* 0x000fea0003800200 */
.L_x_6005:
        /* <DEDUP_REMOVED lines=45> */
.L_x_6010:
[----:B------:R-:W-:Y:S05]  /*b520*/  BSYNC.RECONVERGENT B0 ;  /* 0x0000000000007941 */ /* 0x000fea0003800200 */
.L_x_6009:
[----:B-----5:R1:W-:Y:S02]  /*b530*/  STS.128 [R61+0x2000], R16 ;  /* 0x002000103d007388 */ /* 0x0203e40000000c00 */
.L_x_6000:
[----:B------:R-:W-:Y:S05]  /*b540*/  BSYNC.RECONVERGENT B2 ;  /* 0x0000000000027941 */ /* 0x000fea0003800200 */
.L_x_5999:
        /* <DEDUP_REMOVED lines=59> */
.L_x_6014:
[----:B------:R-:W-:Y:S05]  /*b900*/  BSYNC.RECONVERGENT B0 ;  /* 0x0000000000007941 */ /* 0x000fea0003800200 */
.L_x_6013:
[----:B-----5:R1:W-:Y:S02]  /*b910*/  STS.128 [R61+0x800], R16 ;  /* 0x000800103d007388 */ /* 0x0203e40000000c00 */
.L_x_6012:
[----:B------:R-:W-:Y:S05]  /*b920*/  BSYNC.RECONVERGENT B1 ;  /* 0x0000000000017941 */ /* 0x000fea0003800200 */
.L_x_6011:
        /* <DEDUP_REMOVED lines=54> */
.L_x_6018:
[----:B------:R-:W-:Y:S05]  /*bc90*/  BSYNC.RECONVERGENT B0 ;  /* 0x0000000000007941 */ /* 0x000fea0003800200 */
.L_x_6017:
[----:B-----5:R1:W-:Y:S02]  /*bca0*/  STS.128 [R61+0x1800], R16 ;  /* 0x001800103d007388 */ /* 0x0203e40000000c00 */
.L_x_6016:
[----:B------:R-:W-:Y:S05]  /*bcb0*/  BSYNC.RECONVERGENT B1 ;  /* 0x0000000000017941 */ /* 0x000fea0003800200 */
.L_x_6015:
        /* <DEDUP_REMOVED lines=53> */
.L_x_6020:
[----:B------:R-:W-:Y:S05]  /*c010*/  BSYNC.RECONVERGENT B0 ;  /* 0x0000000000007941 */ /* 0x000fea0003800200 */
.L_x_6019:
[----:B-----5:R1:W-:Y:S01]  /*c020*/  STS.128 [R61+0x2800], R16 ;  /* 0x002800103d007388 */ /* 0x0203e20000000c00 */
[----:B------:R-:W-:Y:S05]  /*c030*/  BRA `(.L_x_5996) ;  /* 0x00000020006c7947 */ /* 0x000fea0003800000 */
.L_x_5998:
        /* <DEDUP_REMOVED lines=94> */
.L_x_6025:
[----:B------:R-:W-:Y:S05]  /*c620*/  BSYNC.RECONVERGENT B0 ;  /* 0x0000000000007941 */ /* 0x000fea0003800200 */
.L_x_6024:
[----:B------:R-:W-:Y:S05]  /*c630*/  BSYNC.RECONVERGENT B1 ;  /* 0x0000000000017941 */ /* 0x000fea0003800200 */
.L_x_6023:
        /* <DEDUP_REMOVED lines=85> */
.L_x_6029:
[----:B------:R-:W-:Y:S05]  /*cb90*/  BSYNC.RECONVERGENT B0 ;  /* 0x0000000000007941 */ /* 0x000fea0003800200 */
.L_x_6028:
[----:B-----5:R1:W-:Y:S02]  /*cba0*/  STS.128 [R61+0x1000], R24 ;  /* 0x001000183d007388 */ /* 0x0203e40000000c00 */
.L_x_6027:
[----:B------:R-:W-:Y:S05]  /*cbb0*/  BSYNC.RECONVERGENT B1 ;  /* 0x0000000000017941 */ /* 0x000fea0003800200 */
.L_x_6026:
        /* <DEDUP_REMOVED lines=83> */
.L_x_6031:
[----:B------:R-:W-:Y:S05]  /*d0f0*/  BSYNC.RECONVERGENT B0 ;  /* 0x0000000000007941 */ /* 0x000fea0003800200 */
.L_x_6030:
[----:B-----5:R1:W-:Y:S02]  /*d100*/  STS.128 [R61+0x2000], R24 ;  /* 0x002000183d007388 */ /* 0x0203e40000000c00 */
.L_x_6022:
[----:B------:R-:W-:Y:S05]  /*d110*/  BSYNC.RECONVERGENT B2 ;  /* 0x0000000000027941 */ /* 0x000fea0003800200 */
.L_x_6021:
        /* <DEDUP_REMOVED lines=90> */
.L_x_6035:
[----:B------:R-:W-:Y:S05]  /*d6c0*/  BSYNC.RECONVERGENT B0 ;  /* 0x0000000000007941 */ /* 0x000fea0003800200 */
.L_x_6034:
[----:B-----5:R1:W-:Y:S02]  /*d6d0*/  STS.128 [R61+0x800], R24 ;  /* 0x000800183d007388 */ /* 0x0203e40000000c00 */
.L_x_6033:
[----:B------:R-:W-:Y:S05]  /*d6e0*/  BSYNC.RECONVERGENT B1 ;  /* 0x0000000000017941 */ /* 0x000fea0003800200 */
.L_x_6032:
        /* <DEDUP_REMOVED lines=85> */
.L_x_6039:
[----:B------:R-:W-:Y:S05]  /*dc40*/  BSYNC.RECONVERGENT B0 ;  /* 0x0000000000007941 */ /* 0x000fea0003800200 */
.L_x_6038:
[----:B-----5:R1:W-:Y:S02]  /*dc50*/  STS.128 [R61+0x1800], R24 ;  /* 0x001800183d007388 */ /* 0x0203e40000000c00 */
.L_x_6037:
[----:B------:R-:W-:Y:S05]  /*dc60*/  BSYNC.RECONVERGENT B1 ;  /* 0x0000000000017941 */ /* 0x000fea0003800200 */
.L_x_6036:
        /* <DEDUP_REMOVED lines=86> */
.L_x_6041:
[----:B------:R-:W-:Y:S05]  /*e1d0*/  BSYNC.RECONVERGENT B0 ;  /* 0x0000000000007941 */ /* 0x000fea0003800200 */
.L_x_6040:
[----:B-----5:R1:W-:Y:S02]  /*e1e0*/  STS.128 [R61+0x2800], R4 ;  /* 0x002800043d007388 */ /* 0x0203e40000000c00 */
.L_x_5996:
[----:B------:R-:W-:Y:S05]  /*e1f0*/  BSYNC.RECONVERGENT B3 ;  /* 0x0000000000037941 */ /* 0x000fea0003800200 */
.L_x_5991:
[----:B-1--4-:R-:W-:Y:S01]  /*e200*/  IADD3 R3, PT, PT, -R54, R65, RZ ;  /* 0x0000004136037210 */ /* 0x012fe20007ffe1ff */
[----:B------:R-:W-:Y:S03]  /*e210*/  BSSY.RECONVERGENT B0, `(.L_x_6042) ;  /* 0x0000019000007945 */ /* 0x000fe60003800200 */
        /* <DEDUP_REMOVED lines=23> */
.L_x_6044:
[----:B------:R4:W-:Y:S02]  /*e390*/  STS.128 [R61+0x7000], RZ ;  /* 0x007000ff3d007388 */ /* 0x0009e40000000c00 */
.L_x_6043:
[----:B------:R-:W-:Y:S05]  /*e3a0*/  BSYNC.RECONVERGENT B0 ;  /* 0x0000000000007941 */ /* 0x000fea0003800200 */
.L_x_6042:
        /* <DEDUP_REMOVED lines=24> */
.L_x_6047:
[----:B------:R3:W-:Y:S02]  /*e530*/  STS.128 [R61+0x7800], RZ ;  /* 0x007800ff3d007388 */ /* 0x0007e40000000c00 */
.L_x_6046:
[----:B------:R-:W-:Y:S05]  /*e540*/  BSYNC.RECONVERGENT B0 ;  /* 0x0000000000007941 */ /* 0x000fea0003800200 */
.L_x_6045:
        /* <DEDUP_REMOVED lines=25> */
.L_x_6050:
[----:B------:R3:W-:Y:S02]  /*e6e0*/  STS.128 [R61+0x8000], RZ ;  /* 0x008000ff3d007388 */ /* 0x0007e40000000c00 */
.L_x_6049:
[----:B------:R-:W-:Y:S05]  /*e6f0*/  BSYNC.RECONVERGENT B0 ;  /* 0x0000000000007941 */ /* 0x000fea0003800200 */
.L_x_6048:
        /* <DEDUP_REMOVED lines=25> */
.L_x_6052:
[----:B------:R-:W-:Y:S05]  /*e890*/  BSYNC.RECONVERGENT B0 ;  /* 0x0000000000007941 */ /* 0x000fea0003800200 */
.L_x_6051:
[----:B------:R-:W2:Y:S04]  /*e8a0*/  LD.E.64 R16, desc[UR4][R116.64+0x1c0] ;  /* 0x0001c00474107980 */ /* 0x000ea8000c101b00 */
[----:B-1-3--:R-:W3:Y:S01]  /*e8b0*/  LD.E.64 R6, desc[UR4][R116.64+0x1b8] ;  /* 0x0001b80474067980 */ /* 0x00aee2000c101b00 */
[----:B------:R-:W-:-:S03]  /*e8c0*/  MOV R108, R148 ;  /* 0x00000094006c7202 */ /* 0x000fc60000000f00 */
        /* <DEDUP_REMOVED lines=37> */
.L_x_6055:
[----:B------:R2:W-:Y:S01]  /*eb20*/  STS.128 [R61+0xd000], RZ ;  /* 0x00d000ff3d007388 */ /* 0x0005e20000000c00 */
[----:B------:R-:W-:Y:S05]  /*eb30*/  BRA `(.L_x_6056) ;  /* 0x00000000000c7947 */ /* 0x000fea0003800000 */
.L_x_6054:
[----:B------:R4:W-:Y:S04]  /*eb40*/  STS.128 [R61+0x9000], RZ ;  /* 0x009000ff3d007388 */ /* 0x0009e80000000c00 */
[----:B------:R4:W-:Y:S04]  /*eb50*/  STS.128 [R61+0xb000], RZ ;  /* 0x00b000ff3d007388 */ /* 0x0009e80000000c00 */
[----:B------:R4:W-:Y:S02]  /*eb60*/  STS.128 [R61+0xd000], RZ ;  /* 0x00d000ff3d007388 */ /* 0x0009e40000000c00 */
.L_x_6056:
[----:B------:R-:W-:Y:S05]  /*eb70*/  BSYNC.RECONVERGENT B0 ;  /* 0x0000000000007941 */ /* 0x000fea0003800200 */
.L_x_6053:
        /* <DEDUP_REMOVED lines=27> */
.L_x_6059:
[----:B------:R1:W-:Y:S02]  /*ed30*/  STS.128 [R61+0xd800], RZ ;  /* 0x00d800ff3d007388 */ /* 0x0003e40000000c00 */
.L_x_6058:
[----:B------:R-:W-:Y:S05]  /*ed40*/  BSYNC.RECONVERGENT B0 ;  /* 0x0000000000007941 */ /* 0x000fea0003800200 */
.L_x_6057:
        /* <DEDUP_REMOVED lines=27> */
.L_x_6062:
[----:B------:R1:W-:Y:S02]  /*ef00*/  STS.128 [R61+0xe000], RZ ;  /* 0x00e000ff3d007388 */ /* 0x0003e40000000c00 */
.L_x_6061:
[----:B------:R-:W-:Y:S05]  /*ef10*/  BSYNC.RECONVERGENT B0 ;  /* 0x0000000000007941 */ /* 0x000fea0003800200 */
.L_x_6060:
        /* <DEDUP_REMOVED lines=31> */
.L_x_6065:
[----:B------:R1:W-:Y:S02]  /*f110*/  STS.128 [R61+0xe800], RZ ;  /* 0x00e800ff3d007388 */ /* 0x0003e40000000c00 */
.L_x_6064:
[----:B------:R-:W-:Y:S05]  /*f120*/  BSYNC.RECONVERGENT B0 ;  /* 0x0000000000007941 */ /* 0x000fea0003800200 */
.L_x_6063:
[----:B------:R-:W2:Y:S01]  /*f130*/  S2UR UR6, SR_CgaCtaId ;  /* 0x00000000000679c3 */ /* 0x000ea20000008800 */
[----:B------:R-:W-:Y:S01]  /*f140*/  UMOV UR7, 0x400 ;  /* 0x0000040000077882 */ /* 0x000fe20000000000 */
[----:B------:R-:W0:Y:S01]  /*f150*/  LDGDEPBAR ;  /* 0x00000000000079af */ /* 0x000e220000000000 */
[----:B------:R-:W-:Y:S01]  /*f160*/  SHF.R.U32.HI R132, RZ, 0x1, R63 ;  /* 0x00000001ff847819 */ /* 0x000fe2000001163f */
[----:B------:R-:W-:Y:S01]  /*f170*/  BSSY.RECONVERGENT B1, `(.L_x_6066) ;  /* 0x0000148000017945 */ /* 0x000fe20003800200 */
[----:B------:R-:W-:Y:S02]  /*f180*/  ISETP.GT.AND P0, PT, R62, R135, PT ;  /* 0x000000873e00720c */ /* 0x000fe40003f04270 */
[----:B------:R-:W-:Y:S02]  /*f190*/  LOP3.LUT R53, R132, 0x1f0, RZ, 0xc0, !PT ;  /* 0x000001f084357812 */ /* 0x000fe400078ec0ff */
[----:B-----5:R-:W-:Y:S02]  /*f1a0*/  IADD3 R0, PT, PT, R0, R65, -R146 ;  /* 0x0000004100007210 */ /* 0x020fe40007ffe892 */
[----:B------:R-:W-:Y:S01]  /*f1b0*/  IADD3 R2, PT, PT, R65, -R146, -R2 ;  /* 0x8000009241027210 */ /* 0x000fe20007ffe802 */
        /* <DEDUP_REMOVED lines=15> */
[----:B-1----:R-:W1:Y:S01]  /*f2b0*/  LDSM.16.M88.4 R4, [R3+0x3400] ;  /* 0x003400000304783b */ /* 0x002e620000000200 */
[C---:B--2---:R-:W-:Y:S03]  /*f2c0*/  HMMA.16816.F32.BF16 R76, R120.reuse, R72, RZ ;  /* 0x00000048784c723c */ /* 0x044fe600000418ff */
[----:B------:R-:W2:Y:S04]  /*f2d0*/  LDSM.16.M88.4 R92, [R3+0x3000] ;  /* 0x00300000035c783b */ /* 0x000ea80000000200 */
[----:B------:R-:W2:Y:S01]  /*f2e0*/  LDSM.16.M88.4 R16, [R3+0x3800] ;  /* 0x003800000310783b */ /* 0x000ea20000000200 */
[C---:B------:R-:W-:Y:S03]  /*f2f0*/  HMMA.16816.F32.BF16 R72, R120.reuse, R74, RZ ;  /* 0x0000004a7848723c */ /* 0x040fe600000418ff */
        /* <DEDUP_REMOVED lines=41> */
[----:B------:R-:W-:Y:S07]  /*f590*/  LDSM.16.M88.4 R104, [R118+0x6800] ;  /* 0x006800007668783b */ /* 0x000fee0000000200 */
[C---:B----4-:R-:W-:Y:S08]  /*f5a0*/  HMMA.16816.F32.BF16 R124, R88.reuse, R100, R124 ;  /* 0x00000064587c723c */ /* 0x050ff0000004187c */
        /* <DEDUP_REMOVED lines=27> */
[----:B------:R-:W-:Y:S03]  /*f760*/  LDSM.16.M88.4 R96, [R118+0x7000] ;  /* 0x007000007660783b */ /* 0x000fe60000000200 */
[C---:B--2---:R-:W-:Y:S08]  /*f770*/  HMMA.16816.F32.BF16 R84, R100.reuse, R16, R84 ;  /* 0x000000106454723c */ /* 0x044ff00000041854 */
[C---:B------:R-:W-:Y:S01]  /*f780*/  HMMA.16816.F32.BF16 R80, R100.reuse, R18, R80 ;  /* 0x000000126450723c */ /* 0x040fe20000041850 */
[----:B------:R-:W2:Y:S07]  /*f790*/  LDSM.16.M88.4 R16, [R3+0x6000] ;  /* 0x006000000310783b */ /* 0x000eae0000000200 */
[C---:B---3--:R-:W-:Y:S08]  /*f7a0*/  HMMA.16816.F32.BF16 R68, R100.reuse, R88, R68 ;  /* 0x000000586444723c */ /* 0x048ff00000041844 */
[C---:B------:R-:W-:Y:S01]  /*f7b0*/  HMMA.16816.F32.BF16 R56, R100.reuse, R90, R56 ;  /* 0x0000005a6438723c */ /* 0x040fe20000041838 */
[----:B------:R-:W3:Y:S07]  /*f7c0*/  LDSM.16.M88.4 R88, [R118+0x7400] ;  /* 0x007400007658783b */ /* 0x000eee0000000200 */
[C---:B------:R-:W-:Y:S08]  /*f7d0*/  HMMA.16816.F32.BF16 R76, R100.reuse, R92, R76 ;  /* 0x0000005c644c723c */ /* 0x040ff0000004184c */
[C---:B-1----:R-:W-:Y:S08]  /*f7e0*/  HMMA.16816.F32.BF16 R48, R100.reuse, R4, R48 ;  /* 0x000000046430723c */ /* 0x042ff00000041830 */
[C---:B------:R-:W-:Y:S01]  /*f7f0*/  HMMA.16816.F32.BF16 R44, R100.reuse, R6, R44 ;  /* 0x00000006642c723c */ /* 0x040fe2000004182c */
[----:B------:R-:W1:Y:S07]  /*f800*/  LDSM.16.M88.4 R4, [R118+0x7800] ;  /* 0x007800007604783b */ /* 0x000e6e0000000200 */
[C---:B------:R-:W-:Y:S01]  /*f810*/  HMMA.16816.F32.BF16 R72, R100.reuse, R94, R72 ;  /* 0x0000005e6448723c */ /* 0x040fe20000041848 */
[----:B------:R-:W-:Y:S07]  /*f820*/  LDSM.16.M88.4 R92, [R118+0x8000] ;  /* 0x00800000765c783b */ /* 0x000fee0000000200 */
[C---:B--2---:R-:W-:Y:S08]  /*f830*/  HMMA.16816.F32.BF16 R40, R100.reuse, R16, R40 ;  /* 0x000000106428723c */ /* 0x044ff00000041828 */
[----:B------:R-:W-:Y:S01]  /*f840*/  HMMA.16816.F32.BF16 R36, R100, R18, R36 ;  /* 0x000000126424723c */ /* 0x000fe20000041824 */
        /* <DEDUP_REMOVED lines=12> */
[----:B------:R-:W-:Y:S07]  /*f910*/  LDSM.16.M88.4 R112, [R3+0x7000] ;  /* 0x007000000370783b */ /* 0x000fee0000000200 */
        /* <DEDUP_REMOVED lines=8> */
[----:B------:R-:W3:Y:S04]  /*f9a0*/  LDSM.16.M88.4 R104, [R3+0x7800] ;  /* 0x007800000368783b */ /* 0x000ee80000000200 */
[----:B------:R-:W4:Y:S03]  /*f9b0*/  LDSM.16.M88.4 R100, [R3+0x7c00] ;  /* 0x007c00000364783b */ /* 0x000f260000000200 */
[C---:B------:R-:W-:Y:S08]  /*f9c0*/  HMMA.16816.F32.BF16 R84, R160.reuse, R96, R84 ;  /* 0x00000060a054723c */ /* 0x040ff00000041854 */
[C---:B------:R-:W-:Y:S01]  /*f9d0*/  HMMA.16816.F32.BF16 R80, R160.reuse, R98, R80 ;  /* 0x00000062a050723c */ /* 0x040fe20000041850 */
[----:B------:R-:W4:Y:S07]  /*f9e0*/  LDSM.16.M88.4 R96, [R3+0x8000] ;  /* 0x008000000360783b */ /* 0x000f2e0000000200 */
[C---:B------:R-:W-:Y:S08]  /*f9f0*/  HMMA.16816.F32.BF16 R40, R160.reuse, R92, R40 ;  /* 0x0000005ca028723c */ /* 0x040ff00000041828 */
[C---:B------:R-:W-:Y:S01]  /*fa00*/  HMMA.16816.F32.BF16 R36, R160.reuse, R94, R36 ;  /* 0x0000005ea024723c */ /* 0x040fe20000041824 */
[----:B------:R-:W4:Y:S07]  /*fa10*/  LDSM.16.M88.4 R92, [R3+0x8400] ;  /* 0x00840000035c783b */ /* 0x000f2e0000000200 */
[C---:B------:R-:W-:Y:S08]  /*fa20*/  HMMA.16816.F32.BF16 R32, R160.reuse, R88, R32 ;  /* 0x00000058a020723c */ /* 0x040ff00000041820 */
[----:B------:R-:W-:Y:S01]  /*fa30*/  HMMA.16816.F32.BF16 R28, R160, R90, R28 ;  /* 0x0000005aa01c723c */ /* 0x000fe2000004181c */
[----:B------:R1:W4:Y:S01]  /*fa40*/  LDSM.16.M88.4 R88, [R3+0x8800] ;  /* 0x008800000358783b */ /* 0x0003220000000200 */
[----:B------:R-:W-:-:S06]  /*fa50*/  DEPBAR.LE SB0, 0x0 ;  /* 0x000080000000791a */ /* 0x000fcc0000000000 */
[----:B------:R-:W-:Y:S05]  /*fa60*/  HMMA.16816.F32.BF16 R124, R160, R128, R124 ;  /* 0x00000080a07c723c */ /* 0x000fea000004187c */
[----:B------:R-:W-:Y:S01]  /*fa70*/  SHF.R.U32.HI R128, RZ, 0x2, R63 ;  /* 0x00000002ff807819 */ /* 0x000fe2000001163f */
[----:B------:R-:W-:-:S03]  /*fa80*/  IMAD.SHL.U32 R129, R63, 0x2, RZ ;  /* 0x000000023f817824 */ /* 0x000fc600078e00ff */
[----:B------:R-:W-:Y:S02]  /*fa90*/  LOP3.LUT R128, R128, 0x7, RZ, 0xc0, !PT ;  /* 0x0000000780807812 */ /* 0x000fe400078ec0ff */
[----:B------:R-:W-:Y:S01]  /*faa0*/  LOP3.LUT R129, R129, 0x6, RZ, 0xc0, !PT ;  /* 0x0000000681817812 */ /* 0x000fe200078ec0ff */
[----:B------:R-:W-:Y:S08]  /*fab0*/  HMMA.16816.F32.BF16 R120, R160, R130, R120 ;  /* 0x00000082a078723c */ /* 0x000ff00000041878 */
[----:B--2---:R-:W-:Y:S05]  /*fac0*/  HMMA.16816.F32.BF16 R84, R16, R112, R84 ;  /* 0x000000701054723c */ /* 0x004fea0000041854 */
[----:B-1----:R-:W-:-:S03]  /*fad0*/  IMAD.IADD R3, R54, 0x1, R129 ;  /* 0x0000000136037824 */ /* 0x002fc600078e0281 */
[----:B------:R-:W-:Y:S03]  /*fae0*/  HMMA.16816.F32.BF16 R124, R16, R4, R124 ;  /* 0x00000004107c723c */ /* 0x000fe6000004187c */
[----:B------:R-:W-:-:S05]  /*faf0*/  LOP3.LUT R4, R128, R53, RZ, 0xfc, !PT ;  /* 0x0000003580047212 */ /* 0x000fca00078efcff */
[--C-:B------:R-:W-:Y:S01]  /*fb00*/  IMAD.IADD R67, R67, 0x1, R4.reuse ;  /* 0x0000000143437824 */ /* 0x100fe200078e0204 */
[C---:B------:R-:W-:Y:S03]  /*fb10*/  HMMA.16816.F32.BF16 R80, R16.reuse, R114, R80 ;  /* 0x000000721050723c */ /* 0x040fe60000041850 */
[----:B------:R-:W-:Y:S02]  /*fb20*/  IMAD.IADD R11, R55, 0x1, R4 ;  /* 0x00000001370b7824 */ /* 0x000fe400078e0204 */
[C---:B------:R-:W-:Y:S01]  /*fb30*/  IMAD.IADD R154, R67.reuse, 0x1, R0 ;  /* 0x00000001439a7824 */ /* 0x040fe200078e0200 */
[----:B------:R-:W-:Y:S01]  /*fb40*/  SHF.R.U32.HI R0, RZ, 0x3, R63 ;  /* 0x00000003ff007819 */ /* 0x000fe2000001163f */
[----:B------:R-:W-:Y:S01]  /*fb50*/  IMAD.IADD R155, R67, 0x1, R2 ;  /* 0x00000001439b7824 */ /* 0x000fe200078e0202 */
[----:B------:R-:W-:Y:S03]  /*fb60*/  HMMA.16816.F32.BF16 R76, R16, R108, R76 ;  /* 0x0000006c104c723c */ /* 0x000fe6000004184c */
[----:B------:R-:W-:-:S02]  /*fb70*/  VIADDMNMX R156, R154, 0x1, R65, PT ;  /* 0x000000019a9c7846 */ /* 0x000fc40003800141 */
[----:B------:R-:W-:Y:S02]  /*fb80*/  VIMNMX R157, PT, PT, RZ, R155, !PT ;  /* 0x0000009bff9d7248 */ /* 0x000fe40007fe0100 */
[----:B------:R-:W-:Y:S02]  /*fb90*/  VIADDMNMX R154, R154, 0x9, R65, PT ;  /* 0x000000099a9a7846 */ /* 0x000fe40003800141 */
[----:B------:R-:W-:Y:S01]  /*fba0*/  VIADDMNMX R155, R155, 0x8, RZ, !PT ;  /* 0x000000089b9b7846 */ /* 0x000fe200078001ff */
[C---:B------:R-:W-:Y:S08]  /*fbb0*/  HMMA.16816.F32.BF16 R72, R16.reuse, R110, R72 ;  /* 0x0000006e1048723c */ /* 0x040ff00000041848 */
        /* <DEDUP_REMOVED lines=26> */
.L_x_6069:
        /* <DEDUP_REMOVED lines=60> */
.L_x_6070:
[----:B------:R-:W-:Y:S05]  /*10120*/  BSYNC.RECONVERGENT B0 ;  /* 0x0000000000007941 */ /* 0x000fea0003800200 */
.L_x_6068:
        /* <DEDUP_REMOVED lines=73> */
.L_x_6072:
[----:B------:R3:W-:Y:S02]  /*105c0*/  STS.128 [R61+0x8800], RZ ;  /* 0x008800ff3d007388 */ /* 0x0007e40000000c00 */
.L_x_6073:
[----:B------:R-:W-:Y:S05]  /*105d0*/  BSYNC.RECONVERGENT B0 ;  /* 0x0000000000007941 */ /* 0x000fea0003800200 */
.L_x_6071:
[----:B------:R-:W0:Y:S02]  /*105e0*/  LDGDEPBAR ;  /* 0x00000000000079af */ /* 0x000e240000000000 */
.L_x_6067:
[----:B------:R-:W-:Y:S05]  /*105f0*/  BSYNC.RECONVERGENT B1 ;  /* 0x0000000000017941 */ /* 0x000fea0003800200 */
.L_x_6066:
[----:B------:R-:W-:Y:S02]  /*10600*/  IMAD.IADD R2, R3, 0x1, R146 ;  /* 0x0000000103027824 */ /* 0x000fe400078e0292 */
[----:B------:R-:W-:-:S03]  /*10610*/  VIADD R89, R11, 0x8 ;  /* 0x000000080b597836 */ /* 0x000fc60000000000 */
[--C-:B-1----:R-:W-:Y:S01]  /*10620*/  IADD3 R4, PT, PT, R11, -0x11, -R2.reuse ;  /* 0xffffffef0b047810 */ /* 0x102fe20007ffe802 */
[--C-:B------:R-:W-:Y:S01]  /*10630*/  IMAD.IADD R52, R89, 0x1, -R2.reuse ;  /* 0x0000000159347824 */ /* 0x100fe200078e0a02 */
[----:B------:R-:W-:Y:S02]  /*10640*/  IADD3 R6, PT, PT, R11, -0x9, -R2 ;  /* 0xfffffff70b067810 */ /* 0x000fe40007ffe802 */
[----:B------:R-:W-:Y:S02]  /*10650*/  IABS R4, R4 ;  /* 0x0000000400047213 */ /* 0x000fe40000000000 */
[----:B------:R-:W-:Y:S02]  /*10660*/  IABS R6, R6 ;  /* 0x0000000600067213 */ /* 0x000fe40000000000 */
[----:B------:R-:W-:Y:S02]  /*10670*/  I2FP.F32.S32 R4, R4 ;  /* 0x0000000400047245 */ /* 0x000fe40000201400 */
[----:B------:R-:W-:-:S02]  /*10680*/  I2FP.F32.S32 R6, R6 ;  /* 0x0000000600067245 */ /* 0x000fc40000201400 */
[C-C-:B------:R-:W-:Y:S01]  /*10690*/  IADD3 R91, PT, PT, R89.reuse, -0x1, -R2.reuse ;  /* 0xffffffff595b7810 */ /* 0x140fe20007ffe802 */
[C---:B------:R-:W-:Y:S01]  /*106a0*/  FFMA.FTZ R77, -R158.reuse, R4, R77 ;  /* 0x000000049e4d7223 */ /* 0x040fe2000001014d */
[C-C-:B------:R-:W-:Y:S01]  /*106b0*/  IADD3 R4, PT, PT, R89.reuse, -0x11, -R2.reuse ;  /* 0xffffffef59047810 */ /* 0x140fe20007ffe802 */
[----:B------:R-:W-:Y:S01]  /*106c0*/  FFMA.FTZ R81, -R158, R6, R81 ;  /* 0x000000069e517223 */ /* 0x000fe20000010151 */
[----:B------:R-:W-:Y:S02]  /*106d0*/  IADD3 R6, PT, PT, R89, -0x9, -R2 ;  /* 0xfffffff759067810 */ /* 0x000fe40007ffe802 */
[----:B------:R-:W-:Y:S02]  /*106e0*/  IABS R4, R4 ;  /* 0x0000000400047213 */ /* 0x000fe40000000000 */
[----:B------:R-:W-:Y:S02]  /*106f0*/  IABS R91, R91 ;  /* 0x0000005b005b7213 */ /* 0x000fe40000000000 */
[----:B------:R-:W-:-:S02]  /*10700*/  IABS R6, R6 ;  /* 0x0000000600067213 */ /* 0x000fc40000000000 */
[----:B------:R-:W-:Y:S02]  /*10710*/  I2FP.F32.S32 R4, R4 ;  /* 0x0000000400047245 */ /* 0x000fe40000201400 */
[C-C-:B------:R-:W-:Y:S02]  /*10720*/  IADD3 R16, PT, PT, R11.reuse, -0x1, -R2.reuse ;  /* 0xffffffff0b107810 */ /* 0x140fe40007ffe802 */
[----:B------:R-:W-:Y:S01]  /*10730*/  I2FP.F32.S32 R91, R91 ;  /* 0x0000005b005b7245 */ /* 0x000fe20000201400 */
[C---:B------:R-:W-:Y:S01]  /*10740*/  FFMA.FTZ R17, -R158.reuse, R4, R79 ;  /* 0x000000049e117223 */ /* 0x040fe2000001014f */
[----:B------:R-:W-:Y:S01]  /*10750*/  I2FP.F32.S32 R6, R6 ;  /* 0x0000000600067245 */ /* 0x000fe20000201400 */
[C-C-:B------:R-:W-:Y:S01]  /*10760*/  IMAD.IADD R79, R11.reuse, 0x1, -R2.reuse ;  /* 0x000000010b4f7824 */ /* 0x140fe200078e0a02 */
[----:B------:R-:W-:Y:S01]  /*10770*/  IABS R16, R16 ;  /* 0x0000001000107213 */ /* 0x000fe20000000000 */
[C---:B------:R-:W-:Y:S01]  /*10780*/  FFMA.FTZ R91, -R158.reuse, R91, R87 ;  /* 0x0000005b9e5b7223 */ /* 0x040fe20000010157 */
[--C-:B------:R-:W-:Y:S01]  /*10790*/  IADD3 R7, PT, PT, R11, -0x10, -R2.reuse ;  /* 0xfffffff00b077810 */ /* 0x100fe20007ffe802 */
[----:B------:R-:W-:Y:S01]  /*107a0*/  FFMA.FTZ R87, -R158, R6, R83 ;  /* 0x000000069e577223 */ /* 0x000fe20000010153 */
[----:B------:R-:W-:Y:S01]  /*107b0*/  I2FP.F32.S32 R16, R16 ;  /* 0x0000001000107245 */ /* 0x000fe20000201400 */
[----:B------:R-:W-:Y:S01]  /*107c0*/  VIADD R83, R79, 0xfffffff8 ;  /* 0xfffffff84f537836 */ /* 0x000fe20000000000 */
[----:B------:R-:W-:-:S02]  /*107d0*/  IADD3 R5, PT, PT, R11, -0x18, -R2 ;  /* 0xffffffe80b057810 */ /* 0x000fc40007ffe802 */
[C-C-:B------:R-:W-:Y:S01]  /*107e0*/  IADD3 R161, PT, PT, R89.reuse, -0x18, -R2.reuse ;  /* 0xffffffe859a17810 */ /* 0x140fe20007ffe802 */
[----:B------:R-:W-:Y:S01]  /*107f0*/  FFMA.FTZ R16, -R158, R16, R85 ;  /* 0x000000109e107223 */ /* 0x000fe20000010155 */
[----:B------:R-:W-:Y:S02]  /*10800*/  IADD3 R85, PT, PT, R89, -0x10, -R2 ;  /* 0xfffffff059557810 */ /* 0x000fe40007ffe802 */
[----:B------:R-:W-:Y:S02]  /*10810*/  IABS R83, R83 ;  /* 0x0000005300537213 */ /* 0x000fe40000000000 */
[----:B------:R-:W-:Y:S02]  /*10820*/  IABS R7, R7 ;  /* 0x0000000700077213 */ /* 0x000fe40000000000 */
[----:B------:R-:W-:Y:S02]  /*10830*/  IABS R5, R5 ;  /* 0x0000000500057213 */ /* 0x000fe40000000000 */
[----:B------:R-:W-:-:S02]  /*10840*/  IABS R85, R85 ;  /* 0x0000005500557213 */ /* 0x000fc40000000000 */
[----:B------:R-:W-:Y:S02]  /*10850*/  IABS R161, R161 ;  /* 0x000000a100a17213 */ /* 0x000fe40000000000 */
[----:B------:R-:W-:Y:S02]  /*10860*/  I2FP.F32.S32 R83, R83 ;  /* 0x0000005300537245 */ /* 0x000fe40000201400 */
[----:B------:R-:W-:Y:S02]  /*10870*/  I2FP.F32.S32 R7, R7 ;  /* 0x0000000700077245 */ /* 0x000fe40000201400 */
[----:B------:R-:W-:Y:S01]  /*10880*/  I2FP.F32.S32 R5, R5 ;  /* 0x0000000500057245 */ /* 0x000fe20000201400 */
[C---:B------:R-:W-:Y:S01]  /*10890*/  FFMA.FTZ R80, -R158.reuse, R83, R80 ;  /* 0x000000539e507223 */ /* 0x040fe20000010150 */
[----:B------:R-:W-:Y:S01]  /*108a0*/  I2FP.F32.S32 R85, R85 ;  /* 0x0000005500557245 */ /* 0x000fe20000201400 */
[----:B------:R-:W-:Y:S01]  /*108b0*/  VIADD R83, R3, 0x1 ;  /* 0x0000000103537836 */ /* 0x000fe20000000000 */
[----:B------:R-:W-:Y:S01]  /*108c0*/  I2FP.F32.S32 R161, R161 ;  /* 0x000000a100a17245 */ /* 0x000fe20000201400 */
[C---:B------:R-:W-:Y:S01]  /*108d0*/  FFMA.FTZ R7, -R158.reuse, R7, R76 ;  /* 0x000000079e077223 */ /* 0x040fe2000001014c */
[----:B------:R-:W-:Y:S01]  /*108e0*/  IABS R79, R79 ;  /* 0x0000004f004f7213 */ /* 0x000fe20000000000 */
[C---:B------:R-:W-:Y:S01]  /*108f0*/  FFMA.FTZ R5, -R158.reuse, R5, R72 ;  /* 0x000000059e057223 */ /* 0x040fe20000010148 */
[C---:B------:R-:W-:Y:S01]  /*10900*/  FFMA.FTZ R85, -R158.reuse, R85, R78 ;  /* 0x000000559e557223 */ /* 0x040fe2000001014e */
[----:B------:R-:W-:Y:S01]  /*10910*/  FFMA.FTZ R161, -R158, R161, R74 ;  /* 0x000000a19ea17223 */ /* 0x000fe2000001014a */
        /* <DEDUP_REMOVED lines=49> */
[----:B------:R-:W-:Y:S01]  /*10c30*/  IADD3 R2, PT, PT, R89, -0x79, -R2 ;  /* 0xffffff8759027810 */ /* 0x000fe20007ffe802 */
[----:B------:R-:W-:Y:S01]  /*10c40*/  VIADD R89, R3, 0x8 ;  /* 0x0000000803597836 */ /* 0x000fe20000000000 */
[----:B------:R-:W-:Y:S02]  /*10c50*/  ISETP.GE.AND P1, PT, R83, R157, PT ;  /* 0x0000009d5300720c */ /* 0x000fe40003f26270 */
[----:B------:R-:W-:Y:S01]  /*10c60*/  I2FP.F32.S32 R93, R79 ;  /* 0x0000004f005d7245 */ /* 0x000fe20000201400 */
[----:B------:R-:W-:Y:S01]  /*10c70*/  VIADD R79, R3, 0x9 ;  /* 0x00000009034f7836 */ /* 0x000fe20000000000 */
[C---:B------:R-:W-:Y:S02]  /*10c80*/  ISETP.GE.AND P0, PT, R83.reuse, R155, PT ;  /* 0x0000009b5300720c */ /* 0x040fe40003f06270 */
[----:B------:R-:W-:Y:S01]  /*10c90*/  ISETP.GE.AND P4, PT, R83, R156, PT ;  /* 0x0000009c5300720c */ /* 0x000fe20003f86270 */
[----:B------:R-:W-:Y:S01]  /*10ca0*/  FFMA.FTZ R82, -R158, R93, R82 ;  /* 0x0000005d9e527223 */ /* 0x000fe20000010152 */
[----:B------:R-:W-:-:S02]  /*10cb0*/  FSEL R16, R16, -INF , P1 ;  /* 0xff80000010107808 */ /* 0x000fc40000800000 */
[----:B------:R-:W-:Y:S02]  /*10cc0*/  ISETP.GE.AND P5, PT, R83, R154, PT ;  /* 0x0000009a5300720c */ /* 0x000fe40003fa6270 */
[C---:B------:R-:W-:Y:S02]  /*10cd0*/  ISETP.GE.AND P2, PT, R89.reuse, R157, PT ;  /* 0x0000009d5900720c */ /* 0x040fe40003f46270 */
[----:B------:R-:W-:Y:S02]  /*10ce0*/  ISETP.GE.AND P3, PT, R89, R155, PT ;  /* 0x0000009b5900720c */ /* 0x000fe40003f66270 */
[----:B------:R-:W-:Y:S02]  /*10cf0*/  FSEL R91, R91, -INF , P0 ;  /* 0xff8000005b5b7808 */ /* 0x000fe40000000000 */
[----:B------:R-:W-:Y:S02]  /*10d00*/  FSEL R83, R16, -INF , !P4 ;  /* 0xff80000010537808 */ /* 0x000fe40006000000 */
[----:B------:R-:W-:-:S02]  /*10d10*/  ISETP.GE.AND P1, PT, R89, R156, PT ;  /* 0x0000009c5900720c */ /* 0x000fc40003f26270 */
[----:B------:R-:W-:Y:S02]  /*10d20*/  ISETP.GE.AND P4, PT, R89, R154, PT ;  /* 0x0000009a5900720c */ /* 0x000fe40003f86270 */
[----:B------:R-:W-:Y:S02]  /*10d30*/  FSEL R91, R91, -INF , !P5 ;  /* 0xff8000005b5b7808 */ /* 0x000fe40006800000 */
[----:B------:R-:W-:Y:S01]  /*10d40*/  FSEL R16, R80, -INF , P2 ;  /* 0xff80000050107808 */ /* 0x000fe20001000000 */
[----:B------:R-:W-:Y:S01]  /*10d50*/  VIADD R80, R3, 0x11 ;  /* 0x0000001103507836 */ /* 0x000fe20000000000 */
        /* <DEDUP_REMOVED lines=8> */
[C---:B------:R-:W-:Y:S02]  /*10de0*/  ISETP.GE.AND P0, PT, R79.reuse, R157, PT ;  /* 0x0000009d4f00720c */ /* 0x040fe40003f06270 */
[----:B------:R-:W-:-:S02]  /*10df0*/  ISETP.GE.AND P4, PT, R79, R156, PT ;  /* 0x0000009c4f00720c */ /* 0x000fc40003f86270 */
[----:B------:R-:W-:Y:S02]  /*10e00*/  FSEL R81, R81, -INF , !P5 ;  /* 0xff80000051517808 */ /* 0x000fe40006800000 */
[----:B------:R-:W-:Y:S02]  /*10e10*/  FSEL R87, R87, -INF , P2 ;  /* 0xff80000057577808 */ /* 0x000fe40001000000 */
[----:B------:R-:W-:Y:S02]  /*10e20*/  FSEL R7, R7, -INF , P0 ;  /* 0xff80000007077808 */ /* 0x000fe40000000000 */
[C---:B------:R-:W-:Y:S02]  /*10e30*/  ISETP.GE.AND P5, PT, R79.reuse, R155, PT ;  /* 0x0000009b4f00720c */ /* 0x040fe40003fa6270 */
[----:B------:R-:W-:Y:S02]  /*10e40*/  ISETP.GE.AND P0, PT, R80, R157, PT ;  /* 0x0000009d5000720c */ /* 0x000fe40003f06270 */
[----:B------:R-:W-:-:S02]  /*10e50*/  ISETP.GE.AND P2, PT, R79, R154, PT ;  /* 0x0000009a4f00720c */ /* 0x000fc40003f46270 */
[----:B------:R-:W-:Y:S02]  /*10e60*/  FSEL R87, R87, -INF , !P3 ;  /* 0xff80000057577808 */ /* 0x000fe40005800000 */
[----:B------:R-:W-:Y:S01]  /*10e70*/  FSEL R79, R7, -INF , !P4 ;  /* 0xff800000074f7808 */ /* 0x000fe20006000000 */
[----:B------:R-:W-:Y:S01]  /*10e80*/  VIADD R7, R3, 0x18 ;  /* 0x0000001803077836 */ /* 0x000fe20000000000 */
[----:B------:R-:W-:Y:S02]  /*10e90*/  ISETP.GE.AND P3, PT, R80, R156, PT ;  /* 0x0000009c5000720c */ /* 0x000fe40003f66270 */
[----:B------:R-:W-:Y:S02]  /*10ea0*/  FSEL R85, R85, -INF , P5 ;  /* 0xff80000055557808 */ /* 0x000fe40002800000 */
[----:B------:R-:W-:Y:S02]  /*10eb0*/  FSEL R77, R77, -INF , P0 ;  /* 0xff8000004d4d7808 */ /* 0x000fe40000000000 */
[----:B------:R-:W-:-:S02]  /*10ec0*/  IABS R164, R164 ;  /* 0x000000a400a47213 */ /* 0x000fc40000000000 */
[----:B------:R-:W-:Y:S02]  /*10ed0*/  ISETP.GE.AND P4, PT, R80, R155, PT ;  /* 0x0000009b5000720c */ /* 0x000fe40003f86270 */
[----:B------:R-:W-:Y:S02]  /*10ee0*/  FSEL R85, R85, -INF , !P2 ;  /* 0xff80000055557808 */ /* 0x000fe40005000000 */
[----:B------:R-:W-:Y:S02]  /*10ef0*/  FSEL R77, R77, -INF , !P3 ;  /* 0xff8000004d4d7808 */ /* 0x000fe40005800000 */
[C---:B------:R-:W-:Y:S02]  /*10f00*/  ISETP.GE.AND P2, PT, R7.reuse, R157, PT ;  /* 0x0000009d0700720c */ /* 0x040fe40003f46270 */
[----:B------:R-:W-:Y:S02]  /*10f10*/  ISETP.GE.AND P3, PT, R7, R155, PT ;  /* 0x0000009b0700720c */ /* 0x000fe40003f66270 */
[----:B------:R-:W-:-:S02]  /*10f20*/  IABS R163, R163 ;  /* 0x000000a300a37213 */ /* 0x000fc40000000000 */
[----:B------:R-:W-:Y:S02]  /*10f30*/  I2FP.F32.S32 R164, R164 ;  /* 0x000000a400a47245 */ /* 0x000fe40000201400 */
[----:B------:R-:W-:Y:S01]  /*10f40*/  ISETP.GE.AND P5, PT, R80, R154, PT ;  /* 0x0000009a5000720c */ /* 0x000fe20003fa6270 */
[----:B------:R-:W-:Y:S01]  /*10f50*/  VIADD R80, R3, 0x19 ;  /* 0x0000001903507836 */ /* 0x000fe20000000000 */
[----:B------:R-:W-:Y:S01]  /*10f60*/  FSEL R17, R17, -INF , P4 ;  /* 0xff80000011117808 */ /* 0x000fe20002000000 */
[----:B------:R-:W-:Y:S01]  /*10f70*/  FFMA.FTZ R164, -R158, R164, R73 ;  /* 0x000000a49ea47223 */ /* 0x000fe20000010149 */
[C---:B------:R-:W-:Y:S02]  /*10f80*/  ISETP.GE.AND P0, PT, R7.reuse, R156, PT ;  /* 0x0000009c0700720c */ /* 0x040fe40003f06270 */
[----:B------:R-:W-:Y:S02]  /*10f90*/  ISETP.GE.AND P4, PT, R7, R154, PT ;  /* 0x0000009a0700720c */ /* 0x000fe40003f86270 */
[----:B------:R-:W-:-:S02]  /*10fa0*/  FSEL R5, R5, -INF , P2 ;  /* 0xff80000005057808 */ /* 0x000fc40001000000 */
[----:B------:R-:W-:Y:S02]  /*10fb0*/  I2FP.F32.S32 R82, R163 ;  /* 0x000000a300527245 */ /* 0x000fe40000201400 */
[----:B------:R-:W-:Y:S02]  /*10fc0*/  FSEL R161, R161, -INF , P3 ;  /* 0xff800000a1a17808 */ /* 0x000fe40001800000 */
[----:B------:R-:W-:Y:S01]  /*10fd0*/  IABS R162, R162 ;  /* 0x000000a200a27213 */ /* 0x000fe20000000000 */
[----:B------:R-:W-:Y:S01]  /*10fe0*/  FFMA.FTZ R75, -R158, R82, R75 ;  /* 0x000000529e4b7223 */ /* 0x000fe2000001014b */
[----:B------:R-:W-:Y:S02]  /*10ff0*/  FSEL R17, R17, -INF , !P5 ;  /* 0xff80000011117808 */ /* 0x000fe40006800000 */
        /* <DEDUP_REMOVED lines=8> */
[----:B------:R-:W-:-:S02]  /*11080*/  FSEL R75, R75, -INF , P0 ;  /* 0xff8000004b4b7808 */ /* 0x000fc40000000000 */
[----:B------:R-:W-:Y:S01]  /*11090*/  ISETP.GE.AND P4, PT, R80, R157, PT ;  /* 0x0000009d5000720c */ /* 0x000fe20003f86270 */
[----:B------:R-:W-:Y:S01]  /*110a0*/  FFMA.FTZ R68, -R158, R161, R68 ;  /* 0x000000a19e447223 */ /* 0x000fe20000010144 */
[----:B------:R-:W-:Y:S02]  /*110b0*/  FSEL R5, R164, -INF , P5 ;  /* 0xff800000a4057808 */ /* 0x000fe40002800000 */
[----:B------:R-:W-:Y:S02]  /*110c0*/  IABS R160, R160 ;  /* 0x000000a000a07213 */ /* 0x000fe40000000000 */
[----:B------:R-:W-:Y:S02]  /*110d0*/  IABS R65, R65 ;  /* 0x0000004100417213 */ /* 0x000fe40000000000 */
[----:B------:R-:W-:Y:S02]  /*110e0*/  IABS R82, R19 ;  /* 0x0000001300527213 */ /* 0x000fe40000000000 */
[----:B------:R-:W-:-:S02]  /*110f0*/  FSEL R19, R75, -INF , !P3 ;  /* 0xff8000004b137808 */ /* 0x000fc40005800000 */
[----:B------:R-:W-:Y:S02]  /*11100*/  FSEL R5, R5, -INF , !P2 ;  /* 0xff80000005057808 */ /* 0x000fe40005000000 */
[----:B------:R-:W-:Y:S02]  /*11110*/  FSEL R75, R68, -INF , P4 ;  /* 0xff800000444b7808 */ /* 0x000fe40002000000 */
[C---:B------:R-:W-:Y:S02]  /*11120*/  ISETP.GE.AND P5, PT, R80.reuse, R156, PT ;  /* 0x0000009c5000720c */ /* 0x040fe40003fa6270 */
[----:B------:R-:W-:Y:S02]  /*11130*/  I2FP.F32.S32 R163, R160 ;  /* 0x000000a000a37245 */ /* 0x000fe40000201400 */
[C---:B------:R-:W-:Y:S02]  /*11140*/  ISETP.GE.AND P2, PT, R80.reuse, R155, PT ;  /* 0x0000009b5000720c */ /* 0x040fe40003f46270 */
[----:B------:R-:W-:Y:S01]  /*11150*/  ISETP.GE.AND P0, PT, R80, R154, PT ;  /* 0x0000009a5000720c */ /* 0x000fe20003f06270 */
[----:B------:R-:W-:Y:S01]  /*11160*/  VIADD R80, R3, 0x21 ;  /* 0x0000002103507836 */ /* 0x000fe20000000000 */
[----:B------:R-:W-:Y:S01]  /*11170*/  I2FP.F32.S32 R68, R65 ;  /* 0x0000004100447245 */ /* 0x000fe20000201400 */
[----:B------:R-:W-:Y:S01]  /*11180*/  FFMA.FTZ R70, -R158, R163, R70 ;  /* 0x000000a39e467223 */ /* 0x000fe20000010146 */
[----:B------:R-:W-:-:S02]  /*11190*/  IABS R104, R104 ;  /* 0x0000006800687213 */ /* 0x000fc40000000000 */
[----:B------:R-:W-:Y:S01]  /*111a0*/  I2FP.F32.S32 R82, R82 ;  /* 0x0000005200527245 */ /* 0x000fe20000201400 */
[----:B------:R-:W-:Y:S01]  /*111b0*/  FFMA.FTZ R68, -R158, R68, R69 ;  /* 0x000000449e447223 */ /* 0x000fe20000010145 */
[----:B------:R-:W-:Y:S01]  /*111c0*/  IABS R159, R159 ;  /* 0x0000009f009f7213 */ /* 0x000fe20000000000 */
[----:B------:R-:W-:Y:S01]  /*111d0*/  VIADD R69, R3, 0x28 ;  /* 0x0000002803457836 */ /* 0x000fe20000000000 */
[----:B------:R-:W-:Y:S01]  /*111e0*/  ISETP.GE.AND P3, PT, R80, R157, PT ;  /* 0x0000009d5000720c */ /* 0x000fe20003f66270 */
[----:B------:R-:W-:Y:S01]  /*111f0*/  FFMA.FTZ R71, -R158, R82, R71 ;  /* 0x000000529e477223 */ /* 0x000fe20000010147 */
[----:B------:R-:W-:Y:S02]  /*11200*/  I2FP.F32.S32 R104, R104 ;  /* 0x0000006800687245 */ /* 0x000fe40000201400 */
[----:B------:R-:W-:Y:S02]  /*11210*/  I2FP.F32.S32 R159, R159 ;  /* 0x0000009f009f7245 */ /* 0x000fe40000201400 */
[----:B------:R-:W-:Y:S01]  /*11220*/  ISETP.GE.AND P4, PT, R80, R156, PT ;  /* 0x0000009c5000720c */ /* 0x000fe20003f86270 */
[----:B------:R-:W-:Y:S01]  /*11230*/  FFMA.FTZ R104, -R158, R104, R39 ;  /* 0x000000689e687223 */ /* 0x000fe20000010127 */
[----:B------:R-:W-:Y:S01]  /*11240*/  FSEL R65, R75, -INF , !P5 ;  /* 0xff8000004b417808 */ /* 0x000fe20006800000 */
[----:B------:R-:W2:Y:S01]  /*11250*/  LD.E R39, desc[UR4][R116.64+0xdc] ;  /* 0x0000dc0474277980 */ /* 0x000ea2000c101900 */
[----:B------:R-:W-:Y:S01]  /*11260*/  FSEL R70, R70, -INF , P2 ;  /* 0xff80000046467808 */ /* 0x000fe20001000000 */
[----:B------:R-:W-:Y:S01]  /*11270*/  FFMA.FTZ R56, -R158, R159, R56 ;  /* 0x0000009f9e387223 */ /* 0x000fe20000010138 */
[----:B------:R-:W-:-:S02]  /*11280*/  FSEL R68, R68, -INF , P3 ;  /* 0xff80000044447808 */ /* 0x000fc40001800000 */
[----:B------:R-:W-:Y:S02]  /*11290*/  IABS R131, R131 ;  /* 0x0000008300837213 */ /* 0x000fe40000000000 */
[----:B------:R-:W-:Y:S02]  /*112a0*/  ISETP.GE.AND P5, PT, R80, R155, PT ;  /* 0x0000009b5000720c */ /* 0x000fe40003fa6270 */
[----:B------:R-:W-:Y:S02]  /*112b0*/  IABS R134, R134 ;  /* 0x0000008600867213 */ /* 0x000fe40000000000 */
[----:B------:R-:W-:Y:S02]  /*112c0*/  FSEL R191, R70, -INF , !P0 ;  /* 0xff80000046bf7808 */ /* 0x000fe40004000000 */
[----:B------:R-:W-:Y:S01]  /*112d0*/  FSEL R185, R68, -INF , !P4 ;  /* 0xff80000044b97808 */ /* 0x000fe20006000000 */
[----:B------:R-:W-:Y:S01]  /*112e0*/  VIADD R68, R3, 0x29 ;  /* 0x0000002903447836 */ /* 0x000fe20000000000 */
[----:B------:R-:W-:-:S02]  /*112f0*/  I2FP.F32.S32 R131, R131 ;  /* 0x0000008300837245 */ /* 0x000fc40000201400 */
[----:B------:R-:W-:Y:S02]  /*11300*/  ISETP.GE.AND P2, PT, R80, R154, PT ;  /* 0x0000009a5000720c */ /* 0x000fe40003f46270 */
[----:B------:R-:W-:Y:S01]  /*11310*/  ISETP.GE.AND P0, PT, R69, R157, PT ;  /* 0x0000009d4500720c */ /* 0x000fe20003f06270 */
[----:B------:R-:W-:Y:S01]  /*11320*/  FFMA.FTZ R131, -R158, R131, R57 ;  /* 0x000000839e837223 */ /* 0x000fe20000010139 */
[----:B------:R-:W-:Y:S02]  /*11330*/  FSEL R71, R71, -INF , P5 ;  /* 0xff80000047477808 */ /* 0x000fe40002800000 */
[----:B------:R-:W-:Y:S02]  /*11340*/  IABS R130, R130 ;  /* 0x0000008200827213 */ /* 0x000fe40000000000 */
[----:B------:R-:W-:Y:S02]  /*11350*/  I2FP.F32.S32 R75, R134 ;  /* 0x00000086004b7245 */ /* 0x000fe40000201400 */
[----:B------:R-:W-:-:S02]  /*11360*/  ISETP.GE.AND P3, PT, R69, R156, PT ;  /* 0x0000009c4500720c */ /* 0x000fc40003f66270 */
[----:B------:R-:W-:Y:S01]  /*11370*/  FSEL R193, R71, -INF , !P2 ;  /* 0xff80000047c17808 */ /* 0x000fe20005000000 */
[----:B------:R-:W-:Y:S01]  /*11380*/  FFMA.FTZ R58, -R158, R75, R58 ;  /* 0x0000004b9e3a7223 */ /* 0x000fe2000001013a */
[----:B------:R-:W-:Y:S02]  /*11390*/  FSEL R56, R56, -INF , P0 ;  /* 0xff80000038387808 */ /* 0x000fe40000000000 */
[----:B------:R-:W-:Y:S02]  /*113a0*/  I2FP.F32.S32 R130, R130 ;  /* 0x0000008200827245 */ /* 0x000fe40000201400 */
[----:B------:R-:W-:Y:S02]  /*113b0*/  IABS R119, R119 ;  /* 0x0000007700777213 */ /* 0x000fe40000000000 */
[----:B------:R-:W-:Y:S01]  /*113c0*/  IABS R115, R115 ;  /* 0x0000007300737213 */ /* 0x000fe20000000000 */
[----:B------:R-:W-:Y:S01]  /*113d0*/  FFMA.FTZ R59, -R158, R130, R59 ;  /* 0x000000829e3b7223 */ /* 0x000fe2000001013b */
[----:B------:R-:W-:-:S02]  /*113e0*/  ISETP.GE.AND P2, PT, R68, R157, PT ;  /* 0x0000009d4400720c */ /* 0x000fc40003f46270 */
[----:B------:R-:W-:Y:S02]  /*113f0*/  ISETP.GE.AND P4, PT, R69, R155, PT ;  /* 0x0000009b4500720c */ /* 0x000fe40003f86270 */
[----:B------:R-:W-:Y:S01]  /*11400*/  FSEL R187, R56, -INF , !P3 ;  /* 0xff80000038bb7808 */ /* 0x000fe20005800000 */
[----:B------:R-:W-:Y:S01]  /*11410*/  VIADD R56, R3, 0x30 ;  /* 0x0000003003387836 */ /* 0x000fe20000000000 */
[----:B------:R-:W-:Y:S02]  /*11420*/  I2FP.F32.S32 R119, R119 ;  /* 0x0000007700777245 */ /* 0x000fe40000201400 */
[----:B------:R-:W-:Y:S02]  /*11430*/  I2FP.F32.S32 R115, R115 ;  /* 0x0000007300737245 */ /* 0x000fe40000201400 */
[----:B------:R-:W-:Y:S01]  /*11440*/  ISETP.GE.AND P0, PT, R68, R156, PT ;  /* 0x0000009c4400720c */ /* 0x000fe20003f06270 */
[C---:B------:R-:W-:Y:S01]  /*11450*/  FFMA.FTZ R119, -R158.reuse, R119, R48 ;  /* 0x000000779e777223 */ /* 0x040fe20000010130 */
[----:B------:R-:W-:Y:S01]  /*11460*/  FSEL R131, R131, -INF , P2 ;  /* 0xff80000083837808 */ /* 0x000fe20001000000 */
[----:B------:R-:W-:Y:S01]  /*11470*/  FFMA.FTZ R50, -R158, R115, R50 ;  /* 0x000000739e327223 */ /* 0x000fe20000010132 */
[----:B------:R-:W-:Y:S01]  /*11480*/  IABS R114, R114 ;  /* 0x0000007200727213 */ /* 0x000fe20000000000 */
[----:B------:R-:W-:Y:S01]  /*11490*/  VIADD R48, R3, 0x31 ;  /* 0x0000003103307836 */ /* 0x000fe20000000000 */
[----:B------:R-:W-:-:S02]  /*114a0*/  ISETP.GE.AND P3, PT, R68, R155, PT ;  /* 0x0000009b4400720c */ /* 0x000fc40003f66270 */
[----:B------:R-:W-:Y:S02]  /*114b0*/  ISETP.GE.AND P5, PT, R69, R154, PT ;  /* 0x0000009a4500720c */ /* 0x000fe40003fa6270 */
[----:B------:R-:W-:Y:S02]  /*114c0*/  FSEL R58, R58, -INF , P4 ;  /* 0xff8000003a3a7808 */ /* 0x000fe40002000000 */
[----:B------:R-:W-:Y:S02]  /*114d0*/  IABS R11, R11 ;  /* 0x0000000b000b7213 */ /* 0x000fe40000000000 */
[----:B------:R-:W-:Y:S02]  /*114e0*/  FSEL R189, R131, -INF , !P0 ;  /* 0xff80000083bd7808 */ /* 0x000fe40004000000 */
[----:B------:R-:W-:Y:S02]  /*114f0*/  I2FP.F32.S32 R114, R114 ;  /* 0x0000007200727245 */ /* 0x000fe40000201400 */
[----:B------:R-:W-:-:S02]  /*11500*/  ISETP.GE.AND P4, PT, R68, R154, PT ;  /* 0x0000009a4400720c */ /* 0x000fc40003f86270 */
[----:B------:R-:W-:Y:S01]  /*11510*/  ISETP.GE.AND P0, PT, R56, R155, PT ;  /* 0x0000009b3800720c */ /* 0x000fe20003f06270 */
[----:B------:R-:W-:Y:S01]  /*11520*/  FFMA.FTZ R49, -R158, R114, R49 ;  /* 0x000000729e317223 */ /* 0x000fe20000010131 */
[----:B------:R-:W-:Y:S02]  /*11530*/  FSEL R59, R59, -INF , P3 ;  /* 0xff8000003b3b7808 */ /* 0x000fe40001800000 */
[----:B------:R-:W-:Y:S02]  /*11540*/  FSEL R57, R58, -INF , !P5 ;  /* 0xff8000003a397808 */ /* 0x000fe40006800000 */
[C---:B------:R-:W-:Y:S02]  /*11550*/  ISETP.GE.AND P5, PT, R56.reuse, R157, PT ;  /* 0x0000009d3800720c */ /* 0x040fe40003fa6270 */
[C---:B------:R-:W-:Y:S02]  /*11560*/  ISETP.GE.AND P2, PT, R56.reuse, R156, PT ;  /* 0x0000009c3800720c */ /* 0x040fe40003f46270 */
[----:B------:R-:W-:Y:S01]  /*11570*/  ISETP.GE.AND P3, PT, R56, R154, PT ;  /* 0x0000009a3800720c */ /* 0x000fe20003f66270 */
[----:B------:R-:W-:Y:S01]  /*11580*/  IMAD.MOV.U32 R56, RZ, RZ, R11 ;  /* 0x000000ffff387224 */ /* 0x000fe200078e000b */
[----:B------:R-:W-:-:S02]  /*11590*/  FSEL R195, R59, -INF , !P4 ;  /* 0xff8000003bc37808 */ /* 0x000fc40006000000 */
[----:B------:R-:W-:Y:S02]  /*115a0*/  FSEL R50, R50, -INF , P0 ;  /* 0xff80000032327808 */ /* 0x000fe40000000000 */
[----:B------:R-:W-:Y:S02]  /*115b0*/  ISETP.GE.AND P4, PT, R48, R157, PT ;  /* 0x0000009d3000720c */ /* 0x000fe40003f86270 */
[----:B------:R-:W-:Y:S02]  /*115c0*/  IABS R15, R15 ;  /* 0x0000000f000f7213 */ /* 0x000fe40000000000 */
[----:B------:R-:W-:Y:S02]  /*115d0*/  FSEL R119, R119, -INF , P5 ;  /* 0xff80000077777808 */ /* 0x000fe40002800000 */
[----:B------:R-:W-:Y:S02]  /*115e0*/  IABS R113, R113 ;  /* 0x0000007100717213 */ /* 0x000fe40000000000 */
[----:B------:R-:W-:-:S02]  /*115f0*/  I2FP.F32.S32 R56, R56 ;  /* 0x0000003800387245 */ /* 0x000fc40000201400 */
[----:B------:R-:W-:Y:S02]  /*11600*/  FSEL R179, R50, -INF , !P3 ;  /* 0xff80000032b37808 */ /* 0x000fe40005800000 */
[----:B------:R-:W-:Y:S01]  /*11610*/  FSEL R50, R49, -INF , P4 ;  /* 0xff80000031327808 */ /* 0x000fe20002000000 */
[----:B------:R-:W-:Y:S01]  /*11620*/  IMAD.MOV.U32 R49, RZ, RZ, R15 ;  /* 0x000000ffff317224 */ /* 0x000fe200078e000f */
[----:B------:R-:W-:Y:S01]  /*11630*/  FSEL R11, R119, -INF , !P2 ;  /* 0xff800000770b7808 */ /* 0x000fe20005000000 */
[----:B------:R-:W-:Y:S01]  /*11640*/  FFMA.FTZ R51, -R158, R56, R51 ;  /* 0x000000389e337223 */ /* 0x000fe20000010133 */
[C---:B------:R-:W-:Y:S02]  /*11650*/  ISETP.GE.AND P5, PT, R48.reuse, R156, PT ;  /* 0x0000009c3000720c */ /* 0x040fe40003fa6270 */
[C---:B------:R-:W-:Y:S02]  /*11660*/  ISETP.GE.AND P2, PT, R48.reuse, R155, PT ;  /* 0x0000009b3000720c */ /* 0x040fe40003f46270 */
[----:B------:R-:W-:Y:S01]  /*11670*/  ISETP.GE.AND P0, PT, R48, R154, PT ;  /* 0x0000009a3000720c */ /* 0x000fe20003f06270 */
[----:B------:R-:W-:Y:S01]  /*11680*/  VIADD R48, R3, 0x38 ;  /* 0x0000003803307836 */ /* 0x000fe20000000000 */
[----:B------:R-:W-:-:S02]  /*11690*/  I2FP.F32.S32 R113, R113 ;  /* 0x0000007100717245 */ /* 0x000fc40000201400 */
[----:B------:R-:W-:Y:S02]  /*116a0*/  IABS R112, R112 ;  /* 0x0000007000707213 */ /* 0x000fe40000000000 */
[----:B------:R-:W-:Y:S01]  /*116b0*/  I2FP.F32.S32 R49, R49 ;  /* 0x0000003100317245 */ /* 0x000fe20000201400 */
[----:B------:R-:W-:Y:S01]  /*116c0*/  FFMA.FTZ R113, -R158, R113, R44 ;  /* 0x000000719e717223 */ /* 0x000fe2000001012c */
[----:B------:R-:W-:Y:S01]  /*116d0*/  ISETP.GE.AND P3, PT, R48, R157, PT ;  /* 0x0000009d3000720c */ /* 0x000fe20003f66270 */
[----:B------:R-:W-:Y:S01]  /*116e0*/  VIADD R44, R3, 0x39 ;  /* 0x00000039032c7836 */ /* 0x000fe20000000000 */
[----:B------:R-:W-:Y:S01]  /*116f0*/  I2FP.F32.S32 R112, R112 ;  /* 0x0000007000707245 */ /* 0x000fe20000201400 */
[C---:B------:R-:W-:Y:S01]  /*11700*/  FFMA.FTZ R46, -R158.reuse, R49, R46 ;  /* 0x000000319e2e7223 */ /* 0x040fe2000001012e */
[----:B------:R-:W-:Y:S02]  /*11710*/  FSEL R51, R51, -INF , P2 ;  /* 0xff80000033337808 */ /* 0x000fe40001000000 */
[----:B------:R-:W-:Y:S01]  /*11720*/  IABS R111, R111 ;  /* 0x0000006f006f7213 */ /* 0x000fe20000000000 */
[----:B------:R-:W-:Y:S01]  /*11730*/  FFMA.FTZ R45, -R158, R112, R45 ;  /* 0x000000709e2d7223 */ /* 0x000fe2000001012d */
[----:B------:R-:W-:-:S02]  /*11740*/  FSEL R15, R50, -INF , !P5 ;  /* 0xff800000320f7808 */ /* 0x000fc40006800000 */
[C---:B------:R-:W-:Y:S02]  /*11750*/  ISETP.GE.AND P4, PT, R48.reuse, R156, PT ;  /* 0x0000009c3000720c */ /* 0x040fe40003f86270 */
[C---:B------:R-:W-:Y:S02]  /*11760*/  ISETP.GE.AND P5, PT, R48.reuse, R155, PT ;  /* 0x0000009b3000720c */ /* 0x040fe40003fa6270 */
[----:B------:R-:W-:Y:S02]  /*11770*/  ISETP.GE.AND P2, PT, R48, R154, PT ;  /* 0x0000009a3000720c */ /* 0x000fe40003f46270 */
[----:B------:R-:W-:Y:S02]  /*11780*/  FSEL R49, R113, -INF , P3 ;  /* 0xff80000071317808 */ /* 0x000fe40001800000 */
[----:B------:R-:W-:Y:S02]  /*11790*/  FSEL R181, R51, -INF , !P0 ;  /* 0xff80000033b57808 */ /* 0x000fe40004000000 */
[----:B------:R-:W-:-:S02]  /*117a0*/  I2FP.F32.S32 R48, R111 ;  /* 0x0000006f00307245 */ /* 0x000fc40000201400 */
[----:B------:R-:W-:Y:S02]  /*117b0*/  IABS R110, R110 ;  /* 0x0000006e006e7213 */ /* 0x000fe40000000000 */
[----:B------:R-:W-:Y:S01]  /*117c0*/  IABS R109, R109 ;  /* 0x0000006d006d7213 */ /* 0x000fe20000000000 */
[----:B------:R-:W-:Y:S01]  /*117d0*/  FFMA.FTZ R48, -R158, R48, R47 ;  /* 0x000000309e307223 */ /* 0x000fe2000001012f */
[----:B------:R-:W-:Y:S02]  /*117e0*/  ISETP.GE.AND P0, PT, R44, R157, PT ;  /* 0x0000009d2c00720c */ /* 0x000fe40003f06270 */
[----:B------:R-:W-:Y:S02]  /*117f0*/  FSEL R49, R49, -INF , !P4 ;  /* 0xff80000031317808 */ /* 0x000fe40006000000 */
[----:B------:R-:W-:Y:S02]  /*11800*/  FSEL R46, R46, -INF , P5 ;  /* 0xff8000002e2e7808 */ /* 0x000fe40002800000 */
[----:B------:R-:W-:-:S02]  /*11810*/  ISETP.GE.AND P3, PT, R44, R156, PT ;  /* 0x0000009c2c00720c */ /* 0x000fc40003f66270 */
[C---:B------:R-:W-:Y:S02]  /*11820*/  ISETP.GE.AND P4, PT, R44.reuse, R155, PT ;  /* 0x0000009b2c00720c */ /* 0x040fe40003f86270 */
[----:B------:R-:W-:Y:S01]  /*11830*/  ISETP.GE.AND P5, PT, R44, R154, PT ;  /* 0x0000009a2c00720c */ /* 0x000fe20003fa6270 */
[----:B------:R-:W-:Y:S01]  /*11840*/  VIADD R44, R3, 0x40 ;  /* 0x00000040032c7836 */ /* 0x000fe20000000000 */
[----:B------:R-:W-:Y:S02]  /*11850*/  I2FP.F32.S32 R51, R110 ;  /* 0x0000006e00337245 */ /* 0x000fe40000201400 */
[----:B------:R-:W-:Y:S02]  /*11860*/  I2FP.F32.S32 R109, R109 ;  /* 0x0000006d006d7245 */ /* 0x000fe40000201400 */
[----:B------:R-:W-:Y:S01]  /*11870*/  FSEL R45, R45, -INF , P0 ;  /* 0xff8000002d2d7808 */ /* 0x000fe20000000000 */
[C---:B------:R-:W-:Y:S01]  /*11880*/  FFMA.FTZ R51, -R158.reuse, R51, R40 ;  /* 0x000000339e337223 */ /* 0x040fe20000010128 */
[----:B------:R-:W-:Y:S01]  /*11890*/  IABS R108, R108 ;  /* 0x0000006c006c7213 */ /* 0x000fe20000000000 */
[----:B------:R-:W-:Y:S01]  /*118a0*/  FFMA.FTZ R42, -R158, R109, R42 ;  /* 0x0000006d9e2a7223 */ /* 0x000fe2000001012a */
[----:B------:R-:W-:Y:S01]  /*118b0*/  FSEL R177, R45, -INF , !P3 ;  /* 0xff8000002db17808 */ /* 0x000fe20005800000 */
[----:B------:R-:W-:Y:S01]  /*118c0*/  VIADD R40, R3, 0x41 ;  /* 0x0000004103287836 */ /* 0x000fe20000000000 */
[----:B------:R-:W-:-:S02]  /*118d0*/  I2FP.F32.S32 R108, R108 ;  /* 0x0000006c006c7245 */ /* 0x000fc40000201400 */
[----:B------:R-:W-:Y:S02]  /*118e0*/  ISETP.GE.AND P3, PT, R44, R155, PT ;  /* 0x0000009b2c00720c */ /* 0x000fe40003f66270 */
[----:B------:R-:W-:Y:S01]  /*118f0*/  FSEL R48, R48, -INF , P4 ;  /* 0xff80000030307808 */ /* 0x000fe20002000000 */
[----:B------:R-:W-:Y:S01]  /*11900*/  FFMA.FTZ R41, -R158, R108, R41 ;  /* 0x0000006c9e297223 */ /* 0x000fe20000010129 */
[----:B------:R-:W-:Y:S02]  /*11910*/  FSEL R47, R46, -INF , !P2 ;  /* 0xff8000002e2f7808 */ /* 0x000fe40005000000 */
[C---:B------:R-:W-:Y:S02]  /*11920*/  ISETP.GE.AND P2, PT, R44.reuse, R157, PT ;  /* 0x0000009d2c00720c */ /* 0x040fe40003f46270 */
[----:B------:R-:W-:Y:S02]  /*11930*/  ISETP.GE.AND P4, PT, R44, R154, PT ;  /* 0x0000009a2c00720c */ /* 0x000fe40003f86270 */
[----:B------:R-:W-:-:S02]  /*11940*/  FSEL R183, R48, -INF , !P5 ;  /* 0xff80000030b77808 */ /* 0x000fc40006800000 */
[----:B------:R-:W-:Y:S02]  /*11950*/  IABS R107, R107 ;  /* 0x0000006b006b7213 */ /* 0x000fe40000000000 */
[----:B------:R-:W-:Y:S02]  /*11960*/  FSEL R42, R42, -INF , P3 ;  /* 0xff8000002a2a7808 */ /* 0x000fe40001800000 */
[----:B------:R-:W-:Y:S02]  /*11970*/  ISETP.GE.AND P5, PT, R40, R157, PT ;  /* 0x0000009d2800720c */ /* 0x000fe40003fa6270 */
[----:B------:R-:W-:Y:S02]  /*11980*/  IABS R67, R67 ;  /* 0x0000004300437213 */ /* 0x000fe40000000000 */
[----:B------:R-:W-:Y:S02]  /*11990*/  ISETP.GE.AND P0, PT, R44, R156, PT ;  /* 0x0000009c2c00720c */ /* 0x000fe40003f06270 */
[----:B------:R-:W-:-:S02]  /*119a0*/  FSEL R51, R51, -INF , P2 ;  /* 0xff80000033337808 */ /* 0x000fc40001000000 */
[----:B------:R-:W-:Y:S02]  /*119b0*/  IABS R106, R106 ;  /* 0x0000006a006a7213 */ /* 0x000fe40000000000 */
[----:B------:R-:W-:Y:S02]  /*119c0*/  I2FP.F32.S32 R44, R107 ;  /* 0x0000006b002c7245 */ /* 0x000fe40000201400 */
[----:B------:R-:W-:Y:S02]  /*119d0*/  FSEL R134, R42, -INF , !P4 ;  /* 0xff8000002a867808 */ /* 0x000fe40006000000 */
[----:B------:R-:W-:Y:S01]  /*119e0*/  FSEL R42, R41, -INF , P5 ;  /* 0xff800000292a7808 */ /* 0x000fe20002800000 */
[----:B------:R-:W-:Y:S01]  /*119f0*/  IMAD.MOV.U32 R41, RZ, RZ, R67 ;  /* 0x000000ffff297224 */ /* 0x000fe200078e0043 */
[----:B------:R-:W-:Y:S01]  /*11a00*/  FSEL R159, R51, -INF , !P0 ;  /* 0xff800000339f7808 */ /* 0x000fe20004000000 */
[----:B------:R-:W-:Y:S01]  /*11a10*/  FFMA.FTZ R43, -R158, R44, R43 ;  /* 0x0000002c9e2b7223 */ /* 0x000fe2000001012b */
[----:B------:R-:W-:-:S02]  /*11a20*/  ISETP.GE.AND P2, PT, R40, R156, PT ;  /* 0x0000009c2800720c */ /* 0x000fc40003f46270 */
[C---:B------:R-:W-:Y:S02]  /*11a30*/  ISETP.GE.AND P0, PT, R40.reuse, R155, PT ;  /* 0x0000009b2800720c */ /* 0x040fe40003f06270 */
[----:B------:R-:W-:Y:S01]  /*11a40*/  ISETP.GE.AND P3, PT, R40, R154, PT ;  /* 0x0000009a2800720c */ /* 0x000fe20003f66270 */
[C---:B------:R-:W-:Y:S01]  /*11a50*/  VIADD R40, R3.reuse, 0x48 ;  /* 0x0000004803287836 */ /* 0x040fe20000000000 */
[----:B------:R-:W-:Y:S02]  /*11a60*/  I2FP.F32.S32 R45, R106 ;  /* 0x0000006a002d7245 */ /* 0x000fe40000201400 */
[----:B------:R-:W-:Y:S02]  /*11a70*/  IABS R105, R105 ;  /* 0x0000006900697213 */ /* 0x000fe40000000000 */
[----:B------:R-:W-:Y:S01]  /*11a80*/  I2FP.F32.S32 R41, R41 ;  /* 0x0000002900297245 */ /* 0x000fe20000201400 */
[----:B------:R-:W-:Y:S01]  /*11a90*/  FFMA.FTZ R45, -R158, R45, R36 ;  /* 0x0000002d9e2d7223 */ /* 0x000fe20000010124 */
[----:B------:R-:W-:Y:S01]  /*11aa0*/  ISETP.GE.AND P4, PT, R40, R157, PT ;  /* 0x0000009d2800720c */ /* 0x000fe20003f86270 */
[----:B------:R-:W-:Y:S01]  /*11ab0*/  VIADD R36, R3, 0x49 ;  /* 0x0000004903247836 */ /* 0x000fe20000000000 */
[----:B------:R-:W-:Y:S01]  /*11ac0*/  I2FP.F32.S32 R105, R105 ;  /* 0x0000006900697245 */ /* 0x000fe20000201400 */
[----:B------:R-:W-:Y:S01]  /*11ad0*/  FFMA.FTZ R38, -R158, R41, R38 ;  /* 0x000000299e267223 */ /* 0x000fe20000010126 */
[----:B------:R-:W-:-:S02]  /*11ae0*/  FSEL R43, R43, -INF , P0 ;  /* 0xff8000002b2b7808 */ /* 0x000fc40000000000 */
[----:B------:R-:W-:Y:S01]  /*11af0*/  FSEL R67, R42, -INF , !P2 ;  /* 0xff8000002a437808 */ /* 0x000fe20005000000 */
[----:B------:R-:W-:Y:S01]  /*11b00*/  FFMA.FTZ R37, -R158, R105, R37 ;  /* 0x000000699e257223 */ /* 0x000fe20000010125 */
[C---:B------:R-:W-:Y:S02]  /*11b10*/  ISETP.GE.AND P5, PT, R40.reuse, R156, PT ;  /* 0x0000009c2800720c */ /* 0x040fe40003fa6270 */
[----:B------:R-:W-:Y:S02]  /*11b20*/  ISETP.GE.AND P2, PT, R40, R155, PT ;  /* 0x0000009b2800720c */ /* 0x000fe40003f46270 */
[----:B------:R-:W-:Y:S02]  /*11b30*/  FSEL R45, R45, -INF , P4 ;  /* 0xff8000002d2d7808 */ /* 0x000fe40002000000 */
[----:B------:R-:W-:Y:S02]  /*11b40*/  FSEL R164, R43, -INF , !P3 ;  /* 0xff8000002ba47808 */ /* 0x000fe40005800000 */
[----:B------:R-:W-:-:S02]  /*11b50*/  ISETP.GE.AND P3, PT, R36, R157, PT ;  /* 0x0000009d2400720c */ /* 0x000fc40003f66270 */
[----:B------:R-:W-:Y:S02]  /*11b60*/  IABS R103, R103 ;  /* 0x0000006700677213 */ /* 0x000fe40000000000 */
        /* <DEDUP_REMOVED lines=8> */
[----:B------:R-:W-:Y:S02]  /*11bf0*/  I2FP.F32.S32 R103, R103 ;  /* 0x0000006700677245 */ /* 0x000fe40000201400 */
[----:B------:R-:W-:Y:S02]  /*11c00*/  IABS R102, R102 ;  /* 0x0000006600667213 */ /* 0x000fe40000000000 */
[----:B------:R-:W-:Y:S01]  /*11c10*/  IABS R101, R101 ;  /* 0x0000006500657213 */ /* 0x000fe20000000000 */
[----:B------:R-:W-:Y:S01]  /*11c20*/  FFMA.FTZ R32, -R158, R103, R32 ;  /* 0x000000679e207223 */ /* 0x000fe20000010120 */
[----:B------:R-:W-:Y:S02]  /*11c30*/  FSEL R163, R38, -INF , !P0 ;  /* 0xff80000026a37808 */ /* 0x000fe40004000000 */
[----:B------:R-:W-:-:S02]  /*11c40*/  FSEL R161, R37, -INF , !P4 ;  /* 0xff80000025a17808 */ /* 0x000fc40006000000 */
[----:B------:R-:W-:Y:S02]  /*11c50*/  FSEL R104, R104, -INF , P5 ;  /* 0xff80000068687808 */ /* 0x000fe40002800000 */
[C---:B------:R-:W-:Y:S02]  /*11c60*/  ISETP.GE.AND P0, PT, R36.reuse, R157, PT ;  /* 0x0000009d2400720c */ /* 0x040fe40003f06270 */
[C---:B------:R-:W-:Y:S02]  /*11c70*/  ISETP.GE.AND P3, PT, R36.reuse, R156, PT ;  /* 0x0000009c2400720c */ /* 0x040fe40003f66270 */
[C---:B------:R-:W-:Y:S02]  /*11c80*/  ISETP.GE.AND P4, PT, R36.reuse, R155, PT ;  /* 0x0000009b2400720c */ /* 0x040fe40003f86270 */
[----:B------:R-:W-:Y:S02]  /*11c90*/  I2FP.F32.S32 R37, R102 ;  /* 0x0000006600257245 */ /* 0x000fe40000201400 */
[----:B------:R-:W-:Y:S01]  /*11ca0*/  ISETP.GE.AND P5, PT, R36, R154, PT ;  /* 0x0000009a2400720c */ /* 0x000fe20003fa6270 */
[----:B------:R-:W-:Y:S01]  /*11cb0*/  VIADD R36, R3, 0x51 ;  /* 0x0000005103247836 */ /* 0x000fe20000000000 */
[----:B------:R-:W-:-:S02]  /*11cc0*/  IABS R100, R100 ;  /* 0x0000006400647213 */ /* 0x000fc40000000000 */
[----:B------:R-:W-:Y:S01]  /*11cd0*/  I2FP.F32.S32 R101, R101 ;  /* 0x0000006500657245 */ /* 0x000fe20000201400 */
[----:B------:R-:W-:Y:S01]  /*11ce0*/  FFMA.FTZ R34, -R158, R37, R34 ;  /* 0x000000259e227223 */ /* 0x000fe20000010122 */
[----:B------:R-:W-:Y:S02]  /*11cf0*/  I2FP.F32.S32 R100, R100 ;  /* 0x0000006400647245 */ /* 0x000fe40000201400 */
[----:B------:R-:W-:Y:S01]  /*11d00*/  FSEL R167, R104, -INF , !P2 ;  /* 0xff80000068a77808 */ /* 0x000fe20005000000 */
[----:B------:R-:W-:Y:S01]  /*11d10*/  FFMA.FTZ R33, -R158, R101, R33 ;  /* 0x000000659e217223 */ /* 0x000fe20000010121 */
[----:B------:R-:W-:Y:S02]  /*11d20*/  FSEL R32, R32, -INF , P0 ;  /* 0xff80000020207808 */ /* 0x000fe40000000000 */
[----:B------:R-:W-:Y:S02]  /*11d30*/  ISETP.GE.AND P2, PT, R36, R157, PT ;  /* 0x0000009d2400720c */ /* 0x000fe40003f46270 */
[----:B------:R-:W-:Y:S01]  /*11d40*/  IABS R99, R99 ;  /* 0x0000006300637213 */ /* 0x000fe20000000000 */
[----:B------:R-:W-:Y:S01]  /*11d50*/  FFMA.FTZ R100, -R158, R100, R35 ;  /* 0x000000649e647223 */ /* 0x000fe20000010123 */
[----:B------:R-:W-:Y:S01]  /*11d60*/  FSEL R40, R32, -INF , !P3 ;  /* 0xff80000020287808 */ /* 0x000fe20005800000 */
[----:B------:R-:W-:Y:S01]  /*11d70*/  VIADD R32, R3, 0x58 ;  /* 0x0000005803207836 */ /* 0x000fe20000000000 */
[----:B------:R-:W-:-:S02]  /*11d80*/  ISETP.GE.AND P0, PT, R36, R156, PT ;  /* 0x0000009c2400720c */ /* 0x000fc40003f06270 */
[----:B------:R-:W-:Y:S02]  /*11d90*/  ISETP.GE.AND P3, PT, R36, R155, PT ;  /* 0x0000009b2400720c */ /* 0x000fe40003f66270 */
        /* <DEDUP_REMOVED lines=8> */
[----:B------:R-:W-:Y:S02]  /*11e20*/  FSEL R100, R100, -INF , P3 ;  /* 0xff80000064647808 */ /* 0x000fe40001800000 */
[C---:B------:R-:W-:Y:S02]  /*11e30*/  ISETP.GE.AND P5, PT, R32.reuse, R157, PT ;  /* 0x0000009d2000720c */ /* 0x040fe40003fa6270 */
[C---:B------:R-:W-:Y:S02]  /*11e40*/  ISETP.GE.AND P2, PT, R32.reuse, R156, PT ;  /* 0x0000009c2000720c */ /* 0x040fe40003f46270 */
[----:B------:R-:W-:Y:S02]  /*11e50*/  ISETP.GE.AND P0, PT, R32, R155, PT ;  /* 0x0000009b2000720c */ /* 0x000fe40003f06270 */
[----:B------:R-:W-:-:S02]  /*11e60*/  I2FP.F32.S32 R33, R98 ;  /* 0x0000006200217245 */ /* 0x000fc40000201400 */
[----:B------:R-:W-:Y:S01]  /*11e70*/  ISETP.GE.AND P3, PT, R32, R154, PT ;  /* 0x0000009a2000720c */ /* 0x000fe20003f66270 */
[----:B------:R-:W-:Y:S01]  /*11e80*/  VIADD R32, R3, 0x59 ;  /* 0x0000005903207836 */ /* 0x000fe20000000000 */
[----:B------:R-:W-:Y:S02]  /*11e90*/  IABS R96, R96 ;  /* 0x0000006000607213 */ /* 0x000fe40000000000 */
[----:B------:R-:W-:Y:S02]  /*11ea0*/  I2FP.F32.S32 R97, R97 ;  /* 0x0000006100617245 */ /* 0x000fe40000201400 */
[----:B------:R-:W-:Y:S01]  /*11eb0*/  ISETP.GE.AND P4, PT, R36, R154, PT ;  /* 0x0000009a2400720c */ /* 0x000fe20003f86270 */
[C---:B------:R-:W-:Y:S01]  /*11ec0*/  FFMA.FTZ R33, -R158.reuse, R33, R30 ;  /* 0x000000219e217223 */ /* 0x040fe2000001011e */
[----:B------:R-:W-:Y:S01]  /*11ed0*/  I2FP.F32.S32 R96, R96 ;  /* 0x0000006000607245 */ /* 0x000fe20000201400 */
[----:B------:R-:W-:Y:S01]  /*11ee0*/  FFMA.FTZ R29, -R158, R97, R29 ;  /* 0x000000619e1d7223 */ /* 0x000fe2000001011d */
[----:B------:R-:W-:-:S02]  /*11ef0*/  FSEL R160, R100, -INF , !P4 ;  /* 0xff80000064a07808 */ /* 0x000fc40006000000 */
[----:B------:R-:W-:Y:S02]  /*11f00*/  FSEL R28, R28, -INF , P5 ;  /* 0xff8000001c1c7808 */ /* 0x000fe40002800000 */
[----:B------:R-:W-:Y:S02]  /*11f10*/  ISETP.GE.AND P4, PT, R32, R157, PT ;  /* 0x0000009d2000720c */ /* 0x000fe40003f86270 */
[----:B------:R-:W-:Y:S01]  /*11f20*/  IABS R95, R95 ;  /* 0x0000005f005f7213 */ /* 0x000fe20000000000 */
[----:B------:R-:W-:Y:S01]  /*11f30*/  FFMA.FTZ R31, -R158, R96, R31 ;  /* 0x000000609e1f7223 */ /* 0x000fe2000001011f */
[----:B------:R-:W-:Y:S01]  /*11f40*/  FSEL R30, R28, -INF , !P2 ;  /* 0xff8000001c1e7808 */ /* 0x000fe20005000000 */
[----:B------:R-:W-:Y:S01]  /*11f50*/  VIADD R28, R3, 0x60 ;  /* 0x00000060031c7836 */ /* 0x000fe20000000000 */
[C---:B------:R-:W-:Y:S02]  /*11f60*/  ISETP.GE.AND P5, PT, R32.reuse, R156, PT ;  /* 0x0000009c2000720c */ /* 0x040fe40003fa6270 */
[----:B------:R-:W-:-:S02]  /*11f70*/  ISETP.GE.AND P2, PT, R32, R155, PT ;  /* 0x0000009b2000720c */ /* 0x000fc40003f46270 */
[----:B------:R-:W-:Y:S02]  /*11f80*/  FSEL R33, R33, -INF , P0 ;  /* 0xff80000021217808 */ /* 0x000fe40000000000 */
[----:B------:R-:W-:Y:S02]  /*11f90*/  FSEL R29, R29, -INF , P4 ;  /* 0xff8000001d1d7808 */ /* 0x000fe40002000000 */
[----:B------:R-:W-:Y:S02]  /*11fa0*/  I2FP.F32.S32 R95, R95 ;  /* 0x0000005f005f7245 */ /* 0x000fe40000201400 */
[----:B------:R-:W-:Y:S02]  /*11fb0*/  IABS R92, R92 ;  /* 0x0000005c005c7213 */ /* 0x000fe40000000000 */
[----:B------:R-:W-:Y:S02]  /*11fc0*/  IABS R94, R94 ;  /* 0x0000005e005e7213 */ /* 0x000fe40000000000 */
[----:B------:R-:W-:-:S02]  /*11fd0*/  ISETP.GE.AND P0, PT, R32, R154, PT ;  /* 0x0000009a2000720c */ /* 0x000fc40003f06270 */
[----:B------:R-:W-:Y:S02]  /*11fe0*/  FSEL R162, R33, -INF , !P3 ;  /* 0xff80000021a27808 */ /* 0x000fe40005800000 */
[----:B------:R-:W-:Y:S02]  /*11ff0*/  FSEL R32, R29, -INF , !P5 ;  /* 0xff8000001d207808 */ /* 0x000fe40006800000 */
[----:B------:R-:W-:Y:S01]  /*12000*/  FSEL R31, R31, -INF , P2 ;  /* 0xff8000001f1f7808 */ /* 0x000fe20001000000 */
[----:B------:R-:W-:Y:S01]  /*12010*/  FFMA.FTZ R24, -R158, R95, R24 ;  /* 0x0000005f9e187223 */ /* 0x000fe20000010118 */
[C---:B------:R-:W-:Y:S02]  /*12020*/  ISETP.GE.AND P3, PT, R28.reuse, R157, PT ;  /* 0x0000009d1c00720c */ /* 0x040fe40003f66270 */
[C---:B------:R-:W-:Y:S02]  /*12030*/  ISETP.GE.AND P4, PT, R28.reuse, R156, PT ;  /* 0x0000009c1c00720c */ /* 0x040fe40003f86270 */
[----:B------:R-:W-:-:S02]  /*12040*/  ISETP.GE.AND P5, PT, R28, R155, PT ;  /* 0x0000009b1c00720c */ /* 0x000fc40003fa6270 */
[----:B------:R-:W-:Y:S01]  /*12050*/  ISETP.GE.AND P2, PT, R28, R154, PT ;  /* 0x0000009a1c00720c */ /* 0x000fe20003f46270 */
[----:B------:R-:W-:Y:S01]  /*12060*/  VIADD R28, R3, 0x61 ;  /* 0x00000061031c7836 */ /* 0x000fe20000000000 */
[----:B------:R-:W-:Y:S02]  /*12070*/  I2FP.F32.S32 R92, R92 ;  /* 0x0000005c005c7245 */ /* 0x000fe40000201400 */
[----:B------:R-:W-:Y:S02]  /*12080*/  I2FP.F32.S32 R29, R94 ;  /* 0x0000005e001d7245 */ /* 0x000fe40000201400 */
[----:B------:R-:W-:Y:S01]  /*12090*/  IABS R90, R90 ;  /* 0x0000005a005a7213 */ /* 0x000fe20000000000 */
[C---:B------:R-:W-:Y:S01]  /*120a0*/  FFMA.FTZ R25, -R158.reuse, R92, R25 ;  /* 0x0000005c9e197223 */ /* 0x040fe20000010119 */
[----:B------:R-:W-:Y:S01]  /*120b0*/  FSEL R166, R31, -INF , !P0 ;  /* 0xff8000001fa67808 */ /* 0x000fe20004000000 */
[----:B------:R-:W-:Y:S01]  /*120c0*/  FFMA.FTZ R26, -R158, R29, R26 ;  /* 0x0000001d9e1a7223 */ /* 0x000fe2000001011a */
[----:B------:R-:W-:-:S02]  /*120d0*/  I2FP.F32.S32 R90, R90 ;  /* 0x0000005a005a7245 */ /* 0x000fc40000201400 */
[----:B------:R-:W-:Y:S02]  /*120e0*/  ISETP.GE.AND P0, PT, R28, R157, PT ;  /* 0x0000009d1c00720c */ /* 0x000fe40003f06270 */
[----:B------:R-:W-:Y:S01]  /*120f0*/  FSEL R24, R24, -INF , P3 ;  /* 0xff80000018187808 */ /* 0x000fe20001800000 */
[----:B------:R-:W-:Y:S01]  /*12100*/  FFMA.FTZ R27, -R158, R90, R27 ;  /* 0x0000005a9e1b7223 */ /* 0x000fe2000001011b */
[----:B------:R-:W-:Y:S02]  /*12110*/  ISETP.GE.AND P3, PT, R28, R156, PT ;  /* 0x0000009c1c00720c */ /* 0x000fe40003f66270 */
[----:B------:R-:W-:Y:S01]  /*12120*/  FSEL R31, R24, -INF , !P4 ;  /* 0xff800000181f7808 */ /* 0x000fe20006000000 */
[----:B------:R-:W-:Y:S01]  /*12130*/  VIADD R24, R3, 0x68 ;  /* 0x0000006803187836 */ /* 0x000fe20000000000 */
[----:B------:R-:W-:Y:S02]  /*12140*/  FSEL R25, R25, -INF , P0 ;  /* 0xff80000019197808 */ /* 0x000fe40000000000 */
[----:B------:R-:W-:-:S02]  /*12150*/  ISETP.GE.AND P4, PT, R28, R155, PT ;  /* 0x0000009b1c00720c */ /* 0x000fc40003f86270 */
[----:B------:R-:W-:Y:S02]  /*12160*/  FSEL R26, R26, -INF , P5 ;  /* 0xff8000001a1a7808 */ /* 0x000fe40002800000 */
[----:B------:R-:W-:Y:S02]  /*12170*/  IABS R88, R88 ;  /* 0x0000005800587213 */ /* 0x000fe40000000000 */
[----:B------:R-:W-:Y:S02]  /*12180*/  IABS R76, R76 ;  /* 0x0000004c004c7213 */ /* 0x000fe40000000000 */
[----:B------:R-:W-:Y:S02]  /*12190*/  FSEL R34, R25, -INF , !P3 ;  /* 0xff80000019227808 */ /* 0x000fe40005800000 */
[----:B------:R-:W-:Y:S02]  /*121a0*/  FSEL R165, R26, -INF , !P2 ;  /* 0xff8000001aa57808 */ /* 0x000fe40005000000 */
[----:B------:R-:W-:-:S02]  /*121b0*/  I2FP.F32.S32 R25, R88 ;  /* 0x0000005800197245 */ /* 0x000fc40000201400 */
[----:B------:R-:W-:Y:S02]  /*121c0*/  FSEL R27, R27, -INF , P4 ;  /* 0xff8000001b1b7808 */ /* 0x000fe40002000000 */
[C---:B------:R-:W-:Y:S02]  /*121d0*/  ISETP.GE.AND P2, PT, R24.reuse, R157, PT ;  /* 0x0000009d1800720c */ /* 0x040fe40003f46270 */
[C---:B------:R-:W-:Y:S02]  /*121e0*/  ISETP.GE.AND P0, PT, R24.reuse, R156, PT ;  /* 0x0000009c1800720c */ /* 0x040fe40003f06270 */
[C---:B------:R-:W-:Y:S02]  /*121f0*/  ISETP.GE.AND P3, PT, R24.reuse, R155, PT ;  /* 0x0000009b1800720c */ /* 0x040fe40003f66270 */
[----:B------:R-:W-:Y:S01]  /*12200*/  ISETP.GE.AND P4, PT, R24, R154, PT ;  /* 0x0000009a1800720c */ /* 0x000fe20003f86270 */
[----:B------:R-:W-:Y:S01]  /*12210*/  VIADD R24, R3, 0x69 ;  /* 0x0000006903187836 */ /* 0x000fe20000000000 */
[----:B------:R-:W-:-:S02]  /*12220*/  I2FP.F32.S32 R76, R76 ;  /* 0x0000004c004c7245 */ /* 0x000fc40000201400 */
[----:B------:R-:W-:Y:S02]  /*12230*/  ISETP.GE.AND P5, PT, R28, R154, PT ;  /* 0x0000009a1c00720c */ /* 0x000fe40003fa6270 */
[----:B------:R-:W-:Y:S01]  /*12240*/  IABS R78, R78 ;  /* 0x0000004e004e7213 */ /* 0x000fe20000000000 */
[C---:B------:R-:W-:Y:S01]  /*12250*/  FFMA.FTZ R20, -R158.reuse, R25, R20 ;  /* 0x000000199e147223 */ /* 0x040fe20000010114 */
[----:B------:R-:W-:Y:S01]  /*12260*/  FSEL R168, R27, -INF , !P5 ;  /* 0xff8000001ba87808 */ /* 0x000fe20006800000 */
[----:B------:R-:W-:Y:S01]  /*12270*/  FFMA.FTZ R21, -R158, R76, R21 ;  /* 0x0000004c9e157223 */ /* 0x000fe20000010115 */
[----:B------:R-:W-:Y:S02]  /*12280*/  I2FP.F32.S32 R29, R78 ;  /* 0x0000004e001d7245 */ /* 0x000fe40000201400 */
[----:B------:R-:W-:Y:S02]  /*12290*/  ISETP.GE.AND P5, PT, R24, R157, PT ;  /* 0x0000009d1800720c */ /* 0x000fe40003fa6270 */
[----:B------:R-:W-:-:S02]  /*122a0*/  IABS R74, R74 ;  /* 0x0000004a004a7213 */ /* 0x000fc40000000000 */
[----:B------:R-:W-:Y:S01]  /*122b0*/  FSEL R20, R20, -INF , P2 ;  /* 0xff80000014147808 */ /* 0x000fe20001000000 */
[----:B------:R-:W-:Y:S01]  /*122c0*/  FFMA.FTZ R22, -R158, R29, R22 ;  /* 0x0000001d9e167223 */ /* 0x000fe20000010116 */
[----:B------:R-:W-:Y:S02]  /*122d0*/  ISETP.GE.AND P2, PT, R24, R156, PT ;  /* 0x0000009c1800720c */ /* 0x000fe40003f46270 */
[----:B------:R-:W-:Y:S02]  /*122e0*/  I2FP.F32.S32 R74, R74 ;  /* 0x0000004a004a7245 */ /* 0x000fe40000201400 */
[----:B------:R-:W-:Y:S02]  /*122f0*/  FSEL R21, R21, -INF , P5 ;  /* 0xff80000015157808 */ /* 0x000fe40002800000 */
[----:B------:R-:W-:Y:S01]  /*12300*/  IABS R72, R72 ;  /* 0x0000004800487213 */ /* 0x000fe20000000000 */
[----:B------:R-:W-:Y:S01]  /*12310*/  FFMA.FTZ R23, -R158, R74, R23 ;  /* 0x0000004a9e177223 */ /* 0x000fe20000010117 */
[----:B------:R-:W-:-:S02]  /*12320*/  FSEL R42, R21, -INF , !P2 ;  /* 0xff800000152a7808 */ /* 0x000fc40005000000 */
[----:B------:R-:W-:Y:S01]  /*12330*/  FSEL R33, R20, -INF , !P0 ;  /* 0xff80000014217808 */ /* 0x000fe20004000000 */
[----:B------:R-:W-:Y:S01]  /*12340*/  VIADD R20, R3, 0x70 ;  /* 0x0000007003147836 */ /* 0x000fe20000000000 */
[----:B------:R-:W-:Y:S02]  /*12350*/  I2FP.F32.S32 R21, R72 ;  /* 0x0000004800157245 */ /* 0x000fe40000201400 */
[----:B------:R-:W-:Y:S02]  /*12360*/  ISETP.GE.AND P0, PT, R24, R155, PT ;  /* 0x0000009b1800720c */ /* 0x000fe40003f06270 */
[----:B------:R-:W-:Y:S02]  /*12370*/  FSEL R22, R22, -INF , P3 ;  /* 0xff80000016167808 */ /* 0x000fe40001800000 */
[----:B------:R-:W-:Y:S02]  /*12380*/  IABS R64, R64 ;  /* 0x0000004000407213 */ /* 0x000fe40000000000 */
[----:B------:R-:W-:Y:S01]  /*12390*/  IABS R66, R66 ;  /* 0x0000004200427213 */ /* 0x000fe20000000000 */
[----:B------:R-:W-:Y:S01]  /*123a0*/  FFMA.FTZ R21, -R158, R21, R124 ;  /* 0x000000159e157223 */ /* 0x000fe2000001017c */
[----:B------:R-:W-:-:S02]  /*123b0*/  FSEL R169, R22, -INF , !P4 ;  /* 0xff80000016a97808 */ /* 0x000fc40006000000 */
[----:B------:R-:W-:Y:S02]  /*123c0*/  I2FP.F32.S32 R25, R64 ;  /* 0x0000004000197245 */ /* 0x000fe40000201400 */
        /* <DEDUP_REMOVED lines=8> */
[----:B------:R-:W-:Y:S02]  /*12450*/  ISETP.GE.AND P3, PT, R24, R154, PT ;  /* 0x0000009a1800720c */ /* 0x000fe40003f66270 */
[----:B------:R-:W-:Y:S01]  /*12460*/  IABS R52, R52 ;  /* 0x0000003400347213 */ /* 0x000fe20000000000 */
[C---:B------:R-:W-:Y:S01]  /*12470*/  FFMA.FTZ R25, -R158.reuse, R25, R126 ;  /* 0x000000199e197223 */ /* 0x040fe2000001017e */
[----:B------:R-:W-:Y:S01]  /*12480*/  FSEL R43, R21, -INF , P4 ;  /* 0xff800000152b7808 */ /* 0x000fe20002000000 */
[----:B------:R-:W-:Y:S01]  /*12490*/  FFMA.FTZ R66, -R158, R66, R125 ;  /* 0x000000429e427223 */ /* 0x000fe2000001017d */
[----:B------:R-:W-:-:S02]  /*124a0*/  I2FP.F32.S32 R18, R18 ;  /* 0x0000001200127245 */ /* 0x000fc40000201400 */
[----:B------:R-:W-:Y:S02]  /*124b0*/  FSEL R171, R23, -INF , !P3 ;  /* 0xff80000017ab7808 */ /* 0x000fe40005800000 */
[----:B------:R-:W-:Y:S02]  /*124c0*/  I2FP.F32.S32 R21, R52 ;  /* 0x0000003400157245 */ /* 0x000fe40000201400 */
[----:B------:R-:W-:Y:S01]  /*124d0*/  ISETP.GE.AND P3, PT, R20, R157, PT ;  /* 0x0000009d1400720c */ /* 0x000fe20003f66270 */
[C---:B------:R-:W-:Y:S01]  /*124e0*/  FFMA.FTZ R18, -R158.reuse, R18, R127 ;  /* 0x000000129e127223 */ /* 0x040fe2000001017f */
[----:B------:R-:W-:Y:S01]  /*124f0*/  FSEL R25, R25, -INF , P2 ;  /* 0xff80000019197808 */ /* 0x000fe20001000000 */
[----:B------:R-:W-:Y:S01]  /*12500*/  FFMA.FTZ R21, -R158, R21, R86 ;  /* 0x000000159e157223 */ /* 0x000fe20000010156 */
[----:B------:R-:W-:Y:S02]  /*12510*/  ISETP.GE.AND P2, PT, R20, R155, PT ;  /* 0x0000009b1400720c */ /* 0x000fe40003f46270 */
[----:B------:R-:W-:-:S02]  /*12520*/  FSEL R41, R66, -INF , P3 ;  /* 0xff80000042297808 */ /* 0x000fc40001800000 */
[C---:B------:R-:W-:Y:S02]  /*12530*/  ISETP.GE.AND P3, PT, R3.reuse, R155, PT ;  /* 0x0000009b0300720c */ /* 0x040fe40003f66270 */
[----:B------:R-:W-:Y:S02]  /*12540*/  FSEL R172, R18, -INF , P2 ;  /* 0xff80000012ac7808 */ /* 0x000fe40001000000 */
[----:B------:R-:W-:Y:S02]  /*12550*/  ISETP.GE.AND P2, PT, R3, R154, PT ;  /* 0x0000009a0300720c */ /* 0x000fe40003f46270 */
[----:B------:R-:W-:Y:S01]  /*12560*/  FSEL R18, R21, -INF , P3 ;  /* 0xff80000015127808 */ /* 0x000fe20001800000 */
[----:B------:R-:W-:Y:S01]  /*12570*/  FFMA.FTZ R84, -R158, R93, R84 ;  /* 0x0000005d9e547223 */ /* 0x000fe20000010154 */
[----:B------:R-:W-:Y:S02]  /*12580*/  ISETP.GE.AND P3, PT, R3, R157, PT ;  /* 0x0000009d0300720c */ /* 0x000fe40003f66270 */
[----:B------:R-:W-:-:S02]  /*12590*/  FSEL R18, R18, -INF , !P2 ;  /* 0xff80000012127808 */ /* 0x000fc40005000000 */
[----:B------:R-:W-:Y:S02]  /*125a0*/  IABS R23, R14 ;  /* 0x0000000e00177213 */ /* 0x000fe40000000000 */
[----:B------:R-:W-:Y:S02]  /*125b0*/  ISETP.GE.AND P2, PT, R3, R156, PT ;  /* 0x0000009c0300720c */ /* 0x000fe40003f46270 */
[----:B------:R-:W-:Y:S02]  /*125c0*/  FMNMX3.FTZ R22, R18, R91, R89, !PT ;  /* 0x0000005b12167276 */ /* 0x000fe40007810059 */
[----:B------:R-:W-:Y:S02]  /*125d0*/  FSEL R14, R84, -INF , P3 ;  /* 0xff800000540e7808 */ /* 0x000fe40001800000 */
[----:B------:R-:W-:Y:S02]  /*125e0*/  FMNMX3.FTZ R22, R22, R87, R85, !PT ;  /* 0x0000005716167276 */ /* 0x000fe40007810055 */
[----:B------:R-:W-:-:S02]  /*125f0*/  FSEL R14, R14, -INF , !P2 ;  /* 0xff8000000e0e7808 */ /* 0x000fc40005000000 */
[----:B------:R-:W-:Y:S02]  /*12600*/  FSEL R21, R16, -INF , !P1 ;  /* 0xff80000010157808 */ /* 0x000fe40004800000 */
        /* <DEDUP_REMOVED lines=13> */
[----:B------:R-:W-:Y:S02]  /*126e0*/  IABS R4, R4 ;  /* 0x0000000400047213 */ /* 0x000fe40000000000 */
[C---:B------:R-:W-:Y:S02]  /*126f0*/  ISETP.GE.AND P4, PT, R20.reuse, R156, PT ;  /* 0x0000009c1400720c */ /* 0x040fe40003f86270 */
[----:B------:R-:W-:Y:S01]  /*12700*/  ISETP.GE.AND P0, PT, R20, R154, PT ;  /* 0x0000009a1400720c */ /* 0x000fe20003f06270 */
[----:B------:R-:W-:Y:S01]  /*12710*/  VIADD R20, R3, 0x78 ;  /* 0x0000007803147836 */ /* 0x000fe20000000000 */
[----:B------:R-:W-:-:S02]  /*12720*/  I2FP.F32.S32 R23, R23 ;  /* 0x0000001700177245 */ /* 0x000fc40000201400 */
[----:B------:R-:W-:Y:S02]  /*12730*/  FMNMX3.FTZ R22, R22, R164, R163, !PT ;  /* 0x000000a416167276 */ /* 0x000fe400078100a3 */
[----:B------:R-:W-:Y:S02]  /*12740*/  FMNMX3.FTZ R16, R16, R15, R49, !PT ;  /* 0x0000000f10107276 */ /* 0x000fe40007810031 */
[----:B------:R-:W-:Y:S02]  /*12750*/  IABS R2, R2 ;  /* 0x0000000200027213 */ /* 0x000fe40000000000 */
[----:B------:R-:W-:Y:S01]  /*12760*/  I2FP.F32.S32 R25, R4 ;  /* 0x0000000400197245 */ /* 0x000fe20000201400 */
[----:B------:R-:W-:Y:S01]  /*12770*/  FFMA.FTZ R23, -R158, R23, R120 ;  /* 0x000000179e177223 */ /* 0x000fe20000010178 */
[----:B------:R-:W-:Y:S02]  /*12780*/  FMNMX3.FTZ R27, R22, R167, R130, !PT ;  /* 0x000000a7161b7276 */ /* 0x000fe40007810082 */
[----:B------:R-:W-:Y:S01]  /*12790*/  FMNMX3.FTZ R4, R16, R177, R159, !PT ;  /* 0x000000b110047276 */ /* 0x000fe2000781009f */
[----:B------:R-:W-:Y:S01]  /*127a0*/  VIADD R3, R3, 0x79 ;  /* 0x0000007903037836 */ /* 0x000fe20000000000 */
[----:B------:R-:W-:-:S02]  /*127b0*/  FSEL R172, R172, -INF , !P0 ;  /* 0xff800000acac7808 */ /* 0x000fc40004000000 */
[----:B------:R-:W-:Y:S02]  /*127c0*/  I2FP.F32.S32 R2, R2 ;  /* 0x0000000200027245 */ /* 0x000fe40000201400 */
[----:B------:R-:W-:Y:S02]  /*127d0*/  ISETP.GE.AND P0, PT, R20, R157, PT ;  /* 0x0000009d1400720c */ /* 0x000fe40003f06270 */
[----:B------:R-:W-:Y:S02]  /*127e0*/  FMNMX3.FTZ R16, R27, R160, R162, !PT ;  /* 0x000000a01b107276 */ /* 0x000fe400078100a2 */
[----:B------:R-:W-:Y:S01]  /*127f0*/  FMNMX3.FTZ R4, R4, R67, R131, !PT ;  /* 0x0000004304047276 */ /* 0x000fe20007810083 */
[C---:B------:R-:W-:Y:S01]  /*12800*/  FFMA.FTZ R25, -R158.reuse, R25, R122 ;  /* 0x000000199e197223 */ /* 0x040fe2000001017a */
[----:B------:R-:W-:Y:S01]  /*12810*/  FFMA.FTZ R2, -R158, R2, R123 ;  /* 0x000000029e027223 */ /* 0x000fe2000001017b */
[----:B------:R-:W-:Y:S02]  /*12820*/  FSEL R23, R23, -INF , P0 ;  /* 0xff80000017177808 */ /* 0x000fe40000000000 */
[----:B------:R-:W-:-:S02]  /*12830*/  ISETP.GE.AND P1, PT, R20, R155, PT ;  /* 0x0000009b1400720c */ /* 0x000fc40003f26270 */
[----:B------:R-:W-:Y:S02]  /*12840*/  ISETP.GE.AND P0, PT, R3, R155, PT ;  /* 0x0000009b0300720c */ /* 0x000fe40003f06270 */
[----:B------:R-:W-:Y:S02]  /*12850*/  FMNMX3.FTZ R16, R16, R166, R165, !PT ;  /* 0x000000a610107276 */ /* 0x000fe400078100a5 */
[----:B------:R-:W-:Y:S02]  /*12860*/  FMNMX3.FTZ R4, R4, R161, R40, !PT ;  /* 0x000000a104047276 */ /* 0x000fe40007810028 */
[----:B------:R-:W-:Y:S02]  /*12870*/  IABS R6, R6 ;  /* 0x0000000600067213 */ /* 0x000fe40000000000 */
[----:B------:R-:W-:Y:S02]  /*12880*/  FSEL R127, R25, -INF , P1 ;  /* 0xff800000197f7808 */ /* 0x000fe40000800000 */
[----:B------:R-:W-:-:S02]  /*12890*/  FSEL R174, R2, -INF , P0 ;  /* 0xff80000002ae7808 */ /* 0x000fc40000000000 */
[----:B------:R-:W-:Y:S02]  /*128a0*/  ISETP.GE.AND P2, PT, R20, R154, PT ;  /* 0x0000009a1400720c */ /* 0x000fe40003f46270 */
[----:B------:R-:W-:Y:S02]  /*128b0*/  FMNMX3.FTZ R25, R16, R168, R169, !PT ;  /* 0x000000a810197276 */ /* 0x000fe400078100a9 */
[----:B------:R-:W-:Y:S02]  /*128c0*/  FMNMX3.FTZ R2, R4, R35, R30, !PT ;  /* 0x0000002304027276 */ /* 0x000fe4000781001e */
[----:B------:R-:W-:Y:S02]  /*128d0*/  I2FP.F32.S32 R6, R6 ;  /* 0x0000000600067245 */ /* 0x000fe40000201400 */
[----:B------:R-:W-:Y:S02]  /*128e0*/  ISETP.GE.AND P1, PT, R3, R154, PT ;  /* 0x0000009a0300720c */ /* 0x000fe40003f26270 */
[----:B------:R-:W-:-:S02]  /*128f0*/  FSEL R127, R127, -INF , !P2 ;  /* 0xff8000007f7f7808 */ /* 0x000fc40005000000 */
[----:B------:R-:W-:Y:S02]  /*12900*/  FMNMX3.FTZ R25, R25, R171, R170, !PT ;  /* 0x000000ab19197276 */ /* 0x000fe400078100aa */
[----:B------:R-:W-:Y:S01]  /*12910*/  FMNMX3.FTZ R2, R2, R32, R31, !PT ;  /* 0x0000002002027276 */ /* 0x000fe2000781001f */
[----:B------:R-:W-:Y:S01]  /*12920*/  FFMA.FTZ R6, -R158, R6, R121 ;  /* 0x000000069e067223 */ /* 0x000fe20000010179 */
[----:B------:R-:W-:Y:S02]  /*12930*/  ISETP.GE.AND P3, PT, R20, R156, PT ;  /* 0x0000009c1400720c */ /* 0x000fe40003f66270 */
[----:B------:R-:W-:Y:S02]  /*12940*/  ISETP.GE.AND P0, PT, R3, R157, PT ;  /* 0x0000009d0300720c */ /* 0x000fe40003f06270 */
[----:B------:R-:W-:Y:S02]  /*12950*/  FSEL R174, R174, -INF , !P1 ;  /* 0xff800000aeae7808 */ /* 0x000fe40004800000 */
[----:B------:R-:W-:-:S02]  /*12960*/  FMNMX3.FTZ R25, R25, R172, R127, !PT ;  /* 0x000000ac19197276 */ /* 0x000fc4000781007f */
[----:B------:R-:W-:Y:S02]  /*12970*/  FSEL R43, R43, -INF , !P5 ;  /* 0xff8000002b2b7808 */ /* 0x000fe40006800000 */
[----:B------:R-:W-:Y:S02]  /*12980*/  FMNMX3.FTZ R2, R2, R34, R33, !PT ;  /* 0x0000002202027276 */ /* 0x000fe40007810021 */
[----:B------:R-:W-:Y:S02]  /*12990*/  ISETP.GE.AND P1, PT, R3, R156, PT ;  /* 0x0000009c0300720c */ /* 0x000fe40003f26270 */
[----:B------:R-:W-:Y:S02]  /*129a0*/  FMNMX.FTZ R16, R174, R25, !PT ;  /* 0x00000019ae107209 */ /* 0x000fe40007810000 */
[----:B------:R-:W-:Y:S02]  /*129b0*/  FSEL R6, R6, -INF , P0 ;  /* 0xff80000006067808 */ /* 0x000fe40000000000 */
[----:B------:R-:W-:-:S02]  /*129c0*/  FSEL R41, R41, -INF , !P4 ;  /* 0xff80000029297808 */ /* 0x000fc40006000000 */
[----:B------:R-:W-:Y:S02]  /*129d0*/  FSEL R46, R23, -INF , !P3 ;  /* 0xff800000172e7808 */ /* 0x000fe40005800000 */
[----:B------:R-:W-:Y:S01]  /*129e0*/  FMNMX3.FTZ R2, R2, R42, R43, !PT ;  /* 0x0000002a02027276 */ /* 0x000fe2000781002b */
[----:B------:R-:W1:Y:S01]  /*129f0*/  SHFL.BFLY PT, R25, R16, 0x2, 0x1f ;  /* 0x0c401f0010197f89 */ /* 0x000e6200000e0000 */
[----:B------:R-:W-:Y:S02]  /*12a00*/  FSEL R44, R6, -INF , !P1 ;  /* 0xff800000062c7808 */ /* 0x000fe40004800000 */
[----:B------:R-:W-:-:S04]  /*12a10*/  FMNMX3.FTZ R3, R2, R41, R46, !PT ;  /* 0x0000002902037276 */ /* 0x000fc8000781002e */
[----:B------:R-:W-:-:S05]  /*12a20*/  FMNMX.FTZ R20, R44, R3, !PT ;  /* 0x000000032c147209 */ /* 0x000fca0007810000 */
[----:B------:R-:W4:Y:S01]  /*12a30*/  SHFL.BFLY PT, R3, R20, 0x2, 0x1f ;  /* 0x0c401f0014037f89 */ /* 0x000f2200000e0000 */
[----:B-1----:R-:W-:-:S05]  /*12a40*/  FMNMX.FTZ R25, R16, R25, !PT ;  /* 0x0000001910197209 */ /* 0x002fca0007810000 */
[----:B------:R-:W1:Y:S01]  /*12a50*/  SHFL.BFLY PT, R4, R25, 0x1, 0x1f ;  /* 0x0c201f0019047f89 */ /* 0x000e6200000e0000 */
[----:B----4-:R-:W-:Y:S01]  /*12a60*/  FMNMX.FTZ R3, R20, R3, !PT ;  /* 0x0000000314037209 */ /* 0x010fe20007810000 */
[----:B------:R-:W-:-:S04]  /*12a70*/  IMAD.SHL.U32 R0, R0, 0x100, RZ ;  /* 0x0000010000007824 */ /* 0x000fc800078e00ff */
[----:B------:R-:W4:Y:S01]  /*12a80*/  SHFL.BFLY PT, R2, R3, 0x1, 0x1f ;  /* 0x0c201f0003027f89 */ /* 0x000f2200000e0000 */
[C---:B------:R-:W-:Y:S01]  /*12a90*/  IMAD.SHL.U32 R23, R63.reuse, 0x20, RZ ;  /* 0x000000203f177824 */ /* 0x040fe200078e00ff */
[----:B------:R-:W-:Y:S01]  /*12aa0*/  LOP3.LUT R6, R0, 0x100, RZ, 0xc0, !PT ;  /* 0x0000010000067812 */ /* 0x000fe200078ec0ff */
[----:B------:R-:W-:-:S03]  /*12ab0*/  IMAD.SHL.U32 R119, R63, 0x4, RZ ;  /* 0x000000043f777824 */ /* 0x000fc600078e00ff */
[----:B------:R-:W-:Y:S02]  /*12ac0*/  LOP3.LUT R6, R6, 0x20, R23, 0xf8, !PT ;  /* 0x0000002006067812 */ /* 0x000fe400078ef817 */
[----:B------:R-:W-:Y:S02]  /*12ad0*/  LOP3.LUT R23, R23, 0xc0, RZ, 0xc0, !PT ;  /* 0x000000c017177812 */ /* 0x000fe400078ec0ff */
[----:B-1----:R-:W-:Y:S02]  /*12ae0*/  FMNMX.FTZ R0, R25, R4, !PT ;  /* 0x0000000419007209 */ /* 0x002fe40007810000 */
[----:B------:R-:W-:Y:S02]  /*12af0*/  LOP3.LUT R4, R119, 0x18, RZ, 0xc0, !PT ;  /* 0x0000001877047812 */ /* 0x000fe400078ec0ff */
[----:B------:R-:W-:-:S04]  /*12b00*/  LOP3.LUT R23, R23, 0x8, R132, 0xf8, !PT ;  /* 0x0000000817177812 */ /* 0x000fc800078ef884 */
[----:B------:R-:W-:Y:S02]  /*12b10*/  LOP3.LUT R4, R6, R23, R4, 0xf6, !PT ;  /* 0x0000001706047212 */ /* 0x000fe400078ef604 */
[----:B----4-:R-:W-:Y:S02]  /*12b20*/  FMNMX.FTZ R2, R3, R2, !PT ;  /* 0x0000000203027209 */ /* 0x010fe40007810000 */
[----:B------:R-:W-:Y:S01]  /*12b30*/  LEA R3, R4, UR6, 0x1 ;  /* 0x0000000604037c11 */ /* 0x000fe2000f8e08ff */
[----:B--2---:R-:W-:Y:S01]  /*12b40*/  FMUL.FTZ R176, R39, R0 ;  /* 0x0000000027b07220 */ /* 0x004fe20000410000 */
[----:B------:R-:W-:-:S03]  /*12b50*/  FSETP.NEU.FTZ.AND P0, PT, R0, -INF , PT ;  /* 0xff8000000000780b */ /* 0x000fc60003f1d000 */
[----:B------:R-:W1:Y:S01]  /*12b60*/  LDSM.16.MT88.4 R108, [R3+0x9000] ;  /* 0x00900000036c783b */ /* 0x000e620000004200 */
[----:B------:R-:W-:Y:S01]  /*12b70*/  FSEL R176, R176, RZ, P0 ;  /* 0x000000ffb0b07208 */ /* 0x000fe20000000000 */
[----:B------:R-:W-:Y:S01]  /*12b80*/  FMUL.FTZ R48, R39, R2 ;  /* 0x0000000227307220 */ /* 0x000fe20000410000 */
        /* <DEDUP_REMOVED lines=13> */
[----:B------:R-:W-:-:S02]  /*12c60*/  FFMA.FTZ R28, R19, R39, -R176 ;  /* 0x00000027131c7223 */ /* 0x000fc400000108b0 */
[----:B------:R-:W2:Y:S01]  /*12c70*/  MUFU.EX2 R121, R121 ;  /* 0x0000007900797308 */ /* 0x000ea20000000800 */
[----:B------:R-:W4:Y:S03]  /*12c80*/  LDSM.16.MT88.4 R16, [R3+0x9400] ;  /* 0x009400000310783b */ /* 0x000f260000004200 */
[----:B------:R-:W-:Y:S04]  /*12c90*/  MUFU.EX2 R124, R124 ;  /* 0x0000007c007c7308 */ /* 0x000fe80000000800 */
[----:B------:R-:W5:Y:S04]  /*12ca0*/  MUFU.EX2 R173, R173 ;  /* 0x000000ad00ad7308 */ /* 0x000f680000000800 */
[----:B------:R-:W-:Y:S04]  /*12cb0*/  MUFU.EX2 R180, R180 ;  /* 0x000000b400b47308 */ /* 0x000fe80000000800 */
[----:B------:R-:W3:Y:S04]  /*12cc0*/  MUFU.EX2 R123, R123 ;  /* 0x0000007b007b7308 */ /* 0x000ee80000000800 */
[----:B------:R-:W-:Y:S04]  /*12cd0*/  MUFU.EX2 R178, R178 ;  /* 0x000000b200b27308 */ /* 0x000fe80000000800 */
[----:B------:R-:W1:Y:S01]  /*12ce0*/  MUFU.EX2 R175, R175 ;  /* 0x000000af00af7308 */ /* 0x000e620000000800 */
[----:B--2---:R-:W-:Y:S01]  /*12cf0*/  F2FP.BF16.F32.PACK_AB R69, R121, R126 ;  /* 0x0000007e7945723e */ /* 0x004fe200000010ff */
[-CC-:B------:R-:W-:Y:S01]  /*12d00*/  FFMA.FTZ R56, R85, R39.reuse, -R176.reuse ;  /* 0x0000002755387223 */ /* 0x180fe200000108b0 */
[----:B-----5:R-:W-:Y:S01]  /*12d10*/  F2FP.BF16.F32.PACK_AB R71, R173, R124 ;  /* 0x0000007cad47723e */ /* 0x020fe200000010ff */
[-C--:B------:R-:W-:Y:S01]  /*12d20*/  FFMA.FTZ R45, R73, R39.reuse, -R176 ;  /* 0x00000027492d7223 */ /* 0x080fe200000108b0 */
[-CC-:B------:R-:W-:Y:S01]  /*12d30*/  FFMA.FTZ R64, R79, R39.reuse, -R48.reuse ;  /* 0x000000274f407223 */ /* 0x180fe20000010830 */
[----:B---3--:R-:W-:Y:S01]  /*12d40*/  F2FP.BF16.F32.PACK_AB R68, R123, R180 ;  /* 0x000000b47b44723e */ /* 0x008fe200000010ff */
[-CC-:B------:R-:W-:Y:S01]  /*12d50*/  FFMA.FTZ R59, R77, R39.reuse, -R48.reuse ;  /* 0x000000274d3b7223 */ /* 0x180fe20000010830 */
[-CC-:B------:R-:W-:Y:S01]  /*12d60*/  FFMA.FTZ R50, R7, R39.reuse, -R48.reuse ;  /* 0x0000002707327223 */ /* 0x180fe20000010830 */
[----:B------:R-:W-:Y:S01]  /*12d70*/  FFMA.FTZ R29, R5, R39, -R48 ;  /* 0x00000027051d7223 */ /* 0x000fe20000010830 */
[----:B-1----:R-:W-:Y:S01]  /*12d80*/  F2FP.BF16.F32.PACK_AB R70, R175, R178 ;  /* 0x000000b2af46723e */ /* 0x002fe200000010ff */
[----:B------:R-:W-:Y:S01]  /*12d90*/  MUFU.EX2 R56, R56 ;  /* 0x0000003800387308 */ /* 0x000fe20000000800 */
[----:B------:R-:W-:Y:S03]  /*12da0*/  LDSM.16.MT88.4 R76, [R3+0xd000] ;  /* 0x00d00000034c783b */ /* 0x000fe60000004200 */
[----:B------:R-:W1:Y:S02]  /*12db0*/  MUFU.EX2 R51, R51 ;  /* 0x0000003300337308 */ /* 0x000e640000000800 */
[C---:B------:R-:W-:Y:S02]  /*12dc0*/  HMMA.16816.F32.BF16 R112, R68.reuse, R108, RZ ;  /* 0x0000006c4470723c */ /* 0x040fe400000418ff */
[----:B------:R-:W-:Y:S04]  /*12dd0*/  MUFU.EX2 R45, R45 ;  /* 0x0000002d002d7308 */ /* 0x000fe80000000800 */
[----:B------:R-:W2:Y:S02]  /*12de0*/  MUFU.EX2 R28, R28 ;  /* 0x0000001c001c7308 */ /* 0x000ea40000000800 */
[----:B------:R-:W-:Y:S02]  /*12df0*/  HMMA.16816.F32.BF16 R108, R68, R110, RZ ;  /* 0x0000006e446c723c */ /* 0x000fe400000418ff */
[----:B------:R-:W-:Y:S04]  /*12e00*/  MUFU.EX2 R64, R64 ;  /* 0x0000004000407308 */ /* 0x000fe80000000800 */
[----:B------:R-:W3:Y:S04]  /*12e10*/  MUFU.EX2 R59, R59 ;  /* 0x0000003b003b7308 */ /* 0x000ee80000000800 */
[----:B------:R-:W-:Y:S04]  /*12e20*/  MUFU.EX2 R50, R50 ;  /* 0x0000003200327308 */ /* 0x000fe80000000800 */
[----:B------:R-:W5:Y:S01]  /*12e30*/  MUFU.EX2 R29, R29 ;  /* 0x0000001d001d7308 */ /* 0x000f620000000800 */
[----:B-1----:R-:W-:-:S02]  /*12e40*/  F2FP.BF16.F32.PACK_AB R5, R51, R56 ;  /* 0x000000383305723e */ /* 0x002fc400000010ff */
[----:B--2---:R-:W-:Y:S02]  /*12e50*/  F2FP.BF16.F32.PACK_AB R7, R28, R45 ;  /* 0x0000002d1c07723e */ /* 0x004fe400000010ff */
[----:B---3--:R-:W-:Y:S02]  /*12e60*/  F2FP.BF16.F32.PACK_AB R4, R59, R64 ;  /* 0x000000403b04723e */ /* 0x008fe400000010ff */
[----:B-----5:R-:W-:-:S07]  /*12e70*/  F2FP.BF16.F32.PACK_AB R6, R29, R50 ;  /* 0x000000321d06723e */ /* 0x020fce00000010ff */
[C---:B----4-:R-:W-:Y:S08]  /*12e80*/  HMMA.16816.F32.BF16 R112, R4.reuse, R16, R112 ;  /* 0x000000100470723c */ /* 0x050ff00000041870 */
        /* <DEDUP_REMOVED lines=8> */
[----:B------:R-:W-:Y:S01]  /*12f10*/  HMMA.16816.F32.BF16 R76, R68, R78, RZ ;  /* 0x0000004e444c723c */ /* 0x000fe200000418ff */
[----:B------:R-:W-:-:S05]  /*12f20*/  IMAD R8, R8, 0x2, R3 ;  /* 0x0000000208087824 */ /* 0x000fca00078e0203 */
[----:B------:R-:W2:Y:S04]  /*12f30*/  LDSM.16.MT88.4 R100, [R8+0x9000] ;  /* 0x009000000864783b */ /* 0x000ea80000004200 */
[----:B------:R-:W3:Y:S04]  /*12f40*/  LDSM.16.MT88.4 R20, [R8+0xb000] ;  /* 0x00b000000814783b */ /* 0x000ee80000004200 */
[----:B------:R-:W-:Y:S04]  /*12f50*/  LDSM.16.MT88.4 R84, [R8+0xb400] ;  /* 0x00b400000854783b */ /* 0x000fe80000004200 */
[----:B------:R-:W-:Y:S01]  /*12f60*/  LDSM.16.MT88.4 R24, [R8+0x9400] ;  /* 0x009400000818783b */ /* 0x000fe20000004200 */
[C---:B-1----:R-:W-:Y:S08]  /*12f70*/  HMMA.16816.F32.BF16 R80, R4.reuse, R16, R80 ;  /* 0x000000100450723c */ /* 0x042ff00000041850 */
[----:B------:R-:W-:Y:S01]  /*12f80*/  HMMA.16816.F32.BF16 R76, R4, R18, R76 ;  /* 0x00000012044c723c */ /* 0x000fe2000004184c */
[----:B------:R-:W1:Y:S07]  /*12f90*/  LDSM.16.MT88.4 R16, [R8+0xd000] ;  /* 0x00d000000810783b */ /* 0x000e6e0000004200 */
[C---:B--2---:R-:W-:Y:S08]  /*12fa0*/  HMMA.16816.F32.BF16 R104, R68.reuse, R100, RZ ;  /* 0x000000644468723c */ /* 0x044ff000000418ff */
[C---:B---3--:R-:W-:Y:S08]  /*12fb0*/  HMMA.16816.F32.BF16 R88, R68.reuse, R20, RZ ;  /* 0x000000144458723c */ /* 0x048ff000000418ff */
[C---:B------:R-:W-:Y:S08]  /*12fc0*/  HMMA.16816.F32.BF16 R100, R68.reuse, R102, RZ ;  /* 0x000000664464723c */ /* 0x040ff000000418ff */
[C---:B------:R-:W-:Y:S08]  /*12fd0*/  HMMA.16816.F32.BF16 R20, R68.reuse, R22, RZ ;  /* 0x000000164414723c */ /* 0x040ff000000418ff */
[C---:B-1----:R-:W-:Y:S08]  /*12fe0*/  HMMA.16816.F32.BF16 R72, R68.reuse, R16, RZ ;  /* 0x000000104448723c */ /* 0x042ff000000418ff */
[----:B------:R-:W-:Y:S01]  /*12ff0*/  HMMA.16816.F32.BF16 R68, R68, R18, RZ ;  /* 0x000000124444723c */ /* 0x000fe200000418ff */
[----:B------:R-:W1:Y:S01]  /*13000*/  LDSM.16.MT88.4 R16, [R8+0xd400] ;  /* 0x00d400000810783b */ /* 0x000e620000004200 */
        /* <DEDUP_REMOVED lines=8> */
[----:B------:R-:W-:Y:S04]  /*13090*/  MUFU.EX2 R120, R120 ;  /* 0x0000007800787308 */ /* 0x000fe80000000800 */
[----:B------:R-:W2:Y:S04]  /*130a0*/  MUFU.EX2 R63, R63 ;  /* 0x0000003f003f7308 */ /* 0x000ea80000000800 */
[----:B------:R-:W-:Y:S01]  /*130b0*/  MUFU.EX2 R57, R57 ;  /* 0x0000003900397308 */ /* 0x000fe20000000800 */
        /* <DEDUP_REMOVED lines=10> */
[C---:B------:R-:W-:Y:S03]  /*13160*/  HMMA.16816.F32.BF16 R100, R4.reuse, R26, R100 ;  /* 0x0000001a0464723c */ /* 0x040fe60000041864 */
[-CC-:B------:R-:W-:Y:S01]  /*13170*/  FFMA.FTZ R66, R179, R39.reuse, -R176.reuse ;  /* 0x00000027b3427223 */ /* 0x180fe200000108b0 */
[-C--:B------:R-:W-:Y:S01]  /*13180*/  FFMA.FTZ R36, R47, R39.reuse, -R176 ;  /* 0x000000272f247223 */ /* 0x080fe200000108b0 */
[-CC-:B------:R-:W-:Y:S01]  /*13190*/  FFMA.FTZ R52, R11, R39.reuse, -R48.reuse ;  /* 0x000000270b347223 */ /* 0x180fe20000010830 */
[-C--:B------:R-:W-:Y:S01]  /*131a0*/  FFMA.FTZ R14, R177, R39.reuse, -R48 ;  /* 0x00000027b10e7223 */ /* 0x080fe20000010830 */
[-CC-:B------:R-:W-:Y:S01]  /*131b0*/  FFMA.FTZ R181, R181, R39.reuse, -R176.reuse ;  /* 0x00000027b5b57223 */ /* 0x180fe200000108b0 */
[----:B------:R-:W-:Y:S01]  /*131c0*/  FFMA.FTZ R183, R183, R39, -R176 ;  /* 0x00000027b7b77223 */ /* 0x000fe200000108b0 */
[----:B------:R-:W-:Y:S03]  /*131d0*/  HMMA.16816.F32.BF16 R84, R4, R86, R20 ;  /* 0x000000560454723c */ /* 0x000fe60000041814 */
[----:B--2---:R-:W-:Y:S01]  /*131e0*/  F2FP.BF16.F32.PACK_AB R5, R63, R120 ;  /* 0x000000783f05723e */ /* 0x004fe200000010ff */
[----:B------:R-:W-:Y:S01]  /*131f0*/  FADD.FTZ R121, R126, R121 ;  /* 0x000000797e797221 */ /* 0x000fe20000010000 */
[----:B---3--:R-:W-:Y:S01]  /*13200*/  F2FP.BF16.F32.PACK_AB R7, R38, R57 ;  /* 0x000000392607723e */ /* 0x008fe200000010ff */
[----:B------:R-:W-:Y:S01]  /*13210*/  FADD.FTZ R123, R180, R123 ;  /* 0x0000007bb47b7221 */ /* 0x000fe20000010000 */
[----:B----4-:R-:W-:Y:S01]  /*13220*/  F2FP.BF16.F32.PACK_AB R4, R65, R122 ;  /* 0x0000007a4104723e */ /* 0x010fe200000010ff */
[-C--:B------:R-:W-:Y:S01]  /*13230*/  FFMA.FTZ R125, R159, R39.reuse, -R48 ;  /* 0x000000279f7d7223 */ /* 0x080fe20000010830 */
[----:B-----5:R-:W-:Y:S01]  /*13240*/  F2FP.BF16.F32.PACK_AB R6, R37, R58 ;  /* 0x0000003a2506723e */ /* 0x020fe200000010ff */
[-CC-:B------:R-:W-:Y:S01]  /*13250*/  FFMA.FTZ R160, R160, R39.reuse, -R176.reuse ;  /* 0x00000027a0a07223 */ /* 0x180fe200000108b0 */
[-CC-:B------:R-:W-:Y:S01]  /*13260*/  FFMA.FTZ R162, R162, R39.reuse, -R176.reuse ;  /* 0x00000027a2a27223 */ /* 0x180fe200000108b0 */
[-C--:B------:R-:W-:Y:S01]  /*13270*/  FFMA.FTZ R166, R166, R39.reuse, -R176 ;  /* 0x00000027a6a67223 */ /* 0x080fe200000108b0 */
        /* <DEDUP_REMOVED lines=31> */
[----:B----4-:R-:W-:Y:S01]  /*13470*/  F2FP.BF16.F32.PACK_AB R4, R49, R52 ;  /* 0x000000343104723e */ /* 0x010fe200000010ff */
[-C--:B------:R-:W-:Y:S01]  /*13480*/  FFMA.FTZ R126, R134, R39.reuse, -R176 ;  /* 0x00000027867e7223 */ /* 0x080fe200000108b0 */
[----:B------:R-:W-:Y:S01]  /*13490*/  FADD.FTZ R178, R178, R123 ;  /* 0x0000007bb2b27221 */ /* 0x000fe20000010000 */
[----:B------:R-:W-:Y:S01]  /*134a0*/  MUFU.EX2 R125, R125 ;  /* 0x0000007d007d7308 */ /* 0x000fe20000000800 */
[----:B------:R-:W-:Y:S01]  /*134b0*/  FFMA.FTZ R159, R35, R39, -R48 ;  /* 0x00000027239f7223 */ /* 0x000fe20000010830 */
        /* <DEDUP_REMOVED lines=26> */
[----:B------:R-:W1:Y:S02]  /*13660*/  LDSM.16.MT88.4 R16, [R3+0xa000] ;  /* 0x00a000000310783b */ /* 0x000e640000004200 */
[----:B------:R-:W-:Y:S01]  /*13670*/  FADD.FTZ R4, R124, R121 ;  /* 0x000000797c047221 */ /* 0x000fe20000010000 */
[-CC-:B------:R-:W-:Y:S01]  /*13680*/  FFMA.FTZ R121, R163, R39.reuse, -R176.reuse ;  /* 0x00000027a3797223 */ /* 0x180fe200000108b0 */
[-C--:B------:R-:W-:Y:S01]  /*13690*/  FFMA.FTZ R124, R167, R39.reuse, -R176 ;  /* 0x00000027a77c7223 */ /* 0x080fe200000108b0 */
[-C--:B------:R-:W-:Y:S01]  /*136a0*/  FFMA.FTZ R5, R131, R39.reuse, -R48 ;  /* 0x0000002783057223 */ /* 0x080fe20000010830 */
[----:B------:R-:W-:-:S03]  /*136b0*/  FFMA.FTZ R131, R130, R39, -R176 ;  /* 0x0000002782837223 */ /* 0x000fc600000108b0 */
[----:B------:R-:W-:Y:S04]  /*136c0*/  MUFU.EX2 R121, R121 ;  /* 0x0000007900797308 */ /* 0x000fe80000000800 */
[----:B------:R-:W3:Y:S04]  /*136d0*/  MUFU.EX2 R124, R124 ;  /* 0x0000007c007c7308 */ /* 0x000ee80000000800 */
[----:B------:R4:W5:Y:S01]  /*136e0*/  MUFU.EX2 R130, R5 ;  /* 0x0000000500827308 */ /* 0x0009620000000800 */
        /* <DEDUP_REMOVED lines=20> */
[----:B------:R-:W-:-:S04]  /*13830*/  FADD.FTZ R175, R175, R178 ;  /* 0x000000b2afaf7221 */ /* 0x000fc80000010000 */
[----:B------:R-:W-:Y:S01]  /*13840*/  FADD.FTZ R64, R64, R175 ;  /* 0x000000af40407221 */ /* 0x000fe20000010000 */
[----:B------:R-:W-:Y:S04]  /*13850*/  MUFU.EX2 R131, R131 ;  /* 0x0000008300837308 */ /* 0x000fe80000000800 */
[----:B------:R-:W2:Y:S04]  /*13860*/  MUFU.EX2 R160, R160 ;  /* 0x000000a000a07308 */ /* 0x000ea80000000800 */
[----:B------:R-:W-:Y:S01]  /*13870*/  MUFU.EX2 R159, R159 ;  /* 0x0000009f009f7308 */ /* 0x000fe20000000800 */
[C---:B-1----:R-:W-:Y:S08]  /*13880*/  HMMA.16816.F32.BF16 R72, R4.reuse, R16, R72 ;  /* 0x000000100448723c */ /* 0x042ff00000041848 */
[----:B------:R-:W-:Y:S01]  /*13890*/  HMMA.16816.F32.BF16 R68, R4, R18, R68 ;  /* 0x000000120444723c */ /* 0x000fe20000041844 */
[----:B------:R-:W1:Y:S02]  /*138a0*/  LDSM.16.MT88.4 R16, [R3+0xc400] ;  /* 0x00c400000310783b */ /* 0x000e640000004200 */
[-C--:B------:R-:W-:Y:S01]  /*138b0*/  FFMA.FTZ R6, R40, R39.reuse, -R48 ;  /* 0x0000002728067223 */ /* 0x080fe20000010830 */
[----:B------:R-:W-:Y:S01]  /*138c0*/  FADD.FTZ R5, R59, R64 ;  /* 0x000000403b057221 */ /* 0x000fe20000010000 */
[-CC-:B------:R-:W-:Y:S01]  /*138d0*/  FFMA.FTZ R59, R30, R39.reuse, -R48.reuse ;  /* 0x000000271e3b7223 */ /* 0x180fe20000010830 */
[----:B------:R-:W-:Y:S01]  /*138e0*/  FFMA.FTZ R40, R32, R39, -R48 ;  /* 0x0000002720287223 */ /* 0x000fe20000010830 */
[----:B------:R-:W-:Y:S01]  /*138f0*/  FADD.FTZ R4, R56, R173 ;  /* 0x000000ad38047221 */ /* 0x000fe20000010000 */
[----:B------:R-:W3:Y:S03]  /*13900*/  MUFU.EX2 R64, R6 ;  /* 0x0000000600407308 */ /* 0x000ee60000000800 */
[----:B------:R-:W-:Y:S01]  /*13910*/  FADD.FTZ R4, R51, R4 ;  /* 0x0000000433047221 */ /* 0x000fe20000010000 */
[----:B------:R-:W-:Y:S04]  /*13920*/  MUFU.EX2 R56, R162 ;  /* 0x000000a200387308 */ /* 0x000fe80000000800 */
[----:B------:R-:W4:Y:S04]  /*13930*/  MUFU.EX2 R51, R166 ;  /* 0x000000a600337308 */ /* 0x000f280000000800 */
[----:B------:R-:W-:Y:S04]  /*13940*/  MUFU.EX2 R59, R59 ;  /* 0x0000003b003b7308 */ /* 0x000fe80000000800 */
[----:B------:R-:W5:Y:S01]  /*13950*/  MUFU.EX2 R40, R40 ;  /* 0x0000002800287308 */ /* 0x000f620000000800 */
[----:B------:R-:W-:Y:S01]  /*13960*/  FADD.FTZ R45, R45, R4 ;  /* 0x000000042d2d7221 */ /* 0x000fe20000010000 */
        /* <DEDUP_REMOVED lines=16> */
[----:B------:R-:W1:Y:S02]  /*13a70*/  LDSM.16.MT88.4 R16, [R3+0xa800] ;  /* 0x00a800000310783b */ /* 0x000e640000004200 */
[-CC-:B------:R-:W-:Y:S01]  /*13a80*/  FFMA.FTZ R165, R165, R39.reuse, -R176.reuse ;  /* 0x00000027a5a57223 */ /* 0x180fe200000108b0 */
        /* <DEDUP_REMOVED lines=18> */
[----:B------:R-:W4:Y:S04]  /*13bb0*/  MUFU.EX2 R168, R168 ;  /* 0x000000a800a87308 */ /* 0x000f280000000800 */
[----:B------:R-:W-:Y:S04]  /*13bc0*/  MUFU.EX2 R169, R169 ;  /* 0x000000a900a97308 */ /* 0x000fe80000000800 */
[----:B------:R-:W5:Y:S04]  /*13bd0*/  MUFU.EX2 R42, R171 ;  /* 0x000000ab002a7308 */ /* 0x000f680000000800 */
[----:B------:R-:W-:Y:S04]  /*13be0*/  MUFU.EX2 R48, R31 ;  /* 0x0000001f00307308 */ /* 0x000fe80000000800 */
[----:B------:R-:W1:Y:S04]  /*13bf0*/  MUFU.EX2 R161, R161 ;  /* 0x000000a100a17308 */ /* 0x000e680000000800 */
[----:B------:R3:W-:Y:S04]  /*13c00*/  MUFU.EX2 R44, R33 ;  /* 0x00000021002c7308 */ /* 0x0007e80000000800 */
[----:B------:R1:W1:Y:S01]  /*13c10*/  MUFU.EX2 R45, R30 ;  /* 0x0000001e002d7308 */ /* 0x0002620000000800 */
[C---:B--2---:R-:W-:Y:S08]  /*13c20*/  HMMA.16816.F32.BF16 R88, R4.reuse, R24, R88 ;  /* 0x000000180458723c */ /* 0x044ff00000041858 */
[C---:B------:R-:W-:Y:S03]  /*13c30*/  HMMA.16816.F32.BF16 R84, R4.reuse, R26, R84 ;  /* 0x0000001a0454723c */ /* 0x040fe60000041854 */
[----:B------:R-:W-:Y:S01]  /*13c40*/  FADD.FTZ R29, R29, R50 ;  /* 0x000000321d1d7221 */ /* 0x000fe20000010000 */
[----:B---3--:R-:W-:Y:S04]  /*13c50*/  LDSM.16.MT88.4 R32, [R8+0xa800] ;  /* 0x00a800000820783b */ /* 0x008fe80000004200 */
[C---:B------:R-:W-:Y:S08]  /*13c60*/  HMMA.16816.F32.BF16 R72, R4.reuse, R20, R72 ;  /* 0x000000140448723c */ /* 0x040ff00000041848 */
[----:B------:R-:W-:Y:S03]  /*13c70*/  HMMA.16816.F32.BF16 R68, R4, R22, R68 ;  /* 0x000000160444723c */ /* 0x000fe60000041844 */
[----:B----4-:R-:W-:Y:S01]  /*13c80*/  F2FP.BF16.F32.PACK_AB R5, R168, R165 ;  /* 0x000000a5a805723e */ /* 0x010fe200000010ff */
[----:B------:R-:W-:Y:S01]  /*13c90*/  FADD.FTZ R122, R122, R29 ;  /* 0x0000001d7a7a7221 */ /* 0x000fe20000010000 */
[----:B-----5:R-:W-:Y:S01]  /*13ca0*/  F2FP.BF16.F32.PACK_AB R7, R42, R169 ;  /* 0x000000a92a07723e */ /* 0x020fe200000010ff */
[----:B-1----:R-:W-:Y:S01]  /*13cb0*/  LDSM.16.MT88.4 R28, [R3+0xc800] ;  /* 0x00c80000031c783b */ /* 0x002fe20000004200 */
[----:B------:R-:W-:-:S02]  /*13cc0*/  F2FP.BF16.F32.PACK_AB R4, R161, R48 ;  /* 0x00000030a104723e */ /* 0x000fc400000010ff */
[----:B------:R-:W-:Y:S01]  /*13cd0*/  F2FP.BF16.F32.PACK_AB R6, R45, R44 ;  /* 0x0000002c2d06723e */ /* 0x000fe200000010ff */
[----:B------:R-:W-:Y:S04]  /*13ce0*/  LDSM.16.MT88.4 R24, [R8+0xc800] ;  /* 0x00c800000818783b */ /* 0x000fe80000004200 */
[----:B------:R-:W-:Y:S02]  /*13cf0*/  LDSM.16.MT88.4 R20, [R8+0xe800] ;  /* 0x00e800000814783b */ /* 0x000fe40000004200 */
[C---:B------:R-:W-:Y:S08]  /*13d00*/  HMMA.16816.F32.BF16 R112, R4.reuse, R16, R112 ;  /* 0x000000100470723c */ /* 0x040ff00000041870 */
[----:B------:R-:W-:Y:S01]  /*13d10*/  HMMA.16816.F32.BF16 R108, R4, R18, R108 ;  /* 0x00000012046c723c */ /* 0x000fe2000004186c */
[----:B------:R-:W1:Y:S02]  /*13d20*/  LDSM.16.MT88.4 R16, [R3+0xe800] ;  /* 0x00e800000310783b */ /* 0x000e640000004200 */
        /* <DEDUP_REMOVED lines=10> */
[----:B------:R-:W-:Y:S02]  /*13dd0*/  MUFU.EX2 R170, R170 ;  /* 0x000000aa00aa7308 */ /* 0x000fe40000000800 */
[----:B------:R-:W-:Y:S01]  /*13de0*/  FADD.FTZ R36, R36, R47 ;  /* 0x0000002f24247221 */ /* 0x000fe20000010000 */
[C---:B-1----:R-:W-:Y:S08]  /*13df0*/  HMMA.16816.F32.BF16 R80, R4.reuse, R16, R80 ;  /* 0x000000100450723c */ /* 0x042ff00000041850 */
[----:B------:R-:W-:Y:S01]  /*13e00*/  HMMA.16816.F32.BF16 R76, R4, R18, R76 ;  /* 0x00000012044c723c */ /* 0x000fe2000004184c */
[----:B------:R-:W1:Y:S02]  /*13e10*/  LDSM.16.MT88.4 R16, [R3+0xcc00] ;  /* 0x00cc00000310783b */ /* 0x000e640000004200 */
[----:B------:R-:W-:Y:S01]  /*13e20*/  FADD.FTZ R15, R15, R52 ;  /* 0x000000340f0f7221 */ /* 0x000fe20000010000 */
[----:B------:R-:W2:Y:S01]  /*13e30*/  MUFU.EX2 R57, R172 ;  /* 0x000000ac00397308 */ /* 0x000ea20000000800 */
[----:B------:R-:W-:-:S03]  /*13e40*/  FADD.FTZ R11, R11, R36 ;  /* 0x000000240b0b7221 */ /* 0x000fc60000010000 */
[----:B------:R-:W-:Y:S01]  /*13e50*/  MUFU.EX2 R127, R127 ;  /* 0x0000007f007f7308 */ /* 0x000fe20000000800 */
[----:B------:R-:W-:Y:S03]  /*13e60*/  HMMA.16816.F32.BF16 R96, R4, R28, R96 ;  /* 0x0000001c0460723c */ /* 0x000fe60000041860 */
[----:B------:R-:W3:Y:S01]  /*13e70*/  MUFU.EX2 R174, R174 ;  /* 0x000000ae00ae7308 */ /* 0x000ee20000000800 */
[----:B------:R-:W-:-:S03]  /*13e80*/  FADD.FTZ R14, R14, R15 ;  /* 0x0000000f0e0e7221 */ /* 0x000fc60000010000 */
[----:B------:R-:W-:Y:S01]  /*13e90*/  MUFU.EX2 R43, R43 ;  /* 0x0000002b002b7308 */ /* 0x000fe20000000800 */
[C---:B------:R-:W-:Y:S03]  /*13ea0*/  HMMA.16816.F32.BF16 R92, R4.reuse, R30, R92 ;  /* 0x0000001e045c723c */ /* 0x040fe6000004185c */
[----:B------:R-:W4:Y:S04]  /*13eb0*/  MUFU.EX2 R38, R41 ;  /* 0x0000002900267308 */ /* 0x000f280000000800 */
[----:B------:R-:W-:Y:S04]  /*13ec0*/  MUFU.EX2 R46, R46 ;  /* 0x0000002e002e7308 */ /* 0x000fe80000000800 */
[----:B------:R-:W5:Y:S01]  /*13ed0*/  MUFU.EX2 R39, R39 ;  /* 0x0000002700277308 */ /* 0x000f620000000800 */
[----:B------:R-:W-:Y:S01]  /*13ee0*/  FADD.FTZ R126, R126, R11 ;  /* 0x0000000b7e7e7221 */ /* 0x000fe20000010000 */
[----:B------:R-:W-:Y:S01]  /*13ef0*/  FADD.FTZ R11, R125, R14 ;  /* 0x0000000e7d0b7221 */ /* 0x000fe20000010000 */
[----:B------:R-:W-:Y:S01]  /*13f00*/  HMMA.16816.F32.BF16 R104, R4, R32, R104 ;  /* 0x000000200468723c */ /* 0x000fe20000041868 */
[----:B------:R-:W-:Y:S02]  /*13f10*/  LDSM.16.MT88.4 R28, [R8+0xac00] ;  /* 0x00ac0000081c783b */ /* 0x000fe40000004200 */
[----:B------:R-:W-:Y:S01]  /*13f20*/  FADD.FTZ R14, R123, R126 ;  /* 0x0000007e7b0e7221 */ /* 0x000fe20000010000 */
[----:B------:R-:W-:-:S03]  /*13f30*/  FADD.FTZ R11, R134, R11 ;  /* 0x0000000b860b7221 */ /* 0x000fc60000010000 */
[----:B------:R-:W-:Y:S01]  /*13f40*/  FADD.FTZ R121, R121, R14 ;  /* 0x0000000e79797221 */ /* 0x000fe20000010000 */
[C---:B------:R-:W-:Y:S03]  /*13f50*/  HMMA.16816.F32.BF16 R100, R4.reuse, R34, R100 ;  /* 0x000000220464723c */ /* 0x040fe60000041864 */
[----:B------:R-:W-:Y:S01]  /*13f60*/  FADD.FTZ R130, R130, R11 ;  /* 0x0000000b82827221 */ /* 0x000fe20000010000 */
[----:B------:R-:W-:Y:S01]  /*13f70*/  FADD.FTZ R124, R124, R121 ;  /* 0x000000797c7c7221 */ /* 0x000fe20000010000 */
[----:B------:R-:W1:Y:S03]  /*13f80*/  LDSM.16.MT88.4 R32, [R3+0xac00] ;  /* 0x00ac00000320783b */ /* 0x000e660000004200 */
[----:B------:R-:W-:Y:S03]  /*13f90*/  HMMA.16816.F32.BF16 R88, R4, R24, R88 ;  /* 0x000000180458723c */ /* 0x000fe60000041858 */
[----:B------:R-:W-:-:S05]  /*13fa0*/  FADD.FTZ R67, R67, R130 ;  /* 0x0000008243437221 */ /* 0x000fca0000010000 */
[C---:B------:R-:W-:Y:S01]  /*13fb0*/  HMMA.16816.F32.BF16 R84, R4.reuse, R26, R84 ;  /* 0x0000001a0454723c */ /* 0x040fe20000041854 */
[----:B------:R-:W1:Y:S07]  /*13fc0*/  LDSM.16.MT88.4 R24, [R8+0xcc00] ;  /* 0x00cc00000818783b */ /* 0x000e6e0000004200 */
[C---:B------:R-:W-:Y:S08]  /*13fd0*/  HMMA.16816.F32.BF16 R72, R4.reuse, R20, R72 ;  /* 0x000000140448723c */ /* 0x040ff00000041848 */
[----:B------:R-:W-:Y:S03]  /*13fe0*/  HMMA.16816.F32.BF16 R68, R4, R22, R68 ;  /* 0x000000160444723c */ /* 0x000fe60000041844 */
[----:B--2---:R-:W-:Y:S01]  /*13ff0*/  F2FP.BF16.F32.PACK_AB R5, R57, R170 ;  /* 0x000000aa3905723e */ /* 0x004fe200000010ff */
[----:B------:R-:W-:Y:S01]  /*14000*/  FADD.FTZ R11, R131, R124 ;  /* 0x0000007c830b7221 */ /* 0x000fe20000010000 */
[----:B---3--:R-:W-:Y:S01]  /*14010*/  F2FP.BF16.F32.PACK_AB R7, R174, R127 ;  /* 0x0000007fae07723e */ /* 0x008fe200000010ff */
[----:B------:R-:W2:Y:S01]  /*14020*/  LDSM.16.MT88.4 R20, [R3+0xec00] ;  /* 0x00ec00000314783b */ /* 0x000ea20000004200 */
[----:B----4-:R-:W-:-:S02]  /*14030*/  F2FP.BF16.F32.PACK_AB R4, R38, R43 ;  /* 0x0000002b2604723e */ /* 0x010fc400000010ff */
[----:B-----5:R-:W-:Y:S01]  /*14040*/  F2FP.BF16.F32.PACK_AB R6, R39, R46 ;  /* 0x0000002e2706723e */ /* 0x020fe200000010ff */
[----:B------:R-:W-:-:S06]  /*14050*/  FADD.FTZ R11, R160, R11 ;  /* 0x0000000ba00b7221 */ /* 0x000fcc0000010000 */
[C---:B-1----:R-:W-:Y:S08]  /*14060*/  HMMA.16816.F32.BF16 R96, R4.reuse, R16, R96 ;  /* 0x000000100460723c */ /* 0x042ff00000041860 */
[----:B------:R-:W-:Y:S01]  /*14070*/  HMMA.16816.F32.BF16 R92, R4, R18, R92 ;  /* 0x00000012045c723c */ /* 0x000fe2000004185c */
[----:B------:R1:W3:Y:S02]  /*14080*/  LDSM.16.MT88.4 R16, [R8+0xec00] ;  /* 0x00ec00000810783b */ /* 0x0002e40000004200 */
[----:B------:R-:W-:Y:S01]  /*14090*/  FADD.FTZ R56, R56, R11 ;  /* 0x0000000b38387221 */ /* 0x000fe20000010000 */
[----:B-1----:R-:W-:-:S04]  /*140a0*/  FADD.FTZ R8, R64, R67 ;  /* 0x0000004340087221 */ /* 0x002fc80000010000 */
        /* <DEDUP_REMOVED lines=24> */
[C---:B------:R-:W-:Y:S08]  /*14230*/  HMMA.16816.F32.BF16 R104, R4.reuse, R28, R104 ;  /* 0x0000001c0468723c */ /* 0x040ff00000041868 */
[C---:B------:R-:W-:Y:S08]  /*14240*/  HMMA.16816.F32.BF16 R100, R4.reuse, R30, R100 ;  /* 0x0000001e0464723c */ /* 0x040ff00000041864 */
[C---:B------:R-:W-:Y:S08]  /*14250*/  HMMA.16816.F32.BF16 R88, R4.reuse, R24, R88 ;  /* 0x000000180458723c */ /* 0x040ff00000041858 */
        /* <DEDUP_REMOVED lines=76> */
.L_x_6077:
        /* <DEDUP_REMOVED lines=8> */
.L_x_6078:
[----:B------:R-:W-:Y:S05]  /*147a0*/  BSYNC.RECONVERGENT B0 ;  /* 0x0000000000007941 */ /* 0x000fea0003800200 */
.L_x_6076:
        /* <DEDUP_REMOVED lines=17> */
[C---:B------:R-:W-:Y:S02]  /*148c0*/  IMAD.X R9, R4.reuse, 0x1, R7, P5 ;  /* 0x0000000104097824 */ /* 0x040fe400028e0607 */
        /* <DEDUP_REMOVED lines=61> */
[----:B------:R-:W-:Y:S04]  /*14ca0*/  LDSM.16.M88.4 R128, [R53] ;  /* 0x000000003580783b */ /* 0x000fe80000000200 */
[----:B------:R-:W4:Y:S04]  /*14cb0*/  LDSM.16.M88.4 R12, [R52+0x3c00] ;  /* 0x003c0000340c783b */ /* 0x000f280000000200 */
[----:B------:R-:W5:Y:S04]  /*14cc0*/  LDSM.16.M88.4 R32, [R52+0x3000] ;  /* 0x003000003420783b */ /* 0x000f680000000200 */
[----:B------:R-:W5:Y:S04]  /*14cd0*/  LDSM.16.M88.4 R56, [R118+0x3400] ;  /* 0x003400007638783b */ /* 0x000f680000000200 */
[----:B------:R-:W5:Y:S04]  /*14ce0*/  LDSM.16.M88.4 R28, [R118+0x4000] ;  /* 0x00400000761c783b */ /* 0x000f680000000200 */
[----:B------:R-:W5:Y:S04]  /*14cf0*/  LDSM.16.M88.4 R44, [R118+0x3800] ;  /* 0x00380000762c783b */ /* 0x000f680000000200 */
[----:B--2---:R-:W2:Y:S04]  /*14d00*/  LDSM.16.M88.4 R8, [R52+0x3400] ;  /* 0x003400003408783b */ /* 0x004ea80000000200 */
[----:B------:R-:W2:Y:S01]  /*14d10*/  LDSM.16.M88.4 R16, [R52+0x4000] ;  /* 0x004000003410783b */ /* 0x000ea20000000200 */
[C---:B-1----:R-:W-:Y:S03]  /*14d20*/  HMMA.16816.F32.BF16 R40, R4.reuse, R36, RZ ;  /* 0x000000240428723c */ /* 0x042fe600000418ff */
[----:B------:R-:W-:Y:S04]  /*14d30*/  LDSM.16.M88.4 R24, [R52+0x3800] ;  /* 0x003800003418783b */ /* 0x000fe80000000200 */
[----:B------:R-:W-:Y:S01]  /*14d40*/  LDSM.16.M88.4 R20, [R118+0x4400] ;  /* 0x004400007614783b */ /* 0x000fe20000000200 */
[C---:B------:R-:W-:Y:S03]  /*14d50*/  HMMA.16816.F32.BF16 R36, R4.reuse, R38, RZ ;  /* 0x000000260424723c */ /* 0x040fe600000418ff */
[----:B------:R-:W-:Y:S04]  /*14d60*/  LDSM.16.M88.4 R160, [R52+0x4800] ;  /* 0x0048000034a0783b */ /* 0x000fe80000000200 */
[----:B------:R-:W-:Y:S01]  /*14d70*/  LDSM.16.M88.4 R172, [R118+0x4c00] ;  /* 0x004c000076ac783b */ /* 0x000fe20000000200 */
[C---:B---3--:R-:W-:Y:S03]  /*14d80*/  HMMA.16816.F32.BF16 R124, R4.reuse, R120, RZ ;  /* 0x00000078047c723c */ /* 0x048fe600000418ff */
[----:B------:R-:W0:Y:S05]  /*14d90*/  LDGDEPBAR ;  /* 0x00000000000079af */ /* 0x000e2a0000000000 */
[----:B------:R-:W-:Y:S08]  /*14da0*/  HMMA.16816.F32.BF16 R120, R4, R122, RZ ;  /* 0x0000007a0478723c */ /* 0x000ff000000418ff */
[C---:B----4-:R-:W-:Y:S08]  /*14db0*/  HMMA.16816.F32.BF16 R40, R128.reuse, R12, R40 ;  /* 0x0000000c8028723c */ /* 0x050ff00000041828 */
[C---:B------:R-:W-:Y:S01]  /*14dc0*/  HMMA.16816.F32.BF16 R36, R128.reuse, R14, R36 ;  /* 0x0000000e8024723c */ /* 0x040fe20000041824 */
[----:B------:R-:W1:Y:S07]  /*14dd0*/  LDSM.16.M88.4 R12, [R118+0x4800] ;  /* 0x00480000760c783b */ /* 0x000e6e0000000200 */
[C---:B-----5:R-:W-:Y:S08]  /*14de0*/  HMMA.16816.F32.BF16 R124, R128.reuse, R32, R124 ;  /* 0x00000020807c723c */ /* 0x060ff0000004187c */
[----:B------:R-:W-:Y:S08]  /*14df0*/  HMMA.16816.F32.BF16 R120, R128, R34, R120 ;  /* 0x000000228078723c */ /* 0x000ff00000041878 */
[C---:B------:R-:W-:Y:S08]  /*14e00*/  HMMA.16816.F32.BF16 R64, R4.reuse, R56, RZ ;  /* 0x000000380440723c */ /* 0x040ff000000418ff */
[C---:B------:R-:W-:Y:S08]  /*14e10*/  HMMA.16816.F32.BF16 R32, R4.reuse, R28, RZ ;  /* 0x0000001c0420723c */ /* 0x040ff000000418ff */
[C---:B------:R-:W-:Y:S08]  /*14e20*/  HMMA.16816.F32.BF16 R56, R4.reuse, R58, RZ ;  /* 0x0000003a0438723c */ /* 0x040ff000000418ff */
[C---:B------:R-:W-:Y:S08]  /*14e30*/  HMMA.16816.F32.BF16 R28, R4.reuse, R30, RZ ;  /* 0x0000001e041c723c */ /* 0x040ff000000418ff */
[C---:B------:R-:W-:Y:S08]  /*14e40*/  HMMA.16816.F32.BF16 R48, R4.reuse, R44, RZ ;  /* 0x0000002c0430723c */ /* 0x040ff000000418ff */
[----:B------:R-:W-:Y:S08]  /*14e50*/  HMMA.16816.F32.BF16 R44, R4, R46, RZ ;  /* 0x0000002e042c723c */ /* 0x000ff000000418ff */
[C---:B--2---:R-:W-:Y:S08]  /*14e60*/  HMMA.16816.F32.BF16 R64, R128.reuse, R8, R64 ;  /* 0x000000088040723c */ /* 0x044ff00000041840 */
[C---:B------:R-:W-:Y:S01]  /*14e70*/  HMMA.16816.F32.BF16 R56, R128.reuse, R10, R56 ;  /* 0x0000000a8038723c */ /* 0x040fe20000041838 */
[----:B------:R-:W2:Y:S07]  /*14e80*/  LDSM.16.M88.4 R8, [R52+0x4400] ;  /* 0x004400003408783b */ /* 0x000eae0000000200 */
[C---:B------:R-:W-:Y:S08]  /*14e90*/  HMMA.16816.F32.BF16 R32, R128.reuse, R16, R32 ;  /* 0x000000108020723c */ /* 0x040ff00000041820 */
[----:B------:R-:W-:Y:S08]  /*14ea0*/  HMMA.16816.F32.BF16 R28, R128, R18, R28 ;  /* 0x00000012801c723c */ /* 0x000ff0000004181c */
[C---:B-1----:R-:W-:Y:S08]  /*14eb0*/  HMMA.16816.F32.BF16 R16, R4.reuse, R12, RZ ;  /* 0x0000000c0410723c */ /* 0x042ff000000418ff */
[----:B------:R-:W-:Y:S08]  /*14ec0*/  HMMA.16816.F32.BF16 R12, R4, R14, RZ ;  /* 0x0000000e040c723c */ /* 0x000ff000000418ff */
[C---:B------:R-:W-:Y:S08]  /*14ed0*/  HMMA.16816.F32.BF16 R48, R128.reuse, R24, R48 ;  /* 0x000000188030723c */ /* 0x040ff00000041830 */
[----:B------:R-:W-:Y:S08]  /*14ee0*/  HMMA.16816.F32.BF16 R44, R128, R26, R44 ;  /* 0x0000001a802c723c */ /* 0x000ff0000004182c */
[C---:B------:R-:W-:Y:S08]  /*14ef0*/  HMMA.16816.F32.BF16 R24, R4.reuse, R20, RZ ;  /* 0x000000140418723c */ /* 0x040ff000000418ff */
[----:B------:R-:W-:Y:S08]  /*14f00*/  HMMA.16816.F32.BF16 R20, R4, R22, RZ ;  /* 0x000000160414723c */ /* 0x000ff000000418ff */
[C---:B------:R-:W-:Y:S08]  /*14f10*/  HMMA.16816.F32.BF16 R16, R128.reuse, R160, R16 ;  /* 0x000000a08010723c */ /* 0x040ff00000041810 */
[C---:B------:R-:W-:Y:S01]  /*14f20*/  HMMA.16816.F32.BF16 R12, R128.reuse, R162, R12 ;  /* 0x000000a2800c723c */ /* 0x040fe2000004180c */
[----:B------:R-:W1:Y:S07]  /*14f30*/  LDSM.16.M88.4 R160, [R52+0x4c00] ;  /* 0x004c000034a0783b */ /* 0x000e6e0000000200 */
[C---:B--2---:R-:W-:Y:S08]  /*14f40*/  HMMA.16816.F32.BF16 R24, R128.reuse, R8, R24 ;  /* 0x000000088018723c */ /* 0x044ff00000041818 */
[----:B------:R-:W-:Y:S08]  /*14f50*/  HMMA.16816.F32.BF16 R20, R128, R10, R20 ;  /* 0x0000000a8014723c */ /* 0x000ff00000041814 */
[C---:B------:R-:W-:Y:S08]  /*14f60*/  HMMA.16816.F32.BF16 R8, R4.reuse, R172, RZ ;  /* 0x000000ac0408723c */ /* 0x040ff000000418ff */
[----:B------:R-:W-:Y:S01]  /*14f70*/  HMMA.16816.F32.BF16 R4, R4, R174, RZ ;  /* 0x000000ae0404723c */ /* 0x000fe200000418ff */
[----:B------:R-:W-:Y:S11]  /*14f80*/  LDSM.16.M88.4 R172, [R118+0x8800] ;  /* 0x0088000076ac783b */ /* 0x000ff60000000200 */
        /* <DEDUP_REMOVED lines=55> */
[C---:B--2---:R-:W-:Y:S08]  /*15300*/  HMMA.16816.F32.BF16 R124, R128.reuse, R160, R124 ;  /* 0x000000a0807c723c */ /* 0x044ff0000004187c */
[C---:B------:R-:W-:Y:S01]  /*15310*/  HMMA.16816.F32.BF16 R120, R128.reuse, R162, R120 ;  /* 0x000000a28078723c */ /* 0x040fe20000041878 */
[----:B------:R-:W1:Y:S07]  /*15320*/  LDSM.16.M88.4 R160, [R118+0x7400] ;  /* 0x0074000076a0783b */ /* 0x000e6e0000000200 */
[C---:B------:R-:W-:Y:S01]  /*15330*/  HMMA.16816.F32.BF16 R12, R128.reuse, R174, R12 ;  /* 0x000000ae800c723c */ /* 0x040fe2000004180c */
[----:B------:R2:W-:Y:S02]  /*15340*/  LDSM.16.M88.4 R172, [R53+0x2000] ;  /* 0x0020000035ac783b */ /* 0x0005e40000000200 */
[----:B--2---:R-:W2:Y:S05]  /*15350*/  S2R R53, SR_TID.X ;  /* 0x0000000000357919 */ /* 0x004eaa0000002100 */
        /* <DEDUP_REMOVED lines=18> */
[----:B------:R-:W3:Y:S03]  /*15480*/  LDSM.16.M88.4 R160, [R52+0x7000] ;  /* 0x0070000034a0783b */ /* 0x000ee60000000200 */
        /* <DEDUP_REMOVED lines=16> */
[----:B------:R-:W-:Y:S01]  /*15590*/  HMMA.16816.F32.BF16 R28, R172, R162, R28 ;  /* 0x000000a2ac1c723c */ /* 0x000fe2000004181c */
[----:B------:R3:W4:Y:S01]  /*155a0*/  LDSM.16.M88.4 R160, [R52+0x8800] ;  /* 0x0088000034a0783b */ /* 0x0007220000000200 */
[----:B------:R-:W-:-:S06]  /*155b0*/  DEPBAR.LE SB0, 0x0 ;  /* 0x000080000000791a */ /* 0x000fcc0000000000 */
[C---:B-1----:R-:W-:Y:S05]  /*155c0*/  HMMA.16816.F32.BF16 R8, R172.reuse, R128, R8 ;  /* 0x00000080ac08723c */ /* 0x042fea0000041808 */
[----:B--2---:R-:W-:Y:S01]  /*155d0*/  SHF.R.U32.HI R128, RZ, 0x2, R53 ;  /* 0x00000002ff807819 */ /* 0x004fe20000011635 */
[----:B------:R-:W-:Y:S01]  /*155e0*/  IMAD.SHL.U32 R129, R53, 0x2, RZ ;  /* 0x0000000235817824 */ /* 0x000fe200078e00ff */
[----:B------:R-:W-:Y:S02]  /*155f0*/  LOP3.LUT R53, R132, 0x1f0, RZ, 0xc0, !PT ;  /* 0x000001f084357812 */ /* 0x000fe400078ec0ff */
[----:B------:R-:W-:Y:S02]  /*15600*/  LOP3.LUT R128, R128, 0x7, RZ, 0xc0, !PT ;  /* 0x0000000780807812 */ /* 0x000fe400078ec0ff */
[----:B------:R-:W-:Y:S01]  /*15610*/  LOP3.LUT R129, R129, 0x6, RZ, 0xc0, !PT ;  /* 0x0000000681817812 */ /* 0x000fe200078ec0ff */
[----:B------:R-:W-:Y:S03]  /*15620*/  HMMA.16816.F32.BF16 R4, R172, R130, R4 ;  /* 0x00000082ac04723c */ /* 0x000fe60000041804 */
[----:B------:R-:W-:-:S05]  /*15630*/  LOP3.LUT R62, R128, R53, RZ, 0xfc, !PT ;  /* 0x00000035803e7212 */ /* 0x000fca00078efcff */
[----:B---3--:R-:W-:Y:S01]  /*15640*/  IMAD.IADD R52, R55, 0x1, R62 ;  /* 0x0000000137347824 */ /* 0x008fe200078e023e */
[C---:B----4-:R-:W-:Y:S03]  /*15650*/  HMMA.16816.F32.BF16 R16, R172.reuse, R160, R16 ;  /* 0x000000a0ac10723c */ /* 0x050fe60000041810 */
[----:B------:R-:W-:Y:S02]  /*15660*/  IMAD R161, R60, 0x80, R129 ;  /* 0x000000803ca17824 */ /* 0x000fe400078e0281 */
[----:B------:R-:W-:Y:S02]  /*15670*/  VIADD R62, R52, 0x8 ;  /* 0x00000008343e7836 */ /* 0x000fe40000000000 */
[C---:B------:R-:W-:Y:S01]  /*15680*/  VIADD R118, R161.reuse, 0xffffff00 ;  /* 0xffffff00a1767836 */ /* 0x040fe20000000000 */
[----:B------:R-:W-:Y:S03]  /*15690*/  HMMA.16816.F32.BF16 R12, R172, R162, R12 ;  /* 0x000000a2ac0c723c */ /* 0x000fe6000004180c */
[----:B------:R-:W-:Y:S01]  /*156a0*/  IMAD.IADD R163, R161, 0x1, R146 ;  /* 0x00000001a1a37824 */ /* 0x000fe200078e0292 */
[----:B------:R-:W-:Y:S01]  /*156b0*/  BAR.SYNC.DEFER_BLOCKING 0x0 ;  /* 0x0000000000007b1d */ /* 0x000fe20000010000 */
[----:B------:R-:W-:-:S02]  /*156c0*/  ISETP.GE.AND P4, PT, R118, R157, PT ;  /* 0x0000009d7600720c */ /* 0x000fc40003f86270 */
[----:B------:R-:W-:Y:S02]  /*156d0*/  ISETP.GE.AND P5, PT, R118, R156, PT ;  /* 0x0000009c7600720c */ /* 0x000fe40003fa6270 */
[--C-:B------:R-:W-:Y:S02]  /*156e0*/  IADD3 R63, PT, PT, R62, 0x100, -R163.reuse ;  /* 0x000001003e3f7810 */ /* 0x100fe40007ffe8a3 */
[----:B------:R-:W-:Y:S02]  /*156f0*/  IADD3 R131, PT, PT, R52, 0x100, -R163 ;  /* 0x0000010034837810 */ /* 0x000fe40007ffe8a3 */
[----:B------:R-:W-:Y:S02]  /*15700*/  IABS R63, R63 ;  /* 0x0000003f003f7213 */ /* 0x000fe40000000000 */
[----:B------:R-:W-:Y:S02]  /*15710*/  IABS R131, R131 ;  /* 0x0000008300837213 */ /* 0x000fe40000000000 */
[----:B------:R-:W-:-:S02]  /*15720*/  I2FP.F32.S32 R63, R63 ;  /* 0x0000003f003f7245 */ /* 0x000fc40000201400 */
[----:B------:R-:W-:-:S03]  /*15730*/  I2FP.F32.S32 R131, R131 ;  /* 0x0000008300837245 */ /* 0x000fc60000201400 */
[----:B------:R-:W-:Y:S01]  /*15740*/  FFMA.FTZ R126, -R158, R63, R126 ;  /* 0x0000003f9e7e7223 */ /* 0x000fe2000001017e */
[----:B------:R-:W-:Y:S01]  /*15750*/  IADD3 R63, PT, PT, R52, 0xff, -R163 ;  /* 0x000000ff343f7810 */ /* 0x000fe20007ffe8a3 */
[----:B------:R-:W-:-:S03]  /*15760*/  FFMA.FTZ R124, -R158, R131, R124 ;  /* 0x000000839e7c7223 */ /* 0x000fc6000001017c */
[----:B------:R-:W-:Y:S02]  /*15770*/  IABS R63, R63 ;  /* 0x0000003f003f7213 */ /* 0x000fe40000000000 */
[----:B------:R-:W-:Y:S02]  /*15780*/  FSEL R221, R124, -INF , P4 ;  /* 0xff8000007cdd7808 */ /* 0x000fe40002000000 */
[----:B------:R-:W-:Y:S02]  /*15790*/  I2FP.F32.S32 R63, R63 ;  /* 0x0000003f003f7245 */ /* 0x000fe40000201400 */
[----:B------:R-:W-:Y:S02]  /*157a0*/  FSEL R221, R221, -INF , !P5 ;  /* 0xff800000dddd7808 */ /* 0x000fe40006800000 */
[----:B------:R-:W-:Y:S01]  /*157b0*/  ISETP.GE.AND P5, PT, R118, R155, PT ;  /* 0x0000009b7600720c */ /* 0x000fe20003fa6270 */
[----:B------:R-:W-:Y:S01]  /*157c0*/  FFMA.FTZ R125, -R158, R63, R125 ;  /* 0x0000003f9e7d7223 */ /* 0x000fe2000001017d */
        /* <DEDUP_REMOVED lines=9> */
[----:B------:R-:W-:Y:S02]  /*15860*/  ISETP.GE.AND P4, PT, R63, R155, PT ;  /* 0x0000009b3f00720c */ /* 0x000fe40003f86270 */
[C-C-:B------:R-:W-:Y:S02]  /*15870*/  IADD3 R118, PT, PT, R62.reuse, 0xff, -R163.reuse ;  /* 0x000000ff3e767810 */ /* 0x140fe40007ffe8a3 */
[----:B------:R-:W-:Y:S02]  /*15880*/  IADD3 R63, PT, PT, R62, 0xf8, -R163 ;  /* 0x000000f83e3f7810 */ /* 0x000fe40007ffe8a3 */
[----:B------:R-:W-:Y:S02]  /*15890*/  IABS R118, R118 ;  /* 0x0000007600767213 */ /* 0x000fe40000000000 */
[----:B------:R-:W-:-:S02]  /*158a0*/  IABS R63, R63 ;  /* 0x0000003f003f7213 */ /* 0x000fc40000000000 */
[----:B------:R-:W-:Y:S02]  /*158b0*/  IADD3 R124, PT, PT, R52, 0xf8, -R163 ;  /* 0x000000f8347c7810 */ /* 0x000fe40007ffe8a3 */
[----:B------:R-:W-:Y:S02]  /*158c0*/  I2FP.F32.S32 R118, R118 ;  /* 0x0000007600767245 */ /* 0x000fe40000201400 */
[----:B------:R-:W-:Y:S02]  /*158d0*/  I2FP.F32.S32 R63, R63 ;  /* 0x0000003f003f7245 */ /* 0x000fe40000201400 */
[----:B------:R-:W-:Y:S01]  /*158e0*/  IABS R124, R124 ;  /* 0x0000007c007c7213 */ /* 0x000fe20000000000 */
[C---:B------:R-:W-:Y:S02]  /*158f0*/  FFMA.FTZ R118, -R158.reuse, R118, R127 ;  /* 0x000000769e767223 */ /* 0x040fe4000001017f */
[----:B------:R-:W-:Y:S01]  /*15900*/  FFMA.FTZ R63, -R158, R63, R122 ;  /* 0x0000003f9e3f7223 */ /* 0x000fe2000001017a */
[----:B------:R-:W-:Y:S01]  /*15910*/  I2FP.F32.S32 R125, R124 ;  /* 0x0000007c007d7245 */ /* 0x000fe20000201400 */
[----:B------:R-:W-:Y:S01]  /*15920*/  VIADD R122, R161, 0xffffff08 ;  /* 0xffffff08a17a7836 */ /* 0x000fe20000000000 */
[----:B------:R-:W-:-:S02]  /*15930*/  FSEL R118, R118, -INF , P4 ;  /* 0xff80000076767808 */ /* 0x000fc40002000000 */
[----:B------:R-:W-:Y:S01]  /*15940*/  IADD3 R124, PT, PT, R52, 0xf7, -R163 ;  /* 0x000000f7347c7810 */ /* 0x000fe20007ffe8a3 */
[----:B------:R-:W-:Y:S01]  /*15950*/  FFMA.FTZ R120, -R158, R125, R120 ;  /* 0x0000007d9e787223 */ /* 0x000fe20000010178 */
[----:B------:R-:W-:Y:S02]  /*15960*/  ISETP.GE.AND P4, PT, R122, R157, PT ;  /* 0x0000009d7a00720c */ /* 0x000fe40003f86270 */
[----:B------:R-:W-:Y:S01]  /*15970*/  FSEL R231, R118, -INF , !P5 ;  /* 0xff80000076e77808 */ /* 0x000fe20006800000 */
[----:B------:R-:W-:Y:S01]  /*15980*/  VIADD R118, R161, 0xffffff09 ;  /* 0xffffff09a1767836 */ /* 0x000fe20000000000 */
[----:B------:R-:W-:Y:S02]  /*15990*/  IABS R124, R124 ;  /* 0x0000007c007c7213 */ /* 0x000fe40000000000 */
[----:B------:R-:W-:Y:S02]  /*159a0*/  ISETP.GE.AND P5, PT, R122, R156, PT ;  /* 0x0000009c7a00720c */ /* 0x000fe40003fa6270 */
[----:B------:R-:W-:-:S02]  /*159b0*/  FSEL R120, R120, -INF , P4 ;  /* 0xff80000078787808 */ /* 0x000fc40002000000 */
[----:B------:R-:W-:Y:S02]  /*159c0*/  I2FP.F32.S32 R124, R124 ;  /* 0x0000007c007c7245 */ /* 0x000fe40000201400 */
[----:B------:R-:W-:Y:S02]  /*159d0*/  FSEL R225, R120, -INF , !P5 ;  /* 0xff80000078e17808 */ /* 0x000fe40006800000 */
[----:B------:R-:W-:Y:S01]  /*159e0*/  ISETP.GE.AND P5, PT, R122, R155, PT ;  /* 0x0000009b7a00720c */ /* 0x000fe20003fa6270 */
[----:B------:R-:W-:Y:S01]  /*159f0*/  FFMA.FTZ R121, -R158, R124, R121 ;  /* 0x0000007c9e797223 */ /* 0x000fe20000010179 */
[----:B------:R-:W-:Y:S02]  /*15a00*/  ISETP.GE.AND P4, PT, R122, R154, PT ;  /* 0x0000009a7a00720c */ /* 0x000fe40003f86270 */
[----:B------:R-:W-:Y:S02]  /*15a10*/  FSEL R63, R63, -INF , P5 ;  /* 0xff8000003f3f7808 */ /* 0x000fe40002800000 */
[----:B------:R-:W-:-:S02]  /*15a20*/  ISETP.GE.AND P5, PT, R118, R157, PT ;  /* 0x0000009d7600720c */ /* 0x000fc40003fa6270 */
[----:B------:R-:W-:Y:S02]  /*15a30*/  FSEL R229, R63, -INF , !P4 ;  /* 0xff8000003fe57808 */ /* 0x000fe40006000000 */
[C---:B------:R-:W-:Y:S02]  /*15a40*/  ISETP.GE.AND P4, PT, R118.reuse, R156, PT ;  /* 0x0000009c7600720c */ /* 0x040fe40003f86270 */
[----:B------:R-:W-:Y:S02]  /*15a50*/  FSEL R121, R121, -INF , P5 ;  /* 0xff80000079797808 */ /* 0x000fe40002800000 */
[C---:B------:R-:W-:Y:S02]  /*15a60*/  ISETP.GE.AND P5, PT, R118.reuse, R154, PT ;  /* 0x0000009a7600720c */ /* 0x040fe40003fa6270 */
[----:B------:R-:W-:Y:S02]  /*15a70*/  FSEL R191, R121, -INF , !P4 ;  /* 0xff80000079bf7808 */ /* 0x000fe40006000000 */
[----:B------:R-:W-:-:S02]  /*15a80*/  ISETP.GE.AND P4, PT, R118, R155, PT ;  /* 0x0000009b7600720c */ /* 0x000fc40003f86270 */
[C-C-:B------:R-:W-:Y:S02]  /*15a90*/  IADD3 R118, PT, PT, R62.reuse, 0xf7, -R163.reuse ;  /* 0x000000f73e767810 */ /* 0x140fe40007ffe8a3 */
[--C-:B------:R-:W-:Y:S02]  /*15aa0*/  IADD3 R63, PT, PT, R62, 0xf0, -R163.reuse ;  /* 0x000000f03e3f7810 */ /* 0x100fe40007ffe8a3 */
[----:B------:R-:W-:Y:S02]  /*15ab0*/  IABS R118, R118 ;  /* 0x0000007600767213 */ /* 0x000fe40000000000 */
[----:B------:R-:W-:Y:S02]  /*15ac0*/  IABS R63, R63 ;  /* 0x0000003f003f7213 */ /* 0x000fe40000000000 */
[----:B------:R-:W-:Y:S02]  /*15ad0*/  IADD3 R120, PT, PT, R52, 0xf0, -R163 ;  /* 0x000000f034787810 */ /* 0x000fe40007ffe8a3 */
[----:B------:R-:W-:-:S02]  /*15ae0*/  I2FP.F32.S32 R118, R118 ;  /* 0x0000007600767245 */ /* 0x000fc40000201400 */
[----:B------:R-:W-:Y:S02]  /*15af0*/  I2FP.F32.S32 R63, R63 ;  /* 0x0000003f003f7245 */ /* 0x000fe40000201400 */
[----:B------:R-:W-:Y:S01]  /*15b00*/  IABS R120, R120 ;  /* 0x0000007800787213 */ /* 0x000fe20000000000 */
[C---:B------:R-:W-:Y:S02]  /*15b10*/  FFMA.FTZ R118, -R158.reuse, R118, R123 ;  /* 0x000000769e767223 */ /* 0x040fe4000001017b */
[----:B------:R-:W-:Y:S01]  /*15b20*/  FFMA.FTZ R63, -R158, R63, R66 ;  /* 0x0000003f9e3f7223 */ /* 0x000fe20000010142 */
[----:B------:R-:W-:Y:S01]  /*15b30*/  I2FP.F32.S32 R121, R120 ;  /* 0x0000007800797245 */ /* 0x000fe20000201400 */
[----:B------:R-:W-:Y:S01]  /*15b40*/  VIADD R66, R161, 0xffffff10 ;  /* 0xffffff10a1427836 */ /* 0x000fe20000000000 */
[----:B------:R-:W-:Y:S02]  /*15b50*/  FSEL R118, R118, -INF , P4 ;  /* 0xff80000076767808 */ /* 0x000fe40002000000 */
[----:B------:R-:W-:Y:S01]  /*15b60*/  IADD3 R120, PT, PT, R52, 0xef, -R163 ;  /* 0x000000ef34787810 */ /* 0x000fe20007ffe8a3 */
[----:B------:R-:W-:Y:S01]  /*15b70*/  FFMA.FTZ R64, -R158, R121, R64 ;  /* 0x000000799e407223 */ /* 0x000fe20000010140 */
[----:B------:R-:W-:-:S02]  /*15b80*/  ISETP.GE.AND P4, PT, R66, R157, PT ;  /* 0x0000009d4200720c */ /* 0x000fc40003f86270 */
[----:B------:R-:W-:Y:S02]  /*15b90*/  FSEL R223, R118, -INF , !P5 ;  /* 0xff80000076df7808 */ /* 0x000fe40006800000 */
[----:B------:R-:W-:Y:S02]  /*15ba0*/  IABS R120, R120 ;  /* 0x0000007800787213 */ /* 0x000fe40000000000 */
[----:B------:R-:W-:Y:S02]  /*15bb0*/  ISETP.GE.AND P5, PT, R66, R156, PT ;  /* 0x0000009c4200720c */ /* 0x000fe40003fa6270 */
[----:B------:R-:W-:Y:S02]  /*15bc0*/  FSEL R64, R64, -INF , P4 ;  /* 0xff80000040407808 */ /* 0x000fe40002000000 */
[----:B------:R-:W-:Y:S02]  /*15bd0*/  I2FP.F32.S32 R120, R120 ;  /* 0x0000007800787245 */ /* 0x000fe40000201400 */
[----:B------:R-:W-:Y:S01]  /*15be0*/  FSEL R217, R64, -INF , !P5 ;  /* 0xff80000040d97808 */ /* 0x000fe20006800000 */
[----:B------:R-:W-:Y:S01]  /*15bf0*/  VIADD R64, R161, 0xffffff11 ;  /* 0xffffff11a1407836 */ /* 0x000fe20000000000 */
[----:B------:R-:W-:Y:S01]  /*15c00*/  ISETP.GE.AND P5, PT, R66, R155, PT ;  /* 0x0000009b4200720c */ /* 0x000fe20003fa6270 */
[----:B------:R-:W-:Y:S01]  /*15c10*/  FFMA.FTZ R120, -R158, R120, R65 ;  /* 0x000000789e787223 */ /* 0x000fe20000010141 */
        /* <DEDUP_REMOVED lines=24> */
[C---:B------:R-:W-:Y:S02]  /*15da0*/  ISETP.GE.AND P4, PT, R63.reuse, R157, PT ;  /* 0x0000009d3f00720c */ /* 0x040fe40003f86270 */
[----:B------:R-:W-:Y:S02]  /*15db0*/  FSEL R219, R64, -INF , !P5 ;  /* 0xff80000040db7808 */ /* 0x000fe40006800000 */
[----:B------:R-:W-:Y:S02]  /*15dc0*/  IABS R66, R66 ;  /* 0x0000004200427213 */ /* 0x000fe40000000000 */
[----:B------:R-:W-:Y:S02]  /*15dd0*/  ISETP.GE.AND P5, PT, R63, R156, PT ;  /* 0x0000009c3f00720c */ /* 0x000fe40003fa6270 */
[----:B------:R-:W-:-:S02]  /*15de0*/  FSEL R56, R56, -INF , P4 ;  /* 0xff80000038387808 */ /* 0x000fc40002000000 */
[----:B------:R-:W-:Y:S02]  /*15df0*/  I2FP.F32.S32 R66, R66 ;  /* 0x0000004200427245 */ /* 0x000fe40000201400 */
[----:B------:R-:W-:Y:S01]  /*15e00*/  FSEL R213, R56, -INF , !P5 ;  /* 0xff80000038d57808 */ /* 0x000fe20006800000 */
[----:B------:R-:W-:Y:S01]  /*15e10*/  VIADD R56, R161, 0xffffff19 ;  /* 0xffffff19a1387836 */ /* 0x000fe20000000000 */
[C---:B------:R-:W-:Y:S01]  /*15e20*/  ISETP.GE.AND P5, PT, R63.reuse, R155, PT ;  /* 0x0000009b3f00720c */ /* 0x040fe20003fa6270 */
[----:B------:R-:W-:Y:S01]  /*15e30*/  FFMA.FTZ R57, -R158, R66, R57 ;  /* 0x000000429e397223 */ /* 0x000fe20000010139 */
[----:B------:R-:W-:Y:S02]  /*15e40*/  ISETP.GE.AND P4, PT, R63, R154, PT ;  /* 0x0000009a3f00720c */ /* 0x000fe40003f86270 */
[----:B------:R-:W-:Y:S02]  /*15e50*/  FSEL R58, R58, -INF , P5 ;  /* 0xff8000003a3a7808 */ /* 0x000fe40002800000 */
[----:B------:R-:W-:-:S02]  /*15e60*/  ISETP.GE.AND P5, PT, R56, R157, PT ;  /* 0x0000009d3800720c */ /* 0x000fc40003fa6270 */
[----:B------:R-:W-:Y:S02]  /*15e70*/  FSEL R67, R58, -INF , !P4 ;  /* 0xff8000003a437808 */ /* 0x000fe40006000000 */
[----:B------:R-:W-:Y:S02]  /*15e80*/  ISETP.GE.AND P4, PT, R56, R156, PT ;  /* 0x0000009c3800720c */ /* 0x000fe40003f86270 */
[----:B------:R-:W-:Y:S02]  /*15e90*/  FSEL R57, R57, -INF , P5 ;  /* 0xff80000039397808 */ /* 0x000fe40002800000 */
[--C-:B------:R-:W-:Y:S02]  /*15ea0*/  IADD3 R58, PT, PT, R52, 0xe0, -R163.reuse ;  /* 0x000000e0343a7810 */ /* 0x100fe40007ffe8a3 */
[----:B------:R-:W-:Y:S02]  /*15eb0*/  FSEL R211, R57, -INF , !P4 ;  /* 0xff80000039d37808 */ /* 0x000fe40006000000 */
[----:B------:R-:W-:-:S02]  /*15ec0*/  IADD3 R57, PT, PT, R62, 0xe7, -R163 ;  /* 0x000000e73e397810 */ /* 0x000fc40007ffe8a3 */
[----:B------:R-:W-:Y:S02]  /*15ed0*/  IABS R58, R58 ;  /* 0x0000003a003a7213 */ /* 0x000fe40000000000 */
[C---:B------:R-:W-:Y:S02]  /*15ee0*/  ISETP.GE.AND P5, PT, R56.reuse, R154, PT ;  /* 0x0000009a3800720c */ /* 0x040fe40003fa6270 */
[----:B------:R-:W-:Y:S02]  /*15ef0*/  ISETP.GE.AND P4, PT, R56, R155, PT ;  /* 0x0000009b3800720c */ /* 0x000fe40003f86270 */
        /* <DEDUP_REMOVED lines=8> */
[----:B------:R-:W-:-:S03]  /*15f80*/  VIADD R56, R161, 0xffffff20 ;  /* 0xffffff20a1387836 */ /* 0x000fc60000000000 */
[----:B------:R-:W-:Y:S01]  /*15f90*/  FSEL R58, R58, -INF , P4 ;  /* 0xff8000003a3a7808 */ /* 0x000fe20002000000 */
[----:B------:R-:W-:Y:S01]  /*15fa0*/  FFMA.FTZ R50, -R158, R57, R50 ;  /* 0x000000399e327223 */ /* 0x000fe20000010132 */
[----:B------:R-:W-:Y:S02]  /*15fb0*/  IADD3 R57, PT, PT, R52, 0xdf, -R163 ;  /* 0x000000df34397810 */ /* 0x000fe40007ffe8a3 */
[----:B------:R-:W-:Y:S02]  /*15fc0*/  ISETP.GE.AND P4, PT, R56, R157, PT ;  /* 0x0000009d3800720c */ /* 0x000fe40003f86270 */
[----:B------:R-:W-:Y:S02]  /*15fd0*/  FSEL R215, R58, -INF , !P5 ;  /* 0xff8000003ad77808 */ /* 0x000fe40006800000 */
[----:B------:R-:W-:Y:S02]  /*15fe0*/  IABS R57, R57 ;  /* 0x0000003900397213 */ /* 0x000fe40000000000 */
[----:B------:R-:W-:-:S02]  /*15ff0*/  ISETP.GE.AND P5, PT, R56, R156, PT ;  /* 0x0000009c3800720c */ /* 0x000fc40003fa6270 */
[----:B------:R-:W-:Y:S02]  /*16000*/  FSEL R48, R48, -INF , P4 ;  /* 0xff80000030307808 */ /* 0x000fe40002000000 */
[----:B------:R-:W-:Y:S02]  /*16010*/  I2FP.F32.S32 R57, R57 ;  /* 0x0000003900397245 */ /* 0x000fe40000201400 */
[----:B------:R-:W-:Y:S01]  /*16020*/  FSEL R201, R48, -INF , !P5 ;  /* 0xff80000030c97808 */ /* 0x000fe20006800000 */
[----:B------:R-:W-:Y:S01]  /*16030*/  VIADD R48, R161, 0xffffff21 ;  /* 0xffffff21a1307836 */ /* 0x000fe20000000000 */
[----:B------:R-:W-:Y:S01]  /*16040*/  ISETP.GE.AND P5, PT, R56, R155, PT ;  /* 0x0000009b3800720c */ /* 0x000fe20003fa6270 */
[----:B------:R-:W-:Y:S01]  /*16050*/  FFMA.FTZ R49, -R158, R57, R49 ;  /* 0x000000399e317223 */ /* 0x000fe20000010131 */
[----:B------:R-:W-:Y:S02]  /*16060*/  ISETP.GE.AND P4, PT, R56, R154, PT ;  /* 0x0000009a3800720c */ /* 0x000fe40003f86270 */
[----:B------:R-:W-:-:S02]  /*16070*/  FSEL R50, R50, -INF , P5 ;  /* 0xff80000032327808 */ /* 0x000fc40002800000 */
[----:B------:R-:W-:Y:S02]  /*16080*/  ISETP.GE.AND P5, PT, R48, R157, PT ;  /* 0x0000009d3000720c */ /* 0x000fe40003fa6270 */
[----:B------:R-:W-:Y:S02]  /*16090*/  FSEL R203, R50, -INF , !P4 ;  /* 0xff80000032cb7808 */ /* 0x000fe40006000000 */
[----:B------:R-:W-:Y:S02]  /*160a0*/  ISETP.GE.AND P4, PT, R48, R156, PT ;  /* 0x0000009c3000720c */ /* 0x000fe40003f86270 */
[----:B------:R-:W-:Y:S02]  /*160b0*/  FSEL R49, R49, -INF , P5 ;  /* 0xff80000031317808 */ /* 0x000fe40002800000 */
[----:B------:R-:W-:Y:S02]  /*160c0*/  IADD3 R50, PT, PT, R52, 0xd8, -R163 ;  /* 0x000000d834327810 */ /* 0x000fe40007ffe8a3 */
[----:B------:R-:W-:-:S02]  /*160d0*/  FSEL R63, R49, -INF , !P4 ;  /* 0xff800000313f7808 */ /* 0x000fc40006000000 */
[--C-:B------:R-:W-:Y:S02]  /*160e0*/  IADD3 R49, PT, PT, R62, 0xdf, -R163.reuse ;  /* 0x000000df3e317810 */ /* 0x100fe40007ffe8a3 */
[----:B------:R-:W-:Y:S02]  /*160f0*/  IABS R50, R50 ;  /* 0x0000003200327213 */ /* 0x000fe40000000000 */
[C---:B------:R-:W-:Y:S02]  /*16100*/  ISETP.GE.AND P5, PT, R48.reuse, R154, PT ;  /* 0x0000009a3000720c */ /* 0x040fe40003fa6270 */
[----:B------:R-:W-:Y:S02]  /*16110*/  ISETP.GE.AND P4, PT, R48, R155, PT ;  /* 0x0000009b3000720c */ /* 0x000fe40003f86270 */
[----:B------:R-:W-:Y:S02]  /*16120*/  IABS R49, R49 ;  /* 0x0000003100317213 */ /* 0x000fe40000000000 */
[----:B------:R-:W-:-:S02]  /*16130*/  IADD3 R48, PT, PT, R62, 0xd8, -R163 ;  /* 0x000000d83e307810 */ /* 0x000fc40007ffe8a3 */
[----:B------:R-:W-:Y:S02]  /*16140*/  I2FP.F32.S32 R57, R50 ;  /* 0x0000003200397245 */ /* 0x000fe40000201400 */
        /* <DEDUP_REMOVED lines=333> */
[C---:B------:R-:W-:Y:S02]  /*17620*/  ISETP.GE.AND P5, PT, R8.reuse, R154, PT ;  /* 0x0000009a0800720c */ /* 0x040fe40003fa6270 */
[----:B------:R-:W-:Y:S02]  /*17630*/  ISETP.GE.AND P4, PT, R8, R155, PT ;  /* 0x0000009b0800720c */ /* 0x000fe40003f86270 */
[----:B------:R-:W-:Y:S02]  /*17640*/  IABS R10, R10 ;  /* 0x0000000a000a7213 */ /* 0x000fe40000000000 */
[----:B------:R-:W-:Y:S02]  /*17650*/  IADD3 R8, PT, PT, R52, 0x88, -R163 ;  /* 0x0000008834087810 */ /* 0x000fe40007ffe8a3 */
[----:B------:R-:W-:Y:S02]  /*17660*/  I2FP.F32.S32 R10, R10 ;  /* 0x0000000a000a7245 */ /* 0x000fe40000201400 */
[----:B------:R-:W-:-:S02]  /*17670*/  IABS R8, R8 ;  /* 0x0000000800087213 */ /* 0x000fc40000000000 */
[----:B------:R-:W-:Y:S01]  /*17680*/  IADD3 R9, PT, PT, R62, 0x88, -R163 ;  /* 0x000000883e097810 */ /* 0x000fe20007ffe8a3 */
[----:B------:R-:W-:Y:S01]  /*17690*/  FFMA.FTZ R10, -R158, R10, R11 ;  /* 0x0000000a9e0a7223 */ /* 0x000fe2000001010b */
[----:B------:R-:W-:Y:S01]  /*176a0*/  I2FP.F32.S32 R13, R8 ;  /* 0x00000008000d7245 */ /* 0x000fe20000201400 */
[----:B------:R-:W-:Y:S01]  /*176b0*/  VIADD R8, R161, 0xffffff78 ;  /* 0xffffff78a1087836 */ /* 0x000fe20000000000 */
[----:B------:R-:W-:Y:S02]  /*176c0*/  IABS R9, R9 ;  /* 0x0000000900097213 */ /* 0x000fe40000000000 */
[----:B------:R-:W-:Y:S01]  /*176d0*/  FSEL R10, R10, -INF , P4 ;  /* 0xff8000000a0a7808 */ /* 0x000fe20002000000 */
[----:B------:R-:W-:Y:S01]  /*176e0*/  FFMA.FTZ R4, -R158, R13, R4 ;  /* 0x0000000d9e047223 */ /* 0x000fe20000010104 */
[----:B------:R-:W-:Y:S02]  /*176f0*/  IADD3 R52, PT, PT, R52, 0x87, -R163 ;  /* 0x0000008734347810 */ /* 0x000fe40007ffe8a3 */
[----:B------:R-:W-:-:S02]  /*17700*/  ISETP.GE.AND P4, PT, R8, R157, PT ;  /* 0x0000009d0800720c */ /* 0x000fc40003f86270 */
[----:B------:R-:W-:Y:S02]  /*17710*/  I2FP.F32.S32 R9, R9 ;  /* 0x0000000900097245 */ /* 0x000fe40000201400 */
[----:B------:R-:W-:Y:S02]  /*17720*/  FSEL R187, R10, -INF , !P5 ;  /* 0xff8000000abb7808 */ /* 0x000fe40006800000 */
[----:B------:R-:W-:Y:S01]  /*17730*/  IABS R52, R52 ;  /* 0x0000003400347213 */ /* 0x000fe20000000000 */
[----:B------:R-:W-:Y:S01]  /*17740*/  FFMA.FTZ R6, -R158, R9, R6 ;  /* 0x000000099e067223 */ /* 0x000fe20000010106 */
[----:B------:R-:W-:Y:S02]  /*17750*/  ISETP.GE.AND P5, PT, R8, R156, PT ;  /* 0x0000009c0800720c */ /* 0x000fe40003fa6270 */
[----:B------:R-:W-:Y:S02]  /*17760*/  FSEL R4, R4, -INF , P4 ;  /* 0xff80000004047808 */ /* 0x000fe40002000000 */
[----:B------:R-:W-:-:S02]  /*17770*/  I2FP.F32.S32 R52, R52 ;  /* 0x0000003400347245 */ /* 0x000fc40000201400 */
[----:B------:R-:W-:Y:S01]  /*17780*/  FSEL R160, R4, -INF , !P5 ;  /* 0xff80000004a07808 */ /* 0x000fe20006800000 */
[----:B------:R-:W-:Y:S01]  /*17790*/  VIADD R4, R161, 0xffffff79 ;  /* 0xffffff79a1047836 */ /* 0x000fe20000000000 */
[----:B------:R-:W-:Y:S01]  /*177a0*/  IADD3 R62, PT, PT, R62, 0x87, -R163 ;  /* 0x000000873e3e7810 */ /* 0x000fe20007ffe8a3 */
[----:B------:R-:W-:Y:S01]  /*177b0*/  FFMA.FTZ R5, -R158, R52, R5 ;  /* 0x000000349e057223 */ /* 0x000fe20000010105 */
[C---:B------:R-:W-:Y:S02]  /*177c0*/  ISETP.GE.AND P5, PT, R8.reuse, R155, PT ;  /* 0x0000009b0800720c */ /* 0x040fe40003fa6270 */
[----:B------:R-:W-:Y:S02]  /*177d0*/  IABS R62, R62 ;  /* 0x0000003e003e7213 */ /* 0x000fe40000000000 */
[----:B------:R-:W-:Y:S02]  /*177e0*/  ISETP.GE.AND P4, PT, R8, R154, PT ;  /* 0x0000009a0800720c */ /* 0x000fe40003f86270 */
[----:B------:R-:W-:-:S02]  /*177f0*/  FSEL R6, R6, -INF , P5 ;  /* 0xff80000006067808 */ /* 0x000fc40002800000 */
[----:B------:R-:W-:Y:S02]  /*17800*/  ISETP.GE.AND P5, PT, R4, R157, PT ;  /* 0x0000009d0400720c */ /* 0x000fe40003fa6270 */
[----:B------:R-:W-:Y:S02]  /*17810*/  I2FP.F32.S32 R62, R62 ;  /* 0x0000003e003e7245 */ /* 0x000fe40000201400 */
[----:B------:R-:W-:Y:S02]  /*17820*/  FSEL R189, R6, -INF , !P4 ;  /* 0xff80000006bd7808 */ /* 0x000fe40006000000 */
[----:B------:R-:W-:Y:S01]  /*17830*/  ISETP.GE.AND P4, PT, R4, R156, PT ;  /* 0x0000009c0400720c */ /* 0x000fe20003f86270 */
[----:B------:R-:W-:Y:S01]  /*17840*/  FFMA.FTZ R7, -R158, R62, R7 ;  /* 0x0000003e9e077223 */ /* 0x000fe20000010107 */
[----:B------:R-:W-:Y:S01]  /*17850*/  FSEL R5, R5, -INF , P5 ;  /* 0xff80000005057808 */ /* 0x000fe20002800000 */
[----:B------:R-:W-:Y:S01]  /*17860*/  VIADD R62, R60, 0xfffffffe ;  /* 0xfffffffe3c3e7836 */ /* 0x000fe20000000000 */
[----:B------:R-:W-:-:S02]  /*17870*/  ISETP.GE.AND P5, PT, R4, R154, PT ;  /* 0x0000009a0400720c */ /* 0x000fc40003fa6270 */
        /* <DEDUP_REMOVED lines=9> */
[----:B------:R-:W-:Y:S01]  /*17910*/  VIADD R5, R54, 0xffffff80 ;  /* 0xffffff8036057836 */ /* 0x000fe20000000000 */
[-C--:B--2---:R-:W-:Y:S02]  /*17920*/  IABS R6, R10.reuse ;  /* 0x0000000a00067213 */ /* 0x084fe40000000000 */
[----:B------:R-:W-:Y:S02]  /*17930*/  IABS R7, R10 ;  /* 0x0000000a00077213 */ /* 0x000fe40000000000 */
[----:B------:R-:W1:Y:S03]  /*17940*/  I2F.RP R11, R6 ;  /* 0x00000006000b7306 */ /* 0x000e660000209400 */
[----:B------:R-:W-:-:S05]  /*17950*/  IMAD.MOV R7, RZ, RZ, -R7 ;  /* 0x000000ffff077224 */ /* 0x000fca00078e0a07 */
[----:B-1----:R-:W1:Y:S02]  /*17960*/  MUFU.RCP R8, R11 ;  /* 0x0000000b00087308 */ /* 0x002e640000001000 */
[----:B-1----:R-:W-:Y:S01]  /*17970*/  VIADD R8, R8, 0xffffffe ;  /* 0x0ffffffe08087836 */ /* 0x002fe20000000000 */
[----:B------:R-:W-:-:S05]  /*17980*/  IADD3 R11, PT, PT, R54, -0x100, RZ ;  /* 0xffffff00360b7810 */ /* 0x000fca0007ffe0ff */
[----:B------:R-:W1:Y:S02]  /*17990*/  F2I.FTZ.U32.TRUNC.NTZ R9, R8 ;  /* 0x0000000800097305 */ /* 0x000e64000021f000 */
[----:B-1----:R-:W-:Y:S01]  /*179a0*/  IMAD.MOV R4, RZ, RZ, -R9 ;  /* 0x000000ffff047224 */ /* 0x002fe200078e0a09 */
[----:B------:R-:W-:-:S03]  /*179b0*/  MOV R8, RZ ;  /* 0x000000ff00087202 */ /* 0x000fc60000000f00 */
[----:B------:R-:W-:-:S04]  /*179c0*/  IMAD R4, R4, R6, RZ ;  /* 0x0000000604047224 */ /* 0x000fc800078e02ff */
[----:B------:R-:W-:Y:S01]  /*179d0*/  IMAD.HI.U32 R9, R9, R4, R8 ;  /* 0x0000000409097227 */ /* 0x000fe200078e0008 */
[----:B------:R-:W-:Y:S02]  /*179e0*/  IABS R4, R5 ;  /* 0x0000000500047213 */ /* 0x000fe40000000000 */
[----:B------:R-:W-:-:S03]  /*179f0*/  LOP3.LUT R5, R5, R10, RZ, 0x3c, !PT ;  /* 0x0000000a05057212 */ /* 0x000fc600078e3cff */
        /* <DEDUP_REMOVED lines=46> */
.L_x_6082:
        /* <DEDUP_REMOVED lines=8> */
.L_x_6083:
[----:B------:R-:W-:Y:S05]  /*17d60*/  BSYNC.RECONVERGENT B0 ;  /* 0x0000000000007941 */ /* 0x000fea0003800200 */
.L_x_6081:
        /* <DEDUP_REMOVED lines=13> */
[----:B------:R1:W-:Y:S02]  /*17e40*/  @!P1 LDGSTS.E.BYPASS.LTC128B.128 [R61+0x5000], desc[UR4][R140.64+0x40] ;  /* 0x050000408c3d9fae */ /* 0x0003e4000b981a04 */
[C---:B------:R-:W-:Y:S01]  /*17e50*/  IMAD.X R7, R5.reuse, 0x1, R9, P3 ;  /* 0x0000000105077824 */ /* 0x040fe200018e0609 */
[----:B------:R-:W-:Y:S01]  /*17e60*/  IADD3 R4, P3, PT, R4, R6, RZ ;  /* 0x0000000604047210 */ /* 0x000fe20007f7e0ff */
[----:B------:R1:W-:Y:S04]  /*17e70*/  @P1 STS.128 [R61+0x5000], RZ ;  /* 0x005000ff3d001388 */ /* 0x0003e80000000c00 */
        /* <DEDUP_REMOVED lines=52> */
.L_x_6080:
[----:B------:R-:W-:Y:S05]  /*181c0*/  BSYNC.RECONVERGENT B1 ;  /* 0x0000000000017941 */ /* 0x000fea0003800200 */
.L_x_6079:
[----:B------:R-:W2:Y:S01]  /*181d0*/  LD.E R163, desc[UR4][R116.64+0xdc] ;  /* 0x0000dc0474a37980 */ /* 0x000ea2000c101900 */
[----:B-1----:R-:W-:Y:S02]  /*181e0*/  FMNMX3.FTZ R6, R0, R227, R231, !PT ;  /* 0x000000e300067276 */ /* 0x002fe400078100e7 */
        /* <DEDUP_REMOVED lines=36> */
[----:B------:R-:W-:-:S03]  /*18430*/  @P4 IADD3 R60, PT, PT, R60, -0x3, RZ ;  /* 0xfffffffd3c3c4810 */ /* 0x000fc60007ffe0ff */
[----:B------:R-:W3:Y:S01]  /*18440*/  SHFL.BFLY PT, R5, R4, 0x2, 0x1f ;  /* 0x0c401f0004057f89 */ /* 0x000ee200000e0000 */
[----:B-1----:R-:W-:Y:S02]  /*18450*/  FMNMX.FTZ R7, R6, R7, !PT ;  /* 0x0000000706077209 */ /* 0x002fe40007810000 */
[----:B---3--:R-:W-:-:S03]  /*18460*/  FMNMX.FTZ R5, R4, R5, !PT ;  /* 0x0000000504057209 */ /* 0x008fc60007810000 */
[----:B------:R-:W1:Y:S04]  /*18470*/  SHFL.BFLY PT, R52, R7, 0x1, 0x1f ;  /* 0x0c201f0007347f89 */ /* 0x000e6800000e0000 */
[----:B------:R-:W3:Y:S01]  /*18480*/  SHFL.BFLY PT, R54, R5, 0x1, 0x1f ;  /* 0x0c201f0005367f89 */ /* 0x000ee200000e0000 */
[----:B-1----:R-:W-:-:S04]  /*18490*/  FMNMX.FTZ R52, R7, R52, !PT ;  /* 0x0000003407347209 */ /* 0x002fc80007810000 */
[C---:B------:R-:W-:Y:S02]  /*184a0*/  FSETP.NEU.FTZ.AND P0, PT, R52.reuse, -INF , PT ;  /* 0xff8000003400780b */ /* 0x040fe40003f1d000 */
        /* <DEDUP_REMOVED lines=10> */
[----:B------:R-:W-:Y:S01]  /*18550*/  FSEL R162, R162, RZ, P1 ;  /* 0x000000ffa2a27208 */ /* 0x000fe20000800000 */
[----:B------:R1:W2:Y:S01]  /*18560*/  MUFU.EX2 R2, R0 ;  /* 0x0000000000027308 */ /* 0x0002a20000000800 */
[----:B------:R-:W-:-:S03]  /*18570*/  FSEL R190, R190, RZ, P0 ;  /* 0x000000ffbebe7208 */ /* 0x000fc60000000000 */
[-CC-:B------:R-:W-:Y:S01]  /*18580*/  FFMA.FTZ R198, R193, R163.reuse, -R162.reuse ;  /* 0x000000a3c1c67223 */ /* 0x180fe200000108a2 */
[-C--:B------:R-:W-:Y:S01]  /*18590*/  FFMA.FTZ R192, R191, R163.reuse, -R162 ;  /* 0x000000a3bfc07223 */ /* 0x080fe200000108a2 */
[-CC-:B------:R-:W-:Y:S01]  /*185a0*/  FFMA.FTZ R61, R227, R163.reuse, -R190.reuse ;  /* 0x000000a3e33d7223 */ /* 0x180fe200000108be */
[-CC-:B------:R-:W-:Y:S01]  /*185b0*/  FFMA.FTZ R194, R231, R163.reuse, -R190.reuse ;  /* 0x000000a3e7c27223 */ /* 0x180fe200000108be */
[-C--:B------:R-:W-:Y:S01]  /*185c0*/  FFMA.FTZ R196, R229, R163.reuse, -R190 ;  /* 0x000000a3e5c47223 */ /* 0x080fe200000108be */
[-CC-:B------:R-:W-:Y:S01]  /*185d0*/  FFMA.FTZ R221, R221, R163.reuse, -R162.reuse ;  /* 0x000000a3dddd7223 */ /* 0x180fe200000108a2 */
[-C--:B------:R-:W-:Y:S01]  /*185e0*/  FFMA.FTZ R193, R225, R163.reuse, -R162 ;  /* 0x000000a3e1c17223 */ /* 0x080fe200000108a2 */
[-C--:B------:R-:W-:Y:S01]  /*185f0*/  FFMA.FTZ R191, R223, R163.reuse, -R190 ;  /* 0x000000a3dfbf7223 */ /* 0x080fe200000108be */
[----:B------:R-:W-:Y:S01]  /*18600*/  MUFU.EX2 R61, R61 ;  /* 0x0000003d003d7308 */ /* 0x000fe20000000800 */
[-C--:B------:R-:W-:Y:S01]  /*18610*/  FFMA.FTZ R122, R122, R163.reuse, -R162 ;  /* 0x000000a37a7a7223 */ /* 0x080fe200000108a2 */
[----:B-1----:R-:W-:Y:S01]  /*18620*/  IADD3 R0, PT, PT, R3, 0x9020, RZ ;  /* 0x0000902003007810 */ /* 0x002fe20007ffe0ff */
[-C--:B--2---:R-:W-:Y:S01]  /*18630*/  FMUL.FTZ R42, R82, R2.reuse ;  /* 0x00000002522a7220 */ /* 0x084fe20000410000 */
[----:B------:R-:W-:Y:S01]  /*18640*/  @P6 IADD3 R0, PT, PT, R16, -0x20, RZ ;  /* 0xffffffe010006810 */ /* 0x000fe20007ffe0ff */
[----:B------:R-:W1:Y:S01]  /*18650*/  MUFU.EX2 R194, R194 ;  /* 0x000000c200c27308 */ /* 0x000e620000000800 */
[-C--:B------:R-:W-:Y:S01]  /*18660*/  FMUL.FTZ R43, R83, R2.reuse ;  /* 0x00000002532b7220 */ /* 0x080fe20000410000 */
[-C--:B------:R-:W-:Y:S01]  /*18670*/  FMUL.FTZ R78, R78, R2.reuse ;  /* 0x000000024e4e7220 */ /* 0x080fe20000410000 */
[-C--:B------:R-:W-:Y:S01]  /*18680*/  FMUL.FTZ R79, R79, R2.reuse ;  /* 0x000000024f4f7220 */ /* 0x080fe20000410000 */
[----:B------:R-:W2:Y:S01]  /*18690*/  LDSM.16.MT88.4 R36, [R0+0x2000] ;  /* 0x002000000024783b */ /* 0x000ea20000004200 */
[----:B------:R-:W-:Y:S01]  /*186a0*/  MUFU.EX2 R196, R196 ;  /* 0x000000c400c47308 */ /* 0x000fe20000000800 */
[----:B------:R-:W-:Y:S01]  /*186b0*/  FFMA.FTZ R82, R67, R163, -R190 ;  /* 0x000000a343527223 */ /* 0x000fe200000108be */
[-C--:B------:R-:W-:Y:S01]  /*186c0*/  FMUL.FTZ R26, R98, R2.reuse ;  /* 0x00000002621a7220 */ /* 0x080fe20000410000 */
[----:B------:R-:W3:Y:S01]  /*186d0*/  LDSM.16.MT88.4 R20, [R0] ;  /* 0x000000000014783b */ /* 0x000ee20000004200 */
[----:B------:R-:W-:Y:S01]  /*186e0*/  MUFU.EX2 R221, R221 ;  /* 0x000000dd00dd7308 */ /* 0x000fe20000000800 */
[-C--:B------:R-:W-:Y:S01]  /*186f0*/  FMUL.FTZ R27, R99, R2.reuse ;  /* 0x00000002631b7220 */ /* 0x080fe20000410000 */
[-C--:B------:R-:W-:Y:S01]  /*18700*/  FMUL.FTZ R34, R90, R2.reuse ;  /* 0x000000025a227220 */ /* 0x080fe20000410000 */
[----:B------:R-:W4:Y:S01]  /*18710*/  LDSM.16.MT88.4 R56, [R0+0x4000] ;  /* 0x004000000038783b */ /* 0x000f220000004200 */
[----:B------:R-:W5:Y:S01]  /*18720*/  MUFU.EX2 R198, R198 ;  /* 0x000000c600c67308 */ /* 0x000f620000000800 */
[----:B-1----:R-:W-:Y:S01]  /*18730*/  F2FP.BF16.F32.PACK_AB R9, R194, R61 ;  /* 0x0000003dc209723e */ /* 0x002fe200000010ff */
        /* <DEDUP_REMOVED lines=8> */
[-C--:B------:R-:W-:Y:S01]  /*187c0*/  FMUL.FTZ R7, R115, R2.reuse ;  /* 0x0000000273077220 */ /* 0x080fe20000410000 */
[-C--:B------:R-:W-:Y:S01]  /*187d0*/  FMUL.FTZ R110, R110, R2.reuse ;  /* 0x000000026e6e7220 */ /* 0x080fe20000410000 */
[----:B------:R-:W1:Y:S01]  /*187e0*/  MUFU.EX2 R192, R192 ;  /* 0x000000c000c07308 */ /* 0x000e620000000800 */
[-C--:B------:R-:W-:Y:S01]  /*187f0*/  FMUL.FTZ R111, R111, R2.reuse ;  /* 0x000000026f6f7220 */ /* 0x080fe20000410000 */
[----:B-----5:R-:W-:Y:S01]  /*18800*/  F2FP.BF16.F32.PACK_AB R8, R198, R221 ;  /* 0x000000ddc608723e */ /* 0x020fe200000010ff */
[--C-:B------:R-:W-:Y:S01]  /*18810*/  FFMA.FTZ R83, R213, R163, -R162.reuse ;  /* 0x000000a3d5537223 */ /* 0x100fe200000108a2 */
[----:B------:R-:W5:Y:S01]  /*18820*/  MUFU.EX2 R191, R191 ;  /* 0x000000bf00bf7308 */ /* 0x000f620000000800 */
[-C--:B------:R-:W-:Y:S01]  /*18830*/  FMUL.FTZ R18, R106, R2.reuse ;  /* 0x000000026a127220 */ /* 0x080fe20000410000 */
[-C--:B------:R-:W-:Y:S01]  /*18840*/  FMUL.FTZ R19, R107, R2.reuse ;  /* 0x000000026b137220 */ /* 0x080fe20000410000 */
[-C--:B------:R-:W-:Y:S01]  /*18850*/  FMUL.FTZ R102, R102, R2.reuse ;  /* 0x0000000266667220 */ /* 0x080fe20000410000 */
[----:B------:R-:W-:Y:S01]  /*18860*/  MUFU.EX2 R82, R82 ;  /* 0x0000005200527308 */ /* 0x000fe20000000800 */
[----:B------:R-:W-:Y:S01]  /*18870*/  FMUL.FTZ R103, R103, R2 ;  /* 0x0000000267677220 */ /* 0x000fe20000410000 */
[-C--:B-1----:R-:W-:Y:S01]  /*18880*/  FMUL.FTZ R40, R80, R200.reuse ;  /* 0x000000c850287220 */ /* 0x082fe20000410000 */
[-C--:B------:R-:W-:Y:S01]  /*18890*/  FMUL.FTZ R41, R81, R200.reuse ;  /* 0x000000c851297220 */ /* 0x080fe20000410000 */
[-C--:B------:R-:W-:Y:S01]  /*188a0*/  FMUL.FTZ R76, R76, R200.reuse ;  /* 0x000000c84c4c7220 */ /* 0x080fe20000410000 */
[-C--:B------:R-:W-:Y:S01]  /*188b0*/  FMUL.FTZ R77, R77, R200.reuse ;  /* 0x000000c84d4d7220 */ /* 0x080fe20000410000 */
[----:B------:R-:W-:Y:S01]  /*188c0*/  F2FP.BF16.F32.PACK_AB R10, R192, R193 ;  /* 0x000000c1c00a723e */ /* 0x000fe200000010ff */
[-C--:B------:R-:W-:Y:S01]  /*188d0*/  FMUL.FTZ R24, R96, R200.reuse ;  /* 0x000000c860187220 */ /* 0x080fe20000410000 */
[-C--:B------:R-:W-:Y:S01]  /*188e0*/  FMUL.FTZ R25, R97, R200.reuse ;  /* 0x000000c861197220 */ /* 0x080fe20000410000 */
[----:B------:R-:W-:Y:S01]  /*188f0*/  FMUL.FTZ R32, R88, R200 ;  /* 0x000000c858207220 */ /* 0x000fe20000410000 */
[----:B-----5:R-:W-:Y:S01]  /*18900*/  F2FP.BF16.F32.PACK_AB R11, R191, R196 ;  /* 0x000000c4bf0b723e */ /* 0x020fe200000010ff */
[-C--:B------:R-:W-:Y:S01]  /*18910*/  FMUL.FTZ R33, R89, R200.reuse ;  /* 0x000000c859217220 */ /* 0x080fe20000410000 */
[-C--:B------:R-:W-:Y:S01]  /*18920*/  FMUL.FTZ R92, R92, R200.reuse ;  /* 0x000000c85c5c7220 */ /* 0x080fe20000410000 */
[-C--:B------:R-:W-:Y:S01]  /*18930*/  FMUL.FTZ R93, R93, R200.reuse ;  /* 0x000000c85d5d7220 */ /* 0x080fe20000410000 */
[-C--:B------:R-:W-:Y:S01]  /*18940*/  FMUL.FTZ R84, R84, R200.reuse ;  /* 0x000000c854547220 */ /* 0x080fe20000410000 */
[-C--:B------:R-:W-:Y:S01]  /*18950*/  FMUL.FTZ R85, R85, R200.reuse ;  /* 0x000000c855557220 */ /* 0x080fe20000410000 */
[-C--:B------:R-:W-:Y:S01]  /*18960*/  FMUL.FTZ R4, R112, R200.reuse ;  /* 0x000000c870047220 */ /* 0x080fe20000410000 */
[C---:B------:R-:W-:Y:S05]  /*18970*/  HMMA.16816.F32.BF16 R40, R8.reuse, R44, R40 ;  /* 0x0000002c0828723c */ /* 0x040fea0000041828 */
[-C--:B------:R-:W-:Y:S01]  /*18980*/  FMUL.FTZ R5, R113, R200.reuse ;  /* 0x000000c871057220 */ /* 0x080fe20000410000 */
[-C--:B------:R-:W-:Y:S01]  /*18990*/  FMUL.FTZ R108, R108, R200.reuse ;  /* 0x000000c86c6c7220 */ /* 0x080fe20000410000 */
[-C--:B------:R-:W-:Y:S01]  /*189a0*/  FMUL.FTZ R109, R109, R200.reuse ;  /* 0x000000c86d6d7220 */ /* 0x080fe20000410000 */
[-C--:B------:R-:W-:Y:S01]  /*189b0*/  FFMA.FTZ R80, R211, R163.reuse, -R162 ;  /* 0x000000a3d3507223 */ /* 0x080fe200000108a2 */
[-CC-:B------:R-:W-:Y:S01]  /*189c0*/  FFMA.FTZ R81, R215, R163.reuse, -R190.reuse ;  /* 0x000000a3d7517223 */ /* 0x180fe200000108be */
[----:B------:R-:W-:Y:S01]  /*189d0*/  MUFU.EX2 R83, R83 ;  /* 0x0000005300537308 */ /* 0x000fe20000000800 */
[-C--:B------:R-:W-:Y:S01]  /*189e0*/  FMUL.FTZ R16, R104, R200.reuse ;  /* 0x000000c868107220 */ /* 0x080fe20000410000 */
[C---:B------:R-:W-:Y:S03]  /*189f0*/  HMMA.16816.F32.BF16 R44, R8.reuse, R46, R76 ;  /* 0x0000002e082c723c */ /* 0x040fe6000004184c */
[-C--:B------:R-:W-:Y:S01]  /*18a00*/  FFMA.FTZ R76, R65, R163.reuse, -R190 ;  /* 0x000000a3414c7223 */ /* 0x080fe200000108be */
[-C--:B------:R-:W-:Y:S01]  /*18a10*/  FFMA.FTZ R77, R217, R163.reuse, -R162 ;  /* 0x000000a3d94d7223 */ /* 0x080fe200000108a2 */
[----:B------:R-:W1:Y:S01]  /*18a20*/  LDSM.16.MT88.4 R64, [R3+0x9400] ;  /* 0x009400000340783b */ /* 0x000e620000004200 */
[----:B------:R-:W-:Y:S01]  /*18a30*/  MUFU.EX2 R80, R80 ;  /* 0x0000005000507308 */ /* 0x000fe20000000800 */
[-C--:B------:R-:W-:Y:S01]  /*18a40*/  FMUL.FTZ R17, R105, R200.reuse ;  /* 0x000000c869117220 */ /* 0x080fe20000410000 */
[-C--:B------:R-:W-:Y:S01]  /*18a50*/  FMUL.FTZ R100, R100, R200.reuse ;  /* 0x000000c864647220 */ /* 0x080fe20000410000 */
[----:B------:R-:W-:Y:S01]  /*18a60*/  FMUL.FTZ R101, R101, R200 ;  /* 0x000000c865657220 */ /* 0x000fe20000410000 */
[C---:B------:R-:W-:Y:S01]  /*18a70*/  HMMA.16816.F32.BF16 R24, R8.reuse, R28, R24 ;  /* 0x0000001c0818723c */ /* 0x040fe20000041818 */
[----:B------:R-:W-:Y:S02]  /*18a80*/  MUFU.EX2 R76, R76 ;  /* 0x0000004c004c7308 */ /* 0x000fe40000000800 */
[-C--:B------:R-:W-:Y:S01]  /*18a90*/  FMUL.FTZ R50, R74, R2.reuse ;  /* 0x000000024a327220 */ /* 0x080fe20000410000 */
[----:B------:R-:W-:Y:S01]  /*18aa0*/  FMUL.FTZ R51, R75, R2 ;  /* 0x000000024b337220 */ /* 0x000fe20000410000 */
[-C--:B------:R-:W-:Y:S01]  /*18ab0*/  FMUL.FTZ R48, R72, R200.reuse ;  /* 0x000000c848307220 */ /* 0x080fe20000410000 */
[----:B------:R-:W-:Y:S01]  /*18ac0*/  MUFU.EX2 R77, R77 ;  /* 0x0000004d004d7308 */ /* 0x000fe20000000800 */
[----:B------:R-:W-:Y:S01]  /*18ad0*/  FMUL.FTZ R49, R73, R200 ;  /* 0x000000c849317220 */ /* 0x000fe20000410000 */
[-C--:B------:R-:W-:Y:S01]  /*18ae0*/  FMUL.FTZ R70, R70, R2.reuse ;  /* 0x0000000246467220 */ /* 0x080fe20000410000 */
[C---:B--2---:R-:W-:Y:S01]  /*18af0*/  HMMA.16816.F32.BF16 R32, R8.reuse, R36, R32 ;  /* 0x000000240820723c */ /* 0x044fe20000041820 */
[----:B------:R-:W-:Y:S02]  /*18b00*/  MUFU.EX2 R81, R81 ;  /* 0x0000005100517308 */ /* 0x000fe40000000800 */
[----:B------:R-:W-:Y:S01]  /*18b10*/  FMUL.FTZ R71, R71, R2 ;  /* 0x0000000247477220 */ /* 0x000fe20000410000 */
[-C--:B------:R-:W-:Y:S01]  /*18b20*/  FMUL.FTZ R68, R68, R200.reuse ;  /* 0x000000c844447220 */ /* 0x080fe20000410000 */
[----:B------:R-:W-:Y:S01]  /*18b30*/  FMUL.FTZ R69, R69, R200 ;  /* 0x000000c845457220 */ /* 0x000fe20000410000 */
[----:B------:R-:W-:Y:S01]  /*18b40*/  FFMA.FTZ R73, R168, R2, R61 ;  /* 0x00000002a8497223 */ /* 0x000fe2000001003d */
[-CC-:B------:R-:W-:Y:S01]  /*18b50*/  FFMA.FTZ R96, R203, R163.reuse, -R190.reuse ;  /* 0x000000a3cb607223 */ /* 0x180fe200000108be */
[-C--:B------:R-:W-:Y:S01]  /*18b60*/  FFMA.FTZ R61, R205, R163.reuse, -R190 ;  /* 0x000000a3cd3d7223 */ /* 0x080fe200000108be */
[C---:B------:R-:W-:Y:S03]  /*18b70*/  HMMA.16816.F32.BF16 R28, R8.reuse, R30, R92 ;  /* 0x0000001e081c723c */ /* 0x040fe6000004185c */
[-C--:B------:R-:W-:Y:S01]  /*18b80*/  FFMA.FTZ R92, R209, R163.reuse, -R162 ;  /* 0x000000a3d15c7223 */ /* 0x080fe200000108a2 */
[-C--:B------:R-:W-:Y:S01]  /*18b90*/  FFMA.FTZ R93, R207, R163.reuse, -R190 ;  /* 0x000000a3cf5d7223 */ /* 0x080fe200000108be */
[-C--:B------:R-:W-:Y:S01]  /*18ba0*/  FFMA.FTZ R94, R201, R163.reuse, -R162 ;  /* 0x000000a3c95e7223 */ /* 0x080fe200000108a2 */
[-CC-:B------:R-:W-:Y:S01]  /*18bb0*/  FFMA.FTZ R2, R199, R163.reuse, -R190.reuse ;  /* 0x000000a3c7027223 */ /* 0x180fe200000108be */
[----:B------:R-:W-:Y:S01]  /*18bc0*/  MUFU.EX2 R96, R96 ;  /* 0x0000006000607308 */ /* 0x000fe20000000800 */
[----:B------:R-:W-:Y:S01]  /*18bd0*/  FADD.FTZ R73, R194, R73 ;  /* 0x00000049c2497221 */ /* 0x000fe20000010000 */
[-CC-:B------:R-:W-:Y:S01]  /*18be0*/  FFMA.FTZ R99, R170, R163.reuse, -R190.reuse ;  /* 0x000000a3aa637223 */ /* 0x180fe200000108be */
[C---:B------:R-:W-:Y:S03]  /*18bf0*/  HMMA.16816.F32.BF16 R36, R8.reuse, R38, R84 ;  /* 0x000000260824723c */ /* 0x040fe60000041854 */
[-C--:B------:R-:W-:Y:S01]  /*18c00*/  FFMA.FTZ R87, R219, R163.reuse, -R190 ;  /* 0x000000a3db577223 */ /* 0x080fe200000108be */
[----:B------:R-:W2:Y:S01]  /*18c10*/  MUFU.EX2 R92, R92 ;  /* 0x0000005c005c7308 */ /* 0x000ea20000000800 */
[-CC-:B------:R-:W-:Y:S01]  /*18c20*/  FFMA.FTZ R85, R63, R163.reuse, -R162.reuse ;  /* 0x000000a33f557223 */ /* 0x180fe200000108a2 */
[-CC-:B------:R-:W-:Y:S01]  /*18c30*/  FFMA.FTZ R84, R197, R163.reuse, -R162.reuse ;  /* 0x000000a3c5547223 */ /* 0x180fe200000108a2 */
[-C--:B------:R-:W-:Y:S01]  /*18c40*/  FFMA.FTZ R63, R195, R163.reuse, -R162 ;  /* 0x000000a3c33f7223 */ /* 0x080fe200000108a2 */
[----:B------:R-:W-:Y:S01]  /*18c50*/  MUFU.EX2 R93, R93 ;  /* 0x0000005d005d7308 */ /* 0x000fe20000000800 */
[----:B------:R-:W-:Y:S01]  /*18c60*/  FADD.FTZ R196, R196, R73 ;  /* 0x00000049c4c47221 */ /* 0x000fe20000010000 */
[C---:B------:R-:W-:Y:S01]  /*18c70*/  HMMA.16816.F32.BF16 R4, R8.reuse, R12, R4 ;  /* 0x0000000c0804723c */ /* 0x040fe20000041804 */
[----:B------:R-:W-:Y:S01]  /*18c80*/  LDSM.16.MT88.4 R72, [R3+0xbc00] ;  /* 0x00bc00000348783b */ /* 0x000fe20000004200 */
[----:B------:R-:W5:Y:S01]  /*18c90*/  MUFU.EX2 R87, R87 ;  /* 0x0000005700577308 */ /* 0x000f620000000800 */
[-CC-:B------:R-:W-:Y:S01]  /*18ca0*/  FFMA.FTZ R86, R173, R163.reuse, -R190.reuse ;  /* 0x000000a3ad567223 */ /* 0x180fe200000108be */
[-C--:B------:R-:W-:Y:S01]  /*18cb0*/  FFMA.FTZ R91, R176, R163.reuse, -R190 ;  /* 0x000000a3b05b7223 */ /* 0x080fe200000108be */
[-C--:B------:R-:W-:Y:S01]  /*18cc0*/  FFMA.FTZ R97, R169, R163.reuse, -R162 ;  /* 0x000000a3a9617223 */ /* 0x080fe200000108a2 */
[----:B------:R-:W-:Y:S01]  /*18cd0*/  MUFU.EX2 R61, R61 ;  /* 0x0000003d003d7308 */ /* 0x000fe20000000800 */
[-C--:B------:R-:W-:Y:S01]  /*18ce0*/  FFMA.FTZ R88, R177, R163.reuse, -R190 ;  /* 0x000000a3b1587223 */ /* 0x080fe200000108be */
[C---:B------:R-:W-:Y:S03]  /*18cf0*/  HMMA.16816.F32.BF16 R12, R8.reuse, R14, R108 ;  /* 0x0000000e080c723c */ /* 0x040fe6000004186c */
[-CC-:B------:R-:W-:Y:S01]  /*18d00*/  FFMA.FTZ R104, R167, R163.reuse, -R162.reuse ;  /* 0x000000a3a7687223 */ /* 0x180fe200000108a2 */
[----:B------:R-:W1:Y:S01]  /*18d10*/  MUFU.EX2 R94, R94 ;  /* 0x0000005e005e7308 */ /* 0x000e620000000800 */
[-CC-:B------:R-:W-:Y:S01]  /*18d20*/  FFMA.FTZ R90, R171, R163.reuse, -R162.reuse ;  /* 0x000000a3ab5a7223 */ /* 0x180fe200000108a2 */
[-CC-:B------:R-:W-:Y:S01]  /*18d30*/  FFMA.FTZ R89, R165, R163.reuse, -R162.reuse ;  /* 0x000000a3a5597223 */ /* 0x180fe200000108a2 */
[-C--:B------:R-:W-:Y:S01]  /*18d40*/  FFMA.FTZ R107, R125, R163.reuse, -R162 ;  /* 0x000000a37d6b7223 */ /* 0x080fe200000108a2 */
[----:B------:R-:W1:Y:S01]  /*18d50*/  MUFU.EX2 R85, R85 ;  /* 0x0000005500557308 */ /* 0x000e620000000800 */
[-CC-:B------:R-:W-:Y:S01]  /*18d60*/  FFMA.FTZ R105, R179, R163.reuse, -R190.reuse ;  /* 0x000000a3b3697223 */ /* 0x180fe200000108be */
[C---:B---3--:R-:W-:Y:S03]  /*18d70*/  HMMA.16816.F32.BF16 R16, R8.reuse, R20, R16 ;  /* 0x000000140810723c */ /* 0x048fe60000041810 */
[-C--:B------:R-:W-:Y:S01]  /*18d80*/  FFMA.FTZ R106, R164, R163.reuse, -R190 ;  /* 0x000000a3a46a7223 */ /* 0x080fe200000108be */
[----:B------:R-:W-:Y:S01]  /*18d90*/  MUFU.EX2 R84, R84 ;  /* 0x0000005400547308 */ /* 0x000fe20000000800 */
[-C--:B------:R-:W-:Y:S01]  /*18da0*/  FFMA.FTZ R125, R127, R163.reuse, -R162 ;  /* 0x000000a37f7d7223 */ /* 0x080fe200000108a2 */
[-CC-:B------:R-:W-:Y:S01]  /*18db0*/  FFMA.FTZ R178, R178, R163.reuse, -R190.reuse ;  /* 0x000000a3b2b27223 */ /* 0x180fe200000108be */
[-C--:B------:R-:W-:Y:S01]  /*18dc0*/  FFMA.FTZ R172, R172, R163.reuse, -R190 ;  /* 0x000000a3acac7223 */ /* 0x080fe200000108be */
[----:B------:R-:W3:Y:S01]  /*18dd0*/  MUFU.EX2 R63, R63 ;  /* 0x0000003f003f7308 */ /* 0x000ee20000000800 */
[-CC-:B------:R-:W-:Y:S01]  /*18de0*/  FFMA.FTZ R124, R124, R163.reuse, -R162.reuse ;  /* 0x000000a37c7c7223 */ /* 0x180fe200000108a2 */
[C---:B------:R-:W-:Y:S03]  /*18df0*/  HMMA.16816.F32.BF16 R20, R8.reuse, R22, R100 ;  /* 0x000000160814723c */ /* 0x040fe60000041864 */
[-CC-:B------:R-:W-:Y:S01]  /*18e00*/  FFMA.FTZ R108, R118, R163.reuse, -R162.reuse ;  /* 0x000000a3766c7223 */ /* 0x180fe200000108a2 */
[----:B------:R-:W3:Y:S01]  /*18e10*/  MUFU.EX2 R2, R2 ;  /* 0x0000000200027308 */ /* 0x000ee20000000800 */
[-C--:B------:R-:W-:Y:S01]  /*18e20*/  FFMA.FTZ R103, R121, R163.reuse, -R162 ;  /* 0x000000a379677223 */ /* 0x080fe200000108a2 */
[----:B------:R-:W-:Y:S01]  /*18e30*/  FFMA.FTZ R221, R166, R200, R221 ;  /* 0x000000c8a6dd7223 */ /* 0x000fe200000100dd */
[----:B------:R-:W-:Y:S01]  /*18e40*/  FADD.FTZ R191, R191, R196 ;  /* 0x000000c4bfbf7221 */ /* 0x000fe20000010000 */
[----:B------:R-:W-:Y:S01]  /*18e50*/  MUFU.EX2 R99, R99 ;  /* 0x0000006300637308 */ /* 0x000fe20000000800 */
[----:B------:R-:W-:Y:S01]  /*18e60*/  FFMA.FTZ R123, R123, R163, -R162 ;  /* 0x000000a37b7b7223 */ /* 0x000fe200000108a2 */
[C---:B----4-:R-:W-:Y:S03]  /*18e70*/  HMMA.16816.F32.BF16 R48, R8.reuse, R56, R48 ;  /* 0x000000380830723c */ /* 0x050fe60000041830 */
[----:B--2---:R-:W-:Y:S01]  /*18e80*/  F2FP.BF16.F32.PACK_AB R56, R92, R77 ;  /* 0x0000004d5c38723e */ /* 0x004fe200000010ff */
[----:B------:R-:W-:Y:S01]  /*18e90*/  MUFU.EX2 R86, R86 ;  /* 0x0000005600567308 */ /* 0x000fe20000000800 */
[----:B-----5:R-:W-:Y:S01]  /*18ea0*/  F2FP.BF16.F32.PACK_AB R57, R87, R76 ;  /* 0x0000004c5739723e */ /* 0x020fe200000010ff */
[----:B------:R-:W-:Y:S01]  /*18eb0*/  FADD.FTZ R198, R198, R221 ;  /* 0x000000ddc6c67221 */ /* 0x000fe20000010000 */
[----:B------:R-:W-:Y:S01]  /*18ec0*/  FADD.FTZ R110, R76, R191 ;  /* 0x000000bf4c6e7221 */ /* 0x000fe20000010000 */
[----:B------:R-:W-:Y:S01]  /*18ed0*/  MUFU.EX2 R91, R91 ;  /* 0x0000005b005b7308 */ /* 0x000fe20000000800 */
[----:B------:R-:W-:Y:S01]  /*18ee0*/  FFMA.FTZ R174, R174, R163, -R190 ;  /* 0x000000a3aeae7223 */ /* 0x000fe200000108be */
[----:B------:R-:W-:Y:S03]  /*18ef0*/  HMMA.16816.F32.BF16 R8, R8, R58, R68 ;  /* 0x0000003a0808723c */ /* 0x000fe60000041844 */
[----:B------:R-:W-:Y:S01]  /*18f00*/  F2FP.BF16.F32.PACK_AB R58, R80, R83 ;  /* 0x00000053503a723e */ /* 0x000fe200000010ff */
[----:B------:R-:W-:Y:S01]  /*18f10*/  LDSM.16.MT88.4 R68, [R3+0x9800] ;  /* 0x009800000344783b */ /* 0x000fe20000004200 */
[----:B------:R-:W-:Y:S01]  /*18f20*/  F2FP.BF16.F32.PACK_AB R59, R81, R82 ;  /* 0x00000052513b723e */ /* 0x000fe200000010ff */
[----:B------:R-:W-:Y:S01]  /*18f30*/  MUFU.EX2 R97, R97 ;  /* 0x0000006100617308 */ /* 0x000fe20000000800 */
[----:B------:R-:W-:Y:S01]  /*18f40*/  FADD.FTZ R193, R193, R198 ;  /* 0x000000c6c1c17221 */ /* 0x000fe20000010000 */
[-CC-:B------:R-:W-:Y:S01]  /*18f50*/  FFMA.FTZ R175, R175, R163.reuse, -R190.reuse ;  /* 0x000000a3afaf7223 */ /* 0x180fe200000108be */
[-CC-:B------:R-:W-:Y:S01]  /*18f60*/  FFMA.FTZ R180, R180, R163.reuse, -R190.reuse ;  /* 0x000000a3b4b47223 */ /* 0x180fe200000108be */
[----:B------:R-:W2:Y:S01]  /*18f70*/  MUFU.EX2 R104, R104 ;  /* 0x0000006800687308 */ /* 0x000ea20000000800 */
[----:B------:R-:W-:Y:S01]  /*18f80*/  FADD.FTZ R192, R192, R193 ;  /* 0x000000c1c0c07221 */ /* 0x000fe20000010000 */
[C---:B-1----:R-:W-:Y:S05]  /*18f90*/  HMMA.16816.F32.BF16 R4, R56.reuse, R64, R4 ;  /* 0x000000403804723c */ /* 0x042fea0000041804 */
[-C--:B------:R-:W-:Y:S01]  /*18fa0*/  FFMA.FTZ R181, R181, R163.reuse, -R190 ;  /* 0x000000a3b5b57223 */ /* 0x080fe200000108be */
[----:B------:R-:W-:Y:S01]  /*18fb0*/  MUFU.EX2 R90, R90 ;  /* 0x0000005a005a7308 */ /* 0x000fe20000000800 */
[----:B------:R-:W-:Y:S01]  /*18fc0*/  FADD.FTZ R109, R77, R192 ;  /* 0x000000c04d6d7221 */ /* 0x000fe20000010000 */
[-CC-:B------:R-:W-:Y:S01]  /*18fd0*/  FFMA.FTZ R102, R120, R163.reuse, -R162.reuse ;  /* 0x000000a378667223 */ /* 0x180fe200000108a2 */
[----:B------:R-:W-:Y:S01]  /*18fe0*/  LDSM.16.MT88.4 R76, [R0+0x3000] ;  /* 0x00300000004c783b */ /* 0x000fe20000004200 */
[----:B------:R-:W1:Y:S01]  /*18ff0*/  MUFU.EX2 R89, R89 ;  /* 0x0000005900597308 */ /* 0x000e620000000800 */
[-CC-:B------:R-:W-:Y:S01]  /*19000*/  FFMA.FTZ R95, R126, R163.reuse, -R162.reuse ;  /* 0x000000a37e5f7223 */ /* 0x180fe200000108a2 */
[----:B------:R-:W-:Y:S01]  /*19010*/  HMMA.16816.F32.BF16 R12, R56, R66, R12 ;  /* 0x00000042380c723c */ /* 0x000fe2000004180c */
[----:B------:R-:W4:Y:S01]  /*19020*/  LDSM.16.MT88.4 R64, [R0+0x400] ;  /* 0x000400000040783b */ /* 0x000f220000004200 */
[----:B------:R-:W5:Y:S01]  /*19030*/  MUFU.EX2 R88, R88 ;  /* 0x0000005800587308 */ /* 0x000f620000000800 */
[-CC-:B------:R-:W-:Y:S01]  /*19040*/  FFMA.FTZ R98, R131, R163.reuse, -R162.reuse ;  /* 0x000000a383627223 */ /* 0x180fe200000108a2 */
[-CC-:B------:R-:W-:Y:S01]  /*19050*/  FFMA.FTZ R100, R130, R163.reuse, -R162.reuse ;  /* 0x000000a382647223 */ /* 0x180fe200000108a2 */
[-C--:B------:R-:W-:Y:S01]  /*19060*/  FFMA.FTZ R101, R133, R163.reuse, -R162 ;  /* 0x000000a385657223 */ /* 0x080fe200000108a2 */
        /* <DEDUP_REMOVED lines=8> */
[----:B------:R-:W-:Y:S01]  /*190f0*/  MUFU.EX2 R106, R106 ;  /* 0x0000006a006a7308 */ /* 0x000fe20000000800 */
[-CC-:B------:R-:W-:Y:S01]  /*19100*/  FFMA.FTZ R189, R189, R163.reuse, -R190.reuse ;  /* 0x000000a3bdbd7223 */ /* 0x180fe200000108be */
[-C--:B------:R-:W-:Y:S01]  /*19110*/  FFMA.FTZ R188, R188, R163.reuse, -R190 ;  /* 0x000000a3bcbc7223 */ /* 0x080fe200000108be */
[-CC-:B------:R-:W-:Y:S01]  /*19120*/  FFMA.FTZ R134, R134, R163.reuse, -R162.reuse ;  /* 0x000000a386867223 */ /* 0x180fe200000108a2 */
[----:B------:R-:W-:Y:S01]  /*19130*/  MUFU.EX2 R122, R122 ;  /* 0x0000007a007a7308 */ /* 0x000fe20000000800 */
[-CC-:B------:R-:W-:Y:S01]  /*19140*/  FFMA.FTZ R159, R159, R163.reuse, -R162.reuse ;  /* 0x000000a39f9f7223 */ /* 0x180fe200000108a2 */
[-CC-:B------:R-:W-:Y:S01]  /*19150*/  FFMA.FTZ R160, R160, R163.reuse, -R162.reuse ;  /* 0x000000a3a0a07223 */ /* 0x180fe200000108a2 */
[----:B------:R-:W-:Y:S01]  /*19160*/  FFMA.FTZ R161, R161, R163, -R162 ;  /* 0x000000a3a1a17223 */ /* 0x000fe200000108a2 */
[----:B------:R-:W5:Y:S01]  /*19170*/  MUFU.EX2 R107, R107 ;  /* 0x0000006b006b7308 */ /* 0x000f620000000800 */
[----:B------:R-:W-:Y:S01]  /*19180*/  FADD.FTZ R87, R87, R110 ;  /* 0x0000006e57577221 */ /* 0x000fe20000010000 */
[----:B------:R-:W-:-:S02]  /*19190*/  FADD.FTZ R92, R92, R109 ;  /* 0x0000006d5c5c7221 */ /* 0x000fc40000010000 */
[----:B------:R-:W-:Y:S01]  /*191a0*/  MUFU.EX2 R125, R125 ;  /* 0x0000007d007d7308 */ /* 0x000fe20000000800 */
[----:B------:R-:W-:Y:S01]  /*191b0*/  FADD.FTZ R82, R82, R87 ;  /* 0x0000005752527221 */ /* 0x000fe20000010000 */
[----:B------:R-:W-:Y:S02]  /*191c0*/  FADD.FTZ R83, R83, R92 ;  /* 0x0000005c53537221 */ /* 0x000fe40000010000 */
[----:B------:R-:W5:Y:S01]  /*191d0*/  MUFU.EX2 R118, R124 ;  /* 0x0000007c00767308 */ /* 0x000f620000000800 */
[----:B------:R-:W-:Y:S01]  /*191e0*/  FADD.FTZ R81, R81, R82 ;  /* 0x0000005251517221 */ /* 0x000fe20000010000 */
[----:B------:R-:W-:Y:S02]  /*191f0*/  FADD.FTZ R83, R80, R83 ;  /* 0x0000005350537221 */ /* 0x000fe40000010000 */
[----:B------:R-:W5:Y:S04]  /*19200*/  MUFU.EX2 R121, R172 ;  /* 0x000000ac00797308 */ /* 0x000f680000000800 */
[----:B------:R-:W-:Y:S01]  /*19210*/  MUFU.EX2 R131, R174 ;  /* 0x000000ae00837308 */ /* 0x000fe20000000800 */
[C---:B----4-:R-:W-:Y:S03]  /*19220*/  HMMA.16816.F32.BF16 R16, R56.reuse, R64, R16 ;  /* 0x000000403810723c */ /* 0x050fe60000041810 */
[----:B------:R-:W-:Y:S04]  /*19230*/  MUFU.EX2 R124, R175 ;  /* 0x000000af007c7308 */ /* 0x000fe80000000800 */
[----:B------:R-:W-:Y:S01]  /*19240*/  MUFU.EX2 R127, R180 ;  /* 0x000000b4007f7308 */ /* 0x000fe20000000800 */
[----:B------:R-:W-:Y:S01]  /*19250*/  HMMA.16816.F32.BF16 R20, R56, R66, R20 ;  /* 0x000000423814723c */ /* 0x000fe20000041814 */
[----:B------:R-:W4:Y:S02]  /*19260*/  LDSM.16.MT88.4 R64, [R3+0xb400] ;  /* 0x00b400000340783b */ /* 0x000f240000004200 */
[----:B------:R3:W-:Y:S04]  /*19270*/  MUFU.EX2 R133, R108 ;  /* 0x0000006c00857308 */ /* 0x0007e80000000800 */
[----:B------:R-:W5:Y:S04]  /*19280*/  MUFU.EX2 R130, R103 ;  /* 0x0000006700827308 */ /* 0x000f680000000800 */
[----:B------:R2:W-:Y:S04]  /*19290*/  MUFU.EX2 R126, R102 ;  /* 0x00000066007e7308 */ /* 0x0005e80000000800 */
[----:B------:R-:W5:Y:S01]  /*192a0*/  MUFU.EX2 R123, R123 ;  /* 0x0000007b007b7308 */ /* 0x000f620000000800 */
[----:B---3--:R-:W-:Y:S03]  /*192b0*/  LDSM.16.MT88.4 R108, [R3+0xac00] ;  /* 0x00ac0000036c783b */ /* 0x008fe60000004200 */
[----:B------:R-:W3:Y:S04]  /*192c0*/  MUFU.EX2 R120, R181 ;  /* 0x000000b500787308 */ /* 0x000ee80000000800 */
[----:B------:R-:W-:Y:S01]  /*192d0*/  MUFU.EX2 R182, R182 ;  /* 0x000000b600b67308 */ /* 0x000fe20000000800 */
[----:B--2---:R-:W-:-:S03]  /*192e0*/  FADD.FTZ R102, R94, R83 ;  /* 0x000000535e667221 */ /* 0x004fc60000010000 */
[----:B------:R-:W-:Y:S04]  /*192f0*/  MUFU.EX2 R183, R183 ;  /* 0x000000b700b77308 */ /* 0x000fe80000000800 */
[----:B------:R-:W-:Y:S04]  /*19300*/  MUFU.EX2 R184, R184 ;  /* 0x000000b800b87308 */ /* 0x000fe80000000800 */
[----:B------:R2:W-:Y:S04]  /*19310*/  MUFU.EX2 R166, R95 ;  /* 0x0000005f00a67308 */ /* 0x0005e80000000800 */
[----:B------:R-:W3:Y:S01]  /*19320*/  MUFU.EX2 R163, R98 ;  /* 0x0000006200a37308 */ /* 0x000ee20000000800 */
[C---:B----4-:R-:W-:Y:S03]  /*19330*/  HMMA.16816.F32.BF16 R24, R56.reuse, R64, R24 ;  /* 0x000000403818723c */ /* 0x050fe60000041818 */
[----:B------:R-:W-:Y:S04]  /*19340*/  MUFU.EX2 R165, R100 ;  /* 0x0000006400a57308 */ /* 0x000fe80000000800 */
[----:B------:R4:W3:Y:S01]  /*19350*/  MUFU.EX2 R162, R101 ;  /* 0x0000006500a27308 */ /* 0x0008e20000000800 */
[C---:B------:R-:W-:Y:S01]  /*19360*/  HMMA.16816.F32.BF16 R28, R56.reuse, R66, R28 ;  /* 0x00000042381c723c */ /* 0x040fe2000004181c */
[----:B------:R-:W1:Y:S02]  /*19370*/  LDSM.16.MT88.4 R64, [R0+0x2400] ;  /* 0x002400000040783b */ /* 0x000e640000004200 */
[----:B------:R-:W3:Y:S04]  /*19380*/  MUFU.EX2 R185, R185 ;  /* 0x000000b900b97308 */ /* 0x000ee80000000800 */
[----:B------:R-:W-:Y:S04]  /*19390*/  MUFU.EX2 R186, R186 ;  /* 0x000000ba00ba7308 */ /* 0x000fe80000000800 */
[----:B------:R-:W-:Y:S04]  /*193a0*/  MUFU.EX2 R187, R187 ;  /* 0x000000bb00bb7308 */ /* 0x000fe80000000800 */
[----:B------:R-:W-:Y:S04]  /*193b0*/  MUFU.EX2 R189, R189 ;  /* 0x000000bd00bd7308 */ /* 0x000fe80000000800 */
[----:B------:R-:W-:Y:S04]  /*193c0*/  MUFU.EX2 R134, R134 ;  /* 0x0000008600867308 */ /* 0x000fe80000000800 */
[----:B------:R-:W3:Y:S04]  /*193d0*/  MUFU.EX2 R159, R159 ;  /* 0x0000009f009f7308 */ /* 0x000ee80000000800 */
[----:B------:R-:W-:Y:S04]  /*193e0*/  MUFU.EX2 R160, R160 ;  /* 0x000000a000a07308 */ /* 0x000fe80000000800 */
[----:B------:R-:W3:Y:S04]  /*193f0*/  MUFU.EX2 R161, R161 ;  /* 0x000000a100a17308 */ /* 0x000ee80000000800 */
[----:B------:R-:W3:Y:S01]  /*19400*/  MUFU.EX2 R188, R188 ;  /* 0x000000bc00bc7308 */ /* 0x000ee20000000800 */
        /* <DEDUP_REMOVED lines=9> */
[C---:B------:R-:W-:Y:S01]  /*194a0*/  F2FP.BF16.F32.PACK_AB R56, R85.reuse, R94 ;  /* 0x0000005e5538723e */ /* 0x040fe200000010ff */
[----:B------:R-:W-:Y:S01]  /*194b0*/  FADD.FTZ R85, R85, R102 ;  /* 0x0000006655557221 */ /* 0x000fe20000010000 */
[----:B------:R-:W-:Y:S01]  /*194c0*/  F2FP.BF16.F32.PACK_AB R57, R93, R96 ;  /* 0x000000605d39723e */ /* 0x000fe200000010ff */
[----:B------:R-:W-:Y:S01]  /*194d0*/  FADD.FTZ R96, R96, R81 ;  /* 0x0000005160607221 */ /* 0x000fe20000010000 */
[----:B------:R-:W-:Y:S01]  /*194e0*/  F2FP.BF16.F32.PACK_AB R58, R63, R84 ;  /* 0x000000543f3a723e */ /* 0x000fe200000010ff */
[----:B------:R-:W-:Y:S01]  /*194f0*/  LDSM.16.MT88.4 R80, [R3+0xc800] ;  /* 0x00c800000350783b */ /* 0x000fe20000004200 */
[----:B------:R-:W-:Y:S01]  /*19500*/  F2FP.BF16.F32.PACK_AB R59, R2, R61 ;  /* 0x0000003d023b723e */ /* 0x000fe200000010ff */
[----:B------:R-:W-:Y:S01]  /*19510*/  FADD.FTZ R96, R93, R96 ;  /* 0x000000605d607221 */ /* 0x000fe20000010000 */
[----:B------:R-:W-:Y:S01]  /*19520*/  FADD.FTZ R84, R84, R85 ;  /* 0x0000005554547221 */ /* 0x000fe20000010000 */
[----:B--2---:R-:W-:Y:S02]  /*19530*/  LDSM.16.MT88.4 R92, [R3+0xcc00] ;  /* 0x00cc0000035c783b */ /* 0x004fe40000004200 */
[----:B------:R-:W-:-:S02]  /*19540*/  FADD.FTZ R61, R61, R96 ;  /* 0x000000603d3d7221 */ /* 0x000fc40000010000 */
[C---:B------:R-:W-:Y:S01]  /*19550*/  HMMA.16816.F32.BF16 R4, R56.reuse, R68, R4 ;  /* 0x000000443804723c */ /* 0x040fe20000041804 */
[----:B----4-:R-:W-:Y:S07]  /*19560*/  LDSM.16.MT88.4 R100, [R0+0x1c00] ;  /* 0x001c00000064783b */ /* 0x010fee0000004200 */
        /* <DEDUP_REMOVED lines=20> */
[----:B-----5:R-:W-:-:S07]  /*196b0*/  F2FP.BF16.F32.PACK_AB R59, R88, R91 ;  /* 0x0000005b583b723e */ /* 0x020fce00000010ff */
        /* <DEDUP_REMOVED lines=22> */
[C---:B----4-:R-:W-:Y:S08]  /*19820*/  HMMA.16816.F32.BF16 R4, R56.reuse, R72, R4 ;  /* 0x000000483804723c */ /* 0x050ff00000041804 */
        /* <DEDUP_REMOVED lines=8> */
[C---:B------:R-:W-:Y:S08]  /*198b0*/  HMMA.16816.F32.BF16 R32, R56.reuse, R76, R32 ;  /* 0x0000004c3820723c */ /* 0x040ff00000041820 */
[C---:B----4-:R-:W-:Y:S08]  /*198c0*/  HMMA.16816.F32.BF16 R40, R56.reuse, R72, R40 ;  /* 0x000000483828723c */ /* 0x050ff00000041828 */
[C---:B------:R-:W-:Y:S01]  /*198d0*/  HMMA.16816.F32.BF16 R44, R56.reuse, R74, R44 ;  /* 0x0000004a382c723c */ /* 0x040fe2000004182c */
[----:B------:R-:W2:Y:S07]  /*198e0*/  LDSM.16.MT88.4 R72, [R3+0xa400] ;  /* 0x00a400000348783b */ /* 0x000eae0000004200 */
[C---:B------:R-:W-:Y:S01]  /*198f0*/  HMMA.16816.F32.BF16 R36, R56.reuse, R78, R36 ;  /* 0x0000004e3824723c */ /* 0x040fe20000041824 */
[----:B------:R-:W-:Y:S07]  /*19900*/  LDSM.16.MT88.4 R76, [R0+0x3400] ;  /* 0x00340000004c783b */ /* 0x000fee0000004200 */
[C---:B-1----:R-:W-:Y:S08]  /*19910*/  HMMA.16816.F32.BF16 R48, R56.reuse, R64, R48 ;  /* 0x000000403830723c */ /* 0x042ff00000041830 */
[----:B------:R-:W-:Y:S01]  /*19920*/  HMMA.16816.F32.BF16 R8, R56, R66, R8 ;  /* 0x000000423808723c */ /* 0x000fe20000041808 */
[----:B------:R-:W1:Y:S02]  /*19930*/  LDSM.16.MT88.4 R64, [R3+0xc400] ;  /* 0x00c400000340783b */ /* 0x000e640000004200 */
[----:B------:R-:W-:-:S02]  /*19940*/  F2FP.BF16.F32.PACK_AB R56, R130, R133 ;  /* 0x000000858238723e */ /* 0x000fc400000010ff */
[----:B------:R-:W-:Y:S02]  /*19950*/  F2FP.BF16.F32.PACK_AB R57, R124, R131 ;  /* 0x000000837c39723e */ /* 0x000fe400000010ff */
[----:B------:R-:W-:Y:S02]  /*19960*/  F2FP.BF16.F32.PACK_AB R58, R123, R126 ;  /* 0x0000007e7b3a723e */ /* 0x000fe400000010ff */
[----:B---3--:R-:W-:-:S07]  /*19970*/  F2FP.BF16.F32.PACK_AB R59, R120, R127 ;  /* 0x0000007f783b723e */ /* 0x008fce00000010ff */
[C---:B------:R-:W-:Y:S08]  /*19980*/  HMMA.16816.F32.BF16 R16, R56.reuse, R68, R16 ;  /* 0x000000443810723c */ /* 0x040ff00000041810 */
[C---:B--2---:R-:W-:Y:S08]  /*19990*/  HMMA.16816.F32.BF16 R4, R56.reuse, R72, R4 ;  /* 0x000000483804723c */ /* 0x044ff00000041804 */
[C---:B------:R-:W-:Y:S01]  /*199a0*/  HMMA.16816.F32.BF16 R12, R56.reuse, R74, R12 ;  /* 0x0000004a380c723c */ /* 0x040fe2000004180c */
[----:B------:R-:W2:Y:S07]  /*199b0*/  LDSM.16.MT88.4 R72, [R3+0xe400] ;  /* 0x00e400000348783b */ /* 0x000eae0000004200 */
        /* <DEDUP_REMOVED lines=23> */
[----:B------:R-:W3:Y:S07]  /*19b30*/  LDSM.16.MT88.4 R76, [R3+0xec00] ;  /* 0x00ec0000034c783b */ /* 0x000eee0000004200 */
[C---:B------:R-:W-:Y:S08]  /*19b40*/  HMMA.16816.F32.BF16 R24, R56.reuse, R80, R24 ;  /* 0x000000503818723c */ /* 0x040ff00000041818 */
[C---:B------:R-:W-:Y:S08]  /*19b50*/  HMMA.16816.F32.BF16 R28, R56.reuse, R82, R28 ;  /* 0x00000052381c723c */ /* 0x040ff0000004181c */
[C---:B--2---:R-:W-:Y:S08]  /*19b60*/  HMMA.16816.F32.BF16 R32, R56.reuse, R72, R32 ;  /* 0x000000483820723c */ /* 0x044ff00000041820 */
[----:B-1----:R-:W-:Y:S03]  /*19b70*/  HMMA.16816.F32.BF16 R48, R56, R64, R48 ;  /* 0x000000403830723c */ /* 0x002fe60000041830 */
[----:B------:R-:W-:Y:S01]  /*19b80*/  FADD.FTZ R64, R2, R61 ;  /* 0x0000003d02407221 */ /* 0x000fe20000010000 */
[----:B------:R-:W-:-:S03]  /*19b90*/  FADD.FTZ R2, R63, R84 ;  /* 0x000000543f027221 */ /* 0x000fc60000010000 */
[----:B------:R-:W-:Y:S01]  /*19ba0*/  FADD.FTZ R99, R99, R64 ;  /* 0x0000004063637221 */ /* 0x000fe20000010000 */
[C---:B------:R-:W-:Y:S08]  /*19bb0*/  HMMA.16816.F32.BF16 R36, R56.reuse, R74, R36 ;  /* 0x0000004a3824723c */ /* 0x040ff00000041824 */
[----:B------:R-:W-:Y:S03]  /*19bc0*/  HMMA.16816.F32.BF16 R40, R56, R68, R40 ;  /* 0x000000443828723c */ /* 0x000fe60000041828 */
[----:B------:R-:W-:-:S02]  /*19bd0*/  F2FP.BF16.F32.PACK_AB R68, R159, R134 ;  /* 0x000000869f44723e */ /* 0x000fc400000010ff */
[----:B------:R-:W-:-:S03]  /*19be0*/  F2FP.BF16.F32.PACK_AB R69, R187, R186 ;  /* 0x000000babb45723e */ /* 0x000fc600000010ff */
[----:B------:R-:W-:Y:S03]  /*19bf0*/  HMMA.16816.F32.BF16 R44, R56, R70, R44 ;  /* 0x00000046382c723c */ /* 0x000fe6000004182c */
[----:B------:R-:W-:Y:S02]  /*19c00*/  F2FP.BF16.F32.PACK_AB R70, R161, R160 ;  /* 0x000000a0a146723e */ /* 0x000fe400000010ff */
[----:B------:R-:W-:-:S03]  /*19c10*/  F2FP.BF16.F32.PACK_AB R71, R188, R189 ;  /* 0x000000bdbc47723e */ /* 0x000fc600000010ff */
[----:B------:R-:W-:Y:S03]  /*19c20*/  HMMA.16816.F32.BF16 R8, R56, R66, R8 ;  /* 0x000000423808723c */ /* 0x000fe60000041808 */
[----:B------:R-:W-:Y:S01]  /*19c30*/  FADD.FTZ R57, R97, R2 ;  /* 0x0000000261397221 */ /* 0x000fe20000010000 */
[----:B------:R-:W-:Y:S02]  /*19c40*/  FADD.FTZ R2, R86, R99 ;  /* 0x0000006356027221 */ /* 0x000fe40000010000 */
[----:B------:R-:W1:Y:S01]  /*19c50*/  LDSM.16.MT88.4 R84, [R0+0x3c00] ;  /* 0x003c00000054783b */ /* 0x000e620000004200 */
[----:B------:R-:W-:Y:S01]  /*19c60*/  FADD.FTZ R57, R104, R57 ;  /* 0x0000003968397221 */ /* 0x000fe20000010000 */
[----:B------:R-:W-:Y:S01]  /*19c70*/  FADD.FTZ R91, R91, R2 ;  /* 0x000000025b5b7221 */ /* 0x000fe20000010000 */
[C---:B------:R-:W-:Y:S05]  /*19c80*/  HMMA.16816.F32.BF16 R112, R68.reuse, R108, R4 ;  /* 0x0000006c4470723c */ /* 0x040fea0000041804 */
[----:B------:R-:W-:Y:S01]  /*19c90*/  FADD.FTZ R90, R90, R57 ;  /* 0x000000395a5a7221 */ /* 0x000fe20000010000 */
[----:B------:R-:W-:Y:S01]  /*19ca0*/  FADD.FTZ R91, R88, R91 ;  /* 0x0000005b585b7221 */ /* 0x000fe20000010000 */
[----:B------:R2:W4:Y:S02]  /*19cb0*/  LDSM.16.MT88.4 R4, [R0+0x5c00] ;  /* 0x005c00000004783b */ /* 0x0005240000004200 */
        /* <DEDUP_REMOVED lines=12> */
[----:B------:R-:W-:Y:S01]  /*19d80*/  MOV R2, R54 ;  /* 0x0000003600027202 */ /* 0x000fe20000000f00 */
[C---:B------:R-:W-:Y:S03]  /*19d90*/  HMMA.16816.F32.BF16 R104, R68.reuse, R100, R16 ;  /* 0x000000644468723c */ /* 0x040fe60000041810 */
[----:B------:R-:W-:Y:S01]  /*19da0*/  FADD.FTZ R133, R133, R118 ;  /* 0x0000007685857221 */ /* 0x000fe20000010000 */
[----:B------:R-:W-:Y:S01]  /*19db0*/  FADD.FTZ R124, R124, R131 ;  /* 0x000000837c7c7221 */ /* 0x000fe20000010000 */
[-C--:B--2---:R-:W-:Y:S02]  /*19dc0*/  MOV R0, R52.reuse ;  /* 0x0000003400007202 */ /* 0x084fe40000000f00 */
[----:B------:R-:W-:Y:S01]  /*19dd0*/  FADD.FTZ R133, R130, R133 ;  /* 0x0000008582857221 */ /* 0x000fe20000010000 */
[----:B------:R-:W-:Y:S01]  /*19de0*/  FADD.FTZ R127, R127, R124 ;  /* 0x0000007c7f7f7221 */ /* 0x000fe20000010000 */
[----:B------:R-:W-:Y:S01]  /*19df0*/  @P4 MOV R0, R52 ;  /* 0x0000003400004202 */ /* 0x000fe20000000f00 */
[----:B------:R-:W-:Y:S03]  /*19e00*/  HMMA.16816.F32.BF16 R108, R68, R110, R12 ;  /* 0x0000006e446c723c */ /* 0x000fe6000004180c */
[----:B------:R-:W-:Y:S01]  /*19e10*/  FADD.FTZ R126, R126, R133 ;  /* 0x000000857e7e7221 */ /* 0x000fe20000010000 */
[----:B------:R-:W-:Y:S01]  /*19e20*/  FADD.FTZ R127, R120, R127 ;  /* 0x0000007f787f7221 */ /* 0x000fe20000010000 */
[----:B------:R-:W-:-:S02]  /*19e30*/  @P4 MOV R2, R54 ;  /* 0x0000003600024202 */ /* 0x000fc40000000f00 */
        /* <DEDUP_REMOVED lines=21> */
[C---:B------:R-:W-:Y:S08]  /*19f90*/  HMMA.16816.F32.BF16 R84, R68.reuse, R86, R36 ;  /* 0x000000564454723c */ /* 0x040ff00000041824 */
[C---:B----4-:R-:W-:Y:S08]  /*19fa0*/  HMMA.16816.F32.BF16 R72, R68.reuse, R4, R48 ;  /* 0x000000044448723c */ /* 0x050ff00000041830 */
[----:B------:R-:W-:Y:S01]  /*19fb0*/  HMMA.16816.F32.BF16 R68, R68, R6, R8 ;  /* 0x000000064444723c */ /* 0x000fe20000041808 */
[----:B------:R-:W-:-:S04]  /*19fc0*/  NOP ;  /* 0x0000000000007918 */ /* 0x000fc80000000000 */
[----:B------:R-:W-:-:S15]  /*19fd0*/  @P4 BRA `(.L_x_6084) ;  /* 0x0000000000044947 */ /* 0x000fde0003800000 */
.L_x_6075:
[----:B------:R-:W-:-:S07]  /*19fe0*/  IADD3 R60, PT, PT, R62, -0x1, RZ ;  /* 0xffffffff3e3c7810 */ /* 0x000fce0007ffe0ff */
.L_x_6084:
[----:B------:R-:W-:Y:S05]  /*19ff0*/  BSYNC B2 ;  /* 0x0000000000027941 */ /* 0x000fea0003800000 */
.L_x_6074:
[----:B------:R-:W-:-:S13]  /*1a000*/  ISETP.GE.AND P0, PT, R60, R135, PT ;  /* 0x000000873c00720c */ /* 0x000fda0003f06270 */
[----:B------:R-:W-:Y:S05]  /*1a010*/  @!P0 BRA `(.L_x_6085) ;  /* 0x0000006000f88947 */ /* 0x000fea0003800000 */
[----:B------:R-:W-:Y:S01]  /*1a020*/  IADD3 R161, PT, PT, R128, R55, R53 ;  /* 0x0000003780a17210 */ /* 0x000fe20007ffe035 */
[----:B------:R-:W-:Y:S01]  /*1a030*/  IMAD.MOV.U32 R118, RZ, RZ, R0 ;  /* 0x000000ffff767224 */ /* 0x000fe200078e0000 */
[----:B------:R-:W-:Y:S01]  /*1a040*/  ISETP.NE.U32.AND P3, PT, R152, RZ, PT ;  /* 0x000000ff9800720c */ /* 0x000fe20003f65070 */
[C---:B------:R-:W-:Y:S01]  /*1a050*/  IMAD.SHL.U32 R0, R60.reuse, 0x80, RZ ;  /* 0x000000803c007824 */ /* 0x040fe200078e00ff */
[----:B------:R-:W-:Y:S01]  /*1a060*/  IADD3 R161, PT, PT, -R129, R161, -R146 ;  /* 0x000000a181a17210 */ /* 0x000fe20007ffe992 */
[----:B------:R-:W-:Y:S01]  /*1a070*/  IMAD.MOV.U32 R3, RZ, RZ, R2 ;  /* 0x000000ffff037224 */ /* 0x000fe200078e0002 */
[----:B------:R-:W-:Y:S01]  /*1a080*/  ISETP.NE.AND.EX P3, PT, R153, RZ, PT, P3 ;  /* 0x000000ff9900720c */ /* 0x000fe20003f65330 */
[----:B------:R-:W-:Y:S01]  /*1a090*/  VIADD R160, R60, 0x1 ;  /* 0x000000013ca07836 */ /* 0x000fe20000000000 */
[C---:B------:R-:W-:Y:S01]  /*1a0a0*/  LOP3.LUT R162, R0.reuse, 0x40, R129, 0xfe, !PT ;  /* 0x0000004000a27812 */ /* 0x040fe200078efe81 */
[----:B------:R-:W-:Y:S01]  /*1a0b0*/  VIADD R159, R0, 0x80 ;  /* 0x00000080009f7836 */ /* 0x000fe20000000000 */
[----:B------:R-:W-:-:S09]  /*1a0c0*/  IADD3 R161, PT, PT, R161, -0x39, -R0 ;  /* 0xffffffc7a1a17810 */ /* 0x000fd20007ffe800 */
.L_x_6092:
[----:B------:R-:W1:Y:S01]  /*1a0d0*/  S2R R0, SR_TID.X ;  /* 0x0000000000007919 */ /* 0x000e620000002100 */
[----:B------:R-:W-:Y:S04]  /*1a0e0*/  DEPBAR.LE SB0, 0x0 ;  /* 0x000080000000791a */ /* 0x000fe80000000000 */
[----:B------:R-:W-:Y:S05]  /*1a0f0*/  WARPSYNC.ALL ;  /* 0x0000000000007948 */ /* 0x000fea0003800000 */
[----:B------:R-:W-:Y:S01]  /*1a100*/  BAR.SYNC.DEFER_BLOCKING 0x0 ;  /* 0x0000000000007b1d */ /* 0x000fe20000010000 */
[----:B------:R-:W-:Y:S01]  /*1a110*/  MOV R4, R142 ;  /* 0x0000008e00047202 */ /* 0x000fe20000000f00 */
[----:B------:R-:W-:Y:S02]  /*1a120*/  @!P3 IMAD.MOV.U32 R5, RZ, RZ, RZ ;  /* 0x000000ffff05b224 */ /* 0x000fe400078e00ff */
[----:B------:R-:W-:Y:S03]  /*1a130*/  IMAD.MOV.U32 R2, RZ, RZ, R143 ;  /* 0x000000ffff027224 */ /* 0x000fe600078e008f */
[----:B------:R-:W-:Y:S02]  /*1a140*/  @!P3 IADD3 R5, P0, PT, RZ, -R5, RZ ;  /* 0x80000005ff05b210 */ /* 0x000fe40007f1e0ff */
[----:B-1----:R-:W-:Y:S01]  /*1a150*/  SHF.L.U32 R165, R0, 0x3, RZ ;  /* 0x0000000300a57819 */ /* 0x002fe200000006ff */
        /* <DEDUP_REMOVED lines=70> */
.L_x_6087:
[----:B------:R-:W-:Y:S05]  /*1a5c0*/  BSYNC.RECONVERGENT B0 ;  /* 0x0000000000007941 */ /* 0x000fea0003800200 */
.L_x_6086:
[----:B------:R-:W1:Y:S01]  /*1a5d0*/  S2UR UR7, SR_CgaCtaId ;  /* 0x00000000000779c3 */ /* 0x000e620000008800 */
[C---:B------:R-:W-:Y:S01]  /*1a5e0*/  LOP3.LUT R5, R165.reuse, 0xc0, RZ, 0xc0, !PT ;  /* 0x000000c0a5057812 */ /* 0x040fe200078ec0ff */
[----:B------:R-:W-:Y:S01]  /*1a5f0*/  UMOV UR9, 0x400 ;  /* 0x0000040000097882 */ /* 0x000fe20000000000 */
[----:B------:R-:W-:Y:S01]  /*1a600*/  LOP3.LUT R4, R165, 0x18, RZ, 0xc0, !PT ;  /* 0x00000018a5047812 */ /* 0x000fe200078ec0ff */
[----:B------:R-:W-:Y:S01]  /*1a610*/  IMAD.SHL.U32 R120, R0, 0x10, RZ ;  /* 0x0000001000787824 */ /* 0x000fe200078e00ff */
[----:B------:R-:W-:Y:S01]  /*1a620*/  LOP3.LUT R8, R5, 0x18, R0, 0xf8, !PT ;  /* 0x0000001805087812 */ /* 0x000fe200078ef800 */
[----:B------:R-:W-:Y:S01]  /*1a630*/  IMAD.SHL.U32 R5, R138, 0x40, RZ ;  /* 0x000000408a057824 */ /* 0x000fe200078e00ff */
[-C--:B------:R-:W-:Y:S01]  /*1a640*/  ISETP.GE.AND P6, PT, R4, R147.reuse, PT ;  /* 0x000000930400720c */ /* 0x080fe20003fc6270 */
[----:B------:R-:W-:Y:S01]  /*1a650*/  IMAD.SHL.U32 R134, R0, 0x20, RZ ;  /* 0x0000002000867824 */ /* 0x000fe200078e00ff */
[--C-:B------:R-:W-:Y:S01]  /*1a660*/  LOP3.LUT R8, R8, 0x18, R165.reuse, 0x78, !PT ;  /* 0x0000001808087812 */ /* 0x100fe200078e78a5 */
[----:B------:R-:W-:Y:S01]  /*1a670*/  IMAD.SHL.U32 R119, R0, 0x4, RZ ;  /* 0x0000000400777824 */ /* 0x000fe200078e00ff */
[----:B------:R-:W-:Y:S01]  /*1a680*/  LOP3.LUT R6, R4, 0x20, RZ, 0xfc, !PT ;  /* 0x0000002004067812 */ /* 0x000fe200078efcff */
[----:B------:R-:W-:Y:S01]  /*1a690*/  VIADD R160, R160, 0xffffffff ;  /* 0xffffffffa0a07836 */ /* 0x000fe20000000000 */
[----:B------:R-:W-:Y:S01]  /*1a6a0*/  LOP3.LUT R165, R8, 0x1f20, R165, 0xf8, !PT ;  /* 0x00001f2008a57812 */ /* 0x000fe200078ef8a5 */
[----:B------:R-:W-:Y:S01]  /*1a6b0*/  BSSY.RECONVERGENT B1, `(.L_x_6088) ;  /* 0x000018c000017945 */ /* 0x000fe20003800200 */
[-C--:B------:R-:W-:Y:S02]  /*1a6c0*/  ISETP.GE.AND P5, PT, R6, R147.reuse, PT ;  /* 0x000000930600720c */ /* 0x080fe40003fa6270 */
[----:B------:R-:W-:Y:S02]  /*1a6d0*/  LOP3.LUT R4, R4, 0x40, RZ, 0xfc, !PT ;  /* 0x0000004004047812 */ /* 0x000fe400078efcff */
[C---:B------:R-:W-:Y:S02]  /*1a6e0*/  IADD3 R10, P0, PT, R5.reuse, R142, RZ ;  /* 0x0000008e050a7210 */ /* 0x040fe40007f1e0ff */
[----:B------:R-:W-:Y:S02]  /*1a6f0*/  ISETP.GE.AND P4, PT, R4, R147, PT ;  /* 0x000000930400720c */ /* 0x000fe40003f86270 */
[----:B------:R-:W-:Y:S01]  /*1a700*/  SHF.L.U64.HI R4, R138, 0x6, R139 ;  /* 0x000000068a047819 */ /* 0x000fe2000001028b */
[----:B-1----:R-:W-:Y:S01]  /*1a710*/  ULEA UR6, UR7, UR9, 0x18 ;  /* 0x0000000907067291 */ /* 0x002fe2000f8ec0ff */
[----:B------:R-:W-:Y:S02]  /*1a720*/  LOP3.LUT R123, R120, 0x100, RZ, 0xc0, !PT ;  /* 0x00000100787b7812 */ /* 0x000fe400078ec0ff */
[----:B------:R-:W-:Y:S01]  /*1a730*/  LOP3.LUT R121, R134, 0xc0, RZ, 0xc0, !PT ;  /* 0x000000c086797812 */ /* 0x000fe200078ec0ff */
[C---:B------:R-:W-:Y:S01]  /*1a740*/  IMAD.X R11, R4.reuse, 0x1, R143, P0 ;  /* 0x00000001040b7824 */ /* 0x040fe200000e068f */
[----:B------:R-:W-:Y:S02]  /*1a750*/  IADD3 R8, P0, PT, R5, R10, RZ ;  /* 0x0000000a05087210 */ /* 0x000fe40007f1e0ff */
[----:B------:R-:W-:Y:S02]  /*1a760*/  LEA R165, R165, UR6, 0x1 ;  /* 0x00000006a5a57c11 */ /* 0x000fe4000f8e08ff */
[----:B------:R-:W-:Y:S01]  /*1a770*/  LOP3.LUT R122, R119, 0x18, RZ, 0xc0, !PT ;  /* 0x00000018777a7812 */ /* 0x000fe200078ec0ff */
[C---:B------:R-:W-:Y:S01]  /*1a780*/  IMAD.X R9, R4.reuse, 0x1, R11, P0 ;  /* 0x0000000104097824 */ /* 0x040fe200000e060b */
[----:B------:R-:W-:Y:S01]  /*1a790*/  IADD3 R6, P0, PT, R5, R8, RZ ;  /* 0x0000000805067210 */ /* 0x000fe20007f1e0ff */
[----:B------:R-:W-:Y:S01]  /*1a7a0*/  @!PT LDS RZ, [RZ] ;  /* 0x00000000fffff984 */ /* 0x000fe20000000800 */
[----:B------:R-:W-:Y:S01]  /*1a7b0*/  @!PT LDS RZ, [RZ] ;  /* 0x00000000fffff984 */ /* 0x000fe20000000800 */
[----:B------:R-:W-:Y:S01]  /*1a7c0*/  @!PT LDS RZ, [RZ] ;  /* 0x00000000fffff984 */ /* 0x000fe20000000800 */
[----:B------:R-:W-:Y:S01]  /*1a7d0*/  @!P6 LDGSTS.E.BYPASS.LTC128B.128 [R165+0x9000], desc[UR4][R142.64] ;  /* 0x090000008ea5efae */ /* 0x000fe2000b981a04 */
[----:B------:R-:W-:Y:S02]  /*1a7e0*/  LOP3.LUT R2, R123, 0x20, R134, 0xf8, !PT ;  /* 0x000000207b027812 */ /* 0x000fe400078ef886 */
[--C-:B------:R-:W-:Y:S01]  /*1a7f0*/  LOP3.LUT R121, R121, 0x8, R0.reuse, 0xf8, !PT ;  /* 0x0000000879797812 */ /* 0x100fe200078ef800 */
[----:B------:R-:W-:Y:S01]  /*1a800*/  @P6 STS.128 [R165+0x9000], RZ ;  /* 0x009000ffa5006388 */ /* 0x000fe20000000c00 */
[----:B------:R-:W-:Y:S01]  /*1a810*/  IMAD.X R7, R4, 0x1, R9, P0 ;  /* 0x0000000104077824 */ /* 0x000fe200000e0609 */
[----:B------:R-:W-:Y:S02]  /*1a820*/  SHF.R.U32.HI R132, RZ, 0x1, R0 ;  /* 0x00000001ff847819 */ /* 0x000fe40000011600 */
[----:B------:R-:W-:Y:S01]  /*1a830*/  @!PT LDS RZ, [RZ] ;  /* 0x00000000fffff984 */ /* 0x000fe20000000800 */
[----:B------:R-:W-:Y:S01]  /*1a840*/  @!PT LDS RZ, [RZ] ;  /* 0x00000000fffff984 */ /* 0x000fe20000000800 */
[----:B------:R-:W-:Y:S01]  /*1a850*/  @!PT LDS RZ, [RZ] ;  /* 0x00000000fffff984 */ /* 0x000fe20000000800 */
[----:B------:R-:W-:Y:S01]  /*1a860*/  @!P5 LDGSTS.E.BYPASS.LTC128B.128 [R165+0xb000], desc[UR4][R142.64+0x40] ;  /* 0x0b0000408ea5dfae */ /* 0x000fe2000b981a04 */
[----:B------:R-:W-:Y:S02]  /*1a870*/  LOP3.LUT R2, R2, R121, R122, 0xf6, !PT ;  /* 0x0000007902027212 */ /* 0x000fe400078ef67a */
[----:B------:R-:W-:Y:S01]  /*1a880*/  LOP3.LUT R121, R120, 0x3e00, RZ, 0xc0, !PT ;  /* 0x00003e0078797812 */ /* 0x000fe200078ec0ff */
[----:B------:R-:W-:Y:S01]  /*1a890*/  @P5 STS.128 [R165+0xb000], RZ ;  /* 0x00b000ffa5005388 */ /* 0x000fe20000000c00 */
[----:B------:R-:W-:Y:S02]  /*1a8a0*/  LOP3.LUT R133, R132, 0x8, RZ, 0xc0, !PT ;  /* 0x0000000884857812 */ /* 0x000fe400078ec0ff */
[--C-:B------:R-:W-:Y:S01]  /*1a8b0*/  LOP3.LUT R121, R121, 0x20, R134.reuse, 0xf8, !PT ;  /* 0x0000002079797812 */ /* 0x100fe200078ef886 */
[----:B------:R-:W-:Y:S01]  /*1a8c0*/  @!PT LDS RZ, [RZ] ;  /* 0x00000000fffff984 */ /* 0x000fe20000000800 */
[----:B------:R-:W-:Y:S01]  /*1a8d0*/  @!PT LDS RZ, [RZ] ;  /* 0x00000000fffff984 */ /* 0x000fe20000000800 */
[----:B------:R-:W-:Y:S01]  /*1a8e0*/  @!PT LDS RZ, [RZ] ;  /* 0x00000000fffff984 */ /* 0x000fe20000000800 */
[----:B------:R-:W-:Y:S01]  /*1a8f0*/  @!P4 LDGSTS.E.BYPASS.LTC128B.128 [R165+0xd000], desc[UR4][R142.64+0x80] ;  /* 0x0d0000808ea5cfae */ /* 0x000fe2000b981a04 */
[--C-:B------:R-:W-:Y:S02]  /*1a900*/  LOP3.LUT R133, R133, 0xc0, R134.reuse, 0xf8, !PT ;  /* 0x000000c085857812 */ /* 0x100fe400078ef886 */
[----:B------:R-:W-:Y:S01]  /*1a910*/  LOP3.LUT R120, R121, 0x100, R134, 0xf8, !PT ;  /* 0x0000010079787812 */ /* 0x000fe200078ef886 */
[----:B------:R-:W-:Y:S01]  /*1a920*/  @P4 STS.128 [R165+0xd000], RZ ;  /* 0x00d000ffa5004388 */ /* 0x000fe20000000c00 */
[----:B------:R-:W-:Y:S02]  /*1a930*/  LOP3.LUT R133, R133, R122, RZ, 0x3c, !PT ;  /* 0x0000007a85857212 */ /* 0x000fe400078e3cff */
[----:B------:R-:W-:Y:S01]  /*1a940*/  LEA R2, R2, UR6, 0x1 ;  /* 0x0000000602027c11 */ /* 0x000fe2000f8e08ff */
[----:B------:R-:W-:Y:S01]  /*1a950*/  @!PT LDS RZ, [RZ] ;  /* 0x00000000fffff984 */ /* 0x000fe20000000800 */
[----:B------:R-:W-:Y:S01]  /*1a960*/  @!PT LDS RZ, [RZ] ;  /* 0x00000000fffff984 */ /* 0x000fe20000000800 */
[----:B------:R-:W-:Y:S01]  /*1a970*/  @!PT LDS RZ, [RZ] ;  /* 0x00000000fffff984 */ /* 0x000fe20000000800 */
[----:B------:R-:W-:Y:S01]  /*1a980*/  @!P6 LDGSTS.E.BYPASS.LTC128B.128 [R165+0x9800], desc[UR4][R10.64] ;  /* 0x098000000aa5efae */ /* 0x000fe2000b981a04 */
[----:B------:R-:W-:Y:S02]  /*1a990*/  LOP3.LUT R129, R120, R133, RZ, 0xfc, !PT ;  /* 0x0000008578817212 */ /* 0x000fe400078efcff */
[----:B------:R-:W-:Y:S01]  /*1a9a0*/  LOP3.LUT P2, RZ, R0, 0x4, RZ, 0xc0, !PT ;  /* 0x0000000400ff7812 */ /* 0x000fe2000784c0ff */
[----:B------:R-:W-:Y:S01]  /*1a9b0*/  @P6 STS.128 [R165+0x9800], RZ ;  /* 0x009800ffa5006388 */ /* 0x000fe20000000c00 */
[----:B------:R-:W-:Y:S02]  /*1a9c0*/  LEA R129, R129, UR6, 0x1 ;  /* 0x0000000681817c11 */ /* 0x000fe4000f8e08ff */
[----:B------:R-:W-:Y:S01]  /*1a9d0*/  ISETP.GT.AND P0, PT, R160, R135, PT ;  /* 0x00000087a000720c */ /* 0x000fe20003f04270 */
        /* <DEDUP_REMOVED lines=49> */
[----:B------:R-:W5:Y:S01]  /*1acf0*/  LDSM.16.M88.4 R64, [R2+0x4c00] ;  /* 0x004c00000240783b */ /* 0x000f620000000200 */
[C---:B-1----:R-:W-:Y:S01]  /*1ad00*/  HMMA.16816.F32.BF16 R4, R120.reuse, R124, RZ ;  /* 0x0000007c7804723c */ /* 0x042fe200000418ff */
[----:B------:R-:W-:Y:S05]  /*1ad10*/  IMAD.MOV.U32 R124, RZ, RZ, 0x20 ;  /* 0x00000020ff7c7424 */ /* 0x000fea00078e00ff */
[----:B------:R-:W-:Y:S02]  /*1ad20*/  SEL R124, R124, 0xffffffe0, !P2 ;  /* 0xffffffe07c7c7807 */ /* 0x000fe40005000000 */
[C---:B------:R-:W-:Y:S03]  /*1ad30*/  HMMA.16816.F32.BF16 R8, R120.reuse, R126, RZ ;  /* 0x0000007e7808723c */ /* 0x040fe600000418ff */
[--C-:B------:R-:W-:Y:S02]  /*1ad40*/  IMAD.IADD R128, R129, 0x1, R124.reuse ;  /* 0x0000000181807824 */ /* 0x100fe400078e027c */
[----:B------:R-:W-:Y:S03]  /*1ad50*/  IMAD.IADD R0, R2, 0x1, R124 ;  /* 0x0000000102007824 */ /* 0x000fe600078e027c */
[C---:B--2---:R-:W-:Y:S01]  /*1ad60*/  HMMA.16816.F32.BF16 R12, R120.reuse, R16, RZ ;  /* 0x00000010780c723c */ /* 0x044fe200000418ff */
[----:B------:R-:W-:Y:S07]  /*1ad70*/  LDSM.16.M88.4 R124, [R128] ;  /* 0x00000000807c783b */ /* 0x000fee0000000200 */
        /* <DEDUP_REMOVED lines=217> */
.L_x_6091:
[----:B------:R-:W-:Y:S05]  /*1bb10*/  BSYNC.RECONVERGENT B0 ;  /* 0x0000000000007941 */ /* 0x000fea0003800200 */
.L_x_6090:
        /* <DEDUP_REMOVED lines=69> */
.L_x_6089:
[----:B------:R-:W-:Y:S05]  /*1bf70*/  BSYNC.RECONVERGENT B1 ;  /* 0x0000000000017941 */ /* 0x000fea0003800200 */
.L_x_6088:
[----:B-1----:R-:W-:Y:S01]  /*1bf80*/  IABS R120, R161 ;  /* 0x000000a100787213 */ /* 0x002fe20000000000 */
[C---:B------:R-:W-:Y:S01]  /*1bf90*/  VIADD R121, R161.reuse, 0x41 ;  /* 0x00000041a1797836 */ /* 0x040fe20000000000 */
[----:B------:R-:W-:Y:S01]  /*1bfa0*/  P2R R2, PR, RZ, 0x4 ;  /* 0x00000004ff027803 */ /* 0x000fe20000000000 */
[C---:B------:R-:W-:Y:S01]  /*1bfb0*/  VIADD R125, R162.reuse, 0x1 ;  /* 0x00000001a27d7836 */ /* 0x040fe20000000000 */
[----:B------:R-:W-:Y:S01]  /*1bfc0*/  P2R R0, PR, RZ, 0x8 ;  /* 0x00000008ff007803 */ /* 0x000fe20000000000 */
[C---:B------:R-:W-:Y:S01]  /*1bfd0*/  VIADD R130, R162.reuse, 0xffffffd0 ;  /* 0xffffffd0a2827836 */ /* 0x040fe20000000000 */
[----:B------:R-:W-:Y:S01]  /*1bfe0*/  IABS R121, R121 ;  /* 0x0000007900797213 */ /* 0x000fe20000000000 */
[----:B------:R-:W-:Y:S01]  /*1bff0*/  VIADD R122, R162, 0xffffffc0 ;  /* 0xffffffc0a27a7836 */ /* 0x000fe20000000000 */
[----:B------:R-:W-:Y:S01]  /*1c000*/  I2FP.F32.S32 R120, R120 ;  /* 0x0000007800787245 */ /* 0x000fe20000201400 */
[C---:B------:R-:W-:Y:S01]  /*1c010*/  VIADD R129, R161.reuse, 0x40 ;  /* 0x00000040a1817836 */ /* 0x040fe20000000000 */
[----:B------:R-:W-:Y:S01]  /*1c020*/  I2FP.F32.S32 R121, R121 ;  /* 0x0000007900797245 */ /* 0x000fe20000201400 */
[C---:B------:R-:W-:Y:S01]  /*1c030*/  VIADD R123, R161.reuse, 0x39 ;  /* 0x00000039a17b7836 */ /* 0x040fe20000000000 */
[----:B------:R-:W-:Y:S01]  /*1c040*/  ISETP.GE.AND P0, PT, R122, R157, PT ;  /* 0x0000009d7a00720c */ /* 0x000fe20003f06270 */
[----:B------:R-:W-:Y:S01]  /*1c050*/  FFMA.FTZ R39, -R158, R120, R39 ;  /* 0x000000789e277223 */ /* 0x000fe20000010127 */
[----:B------:R-:W-:Y:S01]  /*1c060*/  ISETP.GE.AND P1, PT, R122, R155, PT ;  /* 0x0000009b7a00720c */ /* 0x000fe20003f26270 */
[----:B------:R-:W-:Y:S01]  /*1c070*/  FFMA.FTZ R6, -R158, R121, R6 ;  /* 0x000000799e067223 */ /* 0x000fe20000010106 */
[----:B------:R-:W-:Y:S01]  /*1c080*/  IABS R123, R123 ;  /* 0x0000007b007b7213 */ /* 0x000fe20000000000 */
[C---:B------:R-:W-:Y:S01]  /*1c090*/  VIADD R121, R161.reuse, 0x31 ;  /* 0x00000031a1797836 */ /* 0x040fe20000000000 */
[----:B------:R-:W-:Y:S01]  /*1c0a0*/  ISETP.GE.AND P3, PT, R122, R156, PT ;  /* 0x0000009c7a00720c */ /* 0x000fe20003f66270 */
[C---:B------:R-:W-:Y:S01]  /*1c0b0*/  VIADD R124, R161.reuse, 0x38 ;  /* 0x00000038a17c7836 */ /* 0x040fe20000000000 */
[----:B------:R-:W-:Y:S01]  /*1c0c0*/  I2FP.F32.S32 R123, R123 ;  /* 0x0000007b007b7245 */ /* 0x000fe20000201400 */
[----:B------:R-:W-:Y:S01]  /*1c0d0*/  FFMA.FTZ R33, -R158, R120, R33 ;  /* 0x000000789e217223 */ /* 0x000fe20000010121 */
[----:B------:R-:W-:Y:S01]  /*1c0e0*/  IABS R121, R121 ;  /* 0x0000007900797213 */ /* 0x000fe20000000000 */
[----:B------:R-:W-:Y:S01]  /*1c0f0*/  VIADD R120, R162, 0xfffffff9 ;  /* 0xfffffff9a2787836 */ /* 0x000fe20000000000 */
[----:B------:R-:W-:Y:S01]  /*1c100*/  IABS R124, R124 ;  /* 0x0000007c007c7213 */ /* 0x000fe20000000000 */
[C---:B------:R-:W-:Y:S01]  /*1c110*/  FFMA.FTZ R4, -R158.reuse, R123, R4 ;  /* 0x0000007b9e047223 */ /* 0x040fe20000010104 */
[----:B------:R-:W-:Y:S01]  /*1c120*/  I2FP.F32.S32 R121, R121 ;  /* 0x0000007900797245 */ /* 0x000fe20000201400 */
[----:B------:R-:W-:Y:S01]  /*1c130*/  FFMA.FTZ R10, -R158, R123, R10 ;  /* 0x0000007b9e0a7223 */ /* 0x000fe2000001010a */
[----:B------:R-:W-:Y:S01]  /*1c140*/  ISETP.GE.AND P2, PT, R122, R154, PT ;  /* 0x0000009a7a00720c */ /* 0x000fe20003f46270 */
[C---:B------:R-:W-:Y:S01]  /*1c150*/  VIADD R123, R161.reuse, 0x29 ;  /* 0x00000029a17b7836 */ /* 0x040fe20000000000 */
[----:B------:R-:W-:Y:S01]  /*1c160*/  I2FP.F32.S32 R124, R124 ;  /* 0x0000007c007c7245 */ /* 0x000fe20000201400 */
[C---:B------:R-:W-:Y:S01]  /*1c170*/  VIADD R122, R161.reuse, 0x30 ;  /* 0x00000030a17a7836 */ /* 0x040fe20000000000 */
[----:B------:R-:W-:Y:S01]  /*1c180*/  ISETP.GE.AND P4, PT, R120, R157, PT ;  /* 0x0000009d7800720c */ /* 0x000fe20003f86270 */
[-C--:B------:R-:W-:Y:S01]  /*1c190*/  FFMA.FTZ R8, -R158, R121.reuse, R8 ;  /* 0x000000799e087223 */ /* 0x080fe20000010108 */
[----:B------:R-:W-:Y:S01]  /*1c1a0*/  FSEL R4, R4, -INF , P0 ;  /* 0xff80000004047808 */ /* 0x000fe20000000000 */
[C---:B------:R-:W-:Y:S01]  /*1c1b0*/  FFMA.FTZ R14, -R158.reuse, R121, R14 ;  /* 0x000000799e0e7223 */ /* 0x040fe2000001010e */
[----:B------:R-:W-:Y:S01]  /*1c1c0*/  IABS R121, R123 ;  /* 0x0000007b00797213 */ /* 0x000fe20000000000 */
[C---:B------:R-:W-:Y:S01]  /*1c1d0*/  FFMA.FTZ R5, -R158.reuse, R124, R5 ;  /* 0x0000007c9e057223 */ /* 0x040fe20000010105 */
[----:B------:R-:W-:Y:S01]  /*1c1e0*/  IABS R122, R122 ;  /* 0x0000007a007a7213 */ /* 0x000fe20000000000 */
[----:B------:R-:W-:Y:S01]  /*1c1f0*/  VIADD R123, R161, 0x20 ;  /* 0x00000020a17b7836 */ /* 0x000fe20000000000 */
[----:B------:R-:W-:Y:S01]  /*1c200*/  FSEL R195, R33, -INF , P4 ;  /* 0xff80000021c37808 */ /* 0x000fe20002000000 */
[----:B------:R-:W-:Y:S01]  /*1c210*/  FFMA.FTZ R11, -R158, R124, R11 ;  /* 0x0000007c9e0b7223 */ /* 0x000fe2000001010b */
[----:B------:R-:W-:Y:S01]  /*1c220*/  I2FP.F32.S32 R122, R122 ;  /* 0x0000007a007a7245 */ /* 0x000fe20000201400 */
[C---:B------:R-:W-:Y:S01]  /*1c230*/  VIADD R124, R161.reuse, 0x28 ;  /* 0x00000028a17c7836 */ /* 0x040fe20000000000 */
[----:B------:R-:W-:Y:S01]  /*1c240*/  IABS R123, R123 ;  /* 0x0000007b007b7213 */ /* 0x000fe20000000000 */
[----:B------:R-:W-:Y:S01]  /*1c250*/  VIADD R128, R162, 0xffffffc8 ;  /* 0xffffffc8a2807836 */ /* 0x000fe20000000000 */
[----:B------:R-:W-:Y:S01]  /*1c260*/  I2FP.F32.S32 R121, R121 ;  /* 0x0000007900797245 */ /* 0x000fe20000201400 */
[C---:B------:R-:W-:Y:S01]  /*1c270*/  FFMA.FTZ R9, -R158.reuse, R122, R9 ;  /* 0x0000007a9e097223 */ /* 0x040fe20000010109 */
[----:B------:R-:W-:Y:S01]  /*1c280*/  IABS R124, R124 ;  /* 0x0000007c007c7213 */ /* 0x000fe20000000000 */
[----:B------:R-:W-:Y:S01]  /*1c290*/  FFMA.FTZ R15, -R158, R122, R15 ;  /* 0x0000007a9e0f7223 */ /* 0x000fe2000001010f */
[----:B------:R-:W-:Y:S01]  /*1c2a0*/  IABS R33, R129 ;  /* 0x0000008100217213 */ /* 0x000fe20000000000 */
[----:B------:R-:W-:Y:S01]  /*1c2b0*/  IMAD.MOV.U32 R122, RZ, RZ, R123 ;  /* 0x000000ffff7a7224 */ /* 0x000fe200078e007b */
[----:B------:R-:W-:Y:S01]  /*1c2c0*/  I2FP.F32.S32 R124, R124 ;  /* 0x0000007c007c7245 */ /* 0x000fe20000201400 */
[----:B------:R-:W-:Y:S01]  /*1c2d0*/  VIADD R123, R161, 0x10 ;  /* 0x00000010a17b7836 */ /* 0x000fe20000000000 */
[----:B------:R-:W-:Y:S01]  /*1c2e0*/  ISETP.GE.AND P0, PT, R128, R157, PT ;  /* 0x0000009d8000720c */ /* 0x000fe20003f06270 */
[----:B------:R-:W-:Y:S01]  /*1c2f0*/  IMAD.MOV.U32 R129, RZ, RZ, R33 ;  /* 0x000000ffff817224 */ /* 0x000fe200078e0021 */
[----:B------:R-:W-:Y:S01]  /*1c300*/  I2FP.F32.S32 R122, R122 ;  /* 0x0000007a007a7245 */ /* 0x000fe20000201400 */
[C---:B------:R-:W-:Y:S01]  /*1c310*/  FFMA.FTZ R18, -R158.reuse, R121, R18 ;  /* 0x000000799e127223 */ /* 0x040fe20000010112 */
[----:B------:R-:W-:Y:S01]  /*1c320*/  IABS R123, R123 ;  /* 0x0000007b007b7213 */ /* 0x000fe20000000000 */
[CC--:B------:R-:W-:Y:S01]  /*1c330*/  FFMA.FTZ R13, -R158.reuse, R124.reuse, R13 ;  /* 0x0000007c9e0d7223 */ /* 0x0c0fe2000001010d */
[----:B------:R-:W-:Y:S01]  /*1c340*/  I2FP.F32.S32 R129, R129 ;  /* 0x0000008100817245 */ /* 0x000fe20000201400 */
[----:B------:R-:W-:Y:S01]  /*1c350*/  FFMA.FTZ R19, -R158, R124, R19 ;  /* 0x0000007c9e137223 */ /* 0x000fe20000010113 */
[----:B------:R-:W-:Y:S01]  /*1c360*/  FSEL R8, R8, -INF , P0 ;  /* 0xff80000008087808 */ /* 0x000fe20000000000 */
[C---:B------:R-:W-:Y:S01]  /*1c370*/  FFMA.FTZ R12, -R158.reuse, R121, R12 ;  /* 0x000000799e0c7223 */ /* 0x040fe2000001010c */
[----:B------:R-:W-:Y:S01]  /*1c380*/  ISETP.GE.AND P4, PT, R125, R155, PT ;  /* 0x0000009b7d00720c */ /* 0x000fe20003f86270 */
[----:B------:R-:W-:Y:S01]  /*1c390*/  VIADD R121, R161, 0x19 ;  /* 0x00000019a1797836 */ /* 0x000fe20000000000 */
[----:B------:R-:W-:Y:S01]  /*1c3a0*/  LOP3.LUT R163, R163, 0xffffbfff, RZ, 0xc0, !PT ;  /* 0xffffbfffa3a37812 */ /* 0x000fe200078ec0ff */
[----:B------:R-:W-:Y:S01]  /*1c3b0*/  VIADD R124, R161, 0x18 ;  /* 0x00000018a17c7836 */ /* 0x000fe20000000000 */
[----:B------:R-:W-:Y:S01]  /*1c3c0*/  FSEL R39, R39, -INF , P4 ;  /* 0xff80000027277808 */ /* 0x000fe20002000000 */
[CC--:B------:R-:W-:Y:S01]  /*1c3d0*/  FFMA.FTZ R23, -R158.reuse, R122.reuse, R23 ;  /* 0x0000007a9e177223 */ /* 0x0c0fe20000010117 */
[----:B------:R-:W-:Y:S01]  /*1c3e0*/  IABS R121, R121 ;  /* 0x0000007900797213 */ /* 0x000fe20000000000 */
[----:B------:R-:W-:Y:S01]  /*1c3f0*/  FFMA.FTZ R17, -R158, R122, R17 ;  /* 0x0000007a9e117223 */ /* 0x000fe20000010111 */
[----:B------:R-:W-:Y:S01]  /*1c400*/  IABS R124, R124 ;  /* 0x0000007c007c7213 */ /* 0x000fe20000000000 */
[----:B------:R-:W-:Y:S01]  /*1c410*/  IMAD.MOV.U32 R122, RZ, RZ, R123 ;  /* 0x000000ffff7a7224 */ /* 0x000fe200078e007b */
[----:B------:R-:W-:Y:S01]  /*1c420*/  I2FP.F32.S32 R121, R121 ;  /* 0x0000007900797245 */ /* 0x000fe20000201400 */
[----:B------:R-:W-:Y:S01]  /*1c430*/  VIADD R127, R162, 0xffffffc1 ;  /* 0xffffffc1a27f7836 */ /* 0x000fe20000000000 */
[----:B------:R-:W-:Y:S01]  /*1c440*/  I2FP.F32.S32 R124, R124 ;  /* 0x0000007c007c7245 */ /* 0x000fe20000201400 */
[C---:B------:R-:W-:Y:S01]  /*1c450*/  FFMA.FTZ R7, -R158.reuse, R129, R7 ;  /* 0x000000819e077223 */ /* 0x040fe20000010107 */
[----:B------:R-:W-:Y:S01]  /*1c460*/  I2FP.F32.S32 R122, R122 ;  /* 0x0000007a007a7245 */ /* 0x000fe20000201400 */
[C---:B------:R-:W-:Y:S01]  /*1c470*/  FFMA.FTZ R20, -R158.reuse, R121, R20 ;  /* 0x000000799e147223 */ /* 0x040fe20000010114 */
[C---:B------:R-:W-:Y:S01]  /*1c480*/  ISETP.GE.AND P0, PT, R127.reuse, R155, PT ;  /* 0x0000009b7f00720c */ /* 0x040fe20003f06270 */
[C---:B------:R-:W-:Y:S01]  /*1c490*/  FFMA.FTZ R21, -R158.reuse, R124, R21 ;  /* 0x0000007c9e157223 */ /* 0x040fe20000010115 */
[----:B------:R-:W-:Y:S01]  /*1c4a0*/  ISETP.GE.AND P4, PT, R127, R157, PT ;  /* 0x0000009d7f00720c */ /* 0x000fe20003f86270 */
[CC--:B------:R-:W-:Y:S01]  /*1c4b0*/  FFMA.FTZ R31, -R158.reuse, R122.reuse, R31 ;  /* 0x0000007a9e1f7223 */ /* 0x0c0fe2000001011f */
[----:B------:R-:W-:Y:S01]  /*1c4c0*/  @P2 LOP3.LUT R163, R163, 0x4000, RZ, 0xfc, !PT ;  /* 0x00004000a3a32812 */ /* 0x000fe200078efcff */
[C---:B------:R-:W-:Y:S01]  /*1c4d0*/  FFMA.FTZ R25, -R158.reuse, R122, R25 ;  /* 0x0000007a9e197223 */ /* 0x040fe20000010119 */
[----:B------:R-:W-:Y:S01]  /*1c4e0*/  FSEL R122, R7, -INF , P0 ;  /* 0xff800000077a7808 */ /* 0x000fe20000000000 */
[----:B------:R-:W-:Y:S01]  /*1c4f0*/  FFMA.FTZ R26, -R158, R121, R26 ;  /* 0x000000799e1a7223 */ /* 0x000fe2000001011a */
[----:B------:R-:W-:Y:S01]  /*1c500*/  ISETP.GE.AND P0, PT, R130, R157, PT ;  /* 0x0000009d8200720c */ /* 0x000fe20003f06270 */
[----:B------:R-:W-:Y:S01]  /*1c510*/  FFMA.FTZ R27, -R158, R124, R27 ;  /* 0x0000007c9e1b7223 */ /* 0x000fe2000001011b */
[----:B------:R-:W-:Y:S01]  /*1c520*/  FSEL R33, R5, -INF , P4 ;  /* 0xff80000005217808 */ /* 0x000fe20002000000 */
[C---:B------:R-:W-:Y:S01]  /*1c530*/  VIADD R121, R161.reuse, 0x9 ;  /* 0x00000009a1797836 */ /* 0x040fe20000000000 */
[----:B------:R-:W-:Y:S01]  /*1c540*/  FSEL R237, R12, -INF , P0 ;  /* 0xff8000000ced7808 */ /* 0x000fe20000000000 */
[C---:B------:R-:W-:Y:S01]  /*1c550*/  VIADD R124, R161.reuse, 0x8 ;  /* 0x00000008a17c7836 */ /* 0x040fe20000000000 */
[----:B------:R-:W-:Y:S01]  /*1c560*/  FSEL R6, R6, -INF , P1 ;  /* 0xff80000006067808 */ /* 0x000fe20000800000 */
[C---:B------:R-:W-:Y:S01]  /*1c570*/  VIADD R129, R162.reuse, 0xffffffd1 ;  /* 0xffffffd1a2817836 */ /* 0x040fe20000000000 */
[----:B------:R-:W-:Y:S01]  /*1c580*/  IABS R121, R121 ;  /* 0x0000007900797213 */ /* 0x000fe20000000000 */
[----:B------:R-:W-:Y:S01]  /*1c590*/  VIADD R126, R162, 0xffffffc9 ;  /* 0xffffffc9a27e7836 */ /* 0x000fe20000000000 */
[----:B------:R-:W-:Y:S01]  /*1c5a0*/  IABS R124, R124 ;  /* 0x0000007c007c7213 */ /* 0x000fe20000000000 */
[----:B------:R-:W-:Y:S01]  /*1c5b0*/  VIADD R5, R161, 0x21 ;  /* 0x00000021a1057836 */ /* 0x000fe20000000000 */
[----:B------:R-:W-:Y:S01]  /*1c5c0*/  ISETP.GE.AND P0, PT, R129, R157, PT ;  /* 0x0000009d8100720c */ /* 0x000fe20003f06270 */
[----:B------:R-:W-:Y:S01]  /*1c5d0*/  VIADD R12, R161, 0xffffffc0 ;  /* 0xffffffc0a10c7836 */ /* 0x000fe20000000000 */
[----:B------:R-:W-:Y:S01]  /*1c5e0*/  I2FP.F32.S32 R7, R121 ;  /* 0x0000007900077245 */ /* 0x000fe20000201400 */
[----:B------:R-:W-:Y:S01]  /*1c5f0*/  VIADD R159, R159, 0xffffff80 ;  /* 0xffffff809f9f7836 */ /* 0x000fe20000000000 */
[----:B------:R-:W-:Y:S02]  /*1c600*/  I2FP.F32.S32 R124, R124 ;  /* 0x0000007c007c7245 */ /* 0x000fe40000201400 */
[----:B------:R-:W-:Y:S01]  /*1c610*/  FSEL R235, R13, -INF , P0 ;  /* 0xff8000000deb7808 */ /* 0x000fe20000000000 */
[C---:B------:R-:W-:Y:S01]  /*1c620*/  FFMA.FTZ R28, -R158.reuse, R7, R28 ;  /* 0x000000079e1c7223 */ /* 0x040fe2000001011c */
[----:B------:R-:W-:Y:S01]  /*1c630*/  IABS R5, R5 ;  /* 0x0000000500057213 */ /* 0x000fe20000000000 */
[----:B------:R-:W-:Y:S01]  /*1c640*/  FFMA.FTZ R29, -R158, R124, R29 ;  /* 0x0000007c9e1d7223 */ /* 0x000fe2000001011d */
[----:B------:R-:W-:Y:S01]  /*1c650*/  ISETP.GE.AND P0, PT, R128, R155, PT ;  /* 0x0000009b8000720c */ /* 0x000fe20003f06270 */
[C---:B------:R-:W-:Y:S01]  /*1c660*/  FFMA.FTZ R34, -R158.reuse, R7, R34 ;  /* 0x000000079e227223 */ /* 0x040fe20000010122 */
[C---:B------:R-:W-:Y:S01]  /*1c670*/  ISETP.GE.AND P2, PT, R127.reuse, R156, PT ;  /* 0x0000009c7f00720c */ /* 0x040fe20003f46270 */
[----:B------:R-:W-:Y:S01]  /*1c680*/  FFMA.FTZ R35, -R158, R124, R35 ;  /* 0x0000007c9e237223 */ /* 0x000fe20000010123 */
[-C--:B------:R-:W-:Y:S01]  /*1c690*/  ISETP.GE.AND P1, PT, R127, R154.reuse, PT ;  /* 0x0000009a7f00720c */ /* 0x080fe20003f26270 */
[C---:B------:R-:W-:Y:S01]  /*1c6a0*/  VIADD R13, R162.reuse, 0xfffffff0 ;  /* 0xfffffff0a20d7836 */ /* 0x040fe20000000000 */
[----:B------:R-:W-:Y:S01]  /*1c6b0*/  I2FP.F32.S32 R5, R5 ;  /* 0x0000000500057245 */ /* 0x000fe20000201400 */
[----:B------:R-:W-:Y:S01]  /*1c6c0*/  VIADD R127, R162, 0xffffffd8 ;  /* 0xffffffd8a27f7836 */ /* 0x000fe20000000000 */
[----:B------:R-:W-:Y:S01]  /*1c6d0*/  FSEL R124, R10, -INF , P0 ;  /* 0xff8000000a7c7808 */ /* 0x000fe20000000000 */
[----:B------:R-:W-:Y:S01]  /*1c6e0*/  VIADD R7, R161, 0xfffffff8 ;  /* 0xfffffff8a1077836 */ /* 0x000fe20000000000 */
[----:B------:R-:W-:Y:S01]  /*1c6f0*/  ISETP.GE.AND P0, PT, R126, R155, PT ;  /* 0x0000009b7e00720c */ /* 0x000fe20003f06270 */
[CC--:B------:R-:W-:Y:S01]  /*1c700*/  FFMA.FTZ R22, -R158.reuse, R5.reuse, R22 ;  /* 0x000000059e167223 */ /* 0x0c0fe20000010116 */
[----:B------:R-:W-:Y:S01]  /*1c710*/  LOP3.LUT R163, R163, 0xffffdfff, RZ, 0xc0, !PT ;  /* 0xffffdfffa3a37812 */ /* 0x000fe200078ec0ff */
[----:B------:R-:W-:Y:S01]  /*1c720*/  FFMA.FTZ R16, -R158, R5, R16 ;  /* 0x000000059e107223 */ /* 0x000fe20000010110 */
[----:B------:R-:W-:Y:S01]  /*1c730*/  IABS R10, R7 ;  /* 0x00000007000a7213 */ /* 0x000fe20000000000 */
[----:B------:R-:W-:Y:S01]  /*1c740*/  VIADD R7, R162, 0xffffffd9 ;  /* 0xffffffd9a2077836 */ /* 0x000fe20000000000 */
[----:B------:R-:W-:Y:S01]  /*1c750*/  FSEL R11, R11, -INF , P0 ;  /* 0xff8000000b0b7808 */ /* 0x000fe20000000000 */
[----:B------:R-:W-:Y:S01]  /*1c760*/  VIADD R5, R161, 0x11 ;  /* 0x00000011a1057836 */ /* 0x000fe20000000000 */
[-C--:B------:R-:W-:Y:S02]  /*1c770*/  ISETP.GE.AND P0, PT, R127, R157.reuse, PT ;  /* 0x0000009d7f00720c */ /* 0x080fe40003f06270 */
[----:B------:R-:W-:Y:S02]  /*1c780*/  @P1 LOP3.LUT R163, R163, 0x2000, RZ, 0xfc, !PT ;  /* 0x00002000a3a31812 */ /* 0x000fe400078efcff */
[----:B------:R-:W-:Y:S01]  /*1c790*/  FSEL R229, R16, -INF , P0 ;  /* 0xff80000010e57808 */ /* 0x000fe20000000000 */
[----:B------:R-:W-:Y:S01]  /*1c7a0*/  VIADD R16, R162, 0xffffffe1 ;  /* 0xffffffe1a2107836 */ /* 0x000fe20000000000 */
[----:B------:R-:W-:Y:S02]  /*1c7b0*/  ISETP.GE.AND P0, PT, R7, R157, PT ;  /* 0x0000009d0700720c */ /* 0x000fe40003f06270 */
[----:B------:R-:W-:Y:S02]  /*1c7c0*/  IABS R5, R5 ;  /* 0x0000000500057213 */ /* 0x000fe40000000000 */
[----:B------:R-:W-:Y:S01]  /*1c7d0*/  FSEL R227, R17, -INF , P0 ;  /* 0xff80000011e37808 */ /* 0x000fe20000000000 */
[----:B------:R-:W-:Y:S01]  /*1c7e0*/  VIADD R17, R161, 0xfffffff9 ;  /* 0xfffffff9a1117836 */ /* 0x000fe20000000000 */
[----:B------:R-:W-:Y:S02]  /*1c7f0*/  I2FP.F32.S32 R5, R5 ;  /* 0x0000000500057245 */ /* 0x000fe40000201400 */
[----:B------:R-:W-:Y:S02]  /*1c800*/  ISETP.GE.AND P0, PT, R130, R155, PT ;  /* 0x0000009b8200720c */ /* 0x000fe40003f06270 */
[----:B------:R-:W-:Y:S01]  /*1c810*/  IABS R17, R17 ;  /* 0x0000001100117213 */ /* 0x000fe20000000000 */
[----:B------:R-:W-:Y:S01]  /*1c820*/  FFMA.FTZ R30, -R158, R5, R30 ;  /* 0x000000059e1e7223 */ /* 0x000fe2000001011e */
[----:B------:R-:W-:Y:S01]  /*1c830*/  FSEL R233, R14, -INF , P0 ;  /* 0xff8000000ee97808 */ /* 0x000fe20000000000 */
[----:B------:R-:W-:Y:S01]  /*1c840*/  VIADD R14, R162, 0xffffffe9 ;  /* 0xffffffe9a20e7836 */ /* 0x000fe20000000000 */
[----:B------:R-:W-:Y:S01]  /*1c850*/  I2FP.F32.S32 R17, R17 ;  /* 0x0000001100117245 */ /* 0x000fe20000201400 */
[C---:B------:R-:W-:Y:S01]  /*1c860*/  FFMA.FTZ R24, -R158.reuse, R5, R24 ;  /* 0x000000059e187223 */ /* 0x040fe20000010118 */
[----:B------:R-:W-:Y:S01]  /*1c870*/  ISETP.GE.AND P0, PT, R129, R155, PT ;  /* 0x0000009b8100720c */ /* 0x000fe20003f06270 */
[----:B------:R-:W-:Y:S01]  /*1c880*/  VIADD R5, R161, 0x1 ;  /* 0x00000001a1057836 */ /* 0x000fe20000000000 */
[----:B------:R-:W-:Y:S01]  /*1c890*/  LOP3.LUT R163, R163, 0x7fffffff, RZ, 0xc0, !PT ;  /* 0x7fffffffa3a37812 */ /* 0x000fe200078ec0ff */
[CC--:B------:R-:W-:Y:S01]  /*1c8a0*/  FFMA.FTZ R36, -R158.reuse, R17.reuse, R36 ;  /* 0x000000119e247223 */ /* 0x0c0fe20000010124 */
[----:B------:R-:W-:Y:S01]  /*1c8b0*/  FSEL R231, R15, -INF , P0 ;  /* 0xff8000000fe77808 */ /* 0x000fe20000000000 */
[----:B------:R-:W-:Y:S01]  /*1c8c0*/  FFMA.FTZ R42, -R158, R17, R42 ;  /* 0x000000119e2a7223 */ /* 0x000fe2000001012a */
[----:B------:R-:W-:Y:S01]  /*1c8d0*/  IABS R5, R5 ;  /* 0x0000000500057213 */ /* 0x000fe20000000000 */
[----:B------:R-:W-:Y:S01]  /*1c8e0*/  VIADD R17, R161, 0xfffffff1 ;  /* 0xfffffff1a1117836 */ /* 0x000fe20000000000 */
[----:B------:R-:W-:Y:S01]  /*1c8f0*/  ISETP.GE.AND P1, PT, R128, R154, PT ;  /* 0x0000009a8000720c */ /* 0x000fe20003f26270 */
[----:B------:R-:W-:Y:S01]  /*1c900*/  VIADD R15, R162, 0xffffffe8 ;  /* 0xffffffe8a20f7836 */ /* 0x000fe20000000000 */
[----:B------:R-:W-:Y:S02]  /*1c910*/  I2FP.F32.S32 R5, R5 ;  /* 0x0000000500057245 */ /* 0x000fe40000201400 */
[----:B------:R-:W-:Y:S02]  /*1c920*/  IABS R17, R17 ;  /* 0x0000001100117213 */ /* 0x000fe40000000000 */
[----:B------:R-:W-:Y:S01]  /*1c930*/  IABS R12, R12 ;  /* 0x0000000c000c7213 */ /* 0x000fe20000000000 */
[C---:B------:R-:W-:Y:S01]  /*1c940*/  FFMA.FTZ R38, -R158.reuse, R5, R38 ;  /* 0x000000059e267223 */ /* 0x040fe20000010126 */
[----:B------:R-:W-:Y:S01]  /*1c950*/  I2FP.F32.S32 R17, R17 ;  /* 0x0000001100117245 */ /* 0x000fe20000201400 */
[----:B------:R-:W-:Y:S01]  /*1c960*/  FFMA.FTZ R32, -R158, R5, R32 ;  /* 0x000000059e207223 */ /* 0x000fe20000010120 */
[----:B------:R-:W-:Y:S01]  /*1c970*/  I2FP.F32.S32 R12, R12 ;  /* 0x0000000c000c7245 */ /* 0x000fe20000201400 */
[----:B------:R-:W-:Y:S01]  /*1c980*/  VIADD R5, R162, 0xffffffe0 ;  /* 0xffffffe0a2057836 */ /* 0x000fe20000000000 */
[----:B------:R-:W-:Y:S01]  /*1c990*/  I2FP.F32.S32 R10, R10 ;  /* 0x0000000a000a7245 */ /* 0x000fe20000201400 */
[-C--:B------:R-:W-:Y:S01]  /*1c9a0*/  FFMA.FTZ R46, -R158, R17.reuse, R46 ;  /* 0x000000119e2e7223 */ /* 0x080fe2000001012e */
[----:B------:R-:W-:Y:S01]  /*1c9b0*/  LOP3.LUT R164, R164, 0xfffffffd, RZ, 0xc0, !PT ;  /* 0xfffffffda4a47812 */ /* 0x000fe200078ec0ff */
[----:B------:R-:W-:Y:S01]  /*1c9c0*/  FFMA.FTZ R40, -R158, R17, R40 ;  /* 0x000000119e287223 */ /* 0x000fe20000010128 */
[----:B------:R-:W-:Y:S01]  /*1c9d0*/  ISETP.GE.AND P0, PT, R5, R157, PT ;  /* 0x0000009d0500720c */ /* 0x000fe20003f06270 */
[----:B------:R-:W-:Y:S01]  /*1c9e0*/  VIADD R17, R161, 0xfffffff0 ;  /* 0xfffffff0a1117836 */ /* 0x000fe20000000000 */
[----:B------:R-:W-:Y:S01]  /*1c9f0*/  @P3 LOP3.LUT R164, R164, 0x2, RZ, 0xfc, !PT ;  /* 0x00000002a4a43812 */ /* 0x000fe200078efcff */
[----:B------:R-:W-:Y:S01]  /*1ca00*/  FFMA.FTZ R65, -R158, R12, R65 ;  /* 0x0000000c9e417223 */ /* 0x000fe20000010141 */
[----:B------:R-:W-:Y:S01]  /*1ca10*/  FSEL R123, R20, -INF , P0 ;  /* 0xff800000147b7808 */ /* 0x000fe20000000000 */
[C---:B------:R-:W-:Y:S01]  /*1ca20*/  VIADD R20, R162.reuse, 0x20 ;  /* 0x00000020a2147836 */ /* 0x040fe20000000000 */
[----:B------:R-:W-:Y:S01]  /*1ca30*/  IABS R17, R17 ;  /* 0x0000001100117213 */ /* 0x000fe20000000000 */
[----:B------:R-:W-:Y:S01]  /*1ca40*/  VIADD R12, R162, 0xfffffff1 ;  /* 0xfffffff1a20c7836 */ /* 0x000fe20000000000 */
[----:B------:R-:W-:Y:S01]  /*1ca50*/  ISETP.GE.AND P0, PT, R16, R157, PT ;  /* 0x0000009d1000720c */ /* 0x000fe20003f06270 */
[CC--:B------:R-:W-:Y:S01]  /*1ca60*/  FFMA.FTZ R37, -R158.reuse, R10.reuse, R37 ;  /* 0x0000000a9e257223 */ /* 0x0c0fe20000010125 */
[----:B------:R-:W-:Y:S01]  /*1ca70*/  I2FP.F32.S32 R17, R17 ;  /* 0x0000001100117245 */ /* 0x000fe20000201400 */
[C---:B------:R-:W-:Y:S01]  /*1ca80*/  FFMA.FTZ R43, -R158.reuse, R10, R43 ;  /* 0x0000000a9e2b7223 */ /* 0x040fe2000001012b */
[----:B------:R-:W-:Y:S01]  /*1ca90*/  FSEL R121, R21, -INF , P0 ;  /* 0xff80000015797808 */ /* 0x000fe20000000000 */
[----:B------:R-:W-:Y:S01]  /*1caa0*/  VIADD R10, R161, 0xffffffc8 ;  /* 0xffffffc8a10a7836 */ /* 0x000fe20000000000 */
[----:B------:R-:W-:Y:S01]  /*1cab0*/  ISETP.GE.AND P0, PT, R127, R155, PT ;  /* 0x0000009b7f00720c */ /* 0x000fe20003f06270 */
[-C--:B------:R-:W-:Y:S01]  /*1cac0*/  FFMA.FTZ R47, -R158, R17.reuse, R47 ;  /* 0x000000119e2f7223 */ /* 0x080fe2000001012f */
[----:B------:R-:W-:Y:S01]  /*1cad0*/  LOP3.LUT R164, R164, 0xfffffffe, RZ, 0xc0, !PT ;  /* 0xfffffffea4a47812 */ /* 0x000fe200078ec0ff */
[----:B------:R-:W-:Y:S01]  /*1cae0*/  FFMA.FTZ R41, -R158, R17, R41 ;  /* 0x000000119e297223 */ /* 0x000fe20000010129 */
[----:B------:R-:W-:Y:S01]  /*1caf0*/  FSEL R225, R18, -INF , P0 ;  /* 0xff80000012e17808 */ /* 0x000fe20000000000 */
[----:B------:R-:W-:Y:S01]  /*1cb00*/  VIADD R17, R161, 0xffffffe9 ;  /* 0xffffffe9a1117836 */ /* 0x000fe20000000000 */
[----:B------:R-:W-:Y:S01]  /*1cb10*/  ISETP.GE.AND P0, PT, R7, R155, PT ;  /* 0x0000009b0700720c */ /* 0x000fe20003f06270 */
[----:B------:R-:W-:Y:S01]  /*1cb20*/  VIADD R18, R162, 0x21 ;  /* 0x00000021a2127836 */ /* 0x000fe20000000000 */
[----:B------:R-:W-:Y:S02]  /*1cb30*/  IABS R10, R10 ;  /* 0x0000000a000a7213 */ /* 0x000fe40000000000 */
[----:B------:R-:W-:Y:S02]  /*1cb40*/  IABS R17, R17 ;  /* 0x0000001100117213 */ /* 0x000fe40000000000 */
[----:B------:R-:W-:Y:S02]  /*1cb50*/  FSEL R223, R19, -INF , P0 ;  /* 0xff80000013df7808 */ /* 0x000fe40000000000 */
[----:B------:R-:W-:Y:S02]  /*1cb60*/  I2FP.F32.S32 R17, R17 ;  /* 0x0000001100117245 */ /* 0x000fe40000201400 */
[----:B------:R-:W-:Y:S02]  /*1cb70*/  ISETP.GE.AND P0, PT, R15, R157, PT ;  /* 0x0000009d0f00720c */ /* 0x000fe40003f06270 */
[----:B------:R-:W-:Y:S01]  /*1cb80*/  I2FP.F32.S32 R10, R10 ;  /* 0x0000000a000a7245 */ /* 0x000fe20000201400 */
[-C--:B------:R-:W-:Y:S01]  /*1cb90*/  FFMA.FTZ R44, -R158, R17.reuse, R44 ;  /* 0x000000119e2c7223 */ /* 0x080fe2000001012c */
[----:B------:R-:W-:Y:S01]  /*1cba0*/  FSEL R24, R24, -INF , P0 ;  /* 0xff80000018187808 */ /* 0x000fe20000000000 */
[----:B------:R-:W-:Y:S01]  /*1cbb0*/  FFMA.FTZ R50, -R158, R17, R50 ;  /* 0x000000119e327223 */ /* 0x000fe20000010132 */
[----:B------:R-:W-:Y:S01]  /*1cbc0*/  ISETP.GE.AND P0, PT, R128, R156, PT ;  /* 0x0000009c8000720c */ /* 0x000fe20003f06270 */
[----:B------:R-:W-:Y:S01]  /*1cbd0*/  VIADD R17, R161, 0xffffffe8 ;  /* 0xffffffe8a1117836 */ /* 0x000fe20000000000 */
[----:B------:R-:W-:Y:S01]  /*1cbe0*/  @P2 LOP3.LUT R164, R164, 0x1, RZ, 0xfc, !PT ;  /* 0x00000001a4a42812 */ /* 0x000fe200078efcff */
[C---:B------:R-:W-:Y:S01]  /*1cbf0*/  FFMA.FTZ R61, -R158.reuse, R10, R61 ;  /* 0x0000000a9e3d7223 */ /* 0x040fe2000001013d */
[----:B------:R-:W-:Y:S01]  /*1cc00*/  ISETP.GE.AND P2, PT, R125, R156, PT ;  /* 0x0000009c7d00720c */ /* 0x000fe20003f46270 */
[----:B------:R-:W-:Y:S01]  /*1cc10*/  FFMA.FTZ R67, -R158, R10, R67 ;  /* 0x0000000a9e437223 */ /* 0x000fe20000010143 */
[----:B------:R-:W-:Y:S01]  /*1cc20*/  IABS R17, R17 ;  /* 0x0000001100117213 */ /* 0x000fe20000000000 */
[----:B------:R-:W-:Y:S01]  /*1cc30*/  VIADD R10, R162, 0xfffffff8 ;  /* 0xfffffff8a20a7836 */ /* 0x000fe20000000000 */
[----:B------:R-:W-:Y:S02]  /*1cc40*/  ISETP.GE.AND P6, PT, R120, R154, PT ;  /* 0x0000009a7800720c */ /* 0x000fe40003fc6270 */
[----:B------:R-:W-:Y:S02]  /*1cc50*/  I2FP.F32.S32 R17, R17 ;  /* 0x0000001100117245 */ /* 0x000fe40000201400 */
[----:B------:R-:W-:Y:S02]  /*1cc60*/  ISETP.GE.AND P4, PT, R126, R157, PT ;  /* 0x0000009d7e00720c */ /* 0x000fe40003f86270 */
[----:B------:R-:W-:Y:S01]  /*1cc70*/  @P0 LOP3.LUT R163, R163, 0x80000000, RZ, 0xfc, !PT ;  /* 0x80000000a3a30812 */ /* 0x000fe200078efcff */
[----:B------:R-:W-:Y:S01]  /*1cc80*/  FFMA.FTZ R45, -R158, R17, R45 ;  /* 0x000000119e2d7223 */ /* 0x000fe2000001012d */
[----:B------:R-:W-:Y:S01]  /*1cc90*/  ISETP.GE.AND P0, PT, R14, R157, PT ;  /* 0x0000009d0e00720c */ /* 0x000fe20003f06270 */
[----:B------:R-:W-:Y:S01]  /*1cca0*/  FFMA.FTZ R51, -R158, R17, R51 ;  /* 0x000000119e337223 */ /* 0x000fe20000010133 */
[----:B------:R-:W-:Y:S01]  /*1ccb0*/  LOP3.LUT R163, R163, 0xffffefff, RZ, 0xc0, !PT ;  /* 0xffffefffa3a37812 */ /* 0x000fe200078ec0ff */
        /* <DEDUP_REMOVED lines=15> */
[----:B------:R-:W-:Y:S02]  /*1cdb0*/  FSEL R9, R9, -INF , P4 ;  /* 0xff80000009097808 */ /* 0x000fe40002000000 */
[----:B------:R-:W-:Y:S02]  /*1cdc0*/  IABS R17, R17 ;  /* 0x0000001100117213 */ /* 0x000fe40000000000 */
[----:B------:R-:W-:Y:S02]  /*1cdd0*/  LOP3.LUT R133, R133, 0x120, R134, 0xf8, !PT ;  /* 0x0000012085857812 */ /* 0x000fe400078ef886 */
[----:B------:R-:W-:Y:S02]  /*1cde0*/  I2FP.F32.S32 R17, R17 ;  /* 0x0000001100117245 */ /* 0x000fe40000201400 */
[----:B------:R-:W-:Y:S02]  /*1cdf0*/  @P0 LOP3.LUT R163, R163, 0x40000000, RZ, 0xfc, !PT ;  /* 0x40000000a3a30812 */ /* 0x000fe400078efcff */
[----:B------:R-:W-:Y:S01]  /*1ce00*/  ISETP.GE.AND P0, PT, R13, R157, PT ;  /* 0x0000009d0d00720c */ /* 0x000fe20003f06270 */
[CC--:B------:R-:W-:Y:S01]  /*1ce10*/  FFMA.FTZ R49, -R158.reuse, R17.reuse, R49 ;  /* 0x000000119e317223 */ /* 0x0c0fe20000010131 */
[----:B------:R-:W-:Y:S01]  /*1ce20*/  LOP3.LUT R163, R163, 0xfffff7ff, RZ, 0xc0, !PT ;  /* 0xfffff7ffa3a37812 */ /* 0x000fe200078ec0ff */
[----:B------:R-:W-:Y:S01]  /*1ce30*/  FFMA.FTZ R55, -R158, R17, R55 ;  /* 0x000000119e377223 */ /* 0x000fe20000010137 */
[----:B------:R-:W-:Y:S01]  /*1ce40*/  FSEL R28, R28, -INF , P0 ;  /* 0xff8000001c1c7808 */ /* 0x000fe20000000000 */
[----:B------:R-:W-:Y:S01]  /*1ce50*/  VIADD R17, R161, 0xffffffd9 ;  /* 0xffffffd9a1117836 */ /* 0x000fe20000000000 */
[C---:B------:R-:W-:Y:S02]  /*1ce60*/  ISETP.GE.AND P0, PT, R130.reuse, R156, PT ;  /* 0x0000009c8200720c */ /* 0x040fe40003f06270 */
[----:B------:R-:W-:Y:S02]  /*1ce70*/  @P1 LOP3.LUT R163, R163, 0x800, RZ, 0xfc, !PT ;  /* 0x00000800a3a31812 */ /* 0x000fe400078efcff */
[----:B------:R-:W-:Y:S02]  /*1ce80*/  IABS R17, R17 ;  /* 0x0000001100117213 */ /* 0x000fe40000000000 */
[----:B------:R-:W-:Y:S02]  /*1ce90*/  LOP3.LUT R163, R163, 0xdfffffff, RZ, 0xc0, !PT ;  /* 0xdfffffffa3a37812 */ /* 0x000fe400078ec0ff */
[----:B------:R-:W-:Y:S02]  /*1cea0*/  I2FP.F32.S32 R17, R17 ;  /* 0x0000001100117245 */ /* 0x000fe40000201400 */
[----:B------:R-:W-:Y:S03]  /*1ceb0*/  ISETP.GE.AND P1, PT, R130, R154, PT ;  /* 0x0000009a8200720c */ /* 0x000fe60003f26270 */
        /* <DEDUP_REMOVED lines=18> */
[----:B------:R-:W-:Y:S02]  /*1cfe0*/  LOP3.LUT R163, R163, 0xefffffff, RZ, 0xc0, !PT ;  /* 0xefffffffa3a37812 */ /* 0x000fe400078ec0ff */
[-C--:B------:R-:W-:Y:S02]  /*1cff0*/  ISETP.GE.AND P1, PT, R129, R154.reuse, PT ;  /* 0x0000009a8100720c */ /* 0x080fe40003f26270 */
[----:B------:R-:W-:Y:S04]  /*1d000*/  IABS R17, R17 ;  /* 0x0000001100117213 */ /* 0x000fe80000000000 */
[----:B------:R-:W-:Y:S03]  /*1d010*/  I2FP.F32.S32 R17, R17 ;  /* 0x0000001100117245 */ /* 0x000fe60000201400 */
[----:B------:R-:W-:Y:S02]  /*1d020*/  @P0 LOP3.LUT R163, R163, 0x10000000, RZ, 0xfc, !PT ;  /* 0x10000000a3a30812 */ /* 0x000fe400078efcff */
[----:B------:R-:W-:Y:S01]  /*1d030*/  ISETP.GE.AND P0, PT, R10, R157, PT ;  /* 0x0000009d0a00720c */ /* 0x000fe20003f06270 */
[CC--:B------:R-:W-:Y:S01]  /*1d040*/  FFMA.FTZ R62, -R158.reuse, R17.reuse, R62 ;  /* 0x000000119e3e7223 */ /* 0x0c0fe2000001013e */
[----:B------:R-:W-:Y:S01]  /*1d050*/  LOP3.LUT R163, R163, 0xfffffdff, RZ, 0xc0, !PT ;  /* 0xfffffdffa3a37812 */ /* 0x000fe200078ec0ff */
[----:B------:R-:W-:Y:S01]  /*1d060*/  FFMA.FTZ R56, -R158, R17, R56 ;  /* 0x000000119e387223 */ /* 0x000fe20000010138 */
[----:B------:R-:W-:Y:S01]  /*1d070*/  FSEL R32, R32, -INF , P0 ;  /* 0xff80000020207808 */ /* 0x000fe20000000000 */
[----:B------:R-:W-:Y:S01]  /*1d080*/  VIADD R17, R161, 0xffffffd0 ;  /* 0xffffffd0a1117836 */ /* 0x000fe20000000000 */
[----:B------:R-:W-:Y:S02]  /*1d090*/  ISETP.GE.AND P0, PT, R13, R155, PT ;  /* 0x0000009b0d00720c */ /* 0x000fe40003f06270 */
[----:B------:R-:W-:Y:S02]  /*1d0a0*/  @P1 LOP3.LUT R163, R163, 0x200, RZ, 0xfc, !PT ;  /* 0x00000200a3a31812 */ /* 0x000fe400078efcff */
[----:B------:R-:W-:Y:S02]  /*1d0b0*/  IABS R17, R17 ;  /* 0x0000001100117213 */ /* 0x000fe40000000000 */
[----:B------:R-:W-:Y:S02]  /*1d0c0*/  FSEL R30, R30, -INF , P0 ;  /* 0xff8000001e1e7808 */ /* 0x000fe40000000000 */
[----:B------:R-:W-:Y:S02]  /*1d0d0*/  I2FP.F32.S32 R17, R17 ;  /* 0x0000001100117245 */ /* 0x000fe40000201400 */
[----:B------:R-:W-:Y:S02]  /*1d0e0*/  ISETP.GE.AND P0, PT, R12, R155, PT ;  /* 0x0000009b0c00720c */ /* 0x000fe40003f06270 */
[----:B------:R-:W-:Y:S01]  /*1d0f0*/  LOP3.LUT R163, R163, 0xf7ffffff, RZ, 0xc0, !PT ;  /* 0xf7ffffffa3a37812 */ /* 0x000fe200078ec0ff */
        /* <DEDUP_REMOVED lines=9> */
[----:B------:R-:W-:Y:S02]  /*1d190*/  I2FP.F32.S32 R17, R17 ;  /* 0x0000001100117245 */ /* 0x000fe40000201400 */
[----:B------:R-:W-:Y:S01]  /*1d1a0*/  FSEL R189, R36, -INF , P0 ;  /* 0xff80000024bd7808 */ /* 0x000fe20000000000 */
[----:B------:R-:W-:Y:S01]  /*1d1b0*/  VIADD R36, R162, 0x11 ;  /* 0x00000011a2247836 */ /* 0x000fe20000000000 */
[----:B------:R-:W-:Y:S01]  /*1d1c0*/  ISETP.GE.AND P0, PT, R10, R155, PT ;  /* 0x0000009b0a00720c */ /* 0x000fe20003f06270 */
[CC--:B------:R-:W-:Y:S01]  /*1d1d0*/  FFMA.FTZ R66, -R158.reuse, R17.reuse, R66 ;  /* 0x000000119e427223 */ /* 0x0c0fe20000010142 */
[----:B------:R-:W-:Y:S01]  /*1d1e0*/  FFMA.FTZ R60, -R158, R17, R60 ;  /* 0x000000119e3c7223 */ /* 0x000fe2000001013c */
[C---:B------:R-:W-:Y:S01]  /*1d1f0*/  VIADD R17, R161.reuse, 0xffffffc1 ;  /* 0xffffffc1a1117836 */ /* 0x040fe20000000000 */
[----:B------:R-:W-:Y:S01]  /*1d200*/  FSEL R193, R34, -INF , P0 ;  /* 0xff80000022c17808 */ /* 0x000fe20000000000 */
[----:B------:R-:W-:Y:S01]  /*1d210*/  VIADD R34, R162, 0x19 ;  /* 0x00000019a2227836 */ /* 0x000fe20000000000 */
[----:B------:R-:W-:Y:S01]  /*1d220*/  ISETP.GE.AND P0, PT, R120, R155, PT ;  /* 0x0000009b7800720c */ /* 0x000fe20003f06270 */
[----:B------:R-:W-:Y:S01]  /*1d230*/  VIADD R161, R161, 0x80 ;  /* 0x00000080a1a17836 */ /* 0x000fe20000000000 */
[----:B------:R-:W-:Y:S02]  /*1d240*/  IABS R17, R17 ;  /* 0x0000001100117213 */ /* 0x000fe40000000000 */
[----:B------:R-:W-:Y:S01]  /*1d250*/  FSEL R191, R35, -INF , P0 ;  /* 0xff80000023bf7808 */ /* 0x000fe20000000000 */
[----:B------:R-:W-:Y:S01]  /*1d260*/  VIADD R35, R162, 0x18 ;  /* 0x00000018a2237836 */ /* 0x000fe20000000000 */
[-C--:B------:R-:W-:Y:S02]  /*1d270*/  ISETP.GE.AND P0, PT, R127, R156.reuse, PT ;  /* 0x0000009c7f00720c */ /* 0x080fe40003f06270 */
[----:B------:R-:W-:Y:S05]  /*1d280*/  I2FP.F32.S32 R17, R17 ;  /* 0x0000001100117245 */ /* 0x000fea0000201400 */
[----:B------:R-:W-:Y:S01]  /*1d290*/  FFMA.FTZ R64, -R158, R17, R64 ;  /* 0x000000119e407223 */ /* 0x000fe20000010140 */
[----:B------:R-:W-:Y:S05]  /*1d2a0*/  VIADD R17, R162, 0x8 ;  /* 0x00000008a2117836 */ /* 0x000fea0000000000 */
[----:B------:R-:W-:Y:S02]  /*1d2b0*/  @P0 LOP3.LUT R163, R163, 0x8000000, RZ, 0xfc, !PT ;  /* 0x08000000a3a30812 */ /* 0x000fe400078efcff */
[-C--:B------:R-:W-:Y:S02]  /*1d2c0*/  ISETP.GE.AND P0, PT, R17, R157.reuse, PT ;  /* 0x0000009d1100720c */ /* 0x080fe40003f06270 */
[----:B------:R-:W-:Y:S02]  /*1d2d0*/  LOP3.LUT R163, R163, 0xfffffeff, RZ, 0xc0, !PT ;  /* 0xfffffeffa3a37812 */ /* 0x000fe400078ec0ff */
[----:B------:R-:W-:Y:S02]  /*1d2e0*/  FSEL R40, R40, -INF , P0 ;  /* 0xff80000028287808 */ /* 0x000fe40000000000 */
[----:B------:R-:W-:Y:S02]  /*1d2f0*/  ISETP.GE.AND P0, PT, R7, R156, PT ;  /* 0x0000009c0700720c */ /* 0x000fe40003f06270 */
[----:B------:R-:W-:Y:S02]  /*1d300*/  @P1 LOP3.LUT R163, R163, 0x100, RZ, 0xfc, !PT ;  /* 0x00000100a3a31812 */ /* 0x000fe400078efcff */
[-C--:B------:R-:W-:Y:S01]  /*1d310*/  ISETP.GE.AND P1, PT, R7, R154.reuse, PT ;  /* 0x0000009a0700720c */ /* 0x080fe20003f26270 */
[C---:B------:R-:W-:Y:S01]  /*1d320*/  VIADD R7, R162.reuse, 0x9 ;  /* 0x00000009a2077836 */ /* 0x040fe20000000000 */
[----:B------:R-:W-:Y:S02]  /*1d330*/  LOP3.LUT R163, R163, 0xfbffffff, RZ, 0xc0, !PT ;  /* 0xfbffffffa3a37812 */ /* 0x000fe400078ec0ff */
[-C--:B------:R-:W-:Y:S02]  /*1d340*/  ISETP.GE.AND P5, PT, R17, R154.reuse, PT ;  /* 0x0000009a1100720c */ /* 0x080fe40003fa6270 */
[----:B------:R-:W-:Y:S03]  /*1d350*/  ISETP.GE.AND P4, PT, R7, R154, PT ;  /* 0x0000009a0700720c */ /* 0x000fe60003f86270 */
[----:B------:R-:W-:Y:S02]  /*1d360*/  @P0 LOP3.LUT R163, R163, 0x4000000, RZ, 0xfc, !PT ;  /* 0x04000000a3a30812 */ /* 0x000fe400078efcff */
[----:B------:R-:W-:Y:S02]  /*1d370*/  ISETP.GE.AND P0, PT, R7, R157, PT ;  /* 0x0000009d0700720c */ /* 0x000fe40003f06270 */
[----:B------:R-:W-:Y:S02]  /*1d380*/  LOP3.LUT R163, R163, 0xffffff7f, RZ, 0xc0, !PT ;  /* 0xffffff7fa3a37812 */ /* 0x000fe400078ec0ff */
[----:B------:R-:W-:Y:S02]  /*1d390*/  FSEL R41, R41, -INF , P0 ;  /* 0xff80000029297808 */ /* 0x000fe40000000000 */
[----:B------:R-:W-:Y:S02]  /*1d3a0*/  ISETP.GE.AND P0, PT, R162, R155, PT ;  /* 0x0000009ba200720c */ /* 0x000fe40003f06270 */
[----:B------:R-:W-:Y:S02]  /*1d3b0*/  @P1 LOP3.LUT R163, R163, 0x80, RZ, 0xfc, !PT ;  /* 0x00000080a3a31812 */ /* 0x000fe400078efcff */
[----:B------:R-:W-:Y:S02]  /*1d3c0*/  FSEL R38, R38, -INF , P0 ;  /* 0xff80000026267808 */ /* 0x000fe40000000000 */
[C---:B------:R-:W-:Y:S02]  /*1d3d0*/  ISETP.GE.AND P0, PT, R5.reuse, R156, PT ;  /* 0x0000009c0500720c */ /* 0x040fe40003f06270 */
[----:B------:R-:W-:Y:S01]  /*1d3e0*/  ISETP.GE.AND P1, PT, R5, R154, PT ;  /* 0x0000009a0500720c */ /* 0x000fe20003f26270 */
[----:B------:R-:W-:Y:S01]  /*1d3f0*/  VIADD R5, R162, 0x10 ;  /* 0x00000010a2057836 */ /* 0x000fe20000000000 */
[----:B------:R-:W-:Y:S04]  /*1d400*/  LOP3.LUT R163, R163, 0xfdffffff, RZ, 0xc0, !PT ;  /* 0xfdffffffa3a37812 */ /* 0x000fe800078ec0ff */
[-C--:B------:R-:W-:Y:S05]  /*1d410*/  ISETP.GE.AND P3, PT, R5, R156.reuse, PT ;  /* 0x0000009c0500720c */ /* 0x080fea0003f66270 */
[----:B------:R-:W-:Y:S02]  /*1d420*/  @P0 LOP3.LUT R163, R163, 0x2000000, RZ, 0xfc, !PT ;  /* 0x02000000a3a30812 */ /* 0x000fe400078efcff */
[-C--:B------:R-:W-:Y:S02]  /*1d430*/  ISETP.GE.AND P0, PT, R5, R157.reuse, PT ;  /* 0x0000009d0500720c */ /* 0x080fe40003f06270 */
        /* <DEDUP_REMOVED lines=18> */
[----:B------:R-:W-:Y:S11]  /*1d560*/  ISETP.GE.AND P1, PT, R15, R154, PT ;  /* 0x0000009a0f00720c */ /* 0x000ff60003f26270 */
        /* <DEDUP_REMOVED lines=43> */
[C---:B------:R-:W-:Y:S02]  /*1d820*/  ISETP.GE.AND P0, PT, R10.reuse, R156, PT ;  /* 0x0000009c0a00720c */ /* 0x040fe40003f06270 */
[----:B------:R-:W-:Y:S02]  /*1d830*/  LOP3.LUT R163, R163, 0xfff7ffff, RZ, 0xc0, !PT ;  /* 0xfff7ffffa3a37812 */ /* 0x000fe400078ec0ff */
[-C--:B------:R-:W-:Y:S02]  /*1d840*/  ISETP.GE.AND P1, PT, R125, R154.reuse, PT ;  /* 0x0000009a7d00720c */ /* 0x080fe40003f26270 */
[-C--:B------:R-:W-:Y:S01]  /*1d850*/  ISETP.GE.AND P2, PT, R10, R154.reuse, PT ;  /* 0x0000009a0a00720c */ /* 0x080fe20003f46270 */
[C---:B------:R-:W-:Y:S01]  /*1d860*/  VIADD R10, R162.reuse, 0x31 ;  /* 0x00000031a20a7836 */ /* 0x040fe20000000000 */
[----:B------:R-:W-:Y:S02]  /*1d870*/  P2R R53, PR, RZ, 0x40 ;  /* 0x00000040ff357803 */ /* 0x000fe40000000000 */
[----:B------:R-:W-:Y:S02]  /*1d880*/  FSEL R183, R39, -INF , !P1 ;  /* 0xff80000027b77808 */ /* 0x000fe40004800000 */
[----:B------:R-:W-:Y:S01]  /*1d890*/  ISETP.GE.AND P1, PT, R5, R154, PT ;  /* 0x0000009a0500720c */ /* 0x000fe20003f26270 */
[----:B------:R-:W-:Y:S01]  /*1d8a0*/  VIADD R5, R162, 0x38 ;  /* 0x00000038a2057836 */ /* 0x000fe20000000000 */
[----:B------:R-:W-:Y:S02]  /*1d8b0*/  @P0 LOP3.LUT R163, R163, 0x80000, RZ, 0xfc, !PT ;  /* 0x00080000a3a30812 */ /* 0x000fe400078efcff */
[----:B------:R-:W-:Y:S02]  /*1d8c0*/  ISETP.GE.AND P0, PT, R14, R157, PT ;  /* 0x0000009d0e00720c */ /* 0x000fe40003f06270 */
[----:B------:R-:W-:Y:S02]  /*1d8d0*/  LOP3.LUT R163, R163, 0xfffffffe, RZ, 0xc0, !PT ;  /* 0xfffffffea3a37812 */ /* 0x000fe400078ec0ff */
[----:B------:R-:W-:Y:S02]  /*1d8e0*/  FSEL R57, R57, -INF , P0 ;  /* 0xff80000039397808 */ /* 0x000fe40000000000 */
[-C--:B------:R-:W-:Y:S02]  /*1d8f0*/  ISETP.GE.AND P0, PT, R20, R155.reuse, PT ;  /* 0x0000009b1400720c */ /* 0x080fe40003f06270 */
[----:B------:R-:W-:Y:S02]  /*1d900*/  @P2 LOP3.LUT R163, R163, 0x1, RZ, 0xfc, !PT ;  /* 0x00000001a3a32812 */ /* 0x000fe400078efcff */
[----:B------:R-:W-:Y:S02]  /*1d910*/  FSEL R125, R54, -INF , P0 ;  /* 0xff800000367d7808 */ /* 0x000fe40000000000 */
[-C--:B------:R-:W-:Y:S02]  /*1d920*/  ISETP.GE.AND P0, PT, R120, R156.reuse, PT ;  /* 0x0000009c7800720c */ /* 0x080fe40003f06270 */
[----:B------:R-:W-:Y:S02]  /*1d930*/  LOP3.LUT P6, RZ, R163, 0x80000000, RZ, 0xc0, !PT ;  /* 0x80000000a3ff7812 */ /* 0x000fe400078cc0ff */
[----:B------:R-:W-:Y:S02]  /*1d940*/  FSEL R195, R195, -INF , !P0 ;  /* 0xff800000c3c37808 */ /* 0x000fe40004000000 */
[----:B------:R-:W-:Y:S02]  /*1d950*/  ISETP.GE.AND P0, PT, R18, R155, PT ;  /* 0x0000009b1200720c */ /* 0x000fe40003f06270 */
[----:B------:R-:W-:Y:S02]  /*1d960*/  LOP3.LUT R163, R163, 0xfffdffff, RZ, 0xc0, !PT ;  /* 0xfffdffffa3a37812 */ /* 0x000fe400078ec0ff */
[----:B------:R-:W-:Y:S02]  /*1d970*/  FSEL R55, R55, -INF , P0 ;  /* 0xff80000037377808 */ /* 0x000fe40000000000 */
[-C--:B------:R-:W-:Y:S02]  /*1d980*/  ISETP.GE.AND P0, PT, R12, R157.reuse, PT ;  /* 0x0000009d0c00720c */ /* 0x080fe40003f06270 */
[----:B------:R-:W-:Y:S02]  /*1d990*/  P2R R120, PR, RZ, 0x20 ;  /* 0x00000020ff787803 */ /* 0x000fe40000000000 */
[----:B------:R-:W-:Y:S02]  /*1d9a0*/  FSEL R60, R60, -INF , P0 ;  /* 0xff8000003c3c7808 */ /* 0x000fe40000000000 */
[-C--:B------:R-:W-:Y:S02]  /*1d9b0*/  ISETP.GE.AND P0, PT, R17, R156.reuse, PT ;  /* 0x0000009c1100720c */ /* 0x080fe40003f06270 */
[----:B------:R-:W-:Y:S02]  /*1d9c0*/  P2R R13, PR, RZ, 0x40 ;  /* 0x00000040ff0d7803 */ /* 0x000fe40000000000 */
[----:B------:R-:W-:Y:S02]  /*1d9d0*/  LOP3.LUT P6, RZ, R164, 0x1, RZ, 0xc0, !PT ;  /* 0x00000001a4ff7812 */ /* 0x000fe400078cc0ff */
[-C--:B------:R-:W-:Y:S01]  /*1d9e0*/  ISETP.GE.AND P2, PT, R7, R156.reuse, PT ;  /* 0x0000009c0700720c */ /* 0x080fe20003f46270 */
[----:B------:R-:W-:Y:S01]  /*1d9f0*/  VIADD R7, R162, 0x39 ;  /* 0x00000039a2077836 */ /* 0x000fe20000000000 */
[----:B------:R-:W-:Y:S02]  /*1da00*/  P2R R19, PR, RZ, 0x40 ;  /* 0x00000040ff137803 */ /* 0x000fe40000000000 */
[----:B------:R-:W-:Y:S03]  /*1da10*/  LOP3.LUT P6, RZ, R164, 0x2, RZ, 0xc0, !PT ;  /* 0x00000002a4ff7812 */ /* 0x000fe600078cc0ff */
[----:B------:R-:W-:Y:S02]  /*1da20*/  @P0 LOP3.LUT R163, R163, 0x20000, RZ, 0xfc, !PT ;  /* 0x00020000a3a30812 */ /* 0x000fe400078efcff */
[----:B------:R-:W-:Y:S02]  /*1da30*/  FSEL R4, R4, -INF , !P6 ;  /* 0xff80000004047808 */ /* 0x000fe40007000000 */
[----:B------:R-:W-:Y:S02]  /*1da40*/  LOP3.LUT P5, RZ, R163, 0x2, RZ, 0xc0, !PT ;  /* 0x00000002a3ff7812 */ /* 0x000fe400078ac0ff */
[----:B------:R-:W-:Y:S02]  /*1da50*/  ISETP.NE.AND P6, PT, R19, RZ, PT ;  /* 0x000000ff1300720c */ /* 0x000fe40003fc5270 */
[----:B------:R-:W-:Y:S02]  /*1da60*/  P2R R126, PR, RZ, 0x20 ;  /* 0x00000020ff7e7803 */ /* 0x000fe40000000000 */
[----:B------:R-:W-:Y:S02]  /*1da70*/  LOP3.LUT P5, RZ, R163, 0x4, RZ, 0xc0, !PT ;  /* 0x00000004a3ff7812 */ /* 0x000fe400078ac0ff */
[----:B------:R-:W-:Y:S02]  /*1da80*/  FSEL R23, R33, -INF , !P6 ;  /* 0xff80000021177808 */ /* 0x000fe40007000000 */
[----:B------:R-:W-:Y:S02]  /*1da90*/  P2R R127, PR, RZ, 0x20 ;  /* 0x00000020ff7f7803 */ /* 0x000fe40000000000 */
[----:B------:R-:W-:Y:S02]  /*1daa0*/  LOP3.LUT P5, RZ, R163, 0x80000, RZ, 0xc0, !PT ;  /* 0x00080000a3ff7812 */ /* 0x000fe400078ac0ff */
[----:B------:R-:W-:Y:S02]  /*1dab0*/  ISETP.NE.AND P6, PT, R13, RZ, PT ;  /* 0x000000ff0d00720c */ /* 0x000fe40003fc5270 */
[----:B------:R-:W-:Y:S02]  /*1dac0*/  P2R R128, PR, RZ, 0x20 ;  /* 0x00000020ff807803 */ /* 0x000fe40000000000 */
[C---:B------:R-:W-:Y:S02]  /*1dad0*/  LOP3.LUT P5, RZ, R163.reuse, 0x8, RZ, 0xc0, !PT ;  /* 0x00000008a3ff7812 */ /* 0x040fe400078ac0ff */
[----:B------:R-:W-:Y:S02]  /*1dae0*/  FSEL R13, R8, -INF , !P6 ;  /* 0xff800000080d7808 */ /* 0x000fe40007000000 */
        /* <DEDUP_REMOVED lines=8> */
[----:B------:R-:W-:Y:S02]  /*1db70*/  ISETP.NE.AND P6, PT, R53, RZ, PT ;  /* 0x000000ff3500720c */ /* 0x000fe40003fc5270 */
[----:B------:R-:W-:Y:S01]  /*1db80*/  P2R R167, PR, RZ, 0x20 ;  /* 0x00000020ffa77803 */ /* 0x000fe20000000000 */
[----:B------:R-:W2:Y:S01]  /*1db90*/  LD.E R53, desc[UR4][R116.64+0xdc] ;  /* 0x0000dc0474357980 */ /* 0x000ea2000c101900 */
[C---:B------:R-:W-:Y:S02]  /*1dba0*/  LOP3.LUT P5, RZ, R163.reuse, 0x20, RZ, 0xc0, !PT ;  /* 0x00000020a3ff7812 */ /* 0x040fe400078ac0ff */
[----:B------:R-:W-:Y:S02]  /*1dbb0*/  ISETP.GE.AND P0, PT, R10, R157, PT ;  /* 0x0000009d0a00720c */ /* 0x000fe40003f06270 */
[----:B------:R-:W-:Y:S02]  /*1dbc0*/  P2R R169, PR, RZ, 0x20 ;  /* 0x00000020ffa97803 */ /* 0x000fe40000000000 */
[----:B------:R-:W-:Y:S02]  /*1dbd0*/  LOP3.LUT P5, RZ, R163, 0x40, RZ, 0xc0, !PT ;  /* 0x00000040a3ff7812 */ /* 0x000fe400078ac0ff */
[----:B------:R-:W-:Y:S02]  /*1dbe0*/  FSEL R61, R61, -INF , P0 ;  /* 0xff8000003d3d7808 */ /* 0x000fe40000000000 */
[----:B------:R-:W-:Y:S02]  /*1dbf0*/  P2R R170, PR, RZ, 0x20 ;  /* 0x00000020ffaa7803 */ /* 0x000fe40000000000 */
[C---:B------:R-:W-:Y:S02]  /*1dc00*/  LOP3.LUT P5, RZ, R163.reuse, 0x400000, RZ, 0xc0, !PT ;  /* 0x00400000a3ff7812 */ /* 0x040fe400078ac0ff */
[-C--:B------:R-:W-:Y:S02]  /*1dc10*/  ISETP.GE.AND P0, PT, R16, R155.reuse, PT ;  /* 0x0000009b1000720c */ /* 0x080fe40003f06270 */
[----:B------:R-:W-:Y:S02]  /*1dc20*/  P2R R171, PR, RZ, 0x20 ;  /* 0x00000020ffab7803 */ /* 0x000fe40000000000 */
[C---:B------:R-:W-:Y:S02]  /*1dc30*/  LOP3.LUT P5, RZ, R163.reuse, 0x800000, RZ, 0xc0, !PT ;  /* 0x00800000a3ff7812 */ /* 0x040fe400078ac0ff */
[----:B------:R-:W-:Y:S02]  /*1dc40*/  FSEL R58, R58, -INF , P0 ;  /* 0xff8000003a3a7808 */ /* 0x000fe40000000000 */
[----:B------:R-:W-:Y:S02]  /*1dc50*/  P2R R172, PR, RZ, 0x20 ;  /* 0x00000020ffac7803 */ /* 0x000fe40000000000 */
[C---:B------:R-:W-:Y:S02]  /*1dc60*/  LOP3.LUT P5, RZ, R163.reuse, 0x80, RZ, 0xc0, !PT ;  /* 0x00000080a3ff7812 */ /* 0x040fe400078ac0ff */
[----:B------:R-:W-:Y:S02]  /*1dc70*/  ISETP.GE.AND P0, PT, R14, R155, PT ;  /* 0x0000009b0e00720c */ /* 0x000fe40003f06270 */
        /* <DEDUP_REMOVED lines=11> */
[----:B------:R-:W-:Y:S02]  /*1dd30*/  ISETP.GE.AND P0, PT, R5, R157, PT ;  /* 0x0000009d0500720c */ /* 0x000fe40003f06270 */
[----:B------:R-:W-:Y:S02]  /*1dd40*/  P2R R179, PR, RZ, 0x20 ;  /* 0x00000020ffb37803 */ /* 0x000fe40000000000 */
[C---:B------:R-:W-:Y:S02]  /*1dd50*/  LOP3.LUT P5, RZ, R163.reuse, 0x400, RZ, 0xc0, !PT ;  /* 0x00000400a3ff7812 */ /* 0x040fe400078ac0ff */
        /* <DEDUP_REMOVED lines=93> */
[C---:B------:R-:W-:Y:S01]  /*1e330*/  ISETP.GE.AND P0, PT, R162.reuse, R154, PT ;  /* 0x0000009aa200720c */ /* 0x040fe20003f06270 */
[----:B------:R-:W-:Y:S01]  /*1e340*/  VIADD R162, R162, 0xffffff80 ;  /* 0xffffff80a2a27836 */ /* 0x000fe20000000000 */
        /* <DEDUP_REMOVED lines=11> */
[----:B------:R-:W-:Y:S02]  /*1e400*/  FMNMX3.FTZ R0, R0, R207, R205, !PT ;  /* 0x000000cf00007276 */ /* 0x000fe400078100cd */
[-C--:B------:R-:W-:Y:S02]  /*1e410*/  ISETP.GE.AND P0, PT, R36, R156.reuse, PT ;  /* 0x0000009c2400720c */ /* 0x080fe40003f06270 */
[----:B------:R-:W-:Y:S02]  /*1e420*/  FMNMX3.FTZ R2, R2, R201, R199, !PT ;  /* 0x000000c902027276 */ /* 0x000fe400078100c7 */
[----:B------:R-:W-:Y:S02]  /*1e430*/  FSEL R169, R42, -INF , !P5 ;  /* 0xff8000002aa97808 */ /* 0x000fe40006800000 */
[----:B------:R-:W-:Y:S02]  /*1e440*/  FMNMX3.FTZ R0, R0, R197, R195, !PT ;  /* 0x000000c500007276 */ /* 0x000fe400078100c3 */
[----:B------:R-:W-:Y:S02]  /*1e450*/  FSEL R180, R45, -INF , !P0 ;  /* 0xff8000002db47808 */ /* 0x000fe40004000000 */
[-C--:B------:R-:W-:Y:S02]  /*1e460*/  ISETP.GE.AND P5, PT, R34, R156.reuse, PT ;  /* 0x0000009c2200720c */ /* 0x080fe40003fa6270 */
[-C--:B------:R-:W-:Y:S02]  /*1e470*/  ISETP.GE.AND P0, PT, R35, R156.reuse, PT ;  /* 0x0000009c2300720c */ /* 0x080fe40003f06270 */
[----:B------:R-:W-:Y:S02]  /*1e480*/  FMNMX3.FTZ R2, R2, R193, R191, !PT ;  /* 0x000000c102027276 */ /* 0x000fe400078100bf */
[----:B------:R-:W-:Y:S02]  /*1e490*/  FMNMX3.FTZ R0, R0, R189, R187, !PT ;  /* 0x000000bd00007276 */ /* 0x000fe400078100bb */
[----:B------:R-:W-:Y:S02]  /*1e4a0*/  FSEL R178, R49, -INF , !P5 ;  /* 0xff80000031b27808 */ /* 0x000fe40006800000 */
[----:B------:R-:W-:Y:S02]  /*1e4b0*/  ISETP.GE.AND P5, PT, R20, R156, PT ;  /* 0x0000009c1400720c */ /* 0x000fe40003fa6270 */
[----:B------:R-:W-:Y:S02]  /*1e4c0*/  FSEL R167, R43, -INF , !P4 ;  /* 0xff8000002ba77808 */ /* 0x000fe40006000000 */
[----:B------:R-:W-:Y:S02]  /*1e4d0*/  FSEL R177, R48, -INF , !P0 ;  /* 0xff80000030b17808 */ /* 0x000fe40004000000 */
[----:B------:R-:W-:Y:S02]  /*1e4e0*/  FMNMX3.FTZ R2, R2, R185, R183, !PT ;  /* 0x000000b902027276 */ /* 0x000fe400078100b7 */
[----:B------:R-:W-:Y:S02]  /*1e4f0*/  FSEL R131, R47, -INF , !P6 ;  /* 0xff8000002f837808 */ /* 0x000fe40007000000 */
[----:B------:R-:W-:Y:S02]  /*1e500*/  ISETP.GE.AND P0, PT, R34, R154, PT ;  /* 0x0000009a2200720c */ /* 0x000fe40003f06270 */
[----:B------:R-:W-:Y:S02]  /*1e510*/  ISETP.GE.AND P6, PT, R18, R156, PT ;  /* 0x0000009c1200720c */ /* 0x000fe40003fc6270 */
[----:B------:R-:W-:Y:S02]  /*1e520*/  FMNMX3.FTZ R0, R0, R181, R182, !PT ;  /* 0x000000b500007276 */ /* 0x000fe400078100b6 */
[----:B------:R-:W-:Y:S02]  /*1e530*/  FSEL R165, R46, -INF , !P1 ;  /* 0xff8000002ea57808 */ /* 0x000fe40004800000 */
[-C--:B------:R-:W-:Y:S02]  /*1e540*/  ISETP.GE.AND P4, PT, R35, R154.reuse, PT ;  /* 0x0000009a2300720c */ /* 0x080fe40003f86270 */
[----:B------:R-:W-:Y:S02]  /*1e550*/  FMNMX3.FTZ R2, R2, R169, R167, !PT ;  /* 0x000000a902027276 */ /* 0x000fe400078100a7 */
[----:B------:R-:W-:Y:S02]  /*1e560*/  FSEL R175, R175, -INF , !P5 ;  /* 0xff800000afaf7808 */ /* 0x000fe40006800000 */
[----:B------:R-:W-:Y:S02]  /*1e570*/  FSEL R127, R51, -INF , !P0 ;  /* 0xff800000337f7808 */ /* 0x000fe40004000000 */
[----:B------:R-:W-:Y:S02]  /*1e580*/  ISETP.GE.AND P5, PT, R18, R154, PT ;  /* 0x0000009a1200720c */ /* 0x000fe40003fa6270 */
[-C--:B------:R-:W-:Y:S02]  /*1e590*/  ISETP.GE.AND P0, PT, R14, R156.reuse, PT ;  /* 0x0000009c0e00720c */ /* 0x080fe40003f06270 */
[----:B------:R-:W-:Y:S02]  /*1e5a0*/  FSEL R176, R176, -INF , !P6 ;  /* 0xff800000b0b07808 */ /* 0x000fe40007000000 */
[----:B------:R-:W-:Y:S02]  /*1e5b0*/  FMNMX3.FTZ R0, R0, R179, R180, !PT ;  /* 0x000000b300007276 */ /* 0x000fe400078100b4 */
[----:B------:R-:W-:Y:S02]  /*1e5c0*/  ISETP.GE.AND P6, PT, R16, R156, PT ;  /* 0x0000009c1000720c */ /* 0x000fe40003fc6270 */
[----:B------:R-:W-:Y:S02]  /*1e5d0*/  ISETP.GE.AND P1, PT, R20, R154, PT ;  /* 0x0000009a1400720c */ /* 0x000fe40003f26270 */
[----:B------:R-:W-:Y:S02]  /*1e5e0*/  FSEL R129, R50, -INF , !P4 ;  /* 0xff80000032817808 */ /* 0x000fe40006000000 */
[----:B------:R-:W-:Y:S02]  /*1e5f0*/  FMNMX3.FTZ R2, R2, R165, R131, !PT ;  /* 0x000000a502027276 */ /* 0x000fe40007810083 */
[----:B------:R-:W-:Y:S02]  /*1e600*/  FSEL R126, R55, -INF , !P5 ;  /* 0xff800000377e7808 */ /* 0x000fe40006800000 */
[----:B------:R-:W-:Y:S02]  /*1e610*/  FSEL R174, R57, -INF , !P0 ;  /* 0xff80000039ae7808 */ /* 0x000fe40004000000 */
[-C--:B------:R-:W-:Y:S02]  /*1e620*/  ISETP.GE.AND P5, PT, R10, R156.reuse, PT ;  /* 0x0000009c0a00720c */ /* 0x080fe40003fa6270 */
[----:B------:R-:W-:Y:S02]  /*1e630*/  FMNMX3.FTZ R0, R0, R177, R178, !PT ;  /* 0x000000b100007276 */ /* 0x000fe400078100b2 */
[----:B------:R-:W-:Y:S02]  /*1e640*/  ISETP.GE.AND P0, PT, R12, R156, PT ;  /* 0x0000009c0c00720c */ /* 0x000fe40003f06270 */
[----:B------:R-:W-:Y:S02]  /*1e650*/  FSEL R173, R56, -INF , !P6 ;  /* 0xff80000038ad7808 */ /* 0x000fe40007000000 */
[-C--:B------:R-:W-:Y:S02]  /*1e660*/  ISETP.GE.AND P6, PT, R14, R154.reuse, PT ;  /* 0x0000009a0e00720c */ /* 0x080fe40003fc6270 */
        /* <DEDUP_REMOVED lines=8> */
[----:B------:R-:W-:Y:S02]  /*1e6f0*/  ISETP.GE.AND P0, PT, R10, R154, PT ;  /* 0x0000009a0a00720c */ /* 0x000fe40003f06270 */
[----:B------:R-:W-:Y:S02]  /*1e700*/  FSEL R123, R58, -INF , !P4 ;  /* 0xff8000003a7b7808 */ /* 0x000fe40006000000 */
        /* <DEDUP_REMOVED lines=12> */
[----:B------:R-:W-:Y:S02]  /*1e7d0*/  FMNMX3.FTZ R9, R9, R121, R122, !PT ;  /* 0x0000007909097276 */ /* 0x000fe4000781007a */
[----:B------:R-:W-:Y:S02]  /*1e7e0*/  FSEL R52, R52, -INF , !P4 ;  /* 0xff80000034347808 */ /* 0x000fe40006000000 */
[----:B------:R-:W-:Y:S02]  /*1e7f0*/  FSEL R54, R54, -INF , !P5 ;  /* 0xff80000036367808 */ /* 0x000fe40006800000 */
[----:B------:R-:W-:Y:S02]  /*1e800*/  FMNMX3.FTZ R6, R5, R170, R130, !PT ;  /* 0x000000aa05067276 */ /* 0x000fe40007810082 */
[----:B------:R-:W-:Y:S02]  /*1e810*/  FMNMX3.FTZ R7, R9, R54, R52, !PT ;  /* 0x0000003609077276 */ /* 0x000fe40007810034 */
[----:B------:R-:W-:Y:S01]  /*1e820*/  LEA R120, R133, UR6, 0x1 ;  /* 0x0000000685787c11 */ /* 0x000fe2000f8e08ff */
[----:B------:R-:W1:Y:S08]  /*1e830*/  SHFL.BFLY PT, R27, R6, 0x2, 0x1f ;  /* 0x0c401f00061b7f89 */ /* 0x000e7000000e0000 */
[----:B------:R-:W3:Y:S08]  /*1e840*/  SHFL.BFLY PT, R0, R7, 0x2, 0x1f ;  /* 0x0c401f0007007f89 */ /* 0x000ef000000e0000 */
[----:B------:R-:W-:Y:S08]  /*1e850*/  LDSM.16.MT88.4 R28, [R120+0xb000] ;  /* 0x00b00000781c783b */ /* 0x000ff00000004200 */
[----:B------:R-:W-:Y:S01]  /*1e860*/  LDSM.16.MT88.4 R44, [R120+0xd000] ;  /* 0x00d00000782c783b */ /* 0x000fe20000004200 */
[----:B-1----:R-:W-:Y:S02]  /*1e870*/  FMNMX.FTZ R25, R6, R27, !PT ;  /* 0x0000001b06197209 */ /* 0x002fe40007810000 */
[----:B---3--:R-:W-:Y:S05]  /*1e880*/  FMNMX.FTZ R5, R7, R0, !PT ;  /* 0x0000000007057209 */ /* 0x008fea0007810000 */
        /* <DEDUP_REMOVED lines=12> */
[----:B------:R-:W-:Y:S01]  /*1e950*/  FSEL R4, R2, RZ, P1 ;  /* 0x000000ff02047208 */ /* 0x000fe20000800000 */
[-C--:B------:R-:W-:Y:S01]  /*1e960*/  FFMA.FTZ R134, R13, R53.reuse, -R184 ;  /* 0x000000350d867223 */ /* 0x080fe200000108b8 */
[----:B------:R-:W-:Y:S01]  /*1e970*/  FADD.FTZ R6, -R5, R118 ;  /* 0x0000007605067221 */ /* 0x000fe20000010100 */
[-C--:B------:R-:W-:Y:S01]  /*1e980*/  FFMA.FTZ R190, R15, R53.reuse, -R128 ;  /* 0x000000350fbe7223 */ /* 0x080fe20000010880 */
[----:B------:R-:W-:Y:S01]  /*1e990*/  VIADD R118, R120, 0x9020 ;  /* 0x0000902078767836 */ /* 0x000fe20000000000 */
[----:B------:R-:W1:Y:S01]  /*1e9a0*/  LDSM.16.MT88.4 R12, [R120+0x9000] ;  /* 0x00900000780c783b */ /* 0x000e620000004200 */
[----:B------:R-:W-:Y:S01]  /*1e9b0*/  FADD.FTZ R4, -R4, R3 ;  /* 0x0000000304047221 */ /* 0x000fe20000010100 */
[-C--:B------:R-:W-:Y:S01]  /*1e9c0*/  FFMA.FTZ R219, R23, R53.reuse, -R184 ;  /* 0x0000003517db7223 */ /* 0x080fe200000108b8 */
[-CC-:B------:R-:W-:Y:S01]  /*1e9d0*/  FFMA.FTZ R64, R21, R53.reuse, -R128.reuse ;  /* 0x0000003515407223 */ /* 0x180fe20000010880 */
[-C--:B------:R-:W-:Y:S01]  /*1e9e0*/  FFMA.FTZ R203, R11, R53.reuse, -R128 ;  /* 0x000000350bcb7223 */ /* 0x080fe20000010880 */
[----:B------:R-:W-:Y:S01]  /*1e9f0*/  FMUL.FTZ R3, R53, R4 ;  /* 0x0000000435037220 */ /* 0x000fe20000410000 */
[----:B------:R-:W-:Y:S02]  /*1ea00*/  VIADD R4, R120, 0x9000 ;  /* 0x0000900078047836 */ /* 0x000fe40000000000 */
[-C--:B------:R-:W-:Y:S01]  /*1ea10*/  FFMA.FTZ R133, R19, R53.reuse, -R184 ;  /* 0x0000003513857223 */ /* 0x080fe200000108b8 */
[-CC-:B------:R-:W-:Y:S01]  /*1ea20*/  FFMA.FTZ R186, R17, R53.reuse, -R128.reuse ;  /* 0x0000003511ba7223 */ /* 0x180fe20000010880 */
[----:B------:R-:W-:Y:S01]  /*1ea30*/  FMUL.FTZ R5, R53, R6 ;  /* 0x0000000635057220 */ /* 0x000fe20000410000 */
[----:B------:R-:W-:Y:S01]  /*1ea40*/  @P2 VIADD R118, R4, 0xffffffe0 ;  /* 0xffffffe004762836 */ /* 0x000fe20000000000 */
[----:B------:R-:W-:Y:S01]  /*1ea50*/  MUFU.EX2 R64, R64 ;  /* 0x0000004000407308 */ /* 0x000fe20000000800 */
[-C--:B------:R-:W-:Y:S01]  /*1ea60*/  FFMA.FTZ R183, R183, R53.reuse, -R128 ;  /* 0x00000035b7b77223 */ /* 0x080fe20000010880 */
[-C--:B------:R-:W-:Y:S01]  /*1ea70*/  FFMA.FTZ R182, R182, R53.reuse, -R184 ;  /* 0x00000035b6b67223 */ /* 0x080fe200000108b8 */
[-C--:B------:R-:W-:Y:S01]  /*1ea80*/  FFMA.FTZ R127, R127, R53.reuse, -R128 ;  /* 0x000000357f7f7223 */ /* 0x080fe20000010880 */
[----:B------:R-:W2:Y:S06]  /*1ea90*/  LDSM.16.MT88.4 R20, [R118] ;  /* 0x000000007614783b */ /* 0x000eac0000004200 */
[----:B------:R-:W3:Y:S01]  /*1eaa0*/  MUFU.EX2 R190, R190 ;  /* 0x000000be00be7308 */ /* 0x000ee20000000800 */
[-CC-:B------:R-:W-:Y:S01]  /*1eab0*/  FFMA.FTZ R179, R179, R53.reuse, -R184.reuse ;  /* 0x00000035b3b37223 */ /* 0x180fe200000108b8 */
[-CC-:B------:R-:W-:Y:S01]  /*1eac0*/  FFMA.FTZ R177, R177, R53.reuse, -R184.reuse ;  /* 0x00000035b1b17223 */ /* 0x180fe200000108b8 */
[-CC-:B------:R-:W-:Y:S07]  /*1ead0*/  FFMA.FTZ R175, R175, R53.reuse, -R184.reuse ;  /* 0x00000035afaf7223 */ /* 0x180fee00000108b8 */
[----:B------:R-:W-:Y:S01]  /*1eae0*/  MUFU.EX2 R133, R133 ;  /* 0x0000008500857308 */ /* 0x000fe20000000800 */
[-CC-:B------:R-:W-:Y:S01]  /*1eaf0*/  FFMA.FTZ R171, R171, R53.reuse, -R184.reuse ;  /* 0x00000035abab7223 */ /* 0x180fe200000108b8 */
[-CC-:B------:R-:W-:Y:S01]  /*1eb00*/  FFMA.FTZ R172, R172, R53.reuse, -R184.reuse ;  /* 0x00000035acac7223 */ /* 0x180fe200000108b8 */
[----:B------:R-:W4:Y:S07]  /*1eb10*/  LDSM.16.MT88.4 R36, [R118+0x2000] ;  /* 0x002000007624783b */ /* 0x000f2e0000004200 */
[----:B------:R-:W5:Y:S01]  /*1eb20*/  MUFU.EX2 R55, R5 ;  /* 0x0000000500377308 */ /* 0x000f620000000800 */
[--C-:B------:R-:W-:Y:S01]  /*1eb30*/  FFMA.FTZ R170, R170, R53, -R184.reuse ;  /* 0x00000035aaaa7223 */ /* 0x100fe200000108b8 */
[----:B------:R-:W-:Y:S08]  /*1eb40*/  ISETP.GT.AND P0, PT, R160, R135, PT ;  /* 0x00000087a000720c */ /* 0x000ff00003f04270 */
[----:B------:R-:W1:Y:S01]  /*1eb50*/  MUFU.EX2 R3, R3 ;  /* 0x0000000300037308 */ /* 0x000e620000000800 */
[----:B---3--:R-:W-:Y:S01]  /*1eb60*/  F2FP.BF16.F32.PACK_AB R57, R190, R64 ;  /* 0x00000040be39723e */ /* 0x008fe200000010ff */
[----:B------:R-:W3:Y:S08]  /*1eb70*/  LDSM.16.MT88.4 R60, [R118+0x4000] ;  /* 0x00400000763c783b */ /* 0x000ef00000004200 */
[----:B------:R-:W-:Y:S10]  /*1eb80*/  MUFU.EX2 R188, R188 ;  /* 0x000000bc00bc7308 */ /* 0x000ff40000000800 */
[----:B------:R-:W2:Y:S01]  /*1eb90*/  MUFU.EX2 R219, R219 ;  /* 0x000000db00db7308 */ /* 0x000ea20000000800 */
[C---:B-----5:R-:W-:Y:S01]  /*1eba0*/  FMUL.FTZ R6, R55.reuse, R114 ;  /* 0x0000007237067220 */ /* 0x060fe20000410000 */
[C---:B------:R-:W-:Y:S08]  /*1ebb0*/  FMUL.FTZ R7, R55.reuse, R115 ;  /* 0x0000007337077220 */ /* 0x040ff00000410000 */
[----:B------:R-:W5:Y:S01]  /*1ebc0*/  MUFU.EX2 R134, R134 ;  /* 0x0000008600867308 */ /* 0x000f620000000800 */
[----:B------:R-:W-:Y:S01]  /*1ebd0*/  FMUL.FTZ R10, R55, R110 ;  /* 0x0000006e370a7220 */ /* 0x000fe20000410000 */
[C---:B-1----:R-:W-:Y:S01]  /*1ebe0*/  FMUL.FTZ R4, R3.reuse, R112 ;  /* 0x0000007003047220 */ /* 0x042fe20000410000 */
[----:B------:R-:W-:Y:S07]  /*1ebf0*/  FMUL.FTZ R5, R3, R113 ;  /* 0x0000007103057220 */ /* 0x000fee0000410000 */
[----:B------:R-:W-:Y:S01]  /*1ec00*/  MUFU.EX2 R186, R186 ;  /* 0x000000ba00ba7308 */ /* 0x000fe20000000800 */
[----:B------:R-:W-:Y:S01]  /*1ec10*/  FMUL.FTZ R11, R55, R111 ;  /* 0x0000006f370b7220 */ /* 0x000fe20000410000 */
[C---:B------:R-:W-:Y:S01]  /*1ec20*/  FMUL.FTZ R8, R3.reuse, R108 ;  /* 0x0000006c03087220 */ /* 0x040fe20000410000 */
[----:B------:R-:W-:Y:S07]  /*1ec30*/  FMUL.FTZ R9, R3, R109 ;  /* 0x0000006d03097220 */ /* 0x000fee0000410000 */
[----:B------:R-:W1:Y:S01]  /*1ec40*/  MUFU.EX2 R203, R203 ;  /* 0x000000cb00cb7308 */ /* 0x000e620000000800 */
[----:B------:R-:W-:Y:S01]  /*1ec50*/  FMUL.FTZ R18, R55, R102 ;  /* 0x0000006637127220 */ /* 0x000fe20000410000 */
[----:B--2---:R-:W-:Y:S01]  /*1ec60*/  F2FP.BF16.F32.PACK_AB R56, R219, R188 ;  /* 0x000000bcdb38723e */ /* 0x004fe200000010ff */
        /* <DEDUP_REMOVED lines=11> */
[----:B-1----:R-:W-:Y:S01]  /*1ed20*/  F2FP.BF16.F32.PACK_AB R59, R203, R186 ;  /* 0x000000bacb3b723e */ /* 0x002fe200000010ff */
[----:B------:R-:W-:Y:S01]  /*1ed30*/  LDSM.16.MT88.4 R108, [R120+0xac00] ;  /* 0x00ac0000786c783b */ /* 0x000fe20000004200 */
[C---:B------:R-:W-:Y:S01]  /*1ed40*/  FMUL.FTZ R50, R55.reuse, R70 ;  /* 0x0000004637327220 */ /* 0x040fe20000410000 */
[----:B------:R-:W-:Y:S01]  /*1ed50*/  FMUL.FTZ R51, R55, R71 ;  /* 0x0000004737337220 */ /* 0x000fe20000410000 */
[C---:B------:R-:W-:Y:S01]  /*1ed60*/  FMUL.FTZ R48, R3.reuse, R68 ;  /* 0x0000004403307220 */ /* 0x040fe20000410000 */
[----:B------:R-:W-:Y:S01]  /*1ed70*/  FMUL.FTZ R49, R3, R69 ;  /* 0x0000004503317220 */ /* 0x000fe20000410000 */
[-CC-:B------:R-:W-:Y:S01]  /*1ed80*/  FFMA.FTZ R87, R67, R53.reuse, -R184.reuse ;  /* 0x0000003543577223 */ /* 0x180fe200000108b8 */
[C---:B------:R-:W-:Y:S01]  /*1ed90*/  HMMA.16816.F32.BF16 R4, R56.reuse, R12, R4 ;  /* 0x0000000c3804723c */ /* 0x040fe20000041804 */
[----:B------:R-:W-:Y:S01]  /*1eda0*/  MUFU.EX2 R127, R127 ;  /* 0x0000007f007f7308 */ /* 0x000fe20000000800 */
[----:B------:R-:W-:Y:S03]  /*1edb0*/  LDSM.16.MT88.4 R68, [R120+0xbc00] ;  /* 0x00bc00007844783b */ /* 0x000fe60000004200 */
[-CC-:B------:R-:W-:Y:S01]  /*1edc0*/  FFMA.FTZ R86, R65, R53.reuse, -R184.reuse ;  /* 0x0000003541567223 */ /* 0x180fe200000108b8 */
[-CC-:B------:R-:W-:Y:S01]  /*1edd0*/  FFMA.FTZ R95, R176, R53.reuse, -R184.reuse ;  /* 0x00000035b05f7223 */ /* 0x180fe200000108b8 */
[----:B------:R-:W-:Y:S01]  /*1ede0*/  FFMA.FTZ R93, R173, R53, -R184 ;  /* 0x00000035ad5d7223 */ /* 0x000fe200000108b8 */
[C---:B------:R-:W-:Y:S03]  /*1edf0*/  HMMA.16816.F32.BF16 R8, R56.reuse, R14, R8 ;  /* 0x0000000e3808723c */ /* 0x040fe60000041808 */
[----:B------:R-:W-:Y:S01]  /*1ee00*/  MUFU.EX2 R87, R87 ;  /* 0x0000005700577308 */ /* 0x000fe20000000800 */
[C---:B------:R-:W-:Y:S01]  /*1ee10*/  FMUL.FTZ R14, R55.reuse, R106 ;  /* 0x0000006a370e7220 */ /* 0x040fe20000410000 */
[----:B------:R-:W-:Y:S01]  /*1ee20*/  FMUL.FTZ R15, R55, R107 ;  /* 0x0000006b370f7220 */ /* 0x000fe20000410000 */
[C---:B------:R-:W-:Y:S01]  /*1ee30*/  FMUL.FTZ R12, R3.reuse, R104 ;  /* 0x00000068030c7220 */ /* 0x040fe20000410000 */
[----:B------:R-:W-:Y:S06]  /*1ee40*/  FMUL.FTZ R13, R3, R105 ;  /* 0x00000069030d7220 */ /* 0x000fec0000410000 */
[----:B------:R-:W-:Y:S01]  /*1ee50*/  MUFU.EX2 R86, R86 ;  /* 0x0000005600567308 */ /* 0x000fe20000000800 */
[----:B------:R-:W-:Y:S01]  /*1ee60*/  FFMA.FTZ R102, R125, R53, -R128 ;  /* 0x000000357d667223 */ /* 0x000fe20000010880 */
[C---:B------:R-:W-:Y:S01]  /*1ee70*/  FMUL.FTZ R42, R55.reuse, R78 ;  /* 0x0000004e372a7220 */ /* 0x040fe20000410000 */
[----:B------:R-:W-:Y:S01]  /*1ee80*/  FMUL.FTZ R43, R55, R79 ;  /* 0x0000004f372b7220 */ /* 0x000fe20000410000 */
[-CC-:B------:R-:W-:Y:S01]  /*1ee90*/  FFMA.FTZ R84, R215, R53.reuse, -R184.reuse ;  /* 0x00000035d7547223 */ /* 0x180fe200000108b8 */
[-C--:B------:R-:W-:Y:S01]  /*1eea0*/  FFMA.FTZ R101, R180, R53.reuse, -R184 ;  /* 0x00000035b4657223 */ /* 0x080fe200000108b8 */
[C---:B------:R-:W-:Y:S04]  /*1eeb0*/  HMMA.16816.F32.BF16 R12, R56.reuse, R20, R12 ;  /* 0x00000014380c723c */ /* 0x040fe8000004180c */
[----:B------:R-:W-:Y:S01]  /*1eec0*/  MUFU.EX2 R175, R175 ;  /* 0x000000af00af7308 */ /* 0x000fe20000000800 */
[-CC-:B------:R-:W-:Y:S01]  /*1eed0*/  FFMA.FTZ R125, R124, R53.reuse, -R128.reuse ;  /* 0x000000357c7d7223 */ /* 0x180fe20000010880 */
[-CC-:B------:R-:W-:Y:S08]  /*1eee0*/  FFMA.FTZ R104, R121, R53.reuse, -R128.reuse ;  /* 0x0000003579687223 */ /* 0x180ff00000010880 */
[----:B------:R-:W-:Y:S01]  /*1eef0*/  MUFU.EX2 R84, R84 ;  /* 0x0000005400547308 */ /* 0x000fe20000000800 */
[----:B------:R-:W-:Y:S01]  /*1ef00*/  FFMA.FTZ R105, R122, R53, -R128 ;  /* 0x000000357a697223 */ /* 0x000fe20000010880 */
[----:B------:R-:W-:Y:S01]  /*1ef10*/  FMUL.FTZ R20, R3, R96 ;  /* 0x0000006003147220 */ /* 0x000fe20000410000 */
[C---:B------:R-:W-:Y:S07]  /*1ef20*/  HMMA.16816.F32.BF16 R16, R56.reuse, R22, R16 ;  /* 0x000000163810723c */ /* 0x040fee0000041810 */
[----:B------:R-:W-:Y:S01]  /*1ef30*/  MUFU.EX2 R122, R95 ;  /* 0x0000005f007a7308 */ /* 0x000fe20000000800 */
[C---:B------:R-:W-:Y:S01]  /*1ef40*/  FMUL.FTZ R22, R55.reuse, R98 ;  /* 0x0000006237167220 */ /* 0x040fe20000410000 */
[----:B------:R-:W-:Y:S01]  /*1ef50*/  FMUL.FTZ R23, R55, R99 ;  /* 0x0000006337177220 */ /* 0x000fe20000410000 */
[C---:B------:R-:W-:Y:S07]  /*1ef60*/  FMUL.FTZ R21, R3.reuse, R97 ;  /* 0x0000006103157220 */ /* 0x040fee0000410000 */
[----:B------:R-:W-:Y:S01]  /*1ef70*/  MUFU.EX2 R121, R93 ;  /* 0x0000005d00797308 */ /* 0x000fe20000000800 */
[----:B------:R-:W-:Y:S01]  /*1ef80*/  FFMA.FTZ R99, R178, R53, -R184 ;  /* 0x00000035b2637223 */ /* 0x000fe200000108b8 */
[----:B------:R-:W-:Y:S01]  /*1ef90*/  FMUL.FTZ R33, R3, R85 ;  /* 0x0000005503217220 */ /* 0x000fe20000410000 */
[-CC-:B------:R-:W-:Y:S01]  /*1efa0*/  FFMA.FTZ R85, R217, R53.reuse, -R128.reuse ;  /* 0x00000035d9557223 */ /* 0x180fe20000010880 */
[----:B------:R-:W-:Y:S01]  /*1efb0*/  FMUL.FTZ R40, R3, R76 ;  /* 0x0000004c03287220 */ /* 0x000fe20000410000 */
[----:B------:R-:W-:Y:S01]  /*1efc0*/  FFMA.FTZ R76, R223, R53, -R128 ;  /* 0x00000035df4c7223 */ /* 0x000fe20000010880 */
[C---:B------:R-:W-:Y:S04]  /*1efd0*/  HMMA.16816.F32.BF16 R20, R56.reuse, R28, R20 ;  /* 0x0000001c3814723c */ /* 0x040fe80000041814 */
[----:B------:R-:W-:Y:S01]  /*1efe0*/  MUFU.EX2 R125, R125 ;  /* 0x0000007d007d7308 */ /* 0x000fe20000000800 */
[C---:B------:R-:W-:Y:S01]  /*1eff0*/  FMUL.FTZ R28, R3.reuse, R88 ;  /* 0x00000058031c7220 */ /* 0x040fe20000410000 */
[C---:B------:R-:W-:Y:S08]  /*1f000*/  FMUL.FTZ R29, R3.reuse, R89 ;  /* 0x00000059031d7220 */ /* 0x040ff00000410000 */
[----:B------:R-:W-:Y:S01]  /*1f010*/  MUFU.EX2 R76, R76 ;  /* 0x0000004c004c7308 */ /* 0x000fe20000000800 */
[----:B------:R-:W-:Y:S01]  /*1f020*/  FMUL.FTZ R41, R3, R77 ;  /* 0x0000004d03297220 */ /* 0x000fe20000410000 */
[--C-:B------:R-:W-:Y:S01]  /*1f030*/  FFMA.FTZ R77, R229, R53, -R184.reuse ;  /* 0x00000035e54d7223 */ /* 0x100fe200000108b8 */
[C---:B------:R-:W-:Y:S07]  /*1f040*/  HMMA.16816.F32.BF16 R24, R56.reuse, R30, R24 ;  /* 0x0000001e3818723c */ /* 0x040fee0000041818 */
[----:B------:R-:W-:Y:S01]  /*1f050*/  MUFU.EX2 R85, R85 ;  /* 0x0000005500557308 */ /* 0x000fe20000000800 */
[C---:B------:R-:W-:Y:S01]  /*1f060*/  FMUL.FTZ R30, R55.reuse, R90 ;  /* 0x0000005a371e7220 */ /* 0x040fe20000410000 */
[----:B------:R-:W-:Y:S08]  /*1f070*/  FMUL.FTZ R31, R55, R91 ;  /* 0x0000005b371f7220 */ /* 0x000ff00000410000 */
[----:B------:R-:W-:Y:S01]  /*1f080*/  MUFU.EX2 R77, R77 ;  /* 0x0000004d004d7308 */ /* 0x000fe20000000800 */
[-C--:B------:R-:W-:Y:S01]  /*1f090*/  FFMA.FTZ R78, R235, R53.reuse, -R184 ;  /* 0x00000035eb4e7223 */ /* 0x080fe200000108b8 */
[-CC-:B------:R-:W-:Y:S01]  /*1f0a0*/  FFMA.FTZ R79, R225, R53.reuse, -R128.reuse ;  /* 0x00000035e14f7223 */ /* 0x180fe20000010880 */
[-C--:B------:R-:W-:Y:S01]  /*1f0b0*/  FFMA.FTZ R92, R221, R53.reuse, -R128 ;  /* 0x00000035dd5c7223 */ /* 0x080fe20000010880 */
[-C--:B------:R-:W-:Y:S01]  /*1f0c0*/  FFMA.FTZ R98, R205, R53.reuse, -R184 ;  /* 0x00000035cd627223 */ /* 0x080fe200000108b8 */
[----:B------:R-:W-:Y:S01]  /*1f0d0*/  FFMA.FTZ R97, R201, R53, -R128 ;  /* 0x00000035c9617223 */ /* 0x000fe20000010880 */
[C---:B----4-:R-:W-:Y:S04]  /*1f0e0*/  HMMA.16816.F32.BF16 R28, R56.reuse, R36, R28 ;  /* 0x00000024381c723c */ /* 0x050fe8000004181c */
[----:B------:R-:W-:Y:S01]  /*1f0f0*/  MUFU.EX2 R78, R78 ;  /* 0x0000004e004e7308 */ /* 0x000fe20000000800 */
[C---:B------:R-:W-:Y:S01]  /*1f100*/  FMUL.FTZ R36, R3.reuse, R80 ;  /* 0x0000005003247220 */ /* 0x040fe20000410000 */
[----:B------:R-:W-:Y:S08]  /*1f110*/  FMUL.FTZ R37, R3, R81 ;  /* 0x0000005103257220 */ /* 0x000ff00000410000 */
[----:B------:R-:W-:Y:S01]  /*1f120*/  MUFU.EX2 R79, R79 ;  /* 0x0000004f004f7308 */ /* 0x000fe20000000800 */
[-CC-:B------:R-:W-:Y:S01]  /*1f130*/  FFMA.FTZ R80, R227, R53.reuse, -R184.reuse ;  /* 0x00000035e3507223 */ /* 0x180fe200000108b8 */
[----:B------:R-:W-:Y:S01]  /*1f140*/  FFMA.FTZ R81, R213, R53, -R184 ;  /* 0x00000035d5517223 */ /* 0x000fe200000108b8 */
[C---:B------:R-:W-:Y:S07]  /*1f150*/  HMMA.16816.F32.BF16 R32, R56.reuse, R38, R32 ;  /* 0x000000263820723c */ /* 0x040fee0000041820 */
[----:B------:R-:W-:Y:S01]  /*1f160*/  MUFU.EX2 R92, R92 ;  /* 0x0000005c005c7308 */ /* 0x000fe20000000800 */
[C---:B------:R-:W-:Y:S01]  /*1f170*/  FMUL.FTZ R38, R55.reuse, R82 ;  /* 0x0000005237267220 */ /* 0x040fe20000410000 */
[----:B------:R-:W-:Y:S08]  /*1f180*/  FMUL.FTZ R39, R55, R83 ;  /* 0x0000005337277220 */ /* 0x000ff00000410000 */
[----:B------:R-:W-:Y:S01]  /*1f190*/  MUFU.EX2 R80, R80 ;  /* 0x0000005000507308 */ /* 0x000fe20000000800 */
[-CC-:B------:R-:W-:Y:S01]  /*1f1a0*/  FFMA.FTZ R83, R211, R53.reuse, -R128.reuse ;  /* 0x00000035d3537223 */ /* 0x180fe20000010880 */
[-CC-:B------:R-:W-:Y:S01]  /*1f1b0*/  FFMA.FTZ R82, R209, R53.reuse, -R128.reuse ;  /* 0x00000035d1527223 */ /* 0x180fe20000010880 */
[-C--:B------:R-:W-:Y:S07]  /*1f1c0*/  FFMA.FTZ R96, R199, R53.reuse, -R128 ;  /* 0x00000035c7607223 */ /* 0x080fee0000010880 */
[----:B------:R-:W-:Y:S01]  /*1f1d0*/  MUFU.EX2 R81, R81 ;  /* 0x0000005100517308 */ /* 0x000fe20000000800 */
[--C-:B------:R-:W-:Y:S01]  /*1f1e0*/  FFMA.FTZ R91, R197, R53, -R184.reuse ;  /* 0x00000035c55b7223 */ /* 0x100fe200000108b8 */
[C---:B------:R-:W-:Y:S08]  /*1f1f0*/  HMMA.16816.F32.BF16 R36, R56.reuse, R44, R36 ;  /* 0x0000002c3824723c */ /* 0x040ff00000041824 */
[----:B------:R-:W-:Y:S01]  /*1f200*/  MUFU.EX2 R83, R83 ;  /* 0x0000005300537308 */ /* 0x000fe20000000800 */
[C---:B------:R-:W-:Y:S01]  /*1f210*/  FMUL.FTZ R44, R3.reuse, R72 ;  /* 0x00000048032c7220 */ /* 0x040fe20000410000 */
[----:B------:R-:W-:Y:S01]  /*1f220*/  FMUL.FTZ R45, R3, R73 ;  /* 0x00000049032d7220 */ /* 0x000fe20000410000 */
[-C--:B------:R-:W-:Y:S01]  /*1f230*/  FFMA.FTZ R73, R237, R53.reuse, -R184 ;  /* 0x00000035ed497223 */ /* 0x080fe200000108b8 */
[----:B------:R-:W-:Y:S06]  /*1f240*/  FFMA.FTZ R72, R231, R53, -R128 ;  /* 0x00000035e7487223 */ /* 0x000fec0000010880 */
[----:B------:R-:W-:Y:S01]  /*1f250*/  MUFU.EX2 R82, R82 ;  /* 0x0000005200527308 */ /* 0x000fe20000000800 */
[C---:B------:R-:W-:Y:S03]  /*1f260*/  HMMA.16816.F32.BF16 R40, R56.reuse, R46, R40 ;  /* 0x0000002e3828723c */ /* 0x040fe60000041828 */
[C---:B------:R-:W-:Y:S01]  /*1f270*/  FMUL.FTZ R46, R55.reuse, R74 ;  /* 0x0000004a372e7220 */ /* 0x040fe20000410000 */
[C---:B------:R-:W-:Y:S05]  /*1f280*/  FMUL.FTZ R47, R55.reuse, R75 ;  /* 0x0000004b372f7220 */ /* 0x040fea0000410000 */
[----:B------:R-:W1:Y:S01]  /*1f290*/  MUFU.EX2 R73, R73 ;  /* 0x0000004900497308 */ /* 0x000e620000000800 */
[----:B------:R-:W-:Y:S01]  /*1f2a0*/  FFMA.FTZ R55, R55, R168, R64 ;  /* 0x000000a837377223 */ /* 0x000fe20000010040 */
[-C--:B------:R-:W-:Y:S01]  /*1f2b0*/  FFMA.FTZ R75, R233, R53.reuse, -R128 ;  /* 0x00000035e94b7223 */ /* 0x080fe20000010880 */
[----:B------:R-:W-:Y:S07]  /*1f2c0*/  LDSM.16.MT88.4 R64, [R118+0x800] ;  /* 0x000800007640783b */ /* 0x000fee0000004200 */
[----:B------:R-:W-:Y:S01]  /*1f2d0*/  MUFU.EX2 R72, R72 ;  /* 0x0000004800487308 */ /* 0x000fe20000000800 */
[-C--:B------:R-:W-:Y:S01]  /*1f2e0*/  FFMA.FTZ R90, R195, R53.reuse, -R184 ;  /* 0x00000035c35a7223 */ /* 0x080fe200000108b8 */
[C---:B---3--:R-:W-:Y:S08]  /*1f2f0*/  HMMA.16816.F32.BF16 R44, R56.reuse, R60, R44 ;  /* 0x0000003c382c723c */ /* 0x048ff0000004182c */
[----:B------:R-:W2:Y:S01]  /*1f300*/  MUFU.EX2 R75, R75 ;  /* 0x0000004b004b7308 */ /* 0x000ea20000000800 */
[-CC-:B------:R-:W-:Y:S01]  /*1f310*/  FFMA.FTZ R89, R193, R53.reuse, -R128.reuse ;  /* 0x00000035c1597223 */ /* 0x180fe20000010880 */
[-CC-:B------:R-:W-:Y:S01]  /*1f320*/  FFMA.FTZ R88, R191, R53.reuse, -R128.reuse ;  /* 0x00000035bf587223 */ /* 0x180fe20000010880 */
[----:B------:R-:W-:Y:S07]  /*1f330*/  FADD.FTZ R55, R190, R55 ;  /* 0x00000037be377221 */ /* 0x000fee0000010000 */
[----:B------:R-:W-:Y:S01]  /*1f340*/  MUFU.EX2 R98, R98 ;  /* 0x0000006200627308 */ /* 0x000fe20000000800 */
[--C-:B------:R-:W-:Y:S01]  /*1f350*/  FFMA.FTZ R168, R185, R53, -R128.reuse ;  /* 0x00000035b9a87223 */ /* 0x100fe20000010880 */
[----:B------:R-:W-:Y:S01]  /*1f360*/  HMMA.16816.F32.BF16 R48, R56, R62, R48 ;  /* 0x0000003e3830723c */ /* 0x000fe20000041830 */
[----:B------:R-:W3:Y:S07]  /*1f370*/  LDSM.16.MT88.4 R60, [R120+0x9400] ;  /* 0x00940000783c783b */ /* 0x000eee0000004200 */
[----:B------:R-:W-:Y:S01]  /*1f380*/  MUFU.EX2 R97, R97 ;  /* 0x0000006100617308 */ /* 0x000fe20000000800 */
[----:B-1----:R-:W-:Y:S01]  /*1f390*/  F2FP.BF16.F32.PACK_AB R56, R78, R73 ;  /* 0x000000494e38723e */ /* 0x002fe200000010ff */
[----:B------:R-:W-:Y:S01]  /*1f3a0*/  FADD.FTZ R94, R186, R55 ;  /* 0x00000037ba5e7221 */ /* 0x000fe20000010000 */
[----:B------:R-:W-:Y:S01]  /*1f3b0*/  F2FP.BF16.F32.PACK_AB R58, R80, R77 ;  /* 0x0000004d503a723e */ /* 0x000fe200000010ff */
[----:B------:R-:W-:Y:S01]  /*1f3c0*/  FFMA.FTZ R55, R169, R53, -R128 ;  /* 0x00000035a9377223 */ /* 0x000fe20000010880 */
[----:B------:R-:W-:Y:S05]  /*1f3d0*/  F2FP.BF16.F32.PACK_AB R59, R76, R79 ;  /* 0x0000004f4c3b723e */ /* 0x000fea00000010ff */
[----:B------:R-:W-:Y:S01]  /*1f3e0*/  MUFU.EX2 R168, R168 ;  /* 0x000000a800a87308 */ /* 0x000fe20000000800 */
[----:B--2---:R-:W-:Y:S01]  /*1f3f0*/  F2FP.BF16.F32.PACK_AB R57, R72, R75 ;  /* 0x0000004b4839723e */ /* 0x004fe200000010ff */
[----:B------:R-:W-:Y:S01]  /*1f400*/  FADD.FTZ R94, R203, R94 ;  /* 0x0000005ecb5e7221 */ /* 0x000fe20000010000 */
[-CC-:B------:R-:W-:Y:S07]  /*1f410*/  FFMA.FTZ R176, R165, R53.reuse, -R128.reuse ;  /* 0x00000035a5b07223 */ /* 0x180fee0000010880 */
[----:B------:R1:W-:Y:S01]  /*1f420*/  MUFU.EX2 R169, R182 ;  /* 0x000000b600a97308 */ /* 0x0003e20000000800 */
[-C--:B------:R-:W-:Y:S01]  /*1f430*/  FFMA.FTZ R173, R131, R53.reuse, -R128 ;  /* 0x0000003583ad7223 */ /* 0x080fe20000010880 */
[----:B------:R-:W-:Y:S01]  /*1f440*/  FADD.FTZ R75, R75, R94 ;  /* 0x0000005e4b4b7221 */ /* 0x000fe20000010000 */
[-C--:B------:R-:W-:Y:S07]  /*1f450*/  FFMA.FTZ R94, R174, R53.reuse, -R184 ;  /* 0x00000035ae5e7223 */ /* 0x080fee00000108b8 */
[----:B------:R2:W-:Y:S01]  /*1f460*/  MUFU.EX2 R165, R101 ;  /* 0x0000006500a57308 */ /* 0x0005e20000000800 */
[-C--:B------:R-:W-:Y:S01]  /*1f470*/  FFMA.FTZ R180, R129, R53.reuse, -R128 ;  /* 0x0000003581b47223 */ /* 0x080fe20000010880 */
[----:B------:R-:W-:Y:S01]  /*1f480*/  FADD.FTZ R100, R72, R75 ;  /* 0x0000004b48647221 */ /* 0x000fe20000010000 */
[----:B------:R-:W-:Y:S07]  /*1f490*/  FFMA.FTZ R188, R3, R166, R188 ;  /* 0x000000a603bc7223 */ /* 0x000fee00000100bc */
[----:B------:R-:W-:Y:S01]  /*1f4a0*/  MUFU.EX2 R124, R94 ;  /* 0x0000005e007c7308 */ /* 0x000fe20000000800 */
[-C--:B------:R-:W-:Y:S01]  /*1f4b0*/  FFMA.FTZ R3, R207, R53.reuse, -R184 ;  /* 0x00000035cf037223 */ /* 0x080fe200000108b8 */
[----:B------:R-:W-:Y:S01]  /*1f4c0*/  FADD.FTZ R79, R79, R100 ;  /* 0x000000644f4f7221 */ /* 0x000fe20000010000 */
[----:B------:R-:W-:Y:S07]  /*1f4d0*/  FADD.FTZ R219, R219, R188 ;  /* 0x000000bcdbdb7221 */ /* 0x000fee0000010000 */
[----:B------:R-:W-:Y:S01]  /*1f4e0*/  MUFU.EX2 R96, R96 ;  /* 0x0000006000607308 */ /* 0x000fe20000000800 */
[-C--:B------:R-:W-:Y:S01]  /*1f4f0*/  FFMA.FTZ R166, R181, R53.reuse, -R184 ;  /* 0x00000035b5a67223 */ /* 0x080fe200000108b8 */
[----:B------:R-:W-:Y:S01]  /*1f500*/  FADD.FTZ R107, R76, R79 ;  /* 0x0000004f4c6b7221 */ /* 0x000fe20000010000 */
[----:B------:R-:W-:Y:S07]  /*1f510*/  FADD.FTZ R74, R134, R219 ;  /* 0x000000db864a7221 */ /* 0x000fee0000010000 */
[----:B------:R-:W-:Y:S01]  /*1f520*/  MUFU.EX2 R181, R183 ;  /* 0x000000b700b57308 */ /* 0x000fe20000000800 */
[-CC-:B-1----:R-:W-:Y:S01]  /*1f530*/  FFMA.FTZ R182, R123, R53.reuse, -R128.reuse ;  /* 0x000000357bb67223 */ /* 0x182fe20000010880 */
[-C--:B--2---:R-:W-:Y:S01]  /*1f540*/  FFMA.FTZ R101, R126, R53.reuse, -R128 ;  /* 0x000000357e657223 */ /* 0x084fe20000010880 */
[----:B------:R-:W-:Y:S07]  /*1f550*/  FADD.FTZ R74, R133, R74 ;  /* 0x0000004a854a7221 */ /* 0x000fee0000010000 */
[----:B------:R-:W-:Y:S01]  /*1f560*/  MUFU.EX2 R126, R102 ;  /* 0x00000066007e7308 */ /* 0x000fe20000000800 */
[-CC-:B------:R-:W-:Y:S01]  /*1f570*/  FFMA.FTZ R133, R189, R53.reuse, -R184.reuse ;  /* 0x00000035bd857223 */ /* 0x180fe200000108b8 */
[-CC-:B------:R-:W-:Y:S01]  /*1f580*/  FFMA.FTZ R134, R187, R53.reuse, -R184.reuse ;  /* 0x00000035bb867223 */ /* 0x180fe200000108b8 */
[-C--:B------:R-:W-:Y:S07]  /*1f590*/  FFMA.FTZ R184, R130, R53.reuse, -R184 ;  /* 0x0000003582b87223 */ /* 0x080fee00000108b8 */
        /* <DEDUP_REMOVED lines=12> */
[----:B------:R2:W-:Y:S10]  /*1f660*/  MUFU.EX2 R174, R99 ;  /* 0x0000006300ae7308 */ /* 0x0005f40000000800 */
[----:B------:R-:W-:Y:S10]  /*1f670*/  MUFU.EX2 R130, R179 ;  /* 0x000000b300827308 */ /* 0x000ff40000000800 */
[----:B------:R-:W-:Y:S10]  /*1f680*/  MUFU.EX2 R176, R176 ;  /* 0x000000b000b07308 */ /* 0x000ff40000000800 */
[----:B------:R-:W-:Y:S01]  /*1f690*/  MUFU.EX2 R173, R173 ;  /* 0x000000ad00ad7308 */ /* 0x000fe20000000800 */
[----:B--2---:R-:W-:Y:S09]  /*1f6a0*/  FFMA.FTZ R99, R54, R53, -R128 ;  /* 0x0000003536637223 */ /* 0x004ff20000010880 */
[----:B------:R-:W2:Y:S01]  /*1f6b0*/  MUFU.EX2 R131, R177 ;  /* 0x000000b100837308 */ /* 0x000ea20000000800 */
[C---:B-1----:R-:W-:Y:S09]  /*1f6c0*/  HMMA.16816.F32.BF16 R12, R56.reuse, R60, R12 ;  /* 0x0000003c380c723c */ /* 0x042ff2000004180c */
[----:B------:R-:W-:Y:S10]  /*1f6d0*/  MUFU.EX2 R180, R180 ;  /* 0x000000b400b47308 */ /* 0x000ff40000000800 */
[----:B------:R-:W-:Y:S01]  /*1f6e0*/  MUFU.EX2 R182, R182 ;  /* 0x000000b600b67308 */ /* 0x000fe20000000800 */
[C---:B------:R-:W-:Y:S01]  /*1f6f0*/  HMMA.16816.F32.BF16 R16, R56.reuse, R62, R16 ;  /* 0x0000003e3810723c */ /* 0x040fe20000041810 */
[----:B------:R-:W1:Y:S08]  /*1f700*/  LDSM.16.MT88.4 R60, [R120+0xb400] ;  /* 0x00b40000783c783b */ /* 0x000e700000004200 */
[----:B------:R-:W-:Y:S01]  /*1f710*/  MUFU.EX2 R171, R171 ;  /* 0x000000ab00ab7308 */ /* 0x000fe20000000800 */
[----:B--2---:R-:W-:Y:S09]  /*1f720*/  F2FP.BF16.F32.PACK_AB R54, R174, R131 ;  /* 0x00000083ae36723e */ /* 0x004ff200000010ff */
        /* <DEDUP_REMOVED lines=20> */
[----:B------:R-:W-:Y:S02]  /*1f870*/  FADD.FTZ R83, R83, R92 ;  /* 0x0000005c53537221 */ /* 0x000fe40000010000 */
[----:B------:R-:W-:Y:S02]  /*1f880*/  LDSM.16.MT88.4 R92, [R120+0xcc00] ;  /* 0x00cc0000785c783b */ /* 0x000fe40000004200 */
[----:B------:R-:W-:Y:S01]  /*1f890*/  FADD.FTZ R82, R82, R83 ;  /* 0x0000005352527221 */ /* 0x000fe20000010000 */
        /* <DEDUP_REMOVED lines=39> */
[C---:B---3--:R-:W-:Y:S03]  /*1fb10*/  HMMA.16816.F32.BF16 R44, R56.reuse, R68, R44 ;  /* 0x00000044382c723c */ /* 0x048fe6000004182c */
[-CC-:B------:R-:W-:Y:S01]  /*1fb20*/  FFMA.FTZ R68, R167, R53.reuse, -R128.reuse ;  /* 0x00000035a7447223 */ /* 0x180fe20000010880 */
[----:B------:R-:W-:Y:S01]  /*1fb30*/  FFMA.FTZ R128, R52, R53, -R128 ;  /* 0x0000003534807223 */ /* 0x000fe20000010880 */
[----:B------:R3:W-:Y:S01]  /*1fb40*/  MUFU.EX2 R167, R55 ;  /* 0x0000003700a77308 */ /* 0x0007e20000000800 */
[----:B------:R-:W-:Y:S02]  /*1fb50*/  F2FP.BF16.F32.PACK_AB R52, R165, R130 ;  /* 0x00000082a534723e */ /* 0x000fe400000010ff */
[----:B------:R-:W-:Y:S07]  /*1fb60*/  HMMA.16816.F32.BF16 R48, R56, R70, R48 ;  /* 0x000000463830723c */ /* 0x000fee0000041830 */
[----:B------:R-:W4:Y:S01]  /*1fb70*/  MUFU.EX2 R178, R68 ;  /* 0x0000004400b27308 */ /* 0x000f220000000800 */
[----:B------:R-:W-:Y:S02]  /*1fb80*/  F2FP.BF16.F32.PACK_AB R56, R134, R133 ;  /* 0x000000858638723e */ /* 0x000fe400000010ff */
[----:B------:R-:W-:Y:S02]  /*1fb90*/  F2FP.BF16.F32.PACK_AB R57, R181, R168 ;  /* 0x000000a8b539723e */ /* 0x000fe400000010ff */
[----:B------:R-:W-:Y:S02]  /*1fba0*/  F2FP.BF16.F32.PACK_AB R58, R169, R166 ;  /* 0x000000a6a93a723e */ /* 0x000fe400000010ff */
[----:B------:R-:W-:Y:S01]  /*1fbb0*/  F2FP.BF16.F32.PACK_AB R53, R173, R176 ;  /* 0x000000b0ad35723e */ /* 0x000fe200000010ff */
[----:B---3--:R-:W-:Y:S02]  /*1fbc0*/  FADD.FTZ R55, R73, R74 ;  /* 0x0000004a49377221 */ /* 0x008fe40000010000 */
[----:B------:R-:W-:Y:S01]  /*1fbd0*/  LDSM.16.MT88.4 R72, [R120+0xe000] ;  /* 0x00e000007848783b */ /* 0x000fe20000004200 */
[----:B----4-:R-:W-:Y:S01]  /*1fbe0*/  F2FP.BF16.F32.PACK_AB R59, R178, R167 ;  /* 0x000000a7b23b723e */ /* 0x010fe200000010ff */
[----:B------:R-:W-:Y:S01]  /*1fbf0*/  FADD.FTZ R78, R78, R55 ;  /* 0x000000374e4e7221 */ /* 0x000fe20000010000 */
[----:B------:R-:W-:Y:S03]  /*1fc00*/  F2FP.BF16.F32.PACK_AB R55, R127, R180 ;  /* 0x000000b47f37723e */ /* 0x000fe600000010ff */
[----:B------:R-:W-:Y:S02]  /*1fc10*/  FADD.FTZ R103, R77, R78 ;  /* 0x0000004e4d677221 */ /* 0x000fe40000010000 */
[----:B------:R-:W-:Y:S01]  /*1fc20*/  LDSM.16.MT88.4 R68, [R118+0x3000] ;  /* 0x003000007644783b */ /* 0x000fe20000004200 */
[C---:B-1----:R-:W-:Y:S03]  /*1fc30*/  HMMA.16816.F32.BF16 R4, R56.reuse, R60, R4 ;  /* 0x0000003c3804723c */ /* 0x042fe60000041804 */
[----:B------:R-:W-:Y:S04]  /*1fc40*/  FADD.FTZ R80, R80, R103 ;  /* 0x0000006750507221 */ /* 0x000fe80000010000 */
[----:B------:R-:W-:Y:S01]  /*1fc50*/  LDSM.16.MT88.4 R76, [R120+0xe800] ;  /* 0x00e80000784c783b */ /* 0x000fe20000004200 */
[C---:B------:R-:W-:Y:S03]  /*1fc60*/  HMMA.16816.F32.BF16 R8, R56.reuse, R62, R8 ;  /* 0x0000003e3808723c */ /* 0x040fe60000041808 */
[----:B------:R-:W-:Y:S04]  /*1fc70*/  FADD.FTZ R87, R87, R80 ;  /* 0x0000005057577221 */ /* 0x000fe80000010000 */
[----:B------:R-:W1:Y:S01]  /*1fc80*/  LDSM.16.MT88.4 R60, [R120+0xc000] ;  /* 0x00c00000783c783b */ /* 0x000e620000004200 */
[C---:B--2---:R-:W-:Y:S03]  /*1fc90*/  HMMA.16816.F32.BF16 R12, R56.reuse, R64, R12 ;  /* 0x00000040380c723c */ /* 0x044fe6000004180c */
[----:B------:R-:W-:Y:S04]  /*1fca0*/  FADD.FTZ R87, R86, R87 ;  /* 0x0000005756577221 */ /* 0x000fe80000010000 */
[----:B------:R-:W-:Y:S01]  /*1fcb0*/  LDSM.16.MT88.4 R100, [R118+0x1c00] ;  /* 0x001c00007664783b */ /* 0x000fe20000004200 */
[C---:B------:R-:W-:Y:S07]  /*1fcc0*/  HMMA.16816.F32.BF16 R16, R56.reuse, R66, R16 ;  /* 0x000000423810723c */ /* 0x040fee0000041810 */
[----:B------:R-:W2:Y:S01]  /*1fcd0*/  LDSM.16.MT88.4 R64, [R118+0x5000] ;  /* 0x005000007640783b */ /* 0x000ea20000004200 */
        /* <DEDUP_REMOVED lines=10> */
[----:B------:R-:W-:Y:S01]  /*1fd80*/  HMMA.16816.F32.BF16 R48, R56, R66, R48 ;  /* 0x000000423830723c */ /* 0x000fe20000041830 */
[----:B------:R-:W2:Y:S07]  /*1fd90*/  LDSM.16.MT88.4 R56, [R118+0x1400] ;  /* 0x001400007638783b */ /* 0x000eae0000004200 */
[C---:B-1----:R-:W-:Y:S01]  /*1fda0*/  HMMA.16816.F32.BF16 R4, R52.reuse, R60, R4 ;  /* 0x0000003c3404723c */ /* 0x042fe20000041804 */
[----:B------:R-:W1:Y:S07]  /*1fdb0*/  LDSM.16.MT88.4 R64, [R120+0xc400] ;  /* 0x00c400007840783b */ /* 0x000e6e0000004200 */
        /* <DEDUP_REMOVED lines=21> */
[C---:B--2---:R-:W-:Y:S01]  /*1ff10*/  HMMA.16816.F32.BF16 R4, R52.reuse, R56, R4 ;  /* 0x000000383404723c */ /* 0x044fe20000041804 */
[----:B------:R-:W-:Y:S10]  /*1ff20*/  MUFU.EX2 R56, R104 ;  /* 0x0000006800387308 */ /* 0x000ff40000000800 */
[----:B------:R-:W2:Y:S01]  /*1ff30*/  MUFU.EX2 R57, R105 ;  /* 0x0000006900397308 */ /* 0x000ea20000000800 */
[C---:B------:R-:W-:Y:S09]  /*1ff40*/  HMMA.16816.F32.BF16 R8, R52.reuse, R58, R8 ;  /* 0x0000003a3408723c */ /* 0x040ff20000041808 */
[----:B------:R-:W5:Y:S10]  /*1ff50*/  MUFU.EX2 R59, R170 ;  /* 0x000000aa003b7308 */ /* 0x000f740000000800 */
[----:B------:R-:W-:Y:S01]  /*1ff60*/  MUFU.EX2 R58, R99 ;  /* 0x00000063003a7308 */ /* 0x000fe20000000800 */
[C---:B-1----:R-:W-:Y:S09]  /*1ff70*/  HMMA.16816.F32.BF16 R12, R52.reuse, R64, R12 ;  /* 0x00000040340c723c */ /* 0x042ff2000004180c */
[----:B------:R-:W1:Y:S01]  /*1ff80*/  MUFU.EX2 R65, R128 ;  /* 0x0000008000417308 */ /* 0x000e620000000800 */
[C---:B------:R-:W-:Y:S08]  /*1ff90*/  HMMA.16816.F32.BF16 R16, R52.reuse, R66, R16 ;  /* 0x000000423410723c */ /* 0x040ff00000041810 */
[C---:B----4-:R-:W-:Y:S03]  /*1ffa0*/  HMMA.16816.F32.BF16 R20, R52.reuse, R68, R20 ;  /* 0x000000443414723c */ /* 0x050fe60000041814 */
[----:B------:R-:W-:Y:S02]  /*1ffb0*/  F2FP.BF16.F32.PACK_AB R68, R172, R171 ;  /* 0x000000abac44723e */ /* 0x000fe400000010ff */
[----:B--2---:R-:W-:Y:S03]  /*1ffc0*/  F2FP.BF16.F32.PACK_AB R69, R57, R56 ;  /* 0x000000383945723e */ /* 0x004fe600000010ff */
[C---:B------:R-:W-:Y:S03]  /*1ffd0*/  HMMA.16816.F32.BF16 R24, R52.reuse, R70, R24 ;  /* 0x000000463418723c */ /* 0x040fe60000041818 */
[----:B-----5:R-:W-:Y:S02]  /*1ffe0*/  F2FP.BF16.F32.PACK_AB R70, R184, R59 ;  /* 0x0000003bb846723e */ /* 0x020fe400000010ff */
[----:B-1----:R-:W-:Y:S03]  /*1fff0*/  F2FP.BF16.F32.PACK_AB R71, R65, R58 ;  /* 0x0000003a4147723e */ /* 0x002fe600000010ff */
[C---:B------:R-:W-:Y:S08]  /*20000*/  HMMA.16816.F32.BF16 R28, R52.reuse, R72, R28 ;  /* 0x00000048341c723c */ /* 0x040ff0000004181c */
[C---:B------:R-:W-:Y:S08]  /*20010*/  HMMA.16816.F32.BF16 R32, R52.reuse, R74, R32 ;  /* 0x0000004a3420723c */ /* 0x040ff00000041820 */
[C---:B------:R-:W-:Y:S08]  /*20020*/  HMMA.16816.F32.BF16 R36, R52.reuse, R76, R36 ;  /* 0x0000004c3424723c */ /* 0x040ff00000041824 */
[C---:B------:R-:W-:Y:S01]  /*20030*/  HMMA.16816.F32.BF16 R40, R52.reuse, R78, R40 ;  /* 0x0000004e3428723c */ /* 0x040fe20000041828 */
[----:B------:R-:W-:Y:S07]  /*20040*/  LDSM.16.MT88.4 R76, [R120+0xec00] ;  /* 0x00ec0000784c783b */ /* 0x000fee0000004200 */
[C---:B---3--:R-:W-:Y:S03]  /*20050*/  HMMA.16816.F32.BF16 R44, R52.reuse, R60, R44 ;  /* 0x0000003c342c723c */ /* 0x048fe6000004182c */
[----:B------:R-:W-:Y:S02]  /*20060*/  FADD.FTZ R60, R84, R87 ;  /* 0x00000057543c7221 */ /* 0x000fe40000010000 */
[----:B------:R-:W1:Y:S02]  /*20070*/  LDSM.16.MT88.4 R84, [R118+0x3c00] ;  /* 0x003c00007654783b */ /* 0x000e640000004200 */
[----:B------:R-:W-:Y:S01]  /*20080*/  FADD.FTZ R60, R81, R60 ;  /* 0x0000003c513c7221 */ /* 0x000fe20000010000 */
[----:B------:R-:W-:Y:S03]  /*20090*/  HMMA.16816.F32.BF16 R48, R52, R62, R48 ;  /* 0x0000003e3430723c */ /* 0x000fe60000041830 */
[----:B------:R-:W-:Y:S04]  /*200a0*/  FADD.FTZ R3, R3, R60 ;  /* 0x0000003c03037221 */ /* 0x000fe80000010000 */
[----:B------:R-:W-:Y:S01]  /*200b0*/  FADD.FTZ R98, R98, R3 ;  /* 0x0000000362627221 */ /* 0x000fe20000010000 */
[C---:B------:R-:W-:Y:S01]  /*200c0*/  HMMA.16816.F32.BF16 R112, R68.reuse, R108, R4 ;  /* 0x0000006c4470723c */ /* 0x040fe20000041804 */
[----:B------:R2:W3:Y:S04]  /*200d0*/  LDSM.16.MT88.4 R4, [R118+0x5c00] ;  /* 0x005c00007604783b */ /* 0x0004e80000004200 */
        /* <DEDUP_REMOVED lines=11> */
[----:B--2---:R-:W-:Y:S02]  /*20190*/  IMAD.MOV.U32 R118, RZ, RZ, R0 ;  /* 0x000000ffff767224 */ /* 0x004fe400078e0000 */
        /* <DEDUP_REMOVED lines=38> */
.L_x_6085:
        /* <DEDUP_REMOVED lines=10> */
.L_x_6106:
[----:B------:R-:W2:Y:S01]  /*204a0*/  S2R R3, SR_TID.X ;  /* 0x0000000000037919 */ /* 0x000ea20000002100 */
[----:B------:R-:W-:Y:S01]  /*204b0*/  FSETP.NE.FTZ.AND P1, PT, R11, RZ, PT ;  /* 0x000000ff0b00720b */ /* 0x000fe20003f35000 */
[----:B---34-:R-:W-:Y:S01]  /*204c0*/  FADD.FTZ R7, R7, R12 ;  /* 0x0000000c07077221 */ /* 0x018fe20000010000 */
[----:B------:R-:W3:Y:S01]  /*204d0*/  MUFU.RCP R8, R11 ;  /* 0x0000000b00087308 */ /* 0x000ee20000001000 */
[----:B------:R-:W-:Y:S01]  /*204e0*/  MOV R52, 0xff800000 ;  /* 0xff80000000347802 */ /* 0x000fe20000000f00 */
[----:B------:R-:W-:Y:S05]  /*204f0*/  WARPSYNC.ALL ;  /* 0x0000000000007948 */ /* 0x000fea0003800000 */
[----:B------:R-:W-:Y:S01]  /*20500*/  FSETP.NE.FTZ.AND P0, PT, R7, RZ, PT ;  /* 0x000000ff0700720b */ /* 0x000fe20003f15000 */
[----:B------:R-:W-:Y:S08]  /*20510*/  MUFU.RCP R4, R7 ;  /* 0x0000000700047308 */ /* 0x000ff00000001000 */
[----:B------:R-:W4:Y:S01]  /*20520*/  @P1 MUFU.LG2 R10, R11 ;  /* 0x0000000b000a1308 */ /* 0x000f220000000c00 */
[----:B---3--:R-:W-:-:S05]  /*20530*/  FSEL R8, R8, 1, P1 ;  /* 0x3f80000008087808 */ /* 0x008fca0000800000 */
[C---:B------:R-:W-:Y:S02]  /*20540*/  FMUL.FTZ R112, R8.reuse, R112 ;  /* 0x0000007008707220 */ /* 0x040fe40000410000 */
[----:B------:R-:W3:Y:S01]  /*20550*/  @P0 MUFU.LG2 R7, R7 ;  /* 0x0000000700070308 */ /* 0x000ee20000000c00 */
[C---:B------:R-:W-:Y:S01]  /*20560*/  FMUL.FTZ R113, R8.reuse, R113 ;  /* 0x0000007108717220 */ /* 0x040fe20000410000 */
[C---:B------:R-:W-:Y:S01]  /*20570*/  FMUL.FTZ R108, R8.reuse, R108 ;  /* 0x0000006c086c7220 */ /* 0x040fe20000410000 */
[C---:B------:R-:W-:Y:S01]  /*20580*/  FMUL.FTZ R109, R8.reuse, R109 ;  /* 0x0000006d086d7220 */ /* 0x040fe20000410000 */
[C---:B------:R-:W-:Y:S01]  /*20590*/  FMUL.FTZ R104, R8.reuse, R104 ;  /* 0x0000006808687220 */ /* 0x040fe20000410000 */
[C---:B--2---:R-:W-:Y:S01]  /*205a0*/  SHF.L.U32 R9, R3.reuse, 0x1, RZ ;  /* 0x0000000103097819 */ /* 0x044fe200000006ff */
[C---:B------:R-:W-:Y:S01]  /*205b0*/  FMUL.FTZ R105, R8.reuse, R105 ;  /* 0x0000006908697220 */ /* 0x040fe20000410000 */
[----:B------:R-:W-:Y:S01]  /*205c0*/  SHF.L.U32 R6, R3, 0x4, RZ ;  /* 0x0000000403067819 */ /* 0x000fe200000006ff */
[----:B------:R-:W-:Y:S01]  /*205d0*/  FMUL.FTZ R100, R8, R100 ;  /* 0x0000006408647220 */ /* 0x000fe20000410000 */
[----:B------:R-:W-:Y:S01]  /*205e0*/  LOP3.LUT R9, R9, 0x6, RZ, 0xc0, !PT ;  /* 0x0000000609097812 */ /* 0x000fe200078ec0ff */
[----:B----4-:R-:W-:Y:S01]  /*205f0*/  @P1 FMUL.FTZ R10, R10, 0.69314718246459960938 ;  /* 0x3f3172180a0a1820 */ /* 0x010fe20000410000 */
[C---:B------:R-:W-:Y:S01]  /*20600*/  FMUL.FTZ R101, R8.reuse, R101 ;  /* 0x0000006508657220 */ /* 0x040fe20000410000 */
[C---:B------:R-:W-:Y:S01]  /*20610*/  FMUL.FTZ R96, R8.reuse, R96 ;  /* 0x0000006008607220 */ /* 0x040fe20000410000 */
[----:B------:R-:W-:Y:S01]  /*20620*/  LOP3.LUT R6, R9, 0x3e00, R6, 0xf8, !PT ;  /* 0x00003e0009067812 */ /* 0x000fe200078ef806 */
[C---:B------:R-:W-:Y:S01]  /*20630*/  FMUL.FTZ R97, R8.reuse, R97 ;  /* 0x0000006108617220 */ /* 0x040fe20000410000 */
        /* <DEDUP_REMOVED lines=16> */
[----:B-----5:R-:W-:Y:S01]  /*20740*/  @P1 FFMA.FTZ R52, R5, R2, R10 ;  /* 0x0000000205341223 */ /* 0x020fe2000001000a */
[----:B------:R-:W-:Y:S01]  /*20750*/  FSEL R4, R4, 1, P0 ;  /* 0x3f80000004047808 */ /* 0x000fe20000000000 */
[----:B---3--:R-:W-:Y:S01]  /*20760*/  @P0 FMUL.FTZ R10, R7, 0.69314718246459960938 ;  /* 0x3f317218070a0820 */ /* 0x008fe20000410000 */
[----:B------:R-:W-:-:S02]  /*20770*/  LOP3.LUT R8, R8, 0x18, R3, 0xf8, !PT ;  /* 0x0000001808087812 */ /* 0x000fc400078ef803 */
[----:B------:R-:W-:Y:S01]  /*20780*/  LOP3.LUT R7, R6, 0x20, R9, 0xf8, !PT ;  /* 0x0000002006077812 */ /* 0x000fe200078ef809 */
[C---:B------:R-:W-:Y:S01]  /*20790*/  FMUL.FTZ R114, R4.reuse, R114 ;  /* 0x0000007204727220 */ /* 0x040fe20000410000 */
[----:B------:R-:W-:Y:S01]  /*207a0*/  MOV R2, 0xff800000 ;  /* 0xff80000000027802 */ /* 0x000fe20000000f00 */
[----:B------:R-:W-:Y:S01]  /*207b0*/  @P0 FFMA.FTZ R2, R5, R0, R10 ;  /* 0x0000000005020223 */ /* 0x000fe2000001000a */
        /* <DEDUP_REMOVED lines=23> */
[----:B------:R-:W-:-:S02]  /*20930*/  LOP3.LUT R5, R7, R8, RZ, 0xfc, !PT ;  /* 0x0000000807057212 */ /* 0x000fc400078efcff */
[----:B------:R-:W-:Y:S01]  /*20940*/  SHF.R.U32.HI R58, RZ, 0x2, R3 ;  /* 0x00000002ff3a7819 */ /* 0x000fe20000011603 */
[----:B------:R-:W-:Y:S01]  /*20950*/  BAR.SYNC.DEFER_BLOCKING 0x0 ;  /* 0x0000000000007b1d */ /* 0x000fe20000010000 */
[----:B------:R-:W-:Y:S02]  /*20960*/  LEA R5, R5, UR6, 0x2 ;  /* 0x0000000605057c11 */ /* 0x000fe4000f8e10ff */
[C---:B------:R-:W-:Y:S02]  /*20970*/  LOP3.LUT R0, R9.reuse, 0x40, RZ, 0xc0, !PT ;  /* 0x0000004009007812 */ /* 0x040fe400078ec0ff */
[----:B------:R-:W-:-:S03]  /*20980*/  LOP3.LUT R4, R9, 0x80, RZ, 0xc0, !PT ;  /* 0x0000008009047812 */ /* 0x000fc600078ec0ff */
[C---:B------:R-:W-:Y:S02]  /*20990*/  IMAD.IADD R7, R5.reuse, 0x1, -R0 ;  /* 0x0000000105077824 */ /* 0x040fe400078e0a00 */
[--C-:B------:R-:W-:Y:S02]  /*209a0*/  IMAD.IADD R6, R5, 0x1, -R4.reuse ;  /* 0x0000000105067824 */ /* 0x100fe400078e0a04 */
[----:B------:R-:W-:Y:S01]  /*209b0*/  IMAD.IADD R4, R7, 0x1, -R4 ;  /* 0x0000000107047824 */ /* 0x000fe200078e0a04 */
[----:B------:R-:W-:Y:S04]  /*209c0*/  STS.64 [R5], R112 ;  /* 0x0000007005007388 */ /* 0x000fe80000000a00 */
        /* <DEDUP_REMOVED lines=21> */
[----:B------:R3:W-:Y:S04]  /*20b20*/  STS.64 [R4+0x4060], R68 ;  /* 0x0040604404007388 */ /* 0x0007e80000000a00 */
[----:B------:R3:W-:Y:S04]  /*20b30*/  STS.64 [R4+0x4460], R70 ;  /* 0x0044604604007388 */ /* 0x0007e80000000a00 */
[----:B------:R-:W4:Y:S04]  /*20b40*/  LD.E.64 R54, desc[UR4][R116.64+0xb0] ;  /* 0x0000b00474367980 */ /* 0x000f28000c101b00 */
[----:B------:R-:W3:Y:S04]  /*20b50*/  LD.E R9, desc[UR4][R116.64+0x60] ;  /* 0x0000600474097980 */ /* 0x000ee8000c101900 */
[----:B------:R1:W5:Y:S01]  /*20b60*/  LD.E R0, desc[UR4][R116.64+0xcc] ;  /* 0x0000cc0474007980 */ /* 0x000362000c101900 */
[----:B------:R-:W-:Y:S01]  /*20b70*/  LOP3.LUT R11, R119, 0xd8, RZ, 0xc0, !PT ;  /* 0x000000d8770b7812 */ /* 0x000fe200078ec0ff */
[----:B------:R-:W-:Y:S01]  /*20b80*/  IMAD.SHL.U32 R145, R145, 0x40, RZ ;  /* 0x0000004091917824 */ /* 0x000fe200078e00ff */
[----:B--2---:R-:W-:Y:S01]  /*20b90*/  LOP3.LUT R5, R132, 0x30, RZ, 0xc0, !PT ;  /* 0x0000003084057812 */ /* 0x004fe200078ec0ff */
[----:B------:R1:W5:Y:S01]  /*20ba0*/  LD.E.64 R62, desc[UR4][R116.64+0x78] ;  /* 0x00007804743e7980 */ /* 0x000362000c101b00 */
[----:B------:R-:W-:-:S02]  /*20bb0*/  LOP3.LUT R8, R11, 0x18, R132, 0x78, !PT ;  /* 0x000000180b087812 */ /* 0x000fc400078e7884 */
[----:B------:R-:W-:Y:S01]  /*20bc0*/  LOP3.LUT R58, R5, 0x7, R58, 0xf8, !PT ;  /* 0x00000007053a7812 */ /* 0x000fe200078ef83a */
[----:B------:R1:W5:Y:S01]  /*20bd0*/  LD.E.64 R60, desc[UR4][R116.64+0xa8] ;  /* 0x0000a804743c7980 */ /* 0x000362000c101b00 */
[----:B------:R-:W-:Y:S01]  /*20be0*/  LOP3.LUT R8, R8, 0xf24, R119, 0xf8, !PT ;  /* 0x00000f2408087812 */ /* 0x000fe200078ef877 */
[----:B------:R-:W-:Y:S03]  /*20bf0*/  BAR.SYNC.DEFER_BLOCKING 0x0 ;  /* 0x0000000000007b1d */ /* 0x000fe60000010000 */
[----:B------:R-:W-:Y:S02]  /*20c00*/  LEA R53, R8, UR6, 0x2 ;  /* 0x0000000608357c11 */ /* 0x000fe4000f8e10ff */
        /* <DEDUP_REMOVED lines=14> */
[----:B---3--:R-:W-:Y:S02]  /*20cf0*/  IMAD R54, R54, R9, R148 ;  /* 0x0000000936367224 */ /* 0x008fe400078e0294 */
[----:B------:R3:W4:Y:S02]  /*20d00*/  LDS.128 R8, [R53+0x5000] ;  /* 0x0050000035087984 */ /* 0x0007240000000c00 */
[----:B------:R-:W-:Y:S01]  /*20d10*/  IMAD R55, R55, R54, R145 ;  /* 0x0000003637377224 */ /* 0x000fe200078e0291 */
[----:B-12---:R-:W-:Y:S06]  /*20d20*/  @P0 BRA `(.L_x_6095) ;  /* 0x0000000000280947 */ /* 0x006fec0003800000 */
[----:B---3--:R-:W-:Y:S01]  /*20d30*/  IMAD.IADD R53, R146, 0x1, -R145 ;  /* 0x0000000192357824 */ /* 0x008fe200078e0a91 */
[----:B------:R-:W-:Y:S01]  /*20d40*/  IADD3 R54, P0, PT, R55, R58, RZ ;  /* 0x0000003a37367210 */ /* 0x000fe20007f1e0ff */
[----:B------:R-:W-:-:S03]  /*20d50*/  VIADD R56, R58, 0x8 ;  /* 0x000000083a387836 */ /* 0x000fc60000000000 */
[-C--:B------:R-:W-:Y:S02]  /*20d60*/  ISETP.GE.AND P2, PT, R58, R53.reuse, PT ;  /* 0x000000353a00720c */ /* 0x080fe40003f46270 */
[----:B------:R-:W-:Y:S02]  /*20d70*/  ISETP.GE.AND P1, PT, R56, R53, PT ;  /* 0x000000353800720c */ /* 0x000fe40003f26270 */
[----:B------:R-:W-:Y:S02]  /*20d80*/  LEA.HI.X.SX32 R53, R55, RZ, 0x1, P0 ;  /* 0x000000ff37357211 */ /* 0x000fe400000f0eff */
[----:B-----5:R-:W-:-:S04]  /*20d90*/  LEA R56, P0, R54, R60, 0x2 ;  /* 0x0000003c36387211 */ /* 0x020fc800078010ff */
[----:B------:R-:W-:-:S05]  /*20da0*/  LEA.HI.X R57, R54, R61, R53, 0x2, P0 ;  /* 0x0000003d36397211 */ /* 0x000fca00000f1435 */
[----:B------:R1:W-:Y:S04]  /*20db0*/  @!P2 ST.E desc[UR4][R56.64], R52 ;  /* 0x000000343800a985 */ /* 0x0003e8000c101904 */
[----:B------:R1:W-:Y:S02]  /*20dc0*/  @!P1 ST.E desc[UR4][R56.64+0x20], R2 ;  /* 0x0000200238009985 */ /* 0x0003e4000c101904 */
.L_x_6095:
[----:B------:R-:W-:Y:S05]  /*20dd0*/  BSYNC.RECONVERGENT B0 ;  /* 0x0000000000007941 */ /* 0x000fea0003800200 */
.L_x_6094:
[----:B------:R2:W5:Y:S01]  /*20de0*/  LD.E R116, desc[UR4][R116.64+0xc0] ;  /* 0x0000c00474747980 */ /* 0x000562000c101900 */
[----:B------:R-:W-:Y:S01]  /*20df0*/  IMAD.IADD R145, R146, 0x1, -R145 ;  /* 0x0000000192917824 */ /* 0x000fe200078e0a91 */
[----:B------:R-:W-:Y:S01]  /*20e00*/  SHF.R.U32.HI R3, RZ, 0x3, R3 ;  /* 0x00000003ff037819 */ /* 0x000fe20000011603 */
[----:B-----5:R-:W-:Y:S01]  /*20e10*/  IMAD R55, R55, R0, RZ ;  /* 0x0000000037377224 */ /* 0x020fe200078e02ff */
[----:B------:R-:W-:Y:S01]  /*20e20*/  LOP3.LUT R119, R119, 0x1c, RZ, 0xc0, !PT ;  /* 0x0000001c77777812 */ /* 0x000fe200078ec0ff */
[----:B------:R-:W-:Y:S01]  /*20e30*/  BSSY.RECONVERGENT B0, `(.L_x_6096) ;  /* 0x0000016000007945 */ /* 0x000fe20003800200 */
[CC--:B------:R-:W-:Y:S01]  /*20e40*/  ISETP.GE.AND P2, PT, R3.reuse, R145.reuse, PT ;  /* 0x000000910300720c */ /* 0x0c0fe20003f46270 */
[----:B-1----:R-:W-:Y:S01]  /*20e50*/  VIADD R2, R3, 0x10 ;  /* 0x0000001003027836 */ /* 0x002fe20000000000 */
[----:B---3--:R-:W-:Y:S01]  /*20e60*/  LOP3.LUT R53, R119, 0x20, RZ, 0xfc, !PT ;  /* 0x0000002077357812 */ /* 0x008fe200078efcff */
[C---:B------:R-:W-:Y:S02]  /*20e70*/  IMAD R52, R3.reuse, 0x60, R119 ;  /* 0x0000006003347824 */ /* 0x040fe400078e0277 */
[C---:B------:R-:W-:Y:S01]  /*20e80*/  VIADD R0, R3.reuse, 0x30 ;  /* 0x0000003003007836 */ /* 0x040fe20000000000 */
[----:B------:R-:W-:Y:S01]  /*20e90*/  ISETP.GE.AND P1, PT, R2, R145, PT ;  /* 0x000000910200720c */ /* 0x000fe20003f26270 */
[----:B------:R-:W-:Y:S01]  /*20ea0*/  VIADD R2, R3, 0x20 ;  /* 0x0000002003027836 */ /* 0x000fe20000000000 */
[----:B------:R-:W-:-:S02]  /*20eb0*/  IADD3 R57, P0, PT, R52, R55, RZ ;  /* 0x0000003734397210 */ /* 0x000fc40007f1e0ff */
[-C--:B------:R-:W-:Y:S02]  /*20ec0*/  ISETP.GE.AND P6, PT, R0, R145.reuse, PT ;  /* 0x000000910000720c */ /* 0x080fe40003fc6270 */
[----:B------:R-:W-:Y:S02]  /*20ed0*/  ISETP.GE.AND P5, PT, R2, R145, PT ;  /* 0x000000910200720c */ /* 0x000fe40003fa6270 */
[----:B------:R-:W-:Y:S02]  /*20ee0*/  LOP3.LUT R3, R119, 0x40, RZ, 0xfc, !PT ;  /* 0x0000004077037812 */ /* 0x000fe400078efcff */
[----:B------:R-:W-:Y:S01]  /*20ef0*/  LEA.HI.X.SX32 R55, R55, RZ, 0x1, P0 ;  /* 0x000000ff37377211 */ /* 0x000fe200000f0eff */
[----:B------:R-:W-:Y:S08]  /*20f00*/  @P2 BRA `(.L_x_6097) ;  /* 0x0000000000202947 */ /* 0x000ff00003800000 */
[-C--:B------:R-:W-:Y:S02]  /*20f10*/  ISETP.GE.AND P4, PT, R119, R116.reuse, PT ;  /* 0x000000747700720c */ /* 0x080fe40003f86270 */
[-C--:B------:R-:W-:Y:S02]  /*20f20*/  ISETP.GE.AND P3, PT, R53, R116.reuse, PT ;  /* 0x000000743500720c */ /* 0x080fe40003f66270 */
[----:B------:R-:W-:Y:S02]  /*20f30*/  ISETP.GE.AND P2, PT, R3, R116, PT ;  /* 0x000000740300720c */ /* 0x000fe40003f46270 */
[----:B------:R-:W-:-:S04]  /*20f40*/  LEA R58, P0, R57, R62, 0x2 ;  /* 0x0000003e393a7211 */ /* 0x000fc800078010ff */
[----:B------:R-:W-:-:S05]  /*20f50*/  LEA.HI.X R59, R57, R63, R55, 0x2, P0 ;  /* 0x0000003f393b7211 */ /* 0x000fca00000f1437 */
[----:B------:R1:W-:Y:S04]  /*20f60*/  @!P4 ST.E.128 desc[UR4][R58.64], R48 ;  /* 0x000000303a00c985 */ /* 0x0003e8000c101d04 */
[----:B------:R1:W-:Y:S04]  /*20f70*/  @!P3 ST.E.128 desc[UR4][R58.64+0x80], R32 ;  /* 0x000080203a00b985 */ /* 0x0003e8000c101d04 */
[----:B------:R1:W-:Y:S02]  /*20f80*/  @!P2 ST.E.128 desc[UR4][R58.64+0x100], R16 ;  /* 0x000100103a00a985 */ /* 0x0003e4000c101d04 */
.L_x_6097:
[----:B------:R-:W-:Y:S05]  /*20f90*/  BSYNC.RECONVERGENT B0 ;  /* 0x0000000000007941 */ /* 0x000fea0003800200 */
.L_x_6096:
[----:B------:R-:W-:Y:S04]  /*20fa0*/  BSSY.RECONVERGENT B0, `(.L_x_6098) ;  /* 0x000000e000007945 */ /* 0x000fe80003800200 */
[----:B------:R-:W-:Y:S05]  /*20fb0*/  @P1 BRA `(.L_x_6099) ;  /* 0x0000000000301947 */ /* 0x000fea0003800000 */
[-C--:B------:R-:W-:Y:S02]  /*20fc0*/  ISETP.GE.AND P4, PT, R119, R116.reuse, PT ;  /* 0x000000747700720c */ /* 0x080fe40003f86270 */
        /* <DEDUP_REMOVED lines=11> */
.L_x_6099:
[----:B------:R-:W-:Y:S05]  /*21080*/  BSYNC.RECONVERGENT B0 ;  /* 0x0000000000007941 */ /* 0x000fea0003800200 */
.L_x_6098:
[----:B------:R-:W-:Y:S04]  /*21090*/  BSSY.RECONVERGENT B0, `(.L_x_6100) ;  /* 0x000000e000007945 */ /* 0x000fe80003800200 */
[----:B------:R-:W-:Y:S05]  /*210a0*/  @P5 BRA `(.L_x_6101) ;  /* 0x0000000000305947 */ /* 0x000fea0003800000 */
[-C--:B------:R-:W-:Y:S02]  /*210b0*/  ISETP.GE.AND P5, PT, R119, R116.reuse, PT ;  /* 0x000000747700720c */ /* 0x080fe40003fa6270 */
        /* <DEDUP_REMOVED lines=10> */
[----:B----4-:R1:W-:Y:S02]  /*21160*/  @!P1 ST.E.128 desc[UR4][R12.64+0x3100], R8 ;  /* 0x003100080c009985 */ /* 0x0103e4000c101d04 */
.L_x_6101:
[----:B------:R-:W-:Y:S05]  /*21170*/  BSYNC.RECONVERGENT B0 ;  /* 0x0000000000007941 */ /* 0x000fea0003800200 */
.L_x_6100:
[----:B------:R-:W-:-:S04]  /*21180*/  MOV R145, 0x0 ;  /* 0x0000000000917802 */ /* 0x000fc80000000f00 */
[----:B-1234-:R-:W-:Y:S05]  /*21190*/  @P6 RET.REL.NODEC R144 `(_ZN5flash24flash_fwd_splitkv_kernelI23Flash_fwd_kernel_traitsILi96ELi64ELi128ELi4ELb0ELb0EN7cutlass10bfloat16_tE19Flash_kernel_traitsILi96ELi64ELi128ELi4ES3_EELb0ELb1ELb1ELb0ELb0ELb0ELb1ELb1EEEvNS_16Flash_fwd_paramsE) ;  /* 0xfffffdec90986950 */ /* 0x01efea0003c3ffff */
        /* <DEDUP_REMOVED lines=10> */
[----:B-1----:R-:W-:Y:S05]  /*21240*/  @P0 RET.REL.NODEC R144 `(_ZN5flash24flash_fwd_splitkv_kernelI23Flash_fwd_kernel_traitsILi96ELi64ELi128ELi4ELb0ELb0EN7cutlass10bfloat16_tE19Flash_kernel_traitsILi96ELi64ELi128ELi4ES3_EELb0ELb1ELb1ELb0ELb0ELb0ELb1ELb1EEEvNS_16Flash_fwd_paramsE) ;  /* 0xfffffdec906c0950 */ /* 0x002fea0003c3ffff */
[----:B------:R-:W-:Y:S01]  /*21250*/  LEA R2, P0, R57, R62, 0x2 ;  /* 0x0000003e39027211 */ /* 0x000fe200078010ff */
[----:B------:R-:W-:-:S03]  /*21260*/  IMAD.MOV.U32 R145, RZ, RZ, 0x0 ;  /* 0x00000000ff917424 */ /* 0x000fc600078e00ff */
[----:B------:R-:W-:-:S05]  /*21270*/  LEA.HI.X R3, R57, R63, R55, 0x2, P0 ;  /* 0x0000003f39037211 */ /* 0x000fca00000f1437 */
[----:B------:R1:W-:Y:S02]  /*21280*/  ST.E.128 desc[UR4][R2.64+0x4900], R4 ;  /* 0x0049000402007985 */ /* 0x0003e4000c101d04 */
[----:B-1----:R-:W-:Y:S05]  /*21290*/  RET.REL.NODEC R144 `(_ZN5flash24flash_fwd_splitkv_kernelI23Flash_fwd_kernel_traitsILi96ELi64ELi128ELi4ELb0ELb0EN7cutlass10bfloat16_tE19Flash_kernel_traitsILi96ELi64ELi128ELi4ES3_EELb0ELb1ELb1ELb0ELb0ELb0ELb1ELb1EEEvNS_16Flash_fwd_paramsE) ;  /* 0xfffffdec90587950 */ /* 0x002fea0003c3ffff */
.L_x_6093:
[----:B------:R-:W-:Y:S01]  /*212a0*/  MOV R4, 0x2 ;  /* 0x0000000200047802 */ /* 0x000fe20000000f00 */
[----:B------:R-:W-:Y:S01]  /*212b0*/  IMAD.MOV.U32 R3, RZ, RZ, 0x1f ;  /* 0x0000001fff037424 */ /* 0x000fe200078e00ff */
[----:B------:R-:W-:-:S07]  /*212c0*/  MOV R6, 0xffffffff ;  /* 0xffffffff00067802 */ /* 0x000fce0000000f00 */
[----:B-1---5:R-:W-:Y:S05]  /*212d0*/  WARPSYNC.COLLECTIVE R6, `(.L_x_6102) ;  /* 0x0000000006087348 */ /* 0x022fea0003c00000 */
[----:B------:R2:W3:Y:S02]  /*212e0*/  SHFL.BFLY P0, R12, R166, R4, R3 ;  /* 0x0c000004a60c7389 */ /* 0x0004e40000000003 */
[----:B-123-5:R-:W-:Y:S05]  /*212f0*/  ENDCOLLECTIVE ;  /* 0x000000000000791b */ /* 0x02efea0003800000 */
.L_x_6102:
[----:B------:R-:W-:Y:S02]  /*21300*/  IMAD.MOV.U32 R9, RZ, RZ, R12 ;  /* 0x000000ffff097224 */ /* 0x000fe400078e000c */
[----:B------:R-:W-:Y:S02]  /*21310*/  IMAD.MOV.U32 R4, RZ, RZ, 0x1 ;  /* 0x00000001ff047424 */ /* 0x000fe400078e00ff */
[----:B------:R-:W-:-:S05]  /*21320*/  FADD.FTZ R9, R9, R166 ;  /* 0x000000a609097221 */ /* 0x000fca0000010000 */
[----:B------:R-:W-:-:S07]  /*21330*/  MOV R166, R9 ;  /* 0x0000000900a67202 */ /* 0x000fce0000000f00 */
[----:B------:R-:W-:Y:S05]  /*21340*/  WARPSYNC.COLLECTIVE R6, `(.L_x_6103) ;  /* 0x0000000006087348 */ /* 0x000fea0003c00000 */
[----:B------:R1:W2:Y:S02]  /*21350*/  SHFL.BFLY P0, R12, R166, R4, R3 ;  /* 0x0c000004a60c7389 */ /* 0x0002a40000000003 */
[----:B-12---:R-:W-:Y:S05]  /*21360*/  ENDCOLLECTIVE ;  /* 0x000000000000791b */ /* 0x006fea0003800000 */
.L_x_6103:
[----:B------:R-:W-:Y:S01]  /*21370*/  MOV R166, R168 ;  /* 0x000000a800a67202 */ /* 0x000fe20000000f00 */
[----:B------:R-:W-:Y:S01]  /*21380*/  IMAD.MOV.U32 R4, RZ, RZ, 0x2 ;  /* 0x00000002ff047424 */ /* 0x000fe200078e00ff */
[----:B------:R-:W-:-:S07]  /*21390*/  MOV R8, R12 ;  /* 0x0000000c00087202 */ /* 0x000fce0000000f00 */
[----:B------:R-:W-:Y:S05]  /*213a0*/  WARPSYNC.COLLECTIVE R6, `(.L_x_6104) ;  /* 0x0000000006087348 */ /* 0x000fea0003c00000 */
[----:B------:R1:W2:Y:S02]  /*213b0*/  SHFL.BFLY P0, R12, R166, R4, R3 ;  /* 0x0c000004a60c7389 */ /* 0x0002a40000000003 */
[----:B-12---:R-:W-:Y:S05]  /*213c0*/  ENDCOLLECTIVE ;  /* 0x000000000000791b */ /* 0x006fea0003800000 */
.L_x_6104:
[----:B------:R-:W-:Y:S01]  /*213d0*/  FADD.FTZ R11, R9, R8 ;  /* 0x00000008090b7221 */ /* 0x000fe20000010000 */
[----:B------:R-:W-:Y:S01]  /*213e0*/  FADD.FTZ R7, R12, R168 ;  /* 0x000000a80c077221 */ /* 0x000fe20000010000 */
[----:B------:R-:W-:-:S04]  /*213f0*/  MOV R4, 0x1 ;  /* 0x0000000100047802 */ /* 0x000fc80000000f00 */
[----:B------:R-:W-:-:S07]  /*21400*/  MOV R166, R7 ;  /* 0x0000000700a67202 */ /* 0x000fce0000000f00 */
[----:B------:R-:W-:Y:S05]  /*21410*/  WARPSYNC.COLLECTIVE R6, `(.L_x_6105) ;  /* 0x0000000006087348 */ /* 0x000fea0003c00000 */
[----:B------:R1:W2:Y:S02]  /*21420*/  SHFL.BFLY P0, R12, R166, R4, R3 ;  /* 0x0c000004a60c7389 */ /* 0x0002a40000000003 */
[----:B-12---:R-:W-:Y:S05]  /*21430*/  ENDCOLLECTIVE ;  /* 0x000000000000791b */ /* 0x006fea0003800000 */
.L_x_6105:
[----:B------:R-:W-:Y:S05]  /*21440*/  BRA `(.L_x_6106) ;  /* 0xfffffff000147947 */ /* 0x000fea000383ffff */
.L_x_6107:
        /* <DEDUP_REMOVED lines=11> */
.L_x_11642:


//--------------------- .text._ZN5flash24flash_fwd_splitkv_kernelI23Flash_fwd_kernel_traitsILi96ELi64ELi128ELi4ELb0ELb0EN7cutlass10bfloat16_tE19Flash_kernel_traitsILi96ELi64ELi128ELi4ES3_EELb0ELb1ELb1ELb0ELb0ELb1ELb1ELb1EEEvNS_16Flash_fwd_paramsE --------------------------
	.section	.text._ZN5flash24flash_fwd_splitkv_kernelI23Flash_fwd_kernel_traitsILi96ELi64ELi128ELi4ELb0ELb0EN7cutlass10bfloat16_tE19Flash_kernel_traitsILi96ELi64ELi128ELi4ES3_EELb0ELb1ELb1ELb0ELb0ELb1ELb1ELb1EEEvNS_16Flash_fwd_paramsE,"ax",@progbits
	.align	128
        .global         _ZN5flash24flash_fwd_splitkv_kernelI23Flash_fwd_kernel_traitsILi96ELi64ELi128ELi4ELb0ELb0EN7cutlass10bfloat16_tE19Flash_kernel_traitsILi96ELi64ELi128ELi4ES3_EELb0ELb1ELb1ELb0ELb0ELb1ELb1ELb1EEEvNS_16Flash_fwd_paramsE
        .type           _ZN5flash24flash_fwd_splitkv_kernelI23Flash_fwd_kernel_traitsILi96ELi64ELi128ELi4ELb0ELb0EN7cutlass10bfloat16_tE19Flash_kernel_traitsILi96ELi64ELi128ELi4ES3_EELb0ELb1ELb1ELb0ELb0ELb1ELb1ELb1EEEvNS_16Flash_fwd_paramsE,@function
        .size           _ZN5flash24flash_fwd_splitkv_kernelI23Flash_fwd_kernel_traitsILi96ELi64ELi128ELi4ELb0ELb0EN7cutlass10bfloat16_tE19Flash_kernel_traitsILi96ELi64ELi128ELi4ES3_EELb0ELb1ELb1ELb0ELb0ELb1ELb1ELb1EEEvNS_16Flash_fwd_paramsE,(.L_x_11643 - _ZN5flash24flash_fwd_splitkv_kernelI23Flash_fwd_kernel_traitsILi96ELi64ELi128ELi4ELb0ELb0EN7cutlass10bfloat16_tE19Flash_kernel_traitsILi96ELi64ELi128ELi4ES3_EELb0ELb1ELb1ELb0ELb0ELb1ELb1ELb1EEEvNS_16Flash_fwd_paramsE)
        .other          _ZN5flash24flash_fwd_splitkv_kernelI23Flash_fwd_kernel_traitsILi96ELi64ELi128ELi4ELb0ELb0EN7cutlass10bfloat16_tE19Flash_kernel_traitsILi96ELi64ELi128ELi4ES3_EELb0ELb1ELb1ELb0ELb0ELb1ELb1ELb1EEEvNS_16Flash_fwd_paramsE,@"STO_CUDA_ENTRY STV_DEFAULT"
_ZN5flash24flash_fwd_splitkv_kernelI23Flash_fwd_kernel_traitsILi96ELi64ELi128ELi4ELb0ELb0EN7cutlass10bfloat16_tE19Flash_kernel_traitsILi96ELi64ELi128ELi4ES3_EELb0ELb1ELb1ELb0ELb0ELb1ELb1ELb1EEEvNS_16Flash_fwd_paramsE:
.text._ZN5flash24flash_fwd_splitkv_kernelI23Flash_fwd_kernel_traitsILi96ELi64ELi128ELi4ELb0ELb0EN7cutlass10bfloat16_tE19Flash_kernel_traitsILi96ELi64ELi128ELi4ES3_EELb0ELb1ELb1ELb0ELb0ELb1ELb1ELb1EEEvNS_16Flash_fwd_paramsE:
        /* <DEDUP_REMOVED lines=29> */
[----:B------:R-:W-:Y:S05]  /*01d0*/  CALL.REL.NOINC `($_ZN5flash24flash_fwd_splitkv_kernelI23Flash_fwd_kernel_traitsILi96ELi64ELi128ELi4ELb0ELb0EN7cutlass10bfloat16_tE19Flash_kernel_traitsILi96ELi64ELi128ELi4ES3_EELb0ELb1ELb1ELb0ELb0ELb1ELb1ELb1EEEvNS_16Flash_fwd_paramsE$_ZN5flash30compute_attn_1rowblock_splitkvI23Flash_fwd_kernel_traitsILi96ELi64ELi128ELi4ELb0ELb0EN7cutlass10bfloat16_tE19Flash_kernel_traitsILi96ELi64ELi128ELi4ES3_EELb0ELb1ELb1ELb0ELb0ELb1ELb1ELb1ENS_16Flash_fwd_paramsEEEvRKT8_iiiii) ;  /* 0x0000000000087944 */ /* 0x000fea0003c00000 */
[----:B------:R-:W-:Y:S05]  /*01e0*/  BSYNC.RECONVERGENT B4 ;  /* 0x0000000000047941 */ /* 0x000fea0003800200 */
.L_x_6108:
[----:B------:R-:W-:Y:S05]  /*01f0*/  EXIT ;  /* 0x000000000000794d */ /* 0x000fea0003800000 */
        .type           $_ZN5flash24flash_fwd_splitkv_kernelI23Flash_fwd_kernel_traitsILi96ELi64ELi128ELi4ELb0ELb0EN7cutlass10bfloat16_tE19Flash_kernel_traitsILi96ELi64ELi128ELi4ES3_EELb0ELb1ELb1ELb0ELb0ELb1ELb1ELb1EEEvNS_16Flash_fwd_paramsE$_ZN5flash30compute_attn_1rowblock_splitkvI23Flash_fwd_kernel_traitsILi96ELi64ELi128ELi4ELb0ELb0EN7cutlass10bfloat16_tE19Flash_kernel_traitsILi96ELi64ELi128ELi4ES3_EELb0ELb1ELb1ELb0ELb0ELb1ELb1ELb1ENS_16Flash_fwd_paramsEEEvRKT8_iiiii,@function
        .size           $_ZN5flash24flash_fwd_splitkv_kernelI23Flash_fwd_kernel_traitsILi96ELi64ELi128ELi4ELb0ELb0EN7cutlass10bfloat16_tE19Flash_kernel_traitsILi96ELi64ELi128ELi4ES3_EELb0ELb1ELb1ELb0ELb0ELb1ELb1ELb1EEEvNS_16Flash_fwd_paramsE$_ZN5flash30compute_attn_1rowblock_splitkvI23Flash_fwd_kernel_traitsILi96ELi64ELi128ELi4ELb0ELb0EN7cutlass10bfloat16_tE19Flash_kernel_traitsILi96ELi64ELi128ELi4ES3_EELb0ELb1ELb1ELb0ELb0ELb1ELb1ELb1ENS_16Flash_fwd_paramsEEEvRKT8_iiiii,(.L_x_11643 - $_ZN5flash24flash_fwd_splitkv_kernelI23Flash_fwd_kernel_traitsILi96ELi64ELi128ELi4ELb0ELb0EN7cutlass10bfloat16_tE19Flash_kernel_traitsILi96ELi64ELi128ELi4ES3_EELb0ELb1ELb1ELb0ELb0ELb1ELb1ELb1EEEvNS_16Flash_fwd_paramsE$_ZN5flash30compute_attn_1rowblock_splitkvI23Flash_fwd_kernel_traitsILi96ELi64ELi128ELi4ELb0ELb0EN7cutlass10bfloat16_tE19Flash_kernel_traitsILi96ELi64ELi128ELi4ES3_EELb0ELb1ELb1ELb0ELb0ELb1ELb1ELb1ENS_16Flash_fwd_paramsEEEvRKT8_iiiii)
$_ZN5flash24flash_fwd_splitkv_kernelI23Flash_fwd_kernel_traitsILi96ELi64ELi128ELi4ELb0ELb0EN7cutlass10bfloat16_tE19Flash_kernel_traitsILi96ELi64ELi128ELi4ES3_EELb0ELb1ELb1ELb0ELb0ELb1ELb1ELb1EEEvNS_16Flash_fwd_paramsE$_ZN5flash30compute_attn_1rowblock_splitkvI23Flash_fwd_kernel_traitsILi96ELi64ELi128ELi4ELb0ELb0EN7cutlass10bfloat16_tE19Flash_kernel_traitsILi96ELi64ELi128ELi4ES3_EELb0ELb1ELb1ELb0ELb0ELb1ELb1ELb1ENS_16Flash_fwd_paramsEEEvRKT8_iiiii:
        /* <DEDUP_REMOVED lines=39> */
.L_x_6110:
[----:B------:R-:W-:Y:S05]  /*0470*/  BSYNC.RECONVERGENT B0 ;  /* 0x0000000000007941 */ /* 0x000fea0003800200 */
.L_x_6109:
[----:B------:R-:W-:Y:S04]  /*0480*/  BSSY.RECONVERGENT B0, `(.L_x_6111) ;  /* 0x0000007000007945 */ /* 0x000fe80003800200 */
[----:B------:R-:W-:Y:S05]  /*0490*/  @!P3 BRA `(.L_x_6112) ;  /* 0x000000000014b947 */ /* 0x000fea0003800000 */
[----:B-----5:R-:W4:Y:S02]  /*04a0*/  LD.E.U8 R5, desc[UR4][R116.64+0x1b2] ;  /* 0x0001b20474057980 */ /* 0x020f24000c101100 */
[----:B----4-:R-:W-:-:S13]  /*04b0*/  ISETP.NE.AND P1, PT, R5, RZ, PT ;  /* 0x000000ff0500720c */ /* 0x010fda0003f25270 */
[----:B------:R-:W4:Y:S02]  /*04c0*/  @P1 LD.E R6, desc[UR4][R10.64+0x4] ;  /* 0x000004040a061980 */ /* 0x000f24000c101900 */
[----:B----4-:R-:W-:-:S06]  /*04d0*/  @P1 IADD3 R5, PT, PT, R6, -R13, RZ ;  /* 0x8000000d06051210 */ /* 0x010fcc0007ffe0ff */
[----:B------:R4:W5:Y:S02]  /*04e0*/  @!P1 LD.E R5, desc[UR4][R10.64] ;  /* 0x000000040a059980 */ /* 0x000964000c101900 */
.L_x_6112:
[----:B------:R-:W-:Y:S05]  /*04f0*/  BSYNC.RECONVERGENT B0 ;  /* 0x0000000000007941 */ /* 0x000fea0003800200 */
.L_x_6111:
        /* <DEDUP_REMOVED lines=9> */
.L_x_6114:
[----:B------:R-:W5:Y:S01]  /*0590*/  LD.E.64 R6, desc[UR4][R116.64+0x108] ;  /* 0x0001080474067980 */ /* 0x000f62000c101b00 */
[----:B------:R-:W-:Y:S01]  /*05a0*/  BSSY.RECONVERGENT B0, `(.L_x_6116) ;  /* 0x0000006000007945 */ /* 0x000fe20003800200 */
[----:B------:R-:W-:Y:S01]  /*05b0*/  IMAD.MOV.U32 R65, RZ, RZ, RZ ;  /* 0x000000ffff417224 */ /* 0x000fe200078e00ff */
[----:B-----5:R-:W-:-:S04]  /*05c0*/  ISETP.NE.U32.AND P0, PT, R6, RZ, PT ;  /* 0x000000ff0600720c */ /* 0x020fc80003f05070 */
[----:B------:R-:W-:-:S13]  /*05d0*/  ISETP.NE.AND.EX P0, PT, R7, RZ, PT, P0 ;  /* 0x000000ff0700720c */ /* 0x000fda0003f05300 */
[----:B------:R-:W-:Y:S05]  /*05e0*/  @!P0 BRA `(.L_x_6117) ;  /* 0x0000000000048947 */ /* 0x000fea0003800000 */
[----:B------:R1:W5:Y:S02]  /*05f0*/  LD.E R65, desc[UR4][R116.64+0xbc] ;  /* 0x0000bc0474417980 */ /* 0x000364000c101900 */
.L_x_6117:
[----:B------:R-:W-:Y:S05]  /*0600*/  BSYNC.RECONVERGENT B0 ;  /* 0x0000000000007941 */ /* 0x000fea0003800200 */
.L_x_6116:
[----:B-----5:R-:W-:Y:S02]  /*0610*/  IADD3 R65, PT, PT, R74, R65, RZ ;  /* 0x000000414a417210 */ /* 0x020fe40007ffe0ff */
.L_x_6115:
[----:B------:R-:W-:Y:S05]  /*0620*/  BSYNC.RECONVERGENT B1 ;  /* 0x0000000000017941 */ /* 0x000fea0003800200 */
.L_x_6113:
[----:B------:R-:W-:Y:S01]  /*0630*/  IMAD.SHL.U32 R67, R143, 0x40, RZ ;  /* 0x000000408f437824 */ /* 0x000fe200078e00ff */
[----:B------:R-:W-:Y:S01]  /*0640*/  MOV R6, R142 ;  /* 0x0000008e00067202 */ /* 0x000fe20000000f00 */
[----:B------:R-:W-:-:S03]  /*0650*/  IMAD.MOV.U32 R7, RZ, RZ, 0x0 ;  /* 0x00000000ff077424 */ /* 0x000fc600078e00ff */
[----:B------:R-:W-:-:S13]  /*0660*/  ISETP.GT.AND P0, PT, R144, R67, PT ;  /* 0x000000439000720c */ /* 0x000fda0003f04270 */
[----:B-1234-:R-:W-:Y:S05]  /*0670*/  @!P0 RET.REL.NODEC R6 `(_ZN5flash24flash_fwd_splitkv_kernelI23Flash_fwd_kernel_traitsILi96ELi64ELi128ELi4ELb0ELb0EN7cutlass10bfloat16_tE19Flash_kernel_traitsILi96ELi64ELi128ELi4ES3_EELb0ELb1ELb1ELb0ELb0ELb1ELb1ELb1EEEvNS_16Flash_fwd_paramsE) ;  /* 0xfffffff806608950 */ /* 0x01efea0003c3ffff */
        /* <DEDUP_REMOVED lines=88> */
.L_x_6120:
[----:B------:R-:W-:Y:S05]  /*0c00*/  BSYNC.RECONVERGENT B0 ;  /* 0x0000000000007941 */ /* 0x000fea0003800200 */
.L_x_6119:
        /* <DEDUP_REMOVED lines=16> */
.L_x_6122:
[----:B------:R-:W-:Y:S05]  /*0d10*/  BSYNC.RECONVERGENT B0 ;  /* 0x0000000000007941 */ /* 0x000fea0003800200 */
.L_x_6121:
        /* <DEDUP_REMOVED lines=15> */
.L_x_6124:
[----:B------:R-:W-:Y:S05]  /*0e10*/  BSYNC.RECONVERGENT B0 ;  /* 0x0000000000007941 */ /* 0x000fea0003800200 */
.L_x_6123:
        /* <DEDUP_REMOVED lines=15> */
.L_x_6126:
[----:B------:R-:W-:Y:S05]  /*0f10*/  BSYNC.RECONVERGENT B0 ;  /* 0x0000000000007941 */ /* 0x000fea0003800200 */
.L_x_6125:
        /* <DEDUP_REMOVED lines=13> */
[----:B-12---:R-:W-:Y:S05]  /*0ff0*/  @P6 RET.REL.NODEC R142 `(_ZN5flash24flash_fwd_splitkv_kernelI23Flash_fwd_kernel_traitsILi96ELi64ELi128ELi4ELb0ELb0EN7cutlass10bfloat16_tE19Flash_kernel_traitsILi96ELi64ELi128ELi4ES3_EELb0ELb1ELb1ELb0ELb0ELb1ELb1ELb1EEEvNS_16Flash_fwd_paramsE) ;  /* 0xfffffff08e006950 */ /* 0x006fea0003c3ffff */
[----:B------:R-:W-:Y:S02]  /*1000*/  MOV R5, 0xff800000 ;  /* 0xff80000000057802 */ /* 0x000fe40000000f00 */
[----:B------:R-:W-:-:S03]  /*1010*/  MOV R143, 0x0 ;  /* 0x00000000008f7802 */ /* 0x000fc60000000f00 */
[----:B------:R1:W-:Y:S02]  /*1020*/  ST.E desc[UR4][R2.64+0xc0], R5 ;  /* 0x0000c00502007985 */ /* 0x0003e4000c101904 */
[----:B-1----:R-:W-:Y:S05]  /*1030*/  RET.REL.NODEC R142 `(_ZN5flash24flash_fwd_splitkv_kernelI23Flash_fwd_kernel_traitsILi96ELi64ELi128ELi4ELb0ELb0EN7cutlass10bfloat16_tE19Flash_kernel_traitsILi96ELi64ELi128ELi4ES3_EELb0ELb1ELb1ELb0ELb0ELb1ELb1ELb1EEEvNS_16Flash_fwd_paramsE) ;  /* 0xffffffec8ef07950 */ /* 0x002fea0003c3ffff */
.L_x_6118:
        /* <DEDUP_REMOVED lines=102> */
.L_x_6128:
        /* <DEDUP_REMOVED lines=77> */
.L_x_6129:
[----:B------:R-:W-:Y:S05]  /*1b70*/  BSYNC.RECONVERGENT B0 ;  /* 0x0000000000007941 */ /* 0x000fea0003800200 */
.L_x_6127:
        /* <DEDUP_REMOVED lines=217> */
.L_x_6199:
        /* <DEDUP_REMOVED lines=18> */
.L_x_6132:
[----:B------:R-:W-:Y:S05]  /*2a30*/  BSYNC.RECONVERGENT B0 ;  /* 0x0000000000007941 */ /* 0x000fea0003800200 */
.L_x_6131:
        /* <DEDUP_REMOVED lines=15> */
.L_x_6134:
[----:B------:R-:W-:Y:S05]  /*2b30*/  BSYNC.RECONVERGENT B0 ;  /* 0x0000000000007941 */ /* 0x000fea0003800200 */
.L_x_6133:
        /* <DEDUP_REMOVED lines=18> */
.L_x_6136:
[----:B------:R-:W-:Y:S05]  /*2c60*/  BSYNC.RECONVERGENT B0 ;  /* 0x0000000000007941 */ /* 0x000fea0003800200 */
.L_x_6135:
        /* <DEDUP_REMOVED lines=17> */
.L_x_6138:
[----:B------:R-:W-:Y:S05]  /*2d80*/  BSYNC.RECONVERGENT B0 ;  /* 0x0000000000007941 */ /* 0x000fea0003800200 */
.L_x_6137:
        /* <DEDUP_REMOVED lines=27> */
.L_x_6142:
[----:B------:R-:W-:Y:S05]  /*2f40*/  BSYNC.RECONVERGENT B0 ;  /* 0x0000000000007941 */ /* 0x000fea0003800200 */
.L_x_6141:
        /* <DEDUP_REMOVED lines=15> */
.L_x_6144:
[----:B------:R-:W-:Y:S05]  /*3040*/  BSYNC.RECONVERGENT B0 ;  /* 0x0000000000007941 */ /* 0x000fea0003800200 */
.L_x_6143:
        /* <DEDUP_REMOVED lines=15> */
.L_x_6146:
[----:B------:R-:W-:Y:S05]  /*3140*/  BSYNC.RECONVERGENT B0 ;  /* 0x0000000000007941 */ /* 0x000fea0003800200 */
.L_x_6145:
        /* <DEDUP_REMOVED lines=19> */
.L_x_6140:
        /* <DEDUP_REMOVED lines=58> */
.L_x_6152:
[----:B------:R-:W-:Y:S05]  /*3620*/  BSYNC.RECONVERGENT B0 ;  /* 0x0000000000007941 */ /* 0x000fea0003800200 */
.L_x_6151:
        /* <DEDUP_REMOVED lines=48> */
.L_x_6154:
[----:B------:R-:W-:Y:S05]  /*3930*/  BSYNC.RECONVERGENT B0 ;  /* 0x0000000000007941 */ /* 0x000fea0003800200 */
.L_x_6153:
        /* <DEDUP_REMOVED lines=47> */
.L_x_6150:
[----:B------:R-:W-:Y:S05]  /*3c30*/  BSYNC.RECONVERGENT B1 ;  /* 0x0000000000017941 */ /* 0x000fea0003800200 */
.L_x_6149:
        /* <DEDUP_REMOVED lines=63> */
.L_x_6158:
[----:B------:R-:W-:Y:S05]  /*4030*/  BSYNC.RECONVERGENT B0 ;  /* 0x0000000000007941 */ /* 0x000fea0003800200 */
.L_x_6157:
        /* <DEDUP_REMOVED lines=48> */
.L_x_6160:
[----:B------:R-:W-:Y:S05]  /*4340*/  BSYNC.RECONVERGENT B0 ;  /* 0x0000000000007941 */ /* 0x000fea0003800200 */
.L_x_6159:
        /* <DEDUP_REMOVED lines=47> */
.L_x_6156:
[----:B------:R-:W-:Y:S05]  /*4640*/  BSYNC.RECONVERGENT B1 ;  /* 0x0000000000017941 */ /* 0x000fea0003800200 */
.L_x_6155:
        /* <DEDUP_REMOVED lines=61> */
.L_x_6164:
[----:B------:R-:W-:Y:S05]  /*4a20*/  BSYNC.RECONVERGENT B0 ;  /* 0x0000000000007941 */ /* 0x000fea0003800200 */
.L_x_6163:
        /* <DEDUP_REMOVED lines=48> */
.L_x_6166:
[----:B------:R-:W-:Y:S05]  /*4d30*/  BSYNC.RECONVERGENT B0 ;  /* 0x0000000000007941 */ /* 0x000fea0003800200 */
.L_x_6165:
        /* <DEDUP_REMOVED lines=47> */
.L_x_6162:
[----:B------:R-:W-:Y:S05]  /*5030*/  BSYNC.RECONVERGENT B1 ;  /* 0x0000000000017941 */ /* 0x000fea0003800200 */
.L_x_6161:
        /* <DEDUP_REMOVED lines=64> */
.L_x_6170:
[----:B------:R-:W-:Y:S05]  /*5440*/  BSYNC.RECONVERGENT B0 ;  /* 0x0000000000007941 */ /* 0x000fea0003800200 */
.L_x_6169:
        /* <DEDUP_REMOVED lines=48> */
.L_x_6172:
[----:B------:R-:W-:Y:S05]  /*5750*/  BSYNC.RECONVERGENT B0 ;  /* 0x0000000000007941 */ /* 0x000fea0003800200 */
.L_x_6171:
        /* <DEDUP_REMOVED lines=47> */
.L_x_6168:
[----:B------:R-:W-:Y:S05]  /*5a50*/  BSYNC.RECONVERGENT B1 ;  /* 0x0000000000017941 */ /* 0x000fea0003800200 */
.L_x_6167:
[----:B------:R-:W2:Y:S02]  /*5a60*/  LD.E R3, desc[UR4][R116.64+0xd0] ;  /* 0x0000d00474037980 */ /* 0x000ea4000c101900 */
[----:B--2---:R-:W-:Y:S05]  /*5a70*/  IMAD.U32 R3, R3, -0x40, RZ ;  /* 0xffffffc003037824 */ /* 0x004fea00078e00ff */
[C---:B------:R-:W-:Y:S02]  /*5a80*/  LEA R16, P1, R3.reuse, R16, 0x1 ;  /* 0x0000001003107211 */ /* 0x040fe400078208ff */
[C---:B------:R-:W-:Y:S02]  /*5a90*/  LEA R52, P0, R3.reuse, R52, 0x1 ;  /* 0x0000003403347211 */ /* 0x040fe400078008ff */
[C---:B------:R-:W-:Y:S02]  /*5aa0*/  LEA.HI.X.SX32 R17, R3.reuse, R17, 0x1, P1 ;  /* 0x0000001103117211 */ /* 0x040fe400008f0eff */
[----:B------:R-:W-:Y:S01]  /*5ab0*/  LEA.HI.X.SX32 R53, R3, R53, 0x1, P0 ;  /* 0x0000003503357211 */ /* 0x000fe200000f0eff */
[----:B------:R-:W-:Y:S05]  /*5ac0*/  BRA `(.L_x_6147) ;  /* 0x0000004400347947 */ /* 0x000fea0003800000 */
.L_x_6148:
        /* <DEDUP_REMOVED lines=95> */
.L_x_6176:
[----:B------:R-:W-:Y:S05]  /*60c0*/  BSYNC.RECONVERGENT B0 ;  /* 0x0000000000007941 */ /* 0x000fea0003800200 */
.L_x_6175:
        /* <DEDUP_REMOVED lines=89> */
.L_x_6178:
[----:B------:R-:W-:Y:S05]  /*6660*/  BSYNC.RECONVERGENT B0 ;  /* 0x0000000000007941 */ /* 0x000fea0003800200 */
.L_x_6177:
        /* <DEDUP_REMOVED lines=88> */
.L_x_6174:
[----:B------:R-:W-:Y:S05]  /*6bf0*/  BSYNC.RECONVERGENT B1 ;  /* 0x0000000000017941 */ /* 0x000fea0003800200 */
.L_x_6173:
        /* <DEDUP_REMOVED lines=94> */
.L_x_6182:
[----:B------:R-:W-:Y:S05]  /*71e0*/  BSYNC.RECONVERGENT B0 ;  /* 0x0000000000007941 */ /* 0x000fea0003800200 */
.L_x_6181:
        /* <DEDUP_REMOVED lines=89> */
.L_x_6184:
[----:B------:R-:W-:Y:S05]  /*7780*/  BSYNC.RECONVERGENT B0 ;  /* 0x0000000000007941 */ /* 0x000fea0003800200 */
.L_x_6183:
        /* <DEDUP_REMOVED lines=88> */
.L_x_6180:
[----:B------:R-:W-:Y:S05]  /*7d10*/  BSYNC.RECONVERGENT B1 ;  /* 0x0000000000017941 */ /* 0x000fea0003800200 */
.L_x_6179:
        /* <DEDUP_REMOVED lines=95> */
.L_x_6188:
[----:B------:R-:W-:Y:S05]  /*8310*/  BSYNC.RECONVERGENT B0 ;  /* 0x0000000000007941 */ /* 0x000fea0003800200 */
.L_x_6187:
        /* <DEDUP_REMOVED lines=88> */
.L_x_6190:
[----:B------:R-:W-:Y:S05]  /*88a0*/  BSYNC.RECONVERGENT B0 ;  /* 0x0000000000007941 */ /* 0x000fea0003800200 */
.L_x_6189:
        /* <DEDUP_REMOVED lines=86> */
.L_x_6186:
[----:B------:R-:W-:Y:S05]  /*8e10*/  BSYNC.RECONVERGENT B1 ;  /* 0x0000000000017941 */ /* 0x000fea0003800200 */
.L_x_6185:
        /* <DEDUP_REMOVED lines=98> */
.L_x_6194:
[----:B------:R-:W-:Y:S05]  /*9440*/  BSYNC.RECONVERGENT B0 ;  /* 0x0000000000007941 */ /* 0x000fea0003800200 */
.L_x_6193:
        /* <DEDUP_REMOVED lines=87> */
.L_x_6196:
[----:B------:R-:W-:Y:S05]  /*99c0*/  BSYNC.RECONVERGENT B0 ;  /* 0x0000000000007941 */ /* 0x000fea0003800200 */
.L_x_6195:
        /* <DEDUP_REMOVED lines=86> */
.L_x_6192:
[----:B------:R-:W-:Y:S05]  /*9f30*/  BSYNC.RECONVERGENT B1 ;  /* 0x0000000000017941 */ /* 0x000fea0003800200 */
.L_x_6191:
[----:B------:R-:W3:Y:S02]  /*9f40*/  LD.E R3, desc[UR4][R116.64+0xd0] ;  /* 0x0000d00474037980 */ /* 0x000ee4000c101900 */
[----:B---3--:R-:W-:Y:S05]  /*9f50*/  IMAD.U32 R3, R3, -0x40, RZ ;  /* 0xffffffc003037824 */ /* 0x008fea00078e00ff */
[C---:B------:R-:W-:Y:S02]  /*9f60*/  LEA R80, P1, R3.reuse, R80, 0x1 ;  /* 0x0000005003507211 */ /* 0x040fe400078208ff */
[C---:B------:R-:W-:Y:S02]  /*9f70*/  LEA R78, P0, R3.reuse, R78, 0x1 ;  /* 0x0000004e034e7211 */ /* 0x040fe400078008ff */
[C---:B------:R-:W-:Y:S02]  /*9f80*/  LEA.HI.X.SX32 R81, R3.reuse, R81, 0x1, P1 ;  /* 0x0000005103517211 */ /* 0x040fe400008f0eff */
[----:B------:R-:W-:Y:S09]  /*9f90*/  LEA.HI.X.SX32 R79, R3, R79, 0x1, P0 ;  /* 0x0000004f034f7211 */ /* 0x000ff200000f0eff */
.L_x_6147:
[----:B------:R-:W-:Y:S05]  /*9fa0*/  BSYNC.RECONVERGENT B2 ;  /* 0x0000000000027941 */ /* 0x000fea0003800200 */
.L_x_6139:
        /* <DEDUP_REMOVED lines=101> */
.L_x_6198:
[----:B------:R-:W-:Y:S05]  /*a600*/  BSYNC.RECONVERGENT B0 ;  /* 0x0000000000007941 */ /* 0x000fea0003800200 */
.L_x_6197:
[----:B------:R-:W-:Y:S05]  /*a610*/  @P2 BRA `(.L_x_6199) ;  /* 0xffffff8000bc2947 */ /* 0x000fea000383ffff */
.L_x_6130:
        /* <DEDUP_REMOVED lines=29> */
.L_x_6204:
[----:B------:R2:W-:Y:S02]  /*a7f0*/  STS.128 [R61+0x2000], RZ ;  /* 0x002000ff3d007388 */ /* 0x0005e40000000c00 */
.L_x_6203:
[----:B------:R-:W-:Y:S05]  /*a800*/  BSYNC.RECONVERGENT B0 ;  /* 0x0000000000007941 */ /* 0x000fea0003800200 */
.L_x_6202:
        /* <DEDUP_REMOVED lines=24> */
.L_x_6206:
[----:B------:R1:W-:Y:S01]  /*a990*/  STS.128 [R61+0x2800], RZ ;  /* 0x002800ff3d007388 */ /* 0x0003e20000000c00 */
[----:B------:R-:W-:Y:S05]  /*a9a0*/  BRA `(.L_x_6205) ;  /* 0x0000003800107947 */ /* 0x000fea0003800000 */
.L_x_6201:
        /* <DEDUP_REMOVED lines=82> */
.L_x_6213:
[----:B------:R-:W-:Y:S05]  /*aed0*/  BSYNC.RECONVERGENT B0 ;  /* 0x0000000000007941 */ /* 0x000fea0003800200 */
.L_x_6212:
[----:B-----5:R-:W-:Y:S01]  /*aee0*/  IMAD.MOV.U32 R6, RZ, RZ, R18 ;  /* 0x000000ffff067224 */ /* 0x020fe200078e0012 */
[----:B------:R-:W-:Y:S01]  /*aef0*/  MOV R4, R16 ;  /* 0x0000001000047202 */ /* 0x000fe20000000f00 */
[----:B------:R-:W-:Y:S01]  /*af00*/  IMAD.MOV.U32 R7, RZ, RZ, R19 ;  /* 0x000000ffff077224 */ /* 0x000fe200078e0013 */
[----:B------:R-:W-:Y:S02]  /*af10*/  MOV R5, R17 ;  /* 0x0000001100057202 */ /* 0x000fe40000000f00 */
.L_x_6211:
[----:B------:R-:W-:Y:S05]  /*af20*/  BSYNC.RECONVERGENT B1 ;  /* 0x0000000000017941 */ /* 0x000fea0003800200 */
.L_x_6210:
        /* <DEDUP_REMOVED lines=47> */
.L_x_6217:
[----:B------:R-:W-:Y:S05]  /*b220*/  BSYNC.RECONVERGENT B0 ;  /* 0x0000000000007941 */ /* 0x000fea0003800200 */
.L_x_6216:
[----:B-----5:R1:W-:Y:S02]  /*b230*/  STS.128 [R61+0x1000], R16 ;  /* 0x001000103d007388 */ /* 0x0203e40000000c00 */
.L_x_6215:
[----:B------:R-:W-:Y:S05]  /*b240*/  BSYNC.RECONVERGENT B1 ;  /* 0x0000000000017941 */ /* 0x000fea0003800200 */
.L_x_6214:
        /* <DEDUP_REMOVED lines=45> */
.L_x_6219:
[----:B------:R-:W-:Y:S05]  /*b520*/  BSYNC.RECONVERGENT B0 ;  /* 0x0000000000007941 */ /* 0x000fea0003800200 */
.L_x_6218:
[----:B-----5:R1:W-:Y:S02]  /*b530*/  STS.128 [R61+0x2000], R16 ;  /* 0x002000103d007388 */ /* 0x0203e40000000c00 */
.L_x_6209:
[----:B------:R-:W-:Y:S05]  /*b540*/  BSYNC.RECONVERGENT B2 ;  /* 0x0000000000027941 */ /* 0x000fea0003800200 */
.L_x_6208:
        /* <DEDUP_REMOVED lines=59> */
.L_x_6223:
[----:B------:R-:W-:Y:S05]  /*b900*/  BSYNC.RECONVERGENT B0 ;  /* 0x0000000000007941 */ /* 0x000fea0003800200 */
.L_x_6222:
[----:B-----5:R1:W-:Y:S02]  /*b910*/  STS.128 [R61+0x800], R16 ;  /* 0x000800103d007388 */ /* 0x0203e40000000c00 */
.L_x_6221:
[----:B------:R-:W-:Y:S05]  /*b920*/  BSYNC.RECONVERGENT B1 ;  /* 0x0000000000017941 */ /* 0x000fea0003800200 */
.L_x_6220:
        /* <DEDUP_REMOVED lines=54> */
.L_x_6227:
[----:B------:R-:W-:Y:S05]  /*bc90*/  BSYNC.RECONVERGENT B0 ;  /* 0x0000000000007941 */ /* 0x000fea0003800200 */
.L_x_6226:
[----:B-----5:R1:W-:Y:S02]  /*bca0*/  STS.128 [R61+0x1800], R16 ;  /* 0x001800103d007388 */ /* 0x0203e40000000c00 */
.L_x_6225:
[----:B------:R-:W-:Y:S05]  /*bcb0*/  BSYNC.RECONVERGENT B1 ;  /* 0x0000000000017941 */ /* 0x000fea0003800200 */
.L_x_6224:
        /* <DEDUP_REMOVED lines=53> */
.L_x_6229:
[----:B------:R-:W-:Y:S05]  /*c010*/  BSYNC.RECONVERGENT B0 ;  /* 0x0000000000007941 */ /* 0x000fea0003800200 */
.L_x_6228:
[----:B-----5:R1:W-:Y:S01]  /*c020*/  STS.128 [R61+0x2800], R16 ;  /* 0x002800103d007388 */ /* 0x0203e20000000c00 */
[----:B------:R-:W-:Y:S05]  /*c030*/  BRA `(.L_x_6205) ;  /* 0x00000020006c7947 */ /* 0x000fea0003800000 */
.L_x_6207:
        /* <DEDUP_REMOVED lines=94> */
.L_x_6234:
[----:B------:R-:W-:Y:S05]  /*c620*/  BSYNC.RECONVERGENT B0 ;  /* 0x0000000000007941 */ /* 0x000fea0003800200 */
.L_x_6233:
[----:B------:R-:W-:Y:S05]  /*c630*/  BSYNC.RECONVERGENT B1 ;  /* 0x0000000000017941 */ /* 0x000fea0003800200 */
.L_x_6232:
        /* <DEDUP_REMOVED lines=85> */
.L_x_6238:
[----:B------:R-:W-:Y:S05]  /*cb90*/  BSYNC.RECONVERGENT B0 ;  /* 0x0000000000007941 */ /* 0x000fea0003800200 */
.L_x_6237:
[----:B-----5:R1:W-:Y:S02]  /*cba0*/  STS.128 [R61+0x1000], R24 ;  /* 0x001000183d007388 */ /* 0x0203e40000000c00 */
.L_x_6236:
[----:B------:R-:W-:Y:S05]  /*cbb0*/  BSYNC.RECONVERGENT B1 ;  /* 0x0000000000017941 */ /* 0x000fea0003800200 */
.L_x_6235:
        /* <DEDUP_REMOVED lines=83> */
.L_x_6240:
[----:B------:R-:W-:Y:S05]  /*d0f0*/  BSYNC.RECONVERGENT B0 ;  /* 0x0000000000007941 */ /* 0x000fea0003800200 */
.L_x_6239:
[----:B-----5:R1:W-:Y:S02]  /*d100*/  STS.128 [R61+0x2000], R24 ;  /* 0x002000183d007388 */ /* 0x0203e40000000c00 */
.L_x_6231:
[----:B------:R-:W-:Y:S05]  /*d110*/  BSYNC.RECONVERGENT B2 ;  /* 0x0000000000027941 */ /* 0x000fea0003800200 */
.L_x_6230:
        /* <DEDUP_REMOVED lines=90> */
.L_x_6244:
[----:B------:R-:W-:Y:S05]  /*d6c0*/  BSYNC.RECONVERGENT B0 ;  /* 0x0000000000007941 */ /* 0x000fea0003800200 */
.L_x_6243:
[----:B-----5:R1:W-:Y:S02]  /*d6d0*/  STS.128 [R61+0x800], R24 ;  /* 0x000800183d007388 */ /* 0x0203e40000000c00 */
.L_x_6242:
[----:B------:R-:W-:Y:S05]  /*d6e0*/  BSYNC.RECONVERGENT B1 ;  /* 0x0000000000017941 */ /* 0x000fea0003800200 */
.L_x_6241:
        /* <DEDUP_REMOVED lines=85> */
.L_x_6248:
[----:B------:R-:W-:Y:S05]  /*dc40*/  BSYNC.RECONVERGENT B0 ;  /* 0x0000000000007941 */ /* 0x000fea0003800200 */
.L_x_6247:
[----:B-----5:R1:W-:Y:S02]  /*dc50*/  STS.128 [R61+0x1800], R24 ;  /* 0x001800183d007388 */ /* 0x0203e40000000c00 */
.L_x_6246:
[----:B------:R-:W-:Y:S05]  /*dc60*/  BSYNC.RECONVERGENT B1 ;  /* 0x0000000000017941 */ /* 0x000fea0003800200 */
.L_x_6245:
        /* <DEDUP_REMOVED lines=86> */
.L_x_6250:
[----:B------:R-:W-:Y:S05]  /*e1d0*/  BSYNC.RECONVERGENT B0 ;  /* 0x0000000000007941 */ /* 0x000fea0003800200 */
.L_x_6249:
[----:B-----5:R1:W-:Y:S02]  /*e1e0*/  STS.128 [R61+0x2800], R4 ;  /* 0x002800043d007388 */ /* 0x0203e40000000c00 */
.L_x_6205:
[----:B------:R-:W-:Y:S05]  /*e1f0*/  BSYNC.RECONVERGENT B3 ;  /* 0x0000000000037941 */ /* 0x000fea0003800200 */
.L_x_6200:
        /* <DEDUP_REMOVED lines=25> */
.L_x_6253:
[----:B------:R4:W-:Y:S02]  /*e390*/  STS.128 [R61+0x7000], RZ ;  /* 0x007000ff3d007388 */ /* 0x0009e40000000c00 */
.L_x_6252:
[----:B------:R-:W-:Y:S05]  /*e3a0*/  BSYNC.RECONVERGENT B0 ;  /* 0x0000000000007941 */ /* 0x000fea0003800200 */
.L_x_6251:
        /* <DEDUP_REMOVED lines=24> */
.L_x_6256:
[----:B------:R3:W-:Y:S02]  /*e530*/  STS.128 [R61+0x7800], RZ ;  /* 0x007800ff3d007388 */ /* 0x0007e40000000c00 */
.L_x_6255:
[----:B------:R-:W-:Y:S05]  /*e540*/  BSYNC.RECONVERGENT B0 ;  /* 0x0000000000007941 */ /* 0x000fea0003800200 */
.L_x_6254:
        /* <DEDUP_REMOVED lines=25> */
.L_x_6259:
[----:B------:R3:W-:Y:S02]  /*e6e0*/  STS.128 [R61+0x8000], RZ ;  /* 0x008000ff3d007388 */ /* 0x0007e40000000c00 */
.L_x_6258:
[----:B------:R-:W-:Y:S05]  /*e6f0*/  BSYNC.RECONVERGENT B0 ;  /* 0x0000000000007941 */ /* 0x000fea0003800200 */
.L_x_6257:
        /* <DEDUP_REMOVED lines=25> */
.L_x_6261:
[----:B------:R-:W-:Y:S05]  /*e890*/  BSYNC.RECONVERGENT B0 ;  /* 0x0000000000007941 */ /* 0x000fea0003800200 */
.L_x_6260:
        /* <DEDUP_REMOVED lines=40> */
.L_x_6264:
[----:B------:R2:W-:Y:S01]  /*eb20*/  STS.128 [R61+0xd000], RZ ;  /* 0x00d000ff3d007388 */ /* 0x0005e20000000c00 */
[----:B------:R-:W-:Y:S05]  /*eb30*/  BRA `(.L_x_6265) ;  /* 0x00000000000c7947 */ /* 0x000fea0003800000 */
.L_x_6263:
[----:B------:R4:W-:Y:S04]  /*eb40*/  STS.128 [R61+0x9000], RZ ;  /* 0x009000ff3d007388 */ /* 0x0009e80000000c00 */
[----:B------:R4:W-:Y:S04]  /*eb50*/  STS.128 [R61+0xb000], RZ ;  /* 0x00b000ff3d007388 */ /* 0x0009e80000000c00 */
[----:B------:R4:W-:Y:S02]  /*eb60*/  STS.128 [R61+0xd000], RZ ;  /* 0x00d000ff3d007388 */ /* 0x0009e40000000c00 */
.L_x_6265:
[----:B------:R-:W-:Y:S05]  /*eb70*/  BSYNC.RECONVERGENT B0 ;  /* 0x0000000000007941 */ /* 0x000fea0003800200 */
.L_x_6262:
        /* <DEDUP_REMOVED lines=27> */
.L_x_6268:
[----:B------:R1:W-:Y:S02]  /*ed30*/  STS.128 [R61+0xd800], RZ ;  /* 0x00d800ff3d007388 */ /* 0x0003e40000000c00 */
.L_x_6267:
[----:B------:R-:W-:Y:S05]  /*ed40*/  BSYNC.RECONVERGENT B0 ;  /* 0x0000000000007941 */ /* 0x000fea0003800200 */
.L_x_6266:
        /* <DEDUP_REMOVED lines=27> */
.L_x_6271:
[----:B------:R1:W-:Y:S02]  /*ef00*/  STS.128 [R61+0xe000], RZ ;  /* 0x00e000ff3d007388 */ /* 0x0003e40000000c00 */
.L_x_6270:
[----:B------:R-:W-:Y:S05]  /*ef10*/  BSYNC.RECONVERGENT B0 ;  /* 0x0000000000007941 */ /* 0x000fea0003800200 */
.L_x_6269:
        /* <DEDUP_REMOVED lines=31> */
.L_x_6274:
[----:B------:R1:W-:Y:S02]  /*f110*/  STS.128 [R61+0xe800], RZ ;  /* 0x00e800ff3d007388 */ /* 0x0003e40000000c00 */
.L_x_6273:
[----:B------:R-:W-:Y:S05]  /*f120*/  BSYNC.RECONVERGENT B0 ;  /* 0x0000000000007941 */ /* 0x000fea0003800200 */
.L_x_6272:
[----:B------:R-:W2:Y:S01]  /*f130*/  LD.E R3, desc[UR4][R116.64+0x18c] ;  /* 0x00018c0474037980 */ /* 0x000ea2000c101900 */
[----:B------:R-:W3:Y:S01]  /*f140*/  S2UR UR6, SR_CgaCtaId ;  /* 0x00000000000679c3 */ /* 0x000ee20000008800 */
[----:B------:R-:W-:Y:S01]  /*f150*/  UMOV UR7, 0x400 ;  /* 0x0000040000077882 */ /* 0x000fe20000000000 */
[--C-:B------:R-:W-:Y:S01]  /*f160*/  SHF.R.U32.HI R130, RZ, 0x2, R63.reuse ;  /* 0x00000002ff827819 */ /* 0x100fe2000001163f */
[----:B------:R-:W0:Y:S01]  /*f170*/  LDGDEPBAR ;  /* 0x00000000000079af */ /* 0x000e220000000000 */
[----:B------:R-:W-:Y:S01]  /*f180*/  SHF.R.U32.HI R128, RZ, 0x1, R63 ;  /* 0x00000001ff807819 */ /* 0x000fe2000001163f */
[----:B------:R-:W-:Y:S01]  /*f190*/  BSSY.RECONVERGENT B1, `(.L_x_6275) ;  /* 0x00001c7000017945 */ /* 0x000fe20003800200 */
[----:B------:R-:W-:Y:S02]  /*f1a0*/  LOP3.LUT R130, R130, 0x7, RZ, 0xc0, !PT ;  /* 0x0000000782827812 */ /* 0x000fe400078ec0ff */
[----:B------:R-:W-:Y:S02]  /*f1b0*/  LOP3.LUT R131, R128, 0x1f0, RZ, 0xc0, !PT ;  /* 0x000001f080837812 */ /* 0x000fe400078ec0ff */
[----:B------:R-:W-:-:S02]  /*f1c0*/  ISETP.GT.AND P0, PT, R62, R133, PT ;  /* 0x000000853e00720c */ /* 0x000fc40003f04270 */
[----:B-----5:R-:W-:Y:S02]  /*f1d0*/  IADD3 R0, PT, PT, R0, R65, -R144 ;  /* 0x0000004100007210 */ /* 0x020fe40007ffe890 */
[----:B------:R-:W-:Y:S02]  /*f1e0*/  IADD3 R2, PT, PT, R65, -R144, -R2 ;  /* 0x8000009041027210 */ /* 0x000fe40007ffe802 */
[----:B------:R-:W-:-:S04]  /*f1f0*/  SHF.L.U32 R53, R63, 0x1, RZ ;  /* 0x000000013f357819 */ /* 0x000fc800000006ff */
[----:B------:R-:W-:Y:S01]  /*f200*/  LOP3.LUT R53, R53, 0x6, RZ, 0xc0, !PT ;  /* 0x0000000635357812 */ /* 0x000fe200078ec0ff */
[----:B---3--:R-:W-:-:S03]  /*f210*/  ULEA UR6, UR6, UR7, 0x18 ;  /* 0x0000000706067291 */ /* 0x008fc6000f8ec0ff */
[----:B------:R-:W-:-:S03]  /*f220*/  IADD3 R229, PT, PT, R54, R53, RZ ;  /* 0x0000003536e57210 */ /* 0x000fc60007ffe0ff */
[----:B------:R-:W-:Y:S02]  /*f230*/  LEA R129, R68, UR6, 0x1 ;  /* 0x0000000644817c11 */ /* 0x000fe4000f8e08ff */
[----:B------:R-:W-:Y:S02]  /*f240*/  LEA R118, R66, UR6, 0x1 ;  /* 0x0000000642767c11 */ /* 0x000fe4000f8e08ff */
[C---:B------:R-:W-:Y:S01]  /*f250*/  LEA R14, R8.reuse, R129, 0x1 ;  /* 0x00000081080e7211 */ /* 0x040fe200078e08ff */
[----:B------:R-:W-:Y:S01]  /*f260*/  LDSM.16.M88.4 R40, [R129] ;  /* 0x000000008128783b */ /* 0x000fe20000000200 */
[----:B------:R-:W-:-:S03]  /*f270*/  LEA R11, R8, R118, 0x1 ;  /* 0x00000076080b7211 */ /* 0x000fc600078e08ff */
[----:B------:R-:W3:Y:S04]  /*f280*/  LDSM.16.M88.4 R100, [R118+0x3400] ;  /* 0x003400007664783b */ /* 0x000ee80000000200 */
[----:B------:R-:W4:Y:S04]  /*f290*/  LDSM.16.M88.4 R32, [R118+0x3000] ;  /* 0x003000007620783b */ /* 0x000f280000000200 */
[----:B------:R-:W4:Y:S04]  /*f2a0*/  LDSM.16.M88.4 R92, [R118+0x3800] ;  /* 0x00380000765c783b */ /* 0x000f280000000200 */
[----:B------:R-:W4:Y:S04]  /*f2b0*/  LDSM.16.M88.4 R84, [R118+0x3c00] ;  /* 0x003c00007654783b */ /* 0x000f280000000200 */
[----:B------:R-:W4:Y:S04]  /*f2c0*/  LDSM.16.M88.4 R76, [R118+0x4000] ;  /* 0x00400000764c783b */ /* 0x000f280000000200 */
[----:B------:R-:W4:Y:S04]  /*f2d0*/  LDSM.16.M88.4 R68, [R118+0x4400] ;  /* 0x004400007644783b */ /* 0x000f280000000200 */
[----:B------:R-:W4:Y:S04]  /*f2e0*/  LDSM.16.M88.4 R48, [R118+0x4800] ;  /* 0x004800007630783b */ /* 0x000f280000000200 */
[----:B------:R-:W4:Y:S04]  /*f2f0*/  LDSM.16.M88.4 R16, [R118+0x4c00] ;  /* 0x004c00007610783b */ /* 0x000f280000000200 */
[----:B-1----:R-:W-:Y:S04]  /*f300*/  LDSM.16.M88.4 R4, [R14] ;  /* 0x000000000e04783b */ /* 0x002fe80000000200 */
        /* <DEDUP_REMOVED lines=33> */
[----:B------:R-:W2:Y:S07]  /*f520*/  LDSM.16.M88.4 R24, [R11+0x4800] ;  /* 0x004800000b18783b */ /* 0x000eae0000000200 */
[C---:B----4-:R-:W-:Y:S08]  /*f530*/  HMMA.16816.F32.BF16 R80, R4.reuse, R16, R80 ;  /* 0x000000100450723c */ /* 0x050ff00000041850 */
[C---:B------:R-:W-:Y:S01]  /*f540*/  HMMA.16816.F32.BF16 R76, R4.reuse, R18, R76 ;  /* 0x00000012044c723c */ /* 0x040fe2000004184c */
[----:B------:R-:W4:Y:S07]  /*f550*/  LDSM.16.M88.4 R16, [R11+0x4c00] ;  /* 0x004c00000b10783b */ /* 0x000f2e0000000200 */
[C---:B------:R-:W-:Y:S08]  /*f560*/  HMMA.16816.F32.BF16 R88, R4.reuse, R36, R88 ;  /* 0x000000240458723c */ /* 0x040ff00000041858 */
[----:B------:R-:W-:Y:S01]  /*f570*/  HMMA.16816.F32.BF16 R84, R4, R38, R84 ;  /* 0x000000260454723c */ /* 0x000fe20000041854 */
[----:B------:R-:W4:Y:S07]  /*f580*/  LDSM.16.M88.4 R36, [R14+0x1000] ;  /* 0x001000000e24783b */ /* 0x000f2e0000000200 */
[C---:B-1----:R-:W-:Y:S08]  /*f590*/  HMMA.16816.F32.BF16 R20, R124.reuse, R108, R20 ;  /* 0x0000006c7c14723c */ /* 0x042ff00000041814 */
[----:B------:R-:W-:Y:S01]  /*f5a0*/  HMMA.16816.F32.BF16 R32, R124, R110, R32 ;  /* 0x0000006e7c20723c */ /* 0x000fe20000041820 */
[----:B------:R-:W1:Y:S07]  /*f5b0*/  LDSM.16.M88.4 R108, [R118+0x5c00] ;  /* 0x005c0000766c783b */ /* 0x000e6e0000000200 */
[C---:B---3--:R-:W-:Y:S08]  /*f5c0*/  HMMA.16816.F32.BF16 R72, R4.reuse, R28, R72 ;  /* 0x0000001c0448723c */ /* 0x048ff00000041848 */
[C---:B------:R-:W-:Y:S01]  /*f5d0*/  HMMA.16816.F32.BF16 R68, R4.reuse, R30, R68 ;  /* 0x0000001e0444723c */ /* 0x040fe20000041844 */
[----:B------:R-:W-:Y:S07]  /*f5e0*/  LDSM.16.M88.4 R28, [R129+0x2000] ;  /* 0x00200000811c783b */ /* 0x000fee0000000200 */
[C---:B--2---:R-:W-:Y:S08]  /*f5f0*/  HMMA.16816.F32.BF16 R56, R4.reuse, R24, R56 ;  /* 0x000000180438723c */ /* 0x044ff00000041838 */
[----:B------:R-:W-:Y:S01]  /*f600*/  HMMA.16816.F32.BF16 R48, R4, R26, R48 ;  /* 0x0000001a0430723c */ /* 0x000fe20000041830 */
[----:B------:R-:W2:Y:S07]  /*f610*/  LDSM.16.M88.4 R24, [R118+0x7000] ;  /* 0x007000007618783b */ /* 0x000eae0000000200 */
[C---:B------:R-:W-:Y:S08]  /*f620*/  HMMA.16816.F32.BF16 R104, R124.reuse, R120, R104 ;  /* 0x000000787c68723c */ /* 0x040ff00000041868 */
[----:B------:R-:W-:Y:S01]  /*f630*/  HMMA.16816.F32.BF16 R100, R124, R122, R100 ;  /* 0x0000007a7c64723c */ /* 0x000fe20000041864 */
[----:B------:R-:W3:Y:S07]  /*f640*/  LDSM.16.M88.4 R120, [R11+0x5400] ;  /* 0x005400000b78783b */ /* 0x000eee0000000200 */
[C---:B----4-:R-:W-:Y:S08]  /*f650*/  HMMA.16816.F32.BF16 R44, R4.reuse, R16, R44 ;  /* 0x00000010042c723c */ /* 0x050ff0000004182c */
[----:B------:R-:W-:Y:S01]  /*f660*/  HMMA.16816.F32.BF16 R40, R4, R18, R40 ;  /* 0x000000120428723c */ /* 0x000fe20000041828 */
[----:B------:R-:W-:Y:S04]  /*f670*/  LDSM.16.M88.4 R16, [R14+0x2000] ;  /* 0x002000000e10783b */ /* 0x000fe80000000200 */
[----:B------:R-:W4:Y:S03]  /*f680*/  LDSM.16.M88.4 R4, [R11+0x7000] ;  /* 0x007000000b04783b */ /* 0x000f260000000200 */
[C---:B------:R-:W-:Y:S08]  /*f690*/  HMMA.16816.F32.BF16 R96, R124.reuse, R112, R96 ;  /* 0x000000707c60723c */ /* 0x040ff00000041860 */
[----:B------:R-:W-:Y:S08]  /*f6a0*/  HMMA.16816.F32.BF16 R92, R124, R114, R92 ;  /* 0x000000727c5c723c */ /* 0x000ff0000004185c */
[C---:B------:R-:W-:Y:S08]  /*f6b0*/  HMMA.16816.F32.BF16 R20, R36.reuse, R152, R20 ;  /* 0x000000982414723c */ /* 0x040ff00000041814 */
[----:B------:R-:W-:Y:S08]  /*f6c0*/  HMMA.16816.F32.BF16 R32, R36, R154, R32 ;  /* 0x0000009a2420723c */ /* 0x000ff00000041820 */
[----:B-1----:R-:W-:Y:S01]  /*f6d0*/  HMMA.16816.F32.BF16 R112, R124, R108, R88 ;  /* 0x0000006c7c70723c */ /* 0x002fe20000041858 */
[----:B------:R-:W1:Y:S07]  /*f6e0*/  LDSM.16.M88.4 R88, [R118+0x7400] ;  /* 0x007400007658783b */ /* 0x000e6e0000000200 */
[C---:B--2---:R-:W-:Y:S08]  /*f6f0*/  HMMA.16816.F32.BF16 R20, R28.reuse, R24, R20 ;  /* 0x000000181c14723c */ /* 0x044ff00000041814 */
[----:B------:R-:W-:Y:S01]  /*f700*/  HMMA.16816.F32.BF16 R32, R28, R26, R32 ;  /* 0x0000001a1c20723c */ /* 0x000fe20000041820 */
[----:B------:R-:W2:Y:S07]  /*f710*/  LDSM.16.M88.4 R24, [R118+0x6000] ;  /* 0x006000007618783b */ /* 0x000eae0000000200 */
[C---:B---3--:R-:W-:Y:S01]  /*f720*/  HMMA.16816.F32.BF16 R152, R36.reuse, R120, R104 ;  /* 0x000000782498723c */ /* 0x048fe20000041868 */
[----:B------:R-:W-:Y:S07]  /*f730*/  LDSM.16.M88.4 R104, [R11+0x7400] ;  /* 0x007400000b68783b */ /* 0x000fee0000000200 */
[----:B------:R-:W-:Y:S08]  /*f740*/  HMMA.16816.F32.BF16 R100, R36, R122, R100 ;  /* 0x0000007a2464723c */ /* 0x000ff00000041864 */
[C---:B----4-:R-:W-:Y:S08]  /*f750*/  HMMA.16816.F32.BF16 R20, R16.reuse, R4, R20 ;  /* 0x000000041014723c */ /* 0x050ff00000041814 */
[----:B------:R-:W-:Y:S01]  /*f760*/  HMMA.16816.F32.BF16 R32, R16, R6, R32 ;  /* 0x000000061020723c */ /* 0x000fe20000041820 */
[----:B------:R-:W3:Y:S07]  /*f770*/  LDSM.16.M88.4 R4, [R11+0x5800] ;  /* 0x005800000b04783b */ /* 0x000eee0000000200 */
[C---:B-1----:R-:W-:Y:S05]  /*f780*/  HMMA.16816.F32.BF16 R152, R28.reuse, R88, R152 ;  /* 0x000000581c98723c */ /* 0x042fea0000041898 */
[-C--:B------:R-:W-:Y:S01]  /*f790*/  FMUL.FTZ R15, R20, R3.reuse ;  /* 0x00000003140f7220 */ /* 0x080fe20000410000 */
[-C--:B------:R-:W-:Y:S01]  /*f7a0*/  FMUL.FTZ R121, R21, R3.reuse ;  /* 0x0000000315797220 */ /* 0x080fe20000410000 */
[-C--:B------:R-:W-:Y:S01]  /*f7b0*/  FMUL.FTZ R119, R22, R3.reuse ;  /* 0x0000000316777220 */ /* 0x080fe20000410000 */
[-C--:B------:R-:W-:Y:S01]  /*f7c0*/  FMUL.FTZ R123, R23, R3.reuse ;  /* 0x00000003177b7220 */ /* 0x080fe20000410000 */
[----:B------:R-:W-:Y:S01]  /*f7d0*/  HMMA.16816.F32.BF16 R100, R28, R90, R100 ;  /* 0x0000005a1c64723c */ /* 0x000fe20000041864 */
[----:B------:R-:W1:Y:S01]  /*f7e0*/  LDSM.16.M88.4 R88, [R118+0x6400] ;  /* 0x006400007658783b */ /* 0x000e620000000200 */
[----:B------:R-:W4:Y:S01]  /*f7f0*/  MUFU.TANH R15, R15 ;  /* 0x0000000f000f7308 */ /* 0x000f220000002400 */
[-C--:B------:R-:W-:Y:S01]  /*f800*/  FMUL.FTZ R32, R32, R3.reuse ;  /* 0x0000000320207220 */ /* 0x080fe20000410000 */
[-C--:B------:R-:W-:Y:S01]  /*f810*/  FMUL.FTZ R33, R33, R3.reuse ;  /* 0x0000000321217220 */ /* 0x080fe20000410000 */
[----:B------:R-:W4:Y:S01]  /*f820*/  LDSM.16.M88.4 R20, [R118+0x7800] ;  /* 0x007800007614783b */ /* 0x000f220000000200 */
[-C--:B------:R-:W-:Y:S01]  /*f830*/  FMUL.FTZ R34, R34, R3.reuse ;  /* 0x0000000322227220 */ /* 0x080fe20000410000 */
[-C--:B------:R-:W-:Y:S01]  /*f840*/  FMUL.FTZ R35, R35, R3.reuse ;  /* 0x0000000323237220 */ /* 0x080fe20000410000 */
[C---:B--2---:R-:W-:Y:S02]  /*f850*/  HMMA.16816.F32.BF16 R80, R124.reuse, R24, R80 ;  /* 0x000000187c50723c */ /* 0x044fe40000041850 */
[----:B------:R-:W2:Y:S06]  /*f860*/  MUFU.TANH R157, R32 ;  /* 0x00000020009d7308 */ /* 0x000eac0000002400 */
[C---:B------:R-:W-:Y:S01]  /*f870*/  HMMA.16816.F32.BF16 R76, R124.reuse, R26, R76 ;  /* 0x0000001a7c4c723c */ /* 0x040fe2000004184c */
[----:B------:R-:W2:Y:S01]  /*f880*/  LDSM.16.M88.4 R24, [R11+0x5c00] ;  /* 0x005c00000b18783b */ /* 0x000ea20000000200 */
[----:B------:R-:W1:Y:S06]  /*f890*/  MUFU.TANH R159, R34 ;  /* 0x00000022009f7308 */ /* 0x000e6c0000002400 */
[----:B------:R-:W-:Y:S02]  /*f8a0*/  HMMA.16816.F32.BF16 R84, R124, R110, R84 ;  /* 0x0000006e7c54723c */ /* 0x000fe40000041854 */
[----:B------:R-:W1:Y:S06]  /*f8b0*/  MUFU.TANH R161, R35 ;  /* 0x0000002300a17308 */ /* 0x000e6c0000002400 */
[C---:B---3--:R-:W-:Y:S01]  /*f8c0*/  HMMA.16816.F32.BF16 R108, R36.reuse, R4, R96 ;  /* 0x00000004246c723c */ /* 0x048fe20000041860 */
[----:B------:R-:W3:Y:S01]  /*f8d0*/  LDSM.16.M88.4 R96, [R11+0x7800] ;  /* 0x007800000b60783b */ /* 0x000ee20000000200 */
[----:B------:R-:W2:Y:S06]  /*f8e0*/  MUFU.TANH R121, R121 ;  /* 0x0000007900797308 */ /* 0x000eac0000002400 */
[----:B------:R-:W-:Y:S01]  /*f8f0*/  HMMA.16816.F32.BF16 R92, R36, R6, R92 ;  /* 0x00000006245c723c */ /* 0x000fe2000004185c */
[----:B------:R-:W3:Y:S01]  /*f900*/  LDSM.16.M88.4 R4, [R118+0x7c00] ;  /* 0x007c00007604783b */ /* 0x000ee20000000200 */
[----:B------:R-:W2:Y:S06]  /*f910*/  MUFU.TANH R119, R119 ;  /* 0x0000007700777308 */ /* 0x000eac0000002400 */
[C---:B-1----:R-:W-:Y:S02]  /*f920*/  HMMA.16816.F32.BF16 R72, R124.reuse, R88, R72 ;  /* 0x000000587c48723c */ /* 0x042fe40000041848 */
[----:B------:R-:W1:Y:S06]  /*f930*/  MUFU.TANH R123, R123 ;  /* 0x0000007b007b7308 */ /* 0x000e6c0000002400 */
[----:B------:R-:W-:Y:S01]  /*f940*/  HMMA.16816.F32.BF16 R68, R124, R90, R68 ;  /* 0x0000005a7c44723c */ /* 0x000fe20000041844 */
[----:B------:R-:W1:Y:S07]  /*f950*/  LDSM.16.M88.4 R88, [R11+0x6000] ;  /* 0x006000000b58783b */ /* 0x000e6e0000000200 */
[C---:B----4-:R-:W-:Y:S08]  /*f960*/  HMMA.16816.F32.BF16 R108, R28.reuse, R20, R108 ;  /* 0x000000141c6c723c */ /* 0x050ff0000004186c */
[----:B------:R-:W-:Y:S01]  /*f970*/  HMMA.16816.F32.BF16 R92, R28, R22, R92 ;  /* 0x000000161c5c723c */ /* 0x000fe2000004185c */
[----:B------:R-:W4:Y:S07]  /*f980*/  LDSM.16.M88.4 R20, [R118+0x6800] ;  /* 0x006800007614783b */ /* 0x000f2e0000000200 */
[C---:B--2---:R-:W-:Y:S08]  /*f990*/  HMMA.16816.F32.BF16 R112, R36.reuse, R24, R112 ;  /* 0x000000182470723c */ /* 0x044ff00000041870 */
[----:B------:R-:W-:Y:S01]  /*f9a0*/  HMMA.16816.F32.BF16 R84, R36, R26, R84 ;  /* 0x0000001a2454723c */ /* 0x000fe20000041854 */
[----:B------:R-:W2:Y:S07]  /*f9b0*/  LDSM.16.M88.4 R24, [R118+0x8000] ;  /* 0x008000007618783b */ /* 0x000eae0000000200 */
[C---:B---3--:R-:W-:Y:S08]  /*f9c0*/  HMMA.16816.F32.BF16 R108, R16.reuse, R96, R108 ;  /* 0x00000060106c723c */ /* 0x048ff0000004186c */
[----:B------:R-:W-:Y:S08]  /*f9d0*/  HMMA.16816.F32.BF16 R92, R16, R98, R92 ;  /* 0x00000062105c723c */ /* 0x000ff0000004185c */
[C---:B------:R-:W-:Y:S05]  /*f9e0*/  HMMA.16816.F32.BF16 R112, R28.reuse, R4, R112 ;  /* 0x000000041c70723c */ /* 0x040fea0000041870 */
[-C--:B------:R-:W-:Y:S01]  /*f9f0*/  FMUL.FTZ R108, R108, R3.reuse ;  /* 0x000000036c6c7220 */ /* 0x080fe20000410000 */
[-C--:B------:R-:W-:Y:S01]  /*fa00*/  FMUL.FTZ R109, R109, R3.reuse ;  /* 0x000000036d6d7220 */ /* 0x080fe20000410000 */
[-C--:B------:R-:W-:Y:S01]  /*fa10*/  FMUL.FTZ R110, R110, R3.reuse ;  /* 0x000000036e6e7220 */ /* 0x080fe20000410000 */
[-C--:B------:R-:W-:Y:S01]  /*fa20*/  FMUL.FTZ R111, R111, R3.reuse ;  /* 0x000000036f6f7220 */ /* 0x080fe20000410000 */
[----:B------:R-:W3:Y:S01]  /*fa30*/  MUFU.TANH R173, R108 ;  /* 0x0000006c00ad7308 */ /* 0x000ee20000002400 */
[----:B------:R-:W-:Y:S01]  /*fa40*/  HMMA.16816.F32.BF16 R84, R28, R6, R84 ;  /* 0x000000061c54723c */ /* 0x000fe20000041854 */
[----:B------:R-:W3:Y:S02]  /*fa50*/  LDSM.16.M88.4 R4, [R11+0x6400] ;  /* 0x006400000b04783b */ /* 0x000ee40000000200 */
[-C--:B------:R-:W-:Y:S01]  /*fa60*/  FMUL.FTZ R92, R92, R3.reuse ;  /* 0x000000035c5c7220 */ /* 0x080fe20000410000 */
[-C--:B------:R-:W-:Y:S01]  /*fa70*/  FMUL.FTZ R93, R93, R3.reuse ;  /* 0x000000035d5d7220 */ /* 0x080fe20000410000 */
[-C--:B------:R-:W-:Y:S01]  /*fa80*/  FMUL.FTZ R94, R94, R3.reuse ;  /* 0x000000035e5e7220 */ /* 0x080fe20000410000 */
[-C--:B------:R-:W-:Y:S01]  /*fa90*/  FMUL.FTZ R95, R95, R3.reuse ;  /* 0x000000035f5f7220 */ /* 0x080fe20000410000 */
[----:B------:R-:W2:Y:S01]  /*faa0*/  MUFU.TANH R109, R109 ;  /* 0x0000006d006d7308 */ /* 0x000ea20000002400 */
[C---:B-1----:R-:W-:Y:S01]  /*fab0*/  HMMA.16816.F32.BF16 R96, R36.reuse, R88, R80 ;  /* 0x000000582460723c */ /* 0x042fe20000041850 */
[----:B------:R-:W1:Y:S06]  /*fac0*/  LDSM.16.M88.4 R80, [R11+0x8000] ;  /* 0x008000000b50783b */ /* 0x000e6c0000000200 */
[----:B------:R-:W1:Y:S01]  /*fad0*/  MUFU.TANH R175, R110 ;  /* 0x0000006e00af7308 */ /* 0x000e620000002400 */
[----:B------:R-:W-:Y:S01]  /*fae0*/  HMMA.16816.F32.BF16 R76, R36, R90, R76 ;  /* 0x0000005a244c723c */ /* 0x000fe2000004184c */
[----:B------:R-:W-:Y:S06]  /*faf0*/  LDSM.16.M88.4 R88, [R11+0x6800] ;  /* 0x006800000b58783b */ /* 0x000fec0000000200 */
[----:B------:R-:W1:Y:S01]  /*fb00*/  MUFU.TANH R111, R111 ;  /* 0x0000006f006f7308 */ /* 0x000e620000002400 */
[----:B------:R-:W-:Y:S07]  /*fb10*/  HMMA.16816.F32.BF16 R152, R16, R104, R152 ;  /* 0x000000681098723c */ /* 0x000fee0000041898 */
[----:B------:R3:W1:Y:S01]  /*fb20*/  MUFU.TANH R105, R33 ;  /* 0x0000002100697308 */ /* 0x0006620000002400 */
[C---:B----4-:R-:W-:Y:S07]  /*fb30*/  HMMA.16816.F32.BF16 R56, R124.reuse, R20, R56 ;  /* 0x000000147c38723c */ /* 0x050fee0000041838 */
[----:B------:R-:W4:Y:S01]  /*fb40*/  MUFU.TANH R177, R92 ;  /* 0x0000005c00b17308 */ /* 0x000f220000002400 */
[----:B------:R-:W-:Y:S01]  /*fb50*/  HMMA.16816.F32.BF16 R48, R124, R22, R48 ;  /* 0x000000167c30723c */ /* 0x000fe20000041830 */
[----:B------:R-:W-:Y:S02]  /*fb60*/  LDSM.16.M88.4 R20, [R118+0x6c00] ;  /* 0x006c00007614783b */ /* 0x000fe40000000200 */
[-C--:B------:R-:W-:Y:S01]  /*fb70*/  FMUL.FTZ R152, R152, R3.reuse ;  /* 0x0000000398987220 */ /* 0x080fe20000410000 */
[-C--:B------:R-:W-:Y:S01]  /*fb80*/  FMUL.FTZ R154, R154, R3.reuse ;  /* 0x000000039a9a7220 */ /* 0x080fe20000410000 */
[----:B------:R-:W-:-:S02]  /*fb90*/  FMUL.FTZ R155, R155, R3 ;  /* 0x000000039b9b7220 */ /* 0x000fc40000410000 */
[----:B------:R-:W1:Y:S01]  /*fba0*/  MUFU.TANH R93, R93 ;  /* 0x0000005d005d7308 */ /* 0x000e620000002400 */
[C---:B--2---:R-:W-:Y:S01]  /*fbb0*/  HMMA.16816.F32.BF16 R96, R28.reuse, R24, R96 ;  /* 0x000000181c60723c */ /* 0x044fe20000041860 */
[----:B---3--:R-:W2:Y:S06]  /*fbc0*/  LDSM.16.M88.4 R32, [R11+0x7c00] ;  /* 0x007c00000b20783b */ /* 0x008eac0000000200 */
[----:B------:R-:W3:Y:S01]  /*fbd0*/  MUFU.TANH R179, R94 ;  /* 0x0000005e00b37308 */ /* 0x000ee20000002400 */
[----:B------:R-:W-:Y:S01]  /*fbe0*/  HMMA.16816.F32.BF16 R76, R28, R26, R76 ;  /* 0x0000001a1c4c723c */ /* 0x000fe2000004184c */
[----:B------:R-:W-:Y:S06]  /*fbf0*/  LDSM.16.M88.4 R24, [R11+0x8400] ;  /* 0x008400000b18783b */ /* 0x000fec0000000200 */
[----:B------:R-:W2:Y:S01]  /*fc00*/  MUFU.TANH R95, R95 ;  /* 0x0000005f005f7308 */ /* 0x000ea20000002400 */
[C---:B------:R-:W-:Y:S07]  /*fc10*/  HMMA.16816.F32.BF16 R72, R36.reuse, R4, R72 ;  /* 0x000000042448723c */ /* 0x040fee0000041848 */
[----:B------:R-:W2:Y:S01]  /*fc20*/  MUFU.TANH R163, R152 ;  /* 0x0000009800a37308 */ /* 0x000ea20000002400 */
[----:B------:R-:W-:Y:S01]  /*fc30*/  HMMA.16816.F32.BF16 R68, R36, R6, R68 ;  /* 0x000000062444723c */ /* 0x000fe20000041844 */
[----:B------:R-:W4:Y:S06]  /*fc40*/  LDSM.16.M88.4 R4, [R118+0x8800] ;  /* 0x008800007604783b */ /* 0x000f2c0000000200 */
[----:B------:R-:W3:Y:S01]  /*fc50*/  MUFU.TANH R165, R154 ;  /* 0x0000009a00a57308 */ /* 0x000ee20000002400 */
[C---:B-1----:R-:W-:Y:S07]  /*fc60*/  HMMA.16816.F32.BF16 R96, R16.reuse, R80, R96 ;  /* 0x000000501060723c */ /* 0x042fee0000041860 */
[----:B------:R-:W1:Y:S01]  /*fc70*/  MUFU.TANH R167, R155 ;  /* 0x0000009b00a77308 */ /* 0x000e620000002400 */
[C---:B------:R-:W-:Y:S01]  /*fc80*/  HMMA.16816.F32.BF16 R76, R16.reuse, R82, R76 ;  /* 0x00000052104c723c */ /* 0x040fe2000004184c */
[----:B------:R-:W3:Y:S07]  /*fc90*/  LDSM.16.M88.4 R80, [R11+0x6c00] ;  /* 0x006c00000b50783b */ /* 0x000eee0000000200 */
[----:B--2---:R-:W-:Y:S03]  /*fca0*/  HMMA.16816.F32.BF16 R84, R16, R34, R84 ;  /* 0x000000221054723c */ /* 0x004fe60000041854 */
[-C--:B------:R-:W-:Y:S01]  /*fcb0*/  FMUL.FTZ R97, R97, R3.reuse ;  /* 0x0000000361617220 */ /* 0x080fe20000410000 */
[----:B------:R-:W-:-:S04]  /*fcc0*/  FMUL.FTZ R98, R98, R3 ;  /* 0x0000000362627220 */ /* 0x000fc80000410000 */
[----:B------:R-:W-:Y:S01]  /*fcd0*/  HMMA.16816.F32.BF16 R112, R16, R32, R112 ;  /* 0x000000201070723c */ /* 0x000fe20000041870 */
[----:B------:R-:W2:Y:S01]  /*fce0*/  LDSM.16.M88.4 R32, [R118+0x8400] ;  /* 0x008400007620783b */ /* 0x000ea20000000200 */
[----:B------:R-:W1:Y:S01]  /*fcf0*/  MUFU.TANH R97, R97 ;  /* 0x0000006100617308 */ /* 0x000e620000002400 */
[----:B------:R-:W-:-:S05]  /*fd00*/  FMUL.FTZ R76, R76, R3 ;  /* 0x000000034c4c7220 */ /* 0x000fca0000410000 */
[----:B------:R-:W-:Y:S02]  /*fd10*/  HMMA.16816.F32.BF16 R44, R124, R20, R44 ;  /* 0x000000147c2c723c */ /* 0x000fe4000004182c */
[----:B------:R-:W1:Y:S03]  /*fd20*/  MUFU.TANH R205, R98 ;  /* 0x0000006200cd7308 */ /* 0x000e660000002400 */
[-C--:B------:R-:W-:Y:S01]  /*fd30*/  FMUL.FTZ R84, R84, R3.reuse ;  /* 0x0000000354547220 */ /* 0x080fe20000410000 */
[-C--:B------:R-:W-:Y:S01]  /*fd40*/  FMUL.FTZ R85, R85, R3.reuse ;  /* 0x0000000355557220 */ /* 0x080fe20000410000 */
[-C--:B------:R-:W-:Y:S01]  /*fd50*/  FMUL.FTZ R86, R86, R3.reuse ;  /* 0x0000000356567220 */ /* 0x080fe20000410000 */
[-C--:B------:R-:W-:Y:S01]  /*fd60*/  FMUL.FTZ R87, R87, R3.reuse ;  /* 0x0000000357577220 */ /* 0x080fe20000410000 */
[----:B------:R-:W-:Y:S05]  /*fd70*/  HMMA.16816.F32.BF16 R56, R36, R88, R56 ;  /* 0x000000582438723c */ /* 0x000fea0000041838 */
[-C--:B------:R-:W-:Y:S01]  /*fd80*/  FMUL.FTZ R89, R99, R3.reuse ;  /* 0x0000000363597220 */ /* 0x080fe20000410000 */
[----:B------:R-:W1:Y:S01]  /*fd90*/  MUFU.TANH R185, R84 ;  /* 0x0000005400b97308 */ /* 0x000e620000002400 */
[-C--:B------:R-:W-:Y:S01]  /*fda0*/  FMUL.FTZ R112, R112, R3.reuse ;  /* 0x0000000370707220 */ /* 0x080fe20000410000 */
[-C--:B------:R-:W-:Y:S01]  /*fdb0*/  FMUL.FTZ R113, R113, R3.reuse ;  /* 0x0000000371717220 */ /* 0x080fe20000410000 */
[-C--:B------:R-:W-:Y:S01]  /*fdc0*/  FMUL.FTZ R114, R114, R3.reuse ;  /* 0x0000000372727220 */ /* 0x080fe20000410000 */
[----:B------:R-:W-:Y:S01]  /*fdd0*/  FMUL.FTZ R115, R115, R3 ;  /* 0x0000000373737220 */ /* 0x000fe20000410000 */
[----:B------:R-:W-:Y:S01]  /*fde0*/  HMMA.16816.F32.BF16 R40, R124, R22, R40 ;  /* 0x000000167c28723c */ /* 0x000fe20000041828 */
[----:B------:R-:W1:Y:S02]  /*fdf0*/  LDSM.16.M88.4 R20, [R118+0x8c00] ;  /* 0x008c00007614783b */ /* 0x000e640000000200 */
[----:B------:R-:W1:Y:S05]  /*fe00*/  MUFU.TANH R187, R85 ;  /* 0x0000005500bb7308 */ /* 0x000e6a0000002400 */
[----:B------:R-:W-:Y:S03]  /*fe10*/  HMMA.16816.F32.BF16 R48, R36, R90, R48 ;  /* 0x0000005a2430723c */ /* 0x000fe60000041830 */
[----:B------:R-:W1:Y:S05]  /*fe20*/  MUFU.TANH R189, R86 ;  /* 0x0000005600bd7308 */ /* 0x000e6a0000002400 */
[----:B----4-:R-:W-:Y:S03]  /*fe30*/  HMMA.16816.F32.BF16 R56, R28, R4, R56 ;  /* 0x000000041c38723c */ /* 0x010fe60000041838 */
[----:B------:R4:W1:Y:S05]  /*fe40*/  MUFU.TANH R191, R87 ;  /* 0x0000005700bf7308 */ /* 0x00086a0000002400 */
[----:B---3--:R-:W-:Y:S03]  /*fe50*/  HMMA.16816.F32.BF16 R44, R36, R80, R44 ;  /* 0x00000050242c723c */ /* 0x008fe6000004182c */
[----:B------:R3:W1:Y:S05]  /*fe60*/  MUFU.TANH R181, R112 ;  /* 0x0000007000b57308 */ /* 0x00066a0000002400 */
[----:B------:R-:W-:Y:S01]  /*fe70*/  HMMA.16816.F32.BF16 R48, R28, R6, R48 ;  /* 0x000000061c30723c */ /* 0x000fe20000041830 */
[----:B------:R-:W-:Y:S02]  /*fe80*/  LDSM.16.M88.4 R4, [R11+0x8c00] ;  /* 0x008c00000b04783b */ /* 0x000fe40000000200 */
[----:B------:R-:W1:Y:S02]  /*fe90*/  MUFU.TANH R113, R113 ;  /* 0x0000007100717308 */ /* 0x000e640000002400 */
[----:B----4-:R-:W4:Y:S03]  /*fea0*/  LDSM.16.M88.4 R84, [R11+0x8800] ;  /* 0x008800000b54783b */ /* 0x010f260000000200 */
[----:B------:R-:W-:-:S04]  /*feb0*/  DEPBAR.LE SB0, 0x0 ;  /* 0x000080000000791a */ /* 0x000fc80000000000 */
[----:B------:R-:W-:Y:S01]  /*fec0*/  HMMA.16816.F32.BF16 R40, R36, R82, R40 ;  /* 0x000000522428723c */ /* 0x000fe20000041828 */
[----:B------:R3:W1:Y:S07]  /*fed0*/  MUFU.TANH R183, R114 ;  /* 0x0000007200b77308 */ /* 0x00066e0000002400 */
[C---:B--2---:R-:W-:Y:S05]  /*fee0*/  HMMA.16816.F32.BF16 R72, R28.reuse, R32, R72 ;  /* 0x000000201c48723c */ /* 0x044fea0000041848 */
[-C--:B------:R-:W-:Y:S01]  /*fef0*/  FMUL.FTZ R33, R96, R3.reuse ;  /* 0x0000000360217220 */ /* 0x080fe20000410000 */
[----:B------:R-:W2:Y:S02]  /*ff00*/  MUFU.TANH R115, R115 ;  /* 0x0000007300737308 */ /* 0x000ea40000002400 */
[----:B------:R-:W-:Y:S03]  /*ff10*/  HMMA.16816.F32.BF16 R68, R28, R34, R68 ;  /* 0x000000221c44723c */ /* 0x000fe60000041844 */
[----:B------:R-:W-:-:S03]  /*ff20*/  FMUL.FTZ R35, R78, R3 ;  /* 0x000000034e237220 */ /* 0x000fc60000410000 */
[----:B------:R-:W2:Y:S02]  /*ff30*/  MUFU.TANH R33, R33 ;  /* 0x0000002100217308 */ /* 0x000ea40000002400 */
[C---:B-1----:R-:W-:Y:S06]  /*ff40*/  HMMA.16816.F32.BF16 R44, R28.reuse, R20, R44 ;  /* 0x000000141c2c723c */ /* 0x042fec000004182c */
[----:B------:R-:W1:Y:S02]  /*ff50*/  MUFU.TANH R89, R89 ;  /* 0x0000005900597308 */ /* 0x000e640000002400 */
[----:B------:R-:W-:Y:S06]  /*ff60*/  HMMA.16816.F32.BF16 R40, R28, R22, R40 ;  /* 0x000000161c28723c */ /* 0x000fec0000041828 */
[----:B------:R3:W1:Y:S02]  /*ff70*/  MUFU.TANH R99, R76 ;  /* 0x0000004c00637308 */ /* 0x0006640000002400 */
        /* <DEDUP_REMOVED lines=12> */
[----:B------:R-:W1:Y:S01]  /*10040*/  MUFU.TANH R107, R107 ;  /* 0x0000006b006b7308 */ /* 0x000e620000002400 */
[C---:B----4-:R-:W-:Y:S03]  /*10050*/  HMMA.16816.F32.BF16 R56, R16.reuse, R84, R56 ;  /* 0x000000541038723c */ /* 0x050fe60000041838 */
[-C--:B------:R-:W-:Y:S01]  /*10060*/  FMUL.FTZ R100, R100, R3.reuse ;  /* 0x0000000364647220 */ /* 0x080fe20000410000 */
[-C--:B------:R-:W-:Y:S01]  /*10070*/  FMUL.FTZ R101, R101, R3.reuse ;  /* 0x0000000365657220 */ /* 0x080fe20000410000 */
[-C--:B------:R-:W-:Y:S01]  /*10080*/  FMUL.FTZ R102, R102, R3.reuse ;  /* 0x0000000366667220 */ /* 0x080fe20000410000 */
[-C--:B------:R-:W-:Y:S01]  /*10090*/  FMUL.FTZ R103, R103, R3.reuse ;  /* 0x0000000367677220 */ /* 0x080fe20000410000 */
[----:B------:R3:W4:Y:S01]  /*100a0*/  MUFU.TANH R169, R100 ;  /* 0x0000006400a97308 */ /* 0x0007220000002400 */
[C---:B------:R-:W-:Y:S03]  /*100b0*/  HMMA.16816.F32.BF16 R48, R16.reuse, R86, R48 ;  /* 0x000000561030723c */ /* 0x040fe60000041830 */
[-C--:B------:R-:W-:Y:S01]  /*100c0*/  FMUL.FTZ R68, R68, R3.reuse ;  /* 0x0000000344447220 */ /* 0x080fe20000410000 */
[-C--:B------:R-:W-:Y:S01]  /*100d0*/  FMUL.FTZ R69, R69, R3.reuse ;  /* 0x0000000345457220 */ /* 0x080fe20000410000 */
[-C--:B------:R-:W-:Y:S01]  /*100e0*/  FMUL.FTZ R70, R70, R3.reuse ;  /* 0x0000000346467220 */ /* 0x080fe20000410000 */
[----:B------:R-:W-:Y:S01]  /*100f0*/  FMUL.FTZ R71, R71, R3 ;  /* 0x0000000347477220 */ /* 0x000fe20000410000 */
[----:B------:R-:W1:Y:S01]  /*10100*/  MUFU.TANH R101, R101 ;  /* 0x0000006500657308 */ /* 0x000e620000002400 */
[C---:B------:R-:W-:Y:S03]  /*10110*/  HMMA.16816.F32.BF16 R44, R16.reuse, R4, R44 ;  /* 0x00000004102c723c */ /* 0x040fe6000004182c */
[----:B------:R-:W-:Y:S01]  /*10120*/  LOP3.LUT R4, R130, R131, RZ, 0xfc, !PT ;  /* 0x0000008382047212 */ /* 0x000fe200078efcff */
[-C--:B------:R-:W-:Y:S01]  /*10130*/  FMUL.FTZ R21, R56, R3.reuse ;  /* 0x0000000338157220 */ /* 0x080fe20000410000 */
[-C--:B------:R-:W-:Y:S01]  /*10140*/  FMUL.FTZ R57, R57, R3.reuse ;  /* 0x0000000339397220 */ /* 0x080fe20000410000 */
[-C--:B------:R-:W-:Y:S01]  /*10150*/  FMUL.FTZ R58, R58, R3.reuse ;  /* 0x000000033a3a7220 */ /* 0x080fe20000410000 */
[-C--:B------:R-:W-:Y:S01]  /*10160*/  FMUL.FTZ R59, R59, R3.reuse ;  /* 0x000000033b3b7220 */ /* 0x080fe20000410000 */
[----:B------:R3:W1:Y:S01]  /*10170*/  MUFU.TANH R171, R102 ;  /* 0x0000006600ab7308 */ /* 0x0006620000002400 */
[----:B------:R-:W-:Y:S03]  /*10180*/  HMMA.16816.F32.BF16 R40, R16, R6, R40 ;  /* 0x000000061028723c */ /* 0x000fe60000041828 */
[----:B------:R-:W-:Y:S01]  /*10190*/  IADD3 R67, PT, PT, R67, R4, RZ ;  /* 0x0000000443437210 */ /* 0x000fe20007ffe0ff */
[-C--:B------:R-:W-:Y:S01]  /*101a0*/  FMUL.FTZ R48, R48, R3.reuse ;  /* 0x0000000330307220 */ /* 0x080fe20000410000 */
[-C--:B------:R-:W-:Y:S01]  /*101b0*/  FMUL.FTZ R49, R49, R3.reuse ;  /* 0x0000000331317220 */ /* 0x080fe20000410000 */
[-C--:B------:R-:W-:Y:S01]  /*101c0*/  FMUL.FTZ R50, R50, R3.reuse ;  /* 0x0000000332327220 */ /* 0x080fe20000410000 */
[----:B------:R-:W-:Y:S01]  /*101d0*/  FMUL.FTZ R51, R51, R3 ;  /* 0x0000000333337220 */ /* 0x000fe20000410000 */
[----:B------:R-:W1:Y:S01]  /*101e0*/  MUFU.TANH R103, R103 ;  /* 0x0000006700677308 */ /* 0x000e620000002400 */
[----:B------:R-:W-:-:S02]  /*101f0*/  IADD3 R152, PT, PT, R67, R0, RZ ;  /* 0x0000000043987210 */ /* 0x000fc40007ffe0ff */
[----:B------:R-:W-:Y:S01]  /*10200*/  IADD3 R153, PT, PT, R67, R2, RZ ;  /* 0x0000000243997210 */ /* 0x000fe20007ffe0ff */
[-C--:B------:R-:W-:Y:S01]  /*10210*/  FMUL.FTZ R44, R44, R3.reuse ;  /* 0x000000032c2c7220 */ /* 0x080fe20000410000 */
[-C--:B------:R-:W-:Y:S01]  /*10220*/  FMUL.FTZ R45, R45, R3.reuse ;  /* 0x000000032d2d7220 */ /* 0x080fe20000410000 */
[-C--:B------:R-:W-:Y:S01]  /*10230*/  FMUL.FTZ R46, R46, R3.reuse ;  /* 0x000000032e2e7220 */ /* 0x080fe20000410000 */
[----:B------:R-:W-:Y:S01]  /*10240*/  FMUL.FTZ R47, R47, R3 ;  /* 0x000000032f2f7220 */ /* 0x000fe20000410000 */
[----:B------:R-:W1:Y:S01]  /*10250*/  MUFU.TANH R77, R77 ;  /* 0x0000004d004d7308 */ /* 0x000e620000002400 */
[--C-:B------:R-:W-:Y:S02]  /*10260*/  VIADDMNMX R154, R152, 0x1, R65.reuse, PT ;  /* 0x00000001989a7846 */ /* 0x100fe40003800141 */
[----:B------:R-:W-:Y:S01]  /*10270*/  VIMNMX R155, PT, PT, RZ, R153, !PT ;  /* 0x00000099ff9b7248 */ /* 0x000fe20007fe0100 */
[-C--:B------:R-:W-:Y:S01]  /*10280*/  FMUL.FTZ R40, R40, R3.reuse ;  /* 0x0000000328287220 */ /* 0x080fe20000410000 */
[-C--:B------:R-:W-:Y:S01]  /*10290*/  FMUL.FTZ R41, R41, R3.reuse ;  /* 0x0000000329297220 */ /* 0x080fe20000410000 */
[-C--:B------:R-:W-:Y:S01]  /*102a0*/  FMUL.FTZ R42, R42, R3.reuse ;  /* 0x000000032a2a7220 */ /* 0x080fe20000410000 */
[----:B------:R-:W-:Y:S01]  /*102b0*/  FMUL.FTZ R3, R43, R3 ;  /* 0x000000032b037220 */ /* 0x000fe20000410000 */
[----:B------:R3:W1:Y:S01]  /*102c0*/  MUFU.TANH R79, R72 ;  /* 0x00000048004f7308 */ /* 0x0006620000002400 */
[----:B------:R-:W-:-:S02]  /*102d0*/  VIADDMNMX R152, R152, 0x9, R65, PT ;  /* 0x0000000998987846 */ /* 0x000fc40003800141 */
[----:B------:R-:W-:Y:S02]  /*102e0*/  SHF.R.U32.HI R0, RZ, 0x3, R63 ;  /* 0x00000003ff007819 */ /* 0x000fe4000001163f */
[----:B------:R-:W-:Y:S02]  /*102f0*/  IADD3 R7, PT, PT, R55, R4, RZ ;  /* 0x0000000437077210 */ /* 0x000fe40007ffe0ff */
[----:B------:R-:W-:Y:S01]  /*10300*/  VIADDMNMX R153, R153, 0x8, RZ, !PT ;  /* 0x0000000899997846 */ /* 0x000fe200078001ff */
[----:B------:R-:W1:Y:S08]  /*10310*/  MUFU.TANH R27, R27 ;  /* 0x0000001b001b7308 */ /* 0x000e700000002400 */
[----:B------:R-:W1:Y:S08]  /*10320*/  MUFU.TANH R73, R73 ;  /* 0x0000004900497308 */ /* 0x000e700000002400 */
[----:B------:R-:W1:Y:S08]  /*10330*/  MUFU.TANH R75, R75 ;  /* 0x0000004b004b7308 */ /* 0x000e700000002400 */
[----:B------:R3:W1:Y:S08]  /*10340*/  MUFU.TANH R81, R68 ;  /* 0x0000004400517308 */ /* 0x0006700000002400 */
[----:B------:R-:W1:Y:S08]  /*10350*/  MUFU.TANH R69, R69 ;  /* 0x0000004500457308 */ /* 0x000e700000002400 */
[----:B------:R3:W1:Y:S08]  /*10360*/  MUFU.TANH R85, R70 ;  /* 0x0000004600557308 */ /* 0x0006700000002400 */
[----:B------:R-:W1:Y:S08]  /*10370*/  MUFU.TANH R71, R71 ;  /* 0x0000004700477308 */ /* 0x000e700000002400 */
[----:B------:R-:W1:Y:S08]  /*10380*/  MUFU.TANH R21, R21 ;  /* 0x0000001500157308 */ /* 0x000e700000002400 */
        /* <DEDUP_REMOVED lines=30> */
.L_x_6278:
        /* <DEDUP_REMOVED lines=33> */
[----:B------:R-:W4:Y:S01]  /*10780*/  LD.E.64 R18, desc[UR4][R116.64+0x38] ;  /* 0x0000380474127980 */ /* 0x000f22000c101b00 */
        /* <DEDUP_REMOVED lines=14> */
[-C--:B----4-:R-:W-:Y:S02]  /*10870*/  IMAD R4, R19, R17.reuse, RZ ;  /* 0x0000001113047224 */ /* 0x090fe400078e02ff */
[----:B------:R-:W-:-:S04]  /*10880*/  IMAD.WIDE.U32 R16, R18, R17, RZ ;  /* 0x0000001112107225 */ /* 0x000fc800078e00ff */
[----:B------:R-:W-:-:S04]  /*10890*/  IMAD R4, R18, R11, R4 ;  /* 0x0000000b12047224 */ /* 0x000fc800078e0204 */
[----:B------:R-:W-:Y:S01]  /*108a0*/  IMAD.IADD R17, R17, 0x1, R4 ;  /* 0x0000000111117824 */ /* 0x000fe200078e0204 */
[----:B-----5:R-:W-:-:S04]  /*108b0*/  IADD3 R5, PT, PT, R5, -R2, RZ ;  /* 0x8000000205057210 */ /* 0x020fc80007ffe0ff */
[----:B------:R-:W-:Y:S01]  /*108c0*/  SHF.R.S32.HI R2, RZ, 0x1f, R5 ;  /* 0x0000001fff027819 */ /* 0x000fe20000011405 */
[----:B--2---:R-:W-:Y:S02]  /*108d0*/  IMAD R11, R23, R5, RZ ;  /* 0x00000005170b7224 */ /* 0x004fe400078e02ff */
[----:B------:R-:W-:-:S04]  /*108e0*/  IMAD.WIDE.U32 R4, R5, R22, R16 ;  /* 0x0000001605047225 */ /* 0x000fc800078e0010 */
[----:B------:R-:W-:Y:S01]  /*108f0*/  IMAD R2, R22, R2, R11 ;  /* 0x0000000216027224 */ /* 0x000fe200078e020b */
[----:B------:R-:W-:-:S04]  /*10900*/  LEA R138, P0, R4, R138, 0x1 ;  /* 0x0000008a048a7211 */ /* 0x000fc800078008ff */
[----:B------:R-:W-:-:S04]  /*10910*/  IADD3 R2, PT, PT, R5, R2, RZ ;  /* 0x0000000205027210 */ /* 0x000fc80007ffe0ff */
[----:B------:R-:W-:Y:S02]  /*10920*/  LEA.HI.X R139, R4, R139, R2, 0x1, P0 ;  /* 0x0000008b048b7211 */ /* 0x000fe400000f0c02 */
.L_x_6279:
[----:B------:R-:W-:Y:S05]  /*10930*/  BSYNC.RECONVERGENT B0 ;  /* 0x0000000000007941 */ /* 0x000fea0003800200 */
.L_x_6277:
        /* <DEDUP_REMOVED lines=73> */
.L_x_6281:
[----:B------:R4:W-:Y:S02]  /*10dd0*/  STS.128 [R61+0x8800], RZ ;  /* 0x008800ff3d007388 */ /* 0x0009e40000000c00 */
.L_x_6282:
[----:B------:R-:W-:Y:S05]  /*10de0*/  BSYNC.RECONVERGENT B0 ;  /* 0x0000000000007941 */ /* 0x000fea0003800200 */
.L_x_6280:
[----:B------:R-:W0:Y:S02]  /*10df0*/  LDGDEPBAR ;  /* 0x00000000000079af */ /* 0x000e240000000000 */
.L_x_6276:
[----:B------:R-:W-:Y:S05]  /*10e00*/  BSYNC.RECONVERGENT B1 ;  /* 0x0000000000017941 */ /* 0x000fea0003800200 */
.L_x_6275:
[----:B------:R-:W-:Y:S02]  /*10e10*/  IMAD.IADD R2, R229, 0x1, R144 ;  /* 0x00000001e5027824 */ /* 0x000fe400078e0290 */
[C---:B------:R-:W-:Y:S02]  /*10e20*/  VIADD R23, R7.reuse, 0x8 ;  /* 0x0000000807177836 */ /* 0x040fe40000000000 */
[C-C-:B--2-4-:R-:W-:Y:S01]  /*10e30*/  IMAD.IADD R18, R7.reuse, 0x1, -R2.reuse ;  /* 0x0000000107127824 */ /* 0x154fe200078e0a02 */
[--C-:B------:R-:W-:Y:S01]  /*10e40*/  IADD3 R5, PT, PT, R7, -0x9, -R2.reuse ;  /* 0xfffffff707057810 */ /* 0x100fe20007ffe802 */
[--C-:B------:R-:W-:Y:S01]  /*10e50*/  IMAD.IADD R22, R23, 0x1, -R2.reuse ;  /* 0x0000000117167824 */ /* 0x100fe200078e0a02 */
[C-C-:B------:R-:W-:Y:S02]  /*10e60*/  IADD3 R14, PT, PT, R7.reuse, -0x10, -R2.reuse ;  /* 0xfffffff0070e7810 */ /* 0x140fe40007ffe802 */
[C-C-:B------:R-:W-:Y:S02]  /*10e70*/  IADD3 R6, PT, PT, R7.reuse, -0x11, -R2.reuse ;  /* 0xffffffef07067810 */ /* 0x140fe40007ffe802 */
[----:B------:R-:W-:-:S02]  /*10e80*/  IADD3 R11, PT, PT, R7, -0x1, -R2 ;  /* 0xffffffff070b7810 */ /* 0x000fc40007ffe802 */
[----:B------:R-:W-:Y:S02]  /*10e90*/  IADD3 R4, PT, PT, R7, -0x18, -R2 ;  /* 0xffffffe807047810 */ /* 0x000fe40007ffe802 */
        /* <DEDUP_REMOVED lines=12> */
[C---:B-1----:R-:W-:Y:S01]  /*10f60*/  FFMA.FTZ R5, -R156.reuse, R6, R107 ;  /* 0x000000069c057223 */ /* 0x042fe2000001016b */
[C-C-:B------:R-:W-:Y:S01]  /*10f70*/  IADD3 R14, PT, PT, R23.reuse, -0x10, -R2.reuse ;  /* 0xfffffff0170e7810 */ /* 0x140fe20007ffe802 */
[C---:B------:R-:W-:Y:S01]  /*10f80*/  FFMA.FTZ R121, -R156.reuse, R11, R121 ;  /* 0x0000000b9c797223 */ /* 0x040fe20000010179 */
[C-C-:B------:R-:W-:Y:S01]  /*10f90*/  IADD3 R6, PT, PT, R23.reuse, -0x11, -R2.reuse ;  /* 0xffffffef17067810 */ /* 0x140fe20007ffe802 */
[----:B------:R-:W-:Y:S01]  /*10fa0*/  FFMA.FTZ R169, -R156, R4, R169 ;  /* 0x000000049ca97223 */ /* 0x000fe200000101a9 */
[----:B------:R-:W-:-:S02]  /*10fb0*/  IADD3 R11, PT, PT, R23, -0x1, -R2 ;  /* 0xffffffff170b7810 */ /* 0x000fc40007ffe802 */
[C-C-:B------:R-:W-:Y:S02]  /*10fc0*/  IADD3 R4, PT, PT, R23.reuse, -0x18, -R2.reuse ;  /* 0xffffffe817047810 */ /* 0x140fe40007ffe802 */
[----:B------:R-:W-:Y:S02]  /*10fd0*/  IABS R14, R14 ;  /* 0x0000000e000e7213 */ /* 0x000fe40000000000 */
[----:B------:R-:W-:Y:S02]  /*10fe0*/  IABS R6, R6 ;  /* 0x0000000600067213 */ /* 0x000fe40000000000 */
[----:B------:R-:W-:Y:S02]  /*10ff0*/  IABS R11, R11 ;  /* 0x0000000b000b7213 */ /* 0x000fe40000000000 */
[----:B------:R-:W-:Y:S02]  /*11000*/  IABS R4, R4 ;  /* 0x0000000400047213 */ /* 0x000fe40000000000 */
[----:B------:R-:W-:-:S02]  /*11010*/  IADD3 R16, PT, PT, R23, -0x9, -R2 ;  /* 0xfffffff717107810 */ /* 0x000fc40007ffe802 */
[----:B------:R-:W-:Y:S02]  /*11020*/  I2FP.F32.S32 R14, R14 ;  /* 0x0000000e000e7245 */ /* 0x000fe40000201400 */
[----:B------:R-:W-:Y:S02]  /*11030*/  I2FP.F32.S32 R6, R6 ;  /* 0x0000000600067245 */ /* 0x000fe40000201400 */
[----:B------:R-:W-:Y:S01]  /*11040*/  I2FP.F32.S32 R11, R11 ;  /* 0x0000000b000b7245 */ /* 0x000fe20000201400 */
[C---:B------:R-:W-:Y:S01]  /*11050*/  FFMA.FTZ R17, -R156.reuse, R14, R165 ;  /* 0x0000000e9c117223 */ /* 0x040fe200000101a5 */
[----:B------:R-:W-:Y:S01]  /*11060*/  I2FP.F32.S32 R4, R4 ;  /* 0x0000000400047245 */ /* 0x000fe20000201400 */
[C---:B------:R-:W-:Y:S01]  /*11070*/  FFMA.FTZ R167, -R156.reuse, R6, R167 ;  /* 0x000000069ca77223 */ /* 0x040fe200000101a7 */
[----:B------:R-:W-:Y:S01]  /*11080*/  IABS R16, R16 ;  /* 0x0000001000107213 */ /* 0x000fe20000000000 */
[C---:B------:R-:W-:Y:S01]  /*11090*/  FFMA.FTZ R123, -R156.reuse, R11, R123 ;  /* 0x0000000b9c7b7223 */ /* 0x040fe2000001017b */
[----:B------:R-:W-:Y:S01]  /*110a0*/  IADD3 R88, PT, PT, R7, -0x19, -R2 ;  /* 0xffffffe707587810 */ /* 0x000fe20007ffe802 */
[----:B------:R-:W-:Y:S01]  /*110b0*/  FFMA.FTZ R171, -R156, R4, R171 ;  /* 0x000000049cab7223 */ /* 0x000fe200000101ab */
[----:B------:R-:W-:-:S02]  /*110c0*/  I2FP.F32.S32 R16, R16 ;  /* 0x0000001000107245 */ /* 0x000fc40000201400 */
[C-C-:B------:R-:W-:Y:S02]  /*110d0*/  IADD3 R86, PT, PT, R7.reuse, -0x20, -R2.reuse ;  /* 0xffffffe007567810 */ /* 0x140fe40007ffe802 */
[C-C-:B------:R-:W-:Y:S01]  /*110e0*/  IADD3 R39, PT, PT, R7.reuse, -0x21, -R2.reuse ;  /* 0xffffffdf07277810 */ /* 0x140fe20007ffe802 */
[----:B------:R-:W-:Y:S01]  /*110f0*/  FFMA.FTZ R161, -R156, R16, R161 ;  /* 0x000000109ca17223 */ /* 0x000fe200000101a1 */
[C-C-:B------:R-:W-:Y:S01]  /*11100*/  IADD3 R67, PT, PT, R7.reuse, -0x28, -R2.reuse ;  /* 0xffffffd807437810 */ /* 0x140fe20007ffe802 */
[----:B------:R-:W-:Y:S01]  /*11110*/  VIADD R16, R18, 0xfffffff8 ;  /* 0xfffffff812107836 */ /* 0x000fe20000000000 */
[C-C-:B------:R-:W-:Y:S02]  /*11120*/  IADD3 R84, PT, PT, R7.reuse, -0x29, -R2.reuse ;  /* 0xffffffd707547810 */ /* 0x140fe40007ffe802 */
[C-C-:B------:R-:W-:Y:S02]  /*11130*/  IADD3 R82, PT, PT, R7.reuse, -0x30, -R2.reuse ;  /* 0xffffffd007527810 */ /* 0x140fe40007ffe802 */
[----:B------:R-:W-:-:S02]  /*11140*/  IADD3 R78, PT, PT, R7, -0x31, -R2 ;  /* 0xffffffcf074e7810 */ /* 0x000fc40007ffe802 */
[C-C-:B---3--:R-:W-:Y:S02]  /*11150*/  IADD3 R76, PT, PT, R7.reuse, -0x38, -R2.reuse ;  /* 0xffffffc8074c7810 */ /* 0x148fe40007ffe802 */
        /* <DEDUP_REMOVED lines=43> */
[----:B------:R-:W-:Y:S02]  /*11410*/  IABS R16, R16 ;  /* 0x0000001000107213 */ /* 0x000fe40000000000 */
[----:B------:R-:W-:Y:S02]  /*11420*/  IABS R18, R18 ;  /* 0x0000001200127213 */ /* 0x000fe40000000000 */
[C---:B------:R-:W-:Y:S02]  /*11430*/  ISETP.GE.AND P1, PT, R23.reuse, R155, PT ;  /* 0x0000009b1700720c */ /* 0x040fe40003f26270 */
[C---:B------:R-:W-:Y:S02]  /*11440*/  ISETP.GE.AND P4, PT, R23.reuse, R154, PT ;  /* 0x0000009a1700720c */ /* 0x040fe40003f86270 */
[----:B------:R-:W-:-:S02]  /*11450*/  ISETP.GE.AND P0, PT, R23, R153, PT ;  /* 0x000000991700720c */ /* 0x000fc40003f06270 */
[----:B------:R-:W-:Y:S01]  /*11460*/  ISETP.GE.AND P5, PT, R23, R152, PT ;  /* 0x000000981700720c */ /* 0x000fe20003fa6270 */
[----:B------:R-:W-:Y:S01]  /*11470*/  VIADD R23, R229, 0x8 ;  /* 0x00000008e5177836 */ /* 0x000fe20000000000 */
[----:B------:R-:W-:Y:S02]  /*11480*/  FSEL R107, R121, -INF , P1 ;  /* 0xff800000796b7808 */ /* 0x000fe40000800000 */
[----:B------:R-:W-:Y:S02]  /*11490*/  I2FP.F32.S32 R16, R16 ;  /* 0x0000001000107245 */ /* 0x000fe40000201400 */
[----:B------:R-:W-:Y:S02]  /*114a0*/  I2FP.F32.S32 R18, R18 ;  /* 0x0000001200127245 */ /* 0x000fe40000201400 */
[----:B------:R-:W-:Y:S01]  /*114b0*/  FSEL R107, R107, -INF , !P4 ;  /* 0xff8000006b6b7808 */ /* 0x000fe20006000000 */
[C---:B------:R-:W-:Y:S01]  /*114c0*/  FFMA.FTZ R16, -R156.reuse, R16, R157 ;  /* 0x000000109c107223 */ /* 0x040fe2000001019d */
[C---:B------:R-:W-:Y:S01]  /*114d0*/  ISETP.GE.AND P2, PT, R23.reuse, R155, PT ;  /* 0x0000009b1700720c */ /* 0x040fe20003f46270 */
[----:B------:R-:W-:Y:S01]  /*114e0*/  FFMA.FTZ R159, -R156, R18, R159 ;  /* 0x000000129c9f7223 */ /* 0x000fe2000001019f */
[----:B------:R-:W-:-:S02]  /*114f0*/  ISETP.GE.AND P1, PT, R23, R154, PT ;  /* 0x0000009a1700720c */ /* 0x000fc40003f26270 */
[C---:B------:R-:W-:Y:S02]  /*11500*/  ISETP.GE.AND P3, PT, R23.reuse, R153, PT ;  /* 0x000000991700720c */ /* 0x040fe40003f66270 */
[----:B------:R-:W-:Y:S01]  /*11510*/  ISETP.GE.AND P4, PT, R23, R152, PT ;  /* 0x000000981700720c */ /* 0x000fe20003f86270 */
[----:B------:R-:W-:Y:S01]  /*11520*/  VIADD R23, R229, 0x9 ;  /* 0x00000009e5177836 */ /* 0x000fe20000000000 */
[----:B------:R-:W-:Y:S02]  /*11530*/  FSEL R123, R123, -INF , P0 ;  /* 0xff8000007b7b7808 */ /* 0x000fe40000000000 */
[----:B------:R-:W-:Y:S02]  /*11540*/  FSEL R16, R16, -INF , P2 ;  /* 0xff80000010107808 */ /* 0x000fe40001000000 */
[----:B------:R-:W-:Y:S02]  /*11550*/  ISETP.GE.AND P0, PT, R23, R155, PT ;  /* 0x0000009b1700720c */ /* 0x000fe40003f06270 */
        /* <DEDUP_REMOVED lines=16> */
[----:B------:R-:W-:Y:S01]  /*11660*/  FSEL R163, R17, -INF , P5 ;  /* 0xff80000011a37808 */ /* 0x000fe20002800000 */
[----:B------:R-:W-:Y:S01]  /*11670*/  VIADD R17, R229, 0x18 ;  /* 0x00000018e5117836 */ /* 0x000fe20000000000 */
[----:B------:R-:W-:Y:S02]  /*11680*/  ISETP.GE.AND P0, PT, R23, R155, PT ;  /* 0x0000009b1700720c */ /* 0x000fe40003f06270 */
[----:B------:R-:W-:Y:S02]  /*11690*/  FSEL R165, R161, -INF , !P3 ;  /* 0xff800000a1a57808 */ /* 0x000fe40005800000 */
[----:B------:R-:W-:Y:S02]  /*116a0*/  ISETP.GE.AND P3, PT, R23, R154, PT ;  /* 0x0000009a1700720c */ /* 0x000fe40003f66270 */
[----:B------:R-:W-:Y:S02]  /*116b0*/  FSEL R29, R29, -INF , !P4 ;  /* 0xff8000001d1d7808 */ /* 0x000fe40006000000 */
[----:B------:R-:W-:-:S02]  /*116c0*/  FSEL R5, R5, -INF , P0 ;  /* 0xff80000005057808 */ /* 0x000fc40000000000 */
[----:B------:R-:W-:Y:S02]  /*116d0*/  FSEL R163, R163, -INF , !P2 ;  /* 0xff800000a3a37808 */ /* 0x000fe40005000000 */
[----:B------:R-:W-:Y:S02]  /*116e0*/  IABS R88, R88 ;  /* 0x0000005800587213 */ /* 0x000fe40000000000 */
[----:B------:R-:W-:Y:S02]  /*116f0*/  ISETP.GE.AND P4, PT, R23, R153, PT ;  /* 0x000000991700720c */ /* 0x000fe40003f86270 */
[----:B------:R-:W-:Y:S02]  /*11700*/  ISETP.GE.AND P2, PT, R17, R155, PT ;  /* 0x0000009b1100720c */ /* 0x000fe40003f46270 */
[----:B------:R-:W-:Y:S02]  /*11710*/  ISETP.GE.AND P5, PT, R23, R152, PT ;  /* 0x000000981700720c */ /* 0x000fe40003fa6270 */
[----:B------:R-:W-:Y:S01]  /*11720*/  FSEL R23, R5, -INF , !P3 ;  /* 0xff80000005177808 */ /* 0x000fe20005800000 */
[----:B------:R-:W-:Y:S01]  /*11730*/  VIADD R5, R229, 0x19 ;  /* 0x00000019e5057836 */ /* 0x000fe20000000000 */
[----:B------:R-:W-:-:S02]  /*11740*/  IABS R7, R7 ;  /* 0x0000000700077213 */ /* 0x000fc40000000000 */
[----:B------:R-:W-:Y:S02]  /*11750*/  I2FP.F32.S32 R88, R88 ;  /* 0x0000005800587245 */ /* 0x000fe40000201400 */
[C---:B------:R-:W-:Y:S02]  /*11760*/  ISETP.GE.AND P0, PT, R17.reuse, R154, PT ;  /* 0x0000009a1100720c */ /* 0x040fe40003f06270 */
[----:B------:R-:W-:Y:S01]  /*11770*/  ISETP.GE.AND P3, PT, R17, R153, PT ;  /* 0x000000991100720c */ /* 0x000fe20003f66270 */
[----:B------:R-:W-:Y:S01]  /*11780*/  FFMA.FTZ R88, -R156, R88, R101 ;  /* 0x000000589c587223 */ /* 0x000fe20000010165 */
[----:B------:R-:W-:Y:S02]  /*11790*/  FSEL R167, R167, -INF , P4 ;  /* 0xff800000a7a77808 */ /* 0x000fe40002000000 */
[----:B------:R-:W-:Y:S02]  /*117a0*/  FSEL R169, R169, -INF , P2 ;  /* 0xff800000a9a97808 */ /* 0x000fe40001000000 */
[----:B------:R-:W-:-:S02]  /*117b0*/  ISETP.GE.AND P4, PT, R17, R152, PT ;  /* 0x000000981100720c */ /* 0x000fc40003f86270 */
[----:B------:R-:W-:Y:S02]  /*117c0*/  I2FP.F32.S32 R90, R7 ;  /* 0x00000007005a7245 */ /* 0x000fe40000201400 */
[----:B------:R-:W-:Y:S02]  /*117d0*/  FSEL R17, R167, -INF , !P5 ;  /* 0xff800000a7117808 */ /* 0x000fe40006800000 */
[----:B------:R-:W-:Y:S01]  /*117e0*/  FSEL R7, R169, -INF , !P0 ;  /* 0xff800000a9077808 */ /* 0x000fe20004000000 */
[----:B------:R-:W-:Y:S01]  /*117f0*/  FFMA.FTZ R90, -R156, R90, R103 ;  /* 0x0000005a9c5a7223 */ /* 0x000fe20000010167 */
[----:B------:R-:W-:Y:S02]  /*11800*/  FSEL R171, R171, -INF , P3 ;  /* 0xff800000abab7808 */ /* 0x000fe40001800000 */
[C---:B------:R-:W-:Y:S02]  /*11810*/  ISETP.GE.AND P5, PT, R5.reuse, R155, PT ;  /* 0x0000009b0500720c */ /* 0x040fe40003fa6270 */
[----:B------:R-:W-:-:S02]  /*11820*/  ISETP.GE.AND P2, PT, R5, R154, PT ;  /* 0x0000009a0500720c */ /* 0x000fc40003f46270 */
[C---:B------:R-:W-:Y:S02]  /*11830*/  ISETP.GE.AND P0, PT, R5.reuse, R153, PT ;  /* 0x000000990500720c */ /* 0x040fe40003f06270 */
[----:B------:R-:W-:Y:S02]  /*11840*/  ISETP.GE.AND P3, PT, R5, R152, PT ;  /* 0x000000980500720c */ /* 0x000fe40003f66270 */
[----:B------:R-:W-:Y:S01]  /*11850*/  IABS R5, R86 ;  /* 0x0000005600057213 */ /* 0x000fe20000000000 */
[----:B------:R-:W-:Y:S01]  /*11860*/  VIADD R86, R229, 0x20 ;  /* 0x00000020e5567836 */ /* 0x000fe20000000000 */
[----:B------:R-:W-:Y:S02]  /*11870*/  FSEL R94, R88, -INF , P5 ;  /* 0xff800000585e7808 */ /* 0x000fe40002800000 */
[----:B------:R-:W-:Y:S02]  /*11880*/  I2FP.F32.S32 R88, R5 ;  /* 0x0000000500587245 */ /* 0x000fe40000201400 */
[----:B------:R-:W-:-:S02]  /*11890*/  IABS R92, R45 ;  /* 0x0000002d005c7213 */ /* 0x000fc40000000000 */
[----:B------:R-:W-:Y:S01]  /*118a0*/  FSEL R45, R171, -INF , !P4 ;  /* 0xff800000ab2d7808 */ /* 0x000fe20006000000 */
[----:B------:R-:W-:Y:S01]  /*118b0*/  FFMA.FTZ R88, -R156, R88, R173 ;  /* 0x000000589c587223 */ /* 0x000fe200000101ad */
[----:B------:R-:W-:Y:S02]  /*118c0*/  FSEL R90, R90, -INF , P0 ;  /* 0xff8000005a5a7808 */ /* 0x000fe40000000000 */
[----:B------:R-:W-:Y:S02]  /*118d0*/  ISETP.GE.AND P4, PT, R86, R155, PT ;  /* 0x0000009b5600720c */ /* 0x000fe40003f86270 */
[----:B------:R-:W-:Y:S02]  /*118e0*/  I2FP.F32.S32 R92, R92 ;  /* 0x0000005c005c7245 */ /* 0x000fe40000201400 */
[----:B------:R-:W-:Y:S02]  /*118f0*/  FSEL R5, R94, -INF , !P2 ;  /* 0xff8000005e057808 */ /* 0x000fe40005000000 */
[----:B------:R-:W-:Y:S01]  /*11900*/  IABS R39, R39 ;  /* 0x0000002700277213 */ /* 0x000fe20000000000 */
[----:B------:R-:W-:Y:S01]  /*11910*/  FFMA.FTZ R92, -R156, R92, R175 ;  /* 0x0000005c9c5c7223 */ /* 0x000fe200000101af */
[----:B------:R-:W-:-:S02]  /*11920*/  IABS R94, R19 ;  /* 0x00000013005e7213 */ /* 0x000fc40000000000 */
[----:B------:R-:W-:Y:S02]  /*11930*/  FSEL R19, R90, -INF , !P3 ;  /* 0xff8000005a137808 */ /* 0x000fe40005800000 */
[----:B------:R-:W-:Y:S02]  /*11940*/  FSEL R90, R88, -INF , P4 ;  /* 0xff800000585a7808 */ /* 0x000fe40002000000 */
        /* <DEDUP_REMOVED lines=10> */
[----:B------:R-:W-:Y:S02]  /*119f0*/  IABS R58, R58 ;  /* 0x0000003a003a7213 */ /* 0x000fe40000000000 */
[----:B------:R-:W-:Y:S02]  /*11a00*/  FSEL R39, R90, -INF , !P5 ;  /* 0xff8000005a277808 */ /* 0x000fe40006800000 */
[----:B------:R-:W-:-:S02]  /*11a10*/  IABS R90, R59 ;  /* 0x0000003b005a7213 */ /* 0x000fc40000000000 */
[C---:B------:R-:W-:Y:S02]  /*11a20*/  ISETP.GE.AND P4, PT, R86.reuse, R154, PT ;  /* 0x0000009a5600720c */ /* 0x040fe40003f86270 */
[C---:B------:R-:W-:Y:S02]  /*11a30*/  ISETP.GE.AND P5, PT, R86.reuse, R153, PT ;  /* 0x000000995600720c */ /* 0x040fe40003fa6270 */
[----:B------:R-:W-:Y:S01]  /*11a40*/  ISETP.GE.AND P2, PT, R86, R152, PT ;  /* 0x000000985600720c */ /* 0x000fe20003f46270 */
[----:B------:R-:W-:Y:S01]  /*11a50*/  VIADD R86, R229, 0x28 ;  /* 0x00000028e5567836 */ /* 0x000fe20000000000 */
[----:B------:R-:W-:Y:S02]  /*11a60*/  IABS R67, R67 ;  /* 0x0000004300437213 */ /* 0x000fe40000000000 */
[----:B------:R-:W-:Y:S02]  /*11a70*/  FSEL R59, R92, -INF , !P0 ;  /* 0xff8000005c3b7808 */ /* 0x000fe40004000000 */
[----:B------:R-:W-:-:S02]  /*11a80*/  FSEL R92, R88, -INF , P3 ;  /* 0xff800000585c7808 */ /* 0x000fc40001800000 */
[----:B------:R-:W-:Y:S02]  /*11a90*/  I2FP.F32.S32 R58, R58 ;  /* 0x0000003a003a7245 */ /* 0x000fe40000201400 */
[----:B------:R-:W-:Y:S02]  /*11aa0*/  IABS R31, R31 ;  /* 0x0000001f001f7213 */ /* 0x000fe40000000000 */
[----:B------:R-:W-:Y:S01]  /*11ab0*/  I2FP.F32.S32 R88, R67 ;  /* 0x0000004300587245 */ /* 0x000fe20000201400 */
[----:B------:R-:W-:Y:S01]  /*11ac0*/  FFMA.FTZ R35, -R156, R58, R35 ;  /* 0x0000003a9c237223 */ /* 0x000fe20000010123 */
[----:B------:R-:W-:Y:S02]  /*11ad0*/  FSEL R67, R92, -INF , !P4 ;  /* 0xff8000005c437808 */ /* 0x000fe40006000000 */
[----:B------:R-:W-:Y:S01]  /*11ae0*/  FSEL R94, R94, -INF , P5 ;  /* 0xff8000005e5e7808 */ /* 0x000fe20002800000 */
[----:B------:R-:W-:Y:S01]  /*11af0*/  FFMA.FTZ R88, -R156, R88, R177 ;  /* 0x000000589c587223 */ /* 0x000fe200000101b1 */
[----:B------:R-:W-:-:S02]  /*11b00*/  ISETP.GE.AND P0, PT, R86, R155, PT ;  /* 0x0000009b5600720c */ /* 0x000fc40003f06270 */
[C---:B------:R-:W-:Y:S02]  /*11b10*/  ISETP.GE.AND P3, PT, R86.reuse, R154, PT ;  /* 0x0000009a5600720c */ /* 0x040fe40003f66270 */
[C---:B------:R-:W-:Y:S02]  /*11b20*/  ISETP.GE.AND P4, PT, R86.reuse, R153, PT ;  /* 0x000000995600720c */ /* 0x040fe40003f86270 */
[----:B------:R-:W-:Y:S02]  /*11b30*/  ISETP.GE.AND P5, PT, R86, R152, PT ;  /* 0x000000985600720c */ /* 0x000fe40003fa6270 */
[----:B------:R-:W-:Y:S01]  /*11b40*/  IABS R86, R84 ;  /* 0x0000005400567213 */ /* 0x000fe20000000000 */
[----:B------:R-:W-:Y:S01]  /*11b50*/  VIADD R84, R229, 0x29 ;  /* 0x00000029e5547836 */ /* 0x000fe20000000000 */
[----:B------:R-:W-:Y:S02]  /*11b60*/  I2FP.F32.S32 R58, R31 ;  /* 0x0000001f003a7245 */ /* 0x000fe40000201400 */
[----:B------:R-:W2:Y:S01]  /*11b70*/  LD.E R31, desc[UR4][R116.64+0xdc] ;  /* 0x0000dc04741f7980 */ /* 0x000ea2000c101900 */
[----:B------:R-:W-:-:S02]  /*11b80*/  I2FP.F32.S32 R90, R90 ;  /* 0x0000005a005a7245 */ /* 0x000fc40000201400 */
[----:B------:R-:W-:Y:S01]  /*11b90*/  I2FP.F32.S32 R86, R86 ;  /* 0x0000005600567245 */ /* 0x000fe20000201400 */
[C---:B------:R-:W-:Y:S01]  /*11ba0*/  FFMA.FTZ R58, -R156.reuse, R58, R77 ;  /* 0x0000003a9c3a7223 */ /* 0x040fe2000001014d */
[----:B------:R-:W-:Y:S01]  /*11bb0*/  IABS R92, R65 ;  /* 0x00000041005c7213 */ /* 0x000fe20000000000 */
[----:B------:R-:W-:Y:S01]  /*11bc0*/  FFMA.FTZ R90, -R156, R90, R179 ;  /* 0x0000005a9c5a7223 */ /* 0x000fe200000101b3 */
[----:B------:R-:W-:Y:S01]  /*11bd0*/  FSEL R88, R88, -INF , P0 ;  /* 0xff80000058587808 */ /* 0x000fe20000000000 */
[----:B------:R-:W-:Y:S01]  /*11be0*/  FFMA.FTZ R86, -R156, R86, R93 ;  /* 0x000000569c567223 */ /* 0x000fe2000001015d */
[----:B------:R-:W-:Y:S02]  /*11bf0*/  FSEL R65, R94, -INF , !P2 ;  /* 0xff8000005e417808 */ /* 0x000fe40005000000 */
[----:B------:R-:W-:Y:S02]  /*11c00*/  IABS R80, R80 ;  /* 0x0000005000507213 */ /* 0x000fe40000000000 */
[----:B------:R-:W-:-:S02]  /*11c10*/  ISETP.GE.AND P2, PT, R84, R155, PT ;  /* 0x0000009b5400720c */ /* 0x000fc40003f46270 */
[----:B------:R-:W-:Y:S02]  /*11c20*/  I2FP.F32.S32 R92, R92 ;  /* 0x0000005c005c7245 */ /* 0x000fe40000201400 */
[----:B------:R-:W-:Y:S02]  /*11c30*/  FSEL R197, R88, -INF , !P3 ;  /* 0xff80000058c57808 */ /* 0x000fe40005800000 */
[----:B------:R-:W-:Y:S01]  /*11c40*/  FSEL R90, R90, -INF , P4 ;  /* 0xff8000005a5a7808 */ /* 0x000fe20002000000 */
[----:B------:R-:W-:Y:S01]  /*11c50*/  FFMA.FTZ R92, -R156, R92, R95 ;  /* 0x0000005c9c5c7223 */ /* 0x000fe2000001015f */
[C---:B------:R-:W-:Y:S02]  /*11c60*/  ISETP.GE.AND P0, PT, R84.reuse, R154, PT ;  /* 0x0000009a5400720c */ /* 0x040fe40003f06270 */
[C---:B------:R-:W-:Y:S02]  /*11c70*/  ISETP.GE.AND P3, PT, R84.reuse, R153, PT ;  /* 0x000000995400720c */ /* 0x040fe40003f66270 */
[----:B------:R-:W-:Y:S01]  /*11c80*/  ISETP.GE.AND P4, PT, R84, R152, PT ;  /* 0x000000985400720c */ /* 0x000fe20003f86270 */
[----:B------:R-:W-:Y:S01]  /*11c90*/  VIADD R84, R229, 0x30 ;  /* 0x00000030e5547836 */ /* 0x000fe20000000000 */
[----:B------:R-:W-:-:S02]  /*11ca0*/  I2FP.F32.S32 R80, R80 ;  /* 0x0000005000507245 */ /* 0x000fc40000201400 */
[----:B------:R-:W-:Y:S02]  /*11cb0*/  FSEL R86, R86, -INF , P2 ;  /* 0xff80000056567808 */ /* 0x000fe40001000000 */
[----:B------:R-:W-:Y:S01]  /*11cc0*/  IABS R82, R82 ;  /* 0x0000005200527213 */ /* 0x000fe20000000000 */
[----:B------:R-:W-:Y:S01]  /*11cd0*/  FFMA.FTZ R80, -R156, R80, R183 ;  /* 0x000000509c507223 */ /* 0x000fe200000101b7 */
[----:B------:R-:W-:Y:S02]  /*11ce0*/  FSEL R199, R86, -INF , !P0 ;  /* 0xff80000056c77808 */ /* 0x000fe40004000000 */
[----:B------:R-:W-:Y:S02]  /*11cf0*/  I2FP.F32.S32 R82, R82 ;  /* 0x0000005200527245 */ /* 0x000fe40000201400 */
[----:B------:R-:W-:Y:S02]  /*11d00*/  ISETP.GE.AND P0, PT, R84, R153, PT ;  /* 0x000000995400720c */ /* 0x000fe40003f06270 */
[----:B------:R-:W-:Y:S01]  /*11d10*/  IABS R11, R11 ;  /* 0x0000000b000b7213 */ /* 0x000fe20000000000 */
[----:B------:R-:W-:Y:S01]  /*11d20*/  FFMA.FTZ R181, -R156, R82, R181 ;  /* 0x000000529cb57223 */ /* 0x000fe200000101b5 */
[----:B------:R-:W-:Y:S01]  /*11d30*/  IABS R78, R78 ;  /* 0x0000004e004e7213 */ /* 0x000fe20000000000 */
[----:B------:R-:W-:Y:S01]  /*11d40*/  VIADD R82, R229, 0x31 ;  /* 0x00000031e5527836 */ /* 0x000fe20000000000 */
[----:B------:R-:W-:-:S02]  /*11d50*/  FSEL R201, R90, -INF , !P5 ;  /* 0xff8000005ac97808 */ /* 0x000fc40006800000 */
[----:B------:R-:W-:Y:S02]  /*11d60*/  FSEL R92, R92, -INF , P3 ;  /* 0xff8000005c5c7808 */ /* 0x000fe40001800000 */
[C---:B------:R-:W-:Y:S02]  /*11d70*/  ISETP.GE.AND P5, PT, R84.reuse, R155, PT ;  /* 0x0000009b5400720c */ /* 0x040fe40003fa6270 */
[C---:B------:R-:W-:Y:S02]  /*11d80*/  ISETP.GE.AND P2, PT, R84.reuse, R154, PT ;  /* 0x0000009a5400720c */ /* 0x040fe40003f46270 */
[----:B------:R-:W-:Y:S01]  /*11d90*/  ISETP.GE.AND P3, PT, R84, R152, PT ;  /* 0x000000985400720c */ /* 0x000fe20003f66270 */
[----:B------:R-:W-:Y:S01]  /*11da0*/  IMAD.MOV.U32 R84, RZ, RZ, R11 ;  /* 0x000000ffff547224 */ /* 0x000fe200078e000b */
[----:B------:R-:W-:Y:S02]  /*11db0*/  FSEL R80, R80, -INF , P0 ;  /* 0xff80000050507808 */ /* 0x000fe40000000000 */
[----:B------:R-:W-:-:S02]  /*11dc0*/  IABS R47, R47 ;  /* 0x0000002f002f7213 */ /* 0x000fc40000000000 */
[----:B------:R-:W-:Y:S02]  /*11dd0*/  I2FP.F32.S32 R78, R78 ;  /* 0x0000004e004e7245 */ /* 0x000fe40000201400 */
[----:B------:R-:W-:Y:S02]  /*11de0*/  IABS R76, R76 ;  /* 0x0000004c004c7213 */ /* 0x000fe40000000000 */
[----:B------:R-:W-:Y:S01]  /*11df0*/  FSEL R195, R80, -INF , !P3 ;  /* 0xff80000050c37808 */ /* 0x000fe20005800000 */
[----:B------:R-:W-:Y:S01]  /*11e00*/  IMAD.MOV.U32 R80, RZ, RZ, R47 ;  /* 0x000000ffff507224 */ /* 0x000fe200078e002f */
[----:B------:R-:W-:Y:S01]  /*11e10*/  FSEL R203, R92, -INF , !P4 ;  /* 0xff8000005ccb7808 */ /* 0x000fe20006000000 */
[----:B------:R-:W-:Y:S01]  /*11e20*/  FFMA.FTZ R113, -R156, R78, R113 ;  /* 0x0000004e9c717223 */ /* 0x000fe20000010171 */
[----:B------:R-:W-:Y:S01]  /*11e30*/  I2FP.F32.S32 R84, R84 ;  /* 0x0000005400547245 */ /* 0x000fe20000201400 */
[----:B------:R-:W-:Y:S01]  /*11e40*/  VIADD R78, R229, 0x38 ;  /* 0x00000038e54e7836 */ /* 0x000fe20000000000 */
[----:B------:R-:W-:-:S02]  /*11e50*/  I2FP.F32.S32 R76, R76 ;  /* 0x0000004c004c7245 */ /* 0x000fc40000201400 */
[----:B------:R-:W-:Y:S01]  /*11e60*/  ISETP.GE.AND P4, PT, R82, R155, PT ;  /* 0x0000009b5200720c */ /* 0x000fe20003f86270 */
[C---:B------:R-:W-:Y:S01]  /*11e70*/  FFMA.FTZ R84, -R156.reuse, R84, R115 ;  /* 0x000000549c547223 */ /* 0x040fe20000010173 */
[----:B------:R-:W-:Y:S01]  /*11e80*/  FSEL R181, R181, -INF , P5 ;  /* 0xff800000b5b57808 */ /* 0x000fe20002800000 */
[----:B------:R-:W-:Y:S01]  /*11e90*/  FFMA.FTZ R185, -R156, R76, R185 ;  /* 0x0000004c9cb97223 */ /* 0x000fe200000101b9 */
[----:B------:R-:W-:Y:S01]  /*11ea0*/  I2FP.F32.S32 R80, R80 ;  /* 0x0000005000507245 */ /* 0x000fe20000201400 */
[----:B------:R-:W-:Y:S01]  /*11eb0*/  VIADD R76, R229, 0x39 ;  /* 0x00000039e54c7836 */ /* 0x000fe20000000000 */
[----:B------:R-:W-:Y:S02]  /*11ec0*/  ISETP.GE.AND P5, PT, R82, R154, PT ;  /* 0x0000009a5200720c */ /* 0x000fe40003fa6270 */
[----:B------:R-:W-:Y:S01]  /*11ed0*/  FSEL R11, R181, -INF , !P2 ;  /* 0xff800000b50b7808 */ /* 0x000fe20005000000 */
[----:B------:R-:W-:Y:S01]  /*11ee0*/  FFMA.FTZ R80, -R156, R80, R189 ;  /* 0x000000509c507223 */ /* 0x000fe200000101bd */
[----:B------:R-:W-:-:S02]  /*11ef0*/  FSEL R113, R113, -INF , P4 ;  /* 0xff80000071717808 */ /* 0x000fc40002000000 */
[----:B------:R-:W-:Y:S02]  /*11f00*/  ISETP.GE.AND P2, PT, R82, R153, PT ;  /* 0x000000995200720c */ /* 0x000fe40003f46270 */
[----:B------:R-:W-:Y:S02]  /*11f10*/  ISETP.GE.AND P3, PT, R78, R155, PT ;  /* 0x0000009b4e00720c */ /* 0x000fe40003f66270 */
[----:B------:R-:W-:Y:S02]  /*11f20*/  FSEL R47, R113, -INF , !P5 ;  /* 0xff800000712f7808 */ /* 0x000fe40006800000 */
[----:B------:R-:W-:Y:S02]  /*11f30*/  ISETP.GE.AND P0, PT, R82, R152, PT ;  /* 0x000000985200720c */ /* 0x000fe40003f06270 */
[C---:B------:R-:W-:Y:S02]  /*11f40*/  ISETP.GE.AND P4, PT, R78.reuse, R154, PT ;  /* 0x0000009a4e00720c */ /* 0x040fe40003f86270 */
[----:B------:R-:W-:-:S02]  /*11f50*/  ISETP.GE.AND P5, PT, R78, R153, PT ;  /* 0x000000994e00720c */ /* 0x000fc40003fa6270 */
[----:B------:R-:W-:Y:S02]  /*11f60*/  FSEL R84, R84, -INF , P2 ;  /* 0xff80000054547808 */ /* 0x000fe40001000000 */
[----:B------:R-:W-:Y:S02]  /*11f70*/  FSEL R185, R185, -INF , P3 ;  /* 0xff800000b9b97808 */ /* 0x000fe40001800000 */
[----:B------:R-:W-:Y:S02]  /*11f80*/  IABS R74, R74 ;  /* 0x0000004a004a7213 */ /* 0x000fe40000000000 */
[----:B------:R-:W-:Y:S02]  /*11f90*/  IABS R72, R72 ;  /* 0x0000004800487213 */ /* 0x000fe40000000000 */
[----:B------:R-:W-:Y:S02]  /*11fa0*/  FSEL R193, R84, -INF , !P0 ;  /* 0xff80000054c17808 */ /* 0x000fe40004000000 */
[----:B------:R-:W-:-:S02]  /*11fb0*/  FSEL R189, R185, -INF , !P4 ;  /* 0xff800000b9bd7808 */ /* 0x000fc40006000000 */
[----:B------:R-:W-:Y:S02]  /*11fc0*/  FSEL R80, R80, -INF , P5 ;  /* 0xff80000050507808 */ /* 0x000fe40002800000 */
[C---:B------:R-:W-:Y:S02]  /*11fd0*/  ISETP.GE.AND P0, PT, R76.reuse, R155, PT ;  /* 0x0000009b4c00720c */ /* 0x040fe40003f06270 */
[C---:B------:R-:W-:Y:S02]  /*11fe0*/  ISETP.GE.AND P3, PT, R76.reuse, R154, PT ;  /* 0x0000009a4c00720c */ /* 0x040fe40003f66270 */
[----:B------:R-:W-:Y:S02]  /*11ff0*/  I2FP.F32.S32 R74, R74 ;  /* 0x0000004a004a7245 */ /* 0x000fe40000201400 */
[C---:B------:R-:W-:Y:S02]  /*12000*/  ISETP.GE.AND P4, PT, R76.reuse, R153, PT ;  /* 0x000000994c00720c */ /* 0x040fe40003f86270 */
[----:B------:R-:W-:Y:S01]  /*12010*/  ISETP.GE.AND P5, PT, R76, R152, PT ;  /* 0x000000984c00720c */ /* 0x000fe20003fa6270 */
[----:B------:R-:W-:Y:S01]  /*12020*/  FFMA.FTZ R187, -R156, R74, R187 ;  /* 0x0000004a9cbb7223 */ /* 0x000fe200000101bb */
[----:B------:R-:W-:Y:S01]  /*12030*/  IABS R76, R37 ;  /* 0x00000025004c7213 */ /* 0x000fe20000000000 */
[----:B------:R-:W-:Y:S01]  /*12040*/  VIADD R74, R229, 0x40 ;  /* 0x00000040e54a7836 */ /* 0x000fe20000000000 */
[----:B------:R-:W-:-:S02]  /*12050*/  I2FP.F32.S32 R72, R72 ;  /* 0x0000004800487245 */ /* 0x000fc40000201400 */
[----:B------:R-:W-:Y:S02]  /*12060*/  IABS R70, R70 ;  /* 0x0000004600467213 */ /* 0x000fe40000000000 */
[----:B------:R-:W-:Y:S01]  /*12070*/  I2FP.F32.S32 R76, R76 ;  /* 0x0000004c004c7245 */ /* 0x000fe20000201400 */
[----:B------:R-:W-:Y:S01]  /*12080*/  FFMA.FTZ R72, -R156, R72, R191 ;  /* 0x000000489c487223 */ /* 0x000fe200000101bf */
[----:B------:R-:W-:Y:S02]  /*12090*/  ISETP.GE.AND P2, PT, R78, R152, PT ;  /* 0x000000984e00720c */ /* 0x000fe40003f46270 */
[----:B------:R-:W-:Y:S01]  /*120a0*/  IABS R68, R68 ;  /* 0x0000004400447213 */ /* 0x000fe20000000000 */
[----:B------:R-:W-:Y:S01]  /*120b0*/  FFMA.FTZ R76, -R156, R76, R33 ;  /* 0x0000004c9c4c7223 */ /* 0x000fe20000010121 */
[----:B------:R-:W-:Y:S01]  /*120c0*/  I2FP.F32.S32 R70, R70 ;  /* 0x0000004600467245 */ /* 0x000fe20000201400 */
[----:B------:R-:W-:Y:S01]  /*120d0*/  VIADD R33, R229, 0x41 ;  /* 0x00000041e5217836 */ /* 0x000fe20000000000 */
[----:B------:R-:W-:-:S02]  /*120e0*/  FSEL R37, R80, -INF , !P2 ;  /* 0xff80000050257808 */ /* 0x000fc40005000000 */
[----:B------:R-:W-:Y:S01]  /*120f0*/  FSEL R187, R187, -INF , P0 ;  /* 0xff800000bbbb7808 */ /* 0x000fe20000000000 */
[----:B------:R-:W-:Y:S01]  /*12100*/  FFMA.FTZ R70, -R156, R70, R205 ;  /* 0x000000469c467223 */ /* 0x000fe200000101cd */
[----:B------:R-:W-:Y:S02]  /*12110*/  ISETP.GE.AND P2, PT, R74, R155, PT ;  /* 0x0000009b4a00720c */ /* 0x000fe40003f46270 */
[----:B------:R-:W-:Y:S02]  /*12120*/  IABS R66, R66 ;  /* 0x0000004200427213 */ /* 0x000fe40000000000 */
[----:B------:R-:W-:Y:S02]  /*12130*/  I2FP.F32.S32 R68, R68 ;  /* 0x0000004400447245 */ /* 0x000fe40000201400 */
[----:B------:R-:W-:Y:S02]  /*12140*/  FSEL R72, R72, -INF , P4 ;  /* 0xff80000048487808 */ /* 0x000fe40002000000 */
[----:B------:R-:W-:Y:S01]  /*12150*/  FSEL R187, R187, -INF , !P3 ;  /* 0xff800000bbbb7808 */ /* 0x000fe20005800000 */
[----:B------:R-:W-:Y:S01]  /*12160*/  FFMA.FTZ R68, -R156, R68, R97 ;  /* 0x000000449c447223 */ /* 0x000fe20000010161 */
[----:B------:R-:W-:-:S02]  /*12170*/  ISETP.GE.AND P0, PT, R74, R154, PT ;  /* 0x0000009a4a00720c */ /* 0x000fc40003f06270 */
[----:B------:R-:W-:Y:S02]  /*12180*/  ISETP.GE.AND P3, PT, R74, R153, PT ;  /* 0x000000994a00720c */ /* 0x000fe40003f66270 */
[----:B------:R-:W-:Y:S02]  /*12190*/  FSEL R76, R76, -INF , P2 ;  /* 0xff8000004c4c7808 */ /* 0x000fe40001000000 */
[----:B------:R-:W-:Y:S02]  /*121a0*/  I2FP.F32.S32 R66, R66 ;  /* 0x0000004200427245 */ /* 0x000fe40000201400 */
[----:B------:R-:W-:Y:S02]  /*121b0*/  FSEL R191, R72, -INF , !P5 ;  /* 0xff80000048bf7808 */ /* 0x000fe40006800000 */
[----:B------:R-:W-:Y:S01]  /*121c0*/  ISETP.GE.AND P5, PT, R33, R155, PT ;  /* 0x0000009b2100720c */ /* 0x000fe20003fa6270 */
[----:B------:R-:W-:Y:S01]  /*121d0*/  FFMA.FTZ R66, -R156, R66, R89 ;  /* 0x000000429c427223 */ /* 0x000fe20000010159 */
[----:B------:R-:W-:-:S02]  /*121e0*/  FSEL R121, R76, -INF , !P0 ;  /* 0xff8000004c797808 */ /* 0x000fc40004000000 */
[----:B------:R-:W-:Y:S02]  /*121f0*/  FSEL R70, R70, -INF , P3 ;  /* 0xff80000046467808 */ /* 0x000fe40001800000 */
[C---:B------:R-:W-:Y:S02]  /*12200*/  ISETP.GE.AND P2, PT, R33.reuse, R154, PT ;  /* 0x0000009a2100720c */ /* 0x040fe40003f46270 */
[C---:B------:R-:W-:Y:S02]  /*12210*/  ISETP.GE.AND P0, PT, R33.reuse, R153, PT ;  /* 0x000000992100720c */ /* 0x040fe40003f06270 */
[----:B------:R-:W-:Y:S01]  /*12220*/  ISETP.GE.AND P3, PT, R33, R152, PT ;  /* 0x000000982100720c */ /* 0x000fe20003f66270 */
[----:B------:R-:W-:Y:S01]  /*12230*/  VIADD R33, R229, 0x48 ;  /* 0x00000048e5217836 */ /* 0x000fe20000000000 */
[----:B------:R-:W-:Y:S02]  /*12240*/  IABS R64, R64 ;  /* 0x0000004000407213 */ /* 0x000fe40000000000 */
[----:B------:R-:W-:-:S02]  /*12250*/  ISETP.GE.AND P4, PT, R74, R152, PT ;  /* 0x000000984a00720c */ /* 0x000fc40003f86270 */
[----:B------:R-:W-:Y:S02]  /*12260*/  FSEL R68, R68, -INF , P5 ;  /* 0xff80000044447808 */ /* 0x000fe40002800000 */
[----:B------:R-:W-:Y:S02]  /*12270*/  IABS R56, R56 ;  /* 0x0000003800387213 */ /* 0x000fe40000000000 */
[----:B------:R-:W-:Y:S02]  /*12280*/  I2FP.F32.S32 R64, R64 ;  /* 0x0000004000407245 */ /* 0x000fe40000201400 */
[----:B------:R-:W-:Y:S02]  /*12290*/  FSEL R181, R70, -INF , !P4 ;  /* 0xff80000046b57808 */ /* 0x000fe40006000000 */
[----:B------:R-:W-:Y:S01]  /*122a0*/  FSEL R175, R68, -INF , !P2 ;  /* 0xff80000044af7808 */ /* 0x000fe20005000000 */
[----:B------:R-:W-:Y:S01]  /*122b0*/  FFMA.FTZ R64, -R156, R64, R99 ;  /* 0x000000409c407223 */ /* 0x000fe20000010163 */
[----:B------:R-:W-:-:S02]  /*122c0*/  FSEL R66, R66, -INF , P0 ;  /* 0xff80000042427808 */ /* 0x000fc40000000000 */
[C---:B------:R-:W-:Y:S02]  /*122d0*/  ISETP.GE.AND P4, PT, R33.reuse, R155, PT ;  /* 0x0000009b2100720c */ /* 0x040fe40003f86270 */
[C---:B------:R-:W-:Y:S02]  /*122e0*/  ISETP.GE.AND P5, PT, R33.reuse, R154, PT ;  /* 0x0000009a2100720c */ /* 0x040fe40003fa6270 */
[C---:B------:R-:W-:Y:S02]  /*122f0*/  ISETP.GE.AND P2, PT, R33.reuse, R153, PT ;  /* 0x000000992100720c */ /* 0x040fe40003f46270 */
[----:B------:R-:W-:Y:S01]  /*12300*/  ISETP.GE.AND P0, PT, R33, R152, PT ;  /* 0x000000982100720c */ /* 0x000fe20003f06270 */
[----:B------:R-:W-:Y:S01]  /*12310*/  VIADD R33, R229, 0x49 ;  /* 0x00000049e5217836 */ /* 0x000fe20000000000 */
[----:B------:R-:W-:Y:S02]  /*12320*/  I2FP.F32.S32 R56, R56 ;  /* 0x0000003800387245 */ /* 0x000fe40000201400 */
[----:B------:R-:W-:-:S02]  /*12330*/  FSEL R179, R66, -INF , !P3 ;  /* 0xff80000042b37808 */ /* 0x000fc40005800000 */
[----:B------:R-:W-:Y:S01]  /*12340*/  ISETP.GE.AND P3, PT, R33, R155, PT ;  /* 0x0000009b2100720c */ /* 0x000fe20003f66270 */
[----:B------:R-:W-:Y:S01]  /*12350*/  FFMA.FTZ R56, -R156, R56, R25 ;  /* 0x000000389c387223 */ /* 0x000fe20000010119 */
[----:B------:R-:W-:Y:S01]  /*12360*/  IABS R52, R52 ;  /* 0x0000003400347213 */ /* 0x000fe20000000000 */
[----:B------:R-:W-:Y:S01]  /*12370*/  VIADD R25, R229, 0x50 ;  /* 0x00000050e5197836 */ /* 0x000fe20000000000 */
[----:B------:R-:W-:Y:S02]  /*12380*/  FSEL R64, R64, -INF , P4 ;  /* 0xff80000040407808 */ /* 0x000fe40002000000 */
[----:B------:R-:W-:Y:S02]  /*12390*/  ISETP.GE.AND P4, PT, R33, R154, PT ;  /* 0x0000009a2100720c */ /* 0x000fe40003f86270 */
[----:B------:R-:W-:Y:S02]  /*123a0*/  FSEL R56, R56, -INF , P3 ;  /* 0xff80000038387808 */ /* 0x000fe40001800000 */
[----:B------:R-:W-:-:S02]  /*123b0*/  IABS R51, R51 ;  /* 0x0000003300337213 */ /* 0x000fc40000000000 */
[----:B------:R-:W-:Y:S02]  /*123c0*/  I2FP.F32.S32 R52, R52 ;  /* 0x0000003400347245 */ /* 0x000fe40000201400 */
[----:B------:R-:W-:Y:S02]  /*123d0*/  FSEL R127, R64, -INF , !P5 ;  /* 0xff800000407f7808 */ /* 0x000fe40006800000 */
[----:B------:R-:W-:Y:S02]  /*123e0*/  FSEL R35, R35, -INF , P2 ;  /* 0xff80000023237808 */ /* 0x000fe40001000000 */
[----:B------:R-:W-:Y:S02]  /*123f0*/  ISETP.GE.AND P5, PT, R33, R153, PT ;  /* 0x000000992100720c */ /* 0x000fe40003fa6270 */
[----:B------:R-:W-:Y:S02]  /*12400*/  FSEL R173, R56, -INF , !P4 ;  /* 0xff80000038ad7808 */ /* 0x000fe40006000000 */
[----:B------:R-:W-:Y:S01]  /*12410*/  IABS R50, R50 ;  /* 0x0000003200327213 */ /* 0x000fe20000000000 */
[----:B------:R-:W-:Y:S01]  /*12420*/  FFMA.FTZ R52, -R156, R52, R79 ;  /* 0x000000349c347223 */ /* 0x000fe2000001014f */
[----:B------:R-:W-:-:S02]  /*12430*/  I2FP.F32.S32 R56, R51 ;  /* 0x0000003300387245 */ /* 0x000fc40000201400 */
[----:B------:R-:W-:Y:S02]  /*12440*/  FSEL R125, R35, -INF , !P0 ;  /* 0xff800000237d7808 */ /* 0x000fe40004000000 */
[C---:B------:R-:W-:Y:S02]  /*12450*/  ISETP.GE.AND P0, PT, R25.reuse, R155, PT ;  /* 0x0000009b1900720c */ /* 0x040fe40003f06270 */
[----:B------:R-:W-:Y:S02]  /*12460*/  FSEL R58, R58, -INF , P5 ;  /* 0xff8000003a3a7808 */ /* 0x000fe40002800000 */
[C---:B------:R-:W-:Y:S02]  /*12470*/  ISETP.GE.AND P3, PT, R25.reuse, R154, PT ;  /* 0x0000009a1900720c */ /* 0x040fe40003f66270 */
[C---:B------:R-:W-:Y:S02]  /*12480*/  ISETP.GE.AND P4, PT, R25.reuse, R153, PT ;  /* 0x000000991900720c */ /* 0x040fe40003f86270 */
[----:B------:R-:W-:Y:S01]  /*12490*/  ISETP.GE.AND P5, PT, R25, R152, PT ;  /* 0x000000981900720c */ /* 0x000fe20003fa6270 */
[----:B------:R-:W-:Y:S01]  /*124a0*/  VIADD R25, R229, 0x51 ;  /* 0x00000051e5197836 */ /* 0x000fe20000000000 */
[----:B------:R-:W-:-:S02]  /*124b0*/  IABS R49, R49 ;  /* 0x0000003100317213 */ /* 0x000fc40000000000 */
[----:B------:R-:W-:Y:S01]  /*124c0*/  I2FP.F32.S32 R50, R50 ;  /* 0x0000003200327245 */ /* 0x000fe20000201400 */
[----:B------:R-:W-:Y:S01]  /*124d0*/  FFMA.FTZ R56, -R156, R56, R73 ;  /* 0x000000389c387223 */ /* 0x000fe20000010149 */
[----:B------:R-:W-:Y:S02]  /*124e0*/  ISETP.GE.AND P2, PT, R33, R152, PT ;  /* 0x000000982100720c */ /* 0x000fe40003f46270 */
[----:B------:R-:W-:Y:S01]  /*124f0*/  FSEL R51, R52, -INF , P0 ;  /* 0xff80000034337808 */ /* 0x000fe20000000000 */
[----:B------:R-:W-:Y:S01]  /*12500*/  FFMA.FTZ R27, -R156, R50, R27 ;  /* 0x000000329c1b7223 */ /* 0x000fe2000001011b */
[----:B------:R-:W-:Y:S02]  /*12510*/  I2FP.F32.S32 R52, R49 ;  /* 0x0000003100347245 */ /* 0x000fe40000201400 */
[----:B------:R-:W-:Y:S02]  /*12520*/  IABS R48, R48 ;  /* 0x0000003000307213 */ /* 0x000fe40000000000 */
[----:B------:R-:W-:-:S02]  /*12530*/  FSEL R177, R58, -INF , !P2 ;  /* 0xff8000003ab17808 */ /* 0x000fc40005000000 */
[----:B------:R-:W-:Y:S02]  /*12540*/  ISETP.GE.AND P2, PT, R25, R155, PT ;  /* 0x0000009b1900720c */ /* 0x000fe40003f46270 */
[----:B------:R-:W-:Y:S02]  /*12550*/  FSEL R51, R51, -INF , !P3 ;  /* 0xff80000033337808 */ /* 0x000fe40005800000 */
[----:B------:R-:W-:Y:S01]  /*12560*/  FSEL R56, R56, -INF , P4 ;  /* 0xff80000038387808 */ /* 0x000fe20002000000 */
[----:B------:R-:W-:Y:S01]  /*12570*/  FFMA.FTZ R52, -R156, R52, R75 ;  /* 0x000000349c347223 */ /* 0x000fe2000001014b */
[C---:B------:R-:W-:Y:S02]  /*12580*/  ISETP.GE.AND P0, PT, R25.reuse, R154, PT ;  /* 0x0000009a1900720c */ /* 0x040fe40003f06270 */
[C---:B------:R-:W-:Y:S02]  /*12590*/  ISETP.GE.AND P3, PT, R25.reuse, R153, PT ;  /* 0x000000991900720c */ /* 0x040fe40003f66270 */
[----:B------:R-:W-:Y:S01]  /*125a0*/  ISETP.GE.AND P4, PT, R25, R152, PT ;  /* 0x000000981900720c */ /* 0x000fe20003f86270 */
[----:B------:R-:W-:Y:S01]  /*125b0*/  VIADD R25, R229, 0x58 ;  /* 0x00000058e5197836 */ /* 0x000fe20000000000 */
[----:B------:R-:W-:-:S02]  /*125c0*/  IABS R46, R46 ;  /* 0x0000002e002e7213 */ /* 0x000fc40000000000 */
[----:B------:R-:W-:Y:S02]  /*125d0*/  I2FP.F32.S32 R48, R48 ;  /* 0x0000003000307245 */ /* 0x000fe40000201400 */
[----:B------:R-:W-:Y:S02]  /*125e0*/  FSEL R27, R27, -INF , P2 ;  /* 0xff8000001b1b7808 */ /* 0x000fe40001000000 */
[----:B------:R-:W-:Y:S01]  /*125f0*/  IABS R44, R44 ;  /* 0x0000002c002c7213 */ /* 0x000fe20000000000 */
[----:B------:R-:W-:Y:S01]  /*12600*/  FFMA.FTZ R48, -R156, R48, R81 ;  /* 0x000000309c307223 */ /* 0x000fe20000010151 */
[----:B------:R-:W-:Y:S02]  /*12610*/  I2FP.F32.S32 R46, R46 ;  /* 0x0000002e002e7245 */ /* 0x000fe40000201400 */
        /* <DEDUP_REMOVED lines=11> */
[----:B------:R-:W-:Y:S02]  /*126d0*/  FSEL R46, R48, -INF , P5 ;  /* 0xff800000302e7808 */ /* 0x000fe40002800000 */
[----:B------:R-:W-:Y:S01]  /*126e0*/  I2FP.F32.S32 R48, R43 ;  /* 0x0000002b00307245 */ /* 0x000fe20000201400 */
[----:B------:R-:W-:Y:S01]  /*126f0*/  FFMA.FTZ R44, -R156, R44, R69 ;  /* 0x0000002c9c2c7223 */ /* 0x000fe20000010145 */
[----:B------:R-:W-:Y:S02]  /*12700*/  FSEL R169, R52, -INF , !P4 ;  /* 0xff80000034a97808 */ /* 0x000fe40006000000 */
[----:B------:R-:W-:Y:S02]  /*12710*/  ISETP.GE.AND P4, PT, R25, R155, PT ;  /* 0x0000009b1900720c */ /* 0x000fe40003f86270 */
[----:B------:R-:W-:Y:S01]  /*12720*/  IABS R42, R42 ;  /* 0x0000002a002a7213 */ /* 0x000fe20000000000 */
[----:B------:R-:W-:Y:S01]  /*12730*/  FFMA.FTZ R48, -R156, R48, R71 ;  /* 0x000000309c307223 */ /* 0x000fe20000010147 */
[----:B------:R-:W-:-:S02]  /*12740*/  FSEL R46, R46, -INF , !P2 ;  /* 0xff8000002e2e7808 */ /* 0x000fc40005000000 */
[----:B------:R-:W-:Y:S02]  /*12750*/  FSEL R85, R85, -INF , P0 ;  /* 0xff80000055557808 */ /* 0x000fe40000000000 */
[C---:B------:R-:W-:Y:S02]  /*12760*/  ISETP.GE.AND P5, PT, R25.reuse, R154, PT ;  /* 0x0000009a1900720c */ /* 0x040fe40003fa6270 */
[C---:B------:R-:W-:Y:S02]  /*12770*/  ISETP.GE.AND P2, PT, R25.reuse, R153, PT ;  /* 0x000000991900720c */ /* 0x040fe40003f46270 */
[----:B------:R-:W-:Y:S01]  /*12780*/  ISETP.GE.AND P0, PT, R25, R152, PT ;  /* 0x000000981900720c */ /* 0x000fe20003f06270 */
[----:B------:R-:W-:Y:S01]  /*12790*/  VIADD R25, R229, 0x60 ;  /* 0x00000060e5197836 */ /* 0x000fe20000000000 */
[----:B------:R-:W-:Y:S02]  /*127a0*/  FSEL R43, R44, -INF , P4 ;  /* 0xff8000002c2b7808 */ /* 0x000fe40002000000 */
[----:B------:R-:W-:-:S02]  /*127b0*/  I2FP.F32.S32 R42, R42 ;  /* 0x0000002a002a7245 */ /* 0x000fc40000201400 */
[----:B------:R-:W-:Y:S02]  /*127c0*/  IABS R41, R41 ;  /* 0x0000002900297213 */ /* 0x000fe40000000000 */
[----:B------:R-:W-:Y:S01]  /*127d0*/  IABS R40, R40 ;  /* 0x0000002800287213 */ /* 0x000fe20000000000 */
[----:B------:R-:W-:Y:S01]  /*127e0*/  FFMA.FTZ R21, -R156, R42, R21 ;  /* 0x0000002a9c157223 */ /* 0x000fe20000010115 */
[----:B------:R-:W-:Y:S02]  /*127f0*/  FSEL R167, R85, -INF , !P3 ;  /* 0xff80000055a77808 */ /* 0x000fe40005800000 */
[----:B------:R-:W-:Y:S02]  /*12800*/  FSEL R43, R43, -INF , !P5 ;  /* 0xff8000002b2b7808 */ /* 0x000fe40006800000 */
[----:B------:R-:W-:Y:S02]  /*12810*/  FSEL R48, R48, -INF , P2 ;  /* 0xff80000030307808 */ /* 0x000fe40001000000 */
[----:B------:R-:W-:-:S02]  /*12820*/  ISETP.GE.AND P3, PT, R25, R155, PT ;  /* 0x0000009b1900720c */ /* 0x000fc40003f66270 */
[C---:B------:R-:W-:Y:S02]  /*12830*/  ISETP.GE.AND P4, PT, R25.reuse, R154, PT ;  /* 0x0000009a1900720c */ /* 0x040fe40003f86270 */
[C---:B------:R-:W-:Y:S02]  /*12840*/  ISETP.GE.AND P5, PT, R25.reuse, R153, PT ;  /* 0x000000991900720c */ /* 0x040fe40003fa6270 */
[----:B------:R-:W-:Y:S02]  /*12850*/  I2FP.F32.S32 R44, R41 ;  /* 0x00000029002c7245 */ /* 0x000fe40000201400 */
[----:B------:R-:W-:Y:S01]  /*12860*/  ISETP.GE.AND P2, PT, R25, R152, PT ;  /* 0x000000981900720c */ /* 0x000fe20003f46270 */
[----:B------:R-:W-:Y:S01]  /*12870*/  VIADD R25, R229, 0x61 ;  /* 0x00000061e5197836 */ /* 0x000fe20000000000 */
[----:B------:R-:W-:Y:S02]  /*12880*/  IABS R38, R38 ;  /* 0x0000002600267213 */ /* 0x000fe40000000000 */
[----:B------:R-:W-:Y:S01]  /*12890*/  I2FP.F32.S32 R40, R40 ;  /* 0x0000002800287245 */ /* 0x000fe20000201400 */
[----:B------:R-:W-:Y:S01]  /*128a0*/  FFMA.FTZ R83, -R156, R44, R83 ;  /* 0x0000002c9c537223 */ /* 0x000fe20000010153 */
[----:B------:R-:W-:-:S02]  /*128b0*/  I2FP.F32.S32 R38, R38 ;  /* 0x0000002600267245 */ /* 0x000fc40000201400 */
[----:B------:R-:W-:Y:S01]  /*128c0*/  FSEL R123, R48, -INF , !P0 ;  /* 0xff800000307b7808 */ /* 0x000fe20004000000 */
[C---:B------:R-:W-:Y:S01]  /*128d0*/  FFMA.FTZ R40, -R156.reuse, R40, R57 ;  /* 0x000000289c287223 */ /* 0x040fe20000010139 */
[----:B------:R-:W-:Y:S02]  /*128e0*/  FSEL R21, R21, -INF , P3 ;  /* 0xff80000015157808 */ /* 0x000fe40001800000 */
[----:B------:R-:W-:Y:S02]  /*128f0*/  IABS R36, R36 ;  /* 0x0000002400247213 */ /* 0x000fe40000000000 */
[----:B------:R-:W-:Y:S01]  /*12900*/  ISETP.GE.AND P0, PT, R25, R155, PT ;  /* 0x0000009b1900720c */ /* 0x000fe20003f06270 */
[----:B------:R-:W-:Y:S01]  /*12910*/  FFMA.FTZ R38, -R156, R38, R87 ;  /* 0x000000269c267223 */ /* 0x000fe20000010157 */
[----:B------:R-:W-:Y:S01]  /*12920*/  FSEL R44, R21, -INF , !P4 ;  /* 0xff800000152c7808 */ /* 0x000fe20006000000 */
[----:B------:R-:W-:Y:S01]  /*12930*/  VIADD R21, R229, 0x68 ;  /* 0x00000068e5157836 */ /* 0x000fe20000000000 */
[----:B------:R-:W-:-:S02]  /*12940*/  IABS R34, R34 ;  /* 0x0000002200227213 */ /* 0x000fc40000000000 */
[----:B------:R-:W-:Y:S02]  /*12950*/  I2FP.F32.S32 R36, R36 ;  /* 0x0000002400247245 */ /* 0x000fe40000201400 */
[C---:B------:R-:W-:Y:S02]  /*12960*/  ISETP.GE.AND P3, PT, R25.reuse, R154, PT ;  /* 0x0000009a1900720c */ /* 0x040fe40003f66270 */
[----:B------:R-:W-:Y:S02]  /*12970*/  ISETP.GE.AND P4, PT, R25, R153, PT ;  /* 0x000000991900720c */ /* 0x000fe40003f86270 */
[----:B------:R-:W-:Y:S02]  /*12980*/  FSEL R83, R83, -INF , P5 ;  /* 0xff80000053537808 */ /* 0x000fe40002800000 */
[----:B------:R-:W-:Y:S02]  /*12990*/  FSEL R40, R40, -INF , P0 ;  /* 0xff80000028287808 */ /* 0x000fe40000000000 */
[----:B------:R-:W-:Y:S01]  /*129a0*/  IABS R32, R32 ;  /* 0x0000002000207213 */ /* 0x000fe20000000000 */
[----:B------:R-:W-:Y:S01]  /*129b0*/  FFMA.FTZ R36, -R156, R36, R207 ;  /* 0x000000249c247223 */ /* 0x000fe200000101cf */
[----:B------:R-:W-:-:S02]  /*129c0*/  I2FP.F32.S32 R34, R34 ;  /* 0x0000002200227245 */ /* 0x000fc40000201400 */
        /* <DEDUP_REMOVED lines=8> */
[----:B------:R-:W-:Y:S02]  /*12a50*/  IABS R30, R30 ;  /* 0x0000001e001e7213 */ /* 0x000fe40000000000 */
[----:B------:R-:W-:Y:S02]  /*12a60*/  I2FP.F32.S32 R32, R32 ;  /* 0x0000002000207245 */ /* 0x000fe40000201400 */
[----:B------:R-:W-:Y:S01]  /*12a70*/  ISETP.GE.AND P5, PT, R25, R152, PT ;  /* 0x000000981900720c */ /* 0x000fe20003fa6270 */
[----:B------:R-:W-:Y:S01]  /*12a80*/  FFMA.FTZ R34, -R156, R34, R211 ;  /* 0x000000229c227223 */ /* 0x000fe200000101d3 */
[----:B------:R-:W-:Y:S01]  /*12a90*/  FSEL R36, R36, -INF , P2 ;  /* 0xff80000024247808 */ /* 0x000fe20001000000 */
[----:B------:R-:W-:Y:S01]  /*12aa0*/  FFMA.FTZ R32, -R156, R32, R91 ;  /* 0x000000209c207223 */ /* 0x000fe2000001015b */
[----:B------:R-:W-:-:S02]  /*12ab0*/  I2FP.F32.S32 R30, R30 ;  /* 0x0000001e001e7245 */ /* 0x000fc40000201400 */
[----:B------:R-:W-:Y:S02]  /*12ac0*/  FSEL R161, R38, -INF , !P5 ;  /* 0xff80000026a17808 */ /* 0x000fe40006800000 */
[C---:B------:R-:W-:Y:S01]  /*12ad0*/  ISETP.GE.AND P5, PT, R21.reuse, R155, PT ;  /* 0x0000009b1500720c */ /* 0x040fe20003fa6270 */
[----:B------:R-:W-:Y:S01]  /*12ae0*/  FFMA.FTZ R30, -R156, R30, R209 ;  /* 0x0000001e9c1e7223 */ /* 0x000fe200000101d1 */
[----:B------:R-:W-:Y:S02]  /*12af0*/  FSEL R42, R36, -INF , !P0 ;  /* 0xff800000242a7808 */ /* 0x000fe40004000000 */
[----:B------:R-:W-:Y:S02]  /*12b00*/  FSEL R34, R34, -INF , P3 ;  /* 0xff80000022227808 */ /* 0x000fe40001800000 */
[C---:B------:R-:W-:Y:S02]  /*12b10*/  ISETP.GE.AND P2, PT, R21.reuse, R154, PT ;  /* 0x0000009a1500720c */ /* 0x040fe40003f46270 */
[----:B------:R-:W-:-:S02]  /*12b20*/  ISETP.GE.AND P0, PT, R21, R153, PT ;  /* 0x000000991500720c */ /* 0x000fc40003f06270 */
[----:B------:R-:W-:Y:S01]  /*12b30*/  ISETP.GE.AND P3, PT, R21, R152, PT ;  /* 0x000000981500720c */ /* 0x000fe20003f66270 */
[----:B------:R-:W-:Y:S01]  /*12b40*/  VIADD R21, R229, 0x70 ;  /* 0x00000070e5157836 */ /* 0x000fe20000000000 */
[----:B------:R-:W-:Y:S02]  /*12b50*/  IABS R24, R24 ;  /* 0x0000001800187213 */ /* 0x000fe40000000000 */
[----:B------:R-:W-:Y:S02]  /*12b60*/  FSEL R32, R32, -INF , P5 ;  /* 0xff80000020207808 */ /* 0x000fe40002800000 */
[----:B------:R-:W-:Y:S02]  /*12b70*/  IABS R26, R26 ;  /* 0x0000001a001a7213 */ /* 0x000fe40000000000 */
[----:B------:R-:W-:Y:S02]  /*12b80*/  FSEL R164, R34, -INF , !P4 ;  /* 0xff80000022a47808 */ /* 0x000fe40006000000 */
        /* <DEDUP_REMOVED lines=10> */
[----:B------:R-:W-:Y:S01]  /*12c30*/  IABS R22, R22 ;  /* 0x0000001600167213 */ /* 0x000fe20000000000 */
[C---:B------:R-:W-:Y:S01]  /*12c40*/  FFMA.FTZ R24, -R156.reuse, R24, R223 ;  /* 0x000000189c187223 */ /* 0x040fe200000101df */
[----:B------:R-:W-:Y:S01]  /*12c50*/  I2FP.F32.S32 R20, R20 ;  /* 0x0000001400147245 */ /* 0x000fe20000201400 */
[----:B------:R-:W-:Y:S01]  /*12c60*/  FFMA.FTZ R26, -R156, R26, R219 ;  /* 0x0000001a9c1a7223 */ /* 0x000fe200000101db */
[----:B------:R-:W-:Y:S02]  /*12c70*/  FSEL R159, R30, -INF , !P3 ;  /* 0xff8000001e9f7808 */ /* 0x000fe40005800000 */
[----:B------:R-:W-:-:S02]  /*12c80*/  I2FP.F32.S32 R22, R22 ;  /* 0x0000001600167245 */ /* 0x000fc40000201400 */
[----:B------:R-:W-:Y:S02]  /*12c90*/  IABS R28, R28 ;  /* 0x0000001c001c7213 */ /* 0x000fe40000000000 */
[C---:B------:R-:W-:Y:S01]  /*12ca0*/  ISETP.GE.AND P3, PT, R21.reuse, R155, PT ;  /* 0x0000009b1500720c */ /* 0x040fe20003f66270 */
[----:B------:R-:W-:Y:S01]  /*12cb0*/  FFMA.FTZ R20, -R156, R20, R217 ;  /* 0x000000149c147223 */ /* 0x000fe200000101d9 */
[----:B------:R-:W-:Y:S01]  /*12cc0*/  FSEL R24, R24, -INF , P2 ;  /* 0xff80000018187808 */ /* 0x000fe20001000000 */
[----:B------:R-:W-:Y:S01]  /*12cd0*/  FFMA.FTZ R22, -R156, R22, R119 ;  /* 0x000000169c167223 */ /* 0x000fe20000010177 */
[----:B------:R-:W-:Y:S02]  /*12ce0*/  I2FP.F32.S32 R28, R28 ;  /* 0x0000001c001c7245 */ /* 0x000fe40000201400 */
[----:B------:R-:W-:Y:S02]  /*12cf0*/  ISETP.GE.AND P2, PT, R21, R153, PT ;  /* 0x000000991500720c */ /* 0x000fe40003f46270 */
[----:B------:R-:W-:-:S02]  /*12d00*/  FSEL R26, R26, -INF , P3 ;  /* 0xff8000001a1a7808 */ /* 0x000fc40001800000 */
[C---:B------:R-:W-:Y:S01]  /*12d10*/  ISETP.GE.AND P3, PT, R229.reuse, R153, PT ;  /* 0x00000099e500720c */ /* 0x040fe20003f66270 */
[----:B------:R-:W-:Y:S01]  /*12d20*/  FFMA.FTZ R15, -R156, R18, R15 ;  /* 0x000000129c0f7223 */ /* 0x000fe2000001010f */
[----:B------:R-:W-:Y:S01]  /*12d30*/  FSEL R157, R20, -INF , P2 ;  /* 0xff800000149d7808 */ /* 0x000fe20001000000 */
[----:B------:R-:W-:Y:S01]  /*12d40*/  FFMA.FTZ R28, -R156, R28, R213 ;  /* 0x0000001c9c1c7223 */ /* 0x000fe200000101d5 */
[C---:B------:R-:W-:Y:S02]  /*12d50*/  ISETP.GE.AND P2, PT, R229.reuse, R152, PT ;  /* 0x00000098e500720c */ /* 0x040fe40003f46270 */
[----:B------:R-:W-:Y:S02]  /*12d60*/  FSEL R18, R22, -INF , P3 ;  /* 0xff80000016127808 */ /* 0x000fe40001800000 */
[----:B------:R-:W-:Y:S02]  /*12d70*/  ISETP.GE.AND P3, PT, R229, R155, PT ;  /* 0x0000009be500720c */ /* 0x000fe40003f66270 */
[----:B------:R-:W-:-:S02]  /*12d80*/  FSEL R18, R18, -INF , !P2 ;  /* 0xff80000012127808 */ /* 0x000fc40005000000 */
[----:B------:R-:W-:Y:S02]  /*12d90*/  FSEL R34, R28, -INF , P4 ;  /* 0xff8000001c227808 */ /* 0x000fe40002000000 */
[----:B------:R-:W-:Y:S02]  /*12da0*/  FSEL R162, R24, -INF , !P0 ;  /* 0xff80000018a27808 */ /* 0x000fe40004000000 */
[C---:B------:R-:W-:Y:S02]  /*12db0*/  ISETP.GE.AND P4, PT, R21.reuse, R154, PT ;  /* 0x0000009a1500720c */ /* 0x040fe40003f86270 */
[----:B------:R-:W-:Y:S02]  /*12dc0*/  ISETP.GE.AND P0, PT, R21, R152, PT ;  /* 0x000000981500720c */ /* 0x000fe40003f06270 */
[----:B------:R-:W-:Y:S02]  /*12dd0*/  IABS R21, R14 ;  /* 0x0000000e00157213 */ /* 0x000fe40000000000 */
[----:B------:R-:W-:-:S02]  /*12de0*/  ISETP.GE.AND P2, PT, R229, R154, PT ;  /* 0x0000009ae500720c */ /* 0x000fc40003f46270 */
[----:B------:R-:W-:Y:S02]  /*12df0*/  FMNMX3.FTZ R22, R18, R231, R227, !PT ;  /* 0x000000e712167276 */ /* 0x000fe400078100e3 */
[----:B------:R-:W-:Y:S02]  /*12e00*/  FSEL R14, R15, -INF , P3 ;  /* 0xff8000000f0e7808 */ /* 0x000fe40001800000 */
[----:B------:R-:W-:Y:S02]  /*12e10*/  FMNMX3.FTZ R22, R22, R165, R163, !PT ;  /* 0x000000a516167276 */ /* 0x000fe400078100a3 */
[----:B------:R-:W-:Y:S02]  /*12e20*/  FSEL R14, R14, -INF , !P2 ;  /* 0xff8000000e0e7808 */ /* 0x000fe40005000000 */
[----:B------:R-:W-:Y:S02]  /*12e30*/  FSEL R15, R16, -INF , !P1 ;  /* 0xff800000100f7808 */ /* 0x000fe40004800000 */
        /* <DEDUP_REMOVED lines=13> */
[----:B------:R-:W-:Y:S01]  /*12f10*/  IABS R2, R2 ;  /* 0x0000000200027213 */ /* 0x000fe20000000000 */
[----:B------:R-:W-:Y:S01]  /*12f20*/  VIADD R20, R229, 0x78 ;  /* 0x00000078e5147836 */ /* 0x000fe20000000000 */
[----:B------:R-:W-:Y:S02]  /*12f30*/  I2FP.F32.S32 R21, R21 ;  /* 0x0000001500157245 */ /* 0x000fe40000201400 */
[----:B------:R-:W-:Y:S02]  /*12f40*/  FMNMX3.FTZ R22, R22, R179, R125, !PT ;  /* 0x000000b316167276 */ /* 0x000fe4000781007d */
[----:B------:R-:W-:Y:S02]  /*12f50*/  FMNMX3.FTZ R16, R16, R47, R189, !PT ;  /* 0x0000002f10107276 */ /* 0x000fe400078100bd */
[----:B------:R-:W-:Y:S02]  /*12f60*/  I2FP.F32.S32 R4, R4 ;  /* 0x0000000400047245 */ /* 0x000fe40000201400 */
[----:B------:R-:W-:Y:S01]  /*12f70*/  I2FP.F32.S32 R2, R2 ;  /* 0x0000000200027245 */ /* 0x000fe20000201400 */
[----:B------:R-:W-:Y:S01]  /*12f80*/  FFMA.FTZ R21, -R156, R21, R215 ;  /* 0x000000159c157223 */ /* 0x000fe200000101d7 */
[----:B------:R-:W-:-:S02]  /*12f90*/  FMNMX3.FTZ R22, R22, R177, R171, !PT ;  /* 0x000000b116167276 */ /* 0x000fc400078100ab */
[----:B------:R-:W-:Y:S01]  /*12fa0*/  FMNMX3.FTZ R16, R16, R187, R121, !PT ;  /* 0x000000bb10107276 */ /* 0x000fe20007810079 */
[----:B------:R-:W-:Y:S01]  /*12fb0*/  FFMA.FTZ R4, -R156, R4, R225 ;  /* 0x000000049c047223 */ /* 0x000fe200000101e1 */
[----:B------:R-:W-:Y:S01]  /*12fc0*/  FSEL R157, R157, -INF , !P0 ;  /* 0xff8000009d9d7808 */ /* 0x000fe20004000000 */
[----:B------:R-:W-:Y:S01]  /*12fd0*/  VIADD R229, R229, 0x79 ;  /* 0x00000079e5e57836 */ /* 0x000fe20000000000 */
[----:B------:R-:W-:Y:S01]  /*12fe0*/  ISETP.GE.AND P0, PT, R20, R155, PT ;  /* 0x0000009b1400720c */ /* 0x000fe20003f06270 */
[----:B------:R-:W-:Y:S01]  /*12ff0*/  FFMA.FTZ R2, -R156, R2, R3 ;  /* 0x000000029c027223 */ /* 0x000fe20000010103 */
[----:B------:R-:W-:Y:S02]  /*13000*/  ISETP.GE.AND P1, PT, R20, R153, PT ;  /* 0x000000991400720c */ /* 0x000fe40003f26270 */
[----:B------:R-:W-:Y:S02]  /*13010*/  FMNMX3.FTZ R3, R22, R169, R167, !PT ;  /* 0x000000a916037276 */ /* 0x000fe400078100a7 */
[----:B------:R-:W-:-:S02]  /*13020*/  FMNMX3.FTZ R16, R16, R175, R127, !PT ;  /* 0x000000af10107276 */ /* 0x000fc4000781007f */
[----:B------:R-:W-:Y:S02]  /*13030*/  FSEL R21, R21, -INF , P0 ;  /* 0xff80000015157808 */ /* 0x000fe40000000000 */
[----:B------:R-:W-:Y:S02]  /*13040*/  ISETP.GE.AND P0, PT, R229, R153, PT ;  /* 0x00000099e500720c */ /* 0x000fe40003f06270 */
[----:B------:R-:W-:Y:S02]  /*13050*/  FSEL R160, R4, -INF , P1 ;  /* 0xff80000004a07808 */ /* 0x000fe40000800000 */
[----:B------:R-:W-:Y:S02]  /*13060*/  FMNMX3.FTZ R3, R3, R123, R166, !PT ;  /* 0x0000007b03037276 */ /* 0x000fe400078100a6 */
[----:B------:R-:W-:Y:S02]  /*13070*/  FMNMX3.FTZ R4, R16, R173, R51, !PT ;  /* 0x000000ad10047276 */ /* 0x000fe40007810033 */
[----:B------:R-:W-:-:S02]  /*13080*/  IABS R6, R6 ;  /* 0x0000000600067213 */ /* 0x000fc40000000000 */
[----:B------:R-:W-:Y:S02]  /*13090*/  FSEL R158, R2, -INF , P0 ;  /* 0xff800000029e7808 */ /* 0x000fe40000000000 */
[----:B------:R-:W-:Y:S02]  /*130a0*/  ISETP.GE.AND P2, PT, R20, R152, PT ;  /* 0x000000981400720c */ /* 0x000fe40003f46270 */
[----:B------:R-:W-:Y:S02]  /*130b0*/  FMNMX3.FTZ R3, R3, R161, R164, !PT ;  /* 0x000000a103037276 */ /* 0x000fe400078100a4 */
[----:B------:R-:W-:Y:S02]  /*130c0*/  FMNMX3.FTZ R2, R4, R49, R46, !PT ;  /* 0x0000003104027276 */ /* 0x000fe4000781002e */
[----:B------:R-:W-:Y:S02]  /*130d0*/  I2FP.F32.S32 R6, R6 ;  /* 0x0000000600067245 */ /* 0x000fe40000201400 */
[----:B------:R-:W-:-:S02]  /*130e0*/  ISETP.GE.AND P1, PT, R229, R152, PT ;  /* 0x00000098e500720c */ /* 0x000fc40003f26270 */
[----:B------:R-:W-:Y:S02]  /*130f0*/  FSEL R160, R160, -INF , !P2 ;  /* 0xff800000a0a07808 */ /* 0x000fe40005000000 */
[----:B------:R-:W-:Y:S02]  /*13100*/  FMNMX3.FTZ R3, R3, R159, R162, !PT ;  /* 0x0000009f03037276 */ /* 0x000fe400078100a2 */
[----:B------:R-:W-:Y:S01]  /*13110*/  FMNMX3.FTZ R2, R2, R43, R44, !PT ;  /* 0x0000002b02027276 */ /* 0x000fe2000781002c */
[----:B------:R-:W-:Y:S01]  /*13120*/  FFMA.FTZ R6, -R156, R6, R221 ;  /* 0x000000069c067223 */ /* 0x000fe200000101dd */
[----:B------:R-:W-:Y:S02]  /*13130*/  ISETP.GE.AND P3, PT, R20, R154, PT ;  /* 0x0000009a1400720c */ /* 0x000fe40003f66270 */
[----:B------:R-:W-:Y:S02]  /*13140*/  ISETP.GE.AND P0, PT, R229, R155, PT ;  /* 0x0000009be500720c */ /* 0x000fe40003f06270 */
[----:B------:R-:W-:-:S02]  /*13150*/  FSEL R158, R158, -INF , !P1 ;  /* 0xff8000009e9e7808 */ /* 0x000fc40004800000 */
[----:B------:R-:W-:Y:S02]  /*13160*/  FMNMX3.FTZ R3, R3, R157, R160, !PT ;  /* 0x0000009d03037276 */ /* 0x000fe400078100a0 */
[----:B------:R-:W-:Y:S02]  /*13170*/  FSEL R34, R34, -INF , !P5 ;  /* 0xff80000022227808 */ /* 0x000fe40006800000 */
[----:B------:R-:W-:Y:S02]  /*13180*/  FMNMX3.FTZ R2, R2, R41, R42, !PT ;  /* 0x0000002902027276 */ /* 0x000fe4000781002a */
[----:B------:R-:W-:Y:S02]  /*13190*/  ISETP.GE.AND P1, PT, R229, R154, PT ;  /* 0x0000009ae500720c */ /* 0x000fe40003f26270 */
[----:B------:R-:W-:Y:S02]  /*131a0*/  FMNMX.FTZ R16, R158, R3, !PT ;  /* 0x000000039e107209 */ /* 0x000fe40007810000 */
[----:B------:R-:W-:-:S02]  /*131b0*/  FSEL R6, R6, -INF , P0 ;  /* 0xff80000006067808 */ /* 0x000fc40000000000 */
[----:B------:R-:W-:Y:S02]  /*131c0*/  FSEL R33, R26, -INF , !P4 ;  /* 0xff8000001a217808 */ /* 0x000fe40006000000 */
[----:B------:R-:W-:Y:S02]  /*131d0*/  FSEL R32, R21, -INF , !P3 ;  /* 0xff80000015207808 */ /* 0x000fe40005800000 */
[----:B------:R-:W-:Y:S01]  /*131e0*/  FMNMX3.FTZ R2, R2, R35, R34, !PT ;  /* 0x0000002302027276 */ /* 0x000fe20007810022 */
[----:B------:R-:W1:Y:S01]  /*131f0*/  SHFL.BFLY PT, R25, R16, 0x2, 0x1f ;  /* 0x0c401f0010197f89 */ /* 0x000e6200000e0000 */
[----:B------:R-:W-:Y:S02]  /*13200*/  FSEL R30, R6, -INF , !P1 ;  /* 0xff800000061e7808 */ /* 0x000fe40004800000 */
[----:B------:R-:W-:-:S04]  /*13210*/  FMNMX3.FTZ R3, R2, R33, R32, !PT ;  /* 0x0000002102037276 */ /* 0x000fc80007810020 */
[----:B------:R-:W-:-:S05]  /*13220*/  FMNMX.FTZ R20, R30, R3, !PT ;  /* 0x000000031e147209 */ /* 0x000fca0007810000 */
[----:B------:R-:W3:Y:S01]  /*13230*/  SHFL.BFLY PT, R3, R20, 0x2, 0x1f ;  /* 0x0c401f0014037f89 */ /* 0x000ee200000e0000 */
[----:B-1----:R-:W-:-:S05]  /*13240*/  FMNMX.FTZ R25, R16, R25, !PT ;  /* 0x0000001910197209 */ /* 0x002fca0007810000 */
[----:B------:R-:W1:Y:S01]  /*13250*/  SHFL.BFLY PT, R4, R25, 0x1, 0x1f ;  /* 0x0c201f0019047f89 */ /* 0x000e6200000e0000 */
[----:B---3--:R-:W-:Y:S01]  /*13260*/  FMNMX.FTZ R3, R20, R3, !PT ;  /* 0x0000000314037209 */ /* 0x008fe20007810000 */
[----:B------:R-:W-:-:S04]  /*13270*/  IMAD.SHL.U32 R0, R0, 0x100, RZ ;  /* 0x0000010000007824 */ /* 0x000fc800078e00ff */
[----:B------:R-:W3:Y:S01]  /*13280*/  SHFL.BFLY PT, R2, R3, 0x1, 0x1f ;  /* 0x0c201f0003027f89 */ /* 0x000ee200000e0000 */
        /* <DEDUP_REMOVED lines=9> */
[----:B---3--:R-:W-:Y:S02]  /*13320*/  FMNMX.FTZ R2, R3, R2, !PT ;  /* 0x0000000203027209 */ /* 0x008fe40007810000 */
        /* <DEDUP_REMOVED lines=18> */
[----:B------:R-:W-:Y:S01]  /*13450*/  MUFU.EX2 R183, R183 ;  /* 0x000000b700b77308 */ /* 0x000fe20000000800 */
[-CC-:B------:R-:W-:Y:S01]  /*13460*/  FFMA.FTZ R52, R17, R31.reuse, -R168.reuse ;  /* 0x0000001f11347223 */ /* 0x180fe200000108a8 */
[-C--:B------:R-:W-:Y:S01]  /*13470*/  FFMA.FTZ R28, R19, R31.reuse, -R168 ;  /* 0x0000001f131c7223 */ /* 0x080fe200000108a8 */
[----:B------:R-:W-:Y:S01]  /*13480*/  LDSM.16.MT88.4 R76, [R3+0xd000] ;  /* 0x00d00000034c783b */ /* 0x000fe20000004200 */
[----:B------:R-:W2:Y:S03]  /*13490*/  MUFU.EX2 R124, R124 ;  /* 0x0000007c007c7308 */ /* 0x000ea60000000800 */
[----:B------:R-:W3:Y:S01]  /*134a0*/  LDSM.16.MT88.4 R16, [R3+0x9400] ;  /* 0x009400000310783b */ /* 0x000ee20000004200 */
[----:B------:R-:W-:Y:S04]  /*134b0*/  MUFU.EX2 R122, R122 ;  /* 0x0000007a007a7308 */ /* 0x000fe80000000800 */
[----:B------:R-:W4:Y:S04]  /*134c0*/  MUFU.EX2 R163, R4 ;  /* 0x0000000400a37308 */ /* 0x000f280000000800 */
[----:B------:R-:W-:Y:S04]  /*134d0*/  MUFU.EX2 R185, R185 ;  /* 0x000000b900b97308 */ /* 0x000fe80000000800 */
[----:B------:R-:W5:Y:S04]  /*134e0*/  MUFU.EX2 R132, R132 ;  /* 0x0000008400847308 */ /* 0x000f680000000800 */
[----:B------:R-:W-:Y:S04]  /*134f0*/  MUFU.EX2 R126, R126 ;  /* 0x0000007e007e7308 */ /* 0x000fe80000000800 */
[----:B------:R-:W1:Y:S01]  /*13500*/  MUFU.EX2 R165, R165 ;  /* 0x000000a500a57308 */ /* 0x000e620000000800 */
[----:B------:R-:W-:Y:S01]  /*13510*/  FFMA.FTZ R63, R29, R31, -R48 ;  /* 0x0000001f1d3f7223 */ /* 0x000fe20000010830 */
[----:B--2---:R-:W-:Y:S01]  /*13520*/  F2FP.BF16.F32.PACK_AB R69, R124, R183 ;  /* 0x000000b77c45723e */ /* 0x004fe200000010ff */
[-C--:B------:R-:W-:Y:S01]  /*13530*/  FFMA.FTZ R45, R45, R31.reuse, -R168 ;  /* 0x0000001f2d2d7223 */ /* 0x080fe200000108a8 */
[----:B----4-:R-:W-:Y:S01]  /*13540*/  F2FP.BF16.F32.PACK_AB R71, R163, R122 ;  /* 0x0000007aa347723e */ /* 0x010fe200000010ff */
[--C-:B------:R-:W-:Y:S01]  /*13550*/  FFMA.FTZ R58, R23, R31, -R48.reuse ;  /* 0x0000001f173a7223 */ /* 0x100fe20000010830 */
[----:B-----5:R-:W-:Y:S01]  /*13560*/  F2FP.BF16.F32.PACK_AB R68, R132, R185 ;  /* 0x000000b98444723e */ /* 0x020fe200000010ff */
[-CC-:B------:R-:W-:Y:S01]  /*13570*/  FFMA.FTZ R50, R7, R31.reuse, -R48.reuse ;  /* 0x0000001f07327223 */ /* 0x180fe20000010830 */
[----:B------:R-:W-:Y:S01]  /*13580*/  FFMA.FTZ R29, R5, R31, -R48 ;  /* 0x0000001f051d7223 */ /* 0x000fe20000010830 */
[----:B-1----:R-:W-:Y:S01]  /*13590*/  F2FP.BF16.F32.PACK_AB R70, R165, R126 ;  /* 0x0000007ea546723e */ /* 0x002fe200000010ff */
[----:B------:R-:W-:Y:S04]  /*135a0*/  MUFU.EX2 R57, R57 ;  /* 0x0000003900397308 */ /* 0x000fe80000000800 */
[----:B------:R-:W1:Y:S02]  /*135b0*/  MUFU.EX2 R52, R52 ;  /* 0x0000003400347308 */ /* 0x000e640000000800 */
[C---:B------:R-:W-:Y:S02]  /*135c0*/  HMMA.16816.F32.BF16 R112, R68.reuse, R108, RZ ;  /* 0x0000006c4470723c */ /* 0x040fe400000418ff */
[----:B------:R-:W-:Y:S04]  /*135d0*/  MUFU.EX2 R45, R45 ;  /* 0x0000002d002d7308 */ /* 0x000fe80000000800 */
        /* <DEDUP_REMOVED lines=63> */
[----:B------:R-:W-:Y:S03]  /*139d0*/  HMMA.16816.F32.BF16 R84, R4, R86, R20 ;  /* 0x000000560454723c */ /* 0x000fe60000041814 */
[----:B--2---:R-:W-:Y:S01]  /*139e0*/  F2FP.BF16.F32.PACK_AB R5, R65, R66 ;  /* 0x000000424105723e */ /* 0x004fe200000010ff */
[----:B------:R-:W-:Y:S01]  /*139f0*/  FFMA.FTZ R191, R191, R31, -R168 ;  /* 0x0000001fbfbf7223 */ /* 0x000fe200000108a8 */
[----:B---3--:R-:W-:Y:S01]  /*13a00*/  F2FP.BF16.F32.PACK_AB R7, R40, R59 ;  /* 0x0000003b2807723e */ /* 0x008fe200000010ff */
[----:B------:R-:W-:Y:S01]  /*13a10*/  FADD.FTZ R183, R183, R124 ;  /* 0x0000007cb7b77221 */ /* 0x000fe20000010000 */
[----:B----4-:R-:W-:Y:S01]  /*13a20*/  F2FP.BF16.F32.PACK_AB R4, R67, R120 ;  /* 0x000000784304723e */ /* 0x010fe200000010ff */
[----:B------:R-:W-:Y:S01]  /*13a30*/  FADD.FTZ R185, R185, R132 ;  /* 0x00000084b9b97221 */ /* 0x000fe20000010000 */
[----:B-----5:R-:W-:Y:S01]  /*13a40*/  F2FP.BF16.F32.PACK_AB R6, R39, R56 ;  /* 0x000000382706723e */ /* 0x020fe200000010ff */
[-CC-:B------:R-:W-:Y:S01]  /*13a50*/  FFMA.FTZ R179, R179, R31.reuse, -R168.reuse ;  /* 0x0000001fb3b37223 */ /* 0x180fe200000108a8 */
[-C--:B------:R-:W-:Y:S01]  /*13a60*/  FFMA.FTZ R177, R177, R31.reuse, -R168 ;  /* 0x0000001fb1b17223 */ /* 0x080fe200000108a8 */
[-C--:B------:R-:W-:Y:S01]  /*13a70*/  FFMA.FTZ R175, R175, R31.reuse, -R48 ;  /* 0x0000001fafaf7223 */ /* 0x080fe20000010830 */
[-C--:B------:R-:W-:Y:S01]  /*13a80*/  FFMA.FTZ R170, R123, R31.reuse, -R168 ;  /* 0x0000001f7baa7223 */ /* 0x080fe200000108a8 */
[-CC-:B------:R-:W-:Y:S01]  /*13a90*/  FFMA.FTZ R46, R46, R31.reuse, -R48.reuse ;  /* 0x0000001f2e2e7223 */ /* 0x180fe20000010830 */
[-C--:B------:R-:W-:Y:S01]  /*13aa0*/  FFMA.FTZ R43, R43, R31.reuse, -R48 ;  /* 0x0000001f2b2b7223 */ /* 0x080fe20000010830 */
[C---:B-1----:R-:W-:Y:S03]  /*13ab0*/  HMMA.16816.F32.BF16 R112, R4.reuse, R16, R112 ;  /* 0x000000100470723c */ /* 0x042fe60000041870 */
[-CC-:B------:R-:W-:Y:S01]  /*13ac0*/  FFMA.FTZ R171, R171, R31.reuse, -R168.reuse ;  /* 0x0000001fabab7223 */ /* 0x180fe200000108a8 */
[-CC-:B------:R-:W-:Y:S01]  /*13ad0*/  FFMA.FTZ R172, R167, R31.reuse, -R168.reuse ;  /* 0x0000001fa7ac7223 */ /* 0x180fe200000108a8 */
[-CC-:B------:R-:W-:Y:S01]  /*13ae0*/  FFMA.FTZ R166, R166, R31.reuse, -R168.reuse ;  /* 0x0000001fa6a67223 */ /* 0x180fe200000108a8 */
[-CC-:B------:R-:W-:Y:S01]  /*13af0*/  FFMA.FTZ R162, R162, R31.reuse, -R168.reuse ;  /* 0x0000001fa2a27223 */ /* 0x180fe200000108a8 */
[-CC-:B------:R-:W-:Y:S01]  /*13b00*/  FFMA.FTZ R157, R157, R31.reuse, -R168.reuse ;  /* 0x0000001f9d9d7223 */ /* 0x180fe200000108a8 */
[-CC-:B------:R-:W-:Y:S01]  /*13b10*/  FFMA.FTZ R160, R160, R31.reuse, -R168.reuse ;  /* 0x0000001fa0a07223 */ /* 0x180fe200000108a8 */
[-C--:B------:R-:W-:Y:S01]  /*13b20*/  FFMA.FTZ R158, R158, R31.reuse, -R168 ;  /* 0x0000001f9e9e7223 */ /* 0x080fe200000108a8 */
[----:B------:R-:W-:Y:S01]  /*13b30*/  HMMA.16816.F32.BF16 R108, R4, R18, R108 ;  /* 0x00000012046c723c */ /* 0x000fe2000004186c */
[----:B------:R-:W1:Y:S02]  /*13b40*/  LDSM.16.MT88.4 R16, [R8+0x9800] ;  /* 0x009800000810783b */ /* 0x000e640000004200 */
[----:B------:R-:W-:-:S02]  /*13b50*/  FFMA.FTZ R35, R35, R31, -R48 ;  /* 0x0000001f23237223 */ /* 0x000fc40000010830 */
        /* <DEDUP_REMOVED lines=45> */
[----:B------:R-:W-:Y:S01]  /*13e30*/  FADD.FTZ R22, R126, R185 ;  /* 0x000000b97e167221 */ /* 0x000fe20000010000 */
[-CC-:B------:R-:W-:Y:S01]  /*13e40*/  FFMA.FTZ R126, R181, R31.reuse, -R168.reuse ;  /* 0x0000001fb57e7223 */ /* 0x180fe200000108a8 */
[-C--:B------:R-:W-:Y:S01]  /*13e50*/  FFMA.FTZ R122, R125, R31.reuse, -R168 ;  /* 0x0000001f7d7a7223 */ /* 0x080fe200000108a8 */
[-CC-:B------:R-:W-:Y:S01]  /*13e60*/  FFMA.FTZ R132, R121, R31.reuse, -R48.reuse ;  /* 0x0000001f79847223 */ /* 0x180fe20000010830 */
[-CC-:B------:R-:W-:Y:S01]  /*13e70*/  FFMA.FTZ R124, R127, R31.reuse, -R48.reuse ;  /* 0x0000001f7f7c7223 */ /* 0x180fe20000010830 */
[----:B------:R-:W-:Y:S04]  /*13e80*/  MUFU.EX2 R125, R179 ;  /* 0x000000b3007d7308 */ /* 0x000fe80000000800 */
[----:B------:R-:W2:Y:S04]  /*13e90*/  MUFU.EX2 R126, R126 ;  /* 0x0000007e007e7308 */ /* 0x000ea80000000800 */
[----:B------:R-:W-:Y:S04]  /*13ea0*/  MUFU.EX2 R122, R122 ;  /* 0x0000007a007a7308 */ /* 0x000fe80000000800 */
[----:B------:R-:W3:Y:S01]  /*13eb0*/  MUFU.EX2 R121, R177 ;  /* 0x000000b100797308 */ /* 0x000ee20000000800 */
[C---:B-1----:R-:W-:Y:S08]  /*13ec0*/  HMMA.16816.F32.BF16 R72, R4.reuse, R16, R72 ;  /* 0x000000100448723c */ /* 0x042ff00000041848 */
[----:B------:R-:W-:Y:S01]  /*13ed0*/  HMMA.16816.F32.BF16 R68, R4, R18, R68 ;  /* 0x000000120444723c */ /* 0x000fe20000041844 */
[----:B------:R-:W1:Y:S02]  /*13ee0*/  LDSM.16.MT88.4 R16, [R3+0xa000] ;  /* 0x00a000000310783b */ /* 0x000e640000004200 */
[----:B------:R-:W-:Y:S01]  /*13ef0*/  FFMA.FTZ R4, R173, R31, -R48 ;  /* 0x0000001fad047223 */ /* 0x000fe20000010830 */
[----:B------:R-:W-:Y:S04]  /*13f00*/  MUFU.EX2 R132, R132 ;  /* 0x0000008400847308 */ /* 0x000fe80000000800 */
[----:B------:R-:W4:Y:S04]  /*13f10*/  MUFU.EX2 R127, R175 ;  /* 0x000000af007f7308 */ /* 0x000f280000000800 */
        /* <DEDUP_REMOVED lines=22> */
[----:B------:R-:W-:-:S04]  /*14080*/  FADD.FTZ R22, R165, R22 ;  /* 0x00000016a5167221 */ /* 0x000fc80000010000 */
[----:B------:R-:W-:Y:S01]  /*14090*/  FADD.FTZ R63, R63, R22 ;  /* 0x000000163f3f7221 */ /* 0x000fe20000010000 */
[-CC-:B------:R-:W-:Y:S01]  /*140a0*/  FFMA.FTZ R173, R169, R31.reuse, -R168.reuse ;  /* 0x0000001fa9ad7223 */ /* 0x180fe200000108a8 */
[-CC-:B------:R-:W-:Y:S01]  /*140b0*/  FFMA.FTZ R167, R161, R31.reuse, -R168.reuse ;  /* 0x0000001fa1a77223 */ /* 0x180fe200000108a8 */
[-CC-:B------:R-:W-:Y:S01]  /*140c0*/  FFMA.FTZ R169, R164, R31.reuse, -R168.reuse ;  /* 0x0000001fa4a97223 */ /* 0x180fe200000108a8 */
[-C--:B------:R-:W-:Y:S01]  /*140d0*/  FFMA.FTZ R161, R159, R31.reuse, -R168 ;  /* 0x0000001f9fa17223 */ /* 0x080fe200000108a8 */
        /* <DEDUP_REMOVED lines=8> */
[----:B------:R-:W-:Y:S01]  /*14160*/  MUFU.EX2 R57, R172 ;  /* 0x000000ac00397308 */ /* 0x000fe20000000800 */
[----:B------:R-:W3:Y:S01]  /*14170*/  LDSM.16.MT88.4 R20, [R8+0xa400] ;  /* 0x00a400000814783b */ /* 0x000ee20000004200 */
[----:B------:R-:W-:Y:S01]  /*14180*/  FADD.FTZ R4, R52, R5 ;  /* 0x0000000534047221 */ /* 0x000fe20000010000 */
[----:B------:R-:W-:Y:S01]  /*14190*/  FADD.FTZ R5, R58, R63 ;  /* 0x0000003f3a057221 */ /* 0x000fe20000010000 */
[-CC-:B------:R-:W-:Y:S01]  /*141a0*/  FFMA.FTZ R58, R49, R31.reuse, -R48.reuse ;  /* 0x0000001f313a7223 */ /* 0x180fe20000010830 */
[----:B------:R-:W4:Y:S04]  /*141b0*/  MUFU.EX2 R52, R170 ;  /* 0x000000aa00347308 */ /* 0x000f280000000800 */
[----:B------:R-:W-:Y:S04]  /*141c0*/  MUFU.EX2 R49, R6 ;  /* 0x0000000600317308 */ /* 0x000fe80000000800 */
[----:B------:R-:W5:Y:S04]  /*141d0*/  MUFU.EX2 R58, R58 ;  /* 0x0000003a003a7308 */ /* 0x000f680000000800 */
[----:B------:R-:W5:Y:S01]  /*141e0*/  MUFU.EX2 R43, R43 ;  /* 0x0000002b002b7308 */ /* 0x000f620000000800 */
[-CC-:B------:R-:W-:Y:S01]  /*141f0*/  FFMA.FTZ R51, R44, R31.reuse, -R48.reuse ;  /* 0x0000001f2c337223 */ /* 0x180fe20000010830 */
        /* <DEDUP_REMOVED lines=8> */
[----:B--2---:R-:W-:-:S02]  /*14280*/  F2FP.BF16.F32.PACK_AB R5, R164, R159 ;  /* 0x0000009fa405723e */ /* 0x004fc400000010ff */
[----:B----4-:R-:W-:Y:S02]  /*14290*/  F2FP.BF16.F32.PACK_AB R7, R52, R57 ;  /* 0x000000393407723e */ /* 0x010fe400000010ff */
[----:B-----5:R-:W-:Y:S02]  /*142a0*/  F2FP.BF16.F32.PACK_AB R4, R58, R49 ;  /* 0x000000313a04723e */ /* 0x020fe400000010ff */
        /* <DEDUP_REMOVED lines=13> */
[----:B------:R-:W-:Y:S01]  /*14380*/  FADD.FTZ R45, R28, R45 ;  /* 0x0000002d1c2d7221 */ /* 0x000fe20000010000 */
[----:B------:R-:W-:Y:S04]  /*14390*/  MUFU.EX2 R166, R166 ;  /* 0x000000a600a67308 */ /* 0x000fe80000000800 */
[C---:B--2---:R-:W-:Y:S03]  /*143a0*/  HMMA.16816.F32.BF16 R72, R4.reuse, R20, R72 ;  /* 0x000000140448723c */ /* 0x044fe60000041848 */
[----:B------:R-:W-:Y:S01]  /*143b0*/  FADD.FTZ R20, R66, R45 ;  /* 0x0000002d42147221 */ /* 0x000fe20000010000 */
[----:B------:R-:W2:Y:S04]  /*143c0*/  MUFU.EX2 R167, R167 ;  /* 0x000000a700a77308 */ /* 0x000ea80000000800 */
[----:B------:R-:W-:Y:S04]  /*143d0*/  MUFU.EX2 R169, R169 ;  /* 0x000000a900a97308 */ /* 0x000fe80000000800 */
[----:B------:R-:W4:Y:S04]  /*143e0*/  MUFU.EX2 R50, R161 ;  /* 0x000000a100327308 */ /* 0x000f280000000800 */
[----:B------:R-:W-:Y:S04]  /*143f0*/  MUFU.EX2 R51, R51 ;  /* 0x0000003300337308 */ /* 0x000fe80000000800 */
[----:B------:R-:W5:Y:S04]  /*14400*/  MUFU.EX2 R168, R168 ;  /* 0x000000a800a87308 */ /* 0x000f680000000800 */
[----:B------:R-:W-:Y:S04]  /*14410*/  MUFU.EX2 R45, R63 ;  /* 0x0000003f002d7308 */ /* 0x000fe80000000800 */
[----:B------:R1:W1:Y:S01]  /*14420*/  MUFU.EX2 R66, R35 ;  /* 0x0000002300427308 */ /* 0x0002620000000800 */
[C---:B---3--:R-:W-:Y:S08]  /*14430*/  HMMA.16816.F32.BF16 R88, R4.reuse, R24, R88 ;  /* 0x000000180458723c */ /* 0x048ff00000041858 */
[C---:B------:R-:W-:Y:S01]  /*14440*/  HMMA.16816.F32.BF16 R84, R4.reuse, R26, R84 ;  /* 0x0000001a0454723c */ /* 0x040fe20000041854 */
[----:B------:R-:W3:Y:S07]  /*14450*/  LDSM.16.MT88.4 R24, [R8+0xc800] ;  /* 0x00c800000818783b */ /* 0x000eee0000004200 */
[----:B------:R-:W-:Y:S03]  /*14460*/  HMMA.16816.F32.BF16 R68, R4, R22, R68 ;  /* 0x000000160444723c */ /* 0x000fe60000041844 */
[----:B--2---:R-:W-:Y:S01]  /*14470*/  F2FP.BF16.F32.PACK_AB R5, R167, R166 ;  /* 0x000000a6a705723e */ /* 0x004fe200000010ff */
[----:B------:R-:W-:Y:S01]  /*14480*/  FADD.FTZ R29, R29, R30 ;  /* 0x0000001e1d1d7221 */ /* 0x000fe20000010000 */
[----:B----4-:R-:W-:Y:S01]  /*14490*/  F2FP.BF16.F32.PACK_AB R7, R50, R169 ;  /* 0x000000a93207723e */ /* 0x010fe200000010ff */
[----:B------:R-:W-:Y:S01]  /*144a0*/  FADD.FTZ R20, R65, R20 ;  /* 0x0000001441147221 */ /* 0x000fe20000010000 */
[----:B-----5:R-:W-:Y:S01]  /*144b0*/  F2FP.BF16.F32.PACK_AB R4, R168, R51 ;  /* 0x00000033a804723e */ /* 0x020fe200000010ff */
[----:B-1----:R-:W-:Y:S01]  /*144c0*/  LDSM.16.MT88.4 R32, [R8+0xa800] ;  /* 0x00a800000820783b */ /* 0x002fe20000004200 */
[----:B------:R-:W-:-:S07]  /*144d0*/  F2FP.BF16.F32.PACK_AB R6, R66, R45 ;  /* 0x0000002d4206723e */ /* 0x000fce00000010ff */
[C---:B------:R-:W-:Y:S08]  /*144e0*/  HMMA.16816.F32.BF16 R112, R4.reuse, R16, R112 ;  /* 0x000000100470723c */ /* 0x040ff00000041870 */
[C---:B------:R-:W-:Y:S01]  /*144f0*/  HMMA.16816.F32.BF16 R108, R4.reuse, R18, R108 ;  /* 0x00000012046c723c */ /* 0x040fe2000004186c */
[----:B------:R-:W1:Y:S02]  /*14500*/  LDSM.16.MT88.4 R16, [R3+0xe800] ;  /* 0x00e800000310783b */ /* 0x000e640000004200 */
[----:B------:R-:W-:Y:S01]  /*14510*/  FADD.FTZ R120, R120, R29 ;  /* 0x0000001d78787221 */ /* 0x000fe20000010000 */
[----:B------:R-:W-:Y:S01]  /*14520*/  FADD.FTZ R65, R59, R20 ;  /* 0x000000143b417221 */ /* 0x000fe20000010000 */
[----:B------:R-:W2:Y:S04]  /*14530*/  LDSM.16.MT88.4 R28, [R3+0xc800] ;  /* 0x00c80000031c783b */ /* 0x000ea80000004200 */
[----:B------:R-:W4:Y:S01]  /*14540*/  LDSM.16.MT88.4 R20, [R8+0xe800] ;  /* 0x00e800000814783b */ /* 0x000f220000004200 */
[----:B---3--:R-:W-:Y:S03]  /*14550*/  HMMA.16816.F32.BF16 R88, R4, R24, R88 ;  /* 0x000000180458723c */ /* 0x008fe60000041858 */
[----:B------:R-:W-:-:S05]  /*14560*/  FADD.FTZ R67, R67, R120 ;  /* 0x0000007843437221 */ /* 0x000fca0000010000 */
[----:B------:R-:W-:Y:S01]  /*14570*/  HMMA.16816.F32.BF16 R84, R4, R26, R84 ;  /* 0x0000001a0454723c */ /* 0x000fe20000041854 */
[----:B------:R-:W3:Y:S02]  /*14580*/  LDSM.16.MT88.4 R24, [R8+0xcc00] ;  /* 0x00cc00000818783b */ /* 0x000ee40000004200 */
        /* <DEDUP_REMOVED lines=8> */
[----:B------:R-:W1:Y:S01]  /*14610*/  LDSM.16.MT88.4 R16, [R3+0xcc00] ;  /* 0x00cc00000310783b */ /* 0x000e620000004200 */
[----:B------:R-:W5:Y:S01]  /*14620*/  MUFU.EX2 R157, R157 ;  /* 0x0000009d009d7308 */ /* 0x000f620000000800 */
[----:B------:R-:W-:Y:S01]  /*14630*/  FADD.FTZ R37, R37, R64 ;  /* 0x0000004025257221 */ /* 0x000fe20000010000 */
[----:B------:R-:W-:-:S02]  /*14640*/  FADD.FTZ R38, R38, R47 ;  /* 0x0000002f26267221 */ /* 0x000fc40000010000 */
[----:B------:R-:W-:Y:S04]  /*14650*/  MUFU.EX2 R160, R160 ;  /* 0x000000a000a07308 */ /* 0x000fe80000000800 */
[----:B------:R-:W3:Y:S04]  /*14660*/  MUFU.EX2 R59, R158 ;  /* 0x0000009e003b7308 */ /* 0x000ee80000000800 */
        /* <DEDUP_REMOVED lines=8> */
[----:B------:R-:W-:-:S04]  /*146f0*/  FADD.FTZ R15, R14, R15 ;  /* 0x0000000f0e0f7221 */ /* 0x000fc80000010000 */
[C---:B------:R-:W-:Y:S03]  /*14700*/  HMMA.16816.F32.BF16 R92, R4.reuse, R30, R92 ;  /* 0x0000001e045c723c */ /* 0x040fe6000004185c */
[----:B------:R-:W-:Y:S01]  /*14710*/  FADD.FTZ R126, R126, R11 ;  /* 0x0000000b7e7e7221 */ /* 0x000fe20000010000 */
[----:B------:R-:W-:Y:S01]  /*14720*/  FADD.FTZ R132, R132, R15 ;  /* 0x0000000f84847221 */ /* 0x000fe20000010000 */
[----:B------:R-:W-:Y:S03]  /*14730*/  LDSM.16.MT88.4 R28, [R8+0xac00] ;  /* 0x00ac0000081c783b */ /* 0x000fe60000004200 */
[----:B------:R-:W-:Y:S03]  /*14740*/  HMMA.16816.F32.BF16 R104, R4, R32, R104 ;  /* 0x000000200468723c */ /* 0x000fe60000041868 */
[----:B------:R-:W-:Y:S01]  /*14750*/  FADD.FTZ R125, R125, R126 ;  /* 0x0000007e7d7d7221 */ /* 0x000fe20000010000 */
[----:B------:R-:W-:-:S04]  /*14760*/  FADD.FTZ R127, R127, R132 ;  /* 0x000000847f7f7221 */ /* 0x000fc80000010000 */
[C---:B------:R-:W-:Y:S08]  /*14770*/  HMMA.16816.F32.BF16 R100, R4.reuse, R34, R100 ;  /* 0x000000220464723c */ /* 0x040ff00000041864 */
[C---:B----4-:R-:W-:Y:S08]  /*14780*/  HMMA.16816.F32.BF16 R72, R4.reuse, R20, R72 ;  /* 0x000000140448723c */ /* 0x050ff00000041848 */
[----:B------:R-:W-:Y:S03]  /*14790*/  HMMA.16816.F32.BF16 R68, R4, R22, R68 ;  /* 0x000000160444723c */ /* 0x000fe60000041844 */
[----:B-----5:R-:W-:Y:S01]  /*147a0*/  F2FP.BF16.F32.PACK_AB R5, R157, R162 ;  /* 0x000000a29d05723e */ /* 0x020fe200000010ff */
[----:B------:R-:W-:Y:S01]  /*147b0*/  FADD.FTZ R14, R122, R125 ;  /* 0x0000007d7a0e7221 */ /* 0x000fe20000010000 */
[----:B---3--:R-:W-:Y:S01]  /*147c0*/  F2FP.BF16.F32.PACK_AB R7, R59, R160 ;  /* 0x000000a03b07723e */ /* 0x008fe200000010ff */
[----:B------:R-:W2:Y:S01]  /*147d0*/  LDSM.16.MT88.4 R32, [R3+0xac00] ;  /* 0x00ac00000320783b */ /* 0x000ea20000004200 */
[----:B------:R-:W-:-:S02]  /*147e0*/  F2FP.BF16.F32.PACK_AB R4, R63, R44 ;  /* 0x0000002c3f04723e */ /* 0x000fc400000010ff */
[----:B-1----:R-:W-:Y:S01]  /*147f0*/  F2FP.BF16.F32.PACK_AB R6, R48, R41 ;  /* 0x000000293006723e */ /* 0x002fe200000010ff */
[----:B------:R-:W-:Y:S01]  /*14800*/  FADD.FTZ R14, R121, R14 ;  /* 0x0000000e790e7221 */ /* 0x000fe20000010000 */
[----:B------:R-:W1:Y:S05]  /*14810*/  LDSM.16.MT88.4 R20, [R3+0xec00] ;  /* 0x00ec00000314783b */ /* 0x000e6a0000004200 */
[----:B------:R-:W-:Y:S03]  /*14820*/  HMMA.16816.F32.BF16 R88, R4, R24, R88 ;  /* 0x000000180458723c */ /* 0x000fe60000041858 */
[----:B------:R-:W-:-:S04]  /*14830*/  FADD.FTZ R24, R124, R127 ;  /* 0x0000007f7c187221 */ /* 0x000fc80000010000 */
[----:B------:R-:W-:Y:S01]  /*14840*/  FADD.FTZ R24, R123, R24 ;  /* 0x000000187b187221 */ /* 0x000fe20000010000 */
[----:B------:R-:W-:Y:S01]  /*14850*/  FADD.FTZ R159, R159, R14 ;  /* 0x0000000e9f9f7221 */ /* 0x000fe20000010000 */
[----:B------:R-:W-:Y:S03]  /*14860*/  HMMA.16816.F32.BF16 R96, R4, R16, R96 ;  /* 0x000000100460723c */ /* 0x000fe60000041860 */
[----:B------:R-:W-:Y:S01]  /*14870*/  FADD.FTZ R11, R49, R24 ;  /* 0x00000018310b7221 */ /* 0x000fe20000010000 */
[----:B------:R-:W-:-:S04]  /*14880*/  FADD.FTZ R164, R164, R159 ;  /* 0x0000009fa4a47221 */ /* 0x000fc80000010000 */
[----:B------:R-:W-:Y:S01]  /*14890*/  HMMA.16816.F32.BF16 R92, R4, R18, R92 ;  /* 0x00000012045c723c */ /* 0x000fe2000004185c */
[----:B------:R3:W4:Y:S02]  /*148a0*/  LDSM.16.MT88.4 R16, [R8+0xec00] ;  /* 0x00ec00000810783b */ /* 0x0007240000004200 */
[----:B------:R-:W-:Y:S01]  /*148b0*/  FADD.FTZ R11, R58, R11 ;  /* 0x0000000b3a0b7221 */ /* 0x000fe20000010000 */
[----:B------:R-:W-:-:S03]  /*148c0*/  FADD.FTZ R57, R57, R164 ;  /* 0x000000a439397221 */ /* 0x000fc60000010000 */
[----:B---3--:R-:W-:Y:S01]  /*148d0*/  FADD.FTZ R8, R46, R11 ;  /* 0x0000000b2e087221 */ /* 0x008fe20000010000 */
        /* <DEDUP_REMOVED lines=16> */
[----:B--2---:R-:W-:Y:S01]  /*149e0*/  HMMA.16816.F32.BF16 R112, R4, R32, R112 ;  /* 0x000000200470723c */ /* 0x004fe20000041870 */
        /* <DEDUP_REMOVED lines=8> */
[C---:B-1----:R-:W-:Y:S08]  /*14a70*/  HMMA.16816.F32.BF16 R80, R4.reuse, R20, R80 ;  /* 0x000000140450723c */ /* 0x042ff00000041850 */
[C---:B------:R-:W-:Y:S08]  /*14a80*/  HMMA.16816.F32.BF16 R76, R4.reuse, R22, R76 ;  /* 0x00000016044c723c */ /* 0x040ff0000004184c */
[C---:B----4-:R-:W-:Y:S08]  /*14a90*/  HMMA.16816.F32.BF16 R72, R4.reuse, R16, R72 ;  /* 0x000000100448723c */ /* 0x050ff00000041848 */
        /* <DEDUP_REMOVED lines=72> */
.L_x_6286:
        /* <DEDUP_REMOVED lines=8> */
.L_x_6287:
[----:B------:R-:W-:Y:S05]  /*14fa0*/  BSYNC.RECONVERGENT B0 ;  /* 0x0000000000007941 */ /* 0x000fea0003800200 */
.L_x_6285:
[-C--:B------:R-:W-:Y:S01]  /*14fb0*/  ISETP.GE.AND P2, PT, R12, R145.reuse, PT ;  /* 0x000000910c00720c */ /* 0x080fe20003f46270 */
[----:B------:R-:W-:Y:S01]  /*14fc0*/  IMAD.SHL.U32 R5, R136, 0x40, RZ ;  /* 0x0000004088057824 */ /* 0x000fe200078e00ff */
[-C--:B------:R-:W-:Y:S01]  /*14fd0*/  ISETP.GE.AND P1, PT, R10, R145.reuse, PT ;  /* 0x000000910a00720c */ /* 0x080fe20003f26270 */
[----:B------:R-:W-:Y:S01]  /*14fe0*/  IMAD.MOV.U32 R52, RZ, RZ, 0x20 ;  /* 0x00000020ff347424 */ /* 0x000fe200078e00ff */
[----:B------:R-:W-:Y:S02]  /*14ff0*/  ISETP.GE.AND P0, PT, R9, R145, PT ;  /* 0x000000910900720c */ /* 0x000fe40003f06270 */
        /* <DEDUP_REMOVED lines=87> */
[----:B---3--:R-:W-:Y:S03]  /*15570*/  HMMA.16816.F32.BF16 R124, R4, R120, RZ ;  /* 0x00000078047c723c */ /* 0x008fe600000418ff */
[----:B------:R-:W3:Y:S01]  /*15580*/  LD.E R62, desc[UR4][R116.64+0x18c] ;  /* 0x00018c04743e7980 */ /* 0x000ee2000c101900 */
[----:B------:R-:W-:-:S03]  /*15590*/  LOP3.LUT R131, R128, 0x1f0, RZ, 0xc0, !PT ;  /* 0x000001f080837812 */ /* 0x000fc600078ec0ff */
[----:B------:R-:W0:Y:S01]  /*155a0*/  LDGDEPBAR ;  /* 0x00000000000079af */ /* 0x000e220000000000 */
        /* <DEDUP_REMOVED lines=90> */
[----:B------:R-:W-:Y:S07]  /*15b50*/  LDSM.16.M88.4 R172, [R53+0x2000] ;  /* 0x0020000035ac783b */ /* 0x000fee0000000200 */
        /* <DEDUP_REMOVED lines=27> */
[----:B------:R-:W1:Y:S01]  /*15d10*/  LDSM.16.M88.4 R160, [R52+0x8400] ;  /* 0x0084000034a0783b */ /* 0x000e620000000200 */
[----:B------:R-:W4:Y:S06]  /*15d20*/  S2R R53, SR_TID.X ;  /* 0x0000000000357919 */ /* 0x000f2c0000002100 */
[C---:B--2---:R-:W-:Y:S08]  /*15d30*/  HMMA.16816.F32.BF16 R48, R172.reuse, R168, R48 ;  /* 0x000000a8ac30723c */ /* 0x044ff00000041830 */
[C---:B------:R-:W-:Y:S01]  /*15d40*/  HMMA.16816.F32.BF16 R44, R172.reuse, R170, R44 ;  /* 0x000000aaac2c723c */ /* 0x040fe2000004182c */
[----:B------:R-:W2:Y:S07]  /*15d50*/  LDSM.16.M88.4 R168, [R52+0x8000] ;  /* 0x0080000034a8783b */ /* 0x000eae0000000200 */
[C---:B-1----:R-:W-:Y:S08]  /*15d60*/  HMMA.16816.F32.BF16 R24, R172.reuse, R160, R24 ;  /* 0x000000a0ac18723c */ /* 0x042ff00000041818 */
[----:B------:R-:W-:Y:S01]  /*15d70*/  HMMA.16816.F32.BF16 R20, R172, R162, R20 ;  /* 0x000000a2ac14723c */ /* 0x000fe20000041814 */
[----:B------:R-:W1:Y:S02]  /*15d80*/  LDSM.16.M88.4 R160, [R52+0x8c00] ;  /* 0x008c000034a0783b */ /* 0x000e640000000200 */
[----:B----4-:R-:W-:Y:S01]  /*15d90*/  SHF.R.U32.HI R130, RZ, 0x2, R53 ;  /* 0x00000002ff827819 */ /* 0x010fe20000011635 */
[----:B------:R-:W-:-:S03]  /*15da0*/  IMAD.SHL.U32 R53, R53, 0x2, RZ ;  /* 0x0000000235357824 */ /* 0x000fc600078e00ff */
[----:B------:R-:W-:Y:S02]  /*15db0*/  LOP3.LUT R130, R130, 0x7, RZ, 0xc0, !PT ;  /* 0x0000000782827812 */ /* 0x000fe400078ec0ff */
[----:B------:R-:W-:Y:S01]  /*15dc0*/  LOP3.LUT R53, R53, 0x6, RZ, 0xc0, !PT ;  /* 0x0000000635357812 */ /* 0x000fe200078ec0ff */
[-C--:B---3--:R-:W-:Y:S01]  /*15dd0*/  FMUL.FTZ R124, R124, R62.reuse ;  /* 0x0000003e7c7c7220 */ /* 0x088fe20000410000 */
[----:B------:R-:W-:Y:S01]  /*15de0*/  LOP3.LUT R118, R130, R131, RZ, 0xfc, !PT ;  /* 0x0000008382767212 */ /* 0x000fe200078efcff */
[C---:B--2---:R-:W-:Y:S02]  /*15df0*/  HMMA.16816.F32.BF16 R32, R172.reuse, R168, R32 ;  /* 0x000000a8ac20723c */ /* 0x044fe40000041820 */
[----:B------:R-:W2:Y:S06]  /*15e00*/  MUFU.TANH R63, R124 ;  /* 0x0000007c003f7308 */ /* 0x000eac0000002400 */
[C---:B------:R-:W-:Y:S01]  /*15e10*/  HMMA.16816.F32.BF16 R28, R172.reuse, R170, R28 ;  /* 0x000000aaac1c723c */ /* 0x040fe2000004181c */
[----:B------:R3:W4:Y:S02]  /*15e20*/  LDSM.16.M88.4 R168, [R52+0x8800] ;  /* 0x0088000034a8783b */ /* 0x0007240000000200 */
[-C--:B------:R-:W-:Y:S01]  /*15e30*/  FMUL.FTZ R125, R125, R62.reuse ;  /* 0x0000003e7d7d7220 */ /* 0x080fe20000410000 */
[-C--:B------:R-:W-:Y:S01]  /*15e40*/  FMUL.FTZ R126, R126, R62.reuse ;  /* 0x0000003e7e7e7220 */ /* 0x080fe20000410000 */
[-C--:B------:R-:W-:Y:S01]  /*15e50*/  FMUL.FTZ R127, R127, R62.reuse ;  /* 0x0000003e7f7f7220 */ /* 0x080fe20000410000 */
[-C--:B------:R-:W-:Y:S01]  /*15e60*/  FMUL.FTZ R122, R122, R62.reuse ;  /* 0x0000003e7a7a7220 */ /* 0x080fe20000410000 */
[-C--:B------:R-:W-:Y:S01]  /*15e70*/  FMUL.FTZ R123, R123, R62.reuse ;  /* 0x0000003e7b7b7220 */ /* 0x080fe20000410000 */
[----:B------:R-:W-:Y:S01]  /*15e80*/  FMUL.FTZ R67, R67, R62 ;  /* 0x0000003e43437220 */ /* 0x000fe20000410000 */
[----:B-1----:R-:W-:Y:S03]  /*15e90*/  HMMA.16816.F32.BF16 R4, R172, R162, R4 ;  /* 0x000000a2ac04723c */ /* 0x002fe60000041804 */
[----:B------:R-:W-:-:S02]  /*15ea0*/  IMAD R163, R60, 0x80, R53 ;  /* 0x000000803ca37824 */ /* 0x000fc400078e0235 */
[----:B---3--:R-:W-:-:S03]  /*15eb0*/  IMAD.IADD R52, R55, 0x1, R118 ;  /* 0x0000000137347824 */ /* 0x008fc600078e0276 */
[----:B------:R-:W-:Y:S03]  /*15ec0*/  HMMA.16816.F32.BF16 R8, R172, R160, R8 ;  /* 0x000000a0ac08723c */ /* 0x000fe60000041808 */
[----:B------:R-:W-:Y:S02]  /*15ed0*/  IMAD.IADD R161, R163, 0x1, R144 ;  /* 0x00000001a3a17824 */ /* 0x000fe400078e0290 */
[-C--:B------:R-:W-:Y:S01]  /*15ee0*/  FMUL.FTZ R50, R50, R62.reuse ;  /* 0x0000003e32327220 */ /* 0x080fe20000410000 */
[-C--:B------:R-:W-:Y:S01]  /*15ef0*/  FMUL.FTZ R51, R51, R62.reuse ;  /* 0x0000003e33337220 */ /* 0x080fe20000410000 */
[-C--:B------:R-:W-:Y:S01]  /*15f00*/  FMUL.FTZ R38, R38, R62.reuse ;  /* 0x0000003e26267220 */ /* 0x080fe20000410000 */
[-C--:B------:R-:W-:Y:S01]  /*15f10*/  FMUL.FTZ R39, R39, R62.reuse ;  /* 0x0000003e27277220 */ /* 0x080fe20000410000 */
[----:B------:R-:W-:Y:S01]  /*15f20*/  IADD3 R118, PT, PT, R52, 0x100, -R161 ;  /* 0x0000010034767810 */ /* 0x000fe20007ffe8a1 */
[-C--:B------:R-:W-:Y:S01]  /*15f30*/  FMUL.FTZ R30, R30, R62.reuse ;  /* 0x0000003e1e1e7220 */ /* 0x080fe20000410000 */
[-C--:B------:R-:W-:Y:S01]  /*15f40*/  FMUL.FTZ R26, R26, R62.reuse ;  /* 0x0000003e1a1a7220 */ /* 0x080fe20000410000 */
[----:B------:R-:W-:Y:S01]  /*15f50*/  FMUL.FTZ R27, R27, R62 ;  /* 0x0000003e1b1b7220 */ /* 0x000fe20000410000 */
[----:B------:R-:W-:Y:S01]  /*15f60*/  IABS R118, R118 ;  /* 0x0000007600767213 */ /* 0x000fe20000000000 */
[----:B------:R-:W1:Y:S01]  /*15f70*/  MUFU.TANH R125, R125 ;  /* 0x0000007d007d7308 */ /* 0x000e620000002400 */
[----:B------:R-:W-:Y:S01]  /*15f80*/  FMUL.FTZ R23, R23, R62 ;  /* 0x0000003e17177220 */ /* 0x000fe20000410000 */
[----:B------:R-:W-:-:S04]  /*15f90*/  DEPBAR.LE SB0, 0x0 ;  /* 0x000080000000791a */ /* 0x000fc80000000000 */
[----:B------:R-:W-:-:S05]  /*15fa0*/  I2FP.F32.S32 R193, R118 ;  /* 0x0000007600c17245 */ /* 0x000fca0000201400 */
[----:B--2---:R-:W-:Y:S01]  /*15fb0*/  FFMA.FTZ R193, -R156, R193, R63 ;  /* 0x000000c19cc17223 */ /* 0x004fe2000001013f */
[----:B------:R-:W-:Y:S01]  /*15fc0*/  IADD3 R63, PT, PT, R52, 0xff, -R161 ;  /* 0x000000ff343f7810 */ /* 0x000fe20007ffe8a1 */
[----:B------:R-:W-:-:S03]  /*15fd0*/  VIADD R118, R163, 0xffffff00 ;  /* 0xffffff00a3767836 */ /* 0x000fc60000000000 */
[----:B------:R-:W-:Y:S02]  /*15fe0*/  IABS R63, R63 ;  /* 0x0000003f003f7213 */ /* 0x000fe40000000000 */
[C---:B------:R-:W-:Y:S02]  /*15ff0*/  ISETP.GE.AND P4, PT, R118.reuse, R155, PT ;  /* 0x0000009b7600720c */ /* 0x040fe40003f86270 */
[----:B------:R-:W-:Y:S01]  /*16000*/  I2FP.F32.S32 R63, R63 ;  /* 0x0000003f003f7245 */ /* 0x000fe20000201400 */
[----:B------:R2:W3:Y:S01]  /*16010*/  MUFU.TANH R229, R126 ;  /* 0x0000007e00e57308 */ /* 0x0004e20000002400 */
[----:B------:R-:W-:Y:S01]  /*16020*/  ISETP.GE.AND P5, PT, R118, R154, PT ;  /* 0x0000009a7600720c */ /* 0x000fe20003fa6270 */
[----:B------:R-:W-:Y:S01]  /*16030*/  VIADD R160, R52, 0x8 ;  /* 0x0000000834a07836 */ /* 0x000fe20000000000 */
[----:B------:R-:W-:Y:S01]  /*16040*/  FSEL R193, R193, -INF , P4 ;  /* 0xff800000c1c17808 */ /* 0x000fe20002000000 */
[----:B-1----:R-:W-:-:S04]  /*16050*/  FFMA.FTZ R63, -R156, R63, R125 ;  /* 0x0000003f9c3f7223 */ /* 0x002fc8000001017d */
[----:B------:R-:W1:Y:S01]  /*16060*/  MUFU.TANH R125, R127 ;  /* 0x0000007f007d7308 */ /* 0x000e620000002400 */
[----:B------:R-:W-:Y:S02]  /*16070*/  FSEL R193, R193, -INF , !P5 ;  /* 0xff800000c1c17808 */ /* 0x000fe40006800000 */
[C---:B------:R-:W-:Y:S02]  /*16080*/  ISETP.GE.AND P4, PT, R118.reuse, R152, PT ;  /* 0x000000987600720c */ /* 0x040fe40003f86270 */
[----:B------:R-:W-:Y:S02]  /*16090*/  ISETP.GE.AND P5, PT, R118, R153, PT ;  /* 0x000000997600720c */ /* 0x000fe40003fa6270 */
[C-C-:B------:R-:W-:Y:S02]  /*160a0*/  IADD3 R124, PT, PT, R160.reuse, 0x100, -R161.reuse ;  /* 0x00000100a07c7810 */ /* 0x140fe40007ffe8a1 */
[----:B------:R-:W-:Y:S02]  /*160b0*/  IADD3 R118, PT, PT, R160, 0xff, -R161 ;  /* 0x000000ffa0767810 */ /* 0x000fe40007ffe8a1 */
[----:B------:R-:W-:-:S02]  /*160c0*/  IABS R124, R124 ;  /* 0x0000007c007c7213 */ /* 0x000fc40000000000 */
[----:B------:R-:W-:Y:S02]  /*160d0*/  IABS R118, R118 ;  /* 0x0000007600767213 */ /* 0x000fe40000000000 */
[----:B------:R-:W-:Y:S02]  /*160e0*/  I2FP.F32.S32 R124, R124 ;  /* 0x0000007c007c7245 */ /* 0x000fe40000201400 */
[----:B------:R-:W-:Y:S01]  /*160f0*/  I2FP.F32.S32 R118, R118 ;  /* 0x0000007600767245 */ /* 0x000fe20000201400 */
[----:B--2---:R-:W-:Y:S01]  /*16100*/  FMUL.FTZ R126, R120, R62 ;  /* 0x0000003e787e7220 */ /* 0x004fe20000410000 */
[----:B------:R-:W-:Y:S02]  /*16110*/  VIADD R120, R163, 0xffffff01 ;  /* 0xffffff01a3787836 */ /* 0x000fe40000000000 */
[C---:B---3--:R-:W-:Y:S01]  /*16120*/  FFMA.FTZ R229, -R156.reuse, R124, R229 ;  /* 0x0000007c9ce57223 */ /* 0x048fe200000101e5 */
[----:B-1----:R-:W-:Y:S02]  /*16130*/  FFMA.FTZ R118, -R156, R118, R125 ;  /* 0x000000769c767223 */ /* 0x002fe4000001017d */
[----:B------:R-:W1:Y:S02]  /*16140*/  MUFU.TANH R125, R126 ;  /* 0x0000007e007d7308 */ /* 0x000e640000002400 */
[----:B------:R-:W-:-:S02]  /*16150*/  FSEL R229, R229, -INF , P5 ;  /* 0xff800000e5e57808 */ /* 0x000fc40002800000 */
[----:B------:R-:W-:Y:S02]  /*16160*/  IADD3 R124, PT, PT, R52, 0xf8, -R161 ;  /* 0x000000f8347c7810 */ /* 0x000fe40007ffe8a1 */
        /* <DEDUP_REMOVED lines=8> */
[----:B------:R-:W-:Y:S01]  /*161f0*/  ISETP.GE.AND P4, PT, R120, R153, PT ;  /* 0x000000997800720c */ /* 0x000fe20003f86270 */
[----:B-1----:R-:W-:Y:S01]  /*16200*/  FFMA.FTZ R124, -R156, R124, R125 ;  /* 0x0000007c9c7c7223 */ /* 0x002fe2000001017d */
        /* <DEDUP_REMOVED lines=9> */
[----:B------:R-:W1:Y:S01]  /*162a0*/  MUFU.TANH R63, R122 ;  /* 0x0000007a003f7308 */ /* 0x000e620000002400 */
[----:B------:R-:W-:Y:S01]  /*162b0*/  IADD3 R120, PT, PT, R160, 0xf8, -R161 ;  /* 0x000000f8a0787810 */ /* 0x000fe20007ffe8a1 */
[----:B------:R-:W-:-:S03]  /*162c0*/  FMUL.FTZ R124, R121, R62 ;  /* 0x0000003e797c7220 */ /* 0x000fc60000410000 */
[----:B------:R-:W-:Y:S01]  /*162d0*/  IABS R120, R120 ;  /* 0x0000007800787213 */ /* 0x000fe20000000000 */
[----:B------:R-:W-:Y:S02]  /*162e0*/  FMUL.FTZ R121, R64, R62 ;  /* 0x0000003e40797220 */ /* 0x000fe40000410000 */
[----:B------:R-:W2:Y:S01]  /*162f0*/  MUFU.TANH R191, R124 ;  /* 0x0000007c00bf7308 */ /* 0x000ea20000002400 */
[----:B------:R-:W-:Y:S02]  /*16300*/  I2FP.F32.S32 R120, R120 ;  /* 0x0000007800787245 */ /* 0x000fe40000201400 */
[----:B------:R-:W-:-:S05]  /*16310*/  IADD3 R118, PT, PT, R52, 0xf7, -R161 ;  /* 0x000000f734767810 */ /* 0x000fca0007ffe8a1 */
[----:B------:R-:W3:Y:S01]  /*16320*/  MUFU.TANH R121, R121 ;  /* 0x0000007900797308 */ /* 0x000ee20000002400 */
[----:B-1----:R-:W-:Y:S01]  /*16330*/  FFMA.FTZ R63, -R156, R120, R63 ;  /* 0x000000789c3f7223 */ /* 0x002fe2000001013f */
[----:B------:R-:W-:-:S04]  /*16340*/  IABS R118, R118 ;  /* 0x0000007600767213 */ /* 0x000fc80000000000 */
[----:B------:R-:W-:Y:S02]  /*16350*/  FSEL R231, R63, -INF , P5 ;  /* 0xff8000003fe77808 */ /* 0x000fe40002800000 */
[----:B------:R-:W-:Y:S01]  /*16360*/  IADD3 R63, PT, PT, R52, 0xf0, -R161 ;  /* 0x000000f0343f7810 */ /* 0x000fe20007ffe8a1 */
[----:B------:R-:W-:Y:S01]  /*16370*/  VIADD R64, R163, 0xffffff09 ;  /* 0xffffff09a3407836 */ /* 0x000fe20000000000 */
[----:B------:R-:W-:Y:S02]  /*16380*/  I2FP.F32.S32 R118, R118 ;  /* 0x0000007600767245 */ /* 0x000fe40000201400 */
[----:B------:R-:W-:Y:S02]  /*16390*/  IABS R63, R63 ;  /* 0x0000003f003f7213 */ /* 0x000fe40000000000 */
[----:B------:R-:W-:Y:S01]  /*163a0*/  ISETP.GE.AND P5, PT, R64, R155, PT ;  /* 0x0000009b4000720c */ /* 0x000fe20003fa6270 */
[----:B--2---:R-:W-:Y:S01]  /*163b0*/  FFMA.FTZ R191, -R156, R118, R191 ;  /* 0x000000769cbf7223 */ /* 0x004fe200000101bf */
[----:B------:R-:W-:Y:S01]  /*163c0*/  I2FP.F32.S32 R63, R63 ;  /* 0x0000003f003f7245 */ /* 0x000fe20000201400 */
[----:B------:R-:W-:Y:S01]  /*163d0*/  FMUL.FTZ R118, R66, R62 ;  /* 0x0000003e42767220 */ /* 0x000fe20000410000 */
[----:B------:R-:W-:-:S02]  /*163e0*/  FSEL R231, R231, -INF , !P4 ;  /* 0xff800000e7e77808 */ /* 0x000fc40006000000 */
[----:B------:R-:W-:Y:S01]  /*163f0*/  ISETP.GE.AND P4, PT, R64, R154, PT ;  /* 0x0000009a4000720c */ /* 0x000fe20003f86270 */
[----:B---3--:R-:W-:Y:S01]  /*16400*/  FFMA.FTZ R63, -R156, R63, R121 ;  /* 0x0000003f9c3f7223 */ /* 0x008fe20000010179 */
[----:B------:R-:W-:Y:S01]  /*16410*/  FSEL R191, R191, -INF , P5 ;  /* 0xff800000bfbf7808 */ /* 0x000fe20002800000 */
[----:B------:R-:W1:Y:S01]  /*16420*/  MUFU.TANH R121, R118 ;  /* 0x0000007600797308 */ /* 0x000e620000002400 */
[C---:B------:R-:W-:Y:S02]  /*16430*/  ISETP.GE.AND P5, PT, R64.reuse, R152, PT ;  /* 0x000000984000720c */ /* 0x040fe40003fa6270 */
[----:B------:R-:W-:Y:S02]  /*16440*/  FSEL R191, R191, -INF , !P4 ;  /* 0xff800000bfbf7808 */ /* 0x000fe40006000000 */
[----:B------:R-:W-:-:S03]  /*16450*/  ISETP.GE.AND P4, PT, R64, R153, PT ;  /* 0x000000994000720c */ /* 0x000fc60003f86270 */
[----:B------:R-:W2:Y:S01]  /*16460*/  MUFU.TANH R223, R123 ;  /* 0x0000007b00df7308 */ /* 0x000ea20000002400 */
[C-C-:B------:R-:W-:Y:S02]  /*16470*/  IADD3 R64, PT, PT, R160.reuse, 0xf0, -R161.reuse ;  /* 0x000000f0a0407810 */ /* 0x140fe40007ffe8a1 */
[----:B------:R-:W-:Y:S02]  /*16480*/  IADD3 R66, PT, PT, R160, 0xf7, -R161 ;  /* 0x000000f7a0427810 */ /* 0x000fe40007ffe8a1 */
[----:B------:R-:W-:Y:S02]  /*16490*/  IABS R64, R64 ;  /* 0x0000004000407213 */ /* 0x000fe40000000000 */
[----:B------:R-:W-:Y:S02]  /*164a0*/  IABS R66, R66 ;  /* 0x0000004200427213 */ /* 0x000fe40000000000 */
[----:B------:R-:W-:Y:S01]  /*164b0*/  I2FP.F32.S32 R64, R64 ;  /* 0x0000004000407245 */ /* 0x000fe20000201400 */
[----:B------:R-:W-:Y:S01]  /*164c0*/  FMUL.FTZ R120, R65, R62 ;  /* 0x0000003e41787220 */ /* 0x000fe20000410000 */
[----:B------:R-:W-:-:S03]  /*164d0*/  I2FP.F32.S32 R66, R66 ;  /* 0x0000004200427245 */ /* 0x000fc60000201400 */
[C---:B-1----:R-:W-:Y:S02]  /*164e0*/  FFMA.FTZ R64, -R156.reuse, R64, R121 ;  /* 0x000000409c407223 */ /* 0x042fe40000010179 */
[----:B------:R-:W1:Y:S01]  /*164f0*/  MUFU.TANH R121, R120 ;  /* 0x0000007800797308 */ /* 0x000e620000002400 */
[----:B--2---:R-:W-:Y:S01]  /*16500*/  FFMA.FTZ R223, -R156, R66, R223 ;  /* 0x000000429cdf7223 */ /* 0x004fe200000101df */
[----:B------:R-:W-:Y:S01]  /*16510*/  VIADD R66, R163, 0xffffff10 ;  /* 0xffffff10a3427836 */ /* 0x000fe20000000000 */
[----:B------:R-:W-:-:S03]  /*16520*/  IADD3 R65, PT, PT, R52, 0xef, -R161 ;  /* 0x000000ef34417810 */ /* 0x000fc60007ffe8a1 */
[----:B------:R-:W-:Y:S02]  /*16530*/  FSEL R223, R223, -INF , P4 ;  /* 0xff800000dfdf7808 */ /* 0x000fe40002000000 */
[----:B------:R-:W-:Y:S02]  /*16540*/  ISETP.GE.AND P4, PT, R66, R155, PT ;  /* 0x0000009b4200720c */ /* 0x000fe40003f86270 */
[----:B------:R-:W-:Y:S02]  /*16550*/  IABS R65, R65 ;  /* 0x0000004100417213 */ /* 0x000fe40000000000 */
[----:B------:R-:W-:Y:S02]  /*16560*/  FSEL R118, R63, -INF , P4 ;  /* 0xff8000003f767808 */ /* 0x000fe40002000000 */
[----:B------:R-:W-:Y:S02]  /*16570*/  FSEL R223, R223, -INF , !P5 ;  /* 0xff800000dfdf7808 */ /* 0x000fe40006800000 */
[----:B------:R-:W-:-:S02]  /*16580*/  I2FP.F32.S32 R63, R65 ;  /* 0x00000041003f7245 */ /* 0x000fc40000201400 */
[----:B------:R-:W-:-:S03]  /*16590*/  ISETP.GE.AND P5, PT, R66, R154, PT ;  /* 0x0000009a4200720c */ /* 0x000fc60003fa6270 */
[----:B-1----:R-:W-:Y:S01]  /*165a0*/  FFMA.FTZ R121, -R156, R63, R121 ;  /* 0x0000003f9c797223 */ /* 0x002fe20000010179 */
[----:B------:R-:W-:Y:S01]  /*165b0*/  FSEL R65, R118, -INF , !P5 ;  /* 0xff80000076417808 */ /* 0x000fe20006800000 */
[----:B------:R-:W-:Y:S01]  /*165c0*/  VIADD R63, R163, 0xffffff11 ;  /* 0xffffff11a33f7836 */ /* 0x000fe20000000000 */
[C---:B------:R-:W-:Y:S02]  /*165d0*/  ISETP.GE.AND P5, PT, R66.reuse, R153, PT ;  /* 0x000000994200720c */ /* 0x040fe40003fa6270 */
[----:B------:R-:W-:Y:S02]  /*165e0*/  ISETP.GE.AND P4, PT, R66, R152, PT ;  /* 0x000000984200720c */ /* 0x000fe40003f86270 */
[----:B------:R-:W-:Y:S01]  /*165f0*/  FSEL R64, R64, -INF , P5 ;  /* 0xff80000040407808 */ /* 0x000fe20002800000 */
[----:B------:R-:W-:Y:S01]  /*16600*/  FMUL.FTZ R66, R56, R62 ;  /* 0x0000003e38427220 */ /* 0x000fe20000410000 */
[C---:B------:R-:W-:Y:S02]  /*16610*/  ISETP.GE.AND P5, PT, R63.reuse, R155, PT ;  /* 0x0000009b3f00720c */ /* 0x040fe40003fa6270 */
[----:B------:R-:W-:Y:S01]  /*16620*/  FSEL R217, R64, -INF , !P4 ;  /* 0xff80000040d97808 */ /* 0x000fe20006000000 */
[----:B------:R-:W1:Y:S01]  /*16630*/  MUFU.TANH R67, R67 ;  /* 0x0000004300437308 */ /* 0x000e620000002400 */
[----:B------:R-:W-:-:S02]  /*16640*/  ISETP.GE.AND P4, PT, R63, R154, PT ;  /* 0x0000009a3f00720c */ /* 0x000fc40003f86270 */
[----:B------:R-:W-:-:S05]  /*16650*/  FSEL R121, R121, -INF , P5 ;  /* 0xff80000079797808 */ /* 0x000fca0002800000 */
[----:B------:R-:W2:Y:S01]  /*16660*/  MUFU.TANH R211, R66 ;  /* 0x0000004200d37308 */ /* 0x000ea20000002400 */
[----:B------:R-:W-:Y:S02]  /*16670*/  FSEL R209, R121, -INF , !P4 ;  /* 0xff80000079d17808 */ /* 0x000fe40006000000 */
[C---:B------:R-:W-:Y:S02]  /*16680*/  ISETP.GE.AND P5, PT, R63.reuse, R152, PT ;  /* 0x000000983f00720c */ /* 0x040fe40003fa6270 */
[----:B------:R-:W-:Y:S02]  /*16690*/  ISETP.GE.AND P4, PT, R63, R153, PT ;  /* 0x000000993f00720c */ /* 0x000fe40003f86270 */
[--C-:B------:R-:W-:Y:S02]  /*166a0*/  IADD3 R56, PT, PT, R160, 0xef, -R161.reuse ;  /* 0x000000efa0387810 */ /* 0x100fe40007ffe8a1 */
[----:B------:R-:W-:Y:S02]  /*166b0*/  IADD3 R63, PT, PT, R52, 0xe8, -R161 ;  /* 0x000000e8343f7810 */ /* 0x000fe40007ffe8a1 */
[----:B------:R-:W-:-:S02]  /*166c0*/  IABS R56, R56 ;  /* 0x0000003800387213 */ /* 0x000fc40000000000 */
[----:B------:R-:W-:Y:S02]  /*166d0*/  IABS R63, R63 ;  /* 0x0000003f003f7213 */ /* 0x000fe40000000000 */
[----:B------:R-:W-:Y:S02]  /*166e0*/  I2FP.F32.S32 R56, R56 ;  /* 0x0000003800387245 */ /* 0x000fe40000201400 */
[----:B------:R-:W-:Y:S01]  /*166f0*/  I2FP.F32.S32 R64, R63 ;  /* 0x0000003f00407245 */ /* 0x000fe20000201400 */
[----:B------:R-:W-:Y:S01]  /*16700*/  FMUL.FTZ R63, R57, R62 ;  /* 0x0000003e393f7220 */ /* 0x000fe20000410000 */
[----:B------:R-:W-:Y:S02]  /*16710*/  VIADD R57, R163, 0xffffff18 ;  /* 0xffffff18a3397836 */ /* 0x000fe40000000000 */
[C---:B-1----:R-:W-:Y:S01]  /*16720*/  FFMA.FTZ R56, -R156.reuse, R56, R67 ;  /* 0x000000389c387223 */ /* 0x042fe20000010143 */
[----:B--2---:R-:W-:Y:S01]  /*16730*/  FFMA.FTZ R211, -R156, R64, R211 ;  /* 0x000000409cd37223 */ /* 0x004fe200000101d3 */
[----:B------:R-:W-:-:S03]  /*16740*/  FMUL.FTZ R64, R58, R62 ;  /* 0x0000003e3a407220 */ /* 0x000fc60000410000 */
[----:B------:R-:W-:Y:S01]  /*16750*/  FSEL R67, R56, -INF , P4 ;  /* 0xff80000038437808 */ /* 0x000fe20002000000 */
[----:B------:R-:W1:Y:S01]  /*16760*/  MUFU.TANH R219, R64 ;  /* 0x0000004000db7308 */ /* 0x000e620000002400 */
[----:B------:R-:W-:Y:S01]  /*16770*/  ISETP.GE.AND P4, PT, R57, R155, PT ;  /* 0x0000009b3900720c */ /* 0x000fe20003f86270 */
[----:B------:R-:W-:Y:S01]  /*16780*/  FMUL.FTZ R66, R59, R62 ;  /* 0x0000003e3b427220 */ /* 0x000fe20000410000 */
[----:B------:R-:W-:Y:S02]  /*16790*/  FSEL R67, R67, -INF , !P5 ;  /* 0xff80000043437808 */ /* 0x000fe40006800000 */
[----:B------:R-:W-:-:S03]  /*167a0*/  ISETP.GE.AND P5, PT, R57, R154, PT ;  /* 0x0000009a3900720c */ /* 0x000fc60003fa6270 */
[----:B------:R-:W2:Y:S01]  /*167b0*/  MUFU.TANH R63, R63 ;  /* 0x0000003f003f7308 */ /* 0x000ea20000002400 */
[----:B------:R-:W-:Y:S02]  /*167c0*/  FSEL R211, R211, -INF , P4 ;  /* 0xff800000d3d37808 */ /* 0x000fe40002000000 */
[--C-:B------:R-:W-:Y:S02]  /*167d0*/  IADD3 R58, PT, PT, R160, 0xe8, -R161.reuse ;  /* 0x000000e8a03a7810 */ /* 0x100fe40007ffe8a1 */
[----:B------:R-:W-:-:S03]  /*167e0*/  IADD3 R56, PT, PT, R52, 0xe7, -R161 ;  /* 0x000000e734387810 */ /* 0x000fc60007ffe8a1 */
[----:B------:R-:W3:Y:S01]  /*167f0*/  MUFU.TANH R59, R66 ;  /* 0x00000042003b7308 */ /* 0x000ee20000002400 */
[----:B------:R-:W-:Y:S02]  /*16800*/  FSEL R211, R211, -INF , !P5 ;  /* 0xff800000d3d37808 */ /* 0x000fe40006800000 */
        /* <DEDUP_REMOVED lines=8> */
[C---:B-1----:R-:W-:Y:S02]  /*16890*/  FFMA.FTZ R219, -R156.reuse, R58, R219 ;  /* 0x0000003a9cdb7223 */ /* 0x042fe400000101db */
[----:B--2---:R-:W-:Y:S01]  /*168a0*/  FFMA.FTZ R56, -R156, R56, R63 ;  /* 0x000000389c387223 */ /* 0x004fe2000001013f */
[----:B------:R-:W-:Y:S01]  /*168b0*/  I2FP.F32.S32 R58, R57 ;  /* 0x00000039003a7245 */ /* 0x000fe20000201400 */
[----:B------:R-:W-:Y:S01]  /*168c0*/  FMUL.FTZ R63, R48, R62 ;  /* 0x0000003e303f7220 */ /* 0x000fe20000410000 */
[----:B------:R-:W-:-:S03]  /*168d0*/  VIADD R57, R163, 0xffffff19 ;  /* 0xffffff19a3397836 */ /* 0x000fc60000000000 */
[----:B---3--:R-:W-:Y:S02]  /*168e0*/  FFMA.FTZ R48, -R156, R58, R59 ;  /* 0x0000003a9c307223 */ /* 0x008fe4000001013b */
[----:B------:R-:W1:Y:S01]  /*168f0*/  MUFU.TANH R59, R63 ;  /* 0x0000003f003b7308 */ /* 0x000e620000002400 */
[----:B------:R-:W-:Y:S02]  /*16900*/  FSEL R219, R219, -INF , P5 ;  /* 0xff800000dbdb7808 */ /* 0x000fe40002800000 */
[----:B------:R-:W-:Y:S02]  /*16910*/  IADD3 R58, PT, PT, R52, 0xe0, -R161 ;  /* 0x000000e0343a7810 */ /* 0x000fe40007ffe8a1 */
[----:B------:R-:W-:Y:S02]  /*16920*/  ISETP.GE.AND P5, PT, R57, R155, PT ;  /* 0x0000009b3900720c */ /* 0x000fe40003fa6270 */
[----:B------:R-:W-:Y:S02]  /*16930*/  FSEL R219, R219, -INF , !P4 ;  /* 0xff800000dbdb7808 */ /* 0x000fe40006000000 */
[----:B------:R-:W-:-:S02]  /*16940*/  IABS R58, R58 ;  /* 0x0000003a003a7213 */ /* 0x000fc40000000000 */
[----:B------:R-:W-:Y:S02]  /*16950*/  ISETP.GE.AND P4, PT, R57, R154, PT ;  /* 0x0000009a3900720c */ /* 0x000fe40003f86270 */
[----:B------:R-:W-:Y:S02]  /*16960*/  FSEL R56, R56, -INF , P5 ;  /* 0xff80000038387808 */ /* 0x000fe40002800000 */
[----:B------:R-:W-:Y:S02]  /*16970*/  I2FP.F32.S32 R58, R58 ;  /* 0x0000003a003a7245 */ /* 0x000fe40000201400 */
[----:B------:R-:W-:Y:S01]  /*16980*/  FSEL R215, R56, -INF , !P4 ;  /* 0xff80000038d77808 */ /* 0x000fe20006000000 */
[----:B------:R-:W-:Y:S01]  /*16990*/  VIADD R56, R163, 0xffffff20 ;  /* 0xffffff20a3387836 */ /* 0x000fe20000000000 */
[C---:B------:R-:W-:Y:S01]  /*169a0*/  ISETP.GE.AND P4, PT, R57.reuse, R153, PT ;  /* 0x000000993900720c */ /* 0x040fe20003f86270 */
[----:B-1----:R-:W-:Y:S01]  /*169b0*/  FFMA.FTZ R58, -R156, R58, R59 ;  /* 0x0000003a9c3a7223 */ /* 0x002fe2000001013b */
[----:B------:R-:W-:-:S02]  /*169c0*/  ISETP.GE.AND P5, PT, R57, R152, PT ;  /* 0x000000983900720c */ /* 0x000fc40003fa6270 */
[----:B------:R-:W-:Y:S02]  /*169d0*/  FSEL R48, R48, -INF , P4 ;  /* 0xff80000030307808 */ /* 0x000fe40002000000 */
[----:B------:R-:W-:Y:S02]  /*169e0*/  ISETP.GE.AND P4, PT, R56, R155, PT ;  /* 0x0000009b3800720c */ /* 0x000fe40003f86270 */
[----:B------:R-:W-:Y:S02]  /*169f0*/  FSEL R213, R48, -INF , !P5 ;  /* 0xff80000030d57808 */ /* 0x000fe40006800000 */
[----:B------:R-:W-:Y:S02]  /*16a00*/  ISETP.GE.AND P5, PT, R56, R154, PT ;  /* 0x0000009a3800720c */ /* 0x000fe40003fa6270 */
[----:B------:R-:W-:Y:S02]  /*16a10*/  FSEL R58, R58, -INF , P4 ;  /* 0xff8000003a3a7808 */ /* 0x000fe40002000000 */
[----:B------:R-:W-:-:S02]  /*16a20*/  ISETP.GE.AND P4, PT, R56, R152, PT ;  /* 0x000000983800720c */ /* 0x000fc40003f86270 */
[----:B------:R-:W-:Y:S02]  /*16a30*/  FSEL R201, R58, -INF , !P5 ;  /* 0xff8000003ac97808 */ /* 0x000fe40006800000 */
[----:B------:R-:W-:Y:S01]  /*16a40*/  ISETP.GE.AND P5, PT, R56, R153, PT ;  /* 0x000000993800720c */ /* 0x000fe20003fa6270 */
[----:B------:R-:W-:Y:S01]  /*16a50*/  FMUL.FTZ R56, R49, R62 ;  /* 0x0000003e31387220 */ /* 0x000fe20000410000 */
[----:B------:R1:W2:Y:S01]  /*16a60*/  MUFU.TANH R57, R50 ;  /* 0x0000003200397308 */ /* 0x0002a20000002400 */
[--C-:B------:R-:W-:Y:S02]  /*16a70*/  IADD3 R49, PT, PT, R52, 0xdf, -R161.reuse ;  /* 0x000000df34317810 */ /* 0x100fe40007ffe8a1 */
[----:B------:R-:W-:Y:S02]  /*16a80*/  IADD3 R48, PT, PT, R160, 0xe0, -R161 ;  /* 0x000000e0a0307810 */ /* 0x000fe40007ffe8a1 */
[----:B------:R-:W-:Y:S02]  /*16a90*/  IABS R49, R49 ;  /* 0x0000003100317213 */ /* 0x000fe40000000000 */
[----:B------:R-:W-:Y:S01]  /*16aa0*/  IABS R48, R48 ;  /* 0x0000003000307213 */ /* 0x000fe20000000000 */
[----:B------:R-:W3:Y:S03]  /*16ab0*/  MUFU.TANH R63, R56 ;  /* 0x00000038003f7308 */ /* 0x000ee60000002400 */
[----:B------:R-:W-:-:S02]  /*16ac0*/  I2FP.F32.S32 R48, R48 ;  /* 0x0000003000307245 */ /* 0x000fc40000201400 */
[----:B-1----:R-:W-:Y:S01]  /*16ad0*/  I2FP.F32.S32 R50, R49 ;  /* 0x0000003100327245 */ /* 0x002fe20000201400 */
[----:B------:R-:W-:Y:S02]  /*16ae0*/  FMUL.FTZ R49, R44, R62 ;  /* 0x0000003e2c317220 */ /* 0x000fe40000410000 */
[----:B--2---:R-:W-:-:S04]  /*16af0*/  FFMA.FTZ R48, -R156, R48, R57 ;  /* 0x000000309c307223 */ /* 0x004fc80000010139 */
[----:B------:R-:W1:Y:S01]  /*16b00*/  MUFU.TANH R49, R49 ;  /* 0x0000003100317308 */ /* 0x000e620000002400 */
[----:B------:R-:W-:Y:S02]  /*16b10*/  IADD3 R44, PT, PT, R52, 0xd8, -R161 ;  /* 0x000000d8342c7810 */ /* 0x000fe40007ffe8a1 */
[----:B------:R-:W-:Y:S01]  /*16b20*/  FSEL R203, R48, -INF , P5 ;  /* 0xff80000030cb7808 */ /* 0x000fe20002800000 */
[----:B------:R-:W-:Y:S01]  /*16b30*/  VIADD R48, R163, 0xffffff21 ;  /* 0xffffff21a3307836 */ /* 0x000fe20000000000 */
[----:B------:R-:W-:Y:S01]  /*16b40*/  IABS R44, R44 ;  /* 0x0000002c002c7213 */ /* 0x000fe20000000000 */
[----:B---3--:R-:W-:Y:S01]  /*16b50*/  FFMA.FTZ R63, -R156, R50, R63 ;  /* 0x000000329c3f7223 */ /* 0x008fe2000001013f */
[----:B------:R-:W-:Y:S02]  /*16b60*/  FMUL.FTZ R56, R46, R62 ;  /* 0x0000003e2e387220 */ /* 0x000fe40000410000 */
[----:B------:R-:W-:Y:S02]  /*16b70*/  I2FP.F32.S32 R44, R44 ;  /* 0x0000002c002c7245 */ /* 0x000fe40000201400 */
[----:B------:R-:W-:-:S02]  /*16b80*/  ISETP.GE.AND P5, PT, R48, R155, PT ;  /* 0x0000009b3000720c */ /* 0x000fc40003fa6270 */
[----:B------:R-:W-:Y:S01]  /*16b90*/  FSEL R203, R203, -INF , !P4 ;  /* 0xff800000cbcb7808 */ /* 0x000fe20006000000 */
[----:B------:R-:W2:Y:S01]  /*16ba0*/  MUFU.TANH R207, R51 ;  /* 0x0000003300cf7308 */ /* 0x000ea20000002400 */
[----:B------:R-:W-:Y:S02]  /*16bb0*/  ISETP.GE.AND P4, PT, R48, R154, PT ;  /* 0x0000009a3000720c */ /* 0x000fe40003f86270 */
        /* <DEDUP_REMOVED lines=12> */
[----:B------:R-:W-:Y:S02]  /*16c80*/  FMUL.FTZ R50, R45, R62 ;  /* 0x0000003e2d327220 */ /* 0x000fe40000410000 */
[C---:B--2---:R-:W-:Y:S02]  /*16c90*/  FFMA.FTZ R207, -R156.reuse, R48, R207 ;  /* 0x000000309ccf7223 */ /* 0x044fe400000101cf */
[----:B-1----:R-:W-:Y:S01]  /*16ca0*/  FFMA.FTZ R45, -R156, R46, R49 ;  /* 0x0000002e9c2d7223 */ /* 0x002fe20000010131 */
[----:B------:R-:W-:-:S02]  /*16cb0*/  VIADD R46, R163, 0xffffff28 ;  /* 0xffffff28a32e7836 */ /* 0x000fc40000000000 */
[----:B------:R-:W-:-:S03]  /*16cc0*/  FSEL R207, R207, -INF , P4 ;  /* 0xff800000cfcf7808 */ /* 0x000fc60002000000 */
[C---:B------:R-:W-:Y:S02]  /*16cd0*/  ISETP.GE.AND P4, PT, R46.reuse, R155, PT ;  /* 0x0000009b2e00720c */ /* 0x040fe40003f86270 */
[----:B------:R-:W-:Y:S02]  /*16ce0*/  FSEL R207, R207, -INF , !P5 ;  /* 0xff800000cfcf7808 */ /* 0x000fe40006800000 */
[----:B------:R-:W-:Y:S02]  /*16cf0*/  ISETP.GE.AND P5, PT, R46, R154, PT ;  /* 0x0000009a2e00720c */ /* 0x000fe40003fa6270 */
[----:B------:R-:W-:-:S04]  /*16d00*/  FSEL R44, R44, -INF , P4 ;  /* 0xff8000002c2c7808 */ /* 0x000fc80002000000 */
[----:B------:R-:W-:Y:S02]  /*16d10*/  FSEL R197, R44, -INF , !P5 ;  /* 0xff8000002cc57808 */ /* 0x000fe40006800000 */
[C---:B------:R-:W-:Y:S02]  /*16d20*/  ISETP.GE.AND P5, PT, R46.reuse, R153, PT ;  /* 0x000000992e00720c */ /* 0x040fe40003fa6270 */
[----:B------:R-:W-:Y:S02]  /*16d30*/  ISETP.GE.AND P4, PT, R46, R152, PT ;  /* 0x000000982e00720c */ /* 0x000fe40003f86270 */
[----:B------:R-:W-:Y:S01]  /*16d40*/  FSEL R45, R45, -INF , P5 ;  /* 0xff8000002d2d7808 */ /* 0x000fe20002800000 */
[----:B------:R-:W1:Y:S03]  /*16d50*/  MUFU.TANH R49, R50 ;  /* 0x0000003200317308 */ /* 0x000e660000002400 */
[----:B------:R-:W-:Y:S01]  /*16d60*/  FSEL R205, R45, -INF , !P4 ;  /* 0xff8000002dcd7808 */ /* 0x000fe20006000000 */
[-C--:B------:R-:W-:Y:S01]  /*16d70*/  FMUL.FTZ R45, R47, R62.reuse ;  /* 0x0000003e2f2d7220 */ /* 0x080fe20000410000 */
[----:B------:R-:W-:Y:S01]  /*16d80*/  IADD3 R48, PT, PT, R52, 0xd7, -R161 ;  /* 0x000000d734307810 */ /* 0x000fe20007ffe8a1 */
[----:B------:R-:W-:-:S04]  /*16d90*/  FMUL.FTZ R46, R40, R62 ;  /* 0x0000003e282e7220 */ /* 0x000fc80000410000 */
[----:B------:R-:W2:Y:S01]  /*16da0*/  MUFU.TANH R45, R45 ;  /* 0x0000002d002d7308 */ /* 0x000ea20000002400 */
[----:B------:R-:W-:Y:S02]  /*16db0*/  IABS R48, R48 ;  /* 0x0000003000307213 */ /* 0x000fe40000000000 */
[----:B------:R-:W-:Y:S01]  /*16dc0*/  IADD3 R40, PT, PT, R160, 0xd7, -R161 ;  /* 0x000000d7a0287810 */ /* 0x000fe20007ffe8a1 */
[----:B------:R-:W-:Y:S01]  /*16dd0*/  VIADD R44, R163, 0xffffff29 ;  /* 0xffffff29a32c7836 */ /* 0x000fe20000000000 */
[----:B------:R-:W-:Y:S02]  /*16de0*/  I2FP.F32.S32 R48, R48 ;  /* 0x0000003000307245 */ /* 0x000fe40000201400 */
[----:B------:R-:W-:Y:S02]  /*16df0*/  IABS R40, R40 ;  /* 0x0000002800287213 */ /* 0x000fe40000000000 */
[----:B------:R-:W-:Y:S01]  /*16e00*/  ISETP.GE.AND P5, PT, R44, R155, PT ;  /* 0x0000009b2c00720c */ /* 0x000fe20003fa6270 */
[----:B-1----:R-:W-:Y:S01]  /*16e10*/  FFMA.FTZ R48, -R156, R48, R49 ;  /* 0x000000309c307223 */ /* 0x002fe20000010131 */
[----:B------:R-:W-:Y:S01]  /*16e20*/  I2FP.F32.S32 R40, R40 ;  /* 0x0000002800287245 */ /* 0x000fe20000201400 */
[----:B------:R-:W1:Y:S01]  /*16e30*/  MUFU.TANH R167, R46 ;  /* 0x0000002e00a77308 */ /* 0x000e620000002400 */
[----:B------:R-:W-:-:S02]  /*16e40*/  ISETP.GE.AND P4, PT, R44, R154, PT ;  /* 0x0000009a2c00720c */ /* 0x000fc40003f86270 */
[----:B------:R-:W-:Y:S01]  /*16e50*/  FSEL R48, R48, -INF , P5 ;  /* 0xff80000030307808 */ /* 0x000fe20002800000 */
[----:B--2---:R-:W-:Y:S01]  /*16e60*/  FFMA.FTZ R40, -R156, R40, R45 ;  /* 0x000000289c287223 */ /* 0x004fe2000001012d */
[----:B------:R-:W-:Y:S02]  /*16e70*/  FMUL.FTZ R45, R41, R62 ;  /* 0x0000003e292d7220 */ /* 0x000fe40000410000 */
[----:B------:R-:W-:Y:S02]  /*16e80*/  FSEL R195, R48, -INF , !P4 ;  /* 0xff80000030c37808 */ /* 0x000fe40006000000 */
[C---:B------:R-:W-:Y:S02]  /*16e90*/  ISETP.GE.AND P5, PT, R44.reuse, R152, PT ;  /* 0x000000982c00720c */ /* 0x040fe40003fa6270 */
[----:B------:R-:W-:Y:S01]  /*16ea0*/  ISETP.GE.AND P4, PT, R44, R153, PT ;  /* 0x000000992c00720c */ /* 0x000fe20003f86270 */
[----:B------:R-:W2:Y:S01]  /*16eb0*/  MUFU.TANH R45, R45 ;  /* 0x0000002d002d7308 */ /* 0x000ea20000002400 */
[----:B------:R-:W-:-:S02]  /*16ec0*/  IADD3 R44, PT, PT, R52, 0xd0, -R161 ;  /* 0x000000d0342c7810 */ /* 0x000fc40007ffe8a1 */
[----:B------:R-:W-:Y:S02]  /*16ed0*/  FSEL R199, R40, -INF , P4 ;  /* 0xff80000028c77808 */ /* 0x000fe40002000000 */
[----:B------:R-:W-:Y:S02]  /*16ee0*/  IABS R44, R44 ;  /* 0x0000002c002c7213 */ /* 0x000fe40000000000 */
[----:B------:R-:W-:Y:S02]  /*16ef0*/  IADD3 R40, PT, PT, R52, 0xcf, -R161 ;  /* 0x000000cf34287810 */ /* 0x000fe40007ffe8a1 */
[----:B------:R-:W-:Y:S02]  /*16f00*/  I2FP.F32.S32 R44, R44 ;  /* 0x0000002c002c7245 */ /* 0x000fe40000201400 */
[----:B------:R-:W-:Y:S01]  /*16f10*/  IABS R40, R40 ;  /* 0x0000002800287213 */ /* 0x000fe20000000000 */
[----:B------:R-:W-:Y:S02]  /*16f20*/  VIADD R41, R163, 0xffffff30 ;  /* 0xffffff30a3297836 */ /* 0x000fe40000000000 */
[----:B-1----:R-:W-:Y:S01]  /*16f30*/  FFMA.FTZ R167, -R156, R44, R167 ;  /* 0x0000002c9ca77223 */ /* 0x002fe200000101a7 */
[----:B------:R-:W-:Y:S01]  /*16f40*/  I2FP.F32.S32 R40, R40 ;  /* 0x0000002800287245 */ /* 0x000fe20000201400 */
[----:B------:R-:W-:Y:S01]  /*16f50*/  FMUL.FTZ R44, R42, R62 ;  /* 0x0000003e2a2c7220 */ /* 0x000fe20000410000 */
[C---:B----4-:R-:W-:Y:S05]  /*16f60*/  HMMA.16816.F32.BF16 R16, R172.reuse, R168, R16 ;  /* 0x000000a8ac10723c */ /* 0x050fea0000041810 */
[----:B------:R-:W-:Y:S01]  /*16f70*/  ISETP.GE.AND P4, PT, R41, R155, PT ;  /* 0x0000009b2900720c */ /* 0x000fe20003f86270 */
[----:B--2---:R-:W-:Y:S01]  /*16f80*/  FFMA.FTZ R40, -R156, R40, R45 ;  /* 0x000000289c287223 */ /* 0x004fe2000001012d */
[----:B------:R-:W-:Y:S01]  /*16f90*/  FMUL.FTZ R45, R43, R62 ;  /* 0x0000003e2b2d7220 */ /* 0x000fe20000410000 */
[----:B------:R-:W-:Y:S01]  /*16fa0*/  HMMA.16816.F32.BF16 R12, R172, R170, R12 ;  /* 0x000000aaac0c723c */ /* 0x000fe2000004180c */
[----:B------:R-:W1:Y:S02]  /*16fb0*/  MUFU.TANH R173, R44 ;  /* 0x0000002c00ad7308 */ /* 0x000e640000002400 */
[----:B------:R-:W-:-:S02]  /*16fc0*/  FSEL R199, R199, -INF , !P5 ;  /* 0xff800000c7c77808 */ /* 0x000fc40006800000 */
[----:B------:R-:W-:Y:S02]  /*16fd0*/  ISETP.GE.AND P5, PT, R41, R154, PT ;  /* 0x0000009a2900720c */ /* 0x000fe40003fa6270 */
[----:B------:R-:W-:Y:S02]  /*16fe0*/  FSEL R167, R167, -INF , P4 ;  /* 0xff800000a7a77808 */ /* 0x000fe40002000000 */
[----:B------:R-:W-:Y:S01]  /*16ff0*/  IADD3 R42, PT, PT, R160, 0xd0, -R161 ;  /* 0x000000d0a02a7810 */ /* 0x000fe20007ffe8a1 */
[----:B------:R-:W2:Y:S01]  /*17000*/  MUFU.TANH R43, R45 ;  /* 0x0000002d002b7308 */ /* 0x000ea20000002400 */
[----:B------:R-:W-:Y:S02]  /*17010*/  FSEL R167, R167, -INF , !P5 ;  /* 0xff800000a7a77808 */ /* 0x000fe40006800000 */
[----:B------:R-:W-:Y:S02]  /*17020*/  IABS R42, R42 ;  /* 0x0000002a002a7213 */ /* 0x000fe40000000000 */
[----:B------:R-:W-:-:S02]  /*17030*/  ISETP.GE.AND P4, PT, R41, R152, PT ;  /* 0x000000982900720c */ /* 0x000fc40003f86270 */
[----:B------:R-:W-:Y:S02]  /*17040*/  ISETP.GE.AND P5, PT, R41, R153, PT ;  /* 0x000000992900720c */ /* 0x000fe40003fa6270 */
[----:B------:R-:W-:Y:S02]  /*17050*/  IADD3 R41, PT, PT, R160, 0xcf, -R161 ;  /* 0x000000cfa0297810 */ /* 0x000fe40007ffe8a1 */
[----:B------:R-:W-:Y:S02]  /*17060*/  I2FP.F32.S32 R42, R42 ;  /* 0x0000002a002a7245 */ /* 0x000fe40000201400 */
[----:B------:R-:W-:-:S03]  /*17070*/  IABS R41, R41 ;  /* 0x0000002900297213 */ /* 0x000fc60000000000 */
[----:B-1----:R-:W-:Y:S01]  /*17080*/  FFMA.FTZ R173, -R156, R42, R173 ;  /* 0x0000002a9cad7223 */ /* 0x002fe200000101ad */
[----:B------:R-:W-:Y:S01]  /*17090*/  I2FP.F32.S32 R42, R41 ;  /* 0x00000029002a7245 */ /* 0x000fe20000201400 */
[----:B------:R-:W-:Y:S01]  /*170a0*/  FMUL.FTZ R44, R36, R62 ;  /* 0x0000003e242c7220 */ /* 0x000fe20000410000 */
[----:B------:R-:W-:-:S03]  /*170b0*/  VIADD R41, R163, 0xffffff31 ;  /* 0xffffff31a3297836 */ /* 0x000fc60000000000 */
[----:B--2---:R-:W-:Y:S02]  /*170c0*/  FFMA.FTZ R36, -R156, R42, R43 ;  /* 0x0000002a9c247223 */ /* 0x004fe4000001012b */
        /* <DEDUP_REMOVED lines=84> */
[----:B------:R1:W3:Y:S01]  /*17610*/  MUFU.TANH R127, R34 ;  /* 0x00000022007f7308 */ /* 0x0002e20000002400 */
        /* <DEDUP_REMOVED lines=11> */
[----:B------:R-:W-:Y:S01]  /*176d0*/  IADD3 R28, PT, PT, R52, 0xb7, -R161 ;  /* 0x000000b7341c7810 */ /* 0x000fe20007ffe8a1 */
[----:B------:R-:W-:Y:S01]  /*176e0*/  VIADD R29, R163, 0xffffff48 ;  /* 0xffffff48a31d7836 */ /* 0x000fe20000000000 */
[----:B------:R-:W-:Y:S02]  /*176f0*/  I2FP.F32.S32 R32, R32 ;  /* 0x0000002000207245 */ /* 0x000fe40000201400 */
[----:B------:R-:W-:Y:S01]  /*17700*/  IABS R28, R28 ;  /* 0x0000001c001c7213 */ /* 0x000fe20000000000 */
[----:B-1----:R-:W-:Y:S01]  /*17710*/  FMUL.FTZ R34, R31, R62 ;  /* 0x0000003e1f227220 */ /* 0x002fe20000410000 */
[----:B------:R-:W-:Y:S01]  /*17720*/  ISETP.GE.AND P4, PT, R29, R155, PT ;  /* 0x0000009b1d00720c */ /* 0x000fe20003f86270 */
[----:B---3--:R-:W-:Y:S01]  /*17730*/  FFMA.FTZ R127, -R156, R32, R127 ;  /* 0x000000209c7f7223 */ /* 0x008fe2000001017f */
[----:B------:R-:W-:-:S02]  /*17740*/  I2FP.F32.S32 R28, R28 ;  /* 0x0000001c001c7245 */ /* 0x000fc40000201400 */
[----:B------:R-:W-:Y:S01]  /*17750*/  FSEL R179, R179, -INF , !P5 ;  /* 0xff800000b3b37808 */ /* 0x000fe20006800000 */
[----:B------:R-:W-:Y:S01]  /*17760*/  MUFU.TANH R31, R34 ;  /* 0x00000022001f7308 */ /* 0x000fe20000002400 */
[----:B------:R-:W-:Y:S01]  /*17770*/  ISETP.GE.AND P5, PT, R29, R154, PT ;  /* 0x0000009a1d00720c */ /* 0x000fe20003fa6270 */
[----:B--2---:R-:W-:Y:S01]  /*17780*/  FFMA.FTZ R28, -R156, R28, R33 ;  /* 0x0000001c9c1c7223 */ /* 0x004fe20000010121 */
[----:B------:R-:W-:-:S05]  /*17790*/  FSEL R127, R127, -INF , P4 ;  /* 0xff8000007f7f7808 */ /* 0x000fca0002000000 */
[----:B------:R1:W2:Y:S01]  /*177a0*/  MUFU.TANH R33, R30 ;  /* 0x0000001e00217308 */ /* 0x0002a20000002400 */
[----:B------:R-:W-:Y:S02]  /*177b0*/  FSEL R127, R127, -INF , !P5 ;  /* 0xff8000007f7f7808 */ /* 0x000fe40006800000 */
[C---:B------:R-:W-:Y:S02]  /*177c0*/  ISETP.GE.AND P4, PT, R29.reuse, R152, PT ;  /* 0x000000981d00720c */ /* 0x040fe40003f86270 */
[----:B------:R-:W-:Y:S02]  /*177d0*/  ISETP.GE.AND P5, PT, R29, R153, PT ;  /* 0x000000991d00720c */ /* 0x000fe40003fa6270 */
[C-C-:B------:R-:W-:Y:S02]  /*177e0*/  IADD3 R170, PT, PT, R160.reuse, 0xb8, -R161.reuse ;  /* 0x000000b8a0aa7810 */ /* 0x140fe40007ffe8a1 */
[----:B------:R-:W-:Y:S02]  /*177f0*/  IADD3 R29, PT, PT, R160, 0xb7, -R161 ;  /* 0x000000b7a01d7810 */ /* 0x000fe40007ffe8a1 */
[----:B------:R-:W-:-:S02]  /*17800*/  IABS R170, R170 ;  /* 0x000000aa00aa7213 */ /* 0x000fc40000000000 */
[----:B------:R-:W-:Y:S02]  /*17810*/  IABS R29, R29 ;  /* 0x0000001d001d7213 */ /* 0x000fe40000000000 */
[----:B------:R-:W-:Y:S01]  /*17820*/  I2FP.F32.S32 R170, R170 ;  /* 0x000000aa00aa7245 */ /* 0x000fe20000201400 */
[----:B------:R-:W-:Y:S01]  /*17830*/  FMUL.FTZ R32, R24, R62 ;  /* 0x0000003e18207220 */ /* 0x000fe20000410000 */
[----:B-1----:R-:W-:Y:S01]  /*17840*/  I2FP.F32.S32 R30, R29 ;  /* 0x0000001d001e7245 */ /* 0x002fe20000201400 */
[----:B------:R-:W-:Y:S02]  /*17850*/  VIADD R29, R163, 0xffffff49 ;  /* 0xffffff49a31d7836 */ /* 0x000fe40000000000 */
[C---:B--2---:R-:W-:Y:S02]  /*17860*/  FFMA.FTZ R170, -R156.reuse, R170, R33 ;  /* 0x000000aa9caa7223 */ /* 0x044fe40000010121 */
[----:B------:R-:W-:Y:S02]  /*17870*/  FFMA.FTZ R24, -R156, R30, R31 ;  /* 0x0000001e9c187223 */ /* 0x000fe4000001011f */
[----:B------:R-:W1:Y:S01]  /*17880*/  MUFU.TANH R31, R32 ;  /* 0x00000020001f7308 */ /* 0x000e620000002400 */
        /* <DEDUP_REMOVED lines=11> */
[----:B-1----:R-:W-:Y:S01]  /*17940*/  FFMA.FTZ R30, -R156, R30, R31 ;  /* 0x0000001e9c1e7223 */ /* 0x002fe2000001011f */
        /* <DEDUP_REMOVED lines=8> */
[----:B------:R-:W-:Y:S01]  /*179d0*/  ISETP.GE.AND P5, PT, R28, R153, PT ;  /* 0x000000991c00720c */ /* 0x000fe20003fa6270 */
[----:B------:R-:W-:Y:S01]  /*179e0*/  FMUL.FTZ R28, R25, R62 ;  /* 0x0000003e191c7220 */ /* 0x000fe20000410000 */
[----:B------:R1:W2:Y:S01]  /*179f0*/  MUFU.TANH R29, R26 ;  /* 0x0000001a001d7308 */ /* 0x0002a20000002400 */
[----:B------:R-:W-:-:S02]  /*17a00*/  IADD3 R25, PT, PT, R52, 0xaf, -R161 ;  /* 0x000000af34197810 */ /* 0x000fc40007ffe8a1 */
[----:B------:R-:W-:Y:S02]  /*17a10*/  IADD3 R24, PT, PT, R160, 0xb0, -R161 ;  /* 0x000000b0a0187810 */ /* 0x000fe40007ffe8a1 */
[----:B------:R-:W-:Y:S02]  /*17a20*/  IABS R25, R25 ;  /* 0x0000001900197213 */ /* 0x000fe40000000000 */
[----:B------:R-:W-:Y:S01]  /*17a30*/  IABS R24, R24 ;  /* 0x0000001800187213 */ /* 0x000fe20000000000 */
[----:B------:R-:W3:Y:S03]  /*17a40*/  MUFU.TANH R121, R28 ;  /* 0x0000001c00797308 */ /* 0x000ee60000002400 */
[----:B------:R-:W-:Y:S02]  /*17a50*/  I2FP.F32.S32 R24, R24 ;  /* 0x0000001800187245 */ /* 0x000fe40000201400 */
[----:B-1----:R-:W-:Y:S01]  /*17a60*/  I2FP.F32.S32 R26, R25 ;  /* 0x00000019001a7245 */ /* 0x002fe20000201400 */
[----:B------:R-:W-:-:S02]  /*17a70*/  FMUL.FTZ R25, R20, R62 ;  /* 0x0000003e14197220 */ /* 0x000fc40000410000 */
        /* <DEDUP_REMOVED lines=28> */
[----:B------:R-:W-:Y:S01]  /*17c40*/  VIADD R22, R163, 0xffffff58 ;  /* 0xffffff58a3167836 */ /* 0x000fe20000000000 */
        /* <DEDUP_REMOVED lines=17> */
[----:B------:R-:W-:Y:S02]  /*17d60*/  ISETP.GE.AND P4, PT, R20, R154, PT ;  /* 0x0000009a1400720c */ /* 0x000fe40003f86270 */
[----:B------:R-:W-:-:S04]  /*17d70*/  FSEL R24, R24, -INF , P5 ;  /* 0xff80000018187808 */ /* 0x000fc80002800000 */
[----:B------:R-:W-:Y:S01]  /*17d80*/  FSEL R123, R24, -INF , !P4 ;  /* 0xff800000187b7808 */ /* 0x000fe20006000000 */
[----:B------:R-:W-:Y:S01]  /*17d90*/  FMUL.FTZ R24, R16, R62 ;  /* 0x0000003e10187220 */ /* 0x000fe20000410000 */
[----:B------:R-:W1:Y:S01]  /*17da0*/  MUFU.TANH R23, R23 ;  /* 0x0000001700177308 */ /* 0x000e620000002400 */
[C---:B------:R-:W-:Y:S02]  /*17db0*/  ISETP.GE.AND P5, PT, R20.reuse, R152, PT ;  /* 0x000000981400720c */ /* 0x040fe40003fa6270 */
[----:B------:R-:W-:-:S05]  /*17dc0*/  ISETP.GE.AND P4, PT, R20, R153, PT ;  /* 0x000000991400720c */ /* 0x000fca0003f86270 */
[----:B------:R-:W2:Y:S01]  /*17dd0*/  MUFU.TANH R21, R24 ;  /* 0x0000001800157308 */ /* 0x000ea20000002400 */
[--C-:B------:R-:W-:Y:S02]  /*17de0*/  IADD3 R16, PT, PT, R160, 0xa7, -R161.reuse ;  /* 0x000000a7a0107810 */ /* 0x100fe40007ffe8a1 */
[----:B------:R-:W-:Y:S02]  /*17df0*/  IADD3 R20, PT, PT, R52, 0xa0, -R161 ;  /* 0x000000a034147810 */ /* 0x000fe40007ffe8a1 */
[----:B------:R-:W-:Y:S02]  /*17e00*/  IABS R16, R16 ;  /* 0x0000001000107213 */ /* 0x000fe40000000000 */
[----:B------:R-:W-:Y:S02]  /*17e10*/  IABS R20, R20 ;  /* 0x0000001400147213 */ /* 0x000fe40000000000 */
[----:B------:R-:W-:Y:S02]  /*17e20*/  I2FP.F32.S32 R16, R16 ;  /* 0x0000001000107245 */ /* 0x000fe40000201400 */
[----:B------:R-:W-:Y:S01]  /*17e30*/  I2FP.F32.S32 R20, R20 ;  /* 0x0000001400147245 */ /* 0x000fe20000201400 */
[----:B------:R-:W-:-:S02]  /*17e40*/  FMUL.FTZ R22, R17, R62 ;  /* 0x0000003e11167220 */ /* 0x000fc40000410000 */
[C---:B-1----:R-:W-:Y:S02]  /*17e50*/  FFMA.FTZ R16, -R156.reuse, R16, R23 ;  /* 0x000000109c107223 */ /* 0x042fe40000010117 */
[----:B--2---:R-:W-:Y:S02]  /*17e60*/  FFMA.FTZ R126, -R156, R20, R21 ;  /* 0x000000149c7e7223 */ /* 0x004fe40000010115 */
[----:B------:R-:W1:Y:S01]  /*17e70*/  MUFU.TANH R21, R22 ;  /* 0x0000001600157308 */ /* 0x000e620000002400 */
[----:B------:R-:W-:Y:S02]  /*17e80*/  FSEL R181, R16, -INF , P4 ;  /* 0xff80000010b57808 */ /* 0x000fe40002000000 */
[----:B------:R-:W-:-:S04]  /*17e90*/  IADD3 R16, PT, PT, R52, 0x9f, -R161 ;  /* 0x0000009f34107810 */ /* 0x000fc80007ffe8a1 */
[----:B------:R-:W-:Y:S01]  /*17ea0*/  IABS R16, R16 ;  /* 0x0000001000107213 */ /* 0x000fe20000000000 */
[----:B------:R-:W-:Y:S02]  /*17eb0*/  VIADD R17, R163, 0xffffff60 ;  /* 0xffffff60a3117836 */ /* 0x000fe40000000000 */
[----:B------:R-:W-:Y:S01]  /*17ec0*/  FMUL.FTZ R20, R18, R62 ;  /* 0x0000003e12147220 */ /* 0x000fe20000410000 */
[----:B------:R-:W-:-:S03]  /*17ed0*/  I2FP.F32.S32 R16, R16 ;  /* 0x0000001000107245 */ /* 0x000fc60000201400 */
[----:B------:R-:W2:Y:S01]  /*17ee0*/  MUFU.TANH R183, R20 ;  /* 0x0000001400b77308 */ /* 0x000ea20000002400 */
[----:B------:R-:W-:Y:S01]  /*17ef0*/  ISETP.GE.AND P4, PT, R17, R155, PT ;  /* 0x0000009b1100720c */ /* 0x000fe20003f86270 */
[----:B-1----:R-:W-:Y:S01]  /*17f00*/  FFMA.FTZ R16, -R156, R16, R21 ;  /* 0x000000109c107223 */ /* 0x002fe20000010115 */
[----:B------:R-:W-:Y:S01]  /*17f10*/  FMUL.FTZ R21, R19, R62 ;  /* 0x0000003e13157220 */ /* 0x000fe20000410000 */
[----:B------:R-:W-:Y:S02]  /*17f20*/  FSEL R181, R181, -INF , !P5 ;  /* 0xff800000b5b57808 */ /* 0x000fe40006800000 */
[----:B------:R-:W-:Y:S02]  /*17f30*/  ISETP.GE.AND P5, PT, R17, R154, PT ;  /* 0x0000009a1100720c */ /* 0x000fe40003fa6270 */
[----:B------:R-:W1:Y:S01]  /*17f40*/  MUFU.TANH R19, R21 ;  /* 0x0000001500137308 */ /* 0x000e620000002400 */
[----:B------:R-:W-:Y:S02]  /*17f50*/  FSEL R126, R126, -INF , P4 ;  /* 0xff8000007e7e7808 */ /* 0x000fe40002000000 */
[----:B------:R-:W-:-:S02]  /*17f60*/  IADD3 R18, PT, PT, R160, 0xa0, -R161 ;  /* 0x000000a0a0127810 */ /* 0x000fc40007ffe8a1 */
[----:B------:R-:W-:Y:S02]  /*17f70*/  FSEL R126, R126, -INF , !P5 ;  /* 0xff8000007e7e7808 */ /* 0x000fe40006800000 */
[----:B------:R-:W-:Y:S02]  /*17f80*/  IABS R18, R18 ;  /* 0x0000001200127213 */ /* 0x000fe40000000000 */
[C---:B------:R-:W-:Y:S02]  /*17f90*/  ISETP.GE.AND P4, PT, R17.reuse, R152, PT ;  /* 0x000000981100720c */ /* 0x040fe40003f86270 */
[----:B------:R-:W-:Y:S02]  /*17fa0*/  ISETP.GE.AND P5, PT, R17, R153, PT ;  /* 0x000000991100720c */ /* 0x000fe40003fa6270 */
[----:B------:R-:W-:Y:S02]  /*17fb0*/  IADD3 R17, PT, PT, R160, 0x9f, -R161 ;  /* 0x0000009fa0117810 */ /* 0x000fe40007ffe8a1 */
[----:B------:R-:W-:-:S02]  /*17fc0*/  I2FP.F32.S32 R18, R18 ;  /* 0x0000001200127245 */ /* 0x000fc40000201400 */
[----:B------:R-:W-:-:S03]  /*17fd0*/  IABS R17, R17 ;  /* 0x0000001100117213 */ /* 0x000fc60000000000 */
[----:B--2---:R-:W-:Y:S01]  /*17fe0*/  FFMA.FTZ R183, -R156, R18, R183 ;  /* 0x000000129cb77223 */ /* 0x004fe200000101b7 */
[----:B------:R-:W-:Y:S01]  /*17ff0*/  I2FP.F32.S32 R18, R17 ;  /* 0x0000001100127245 */ /* 0x000fe20000201400 */
[----:B------:R-:W-:Y:S01]  /*18000*/  FMUL.FTZ R20, R12, R62 ;  /* 0x0000003e0c147220 */ /* 0x000fe20000410000 */
[----:B------:R-:W-:-:S03]  /*18010*/  VIADD R17, R163, 0xffffff61 ;  /* 0xffffff61a3117836 */ /* 0x000fc60000000000 */
[----:B-1----:R-:W-:Y:S02]  /*18020*/  FFMA.FTZ R12, -R156, R18, R19 ;  /* 0x000000129c0c7223 */ /* 0x002fe40000010113 */
        /* <DEDUP_REMOVED lines=18> */
[----:B------:R-:W-:Y:S01]  /*18150*/  FSEL R18, R18, -INF , P4 ;  /* 0xff80000012127808 */ /* 0x000fe20002000000 */
[----:B------:R-:W-:Y:S01]  /*18160*/  FMUL.FTZ R14, R14, R62 ;  /* 0x0000003e0e0e7220 */ /* 0x000fe20000410000 */
        /* <DEDUP_REMOVED lines=21> */
[----:B------:R-:W-:Y:S01]  /*182c0*/  I2FP.F32.S32 R8, R8 ;  /* 0x0000000800087245 */ /* 0x000fe20000201400 */
[----:B------:R-:W-:Y:S01]  /*182d0*/  FMUL.FTZ R16, R10, R62 ;  /* 0x0000003e0a107220 */ /* 0x000fe20000410000 */
        /* <DEDUP_REMOVED lines=8> */
[C---:B------:R-:W-:Y:S01]  /*18360*/  ISETP.GE.AND P5, PT, R12.reuse, R152, PT ;  /* 0x000000980c00720c */ /* 0x040fe20003fa6270 */
[----:B------:R-:W-:Y:S01]  /*18370*/  BAR.SYNC.DEFER_BLOCKING 0x0 ;  /* 0x0000000000007b1d */ /* 0x000fe20000010000 */
        /* <DEDUP_REMOVED lines=16> */
[----:B------:R-:W-:Y:S02]  /*18480*/  ISETP.GE.AND P5, PT, R10, R154, PT ;  /* 0x0000009a0a00720c */ /* 0x000fe40003fa6270 */
[----:B------:R-:W-:Y:S02]  /*18490*/  FSEL R8, R8, -INF , P4 ;  /* 0xff80000008087808 */ /* 0x000fe40002000000 */
[----:B------:R-:W-:-:S02]  /*184a0*/  IABS R12, R12 ;  /* 0x0000000c000c7213 */ /* 0x000fc40000000000 */
[----:B------:R-:W-:Y:S02]  /*184b0*/  FSEL R158, R8, -INF , !P5 ;  /* 0xff800000089e7808 */ /* 0x000fe40006800000 */
[----:B------:R-:W-:Y:S02]  /*184c0*/  I2FP.F32.S32 R12, R12 ;  /* 0x0000000c000c7245 */ /* 0x000fe40000201400 */
[C---:B------:R-:W-:Y:S02]  /*184d0*/  ISETP.GE.AND P5, PT, R10.reuse, R153, PT ;  /* 0x000000990a00720c */ /* 0x040fe40003fa6270 */
[----:B------:R-:W-:Y:S01]  /*184e0*/  ISETP.GE.AND P4, PT, R10, R152, PT ;  /* 0x000000980a00720c */ /* 0x000fe20003f86270 */
[----:B-1----:R-:W-:Y:S01]  /*184f0*/  FFMA.FTZ R12, -R156, R12, R13 ;  /* 0x0000000c9c0c7223 */ /* 0x002fe2000001010d */
[----:B------:R-:W-:Y:S01]  /*18500*/  FSEL R9, R9, -INF , P5 ;  /* 0xff80000009097808 */ /* 0x000fe20002800000 */
[-C--:B------:R-:W-:Y:S01]  /*18510*/  FMUL.FTZ R13, R11, R62.reuse ;  /* 0x0000003e0b0d7220 */ /* 0x080fe20000410000 */
[----:B------:R-:W-:-:S02]  /*18520*/  FMUL.FTZ R11, R4, R62 ;  /* 0x0000003e040b7220 */ /* 0x000fc40000410000 */
[----:B------:R-:W-:Y:S02]  /*18530*/  FSEL R186, R9, -INF , !P4 ;  /* 0xff80000009ba7808 */ /* 0x000fe40006000000 */
[----:B------:R-:W1:Y:S01]  /*18540*/  MUFU.TANH R9, R13 ;  /* 0x0000000d00097308 */ /* 0x000e620000002400 */
[----:B------:R-:W-:Y:S01]  /*18550*/  VIADD R8, R163, 0xffffff71 ;  /* 0xffffff71a3087836 */ /* 0x000fe20000000000 */
[----:B------:R-:W-:Y:S01]  /*18560*/  IADD3 R10, PT, PT, R160, 0x8f, -R161 ;  /* 0x0000008fa00a7810 */ /* 0x000fe20007ffe8a1 */
[----:B------:R-:W-:-:S05]  /*18570*/  FMUL.FTZ R6, R6, R62 ;  /* 0x0000003e06067220 */ /* 0x000fca0000410000 */
[----:B------:R-:W2:Y:S01]  /*18580*/  MUFU.TANH R11, R11 ;  /* 0x0000000b000b7308 */ /* 0x000ea20000002400 */
[----:B------:R-:W-:Y:S02]  /*18590*/  ISETP.GE.AND P5, PT, R8, R155, PT ;  /* 0x0000009b0800720c */ /* 0x000fe40003fa6270 */
[----:B------:R-:W-:Y:S02]  /*185a0*/  IABS R10, R10 ;  /* 0x0000000a000a7213 */ /* 0x000fe40000000000 */
[----:B------:R-:W-:Y:S01]  /*185b0*/  IADD3 R4, PT, PT, R52, 0x88, -R161 ;  /* 0x0000008834047810 */ /* 0x000fe20007ffe8a1 */
[----:B------:R-:W-:Y:S01]  /*185c0*/  FMUL.FTZ R5, R5, R62 ;  /* 0x0000003e05057220 */ /* 0x000fe20000410000 */
[----:B------:R-:W-:Y:S01]  /*185d0*/  ISETP.GE.AND P4, PT, R8, R154, PT ;  /* 0x0000009a0800720c */ /* 0x000fe20003f86270 */
[----:B------:R3:W4:Y:S01]  /*185e0*/  MUFU.TANH R13, R6 ;  /* 0x00000006000d7308 */ /* 0x0007220000002400 */
[----:B------:R-:W-:Y:S02]  /*185f0*/  FSEL R12, R12, -INF , P5 ;  /* 0xff8000000c0c7808 */ /* 0x000fe40002800000 */
[----:B------:R-:W-:-:S02]  /*18600*/  I2FP.F32.S32 R10, R10 ;  /* 0x0000000a000a7245 */ /* 0x000fc40000201400 */
[----:B------:R-:W-:Y:S02]  /*18610*/  IABS R4, R4 ;  /* 0x0000000400047213 */ /* 0x000fe40000000000 */
[----:B------:R-:W-:Y:S01]  /*18620*/  FSEL R159, R12, -INF , !P4 ;  /* 0xff8000000c9f7808 */ /* 0x000fe20006000000 */
[----:B-1----:R-:W-:Y:S01]  /*18630*/  FFMA.FTZ R9, -R156, R10, R9 ;  /* 0x0000000a9c097223 */ /* 0x002fe20000010109 */
[C---:B------:R-:W-:Y:S01]  /*18640*/  ISETP.GE.AND P5, PT, R8.reuse, R152, PT ;  /* 0x000000980800720c */ /* 0x040fe20003fa6270 */
[----:B------:R-:W1:Y:S01]  /*18650*/  MUFU.TANH R5, R5 ;  /* 0x0000000500057308 */ /* 0x000e620000002400 */
[----:B------:R-:W-:Y:S02]  /*18660*/  ISETP.GE.AND P4, PT, R8, R153, PT ;  /* 0x000000990800720c */ /* 0x000fe40003f86270 */
[----:B------:R-:W-:Y:S02]  /*18670*/  I2FP.F32.S32 R4, R4 ;  /* 0x0000000400047245 */ /* 0x000fe40000201400 */
[----:B------:R-:W-:Y:S01]  /*18680*/  IADD3 R8, PT, PT, R160, 0x88, -R161 ;  /* 0x00000088a0087810 */ /* 0x000fe20007ffe8a1 */
[----:B------:R-:W-:Y:S01]  /*18690*/  FMUL.FTZ R7, R7, R62 ;  /* 0x0000003e07077220 */ /* 0x000fe20000410000 */
[----:B---3--:R-:W-:-:S02]  /*186a0*/  VIADD R6, R163, 0xffffff78 ;  /* 0xffffff78a3067836 */ /* 0x008fc40000000000 */
[----:B------:R-:W-:Y:S01]  /*186b0*/  IABS R8, R8 ;  /* 0x0000000800087213 */ /* 0x000fe20000000000 */
[----:B--2---:R-:W-:Y:S01]  /*186c0*/  FFMA.FTZ R4, -R156, R4, R11 ;  /* 0x000000049c047223 */ /* 0x004fe2000001010b */
[----:B------:R-:W-:Y:S02]  /*186d0*/  FSEL R9, R9, -INF , P4 ;  /* 0xff80000009097808 */ /* 0x000fe40002000000 */
[----:B------:R-:W-:Y:S02]  /*186e0*/  IADD3 R52, PT, PT, R52, 0x87, -R161 ;  /* 0x0000008734347810 */ /* 0x000fe40007ffe8a1 */
[----:B------:R-:W-:Y:S01]  /*186f0*/  ISETP.GE.AND P4, PT, R6, R155, PT ;  /* 0x0000009b0600720c */ /* 0x000fe20003f86270 */
[----:B------:R-:W2:Y:S01]  /*18700*/  MUFU.TANH R7, R7 ;  /* 0x0000000700077308 */ /* 0x000ea20000002400 */
[----:B------:R-:W-:Y:S02]  /*18710*/  I2FP.F32.S32 R8, R8 ;  /* 0x0000000800087245 */ /* 0x000fe40000201400 */
[----:B------:R-:W-:-:S02]  /*18720*/  FSEL R189, R9, -INF , !P5 ;  /* 0xff80000009bd7808 */ /* 0x000fc40006800000 */
[----:B------:R-:W-:Y:S02]  /*18730*/  IABS R52, R52 ;  /* 0x0000003400347213 */ /* 0x000fe40000000000 */
[----:B------:R-:W-:Y:S02]  /*18740*/  ISETP.GE.AND P5, PT, R6, R154, PT ;  /* 0x0000009a0600720c */ /* 0x000fe40003fa6270 */
[----:B------:R-:W-:Y:S01]  /*18750*/  FSEL R4, R4, -INF , P4 ;  /* 0xff80000004047808 */ /* 0x000fe20002000000 */
[----:B----4-:R-:W-:Y:S01]  /*18760*/  FFMA.FTZ R8, -R156, R8, R13 ;  /* 0x000000089c087223 */ /* 0x010fe2000001010d */
[----:B------:R-:W-:Y:S01]  /*18770*/  IADD3 R160, PT, PT, R160, 0x87, -R161 ;  /* 0x00000087a0a07810 */ /* 0x000fe20007ffe8a1 */
[----:B------:R-:W-:Y:S01]  /*18780*/  VIADD R163, R163, 0xffffff79 ;  /* 0xffffff79a3a37836 */ /* 0x000fe20000000000 */
[----:B------:R-:W-:Y:S02]  /*18790*/  I2FP.F32.S32 R52, R52 ;  /* 0x0000003400347245 */ /* 0x000fe40000201400 */
[----:B------:R-:W-:-:S02]  /*187a0*/  FSEL R161, R4, -INF , !P5 ;  /* 0xff80000004a17808 */ /* 0x000fc40006800000 */
[----:B------:R-:W-:Y:S01]  /*187b0*/  ISETP.GE.AND P5, PT, R6, R153, PT ;  /* 0x000000990600720c */ /* 0x000fe20003fa6270 */
[----:B-1----:R-:W-:Y:S01]  /*187c0*/  FFMA.FTZ R5, -R156, R52, R5 ;  /* 0x000000349c057223 */ /* 0x002fe20000010105 */
[----:B------:R-:W-:Y:S02]  /*187d0*/  IABS R160, R160 ;  /* 0x000000a000a07213 */ /* 0x000fe40000000000 */
[----:B------:R-:W-:Y:S02]  /*187e0*/  ISETP.GE.AND P4, PT, R6, R152, PT ;  /* 0x000000980600720c */ /* 0x000fe40003f86270 */
[----:B------:R-:W-:Y:S02]  /*187f0*/  FSEL R8, R8, -INF , P5 ;  /* 0xff80000008087808 */ /* 0x000fe40002800000 */
[----:B------:R-:W-:Y:S02]  /*18800*/  ISETP.GE.AND P5, PT, R163, R155, PT ;  /* 0x0000009ba300720c */ /* 0x000fe40003fa6270 */
[----:B------:R-:W-:-:S02]  /*18810*/  I2FP.F32.S32 R160, R160 ;  /* 0x000000a000a07245 */ /* 0x000fc40000201400 */
[----:B------:R-:W-:Y:S02]  /*18820*/  FSEL R187, R8, -INF , !P4 ;  /* 0xff80000008bb7808 */ /* 0x000fe40006000000 */
[----:B------:R-:W-:Y:S02]  /*18830*/  ISETP.GE.AND P4, PT, R163, R154, PT ;  /* 0x0000009aa300720c */ /* 0x000fe40003f86270 */
[----:B------:R-:W-:Y:S01]  /*18840*/  FSEL R5, R5, -INF , P5 ;  /* 0xff80000005057808 */ /* 0x000fe20002800000 */
[----:B--2---:R-:W-:Y:S01]  /*18850*/  FFMA.FTZ R7, -R156, R160, R7 ;  /* 0x000000a09c077223 */ /* 0x004fe20000010107 */
[----:B------:R-:W-:Y:S02]  /*18860*/  VIADD R62, R60, 0xfffffffe ;  /* 0xfffffffe3c3e7836 */ /* 0x000fe40000000000 */
        /* <DEDUP_REMOVED lines=72> */
.L_x_6291:
        /* <DEDUP_REMOVED lines=8> */
.L_x_6292:
[----:B------:R-:W-:Y:S05]  /*18d70*/  BSYNC.RECONVERGENT B0 ;  /* 0x0000000000007941 */ /* 0x000fea0003800200 */
.L_x_6290:
        /* <DEDUP_REMOVED lines=69> */
.L_x_6289:
[----:B------:R-:W-:Y:S05]  /*191d0*/  BSYNC.RECONVERGENT B1 ;  /* 0x0000000000017941 */ /* 0x000fea0003800200 */
.L_x_6288:
        /* <DEDUP_REMOVED lines=53> */
[C---:B------:R-:W-:Y:S02]  /*19530*/  FMUL.FTZ R190, R163.reuse, R52 ;  /* 0x00000034a3be7220 */ /* 0x040fe40000410000 */
[C---:B------:R-:W-:Y:S01]  /*19540*/  FMUL.FTZ R200, R163.reuse, R200 ;  /* 0x000000c8a3c87220 */ /* 0x040fe20000410000 */
[----:B------:R-:W-:Y:S01]  /*19550*/  FMUL.FTZ R0, R163, R0 ;  /* 0x00000000a3007220 */ /* 0x000fe20000410000 */
[----:B------:R-:W-:Y:S02]  /*19560*/  FSEL R162, R162, RZ, P1 ;  /* 0x000000ffa2a27208 */ /* 0x000fe40000800000 */
[----:B------:R-:W-:Y:S01]  /*19570*/  FSEL R190, R190, RZ, P0 ;  /* 0x000000ffbebe7208 */ /* 0x000fe20000000000 */
[----:B------:R1:W2:Y:S02]  /*19580*/  MUFU.EX2 R2, R0 ;  /* 0x0000000000027308 */ /* 0x0002a40000000800 */
        /* <DEDUP_REMOVED lines=10> */
[-C--:B------:R-:W-:Y:S01]  /*19630*/  FFMA.FTZ R168, R168, R163.reuse, -R190 ;  /* 0x000000a3a8a87223 */ /* 0x080fe200000108be */
[----:B------:R-:W-:Y:S01]  /*19640*/  FFMA.FTZ R124, R124, R163, -R162 ;  /* 0x000000a37c7c7223 */ /* 0x000fe200000108a2 */
[----:B------:R-:W3:Y:S01]  /*19650*/  MUFU.EX2 R194, R194 ;  /* 0x000000c200c27308 */ /* 0x000ee20000000800 */
[----:B-1----:R-:W-:Y:S01]  /*19660*/  IADD3 R0, PT, PT, R3, 0x9020, RZ ;  /* 0x0000902003007810 */ /* 0x002fe20007ffe0ff */
[-C--:B--2---:R-:W-:Y:S01]  /*19670*/  FMUL.FTZ R26, R98, R2.reuse ;  /* 0x00000002621a7220 */ /* 0x084fe20000410000 */
[----:B------:R-:W-:Y:S01]  /*19680*/  @P6 IADD3 R0, PT, PT, R16, -0x20, RZ ;  /* 0xffffffe010006810 */ /* 0x000fe20007ffe0ff */
[----:B------:R-:W-:Y:S01]  /*19690*/  MUFU.EX2 R196, R196 ;  /* 0x000000c400c47308 */ /* 0x000fe20000000800 */
[-C--:B------:R-:W-:Y:S01]  /*196a0*/  FMUL.FTZ R27, R99, R2.reuse ;  /* 0x00000002631b7220 */ /* 0x080fe20000410000 */
[-C--:B------:R-:W-:Y:S01]  /*196b0*/  FMUL.FTZ R42, R82, R2.reuse ;  /* 0x00000002522a7220 */ /* 0x080fe20000410000 */
[-C--:B------:R-:W-:Y:S01]  /*196c0*/  FMUL.FTZ R43, R83, R2.reuse ;  /* 0x00000002532b7220 */ /* 0x080fe20000410000 */
[----:B------:R-:W-:Y:S01]  /*196d0*/  MUFU.EX2 R221, R4 ;  /* 0x0000000400dd7308 */ /* 0x000fe20000000800 */
[----:B------:R-:W1:Y:S01]  /*196e0*/  LDSM.16.MT88.4 R20, [R0] ;  /* 0x000000000014783b */ /* 0x000e620000004200 */
[-C--:B------:R-:W-:Y:S01]  /*196f0*/  FMUL.FTZ R94, R94, R2.reuse ;  /* 0x000000025e5e7220 */ /* 0x080fe20000410000 */
[-C--:B------:R-:W-:Y:S01]  /*19700*/  FMUL.FTZ R95, R95, R2.reuse ;  /* 0x000000025f5f7220 */ /* 0x080fe20000410000 */
[----:B------:R-:W2:Y:S01]  /*19710*/  MUFU.EX2 R198, R198 ;  /* 0x000000c600c67308 */ /* 0x000ea20000000800 */
[----:B------:R-:W4:Y:S01]  /*19720*/  LDSM.16.MT88.4 R36, [R0+0x2000] ;  /* 0x002000000024783b */ /* 0x000f220000004200 */
[----:B---3--:R-:W-:Y:S01]  /*19730*/  F2FP.BF16.F32.PACK_AB R9, R194, R61 ;  /* 0x0000003dc209723e */ /* 0x008fe200000010ff */
[-C--:B------:R-:W-:Y:S01]  /*19740*/  FMUL.FTZ R78, R78, R2.reuse ;  /* 0x000000024e4e7220 */ /* 0x080fe20000410000 */
[----:B------:R-:W-:Y:S01]  /*19750*/  MUFU.EX2 R193, R193 ;  /* 0x000000c100c17308 */ /* 0x000fe20000000800 */
[-C--:B------:R-:W-:Y:S01]  /*19760*/  FMUL.FTZ R79, R79, R2.reuse ;  /* 0x000000024f4f7220 */ /* 0x080fe20000410000 */
[----:B------:R-:W3:Y:S01]  /*19770*/  LDSM.16.MT88.4 R56, [R0+0x4000] ;  /* 0x004000000038783b */ /* 0x000ee20000004200 */
[-C--:B------:R-:W-:Y:S01]  /*19780*/  FMUL.FTZ R6, R114, R2.reuse ;  /* 0x0000000272067220 */ /* 0x080fe20000410000 */
[----:B------:R-:W5:Y:S01]  /*19790*/  MUFU.EX2 R200, R200 ;  /* 0x000000c800c87308 */ /* 0x000f620000000800 */
[-C--:B------:R-:W-:Y:S01]  /*197a0*/  FMUL.FTZ R7, R115, R2.reuse ;  /* 0x0000000273077220 */ /* 0x080fe20000410000 */
[-C--:B------:R-:W-:Y:S01]  /*197b0*/  FMUL.FTZ R110, R110, R2.reuse ;  /* 0x000000026e6e7220 */ /* 0x080fe20000410000 */
[-C--:B------:R-:W-:Y:S01]  /*197c0*/  FMUL.FTZ R111, R111, R2.reuse ;  /* 0x000000026f6f7220 */ /* 0x080fe20000410000 */
[----:B------:R-:W5:Y:S01]  /*197d0*/  MUFU.EX2 R192, R192 ;  /* 0x000000c000c07308 */ /* 0x000f620000000800 */
[----:B------:R-:W-:Y:S01]  /*197e0*/  FFMA.FTZ R82, R219, R163, -R190 ;  /* 0x000000a3db527223 */ /* 0x000fe200000108be */
[----:B--2---:R-:W-:Y:S01]  /*197f0*/  F2FP.BF16.F32.PACK_AB R8, R198, R221 ;  /* 0x000000ddc608723e */ /* 0x004fe200000010ff */
[--C-:B------:R-:W-:Y:S01]  /*19800*/  FFMA.FTZ R83, R211, R163, -R162.reuse ;  /* 0x000000a3d3537223 */ /* 0x100fe200000108a2 */
[----:B------:R-:W2:Y:S01]  /*19810*/  MUFU.EX2 R191, R191 ;  /* 0x000000bf00bf7308 */ /* 0x000ea20000000800 */
[-C--:B------:R-:W-:Y:S01]  /*19820*/  FMUL.FTZ R18, R106, R2.reuse ;  /* 0x000000026a127220 */ /* 0x080fe20000410000 */
[-C--:B------:R-:W-:Y:S01]  /*19830*/  FMUL.FTZ R19, R107, R2.reuse ;  /* 0x000000026b137220 */ /* 0x080fe20000410000 */
[-C--:B------:R-:W-:Y:S01]  /*19840*/  FMUL.FTZ R34, R90, R2.reuse ;  /* 0x000000025a227220 */ /* 0x080fe20000410000 */
[----:B------:R-:W-:Y:S01]  /*19850*/  MUFU.EX2 R82, R82 ;  /* 0x0000005200527308 */ /* 0x000fe20000000800 */
[----:B------:R-:W-:Y:S01]  /*19860*/  FMUL.FTZ R35, R91, R2 ;  /* 0x000000025b237220 */ /* 0x000fe20000410000 */
[-C--:B-----5:R-:W-:Y:S01]  /*19870*/  FMUL.FTZ R24, R96, R200.reuse ;  /* 0x000000c860187220 */ /* 0x0a0fe20000410000 */
[-C--:B------:R-:W-:Y:S01]  /*19880*/  FMUL.FTZ R25, R97, R200.reuse ;  /* 0x000000c861197220 */ /* 0x080fe20000410000 */
[-C--:B------:R-:W-:Y:S01]  /*19890*/  FMUL.FTZ R40, R80, R200.reuse ;  /* 0x000000c850287220 */ /* 0x080fe20000410000 */
[-C--:B------:R-:W-:Y:S01]  /*198a0*/  FMUL.FTZ R41, R81, R200.reuse ;  /* 0x000000c851297220 */ /* 0x080fe20000410000 */
[----:B------:R-:W-:Y:S01]  /*198b0*/  F2FP.BF16.F32.PACK_AB R10, R192, R193 ;  /* 0x000000c1c00a723e */ /* 0x000fe200000010ff */
        /* <DEDUP_REMOVED lines=9> */
[-C--:B------:R-:W-:Y:S01]  /*19950*/  FFMA.FTZ R80, R215, R163.reuse, -R162 ;  /* 0x000000a3d7507223 */ /* 0x080fe200000108a2 */
[C---:B------:R-:W-:Y:S05]  /*19960*/  HMMA.16816.F32.BF16 R24, R8.reuse, R28, R24 ;  /* 0x0000001c0818723c */ /* 0x040fea0000041818 */
[-CC-:B------:R-:W-:Y:S01]  /*19970*/  FFMA.FTZ R81, R213, R163.reuse, -R190.reuse ;  /* 0x000000a3d5517223 */ /* 0x180fe200000108be */
[----:B------:R-:W-:Y:S01]  /*19980*/  MUFU.EX2 R83, R83 ;  /* 0x0000005300537308 */ /* 0x000fe20000000800 */
[-C--:B------:R-:W-:Y:S01]  /*19990*/  FMUL.FTZ R16, R104, R200.reuse ;  /* 0x000000c868107220 */ /* 0x080fe20000410000 */
[-C--:B------:R-:W-:Y:S01]  /*199a0*/  FMUL.FTZ R17, R105, R200.reuse ;  /* 0x000000c869117220 */ /* 0x080fe20000410000 */
[-C--:B------:R-:W-:Y:S01]  /*199b0*/  FMUL.FTZ R32, R88, R200.reuse ;  /* 0x000000c858207220 */ /* 0x080fe20000410000 */
[----:B------:R-:W-:Y:S01]  /*199c0*/  MUFU.EX2 R80, R80 ;  /* 0x0000005000507308 */ /* 0x000fe20000000800 */
[----:B------:R-:W-:Y:S01]  /*199d0*/  FMUL.FTZ R33, R89, R200 ;  /* 0x000000c859217220 */ /* 0x000fe20000410000 */
[C---:B------:R-:W-:Y:S03]  /*199e0*/  HMMA.16816.F32.BF16 R40, R8.reuse, R44, R40 ;  /* 0x0000002c0828723c */ /* 0x040fe60000041828 */
[-C--:B------:R-:W-:Y:S01]  /*199f0*/  FMUL.FTZ R102, R102, R2.reuse ;  /* 0x0000000266667220 */ /* 0x080fe20000410000 */
[----:B------:R-:W-:Y:S01]  /*19a00*/  MUFU.EX2 R81, R81 ;  /* 0x0000005100517308 */ /* 0x000fe20000000800 */
[----:B------:R-:W-:Y:S01]  /*19a10*/  FMUL.FTZ R103, R103, R2 ;  /* 0x0000000267677220 */ /* 0x000fe20000410000 */
[-C--:B------:R-:W-:Y:S01]  /*19a20*/  FMUL.FTZ R100, R100, R200.reuse ;  /* 0x000000c864647220 */ /* 0x080fe20000410000 */
[----:B------:R-:W-:Y:S01]  /*19a30*/  FMUL.FTZ R101, R101, R200 ;  /* 0x000000c865657220 */ /* 0x000fe20000410000 */
[-C--:B------:R-:W-:Y:S01]  /*19a40*/  FMUL.FTZ R86, R86, R2.reuse ;  /* 0x0000000256567220 */ /* 0x080fe20000410000 */
[----:B------:R-:W-:Y:S01]  /*19a50*/  FMUL.FTZ R87, R87, R2 ;  /* 0x0000000257577220 */ /* 0x000fe20000410000 */
[C---:B------:R-:W-:Y:S03]  /*19a60*/  HMMA.16816.F32.BF16 R28, R8.reuse, R30, R92 ;  /* 0x0000001e081c723c */ /* 0x040fe6000004185c */
[-C--:B------:R-:W-:Y:S01]  /*19a70*/  FFMA.FTZ R92, R67, R163.reuse, -R190 ;  /* 0x000000a3435c7223 */ /* 0x080fe200000108be */
[-CC-:B------:R-:W-:Y:S01]  /*19a80*/  FFMA.FTZ R93, R209, R163.reuse, -R162.reuse ;  /* 0x000000a3d15d7223 */ /* 0x180fe200000108a2 */
[-C--:B------:R-:W-:Y:S01]  /*19a90*/  FMUL.FTZ R84, R84, R200.reuse ;  /* 0x000000c854547220 */ /* 0x080fe20000410000 */
[----:B------:R-:W-:Y:S01]  /*19aa0*/  FMUL.FTZ R85, R85, R200 ;  /* 0x000000c855557220 */ /* 0x000fe20000410000 */
[-C--:B------:R-:W-:Y:S01]  /*19ab0*/  FMUL.FTZ R50, R74, R2.reuse ;  /* 0x000000024a327220 */ /* 0x080fe20000410000 */
[----:B------:R-:W-:Y:S01]  /*19ac0*/  FMUL.FTZ R51, R75, R2 ;  /* 0x000000024b337220 */ /* 0x000fe20000410000 */
[----:B------:R-:W-:Y:S01]  /*19ad0*/  MUFU.EX2 R92, R92 ;  /* 0x0000005c005c7308 */ /* 0x000fe20000000800 */
[C---:B------:R-:W-:Y:S03]  /*19ae0*/  HMMA.16816.F32.BF16 R44, R8.reuse, R46, R76 ;  /* 0x0000002e082c723c */ /* 0x040fe6000004184c */
[-C--:B------:R-:W-:Y:S01]  /*19af0*/  FFMA.FTZ R76, R65, R163.reuse, -R162 ;  /* 0x000000a3414c7223 */ /* 0x080fe200000108a2 */
[-CC-:B------:R-:W-:Y:S01]  /*19b00*/  FFMA.FTZ R77, R217, R163.reuse, -R190.reuse ;  /* 0x000000a3d94d7223 */ /* 0x180fe200000108be */
[----:B------:R-:W2:Y:S01]  /*19b10*/  LDSM.16.MT88.4 R64, [R3+0x9400] ;  /* 0x009400000340783b */ /* 0x000ea20000004200 */
[----:B------:R-:W-:Y:S01]  /*19b20*/  MUFU.EX2 R93, R93 ;  /* 0x0000005d005d7308 */ /* 0x000fe20000000800 */
[-C--:B------:R-:W-:Y:S01]  /*19b30*/  FMUL.FTZ R48, R72, R200.reuse ;  /* 0x000000c848307220 */ /* 0x080fe20000410000 */
[----:B------:R-:W-:Y:S01]  /*19b40*/  FMUL.FTZ R49, R73, R200 ;  /* 0x000000c849317220 */ /* 0x000fe20000410000 */
[-C--:B------:R-:W-:Y:S01]  /*19b50*/  FMUL.FTZ R70, R70, R2.reuse ;  /* 0x0000000246467220 */ /* 0x080fe20000410000 */
[C---:B------:R-:W-:Y:S01]  /*19b60*/  HMMA.16816.F32.BF16 R4, R8.reuse, R12, R4 ;  /* 0x0000000c0804723c */ /* 0x040fe20000041804 */
[----:B------:R-:W-:Y:S02]  /*19b70*/  MUFU.EX2 R77, R77 ;  /* 0x0000004d004d7308 */ /* 0x000fe40000000800 */
[----:B------:R-:W-:Y:S01]  /*19b80*/  FMUL.FTZ R71, R71, R2 ;  /* 0x0000000247477220 */ /* 0x000fe20000410000 */
[-C--:B------:R-:W-:Y:S01]  /*19b90*/  FMUL.FTZ R68, R68, R200.reuse ;  /* 0x000000c844447220 */ /* 0x080fe20000410000 */
[----:B------:R-:W-:Y:S01]  /*19ba0*/  FMUL.FTZ R69, R69, R200 ;  /* 0x000000c845457220 */ /* 0x000fe20000410000 */
[----:B------:R-:W5:Y:S01]  /*19bb0*/  MUFU.EX2 R76, R76 ;  /* 0x0000004c004c7308 */ /* 0x000f620000000800 */
[----:B------:R-:W-:Y:S01]  /*19bc0*/  FFMA.FTZ R73, R166, R2, R61 ;  /* 0x00000002a6497223 */ /* 0x000fe2000001003d */
[-CC-:B------:R-:W-:Y:S01]  /*19bd0*/  FFMA.FTZ R95, R203, R163.reuse, -R190.reuse ;  /* 0x000000a3cb5f7223 */ /* 0x180fe200000108be */
[C---:B------:R-:W-:Y:S03]  /*19be0*/  HMMA.16816.F32.BF16 R12, R8.reuse, R14, R108 ;  /* 0x0000000e080c723c */ /* 0x040fe6000004186c */
[-CC-:B------:R-:W-:Y:S01]  /*19bf0*/  FFMA.FTZ R94, R207, R163.reuse, -R190.reuse ;  /* 0x000000a3cf5e7223 */ /* 0x180fe200000108be */
[-C--:B------:R-:W-:Y:S01]  /*19c00*/  FFMA.FTZ R61, R205, R163.reuse, -R190 ;  /* 0x000000a3cd3d7223 */ /* 0x080fe200000108be */
[-C--:B------:R-:W-:Y:S01]  /*19c10*/  FFMA.FTZ R96, R201, R163.reuse, -R162 ;  /* 0x000000a3c9607223 */ /* 0x080fe200000108a2 */
[-CC-:B------:R-:W-:Y:S01]  /*19c20*/  FFMA.FTZ R2, R199, R163.reuse, -R190.reuse ;  /* 0x000000a3c7027223 */ /* 0x180fe200000108be */
[----:B------:R-:W-:Y:S01]  /*19c30*/  MUFU.EX2 R95, R95 ;  /* 0x0000005f005f7308 */ /* 0x000fe20000000800 */
[----:B------:R-:W-:Y:S01]  /*19c40*/  FADD.FTZ R73, R194, R73 ;  /* 0x00000049c2497221 */ /* 0x000fe20000010000 */
[-CC-:B------:R-:W-:Y:S01]  /*19c50*/  FFMA.FTZ R97, R173, R163.reuse, -R190.reuse ;  /* 0x000000a3ad617223 */ /* 0x180fe200000108be */
[C---:B-1----:R-:W-:Y:S01]  /*19c60*/  HMMA.16816.F32.BF16 R16, R8.reuse, R20, R16 ;  /* 0x000000140810723c */ /* 0x042fe20000041810 */
[----:B------:R-:W-:Y:S02]  /*19c70*/  MUFU.EX2 R94, R94 ;  /* 0x0000005e005e7308 */ /* 0x000fe40000000800 */
[----:B------:R-:W-:Y:S01]  /*19c80*/  FADD.FTZ R196, R196, R73 ;  /* 0x00000049c4c47221 */ /* 0x000fe20000010000 */
[-CC-:B------:R-:W-:Y:S01]  /*19c90*/  FFMA.FTZ R91, R178, R163.reuse, -R190.reuse ;  /* 0x000000a3b25b7223 */ /* 0x180fe200000108be */
[----:B------:R-:W-:Y:S01]  /*19ca0*/  LDSM.16.MT88.4 R72, [R3+0xbc00] ;  /* 0x00bc00000348783b */ /* 0x000fe20000004200 */
[----:B------:R-:W-:Y:S01]  /*19cb0*/  MUFU.EX2 R61, R61 ;  /* 0x0000003d003d7308 */ /* 0x000fe20000000800 */
[-C--:B------:R-:W-:Y:S01]  /*19cc0*/  FFMA.FTZ R88, R177, R163.reuse, -R190 ;  /* 0x000000a3b1587223 */ /* 0x080fe200000108be */
[-CC-:B------:R-:W-:Y:S01]  /*19cd0*/  FFMA.FTZ R104, R171, R163.reuse, -R162.reuse ;  /* 0x000000a3ab687223 */ /* 0x180fe200000108a2 */
[C---:B----4-:R-:W-:Y:S01]  /*19ce0*/  HMMA.16816.F32.BF16 R32, R8.reuse, R36, R32 ;  /* 0x000000240820723c */ /* 0x050fe20000041820 */
[----:B------:R-:W1:Y:S02]  /*19cf0*/  MUFU.EX2 R96, R96 ;  /* 0x0000006000607308 */ /* 0x000e640000000800 */
[-CC-:B------:R-:W-:Y:S01]  /*19d00*/  FFMA.FTZ R90, R169, R163.reuse, -R162.reuse ;  /* 0x000000a3a95a7223 */ /* 0x180fe200000108a2 */
[-CC-:B------:R-:W-:Y:S01]  /*19d10*/  FFMA.FTZ R89, R165, R163.reuse, -R162.reuse ;  /* 0x000000a3a5597223 */ /* 0x180fe200000108a2 */
[----:B------:R-:W-:Y:S01]  /*19d20*/  FFMA.FTZ R221, R164, R200, R221 ;  /* 0x000000c8a4dd7223 */ /* 0x000fe200000100dd */
[----:B------:R-:W-:Y:S01]  /*19d30*/  MUFU.EX2 R2, R2 ;  /* 0x0000000200027308 */ /* 0x000fe20000000800 */
[-C--:B------:R-:W-:Y:S01]  /*19d40*/  FFMA.FTZ R107, R125, R163.reuse, -R162 ;  /* 0x000000a37d6b7223 */ /* 0x080fe200000108a2 */
[-CC-:B------:R-:W-:Y:S01]  /*19d50*/  FFMA.FTZ R164, R176, R163.reuse, -R190.reuse ;  /* 0x000000a3b0a47223 */ /* 0x180fe200000108be */
[C---:B------:R-:W-:Y:S01]  /*19d60*/  HMMA.16816.F32.BF16 R20, R8.reuse, R22, R100 ;  /* 0x000000160814723c */ /* 0x040fe20000041864 */
[----:B------:R-:W-:Y:S02]  /*19d70*/  MUFU.EX2 R97, R97 ;  /* 0x0000006100617308 */ /* 0x000fe40000000800 */
[-CC-:B------:R-:W-:Y:S01]  /*19d80*/  FFMA.FTZ R105, R179, R163.reuse, -R190.reuse ;  /* 0x000000a3b3697223 */ /* 0x180fe200000108be */
[-C--:B------:R-:W-:Y:S01]  /*19d90*/  FFMA.FTZ R106, R170, R163.reuse, -R190 ;  /* 0x000000a3aa6a7223 */ /* 0x080fe200000108be */
[-CC-:B------:R-:W-:Y:S01]  /*19da0*/  FFMA.FTZ R125, R127, R163.reuse, -R162.reuse ;  /* 0x000000a37f7d7223 */ /* 0x180fe200000108a2 */
[----:B------:R-:W-:Y:S01]  /*19db0*/  MUFU.EX2 R91, R91 ;  /* 0x0000005b005b7308 */ /* 0x000fe20000000800 */
[-CC-:B------:R-:W-:Y:S01]  /*19dc0*/  FFMA.FTZ R108, R118, R163.reuse, -R162.reuse ;  /* 0x000000a3766c7223 */ /* 0x180fe200000108a2 */
[-CC-:B------:R-:W-:Y:S01]  /*19dd0*/  FFMA.FTZ R103, R121, R163.reuse, -R162.reuse ;  /* 0x000000a379677223 */ /* 0x180fe200000108a2 */
[C---:B------:R-:W-:Y:S03]  /*19de0*/  HMMA.16816.F32.BF16 R36, R8.reuse, R38, R84 ;  /* 0x000000260824723c */ /* 0x040fe60000041854 */
[-CC-:B------:R-:W-:Y:S01]  /*19df0*/  FFMA.FTZ R85, R63, R163.reuse, -R162.reuse ;  /* 0x000000a33f557223 */ /* 0x180fe200000108a2 */
[-CC-:B------:R-:W-:Y:S01]  /*19e00*/  FFMA.FTZ R84, R197, R163.reuse, -R162.reuse ;  /* 0x000000a3c5547223 */ /* 0x180fe200000108a2 */
[-C--:B------:R-:W-:Y:S01]  /*19e10*/  FFMA.FTZ R63, R195, R163.reuse, -R162 ;  /* 0x000000a3c33f7223 */ /* 0x080fe200000108a2 */
[-C--:B------:R-:W-:Y:S01]  /*19e20*/  FFMA.FTZ R86, R172, R163.reuse, -R190 ;  /* 0x000000a3ac567223 */ /* 0x080fe200000108be */
[----:B------:R-:W-:Y:S01]  /*19e30*/  FFMA.FTZ R87, R167, R163, -R162 ;  /* 0x000000a3a7577223 */ /* 0x000fe200000108a2 */
[----:B------:R-:W-:Y:S01]  /*19e40*/  MUFU.EX2 R104, R104 ;  /* 0x0000006800687308 */ /* 0x000fe20000000800 */
[----:B------:R-:W-:Y:S01]  /*19e50*/  FADD.FTZ R198, R198, R221 ;  /* 0x000000ddc6c67221 */ /* 0x000fe20000010000 */
[C---:B---3--:R-:W-:Y:S03]  /*19e60*/  HMMA.16816.F32.BF16 R48, R8.reuse, R56, R48 ;  /* 0x000000380830723c */ /* 0x048fe60000041830 */
[----:B-----5:R-:W-:Y:S01]  /*19e70*/  F2FP.BF16.F32.PACK_AB R56, R93, R76 ;  /* 0x0000004c5d38723e */ /* 0x020fe200000010ff */
[----:B------:R-:W3:Y:S01]  /*19e80*/  MUFU.EX2 R85, R85 ;  /* 0x0000005500557308 */ /* 0x000ee20000000800 */
[----:B------:R-:W-:Y:S01]  /*19e90*/  F2FP.BF16.F32.PACK_AB R57, R92, R77 ;  /* 0x0000004d5c39723e */ /* 0x000fe200000010ff */
[----:B------:R-:W-:Y:S01]  /*19ea0*/  FADD.FTZ R79, R193, R198 ;  /* 0x000000c6c14f7221 */ /* 0x000fe20000010000 */
[----:B------:R-:W-:Y:S01]  /*19eb0*/  FADD.FTZ R196, R191, R196 ;  /* 0x000000c4bfc47221 */ /* 0x000fe20000010000 */
[----:B------:R-:W-:Y:S01]  /*19ec0*/  MUFU.EX2 R84, R84 ;  /* 0x0000005400547308 */ /* 0x000fe20000000800 */
[----:B------:R-:W-:Y:S01]  /*19ed0*/  FFMA.FTZ R123, R123, R163, -R162 ;  /* 0x000000a37b7b7223 */ /* 0x000fe200000108a2 */
[----:B------:R-:W-:Y:S03]  /*19ee0*/  HMMA.16816.F32.BF16 R8, R8, R58, R68 ;  /* 0x0000003a0808723c */ /* 0x000fe60000041844 */
[----:B------:R-:W-:Y:S01]  /*19ef0*/  F2FP.BF16.F32.PACK_AB R58, R80, R83 ;  /* 0x00000053503a723e */ /* 0x000fe200000010ff */
[----:B------:R-:W4:Y:S01]  /*19f00*/  MUFU.EX2 R63, R63 ;  /* 0x0000003f003f7308 */ /* 0x000f220000000800 */
[----:B------:R-:W-:Y:S01]  /*19f10*/  F2FP.BF16.F32.PACK_AB R59, R81, R82 ;  /* 0x00000052513b723e */ /* 0x000fe200000010ff */
[----:B------:R-:W-:Y:S01]  /*19f20*/  LDSM.16.MT88.4 R68, [R3+0x9800] ;  /* 0x009800000344783b */ /* 0x000fe20000004200 */
[----:B------:R-:W-:Y:S01]  /*19f30*/  FADD.FTZ R79, R192, R79 ;  /* 0x0000004fc04f7221 */ /* 0x000fe20000010000 */
[----:B------:R-:W-:Y:S01]  /*19f40*/  MUFU.EX2 R86, R86 ;  /* 0x0000005600567308 */ /* 0x000fe20000000800 */
[----:B------:R-:W-:Y:S01]  /*19f50*/  FADD.FTZ R109, R77, R196 ;  /* 0x000000c44d6d7221 */ /* 0x000fe20000010000 */
[-CC-:B------:R-:W-:Y:S01]  /*19f60*/  FFMA.FTZ R174, R174, R163.reuse, -R190.reuse ;  /* 0x000000a3aeae7223 */ /* 0x180fe200000108be */
[----:B------:R-:W-:Y:S01]  /*19f70*/  FADD.FTZ R110, R76, R79 ;  /* 0x0000004f4c6e7221 */ /* 0x000fe20000010000 */
[C---:B--2---:R-:W-:Y:S01]  /*19f80*/  HMMA.16816.F32.BF16 R4, R56.reuse, R64, R4 ;  /* 0x000000403804723c */ /* 0x044fe20000041804 */
[----:B------:R-:W2:Y:S01]  /*19f90*/  MUFU.EX2 R87, R87 ;  /* 0x0000005700577308 */ /* 0x000ea20000000800 */
[----:B------:R-:W-:Y:S03]  /*19fa0*/  LDSM.16.MT88.4 R76, [R0+0x3000] ;  /* 0x00300000004c783b */ /* 0x000fe60000004200 */
[-CC-:B------:R-:W-:Y:S01]  /*19fb0*/  FFMA.FTZ R175, R175, R163.reuse, -R190.reuse ;  /* 0x000000a3afaf7223 */ /* 0x180fe200000108be */
[-CC-:B------:R-:W-:Y:S01]  /*19fc0*/  FFMA.FTZ R180, R180, R163.reuse, -R190.reuse ;  /* 0x000000a3b4b47223 */ /* 0x180fe200000108be */
[----:B------:R-:W-:Y:S01]  /*19fd0*/  MUFU.EX2 R90, R90 ;  /* 0x0000005a005a7308 */ /* 0x000fe20000000800 */
[-C--:B------:R-:W-:Y:S01]  /*19fe0*/  FFMA.FTZ R181, R181, R163.reuse, -R190 ;  /* 0x000000a3b5b57223 */ /* 0x080fe200000108be */
[-CC-:B------:R-:W-:Y:S01]  /*19ff0*/  FFMA.FTZ R102, R120, R163.reuse, -R162.reuse ;  /* 0x000000a378667223 */ /* 0x180fe200000108a2 */
[C---:B------:R-:W-:Y:S01]  /*1a000*/  HMMA.16816.F32.BF16 R12, R56.reuse, R66, R12 ;  /* 0x00000042380c723c */ /* 0x040fe2000004180c */
[----:B------:R-:W5:Y:S01]  /*1a010*/  LDSM.16.MT88.4 R64, [R0+0x400] ;  /* 0x000400000040783b */ /* 0x000f620000004200 */
[----:B------:R-:W2:Y:S01]  /*1a020*/  MUFU.EX2 R89, R89 ;  /* 0x0000005900597308 */ /* 0x000ea20000000800 */
[-CC-:B------:R-:W-:Y:S01]  /*1a030*/  FFMA.FTZ R98, R126, R163.reuse, -R162.reuse ;  /* 0x000000a37e627223 */ /* 0x180fe200000108a2 */
[-CC-:B------:R-:W-:Y:S01]  /*1a040*/  FFMA.FTZ R99, R129, R163.reuse, -R162.reuse ;  /* 0x000000a381637223 */ /* 0x180fe200000108a2 */
[-CC-:B------:R-:W-:Y:S01]  /*1a050*/  FFMA.FTZ R100, R132, R163.reuse, -R162.reuse ;  /* 0x000000a384647223 */ /* 0x180fe200000108a2 */
[----:B------:R-:W2:Y:S01]  /*1a060*/  MUFU.EX2 R88, R88 ;  /* 0x0000005800587308 */ /* 0x000ea20000000800 */
[-C--:B------:R-:W-:Y:S01]  /*1a070*/  FFMA.FTZ R101, R157, R163.reuse, -R162 ;  /* 0x000000a39d657223 */ /* 0x080fe200000108a2 */
        /* <DEDUP_REMOVED lines=15> */
[----:B------:R-:W-:Y:S01]  /*1a170*/  FFMA.FTZ R160, R160, R163, -R162 ;  /* 0x000000a3a0a07223 */ /* 0x000fe200000108a2 */
[----:B------:R-:W-:Y:S01]  /*1a180*/  FADD.FTZ R109, R92, R109 ;  /* 0x0000006d5c6d7221 */ /* 0x000fe20000010000 */
[----:B------:R-:W-:Y:S01]  /*1a190*/  FADD.FTZ R110, R93, R110 ;  /* 0x0000006e5d6e7221 */ /* 0x000fe20000010000 */
[----:B------:R-:W2:Y:S02]  /*1a1a0*/  MUFU.EX2 R107, R107 ;  /* 0x0000006b006b7308 */ /* 0x000ea40000000800 */
[----:B------:R-:W-:Y:S01]  /*1a1b0*/  FADD.FTZ R82, R82, R109 ;  /* 0x0000006d52527221 */ /* 0x000fe20000010000 */
[----:B------:R-:W-:Y:S01]  /*1a1c0*/  FADD.FTZ R83, R83, R110 ;  /* 0x0000006e53537221 */ /* 0x000fe20000010000 */
[----:B------:R-:W-:Y:S02]  /*1a1d0*/  MUFU.EX2 R125, R125 ;  /* 0x0000007d007d7308 */ /* 0x000fe40000000800 */
[----:B------:R-:W-:Y:S01]  /*1a1e0*/  FADD.FTZ R82, R81, R82 ;  /* 0x0000005251527221 */ /* 0x000fe20000010000 */
[----:B------:R-:W-:Y:S01]  /*1a1f0*/  FADD.FTZ R83, R80, R83 ;  /* 0x0000005350537221 */ /* 0x000fe20000010000 */
[----:B------:R-:W2:Y:S04]  /*1a200*/  MUFU.EX2 R118, R124 ;  /* 0x0000007c00767308 */ /* 0x000ea80000000800 */
[----:B------:R-:W2:Y:S01]  /*1a210*/  MUFU.EX2 R121, R168 ;  /* 0x000000a800797308 */ /* 0x000ea20000000800 */
[C---:B-----5:R-:W-:Y:S03]  /*1a220*/  HMMA.16816.F32.BF16 R16, R56.reuse, R64, R16 ;  /* 0x000000403810723c */ /* 0x060fe60000041810 */
[----:B------:R-:W-:Y:S04]  /*1a230*/  MUFU.EX2 R157, R174 ;  /* 0x000000ae009d7308 */ /* 0x000fe80000000800 */
[----:B------:R-:W-:Y:S01]  /*1a240*/  MUFU.EX2 R124, R175 ;  /* 0x000000af007c7308 */ /* 0x000fe20000000800 */
[C---:B------:R-:W-:Y:S01]  /*1a250*/  HMMA.16816.F32.BF16 R20, R56.reuse, R66, R20 ;  /* 0x000000423814723c */ /* 0x040fe20000041814 */
[----:B------:R-:W5:Y:S02]  /*1a260*/  LDSM.16.MT88.4 R64, [R3+0xb400] ;  /* 0x00b400000340783b */ /* 0x000f640000004200 */
[----:B------:R-:W-:Y:S04]  /*1a270*/  MUFU.EX2 R127, R180 ;  /* 0x000000b4007f7308 */ /* 0x000fe80000000800 */
[----:B------:R1:W-:Y:S04]  /*1a280*/  MUFU.EX2 R132, R108 ;  /* 0x0000006c00847308 */ /* 0x0003e80000000800 */
[----:B------:R-:W2:Y:S04]  /*1a290*/  MUFU.EX2 R129, R103 ;  /* 0x0000006700817308 */ /* 0x000ea80000000800 */
[----:B------:R-:W-:Y:S04]  /*1a2a0*/  MUFU.EX2 R126, R102 ;  /* 0x00000066007e7308 */ /* 0x000fe80000000800 */
[----:B------:R-:W2:Y:S01]  /*1a2b0*/  MUFU.EX2 R123, R123 ;  /* 0x0000007b007b7308 */ /* 0x000ea20000000800 */
[----:B-1----:R-:W-:Y:S03]  /*1a2c0*/  LDSM.16.MT88.4 R108, [R3+0xac00] ;  /* 0x00ac0000036c783b */ /* 0x002fe60000004200 */
[----:B------:R-:W1:Y:S04]  /*1a2d0*/  MUFU.EX2 R120, R181 ;  /* 0x000000b500787308 */ /* 0x000e680000000800 */
[----:B------:R-:W-:Y:S04]  /*1a2e0*/  MUFU.EX2 R183, R183 ;  /* 0x000000b700b77308 */ /* 0x000fe80000000800 */
[----:B------:R-:W-:Y:S04]  /*1a2f0*/  MUFU.EX2 R182, R182 ;  /* 0x000000b600b67308 */ /* 0x000fe80000000800 */
[----:B------:R-:W-:Y:S04]  /*1a300*/  MUFU.EX2 R184, R184 ;  /* 0x000000b800b87308 */ /* 0x000fe80000000800 */
[----:B------:R3:W-:Y:S01]  /*1a310*/  MUFU.EX2 R166, R98 ;  /* 0x0000006200a67308 */ /* 0x0007e20000000800 */
[C---:B-----5:R-:W-:Y:S03]  /*1a320*/  HMMA.16816.F32.BF16 R24, R56.reuse, R64, R24 ;  /* 0x000000403818723c */ /* 0x060fe60000041818 */
[----:B------:R-:W5:Y:S04]  /*1a330*/  MUFU.EX2 R163, R99 ;  /* 0x0000006300a37308 */ /* 0x000f680000000800 */
[----:B------:R-:W-:Y:S01]  /*1a340*/  MUFU.EX2 R165, R100 ;  /* 0x0000006400a57308 */ /* 0x000fe20000000800 */
[----:B------:R-:W-:Y:S01]  /*1a350*/  HMMA.16816.F32.BF16 R28, R56, R66, R28 ;  /* 0x00000042381c723c */ /* 0x000fe2000004181c */
[----:B------:R-:W4:Y:S02]  /*1a360*/  LDSM.16.MT88.4 R64, [R0+0x2400] ;  /* 0x002400000040783b */ /* 0x000f240000004200 */
[----:B------:R2:W5:Y:S01]  /*1a370*/  MUFU.EX2 R162, R101 ;  /* 0x0000006500a27308 */ /* 0x0005620000000800 */
[----:B---3--:R-:W-:-:S03]  /*1a380*/  FADD.FTZ R98, R96, R83 ;  /* 0x0000005360627221 */ /* 0x008fc60000010000 */
[----:B------:R-:W3:Y:S04]  /*1a390*/  MUFU.EX2 R185, R185 ;  /* 0x000000b900b97308 */ /* 0x000ee80000000800 */
[----:B------:R-:W-:Y:S04]  /*1a3a0*/  MUFU.EX2 R186, R186 ;  /* 0x000000ba00ba7308 */ /* 0x000fe80000000800 */
[----:B------:R-:W-:Y:S01]  /*1a3b0*/  MUFU.EX2 R189, R189 ;  /* 0x000000bd00bd7308 */ /* 0x000fe20000000800 */
[----:B--2---:R-:W-:Y:S03]  /*1a3c0*/  LDSM.16.MT88.4 R100, [R0+0x1c00] ;  /* 0x001c00000064783b */ /* 0x004fe60000004200 */
[----:B------:R-:W-:Y:S04]  /*1a3d0*/  MUFU.EX2 R187, R187 ;  /* 0x000000bb00bb7308 */ /* 0x000fe80000000800 */
[----:B------:R-:W-:Y:S04]  /*1a3e0*/  MUFU.EX2 R158, R158 ;  /* 0x0000009e009e7308 */ /* 0x000fe80000000800 */
[----:B------:R-:W2:Y:S04]  /*1a3f0*/  MUFU.EX2 R159, R159 ;  /* 0x0000009f009f7308 */ /* 0x000ea80000000800 */
[----:B------:R-:W-:Y:S04]  /*1a400*/  MUFU.EX2 R161, R161 ;  /* 0x000000a100a17308 */ /* 0x000fe80000000800 */
[----:B------:R-:W2:Y:S04]  /*1a410*/  MUFU.EX2 R160, R160 ;  /* 0x000000a000a07308 */ /* 0x000ea80000000800 */
[----:B------:R-:W2:Y:S01]  /*1a420*/  MUFU.EX2 R188, R188 ;  /* 0x000000bc00bc7308 */ /* 0x000ea20000000800 */
        /* <DEDUP_REMOVED lines=18> */
[----:B------:R-:W-:Y:S02]  /*1a550*/  LDSM.16.MT88.4 R92, [R3+0xcc00] ;  /* 0x00cc0000035c783b */ /* 0x000fe40000004200 */
[----:B------:R-:W-:-:S02]  /*1a560*/  FADD.FTZ R61, R61, R96 ;  /* 0x000000603d3d7221 */ /* 0x000fc40000010000 */
        /* <DEDUP_REMOVED lines=18> */
[----:B------:R-:W-:-:S02]  /*1a690*/  F2FP.BF16.F32.PACK_AB R56, R104, R87 ;  /* 0x000000576838723e */ /* 0x000fc400000010ff */
[----:B------:R-:W-:Y:S02]  /*1a6a0*/  F2FP.BF16.F32.PACK_AB R57, R86, R97 ;  /* 0x000000615639723e */ /* 0x000fe400000010ff */
[----:B------:R-:W-:Y:S02]  /*1a6b0*/  F2FP.BF16.F32.PACK_AB R58, R89, R90 ;  /* 0x0000005a593a723e */ /* 0x000fe400000010ff */
[----:B------:R-:W-:-:S07]  /*1a6c0*/  F2FP.BF16.F32.PACK_AB R59, R88, R91 ;  /* 0x0000005b583b723e */ /* 0x000fce00000010ff */
        /* <DEDUP_REMOVED lines=30> */
[----:B------:R-:W1:Y:S07]  /*1a8b0*/  LDSM.16.MT88.4 R64, [R0+0x5000] ;  /* 0x005000000040783b */ /* 0x000e6e0000004200 */
[C---:B------:R-:W-:Y:S08]  /*1a8c0*/  HMMA.16816.F32.BF16 R32, R56.reuse, R76, R32 ;  /* 0x0000004c3820723c */ /* 0x040ff00000041820 */
[C---:B-----5:R-:W-:Y:S08]  /*1a8d0*/  HMMA.16816.F32.BF16 R40, R56.reuse, R72, R40 ;  /* 0x000000483828723c */ /* 0x060ff00000041828 */
[C---:B------:R-:W-:Y:S01]  /*1a8e0*/  HMMA.16816.F32.BF16 R44, R56.reuse, R74, R44 ;  /* 0x0000004a382c723c */ /* 0x040fe2000004182c */
[----:B------:R-:W4:Y:S07]  /*1a8f0*/  LDSM.16.MT88.4 R72, [R3+0xa400] ;  /* 0x00a400000348783b */ /* 0x000f2e0000004200 */
        /* <DEDUP_REMOVED lines=10> */
[C---:B----4-:R-:W-:Y:S08]  /*1a9a0*/  HMMA.16816.F32.BF16 R4, R56.reuse, R72, R4 ;  /* 0x000000483804723c */ /* 0x050ff00000041804 */
[C---:B------:R-:W-:Y:S01]  /*1a9b0*/  HMMA.16816.F32.BF16 R12, R56.reuse, R74, R12 ;  /* 0x0000004a380c723c */ /* 0x040fe2000004180c */
[----:B------:R-:W4:Y:S07]  /*1a9c0*/  LDSM.16.MT88.4 R72, [R3+0xe400] ;  /* 0x00e400000348783b */ /* 0x000f2e0000004200 */
[C---:B------:R-:W-:Y:S01]  /*1a9d0*/  HMMA.16816.F32.BF16 R20, R56.reuse, R70, R20 ;  /* 0x000000463814723c */ /* 0x040fe20000041814 */
[----:B------:R-:W5:Y:S07]  /*1a9e0*/  LDSM.16.MT88.4 R68, [R0+0x5400] ;  /* 0x005400000044783b */ /* 0x000f6e0000004200 */
        /* <DEDUP_REMOVED lines=9> */
[C---:B-----5:R-:W-:Y:S08]  /*1aa80*/  HMMA.16816.F32.BF16 R48, R56.reuse, R68, R48 ;  /* 0x000000443830723c */ /* 0x060ff00000041830 */
[----:B------:R-:W-:Y:S03]  /*1aa90*/  HMMA.16816.F32.BF16 R8, R56, R70, R8 ;  /* 0x000000463808723c */ /* 0x000fe60000041808 */
[----:B------:R-:W-:Y:S01]  /*1aaa0*/  F2FP.BF16.F32.PACK_AB R56, R163, R166 ;  /* 0x000000a6a338723e */ /* 0x000fe200000010ff */
[----:B------:R-:W-:Y:S01]  /*1aab0*/  LDSM.16.MT88.4 R68, [R3+0xe800] ;  /* 0x00e800000344783b */ /* 0x000fe20000004200 */
[----:B------:R-:W-:-:S02]  /*1aac0*/  F2FP.BF16.F32.PACK_AB R57, R182, R183 ;  /* 0x000000b7b639723e */ /* 0x000fc400000010ff */
[----:B------:R-:W-:Y:S02]  /*1aad0*/  F2FP.BF16.F32.PACK_AB R58, R162, R165 ;  /* 0x000000a5a23a723e */ /* 0x000fe400000010ff */
        /* <DEDUP_REMOVED lines=8> */
[C---:B------:R-:W-:Y:S08]  /*1ab60*/  HMMA.16816.F32.BF16 R28, R56.reuse, R82, R28 ;  /* 0x00000052381c723c */ /* 0x040ff0000004181c */
[C---:B----4-:R-:W-:Y:S08]  /*1ab70*/  HMMA.16816.F32.BF16 R32, R56.reuse, R72, R32 ;  /* 0x000000483820723c */ /* 0x050ff00000041820 */
        /* <DEDUP_REMOVED lines=37> */
[-C--:B---3--:R-:W-:Y:S02]  /*1add0*/  MOV R0, R52.reuse ;  /* 0x0000003400007202 */ /* 0x088fe40000000f00 */
        /* <DEDUP_REMOVED lines=33> */
.L_x_6284:
[----:B------:R-:W-:-:S07]  /*1aff0*/  IADD3 R60, PT, PT, R62, -0x1, RZ ;  /* 0xffffffff3e3c7810 */ /* 0x000fce0007ffe0ff */
.L_x_6293:
[----:B------:R-:W-:Y:S05]  /*1b000*/  BSYNC B2 ;  /* 0x0000000000027941 */ /* 0x000fea0003800000 */
.L_x_6283:
        /* <DEDUP_REMOVED lines=13> */
.L_x_6301:
        /* <DEDUP_REMOVED lines=79> */
.L_x_6296:
[----:B------:R-:W-:Y:S05]  /*1b5d0*/  BSYNC.RECONVERGENT B0 ;  /* 0x0000000000007941 */ /* 0x000fea0003800200 */
.L_x_6295:
[----:B------:R-:W1:Y:S01]  /*1b5e0*/  S2UR UR7, SR_CgaCtaId ;  /* 0x00000000000779c3 */ /* 0x000e620000008800 */
[C---:B------:R-:W-:Y:S01]  /*1b5f0*/  LOP3.LUT R5, R163.reuse, 0xc0, RZ, 0xc0, !PT ;  /* 0x000000c0a3057812 */ /* 0x040fe200078ec0ff */
[----:B------:R-:W-:Y:S01]  /*1b600*/  UMOV UR9, 0x400 ;  /* 0x0000040000097882 */ /* 0x000fe20000000000 */
[----:B------:R-:W-:Y:S01]  /*1b610*/  LOP3.LUT R4, R163, 0x18, RZ, 0xc0, !PT ;  /* 0x00000018a3047812 */ /* 0x000fe200078ec0ff */
[----:B------:R-:W-:Y:S01]  /*1b620*/  BSSY.RECONVERGENT B1, `(.L_x_6297) ;  /* 0x0000216000017945 */ /* 0x000fe20003800200 */
[----:B------:R-:W-:Y:S02]  /*1b630*/  LOP3.LUT R8, R5, 0x18, R0, 0xf8, !PT ;  /* 0x0000001805087812 */ /* 0x000fe400078ef800 */
[-C--:B------:R-:W-:Y:S02]  /*1b640*/  ISETP.GE.AND P6, PT, R4, R145.reuse, PT ;  /* 0x000000910400720c */ /* 0x080fe40003fc6270 */
[--C-:B------:R-:W-:Y:S02]  /*1b650*/  LOP3.LUT R8, R8, 0x18, R163.reuse, 0x78, !PT ;  /* 0x0000001808087812 */ /* 0x100fe400078e78a3 */
[----:B------:R-:W-:Y:S02]  /*1b660*/  LOP3.LUT R6, R4, 0x20, RZ, 0xfc, !PT ;  /* 0x0000002004067812 */ /* 0x000fe400078efcff */
[----:B------:R-:W-:Y:S02]  /*1b670*/  LOP3.LUT R163, R8, 0x1f20, R163, 0xf8, !PT ;  /* 0x00001f2008a37812 */ /* 0x000fe400078ef8a3 */
[-C--:B------:R-:W-:Y:S02]  /*1b680*/  ISETP.GE.AND P5, PT, R6, R145.reuse, PT ;  /* 0x000000910600720c */ /* 0x080fe40003fa6270 */
[----:B------:R-:W-:Y:S02]  /*1b690*/  LOP3.LUT R4, R4, 0x40, RZ, 0xfc, !PT ;  /* 0x0000004004047812 */ /* 0x000fe400078efcff */
[----:B------:R-:W-:Y:S02]  /*1b6a0*/  SHF.L.U32 R5, R136, 0x6, RZ ;  /* 0x0000000688057819 */ /* 0x000fe400000006ff */
[----:B------:R-:W-:Y:S02]  /*1b6b0*/  ISETP.GE.AND P4, PT, R4, R145, PT ;  /* 0x000000910400720c */ /* 0x000fe40003f86270 */
[----:B------:R-:W-:Y:S01]  /*1b6c0*/  IADD3 R10, P0, PT, R5, R140, RZ ;  /* 0x0000008c050a7210 */ /* 0x000fe20007f1e0ff */
[----:B-1----:R-:W-:Y:S01]  /*1b6d0*/  ULEA UR6, UR7, UR9, 0x18 ;  /* 0x0000000907067291 */ /* 0x002fe2000f8ec0ff */
[----:B------:R-:W-:Y:S02]  /*1b6e0*/  SHF.L.U64.HI R4, R136, 0x6, R137 ;  /* 0x0000000688047819 */ /* 0x000fe40000010289 */
[----:B------:R-:W-:Y:S02]  /*1b6f0*/  SHF.L.U32 R120, R0, 0x4, RZ ;  /* 0x0000000400787819 */ /* 0x000fe400000006ff */
[----:B------:R-:W-:Y:S02]  /*1b700*/  IADD3.X R11, PT, PT, R4, R141, RZ, P0, !PT ;  /* 0x0000008d040b7210 */ /* 0x000fe400007fe4ff */
[----:B------:R-:W-:Y:S02]  /*1b710*/  LEA R163, R163, UR6, 0x1 ;  /* 0x00000006a3a37c11 */ /* 0x000fe4000f8e08ff */
[C---:B------:R-:W-:Y:S02]  /*1b720*/  IADD3 R8, P0, PT, R5.reuse, R10, RZ ;  /* 0x0000000a05087210 */ /* 0x040fe40007f1e0ff */
[----:B------:R-:W-:Y:S01]  /*1b730*/  SHF.L.U32 R130, R0, 0x5, RZ ;  /* 0x0000000500827819 */ /* 0x000fe200000006ff */
[----:B------:R-:W-:Y:S01]  /*1b740*/  @!PT LDS RZ, [RZ] ;  /* 0x00000000fffff984 */ /* 0x000fe20000000800 */
[----:B------:R-:W-:Y:S01]  /*1b750*/  @!PT LDS RZ, [RZ] ;  /* 0x00000000fffff984 */ /* 0x000fe20000000800 */
[----:B------:R-:W-:Y:S01]  /*1b760*/  @!PT LDS RZ, [RZ] ;  /* 0x00000000fffff984 */ /* 0x000fe20000000800 */
[----:B------:R-:W-:Y:S01]  /*1b770*/  @!P6 LDGSTS.E.BYPASS.LTC128B.128 [R163+0x9000], desc[UR4][R140.64] ;  /* 0x090000008ca3efae */ /* 0x000fe2000b981a04 */
[----:B------:R-:W-:Y:S02]  /*1b780*/  IADD3.X R9, PT, PT, R4, R11, RZ, P0, !PT ;  /* 0x0000000b04097210 */ /* 0x000fe400007fe4ff */
[----:B------:R-:W-:Y:S03]  /*1b790*/  IADD3 R6, P0, PT, R5, R8, RZ ;  /* 0x0000000805067210 */ /* 0x000fe60007f1e0ff */
[----:B------:R-:W-:Y:S01]  /*1b7a0*/  @P6 STS.128 [R163+0x9000], RZ ;  /* 0x009000ffa3006388 */ /* 0x000fe20000000c00 */
[----:B------:R-:W-:Y:S02]  /*1b7b0*/  LOP3.LUT R123, R120, 0x100, RZ, 0xc0, !PT ;  /* 0x00000100787b7812 */ /* 0x000fe400078ec0ff */
[----:B------:R-:W-:Y:S03]  /*1b7c0*/  SHF.L.U32 R119, R0, 0x2, RZ ;  /* 0x0000000200777819 */ /* 0x000fe600000006ff */
[----:B------:R-:W-:Y:S01]  /*1b7d0*/  @!PT LDS RZ, [RZ] ;  /* 0x00000000fffff984 */ /* 0x000fe20000000800 */
[----:B------:R-:W-:Y:S01]  /*1b7e0*/  @!PT LDS RZ, [RZ] ;  /* 0x00000000fffff984 */ /* 0x000fe20000000800 */
[----:B------:R-:W-:Y:S01]  /*1b7f0*/  @!PT LDS RZ, [RZ] ;  /* 0x00000000fffff984 */ /* 0x000fe20000000800 */
[----:B------:R-:W-:Y:S01]  /*1b800*/  @!P5 LDGSTS.E.BYPASS.LTC128B.128 [R163+0xb000], desc[UR4][R140.64+0x40] ;  /* 0x0b0000408ca3dfae */ /* 0x000fe2000b981a04 */
[----:B------:R-:W-:Y:S02]  /*1b810*/  LOP3.LUT R121, R130, 0xc0, RZ, 0xc0, !PT ;  /* 0x000000c082797812 */ /* 0x000fe400078ec0ff */
[----:B------:R-:W-:Y:S03]  /*1b820*/  IADD3.X R7, PT, PT, R4, R9, RZ, P0, !PT ;  /* 0x0000000904077210 */ /* 0x000fe600007fe4ff */
[----:B------:R-:W-:Y:S01]  /*1b830*/  @P5 STS.128 [R163+0xb000], RZ ;  /* 0x00b000ffa3005388 */ /* 0x000fe20000000c00 */
[----:B------:R-:W-:Y:S02]  /*1b840*/  LOP3.LUT R122, R119, 0x18, RZ, 0xc0, !PT ;  /* 0x00000018777a7812 */ /* 0x000fe400078ec0ff */
[----:B------:R-:W-:Y:S03]  /*1b850*/  LOP3.LUT R2, R123, 0x20, R130, 0xf8, !PT ;  /* 0x000000207b027812 */ /* 0x000fe600078ef882 */
[----:B------:R-:W-:Y:S01]  /*1b860*/  @!PT LDS RZ, [RZ] ;  /* 0x00000000fffff984 */ /* 0x000fe20000000800 */
[----:B------:R-:W-:Y:S01]  /*1b870*/  @!PT LDS RZ, [RZ] ;  /* 0x00000000fffff984 */ /* 0x000fe20000000800 */
[----:B------:R-:W-:Y:S01]  /*1b880*/  @!PT LDS RZ, [RZ] ;  /* 0x00000000fffff984 */ /* 0x000fe20000000800 */
[----:B------:R-:W-:Y:S01]  /*1b890*/  @!P4 LDGSTS.E.BYPASS.LTC128B.128 [R163+0xd000], desc[UR4][R140.64+0x80] ;  /* 0x0d0000808ca3cfae */ /* 0x000fe2000b981a04 */
[--C-:B------:R-:W-:Y:S02]  /*1b8a0*/  LOP3.LUT R121, R121, 0x8, R0.reuse, 0xf8, !PT ;  /* 0x0000000879797812 */ /* 0x100fe400078ef800 */
[----:B------:R-:W-:Y:S03]  /*1b8b0*/  SHF.R.U32.HI R128, RZ, 0x1, R0 ;  /* 0x00000001ff807819 */ /* 0x000fe60000011600 */
[----:B------:R-:W-:Y:S01]  /*1b8c0*/  @P4 STS.128 [R163+0xd000], RZ ;  /* 0x00d000ffa3004388 */ /* 0x000fe20000000c00 */
[----:B------:R-:W-:Y:S02]  /*1b8d0*/  LOP3.LUT R2, R2, R121, R122, 0xf6, !PT ;  /* 0x0000007902027212 */ /* 0x000fe400078ef67a */
        /* <DEDUP_REMOVED lines=14> */
[----:B------:R-:W-:Y:S02]  /*1b9c0*/  LOP3.LUT R129, R129, R122, RZ, 0x3c, !PT ;  /* 0x0000007a81817212 */ /* 0x000fe400078e3cff */
[----:B------:R-:W-:Y:S03]  /*1b9d0*/  LEA R2, R2, UR6, 0x1 ;  /* 0x0000000602027c11 */ /* 0x000fe6000f8e08ff */
[----:B------:R-:W-:Y:S01]  /*1b9e0*/  @P5 STS.128 [R163+0xb800], RZ ;  /* 0x00b800ffa3005388 */ /* 0x000fe20000000c00 */
[----:B------:R-:W-:Y:S02]  /*1b9f0*/  LOP3.LUT R132, R132, R129, RZ, 0xfc, !PT ;  /* 0x0000008184847212 */ /* 0x000fe400078efcff */
[----:B------:R-:W-:Y:S03]  /*1ba00*/  LOP3.LUT P2, RZ, R0, 0x4, RZ, 0xc0, !PT ;  /* 0x0000000400ff7812 */ /* 0x000fe6000784c0ff */
[----:B------:R-:W-:Y:S01]  /*1ba10*/  @!PT LDS RZ, [RZ] ;  /* 0x00000000fffff984 */ /* 0x000fe20000000800 */
[----:B------:R-:W-:Y:S01]  /*1ba20*/  @!PT LDS RZ, [RZ] ;  /* 0x00000000fffff984 */ /* 0x000fe20000000800 */
[----:B------:R-:W-:Y:S01]  /*1ba30*/  @!PT LDS RZ, [RZ] ;  /* 0x00000000fffff984 */ /* 0x000fe20000000800 */
[----:B------:R-:W-:Y:S01]  /*1ba40*/  @!P4 LDGSTS.E.BYPASS.LTC128B.128 [R163+0xd800], desc[UR4][R10.64+0x80] ;  /* 0x0d8000800aa3cfae */ /* 0x000fe2000b981a04 */
[----:B------:R-:W-:Y:S02]  /*1ba50*/  LEA R132, R132, UR6, 0x1 ;  /* 0x0000000684847c11 */ /* 0x000fe4000f8e08ff */
        /* <DEDUP_REMOVED lines=38> */
[----:B-1----:R-:W2:Y:S06]  /*1bcc0*/  LDSM.16.M88.4 R8, [R2+0x3000] ;  /* 0x003000000208783b */ /* 0x002eac0000000200 */
[----:B------:R-:W1:Y:S06]  /*1bcd0*/  LDSM.16.M88.4 R16, [R2+0x3400] ;  /* 0x003400000210783b */ /* 0x000e6c0000000200 */
[----:B------:R-:W3:Y:S06]  /*1bce0*/  LDSM.16.M88.4 R24, [R2+0x3800] ;  /* 0x003800000218783b */ /* 0x000eec0000000200 */
[----:B------:R-:W0:Y:S06]  /*1bcf0*/  LDGDEPBAR ;  /* 0x00000000000079af */ /* 0x000e2c0000000000 */
[----:B------:R-:W4:Y:S06]  /*1bd00*/  LDSM.16.M88.4 R32, [R2+0x3c00] ;  /* 0x003c00000220783b */ /* 0x000f2c0000000200 */
[----:B------:R-:W5:Y:S06]  /*1bd10*/  LDSM.16.M88.4 R40, [R2+0x4000] ;  /* 0x004000000228783b */ /* 0x000f6c0000000200 */
[----:B------:R-:W5:Y:S01]  /*1bd20*/  LDSM.16.M88.4 R48, [R2+0x4400] ;  /* 0x004400000230783b */ /* 0x000f620000000200 */
[C---:B--2---:R-:W-:Y:S05]  /*1bd30*/  HMMA.16816.F32.BF16 R4, R64.reuse, R8, RZ ;  /* 0x000000084004723c */ /* 0x044fea00000418ff */
[----:B------:R-:W2:Y:S06]  /*1bd40*/  LDSM.16.M88.4 R56, [R2+0x4800] ;  /* 0x004800000238783b */ /* 0x000eac0000000200 */
[----:B------:R-:W2:Y:S01]  /*1bd50*/  LDSM.16.M88.4 R120, [R2+0x4c00] ;  /* 0x004c00000278783b */ /* 0x000ea20000000200 */
[C---:B------:R-:W-:Y:S05]  /*1bd60*/  HMMA.16816.F32.BF16 R8, R64.reuse, R10, RZ ;  /* 0x0000000a4008723c */ /* 0x040fea00000418ff */
[----:B------:R-:W-:Y:S03]  /*1bd70*/  LDSM.16.M88.4 R124, [R131] ;  /* 0x00000000837c783b */ /* 0x000fe60000000200 */
[C---:B-1----:R-:W-:Y:S03]  /*1bd80*/  HMMA.16816.F32.BF16 R12, R64.reuse, R16, RZ ;  /* 0x00000010400c723c */ /* 0x042fe600000418ff */
[----:B------:R-:W2:Y:S05]  /*1bd90*/  LD.E R165, desc[UR4][R116.64+0x18c] ;  /* 0x00018c0474a57980 */ /* 0x000eaa000c101900 */
        /* <DEDUP_REMOVED lines=9> */
[C---:B--2---:R-:W-:Y:S08]  /*1be30*/  HMMA.16816.F32.BF16 R52, R64.reuse, R56, RZ ;  /* 0x000000384034723c */ /* 0x044ff000000418ff */
        /* <DEDUP_REMOVED lines=107> */
[-C--:B------:R-:W-:Y:S01]  /*1c4f0*/  FMUL.FTZ R6, R6, R165.reuse ;  /* 0x000000a506067220 */ /* 0x080fe20000410000 */
        /* <DEDUP_REMOVED lines=40> */
[----:B------:R-:W5:Y:S02]  /*1c780*/  LDSM.16.M88.4 R4, [R0+0x8000] ;  /* 0x008000000004783b */ /* 0x000f640000000200 */
        /* <DEDUP_REMOVED lines=68> */
[----:B------:R4:W1:Y:S10]  /*1cbd0*/  MUFU.TANH R215, R54 ;  /* 0x0000003600d77308 */ /* 0x0008740000002400 */
[----:B------:R-:W1:Y:S10]  /*1cbe0*/  MUFU.TANH R37, R37 ;  /* 0x0000002500257308 */ /* 0x000e740000002400 */
[----:B------:R1:W1:Y:S01]  /*1cbf0*/  MUFU.TANH R199, R38 ;  /* 0x0000002600c77308 */ /* 0x0002620000002400 */
[C---:B-----5:R-:W-:Y:S09]  /*1cc00*/  HMMA.16816.F32.BF16 R60, R120.reuse, R4, R60 ;  /* 0x00000004783c723c */ /* 0x060ff2000004183c */
[----:B------:R-:W1:Y:S01]  /*1cc10*/  MUFU.TANH R39, R39 ;  /* 0x0000002700277308 */ /* 0x000e620000002400 */
[----:B------:R-:W-:Y:S09]  /*1cc20*/  HMMA.16816.F32.BF16 R64, R120, R6, R64 ;  /* 0x000000067840723c */ /* 0x000ff20000041840 */
[----:B------:R1:W1:Y:S01]  /*1cc30*/  MUFU.TANH R201, R40 ;  /* 0x0000002800c97308 */ /* 0x0002620000002400 */
        /* <DEDUP_REMOVED lines=8> */
[----:B------:R-:W-:Y:S06]  /*1ccc0*/  FMUL.FTZ R65, R65, R165 ;  /* 0x000000a541417220 */ /* 0x000fec0000410000 */
[----:B------:R4:W1:Y:S10]  /*1ccd0*/  MUFU.TANH R203, R42 ;  /* 0x0000002a00cb7308 */ /* 0x0008740000002400 */
[----:B------:R-:W1:Y:S10]  /*1cce0*/  MUFU.TANH R43, R43 ;  /* 0x0000002b002b7308 */ /* 0x000e740000002400 */
        /* <DEDUP_REMOVED lines=12> */
[----:B------:R4:W1:Y:S10]  /*1cdb0*/  MUFU.TANH R217, R58 ;  /* 0x0000003a00d97308 */ /* 0x0008740000002400 */
[----:B------:R-:W1:Y:S10]  /*1cdc0*/  MUFU.TANH R59, R59 ;  /* 0x0000003b003b7308 */ /* 0x000e740000002400 */
[----:B------:R-:W1:Y:S10]  /*1cdd0*/  MUFU.TANH R219, R219 ;  /* 0x000000db00db7308 */ /* 0x000e740000002400 */
[----:B------:R4:W1:Y:S10]  /*1cde0*/  MUFU.TANH R172, R61 ;  /* 0x0000003d00ac7308 */ /* 0x0008740000002400 */
[----:B------:R4:W1:Y:S10]  /*1cdf0*/  MUFU.TANH R121, R62 ;  /* 0x0000003e00797308 */ /* 0x0008740000002400 */
[----:B------:R4:W1:Y:S10]  /*1ce00*/  MUFU.TANH R122, R63 ;  /* 0x0000003f007a7308 */ /* 0x0008740000002400 */
        /* <DEDUP_REMOVED lines=81> */
.L_x_6300:
[----:B------:R-:W-:Y:S05]  /*1d320*/  BSYNC.RECONVERGENT B0 ;  /* 0x0000000000007941 */ /* 0x000fea0003800200 */
.L_x_6299:
        /* <DEDUP_REMOVED lines=69> */
.L_x_6298:
[----:B------:R-:W-:Y:S05]  /*1d780*/  BSYNC.RECONVERGENT B1 ;  /* 0x0000000000017941 */ /* 0x000fea0003800200 */
.L_x_6297:
[----:B--2---:R-:W-:Y:S01]  /*1d790*/  IABS R6, R159 ;  /* 0x0000009f00067213 */ /* 0x004fe20000000000 */
[C---:B------:R-:W-:Y:S01]  /*1d7a0*/  VIADD R20, R159.reuse, 0x39 ;  /* 0x000000399f147836 */ /* 0x040fe20000000000 */
[----:B------:R-:W-:Y:S01]  /*1d7b0*/  P2R R2, PR, RZ, 0x4 ;  /* 0x00000004ff027803 */ /* 0x000fe20000000000 */
[C---:B------:R-:W-:Y:S01]  /*1d7c0*/  VIADD R28, R160.reuse, 0xffffffd0 ;  /* 0xffffffd0a01c7836 */ /* 0x040fe20000000000 */
[----:B------:R-:W-:Y:S01]  /*1d7d0*/  I2FP.F32.S32 R6, R6 ;  /* 0x0000000600067245 */ /* 0x000fe20000201400 */
[C---:B------:R-:W-:Y:S01]  /*1d7e0*/  VIADD R4, R159.reuse, 0x41 ;  /* 0x000000419f047836 */ /* 0x040fe20000000000 */
[----:B------:R-:W-:Y:S01]  /*1d7f0*/  IABS R20, R20 ;  /* 0x0000001400147213 */ /* 0x000fe20000000000 */
[----:B------:R-:W-:Y:S01]  /*1d800*/  VIADD R14, R159, 0x31 ;  /* 0x000000319f0e7836 */ /* 0x000fe20000000000 */
[----:B------:R-:W-:Y:S01]  /*1d810*/  P2R R0, PR, RZ, 0x8 ;  /* 0x00000008ff007803 */ /* 0x000fe20000000000 */
[----:B------:R-:W-:Y:S01]  /*1d820*/  VIADD R7, R160, 0xffffffc0 ;  /* 0xffffffc0a0077836 */ /* 0x000fe20000000000 */
[----:B------:R-:W-:Y:S01]  /*1d830*/  IABS R4, R4 ;  /* 0x0000000400047213 */ /* 0x000fe20000000000 */
[C---:B-1----:R-:W-:Y:S01]  /*1d840*/  FFMA.FTZ R39, -R156.reuse, R6, R39 ;  /* 0x000000069c277223 */ /* 0x042fe20000010127 */
[----:B------:R-:W-:Y:S01]  /*1d850*/  I2FP.F32.S32 R20, R20 ;  /* 0x0000001400147245 */ /* 0x000fe20000201400 */
[----:B------:R-:W-:Y:S01]  /*1d860*/  FFMA.FTZ R33, -R156, R6, R33 ;  /* 0x000000069c217223 */ /* 0x000fe20000010121 */
[----:B------:R-:W-:Y:S01]  /*1d870*/  IABS R14, R14 ;  /* 0x0000000e000e7213 */ /* 0x000fe20000000000 */
[----:B------:R-:W-:Y:S01]  /*1d880*/  VIADD R6, R160, 0xfffffff9 ;  /* 0xfffffff9a0067836 */ /* 0x000fe20000000000 */
[C---:B------:R-:W-:Y:S01]  /*1d890*/  ISETP.GE.AND P2, PT, R7.reuse, R152, PT ;  /* 0x000000980700720c */ /* 0x040fe20003f46270 */
[----:B------:R-:W-:Y:S01]  /*1d8a0*/  FFMA.FTZ R175, -R156, R20, R175 ;  /* 0x000000149caf7223 */ /* 0x000fe200000101af */
[----:B------:R-:W-:Y:S01]  /*1d8b0*/  I2FP.F32.S32 R4, R4 ;  /* 0x0000000400047245 */ /* 0x000fe20000201400 */
[----:B------:R-:W-:Y:S01]  /*1d8c0*/  VIADD R10, R160, 0xffffffc8 ;  /* 0xffffffc8a00a7836 */ /* 0x000fe20000000000 */
[C---:B------:R-:W-:Y:S01]  /*1d8d0*/  ISETP.GE.AND P0, PT, R7.reuse, R155, PT ;  /* 0x0000009b0700720c */ /* 0x040fe20003f06270 */
[C---:B------:R-:W-:Y:S01]  /*1d8e0*/  FFMA.FTZ R167, -R156.reuse, R20, R167 ;  /* 0x000000149ca77223 */ /* 0x040fe200000101a7 */
[C---:B------:R-:W-:Y:S01]  /*1d8f0*/  ISETP.GE.AND P1, PT, R7.reuse, R153, PT ;  /* 0x000000990700720c */ /* 0x040fe20003f26270 */
[----:B------:R-:W-:Y:S01]  /*1d900*/  FFMA.FTZ R169, -R156, R4, R169 ;  /* 0x000000049ca97223 */ /* 0x000fe200000101a9 */
[----:B------:R-:W-:Y:S01]  /*1d910*/  ISETP.GE.AND P3, PT, R7, R154, PT ;  /* 0x0000009a0700720c */ /* 0x000fe20003f66270 */
[C---:B------:R-:W-:Y:S01]  /*1d920*/  VIADD R7, R160.reuse, 0x1 ;  /* 0x00000001a0077836 */ /* 0x040fe20000000000 */
[----:B------:R-:W-:Y:S01]  /*1d930*/  I2FP.F32.S32 R14, R14 ;  /* 0x0000000e000e7245 */ /* 0x000fe20000201400 */
[----:B------:R-:W-:Y:S01]  /*1d940*/  VIADD R22, R160, 0xffffffc1 ;  /* 0xffffffc1a0167836 */ /* 0x000fe20000000000 */
[----:B------:R-:W-:Y:S01]  /*1d950*/  ISETP.GE.AND P4, PT, R6, R155, PT ;  /* 0x0000009b0600720c */ /* 0x000fe20003f86270 */
[----:B------:R-:W-:Y:S01]  /*1d960*/  VIADD R12, R159, 0x30 ;  /* 0x000000309f0c7836 */ /* 0x000fe20000000000 */
[----:B------:R-:W-:Y:S01]  /*1d970*/  FSEL R4, R167, -INF , P0 ;  /* 0xff800000a7047808 */ /* 0x000fe20000000000 */
[----:B------:R-:W-:Y:S01]  /*1d980*/  VIADD R24, R159, 0x40 ;  /* 0x000000409f187836 */ /* 0x000fe20000000000 */
[----:B------:R-:W-:Y:S01]  /*1d990*/  FSEL R33, R33, -INF , P4 ;  /* 0xff80000021217808 */ /* 0x000fe20002000000 */
[----:B------:R-:W-:Y:S01]  /*1d9a0*/  VIADD R18, R159, 0x29 ;  /* 0x000000299f127836 */ /* 0x000fe20000000000 */
[----:B------:R-:W-:Y:S01]  /*1d9b0*/  LOP3.LUT R161, R161, 0xffffbfff, RZ, 0xc0, !PT ;  /* 0xffffbfffa1a17812 */ /* 0x000fe200078ec0ff */
[----:B------:R-:W-:Y:S01]  /*1d9c0*/  FFMA.FTZ R173, -R156, R14, R173 ;  /* 0x0000000e9cad7223 */ /* 0x000fe200000101ad */
[----:B------:R-:W-:Y:S01]  /*1d9d0*/  IABS R12, R12 ;  /* 0x0000000c000c7213 */ /* 0x000fe20000000000 */
[----:B------:R-:W-:Y:S01]  /*1d9e0*/  VIADD R8, R160, 0xffffffc9 ;  /* 0xffffffc9a0087836 */ /* 0x000fe20000000000 */
[----:B------:R-:W-:Y:S01]  /*1d9f0*/  ISETP.GE.AND P4, PT, R7, R153, PT ;  /* 0x000000990700720c */ /* 0x000fe20003f86270 */
[----:B------:R-:W-:Y:S01]  /*1da00*/  FFMA.FTZ R127, -R156, R14, R127 ;  /* 0x0000000e9c7f7223 */ /* 0x000fe2000001017f */
[-C--:B------:R-:W-:Y:S01]  /*1da10*/  ISETP.GE.AND P0, PT, R10, R155.reuse, PT ;  /* 0x0000009b0a00720c */ /* 0x080fe20003f06270 */
[----:B------:R-:W-:Y:S01]  /*1da20*/  VIADD R182, R160, 0x9 ;  /* 0x00000009a0b67836 */ /* 0x000fe20000000000 */
[----:B------:R-:W-:Y:S01]  /*1da30*/  IABS R24, R24 ;  /* 0x0000001800187213 */ /* 0x000fe20000000000 */
[C---:B------:R-:W-:Y:S01]  /*1da40*/  VIADD R20, R159.reuse, 0x21 ;  /* 0x000000219f147836 */ /* 0x040fe20000000000 */
[----:B------:R-:W-:Y:S01]  /*1da50*/  IABS R18, R18 ;  /* 0x0000001200127213 */ /* 0x000fe20000000000 */
[----:B------:R-:W-:Y:S01]  /*1da60*/  VIADD R16, R159, 0x38 ;  /* 0x000000389f107836 */ /* 0x000fe20000000000 */
[----:B------:R-:W-:Y:S01]  /*1da70*/  @P2 LOP3.LUT R161, R161, 0x4000, RZ, 0xfc, !PT ;  /* 0x00004000a1a12812 */ /* 0x000fe200078efcff */
[----:B------:R-:W-:Y:S01]  /*1da80*/  VIADD R14, R159, 0x11 ;  /* 0x000000119f0e7836 */ /* 0x000fe20000000000 */
[----:B------:R-:W-:Y:S01]  /*1da90*/  FSEL R39, R39, -INF , P4 ;  /* 0xff80000027277808 */ /* 0x000fe20002000000 */
[----:B------:R-:W-:Y:S01]  /*1daa0*/  VIADD R157, R157, 0xffffff80 ;  /* 0xffffff809d9d7836 */ /* 0x000fe20000000000 */
[----:B------:R-:W-:Y:S02]  /*1dab0*/  I2FP.F32.S32 R12, R12 ;  /* 0x0000000c000c7245 */ /* 0x000fe40000201400 */
[----:B------:R-:W-:Y:S02]  /*1dac0*/  FSEL R173, R173, -INF , P0 ;  /* 0xff800000adad7808 */ /* 0x000fe40000000000 */
[----:B------:R-:W-:Y:S01]  /*1dad0*/  FSEL R169, R169, -INF , P1 ;  /* 0xff800000a9a97808 */ /* 0x000fe20000800000 */
[-C--:B------:R-:W-:Y:S01]  /*1dae0*/  FFMA.FTZ R9, -R156, R12.reuse, R9 ;  /* 0x0000000c9c097223 */ /* 0x080fe20000010109 */
[----:B------:R-:W-:Y:S01]  /*1daf0*/  ISETP.GE.AND P4, PT, R22, R155, PT ;  /* 0x0000009b1600720c */ /* 0x000fe20003f86270 */
[----:B------:R-:W-:Y:S01]  /*1db00*/  FFMA.FTZ R15, -R156, R12, R15 ;  /* 0x0000000c9c0f7223 */ /* 0x000fe2000001010f */
[C---:B------:R-:W-:Y:S01]  /*1db10*/  ISETP.GE.AND P0, PT, R22.reuse, R153, PT ;  /* 0x000000991600720c */ /* 0x040fe20003f06270 */
[C---:B------:R-:W-:Y:S01]  /*1db20*/  VIADD R12, R159.reuse, 0x20 ;  /* 0x000000209f0c7836 */ /* 0x040fe20000000000 */
[----:B------:R-:W-:Y:S02]  /*1db30*/  I2FP.F32.S32 R24, R24 ;  /* 0x0000001800187245 */ /* 0x000fe40000201400 */
[C---:B------:R-:W-:Y:S02]  /*1db40*/  ISETP.GE.AND P2, PT, R22.reuse, R154, PT ;  /* 0x0000009a1600720c */ /* 0x040fe40003f46270 */
[----:B------:R-:W-:Y:S01]  /*1db50*/  ISETP.GE.AND P1, PT, R22, R152, PT ;  /* 0x000000981600720c */ /* 0x000fe20003f26270 */
[----:B------:R-:W-:Y:S01]  /*1db60*/  FFMA.FTZ R171, -R156, R24, R171 ;  /* 0x000000189cab7223 */ /* 0x000fe200000101ab */
[----:B------:R-:W-:Y:S01]  /*1db70*/  I2FP.F32.S32 R18, R18 ;  /* 0x0000001200127245 */ /* 0x000fe20000201400 */
[C---:B------:R-:W-:Y:S01]  /*1db80*/  VIADD R22, R159.reuse, 0x28 ;  /* 0x000000289f167836 */ /* 0x040fe20000000000 */
[----:B------:R-:W-:Y:S01]  /*1db90*/  IABS R20, R20 ;  /* 0x0000001400147213 */ /* 0x000fe20000000000 */
[----:B------:R-:W-:Y:S01]  /*1dba0*/  VIADD R24, R160, 0xffffffd1 ;  /* 0xffffffd1a0187836 */ /* 0x000fe20000000000 */
[----:B------:R-:W-:Y:S01]  /*1dbb0*/  IABS R12, R12 ;  /* 0x0000000c000c7213 */ /* 0x000fe20000000000 */
[C---:B------:R-:W-:Y:S01]  /*1dbc0*/  FFMA.FTZ R179, -R156.reuse, R18, R179 ;  /* 0x000000129cb37223 */ /* 0x040fe200000101b3 */
[----:B------:R-:W-:Y:S01]  /*1dbd0*/  IABS R22, R22 ;  /* 0x0000001600167213 */ /* 0x000fe20000000000 */
[C---:B------:R-:W-:Y:S01]  /*1dbe0*/  FFMA.FTZ R125, -R156.reuse, R18, R125 ;  /* 0x000000129c7d7223 */ /* 0x040fe2000001017d */
[----:B------:R-:W-:Y:S01]  /*1dbf0*/  I2FP.F32.S32 R20, R20 ;  /* 0x0000001400147245 */ /* 0x000fe20000201400 */
[----:B------:R-:W-:Y:S01]  /*1dc00*/  VIADD R18, R159, 0x18 ;  /* 0x000000189f127836 */ /* 0x000fe20000000000 */
[----:B------:R-:W-:Y:S02]  /*1dc10*/  I2FP.F32.S32 R22, R22 ;  /* 0x0000001600167245 */ /* 0x000fe40000201400 */
[----:B------:R-:W-:Y:S01]  /*1dc20*/  FSEL R34, R171, -INF , P0 ;  /* 0xff800000ab227808 */ /* 0x000fe20000000000 */
[C---:B------:R-:W-:Y:S01]  /*1dc30*/  FFMA.FTZ R183, -R156.reuse, R20, R183 ;  /* 0x000000149cb77223 */ /* 0x040fe200000101b7 */
[----:B------:R-:W-:Y:S01]  /*1dc40*/  IABS R18, R18 ;  /* 0x0000001200127213 */ /* 0x000fe20000000000 */
[----:B------:R-:W-:Y:S01]  /*1dc50*/  FFMA.FTZ R13, -R156, R22, R13 ;  /* 0x000000169c0d7223 */ /* 0x000fe2000001010d */
[-C--:B------:R-:W-:Y:S01]  /*1dc60*/  ISETP.GE.AND P0, PT, R28, R155.reuse, PT ;  /* 0x0000009b1c00720c */ /* 0x080fe20003f06270 */
[C---:B------:R-:W-:Y:S01]  /*1dc70*/  FFMA.FTZ R177, -R156.reuse, R20, R177 ;  /* 0x000000149cb17223 */ /* 0x040fe200000101b1 */
[----:B------:R-:W-:Y:S01]  /*1dc80*/  I2FP.F32.S32 R20, R12 ;  /* 0x0000000c00147245 */ /* 0x000fe20000201400 */
[C---:B------:R-:W-:Y:S01]  /*1dc90*/  FFMA.FTZ R19, -R156.reuse, R22, R19 ;  /* 0x000000169c137223 */ /* 0x040fe20000010113 */
[----:B------:R-:W-:Y:S01]  /*1dca0*/  I2FP.F32.S32 R18, R18 ;  /* 0x0000001200127245 */ /* 0x000fe20000201400 */
[----:B------:R-:W-:Y:S01]  /*1dcb0*/  VIADD R12, R159, 0x10 ;  /* 0x000000109f0c7836 */ /* 0x000fe20000000000 */
[----:B------:R-:W-:Y:S01]  /*1dcc0*/  FSEL R237, R125, -INF , P0 ;  /* 0xff8000007ded7808 */ /* 0x000fe20000000000 */
[C---:B------:R-:W-:Y:S01]  /*1dcd0*/  FFMA.FTZ R23, -R156.reuse, R20, R23 ;  /* 0x000000149c177223 */ /* 0x040fe20000010117 */
[----:B------:R-:W-:Y:S01]  /*1dce0*/  IABS R16, R16 ;  /* 0x0000001000107213 */ /* 0x000fe20000000000 */
[----:B------:R-:W-:Y:S01]  /*1dcf0*/  FFMA.FTZ R21, -R156, R18, R21 ;  /* 0x000000129c157223 */ /* 0x000fe20000010115 */
[----:B------:R-:W-:Y:S01]  /*1dd00*/  ISETP.GE.AND P0, PT, R24, R155, PT ;  /* 0x0000009b1800720c */ /* 0x000fe20003f06270 */
[----:B------:R-:W-:Y:S01]  /*1dd10*/  FFMA.FTZ R17, -R156, R20, R17 ;  /* 0x000000149c117223 */ /* 0x000fe20000010111 */
[----:B------:R-:W-:Y:S01]  /*1dd20*/  I2FP.F32.S32 R16, R16 ;  /* 0x0000001000107245 */ /* 0x000fe20000201400 */
[----:B------:R-:W-:Y:S01]  /*1dd30*/  VIADD R20, R160, 0xffffffd8 ;  /* 0xffffffd8a0147836 */ /* 0x000fe20000000000 */
[----:B------:R-:W-:Y:S01]  /*1dd40*/  IABS R12, R12 ;  /* 0x0000000c000c7213 */ /* 0x000fe20000000000 */
[C---:B------:R-:W-:Y:S01]  /*1dd50*/  FFMA.FTZ R27, -R156.reuse, R18, R27 ;  /* 0x000000129c1b7223 */ /* 0x040fe2000001011b */
[----:B------:R-:W-:Y:S01]  /*1dd60*/  FSEL R235, R13, -INF , P0 ;  /* 0xff8000000deb7808 */ /* 0x000fe20000000000 */
[----:B------:R-:W-:Y:S01]  /*1dd70*/  FFMA.FTZ R131, -R156, R16, R131 ;  /* 0x000000109c837223 */ /* 0x000fe20000010183 */
[-C--:B------:R-:W-:Y:S01]  /*1dd80*/  ISETP.GE.AND P0, PT, R10, R153.reuse, PT ;  /* 0x000000990a00720c */ /* 0x080fe20003f06270 */
[----:B------:R-:W-:Y:S01]  /*1dd90*/  VIADD R18, R159, 0x8 ;  /* 0x000000089f127836 */ /* 0x000fe20000000000 */
[----:B------:R-:W-:Y:S01]  /*1dda0*/  I2FP.F32.S32 R12, R12 ;  /* 0x0000000c000c7245 */ /* 0x000fe20000201400 */
[C---:B------:R-:W-:Y:S01]  /*1ddb0*/  FFMA.FTZ R11, -R156.reuse, R16, R11 ;  /* 0x000000109c0b7223 */ /* 0x040fe2000001010b */
[----:B------:R-:W-:Y:S01]  /*1ddc0*/  FSEL R36, R175, -INF , P0 ;  /* 0xff800000af247808 */ /* 0x000fe20000000000 */
[----:B------:R-:W-:Y:S01]  /*1ddd0*/  VIADD R16, R159, 0x19 ;  /* 0x000000199f107836 */ /* 0x000fe20000000000 */
[----:B------:R-:W-:Y:S01]  /*1dde0*/  IABS R18, R18 ;  /* 0x0000001200127213 */ /* 0x000fe20000000000 */
[-C--:B------:R-:W-:Y:S01]  /*1ddf0*/  FFMA.FTZ R31, -R156, R12.reuse, R31 ;  /* 0x0000000c9c1f7223 */ /* 0x080fe2000001011f */
[----:B------:R-:W-:Y:S01]  /*1de00*/  ISETP.GE.AND P0, PT, R8, R153, PT ;  /* 0x000000990800720c */ /* 0x000fe20003f06270 */
[----:B------:R-:W-:Y:S01]  /*1de10*/  FFMA.FTZ R25, -R156, R12, R25 ;  /* 0x0000000c9c197223 */ /* 0x000fe20000010119 */
[----:B------:R-:W-:Y:S01]  /*1de20*/  I2FP.F32.S32 R12, R18 ;  /* 0x00000012000c7245 */ /* 0x000fe20000201400 */
[----:B------:R-:W-:Y:S01]  /*1de30*/  VIADD R18, R160, 0xffffffd9 ;  /* 0xffffffd9a0127836 */ /* 0x000fe20000000000 */
[----:B------:R-:W-:Y:S01]  /*1de40*/  FSEL R11, R11, -INF , P0 ;  /* 0xff8000000b0b7808 */ /* 0x000fe20000000000 */
[----:B------:R-:W-:Y:S01]  /*1de50*/  VIADD R13, R159, 0xffffffc0 ;  /* 0xffffffc09f0d7836 */ /* 0x000fe20000000000 */
[-C--:B------:R-:W-:Y:S01]  /*1de60*/  ISETP.GE.AND P0, PT, R20, R155.reuse, PT ;  /* 0x0000009b1400720c */ /* 0x080fe20003f06270 */
[C---:B------:R-:W-:Y:S01]  /*1de70*/  FFMA.FTZ R29, -R156.reuse, R12, R29 ;  /* 0x0000000c9c1d7223 */ /* 0x040fe2000001011d */
[----:B------:R-:W-:Y:S01]  /*1de80*/  IABS R16, R16 ;  /* 0x0000001000107213 */ /* 0x000fe20000000000 */
[----:B------:R-:W-:Y:S01]  /*1de90*/  FFMA.FTZ R35, -R156, R12, R35 ;  /* 0x0000000c9c237223 */ /* 0x000fe20000010123 */
[----:B------:R-:W-:Y:S01]  /*1dea0*/  FSEL R229, R177, -INF , P0 ;  /* 0xff800000b1e57808 */ /* 0x000fe20000000000 */
[----:B------:R-:W-:Y:S01]  /*1deb0*/  VIADD R12, R159, 0xfffffff8 ;  /* 0xfffffff89f0c7836 */ /* 0x000fe20000000000 */
[----:B------:R-:W-:Y:S02]  /*1dec0*/  ISETP.GE.AND P0, PT, R18, R155, PT ;  /* 0x0000009b1200720c */ /* 0x000fe40003f06270 */
[----:B------:R-:W-:Y:S02]  /*1ded0*/  I2FP.F32.S32 R16, R16 ;  /* 0x0000001000107245 */ /* 0x000fe40000201400 */
        /* <DEDUP_REMOVED lines=12> */
[----:B------:R-:W-:Y:S01]  /*1dfa0*/  IABS R16, R16 ;  /* 0x0000001000107213 */ /* 0x000fe20000000000 */
[CC--:B------:R-:W-:Y:S01]  /*1dfb0*/  FFMA.FTZ R185, -R156.reuse, R14.reuse, R185 ;  /* 0x0000000e9cb97223 */ /* 0x0c0fe200000101b9 */
[----:B------:R-:W-:Y:S01]  /*1dfc0*/  ISETP.GE.AND P0, PT, R17, R155, PT ;  /* 0x0000009b1100720c */ /* 0x000fe20003f06270 */
[C---:B------:R-:W-:Y:S01]  /*1dfd0*/  FFMA.FTZ R191, -R156.reuse, R14, R191 ;  /* 0x0000000e9cbf7223 */ /* 0x040fe200000101bf */
[----:B------:R-:W-:Y:S01]  /*1dfe0*/  IABS R15, R15 ;  /* 0x0000000f000f7213 */ /* 0x000fe20000000000 */
[----:B------:R-:W-:Y:S01]  /*1dff0*/  VIADD R14, R159, 0x1 ;  /* 0x000000019f0e7836 */ /* 0x000fe20000000000 */
[----:B------:R-:W-:Y:S02]  /*1e000*/  I2FP.F32.S32 R16, R16 ;  /* 0x0000001000107245 */ /* 0x000fe40000201400 */
[----:B------:R-:W-:Y:S02]  /*1e010*/  I2FP.F32.S32 R15, R15 ;  /* 0x0000000f000f7245 */ /* 0x000fe40000201400 */
        /* <DEDUP_REMOVED lines=14> */
[----:B------:R-:W-:Y:S01]  /*1e100*/  I2FP.F32.S32 R13, R13 ;  /* 0x0000000d000d7245 */ /* 0x000fe20000201400 */
[----:B------:R-:W-:Y:S01]  /*1e110*/  VIADD R16, R160, 0xffffffe1 ;  /* 0xffffffe1a0107836 */ /* 0x000fe20000000000 */
[----:B------:R-:W-:Y:S01]  /*1e120*/  I2FP.F32.S32 R15, R15 ;  /* 0x0000000f000f7245 */ /* 0x000fe20000201400 */
[----:B------:R-:W-:Y:S01]  /*1e130*/  FFMA.FTZ R193, -R156, R14, R193 ;  /* 0x0000000e9cc17223 */ /* 0x000fe200000101c1 */
[----:B------:R-:W-:Y:S01]  /*1e140*/  LOP3.LUT R161, R161, 0xffffdfff, RZ, 0xc0, !PT ;  /* 0xffffdfffa1a17812 */ /* 0x000fe200078ec0ff */
[----:B------:R-:W-:Y:S01]  /*1e150*/  VIADD R14, R160, 0xffffffe8 ;  /* 0xffffffe8a00e7836 */ /* 0x000fe20000000000 */
[----:B------:R-:W-:Y:S01]  /*1e160*/  ISETP.GE.AND P0, PT, R16, R155, PT ;  /* 0x0000009b1000720c */ /* 0x000fe20003f06270 */
[CC--:B------:R-:W-:Y:S01]  /*1e170*/  FFMA.FTZ R201, -R156.reuse, R15.reuse, R201 ;  /* 0x0000000f9cc97223 */ /* 0x0c0fe200000101c9 */
[----:B------:R-:W-:Y:S01]  /*1e180*/  @P1 LOP3.LUT R161, R161, 0x2000, RZ, 0xfc, !PT ;  /* 0x00002000a1a11812 */ /* 0x000fe200078efcff */
[----:B------:R-:W-:Y:S01]  /*1e190*/  FFMA.FTZ R207, -R156, R15, R207 ;  /* 0x0000000f9ccf7223 */ /* 0x000fe200000101cf */
[----:B------:R-:W-:Y:S01]  /*1e1a0*/  FSEL R65, R21, -INF , P0 ;  /* 0xff80000015417808 */ /* 0x000fe20000000000 */
[----:B------:R-:W-:Y:S01]  /*1e1b0*/  VIADD R15, R159, 0xfffffff0 ;  /* 0xfffffff09f0f7836 */ /* 0x000fe20000000000 */
[----:B------:R-:W-:Y:S01]  /*1e1c0*/  ISETP.GE.AND P0, PT, R20, R153, PT ;  /* 0x000000991400720c */ /* 0x000fe20003f06270 */
[C---:B------:R-:W-:Y:S01]  /*1e1d0*/  FFMA.FTZ R43, -R156.reuse, R12, R43 ;  /* 0x0000000c9c2b7223 */ /* 0x040fe2000001012b */
[----:B------:R-:W-:Y:S01]  /*1e1e0*/  LOP3.LUT R161, R161, 0x7fffffff, RZ, 0xc0, !PT ;  /* 0x7fffffffa1a17812 */ /* 0x000fe200078ec0ff */
[----:B------:R-:W-:Y:S01]  /*1e1f0*/  VIADD R12, R159, 0xffffffc8 ;  /* 0xffffffc89f0c7836 */ /* 0x000fe20000000000 */
[----:B------:R-:W-:Y:S01]  /*1e200*/  IABS R15, R15 ;  /* 0x0000000f000f7213 */ /* 0x000fe20000000000 */
[----:B------:R-:W-:Y:S01]  /*1e210*/  FFMA.FTZ R168, -R156, R13, R168 ;  /* 0x0000000d9ca87223 */ /* 0x000fe200000101a8 */
[----:B------:R-:W-:Y:S02]  /*1e220*/  FSEL R179, R179, -INF , P0 ;  /* 0xff800000b3b37808 */ /* 0x000fe40000000000 */
[----:B------:R-:W-:Y:S02]  /*1e230*/  I2FP.F32.S32 R15, R15 ;  /* 0x0000000f000f7245 */ /* 0x000fe40000201400 */
[----:B------:R-:W-:Y:S02]  /*1e240*/  ISETP.GE.AND P0, PT, R18, R153, PT ;  /* 0x000000991200720c */ /* 0x000fe40003f06270 */
[----:B------:R-:W-:Y:S01]  /*1e250*/  IABS R12, R12 ;  /* 0x0000000c000c7213 */ /* 0x000fe20000000000 */
[CC--:B------:R-:W-:Y:S01]  /*1e260*/  FFMA.FTZ R47, -R156.reuse, R15.reuse, R47 ;  /* 0x0000000f9c2f7223 */ /* 0x0c0fe2000001012f */
[----:B------:R-:W-:Y:S01]  /*1e270*/  FSEL R223, R19, -INF , P0 ;  /* 0xff80000013df7808 */ /* 0x000fe20000000000 */
[----:B------:R-:W-:Y:S01]  /*1e280*/  FFMA.FTZ R41, -R156, R15, R41 ;  /* 0x0000000f9c297223 */ /* 0x000fe20000010129 */
[----:B------:R-:W-:Y:S01]  /*1e290*/  ISETP.GE.AND P0, PT, R14, R155, PT ;  /* 0x0000009b0e00720c */ /* 0x000fe20003f06270 */
[----:B------:R-:W-:Y:S01]  /*1e2a0*/  VIADD R15, R159, 0xffffffe9 ;  /* 0xffffffe99f0f7836 */ /* 0x000fe20000000000 */
[----:B------:R-:W-:Y:S01]  /*1e2b0*/  I2FP.F32.S32 R13, R12 ;  /* 0x0000000c000d7245 */ /* 0x000fe20000201400 */
[----:B------:R-:W-:Y:S01]  /*1e2c0*/  VIADD R12, R160, 0xfffffff0 ;  /* 0xfffffff0a00c7836 */ /* 0x000fe20000000000 */
[----:B------:R-:W-:Y:S02]  /*1e2d0*/  FSEL R185, R185, -INF , P0 ;  /* 0xff800000b9b97808 */ /* 0x000fe40000000000 */
[----:B------:R-:W-:Y:S01]  /*1e2e0*/  IABS R15, R15 ;  /* 0x0000000f000f7213 */ /* 0x000fe20000000000 */
[-C--:B------:R-:W-:Y:S01]  /*1e2f0*/  FFMA.FTZ R172, -R156, R13.reuse, R172 ;  /* 0x0000000d9cac7223 */ /* 0x080fe200000101ac */
[----:B------:R-:W-:Y:S01]  /*1e300*/  ISETP.GE.AND P0, PT, R10, R154, PT ;  /* 0x0000009a0a00720c */ /* 0x000fe20003f06270 */
[----:B------:R-:W-:Y:S01]  /*1e310*/  FFMA.FTZ R52, -R156, R13, R52 ;  /* 0x0000000d9c347223 */ /* 0x000fe20000010134 */
[----:B------:R-:W-:Y:S01]  /*1e320*/  I2FP.F32.S32 R15, R15 ;  /* 0x0000000f000f7245 */ /* 0x000fe20000201400 */
[----:B------:R-:W-:Y:S01]  /*1e330*/  VIADD R13, R160, 0xffffffe9 ;  /* 0xffffffe9a00d7836 */ /* 0x000fe20000000000 */
[-C--:B------:R-:W-:Y:S01]  /*1e340*/  ISETP.GE.AND P1, PT, R10, R152.reuse, PT ;  /* 0x000000980a00720c */ /* 0x080fe20003f26270 */
[----:B------:R-:W-:Y:S01]  /*1e350*/  VIADD R10, R160, 0xfffffff1 ;  /* 0xfffffff1a00a7836 */ /* 0x000fe20000000000 */
[----:B------:R-:W-:Y:S01]  /*1e360*/  FSEL R131, R131, -INF , P4 ;  /* 0xff80000083837808 */ /* 0x000fe20002000000 */
[----:B------:R-:W-:Y:S01]  /*1e370*/  FFMA.FTZ R205, -R156, R15, R205 ;  /* 0x0000000f9ccd7223 */ /* 0x000fe200000101cd */
[----:B------:R-:W-:Y:S01]  /*1e380*/  ISETP.GE.AND P4, PT, R8, R155, PT ;  /* 0x0000009b0800720c */ /* 0x000fe20003f86270 */
[----:B------:R-:W-:Y:S01]  /*1e390*/  FFMA.FTZ R211, -R156, R15, R211 ;  /* 0x0000000f9cd37223 */ /* 0x000fe200000101d3 */
[----:B------:R-:W-:Y:S01]  /*1e3a0*/  LOP3.LUT R162, R162, 0xfffffffd, RZ, 0xc0, !PT ;  /* 0xfffffffda2a27812 */ /* 0x000fe200078ec0ff */
[----:B------:R-:W-:Y:S01]  /*1e3b0*/  VIADD R15, R159, 0xffffffe8 ;  /* 0xffffffe89f0f7836 */ /* 0x000fe20000000000 */
[----:B------:R-:W-:Y:S02]  /*1e3c0*/  ISETP.GE.AND P6, PT, R6, R152, PT ;  /* 0x000000980600720c */ /* 0x000fe40003fc6270 */
[----:B------:R-:W-:Y:S02]  /*1e3d0*/  @P0 LOP3.LUT R161, R161, 0x80000000, RZ, 0xfc, !PT ;  /* 0x80000000a1a10812 */ /* 0x000fe400078efcff */
[----:B------:R-:W-:Y:S02]  /*1e3e0*/  IABS R15, R15 ;  /* 0x0000000f000f7213 */ /* 0x000fe40000000000 */
[----:B------:R-:W-:Y:S02]  /*1e3f0*/  ISETP.GE.AND P0, PT, R13, R155, PT ;  /* 0x0000009b0d00720c */ /* 0x000fe40003f06270 */
[----:B------:R-:W-:Y:S02]  /*1e400*/  I2FP.F32.S32 R15, R15 ;  /* 0x0000000f000f7245 */ /* 0x000fe40000201400 */
[----:B------:R-:W-:Y:S01]  /*1e410*/  FSEL R26, R25, -INF , P0 ;  /* 0xff800000191a7808 */ /* 0x000fe20000000000 */
[----:B------:R-:W-:Y:S01]  /*1e420*/  VIADD R25, R160, 0x18 ;  /* 0x00000018a0197836 */ /* 0x000fe20000000000 */
        /* <DEDUP_REMOVED lines=9> */
[----:B------:R-:W-:Y:S01]  /*1e4c0*/  FSEL R22, R23, -INF , P0 ;  /* 0xff80000017167808 */ /* 0x000fe20000000000 */
[----:B------:R-:W-:Y:S01]  /*1e4d0*/  VIADD R23, R160, 0x10 ;  /* 0x00000010a0177836 */ /* 0x000fe20000000000 */
[----:B------:R-:W-:Y:S02]  /*1e4e0*/  I2FP.F32.S32 R15, R15 ;  /* 0x0000000f000f7245 */ /* 0x000fe40000201400 */
[----:B------:R-:W-:Y:S02]  /*1e4f0*/  ISETP.GE.AND P0, PT, R8, R154, PT ;  /* 0x0000009a0800720c */ /* 0x000fe40003f06270 */
[----:B------:R-:W-:Y:S01]  /*1e500*/  LOP3.LUT R161, R161, 0xbfffffff, RZ, 0xc0, !PT ;  /* 0xbfffffffa1a17812 */ /* 0x000fe200078ec0ff */
[-C--:B------:R-:W-:Y:S01]  /*1e510*/  FFMA.FTZ R215, -R156, R15.reuse, R215 ;  /* 0x0000000f9cd77223 */ /* 0x080fe200000101d7 */
[----:B------:R-:W-:Y:S01]  /*1e520*/  ISETP.GE.AND P1, PT, R8, R152, PT ;  /* 0x000000980800720c */ /* 0x000fe20003f26270 */
[----:B------:R-:W-:Y:S01]  /*1e530*/  FFMA.FTZ R209, -R156, R15, R209 ;  /* 0x0000000f9cd17223 */ /* 0x000fe200000101d1 */
[----:B------:R-:W-:Y:S01]  /*1e540*/  @P3 LOP3.LUT R162, R162, 0x2, RZ, 0xfc, !PT ;  /* 0x00000002a2a23812 */ /* 0x000fe200078efcff */
[----:B------:R-:W-:Y:S01]  /*1e550*/  VIADD R15, R159, 0xffffffe0 ;  /* 0xffffffe09f0f7836 */ /* 0x000fe20000000000 */
[----:B------:R-:W-:Y:S01]  /*1e560*/  FSEL R9, R9, -INF , P4 ;  /* 0xff80000009097808 */ /* 0x000fe20002000000 */
[----:B------:R-:W-:Y:S01]  /*1e570*/  VIADD R8, R160, 0xfffffff8 ;  /* 0xfffffff8a0087836 */ /* 0x000fe20000000000 */
[----:B------:R-:W-:Y:S02]  /*1e580*/  LOP3.LUT R162, R162, 0xfffffffe, RZ, 0xc0, !PT ;  /* 0xfffffffea2a27812 */ /* 0x000fe400078ec0ff */
[----:B------:R-:W-:Y:S02]  /*1e590*/  IABS R15, R15 ;  /* 0x0000000f000f7213 */ /* 0x000fe40000000000 */
[----:B------:R-:W-:Y:S02]  /*1e5a0*/  @P0 LOP3.LUT R161, R161, 0x40000000, RZ, 0xfc, !PT ;  /* 0x40000000a1a10812 */ /* 0x000fe400078efcff */
[----:B------:R-:W-:Y:S02]  /*1e5b0*/  I2FP.F32.S32 R15, R15 ;  /* 0x0000000f000f7245 */ /* 0x000fe40000201400 */
[----:B------:R-:W-:Y:S02]  /*1e5c0*/  ISETP.GE.AND P0, PT, R12, R155, PT ;  /* 0x0000009b0c00720c */ /* 0x000fe40003f06270 */
[----:B------:R-:W-:Y:S01]  /*1e5d0*/  LOP3.LUT R161, R161, 0xfffff7ff, RZ, 0xc0, !PT ;  /* 0xfffff7ffa1a17812 */ /* 0x000fe200078ec0ff */
[CC--:B------:R-:W-:Y:S01]  /*1e5e0*/  FFMA.FTZ R49, -R156.reuse, R15.reuse, R49 ;  /* 0x0000000f9c317223 */ /* 0x0c0fe20000010131 */
[----:B------:R-:W-:Y:S01]  /*1e5f0*/  FSEL R189, R189, -INF , P0 ;  /* 0xff800000bdbd7808 */ /* 0x000fe20000000000 */
[----:B------:R-:W-:Y:S01]  /*1e600*/  FFMA.FTZ R55, -R156, R15, R55 ;  /* 0x0000000f9c377223 */ /* 0x000fe20000010137 */
[C---:B------:R-:W-:Y:S01]  /*1e610*/  ISETP.GE.AND P0, PT, R28.reuse, R154, PT ;  /* 0x0000009a1c00720c */ /* 0x040fe20003f06270 */
[----:B------:R-:W-:Y:S01]  /*1e620*/  VIADD R15, R159, 0xffffffd9 ;  /* 0xffffffd99f0f7836 */ /* 0x000fe20000000000 */
[----:B------:R-:W-:Y:S02]  /*1e630*/  @P1 LOP3.LUT R161, R161, 0x800, RZ, 0xfc, !PT ;  /* 0x00000800a1a11812 */ /* 0x000fe400078efcff */
[----:B------:R-:W-:Y:S01]  /*1e640*/  ISETP.GE.AND P1, PT, R28, R152, PT ;  /* 0x000000981c00720c */ /* 0x000fe20003f26270 */
[----:B------:R-:W-:Y:S01]  /*1e650*/  VIADD R28, R160, 0x11 ;  /* 0x00000011a01c7836 */ /* 0x000fe20000000000 */
[----:B------:R-:W-:Y:S02]  /*1e660*/  IABS R15, R15 ;  /* 0x0000000f000f7213 */ /* 0x000fe40000000000 */
[----:B------:R-:W-:Y:S02]  /*1e670*/  LOP3.LUT R161, R161, 0xdfffffff, RZ, 0xc0, !PT ;  /* 0xdfffffffa1a17812 */ /* 0x000fe400078ec0ff */
[----:B------:R-:W-:Y:S02]  /*1e680*/  I2FP.F32.S32 R15, R15 ;  /* 0x0000000f000f7245 */ /* 0x000fe40000201400 */
[----:B------:R-:W-:Y:S02]  /*1e690*/  @P2 LOP3.LUT R162, R162, 0x1, RZ, 0xfc, !PT ;  /* 0x00000001a2a22812 */ /* 0x000fe400078efcff */
        /* <DEDUP_REMOVED lines=16> */
[C---:B------:R-:W-:Y:S01]  /*1e7a0*/  ISETP.GE.AND P0, PT, R24.reuse, R154, PT ;  /* 0x0000009a1800720c */ /* 0x040fe20003f06270 */
[----:B------:R-:W-:Y:S01]  /*1e7b0*/  VIADD R15, R159, 0xffffffd1 ;  /* 0xffffffd19f0f7836 */ /* 0x000fe20000000000 */
[----:B------:R-:W-:Y:S02]  /*1e7c0*/  LOP3.LUT R161, R161, 0xefffffff, RZ, 0xc0, !PT ;  /* 0xefffffffa1a17812 */ /* 0x000fe400078ec0ff */
[----:B------:R-:W-:Y:S01]  /*1e7d0*/  ISETP.GE.AND P1, PT, R24, R152, PT ;  /* 0x000000981800720c */ /* 0x000fe20003f26270 */
[----:B------:R-:W-:Y:S01]  /*1e7e0*/  VIADD R24, R160, 0x19 ;  /* 0x00000019a0187836 */ /* 0x000fe20000000000 */
[----:B------:R-:W-:Y:S02]  /*1e7f0*/  IABS R15, R15 ;  /* 0x0000000f000f7213 */ /* 0x000fe40000000000 */
[-C--:B------:R-:W-:Y:S02]  /*1e800*/  ISETP.GE.AND P2, PT, R7, R154.reuse, PT ;  /* 0x0000009a0700720c */ /* 0x080fe40003f46270 */
[----:B------:R-:W-:Y:S02]  /*1e810*/  I2FP.F32.S32 R15, R15 ;  /* 0x0000000f000f7245 */ /* 0x000fe40000201400 */
[-C--:B------:R-:W-:Y:S02]  /*1e820*/  ISETP.GE.AND P3, PT, R23, R154.reuse, PT ;  /* 0x0000009a1700720c */ /* 0x080fe40003f66270 */
        /* <DEDUP_REMOVED lines=23> */
[----:B------:R-:W-:Y:S02]  /*1e9a0*/  FSEL R40, R197, -INF , P0 ;  /* 0xff800000c5287808 */ /* 0x000fe40000000000 */
[----:B------:R-:W-:Y:S01]  /*1e9b0*/  ISETP.GE.AND P0, PT, R8, R153, PT ;  /* 0x000000990800720c */ /* 0x000fe20003f06270 */
[CC--:B------:R-:W-:Y:S01]  /*1e9c0*/  FFMA.FTZ R219, -R156.reuse, R15.reuse, R219 ;  /* 0x0000000f9cdb7223 */ /* 0x0c0fe200000101db */
[----:B------:R-:W-:Y:S01]  /*1e9d0*/  FFMA.FTZ R54, -R156, R15, R54 ;  /* 0x0000000f9c367223 */ /* 0x000fe20000010136 */
[----:B------:R-:W-:Y:S01]  /*1e9e0*/  VIADD R15, R159, 0xffffffc1 ;  /* 0xffffffc19f0f7836 */ /* 0x000fe20000000000 */
[----:B------:R-:W-:Y:S01]  /*1e9f0*/  FSEL R38, R195, -INF , P0 ;  /* 0xff800000c3267808 */ /* 0x000fe20000000000 */
[----:B------:R-:W-:Y:S01]  /*1ea00*/  VIADD R159, R159, 0x80 ;  /* 0x000000809f9f7836 */ /* 0x000fe20000000000 */
[----:B------:R-:W-:Y:S02]  /*1ea10*/  ISETP.GE.AND P0, PT, R6, R153, PT ;  /* 0x000000990600720c */ /* 0x000fe40003f06270 */
[----:B------:R-:W-:Y:S02]  /*1ea20*/  IABS R15, R15 ;  /* 0x0000000f000f7213 */ /* 0x000fe40000000000 */
[----:B------:R-:W-:Y:S02]  /*1ea30*/  FSEL R35, R35, -INF , P0 ;  /* 0xff80000023237808 */ /* 0x000fe40000000000 */
[C---:B------:R-:W-:Y:S02]  /*1ea40*/  ISETP.GE.AND P0, PT, R20.reuse, R154, PT ;  /* 0x0000009a1400720c */ /* 0x040fe40003f06270 */
[----:B------:R-:W-:Y:S02]  /*1ea50*/  I2FP.F32.S32 R15, R15 ;  /* 0x0000000f000f7245 */ /* 0x000fe40000201400 */
[-C--:B------:R-:W-:Y:S01]  /*1ea60*/  ISETP.GE.AND P1, PT, R20, R152.reuse, PT ;  /* 0x000000981400720c */ /* 0x080fe20003f26270 */
[----:B------:R-:W-:Y:S01]  /*1ea70*/  VIADD R20, R160, 0x20 ;  /* 0x00000020a0147836 */ /* 0x000fe20000000000 */
[----:B------:R-:W-:Y:S01]  /*1ea80*/  ISETP.GE.AND P4, PT, R182, R152, PT ;  /* 0x00000098b600720c */ /* 0x000fe20003f86270 */
[----:B------:R-:W-:Y:S01]  /*1ea90*/  FFMA.FTZ R170, -R156, R15, R170 ;  /* 0x0000000f9caa7223 */ /* 0x000fe200000101aa */
[----:B------:R-:W-:Y:S01]  /*1eaa0*/  VIADD R15, R160, 0x8 ;  /* 0x00000008a00f7836 */ /* 0x000fe20000000000 */
[----:B------:R-:W-:Y:S04]  /*1eab0*/  LOP3.LUT R129, R129, 0x120, R130, 0xf8, !PT ;  /* 0x0000012081817812 */ /* 0x000fe800078ef882 */
        /* <DEDUP_REMOVED lines=8> */
[----:B------:R-:W-:Y:S02]  /*1eb40*/  LOP3.LUT R161, R161, 0xfbffffff, RZ, 0xc0, !PT ;  /* 0xfbffffffa1a17812 */ /* 0x000fe400078ec0ff */
[----:B------:R-:W-:Y:S04]  /*1eb50*/  ISETP.GE.AND P5, PT, R15, R152, PT ;  /* 0x000000980f00720c */ /* 0x000fe80003fa6270 */
[----:B------:R-:W-:Y:S02]  /*1eb60*/  P2R R42, PR, RZ, 0x20 ;  /* 0x00000020ff2a7803 */ /* 0x000fe40000000000 */
[----:B------:R-:W-:Y:S02]  /*1eb70*/  @P0 LOP3.LUT R161, R161, 0x4000000, RZ, 0xfc, !PT ;  /* 0x04000000a1a10812 */ /* 0x000fe400078efcff */
[----:B------:R-:W-:Y:S02]  /*1eb80*/  ISETP.GE.AND P0, PT, R182, R155, PT ;  /* 0x0000009bb600720c */ /* 0x000fe40003f06270 */
[----:B------:R-:W-:Y:S02]  /*1eb90*/  LOP3.LUT R161, R161, 0xffffff7f, RZ, 0xc0, !PT ;  /* 0xffffff7fa1a17812 */ /* 0x000fe400078ec0ff */
[----:B------:R-:W-:Y:S02]  /*1eba0*/  FSEL R41, R41, -INF , P0 ;  /* 0xff80000029297808 */ /* 0x000fe40000000000 */
[----:B------:R-:W-:Y:S02]  /*1ebb0*/  ISETP.GE.AND P0, PT, R160, R153, PT ;  /* 0x00000099a000720c */ /* 0x000fe40003f06270 */
[----:B------:R-:W-:Y:S02]  /*1ebc0*/  @P1 LOP3.LUT R161, R161, 0x80, RZ, 0xfc, !PT ;  /* 0x00000080a1a11812 */ /* 0x000fe400078efcff */
[----:B------:R-:W-:Y:S02]  /*1ebd0*/  FSEL R32, R199, -INF , P0 ;  /* 0xff800000c7207808 */ /* 0x000fe40000000000 */
[----:B------:R-:W-:Y:S02]  /*1ebe0*/  ISETP.GE.AND P0, PT, R17, R154, PT ;  /* 0x0000009a1100720c */ /* 0x000fe40003f06270 */
[----:B------:R-:W-:Y:S02]  /*1ebf0*/  LOP3.LUT R161, R161, 0xfdffffff, RZ, 0xc0, !PT ;  /* 0xfdffffffa1a17812 */ /* 0x000fe400078ec0ff */
[----:B------:R-:W-:Y:S09]  /*1ec00*/  ISETP.GE.AND P1, PT, R17, R152, PT ;  /* 0x000000981100720c */ /* 0x000ff20003f26270 */
[----:B------:R-:W-:Y:S02]  /*1ec10*/  @P0 LOP3.LUT R161, R161, 0x2000000, RZ, 0xfc, !PT ;  /* 0x02000000a1a10812 */ /* 0x000fe400078efcff */
[-C--:B------:R-:W-:Y:S02]  /*1ec20*/  ISETP.GE.AND P0, PT, R23, R155.reuse, PT ;  /* 0x0000009b1700720c */ /* 0x080fe40003f06270 */
        /* <DEDUP_REMOVED lines=17> */
[----:B------:R-:W-:Y:S01]  /*1ed40*/  ISETP.GE.AND P1, PT, R14, R152, PT ;  /* 0x000000980e00720c */ /* 0x000fe20003f26270 */
[----:B------:R-:W-:Y:S10]  /*1ed50*/  VIADD R14, R160, 0x28 ;  /* 0x00000028a00e7836 */ /* 0x000ff40000000000 */
        /* <DEDUP_REMOVED lines=41> */
[----:B------:R-:W-:Y:S01]  /*1eff0*/  FSEL R12, R5, -INF , P0 ;  /* 0xff800000050c7808 */ /* 0x000fe20000000000 */
[----:B------:R-:W-:Y:S01]  /*1f000*/  VIADD R5, R160, 0x38 ;  /* 0x00000038a0057836 */ /* 0x000fe20000000000 */
[C---:B------:R-:W-:Y:S02]  /*1f010*/  ISETP.GE.AND P0, PT, R8.reuse, R154, PT ;  /* 0x0000009a0800720c */ /* 0x040fe40003f06270 */
[----:B------:R-:W-:Y:S02]  /*1f020*/  LOP3.LUT R161, R161, 0xfff7ffff, RZ, 0xc0, !PT ;  /* 0xfff7ffffa1a17812 */ /* 0x000fe400078ec0ff */
[-C--:B------:R-:W-:Y:S01]  /*1f030*/  ISETP.GE.AND P2, PT, R8, R152.reuse, PT ;  /* 0x000000980800720c */ /* 0x080fe20003f46270 */
[C---:B------:R-:W-:Y:S01]  /*1f040*/  VIADD R8, R160.reuse, 0x30 ;  /* 0x00000030a0087836 */ /* 0x040fe20000000000 */
[-C--:B------:R-:W-:Y:S01]  /*1f050*/  ISETP.GE.AND P1, PT, R7, R152.reuse, PT ;  /* 0x000000980700720c */ /* 0x080fe20003f26270 */
[----:B------:R-:W-:Y:S03]  /*1f060*/  VIADD R7, R160, 0x31 ;  /* 0x00000031a0077836 */ /* 0x000fe60000000000 */
[----:B------:R-:W-:Y:S02]  /*1f070*/  FSEL R183, R39, -INF , !P1 ;  /* 0xff80000027b77808 */ /* 0x000fe40004800000 */
[----:B------:R-:W-:Y:S02]  /*1f080*/  ISETP.GE.AND P1, PT, R23, R152, PT ;  /* 0x000000981700720c */ /* 0x000fe40003f26270 */
[----:B------:R-:W-:Y:S02]  /*1f090*/  @P0 LOP3.LUT R161, R161, 0x80000, RZ, 0xfc, !PT ;  /* 0x00080000a1a10812 */ /* 0x000fe400078efcff */
[----:B------:R-:W-:Y:S02]  /*1f0a0*/  ISETP.GE.AND P0, PT, R10, R155, PT ;  /* 0x0000009b0a00720c */ /* 0x000fe40003f06270 */
[----:B------:R-:W-:Y:S02]  /*1f0b0*/  LOP3.LUT R161, R161, 0xfffffffe, RZ, 0xc0, !PT ;  /* 0xfffffffea1a17812 */ /* 0x000fe400078ec0ff */
[----:B------:R-:W-:Y:S02]  /*1f0c0*/  FSEL R57, R57, -INF , P0 ;  /* 0xff80000039397808 */ /* 0x000fe40000000000 */
[-C--:B------:R-:W-:Y:S02]  /*1f0d0*/  ISETP.GE.AND P0, PT, R20, R153.reuse, PT ;  /* 0x000000991400720c */ /* 0x080fe40003f06270 */
[----:B------:R-:W-:Y:S02]  /*1f0e0*/  @P2 LOP3.LUT R161, R161, 0x1, RZ, 0xfc, !PT ;  /* 0x00000001a1a12812 */ /* 0x000fe400078efcff */
[----:B------:R-:W-:Y:S02]  /*1f0f0*/  FSEL R125, R215, -INF , P0 ;  /* 0xff800000d77d7808 */ /* 0x000fe40000000000 */
[-C--:B------:R-:W-:Y:S01]  /*1f100*/  ISETP.GE.AND P0, PT, R6, R154.reuse, PT ;  /* 0x0000009a0600720c */ /* 0x080fe20003f06270 */
[----:B------:R-:W-:Y:S01]  /*1f110*/  VIADD R6, R160, 0x39 ;  /* 0x00000039a0067836 */ /* 0x000fe20000000000 */
[-C--:B------:R-:W-:Y:S02]  /*1f120*/  ISETP.GE.AND P2, PT, R182, R154.reuse, PT ;  /* 0x0000009ab600720c */ /* 0x080fe40003f46270 */
[----:B------:R-:W-:Y:S02]  /*1f130*/  FSEL R195, R33, -INF , !P0 ;  /* 0xff80000021c37808 */ /* 0x000fe40004000000 */
[----:B------:R-:W-:Y:S02]  /*1f140*/  ISETP.GE.AND P0, PT, R18, R153, PT ;  /* 0x000000991200720c */ /* 0x000fe40003f06270 */
[----:B------:R-:W-:Y:S02]  /*1f150*/  P2R R33, PR, RZ, 0x40 ;  /* 0x00000040ff217803 */ /* 0x000fe40000000000 */
[----:B------:R-:W-:Y:S02]  /*1f160*/  FSEL R55, R55, -INF , P0 ;  /* 0xff80000037377808 */ /* 0x000fe40000000000 */
[-C--:B------:R-:W-:Y:S02]  /*1f170*/  ISETP.GE.AND P0, PT, R8, R155.reuse, PT ;  /* 0x0000009b0800720c */ /* 0x080fe40003f06270 */
[----:B------:R-:W-:Y:S02]  /*1f180*/  LOP3.LUT P6, RZ, R161, 0x80000000, RZ, 0xc0, !PT ;  /* 0x80000000a1ff7812 */ /* 0x000fe400078cc0ff */
[----:B------:R-:W-:Y:S02]  /*1f190*/  FSEL R171, R219, -INF , P0 ;  /* 0xff800000dbab7808 */ /* 0x000fe40000000000 */
[----:B------:R-:W-:Y:S02]  /*1f1a0*/  ISETP.GE.AND P0, PT, R15, R154, PT ;  /* 0x0000009a0f00720c */ /* 0x000fe40003f06270 */
[----:B------:R-:W-:Y:S02]  /*1f1b0*/  LOP3.LUT R161, R161, 0xfffdffff, RZ, 0xc0, !PT ;  /* 0xfffdffffa1a17812 */ /* 0x000fe400078ec0ff */
[----:B------:R-:W-:Y:S02]  /*1f1c0*/  P2R R13, PR, RZ, 0x40 ;  /* 0x00000040ff0d7803 */ /* 0x000fe40000000000 */
[C---:B------:R-:W-:Y:S02]  /*1f1d0*/  LOP3.LUT P6, RZ, R162.reuse, 0x1, RZ, 0xc0, !PT ;  /* 0x00000001a2ff7812 */ /* 0x040fe400078cc0ff */
[----:B------:R-:W-:Y:S02]  /*1f1e0*/  FSEL R182, R41, -INF , !P2 ;  /* 0xff80000029b67808 */ /* 0x000fe40005000000 */
[----:B------:R-:W-:Y:S02]  /*1f1f0*/  P2R R19, PR, RZ, 0x40 ;  /* 0x00000040ff137803 */ /* 0x000fe40000000000 */
[----:B------:R-:W-:Y:S02]  /*1f200*/  LOP3.LUT P6, RZ, R162, 0x2, RZ, 0xc0, !PT ;  /* 0x00000002a2ff7812 */ /* 0x000fe400078cc0ff */
[----:B------:R-:W-:Y:S02]  /*1f210*/  @P0 LOP3.LUT R161, R161, 0x20000, RZ, 0xfc, !PT ;  /* 0x00020000a1a10812 */ /* 0x000fe400078efcff */
[----:B------:R-:W-:Y:S02]  /*1f220*/  FSEL R4, R4, -INF , !P6 ;  /* 0xff80000004047808 */ /* 0x000fe40007000000 */
[----:B------:R-:W-:Y:S02]  /*1f230*/  LOP3.LUT P5, RZ, R161, 0x2, RZ, 0xc0, !PT ;  /* 0x00000002a1ff7812 */ /* 0x000fe400078ac0ff */
[----:B------:R-:W-:Y:S02]  /*1f240*/  ISETP.NE.AND P6, PT, R19, RZ, PT ;  /* 0x000000ff1300720c */ /* 0x000fe40003fc5270 */
        /* <DEDUP_REMOVED lines=40> */
[C---:B------:R-:W-:Y:S02]  /*1f4d0*/  LOP3.LUT P5, RZ, R161.reuse, 0x2000000, RZ, 0xc0, !PT ;  /* 0x02000000a1ff7812 */ /* 0x040fe400078ac0ff */
[----:B------:R-:W-:Y:S02]  /*1f4e0*/  FSEL R122, R122, -INF , P0 ;  /* 0xff8000007a7a7808 */ /* 0x000fe40000000000 */
[----:B------:R-:W-:Y:S02]  /*1f4f0*/  P2R R124, PR, RZ, 0x20 ;  /* 0x00000020ff7c7803 */ /* 0x000fe40000000000 */
[----:B------:R-:W-:Y:S02]  /*1f500*/  LOP3.LUT P5, RZ, R161, 0x200, RZ, 0xc0, !PT ;  /* 0x00000200a1ff7812 */ /* 0x000fe400078ac0ff */
[----:B------:R-:W-:Y:S02]  /*1f510*/  FSEL R23, R131, -INF , !P6 ;  /* 0xff80000083177808 */ /* 0x000fe40007000000 */
[----:B------:R-:W-:Y:S02]  /*1f520*/  P2R R126, PR, RZ, 0x20 ;  /* 0x00000020ff7e7803 */ /* 0x000fe40000000000 */
[C---:B------:R-:W-:Y:S02]  /*1f530*/  LOP3.LUT P5, RZ, R161.reuse, 0x400, RZ, 0xc0, !PT ;  /* 0x00000400a1ff7812 */ /* 0x040fe400078ac0ff */
[-C--:B------:R-:W-:Y:S02]  /*1f540*/  ISETP.GE.AND P0, PT, R6, R153.reuse, PT ;  /* 0x000000990600720c */ /* 0x080fe40003f06270 */
[----:B------:R-:W-:Y:S02]  /*1f550*/  P2R R132, PR, RZ, 0x20 ;  /* 0x00000020ff847803 */ /* 0x000fe40000000000 */
[----:B------:R-:W-:Y:S02]  /*1f560*/  LOP3.LUT P5, RZ, R161, 0x4000000, RZ, 0xc0, !PT ;  /* 0x04000000a1ff7812 */ /* 0x000fe400078ac0ff */
[----:B------:R-:W-:Y:S02]  /*1f570*/  ISETP.NE.AND P6, PT, R13, RZ, PT ;  /* 0x000000ff0d00720c */ /* 0x000fe40003fc5270 */
[----:B------:R-:W-:Y:S02]  /*1f580*/  P2R R163, PR, RZ, 0x20 ;  /* 0x00000020ffa37803 */ /* 0x000fe40000000000 */
[C---:B------:R-:W-:Y:S02]  /*1f590*/  LOP3.LUT P5, RZ, R161.reuse, 0x8000000, RZ, 0xc0, !PT ;  /* 0x08000000a1ff7812 */ /* 0x040fe400078ac0ff */
[----:B------:R-:W-:Y:S02]  /*1f5a0*/  FSEL R52, R52, -INF , P0 ;  /* 0xff80000034347808 */ /* 0x000fe40000000000 */
[----:B------:R-:W-:Y:S02]  /*1f5b0*/  P2R R167, PR, RZ, 0x20 ;  /* 0x00000020ffa77803 */ /* 0x000fe40000000000 */
[----:B------:R-:W-:Y:S02]  /*1f5c0*/  LOP3.LUT P5, RZ, R161, 0x800, RZ, 0xc0, !PT ;  /* 0x00000800a1ff7812 */ /* 0x000fe400078ac0ff */
[----:B------:R-:W-:Y:S02]  /*1f5d0*/  FSEL R13, R173, -INF , !P6 ;  /* 0xff800000ad0d7808 */ /* 0x000fe40007000000 */
[----:B------:R-:W-:Y:S02]  /*1f5e0*/  P2R R174, PR, RZ, 0x20 ;  /* 0x00000020ffae7803 */ /* 0x000fe40000000000 */
[----:B------:R-:W-:Y:S02]  /*1f5f0*/  LOP3.LUT P5, RZ, R161, 0x1000, RZ, 0xc0, !PT ;  /* 0x00001000a1ff7812 */ /* 0x000fe400078ac0ff */
[----:B------:R-:W-:Y:S02]  /*1f600*/  ISETP.GE.AND P0, PT, R5, R153, PT ;  /* 0x000000990500720c */ /* 0x000fe40003f06270 */
[----:B------:R-:W-:Y:S02]  /*1f610*/  P2R R17, PR, RZ, 0x20 ;  /* 0x00000020ff117803 */ /* 0x000fe40000000000 */
[C---:B------:R-:W-:Y:S02]  /*1f620*/  LOP3.LUT P5, RZ, R161.reuse, 0x10000000, RZ, 0xc0, !PT ;  /* 0x10000000a1ff7812 */ /* 0x040fe400078ac0ff */
[----:B------:R-:W-:Y:S02]  /*1f630*/  ISETP.NE.AND P2, PT, R2, RZ, PT ;  /* 0x000000ff0200720c */ /* 0x000fe40003f45270 */
[----:B------:R-:W-:Y:S02]  /*1f640*/  P2R R178, PR, RZ, 0x20 ;  /* 0x00000020ffb27803 */ /* 0x000fe40000000000 */
[C---:B------:R-:W-:Y:S02]  /*1f650*/  LOP3.LUT P5, RZ, R161.reuse, 0x20000000, RZ, 0xc0, !PT ;  /* 0x20000000a1ff7812 */ /* 0x040fe400078ac0ff */
[----:B------:R-:W-:Y:S02]  /*1f660*/  FSEL R54, R54, -INF , P0 ;  /* 0xff80000036367808 */ /* 0x000fe40000000000 */
        /* <DEDUP_REMOVED lines=9> */
[----:B------:R-:W-:Y:S02]  /*1f700*/  FSEL R19, R9, -INF , !P5 ;  /* 0xff80000009137808 */ /* 0x000fe40006800000 */
[----:B------:R-:W-:Y:S02]  /*1f710*/  ISETP.NE.AND P5, PT, R21, RZ, PT ;  /* 0x000000ff1500720c */ /* 0x000fe40003fa5270 */
[-C--:B------:R-:W-:Y:S02]  /*1f720*/  ISETP.GE.AND P1, PT, R20, R152.reuse, PT ;  /* 0x000000981400720c */ /* 0x080fe40003f26270 */
        /* <DEDUP_REMOVED lines=8> */
[-C--:B------:R-:W-:Y:S02]  /*1f7b0*/  ISETP.GE.AND P1, PT, R8, R152.reuse, PT ;  /* 0x000000980800720c */ /* 0x080fe40003f26270 */
[----:B------:R-:W-:Y:S02]  /*1f7c0*/  FSEL R235, R235, -INF , !P5 ;  /* 0xff800000ebeb7808 */ /* 0x000fe40006800000 */
[----:B------:R-:W-:Y:S02]  /*1f7d0*/  ISETP.NE.AND P5, PT, R17, RZ, PT ;  /* 0x000000ff1100720c */ /* 0x000fe40003fa5270 */
[----:B------:R-:W-:Y:S02]  /*1f7e0*/  FSEL R121, R121, -INF , !P1 ;  /* 0xff80000079797808 */ /* 0x000fe40004800000 */
[----:B------:R-:W-:Y:S02]  /*1f7f0*/  FSEL R17, R36, -INF , !P5 ;  /* 0xff80000024117808 */ /* 0x000fe40006800000 */
[----:B------:R-:W-:Y:S04]  /*1f800*/  ISETP.NE.AND P5, PT, R174, RZ, PT ;  /* 0x000000ffae00720c */ /* 0x000fe80003fa5270 */
        /* <DEDUP_REMOVED lines=44> */
[----:B------:R-:W2:Y:S01]  /*1fad0*/  LD.E R53, desc[UR4][R116.64+0xdc] ;  /* 0x0000dc0474357980 */ /* 0x000ea2000c101900 */
        /* <DEDUP_REMOVED lines=10> */
[----:B------:R-:W-:Y:S02]  /*1fb80*/  LOP3.LUT P0, RZ, R161, 0x20000, RZ, 0xc0, !PT ;  /* 0x00020000a1ff7812 */ /* 0x000fe4000780c0ff */
[----:B------:R-:W-:Y:S02]  /*1fb90*/  FSEL R201, R191, -INF , !P5 ;  /* 0xff800000bfc97808 */ /* 0x000fe40006800000 */
[----:B------:R-:W-:Y:S02]  /*1fba0*/  ISETP.NE.AND P5, PT, R44, RZ, PT ;  /* 0x000000ff2c00720c */ /* 0x000fe40003fa5270 */
[----:B------:R-:W-:Y:S02]  /*1fbb0*/  FMNMX3.FTZ R2, R2, R221, R217, !PT ;  /* 0x000000dd02027276 */ /* 0x000fe400078100d9 */
[----:B------:R-:W-:Y:S02]  /*1fbc0*/  FSEL R181, R181, -INF , !P0 ;  /* 0xff800000b5b57808 */ /* 0x000fe40004000000 */
[C---:B------:R-:W-:Y:S01]  /*1fbd0*/  ISETP.GE.AND P0, PT, R160.reuse, R152, PT ;  /* 0x00000098a000720c */ /* 0x040fe20003f06270 */
[----:B------:R-:W-:Y:S01]  /*1fbe0*/  VIADD R160, R160, 0xffffff80 ;  /* 0xffffff80a0a07836 */ /* 0x000fe20000000000 */
[----:B------:R-:W-:Y:S02]  /*1fbf0*/  FMNMX3.FTZ R0, R0, R215, R213, !PT ;  /* 0x000000d700007276 */ /* 0x000fe400078100d5 */
[----:B------:R-:W-:Y:S02]  /*1fc00*/  FSEL R193, R38, -INF , !P6 ;  /* 0xff80000026c17808 */ /* 0x000fe40007000000 */
[----:B------:R-:W-:Y:S02]  /*1fc10*/  FSEL R199, R31, -INF , !P5 ;  /* 0xff8000001fc77808 */ /* 0x000fe40006800000 */
[----:B------:R-:W-:Y:S02]  /*1fc20*/  ISETP.NE.AND P6, PT, R33, RZ, PT ;  /* 0x000000ff2100720c */ /* 0x000fe40003fc5270 */
[----:B------:R-:W-:Y:S02]  /*1fc30*/  FMNMX3.FTZ R2, R2, R211, R209, !PT ;  /* 0x000000d302027276 */ /* 0x000fe400078100d1 */
[----:B------:R-:W-:Y:S02]  /*1fc40*/  FSEL R185, R32, -INF , !P0 ;  /* 0xff80000020b97808 */ /* 0x000fe40004000000 */
[----:B------:R-:W-:Y:S02]  /*1fc50*/  ISETP.NE.AND P5, PT, R42, RZ, PT ;  /* 0x000000ff2a00720c */ /* 0x000fe40003fa5270 */
[----:B------:R-:W-:Y:S02]  /*1fc60*/  FMNMX3.FTZ R0, R0, R207, R205, !PT ;  /* 0x000000cf00007276 */ /* 0x000fe400078100cd */
[-C--:B------:R-:W-:Y:S02]  /*1fc70*/  ISETP.GE.AND P0, PT, R28, R154.reuse, PT ;  /* 0x0000009a1c00720c */ /* 0x080fe40003f06270 */
[----:B------:R-:W-:Y:S02]  /*1fc80*/  FSEL R191, R35, -INF , !P6 ;  /* 0xff80000023bf7808 */ /* 0x000fe40007000000 */
[----:B------:R-:W-:Y:S02]  /*1fc90*/  FMNMX3.FTZ R2, R2, R201, R199, !PT ;  /* 0x000000c902027276 */ /* 0x000fe400078100c7 */
[----:B------:R-:W-:Y:S02]  /*1fca0*/  FSEL R169, R203, -INF , !P5 ;  /* 0xff800000cba97808 */ /* 0x000fe40006800000 */
[----:B------:R-:W-:Y:S02]  /*1fcb0*/  FMNMX3.FTZ R0, R0, R197, R195, !PT ;  /* 0x000000c500007276 */ /* 0x000fe400078100c3 */
[----:B------:R-:W-:Y:S02]  /*1fcc0*/  FSEL R180, R45, -INF , !P0 ;  /* 0xff8000002db47808 */ /* 0x000fe40004000000 */
[-C--:B------:R-:W-:Y:S02]  /*1fcd0*/  ISETP.GE.AND P5, PT, R24, R154.reuse, PT ;  /* 0x0000009a1800720c */ /* 0x080fe40003fa6270 */
[----:B------:R-:W-:Y:S02]  /*1fce0*/  ISETP.GE.AND P0, PT, R25, R154, PT ;  /* 0x0000009a1900720c */ /* 0x000fe40003f06270 */
[----:B------:R-:W-:Y:S02]  /*1fcf0*/  FMNMX3.FTZ R2, R2, R193, R191, !PT ;  /* 0x000000c102027276 */ /* 0x000fe400078100bf */
[----:B------:R-:W-:Y:S02]  /*1fd00*/  ISETP.GE.AND P6, PT, R28, R152, PT ;  /* 0x000000981c00720c */ /* 0x000fe40003fc6270 */
[----:B------:R-:W-:Y:S02]  /*1fd10*/  FMNMX3.FTZ R0, R0, R189, R187, !PT ;  /* 0x000000bd00007276 */ /* 0x000fe400078100bb */
[----:B------:R-:W-:Y:S02]  /*1fd20*/  FSEL R178, R49, -INF , !P5 ;  /* 0xff80000031b27808 */ /* 0x000fe40006800000 */
[----:B------:R-:W-:Y:S02]  /*1fd30*/  ISETP.GE.AND P5, PT, R20, R154, PT ;  /* 0x0000009a1400720c */ /* 0x000fe40003fa6270 */
[----:B------:R-:W-:Y:S02]  /*1fd40*/  FSEL R177, R177, -INF , !P0 ;  /* 0xff800000b1b17808 */ /* 0x000fe40004000000 */
[----:B------:R-:W-:Y:S02]  /*1fd50*/  FMNMX3.FTZ R2, R2, R185, R183, !PT ;  /* 0x000000b902027276 */ /* 0x000fe400078100b7 */
[----:B------:R-:W-:Y:S02]  /*1fd60*/  FSEL R163, R47, -INF , !P6 ;  /* 0xff8000002fa37808 */ /* 0x000fe40007000000 */
[----:B------:R-:W-:Y:S02]  /*1fd70*/  ISETP.GE.AND P0, PT, R24, R152, PT ;  /* 0x000000981800720c */ /* 0x000fe40003f06270 */
[----:B------:R-:W-:Y:S02]  /*1fd80*/  ISETP.GE.AND P6, PT, R18, R154, PT ;  /* 0x0000009a1200720c */ /* 0x000fe40003fc6270 */
[----:B------:R-:W-:Y:S02]  /*1fd90*/  FMNMX3.FTZ R0, R0, R181, R182, !PT ;  /* 0x000000b500007276 */ /* 0x000fe400078100b6 */
[----:B------:R-:W-:Y:S02]  /*1fda0*/  FMNMX3.FTZ R2, R2, R169, R167, !PT ;  /* 0x000000a902027276 */ /* 0x000fe400078100a7 */
[----:B------:R-:W-:Y:S02]  /*1fdb0*/  FSEL R175, R175, -INF , !P5 ;  /* 0xff800000afaf7808 */ /* 0x000fe40006800000 */
[----:B------:R-:W-:Y:S02]  /*1fdc0*/  FSEL R127, R51, -INF , !P0 ;  /* 0xff800000337f7808 */ /* 0x000fe40004000000 */
        /* <DEDUP_REMOVED lines=8> */
[----:B------:R-:W-:Y:S02]  /*1fe50*/  FMNMX3.FTZ R0, R0, R177, R178, !PT ;  /* 0x000000b100007276 */ /* 0x000fe400078100b2 */
[-C--:B------:R-:W-:Y:S02]  /*1fe60*/  ISETP.GE.AND P5, PT, R7, R154.reuse, PT ;  /* 0x0000009a0700720c */ /* 0x080fe40003fa6270 */
[----:B------:R-:W-:Y:S02]  /*1fe70*/  FSEL R173, R12, -INF , !P6 ;  /* 0xff8000000cad7808 */ /* 0x000fe40007000000 */
[----:B------:R-:W-:Y:S02]  /*1fe80*/  ISETP.GE.AND P0, PT, R8, R154, PT ;  /* 0x0000009a0800720c */ /* 0x000fe40003f06270 */
[----:B------:R-:W-:Y:S02]  /*1fe90*/  ISETP.GE.AND P6, PT, R10, R152, PT ;  /* 0x000000980a00720c */ /* 0x000fe40003fc6270 */
[----:B------:R-:W-:Y:S02]  /*1fea0*/  FMNMX3.FTZ R9, R2, R131, R127, !PT ;  /* 0x0000008302097276 */ /* 0x000fe4000781007f */
[----:B------:R-:W-:Y:S02]  /*1feb0*/  FSEL R172, R172, -INF , !P5 ;  /* 0xff800000acac7808 */ /* 0x000fe40006800000 */
[----:B------:R-:W-:Y:S02]  /*1fec0*/  FMNMX3.FTZ R0, R0, R175, R176, !PT ;  /* 0x000000af00007276 */ /* 0x000fe400078100b0 */
[----:B------:R-:W-:Y:S02]  /*1fed0*/  FSEL R171, R171, -INF , !P0 ;  /* 0xff800000abab7808 */ /* 0x000fe40004000000 */
        /* <DEDUP_REMOVED lines=28> */
[----:B---3--:R-:W-:Y:S02]  /*200a0*/  FMNMX.FTZ R0, R5, R0, !PT ;  /* 0x0000000005007209 */ /* 0x008fe40007810000 */
[----:B------:R-:W-:Y:S02]  /*200b0*/  FSETP.NEU.FTZ.AND P1, PT, R2, -INF , PT ;  /* 0xff8000000200780b */ /* 0x000fe40003f3d000 */
[C---:B------:R-:W-:Y:S04]  /*200c0*/  FSETP.NEU.FTZ.AND P0, PT, R0.reuse, -INF , PT ;  /* 0xff8000000000780b */ /* 0x040fe80003f1d000 */
[----:B------:R-:W-:Y:S05]  /*200d0*/  FSEL R5, R0, RZ, P0 ;  /* 0x000000ff00057208 */ /* 0x000fea0000000000 */
[----:B------:R-:W-:Y:S01]  /*200e0*/  FADD.FTZ R6, -R5, R118 ;  /* 0x0000007605067221 */ /* 0x000fe20000010100 */
[----:B------:R-:W-:Y:S02]  /*200f0*/  VIADD R118, R120, 0x9020 ;  /* 0x0000902078767836 */ /* 0x000fe40000000000 */
[C---:B--2---:R-:W-:Y:S01]  /*20100*/  FMUL.FTZ R184, R53.reuse, R2 ;  /* 0x0000000235b87220 */ /* 0x044fe20000410000 */
[C---:B------:R-:W-:Y:S01]  /*20110*/  FMUL.FTZ R132, R53.reuse, R0 ;  /* 0x0000000035847220 */ /* 0x040fe20000410000 */
[----:B------:R-:W-:Y:S03]  /*20120*/  FMUL.FTZ R5, R53, R6 ;  /* 0x0000000635057220 */ /* 0x000fe60000410000 */
[----:B------:R-:W-:Y:S01]  /*20130*/  FSEL R184, R184, RZ, P1 ;  /* 0x000000ffb8b87208 */ /* 0x000fe20000800000 */
[----:B------:R-:W1:Y:S01]  /*20140*/  MUFU.EX2 R55, R5 ;  /* 0x0000000500377308 */ /* 0x000e620000000800 */
[----:B------:R-:W-:Y:S02]  /*20150*/  FSEL R132, R132, RZ, P0 ;  /* 0x000000ff84847208 */ /* 0x000fe40000000000 */
[----:B------:R-:W-:Y:S01]  /*20160*/  ISETP.GT.AND P0, PT, R158, R133, PT ;  /* 0x000000859e00720c */ /* 0x000fe20003f04270 */
[-C--:B------:R-:W-:Y:S01]  /*20170*/  FFMA.FTZ R188, R4, R53.reuse, -R184 ;  /* 0x0000003504bc7223 */ /* 0x080fe200000108b8 */
[----:B------:R-:W-:Y:S01]  /*20180*/  FSEL R4, R2, RZ, P1 ;  /* 0x000000ff02047208 */ /* 0x000fe20000800000 */
[-C--:B------:R-:W-:Y:S01]  /*20190*/  FFMA.FTZ R190, R15, R53.reuse, -R132 ;  /* 0x000000350fbe7223 */ /* 0x080fe20000010884 */
[-CC-:B------:R-:W-:Y:S01]  /*201a0*/  FFMA.FTZ R130, R13, R53.reuse, -R184.reuse ;  /* 0x000000350d827223 */ /* 0x180fe200000108b8 */
[-C--:B------:R-:W-:Y:S01]  /*201b0*/  FFMA.FTZ R219, R23, R53.reuse, -R184 ;  /* 0x0000003517db7223 */ /* 0x080fe200000108b8 */
[----:B------:R-:W2:Y:S01]  /*201c0*/  LDSM.16.MT88.4 R12, [R120+0x9000] ;  /* 0x00900000780c783b */ /* 0x000ea20000004200 */
[----:B------:R-:W-:Y:S01]  /*201d0*/  FADD.FTZ R4, -R4, R3 ;  /* 0x0000000304047221 */ /* 0x000fe20000010100 */
[-CC-:B------:R-:W-:Y:S01]  /*201e0*/  FFMA.FTZ R64, R21, R53.reuse, -R132.reuse ;  /* 0x0000003515407223 */ /* 0x180fe20000010884 */
[-C--:B------:R-:W-:Y:S01]  /*201f0*/  FFMA.FTZ R203, R11, R53.reuse, -R132 ;  /* 0x000000350bcb7223 */ /* 0x080fe20000010884 */
[-C--:B------:R-:W-:Y:S01]  /*20200*/  FFMA.FTZ R129, R19, R53.reuse, -R184 ;  /* 0x0000003513817223 */ /* 0x080fe200000108b8 */
[----:B------:R-:W-:Y:S01]  /*20210*/  FMUL.FTZ R3, R53, R4 ;  /* 0x0000000435037220 */ /* 0x000fe20000410000 */
[----:B------:R-:W-:Y:S02]  /*20220*/  VIADD R4, R120, 0x9000 ;  /* 0x0000900078047836 */ /* 0x000fe40000000000 */
[----:B------:R-:W-:Y:S01]  /*20230*/  FFMA.FTZ R186, R17, R53, -R132 ;  /* 0x0000003511ba7223 */ /* 0x000fe20000010884 */
[----:B------:R-:W-:Y:S01]  /*20240*/  MUFU.EX2 R64, R64 ;  /* 0x0000004000407308 */ /* 0x000fe20000000800 */
[C---:B-1----:R-:W-:Y:S01]  /*20250*/  FMUL.FTZ R6, R55.reuse, R114 ;  /* 0x0000007237067220 */ /* 0x042fe20000410000 */
[----:B------:R-:W-:Y:S02]  /*20260*/  @P2 VIADD R118, R4, 0xffffffe0 ;  /* 0xffffffe004762836 */ /* 0x000fe40000000000 */
[C---:B------:R-:W-:Y:S06]  /*20270*/  FMUL.FTZ R7, R55.reuse, R115 ;  /* 0x0000007337077220 */ /* 0x040fec0000410000 */
[----:B------:R-:W1:Y:S01]  /*20280*/  MUFU.EX2 R190, R190 ;  /* 0x000000be00be7308 */ /* 0x000e620000000800 */
[C---:B------:R-:W-:Y:S01]  /*20290*/  FMUL.FTZ R10, R55.reuse, R110 ;  /* 0x0000006e370a7220 */ /* 0x040fe20000410000 */
[C---:B------:R-:W-:Y:S01]  /*202a0*/  FMUL.FTZ R11, R55.reuse, R111 ;  /* 0x0000006f370b7220 */ /* 0x040fe20000410000 */
[----:B------:R-:W3:Y:S07]  /*202b0*/  LDSM.16.MT88.4 R20, [R118] ;  /* 0x000000007614783b */ /* 0x000eee0000004200 */
[----:B------:R-:W-:Y:S01]  /*202c0*/  MUFU.EX2 R129, R129 ;  /* 0x0000008100817308 */ /* 0x000fe20000000800 */
[C---:B------:R-:W-:Y:S01]  /*202d0*/  FMUL.FTZ R18, R55.reuse, R102 ;  /* 0x0000006637127220 */ /* 0x040fe20000410000 */
[C---:B------:R-:W-:Y:S01]  /*202e0*/  FMUL.FTZ R19, R55.reuse, R103 ;  /* 0x0000006737137220 */ /* 0x040fe20000410000 */
[C---:B------:R-:W-:Y:S07]  /*202f0*/  FMUL.FTZ R26, R55.reuse, R94 ;  /* 0x0000005e371a7220 */ /* 0x040fee0000410000 */
[----:B------:R-:W4:Y:S01]  /*20300*/  MUFU.EX2 R3, R3 ;  /* 0x0000000300037308 */ /* 0x000f220000000800 */
[C---:B------:R-:W-:Y:S01]  /*20310*/  FMUL.FTZ R27, R55.reuse, R95 ;  /* 0x0000005f371b7220 */ /* 0x040fe20000410000 */
[C---:B------:R-:W-:Y:S01]  /*20320*/  FMUL.FTZ R34, R55.reuse, R86 ;  /* 0x0000005637227220 */ /* 0x040fe20000410000 */
[----:B------:R-:W5:Y:S07]  /*20330*/  LDSM.16.MT88.4 R36, [R118+0x2000] ;  /* 0x002000007624783b */ /* 0x000f6e0000004200 */
[----:B------:R-:W-:Y:S01]  /*20340*/  MUFU.EX2 R188, R188 ;  /* 0x000000bc00bc7308 */ /* 0x000fe20000000800 */
[C---:B------:R-:W-:Y:S01]  /*20350*/  FMUL.FTZ R35, R55.reuse, R87 ;  /* 0x0000005737237220 */ /* 0x040fe20000410000 */
[----:B-1----:R-:W-:Y:S01]  /*20360*/  F2FP.BF16.F32.PACK_AB R57, R190, R64 ;  /* 0x00000040be39723e */ /* 0x002fe200000010ff */
[C---:B------:R-:W-:Y:S07]  /*20370*/  FMUL.FTZ R42, R55.reuse, R78 ;  /* 0x0000004e372a7220 */ /* 0x040fee0000410000 */
[----:B------:R-:W1:Y:S01]  /*20380*/  MUFU.EX2 R219, R219 ;  /* 0x000000db00db7308 */ /* 0x000e620000000800 */
[C---:B------:R-:W-:Y:S01]  /*20390*/  FMUL.FTZ R43, R55.reuse, R79 ;  /* 0x0000004f372b7220 */ /* 0x040fe20000410000 */
[C---:B------:R-:W-:Y:S01]  /*203a0*/  FMUL.FTZ R50, R55.reuse, R70 ;  /* 0x0000004637327220 */ /* 0x040fe20000410000 */
[----:B------:R-:W5:Y:S07]  /*203b0*/  LDSM.16.MT88.4 R60, [R118+0x4000] ;  /* 0x00400000763c783b */ /* 0x000f6e0000004200 */
[----:B------:R-:W2:Y:S01]  /*203c0*/  MUFU.EX2 R130, R130 ;  /* 0x0000008200827308 */ /* 0x000ea20000000800 */
[----:B------:R-:W-:Y:S01]  /*203d0*/  FMUL.FTZ R51, R55, R71 ;  /* 0x0000004737337220 */ /* 0x000fe20000410000 */
[C---:B----4-:R-:W-:Y:S01]  /*203e0*/  FMUL.FTZ R4, R3.reuse, R112 ;  /* 0x0000007003047220 */ /* 0x050fe20000410000 */
[C---:B------:R-:W-:Y:S07]  /*203f0*/  FMUL.FTZ R5, R3.reuse, R113 ;  /* 0x0000007103057220 */ /* 0x040fee0000410000 */
[----:B------:R-:W-:Y:S01]  /*20400*/  MUFU.EX2 R186, R186 ;  /* 0x000000ba00ba7308 */ /* 0x000fe20000000800 */
[C---:B------:R-:W-:Y:S01]  /*20410*/  FMUL.FTZ R8, R3.reuse, R108 ;  /* 0x0000006c03087220 */ /* 0x040fe20000410000 */
[C---:B------:R-:W-:Y:S01]  /*20420*/  FMUL.FTZ R9, R3.reuse, R109 ;  /* 0x0000006d03097220 */ /* 0x040fe20000410000 */
[C---:B------:R-:W-:Y:S07]  /*20430*/  FMUL.FTZ R16, R3.reuse, R100 ;  /* 0x0000006403107220 */ /* 0x040fee0000410000 */
[----:B------:R-:W4:Y:S01]  /*20440*/  MUFU.EX2 R203, R203 ;  /* 0x000000cb00cb7308 */ /* 0x000f220000000800 */
[----:B------:R-:W-:Y:S01]  /*20450*/  FMUL.FTZ R17, R3, R101 ;  /* 0x0000006503117220 */ /* 0x000fe20000410000 */
[----:B-1----:R-:W-:Y:S01]  /*20460*/  F2FP.BF16.F32.PACK_AB R56, R219, R188 ;  /* 0x000000bcdb38723e */ /* 0x002fe200000010ff */
[C---:B------:R-:W-:Y:S01]  /*20470*/  FMUL.FTZ R25, R3.reuse, R93 ;  /* 0x0000005d03197220 */ /* 0x040fe20000410000 */
[C---:B------:R-:W-:Y:S01]  /*20480*/  FMUL.FTZ R24, R3.reuse, R92 ;  /* 0x0000005c03187220 */ /* 0x040fe20000410000 */
[----:B------:R-:W-:Y:S01]  /*20490*/  FMUL.FTZ R32, R3, R84 ;  /* 0x0000005403207220 */ /* 0x000fe20000410000 */
[----:B--2---:R-:W-:Y:S01]  /*204a0*/  F2FP.BF16.F32.PACK_AB R58, R129, R130 ;  /* 0x00000082813a723e */ /* 0x004fe200000010ff */
[C---:B------:R-:W-:Y:S01]  /*204b0*/  FMUL.FTZ R33, R3.reuse, R85 ;  /* 0x0000005503217220 */ /* 0x040fe20000410000 */
[C---:B------:R-:W-:Y:S01]  /*204c0*/  FMUL.FTZ R40, R3.reuse, R76 ;  /* 0x0000004c03287220 */ /* 0x040fe20000410000 */
[C---:B------:R-:W-:Y:S01]  /*204d0*/  FMUL.FTZ R41, R3.reuse, R77 ;  /* 0x0000004d03297220 */ /* 0x040fe20000410000 */
[C---:B------:R-:W-:Y:S01]  /*204e0*/  FMUL.FTZ R48, R3.reuse, R68 ;  /* 0x0000004403307220 */ /* 0x040fe20000410000 */
[----:B------:R-:W-:Y:S01]  /*204f0*/  FMUL.FTZ R49, R3, R69 ;  /* 0x0000004503317220 */ /* 0x000fe20000410000 */
[-C--:B------:R-:W-:Y:S01]  /*20500*/  FFMA.FTZ R77, R229, R53.reuse, -R184 ;  /* 0x00000035e54d7223 */ /* 0x080fe200000108b8 */
[-C--:B------:R-:W-:Y:S01]  /*20510*/  FFMA.FTZ R76, R223, R53.reuse, -R132 ;  /* 0x00000035df4c7223 */ /* 0x080fe20000010884 */
[----:B----4-:R-:W-:Y:S01]  /*20520*/  F2FP.BF16.F32.PACK_AB R59, R203, R186 ;  /* 0x000000bacb3b723e */ /* 0x010fe200000010ff */
[----:B------:R-:W-:Y:S01]  /*20530*/  LDSM.16.MT88.4 R68, [R120+0xbc00] ;  /* 0x00bc00007844783b */ /* 0x000fe20000004200 */
[-CC-:B------:R-:W-:Y:S01]  /*20540*/  FFMA.FTZ R87, R67, R53.reuse, -R184.reuse ;  /* 0x0000003543577223 */ /* 0x180fe200000108b8 */
[-CC-:B------:R-:W-:Y:S01]  /*20550*/  FFMA.FTZ R86, R65, R53.reuse, -R184.reuse ;  /* 0x0000003541567223 */ /* 0x180fe200000108b8 */
[----:B------:R-:W-:Y:S01]  /*20560*/  MUFU.EX2 R77, R77 ;  /* 0x0000004d004d7308 */ /* 0x000fe20000000800 */
[-CC-:B------:R-:W-:Y:S01]  /*20570*/  FFMA.FTZ R95, R176, R53.reuse, -R184.reuse ;  /* 0x00000035b05f7223 */ /* 0x180fe200000108b8 */
[-C--:B------:R-:W-:Y:S01]  /*20580*/  FFMA.FTZ R93, R173, R53.reuse, -R184 ;  /* 0x00000035ad5d7223 */ /* 0x080fe200000108b8 */
[C---:B------:R-:W-:Y:S07]  /*20590*/  HMMA.16816.F32.BF16 R4, R56.reuse, R12, R4 ;  /* 0x0000000c3804723c */ /* 0x040fee0000041804 */
[----:B------:R-:W-:Y:S01]  /*205a0*/  MUFU.EX2 R76, R76 ;  /* 0x0000004c004c7308 */ /* 0x000fe20000000800 */
[----:B------:R-:W-:Y:S09]  /*205b0*/  LDSM.16.MT88.4 R108, [R120+0xac00] ;  /* 0x00ac0000786c783b */ /* 0x000ff20000004200 */
[----:B------:R-:W-:Y:S01]  /*205c0*/  MUFU.EX2 R86, R86 ;  /* 0x0000005600567308 */ /* 0x000fe20000000800 */
[-CC-:B------:R-:W-:Y:S01]  /*205d0*/  FFMA.FTZ R102, R125, R53.reuse, -R132.reuse ;  /* 0x000000357d667223 */ /* 0x180fe20000010884 */
[----:B------:R-:W-:Y:S01]  /*205e0*/  FFMA.FTZ R85, R217, R53, -R132 ;  /* 0x00000035d9557223 */ /* 0x000fe20000010884 */
[C---:B------:R-:W-:Y:S07]  /*205f0*/  HMMA.16816.F32.BF16 R8, R56.reuse, R14, R8 ;  /* 0x0000000e3808723c */ /* 0x040fee0000041808 */
[----:B------:R-:W-:Y:S01]  /*20600*/  MUFU.EX2 R87, R87 ;  /* 0x0000005700577308 */ /* 0x000fe20000000800 */
[C---:B------:R-:W-:Y:S01]  /*20610*/  FMUL.FTZ R14, R55.reuse, R106 ;  /* 0x0000006a370e7220 */ /* 0x040fe20000410000 */
[----:B------:R-:W-:Y:S01]  /*20620*/  FMUL.FTZ R15, R55, R107 ;  /* 0x0000006b370f7220 */ /* 0x000fe20000410000 */
[C---:B------:R-:W-:Y:S01]  /*20630*/  FMUL.FTZ R12, R3.reuse, R104 ;  /* 0x00000068030c7220 */ /* 0x040fe20000410000 */
[----:B------:R-:W-:Y:S06]  /*20640*/  FMUL.FTZ R13, R3, R105 ;  /* 0x00000069030d7220 */ /* 0x000fec0000410000 */
[----:B------:R-:W-:Y:S01]  /*20650*/  MUFU.EX2 R85, R85 ;  /* 0x0000005500557308 */ /* 0x000fe20000000800 */
[-CC-:B------:R-:W-:Y:S01]  /*20660*/  FFMA.FTZ R84, R215, R53.reuse, -R184.reuse ;  /* 0x00000035d7547223 */ /* 0x180fe200000108b8 */
[-C--:B------:R-:W-:Y:S01]  /*20670*/  FFMA.FTZ R101, R180, R53.reuse, -R184 ;  /* 0x00000035b4657223 */ /* 0x080fe200000108b8 */
[-CC-:B------:R-:W-:Y:S01]  /*20680*/  FFMA.FTZ R125, R124, R53.reuse, -R132.reuse ;  /* 0x000000357c7d7223 */ /* 0x180fe20000010884 */
[-CC-:B------:R-:W-:Y:S01]  /*20690*/  FFMA.FTZ R104, R121, R53.reuse, -R132.reuse ;  /* 0x0000003579687223 */ /* 0x180fe20000010884 */
[----:B------:R-:W-:Y:S01]  /*206a0*/  FFMA.FTZ R105, R122, R53, -R132 ;  /* 0x000000357a697223 */ /* 0x000fe20000010884 */
[C---:B---3--:R-:W-:Y:S04]  /*206b0*/  HMMA.16816.F32.BF16 R12, R56.reuse, R20, R12 ;  /* 0x00000014380c723c */ /* 0x048fe8000004180c */
        /* <DEDUP_REMOVED lines=9> */
[----:B------:R-:W-:Y:S08]  /*20750*/  FMUL.FTZ R23, R55, R99 ;  /* 0x0000006337177220 */ /* 0x000ff00000410000 */
[----:B------:R-:W-:Y:S01]  /*20760*/  MUFU.EX2 R78, R78 ;  /* 0x0000004e004e7308 */ /* 0x000fe20000000800 */
[-C--:B------:R-:W-:Y:S01]  /*20770*/  FFMA.FTZ R99, R178, R53.reuse, -R184 ;  /* 0x00000035b2637223 */ /* 0x080fe200000108b8 */
[-C--:B------:R-:W-:Y:S01]  /*20780*/  FFMA.FTZ R92, R221, R53.reuse, -R132 ;  /* 0x00000035dd5c7223 */ /* 0x080fe20000010884 */
[-C--:B------:R-:W-:Y:S07]  /*20790*/  FFMA.FTZ R98, R205, R53.reuse, -R184 ;  /* 0x00000035cd627223 */ /* 0x080fee00000108b8 */
[----:B------:R-:W-:Y:S01]  /*207a0*/  MUFU.EX2 R79, R79 ;  /* 0x0000004f004f7308 */ /* 0x000fe20000000800 */
[--C-:B------:R-:W-:Y:S01]  /*207b0*/  FFMA.FTZ R97, R201, R53, -R132.reuse ;  /* 0x00000035c9617223 */ /* 0x100fe20000010884 */
[C---:B------:R-:W-:Y:S08]  /*207c0*/  HMMA.16816.F32.BF16 R20, R56.reuse, R28, R20 ;  /* 0x0000001c3814723c */ /* 0x040ff00000041814 */
[----:B------:R-:W-:Y:S01]  /*207d0*/  MUFU.EX2 R92, R92 ;  /* 0x0000005c005c7308 */ /* 0x000fe20000000800 */
[C---:B------:R-:W-:Y:S01]  /*207e0*/  FMUL.FTZ R28, R3.reuse, R88 ;  /* 0x00000058031c7220 */ /* 0x040fe20000410000 */
[----:B------:R-:W-:Y:S01]  /*207f0*/  FMUL.FTZ R29, R3, R89 ;  /* 0x00000059031d7220 */ /* 0x000fe20000410000 */
[-CC-:B------:R-:W-:Y:S01]  /*20800*/  FFMA.FTZ R96, R199, R53.reuse, -R132.reuse ;  /* 0x00000035c7607223 */ /* 0x180fe20000010884 */
[-CC-:B------:R-:W-:Y:S01]  /*20810*/  FFMA.FTZ R89, R193, R53.reuse, -R132.reuse ;  /* 0x00000035c1597223 */ /* 0x180fe20000010884 */
[----:B------:R-:W-:Y:S01]  /*20820*/  FFMA.FTZ R88, R191, R53, -R132 ;  /* 0x00000035bf587223 */ /* 0x000fe20000010884 */
[C---:B------:R-:W-:Y:S04]  /*20830*/  HMMA.16816.F32.BF16 R24, R56.reuse, R30, R24 ;  /* 0x0000001e3818723c */ /* 0x040fe80000041818 */
[----:B------:R-:W-:Y:S01]  /*20840*/  MUFU.EX2 R98, R98 ;  /* 0x0000006200627308 */ /* 0x000fe20000000800 */
[C---:B------:R-:W-:Y:S01]  /*20850*/  FMUL.FTZ R30, R55.reuse, R90 ;  /* 0x0000005a371e7220 */ /* 0x040fe20000410000 */
[----:B------:R-:W-:Y:S01]  /*20860*/  FMUL.FTZ R31, R55, R91 ;  /* 0x0000005b371f7220 */ /* 0x000fe20000410000 */
[-CC-:B------:R-:W-:Y:S01]  /*20870*/  FFMA.FTZ R91, R197, R53.reuse, -R184.reuse ;  /* 0x00000035c55b7223 */ /* 0x180fe200000108b8 */
[-C--:B------:R-:W-:Y:S06]  /*20880*/  FFMA.FTZ R90, R195, R53.reuse, -R184 ;  /* 0x00000035c35a7223 */ /* 0x080fec00000108b8 */
[----:B------:R-:W-:Y:S01]  /*20890*/  MUFU.EX2 R97, R97 ;  /* 0x0000006100617308 */ /* 0x000fe20000000800 */
[-C--:B------:R-:W-:Y:S01]  /*208a0*/  FFMA.FTZ R183, R183, R53.reuse, -R132 ;  /* 0x00000035b7b77223 */ /* 0x080fe20000010884 */
[-C--:B------:R-:W-:Y:S01]  /*208b0*/  FFMA.FTZ R182, R182, R53.reuse, -R184 ;  /* 0x00000035b6b67223 */ /* 0x080fe200000108b8 */
[----:B------:R-:W-:Y:S01]  /*208c0*/  FFMA.FTZ R176, R165, R53, -R132 ;  /* 0x00000035a5b07223 */ /* 0x000fe20000010884 */
[C---:B-----5:R-:W-:Y:S06]  /*208d0*/  HMMA.16816.F32.BF16 R28, R56.reuse, R36, R28 ;  /* 0x00000024381c723c */ /* 0x060fec000004181c */
[----:B------:R1:W-:Y:S01]  /*208e0*/  MUFU.EX2 R165, R101 ;  /* 0x0000006500a57308 */ /* 0x0003e20000000800 */
[C---:B------:R-:W-:Y:S01]  /*208f0*/  FMUL.FTZ R36, R3.reuse, R80 ;  /* 0x0000005003247220 */ /* 0x040fe20000410000 */
[----:B------:R-:W-:Y:S01]  /*20900*/  FMUL.FTZ R37, R3, R81 ;  /* 0x0000005103257220 */ /* 0x000fe20000410000 */
[-CC-:B------:R-:W-:Y:S01]  /*20910*/  FFMA.FTZ R80, R227, R53.reuse, -R184.reuse ;  /* 0x00000035e3507223 */ /* 0x180fe200000108b8 */
[----:B------:R-:W-:Y:S06]  /*20920*/  FFMA.FTZ R81, R213, R53, -R184 ;  /* 0x00000035d5517223 */ /* 0x000fec00000108b8 */
[----:B------:R-:W-:Y:S01]  /*20930*/  MUFU.EX2 R96, R96 ;  /* 0x0000006000607308 */ /* 0x000fe20000000800 */
[C---:B------:R-:W-:Y:S03]  /*20940*/  HMMA.16816.F32.BF16 R32, R56.reuse, R38, R32 ;  /* 0x000000263820723c */ /* 0x040fe60000041820 */
[C---:B------:R-:W-:Y:S01]  /*20950*/  FMUL.FTZ R38, R55.reuse, R82 ;  /* 0x0000005237267220 */ /* 0x040fe20000410000 */
[----:B------:R-:W-:Y:S05]  /*20960*/  FMUL.FTZ R39, R55, R83 ;  /* 0x0000005337277220 */ /* 0x000fea0000410000 */
[----:B------:R-:W-:Y:S01]  /*20970*/  MUFU.EX2 R80, R80 ;  /* 0x0000005000507308 */ /* 0x000fe20000000800 */
[-CC-:B------:R-:W-:Y:S01]  /*20980*/  FFMA.FTZ R83, R211, R53.reuse, -R132.reuse ;  /* 0x00000035d3537223 */ /* 0x180fe20000010884 */
[-CC-:B-1----:R-:W-:Y:S01]  /*20990*/  FFMA.FTZ R101, R126, R53.reuse, -R132.reuse ;  /* 0x000000357e657223 */ /* 0x182fe20000010884 */
[-CC-:B------:R-:W-:Y:S07]  /*209a0*/  FFMA.FTZ R82, R209, R53.reuse, -R132.reuse ;  /* 0x00000035d1527223 */ /* 0x180fee0000010884 */
[----:B------:R-:W-:Y:S01]  /*209b0*/  MUFU.EX2 R126, R102 ;  /* 0x00000066007e7308 */ /* 0x000fe20000000800 */
[----:B------:R-:W-:Y:S01]  /*209c0*/  FFMA.FTZ R173, R163, R53, -R132 ;  /* 0x00000035a3ad7223 */ /* 0x000fe20000010884 */
        /* <DEDUP_REMOVED lines=12> */
[-CC-:B------:R-:W-:Y:S01]  /*20a90*/  FFMA.FTZ R75, R233, R53.reuse, -R132.reuse ;  /* 0x00000035e94b7223 */ /* 0x180fe20000010884 */
[----:B------:R-:W-:Y:S07]  /*20aa0*/  LDSM.16.MT88.4 R64, [R118+0x800] ;  /* 0x000800007640783b */ /* 0x000fee0000004200 */
[----:B------:R-:W-:Y:S01]  /*20ab0*/  MUFU.EX2 R72, R72 ;  /* 0x0000004800487308 */ /* 0x000fe20000000800 */
[----:B------:R-:W-:Y:S01]  /*20ac0*/  FADD.FTZ R55, R190, R55 ;  /* 0x00000037be377221 */ /* 0x000fe20000010000 */
[C---:B------:R-:W-:Y:S08]  /*20ad0*/  HMMA.16816.F32.BF16 R44, R56.reuse, R60, R44 ;  /* 0x0000003c382c723c */ /* 0x040ff0000004182c */
[----:B------:R-:W2:Y:S01]  /*20ae0*/  MUFU.EX2 R75, R75 ;  /* 0x0000004b004b7308 */ /* 0x000ea20000000800 */
[-CC-:B------:R-:W-:Y:S01]  /*20af0*/  FFMA.FTZ R166, R185, R53.reuse, -R132.reuse ;  /* 0x00000035b9a67223 */ /* 0x180fe20000010884 */
[----:B------:R-:W-:Y:S01]  /*20b00*/  FADD.FTZ R94, R186, R55 ;  /* 0x00000037ba5e7221 */ /* 0x000fe20000010000 */
[-CC-:B------:R-:W-:Y:S07]  /*20b10*/  FFMA.FTZ R55, R169, R53.reuse, -R132.reuse ;  /* 0x00000035a9377223 */ /* 0x180fee0000010884 */
[----:B------:R-:W-:Y:S01]  /*20b20*/  MUFU.EX2 R82, R82 ;  /* 0x0000005200527308 */ /* 0x000fe20000000800 */
[----:B------:R-:W-:Y:S01]  /*20b30*/  FFMA.FTZ R180, R131, R53, -R132 ;  /* 0x0000003583b47223 */ /* 0x000fe20000010884 */
[----:B------:R-:W-:Y:S01]  /*20b40*/  HMMA.16816.F32.BF16 R48, R56, R62, R48 ;  /* 0x0000003e3830723c */ /* 0x000fe20000041830 */
[----:B------:R-:W3:Y:S07]  /*20b50*/  LDSM.16.MT88.4 R60, [R120+0x9400] ;  /* 0x00940000783c783b */ /* 0x000eee0000004200 */
[----:B------:R-:W-:Y:S01]  /*20b60*/  MUFU.EX2 R166, R166 ;  /* 0x000000a600a67308 */ /* 0x000fe20000000800 */
[----:B-1----:R-:W-:Y:S01]  /*20b70*/  F2FP.BF16.F32.PACK_AB R56, R78, R73 ;  /* 0x000000494e38723e */ /* 0x002fe200000010ff */
[----:B------:R-:W-:Y:S01]  /*20b80*/  FADD.FTZ R94, R203, R94 ;  /* 0x0000005ecb5e7221 */ /* 0x000fe20000010000 */
[----:B------:R-:W-:Y:S07]  /*20b90*/  F2FP.BF16.F32.PACK_AB R58, R80, R77 ;  /* 0x0000004d503a723e */ /* 0x000fee00000010ff */
[----:B------:R1:W-:Y:S01]  /*20ba0*/  MUFU.EX2 R169, R182 ;  /* 0x000000b600a97308 */ /* 0x0003e20000000800 */
[----:B------:R-:W-:Y:S01]  /*20bb0*/  F2FP.BF16.F32.PACK_AB R59, R76, R79 ;  /* 0x0000004f4c3b723e */ /* 0x000fe200000010ff */
[----:B------:R-:W-:Y:S01]  /*20bc0*/  FFMA.FTZ R127, R127, R53, -R132 ;  /* 0x000000357f7f7223 */ /* 0x000fe20000010884 */
[----:B--2---:R-:W-:Y:S01]  /*20bd0*/  F2FP.BF16.F32.PACK_AB R57, R72, R75 ;  /* 0x0000004b4839723e */ /* 0x004fe200000010ff */
[----:B------:R-:W-:Y:S01]  /*20be0*/  FADD.FTZ R75, R75, R94 ;  /* 0x0000005e4b4b7221 */ /* 0x000fe20000010000 */
[-CC-:B------:R-:W-:Y:S05]  /*20bf0*/  FFMA.FTZ R94, R174, R53.reuse, -R184.reuse ;  /* 0x00000035ae5e7223 */ /* 0x180fea00000108b8 */
[----:B------:R-:W-:Y:S01]  /*20c00*/  MUFU.EX2 R91, R91 ;  /* 0x0000005b005b7308 */ /* 0x000fe20000000800 */
[-CC-:B------:R-:W-:Y:S01]  /*20c10*/  FFMA.FTZ R179, R179, R53.reuse, -R184.reuse ;  /* 0x00000035b3b37223 */ /* 0x180fe200000108b8 */
[----:B------:R-:W-:Y:S01]  /*20c20*/  FADD.FTZ R100, R72, R75 ;  /* 0x0000004b48647221 */ /* 0x000fe20000010000 */
[-CC-:B------:R-:W-:Y:S07]  /*20c30*/  FFMA.FTZ R177, R177, R53.reuse, -R184.reuse ;  /* 0x00000035b1b17223 */ /* 0x180fee00000108b8 */
[----:B------:R-:W-:Y:S01]  /*20c40*/  MUFU.EX2 R124, R94 ;  /* 0x0000005e007c7308 */ /* 0x000fe20000000800 */
[-C--:B------:R-:W-:Y:S01]  /*20c50*/  FFMA.FTZ R175, R175, R53.reuse, -R184 ;  /* 0x00000035afaf7223 */ /* 0x080fe200000108b8 */
[----:B------:R-:W-:Y:S01]  /*20c60*/  FADD.FTZ R79, R79, R100 ;  /* 0x000000644f4f7221 */ /* 0x000fe20000010000 */
[-C--:B------:R-:W-:Y:S01]  /*20c70*/  FFMA.FTZ R171, R171, R53.reuse, -R184 ;  /* 0x00000035abab7223 */ /* 0x080fe200000108b8 */
[-C--:B-1----:R-:W-:Y:S06]  /*20c80*/  FFMA.FTZ R182, R123, R53.reuse, -R132 ;  /* 0x000000357bb67223 */ /* 0x082fec0000010884 */
[----:B------:R-:W-:Y:S01]  /*20c90*/  MUFU.EX2 R90, R90 ;  /* 0x0000005a005a7308 */ /* 0x000fe20000000800 */
[----:B------:R-:W-:Y:S01]  /*20ca0*/  FADD.FTZ R107, R76, R79 ;  /* 0x0000004f4c6b7221 */ /* 0x000fe20000010000 */
[-CC-:B------:R-:W-:Y:S01]  /*20cb0*/  FFMA.FTZ R172, R172, R53.reuse, -R184.reuse ;  /* 0x00000035acac7223 */ /* 0x180fe200000108b8 */
[-C--:B------:R-:W-:Y:S07]  /*20cc0*/  FFMA.FTZ R170, R170, R53.reuse, -R184 ;  /* 0x00000035aaaa7223 */ /* 0x080fee00000108b8 */
[----:B------:R-:W-:Y:S01]  /*20cd0*/  MUFU.EX2 R123, R101 ;  /* 0x00000065007b7308 */ /* 0x000fe20000000800 */
[----:B------:R-:W-:Y:S01]  /*20ce0*/  FFMA.FTZ R188, R3, R164, R188 ;  /* 0x000000a403bc7223 */ /* 0x000fe200000100bc */
[-CC-:B------:R-:W-:Y:S01]  /*20cf0*/  FFMA.FTZ R3, R207, R53.reuse, -R184.reuse ;  /* 0x00000035cf037223 */ /* 0x180fe200000108b8 */
[-C--:B------:R-:W-:Y:S07]  /*20d00*/  FFMA.FTZ R164, R181, R53.reuse, -R184 ;  /* 0x00000035b5a47223 */ /* 0x080fee00000108b8 */
[----:B------:R-:W-:Y:S01]  /*20d10*/  MUFU.EX2 R89, R89 ;  /* 0x0000005900597308 */ /* 0x000fe20000000800 */
[----:B------:R-:W-:Y:S09]  /*20d20*/  FADD.FTZ R219, R219, R188 ;  /* 0x000000bcdbdb7221 */ /* 0x000ff20000010000 */
[----:B------:R-:W-:Y:S01]  /*20d30*/  MUFU.EX2 R181, R183 ;  /* 0x000000b700b57308 */ /* 0x000fe20000000800 */
[----:B------:R-:W-:Y:S01]  /*20d40*/  FADD.FTZ R74, R130, R219 ;  /* 0x000000db824a7221 */ /* 0x000fe20000010000 */
[-C--:B------:R-:W-:Y:S08]  /*20d50*/  FFMA.FTZ R130, R187, R53.reuse, -R184 ;  /* 0x00000035bb827223 */ /* 0x080ff000000108b8 */
[----:B------:R-:W-:Y:S01]  /*20d60*/  MUFU.EX2 R164, R164 ;  /* 0x000000a400a47308 */ /* 0x000fe20000000800 */
[----:B------:R-:W-:Y:S01]  /*20d70*/  FADD.FTZ R74, R129, R74 ;  /* 0x0000004a814a7221 */ /* 0x000fe20000010000 */
[-CC-:B------:R-:W-:Y:S01]  /*20d80*/  FFMA.FTZ R129, R189, R53.reuse, -R184.reuse ;  /* 0x00000035bd817223 */ /* 0x180fe200000108b8 */
[-C--:B------:R-:W-:Y:S01]  /*20d90*/  FFMA.FTZ R184, R168, R53.reuse, -R184 ;  /* 0x00000035a8b87223 */ /* 0x080fe200000108b8 */
[C---:B---3--:R-:W-:Y:S06]  /*20da0*/  HMMA.16816.F32.BF16 R4, R56.reuse, R60, R4 ;  /* 0x0000003c3804723c */ /* 0x048fec0000041804 */
[----:B------:R-:W-:Y:S10]  /*20db0*/  MUFU.EX2 R130, R130 ;  /* 0x0000008200827308 */ /* 0x000ff40000000800 */
[----:B------:R-:W-:Y:S01]  /*20dc0*/  MUFU.EX2 R129, R129 ;  /* 0x0000008100817308 */ /* 0x000fe20000000800 */
[C---:B------:R-:W-:Y:S01]  /*20dd0*/  HMMA.16816.F32.BF16 R8, R56.reuse, R62, R8 ;  /* 0x0000003e3808723c */ /* 0x040fe20000041808 */
[----:B------:R-:W1:Y:S08]  /*20de0*/  LDSM.16.MT88.4 R60, [R118+0x400] ;  /* 0x00040000763c783b */ /* 0x000e700000004200 */
[----:B------:R-:W-:Y:S10]  /*20df0*/  MUFU.EX2 R3, R3 ;  /* 0x0000000300037308 */ /* 0x000ff40000000800 */
[----:B------:R-:W-:Y:S10]  /*20e00*/  MUFU.EX2 R88, R88 ;  /* 0x0000005800587308 */ /* 0x000ff40000000800 */
[----:B------:R2:W-:Y:S10]  /*20e10*/  MUFU.EX2 R174, R99 ;  /* 0x0000006300ae7308 */ /* 0x0005f40000000800 */
[----:B------:R-:W-:Y:S10]  /*20e20*/  MUFU.EX2 R168, R179 ;  /* 0x000000b300a87308 */ /* 0x000ff40000000800 */
[----:B------:R-:W-:Y:S10]  /*20e30*/  MUFU.EX2 R176, R176 ;  /* 0x000000b000b07308 */ /* 0x000ff40000000800 */
[----:B------:R-:W-:Y:S01]  /*20e40*/  MUFU.EX2 R173, R173 ;  /* 0x000000ad00ad7308 */ /* 0x000fe20000000800 */
[----:B--2---:R-:W-:Y:S09]  /*20e50*/  FFMA.FTZ R99, R54, R53, -R132 ;  /* 0x0000003536637223 */ /* 0x004ff20000010884 */
[----:B------:R-:W2:Y:S10]  /*20e60*/  MUFU.EX2 R163, R177 ;  /* 0x000000b100a37308 */ /* 0x000eb40000000800 */
[----:B------:R-:W-:Y:S10]  /*20e70*/  MUFU.EX2 R180, R180 ;  /* 0x000000b400b47308 */ /* 0x000ff40000000800 */
[----:B------:R-:W-:Y:S10]  /*20e80*/  MUFU.EX2 R127, R127 ;  /* 0x0000007f007f7308 */ /* 0x000ff40000000800 */
[----:B------:R-:W-:Y:S01]  /*20e90*/  MUFU.EX2 R175, R175 ;  /* 0x000000af00af7308 */ /* 0x000fe20000000800 */
[----:B--2---:R-:W-:Y:S01]  /*20ea0*/  F2FP.BF16.F32.PACK_AB R54, R174, R163 ;  /* 0x000000a3ae36723e */ /* 0x004fe200000010ff */
[C---:B-1----:R-:W-:Y:S08]  /*20eb0*/  HMMA.16816.F32.BF16 R12, R56.reuse, R60, R12 ;  /* 0x0000003c380c723c */ /* 0x042ff0000004180c */
        /* <DEDUP_REMOVED lines=210> */
.L_x_6294:
        /* <DEDUP_REMOVED lines=10> */
.L_x_6315:
        /* <DEDUP_REMOVED lines=147> */
.L_x_6304:
[----:B------:R-:W-:Y:S05]  /*225b0*/  BSYNC.RECONVERGENT B0 ;  /* 0x0000000000007941 */ /* 0x000fea0003800200 */
.L_x_6303:
        /* <DEDUP_REMOVED lines=27> */
.L_x_6306:
[----:B------:R-:W-:Y:S05]  /*22770*/  BSYNC.RECONVERGENT B0 ;  /* 0x0000000000007941 */ /* 0x000fea0003800200 */
.L_x_6305:
        /* <DEDUP_REMOVED lines=14> */
.L_x_6308:
[----:B------:R-:W-:Y:S05]  /*22860*/  BSYNC.RECONVERGENT B0 ;  /* 0x0000000000007941 */ /* 0x000fea0003800200 */
.L_x_6307:
        /* <DEDUP_REMOVED lines=14> */
.L_x_6310:
[----:B------:R-:W-:Y:S05]  /*22950*/  BSYNC.RECONVERGENT B0 ;  /* 0x0000000000007941 */ /* 0x000fea0003800200 */
.L_x_6309:
[----:B------:R-:W-:-:S04]  /*22960*/  MOV R143, 0x0 ;  /* 0x00000000008f7802 */ /* 0x000fc80000000f00 */
[----:B-1234-:R-:W-:Y:S05]  /*22970*/  @P6 RET.REL.NODEC R142 `(_ZN5flash24flash_fwd_splitkv_kernelI23Flash_fwd_kernel_traitsILi96ELi64ELi128ELi4ELb0ELb0EN7cutlass10bfloat16_tE19Flash_kernel_traitsILi96ELi64ELi128ELi4ES3_EELb0ELb1ELb1ELb0ELb0ELb1ELb1ELb1EEEvNS_16Flash_fwd_paramsE) ;  /* 0xfffffdd48ea06950 */ /* 0x01efea0003c3ffff */
        /* <DEDUP_REMOVED lines=10> */
[----:B-1----:R-:W-:Y:S05]  /*22a20*/  @P0 RET.REL.NODEC R142 `(_ZN5flash24flash_fwd_splitkv_kernelI23Flash_fwd_kernel_traitsILi96ELi64ELi128ELi4ELb0ELb0EN7cutlass10bfloat16_tE19Flash_kernel_traitsILi96ELi64ELi128ELi4ES3_EELb0ELb1ELb1ELb0ELb0ELb1ELb1ELb1EEEvNS_16Flash_fwd_paramsE) ;  /* 0xfffffdd48e740950 */ /* 0x002fea0003c3ffff */
[----:B------:R-:W-:Y:S01]  /*22a30*/  LEA R2, P0, R57, R62, 0x2 ;  /* 0x0000003e39027211 */ /* 0x000fe200078010ff */
[----:B------:R-:W-:-:S03]  /*22a40*/  IMAD.MOV.U32 R143, RZ, RZ, 0x0 ;  /* 0x00000000ff8f7424 */ /* 0x000fc600078e00ff */
[----:B------:R-:W-:-:S05]  /*22a50*/  LEA.HI.X R3, R57, R63, R55, 0x2, P0 ;  /* 0x0000003f39037211 */ /* 0x000fca00000f1437 */
[----:B------:R1:W-:Y:S02]  /*22a60*/  ST.E.128 desc[UR4][R2.64+0x4900], R4 ;  /* 0x0049000402007985 */ /* 0x0003e4000c101d04 */
[----:B-1----:R-:W-:Y:S05]  /*22a70*/  RET.REL.NODEC R142 `(_ZN5flash24flash_fwd_splitkv_kernelI23Flash_fwd_kernel_traitsILi96ELi64ELi128ELi4ELb0ELb0EN7cutlass10bfloat16_tE19Flash_kernel_traitsILi96ELi64ELi128ELi4ES3_EELb0ELb1ELb1ELb0ELb0ELb1ELb1ELb1EEEvNS_16Flash_fwd_paramsE) ;  /* 0xfffffdd48e607950 */ /* 0x002fea0003c3ffff */
.L_x_6302:
[----:B------:R-:W-:Y:S01]  /*22a80*/  MOV R4, 0x2 ;  /* 0x0000000200047802 */ /* 0x000fe20000000f00 */
[----:B------:R-:W-:Y:S01]  /*22a90*/  IMAD.MOV.U32 R3, RZ, RZ, 0x1f ;  /* 0x0000001fff037424 */ /* 0x000fe200078e00ff */
[----:B------:R-:W-:-:S07]  /*22aa0*/  MOV R6, 0xffffffff ;  /* 0xffffffff00067802 */ /* 0x000fce0000000f00 */
[----:B-1---5:R-:W-:Y:S05]  /*22ab0*/  WARPSYNC.COLLECTIVE R6, `(.L_x_6311) ;  /* 0x0000000006087348 */ /* 0x022fea0003c00000 */
[----:B------:R2:W3:Y:S02]  /*22ac0*/  SHFL.BFLY P0, R12, R164, R4, R3 ;  /* 0x0c000004a40c7389 */ /* 0x0004e40000000003 */
[----:B-123-5:R-:W-:Y:S05]  /*22ad0*/  ENDCOLLECTIVE ;  /* 0x000000000000791b */ /* 0x02efea0003800000 */
.L_x_6311:
[----:B------:R-:W-:Y:S02]  /*22ae0*/  IMAD.MOV.U32 R9, RZ, RZ, R12 ;  /* 0x000000ffff097224 */ /* 0x000fe400078e000c */
[----:B------:R-:W-:Y:S02]  /*22af0*/  IMAD.MOV.U32 R4, RZ, RZ, 0x1 ;  /* 0x00000001ff047424 */ /* 0x000fe400078e00ff */
[----:B------:R-:W-:-:S05]  /*22b00*/  FADD.FTZ R9, R9, R164 ;  /* 0x000000a409097221 */ /* 0x000fca0000010000 */
[----:B------:R-:W-:-:S07]  /*22b10*/  MOV R164, R9 ;  /* 0x0000000900a47202 */ /* 0x000fce0000000f00 */
[----:B------:R-:W-:Y:S05]  /*22b20*/  WARPSYNC.COLLECTIVE R6, `(.L_x_6312) ;  /* 0x0000000006087348 */ /* 0x000fea0003c00000 */
[----:B------:R1:W2:Y:S02]  /*22b30*/  SHFL.BFLY P0, R12, R164, R4, R3 ;  /* 0x0c000004a40c7389 */ /* 0x0002a40000000003 */
[----:B-12---:R-:W-:Y:S05]  /*22b40*/  ENDCOLLECTIVE ;  /* 0x000000000000791b */ /* 0x006fea0003800000 */
.L_x_6312:
[----:B------:R-:W-:Y:S01]  /*22b50*/  MOV R164, R166 ;  /* 0x000000a600a47202 */ /* 0x000fe20000000f00 */
[----:B------:R-:W-:Y:S01]  /*22b60*/  IMAD.MOV.U32 R4, RZ, RZ, 0x2 ;  /* 0x00000002ff047424 */ /* 0x000fe200078e00ff */
[----:B------:R-:W-:-:S07]  /*22b70*/  MOV R8, R12 ;  /* 0x0000000c00087202 */ /* 0x000fce0000000f00 */
[----:B------:R-:W-:Y:S05]  /*22b80*/  WARPSYNC.COLLECTIVE R6, `(.L_x_6313) ;  /* 0x0000000006087348 */ /* 0x000fea0003c00000 */
[----:B------:R1:W2:Y:S02]  /*22b90*/  SHFL.BFLY P0, R12, R164, R4, R3 ;  /* 0x0c000004a40c7389 */ /* 0x0002a40000000003 */
[----:B-12---:R-:W-:Y:S05]  /*22ba0*/  ENDCOLLECTIVE ;  /* 0x000000000000791b */ /* 0x006fea0003800000 */
.L_x_6313:
[----:B------:R-:W-:Y:S01]  /*22bb0*/  FADD.FTZ R11, R9, R8 ;  /* 0x00000008090b7221 */ /* 0x000fe20000010000 */
[----:B------:R-:W-:Y:S01]  /*22bc0*/  FADD.FTZ R7, R12, R166 ;  /* 0x000000a60c077221 */ /* 0x000fe20000010000 */
[----:B------:R-:W-:-:S04]  /*22bd0*/  MOV R4, 0x1 ;  /* 0x0000000100047802 */ /* 0x000fc80000000f00 */
[----:B------:R-:W-:-:S07]  /*22be0*/  MOV R164, R7 ;  /* 0x0000000700a47202 */ /* 0x000fce0000000f00 */
[----:B------:R-:W-:Y:S05]  /*22bf0*/  WARPSYNC.COLLECTIVE R6, `(.L_x_6314) ;  /* 0x0000000006087348 */ /* 0x000fea0003c00000 */
[----:B------:R1:W2:Y:S02]  /*22c00*/  SHFL.BFLY P0, R12, R164, R4, R3 ;  /* 0x0c000004a40c7389 */ /* 0x0002a40000000003 */
[----:B-12---:R-:W-:Y:S05]  /*22c10*/  ENDCOLLECTIVE ;  /* 0x000000000000791b */ /* 0x006fea0003800000 */
.L_x_6314:
[----:B------:R-:W-:Y:S05]  /*22c20*/  BRA `(.L_x_6315) ;  /* 0xfffffff000147947 */ /* 0x000fea000383ffff */
.L_x_6316:
        /* <DEDUP_REMOVED lines=13> */
.L_x_11643:


//--------------------- .text._ZN5flash32flash_fwd_splitkv_combine_kernelI23Flash_fwd_kernel_traitsILi96ELi64ELi64ELi4ELb0ELb0EN7cutlass10bfloat16_tE19Flash_kernel_traitsILi96ELi64ELi64ELi4ES3_EELi16ELi7ELb0EEEvNS_16Flash_fwd_paramsE --------------------------
	.section	.text._ZN5flash32flash_fwd_splitkv_combine_kernelI23Flash_fwd_kernel_traitsILi96ELi64ELi64ELi4ELb0ELb0EN7cutlass10bfloat16_tE19Flash_kernel_traitsILi96ELi64ELi64ELi4ES3_EELi16ELi7ELb0EEEvNS_16Flash_fwd_paramsE,"ax",@progbits
	.align	128
        .global         _ZN5flash32flash_fwd_splitkv_combine_kernelI23Flash_fwd_kernel_traitsILi96ELi64ELi64ELi4ELb0ELb0EN7cutlass10bfloat16_tE19Flash_kernel_traitsILi96ELi64ELi64ELi4ES3_EELi16ELi7ELb0EEEvNS_16Flash_fwd_paramsE
        .type           _ZN5flash32flash_fwd_splitkv_combine_kernelI23Flash_fwd_kernel_traitsILi96ELi64ELi64ELi4ELb0ELb0EN7cutlass10bfloat16_tE19Flash_kernel_traitsILi96ELi64ELi64ELi4ES3_EELi16ELi7ELb0EEEvNS_16Flash_fwd_paramsE,@function
        .size           _ZN5flash32flash_fwd_splitkv_combine_kernelI23Flash_fwd_kernel_traitsILi96ELi64ELi64ELi4ELb0ELb0EN7cutlass10bfloat16_tE19Flash_kernel_traitsILi96ELi64ELi64ELi4ES3_EELi16ELi7ELb0EEEvNS_16Flash_fwd_paramsE,(.L_x_11644 - _ZN5flash32flash_fwd_splitkv_combine_kernelI23Flash_fwd_kernel_traitsILi96ELi64ELi64ELi4ELb0ELb0EN7cutlass10bfloat16_tE19Flash_kernel_traitsILi96ELi64ELi64ELi4ES3_EELi16ELi7ELb0EEEvNS_16Flash_fwd_paramsE)
        .other          _ZN5flash32flash_fwd_splitkv_combine_kernelI23Flash_fwd_kernel_traitsILi96ELi64ELi64ELi4ELb0ELb0EN7cutlass10bfloat16_tE19Flash_kernel_traitsILi96ELi64ELi64ELi4ES3_EELi16ELi7ELb0EEEvNS_16Flash_fwd_paramsE,@"STO_CUDA_ENTRY STV_DEFAULT"
_ZN5flash32flash_fwd_splitkv_combine_kernelI23Flash_fwd_kernel_traitsILi96ELi64ELi64ELi4ELb0ELb0EN7cutlass10bfloat16_tE19Flash_kernel_traitsILi96ELi64ELi64ELi4ES3_EELi16ELi7ELb0EEEvNS_16Flash_fwd_paramsE:
.text._ZN5flash32flash_fwd_splitkv_combine_kernelI23Flash_fwd_kernel_traitsILi96ELi64ELi64ELi4ELb0ELb0EN7cutlass10bfloat16_tE19Flash_kernel_traitsILi96ELi64ELi64ELi4ES3_EELi16ELi7ELb0EEEvNS_16Flash_fwd_paramsE:
        /* <DEDUP_REMOVED lines=38> */
.L_x_6317:
[----:B------:R-:W-:Y:S01]  /*0260*/  IMAD.U32 R42, RZ, RZ, UR20 ;  /* 0x00000014ff2a7e24 */ /* 0x000fe2000f8e00ff */
[----:B------:R-:W-:Y:S01]  /*0270*/  MOV R32, UR18 ;  /* 0x0000001200207c02 */ /* 0x000fe20008000f00 */
[----:B------:R-:W-:Y:S01]  /*0280*/  IMAD.U32 R33, RZ, RZ, UR14 ;  /* 0x0000000eff217e24 */ /* 0x000fe2000f8e00ff */
[----:B------:R-:W-:Y:S02]  /*0290*/  MOV R31, UR5 ;  /* 0x00000005001f7c02 */ /* 0x000fe40008000f00 */
[----:B------:R-:W-:Y:S02]  /*02a0*/  MOV R30, 0x2c0 ;  /* 0x000002c0001e7802 */ /* 0x000fe40000000f00 */
[----:B------:R-:W-:Y:S05]  /*02b0*/  CALL.REL.NOINC `($__internal_14_$__cuda_sm20_div_s64) ;  /* 0x0000005400e87944 */ /* 0x000fea0003c00000 */
[----:B------:R-:W-:-:S07]  /*02c0*/  MOV R17, R33 ;  /* 0x0000002100117202 */ /* 0x000fce0000000f00 */
.L_x_6318:
        /* <DEDUP_REMOVED lines=30> */
.L_x_6320:
[----:B------:R-:W-:Y:S01]  /*04b0*/  IMAD.MOV.U32 R42, RZ, RZ, R16 ;  /* 0x000000ffff2a7224 */ /* 0x000fe200078e0010 */
[----:B------:R-:W-:Y:S02]  /*04c0*/  MOV R33, R17 ;  /* 0x0000001100217202 */ /* 0x000fe40000000f00 */
[----:B------:R-:W-:Y:S02]  /*04d0*/  MOV R30, 0x4f0 ;  /* 0x000004f0001e7802 */ /* 0x000fe40000000f00 */
[----:B------:R-:W-:Y:S05]  /*04e0*/  CALL.REL.NOINC `($__internal_14_$__cuda_sm20_div_s64) ;  /* 0x00000054005c7944 */ /* 0x000fea0003c00000 */
[----:B------:R-:W-:Y:S02]  /*04f0*/  MOV R4, R16 ;  /* 0x0000001000047202 */ /* 0x000fe40000000f00 */
[----:B------:R-:W-:Y:S02]  /*0500*/  MOV R5, R33 ;  /* 0x0000002100057202 */ /* 0x000fe40000000f00 */
.L_x_6321:
[----:B------:R-:W-:Y:S05]  /*0510*/  BSYNC.RECONVERGENT B0 ;  /* 0x0000000000007941 */ /* 0x000fea0003800200 */
.L_x_6319:
        /* <DEDUP_REMOVED lines=59> */
.L_x_6323:
[----:B------:R-:W-:Y:S01]  /*08d0*/  IMAD.MOV.U32 R42, RZ, RZ, R32 ;  /* 0x000000ffff2a7224 */ /* 0x000fe200078e0020 */
[----:B------:R-:W-:Y:S01]  /*08e0*/  MOV R32, R26 ;  /* 0x0000001a00207202 */ /* 0x000fe20000000f00 */
[----:B------:R-:W-:Y:S01]  /*08f0*/  IMAD.MOV.U32 R33, RZ, RZ, R31 ;  /* 0x000000ffff217224 */ /* 0x000fe200078e001f */
[----:B------:R-:W-:Y:S02]  /*0900*/  MOV R31, R18 ;  /* 0x00000012001f7202 */ /* 0x000fe40000000f00 */
[----:B------:R-:W-:Y:S02]  /*0910*/  MOV R30, 0x930 ;  /* 0x00000930001e7802 */ /* 0x000fe40000000f00 */
[----:B------:R-:W-:Y:S05]  /*0920*/  CALL.REL.NOINC `($__internal_14_$__cuda_sm20_div_s64) ;  /* 0x00000050004c7944 */ /* 0x000fea0003c00000 */
[----:B------:R-:W-:Y:S02]  /*0930*/  MOV R32, R16 ;  /* 0x0000001000207202 */ /* 0x000fe40000000f00 */
.L_x_6324:
[----:B------:R-:W-:Y:S05]  /*0940*/  BSYNC.RECONVERGENT B0 ;  /* 0x0000000000007941 */ /* 0x000fea0003800200 */
.L_x_6322:
        /* <DEDUP_REMOVED lines=125> */
.L_x_6326:
[----:B------:R-:W-:Y:S01]  /*1120*/  IMAD.MOV.U32 R42, RZ, RZ, R32 ;  /* 0x000000ffff2a7224 */ /* 0x000fe200078e0020 */
[----:B------:R-:W-:Y:S01]  /*1130*/  MOV R32, R25 ;  /* 0x0000001900207202 */ /* 0x000fe20000000f00 */
[----:B------:R-:W-:Y:S01]  /*1140*/  IMAD.MOV.U32 R31, RZ, RZ, R41 ;  /* 0x000000ffff1f7224 */ /* 0x000fe200078e0029 */
[----:B------:R-:W-:Y:S02]  /*1150*/  MOV R30, 0x1170 ;  /* 0x00001170001e7802 */ /* 0x000fe40000000f00 */
[----:B------:R-:W-:Y:S05]  /*1160*/  CALL.REL.NOINC `($__internal_14_$__cuda_sm20_div_s64) ;  /* 0x00000048003c7944 */ /* 0x000fea0003c00000 */
[----:B------:R-:W-:Y:S02]  /*1170*/  MOV R48, R16 ;  /* 0x0000001000307202 */ /* 0x000fe40000000f00 */
[----:B------:R-:W-:Y:S02]  /*1180*/  MOV R49, R33 ;  /* 0x0000002100317202 */ /* 0x000fe40000000f00 */
.L_x_6327:
[----:B------:R-:W-:Y:S05]  /*1190*/  BSYNC.RECONVERGENT B0 ;  /* 0x0000000000007941 */ /* 0x000fea0003800200 */
.L_x_6325:
        /* <DEDUP_REMOVED lines=57> */
.L_x_6329:
[----:B------:R-:W-:Y:S01]  /*1530*/  IMAD.MOV.U32 R42, RZ, RZ, R4 ;  /* 0x000000ffff2a7224 */ /* 0x000fe200078e0004 */
[----:B------:R-:W-:Y:S01]  /*1540*/  MOV R33, R5 ;  /* 0x0000000500217202 */ /* 0x000fe20000000f00 */
[----:B------:R-:W-:Y:S01]  /*1550*/  IMAD.MOV.U32 R32, RZ, RZ, R24 ;  /* 0x000000ffff207224 */ /* 0x000fe200078e0018 */
[----:B------:R-:W-:Y:S02]  /*1560*/  MOV R30, 0x1580 ;  /* 0x00001580001e7802 */ /* 0x000fe40000000f00 */
[----:B------:R-:W-:Y:S05]  /*1570*/  CALL.REL.NOINC `($__internal_14_$__cuda_sm20_div_s64) ;  /* 0x0000004400387944 */ /* 0x000fea0003c00000 */
[----:B------:R-:W-:Y:S02]  /*1580*/  MOV R32, R16 ;  /* 0x0000001000207202 */ /* 0x000fe40000000f00 */
.L_x_6330:
[----:B------:R-:W-:Y:S05]  /*1590*/  BSYNC.RECONVERGENT B0 ;  /* 0x0000000000007941 */ /* 0x000fea0003800200 */
.L_x_6328:
        /* <DEDUP_REMOVED lines=483> */
.L_x_6334:
[----:B------:R-:W0:Y:S01]  /*33d0*/  S2R R20, SR_CTAID.X ;  /* 0x0000000000147919 */ /* 0x000e220000002500 */
[----:B------:R-:W-:Y:S01]  /*33e0*/  IMAD.MOV.U32 R33, RZ, RZ, RZ ;  /* 0x000000ffff217224 */ /* 0x000fe200078e00ff */
[----:B------:R-:W-:Y:S02]  /*33f0*/  MOV R32, R44 ;  /* 0x0000002c00207202 */ /* 0x000fe40000000f00 */
[----:B------:R-:W-:Y:S01]  /*3400*/  MOV R30, 0x3440 ;  /* 0x00003440001e7802 */ /* 0x000fe20000000f00 */
[----:B0-----:R-:W-:-:S05]  /*3410*/  IMAD R20, R20, 0x10, R15 ;  /* 0x0000001014147824 */ /* 0x001fca00078e020f */
[----:B------:R-:W-:Y:S02]  /*3420*/  MOV R42, R20 ;  /* 0x00000014002a7202 */ /* 0x000fe40000000f00 */
[----:B------:R-:W-:Y:S05]  /*3430*/  CALL.REL.NOINC `($__internal_14_$__cuda_sm20_div_s64) ;  /* 0x0000002400887944 */ /* 0x000fea0003c00000 */
[----:B------:R-:W-:Y:S02]  /*3440*/  IADD3 R27, PT, PT, -R16, RZ, RZ ;  /* 0x000000ff101b7210 */ /* 0x000fe40007ffe1ff */
[----:B------:R-:W-:-:S03]  /*3450*/  MOV R45, R33 ;  /* 0x00000021002d7202 */ /* 0x000fc60000000f00 */
[----:B------:R-:W-:Y:S01]  /*3460*/  IMAD R27, R44, R27, R20 ;  /* 0x0000001b2c1b7224 */ /* 0x000fe200078e0214 */
[----:B------:R-:W-:-:S07]  /*3470*/  MOV R44, R16 ;  /* 0x00000010002c7202 */ /* 0x000fce0000000f00 */
.L_x_6335:
        /* <DEDUP_REMOVED lines=59> */
.L_x_6337:
[----:B------:R-:W-:Y:S01]  /*3830*/  IMAD.MOV.U32 R42, RZ, RZ, R44 ;  /* 0x000000ffff2a7224 */ /* 0x000fe200078e002c */
[----:B------:R-:W-:Y:S01]  /*3840*/  MOV R33, R45 ;  /* 0x0000002d00217202 */ /* 0x000fe20000000f00 */
[----:B------:R-:W-:Y:S01]  /*3850*/  IMAD.MOV.U32 R32, RZ, RZ, R40 ;  /* 0x000000ffff207224 */ /* 0x000fe200078e0028 */
[----:B------:R-:W-:Y:S02]  /*3860*/  MOV R30, 0x3880 ;  /* 0x00003880001e7802 */ /* 0x000fe40000000f00 */
[----:B------:R-:W-:Y:S05]  /*3870*/  CALL.REL.NOINC `($__internal_14_$__cuda_sm20_div_s64) ;  /* 0x0000002000787944 */ /* 0x000fea0003c00000 */
[----:B------:R-:W-:-:S05]  /*3880*/  IADD3 R41, PT, PT, -R16, RZ, RZ ;  /* 0x000000ff10297210 */ /* 0x000fca0007ffe1ff */
[----:B------:R-:W-:Y:S02]  /*3890*/  IMAD R41, R41, R40, R44 ;  /* 0x0000002829297224 */ /* 0x000fe400078e022c */
.L_x_6338:
[----:B------:R-:W-:Y:S05]  /*38a0*/  BSYNC.RECONVERGENT B0 ;  /* 0x0000000000007941 */ /* 0x000fea0003800200 */
.L_x_6336:
        /* <DEDUP_REMOVED lines=162> */
.L_x_6333:
[----:B------:R-:W0:Y:S01]  /*42d0*/  LDC.64 R20, c[0x0][0x420] ;  /* 0x00010800ff147b82 */ /* 0x000e220000000a00 */
[----:B------:R-:W-:-:S05]  /*42e0*/  IADD3 R16, PT, PT, R15, UR19, RZ ;  /* 0x000000130f107c10 */ /* 0x000fca000fffe0ff */
[----:B0-----:R-:W-:-:S05]  /*42f0*/  IMAD.WIDE.U32 R20, R16, 0x4, R20 ;  /* 0x0000000410147825 */ /* 0x001fca00078e0014 */
[----:B------:R1:W-:Y:S02]  /*4300*/  STG.E desc[UR10][R20.64], R2 ;  /* 0x0000000214007986 */ /* 0x0003e4000c10190a */
.L_x_6332:
[----:B------:R-:W-:Y:S05]  /*4310*/  BSYNC.RECONVERGENT B1 ;  /* 0x0000000000017941 */ /* 0x000fea0003800200 */
.L_x_6331:
        /* <DEDUP_REMOVED lines=168> */
.L_x_6345:
        /* <DEDUP_REMOVED lines=16> */
.L_x_6342:
[----:B-1----:R-:W-:Y:S05]  /*4ea0*/  BSYNC.RECONVERGENT B0 ;  /* 0x0000000000007941 */ /* 0x002fea0003800200 */
.L_x_6341:
        /* <DEDUP_REMOVED lines=33> */
.L_x_6344:
[----:B------:R-:W-:Y:S05]  /*50c0*/  BSYNC.RECONVERGENT B0 ;  /* 0x0000000000007941 */ /* 0x000fea0003800200 */
.L_x_6343:
        /* <DEDUP_REMOVED lines=19> */
.L_x_6340:
        /* <DEDUP_REMOVED lines=25> */
.L_x_6347:
[----:B------:R-:W-:Y:S05]  /*5390*/  BSYNC.RECONVERGENT B0 ;  /* 0x0000000000007941 */ /* 0x000fea0003800200 */
.L_x_6346:
        /* <DEDUP_REMOVED lines=12> */
.L_x_6339:
        /* <DEDUP_REMOVED lines=96> */
        .weak           $__internal_14_$__cuda_sm20_div_s64
        .type           $__internal_14_$__cuda_sm20_div_s64,@function
        .size           $__internal_14_$__cuda_sm20_div_s64,(.L_x_11644 - $__internal_14_$__cuda_sm20_div_s64)
$__internal_14_$__cuda_sm20_div_s64:
        /* <DEDUP_REMOVED lines=86> */
[----:B------:R-:W-:Y:S06]  /*5fc0*/  RET.REL.NODEC R34 `(_ZN5flash32flash_fwd_splitkv_combine_kernelI23Flash_fwd_kernel_traitsILi96ELi64ELi64ELi4ELb0ELb0EN7cutlass10bfloat16_tE19Flash_kernel_traitsILi96ELi64ELi64ELi4ES3_EELi16ELi7ELb0EEEvNS_16Flash_fwd_paramsE) ;  /* 0xffffffa0220c7950 */ /* 0x000fec0003c3ffff */
.L_x_6348:
        /* <DEDUP_REMOVED lines=11> */
.L_x_11644:


//--------------------- .text._ZN5flash32flash_fwd_splitkv_combine_kernelI23Flash_fwd_kernel_traitsILi96ELi64ELi64ELi4ELb0ELb0EN7cutlass10bfloat16_tE19Flash_kernel_traitsILi96ELi64ELi64ELi4ES3_EELi16ELi6ELb0EEEvNS_16Flash_fwd_paramsE --------------------------
	.section	.text._ZN5flash32flash_fwd_splitkv_combine_kernelI23Flash_fwd_kernel_traitsILi96ELi64ELi64ELi4ELb0ELb0EN7cutlass10bfloat16_tE19Flash_kernel_traitsILi96ELi64ELi64ELi4ES3_EELi16ELi6ELb0EEEvNS_16Flash_fwd_paramsE,"ax",@progbits
	.align	128
        .global         _ZN5flash32flash_fwd_splitkv_combine_kernelI23Flash_fwd_kernel_traitsILi96ELi64ELi64ELi4ELb0ELb0EN7cutlass10bfloat16_tE19Flash_kernel_traitsILi96ELi64ELi64ELi4ES3_EELi16ELi6ELb0EEEvNS_16Flash_fwd_paramsE
        .type           _ZN5flash32flash_fwd_splitkv_combine_kernelI23Flash_fwd_kernel_traitsILi96ELi64ELi64ELi4ELb0ELb0EN7cutlass10bfloat16_tE19Flash_kernel_traitsILi96ELi64ELi64ELi4ES3_EELi16ELi6ELb0EEEvNS_16Flash_fwd_paramsE,@function
        .size           _ZN5flash32flash_fwd_splitkv_combine_kernelI23Flash_fwd_kernel_traitsILi96ELi64ELi64ELi4ELb0ELb0EN7cutlass10bfloat16_tE19Flash_kernel_traitsILi96ELi64ELi64ELi4ES3_EELi16ELi6ELb0EEEvNS_16Flash_fwd_paramsE,(.L_x_11645 - _ZN5flash32flash_fwd_splitkv_combine_kernelI23Flash_fwd_kernel_traitsILi96ELi64ELi64ELi4ELb0ELb0EN7cutlass10bfloat16_tE19Flash_kernel_traitsILi96ELi64ELi64ELi4ES3_EELi16ELi6ELb0EEEvNS_16Flash_fwd_paramsE)
        .other          _ZN5flash32flash_fwd_splitkv_combine_kernelI23Flash_fwd_kernel_traitsILi96ELi64ELi64ELi4ELb0ELb0EN7cutlass10bfloat16_tE19Flash_kernel_traitsILi96ELi64ELi64ELi4ES3_EELi16ELi6ELb0EEEvNS_16Flash_fwd_paramsE,@"STO_CUDA_ENTRY STV_DEFAULT"
_ZN5flash32flash_fwd_splitkv_combine_kernelI23Flash_fwd_kernel_traitsILi96ELi64ELi64ELi4ELb0ELb0EN7cutlass10bfloat16_tE19Flash_kernel_traitsILi96ELi64ELi64ELi4ES3_EELi16ELi6ELb0EEEvNS_16Flash_fwd_paramsE:
.text._ZN5flash32flash_fwd_splitkv_combine_kernelI23Flash_fwd_kernel_traitsILi96ELi64ELi64ELi4ELb0ELb0EN7cutlass10bfloat16_tE19Flash_kernel_traitsILi96ELi64ELi64ELi4ES3_EELi16ELi6ELb0EEEvNS_16Flash_fwd_paramsE:
        /* <DEDUP_REMOVED lines=38> */
.L_x_6349:
[----:B------:R-:W-:Y:S01]  /*0260*/  IMAD.U32 R21, RZ, RZ, UR21 ;  /* 0x00000015ff157e24 */ /* 0x000fe2000f8e00ff */
[----:B------:R-:W-:Y:S01]  /*0270*/  MOV R18, UR19 ;  /* 0x0000001300127c02 */ /* 0x000fe20008000f00 */
[----:B------:R-:W-:Y:S01]  /*0280*/  IMAD.U32 R19, RZ, RZ, UR15 ;  /* 0x0000000fff137e24 */ /* 0x000fe2000f8e00ff */
[----:B------:R-:W-:Y:S02]  /*0290*/  MOV R17, UR14 ;  /* 0x0000000e00117c02 */ /* 0x000fe40008000f00 */
[----:B------:R-:W-:Y:S02]  /*02a0*/  MOV R16, 0x2c0 ;  /* 0x000002c000107802 */ /* 0x000fe40000000f00 */
[----:B------:R-:W-:Y:S05]  /*02b0*/  CALL.REL.NOINC `($__internal_15_$__cuda_sm20_div_s64) ;  /* 0x0000004800a07944 */ /* 0x000fea0003c00000 */
[----:B------:R-:W-:Y:S02]  /*02c0*/  MOV R13, R12 ;  /* 0x0000000c000d7202 */ /* 0x000fe40000000f00 */
[----:B------:R-:W-:-:S07]  /*02d0*/  MOV R12, R9 ;  /* 0x00000009000c7202 */ /* 0x000fce0000000f00 */
.L_x_6350:
        /* <DEDUP_REMOVED lines=30> */
.L_x_6352:
[----:B------:R-:W-:Y:S01]  /*04c0*/  IMAD.MOV.U32 R21, RZ, RZ, R12 ;  /* 0x000000ffff157224 */ /* 0x000fe200078e000c */
[----:B------:R-:W-:Y:S01]  /*04d0*/  MOV R18, R3 ;  /* 0x0000000300127202 */ /* 0x000fe20000000f00 */
[----:B------:R-:W-:Y:S01]  /*04e0*/  IMAD.MOV.U32 R19, RZ, RZ, R13 ;  /* 0x000000ffff137224 */ /* 0x000fe200078e000d */
[----:B------:R-:W-:Y:S02]  /*04f0*/  MOV R17, R0 ;  /* 0x0000000000117202 */ /* 0x000fe40000000f00 */
[----:B------:R-:W-:Y:S02]  /*0500*/  MOV R16, 0x520 ;  /* 0x0000052000107802 */ /* 0x000fe40000000f00 */
[----:B------:R-:W-:Y:S05]  /*0510*/  CALL.REL.NOINC `($__internal_15_$__cuda_sm20_div_s64) ;  /* 0x0000004800087944 */ /* 0x000fea0003c00000 */
[----:B------:R-:W-:Y:S02]  /*0520*/  MOV R4, R9 ;  /* 0x0000000900047202 */ /* 0x000fe40000000f00 */
[----:B------:R-:W-:Y:S02]  /*0530*/  MOV R5, R12 ;  /* 0x0000000c00057202 */ /* 0x000fe40000000f00 */
.L_x_6353:
[----:B------:R-:W-:Y:S05]  /*0540*/  BSYNC.RECONVERGENT B0 ;  /* 0x0000000000007941 */ /* 0x000fea0003800200 */
.L_x_6351:
        /* <DEDUP_REMOVED lines=57> */
.L_x_6355:
        /* <DEDUP_REMOVED lines=8> */
.L_x_6356:
[----:B------:R-:W-:Y:S05]  /*0960*/  BSYNC.RECONVERGENT B0 ;  /* 0x0000000000007941 */ /* 0x000fea0003800200 */
.L_x_6354:
        /* <DEDUP_REMOVED lines=125> */
.L_x_6358:
        /* <DEDUP_REMOVED lines=8> */
.L_x_6359:
[----:B------:R-:W-:Y:S05]  /*11c0*/  BSYNC.RECONVERGENT B0 ;  /* 0x0000000000007941 */ /* 0x000fea0003800200 */
.L_x_6357:
        /* <DEDUP_REMOVED lines=58> */
.L_x_6361:
[----:B------:R-:W-:Y:S01]  /*1570*/  IMAD.MOV.U32 R21, RZ, RZ, R4 ;  /* 0x000000ffff157224 */ /* 0x000fe200078e0004 */
[----:B------:R-:W-:Y:S01]  /*1580*/  MOV R19, R5 ;  /* 0x0000000500137202 */ /* 0x000fe20000000f00 */
[----:B------:R-:W-:Y:S01]  /*1590*/  IMAD.MOV.U32 R18, RZ, RZ, R6 ;  /* 0x000000ffff127224 */ /* 0x000fe200078e0006 */
[----:B------:R-:W-:Y:S02]  /*15a0*/  MOV R16, 0x15c0 ;  /* 0x000015c000107802 */ /* 0x000fe40000000f00 */
[----:B------:R-:W-:Y:S05]  /*15b0*/  CALL.REL.NOINC `($__internal_15_$__cuda_sm20_div_s64) ;  /* 0x0000003400e07944 */ /* 0x000fea0003c00000 */
[----:B------:R-:W-:Y:S02]  /*15c0*/  MOV R16, R9 ;  /* 0x0000000900107202 */ /* 0x000fe40000000f00 */
[----:B------:R-:W-:Y:S02]  /*15d0*/  MOV R17, R12 ;  /* 0x0000000c00117202 */ /* 0x000fe40000000f00 */
.L_x_6362:
[----:B------:R-:W-:Y:S05]  /*15e0*/  BSYNC.RECONVERGENT B0 ;  /* 0x0000000000007941 */ /* 0x000fea0003800200 */
.L_x_6360:
        /* <DEDUP_REMOVED lines=332> */
.L_x_6366:
[----:B------:R-:W-:Y:S01]  /*2ab0*/  IMAD.MOV.U32 R17, RZ, RZ, R9 ;  /* 0x000000ffff117224 */ /* 0x000fe200078e0009 */
[----:B------:R-:W-:Y:S01]  /*2ac0*/  MOV R19, RZ ;  /* 0x000000ff00137202 */ /* 0x000fe20000000f00 */
[----:B------:R-:W-:Y:S01]  /*2ad0*/  IMAD.MOV.U32 R21, RZ, RZ, R35 ;  /* 0x000000ffff157224 */ /* 0x000fe200078e0023 */
[----:B------:R-:W-:Y:S02]  /*2ae0*/  MOV R18, R38 ;  /* 0x0000002600127202 */ /* 0x000fe40000000f00 */
[----:B------:R-:W-:Y:S02]  /*2af0*/  MOV R16, 0x2b10 ;  /* 0x00002b1000107802 */ /* 0x000fe40000000f00 */
[----:B------:R-:W-:Y:S05]  /*2b00*/  CALL.REL.NOINC `($__internal_15_$__cuda_sm20_div_s64) ;  /* 0x00000020008c7944 */ /* 0x000fea0003c00000 */
[----:B------:R-:W-:Y:S02]  /*2b10*/  IADD3 R10, PT, PT, -R9, RZ, RZ ;  /* 0x000000ff090a7210 */ /* 0x000fe40007ffe1ff */
[----:B------:R-:W-:-:S03]  /*2b20*/  MOV R39, R12 ;  /* 0x0000000c00277202 */ /* 0x000fc60000000f00 */
[----:B------:R-:W-:Y:S01]  /*2b30*/  IMAD R35, R38, R10, R35 ;  /* 0x0000000a26237224 */ /* 0x000fe200078e0223 */
[----:B------:R-:W-:-:S07]  /*2b40*/  MOV R38, R9 ;  /* 0x0000000900267202 */ /* 0x000fce0000000f00 */
.L_x_6367:
        /* <DEDUP_REMOVED lines=61> */
.L_x_6369:
[----:B------:R-:W-:Y:S01]  /*2f20*/  IMAD.MOV.U32 R21, RZ, RZ, R38 ;  /* 0x000000ffff157224 */ /* 0x000fe200078e0026 */
[----:B------:R-:W-:Y:S01]  /*2f30*/  MOV R19, R39 ;  /* 0x0000002700137202 */ /* 0x000fe20000000f00 */
[----:B------:R-:W-:Y:S01]  /*2f40*/  IMAD.MOV.U32 R18, RZ, RZ, R42 ;  /* 0x000000ffff127224 */ /* 0x000fe200078e002a */
[----:B------:R-:W-:Y:S02]  /*2f50*/  MOV R16, 0x2f70 ;  /* 0x00002f7000107802 */ /* 0x000fe40000000f00 */
[----:B------:R-:W-:Y:S05]  /*2f60*/  CALL.REL.NOINC `($__internal_15_$__cuda_sm20_div_s64) ;  /* 0x0000001c00747944 */ /* 0x000fea0003c00000 */
[----:B------:R-:W-:-:S05]  /*2f70*/  IADD3 R10, PT, PT, -R9, RZ, RZ ;  /* 0x000000ff090a7210 */ /* 0x000fca0007ffe1ff */
[----:B------:R-:W-:Y:S02]  /*2f80*/  IMAD R38, R10, R42, R38 ;  /* 0x0000002a0a267224 */ /* 0x000fe400078e0226 */
.L_x_6370:
[----:B------:R-:W-:Y:S05]  /*2f90*/  BSYNC.RECONVERGENT B0 ;  /* 0x0000000000007941 */ /* 0x000fea0003800200 */
.L_x_6368:
        /* <DEDUP_REMOVED lines=159> */
.L_x_6365:
[----:B------:R-:W0:Y:S01]  /*3990*/  LDC.64 R2, c[0x0][0x420] ;  /* 0x00010800ff027b82 */ /* 0x000e220000000a00 */
[----:B------:R-:W-:-:S05]  /*39a0*/  IADD3 R0, PT, PT, R15, UR20, RZ ;  /* 0x000000140f007c10 */ /* 0x000fca000fffe0ff */
[----:B0-----:R-:W-:-:S05]  /*39b0*/  IMAD.WIDE.U32 R2, R0, 0x4, R2 ;  /* 0x0000000400027825 */ /* 0x001fca00078e0002 */
[----:B------:R1:W-:Y:S02]  /*39c0*/  STG.E desc[UR8][R2.64], R23 ;  /* 0x0000001702007986 */ /* 0x0003e4000c101908 */
.L_x_6364:
[----:B------:R-:W-:Y:S05]  /*39d0*/  BSYNC.RECONVERGENT B1 ;  /* 0x0000000000017941 */ /* 0x000fea0003800200 */
.L_x_6363:
        /* <DEDUP_REMOVED lines=108> */
.L_x_6377:
        /* <DEDUP_REMOVED lines=15> */
.L_x_6374:
[----:B0-----:R-:W-:Y:S05]  /*4190*/  BSYNC.RECONVERGENT B0 ;  /* 0x0000000000007941 */ /* 0x001fea0003800200 */
.L_x_6373:
        /* <DEDUP_REMOVED lines=30> */
.L_x_6376:
[----:B------:R-:W-:Y:S05]  /*4380*/  BSYNC.RECONVERGENT B0 ;  /* 0x0000000000007941 */ /* 0x000fea0003800200 */
.L_x_6375:
        /* <DEDUP_REMOVED lines=19> */
.L_x_6372:
        /* <DEDUP_REMOVED lines=25> */
.L_x_6379:
[----:B------:R-:W-:Y:S05]  /*4650*/  BSYNC.RECONVERGENT B0 ;  /* 0x0000000000007941 */ /* 0x000fea0003800200 */
.L_x_6378:
        /* <DEDUP_REMOVED lines=12> */
.L_x_6371:
        /* <DEDUP_REMOVED lines=98> */
        .weak           $__internal_15_$__cuda_sm20_div_s64
        .type           $__internal_15_$__cuda_sm20_div_s64,@function
        .size           $__internal_15_$__cuda_sm20_div_s64,(.L_x_11645 - $__internal_15_$__cuda_sm20_div_s64)
$__internal_15_$__cuda_sm20_div_s64:
        /* <DEDUP_REMOVED lines=85> */
[----:B------:R-:W-:Y:S06]  /*5290*/  RET.REL.NODEC R16 `(_ZN5flash32flash_fwd_splitkv_combine_kernelI23Flash_fwd_kernel_traitsILi96ELi64ELi64ELi4ELb0ELb0EN7cutlass10bfloat16_tE19Flash_kernel_traitsILi96ELi64ELi64ELi4ES3_EELi16ELi6ELb0EEEvNS_16Flash_fwd_paramsE) ;  /* 0xffffffac10587950 */ /* 0x000fec0003c3ffff */
.L_x_6380:
        /* <DEDUP_REMOVED lines=14> */
.L_x_11645:


//--------------------- .text._ZN5flash32flash_fwd_splitkv_combine_kernelI23Flash_fwd_kernel_traitsILi96ELi64ELi64ELi4ELb0ELb0EN7cutlass10bfloat16_tE19Flash_kernel_traitsILi96ELi64ELi64ELi4ES3_EELi16ELi5ELb0EEEvNS_16Flash_fwd_paramsE --------------------------
	.section	.text._ZN5flash32flash_fwd_splitkv_combine_kernelI23Flash_fwd_kernel_traitsILi96ELi64ELi64ELi4ELb0ELb0EN7cutlass10bfloat16_tE19Flash_kernel_traitsILi96ELi64ELi64ELi4ES3_EELi16ELi5ELb0EEEvNS_16Flash_fwd_paramsE,"ax",@progbits
	.align	128
        .global         _ZN5flash32flash_fwd_splitkv_combine_kernelI23Flash_fwd_kernel_traitsILi96ELi64ELi64ELi4ELb0ELb0EN7cutlass10bfloat16_tE19Flash_kernel_traitsILi96ELi64ELi64ELi4ES3_EELi16ELi5ELb0EEEvNS_16Flash_fwd_paramsE
        .type           _ZN5flash32flash_fwd_splitkv_combine_kernelI23Flash_fwd_kernel_traitsILi96ELi64ELi64ELi4ELb0ELb0EN7cutlass10bfloat16_tE19Flash_kernel_traitsILi96ELi64ELi64ELi4ES3_EELi16ELi5ELb0EEEvNS_16Flash_fwd_paramsE,@function
        .size           _ZN5flash32flash_fwd_splitkv_combine_kernelI23Flash_fwd_kernel_traitsILi96ELi64ELi64ELi4ELb0ELb0EN7cutlass10bfloat16_tE19Flash_kernel_traitsILi96ELi64ELi64ELi4ES3_EELi16ELi5ELb0EEEvNS_16Flash_fwd_paramsE,(.L_x_11646 - _ZN5flash32flash_fwd_splitkv_combine_kernelI23Flash_fwd_kernel_traitsILi96ELi64ELi64ELi4ELb0ELb0EN7cutlass10bfloat16_tE19Flash_kernel_traitsILi96ELi64ELi64ELi4ES3_EELi16ELi5ELb0EEEvNS_16Flash_fwd_paramsE)
        .other          _ZN5flash32flash_fwd_splitkv_combine_kernelI23Flash_fwd_kernel_traitsILi96ELi64ELi64ELi4ELb0ELb0EN7cutlass10bfloat16_tE19Flash_kernel_traitsILi96ELi64ELi64ELi4ES3_EELi16ELi5ELb0EEEvNS_16Flash_fwd_paramsE,@"STO_CUDA_ENTRY STV_DEFAULT"
_ZN5flash32flash_fwd_splitkv_combine_kernelI23Flash_fwd_kernel_traitsILi96ELi64ELi64ELi4ELb0ELb0EN7cutlass10bfloat16_tE19Flash_kernel_traitsILi96ELi64ELi64ELi4ES3_EELi16ELi5ELb0EEEvNS_16Flash_fwd_paramsE:
.text._ZN5flash32flash_fwd_splitkv_combine_kernelI23Flash_fwd_kernel_traitsILi96ELi64ELi64ELi4ELb0ELb0EN7cutlass10bfloat16_tE19Flash_kernel_traitsILi96ELi64ELi64ELi4ES3_EELi16ELi5ELb0EEEvNS_16Flash_fwd_paramsE:
        /* <DEDUP_REMOVED lines=39> */
.L_x_6381:
[----:B------:R-:W-:Y:S01]  /*0270*/  IMAD.U32 R33, RZ, RZ, UR7 ;  /* 0x00000007ff217e24 */ /* 0x000fe2000f8e00ff */
[----:B------:R-:W-:Y:S01]  /*0280*/  MOV R20, UR14 ;  /* 0x0000000e00147c02 */ /* 0x000fe20008000f00 */
[----:B------:R-:W-:Y:S01]  /*0290*/  IMAD.U32 R21, RZ, RZ, UR4 ;  /* 0x00000004ff157e24 */ /* 0x000fe2000f8e00ff */
[----:B------:R-:W-:Y:S02]  /*02a0*/  MOV R19, UR8 ;  /* 0x0000000800137c02 */ /* 0x000fe40008000f00 */
[----:B------:R-:W-:Y:S02]  /*02b0*/  MOV R18, 0x2d0 ;  /* 0x000002d000127802 */ /* 0x000fe40000000f00 */
[----:B------:R-:W-:Y:S05]  /*02c0*/  CALL.REL.NOINC `($__internal_16_$__cuda_sm20_div_s64) ;  /* 0x00000040009c7944 */ /* 0x000fea0003c00000 */
[----:B------:R-:W-:-:S07]  /*02d0*/  MOV R15, R13 ;  /* 0x0000000d000f7202 */ /* 0x000fce0000000f00 */
.L_x_6382:
        /* <DEDUP_REMOVED lines=30> */
.L_x_6384:
[----:B------:R-:W-:Y:S01]  /*04c0*/  IMAD.MOV.U32 R33, RZ, RZ, R14 ;  /* 0x000000ffff217224 */ /* 0x000fe200078e000e */
[----:B------:R-:W-:Y:S02]  /*04d0*/  MOV R21, R15 ;  /* 0x0000000f00157202 */ /* 0x000fe40000000f00 */
[----:B------:R-:W-:Y:S02]  /*04e0*/  MOV R18, 0x500 ;  /* 0x0000050000127802 */ /* 0x000fe40000000f00 */
[----:B------:R-:W-:Y:S05]  /*04f0*/  CALL.REL.NOINC `($__internal_16_$__cuda_sm20_div_s64) ;  /* 0x0000004000107944 */ /* 0x000fea0003c00000 */
[----:B------:R-:W-:Y:S02]  /*0500*/  MOV R26, R14 ;  /* 0x0000000e001a7202 */ /* 0x000fe40000000f00 */
[----:B------:R-:W-:Y:S02]  /*0510*/  MOV R27, R13 ;  /* 0x0000000d001b7202 */ /* 0x000fe40000000f00 */
.L_x_6385:
[----:B------:R-:W-:Y:S05]  /*0520*/  BSYNC.RECONVERGENT B0 ;  /* 0x0000000000007941 */ /* 0x000fea0003800200 */
.L_x_6383:
        /* <DEDUP_REMOVED lines=55> */
.L_x_6387:
[----:B------:R-:W-:Y:S01]  /*08a0*/  IMAD.MOV.U32 R33, RZ, RZ, R20 ;  /* 0x000000ffff217224 */ /* 0x000fe200078e0014 */
[----:B------:R-:W-:Y:S01]  /*08b0*/  MOV R20, R12 ;  /* 0x0000000c00147202 */ /* 0x000fe20000000f00 */
[----:B------:R-:W-:Y:S01]  /*08c0*/  IMAD.MOV.U32 R21, RZ, RZ, R19 ;  /* 0x000000ffff157224 */ /* 0x000fe200078e0013 */
[----:B------:R-:W-:Y:S02]  /*08d0*/  MOV R19, R2 ;  /* 0x0000000200137202 */ /* 0x000fe40000000f00 */
[----:B------:R-:W-:Y:S02]  /*08e0*/  MOV R18, 0x900 ;  /* 0x0000090000127802 */ /* 0x000fe40000000f00 */
[----:B------:R-:W-:Y:S05]  /*08f0*/  CALL.REL.NOINC `($__internal_16_$__cuda_sm20_div_s64) ;  /* 0x0000003c00107944 */ /* 0x000fea0003c00000 */
[----:B------:R-:W-:Y:S02]  /*0900*/  MOV R15, R13 ;  /* 0x0000000d000f7202 */ /* 0x000fe40000000f00 */
.L_x_6388:
[----:B------:R-:W-:Y:S05]  /*0910*/  BSYNC.RECONVERGENT B0 ;  /* 0x0000000000007941 */ /* 0x000fea0003800200 */
.L_x_6386:
        /* <DEDUP_REMOVED lines=116> */
.L_x_6390:
[----:B------:R-:W-:Y:S01]  /*1060*/  IMAD.MOV.U32 R33, RZ, RZ, R14 ;  /* 0x000000ffff217224 */ /* 0x000fe200078e000e */
[----:B------:R-:W-:Y:S01]  /*1070*/  MOV R20, R9 ;  /* 0x0000000900147202 */ /* 0x000fe20000000f00 */
[----:B------:R-:W-:Y:S01]  /*1080*/  IMAD.MOV.U32 R21, RZ, RZ, R15 ;  /* 0x000000ffff157224 */ /* 0x000fe200078e000f */
[----:B------:R-:W-:Y:S02]  /*1090*/  MOV R19, R3 ;  /* 0x0000000300137202 */ /* 0x000fe40000000f00 */
[----:B------:R-:W-:Y:S02]  /*10a0*/  MOV R18, 0x10c0 ;  /* 0x000010c000127802 */ /* 0x000fe40000000f00 */
[----:B------:R-:W-:Y:S05]  /*10b0*/  CALL.REL.NOINC `($__internal_16_$__cuda_sm20_div_s64) ;  /* 0x0000003400207944 */ /* 0x000fea0003c00000 */
[----:B------:R-:W-:Y:S02]  /*10c0*/  MOV R38, R14 ;  /* 0x0000000e00267202 */ /* 0x000fe40000000f00 */
[----:B------:R-:W-:Y:S02]  /*10d0*/  MOV R39, R13 ;  /* 0x0000000d00277202 */ /* 0x000fe40000000f00 */
.L_x_6391:
[----:B------:R-:W-:Y:S05]  /*10e0*/  BSYNC.RECONVERGENT B0 ;  /* 0x0000000000007941 */ /* 0x000fea0003800200 */
.L_x_6389:
        /* <DEDUP_REMOVED lines=58> */
.L_x_6393:
[----:B------:R-:W-:Y:S01]  /*1490*/  IMAD.MOV.U32 R33, RZ, RZ, R26 ;  /* 0x000000ffff217224 */ /* 0x000fe200078e001a */
[----:B------:R-:W-:Y:S01]  /*14a0*/  MOV R21, R27 ;  /* 0x0000001b00157202 */ /* 0x000fe20000000f00 */
[----:B------:R-:W-:Y:S01]  /*14b0*/  IMAD.MOV.U32 R20, RZ, RZ, R7 ;  /* 0x000000ffff147224 */ /* 0x000fe200078e0007 */
[----:B------:R-:W-:Y:S02]  /*14c0*/  MOV R18, 0x14e0 ;  /* 0x000014e000127802 */ /* 0x000fe40000000f00 */
[----:B------:R-:W-:Y:S05]  /*14d0*/  CALL.REL.NOINC `($__internal_16_$__cuda_sm20_div_s64) ;  /* 0x0000003000187944 */ /* 0x000fea0003c00000 */
[----:B------:R-:W-:Y:S02]  /*14e0*/  MOV R24, R14 ;  /* 0x0000000e00187202 */ /* 0x000fe40000000f00 */
[----:B------:R-:W-:Y:S02]  /*14f0*/  MOV R25, R13 ;  /* 0x0000000d00197202 */ /* 0x000fe40000000f00 */
.L_x_6394:
[----:B------:R-:W-:Y:S05]  /*1500*/  BSYNC.RECONVERGENT B0 ;  /* 0x0000000000007941 */ /* 0x000fea0003800200 */
.L_x_6392:
        /* <DEDUP_REMOVED lines=254> */
.L_x_6398:
[----:B------:R-:W-:Y:S01]  /*24f0*/  IMAD.MOV.U32 R21, RZ, RZ, RZ ;  /* 0x000000ffff157224 */ /* 0x000fe200078e00ff */
[----:B------:R-:W-:Y:S02]  /*2500*/  MOV R20, R36 ;  /* 0x0000002400147202 */ /* 0x000fe40000000f00 */
[----:B------:R-:W-:Y:S02]  /*2510*/  MOV R18, 0x2530 ;  /* 0x0000253000127802 */ /* 0x000fe40000000f00 */
[----:B------:R-:W-:Y:S05]  /*2520*/  CALL.REL.NOINC `($__internal_16_$__cuda_sm20_div_s64) ;  /* 0x0000002000047944 */ /* 0x000fea0003c00000 */
[----:B------:R-:W-:Y:S02]  /*2530*/  IADD3 R11, PT, PT, -R14, RZ, RZ ;  /* 0x000000ff0e0b7210 */ /* 0x000fe40007ffe1ff */
[----:B------:R-:W-:-:S03]  /*2540*/  MOV R37, R13 ;  /* 0x0000000d00257202 */ /* 0x000fc60000000f00 */
[----:B------:R-:W-:Y:S01]  /*2550*/  IMAD R33, R36, R11, R33 ;  /* 0x0000000b24217224 */ /* 0x000fe200078e0221 */
[----:B------:R-:W-:-:S07]  /*2560*/  MOV R36, R14 ;  /* 0x0000000e00247202 */ /* 0x000fce0000000f00 */
.L_x_6399:
        /* <DEDUP_REMOVED lines=60> */
.L_x_6401:
[----:B------:R-:W-:Y:S01]  /*2930*/  IMAD.MOV.U32 R33, RZ, RZ, R36 ;  /* 0x000000ffff217224 */ /* 0x000fe200078e0024 */
[----:B------:R-:W-:Y:S01]  /*2940*/  MOV R21, R37 ;  /* 0x0000002500157202 */ /* 0x000fe20000000f00 */
[----:B------:R-:W-:Y:S01]  /*2950*/  IMAD.MOV.U32 R20, RZ, RZ, R40 ;  /* 0x000000ffff147224 */ /* 0x000fe200078e0028 */
[----:B------:R-:W-:Y:S02]  /*2960*/  MOV R18, 0x2980 ;  /* 0x0000298000127802 */ /* 0x000fe40000000f00 */
[----:B------:R-:W-:Y:S05]  /*2970*/  CALL.REL.NOINC `($__internal_16_$__cuda_sm20_div_s64) ;  /* 0x0000001800f07944 */ /* 0x000fea0003c00000 */
[----:B------:R-:W-:-:S05]  /*2980*/  IADD3 R37, PT, PT, -R14, RZ, RZ ;  /* 0x000000ff0e257210 */ /* 0x000fca0007ffe1ff */
[----:B------:R-:W-:Y:S02]  /*2990*/  IMAD R37, R37, R40, R36 ;  /* 0x0000002825257224 */ /* 0x000fe400078e0224 */
.L_x_6402:
[----:B------:R-:W-:Y:S05]  /*29a0*/  BSYNC.RECONVERGENT B0 ;  /* 0x0000000000007941 */ /* 0x000fea0003800200 */
.L_x_6400:
        /* <DEDUP_REMOVED lines=163> */
.L_x_6397:
[----:B------:R-:W0:Y:S01]  /*33e0*/  LDC.64 R2, c[0x0][0x420] ;  /* 0x00010800ff027b82 */ /* 0x000e220000000a00 */
[----:B------:R-:W-:-:S05]  /*33f0*/  IADD3 R0, PT, PT, R15, UR6, RZ ;  /* 0x000000060f007c10 */ /* 0x000fca000fffe0ff */
[----:B0-----:R-:W-:-:S05]  /*3400*/  IMAD.WIDE.U32 R2, R0, 0x4, R2 ;  /* 0x0000000400027825 */ /* 0x001fca00078e0002 */
[----:B------:R1:W-:Y:S02]  /*3410*/  STG.E desc[UR12][R2.64], R25 ;  /* 0x0000001902007986 */ /* 0x0003e4000c10190c */
.L_x_6396:
[----:B------:R-:W-:Y:S05]  /*3420*/  BSYNC.RECONVERGENT B1 ;  /* 0x0000000000017941 */ /* 0x000fea0003800200 */
.L_x_6395:
        /* <DEDUP_REMOVED lines=80> */
.L_x_6409:
        /* <DEDUP_REMOVED lines=14> */
.L_x_6406:
[----:B-1----:R-:W-:Y:S05]  /*3a10*/  BSYNC.RECONVERGENT B0 ;  /* 0x0000000000007941 */ /* 0x002fea0003800200 */
.L_x_6405:
        /* <DEDUP_REMOVED lines=31> */
.L_x_6408:
[----:B------:R-:W-:Y:S05]  /*3c10*/  BSYNC.RECONVERGENT B0 ;  /* 0x0000000000007941 */ /* 0x000fea0003800200 */
.L_x_6407:
        /* <DEDUP_REMOVED lines=19> */
.L_x_6404:
        /* <DEDUP_REMOVED lines=23> */
.L_x_6411:
[----:B------:R-:W-:Y:S05]  /*3ec0*/  BSYNC.RECONVERGENT B0 ;  /* 0x0000000000007941 */ /* 0x000fea0003800200 */
.L_x_6410:
        /* <DEDUP_REMOVED lines=12> */
.L_x_6403:
        /* <DEDUP_REMOVED lines=91> */
        .weak           $__internal_16_$__cuda_sm20_div_s64
        .type           $__internal_16_$__cuda_sm20_div_s64,@function
        .size           $__internal_16_$__cuda_sm20_div_s64,(.L_x_11646 - $__internal_16_$__cuda_sm20_div_s64)
$__internal_16_$__cuda_sm20_div_s64:
        /* <DEDUP_REMOVED lines=86> */
[----:B------:R-:W-:Y:S06]  /*4aa0*/  RET.REL.NODEC R16 `(_ZN5flash32flash_fwd_splitkv_combine_kernelI23Flash_fwd_kernel_traitsILi96ELi64ELi64ELi4ELb0ELb0EN7cutlass10bfloat16_tE19Flash_kernel_traitsILi96ELi64ELi64ELi4ES3_EELi16ELi5ELb0EEEvNS_16Flash_fwd_paramsE) ;  /* 0xffffffb410547950 */ /* 0x000fec0003c3ffff */
.L_x_6412:
        /* <DEDUP_REMOVED lines=13> */
.L_x_11646:


//--------------------- .text._ZN5flash32flash_fwd_splitkv_combine_kernelI23Flash_fwd_kernel_traitsILi96ELi64ELi64ELi4ELb0ELb0EN7cutlass10bfloat16_tE19Flash_kernel_traitsILi96ELi64ELi64ELi4ES3_EELi16ELi4ELb0EEEvNS_16Flash_fwd_paramsE --------------------------
	.section	.text._ZN5flash32flash_fwd_splitkv_combine_kernelI23Flash_fwd_kernel_traitsILi96ELi64ELi64ELi4ELb0ELb0EN7cutlass10bfloat16_tE19Flash_kernel_traitsILi96ELi64ELi64ELi4ES3_EELi16ELi4ELb0EEEvNS_16Flash_fwd_paramsE,"ax",@progbits
	.align	128
        .global         _ZN5flash32flash_fwd_splitkv_combine_kernelI23Flash_fwd_kernel_traitsILi96ELi64ELi64ELi4ELb0ELb0EN7cutlass10bfloat16_tE19Flash_kernel_traitsILi96ELi64ELi64ELi4ES3_EELi16ELi4ELb0EEEvNS_16Flash_fwd_paramsE
        .type           _ZN5flash32flash_fwd_splitkv_combine_kernelI23Flash_fwd_kernel_traitsILi96ELi64ELi64ELi4ELb0ELb0EN7cutlass10bfloat16_tE19Flash_kernel_traitsILi96ELi64ELi64ELi4ES3_EELi16ELi4ELb0EEEvNS_16Flash_fwd_paramsE,@function
        .size           _ZN5flash32flash_fwd_splitkv_combine_kernelI23Flash_fwd_kernel_traitsILi96ELi64ELi64ELi4ELb0ELb0EN7cutlass10bfloat16_tE19Flash_kernel_traitsILi96ELi64ELi64ELi4ES3_EELi16ELi4ELb0EEEvNS_16Flash_fwd_paramsE,(.L_x_11647 - _ZN5flash32flash_fwd_splitkv_combine_kernelI23Flash_fwd_kernel_traitsILi96ELi64ELi64ELi4ELb0ELb0EN7cutlass10bfloat16_tE19Flash_kernel_traitsILi96ELi64ELi64ELi4ES3_EELi16ELi4ELb0EEEvNS_16Flash_fwd_paramsE)
        .other          _ZN5flash32flash_fwd_splitkv_combine_kernelI23Flash_fwd_kernel_traitsILi96ELi64ELi64ELi4ELb0ELb0EN7cutlass10bfloat16_tE19Flash_kernel_traitsILi96ELi64ELi64ELi4ES3_EELi16ELi4ELb0EEEvNS_16Flash_fwd_paramsE,@"STO_CUDA_ENTRY STV_DEFAULT"
_ZN5flash32flash_fwd_splitkv_combine_kernelI23Flash_fwd_kernel_traitsILi96ELi64ELi64ELi4ELb0ELb0EN7cutlass10bfloat16_tE19Flash_kernel_traitsILi96ELi64ELi64ELi4ES3_EELi16ELi4ELb0EEEvNS_16Flash_fwd_paramsE:
.text._ZN5flash32flash_fwd_splitkv_combine_kernelI23Flash_fwd_kernel_traitsILi96ELi64ELi64ELi4ELb0ELb0EN7cutlass10bfloat16_tE19Flash_kernel_traitsILi96ELi64ELi64ELi4ES3_EELi16ELi4ELb0EEEvNS_16Flash_fwd_paramsE:
        /* <DEDUP_REMOVED lines=39> */
.L_x_6413:
[----:B------:R-:W-:Y:S01]  /*0270*/  IMAD.U32 R25, RZ, RZ, UR7 ;  /* 0x00000007ff197e24 */ /* 0x000fe2000f8e00ff */
[----:B------:R-:W-:Y:S01]  /*0280*/  MOV R18, UR14 ;  /* 0x0000000e00127c02 */ /* 0x000fe20008000f00 */
[----:B------:R-:W-:Y:S01]  /*0290*/  IMAD.U32 R17, RZ, RZ, UR4 ;  /* 0x00000004ff117e24 */ /* 0x000fe2000f8e00ff */
[----:B------:R-:W-:Y:S02]  /*02a0*/  MOV R15, UR8 ;  /* 0x00000008000f7c02 */ /* 0x000fe40008000f00 */
[----:B------:R-:W-:Y:S02]  /*02b0*/  MOV R16, 0x2d0 ;  /* 0x000002d000107802 */ /* 0x000fe40000000f00 */
[----:B------:R-:W-:Y:S05]  /*02c0*/  CALL.REL.NOINC `($__internal_17_$__cuda_sm20_div_s64) ;  /* 0x0000003c00cc7944 */ /* 0x000fea0003c00000 */
[----:B------:R-:W-:-:S07]  /*02d0*/  MOV R10, R14 ;  /* 0x0000000e000a7202 */ /* 0x000fce0000000f00 */
.L_x_6414:
        /* <DEDUP_REMOVED lines=30> */
.L_x_6416:
[----:B------:R-:W-:Y:S01]  /*04c0*/  IMAD.MOV.U32 R25, RZ, RZ, R10 ;  /* 0x000000ffff197224 */ /* 0x000fe200078e000a */
[----:B------:R-:W-:Y:S02]  /*04d0*/  MOV R17, R11 ;  /* 0x0000000b00117202 */ /* 0x000fe40000000f00 */
[----:B------:R-:W-:Y:S02]  /*04e0*/  MOV R16, 0x500 ;  /* 0x0000050000107802 */ /* 0x000fe40000000f00 */
[----:B------:R-:W-:Y:S05]  /*04f0*/  CALL.REL.NOINC `($__internal_17_$__cuda_sm20_div_s64) ;  /* 0x0000003c00407944 */ /* 0x000fea0003c00000 */
[----:B------:R-:W-:Y:S02]  /*0500*/  MOV R22, R14 ;  /* 0x0000000e00167202 */ /* 0x000fe40000000f00 */
[----:B------:R-:W-:Y:S02]  /*0510*/  MOV R23, R11 ;  /* 0x0000000b00177202 */ /* 0x000fe40000000f00 */
.L_x_6417:
[----:B------:R-:W-:Y:S05]  /*0520*/  BSYNC.RECONVERGENT B0 ;  /* 0x0000000000007941 */ /* 0x000fea0003800200 */
.L_x_6415:
        /* <DEDUP_REMOVED lines=55> */
.L_x_6419:
[----:B------:R-:W-:Y:S01]  /*08a0*/  IMAD.MOV.U32 R25, RZ, RZ, R18 ;  /* 0x000000ffff197224 */ /* 0x000fe200078e0012 */
[----:B------:R-:W-:Y:S01]  /*08b0*/  MOV R18, R12 ;  /* 0x0000000c00127202 */ /* 0x000fe20000000f00 */
[----:B------:R-:W-:Y:S01]  /*08c0*/  IMAD.MOV.U32 R17, RZ, RZ, R15 ;  /* 0x000000ffff117224 */ /* 0x000fe200078e000f */
[----:B------:R-:W-:Y:S02]  /*08d0*/  MOV R15, R2 ;  /* 0x00000002000f7202 */ /* 0x000fe40000000f00 */
[----:B------:R-:W-:Y:S02]  /*08e0*/  MOV R16, 0x900 ;  /* 0x0000090000107802 */ /* 0x000fe40000000f00 */
[----:B------:R-:W-:Y:S05]  /*08f0*/  CALL.REL.NOINC `($__internal_17_$__cuda_sm20_div_s64) ;  /* 0x0000003800407944 */ /* 0x000fea0003c00000 */
[----:B------:R-:W-:Y:S02]  /*0900*/  MOV R15, R11 ;  /* 0x0000000b000f7202 */ /* 0x000fe40000000f00 */
.L_x_6420:
[----:B------:R-:W-:Y:S05]  /*0910*/  BSYNC.RECONVERGENT B0 ;  /* 0x0000000000007941 */ /* 0x000fea0003800200 */
.L_x_6418:
        /* <DEDUP_REMOVED lines=116> */
.L_x_6422:
[----:B------:R-:W-:Y:S01]  /*1060*/  IMAD.MOV.U32 R17, RZ, RZ, R15 ;  /* 0x000000ffff117224 */ /* 0x000fe200078e000f */
[----:B------:R-:W-:Y:S01]  /*1070*/  MOV R18, R9 ;  /* 0x0000000900127202 */ /* 0x000fe20000000f00 */
[----:B------:R-:W-:Y:S01]  /*1080*/  IMAD.MOV.U32 R25, RZ, RZ, R14 ;  /* 0x000000ffff197224 */ /* 0x000fe200078e000e */
[----:B------:R-:W-:Y:S02]  /*1090*/  MOV R15, R3 ;  /* 0x00000003000f7202 */ /* 0x000fe40000000f00 */
[----:B------:R-:W-:Y:S02]  /*10a0*/  MOV R16, 0x10c0 ;  /* 0x000010c000107802 */ /* 0x000fe40000000f00 */
[----:B------:R-:W-:Y:S05]  /*10b0*/  CALL.REL.NOINC `($__internal_17_$__cuda_sm20_div_s64) ;  /* 0x0000003000507944 */ /* 0x000fea0003c00000 */
[----:B------:R-:W-:Y:S02]  /*10c0*/  MOV R36, R14 ;  /* 0x0000000e00247202 */ /* 0x000fe40000000f00 */
[----:B------:R-:W-:Y:S02]  /*10d0*/  MOV R37, R11 ;  /* 0x0000000b00257202 */ /* 0x000fe40000000f00 */
.L_x_6423:
[----:B------:R-:W-:Y:S05]  /*10e0*/  BSYNC.RECONVERGENT B0 ;  /* 0x0000000000007941 */ /* 0x000fea0003800200 */
.L_x_6421:
        /* <DEDUP_REMOVED lines=58> */
.L_x_6425:
[----:B------:R-:W-:Y:S01]  /*1490*/  IMAD.MOV.U32 R25, RZ, RZ, R22 ;  /* 0x000000ffff197224 */ /* 0x000fe200078e0016 */
[----:B------:R-:W-:Y:S01]  /*14a0*/  MOV R17, R23 ;  /* 0x0000001700117202 */ /* 0x000fe20000000f00 */
[----:B------:R-:W-:Y:S01]  /*14b0*/  IMAD.MOV.U32 R18, RZ, RZ, R7 ;  /* 0x000000ffff127224 */ /* 0x000fe200078e0007 */
[----:B------:R-:W-:Y:S02]  /*14c0*/  MOV R16, 0x14e0 ;  /* 0x000014e000107802 */ /* 0x000fe40000000f00 */
[----:B------:R-:W-:Y:S05]  /*14d0*/  CALL.REL.NOINC `($__internal_17_$__cuda_sm20_div_s64) ;  /* 0x0000002c00487944 */ /* 0x000fea0003c00000 */
[----:B------:R-:W-:Y:S02]  /*14e0*/  MOV R20, R14 ;  /* 0x0000000e00147202 */ /* 0x000fe40000000f00 */
[----:B------:R-:W-:Y:S02]  /*14f0*/  MOV R21, R11 ;  /* 0x0000000b00157202 */ /* 0x000fe40000000f00 */
.L_x_6426:
[----:B------:R-:W-:Y:S05]  /*1500*/  BSYNC.RECONVERGENT B0 ;  /* 0x0000000000007941 */ /* 0x000fea0003800200 */
.L_x_6424:
        /* <DEDUP_REMOVED lines=218> */
.L_x_6430:
[----:B------:R-:W-:Y:S01]  /*22b0*/  IMAD.MOV.U32 R17, RZ, RZ, RZ ;  /* 0x000000ffff117224 */ /* 0x000fe200078e00ff */
[----:B------:R-:W-:Y:S02]  /*22c0*/  MOV R18, R32 ;  /* 0x0000002000127202 */ /* 0x000fe40000000f00 */
[----:B------:R-:W-:Y:S02]  /*22d0*/  MOV R16, 0x22f0 ;  /* 0x000022f000107802 */ /* 0x000fe40000000f00 */
[----:B------:R-:W-:Y:S05]  /*22e0*/  CALL.REL.NOINC `($__internal_17_$__cuda_sm20_div_s64) ;  /* 0x0000001c00c47944 */ /* 0x000fea0003c00000 */
[----:B------:R-:W-:Y:S02]  /*22f0*/  IADD3 R13, PT, PT, -R14, RZ, RZ ;  /* 0x000000ff0e0d7210 */ /* 0x000fe40007ffe1ff */
[----:B------:R-:W-:-:S03]  /*2300*/  MOV R33, R11 ;  /* 0x0000000b00217202 */ /* 0x000fc60000000f00 */
[----:B------:R-:W-:Y:S01]  /*2310*/  IMAD R25, R32, R13, R25 ;  /* 0x0000000d20197224 */ /* 0x000fe200078e0219 */
[----:B------:R-:W-:-:S07]  /*2320*/  MOV R32, R14 ;  /* 0x0000000e00207202 */ /* 0x000fce0000000f00 */
.L_x_6431:
        /* <DEDUP_REMOVED lines=60> */
.L_x_6433:
[----:B------:R-:W-:Y:S01]  /*26f0*/  IMAD.MOV.U32 R25, RZ, RZ, R32 ;  /* 0x000000ffff197224 */ /* 0x000fe200078e0020 */
[----:B------:R-:W-:Y:S01]  /*2700*/  MOV R17, R33 ;  /* 0x0000002100117202 */ /* 0x000fe20000000f00 */
[----:B------:R-:W-:Y:S01]  /*2710*/  IMAD.MOV.U32 R18, RZ, RZ, R38 ;  /* 0x000000ffff127224 */ /* 0x000fe200078e0026 */
[----:B------:R-:W-:Y:S02]  /*2720*/  MOV R16, 0x2740 ;  /* 0x0000274000107802 */ /* 0x000fe40000000f00 */
[----:B------:R-:W-:Y:S05]  /*2730*/  CALL.REL.NOINC `($__internal_17_$__cuda_sm20_div_s64) ;  /* 0x0000001800b07944 */ /* 0x000fea0003c00000 */
[----:B------:R-:W-:-:S05]  /*2740*/  IADD3 R33, PT, PT, -R14, RZ, RZ ;  /* 0x000000ff0e217210 */ /* 0x000fca0007ffe1ff */
[----:B------:R-:W-:Y:S02]  /*2750*/  IMAD R33, R33, R38, R32 ;  /* 0x0000002621217224 */ /* 0x000fe400078e0220 */
.L_x_6434:
[----:B------:R-:W-:Y:S05]  /*2760*/  BSYNC.RECONVERGENT B0 ;  /* 0x0000000000007941 */ /* 0x000fea0003800200 */
.L_x_6432:
        /* <DEDUP_REMOVED lines=161> */
.L_x_6429:
[----:B------:R-:W0:Y:S01]  /*3180*/  LDC.64 R2, c[0x0][0x420] ;  /* 0x00010800ff027b82 */ /* 0x000e220000000a00 */
[----:B------:R-:W-:-:S05]  /*3190*/  IADD3 R0, PT, PT, R30, UR6, RZ ;  /* 0x000000061e007c10 */ /* 0x000fca000fffe0ff */
[----:B0-----:R-:W-:-:S05]  /*31a0*/  IMAD.WIDE.U32 R2, R0, 0x4, R2 ;  /* 0x0000000400027825 */ /* 0x001fca00078e0002 */
[----:B------:R1:W-:Y:S02]  /*31b0*/  STG.E desc[UR12][R2.64], R22 ;  /* 0x0000001602007986 */ /* 0x0003e4000c10190c */
.L_x_6428:
[----:B------:R-:W-:Y:S05]  /*31c0*/  BSYNC.RECONVERGENT B1 ;  /* 0x0000000000017941 */ /* 0x000fea0003800200 */
.L_x_6427:
        /* <DEDUP_REMOVED lines=67> */
.L_x_6441:
        /* <DEDUP_REMOVED lines=14> */
.L_x_6438:
[----:B-1----:R-:W-:Y:S05]  /*36e0*/  BSYNC.RECONVERGENT B0 ;  /* 0x0000000000007941 */ /* 0x002fea0003800200 */
.L_x_6437:
        /* <DEDUP_REMOVED lines=31> */
.L_x_6440:
[----:B------:R-:W-:Y:S05]  /*38e0*/  BSYNC.RECONVERGENT B0 ;  /* 0x0000000000007941 */ /* 0x000fea0003800200 */
.L_x_6439:
        /* <DEDUP_REMOVED lines=19> */
.L_x_6436:
        /* <DEDUP_REMOVED lines=22> */
.L_x_6443:
[----:B------:R-:W-:Y:S05]  /*3b80*/  BSYNC.RECONVERGENT B0 ;  /* 0x0000000000007941 */ /* 0x000fea0003800200 */
.L_x_6442:
        /* <DEDUP_REMOVED lines=12> */
.L_x_6435:
        /* <DEDUP_REMOVED lines=91> */
        .weak           $__internal_17_$__cuda_sm20_div_s64
        .type           $__internal_17_$__cuda_sm20_div_s64,@function
        .size           $__internal_17_$__cuda_sm20_div_s64,(.L_x_11647 - $__internal_17_$__cuda_sm20_div_s64)
$__internal_17_$__cuda_sm20_div_s64:
        /* <DEDUP_REMOVED lines=85> */
[----:B------:R-:W-:Y:S06]  /*4750*/  RET.REL.NODEC R16 `(_ZN5flash32flash_fwd_splitkv_combine_kernelI23Flash_fwd_kernel_traitsILi96ELi64ELi64ELi4ELb0ELb0EN7cutlass10bfloat16_tE19Flash_kernel_traitsILi96ELi64ELi64ELi4ES3_EELi16ELi4ELb0EEEvNS_16Flash_fwd_paramsE) ;  /* 0xffffffb810287950 */ /* 0x000fec0003c3ffff */
.L_x_6444:
        /* <DEDUP_REMOVED lines=10> */
.L_x_11647:


//--------------------- .text._ZN5flash32flash_fwd_splitkv_combine_kernelI23Flash_fwd_kernel_traitsILi96ELi64ELi64ELi4ELb0ELb0EN7cutlass10bfloat16_tE19Flash_kernel_traitsILi96ELi64ELi64ELi4ES3_EELi16ELi3ELb0EEEvNS_16Flash_fwd_paramsE --------------------------
	.section	.text._ZN5flash32flash_fwd_splitkv_combine_kernelI23Flash_fwd_kernel_traitsILi96ELi64ELi64ELi4ELb0ELb0EN7cutlass10bfloat16_tE19Flash_kernel_traitsILi96ELi64ELi64ELi4ES3_EELi16ELi3ELb0EEEvNS_16Flash_fwd_paramsE,"ax",@progbits
	.align	128
        .global         _ZN5flash32flash_fwd_splitkv_combine_kernelI23Flash_fwd_kernel_traitsILi96ELi64ELi64ELi4ELb0ELb0EN7cutlass10bfloat16_tE19Flash_kernel_traitsILi96ELi64ELi64ELi4ES3_EELi16ELi3ELb0EEEvNS_16Flash_fwd_paramsE
        .type           _ZN5flash32flash_fwd_splitkv_combine_kernelI23Flash_fwd_kernel_traitsILi96ELi64ELi64ELi4ELb0ELb0EN7cutlass10bfloat16_tE19Flash_kernel_traitsILi96ELi64ELi64ELi4ES3_EELi16ELi3ELb0EEEvNS_16Flash_fwd_paramsE,@function
        .size           _ZN5flash32flash_fwd_splitkv_combine_kernelI23Flash_fwd_kernel_traitsILi96ELi64ELi64ELi4ELb0ELb0EN7cutlass10bfloat16_tE19Flash_kernel_traitsILi96ELi64ELi64ELi4ES3_EELi16ELi3ELb0EEEvNS_16Flash_fwd_paramsE,(.L_x_11648 - _ZN5flash32flash_fwd_splitkv_combine_kernelI23Flash_fwd_kernel_traitsILi96ELi64ELi64ELi4ELb0ELb0EN7cutlass10bfloat16_tE19Flash_kernel_traitsILi96ELi64ELi64ELi4ES3_EELi16ELi3ELb0EEEvNS_16Flash_fwd_paramsE)
        .other          _ZN5flash32flash_fwd_splitkv_combine_kernelI23Flash_fwd_kernel_traitsILi96ELi64ELi64ELi4ELb0ELb0EN7cutlass10bfloat16_tE19Flash_kernel_traitsILi96ELi64ELi64ELi4ES3_EELi16ELi3ELb0EEEvNS_16Flash_fwd_paramsE,@"STO_CUDA_ENTRY STV_DEFAULT"
_ZN5flash32flash_fwd_splitkv_combine_kernelI23Flash_fwd_kernel_traitsILi96ELi64ELi64ELi4ELb0ELb0EN7cutlass10bfloat16_tE19Flash_kernel_traitsILi96ELi64ELi64ELi4ES3_EELi16ELi3ELb0EEEvNS_16Flash_fwd_paramsE:
.text._ZN5flash32flash_fwd_splitkv_combine_kernelI23Flash_fwd_kernel_traitsILi96ELi64ELi64ELi4ELb0ELb0EN7cutlass10bfloat16_tE19Flash_kernel_traitsILi96ELi64ELi64ELi4ES3_EELi16ELi3ELb0EEEvNS_16Flash_fwd_paramsE:
        /* <DEDUP_REMOVED lines=38> */
.L_x_6445:
[----:B------:R-:W-:Y:S01]  /*0260*/  IMAD.U32 R36, RZ, RZ, UR7 ;  /* 0x00000007ff247e24 */ /* 0x000fe2000f8e00ff */
[----:B------:R-:W-:Y:S01]  /*0270*/  MOV R18, UR14 ;  /* 0x0000000e00127c02 */ /* 0x000fe20008000f00 */
[----:B------:R-:W-:Y:S01]  /*0280*/  IMAD.U32 R19, RZ, RZ, UR15 ;  /* 0x0000000fff137e24 */ /* 0x000fe2000f8e00ff */
[----:B------:R-:W-:Y:S02]  /*0290*/  MOV R17, UR8 ;  /* 0x0000000800117c02 */ /* 0x000fe40008000f00 */
[----:B------:R-:W-:Y:S02]  /*02a0*/  MOV R16, 0x2c0 ;  /* 0x000002c000107802 */ /* 0x000fe40000000f00 */
[----:B------:R-:W-:Y:S05]  /*02b0*/  CALL.REL.NOINC `($__internal_18_$__cuda_sm20_div_s64) ;  /* 0x0000003c00887944 */ /* 0x000fea0003c00000 */
[----:B------:R-:W-:-:S07]  /*02c0*/  MOV R15, R13 ;  /* 0x0000000d000f7202 */ /* 0x000fce0000000f00 */
.L_x_6446:
        /* <DEDUP_REMOVED lines=30> */
.L_x_6448:
[----:B------:R-:W-:Y:S01]  /*04b0*/  IMAD.MOV.U32 R36, RZ, RZ, R14 ;  /* 0x000000ffff247224 */ /* 0x000fe200078e000e */
[----:B------:R-:W-:Y:S02]  /*04c0*/  MOV R19, R15 ;  /* 0x0000000f00137202 */ /* 0x000fe40000000f00 */
[----:B------:R-:W-:Y:S02]  /*04d0*/  MOV R16, 0x4f0 ;  /* 0x000004f000107802 */ /* 0x000fe40000000f00 */
[----:B------:R-:W-:Y:S05]  /*04e0*/  CALL.REL.NOINC `($__internal_18_$__cuda_sm20_div_s64) ;  /* 0x0000003800fc7944 */ /* 0x000fea0003c00000 */
[----:B------:R-:W-:Y:S02]  /*04f0*/  MOV R24, R14 ;  /* 0x0000000e00187202 */ /* 0x000fe40000000f00 */
[----:B------:R-:W-:Y:S02]  /*0500*/  MOV R25, R13 ;  /* 0x0000000d00197202 */ /* 0x000fe40000000f00 */
.L_x_6449:
[----:B------:R-:W-:Y:S05]  /*0510*/  BSYNC.RECONVERGENT B0 ;  /* 0x0000000000007941 */ /* 0x000fea0003800200 */
.L_x_6447:
        /* <DEDUP_REMOVED lines=55> */
.L_x_6451:
[----:B------:R-:W-:Y:S01]  /*0890*/  IMAD.MOV.U32 R36, RZ, RZ, R18 ;  /* 0x000000ffff247224 */ /* 0x000fe200078e0012 */
[----:B------:R-:W-:Y:S01]  /*08a0*/  MOV R18, R12 ;  /* 0x0000000c00127202 */ /* 0x000fe20000000f00 */
[----:B------:R-:W-:Y:S01]  /*08b0*/  IMAD.MOV.U32 R19, RZ, RZ, R17 ;  /* 0x000000ffff137224 */ /* 0x000fe200078e0011 */
[----:B------:R-:W-:Y:S02]  /*08c0*/  MOV R17, R2 ;  /* 0x0000000200117202 */ /* 0x000fe40000000f00 */
[----:B------:R-:W-:Y:S02]  /*08d0*/  MOV R16, 0x8f0 ;  /* 0x000008f000107802 */ /* 0x000fe40000000f00 */
[----:B------:R-:W-:Y:S05]  /*08e0*/  CALL.REL.NOINC `($__internal_18_$__cuda_sm20_div_s64) ;  /* 0x0000003400fc7944 */ /* 0x000fea0003c00000 */
[----:B------:R-:W-:Y:S02]  /*08f0*/  MOV R15, R13 ;  /* 0x0000000d000f7202 */ /* 0x000fe40000000f00 */
.L_x_6452:
[----:B------:R-:W-:Y:S05]  /*0900*/  BSYNC.RECONVERGENT B0 ;  /* 0x0000000000007941 */ /* 0x000fea0003800200 */
.L_x_6450:
        /* <DEDUP_REMOVED lines=116> */
.L_x_6454:
[----:B------:R-:W-:Y:S01]  /*1050*/  IMAD.MOV.U32 R36, RZ, RZ, R14 ;  /* 0x000000ffff247224 */ /* 0x000fe200078e000e */
[----:B------:R-:W-:Y:S01]  /*1060*/  MOV R18, R9 ;  /* 0x0000000900127202 */ /* 0x000fe20000000f00 */
[----:B------:R-:W-:Y:S01]  /*1070*/  IMAD.MOV.U32 R19, RZ, RZ, R15 ;  /* 0x000000ffff137224 */ /* 0x000fe200078e000f */
[----:B------:R-:W-:Y:S02]  /*1080*/  MOV R17, R3 ;  /* 0x0000000300117202 */ /* 0x000fe40000000f00 */
[----:B------:R-:W-:Y:S02]  /*1090*/  MOV R16, 0x10b0 ;  /* 0x000010b000107802 */ /* 0x000fe40000000f00 */
[----:B------:R-:W-:Y:S05]  /*10a0*/  CALL.REL.NOINC `($__internal_18_$__cuda_sm20_div_s64) ;  /* 0x00000030000c7944 */ /* 0x000fea0003c00000 */
[----:B------:R-:W-:Y:S02]  /*10b0*/  MOV R32, R14 ;  /* 0x0000000e00207202 */ /* 0x000fe40000000f00 */
[----:B------:R-:W-:Y:S02]  /*10c0*/  MOV R33, R13 ;  /* 0x0000000d00217202 */ /* 0x000fe40000000f00 */
.L_x_6455:
[----:B------:R-:W-:Y:S05]  /*10d0*/  BSYNC.RECONVERGENT B0 ;  /* 0x0000000000007941 */ /* 0x000fea0003800200 */
.L_x_6453:
        /* <DEDUP_REMOVED lines=58> */
.L_x_6457:
[----:B------:R-:W-:Y:S01]  /*1480*/  IMAD.MOV.U32 R36, RZ, RZ, R24 ;  /* 0x000000ffff247224 */ /* 0x000fe200078e0018 */
[----:B------:R-:W-:Y:S01]  /*1490*/  MOV R19, R25 ;  /* 0x0000001900137202 */ /* 0x000fe20000000f00 */
[----:B------:R-:W-:Y:S01]  /*14a0*/  IMAD.MOV.U32 R18, RZ, RZ, R7 ;  /* 0x000000ffff127224 */ /* 0x000fe200078e0007 */
[----:B------:R-:W-:Y:S02]  /*14b0*/  MOV R16, 0x14d0 ;  /* 0x000014d000107802 */ /* 0x000fe40000000f00 */
[----:B------:R-:W-:Y:S05]  /*14c0*/  CALL.REL.NOINC `($__internal_18_$__cuda_sm20_div_s64) ;  /* 0x0000002c00047944 */ /* 0x000fea0003c00000 */
[----:B------:R-:W-:Y:S02]  /*14d0*/  MOV R22, R14 ;  /* 0x0000000e00167202 */ /* 0x000fe40000000f00 */
[----:B------:R-:W-:Y:S02]  /*14e0*/  MOV R23, R13 ;  /* 0x0000000d00177202 */ /* 0x000fe40000000f00 */
.L_x_6458:
[----:B------:R-:W-:Y:S05]  /*14f0*/  BSYNC.RECONVERGENT B0 ;  /* 0x0000000000007941 */ /* 0x000fea0003800200 */
.L_x_6456:
        /* <DEDUP_REMOVED lines=65> */
.L_x_6460:
[----:B------:R-:W-:Y:S05]  /*1910*/  BSYNC.RECONVERGENT B0 ;  /* 0x0000000000007941 */ /* 0x000fea0003800200 */
.L_x_6459:
        /* <DEDUP_REMOVED lines=137> */
.L_x_6464:
[----:B------:R-:W-:Y:S01]  /*21b0*/  IMAD.MOV.U32 R36, RZ, RZ, R30 ;  /* 0x000000ffff247224 */ /* 0x000fe200078e001e */
[----:B------:R-:W-:Y:S01]  /*21c0*/  MOV R19, RZ ;  /* 0x000000ff00137202 */ /* 0x000fe20000000f00 */
[----:B------:R-:W-:Y:S01]  /*21d0*/  IMAD.MOV.U32 R18, RZ, RZ, R34 ;  /* 0x000000ffff127224 */ /* 0x000fe200078e0022 */
[----:B------:R-:W-:Y:S02]  /*21e0*/  MOV R16, 0x2200 ;  /* 0x0000220000107802 */ /* 0x000fe40000000f00 */
[----:B------:R-:W-:Y:S05]  /*21f0*/  CALL.REL.NOINC `($__internal_18_$__cuda_sm20_div_s64) ;  /* 0x0000001c00b87944 */ /* 0x000fea0003c00000 */
[----:B------:R-:W-:Y:S02]  /*2200*/  IADD3 R11, PT, PT, -R14, RZ, RZ ;  /* 0x000000ff0e0b7210 */ /* 0x000fe40007ffe1ff */
[----:B------:R-:W-:-:S03]  /*2210*/  MOV R31, R13 ;  /* 0x0000000d001f7202 */ /* 0x000fc60000000f00 */
[----:B------:R-:W-:Y:S01]  /*2220*/  IMAD R11, R34, R11, R30 ;  /* 0x0000000b220b7224 */ /* 0x000fe200078e021e */
[----:B------:R-:W-:-:S07]  /*2230*/  MOV R30, R14 ;  /* 0x0000000e001e7202 */ /* 0x000fce0000000f00 */
.L_x_6465:
        /* <DEDUP_REMOVED lines=60> */
.L_x_6467:
[----:B------:R-:W-:Y:S01]  /*2600*/  IMAD.MOV.U32 R36, RZ, RZ, R30 ;  /* 0x000000ffff247224 */ /* 0x000fe200078e001e */
[----:B------:R-:W-:Y:S01]  /*2610*/  MOV R19, R31 ;  /* 0x0000001f00137202 */ /* 0x000fe20000000f00 */
[----:B------:R-:W-:Y:S01]  /*2620*/  IMAD.MOV.U32 R18, RZ, RZ, R34 ;  /* 0x000000ffff127224 */ /* 0x000fe200078e0022 */
[----:B------:R-:W-:Y:S02]  /*2630*/  MOV R16, 0x2650 ;  /* 0x0000265000107802 */ /* 0x000fe40000000f00 */
[----:B------:R-:W-:Y:S05]  /*2640*/  CALL.REL.NOINC `($__internal_18_$__cuda_sm20_div_s64) ;  /* 0x0000001800a47944 */ /* 0x000fea0003c00000 */
[----:B------:R-:W-:-:S05]  /*2650*/  IADD3 R31, PT, PT, -R14, RZ, RZ ;  /* 0x000000ff0e1f7210 */ /* 0x000fca0007ffe1ff */
[----:B------:R-:W-:Y:S02]  /*2660*/  IMAD R31, R31, R34, R30 ;  /* 0x000000221f1f7224 */ /* 0x000fe400078e021e */
.L_x_6468:
[----:B------:R-:W-:Y:S05]  /*2670*/  BSYNC.RECONVERGENT B0 ;  /* 0x0000000000007941 */ /* 0x000fea0003800200 */
.L_x_6466:
        /* <DEDUP_REMOVED lines=160> */
.L_x_6463:
[----:B------:R-:W0:Y:S01]  /*3080*/  LDC.64 R2, c[0x0][0x420] ;  /* 0x00010800ff027b82 */ /* 0x000e220000000a00 */
[----:B------:R-:W-:-:S05]  /*3090*/  IADD3 R0, PT, PT, R15, UR6, RZ ;  /* 0x000000060f007c10 */ /* 0x000fca000fffe0ff */
[----:B0-----:R-:W-:-:S05]  /*30a0*/  IMAD.WIDE.U32 R2, R0, 0x4, R2 ;  /* 0x0000000400027825 */ /* 0x001fca00078e0002 */
[----:B------:R1:W-:Y:S02]  /*30b0*/  STG.E desc[UR12][R2.64], R23 ;  /* 0x0000001702007986 */ /* 0x0003e4000c10190c */
.L_x_6462:
[----:B------:R-:W-:Y:S05]  /*30c0*/  BSYNC.RECONVERGENT B1 ;  /* 0x0000000000017941 */ /* 0x000fea0003800200 */
.L_x_6461:
        /* <DEDUP_REMOVED lines=60> */
.L_x_6475:
        /* <DEDUP_REMOVED lines=14> */
.L_x_6472:
[----:B0-----:R-:W-:Y:S05]  /*3570*/  BSYNC.RECONVERGENT B0 ;  /* 0x0000000000007941 */ /* 0x001fea0003800200 */
.L_x_6471:
        /* <DEDUP_REMOVED lines=30> */
.L_x_6474:
[----:B------:R-:W-:Y:S05]  /*3760*/  BSYNC.RECONVERGENT B0 ;  /* 0x0000000000007941 */ /* 0x000fea0003800200 */
.L_x_6473:
        /* <DEDUP_REMOVED lines=21> */
.L_x_6470:
        /* <DEDUP_REMOVED lines=20> */
.L_x_6477:
[----:B------:R-:W-:Y:S05]  /*3a00*/  BSYNC.RECONVERGENT B0 ;  /* 0x0000000000007941 */ /* 0x000fea0003800200 */
.L_x_6476:
        /* <DEDUP_REMOVED lines=18> */
.L_x_6469:
        /* <DEDUP_REMOVED lines=91> */
        .weak           $__internal_18_$__cuda_sm20_div_s64
        .type           $__internal_18_$__cuda_sm20_div_s64,@function
        .size           $__internal_18_$__cuda_sm20_div_s64,(.L_x_11648 - $__internal_18_$__cuda_sm20_div_s64)
$__internal_18_$__cuda_sm20_div_s64:
        /* <DEDUP_REMOVED lines=86> */
[----:B------:R-:W-:Y:S06]  /*4640*/  RET.REL.NODEC R28 `(_ZN5flash32flash_fwd_splitkv_combine_kernelI23Flash_fwd_kernel_traitsILi96ELi64ELi64ELi4ELb0ELb0EN7cutlass10bfloat16_tE19Flash_kernel_traitsILi96ELi64ELi64ELi4ES3_EELi16ELi3ELb0EEEvNS_16Flash_fwd_paramsE) ;  /* 0xffffffb81c6c7950 */ /* 0x000fec0003c3ffff */
.L_x_6478:
        /* <DEDUP_REMOVED lines=11> */
.L_x_11648:


//--------------------- .text._ZN5flash32flash_fwd_splitkv_combine_kernelI23Flash_fwd_kernel_traitsILi96ELi64ELi64ELi4ELb0ELb0EN7cutlass10bfloat16_tE19Flash_kernel_traitsILi96ELi64ELi64ELi4ES3_EELi16ELi2ELb0EEEvNS_16Flash_fwd_paramsE --------------------------
	.section	.text._ZN5flash32flash_fwd_splitkv_combine_kernelI23Flash_fwd_kernel_traitsILi96ELi64ELi64ELi4ELb0ELb0EN7cutlass10bfloat16_tE19Flash_kernel_traitsILi96ELi64ELi64ELi4ES3_EELi16ELi2ELb0EEEvNS_16Flash_fwd_paramsE,"ax",@progbits
	.align	128
        .global         _ZN5flash32flash_fwd_splitkv_combine_kernelI23Flash_fwd_kernel_traitsILi96ELi64ELi64ELi4ELb0ELb0EN7cutlass10bfloat16_tE19Flash_kernel_traitsILi96ELi64ELi64ELi4ES3_EELi16ELi2ELb0EEEvNS_16Flash_fwd_paramsE
        .type           _ZN5flash32flash_fwd_splitkv_combine_kernelI23Flash_fwd_kernel_traitsILi96ELi64ELi64ELi4ELb0ELb0EN7cutlass10bfloat16_tE19Flash_kernel_traitsILi96ELi64ELi64ELi4ES3_EELi16ELi2ELb0EEEvNS_16Flash_fwd_paramsE,@function
        .size           _ZN5flash32flash_fwd_splitkv_combine_kernelI23Flash_fwd_kernel_traitsILi96ELi64ELi64ELi4ELb0ELb0EN7cutlass10bfloat16_tE19Flash_kernel_traitsILi96ELi64ELi64ELi4ES3_EELi16ELi2ELb0EEEvNS_16Flash_fwd_paramsE,(.L_x_11649 - _ZN5flash32flash_fwd_splitkv_combine_kernelI23Flash_fwd_kernel_traitsILi96ELi64ELi64ELi4ELb0ELb0EN7cutlass10bfloat16_tE19Flash_kernel_traitsILi96ELi64ELi64ELi4ES3_EELi16ELi2ELb0EEEvNS_16Flash_fwd_paramsE)
        .other          _ZN5flash32flash_fwd_splitkv_combine_kernelI23Flash_fwd_kernel_traitsILi96ELi64ELi64ELi4ELb0ELb0EN7cutlass10bfloat16_tE19Flash_kernel_traitsILi96ELi64ELi64ELi4ES3_EELi16ELi2ELb0EEEvNS_16Flash_fwd_paramsE,@"STO_CUDA_ENTRY STV_DEFAULT"
_ZN5flash32flash_fwd_splitkv_combine_kernelI23Flash_fwd_kernel_traitsILi96ELi64ELi64ELi4ELb0ELb0EN7cutlass10bfloat16_tE19Flash_kernel_traitsILi96ELi64ELi64ELi4ES3_EELi16ELi2ELb0EEEvNS_16Flash_fwd_paramsE:
.text._ZN5flash32flash_fwd_splitkv_combine_kernelI23Flash_fwd_kernel_traitsILi96ELi64ELi64ELi4ELb0ELb0EN7cutlass10bfloat16_tE19Flash_kernel_traitsILi96ELi64ELi64ELi4ES3_EELi16ELi2ELb0EEEvNS_16Flash_fwd_paramsE:
        /* <DEDUP_REMOVED lines=39> */
.L_x_6479:
[----:B------:R-:W-:Y:S01]  /*0270*/  IMAD.U32 R27, RZ, RZ, UR7 ;  /* 0x00000007ff1b7e24 */ /* 0x000fe2000f8e00ff */
[----:B------:R-:W-:Y:S01]  /*0280*/  MOV R20, UR15 ;  /* 0x0000000f00147c02 */ /* 0x000fe20008000f00 */
[----:B------:R-:W-:Y:S01]  /*0290*/  IMAD.U32 R21, RZ, RZ, UR14 ;  /* 0x0000000eff157e24 */ /* 0x000fe2000f8e00ff */
[----:B------:R-:W-:Y:S02]  /*02a0*/  MOV R19, UR8 ;  /* 0x0000000800137c02 */ /* 0x000fe40008000f00 */
[----:B------:R-:W-:Y:S02]  /*02b0*/  MOV R18, 0x2d0 ;  /* 0x000002d000127802 */ /* 0x000fe40000000f00 */
[----:B------:R-:W-:Y:S05]  /*02c0*/  CALL.REL.NOINC `($__internal_19_$__cuda_sm20_div_s64) ;  /* 0x0000003c00687944 */ /* 0x000fea0003c00000 */
.L_x_6480:
        /* <DEDUP_REMOVED lines=30> */
.L_x_6482:
[----:B------:R-:W-:Y:S01]  /*04b0*/  IMAD.MOV.U32 R27, RZ, RZ, R16 ;  /* 0x000000ffff1b7224 */ /* 0x000fe200078e0010 */
[----:B------:R-:W-:Y:S02]  /*04c0*/  MOV R21, R17 ;  /* 0x0000001100157202 */ /* 0x000fe40000000f00 */
[----:B------:R-:W-:Y:S02]  /*04d0*/  MOV R18, 0x4f0 ;  /* 0x000004f000127802 */ /* 0x000fe40000000f00 */
[----:B------:R-:W-:Y:S05]  /*04e0*/  CALL.REL.NOINC `($__internal_19_$__cuda_sm20_div_s64) ;  /* 0x0000003800e07944 */ /* 0x000fea0003c00000 */
[----:B------:R-:W-:Y:S02]  /*04f0*/  MOV R30, R16 ;  /* 0x00000010001e7202 */ /* 0x000fe40000000f00 */
[----:B------:R-:W-:Y:S02]  /*0500*/  MOV R31, R17 ;  /* 0x00000011001f7202 */ /* 0x000fe40000000f00 */
.L_x_6483:
[----:B------:R-:W-:Y:S05]  /*0510*/  BSYNC.RECONVERGENT B0 ;  /* 0x0000000000007941 */ /* 0x000fea0003800200 */
.L_x_6481:
        /* <DEDUP_REMOVED lines=54> */
.L_x_6485:
[----:B------:R-:W-:Y:S01]  /*0880*/  IMAD.MOV.U32 R27, RZ, RZ, R20 ;  /* 0x000000ffff1b7224 */ /* 0x000fe200078e0014 */
[----:B------:R-:W-:Y:S01]  /*0890*/  MOV R20, R14 ;  /* 0x0000000e00147202 */ /* 0x000fe20000000f00 */
[----:B------:R-:W-:Y:S01]  /*08a0*/  IMAD.MOV.U32 R21, RZ, RZ, R19 ;  /* 0x000000ffff157224 */ /* 0x000fe200078e0013 */
[----:B------:R-:W-:Y:S02]  /*08b0*/  MOV R19, R4 ;  /* 0x0000000400137202 */ /* 0x000fe40000000f00 */
[----:B------:R-:W-:Y:S02]  /*08c0*/  MOV R18, 0x8e0 ;  /* 0x000008e000127802 */ /* 0x000fe40000000f00 */
[----:B------:R-:W-:Y:S05]  /*08d0*/  CALL.REL.NOINC `($__internal_19_$__cuda_sm20_div_s64) ;  /* 0x0000003400e47944 */ /* 0x000fea0003c00000 */
.L_x_6486:
[----:B------:R-:W-:Y:S05]  /*08e0*/  BSYNC.RECONVERGENT B0 ;  /* 0x0000000000007941 */ /* 0x000fea0003800200 */
.L_x_6484:
        /* <DEDUP_REMOVED lines=116> */
.L_x_6488:
[----:B------:R-:W-:Y:S01]  /*1030*/  IMAD.MOV.U32 R27, RZ, RZ, R16 ;  /* 0x000000ffff1b7224 */ /* 0x000fe200078e0010 */
[----:B------:R-:W-:Y:S01]  /*1040*/  MOV R20, R11 ;  /* 0x0000000b00147202 */ /* 0x000fe20000000f00 */
[----:B------:R-:W-:Y:S01]  /*1050*/  IMAD.MOV.U32 R21, RZ, RZ, R17 ;  /* 0x000000ffff157224 */ /* 0x000fe200078e0011 */
[----:B------:R-:W-:Y:S02]  /*1060*/  MOV R19, R3 ;  /* 0x0000000300137202 */ /* 0x000fe40000000f00 */
[----:B------:R-:W-:Y:S02]  /*1070*/  MOV R18, 0x1090 ;  /* 0x0000109000127802 */ /* 0x000fe40000000f00 */
[----:B------:R-:W-:Y:S05]  /*1080*/  CALL.REL.NOINC `($__internal_19_$__cuda_sm20_div_s64) ;  /* 0x0000002c00f87944 */ /* 0x000fea0003c00000 */
[----:B------:R-:W-:Y:S02]  /*1090*/  MOV R32, R16 ;  /* 0x0000001000207202 */ /* 0x000fe40000000f00 */
[----:B------:R-:W-:Y:S02]  /*10a0*/  MOV R33, R17 ;  /* 0x0000001100217202 */ /* 0x000fe40000000f00 */
.L_x_6489:
[----:B------:R-:W-:Y:S05]  /*10b0*/  BSYNC.RECONVERGENT B0 ;  /* 0x0000000000007941 */ /* 0x000fea0003800200 */
.L_x_6487:
        /* <DEDUP_REMOVED lines=57> */
.L_x_6491:
[----:B------:R-:W-:Y:S01]  /*1450*/  IMAD.MOV.U32 R27, RZ, RZ, R30 ;  /* 0x000000ffff1b7224 */ /* 0x000fe200078e001e */
[----:B------:R-:W-:Y:S01]  /*1460*/  MOV R21, R31 ;  /* 0x0000001f00157202 */ /* 0x000fe20000000f00 */
[----:B------:R-:W-:Y:S01]  /*1470*/  IMAD.MOV.U32 R20, RZ, RZ, R9 ;  /* 0x000000ffff147224 */ /* 0x000fe200078e0009 */
[----:B------:R-:W-:Y:S02]  /*1480*/  MOV R18, 0x14a0 ;  /* 0x000014a000127802 */ /* 0x000fe40000000f00 */
[----:B------:R-:W-:Y:S05]  /*1490*/  CALL.REL.NOINC `($__internal_19_$__cuda_sm20_div_s64) ;  /* 0x0000002800f47944 */ /* 0x000fea0003c00000 */
[----:B------:R-:W-:Y:S02]  /*14a0*/  MOV R22, R16 ;  /* 0x0000001000167202 */ /* 0x000fe40000000f00 */
[----:B------:R-:W-:Y:S02]  /*14b0*/  MOV R23, R17 ;  /* 0x0000001100177202 */ /* 0x000fe40000000f00 */
.L_x_6492:
[----:B------:R-:W-:Y:S05]  /*14c0*/  BSYNC.RECONVERGENT B0 ;  /* 0x0000000000007941 */ /* 0x000fea0003800200 */
.L_x_6490:
        /* <DEDUP_REMOVED lines=53> */
.L_x_6494:
[----:B0-----:R-:W-:Y:S05]  /*1820*/  BSYNC.RECONVERGENT B0 ;  /* 0x0000000000007941 */ /* 0x001fea0003800200 */
.L_x_6493:
        /* <DEDUP_REMOVED lines=146> */
.L_x_6498:
[----:B------:R-:W-:Y:S01]  /*2150*/  IMAD.MOV.U32 R21, RZ, RZ, RZ ;  /* 0x000000ffff157224 */ /* 0x000fe200078e00ff */
[----:B------:R-:W-:Y:S02]  /*2160*/  MOV R20, R30 ;  /* 0x0000001e00147202 */ /* 0x000fe40000000f00 */
[----:B------:R-:W-:Y:S02]  /*2170*/  MOV R18, 0x2190 ;  /* 0x0000219000127802 */ /* 0x000fe40000000f00 */
[----:B------:R-:W-:Y:S05]  /*2180*/  CALL.REL.NOINC `($__internal_19_$__cuda_sm20_div_s64) ;  /* 0x0000001c00b87944 */ /* 0x000fea0003c00000 */
[----:B------:R-:W-:Y:S02]  /*2190*/  IADD3 R13, PT, PT, -R16, RZ, RZ ;  /* 0x000000ff100d7210 */ /* 0x000fe40007ffe1ff */
[----:B------:R-:W-:-:S03]  /*21a0*/  MOV R31, R17 ;  /* 0x00000011001f7202 */ /* 0x000fc60000000f00 */
[----:B------:R-:W-:Y:S01]  /*21b0*/  IMAD R27, R30, R13, R27 ;  /* 0x0000000d1e1b7224 */ /* 0x000fe200078e021b */
[----:B------:R-:W-:-:S07]  /*21c0*/  MOV R30, R16 ;  /* 0x00000010001e7202 */ /* 0x000fce0000000f00 */
.L_x_6499:
        /* <DEDUP_REMOVED lines=60> */
.L_x_6501:
[----:B------:R-:W-:Y:S01]  /*2590*/  IMAD.MOV.U32 R27, RZ, RZ, R30 ;  /* 0x000000ffff1b7224 */ /* 0x000fe200078e001e */
[----:B------:R-:W-:Y:S01]  /*25a0*/  MOV R21, R31 ;  /* 0x0000001f00157202 */ /* 0x000fe20000000f00 */
[----:B------:R-:W-:Y:S01]  /*25b0*/  IMAD.MOV.U32 R20, RZ, RZ, R34 ;  /* 0x000000ffff147224 */ /* 0x000fe200078e0022 */
[----:B------:R-:W-:Y:S02]  /*25c0*/  MOV R18, 0x25e0 ;  /* 0x000025e000127802 */ /* 0x000fe40000000f00 */
[----:B------:R-:W-:Y:S05]  /*25d0*/  CALL.REL.NOINC `($__internal_19_$__cuda_sm20_div_s64) ;  /* 0x0000001800a47944 */ /* 0x000fea0003c00000 */
[----:B------:R-:W-:-:S05]  /*25e0*/  IADD3 R31, PT, PT, -R16, RZ, RZ ;  /* 0x000000ff101f7210 */ /* 0x000fca0007ffe1ff */
[----:B------:R-:W-:Y:S02]  /*25f0*/  IMAD R31, R31, R34, R30 ;  /* 0x000000221f1f7224 */ /* 0x000fe400078e021e */
.L_x_6502:
[----:B------:R-:W-:Y:S05]  /*2600*/  BSYNC.RECONVERGENT B0 ;  /* 0x0000000000007941 */ /* 0x000fea0003800200 */
.L_x_6500:
        /* <DEDUP_REMOVED lines=162> */
.L_x_6497:
[----:B------:R-:W0:Y:S01]  /*3030*/  LDC.64 R4, c[0x0][0x420] ;  /* 0x00010800ff047b82 */ /* 0x000e220000000a00 */
[----:B------:R-:W-:-:S05]  /*3040*/  LEA.HI R2, R0, UR6, RZ, 0x1e ;  /* 0x0000000600027c11 */ /* 0x000fca000f8ff0ff */
[----:B0-----:R-:W-:-:S05]  /*3050*/  IMAD.WIDE.U32 R2, R2, 0x4, R4 ;  /* 0x0000000402027825 */ /* 0x001fca00078e0004 */
[----:B------:R1:W-:Y:S02]  /*3060*/  STG.E desc[UR12][R2.64], R23 ;  /* 0x0000001702007986 */ /* 0x0003e4000c10190c */
.L_x_6496:
[----:B------:R-:W-:Y:S05]  /*3070*/  BSYNC.RECONVERGENT B1 ;  /* 0x0000000000017941 */ /* 0x000fea0003800200 */
.L_x_6495:
        /* <DEDUP_REMOVED lines=58> */
.L_x_6509:
        /* <DEDUP_REMOVED lines=14> */
.L_x_6506:
[----:B0-----:R-:W-:Y:S05]  /*3500*/  BSYNC.RECONVERGENT B0 ;  /* 0x0000000000007941 */ /* 0x001fea0003800200 */
.L_x_6505:
        /* <DEDUP_REMOVED lines=30> */
.L_x_6508:
[----:B------:R-:W-:Y:S05]  /*36f0*/  BSYNC.RECONVERGENT B0 ;  /* 0x0000000000007941 */ /* 0x000fea0003800200 */
.L_x_6507:
        /* <DEDUP_REMOVED lines=21> */
.L_x_6504:
        /* <DEDUP_REMOVED lines=20> */
.L_x_6511:
[----:B------:R-:W-:Y:S05]  /*3990*/  BSYNC.RECONVERGENT B0 ;  /* 0x0000000000007941 */ /* 0x000fea0003800200 */
.L_x_6510:
        /* <DEDUP_REMOVED lines=18> */
.L_x_6503:
        /* <DEDUP_REMOVED lines=91> */
        .weak           $__internal_19_$__cuda_sm20_div_s64
        .type           $__internal_19_$__cuda_sm20_div_s64,@function
        .size           $__internal_19_$__cuda_sm20_div_s64,(.L_x_11649 - $__internal_19_$__cuda_sm20_div_s64)
$__internal_19_$__cuda_sm20_div_s64:
        /* <DEDUP_REMOVED lines=86> */
[----:B------:R-:W-:Y:S06]  /*45d0*/  RET.REL.NODEC R28 `(_ZN5flash32flash_fwd_splitkv_combine_kernelI23Flash_fwd_kernel_traitsILi96ELi64ELi64ELi4ELb0ELb0EN7cutlass10bfloat16_tE19Flash_kernel_traitsILi96ELi64ELi64ELi4ES3_EELi16ELi2ELb0EEEvNS_16Flash_fwd_paramsE) ;  /* 0xffffffb81c887950 */ /* 0x000fec0003c3ffff */
.L_x_6512:
        /* <DEDUP_REMOVED lines=10> */
.L_x_11649:


//--------------------- .text._ZN5flash32flash_fwd_splitkv_combine_kernelI23Flash_fwd_kernel_traitsILi96ELi64ELi64ELi4ELb0ELb0EN7cutlass10bfloat16_tE19Flash_kernel_traitsILi96ELi64ELi64ELi4ES3_EELi16ELi1ELb0EEEvNS_16Flash_fwd_paramsE --------------------------
	.section	.text._ZN5flash32flash_fwd_splitkv_combine_kernelI23Flash_fwd_kernel_traitsILi96ELi64ELi64ELi4ELb0ELb0EN7cutlass10bfloat16_tE19Flash_kernel_traitsILi96ELi64ELi64ELi4ES3_EELi16ELi1ELb0EEEvNS_16Flash_fwd_paramsE,"ax",@progbits
	.align	128
        .global         _ZN5flash32flash_fwd_splitkv_combine_kernelI23Flash_fwd_kernel_traitsILi96ELi64ELi64ELi4ELb0ELb0EN7cutlass10bfloat16_tE19Flash_kernel_traitsILi96ELi64ELi64ELi4ES3_EELi16ELi1ELb0EEEvNS_16Flash_fwd_paramsE
        .type           _ZN5flash32flash_fwd_splitkv_combine_kernelI23Flash_fwd_kernel_traitsILi96ELi64ELi64ELi4ELb0ELb0EN7cutlass10bfloat16_tE19Flash_kernel_traitsILi96ELi64ELi64ELi4ES3_EELi16ELi1ELb0EEEvNS_16Flash_fwd_paramsE,@function
        .size           _ZN5flash32flash_fwd_splitkv_combine_kernelI23Flash_fwd_kernel_traitsILi96ELi64ELi64ELi4ELb0ELb0EN7cutlass10bfloat16_tE19Flash_kernel_traitsILi96ELi64ELi64ELi4ES3_EELi16ELi1ELb0EEEvNS_16Flash_fwd_paramsE,(.L_x_11650 - _ZN5flash32flash_fwd_splitkv_combine_kernelI23Flash_fwd_kernel_traitsILi96ELi64ELi64ELi4ELb0ELb0EN7cutlass10bfloat16_tE19Flash_kernel_traitsILi96ELi64ELi64ELi4ES3_EELi16ELi1ELb0EEEvNS_16Flash_fwd_paramsE)
        .other          _ZN5flash32flash_fwd_splitkv_combine_kernelI23Flash_fwd_kernel_traitsILi96ELi64ELi64ELi4ELb0ELb0EN7cutlass10bfloat16_tE19Flash_kernel_traitsILi96ELi64ELi64ELi4ES3_EELi16ELi1ELb0EEEvNS_16Flash_fwd_paramsE,@"STO_CUDA_ENTRY STV_DEFAULT"
_ZN5flash32flash_fwd_splitkv_combine_kernelI23Flash_fwd_kernel_traitsILi96ELi64ELi64ELi4ELb0ELb0EN7cutlass10bfloat16_tE19Flash_kernel_traitsILi96ELi64ELi64ELi4ES3_EELi16ELi1ELb0EEEvNS_16Flash_fwd_paramsE:
.text._ZN5flash32flash_fwd_splitkv_combine_kernelI23Flash_fwd_kernel_traitsILi96ELi64ELi64ELi4ELb0ELb0EN7cutlass10bfloat16_tE19Flash_kernel_traitsILi96ELi64ELi64ELi4ES3_EELi16ELi1ELb0EEEvNS_16Flash_fwd_paramsE:
        /* <DEDUP_REMOVED lines=38> */
.L_x_6513:
[----:B------:R-:W-:Y:S01]  /*0260*/  IMAD.U32 R27, RZ, RZ, UR7 ;  /* 0x00000007ff1b7e24 */ /* 0x000fe2000f8e00ff */
[----:B------:R-:W-:Y:S01]  /*0270*/  MOV R20, UR15 ;  /* 0x0000000f00147c02 */ /* 0x000fe20008000f00 */
[----:B------:R-:W-:Y:S01]  /*0280*/  IMAD.U32 R21, RZ, RZ, UR14 ;  /* 0x0000000eff157e24 */ /* 0x000fe2000f8e00ff */
[----:B------:R-:W-:Y:S02]  /*0290*/  MOV R19, UR8 ;  /* 0x0000000800137c02 */ /* 0x000fe40008000f00 */
[----:B------:R-:W-:Y:S02]  /*02a0*/  MOV R18, 0x2c0 ;  /* 0x000002c000127802 */ /* 0x000fe40000000f00 */
[----:B------:R-:W-:Y:S05]  /*02b0*/  CALL.REL.NOINC `($__internal_20_$__cuda_sm20_div_s64) ;  /* 0x0000003c00607944 */ /* 0x000fea0003c00000 */
.L_x_6514:
        /* <DEDUP_REMOVED lines=30> */
.L_x_6516:
[----:B------:R-:W-:Y:S01]  /*04a0*/  IMAD.MOV.U32 R27, RZ, RZ, R16 ;  /* 0x000000ffff1b7224 */ /* 0x000fe200078e0010 */
[----:B------:R-:W-:Y:S02]  /*04b0*/  MOV R21, R17 ;  /* 0x0000001100157202 */ /* 0x000fe40000000f00 */
[----:B------:R-:W-:Y:S02]  /*04c0*/  MOV R18, 0x4e0 ;  /* 0x000004e000127802 */ /* 0x000fe40000000f00 */
[----:B------:R-:W-:Y:S05]  /*04d0*/  CALL.REL.NOINC `($__internal_20_$__cuda_sm20_div_s64) ;  /* 0x0000003800d87944 */ /* 0x000fea0003c00000 */
[----:B------:R-:W-:Y:S02]  /*04e0*/  MOV R6, R16 ;  /* 0x0000001000067202 */ /* 0x000fe40000000f00 */
[----:B------:R-:W-:Y:S02]  /*04f0*/  MOV R7, R17 ;  /* 0x0000001100077202 */ /* 0x000fe40000000f00 */
.L_x_6517:
[----:B------:R-:W-:Y:S05]  /*0500*/  BSYNC.RECONVERGENT B0 ;  /* 0x0000000000007941 */ /* 0x000fea0003800200 */
.L_x_6515:
        /* <DEDUP_REMOVED lines=55> */
.L_x_6519:
[----:B------:R-:W-:Y:S01]  /*0880*/  IMAD.MOV.U32 R27, RZ, RZ, R20 ;  /* 0x000000ffff1b7224 */ /* 0x000fe200078e0014 */
[----:B------:R-:W-:Y:S01]  /*0890*/  MOV R20, R14 ;  /* 0x0000000e00147202 */ /* 0x000fe20000000f00 */
[----:B------:R-:W-:Y:S01]  /*08a0*/  IMAD.MOV.U32 R21, RZ, RZ, R19 ;  /* 0x000000ffff157224 */ /* 0x000fe200078e0013 */
[----:B------:R-:W-:Y:S02]  /*08b0*/  MOV R19, R4 ;  /* 0x0000000400137202 */ /* 0x000fe40000000f00 */
[----:B------:R-:W-:Y:S02]  /*08c0*/  MOV R18, 0x8e0 ;  /* 0x000008e000127802 */ /* 0x000fe40000000f00 */
[----:B------:R-:W-:Y:S05]  /*08d0*/  CALL.REL.NOINC `($__internal_20_$__cuda_sm20_div_s64) ;  /* 0x0000003400d87944 */ /* 0x000fea0003c00000 */
.L_x_6520:
[----:B------:R-:W-:Y:S05]  /*08e0*/  BSYNC.RECONVERGENT B0 ;  /* 0x0000000000007941 */ /* 0x000fea0003800200 */
.L_x_6518:
        /* <DEDUP_REMOVED lines=116> */
.L_x_6522:
[----:B------:R-:W-:Y:S01]  /*1030*/  IMAD.MOV.U32 R27, RZ, RZ, R16 ;  /* 0x000000ffff1b7224 */ /* 0x000fe200078e0010 */
[----:B------:R-:W-:Y:S01]  /*1040*/  MOV R20, R11 ;  /* 0x0000000b00147202 */ /* 0x000fe20000000f00 */
[----:B------:R-:W-:Y:S01]  /*1050*/  IMAD.MOV.U32 R21, RZ, RZ, R17 ;  /* 0x000000ffff157224 */ /* 0x000fe200078e0011 */
[----:B------:R-:W-:Y:S02]  /*1060*/  MOV R19, R3 ;  /* 0x0000000300137202 */ /* 0x000fe40000000f00 */
[----:B------:R-:W-:Y:S02]  /*1070*/  MOV R18, 0x1090 ;  /* 0x0000109000127802 */ /* 0x000fe40000000f00 */
[----:B------:R-:W-:Y:S05]  /*1080*/  CALL.REL.NOINC `($__internal_20_$__cuda_sm20_div_s64) ;  /* 0x0000002c00ec7944 */ /* 0x000fea0003c00000 */
[----:B------:R-:W-:Y:S02]  /*1090*/  MOV R32, R16 ;  /* 0x0000001000207202 */ /* 0x000fe40000000f00 */
[----:B------:R-:W-:Y:S02]  /*10a0*/  MOV R33, R17 ;  /* 0x0000001100217202 */ /* 0x000fe40000000f00 */
.L_x_6523:
[----:B------:R-:W-:Y:S05]  /*10b0*/  BSYNC.RECONVERGENT B0 ;  /* 0x0000000000007941 */ /* 0x000fea0003800200 */
.L_x_6521:
        /* <DEDUP_REMOVED lines=58> */
.L_x_6525:
[----:B------:R-:W-:Y:S01]  /*1460*/  IMAD.MOV.U32 R27, RZ, RZ, R6 ;  /* 0x000000ffff1b7224 */ /* 0x000fe200078e0006 */
[----:B------:R-:W-:Y:S01]  /*1470*/  MOV R21, R7 ;  /* 0x0000000700157202 */ /* 0x000fe20000000f00 */
[----:B------:R-:W-:Y:S01]  /*1480*/  IMAD.MOV.U32 R20, RZ, RZ, R9 ;  /* 0x000000ffff147224 */ /* 0x000fe200078e0009 */
[----:B------:R-:W-:Y:S02]  /*1490*/  MOV R18, 0x14b0 ;  /* 0x000014b000127802 */ /* 0x000fe40000000f00 */
[----:B------:R-:W-:Y:S05]  /*14a0*/  CALL.REL.NOINC `($__internal_20_$__cuda_sm20_div_s64) ;  /* 0x0000002800e47944 */ /* 0x000fea0003c00000 */
[----:B------:R-:W-:Y:S02]  /*14b0*/  MOV R18, R16 ;  /* 0x0000001000127202 */ /* 0x000fe40000000f00 */
[----:B------:R-:W-:Y:S02]  /*14c0*/  MOV R19, R17 ;  /* 0x0000001100137202 */ /* 0x000fe40000000f00 */
.L_x_6526:
[----:B------:R-:W-:Y:S05]  /*14d0*/  BSYNC.RECONVERGENT B0 ;  /* 0x0000000000007941 */ /* 0x000fea0003800200 */
.L_x_6524:
        /* <DEDUP_REMOVED lines=54> */
.L_x_6528:
[----:B0-----:R-:W-:Y:S05]  /*1840*/  BSYNC.RECONVERGENT B0 ;  /* 0x0000000000007941 */ /* 0x001fea0003800200 */
.L_x_6527:
        /* <DEDUP_REMOVED lines=141> */
.L_x_6532:
[----:B------:R-:W-:Y:S01]  /*2120*/  IMAD.MOV.U32 R21, RZ, RZ, RZ ;  /* 0x000000ffff157224 */ /* 0x000fe200078e00ff */
[----:B------:R-:W-:Y:S02]  /*2130*/  MOV R20, R30 ;  /* 0x0000001e00147202 */ /* 0x000fe40000000f00 */
[----:B------:R-:W-:Y:S02]  /*2140*/  MOV R18, 0x2160 ;  /* 0x0000216000127802 */ /* 0x000fe40000000f00 */
[----:B------:R-:W-:Y:S05]  /*2150*/  CALL.REL.NOINC `($__internal_20_$__cuda_sm20_div_s64) ;  /* 0x0000001c00b87944 */ /* 0x000fea0003c00000 */
[----:B------:R-:W-:Y:S02]  /*2160*/  IADD3 R13, PT, PT, -R16, RZ, RZ ;  /* 0x000000ff100d7210 */ /* 0x000fe40007ffe1ff */
[----:B------:R-:W-:-:S03]  /*2170*/  MOV R31, R17 ;  /* 0x00000011001f7202 */ /* 0x000fc60000000f00 */
[----:B------:R-:W-:Y:S01]  /*2180*/  IMAD R27, R30, R13, R27 ;  /* 0x0000000d1e1b7224 */ /* 0x000fe200078e021b */
[----:B------:R-:W-:-:S07]  /*2190*/  MOV R30, R16 ;  /* 0x00000010001e7202 */ /* 0x000fce0000000f00 */
.L_x_6533:
        /* <DEDUP_REMOVED lines=60> */
.L_x_6535:
[----:B------:R-:W-:Y:S01]  /*2560*/  IMAD.MOV.U32 R27, RZ, RZ, R30 ;  /* 0x000000ffff1b7224 */ /* 0x000fe200078e001e */
[----:B------:R-:W-:Y:S01]  /*2570*/  MOV R21, R31 ;  /* 0x0000001f00157202 */ /* 0x000fe20000000f00 */
[----:B------:R-:W-:Y:S01]  /*2580*/  IMAD.MOV.U32 R20, RZ, RZ, R34 ;  /* 0x000000ffff147224 */ /* 0x000fe200078e0022 */
[----:B------:R-:W-:Y:S02]  /*2590*/  MOV R18, 0x25b0 ;  /* 0x000025b000127802 */ /* 0x000fe40000000f00 */
[----:B------:R-:W-:Y:S05]  /*25a0*/  CALL.REL.NOINC `($__internal_20_$__cuda_sm20_div_s64) ;  /* 0x0000001800a47944 */ /* 0x000fea0003c00000 */
[----:B------:R-:W-:-:S05]  /*25b0*/  IADD3 R31, PT, PT, -R16, RZ, RZ ;  /* 0x000000ff101f7210 */ /* 0x000fca0007ffe1ff */
[----:B------:R-:W-:Y:S02]  /*25c0*/  IMAD R31, R31, R34, R30 ;  /* 0x000000221f1f7224 */ /* 0x000fe400078e021e */
.L_x_6536:
[----:B------:R-:W-:Y:S05]  /*25d0*/  BSYNC.RECONVERGENT B0 ;  /* 0x0000000000007941 */ /* 0x000fea0003800200 */
.L_x_6534:
        /* <DEDUP_REMOVED lines=162> */
.L_x_6531:
[----:B------:R-:W0:Y:S01]  /*3000*/  LDC.64 R2, c[0x0][0x420] ;  /* 0x00010800ff027b82 */ /* 0x000e220000000a00 */
[----:B------:R-:W-:-:S05]  /*3010*/  IADD3 R27, PT, PT, R27, UR6, RZ ;  /* 0x000000061b1b7c10 */ /* 0x000fca000fffe0ff */
[----:B0-----:R-:W-:-:S05]  /*3020*/  IMAD.WIDE.U32 R2, R27, 0x4, R2 ;  /* 0x000000041b027825 */ /* 0x001fca00078e0002 */
[----:B------:R1:W-:Y:S02]  /*3030*/  STG.E desc[UR12][R2.64], R23 ;  /* 0x0000001702007986 */ /* 0x0003e4000c10190c */
.L_x_6530:
[----:B------:R-:W-:Y:S05]  /*3040*/  BSYNC.RECONVERGENT B1 ;  /* 0x0000000000017941 */ /* 0x000fea0003800200 */
.L_x_6529:
        /* <DEDUP_REMOVED lines=58> */
.L_x_6543:
        /* <DEDUP_REMOVED lines=14> */
.L_x_6540:
[----:B0-----:R-:W-:Y:S05]  /*34d0*/  BSYNC.RECONVERGENT B0 ;  /* 0x0000000000007941 */ /* 0x001fea0003800200 */
.L_x_6539:
        /* <DEDUP_REMOVED lines=30> */
.L_x_6542:
[----:B------:R-:W-:Y:S05]  /*36c0*/  BSYNC.RECONVERGENT B0 ;  /* 0x0000000000007941 */ /* 0x000fea0003800200 */
.L_x_6541:
        /* <DEDUP_REMOVED lines=21> */
.L_x_6538:
        /* <DEDUP_REMOVED lines=20> */
.L_x_6545:
[----:B------:R-:W-:Y:S05]  /*3960*/  BSYNC.RECONVERGENT B0 ;  /* 0x0000000000007941 */ /* 0x000fea0003800200 */
.L_x_6544:
        /* <DEDUP_REMOVED lines=18> */
.L_x_6537:
        /* <DEDUP_REMOVED lines=91> */
        .weak           $__internal_20_$__cuda_sm20_div_s64
        .type           $__internal_20_$__cuda_sm20_div_s64,@function
        .size           $__internal_20_$__cuda_sm20_div_s64,(.L_x_11650 - $__internal_20_$__cuda_sm20_div_s64)
$__internal_20_$__cuda_sm20_div_s64:
        /* <DEDUP_REMOVED lines=86> */
[----:B------:R-:W-:Y:S06]  /*45a0*/  RET.REL.NODEC R28 `(_ZN5flash32flash_fwd_splitkv_combine_kernelI23Flash_fwd_kernel_traitsILi96ELi64ELi64ELi4ELb0ELb0EN7cutlass10bfloat16_tE19Flash_kernel_traitsILi96ELi64ELi64ELi4ES3_EELi16ELi1ELb0EEEvNS_16Flash_fwd_paramsE) ;  /* 0xffffffb81c947950 */ /* 0x000fec0003c3ffff */
.L_x_6546:
        /* <DEDUP_REMOVED lines=13> */
.L_x_11650:


//--------------------- .text._ZN5flash32flash_fwd_splitkv_combine_kernelI23Flash_fwd_kernel_traitsILi96ELi64ELi64ELi4ELb0ELb0EN7cutlass10bfloat16_tE19Flash_kernel_traitsILi96ELi64ELi64ELi4ES3_EELi16ELi7ELb1EEEvNS_16Flash_fwd_paramsE --------------------------
	.section	.text._ZN5flash32flash_fwd_splitkv_combine_kernelI23Flash_fwd_kernel_traitsILi96ELi64ELi64ELi4ELb0ELb0EN7cutlass10bfloat16_tE19Flash_kernel_traitsILi96ELi64ELi64ELi4ES3_EELi16ELi7ELb1EEEvNS_16Flash_fwd_paramsE,"ax",@progbits
	.align	128
        .global         _ZN5flash32flash_fwd_splitkv_combine_kernelI23Flash_fwd_kernel_traitsILi96ELi64ELi64ELi4ELb0ELb0EN7cutlass10bfloat16_tE19Flash_kernel_traitsILi96ELi64ELi64ELi4ES3_EELi16ELi7ELb1EEEvNS_16Flash_fwd_paramsE
        .type           _ZN5flash32flash_fwd_splitkv_combine_kernelI23Flash_fwd_kernel_traitsILi96ELi64ELi64ELi4ELb0ELb0EN7cutlass10bfloat16_tE19Flash_kernel_traitsILi96ELi64ELi64ELi4ES3_EELi16ELi7ELb1EEEvNS_16Flash_fwd_paramsE,@function
        .size           _ZN5flash32flash_fwd_splitkv_combine_kernelI23Flash_fwd_kernel_traitsILi96ELi64ELi64ELi4ELb0ELb0EN7cutlass10bfloat16_tE19Flash_kernel_traitsILi96ELi64ELi64ELi4ES3_EELi16ELi7ELb1EEEvNS_16Flash_fwd_paramsE,(.L_x_11651 - _ZN5flash32flash_fwd_splitkv_combine_kernelI23Flash_fwd_kernel_traitsILi96ELi64ELi64ELi4ELb0ELb0EN7cutlass10bfloat16_tE19Flash_kernel_traitsILi96ELi64ELi64ELi4ES3_EELi16ELi7ELb1EEEvNS_16Flash_fwd_paramsE)
        .other          _ZN5flash32flash_fwd_splitkv_combine_kernelI23Flash_fwd_kernel_traitsILi96ELi64ELi64ELi4ELb0ELb0EN7cutlass10bfloat16_tE19Flash_kernel_traitsILi96ELi64ELi64ELi4ES3_EELi16ELi7ELb1EEEvNS_16Flash_fwd_paramsE,@"STO_CUDA_ENTRY STV_DEFAULT"
_ZN5flash32flash_fwd_splitkv_combine_kernelI23Flash_fwd_kernel_traitsILi96ELi64ELi64ELi4ELb0ELb0EN7cutlass10bfloat16_tE19Flash_kernel_traitsILi96ELi64ELi64ELi4ES3_EELi16ELi7ELb1EEEvNS_16Flash_fwd_paramsE:
.text._ZN5flash32flash_fwd_splitkv_combine_kernelI23Flash_fwd_kernel_traitsILi96ELi64ELi64ELi4ELb0ELb0EN7cutlass10bfloat16_tE19Flash_kernel_traitsILi96ELi64ELi64ELi4ES3_EELi16ELi7ELb1EEEvNS_16Flash_fwd_paramsE:
        /* <DEDUP_REMOVED lines=38> */
.L_x_6547:
[----:B------:R-:W-:Y:S01]  /*0260*/  IMAD.U32 R40, RZ, RZ, UR20 ;  /* 0x00000014ff287e24 */ /* 0x000fe2000f8e00ff */
[----:B------:R-:W-:Y:S01]  /*0270*/  MOV R34, UR18 ;  /* 0x0000001200227c02 */ /* 0x000fe20008000f00 */
[----:B------:R-:W-:Y:S01]  /*0280*/  IMAD.U32 R33, RZ, RZ, UR14 ;  /* 0x0000000eff217e24 */ /* 0x000fe2000f8e00ff */
[----:B------:R-:W-:Y:S02]  /*0290*/  MOV R31, UR5 ;  /* 0x00000005001f7c02 */ /* 0x000fe40008000f00 */
[----:B------:R-:W-:Y:S02]  /*02a0*/  MOV R32, 0x2c0 ;  /* 0x000002c000207802 */ /* 0x000fe40000000f00 */
[----:B------:R-:W-:Y:S05]  /*02b0*/  CALL.REL.NOINC `($__internal_21_$__cuda_sm20_div_s64) ;  /* 0x0000005400b87944 */ /* 0x000fea0003c00000 */
[----:B------:R-:W-:-:S07]  /*02c0*/  MOV R19, R29 ;  /* 0x0000001d00137202 */ /* 0x000fce0000000f00 */
.L_x_6548:
        /* <DEDUP_REMOVED lines=30> */
.L_x_6550:
[----:B------:R-:W-:Y:S01]  /*04b0*/  IMAD.MOV.U32 R40, RZ, RZ, R18 ;  /* 0x000000ffff287224 */ /* 0x000fe200078e0012 */
[----:B------:R-:W-:Y:S02]  /*04c0*/  MOV R33, R19 ;  /* 0x0000001300217202 */ /* 0x000fe40000000f00 */
[----:B------:R-:W-:Y:S02]  /*04d0*/  MOV R32, 0x4f0 ;  /* 0x000004f000207802 */ /* 0x000fe40000000f00 */
[----:B------:R-:W-:Y:S05]  /*04e0*/  CALL.REL.NOINC `($__internal_21_$__cuda_sm20_div_s64) ;  /* 0x00000054002c7944 */ /* 0x000fea0003c00000 */
[----:B------:R-:W-:Y:S02]  /*04f0*/  MOV R4, R18 ;  /* 0x0000001200047202 */ /* 0x000fe40000000f00 */
[----:B------:R-:W-:Y:S02]  /*0500*/  MOV R5, R29 ;  /* 0x0000001d00057202 */ /* 0x000fe40000000f00 */
.L_x_6551:
[----:B------:R-:W-:Y:S05]  /*0510*/  BSYNC.RECONVERGENT B0 ;  /* 0x0000000000007941 */ /* 0x000fea0003800200 */
.L_x_6549:
        /* <DEDUP_REMOVED lines=57> */
.L_x_6553:
[----:B------:R-:W-:Y:S01]  /*08b0*/  IMAD.MOV.U32 R40, RZ, RZ, R34 ;  /* 0x000000ffff287224 */ /* 0x000fe200078e0022 */
[----:B------:R-:W-:Y:S01]  /*08c0*/  MOV R34, R27 ;  /* 0x0000001b00227202 */ /* 0x000fe20000000f00 */
[----:B------:R-:W-:Y:S01]  /*08d0*/  IMAD.MOV.U32 R33, RZ, RZ, R31 ;  /* 0x000000ffff217224 */ /* 0x000fe200078e001f */
[----:B------:R-:W-:Y:S02]  /*08e0*/  MOV R31, R21 ;  /* 0x00000015001f7202 */ /* 0x000fe40000000f00 */
[----:B------:R-:W-:Y:S02]  /*08f0*/  MOV R32, 0x910 ;  /* 0x0000091000207802 */ /* 0x000fe40000000f00 */
[----:B------:R-:W-:Y:S05]  /*0900*/  CALL.REL.NOINC `($__internal_21_$__cuda_sm20_div_s64) ;  /* 0x0000005000247944 */ /* 0x000fea0003c00000 */
[----:B------:R-:W-:Y:S02]  /*0910*/  MOV R19, R29 ;  /* 0x0000001d00137202 */ /* 0x000fe40000000f00 */
.L_x_6554:
[----:B------:R-:W-:Y:S05]  /*0920*/  BSYNC.RECONVERGENT B0 ;  /* 0x0000000000007941 */ /* 0x000fea0003800200 */
.L_x_6552:
        /* <DEDUP_REMOVED lines=125> */
.L_x_6556:
[----:B------:R-:W-:Y:S01]  /*1100*/  IMAD.MOV.U32 R40, RZ, RZ, R18 ;  /* 0x000000ffff287224 */ /* 0x000fe200078e0012 */
[----:B------:R-:W-:Y:S01]  /*1110*/  MOV R34, R26 ;  /* 0x0000001a00227202 */ /* 0x000fe20000000f00 */
[----:B------:R-:W-:Y:S01]  /*1120*/  IMAD.MOV.U32 R33, RZ, RZ, R19 ;  /* 0x000000ffff217224 */ /* 0x000fe200078e0013 */
[----:B------:R-:W-:Y:S02]  /*1130*/  MOV R31, R20 ;  /* 0x00000014001f7202 */ /* 0x000fe40000000f00 */
[----:B------:R-:W-:Y:S02]  /*1140*/  MOV R32, 0x1160 ;  /* 0x0000116000207802 */ /* 0x000fe40000000f00 */
[----:B------:R-:W-:Y:S05]  /*1150*/  CALL.REL.NOINC `($__internal_21_$__cuda_sm20_div_s64) ;  /* 0x0000004800107944 */ /* 0x000fea0003c00000 */
[----:B------:R-:W-:Y:S02]  /*1160*/  MOV R44, R18 ;  /* 0x00000012002c7202 */ /* 0x000fe40000000f00 */
[----:B------:R-:W-:Y:S02]  /*1170*/  MOV R45, R29 ;  /* 0x0000001d002d7202 */ /* 0x000fe40000000f00 */
.L_x_6557:
[----:B------:R-:W-:Y:S05]  /*1180*/  BSYNC.RECONVERGENT B0 ;  /* 0x0000000000007941 */ /* 0x000fea0003800200 */
.L_x_6555:
        /* <DEDUP_REMOVED lines=57> */
.L_x_6559:
[----:B------:R-:W-:Y:S01]  /*1520*/  IMAD.MOV.U32 R40, RZ, RZ, R4 ;  /* 0x000000ffff287224 */ /* 0x000fe200078e0004 */
[----:B------:R-:W-:Y:S01]  /*1530*/  MOV R33, R5 ;  /* 0x0000000500217202 */ /* 0x000fe20000000f00 */
[----:B------:R-:W-:Y:S01]  /*1540*/  IMAD.MOV.U32 R34, RZ, RZ, R25 ;  /* 0x000000ffff227224 */ /* 0x000fe200078e0019 */
[----:B------:R-:W-:Y:S02]  /*1550*/  MOV R32, 0x1570 ;  /* 0x0000157000207802 */ /* 0x000fe40000000f00 */
[----:B------:R-:W-:Y:S05]  /*1560*/  CALL.REL.NOINC `($__internal_21_$__cuda_sm20_div_s64) ;  /* 0x00000044000c7944 */ /* 0x000fea0003c00000 */
[----:B------:R-:W-:Y:S02]  /*1570*/  MOV R28, R18 ;  /* 0x00000012001c7202 */ /* 0x000fe40000000f00 */
.L_x_6560:
[----:B------:R-:W-:Y:S05]  /*1580*/  BSYNC.RECONVERGENT B0 ;  /* 0x0000000000007941 */ /* 0x000fea0003800200 */
.L_x_6558:
        /* <DEDUP_REMOVED lines=485> */
.L_x_6564:
[----:B------:R-:W0:Y:S01]  /*33e0*/  S2R R40, SR_CTAID.X ;  /* 0x0000000000287919 */ /* 0x000e220000002500 */
[----:B------:R-:W-:Y:S01]  /*33f0*/  MOV R33, RZ ;  /* 0x000000ff00217202 */ /* 0x000fe20000000f00 */
[----:B------:R-:W-:Y:S01]  /*3400*/  IMAD.MOV.U32 R34, RZ, RZ, R42 ;  /* 0x000000ffff227224 */ /* 0x000fe200078e002a */
[----:B------:R-:W-:Y:S01]  /*3410*/  MOV R32, 0x3440 ;  /* 0x0000344000207802 */ /* 0x000fe20000000f00 */
[----:B0-----:R-:W-:Y:S02]  /*3420*/  IMAD R40, R40, 0x10, R15 ;  /* 0x0000001028287824 */ /* 0x001fe400078e020f */
[----:B------:R-:W-:Y:S05]  /*3430*/  CALL.REL.NOINC `($__internal_21_$__cuda_sm20_div_s64) ;  /* 0x0000002400587944 */ /* 0x000fea0003c00000 */
[----:B------:R-:W-:Y:S02]  /*3440*/  IADD3 R31, PT, PT, -R18, RZ, RZ ;  /* 0x000000ff121f7210 */ /* 0x000fe40007ffe1ff */
[----:B------:R-:W-:-:S03]  /*3450*/  MOV R43, R29 ;  /* 0x0000001d002b7202 */ /* 0x000fc60000000f00 */
[----:B------:R-:W-:Y:S01]  /*3460*/  IMAD R40, R42, R31, R40 ;  /* 0x0000001f2a287224 */ /* 0x000fe200078e0228 */
[----:B------:R-:W-:-:S07]  /*3470*/  MOV R42, R18 ;  /* 0x00000012002a7202 */ /* 0x000fce0000000f00 */
.L_x_6565:
        /* <DEDUP_REMOVED lines=60> */
.L_x_6567:
[----:B------:R-:W-:Y:S01]  /*3840*/  IMAD.MOV.U32 R40, RZ, RZ, R42 ;  /* 0x000000ffff287224 */ /* 0x000fe200078e002a */
[----:B------:R-:W-:Y:S01]  /*3850*/  MOV R33, R43 ;  /* 0x0000002b00217202 */ /* 0x000fe20000000f00 */
[----:B------:R-:W-:Y:S01]  /*3860*/  IMAD.MOV.U32 R34, RZ, RZ, R46 ;  /* 0x000000ffff227224 */ /* 0x000fe200078e002e */
[----:B------:R-:W-:Y:S02]  /*3870*/  MOV R32, 0x3890 ;  /* 0x0000389000207802 */ /* 0x000fe40000000f00 */
[----:B------:R-:W-:Y:S05]  /*3880*/  CALL.REL.NOINC `($__internal_21_$__cuda_sm20_div_s64) ;  /* 0x0000002000447944 */ /* 0x000fea0003c00000 */
[----:B------:R-:W-:-:S05]  /*3890*/  IADD3 R29, PT, PT, -R18, RZ, RZ ;  /* 0x000000ff121d7210 */ /* 0x000fca0007ffe1ff */
[----:B------:R-:W-:Y:S02]  /*38a0*/  IMAD R42, R29, R46, R42 ;  /* 0x0000002e1d2a7224 */ /* 0x000fe400078e022a */
.L_x_6568:
[----:B------:R-:W-:Y:S05]  /*38b0*/  BSYNC.RECONVERGENT B0 ;  /* 0x0000000000007941 */ /* 0x000fea0003800200 */
.L_x_6566:
        /* <DEDUP_REMOVED lines=162> */
.L_x_6563:
[----:B------:R-:W0:Y:S01]  /*42e0*/  LDC.64 R20, c[0x0][0x420] ;  /* 0x00010800ff147b82 */ /* 0x000e220000000a00 */
[----:B------:R-:W-:-:S05]  /*42f0*/  IADD3 R18, PT, PT, R15, UR19, RZ ;  /* 0x000000130f127c10 */ /* 0x000fca000fffe0ff */
[----:B0-----:R-:W-:-:S05]  /*4300*/  IMAD.WIDE.U32 R20, R18, 0x4, R20 ;  /* 0x0000000412147825 */ /* 0x001fca00078e0014 */
[----:B------:R1:W-:Y:S02]  /*4310*/  STG.E desc[UR10][R20.64], R2 ;  /* 0x0000000214007986 */ /* 0x0003e4000c10190a */
.L_x_6562:
[----:B------:R-:W-:Y:S05]  /*4320*/  BSYNC.RECONVERGENT B1 ;  /* 0x0000000000017941 */ /* 0x000fea0003800200 */
.L_x_6561:
        /* <DEDUP_REMOVED lines=167> */
.L_x_6571:
        /* <DEDUP_REMOVED lines=73> */
.L_x_6570:
        /* <DEDUP_REMOVED lines=8> */
.L_x_6572:
        /* <DEDUP_REMOVED lines=22> */
.L_x_6569:
        /* <DEDUP_REMOVED lines=89> */
        .weak           $__internal_21_$__cuda_sm20_div_s64
        .type           $__internal_21_$__cuda_sm20_div_s64,@function
        .size           $__internal_21_$__cuda_sm20_div_s64,(.L_x_11651 - $__internal_21_$__cuda_sm20_div_s64)
$__internal_21_$__cuda_sm20_div_s64:
        /* <DEDUP_REMOVED lines=85> */
[----:B------:R-:W-:Y:S06]  /*5ef0*/  RET.REL.NODEC R32 `(_ZN5flash32flash_fwd_splitkv_combine_kernelI23Flash_fwd_kernel_traitsILi96ELi64ELi64ELi4ELb0ELb0EN7cutlass10bfloat16_tE19Flash_kernel_traitsILi96ELi64ELi64ELi4ES3_EELi16ELi7ELb1EEEvNS_16Flash_fwd_paramsE) ;  /* 0xffffffa020407950 */ /* 0x000fec0003c3ffff */
.L_x_6573:
        /* <DEDUP_REMOVED lines=16> */
.L_x_11651:


//--------------------- .text._ZN5flash32flash_fwd_splitkv_combine_kernelI23Flash_fwd_kernel_traitsILi96ELi64ELi64ELi4ELb0ELb0EN7cutlass10bfloat16_tE19Flash_kernel_traitsILi96ELi64ELi64ELi4ES3_EELi16ELi6ELb1EEEvNS_16Flash_fwd_paramsE --------------------------
	.section	.text._ZN5flash32flash_fwd_splitkv_combine_kernelI23Flash_fwd_kernel_traitsILi96ELi64ELi64ELi4ELb0ELb0EN7cutlass10bfloat16_tE19Flash_kernel_traitsILi96ELi64ELi64ELi4ES3_EELi16ELi6ELb1EEEvNS_16Flash_fwd_paramsE,"ax",@progbits
	.align	128
        .global         _ZN5flash32flash_fwd_splitkv_combine_kernelI23Flash_fwd_kernel_traitsILi96ELi64ELi64ELi4ELb0ELb0EN7cutlass10bfloat16_tE19Flash_kernel_traitsILi96ELi64ELi64ELi4ES3_EELi16ELi6ELb1EEEvNS_16Flash_fwd_paramsE
        .type           _ZN5flash32flash_fwd_splitkv_combine_kernelI23Flash_fwd_kernel_traitsILi96ELi64ELi64ELi4ELb0ELb0EN7cutlass10bfloat16_tE19Flash_kernel_traitsILi96ELi64ELi64ELi4ES3_EELi16ELi6ELb1EEEvNS_16Flash_fwd_paramsE,@function
        .size           _ZN5flash32flash_fwd_splitkv_combine_kernelI23Flash_fwd_kernel_traitsILi96ELi64ELi64ELi4ELb0ELb0EN7cutlass10bfloat16_tE19Flash_kernel_traitsILi96ELi64ELi64ELi4ES3_EELi16ELi6ELb1EEEvNS_16Flash_fwd_paramsE,(.L_x_11652 - _ZN5flash32flash_fwd_splitkv_combine_kernelI23Flash_fwd_kernel_traitsILi96ELi64ELi64ELi4ELb0ELb0EN7cutlass10bfloat16_tE19Flash_kernel_traitsILi96ELi64ELi64ELi4ES3_EELi16ELi6ELb1EEEvNS_16Flash_fwd_paramsE)
        .other          _ZN5flash32flash_fwd_splitkv_combine_kernelI23Flash_fwd_kernel_traitsILi96ELi64ELi64ELi4ELb0ELb0EN7cutlass10bfloat16_tE19Flash_kernel_traitsILi96ELi64ELi64ELi4ES3_EELi16ELi6ELb1EEEvNS_16Flash_fwd_paramsE,@"STO_CUDA_ENTRY STV_DEFAULT"
_ZN5flash32flash_fwd_splitkv_combine_kernelI23Flash_fwd_kernel_traitsILi96ELi64ELi64ELi4ELb0ELb0EN7cutlass10bfloat16_tE19Flash_kernel_traitsILi96ELi64ELi64ELi4ES3_EELi16ELi6ELb1EEEvNS_16Flash_fwd_paramsE:
.text._ZN5flash32flash_fwd_splitkv_combine_kernelI23Flash_fwd_kernel_traitsILi96ELi64ELi64ELi4ELb0ELb0EN7cutlass10bfloat16_tE19Flash_kernel_traitsILi96ELi64ELi64ELi4ES3_EELi16ELi6ELb1EEEvNS_16Flash_fwd_paramsE:
        /* <DEDUP_REMOVED lines=33> */
.L_x_6574:
[----:B------:R-:W-:Y:S01]  /*0210*/  IMAD.MOV.U32 R25, RZ, RZ, R28 ;  /* 0x000000ffff197224 */ /* 0x000fe200078e001c */
[----:B------:R-:W-:Y:S01]  /*0220*/  MOV R20, R39 ;  /* 0x0000002700147202 */ /* 0x000fe20000000f00 */
[----:B------:R-:W-:Y:S01]  /*0230*/  IMAD.MOV.U32 R19, RZ, RZ, R4 ;  /* 0x000000ffff137224 */ /* 0x000fe200078e0004 */
[----:B------:R-:W-:Y:S02]  /*0240*/  MOV R18, R17 ;  /* 0x0000001100127202 */ /* 0x000fe40000000f00 */
[----:B------:R-:W-:Y:S02]  /*0250*/  MOV R16, 0x270 ;  /* 0x0000027000107802 */ /* 0x000fe40000000f00 */
[----:B------:R-:W-:Y:S05]  /*0260*/  CALL.REL.NOINC `($__internal_22_$__cuda_sm20_div_s64) ;  /* 0x0000004800247944 */ /* 0x000fea0003c00000 */
[----:B------:R-:W-:-:S07]  /*0270*/  MOV R12, R0 ;  /* 0x00000000000c7202 */ /* 0x000fce0000000f00 */
.L_x_6575:
        /* <DEDUP_REMOVED lines=30> */
.L_x_6577:
[----:B------:R-:W-:Y:S01]  /*0460*/  IMAD.MOV.U32 R25, RZ, RZ, R12 ;  /* 0x000000ffff197224 */ /* 0x000fe200078e000c */
[----:B------:R-:W-:Y:S02]  /*0470*/  MOV R19, R13 ;  /* 0x0000000d00137202 */ /* 0x000fe40000000f00 */
[----:B------:R-:W-:Y:S02]  /*0480*/  MOV R16, 0x4a0 ;  /* 0x000004a000107802 */ /* 0x000fe40000000f00 */
[----:B------:R-:W-:Y:S05]  /*0490*/  CALL.REL.NOINC `($__internal_22_$__cuda_sm20_div_s64) ;  /* 0x0000004400987944 */ /* 0x000fea0003c00000 */
[----:B------:R-:W-:Y:S02]  /*04a0*/  MOV R14, R0 ;  /* 0x00000000000e7202 */ /* 0x000fe40000000f00 */
[----:B------:R-:W-:Y:S02]  /*04b0*/  MOV R15, R13 ;  /* 0x0000000d000f7202 */ /* 0x000fe40000000f00 */
.L_x_6578:
[----:B------:R-:W-:Y:S05]  /*04c0*/  BSYNC.RECONVERGENT B0 ;  /* 0x0000000000007941 */ /* 0x000fea0003800200 */
.L_x_6576:
        /* <DEDUP_REMOVED lines=54> */
.L_x_6580:
[----:B------:R-:W-:Y:S01]  /*0830*/  IMAD.MOV.U32 R25, RZ, RZ, R20 ;  /* 0x000000ffff197224 */ /* 0x000fe200078e0014 */
[----:B------:R-:W-:Y:S01]  /*0840*/  MOV R20, R10 ;  /* 0x0000000a00147202 */ /* 0x000fe20000000f00 */
[----:B------:R-:W-:Y:S01]  /*0850*/  IMAD.MOV.U32 R19, RZ, RZ, R18 ;  /* 0x000000ffff137224 */ /* 0x000fe200078e0012 */
[----:B------:R-:W-:Y:S02]  /*0860*/  MOV R18, R11 ;  /* 0x0000000b00127202 */ /* 0x000fe40000000f00 */
[----:B------:R-:W-:Y:S02]  /*0870*/  MOV R16, 0x890 ;  /* 0x0000089000107802 */ /* 0x000fe40000000f00 */
[----:B------:R-:W-:Y:S05]  /*0880*/  CALL.REL.NOINC `($__internal_22_$__cuda_sm20_div_s64) ;  /* 0x00000040009c7944 */ /* 0x000fea0003c00000 */
[----:B------:R-:W-:Y:S02]  /*0890*/  MOV R12, R0 ;  /* 0x00000000000c7202 */ /* 0x000fe40000000f00 */
.L_x_6581:
[----:B------:R-:W-:Y:S05]  /*08a0*/  BSYNC.RECONVERGENT B0 ;  /* 0x0000000000007941 */ /* 0x000fea0003800200 */
.L_x_6579:
        /* <DEDUP_REMOVED lines=114> */
.L_x_6583:
[----:B------:R-:W-:Y:S01]  /*0fd0*/  IMAD.MOV.U32 R25, RZ, RZ, R12 ;  /* 0x000000ffff197224 */ /* 0x000fe200078e000c */
[----:B------:R-:W-:Y:S01]  /*0fe0*/  MOV R20, R8 ;  /* 0x0000000800147202 */ /* 0x000fe20000000f00 */
[----:B------:R-:W-:Y:S01]  /*0ff0*/  IMAD.MOV.U32 R19, RZ, RZ, R13 ;  /* 0x000000ffff137224 */ /* 0x000fe200078e000d */
[----:B------:R-:W-:Y:S02]  /*1000*/  MOV R18, R7 ;  /* 0x0000000700127202 */ /* 0x000fe40000000f00 */
[----:B------:R-:W-:Y:S02]  /*1010*/  MOV R16, 0x1030 ;  /* 0x0000103000107802 */ /* 0x000fe40000000f00 */
[----:B------:R-:W-:Y:S05]  /*1020*/  CALL.REL.NOINC `($__internal_22_$__cuda_sm20_div_s64) ;  /* 0x0000003800b47944 */ /* 0x000fea0003c00000 */
[----:B------:R-:W-:Y:S02]  /*1030*/  MOV R44, R0 ;  /* 0x00000000002c7202 */ /* 0x000fe40000000f00 */
[----:B------:R-:W-:Y:S02]  /*1040*/  MOV R45, R13 ;  /* 0x0000000d002d7202 */ /* 0x000fe40000000f00 */
.L_x_6584:
[----:B------:R-:W-:Y:S05]  /*1050*/  BSYNC.RECONVERGENT B0 ;  /* 0x0000000000007941 */ /* 0x000fea0003800200 */
.L_x_6582:
        /* <DEDUP_REMOVED lines=57> */
.L_x_6586:
[----:B------:R-:W-:Y:S01]  /*13f0*/  IMAD.MOV.U32 R25, RZ, RZ, R14 ;  /* 0x000000ffff197224 */ /* 0x000fe200078e000e */
[----:B------:R-:W-:Y:S01]  /*1400*/  MOV R19, R15 ;  /* 0x0000000f00137202 */ /* 0x000fe20000000f00 */
[----:B------:R-:W-:Y:S01]  /*1410*/  IMAD.MOV.U32 R20, RZ, RZ, R5 ;  /* 0x000000ffff147224 */ /* 0x000fe200078e0005 */
[----:B------:R-:W-:Y:S02]  /*1420*/  MOV R16, 0x1440 ;  /* 0x0000144000107802 */ /* 0x000fe40000000f00 */
[----:B------:R-:W-:Y:S05]  /*1430*/  CALL.REL.NOINC `($__internal_22_$__cuda_sm20_div_s64) ;  /* 0x0000003400b07944 */ /* 0x000fea0003c00000 */
[----:B------:R-:W-:Y:S02]  /*1440*/  MOV R24, R0 ;  /* 0x0000000000187202 */ /* 0x000fe40000000f00 */
[----:B------:R-:W-:Y:S02]  /*1450*/  MOV R25, R13 ;  /* 0x0000000d00197202 */ /* 0x000fe40000000f00 */
.L_x_6587:
[----:B------:R-:W-:Y:S05]  /*1460*/  BSYNC.RECONVERGENT B0 ;  /* 0x0000000000007941 */ /* 0x000fea0003800200 */
.L_x_6585:
        /* <DEDUP_REMOVED lines=332> */
.L_x_6591:
[----:B------:R-:W-:Y:S01]  /*2930*/  IMAD.MOV.U32 R19, RZ, RZ, RZ ;  /* 0x000000ffff137224 */ /* 0x000fe200078e00ff */
[----:B------:R-:W-:Y:S02]  /*2940*/  MOV R20, R46 ;  /* 0x0000002e00147202 */ /* 0x000fe40000000f00 */
[----:B------:R-:W-:Y:S02]  /*2950*/  MOV R16, 0x2970 ;  /* 0x0000297000107802 */ /* 0x000fe40000000f00 */
[----:B------:R-:W-:Y:S05]  /*2960*/  CALL.REL.NOINC `($__internal_22_$__cuda_sm20_div_s64) ;  /* 0x0000002000647944 */ /* 0x000fea0003c00000 */
[----:B------:R-:W-:Y:S02]  /*2970*/  IADD3 R12, PT, PT, -R0, RZ, RZ ;  /* 0x000000ff000c7210 */ /* 0x000fe40007ffe1ff */
[----:B------:R-:W-:-:S03]  /*2980*/  MOV R47, R13 ;  /* 0x0000000d002f7202 */ /* 0x000fc60000000f00 */
[----:B------:R-:W-:Y:S01]  /*2990*/  IMAD R12, R46, R12, R25 ;  /* 0x0000000c2e0c7224 */ /* 0x000fe200078e0219 */
[----:B------:R-:W-:-:S07]  /*29a0*/  MOV R46, R0 ;  /* 0x00000000002e7202 */ /* 0x000fce0000000f00 */
.L_x_6592:
        /* <DEDUP_REMOVED lines=60> */
.L_x_6594:
[----:B------:R-:W-:Y:S01]  /*2d70*/  IMAD.MOV.U32 R25, RZ, RZ, R46 ;  /* 0x000000ffff197224 */ /* 0x000fe200078e002e */
[----:B------:R-:W-:Y:S01]  /*2d80*/  MOV R19, R47 ;  /* 0x0000002f00137202 */ /* 0x000fe20000000f00 */
[----:B------:R-:W-:Y:S01]  /*2d90*/  IMAD.MOV.U32 R20, RZ, RZ, R48 ;  /* 0x000000ffff147224 */ /* 0x000fe200078e0030 */
[----:B------:R-:W-:Y:S02]  /*2da0*/  MOV R16, 0x2dc0 ;  /* 0x00002dc000107802 */ /* 0x000fe40000000f00 */
[----:B------:R-:W-:Y:S05]  /*2db0*/  CALL.REL.NOINC `($__internal_22_$__cuda_sm20_div_s64) ;  /* 0x0000001c00507944 */ /* 0x000fea0003c00000 */
[----:B------:R-:W-:-:S05]  /*2dc0*/  IADD3 R47, PT, PT, -R0, RZ, RZ ;  /* 0x000000ff002f7210 */ /* 0x000fca0007ffe1ff */
[----:B------:R-:W-:Y:S02]  /*2dd0*/  IMAD R47, R47, R48, R46 ;  /* 0x000000302f2f7224 */ /* 0x000fe400078e022e */
.L_x_6595:
[----:B------:R-:W-:Y:S05]  /*2de0*/  BSYNC.RECONVERGENT B0 ;  /* 0x0000000000007941 */ /* 0x000fea0003800200 */
.L_x_6593:
        /* <DEDUP_REMOVED lines=160> */
.L_x_6590:
[----:B------:R-:W0:Y:S01]  /*37f0*/  LDC.64 R2, c[0x0][0x420] ;  /* 0x00010800ff027b82 */ /* 0x000e220000000a00 */
[----:B------:R-:W-:-:S05]  /*3800*/  IADD3 R0, PT, PT, R15, UR6, RZ ;  /* 0x000000060f007c10 */ /* 0x000fca000fffe0ff */
[----:B0-----:R-:W-:-:S05]  /*3810*/  IMAD.WIDE.U32 R2, R0, 0x4, R2 ;  /* 0x0000000400027825 */ /* 0x001fca00078e0002 */
[----:B------:R1:W-:Y:S02]  /*3820*/  STG.E desc[UR10][R2.64], R26 ;  /* 0x0000001a02007986 */ /* 0x0003e4000c10190a */
.L_x_6589:
[----:B------:R-:W-:Y:S05]  /*3830*/  BSYNC.RECONVERGENT B1 ;  /* 0x0000000000017941 */ /* 0x000fea0003800200 */
.L_x_6588:
        /* <DEDUP_REMOVED lines=105> */
.L_x_6598:
        /* <DEDUP_REMOVED lines=73> */
.L_x_6597:
        /* <DEDUP_REMOVED lines=11> */
.L_x_6599:
        /* <DEDUP_REMOVED lines=22> */
.L_x_6596:
        /* <DEDUP_REMOVED lines=89> */
        .weak           $__internal_22_$__cuda_sm20_div_s64
        .type           $__internal_22_$__cuda_sm20_div_s64,@function
        .size           $__internal_22_$__cuda_sm20_div_s64,(.L_x_11652 - $__internal_22_$__cuda_sm20_div_s64)
$__internal_22_$__cuda_sm20_div_s64:
        /* <DEDUP_REMOVED lines=86> */
[----:B------:R-:W-:Y:S06]  /*5060*/  RET.REL.NODEC R40 `(_ZN5flash32flash_fwd_splitkv_combine_kernelI23Flash_fwd_kernel_traitsILi96ELi64ELi64ELi4ELb0ELb0EN7cutlass10bfloat16_tE19Flash_kernel_traitsILi96ELi64ELi64ELi4ES3_EELi16ELi6ELb1EEEvNS_16Flash_fwd_paramsE) ;  /* 0xffffffac28e47950 */ /* 0x000fec0003c3ffff */
.L_x_6600:
        /* <DEDUP_REMOVED lines=9> */
.L_x_11652:


//--------------------- .text._ZN5flash32flash_fwd_splitkv_combine_kernelI23Flash_fwd_kernel_traitsILi96ELi64ELi64ELi4ELb0ELb0EN7cutlass10bfloat16_tE19Flash_kernel_traitsILi96ELi64ELi64ELi4ES3_EELi16ELi5ELb1EEEvNS_16Flash_fwd_paramsE --------------------------
	.section	.text._ZN5flash32flash_fwd_splitkv_combine_kernelI23Flash_fwd_kernel_traitsILi96ELi64ELi64ELi4ELb0ELb0EN7cutlass10bfloat16_tE19Flash_kernel_traitsILi96ELi64ELi64ELi4ES3_EELi16ELi5ELb1EEEvNS_16Flash_fwd_paramsE,"ax",@progbits
	.align	128
        .global         _ZN5flash32flash_fwd_splitkv_combine_kernelI23Flash_fwd_kernel_traitsILi96ELi64ELi64ELi4ELb0ELb0EN7cutlass10bfloat16_tE19Flash_kernel_traitsILi96ELi64ELi64ELi4ES3_EELi16ELi5ELb1EEEvNS_16Flash_fwd_paramsE
        .type           _ZN5flash32flash_fwd_splitkv_combine_kernelI23Flash_fwd_kernel_traitsILi96ELi64ELi64ELi4ELb0ELb0EN7cutlass10bfloat16_tE19Flash_kernel_traitsILi96ELi64ELi64ELi4ES3_EELi16ELi5ELb1EEEvNS_16Flash_fwd_paramsE,@function
        .size           _ZN5flash32flash_fwd_splitkv_combine_kernelI23Flash_fwd_kernel_traitsILi96ELi64ELi64ELi4ELb0ELb0EN7cutlass10bfloat16_tE19Flash_kernel_traitsILi96ELi64ELi64ELi4ES3_EELi16ELi5ELb1EEEvNS_16Flash_fwd_paramsE,(.L_x_11653 - _ZN5flash32flash_fwd_splitkv_combine_kernelI23Flash_fwd_kernel_traitsILi96ELi64ELi64ELi4ELb0ELb0EN7cutlass10bfloat16_tE19Flash_kernel_traitsILi96ELi64ELi64ELi4ES3_EELi16ELi5ELb1EEEvNS_16Flash_fwd_paramsE)
        .other          _ZN5flash32flash_fwd_splitkv_combine_kernelI23Flash_fwd_kernel_traitsILi96ELi64ELi64ELi4ELb0ELb0EN7cutlass10bfloat16_tE19Flash_kernel_traitsILi96ELi64ELi64ELi4ES3_EELi16ELi5ELb1EEEvNS_16Flash_fwd_paramsE,@"STO_CUDA_ENTRY STV_DEFAULT"
_ZN5flash32flash_fwd_splitkv_combine_kernelI23Flash_fwd_kernel_traitsILi96ELi64ELi64ELi4ELb0ELb0EN7cutlass10bfloat16_tE19Flash_kernel_traitsILi96ELi64ELi64ELi4ES3_EELi16ELi5ELb1EEEvNS_16Flash_fwd_paramsE:
.text._ZN5flash32flash_fwd_splitkv_combine_kernelI23Flash_fwd_kernel_traitsILi96ELi64ELi64ELi4ELb0ELb0EN7cutlass10bfloat16_tE19Flash_kernel_traitsILi96ELi64ELi64ELi4ES3_EELi16ELi5ELb1EEEvNS_16Flash_fwd_paramsE:
        /* <DEDUP_REMOVED lines=33> */
.L_x_6601:
[----:B------:R-:W-:Y:S01]  /*0210*/  IMAD.MOV.U32 R25, RZ, RZ, R30 ;  /* 0x000000ffff197224 */ /* 0x000fe200078e001e */
[----:B------:R-:W-:Y:S01]  /*0220*/  MOV R18, R37 ;  /* 0x0000002500127202 */ /* 0x000fe20000000f00 */
[----:B------:R-:W-:Y:S01]  /*0230*/  IMAD.MOV.U32 R17, RZ, RZ, R4 ;  /* 0x000000ffff117224 */ /* 0x000fe200078e0004 */
[----:B------:R-:W-:Y:S02]  /*0240*/  MOV R15, R3 ;  /* 0x00000003000f7202 */ /* 0x000fe40000000f00 */
[----:B------:R-:W-:Y:S02]  /*0250*/  MOV R16, 0x270 ;  /* 0x0000027000107802 */ /* 0x000fe40000000f00 */
[----:B------:R-:W-:Y:S05]  /*0260*/  CALL.REL.NOINC `($__internal_23_$__cuda_sm20_div_s64) ;  /* 0x0000004000747944 */ /* 0x000fea0003c00000 */
.L_x_6602:
        /* <DEDUP_REMOVED lines=30> */
.L_x_6604:
[----:B------:R-:W-:Y:S01]  /*0450*/  IMAD.MOV.U32 R25, RZ, RZ, R12 ;  /* 0x000000ffff197224 */ /* 0x000fe200078e000c */
[----:B------:R-:W-:Y:S02]  /*0460*/  MOV R17, R13 ;  /* 0x0000000d00117202 */ /* 0x000fe40000000f00 */
[----:B------:R-:W-:Y:S02]  /*0470*/  MOV R16, 0x490 ;  /* 0x0000049000107802 */ /* 0x000fe40000000f00 */
[----:B------:R-:W-:Y:S05]  /*0480*/  CALL.REL.NOINC `($__internal_23_$__cuda_sm20_div_s64) ;  /* 0x0000003c00ec7944 */ /* 0x000fea0003c00000 */
[----:B------:R-:W-:Y:S02]  /*0490*/  MOV R26, R12 ;  /* 0x0000000c001a7202 */ /* 0x000fe40000000f00 */
[----:B------:R-:W-:Y:S02]  /*04a0*/  MOV R27, R13 ;  /* 0x0000000d001b7202 */ /* 0x000fe40000000f00 */
.L_x_6605:
[----:B------:R-:W-:Y:S05]  /*04b0*/  BSYNC.RECONVERGENT B0 ;  /* 0x0000000000007941 */ /* 0x000fea0003800200 */
.L_x_6603:
        /* <DEDUP_REMOVED lines=55> */
.L_x_6607:
[----:B------:R-:W-:Y:S01]  /*0830*/  IMAD.MOV.U32 R25, RZ, RZ, R18 ;  /* 0x000000ffff197224 */ /* 0x000fe200078e0012 */
[----:B------:R-:W-:Y:S01]  /*0840*/  MOV R18, R10 ;  /* 0x0000000a00127202 */ /* 0x000fe20000000f00 */
[----:B------:R-:W-:Y:S01]  /*0850*/  IMAD.MOV.U32 R17, RZ, RZ, R15 ;  /* 0x000000ffff117224 */ /* 0x000fe200078e000f */
[----:B------:R-:W-:Y:S02]  /*0860*/  MOV R15, R11 ;  /* 0x0000000b000f7202 */ /* 0x000fe40000000f00 */
[----:B------:R-:W-:Y:S02]  /*0870*/  MOV R16, 0x890 ;  /* 0x0000089000107802 */ /* 0x000fe40000000f00 */
[----:B------:R-:W-:Y:S05]  /*0880*/  CALL.REL.NOINC `($__internal_23_$__cuda_sm20_div_s64) ;  /* 0x0000003800ec7944 */ /* 0x000fea0003c00000 */
.L_x_6608:
[----:B------:R-:W-:Y:S05]  /*0890*/  BSYNC.RECONVERGENT B0 ;  /* 0x0000000000007941 */ /* 0x000fea0003800200 */
.L_x_6606:
        /* <DEDUP_REMOVED lines=114> */
.L_x_6610:
[----:B------:R-:W-:Y:S01]  /*0fc0*/  IMAD.MOV.U32 R25, RZ, RZ, R12 ;  /* 0x000000ffff197224 */ /* 0x000fe200078e000c */
[----:B------:R-:W-:Y:S01]  /*0fd0*/  MOV R18, R8 ;  /* 0x0000000800127202 */ /* 0x000fe20000000f00 */
[----:B------:R-:W-:Y:S01]  /*0fe0*/  IMAD.MOV.U32 R17, RZ, RZ, R13 ;  /* 0x000000ffff117224 */ /* 0x000fe200078e000d */
[----:B------:R-:W-:Y:S02]  /*0ff0*/  MOV R15, R7 ;  /* 0x00000007000f7202 */ /* 0x000fe40000000f00 */
[----:B------:R-:W-:Y:S02]  /*1000*/  MOV R16, 0x1020 ;  /* 0x0000102000107802 */ /* 0x000fe40000000f00 */
[----:B------:R-:W-:Y:S05]  /*1010*/  CALL.REL.NOINC `($__internal_23_$__cuda_sm20_div_s64) ;  /* 0x0000003400087944 */ /* 0x000fea0003c00000 */
[----:B------:R-:W-:Y:S02]  /*1020*/  MOV R40, R12 ;  /* 0x0000000c00287202 */ /* 0x000fe40000000f00 */
[----:B------:R-:W-:Y:S02]  /*1030*/  MOV R41, R13 ;  /* 0x0000000d00297202 */ /* 0x000fe40000000f00 */
.L_x_6611:
[----:B------:R-:W-:Y:S05]  /*1040*/  BSYNC.RECONVERGENT B0 ;  /* 0x0000000000007941 */ /* 0x000fea0003800200 */
.L_x_6609:
        /* <DEDUP_REMOVED lines=58> */
.L_x_6613:
[----:B------:R-:W-:Y:S01]  /*13f0*/  IMAD.MOV.U32 R25, RZ, RZ, R26 ;  /* 0x000000ffff197224 */ /* 0x000fe200078e001a */
[----:B------:R-:W-:Y:S01]  /*1400*/  MOV R17, R27 ;  /* 0x0000001b00117202 */ /* 0x000fe20000000f00 */
[----:B------:R-:W-:Y:S01]  /*1410*/  IMAD.MOV.U32 R18, RZ, RZ, R5 ;  /* 0x000000ffff127224 */ /* 0x000fe200078e0005 */
[----:B------:R-:W-:Y:S02]  /*1420*/  MOV R16, 0x1440 ;  /* 0x0000144000107802 */ /* 0x000fe40000000f00 */
[----:B------:R-:W-:Y:S05]  /*1430*/  CALL.REL.NOINC `($__internal_23_$__cuda_sm20_div_s64) ;  /* 0x0000003000007944 */ /* 0x000fea0003c00000 */
[----:B------:R-:W-:Y:S02]  /*1440*/  MOV R38, R12 ;  /* 0x0000000c00267202 */ /* 0x000fe40000000f00 */
[----:B------:R-:W-:Y:S02]  /*1450*/  MOV R39, R13 ;  /* 0x0000000d00277202 */ /* 0x000fe40000000f00 */
.L_x_6614:
[----:B------:R-:W-:Y:S05]  /*1460*/  BSYNC.RECONVERGENT B0 ;  /* 0x0000000000007941 */ /* 0x000fea0003800200 */
.L_x_6612:
        /* <DEDUP_REMOVED lines=252> */
.L_x_6618:
[----:B------:R-:W-:Y:S01]  /*2430*/  IMAD.MOV.U32 R17, RZ, RZ, RZ ;  /* 0x000000ffff117224 */ /* 0x000fe200078e00ff */
[----:B------:R-:W-:Y:S02]  /*2440*/  MOV R18, R42 ;  /* 0x0000002a00127202 */ /* 0x000fe40000000f00 */
[----:B------:R-:W-:Y:S02]  /*2450*/  MOV R16, 0x2470 ;  /* 0x0000247000107802 */ /* 0x000fe40000000f00 */
[----:B------:R-:W-:Y:S05]  /*2460*/  CALL.REL.NOINC `($__internal_23_$__cuda_sm20_div_s64) ;  /* 0x0000001c00f47944 */ /* 0x000fea0003c00000 */
[----:B------:R-:W-:Y:S02]  /*2470*/  IADD3 R14, PT, PT, -R12, RZ, RZ ;  /* 0x000000ff0c0e7210 */ /* 0x000fe40007ffe1ff */
[----:B------:R-:W-:-:S03]  /*2480*/  MOV R43, R13 ;  /* 0x0000000d002b7202 */ /* 0x000fc60000000f00 */
[----:B------:R-:W-:Y:S01]  /*2490*/  IMAD R14, R42, R14, R25 ;  /* 0x0000000e2a0e7224 */ /* 0x000fe200078e0219 */
[----:B------:R-:W-:-:S07]  /*24a0*/  MOV R42, R12 ;  /* 0x0000000c002a7202 */ /* 0x000fce0000000f00 */
.L_x_6619:
        /* <DEDUP_REMOVED lines=60> */
.L_x_6621:
[----:B------:R-:W-:Y:S01]  /*2870*/  IMAD.MOV.U32 R25, RZ, RZ, R42 ;  /* 0x000000ffff197224 */ /* 0x000fe200078e002a */
[----:B------:R-:W-:Y:S01]  /*2880*/  MOV R17, R43 ;  /* 0x0000002b00117202 */ /* 0x000fe20000000f00 */
[----:B------:R-:W-:Y:S01]  /*2890*/  IMAD.MOV.U32 R18, RZ, RZ, R46 ;  /* 0x000000ffff127224 */ /* 0x000fe200078e002e */
[----:B------:R-:W-:Y:S02]  /*28a0*/  MOV R16, 0x28c0 ;  /* 0x000028c000107802 */ /* 0x000fe40000000f00 */
[----:B------:R-:W-:Y:S05]  /*28b0*/  CALL.REL.NOINC `($__internal_23_$__cuda_sm20_div_s64) ;  /* 0x0000001800e07944 */ /* 0x000fea0003c00000 */
[----:B------:R-:W-:-:S05]  /*28c0*/  IADD3 R43, PT, PT, -R12, RZ, RZ ;  /* 0x000000ff0c2b7210 */ /* 0x000fca0007ffe1ff */
[----:B------:R-:W-:Y:S02]  /*28d0*/  IMAD R43, R43, R46, R42 ;  /* 0x0000002e2b2b7224 */ /* 0x000fe400078e022a */
.L_x_6622:
[----:B------:R-:W-:Y:S05]  /*28e0*/  BSYNC.RECONVERGENT B0 ;  /* 0x0000000000007941 */ /* 0x000fea0003800200 */
.L_x_6620:
        /* <DEDUP_REMOVED lines=161> */
.L_x_6617:
[----:B------:R-:W0:Y:S01]  /*3300*/  LDC.64 R2, c[0x0][0x420] ;  /* 0x00010800ff027b82 */ /* 0x000e220000000a00 */
[----:B------:R-:W-:-:S05]  /*3310*/  IADD3 R0, PT, PT, R28, UR6, RZ ;  /* 0x000000061c007c10 */ /* 0x000fca000fffe0ff */
[----:B0-----:R-:W-:-:S05]  /*3320*/  IMAD.WIDE.U32 R2, R0, 0x4, R2 ;  /* 0x0000000400027825 */ /* 0x001fca00078e0002 */
[----:B------:R0:W-:Y:S02]  /*3330*/  STG.E desc[UR10][R2.64], R24 ;  /* 0x0000001802007986 */ /* 0x0001e4000c10190a */
.L_x_6616:
[----:B------:R-:W-:Y:S05]  /*3340*/  BSYNC.RECONVERGENT B1 ;  /* 0x0000000000017941 */ /* 0x000fea0003800200 */
.L_x_6615:
        /* <DEDUP_REMOVED lines=78> */
.L_x_6625:
        /* <DEDUP_REMOVED lines=73> */
.L_x_6624:
        /* <DEDUP_REMOVED lines=11> */
.L_x_6626:
        /* <DEDUP_REMOVED lines=22> */
.L_x_6623:
        /* <DEDUP_REMOVED lines=87> */
        .weak           $__internal_23_$__cuda_sm20_div_s64
        .type           $__internal_23_$__cuda_sm20_div_s64,@function
        .size           $__internal_23_$__cuda_sm20_div_s64,(.L_x_11653 - $__internal_23_$__cuda_sm20_div_s64)
$__internal_23_$__cuda_sm20_div_s64:
        /* <DEDUP_REMOVED lines=85> */
[----:B------:R-:W-:Y:S06]  /*4990*/  RET.REL.NODEC R16 `(_ZN5flash32flash_fwd_splitkv_combine_kernelI23Flash_fwd_kernel_traitsILi96ELi64ELi64ELi4ELb0ELb0EN7cutlass10bfloat16_tE19Flash_kernel_traitsILi96ELi64ELi64ELi4ES3_EELi16ELi5ELb1EEEvNS_16Flash_fwd_paramsE) ;  /* 0xffffffb410987950 */ /* 0x000fec0003c3ffff */
.L_x_6627:
        /* <DEDUP_REMOVED lines=14> */
.L_x_11653:


//--------------------- .text._ZN5flash32flash_fwd_splitkv_combine_kernelI23Flash_fwd_kernel_traitsILi96ELi64ELi64ELi4ELb0ELb0EN7cutlass10bfloat16_tE19Flash_kernel_traitsILi96ELi64ELi64ELi4ES3_EELi16ELi4ELb1EEEvNS_16Flash_fwd_paramsE --------------------------
	.section	.text._ZN5flash32flash_fwd_splitkv_combine_kernelI23Flash_fwd_kernel_traitsILi96ELi64ELi64ELi4ELb0ELb0EN7cutlass10bfloat16_tE19Flash_kernel_traitsILi96ELi64ELi64ELi4ES3_EELi16ELi4ELb1EEEvNS_16Flash_fwd_paramsE,"ax",@progbits
	.align	128
        .global         _ZN5flash32flash_fwd_splitkv_combine_kernelI23Flash_fwd_kernel_traitsILi96ELi64ELi64ELi4ELb0ELb0EN7cutlass10bfloat16_tE19Flash_kernel_traitsILi96ELi64ELi64ELi4ES3_EELi16ELi4ELb1EEEvNS_16Flash_fwd_paramsE
        .type           _ZN5flash32flash_fwd_splitkv_combine_kernelI23Flash_fwd_kernel_traitsILi96ELi64ELi64ELi4ELb0ELb0EN7cutlass10bfloat16_tE19Flash_kernel_traitsILi96ELi64ELi64ELi4ES3_EELi16ELi4ELb1EEEvNS_16Flash_fwd_paramsE,@function
        .size           _ZN5flash32flash_fwd_splitkv_combine_kernelI23Flash_fwd_kernel_traitsILi96ELi64ELi64ELi4ELb0ELb0EN7cutlass10bfloat16_tE19Flash_kernel_traitsILi96ELi64ELi64ELi4ES3_EELi16ELi4ELb1EEEvNS_16Flash_fwd_paramsE,(.L_x_11654 - _ZN5flash32flash_fwd_splitkv_combine_kernelI23Flash_fwd_kernel_traitsILi96ELi64ELi64ELi4ELb0ELb0EN7cutlass10bfloat16_tE19Flash_kernel_traitsILi96ELi64ELi64ELi4ES3_EELi16ELi4ELb1EEEvNS_16Flash_fwd_paramsE)
        .other          _ZN5flash32flash_fwd_splitkv_combine_kernelI23Flash_fwd_kernel_traitsILi96ELi64ELi64ELi4ELb0ELb0EN7cutlass10bfloat16_tE19Flash_kernel_traitsILi96ELi64ELi64ELi4ES3_EELi16ELi4ELb1EEEvNS_16Flash_fwd_paramsE,@"STO_CUDA_ENTRY STV_DEFAULT"
_ZN5flash32flash_fwd_splitkv_combine_kernelI23Flash_fwd_kernel_traitsILi96ELi64ELi64ELi4ELb0ELb0EN7cutlass10bfloat16_tE19Flash_kernel_traitsILi96ELi64ELi64ELi4ES3_EELi16ELi4ELb1EEEvNS_16Flash_fwd_paramsE:
.text._ZN5flash32flash_fwd_splitkv_combine_kernelI23Flash_fwd_kernel_traitsILi96ELi64ELi64ELi4ELb0ELb0EN7cutlass10bfloat16_tE19Flash_kernel_traitsILi96ELi64ELi64ELi4ES3_EELi16ELi4ELb1EEEvNS_16Flash_fwd_paramsE:
        /* <DEDUP_REMOVED lines=39> */
.L_x_6628:
[----:B------:R-:W-:Y:S01]  /*0270*/  IMAD.U32 R29, RZ, RZ, UR7 ;  /* 0x00000007ff1d7e24 */ /* 0x000fe2000f8e00ff */
[----:B------:R-:W-:Y:S01]  /*0280*/  MOV R18, UR14 ;  /* 0x0000000e00127c02 */ /* 0x000fe20008000f00 */
[----:B------:R-:W-:Y:S01]  /*0290*/  IMAD.U32 R17, RZ, RZ, UR4 ;  /* 0x00000004ff117e24 */ /* 0x000fe2000f8e00ff */
[----:B------:R-:W-:Y:S02]  /*02a0*/  MOV R15, UR8 ;  /* 0x00000008000f7c02 */ /* 0x000fe40008000f00 */
[----:B------:R-:W-:Y:S02]  /*02b0*/  MOV R16, 0x2d0 ;  /* 0x000002d000107802 */ /* 0x000fe40000000f00 */
[----:B------:R-:W-:Y:S05]  /*02c0*/  CALL.REL.NOINC `($__internal_24_$__cuda_sm20_div_s64) ;  /* 0x0000003c00e87944 */ /* 0x000fea0003c00000 */
[----:B------:R-:W-:-:S07]  /*02d0*/  MOV R10, R14 ;  /* 0x0000000e000a7202 */ /* 0x000fce0000000f00 */
.L_x_6629:
        /* <DEDUP_REMOVED lines=30> */
.L_x_6631:
[----:B------:R-:W-:Y:S01]  /*04c0*/  IMAD.MOV.U32 R29, RZ, RZ, R10 ;  /* 0x000000ffff1d7224 */ /* 0x000fe200078e000a */
[----:B------:R-:W-:Y:S02]  /*04d0*/  MOV R17, R11 ;  /* 0x0000000b00117202 */ /* 0x000fe40000000f00 */
[----:B------:R-:W-:Y:S02]  /*04e0*/  MOV R16, 0x500 ;  /* 0x0000050000107802 */ /* 0x000fe40000000f00 */
[----:B------:R-:W-:Y:S05]  /*04f0*/  CALL.REL.NOINC `($__internal_24_$__cuda_sm20_div_s64) ;  /* 0x0000003c005c7944 */ /* 0x000fea0003c00000 */
[----:B------:R-:W-:Y:S02]  /*0500*/  MOV R22, R14 ;  /* 0x0000000e00167202 */ /* 0x000fe40000000f00 */
[----:B------:R-:W-:Y:S02]  /*0510*/  MOV R23, R11 ;  /* 0x0000000b00177202 */ /* 0x000fe40000000f00 */
.L_x_6632:
[----:B------:R-:W-:Y:S05]  /*0520*/  BSYNC.RECONVERGENT B0 ;  /* 0x0000000000007941 */ /* 0x000fea0003800200 */
.L_x_6630:
        /* <DEDUP_REMOVED lines=55> */
.L_x_6634:
[----:B------:R-:W-:Y:S01]  /*08a0*/  IMAD.MOV.U32 R29, RZ, RZ, R18 ;  /* 0x000000ffff1d7224 */ /* 0x000fe200078e0012 */
[----:B------:R-:W-:Y:S01]  /*08b0*/  MOV R18, R12 ;  /* 0x0000000c00127202 */ /* 0x000fe20000000f00 */
[----:B------:R-:W-:Y:S01]  /*08c0*/  IMAD.MOV.U32 R17, RZ, RZ, R15 ;  /* 0x000000ffff117224 */ /* 0x000fe200078e000f */
[----:B------:R-:W-:Y:S02]  /*08d0*/  MOV R15, R2 ;  /* 0x00000002000f7202 */ /* 0x000fe40000000f00 */
[----:B------:R-:W-:Y:S02]  /*08e0*/  MOV R16, 0x900 ;  /* 0x0000090000107802 */ /* 0x000fe40000000f00 */
[----:B------:R-:W-:Y:S05]  /*08f0*/  CALL.REL.NOINC `($__internal_24_$__cuda_sm20_div_s64) ;  /* 0x00000038005c7944 */ /* 0x000fea0003c00000 */
[----:B------:R-:W-:Y:S02]  /*0900*/  MOV R15, R11 ;  /* 0x0000000b000f7202 */ /* 0x000fe40000000f00 */
.L_x_6635:
[----:B------:R-:W-:Y:S05]  /*0910*/  BSYNC.RECONVERGENT B0 ;  /* 0x0000000000007941 */ /* 0x000fea0003800200 */
.L_x_6633:
        /* <DEDUP_REMOVED lines=116> */
.L_x_6637:
[----:B------:R-:W-:Y:S01]  /*1060*/  IMAD.MOV.U32 R17, RZ, RZ, R15 ;  /* 0x000000ffff117224 */ /* 0x000fe200078e000f */
[----:B------:R-:W-:Y:S01]  /*1070*/  MOV R18, R9 ;  /* 0x0000000900127202 */ /* 0x000fe20000000f00 */
[----:B------:R-:W-:Y:S01]  /*1080*/  IMAD.MOV.U32 R29, RZ, RZ, R14 ;  /* 0x000000ffff1d7224 */ /* 0x000fe200078e000e */
[----:B------:R-:W-:Y:S02]  /*1090*/  MOV R15, R3 ;  /* 0x00000003000f7202 */ /* 0x000fe40000000f00 */
[----:B------:R-:W-:Y:S02]  /*10a0*/  MOV R16, 0x10c0 ;  /* 0x000010c000107802 */ /* 0x000fe40000000f00 */
[----:B------:R-:W-:Y:S05]  /*10b0*/  CALL.REL.NOINC `($__internal_24_$__cuda_sm20_div_s64) ;  /* 0x00000030006c7944 */ /* 0x000fea0003c00000 */
[----:B------:R-:W-:Y:S02]  /*10c0*/  MOV R34, R14 ;  /* 0x0000000e00227202 */ /* 0x000fe40000000f00 */
[----:B------:R-:W-:Y:S02]  /*10d0*/  MOV R35, R11 ;  /* 0x0000000b00237202 */ /* 0x000fe40000000f00 */
.L_x_6638:
[----:B------:R-:W-:Y:S05]  /*10e0*/  BSYNC.RECONVERGENT B0 ;  /* 0x0000000000007941 */ /* 0x000fea0003800200 */
.L_x_6636:
        /* <DEDUP_REMOVED lines=58> */
.L_x_6640:
[----:B------:R-:W-:Y:S01]  /*1490*/  IMAD.MOV.U32 R29, RZ, RZ, R22 ;  /* 0x000000ffff1d7224 */ /* 0x000fe200078e0016 */
[----:B------:R-:W-:Y:S01]  /*14a0*/  MOV R17, R23 ;  /* 0x0000001700117202 */ /* 0x000fe20000000f00 */
[----:B------:R-:W-:Y:S01]  /*14b0*/  IMAD.MOV.U32 R18, RZ, RZ, R7 ;  /* 0x000000ffff127224 */ /* 0x000fe200078e0007 */
[----:B------:R-:W-:Y:S02]  /*14c0*/  MOV R16, 0x14e0 ;  /* 0x000014e000107802 */ /* 0x000fe40000000f00 */
[----:B------:R-:W-:Y:S05]  /*14d0*/  CALL.REL.NOINC `($__internal_24_$__cuda_sm20_div_s64) ;  /* 0x0000002c00647944 */ /* 0x000fea0003c00000 */
[----:B------:R-:W-:Y:S02]  /*14e0*/  MOV R20, R14 ;  /* 0x0000000e00147202 */ /* 0x000fe40000000f00 */
[----:B------:R-:W-:Y:S02]  /*14f0*/  MOV R21, R11 ;  /* 0x0000000b00157202 */ /* 0x000fe40000000f00 */
.L_x_6641:
[----:B------:R-:W-:Y:S05]  /*1500*/  BSYNC.RECONVERGENT B0 ;  /* 0x0000000000007941 */ /* 0x000fea0003800200 */
.L_x_6639:
        /* <DEDUP_REMOVED lines=218> */
.L_x_6645:
[----:B------:R-:W-:Y:S01]  /*22b0*/  IMAD.MOV.U32 R17, RZ, RZ, RZ ;  /* 0x000000ffff117224 */ /* 0x000fe200078e00ff */
[----:B------:R-:W-:Y:S02]  /*22c0*/  MOV R18, R32 ;  /* 0x0000002000127202 */ /* 0x000fe40000000f00 */
[----:B------:R-:W-:Y:S02]  /*22d0*/  MOV R16, 0x22f0 ;  /* 0x000022f000107802 */ /* 0x000fe40000000f00 */
[----:B------:R-:W-:Y:S05]  /*22e0*/  CALL.REL.NOINC `($__internal_24_$__cuda_sm20_div_s64) ;  /* 0x0000001c00e07944 */ /* 0x000fea0003c00000 */
[----:B------:R-:W-:Y:S02]  /*22f0*/  IADD3 R13, PT, PT, -R14, RZ, RZ ;  /* 0x000000ff0e0d7210 */ /* 0x000fe40007ffe1ff */
[----:B------:R-:W-:-:S03]  /*2300*/  MOV R33, R11 ;  /* 0x0000000b00217202 */ /* 0x000fc60000000f00 */
[----:B------:R-:W-:Y:S01]  /*2310*/  IMAD R29, R32, R13, R29 ;  /* 0x0000000d201d7224 */ /* 0x000fe200078e021d */
[----:B------:R-:W-:-:S07]  /*2320*/  MOV R32, R14 ;  /* 0x0000000e00207202 */ /* 0x000fce0000000f00 */
.L_x_6646:
        /* <DEDUP_REMOVED lines=60> */
.L_x_6648:
[----:B------:R-:W-:Y:S01]  /*26f0*/  IMAD.MOV.U32 R29, RZ, RZ, R32 ;  /* 0x000000ffff1d7224 */ /* 0x000fe200078e0020 */
[----:B------:R-:W-:Y:S01]  /*2700*/  MOV R17, R33 ;  /* 0x0000002100117202 */ /* 0x000fe20000000f00 */
[----:B------:R-:W-:Y:S01]  /*2710*/  IMAD.MOV.U32 R18, RZ, RZ, R36 ;  /* 0x000000ffff127224 */ /* 0x000fe200078e0024 */
[----:B------:R-:W-:Y:S02]  /*2720*/  MOV R16, 0x2740 ;  /* 0x0000274000107802 */ /* 0x000fe40000000f00 */
[----:B------:R-:W-:Y:S05]  /*2730*/  CALL.REL.NOINC `($__internal_24_$__cuda_sm20_div_s64) ;  /* 0x0000001800cc7944 */ /* 0x000fea0003c00000 */
[----:B------:R-:W-:-:S05]  /*2740*/  IADD3 R33, PT, PT, -R14, RZ, RZ ;  /* 0x000000ff0e217210 */ /* 0x000fca0007ffe1ff */
[----:B------:R-:W-:Y:S02]  /*2750*/  IMAD R33, R33, R36, R32 ;  /* 0x0000002421217224 */ /* 0x000fe400078e0220 */
.L_x_6649:
[----:B------:R-:W-:Y:S05]  /*2760*/  BSYNC.RECONVERGENT B0 ;  /* 0x0000000000007941 */ /* 0x000fea0003800200 */
.L_x_6647:
        /* <DEDUP_REMOVED lines=161> */
.L_x_6644:
[----:B------:R-:W0:Y:S01]  /*3180*/  LDC.64 R2, c[0x0][0x420] ;  /* 0x00010800ff027b82 */ /* 0x000e220000000a00 */
[----:B------:R-:W-:-:S05]  /*3190*/  IADD3 R0, PT, PT, R28, UR6, RZ ;  /* 0x000000061c007c10 */ /* 0x000fca000fffe0ff */
[----:B0-----:R-:W-:-:S05]  /*31a0*/  IMAD.WIDE.U32 R2, R0, 0x4, R2 ;  /* 0x0000000400027825 */ /* 0x001fca00078e0002 */
[----:B------:R1:W-:Y:S02]  /*31b0*/  STG.E desc[UR12][R2.64], R22 ;  /* 0x0000001602007986 */ /* 0x0003e4000c10190c */
.L_x_6643:
[----:B------:R-:W-:Y:S05]  /*31c0*/  BSYNC.RECONVERGENT B1 ;  /* 0x0000000000017941 */ /* 0x000fea0003800200 */
.L_x_6642:
        /* <DEDUP_REMOVED lines=69> */
.L_x_6652:
        /* <DEDUP_REMOVED lines=77> */
.L_x_6651:
        /* <DEDUP_REMOVED lines=11> */
.L_x_6653:
        /* <DEDUP_REMOVED lines=22> */
.L_x_6650:
        /* <DEDUP_REMOVED lines=87> */
        .weak           $__internal_24_$__cuda_sm20_div_s64
        .type           $__internal_24_$__cuda_sm20_div_s64,@function
        .size           $__internal_24_$__cuda_sm20_div_s64,(.L_x_11654 - $__internal_24_$__cuda_sm20_div_s64)
$__internal_24_$__cuda_sm20_div_s64:
        /* <DEDUP_REMOVED lines=85> */
[----:B------:R-:W-:Y:S06]  /*47c0*/  RET.REL.NODEC R16 `(_ZN5flash32flash_fwd_splitkv_combine_kernelI23Flash_fwd_kernel_traitsILi96ELi64ELi64ELi4ELb0ELb0EN7cutlass10bfloat16_tE19Flash_kernel_traitsILi96ELi64ELi64ELi4ES3_EELi16ELi4ELb1EEEvNS_16Flash_fwd_paramsE) ;  /* 0xffffffb8100c7950 */ /* 0x000fec0003c3ffff */
.L_x_6654:
        /* <DEDUP_REMOVED lines=11> */
.L_x_11654:


//--------------------- .text._ZN5flash32flash_fwd_splitkv_combine_kernelI23Flash_fwd_kernel_traitsILi96ELi64ELi64ELi4ELb0ELb0EN7cutlass10bfloat16_tE19Flash_kernel_traitsILi96ELi64ELi64ELi4ES3_EELi16ELi3ELb1EEEvNS_16Flash_fwd_paramsE --------------------------
	.section	.text._ZN5flash32flash_fwd_splitkv_combine_kernelI23Flash_fwd_kernel_traitsILi96ELi64ELi64ELi4ELb0ELb0EN7cutlass10bfloat16_tE19Flash_kernel_traitsILi96ELi64ELi64ELi4ES3_EELi16ELi3ELb1EEEvNS_16Flash_fwd_paramsE,"ax",@progbits
	.align	128
        .global         _ZN5flash32flash_fwd_splitkv_combine_kernelI23Flash_fwd_kernel_traitsILi96ELi64ELi64ELi4ELb0ELb0EN7cutlass10bfloat16_tE19Flash_kernel_traitsILi96ELi64ELi64ELi4ES3_EELi16ELi3ELb1EEEvNS_16Flash_fwd_paramsE
        .type           _ZN5flash32flash_fwd_splitkv_combine_kernelI23Flash_fwd_kernel_traitsILi96ELi64ELi64ELi4ELb0ELb0EN7cutlass10bfloat16_tE19Flash_kernel_traitsILi96ELi64ELi64ELi4ES3_EELi16ELi3ELb1EEEvNS_16Flash_fwd_paramsE,@function
        .size           _ZN5flash32flash_fwd_splitkv_combine_kernelI23Flash_fwd_kernel_traitsILi96ELi64ELi64ELi4ELb0ELb0EN7cutlass10bfloat16_tE19Flash_kernel_traitsILi96ELi64ELi64ELi4ES3_EELi16ELi3ELb1EEEvNS_16Flash_fwd_paramsE,(.L_x_11655 - _ZN5flash32flash_fwd_splitkv_combine_kernelI23Flash_fwd_kernel_traitsILi96ELi64ELi64ELi4ELb0ELb0EN7cutlass10bfloat16_tE19Flash_kernel_traitsILi96ELi64ELi64ELi4ES3_EELi16ELi3ELb1EEEvNS_16Flash_fwd_paramsE)
        .other          _ZN5flash32flash_fwd_splitkv_combine_kernelI23Flash_fwd_kernel_traitsILi96ELi64ELi64ELi4ELb0ELb0EN7cutlass10bfloat16_tE19Flash_kernel_traitsILi96ELi64ELi64ELi4ES3_EELi16ELi3ELb1EEEvNS_16Flash_fwd_paramsE,@"STO_CUDA_ENTRY STV_DEFAULT"
_ZN5flash32flash_fwd_splitkv_combine_kernelI23Flash_fwd_kernel_traitsILi96ELi64ELi64ELi4ELb0ELb0EN7cutlass10bfloat16_tE19Flash_kernel_traitsILi96ELi64ELi64ELi4ES3_EELi16ELi3ELb1EEEvNS_16Flash_fwd_paramsE:
.text._ZN5flash32flash_fwd_splitkv_combine_kernelI23Flash_fwd_kernel_traitsILi96ELi64ELi64ELi4ELb0ELb0EN7cutlass10bfloat16_tE19Flash_kernel_traitsILi96ELi64ELi64ELi4ES3_EELi16ELi3ELb1EEEvNS_16Flash_fwd_paramsE:
        /* <DEDUP_REMOVED lines=38> */
.L_x_6655:
[----:B------:R-:W-:Y:S01]  /*0260*/  IMAD.U32 R29, RZ, RZ, UR7 ;  /* 0x00000007ff1d7e24 */ /* 0x000fe2000f8e00ff */
[----:B------:R-:W-:Y:S01]  /*0270*/  MOV R18, UR14 ;  /* 0x0000000e00127c02 */ /* 0x000fe20008000f00 */
[----:B------:R-:W-:Y:S01]  /*0280*/  IMAD.U32 R17, RZ, RZ, UR15 ;  /* 0x0000000fff117e24 */ /* 0x000fe2000f8e00ff */
[----:B------:R-:W-:Y:S02]  /*0290*/  MOV R15, UR8 ;  /* 0x00000008000f7c02 */ /* 0x000fe40008000f00 */
[----:B------:R-:W-:Y:S02]  /*02a0*/  MOV R16, 0x2c0 ;  /* 0x000002c000107802 */ /* 0x000fe40000000f00 */
[----:B------:R-:W-:Y:S05]  /*02b0*/  CALL.REL.NOINC `($__internal_25_$__cuda_sm20_div_s64) ;  /* 0x0000003c00807944 */ /* 0x000fea0003c00000 */
[----:B------:R-:W-:-:S07]  /*02c0*/  MOV R10, R14 ;  /* 0x0000000e000a7202 */ /* 0x000fce0000000f00 */
.L_x_6656:
        /* <DEDUP_REMOVED lines=30> */
.L_x_6658:
[----:B------:R-:W-:Y:S01]  /*04b0*/  IMAD.MOV.U32 R29, RZ, RZ, R10 ;  /* 0x000000ffff1d7224 */ /* 0x000fe200078e000a */
[----:B------:R-:W-:Y:S02]  /*04c0*/  MOV R17, R11 ;  /* 0x0000000b00117202 */ /* 0x000fe40000000f00 */
[----:B------:R-:W-:Y:S02]  /*04d0*/  MOV R16, 0x4f0 ;  /* 0x000004f000107802 */ /* 0x000fe40000000f00 */
[----:B------:R-:W-:Y:S05]  /*04e0*/  CALL.REL.NOINC `($__internal_25_$__cuda_sm20_div_s64) ;  /* 0x0000003800f47944 */ /* 0x000fea0003c00000 */
[----:B------:R-:W-:Y:S02]  /*04f0*/  MOV R22, R14 ;  /* 0x0000000e00167202 */ /* 0x000fe40000000f00 */
[----:B------:R-:W-:Y:S02]  /*0500*/  MOV R23, R11 ;  /* 0x0000000b00177202 */ /* 0x000fe40000000f00 */
.L_x_6659:
[----:B------:R-:W-:Y:S05]  /*0510*/  BSYNC.RECONVERGENT B0 ;  /* 0x0000000000007941 */ /* 0x000fea0003800200 */
.L_x_6657:
        /* <DEDUP_REMOVED lines=55> */
.L_x_6661:
[----:B------:R-:W-:Y:S01]  /*0890*/  IMAD.MOV.U32 R29, RZ, RZ, R18 ;  /* 0x000000ffff1d7224 */ /* 0x000fe200078e0012 */
[----:B------:R-:W-:Y:S01]  /*08a0*/  MOV R18, R12 ;  /* 0x0000000c00127202 */ /* 0x000fe20000000f00 */
[----:B------:R-:W-:Y:S01]  /*08b0*/  IMAD.MOV.U32 R17, RZ, RZ, R15 ;  /* 0x000000ffff117224 */ /* 0x000fe200078e000f */
[----:B------:R-:W-:Y:S02]  /*08c0*/  MOV R15, R2 ;  /* 0x00000002000f7202 */ /* 0x000fe40000000f00 */
[----:B------:R-:W-:Y:S02]  /*08d0*/  MOV R16, 0x8f0 ;  /* 0x000008f000107802 */ /* 0x000fe40000000f00 */
[----:B------:R-:W-:Y:S05]  /*08e0*/  CALL.REL.NOINC `($__internal_25_$__cuda_sm20_div_s64) ;  /* 0x0000003400f47944 */ /* 0x000fea0003c00000 */
[----:B------:R-:W-:Y:S02]  /*08f0*/  MOV R15, R11 ;  /* 0x0000000b000f7202 */ /* 0x000fe40000000f00 */
.L_x_6662:
[----:B------:R-:W-:Y:S05]  /*0900*/  BSYNC.RECONVERGENT B0 ;  /* 0x0000000000007941 */ /* 0x000fea0003800200 */
.L_x_6660:
        /* <DEDUP_REMOVED lines=116> */
.L_x_6664:
[----:B------:R-:W-:Y:S01]  /*1050*/  IMAD.MOV.U32 R17, RZ, RZ, R15 ;  /* 0x000000ffff117224 */ /* 0x000fe200078e000f */
[----:B------:R-:W-:Y:S01]  /*1060*/  MOV R18, R9 ;  /* 0x0000000900127202 */ /* 0x000fe20000000f00 */
[----:B------:R-:W-:Y:S01]  /*1070*/  IMAD.MOV.U32 R29, RZ, RZ, R14 ;  /* 0x000000ffff1d7224 */ /* 0x000fe200078e000e */
[----:B------:R-:W-:Y:S02]  /*1080*/  MOV R15, R3 ;  /* 0x00000003000f7202 */ /* 0x000fe40000000f00 */
[----:B------:R-:W-:Y:S02]  /*1090*/  MOV R16, 0x10b0 ;  /* 0x000010b000107802 */ /* 0x000fe40000000f00 */
[----:B------:R-:W-:Y:S05]  /*10a0*/  CALL.REL.NOINC `($__internal_25_$__cuda_sm20_div_s64) ;  /* 0x0000003000047944 */ /* 0x000fea0003c00000 */
[----:B------:R-:W-:Y:S02]  /*10b0*/  MOV R34, R14 ;  /* 0x0000000e00227202 */ /* 0x000fe40000000f00 */
[----:B------:R-:W-:Y:S02]  /*10c0*/  MOV R35, R11 ;  /* 0x0000000b00237202 */ /* 0x000fe40000000f00 */
.L_x_6665:
[----:B------:R-:W-:Y:S05]  /*10d0*/  BSYNC.RECONVERGENT B0 ;  /* 0x0000000000007941 */ /* 0x000fea0003800200 */
.L_x_6663:
        /* <DEDUP_REMOVED lines=58> */
.L_x_6667:
[----:B------:R-:W-:Y:S01]  /*1480*/  IMAD.MOV.U32 R29, RZ, RZ, R22 ;  /* 0x000000ffff1d7224 */ /* 0x000fe200078e0016 */
[----:B------:R-:W-:Y:S01]  /*1490*/  MOV R17, R23 ;  /* 0x0000001700117202 */ /* 0x000fe20000000f00 */
[----:B------:R-:W-:Y:S01]  /*14a0*/  IMAD.MOV.U32 R18, RZ, RZ, R7 ;  /* 0x000000ffff127224 */ /* 0x000fe200078e0007 */
[----:B------:R-:W-:Y:S02]  /*14b0*/  MOV R16, 0x14d0 ;  /* 0x000014d000107802 */ /* 0x000fe40000000f00 */
[----:B------:R-:W-:Y:S05]  /*14c0*/  CALL.REL.NOINC `($__internal_25_$__cuda_sm20_div_s64) ;  /* 0x0000002800fc7944 */ /* 0x000fea0003c00000 */
[----:B------:R-:W-:Y:S02]  /*14d0*/  MOV R20, R14 ;  /* 0x0000000e00147202 */ /* 0x000fe40000000f00 */
[----:B------:R-:W-:Y:S02]  /*14e0*/  MOV R21, R11 ;  /* 0x0000000b00157202 */ /* 0x000fe40000000f00 */
.L_x_6668:
[----:B------:R-:W-:Y:S05]  /*14f0*/  BSYNC.RECONVERGENT B0 ;  /* 0x0000000000007941 */ /* 0x000fea0003800200 */
.L_x_6666:
        /* <DEDUP_REMOVED lines=65> */
.L_x_6670:
[----:B------:R-:W-:Y:S05]  /*1910*/  BSYNC.RECONVERGENT B0 ;  /* 0x0000000000007941 */ /* 0x000fea0003800200 */
.L_x_6669:
        /* <DEDUP_REMOVED lines=136> */
.L_x_6674:
[----:B------:R-:W-:Y:S01]  /*21a0*/  IMAD.MOV.U32 R17, RZ, RZ, RZ ;  /* 0x000000ffff117224 */ /* 0x000fe200078e00ff */
[----:B------:R-:W-:Y:S02]  /*21b0*/  MOV R18, R32 ;  /* 0x0000002000127202 */ /* 0x000fe40000000f00 */
[----:B------:R-:W-:Y:S02]  /*21c0*/  MOV R16, 0x21e0 ;  /* 0x000021e000107802 */ /* 0x000fe40000000f00 */
[----:B------:R-:W-:Y:S05]  /*21d0*/  CALL.REL.NOINC `($__internal_25_$__cuda_sm20_div_s64) ;  /* 0x0000001c00b87944 */ /* 0x000fea0003c00000 */
[----:B------:R-:W-:Y:S02]  /*21e0*/  IADD3 R13, PT, PT, -R14, RZ, RZ ;  /* 0x000000ff0e0d7210 */ /* 0x000fe40007ffe1ff */
[----:B------:R-:W-:-:S03]  /*21f0*/  MOV R33, R11 ;  /* 0x0000000b00217202 */ /* 0x000fc60000000f00 */
[----:B------:R-:W-:Y:S01]  /*2200*/  IMAD R29, R32, R13, R29 ;  /* 0x0000000d201d7224 */ /* 0x000fe200078e021d */
[----:B------:R-:W-:-:S07]  /*2210*/  MOV R32, R14 ;  /* 0x0000000e00207202 */ /* 0x000fce0000000f00 */
.L_x_6675:
        /* <DEDUP_REMOVED lines=60> */
.L_x_6677:
[----:B------:R-:W-:Y:S01]  /*25e0*/  IMAD.MOV.U32 R29, RZ, RZ, R32 ;  /* 0x000000ffff1d7224 */ /* 0x000fe200078e0020 */
[----:B------:R-:W-:Y:S01]  /*25f0*/  MOV R17, R33 ;  /* 0x0000002100117202 */ /* 0x000fe20000000f00 */
[----:B------:R-:W-:Y:S01]  /*2600*/  IMAD.MOV.U32 R18, RZ, RZ, R36 ;  /* 0x000000ffff127224 */ /* 0x000fe200078e0024 */
[----:B------:R-:W-:Y:S02]  /*2610*/  MOV R16, 0x2630 ;  /* 0x0000263000107802 */ /* 0x000fe40000000f00 */
[----:B------:R-:W-:Y:S05]  /*2620*/  CALL.REL.NOINC `($__internal_25_$__cuda_sm20_div_s64) ;  /* 0x0000001800a47944 */ /* 0x000fea0003c00000 */
[----:B------:R-:W-:-:S05]  /*2630*/  IADD3 R33, PT, PT, -R14, RZ, RZ ;  /* 0x000000ff0e217210 */ /* 0x000fca0007ffe1ff */
[----:B------:R-:W-:Y:S02]  /*2640*/  IMAD R33, R33, R36, R32 ;  /* 0x0000002421217224 */ /* 0x000fe400078e0220 */
.L_x_6678:
[----:B------:R-:W-:Y:S05]  /*2650*/  BSYNC.RECONVERGENT B0 ;  /* 0x0000000000007941 */ /* 0x000fea0003800200 */
.L_x_6676:
        /* <DEDUP_REMOVED lines=161> */
.L_x_6673:
[----:B------:R-:W0:Y:S01]  /*3070*/  LDC.64 R2, c[0x0][0x420] ;  /* 0x00010800ff027b82 */ /* 0x000e220000000a00 */
[----:B------:R-:W-:-:S05]  /*3080*/  IADD3 R0, PT, PT, R28, UR6, RZ ;  /* 0x000000061c007c10 */ /* 0x000fca000fffe0ff */
[----:B0-----:R-:W-:-:S05]  /*3090*/  IMAD.WIDE.U32 R2, R0, 0x4, R2 ;  /* 0x0000000400027825 */ /* 0x001fca00078e0002 */
[----:B------:R1:W-:Y:S02]  /*30a0*/  STG.E desc[UR12][R2.64], R22 ;  /* 0x0000001602007986 */ /* 0x0003e4000c10190c */
.L_x_6672:
[----:B------:R-:W-:Y:S05]  /*30b0*/  BSYNC.RECONVERGENT B1 ;  /* 0x0000000000017941 */ /* 0x000fea0003800200 */
.L_x_6671:
        /* <DEDUP_REMOVED lines=59> */
.L_x_6681:
        /* <DEDUP_REMOVED lines=77> */
.L_x_6680:
        /* <DEDUP_REMOVED lines=11> */
.L_x_6682:
        /* <DEDUP_REMOVED lines=22> */
.L_x_6679:
        /* <DEDUP_REMOVED lines=87> */
        .weak           $__internal_25_$__cuda_sm20_div_s64
        .type           $__internal_25_$__cuda_sm20_div_s64,@function
        .size           $__internal_25_$__cuda_sm20_div_s64,(.L_x_11655 - $__internal_25_$__cuda_sm20_div_s64)
$__internal_25_$__cuda_sm20_div_s64:
        /* <DEDUP_REMOVED lines=85> */
[----:B------:R-:W-:Y:S06]  /*4610*/  RET.REL.NODEC R16 `(_ZN5flash32flash_fwd_splitkv_combine_kernelI23Flash_fwd_kernel_traitsILi96ELi64ELi64ELi4ELb0ELb0EN7cutlass10bfloat16_tE19Flash_kernel_traitsILi96ELi64ELi64ELi4ES3_EELi16ELi3ELb1EEEvNS_16Flash_fwd_paramsE) ;  /* 0xffffffb810787950 */ /* 0x000fec0003c3ffff */
.L_x_6683:
        /* <DEDUP_REMOVED lines=14> */
.L_x_11655:


//--------------------- .text._ZN5flash32flash_fwd_splitkv_combine_kernelI23Flash_fwd_kernel_traitsILi96ELi64ELi64ELi4ELb0ELb0EN7cutlass10bfloat16_tE19Flash_kernel_traitsILi96ELi64ELi64ELi4ES3_EELi16ELi2ELb1EEEvNS_16Flash_fwd_paramsE --------------------------
	.section	.text._ZN5flash32flash_fwd_splitkv_combine_kernelI23Flash_fwd_kernel_traitsILi96ELi64ELi64ELi4ELb0ELb0EN7cutlass10bfloat16_tE19Flash_kernel_traitsILi96ELi64ELi64ELi4ES3_EELi16ELi2ELb1EEEvNS_16Flash_fwd_paramsE,"ax",@progbits
	.align	128
        .global         _ZN5flash32flash_fwd_splitkv_combine_kernelI23Flash_fwd_kernel_traitsILi96ELi64ELi64ELi4ELb0ELb0EN7cutlass10bfloat16_tE19Flash_kernel_traitsILi96ELi64ELi64ELi4ES3_EELi16ELi2ELb1EEEvNS_16Flash_fwd_paramsE
        .type           _ZN5flash32flash_fwd_splitkv_combine_kernelI23Flash_fwd_kernel_traitsILi96ELi64ELi64ELi4ELb0ELb0EN7cutlass10bfloat16_tE19Flash_kernel_traitsILi96ELi64ELi64ELi4ES3_EELi16ELi2ELb1EEEvNS_16Flash_fwd_paramsE,@function
        .size           _ZN5flash32flash_fwd_splitkv_combine_kernelI23Flash_fwd_kernel_traitsILi96ELi64ELi64ELi4ELb0ELb0EN7cutlass10bfloat16_tE19Flash_kernel_traitsILi96ELi64ELi64ELi4ES3_EELi16ELi2ELb1EEEvNS_16Flash_fwd_paramsE,(.L_x_11656 - _ZN5flash32flash_fwd_splitkv_combine_kernelI23Flash_fwd_kernel_traitsILi96ELi64ELi64ELi4ELb0ELb0EN7cutlass10bfloat16_tE19Flash_kernel_traitsILi96ELi64ELi64ELi4ES3_EELi16ELi2ELb1EEEvNS_16Flash_fwd_paramsE)
        .other          _ZN5flash32flash_fwd_splitkv_combine_kernelI23Flash_fwd_kernel_traitsILi96ELi64ELi64ELi4ELb0ELb0EN7cutlass10bfloat16_tE19Flash_kernel_traitsILi96ELi64ELi64ELi4ES3_EELi16ELi2ELb1EEEvNS_16Flash_fwd_paramsE,@"STO_CUDA_ENTRY STV_DEFAULT"
_ZN5flash32flash_fwd_splitkv_combine_kernelI23Flash_fwd_kernel_traitsILi96ELi64ELi64ELi4ELb0ELb0EN7cutlass10bfloat16_tE19Flash_kernel_traitsILi96ELi64ELi64ELi4ES3_EELi16ELi2ELb1EEEvNS_16Flash_fwd_paramsE:
.text._ZN5flash32flash_fwd_splitkv_combine_kernelI23Flash_fwd_kernel_traitsILi96ELi64ELi64ELi4ELb0ELb0EN7cutlass10bfloat16_tE19Flash_kernel_traitsILi96ELi64ELi64ELi4ES3_EELi16ELi2ELb1EEEvNS_16Flash_fwd_paramsE:
        /* <DEDUP_REMOVED lines=39> */
.L_x_6684:
[----:B------:R-:W-:Y:S01]  /*0270*/  IMAD.U32 R27, RZ, RZ, UR7 ;  /* 0x00000007ff1b7e24 */ /* 0x000fe2000f8e00ff */
[----:B------:R-:W-:Y:S01]  /*0280*/  MOV R20, UR14 ;  /* 0x0000000e00147c02 */ /* 0x000fe20008000f00 */
[----:B------:R-:W-:Y:S01]  /*0290*/  IMAD.U32 R21, RZ, RZ, UR15 ;  /* 0x0000000fff157e24 */ /* 0x000fe2000f8e00ff */
[----:B------:R-:W-:Y:S02]  /*02a0*/  MOV R19, UR8 ;  /* 0x0000000800137c02 */ /* 0x000fe40008000f00 */
[----:B------:R-:W-:Y:S02]  /*02b0*/  MOV R18, 0x2d0 ;  /* 0x000002d000127802 */ /* 0x000fe40000000f00 */
[----:B------:R-:W-:Y:S05]  /*02c0*/  CALL.REL.NOINC `($__internal_26_$__cuda_sm20_div_s64) ;  /* 0x0000003c00687944 */ /* 0x000fea0003c00000 */
.L_x_6685:
        /* <DEDUP_REMOVED lines=30> */
.L_x_6687:
[----:B------:R-:W-:Y:S01]  /*04b0*/  IMAD.MOV.U32 R27, RZ, RZ, R16 ;  /* 0x000000ffff1b7224 */ /* 0x000fe200078e0010 */
[----:B------:R-:W-:Y:S02]  /*04c0*/  MOV R21, R17 ;  /* 0x0000001100157202 */ /* 0x000fe40000000f00 */
[----:B------:R-:W-:Y:S02]  /*04d0*/  MOV R18, 0x4f0 ;  /* 0x000004f000127802 */ /* 0x000fe40000000f00 */
[----:B------:R-:W-:Y:S05]  /*04e0*/  CALL.REL.NOINC `($__internal_26_$__cuda_sm20_div_s64) ;  /* 0x0000003800e07944 */ /* 0x000fea0003c00000 */
[----:B------:R-:W-:Y:S02]  /*04f0*/  MOV R30, R16 ;  /* 0x00000010001e7202 */ /* 0x000fe40000000f00 */
[----:B------:R-:W-:Y:S02]  /*0500*/  MOV R31, R17 ;  /* 0x00000011001f7202 */ /* 0x000fe40000000f00 */
.L_x_6688:
[----:B------:R-:W-:Y:S05]  /*0510*/  BSYNC.RECONVERGENT B0 ;  /* 0x0000000000007941 */ /* 0x000fea0003800200 */
.L_x_6686:
        /* <DEDUP_REMOVED lines=54> */
.L_x_6690:
[----:B------:R-:W-:Y:S01]  /*0880*/  IMAD.MOV.U32 R27, RZ, RZ, R20 ;  /* 0x000000ffff1b7224 */ /* 0x000fe200078e0014 */
[----:B------:R-:W-:Y:S01]  /*0890*/  MOV R20, R14 ;  /* 0x0000000e00147202 */ /* 0x000fe20000000f00 */
[----:B------:R-:W-:Y:S01]  /*08a0*/  IMAD.MOV.U32 R21, RZ, RZ, R19 ;  /* 0x000000ffff157224 */ /* 0x000fe200078e0013 */
[----:B------:R-:W-:Y:S02]  /*08b0*/  MOV R19, R4 ;  /* 0x0000000400137202 */ /* 0x000fe40000000f00 */
[----:B------:R-:W-:Y:S02]  /*08c0*/  MOV R18, 0x8e0 ;  /* 0x000008e000127802 */ /* 0x000fe40000000f00 */
[----:B------:R-:W-:Y:S05]  /*08d0*/  CALL.REL.NOINC `($__internal_26_$__cuda_sm20_div_s64) ;  /* 0x0000003400e47944 */ /* 0x000fea0003c00000 */
.L_x_6691:
[----:B------:R-:W-:Y:S05]  /*08e0*/  BSYNC.RECONVERGENT B0 ;  /* 0x0000000000007941 */ /* 0x000fea0003800200 */
.L_x_6689:
        /* <DEDUP_REMOVED lines=116> */
.L_x_6693:
[----:B------:R-:W-:Y:S01]  /*1030*/  IMAD.MOV.U32 R27, RZ, RZ, R16 ;  /* 0x000000ffff1b7224 */ /* 0x000fe200078e0010 */
[----:B------:R-:W-:Y:S01]  /*1040*/  MOV R20, R11 ;  /* 0x0000000b00147202 */ /* 0x000fe20000000f00 */
[----:B------:R-:W-:Y:S01]  /*1050*/  IMAD.MOV.U32 R21, RZ, RZ, R17 ;  /* 0x000000ffff157224 */ /* 0x000fe200078e0011 */
[----:B------:R-:W-:Y:S02]  /*1060*/  MOV R19, R3 ;  /* 0x0000000300137202 */ /* 0x000fe40000000f00 */
[----:B------:R-:W-:Y:S02]  /*1070*/  MOV R18, 0x1090 ;  /* 0x0000109000127802 */ /* 0x000fe40000000f00 */
[----:B------:R-:W-:Y:S05]  /*1080*/  CALL.REL.NOINC `($__internal_26_$__cuda_sm20_div_s64) ;  /* 0x0000002c00f87944 */ /* 0x000fea0003c00000 */
[----:B------:R-:W-:Y:S02]  /*1090*/  MOV R32, R16 ;  /* 0x0000001000207202 */ /* 0x000fe40000000f00 */
[----:B------:R-:W-:Y:S02]  /*10a0*/  MOV R33, R17 ;  /* 0x0000001100217202 */ /* 0x000fe40000000f00 */
.L_x_6694:
[----:B------:R-:W-:Y:S05]  /*10b0*/  BSYNC.RECONVERGENT B0 ;  /* 0x0000000000007941 */ /* 0x000fea0003800200 */
.L_x_6692:
        /* <DEDUP_REMOVED lines=57> */
.L_x_6696:
[----:B------:R-:W-:Y:S01]  /*1450*/  IMAD.MOV.U32 R27, RZ, RZ, R30 ;  /* 0x000000ffff1b7224 */ /* 0x000fe200078e001e */
[----:B------:R-:W-:Y:S01]  /*1460*/  MOV R21, R31 ;  /* 0x0000001f00157202 */ /* 0x000fe20000000f00 */
[----:B------:R-:W-:Y:S01]  /*1470*/  IMAD.MOV.U32 R20, RZ, RZ, R9 ;  /* 0x000000ffff147224 */ /* 0x000fe200078e0009 */
[----:B------:R-:W-:Y:S02]  /*1480*/  MOV R18, 0x14a0 ;  /* 0x000014a000127802 */ /* 0x000fe40000000f00 */
[----:B------:R-:W-:Y:S05]  /*1490*/  CALL.REL.NOINC `($__internal_26_$__cuda_sm20_div_s64) ;  /* 0x0000002800f47944 */ /* 0x000fea0003c00000 */
[----:B------:R-:W-:Y:S02]  /*14a0*/  MOV R22, R16 ;  /* 0x0000001000167202 */ /* 0x000fe40000000f00 */
[----:B------:R-:W-:Y:S02]  /*14b0*/  MOV R23, R17 ;  /* 0x0000001100177202 */ /* 0x000fe40000000f00 */
.L_x_6697:
[----:B------:R-:W-:Y:S05]  /*14c0*/  BSYNC.RECONVERGENT B0 ;  /* 0x0000000000007941 */ /* 0x000fea0003800200 */
.L_x_6695:
        /* <DEDUP_REMOVED lines=64> */
.L_x_6699:
[----:B------:R-:W-:Y:S05]  /*18d0*/  BSYNC.RECONVERGENT B0 ;  /* 0x0000000000007941 */ /* 0x000fea0003800200 */
.L_x_6698:
        /* <DEDUP_REMOVED lines=133> */
.L_x_6703:
[----:B------:R-:W-:Y:S01]  /*2130*/  IMAD.MOV.U32 R21, RZ, RZ, RZ ;  /* 0x000000ffff157224 */ /* 0x000fe200078e00ff */
[----:B------:R-:W-:Y:S02]  /*2140*/  MOV R20, R30 ;  /* 0x0000001e00147202 */ /* 0x000fe40000000f00 */
[----:B------:R-:W-:Y:S02]  /*2150*/  MOV R18, 0x2170 ;  /* 0x0000217000127802 */ /* 0x000fe40000000f00 */
[----:B------:R-:W-:Y:S05]  /*2160*/  CALL.REL.NOINC `($__internal_26_$__cuda_sm20_div_s64) ;  /* 0x0000001c00c07944 */ /* 0x000fea0003c00000 */
[----:B------:R-:W-:Y:S02]  /*2170*/  IADD3 R13, PT, PT, -R16, RZ, RZ ;  /* 0x000000ff100d7210 */ /* 0x000fe40007ffe1ff */
[----:B------:R-:W-:-:S03]  /*2180*/  MOV R31, R17 ;  /* 0x00000011001f7202 */ /* 0x000fc60000000f00 */
[----:B------:R-:W-:Y:S01]  /*2190*/  IMAD R27, R30, R13, R27 ;  /* 0x0000000d1e1b7224 */ /* 0x000fe200078e021b */
[----:B------:R-:W-:-:S07]  /*21a0*/  MOV R30, R16 ;  /* 0x00000010001e7202 */ /* 0x000fce0000000f00 */
.L_x_6704:
        /* <DEDUP_REMOVED lines=60> */
.L_x_6706:
[----:B------:R-:W-:Y:S01]  /*2570*/  IMAD.MOV.U32 R27, RZ, RZ, R30 ;  /* 0x000000ffff1b7224 */ /* 0x000fe200078e001e */
[----:B------:R-:W-:Y:S01]  /*2580*/  MOV R21, R31 ;  /* 0x0000001f00157202 */ /* 0x000fe20000000f00 */
[----:B------:R-:W-:Y:S01]  /*2590*/  IMAD.MOV.U32 R20, RZ, RZ, R34 ;  /* 0x000000ffff147224 */ /* 0x000fe200078e0022 */
[----:B------:R-:W-:Y:S02]  /*25a0*/  MOV R18, 0x25c0 ;  /* 0x000025c000127802 */ /* 0x000fe40000000f00 */
[----:B------:R-:W-:Y:S05]  /*25b0*/  CALL.REL.NOINC `($__internal_26_$__cuda_sm20_div_s64) ;  /* 0x0000001800ac7944 */ /* 0x000fea0003c00000 */
[----:B------:R-:W-:-:S05]  /*25c0*/  IADD3 R31, PT, PT, -R16, RZ, RZ ;  /* 0x000000ff101f7210 */ /* 0x000fca0007ffe1ff */
[----:B------:R-:W-:Y:S02]  /*25d0*/  IMAD R31, R31, R34, R30 ;  /* 0x000000221f1f7224 */ /* 0x000fe400078e021e */
.L_x_6707:
[----:B------:R-:W-:Y:S05]  /*25e0*/  BSYNC.RECONVERGENT B0 ;  /* 0x0000000000007941 */ /* 0x000fea0003800200 */
.L_x_6705:
        /* <DEDUP_REMOVED lines=162> */
.L_x_6702:
[----:B------:R-:W0:Y:S01]  /*3010*/  LDC.64 R4, c[0x0][0x420] ;  /* 0x00010800ff047b82 */ /* 0x000e220000000a00 */
[----:B------:R-:W-:-:S05]  /*3020*/  LEA.HI R2, R0, UR6, RZ, 0x1e ;  /* 0x0000000600027c11 */ /* 0x000fca000f8ff0ff */
[----:B0-----:R-:W-:-:S05]  /*3030*/  IMAD.WIDE.U32 R2, R2, 0x4, R4 ;  /* 0x0000000402027825 */ /* 0x001fca00078e0004 */
[----:B------:R1:W-:Y:S02]  /*3040*/  STG.E desc[UR12][R2.64], R23 ;  /* 0x0000001702007986 */ /* 0x0003e4000c10190c */
.L_x_6701:
[----:B------:R-:W-:Y:S05]  /*3050*/  BSYNC.RECONVERGENT B1 ;  /* 0x0000000000017941 */ /* 0x000fea0003800200 */
.L_x_6700:
        /* <DEDUP_REMOVED lines=61> */
.L_x_6710:
        /* <DEDUP_REMOVED lines=77> */
.L_x_6709:
        /* <DEDUP_REMOVED lines=11> */
.L_x_6711:
        /* <DEDUP_REMOVED lines=22> */
.L_x_6708:
        /* <DEDUP_REMOVED lines=86> */
        .weak           $__internal_26_$__cuda_sm20_div_s64
        .type           $__internal_26_$__cuda_sm20_div_s64,@function
        .size           $__internal_26_$__cuda_sm20_div_s64,(.L_x_11656 - $__internal_26_$__cuda_sm20_div_s64)
$__internal_26_$__cuda_sm20_div_s64:
        /* <DEDUP_REMOVED lines=86> */
[----:B------:R-:W-:Y:S06]  /*45d0*/  RET.REL.NODEC R28 `(_ZN5flash32flash_fwd_splitkv_combine_kernelI23Flash_fwd_kernel_traitsILi96ELi64ELi64ELi4ELb0ELb0EN7cutlass10bfloat16_tE19Flash_kernel_traitsILi96ELi64ELi64ELi4ES3_EELi16ELi2ELb1EEEvNS_16Flash_fwd_paramsE) ;  /* 0xffffffb81c887950 */ /* 0x000fec0003c3ffff */
.L_x_6712:
        /* <DEDUP_REMOVED lines=10> */
.L_x_11656:


//--------------------- .text._ZN5flash32flash_fwd_splitkv_combine_kernelI23Flash_fwd_kernel_traitsILi96ELi64ELi64ELi4ELb0ELb0EN7cutlass10bfloat16_tE19Flash_kernel_traitsILi96ELi64ELi64ELi4ES3_EELi16ELi1ELb1EEEvNS_16Flash_fwd_paramsE --------------------------
	.section	.text._ZN5flash32flash_fwd_splitkv_combine_kernelI23Flash_fwd_kernel_traitsILi96ELi64ELi64ELi4ELb0ELb0EN7cutlass10bfloat16_tE19Flash_kernel_traitsILi96ELi64ELi64ELi4ES3_EELi16ELi1ELb1EEEvNS_16Flash_fwd_paramsE,"ax",@progbits
	.align	128
        .global         _ZN5flash32flash_fwd_splitkv_combine_kernelI23Flash_fwd_kernel_traitsILi96ELi64ELi64ELi4ELb0ELb0EN7cutlass10bfloat16_tE19Flash_kernel_traitsILi96ELi64ELi64ELi4ES3_EELi16ELi1ELb1EEEvNS_16Flash_fwd_paramsE
        .type           _ZN5flash32flash_fwd_splitkv_combine_kernelI23Flash_fwd_kernel_traitsILi96ELi64ELi64ELi4ELb0ELb0EN7cutlass10bfloat16_tE19Flash_kernel_traitsILi96ELi64ELi64ELi4ES3_EELi16ELi1ELb1EEEvNS_16Flash_fwd_paramsE,@function
        .size           _ZN5flash32flash_fwd_splitkv_combine_kernelI23Flash_fwd_kernel_traitsILi96ELi64ELi64ELi4ELb0ELb0EN7cutlass10bfloat16_tE19Flash_kernel_traitsILi96ELi64ELi64ELi4ES3_EELi16ELi1ELb1EEEvNS_16Flash_fwd_paramsE,(.L_x_11657 - _ZN5flash32flash_fwd_splitkv_combine_kernelI23Flash_fwd_kernel_traitsILi96ELi64ELi64ELi4ELb0ELb0EN7cutlass10bfloat16_tE19Flash_kernel_traitsILi96ELi64ELi64ELi4ES3_EELi16ELi1ELb1EEEvNS_16Flash_fwd_paramsE)
        .other          _ZN5flash32flash_fwd_splitkv_combine_kernelI23Flash_fwd_kernel_traitsILi96ELi64ELi64ELi4ELb0ELb0EN7cutlass10bfloat16_tE19Flash_kernel_traitsILi96ELi64ELi64ELi4ES3_EELi16ELi1ELb1EEEvNS_16Flash_fwd_paramsE,@"STO_CUDA_ENTRY STV_DEFAULT"
_ZN5flash32flash_fwd_splitkv_combine_kernelI23Flash_fwd_kernel_traitsILi96ELi64ELi64ELi4ELb0ELb0EN7cutlass10bfloat16_tE19Flash_kernel_traitsILi96ELi64ELi64ELi4ES3_EELi16ELi1ELb1EEEvNS_16Flash_fwd_paramsE:
.text._ZN5flash32flash_fwd_splitkv_combine_kernelI23Flash_fwd_kernel_traitsILi96ELi64ELi64ELi4ELb0ELb0EN7cutlass10bfloat16_tE19Flash_kernel_traitsILi96ELi64ELi64ELi4ES3_EELi16ELi1ELb1EEEvNS_16Flash_fwd_paramsE:
        /* <DEDUP_REMOVED lines=38> */
.L_x_6713:
[----:B------:R-:W-:Y:S01]  /*0260*/  IMAD.U32 R27, RZ, RZ, UR7 ;  /* 0x00000007ff1b7e24 */ /* 0x000fe2000f8e00ff */
[----:B------:R-:W-:Y:S01]  /*0270*/  MOV R20, UR14 ;  /* 0x0000000e00147c02 */ /* 0x000fe20008000f00 */
[----:B------:R-:W-:Y:S01]  /*0280*/  IMAD.U32 R21, RZ, RZ, UR15 ;  /* 0x0000000fff157e24 */ /* 0x000fe2000f8e00ff */
[----:B------:R-:W-:Y:S02]  /*0290*/  MOV R19, UR8 ;  /* 0x0000000800137c02 */ /* 0x000fe40008000f00 */
[----:B------:R-:W-:Y:S02]  /*02a0*/  MOV R18, 0x2c0 ;  /* 0x000002c000127802 */ /* 0x000fe40000000f00 */
[----:B------:R-:W-:Y:S05]  /*02b0*/  CALL.REL.NOINC `($__internal_27_$__cuda_sm20_div_s64) ;  /* 0x0000003c00607944 */ /* 0x000fea0003c00000 */
.L_x_6714:
        /* <DEDUP_REMOVED lines=30> */
.L_x_6716:
[----:B------:R-:W-:Y:S01]  /*04a0*/  IMAD.MOV.U32 R27, RZ, RZ, R16 ;  /* 0x000000ffff1b7224 */ /* 0x000fe200078e0010 */
[----:B------:R-:W-:Y:S02]  /*04b0*/  MOV R21, R17 ;  /* 0x0000001100157202 */ /* 0x000fe40000000f00 */
[----:B------:R-:W-:Y:S02]  /*04c0*/  MOV R18, 0x4e0 ;  /* 0x000004e000127802 */ /* 0x000fe40000000f00 */
[----:B------:R-:W-:Y:S05]  /*04d0*/  CALL.REL.NOINC `($__internal_27_$__cuda_sm20_div_s64) ;  /* 0x0000003800d87944 */ /* 0x000fea0003c00000 */
[----:B------:R-:W-:Y:S02]  /*04e0*/  MOV R6, R16 ;  /* 0x0000001000067202 */ /* 0x000fe40000000f00 */
[----:B------:R-:W-:Y:S02]  /*04f0*/  MOV R7, R17 ;  /* 0x0000001100077202 */ /* 0x000fe40000000f00 */
.L_x_6717:
[----:B------:R-:W-:Y:S05]  /*0500*/  BSYNC.RECONVERGENT B0 ;  /* 0x0000000000007941 */ /* 0x000fea0003800200 */
.L_x_6715:
        /* <DEDUP_REMOVED lines=55> */
.L_x_6719:
[----:B------:R-:W-:Y:S01]  /*0880*/  IMAD.MOV.U32 R27, RZ, RZ, R20 ;  /* 0x000000ffff1b7224 */ /* 0x000fe200078e0014 */
[----:B------:R-:W-:Y:S01]  /*0890*/  MOV R20, R14 ;  /* 0x0000000e00147202 */ /* 0x000fe20000000f00 */
[----:B------:R-:W-:Y:S01]  /*08a0*/  IMAD.MOV.U32 R21, RZ, RZ, R19 ;  /* 0x000000ffff157224 */ /* 0x000fe200078e0013 */
[----:B------:R-:W-:Y:S02]  /*08b0*/  MOV R19, R4 ;  /* 0x0000000400137202 */ /* 0x000fe40000000f00 */
[----:B------:R-:W-:Y:S02]  /*08c0*/  MOV R18, 0x8e0 ;  /* 0x000008e000127802 */ /* 0x000fe40000000f00 */
[----:B------:R-:W-:Y:S05]  /*08d0*/  CALL.REL.NOINC `($__internal_27_$__cuda_sm20_div_s64) ;  /* 0x0000003400d87944 */ /* 0x000fea0003c00000 */
.L_x_6720:
[----:B------:R-:W-:Y:S05]  /*08e0*/  BSYNC.RECONVERGENT B0 ;  /* 0x0000000000007941 */ /* 0x000fea0003800200 */
.L_x_6718:
        /* <DEDUP_REMOVED lines=116> */
.L_x_6722:
[----:B------:R-:W-:Y:S01]  /*1030*/  IMAD.MOV.U32 R27, RZ, RZ, R16 ;  /* 0x000000ffff1b7224 */ /* 0x000fe200078e0010 */
[----:B------:R-:W-:Y:S01]  /*1040*/  MOV R20, R11 ;  /* 0x0000000b00147202 */ /* 0x000fe20000000f00 */
[----:B------:R-:W-:Y:S01]  /*1050*/  IMAD.MOV.U32 R21, RZ, RZ, R17 ;  /* 0x000000ffff157224 */ /* 0x000fe200078e0011 */
[----:B------:R-:W-:Y:S02]  /*1060*/  MOV R19, R3 ;  /* 0x0000000300137202 */ /* 0x000fe40000000f00 */
[----:B------:R-:W-:Y:S02]  /*1070*/  MOV R18, 0x1090 ;  /* 0x0000109000127802 */ /* 0x000fe40000000f00 */
[----:B------:R-:W-:Y:S05]  /*1080*/  CALL.REL.NOINC `($__internal_27_$__cuda_sm20_div_s64) ;  /* 0x0000002c00ec7944 */ /* 0x000fea0003c00000 */
[----:B------:R-:W-:Y:S02]  /*1090*/  MOV R32, R16 ;  /* 0x0000001000207202 */ /* 0x000fe40000000f00 */
[----:B------:R-:W-:Y:S02]  /*10a0*/  MOV R33, R17 ;  /* 0x0000001100217202 */ /* 0x000fe40000000f00 */
.L_x_6723:
[----:B------:R-:W-:Y:S05]  /*10b0*/  BSYNC.RECONVERGENT B0 ;  /* 0x0000000000007941 */ /* 0x000fea0003800200 */
.L_x_6721:
        /* <DEDUP_REMOVED lines=58> */
.L_x_6725:
[----:B------:R-:W-:Y:S01]  /*1460*/  IMAD.MOV.U32 R27, RZ, RZ, R6 ;  /* 0x000000ffff1b7224 */ /* 0x000fe200078e0006 */
[----:B------:R-:W-:Y:S01]  /*1470*/  MOV R21, R7 ;  /* 0x0000000700157202 */ /* 0x000fe20000000f00 */
[----:B------:R-:W-:Y:S01]  /*1480*/  IMAD.MOV.U32 R20, RZ, RZ, R9 ;  /* 0x000000ffff147224 */ /* 0x000fe200078e0009 */
[----:B------:R-:W-:Y:S02]  /*1490*/  MOV R18, 0x14b0 ;  /* 0x000014b000127802 */ /* 0x000fe40000000f00 */
[----:B------:R-:W-:Y:S05]  /*14a0*/  CALL.REL.NOINC `($__internal_27_$__cuda_sm20_div_s64) ;  /* 0x0000002800e47944 */ /* 0x000fea0003c00000 */
[----:B------:R-:W-:Y:S02]  /*14b0*/  MOV R18, R16 ;  /* 0x0000001000127202 */ /* 0x000fe40000000f00 */
[----:B------:R-:W-:Y:S02]  /*14c0*/  MOV R19, R17 ;  /* 0x0000001100137202 */ /* 0x000fe40000000f00 */
.L_x_6726:
[----:B------:R-:W-:Y:S05]  /*14d0*/  BSYNC.RECONVERGENT B0 ;  /* 0x0000000000007941 */ /* 0x000fea0003800200 */
.L_x_6724:
        /* <DEDUP_REMOVED lines=66> */
.L_x_6728:
[----:B------:R-:W-:Y:S05]  /*1900*/  BSYNC.RECONVERGENT B0 ;  /* 0x0000000000007941 */ /* 0x000fea0003800200 */
.L_x_6727:
        /* <DEDUP_REMOVED lines=127> */
.L_x_6732:
[----:B------:R-:W-:Y:S01]  /*2100*/  IMAD.MOV.U32 R21, RZ, RZ, RZ ;  /* 0x000000ffff157224 */ /* 0x000fe200078e00ff */
[----:B------:R-:W-:Y:S02]  /*2110*/  MOV R20, R30 ;  /* 0x0000001e00147202 */ /* 0x000fe40000000f00 */
[----:B------:R-:W-:Y:S02]  /*2120*/  MOV R18, 0x2140 ;  /* 0x0000214000127802 */ /* 0x000fe40000000f00 */
[----:B------:R-:W-:Y:S05]  /*2130*/  CALL.REL.NOINC `($__internal_27_$__cuda_sm20_div_s64) ;  /* 0x0000001c00c07944 */ /* 0x000fea0003c00000 */
[----:B------:R-:W-:Y:S02]  /*2140*/  IADD3 R13, PT, PT, -R16, RZ, RZ ;  /* 0x000000ff100d7210 */ /* 0x000fe40007ffe1ff */
[----:B------:R-:W-:-:S03]  /*2150*/  MOV R31, R17 ;  /* 0x00000011001f7202 */ /* 0x000fc60000000f00 */
[----:B------:R-:W-:Y:S01]  /*2160*/  IMAD R27, R30, R13, R27 ;  /* 0x0000000d1e1b7224 */ /* 0x000fe200078e021b */
[----:B------:R-:W-:-:S07]  /*2170*/  MOV R30, R16 ;  /* 0x00000010001e7202 */ /* 0x000fce0000000f00 */
.L_x_6733:
        /* <DEDUP_REMOVED lines=60> */
.L_x_6735:
[----:B------:R-:W-:Y:S01]  /*2540*/  IMAD.MOV.U32 R27, RZ, RZ, R30 ;  /* 0x000000ffff1b7224 */ /* 0x000fe200078e001e */
[----:B------:R-:W-:Y:S01]  /*2550*/  MOV R21, R31 ;  /* 0x0000001f00157202 */ /* 0x000fe20000000f00 */
[----:B------:R-:W-:Y:S01]  /*2560*/  IMAD.MOV.U32 R20, RZ, RZ, R34 ;  /* 0x000000ffff147224 */ /* 0x000fe200078e0022 */
[----:B------:R-:W-:Y:S02]  /*2570*/  MOV R18, 0x2590 ;  /* 0x0000259000127802 */ /* 0x000fe40000000f00 */
[----:B------:R-:W-:Y:S05]  /*2580*/  CALL.REL.NOINC `($__internal_27_$__cuda_sm20_div_s64) ;  /* 0x0000001800ac7944 */ /* 0x000fea0003c00000 */
[----:B------:R-:W-:-:S05]  /*2590*/  IADD3 R31, PT, PT, -R16, RZ, RZ ;  /* 0x000000ff101f7210 */ /* 0x000fca0007ffe1ff */
[----:B------:R-:W-:Y:S02]  /*25a0*/  IMAD R31, R31, R34, R30 ;  /* 0x000000221f1f7224 */ /* 0x000fe400078e021e */
.L_x_6736:
[----:B------:R-:W-:Y:S05]  /*25b0*/  BSYNC.RECONVERGENT B0 ;  /* 0x0000000000007941 */ /* 0x000fea0003800200 */
.L_x_6734:
        /* <DEDUP_REMOVED lines=162> */
.L_x_6731:
[----:B------:R-:W0:Y:S01]  /*2fe0*/  LDC.64 R2, c[0x0][0x420] ;  /* 0x00010800ff027b82 */ /* 0x000e220000000a00 */
[----:B------:R-:W-:-:S05]  /*2ff0*/  IADD3 R27, PT, PT, R27, UR6, RZ ;  /* 0x000000061b1b7c10 */ /* 0x000fca000fffe0ff */
[----:B0-----:R-:W-:-:S05]  /*3000*/  IMAD.WIDE.U32 R2, R27, 0x4, R2 ;  /* 0x000000041b027825 */ /* 0x001fca00078e0002 */
[----:B------:R1:W-:Y:S02]  /*3010*/  STG.E desc[UR12][R2.64], R23 ;  /* 0x0000001702007986 */ /* 0x0003e4000c10190c */
.L_x_6730:
[----:B------:R-:W-:Y:S05]  /*3020*/  BSYNC.RECONVERGENT B1 ;  /* 0x0000000000017941 */ /* 0x000fea0003800200 */
.L_x_6729:
        /* <DEDUP_REMOVED lines=61> */
.L_x_6739:
        /* <DEDUP_REMOVED lines=77> */
.L_x_6738:
        /* <DEDUP_REMOVED lines=11> */
.L_x_6740:
        /* <DEDUP_REMOVED lines=22> */
.L_x_6737:
        /* <DEDUP_REMOVED lines=86> */
        .weak           $__internal_27_$__cuda_sm20_div_s64
        .type           $__internal_27_$__cuda_sm20_div_s64,@function
        .size           $__internal_27_$__cuda_sm20_div_s64,(.L_x_11657 - $__internal_27_$__cuda_sm20_div_s64)
$__internal_27_$__cuda_sm20_div_s64:
        /* <DEDUP_REMOVED lines=86> */
[----:B------:R-:W-:Y:S06]  /*45a0*/  RET.REL.NODEC R28 `(_ZN5flash32flash_fwd_splitkv_combine_kernelI23Flash_fwd_kernel_traitsILi96ELi64ELi64ELi4ELb0ELb0EN7cutlass10bfloat16_tE19Flash_kernel_traitsILi96ELi64ELi64ELi4ES3_EELi16ELi1ELb1EEEvNS_16Flash_fwd_paramsE) ;  /* 0xffffffb81c947950 */ /* 0x000fec0003c3ffff */
.L_x_6741:
        /* <DEDUP_REMOVED lines=13> */
.L_x_11657:


//--------------------- .text._ZN5flash24flash_fwd_splitkv_kernelI23Flash_fwd_kernel_traitsILi96ELi64ELi64ELi4ELb0ELb0EN7cutlass10bfloat16_tE19Flash_kernel_traitsILi96ELi64ELi64ELi4ES3_EELb0ELb0ELb0ELb0ELb1ELb0ELb0ELb0EEEvNS_16Flash_fwd_paramsE --------------------------
	.section	.text._ZN5flash24flash_fwd_splitkv_kernelI23Flash_fwd_kernel_traitsILi96ELi64ELi64ELi4ELb0ELb0EN7cutlass10bfloat16_tE19Flash_kernel_traitsILi96ELi64ELi64ELi4ES3_EELb0ELb0ELb0ELb0ELb1ELb0ELb0ELb0EEEvNS_16Flash_fwd_paramsE,"ax",@progbits
	.align	128
        .global         _ZN5flash24flash_fwd_splitkv_kernelI23Flash_fwd_kernel_traitsILi96ELi64ELi64ELi4ELb0ELb0EN7cutlass10bfloat16_tE19Flash_kernel_traitsILi96ELi64ELi64ELi4ES3_EELb0ELb0ELb0ELb0ELb1ELb0ELb0ELb0EEEvNS_16Flash_fwd_paramsE
        .type           _ZN5flash24flash_fwd_splitkv_kernelI23Flash_fwd_kernel_traitsILi96ELi64ELi64ELi4ELb0ELb0EN7cutlass10bfloat16_tE19Flash_kernel_traitsILi96ELi64ELi64ELi4ES3_EELb0ELb0ELb0ELb0ELb1ELb0ELb0ELb0EEEvNS_16Flash_fwd_paramsE,@function
        .size           _ZN5flash24flash_fwd_splitkv_kernelI23Flash_fwd_kernel_traitsILi96ELi64ELi64ELi4ELb0ELb0EN7cutlass10bfloat16_tE19Flash_kernel_traitsILi96ELi64ELi64ELi4ES3_EELb0ELb0ELb0ELb0ELb1ELb0ELb0ELb0EEEvNS_16Flash_fwd_paramsE,(.L_x_11658 - _ZN5flash24flash_fwd_splitkv_kernelI23Flash_fwd_kernel_traitsILi96ELi64ELi64ELi4ELb0ELb0EN7cutlass10bfloat16_tE19Flash_kernel_traitsILi96ELi64ELi64ELi4ES3_EELb0ELb0ELb0ELb0ELb1ELb0ELb0ELb0EEEvNS_16Flash_fwd_paramsE)
        .other          _ZN5flash24flash_fwd_splitkv_kernelI23Flash_fwd_kernel_traitsILi96ELi64ELi64ELi4ELb0ELb0EN7cutlass10bfloat16_tE19Flash_kernel_traitsILi96ELi64ELi64ELi4ES3_EELb0ELb0ELb0ELb0ELb1ELb0ELb0ELb0EEEvNS_16Flash_fwd_paramsE,@"STO_CUDA_ENTRY STV_DEFAULT"
_ZN5flash24flash_fwd_splitkv_kernelI23Flash_fwd_kernel_traitsILi96ELi64ELi64ELi4ELb0ELb0EN7cutlass10bfloat16_tE19Flash_kernel_traitsILi96ELi64ELi64ELi4ES3_EELb0ELb0ELb0ELb0ELb1ELb0ELb0ELb0EEEvNS_16Flash_fwd_paramsE:
.text._ZN5flash24flash_fwd_splitkv_kernelI23Flash_fwd_kernel_traitsILi96ELi64ELi64ELi4ELb0ELb0EN7cutlass10bfloat16_tE19Flash_kernel_traitsILi96ELi64ELi64ELi4ES3_EELb0ELb0ELb0ELb0ELb1ELb0ELb0ELb0EEEvNS_16Flash_fwd_paramsE:
[----:B------:R-:W-:Y:S01]  /*0000*/  LDC R1, c[0x0][0x37c] ;  /* 0x0000df00ff017b82 */ /* 0x000fe20000000800 */
[----:B------:R-:W1:Y:S07]  /*0010*/  S2R R151, SR_CTAID.X ;  /* 0x0000000000977919 */ /* 0x000e6e0000002500 */
[----:B------:R-:W2:Y:S01]  /*0020*/  LDC.64 R2, c[0x0][0x348] ;  /* 0x0000d200ff027b82 */ /* 0x000ea20000000a00 */
[----:B------:R-:W-:Y:S01]  /*0030*/  BSSY.RECONVERGENT B2, `(.L_x_6742) ;  /* 0x0000005000027945 */ /* 0x000fe20003800200 */
[----:B------:R-:W-:Y:S01]  /*0040*/  MOV R148, 0x80 ;  /* 0x0000008000947802 */ /* 0x000fe20000000f00 */
[----:B------:R-:W3:Y:S01]  /*0050*/  S2R R150, SR_CTAID.Y ;  /* 0x0000000000967919 */ /* 0x000ee20000002600 */
[----:B------:R-:W4:Y:S05]  /*0060*/  S2R R149, SR_CTAID.Z ;  /* 0x0000000000957919 */ /* 0x000f2a0000002700 */
[----:B-1234-:R-:W-:Y:S05]  /*0070*/  CALL.REL.NOINC `($_ZN5flash24flash_fwd_splitkv_kernelI23Flash_fwd_kernel_traitsILi96ELi64ELi64ELi4ELb0ELb0EN7cutlass10bfloat16_tE19Flash_kernel_traitsILi96ELi64ELi64ELi4ES3_EELb0ELb0ELb0ELb0ELb1ELb0ELb0ELb0EEEvNS_16Flash_fwd_paramsE$_ZN5flash30compute_attn_1rowblock_splitkvI23Flash_fwd_kernel_traitsILi96ELi64ELi64ELi4ELb0ELb0EN7cutlass10bfloat16_tE19Flash_kernel_traitsILi96ELi64ELi64ELi4ES3_EELb0ELb0ELb0ELb0ELb1ELb0ELb0ELb0ENS_16Flash_fwd_paramsEEEvRKT8_iiiii) ;  /* 0x0000000000087944 */ /* 0x01efea0003c00000 */
[----:B------:R-:W-:Y:S05]  /*0080*/  BSYNC.RECONVERGENT B2 ;  /* 0x0000000000027941 */ /* 0x000fea0003800200 */
.L_x_6742:
[----:B------:R-:W-:Y:S05]  /*0090*/  EXIT ;  /* 0x000000000000794d */ /* 0x000fea0003800000 */
        .type           $_ZN5flash24flash_fwd_splitkv_kernelI23Flash_fwd_kernel_traitsILi96ELi64ELi64ELi4ELb0ELb0EN7cutlass10bfloat16_tE19Flash_kernel_traitsILi96ELi64ELi64ELi4ES3_EELb0ELb0ELb0ELb0ELb1ELb0ELb0ELb0EEEvNS_16Flash_fwd_paramsE$_ZN5flash30compute_attn_1rowblock_splitkvI23Flash_fwd_kernel_traitsILi96ELi64ELi64ELi4ELb0ELb0EN7cutlass10bfloat16_tE19Flash_kernel_traitsILi96ELi64ELi64ELi4ES3_EELb0ELb0ELb0ELb0ELb1ELb0ELb0ELb0ENS_16Flash_fwd_paramsEEEvRKT8_iiiii,@function
        .size           $_ZN5flash24flash_fwd_splitkv_kernelI23Flash_fwd_kernel_traitsILi96ELi64ELi64ELi4ELb0ELb0EN7cutlass10bfloat16_tE19Flash_kernel_traitsILi96ELi64ELi64ELi4ES3_EELb0ELb0ELb0ELb0ELb1ELb0ELb0ELb0EEEvNS_16Flash_fwd_paramsE$_ZN5flash30compute_attn_1rowblock_splitkvI23Flash_fwd_kernel_traitsILi96ELi64ELi64ELi4ELb0ELb0EN7cutlass10bfloat16_tE19Flash_kernel_traitsILi96ELi64ELi64ELi4ES3_EELb0ELb0ELb0ELb0ELb1ELb0ELb0ELb0ENS_16Flash_fwd_paramsEEEvRKT8_iiiii,(.L_x_11658 - $_ZN5flash24flash_fwd_splitkv_kernelI23Flash_fwd_kernel_traitsILi96ELi64ELi64ELi4ELb0ELb0EN7cutlass10bfloat16_tE19Flash_kernel_traitsILi96ELi64ELi64ELi4ES3_EELb0ELb0ELb0ELb0ELb1ELb0ELb0ELb0EEEvNS_16Flash_fwd_paramsE$_ZN5flash30compute_attn_1rowblock_splitkvI23Flash_fwd_kernel_traitsILi96ELi64ELi64ELi4ELb0ELb0EN7cutlass10bfloat16_tE19Flash_kernel_traitsILi96ELi64ELi64ELi4ES3_EELb0ELb0ELb0ELb0ELb1ELb0ELb0ELb0ENS_16Flash_fwd_paramsEEEvRKT8_iiiii)
$_ZN5flash24flash_fwd_splitkv_kernelI23Flash_fwd_kernel_traitsILi96ELi64ELi64ELi4ELb0ELb0EN7cutlass10bfloat16_tE19Flash_kernel_traitsILi96ELi64ELi64ELi4ES3_EELb0ELb0ELb0ELb0ELb1ELb0ELb0ELb0EEEvNS_16Flash_fwd_paramsE$_ZN5flash30compute_attn_1rowblock_splitkvI23Flash_fwd_kernel_traitsILi96ELi64ELi64ELi4ELb0ELb0EN7cutlass10bfloat16_tE19Flash_kernel_traitsILi96ELi64ELi64ELi4ES3_EELb0ELb0ELb0ELb0ELb1ELb0ELb0ELb0ENS_16Flash_fwd_paramsEEEvRKT8_iiiii:
        /* <DEDUP_REMOVED lines=20> */
[----:B------:R-:W-:Y:S02]  /*01e0*/  ISETP.NE.U32.AND P2, PT, R6, RZ, PT ;  /* 0x000000ff0600720c */ /* 0x000fe40003f45070 */
        /* <DEDUP_REMOVED lines=13> */
[----:B------:R-:W2:Y:S02]  /*02c0*/  LD.E.U8 R6, desc[UR4][R2.64+0x1b2] ;  /* 0x0001b20402067980 */ /* 0x000ea4000c101100 */
[----:B--2---:R-:W-:-:S13]  /*02d0*/  ISETP.NE.AND P1, PT, R6, RZ, PT ;  /* 0x000000ff0600720c */ /* 0x004fda0003f25270 */
[----:B------:R-:W-:Y:S05]  /*02e0*/  @!P1 BRA `(.L_x_6744) ;  /* 0x0000000000049947 */ /* 0x000fea0003800000 */
[----:B------:R2:W5:Y:S02]  /*02f0*/  LD.E R13, desc[UR4][R10.64] ;  /* 0x000000040a0d7980 */ /* 0x000564000c101900 */
.L_x_6744:
[----:B------:R-:W-:Y:S05]  /*0300*/  BSYNC.RECONVERGENT B0 ;  /* 0x0000000000007941 */ /* 0x000fea0003800200 */
.L_x_6743:
[----:B------:R-:W-:Y:S04]  /*0310*/  BSSY.RECONVERGENT B0, `(.L_x_6745) ;  /* 0x0000007000007945 */ /* 0x000fe80003800200 */
[----:B------:R-:W-:Y:S05]  /*0320*/  @!P3 BRA `(.L_x_6746) ;  /* 0x000000000014b947 */ /* 0x000fea0003800000 */
[----:B------:R-:W3:Y:S02]  /*0330*/  LD.E.U8 R6, desc[UR4][R2.64+0x1b2] ;  /* 0x0001b20402067980 */ /* 0x000ee4000c101100 */
[----:B---3--:R-:W-:-:S13]  /*0340*/  ISETP.NE.AND P1, PT, R6, RZ, PT ;  /* 0x000000ff0600720c */ /* 0x008fda0003f25270 */
[----:B------:R-:W3:Y:S02]  /*0350*/  @P1 LD.E R6, desc[UR4][R10.64+0x4] ;  /* 0x000004040a061980 */ /* 0x000ee4000c101900 */
[----:B---3-5:R-:W-:-:S06]  /*0360*/  @P1 IADD3 R89, PT, PT, R6, -R13, RZ ;  /* 0x8000000d06591210 */ /* 0x028fcc0007ffe0ff */
[----:B------:R3:W5:Y:S02]  /*0370*/  @!P1 LD.E R89, desc[UR4][R10.64] ;  /* 0x000000040a599980 */ /* 0x000764000c101900 */
.L_x_6746:
[----:B------:R-:W-:Y:S05]  /*0380*/  BSYNC.RECONVERGENT B0 ;  /* 0x0000000000007941 */ /* 0x000fea0003800200 */
.L_x_6745:
        /* <DEDUP_REMOVED lines=8> */
.L_x_6748:
[----:B------:R-:W4:Y:S01]  /*0410*/  LD.E.64 R6, desc[UR4][R2.64+0x108] ;  /* 0x0001080402067980 */ /* 0x000f22000c101b00 */
[----:B------:R-:W-:Y:S01]  /*0420*/  BSSY.RECONVERGENT B0, `(.L_x_6750) ;  /* 0x0000006000007945 */ /* 0x000fe20003800200 */
[----:B------:R-:W-:Y:S01]  /*0430*/  IMAD.MOV.U32 R5, RZ, RZ, RZ ;  /* 0x000000ffff057224 */ /* 0x000fe200078e00ff */
[----:B----4-:R-:W-:-:S04]  /*0440*/  ISETP.NE.U32.AND P0, PT, R6, RZ, PT ;  /* 0x000000ff0600720c */ /* 0x010fc80003f05070 */
[----:B------:R-:W-:-:S13]  /*0450*/  ISETP.NE.AND.EX P0, PT, R7, RZ, PT, P0 ;  /* 0x000000ff0700720c */ /* 0x000fda0003f05300 */
[----:B------:R-:W-:Y:S05]  /*0460*/  @!P0 BRA `(.L_x_6751) ;  /* 0x0000000000048947 */ /* 0x000fea0003800000 */
[----:B------:R4:W5:Y:S02]  /*0470*/  LD.E R5, desc[UR4][R2.64+0xbc] ;  /* 0x0000bc0402057980 */ /* 0x000964000c101900 */
.L_x_6751:
[----:B------:R-:W-:Y:S05]  /*0480*/  BSYNC.RECONVERGENT B0 ;  /* 0x0000000000007941 */ /* 0x000fea0003800200 */
.L_x_6750:
[----:B-----5:R-:W-:Y:S02]  /*0490*/  IADD3 R89, PT, PT, R5, R89, -R12 ;  /* 0x0000005905597210 */ /* 0x020fe40007ffe80c */
.L_x_6749:
[----:B------:R-:W-:Y:S05]  /*04a0*/  BSYNC.RECONVERGENT B1 ;  /* 0x0000000000017941 */ /* 0x000fea0003800200 */
.L_x_6747:
[----:B------:R-:W-:Y:S01]  /*04b0*/  IMAD.SHL.U32 R139, R151, 0x40, RZ ;  /* 0x00000040978b7824 */ /* 0x000fe200078e00ff */
[----:B------:R-:W-:Y:S01]  /*04c0*/  MOV R6, R148 ;  /* 0x0000009400067202 */ /* 0x000fe20000000f00 */
[----:B------:R-:W-:-:S03]  /*04d0*/  IMAD.MOV.U32 R7, RZ, RZ, 0x0 ;  /* 0x00000000ff077424 */ /* 0x000fc600078e00ff */
[----:B------:R-:W-:-:S13]  /*04e0*/  ISETP.GT.AND P0, PT, R18, R139, PT ;  /* 0x0000008b1200720c */ /* 0x000fda0003f04270 */
[----:B-1234-:R-:W-:Y:S05]  /*04f0*/  @!P0 RET.REL.NODEC R6 `(_ZN5flash24flash_fwd_splitkv_kernelI23Flash_fwd_kernel_traitsILi96ELi64ELi64ELi4ELb0ELb0EN7cutlass10bfloat16_tE19Flash_kernel_traitsILi96ELi64ELi64ELi4ES3_EELb0ELb0ELb0ELb0ELb1ELb0ELb0ELb0EEEvNS_16Flash_fwd_paramsE) ;  /* 0xfffffff806c08950 */ /* 0x01efea0003c3ffff */
[----:B------:R-:W2:Y:S01]  /*0500*/  LD.E R8, desc[UR4][R2.64+0xb8] ;  /* 0x0000b80402087980 */ /* 0x000ea2000c101900 */
[----:B------:R-:W-:Y:S01]  /*0510*/  VIADD R6, R89, 0x3f ;  /* 0x0000003f59067836 */ /* 0x000fe20000000000 */
[----:B------:R-:W1:Y:S04]  /*0520*/  S2R R132, SR_TID.X ;  /* 0x0000000000847919 */ /* 0x000e680000002100 */
        /* <DEDUP_REMOVED lines=9> */
[----:B-1----:R-:W-:Y:S05]  /*05c0*/  @P0 BRA `(.L_x_6752) ;  /* 0x0000000400300947 */ /* 0x002fea0003800000 */
        /* <DEDUP_REMOVED lines=21> */
[-C--:B---3--:R-:W-:Y:S02]  /*0720*/  IMAD R4, R4, R150.reuse, R149 ;  /* 0x0000009604047224 */ /* 0x088fe400078e0295 */
[-C--:B----4-:R-:W-:Y:S02]  /*0730*/  @!P0 IMAD R8, R21, R150.reuse, RZ ;  /* 0x0000009615088224 */ /* 0x090fe400078e02ff */
[----:B------:R-:W-:-:S04]  /*0740*/  @!P0 IMAD.WIDE.U32 R20, R20, R150, RZ ;  /* 0x0000009614148225 */ /* 0x000fc800078e00ff */
[----:B-1----:R-:W-:Y:S01]  /*0750*/  @!P0 IMAD.MOV.U32 R2, RZ, RZ, R20 ;  /* 0x000000ffff028224 */ /* 0x002fe200078e0014 */
[----:B------:R-:W-:Y:S01]  /*0760*/  @P0 MOV R2, R156 ;  /* 0x0000009c00020202 */ /* 0x000fe20000000f00 */
[----:B------:R-:W-:-:S04]  /*0770*/  IMAD.WIDE.U32 R22, R139, R14, R22 ;  /* 0x0000000e8b167225 */ /* 0x000fc800078e0016 */
[----:B------:R-:W-:Y:S01]  /*0780*/  IMAD R0, R0, R4, R139 ;  /* 0x0000000400007224 */ /* 0x000fe200078e028b */
[----:B------:R-:W-:Y:S01]  /*0790*/  IADD3 R4, P3, PT, R2, R22, RZ ;  /* 0x0000001602047210 */ /* 0x000fe20007f7e0ff */
[----:B------:R-:W-:Y:S01]  /*07a0*/  @!P0 IMAD.IADD R8, R21, 0x1, R8 ;  /* 0x0000000115088824 */ /* 0x000fe200078e0208 */
[----:B------:R-:W-:Y:S01]  /*07b0*/  @P0 IADD3 R8, PT, PT, R157, R5, RZ ;  /* 0x000000059d080210 */ /* 0x000fe20007ffe0ff */
[----:B------:R-:W-:Y:S01]  /*07c0*/  IMAD R139, R15, R139, RZ ;  /* 0x0000008b0f8b7224 */ /* 0x000fe200078e02ff */
[----:B------:R-:W-:-:S04]  /*07d0*/  IADD3 R3, P0, PT, R0, R11, RZ ;  /* 0x0000000b00037210 */ /* 0x000fc80007f1e0ff */
[----:B------:R-:W-:Y:S01]  /*07e0*/  IADD3.X R5, PT, PT, R8, R23, R139, P3, !PT ;  /* 0x0000001708057210 */ /* 0x000fe20001ffe48b */
[-C--:B------:R-:W-:Y:S01]  /*07f0*/  IMAD R2, R13, R149.reuse, RZ ;  /* 0x000000950d027224 */ /* 0x080fe200078e02ff */
[----:B------:R-:W-:Y:S02]  /*0800*/  LEA.HI.X.SX32 R0, R0, RZ, 0x1, P0 ;  /* 0x000000ff00007211 */ /* 0x000fe400000f0eff */
[C---:B------:R-:W-:Y:S01]  /*0810*/  LEA R6, P0, R3.reuse, R6, 0x2 ;  /* 0x0000000603067211 */ /* 0x040fe200078010ff */
[----:B------:R-:W-:Y:S01]  /*0820*/  IMAD.WIDE.U32 R4, R12, R149, R4 ;  /* 0x000000950c047225 */ /* 0x000fe200078e0004 */
[----:B------:R-:W-:Y:S02]  /*0830*/  ISETP.NE.OR P3, PT, R132, RZ, P1 ;  /* 0x000000ff8400720c */ /* 0x000fe40000f65670 */
[----:B------:R-:W-:Y:S01]  /*0840*/  LEA.HI.X R7, R3, R7, R0, 0x2, P0 ;  /* 0x0000000703077211 */ /* 0x000fe200000f1400 */
[----:B------:R-:W-:Y:S01]  /*0850*/  @!P4 IMAD.MOV.U32 R3, RZ, RZ, 0x7f800000 ;  /* 0x7f800000ff03c424 */ /* 0x000fe200078e00ff */
        /* <DEDUP_REMOVED lines=11> */
.L_x_6754:
[----:B------:R-:W-:Y:S05]  /*0910*/  BSYNC.RECONVERGENT B0 ;  /* 0x0000000000007941 */ /* 0x000fea0003800200 */
.L_x_6753:
[----:B------:R-:W-:Y:S04]  /*0920*/  BSSY.RECONVERGENT B0, `(.L_x_6755) ;  /* 0x000000f000007945 */ /* 0x000fe80003800200 */
[----:B------:R-:W-:Y:S05]  /*0930*/  @P1 BRA `(.L_x_6756) ;  /* 0x0000000000341947 */ /* 0x000fea0003800000 */
[----:B------:R-:W-:Y:S01]  /*0940*/  IADD3 R11, P0, PT, R11, 0x20, RZ ;  /* 0x000000200b0b7810 */ /* 0x000fe20007f1e0ff */
        /* <DEDUP_REMOVED lines=12> */
.L_x_6756:
[----:B------:R-:W-:Y:S05]  /*0a10*/  BSYNC.RECONVERGENT B0 ;  /* 0x0000000000007941 */ /* 0x000fea0003800200 */
.L_x_6755:
[----:B------:R-:W-:Y:S01]  /*0a20*/  MOV R149, 0x0 ;  /* 0x0000000000957802 */ /* 0x000fe20000000f00 */
[----:B------:R1:W-:Y:S03]  /*0a30*/  @!P4 ST.E desc[UR4][R6.64], R3 ;  /* 0x000000030600c985 */ /* 0x0003e6000c101904 */
[----:B-12--5:R-:W-:Y:S05]  /*0a40*/  @P3 RET.REL.NODEC R148 `(_ZN5flash24flash_fwd_splitkv_kernelI23Flash_fwd_kernel_traitsILi96ELi64ELi64ELi4ELb0ELb0EN7cutlass10bfloat16_tE19Flash_kernel_traitsILi96ELi64ELi64ELi4ES3_EELb0ELb0ELb0ELb0ELb1ELb0ELb0ELb0EEEvNS_16Flash_fwd_paramsE) ;  /* 0xfffffff4946c3950 */ /* 0x026fea0003c3ffff */
[----:B------:R-:W-:Y:S02]  /*0a50*/  MOV R3, 0x7f800000 ;  /* 0x7f80000000037802 */ /* 0x000fe40000000f00 */
[----:B------:R-:W-:-:S03]  /*0a60*/  MOV R149, 0x0 ;  /* 0x0000000000957802 */ /* 0x000fc60000000f00 */
[----:B------:R1:W-:Y:S02]  /*0a70*/  ST.E desc[UR4][R6.64+0x80], R3 ;  /* 0x0000800306007985 */ /* 0x0003e4000c101904 */
[----:B-1----:R-:W-:Y:S05]  /*0a80*/  RET.REL.NODEC R148 `(_ZN5flash24flash_fwd_splitkv_kernelI23Flash_fwd_kernel_traitsILi96ELi64ELi64ELi4ELb0ELb0EN7cutlass10bfloat16_tE19Flash_kernel_traitsILi96ELi64ELi64ELi4ES3_EELb0ELb0ELb0ELb0ELb1ELb0ELb0ELb0EEEvNS_16Flash_fwd_paramsE) ;  /* 0xfffffff4945c7950 */ /* 0x002fea0003c3ffff */
.L_x_6752:
        /* <DEDUP_REMOVED lines=13> */
[----:B------:R-:W3:Y:S01]  /*0b60*/  LD.E.64 R8, desc[UR4][R2.64+0x168] ;  /* 0x0001680402087980 */ /* 0x000ee2000c101b00 */
[----:B------:R-:W-:Y:S02]  /*0b70*/  IMAD.MOV.U32 R92, RZ, RZ, R2 ;  /* 0x000000ffff5c7224 */ /* 0x000fe400078e0002 */
[----:B------:R-:W-:-:S05]  /*0b80*/  IMAD.MOV.U32 R93, RZ, RZ, R3 ;  /* 0x000000ffff5d7224 */ /* 0x000fca00078e0003 */
[----:B------:R-:W4:Y:S01]  /*0b90*/  LD.E R24, desc[UR4][R92.64+0x68] ;  /* 0x000068045c187980 */ /* 0x000f22000c101900 */
[----:B------:R-:W-:-:S03]  /*0ba0*/  LEA R154, R84, 0xffffffc0, 0x6 ;  /* 0xffffffc0549a7811 */ /* 0x000fc600078e30ff */
[----:B------:R-:W4:Y:S01]  /*0bb0*/  LD.E.64 R20, desc[UR4][R92.64+0x20] ;  /* 0x000020045c147980 */ /* 0x000f22000c101b00 */
[----:B-1----:R-:W-:-:S03]  /*0bc0*/  IABS R4, R154 ;  /* 0x0000009a00047213 */ /* 0x002fc60000000000 */
[----:B------:R-:W4:Y:S04]  /*0bd0*/  LD.E.64 R144, desc[UR4][R92.64+0x38] ;  /* 0x000038045c907980 */ /* 0x000f28000c101b00 */
[----:B------:R-:W4:Y:S04]  /*0be0*/  LD.E.64 R16, desc[UR4][R92.64+0x50] ;  /* 0x000050045c107980 */ /* 0x000f28000c101b00 */
[----:B------:R-:W4:Y:S04]  /*0bf0*/  LD.E.64 R14, desc[UR4][R92.64+0x28] ;  /* 0x000028045c0e7980 */ /* 0x000f28000c101b00 */
[----:B------:R-:W5:Y:S01]  /*0c00*/  LD.E.64 R32, desc[UR4][R92.64+0x58] ;  /* 0x000058045c207980 */ /* 0x000f62000c101b00 */
[----:B--2---:R-:W-:-:S04]  /*0c10*/  IABS R5, R11 ;  /* 0x0000000b00057213 */ /* 0x004fc80000000000 */
[----:B------:R-:W1:Y:S08]  /*0c20*/  I2F.RP R6, R5 ;  /* 0x0000000500067306 */ /* 0x000e700000209400 */
[----:B-1----:R-:W1:Y:S02]  /*0c30*/  MUFU.RCP R12, R6 ;  /* 0x00000006000c7308 */ /* 0x002e640000001000 */
[----:B-1----:R-:W-:-:S06]  /*0c40*/  IADD3 R12, PT, PT, R12, 0xffffffe, RZ ;  /* 0x0ffffffe0c0c7810 */ /* 0x002fcc0007ffe0ff */
[----:B------:R-:W1:Y:S02]  /*0c50*/  F2I.FTZ.U32.TRUNC.NTZ R13, R12 ;  /* 0x0000000c000d7305 */ /* 0x000e64000021f000 */
        /* <DEDUP_REMOVED lines=13> */
[----:B------:R-:W-:Y:S01]  /*0d30*/  ISETP.NE.AND P2, PT, R11, RZ, PT ;  /* 0x000000ff0b00720c */ /* 0x000fe20003f45270 */
[----:B------:R-:W5:Y:S01]  /*0d40*/  LD.E.64 R4, desc[UR4][R92.64+0x40] ;  /* 0x000040045c047980 */ /* 0x000f62000c101b00 */
        /* <DEDUP_REMOVED lines=16> */
[----:B------:R-:W-:Y:S01]  /*0e50*/  IMAD.MOV.U32 R22, RZ, RZ, RZ ;  /* 0x000000ffff167224 */ /* 0x000fe200078e00ff */
[----:B------:R-:W-:Y:S02]  /*0e60*/  IABS R8, R149 ;  /* 0x0000009500087213 */ /* 0x000fe40000000000 */
[----:B-1----:R-:W-:Y:S02]  /*0e70*/  IABS R7, R24 ;  /* 0x0000001800077213 */ /* 0x002fe40000000000 */
[----:B---3--:R-:W-:-:S05]  /*0e80*/  IADD3 R6, PT, PT, RZ, -R23, RZ ;  /* 0x80000017ff067210 */ /* 0x008fca0007ffe0ff */
        /* <DEDUP_REMOVED lines=8> */
[----:B------:R-:W-:Y:S02]  /*0f10*/  IADD3 R8, PT, PT, -R10, RZ, RZ ;  /* 0x000000ff0a087210 */ /* 0x000fe40007ffe1ff */
[----:B------:R-:W-:Y:S01]  /*0f20*/  LOP3.LUT R10, R149, R24, RZ, 0x3c, !PT ;  /* 0x00000018950a7212 */ /* 0x000fe200078e3cff */
[----:B------:R-:W-:Y:S01]  /*0f30*/  @!P1 VIADD R6, R6, 0x1 ;  /* 0x0000000106069836 */ /* 0x000fe20000000000 */
[----:B------:R-:W-:Y:S02]  /*0f40*/  ISETP.NE.AND P1, PT, R24, RZ, PT ;  /* 0x000000ff1800720c */ /* 0x000fe40003f25270 */
[----:B------:R-:W-:Y:S01]  /*0f50*/  ISETP.GE.AND P0, PT, R10, RZ, PT ;  /* 0x000000ff0a00720c */ /* 0x000fe20003f06270 */
[----:B------:R-:W-:-:S04]  /*0f60*/  IMAD R8, R11, R8, R154 ;  /* 0x000000080b087224 */ /* 0x000fc800078e029a */
[----:B------:R-:W-:-:S04]  /*0f70*/  @P2 IADD3 R6, PT, PT, R6, 0x1, RZ ;  /* 0x0000000106062810 */ /* 0x000fc80007ffe0ff */
        /* <DEDUP_REMOVED lines=14> */
[----:B------:R-:W-:-:S05]  /*1060*/  IMAD R6, R144, R9, R6 ;  /* 0x0000000990067224 */ /* 0x000fca00078e0206 */
[----:B------:R-:W-:Y:S01]  /*1070*/  IADD3 R21, PT, PT, R21, R6, RZ ;  /* 0x0000000615157210 */ /* 0x000fe20007ffe0ff */
[----:B------:R-:W-:Y:S02]  /*1080*/  IMAD R6, R15, R0, RZ ;  /* 0x000000000f067224 */ /* 0x000fe400078e02ff */
[----:B------:R-:W-:-:S04]  /*1090*/  IMAD.WIDE.U32 R12, R11, R16, R20 ;  /* 0x000000100b0c7225 */ /* 0x000fc800078e0014 */
[----:B------:R-:W-:-:S04]  /*10a0*/  IMAD.WIDE.U32 R16, R14, R0, RZ ;  /* 0x000000000e107225 */ /* 0x000fc800078e00ff */
[----:B------:R-:W-:Y:S01]  /*10b0*/  IMAD R6, R14, R7, R6 ;  /* 0x000000070e067224 */ /* 0x000fe200078e0206 */
[----:B------:R-:W-:Y:S01]  /*10c0*/  MOV R14, R16 ;  /* 0x00000010000e7202 */ /* 0x000fe20000000f00 */
[----:B------:R-:W-:-:S03]  /*10d0*/  IMAD.IADD R10, R13, 0x1, R10 ;  /* 0x000000010d0a7824 */ /* 0x000fc600078e020a */
[----:B------:R-:W-:Y:S01]  /*10e0*/  IADD3 R0, PT, PT, R17, R6, RZ ;  /* 0x0000000611007210 */ /* 0x000fe20007ffe0ff */
[----:B------:R-:W-:Y:S05]  /*10f0*/  BRA `(.L_x_6759) ;  /* 0x0000000400407947 */ /* 0x000fea0003800000 */
.L_x_6758:
[----:B------:R-:W2:Y:S01]  /*1100*/  LD.E R24, desc[UR4][R2.64+0x68] ;  /* 0x0000680402187980 */ /* 0x000ea2000c101900 */
[----:B------:R-:W-:-:S03]  /*1110*/  ISETP.NE.AND P2, PT, R13, -0x1, PT ;  /* 0xffffffff0d00780c */ /* 0x000fc60003f45270 */
[----:B------:R-:W3:Y:S01]  /*1120*/  LD.E.64 R144, desc[UR4][R2.64+0x38] ;  /* 0x0000380402907980 */ /* 0x000ee2000c101b00 */
[----:B------:R-:W-:Y:S01]  /*1130*/  MOV R92, R2 ;  /* 0x00000002005c7202 */ /* 0x000fe20000000f00 */
[----:B------:R-:W-:Y:S02]  /*1140*/  IMAD.MOV.U32 R93, RZ, RZ, R3 ;  /* 0x000000ffff5d7224 */ /* 0x000fe400078e0003 */
[----:B------:R4:W5:Y:S04]  /*1150*/  LD.E.64 R32, desc[UR4][R2.64+0x58] ;  /* 0x0000580402207980 */ /* 0x000968000c101b00 */
[----:B-1----:R-:W4:Y:S04]  /*1160*/  LD.E.64 R4, desc[UR4][R92.64+0x40] ;  /* 0x000040045c047980 */ /* 0x002f28000c101b00 */
[----:B------:R-:W4:Y:S04]  /*1170*/  @!P2 LD.E.64 R20, desc[UR4][R2.64+0x20] ;  /* 0x000020040214a980 */ /* 0x000f28000c101b00 */
[----:B------:R-:W4:Y:S04]  /*1180*/  @!P2 LD.E.64 R16, desc[UR4][R2.64+0x28] ;  /* 0x000028040210a980 */ /* 0x000f28000c101b00 */
[----:B------:R-:W4:Y:S01]  /*1190*/  LD.E.64 R14, desc[UR4][R92.64+0x50] ;  /* 0x000050045c0e7980 */ /* 0x000f22000c101b00 */
[----:B------:R-:W-:-:S02]  /*11a0*/  MOV R22, RZ ;  /* 0x000000ff00167202 */ /* 0x000fc40000000f00 */
[----:B------:R-:W-:Y:S02]  /*11b0*/  LEA R154, R84, 0xffffffc0, 0x6 ;  /* 0xffffffc0549a7811 */ /* 0x000fe400078e30ff */
[----:B------:R-:W-:Y:S02]  /*11c0*/  CS2R R158, SRZ ;  /* 0x00000000009e7805 */ /* 0x000fe4000001ff00 */
[----:B--2---:R-:W-:-:S04]  /*11d0*/  IABS R0, R24 ;  /* 0x0000001800007213 */ /* 0x004fc80000000000 */
[----:B------:R-:W1:Y:S08]  /*11e0*/  I2F.RP R10, R0 ;  /* 0x00000000000a7306 */ /* 0x000e700000209400 */
[----:B-1----:R-:W1:Y:S02]  /*11f0*/  MUFU.RCP R8, R10 ;  /* 0x0000000a00087308 */ /* 0x002e640000001000 */
[----:B-1----:R-:W-:-:S06]  /*1200*/  IADD3 R8, PT, PT, R8, 0xffffffe, RZ ;  /* 0x0ffffffe08087810 */ /* 0x002fcc0007ffe0ff */
[----:B------:R-:W1:Y:S01]  /*1210*/  F2I.FTZ.U32.TRUNC.NTZ R23, R8 ;  /* 0x0000000800177305 */ /* 0x000e62000021f000 */
[----:B------:R-:W-:Y:S01]  /*1220*/  IABS R7, R24 ;  /* 0x0000001800077213 */ /* 0x000fe20000000000 */
[----:B-1----:R-:W-:-:S04]  /*1230*/  IMAD.MOV R6, RZ, RZ, -R23 ;  /* 0x000000ffff067224 */ /* 0x002fc800078e0a17 */
[----:B------:R-:W-:Y:S01]  /*1240*/  IMAD R9, R6, R0, RZ ;  /* 0x0000000006097224 */ /* 0x000fe200078e02ff */
[----:B------:R-:W-:-:S03]  /*1250*/  IABS R6, R149 ;  /* 0x0000009500067213 */ /* 0x000fc60000000000 */
        /* <DEDUP_REMOVED lines=8> */
[----:B------:R-:W-:Y:S01]  /*12e0*/  @!P2 IMAD.WIDE.U32 R22, R144, R12, RZ ;  /* 0x0000000c9016a225 */ /* 0x000fe200078e00ff */
[----:B-----5:R-:W-:-:S03]  /*12f0*/  @!P2 SHF.R.S32.HI R8, RZ, 0x1f, R11 ;  /* 0x0000001fff08a819 */ /* 0x020fc6000001140b */
        /* <DEDUP_REMOVED lines=11> */
[----:B------:R-:W-:Y:S02]  /*13b0*/  ISETP.GE.AND P0, PT, R6, RZ, PT ;  /* 0x000000ff0600720c */ /* 0x000fe40003f06270 */
[----:B------:R-:W-:Y:S01]  /*13c0*/  ISETP.NE.AND P1, PT, R24, RZ, PT ;  /* 0x000000ff1800720c */ /* 0x000fe20003f25270 */
[----:B------:R-:W-:Y:S01]  /*13d0*/  @!P2 IMAD.MOV.U32 R8, RZ, RZ, R22 ;  /* 0x000000ffff08a224 */ /* 0x000fe200078e0016 */
[----:B------:R-:W-:Y:S02]  /*13e0*/  @!P2 IADD3 R9, PT, PT, R23, R9, RZ ;  /* 0x000000091709a210 */ /* 0x000fe40007ffe0ff */
[----:B------:R-:W-:Y:S02]  /*13f0*/  @P2 IADD3 R9, PT, PT, R21, R0, RZ ;  /* 0x0000000015092210 */ /* 0x000fe40007ffe0ff */
[----:B------:R-:W-:Y:S01]  /*1400*/  @P2 MOV R8, R20 ;  /* 0x0000001400082202 */ /* 0x000fe20000000f00 */
[----:B------:R-:W-:Y:S01]  /*1410*/  @!P2 IMAD R0, R5, R12, RZ ;  /* 0x0000000c0500a224 */ /* 0x000fe200078e02ff */
[----:B------:R-:W-:-:S02]  /*1420*/  @!P2 SHF.R.S32.HI R7, RZ, 0x1f, R12 ;  /* 0x0000001fff07a819 */ /* 0x000fc4000001140c */
[----:B------:R-:W-:Y:S01]  /*1430*/  @P3 IADD3 R10, PT, PT, R10, 0x1, RZ ;  /* 0x000000010a0a3810 */ /* 0x000fe20007ffe0ff */
[----:B------:R-:W-:-:S04]  /*1440*/  IMAD.WIDE.U32 R20, R144, R154, R8 ;  /* 0x0000009a90147225 */ /* 0x000fc800078e0008 */
[----:B------:R-:W-:Y:S02]  /*1450*/  @!P2 IMAD R0, R7, R4, R0 ;  /* 0x000000040700a224 */ /* 0x000fe400078e0200 */
[----:B------:R-:W-:-:S04]  /*1460*/  @!P2 IMAD.WIDE.U32 R8, R4, R12, RZ ;  /* 0x0000000c0408a225 */ /* 0x000fc800078e00ff */
[----:B------:R-:W-:Y:S02]  /*1470*/  IMAD R6, R145, R154, RZ ;  /* 0x0000009a91067224 */ /* 0x000fe400078e02ff */
[----:B------:R-:W-:Y:S01]  /*1480*/  @!P0 IMAD.MOV R10, RZ, RZ, -R10 ;  /* 0x000000ffff0a8224 */ /* 0x000fe200078e0a0a */
[----:B------:R-:W-:Y:S02]  /*1490*/  @!P1 LOP3.LUT R10, RZ, R24, RZ, 0x33, !PT ;  /* 0x00000018ff0a9212 */ /* 0x000fe400078e33ff */
[----:B------:R-:W-:Y:S01]  /*14a0*/  @!P2 IADD3 R23, PT, PT, R9, R0, RZ ;  /* 0x000000000917a210 */ /* 0x000fe20007ffe0ff */
[----:B------:R-:W-:Y:S01]  /*14b0*/  @!P2 IMAD R0, R17, R11, RZ ;  /* 0x0000000b1100a224 */ /* 0x000fe200078e02ff */
[----:B------:R-:W-:Y:S01]  /*14c0*/  @!P2 SHF.R.S32.HI R7, RZ, 0x1f, R11 ;  /* 0x0000001fff07a819 */ /* 0x000fe2000001140b */
[----:B------:R-:W-:Y:S01]  /*14d0*/  @!P2 IMAD.MOV.U32 R22, RZ, RZ, R8 ;  /* 0x000000ffff16a224 */ /* 0x000fe200078e0008 */
[----:B------:R-:W-:Y:S01]  /*14e0*/  IADD3 R21, PT, PT, R21, R6, RZ ;  /* 0x0000000615157210 */ /* 0x000fe20007ffe0ff */
[----:B------:R-:W-:Y:S01]  /*14f0*/  IMAD R9, R15, R10, RZ ;  /* 0x0000000a0f097224 */ /* 0x000fe200078e02ff */
[----:B------:R-:W-:-:S02]  /*1500*/  SHF.R.S32.HI R6, RZ, 0x1f, R10 ;  /* 0x0000001fff067819 */ /* 0x000fc4000001140a */
[----:B------:R-:W-:Y:S01]  /*1510*/  @P2 IADD3 R12, PT, PT, R12, R13, RZ ;  /* 0x0000000d0c0c2210 */ /* 0x000fe20007ffe0ff */
[C---:B------:R-:W-:Y:S02]  /*1520*/  @!P2 IMAD R0, R16.reuse, R7, R0 ;  /* 0x000000071000a224 */ /* 0x040fe400078e0200 */
[----:B------:R-:W-:-:S04]  /*1530*/  @!P2 IMAD.WIDE.U32 R16, R16, R11, R22 ;  /* 0x0000000b1010a225 */ /* 0x000fc800078e0016 */
[----:B------:R-:W-:-:S04]  /*1540*/  IMAD.WIDE.U32 R10, R14, R10, R20 ;  /* 0x0000000a0e0a7225 */ /* 0x000fc800078e0014 */
[----:B------:R-:W-:Y:S02]  /*1550*/  IMAD R9, R14, R6, R9 ;  /* 0x000000060e097224 */ /* 0x000fe400078e0209 */
[-C--:B------:R-:W-:Y:S02]  /*1560*/  @P2 IMAD R6, R5, R12.reuse, RZ ;  /* 0x0000000c05062224 */ /* 0x080fe400078e02ff */
[----:B------:R-:W-:Y:S01]  /*1570*/  @P2 IMAD.WIDE.U32 R20, R4, R12, RZ ;  /* 0x0000000c04142225 */ /* 0x000fe200078e00ff */
[----:B------:R-:W-:Y:S02]  /*1580*/  @!P2 IADD3 R0, PT, PT, R17, R0, RZ ;  /* 0x000000001100a210 */ /* 0x000fe40007ffe0ff */
[----:B------:R-:W-:Y:S01]  /*1590*/  @!P2 MOV R14, R16 ;  /* 0x00000010000ea202 */ /* 0x000fe20000000f00 */
[----:B------:R-:W-:Y:S01]  /*15a0*/  IMAD.MOV.U32 R12, RZ, RZ, R10 ;  /* 0x000000ffff0c7224 */ /* 0x000fe200078e000a */
[----:B------:R-:W-:Y:S01]  /*15b0*/  IADD3 R10, PT, PT, R11, R9, RZ ;  /* 0x000000090b0a7210 */ /* 0x000fe20007ffe0ff */
[----:B------:R-:W-:Y:S01]  /*15c0*/  @P2 IMAD.MOV.U32 R14, RZ, RZ, R20 ;  /* 0x000000ffff0e2224 */ /* 0x000fe200078e0014 */
[----:B------:R-:W-:-:S02]  /*15d0*/  @P2 IADD3 R0, PT, PT, R21, R6, RZ ;  /* 0x0000000615002210 */ /* 0x000fc40007ffe0ff */
[----:B------:R-:W-:Y:S02]  /*15e0*/  MOV R9, RZ ;  /* 0x000000ff00097202 */ /* 0x000fe40000000f00 */
[----:B------:R-:W-:Y:S02]  /*15f0*/  MOV R8, R154 ;  /* 0x0000009a00087202 */ /* 0x000fe40000000f00 */
.L_x_6759:
[----:B------:R-:W-:Y:S05]  /*1600*/  BSYNC.RECONVERGENT B0 ;  /* 0x0000000000007941 */ /* 0x000fea0003800200 */
.L_x_6757:
        /* <DEDUP_REMOVED lines=23> */
[----:B-----5:R-:W-:Y:S02]  /*1780*/  IMAD R9, R9, R4, RZ ;  /* 0x0000000409097224 */ /* 0x020fe400078e02ff */
[----:B------:R-:W-:-:S08]  /*1790*/  IMAD.SHL.U32 R141, R132, 0x8, RZ ;  /* 0x00000008848d7824 */ /* 0x000fd000078e00ff */
[----:B------:R-:W-:Y:S01]  /*17a0*/  @!P1 IMAD.IADD R34, R34, 0x1, -R15 ;  /* 0x0000000122229824 */ /* 0x000fe200078e0a0f */
[----:B------:R-:W-:-:S04]  /*17b0*/  ISETP.GE.AND P2, PT, R11, RZ, PT ;  /* 0x000000ff0b00720c */ /* 0x000fc80003f46270 */
[----:B------:R-:W-:Y:S01]  /*17c0*/  ISETP.GE.U32.AND P3, PT, R34, R15, PT ;  /* 0x0000000f2200720c */ /* 0x000fe20003f66070 */
[----:B------:R-:W-:Y:S01]  /*17d0*/  IMAD.IADD R139, R18, 0x1, -R139 ;  /* 0x00000001128b7824 */ /* 0x000fe200078e0a8b */
[----:B------:R-:W-:Y:S01]  /*17e0*/  ISETP.NE.AND P6, PT, R24, RZ, PT ;  /* 0x000000ff1800720c */ /* 0x000fe20003fc5270 */
[C---:B------:R-:W-:Y:S01]  /*17f0*/  IMAD R9, R8.reuse, R5, R9 ;  /* 0x0000000508097224 */ /* 0x040fe200078e0209 */
[----:B------:R-:W-:Y:S01]  /*1800*/  LOP3.LUT R140, R141, 0x18, RZ, 0xc0, !PT ;  /* 0x000000188d8c7812 */ /* 0x000fe200078ec0ff */
[----:B------:R-:W-:Y:S01]  /*1810*/  IMAD.WIDE.U32 R18, R8, R4, RZ ;  /* 0x0000000408127225 */ /* 0x000fe200078e00ff */
[----:B------:R-:W-:-:S03]  /*1820*/  SHF.R.U32.HI R8, RZ, 0x2, R132 ;  /* 0x00000002ff087819 */ /* 0x000fc60000011684 */
[----:B------:R-:W-:Y:S02]  /*1830*/  @!P1 VIADD R16, R16, 0x1 ;  /* 0x0000000110109836 */ /* 0x000fe40000000000 */
[----:B------:R-:W-:Y:S01]  /*1840*/  IMAD R11, R84, -0x40, R89 ;  /* 0xffffffc0540b7824 */ /* 0x000fe200078e0259 */
[----:B------:R-:W-:Y:S01]  /*1850*/  LOP3.LUT R155, R141, 0xc0, RZ, 0xc0, !PT ;  /* 0x000000c08d9b7812 */ /* 0x000fe200078ec0ff */
[----:B------:R-:W-:Y:S01]  /*1860*/  @P3 VIADD R16, R16, 0x1 ;  /* 0x0000000110103836 */ /* 0x000fe20000000000 */
[----:B------:R-:W-:Y:S01]  /*1870*/  IADD3 R14, P4, P1, R18, R14, R140 ;  /* 0x0000000e120e7210 */ /* 0x000fe2000799e08c */
[----:B------:R-:W-:Y:S02]  /*1880*/  VIADD R18, R8, 0x20 ;  /* 0x0000002008127836 */ /* 0x000fe40000000000 */
[----:B------:R-:W-:Y:S01]  /*1890*/  VIADD R11, R11, 0x40 ;  /* 0x000000400b0b7836 */ /* 0x000fe20000000000 */
[----:B------:R-:W-:Y:S01]  /*18a0*/  LOP3.LUT R155, R155, 0x18, R132, 0xf8, !PT ;  /* 0x000000189b9b7812 */ /* 0x000fe200078ef884 */
[----:B------:R-:W-:Y:S01]  /*18b0*/  IMAD.IADD R9, R19, 0x1, R9 ;  /* 0x0000000113097824 */ /* 0x000fe200078e0209 */
[C---:B------:R-:W-:Y:S01]  /*18c0*/  ISETP.GE.AND P5, PT, R18.reuse, R139, PT ;  /* 0x0000008b1200720c */ /* 0x040fe20003fa6270 */
[----:B------:R-:W-:Y:S01]  /*18d0*/  @!P2 IMAD.MOV R16, RZ, RZ, -R16 ;  /* 0x000000ffff10a224 */ /* 0x000fe200078e0a10 */
[----:B------:R-:W-:-:S02]  /*18e0*/  ISETP.GE.AND P3, PT, R18, R11, PT ;  /* 0x0000000b1200720c */ /* 0x000fc40003f66270 */
[----:B------:R-:W-:Y:S02]  /*18f0*/  ISETP.GE.AND P2, PT, R18, R11, PT ;  /* 0x0000000b1200720c */ /* 0x000fe40003f46270 */
[----:B------:R-:W-:Y:S02]  /*1900*/  @!P6 LOP3.LUT R16, RZ, R24, RZ, 0x33, !PT ;  /* 0x00000018ff10e212 */ /* 0x000fe400078e33ff */
[----:B------:R-:W-:Y:S02]  /*1910*/  LOP3.LUT R13, R141, 0x1f20, RZ, 0xc0, !PT ;  /* 0x00001f208d0d7812 */ /* 0x000fe400078ec0ff */
[----:B------:R-:W-:Y:S02]  /*1920*/  LOP3.LUT R18, R155, R140, RZ, 0x3c, !PT ;  /* 0x0000008c9b127212 */ /* 0x000fe400078e3cff */
[----:B------:R-:W-:Y:S01]  /*1930*/  IADD3.X R9, PT, PT, R9, R0, RZ, P4, P1 ;  /* 0x0000000009097210 */ /* 0x000fe200027e24ff */
[----:B------:R-:W-:Y:S01]  /*1940*/  IMAD R0, R33, R16, RZ ;  /* 0x0000001021007224 */ /* 0x000fe200078e02ff */
[----:B------:R-:W-:-:S02]  /*1950*/  SHF.R.S32.HI R15, RZ, 0x1f, R16 ;  /* 0x0000001fff0f7819 */ /* 0x000fc40000011410 */
[----:B------:R-:W-:Y:S01]  /*1960*/  LOP3.LUT R13, R13, R18, RZ, 0xfc, !PT ;  /* 0x000000120d0d7212 */ /* 0x000fe200078efcff */
[----:B------:R-:W-:Y:S01]  /*1970*/  IMAD.WIDE.U32 R16, R32, R16, RZ ;  /* 0x0000001020107225 */ /* 0x000fe200078e00ff */
[----:B------:R-:W1:Y:S03]  /*1980*/  S2UR UR6, SR_CgaCtaId ;  /* 0x00000000000679c3 */ /* 0x000e660000008800 */
[----:B------:R-:W-:Y:S01]  /*1990*/  IMAD R0, R15, R32, R0 ;  /* 0x000000200f007224 */ /* 0x000fe200078e0200 */
[----:B------:R-:W-:-:S03]  /*19a0*/  IADD3 R14, P4, PT, R14, R16, RZ ;  /* 0x000000100e0e7210 */ /* 0x000fc60007f9e0ff */
[----:B------:R-:W-:Y:S01]  /*19b0*/  IMAD.IADD R0, R17, 0x1, R0 ;  /* 0x0000000111007824 */ /* 0x000fe200078e0200 */
[----:B------:R-:W-:Y:S01]  /*19c0*/  ISETP.GE.AND P6, PT, R8, R139, PT ;  /* 0x0000008b0800720c */ /* 0x000fe20003fc6270 */
[----:B------:R-:W-:Y:S01]  /*19d0*/  UMOV UR7, 0x400 ;  /* 0x0000040000077882 */ /* 0x000fe20000000000 */
[----:B------:R-:W-:Y:S01]  /*19e0*/  IMAD R147, R145, R8, RZ ;  /* 0x0000000891937224 */ /* 0x000fe200078e02ff */
[----:B------:R-:W-:Y:S01]  /*19f0*/  SHF.L.U64.HI R145, R144, 0x5, R145 ;  /* 0x0000000590917819 */ /* 0x000fe20000010291 */
[----:B-1----:R-:W-:-:S06]  /*1a00*/  ULEA UR6, UR6, UR7, 0x18 ;  /* 0x0000000706067291 */ /* 0x002fcc000f8ec0ff */
[----:B------:R-:W-:-:S04]  /*1a10*/  IMAD.U32 R136, RZ, RZ, UR6 ;  /* 0x00000006ff887e24 */ /* 0x000fc8000f8e00ff */
[----:B------:R-:W-:Y:S01]  /*1a20*/  IMAD R162, R13, 0x2, R136 ;  /* 0x000000020da27824 */ /* 0x000fe200078e0288 */
[----:B------:R-:W-:Y:S01]  /*1a30*/  SHF.R.U32.HI R134, RZ, 0x1, R132 ;  /* 0x00000001ff867819 */ /* 0x000fe20000011684 */
[C---:B------:R-:W-:Y:S02]  /*1a40*/  IMAD.SHL.U32 R90, R132.reuse, 0x20, RZ ;  /* 0x00000020845a7824 */ /* 0x040fe400078e00ff */
[----:B------:R-:W-:Y:S01]  /*1a50*/  IMAD.SHL.U32 R133, R132, 0x4, RZ ;  /* 0x0000000484857824 */ /* 0x000fe200078e00ff */
[----:B------:R-:W-:-:S04]  /*1a60*/  LOP3.LUT R85, R134, 0x8, RZ, 0xc0, !PT ;  /* 0x0000000886557812 */ /* 0x000fc800078ec0ff */
[----:B------:R-:W-:Y:S01]  /*1a70*/  LOP3.LUT R85, R85, 0xc0, R90, 0xf8, !PT ;  /* 0x000000c055557812 */ /* 0x000fe200078ef85a */
[----:B------:R-:W-:Y:S01]  /*1a80*/  IMAD.SHL.U32 R87, R4, 0x20, RZ ;  /* 0x0000002004577824 */ /* 0x000fe200078e00ff */
[----:B------:R-:W-:Y:S01]  /*1a90*/  LOP3.LUT R95, R90, 0xc0, RZ, 0xc0, !PT ;  /* 0x000000c05a5f7812 */ /* 0x000fe200078ec0ff */
[----:B--2---:R-:W-:-:S04]  /*1aa0*/  @P0 IMAD.WIDE.U32 R24, R28, R156, RZ ;  /* 0x0000009c1c180225 */ /* 0x004fc800078e00ff */
[----:B---3--:R-:W-:-:S04]  /*1ab0*/  @!P0 IMAD.WIDE.U32 R18, R30, R150, RZ ;  /* 0x000000961e128225 */ /* 0x008fc800078e00ff */
[----:B------:R-:W-:Y:S02]  /*1ac0*/  @!P0 IMAD.MOV.U32 R15, RZ, RZ, R18 ;  /* 0x000000ffff0f8224 */ /* 0x000fe400078e0012 */
[----:B------:R-:W-:Y:S02]  /*1ad0*/  @P0 IMAD.MOV.U32 R15, RZ, RZ, R24 ;  /* 0x000000ffff0f0224 */ /* 0x000fe400078e0018 */
[----:B------:R-:W-:Y:S02]  /*1ae0*/  @!P0 IMAD R30, R31, R150, RZ ;  /* 0x000000961f1e8224 */ /* 0x000fe400078e02ff */
[----:B------:R-:W-:Y:S01]  /*1af0*/  @P0 IMAD R16, R29, R156, RZ ;  /* 0x0000009c1d100224 */ /* 0x000fe200078e02ff */
[----:B------:R-:W-:Y:S01]  /*1b00*/  IADD3 R18, P1, PT, R140, R15, RZ ;  /* 0x0000000f8c127210 */ /* 0x000fe20007f3e0ff */
[----:B------:R-:W-:Y:S02]  /*1b10*/  IMAD.X R15, R9, 0x1, R0, P4 ;  /* 0x00000001090f7824 */ /* 0x000fe400020e0600 */
[----:B------:R-:W-:-:S02]  /*1b20*/  IMAD.MOV.U32 R9, RZ, RZ, RZ ;  /* 0x000000ffff097224 */ /* 0x000fc400078e00ff */
[----:B------:R-:W-:Y:S02]  /*1b30*/  @!P0 IMAD.IADD R30, R19, 0x1, R30 ;  /* 0x00000001131e8824 */ /* 0x000fe400078e021e */
[----:B------:R-:W-:Y:S01]  /*1b40*/  @P0 IMAD.IADD R30, R25, 0x1, R16 ;  /* 0x00000001191e0824 */ /* 0x000fe200078e0210 */
[----:B------:R-:W-:Y:S01]  /*1b50*/  IADD3 R24, P0, PT, R140, R12, RZ ;  /* 0x0000000c8c187210 */ /* 0x000fe20007f1e0ff */
[----:B------:R-:W-:-:S04]  /*1b60*/  IMAD.WIDE.U32 R16, R151, 0x40, R8 ;  /* 0x0000004097107825 */ /* 0x000fc800078e0008 */
[----:B------:R-:W-:Y:S02]  /*1b70*/  IMAD.X R19, RZ, RZ, R30, P1 ;  /* 0x000000ffff137224 */ /* 0x000fe400008e061e */
[----:B------:R-:W-:Y:S01]  /*1b80*/  IMAD.X R25, RZ, RZ, R10, P0 ;  /* 0x000000ffff197224 */ /* 0x000fe200000e060a */
[----:B------:R-:W-:Y:S01]  /*1b90*/  @!P5 IADD3 R10, P0, PT, R16, 0x20, RZ ;  /* 0x00000020100ad810 */ /* 0x000fe20007f1e0ff */
[-C--:B------:R-:W-:Y:S02]  /*1ba0*/  IMAD R0, R27, R149.reuse, RZ ;  /* 0x000000951b007224 */ /* 0x080fe400078e02ff */
[----:B------:R-:W-:-:S04]  /*1bb0*/  IMAD.WIDE.U32 R26, R26, R149, R18 ;  /* 0x000000951a1a7225 */ /* 0x000fc800078e0012 */
[----:B------:R-:W-:Y:S02]  /*1bc0*/  @!P6 IMAD R9, R17, R28, RZ ;  /* 0x0000001c1109e224 */ /* 0x000fe400078e02ff */
[----:B------:R-:W-:Y:S02]  /*1bd0*/  IMAD.IADD R27, R27, 0x1, R0 ;  /* 0x000000011b1b7824 */ /* 0x000fe400078e0200 */
[----:B------:R-:W-:Y:S02]  /*1be0*/  @!P5 IMAD.X R17, RZ, RZ, R17, P0 ;  /* 0x000000ffff11d224 */ /* 0x000fe400000e0611 */
[----:B------:R-:W-:-:S04]  /*1bf0*/  IMAD.WIDE.U32 R24, R8, R144, R24 ;  /* 0x0000009008187225 */ /* 0x000fc800078e0018 */
[--C-:B------:R-:W-:Y:S02]  /*1c00*/  @!P5 IMAD.MOV.U32 R18, RZ, RZ, R26.reuse ;  /* 0x000000ffff12d224 */ /* 0x100fe400078e001a */
[----:B------:R-:W-:Y:S02]  /*1c10*/  @!P5 IMAD.MOV.U32 R19, RZ, RZ, R27 ;  /* 0x000000ffff13d224 */ /* 0x000fe400078e001b */
[-C--:B------:R-:W-:Y:S02]  /*1c20*/  @!P5 IMAD R17, R17, R28.reuse, RZ ;  /* 0x0000001c1111d224 */ /* 0x080fe400078e02ff */
[C---:B------:R-:W-:Y:S02]  /*1c30*/  @!P6 IMAD R9, R16.reuse, R29, R9 ;  /* 0x0000001d1009e224 */ /* 0x040fe400078e0209 */
[----:B------:R-:W-:Y:S01]  /*1c40*/  @!P6 IMAD.WIDE.U32 R26, R16, R28, R26 ;  /* 0x0000001c101ae225 */ /* 0x000fe200078e001a */
[----:B----4-:R-:W-:-:S03]  /*1c50*/  LEA R146, P0, R24, R22, 0x1 ;  /* 0x0000001618927211 */ /* 0x010fc600078008ff */
[----:B------:R-:W-:Y:S02]  /*1c60*/  IMAD.IADD R147, R25, 0x1, R147 ;  /* 0x0000000119937824 */ /* 0x000fe400078e0293 */
[-C--:B------:R-:W-:Y:S02]  /*1c70*/  @!P5 IMAD R0, R29, R10.reuse, R17 ;  /* 0x0000000a1d00d224 */ /* 0x080fe400078e0211 */
[----:B------:R-:W-:Y:S01]  /*1c80*/  @!P5 IMAD.WIDE.U32 R18, R28, R10, R18 ;  /* 0x0000000a1c12d225 */ /* 0x000fe200078e0012 */
[----:B------:R-:W-:-:S03]  /*1c90*/  @!P6 LEA R10, P1, R26, R20, 0x1 ;  /* 0x000000141a0ae211 */ /* 0x000fc600078208ff */
[----:B------:R-:W-:Y:S01]  /*1ca0*/  @!P6 IMAD.IADD R9, R27, 0x1, R9 ;  /* 0x000000011b09e824 */ /* 0x000fe200078e0209 */
[----:B------:R-:W-:Y:S01]  /*1cb0*/  LEA.HI.X R147, R24, R23, R147, 0x1, P0 ;  /* 0x0000001718937211 */ /* 0x000fe200000f0c93 */
[----:B------:R-:W-:Y:S01]  /*1cc0*/  @!P5 IMAD.IADD R17, R19, 0x1, R0 ;  /* 0x000000011311d824 */ /* 0x000fe200078e0200 */
[----:B------:R-:W-:Y:S01]  /*1cd0*/  ISETP.GE.AND P4, PT, R8, R11, PT ;  /* 0x0000000b0800720c */ /* 0x000fe20003f86270 */
[----:B------:R-:W-:Y:S01]  /*1ce0*/  IMAD.SHL.U32 R144, R144, 0x20, RZ ;  /* 0x0000002090907824 */ /* 0x000fe200078e00ff */
[----:B------:R-:W-:Y:S02]  /*1cf0*/  @!P5 LEA R12, P0, R18, R20, 0x1 ;  /* 0x00000014120cd211 */ /* 0x000fe400078008ff */
[-C--:B------:R-:W-:Y:S02]  /*1d00*/  @!P6 LEA.HI.X R11, R26, R21.reuse, R9, 0x1, P1 ;  /* 0x000000151a0be211 */ /* 0x080fe400008f0c09 */
[----:B------:R-:W-:Y:S02]  /*1d10*/  @!P5 LEA.HI.X R13, R18, R21, R17, 0x1, P0 ;  /* 0x00000015120dd211 */ /* 0x000fe400000f0c11 */
[C---:B------:R-:W-:Y:S01]  /*1d20*/  @!P3 LEA R16, P0, R144.reuse, R146, 0x1 ;  /* 0x000000929010b211 */ /* 0x040fe200078008ff */
[----:B------:R-:W-:Y:S01]  /*1d30*/  @!PT LDS RZ, [RZ] ;  /* 0x00000000fffff984 */ /* 0x000fe20000000800 */
[----:B------:R-:W-:Y:S01]  /*1d40*/  @!PT LDS RZ, [RZ] ;  /* 0x00000000fffff984 */ /* 0x000fe20000000800 */
[----:B------:R-:W-:Y:S01]  /*1d50*/  @!PT LDS RZ, [RZ] ;  /* 0x00000000fffff984 */ /* 0x000fe20000000800 */
[----:B------:R-:W-:Y:S04]  /*1d60*/  @!P6 LDGSTS.E.BYPASS.LTC128B.128 [R162], desc[UR4][R10.64] ;  /* 0x000000000aa2efae */ /* 0x000fe8000b981a04 */
[----:B------:R-:W-:Y:S01]  /*1d70*/  @!P6 LDGSTS.E.BYPASS.LTC128B.128 [R162+0x1000], desc[UR4][R10.64+0x40] ;  /* 0x010000400aa2efae */ /* 0x000fe2000b981a04 */
[----:B------:R-:W-:-:S03]  /*1d80*/  @!P3 LEA.HI.X R17, R144, R147, R145, 0x1, P0 ;  /* 0x000000939011b211 */ /* 0x000fc600000f0c91 */
        /* <DEDUP_REMOVED lines=11> */
[----:B------:R-:W-:-:S02]  /*1e40*/  IMAD.SHL.U32 R0, R132, 0x10, RZ ;  /* 0x0000001084007824 */ /* 0x000fc400078e00ff */
[----:B------:R-:W-:-:S03]  /*1e50*/  IMAD.WIDE.U32 R14, R8, R4, R14 ;  /* 0x00000004080e7225 */ /* 0x000fc600078e000e */
[C---:B-1----:R-:W-:Y:S02]  /*1e60*/  LOP3.LUT R11, R0.reuse, 0x100, RZ, 0xc0, !PT ;  /* 0x00000100000b7812 */ /* 0x042fe400078ec0ff */
[----:B------:R-:W-:Y:S01]  /*1e70*/  LOP3.LUT R135, R0, 0x3e00, RZ, 0xc0, !PT ;  /* 0x00003e0000877812 */ /* 0x000fe200078ec0ff */
[----:B------:R-:W-:Y:S01]  /*1e80*/  IMAD R9, R5, R8, RZ ;  /* 0x0000000805097224 */ /* 0x000fe200078e02ff */
[----:B------:R-:W-:Y:S02]  /*1e90*/  LOP3.LUT R8, R11, 0x20, R90, 0xf8, !PT ;  /* 0x000000200b087812 */ /* 0x000fe400078ef85a */
[----:B------:R-:W-:Y:S01]  /*1ea0*/  LOP3.LUT R10, R133, 0x18, RZ, 0xc0, !PT ;  /* 0x00000018850a7812 */ /* 0x000fe200078ec0ff */
[----:B------:R-:W-:-:S06]  /*1eb0*/  DEPBAR.LE SB0, 0x0 ;  /* 0x000080000000791a */ /* 0x000fcc0000000000 */
[----:B------:R-:W-:Y:S05]  /*1ec0*/  WARPSYNC.ALL ;  /* 0x0000000000007948 */ /* 0x000fea0003800000 */
[--C-:B------:R-:W-:Y:S01]  /*1ed0*/  LOP3.LUT R11, R135, 0x20, R90.reuse, 0xf8, !PT ;  /* 0x00000020870b7812 */ /* 0x100fe200078ef85a */
[----:B------:R-:W-:Y:S01]  /*1ee0*/  IMAD.IADD R9, R15, 0x1, R9 ;  /* 0x000000010f097824 */ /* 0x000fe200078e0209 */
[----:B------:R-:W-:Y:S02]  /*1ef0*/  LOP3.LUT R85, R85, R10, RZ, 0x3c, !PT ;  /* 0x0000000a55557212 */ /* 0x000fe400078e3cff */
[----:B------:R-:W-:Y:S01]  /*1f00*/  LOP3.LUT R0, R11, 0x100, R90, 0xf8, !PT ;  /* 0x000001000b007812 */ /* 0x000fe200078ef85a */
[----:B------:R-:W-:Y:S01]  /*1f10*/  BAR.SYNC.DEFER_BLOCKING 0x0 ;  /* 0x0000000000007b1d */ /* 0x000fe20000010000 */
[----:B------:R-:W-:-:S02]  /*1f20*/  LEA R160, P0, R14, R6, 0x1 ;  /* 0x000000060ea07211 */ /* 0x000fc400078008ff */
[----:B------:R-:W-:Y:S02]  /*1f30*/  LOP3.LUT R95, R95, 0x8, R132, 0xf8, !PT ;  /* 0x000000085f5f7812 */ /* 0x000fe400078ef884 */
[----:B------:R-:W-:Y:S02]  /*1f40*/  LOP3.LUT R97, R0, R85, RZ, 0xfc, !PT ;  /* 0x0000005500617212 */ /* 0x000fe400078efcff */
[----:B------:R-:W-:Y:S02]  /*1f50*/  LEA.HI.X R161, R14, R7, R9, 0x1, P0 ;  /* 0x000000070ea17211 */ /* 0x000fe400000f0c09 */
[----:B------:R-:W-:Y:S02]  /*1f60*/  SHF.L.U64.HI R0, R4, 0x5, R5 ;  /* 0x0000000504007819 */ /* 0x000fe40000010205 */
[----:B------:R-:W-:Y:S02]  /*1f70*/  @!P2 LEA R4, P0, R87, R160, 0x1 ;  /* 0x000000a05704a211 */ /* 0x000fe400078008ff */
[----:B------:R-:W-:-:S02]  /*1f80*/  LOP3.LUT R95, R8, R95, R10, 0xf6, !PT ;  /* 0x0000005f085f7212 */ /* 0x000fc400078ef60a */
[----:B------:R-:W-:Y:S01]  /*1f90*/  @!P2 LEA.HI.X R5, R87, R161, R0, 0x1, P0 ;  /* 0x000000a15705a211 */ /* 0x000fe200000f0c00 */
[--C-:B------:R-:W-:Y:S02]  /*1fa0*/  IMAD R97, R97, 0x2, R136.reuse ;  /* 0x0000000261617824 */ /* 0x100fe400078e0288 */
        /* <DEDUP_REMOVED lines=20> */
[----:B--2---:R-:W2:Y:S04]  /*20f0*/  LDSM.16.M88.4 R12, [R95+0x3000] ;  /* 0x003000005f0c783b */ /* 0x004ea80000000200 */
[----:B------:R-:W3:Y:S04]  /*2100*/  LDSM.16.M88.4 R56, [R95+0x3400] ;  /* 0x003400005f38783b */ /* 0x000ee80000000200 */
[----:B------:R-:W4:Y:S04]  /*2110*/  LDSM.16.M88.4 R48, [R95+0x3800] ;  /* 0x003800005f30783b */ /* 0x000f280000000200 */
[----:B------:R-:W5:Y:S01]  /*2120*/  LDSM.16.M88.4 R20, [R95+0x3c00] ;  /* 0x003c00005f14783b */ /* 0x000f620000000200 */
[----:B------:R-:W-:Y:S01]  /*2130*/  IMAD.MOV.U32 R88, RZ, RZ, 0x20 ;  /* 0x00000020ff587424 */ /* 0x000fe200078e00ff */
[----:B------:R-:W-:-:S02]  /*2140*/  LOP3.LUT P0, RZ, R132, 0x4, RZ, 0xc0, !PT ;  /* 0x0000000484ff7812 */ /* 0x000fc4000780c0ff */
[----:B------:R-:W-:Y:S02]  /*2150*/  LDSM.16.M88.4 R28, [R95+0x4000] ;  /* 0x004000005f1c783b */ /* 0x000fe40000000200 */
[----:B------:R-:W-:Y:S02]  /*2160*/  SEL R88, R88, 0xffffffe0, !P0 ;  /* 0xffffffe058587807 */ /* 0x000fe40004000000 */
[----:B-1----:R-:W-:Y:S03]  /*2170*/  LDSM.16.M88.4 R4, [R97+0x1000] ;  /* 0x001000006104783b */ /* 0x002fe60000000200 */
[--C-:B------:R-:W-:Y:S01]  /*2180*/  IMAD.IADD R91, R97, 0x1, R88.reuse ;  /* 0x00000001615b7824 */ /* 0x100fe200078e0258 */
[----:B------:R-:W-:Y:S01]  /*2190*/  LDSM.16.M88.4 R24, [R95+0x4400] ;  /* 0x004400005f18783b */ /* 0x000fe20000000200 */
[----:B------:R-:W-:-:S03]  /*21a0*/  IMAD.IADD R86, R95, 0x1, R88 ;  /* 0x000000015f567824 */ /* 0x000fc600078e0258 */
[----:B------:R-:W-:Y:S04]  /*21b0*/  LDSM.16.M88.4 R8, [R91] ;  /* 0x000000005b08783b */ /* 0x000fe80000000200 */
[----:B------:R-:W1:Y:S04]  /*21c0*/  LDSM.16.M88.4 R68, [R86+0x3000] ;  /* 0x003000005644783b */ /* 0x000e680000000200 */
[----:B------:R-:W1:Y:S04]  /*21d0*/  LDSM.16.M88.4 R64, [R86+0x3400] ;  /* 0x003400005640783b */ /* 0x000e680000000200 */
[----:B------:R-:W1:Y:S04]  /*21e0*/  LDSM.16.M88.4 R36, [R86+0x3800] ;  /* 0x003800005624783b */ /* 0x000e680000000200 */
[----:B------:R-:W1:Y:S01]  /*21f0*/  LDSM.16.M88.4 R32, [R86+0x3c00] ;  /* 0x003c00005620783b */ /* 0x000e620000000200 */
[C---:B--2---:R-:W-:Y:S03]  /*2200*/  HMMA.16816.F32.BF16 R16, R40.reuse, R12, RZ ;  /* 0x0000000c2810723c */ /* 0x044fe600000418ff */
[----:B------:R-:W-:Y:S04]  /*2210*/  LDSM.16.M88.4 R76, [R91+0x1000] ;  /* 0x001000005b4c783b */ /* 0x000fe80000000200 */
[----:B------:R-:W-:Y:S01]  /*2220*/  LDSM.16.M88.4 R80, [R86+0x4000] ;  /* 0x004000005650783b */ /* 0x000fe20000000200 */
[C---:B---3--:R-:W-:Y:S03]  /*2230*/  HMMA.16816.F32.BF16 R60, R40.reuse, R56, RZ ;  /* 0x00000038283c723c */ /* 0x048fe600000418ff */
[----:B------:R-:W-:Y:S04]  /*2240*/  LDSM.16.M88.4 R72, [R86+0x4400] ;  /* 0x004400005648783b */ /* 0x000fe80000000200 */
[----:B------:R-:W0:Y:S01]  /*2250*/  LDGDEPBAR ;  /* 0x00000000000079af */ /* 0x000e220000000000 */
[C---:B----4-:R-:W-:Y:S08]  /*2260*/  HMMA.16816.F32.BF16 R52, R40.reuse, R48, RZ ;  /* 0x000000302834723c */ /* 0x050ff000000418ff */
[C---:B------:R-:W-:Y:S08]  /*2270*/  HMMA.16816.F32.BF16 R12, R40.reuse, R14, RZ ;  /* 0x0000000e280c723c */ /* 0x040ff000000418ff */
[C---:B------:R-:W-:Y:S08]  /*2280*/  HMMA.16816.F32.BF16 R56, R40.reuse, R58, RZ ;  /* 0x0000003a2838723c */ /* 0x040ff000000418ff */
[C---:B------:R-:W-:Y:S08]  /*2290*/  HMMA.16816.F32.BF16 R48, R40.reuse, R50, RZ ;  /* 0x000000322830723c */ /* 0x040ff000000418ff */
[C---:B-----5:R-:W-:Y:S08]  /*22a0*/  HMMA.16816.F32.BF16 R44, R40.reuse, R20, RZ ;  /* 0x00000014282c723c */ /* 0x060ff000000418ff */
[----:B------:R-:W-:Y:S01]  /*22b0*/  HMMA.16816.F32.BF16 R40, R40, R22, RZ ;  /* 0x000000162828723c */ /* 0x000fe200000418ff */
[----:B------:R-:W2:Y:S07]  /*22c0*/  LDSM.16.M88.4 R20, [R95+0x4800] ;  /* 0x004800005f14783b */ /* 0x000eae0000000200 */
[C---:B-1----:R-:W-:Y:S08]  /*22d0*/  HMMA.16816.F32.BF16 R16, R8.reuse, R68, R16 ;  /* 0x000000440810723c */ /* 0x042ff00000041810 */
        /* <DEDUP_REMOVED lines=19> */
[C---:B-1----:R-:W-:Y:S08]  /*2410*/  HMMA.16816.F32.BF16 R44, R4.reuse, R8, R44 ;  /* 0x00000008042c723c */ /* 0x042ff0000004182c */
[C---:B------:R-:W-:Y:S01]  /*2420*/  HMMA.16816.F32.BF16 R56, R4.reuse, R26, R56 ;  /* 0x0000001a0438723c */ /* 0x040fe20000041838 */
[----:B------:R-:W-:Y:S07]  /*2430*/  LDSM.16.M88.4 R24, [R95+0x5800] ;  /* 0x005800005f18783b */ /* 0x000fee0000000200 */
[----:B------:R-:W-:Y:S01]  /*2440*/  HMMA.16816.F32.BF16 R40, R4, R10, R40 ;  /* 0x0000000a0428723c */ /* 0x000fe20000041828 */
[----:B------:R-:W-:Y:S04]  /*2450*/  LDSM.16.M88.4 R8, [R91+0x2000] ;  /* 0x002000005b08783b */ /* 0x000fe80000000200 */
[----:B------:R-:W1:Y:S03]  /*2460*/  LDSM.16.M88.4 R4, [R86+0x5000] ;  /* 0x005000005604783b */ /* 0x000e660000000200 */
[C---:B------:R-:W-:Y:S08]  /*2470*/  HMMA.16816.F32.BF16 R16, R76.reuse, R80, R16 ;  /* 0x000000504c10723c */ /* 0x040ff00000041810 */
[C---:B------:R-:W-:Y:S08]  /*2480*/  HMMA.16816.F32.BF16 R12, R76.reuse, R82, R12 ;  /* 0x000000524c0c723c */ /* 0x040ff0000004180c */
[C---:B------:R-:W-:Y:S08]  /*2490*/  HMMA.16816.F32.BF16 R44, R76.reuse, R64, R44 ;  /* 0x000000404c2c723c */ /* 0x040ff0000004182c */
[----:B------:R-:W-:Y:S01]  /*24a0*/  HMMA.16816.F32.BF16 R64, R76, R66, R40 ;  /* 0x000000424c40723c */ /* 0x000fe20000041828 */
[----:B------:R-:W4:Y:S07]  /*24b0*/  LDSM.16.M88.4 R40, [R86+0x5400] ;  /* 0x005400005628783b */ /* 0x000f2e0000000200 */
[----:B---3--:R-:W-:Y:S08]  /*24c0*/  HMMA.16816.F32.BF16 R16, R36, R32, R16 ;  /* 0x000000202410723c */ /* 0x008ff00000041810 */
[C---:B------:R-:W-:Y:S08]  /*24d0*/  HMMA.16816.F32.BF16 R52, R76.reuse, R68, R52 ;  /* 0x000000444c34723c */ /* 0x040ff00000041834 */
[----:B------:R-:W-:Y:S08]  /*24e0*/  HMMA.16816.F32.BF16 R60, R76, R72, R60 ;  /* 0x000000484c3c723c */ /* 0x000ff0000004183c */
[C---:B------:R-:W-:Y:S08]  /*24f0*/  HMMA.16816.F32.BF16 R12, R36.reuse, R34, R12 ;  /* 0x00000022240c723c */ /* 0x040ff0000004180c */
[C---:B--2---:R-:W-:Y:S08]  /*2500*/  HMMA.16816.F32.BF16 R44, R36.reuse, R20, R44 ;  /* 0x00000014242c723c */ /* 0x044ff0000004182c */
[----:B------:R-:W-:Y:S01]  /*2510*/  HMMA.16816.F32.BF16 R64, R36, R22, R64 ;  /* 0x000000162440723c */ /* 0x000fe20000041840 */
[----:B------:R-:W2:Y:S07]  /*2520*/  LDSM.16.M88.4 R20, [R86+0x5800] ;  /* 0x005800005614783b */ /* 0x000eae0000000200 */
[----:B------:R-:W-:Y:S08]  /*2530*/  HMMA.16816.F32.BF16 R48, R76, R70, R48 ;  /* 0x000000464c30723c */ /* 0x000ff00000041830 */
[----:B-1----:R-:W-:Y:S01]  /*2540*/  HMMA.16816.F32.BF16 R16, R8, R4, R16 ;  /* 0x000000040810723c */ /* 0x002fe20000041810 */
[----:B------:R-:W-:-:S07]  /*2550*/  IMAD.SHL.U32 R5, R132, 0x2, RZ ;  /* 0x0000000284057824 */ /* 0x000fce00078e00ff */
[----:B------:R-:W-:Y:S01]  /*2560*/  HMMA.16816.F32.BF16 R52, R36, R24, R52 ;  /* 0x000000182434723c */ /* 0x000fe20000041834 */
[----:B------:R-:W-:-:S04]  /*2570*/  LOP3.LUT R24, R154, 0x6, R5, 0xf8, !PT ;  /* 0x000000069a187812 */ /* 0x000fc800078ef805 */
[----:B------:R-:W-:-:S03]  /*2580*/  LOP3.LUT R4, R24, 0x1, RZ, 0xfc, !PT ;  /* 0x0000000118047812 */ /* 0x000fc600078efcff */
[----:B------:R-:W-:Y:S01]  /*2590*/  HMMA.16816.F32.BF16 R56, R76, R74, R56 ;  /* 0x0000004a4c38723c */ /* 0x000fe20000041838 */
[----:B------:R-:W-:-:S07]  /*25a0*/  ISETP.GE.AND P0, PT, R4, R89, PT ;  /* 0x000000590400720c */ /* 0x000fce0003f06270 */
[----:B------:R-:W-:Y:S08]  /*25b0*/  HMMA.16816.F32.BF16 R60, R36, R28, R60 ;  /* 0x0000001c243c723c */ /* 0x000ff0000004183c */
[----:B------:R-:W-:Y:S01]  /*25c0*/  HMMA.16816.F32.BF16 R12, R8, R6, R12 ;  /* 0x00000006080c723c */ /* 0x000fe2000004180c */
[----:B------:R-:W1:Y:S07]  /*25d0*/  LDSM.16.M88.4 R4, [R86+0x5c00] ;  /* 0x005c00005604783b */ /* 0x000e6e0000000200 */
[C---:B------:R-:W-:Y:S08]  /*25e0*/  HMMA.16816.F32.BF16 R48, R36.reuse, R26, R48 ;  /* 0x0000001a2430723c */ /* 0x040ff00000041830 */
[----:B------:R-:W-:Y:S01]  /*25f0*/  HMMA.16816.F32.BF16 R56, R36, R30, R56 ;  /* 0x0000001e2438723c */ /* 0x000fe20000041838 */
[----:B------:R-:W-:Y:S01]  /*2600*/  LOP3.LUT R26, R24, 0x8, RZ, 0xfc, !PT ;  /* 0x00000008181a7812 */ /* 0x000fe200078efcff */
[----:B------:R-:W-:-:S06]  /*2610*/  DEPBAR.LE SB0, 0x0 ;  /* 0x000080000000791a */ /* 0x000fcc0000000000 */
[----:B----4-:R-:W-:Y:S01]  /*2620*/  HMMA.16816.F32.BF16 R60, R8, R40, R60 ;  /* 0x00000028083c723c */ /* 0x010fe2000004183c */
[-C--:B------:R-:W-:Y:S02]  /*2630*/  ISETP.GE.AND P1, PT, R24, R89.reuse, PT ;  /* 0x000000591800720c */ /* 0x080fe40003f26270 */
[----:B------:R-:W-:-:S05]  /*2640*/  ISETP.GE.AND P6, PT, R26, R89, PT ;  /* 0x000000591a00720c */ /* 0x000fca0003fc6270 */
[----:B--2---:R-:W-:Y:S01]  /*2650*/  HMMA.16816.F32.BF16 R48, R8, R22, R48 ;  /* 0x000000160830723c */ /* 0x004fe20000041830 */
[----:B------:R-:W-:Y:S02]  /*2660*/  LOP3.LUT R32, R24, 0x9, RZ, 0xfc, !PT ;  /* 0x0000000918207812 */ /* 0x000fe400078efcff */
[----:B------:R-:W-:Y:S02]  /*2670*/  FSEL R33, R18, -INF , !P1 ;  /* 0xff80000012217808 */ /* 0x000fe40004800000 */
[C---:B------:R-:W-:Y:S02]  /*2680*/  LOP3.LUT R30, R24.reuse, 0x10, RZ, 0xfc, !PT ;  /* 0x00000010181e7812 */ /* 0x040fe400078efcff */
[----:B------:R-:W-:Y:S02]  /*2690*/  LOP3.LUT R18, R24, 0x21, RZ, 0xfc, !PT ;  /* 0x0000002118127812 */ /* 0x000fe400078efcff */
[----:B------:R-:W-:Y:S02]  /*26a0*/  ISETP.GE.AND P5, PT, R32, R89, PT ;  /* 0x000000592000720c */ /* 0x000fe40003fa6270 */
[----:B------:R-:W-:-:S02]  /*26b0*/  FSEL R14, R14, -INF , !P6 ;  /* 0xff8000000e0e7808 */ /* 0x000fc40007000000 */
[----:B------:R-:W-:Y:S01]  /*26c0*/  FSEL R12, R12, -INF , !P6 ;  /* 0xff8000000c0c7808 */ /* 0x000fe20007000000 */
[----:B------:R-:W-:Y:S01]  /*26d0*/  HMMA.16816.F32.BF16 R56, R8, R42, R56 ;  /* 0x0000002a0838723c */ /* 0x000fe20000041838 */
[-C--:B------:R-:W-:Y:S02]  /*26e0*/  ISETP.GE.AND P4, PT, R30, R89.reuse, PT ;  /* 0x000000591e00720c */ /* 0x080fe40003f86270 */
[----:B------:R-:W-:Y:S02]  /*26f0*/  ISETP.GE.AND P6, PT, R18, R89, PT ;  /* 0x000000591200720c */ /* 0x000fe40003fc6270 */
[----:B------:R-:W-:-:S03]  /*2700*/  LOP3.LUT R18, R24, 0x29, RZ, 0xfc, !PT ;  /* 0x0000002918127812 */ /* 0x000fc600078efcff */
[C---:B------:R-:W-:Y:S01]  /*2710*/  HMMA.16816.F32.BF16 R52, R8.reuse, R20, R52 ;  /* 0x000000140834723c */ /* 0x040fe20000041834 */
[----:B------:R-:W-:Y:S02]  /*2720*/  FSEL R21, R15, -INF , !P5 ;  /* 0xff8000000f157808 */ /* 0x000fe40006800000 */
[----:B------:R-:W-:Y:S02]  /*2730*/  FSEL R27, R62, -INF , !P4 ;  /* 0xff8000003e1b7808 */ /* 0x000fe40006000000 */
[----:B------:R-:W-:Y:S02]  /*2740*/  FSEL R15, R60, -INF , !P4 ;  /* 0xff8000003c0f7808 */ /* 0x000fe40006000000 */
[----:B------:R-:W-:Y:S01]  /*2750*/  FSEL R35, R16, -INF , !P1 ;  /* 0xff80000010237808 */ /* 0x000fe20004800000 */
[----:B-1----:R-:W-:Y:S01]  /*2760*/  HMMA.16816.F32.BF16 R44, R8, R4, R44 ;  /* 0x00000004082c723c */ /* 0x002fe2000004182c */
[----:B------:R-:W-:Y:S02]  /*2770*/  ISETP.GE.AND P4, PT, R18, R89, PT ;  /* 0x000000591200720c */ /* 0x000fe40003f86270 */
[----:B------:R-:W-:-:S02]  /*2780*/  LOP3.LUT R28, R24, 0x11, RZ, 0xfc, !PT ;  /* 0x00000011181c7812 */ /* 0x000fc400078efcff */
[C---:B------:R-:W-:Y:S02]  /*2790*/  LOP3.LUT R16, R24.reuse, 0x28, RZ, 0xfc, !PT ;  /* 0x0000002818107812 */ /* 0x040fe400078efcff */
[----:B------:R-:W-:Y:S01]  /*27a0*/  LOP3.LUT R26, R24, 0x18, RZ, 0xfc, !PT ;  /* 0x00000018181a7812 */ /* 0x000fe200078efcff */
[----:B------:R-:W-:Y:S01]  /*27b0*/  HMMA.16816.F32.BF16 R64, R8, R6, R64 ;  /* 0x000000060840723c */ /* 0x000fe20000041840 */
[----:B------:R-:W-:Y:S02]  /*27c0*/  FSEL R37, R13, -INF , !P5 ;  /* 0xff8000000d257808 */ /* 0x000fe40006800000 */
[----:B------:R-:W-:Y:S02]  /*27d0*/  FSEL R113, R51, -INF , !P4 ;  /* 0xff80000033717808 */ /* 0x000fe40006000000 */
[----:B------:R-:W-:Y:S02]  /*27e0*/  FSEL R119, R49, -INF , !P4 ;  /* 0xff80000031777808 */ /* 0x000fe40006000000 */
[----:B------:R-:W-:-:S02]  /*27f0*/  ISETP.GE.AND P3, PT, R28, R89, PT ;  /* 0x000000591c00720c */ /* 0x000fc40003f66270 */
[-C--:B------:R-:W-:Y:S02]  /*2800*/  ISETP.GE.AND P5, PT, R16, R89.reuse, PT ;  /* 0x000000591000720c */ /* 0x080fe40003fa6270 */
[----:B------:R-:W-:Y:S02]  /*2810*/  ISETP.NE.AND P4, PT, R84, 0x1, PT ;  /* 0x000000015400780c */ /* 0x000fe40003f85270 */
[----:B------:R-:W-:Y:S02]  /*2820*/  ISETP.GE.AND P2, PT, R26, R89, PT ;  /* 0x000000591a00720c */ /* 0x000fe40003f46270 */
[C---:B------:R-:W-:Y:S02]  /*2830*/  LOP3.LUT R16, R24.reuse, 0x30, RZ, 0xfc, !PT ;  /* 0x0000003018107812 */ /* 0x040fe400078efcff */
[C---:B------:R-:W-:Y:S02]  /*2840*/  LOP3.LUT R28, R24.reuse, 0x19, RZ, 0xfc, !PT ;  /* 0x00000019181c7812 */ /* 0x040fe400078efcff */
[----:B------:R-:W-:-:S02]  /*2850*/  LOP3.LUT R26, R24, 0x20, RZ, 0xfc, !PT ;  /* 0x00000020181a7812 */ /* 0x000fc400078efcff */
[----:B------:R-:W-:Y:S02]  /*2860*/  FSEL R31, R63, -INF , !P3 ;  /* 0xff8000003f1f7808 */ /* 0x000fe40005800000 */
[----:B------:R-:W-:Y:S02]  /*2870*/  FSEL R61, R61, -INF , !P3 ;  /* 0xff8000003d3d7808 */ /* 0x000fe40005800000 */
[----:B------:R-:W-:Y:S02]  /*2880*/  FSEL R19, R19, -INF , !P0 ;  /* 0xff80000013137808 */ /* 0x000fe40004000000 */
[----:B------:R-:W-:Y:S02]  /*2890*/  FSEL R39, R17, -INF , !P0 ;  /* 0xff80000011277808 */ /* 0x000fe40004000000 */
[-C--:B------:R-:W-:Y:S02]  /*28a0*/  ISETP.GE.AND P3, PT, R16, R89.reuse, PT ;  /* 0x000000591000720c */ /* 0x080fe40003f66270 */
[----:B------:R-:W-:-:S02]  /*28b0*/  ISETP.GE.AND P1, PT, R28, R89, PT ;  /* 0x000000591c00720c */ /* 0x000fc40003f26270 */
[----:B------:R-:W-:Y:S02]  /*28c0*/  ISETP.GE.AND P0, PT, R26, R89, PT ;  /* 0x000000591a00720c */ /* 0x000fe40003f06270 */
[C---:B------:R-:W-:Y:S02]  /*28d0*/  LOP3.LUT R16, R24.reuse, 0x31, RZ, 0xfc, !PT ;  /* 0x0000003118107812 */ /* 0x040fe400078efcff */
[C---:B------:R-:W-:Y:S02]  /*28e0*/  LOP3.LUT R4, R24.reuse, 0x38, RZ, 0xfc, !PT ;  /* 0x0000003818047812 */ /* 0x040fe400078efcff */
[----:B------:R-:W-:Y:S02]  /*28f0*/  LOP3.LUT R24, R24, 0x39, RZ, 0xfc, !PT ;  /* 0x0000003918187812 */ /* 0x000fe400078efcff */
[----:B------:R-:W-:Y:S02]  /*2900*/  FSEL R25, R58, -INF , !P2 ;  /* 0xff8000003a197808 */ /* 0x000fe40005000000 */
[----:B------:R-:W-:-:S02]  /*2910*/  FSEL R17, R56, -INF , !P2 ;  /* 0xff80000038117808 */ /* 0x000fc40005000000 */
[----:B------:R-:W-:Y:S02]  /*2920*/  FSEL R29, R59, -INF , !P1 ;  /* 0xff8000003b1d7808 */ /* 0x000fe40004800000 */
[----:B------:R-:W-:Y:S02]  /*2930*/  FSEL R13, R57, -INF , !P1 ;  /* 0xff800000390d7808 */ /* 0x000fe40004800000 */
[----:B------:R-:W-:Y:S02]  /*2940*/  FSEL R107, R54, -INF , !P0 ;  /* 0xff800000366b7808 */ /* 0x000fe40004000000 */
[----:B------:R-:W-:Y:S01]  /*2950*/  FSEL R105, R52, -INF , !P0 ;  /* 0xff80000034697808 */ /* 0x000fe20004000000 */
[----:B------:R-:W-:Y:S01]  /*2960*/  BSSY.RECONVERGENT B1, `(.L_x_6760) ;  /* 0x0000068000017945 */ /* 0x000fe20003800200 */
[-C--:B------:R-:W-:Y:S02]  /*2970*/  ISETP.GE.AND P2, PT, R16, R89.reuse, PT ;  /* 0x000000591000720c */ /* 0x080fe40003f46270 */
        /* <DEDUP_REMOVED lines=29> */
.L_x_6763:
        /* <DEDUP_REMOVED lines=60> */
.L_x_6764:
[----:B------:R-:W-:Y:S05]  /*2f10*/  BSYNC.RECONVERGENT B0 ;  /* 0x0000000000007941 */ /* 0x000fea0003800200 */
.L_x_6762:
[C---:B------:R-:W-:Y:S01]  /*2f20*/  LEA R4, P0, R144.reuse, R146, 0x1 ;  /* 0x0000009290047211 */ /* 0x040fe200078008ff */
[----:B------:R-:W-:Y:S01]  /*2f30*/  @!PT LDS RZ, [RZ] ;  /* 0x00000000fffff984 */ /* 0x000fe20000000800 */
[----:B------:R-:W-:Y:S01]  /*2f40*/  @!PT LDS RZ, [RZ] ;  /* 0x00000000fffff984 */ /* 0x000fe20000000800 */
[----:B------:R-:W-:Y:S01]  /*2f50*/  @!PT LDS RZ, [RZ] ;  /* 0x00000000fffff984 */ /* 0x000fe20000000800 */
[----:B------:R1:W-:Y:S03]  /*2f60*/  LDGSTS.E.BYPASS.LTC128B.128 [R162+0x3000], desc[UR4][R146.64] ;  /* 0x0300000092a27fae */ /* 0x0003e6000b981a04 */
[----:B------:R-:W-:Y:S01]  /*2f70*/  LEA.HI.X R5, R144, R147, R145, 0x1, P0 ;  /* 0x0000009390057211 */ /* 0x000fe200000f0c91 */
[----:B------:R1:W-:Y:S04]  /*2f80*/  LDGSTS.E.BYPASS.LTC128B.128 [R162+0x4000], desc[UR4][R146.64+0x40] ;  /* 0x0400004092a27fae */ /* 0x0003e8000b981a04 */
[----:B------:R1:W-:Y:S04]  /*2f90*/  LDGSTS.E.BYPASS.LTC128B.128 [R162+0x5000], desc[UR4][R146.64+0x80] ;  /* 0x0500008092a27fae */ /* 0x0003e8000b981a04 */
[----:B------:R1:W-:Y:S04]  /*2fa0*/  LDGSTS.E.BYPASS.LTC128B.128 [R162+0x3800], desc[UR4][R4.64] ;  /* 0x0380000004a27fae */ /* 0x0003e8000b981a04 */
[----:B------:R1:W-:Y:S04]  /*2fb0*/  LDGSTS.E.BYPASS.LTC128B.128 [R162+0x4800], desc[UR4][R4.64+0x40] ;  /* 0x0480004004a27fae */ /* 0x0003e8000b981a04 */
[----:B------:R1:W-:Y:S04]  /*2fc0*/  LDGSTS.E.BYPASS.LTC128B.128 [R162+0x5800], desc[UR4][R4.64+0x80] ;  /* 0x0580008004a27fae */ /* 0x0003e8000b981a04 */
[----:B------:R-:W0:Y:S02]  /*2fd0*/  LDGDEPBAR ;  /* 0x00000000000079af */ /* 0x000e240000000000 */
.L_x_6761:
[----:B------:R-:W-:Y:S05]  /*2fe0*/  BSYNC.RECONVERGENT B1 ;  /* 0x0000000000017941 */ /* 0x000fea0003800200 */
.L_x_6760:
        /* <DEDUP_REMOVED lines=55> */
[-C--:B------:R-:W-:Y:S01]  /*3360*/  FFMA.FTZ R33, R17, R103.reuse, -R124 ;  /* 0x0000006711217223 */ /* 0x080fe2000001087c */
[-CC-:B------:R-:W-:Y:S01]  /*3370*/  FFMA.FTZ R90, R27, R103.reuse, -R108.reuse ;  /* 0x000000671b5a7223 */ /* 0x180fe2000001086c */
[-CC-:B------:R-:W-:Y:S01]  /*3380*/  FFMA.FTZ R91, R31, R103.reuse, -R108.reuse ;  /* 0x000000671f5b7223 */ /* 0x180fe2000001086c */
[----:B------:R-:W-:Y:S01]  /*3390*/  MUFU.EX2 R95, R95 ;  /* 0x0000005f005f7308 */ /* 0x000fe20000000800 */
[-CC-:B------:R-:W-:Y:S01]  /*33a0*/  FFMA.FTZ R34, R25, R103.reuse, -R108.reuse ;  /* 0x0000006719227223 */ /* 0x180fe2000001086c */
[-C--:B------:R-:W-:Y:S01]  /*33b0*/  FFMA.FTZ R89, R29, R103.reuse, -R108 ;  /* 0x000000671d597223 */ /* 0x080fe2000001086c */
[----:B------:R-:W4:Y:S01]  /*33c0*/  LDSM.16.MT88.4 R16, [R100+0x6400] ;  /* 0x006400006410783b */ /* 0x000f220000004200 */
[----:B------:R-:W5:Y:S01]  /*33d0*/  MUFU.EX2 R94, R94 ;  /* 0x0000005e005e7308 */ /* 0x000f620000000800 */
[-CC-:B------:R-:W-:Y:S01]  /*33e0*/  FFMA.FTZ R105, R105, R103.reuse, -R124.reuse ;  /* 0x0000006769697223 */ /* 0x180fe2000001087c */
[-CC-:B------:R-:W-:Y:S01]  /*33f0*/  FFMA.FTZ R112, R123, R103.reuse, -R124.reuse ;  /* 0x000000677b707223 */ /* 0x180fe2000001087c */
[----:B------:R-:W4:Y:S01]  /*3400*/  LDSM.16.MT88.4 R20, [R109+0x6400] ;  /* 0x006400006d14783b */ /* 0x000f220000004200 */
[----:B------:R-:W-:Y:S01]  /*3410*/  MUFU.EX2 R97, R97 ;  /* 0x0000006100617308 */ /* 0x000fe20000000800 */
[----:B------:R-:W-:Y:S01]  /*3420*/  FFMA.FTZ R110, R121, R103, -R124 ;  /* 0x00000067796e7223 */ /* 0x000fe2000001087c */
[----:B---3--:R-:W-:Y:S01]  /*3430*/  F2FP.BF16.F32.PACK_AB R80, R98, R99 ;  /* 0x000000636250723e */ /* 0x008fe200000010ff */
[----:B------:R-:W3:Y:S01]  /*3440*/  LDSM.16.MT88.4 R28, [R109+0x8400] ;  /* 0x008400006d1c783b */ /* 0x000ee20000004200 */
[----:B------:R-:W1:Y:S01]  /*3450*/  MUFU.EX2 R96, R96 ;  /* 0x0000006000607308 */ /* 0x000e620000000800 */
[-CC-:B------:R-:W-:Y:S01]  /*3460*/  FFMA.FTZ R118, R111, R103.reuse, -R108.reuse ;  /* 0x000000676f767223 */ /* 0x180fe2000001086c */
[-C--:B------:R-:W-:Y:S01]  /*3470*/  FFMA.FTZ R122, R113, R103.reuse, -R108 ;  /* 0x00000067717a7223 */ /* 0x080fe2000001086c */
[----:B------:R-:W3:Y:S01]  /*3480*/  LDSM.16.MT88.4 R24, [R100+0x8400] ;  /* 0x008400006418783b */ /* 0x000ee20000004200 */
[----:B------:R-:W-:Y:S01]  /*3490*/  MUFU.EX2 R93, R93 ;  /* 0x0000005d005d7308 */ /* 0x000fe20000000800 */
[----:B------:R-:W-:Y:S01]  /*34a0*/  FFMA.FTZ R121, R119, R103, -R124 ;  /* 0x0000006777797223 */ /* 0x000fe2000001087c */
[----:B-----5:R-:W-:Y:S01]  /*34b0*/  F2FP.BF16.F32.PACK_AB R82, R94, R95 ;  /* 0x0000005f5e52723e */ /* 0x020fe200000010ff */
[-CC-:B------:R-:W-:Y:S01]  /*34c0*/  FFMA.FTZ R119, R107, R103.reuse, -R108.reuse ;  /* 0x000000676b777223 */ /* 0x180fe2000001086c */
[----:B------:R-:W5:Y:S01]  /*34d0*/  MUFU.EX2 R92, R92 ;  /* 0x0000005c005c7308 */ /* 0x000f620000000800 */
[-C--:B------:R-:W-:Y:S01]  /*34e0*/  FFMA.FTZ R117, R117, R103.reuse, -R108 ;  /* 0x0000006775757223 */ /* 0x080fe2000001086c */
[-CC-:B------:R-:W-:Y:S01]  /*34f0*/  FFMA.FTZ R163, R114, R103.reuse, -R124.reuse ;  /* 0x0000006772a37223 */ /* 0x180fe2000001087c */
[-C--:B------:R-:W-:Y:S01]  /*3500*/  FFMA.FTZ R116, R116, R103.reuse, -R124 ;  /* 0x0000006774747223 */ /* 0x080fe2000001087c */
[----:B------:R-:W-:Y:S01]  /*3510*/  MUFU.EX2 R88, R88 ;  /* 0x0000005800587308 */ /* 0x000fe20000000800 */
[----:B------:R-:W-:Y:S01]  /*3520*/  FFMA.FTZ R157, R101, R103, -R108 ;  /* 0x00000067659d7223 */ /* 0x000fe2000001086c */
[----:B-1----:R-:W-:Y:S01]  /*3530*/  F2FP.BF16.F32.PACK_AB R81, R96, R97 ;  /* 0x000000616051723e */ /* 0x002fe200000010ff */
[----:B------:R-:W-:Y:S01]  /*3540*/  FFMA.FTZ R120, R120, R103, -R124 ;  /* 0x0000006778787223 */ /* 0x000fe2000001087c */
[----:B------:R-:W1:Y:S01]  /*3550*/  MUFU.EX2 R35, R35 ;  /* 0x0000002300237308 */ /* 0x000e620000000800 */
[----:B------:R-:W-:Y:S01]  /*3560*/  FADD.FTZ R98, R99, R98 ;  /* 0x0000006263627221 */ /* 0x000fe20000010000 */
[----:B------:R-:W-:-:S02]  /*3570*/  FADD.FTZ R96, R97, R96 ;  /* 0x0000006061607221 */ /* 0x000fc40000010000 */
[----:B------:R-:W-:Y:S01]  /*3580*/  MUFU.EX2 R33, R33 ;  /* 0x0000002100217308 */ /* 0x000fe20000000800 */
[----:B-----5:R-:W-:-:S03]  /*3590*/  F2FP.BF16.F32.PACK_AB R83, R92, R93 ;  /* 0x0000005d5c53723e */ /* 0x020fc600000010ff */
[----:B------:R-:W-:Y:S04]  /*35a0*/  MUFU.EX2 R32, R32 ;  /* 0x0000002000207308 */ /* 0x000fe80000000800 */
[----:B------:R-:W-:Y:S01]  /*35b0*/  MUFU.EX2 R90, R90 ;  /* 0x0000005a005a7308 */ /* 0x000fe20000000800 */
[C---:B------:R-:W-:Y:S03]  /*35c0*/  HMMA.16816.F32.BF16 R52, R80.reuse, R56, RZ ;  /* 0x000000385034723c */ /* 0x040fe600000418ff */
[----:B------:R-:W5:Y:S04]  /*35d0*/  MUFU.EX2 R91, R91 ;  /* 0x0000005b005b7308 */ /* 0x000f680000000800 */
[----:B------:R-:W-:Y:S01]  /*35e0*/  MUFU.EX2 R34, R34 ;  /* 0x0000002200227308 */ /* 0x000fe20000000800 */
[C---:B------:R-:W-:Y:S03]  /*35f0*/  HMMA.16816.F32.BF16 R56, R80.reuse, R58, RZ ;  /* 0x0000003a5038723c */ /* 0x040fe600000418ff */
[----:B------:R-:W2:Y:S04]  /*3600*/  MUFU.EX2 R89, R89 ;  /* 0x0000005900597308 */ /* 0x000ea80000000800 */
[----:B------:R-:W-:Y:S01]  /*3610*/  MUFU.EX2 R105, R105 ;  /* 0x0000006900697308 */ /* 0x000fe20000000800 */
        /* <DEDUP_REMOVED lines=8> */
[----:B------:R1:W-:Y:S01]  /*36a0*/  MUFU.EX2 R113, R117 ;  /* 0x0000007500717308 */ /* 0x0003e20000000800 */
[C---:B------:R-:W-:Y:S03]  /*36b0*/  HMMA.16816.F32.BF16 R68, R80.reuse, R72, RZ ;  /* 0x000000485044723c */ /* 0x040fe600000418ff */
[----:B------:R-:W3:Y:S04]  /*36c0*/  MUFU.EX2 R122, R122 ;  /* 0x0000007a007a7308 */ /* 0x000ee80000000800 */
[----:B------:R-:W-:Y:S01]  /*36d0*/  MUFU.EX2 R116, R116 ;  /* 0x0000007400747308 */ /* 0x000fe20000000800 */
[----:B------:R-:W-:Y:S03]  /*36e0*/  HMMA.16816.F32.BF16 R40, R80, R42, RZ ;  /* 0x0000002a5028723c */ /* 0x000fe600000418ff */
[----:B------:R-:W-:Y:S01]  /*36f0*/  MUFU.EX2 R163, R163 ;  /* 0x000000a300a37308 */ /* 0x000fe20000000800 */
[-CC-:B-1----:R-:W-:Y:S01]  /*3700*/  FFMA.FTZ R117, R106, R103.reuse, -R108.reuse ;  /* 0x000000676a757223 */ /* 0x182fe2000001086c */
[----:B------:R-:W-:-:S02]  /*3710*/  FFMA.FTZ R106, R104, R103, -R108 ;  /* 0x00000067686a7223 */ /* 0x000fc4000001086c */
[----:B------:R-:W-:Y:S01]  /*3720*/  MUFU.EX2 R157, R157 ;  /* 0x0000009d009d7308 */ /* 0x000fe20000000800 */
[C---:B------:R-:W-:Y:S03]  /*3730*/  HMMA.16816.F32.BF16 R48, R80.reuse, R50, RZ ;  /* 0x000000325030723c */ /* 0x040fe600000418ff */
[----:B------:R-:W-:Y:S05]  /*3740*/  MUFU.EX2 R104, R117 ;  /* 0x0000007500687308 */ /* 0x000fea0000000800 */
[C---:B------:R-:W-:Y:S08]  /*3750*/  HMMA.16816.F32.BF16 R64, R80.reuse, R66, RZ ;  /* 0x000000425040723c */ /* 0x040ff000000418ff */
[C---:B------:R-:W-:Y:S08]  /*3760*/  HMMA.16816.F32.BF16 R72, R80.reuse, R74, RZ ;  /* 0x0000004a5048723c */ /* 0x040ff000000418ff */
[----:B------:R-:W-:Y:S01]  /*3770*/  HMMA.16816.F32.BF16 R76, R80, R4, RZ ;  /* 0x00000004504c723c */ /* 0x000fe200000418ff */
[----:B------:R-:W-:-:S02]  /*3780*/  F2FP.BF16.F32.PACK_AB R4, R35, R88 ;  /* 0x000000582304723e */ /* 0x000fc400000010ff */
[----:B-----5:R-:W-:-:S05]  /*3790*/  F2FP.BF16.F32.PACK_AB R5, R91, R90 ;  /* 0x0000005a5b05723e */ /* 0x020fca00000010ff */
[----:B------:R-:W-:Y:S01]  /*37a0*/  HMMA.16816.F32.BF16 R80, R80, R6, RZ ;  /* 0x000000065050723c */ /* 0x000fe200000418ff */
[----:B------:R-:W-:Y:S02]  /*37b0*/  F2FP.BF16.F32.PACK_AB R6, R32, R33 ;  /* 0x000000212006723e */ /* 0x000fe400000010ff */
        /* <DEDUP_REMOVED lines=10> */
[C---:B------:R-:W-:Y:S08]  /*3860*/  HMMA.16816.F32.BF16 R36, R4.reuse, R20, R36 ;  /* 0x000000140424723c */ /* 0x040ff00000041824 */
[C---:B------:R-:W-:Y:S01]  /*3870*/  HMMA.16816.F32.BF16 R40, R4.reuse, R22, R40 ;  /* 0x000000160428723c */ /* 0x040fe20000041828 */
[----:B------:R-:W5:Y:S07]  /*3880*/  LDSM.16.MT88.4 R20, [R109+0x6800] ;  /* 0x006800006d14783b */ /* 0x000f6e0000004200 */
        /* <DEDUP_REMOVED lines=16> */
[----:B----4-:R-:W-:Y:S01]  /*3990*/  HMMA.16816.F32.BF16 R44, R4, R16, R44 ;  /* 0x00000010042c723c */ /* 0x010fe2000004182c */
[----:B------:R-:W-:-:S02]  /*39a0*/  FFMA.FTZ R16, R115, R103, -R124 ;  /* 0x0000006773107223 */ /* 0x000fc4000001087c */
[----:B------:R-:W-:Y:S04]  /*39b0*/  MUFU.EX2 R115, R120 ;  /* 0x0000007800737308 */ /* 0x000fe80000000800 */
[----:B------:R4:W1:Y:S01]  /*39c0*/  MUFU.EX2 R114, R16 ;  /* 0x0000001000727308 */ /* 0x0008620000000800 */
[C---:B-----5:R-:W-:Y:S08]  /*39d0*/  HMMA.16816.F32.BF16 R36, R4.reuse, R20, R36 ;  /* 0x000000140424723c */ /* 0x060ff00000041824 */
[C---:B------:R-:W-:Y:S01]  /*39e0*/  HMMA.16816.F32.BF16 R40, R4.reuse, R22, R40 ;  /* 0x000000160428723c */ /* 0x040fe20000041828 */
[----:B------:R-:W5:Y:S07]  /*39f0*/  LDSM.16.MT88.4 R20, [R109+0x7c00] ;  /* 0x007c00006d14783b */ /* 0x000f6e0000004200 */
[C---:B------:R-:W-:Y:S01]  /*3a00*/  HMMA.16816.F32.BF16 R48, R4.reuse, R18, R48 ;  /* 0x000000120430723c */ /* 0x040fe20000041830 */
[----:B----4-:R-:W4:Y:S07]  /*3a10*/  LDSM.16.MT88.4 R16, [R100+0x6c00] ;  /* 0x006c00006410783b */ /* 0x010f2e0000004200 */
[C---:B---3--:R-:W-:Y:S01]  /*3a20*/  HMMA.16816.F32.BF16 R68, R4.reuse, R28, R68 ;  /* 0x0000001c0444723c */ /* 0x048fe20000041844 */
[----:B------:R-:W-:Y:S01]  /*3a30*/  FFMA.FTZ R28, R102, R103, -R108 ;  /* 0x00000067661c7223 */ /* 0x000fe2000001086c */
[----:B------:R-:W3:Y:S05]  /*3a40*/  MUFU.EX2 R29, R106 ;  /* 0x0000006a001d7308 */ /* 0x000eea0000000800 */
[----:B------:R-:W2:Y:S01]  /*3a50*/  MUFU.EX2 R28, R28 ;  /* 0x0000001c001c7308 */ /* 0x000ea20000000800 */
[C---:B------:R-:W-:Y:S08]  /*3a60*/  HMMA.16816.F32.BF16 R72, R4.reuse, R30, R72 ;  /* 0x0000001e0448723c */ /* 0x040ff00000041848 */
[C---:B-1----:R-:W-:Y:S08]  /*3a70*/  HMMA.16816.F32.BF16 R76, R4.reuse, R12, R76 ;  /* 0x0000000c044c723c */ /* 0x042ff0000004184c */
[----:B------:R-:W-:Y:S01]  /*3a80*/  HMMA.16816.F32.BF16 R80, R4, R14, R80 ;  /* 0x0000000e0450723c */ /* 0x000fe20000041850 */
[----:B------:R-:W1:Y:S01]  /*3a90*/  LDSM.16.MT88.4 R12, [R100+0x7c00] ;  /* 0x007c0000640c783b */ /* 0x000e620000004200 */
[----:B------:R-:W-:-:S02]  /*3aa0*/  F2FP.BF16.F32.PACK_AB R4, R114, R115 ;  /* 0x000000737204723e */ /* 0x000fc400000010ff */
[----:B---3--:R-:W-:Y:S02]  /*3ab0*/  F2FP.BF16.F32.PACK_AB R5, R29, R104 ;  /* 0x000000681d05723e */ /* 0x008fe400000010ff */
[----:B------:R-:W-:Y:S02]  /*3ac0*/  F2FP.BF16.F32.PACK_AB R6, R163, R116 ;  /* 0x00000074a306723e */ /* 0x000fe400000010ff */
[----:B--2---:R-:W-:-:S07]  /*3ad0*/  F2FP.BF16.F32.PACK_AB R7, R157, R28 ;  /* 0x0000001c9d07723e */ /* 0x004fce00000010ff */
[C---:B------:R-:W-:Y:S08]  /*3ae0*/  HMMA.16816.F32.BF16 R68, R4.reuse, R8, R68 ;  /* 0x000000080444723c */ /* 0x040ff00000041844 */
[C---:B------:R-:W-:Y:S01]  /*3af0*/  HMMA.16816.F32.BF16 R72, R4.reuse, R10, R72 ;  /* 0x0000000a0448723c */ /* 0x040fe20000041848 */
[----:B------:R-:W2:Y:S07]  /*3b00*/  LDSM.16.MT88.4 R8, [R100+0x8c00] ;  /* 0x008c00006408783b */ /* 0x000eae0000004200 */
[----:B-----5:R-:W-:Y:S01]  /*3b10*/  HMMA.16816.F32.BF16 R52, R4, R20, R52 ;  /* 0x000000140434723c */ /* 0x020fe20000041834 */
[----:B------:R-:W-:-:S04]  /*3b20*/  FADD.FTZ R21, R93, R96 ;  /* 0x000000605d157221 */ /* 0x000fc80000010000 */
[----:B------:R-:W-:-:S03]  /*3b30*/  FADD.FTZ R21, R92, R21 ;  /* 0x000000155c157221 */ /* 0x000fc60000010000 */
[----:B----4-:R-:W-:Y:S01]  /*3b40*/  HMMA.16816.F32.BF16 R44, R4, R16, R44 ;  /* 0x00000010042c723c */ /* 0x010fe2000004182c */
        /* <DEDUP_REMOVED lines=15> */
[----:B------:R-:W-:-:S04]  /*3c40*/  FADD.FTZ R13, R105, R32 ;  /* 0x00000020690d7221 */ /* 0x000fc80000010000 */
        /* <DEDUP_REMOVED lines=16> */
[C---:B------:R-:W-:Y:S08]  /*3d50*/  HMMA.16816.F32.BF16 R64, R4.reuse, R14, R64 ;  /* 0x0000000e0440723c */ /* 0x040ff00000041840 */
        /* <DEDUP_REMOVED lines=11> */
.L_x_6772:
[----:B------:R-:W-:Y:S04]  /*3e10*/  DEPBAR.LE SB0, 0x0 ;  /* 0x000080000000791a */ /* 0x000fe80000000000 */
[----:B------:R-:W-:Y:S05]  /*3e20*/  WARPSYNC.ALL ;  /* 0x0000000000007948 */ /* 0x000fea0003800000 */
[----:B------:R-:W-:Y:S01]  /*3e30*/  BAR.SYNC.DEFER_BLOCKING 0x0 ;  /* 0x0000000000007b1d */ /* 0x000fe20000010000 */
[----:B------:R-:W-:Y:S05]  /*3e40*/  @!P1 IMAD.MOV.U32 R4, RZ, RZ, RZ ;  /* 0x000000ffff049224 */ /* 0x000fea00078e00ff */
[----:B------:R-:W-:Y:S01]  /*3e50*/  @!P1 IADD3 R4, P0, PT, RZ, -R4, RZ ;  /* 0x80000004ff049210 */ /* 0x000fe20007f1e0ff */
[----:B------:R-:W2:Y:S01]  /*3e60*/  @!P1 LD.E R5, desc[UR4][R2.64+0x40] ;  /* 0x0000400402059980 */ /* 0x000ea2000c101900 */
[----:B------:R-:W-:Y:S01]  /*3e70*/  BSSY.RECONVERGENT B0, `(.L_x_6766) ;  /* 0x000004d000007945 */ /* 0x000fe20003800200 */
[----:B------:R-:W1:Y:S02]  /*3e80*/  S2R R132, SR_TID.X ;  /* 0x0000000000847919 */ /* 0x000e640000002100 */
[C---:B-1----:R-:W-:Y:S01]  /*3e90*/  LOP3.LUT R155, R132.reuse, 0x18, RZ, 0xc0, !PT ;  /* 0x00000018849b7812 */ /* 0x042fe200078ec0ff */
[----:B------:R-:W-:Y:S05]  /*3ea0*/  IMAD.SHL.U32 R141, R132, 0x8, RZ ;  /* 0x00000008848d7824 */ /* 0x000fea00078e00ff */
[----:B------:R-:W-:Y:S01]  /*3eb0*/  LOP3.LUT R162, R141, 0xc0, RZ, 0xc0, !PT ;  /* 0x000000c08da27812 */ /* 0x000fe200078ec0ff */
[----:B--2---:R-:W-:Y:S04]  /*3ec0*/  @!P1 IMAD.SHL.U32 R5, R5, 0x40, RZ ;  /* 0x0000004005059824 */ /* 0x004fe800078e00ff */
[----:B------:R-:W-:Y:S05]  /*3ed0*/  @!P1 IMAD.X R5, RZ, RZ, ~R5, P0 ;  /* 0x000000ffff059224 */ /* 0x000fea00000e0e05 */
[----:B------:R-:W-:Y:S01]  /*3ee0*/  @!P1 SHF.R.S64 R7, R4, 0x1f, R5 ;  /* 0x0000001f04079819 */ /* 0x000fe20000001005 */
[----:B------:R-:W-:Y:S03]  /*3ef0*/  IMAD.MOV.U32 R4, RZ, RZ, R161 ;  /* 0x000000ffff047224 */ /* 0x000fe600078e00a1 */
[----:B------:R-:W-:Y:S04]  /*3f00*/  @!P1 IADD3 R7, P0, PT, R160, R7, RZ ;  /* 0x00000007a0079210 */ /* 0x000fe80007f1e0ff */
[----:B------:R-:W-:Y:S02]  /*3f10*/  @!P1 LEA.HI.X.SX32 R6, R5, R161, 0x1, P0 ;  /* 0x000000a105069211 */ /* 0x000fe400000f0eff */
[----:B------:R-:W-:Y:S01]  /*3f20*/  MOV R5, R160 ;  /* 0x000000a000057202 */ /* 0x000fe20000000f00 */
[----:B------:R-:W-:Y:S01]  /*3f30*/  @!P1 IMAD.MOV.U32 R160, RZ, RZ, R7 ;  /* 0x000000ffffa09224 */ /* 0x000fe200078e0007 */
[----:B------:R-:W-:Y:S01]  /*3f40*/  @!P1 MOV R161, R6 ;  /* 0x0000000600a19202 */ /* 0x000fe20000000f00 */
[----:B------:R-:W-:Y:S06]  /*3f50*/  @!P1 BRA `(.L_x_6767) ;  /* 0x0000000000f89947 */ /* 0x000fec0003800000 */
        /* <DEDUP_REMOVED lines=62> */
.L_x_6767:
[----:B------:R-:W-:Y:S05]  /*4340*/  BSYNC.RECONVERGENT B0 ;  /* 0x0000000000007941 */ /* 0x000fea0003800200 */
.L_x_6766:
[----:B------:R-:W1:Y:S01]  /*4350*/  S2UR UR6, SR_CgaCtaId ;  /* 0x00000000000679c3 */ /* 0x000e620000008800 */
[C---:B------:R-:W-:Y:S01]  /*4360*/  LOP3.LUT R140, R141.reuse, 0x18, RZ, 0xc0, !PT ;  /* 0x000000188d8c7812 */ /* 0x040fe200078ec0ff */
[----:B------:R-:W-:Y:S01]  /*4370*/  UMOV UR7, 0x400 ;  /* 0x0000040000077882 */ /* 0x000fe20000000000 */
[----:B------:R-:W-:Y:S01]  /*4380*/  LOP3.LUT R155, R162, R155, RZ, 0xfc, !PT ;  /* 0x0000009ba29b7212 */ /* 0x000fe200078efcff */
[C---:B------:R-:W-:Y:S01]  /*4390*/  IMAD.SHL.U32 R93, R132.reuse, 0x10, RZ ;  /* 0x00000010845d7824 */ /* 0x040fe200078e00ff */
[----:B------:R-:W-:Y:S01]  /*43a0*/  LOP3.LUT R129, R141, 0x1f20, RZ, 0xc0, !PT ;  /* 0x00001f208d817812 */ /* 0x000fe200078ec0ff */
[C---:B------:R-:W-:Y:S01]  /*43b0*/  IMAD.SHL.U32 R90, R132.reuse, 0x20, RZ ;  /* 0x00000020845a7824 */ /* 0x040fe200078e00ff */
[----:B------:R-:W-:Y:S01]  /*43c0*/  LOP3.LUT R162, R155, R140, RZ, 0x3c, !PT ;  /* 0x0000008c9ba27212 */ /* 0x000fe200078e3cff */
[----:B------:R-:W-:Y:S01]  /*43d0*/  IMAD.SHL.U32 R133, R132, 0x4, RZ ;  /* 0x0000000484857824 */ /* 0x000fe200078e00ff */
[----:B------:R-:W-:Y:S01]  /*43e0*/  SHF.R.U32.HI R134, RZ, 0x1, R132 ;  /* 0x00000001ff867819 */ /* 0x000fe20000011684 */
[----:B------:R-:W-:Y:S01]  /*43f0*/  IMAD.MOV.U32 R105, RZ, RZ, 0x20 ;  /* 0x00000020ff697424 */ /* 0x000fe200078e00ff */
[----:B------:R-:W-:Y:S01]  /*4400*/  LOP3.LUT R162, R129, R162, RZ, 0xfc, !PT ;  /* 0x000000a281a27212 */ /* 0x000fe200078efcff */
[----:B------:R-:W-:Y:S01]  /*4410*/  VIADD R152, R152, 0x1 ;  /* 0x0000000198987836 */ /* 0x000fe20000000000 */
[----:B------:R-:W-:Y:S01]  /*4420*/  IADD3 R130, P0, PT, R160, R142, RZ ;  /* 0x0000008ea0827210 */ /* 0x000fe20007f1e0ff */
[----:B------:R-:W-:Y:S01]  /*4430*/  BSSY.RECONVERGENT B1, `(.L_x_6768) ;  /* 0x00000ce000017945 */ /* 0x000fe20003800200 */
[----:B------:R-:W-:Y:S02]  /*4440*/  LOP3.LUT R135, R93, 0x3e00, RZ, 0xc0, !PT ;  /* 0x00003e005d877812 */ /* 0x000fe400078ec0ff */
[----:B------:R-:W-:Y:S01]  /*4450*/  LOP3.LUT R91, R134, 0x8, RZ, 0xc0, !PT ;  /* 0x00000008865b7812 */ /* 0x000fe200078ec0ff */
[----:B------:R-:W-:Y:S01]  /*4460*/  IMAD.X R131, R161, 0x1, R143, P0 ;  /* 0x00000001a1837824 */ /* 0x000fe200000e068f */
[----:B------:R-:W-:Y:S02]  /*4470*/  LOP3.LUT R93, R93, 0x100, RZ, 0xc0, !PT ;  /* 0x000001005d5d7812 */ /* 0x000fe400078ec0ff */
[----:B------:R-:W-:Y:S02]  /*4480*/  LOP3.LUT R84, R133, 0x18, RZ, 0xc0, !PT ;  /* 0x0000001885547812 */ /* 0x000fe400078ec0ff */
[--C-:B------:R-:W-:Y:S01]  /*4490*/  LOP3.LUT R91, R91, 0xc0, R90.reuse, 0xf8, !PT ;  /* 0x000000c05b5b7812 */ /* 0x100fe200078ef85a */
[----:B-1----:R-:W-:Y:S01]  /*44a0*/  ULEA UR6, UR6, UR7, 0x18 ;  /* 0x0000000706067291 */ /* 0x002fe2000f8ec0ff */
[----:B------:R-:W-:Y:S02]  /*44b0*/  LOP3.LUT R87, R132, 0x8, RZ, 0xc0, !PT ;  /* 0x0000000884577812 */ /* 0x000fe400078ec0ff */
[--C-:B------:R-:W-:Y:S02]  /*44c0*/  LOP3.LUT R85, R135, 0x20, R90.reuse, 0xf8, !PT ;  /* 0x0000002087557812 */ /* 0x100fe400078ef85a */
[--C-:B------:R-:W-:Y:S01]  /*44d0*/  LOP3.LUT R86, R93, 0x20, R90.reuse, 0xf8, !PT ;  /* 0x000000205d567812 */ /* 0x100fe200078ef85a */
[----:B------:R-:W-:Y:S01]  /*44e0*/  IMAD.U32 R136, RZ, RZ, UR6 ;  /* 0x00000006ff887e24 */ /* 0x000fe2000f8e00ff */
[----:B------:R-:W-:Y:S02]  /*44f0*/  LOP3.LUT R88, R91, R84, RZ, 0x3c, !PT ;  /* 0x000000545b587212 */ /* 0x000fe400078e3cff */
[----:B------:R-:W-:Y:S01]  /*4500*/  LOP3.LUT R87, R87, 0xc0, R90, 0xf8, !PT ;  /* 0x000000c057577812 */ /* 0x000fe200078ef85a */
[----:B------:R-:W-:Y:S01]  /*4510*/  IMAD R162, R162, 0x2, R136 ;  /* 0x00000002a2a27824 */ /* 0x000fe200078e0288 */
[----:B------:R-:W-:Y:S02]  /*4520*/  LOP3.LUT R85, R85, 0x100, R90, 0xf8, !PT ;  /* 0x0000010055557812 */ /* 0x000fe400078ef85a */
[----:B------:R-:W-:Y:S02]  /*4530*/  LOP3.LUT R87, R86, R87, R84, 0xf6, !PT ;  /* 0x0000005756577212 */ /* 0x000fe400078ef654 */
[----:B------:R-:W-:Y:S01]  /*4540*/  @!PT LDS RZ, [RZ] ;  /* 0x00000000fffff984 */ /* 0x000fe20000000800 */
[----:B------:R-:W-:Y:S01]  /*4550*/  @!PT LDS RZ, [RZ] ;  /* 0x00000000fffff984 */ /* 0x000fe20000000800 */
[----:B------:R-:W-:Y:S01]  /*4560*/  @!PT LDS RZ, [RZ] ;  /* 0x00000000fffff984 */ /* 0x000fe20000000800 */
[----:B------:R-:W-:Y:S01]  /*4570*/  LDGSTS.E.BYPASS.LTC128B.128 [R162+0x6000], desc[UR4][R160.64] ;  /* 0x06000000a0a27fae */ /* 0x000fe2000b981a04 */
[----:B------:R-:W-:Y:S02]  /*4580*/  LOP3.LUT R85, R85, R88, RZ, 0xfc, !PT ;  /* 0x0000005855557212 */ /* 0x000fe400078efcff */
[--C-:B------:R-:W-:Y:S02]  /*4590*/  IMAD R138, R87, 0x2, R136.reuse ;  /* 0x00000002578a7824 */ /* 0x100fe400078e0288 */
[----:B------:R-:W-:Y:S01]  /*45a0*/  LDGSTS.E.BYPASS.LTC128B.128 [R162+0x7000], desc[UR4][R160.64+0x40] ;  /* 0x07000040a0a27fae */ /* 0x000fe2000b981a04 */
[----:B------:R-:W-:Y:S01]  /*45b0*/  LOP3.LUT P0, RZ, R132, 0x4, RZ, 0xc0, !PT ;  /* 0x0000000484ff7812 */ /* 0x000fe2000780c0ff */
[----:B------:R-:W-:Y:S01]  /*45c0*/  IMAD R128, R85, 0x2, R136 ;  /* 0x0000000255807824 */ /* 0x000fe200078e0288 */
[----:B------:R-:W-:Y:S02]  /*45d0*/  ISETP.NE.AND P2, PT, R152, RZ, PT ;  /* 0x000000ff9800720c */ /* 0x000fe40003f45270 */
[----:B------:R-:W-:Y:S01]  /*45e0*/  LDGSTS.E.BYPASS.LTC128B.128 [R162+0x8000], desc[UR4][R160.64+0x80] ;  /* 0x08000080a0a27fae */ /* 0x000fe2000b981a04 */
[----:B------:R-:W-:Y:S04]  /*45f0*/  SEL R105, R105, 0xffffffe0, !P0 ;  /* 0xffffffe069697807 */ /* 0x000fe80004000000 */
[----:B------:R-:W-:Y:S01]  /*4600*/  LDGSTS.E.BYPASS.LTC128B.128 [R162+0x6800], desc[UR4][R130.64] ;  /* 0x0680000082a27fae */ /* 0x000fe2000b981a04 */
[--C-:B------:R-:W-:Y:S04]  /*4610*/  IMAD.IADD R137, R128, 0x1, R105.reuse ;  /* 0x0000000180897824 */ /* 0x100fe800078e0269 */
[----:B------:R-:W-:Y:S01]  /*4620*/  LDGSTS.E.BYPASS.LTC128B.128 [R162+0x7800], desc[UR4][R130.64+0x40] ;  /* 0x0780004082a27fae */ /* 0x000fe2000b981a04 */
[----:B------:R-:W-:Y:S04]  /*4630*/  IMAD.IADD R91, R138, 0x1, R105 ;  /* 0x000000018a5b7824 */ /* 0x000fe800078e0269 */
[----:B------:R1:W-:Y:S05]  /*4640*/  LDGSTS.E.BYPASS.LTC128B.128 [R162+0x8800], desc[UR4][R130.64+0x80] ;  /* 0x0880008082a27fae */ /* 0x0003ea000b981a04 */
[----:B------:R-:W-:Y:S05]  /*4650*/  LDSM.16.M88.4 R84, [R128] ;  /* 0x000000008054783b */ /* 0x000fea0000000200 */
[----:B------:R-:W2:Y:S05]  /*4660*/  LDSM.16.M88.4 R92, [R138+0x3000] ;  /* 0x003000008a5c783b */ /* 0x000eaa0000000200 */
[----:B------:R-:W3:Y:S05]  /*4670*/  LDSM.16.M88.4 R96, [R138+0x3400] ;  /* 0x003400008a60783b */ /* 0x000eea0000000200 */
[----:B------:R-:W4:Y:S05]  /*4680*/  LDSM.16.M88.4 R100, [R138+0x3800] ;  /* 0x003800008a64783b */ /* 0x000f2a0000000200 */
[----:B------:R-:W0:Y:S05]  /*4690*/  LDGDEPBAR ;  /* 0x00000000000079af */ /* 0x000e2a0000000000 */
[----:B------:R-:W5:Y:S05]  /*46a0*/  LDSM.16.M88.4 R104, [R138+0x3c00] ;  /* 0x003c00008a68783b */ /* 0x000f6a0000000200 */
[----:B------:R-:W-:Y:S05]  /*46b0*/  LDSM.16.M88.4 R108, [R137] ;  /* 0x00000000896c783b */ /* 0x000fea0000000200 */
[----:B------:R-:W1:Y:S05]  /*46c0*/  LDSM.16.M88.4 R112, [R91+0x3000] ;  /* 0x003000005b70783b */ /* 0x000e6a0000000200 */
[----:B------:R-:W1:Y:S05]  /*46d0*/  LDSM.16.M88.4 R116, [R91+0x3400] ;  /* 0x003400005b74783b */ /* 0x000e6a0000000200 */
[----:B------:R-:W1:Y:S01]  /*46e0*/  LDSM.16.M88.4 R120, [R91+0x3800] ;  /* 0x003800005b78783b */ /* 0x000e620000000200 */
[C---:B--2---:R-:W-:Y:S04]  /*46f0*/  HMMA.16816.F32.BF16 R4, R84.reuse, R92, RZ ;  /* 0x0000005c5404723c */ /* 0x044fe800000418ff */
[----:B------:R-:W-:Y:S04]  /*4700*/  LDSM.16.M88.4 R124, [R138+0x4000] ;  /* 0x004000008a7c783b */ /* 0x000fe80000000200 */
[C---:B------:R-:W-:Y:S01]  /*4710*/  HMMA.16816.F32.BF16 R8, R84.reuse, R94, RZ ;  /* 0x0000005e5408723c */ /* 0x040fe200000418ff */
[----:B------:R-:W2:Y:S07]  /*4720*/  LDSM.16.M88.4 R92, [R91+0x3c00] ;  /* 0x003c00005b5c783b */ /* 0x000eae0000000200 */
[C---:B---3--:R-:W-:Y:S08]  /*4730*/  HMMA.16816.F32.BF16 R12, R84.reuse, R96, RZ ;  /* 0x00000060540c723c */ /* 0x048ff000000418ff */
[C---:B------:R-:W-:Y:S01]  /*4740*/  HMMA.16816.F32.BF16 R16, R84.reuse, R98, RZ ;  /* 0x000000625410723c */ /* 0x040fe200000418ff */
[----:B------:R-:W3:Y:S07]  /*4750*/  LDSM.16.M88.4 R96, [R128+0x1000] ;  /* 0x001000008060783b */ /* 0x000eee0000000200 */
[C---:B----4-:R-:W-:Y:S08]  /*4760*/  HMMA.16816.F32.BF16 R20, R84.reuse, R100, RZ ;  /* 0x000000645414723c */ /* 0x050ff000000418ff */
[C---:B------:R-:W-:Y:S01]  /*4770*/  HMMA.16816.F32.BF16 R24, R84.reuse, R102, RZ ;  /* 0x000000665418723c */ /* 0x040fe200000418ff */
[----:B------:R-:W-:Y:S07]  /*4780*/  LDSM.16.M88.4 R100, [R138+0x4800] ;  /* 0x004800008a64783b */ /* 0x000fee0000000200 */
[C---:B-----5:R-:W-:Y:S08]  /*4790*/  HMMA.16816.F32.BF16 R28, R84.reuse, R104, RZ ;  /* 0x00000068541c723c */ /* 0x060ff000000418ff */
[----:B------:R-:W-:Y:S01]  /*47a0*/  HMMA.16816.F32.BF16 R32, R84, R106, RZ ;  /* 0x0000006a5420723c */ /* 0x000fe200000418ff */
[----:B------:R-:W4:Y:S05]  /*47b0*/  LDSM.16.M88.4 R84, [R138+0x4400] ;  /* 0x004400008a54783b */ /* 0x000f2a0000000200 */
[----:B------:R-:W5:Y:S02]  /*47c0*/  LDSM.16.M88.4 R104, [R138+0x4c00] ;  /* 0x004c00008a68783b */ /* 0x000f640000000200 */
        /* <DEDUP_REMOVED lines=10> */
[----:B------:R-:W-:Y:S01]  /*4870*/  HMMA.16816.F32.BF16 R32, R108, R94, R32 ;  /* 0x0000005e6c20723c */ /* 0x000fe20000041820 */
[----:B------:R-:W2:Y:S05]  /*4880*/  LDSM.16.M88.4 R92, [R91+0x4400] ;  /* 0x004400005b5c783b */ /* 0x000eaa0000000200 */
[----:B------:R-:W2:Y:S02]  /*4890*/  LDSM.16.M88.4 R108, [R91+0x4800] ;  /* 0x004800005b6c783b */ /* 0x000ea40000000200 */
[C---:B---3--:R-:W-:Y:S08]  /*48a0*/  HMMA.16816.F32.BF16 R4, R96.reuse, R124, R4 ;  /* 0x0000007c6004723c */ /* 0x048ff00000041804 */
[C---:B------:R-:W-:Y:S01]  /*48b0*/  HMMA.16816.F32.BF16 R8, R96.reuse, R126, R8 ;  /* 0x0000007e6008723c */ /* 0x040fe20000041808 */
[----:B------:R-:W-:Y:S07]  /*48c0*/  LDSM.16.M88.4 R124, [R138+0x5c00] ;  /* 0x005c00008a7c783b */ /* 0x000fee0000000200 */
[C---:B----4-:R-:W-:Y:S08]  /*48d0*/  HMMA.16816.F32.BF16 R12, R96.reuse, R84, R12 ;  /* 0x00000054600c723c */ /* 0x050ff0000004180c */
[C---:B------:R-:W-:Y:S01]  /*48e0*/  HMMA.16816.F32.BF16 R16, R96.reuse, R86, R16 ;  /* 0x000000566010723c */ /* 0x040fe20000041810 */
[----:B------:R-:W-:Y:S05]  /*48f0*/  LDSM.16.M88.4 R84, [R128+0x2000] ;  /* 0x002000008054783b */ /* 0x000fea0000000200 */
[----:B------:R-:W-:Y:S02]  /*4900*/  LDSM.16.M88.4 R128, [R91+0x5800] ;  /* 0x005800005b80783b */ /* 0x000fe40000000200 */
[C---:B------:R-:W-:Y:S08]  /*4910*/  HMMA.16816.F32.BF16 R20, R96.reuse, R100, R20 ;  /* 0x000000646014723c */ /* 0x040ff00000041814 */
[C---:B------:R-:W-:Y:S01]  /*4920*/  HMMA.16816.F32.BF16 R24, R96.reuse, R102, R24 ;  /* 0x000000666018723c */ /* 0x040fe20000041818 */
[----:B------:R-:W-:Y:S07]  /*4930*/  LDSM.16.M88.4 R100, [R138+0x5400] ;  /* 0x005400008a64783b */ /* 0x000fee0000000200 */
[C---:B-----5:R-:W-:Y:S08]  /*4940*/  HMMA.16816.F32.BF16 R28, R96.reuse, R104, R28 ;  /* 0x00000068601c723c */ /* 0x060ff0000004181c */
[----:B------:R-:W-:Y:S01]  /*4950*/  HMMA.16816.F32.BF16 R32, R96, R106, R32 ;  /* 0x0000006a6020723c */ /* 0x000fe20000041820 */
[----:B------:R-:W3:Y:S05]  /*4960*/  LDSM.16.M88.4 R96, [R138+0x5000] ;  /* 0x005000008a60783b */ /* 0x000eea0000000200 */
[----:B------:R-:W4:Y:S02]  /*4970*/  LDSM.16.M88.4 R104, [R138+0x5800] ;  /* 0x005800008a68783b */ /* 0x000f240000000200 */
[C---:B-1----:R-:W-:Y:S08]  /*4980*/  HMMA.16816.F32.BF16 R4, R112.reuse, R116, R4 ;  /* 0x000000747004723c */ /* 0x042ff00000041804 */
[C---:B------:R-:W-:Y:S01]  /*4990*/  HMMA.16816.F32.BF16 R8, R112.reuse, R118, R8 ;  /* 0x000000767008723c */ /* 0x040fe20000041808 */
[----:B------:R-:W-:Y:S07]  /*49a0*/  LDSM.16.M88.4 R116, [R91+0x5400] ;  /* 0x005400005b74783b */ /* 0x000fee0000000200 */
[C---:B--2---:R-:W-:Y:S08]  /*49b0*/  HMMA.16816.F32.BF16 R12, R112.reuse, R92, R12 ;  /* 0x0000005c700c723c */ /* 0x044ff0000004180c */
[C---:B------:R-:W-:Y:S01]  /*49c0*/  HMMA.16816.F32.BF16 R16, R112.reuse, R94, R16 ;  /* 0x0000005e7010723c */ /* 0x040fe20000041810 */
[----:B------:R-:W-:Y:S07]  /*49d0*/  LDSM.16.M88.4 R92, [R137+0x2000] ;  /* 0x00200000895c783b */ /* 0x000fee0000000200 */
[C---:B------:R-:W-:Y:S08]  /*49e0*/  HMMA.16816.F32.BF16 R20, R112.reuse, R108, R20 ;  /* 0x0000006c7014723c */ /* 0x040ff00000041814 */
[C---:B------:R-:W-:Y:S01]  /*49f0*/  HMMA.16816.F32.BF16 R24, R112.reuse, R110, R24 ;  /* 0x0000006e7018723c */ /* 0x040fe20000041818 */
[----:B------:R-:W1:Y:S07]  /*4a00*/  LDSM.16.M88.4 R108, [R91+0x5000] ;  /* 0x005000005b6c783b */ /* 0x000e6e0000000200 */
[C---:B------:R-:W-:Y:S08]  /*4a10*/  HMMA.16816.F32.BF16 R28, R112.reuse, R120, R28 ;  /* 0x00000078701c723c */ /* 0x040ff0000004181c */
[----:B------:R-:W-:Y:S01]  /*4a20*/  HMMA.16816.F32.BF16 R32, R112, R122, R32 ;  /* 0x0000007a7020723c */ /* 0x000fe20000041820 */
[----:B------:R-:W2:Y:S01]  /*4a30*/  LDSM.16.M88.4 R112, [R91+0x5c00] ;  /* 0x005c00005b70783b */ /* 0x000ea20000000200 */
[----:B------:R-:W-:Y:S04]  /*4a40*/  DEPBAR.LE SB0, 0x0 ;  /* 0x000080000000791a */ /* 0x000fe80000000000 */
[----:B------:R-:W-:Y:S02]  /*4a50*/  BAR.SYNC.DEFER_BLOCKING 0x0 ;  /* 0x0000000000007b1d */ /* 0x000fe40000010000 */
[C---:B---3--:R-:W-:Y:S08]  /*4a60*/  HMMA.16816.F32.BF16 R4, R84.reuse, R96, R4 ;  /* 0x000000605404723c */ /* 0x048ff00000041804 */
[C---:B------:R-:W-:Y:S08]  /*4a70*/  HMMA.16816.F32.BF16 R8, R84.reuse, R98, R8 ;  /* 0x000000625408723c */ /* 0x040ff00000041808 */
[C---:B------:R-:W-:Y:S08]  /*4a80*/  HMMA.16816.F32.BF16 R12, R84.reuse, R100, R12 ;  /* 0x00000064540c723c */ /* 0x040ff0000004180c */
[C---:B------:R-:W-:Y:S08]  /*4a90*/  HMMA.16816.F32.BF16 R16, R84.reuse, R102, R16 ;  /* 0x000000665410723c */ /* 0x040ff00000041810 */
[C---:B----4-:R-:W-:Y:S08]  /*4aa0*/  HMMA.16816.F32.BF16 R20, R84.reuse, R104, R20 ;  /* 0x000000685414723c */ /* 0x050ff00000041814 */
[C---:B------:R-:W-:Y:S08]  /*4ab0*/  HMMA.16816.F32.BF16 R24, R84.reuse, R106, R24 ;  /* 0x0000006a5418723c */ /* 0x040ff00000041818 */
[C---:B------:R-:W-:Y:S08]  /*4ac0*/  HMMA.16816.F32.BF16 R28, R84.reuse, R124, R28 ;  /* 0x0000007c541c723c */ /* 0x040ff0000004181c */
[----:B------:R-:W-:Y:S08]  /*4ad0*/  HMMA.16816.F32.BF16 R32, R84, R126, R32 ;  /* 0x0000007e5420723c */ /* 0x000ff00000041820 */
[C---:B-1----:R-:W-:Y:S08]  /*4ae0*/  HMMA.16816.F32.BF16 R4, R92.reuse, R108, R4 ;  /* 0x0000006c5c04723c */ /* 0x042ff00000041804 */
[C---:B------:R-:W-:Y:S08]  /*4af0*/  HMMA.16816.F32.BF16 R8, R92.reuse, R110, R8 ;  /* 0x0000006e5c08723c */ /* 0x040ff00000041808 */
[C---:B------:R-:W-:Y:S08]  /*4b00*/  HMMA.16816.F32.BF16 R12, R92.reuse, R116, R12 ;  /* 0x000000745c0c723c */ /* 0x040ff0000004180c */
[C---:B------:R-:W-:Y:S08]  /*4b10*/  HMMA.16816.F32.BF16 R16, R92.reuse, R118, R16 ;  /* 0x000000765c10723c */ /* 0x040ff00000041810 */
[C---:B------:R-:W-:Y:S08]  /*4b20*/  HMMA.16816.F32.BF16 R20, R92.reuse, R128, R20 ;  /* 0x000000805c14723c */ /* 0x040ff00000041814 */
        /* <DEDUP_REMOVED lines=24> */
[-C--:B------:R-:W-:Y:S02]  /*4cb0*/  LOP3.LUT R93, R93, R95.reuse, RZ, 0x3c, !PT ;  /* 0x0000005f5d5d7212 */ /* 0x080fe400078e3cff */
        /* <DEDUP_REMOVED lines=26> */
[----:B------:R-:W-:Y:S01]  /*4e60*/  ISETP.NE.AND P4, PT, R95, RZ, PT ;  /* 0x000000ff5f00720c */ /* 0x000fe20003f85270 */
[----:B------:R-:W3:Y:S01]  /*4e70*/  LD.E.64 R92, desc[UR4][R2.64+0x38] ;  /* 0x00003804025c7980 */ /* 0x000ee2000c101b00 */
        /* <DEDUP_REMOVED lines=28> */
.L_x_6771:
[----:B------:R-:W-:Y:S05]  /*5040*/  BSYNC.RECONVERGENT B0 ;  /* 0x0000000000007941 */ /* 0x000fea0003800200 */
.L_x_6770:
[----:B------:R-:W-:Y:S01]  /*5050*/  @!PT LDS RZ, [RZ] ;  /* 0x00000000fffff984 */ /* 0x000fe20000000800 */
[----:B------:R-:W-:Y:S01]  /*5060*/  @!PT LDS RZ, [RZ] ;  /* 0x00000000fffff984 */ /* 0x000fe20000000800 */
[----:B------:R-:W-:Y:S01]  /*5070*/  @!PT LDS RZ, [RZ] ;  /* 0x00000000fffff984 */ /* 0x000fe20000000800 */
[----:B------:R1:W-:Y:S01]  /*5080*/  LDGSTS.E.BYPASS.LTC128B.128 [R162+0x3000], desc[UR4][R146.64] ;  /* 0x0300000092a27fae */ /* 0x0003e2000b981a04 */
[C---:B------:R-:W-:Y:S03]  /*5090*/  LEA R84, P2, R144.reuse, R146, 0x1 ;  /* 0x0000009290547211 */ /* 0x040fe600078408ff */
[----:B------:R1:W-:Y:S01]  /*50a0*/  LDGSTS.E.BYPASS.LTC128B.128 [R162+0x4000], desc[UR4][R146.64+0x40] ;  /* 0x0400004092a27fae */ /* 0x0003e2000b981a04 */
[----:B------:R-:W-:Y:S03]  /*50b0*/  LEA.HI.X R85, R144, R147, R145, 0x1, P2 ;  /* 0x0000009390557211 */ /* 0x000fe600010f0c91 */
[----:B------:R1:W-:Y:S04]  /*50c0*/  LDGSTS.E.BYPASS.LTC128B.128 [R162+0x5000], desc[UR4][R146.64+0x80] ;  /* 0x0500008092a27fae */ /* 0x0003e8000b981a04 */
[----:B------:R1:W-:Y:S04]  /*50d0*/  LDGSTS.E.BYPASS.LTC128B.128 [R162+0x3800], desc[UR4][R84.64] ;  /* 0x0380000054a27fae */ /* 0x0003e8000b981a04 */
[----:B------:R1:W-:Y:S04]  /*50e0*/  LDGSTS.E.BYPASS.LTC128B.128 [R162+0x4800], desc[UR4][R84.64+0x40] ;  /* 0x0480004054a27fae */ /* 0x0003e8000b981a04 */
[----:B------:R1:W-:Y:S04]  /*50f0*/  LDGSTS.E.BYPASS.LTC128B.128 [R162+0x5800], desc[UR4][R84.64+0x80] ;  /* 0x0580008054a27fae */ /* 0x0003e8000b981a04 */
[----:B------:R-:W0:Y:S02]  /*5100*/  LDGDEPBAR ;  /* 0x00000000000079af */ /* 0x000e240000000000 */
.L_x_6769:
[----:B------:R-:W-:Y:S05]  /*5110*/  BSYNC.RECONVERGENT B1 ;  /* 0x0000000000017941 */ /* 0x000fea0003800200 */
.L_x_6768:
[----:B------:R-:W2:Y:S01]  /*5120*/  LD.E R87, desc[UR4][R2.64+0xdc] ;  /* 0x0000dc0402577980 */ /* 0x000ea2000c101900 */
[----:B------:R-:W-:Y:S02]  /*5130*/  FMNMX3.FTZ R86, R0, R6, R7, !PT ;  /* 0x0000000600567276 */ /* 0x000fe40007810007 */
[----:B-1----:R-:W-:Y:S02]  /*5140*/  FMNMX3.FTZ R85, R89, R4, R5, !PT ;  /* 0x0000000459557276 */ /* 0x002fe40007810005 */
        /* <DEDUP_REMOVED lines=23> */
[----:B---3--:R-:W-:Y:S02]  /*52c0*/  FMNMX.FTZ R86, R94, R93, !PT ;  /* 0x0000005d5e567209 */ /* 0x008fe40007810000 */
[----:B------:R-:W-:Y:S01]  /*52d0*/  LOP3.LUT R93, R88, 0x120, R90, 0xf8, !PT ;  /* 0x00000120585d7812 */ /* 0x000fe200078ef85a */
[----:B------:R-:W-:Y:S01]  /*52e0*/  FADD.FTZ R88, -R85, R0 ;  /* 0x0000000055587221 */ /* 0x000fe20000010100 */
[C---:B------:R-:W-:Y:S01]  /*52f0*/  FSETP.NEU.FTZ.AND P2, PT, R86.reuse, -INF , PT ;  /* 0xff8000005600780b */ /* 0x040fe20003f5d000 */
[----:B------:R-:W-:Y:S01]  /*5300*/  FADD.FTZ R90, -R86, R89 ;  /* 0x00000059565a7221 */ /* 0x000fe20000010100 */
[----:B------:R-:W-:Y:S01]  /*5310*/  MOV R89, R86 ;  /* 0x0000005600597202 */ /* 0x000fe20000000f00 */
[----:B--2---:R-:W-:Y:S01]  /*5320*/  FMUL.FTZ R0, R87, R88 ;  /* 0x0000005857007220 */ /* 0x004fe20000410000 */
[----:B------:R-:W-:Y:S01]  /*5330*/  LEA R88, R93, R136, 0x1 ;  /* 0x000000885d587211 */ /* 0x000fe200078e08ff */
[C---:B------:R-:W-:Y:S01]  /*5340*/  FMUL.FTZ R128, R87.reuse, R86 ;  /* 0x0000005657807220 */ /* 0x040fe20000410000 */
[C---:B------:R-:W-:Y:S01]  /*5350*/  FMUL.FTZ R126, R87.reuse, R85 ;  /* 0x00000055577e7220 */ /* 0x040fe20000410000 */
[----:B------:R-:W-:Y:S01]  /*5360*/  FMUL.FTZ R84, R87, R90 ;  /* 0x0000005a57547220 */ /* 0x000fe20000410000 */
[----:B------:R-:W-:Y:S01]  /*5370*/  IADD3 R92, PT, PT, R88, 0x6000, RZ ;  /* 0x00006000585c7810 */ /* 0x000fe20007ffe0ff */
[----:B------:R-:W1:Y:S01]  /*5380*/  LDSM.16.MT88.4 R96, [R88+0x6000] ;  /* 0x006000005860783b */ /* 0x000e620000004200 */
[----:B------:R-:W-:Y:S01]  /*5390*/  FSEL R128, R128, RZ, P2 ;  /* 0x000000ff80807208 */ /* 0x000fe20001000000 */
[----:B------:R-:W2:Y:S01]  /*53a0*/  MUFU.EX2 R0, R0 ;  /* 0x0000000000007308 */ /* 0x000ea20000000800 */
[----:B------:R-:W-:Y:S02]  /*53b0*/  FSETP.NEU.FTZ.AND P2, PT, R85, -INF , PT ;  /* 0xff8000005500780b */ /* 0x000fe40003f5d000 */
[----:B------:R-:W-:Y:S01]  /*53c0*/  IADD3 R90, PT, PT, R88, 0x6020, RZ ;  /* 0x00006020585a7810 */ /* 0x000fe20007ffe0ff */
[-CC-:B------:R-:W-:Y:S01]  /*53d0*/  FFMA.FTZ R121, R4, R87.reuse, -R128.reuse ;  /* 0x0000005704797223 */ /* 0x180fe20000010880 */
[----:B------:R-:W-:Y:S01]  /*53e0*/  FSEL R126, R126, RZ, P2 ;  /* 0x000000ff7e7e7208 */ /* 0x000fe20001000000 */
[-CC-:B------:R-:W-:Y:S01]  /*53f0*/  FFMA.FTZ R122, R5, R87.reuse, -R128.reuse ;  /* 0x00000057057a7223 */ /* 0x180fe20000010880 */
[----:B------:R-:W-:Y:S01]  /*5400*/  @P0 IADD3 R90, PT, PT, R92, -0x20, RZ ;  /* 0xffffffe05c5a0810 */ /* 0x000fe20007ffe0ff */
[-CC-:B------:R-:W-:Y:S01]  /*5410*/  FFMA.FTZ R120, R8, R87.reuse, -R128.reuse ;  /* 0x0000005708787223 */ /* 0x180fe20000010880 */
[-C--:B------:R-:W-:Y:S01]  /*5420*/  FFMA.FTZ R123, R9, R87.reuse, -R128 ;  /* 0x00000057097b7223 */ /* 0x080fe20000010880 */
[-CC-:B------:R-:W-:Y:S01]  /*5430*/  FFMA.FTZ R127, R6, R87.reuse, -R126.reuse ;  /* 0x00000057067f7223 */ /* 0x180fe2000001087e */
[-CC-:B------:R-:W-:Y:S01]  /*5440*/  FFMA.FTZ R91, R7, R87.reuse, -R126.reuse ;  /* 0x00000057075b7223 */ /* 0x180fe2000001087e */
[-CC-:B------:R-:W-:Y:S01]  /*5450*/  FFMA.FTZ R125, R10, R87.reuse, -R126.reuse ;  /* 0x000000570a7d7223 */ /* 0x180fe2000001087e */
[----:B------:R-:W-:Y:S01]  /*5460*/  FFMA.FTZ R124, R11, R87, -R126 ;  /* 0x000000570b7c7223 */ /* 0x000fe2000001087e */
[----:B------:R-:W3:Y:S01]  /*5470*/  LDSM.16.MT88.4 R100, [R90] ;  /* 0x000000005a64783b */ /* 0x000ee20000004200 */
[----:B------:R-:W4:Y:S01]  /*5480*/  MUFU.EX2 R84, R84 ;  /* 0x0000005400547308 */ /* 0x000f220000000800 */
[C---:B--2---:R-:W-:Y:S01]  /*5490*/  FMUL.FTZ R38, R0.reuse, R38 ;  /* 0x0000002600267220 */ /* 0x044fe20000410000 */
[C---:B------:R-:W-:Y:S01]  /*54a0*/  FMUL.FTZ R39, R0.reuse, R39 ;  /* 0x0000002700277220 */ /* 0x040fe20000410000 */
[C---:B------:R-:W-:Y:S07]  /*54b0*/  FMUL.FTZ R42, R0.reuse, R42 ;  /* 0x0000002a002a7220 */ /* 0x040fee0000410000 */
[----:B------:R-:W-:Y:S01]  /*54c0*/  MUFU.EX2 R121, R121 ;  /* 0x0000007900797308 */ /* 0x000fe20000000800 */
[C---:B------:R-:W-:Y:S01]  /*54d0*/  FMUL.FTZ R43, R0.reuse, R43 ;  /* 0x0000002b002b7220 */ /* 0x040fe20000410000 */
[C---:B------:R-:W-:Y:S01]  /*54e0*/  FMUL.FTZ R46, R0.reuse, R46 ;  /* 0x0000002e002e7220 */ /* 0x040fe20000410000 */
[----:B------:R-:W2:Y:S07]  /*54f0*/  LDSM.16.MT88.4 R104, [R88+0x7000] ;  /* 0x007000005868783b */ /* 0x000eae0000004200 */
[----:B------:R-:W5:Y:S01]  /*5500*/  MUFU.EX2 R122, R122 ;  /* 0x0000007a007a7308 */ /* 0x000f620000000800 */
[C---:B------:R-:W-:Y:S01]  /*5510*/  FMUL.FTZ R47, R0.reuse, R47 ;  /* 0x0000002f002f7220 */ /* 0x040fe20000410000 */
[--C-:B------:R-:W-:Y:S01]  /*5520*/  FFMA.FTZ R118, R17, R87, -R128.reuse ;  /* 0x0000005711767223 */ /* 0x100fe20000010880 */
[C---:B------:R-:W-:Y:S07]  /*5530*/  FMUL.FTZ R50, R0.reuse, R50 ;  /* 0x0000003200327220 */ /* 0x040fee0000410000 */
[----:B------:R-:W-:Y:S01]  /*5540*/  MUFU.EX2 R127, R127 ;  /* 0x0000007f007f7308 */ /* 0x000fe20000000800 */
[----:B------:R-:W-:Y:S01]  /*5550*/  FMUL.FTZ R51, R0, R51 ;  /* 0x0000003300337220 */ /* 0x000fe20000410000 */
        /* <DEDUP_REMOVED lines=8> */
[----:B-----5:R-:W-:Y:S01]  /*55e0*/  F2FP.BF16.F32.PACK_AB R92, R122, R121 ;  /* 0x000000797a5c723e */ /* 0x020fe200000010ff */
[----:B------:R-:W-:Y:S07]  /*55f0*/  LDSM.16.MT88.4 R108, [R88+0x7400] ;  /* 0x00740000586c783b */ /* 0x000fee0000004200 */
[----:B------:R-:W5:Y:S01]  /*5600*/  MUFU.EX2 R123, R123 ;  /* 0x0000007b007b7308 */ /* 0x000f620000000800 */
[C---:B------:R-:W-:Y:S01]  /*5610*/  FMUL.FTZ R48, R84.reuse, R48 ;  /* 0x0000003054307220 */ /* 0x040fe20000410000 */
[C---:B------:R-:W-:Y:S01]  /*5620*/  FMUL.FTZ R49, R84.reuse, R49 ;  /* 0x0000003154317220 */ /* 0x040fe20000410000 */
[C---:B------:R-:W-:Y:S07]  /*5630*/  FMUL.FTZ R52, R84.reuse, R52 ;  /* 0x0000003454347220 */ /* 0x040fee0000410000 */
[----:B------:R-:W-:Y:S01]  /*5640*/  MUFU.EX2 R125, R125 ;  /* 0x0000007d007d7308 */ /* 0x000fe20000000800 */
[----:B------:R-:W-:Y:S01]  /*5650*/  FMUL.FTZ R53, R84, R53 ;  /* 0x0000003554357220 */ /* 0x000fe20000410000 */
[----:B----4-:R-:W-:Y:S01]  /*5660*/  F2FP.BF16.F32.PACK_AB R93, R91, R127 ;  /* 0x0000007f5b5d723e */ /* 0x010fe200000010ff */
[----:B------:R-:W-:Y:S07]  /*5670*/  LDSM.16.MT88.4 R112, [R90+0x1400] ;  /* 0x001400005a70783b */ /* 0x000fee0000004200 */
[----:B------:R-:W4:Y:S01]  /*5680*/  MUFU.EX2 R124, R124 ;  /* 0x0000007c007c7308 */ /* 0x000f220000000800 */
[C---:B------:R-:W-:Y:S01]  /*5690*/  FMUL.FTZ R54, R0.reuse, R54 ;  /* 0x0000003600367220 */ /* 0x040fe20000410000 */
[----:B------:R-:W-:Y:S01]  /*56a0*/  FMUL.FTZ R55, R0, R55 ;  /* 0x0000003700377220 */ /* 0x000fe20000410000 */
[C---:B------:R-:W-:Y:S07]  /*56b0*/  FMUL.FTZ R56, R84.reuse, R56 ;  /* 0x0000003854387220 */ /* 0x040fee0000410000 */
[----:B------:R-:W-:Y:S01]  /*56c0*/  MUFU.EX2 R6, R118 ;  /* 0x0000007600067308 */ /* 0x000fe20000000800 */
        /* <DEDUP_REMOVED lines=9> */
[----:B----4-:R-:W-:Y:S01]  /*5760*/  F2FP.BF16.F32.PACK_AB R95, R124, R125 ;  /* 0x0000007d7c5f723e */ /* 0x010fe200000010ff */
[----:B------:R-:W-:Y:S01]  /*5770*/  FMUL.FTZ R65, R84, R65 ;  /* 0x0000004154417220 */ /* 0x000fe20000410000 */
[C---:B------:R-:W-:Y:S01]  /*5780*/  FMUL.FTZ R66, R0.reuse, R66 ;  /* 0x0000004200427220 */ /* 0x040fe20000410000 */
[----:B------:R-:W-:Y:S01]  /*5790*/  FMUL.FTZ R67, R0, R67 ;  /* 0x0000004300437220 */ /* 0x000fe20000410000 */
[C---:B------:R-:W-:Y:S01]  /*57a0*/  FMUL.FTZ R68, R84.reuse, R68 ;  /* 0x0000004454447220 */ /* 0x040fe20000410000 */
[----:B------:R-:W-:Y:S01]  /*57b0*/  FMUL.FTZ R69, R84, R69 ;  /* 0x0000004554457220 */ /* 0x000fe20000410000 */
[C---:B------:R-:W-:Y:S01]  /*57c0*/  FMUL.FTZ R70, R0.reuse, R70 ;  /* 0x0000004600467220 */ /* 0x040fe20000410000 */
[C---:B-1----:R-:W-:Y:S05]  /*57d0*/  HMMA.16816.F32.BF16 R36, R92.reuse, R96, R36 ;  /* 0x000000605c24723c */ /* 0x042fea0000041824 */
[----:B------:R-:W-:Y:S01]  /*57e0*/  FMUL.FTZ R71, R0, R71 ;  /* 0x0000004700477220 */ /* 0x000fe20000410000 */
[C---:B------:R-:W-:Y:S01]  /*57f0*/  FMUL.FTZ R72, R84.reuse, R72 ;  /* 0x0000004854487220 */ /* 0x040fe20000410000 */
[----:B------:R-:W-:Y:S01]  /*5800*/  FMUL.FTZ R73, R84, R73 ;  /* 0x0000004954497220 */ /* 0x000fe20000410000 */
[C---:B------:R-:W-:Y:S01]  /*5810*/  HMMA.16816.F32.BF16 R40, R92.reuse, R98, R40 ;  /* 0x000000625c28723c */ /* 0x040fe20000041828 */
[----:B------:R-:W1:Y:S02]  /*5820*/  LDSM.16.MT88.4 R96, [R90+0x1000] ;  /* 0x001000005a60783b */ /* 0x000e640000004200 */
[C---:B------:R-:W-:Y:S01]  /*5830*/  FMUL.FTZ R74, R0.reuse, R74 ;  /* 0x0000004a004a7220 */ /* 0x040fe20000410000 */
[----:B------:R-:W-:Y:S01]  /*5840*/  FMUL.FTZ R75, R0, R75 ;  /* 0x0000004b004b7220 */ /* 0x000fe20000410000 */
[-CC-:B------:R-:W-:Y:S01]  /*5850*/  FFMA.FTZ R129, R12, R87.reuse, -R128.reuse ;  /* 0x000000570c817223 */ /* 0x180fe20000010880 */
[-C--:B------:R-:W-:Y:S01]  /*5860*/  FFMA.FTZ R130, R13, R87.reuse, -R128 ;  /* 0x000000570d827223 */ /* 0x080fe20000010880 */
[-CC-:B------:R-:W-:Y:S01]  /*5870*/  FFMA.FTZ R138, R14, R87.reuse, -R126.reuse ;  /* 0x000000570e8a7223 */ /* 0x180fe2000001087e */
[C---:B---3--:R-:W-:Y:S03]  /*5880*/  HMMA.16816.F32.BF16 R44, R92.reuse, R100, R44 ;  /* 0x000000645c2c723c */ /* 0x048fe6000004182c */
[-C--:B------:R-:W-:Y:S01]  /*5890*/  FFMA.FTZ R131, R15, R87.reuse, -R126 ;  /* 0x000000570f837223 */ /* 0x080fe2000001087e */
[-C--:B------:R-:W-:Y:S01]  /*58a0*/  FFMA.FTZ R137, R16, R87.reuse, -R128 ;  /* 0x0000005710897223 */ /* 0x080fe20000010880 */
[-CC-:B------:R-:W-:Y:S01]  /*58b0*/  FFMA.FTZ R117, R18, R87.reuse, -R126.reuse ;  /* 0x0000005712757223 */ /* 0x180fe2000001087e */
[--C-:B------:R-:W-:Y:S01]  /*58c0*/  FFMA.FTZ R116, R19, R87, -R126.reuse ;  /* 0x0000005713747223 */ /* 0x100fe2000001087e */
[C---:B------:R-:W-:Y:S01]  /*58d0*/  FMUL.FTZ R76, R84.reuse, R76 ;  /* 0x0000004c544c7220 */ /* 0x040fe20000410000 */
[C---:B------:R-:W-:Y:S01]  /*58e0*/  HMMA.16816.F32.BF16 R48, R92.reuse, R102, R48 ;  /* 0x000000665c30723c */ /* 0x040fe20000041830 */
[----:B------:R-:W3:Y:S01]  /*58f0*/  LDSM.16.MT88.4 R100, [R88+0x8000] ;  /* 0x008000005864783b */ /* 0x000ee20000004200 */
[----:B------:R4:W-:Y:S01]  /*5900*/  MUFU.EX2 R5, R117 ;  /* 0x0000007500057308 */ /* 0x0009e20000000800 */
[----:B------:R-:W-:Y:S01]  /*5910*/  FMUL.FTZ R77, R84, R77 ;  /* 0x0000004d544d7220 */ /* 0x000fe20000410000 */
[C---:B------:R-:W-:Y:S01]  /*5920*/  FMUL.FTZ R78, R0.reuse, R78 ;  /* 0x0000004e004e7220 */ /* 0x040fe20000410000 */
[----:B------:R-:W-:Y:S07]  /*5930*/  FMUL.FTZ R79, R0, R79 ;  /* 0x0000004f004f7220 */ /* 0x000fee0000410000 */
[----:B------:R5:W-:Y:S01]  /*5940*/  MUFU.EX2 R10, R116 ;  /* 0x00000074000a7308 */ /* 0x000be20000000800 */
[C---:B------:R-:W-:Y:S01]  /*5950*/  FMUL.FTZ R80, R84.reuse, R80 ;  /* 0x0000005054507220 */ /* 0x040fe20000410000 */
[C---:B--2---:R-:W-:Y:S08]  /*5960*/  HMMA.16816.F32.BF16 R52, R92.reuse, R104, R52 ;  /* 0x000000685c34723c */ /* 0x044ff00000041834 */
[----:B------:R-:W-:Y:S01]  /*5970*/  MUFU.EX2 R129, R129 ;  /* 0x0000008100817308 */ /* 0x000fe20000000800 */
[----:B------:R-:W-:Y:S01]  /*5980*/  FMUL.FTZ R81, R84, R81 ;  /* 0x0000005154517220 */ /* 0x000fe20000410000 */
[C---:B------:R-:W-:Y:S01]  /*5990*/  FMUL.FTZ R82, R0.reuse, R82 ;  /* 0x0000005200527220 */ /* 0x040fe20000410000 */
[----:B------:R-:W-:Y:S01]  /*59a0*/  FMUL.FTZ R83, R0, R83 ;  /* 0x0000005300537220 */ /* 0x000fe20000410000 */
[-CC-:B------:R-:W-:Y:S01]  /*59b0*/  FFMA.FTZ R18, R22, R87.reuse, -R126.reuse ;  /* 0x0000005716127223 */ /* 0x180fe2000001087e */
[-C--:B------:R-:W-:Y:S01]  /*59c0*/  FFMA.FTZ R9, R23, R87.reuse, -R126 ;  /* 0x0000005717097223 */ /* 0x080fe2000001087e */
[C---:B------:R-:W-:Y:S01]  /*59d0*/  HMMA.16816.F32.BF16 R56, R92.reuse, R106, R56 ;  /* 0x0000006a5c38723c */ /* 0x040fe20000041838 */
[----:B------:R-:W2:Y:S03]  /*59e0*/  LDSM.16.MT88.4 R104, [R90+0x2000] ;  /* 0x002000005a68783b */ /* 0x000ea60000004200 */
[----:B------:R-:W2:Y:S01]  /*59f0*/  MUFU.EX2 R130, R130 ;  /* 0x0000008200827308 */ /* 0x000ea20000000800 */
[-CC-:B----4-:R-:W-:Y:S01]  /*5a00*/  FFMA.FTZ R117, R20, R87.reuse, -R128.reuse ;  /* 0x0000005714757223 */ /* 0x190fe20000010880 */
[-CC-:B-----5:R-:W-:Y:S01]  /*5a10*/  FFMA.FTZ R116, R21, R87.reuse, -R128.reuse ;  /* 0x0000005715747223 */ /* 0x1a0fe20000010880 */
[-CC-:B------:R-:W-:Y:S01]  /*5a20*/  FFMA.FTZ R11, R24, R87.reuse, -R128.reuse ;  /* 0x00000057180b7223 */ /* 0x180fe20000010880 */
[----:B------:R-:W-:Y:S06]  /*5a30*/  FFMA.FTZ R22, R25, R87, -R128 ;  /* 0x0000005719167223 */ /* 0x000fec0000010880 */
[----:B------:R-:W-:Y:S01]  /*5a40*/  MUFU.EX2 R7, R117 ;  /* 0x0000007500077308 */ /* 0x000fe20000000800 */
[----:B------:R-:W-:Y:S01]  /*5a50*/  FFMA.FTZ R121, R84, R163, R121 ;  /* 0x000000a354797223 */ /* 0x000fe20000010079 */
[C---:B-1----:R-:W-:Y:S08]  /*5a60*/  HMMA.16816.F32.BF16 R60, R92.reuse, R96, R60 ;  /* 0x000000605c3c723c */ /* 0x042ff0000004183c */
[----:B------:R1:W-:Y:S01]  /*5a70*/  MUFU.EX2 R14, R116 ;  /* 0x00000074000e7308 */ /* 0x0003e20000000800 */
[----:B------:R-:W-:Y:S01]  /*5a80*/  ISETP.NE.AND P0, PT, R153, -0x1, PT ;  /* 0xffffffff9900780c */ /* 0x000fe20003f05270 */
[----:B------:R-:W-:Y:S01]  /*5a90*/  FFMA.FTZ R127, R0, R157, R127 ;  /* 0x0000009d007f7223 */ /* 0x000fe2000001007f */
[----:B------:R-:W-:Y:S07]  /*5aa0*/  FADD.FTZ R121, R122, R121 ;  /* 0x000000797a797221 */ /* 0x000fee0000010000 */
[----:B------:R-:W-:Y:S01]  /*5ab0*/  MUFU.EX2 R18, R18 ;  /* 0x0000001200127308 */ /* 0x000fe20000000800 */
[----:B------:R-:W-:Y:S01]  /*5ac0*/  MOV R0, R85 ;  /* 0x0000005500007202 */ /* 0x000fe20000000f00 */
[C---:B------:R-:W-:Y:S01]  /*5ad0*/  HMMA.16816.F32.BF16 R64, R92.reuse, R98, R64 ;  /* 0x000000625c40723c */ /* 0x040fe20000041840 */
[----:B------:R-:W4:Y:S07]  /*5ae0*/  LDSM.16.MT88.4 R96, [R88+0x6400] ;  /* 0x006400005860783b */ /* 0x000f2e0000004200 */
[----:B------:R-:W-:Y:S01]  /*5af0*/  MUFU.EX2 R9, R9 ;  /* 0x0000000900097308 */ /* 0x000fe20000000800 */
[----:B------:R-:W-:Y:S09]  /*5b00*/  FADD.FTZ R120, R120, R121 ;  /* 0x0000007978787221 */ /* 0x000ff20000010000 */
[----:B------:R-:W-:Y:S01]  /*5b10*/  MUFU.EX2 R11, R11 ;  /* 0x0000000b000b7308 */ /* 0x000fe20000000800 */
[C---:B---3--:R-:W-:Y:S01]  /*5b20*/  HMMA.16816.F32.BF16 R68, R92.reuse, R100, R68 ;  /* 0x000000645c44723c */ /* 0x048fe20000041844 */
[----:B-1----:R-:W-:Y:S08]  /*5b30*/  LDSM.16.MT88.4 R116, [R90+0x1800] ;  /* 0x001800005a74783b */ /* 0x002ff00000004200 */
[----:B------:R-:W-:Y:S10]  /*5b40*/  MUFU.EX2 R22, R22 ;  /* 0x0000001600167308 */ /* 0x000ff40000000800 */
[----:B------:R-:W-:Y:S01]  /*5b50*/  MUFU.EX2 R138, R138 ;  /* 0x0000008a008a7308 */ /* 0x000fe20000000800 */
[C---:B------:R-:W-:Y:S01]  /*5b60*/  HMMA.16816.F32.BF16 R72, R92.reuse, R102, R72 ;  /* 0x000000665c48723c */ /* 0x040fe20000041848 */
[----:B------:R-:W1:Y:S08]  /*5b70*/  LDSM.16.MT88.4 R100, [R90+0x400] ;  /* 0x000400005a64783b */ /* 0x000e700000004200 */
[----:B------:R-:W3:Y:S10]  /*5b80*/  MUFU.EX2 R131, R131 ;  /* 0x0000008300837308 */ /* 0x000ef40000000800 */
[----:B------:R-:W5:Y:S01]  /*5b90*/  MUFU.EX2 R137, R137 ;  /* 0x0000008900897308 */ /* 0x000f620000000800 */
[C---:B--2---:R-:W-:Y:S08]  /*5ba0*/  HMMA.16816.F32.BF16 R76, R92.reuse, R104, R76 ;  /* 0x000000685c4c723c */ /* 0x044ff0000004184c */
[----:B------:R-:W-:Y:S01]  /*5bb0*/  HMMA.16816.F32.BF16 R80, R92, R106, R80 ;  /* 0x0000006a5c50723c */ /* 0x000fe20000041850 */
[----:B------:R-:W2:Y:S02]  /*5bc0*/  LDSM.16.MT88.4 R104, [R88+0x8400] ;  /* 0x008400005868783b */ /* 0x000ea40000004200 */
[----:B------:R-:W-:Y:S02]  /*5bd0*/  F2FP.BF16.F32.PACK_AB R92, R130, R129 ;  /* 0x00000081825c723e */ /* 0x000fe400000010ff */
[----:B---3--:R-:W-:Y:S02]  /*5be0*/  F2FP.BF16.F32.PACK_AB R93, R131, R138 ;  /* 0x0000008a835d723e */ /* 0x008fe400000010ff */
[----:B-----5:R-:W-:Y:S02]  /*5bf0*/  F2FP.BF16.F32.PACK_AB R94, R6, R137 ;  /* 0x00000089065e723e */ /* 0x020fe400000010ff */
[----:B------:R-:W-:Y:S07]  /*5c00*/  F2FP.BF16.F32.PACK_AB R95, R10, R5 ;  /* 0x000000050a5f723e */ /* 0x000fee00000010ff */
[C---:B----4-:R-:W-:Y:S08]  /*5c10*/  HMMA.16816.F32.BF16 R36, R92.reuse, R96, R36 ;  /* 0x000000605c24723c */ /* 0x050ff00000041824 */
        /* <DEDUP_REMOVED lines=11> */
[C---:B--2---:R-:W-:Y:S03]  /*5cd0*/  HMMA.16816.F32.BF16 R68, R92.reuse, R104, R68 ;  /* 0x000000685c44723c */ /* 0x044fe60000041844 */
[-CC-:B------:R-:W-:Y:S01]  /*5ce0*/  FFMA.FTZ R105, R26, R87.reuse, -R126.reuse ;  /* 0x000000571a697223 */ /* 0x180fe2000001087e */
[----:B------:R-:W-:Y:S03]  /*5cf0*/  FFMA.FTZ R104, R27, R87, -R126 ;  /* 0x000000571b687223 */ /* 0x000fe6000001087e */
[----:B------:R-:W-:Y:S01]  /*5d00*/  MUFU.EX2 R13, R105 ;  /* 0x00000069000d7308 */ /* 0x000fe20000000800 */
[C---:B------:R-:W-:Y:S09]  /*5d10*/  HMMA.16816.F32.BF16 R72, R92.reuse, R106, R72 ;  /* 0x0000006a5c48723c */ /* 0x040ff20000041848 */
[----:B------:R-:W2:Y:S01]  /*5d20*/  MUFU.EX2 R26, R104 ;  /* 0x00000068001a7308 */ /* 0x000ea20000000800 */
[C---:B---3--:R-:W-:Y:S08]  /*5d30*/  HMMA.16816.F32.BF16 R76, R92.reuse, R96, R76 ;  /* 0x000000605c4c723c */ /* 0x048ff0000004184c */
[----:B------:R-:W-:Y:S01]  /*5d40*/  HMMA.16816.F32.BF16 R80, R92, R98, R80 ;  /* 0x000000625c50723c */ /* 0x000fe20000041850 */
[----:B------:R-:W3:Y:S02]  /*5d50*/  LDSM.16.MT88.4 R96, [R88+0x8800] ;  /* 0x008800005860783b */ /* 0x000ee40000004200 */
[----:B------:R-:W-:Y:S02]  /*5d60*/  F2FP.BF16.F32.PACK_AB R92, R14, R7 ;  /* 0x000000070e5c723e */ /* 0x000fe400000010ff */
[----:B------:R-:W-:Y:S02]  /*5d70*/  F2FP.BF16.F32.PACK_AB R93, R9, R18 ;  /* 0x00000012095d723e */ /* 0x000fe400000010ff */
[----:B------:R-:W-:Y:S02]  /*5d80*/  F2FP.BF16.F32.PACK_AB R94, R22, R11 ;  /* 0x0000000b165e723e */ /* 0x000fe400000010ff */
[----:B--2---:R-:W-:Y:S01]  /*5d90*/  F2FP.BF16.F32.PACK_AB R95, R26, R13 ;  /* 0x0000000d1a5f723e */ /* 0x004fe200000010ff */
[----:B------:R-:W-:Y:S06]  /*5da0*/  LDSM.16.MT88.4 R104, [R88+0x6c00] ;  /* 0x006c00005868783b */ /* 0x000fec0000004200 */
[C---:B-1----:R-:W-:Y:S08]  /*5db0*/  HMMA.16816.F32.BF16 R36, R92.reuse, R100, R36 ;  /* 0x000000645c24723c */ /* 0x042ff00000041824 */
[C---:B------:R-:W-:Y:S01]  /*5dc0*/  HMMA.16816.F32.BF16 R40, R92.reuse, R102, R40 ;  /* 0x000000665c28723c */ /* 0x040fe20000041828 */
[----:B------:R-:W1:Y:S07]  /*5dd0*/  LDSM.16.MT88.4 R100, [R90+0x2800] ;  /* 0x002800005a64783b */ /* 0x000e6e0000004200 */
[C---:B----4-:R-:W-:Y:S08]  /*5de0*/  HMMA.16816.F32.BF16 R44, R92.reuse, R108, R44 ;  /* 0x0000006c5c2c723c */ /* 0x050ff0000004182c */
[C---:B------:R-:W-:Y:S01]  /*5df0*/  HMMA.16816.F32.BF16 R48, R92.reuse, R110, R48 ;  /* 0x0000006e5c30723c */ /* 0x040fe20000041830 */
[----:B------:R-:W2:Y:S07]  /*5e00*/  LDSM.16.MT88.4 R108, [R90+0xc00] ;  /* 0x000c00005a6c783b */ /* 0x000eae0000004200 */
[C---:B-----5:R-:W-:Y:S08]  /*5e10*/  HMMA.16816.F32.BF16 R52, R92.reuse, R112, R52 ;  /* 0x000000705c34723c */ /* 0x060ff00000041834 */
[C---:B------:R-:W-:Y:S01]  /*5e20*/  HMMA.16816.F32.BF16 R56, R92.reuse, R114, R56 ;  /* 0x000000725c38723c */ /* 0x040fe20000041838 */
[----:B------:R-:W4:Y:S07]  /*5e30*/  LDSM.16.MT88.4 R112, [R88+0x7c00] ;  /* 0x007c00005870783b */ /* 0x000f2e0000004200 */
[C---:B------:R-:W-:Y:S03]  /*5e40*/  HMMA.16816.F32.BF16 R60, R92.reuse, R116, R60 ;  /* 0x000000745c3c723c */ /* 0x040fe6000004183c */
[-CC-:B------:R-:W-:Y:S01]  /*5e50*/  FFMA.FTZ R117, R28, R87.reuse, -R128.reuse ;  /* 0x000000571c757223 */ /* 0x180fe20000010880 */
[-C--:B------:R-:W-:Y:S01]  /*5e60*/  FFMA.FTZ R28, R32, R87.reuse, -R128 ;  /* 0x00000057201c7223 */ /* 0x080fe20000010880 */
[-C--:B------:R-:W-:Y:S03]  /*5e70*/  FFMA.FTZ R116, R31, R87.reuse, -R126 ;  /* 0x000000571f747223 */ /* 0x080fe6000001087e */
[C---:B------:R-:W-:Y:S01]  /*5e80*/  HMMA.16816.F32.BF16 R64, R92.reuse, R118, R64 ;  /* 0x000000765c40723c */ /* 0x040fe20000041840 */
[----:B------:R-:W-:Y:S02]  /*5e90*/  MUFU.EX2 R117, R117 ;  /* 0x0000007500757308 */ /* 0x000fe40000000800 */
[-CC-:B------:R-:W-:Y:S01]  /*5ea0*/  FFMA.FTZ R118, R29, R87.reuse, -R128.reuse ;  /* 0x000000571d767223 */ /* 0x180fe20000010880 */
[-C--:B------:R-:W-:Y:S01]  /*5eb0*/  FFMA.FTZ R128, R33, R87.reuse, -R128 ;  /* 0x0000005721807223 */ /* 0x080fe20000010880 */
[-CC-:B------:R-:W-:Y:S06]  /*5ec0*/  FFMA.FTZ R119, R30, R87.reuse, -R126.reuse ;  /* 0x000000571e777223 */ /* 0x180fec000001087e */
[----:B------:R-:W-:Y:S01]  /*5ed0*/  MUFU.EX2 R116, R116 ;  /* 0x0000007400747308 */ /* 0x000fe20000000800 */
[C---:B---3--:R-:W-:Y:S09]  /*5ee0*/  HMMA.16816.F32.BF16 R68, R92.reuse, R96, R68 ;  /* 0x000000605c44723c */ /* 0x048ff20000041844 */
[----:B------:R-:W-:Y:S01]  /*5ef0*/  MUFU.EX2 R118, R118 ;  /* 0x0000007600767308 */ /* 0x000fe20000000800 */
[-CC-:B------:R-:W-:Y:S01]  /*5f00*/  FFMA.FTZ R96, R34, R87.reuse, -R126.reuse ;  /* 0x0000005722607223 */ /* 0x180fe2000001087e */
[----:B------:R-:W-:Y:S02]  /*5f10*/  FFMA.FTZ R126, R35, R87, -R126 ;  /* 0x00000057237e7223 */ /* 0x000fe4000001087e */
[----:B------:R-:W3:Y:S06]  /*5f20*/  LDSM.16.MT88.4 R32, [R90+0x1c00] ;  /* 0x001c00005a20783b */ /* 0x000eec0000004200 */
[----:B------:R5:W-:Y:S01]  /*5f30*/  MUFU.EX2 R17, R96 ;  /* 0x0000006000117308 */ /* 0x000be20000000800 */
[C---:B------:R-:W-:Y:S09]  /*5f40*/  HMMA.16816.F32.BF16 R72, R92.reuse, R98, R72 ;  /* 0x000000625c48723c */ /* 0x040ff20000041848 */
[----:B------:R-:W2:Y:S10]  /*5f50*/  MUFU.EX2 R119, R119 ;  /* 0x0000007700777308 */ /* 0x000eb40000000800 */
[----:B------:R4:W-:Y:S01]  /*5f60*/  MUFU.EX2 R15, R28 ;  /* 0x0000001c000f7308 */ /* 0x0009e20000000800 */
[C---:B-1----:R-:W-:Y:S09]  /*5f70*/  HMMA.16816.F32.BF16 R76, R92.reuse, R100, R76 ;  /* 0x000000645c4c723c */ /* 0x042ff2000004184c */
[----:B------:R-:W1:Y:S01]  /*5f80*/  MUFU.EX2 R128, R128 ;  /* 0x0000008000807308 */ /* 0x000e620000000800 */
[----:B------:R-:W-:Y:S01]  /*5f90*/  FADD.FTZ R100, R91, R127 ;  /* 0x0000007f5b647221 */ /* 0x000fe20000010000 */
[----:B-----5:R-:W-:Y:S08]  /*5fa0*/  LDSM.16.MT88.4 R96, [R90+0x2c00] ;  /* 0x002c00005a60783b */ /* 0x020ff00000004200 */
[----:B------:R-:W5:Y:S01]  /*5fb0*/  MUFU.EX2 R126, R126 ;  /* 0x0000007e007e7308 */ /* 0x000f620000000800 */
[----:B------:R-:W-:Y:S03]  /*5fc0*/  HMMA.16816.F32.BF16 R80, R92, R102, R80 ;  /* 0x000000665c50723c */ /* 0x000fe60000041850 */
[----:B--2---:R-:W-:Y:S01]  /*5fd0*/  F2FP.BF16.F32.PACK_AB R29, R116, R119 ;  /* 0x00000077741d723e */ /* 0x004fe200000010ff */
[----:B------:R-:W-:Y:S01]  /*5fe0*/  FADD.FTZ R125, R125, R100 ;  /* 0x000000647d7d7221 */ /* 0x000fe20000010000 */
[----:B----4-:R-:W-:Y:S01]  /*5ff0*/  F2FP.BF16.F32.PACK_AB R28, R118, R117 ;  /* 0x00000075761c723e */ /* 0x010fe200000010ff */
[----:B------:R2:W4:Y:S02]  /*6000*/  LDSM.16.MT88.4 R92, [R88+0x8c00] ;  /* 0x008c0000585c783b */ /* 0x0005240000004200 */
[----:B------:R-:W-:Y:S01]  /*6010*/  FADD.FTZ R125, R124, R125 ;  /* 0x0000007d7c7d7221 */ /* 0x000fe20000010000 */
[----:B-1----:R-:W-:Y:S03]  /*6020*/  F2FP.BF16.F32.PACK_AB R30, R128, R15 ;  /* 0x0000000f801e723e */ /* 0x002fe600000010ff */
[----:B------:R-:W-:Y:S01]  /*6030*/  FADD.FTZ R138, R138, R125 ;  /* 0x0000007d8a8a7221 */ /* 0x000fe20000010000 */
[----:B-----5:R-:W-:Y:S03]  /*6040*/  F2FP.BF16.F32.PACK_AB R31, R126, R17 ;  /* 0x000000117e1f723e */ /* 0x020fe600000010ff */
[----:B------:R-:W-:Y:S04]  /*6050*/  FADD.FTZ R138, R131, R138 ;  /* 0x0000008a838a7221 */ /* 0x000fe80000010000 */
[C---:B------:R-:W-:Y:S08]  /*6060*/  HMMA.16816.F32.BF16 R36, R28.reuse, R104, R36 ;  /* 0x000000681c24723c */ /* 0x040ff00000041824 */
[C---:B------:R-:W-:Y:S03]  /*6070*/  HMMA.16816.F32.BF16 R40, R28.reuse, R106, R40 ;  /* 0x0000006a1c28723c */ /* 0x040fe60000041828 */
[----:B--2---:R-:W-:Y:S04]  /*6080*/  FADD.FTZ R88, R123, R120 ;  /* 0x000000787b587221 */ /* 0x004fe80000010000 */
[----:B------:R-:W-:Y:S01]  /*6090*/  FADD.FTZ R129, R129, R88 ;  /* 0x0000005881817221 */ /* 0x000fe20000010000 */
[C---:B------:R-:W-:Y:S03]  /*60a0*/  HMMA.16816.F32.BF16 R44, R28.reuse, R108, R44 ;  /* 0x0000006c1c2c723c */ /* 0x040fe6000004182c */
[----:B------:R-:W-:Y:S04]  /*60b0*/  FADD.FTZ R130, R130, R129 ;  /* 0x0000008182827221 */ /* 0x000fe80000010000 */
[----:B------:R-:W-:Y:S01]  /*60c0*/  FADD.FTZ R137, R137, R130 ;  /* 0x0000008289897221 */ /* 0x000fe20000010000 */
[C---:B------:R-:W-:Y:S08]  /*60d0*/  HMMA.16816.F32.BF16 R48, R28.reuse, R110, R48 ;  /* 0x0000006e1c30723c */ /* 0x040ff00000041830 */
[C---:B------:R-:W-:Y:S08]  /*60e0*/  HMMA.16816.F32.BF16 R52, R28.reuse, R112, R52 ;  /* 0x000000701c34723c */ /* 0x040ff00000041834 */
[C---:B------:R-:W-:Y:S08]  /*60f0*/  HMMA.16816.F32.BF16 R56, R28.reuse, R114, R56 ;  /* 0x000000721c38723c */ /* 0x040ff00000041838 */
        /* <DEDUP_REMOVED lines=26> */
.L_x_6765:
        /* <DEDUP_REMOVED lines=10> */
.L_x_6783:
[----:B----4-:R-:W-:Y:S01]  /*6340*/  FADD.FTZ R10, R9, R10 ;  /* 0x0000000a090a7221 */ /* 0x010fe20000010000 */
[----:B------:R-:W2:Y:S01]  /*6350*/  MUFU.RCP R0, R7 ;  /* 0x0000000700007308 */ /* 0x000ea20000001000 */
[----:B------:R-:W-:Y:S02]  /*6360*/  SHF.L.U32 R4, R132, 0x1, RZ ;  /* 0x0000000184047819 */ /* 0x000fe400000006ff */
[----:B------:R-:W-:Y:S02]  /*6370*/  FSETP.NE.FTZ.AND P2, PT, R7, RZ, PT ;  /* 0x000000ff0700720b */ /* 0x000fe40003f55000 */
[----:B------:R-:W-:Y:S02]  /*6380*/  LOP3.LUT R4, R135, 0x6, R4, 0xf8, !PT ;  /* 0x0000000687047812 */ /* 0x000fe400078ef804 */
[----:B------:R-:W-:Y:S01]  /*6390*/  FSETP.NE.FTZ.AND P5, PT, R10, RZ, PT ;  /* 0x000000ff0a00720b */ /* 0x000fe20003fb5000 */
[----:B------:R-:W4:Y:S01]  /*63a0*/  MUFU.RCP R5, R10 ;  /* 0x0000000a00057308 */ /* 0x000f220000001000 */
[----:B------:R-:W-:-:S04]  /*63b0*/  LOP3.LUT R4, R4, 0x20, R141, 0xf8, !PT ;  /* 0x0000002004047812 */ /* 0x000fc800078ef88d */
[----:B------:R-:W-:Y:S02]  /*63c0*/  LOP3.LUT R155, R4, R155, RZ, 0xfc, !PT ;  /* 0x0000009b049b7212 */ /* 0x000fe400078efcff */
[----:B------:R-:W-:Y:S02]  /*63d0*/  LOP3.LUT R4, R133, 0x40, RZ, 0xc0, !PT ;  /* 0x0000004085047812 */ /* 0x000fe400078ec0ff */
[----:B------:R-:W-:Y:S02]  /*63e0*/  LEA R155, R155, R136, 0x1 ;  /* 0x000000889b9b7211 */ /* 0x000fe400078e08ff */
[----:B--2---:R-:W-:Y:S02]  /*63f0*/  FSEL R0, R0, 1, P2 ;  /* 0x3f80000000007808 */ /* 0x004fe40001000000 */
[----:B------:R-:W-:-:S03]  /*6400*/  IADD3 R11, PT, PT, R155, -R4, RZ ;  /* 0x800000049b0b7210 */ /* 0x000fc60007ffe0ff */
        /* <DEDUP_REMOVED lines=27> */
[----:B------:R-:W-:Y:S01]  /*65c0*/  LOP3.LUT R0, R133, 0x20, RZ, 0xc0, !PT ;  /* 0x0000002085007812 */ /* 0x000fe200078ec0ff */
        /* <DEDUP_REMOVED lines=8> */
[----:B---3--:R-:W-:Y:S01]  /*6650*/  IADD3 R9, PT, PT, R155, -R0, RZ ;  /* 0x800000009b097210 */ /* 0x008fe20007ffe0ff */
        /* <DEDUP_REMOVED lines=24> */
[----:B------:R-:W-:Y:S01]  /*67e0*/  F2FP.BF16.F32.PACK_AB R56, R57, R56 ;  /* 0x000000383938723e */ /* 0x000fe200000010ff */
[----:B------:R2:W-:Y:S01]  /*67f0*/  STS [R155], R36 ;  /* 0x000000249b007388 */ /* 0x0005e20000000800 */
[----:B------:R-:W-:Y:S01]  /*6800*/  F2FP.BF16.F32.PACK_AB R58, R59, R58 ;  /* 0x0000003a3b3a723e */ /* 0x000fe200000010ff */
[----:B------:R-:W-:Y:S01]  /*6810*/  FMUL.FTZ R5, R5, R83 ;  /* 0x0000005305057220 */ /* 0x000fe20000410000 */
[----:B------:R-:W-:Y:S01]  /*6820*/  F2FP.BF16.F32.PACK_AB R60, R61, R60 ;  /* 0x0000003c3d3c723e */ /* 0x000fe200000010ff */
[----:B------:R3:W-:Y:S01]  /*6830*/  STS [R155+0x200], R38 ;  /* 0x000200269b007388 */ /* 0x0007e20000000800 */
        /* <DEDUP_REMOVED lines=33> */
[----:B------:R-:W4:Y:S01]  /*6a50*/  LD.E.U8 R0, desc[UR4][R2.64+0x1c8] ;  /* 0x0001c80402007980 */ /* 0x000f22000c101100 */
[----:B------:R-:W-:-:S03]  /*6a60*/  ISETP.NE.AND P1, PT, R156, -0x1, PT ;  /* 0xffffffff9c00780c */ /* 0x000fc60003f25270 */
[----:B--2---:R-:W2:Y:S04]  /*6a70*/  LD.E.64 R36, desc[UR4][R2.64+0x88] ;  /* 0x0000880402247980 */ /* 0x004ea8000c101b00 */
[----:B------:R-:W2:Y:S04]  /*6a80*/  LD.E.64 R14, desc[UR4][R2.64+0x90] ;  /* 0x00009004020e7980 */ /* 0x000ea8000c101b00 */
[----:B------:R1:W5:Y:S04]  /*6a90*/  LD.E.64 R34, desc[UR4][R2.64+0x70] ;  /* 0x0000700402227980 */ /* 0x000368000c101b00 */
[----:B---3--:R-:W3:Y:S04]  /*6aa0*/  @!P1 LD.E.64 R38, desc[UR4][R2.64+0x80] ;  /* 0x0000800402269980 */ /* 0x008ee8000c101b00 */
[----:B------:R1:W5:Y:S01]  /*6ab0*/  LD.E.64 R32, desc[UR4][R2.64+0xa0] ;  /* 0x0000a00402207980 */ /* 0x000362000c101b00 */
[----:B----4-:R-:W-:-:S13]  /*6ac0*/  ISETP.NE.AND P4, PT, R0, RZ, PT ;  /* 0x000000ff0000720c */ /* 0x010fda0003f85270 */
[----:B------:R-:W4:Y:S04]  /*6ad0*/  @!P4 LD.E R9, desc[UR4][R2.64+0x60] ;  /* 0x000060040209c980 */ /* 0x000f28000c101900 */
[----:B------:R-:W4:Y:S01]  /*6ae0*/  @!P4 LD.E R8, desc[UR4][R2.64+0xb4] ;  /* 0x0000b4040208c980 */ /* 0x000f22000c101900 */
[----:B-1----:R-:W1:Y:S01]  /*6af0*/  @P2 MUFU.LG2 R13, R7 ;  /* 0x00000007000d2308 */ /* 0x002e620000000c00 */
[----:B------:R-:W-:Y:S01]  /*6b00*/  SHF.R.U32.HI R0, RZ, 0x2, R132 ;  /* 0x00000002ff007819 */ /* 0x000fe20000011684 */
[----:B---3--:R-:W-:-:S06]  /*6b10*/  @!P1 IMAD R11, R39, R150, RZ ;  /* 0x00000096270b9224 */ /* 0x008fcc00078e02ff */
[----:B------:R-:W3:Y:S01]  /*6b20*/  @P5 MUFU.LG2 R10, R10 ;  /* 0x0000000a000a5308 */ /* 0x000ee20000000c00 */
[----:B------:R-:W-:Y:S01]  /*6b30*/  IADD3 R4, PT, PT, R0, 0x20, RZ ;  /* 0x0000002000047810 */ /* 0x000fe20007ffe0ff */
[----:B------:R-:W-:Y:S01]  /*6b40*/  @!P1 IMAD.WIDE.U32 R38, R38, R150, RZ ;  /* 0x0000009626269225 */ /* 0x000fe200078e00ff */
[----:B------:R-:W-:Y:S02]  /*6b50*/  SHF.L.U32 R5, R151, 0x6, RZ ;  /* 0x0000000697057819 */ /* 0x000fe400000006ff */
[----:B------:R-:W-:Y:S01]  /*6b60*/  MOV R141, RZ ;  /* 0x000000ff008d7202 */ /* 0x000fe20000000f00 */
[-C--:B--2---:R-:W-:Y:S02]  /*6b70*/  @P1 IMAD R12, R37, R156.reuse, RZ ;  /* 0x0000009c250c1224 */ /* 0x084fe400078e02ff */
[----:B------:R-:W-:-:S04]  /*6b80*/  @P1 IMAD.WIDE.U32 R16, R36, R156, RZ ;  /* 0x0000009c24101225 */ /* 0x000fc800078e00ff */
[----:B-1----:R-:W-:Y:S01]  /*6b90*/  @P2 FMUL.FTZ R13, R13, 0.69314718246459960938 ;  /* 0x3f3172180d0d2820 */ /* 0x002fe20000410000 */
[----:B------:R-:W-:Y:S02]  /*6ba0*/  ISETP.GE.AND P0, PT, R4, R139, PT ;  /* 0x0000008b0400720c */ /* 0x000fe40003f06270 */
[----:B------:R-:W-:Y:S01]  /*6bb0*/  MOV R4, 0x7f800000 ;  /* 0x7f80000000047802 */ /* 0x000fe20000000f00 */
[----:B-----5:R-:W-:Y:S01]  /*6bc0*/  @P2 FFMA.FTZ R4, R6, R86, R13 ;  /* 0x0000005606042223 */ /* 0x020fe2000001000d */
[----:B------:R-:W-:Y:S01]  /*6bd0*/  @!P1 IADD3 R11, PT, PT, R39, R11, RZ ;  /* 0x0000000b270b9210 */ /* 0x000fe20007ffe0ff */
[----:B------:R-:W-:Y:S01]  /*6be0*/  IMAD.WIDE.U32 R18, R5, R36, R140 ;  /* 0x0000002405127225 */ /* 0x000fe200078e008c */
[----:B------:R-:W-:Y:S02]  /*6bf0*/  @P1 IADD3 R11, PT, PT, R17, R12, RZ ;  /* 0x0000000c110b1210 */ /* 0x000fe40007ffe0ff */
[----:B------:R-:W-:Y:S01]  /*6c00*/  @P1 MOV R38, R16 ;  /* 0x0000001000261202 */ /* 0x000fe20000000f00 */
[----:B------:R-:W-:-:S02]  /*6c10*/  IMAD R12, R37, R5, RZ ;  /* 0x00000005250c7224 */ /* 0x000fc400078e02ff */
[-C--:B------:R-:W-:Y:S02]  /*6c20*/  IMAD R13, R15, R149.reuse, RZ ;  /* 0x000000950f0d7224 */ /* 0x080fe400078e02ff */
[----:B------:R-:W-:-:S04]  /*6c30*/  IMAD.WIDE.U32 R20, R14, R149, RZ ;  /* 0x000000950e147225 */ /* 0x000fc800078e00ff */
[----:B---3--:R-:W-:Y:S01]  /*6c40*/  @P5 FMUL.FTZ R15, R10, 0.69314718246459960938 ;  /* 0x3f3172180a0f5820 */ /* 0x008fe20000410000 */
[----:B------:R-:W-:Y:S02]  /*6c50*/  IADD3 R12, PT, PT, R19, R12, RZ ;  /* 0x0000000c130c7210 */ /* 0x000fe40007ffe0ff */
[----:B------:R-:W-:Y:S02]  /*6c60*/  IADD3 R13, PT, PT, R21, R13, RZ ;  /* 0x0000000d150d7210 */ /* 0x000fe40007ffe0ff */
[----:B------:R-:W-:Y:S02]  /*6c70*/  IADD3 R38, P3, P2, R20, R18, R38 ;  /* 0x0000001214267210 */ /* 0x000fe40007a7e026 */
[----:B------:R-:W-:Y:S01]  /*6c80*/  MOV R7, 0x7f800000 ;  /* 0x7f80000000077802 */ /* 0x000fe20000000f00 */
[----:B------:R-:W-:Y:S01]  /*6c90*/  @P5 FFMA.FTZ R7, R6, R85, R15 ;  /* 0x0000005506075223 */ /* 0x000fe2000001000f */
[----:B------:R-:W-:Y:S02]  /*6ca0*/  LOP3.LUT P6, RZ, R132, 0x3, RZ, 0xc0, !PT ;  /* 0x0000000384ff7812 */ /* 0x000fe400078cc0ff */
[----:B------:R-:W-:Y:S01]  /*6cb0*/  IADD3.X R39, PT, PT, R13, R12, R11, P3, P2 ;  /* 0x0000000c0d277210 */ /* 0x000fe20001fe440b */
[----:B----4-:R-:W-:-:S04]  /*6cc0*/  @!P4 IMAD R9, R9, R150, R149 ;  /* 0x000000960909c224 */ /* 0x010fc800078e0295 */
[----:B------:R-:W-:Y:S01]  /*6cd0*/  @!P4 IMAD R6, R9, R8, RZ ;  /* 0x000000080906c224 */ /* 0x000fe200078e02ff */
[----:B------:R-:W-:Y:S06]  /*6ce0*/  @!P4 BRA `(.L_x_6774) ;  /* 0x000000000014c947 */ /* 0x000fec0003800000 */
[----:B------:R-:W2:Y:S04]  /*6cf0*/  @!P1 LD.E R9, desc[UR4][R2.64+0xb4] ;  /* 0x0000b40402099980 */ /* 0x000ea8000c101900 */
[----:B------:R-:W3:Y:S01]  /*6d00*/  LD.E R6, desc[UR4][R2.64+0xd4] ;  /* 0x0000d40402067980 */ /* 0x000ee2000c101900 */
[----:B--2---:R-:W-:Y:S02]  /*6d10*/  @!P1 IMAD R156, R9, R150, RZ ;  /* 0x00000096099c9224 */ /* 0x004fe400078e02ff */
[----:B---3--:R-:W-:-:S05]  /*6d20*/  IMAD R149, R6, R149, RZ ;  /* 0x0000009506957224 */ /* 0x008fca00078e02ff */
[----:B------:R-:W-:-:S07]  /*6d30*/  IADD3 R6, PT, PT, R149, R156, RZ ;  /* 0x0000009c95067210 */ /* 0x000fce0007ffe0ff */
.L_x_6774:
[----:B------:R-:W-:Y:S05]  /*6d40*/  WARPSYNC.ALL ;  /* 0x0000000000007948 */ /* 0x000fea0003800000 */
[----:B------:R-:W-:Y:S01]  /*6d50*/  BAR.SYNC.DEFER_BLOCKING 0x0 ;  /* 0x0000000000007b1d */ /* 0x000fe20000010000 */
[----:B------:R-:W-:-:S05]  /*6d60*/  ISETP.GE.AND P1, PT, R0, R139, PT ;  /* 0x0000008b0000720c */ /* 0x000fca0003f26270 */
        /* <DEDUP_REMOVED lines=20> */
.L_x_6776:
[----:B------:R-:W-:Y:S05]  /*6eb0*/  BSYNC.RECONVERGENT B0 ;  /* 0x0000000000007941 */ /* 0x000fea0003800200 */
.L_x_6775:
[----:B------:R-:W-:Y:S04]  /*6ec0*/  BSSY.RECONVERGENT B0, `(.L_x_6777) ;  /* 0x000000a000007945 */ /* 0x000fe80003800200 */
[----:B------:R-:W-:Y:S05]  /*6ed0*/  @P1 BRA `(.L_x_6778) ;  /* 0x0000000000201947 */ /* 0x000fea0003800000 */
[----:B-1----:R-:W-:Y:S02]  /*6ee0*/  IMAD R2, R37, R0, RZ ;  /* 0x0000000025027224 */ /* 0x002fe400078e02ff */
[----:B------:R-:W-:-:S05]  /*6ef0*/  IMAD.WIDE.U32 R4, R0, R36, R38 ;  /* 0x0000002400047225 */ /* 0x000fca00078e0026 */
[----:B------:R-:W-:Y:S02]  /*6f00*/  IADD3 R3, PT, PT, R5, R2, RZ ;  /* 0x0000000205037210 */ /* 0x000fe40007ffe0ff */
[----:B------:R-:W-:-:S04]  /*6f10*/  LEA R2, P1, R4, R34, 0x1 ;  /* 0x0000002204027211 */ /* 0x000fc800078208ff */
[----:B------:R-:W-:-:S05]  /*6f20*/  LEA.HI.X R3, R4, R35, R3, 0x1, P1 ;  /* 0x0000002304037211 */ /* 0x000fca00008f0c03 */
[----:B--2---:R1:W-:Y:S04]  /*6f30*/  ST.E.128 desc[UR4][R2.64], R24 ;  /* 0x0000001802007985 */ /* 0x0043e8000c101d04 */
[----:B----4-:R1:W-:Y:S04]  /*6f40*/  ST.E.128 desc[UR4][R2.64+0x40], R16 ;  /* 0x0000401002007985 */ /* 0x0103e8000c101d04 */
[----:B------:R1:W-:Y:S02]  /*6f50*/  ST.E.128 desc[UR4][R2.64+0x80], R8 ;  /* 0x0000800802007985 */ /* 0x0003e4000c101d04 */
.L_x_6778:
[----:B------:R-:W-:Y:S05]  /*6f60*/  BSYNC.RECONVERGENT B0 ;  /* 0x0000000000007941 */ /* 0x000fea0003800200 */
.L_x_6777:
[----:B------:R-:W-:-:S04]  /*6f70*/  MOV R149, 0x0 ;  /* 0x0000000000957802 */ /* 0x000fc80000000f00 */
[----:B-1234-:R-:W-:Y:S05]  /*6f80*/  @P0 RET.REL.NODEC R148 `(_ZN5flash24flash_fwd_splitkv_kernelI23Flash_fwd_kernel_traitsILi96ELi64ELi64ELi4ELb0ELb0EN7cutlass10bfloat16_tE19Flash_kernel_traitsILi96ELi64ELi64ELi4ES3_EELb0ELb0ELb0ELb0ELb1ELb0ELb0ELb0EEEvNS_16Flash_fwd_paramsE) ;  /* 0xffffff90941c0950 */ /* 0x01efea0003c3ffff */
        /* <DEDUP_REMOVED lines=14> */
[----:B-1----:R-:W-:Y:S05]  /*7070*/  RET.REL.NODEC R148 `(_ZN5flash24flash_fwd_splitkv_kernelI23Flash_fwd_kernel_traitsILi96ELi64ELi64ELi4ELb0ELb0EN7cutlass10bfloat16_tE19Flash_kernel_traitsILi96ELi64ELi64ELi4ES3_EELb0ELb0ELb0ELb0ELb1ELb0ELb0ELb0EEEvNS_16Flash_fwd_paramsE) ;  /* 0xffffff8c94e07950 */ /* 0x002fea0003c3ffff */
.L_x_6773:
[----:B------:R-:W-:Y:S01]  /*7080*/  MOV R5, 0x2 ;  /* 0x0000000200057802 */ /* 0x000fe20000000f00 */
[----:B------:R-:W-:Y:S01]  /*7090*/  IMAD.MOV.U32 R0, RZ, RZ, 0x1f ;  /* 0x0000001fff007424 */ /* 0x000fe200078e00ff */
[----:B------:R-:W-:-:S07]  /*70a0*/  MOV R4, 0xffffffff ;  /* 0xffffffff00047802 */ /* 0x000fce0000000f00 */
[----:B-1---5:R-:W-:Y:S05]  /*70b0*/  WARPSYNC.COLLECTIVE R4, `(.L_x_6779) ;  /* 0x0000000004087348 */ /* 0x022fea0003c00000 */
[----:B------:R2:W3:Y:S02]  /*70c0*/  SHFL.BFLY P0, R10, R163, R5, R0 ;  /* 0x0c000005a30a7389 */ /* 0x0004e40000000000 */
[----:B-123-5:R-:W-:Y:S05]  /*70d0*/  ENDCOLLECTIVE ;  /* 0x000000000000791b */ /* 0x02efea0003800000 */
.L_x_6779:
[----:B------:R-:W-:Y:S02]  /*70e0*/  IMAD.MOV.U32 R8, RZ, RZ, R10 ;  /* 0x000000ffff087224 */ /* 0x000fe400078e000a */
[----:B------:R-:W-:Y:S02]  /*70f0*/  IMAD.MOV.U32 R5, RZ, RZ, 0x1 ;  /* 0x00000001ff057424 */ /* 0x000fe400078e00ff */
[----:B------:R-:W-:-:S05]  /*7100*/  FADD.FTZ R8, R8, R163 ;  /* 0x000000a308087221 */ /* 0x000fca0000010000 */
[----:B------:R-:W-:-:S07]  /*7110*/  MOV R163, R8 ;  /* 0x0000000800a37202 */ /* 0x000fce0000000f00 */
[----:B------:R-:W-:Y:S05]  /*7120*/  WARPSYNC.COLLECTIVE R4, `(.L_x_6780) ;  /* 0x0000000004087348 */ /* 0x000fea0003c00000 */
[----:B------:R1:W2:Y:S02]  /*7130*/  SHFL.BFLY P0, R10, R163, R5, R0 ;  /* 0x0c000005a30a7389 */ /* 0x0002a40000000000 */
[----:B-12---:R-:W-:Y:S05]  /*7140*/  ENDCOLLECTIVE ;  /* 0x000000000000791b */ /* 0x006fea0003800000 */
.L_x_6780:
[----:B------:R-:W-:Y:S01]  /*7150*/  MOV R163, R157 ;  /* 0x0000009d00a37202 */ /* 0x000fe20000000f00 */
[----:B------:R-:W-:Y:S01]  /*7160*/  IMAD.MOV.U32 R5, RZ, RZ, 0x2 ;  /* 0x00000002ff057424 */ /* 0x000fe200078e00ff */
[----:B------:R-:W-:-:S07]  /*7170*/  MOV R7, R10 ;  /* 0x0000000a00077202 */ /* 0x000fce0000000f00 */
[----:B------:R-:W-:Y:S05]  /*7180*/  WARPSYNC.COLLECTIVE R4, `(.L_x_6781) ;  /* 0x0000000004087348 */ /* 0x000fea0003c00000 */
[----:B------:R1:W2:Y:S02]  /*7190*/  SHFL.BFLY P0, R10, R163, R5, R0 ;  /* 0x0c000005a30a7389 */ /* 0x0002a40000000000 */
[----:B-12---:R-:W-:Y:S05]  /*71a0*/  ENDCOLLECTIVE ;  /* 0x000000000000791b */ /* 0x006fea0003800000 */
.L_x_6781:
[----:B------:R-:W-:Y:S01]  /*71b0*/  FADD.FTZ R7, R8, R7 ;  /* 0x0000000708077221 */ /* 0x000fe20000010000 */
[----:B------:R-:W-:Y:S01]  /*71c0*/  FADD.FTZ R9, R10, R157 ;  /* 0x0000009d0a097221 */ /* 0x000fe20000010000 */
[----:B------:R-:W-:-:S04]  /*71d0*/  MOV R5, 0x1 ;  /* 0x0000000100057802 */ /* 0x000fc80000000f00 */
[----:B------:R-:W-:-:S07]  /*71e0*/  MOV R163, R9 ;  /* 0x0000000900a37202 */ /* 0x000fce0000000f00 */
[----:B------:R-:W-:Y:S05]  /*71f0*/  WARPSYNC.COLLECTIVE R4, `(.L_x_6782) ;  /* 0x0000000004087348 */ /* 0x000fea0003c00000 */
[----:B------:R1:W2:Y:S02]  /*7200*/  SHFL.BFLY P0, R10, R163, R5, R0 ;  /* 0x0c000005a30a7389 */ /* 0x0002a40000000000 */
[----:B-12---:R-:W-:Y:S05]  /*7210*/  ENDCOLLECTIVE ;  /* 0x000000000000791b */ /* 0x006fea0003800000 */
.L_x_6782:
[----:B------:R-:W-:Y:S05]  /*7220*/  BRA `(.L_x_6783) ;  /* 0xfffffff000447947 */ /* 0x000fea000383ffff */
.L_x_6784:
        /* <DEDUP_REMOVED lines=13> */
.L_x_11658:


//--------------------- .text._ZN5flash24flash_fwd_splitkv_kernelI23Flash_fwd_kernel_traitsILi96ELi64ELi64ELi4ELb0ELb0EN7cutlass10bfloat16_tE19Flash_kernel_traitsILi96ELi64ELi64ELi4ES3_EELb0ELb0ELb0ELb0ELb1ELb1ELb0ELb0EEEvNS_16Flash_fwd_paramsE --------------------------
	.section	.text._ZN5flash24flash_fwd_splitkv_kernelI23Flash_fwd_kernel_traitsILi96ELi64ELi64ELi4ELb0ELb0EN7cutlass10bfloat16_tE19Flash_kernel_traitsILi96ELi64ELi64ELi4ES3_EELb0ELb0ELb0ELb0ELb1ELb1ELb0ELb0EEEvNS_16Flash_fwd_paramsE,"ax",@progbits
	.align	128
        .global         _ZN5flash24flash_fwd_splitkv_kernelI23Flash_fwd_kernel_traitsILi96ELi64ELi64ELi4ELb0ELb0EN7cutlass10bfloat16_tE19Flash_kernel_traitsILi96ELi64ELi64ELi4ES3_EELb0ELb0ELb0ELb0ELb1ELb1ELb0ELb0EEEvNS_16Flash_fwd_paramsE
        .type           _ZN5flash24flash_fwd_splitkv_kernelI23Flash_fwd_kernel_traitsILi96ELi64ELi64ELi4ELb0ELb0EN7cutlass10bfloat16_tE19Flash_kernel_traitsILi96ELi64ELi64ELi4ES3_EELb0ELb0ELb0ELb0ELb1ELb1ELb0ELb0EEEvNS_16Flash_fwd_paramsE,@function
        .size           _ZN5flash24flash_fwd_splitkv_kernelI23Flash_fwd_kernel_traitsILi96ELi64ELi64ELi4ELb0ELb0EN7cutlass10bfloat16_tE19Flash_kernel_traitsILi96ELi64ELi64ELi4ES3_EELb0ELb0ELb0ELb0ELb1ELb1ELb0ELb0EEEvNS_16Flash_fwd_paramsE,(.L_x_11659 - _ZN5flash24flash_fwd_splitkv_kernelI23Flash_fwd_kernel_traitsILi96ELi64ELi64ELi4ELb0ELb0EN7cutlass10bfloat16_tE19Flash_kernel_traitsILi96ELi64ELi64ELi4ES3_EELb0ELb0ELb0ELb0ELb1ELb1ELb0ELb0EEEvNS_16Flash_fwd_paramsE)
        .other          _ZN5flash24flash_fwd_splitkv_kernelI23Flash_fwd_kernel_traitsILi96ELi64ELi64ELi4ELb0ELb0EN7cutlass10bfloat16_tE19Flash_kernel_traitsILi96ELi64ELi64ELi4ES3_EELb0ELb0ELb0ELb0ELb1ELb1ELb0ELb0EEEvNS_16Flash_fwd_paramsE,@"STO_CUDA_ENTRY STV_DEFAULT"
_ZN5flash24flash_fwd_splitkv_kernelI23Flash_fwd_kernel_traitsILi96ELi64ELi64ELi4ELb0ELb0EN7cutlass10bfloat16_tE19Flash_kernel_traitsILi96ELi64ELi64ELi4ES3_EELb0ELb0ELb0ELb0ELb1ELb1ELb0ELb0EEEvNS_16Flash_fwd_paramsE:
.text._ZN5flash24flash_fwd_splitkv_kernelI23Flash_fwd_kernel_traitsILi96ELi64ELi64ELi4ELb0ELb0EN7cutlass10bfloat16_tE19Flash_kernel_traitsILi96ELi64ELi64ELi4ES3_EELb0ELb0ELb0ELb0ELb1ELb1ELb0ELb0EEEvNS_16Flash_fwd_paramsE:
[----:B------:R-:W-:Y:S01]  /*0000*/  LDC R1, c[0x0][0x37c] ;  /* 0x0000df00ff017b82 */ /* 0x000fe20000000800 */
[----:B------:R-:W1:Y:S07]  /*0010*/  S2R R149, SR_CTAID.X ;  /* 0x0000000000957919 */ /* 0x000e6e0000002500 */
[----:B------:R-:W2:Y:S01]  /*0020*/  LDC.64 R2, c[0x0][0x348] ;  /* 0x0000d200ff027b82 */ /* 0x000ea20000000a00 */
[----:B------:R-:W-:Y:S01]  /*0030*/  BSSY.RECONVERGENT B2, `(.L_x_6785) ;  /* 0x0000005000027945 */ /* 0x000fe20003800200 */
[----:B------:R-:W-:Y:S01]  /*0040*/  MOV R146, 0x80 ;  /* 0x0000008000927802 */ /* 0x000fe20000000f00 */
[----:B------:R-:W3:Y:S01]  /*0050*/  S2R R148, SR_CTAID.Y ;  /* 0x0000000000947919 */ /* 0x000ee20000002600 */
[----:B------:R-:W4:Y:S05]  /*0060*/  S2R R147, SR_CTAID.Z ;  /* 0x0000000000937919 */ /* 0x000f2a0000002700 */
[----:B-1234-:R-:W-:Y:S05]  /*0070*/  CALL.REL.NOINC `($_ZN5flash24flash_fwd_splitkv_kernelI23Flash_fwd_kernel_traitsILi96ELi64ELi64ELi4ELb0ELb0EN7cutlass10bfloat16_tE19Flash_kernel_traitsILi96ELi64ELi64ELi4ES3_EELb0ELb0ELb0ELb0ELb1ELb1ELb0ELb0EEEvNS_16Flash_fwd_paramsE$_ZN5flash30compute_attn_1rowblock_splitkvI23Flash_fwd_kernel_traitsILi96ELi64ELi64ELi4ELb0ELb0EN7cutlass10bfloat16_tE19Flash_kernel_traitsILi96ELi64ELi64ELi4ES3_EELb0ELb0ELb0ELb0ELb1ELb1ELb0ELb0ENS_16Flash_fwd_paramsEEEvRKT8_iiiii) ;  /* 0x0000000000087944 */ /* 0x01efea0003c00000 */
[----:B------:R-:W-:Y:S05]  /*0080*/  BSYNC.RECONVERGENT B2 ;  /* 0x0000000000027941 */ /* 0x000fea0003800200 */
.L_x_6785:
[----:B------:R-:W-:Y:S05]  /*0090*/  EXIT ;  /* 0x000000000000794d */ /* 0x000fea0003800000 */
        .type           $_ZN5flash24flash_fwd_splitkv_kernelI23Flash_fwd_kernel_traitsILi96ELi64ELi64ELi4ELb0ELb0EN7cutlass10bfloat16_tE19Flash_kernel_traitsILi96ELi64ELi64ELi4ES3_EELb0ELb0ELb0ELb0ELb1ELb1ELb0ELb0EEEvNS_16Flash_fwd_paramsE$_ZN5flash30compute_attn_1rowblock_splitkvI23Flash_fwd_kernel_traitsILi96ELi64ELi64ELi4ELb0ELb0EN7cutlass10bfloat16_tE19Flash_kernel_traitsILi96ELi64ELi64ELi4ES3_EELb0ELb0ELb0ELb0ELb1ELb1ELb0ELb0ENS_16Flash_fwd_paramsEEEvRKT8_iiiii,@function
        .size           $_ZN5flash24flash_fwd_splitkv_kernelI23Flash_fwd_kernel_traitsILi96ELi64ELi64ELi4ELb0ELb0EN7cutlass10bfloat16_tE19Flash_kernel_traitsILi96ELi64ELi64ELi4ES3_EELb0ELb0ELb0ELb0ELb1ELb1ELb0ELb0EEEvNS_16Flash_fwd_paramsE$_ZN5flash30compute_attn_1rowblock_splitkvI23Flash_fwd_kernel_traitsILi96ELi64ELi64ELi4ELb0ELb0EN7cutlass10bfloat16_tE19Flash_kernel_traitsILi96ELi64ELi64ELi4ES3_EELb0ELb0ELb0ELb0ELb1ELb1ELb0ELb0ENS_16Flash_fwd_paramsEEEvRKT8_iiiii,(.L_x_11659 - $_ZN5flash24flash_fwd_splitkv_kernelI23Flash_fwd_kernel_traitsILi96ELi64ELi64ELi4ELb0ELb0EN7cutlass10bfloat16_tE19Flash_kernel_traitsILi96ELi64ELi64ELi4ES3_EELb0ELb0ELb0ELb0ELb1ELb1ELb0ELb0EEEvNS_16Flash_fwd_paramsE$_ZN5flash30compute_attn_1rowblock_splitkvI23Flash_fwd_kernel_traitsILi96ELi64ELi64ELi4ELb0ELb0EN7cutlass10bfloat16_tE19Flash_kernel_traitsILi96ELi64ELi64ELi4ES3_EELb0ELb0ELb0ELb0ELb1ELb1ELb0ELb0ENS_16Flash_fwd_paramsEEEvRKT8_iiiii)
$_ZN5flash24flash_fwd_splitkv_kernelI23Flash_fwd_kernel_traitsILi96ELi64ELi64ELi4ELb0ELb0EN7cutlass10bfloat16_tE19Flash_kernel_traitsILi96ELi64ELi64ELi4ES3_EELb0ELb0ELb0ELb0ELb1ELb1ELb0ELb0EEEvNS_16Flash_fwd_paramsE$_ZN5flash30compute_attn_1rowblock_splitkvI23Flash_fwd_kernel_traitsILi96ELi64ELi64ELi4ELb0ELb0EN7cutlass10bfloat16_tE19Flash_kernel_traitsILi96ELi64ELi64ELi4ES3_EELb0ELb0ELb0ELb0ELb1ELb1ELb0ELb0ENS_16Flash_fwd_paramsEEEvRKT8_iiiii:
        /* <DEDUP_REMOVED lines=13> */
[----:B------:R-:W5:Y:S04]  /*0170*/  @!P4 LD.E R19, desc[UR4][R2.64+0xb4] ;  /* 0x0000b4040213c980 */ /* 0x000f68000c101900 */
[----:B------:R-:W5:Y:S04]  /*0180*/  @P4 LD.E R5, desc[UR4][R12.64+0x4] ;  /* 0x000004040c054980 */ /* 0x000f68000c101900 */
[----:B------:R-:W5:Y:S01]  /*0190*/  @!P3 LD.E R97, desc[UR4][R2.64+0xb8] ;  /* 0x0000b8040261b980 */ /* 0x000f62000c101900 */
[----:B----4-:R-:W-:Y:S01]  /*01a0*/  ISETP.NE.U32.AND P1, PT, R10, RZ, PT ;  /* 0x000000ff0a00720c */ /* 0x010fe20003f25070 */
[----:B------:R-:W-:-:S02]  /*01b0*/  IMAD.SHL.U32 R4, R148, 0x4, RZ ;  /* 0x0000000494047824 */ /* 0x000fc400078e00ff */
[----:B------:R-:W5:Y:S01]  /*01c0*/  @P2 LD.E R155, desc[UR4][R12.64] ;  /* 0x000000040c9b2980 */ /* 0x000f62000c101900 */
        /* <DEDUP_REMOVED lines=10> */
[----:B------:R-:W-:Y:S01]  /*0270*/  ISETP.NE.AND.EX P0, PT, R9, RZ, PT, P0 ;  /* 0x000000ff0900720c */ /* 0x000fe20003f05300 */
[----:B------:R-:W-:Y:S01]  /*0280*/  IMAD.MOV.U32 R15, RZ, RZ, -0x1 ;  /* 0xffffffffff0f7424 */ /* 0x000fe200078e00ff */
[----:B-1----:R-:W-:-:S05]  /*0290*/  IADD3 R10, P1, PT, R6, R4, RZ ;  /* 0x00000004060a7210 */ /* 0x002fca0007f3e0ff */
[----:B------:R-:W-:Y:S01]  /*02a0*/  IMAD.X R11, R7, 0x1, R0, P1 ;  /* 0x00000001070b7824 */ /* 0x000fe200008e0600 */
[----:B------:R-:W-:Y:S07]  /*02b0*/  @!P2 BRA `(.L_x_6787) ;  /* 0x000000000010a947 */ /* 0x000fee0003800000 */
[----:B------:R-:W2:Y:S02]  /*02c0*/  LD.E.U8 R6, desc[UR4][R2.64+0x1b2] ;  /* 0x0001b20402067980 */ /* 0x000ea4000c101100 */
[----:B--2---:R-:W-:-:S13]  /*02d0*/  ISETP.NE.AND P1, PT, R6, RZ, PT ;  /* 0x000000ff0600720c */ /* 0x004fda0003f25270 */
[----:B------:R-:W-:Y:S05]  /*02e0*/  @!P1 BRA `(.L_x_6787) ;  /* 0x0000000000049947 */ /* 0x000fea0003800000 */
[----:B------:R1:W5:Y:S02]  /*02f0*/  LD.E R15, desc[UR4][R10.64] ;  /* 0x000000040a0f7980 */ /* 0x000364000c101900 */
.L_x_6787:
[----:B------:R-:W-:Y:S05]  /*0300*/  BSYNC.RECONVERGENT B0 ;  /* 0x0000000000007941 */ /* 0x000fea0003800200 */
.L_x_6786:
[----:B------:R-:W-:Y:S04]  /*0310*/  BSSY.RECONVERGENT B0, `(.L_x_6788) ;  /* 0x0000007000007945 */ /* 0x000fe80003800200 */
[----:B------:R-:W-:Y:S05]  /*0320*/  @!P3 BRA `(.L_x_6789) ;  /* 0x000000000014b947 */ /* 0x000fea0003800000 */
[----:B------:R-:W2:Y:S02]  /*0330*/  LD.E.U8 R6, desc[UR4][R2.64+0x1b2] ;  /* 0x0001b20402067980 */ /* 0x000ea4000c101100 */
[----:B--2---:R-:W-:-:S13]  /*0340*/  ISETP.NE.AND P1, PT, R6, RZ, PT ;  /* 0x000000ff0600720c */ /* 0x004fda0003f25270 */
[----:B-----5:R-:W2:Y:S02]  /*0350*/  @P1 LD.E R97, desc[UR4][R10.64+0x4] ;  /* 0x000004040a611980 */ /* 0x020ea4000c101900 */
[----:B--2---:R-:W-:-:S06]  /*0360*/  @P1 IADD3 R97, PT, PT, R97, -R15, RZ ;  /* 0x8000000f61611210 */ /* 0x004fcc0007ffe0ff */
[----:B------:R2:W5:Y:S02]  /*0370*/  @!P1 LD.E R97, desc[UR4][R10.64] ;  /* 0x000000040a619980 */ /* 0x000564000c101900 */
.L_x_6789:
[----:B------:R-:W-:Y:S05]  /*0380*/  BSYNC.RECONVERGENT B0 ;  /* 0x0000000000007941 */ /* 0x000fea0003800200 */
.L_x_6788:
[----:B------:R-:W-:Y:S01]  /*0390*/  BSSY.RECONVERGENT B1, `(.L_x_6790) ;  /* 0x0000011000017945 */ /* 0x000fe20003800200 */
[----:B-----5:R-:W-:-:S03]  /*03a0*/  @P4 IADD3 R19, PT, PT, -R155, R5, RZ ;  /* 0x000000059b134210 */ /* 0x020fc60007ffe1ff */
[----:B------:R-:W-:Y:S05]  /*03b0*/  @!P0 BRA `(.L_x_6791) ;  /* 0x0000000000148947 */ /* 0x000fea0003800000 */
[----:B------:R-:W-:-:S05]  /*03c0*/  IADD3 R6, P0, PT, R8, R4, RZ ;  /* 0x0000000408067210 */ /* 0x000fca0007f1e0ff */
[----:B------:R-:W-:-:S05]  /*03d0*/  IMAD.X R7, R9, 0x1, R0, P0 ;  /* 0x0000000109077824 */ /* 0x000fca00000e0600 */
[----:B------:R-:W3:Y:S02]  /*03e0*/  LD.E R97, desc[UR4][R6.64] ;  /* 0x0000000406617980 */ /* 0x000ee4000c101900 */
[----:B---3--:R-:W-:Y:S01]  /*03f0*/  IADD3 R97, PT, PT, R97, -R14, RZ ;  /* 0x8000000e61617210 */ /* 0x008fe20007ffe0ff */
[----:B------:R-:W-:Y:S05]  /*0400*/  BRA `(.L_x_6792) ;  /* 0x0000000000247947 */ /* 0x000fea0003800000 */
.L_x_6791:
[----:B------:R-:W3:Y:S01]  /*0410*/  LD.E.64 R6, desc[UR4][R2.64+0x108] ;  /* 0x0001080402067980 */ /* 0x000ee2000c101b00 */
[----:B------:R-:W-:Y:S01]  /*0420*/  BSSY.RECONVERGENT B0, `(.L_x_6793) ;  /* 0x0000006000007945 */ /* 0x000fe20003800200 */
[----:B------:R-:W-:Y:S01]  /*0430*/  IMAD.MOV.U32 R5, RZ, RZ, RZ ;  /* 0x000000ffff057224 */ /* 0x000fe200078e00ff */
[----:B---3--:R-:W-:-:S04]  /*0440*/  ISETP.NE.U32.AND P0, PT, R6, RZ, PT ;  /* 0x000000ff0600720c */ /* 0x008fc80003f05070 */
[----:B------:R-:W-:-:S13]  /*0450*/  ISETP.NE.AND.EX P0, PT, R7, RZ, PT, P0 ;  /* 0x000000ff0700720c */ /* 0x000fda0003f05300 */
[----:B------:R-:W-:Y:S05]  /*0460*/  @!P0 BRA `(.L_x_6794) ;  /* 0x0000000000048947 */ /* 0x000fea0003800000 */
[----:B------:R3:W5:Y:S02]  /*0470*/  LD.E R5, desc[UR4][R2.64+0xbc] ;  /* 0x0000bc0402057980 */ /* 0x000764000c101900 */
.L_x_6794:
[----:B------:R-:W-:Y:S05]  /*0480*/  BSYNC.RECONVERGENT B0 ;  /* 0x0000000000007941 */ /* 0x000fea0003800200 */
.L_x_6793:
[----:B-----5:R-:W-:Y:S02]  /*0490*/  IADD3 R97, PT, PT, R5, R97, -R14 ;  /* 0x0000006105617210 */ /* 0x020fe40007ffe80e */
.L_x_6792:
[----:B------:R-:W-:Y:S05]  /*04a0*/  BSYNC.RECONVERGENT B1 ;  /* 0x0000000000017941 */ /* 0x000fea0003800200 */
.L_x_6790:
[----:B------:R-:W-:Y:S01]  /*04b0*/  IMAD.SHL.U32 R136, R149, 0x40, RZ ;  /* 0x0000004095887824 */ /* 0x000fe200078e00ff */
[----:B------:R-:W-:Y:S01]  /*04c0*/  MOV R6, R146 ;  /* 0x0000009200067202 */ /* 0x000fe20000000f00 */
[----:B------:R-:W-:-:S03]  /*04d0*/  IMAD.MOV.U32 R7, RZ, RZ, 0x0 ;  /* 0x00000000ff077424 */ /* 0x000fc600078e00ff */
[----:B------:R-:W-:-:S13]  /*04e0*/  ISETP.GT.AND P0, PT, R19, R136, PT ;  /* 0x000000881300720c */ /* 0x000fda0003f04270 */
[----:B-123--:R-:W-:Y:S05]  /*04f0*/  @!P0 RET.REL.NODEC R6 `(_ZN5flash24flash_fwd_splitkv_kernelI23Flash_fwd_kernel_traitsILi96ELi64ELi64ELi4ELb0ELb0EN7cutlass10bfloat16_tE19Flash_kernel_traitsILi96ELi64ELi64ELi4ES3_EELb0ELb0ELb0ELb0ELb1ELb1ELb0ELb0EEEvNS_16Flash_fwd_paramsE) ;  /* 0xfffffff806c08950 */ /* 0x00efea0003c3ffff */
        /* <DEDUP_REMOVED lines=21> */
[----:B------:R-:W-:Y:S01]  /*0650*/  SHF.R.U32.HI R9, RZ, 0x2, R128 ;  /* 0x00000002ff097819 */ /* 0x000fe20000011680 */
[----:B------:R-:W-:Y:S01]  /*0660*/  IMAD.IADD R19, R19, 0x1, -R136 ;  /* 0x0000000113137824 */ /* 0x000fe200078e0a88 */
[----:B------:R1:W5:Y:S01]  /*0670*/  LD.E.64 R14, desc[UR4][R2.64+0x70] ;  /* 0x00007004020e7980 */ /* 0x000362000c101b00 */
[----:B------:R-:W-:Y:S01]  /*0680*/  IMAD.MOV.U32 R23, RZ, RZ, RZ ;  /* 0x000000ffff177224 */ /* 0x000fe200078e00ff */
[----:B------:R-:W-:-:S02]  /*0690*/  IADD3 R5, PT, PT, R9, 0x20, RZ ;  /* 0x0000002009057810 */ /* 0x000fc40007ffe0ff */
[----:B------:R-:W-:Y:S02]  /*06a0*/  LOP3.LUT R22, R8, 0x18, RZ, 0xc0, !PT ;  /* 0x0000001808167812 */ /* 0x000fe400078ec0ff */
[-C--:B------:R-:W-:Y:S02]  /*06b0*/  ISETP.GE.AND P1, PT, R5, R19.reuse, PT ;  /* 0x000000130500720c */ /* 0x080fe40003f26270 */
[----:B------:R-:W-:Y:S02]  /*06c0*/  LOP3.LUT P4, R128, R128, 0x3, RZ, 0xc0, !PT ;  /* 0x0000000380807812 */ /* 0x000fe4000788c0ff */
[CC--:B------:R-:W-:Y:S02]  /*06d0*/  ISETP.GE.AND P2, PT, R9.reuse, R19.reuse, PT ;  /* 0x000000130900720c */ /* 0x0c0fe40003f46270 */
[----:B------:R-:W-:Y:S01]  /*06e0*/  ISETP.GE.OR P4, PT, R9, R19, P4 ;  /* 0x000000130900720c */ /* 0x000fe20002786670 */
[----:B------:R-:W-:Y:S01]  /*06f0*/  BSSY.RECONVERGENT B0, `(.L_x_6796) ;  /* 0x0000022000007945 */ /* 0x000fe20003800200 */
[----:B--2---:R-:W-:-:S04]  /*0700*/  @P0 IMAD.WIDE.U32 R16, R12, R155, RZ ;  /* 0x0000009b0c100225 */ /* 0x004fc800078e00ff */
[-C--:B---3--:R-:W-:Y:S02]  /*0710*/  IMAD R4, R4, R148.reuse, R147 ;  /* 0x0000009404047224 */ /* 0x088fe400078e0293 */
[----:B-1----:R-:W-:Y:S02]  /*0720*/  @P0 IMAD R2, R13, R155, RZ ;  /* 0x0000009b0d020224 */ /* 0x002fe400078e02ff */
[-C--:B----4-:R-:W-:Y:S02]  /*0730*/  @!P0 IMAD R3, R21, R148.reuse, RZ ;  /* 0x0000009415038224 */ /* 0x090fe400078e02ff */
[----:B------:R-:W-:-:S04]  /*0740*/  @!P0 IMAD.WIDE.U32 R20, R20, R148, RZ ;  /* 0x0000009414148225 */ /* 0x000fc800078e00ff */
[----:B------:R-:W-:Y:S01]  /*0750*/  @!P0 IMAD.MOV.U32 R5, RZ, RZ, R20 ;  /* 0x000000ffff058224 */ /* 0x000fe200078e0014 */
        /* <DEDUP_REMOVED lines=11> */
[----:B------:R-:W-:Y:S01]  /*0810*/  LEA R6, P0, R2, R6, 0x2 ;  /* 0x0000000602067211 */ /* 0x000fe200078010ff */
        /* <DEDUP_REMOVED lines=15> */
.L_x_6797:
[----:B------:R-:W-:Y:S05]  /*0910*/  BSYNC.RECONVERGENT B0 ;  /* 0x0000000000007941 */ /* 0x000fea0003800200 */
.L_x_6796:
[----:B------:R-:W-:Y:S04]  /*0920*/  BSSY.RECONVERGENT B0, `(.L_x_6798) ;  /* 0x000000e000007945 */ /* 0x000fe80003800200 */
[----:B------:R-:W-:Y:S05]  /*0930*/  @P1 BRA `(.L_x_6799) ;  /* 0x0000000000301947 */ /* 0x000fea0003800000 */
[----:B------:R-:W-:Y:S02]  /*0940*/  IADD3 R9, P0, PT, R9, 0x20, RZ ;  /* 0x0000002009097810 */ /* 0x000fe40007f1e0ff */
[----:B------:R-:W-:Y:S02]  /*0950*/  MOV R5, R11 ;  /* 0x0000000b00057202 */ /* 0x000fe40000000f00 */
[----:B------:R-:W-:Y:S01]  /*0960*/  IADD3.X R2, PT, PT, RZ, RZ, RZ, P0, !PT ;  /* 0x000000ffff027210 */ /* 0x000fe200007fe4ff */
        /* <DEDUP_REMOVED lines=9> */
.L_x_6799:
[----:B------:R-:W-:Y:S05]  /*0a00*/  BSYNC.RECONVERGENT B0 ;  /* 0x0000000000007941 */ /* 0x000fea0003800200 */
.L_x_6798:
[----:B------:R-:W-:Y:S01]  /*0a10*/  MOV R2, R146 ;  /* 0x0000009200027202 */ /* 0x000fe20000000f00 */
[----:B------:R1:W-:Y:S01]  /*0a20*/  @!P4 ST.E desc[UR4][R6.64], R0 ;  /* 0x000000000600c985 */ /* 0x0003e2000c101904 */
[----:B------:R-:W-:-:S04]  /*0a30*/  MOV R3, 0x0 ;  /* 0x0000000000037802 */ /* 0x000fc80000000f00 */
[----:B-12--5:R-:W-:Y:S05]  /*0a40*/  @P3 RET.REL.NODEC R2 `(_ZN5flash24flash_fwd_splitkv_kernelI23Flash_fwd_kernel_traitsILi96ELi64ELi64ELi4ELb0ELb0EN7cutlass10bfloat16_tE19Flash_kernel_traitsILi96ELi64ELi64ELi4ES3_EELb0ELb0ELb0ELb0ELb1ELb1ELb0ELb0EEEvNS_16Flash_fwd_paramsE) ;  /* 0xfffffff4026c3950 */ /* 0x026fea0003c3ffff */
[----:B------:R-:W-:Y:S02]  /*0a50*/  MOV R0, 0x7f800000 ;  /* 0x7f80000000007802 */ /* 0x000fe40000000f00 */
[----:B------:R-:W-:-:S03]  /*0a60*/  MOV R147, 0x0 ;  /* 0x0000000000937802 */ /* 0x000fc60000000f00 */
[----:B------:R1:W-:Y:S02]  /*0a70*/  ST.E desc[UR4][R6.64+0x80], R0 ;  /* 0x0000800006007985 */ /* 0x0003e4000c101904 */
[----:B-1----:R-:W-:Y:S05]  /*0a80*/  RET.REL.NODEC R146 `(_ZN5flash24flash_fwd_splitkv_kernelI23Flash_fwd_kernel_traitsILi96ELi64ELi64ELi4ELb0ELb0EN7cutlass10bfloat16_tE19Flash_kernel_traitsILi96ELi64ELi64ELi4ES3_EELb0ELb0ELb0ELb0ELb1ELb1ELb0ELb0EEEvNS_16Flash_fwd_paramsE) ;  /* 0xfffffff4925c7950 */ /* 0x002fea0003c3ffff */
.L_x_6795:
        /* <DEDUP_REMOVED lines=20> */
[----:B------:R1:W5:Y:S01]  /*0bd0*/  LD.E.64 R28, desc[UR4][R2.64+0x58] ;  /* 0x00005804021c7980 */ /* 0x000362000c101b00 */
[----:B--2---:R-:W-:-:S04]  /*0be0*/  IABS R5, R16 ;  /* 0x0000001000057213 */ /* 0x004fc80000000000 */
[----:B------:R-:W2:Y:S08]  /*0bf0*/  I2F.RP R10, R5 ;  /* 0x00000005000a7306 */ /* 0x000eb00000209400 */
        /* <DEDUP_REMOVED lines=22> */
[C---:B------:R-:W-:Y:S01]  /*0d60*/  LEA R94, P0, R8.reuse, R162, 0x2 ;  /* 0x000000a2085e7211 */ /* 0x040fe200078010ff */
[----:B------:R-:W-:Y:S02]  /*0d70*/  IMAD.MOV.U32 R12, RZ, RZ, R6 ;  /* 0x000000ffff0c7224 */ /* 0x000fe400078e0006 */
[----:B------:R-:W2:Y:S01]  /*0d80*/  LD.E.64 R6, desc[UR4][R2.64+0x38] ;  /* 0x0000380402067980 */ /* 0x000ea2000c101b00 */
[----:B------:R-:W-:Y:S01]  /*0d90*/  LEA.HI.X R93, R8, R163, R0, 0x2, P0 ;  /* 0x000000a3085d7211 */ /* 0x000fe200000f1400 */
[----:B------:R-:W-:Y:S01]  /*0da0*/  @!P1 IMAD.MOV R12, RZ, RZ, -R12 ;  /* 0x000000ffff0c9224 */ /* 0x000fe200078e0a0c */
[----:B------:R-:W-:-:S02]  /*0db0*/  @!P2 LOP3.LUT R12, RZ, R16, RZ, 0x33, !PT ;  /* 0x00000010ff0ca212 */ /* 0x000fc400078e33ff */
[----:B------:R-:W-:Y:S01]  /*0dc0*/  MOV R4, R94 ;  /* 0x0000005e00047202 */ /* 0x000fe20000000f00 */
[----:B------:R-:W-:-:S04]  /*0dd0*/  IMAD.MOV.U32 R5, RZ, RZ, R93 ;  /* 0x000000ffff057224 */ /* 0x000fc800078e005d */
[----:B------:R-:W-:-:S05]  /*0de0*/  IMAD.WIDE R4, R12, 0x4, R4 ;  /* 0x000000040c047825 */ /* 0x000fca00078e0204 */
[----:B------:R-:W3:Y:S04]  /*0df0*/  LD.E R0, desc[UR4][R4.64] ;  /* 0x0000000404007980 */ /* 0x000ee8000c101900 */
[----:B------:R1:W5:Y:S01]  /*0e00*/  LD.E.64 R4, desc[UR4][R2.64+0x40] ;  /* 0x0000400402047980 */ /* 0x000362000c101b00 */
[----:B----4-:R-:W-:-:S04]  /*0e10*/  IABS R11, R18 ;  /* 0x00000012000b7213 */ /* 0x010fc80000000000 */
[----:B------:R-:W4:Y:S08]  /*0e20*/  I2F.RP R8, R11 ;  /* 0x0000000b00087306 */ /* 0x000f300000209400 */
[----:B----4-:R-:W4:Y:S02]  /*0e30*/  MUFU.RCP R8, R8 ;  /* 0x0000000800087308 */ /* 0x010f240000001000 */
[----:B----4-:R-:W-:-:S06]  /*0e40*/  IADD3 R8, PT, PT, R8, 0xffffffe, RZ ;  /* 0x0ffffffe08087810 */ /* 0x010fcc0007ffe0ff */
[----:B------:R-:W4:Y:S01]  /*0e50*/  F2I.FTZ.U32.TRUNC.NTZ R25, R8 ;  /* 0x0000000800197305 */ /* 0x000f22000021f000 */
[----:B------:R-:W-:Y:S02]  /*0e60*/  MOV R24, RZ ;  /* 0x000000ff00187202 */ /* 0x000fe40000000f00 */
[----:B------:R-:W-:Y:S02]  /*0e70*/  IABS R10, R147 ;  /* 0x00000093000a7213 */ /* 0x000fe40000000000 */
[----:B------:R-:W-:Y:S01]  /*0e80*/  IABS R9, R18 ;  /* 0x0000001200097213 */ /* 0x000fe20000000000 */
[----:B----4-:R-:W-:-:S04]  /*0e90*/  IMAD.MOV R8, RZ, RZ, -R25 ;  /* 0x000000ffff087224 */ /* 0x010fc800078e0a19 */
        /* <DEDUP_REMOVED lines=14> */
[----:B------:R-:W-:Y:S01]  /*0f80*/  @P2 VIADD R8, R8, 0x1 ;  /* 0x0000000108082836 */ /* 0x000fe20000000000 */
[----:B------:R-:W-:-:S03]  /*0f90*/  SHF.R.S32.HI R32, RZ, 0x1f, R16 ;  /* 0x0000001fff207819 */ /* 0x000fc60000011410 */
[----:B------:R-:W-:-:S05]  /*0fa0*/  IMAD.MOV.U32 R11, RZ, RZ, R8 ;  /* 0x000000ffff0b7224 */ /* 0x000fca00078e0008 */
[----:B------:R-:W-:Y:S02]  /*0fb0*/  @!P0 IADD3 R11, PT, PT, -R11, RZ, RZ ;  /* 0x000000ff0b0b8210 */ /* 0x000fe40007ffe1ff */
[----:B------:R-:W-:Y:S01]  /*0fc0*/  @!P1 LOP3.LUT R11, RZ, R18, RZ, 0x33, !PT ;  /* 0x00000012ff0b9212 */ /* 0x000fe200078e33ff */
[----:B--2---:R-:W-:Y:S01]  /*0fd0*/  IMAD R8, R7, R16, RZ ;  /* 0x0000001007087224 */ /* 0x004fe200078e02ff */
[----:B---3--:R-:W-:Y:S01]  /*0fe0*/  SHF.R.S32.HI R9, RZ, 0x1f, R0 ;  /* 0x0000001fff097819 */ /* 0x008fe20000011400 */
[-C--:B------:R-:W-:Y:S02]  /*0ff0*/  IMAD R10, R23, R0.reuse, RZ ;  /* 0x00000000170a7224 */ /* 0x080fe400078e02ff */
[----:B-----5:R-:W-:-:S04]  /*1000*/  IMAD.WIDE.U32 R12, R22, R0, RZ ;  /* 0x00000000160c7225 */ /* 0x020fc800078e00ff */
[----:B------:R-:W-:-:S05]  /*1010*/  IMAD R10, R22, R9, R10 ;  /* 0x00000009160a7224 */ /* 0x000fca00078e020a */
[----:B------:R-:W-:Y:S01]  /*1020*/  IADD3 R13, PT, PT, R13, R10, RZ ;  /* 0x0000000a0d0d7210 */ /* 0x000fe20007ffe0ff */
[----:B------:R-:W-:Y:S02]  /*1030*/  IMAD R8, R6, R32, R8 ;  /* 0x0000002006087224 */ /* 0x000fe400078e0208 */
        /* <DEDUP_REMOVED lines=14> */
.L_x_6801:
[----:B------:R-:W2:Y:S01]  /*1120*/  LD.E R18, desc[UR4][R2.64+0x68] ;  /* 0x0000680402127980 */ /* 0x000ea2000c101900 */
[----:B------:R-:W-:-:S03]  /*1130*/  ISETP.NE.AND P2, PT, R15, -0x1, PT ;  /* 0xffffffff0f00780c */ /* 0x000fc60003f45270 */
[----:B------:R-:W3:Y:S04]  /*1140*/  LD.E.64 R6, desc[UR4][R2.64+0x38] ;  /* 0x0000380402067980 */ /* 0x000ee8000c101b00 */
[----:B-1----:R-:W4:Y:S04]  /*1150*/  LD.E.64 R4, desc[UR4][R2.64+0x40] ;  /* 0x0000400402047980 */ /* 0x002f28000c101b00 */
[----:B------:R-:W4:Y:S04]  /*1160*/  LD.E.64 R16, desc[UR4][R2.64+0x50] ;  /* 0x0000500402107980 */ /* 0x000f28000c101b00 */
[----:B------:R-:W4:Y:S04]  /*1170*/  @!P2 LD.E.64 R22, desc[UR4][R2.64+0x20] ;  /* 0x000020040216a980 */ /* 0x000f28000c101b00 */
[----:B------:R-:W4:Y:S04]  /*1180*/  @!P2 LD.E.64 R20, desc[UR4][R2.64+0x28] ;  /* 0x000028040214a980 */ /* 0x000f28000c101b00 */
[----:B------:R1:W5:Y:S01]  /*1190*/  LD.E.64 R28, desc[UR4][R2.64+0x58] ;  /* 0x00005804021c7980 */ /* 0x000362000c101b00 */
[----:B------:R-:W-:-:S02]  /*11a0*/  MOV R10, RZ ;  /* 0x000000ff000a7202 */ /* 0x000fc40000000f00 */
[----:B------:R-:W-:Y:S01]  /*11b0*/  LEA R95, R88, 0xffffffc0, 0x6 ;  /* 0xffffffc0585f7811 */ /* 0x000fe200078e30ff */
[----:B------:R-:W-:Y:S01]  /*11c0*/  IMAD.MOV.U32 R94, RZ, RZ, RZ ;  /* 0x000000ffff5e7224 */ /* 0x000fe200078e00ff */
[----:B------:R-:W-:Y:S02]  /*11d0*/  MOV R32, RZ ;  /* 0x000000ff00207202 */ /* 0x000fe40000000f00 */
[----:B------:R-:W-:Y:S02]  /*11e0*/  MOV R93, RZ ;  /* 0x000000ff005d7202 */ /* 0x000fe40000000f00 */
[----:B--2---:R-:W-:-:S04]  /*11f0*/  IABS R0, R18 ;  /* 0x0000001200007213 */ /* 0x004fc80000000000 */
[----:B------:R-:W2:Y:S08]  /*1200*/  I2F.RP R8, R0 ;  /* 0x0000000000087306 */ /* 0x000eb00000209400 */
[----:B--2---:R-:W2:Y:S02]  /*1210*/  MUFU.RCP R8, R8 ;  /* 0x0000000800087308 */ /* 0x004ea40000001000 */
[----:B--2---:R-:W-:-:S06]  /*1220*/  IADD3 R8, PT, PT, R8, 0xffffffe, RZ ;  /* 0x0ffffffe08087810 */ /* 0x004fcc0007ffe0ff */
[----:B------:R-:W2:Y:S01]  /*1230*/  F2I.FTZ.U32.TRUNC.NTZ R11, R8 ;  /* 0x00000008000b7305 */ /* 0x000ea2000021f000 */
[----:B------:R-:W-:Y:S01]  /*1240*/  IABS R9, R18 ;  /* 0x0000001200097213 */ /* 0x000fe20000000000 */
[----:B--2---:R-:W-:-:S04]  /*1250*/  IMAD.MOV R8, RZ, RZ, -R11 ;  /* 0x000000ffff087224 */ /* 0x004fc800078e0a0b */
        /* <DEDUP_REMOVED lines=15> */
[-C--:B------:R-:W-:Y:S01]  /*1350*/  @!P1 IADD3 R9, PT, PT, R9, -R0.reuse, RZ ;  /* 0x8000000009099210 */ /* 0x080fe20007ffe0ff */
[C---:B------:R-:W-:Y:S02]  /*1360*/  @!P2 IMAD R10, R22.reuse, R11, R10 ;  /* 0x0000000b160aa224 */ /* 0x040fe400078e020a */
[----:B------:R-:W-:Y:S01]  /*1370*/  @!P2 IMAD.WIDE.U32 R24, R22, R13, R24 ;  /* 0x0000000d1618a225 */ /* 0x000fe200078e0018 */
[----:B------:R-:W-:-:S03]  /*1380*/  ISETP.GE.U32.AND P3, PT, R9, R0, PT ;  /* 0x000000000900720c */ /* 0x000fc60003f66070 */
[-C--:B------:R-:W-:Y:S02]  /*1390*/  @P2 IMAD R0, R7, R8.reuse, RZ ;  /* 0x0000000807002224 */ /* 0x080fe400078e02ff */
[----:B------:R-:W-:Y:S01]  /*13a0*/  @P2 IMAD.WIDE.U32 R22, R6, R8, RZ ;  /* 0x0000000806162225 */ /* 0x000fe200078e00ff */
[----:B------:R-:W-:-:S03]  /*13b0*/  @!P2 MOV R11, R24 ;  /* 0x00000018000ba202 */ /* 0x000fc60000000f00 */
[----:B------:R-:W-:Y:S01]  /*13c0*/  @!P2 IMAD.IADD R10, R25, 0x1, R10 ;  /* 0x00000001190aa824 */ /* 0x000fe200078e020a */
[----:B------:R-:W-:Y:S01]  /*13d0*/  @P2 MOV R11, R22 ;  /* 0x00000016000b2202 */ /* 0x000fe20000000f00 */
[----:B------:R-:W-:Y:S01]  /*13e0*/  @P2 IMAD.IADD R10, R23, 0x1, R0 ;  /* 0x00000001170a2824 */ /* 0x000fe200078e0200 */
[----:B------:R-:W-:-:S04]  /*13f0*/  LOP3.LUT R8, R147, R18, RZ, 0x3c, !PT ;  /* 0x0000001293087212 */ /* 0x000fc800078e3cff */
[-C--:B------:R-:W-:Y:S01]  /*1400*/  LOP3.LUT R11, R11, R10.reuse, RZ, 0x3c, !PT ;  /* 0x0000000a0b0b7212 */ /* 0x080fe200078e3cff */
[----:B------:R-:W-:Y:S01]  /*1410*/  @!P1 VIADD R12, R12, 0x1 ;  /* 0x000000010c0c9836 */ /* 0x000fe20000000000 */
[----:B------:R-:W-:Y:S02]  /*1420*/  ISETP.GE.AND P0, PT, R8, RZ, PT ;  /* 0x000000ff0800720c */ /* 0x000fe40003f06270 */
[C---:B------:R-:W-:Y:S02]  /*1430*/  LOP3.LUT R10, R11.reuse, R10, RZ, 0x3c, !PT ;  /* 0x0000000a0b0a7212 */ /* 0x040fe400078e3cff */
[----:B------:R-:W-:Y:S02]  /*1440*/  ISETP.NE.AND P1, PT, R18, RZ, PT ;  /* 0x000000ff1200720c */ /* 0x000fe40003f25270 */
[----:B------:R-:W-:Y:S01]  /*1450*/  LOP3.LUT R11, R11, R10, RZ, 0x3c, !PT ;  /* 0x0000000a0b0b7212 */ /* 0x000fe200078e3cff */
[----:B------:R-:W-:Y:S01]  /*1460*/  @!P2 IMAD R8, R5, R14, RZ ;  /* 0x0000000e0508a224 */ /* 0x000fe200078e02ff */
[----:B------:R-:W-:-:S02]  /*1470*/  @!P2 SHF.R.S32.HI R0, RZ, 0x1f, R14 ;  /* 0x0000001fff00a819 */ /* 0x000fc4000001140e */
[----:B------:R-:W-:Y:S01]  /*1480*/  @P3 IADD3 R12, PT, PT, R12, 0x1, RZ ;  /* 0x000000010c0c3810 */ /* 0x000fe20007ffe0ff */
[----:B------:R-:W-:-:S04]  /*1490*/  IMAD.WIDE.U32 R22, R6, R95, R10 ;  /* 0x0000005f06167225 */ /* 0x000fc800078e000a */
[----:B------:R-:W-:Y:S02]  /*14a0*/  @!P2 IMAD R0, R0, R4, R8 ;  /* 0x000000040000a224 */ /* 0x000fe400078e0208 */
[----:B------:R-:W-:Y:S01]  /*14b0*/  @!P2 IMAD.WIDE.U32 R10, R4, R14, RZ ;  /* 0x0000000e040aa225 */ /* 0x000fe200078e00ff */
[----:B------:R-:W-:Y:S02]  /*14c0*/  @!P0 IADD3 R12, PT, PT, -R12, RZ, RZ ;  /* 0x000000ff0c0c8210 */ /* 0x000fe40007ffe1ff */
[----:B------:R-:W-:Y:S01]  /*14d0*/  @!P1 LOP3.LUT R12, RZ, R18, RZ, 0x33, !PT ;  /* 0x00000012ff0c9212 */ /* 0x000fe200078e33ff */
[----:B------:R-:W-:Y:S02]  /*14e0*/  IMAD R9, R7, R95, RZ ;  /* 0x0000005f07097224 */ /* 0x000fe400078e02ff */
[----:B------:R-:W-:Y:S01]  /*14f0*/  @!P2 IMAD.IADD R25, R11, 0x1, R0 ;  /* 0x000000010b19a824 */ /* 0x000fe200078e0200 */
[----:B------:R-:W-:Y:S01]  /*1500*/  @!P2 SHF.R.S32.HI R0, RZ, 0x1f, R13 ;  /* 0x0000001fff00a819 */ /* 0x000fe2000001140d */
[----:B------:R-:W-:Y:S01]  /*1510*/  @!P2 IMAD R8, R21, R13, RZ ;  /* 0x0000000d1508a224 */ /* 0x000fe200078e02ff */
[----:B------:R-:W-:Y:S01]  /*1520*/  @!P2 MOV R24, R10 ;  /* 0x0000000a0018a202 */ /* 0x000fe20000000f00 */
[----:B------:R-:W-:Y:S01]  /*1530*/  IMAD.IADD R23, R23, 0x1, R9 ;  /* 0x0000000117177824 */ /* 0x000fe200078e0209 */
[----:B------:R-:W-:Y:S01]  /*1540*/  @P2 IADD3 R14, PT, PT, R14, R15, RZ ;  /* 0x0000000f0e0e2210 */ /* 0x000fe20007ffe0ff */
[----:B------:R-:W-:Y:S01]  /*1550*/  IMAD R9, R17, R12, RZ ;  /* 0x0000000c11097224 */ /* 0x000fe200078e02ff */
[----:B------:R-:W-:Y:S01]  /*1560*/  SHF.R.S32.HI R10, RZ, 0x1f, R12 ;  /* 0x0000001fff0a7819 */ /* 0x000fe2000001140c */
        /* <DEDUP_REMOVED lines=12> */
[----:B-1----:R-:W-:Y:S02]  /*1630*/  MOV R16, R95 ;  /* 0x0000005f00107202 */ /* 0x002fe40000000f00 */
.L_x_6802:
[----:B------:R-:W-:Y:S05]  /*1640*/  BSYNC.RECONVERGENT B0 ;  /* 0x0000000000007941 */ /* 0x000fea0003800200 */
.L_x_6800:
        /* <DEDUP_REMOVED lines=28> */
[----:B------:R-:W-:Y:S02]  /*1810*/  IMAD.SHL.U32 R138, R128, 0x8, RZ ;  /* 0x00000008808a7824 */ /* 0x000fe400078e00ff */
[-C--:B------:R-:W-:Y:S02]  /*1820*/  IMAD R0, R32, R4.reuse, RZ ;  /* 0x0000000420007224 */ /* 0x080fe400078e02ff */
[----:B------:R-:W-:Y:S01]  /*1830*/  IMAD.WIDE.U32 R30, R16, R4, RZ ;  /* 0x00000004101e7225 */ /* 0x000fe200078e00ff */
[----:B------:R-:W-:-:S02]  /*1840*/  LOP3.LUT R154, R138, 0xc0, RZ, 0xc0, !PT ;  /* 0x000000c08a9a7812 */ /* 0x000fc400078ec0ff */
[----:B------:R-:W-:Y:S01]  /*1850*/  LOP3.LUT R137, R138, 0x18, RZ, 0xc0, !PT ;  /* 0x000000188a897812 */ /* 0x000fe200078ec0ff */
[----:B------:R-:W-:Y:S02]  /*1860*/  IMAD R0, R16, R5, R0 ;  /* 0x0000000510007224 */ /* 0x000fe400078e0200 */
[----:B------:R-:W-:Y:S01]  /*1870*/  @P2 VIADD R15, R15, 0x1 ;  /* 0x000000010f0f2836 */ /* 0x000fe20000000000 */
[----:B------:R-:W-:Y:S01]  /*1880*/  LOP3.LUT R154, R154, 0x18, R128, 0xf8, !PT ;  /* 0x000000189a9a7812 */ /* 0x000fe200078ef880 */
[----:B------:R-:W-:Y:S02]  /*1890*/  IMAD.IADD R0, R31, 0x1, R0 ;  /* 0x000000011f007824 */ /* 0x000fe400078e0200 */
[----:B------:R-:W-:Y:S01]  /*18a0*/  @!P1 IMAD.MOV R15, RZ, RZ, -R15 ;  /* 0x000000ffff0f9224 */ /* 0x000fe200078e0a0f */
[----:B------:R-:W-:Y:S02]  /*18b0*/  IADD3 R8, P2, P1, R30, R8, R137 ;  /* 0x000000081e087210 */ /* 0x000fe4000795e089 */
[----:B------:R-:W-:-:S02]  /*18c0*/  @!P3 LOP3.LUT R15, RZ, R18, RZ, 0x33, !PT ;  /* 0x00000012ff0fb212 */ /* 0x000fc400078e33ff */
[----:B------:R-:W-:Y:S02]  /*18d0*/  LOP3.LUT R153, R138, 0x1f20, RZ, 0xc0, !PT ;  /* 0x00001f208a997812 */ /* 0x000fe400078ec0ff */
[----:B------:R-:W-:Y:S02]  /*18e0*/  LOP3.LUT R16, R154, R137, RZ, 0x3c, !PT ;  /* 0x000000899a107212 */ /* 0x000fe400078e3cff */
[----:B------:R-:W-:Y:S01]  /*18f0*/  IADD3.X R0, PT, PT, R0, R17, RZ, P2, P1 ;  /* 0x0000001100007210 */ /* 0x000fe200017e24ff */
[----:B------:R-:W-:Y:S01]  /*1900*/  IMAD R17, R29, R15, RZ ;  /* 0x0000000f1d117224 */ /* 0x000fe200078e02ff */
[----:B------:R-:W-:Y:S02]  /*1910*/  SHF.R.S32.HI R18, RZ, 0x1f, R15 ;  /* 0x0000001fff127819 */ /* 0x000fe4000001140f */
[----:B------:R-:W-:Y:S01]  /*1920*/  LOP3.LUT R153, R153, R16, RZ, 0xfc, !PT ;  /* 0x0000001099997212 */ /* 0x000fe200078efcff */
[----:B------:R-:W-:Y:S01]  /*1930*/  IMAD.IADD R136, R19, 0x1, -R136 ;  /* 0x0000000113887824 */ /* 0x000fe200078e0a88 */
[----:B------:R-:W1:Y:S01]  /*1940*/  S2UR UR6, SR_CgaCtaId ;  /* 0x00000000000679c3 */ /* 0x000e620000008800 */
[----:B------:R-:W-:Y:S01]  /*1950*/  IMAD.MOV.U32 R19, RZ, RZ, RZ ;  /* 0x000000ffff137224 */ /* 0x000fe200078e00ff */
[----:B------:R-:W-:Y:S01]  /*1960*/  UMOV UR7, 0x400 ;  /* 0x0000040000077882 */ /* 0x000fe20000000000 */
[C---:B------:R-:W-:Y:S01]  /*1970*/  SHF.L.U64.HI R142, R6.reuse, 0x5, R7 ;  /* 0x00000005068e7819 */ /* 0x040fe20000010207 */
[----:B------:R-:W-:Y:S01]  /*1980*/  IMAD.SHL.U32 R141, R6, 0x20, RZ ;  /* 0x00000020068d7824 */ /* 0x000fe200078e00ff */
[----:B-1----:R-:W-:-:S06]  /*1990*/  ULEA UR6, UR6, UR7, 0x18 ;  /* 0x0000000706067291 */ /* 0x002fcc000f8ec0ff */
[----:B------:R-:W-:-:S04]  /*19a0*/  IMAD.U32 R132, RZ, RZ, UR6 ;  /* 0x00000006ff847e24 */ /* 0x000fc8000f8e00ff */
[----:B------:R-:W-:Y:S01]  /*19b0*/  IMAD R153, R153, 0x2, R132 ;  /* 0x0000000299997824 */ /* 0x000fe200078e0284 */
[----:B------:R-:W-:Y:S01]  /*19c0*/  SHF.L.U64.HI R89, R4, 0x5, R5 ;  /* 0x0000000504597819 */ /* 0x000fe20000010205 */
[----:B--2---:R-:W-:-:S04]  /*19d0*/  @P0 IMAD.WIDE.U32 R32, R24, R155, RZ ;  /* 0x0000009b18200225 */ /* 0x004fc800078e00ff */
[-C--:B---3--:R-:W-:Y:S02]  /*19e0*/  @!P0 IMAD R16, R27, R148.reuse, RZ ;  /* 0x000000941b108224 */ /* 0x088fe400078e02ff */
[----:B------:R-:W-:-:S04]  /*19f0*/  @!P0 IMAD.WIDE.U32 R30, R26, R148, RZ ;  /* 0x000000941a1e8225 */ /* 0x000fc800078e00ff */
[----:B------:R-:W-:-:S04]  /*1a00*/  IMAD.WIDE.U32 R26, R28, R15, RZ ;  /* 0x0000000f1c1a7225 */ /* 0x000fc800078e00ff */
[----:B------:R-:W-:Y:S01]  /*1a10*/  IMAD R28, R18, R28, R17 ;  /* 0x0000001c121c7224 */ /* 0x000fe200078e0211 */
[----:B------:R-:W-:Y:S01]  /*1a20*/  SHF.R.U32.HI R18, RZ, 0x2, R128 ;  /* 0x00000002ff127819 */ /* 0x000fe20000011680 */
[----:B------:R-:W-:Y:S02]  /*1a30*/  @P0 IMAD R15, R25, R155, RZ ;  /* 0x0000009b190f0224 */ /* 0x000fe400078e02ff */
[----:B------:R-:W-:Y:S02]  /*1a40*/  @!P0 IMAD.IADD R16, R31, 0x1, R16 ;  /* 0x000000011f108824 */ /* 0x000fe400078e0210 */
[----:B------:R-:W-:Y:S02]  /*1a50*/  @P0 IMAD.IADD R16, R33, 0x1, R15 ;  /* 0x0000000121100824 */ /* 0x000fe400078e020f */
[----:B------:R-:W-:Y:S02]  /*1a60*/  VIADD R15, R18, 0x20 ;  /* 0x00000020120f7836 */ /* 0x000fe40000000000 */
[----:B------:R-:W-:Y:S01]  /*1a70*/  @!P0 IMAD.MOV.U32 R17, RZ, RZ, R30 ;  /* 0x000000ffff118224 */ /* 0x000fe200078e001e */
[----:B------:R-:W-:Y:S01]  /*1a80*/  IADD3 R30, P1, PT, R137, R14, RZ ;  /* 0x0000000e891e7210 */ /* 0x000fe20007f3e0ff */
[----:B------:R-:W-:Y:S01]  /*1a90*/  @P0 IMAD.MOV.U32 R17, RZ, RZ, R32 ;  /* 0x000000ffff110224 */ /* 0x000fe200078e0020 */
[----:B------:R-:W-:-:S02]  /*1aa0*/  ISETP.GE.AND P4, PT, R15, R136, PT ;  /* 0x000000880f00720c */ /* 0x000fc40003f86270 */
[C---:B------:R-:W-:Y:S01]  /*1ab0*/  ISETP.GE.AND P5, PT, R18.reuse, R136, PT ;  /* 0x000000881200720c */ /* 0x040fe20003fa6270 */
[----:B------:R-:W-:Y:S01]  /*1ac0*/  IMAD.X R31, RZ, RZ, R9, P1 ;  /* 0x000000ffff1f7224 */ /* 0x000fe200008e0609 */
[----:B------:R-:W-:Y:S01]  /*1ad0*/  IADD3 R34, P0, PT, R137, R17, RZ ;  /* 0x0000001189227210 */ /* 0x000fe20007f1e0ff */
[----:B------:R-:W-:-:S04]  /*1ae0*/  IMAD.WIDE.U32 R32, R18, R6, R30 ;  /* 0x0000000612207225 */ /* 0x000fc800078e001e */
[----:B------:R-:W-:-:S04]  /*1af0*/  IMAD.WIDE.U32 R30, R149, 0x40, R18 ;  /* 0x00000040951e7825 */ /* 0x000fc800078e0012 */
[----:B------:R-:W-:Y:S02]  /*1b00*/  IMAD.X R35, RZ, RZ, R16, P0 ;  /* 0x000000ffff237224 */ /* 0x000fe400000e0610 */
[----:B------:R-:W-:Y:S01]  /*1b10*/  IMAD R14, R7, R18, RZ ;  /* 0x00000012070e7224 */ /* 0x000fe200078e02ff */
[----:B------:R-:W-:Y:S01]  /*1b20*/  @!P4 IADD3 R16, P0, PT, R30, 0x20, RZ ;  /* 0x000000201e10c810 */ /* 0x000fe20007f1e0ff */
[-C--:B------:R-:W-:Y:S02]  /*1b30*/  IMAD R9, R23, R147.reuse, RZ ;  /* 0x0000009317097224 */ /* 0x080fe400078e02ff */
[----:B------:R-:W-:-:S04]  /*1b40*/  IMAD.WIDE.U32 R22, R22, R147, R34 ;  /* 0x0000009316167225 */ /* 0x000fc800078e0022 */
[----:B------:R-:W-:Y:S02]  /*1b50*/  IMAD.IADD R143, R33, 0x1, R14 ;  /* 0x00000001218f7824 */ /* 0x000fe400078e020e */
[----:B------:R-:W-:Y:S02]  /*1b60*/  @!P5 IMAD R14, R31, R24, RZ ;  /* 0x000000181f0ed224 */ /* 0x000fe400078e02ff */
[----:B------:R-:W-:Y:S02]  /*1b70*/  IMAD.IADD R23, R23, 0x1, R9 ;  /* 0x0000000117177824 */ /* 0x000fe400078e0209 */
[----:B------:R-:W-:Y:S02]  /*1b80*/  @!P4 IMAD.X R19, RZ, RZ, R31, P0 ;  /* 0x000000ffff13c224 */ /* 0x000fe400000e061f */
[----:B------:R-:W-:Y:S02]  /*1b90*/  IMAD R9, R88, -0x40, R97 ;  /* 0xffffffc058097824 */ /* 0x000fe400078e0261 */
[----:B------:R-:W-:-:S02]  /*1ba0*/  @!P5 IMAD R17, R30, R25, R14 ;  /* 0x000000191e11d224 */ /* 0x000fc400078e020e */
[----:B------:R-:W-:Y:S01]  /*1bb0*/  @!P5 IMAD.WIDE.U32 R30, R30, R24, R22 ;  /* 0x000000181e1ed225 */ /* 0x000fe200078e0016 */
[----:B----4-:R-:W-:-:S03]  /*1bc0*/  LEA R144, P1, R32, R20, 0x1 ;  /* 0x0000001420907211 */ /* 0x010fc600078208ff */
[----:B------:R-:W-:Y:S02]  /*1bd0*/  @!P4 IMAD R14, R19, R24, RZ ;  /* 0x00000018130ec224 */ /* 0x000fe400078e02ff */
[----:B------:R-:W-:Y:S01]  /*1be0*/  VIADD R9, R9, 0x40 ;  /* 0x0000004009097836 */ /* 0x000fe20000000000 */
[----:B------:R-:W-:Y:S01]  /*1bf0*/  @!P5 LEA R20, P0, R30, R12, 0x1 ;  /* 0x0000000c1e14d211 */ /* 0x000fe200078008ff */
[----:B------:R-:W-:Y:S02]  /*1c00*/  @!P5 IMAD.IADD R17, R31, 0x1, R17 ;  /* 0x000000011f11d824 */ /* 0x000fe400078e0211 */
[-C--:B------:R-:W-:Y:S02]  /*1c10*/  @!P4 IMAD R14, R25, R16.reuse, R14 ;  /* 0x00000010190ec224 */ /* 0x080fe400078e020e */
[----:B------:R-:W-:Y:S01]  /*1c20*/  @!P4 IMAD.WIDE.U32 R22, R24, R16, R22 ;  /* 0x000000101816c225 */ /* 0x000fe200078e0016 */
[----:B------:R-:W-:Y:S02]  /*1c30*/  LEA.HI.X R143, R32, R21, R143, 0x1, P1 ;  /* 0x00000015208f7211 */ /* 0x000fe400008f0c8f */
[----:B------:R-:W-:Y:S01]  /*1c40*/  ISETP.GE.AND P2, PT, R15, R9, PT ;  /* 0x000000090f00720c */ /* 0x000fe20003f46270 */
[----:B------:R-:W-:Y:S01]  /*1c50*/  @!P4 IMAD.IADD R14, R23, 0x1, R14 ;  /* 0x00000001170ec824 */ /* 0x000fe200078e020e */
[----:B------:R-:W-:-:S02]  /*1c60*/  @!P5 LEA.HI.X R21, R30, R13, R17, 0x1, P0 ;  /* 0x0000000d1e15d211 */ /* 0x000fc400000f0c11 */
[----:B------:R-:W-:Y:S02]  /*1c70*/  ISETP.GE.AND P3, PT, R18, R9, PT ;  /* 0x000000091200720c */ /* 0x000fe40003f66270 */
[C---:B------:R-:W-:Y:S01]  /*1c80*/  @!P4 LEA R6, P0, R22.reuse, R12, 0x1 ;  /* 0x0000000c1606c211 */ /* 0x040fe200078008ff */
[----:B------:R-:W-:Y:S01]  /*1c90*/  @!PT LDS RZ, [RZ] ;  /* 0x00000000fffff984 */ /* 0x000fe20000000800 */
[----:B------:R-:W-:Y:S01]  /*1ca0*/  @!PT LDS RZ, [RZ] ;  /* 0x00000000fffff984 */ /* 0x000fe20000000800 */
[----:B------:R-:W-:Y:S01]  /*1cb0*/  @!PT LDS RZ, [RZ] ;  /* 0x00000000fffff984 */ /* 0x000fe20000000800 */
[----:B------:R-:W-:Y:S03]  /*1cc0*/  @!P5 LDGSTS.E.BYPASS.LTC128B.128 [R153], desc[UR4][R20.64] ;  /* 0x000000001499dfae */ /* 0x000fe6000b981a04 */
[----:B------:R-:W-:Y:S01]  /*1cd0*/  @!P4 LEA.HI.X R7, R22, R13, R14, 0x1, P0 ;  /* 0x0000000d1607c211 */ /* 0x000fe200000f0c0e */
[----:B------:R-:W-:Y:S04]  /*1ce0*/  @!P5 LDGSTS.E.BYPASS.LTC128B.128 [R153+0x1000], desc[UR4][R20.64+0x40] ;  /* 0x010000401499dfae */ /* 0x000fe8000b981a04 */
[----:B------:R-:W-:Y:S01]  /*1cf0*/  @!P5 LDGSTS.E.BYPASS.LTC128B.128 [R153+0x2000], desc[UR4][R20.64+0x80] ;  /* 0x020000801499dfae */ /* 0x000fe2000b981a04 */
[----:B------:R-:W-:-:S03]  /*1d00*/  @!P2 LEA R16, P0, R141, R144, 0x1 ;  /* 0x000000908d10a211 */ /* 0x000fc600078008ff */
[----:B------:R-:W-:Y:S04]  /*1d10*/  @!P4 LDGSTS.E.BYPASS.LTC128B.128 [R153+0x800], desc[UR4][R6.64] ;  /* 0x008000000699cfae */ /* 0x000fe8000b981a04 */
[----:B------:R-:W-:Y:S04]  /*1d20*/  @!P4 LDGSTS.E.BYPASS.LTC128B.128 [R153+0x1800], desc[UR4][R6.64+0x40] ;  /* 0x018000400699cfae */ /* 0x000fe8000b981a04 */
[----:B------:R1:W-:Y:S01]  /*1d30*/  @!P4 LDGSTS.E.BYPASS.LTC128B.128 [R153+0x2800], desc[UR4][R6.64+0x80] ;  /* 0x028000800699cfae */ /* 0x0003e2000b981a04 */
[----:B------:R-:W-:Y:S01]  /*1d40*/  @!P2 LEA.HI.X R17, R141, R143, R142, 0x1, P0 ;  /* 0x0000008f8d11a211 */ /* 0x000fe200000f0c8e */
[----:B-1----:R-:W-:-:S02]  /*1d50*/  @!P3 IMAD.MOV.U32 R6, RZ, RZ, R144 ;  /* 0x000000ffff06b224 */ /* 0x002fc400078e0090 */
[----:B------:R-:W-:-:S05]  /*1d60*/  @!P3 IMAD.MOV.U32 R7, RZ, RZ, R143 ;  /* 0x000000ffff07b224 */ /* 0x000fca00078e008f */
[----:B------:R1:W-:Y:S04]  /*1d70*/  @!P3 LDGSTS.E.BYPASS.LTC128B.128 [R153+0x3000], desc[UR4][R6.64] ;  /* 0x030000000699bfae */ /* 0x0003e8000b981a04 */
[----:B------:R1:W-:Y:S04]  /*1d80*/  @!P3 LDGSTS.E.BYPASS.LTC128B.128 [R153+0x4000], desc[UR4][R6.64+0x40] ;  /* 0x040000400699bfae */ /* 0x0003e8000b981a04 */
[----:B------:R1:W-:Y:S04]  /*1d90*/  @!P3 LDGSTS.E.BYPASS.LTC128B.128 [R153+0x5000], desc[UR4][R6.64+0x80] ;  /* 0x050000800699bfae */ /* 0x0003e8000b981a04 */
[----:B------:R1:W-:Y:S04]  /*1da0*/  @!P2 LDGSTS.E.BYPASS.LTC128B.128 [R153+0x3800], desc[UR4][R16.64] ;  /* 0x038000001099afae */ /* 0x0003e8000b981a04 */
[----:B------:R1:W-:Y:S04]  /*1db0*/  @!P2 LDGSTS.E.BYPASS.LTC128B.128 [R153+0x4800], desc[UR4][R16.64+0x40] ;  /* 0x048000401099afae */ /* 0x0003e8000b981a04 */
[----:B------:R1:W-:Y:S04]  /*1dc0*/  @!P2 LDGSTS.E.BYPASS.LTC128B.128 [R153+0x5800], desc[UR4][R16.64+0x80] ;  /* 0x058000801099afae */ /* 0x0003e8000b981a04 */
[----:B------:R-:W0:Y:S01]  /*1dd0*/  LDGDEPBAR ;  /* 0x00000000000079af */ /* 0x000e220000000000 */
[----:B------:R-:W-:Y:S01]  /*1de0*/  IADD3 R12, P1, PT, R8, R26, RZ ;  /* 0x0000001a080c7210 */ /* 0x000fe20007f3e0ff */
[----:B------:R-:W-:-:S04]  /*1df0*/  IMAD.IADD R28, R27, 0x1, R28 ;  /* 0x000000011b1c7824 */ /* 0x000fc800078e021c */
[----:B------:R-:W-:Y:S02]  /*1e00*/  IMAD.X R13, R0, 0x1, R28, P1 ;  /* 0x00000001000d7824 */ /* 0x000fe400008e061c */
[----:B------:R-:W-:Y:S02]  /*1e10*/  IMAD R0, R5, R18, RZ ;  /* 0x0000001205007224 */ /* 0x000fe400078e02ff */
[----:B------:R-:W-:Y:S01]  /*1e20*/  IMAD.WIDE.U32 R12, R18, R4, R12 ;  /* 0x00000004120c7225 */ /* 0x000fe200078e000c */
[----:B------:R-:W-:-:S03]  /*1e30*/  ISETP.GE.AND P1, PT, R15, R9, PT ;  /* 0x000000090f00720c */ /* 0x000fc60003f26270 */
[----:B------:R-:W-:Y:S01]  /*1e40*/  IMAD.IADD R0, R13, 0x1, R0 ;  /* 0x000000010d007824 */ /* 0x000fe200078e0200 */
[----:B------:R-:W-:-:S09]  /*1e50*/  DEPBAR.LE SB0, 0x0 ;  /* 0x000080000000791a */ /* 0x000fd20000000000 */
[----:B------:R-:W-:Y:S05]  /*1e60*/  WARPSYNC.ALL ;  /* 0x0000000000007948 */ /* 0x000fea0003800000 */
[----:B-----5:R-:W-:-:S04]  /*1e70*/  LEA R158, P0, R12, R10, 0x1 ;  /* 0x0000000a0c9e7211 */ /* 0x020fc800078008ff */
[----:B------:R-:W-:Y:S01]  /*1e80*/  LEA.HI.X R159, R12, R11, R0, 0x1, P0 ;  /* 0x0000000b0c9f7211 */ /* 0x000fe200000f0c00 */
[----:B------:R-:W-:Y:S01]  /*1e90*/  BAR.SYNC.DEFER_BLOCKING 0x0 ;  /* 0x0000000000007b1d */ /* 0x000fe20000010000 */
[----:B------:R-:W-:-:S05]  /*1ea0*/  IMAD.SHL.U32 R0, R4, 0x20, RZ ;  /* 0x0000002004007824 */ /* 0x000fca00078e00ff */
[----:B------:R-:W-:-:S04]  /*1eb0*/  @!P1 LEA R4, P0, R0, R158, 0x1 ;  /* 0x0000009e00049211 */ /* 0x000fc800078008ff */
[----:B------:R-:W-:Y:S01]  /*1ec0*/  @!P1 LEA.HI.X R5, R0, R159, R89, 0x1, P0 ;  /* 0x0000009f00059211 */ /* 0x000fe200000f0c59 */
        /* <DEDUP_REMOVED lines=19> */
[----:B------:R-:W-:Y:S01]  /*2000*/  SHF.R.U32.HI R130, RZ, 0x1, R128 ;  /* 0x00000001ff827819 */ /* 0x000fe20000011680 */
[----:B------:R-:W-:-:S02]  /*2010*/  IMAD.SHL.U32 R92, R128, 0x20, RZ ;  /* 0x00000020805c7824 */ /* 0x000fc400078e00ff */
[----:B------:R-:W-:Y:S01]  /*2020*/  IMAD.SHL.U32 R129, R128, 0x4, RZ ;  /* 0x0000000480817824 */ /* 0x000fe200078e00ff */
[----:B------:R-:W-:Y:S01]  /*2030*/  LOP3.LUT R91, R130, 0x8, RZ, 0xc0, !PT ;  /* 0x00000008825b7812 */ /* 0x000fe200078ec0ff */
[----:B------:R-:W-:Y:S01]  /*2040*/  IMAD.MOV.U32 R90, RZ, RZ, 0x20 ;  /* 0x00000020ff5a7424 */ /* 0x000fe200078e00ff */
[C---:B------:R-:W-:Y:S01]  /*2050*/  LOP3.LUT P0, RZ, R128.reuse, 0x4, RZ, 0xc0, !PT ;  /* 0x0000000480ff7812 */ /* 0x040fe2000780c0ff */
[----:B------:R-:W0:Y:S01]  /*2060*/  LDGDEPBAR ;  /* 0x00000000000079af */ /* 0x000e220000000000 */
[----:B-1----:R-:W-:Y:S02]  /*2070*/  LOP3.LUT R6, R129, 0x18, RZ, 0xc0, !PT ;  /* 0x0000001881067812 */ /* 0x002fe400078ec0ff */
[----:B------:R-:W-:Y:S01]  /*2080*/  LOP3.LUT R91, R91, 0xc0, R92, 0xf8, !PT ;  /* 0x000000c05b5b7812 */ /* 0x000fe200078ef85c */
[----:B--2---:R-:W-:Y:S01]  /*2090*/  IMAD.SHL.U32 R5, R128, 0x10, RZ ;  /* 0x0000001080057824 */ /* 0x004fe200078e00ff */
[----:B------:R-:W-:-:S04]  /*20a0*/  LOP3.LUT R4, R92, 0xc0, RZ, 0xc0, !PT ;  /* 0x000000c05c047812 */ /* 0x000fc800078ec0ff */
[C---:B------:R-:W-:Y:S02]  /*20b0*/  LOP3.LUT R131, R5.reuse, 0x3e00, RZ, 0xc0, !PT ;  /* 0x00003e0005837812 */ /* 0x040fe400078ec0ff */
[----:B------:R-:W-:Y:S02]  /*20c0*/  LOP3.LUT R5, R5, 0x100, RZ, 0xc0, !PT ;  /* 0x0000010005057812 */ /* 0x000fe400078ec0ff */
[--C-:B------:R-:W-:Y:S02]  /*20d0*/  LOP3.LUT R7, R131, 0x20, R92.reuse, 0xf8, !PT ;  /* 0x0000002083077812 */ /* 0x100fe400078ef85c */
[--C-:B------:R-:W-:Y:S02]  /*20e0*/  LOP3.LUT R5, R5, 0x20, R92.reuse, 0xf8, !PT ;  /* 0x0000002005057812 */ /* 0x100fe400078ef85c */
[----:B------:R-:W-:Y:S02]  /*20f0*/  LOP3.LUT R91, R91, R6, RZ, 0x3c, !PT ;  /* 0x000000065b5b7212 */ /* 0x000fe400078e3cff */
[----:B------:R-:W-:-:S02]  /*2100*/  LOP3.LUT R7, R7, 0x100, R92, 0xf8, !PT ;  /* 0x0000010007077812 */ /* 0x000fc400078ef85c */
[----:B------:R-:W-:Y:S02]  /*2110*/  LOP3.LUT R4, R4, 0x8, R128, 0xf8, !PT ;  /* 0x0000000804047812 */ /* 0x000fe400078ef880 */
[----:B------:R-:W-:Y:S02]  /*2120*/  LOP3.LUT R7, R7, R91, RZ, 0xfc, !PT ;  /* 0x0000005b07077212 */ /* 0x000fe400078efcff */
[----:B------:R-:W-:-:S03]  /*2130*/  LOP3.LUT R4, R5, R4, R6, 0xf6, !PT ;  /* 0x0000000405047212 */ /* 0x000fc600078ef606 */
[--C-:B------:R-:W-:Y:S02]  /*2140*/  IMAD R29, R7, 0x2, R132.reuse ;  /* 0x00000002071d7824 */ /* 0x100fe400078e0284 */
[----:B------:R-:W-:-:S03]  /*2150*/  IMAD R99, R4, 0x2, R132 ;  /* 0x0000000204637824 */ /* 0x000fc600078e0284 */
[----:B------:R-:W-:Y:S04]  /*2160*/  LDSM.16.M88.4 R60, [R29] ;  /* 0x000000001d3c783b */ /* 0x000fe80000000200 */
[----:B------:R-:W1:Y:S01]  /*2170*/  LDSM.16.M88.4 R24, [R99+0x3000] ;  /* 0x003000006318783b */ /* 0x000e620000000200 */
[----:B------:R-:W-:-:S03]  /*2180*/  SEL R90, R90, 0xffffffe0, !P0 ;  /* 0xffffffe05a5a7807 */ /* 0x000fc60004000000 */
[----:B------:R-:W-:Y:S02]  /*2190*/  LDSM.16.M88.4 R40, [R99+0x3400] ;  /* 0x003400006328783b */ /* 0x000fe40000000200 */
[--C-:B------:R-:W-:Y:S02]  /*21a0*/  IMAD.IADD R28, R29, 0x1, R90.reuse ;  /* 0x000000011d1c7824 */ /* 0x100fe400078e025a */
[----:B------:R-:W-:Y:S01]  /*21b0*/  IMAD.IADD R98, R99, 0x1, R90 ;  /* 0x0000000163627824 */ /* 0x000fe200078e025a */
[----:B------:R-:W-:Y:S04]  /*21c0*/  LDSM.16.M88.4 R68, [R99+0x3800] ;  /* 0x003800006344783b */ /* 0x000fe80000000200 */
[----:B------:R-:W-:Y:S04]  /*21d0*/  LDSM.16.M88.4 R76, [R28] ;  /* 0x000000001c4c783b */ /* 0x000fe80000000200 */
[----:B------:R-:W2:Y:S04]  /*21e0*/  LDSM.16.M88.4 R20, [R98+0x3000] ;  /* 0x003000006214783b */ /* 0x000ea80000000200 */
[----:B------:R-:W4:Y:S04]  /*21f0*/  LDSM.16.M88.4 R16, [R99+0x3c00] ;  /* 0x003c00006310783b */ /* 0x000f280000000200 */
[----:B------:R-:W-:Y:S04]  /*2200*/  LDSM.16.M88.4 R56, [R29+0x1000] ;  /* 0x001000001d38783b */ /* 0x000fe80000000200 */
[----:B------:R-:W4:Y:S04]  /*2210*/  LDSM.16.M88.4 R4, [R99+0x4000] ;  /* 0x004000006304783b */ /* 0x000f280000000200 */
[----:B------:R-:W4:Y:S04]  /*2220*/  LDSM.16.M88.4 R8, [R98+0x3400] ;  /* 0x003400006208783b */ /* 0x000f280000000200 */
[----:B------:R-:W-:Y:S01]  /*2230*/  LDSM.16.M88.4 R32, [R28+0x1000] ;  /* 0x001000001c20783b */ /* 0x000fe20000000200 */
[C---:B-1----:R-:W-:Y:S03]  /*2240*/  HMMA.16816.F32.BF16 R12, R60.reuse, R24, RZ ;  /* 0x000000183c0c723c */ /* 0x042fe600000418ff */
[----:B------:R-:W1:Y:S04]  /*2250*/  LDSM.16.M88.4 R84, [R98+0x4000] ;  /* 0x004000006254783b */ /* 0x000e680000000200 */
[----:B------:R-:W1:Y:S01]  /*2260*/  LDSM.16.M88.4 R72, [R98+0x3c00] ;  /* 0x003c00006248783b */ /* 0x000e620000000200 */
[----:B------:R-:W-:Y:S03]  /*2270*/  HMMA.16816.F32.BF16 R24, R60, R26, RZ ;  /* 0x0000001a3c18723c */ /* 0x000fe600000418ff */
[----:B------:R-:W-:Y:S04]  /*2280*/  LDSM.16.M88.4 R52, [R99+0x4400] ;  /* 0x004400006334783b */ /* 0x000fe80000000200 */
[----:B------:R-:W-:Y:S04]  /*2290*/  LDSM.16.M88.4 R80, [R98+0x3800] ;  /* 0x003800006250783b */ /* 0x000fe80000000200 */
[----:B------:R-:W-:Y:S01]  /*22a0*/  LDSM.16.M88.4 R48, [R99+0x4800] ;  /* 0x004800006330783b */ /* 0x000fe20000000200 */
[----:B--2---:R-:W-:Y:S08]  /*22b0*/  HMMA.16816.F32.BF16 R12, R76, R20, R12 ;  /* 0x000000144c0c723c */ /* 0x004ff0000004180c */
[C---:B------:R-:W-:Y:S08]  /*22c0*/  HMMA.16816.F32.BF16 R44, R60.reuse, R40, RZ ;  /* 0x000000283c2c723c */ /* 0x040ff000000418ff */
[C---:B------:R-:W-:Y:S08]  /*22d0*/  HMMA.16816.F32.BF16 R36, R60.reuse, R68, RZ ;  /* 0x000000443c24723c */ /* 0x040ff000000418ff */
[C---:B------:R-:W-:Y:S08]  /*22e0*/  HMMA.16816.F32.BF16 R40, R60.reuse, R42, RZ ;  /* 0x0000002a3c28723c */ /* 0x040ff000000418ff */
[C---:B------:R-:W-:Y:S08]  /*22f0*/  HMMA.16816.F32.BF16 R68, R60.reuse, R70, RZ ;  /* 0x000000463c44723c */ /* 0x040ff000000418ff */
[C---:B----4-:R-:W-:Y:S08]  /*2300*/  HMMA.16816.F32.BF16 R64, R60.reuse, R16, RZ ;  /* 0x000000103c40723c */ /* 0x050ff000000418ff */
[----:B------:R-:W-:Y:S01]  /*2310*/  HMMA.16816.F32.BF16 R60, R60, R18, RZ ;  /* 0x000000123c3c723c */ /* 0x000fe200000418ff */
[----:B------:R-:W-:Y:S07]  /*2320*/  LDSM.16.M88.4 R16, [R99+0x5000] ;  /* 0x005000006310783b */ /* 0x000fee0000000200 */
[----:B------:R-:W-:Y:S01]  /*2330*/  HMMA.16816.F32.BF16 R24, R76, R22, R24 ;  /* 0x000000164c18723c */ /* 0x000fe20000041818 */
[----:B------:R-:W2:Y:S07]  /*2340*/  LDSM.16.M88.4 R20, [R29+0x2000] ;  /* 0x002000001d14783b */ /* 0x000eae0000000200 */
[----:B------:R-:W-:Y:S08]  /*2350*/  HMMA.16816.F32.BF16 R12, R56, R4, R12 ;  /* 0x00000004380c723c */ /* 0x000ff0000004180c */
[C---:B------:R-:W-:Y:S08]  /*2360*/  HMMA.16816.F32.BF16 R44, R76.reuse, R8, R44 ;  /* 0x000000084c2c723c */ /* 0x040ff0000004182c */
[----:B------:R-:W-:Y:S01]  /*2370*/  HMMA.16816.F32.BF16 R40, R76, R10, R40 ;  /* 0x0000000a4c28723c */ /* 0x000fe20000041828 */
[----:B------:R-:W-:Y:S04]  /*2380*/  LDSM.16.M88.4 R8, [R28+0x2000] ;  /* 0x002000001c08783b */ /* 0x000fe80000000200 */
[----:B------:R-:W-:Y:S03]  /*2390*/  LDSM.16.M88.4 R28, [R98+0x4400] ;  /* 0x00440000621c783b */ /* 0x000fe60000000200 */
[----:B------:R-:W-:Y:S01]  /*23a0*/  HMMA.16816.F32.BF16 R24, R56, R6, R24 ;  /* 0x000000063818723c */ /* 0x000fe20000041818 */
[----:B------:R-:W4:Y:S07]  /*23b0*/  LDSM.16.M88.4 R4, [R98+0x5000] ;  /* 0x005000006204783b */ /* 0x000f2e0000000200 */
[----:B-1----:R-:W-:Y:S08]  /*23c0*/  HMMA.16816.F32.BF16 R12, R32, R84, R12 ;  /* 0x00000054200c723c */ /* 0x002ff0000004180c */
[----:B------:R-:W-:Y:S08]  /*23d0*/  HMMA.16816.F32.BF16 R64, R76, R72, R64 ;  /* 0x000000484c40723c */ /* 0x000ff00000041840 */
[----:B------:R-:W-:Y:S08]  /*23e0*/  HMMA.16816.F32.BF16 R24, R32, R86, R24 ;  /* 0x000000562018723c */ /* 0x000ff00000041818 */
[----:B--2---:R-:W-:Y:S08]  /*23f0*/  HMMA.16816.F32.BF16 R12, R20, R16, R12 ;  /* 0x00000010140c723c */ /* 0x004ff0000004180c */
[----:B------:R-:W-:Y:S08]  /*2400*/  HMMA.16816.F32.BF16 R60, R76, R74, R60 ;  /* 0x0000004a4c3c723c */ /* 0x000ff0000004183c */
[C---:B------:R-:W-:Y:S01]  /*2410*/  HMMA.16816.F32.BF16 R72, R56.reuse, R52, R44 ;  /* 0x000000343848723c */ /* 0x040fe2000004182c */
[----:B------:R-:W1:Y:S07]  /*2420*/  LDSM.16.M88.4 R44, [R99+0x5400] ;  /* 0x00540000632c783b */ /* 0x000e6e0000000200 */
[----:B------:R-:W-:Y:S08]  /*2430*/  HMMA.16816.F32.BF16 R40, R56, R54, R40 ;  /* 0x000000363828723c */ /* 0x000ff00000041828 */
[----:B----4-:R-:W-:Y:S08]  /*2440*/  HMMA.16816.F32.BF16 R12, R8, R4, R12 ;  /* 0x00000004080c723c */ /* 0x010ff0000004180c */
[----:B------:R-:W-:Y:S01]  /*2450*/  HMMA.16816.F32.BF16 R24, R20, R18, R24 ;  /* 0x000000121418723c */ /* 0x000fe20000041818 */
[----:B------:R-:W-:Y:S07]  /*2460*/  LDSM.16.M88.4 R16, [R98+0x5400] ;  /* 0x005400006210783b */ /* 0x000fee0000000200 */
[C---:B------:R-:W-:Y:S08]  /*2470*/  HMMA.16816.F32.BF16 R72, R32.reuse, R28, R72 ;  /* 0x0000001c2048723c */ /* 0x040ff00000041848 */
[----:B------:R-:W-:Y:S01]  /*2480*/  HMMA.16816.F32.BF16 R40, R32, R30, R40 ;  /* 0x0000001e2028723c */ /* 0x000fe20000041828 */
[----:B------:R-:W2:Y:S07]  /*2490*/  LDSM.16.M88.4 R28, [R98+0x4800] ;  /* 0x00480000621c783b */ /* 0x000eae0000000200 */
[C---:B------:R-:W-:Y:S08]  /*24a0*/  HMMA.16816.F32.BF16 R36, R76.reuse, R80, R36 ;  /* 0x000000504c24723c */ /* 0x040ff00000041824 */
[----:B------:R-:W-:Y:S01]  /*24b0*/  HMMA.16816.F32.BF16 R68, R76, R82, R68 ;  /* 0x000000524c44723c */ /* 0x000fe20000041844 */
[-C--:B---3--:R-:W-:Y:S01]  /*24c0*/  FMUL.FTZ R12, R12, R96.reuse ;  /* 0x000000600c0c7220 */ /* 0x088fe20000410000 */
[-C--:B------:R-:W-:Y:S01]  /*24d0*/  FMUL.FTZ R13, R13, R96.reuse ;  /* 0x000000600d0d7220 */ /* 0x080fe20000410000 */
[-C--:B------:R-:W-:Y:S01]  /*24e0*/  FMUL.FTZ R14, R14, R96.reuse ;  /* 0x000000600e0e7220 */ /* 0x080fe20000410000 */
[----:B------:R-:W-:-:S04]  /*24f0*/  FMUL.FTZ R15, R15, R96 ;  /* 0x000000600f0f7220 */ /* 0x000fc80000410000 */
[----:B------:R-:W-:Y:S01]  /*2500*/  HMMA.16816.F32.BF16 R24, R8, R6, R24 ;  /* 0x000000060818723c */ /* 0x000fe20000041818 */
[----:B------:R-:W3:Y:S01]  /*2510*/  MUFU.TANH R52, R14 ;  /* 0x0000000e00347308 */ /* 0x000ee20000002400 */
[----:B------:R-:W-:Y:S06]  /*2520*/  LDSM.16.M88.4 R4, [R99+0x5800] ;  /* 0x005800006304783b */ /* 0x000fec0000000200 */
[C---:B------:R-:W-:Y:S01]  /*2530*/  HMMA.16816.F32.BF16 R36, R56.reuse, R48, R36 ;  /* 0x000000303824723c */ /* 0x040fe20000041824 */
[----:B------:R-:W4:Y:S07]  /*2540*/  MUFU.TANH R48, R12 ;  /* 0x0000000c00307308 */ /* 0x000f2e0000002400 */
[----:B------:R-:W-:Y:S01]  /*2550*/  HMMA.16816.F32.BF16 R68, R56, R50, R68 ;  /* 0x000000323844723c */ /* 0x000fe20000041844 */
[----:B------:R-:W-:Y:S08]  /*2560*/  MUFU.TANH R49, R13 ;  /* 0x0000000d00317308 */ /* 0x000ff00000002400 */
[----:B------:R1:W4:Y:S01]  /*2570*/  MUFU.TANH R50, R15 ;  /* 0x0000000f00327308 */ /* 0x0003220000002400 */
[-C--:B------:R-:W-:Y:S01]  /*2580*/  FMUL.FTZ R24, R24, R96.reuse ;  /* 0x0000006018187220 */ /* 0x080fe20000410000 */
[-C--:B------:R-:W-:Y:S01]  /*2590*/  FMUL.FTZ R25, R25, R96.reuse ;  /* 0x0000006019197220 */ /* 0x080fe20000410000 */
[-C--:B------:R-:W-:Y:S01]  /*25a0*/  FMUL.FTZ R26, R26, R96.reuse ;  /* 0x000000601a1a7220 */ /* 0x080fe20000410000 */
[-C--:B------:R-:W-:Y:S01]  /*25b0*/  FMUL.FTZ R27, R27, R96.reuse ;  /* 0x000000601b1b7220 */ /* 0x080fe20000410000 */
[----:B-1----:R-:W1:Y:S01]  /*25c0*/  LDSM.16.M88.4 R12, [R99+0x4c00] ;  /* 0x004c0000630c783b */ /* 0x002e620000000200 */
[C---:B------:R-:W-:Y:S02]  /*25d0*/  HMMA.16816.F32.BF16 R72, R20.reuse, R44, R72 ;  /* 0x0000002c1448723c */ /* 0x040fe40000041848 */
[----:B------:R-:W-:Y:S06]  /*25e0*/  MUFU.TANH R51, R24 ;  /* 0x0000001800337308 */ /* 0x000fec0000002400 */
[----:B------:R-:W-:Y:S02]  /*25f0*/  HMMA.16816.F32.BF16 R40, R20, R46, R40 ;  /* 0x0000002e1428723c */ /* 0x000fe40000041828 */
[----:B------:R-:W-:Y:S06]  /*2600*/  MUFU.TANH R53, R25 ;  /* 0x0000001900357308 */ /* 0x000fec0000002400 */
[----:B--2---:R-:W-:Y:S02]  /*2610*/  HMMA.16816.F32.BF16 R44, R32, R28, R36 ;  /* 0x0000001c202c723c */ /* 0x004fe40000041824 */
[----:B------:R-:W2:Y:S01]  /*2620*/  MUFU.TANH R28, R26 ;  /* 0x0000001a001c7308 */ /* 0x000ea20000002400 */
[----:B------:R-:W-:Y:S07]  /*2630*/  LDSM.16.M88.4 R36, [R98+0x5800] ;  /* 0x005800006224783b */ /* 0x000fee0000000200 */
[----:B------:R3:W2:Y:S02]  /*2640*/  MUFU.TANH R29, R27 ;  /* 0x0000001b001d7308 */ /* 0x0006a40000002400 */
[----:B---3--:R-:W3:Y:S01]  /*2650*/  LDSM.16.M88.4 R24, [R98+0x4c00] ;  /* 0x004c00006218783b */ /* 0x008ee20000000200 */
[----:B------:R-:W-:Y:S08]  /*2660*/  HMMA.16816.F32.BF16 R72, R8, R16, R72 ;  /* 0x000000100848723c */ /* 0x000ff00000041848 */
[----:B------:R-:W-:Y:S08]  /*2670*/  HMMA.16816.F32.BF16 R68, R32, R30, R68 ;  /* 0x0000001e2044723c */ /* 0x000ff00000041844 */
[----:B------:R-:W-:Y:S01]  /*2680*/  HMMA.16816.F32.BF16 R40, R8, R18, R40 ;  /* 0x000000120828723c */ /* 0x000fe20000041828 */
[----:B------:R-:W4:Y:S07]  /*2690*/  LDSM.16.M88.4 R16, [R99+0x5c00] ;  /* 0x005c00006310783b */ /* 0x000f2e0000000200 */
[----:B-1----:R-:W-:Y:S08]  /*26a0*/  HMMA.16816.F32.BF16 R64, R56, R12, R64 ;  /* 0x0000000c3840723c */ /* 0x002ff00000041840 */
[C---:B------:R-:W-:Y:S08]  /*26b0*/  HMMA.16816.F32.BF16 R44, R20.reuse, R4, R44 ;  /* 0x00000004142c723c */ /* 0x040ff0000004182c */
[----:B------:R-:W-:Y:S01]  /*26c0*/  HMMA.16816.F32.BF16 R68, R20, R6, R68 ;  /* 0x000000061444723c */ /* 0x000fe20000041844 */
[----:B------:R-:W1:Y:S07]  /*26d0*/  LDSM.16.M88.4 R4, [R98+0x5c00] ;  /* 0x005c00006204783b */ /* 0x000e6e0000000200 */
[----:B------:R-:W-:Y:S01]  /*26e0*/  HMMA.16816.F32.BF16 R60, R56, R14, R60 ;  /* 0x0000000e383c723c */ /* 0x000fe2000004183c */
[-C--:B------:R-:W-:Y:S01]  /*26f0*/  FMUL.FTZ R30, R72, R96.reuse ;  /* 0x00000060481e7220 */ /* 0x080fe20000410000 */
[-C--:B------:R-:W-:Y:S01]  /*2700*/  FMUL.FTZ R54, R74, R96.reuse ;  /* 0x000000604a367220 */ /* 0x080fe20000410000 */
[-C--:B------:R-:W-:Y:S01]  /*2710*/  FMUL.FTZ R31, R73, R96.reuse ;  /* 0x00000060491f7220 */ /* 0x080fe20000410000 */
[-C--:B------:R-:W-:Y:S01]  /*2720*/  FMUL.FTZ R12, R75, R96.reuse ;  /* 0x000000604b0c7220 */ /* 0x080fe20000410000 */
[----:B------:R-:W-:Y:S01]  /*2730*/  FMUL.FTZ R13, R40, R96 ;  /* 0x00000060280d7220 */ /* 0x000fe20000410000 */
[----:B------:R-:W-:-:S04]  /*2740*/  DEPBAR.LE SB0, 0x0 ;  /* 0x000080000000791a */ /* 0x000fc80000000000 */
[C---:B---3--:R-:W-:Y:S10]  /*2750*/  HMMA.16816.F32.BF16 R64, R32.reuse, R24, R64 ;  /* 0x000000182040723c */ /* 0x048ff40000041840 */
[----:B------:R-:W-:Y:S10]  /*2760*/  HMMA.16816.F32.BF16 R60, R32, R26, R60 ;  /* 0x0000001a203c723c */ /* 0x000ff4000004183c */
[C---:B----4-:R-:W-:Y:S10]  /*2770*/  HMMA.16816.F32.BF16 R64, R20.reuse, R16, R64 ;  /* 0x000000101440723c */ /* 0x050ff40000041840 */
[----:B------:R-:W-:Y:S10]  /*2780*/  HMMA.16816.F32.BF16 R60, R20, R18, R60 ;  /* 0x00000012143c723c */ /* 0x000ff4000004183c */
[----:B-1----:R-:W-:Y:S01]  /*2790*/  HMMA.16816.F32.BF16 R64, R8, R4, R64 ;  /* 0x000000040840723c */ /* 0x002fe20000041840 */
[----:B------:R-:W-:-:S05]  /*27a0*/  IMAD.SHL.U32 R4, R128, 0x2, RZ ;  /* 0x0000000280047824 */ /* 0x000fca00078e00ff */
[----:B------:R-:W-:Y:S02]  /*27b0*/  LOP3.LUT R4, R95, 0x6, R4, 0xf8, !PT ;  /* 0x000000065f047812 */ /* 0x000fe400078ef804 */
[----:B------:R-:W-:Y:S02]  /*27c0*/  HMMA.16816.F32.BF16 R44, R8, R36, R44 ;  /* 0x00000024082c723c */ /* 0x000fe4000004182c */
[----:B------:R-:W-:-:S04]  /*27d0*/  LOP3.LUT R5, R4, 0x8, RZ, 0xfc, !PT ;  /* 0x0000000804057812 */ /* 0x000fc800078efcff */
[----:B------:R-:W-:Y:S02]  /*27e0*/  ISETP.GE.AND P0, PT, R5, R97, PT ;  /* 0x000000610500720c */ /* 0x000fe40003f06270 */
[----:B------:R-:W-:-:S04]  /*27f0*/  LOP3.LUT R5, R4, 0x11, RZ, 0xfc, !PT ;  /* 0x0000001104057812 */ /* 0x000fc800078efcff */
[-C--:B------:R-:W-:Y:S02]  /*2800*/  ISETP.GE.AND P4, PT, R5, R97.reuse, PT ;  /* 0x000000610500720c */ /* 0x080fe40003f86270 */
[C---:B------:R-:W-:Y:S02]  /*2810*/  LOP3.LUT R5, R4.reuse, 0x18, RZ, 0xfc, !PT ;  /* 0x0000001804057812 */ /* 0x040fe400078efcff */
[CC--:B------:R-:W-:Y:S02]  /*2820*/  ISETP.GE.AND P2, PT, R4.reuse, R97.reuse, PT ;  /* 0x000000610400720c */ /* 0x0c0fe40003f46270 */
[----:B------:R-:W-:Y:S02]  /*2830*/  ISETP.GE.AND P3, PT, R5, R97, PT ;  /* 0x000000610500720c */ /* 0x000fe40003f66270 */
[C---:B------:R-:W-:Y:S02]  /*2840*/  LOP3.LUT R14, R4.reuse, 0x1, RZ, 0xfc, !PT ;  /* 0x00000001040e7812 */ /* 0x040fe400078efcff */
[----:B------:R-:W-:Y:S01]  /*2850*/  LOP3.LUT R5, R4, 0x19, RZ, 0xfc, !PT ;  /* 0x0000001904057812 */ /* 0x000fe200078efcff */
[----:B------:R-:W-:Y:S01]  /*2860*/  HMMA.16816.F32.BF16 R68, R8, R38, R68 ;  /* 0x000000260844723c */ /* 0x000fe20000041844 */
[----:B------:R-:W-:-:S02]  /*2870*/  FSEL R52, R52, -INF , !P2 ;  /* 0xff80000034347808 */ /* 0x000fc40005000000 */
[----:B------:R-:W-:Y:S01]  /*2880*/  FSEL R48, R48, -INF , !P2 ;  /* 0xff80000030307808 */ /* 0x000fe20005000000 */
[----:B------:R-:W-:Y:S01]  /*2890*/  MUFU.TANH R30, R30 ;  /* 0x0000001e001e7308 */ /* 0x000fe20000002400 */
[-C--:B------:R-:W-:Y:S02]  /*28a0*/  ISETP.GE.AND P1, PT, R14, R97.reuse, PT ;  /* 0x000000610e00720c */ /* 0x080fe40003f26270 */
[----:B------:R-:W-:Y:S01]  /*28b0*/  ISETP.GE.AND P2, PT, R5, R97, PT ;  /* 0x000000610500720c */ /* 0x000fe20003f46270 */
[----:B------:R-:W-:Y:S01]  /*28c0*/  HMMA.16816.F32.BF16 R60, R8, R6, R60 ;  /* 0x00000006083c723c */ /* 0x000fe2000004183c */
[----:B------:R-:W-:Y:S01]  /*28d0*/  LOP3.LUT R5, R4, 0x20, RZ, 0xfc, !PT ;  /* 0x0000002004057812 */ /* 0x000fe200078efcff */
[-C--:B------:R-:W-:Y:S01]  /*28e0*/  FMUL.FTZ R45, R45, R96.reuse ;  /* 0x000000602d2d7220 */ /* 0x080fe20000410000 */
[-C--:B------:R-:W-:Y:S01]  /*28f0*/  FMUL.FTZ R47, R47, R96.reuse ;  /* 0x000000602f2f7220 */ /* 0x080fe20000410000 */
[----:B------:R-:W1:Y:S01]  /*2900*/  MUFU.TANH R54, R54 ;  /* 0x0000003600367308 */ /* 0x000e620000002400 */
[----:B------:R-:W-:Y:S01]  /*2910*/  FSEL R50, R50, -INF , !P1 ;  /* 0xff80000032327808 */ /* 0x000fe20004800000 */
[----:B------:R-:W-:Y:S01]  /*2920*/  FMUL.FTZ R25, R42, R96 ;  /* 0x000000602a197220 */ /* 0x000fe20000410000 */
[----:B------:R-:W-:-:S02]  /*2930*/  FSEL R49, R49, -INF , !P1 ;  /* 0xff80000031317808 */ /* 0x000fc40004800000 */
[----:B------:R-:W-:Y:S02]  /*2940*/  ISETP.GE.AND P1, PT, R5, R97, PT ;  /* 0x000000610500720c */ /* 0x000fe40003f26270 */
[C---:B------:R-:W-:Y:S01]  /*2950*/  LOP3.LUT R15, R4.reuse, 0x9, RZ, 0xfc, !PT ;  /* 0x00000009040f7812 */ /* 0x040fe200078efcff */
[----:B------:R-:W-:Y:S01]  /*2960*/  MUFU.TANH R31, R31 ;  /* 0x0000001f001f7308 */ /* 0x000fe20000002400 */
[----:B------:R-:W-:Y:S02]  /*2970*/  LOP3.LUT R5, R4, 0x21, RZ, 0xfc, !PT ;  /* 0x0000002104057812 */ /* 0x000fe400078efcff */
[----:B--2---:R-:W-:Y:S02]  /*2980*/  FSEL R28, R28, -INF , !P0 ;  /* 0xff8000001c1c7808 */ /* 0x004fe40004000000 */
[----:B------:R-:W-:-:S03]  /*2990*/  FSEL R51, R51, -INF , !P0 ;  /* 0xff80000033337808 */ /* 0x000fc60004000000 */
[----:B------:R-:W2:Y:S01]  /*29a0*/  MUFU.TANH R12, R12 ;  /* 0x0000000c000c7308 */ /* 0x000ea20000002400 */
[-C--:B------:R-:W-:Y:S01]  /*29b0*/  ISETP.GE.AND P6, PT, R15, R97.reuse, PT ;  /* 0x000000610f00720c */ /* 0x080fe20003fc6270 */
[----:B------:R-:W-:Y:S01]  /*29c0*/  FMUL.FTZ R36, R41, R96 ;  /* 0x0000006029247220 */ /* 0x000fe20000410000 */
[----:B------:R-:W-:-:S05]  /*29d0*/  ISETP.GE.AND P0, PT, R5, R97, PT ;  /* 0x000000610500720c */ /* 0x000fca0003f06270 */
[----:B------:R-:W-:Y:S01]  /*29e0*/  MUFU.TANH R118, R45 ;  /* 0x0000002d00767308 */ /* 0x000fe20000002400 */
[----:B------:R-:W-:Y:S01]  /*29f0*/  FMUL.FTZ R24, R43, R96 ;  /* 0x000000602b187220 */ /* 0x000fe20000410000 */
[----:B------:R-:W-:-:S06]  /*2a00*/  LOP3.LUT R14, R4, 0x10, RZ, 0xfc, !PT ;  /* 0x00000010040e7812 */ /* 0x000fcc00078efcff */
[----:B------:R-:W3:Y:S01]  /*2a10*/  MUFU.TANH R111, R47 ;  /* 0x0000002f006f7308 */ /* 0x000ee20000002400 */
[----:B------:R-:W-:Y:S01]  /*2a20*/  LOP3.LUT R5, R4, 0x28, RZ, 0xfc, !PT ;  /* 0x0000002804057812 */ /* 0x000fe200078efcff */
[-C--:B------:R-:W-:Y:S01]  /*2a30*/  FMUL.FTZ R44, R44, R96.reuse ;  /* 0x000000602c2c7220 */ /* 0x080fe20000410000 */
[----:B------:R-:W-:Y:S01]  /*2a40*/  FMUL.FTZ R46, R46, R96 ;  /* 0x000000602e2e7220 */ /* 0x000fe20000410000 */
[----:B------:R-:W-:-:S04]  /*2a50*/  FSEL R29, R29, -INF , !P6 ;  /* 0xff8000001d1d7808 */ /* 0x000fc80007000000 */
[----:B------:R-:W-:Y:S01]  /*2a60*/  MUFU.TANH R13, R13 ;  /* 0x0000000d000d7308 */ /* 0x000fe20000002400 */
[----:B------:R-:W-:Y:S02]  /*2a70*/  FSEL R53, R53, -INF , !P6 ;  /* 0xff80000035357808 */ /* 0x000fe40007000000 */
[----:B------:R-:W-:-:S05]  /*2a80*/  ISETP.GE.AND P5, PT, R14, R97, PT ;  /* 0x000000610e00720c */ /* 0x000fca0003fa6270 */
[----:B------:R-:W4:Y:S01]  /*2a90*/  MUFU.TANH R25, R25 ;  /* 0x0000001900197308 */ /* 0x000f220000002400 */
[----:B------:R-:W-:Y:S02]  /*2aa0*/  ISETP.GE.AND P6, PT, R5, R97, PT ;  /* 0x000000610500720c */ /* 0x000fe40003fc6270 */
[----:B------:R-:W-:Y:S01]  /*2ab0*/  LOP3.LUT R5, R4, 0x29, RZ, 0xfc, !PT ;  /* 0x0000002904057812 */ /* 0x000fe200078efcff */
[-C--:B------:R-:W-:Y:S01]  /*2ac0*/  FMUL.FTZ R68, R68, R96.reuse ;  /* 0x0000006044447220 */ /* 0x080fe20000410000 */
[-C--:B------:R-:W-:Y:S01]  /*2ad0*/  FMUL.FTZ R69, R69, R96.reuse ;  /* 0x0000006045457220 */ /* 0x080fe20000410000 */
[-C--:B------:R-:W-:Y:S01]  /*2ae0*/  FMUL.FTZ R70, R70, R96.reuse ;  /* 0x0000006046467220 */ /* 0x080fe20000410000 */
[-C--:B------:R-:W-:Y:S01]  /*2af0*/  FMUL.FTZ R71, R71, R96.reuse ;  /* 0x0000006047477220 */ /* 0x080fe20000410000 */
[----:B------:R-:W-:Y:S01]  /*2b00*/  MUFU.TANH R36, R36 ;  /* 0x0000002400247308 */ /* 0x000fe20000002400 */
        /* <DEDUP_REMOVED lines=8> */
[----:B------:R-:W-:Y:S01]  /*2b90*/  FMUL.FTZ R63, R63, R96 ;  /* 0x000000603f3f7220 */ /* 0x000fe20000410000 */
[----:B-1----:R-:W-:-:S02]  /*2ba0*/  FSEL R8, R54, -INF , !P5 ;  /* 0xff80000036087808 */ /* 0x002fc40006800000 */
[----:B------:R-:W-:-:S04]  /*2bb0*/  FSEL R30, R30, -INF , !P5 ;  /* 0xff8000001e1e7808 */ /* 0x000fc80006800000 */
[----:B------:R-:W-:Y:S01]  /*2bc0*/  MUFU.TANH R107, R44 ;  /* 0x0000002c006b7308 */ /* 0x000fe20000002400 */
[----:B------:R-:W-:Y:S02]  /*2bd0*/  ISETP.GE.AND P5, PT, R5, R97, PT ;  /* 0x000000610500720c */ /* 0x000fe40003fa6270 */
[----:B------:R-:W-:-:S05]  /*2be0*/  LOP3.LUT R5, R4, 0x30, RZ, 0xfc, !PT ;  /* 0x0000003004057812 */ /* 0x000fca00078efcff */
[----:B------:R-:W1:Y:S01]  /*2bf0*/  MUFU.TANH R108, R46 ;  /* 0x0000002e006c7308 */ /* 0x000e620000002400 */
[----:B--2---:R-:W-:Y:S02]  /*2c00*/  FSEL R9, R12, -INF , !P4 ;  /* 0xff8000000c097808 */ /* 0x004fe40006000000 */
[----:B------:R-:W-:Y:S02]  /*2c10*/  FSEL R31, R31, -INF , !P4 ;  /* 0xff8000001f1f7808 */ /* 0x000fe40006000000 */
[----:B---3--:R-:W-:-:S03]  /*2c20*/  FSEL R111, R111, -INF , !P0 ;  /* 0xff8000006f6f7808 */ /* 0x008fc60004000000 */
[----:B------:R-:W-:Y:S01]  /*2c30*/  MUFU.TANH R112, R68 ;  /* 0x0000004400707308 */ /* 0x000fe20000002400 */
[----:B------:R-:W-:Y:S02]  /*2c40*/  FSEL R118, R118, -INF , !P0 ;  /* 0xff80000076767808 */ /* 0x000fe40004000000 */
[----:B------:R-:W-:Y:S02]  /*2c50*/  ISETP.GE.AND P4, PT, R5, R97, PT ;  /* 0x000000610500720c */ /* 0x000fe40003f86270 */
[----:B------:R-:W-:-:S03]  /*2c60*/  ISETP.NE.AND P0, PT, R88, 0x1, PT ;  /* 0x000000015800780c */ /* 0x000fc60003f05270 */
[----:B------:R-:W-:Y:S01]  /*2c70*/  MUFU.TANH R109, R69 ;  /* 0x00000045006d7308 */ /* 0x000fe20000002400 */
[----:B------:R-:W-:-:S07]  /*2c80*/  LOP3.LUT R5, R4, 0x31, RZ, 0xfc, !PT ;  /* 0x0000003104057812 */ /* 0x000fce00078efcff */
[----:B------:R-:W2:Y:S01]  /*2c90*/  MUFU.TANH R117, R70 ;  /* 0x0000004600757308 */ /* 0x000ea20000002400 */
[----:B----4-:R-:W-:-:S07]  /*2ca0*/  FSEL R25, R25, -INF , !P3 ;  /* 0xff80000019197808 */ /* 0x010fce0005800000 */
[----:B------:R-:W3:Y:S01]  /*2cb0*/  MUFU.TANH R113, R71 ;  /* 0x0000004700717308 */ /* 0x000ee20000002400 */
[----:B------:R-:W-:-:S07]  /*2cc0*/  FSEL R13, R13, -INF , !P3 ;  /* 0xff8000000d0d7808 */ /* 0x000fce0005800000 */
[----:B------:R-:W-:Y:S08]  /*2cd0*/  MUFU.TANH R119, R64 ;  /* 0x0000004000777308 */ /* 0x000ff00000002400 */
[----:B------:R-:W4:Y:S08]  /*2ce0*/  MUFU.TANH R106, R66 ;  /* 0x00000042006a7308 */ /* 0x000f300000002400 */
[----:B------:R-:W-:Y:S08]  /*2cf0*/  MUFU.TANH R116, R65 ;  /* 0x0000004100747308 */ /* 0x000ff00000002400 */
[----:B------:R-:W4:Y:S08]  /*2d00*/  MUFU.TANH R105, R67 ;  /* 0x0000004300697308 */ /* 0x000f300000002400 */
[----:B------:R-:W-:Y:S08]  /*2d10*/  MUFU.TANH R115, R60 ;  /* 0x0000003c00737308 */ /* 0x000ff00000002400 */
[----:B------:R-:W4:Y:S08]  /*2d20*/  MUFU.TANH R102, R62 ;  /* 0x0000003e00667308 */ /* 0x000f300000002400 */
[----:B------:R-:W-:Y:S08]  /*2d30*/  MUFU.TANH R114, R61 ;  /* 0x0000003d00727308 */ /* 0x000ff00000002400 */
[----:B------:R-:W4:Y:S01]  /*2d40*/  MUFU.TANH R101, R63 ;  /* 0x0000003f00657308 */ /* 0x000f220000002400 */
[----:B------:R-:W-:-:S02]  /*2d50*/  ISETP.GE.AND P3, PT, R5, R97, PT ;  /* 0x000000610500720c */ /* 0x000fc40003f66270 */
[C---:B------:R-:W-:Y:S02]  /*2d60*/  LOP3.LUT R5, R4.reuse, 0x38, RZ, 0xfc, !PT ;  /* 0x0000003804057812 */ /* 0x040fe400078efcff */
[----:B------:R-:W-:Y:S02]  /*2d70*/  LOP3.LUT R4, R4, 0x39, RZ, 0xfc, !PT ;  /* 0x0000003904047812 */ /* 0x000fe400078efcff */
[----:B------:R-:W-:Y:S02]  /*2d80*/  FSEL R24, R24, -INF , !P2 ;  /* 0xff80000018187808 */ /* 0x000fe40005000000 */
[----:B------:R-:W-:Y:S02]  /*2d90*/  FSEL R10, R36, -INF , !P2 ;  /* 0xff800000240a7808 */ /* 0x000fe40005000000 */
[----:B-1----:R-:W-:Y:S02]  /*2da0*/  FSEL R108, R108, -INF , !P1 ;  /* 0xff8000006c6c7808 */ /* 0x002fe40004800000 */
[----:B------:R-:W-:Y:S01]  /*2db0*/  FSEL R107, R107, -INF , !P1 ;  /* 0xff8000006b6b7808 */ /* 0x000fe20004800000 */
[----:B------:R-:W-:Y:S01]  /*2dc0*/  BSSY.RECONVERGENT B1, `(.L_x_6803) ;  /* 0x000006d000017945 */ /* 0x000fe20003800200 */
[----:B------:R-:W-:-:S02]  /*2dd0*/  ISETP.GE.AND P2, PT, R5, R97, PT ;  /* 0x000000610500720c */ /* 0x000fc40003f46270 */
[----:B------:R-:W-:Y:S01]  /*2de0*/  ISETP.GE.AND P1, PT, R4, R97, PT ;  /* 0x000000610400720c */ /* 0x000fe20003f26270 */
[----:B------:R-:W-:Y:S01]  /*2df0*/  IMAD.MOV.U32 R152, RZ, RZ, R95 ;  /* 0x000000ffff987224 */ /* 0x000fe200078e005f */
[----:B--2---:R-:W-:Y:S01]  /*2e00*/  FSEL R117, R117, -INF , !P6 ;  /* 0xff80000075757808 */ /* 0x004fe20007000000 */
[----:B------:R-:W-:Y:S01]  /*2e10*/  IMAD.MOV.U32 R156, RZ, RZ, R94 ;  /* 0x000000ffff9c7224 */ /* 0x000fe200078e005e */
[----:B------:R-:W-:Y:S01]  /*2e20*/  FSEL R112, R112, -INF , !P6 ;  /* 0xff80000070707808 */ /* 0x000fe20007000000 */
[----:B------:R-:W-:Y:S01]  /*2e30*/  IMAD.MOV.U32 R157, RZ, RZ, R93 ;  /* 0x000000ffff9d7224 */ /* 0x000fe200078e005d */
[----:B---3--:R-:W-:Y:S02]  /*2e40*/  FSEL R113, R113, -INF , !P5 ;  /* 0xff80000071717808 */ /* 0x008fe40006800000 */
        /* <DEDUP_REMOVED lines=24> */
.L_x_6806:
        /* <DEDUP_REMOVED lines=19> */
[----:B------:R-:W-:Y:S02]  /*3100*/  IMAD R4, R11, R5, R4 ;  /* 0x000000050b047224 */ /* 0x000fe400078e0204 */
[----:B------:R-:W-:-:S03]  /*3110*/  IMAD.HI.U32 R14, R14, R6, RZ ;  /* 0x000000060e0e7227 */ /* 0x000fc600078e00ff */
[----:B------:R-:W-:Y:S01]  /*3120*/  ISETP.GT.U32.AND P2, PT, R7, R4, PT ;  /* 0x000000040700720c */ /* 0x000fe20003f44070 */
[----:B------:R-:W-:-:S05]  /*3130*/  IMAD R5, R14, R5, R6 ;  /* 0x000000050e057224 */ /* 0x000fca00078e0206 */
[----:B------:R-:W-:-:S07]  /*3140*/  ISETP.GT.U32.AND P4, PT, R7, R5, PT ;  /* 0x000000050700720c */ /* 0x000fce0003f84070 */
[----:B------:R-:W-:Y:S02]  /*3150*/  @!P2 IMAD.IADD R4, R4, 0x1, -R7 ;  /* 0x000000010404a824 */ /* 0x000fe400078e0a07 */
[----:B------:R-:W-:Y:S01]  /*3160*/  @!P2 VIADD R11, R11, 0x1 ;  /* 0x000000010b0ba836 */ /* 0x000fe20000000000 */
[----:B------:R-:W-:Y:S02]  /*3170*/  ISETP.NE.AND P2, PT, R15, RZ, PT ;  /* 0x000000ff0f00720c */ /* 0x000fe40003f45270 */
[-C--:B------:R-:W-:Y:S01]  /*3180*/  ISETP.GE.U32.AND P5, PT, R4, R7.reuse, PT ;  /* 0x000000070400720c */ /* 0x080fe20003fa6070 */
[----:B------:R-:W-:Y:S01]  /*3190*/  @!P4 VIADD R14, R14, 0x1 ;  /* 0x000000010e0ec836 */ /* 0x000fe20000000000 */
[----:B------:R-:W-:Y:S02]  /*31a0*/  @!P4 IADD3 R5, PT, PT, R5, -R7, RZ ;  /* 0x800000070505c210 */ /* 0x000fe40007ffe0ff */
[----:B------:R-:W-:Y:S02]  /*31b0*/  LOP3.LUT R4, R152, R15, RZ, 0x3c, !PT ;  /* 0x0000000f98047212 */ /* 0x000fe400078e3cff */
[----:B------:R-:W-:-:S02]  /*31c0*/  ISETP.GE.U32.AND P6, PT, R5, R7, PT ;  /* 0x000000070500720c */ /* 0x000fc40003fc6070 */
[----:B------:R-:W-:Y:S02]  /*31d0*/  ISETP.GE.AND P3, PT, R4, RZ, PT ;  /* 0x000000ff0400720c */ /* 0x000fe40003f66270 */
[----:B------:R-:W-:-:S03]  /*31e0*/  LOP3.LUT R4, RZ, R15, RZ, 0x33, !PT ;  /* 0x0000000fff047212 */ /* 0x000fc600078e33ff */
[----:B------:R-:W-:-:S04]  /*31f0*/  @P5 IADD3 R11, PT, PT, R11, 0x1, RZ ;  /* 0x000000010b0b5810 */ /* 0x000fc80007ffe0ff */
[----:B------:R-:W-:Y:S02]  /*3200*/  MOV R7, R11 ;  /* 0x0000000b00077202 */ /* 0x000fe40000000f00 */
[----:B------:R-:W-:-:S03]  /*3210*/  @P6 VIADD R14, R14, 0x1 ;  /* 0x000000010e0e6836 */ /* 0x000fc60000000000 */
[----:B------:R-:W-:Y:S02]  /*3220*/  @!P1 IMAD.MOV R7, RZ, RZ, -R7 ;  /* 0x000000ffff079224 */ /* 0x000fe400078e0a07 */
[----:B------:R-:W-:-:S03]  /*3230*/  @!P3 IADD3 R14, PT, PT, -R14, RZ, RZ ;  /* 0x000000ff0e0eb210 */ /* 0x000fc60007ffe1ff */
[C---:B------:R-:W-:Y:S02]  /*3240*/  SEL R7, R4.reuse, R7, !P2 ;  /* 0x0000000704077207 */ /* 0x040fe40005000000 */
[----:B------:R-:W-:-:S03]  /*3250*/  SEL R4, R4, R14, !P2 ;  /* 0x0000000e04047207 */ /* 0x000fc60005000000 */
[----:B------:R-:W-:-:S04]  /*3260*/  IMAD.WIDE R20, R7, 0x4, R156 ;  /* 0x0000000407147825 */ /* 0x000fc800078e029c */
[C---:B------:R-:W-:Y:S01]  /*3270*/  IMAD.WIDE R18, R4.reuse, 0x4, R156 ;  /* 0x0000000404127825 */ /* 0x040fe200078e029c */
[----:B------:R-:W3:Y:S04]  /*3280*/  LD.E R6, desc[UR4][R20.64] ;  /* 0x0000000414067980 */ /* 0x000ee8000c101900 */
[----:B------:R-:W3:Y:S04]  /*3290*/  LD.E R5, desc[UR4][R18.64] ;  /* 0x0000000412057980 */ /* 0x000ee8000c101900 */
[----:B------:R-:W4:Y:S01]  /*32a0*/  LD.E.64 R18, desc[UR4][R2.64+0x20] ;  /* 0x0000200402127980 */ /* 0x000f22000c101b00 */
        /* <DEDUP_REMOVED lines=15> */
.L_x_6807:
[----:B------:R-:W-:Y:S05]  /*33a0*/  BSYNC.RECONVERGENT B0 ;  /* 0x0000000000007941 */ /* 0x000fea0003800200 */
.L_x_6805:
[C---:B------:R-:W-:Y:S01]  /*33b0*/  LEA R4, P1, R141.reuse, R144, 0x1 ;  /* 0x000000908d047211 */ /* 0x040fe200078208ff */
[----:B------:R-:W-:Y:S02]  /*33c0*/  IMAD.MOV.U32 R6, RZ, RZ, R144 ;  /* 0x000000ffff067224 */ /* 0x000fe400078e0090 */
[----:B------:R-:W-:Y:S01]  /*33d0*/  IMAD.MOV.U32 R7, RZ, RZ, R143 ;  /* 0x000000ffff077224 */ /* 0x000fe200078e008f */
[----:B------:R-:W-:-:S04]  /*33e0*/  LEA.HI.X R5, R141, R143, R142, 0x1, P1 ;  /* 0x0000008f8d057211 */ /* 0x000fc800008f0c8e */
[----:B------:R-:W-:Y:S01]  /*33f0*/  @!PT LDS RZ, [RZ] ;  /* 0x00000000fffff984 */ /* 0x000fe20000000800 */
[----:B------:R-:W-:Y:S01]  /*3400*/  @!PT LDS RZ, [RZ] ;  /* 0x00000000fffff984 */ /* 0x000fe20000000800 */
[----:B------:R-:W-:Y:S01]  /*3410*/  @!PT LDS RZ, [RZ] ;  /* 0x00000000fffff984 */ /* 0x000fe20000000800 */
[----:B------:R1:W-:Y:S04]  /*3420*/  LDGSTS.E.BYPASS.LTC128B.128 [R153+0x3000], desc[UR4][R6.64] ;  /* 0x0300000006997fae */ /* 0x0003e8000b981a04 */
[----:B------:R1:W-:Y:S04]  /*3430*/  LDGSTS.E.BYPASS.LTC128B.128 [R153+0x4000], desc[UR4][R6.64+0x40] ;  /* 0x0400004006997fae */ /* 0x0003e8000b981a04 */
[----:B------:R1:W-:Y:S04]  /*3440*/  LDGSTS.E.BYPASS.LTC128B.128 [R153+0x5000], desc[UR4][R6.64+0x80] ;  /* 0x0500008006997fae */ /* 0x0003e8000b981a04 */
[----:B------:R1:W-:Y:S04]  /*3450*/  LDGSTS.E.BYPASS.LTC128B.128 [R153+0x3800], desc[UR4][R4.64] ;  /* 0x0380000004997fae */ /* 0x0003e8000b981a04 */
[----:B------:R1:W-:Y:S04]  /*3460*/  LDGSTS.E.BYPASS.LTC128B.128 [R153+0x4800], desc[UR4][R4.64+0x40] ;  /* 0x0480004004997fae */ /* 0x0003e8000b981a04 */
[----:B------:R1:W-:Y:S04]  /*3470*/  LDGSTS.E.BYPASS.LTC128B.128 [R153+0x5800], desc[UR4][R4.64+0x80] ;  /* 0x0580008004997fae */ /* 0x0003e8000b981a04 */
[----:B------:R-:W0:Y:S02]  /*3480*/  LDGDEPBAR ;  /* 0x00000000000079af */ /* 0x000e240000000000 */
.L_x_6804:
[----:B------:R-:W-:Y:S05]  /*3490*/  BSYNC.RECONVERGENT B1 ;  /* 0x0000000000017941 */ /* 0x000fea0003800200 */
.L_x_6803:
        /* <DEDUP_REMOVED lines=54> */
[-CC-:B------:R-:W-:Y:S01]  /*3800*/  FFMA.FTZ R84, R30, R103.reuse, -R120.reuse ;  /* 0x000000671e547223 */ /* 0x180fe20000010878 */
[----:B------:R-:W2:Y:S01]  /*3810*/  MUFU.EX2 R98, R98 ;  /* 0x0000006200627308 */ /* 0x000ea20000000800 */
[----:B------:R-:W3:Y:S01]  /*3820*/  LDSM.16.MT88.4 R8, [R100+0x7400] ;  /* 0x007400006408783b */ /* 0x000ee20000004200 */
[-CC-:B------:R-:W-:Y:S01]  /*3830*/  FFMA.FTZ R35, R31, R103.reuse, -R120.reuse ;  /* 0x000000671f237223 */ /* 0x180fe20000010878 */
[-C--:B------:R-:W-:Y:S01]  /*3840*/  FFMA.FTZ R33, R13, R103.reuse, -R120 ;  /* 0x000000670d217223 */ /* 0x080fe20000010878 */
[----:B------:R-:W-:Y:S01]  /*3850*/  MUFU.EX2 R95, R95 ;  /* 0x0000005f005f7308 */ /* 0x000fe20000000800 */
[----:B------:R-:W4:Y:S01]  /*3860*/  LDSM.16.MT88.4 R12, [R110+0x7400] ;  /* 0x007400006e0c783b */ /* 0x000f220000004200 */
[-CC-:B------:R-:W-:Y:S01]  /*3870*/  FFMA.FTZ R34, R25, R103.reuse, -R104.reuse ;  /* 0x0000006719227223 */ /* 0x180fe20000010868 */
[-C--:B------:R-:W-:Y:S01]  /*3880*/  FFMA.FTZ R87, R24, R103.reuse, -R104 ;  /* 0x0000006718577223 */ /* 0x080fe20000010868 */
[----:B------:R-:W5:Y:S01]  /*3890*/  MUFU.EX2 R94, R94 ;  /* 0x0000005e005e7308 */ /* 0x000f620000000800 */
[----:B------:R-:W4:Y:S01]  /*38a0*/  LDSM.16.MT88.4 R28, [R110+0x8400] ;  /* 0x008400006e1c783b */ /* 0x000f220000004200 */
[-CC-:B------:R-:W-:Y:S01]  /*38b0*/  FFMA.FTZ R118, R118, R103.reuse, -R120.reuse ;  /* 0x0000006776767223 */ /* 0x180fe20000010878 */
[--C-:B------:R-:W-:Y:S01]  /*38c0*/  FFMA.FTZ R107, R107, R103, -R120.reuse ;  /* 0x000000676b6b7223 */ /* 0x100fe20000010878 */
[----:B------:R-:W-:Y:S01]  /*38d0*/  MUFU.EX2 R97, R97 ;  /* 0x0000006100617308 */ /* 0x000fe20000000800 */
[----:B------:R-:W4:Y:S01]  /*38e0*/  LDSM.16.MT88.4 R24, [R100+0x8400] ;  /* 0x008400006418783b */ /* 0x000f220000004200 */
[----:B--2---:R-:W-:Y:S01]  /*38f0*/  F2FP.BF16.F32.PACK_AB R48, R98, R99 ;  /* 0x000000636230723e */ /* 0x004fe200000010ff */
[-C--:B------:R-:W-:Y:S01]  /*3900*/  FFMA.FTZ R161, R114, R103.reuse, -R120 ;  /* 0x0000006772a17223 */ /* 0x080fe20000010878 */
[----:B------:R-:W2:Y:S01]  /*3910*/  MUFU.EX2 R96, R96 ;  /* 0x0000006000607308 */ /* 0x000ea20000000800 */
[-C--:B------:R-:W-:Y:S01]  /*3920*/  FFMA.FTZ R160, R101, R103.reuse, -R104 ;  /* 0x0000006765a07223 */ /* 0x080fe20000010868 */
[-CC-:B------:R-:W-:Y:S01]  /*3930*/  FFMA.FTZ R119, R119, R103.reuse, -R120.reuse ;  /* 0x0000006777777223 */ /* 0x180fe20000010878 */
[-C--:B------:R-:W-:Y:S01]  /*3940*/  FFMA.FTZ R115, R115, R103.reuse, -R120 ;  /* 0x0000006773737223 */ /* 0x080fe20000010878 */
[----:B------:R-:W1:Y:S01]  /*3950*/  MUFU.EX2 R93, R93 ;  /* 0x0000005d005d7308 */ /* 0x000e620000000800 */
[----:B------:R-:W-:Y:S01]  /*3960*/  FFMA.FTZ R106, R106, R103, -R104 ;  /* 0x000000676a6a7223 */ /* 0x000fe20000010868 */
[----:B-----5:R-:W-:Y:S01]  /*3970*/  F2FP.BF16.F32.PACK_AB R50, R94, R95 ;  /* 0x0000005f5e32723e */ /* 0x020fe200000010ff */
[----:B------:R-:W-:Y:S01]  /*3980*/  FADD.FTZ R98, R99, R98 ;  /* 0x0000006263627221 */ /* 0x000fe20000010000 */
[----:B------:R-:W5:Y:S03]  /*3990*/  MUFU.EX2 R92, R92 ;  /* 0x0000005c005c7308 */ /* 0x000f660000000800 */
[----:B------:R-:W-:Y:S01]  /*39a0*/  FADD.FTZ R98, R95, R98 ;  /* 0x000000625f627221 */ /* 0x000fe20000010000 */
[----:B------:R-:W3:Y:S01]  /*39b0*/  MUFU.EX2 R84, R84 ;  /* 0x0000005400547308 */ /* 0x000ee20000000800 */
[----:B--2---:R-:W-:Y:S01]  /*39c0*/  F2FP.BF16.F32.PACK_AB R49, R96, R97 ;  /* 0x000000616031723e */ /* 0x004fe200000010ff */
[----:B------:R-:W-:-:S02]  /*39d0*/  FADD.FTZ R96, R97, R96 ;  /* 0x0000006061607221 */ /* 0x000fc40000010000 */
[----:B------:R-:W-:Y:S01]  /*39e0*/  MUFU.EX2 R35, R35 ;  /* 0x0000002300237308 */ /* 0x000fe20000000800 */
[----:B------:R-:W-:Y:S01]  /*39f0*/  FADD.FTZ R94, R94, R98 ;  /* 0x000000625e5e7221 */ /* 0x000fe20000010000 */
[----:B-1----:R-:W-:Y:S02]  /*3a00*/  FADD.FTZ R96, R93, R96 ;  /* 0x000000605d607221 */ /* 0x002fe40000010000 */
[----:B------:R-:W-:Y:S01]  /*3a10*/  MUFU.EX2 R33, R33 ;  /* 0x0000002100217308 */ /* 0x000fe20000000800 */
[C---:B-----5:R-:W-:Y:S01]  /*3a20*/  F2FP.BF16.F32.PACK_AB R51, R92.reuse, R93 ;  /* 0x0000005d5c33723e */ /* 0x060fe200000010ff */
[----:B------:R-:W-:Y:S02]  /*3a30*/  FADD.FTZ R92, R92, R96 ;  /* 0x000000605c5c7221 */ /* 0x000fe40000010000 */
[----:B------:R-:W-:Y:S01]  /*3a40*/  MUFU.EX2 R32, R32 ;  /* 0x0000002000207308 */ /* 0x000fe20000000800 */
[----:B---3--:R-:W-:-:S03]  /*3a50*/  FADD.FTZ R94, R84, R94 ;  /* 0x0000005e545e7221 */ /* 0x008fc60000010000 */
[----:B------:R-:W1:Y:S01]  /*3a60*/  MUFU.EX2 R90, R90 ;  /* 0x0000005a005a7308 */ /* 0x000e620000000800 */
[C---:B------:R-:W-:Y:S03]  /*3a70*/  HMMA.16816.F32.BF16 R56, R48.reuse, R52, RZ ;  /* 0x000000343038723c */ /* 0x040fe600000418ff */
[----:B------:R-:W2:Y:S04]  /*3a80*/  MUFU.EX2 R91, R91 ;  /* 0x0000005b005b7308 */ /* 0x000ea80000000800 */
[----:B------:R-:W3:Y:S01]  /*3a90*/  MUFU.EX2 R34, R34 ;  /* 0x0000002200227308 */ /* 0x000ee20000000800 */
[----:B------:R-:W-:Y:S03]  /*3aa0*/  HMMA.16816.F32.BF16 R80, R48, R76, RZ ;  /* 0x0000004c3050723c */ /* 0x000fe600000418ff */
[----:B------:R-:W5:Y:S01]  /*3ab0*/  MUFU.EX2 R87, R87 ;  /* 0x0000005700577308 */ /* 0x000f620000000800 */
[----:B-1----:R-:W-:-:S03]  /*3ac0*/  FADD.FTZ R92, R90, R92 ;  /* 0x0000005c5a5c7221 */ /* 0x002fc60000010000 */
[----:B------:R-:W1:Y:S01]  /*3ad0*/  MUFU.EX2 R107, R107 ;  /* 0x0000006b006b7308 */ /* 0x000e620000000800 */
[C---:B------:R-:W-:Y:S03]  /*3ae0*/  HMMA.16816.F32.BF16 R72, R48.reuse, R68, RZ ;  /* 0x000000443048723c */ /* 0x040fe600000418ff */
[----:B------:R-:W-:Y:S04]  /*3af0*/  MUFU.EX2 R161, R161 ;  /* 0x000000a100a17308 */ /* 0x000fe80000000800 */
[----:B------:R-:W-:Y:S01]  /*3b00*/  MUFU.EX2 R160, R160 ;  /* 0x000000a000a07308 */ /* 0x000fe20000000800 */
        /* <DEDUP_REMOVED lines=8> */
[C---:B------:R-:W-:Y:S01]  /*3b90*/  F2FP.BF16.F32.PACK_AB R4, R35.reuse, R84 ;  /* 0x000000542304723e */ /* 0x040fe200000010ff */
[----:B------:R-:W-:Y:S01]  /*3ba0*/  FADD.FTZ R35, R35, R94 ;  /* 0x0000005e23237221 */ /* 0x000fe20000010000 */
[C---:B--2---:R-:W-:Y:S01]  /*3bb0*/  F2FP.BF16.F32.PACK_AB R5, R91.reuse, R90 ;  /* 0x0000005a5b05723e */ /* 0x044fe200000010ff */
[----:B------:R-:W-:-:S02]  /*3bc0*/  FADD.FTZ R91, R91, R92 ;  /* 0x0000005c5b5b7221 */ /* 0x000fc40000010000 */
[----:B------:R-:W-:Y:S02]  /*3bd0*/  FADD.FTZ R35, R33, R35 ;  /* 0x0000002321237221 */ /* 0x000fe40000010000 */
[----:B------:R-:W-:Y:S01]  /*3be0*/  HMMA.16816.F32.BF16 R48, R48, R6, RZ ;  /* 0x000000063030723c */ /* 0x000fe200000418ff */
[----:B------:R-:W-:Y:S01]  /*3bf0*/  F2FP.BF16.F32.PACK_AB R6, R32, R33 ;  /* 0x000000212006723e */ /* 0x000fe200000010ff */
[----:B---3--:R-:W-:Y:S01]  /*3c00*/  FADD.FTZ R91, R34, R91 ;  /* 0x0000005b225b7221 */ /* 0x008fe20000010000 */
[C---:B-----5:R-:W-:Y:S01]  /*3c10*/  F2FP.BF16.F32.PACK_AB R7, R87.reuse, R34 ;  /* 0x000000225707723e */ /* 0x060fe200000010ff */
[----:B------:R-:W-:Y:S02]  /*3c20*/  FADD.FTZ R32, R32, R35 ;  /* 0x0000002320207221 */ /* 0x000fe40000010000 */
[----:B------:R-:W-:Y:S02]  /*3c30*/  FADD.FTZ R87, R87, R91 ;  /* 0x0000005b57577221 */ /* 0x000fe40000010000 */
[----:B-1----:R-:W-:-:S02]  /*3c40*/  FADD.FTZ R32, R107, R32 ;  /* 0x000000206b207221 */ /* 0x002fc40000010000 */
[C---:B------:R-:W-:Y:S01]  /*3c50*/  HMMA.16816.F32.BF16 R56, R4.reuse, R8, R56 ;  /* 0x000000080438723c */ /* 0x040fe20000041838 */
[-CC-:B------:R-:W-:Y:S01]  /*3c60*/  FFMA.FTZ R9, R112, R103.reuse, -R120.reuse ;  /* 0x0000006770097223 */ /* 0x180fe20000010878 */
[-C--:B------:R-:W-:Y:S01]  /*3c70*/  FFMA.FTZ R8, R109, R103.reuse, -R120 ;  /* 0x000000676d087223 */ /* 0x080fe20000010878 */
[----:B------:R1:W-:Y:S04]  /*3c80*/  MUFU.EX2 R112, R118 ;  /* 0x0000007600707308 */ /* 0x0003e80000000800 */
[----:B------:R2:W-:Y:S01]  /*3c90*/  MUFU.EX2 R109, R9 ;  /* 0x00000009006d7308 */ /* 0x0005e20000000800 */
[C---:B----4-:R-:W-:Y:S08]  /*3ca0*/  HMMA.16816.F32.BF16 R64, R4.reuse, R12, R64 ;  /* 0x0000000c0440723c */ /* 0x050ff00000041840 */
[----:B------:R-:W-:Y:S01]  /*3cb0*/  HMMA.16816.F32.BF16 R60, R4, R14, R60 ;  /* 0x0000000e043c723c */ /* 0x000fe2000004183c */
[----:B------:R-:W3:Y:S01]  /*3cc0*/  LDSM.16.MT88.4 R12, [R110+0x7800] ;  /* 0x007800006e0c783b */ /* 0x000ee20000004200 */
[-CC-:B-1----:R-:W-:Y:S01]  /*3cd0*/  FFMA.FTZ R118, R113, R103.reuse, -R104.reuse ;  /* 0x0000006771767223 */ /* 0x182fe20000010868 */
[----:B--2---:R-:W-:-:S02]  /*3ce0*/  FFMA.FTZ R9, R108, R103, -R104 ;  /* 0x000000676c097223 */ /* 0x004fc40000010868 */
[----:B------:R1:W-:Y:S03]  /*3cf0*/  MUFU.EX2 R108, R8 ;  /* 0x00000008006c7308 */ /* 0x0003e60000000800 */
[C---:B------:R-:W-:Y:S01]  /*3d00*/  HMMA.16816.F32.BF16 R36, R4.reuse, R28, R36 ;  /* 0x0000001c0424723c */ /* 0x040fe20000041824 */
[-CC-:B------:R-:W-:Y:S01]  /*3d10*/  FFMA.FTZ R28, R117, R103.reuse, -R104.reuse ;  /* 0x00000067751c7223 */ /* 0x180fe20000010868 */
[----:B------:R-:W-:Y:S04]  /*3d20*/  MUFU.EX2 R118, R118 ;  /* 0x0000007600767308 */ /* 0x000fe80000000800 */
[----:B------:R2:W-:Y:S02]  /*3d30*/  MUFU.EX2 R113, R28 ;  /* 0x0000001c00717308 */ /* 0x0005e40000000800 */
[----:B------:R-:W-:Y:S01]  /*3d40*/  HMMA.16816.F32.BF16 R52, R4, R10, R52 ;  /* 0x0000000a0434723c */ /* 0x000fe20000041834 */
[----:B-1----:R-:W-:-:S02]  /*3d50*/  FFMA.FTZ R8, R111, R103, -R104 ;  /* 0x000000676f087223 */ /* 0x002fc40000010868 */
[----:B------:R-:W1:Y:S05]  /*3d60*/  MUFU.EX2 R111, R9 ;  /* 0x00000009006f7308 */ /* 0x000e6a0000000800 */
[C---:B------:R-:W-:Y:S01]  /*3d70*/  HMMA.16816.F32.BF16 R40, R4.reuse, R30, R40 ;  /* 0x0000001e0428723c */ /* 0x040fe20000041828 */
[----:B------:R4:W5:Y:S01]  /*3d80*/  MUFU.EX2 R117, R8 ;  /* 0x0000000800757308 */ /* 0x0009620000000800 */
[----:B--2---:R-:W-:Y:S06]  /*3d90*/  LDSM.16.MT88.4 R28, [R110+0x8800] ;  /* 0x008800006e1c783b */ /* 0x004fec0000004200 */
[----:B------:R-:W-:Y:S01]  /*3da0*/  HMMA.16816.F32.BF16 R72, R4, R16, R72 ;  /* 0x000000100448723c */ /* 0x000fe20000041848 */
[----:B-1----:R-:W-:-:S07]  /*3db0*/  FADD.FTZ R87, R111, R87 ;  /* 0x000000576f577221 */ /* 0x002fce0000010000 */
[C---:B------:R-:W-:Y:S01]  /*3dc0*/  HMMA.16816.F32.BF16 R68, R4.reuse, R18, R68 ;  /* 0x000000120444723c */ /* 0x040fe20000041844 */
[----:B----4-:R-:W1:Y:S04]  /*3dd0*/  LDSM.16.MT88.4 R8, [R100+0x7800] ;  /* 0x007800006408783b */ /* 0x010e680000004200 */
[----:B------:R-:W2:Y:S03]  /*3de0*/  LDSM.16.MT88.4 R16, [R100+0x6800] ;  /* 0x006800006410783b */ /* 0x000ea60000004200 */
[C---:B------:R-:W-:Y:S08]  /*3df0*/  HMMA.16816.F32.BF16 R80, R4.reuse, R20, R80 ;  /* 0x000000140450723c */ /* 0x040ff00000041850 */
[C---:B------:R-:W-:Y:S01]  /*3e00*/  HMMA.16816.F32.BF16 R76, R4.reuse, R22, R76 ;  /* 0x00000016044c723c */ /* 0x040fe2000004184c */
[----:B------:R-:W4:Y:S07]  /*3e10*/  LDSM.16.MT88.4 R20, [R110+0x6800] ;  /* 0x006800006e14783b */ /* 0x000f2e0000004200 */
[C---:B------:R-:W-:Y:S08]  /*3e20*/  HMMA.16816.F32.BF16 R44, R4.reuse, R24, R44 ;  /* 0x00000018042c723c */ /* 0x040ff0000004182c */
[----:B------:R-:W-:Y:S01]  /*3e30*/  HMMA.16816.F32.BF16 R48, R4, R26, R48 ;  /* 0x0000001a0430723c */ /* 0x000fe20000041830 */
[C---:B------:R-:W-:Y:S01]  /*3e40*/  F2FP.BF16.F32.PACK_AB R4, R112.reuse, R107 ;  /* 0x0000006b7004723e */ /* 0x040fe200000010ff */
[----:B------:R-:W-:Y:S01]  /*3e50*/  LDSM.16.MT88.4 R24, [R110+0x6c00] ;  /* 0x006c00006e18783b */ /* 0x000fe20000004200 */
[C---:B-----5:R-:W-:Y:S01]  /*3e60*/  F2FP.BF16.F32.PACK_AB R5, R117.reuse, R111 ;  /* 0x0000006f7505723e */ /* 0x060fe200000010ff */
[----:B------:R-:W-:Y:S01]  /*3e70*/  FADD.FTZ R112, R112, R32 ;  /* 0x0000002070707221 */ /* 0x000fe20000010000 */
[----:B------:R-:W-:Y:S01]  /*3e80*/  F2FP.BF16.F32.PACK_AB R6, R108, R109 ;  /* 0x0000006d6c06723e */ /* 0x000fe200000010ff */
[----:B------:R-:W-:Y:S01]  /*3e90*/  FADD.FTZ R117, R117, R87 ;  /* 0x0000005775757221 */ /* 0x000fe20000010000 */
[----:B------:R-:W-:Y:S01]  /*3ea0*/  F2FP.BF16.F32.PACK_AB R7, R118, R113 ;  /* 0x000000717607723e */ /* 0x000fe200000010ff */
[----:B------:R-:W-:-:S02]  /*3eb0*/  FADD.FTZ R112, R109, R112 ;  /* 0x000000706d707221 */ /* 0x000fc40000010000 */
[----:B------:R-:W-:Y:S02]  /*3ec0*/  FADD.FTZ R117, R113, R117 ;  /* 0x0000007571757221 */ /* 0x000fe40000010000 */
[----:B------:R-:W-:Y:S02]  /*3ed0*/  FADD.FTZ R108, R108, R112 ;  /* 0x000000706c6c7221 */ /* 0x000fe40000010000 */
[----:B---3--:R-:W-:Y:S01]  /*3ee0*/  HMMA.16816.F32.BF16 R64, R4, R12, R64 ;  /* 0x0000000c0440723c */ /* 0x008fe20000041840 */
[----:B------:R-:W-:-:S07]  /*3ef0*/  FADD.FTZ R118, R118, R117 ;  /* 0x0000007576767221 */ /* 0x000fce0000010000 */
[C---:B------:R-:W-:Y:S01]  /*3f00*/  HMMA.16816.F32.BF16 R60, R4.reuse, R14, R60 ;  /* 0x0000000e043c723c */ /* 0x040fe2000004183c */
[----:B------:R-:W3:Y:S07]  /*3f10*/  LDSM.16.MT88.4 R12, [R100+0x8800] ;  /* 0x00880000640c783b */ /* 0x000eee0000004200 */
[C---:B-1----:R-:W-:Y:S01]  /*3f20*/  HMMA.16816.F32.BF16 R56, R4.reuse, R8, R56 ;  /* 0x000000080438723c */ /* 0x042fe20000041838 */
[-C--:B------:R-:W-:Y:S02]  /*3f30*/  FFMA.FTZ R8, R116, R103.reuse, -R120 ;  /* 0x0000006774087223 */ /* 0x080fe40000010878 */
[----:B------:R-:W1:Y:S04]  /*3f40*/  MUFU.EX2 R116, R119 ;  /* 0x0000007700747308 */ /* 0x000e680000000800 */
[----:B------:R5:W2:Y:S01]  /*3f50*/  MUFU.EX2 R114, R8 ;  /* 0x0000000800727308 */ /* 0x000aa20000000800 */
[C---:B------:R-:W-:Y:S08]  /*3f60*/  HMMA.16816.F32.BF16 R52, R4.reuse, R10, R52 ;  /* 0x0000000a0434723c */ /* 0x040ff00000041834 */
[C---:B------:R-:W-:Y:S01]  /*3f70*/  HMMA.16816.F32.BF16 R36, R4.reuse, R28, R36 ;  /* 0x0000001c0424723c */ /* 0x040fe20000041824 */
[-C--:B------:R-:W-:Y:S01]  /*3f80*/  FFMA.FTZ R29, R102, R103.reuse, -R104 ;  /* 0x00000067661d7223 */ /* 0x080fe20000010868 */
[----:B-1----:R-:W-:Y:S01]  /*3f90*/  FADD.FTZ R108, R116, R108 ;  /* 0x0000006c746c7221 */ /* 0x002fe20000010000 */
[----:B-----5:R-:W1:Y:S03]  /*3fa0*/  LDSM.16.MT88.4 R8, [R110+0x8c00] ;  /* 0x008c00006e08783b */ /* 0x020e660000004200 */
[----:B--2---:R-:W-:Y:S01]  /*3fb0*/  FADD.FTZ R108, R114, R108 ;  /* 0x0000006c726c7221 */ /* 0x004fe20000010000 */
[----:B------:R-:W-:Y:S01]  /*3fc0*/  MUFU.EX2 R29, R29 ;  /* 0x0000001d001d7308 */ /* 0x000fe20000000800 */
[----:B------:R-:W-:Y:S01]  /*3fd0*/  HMMA.16816.F32.BF16 R72, R4, R16, R72 ;  /* 0x000000100448723c */ /* 0x000fe20000041848 */
[----:B------:R-:W-:-:S02]  /*3fe0*/  FFMA.FTZ R16, R105, R103, -R104 ;  /* 0x0000006769107223 */ /* 0x000fc40000010868 */
[----:B------:R-:W2:Y:S04]  /*3ff0*/  MUFU.EX2 R105, R106 ;  /* 0x0000006a00697308 */ /* 0x000ea80000000800 */
[----:B------:R-:W5:Y:S01]  /*4000*/  MUFU.EX2 R28, R16 ;  /* 0x00000010001c7308 */ /* 0x000f620000000800 */
[C---:B----4-:R-:W-:Y:S08]  /*4010*/  HMMA.16816.F32.BF16 R80, R4.reuse, R20, R80 ;  /* 0x000000140450723c */ /* 0x050ff00000041850 */
[----:B------:R-:W-:Y:S01]  /*4020*/  HMMA.16816.F32.BF16 R76, R4, R22, R76 ;  /* 0x00000016044c723c */ /* 0x000fe2000004184c */
[----:B------:R4:W1:Y:S01]  /*4030*/  LDSM.16.MT88.4 R20, [R110+0x7c00] ;  /* 0x007c00006e14783b */ /* 0x0008620000004200 */
[----:B--2---:R-:W-:-:S04]  /*4040*/  FADD.FTZ R118, R105, R118 ;  /* 0x0000007669767221 */ /* 0x004fc80000010000 */
[----:B-----5:R-:W-:Y:S02]  /*4050*/  FADD.FTZ R118, R28, R118 ;  /* 0x000000761c767221 */ /* 0x020fe40000010000 */
[----:B------:R-:W-:Y:S02]  /*4060*/  HMMA.16816.F32.BF16 R40, R4, R30, R40 ;  /* 0x0000001e0428723c */ /* 0x000fe40000041828 */
[----:B------:R-:W-:-:S06]  /*4070*/  FADD.FTZ R118, R29, R118 ;  /* 0x000000761d767221 */ /* 0x000fcc0000010000 */
[C---:B------:R-:W-:Y:S01]  /*4080*/  HMMA.16816.F32.BF16 R68, R4.reuse, R18, R68 ;  /* 0x000000120444723c */ /* 0x040fe20000041844 */
[----:B------:R-:W2:Y:S01]  /*4090*/  LDSM.16.MT88.4 R16, [R100+0x6c00] ;  /* 0x006c00006410783b */ /* 0x000ea20000004200 */
[----:B----4-:R-:W4:Y:S06]  /*40a0*/  MUFU.EX2 R110, R115 ;  /* 0x00000073006e7308 */ /* 0x010f2c0000000800 */
[C---:B---3--:R-:W-:Y:S08]  /*40b0*/  HMMA.16816.F32.BF16 R44, R4.reuse, R12, R44 ;  /* 0x0000000c042c723c */ /* 0x048ff0000004182c */
[----:B------:R-:W-:Y:S01]  /*40c0*/  HMMA.16816.F32.BF16 R48, R4, R14, R48 ;  /* 0x0000000e0430723c */ /* 0x000fe20000041830 */
[----:B------:R-:W-:Y:S01]  /*40d0*/  F2FP.BF16.F32.PACK_AB R4, R114, R116 ;  /* 0x000000747204723e */ /* 0x000fe200000010ff */
[----:B------:R-:W3:Y:S01]  /*40e0*/  LDSM.16.MT88.4 R12, [R100+0x7c00] ;  /* 0x007c0000640c783b */ /* 0x000ee20000004200 */
[----:B------:R-:W-:-:S02]  /*40f0*/  F2FP.BF16.F32.PACK_AB R5, R28, R105 ;  /* 0x000000691c05723e */ /* 0x000fc400000010ff */
[C---:B----4-:R-:W-:Y:S01]  /*4100*/  F2FP.BF16.F32.PACK_AB R6, R161.reuse, R110 ;  /* 0x0000006ea106723e */ /* 0x050fe200000010ff */
[----:B------:R-:W-:Y:S01]  /*4110*/  FADD.FTZ R108, R110, R108 ;  /* 0x0000006c6e6c7221 */ /* 0x000fe20000010000 */
[C---:B------:R-:W-:Y:S01]  /*4120*/  F2FP.BF16.F32.PACK_AB R7, R160.reuse, R29 ;  /* 0x0000001da007723e */ /* 0x040fe200000010ff */
[----:B------:R-:W-:Y:S02]  /*4130*/  FADD.FTZ R160, R160, R118 ;  /* 0x00000076a0a07221 */ /* 0x000fe40000010000 */
[----:B------:R-:W-:-:S04]  /*4140*/  FADD.FTZ R161, R161, R108 ;  /* 0x0000006ca1a17221 */ /* 0x000fc80000010000 */
[C---:B-1----:R-:W-:Y:S08]  /*4150*/  HMMA.16816.F32.BF16 R36, R4.reuse, R8, R36 ;  /* 0x000000080424723c */ /* 0x042ff00000041824 */
[C---:B------:R-:W-:Y:S01]  /*4160*/  HMMA.16816.F32.BF16 R40, R4.reuse, R10, R40 ;  /* 0x0000000a0428723c */ /* 0x040fe20000041828 */
[----:B------:R-:W1:Y:S07]  /*4170*/  LDSM.16.MT88.4 R8, [R100+0x8c00] ;  /* 0x008c00006408783b */ /* 0x000e6e0000004200 */
        /* <DEDUP_REMOVED lines=8> */
[C---:B-1----:R-:W-:Y:S08]  /*4200*/  HMMA.16816.F32.BF16 R44, R4.reuse, R8, R44 ;  /* 0x00000008042c723c */ /* 0x042ff0000004182c */
        /* <DEDUP_REMOVED lines=11> */
.L_x_6815:
[----:B------:R-:W1:Y:S01]  /*42c0*/  S2R R128, SR_TID.X ;  /* 0x0000000000807919 */ /* 0x000e620000002100 */
        /* <DEDUP_REMOVED lines=11> */
[----:B------:R-:W-:Y:S02]  /*4380*/  @!P1 IADD3 R7, P0, PT, R158, R4, RZ ;  /* 0x000000049e079210 */ /* 0x000fe40007f1e0ff */
[-C--:B------:R-:W-:Y:S02]  /*4390*/  MOV R4, R159.reuse ;  /* 0x0000009f00047202 */ /* 0x080fe40000000f00 */
[----:B------:R-:W-:Y:S01]  /*43a0*/  @!P1 LEA.HI.X.SX32 R6, R6, R159, 0x1, P0 ;  /* 0x0000009f06069211 */ /* 0x000fe200000f0eff */
[----:B------:R-:W-:Y:S03]  /*43b0*/  @!P1 IMAD.MOV.U32 R158, RZ, RZ, R7 ;  /* 0x000000ffff9e9224 */ /* 0x000fe600078e0007 */
[----:B------:R-:W-:Y:S01]  /*43c0*/  @!P1 MOV R159, R6 ;  /* 0x00000006009f9202 */ /* 0x000fe20000000f00 */
[----:B-1----:R-:W-:Y:S06]  /*43d0*/  @!P1 BRA `(.L_x_6810) ;  /* 0x0000000000f89947 */ /* 0x002fec0003800000 */
[----:B------:R-:W-:Y:S01]  /*43e0*/  VIADD R6, R152, 0xffffffc0 ;  /* 0xffffffc098067836 */ /* 0x000fe20000000000 */
[----:B------:R-:W2:Y:S01]  /*43f0*/  LD.E R8, desc[UR4][R2.64+0x170] ;  /* 0x0001700402087980 */ /* 0x000ea2000c101900 */
[----:B------:R-:W-:Y:S03]  /*4400*/  IABS R10, R152 ;  /* 0x00000098000a7213 */ /* 0x000fe60000000000 */
[----:B------:R-:W-:Y:S02]  /*4410*/  IABS R7, R6 ;  /* 0x0000000600077213 */ /* 0x000fe40000000000 */
[-C--:B--2---:R-:W-:Y:S02]  /*4420*/  IABS R11, R8.reuse ;  /* 0x00000008000b7213 */ /* 0x084fe40000000000 */
[-C--:B------:R-:W-:Y:S02]  /*4430*/  IABS R9, R8.reuse ;  /* 0x0000000800097213 */ /* 0x080fe40000000000 */
[----:B------:R-:W1:Y:S01]  /*4440*/  I2F.RP R12, R11 ;  /* 0x0000000b000c7306 */ /* 0x000e620000209400 */
[-C--:B------:R-:W-:Y:S02]  /*4450*/  LOP3.LUT R6, R6, R8.reuse, RZ, 0x3c, !PT ;  /* 0x0000000806067212 */ /* 0x080fe400078e3cff */
[----:B------:R-:W-:Y:S02]  /*4460*/  IADD3 R9, PT, PT, RZ, -R9, RZ ;  /* 0x80000009ff097210 */ /* 0x000fe40007ffe0ff */
[----:B------:R-:W-:Y:S02]  /*4470*/  ISETP.GE.AND P0, PT, R6, RZ, PT ;  /* 0x000000ff0600720c */ /* 0x000fe40003f06270 */
[----:B------:R-:W-:Y:S03]  /*4480*/  LOP3.LUT R6, RZ, R8, RZ, 0x33, !PT ;  /* 0x00000008ff067212 */ /* 0x000fe600078e33ff */
[----:B-1----:R-:W1:Y:S02]  /*4490*/  MUFU.RCP R12, R12 ;  /* 0x0000000c000c7308 */ /* 0x002e640000001000 */
[----:B-1----:R-:W-:Y:S08]  /*44a0*/  VIADD R12, R12, 0xffffffe ;  /* 0x0ffffffe0c0c7836 */ /* 0x002ff00000000000 */
[----:B------:R-:W1:Y:S02]  /*44b0*/  F2I.FTZ.U32.TRUNC.NTZ R13, R12 ;  /* 0x0000000c000d7305 */ /* 0x000e64000021f000 */
[--C-:B-1----:R-:W-:Y:S02]  /*44c0*/  IMAD.MOV R14, RZ, RZ, -R13.reuse ;  /* 0x000000ffff0e7224 */ /* 0x102fe400078e0a0d */
[----:B------:R-:W-:Y:S02]  /*44d0*/  IMAD.MOV.U32 R12, RZ, RZ, RZ ;  /* 0x000000ffff0c7224 */ /* 0x000fe400078e00ff */
[----:B------:R-:W-:Y:S04]  /*44e0*/  IMAD R14, R14, R11, RZ ;  /* 0x0000000b0e0e7224 */ /* 0x000fe800078e02ff */
        /* <DEDUP_REMOVED lines=22> */
[CC--:B------:R-:W-:Y:S01]  /*4650*/  LEA R10, P2, R7.reuse, R156.reuse, 0x2 ;  /* 0x0000009c070a7211 */ /* 0x0c0fe200078410ff */
[----:B------:R-:W2:Y:S01]  /*4660*/  LD.E.64 R12, desc[UR4][R2.64+0x40] ;  /* 0x00004004020c7980 */ /* 0x000ea2000c101b00 */
[C---:B------:R-:W-:Y:S02]  /*4670*/  LEA R14, P0, R6.reuse, R156, 0x2 ;  /* 0x0000009c060e7211 */ /* 0x040fe400078010ff */
[-C--:B------:R-:W-:Y:S02]  /*4680*/  LEA.HI.X.SX32 R11, R7, R157.reuse, 0x2, P2 ;  /* 0x0000009d070b7211 */ /* 0x080fe400010f16ff */
[C---:B------:R-:W-:Y:S01]  /*4690*/  LEA.HI.X.SX32 R15, R6.reuse, R157, 0x2, P0 ;  /* 0x0000009d060f7211 */ /* 0x040fe200000f16ff */
[----:B------:R-:W-:Y:S02]  /*46a0*/  IMAD.IADD R6, R6, 0x1, -R7 ;  /* 0x0000000106067824 */ /* 0x000fe400078e0a07 */
[----:B------:R-:W3:Y:S02]  /*46b0*/  LD.E R10, desc[UR4][R10.64] ;  /* 0x000000040a0a7980 */ /* 0x000ee4000c101900 */
[----:B------:R-:W-:Y:S02]  /*46c0*/  IMAD R8, R8, R6, -0x40 ;  /* 0xffffffc008087424 */ /* 0x000fe400078e0206 */
[----:B------:R-:W3:Y:S03]  /*46d0*/  LD.E R9, desc[UR4][R14.64] ;  /* 0x000000040e097980 */ /* 0x000ee6000c101900 */
[----:B------:R-:W-:Y:S01]  /*46e0*/  SHF.R.S32.HI R7, RZ, 0x1f, R8 ;  /* 0x0000001fff077819 */ /* 0x000fe20000011408 */
[----:B------:R-:W4:Y:S01]  /*46f0*/  LD.E.64 R14, desc[UR4][R2.64+0x28] ;  /* 0x00002804020e7980 */ /* 0x000f22000c101b00 */
[-C--:B--2---:R-:W-:Y:S02]  /*4700*/  IMAD R6, R13, R8.reuse, RZ ;  /* 0x000000080d067224 */ /* 0x084fe400078e02ff */
[C---:B------:R-:W-:Y:S04]  /*4710*/  IMAD.WIDE.U32 R16, R12.reuse, R8, RZ ;  /* 0x000000080c107225 */ /* 0x040fe800078e00ff */
[----:B------:R-:W-:Y:S05]  /*4720*/  IMAD R6, R12, R7, R6 ;  /* 0x000000070c067224 */ /* 0x000fea00078e0206 */
[----:B------:R-:W-:Y:S01]  /*4730*/  IADD3 R17, PT, PT, R17, R6, RZ ;  /* 0x0000000611117210 */ /* 0x000fe20007ffe0ff */
[----:B---3--:R-:W-:Y:S05]  /*4740*/  IMAD.IADD R9, R10, 0x1, -R9 ;  /* 0x000000010a097824 */ /* 0x008fea00078e0a09 */
[----:B------:R-:W-:Y:S01]  /*4750*/  SHF.R.S32.HI R7, RZ, 0x1f, R9 ;  /* 0x0000001fff077819 */ /* 0x000fe20000011409 */
[----:B----4-:R-:W-:Y:S02]  /*4760*/  IMAD R6, R15, R9, RZ ;  /* 0x000000090f067224 */ /* 0x010fe400078e02ff */
[----:B------:R-:W-:Y:S04]  /*4770*/  IMAD.WIDE.U32 R16, R9, R14, R16 ;  /* 0x0000000e09107225 */ /* 0x000fe800078e0010 */
[----:B------:R-:W-:Y:S01]  /*4780*/  IMAD R6, R14, R7, R6 ;  /* 0x000000070e067224 */ /* 0x000fe200078e0206 */
[C---:B------:R-:W-:Y:S03]  /*4790*/  LEA R158, P0, R16.reuse, R5, 0x1 ;  /* 0x00000005109e7211 */ /* 0x040fe600078008ff */
[----:B------:R-:W-:Y:S05]  /*47a0*/  IMAD.IADD R6, R17, 0x1, R6 ;  /* 0x0000000111067824 */ /* 0x000fea00078e0206 */
[----:B------:R-:W-:Y:S02]  /*47b0*/  LEA.HI.X R159, R16, R4, R6, 0x1, P0 ;  /* 0x00000004109f7211 */ /* 0x000fe400000f0c06 */
.L_x_6810:
[----:B------:R-:W-:Y:S05]  /*47c0*/  BSYNC.RECONVERGENT B0 ;  /* 0x0000000000007941 */ /* 0x000fea0003800200 */
.L_x_6809:
[----:B------:R-:W1:Y:S01]  /*47d0*/  S2UR UR6, SR_CgaCtaId ;  /* 0x00000000000679c3 */ /* 0x000e620000008800 */
[C---:B------:R-:W-:Y:S01]  /*47e0*/  SHF.L.U32 R138, R128.reuse, 0x3, RZ ;  /* 0x00000003808a7819 */ /* 0x040fe200000006ff */
[----:B------:R-:W-:Y:S01]  /*47f0*/  UMOV UR7, 0x400 ;  /* 0x0000040000077882 */ /* 0x000fe20000000000 */
[C---:B------:R-:W-:Y:S01]  /*4800*/  LOP3.LUT R154, R128.reuse, 0x18, RZ, 0xc0, !PT ;  /* 0x00000018809a7812 */ /* 0x040fe200078ec0ff */
[----:B------:R-:W-:Y:S01]  /*4810*/  IMAD.SHL.U32 R134, R128, 0x20, RZ ;  /* 0x0000002080867824 */ /* 0x000fe200078e00ff */
[C---:B------:R-:W-:Y:S01]  /*4820*/  LOP3.LUT R4, R138.reuse, 0xc0, RZ, 0xc0, !PT ;  /* 0x000000c08a047812 */ /* 0x040fe200078ec0ff */
[----:B------:R-:W-:Y:S01]  /*4830*/  IMAD.MOV.U32 R85, RZ, RZ, 0x20 ;  /* 0x00000020ff557424 */ /* 0x000fe200078e00ff */
[----:B------:R-:W-:Y:S01]  /*4840*/  LOP3.LUT R137, R138, 0x18, RZ, 0xc0, !PT ;  /* 0x000000188a897812 */ /* 0x000fe200078ec0ff */
[----:B------:R-:W-:Y:S01]  /*4850*/  BSSY.RECONVERGENT B1, `(.L_x_6811) ;  /* 0x0000118000017945 */ /* 0x000fe20003800200 */
[----:B------:R-:W-:Y:S02]  /*4860*/  LOP3.LUT R154, R4, R154, RZ, 0xfc, !PT ;  /* 0x0000009a049a7212 */ /* 0x000fe400078efcff */
[----:B------:R-:W-:Y:S02]  /*4870*/  LOP3.LUT R4, R138, 0x1f20, RZ, 0xc0, !PT ;  /* 0x00001f208a047812 */ /* 0x000fe400078ec0ff */
[----:B------:R-:W-:Y:S02]  /*4880*/  LOP3.LUT R153, R154, R137, RZ, 0x3c, !PT ;  /* 0x000000899a997212 */ /* 0x000fe400078e3cff */
[----:B------:R-:W-:Y:S02]  /*4890*/  SHF.L.U32 R6, R128, 0x4, RZ ;  /* 0x0000000480067819 */ /* 0x000fe400000006ff */
[----:B------:R-:W-:Y:S02]  /*48a0*/  LOP3.LUT R153, R4, R153, RZ, 0xfc, !PT ;  /* 0x0000009904997212 */ /* 0x000fe400078efcff */
[----:B------:R-:W-:Y:S02]  /*48b0*/  IADD3 R4, P0, PT, R158, R139, RZ ;  /* 0x0000008b9e047210 */ /* 0x000fe40007f1e0ff */
[----:B------:R-:W-:Y:S02]  /*48c0*/  SHF.R.U32.HI R130, RZ, 0x1, R128 ;  /* 0x00000001ff827819 */ /* 0x000fe40000011680 */
[----:B------:R-:W-:Y:S01]  /*48d0*/  IADD3.X R5, PT, PT, R159, R140, RZ, P0, !PT ;  /* 0x0000008c9f057210 */ /* 0x000fe200007fe4ff */
[----:B-1----:R-:W-:Y:S01]  /*48e0*/  ULEA UR6, UR6, UR7, 0x18 ;  /* 0x0000000706067291 */ /* 0x002fe2000f8ec0ff */
[----:B------:R-:W-:Y:S02]  /*48f0*/  SHF.L.U32 R129, R128, 0x2, RZ ;  /* 0x0000000280817819 */ /* 0x000fe400000006ff */
[----:B------:R-:W-:Y:S02]  /*4900*/  LOP3.LUT R133, R130, 0x8, RZ, 0xc0, !PT ;  /* 0x0000000882857812 */ /* 0x000fe400078ec0ff */
[C---:B------:R-:W-:Y:S02]  /*4910*/  LOP3.LUT R131, R6.reuse, 0x3e00, RZ, 0xc0, !PT ;  /* 0x00003e0006837812 */ /* 0x040fe400078ec0ff */
[----:B------:R-:W-:Y:S02]  /*4920*/  MOV R132, UR6 ;  /* 0x0000000600847c02 */ /* 0x000fe40008000f00 */
[--C-:B------:R-:W-:Y:S02]  /*4930*/  LOP3.LUT R133, R133, 0xc0, R134.reuse, 0xf8, !PT ;  /* 0x000000c085857812 */ /* 0x100fe400078ef886 */
[----:B------:R-:W-:Y:S01]  /*4940*/  LOP3.LUT R135, R131, 0x20, R134, 0xf8, !PT ;  /* 0x0000002083877812 */ /* 0x000fe200078ef886 */
[----:B------:R-:W-:Y:S01]  /*4950*/  IMAD R153, R153, 0x2, R132 ;  /* 0x0000000299997824 */ /* 0x000fe200078e0284 */
[----:B------:R-:W-:Y:S02]  /*4960*/  LOP3.LUT R6, R6, 0x100, RZ, 0xc0, !PT ;  /* 0x0000010006067812 */ /* 0x000fe400078ec0ff */
[--C-:B------:R-:W-:Y:S02]  /*4970*/  LOP3.LUT R135, R135, 0x100, R134.reuse, 0xf8, !PT ;  /* 0x0000010087877812 */ /* 0x100fe400078ef886 */
[----:B------:R-:W-:Y:S01]  /*4980*/  @!PT LDS RZ, [RZ] ;  /* 0x00000000fffff984 */ /* 0x000fe20000000800 */
[----:B------:R-:W-:Y:S01]  /*4990*/  @!PT LDS RZ, [RZ] ;  /* 0x00000000fffff984 */ /* 0x000fe20000000800 */
[----:B------:R-:W-:Y:S01]  /*49a0*/  @!PT LDS RZ, [RZ] ;  /* 0x00000000fffff984 */ /* 0x000fe20000000800 */
[----:B------:R-:W-:Y:S01]  /*49b0*/  LDGSTS.E.BYPASS.LTC128B.128 [R153+0x6000], desc[UR4][R158.64] ;  /* 0x060000009e997fae */ /* 0x000fe2000b981a04 */
[--C-:B------:R-:W-:Y:S02]  /*49c0*/  LOP3.LUT R6, R6, 0x20, R134.reuse, 0xf8, !PT ;  /* 0x0000002006067812 */ /* 0x100fe400078ef886 */
[----:B------:R-:W-:Y:S02]  /*49d0*/  LOP3.LUT P0, RZ, R128, 0x4, RZ, 0xc0, !PT ;  /* 0x0000000480ff7812 */ /* 0x000fe4000780c0ff */
[----:B------:R-:W-:Y:S02]  /*49e0*/  IADD3 R150, PT, PT, R150, 0x1, RZ ;  /* 0x0000000196967810 */ /* 0x000fe40007ffe0ff */
[----:B------:R-:W-:Y:S01]  /*49f0*/  SEL R85, R85, 0xffffffe0, !P0 ;  /* 0xffffffe055557807 */ /* 0x000fe20004000000 */
[----:B------:R-:W-:Y:S01]  /*4a00*/  LDGSTS.E.BYPASS.LTC128B.128 [R153+0x7000], desc[UR4][R158.64+0x40] ;  /* 0x070000409e997fae */ /* 0x000fe2000b981a04 */
[----:B------:R-:W-:Y:S07]  /*4a10*/  ISETP.NE.AND P2, PT, R150, RZ, PT ;  /* 0x000000ff9600720c */ /* 0x000fee0003f45270 */
[----:B------:R-:W-:Y:S08]  /*4a20*/  LDGSTS.E.BYPASS.LTC128B.128 [R153+0x8000], desc[UR4][R158.64+0x80] ;  /* 0x080000809e997fae */ /* 0x000ff0000b981a04 */
[----:B------:R-:W-:Y:S08]  /*4a30*/  LDGSTS.E.BYPASS.LTC128B.128 [R153+0x6800], desc[UR4][R4.64] ;  /* 0x0680000004997fae */ /* 0x000ff0000b981a04 */
[----:B------:R-:W-:Y:S08]  /*4a40*/  LDGSTS.E.BYPASS.LTC128B.128 [R153+0x7800], desc[UR4][R4.64+0x40] ;  /* 0x0780004004997fae */ /* 0x000ff0000b981a04 */
[----:B------:R1:W-:Y:S08]  /*4a50*/  LDGSTS.E.BYPASS.LTC128B.128 [R153+0x8800], desc[UR4][R4.64+0x80] ;  /* 0x0880008004997fae */ /* 0x0003f0000b981a04 */
[----:B------:R-:W2:Y:S04]  /*4a60*/  LD.E R145, desc[UR4][R2.64+0x18c] ;  /* 0x00018c0402917980 */ /* 0x000ea8000c101900 */
[----:B------:R-:W0:Y:S01]  /*4a70*/  LDGDEPBAR ;  /* 0x00000000000079af */ /* 0x000e220000000000 */
[----:B-1----:R-:W-:Y:S02]  /*4a80*/  LOP3.LUT R4, R129, 0x18, RZ, 0xc0, !PT ;  /* 0x0000001881047812 */ /* 0x002fe400078ec0ff */
[----:B------:R-:W-:Y:S02]  /*4a90*/  LOP3.LUT R5, R128, 0x8, RZ, 0xc0, !PT ;  /* 0x0000000880057812 */ /* 0x000fe400078ec0ff */
[----:B------:R-:W-:Y:S02]  /*4aa0*/  LOP3.LUT R133, R133, R4, RZ, 0x3c, !PT ;  /* 0x0000000485857212 */ /* 0x000fe400078e3cff */
[----:B------:R-:W-:Y:S02]  /*4ab0*/  LOP3.LUT R5, R5, 0xc0, R134, 0xf8, !PT ;  /* 0x000000c005057812 */ /* 0x000fe400078ef886 */
[----:B------:R-:W-:Y:S02]  /*4ac0*/  LOP3.LUT R135, R135, R133, RZ, 0xfc, !PT ;  /* 0x0000008587877212 */ /* 0x000fe400078efcff */
[----:B------:R-:W-:Y:S02]  /*4ad0*/  LOP3.LUT R5, R6, R5, R4, 0xf6, !PT ;  /* 0x0000000506057212 */ /* 0x000fe400078ef604 */
[-C--:B------:R-:W-:Y:S02]  /*4ae0*/  LEA R135, R135, R132.reuse, 0x1 ;  /* 0x0000008487877211 */ /* 0x080fe400078e08ff */
[----:B------:R-:W-:Y:S02]  /*4af0*/  LEA R87, R5, R132, 0x1 ;  /* 0x0000008405577211 */ /* 0x000fe400078e08ff */
[-C--:B------:R-:W-:Y:S01]  /*4b00*/  IADD3 R86, PT, PT, R135, R85.reuse, RZ ;  /* 0x0000005587567210 */ /* 0x080fe20007ffe0ff */
[----:B------:R-:W-:Y:S01]  /*4b10*/  LDSM.16.M88.4 R32, [R135] ;  /* 0x000000008720783b */ /* 0x000fe20000000200 */
[----:B------:R-:W-:Y:S07]  /*4b20*/  IADD3 R85, PT, PT, R87, R85, RZ ;  /* 0x0000005557557210 */ /* 0x000fee0007ffe0ff */
[----:B------:R-:W1:Y:S08]  /*4b30*/  LDSM.16.M88.4 R8, [R87+0x3000] ;  /* 0x003000005708783b */ /* 0x000e700000000200 */
[----:B------:R-:W3:Y:S08]  /*4b40*/  LDSM.16.M88.4 R16, [R87+0x3400] ;  /* 0x003400005710783b */ /* 0x000ef00000000200 */
[----:B------:R-:W4:Y:S08]  /*4b50*/  LDSM.16.M88.4 R24, [R87+0x3800] ;  /* 0x003800005718783b */ /* 0x000f300000000200 */
[----:B------:R-:W5:Y:S08]  /*4b60*/  LDSM.16.M88.4 R88, [R87+0x3c00] ;  /* 0x003c00005758783b */ /* 0x000f700000000200 */
[----:B------:R-:W-:Y:S01]  /*4b70*/  LDSM.16.M88.4 R92, [R86] ;  /* 0x00000000565c783b */ /* 0x000fe20000000200 */
[C---:B-1----:R-:W-:Y:S07]  /*4b80*/  HMMA.16816.F32.BF16 R4, R32.reuse, R8, RZ ;  /* 0x000000082004723c */ /* 0x042fee00000418ff */
[----:B------:R-:W1:Y:S01]  /*4b90*/  LDSM.16.M88.4 R96, [R85+0x3000] ;  /* 0x003000005560783b */ /* 0x000e620000000200 */
[C---:B------:R-:W-:Y:S07]  /*4ba0*/  HMMA.16816.F32.BF16 R8, R32.reuse, R10, RZ ;  /* 0x0000000a2008723c */ /* 0x040fee00000418ff */
[----:B------:R-:W1:Y:S01]  /*4bb0*/  LDSM.16.M88.4 R100, [R85+0x3400] ;  /* 0x003400005564783b */ /* 0x000e620000000200 */
[C---:B---3--:R-:W-:Y:S07]  /*4bc0*/  HMMA.16816.F32.BF16 R12, R32.reuse, R16, RZ ;  /* 0x00000010200c723c */ /* 0x048fee00000418ff */
[----:B------:R-:W3:Y:S01]  /*4bd0*/  LDSM.16.M88.4 R104, [R85+0x3800] ;  /* 0x003800005568783b */ /* 0x000ee20000000200 */
[C---:B------:R-:W-:Y:S07]  /*4be0*/  HMMA.16816.F32.BF16 R16, R32.reuse, R18, RZ ;  /* 0x000000122010723c */ /* 0x040fee00000418ff */
[----:B------:R-:W3:Y:S01]  /*4bf0*/  LDSM.16.M88.4 R108, [R85+0x3c00] ;  /* 0x003c0000556c783b */ /* 0x000ee20000000200 */
[C---:B----4-:R-:W-:Y:S07]  /*4c00*/  HMMA.16816.F32.BF16 R20, R32.reuse, R24, RZ ;  /* 0x000000182014723c */ /* 0x050fee00000418ff */
[----:B------:R-:W-:Y:S01]  /*4c10*/  LDSM.16.M88.4 R112, [R87+0x4000] ;  /* 0x004000005770783b */ /* 0x000fe20000000200 */
[C---:B------:R-:W-:Y:S07]  /*4c20*/  HMMA.16816.F32.BF16 R24, R32.reuse, R26, RZ ;  /* 0x0000001a2018723c */ /* 0x040fee00000418ff */
[----:B------:R-:W-:Y:S01]  /*4c30*/  LDSM.16.M88.4 R116, [R87+0x4400] ;  /* 0x004400005774783b */ /* 0x000fe20000000200 */
[C---:B-----5:R-:W-:Y:S07]  /*4c40*/  HMMA.16816.F32.BF16 R28, R32.reuse, R88, RZ ;  /* 0x00000058201c723c */ /* 0x060fee00000418ff */
[----:B------:R-:W-:Y:S01]  /*4c50*/  LDSM.16.M88.4 R120, [R85+0x4000] ;  /* 0x004000005578783b */ /* 0x000fe20000000200 */
[----:B------:R-:W-:Y:S07]  /*4c60*/  HMMA.16816.F32.BF16 R32, R32, R90, RZ ;  /* 0x0000005a2020723c */ /* 0x000fee00000418ff */
[----:B------:R-:W4:Y:S01]  /*4c70*/  LDSM.16.M88.4 R88, [R135+0x1000] ;  /* 0x001000008758783b */ /* 0x000f220000000200 */
[C---:B-1----:R-:W-:Y:S07]  /*4c80*/  HMMA.16816.F32.BF16 R4, R92.reuse, R96, R4 ;  /* 0x000000605c04723c */ /* 0x042fee0000041804 */
[----:B------:R-:W-:Y:S01]  /*4c90*/  LDSM.16.M88.4 R124, [R85+0x4400] ;  /* 0x00440000557c783b */ /* 0x000fe20000000200 */
[C---:B------:R-:W-:Y:S07]  /*4ca0*/  HMMA.16816.F32.BF16 R8, R92.reuse, R98, R8 ;  /* 0x000000625c08723c */ /* 0x040fee0000041808 */
[----:B------:R-:W1:Y:S01]  /*4cb0*/  LDSM.16.M88.4 R96, [R87+0x4800] ;  /* 0x004800005760783b */ /* 0x000e620000000200 */
        /* <DEDUP_REMOVED lines=9> */
[C---:B----4-:R-:W-:Y:S01]  /*4d50*/  HMMA.16816.F32.BF16 R4, R88.reuse, R112, R4 ;  /* 0x000000705804723c */ /* 0x050fe20000041804 */
[----:B------:R-:W4:Y:S07]  /*4d60*/  LDSM.16.M88.4 R108, [R85+0x4c00] ;  /* 0x004c0000556c783b */ /* 0x000f2e0000000200 */
[C---:B------:R-:W-:Y:S01]  /*4d70*/  HMMA.16816.F32.BF16 R8, R88.reuse, R114, R8 ;  /* 0x000000725808723c */ /* 0x040fe20000041808 */
[----:B------:R-:W-:Y:S07]  /*4d80*/  LDSM.16.M88.4 R112, [R135+0x2000] ;  /* 0x002000008770783b */ /* 0x000fee0000000200 */
[C---:B------:R-:W-:Y:S08]  /*4d90*/  HMMA.16816.F32.BF16 R12, R88.reuse, R116, R12 ;  /* 0x00000074580c723c */ /* 0x040ff0000004180c */
[C---:B------:R-:W-:Y:S01]  /*4da0*/  HMMA.16816.F32.BF16 R16, R88.reuse, R118, R16 ;  /* 0x000000765810723c */ /* 0x040fe20000041810 */
[----:B------:R-:W4:Y:S07]  /*4db0*/  LDSM.16.M88.4 R116, [R87+0x5000] ;  /* 0x005000005774783b */ /* 0x000f2e0000000200 */
[C---:B-1----:R-:W-:Y:S08]  /*4dc0*/  HMMA.16816.F32.BF16 R20, R88.reuse, R96, R20 ;  /* 0x000000605814723c */ /* 0x042ff00000041814 */
[C---:B------:R-:W-:Y:S01]  /*4dd0*/  HMMA.16816.F32.BF16 R24, R88.reuse, R98, R24 ;  /* 0x000000625818723c */ /* 0x040fe20000041818 */
[----:B------:R-:W-:Y:S07]  /*4de0*/  LDSM.16.M88.4 R96, [R87+0x5800] ;  /* 0x005800005760783b */ /* 0x000fee0000000200 */
[C---:B-----5:R-:W-:Y:S08]  /*4df0*/  HMMA.16816.F32.BF16 R28, R88.reuse, R100, R28 ;  /* 0x00000064581c723c */ /* 0x060ff0000004181c */
[----:B------:R-:W-:Y:S01]  /*4e00*/  HMMA.16816.F32.BF16 R32, R88, R102, R32 ;  /* 0x000000665820723c */ /* 0x000fe20000041820 */
[----:B------:R-:W1:Y:S07]  /*4e10*/  LDSM.16.M88.4 R88, [R87+0x5400] ;  /* 0x005400005758783b */ /* 0x000e6e0000000200 */
[C---:B---3--:R-:W-:Y:S01]  /*4e20*/  HMMA.16816.F32.BF16 R4, R104.reuse, R120, R4 ;  /* 0x000000786804723c */ /* 0x048fe20000041804 */
[----:B------:R-:W3:Y:S07]  /*4e30*/  LDSM.16.M88.4 R100, [R87+0x5c00] ;  /* 0x005c00005764783b */ /* 0x000eee0000000200 */
[C---:B------:R-:W-:Y:S01]  /*4e40*/  HMMA.16816.F32.BF16 R8, R104.reuse, R122, R8 ;  /* 0x0000007a6808723c */ /* 0x040fe20000041808 */
[----:B------:R-:W-:Y:S07]  /*4e50*/  LDSM.16.M88.4 R120, [R86+0x2000] ;  /* 0x002000005678783b */ /* 0x000fee0000000200 */
[C---:B------:R-:W-:Y:S08]  /*4e60*/  HMMA.16816.F32.BF16 R12, R104.reuse, R124, R12 ;  /* 0x0000007c680c723c */ /* 0x040ff0000004180c */
[C---:B------:R-:W-:Y:S01]  /*4e70*/  HMMA.16816.F32.BF16 R16, R104.reuse, R126, R16 ;  /* 0x0000007e6810723c */ /* 0x040fe20000041810 */
[----:B------:R-:W5:Y:S07]  /*4e80*/  LDSM.16.M88.4 R124, [R85+0x5000] ;  /* 0x00500000557c783b */ /* 0x000f6e0000000200 */
[C---:B------:R-:W-:Y:S08]  /*4e90*/  HMMA.16816.F32.BF16 R20, R104.reuse, R92, R20 ;  /* 0x0000005c6814723c */ /* 0x040ff00000041814 */
[C---:B------:R-:W-:Y:S08]  /*4ea0*/  HMMA.16816.F32.BF16 R24, R104.reuse, R94, R24 ;  /* 0x0000005e6818723c */ /* 0x040ff00000041818 */
[C---:B----4-:R-:W-:Y:S08]  /*4eb0*/  HMMA.16816.F32.BF16 R28, R104.reuse, R108, R28 ;  /* 0x0000006c681c723c */ /* 0x050ff0000004181c */
[----:B------:R-:W-:Y:S08]  /*4ec0*/  HMMA.16816.F32.BF16 R32, R104, R110, R32 ;  /* 0x0000006e6820723c */ /* 0x000ff00000041820 */
[C---:B------:R-:W-:Y:S08]  /*4ed0*/  HMMA.16816.F32.BF16 R4, R112.reuse, R116, R4 ;  /* 0x000000747004723c */ /* 0x040ff00000041804 */
[C---:B------:R-:W-:Y:S08]  /*4ee0*/  HMMA.16816.F32.BF16 R8, R112.reuse, R118, R8 ;  /* 0x000000767008723c */ /* 0x040ff00000041808 */
[C---:B-1----:R-:W-:Y:S08]  /*4ef0*/  HMMA.16816.F32.BF16 R12, R112.reuse, R88, R12 ;  /* 0x00000058700c723c */ /* 0x042ff0000004180c */
[C---:B------:R-:W-:Y:S01]  /*4f00*/  HMMA.16816.F32.BF16 R16, R112.reuse, R90, R16 ;  /* 0x0000005a7010723c */ /* 0x040fe20000041810 */
[----:B------:R-:W1:Y:S07]  /*4f10*/  LDSM.16.M88.4 R88, [R85+0x5400] ;  /* 0x005400005558783b */ /* 0x000e6e0000000200 */
[C---:B------:R-:W-:Y:S08]  /*4f20*/  HMMA.16816.F32.BF16 R20, R112.reuse, R96, R20 ;  /* 0x000000607014723c */ /* 0x040ff00000041814 */
[C---:B------:R-:W-:Y:S08]  /*4f30*/  HMMA.16816.F32.BF16 R24, R112.reuse, R98, R24 ;  /* 0x000000627018723c */ /* 0x040ff00000041818 */
[C---:B---3--:R-:W-:Y:S08]  /*4f40*/  HMMA.16816.F32.BF16 R28, R112.reuse, R100, R28 ;  /* 0x00000064701c723c */ /* 0x048ff0000004181c */
[----:B------:R-:W-:Y:S08]  /*4f50*/  HMMA.16816.F32.BF16 R32, R112, R102, R32 ;  /* 0x000000667020723c */ /* 0x000ff00000041820 */
[C---:B-----5:R-:W-:Y:S08]  /*4f60*/  HMMA.16816.F32.BF16 R4, R120.reuse, R124, R4 ;  /* 0x0000007c7804723c */ /* 0x060ff00000041804 */
[C---:B------:R-:W-:Y:S08]  /*4f70*/  HMMA.16816.F32.BF16 R8, R120.reuse, R126, R8 ;  /* 0x0000007e7808723c */ /* 0x040ff00000041808 */
[C---:B-1----:R-:W-:Y:S03]  /*4f80*/  HMMA.16816.F32.BF16 R12, R120.reuse, R88, R12 ;  /* 0x00000058780c723c */ /* 0x042fe6000004180c */
[-C--:B--2---:R-:W-:Y:S01]  /*4f90*/  FMUL.FTZ R4, R4, R145.reuse ;  /* 0x0000009104047220 */ /* 0x084fe20000410000 */
        /* <DEDUP_REMOVED lines=14> */
[----:B------:R-:W3:Y:S01]  /*5080*/  MUFU.TANH R102, R6 ;  /* 0x0000000600667308 */ /* 0x000ee20000002400 */
[-C--:B------:R-:W-:Y:S01]  /*5090*/  FMUL.FTZ R16, R16, R145.reuse ;  /* 0x0000009110107220 */ /* 0x080fe20000410000 */
[-C--:B------:R-:W-:Y:S01]  /*50a0*/  FMUL.FTZ R17, R17, R145.reuse ;  /* 0x0000009111117220 */ /* 0x080fe20000410000 */
[-C--:B------:R-:W-:Y:S01]  /*50b0*/  FMUL.FTZ R18, R18, R145.reuse ;  /* 0x0000009112127220 */ /* 0x080fe20000410000 */
[-C--:B------:R-:W-:Y:S06]  /*50c0*/  FMUL.FTZ R19, R19, R145.reuse ;  /* 0x0000009113137220 */ /* 0x080fec0000410000 */
[----:B------:R4:W1:Y:S10]  /*50d0*/  MUFU.TANH R100, R7 ;  /* 0x0000000700647308 */ /* 0x0008740000002400 */
[----:B------:R-:W1:Y:S10]  /*50e0*/  MUFU.TANH R104, R8 ;  /* 0x0000000800687308 */ /* 0x000e740000002400 */
[----:B------:R-:W1:Y:S01]  /*50f0*/  MUFU.TANH R106, R9 ;  /* 0x00000009006a7308 */ /* 0x000e620000002400 */
[----:B----4-:R-:W4:Y:S09]  /*5100*/  LDSM.16.M88.4 R4, [R85+0x5800] ;  /* 0x005800005504783b */ /* 0x010f320000000200 */
[----:B------:R-:W1:Y:S10]  /*5110*/  MUFU.TANH R105, R10 ;  /* 0x0000000a00697308 */ /* 0x000e740000002400 */
[----:B------:R5:W1:Y:S10]  /*5120*/  MUFU.TANH R135, R11 ;  /* 0x0000000b00877308 */ /* 0x000a740000002400 */
[----:B------:R1:W1:Y:S10]  /*5130*/  MUFU.TANH R110, R12 ;  /* 0x0000000c006e7308 */ /* 0x0002740000002400 */
[----:B------:R1:W1:Y:S01]  /*5140*/  MUFU.TANH R127, R13 ;  /* 0x0000000d007f7308 */ /* 0x0002620000002400 */
[----:B-----5:R-:W5:Y:S01]  /*5150*/  LDSM.16.M88.4 R8, [R85+0x5c00] ;  /* 0x005c00005508783b */ /* 0x020f620000000200 */
[----:B------:R-:W-:Y:S08]  /*5160*/  DEPBAR.LE SB0, 0x0 ;  /* 0x000080000000791a */ /* 0x000ff00000000000 */
[----:B------:R1:W1:Y:S01]  /*5170*/  MUFU.TANH R117, R14 ;  /* 0x0000000e00757308 */ /* 0x0002620000002400 */
[----:B------:R-:W-:Y:S01]  /*5180*/  BAR.SYNC.DEFER_BLOCKING 0x0 ;  /* 0x0000000000007b1d */ /* 0x000fe20000010000 */
[C---:B----4-:R-:W-:Y:S08]  /*5190*/  HMMA.16816.F32.BF16 R20, R120.reuse, R4, R20 ;  /* 0x000000047814723c */ /* 0x050ff00000041814 */
[----:B------:R4:W1:Y:S01]  /*51a0*/  MUFU.TANH R112, R15 ;  /* 0x0000000f00707308 */ /* 0x0008620000002400 */
[C---:B------:R-:W-:Y:S09]  /*51b0*/  HMMA.16816.F32.BF16 R24, R120.reuse, R6, R24 ;  /* 0x000000067818723c */ /* 0x040ff20000041818 */
[----:B------:R4:W1:Y:S01]  /*51c0*/  MUFU.TANH R119, R16 ;  /* 0x0000001000777308 */ /* 0x0008620000002400 */
[-C--:B------:R-:W-:Y:S01]  /*51d0*/  FMUL.FTZ R20, R20, R145.reuse ;  /* 0x0000009114147220 */ /* 0x080fe20000410000 */
[-C--:B------:R-:W-:Y:S08]  /*51e0*/  FMUL.FTZ R21, R21, R145.reuse ;  /* 0x0000009115157220 */ /* 0x080ff00000410000 */
[----:B------:R4:W1:Y:S01]  /*51f0*/  MUFU.TANH R126, R17 ;  /* 0x00000011007e7308 */ /* 0x0008620000002400 */
[-C--:B------:R-:W-:Y:S01]  /*5200*/  FMUL.FTZ R22, R22, R145.reuse ;  /* 0x0000009116167220 */ /* 0x080fe20000410000 */
[-C--:B------:R-:W-:Y:S01]  /*5210*/  FMUL.FTZ R23, R23, R145.reuse ;  /* 0x0000009117177220 */ /* 0x080fe20000410000 */
[-C--:B------:R-:W-:Y:S01]  /*5220*/  FMUL.FTZ R24, R24, R145.reuse ;  /* 0x0000009118187220 */ /* 0x080fe20000410000 */
[-C--:B------:R-:W-:Y:S06]  /*5230*/  FMUL.FTZ R25, R25, R145.reuse ;  /* 0x0000009119197220 */ /* 0x080fec0000410000 */
[----:B------:R4:W1:Y:S01]  /*5240*/  MUFU.TANH R118, R18 ;  /* 0x0000001200767308 */ /* 0x0008620000002400 */
[-C--:B------:R-:W-:Y:S01]  /*5250*/  FMUL.FTZ R26, R26, R145.reuse ;  /* 0x000000911a1a7220 */ /* 0x080fe20000410000 */
[C---:B-----5:R-:W-:Y:S03]  /*5260*/  HMMA.16816.F32.BF16 R28, R120.reuse, R8, R28 ;  /* 0x00000008781c723c */ /* 0x060fe6000004181c */
[-C--:B------:R-:W-:Y:S05]  /*5270*/  FMUL.FTZ R27, R27, R145.reuse ;  /* 0x000000911b1b7220 */ /* 0x080fea0000410000 */
[----:B------:R4:W1:Y:S01]  /*5280*/  MUFU.TANH R116, R19 ;  /* 0x0000001300747308 */ /* 0x0008620000002400 */
[----:B------:R-:W-:Y:S09]  /*5290*/  HMMA.16816.F32.BF16 R32, R120, R10, R32 ;  /* 0x0000000a7820723c */ /* 0x000ff20000041820 */
[----:B------:R4:W1:Y:S01]  /*52a0*/  MUFU.TANH R124, R20 ;  /* 0x00000014007c7308 */ /* 0x0008620000002400 */
[-C--:B------:R-:W-:Y:S01]  /*52b0*/  FMUL.FTZ R28, R28, R145.reuse ;  /* 0x000000911c1c7220 */ /* 0x080fe20000410000 */
[-C--:B------:R-:W-:Y:S01]  /*52c0*/  FMUL.FTZ R29, R29, R145.reuse ;  /* 0x000000911d1d7220 */ /* 0x080fe20000410000 */
[-C--:B------:R-:W-:Y:S07]  /*52d0*/  FMUL.FTZ R30, R30, R145.reuse ;  /* 0x000000911e1e7220 */ /* 0x080fee0000410000 */
[----:B------:R4:W1:Y:S01]  /*52e0*/  MUFU.TANH R125, R21 ;  /* 0x00000015007d7308 */ /* 0x0008620000002400 */
[-C--:B------:R-:W-:Y:S01]  /*52f0*/  FMUL.FTZ R31, R31, R145.reuse ;  /* 0x000000911f1f7220 */ /* 0x080fe20000410000 */
[-C--:B------:R-:W-:Y:S01]  /*5300*/  FMUL.FTZ R32, R32, R145.reuse ;  /* 0x0000009120207220 */ /* 0x080fe20000410000 */
[-C--:B------:R-:W-:Y:S01]  /*5310*/  FMUL.FTZ R33, R33, R145.reuse ;  /* 0x0000009121217220 */ /* 0x080fe20000410000 */
[-C--:B------:R-:W-:Y:S06]  /*5320*/  FMUL.FTZ R34, R34, R145.reuse ;  /* 0x0000009122227220 */ /* 0x080fec0000410000 */
[----:B------:R4:W1:Y:S01]  /*5330*/  MUFU.TANH R114, R22 ;  /* 0x0000001600727308 */ /* 0x0008620000002400 */
[----:B------:R-:W-:Y:S09]  /*5340*/  FMUL.FTZ R35, R35, R145 ;  /* 0x0000009123237220 */ /* 0x000ff20000410000 */
        /* <DEDUP_REMOVED lines=12> */
[----:B------:R4:W1:Y:S01]  /*5410*/  MUFU.TANH R88, R35 ;  /* 0x0000002300587308 */ /* 0x0008620000002400 */
[----:B--23--:R-:W-:Y:S05]  /*5420*/  @!P2 BRA `(.L_x_6812) ;  /* 0x000000040068a947 */ /* 0x00cfea0003800000 */
        /* <DEDUP_REMOVED lines=14> */
[----:B-1----:R-:W2:Y:S01]  /*5510*/  LD.E R12, desc[UR4][R2.64+0x170] ;  /* 0x00017004020c7980 */ /* 0x002ea2000c101900 */
[----:B------:R-:W-:Y:S03]  /*5520*/  IADD3 R4, PT, PT, R152, -0x40, RZ ;  /* 0xffffffc098047810 */ /* 0x000fe60007ffe0ff */
[----:B------:R-:W-:Y:S01]  /*5530*/  IABS R5, R10 ;  /* 0x0000000a00057213 */ /* 0x000fe20000000000 */
[----:B----4-:R-:W3:Y:S01]  /*5540*/  LD.E.64 R16, desc[UR4][R2.64+0x20] ;  /* 0x0000200402107980 */ /* 0x010ee2000c101b00 */
[----:B------:R-:W-:Y:S02]  /*5550*/  IABS R7, R4 ;  /* 0x0000000400077213 */ /* 0x000fe40000000000 */
[-C--:B--2---:R-:W-:Y:S02]  /*5560*/  IABS R8, R12.reuse ;  /* 0x0000000c00087213 */ /* 0x084fe40000000000 */
[-C--:B------:R-:W-:Y:S02]  /*5570*/  IABS R6, R12.reuse ;  /* 0x0000000c00067213 */ /* 0x080fe40000000000 */
[----:B------:R-:W1:Y:S01]  /*5580*/  I2F.RP R14, R8 ;  /* 0x00000008000e7306 */ /* 0x000e620000209400 */
[-C--:B------:R-:W-:Y:S02]  /*5590*/  LOP3.LUT R10, R10, R12.reuse, RZ, 0x3c, !PT ;  /* 0x0000000c0a0a7212 */ /* 0x080fe400078e3cff */
[----:B------:R-:W-:Y:S01]  /*55a0*/  IMAD.MOV R6, RZ, RZ, -R6 ;  /* 0x000000ffff067224 */ /* 0x000fe200078e0a06 */
[----:B------:R-:W-:Y:S02]  /*55b0*/  LOP3.LUT R4, R4, R12, RZ, 0x3c, !PT ;  /* 0x0000000c04047212 */ /* 0x000fe400078e3cff */
[----:B------:R-:W-:Y:S04]  /*55c0*/  ISETP.GE.AND P2, PT, R10, RZ, PT ;  /* 0x000000ff0a00720c */ /* 0x000fe80003f46270 */
[----:B-1----:R-:W1:Y:S02]  /*55d0*/  MUFU.RCP R14, R14 ;  /* 0x0000000e000e7308 */ /* 0x002e640000001000 */
[----:B-1----:R-:W-:Y:S08]  /*55e0*/  VIADD R14, R14, 0xffffffe ;  /* 0x0ffffffe0e0e7836 */ /* 0x002ff00000000000 */
[----:B------:R-:W1:Y:S02]  /*55f0*/  F2I.FTZ.U32.TRUNC.NTZ R15, R14 ;  /* 0x0000000e000f7305 */ /* 0x000e64000021f000 */
[--C-:B-1----:R-:W-:Y:S02]  /*5600*/  IMAD.MOV R11, RZ, RZ, -R15.reuse ;  /* 0x000000ffff0b7224 */ /* 0x102fe400078e0a0f */
[----:B------:R-:W-:Y:S02]  /*5610*/  IMAD.MOV.U32 R14, RZ, RZ, RZ ;  /* 0x000000ffff0e7224 */ /* 0x000fe400078e00ff */
[----:B------:R-:W-:Y:S04]  /*5620*/  IMAD R11, R11, R8, RZ ;  /* 0x000000080b0b7224 */ /* 0x000fe800078e02ff */
[----:B------:R-:W-:Y:S02]  /*5630*/  IMAD.HI.U32 R11, R15, R11, R14 ;  /* 0x0000000b0f0b7227 */ /* 0x000fe400078e000e */
[----:B------:R-:W2:Y:S04]  /*5640*/  LD.E.64 R14, desc[UR4][R2.64+0x38] ;  /* 0x00003804020e7980 */ /* 0x000ea8000c101b00 */
[----:B------:R-:W-:Y:S04]  /*5650*/  IMAD.HI.U32 R9, R11, R5, RZ ;  /* 0x000000050b097227 */ /* 0x000fe800078e00ff */
[-C--:B------:R-:W-:Y:S02]  /*5660*/  IMAD R5, R9, R6.reuse, R5 ;  /* 0x0000000609057224 */ /* 0x080fe400078e0205 */
[----:B------:R-:W-:Y:S03]  /*5670*/  IMAD.HI.U32 R11, R11, R7, RZ ;  /* 0x000000070b0b7227 */ /* 0x000fe600078e00ff */
[C---:B------:R-:W-:Y:S01]  /*5680*/  ISETP.GT.U32.AND P3, PT, R8.reuse, R5, PT ;  /* 0x000000050800720c */ /* 0x040fe20003f64070 */
[----:B------:R-:W-:Y:S05]  /*5690*/  IMAD R7, R11, R6, R7 ;  /* 0x000000060b077224 */ /* 0x000fea00078e0207 */
[----:B------:R-:W-:Y:S07]  /*56a0*/  ISETP.GT.U32.AND P4, PT, R8, R7, PT ;  /* 0x000000070800720c */ /* 0x000fee0003f84070 */
[----:B------:R-:W-:Y:S02]  /*56b0*/  @!P3 IMAD.IADD R5, R5, 0x1, -R8 ;  /* 0x000000010505b824 */ /* 0x000fe400078e0a08 */
[----:B------:R-:W-:Y:S01]  /*56c0*/  @!P3 VIADD R9, R9, 0x1 ;  /* 0x000000010909b836 */ /* 0x000fe20000000000 */
[----:B------:R-:W-:Y:S02]  /*56d0*/  ISETP.GE.AND P3, PT, R4, RZ, PT ;  /* 0x000000ff0400720c */ /* 0x000fe40003f66270 */
[-C--:B------:R-:W-:Y:S01]  /*56e0*/  ISETP.GE.U32.AND P5, PT, R5, R8.reuse, PT ;  /* 0x000000080500720c */ /* 0x080fe20003fa6070 */
[----:B------:R-:W-:Y:S01]  /*56f0*/  @!P4 VIADD R11, R11, 0x1 ;  /* 0x000000010b0bc836 */ /* 0x000fe20000000000 */
[-C--:B------:R-:W-:Y:S02]  /*5700*/  @!P4 IADD3 R7, PT, PT, R7, -R8.reuse, RZ ;  /* 0x800000080707c210 */ /* 0x080fe40007ffe0ff */
[----:B------:R-:W-:Y:S02]  /*5710*/  ISETP.NE.AND P4, PT, R12, RZ, PT ;  /* 0x000000ff0c00720c */ /* 0x000fe40003f85270 */
[----:B------:R-:W-:Y:S02]  /*5720*/  ISETP.GE.U32.AND P6, PT, R7, R8, PT ;  /* 0x000000080700720c */ /* 0x000fe40003fc6070 */
[----:B------:R-:W-:Y:S05]  /*5730*/  LOP3.LUT R4, RZ, R12, RZ, 0x33, !PT ;  /* 0x0000000cff047212 */ /* 0x000fea00078e33ff */
[----:B------:R-:W-:Y:S05]  /*5740*/  @P5 IADD3 R9, PT, PT, R9, 0x1, RZ ;  /* 0x0000000109095810 */ /* 0x000fea0007ffe0ff */
[----:B------:R-:W-:Y:S02]  /*5750*/  @!P2 IMAD.MOV R9, RZ, RZ, -R9 ;  /* 0x000000ffff09a224 */ /* 0x000fe400078e0a09 */
[----:B------:R-:W-:Y:S03]  /*5760*/  @P6 VIADD R11, R11, 0x1 ;  /* 0x000000010b0b6836 */ /* 0x000fe60000000000 */
[C---:B------:R-:W-:Y:S02]  /*5770*/  SEL R9, R4.reuse, R9, !P4 ;  /* 0x0000000904097207 */ /* 0x040fe40006000000 */
[----:B------:R-:W-:Y:S04]  /*5780*/  @!P3 IADD3 R11, PT, PT, -R11, RZ, RZ ;  /* 0x000000ff0b0bb210 */ /* 0x000fe80007ffe1ff */
        /* <DEDUP_REMOVED lines=8> */
[----:B------:R1:W4:Y:S02]  /*5810*/  LD.E R4, desc[UR4][R6.64] ;  /* 0x0000000406047980 */ /* 0x000324000c101900 */
[----:B-1----:R-:W-:Y:S01]  /*5820*/  SHF.R.S32.HI R7, RZ, 0x1f, R12 ;  /* 0x0000001fff077819 */ /* 0x002fe2000001140c */
        /* <DEDUP_REMOVED lines=12> */
.L_x_6814:
[----:B------:R-:W-:Y:S05]  /*58f0*/  BSYNC.RECONVERGENT B0 ;  /* 0x0000000000007941 */ /* 0x000fea0003800200 */
.L_x_6813:
[----:B------:R-:W-:Y:S01]  /*5900*/  IMAD.MOV.U32 R145, RZ, RZ, R143 ;  /* 0x000000ffff917224 */ /* 0x000fe200078e008f */
[C---:B------:R-:W-:Y:S04]  /*5910*/  LEA R4, P2, R141.reuse, R144, 0x1 ;  /* 0x000000908d047211 */ /* 0x040fe800078408ff */
[----:B------:R-:W-:Y:S01]  /*5920*/  @!PT LDS RZ, [RZ] ;  /* 0x00000000fffff984 */ /* 0x000fe20000000800 */
[----:B------:R-:W-:Y:S01]  /*5930*/  @!PT LDS RZ, [RZ] ;  /* 0x00000000fffff984 */ /* 0x000fe20000000800 */
[----:B------:R-:W-:Y:S01]  /*5940*/  @!PT LDS RZ, [RZ] ;  /* 0x00000000fffff984 */ /* 0x000fe20000000800 */
[----:B------:R2:W-:Y:S01]  /*5950*/  LDGSTS.E.BYPASS.LTC128B.128 [R153+0x3000], desc[UR4][R144.64] ;  /* 0x0300000090997fae */ /* 0x0005e2000b981a04 */
[----:B------:R-:W-:Y:S03]  /*5960*/  LEA.HI.X R5, R141, R143, R142, 0x1, P2 ;  /* 0x0000008f8d057211 */ /* 0x000fe600010f0c8e */
[----:B------:R2:W-:Y:S04]  /*5970*/  LDGSTS.E.BYPASS.LTC128B.128 [R153+0x4000], desc[UR4][R144.64+0x40] ;  /* 0x0400004090997fae */ /* 0x0005e8000b981a04 */
[----:B------:R2:W-:Y:S04]  /*5980*/  LDGSTS.E.BYPASS.LTC128B.128 [R153+0x5000], desc[UR4][R144.64+0x80] ;  /* 0x0500008090997fae */ /* 0x0005e8000b981a04 */
[----:B------:R2:W-:Y:S04]  /*5990*/  LDGSTS.E.BYPASS.LTC128B.128 [R153+0x3800], desc[UR4][R4.64] ;  /* 0x0380000004997fae */ /* 0x0005e8000b981a04 */
[----:B------:R2:W-:Y:S04]  /*59a0*/  LDGSTS.E.BYPASS.LTC128B.128 [R153+0x4800], desc[UR4][R4.64+0x40] ;  /* 0x0480004004997fae */ /* 0x0005e8000b981a04 */
[----:B------:R2:W-:Y:S04]  /*59b0*/  LDGSTS.E.BYPASS.LTC128B.128 [R153+0x5800], desc[UR4][R4.64+0x80] ;  /* 0x0580008004997fae */ /* 0x0005e8000b981a04 */
[----:B------:R-:W0:Y:S02]  /*59c0*/  LDGDEPBAR ;  /* 0x00000000000079af */ /* 0x000e240000000000 */
.L_x_6812:
[----:B------:R-:W-:Y:S05]  /*59d0*/  BSYNC.RECONVERGENT B1 ;  /* 0x0000000000017941 */ /* 0x000fea0003800200 */
.L_x_6811:
[----:B------:R-:W3:Y:S01]  /*59e0*/  LD.E R87, desc[UR4][R2.64+0xdc] ;  /* 0x0000dc0402577980 */ /* 0x000ee2000c101900 */
[----:B-1----:R-:W-:Y:S02]  /*59f0*/  FMNMX3.FTZ R86, R0, R96, R103, !PT ;  /* 0x0000006000567276 */ /* 0x002fe40007810067 */
[----:B--2---:R-:W-:Y:S02]  /*5a00*/  FMNMX3.FTZ R5, R84, R102, R100, !PT ;  /* 0x0000006654057276 */ /* 0x004fe40007810064 */
        /* <DEDUP_REMOVED lines=14> */
[----:B------:R-:W-:Y:S01]  /*5af0*/  LOP3.LUT R101, R133, 0x120, R134, 0xf8, !PT ;  /* 0x0000012085657812 */ /* 0x000fe200078ef886 */
[----:B------:R-:W1:Y:S01]  /*5b00*/  SHFL.BFLY PT, R6, R86, 0x2, 0x1f ;  /* 0x0c401f0056067f89 */ /* 0x000e6200000e0000 */
[----:B------:R-:W-:Y:S02]  /*5b10*/  IADD3 R151, PT, PT, R151, -0x1, RZ ;  /* 0xffffffff97977810 */ /* 0x000fe40007ffe0ff */
[----:B------:R-:W-:Y:S05]  /*5b20*/  LEA R101, R101, R132, 0x1 ;  /* 0x0000008465657211 */ /* 0x000fea00078e08ff */
[----:B------:R-:W2:Y:S01]  /*5b30*/  SHFL.BFLY PT, R4, R5, 0x2, 0x1f ;  /* 0x0c401f0005047f89 */ /* 0x000ea200000e0000 */
[----:B------:R-:W-:Y:S07]  /*5b40*/  IADD3 R152, PT, PT, R152, -0x40, RZ ;  /* 0xffffffc098987810 */ /* 0x000fee0007ffe0ff */
[----:B----4-:R-:W-:Y:S08]  /*5b50*/  LDSM.16.MT88.4 R12, [R101+0x6000] ;  /* 0x00600000650c783b */ /* 0x010ff00000004200 */
[----:B------:R-:W-:Y:S01]  /*5b60*/  LDSM.16.MT88.4 R28, [R101+0x7000] ;  /* 0x00700000651c783b */ /* 0x000fe20000004200 */
[----:B-1----:R-:W-:Y:S02]  /*5b70*/  FMNMX.FTZ R86, R86, R6, !PT ;  /* 0x0000000656567209 */ /* 0x002fe40007810000 */
[----:B--2---:R-:W-:Y:S05]  /*5b80*/  FMNMX.FTZ R4, R5, R4, !PT ;  /* 0x0000000405047209 */ /* 0x004fea0007810000 */
[----:B------:R-:W1:Y:S08]  /*5b90*/  SHFL.BFLY PT, R5, R86, 0x1, 0x1f ;  /* 0x0c201f0056057f89 */ /* 0x000e7000000e0000 */
[----:B------:R-:W2:Y:S01]  /*5ba0*/  SHFL.BFLY PT, R85, R4, 0x1, 0x1f ;  /* 0x0c201f0004557f89 */ /* 0x000ea200000e0000 */
[----:B-1----:R-:W-:Y:S02]  /*5bb0*/  FMNMX.FTZ R86, R86, R5, !PT ;  /* 0x0000000556567209 */ /* 0x002fe40007810000 */
[----:B--2---:R-:W-:Y:S03]  /*5bc0*/  FMNMX.FTZ R85, R4, R85, !PT ;  /* 0x0000005504557209 */ /* 0x004fe60007810000 */
[C---:B------:R-:W-:Y:S01]  /*5bd0*/  FADD.FTZ R4, -R86.reuse, R0 ;  /* 0x0000000056047221 */ /* 0x040fe20000010100 */
[----:B------:R-:W-:Y:S01]  /*5be0*/  FSETP.NEU.FTZ.AND P2, PT, R86, -INF , PT ;  /* 0xff8000005600780b */ /* 0x000fe20003f5d000 */
[----:B------:R-:W-:Y:S01]  /*5bf0*/  FADD.FTZ R0, -R85, R84 ;  /* 0x0000005455007221 */ /* 0x000fe20000010100 */
[C---:B---3--:R-:W-:Y:S01]  /*5c00*/  FMUL.FTZ R97, R87.reuse, R86 ;  /* 0x0000005657617220 */ /* 0x048fe20000410000 */
[C---:B------:R-:W-:Y:S01]  /*5c10*/  FMUL.FTZ R84, R87.reuse, R4 ;  /* 0x0000000457547220 */ /* 0x040fe20000410000 */
[C---:B------:R-:W-:Y:S01]  /*5c20*/  FMUL.FTZ R4, R87.reuse, R85 ;  /* 0x0000005557047220 */ /* 0x040fe20000410000 */
[----:B------:R-:W-:Y:S02]  /*5c30*/  FMUL.FTZ R0, R87, R0 ;  /* 0x0000000057007220 */ /* 0x000fe40000410000 */
[----:B------:R-:W-:Y:S02]  /*5c40*/  FSEL R97, R97, RZ, P2 ;  /* 0x000000ff61617208 */ /* 0x000fe40001000000 */
[----:B------:R-:W-:Y:S01]  /*5c50*/  FSETP.NEU.FTZ.AND P2, PT, R85, -INF , PT ;  /* 0xff8000005500780b */ /* 0x000fe20003f5d000 */
[----:B------:R-:W1:Y:S02]  /*5c60*/  MUFU.EX2 R84, R84 ;  /* 0x0000005400547308 */ /* 0x000e640000000800 */
[-CC-:B------:R-:W-:Y:S01]  /*5c70*/  FFMA.FTZ R109, R96, R87.reuse, -R97.reuse ;  /* 0x00000057606d7223 */ /* 0x180fe20000010861 */
[----:B------:R-:W-:Y:S01]  /*5c80*/  FSEL R96, R4, RZ, P2 ;  /* 0x000000ff04607208 */ /* 0x000fe20001000000 */
[-CC-:B------:R-:W-:Y:S01]  /*5c90*/  FFMA.FTZ R4, R104, R87.reuse, -R97.reuse ;  /* 0x0000005768047223 */ /* 0x180fe20000010861 */
[-CC-:B------:R-:W-:Y:S01]  /*5ca0*/  FFMA.FTZ R5, R106, R87.reuse, -R97.reuse ;  /* 0x000000576a057223 */ /* 0x180fe20000010861 */
[-CC-:B------:R-:W-:Y:S04]  /*5cb0*/  FFMA.FTZ R108, R103, R87.reuse, -R97.reuse ;  /* 0x00000057676c7223 */ /* 0x180fe80000010861 */
[----:B------:R-:W2:Y:S01]  /*5cc0*/  MUFU.EX2 R0, R0 ;  /* 0x0000000000007308 */ /* 0x000ea20000000800 */
[-CC-:B------:R-:W-:Y:S01]  /*5cd0*/  FFMA.FTZ R100, R100, R87.reuse, -R96.reuse ;  /* 0x0000005764647223 */ /* 0x180fe20000010860 */
[-CC-:B------:R-:W-:Y:S01]  /*5ce0*/  FFMA.FTZ R107, R102, R87.reuse, -R96.reuse ;  /* 0x00000057666b7223 */ /* 0x180fe20000010860 */
[-CC-:B------:R-:W-:Y:S07]  /*5cf0*/  FFMA.FTZ R103, R105, R87.reuse, -R96.reuse ;  /* 0x0000005769677223 */ /* 0x180fee0000010860 */
[----:B------:R3:W-:Y:S01]  /*5d00*/  MUFU.EX2 R106, R4 ;  /* 0x00000004006a7308 */ /* 0x0007e20000000800 */
[-CC-:B------:R-:W-:Y:S01]  /*5d10*/  FFMA.FTZ R102, R135, R87.reuse, -R96.reuse ;  /* 0x0000005787667223 */ /* 0x180fe20000010860 */
[--C-:B------:R-:W-:Y:S01]  /*5d20*/  FFMA.FTZ R98, R98, R87, -R96.reuse ;  /* 0x0000005762627223 */ /* 0x100fe20000010860 */
[C---:B-1----:R-:W-:Y:S07]  /*5d30*/  FMUL.FTZ R8, R84.reuse, R76 ;  /* 0x0000004c54087220 */ /* 0x042fee0000410000 */
[----:B------:R1:W-:Y:S01]  /*5d40*/  MUFU.EX2 R104, R100 ;  /* 0x0000006400687308 */ /* 0x0003e20000000800 */
[C---:B------:R-:W-:Y:S01]  /*5d50*/  FMUL.FTZ R9, R84.reuse, R77 ;  /* 0x0000004d54097220 */ /* 0x040fe20000410000 */
[C---:B------:R-:W-:Y:S01]  /*5d60*/  FMUL.FTZ R16, R84.reuse, R68 ;  /* 0x0000004454107220 */ /* 0x040fe20000410000 */
[C---:B------:R-:W-:Y:S07]  /*5d70*/  FMUL.FTZ R17, R84.reuse, R69 ;  /* 0x0000004554117220 */ /* 0x040fee0000410000 */
[----:B------:R4:W5:Y:S01]  /*5d80*/  MUFU.EX2 R105, R5 ;  /* 0x0000000500697308 */ /* 0x0009620000000800 */
[----:B------:R-:W-:Y:S01]  /*5d90*/  FMUL.FTZ R24, R84, R60 ;  /* 0x0000003c54187220 */ /* 0x000fe20000410000 */
[C---:B--2---:R-:W-:Y:S01]  /*5da0*/  FMUL.FTZ R6, R0.reuse, R82 ;  /* 0x0000005200067220 */ /* 0x044fe20000410000 */
[C---:B------:R-:W-:Y:S07]  /*5db0*/  FMUL.FTZ R7, R0.reuse, R83 ;  /* 0x0000005300077220 */ /* 0x040fee0000410000 */
[----:B------:R-:W-:Y:S01]  /*5dc0*/  MUFU.EX2 R109, R109 ;  /* 0x0000006d006d7308 */ /* 0x000fe20000000800 */
[C---:B------:R-:W-:Y:S01]  /*5dd0*/  FMUL.FTZ R10, R0.reuse, R78 ;  /* 0x0000004e000a7220 */ /* 0x040fe20000410000 */
[C---:B---3--:R-:W-:Y:S01]  /*5de0*/  IADD3 R4, PT, PT, R101.reuse, 0x6000, RZ ;  /* 0x0000600065047810 */ /* 0x048fe20007ffe0ff */
[C---:B------:R-:W-:Y:S07]  /*5df0*/  FMUL.FTZ R11, R0.reuse, R79 ;  /* 0x0000004f000b7220 */ /* 0x040fee0000410000 */
[----:B------:R-:W2:Y:S01]  /*5e00*/  MUFU.EX2 R108, R108 ;  /* 0x0000006c006c7308 */ /* 0x000ea20000000800 */
[C---:B------:R-:W-:Y:S01]  /*5e10*/  FMUL.FTZ R18, R0.reuse, R70 ;  /* 0x0000004600127220 */ /* 0x040fe20000410000 */
[----:B-1----:R-:W-:Y:S01]  /*5e20*/  IADD3 R100, PT, PT, R101, 0x6020, RZ ;  /* 0x0000602065647810 */ /* 0x002fe20007ffe0ff */
[----:B------:R-:W-:Y:S01]  /*5e30*/  FMUL.FTZ R19, R0, R71 ;  /* 0x0000004700137220 */ /* 0x000fe20000410000 */
[----:B------:R-:W-:Y:S06]  /*5e40*/  @P0 IADD3 R100, PT, PT, R4, -0x20, RZ ;  /* 0xffffffe004640810 */ /* 0x000fec0007ffe0ff */
[----:B------:R-:W1:Y:S01]  /*5e50*/  MUFU.EX2 R107, R107 ;  /* 0x0000006b006b7308 */ /* 0x000e620000000800 */
[C---:B------:R-:W-:Y:S01]  /*5e60*/  FMUL.FTZ R4, R84.reuse, R80 ;  /* 0x0000005054047220 */ /* 0x040fe20000410000 */
[C---:B----4-:R-:W-:Y:S01]  /*5e70*/  FMUL.FTZ R5, R84.reuse, R81 ;  /* 0x0000005154057220 */ /* 0x050fe20000410000 */
[----:B-----5:R-:W-:Y:S01]  /*5e80*/  F2FP.BF16.F32.PACK_AB R82, R105, R106 ;  /* 0x0000006a6952723e */ /* 0x020fe200000010ff */
[----:B------:R-:W3:Y:S06]  /*5e90*/  LDSM.16.MT88.4 R20, [R100] ;  /* 0x000000006414783b */ /* 0x000eec0000004200 */
[----:B------:R-:W-:Y:S01]  /*5ea0*/  MUFU.EX2 R103, R103 ;  /* 0x0000006700677308 */ /* 0x000fe20000000800 */
[----:B------:R-:W-:Y:S01]  /*5eb0*/  FMUL.FTZ R25, R84, R61 ;  /* 0x0000003d54197220 */ /* 0x000fe20000410000 */
[C---:B------:R-:W-:Y:S01]  /*5ec0*/  FMUL.FTZ R26, R0.reuse, R62 ;  /* 0x0000003e001a7220 */ /* 0x040fe20000410000 */
[----:B------:R-:W-:Y:S07]  /*5ed0*/  FMUL.FTZ R27, R0, R63 ;  /* 0x0000003f001b7220 */ /* 0x000fee0000410000 */
[----:B------:R-:W4:Y:S01]  /*5ee0*/  MUFU.EX2 R102, R102 ;  /* 0x0000006600667308 */ /* 0x000f220000000800 */
[----:B--2---:R-:W-:Y:S01]  /*5ef0*/  F2FP.BF16.F32.PACK_AB R80, R108, R109 ;  /* 0x0000006d6c50723e */ /* 0x004fe200000010ff */
[C---:B------:R-:W-:Y:S01]  /*5f00*/  FMUL.FTZ R32, R84.reuse, R52 ;  /* 0x0000003454207220 */ /* 0x040fe20000410000 */
[----:B------:R-:W-:Y:S01]  /*5f10*/  LDSM.16.MT88.4 R60, [R100+0x400] ;  /* 0x00040000643c783b */ /* 0x000fe20000004200 */
[----:B------:R-:W-:Y:S01]  /*5f20*/  FMUL.FTZ R33, R84, R53 ;  /* 0x0000003554217220 */ /* 0x000fe20000410000 */
[----:B-1----:R-:W-:Y:S01]  /*5f30*/  F2FP.BF16.F32.PACK_AB R81, R104, R107 ;  /* 0x0000006b6851723e */ /* 0x002fe200000010ff */
[C---:B------:R-:W-:Y:S01]  /*5f40*/  FMUL.FTZ R34, R0.reuse, R54 ;  /* 0x0000003600227220 */ /* 0x040fe20000410000 */
[----:B------:R-:W-:Y:S01]  /*5f50*/  FMUL.FTZ R35, R0, R55 ;  /* 0x0000003700237220 */ /* 0x000fe20000410000 */
[-CC-:B------:R-:W-:Y:S01]  /*5f60*/  FFMA.FTZ R133, R95, R87.reuse, -R97.reuse ;  /* 0x000000575f857223 */ /* 0x180fe20000010861 */
[--C-:B------:R-:W-:Y:S01]  /*5f70*/  FFMA.FTZ R135, R93, R87, -R97.reuse ;  /* 0x000000575d877223 */ /* 0x100fe20000010861 */
[C---:B------:R-:W-:Y:S01]  /*5f80*/  FMUL.FTZ R36, R84.reuse, R36 ;  /* 0x0000002454247220 */ /* 0x040fe20000410000 */
[----:B------:R-:W-:Y:S01]  /*5f90*/  LDSM.16.MT88.4 R52, [R100+0x2000] ;  /* 0x002000006434783b */ /* 0x000fe20000004200 */
[----:B------:R-:W-:Y:S01]  /*5fa0*/  FMUL.FTZ R37, R84, R37 ;  /* 0x0000002554257220 */ /* 0x000fe20000410000 */
[----:B------:R-:W-:Y:S01]  /*5fb0*/  FMUL.FTZ R38, R0, R38 ;  /* 0x0000002600267220 */ /* 0x000fe20000410000 */
[----:B----4-:R-:W-:Y:S01]  /*5fc0*/  F2FP.BF16.F32.PACK_AB R83, R102, R103 ;  /* 0x000000676653723e */ /* 0x010fe200000010ff */
[----:B------:R-:W-:Y:S01]  /*5fd0*/  FMUL.FTZ R39, R0, R39 ;  /* 0x0000002700277220 */ /* 0x000fe20000410000 */
[C---:B------:R-:W-:Y:S01]  /*5fe0*/  FMUL.FTZ R40, R84.reuse, R40 ;  /* 0x0000002854287220 */ /* 0x040fe20000410000 */
[----:B------:R-:W-:Y:S01]  /*5ff0*/  FMUL.FTZ R41, R84, R41 ;  /* 0x0000002954297220 */ /* 0x000fe20000410000 */
[C---:B------:R-:W-:Y:S01]  /*6000*/  FMUL.FTZ R42, R0.reuse, R42 ;  /* 0x0000002a002a7220 */ /* 0x040fe20000410000 */
[----:B------:R-:W-:Y:S01]  /*6010*/  LDSM.16.MT88.4 R68, [R100+0x1400] ;  /* 0x001400006444783b */ /* 0x000fe20000004200 */
[----:B------:R-:W-:Y:S01]  /*6020*/  FMUL.FTZ R43, R0, R43 ;  /* 0x0000002b002b7220 */ /* 0x000fe20000410000 */
[C---:B------:R-:W-:Y:S01]  /*6030*/  HMMA.16816.F32.BF16 R4, R80.reuse, R12, R4 ;  /* 0x0000000c5004723c */ /* 0x040fe20000041804 */
[----:B------:R-:W-:Y:S04]  /*6040*/  MUFU.EX2 R133, R133 ;  /* 0x0000008500857308 */ /* 0x000fe80000000800 */
[C---:B------:R-:W-:Y:S01]  /*6050*/  FMUL.FTZ R12, R84.reuse, R72 ;  /* 0x00000048540c7220 */ /* 0x040fe20000410000 */
[----:B------:R-:W-:Y:S01]  /*6060*/  LDSM.16.MT88.4 R76, [R100+0x1800] ;  /* 0x00180000644c783b */ /* 0x000fe20000004200 */
[----:B------:R-:W-:Y:S01]  /*6070*/  FMUL.FTZ R13, R84, R73 ;  /* 0x00000049540d7220 */ /* 0x000fe20000410000 */
[C---:B------:R-:W-:Y:S03]  /*6080*/  HMMA.16816.F32.BF16 R8, R80.reuse, R14, R8 ;  /* 0x0000000e5008723c */ /* 0x040fe60000041808 */
[----:B------:R-:W-:Y:S01]  /*6090*/  MUFU.EX2 R135, R135 ;  /* 0x0000008700877308 */ /* 0x000fe20000000800 */
[C---:B------:R-:W-:Y:S01]  /*60a0*/  FMUL.FTZ R14, R0.reuse, R74 ;  /* 0x0000004a000e7220 */ /* 0x040fe20000410000 */
[----:B------:R-:W-:Y:S01]  /*60b0*/  FMUL.FTZ R15, R0, R75 ;  /* 0x0000004b000f7220 */ /* 0x000fe20000410000 */
[-CC-:B------:R-:W-:Y:S01]  /*60c0*/  FFMA.FTZ R110, R110, R87.reuse, -R97.reuse ;  /* 0x000000576e6e7223 */ /* 0x180fe20000010861 */
[----:B------:R-:W1:Y:S01]  /*60d0*/  LDSM.16.MT88.4 R72, [R100+0x1000] ;  /* 0x001000006448783b */ /* 0x000e620000004200 */
[-CC-:B------:R-:W-:Y:S01]  /*60e0*/  FFMA.FTZ R120, R127, R87.reuse, -R97.reuse ;  /* 0x000000577f787223 */ /* 0x180fe20000010861 */
[-CC-:B------:R-:W-:Y:S01]  /*60f0*/  FFMA.FTZ R127, R92, R87.reuse, -R97.reuse ;  /* 0x000000575c7f7223 */ /* 0x180fe20000010861 */
[-CC-:B------:R-:W-:Y:S01]  /*6100*/  FFMA.FTZ R117, R117, R87.reuse, -R96.reuse ;  /* 0x0000005775757223 */ /* 0x180fe20000010860 */
[--C-:B------:R-:W-:Y:S01]  /*6110*/  FFMA.FTZ R112, R112, R87, -R96.reuse ;  /* 0x0000005770707223 */ /* 0x100fe20000010860 */
[C---:B---3--:R-:W-:Y:S01]  /*6120*/  HMMA.16816.F32.BF16 R12, R80.reuse, R20, R12 ;  /* 0x00000014500c723c */ /* 0x048fe2000004180c */
[----:B------:R-:W-:Y:S02]  /*6130*/  MUFU.EX2 R110, R110 ;  /* 0x0000006e006e7308 */ /* 0x000fe40000000800 */
[C---:B------:R-:W-:Y:S01]  /*6140*/  FMUL.FTZ R20, R84.reuse, R64 ;  /* 0x0000004054147220 */ /* 0x040fe20000410000 */
[----:B------:R-:W-:Y:S01]  /*6150*/  FMUL.FTZ R21, R84, R65 ;  /* 0x0000004154157220 */ /* 0x000fe20000410000 */
[-CC-:B------:R-:W-:Y:S01]  /*6160*/  FFMA.FTZ R119, R119, R87.reuse, -R97.reuse ;  /* 0x0000005777777223 */ /* 0x180fe20000010861 */
[-CC-:B------:R-:W-:Y:S01]  /*6170*/  FFMA.FTZ R121, R116, R87.reuse, -R96.reuse ;  /* 0x0000005774797223 */ /* 0x180fe20000010860 */
[--C-:B------:R-:W-:Y:S01]  /*6180*/  FFMA.FTZ R126, R126, R87, -R97.reuse ;  /* 0x000000577e7e7223 */ /* 0x100fe20000010861 */
[C---:B------:R-:W-:Y:S03]  /*6190*/  HMMA.16816.F32.BF16 R16, R80.reuse, R22, R16 ;  /* 0x000000165010723c */ /* 0x040fe60000041810 */
[----:B------:R-:W2:Y:S01]  /*61a0*/  MUFU.EX2 R120, R120 ;  /* 0x0000007800787308 */ /* 0x000ea20000000800 */
[C---:B------:R-:W-:Y:S01]  /*61b0*/  FMUL.FTZ R22, R0.reuse, R66 ;  /* 0x0000004200167220 */ /* 0x040fe20000410000 */
[----:B------:R-:W-:Y:S01]  /*61c0*/  FMUL.FTZ R23, R0, R67 ;  /* 0x0000004300177220 */ /* 0x000fe20000410000 */
[-CC-:B------:R-:W-:Y:S01]  /*61d0*/  FFMA.FTZ R122, R124, R87.reuse, -R97.reuse ;  /* 0x000000577c7a7223 */ /* 0x180fe20000010861 */
[----:B------:R-:W3:Y:S01]  /*61e0*/  LDSM.16.MT88.4 R64, [R101+0x8000] ;  /* 0x008000006540783b */ /* 0x000ee20000004200 */
[-CC-:B------:R-:W-:Y:S01]  /*61f0*/  FFMA.FTZ R123, R125, R87.reuse, -R97.reuse ;  /* 0x000000577d7b7223 */ /* 0x180fe20000010861 */
[-CC-:B------:R-:W-:Y:S01]  /*6200*/  FFMA.FTZ R125, R99, R87.reuse, -R96.reuse ;  /* 0x00000057637d7223 */ /* 0x180fe20000010860 */
[-CC-:B------:R-:W-:Y:S01]  /*6210*/  FFMA.FTZ R124, R114, R87.reuse, -R96.reuse ;  /* 0x00000057727c7223 */ /* 0x180fe20000010860 */
[--C-:B------:R-:W-:Y:S01]  /*6220*/  FFMA.FTZ R114, R113, R87, -R97.reuse ;  /* 0x0000005771727223 */ /* 0x100fe20000010861 */
[C---:B------:R-:W-:Y:S01]  /*6230*/  HMMA.16816.F32.BF16 R20, R80.reuse, R28, R20 ;  /* 0x0000001c5014723c */ /* 0x040fe20000041814 */
[----:B------:R-:W-:Y:S02]  /*6240*/  MUFU.EX2 R113, R98 ;  /* 0x0000006200717308 */ /* 0x000fe40000000800 */
[C---:B------:R-:W-:Y:S01]  /*6250*/  FMUL.FTZ R28, R84.reuse, R56 ;  /* 0x00000038541c7220 */ /* 0x040fe20000410000 */
[----:B------:R-:W-:Y:S01]  /*6260*/  FMUL.FTZ R29, R84, R57 ;  /* 0x00000039541d7220 */ /* 0x000fe20000410000 */
[-CC-:B------:R-:W-:Y:S01]  /*6270*/  FFMA.FTZ R115, R115, R87.reuse, -R97.reuse ;  /* 0x0000005773737223 */ /* 0x180fe20000010861 */
[-C--:B------:R-:W-:Y:S01]  /*6280*/  FFMA.FTZ R97, R94, R87.reuse, -R97 ;  /* 0x000000575e617223 */ /* 0x080fe20000010861 */
[--C-:B------:R-:W-:Y:S01]  /*6290*/  FFMA.FTZ R134, R91, R87, -R96.reuse ;  /* 0x000000575b867223 */ /* 0x100fe20000010860 */
[C---:B------:R-:W-:Y:S01]  /*62a0*/  HMMA.16816.F32.BF16 R24, R80.reuse, R30, R24 ;  /* 0x0000001e5018723c */ /* 0x040fe20000041818 */
[----:B------:R-:W-:Y:S02]  /*62b0*/  LDSM.16.MT88.4 R92, [R101+0x7c00] ;  /* 0x007c0000655c783b */ /* 0x000fe40000004200 */
[----:B------:R-:W-:Y:S01]  /*62c0*/  MUFU.EX2 R145, R97 ;  /* 0x0000006100917308 */ /* 0x000fe20000000800 */
[C---:B------:R-:W-:Y:S01]  /*62d0*/  FMUL.FTZ R30, R0.reuse, R58 ;  /* 0x0000003a001e7220 */ /* 0x040fe20000410000 */
[----:B------:R-:W-:Y:S01]  /*62e0*/  FMUL.FTZ R31, R0, R59 ;  /* 0x0000003b001f7220 */ /* 0x000fe20000410000 */
[--C-:B------:R-:W-:Y:S01]  /*62f0*/  FFMA.FTZ R89, R89, R87, -R96.reuse ;  /* 0x0000005759597223 */ /* 0x100fe20000010860 */
[C---:B------:R-:W-:Y:S01]  /*6300*/  FMUL.FTZ R44, R84.reuse, R44 ;  /* 0x0000002c542c7220 */ /* 0x040fe20000410000 */
[----:B------:R-:W-:Y:S01]  /*6310*/  FMUL.FTZ R45, R84, R45 ;  /* 0x0000002d542d7220 */ /* 0x000fe20000410000 */
[C---:B------:R-:W-:Y:S01]  /*6320*/  FMUL.FTZ R46, R0.reuse, R46 ;  /* 0x0000002e002e7220 */ /* 0x040fe20000410000 */
[----:B------:R-:W4:Y:S01]  /*6330*/  LDSM.16.MT88.4 R56, [R101+0x6400] ;  /* 0x006400006538783b */ /* 0x000f220000004200 */
[----:B------:R-:W-:Y:S01]  /*6340*/  FMUL.FTZ R47, R0, R47 ;  /* 0x0000002f002f7220 */ /* 0x000fe20000410000 */
[C---:B-1----:R-:W-:Y:S01]  /*6350*/  HMMA.16816.F32.BF16 R28, R80.reuse, R72, R28 ;  /* 0x00000048501c723c */ /* 0x042fe2000004181c */
[----:B------:R-:W-:Y:S02]  /*6360*/  MUFU.EX2 R117, R117 ;  /* 0x0000007500757308 */ /* 0x000fe40000000800 */
[--C-:B------:R-:W-:Y:S01]  /*6370*/  FFMA.FTZ R72, R118, R87, -R96.reuse ;  /* 0x0000005776487223 */ /* 0x100fe20000010860 */
[C---:B------:R-:W-:Y:S07]  /*6380*/  FMUL.FTZ R48, R84.reuse, R48 ;  /* 0x0000003054307220 */ /* 0x040fee0000410000 */
[----:B------:R-:W1:Y:S01]  /*6390*/  MUFU.EX2 R112, R112 ;  /* 0x0000007000707308 */ /* 0x000e620000000800 */
[----:B------:R-:W-:Y:S01]  /*63a0*/  FMUL.FTZ R49, R84, R49 ;  /* 0x0000003154317220 */ /* 0x000fe20000410000 */
[C---:B------:R-:W-:Y:S01]  /*63b0*/  FMUL.FTZ R50, R0.reuse, R50 ;  /* 0x0000003200327220 */ /* 0x040fe20000410000 */
[C---:B------:R-:W-:Y:S07]  /*63c0*/  HMMA.16816.F32.BF16 R32, R80.reuse, R74, R32 ;  /* 0x0000004a5020723c */ /* 0x040fee0000041820 */
[----:B------:R5:W-:Y:S01]  /*63d0*/  MUFU.EX2 R116, R72 ;  /* 0x0000004800747308 */ /* 0x000be20000000800 */
[----:B------:R-:W-:Y:S01]  /*63e0*/  FMUL.FTZ R51, R0, R51 ;  /* 0x0000003300337220 */ /* 0x000fe20000410000 */
[----:B------:R-:W-:Y:S08]  /*63f0*/  FFMA.FTZ R109, R84, R161, R109 ;  /* 0x000000a1546d7223 */ /* 0x000ff0000001006d */
[----:B------:R-:W-:Y:S01]  /*6400*/  MUFU.EX2 R119, R119 ;  /* 0x0000007700777308 */ /* 0x000fe20000000800 */
[----:B------:R-:W-:Y:S01]  /*6410*/  ISETP.NE.AND P0, PT, R151, -0x1, PT ;  /* 0xffffffff9700780c */ /* 0x000fe20003f05270 */
[----:B------:R-:W-:Y:S01]  /*6420*/  FFMA.FTZ R107, R0, R160, R107 ;  /* 0x000000a0006b7223 */ /* 0x000fe2000001006b */
[C---:B---3--:R-:W-:Y:S07]  /*6430*/  HMMA.16816.F32.BF16 R36, R80.reuse, R64, R36 ;  /* 0x000000405024723c */ /* 0x048fee0000041824 */
[----:B------:R3:W4:Y:S01]  /*6440*/  MUFU.EX2 R118, R126 ;  /* 0x0000007e00767308 */ /* 0x0007220000000800 */
[----:B------:R-:W-:Y:S01]  /*6450*/  FADD.FTZ R109, R108, R109 ;  /* 0x0000006d6c6d7221 */ /* 0x000fe20000010000 */
[----:B------:R-:W-:Y:S08]  /*6460*/  FADD.FTZ R107, R104, R107 ;  /* 0x0000006b686b7221 */ /* 0x000ff00000010000 */
[----:B------:R-:W4:Y:S01]  /*6470*/  MUFU.EX2 R121, R121 ;  /* 0x0000007900797308 */ /* 0x000f220000000800 */
[----:B------:R-:W-:Y:S01]  /*6480*/  MOV R84, R85 ;  /* 0x0000005500547202 */ /* 0x000fe20000000f00 */
[----:B-----5:R-:W-:Y:S01]  /*6490*/  LDSM.16.MT88.4 R72, [R101+0x8400] ;  /* 0x008400006548783b */ /* 0x020fe20000004200 */
[C---:B------:R-:W-:Y:S07]  /*64a0*/  HMMA.16816.F32.BF16 R40, R80.reuse, R66, R40 ;  /* 0x000000425028723c */ /* 0x040fee0000041828 */
[----:B------:R-:W5:Y:S01]  /*64b0*/  MUFU.EX2 R122, R122 ;  /* 0x0000007a007a7308 */ /* 0x000f620000000800 */
[----:B------:R-:W-:Y:S01]  /*64c0*/  FADD.FTZ R109, R106, R109 ;  /* 0x0000006d6a6d7221 */ /* 0x000fe20000010000 */
[----:B------:R-:W-:Y:S08]  /*64d0*/  FADD.FTZ R103, R103, R107 ;  /* 0x0000006b67677221 */ /* 0x000ff00000010000 */
[----:B------:R-:W-:Y:S01]  /*64e0*/  MUFU.EX2 R123, R123 ;  /* 0x0000007b007b7308 */ /* 0x000fe20000000800 */
[----:B------:R-:W-:Y:S01]  /*64f0*/  MOV R0, R86 ;  /* 0x0000005600007202 */ /* 0x000fe20000000f00 */
[----:B------:R-:W5:Y:S01]  /*6500*/  LDSM.16.MT88.4 R64, [R101+0x7400] ;  /* 0x007400006540783b */ /* 0x000f620000004200 */
[C---:B------:R-:W-:Y:S07]  /*6510*/  HMMA.16816.F32.BF16 R44, R80.reuse, R52, R44 ;  /* 0x00000034502c723c */ /* 0x040fee000004182c */
[----:B------:R-:W-:Y:S01]  /*6520*/  MUFU.EX2 R124, R124 ;  /* 0x0000007c007c7308 */ /* 0x000fe20000000800 */
[----:B--2---:R-:W-:Y:S01]  /*6530*/  F2FP.BF16.F32.PACK_AB R52, R120, R110 ;  /* 0x0000006e7834723e */ /* 0x004fe200000010ff */
[----:B---3--:R-:W-:Y:S01]  /*6540*/  FFMA.FTZ R126, R90, R87, -R96 ;  /* 0x000000575a7e7223 */ /* 0x008fe20000010860 */
[----:B-1----:R-:W-:Y:S07]  /*6550*/  F2FP.BF16.F32.PACK_AB R53, R112, R117 ;  /* 0x000000757035723e */ /* 0x002fee00000010ff */
[----:B------:R-:W-:Y:S01]  /*6560*/  MUFU.EX2 R114, R114 ;  /* 0x0000007200727308 */ /* 0x000fe20000000800 */
[----:B------:R-:W-:Y:S01]  /*6570*/  F2FP.BF16.F32.PACK_AB R90, R145, R135 ;  /* 0x00000087915a723e */ /* 0x000fe200000010ff */
[----:B------:R-:W-:Y:S08]  /*6580*/  HMMA.16816.F32.BF16 R48, R80, R54, R48 ;  /* 0x000000365030723c */ /* 0x000ff00000041830 */
[----:B------:R-:W-:Y:S01]  /*6590*/  MUFU.EX2 R125, R125 ;  /* 0x0000007d007d7308 */ /* 0x000fe20000000800 */
[----:B----4-:R-:W-:Y:S01]  /*65a0*/  F2FP.BF16.F32.PACK_AB R54, R118, R119 ;  /* 0x000000777636723e */ /* 0x010fe200000010ff */
[----:B------:R-:W-:Y:S01]  /*65b0*/  FADD.FTZ R105, R105, R109 ;  /* 0x0000006d69697221 */ /* 0x000fe20000010000 */
[----:B------:R-:W-:Y:S07]  /*65c0*/  F2FP.BF16.F32.PACK_AB R55, R121, R116 ;  /* 0x000000747937723e */ /* 0x000fee00000010ff */
[----:B------:R-:W1:Y:S01]  /*65d0*/  MUFU.EX2 R127, R127 ;  /* 0x0000007f007f7308 */ /* 0x000e620000000800 */
[----:B------:R-:W-:Y:S01]  /*65e0*/  FADD.FTZ R103, R102, R103 ;  /* 0x0000006766677221 */ /* 0x000fe20000010000 */
[----:B------:R-:W-:Y:S08]  /*65f0*/  FADD.FTZ R105, R110, R105 ;  /* 0x000000696e697221 */ /* 0x000ff00000010000 */
[----:B------:R-:W-:Y:S01]  /*6600*/  MUFU.EX2 R134, R134 ;  /* 0x0000008600867308 */ /* 0x000fe20000000800 */
[----:B------:R-:W-:Y:S01]  /*6610*/  FADD.FTZ R117, R117, R103 ;  /* 0x0000006775757221 */ /* 0x000fe20000010000 */
[C---:B------:R-:W-:Y:S08]  /*6620*/  HMMA.16816.F32.BF16 R4, R52.reuse, R56, R4 ;  /* 0x000000383404723c */ /* 0x040ff00000041804 */
[----:B------:R-:W-:Y:S01]  /*6630*/  MUFU.EX2 R126, R126 ;  /* 0x0000007e007e7308 */ /* 0x000fe20000000800 */
[----:B------:R-:W-:Y:S01]  /*6640*/  FADD.FTZ R120, R120, R105 ;  /* 0x0000006978787221 */ /* 0x000fe20000010000 */
        /* <DEDUP_REMOVED lines=8> */
[----:B-----5:R-:W-:Y:S04]  /*66d0*/  FADD.FTZ R118, R122, R118 ;  /* 0x000000767a767221 */ /* 0x020fe80000010000 */
        /* <DEDUP_REMOVED lines=8> */
[C---:B------:R-:W-:Y:S03]  /*6760*/  HMMA.16816.F32.BF16 R36, R52.reuse, R72, R36 ;  /* 0x000000483424723c */ /* 0x040fe60000041824 */
[-CC-:B------:R-:W-:Y:S01]  /*6770*/  FFMA.FTZ R72, R111, R87.reuse, -R96.reuse ;  /* 0x000000576f487223 */ /* 0x180fe20000010860 */
[----:B------:R-:W-:Y:S01]  /*6780*/  FFMA.FTZ R96, R88, R87, -R96 ;  /* 0x0000005758607223 */ /* 0x000fe20000010860 */
[----:B-1----:R-:W-:Y:S01]  /*6790*/  F2FP.BF16.F32.PACK_AB R88, R133, R127 ;  /* 0x0000007f8558723e */ /* 0x002fe200000010ff */
[----:B------:R-:W1:Y:S02]  /*67a0*/  MUFU.EX2 R111, R115 ;  /* 0x00000073006f7308 */ /* 0x000e640000000800 */
[C---:B------:R-:W-:Y:S08]  /*67b0*/  HMMA.16816.F32.BF16 R40, R52.reuse, R74, R40 ;  /* 0x0000004a3428723c */ /* 0x040ff00000041828 */
[----:B------:R-:W3:Y:S10]  /*67c0*/  MUFU.EX2 R115, R72 ;  /* 0x0000004800737308 */ /* 0x000ef40000000800 */
[----:B------:R4:W-:Y:S01]  /*67d0*/  MUFU.EX2 R164, R96 ;  /* 0x0000006000a47308 */ /* 0x0009e20000000800 */
[C---:B--2---:R-:W-:Y:S09]  /*67e0*/  HMMA.16816.F32.BF16 R44, R52.reuse, R56, R44 ;  /* 0x00000038342c723c */ /* 0x044ff2000004182c */
[----:B------:R2:W5:Y:S01]  /*67f0*/  MUFU.EX2 R87, R89 ;  /* 0x0000005900577308 */ /* 0x0005620000000800 */
[----:B------:R-:W-:Y:S01]  /*6800*/  HMMA.16816.F32.BF16 R48, R52, R58, R48 ;  /* 0x0000003a3430723c */ /* 0x000fe20000041830 */
[----:B------:R-:W5:Y:S02]  /*6810*/  LDSM.16.MT88.4 R56, [R101+0x8800] ;  /* 0x008800006538783b */ /* 0x000f640000004200 */
[C---:B------:R-:W-:Y:S01]  /*6820*/  F2FP.BF16.F32.PACK_AB R52, R123.reuse, R122 ;  /* 0x0000007a7b34723e */ /* 0x040fe200000010ff */
[----:B------:R-:W-:Y:S01]  /*6830*/  FADD.FTZ R123, R123, R118 ;  /* 0x000000767b7b7221 */ /* 0x000fe20000010000 */
[----:B------:R-:W-:Y:S01]  /*6840*/  F2FP.BF16.F32.PACK_AB R53, R113, R124 ;  /* 0x0000007c7135723e */ /* 0x000fe200000010ff */
[----:B------:R-:W-:Y:S01]  /*6850*/  FADD.FTZ R124, R124, R116 ;  /* 0x000000747c7c7221 */ /* 0x000fe20000010000 */
[----:B-1----:R-:W-:Y:S01]  /*6860*/  F2FP.BF16.F32.PACK_AB R54, R111, R114 ;  /* 0x000000726f36723e */ /* 0x002fe200000010ff */
[----:B------:R-:W-:Y:S01]  /*6870*/  FADD.FTZ R123, R114, R123 ;  /* 0x0000007b727b7221 */ /* 0x000fe20000010000 */
[----:B---3--:R-:W-:Y:S01]  /*6880*/  F2FP.BF16.F32.PACK_AB R55, R125, R115 ;  /* 0x000000737d37723e */ /* 0x008fe200000010ff */
[----:B----4-:R-:W-:Y:S01]  /*6890*/  LDSM.16.MT88.4 R96, [R100+0x1c00] ;  /* 0x001c00006460783b */ /* 0x010fe20000004200 */
[----:B--2---:R-:W-:Y:S01]  /*68a0*/  F2FP.BF16.F32.PACK_AB R89, R126, R134 ;  /* 0x000000867e59723e */ /* 0x004fe200000010ff */
[----:B------:R-:W-:Y:S01]  /*68b0*/  FADD.FTZ R124, R113, R124 ;  /* 0x0000007c717c7221 */ /* 0x000fe20000010000 */
[----:B-----5:R-:W-:Y:S01]  /*68c0*/  F2FP.BF16.F32.PACK_AB R91, R164, R87 ;  /* 0x00000057a45b723e */ /* 0x020fe200000010ff */
        /* <DEDUP_REMOVED lines=15> */
[----:B------:R-:W-:Y:S05]  /*69c0*/  FADD.FTZ R160, R164, R134 ;  /* 0x00000086a4a07221 */ /* 0x000fea0000010000 */
[C---:B------:R-:W-:Y:S08]  /*69d0*/  HMMA.16816.F32.BF16 R20, R52.reuse, R68, R20 ;  /* 0x000000443414723c */ /* 0x040ff00000041814 */
[C---:B------:R-:W-:Y:S01]  /*69e0*/  HMMA.16816.F32.BF16 R24, R52.reuse, R70, R24 ;  /* 0x000000463418723c */ /* 0x040fe20000041818 */
[----:B------:R-:W-:Y:S07]  /*69f0*/  LDSM.16.MT88.4 R68, [R100+0xc00] ;  /* 0x000c00006444783b */ /* 0x000fee0000004200 */
[C---:B------:R-:W-:Y:S08]  /*6a00*/  HMMA.16816.F32.BF16 R28, R52.reuse, R76, R28 ;  /* 0x0000004c341c723c */ /* 0x040ff0000004181c */
[C---:B------:R-:W-:Y:S01]  /*6a10*/  HMMA.16816.F32.BF16 R32, R52.reuse, R78, R32 ;  /* 0x0000004e3420723c */ /* 0x040fe20000041820 */
[----:B------:R-:W2:Y:S07]  /*6a20*/  LDSM.16.MT88.4 R76, [R101+0x6c00] ;  /* 0x006c0000654c783b */ /* 0x000eae0000004200 */
[C---:B------:R-:W-:Y:S08]  /*6a30*/  HMMA.16816.F32.BF16 R36, R52.reuse, R56, R36 ;  /* 0x000000383424723c */ /* 0x040ff00000041824 */
[C---:B------:R-:W-:Y:S08]  /*6a40*/  HMMA.16816.F32.BF16 R40, R52.reuse, R58, R40 ;  /* 0x0000003a3428723c */ /* 0x040ff00000041828 */
[C---:B-1----:R-:W-:Y:S08]  /*6a50*/  HMMA.16816.F32.BF16 R44, R52.reuse, R60, R44 ;  /* 0x0000003c342c723c */ /* 0x042ff0000004182c */
[----:B------:R-:W-:Y:S08]  /*6a60*/  HMMA.16816.F32.BF16 R48, R52, R62, R48 ;  /* 0x0000003e3430723c */ /* 0x000ff00000041830 */
[C---:B--2---:R-:W-:Y:S01]  /*6a70*/  HMMA.16816.F32.BF16 R80, R88.reuse, R76, R4 ;  /* 0x0000004c5850723c */ /* 0x044fe20000041804 */
[----:B------:R-:W1:Y:S07]  /*6a80*/  LDSM.16.MT88.4 R4, [R101+0x8c00] ;  /* 0x008c00006504783b */ /* 0x000e6e0000004200 */
[C---:B------:R-:W-:Y:S01]  /*6a90*/  HMMA.16816.F32.BF16 R76, R88.reuse, R78, R8 ;  /* 0x0000004e584c723c */ /* 0x040fe20000041808 */
[----:B------:R-:W2:Y:S07]  /*6aa0*/  LDSM.16.MT88.4 R8, [R100+0x2c00] ;  /* 0x002c00006408783b */ /* 0x000eae0000004200 */
        /* <DEDUP_REMOVED lines=10> */
[----:B------:R-:W-:Y:S08]  /*6b50*/  @!UPT UIADD3 URZ, UPT, UPT, URZ, URZ, URZ ;  /* 0x000000fffffff290 */ /* 0x000ff0000fffe0ff */
[----:B------:R-:W-:Y:S11]  /*6b60*/  @P0 BRA `(.L_x_6815) ;  /* 0xffffffd400d40947 */ /* 0x000ff6000383ffff */
.L_x_6808:
[----:B------:R-:W-:Y:S01]  /*6b70*/  @!UPT UIADD3 URZ, UPT, UPT, URZ, URZ, URZ ;  /* 0x000000fffffff290 */ /* 0x000fe2000fffe0ff */
        /* <DEDUP_REMOVED lines=10> */
.L_x_6826:
[----:B---34-:R-:W-:Y:S01]  /*6c20*/  FADD.FTZ R160, R160, R0 ;  /* 0x00000000a0a07221 */ /* 0x018fe20000010000 */
[----:B------:R-:W2:Y:S01]  /*6c30*/  MUFU.RCP R4, R8 ;  /* 0x0000000800047308 */ /* 0x000ea20000001000 */
[----:B------:R-:W-:Y:S02]  /*6c40*/  SHF.L.U32 R0, R128, 0x1, RZ ;  /* 0x0000000180007819 */ /* 0x000fe400000006ff */
[----:B------:R-:W-:Y:S02]  /*6c50*/  FSETP.NE.FTZ.AND P2, PT, R8, RZ, PT ;  /* 0x000000ff0800720b */ /* 0x000fe40003f55000 */
[----:B------:R-:W-:Y:S02]  /*6c60*/  LOP3.LUT R0, R131, 0x6, R0, 0xf8, !PT ;  /* 0x0000000683007812 */ /* 0x000fe400078ef800 */
[----:B------:R-:W-:Y:S01]  /*6c70*/  FSETP.NE.FTZ.AND P5, PT, R160, RZ, PT ;  /* 0x000000ffa000720b */ /* 0x000fe20003fb5000 */
[----:B------:R-:W3:Y:S01]  /*6c80*/  MUFU.RCP R5, R160 ;  /* 0x000000a000057308 */ /* 0x000ee20000001000 */
[----:B------:R-:W-:-:S04]  /*6c90*/  LOP3.LUT R0, R0, 0x20, R138, 0xf8, !PT ;  /* 0x0000002000007812 */ /* 0x000fc800078ef88a */
[----:B------:R-:W-:-:S04]  /*6ca0*/  LOP3.LUT R0, R0, R154, RZ, 0xfc, !PT ;  /* 0x0000009a00007212 */ /* 0x000fc800078efcff */
[----:B------:R-:W-:Y:S02]  /*6cb0*/  LEA R132, R0, R132, 0x1 ;  /* 0x0000008400847211 */ /* 0x000fe400078e08ff */
[----:B--2---:R-:W-:Y:S02]  /*6cc0*/  FSEL R4, R4, 1, P2 ;  /* 0x3f80000004047808 */ /* 0x004fe40001000000 */
[C---:B------:R-:W-:Y:S02]  /*6cd0*/  LOP3.LUT R0, R129.reuse, 0x20, RZ, 0xc0, !PT ;  /* 0x0000002081007812 */ /* 0x040fe400078ec0ff */
[----:B------:R-:W-:Y:S01]  /*6ce0*/  LOP3.LUT R129, R129, 0x40, RZ, 0xc0, !PT ;  /* 0x0000004081817812 */ /* 0x000fe200078ec0ff */
        /* <DEDUP_REMOVED lines=21> */
[----:B------:R-:W-:Y:S01]  /*6e40*/  IADD3 R0, PT, PT, R132, -R0, RZ ;  /* 0x8000000084007210 */ /* 0x000fe20007ffe0ff */
[C---:B------:R-:W-:Y:S01]  /*6e50*/  FMUL.FTZ R60, R4.reuse, R60 ;  /* 0x0000003c043c7220 */ /* 0x040fe20000410000 */
[C---:B------:R-:W-:Y:S01]  /*6e60*/  FMUL.FTZ R61, R4.reuse, R61 ;  /* 0x0000003d043d7220 */ /* 0x040fe20000410000 */
[C---:B------:R-:W-:Y:S01]  /*6e70*/  FMUL.FTZ R62, R5.reuse, R62 ;  /* 0x0000003e053e7220 */ /* 0x040fe20000410000 */
[----:B------:R-:W-:Y:S01]  /*6e80*/  FMUL.FTZ R63, R5, R63 ;  /* 0x0000003f053f7220 */ /* 0x000fe20000410000 */
[----:B------:R-:W-:Y:S01]  /*6e90*/  F2FP.BF16.F32.PACK_AB R80, R81, R80 ;  /* 0x000000505150723e */ /* 0x000fe200000010ff */
[C---:B------:R-:W-:Y:S01]  /*6ea0*/  FMUL.FTZ R56, R4.reuse, R56 ;  /* 0x0000003804387220 */ /* 0x040fe20000410000 */
[----:B------:R-:W-:Y:S01]  /*6eb0*/  F2FP.BF16.F32.PACK_AB R82, R83, R82 ;  /* 0x000000525352723e */ /* 0x000fe200000010ff */
        /* <DEDUP_REMOVED lines=12> */
[----:B------:R-:W-:Y:S01]  /*6f80*/  FMUL.FTZ R37, R4, R37 ;  /* 0x0000002504257220 */ /* 0x000fe20000410000 */
[----:B------:R-:W-:Y:S01]  /*6f90*/  IADD3 R7, PT, PT, R132, -R129, RZ ;  /* 0x8000008184077210 */ /* 0x000fe20007ffe0ff */
        /* <DEDUP_REMOVED lines=12> */
[C---:B------:R-:W-:Y:S01]  /*7060*/  FMUL.FTZ R45, R4.reuse, R45 ;  /* 0x0000002d042d7220 */ /* 0x040fe20000410000 */
[C---:B------:R-:W-:Y:S01]  /*7070*/  FMUL.FTZ R48, R4.reuse, R48 ;  /* 0x0000003004307220 */ /* 0x040fe20000410000 */
        /* <DEDUP_REMOVED lines=39> */
[----:B------:R-:W-:Y:S04]  /*72f0*/  STS [R7+0x2020], R44 ;  /* 0x0020202c07007388 */ /* 0x000fe80000000800 */
[----:B------:R-:W-:Y:S04]  /*7300*/  STS [R7+0x2220], R46 ;  /* 0x0022202e07007388 */ /* 0x000fe80000000800 */
[----:B------:R-:W-:Y:S04]  /*7310*/  STS [R129+0x2030], R4 ;  /* 0x0020300481007388 */ /* 0x000fe80000000800 */
[----:B------:R4:W-:Y:S01]  /*7320*/  STS [R129+0x2230], R5 ;  /* 0x0022300581007388 */ /* 0x0009e20000000800 */
[----:B------:R-:W-:-:S03]  /*7330*/  ISETP.NE.AND P1, PT, R155, -0x1, PT ;  /* 0xffffffff9b00780c */ /* 0x000fc60003f25270 */
[----:B--2---:R-:W2:Y:S04]  /*7340*/  LD.E.64 R36, desc[UR4][R2.64+0x88] ;  /* 0x0000880402247980 */ /* 0x004ea8000c101b00 */
[----:B------:R-:W2:Y:S04]  /*7350*/  LD.E.64 R12, desc[UR4][R2.64+0x90] ;  /* 0x00009004020c7980 */ /* 0x000ea8000c101b00 */
[----:B---3--:R-:W3:Y:S04]  /*7360*/  LD.E.U8 R0, desc[UR4][R2.64+0x1c8] ;  /* 0x0001c80402007980 */ /* 0x008ee8000c101100 */
[----:B------:R-:W2:Y:S04]  /*7370*/  @!P1 LD.E.64 R38, desc[UR4][R2.64+0x80] ;  /* 0x0000800402269980 */ /* 0x000ea8000c101b00 */
[----:B------:R1:W5:Y:S04]  /*7380*/  LD.E.64 R34, desc[UR4][R2.64+0x70] ;  /* 0x0000700402227980 */ /* 0x000368000c101b00 */
[----:B------:R1:W5:Y:S01]  /*7390*/  LD.E.64 R32, desc[UR4][R2.64+0xa0] ;  /* 0x0000a00402207980 */ /* 0x000362000c101b00 */
[----:B------:R-:W4:Y:S01]  /*73a0*/  @P2 MUFU.LG2 R11, R8 ;  /* 0x00000008000b2308 */ /* 0x000f220000000c00 */
[----:B---3--:R-:W-:-:S13]  /*73b0*/  ISETP.NE.AND P4, PT, R0, RZ, PT ;  /* 0x000000ff0000720c */ /* 0x008fda0003f85270 */
[----:B------:R-:W3:Y:S04]  /*73c0*/  @!P4 LD.E R10, desc[UR4][R2.64+0x60] ;  /* 0x00006004020ac980 */ /* 0x000ee8000c101900 */
[----:B------:R-:W3:Y:S01]  /*73d0*/  @!P4 LD.E R9, desc[UR4][R2.64+0xb4] ;  /* 0x0000b4040209c980 */ /* 0x000ee2000c101900 */
[----:B------:R-:W1:Y:S01]  /*73e0*/  @P5 MUFU.LG2 R160, R160 ;  /* 0x000000a000a05308 */ /* 0x000e620000000c00 */
[----:B------:R-:W-:Y:S01]  /*73f0*/  SHF.R.U32.HI R0, RZ, 0x2, R128 ;  /* 0x00000002ff007819 */ /* 0x000fe20000011680 */
[----:B----4-:R-:W-:Y:S01]  /*7400*/  @P2 FMUL.FTZ R11, R11, 0.69314718246459960938 ;  /* 0x3f3172180b0b2820 */ /* 0x010fe20000410000 */
[----:B------:R-:W-:Y:S02]  /*7410*/  SHF.L.U32 R5, R149, 0x6, RZ ;  /* 0x0000000695057819 */ /* 0x000fe400000006ff */
[----:B------:R-:W-:Y:S01]  /*7420*/  IADD3 R4, PT, PT, R0, 0x20, RZ ;  /* 0x0000002000047810 */ /* 0x000fe20007ffe0ff */
[----:B--2---:R-:W-:Y:S01]  /*7430*/  @P1 IMAD.WIDE.U32 R14, R36, R155, RZ ;  /* 0x0000009b240e1225 */ /* 0x004fe200078e00ff */
[----:B------:R-:W-:-:S02]  /*7440*/  MOV R16, R137 ;  /* 0x0000008900107202 */ /* 0x000fc40000000f00 */
[----:B------:R-:W-:Y:S01]  /*7450*/  MOV R17, RZ ;  /* 0x000000ff00117202 */ /* 0x000fe20000000f00 */
[----:B------:R-:W-:Y:S01]  /*7460*/  @!P1 IMAD R8, R39, R148, RZ ;  /* 0x0000009427089224 */ /* 0x000fe200078e02ff */
[----:B------:R-:W-:Y:S01]  /*7470*/  ISETP.GE.AND P0, PT, R4, R136, PT ;  /* 0x000000880400720c */ /* 0x000fe20003f06270 */
[----:B------:R-:W-:Y:S01]  /*7480*/  @!P1 IMAD.WIDE.U32 R38, R38, R148, RZ ;  /* 0x0000009426269225 */ /* 0x000fe200078e00ff */
[----:B------:R-:W-:-:S03]  /*7490*/  MOV R4, 0x7f800000 ;  /* 0x7f80000000047802 */ /* 0x000fc60000000f00 */
[----:B-----5:R-:W-:Y:S01]  /*74a0*/  @P2 FFMA.FTZ R4, R6, R86, R11 ;  /* 0x0000005606042223 */ /* 0x020fe2000001000b */
[----:B------:R-:W-:Y:S01]  /*74b0*/  @P1 MOV R38, R14 ;  /* 0x0000000e00261202 */ /* 0x000fe20000000f00 */
[----:B------:R-:W-:Y:S02]  /*74c0*/  @P1 IMAD R7, R37, R155, RZ ;  /* 0x0000009b25071224 */ /* 0x000fe400078e02ff */
[----:B------:R-:W-:-:S04]  /*74d0*/  IMAD.WIDE.U32 R16, R5, R36, R16 ;  /* 0x0000002405107225 */ /* 0x000fc800078e0010 */
[----:B------:R-:W-:Y:S02]  /*74e0*/  IMAD R11, R37, R5, RZ ;  /* 0x00000005250b7224 */ /* 0x000fe400078e02ff */
[-C--:B------:R-:W-:Y:S02]  /*74f0*/  IMAD R13, R13, R147.reuse, RZ ;  /* 0x000000930d0d7224 */ /* 0x080fe400078e02ff */
[----:B------:R-:W-:Y:S01]  /*7500*/  IMAD.WIDE.U32 R18, R12, R147, RZ ;  /* 0x000000930c127225 */ /* 0x000fe200078e00ff */
[----:B------:R-:W-:-:S03]  /*7510*/  @!P1 IADD3 R8, PT, PT, R39, R8, RZ ;  /* 0x0000000827089210 */ /* 0x000fc60007ffe0ff */
[----:B-1----:R-:W-:Y:S01]  /*7520*/  @P5 FMUL.FTZ R160, R160, 0.69314718246459960938 ;  /* 0x3f317218a0a05820 */ /* 0x002fe20000410000 */
[----:B------:R-:W-:Y:S02]  /*7530*/  @P1 IADD3 R8, PT, PT, R15, R7, RZ ;  /* 0x000000070f081210 */ /* 0x000fe40007ffe0ff */
[----:B------:R-:W-:Y:S02]  /*7540*/  IADD3 R11, PT, PT, R17, R11, RZ ;  /* 0x0000000b110b7210 */ /* 0x000fe40007ffe0ff */
[----:B------:R-:W-:Y:S02]  /*7550*/  IADD3 R13, PT, PT, R19, R13, RZ ;  /* 0x0000000d130d7210 */ /* 0x000fe40007ffe0ff */
[----:B------:R-:W-:Y:S02]  /*7560*/  IADD3 R38, P3, P2, R18, R16, R38 ;  /* 0x0000001012267210 */ /* 0x000fe40007a7e026 */
[----:B------:R-:W-:Y:S01]  /*7570*/  MOV R7, 0x7f800000 ;  /* 0x7f80000000077802 */ /* 0x000fe20000000f00 */
[----:B------:R-:W-:Y:S01]  /*7580*/  @P5 FFMA.FTZ R7, R6, R85, R160 ;  /* 0x0000005506075223 */ /* 0x000fe200000100a0 */
[----:B------:R-:W-:-:S02]  /*7590*/  LOP3.LUT P6, RZ, R128, 0x3, RZ, 0xc0, !PT ;  /* 0x0000000380ff7812 */ /* 0x000fc400078cc0ff */
        /* <DEDUP_REMOVED lines=9> */
.L_x_6817:
        /* <DEDUP_REMOVED lines=14> */
[----:B------:R-:W-:Y:S01]  /*7710*/  IADD3 R3, P2, PT, R6, R2, RZ ;  /* 0x0000000206037210 */ /* 0x000fe20007f5e0ff */
        /* <DEDUP_REMOVED lines=8> */
.L_x_6819:
[----:B------:R-:W-:Y:S05]  /*77a0*/  BSYNC.RECONVERGENT B0 ;  /* 0x0000000000007941 */ /* 0x000fea0003800200 */
.L_x_6818:
        /* <DEDUP_REMOVED lines=10> */
.L_x_6821:
[----:B------:R-:W-:Y:S05]  /*7850*/  BSYNC.RECONVERGENT B0 ;  /* 0x0000000000007941 */ /* 0x000fea0003800200 */
.L_x_6820:
[----:B-1----:R-:W-:Y:S02]  /*7860*/  MOV R2, R146 ;  /* 0x0000009200027202 */ /* 0x002fe40000000f00 */
[----:B------:R-:W-:-:S04]  /*7870*/  MOV R3, 0x0 ;  /* 0x0000000000037802 */ /* 0x000fc80000000f00 */
[----:B--234-:R-:W-:Y:S05]  /*7880*/  @P0 RET.REL.NODEC R2 `(_ZN5flash24flash_fwd_splitkv_kernelI23Flash_fwd_kernel_traitsILi96ELi64ELi64ELi4ELb0ELb0EN7cutlass10bfloat16_tE19Flash_kernel_traitsILi96ELi64ELi64ELi4ES3_EELb0ELb0ELb0ELb0ELb1ELb1ELb0ELb0EEEvNS_16Flash_fwd_paramsE) ;  /* 0xffffff8402dc0950 */ /* 0x01cfea0003c3ffff */
[----:B------:R-:W-:Y:S01]  /*7890*/  IADD3 R2, P0, PT, R0, 0x20, RZ ;  /* 0x0000002000027810 */ /* 0x000fe20007f1e0ff */
[----:B------:R-:W-:Y:S01]  /*78a0*/  IMAD.MOV.U32 R5, RZ, RZ, R39 ;  /* 0x000000ffff057224 */ /* 0x000fe200078e0027 */
[----:B------:R-:W-:Y:S01]  /*78b0*/  MOV R4, R38 ;  /* 0x0000002600047202 */ /* 0x000fe20000000f00 */
[----:B------:R-:W-:Y:S01]  /*78c0*/  IMAD.MOV.U32 R147, RZ, RZ, 0x0 ;  /* 0x00000000ff937424 */ /* 0x000fe200078e00ff */
[----:B------:R-:W-:-:S03]  /*78d0*/  IADD3.X R0, PT, PT, RZ, RZ, RZ, P0, !PT ;  /* 0x000000ffff007210 */ /* 0x000fc600007fe4ff */
[----:B------:R-:W-:-:S04]  /*78e0*/  IMAD.WIDE.U32 R4, R36, R2, R4 ;  /* 0x0000000224047225 */ /* 0x000fc800078e0004 */
[----:B------:R-:W-:-:S04]  /*78f0*/  IMAD R0, R0, R36, RZ ;  /* 0x0000002400007224 */ /* 0x000fc800078e02ff */
[----:B------:R-:W-:Y:S01]  /*7900*/  IMAD R0, R37, R2, R0 ;  /* 0x0000000225007224 */ /* 0x000fe200078e0200 */
[----:B------:R-:W-:-:S04]  /*7910*/  LEA R2, P0, R4, R34, 0x1 ;  /* 0x0000002204027211 */ /* 0x000fc800078008ff */
[----:B------:R-:W-:-:S04]  /*7920*/  IADD3 R0, PT, PT, R5, R0, RZ ;  /* 0x0000000005007210 */ /* 0x000fc80007ffe0ff */
[----:B------:R-:W-:-:S05]  /*7930*/  LEA.HI.X R3, R4, R35, R0, 0x1, P0 ;  /* 0x0000002304037211 */ /* 0x000fca00000f0c00 */
[----:B------:R-:W-:Y:S04]  /*7940*/  ST.E.128 desc[UR4][R2.64], R20 ;  /* 0x0000001402007985 */ /* 0x000fe8000c101d04 */
[----:B------:R-:W-:Y:S04]  /*7950*/  ST.E.128 desc[UR4][R2.64+0x40], R12 ;  /* 0x0000400c02007985 */ /* 0x000fe8000c101d04 */
[----:B------:R1:W-:Y:S02]  /*7960*/  ST.E.128 desc[UR4][R2.64+0x80], R28 ;  /* 0x0000801c02007985 */ /* 0x0003e4000c101d04 */
[----:B-1----:R-:W-:Y:S05]  /*7970*/  RET.REL.NODEC R146 `(_ZN5flash24flash_fwd_splitkv_kernelI23Flash_fwd_kernel_traitsILi96ELi64ELi64ELi4ELb0ELb0EN7cutlass10bfloat16_tE19Flash_kernel_traitsILi96ELi64ELi64ELi4ES3_EELb0ELb0ELb0ELb0ELb1ELb1ELb0ELb0EEEvNS_16Flash_fwd_paramsE) ;  /* 0xffffff8492a07950 */ /* 0x002fea0003c3ffff */
.L_x_6816:
[----:B------:R-:W-:Y:S01]  /*7980*/  MOV R0, 0x1f ;  /* 0x0000001f00007802 */ /* 0x000fe20000000f00 */
[----:B------:R-:W-:Y:S01]  /*7990*/  IMAD.MOV.U32 R4, RZ, RZ, 0x2 ;  /* 0x00000002ff047424 */ /* 0x000fe200078e00ff */
[----:B------:R-:W-:Y:S01]  /*79a0*/  MOV R7, R161 ;  /* 0x000000a100077202 */ /* 0x000fe20000000f00 */
[----:B------:R-:W-:-:S07]  /*79b0*/  IMAD.MOV.U32 R5, RZ, RZ, -0x1 ;  /* 0xffffffffff057424 */ /* 0x000fce00078e00ff */
[----:B-1---5:R-:W-:Y:S05]  /*79c0*/  WARPSYNC.COLLECTIVE R5, `(.L_x_6822) ;  /* 0x0000000005087348 */ /* 0x022fea0003c00000 */
[----:B------:R2:W3:Y:S02]  /*79d0*/  SHFL.BFLY P0, R0, R7, R4, R0 ;  /* 0x0c00000407007389 */ /* 0x0004e40000000000 */
[----:B-123-5:R-:W-:Y:S05]  /*79e0*/  ENDCOLLECTIVE ;  /* 0x000000000000791b */ /* 0x02efea0003800000 */
.L_x_6822:
[----:B------:R-:W-:Y:S01]  /*79f0*/  MOV R4, R0 ;  /* 0x0000000000047202 */ /* 0x000fe20000000f00 */
[----:B------:R-:W-:-:S04]  /*7a00*/  IMAD.MOV.U32 R0, RZ, RZ, 0x1f ;  /* 0x0000001fff007424 */ /* 0x000fc800078e00ff */
[----:B------:R-:W-:Y:S01]  /*7a10*/  FADD.FTZ R161, R4, R161 ;  /* 0x000000a104a17221 */ /* 0x000fe20000010000 */
[----:B------:R-:W-:-:S03]  /*7a20*/  MOV R4, 0x1 ;  /* 0x0000000100047802 */ /* 0x000fc60000000f00 */
[----:B------:R-:W-:-:S07]  /*7a30*/  IMAD.MOV.U32 R7, RZ, RZ, R161 ;  /* 0x000000ffff077224 */ /* 0x000fce00078e00a1 */
[----:B------:R-:W-:Y:S05]  /*7a40*/  WARPSYNC.COLLECTIVE R5, `(.L_x_6823) ;  /* 0x0000000005087348 */ /* 0x000fea0003c00000 */
[----:B------:R1:W2:Y:S02]  /*7a50*/  SHFL.BFLY P0, R0, R7, R4, R0 ;  /* 0x0c00000407007389 */ /* 0x0002a40000000000 */
[----:B-12---:R-:W-:Y:S05]  /*7a60*/  ENDCOLLECTIVE ;  /* 0x000000000000791b */ /* 0x006fea0003800000 */
.L_x_6823:
[----:B------:R-:W-:Y:S01]  /*7a70*/  MOV R8, R0 ;  /* 0x0000000000087202 */ /* 0x000fe20000000f00 */
[----:B------:R-:W-:Y:S01]  /*7a80*/  IMAD.MOV.U32 R7, RZ, RZ, R160 ;  /* 0x000000ffff077224 */ /* 0x000fe200078e00a0 */
[----:B------:R-:W-:Y:S02]  /*7a90*/  MOV R0, 0x1f ;  /* 0x0000001f00007802 */ /* 0x000fe40000000f00 */
[----:B------:R-:W-:Y:S01]  /*7aa0*/  MOV R4, 0x2 ;  /* 0x0000000200047802 */ /* 0x000fe20000000f00 */
[----:B------:R-:W-:-:S07]  /*7ab0*/  FADD.FTZ R8, R161, R8 ;  /* 0x00000008a1087221 */ /* 0x000fce0000010000 */
[----:B------:R-:W-:Y:S05]  /*7ac0*/  WARPSYNC.COLLECTIVE R5, `(.L_x_6824) ;  /* 0x0000000005087348 */ /* 0x000fea0003c00000 */
[----:B------:R1:W2:Y:S02]  /*7ad0*/  SHFL.BFLY P0, R0, R7, R4, R0 ;  /* 0x0c00000407007389 */ /* 0x0002a40000000000 */
[----:B-12---:R-:W-:Y:S05]  /*7ae0*/  ENDCOLLECTIVE ;  /* 0x000000000000791b */ /* 0x006fea0003800000 */
.L_x_6824:
[----:B------:R-:W-:Y:S01]  /*7af0*/  FADD.FTZ R160, R0, R160 ;  /* 0x000000a000a07221 */ /* 0x000fe20000010000 */
[----:B------:R-:W-:Y:S02]  /*7b00*/  MOV R0, 0x1f ;  /* 0x0000001f00007802 */ /* 0x000fe40000000f00 */
[----:B------:R-:W-:Y:S01]  /*7b10*/  MOV R4, 0x1 ;  /* 0x0000000100047802 */ /* 0x000fe20000000f00 */
[----:B------:R-:W-:-:S07]  /*7b20*/  IMAD.MOV.U32 R7, RZ, RZ, R160 ;  /* 0x000000ffff077224 */ /* 0x000fce00078e00a0 */
[----:B------:R-:W-:Y:S05]  /*7b30*/  WARPSYNC.COLLECTIVE R5, `(.L_x_6825) ;  /* 0x0000000005087348 */ /* 0x000fea0003c00000 */
[----:B------:R1:W2:Y:S02]  /*7b40*/  SHFL.BFLY P0, R0, R7, R4, R0 ;  /* 0x0c00000407007389 */ /* 0x0002a40000000000 */
[----:B-12---:R-:W-:Y:S05]  /*7b50*/  ENDCOLLECTIVE ;  /* 0x000000000000791b */ /* 0x006fea0003800000 */
.L_x_6825:
[----:B------:R-:W-:Y:S05]  /*7b60*/  BRA `(.L_x_6826) ;  /* 0xfffffff0002c7947 */ /* 0x000fea000383ffff */
.L_x_6827:
        /* <DEDUP_REMOVED lines=9> */
.L_x_11659:


//--------------------- .text._ZN5flash24flash_fwd_splitkv_kernelI23Flash_fwd_kernel_traitsILi96ELi64ELi64ELi4ELb0ELb0EN7cutlass10bfloat16_tE19Flash_kernel_traitsILi96ELi64ELi64ELi4ES3_EELb0ELb0ELb0ELb0ELb1ELb0ELb1ELb0EEEvNS_16Flash_fwd_paramsE --------------------------
	.section	.text._ZN5flash24flash_fwd_splitkv_kernelI23Flash_fwd_kernel_traitsILi96ELi64ELi64ELi4ELb0ELb0EN7cutlass10bfloat16_tE19Flash_kernel_traitsILi96ELi64ELi64ELi4ES3_EELb0ELb0ELb0ELb0ELb1ELb0ELb1ELb0EEEvNS_16Flash_fwd_paramsE,"ax",@progbits
	.align	128
        .global         _ZN5flash24flash_fwd_splitkv_kernelI23Flash_fwd_kernel_traitsILi96ELi64ELi64ELi4ELb0ELb0EN7cutlass10bfloat16_tE19Flash_kernel_traitsILi96ELi64ELi64ELi4ES3_EELb0ELb0ELb0ELb0ELb1ELb0ELb1ELb0EEEvNS_16Flash_fwd_paramsE
        .type           _ZN5flash24flash_fwd_splitkv_kernelI23Flash_fwd_kernel_traitsILi96ELi64ELi64ELi4ELb0ELb0EN7cutlass10bfloat16_tE19Flash_kernel_traitsILi96ELi64ELi64ELi4ES3_EELb0ELb0ELb0ELb0ELb1ELb0ELb1ELb0EEEvNS_16Flash_fwd_paramsE,@function
        .size           _ZN5flash24flash_fwd_splitkv_kernelI23Flash_fwd_kernel_traitsILi96ELi64ELi64ELi4ELb0ELb0EN7cutlass10bfloat16_tE19Flash_kernel_traitsILi96ELi64ELi64ELi4ES3_EELb0ELb0ELb0ELb0ELb1ELb0ELb1ELb0EEEvNS_16Flash_fwd_paramsE,(.L_x_11660 - _ZN5flash24flash_fwd_splitkv_kernelI23Flash_fwd_kernel_traitsILi96ELi64ELi64ELi4ELb0ELb0EN7cutlass10bfloat16_tE19Flash_kernel_traitsILi96ELi64ELi64ELi4ES3_EELb0ELb0ELb0ELb0ELb1ELb0ELb1ELb0EEEvNS_16Flash_fwd_paramsE)
        .other          _ZN5flash24flash_fwd_splitkv_kernelI23Flash_fwd_kernel_traitsILi96ELi64ELi64ELi4ELb0ELb0EN7cutlass10bfloat16_tE19Flash_kernel_traitsILi96ELi64ELi64ELi4ES3_EELb0ELb0ELb0ELb0ELb1ELb0ELb1ELb0EEEvNS_16Flash_fwd_paramsE,@"STO_CUDA_ENTRY STV_DEFAULT"
_ZN5flash24flash_fwd_splitkv_kernelI23Flash_fwd_kernel_traitsILi96ELi64ELi64ELi4ELb0ELb0EN7cutlass10bfloat16_tE19Flash_kernel_traitsILi96ELi64ELi64ELi4ES3_EELb0ELb0ELb0ELb0ELb1ELb0ELb1ELb0EEEvNS_16Flash_fwd_paramsE:
.text._ZN5flash24flash_fwd_splitkv_kernelI23Flash_fwd_kernel_traitsILi96ELi64ELi64ELi4ELb0ELb0EN7cutlass10bfloat16_tE19Flash_kernel_traitsILi96ELi64ELi64ELi4ES3_EELb0ELb0ELb0ELb0ELb1ELb0ELb1ELb0EEEvNS_16Flash_fwd_paramsE:
        /* <DEDUP_REMOVED lines=29> */
[----:B------:R-:W-:Y:S05]  /*01d0*/  CALL.REL.NOINC `($_ZN5flash24flash_fwd_splitkv_kernelI23Flash_fwd_kernel_traitsILi96ELi64ELi64ELi4ELb0ELb0EN7cutlass10bfloat16_tE19Flash_kernel_traitsILi96ELi64ELi64ELi4ES3_EELb0ELb0ELb0ELb0ELb1ELb0ELb1ELb0EEEvNS_16Flash_fwd_paramsE$_ZN5flash30compute_attn_1rowblock_splitkvI23Flash_fwd_kernel_traitsILi96ELi64ELi64ELi4ELb0ELb0EN7cutlass10bfloat16_tE19Flash_kernel_traitsILi96ELi64ELi64ELi4ES3_EELb0ELb0ELb0ELb0ELb1ELb0ELb1ELb0ENS_16Flash_fwd_paramsEEEvRKT8_iiiii) ;  /* 0x0000000000087944 */ /* 0x000fea0003c00000 */
[----:B------:R-:W-:Y:S05]  /*01e0*/  BSYNC.RECONVERGENT B2 ;  /* 0x0000000000027941 */ /* 0x000fea0003800200 */
.L_x_6828:
[----:B------:R-:W-:Y:S05]  /*01f0*/  EXIT ;  /* 0x000000000000794d */ /* 0x000fea0003800000 */
        .type           $_ZN5flash24flash_fwd_splitkv_kernelI23Flash_fwd_kernel_traitsILi96ELi64ELi64ELi4ELb0ELb0EN7cutlass10bfloat16_tE19Flash_kernel_traitsILi96ELi64ELi64ELi4ES3_EELb0ELb0ELb0ELb0ELb1ELb0ELb1ELb0EEEvNS_16Flash_fwd_paramsE$_ZN5flash30compute_attn_1rowblock_splitkvI23Flash_fwd_kernel_traitsILi96ELi64ELi64ELi4ELb0ELb0EN7cutlass10bfloat16_tE19Flash_kernel_traitsILi96ELi64ELi64ELi4ES3_EELb0ELb0ELb0ELb0ELb1ELb0ELb1ELb0ENS_16Flash_fwd_paramsEEEvRKT8_iiiii,@function
        .size           $_ZN5flash24flash_fwd_splitkv_kernelI23Flash_fwd_kernel_traitsILi96ELi64ELi64ELi4ELb0ELb0EN7cutlass10bfloat16_tE19Flash_kernel_traitsILi96ELi64ELi64ELi4ES3_EELb0ELb0ELb0ELb0ELb1ELb0ELb1ELb0EEEvNS_16Flash_fwd_paramsE$_ZN5flash30compute_attn_1rowblock_splitkvI23Flash_fwd_kernel_traitsILi96ELi64ELi64ELi4ELb0ELb0EN7cutlass10bfloat16_tE19Flash_kernel_traitsILi96ELi64ELi64ELi4ES3_EELb0ELb0ELb0ELb0ELb1ELb0ELb1ELb0ENS_16Flash_fwd_paramsEEEvRKT8_iiiii,(.L_x_11660 - $_ZN5flash24flash_fwd_splitkv_kernelI23Flash_fwd_kernel_traitsILi96ELi64ELi64ELi4ELb0ELb0EN7cutlass10bfloat16_tE19Flash_kernel_traitsILi96ELi64ELi64ELi4ES3_EELb0ELb0ELb0ELb0ELb1ELb0ELb1ELb0EEEvNS_16Flash_fwd_paramsE$_ZN5flash30compute_attn_1rowblock_splitkvI23Flash_fwd_kernel_traitsILi96ELi64ELi64ELi4ELb0ELb0EN7cutlass10bfloat16_tE19Flash_kernel_traitsILi96ELi64ELi64ELi4ES3_EELb0ELb0ELb0ELb0ELb1ELb0ELb1ELb0ENS_16Flash_fwd_paramsEEEvRKT8_iiiii)
$_ZN5flash24flash_fwd_splitkv_kernelI23Flash_fwd_kernel_traitsILi96ELi64ELi64ELi4ELb0ELb0EN7cutlass10bfloat16_tE19Flash_kernel_traitsILi96ELi64ELi64ELi4ES3_EELb0ELb0ELb0ELb0ELb1ELb0ELb1ELb0EEEvNS_16Flash_fwd_paramsE$_ZN5flash30compute_attn_1rowblock_splitkvI23Flash_fwd_kernel_traitsILi96ELi64ELi64ELi4ELb0ELb0EN7cutlass10bfloat16_tE19Flash_kernel_traitsILi96ELi64ELi64ELi4ES3_EELb0ELb0ELb0ELb0ELb1ELb0ELb1ELb0ENS_16Flash_fwd_paramsEEEvRKT8_iiiii:
        /* <DEDUP_REMOVED lines=21> */
[----:B------:R-:W-:-:S06]  /*0350*/  IMAD.MOV.U32 R18, RZ, RZ, -0x1 ;  /* 0xffffffffff127424 */ /* 0x000fcc00078e00ff */
        /* <DEDUP_REMOVED lines=12> */
[----:B------:R-:W2:Y:S02]  /*0420*/  LD.E.U8 R6, desc[UR4][R2.64+0x1b2] ;  /* 0x0001b20402067980 */ /* 0x000ea4000c101100 */
[----:B--2---:R-:W-:-:S13]  /*0430*/  ISETP.NE.AND P1, PT, R6, RZ, PT ;  /* 0x000000ff0600720c */ /* 0x004fda0003f25270 */
[----:B------:R-:W-:Y:S05]  /*0440*/  @!P1 BRA `(.L_x_6830) ;  /* 0x0000000000049947 */ /* 0x000fea0003800000 */
[----:B------:R2:W5:Y:S02]  /*0450*/  LD.E R17, desc[UR4][R12.64] ;  /* 0x000000040c117980 */ /* 0x000564000c101900 */
.L_x_6830:
[----:B------:R-:W-:Y:S05]  /*0460*/  BSYNC.RECONVERGENT B0 ;  /* 0x0000000000007941 */ /* 0x000fea0003800200 */
.L_x_6829:
[----:B------:R-:W-:Y:S04]  /*0470*/  BSSY.RECONVERGENT B0, `(.L_x_6831) ;  /* 0x0000007000007945 */ /* 0x000fe80003800200 */
[----:B------:R-:W-:Y:S05]  /*0480*/  @!P3 BRA `(.L_x_6832) ;  /* 0x000000000014b947 */ /* 0x000fea0003800000 */
[----:B-----5:R-:W3:Y:S02]  /*0490*/  LD.E.U8 R5, desc[UR4][R2.64+0x1b2] ;  /* 0x0001b20402057980 */ /* 0x020ee4000c101100 */
[----:B---3--:R-:W-:-:S13]  /*04a0*/  ISETP.NE.AND P1, PT, R5, RZ, PT ;  /* 0x000000ff0500720c */ /* 0x008fda0003f25270 */
[----:B------:R-:W3:Y:S02]  /*04b0*/  @P1 LD.E R6, desc[UR4][R12.64+0x4] ;  /* 0x000004040c061980 */ /* 0x000ee4000c101900 */
[----:B---3--:R-:W-:-:S06]  /*04c0*/  @P1 IADD3 R5, PT, PT, R6, -R17, RZ ;  /* 0x8000001106051210 */ /* 0x008fcc0007ffe0ff */
[----:B------:R3:W5:Y:S02]  /*04d0*/  @!P1 LD.E R5, desc[UR4][R12.64] ;  /* 0x000000040c059980 */ /* 0x000764000c101900 */
.L_x_6832:
[----:B------:R-:W-:Y:S05]  /*04e0*/  BSYNC.RECONVERGENT B0 ;  /* 0x0000000000007941 */ /* 0x000fea0003800200 */
.L_x_6831:
        /* <DEDUP_REMOVED lines=8> */
.L_x_6834:
[----:B------:R-:W4:Y:S01]  /*0570*/  LD.E.64 R6, desc[UR4][R2.64+0x108] ;  /* 0x0001080402067980 */ /* 0x000f22000c101b00 */
[----:B------:R-:W-:Y:S01]  /*0580*/  BSSY.RECONVERGENT B0, `(.L_x_6836) ;  /* 0x0000006000007945 */ /* 0x000fe20003800200 */
[----:B------:R-:W-:Y:S01]  /*0590*/  IMAD.MOV.U32 R86, RZ, RZ, RZ ;  /* 0x000000ffff567224 */ /* 0x000fe200078e00ff */
[----:B----4-:R-:W-:-:S04]  /*05a0*/  ISETP.NE.U32.AND P0, PT, R6, RZ, PT ;  /* 0x000000ff0600720c */ /* 0x010fc80003f05070 */
[----:B------:R-:W-:-:S13]  /*05b0*/  ISETP.NE.AND.EX P0, PT, R7, RZ, PT, P0 ;  /* 0x000000ff0700720c */ /* 0x000fda0003f05300 */
[----:B------:R-:W-:Y:S05]  /*05c0*/  @!P0 BRA `(.L_x_6837) ;  /* 0x0000000000048947 */ /* 0x000fea0003800000 */
[----:B------:R4:W5:Y:S02]  /*05d0*/  LD.E R86, desc[UR4][R2.64+0xbc] ;  /* 0x0000bc0402567980 */ /* 0x000964000c101900 */
.L_x_6837:
[----:B------:R-:W-:Y:S05]  /*05e0*/  BSYNC.RECONVERGENT B0 ;  /* 0x0000000000007941 */ /* 0x000fea0003800200 */
.L_x_6836:
[----:B-----5:R-:W-:Y:S02]  /*05f0*/  IADD3 R86, PT, PT, R86, R5, -R16 ;  /* 0x0000000556567210 */ /* 0x020fe40007ffe810 */
.L_x_6835:
[----:B------:R-:W-:Y:S05]  /*0600*/  BSYNC.RECONVERGENT B1 ;  /* 0x0000000000017941 */ /* 0x000fea0003800200 */
.L_x_6833:
[----:B------:R-:W-:Y:S01]  /*0610*/  IMAD.SHL.U32 R8, R147, 0x40, RZ ;  /* 0x0000004093087824 */ /* 0x000fe200078e00ff */
[----:B------:R-:W-:Y:S01]  /*0620*/  MOV R6, R146 ;  /* 0x0000009200067202 */ /* 0x000fe20000000f00 */
[----:B------:R-:W-:-:S03]  /*0630*/  IMAD.MOV.U32 R7, RZ, RZ, 0x0 ;  /* 0x00000000ff077424 */ /* 0x000fc600078e00ff */
[----:B------:R-:W-:-:S13]  /*0640*/  ISETP.GT.AND P0, PT, R139, R8, PT ;  /* 0x000000088b00720c */ /* 0x000fda0003f04270 */
[----:B-1234-:R-:W-:Y:S05]  /*0650*/  @!P0 RET.REL.NODEC R6 `(_ZN5flash24flash_fwd_splitkv_kernelI23Flash_fwd_kernel_traitsILi96ELi64ELi64ELi4ELb0ELb0EN7cutlass10bfloat16_tE19Flash_kernel_traitsILi96ELi64ELi64ELi4ES3_EELb0ELb0ELb0ELb0ELb1ELb0ELb1ELb0EEEvNS_16Flash_fwd_paramsE) ;  /* 0xfffffff806688950 */ /* 0x01efea0003c3ffff */
[----:B------:R-:W2:Y:S01]  /*0660*/  LD.E R6, desc[UR4][R2.64+0xb8] ;  /* 0x0000b80402067980 */ /* 0x000ea2000c101900 */
[-C--:B------:R-:W-:Y:S02]  /*0670*/  IABS R9, R10.reuse ;  /* 0x0000000a00097213 */ /* 0x080fe40000000000 */
[----:B------:R-:W-:Y:S01]  /*0680*/  IABS R5, R10 ;  /* 0x0000000a00057213 */ /* 0x000fe20000000000 */
[----:B------:R-:W1:Y:S01]  /*0690*/  S2R R132, SR_TID.X ;  /* 0x0000000000847919 */ /* 0x000e620000002100 */
[----:B------:R-:W3:Y:S03]  /*06a0*/  I2F.RP R7, R9 ;  /* 0x0000000900077306 */ /* 0x000ee60000209400 */
[----:B------:R-:W-:-:S05]  /*06b0*/  IMAD.MOV R5, RZ, RZ, -R5 ;  /* 0x000000ffff057224 */ /* 0x000fca00078e0a05 */
[----:B---3--:R-:W3:Y:S02]  /*06c0*/  MUFU.RCP R12, R7 ;  /* 0x00000007000c7308 */ /* 0x008ee40000001000 */
[----:B---3--:R-:W-:-:S06]  /*06d0*/  VIADD R12, R12, 0xffffffe ;  /* 0x0ffffffe0c0c7836 */ /* 0x008fcc0000000000 */
[----:B------:R3:W4:Y:S02]  /*06e0*/  F2I.FTZ.U32.TRUNC.NTZ R13, R12 ;  /* 0x0000000c000d7305 */ /* 0x000724000021f000 */
[----:B---3--:R-:W-:Y:S02]  /*06f0*/  IMAD.MOV.U32 R12, RZ, RZ, RZ ;  /* 0x000000ffff0c7224 */ /* 0x008fe400078e00ff */
[----:B--2---:R-:W-:-:S05]  /*0700*/  VIADD R6, R6, 0x3f ;  /* 0x0000003f06067836 */ /* 0x004fca0000000000 */
[----:B------:R-:W-:-:S04]  /*0710*/  SHF.R.S32.HI R11, RZ, 0x1f, R6 ;  /* 0x0000001fff0b7819 */ /* 0x000fc80000011406 */
[----:B------:R-:W-:Y:S01]  /*0720*/  LEA.HI R11, R11, R6, RZ, 0x6 ;  /* 0x000000060b0b7211 */ /* 0x000fe200078f30ff */
[----:B----4-:R-:W-:-:S03]  /*0730*/  IMAD.MOV R6, RZ, RZ, -R13 ;  /* 0x000000ffff067224 */ /* 0x010fc600078e0a0d */
        /* <DEDUP_REMOVED lines=29> */
[----:B------:R1:W5:Y:S01]  /*0910*/  LD.E.64 R12, desc[UR4][R2.64+0xa8] ;  /* 0x0000a804020c7980 */ /* 0x000362000c101b00 */
[----:B------:R-:W-:Y:S01]  /*0920*/  SHF.R.U32.HI R6, RZ, 0x3, R132 ;  /* 0x00000003ff067819 */ /* 0x000fe20000011684 */
[----:B------:R-:W-:-:S02]  /*0930*/  IMAD.IADD R139, R139, 0x1, -R8 ;  /* 0x000000018b8b7824 */ /* 0x000fc400078e0a08 */
[----:B------:R-:W-:-:S03]  /*0940*/  IMAD.MOV.U32 R147, RZ, RZ, 0x0 ;  /* 0x00000000ff937424 */ /* 0x000fc600078e00ff */
[C---:B------:R-:W-:Y:S01]  /*0950*/  ISETP.GE.AND P1, PT, R6.reuse, R139, PT ;  /* 0x0000008b0600720c */ /* 0x040fe20003f26270 */
[----:B-1----:R-:W-:-:S05]  /*0960*/  VIADD R2, R6, 0x20 ;  /* 0x0000002006027836 */ /* 0x002fca0000000000 */
        /* <DEDUP_REMOVED lines=8> */
[----:B------:R-:W-:Y:S01]  /*09f0*/  VIADD R4, R6, 0x10 ;  /* 0x0000001006047836 */ /* 0x000fe20000000000 */
[----:B------:R-:W-:Y:S01]  /*0a00*/  ISETP.NE.OR P4, PT, R132, RZ, P2 ;  /* 0x000000ff8400720c */ /* 0x000fe20001785670 */
[----:B------:R-:W-:Y:S02]  /*0a10*/  IMAD R9, R6, 0x60, R9 ;  /* 0x0000006006097824 */ /* 0x000fe400078e0209 */
[----:B----4-:R-:W-:Y:S01]  /*0a20*/  IMAD R0, R5, R0, RZ ;  /* 0x0000000005007224 */ /* 0x010fe200078e02ff */
[----:B------:R-:W-:-:S04]  /*0a30*/  ISETP.GE.AND P3, PT, R4, R139, PT ;  /* 0x0000008b0400720c */ /* 0x000fc80003f66270 */
[----:B------:R-:W-:Y:S02]  /*0a40*/  IADD3 R9, P0, PT, R0, R9, RZ ;  /* 0x0000000900097210 */ /* 0x000fe40007f1e0ff */
        /* <DEDUP_REMOVED lines=8> */
[----:B------:R-:W-:Y:S01]  /*0ad0*/  LEA.HI.X.SX32 R5, R5, RZ, 0x1, P0 ;  /* 0x000000ff05057211 */ /* 0x000fe200000f0eff */
[----:B------:R-:W-:Y:S01]  /*0ae0*/  @!P5 IMAD.MOV.U32 R7, RZ, RZ, -0x800000 ;  /* 0xff800000ff07d424 */ /* 0x000fe200078e00ff */
[C---:B------:R-:W-:Y:S01]  /*0af0*/  LEA R2, P0, R3.reuse, R12, 0x2 ;  /* 0x0000000c03027211 */ /* 0x040fe200078010ff */
[----:B------:R-:W-:Y:S03]  /*0b00*/  @!P1 ST.E.128 desc[UR4][R8.64+0x80], RZ ;  /* 0x000080ff08009985 */ /* 0x000fe6000c101d04 */
[----:B------:R-:W-:Y:S01]  /*0b10*/  LEA.HI.X R3, R3, R13, R5, 0x2, P0 ;  /* 0x0000000d03037211 */ /* 0x000fe200000f1405 */
[----:B------:R-:W-:Y:S01]  /*0b20*/  @!P1 ST.E.128 desc[UR4][R8.64+0x100], RZ ;  /* 0x000100ff08009985 */ /* 0x000fe2000c101d04 */
[----:B------:R-:W-:Y:S01]  /*0b30*/  ISETP.GE.AND P1, PT, R6, R139, PT ;  /* 0x0000008b0600720c */ /* 0x000fe20003f26270 */
[----:B------:R-:W-:-:S02]  /*0b40*/  @!P4 IMAD.MOV.U32 R5, RZ, RZ, -0x800000 ;  /* 0xff800000ff05c424 */ /* 0x000fc400078e00ff */
        /* <DEDUP_REMOVED lines=13> */
[----:B-1----:R-:W-:Y:S05]  /*0c20*/  @P1 RET.REL.NODEC R146 `(_ZN5flash24flash_fwd_splitkv_kernelI23Flash_fwd_kernel_traitsILi96ELi64ELi64ELi4ELb0ELb0EN7cutlass10bfloat16_tE19Flash_kernel_traitsILi96ELi64ELi64ELi4ES3_EELb0ELb0ELb0ELb0ELb1ELb0ELb1ELb0EEEvNS_16Flash_fwd_paramsE) ;  /* 0xfffffff092f41950 */ /* 0x002fea0003c3ffff */
[----:B------:R-:W-:Y:S02]  /*0c30*/  MOV R5, 0xff800000 ;  /* 0xff80000000057802 */ /* 0x000fe40000000f00 */
[----:B------:R-:W-:-:S03]  /*0c40*/  MOV R147, 0x0 ;  /* 0x0000000000937802 */ /* 0x000fc60000000f00 */
[----:B------:R1:W-:Y:S02]  /*0c50*/  ST.E desc[UR4][R2.64+0xc0], R5 ;  /* 0x0000c00502007985 */ /* 0x0003e4000c101904 */
[----:B-1----:R-:W-:Y:S05]  /*0c60*/  RET.REL.NODEC R146 `(_ZN5flash24flash_fwd_splitkv_kernelI23Flash_fwd_kernel_traitsILi96ELi64ELi64ELi4ELb0ELb0EN7cutlass10bfloat16_tE19Flash_kernel_traitsILi96ELi64ELi64ELi4ES3_EELb0ELb0ELb0ELb0ELb1ELb0ELb1ELb0EEEvNS_16Flash_fwd_paramsE) ;  /* 0xfffffff092e47950 */ /* 0x002fea0003c3ffff */
.L_x_6838:
        /* <DEDUP_REMOVED lines=18> */
[----:B------:R-:W4:Y:S04]  /*0d90*/  LD.E.64 R22, desc[UR4][R94.64+0x20] ;  /* 0x000020045e167980 */ /* 0x000f28000c101b00 */
[----:B------:R-:W4:Y:S04]  /*0da0*/  LD.E.64 R140, desc[UR4][R94.64+0x38] ;  /* 0x000038045e8c7980 */ /* 0x000f28000c101b00 */
[----:B------:R-:W4:Y:S04]  /*0db0*/  LD.E.64 R20, desc[UR4][R94.64+0x50] ;  /* 0x000050045e147980 */ /* 0x000f28000c101b00 */
[----:B------:R-:W5:Y:S01]  /*0dc0*/  LD.E.64 R32, desc[UR4][R94.64+0x58] ;  /* 0x000058045e207980 */ /* 0x000f62000c101b00 */
[----:B--2---:R-:W-:-:S04]  /*0dd0*/  IABS R6, R15 ;  /* 0x0000000f00067213 */ /* 0x004fc80000000000 */
[----:B------:R-:W2:Y:S08]  /*0de0*/  I2F.RP R7, R6 ;  /* 0x0000000600077306 */ /* 0x000eb00000209400 */
[----:B--2---:R-:W2:Y:S02]  /*0df0*/  MUFU.RCP R16, R7 ;  /* 0x0000000700107308 */ /* 0x004ea40000001000 */
[----:B--2---:R-:W-:-:S06]  /*0e00*/  IADD3 R16, PT, PT, R16, 0xffffffe, RZ ;  /* 0x0ffffffe10107810 */ /* 0x004fcc0007ffe0ff */
[----:B------:R-:W2:Y:S01]  /*0e10*/  F2I.FTZ.U32.TRUNC.NTZ R17, R16 ;  /* 0x0000001000117305 */ /* 0x000ea2000021f000 */
[----:B-1----:R-:W-:Y:S01]  /*0e20*/  IABS R4, R15 ;  /* 0x0000000f00047213 */ /* 0x002fe20000000000 */
        /* <DEDUP_REMOVED lines=20> */
[C---:B------:R-:W-:Y:S01]  /*0f70*/  LEA R160, P0, R6.reuse, R158, 0x2 ;  /* 0x0000009e06a07211 */ /* 0x040fe200078010ff */
[----:B------:R-:W-:Y:S01]  /*0f80*/  IMAD.MOV.U32 R13, RZ, RZ, R10 ;  /* 0x000000ffff0d7224 */ /* 0x000fe200078e000a */
[----:B------:R-:W5:Y:S02]  /*0f90*/  LD.E.64 R4, desc[UR4][R94.64+0x40] ;  /* 0x000040045e047980 */ /* 0x000f64000c101b00 */
[----:B------:R-:W-:Y:S01]  /*0fa0*/  LEA.HI.X R161, R6, R159, R161, 0x2, P0 ;  /* 0x0000009f06a17211 */ /* 0x000fe200000f14a1 */
[----:B------:R-:W-:Y:S01]  /*0fb0*/  @!P1 IMAD.MOV R13, RZ, RZ, -R13 ;  /* 0x000000ffff0d9224 */ /* 0x000fe200078e0a0d */
[----:B------:R-:W-:-:S05]  /*0fc0*/  @!P2 LOP3.LUT R13, RZ, R15, RZ, 0x33, !PT ;  /* 0x0000000fff0da212 */ /* 0x000fca00078e33ff */
[----:B------:R-:W-:-:S06]  /*0fd0*/  IMAD.WIDE R6, R13, 0x4, R160 ;  /* 0x000000040d067825 */ /* 0x000fcc00078e02a0 */
[----:B------:R1:W3:Y:S01]  /*0fe0*/  LD.E R6, desc[UR4][R6.64] ;  /* 0x0000000406067980 */ /* 0x0002e2000c101900 */
[----:B----4-:R-:W-:-:S04]  /*0ff0*/  IABS R12, R9 ;  /* 0x00000009000c7213 */ /* 0x010fc80000000000 */
[----:B------:R-:W4:Y:S08]  /*1000*/  I2F.RP R24, R12 ;  /* 0x0000000c00187306 */ /* 0x000f300000209400 */
[----:B----4-:R-:W4:Y:S02]  /*1010*/  MUFU.RCP R19, R24 ;  /* 0x0000001800137308 */ /* 0x010f240000001000 */
[----:B----4-:R-:W-:-:S06]  /*1020*/  IADD3 R19, PT, PT, R19, 0xffffffe, RZ ;  /* 0x0ffffffe13137810 */ /* 0x010fcc0007ffe0ff */
[----:B------:R-:W1:Y:S01]  /*1030*/  F2I.FTZ.U32.TRUNC.NTZ R27, R19 ;  /* 0x00000013001b7305 */ /* 0x000e62000021f000 */
        /* <DEDUP_REMOVED lines=24> */
[----:B------:R-:W-:-:S04]  /*11c0*/  @!P1 LOP3.LUT R15, RZ, R9, RZ, 0x33, !PT ;  /* 0x00000009ff0f9212 */ /* 0x000fc800078e33ff */
[----:B------:R-:W-:Y:S02]  /*11d0*/  SHF.R.S32.HI R14, RZ, 0x1f, R15 ;  /* 0x0000001fff0e7819 */ /* 0x000fe4000001140f */
[----:B---3--:R-:W-:Y:S01]  /*11e0*/  SHF.R.S32.HI R11, RZ, 0x1f, R6 ;  /* 0x0000001fff0b7819 */ /* 0x008fe20000011406 */
[----:B------:R-:W-:-:S04]  /*11f0*/  IMAD R10, R23, R6, RZ ;  /* 0x00000006170a7224 */ /* 0x000fc800078e02ff */
[C---:B------:R-:W-:Y:S02]  /*1200*/  IMAD R10, R22.reuse, R11, R10 ;  /* 0x0000000b160a7224 */ /* 0x040fe400078e020a */
[----:B------:R-:W-:-:S05]  /*1210*/  IMAD.WIDE.U32 R22, R22, R6, RZ ;  /* 0x0000000616167225 */ /* 0x000fca00078e00ff */
[----:B------:R-:W-:-:S03]  /*1220*/  IADD3 R23, PT, PT, R23, R10, RZ ;  /* 0x0000000a17177210 */ /* 0x000fc60007ffe0ff */
[----:B------:R-:W-:-:S04]  /*1230*/  IMAD.WIDE.U32 R22, R0, R140, R22 ;  /* 0x0000008c00167225 */ /* 0x000fc800078e0016 */
        /* <DEDUP_REMOVED lines=12> */
.L_x_6840:
        /* <DEDUP_REMOVED lines=11> */
[----:B------:R-:W-:Y:S02]  /*13b0*/  IABS R10, R150 ;  /* 0x00000096000a7213 */ /* 0x000fe40000000000 */
        /* <DEDUP_REMOVED lines=8> */
[----:B------:R-:W-:-:S04]  /*1440*/  IMAD R11, R6, R0, RZ ;  /* 0x00000000060b7224 */ /* 0x000fc800078e02ff */
        /* <DEDUP_REMOVED lines=9> */
[----:B------:R-:W-:Y:S01]  /*14e0*/  @P2 IADD3 R10, PT, PT, R16, R17, RZ ;  /* 0x00000011100a2210 */ /* 0x000fe20007ffe0ff */
[----:B----45:R-:W-:-:S03]  /*14f0*/  @!P2 IMAD R11, R13, R15, RZ ;  /* 0x0000000f0d0ba224 */ /* 0x030fc600078e02ff */
[----:B------:R-:W-:Y:S01]  /*1500*/  @!P2 IADD3 R25, PT, PT, R25, R6, RZ ;  /* 0x000000061919a210 */ /* 0x000fe20007ffe0ff */
[----:B------:R-:W-:Y:S01]  /*1510*/  @!P1 IMAD.IADD R7, R7, 0x1, -R0 ;  /* 0x0000000107079824 */ /* 0x000fe200078e0a00 */
[----:B------:R-:W-:-:S04]  /*1520*/  @!P2 SHF.R.S32.HI R6, RZ, 0x1f, R15 ;  /* 0x0000001fff06a819 */ /* 0x000fc8000001140f */
[----:B------:R-:W-:Y:S01]  /*1530*/  ISETP.GE.U32.AND P4, PT, R7, R0, PT ;  /* 0x000000000700720c */ /* 0x000fe20003f86070 */
[----:B------:R-:W-:Y:S01]  /*1540*/  @!P2 IMAD R11, R12, R6, R11 ;  /* 0x000000060c0ba224 */ /* 0x000fe200078e020b */
[----:B------:R-:W-:Y:S01]  /*1550*/  LOP3.LUT R7, R150, R9, RZ, 0x3c, !PT ;  /* 0x0000000996077212 */ /* 0x000fe200078e3cff */
[----:B------:R-:W-:Y:S01]  /*1560*/  @!P2 IMAD.WIDE.U32 R12, R12, R15, R24 ;  /* 0x0000000f0c0ca225 */ /* 0x000fe200078e0018 */
[----:B------:R-:W-:-:S03]  /*1570*/  ISETP.NE.AND P3, PT, R9, RZ, PT ;  /* 0x000000ff0900720c */ /* 0x000fc60003f65270 */
[-C--:B------:R-:W-:Y:S02]  /*1580*/  @P2 IMAD R6, R141, R10.reuse, RZ ;  /* 0x0000000a8d062224 */ /* 0x080fe400078e02ff */
[----:B------:R-:W-:Y:S01]  /*1590*/  @P2 IMAD.WIDE.U32 R24, R140, R10, RZ ;  /* 0x0000000a8c182225 */ /* 0x000fe200078e00ff */
[----:B------:R-:W-:Y:S02]  /*15a0*/  ISETP.GE.AND P0, PT, R7, RZ, PT ;  /* 0x000000ff0700720c */ /* 0x000fe40003f06270 */
[----:B------:R-:W-:Y:S01]  /*15b0*/  @!P2 IADD3 R11, PT, PT, R13, R11, RZ ;  /* 0x0000000b0d0ba210 */ /* 0x000fe20007ffe0ff */
[----:B------:R-:W-:Y:S01]  /*15c0*/  @P2 IMAD.MOV.U32 R12, RZ, RZ, R24 ;  /* 0x000000ffff0c2224 */ /* 0x000fe200078e0018 */
[----:B------:R-:W-:Y:S02]  /*15d0*/  LEA R0, R89, 0xffffffc0, 0x6 ;  /* 0xffffffc059007811 */ /* 0x000fe400078e30ff */
[----:B------:R-:W-:Y:S02]  /*15e0*/  @P2 IADD3 R11, PT, PT, R25, R6, RZ ;  /* 0x00000006190b2210 */ /* 0x000fe40007ffe0ff */
[----:B------:R-:W-:Y:S01]  /*15f0*/  @!P1 IADD3 R14, PT, PT, R14, 0x1, RZ ;  /* 0x000000010e0e9810 */ /* 0x000fe20007ffe0ff */
[----:B------:R-:W-:Y:S01]  /*1600*/  IMAD R10, R141, R0, RZ ;  /* 0x000000008d0a7224 */ /* 0x000fe200078e02ff */
[----:B------:R-:W-:Y:S01]  /*1610*/  SHF.R.S32.HI R13, RZ, 0x1f, R0 ;  /* 0x0000001fff0d7819 */ /* 0x000fe20000011400 */
[----:B------:R-:W-:Y:S01]  /*1620*/  @!P2 IMAD R6, R5, R16, RZ ;  /* 0x000000100506a224 */ /* 0x000fe200078e02ff */
[----:B------:R-:W-:Y:S01]  /*1630*/  @!P2 SHF.R.S32.HI R7, RZ, 0x1f, R16 ;  /* 0x0000001fff07a819 */ /* 0x000fe20000011410 */
[----:B------:R-:W-:Y:S01]  /*1640*/  IMAD.MOV.U32 R25, RZ, RZ, R11 ;  /* 0x000000ffff197224 */ /* 0x000fe200078e000b */
[----:B------:R-:W-:-:S02]  /*1650*/  MOV R24, R12 ;  /* 0x0000000c00187202 */ /* 0x000fc40000000f00 */
        /* <DEDUP_REMOVED lines=8> */
[----:B------:R-:W-:Y:S01]  /*16e0*/  @!P2 IADD3 R27, PT, PT, R27, R6, RZ ;  /* 0x000000061b1ba210 */ /* 0x000fe20007ffe0ff */
[----:B------:R-:W-:Y:S01]  /*16f0*/  @!P2 IMAD R6, R23, R15, RZ ;  /* 0x0000000f1706a224 */ /* 0x000fe200078e02ff */
[----:B------:R-:W-:Y:S01]  /*1700*/  @!P2 SHF.R.S32.HI R7, RZ, 0x1f, R15 ;  /* 0x0000001fff07a819 */ /* 0x000fe2000001140f */
[----:B------:R-:W-:Y:S01]  /*1710*/  IMAD R11, R21, R14, RZ ;  /* 0x0000000e150b7224 */ /* 0x000fe200078e02ff */
[----:B------:R-:W-:Y:S02]  /*1720*/  SHF.R.S32.HI R10, RZ, 0x1f, R14 ;  /* 0x0000001fff0a7819 */ /* 0x000fe4000001140e */
[----:B------:R-:W-:Y:S01]  /*1730*/  @P2 IADD3 R16, PT, PT, R16, R17, RZ ;  /* 0x0000001110102210 */ /* 0x000fe20007ffe0ff */
[----:B------:R-:W-:-:S02]  /*1740*/  @!P2 IMAD R6, R22, R7, R6 ;  /* 0x000000071606a224 */ /* 0x000fc400078e0206 */
[----:B------:R-:W-:-:S04]  /*1750*/  @!P2 IMAD.WIDE.U32 R22, R22, R15, R26 ;  /* 0x0000000f1616a225 */ /* 0x000fc800078e001a */
[----:B------:R-:W-:-:S04]  /*1760*/  IMAD.WIDE.U32 R24, R20, R14, R24 ;  /* 0x0000000e14187225 */ /* 0x000fc800078e0018 */
[----:B------:R-:W-:Y:S02]  /*1770*/  IMAD R11, R20, R10, R11 ;  /* 0x0000000a140b7224 */ /* 0x000fe400078e020b */
        /* <DEDUP_REMOVED lines=8> */
.L_x_6841:
[----:B------:R-:W-:Y:S05]  /*1800*/  BSYNC.RECONVERGENT B0 ;  /* 0x0000000000007941 */ /* 0x000fea0003800200 */
.L_x_6839:
[----:B------:R-:W-:Y:S01]  /*1810*/  ISETP.NE.AND P4, PT, R18, -0x1, PT ;  /* 0xffffffff1200780c */ /* 0x000fe20003f85270 */
[----:B------:R-:W2:Y:S04]  /*1820*/  LD.E.64 R28, desc[UR4][R2.64+0x30] ;  /* 0x00003004021c7980 */ /* 0x000ea8000c101b00 */
[----:B------:R-:W3:Y:S04]  /*1830*/  LD.E.64 R26, desc[UR4][R2.64+0x48] ;  /* 0x00004804021a7980 */ /* 0x000ee8000c101b00 */
[----:B------:R-:W4:Y:S04]  /*1840*/  LD.E.64 R24, desc[UR4][R2.64+0x8] ;  /* 0x0000080402187980 */ /* 0x000f28000c101b00 */
[----:B------:R-:W4:Y:S04]  /*1850*/  @!P4 LD.E.64 R30, desc[UR4][R2.64+0x18] ;  /* 0x00001804021ec980 */ /* 0x000f28000c101b00 */
        /* <DEDUP_REMOVED lines=22> */
[----:B------:R-:W-:Y:S01]  /*19c0*/  ISETP.NE.AND P1, PT, R9, RZ, PT ;  /* 0x000000ff0900720c */ /* 0x000fe20003f25270 */
[----:B------:R-:W-:Y:S02]  /*19d0*/  IMAD.SHL.U32 R149, R132, 0x8, RZ ;  /* 0x0000000884957824 */ /* 0x000fe400078e00ff */
[----:B-----5:R-:W-:-:S06]  /*19e0*/  IMAD R20, R13, R4, RZ ;  /* 0x000000040d147224 */ /* 0x020fcc00078e02ff */
[----:B------:R-:W-:-:S04]  /*19f0*/  @P2 VIADD R19, R19, 0x1 ;  /* 0x0000000113132836 */ /* 0x000fc80000000000 */
[----:B------:R-:W-:Y:S01]  /*1a00*/  IMAD.MOV.U32 R11, RZ, RZ, R19 ;  /* 0x000000ffff0b7224 */ /* 0x000fe200078e0013 */
[----:B------:R-:W-:Y:S01]  /*1a10*/  LOP3.LUT R17, R149, 0x18, RZ, 0xc0, !PT ;  /* 0x0000001895117812 */ /* 0x000fe200078ec0ff */
[----:B------:R-:W-:-:S04]  /*1a20*/  IMAD.WIDE.U32 R34, R0, R4, RZ ;  /* 0x0000000400227225 */ /* 0x000fc800078e00ff */
[----:B------:R-:W-:Y:S01]  /*1a30*/  @!P0 IMAD.MOV R11, RZ, RZ, -R11 ;  /* 0x000000ffff0b8224 */ /* 0x000fe200078e0a0b */
[----:B------:R-:W-:Y:S01]  /*1a40*/  @!P1 LOP3.LUT R11, RZ, R9, RZ, 0x33, !PT ;  /* 0x00000009ff0b9212 */ /* 0x000fe200078e33ff */
[----:B------:R-:W-:Y:S02]  /*1a50*/  IMAD R20, R0, R5, R20 ;  /* 0x0000000500147224 */ /* 0x000fe400078e0214 */
[----:B------:R-:W-:Y:S01]  /*1a60*/  IMAD.IADD R139, R139, 0x1, -R8 ;  /* 0x000000018b8b7824 */ /* 0x000fe200078e0a08 */
[----:B------:R-:W-:Y:S01]  /*1a70*/  SHF.R.U32.HI R8, RZ, 0x2, R132 ;  /* 0x00000002ff087819 */ /* 0x000fe20000011684 */
[----:B------:R-:W-:Y:S01]  /*1a80*/  IMAD R13, R89, -0x40, R86 ;  /* 0xffffffc0590d7824 */ /* 0x000fe200078e0256 */
[----:B------:R-:W-:Y:S01]  /*1a90*/  IADD3 R10, P1, P0, R34, R10, R17 ;  /* 0x0000000a220a7210 */ /* 0x000fe2000783e011 */
[----:B------:R-:W-:Y:S01]  /*1aa0*/  IMAD.IADD R20, R35, 0x1, R20 ;  /* 0x0000000123147824 */ /* 0x000fe200078e0214 */
[----:B------:R-:W-:Y:S01]  /*1ab0*/  SHF.R.S32.HI R12, RZ, 0x1f, R11 ;  /* 0x0000001fff0c7819 */ /* 0x000fe2000001140b */
[----:B------:R-:W-:-:S02]  /*1ac0*/  IMAD R9, R33, R11, RZ ;  /* 0x0000000b21097224 */ /* 0x000fc400078e02ff */
[----:B------:R-:W-:Y:S01]  /*1ad0*/  IMAD.WIDE.U32 R34, R32, R11, RZ ;  /* 0x0000000b20227225 */ /* 0x000fe200078e00ff */
[----:B------:R-:W-:-:S03]  /*1ae0*/  LOP3.LUT R11, R149, 0xc0, RZ, 0xc0, !PT ;  /* 0x000000c0950b7812 */ /* 0x000fc600078ec0ff */
[----:B------:R-:W-:Y:S02]  /*1af0*/  VIADD R0, R8, 0x20 ;  /* 0x0000002008007836 */ /* 0x000fe40000000000 */
[----:B------:R-:W-:Y:S01]  /*1b00*/  VIADD R13, R13, 0x40 ;  /* 0x000000400d0d7836 */ /* 0x000fe20000000000 */
[----:B------:R-:W-:Y:S01]  /*1b10*/  LOP3.LUT R148, R11, 0x18, R132, 0xf8, !PT ;  /* 0x000000180b947812 */ /* 0x000fe200078ef884 */
[----:B------:R-:W-:Y:S01]  /*1b20*/  IMAD R9, R12, R32, R9 ;  /* 0x000000200c097224 */ /* 0x000fe200078e0209 */
[----:B------:R-:W-:Y:S02]  /*1b30*/  IADD3.X R20, PT, PT, R20, R15, RZ, P1, P0 ;  /* 0x0000000f14147210 */ /* 0x000fe40000fe04ff */
[C---:B------:R-:W-:Y:S02]  /*1b40*/  ISETP.GE.AND P5, PT, R0.reuse, R139, PT ;  /* 0x0000008b0000720c */ /* 0x040fe40003fa6270 */
[CC--:B------:R-:W-:Y:S02]  /*1b50*/  ISETP.GE.AND P3, PT, R0.reuse, R13.reuse, PT ;  /* 0x0000000d0000720c */ /* 0x0c0fe40003f66270 */
[----:B------:R-:W-:Y:S01]  /*1b60*/  ISETP.GE.AND P2, PT, R0, R13, PT ;  /* 0x0000000d0000720c */ /* 0x000fe20003f46270 */
[----:B------:R-:W-:Y:S01]  /*1b70*/  IMAD.IADD R9, R35, 0x1, R9 ;  /* 0x0000000123097824 */ /* 0x000fe200078e0209 */
[----:B------:R-:W-:-:S02]  /*1b80*/  IADD3 R10, P0, PT, R10, R34, RZ ;  /* 0x000000220a0a7210 */ /* 0x000fc40007f1e0ff */
[----:B------:R-:W-:Y:S02]  /*1b90*/  LOP3.LUT R0, R149, 0x1f20, RZ, 0xc0, !PT ;  /* 0x00001f2095007812 */ /* 0x000fe400078ec0ff */
[----:B------:R-:W-:Y:S01]  /*1ba0*/  LOP3.LUT R11, R148, R17, RZ, 0x3c, !PT ;  /* 0x00000011940b7212 */ /* 0x000fe200078e3cff */
[----:B------:R-:W1:Y:S03]  /*1bb0*/  S2UR UR6, SR_CgaCtaId ;  /* 0x00000000000679c3 */ /* 0x000e660000008800 */
[----:B------:R-:W-:Y:S01]  /*1bc0*/  LOP3.LUT R0, R0, R11, RZ, 0xfc, !PT ;  /* 0x0000000b00007212 */ /* 0x000fe200078efcff */
[----:B------:R-:W-:Y:S01]  /*1bd0*/  IMAD.X R11, R20, 0x1, R9, P0 ;  /* 0x00000001140b7824 */ /* 0x000fe200000e0609 */
[----:B------:R-:W-:Y:S02]  /*1be0*/  ISETP.GE.AND P6, PT, R8, R139, PT ;  /* 0x0000008b0800720c */ /* 0x000fe40003fc6270 */
[----:B------:R-:W-:Y:S01]  /*1bf0*/  IADD3 R16, P1, PT, R17, R16, RZ ;  /* 0x0000001011107210 */ /* 0x000fe20007f3e0ff */
[----:B------:R-:W-:Y:S01]  /*1c00*/  UMOV UR7, 0x400 ;  /* 0x0000040000077882 */ /* 0x000fe20000000000 */
[----:B------:R-:W-:Y:S01]  /*1c10*/  IMAD R143, R141, R8, RZ ;  /* 0x000000088d8f7224 */ /* 0x000fe200078e02ff */
[----:B------:R-:W-:Y:S01]  /*1c20*/  SHF.L.U64.HI R141, R140, 0x5, R141 ;  /* 0x000000058c8d7819 */ /* 0x000fe2000001028d */
[----:B-1----:R-:W-:-:S06]  /*1c30*/  ULEA UR6, UR6, UR7, 0x18 ;  /* 0x0000000706067291 */ /* 0x002fcc000f8ec0ff */
[----:B------:R-:W-:-:S04]  /*1c40*/  IMAD.U32 R135, RZ, RZ, UR6 ;  /* 0x00000006ff877e24 */ /* 0x000fc8000f8e00ff */
[----:B------:R-:W-:Y:S01]  /*1c50*/  IMAD R93, R0, 0x2, R135 ;  /* 0x00000002005d7824 */ /* 0x000fe200078e0287 */
[----:B------:R-:W-:Y:S01]  /*1c60*/  SHF.R.U32.HI R120, RZ, 0x1, R132 ;  /* 0x00000001ff787819 */ /* 0x000fe20000011684 */
[----:B------:R-:W-:Y:S02]  /*1c70*/  IMAD.SHL.U32 R134, R132, 0x10, RZ ;  /* 0x0000001084867824 */ /* 0x000fe400078e00ff */
[----:B--2---:R-:W-:Y:S02]  /*1c80*/  @P4 IMAD R12, R29, R18, RZ ;  /* 0x000000121d0c4224 */ /* 0x004fe400078e02ff */
[----:B---3--:R-:W-:Y:S02]  /*1c90*/  IMAD R9, R27, R150, RZ ;  /* 0x000000961b097224 */ /* 0x008fe400078e02ff */
[-C--:B----4-:R-:W-:Y:S02]  /*1ca0*/  @!P4 IMAD R15, R31, R151.reuse, RZ ;  /* 0x000000971f0fc224 */ /* 0x090fe400078e02ff */
[----:B------:R-:W-:-:S04]  /*1cb0*/  @!P4 IMAD.WIDE.U32 R32, R30, R151, RZ ;  /* 0x000000971e20c225 */ /* 0x000fc800078e00ff */
[----:B------:R-:W-:-:S04]  /*1cc0*/  @P4 IMAD.WIDE.U32 R30, R28, R18, RZ ;  /* 0x000000121c1e4225 */ /* 0x000fc800078e00ff */
[----:B------:R-:W-:Y:S02]  /*1cd0*/  @!P4 IMAD.IADD R15, R33, 0x1, R15 ;  /* 0x00000001210fc824 */ /* 0x000fe400078e020f */
[----:B------:R-:W-:Y:S01]  /*1ce0*/  @P4 IMAD.IADD R15, R31, 0x1, R12 ;  /* 0x000000011f0f4824 */ /* 0x000fe200078e020c */
[----:B------:R-:W-:Y:S01]  /*1cf0*/  SHF.R.S32.HI R12, RZ, 0x1f, R150 ;  /* 0x0000001fff0c7819 */ /* 0x000fe20000011496 */
[----:B------:R-:W-:Y:S02]  /*1d00*/  @!P4 IMAD.MOV.U32 R18, RZ, RZ, R32 ;  /* 0x000000ffff12c224 */ /* 0x000fe400078e0020 */
[----:B------:R-:W-:Y:S02]  /*1d10*/  @P4 IMAD.MOV.U32 R18, RZ, RZ, R30 ;  /* 0x000000ffff124224 */ /* 0x000fe400078e001e */
[----:B------:R-:W-:Y:S02]  /*1d20*/  IMAD R12, R26, R12, R9 ;  /* 0x0000000c1a0c7224 */ /* 0x000fe400078e0209 */
[----:B------:R-:W-:Y:S01]  /*1d30*/  IMAD.MOV.U32 R9, RZ, RZ, RZ ;  /* 0x000000ffff097224 */ /* 0x000fe200078e00ff */
[----:B------:R-:W-:Y:S01]  /*1d40*/  IADD3 R20, P0, PT, R17, R18, RZ ;  /* 0x0000001211147210 */ /* 0x000fe20007f1e0ff */
[----:B------:R-:W-:-:S04]  /*1d50*/  IMAD.WIDE.U32 R18, R147, 0x40, R8 ;  /* 0x0000004093127825 */ /* 0x000fc800078e0008 */
[----:B------:R-:W-:Y:S02]  /*1d60*/  IMAD.X R21, RZ, RZ, R15, P0 ;  /* 0x000000ffff157224 */ /* 0x000fe400000e060f */
[----:B------:R-:W-:Y:S01]  /*1d70*/  IMAD.X R17, RZ, RZ, R14, P1 ;  /* 0x000000ffff117224 */ /* 0x000fe200008e060e */
[----:B------:R-:W-:Y:S01]  /*1d80*/  @!P5 IADD3 R14, P0, PT, R18, 0x20, RZ ;  /* 0x00000020120ed810 */ /* 0x000fe20007f1e0ff */
[----:B------:R-:W-:-:S04]  /*1d90*/  IMAD.WIDE.U32 R20, R150, R26, R20 ;  /* 0x0000001a96147225 */ /* 0x000fc800078e0014 */
[----:B------:R-:W-:Y:S02]  /*1da0*/  IMAD.IADD R21, R21, 0x1, R12 ;  /* 0x0000000115157824 */ /* 0x000fe400078e020c */
[----:B------:R-:W-:Y:S02]  /*1db0*/  @!P6 IMAD R15, R19, R28, RZ ;  /* 0x0000001c130fe224 */ /* 0x000fe400078e02ff */
[----:B------:R-:W-:Y:S02]  /*1dc0*/  @!P5 IMAD.X R9, RZ, RZ, R19, P0 ;  /* 0x000000ffff09d224 */ /* 0x000fe400000e0613 */
[C---:B------:R-:W-:Y:S01]  /*1dd0*/  IMAD.WIDE.U32 R26, R8.reuse, R140, R16 ;  /* 0x0000008c081a7225 */ /* 0x040fe200078e0010 */
[----:B------:R-:W-:-:S03]  /*1de0*/  ISETP.GE.AND P4, PT, R8, R13, PT ;  /* 0x0000000d0800720c */ /* 0x000fc60003f86270 */
[--C-:B------:R-:W-:Y:S02]  /*1df0*/  @!P5 IMAD.MOV.U32 R16, RZ, RZ, R20.reuse ;  /* 0x000000ffff10d224 */ /* 0x100fe400078e0014 */
[----:B------:R-:W-:Y:S02]  /*1e00*/  @!P5 IMAD.MOV.U32 R17, RZ, RZ, R21 ;  /* 0x000000ffff11d224 */ /* 0x000fe400078e0015 */
[C---:B------:R-:W-:Y:S02]  /*1e10*/  @!P6 IMAD R12, R18.reuse, R29, R15 ;  /* 0x0000001d120ce224 */ /* 0x040fe400078e020f */
[-C--:B------:R-:W-:Y:S02]  /*1e20*/  @!P5 IMAD R9, R9, R28.reuse, RZ ;  /* 0x0000001c0909d224 */ /* 0x080fe400078e02ff */
[----:B------:R-:W-:Y:S01]  /*1e30*/  @!P6 IMAD.WIDE.U32 R18, R18, R28, R20 ;  /* 0x0000001c1212e225 */ /* 0x000fe200078e0014 */
[----:B------:R-:W-:-:S03]  /*1e40*/  LEA R144, P0, R26, R24, 0x1 ;  /* 0x000000181a907211 */ /* 0x000fc600078008ff */
[----:B------:R-:W-:Y:S02]  /*1e50*/  IMAD.IADD R143, R27, 0x1, R143 ;  /* 0x000000011b8f7824 */ /* 0x000fe400078e028f */
[-C--:B------:R-:W-:Y:S02]  /*1e60*/  @!P5 IMAD R9, R29, R14.reuse, R9 ;  /* 0x0000000e1d09d224 */ /* 0x080fe400078e0209 */
[----:B------:R-:W-:Y:S01]  /*1e70*/  @!P5 IMAD.WIDE.U32 R16, R28, R14, R16 ;  /* 0x0000000e1c10d225 */ /* 0x000fe200078e0010 */
[----:B------:R-:W-:-:S03]  /*1e80*/  LEA.HI.X R143, R26, R25, R143, 0x1, P0 ;  /* 0x000000191a8f7211 */ /* 0x000fc600000f0c8f */
[----:B------:R-:W-:Y:S01]  /*1e90*/  @!P6 IMAD.IADD R15, R19, 0x1, R12 ;  /* 0x00000001130fe824 */ /* 0x000fe200078e020c */
[-C--:B------:R-:W-:Y:S01]  /*1ea0*/  @!P6 LEA R12, P1, R18, R22.reuse, 0x1 ;  /* 0x00000016120ce211 */ /* 0x080fe200078208ff */
[----:B------:R-:W-:Y:S01]  /*1eb0*/  @!P5 IMAD.IADD R9, R17, 0x1, R9 ;  /* 0x000000011109d824 */ /* 0x000fe200078e0209 */
[----:B------:R-:W-:Y:S01]  /*1ec0*/  @!P5 LEA R14, P0, R16, R22, 0x1 ;  /* 0x00000016100ed211 */ /* 0x000fe200078008ff */
[----:B------:R-:W-:Y:S01]  /*1ed0*/  IMAD.SHL.U32 R140, R140, 0x20, RZ ;  /* 0x000000208c8c7824 */ /* 0x000fe200078e00ff */
[-C--:B------:R-:W-:Y:S02]  /*1ee0*/  @!P6 LEA.HI.X R13, R18, R23.reuse, R15, 0x1, P1 ;  /* 0x00000017120de211 */ /* 0x080fe400008f0c0f */
[----:B------:R-:W-:Y:S01]  /*1ef0*/  @!P5 LEA.HI.X R15, R16, R23, R9, 0x1, P0 ;  /* 0x00000017100fd211 */ /* 0x000fe200000f0c09 */
[----:B------:R-:W-:Y:S01]  /*1f00*/  @!P4 IMAD.MOV.U32 R145, RZ, RZ, R143 ;  /* 0x000000ffff91c224 */ /* 0x000fe200078e008f */
        /* <DEDUP_REMOVED lines=18> */
[----:B------:R-:W-:Y:S01]  /*2030*/  IMAD.SHL.U32 R88, R132, 0x20, RZ ;  /* 0x0000002084587824 */ /* 0x000fe200078e00ff */
[----:B------:R-:W-:Y:S01]  /*2040*/  LOP3.LUT R85, R120, 0x8, RZ, 0xc0, !PT ;  /* 0x0000000878557812 */ /* 0x000fe200078ec0ff */
[----:B------:R-:W-:Y:S01]  /*2050*/  IMAD.SHL.U32 R91, R132, 0x4, RZ ;  /* 0x00000004845b7824 */ /* 0x000fe200078e00ff */
[----:B-1----:R-:W-:Y:S01]  /*2060*/  LOP3.LUT R13, R134, 0x3e00, RZ, 0xc0, !PT ;  /* 0x00003e00860d7812 */ /* 0x002fe200078ec0ff */
[----:B--2---:R-:W-:-:S04]  /*2070*/  IMAD.WIDE.U32 R14, R8, R4, R10 ;  /* 0x00000004080e7225 */ /* 0x004fc800078e000a */
[----:B------:R-:W-:Y:S01]  /*2080*/  IMAD R9, R5, R8, RZ ;  /* 0x0000000805097224 */ /* 0x000fe200078e02ff */
[----:B------:R-:W-:-:S06]  /*2090*/  DEPBAR.LE SB0, 0x0 ;  /* 0x000080000000791a */ /* 0x000fcc0000000000 */
[----:B------:R-:W-:Y:S05]  /*20a0*/  WARPSYNC.ALL ;  /* 0x0000000000007948 */ /* 0x000fea0003800000 */
[----:B------:R-:W-:Y:S01]  /*20b0*/  LOP3.LUT R11, R134, 0x100, RZ, 0xc0, !PT ;  /* 0x00000100860b7812 */ /* 0x000fe200078ec0ff */
[----:B------:R-:W-:Y:S01]  /*20c0*/  IMAD.IADD R9, R15, 0x1, R9 ;  /* 0x000000010f097824 */ /* 0x000fe200078e0209 */
[----:B------:R-:W-:Y:S01]  /*20d0*/  LOP3.LUT R17, R88, 0xc0, RZ, 0xc0, !PT ;  /* 0x000000c058117812 */ /* 0x000fe200078ec0ff */
[----:B------:R-:W-:Y:S01]  /*20e0*/  IMAD.SHL.U32 R87, R4, 0x20, RZ ;  /* 0x0000002004577824 */ /* 0x000fe200078e00ff */
[----:B------:R-:W-:Y:S02]  /*20f0*/  LOP3.LUT R10, R91, 0x18, RZ, 0xc0, !PT ;  /* 0x000000185b0a7812 */ /* 0x000fe400078ec0ff */
[----:B------:R-:W-:-:S02]  /*2100*/  LOP3.LUT R85, R85, 0xc0, R88, 0xf8, !PT ;  /* 0x000000c055557812 */ /* 0x000fc400078ef858 */
[--C-:B------:R-:W-:Y:S02]  /*2110*/  LOP3.LUT R13, R13, 0x20, R88.reuse, 0xf8, !PT ;  /* 0x000000200d0d7812 */ /* 0x100fe400078ef858 */
[----:B------:R-:W-:Y:S02]  /*2120*/  LEA R156, P0, R14, R6, 0x1 ;  /* 0x000000060e9c7211 */ /* 0x000fe400078008ff */
[----:B------:R-:W-:Y:S02]  /*2130*/  LOP3.LUT R11, R11, 0x20, R88, 0xf8, !PT ;  /* 0x000000200b0b7812 */ /* 0x000fe400078ef858 */
[----:B------:R-:W-:Y:S02]  /*2140*/  LOP3.LUT R8, R17, 0x8, R132, 0xf8, !PT ;  /* 0x0000000811087812 */ /* 0x000fe400078ef884 */
[----:B------:R-:W-:Y:S02]  /*2150*/  LOP3.LUT R85, R85, R10, RZ, 0x3c, !PT ;  /* 0x0000000a55557212 */ /* 0x000fe400078e3cff */
[----:B------:R-:W-:-:S02]  /*2160*/  LOP3.LUT R0, R13, 0x100, R88, 0xf8, !PT ;  /* 0x000001000d007812 */ /* 0x000fc400078ef858 */
[----:B------:R-:W-:Y:S01]  /*2170*/  LEA.HI.X R157, R14, R7, R9, 0x1, P0 ;  /* 0x000000070e9d7211 */ /* 0x000fe200000f0c09 */
[----:B------:R-:W-:Y:S01]  /*2180*/  BAR.SYNC.DEFER_BLOCKING 0x0 ;  /* 0x0000000000007b1d */ /* 0x000fe20000010000 */
[----:B------:R-:W-:Y:S02]  /*2190*/  SHF.L.U64.HI R84, R4, 0x5, R5 ;  /* 0x0000000504547819 */ /* 0x000fe40000010205 */
[----:B------:R-:W-:Y:S02]  /*21a0*/  @!P2 LEA R4, P0, R87, R156, 0x1 ;  /* 0x0000009c5704a211 */ /* 0x000fe400078008ff */
[----:B------:R-:W-:Y:S02]  /*21b0*/  LOP3.LUT R6, R11, R8, R10, 0xf6, !PT ;  /* 0x000000080b067212 */ /* 0x000fe400078ef60a */
[----:B------:R-:W-:Y:S02]  /*21c0*/  LOP3.LUT R0, R0, R85, RZ, 0xfc, !PT ;  /* 0x0000005500007212 */ /* 0x000fe400078efcff */
[----:B------:R-:W-:Y:S01]  /*21d0*/  @!P2 LEA.HI.X R5, R87, R157, R84, 0x1, P0 ;  /* 0x0000009d5705a211 */ /* 0x000fe200000f0c54 */
[----:B------:R-:W-:-:S02]  /*21e0*/  IMAD R97, R6, 0x2, R135 ;  /* 0x0000000206617824 */ /* 0x000fc400078e0287 */
        /* <DEDUP_REMOVED lines=20> */
[----:B------:R-:W3:Y:S04]  /*2330*/  LDSM.16.M88.4 R12, [R97+0x3000] ;  /* 0x00300000610c783b */ /* 0x000ee80000000200 */
[----:B------:R-:W2:Y:S04]  /*2340*/  LDSM.16.M88.4 R56, [R97+0x3400] ;  /* 0x003400006138783b */ /* 0x000ea80000000200 */
        /* <DEDUP_REMOVED lines=15> */
[C---:B---3--:R-:W-:Y:S03]  /*2440*/  HMMA.16816.F32.BF16 R16, R40.reuse, R12, RZ ;  /* 0x0000000c2810723c */ /* 0x048fe600000418ff */
[----:B------:R-:W-:Y:S04]  /*2450*/  LDSM.16.M88.4 R76, [R92+0x1000] ;  /* 0x001000005c4c783b */ /* 0x000fe80000000200 */
[----:B------:R-:W-:Y:S01]  /*2460*/  LDSM.16.M88.4 R80, [R90+0x4000] ;  /* 0x004000005a50783b */ /* 0x000fe20000000200 */
[----:B--2---:R-:W-:Y:S03]  /*2470*/  HMMA.16816.F32.BF16 R60, R40, R56, RZ ;  /* 0x00000038283c723c */ /* 0x004fe600000418ff */
[----:B------:R-:W-:Y:S01]  /*2480*/  LDSM.16.M88.4 R72, [R90+0x4400] ;  /* 0x004400005a48783b */ /* 0x000fe20000000200 */
[----:B------:R-:W-:-:S03]  /*2490*/  VIADD R155, R89, 0xffffffff ;  /* 0xffffffff599b7836 */ /* 0x000fc60000000000 */
        /* <DEDUP_REMOVED lines=30> */
[C---:B------:R-:W-:Y:S08]  /*2680*/  HMMA.16816.F32.BF16 R60, R4.reuse, R24, R60 ;  /* 0x00000018043c723c */ /* 0x040ff0000004183c */
[----:B------:R-:W-:Y:S01]  /*2690*/  HMMA.16816.F32.BF16 R56, R4, R26, R56 ;  /* 0x0000001a0438723c */ /* 0x000fe20000041838 */
[----:B------:R-:W1:Y:S04]  /*26a0*/  LDSM.16.M88.4 R4, [R90+0x5000] ;  /* 0x005000005a04783b */ /* 0x000e680000000200 */
[----:B------:R-:W4:Y:S03]  /*26b0*/  LDSM.16.M88.4 R24, [R97+0x5800] ;  /* 0x005800006118783b */ /* 0x000f260000000200 */
[C---:B------:R-:W-:Y:S08]  /*26c0*/  HMMA.16816.F32.BF16 R16, R76.reuse, R80, R16 ;  /* 0x000000504c10723c */ /* 0x040ff00000041810 */
[C---:B------:R-:W-:Y:S08]  /*26d0*/  HMMA.16816.F32.BF16 R12, R76.reuse, R82, R12 ;  /* 0x000000524c0c723c */ /* 0x040ff0000004180c */
[C---:B------:R-:W-:Y:S08]  /*26e0*/  HMMA.16816.F32.BF16 R44, R76.reuse, R64, R44 ;  /* 0x000000404c2c723c */ /* 0x040ff0000004182c */
[----:B------:R-:W-:Y:S01]  /*26f0*/  HMMA.16816.F32.BF16 R64, R76, R66, R40 ;  /* 0x000000424c40723c */ /* 0x000fe20000041828 */
[----:B------:R-:W5:Y:S07]  /*2700*/  LDSM.16.M88.4 R40, [R90+0x5400] ;  /* 0x005400005a28783b */ /* 0x000f6e0000000200 */
[----:B---3--:R-:W-:Y:S01]  /*2710*/  HMMA.16816.F32.BF16 R16, R36, R32, R16 ;  /* 0x000000202410723c */ /* 0x008fe20000041810 */
[----:B------:R-:W-:-:S07]  /*2720*/  IMAD.SHL.U32 R154, R155, 0x40, RZ ;  /* 0x000000409b9a7824 */ /* 0x000fce00078e00ff */
[----:B------:R-:W-:Y:S08]  /*2730*/  HMMA.16816.F32.BF16 R60, R76, R72, R60 ;  /* 0x000000484c3c723c */ /* 0x000ff0000004183c */
[C---:B------:R-:W-:Y:S08]  /*2740*/  HMMA.16816.F32.BF16 R12, R36.reuse, R34, R12 ;  /* 0x00000022240c723c */ /* 0x040ff0000004180c */
[C---:B--2---:R-:W-:Y:S08]  /*2750*/  HMMA.16816.F32.BF16 R44, R36.reuse, R20, R44 ;  /* 0x00000014242c723c */ /* 0x044ff0000004182c */
[----:B------:R-:W-:Y:S01]  /*2760*/  HMMA.16816.F32.BF16 R64, R36, R22, R64 ;  /* 0x000000162440723c */ /* 0x000fe20000041840 */
[----:B------:R-:W2:Y:S07]  /*2770*/  LDSM.16.M88.4 R20, [R90+0x5800] ;  /* 0x005800005a14783b */ /* 0x000eae0000000200 */
[----:B------:R-:W-:Y:S01]  /*2780*/  HMMA.16816.F32.BF16 R52, R76, R68, R52 ;  /* 0x000000444c34723c */ /* 0x000fe20000041834 */
[----:B------:R-:W-:-:S07]  /*2790*/  IMAD.SHL.U32 R69, R132, 0x2, RZ ;  /* 0x0000000284457824 */ /* 0x000fce00078e00ff */
[----:B------:R-:W-:Y:S01]  /*27a0*/  HMMA.16816.F32.BF16 R48, R76, R70, R48 ;  /* 0x000000464c30723c */ /* 0x000fe20000041830 */
[----:B------:R-:W-:-:S07]  /*27b0*/  LOP3.LUT R69, R154, 0x6, R69, 0xf8, !PT ;  /* 0x000000069a457812 */ /* 0x000fce00078ef845 */
[----:B------:R-:W-:Y:S08]  /*27c0*/  HMMA.16816.F32.BF16 R56, R76, R74, R56 ;  /* 0x0000004a4c38723c */ /* 0x000ff00000041838 */
[----:B-1----:R-:W-:Y:S01]  /*27d0*/  HMMA.16816.F32.BF16 R16, R8, R4, R16 ;  /* 0x000000040810723c */ /* 0x002fe20000041810 */
[----:B------:R-:W-:-:S04]  /*27e0*/  LOP3.LUT R5, R69, 0x1, RZ, 0xfc, !PT ;  /* 0x0000000145057812 */ /* 0x000fc800078efcff */
[----:B------:R-:W-:-:S03]  /*27f0*/  ISETP.GE.AND P0, PT, R5, R86, PT ;  /* 0x000000560500720c */ /* 0x000fc60003f06270 */
[----:B------:R-:W-:Y:S08]  /*2800*/  HMMA.16816.F32.BF16 R60, R36, R28, R60 ;  /* 0x0000001c243c723c */ /* 0x000ff0000004183c */
[----:B------:R-:W-:Y:S01]  /*2810*/  HMMA.16816.F32.BF16 R12, R8, R6, R12 ;  /* 0x00000006080c723c */ /* 0x000fe2000004180c */
[----:B------:R-:W1:Y:S07]  /*2820*/  LDSM.16.M88.4 R4, [R90+0x5c00] ;  /* 0x005c00005a04783b */ /* 0x000e6e0000000200 */
[C---:B----4-:R-:W-:Y:S08]  /*2830*/  HMMA.16816.F32.BF16 R48, R36.reuse, R26, R48 ;  /* 0x0000001a2430723c */ /* 0x050ff00000041830 */
[C---:B------:R-:W-:Y:S08]  /*2840*/  HMMA.16816.F32.BF16 R52, R36.reuse, R24, R52 ;  /* 0x000000182434723c */ /* 0x040ff00000041834 */
[----:B------:R-:W-:Y:S01]  /*2850*/  HMMA.16816.F32.BF16 R56, R36, R30, R56 ;  /* 0x0000001e2438723c */ /* 0x000fe20000041838 */
[----:B------:R-:W-:Y:S01]  /*2860*/  LOP3.LUT R25, R69, 0x8, RZ, 0xfc, !PT ;  /* 0x0000000845197812 */ /* 0x000fe200078efcff */
[----:B------:R-:W-:-:S06]  /*2870*/  DEPBAR.LE SB0, 0x0 ;  /* 0x000080000000791a */ /* 0x000fcc0000000000 */
[----:B-----5:R-:W-:Y:S01]  /*2880*/  HMMA.16816.F32.BF16 R60, R8, R40, R60 ;  /* 0x00000028083c723c */ /* 0x020fe2000004183c */
[----:B------:R-:W-:Y:S02]  /*2890*/  LOP3.LUT R31, R69, 0x9, RZ, 0xfc, !PT ;  /* 0x00000009451f7812 */ /* 0x000fe400078efcff */
[----:B------:R-:W-:-:S05]  /*28a0*/  ISETP.GE.AND P6, PT, R25, R86, PT ;  /* 0x000000561900720c */ /* 0x000fca0003fc6270 */
[----:B--2---:R-:W-:Y:S01]  /*28b0*/  HMMA.16816.F32.BF16 R48, R8, R22, R48 ;  /* 0x000000160830723c */ /* 0x004fe20000041830 */
[----:B------:R-:W-:Y:S02]  /*28c0*/  LOP3.LUT R27, R69, 0x11, RZ, 0xfc, !PT ;  /* 0x00000011451b7812 */ /* 0x000fe400078efcff */
[----:B------:R-:W-:Y:S02]  /*28d0*/  ISETP.GE.AND P5, PT, R31, R86, PT ;  /* 0x000000561f00720c */ /* 0x000fe40003fa6270 */
[----:B------:R-:W-:-:S03]  /*28e0*/  FSEL R39, R17, -INF , !P0 ;  /* 0xff80000011277808 */ /* 0x000fc60004000000 */
[C---:B------:R-:W-:Y:S01]  /*28f0*/  HMMA.16816.F32.BF16 R52, R8.reuse, R20, R52 ;  /* 0x000000140834723c */ /* 0x040fe20000041834 */
[C---:B------:R-:W-:Y:S02]  /*2900*/  LOP3.LUT R21, R69.reuse, 0x21, RZ, 0xfc, !PT ;  /* 0x0000002145157812 */ /* 0x040fe400078efcff */
[C---:B------:R-:W-:Y:S02]  /*2910*/  LOP3.LUT R29, R69.reuse, 0x10, RZ, 0xfc, !PT ;  /* 0x00000010451d7812 */ /* 0x040fe400078efcff */
[----:B------:R-:W-:Y:S02]  /*2920*/  LOP3.LUT R17, R69, 0x28, RZ, 0xfc, !PT ;  /* 0x0000002845117812 */ /* 0x000fe400078efcff */
[----:B------:R-:W-:Y:S02]  /*2930*/  FSEL R14, R14, -INF , !P6 ;  /* 0xff8000000e0e7808 */ /* 0x000fe40007000000 */
[----:B------:R-:W-:Y:S01]  /*2940*/  FSEL R12, R12, -INF , !P6 ;  /* 0xff8000000c0c7808 */ /* 0x000fe20007000000 */
[----:B------:R-:W-:Y:S01]  /*2950*/  HMMA.16816.F32.BF16 R56, R8, R42, R56 ;  /* 0x0000002a0838723c */ /* 0x000fe20000041838 */
[----:B------:R-:W-:-:S02]  /*2960*/  ISETP.GE.AND P3, PT, R27, R86, PT ;  /* 0x000000561b00720c */ /* 0x000fc40003f66270 */
[-C--:B------:R-:W-:Y:S02]  /*2970*/  ISETP.GE.AND P1, PT, R69, R86.reuse, PT ;  /* 0x000000564500720c */ /* 0x080fe40003f26270 */
[-C--:B------:R-:W-:Y:S02]  /*2980*/  ISETP.GE.AND P6, PT, R21, R86.reuse, PT ;  /* 0x000000561500720c */ /* 0x080fe40003fc6270 */
[----:B------:R-:W-:Y:S02]  /*2990*/  LOP3.LUT R27, R69, 0x19, RZ, 0xfc, !PT ;  /* 0x00000019451b7812 */ /* 0x000fe400078efcff */
[----:B------:R-:W-:Y:S02]  /*29a0*/  FSEL R21, R15, -INF , !P5 ;  /* 0xff8000000f157808 */ /* 0x000fe40006800000 */
[----:B------:R-:W-:Y:S02]  /*29b0*/  FSEL R37, R13, -INF , !P5 ;  /* 0xff8000000d257808 */ /* 0x000fe40006800000 */
[----:B------:R-:W-:-:S02]  /*29c0*/  ISETP.GE.AND P4, PT, R29, R86, PT ;  /* 0x000000561d00720c */ /* 0x000fc40003f86270 */
[-C--:B------:R-:W-:Y:S02]  /*29d0*/  ISETP.GE.AND P5, PT, R17, R86.reuse, PT ;  /* 0x000000561100720c */ /* 0x080fe40003fa6270 */
[----:B------:R-:W-:Y:S02]  /*29e0*/  LOP3.LUT R17, R69, 0x29, RZ, 0xfc, !PT ;  /* 0x0000002945117812 */ /* 0x000fe400078efcff */
[----:B------:R-:W-:Y:S02]  /*29f0*/  FSEL R33, R18, -INF , !P1 ;  /* 0xff80000012217808 */ /* 0x000fe40004800000 */
[----:B------:R-:W-:Y:S02]  /*2a00*/  FSEL R35, R16, -INF , !P1 ;  /* 0xff80000010237808 */ /* 0x000fe40004800000 */
[----:B------:R-:W-:Y:S02]  /*2a10*/  ISETP.GE.AND P1, PT, R27, R86, PT ;  /* 0x000000561b00720c */ /* 0x000fe40003f26270 */
[----:B------:R-:W-:-:S02]  /*2a20*/  FSEL R27, R62, -INF , !P4 ;  /* 0xff8000003e1b7808 */ /* 0x000fc40006000000 */
[----:B------:R-:W-:Y:S01]  /*2a30*/  FSEL R15, R60, -INF , !P4 ;  /* 0xff8000003c0f7808 */ /* 0x000fe20006000000 */
[----:B-1----:R-:W-:Y:S01]  /*2a40*/  HMMA.16816.F32.BF16 R44, R8, R4, R44 ;  /* 0x00000004082c723c */ /* 0x002fe2000004182c */
[----:B------:R-:W-:Y:S02]  /*2a50*/  ISETP.GE.AND P4, PT, R17, R86, PT ;  /* 0x000000561100720c */ /* 0x000fe40003f86270 */
[----:B------:R-:W-:Y:S02]  /*2a60*/  LOP3.LUT R25, R69, 0x18, RZ, 0xfc, !PT ;  /* 0x0000001845197812 */ /* 0x000fe400078efcff */
[----:B------:R-:W-:-:S03]  /*2a70*/  FSEL R113, R51, -INF , !P4 ;  /* 0xff80000033717808 */ /* 0x000fc60006000000 */
[----:B------:R-:W-:Y:S01]  /*2a80*/  HMMA.16816.F32.BF16 R64, R8, R6, R64 ;  /* 0x000000060840723c */ /* 0x000fe20000041840 */
[----:B------:R-:W-:Y:S02]  /*2a90*/  FSEL R121, R49, -INF , !P4 ;  /* 0xff80000031797808 */ /* 0x000fe40006000000 */
[----:B------:R-:W-:Y:S02]  /*2aa0*/  LOP3.LUT R13, R69, 0x30, RZ, 0xfc, !PT ;  /* 0x00000030450d7812 */ /* 0x000fe400078efcff */
[----:B------:R-:W-:Y:S02]  /*2ab0*/  ISETP.GT.AND P4, PT, R155, R142, PT ;  /* 0x0000008e9b00720c */ /* 0x000fe40003f84270 */
[----:B------:R-:W-:Y:S02]  /*2ac0*/  ISETP.GE.AND P2, PT, R25, R86, PT ;  /* 0x000000561900720c */ /* 0x000fe40003f46270 */
[----:B------:R-:W-:Y:S02]  /*2ad0*/  LOP3.LUT R25, R69, 0x20, RZ, 0xfc, !PT ;  /* 0x0000002045197812 */ /* 0x000fe400078efcff */
[----:B------:R-:W-:-:S02]  /*2ae0*/  FSEL R31, R63, -INF , !P3 ;  /* 0xff8000003f1f7808 */ /* 0x000fc40005800000 */
[----:B------:R-:W-:Y:S02]  /*2af0*/  FSEL R61, R61, -INF , !P3 ;  /* 0xff8000003d3d7808 */ /* 0x000fe40005800000 */
[-C--:B------:R-:W-:Y:S02]  /*2b00*/  ISETP.GE.AND P3, PT, R13, R86.reuse, PT ;  /* 0x000000560d00720c */ /* 0x080fe40003f66270 */
[----:B------:R-:W-:Y:S02]  /*2b10*/  FSEL R19, R19, -INF , !P0 ;  /* 0xff80000013137808 */ /* 0x000fe40004000000 */
[----:B------:R-:W-:Y:S02]  /*2b20*/  LOP3.LUT R13, R69, 0x31, RZ, 0xfc, !PT ;  /* 0x00000031450d7812 */ /* 0x000fe400078efcff */
[----:B------:R-:W-:Y:S02]  /*2b30*/  ISETP.GE.AND P0, PT, R25, R86, PT ;  /* 0x000000561900720c */ /* 0x000fe40003f06270 */
[----:B------:R-:W-:-:S02]  /*2b40*/  LOP3.LUT R5, R69, 0x38, RZ, 0xfc, !PT ;  /* 0x0000003845057812 */ /* 0x000fc400078efcff */
[----:B------:R-:W-:Y:S02]  /*2b50*/  LOP3.LUT R69, R69, 0x39, RZ, 0xfc, !PT ;  /* 0x0000003945457812 */ /* 0x000fe400078efcff */
[----:B------:R-:W-:Y:S02]  /*2b60*/  FSEL R25, R58, -INF , !P2 ;  /* 0xff8000003a197808 */ /* 0x000fe40005000000 */
[----:B------:R-:W-:Y:S02]  /*2b70*/  FSEL R17, R56, -INF , !P2 ;  /* 0xff80000038117808 */ /* 0x000fe40005000000 */
[----:B------:R-:W-:Y:S02]  /*2b80*/  ISETP.GE.AND P2, PT, R13, R86, PT ;  /* 0x000000560d00720c */ /* 0x000fe40003f46270 */
[----:B------:R-:W-:Y:S02]  /*2b90*/  FSEL R29, R59, -INF , !P1 ;  /* 0xff8000003b1d7808 */ /* 0x000fe40004800000 */
[----:B------:R-:W-:-:S02]  /*2ba0*/  FSEL R13, R57, -INF , !P1 ;  /* 0xff800000390d7808 */ /* 0x000fc40004800000 */
[----:B------:R-:W-:Y:S02]  /*2bb0*/  FSEL R109, R54, -INF , !P0 ;  /* 0xff800000366d7808 */ /* 0x000fe40004000000 */
[----:B------:R-:W-:Y:S01]  /*2bc0*/  FSEL R107, R52, -INF , !P0 ;  /* 0xff800000346b7808 */ /* 0x000fe20004000000 */
[----:B------:R-:W-:Y:S01]  /*2bd0*/  BSSY.RECONVERGENT B1, `(.L_x_6842) ;  /* 0x0000068000017945 */ /* 0x000fe20003800200 */
[-C--:B------:R-:W-:Y:S02]  /*2be0*/  ISETP.GE.AND P1, PT, R5, R86.reuse, PT ;  /* 0x000000560500720c */ /* 0x080fe40003f26270 */
[----:B------:R-:W-:Y:S02]  /*2bf0*/  ISETP.GE.AND P0, PT, R69, R86, PT ;  /* 0x000000564500720c */ /* 0x000fe40003f06270 */
        /* <DEDUP_REMOVED lines=27> */
.L_x_6845:
        /* <DEDUP_REMOVED lines=60> */
.L_x_6846:
[----:B------:R-:W-:Y:S05]  /*3170*/  BSYNC.RECONVERGENT B0 ;  /* 0x0000000000007941 */ /* 0x000fea0003800200 */
.L_x_6844:
[----:B------:R-:W-:Y:S01]  /*3180*/  LEA R4, P0, R140, R144, 0x1 ;  /* 0x000000908c047211 */ /* 0x000fe200078008ff */
[----:B------:R-:W-:-:S03]  /*3190*/  IMAD.MOV.U32 R145, RZ, RZ, R143 ;  /* 0x000000ffff917224 */ /* 0x000fc600078e008f */
[----:B------:R-:W-:Y:S02]  /*31a0*/  LEA.HI.X R5, R140, R143, R141, 0x1, P0 ;  /* 0x0000008f8c057211 */ /* 0x000fe400000f0c8d */
        /* <DEDUP_REMOVED lines=10> */
.L_x_6843:
[----:B------:R-:W-:Y:S05]  /*3250*/  BSYNC.RECONVERGENT B1 ;  /* 0x0000000000017941 */ /* 0x000fea0003800200 */
.L_x_6842:
        /* <DEDUP_REMOVED lines=18> */
[----:B------:R-:W1:Y:S01]  /*3380*/  SHFL.BFLY PT, R7, R8, 0x2, 0x1f ;  /* 0x0c401f0008077f89 */ /* 0x000e6200000e0000 */
[----:B------:R-:W-:-:S02]  /*3390*/  IADD3 R89, PT, PT, R89, -0x2, RZ ;  /* 0xfffffffe59597810 */ /* 0x000fc40007ffe0ff */
        /* <DEDUP_REMOVED lines=38> */
[----:B------:R-:W4:Y:S01]  /*3600*/  LDSM.16.MT88.4 R16, [R98+0x6400] ;  /* 0x006400006210783b */ /* 0x000f220000004200 */
[----:B------:R-:W-:Y:S01]  /*3610*/  MUFU.EX2 R99, R99 ;  /* 0x0000006300637308 */ /* 0x000fe20000000800 */
[-CC-:B------:R-:W-:Y:S01]  /*3620*/  FFMA.FTZ R95, R31, R105.reuse, -R108.reuse ;  /* 0x000000691f5f7223 */ /* 0x180fe2000001086c */
        /* <DEDUP_REMOVED lines=8> */
[----:B---3--:R-:W-:Y:S01]  /*36b0*/  F2FP.BF16.F32.PACK_AB R80, R96, R103 ;  /* 0x000000676050723e */ /* 0x008fe200000010ff */
[-C--:B------:R-:W-:Y:S01]  /*36c0*/  FFMA.FTZ R110, R123, R105.reuse, -R126 ;  /* 0x000000697b6e7223 */ /* 0x080fe2000001087e */
[----:B------:R-:W3:Y:S01]  /*36d0*/  MUFU.EX2 R94, R94 ;  /* 0x0000005e005e7308 */ /* 0x000ee20000000800 */
[----:B------:R-:W4:Y:S01]  /*36e0*/  LDSM.16.MT88.4 R24, [R98+0x8400] ;  /* 0x008400006218783b */ /* 0x000f220000004200 */
        /* <DEDUP_REMOVED lines=12> */
[----:B---3--:R-:W-:Y:S01]  /*37b0*/  F2FP.BF16.F32.PACK_AB R81, R94, R101 ;  /* 0x000000655e51723e */ /* 0x008fe200000010ff */
[----:B------:R-:W-:Y:S01]  /*37c0*/  FFMA.FTZ R122, R122, R105, -R126 ;  /* 0x000000697a7a7223 */ /* 0x000fe2000001087e */
[----:B------:R-:W3:Y:S01]  /*37d0*/  MUFU.EX2 R34, R34 ;  /* 0x0000002200227308 */ /* 0x000ee20000000800 */
[----:B------:R-:W-:Y:S01]  /*37e0*/  FADD.FTZ R96, R103, R96 ;  /* 0x0000006067607221 */ /* 0x000fe20000010000 */
[----:B------:R-:W-:Y:S01]  /*37f0*/  FADD.FTZ R94, R101, R94 ;  /* 0x0000005e655e7221 */ /* 0x000fe20000010000 */
[----:B------:R-:W-:Y:S01]  /*3800*/  ISETP.GE.AND P0, PT, R89, R142, PT ;  /* 0x0000008e5900720c */ /* 0x000fe20003f06270 */
[----:B------:R-:W-:Y:S01]  /*3810*/  MUFU.EX2 R33, R33 ;  /* 0x0000002100217308 */ /* 0x000fe20000000800 */
[----:B------:R-:W-:Y:S01]  /*3820*/  FADD.FTZ R99, R99, R96 ;  /* 0x0000006063637221 */ /* 0x000fe20000010000 */
[----:B-----5:R-:W-:-:S02]  /*3830*/  F2FP.BF16.F32.PACK_AB R83, R90, R97 ;  /* 0x000000615a53723e */ /* 0x020fc400000010ff */
[----:B------:R-:W-:Y:S01]  /*3840*/  MUFU.EX2 R0, R0 ;  /* 0x0000000000007308 */ /* 0x000fe20000000800 */
[----:B------:R-:W-:-:S03]  /*3850*/  FADD.FTZ R92, R92, R99 ;  /* 0x000000635c5c7221 */ /* 0x000fc60000010000 */
        /* <DEDUP_REMOVED lines=8> */
[----:B------:R-:W4:Y:S04]  /*38e0*/  MUFU.EX2 R114, R114 ;  /* 0x0000007200727308 */ /* 0x000f280000000800 */
[----:B------:R-:W-:Y:S01]  /*38f0*/  MUFU.EX2 R110, R110 ;  /* 0x0000006e006e7308 */ /* 0x000fe20000000800 */
[C---:B------:R-:W-:Y:S03]  /*3900*/  HMMA.16816.F32.BF16 R64, R80.reuse, R66, RZ ;  /* 0x000000425040723c */ /* 0x040fe600000418ff */
[----:B------:R-:W-:Y:S04]  /*3910*/  MUFU.EX2 R109, R123 ;  /* 0x0000007b006d7308 */ /* 0x000fe80000000800 */
[----:B------:R-:W-:Y:S01]  /*3920*/  MUFU.EX2 R112, R112 ;  /* 0x0000007000707308 */ /* 0x000fe20000000800 */
[C---:B------:R-:W-:Y:S03]  /*3930*/  HMMA.16816.F32.BF16 R36, R80.reuse, R40, RZ ;  /* 0x000000285024723c */ /* 0x040fe600000418ff */
[----:B------:R1:W4:Y:S04]  /*3940*/  MUFU.EX2 R117, R119 ;  /* 0x0000007700757308 */ /* 0x0003280000000800 */
[----:B------:R-:W-:Y:S01]  /*3950*/  MUFU.EX2 R113, R121 ;  /* 0x0000007900717308 */ /* 0x000fe20000000800 */
[C---:B------:R-:W-:Y:S03]  /*3960*/  HMMA.16816.F32.BF16 R44, R80.reuse, R48, RZ ;  /* 0x00000030502c723c */ /* 0x040fe600000418ff */
[----:B------:R-:W4:Y:S04]  /*3970*/  MUFU.EX2 R124, R124 ;  /* 0x0000007c007c7308 */ /* 0x000f280000000800 */
[----:B------:R-:W-:Y:S01]  /*3980*/  MUFU.EX2 R118, R118 ;  /* 0x0000007600767308 */ /* 0x000fe20000000800 */
[C---:B------:R-:W-:Y:S01]  /*3990*/  HMMA.16816.F32.BF16 R68, R80.reuse, R72, RZ ;  /* 0x000000485044723c */ /* 0x040fe200000418ff */
[-CC-:B-1----:R-:W-:Y:S01]  /*39a0*/  FFMA.FTZ R119, R106, R105.reuse, -R108.reuse ;  /* 0x000000696a777223 */ /* 0x182fe2000001086c */
[----:B------:R-:W-:Y:S01]  /*39b0*/  FFMA.FTZ R106, R104, R105, -R108 ;  /* 0x00000069686a7223 */ /* 0x000fe2000001086c */
[----:B------:R-:W-:Y:S04]  /*39c0*/  MUFU.EX2 R165, R165 ;  /* 0x000000a500a57308 */ /* 0x000fe80000000800 */
[----:B------:R-:W-:Y:S01]  /*39d0*/  MUFU.EX2 R104, R119 ;  /* 0x0000007700687308 */ /* 0x000fe20000000800 */
[C---:B------:R-:W-:Y:S03]  /*39e0*/  HMMA.16816.F32.BF16 R40, R80.reuse, R42, RZ ;  /* 0x0000002a5028723c */ /* 0x040fe600000418ff */
[----:B------:R-:W-:Y:S05]  /*39f0*/  MUFU.EX2 R163, R163 ;  /* 0x000000a300a37308 */ /* 0x000fea0000000800 */
[C---:B------:R-:W-:Y:S08]  /*3a00*/  HMMA.16816.F32.BF16 R48, R80.reuse, R50, RZ ;  /* 0x000000325030723c */ /* 0x040ff000000418ff */
[C---:B------:R-:W-:Y:S08]  /*3a10*/  HMMA.16816.F32.BF16 R72, R80.reuse, R74, RZ ;  /* 0x0000004a5048723c */ /* 0x040ff000000418ff */
[----:B------:R-:W-:Y:S01]  /*3a20*/  HMMA.16816.F32.BF16 R76, R80, R4, RZ ;  /* 0x00000004504c723c */ /* 0x000fe200000418ff */
[----:B---3--:R-:W-:Y:S01]  /*3a30*/  F2FP.BF16.F32.PACK_AB R4, R34, R35 ;  /* 0x000000232204723e */ /* 0x008fe200000010ff */
[----:B------:R-:W-:Y:S01]  /*3a40*/  FADD.FTZ R35, R35, R92 ;  /* 0x0000005c23237221 */ /* 0x000fe20000010000 */
[----:B-----5:R-:W-:-:S03]  /*3a50*/  F2FP.BF16.F32.PACK_AB R5, R95, R88 ;  /* 0x000000585f05723e */ /* 0x020fc600000010ff */
[----:B------:R-:W-:Y:S02]  /*3a60*/  FADD.FTZ R34, R34, R35 ;  /* 0x0000002322227221 */ /* 0x000fe40000010000 */
[----:B------:R-:W-:Y:S01]  /*3a70*/  HMMA.16816.F32.BF16 R80, R80, R6, RZ ;  /* 0x000000065050723c */ /* 0x000fe200000418ff */
[----:B------:R-:W-:Y:S01]  /*3a80*/  F2FP.BF16.F32.PACK_AB R6, R0, R33 ;  /* 0x000000210006723e */ /* 0x000fe200000010ff */
[----:B------:R-:W-:Y:S01]  /*3a90*/  FADD.FTZ R33, R33, R34 ;  /* 0x0000002221217221 */ /* 0x000fe20000010000 */
[----:B--2---:R-:W-:-:S03]  /*3aa0*/  F2FP.BF16.F32.PACK_AB R7, R93, R32 ;  /* 0x000000205d07723e */ /* 0x004fc600000010ff */
[----:B------:R-:W-:-:S04]  /*3ab0*/  FADD.FTZ R0, R0, R33 ;  /* 0x0000002100007221 */ /* 0x000fc80000010000 */
        /* <DEDUP_REMOVED lines=9> */
[C---:B------:R-:W-:Y:S08]  /*3b50*/  HMMA.16816.F32.BF16 R68, R4.reuse, R28, R68 ;  /* 0x0000001c0444723c */ /* 0x040ff00000041844 */
[C---:B------:R-:W-:Y:S01]  /*3b60*/  HMMA.16816.F32.BF16 R72, R4.reuse, R30, R72 ;  /* 0x0000001e0448723c */ /* 0x040fe20000041848 */
[----:B------:R-:W4:Y:S07]  /*3b70*/  LDSM.16.MT88.4 R28, [R111+0x8800] ;  /* 0x008800006f1c783b */ /* 0x000f2e0000004200 */
[C---:B------:R-:W-:Y:S08]  /*3b80*/  HMMA.16816.F32.BF16 R36, R4.reuse, R20, R36 ;  /* 0x000000140424723c */ /* 0x040ff00000041824 */
[C---:B------:R-:W-:Y:S01]  /*3b90*/  HMMA.16816.F32.BF16 R40, R4.reuse, R22, R40 ;  /* 0x000000160428723c */ /* 0x040fe20000041828 */
[----:B------:R-:W-:Y:S07]  /*3ba0*/  LDSM.16.MT88.4 R20, [R111+0x6800] ;  /* 0x006800006f14783b */ /* 0x000fee0000004200 */
        /* <DEDUP_REMOVED lines=13> */
[----:B---3--:R-:W-:Y:S01]  /*3c80*/  HMMA.16816.F32.BF16 R44, R4, R16, R44 ;  /* 0x00000010042c723c */ /* 0x008fe2000004182c */
[----:B------:R-:W-:-:S02]  /*3c90*/  FFMA.FTZ R16, R115, R105, -R126 ;  /* 0x0000006973107223 */ /* 0x000fc4000001087e */
[----:B------:R-:W-:Y:S04]  /*3ca0*/  MUFU.EX2 R115, R122 ;  /* 0x0000007a00737308 */ /* 0x000fe80000000800 */
[----:B------:R3:W5:Y:S01]  /*3cb0*/  MUFU.EX2 R116, R16 ;  /* 0x0000001000747308 */ /* 0x0007620000000800 */
[C---:B------:R-:W-:Y:S08]  /*3cc0*/  HMMA.16816.F32.BF16 R48, R4.reuse, R18, R48 ;  /* 0x000000120430723c */ /* 0x040ff00000041830 */
[C---:B----4-:R-:W-:Y:S01]  /*3cd0*/  HMMA.16816.F32.BF16 R68, R4.reuse, R28, R68 ;  /* 0x0000001c0444723c */ /* 0x050fe20000041844 */
[----:B------:R-:W-:Y:S01]  /*3ce0*/  FFMA.FTZ R28, R102, R105, -R108 ;  /* 0x00000069661c7223 */ /* 0x000fe2000001086c */
[----:B------:R-:W4:Y:S01]  /*3cf0*/  MUFU.EX2 R29, R106 ;  /* 0x0000006a001d7308 */ /* 0x000f220000000800 */
[----:B---3--:R-:W3:Y:S04]  /*3d00*/  LDSM.16.MT88.4 R16, [R98+0x6c00] ;  /* 0x006c00006210783b */ /* 0x008ee80000004200 */
[----:B------:R-:W2:Y:S01]  /*3d10*/  MUFU.EX2 R28, R28 ;  /* 0x0000001c001c7308 */ /* 0x000ea20000000800 */
[C---:B------:R-:W-:Y:S08]  /*3d20*/  HMMA.16816.F32.BF16 R72, R4.reuse, R30, R72 ;  /* 0x0000001e0448723c */ /* 0x040ff00000041848 */
[C---:B-1----:R-:W-:Y:S08]  /*3d30*/  HMMA.16816.F32.BF16 R76, R4.reuse, R12, R76 ;  /* 0x0000000c044c723c */ /* 0x042ff0000004184c */
[C---:B------:R-:W-:Y:S01]  /*3d40*/  HMMA.16816.F32.BF16 R80, R4.reuse, R14, R80 ;  /* 0x0000000e0450723c */ /* 0x040fe20000041850 */
[----:B------:R-:W1:Y:S07]  /*3d50*/  LDSM.16.MT88.4 R12, [R98+0x7c00] ;  /* 0x007c0000620c783b */ /* 0x000e6e0000004200 */
[C---:B------:R-:W-:Y:S08]  /*3d60*/  HMMA.16816.F32.BF16 R36, R4.reuse, R20, R36 ;  /* 0x000000140424723c */ /* 0x040ff00000041824 */
[----:B------:R-:W-:Y:S01]  /*3d70*/  HMMA.16816.F32.BF16 R40, R4, R22, R40 ;  /* 0x000000160428723c */ /* 0x000fe20000041828 */
[----:B-----5:R-:W-:Y:S01]  /*3d80*/  F2FP.BF16.F32.PACK_AB R4, R116, R115 ;  /* 0x000000737404723e */ /* 0x020fe200000010ff */
[----:B------:R-:W5:Y:S01]  /*3d90*/  LDSM.16.MT88.4 R20, [R111+0x7c00] ;  /* 0x007c00006f14783b */ /* 0x000f620000004200 */
[----:B----4-:R-:W-:-:S02]  /*3da0*/  F2FP.BF16.F32.PACK_AB R5, R29, R104 ;  /* 0x000000681d05723e */ /* 0x010fc400000010ff */
[----:B------:R-:W-:Y:S02]  /*3db0*/  F2FP.BF16.F32.PACK_AB R6, R165, R118 ;  /* 0x00000076a506723e */ /* 0x000fe400000010ff */
[----:B--2---:R-:W-:-:S07]  /*3dc0*/  F2FP.BF16.F32.PACK_AB R7, R163, R28 ;  /* 0x0000001ca307723e */ /* 0x004fce00000010ff */
[C---:B------:R-:W-:Y:S08]  /*3dd0*/  HMMA.16816.F32.BF16 R68, R4.reuse, R8, R68 ;  /* 0x000000080444723c */ /* 0x040ff00000041844 */
[C---:B------:R-:W-:Y:S01]  /*3de0*/  HMMA.16816.F32.BF16 R72, R4.reuse, R10, R72 ;  /* 0x0000000a0448723c */ /* 0x040fe20000041848 */
[----:B------:R-:W2:Y:S07]  /*3df0*/  LDSM.16.MT88.4 R8, [R98+0x8c00] ;  /* 0x008c00006208783b */ /* 0x000eae0000004200 */
[----:B---3--:R-:W-:Y:S01]  /*3e00*/  HMMA.16816.F32.BF16 R44, R4, R16, R44 ;  /* 0x00000010042c723c */ /* 0x008fe2000004182c */
[----:B------:R-:W-:-:S04]  /*3e10*/  FADD.FTZ R17, R97, R94 ;  /* 0x0000005e61117221 */ /* 0x000fc80000010000 */
[----:B------:R-:W-:-:S03]  /*3e20*/  FADD.FTZ R17, R90, R17 ;  /* 0x000000115a117221 */ /* 0x000fc60000010000 */
        /* <DEDUP_REMOVED lines=8> */
[----:B------:R-:W-:-:S03]  /*3eb0*/  FADD.FTZ R93, R93, R32 ;  /* 0x000000205d5d7221 */ /* 0x000fc60000010000 */
[----:B------:R-:W-:Y:S01]  /*3ec0*/  HMMA.16816.F32.BF16 R40, R4, R26, R40 ;  /* 0x0000001a0428723c */ /* 0x000fe20000041828 */
[----:B------:R-:W-:-:S04]  /*3ed0*/  FADD.FTZ R0, R112, R93 ;  /* 0x0000005d70007221 */ /* 0x000fc80000010000 */
[----:B------:R-:W-:-:S03]  /*3ee0*/  FADD.FTZ R0, R117, R0 ;  /* 0x0000000075007221 */ /* 0x000fc60000010000 */
[C---:B-----5:R-:W-:Y:S08]  /*3ef0*/  HMMA.16816.F32.BF16 R52, R4.reuse, R20, R52 ;  /* 0x000000140434723c */ /* 0x060ff00000041834 */
        /* <DEDUP_REMOVED lines=24> */
.L_x_6854:
[----:B------:R-:W1:Y:S01]  /*4080*/  S2R R132, SR_TID.X ;  /* 0x0000000000847919 */ /* 0x000e620000002100 */
[----:B------:R-:W-:Y:S04]  /*4090*/  DEPBAR.LE SB0, 0x0 ;  /* 0x000080000000791a */ /* 0x000fe80000000000 */
[----:B------:R-:W-:Y:S05]  /*40a0*/  WARPSYNC.ALL ;  /* 0x0000000000007948 */ /* 0x000fea0003800000 */
[----:B------:R-:W-:Y:S01]  /*40b0*/  BAR.SYNC.DEFER_BLOCKING 0x0 ;  /* 0x0000000000007b1d */ /* 0x000fe20000010000 */
[----:B------:R-:W-:Y:S05]  /*40c0*/  @!P1 IMAD.MOV.U32 R4, RZ, RZ, RZ ;  /* 0x000000ffff049224 */ /* 0x000fea00078e00ff */
[----:B------:R-:W-:Y:S01]  /*40d0*/  @!P1 IADD3 R4, P0, PT, RZ, -R4, RZ ;  /* 0x80000004ff049210 */ /* 0x000fe20007f1e0ff */
[----:B------:R-:W2:Y:S01]  /*40e0*/  @!P1 LD.E R5, desc[UR4][R2.64+0x40] ;  /* 0x0000400402059980 */ /* 0x000ea2000c101900 */
[----:B------:R-:W-:Y:S01]  /*40f0*/  BSSY.RECONVERGENT B0, `(.L_x_6848) ;  /* 0x0000049000007945 */ /* 0x000fe20003800200 */
[----:B--2---:R-:W-:Y:S05]  /*4100*/  @!P1 IMAD.SHL.U32 R5, R5, 0x40, RZ ;  /* 0x0000004005059824 */ /* 0x004fea00078e00ff */
[----:B------:R-:W-:Y:S04]  /*4110*/  @!P1 IADD3.X R5, PT, PT, RZ, ~R5, RZ, P0, !PT ;  /* 0x80000005ff059210 */ /* 0x000fe800007fe4ff */
[----:B------:R-:W-:Y:S02]  /*4120*/  @!P1 SHF.R.S64 R7, R4, 0x1f, R5 ;  /* 0x0000001f04079819 */ /* 0x000fe40000001005 */
[----:B------:R-:W-:Y:S02]  /*4130*/  MOV R4, R157 ;  /* 0x0000009d00047202 */ /* 0x000fe40000000f00 */
[----:B------:R-:W-:Y:S04]  /*4140*/  @!P1 IADD3 R7, P0, PT, R156, R7, RZ ;  /* 0x000000079c079210 */ /* 0x000fe80007f1e0ff */
[----:B------:R-:W-:Y:S01]  /*4150*/  @!P1 LEA.HI.X.SX32 R6, R5, R157, 0x1, P0 ;  /* 0x0000009d05069211 */ /* 0x000fe200000f0eff */
[----:B------:R-:W-:Y:S02]  /*4160*/  IMAD.MOV.U32 R5, RZ, RZ, R156 ;  /* 0x000000ffff057224 */ /* 0x000fe400078e009c */
[----:B------:R-:W-:Y:S01]  /*4170*/  @!P1 IMAD.MOV.U32 R156, RZ, RZ, R7 ;  /* 0x000000ffff9c9224 */ /* 0x000fe200078e0007 */
[----:B------:R-:W-:Y:S01]  /*4180*/  @!P1 MOV R157, R6 ;  /* 0x00000006009d9202 */ /* 0x000fe20000000f00 */
[----:B-1----:R-:W-:Y:S06]  /*4190*/  @!P1 BRA `(.L_x_6849) ;  /* 0x0000000000f89947 */ /* 0x002fec0003800000 */
        /* <DEDUP_REMOVED lines=62> */
.L_x_6849:
[----:B------:R-:W-:Y:S05]  /*4580*/  BSYNC.RECONVERGENT B0 ;  /* 0x0000000000007941 */ /* 0x000fea0003800200 */
.L_x_6848:
[----:B------:R-:W1:Y:S01]  /*4590*/  S2UR UR6, SR_CgaCtaId ;  /* 0x00000000000679c3 */ /* 0x000e620000008800 */
[C---:B------:R-:W-:Y:S01]  /*45a0*/  IMAD.SHL.U32 R149, R132.reuse, 0x8, RZ ;  /* 0x0000000884957824 */ /* 0x040fe200078e00ff */
[C---:B------:R-:W-:Y:S01]  /*45b0*/  LOP3.LUT R148, R132.reuse, 0x18, RZ, 0xc0, !PT ;  /* 0x0000001884947812 */ /* 0x040fe200078ec0ff */
[----:B------:R-:W-:Y:S01]  /*45c0*/  UMOV UR7, 0x400 ;  /* 0x0000040000077882 */ /* 0x000fe20000000000 */
[----:B------:R-:W-:Y:S01]  /*45d0*/  IMAD.SHL.U32 R134, R132, 0x10, RZ ;  /* 0x0000001084867824 */ /* 0x000fe200078e00ff */
[----:B------:R-:W-:Y:S01]  /*45e0*/  IADD3 R130, P0, PT, R156, R152, RZ ;  /* 0x000000989c827210 */ /* 0x000fe20007f1e0ff */
[C---:B------:R-:W-:Y:S01]  /*45f0*/  IMAD.SHL.U32 R136, R132.reuse, 0x20, RZ ;  /* 0x0000002084887824 */ /* 0x040fe200078e00ff */
[C---:B------:R-:W-:Y:S01]  /*4600*/  LOP3.LUT R145, R149.reuse, 0xc0, RZ, 0xc0, !PT ;  /* 0x000000c095917812 */ /* 0x040fe200078ec0ff */
[----:B------:R-:W-:Y:S01]  /*4610*/  IMAD.SHL.U32 R91, R132, 0x4, RZ ;  /* 0x00000004845b7824 */ /* 0x000fe200078e00ff */
[----:B------:R-:W-:Y:S01]  /*4620*/  LOP3.LUT R162, R149, 0x18, RZ, 0xc0, !PT ;  /* 0x0000001895a27812 */ /* 0x000fe200078ec0ff */
[----:B------:R-:W-:Y:S01]  /*4630*/  IMAD.X R131, R157, 0x1, R153, P0 ;  /* 0x000000019d837824 */ /* 0x000fe200000e0699 */
[----:B------:R-:W-:Y:S01]  /*4640*/  LOP3.LUT R148, R145, R148, RZ, 0xfc, !PT ;  /* 0x0000009491947212 */ /* 0x000fe200078efcff */
[----:B------:R-:W-:Y:S01]  /*4650*/  IMAD.MOV.U32 R108, RZ, RZ, 0x20 ;  /* 0x00000020ff6c7424 */ /* 0x000fe200078e00ff */
[----:B------:R-:W-:Y:S01]  /*4660*/  LOP3.LUT R145, R149, 0x1f20, RZ, 0xc0, !PT ;  /* 0x00001f2095917812 */ /* 0x000fe200078ec0ff */
[----:B------:R-:W-:Y:S01]  /*4670*/  VIADD R155, R155, 0xffffffff ;  /* 0xffffffff9b9b7836 */ /* 0x000fe20000000000 */
[----:B------:R-:W-:Y:S01]  /*4680*/  LOP3.LUT R162, R148, R162, RZ, 0x3c, !PT ;  /* 0x000000a294a27212 */ /* 0x000fe200078e3cff */
[----:B------:R-:W-:Y:S01]  /*4690*/  BSSY.RECONVERGENT B1, `(.L_x_6850) ;  /* 0x00000c7000017945 */ /* 0x000fe20003800200 */
[----:B------:R-:W-:Y:S02]  /*46a0*/  LOP3.LUT R87, R134, 0x100, RZ, 0xc0, !PT ;  /* 0x0000010086577812 */ /* 0x000fe400078ec0ff */
[----:B------:R-:W-:Y:S02]  /*46b0*/  LOP3.LUT R162, R145, R162, RZ, 0xfc, !PT ;  /* 0x000000a291a27212 */ /* 0x000fe400078efcff */
[C---:B------:R-:W-:Y:S02]  /*46c0*/  LOP3.LUT R85, R132.reuse, 0x8, RZ, 0xc0, !PT ;  /* 0x0000000884557812 */ /* 0x040fe400078ec0ff */
[--C-:B------:R-:W-:Y:S01]  /*46d0*/  LOP3.LUT R84, R87, 0x20, R136.reuse, 0xf8, !PT ;  /* 0x0000002057547812 */ /* 0x100fe200078ef888 */
[----:B-1----:R-:W-:Y:S01]  /*46e0*/  ULEA UR6, UR6, UR7, 0x18 ;  /* 0x0000000706067291 */ /* 0x002fe2000f8ec0ff */
[----:B------:R-:W-:Y:S02]  /*46f0*/  LOP3.LUT R85, R85, 0xc0, R136, 0xf8, !PT ;  /* 0x000000c055557812 */ /* 0x000fe400078ef888 */
[----:B------:R-:W-:Y:S02]  /*4700*/  LOP3.LUT R90, R91, 0x18, RZ, 0xc0, !PT ;  /* 0x000000185b5a7812 */ /* 0x000fe400078ec0ff */
[----:B------:R-:W-:Y:S01]  /*4710*/  LOP3.LUT P0, RZ, R132, 0x4, RZ, 0xc0, !PT ;  /* 0x0000000484ff7812 */ /* 0x000fe2000780c0ff */
[----:B------:R-:W-:Y:S01]  /*4720*/  IMAD.U32 R135, RZ, RZ, UR6 ;  /* 0x00000006ff877e24 */ /* 0x000fe2000f8e00ff */
[----:B------:R-:W-:Y:S02]  /*4730*/  LOP3.LUT R84, R84, R85, R90, 0xf6, !PT ;  /* 0x0000005554547212 */ /* 0x000fe400078ef65a */
[----:B------:R-:W-:Y:S01]  /*4740*/  SEL R108, R108, 0xffffffe0, !P0 ;  /* 0xffffffe06c6c7807 */ /* 0x000fe20004000000 */
[--C-:B------:R-:W-:Y:S01]  /*4750*/  IMAD R162, R162, 0x2, R135.reuse ;  /* 0x00000002a2a27824 */ /* 0x100fe200078e0287 */
[----:B------:R-:W-:Y:S01]  /*4760*/  ISETP.GT.AND P2, PT, R155, R142, PT ;  /* 0x0000008e9b00720c */ /* 0x000fe20003f44270 */
[----:B------:R-:W-:Y:S02]  /*4770*/  IMAD R138, R84, 0x2, R135 ;  /* 0x00000002548a7824 */ /* 0x000fe400078e0287 */
[--C-:B------:R-:W-:Y:S01]  /*4780*/  IMAD.IADD R137, R133, 0x1, R108.reuse ;  /* 0x0000000185897824 */ /* 0x100fe200078e026c */
[----:B------:R-:W-:Y:S01]  /*4790*/  @!PT LDS RZ, [RZ] ;  /* 0x00000000fffff984 */ /* 0x000fe20000000800 */
[----:B------:R-:W-:Y:S01]  /*47a0*/  @!PT LDS RZ, [RZ] ;  /* 0x00000000fffff984 */ /* 0x000fe20000000800 */
[----:B------:R-:W-:Y:S01]  /*47b0*/  @!PT LDS RZ, [RZ] ;  /* 0x00000000fffff984 */ /* 0x000fe20000000800 */
[----:B------:R-:W-:Y:S01]  /*47c0*/  LDGSTS.E.BYPASS.LTC128B.128 [R162+0x6000], desc[UR4][R156.64] ;  /* 0x060000009ca27fae */ /* 0x000fe2000b981a04 */
[----:B------:R-:W-:Y:S04]  /*47d0*/  IMAD.IADD R88, R138, 0x1, R108 ;  /* 0x000000018a587824 */ /* 0x000fe800078e026c */
[----:B------:R-:W-:Y:S05]  /*47e0*/  LDGSTS.E.BYPASS.LTC128B.128 [R162+0x7000], desc[UR4][R156.64+0x40] ;  /* 0x070000409ca27fae */ /* 0x000fea000b981a04 */
[----:B------:R-:W-:Y:S05]  /*47f0*/  LDGSTS.E.BYPASS.LTC128B.128 [R162+0x8000], desc[UR4][R156.64+0x80] ;  /* 0x080000809ca27fae */ /* 0x000fea000b981a04 */
[----:B------:R-:W-:Y:S05]  /*4800*/  LDGSTS.E.BYPASS.LTC128B.128 [R162+0x6800], desc[UR4][R130.64] ;  /* 0x0680000082a27fae */ /* 0x000fea000b981a04 */
[----:B------:R-:W-:Y:S05]  /*4810*/  LDGSTS.E.BYPASS.LTC128B.128 [R162+0x7800], desc[UR4][R130.64+0x40] ;  /* 0x0780004082a27fae */ /* 0x000fea000b981a04 */
        /* <DEDUP_REMOVED lines=8> */
[----:B------:R-:W5:Y:S05]  /*48a0*/  LDSM.16.M88.4 R112, [R88+0x3000] ;  /* 0x003000005870783b */ /* 0x000f6a0000000200 */
[----:B------:R-:W5:Y:S05]  /*48b0*/  LDSM.16.M88.4 R116, [R88+0x3400] ;  /* 0x003400005874783b */ /* 0x000f6a0000000200 */
[----:B------:R-:W-:Y:S01]  /*48c0*/  LDSM.16.M88.4 R120, [R137+0x1000] ;  /* 0x001000008978783b */ /* 0x000fe20000000200 */
[C---:B--2---:R-:W-:Y:S04]  /*48d0*/  HMMA.16816.F32.BF16 R4, R84.reuse, R92, RZ ;  /* 0x0000005c5404723c */ /* 0x044fe800000418ff */
[----:B------:R-:W-:Y:S04]  /*48e0*/  LDSM.16.M88.4 R124, [R88+0x4000] ;  /* 0x00400000587c783b */ /* 0x000fe80000000200 */
[C---:B------:R-:W-:Y:S01]  /*48f0*/  HMMA.16816.F32.BF16 R8, R84.reuse, R94, RZ ;  /* 0x0000005e5408723c */ /* 0x040fe200000418ff */
[----:B------:R-:W2:Y:S05]  /*4900*/  LDSM.16.M88.4 R92, [R88+0x3800] ;  /* 0x00380000585c783b */ /* 0x000eaa0000000200 */
[----:B-1----:R-:W-:Y:S02]  /*4910*/  LDSM.16.M88.4 R128, [R88+0x5800] ;  /* 0x005800005880783b */ /* 0x002fe40000000200 */
[C---:B---3--:R-:W-:Y:S08]  /*4920*/  HMMA.16816.F32.BF16 R12, R84.reuse, R96, RZ ;  /* 0x00000060540c723c */ /* 0x048ff000000418ff */
[C---:B------:R-:W-:Y:S01]  /*4930*/  HMMA.16816.F32.BF16 R16, R84.reuse, R98, RZ ;  /* 0x000000625410723c */ /* 0x040fe200000418ff */
[----:B------:R-:W-:Y:S07]  /*4940*/  LDSM.16.M88.4 R96, [R133+0x1000] ;  /* 0x001000008560783b */ /* 0x000fee0000000200 */
[C---:B----4-:R-:W-:Y:S08]  /*4950*/  HMMA.16816.F32.BF16 R20, R84.reuse, R100, RZ ;  /* 0x000000645414723c */ /* 0x050ff000000418ff */
[C---:B------:R-:W-:Y:S01]  /*4960*/  HMMA.16816.F32.BF16 R24, R84.reuse, R102, RZ ;  /* 0x000000665418723c */ /* 0x040fe200000418ff */
[----:B------:R-:W-:Y:S07]  /*4970*/  LDSM.16.M88.4 R100, [R138+0x4000] ;  /* 0x004000008a64783b */ /* 0x000fee0000000200 */
[C---:B-----5:R-:W-:Y:S08]  /*4980*/  HMMA.16816.F32.BF16 R28, R84.reuse, R104, RZ ;  /* 0x00000068541c723c */ /* 0x060ff000000418ff */
[----:B------:R-:W-:Y:S01]  /*4990*/  HMMA.16816.F32.BF16 R32, R84, R106, RZ ;  /* 0x0000006a5420723c */ /* 0x000fe200000418ff */
[----:B------:R-:W1:Y:S05]  /*49a0*/  LDSM.16.M88.4 R84, [R88+0x3c00] ;  /* 0x003c00005854783b */ /* 0x000e6a0000000200 */
[----:B------:R-:W3:Y:S02]  /*49b0*/  LDSM.16.M88.4 R104, [R138+0x4400] ;  /* 0x004400008a68783b */ /* 0x000ee40000000200 */
[C---:B------:R-:W-:Y:S08]  /*49c0*/  HMMA.16816.F32.BF16 R4, R108.reuse, R112, R4 ;  /* 0x000000706c04723c */ /* 0x040ff00000041804 */
[C---:B------:R-:W-:Y:S01]  /*49d0*/  HMMA.16816.F32.BF16 R8, R108.reuse, R114, R8 ;  /* 0x000000726c08723c */ /* 0x040fe20000041808 */
[----:B------:R-:W4:Y:S07]  /*49e0*/  LDSM.16.M88.4 R112, [R138+0x4800] ;  /* 0x004800008a70783b */ /* 0x000f2e0000000200 */
[C---:B------:R-:W-:Y:S08]  /*49f0*/  HMMA.16816.F32.BF16 R12, R108.reuse, R116, R12 ;  /* 0x000000746c0c723c */ /* 0x040ff0000004180c */
[C---:B------:R-:W-:Y:S01]  /*4a00*/  HMMA.16816.F32.BF16 R16, R108.reuse, R118, R16 ;  /* 0x000000766c10723c */ /* 0x040fe20000041810 */
[----:B------:R-:W5:Y:S07]  /*4a10*/  LDSM.16.M88.4 R116, [R138+0x4c00] ;  /* 0x004c00008a74783b */ /* 0x000f6e0000000200 */
[C---:B--2---:R-:W-:Y:S08]  /*4a20*/  HMMA.16816.F32.BF16 R20, R108.reuse, R92, R20 ;  /* 0x0000005c6c14723c */ /* 0x044ff00000041814 */
[C---:B------:R-:W-:Y:S01]  /*4a30*/  HMMA.16816.F32.BF16 R24, R108.reuse, R94, R24 ;  /* 0x0000005e6c18723c */ /* 0x040fe20000041818 */
[----:B------:R-:W2:Y:S07]  /*4a40*/  LDSM.16.M88.4 R92, [R88+0x4400] ;  /* 0x00440000585c783b */ /* 0x000eae0000000200 */
[C---:B-1----:R-:W-:Y:S08]  /*4a50*/  HMMA.16816.F32.BF16 R28, R108.reuse, R84, R28 ;  /* 0x000000546c1c723c */ /* 0x042ff0000004181c */
[----:B------:R-:W-:Y:S01]  /*4a60*/  HMMA.16816.F32.BF16 R32, R108, R86, R32 ;  /* 0x000000566c20723c */ /* 0x000fe20000041820 */
[----:B------:R-:W1:Y:S05]  /*4a70*/  LDSM.16.M88.4 R84, [R88+0x4800] ;  /* 0x004800005854783b */ /* 0x000e6a0000000200 */
[----:B------:R-:W1:Y:S02]  /*4a80*/  LDSM.16.M88.4 R108, [R88+0x4c00] ;  /* 0x004c0000586c783b */ /* 0x000e640000000200 */
        /* <DEDUP_REMOVED lines=9> */
[C---:B-----5:R-:W-:Y:S08]  /*4b20*/  HMMA.16816.F32.BF16 R28, R96.reuse, R116, R28 ;  /* 0x00000074601c723c */ /* 0x060ff0000004181c */
[----:B------:R-:W-:Y:S01]  /*4b30*/  HMMA.16816.F32.BF16 R32, R96, R118, R32 ;  /* 0x000000766020723c */ /* 0x000fe20000041820 */
[----:B------:R-:W3:Y:S05]  /*4b40*/  LDSM.16.M88.4 R96, [R133+0x2000] ;  /* 0x002000008560783b */ /* 0x000eea0000000200 */
[----:B------:R-:W4:Y:S02]  /*4b50*/  LDSM.16.M88.4 R116, [R138+0x5c00] ;  /* 0x005c00008a74783b */ /* 0x000f240000000200 */
[C---:B------:R-:W-:Y:S08]  /*4b60*/  HMMA.16816.F32.BF16 R4, R120.reuse, R124, R4 ;  /* 0x0000007c7804723c */ /* 0x040ff00000041804 */
        /* <DEDUP_REMOVED lines=17> */
[C---:B------:R-:W-:Y:S08]  /*4c80*/  HMMA.16816.F32.BF16 R20, R96.reuse, R112, R20 ;  /* 0x000000706014723c */ /* 0x040ff00000041814 */
[C---:B------:R-:W-:Y:S08]  /*4c90*/  HMMA.16816.F32.BF16 R24, R96.reuse, R114, R24 ;  /* 0x000000726018723c */ /* 0x040ff00000041818 */
[C---:B----4-:R-:W-:Y:S08]  /*4ca0*/  HMMA.16816.F32.BF16 R28, R96.reuse, R116, R28 ;  /* 0x00000074601c723c */ /* 0x050ff0000004181c */
        /* <DEDUP_REMOVED lines=87> */
.L_x_6853:
[----:B------:R-:W-:Y:S05]  /*5220*/  BSYNC.RECONVERGENT B0 ;  /* 0x0000000000007941 */ /* 0x000fea0003800200 */
.L_x_6852:
        /* <DEDUP_REMOVED lines=13> */
.L_x_6851:
[----:B------:R-:W-:Y:S05]  /*5300*/  BSYNC.RECONVERGENT B1 ;  /* 0x0000000000017941 */ /* 0x000fea0003800200 */
.L_x_6850:
[----:B------:R-:W2:Y:S01]  /*5310*/  LD.E R87, desc[UR4][R2.64+0xdc] ;  /* 0x0000dc0402577980 */ /* 0x000ea2000c101900 */
        /* <DEDUP_REMOVED lines=16> */
[----:B------:R-:W-:Y:S01]  /*5420*/  SHF.R.U32.HI R120, RZ, 0x1, R132 ;  /* 0x00000001ff787819 */ /* 0x000fe20000011684 */
[----:B------:R-:W1:Y:S01]  /*5430*/  SHFL.BFLY PT, R85, R88, 0x2, 0x1f ;  /* 0x0c401f0058557f89 */ /* 0x000e6200000e0000 */
[----:B------:R-:W-:Y:S02]  /*5440*/  LOP3.LUT R92, R136, 0x120, RZ, 0xc0, !PT ;  /* 0x00000120885c7812 */ /* 0x000fe400078ec0ff */
[----:B------:R-:W-:Y:S05]  /*5450*/  IADD3 R154, PT, PT, R154, -0x40, RZ ;  /* 0xffffffc09a9a7810 */ /* 0x000fea0007ffe0ff */
[----:B------:R-:W3:Y:S01]  /*5460*/  SHFL.BFLY PT, R93, R96, 0x2, 0x1f ;  /* 0x0c401f00605d7f89 */ /* 0x000ee200000e0000 */
[----:B-1----:R-:W-:Y:S02]  /*5470*/  FMNMX.FTZ R84, R88, R85, !PT ;  /* 0x0000005558547209 */ /* 0x002fe40007810000 */
[----:B---3--:R-:W-:Y:S05]  /*5480*/  FMNMX.FTZ R94, R96, R93, !PT ;  /* 0x0000005d605e7209 */ /* 0x008fea0007810000 */
[----:B------:R-:W1:Y:S01]  /*5490*/  SHFL.BFLY PT, R85, R84, 0x1, 0x1f ;  /* 0x0c201f0054557f89 */ /* 0x000e6200000e0000 */
[----:B------:R-:W-:Y:S07]  /*54a0*/  LOP3.LUT R93, R120, 0x8, RZ, 0xc0, !PT ;  /* 0x00000008785d7812 */ /* 0x000fee00078ec0ff */
[----:B------:R-:W3:Y:S01]  /*54b0*/  SHFL.BFLY PT, R95, R94, 0x1, 0x1f ;  /* 0x0c201f005e5f7f89 */ /* 0x000ee200000e0000 */
[----:B------:R-:W-:Y:S04]  /*54c0*/  LOP3.LUT R93, R93, 0xc0, R136, 0xf8, !PT ;  /* 0x000000c05d5d7812 */ /* 0x000fe800078ef888 */
[----:B------:R-:W-:Y:S02]  /*54d0*/  LOP3.LUT R92, R92, R93, R90, 0xf6, !PT ;  /* 0x0000005d5c5c7212 */ /* 0x000fe400078ef65a */
[----:B-1----:R-:W-:Y:S02]  /*54e0*/  FMNMX.FTZ R85, R84, R85, !PT ;  /* 0x0000005554557209 */ /* 0x002fe40007810000 */
[----:B---3--:R-:W-:Y:S03]  /*54f0*/  FMNMX.FTZ R86, R94, R95, !PT ;  /* 0x0000005f5e567209 */ /* 0x008fe60007810000 */
[----:B------:R-:W-:Y:S01]  /*5500*/  FADD.FTZ R88, -R85, R0 ;  /* 0x0000000055587221 */ /* 0x000fe20000010100 */
[C---:B------:R-:W-:Y:S01]  /*5510*/  FSETP.NEU.FTZ.AND P2, PT, R86.reuse, -INF , PT ;  /* 0xff8000005600780b */ /* 0x040fe20003f5d000 */
[----:B------:R-:W-:Y:S01]  /*5520*/  FADD.FTZ R90, -R86, R89 ;  /* 0x00000059565a7221 */ /* 0x000fe20000010100 */
[----:B------:R-:W-:Y:S01]  /*5530*/  MOV R89, R86 ;  /* 0x0000005600597202 */ /* 0x000fe20000000f00 */
[C---:B--2---:R-:W-:Y:S01]  /*5540*/  FMUL.FTZ R0, R87.reuse, R88 ;  /* 0x0000005857007220 */ /* 0x044fe20000410000 */
        /* <DEDUP_REMOVED lines=30> */
[----:B------:R-:W-:Y:S01]  /*5730*/  FMUL.FTZ R47, R0, R47 ;  /* 0x0000002f002f7220 */ /* 0x000fe20000410000 */
        /* <DEDUP_REMOVED lines=51> */
[-C--:B------:R-:W-:Y:S01]  /*5a70*/  FFMA.FTZ R136, R13, R87.reuse, -R130 ;  /* 0x000000570d887223 */ /* 0x080fe20000010882 */
[-CC-:B------:R-:W-:Y:S01]  /*5a80*/  FFMA.FTZ R164, R18, R87.reuse, -R128.reuse ;  /* 0x0000005712a47223 */ /* 0x180fe20000010880 */
[--C-:B------:R-:W-:Y:S01]  /*5a90*/  FFMA.FTZ R116, R19, R87, -R128.reuse ;  /* 0x0000005713747223 */ /* 0x100fe20000010880 */
[C---:B---3--:R-:W-:Y:S03]  /*5aa0*/  HMMA.16816.F32.BF16 R44, R92.reuse, R100, R44 ;  /* 0x000000645c2c723c */ /* 0x048fe6000004182c */
[C---:B------:R-:W-:Y:S01]  /*5ab0*/  FMUL.FTZ R76, R84.reuse, R76 ;  /* 0x0000004c544c7220 */ /* 0x040fe20000410000 */
[----:B------:R-:W-:Y:S01]  /*5ac0*/  FMUL.FTZ R77, R84, R77 ;  /* 0x0000004d544d7220 */ /* 0x000fe20000410000 */
[C---:B------:R-:W-:Y:S01]  /*5ad0*/  FMUL.FTZ R78, R0.reuse, R78 ;  /* 0x0000004e004e7220 */ /* 0x040fe20000410000 */
[----:B------:R-:W-:Y:S01]  /*5ae0*/  FMUL.FTZ R79, R0, R79 ;  /* 0x0000004f004f7220 */ /* 0x000fe20000410000 */
[----:B------:R3:W-:Y:S01]  /*5af0*/  MUFU.EX2 R5, R116 ;  /* 0x0000007400057308 */ /* 0x0007e20000000800 */
[C---:B------:R-:W-:Y:S01]  /*5b00*/  HMMA.16816.F32.BF16 R48, R92.reuse, R102, R48 ;  /* 0x000000665c30723c */ /* 0x040fe20000041830 */
[----:B------:R-:W4:Y:S02]  /*5b10*/  LDSM.16.MT88.4 R100, [R88+0x8000] ;  /* 0x008000005864783b */ /* 0x000f240000004200 */
[C---:B------:R-:W-:Y:S01]  /*5b20*/  FMUL.FTZ R80, R84.reuse, R80 ;  /* 0x0000005054507220 */ /* 0x040fe20000410000 */
[----:B------:R-:W-:Y:S01]  /*5b30*/  FMUL.FTZ R81, R84, R81 ;  /* 0x0000005154517220 */ /* 0x000fe20000410000 */
[C---:B------:R-:W-:Y:S01]  /*5b40*/  FMUL.FTZ R82, R0.reuse, R82 ;  /* 0x0000005200527220 */ /* 0x040fe20000410000 */
[----:B------:R-:W-:Y:S03]  /*5b50*/  FMUL.FTZ R83, R0, R83 ;  /* 0x0000005300537220 */ /* 0x000fe60000410000 */
[----:B------:R-:W-:Y:S01]  /*5b60*/  MUFU.EX2 R136, R136 ;  /* 0x0000008800887308 */ /* 0x000fe20000000800 */
[C---:B--2---:R-:W-:Y:S09]  /*5b70*/  HMMA.16816.F32.BF16 R52, R92.reuse, R104, R52 ;  /* 0x000000685c34723c */ /* 0x044ff20000041834 */
[----:B------:R-:W-:Y:S01]  /*5b80*/  MUFU.EX2 R164, R164 ;  /* 0x000000a400a47308 */ /* 0x000fe20000000800 */
[-C--:B------:R-:W-:Y:S01]  /*5b90*/  FFMA.FTZ R9, R23, R87.reuse, -R128 ;  /* 0x0000005717097223 */ /* 0x080fe20000010880 */
[-CC-:B---3--:R-:W-:Y:S01]  /*5ba0*/  FFMA.FTZ R116, R21, R87.reuse, -R130.reuse ;  /* 0x0000005715747223 */ /* 0x188fe20000010882 */
[-CC-:B------:R-:W-:Y:S01]  /*5bb0*/  FFMA.FTZ R10, R24, R87.reuse, -R130.reuse ;  /* 0x00000057180a7223 */ /* 0x180fe20000010882 */
[-CC-:B------:R-:W-:Y:S01]  /*5bc0*/  FFMA.FTZ R11, R25, R87.reuse, -R130.reuse ;  /* 0x00000057190b7223 */ /* 0x180fe20000010882 */
[C---:B------:R-:W-:Y:S01]  /*5bd0*/  HMMA.16816.F32.BF16 R56, R92.reuse, R106, R56 ;  /* 0x0000006a5c38723c */ /* 0x040fe20000041838 */
[----:B------:R-:W2:Y:S04]  /*5be0*/  LDSM.16.MT88.4 R104, [R90+0x2000] ;  /* 0x002000005a68783b */ /* 0x000ea80000004200 */
[----:B------:R3:W-:Y:S01]  /*5bf0*/  MUFU.EX2 R7, R116 ;  /* 0x0000007400077308 */ /* 0x0007e20000000800 */
[-C--:B------:R-:W-:Y:S01]  /*5c00*/  FFMA.FTZ R131, R12, R87.reuse, -R130 ;  /* 0x000000570c837223 */ /* 0x080fe20000010882 */
[-CC-:B------:R-:W-:Y:S01]  /*5c10*/  FFMA.FTZ R138, R14, R87.reuse, -R128.reuse ;  /* 0x000000570e8a7223 */ /* 0x180fe20000010880 */
[-CC-:B------:R-:W-:Y:S07]  /*5c20*/  FFMA.FTZ R14, R22, R87.reuse, -R128.reuse ;  /* 0x00000057160e7223 */ /* 0x180fee0000010880 */
[----:B------:R-:W-:Y:S01]  /*5c30*/  MUFU.EX2 R9, R9 ;  /* 0x0000000900097308 */ /* 0x000fe20000000800 */
[-C--:B------:R-:W-:Y:S01]  /*5c40*/  FFMA.FTZ R137, R15, R87.reuse, -R128 ;  /* 0x000000570f897223 */ /* 0x080fe20000010880 */
[-CC-:B------:R-:W-:Y:S01]  /*5c50*/  FFMA.FTZ R145, R16, R87.reuse, -R130.reuse ;  /* 0x0000005710917223 */ /* 0x180fe20000010882 */
[C---:B-1----:R-:W-:Y:S07]  /*5c60*/  HMMA.16816.F32.BF16 R60, R92.reuse, R96, R60 ;  /* 0x000000605c3c723c */ /* 0x042fee000004183c */
[----:B------:R-:W-:Y:S01]  /*5c70*/  MUFU.EX2 R10, R10 ;  /* 0x0000000a000a7308 */ /* 0x000fe20000000800 */
[-C--:B------:R-:W-:Y:S01]  /*5c80*/  FFMA.FTZ R162, R17, R87.reuse, -R130 ;  /* 0x0000005711a27223 */ /* 0x080fe20000010882 */
[-CC-:B------:R-:W-:Y:S08]  /*5c90*/  FFMA.FTZ R17, R30, R87.reuse, -R128.reuse ;  /* 0x000000571e117223 */ /* 0x180ff00000010880 */
[----:B------:R-:W-:Y:S01]  /*5ca0*/  MUFU.EX2 R14, R14 ;  /* 0x0000000e000e7308 */ /* 0x000fe20000000800 */
[----:B------:R-:W-:Y:S01]  /*5cb0*/  ISETP.GT.AND P0, PT, R155, R142, PT ;  /* 0x0000008e9b00720c */ /* 0x000fe20003f04270 */
[----:B---3--:R-:W-:Y:S01]  /*5cc0*/  LDSM.16.MT88.4 R116, [R90+0x1800] ;  /* 0x001800005a74783b */ /* 0x008fe20000004200 */
[C---:B------:R-:W-:Y:S07]  /*5cd0*/  HMMA.16816.F32.BF16 R64, R92.reuse, R98, R64 ;  /* 0x000000625c40723c */ /* 0x040fee0000041840 */
[----:B------:R-:W-:Y:S01]  /*5ce0*/  MUFU.EX2 R11, R11 ;  /* 0x0000000b000b7308 */ /* 0x000fe20000000800 */
[-CC-:B------:R-:W-:Y:S01]  /*5cf0*/  FFMA.FTZ R30, R31, R87.reuse, -R128.reuse ;  /* 0x000000571f1e7223 */ /* 0x180fe20000010880 */
[----:B------:R-:W-:Y:S08]  /*5d00*/  FFMA.FTZ R15, R34, R87, -R128 ;  /* 0x00000057220f7223 */ /* 0x000ff00000010880 */
[----:B------:R-:W1:Y:S01]  /*5d10*/  MUFU.EX2 R131, R131 ;  /* 0x0000008300837308 */ /* 0x000e620000000800 */
[----:B------:R-:W-:Y:S01]  /*5d20*/  FFMA.FTZ R123, R84, R165, R123 ;  /* 0x000000a5547b7223 */ /* 0x000fe2000001007b */
[----:B------:R-:W3:Y:S01]  /*5d30*/  LDSM.16.MT88.4 R96, [R88+0x6400] ;  /* 0x006400005860783b */ /* 0x000ee20000004200 */
[C---:B----4-:R-:W-:Y:S07]  /*5d40*/  HMMA.16816.F32.BF16 R68, R92.reuse, R100, R68 ;  /* 0x000000645c44723c */ /* 0x050fee0000041844 */
[----:B------:R-:W-:Y:S01]  /*5d50*/  MUFU.EX2 R138, R138 ;  /* 0x0000008a008a7308 */ /* 0x000fe20000000800 */
[----:B------:R-:W-:Y:S01]  /*5d60*/  FFMA.FTZ R129, R0, R163, R129 ;  /* 0x000000a300817223 */ /* 0x000fe20000010081 */
[----:B------:R-:W-:Y:S08]  /*5d70*/  FADD.FTZ R123, R124, R123 ;  /* 0x0000007b7c7b7221 */ /* 0x000ff00000010000 */
[----:B------:R-:W4:Y:S01]  /*5d80*/  MUFU.EX2 R137, R137 ;  /* 0x0000008900897308 */ /* 0x000f220000000800 */
[----:B------:R-:W-:Y:S01]  /*5d90*/  MOV R0, R85 ;  /* 0x0000005500007202 */ /* 0x000fe20000000f00 */
[----:B------:R-:W-:Y:S01]  /*5da0*/  FADD.FTZ R84, R121, R129 ;  /* 0x0000008179547221 */ /* 0x000fe20000010000 */
[C---:B------:R-:W-:Y:S01]  /*5db0*/  HMMA.16816.F32.BF16 R72, R92.reuse, R102, R72 ;  /* 0x000000665c48723c */ /* 0x040fe20000041848 */
[----:B------:R-:W5:Y:S06]  /*5dc0*/  LDSM.16.MT88.4 R100, [R90+0x400] ;  /* 0x000400005a64783b */ /* 0x000f6c0000004200 */
[----:B------:R-:W-:Y:S01]  /*5dd0*/  MUFU.EX2 R145, R145 ;  /* 0x0000009100917308 */ /* 0x000fe20000000800 */
[----:B------:R-:W-:Y:S01]  /*5de0*/  FADD.FTZ R122, R122, R123 ;  /* 0x0000007b7a7a7221 */ /* 0x000fe20000010000 */
[----:B------:R-:W-:Y:S08]  /*5df0*/  FADD.FTZ R127, R127, R84 ;  /* 0x000000547f7f7221 */ /* 0x000ff00000010000 */
[----:B------:R-:W3:Y:S01]  /*5e00*/  MUFU.EX2 R162, R162 ;  /* 0x000000a200a27308 */ /* 0x000ee20000000800 */
[----:B------:R-:W-:Y:S01]  /*5e10*/  FADD.FTZ R84, R125, R122 ;  /* 0x0000007a7d547221 */ /* 0x000fe20000010000 */
[C---:B--2---:R-:W-:Y:S08]  /*5e20*/  HMMA.16816.F32.BF16 R76, R92.reuse, R104, R76 ;  /* 0x000000685c4c723c */ /* 0x044ff0000004184c */
[----:B------:R-:W-:Y:S01]  /*5e30*/  MUFU.EX2 R31, R17 ;  /* 0x00000011001f7308 */ /* 0x000fe20000000800 */
[----:B------:R-:W-:Y:S09]  /*5e40*/  FADD.FTZ R127, R126, R127 ;  /* 0x0000007f7e7f7221 */ /* 0x000ff20000010000 */
[----:B------:R-:W-:Y:S01]  /*5e50*/  MUFU.EX2 R30, R30 ;  /* 0x0000001e001e7308 */ /* 0x000fe20000000800 */
[----:B------:R-:W-:Y:S01]  /*5e60*/  HMMA.16816.F32.BF16 R80, R92, R106, R80 ;  /* 0x0000006a5c50723c */ /* 0x000fe20000041850 */
[----:B------:R-:W2:Y:S08]  /*5e70*/  LDSM.16.MT88.4 R104, [R88+0x8400] ;  /* 0x008400005868783b */ /* 0x000eb00000004200 */
[----:B------:R-:W-:Y:S01]  /*5e80*/  MUFU.EX2 R15, R15 ;  /* 0x0000000f000f7308 */ /* 0x000fe20000000800 */
[----:B-1----:R-:W-:Y:S01]  /*5e90*/  F2FP.BF16.F32.PACK_AB R92, R136, R131 ;  /* 0x00000083885c723e */ /* 0x002fe200000010ff */
[----:B------:R-:W-:Y:S01]  /*5ea0*/  FADD.FTZ R131, R131, R84 ;  /* 0x0000005483837221 */ /* 0x000fe20000010000 */
[----:B----4-:R-:W-:Y:S01]  /*5eb0*/  F2FP.BF16.F32.PACK_AB R93, R137, R138 ;  /* 0x0000008a895d723e */ /* 0x010fe200000010ff */
[----:B------:R-:W-:Y:S01]  /*5ec0*/  FADD.FTZ R138, R138, R127 ;  /* 0x0000007f8a8a7221 */ /* 0x000fe20000010000 */
[----:B---3--:R-:W-:Y:S01]  /*5ed0*/  F2FP.BF16.F32.PACK_AB R94, R162, R145 ;  /* 0x00000091a25e723e */ /* 0x008fe200000010ff */
[----:B------:R-:W-:Y:S01]  /*5ee0*/  FADD.FTZ R136, R136, R131 ;  /* 0x0000008388887221 */ /* 0x000fe20000010000 */
[----:B------:R-:W-:Y:S01]  /*5ef0*/  F2FP.BF16.F32.PACK_AB R95, R5, R164 ;  /* 0x000000a4055f723e */ /* 0x000fe200000010ff */
[----:B------:R-:W-:Y:S04]  /*5f00*/  FADD.FTZ R137, R137, R138 ;  /* 0x0000008a89897221 */ /* 0x000fe80000010000 */
[----:B------:R-:W-:Y:S02]  /*5f10*/  FADD.FTZ R164, R164, R137 ;  /* 0x00000089a4a47221 */ /* 0x000fe40000010000 */
[C---:B------:R-:W-:Y:S08]  /*5f20*/  HMMA.16816.F32.BF16 R36, R92.reuse, R96, R36 ;  /* 0x000000605c24723c */ /* 0x040ff00000041824 */
[C---:B------:R-:W-:Y:S01]  /*5f30*/  HMMA.16816.F32.BF16 R40, R92.reuse, R98, R40 ;  /* 0x000000625c28723c */ /* 0x040fe20000041828 */
[----:B------:R-:W1:Y:S07]  /*5f40*/  LDSM.16.MT88.4 R96, [R90+0x2400] ;  /* 0x002400005a60783b */ /* 0x000e6e0000004200 */
[C---:B-----5:R-:W-:Y:S08]  /*5f50*/  HMMA.16816.F32.BF16 R44, R92.reuse, R100, R44 ;  /* 0x000000645c2c723c */ /* 0x060ff0000004182c */
        /* <DEDUP_REMOVED lines=10> */
[-CC-:B------:R-:W-:Y:S01]  /*6000*/  FFMA.FTZ R104, R27, R87.reuse, -R128.reuse ;  /* 0x000000571b687223 */ /* 0x180fe20000010880 */
[----:B------:R-:W-:Y:S02]  /*6010*/  FFMA.FTZ R128, R35, R87, -R128 ;  /* 0x0000005723807223 */ /* 0x000fe40000010880 */
[----:B------:R-:W-:Y:S01]  /*6020*/  MUFU.EX2 R13, R105 ;  /* 0x00000069000d7308 */ /* 0x000fe20000000800 */
[C---:B------:R-:W-:Y:S09]  /*6030*/  HMMA.16816.F32.BF16 R72, R92.reuse, R106, R72 ;  /* 0x0000006a5c48723c */ /* 0x040ff20000041848 */
[----:B------:R-:W2:Y:S10]  /*6040*/  MUFU.EX2 R18, R104 ;  /* 0x0000006800127308 */ /* 0x000eb40000000800 */
[----:B------:R-:W3:Y:S01]  /*6050*/  MUFU.EX2 R128, R128 ;  /* 0x0000008000807308 */ /* 0x000ee20000000800 */
[C---:B-1----:R-:W-:Y:S08]  /*6060*/  HMMA.16816.F32.BF16 R76, R92.reuse, R96, R76 ;  /* 0x000000605c4c723c */ /* 0x042ff0000004184c */
[----:B------:R-:W-:Y:S01]  /*6070*/  HMMA.16816.F32.BF16 R80, R92, R98, R80 ;  /* 0x000000625c50723c */ /* 0x000fe20000041850 */
[----:B------:R-:W1:Y:S02]  /*6080*/  LDSM.16.MT88.4 R96, [R88+0x8800] ;  /* 0x008800005860783b */ /* 0x000e640000004200 */
[----:B------:R-:W-:Y:S02]  /*6090*/  F2FP.BF16.F32.PACK_AB R92, R7, R6 ;  /* 0x00000006075c723e */ /* 0x000fe400000010ff */
[----:B------:R-:W-:Y:S02]  /*60a0*/  F2FP.BF16.F32.PACK_AB R93, R9, R14 ;  /* 0x0000000e095d723e */ /* 0x000fe400000010ff */
[----:B------:R-:W-:Y:S02]  /*60b0*/  F2FP.BF16.F32.PACK_AB R94, R11, R10 ;  /* 0x0000000a0b5e723e */ /* 0x000fe400000010ff */
[----:B--2---:R-:W-:Y:S01]  /*60c0*/  F2FP.BF16.F32.PACK_AB R95, R18, R13 ;  /* 0x0000000d125f723e */ /* 0x004fe200000010ff */
[----:B------:R-:W-:Y:S01]  /*60d0*/  LDSM.16.MT88.4 R104, [R88+0x6c00] ;  /* 0x006c00005868783b */ /* 0x000fe20000004200 */
[----:B---3--:R-:W-:Y:S05]  /*60e0*/  F2FP.BF16.F32.PACK_AB R35, R128, R15 ;  /* 0x0000000f8023723e */ /* 0x008fea00000010ff */
[C---:B------:R-:W-:Y:S08]  /*60f0*/  HMMA.16816.F32.BF16 R36, R92.reuse, R100, R36 ;  /* 0x000000645c24723c */ /* 0x040ff00000041824 */
[C---:B------:R-:W-:Y:S01]  /*6100*/  HMMA.16816.F32.BF16 R40, R92.reuse, R102, R40 ;  /* 0x000000665c28723c */ /* 0x040fe20000041828 */
[----:B------:R-:W2:Y:S07]  /*6110*/  LDSM.16.MT88.4 R100, [R90+0x2800] ;  /* 0x002800005a64783b */ /* 0x000eae0000004200 */
[C---:B----4-:R-:W-:Y:S08]  /*6120*/  HMMA.16816.F32.BF16 R44, R92.reuse, R108, R44 ;  /* 0x0000006c5c2c723c */ /* 0x050ff0000004182c */
[C---:B------:R-:W-:Y:S01]  /*6130*/  HMMA.16816.F32.BF16 R48, R92.reuse, R110, R48 ;  /* 0x0000006e5c30723c */ /* 0x040fe20000041830 */
[----:B------:R-:W3:Y:S07]  /*6140*/  LDSM.16.MT88.4 R108, [R90+0xc00] ;  /* 0x000c00005a6c783b */ /* 0x000eee0000004200 */
[C---:B-----5:R-:W-:Y:S08]  /*6150*/  HMMA.16816.F32.BF16 R52, R92.reuse, R112, R52 ;  /* 0x000000705c34723c */ /* 0x060ff00000041834 */
[C---:B------:R-:W-:Y:S01]  /*6160*/  HMMA.16816.F32.BF16 R56, R92.reuse, R114, R56 ;  /* 0x000000725c38723c */ /* 0x040fe20000041838 */
[----:B------:R-:W4:Y:S07]  /*6170*/  LDSM.16.MT88.4 R112, [R88+0x7c00] ;  /* 0x007c00005870783b */ /* 0x000f2e0000004200 */
[C---:B------:R-:W-:Y:S03]  /*6180*/  HMMA.16816.F32.BF16 R60, R92.reuse, R116, R60 ;  /* 0x000000745c3c723c */ /* 0x040fe6000004183c */
[-CC-:B------:R-:W-:Y:S01]  /*6190*/  FFMA.FTZ R116, R28, R87.reuse, -R130.reuse ;  /* 0x000000571c747223 */ /* 0x180fe20000010882 */
[-CC-:B------:R-:W-:Y:S04]  /*61a0*/  FFMA.FTZ R117, R29, R87.reuse, -R130.reuse ;  /* 0x000000571d757223 */ /* 0x180fe80000010882 */
[C---:B------:R-:W-:Y:S01]  /*61b0*/  HMMA.16816.F32.BF16 R64, R92.reuse, R118, R64 ;  /* 0x000000765c40723c */ /* 0x040fe20000041840 */
[----:B------:R-:W-:Y:S02]  /*61c0*/  MUFU.EX2 R116, R116 ;  /* 0x0000007400747308 */ /* 0x000fe40000000800 */
[-CC-:B------:R-:W-:Y:S01]  /*61d0*/  FFMA.FTZ R118, R32, R87.reuse, -R130.reuse ;  /* 0x0000005720767223 */ /* 0x180fe20000010882 */
[----:B------:R-:W-:Y:S07]  /*61e0*/  FFMA.FTZ R130, R33, R87, -R130 ;  /* 0x0000005721827223 */ /* 0x000fee0000010882 */
[----:B------:R-:W5:Y:S01]  /*61f0*/  MUFU.EX2 R117, R117 ;  /* 0x0000007500757308 */ /* 0x000f620000000800 */
[----:B------:R-:W-:Y:S01]  /*6200*/  F2FP.BF16.F32.PACK_AB R33, R30, R31 ;  /* 0x0000001f1e21723e */ /* 0x000fe200000010ff */
[C---:B-1----:R-:W-:Y:S08]  /*6210*/  HMMA.16816.F32.BF16 R68, R92.reuse, R96, R68 ;  /* 0x000000605c44723c */ /* 0x042ff00000041844 */
[----:B------:R-:W-:Y:S10]  /*6220*/  MUFU.EX2 R118, R118 ;  /* 0x0000007600767308 */ /* 0x000ff40000000800 */
[----:B------:R-:W1:Y:S01]  /*6230*/  MUFU.EX2 R119, R130 ;  /* 0x0000008200777308 */ /* 0x000e620000000800 */
[C---:B------:R-:W-:Y:S01]  /*6240*/  HMMA.16816.F32.BF16 R72, R92.reuse, R98, R72 ;  /* 0x000000625c48723c */ /* 0x040fe20000041848 */
[----:B------:R-:W4:Y:S02]  /*6250*/  LDSM.16.MT88.4 R96, [R90+0x1c00] ;  /* 0x001c00005a60783b */ /* 0x000f240000004200 */
[----:B-----5:R-:W-:Y:S05]  /*6260*/  F2FP.BF16.F32.PACK_AB R32, R117, R116 ;  /* 0x000000747520723e */ /* 0x020fea00000010ff */
[C---:B--2---:R-:W-:Y:S03]  /*6270*/  HMMA.16816.F32.BF16 R76, R92.reuse, R100, R76 ;  /* 0x000000645c4c723c */ /* 0x044fe6000004184c */
[----:B-1----:R-:W-:Y:S05]  /*6280*/  F2FP.BF16.F32.PACK_AB R34, R119, R118 ;  /* 0x000000767722723e */ /* 0x002fea00000010ff */
[----:B------:R-:W-:Y:S01]  /*6290*/  HMMA.16816.F32.BF16 R80, R92, R102, R80 ;  /* 0x000000665c50723c */ /* 0x000fe20000041850 */
[----:B------:R1:W2:Y:S07]  /*62a0*/  LDSM.16.MT88.4 R92, [R88+0x8c00] ;  /* 0x008c0000585c783b */ /* 0x0002ae0000004200 */
[C---:B------:R-:W-:Y:S01]  /*62b0*/  HMMA.16816.F32.BF16 R36, R32.reuse, R104, R36 ;  /* 0x000000682024723c */ /* 0x040fe20000041824 */
[----:B------:R-:W5:Y:S07]  /*62c0*/  LDSM.16.MT88.4 R100, [R90+0x2c00] ;  /* 0x002c00005a64783b */ /* 0x000f6e0000004200 */
[C---:B------:R-:W-:Y:S08]  /*62d0*/  HMMA.16816.F32.BF16 R40, R32.reuse, R106, R40 ;  /* 0x0000006a2028723c */ /* 0x040ff00000041828 */
[C---:B---3--:R-:W-:Y:S08]  /*62e0*/  HMMA.16816.F32.BF16 R44, R32.reuse, R108, R44 ;  /* 0x0000006c202c723c */ /* 0x048ff0000004182c */
[C---:B------:R-:W-:Y:S08]  /*62f0*/  HMMA.16816.F32.BF16 R48, R32.reuse, R110, R48 ;  /* 0x0000006e2030723c */ /* 0x040ff00000041830 */
[C---:B----4-:R-:W-:Y:S08]  /*6300*/  HMMA.16816.F32.BF16 R52, R32.reuse, R112, R52 ;  /* 0x000000702034723c */ /* 0x050ff00000041834 */
[C---:B------:R-:W-:Y:S08]  /*6310*/  HMMA.16816.F32.BF16 R56, R32.reuse, R114, R56 ;  /* 0x000000722038723c */ /* 0x040ff00000041838 */
[C---:B------:R-:W-:Y:S03]  /*6320*/  HMMA.16816.F32.BF16 R60, R32.reuse, R96, R60 ;  /* 0x00000060203c723c */ /* 0x040fe6000004183c */
[----:B------:R-:W-:Y:S04]  /*6330*/  FADD.FTZ R97, R145, R136 ;  /* 0x0000008891617221 */ /* 0x000fe80000010000 */
[----:B------:R-:W-:Y:S01]  /*6340*/  FADD.FTZ R97, R162, R97 ;  /* 0x00000061a2617221 */ /* 0x000fe20000010000 */
[C---:B------:R-:W-:Y:S03]  /*6350*/  HMMA.16816.F32.BF16 R64, R32.reuse, R98, R64 ;  /* 0x000000622040723c */ /* 0x040fe60000041840 */
[----:B-1----:R-:W-:Y:S05]  /*6360*/  FADD.FTZ R88, R6, R97 ;  /* 0x0000006106587221 */ /* 0x002fea0000010000 */
[C---:B--2---:R-:W-:Y:S03]  /*6370*/  HMMA.16816.F32.BF16 R68, R32.reuse, R92, R68 ;  /* 0x0000005c2044723c */ /* 0x044fe60000041844 */
[----:B------:R-:W-:Y:S04]  /*6380*/  FADD.FTZ R93, R5, R164 ;  /* 0x000000a4055d7221 */ /* 0x000fe80000010000 */
        /* <DEDUP_REMOVED lines=19> */
.L_x_6847:
        /* <DEDUP_REMOVED lines=10> */
.L_x_6862:
[----:B---34-:R-:W-:Y:S01]  /*6560*/  FADD.FTZ R84, R84, R8 ;  /* 0x0000000854547221 */ /* 0x018fe20000010000 */
[----:B------:R-:W2:Y:S01]  /*6570*/  MUFU.RCP R6, R4 ;  /* 0x0000000400067308 */ /* 0x000ea20000001000 */
[----:B------:R-:W-:Y:S01]  /*6580*/  SHF.L.U32 R7, R132, 0x1, RZ ;  /* 0x0000000184077819 */ /* 0x000fe200000006ff */
[----:B------:R-:W-:Y:S05]  /*6590*/  WARPSYNC.ALL ;  /* 0x0000000000007948 */ /* 0x000fea0003800000 */
[----:B------:R-:W-:Y:S01]  /*65a0*/  LOP3.LUT R7, R7, 0x6, RZ, 0xc0, !PT ;  /* 0x0000000607077812 */ /* 0x000fe200078ec0ff */
[----:B------:R-:W3:Y:S01]  /*65b0*/  MUFU.RCP R5, R84 ;  /* 0x0000005400057308 */ /* 0x000ee20000001000 */
        /* <DEDUP_REMOVED lines=72> */
[----:B------:R-:W-:Y:S04]  /*6a40*/  STS.64 [R6+0x2020], R56 ;  /* 0x0020203806007388 */ /* 0x000fe80000000a00 */
[----:B------:R4:W-:Y:S04]  /*6a50*/  STS.64 [R6+0x2420], R58 ;  /* 0x0024203a06007388 */ /* 0x0009e80000000a00 */
        /* <DEDUP_REMOVED lines=15> */
[----:B--2---:R-:W2:Y:S04]  /*6b50*/  LD.E.64 R52, desc[UR4][R2.64+0x78] ;  /* 0x0000780402347980 */ /* 0x004ea8000c101b00 */
[----:B---3--:R3:W5:Y:S01]  /*6b60*/  LD.E.64 R54, desc[UR4][R2.64+0xa8] ;  /* 0x0000a80402367980 */ /* 0x008762000c101b00 */
[----:B------:R-:W-:Y:S01]  /*6b70*/  LOP3.LUT R13, R91, 0xd8, RZ, 0xc0, !PT ;  /* 0x000000d85b0d7812 */ /* 0x000fe200078ec0ff */
[----:B----4-:R-:W4:Y:S01]  /*6b80*/  @P0 MUFU.LG2 R59, R4 ;  /* 0x00000004003b0308 */ /* 0x010f220000000c00 */
[----:B------:R-:W-:Y:S01]  /*6b90*/  SHF.R.U32.HI R56, RZ, 0x3, R132 ;  /* 0x00000003ff387819 */ /* 0x000fe20000011684 */
[----:B------:R-:W-:Y:S01]  /*6ba0*/  BSSY.RECONVERGENT B0, `(.L_x_6856) ;  /* 0x0000038000007945 */ /* 0x000fe20003800200 */
[----:B------:R-:W-:-:S02]  /*6bb0*/  LOP3.LUT R10, R13, 0x18, R120, 0x78, !PT ;  /* 0x000000180d0a7812 */ /* 0x000fc400078e7878 */
[----:B-1----:R-:W-:Y:S02]  /*6bc0*/  IADD3 R6, PT, PT, R56, 0x10, RZ ;  /* 0x0000001038067810 */ /* 0x002fe40007ffe0ff */
[----:B------:R-:W-:Y:S01]  /*6bd0*/  LOP3.LUT R10, R10, 0xf24, R91, 0xf8, !PT ;  /* 0x00000f240a0a7812 */ /* 0x000fe200078ef85b */
[----:B------:R-:W1:Y:S01]  /*6be0*/  @P5 MUFU.LG2 R84, R84 ;  /* 0x0000005400545308 */ /* 0x000e620000000c00 */
[----:B------:R-:W-:Y:S02]  /*6bf0*/  ISETP.GE.AND P3, PT, R6, R139, PT ;  /* 0x0000008b0600720c */ /* 0x000fe40003f66270 */
[----:B------:R-:W-:Y:S02]  /*6c00*/  IADD3 R6, PT, PT, R56, 0x20, RZ ;  /* 0x0000002038067810 */ /* 0x000fe40007ffe0ff */
[----:B------:R-:W-:Y:S01]  /*6c10*/  LEA R135, R10, R135, 0x2 ;  /* 0x000000870a877211 */ /* 0x000fe200078e10ff */
[----:B------:R-:W-:Y:S01]  /*6c20*/  BAR.SYNC.DEFER_BLOCKING 0x0 ;  /* 0x0000000000007b1d */ /* 0x000fe20000010000 */
[----:B------:R-:W-:-:S02]  /*6c30*/  ISETP.GE.AND P2, PT, R6, R139, PT ;  /* 0x0000008b0600720c */ /* 0x000fc40003f46270 */
[----:B------:R-:W-:Y:S01]  /*6c40*/  LOP3.LUT R57, R91, 0x1c, RZ, 0xc0, !PT ;  /* 0x0000001c5b397812 */ /* 0x000fe200078ec0ff */
[----:B----4-:R-:W-:Y:S01]  /*6c50*/  @P0 FMUL.FTZ R59, R59, 0.69314718246459960938 ;  /* 0x3f3172183b3b0820 */ /* 0x010fe20000410000 */
[----:B------:R-:W-:Y:S02]  /*6c60*/  LOP3.LUT P6, RZ, R132, 0x3, RZ, 0xc0, !PT ;  /* 0x0000000384ff7812 */ /* 0x000fe400078cc0ff */
[C---:B------:R-:W-:Y:S01]  /*6c70*/  ISETP.GE.AND P4, PT, R56.reuse, R139, PT ;  /* 0x0000008b3800720c */ /* 0x040fe20003f86270 */
[----:B------:R-:W-:Y:S01]  /*6c80*/  IMAD R57, R56, 0x60, R57 ;  /* 0x0000006038397824 */ /* 0x000fe200078e0239 */
[----:B---3--:R-:W-:Y:S01]  /*6c90*/  MOV R3, 0xff800000 ;  /* 0xff80000000037802 */ /* 0x008fe20000000f00 */
[----:B-----5:R-:W-:Y:S01]  /*6ca0*/  @P0 FFMA.FTZ R3, R0, R86, R59 ;  /* 0x0000005600030223 */ /* 0x020fe2000001003b */
[----:B------:R-:W-:Y:S01]  /*6cb0*/  IADD3 R56, PT, PT, R56, 0x30, RZ ;  /* 0x0000003038387810 */ /* 0x000fe20007ffe0ff */
[----:B-1----:R-:W-:Y:S01]  /*6cc0*/  @P5 FMUL.FTZ R61, R84, 0.69314718246459960938 ;  /* 0x3f317218543d5820 */ /* 0x002fe20000410000 */
[----:B------:R-:W-:-:S02]  /*6cd0*/  LOP3.LUT R120, R120, 0x30, RZ, 0xc0, !PT ;  /* 0x0000003078787812 */ /* 0x000fc400078ec0ff */
[----:B------:R-:W-:Y:S02]  /*6ce0*/  SHF.R.U32.HI R59, RZ, 0x2, R132 ;  /* 0x00000002ff3b7819 */ /* 0x000fe40000011684 */
[----:B------:R-:W-:Y:S02]  /*6cf0*/  ISETP.GE.AND P1, PT, R56, R139, PT ;  /* 0x0000008b3800720c */ /* 0x000fe40003f26270 */
[----:B------:R-:W-:Y:S01]  /*6d00*/  MOV R56, 0xff800000 ;  /* 0xff80000000387802 */ /* 0x000fe20000000f00 */
[----:B------:R-:W-:Y:S01]  /*6d10*/  @P5 FFMA.FTZ R56, R0, R85, R61 ;  /* 0x0000005500385223 */ /* 0x000fe2000001003d */
[----:B------:R-:W-:Y:S01]  /*6d20*/  LOP3.LUT R59, R120, 0x7, R59, 0xf8, !PT ;  /* 0x00000007783b7812 */ /* 0x000fe200078ef83b */
[----:B------:R1:W3:Y:S04]  /*6d30*/  LDS.128 R48, [R135] ;  /* 0x0000000087307984 */ /* 0x0002e80000000c00 */
        /* <DEDUP_REMOVED lines=9> */
[----:B------:R-:W-:Y:S01]  /*6dd0*/  IMAD R151, R8, UR8, R151 ;  /* 0x0000000808977c24 */ /* 0x000fe2000f8e0297 */
[----:B------:R-:W-:-:S03]  /*6de0*/  SHF.L.U32 R8, R147, 0x6, RZ ;  /* 0x0000000693087819 */ /* 0x000fc600000006ff */
[----:B------:R-:W-:-:S04]  /*6df0*/  IMAD R11, R151, R11, R150 ;  /* 0x0000000b970b7224 */ /* 0x000fc800078e0296 */
[----:B------:R-:W-:Y:S02]  /*6e00*/  IMAD R2, R9, R11, R8 ;  /* 0x0000000b09027224 */ /* 0x000fe400078e0208 */
[----:B------:R1:W1:Y:S02]  /*6e10*/  LDS.128 R8, [R135+0x5000] ;  /* 0x0050000087087984 */ /* 0x0002640000000c00 */
[----:B------:R-:W-:Y:S02]  /*6e20*/  IMAD R58, R2, R5, RZ ;  /* 0x00000005023a7224 */ /* 0x000fe400078e02ff */
[----:B------:R1:W1:Y:S03]  /*6e30*/  LDS.128 R4, [R135+0x5800] ;  /* 0x0058000087047984 */ /* 0x0002660000000c00 */
[----:B------:R-:W-:-:S04]  /*6e40*/  IADD3 R57, P0, PT, R57, R58, RZ ;  /* 0x0000003a39397210 */ /* 0x000fc80007f1e0ff */
[----:B------:R-:W-:Y:S02]  /*6e50*/  LEA.HI.X.SX32 R58, R58, RZ, 0x1, P0 ;  /* 0x000000ff3a3a7211 */ /* 0x000fe400000f0eff */
[----:B--2---:R-:W-:-:S04]  /*6e60*/  LEA R52, P0, R57, R52, 0x2 ;  /* 0x0000003439347211 */ /* 0x004fc800078010ff */
[----:B------:R-:W-:Y:S01]  /*6e70*/  LEA.HI.X R53, R57, R53, R58, 0x2, P0 ;  /* 0x0000003539357211 */ /* 0x000fe200000f143a */
[----:B---34-:R-:W-:Y:S08]  /*6e80*/  @P6 BRA `(.L_x_6857) ;  /* 0x0000000000246947 */ /* 0x018ff00003800000 */
        /* <DEDUP_REMOVED lines=9> */
.L_x_6857:
[----:B------:R-:W-:Y:S05]  /*6f20*/  BSYNC.RECONVERGENT B0 ;  /* 0x0000000000007941 */ /* 0x000fea0003800200 */
.L_x_6856:
        /* <DEDUP_REMOVED lines=10> */
[----:B--2---:R-:W-:Y:S05]  /*6fd0*/  @P1 RET.REL.NODEC R146 `(_ZN5flash24flash_fwd_splitkv_kernelI23Flash_fwd_kernel_traitsILi96ELi64ELi64ELi4ELb0ELb0EN7cutlass10bfloat16_tE19Flash_kernel_traitsILi96ELi64ELi64ELi4ES3_EELb0ELb0ELb0ELb0ELb1ELb0ELb1ELb0EEEvNS_16Flash_fwd_paramsE) ;  /* 0xffffff9092081950 */ /* 0x004fea0003c3ffff */
[----:B------:R-:W-:Y:S01]  /*6fe0*/  MOV R147, 0x0 ;  /* 0x0000000000937802 */ /* 0x000fe20000000f00 */
[----:B------:R-:W-:Y:S04]  /*6ff0*/  ST.E.128 desc[UR4][R52.64+0x4800], R36 ;  /* 0x0048002434007985 */ /* 0x000fe8000c101d04 */
[----:B------:R-:W-:Y:S04]  /*7000*/  ST.E.128 desc[UR4][R52.64+0x4880], R20 ;  /* 0x0048801434007985 */ /* 0x000fe8000c101d04 */
[----:B------:R1:W-:Y:S02]  /*7010*/  ST.E.128 desc[UR4][R52.64+0x4900], R4 ;  /* 0x0049000434007985 */ /* 0x0003e4000c101d04 */
[----:B-1----:R-:W-:Y:S05]  /*7020*/  RET.REL.NODEC R146 `(_ZN5flash24flash_fwd_splitkv_kernelI23Flash_fwd_kernel_traitsILi96ELi64ELi64ELi4ELb0ELb0EN7cutlass10bfloat16_tE19Flash_kernel_traitsILi96ELi64ELi64ELi4ES3_EELb0ELb0ELb0ELb0ELb1ELb0ELb1ELb0EEEvNS_16Flash_fwd_paramsE) ;  /* 0xffffff8c92f47950 */ /* 0x002fea0003c3ffff */
.L_x_6855:
[----:B------:R-:W-:Y:S01]  /*7030*/  MOV R6, 0x2 ;  /* 0x0000000200067802 */ /* 0x000fe20000000f00 */
[----:B------:R-:W-:Y:S01]  /*7040*/  IMAD.MOV.U32 R5, RZ, RZ, 0x1f ;  /* 0x0000001fff057424 */ /* 0x000fe200078e00ff */
[----:B------:R-:W-:-:S07]  /*7050*/  MOV R7, 0xffffffff ;  /* 0xffffffff00077802 */ /* 0x000fce0000000f00 */
[----:B-1---5:R-:W-:Y:S05]  /*7060*/  WARPSYNC.COLLECTIVE R7, `(.L_x_6858) ;  /* 0x0000000007087348 */ /* 0x022fea0003c00000 */
[----:B------:R2:W3:Y:S02]  /*7070*/  SHFL.BFLY P0, R8, R165, R6, R5 ;  /* 0x0c000006a5087389 */ /* 0x0004e40000000005 */
[----:B-123-5:R-:W-:Y:S05]  /*7080*/  ENDCOLLECTIVE ;  /* 0x000000000000791b */ /* 0x02efea0003800000 */
.L_x_6858:
[----:B------:R-:W-:Y:S02]  /*7090*/  IMAD.MOV.U32 R4, RZ, RZ, R8 ;  /* 0x000000ffff047224 */ /* 0x000fe400078e0008 */
[----:B------:R-:W-:Y:S02]  /*70a0*/  IMAD.MOV.U32 R6, RZ, RZ, 0x1 ;  /* 0x00000001ff067424 */ /* 0x000fe400078e00ff */
[----:B------:R-:W-:-:S05]  /*70b0*/  FADD.FTZ R9, R4, R165 ;  /* 0x000000a504097221 */ /* 0x000fca0000010000 */
[----:B------:R-:W-:-:S07]  /*70c0*/  MOV R165, R9 ;  /* 0x0000000900a57202 */ /* 0x000fce0000000f00 */
[----:B------:R-:W-:Y:S05]  /*70d0*/  WARPSYNC.COLLECTIVE R7, `(.L_x_6859) ;  /* 0x0000000007087348 */ /* 0x000fea0003c00000 */
[----:B------:R1:W2:Y:S02]  /*70e0*/  SHFL.BFLY P0, R8, R165, R6, R5 ;  /* 0x0c000006a5087389 */ /* 0x0002a40000000005 */
[----:B-12---:R-:W-:Y:S05]  /*70f0*/  ENDCOLLECTIVE ;  /* 0x000000000000791b */ /* 0x006fea0003800000 */
.L_x_6859:
[----:B------:R-:W-:Y:S01]  /*7100*/  MOV R165, R163 ;  /* 0x000000a300a57202 */ /* 0x000fe20000000f00 */
[----:B------:R-:W-:Y:S01]  /*7110*/  IMAD.MOV.U32 R6, RZ, RZ, 0x2 ;  /* 0x00000002ff067424 */ /* 0x000fe200078e00ff */
[----:B------:R-:W-:-:S07]  /*7120*/  MOV R4, R8 ;  /* 0x0000000800047202 */ /* 0x000fce0000000f00 */
[----:B------:R-:W-:Y:S05]  /*7130*/  WARPSYNC.COLLECTIVE R7, `(.L_x_6860) ;  /* 0x0000000007087348 */ /* 0x000fea0003c00000 */
[----:B------:R1:W2:Y:S02]  /*7140*/  SHFL.BFLY P0, R8, R165, R6, R5 ;  /* 0x0c000006a5087389 */ /* 0x0002a40000000005 */
[----:B-12---:R-:W-:Y:S05]  /*7150*/  ENDCOLLECTIVE ;  /* 0x000000000000791b */ /* 0x006fea0003800000 */
.L_x_6860:
[----:B------:R-:W-:Y:S01]  /*7160*/  FADD.FTZ R4, R9, R4 ;  /* 0x0000000409047221 */ /* 0x000fe20000010000 */
[----:B------:R-:W-:Y:S01]  /*7170*/  FADD.FTZ R84, R8, R163 ;  /* 0x000000a308547221 */ /* 0x000fe20000010000 */
[----:B------:R-:W-:-:S04]  /*7180*/  MOV R6, 0x1 ;  /* 0x0000000100067802 */ /* 0x000fc80000000f00 */
[----:B------:R-:W-:-:S07]  /*7190*/  MOV R165, R84 ;  /* 0x0000005400a57202 */ /* 0x000fce0000000f00 */
[----:B------:R-:W-:Y:S05]  /*71a0*/  WARPSYNC.COLLECTIVE R7, `(.L_x_6861) ;  /* 0x0000000007087348 */ /* 0x000fea0003c00000 */
[----:B------:R1:W2:Y:S02]  /*71b0*/  SHFL.BFLY P0, R8, R165, R6, R5 ;  /* 0x0c000006a5087389 */ /* 0x0002a40000000005 */
[----:B-12---:R-:W-:Y:S05]  /*71c0*/  ENDCOLLECTIVE ;  /* 0x000000000000791b */ /* 0x006fea0003800000 */
.L_x_6861:
[----:B------:R-:W-:Y:S05]  /*71d0*/  BRA `(.L_x_6862) ;  /* 0xfffffff000e07947 */ /* 0x000fea000383ffff */
.L_x_6863:
        /* <DEDUP_REMOVED lines=10> */
.L_x_11660:


//--------------------- .text._ZN5flash24flash_fwd_splitkv_kernelI23Flash_fwd_kernel_traitsILi96ELi64ELi64ELi4ELb0ELb0EN7cutlass10bfloat16_tE19Flash_kernel_traitsILi96ELi64ELi64ELi4ES3_EELb0ELb0ELb0ELb0ELb1ELb1ELb1ELb0EEEvNS_16Flash_fwd_paramsE --------------------------
	.section	.text._ZN5flash24flash_fwd_splitkv_kernelI23Flash_fwd_kernel_traitsILi96ELi64ELi64ELi4ELb0ELb0EN7cutlass10bfloat16_tE19Flash_kernel_traitsILi96ELi64ELi64ELi4ES3_EELb0ELb0ELb0ELb0ELb1ELb1ELb1ELb0EEEvNS_16Flash_fwd_paramsE,"ax",@progbits
	.align	128
        .global         _ZN5flash24flash_fwd_splitkv_kernelI23Flash_fwd_kernel_traitsILi96ELi64ELi64ELi4ELb0ELb0EN7cutlass10bfloat16_tE19Flash_kernel_traitsILi96ELi64ELi64ELi4ES3_EELb0ELb0ELb0ELb0ELb1ELb1ELb1ELb0EEEvNS_16Flash_fwd_paramsE
        .type           _ZN5flash24flash_fwd_splitkv_kernelI23Flash_fwd_kernel_traitsILi96ELi64ELi64ELi4ELb0ELb0EN7cutlass10bfloat16_tE19Flash_kernel_traitsILi96ELi64ELi64ELi4ES3_EELb0ELb0ELb0ELb0ELb1ELb1ELb1ELb0EEEvNS_16Flash_fwd_paramsE,@function
        .size           _ZN5flash24flash_fwd_splitkv_kernelI23Flash_fwd_kernel_traitsILi96ELi64ELi64ELi4ELb0ELb0EN7cutlass10bfloat16_tE19Flash_kernel_traitsILi96ELi64ELi64ELi4ES3_EELb0ELb0ELb0ELb0ELb1ELb1ELb1ELb0EEEvNS_16Flash_fwd_paramsE,(.L_x_11661 - _ZN5flash24flash_fwd_splitkv_kernelI23Flash_fwd_kernel_traitsILi96ELi64ELi64ELi4ELb0ELb0EN7cutlass10bfloat16_tE19Flash_kernel_traitsILi96ELi64ELi64ELi4ES3_EELb0ELb0ELb0ELb0ELb1ELb1ELb1ELb0EEEvNS_16Flash_fwd_paramsE)
        .other          _ZN5flash24flash_fwd_splitkv_kernelI23Flash_fwd_kernel_traitsILi96ELi64ELi64ELi4ELb0ELb0EN7cutlass10bfloat16_tE19Flash_kernel_traitsILi96ELi64ELi64ELi4ES3_EELb0ELb0ELb0ELb0ELb1ELb1ELb1ELb0EEEvNS_16Flash_fwd_paramsE,@"STO_CUDA_ENTRY STV_DEFAULT"
_ZN5flash24flash_fwd_splitkv_kernelI23Flash_fwd_kernel_traitsILi96ELi64ELi64ELi4ELb0ELb0EN7cutlass10bfloat16_tE19Flash_kernel_traitsILi96ELi64ELi64ELi4ES3_EELb0ELb0ELb0ELb0ELb1ELb1ELb1ELb0EEEvNS_16Flash_fwd_paramsE:
.text._ZN5flash24flash_fwd_splitkv_kernelI23Flash_fwd_kernel_traitsILi96ELi64ELi64ELi4ELb0ELb0EN7cutlass10bfloat16_tE19Flash_kernel_traitsILi96ELi64ELi64ELi4ES3_EELb0ELb0ELb0ELb0ELb1ELb1ELb1ELb0EEEvNS_16Flash_fwd_paramsE:
        /* <DEDUP_REMOVED lines=29> */
[----:B-1----:R-:W-:Y:S05]  /*01d0*/  CALL.REL.NOINC `($_ZN5flash24flash_fwd_splitkv_kernelI23Flash_fwd_kernel_traitsILi96ELi64ELi64ELi4ELb0ELb0EN7cutlass10bfloat16_tE19Flash_kernel_traitsILi96ELi64ELi64ELi4ES3_EELb0ELb0ELb0ELb0ELb1ELb1ELb1ELb0EEEvNS_16Flash_fwd_paramsE$_ZN5flash30compute_attn_1rowblock_splitkvI23Flash_fwd_kernel_traitsILi96ELi64ELi64ELi4ELb0ELb0EN7cutlass10bfloat16_tE19Flash_kernel_traitsILi96ELi64ELi64ELi4ES3_EELb0ELb0ELb0ELb0ELb1ELb1ELb1ELb0ENS_16Flash_fwd_paramsEEEvRKT8_iiiii) ;  /* 0x0000000000087944 */ /* 0x002fea0003c00000 */
[----:B------:R-:W-:Y:S05]  /*01e0*/  BSYNC.RECONVERGENT B2 ;  /* 0x0000000000027941 */ /* 0x000fea0003800200 */
.L_x_6864:
[----:B------:R-:W-:Y:S05]  /*01f0*/  EXIT ;  /* 0x000000000000794d */ /* 0x000fea0003800000 */
        .type           $_ZN5flash24flash_fwd_splitkv_kernelI23Flash_fwd_kernel_traitsILi96ELi64ELi64ELi4ELb0ELb0EN7cutlass10bfloat16_tE19Flash_kernel_traitsILi96ELi64ELi64ELi4ES3_EELb0ELb0ELb0ELb0ELb1ELb1ELb1ELb0EEEvNS_16Flash_fwd_paramsE$_ZN5flash30compute_attn_1rowblock_splitkvI23Flash_fwd_kernel_traitsILi96ELi64ELi64ELi4ELb0ELb0EN7cutlass10bfloat16_tE19Flash_kernel_traitsILi96ELi64ELi64ELi4ES3_EELb0ELb0ELb0ELb0ELb1ELb1ELb1ELb0ENS_16Flash_fwd_paramsEEEvRKT8_iiiii,@function
        .size           $_ZN5flash24flash_fwd_splitkv_kernelI23Flash_fwd_kernel_traitsILi96ELi64ELi64ELi4ELb0ELb0EN7cutlass10bfloat16_tE19Flash_kernel_traitsILi96ELi64ELi64ELi4ES3_EELb0ELb0ELb0ELb0ELb1ELb1ELb1ELb0EEEvNS_16Flash_fwd_paramsE$_ZN5flash30compute_attn_1rowblock_splitkvI23Flash_fwd_kernel_traitsILi96ELi64ELi64ELi4ELb0ELb0EN7cutlass10bfloat16_tE19Flash_kernel_traitsILi96ELi64ELi64ELi4ES3_EELb0ELb0ELb0ELb0ELb1ELb1ELb1ELb0ENS_16Flash_fwd_paramsEEEvRKT8_iiiii,(.L_x_11661 - $_ZN5flash24flash_fwd_splitkv_kernelI23Flash_fwd_kernel_traitsILi96ELi64ELi64ELi4ELb0ELb0EN7cutlass10bfloat16_tE19Flash_kernel_traitsILi96ELi64ELi64ELi4ES3_EELb0ELb0ELb0ELb0ELb1ELb1ELb1ELb0EEEvNS_16Flash_fwd_paramsE$_ZN5flash30compute_attn_1rowblock_splitkvI23Flash_fwd_kernel_traitsILi96ELi64ELi64ELi4ELb0ELb0EN7cutlass10bfloat16_tE19Flash_kernel_traitsILi96ELi64ELi64ELi4ES3_EELb0ELb0ELb0ELb0ELb1ELb1ELb1ELb0ENS_16Flash_fwd_paramsEEEvRKT8_iiiii)
$_ZN5flash24flash_fwd_splitkv_kernelI23Flash_fwd_kernel_traitsILi96ELi64ELi64ELi4ELb0ELb0EN7cutlass10bfloat16_tE19Flash_kernel_traitsILi96ELi64ELi64ELi4ES3_EELb0ELb0ELb0ELb0ELb1ELb1ELb1ELb0EEEvNS_16Flash_fwd_paramsE$_ZN5flash30compute_attn_1rowblock_splitkvI23Flash_fwd_kernel_traitsILi96ELi64ELi64ELi4ELb0ELb0EN7cutlass10bfloat16_tE19Flash_kernel_traitsILi96ELi64ELi64ELi4ES3_EELb0ELb0ELb0ELb0ELb1ELb1ELb1ELb0ENS_16Flash_fwd_paramsEEEvRKT8_iiiii:
        /* <DEDUP_REMOVED lines=22> */
[----:B------:R-:W-:-:S07]  /*0360*/  ISETP.NE.AND.EX P2, PT, R7, RZ, PT, P2 ;  /* 0x000000ff0700720c */ /* 0x000fce0003f45320 */
[----:B------:R-:W-:Y:S01]  /*0370*/  @P1 IADD3 R16, P0, PT, R10, R4, RZ ;  /* 0x000000040a101210 */ /* 0x000fe20007f1e0ff */
[----:B------:R-:W-:-:S04]  /*0380*/  IMAD.MOV.U32 R10, RZ, RZ, RZ ;  /* 0x000000ffff0a7224 */ /* 0x000fc800078e00ff */
        /* <DEDUP_REMOVED lines=13> */
.L_x_6866:
[----:B------:R-:W-:Y:S05]  /*0460*/  BSYNC.RECONVERGENT B0 ;  /* 0x0000000000007941 */ /* 0x000fea0003800200 */
.L_x_6865:
[----:B------:R-:W-:Y:S04]  /*0470*/  BSSY.RECONVERGENT B0, `(.L_x_6867) ;  /* 0x0000007000007945 */ /* 0x000fe80003800200 */
[----:B------:R-:W-:Y:S05]  /*0480*/  @!P3 BRA `(.L_x_6868) ;  /* 0x000000000014b947 */ /* 0x000fea0003800000 */
[----:B------:R-:W2:Y:S02]  /*0490*/  LD.E.U8 R6, desc[UR4][R2.64+0x1b2] ;  /* 0x0001b20402067980 */ /* 0x000ea4000c101100 */
[----:B--2---:R-:W-:-:S13]  /*04a0*/  ISETP.NE.AND P1, PT, R6, RZ, PT ;  /* 0x000000ff0600720c */ /* 0x004fda0003f25270 */
[----:B-----5:R-:W2:Y:S02]  /*04b0*/  @P1 LD.E R93, desc[UR4][R16.64+0x4] ;  /* 0x00000404105d1980 */ /* 0x020ea4000c101900 */
[----:B--2---:R-:W-:-:S06]  /*04c0*/  @P1 IADD3 R93, PT, PT, R93, -R11, RZ ;  /* 0x8000000b5d5d1210 */ /* 0x004fcc0007ffe0ff */
[----:B------:R2:W5:Y:S02]  /*04d0*/  @!P1 LD.E R93, desc[UR4][R16.64] ;  /* 0x00000004105d9980 */ /* 0x000564000c101900 */
.L_x_6868:
[----:B------:R-:W-:Y:S05]  /*04e0*/  BSYNC.RECONVERGENT B0 ;  /* 0x0000000000007941 */ /* 0x000fea0003800200 */
.L_x_6867:
[----:B------:R-:W-:Y:S01]  /*04f0*/  BSSY.RECONVERGENT B1, `(.L_x_6869) ;  /* 0x0000011000017945 */ /* 0x000fe20003800200 */
[----:B-----5:R-:W-:-:S03]  /*0500*/  @P4 IADD3 R12, PT, PT, R5, -R13, RZ ;  /* 0x8000000d050c4210 */ /* 0x020fc60007ffe0ff */
[----:B------:R-:W-:Y:S05]  /*0510*/  @!P0 BRA `(.L_x_6870) ;  /* 0x0000000000148947 */ /* 0x000fea0003800000 */
[----:B------:R-:W-:-:S05]  /*0520*/  IADD3 R6, P0, PT, R14, R4, RZ ;  /* 0x000000040e067210 */ /* 0x000fca0007f1e0ff */
[----:B------:R-:W-:-:S05]  /*0530*/  IMAD.X R7, R15, 0x1, R0, P0 ;  /* 0x000000010f077824 */ /* 0x000fca00000e0600 */
[----:B------:R-:W3:Y:S02]  /*0540*/  LD.E R93, desc[UR4][R6.64] ;  /* 0x00000004065d7980 */ /* 0x000ee4000c101900 */
[----:B---3--:R-:W-:Y:S01]  /*0550*/  IADD3 R93, PT, PT, R93, -R10, RZ ;  /* 0x8000000a5d5d7210 */ /* 0x008fe20007ffe0ff */
[----:B------:R-:W-:Y:S05]  /*0560*/  BRA `(.L_x_6871) ;  /* 0x0000000000247947 */ /* 0x000fea0003800000 */
.L_x_6870:
[----:B------:R-:W3:Y:S01]  /*0570*/  LD.E.64 R6, desc[UR4][R2.64+0x108] ;  /* 0x0001080402067980 */ /* 0x000ee2000c101b00 */
[----:B------:R-:W-:Y:S01]  /*0580*/  BSSY.RECONVERGENT B0, `(.L_x_6872) ;  /* 0x0000006000007945 */ /* 0x000fe20003800200 */
[----:B------:R-:W-:Y:S01]  /*0590*/  IMAD.MOV.U32 R5, RZ, RZ, RZ ;  /* 0x000000ffff057224 */ /* 0x000fe200078e00ff */
[----:B---3--:R-:W-:-:S04]  /*05a0*/  ISETP.NE.U32.AND P0, PT, R6, RZ, PT ;  /* 0x000000ff0600720c */ /* 0x008fc80003f05070 */
[----:B------:R-:W-:-:S13]  /*05b0*/  ISETP.NE.AND.EX P0, PT, R7, RZ, PT, P0 ;  /* 0x000000ff0700720c */ /* 0x000fda0003f05300 */
[----:B------:R-:W-:Y:S05]  /*05c0*/  @!P0 BRA `(.L_x_6873) ;  /* 0x0000000000048947 */ /* 0x000fea0003800000 */
[----:B------:R3:W5:Y:S02]  /*05d0*/  LD.E R5, desc[UR4][R2.64+0xbc] ;  /* 0x0000bc0402057980 */ /* 0x000764000c101900 */
.L_x_6873:
[----:B------:R-:W-:Y:S05]  /*05e0*/  BSYNC.RECONVERGENT B0 ;  /* 0x0000000000007941 */ /* 0x000fea0003800200 */
.L_x_6872:
[----:B-----5:R-:W-:Y:S02]  /*05f0*/  IADD3 R93, PT, PT, R5, R93, -R10 ;  /* 0x0000005d055d7210 */ /* 0x020fe40007ffe80a */
.L_x_6871:
[----:B------:R-:W-:Y:S05]  /*0600*/  BSYNC.RECONVERGENT B1 ;  /* 0x0000000000017941 */ /* 0x000fea0003800200 */
.L_x_6869:
[----:B------:R-:W-:Y:S01]  /*0610*/  IMAD.SHL.U32 R139, R147, 0x40, RZ ;  /* 0x00000040938b7824 */ /* 0x000fe200078e00ff */
[----:B------:R-:W-:Y:S01]  /*0620*/  MOV R6, R146 ;  /* 0x0000009200067202 */ /* 0x000fe20000000f00 */
[----:B------:R-:W-:-:S03]  /*0630*/  IMAD.MOV.U32 R7, RZ, RZ, 0x0 ;  /* 0x00000000ff077424 */ /* 0x000fc600078e00ff */
[----:B------:R-:W-:-:S13]  /*0640*/  ISETP.GT.AND P0, PT, R12, R139, PT ;  /* 0x0000008b0c00720c */ /* 0x000fda0003f04270 */
[----:B-123--:R-:W-:Y:S05]  /*0650*/  @!P0 RET.REL.NODEC R6 `(_ZN5flash24flash_fwd_splitkv_kernelI23Flash_fwd_kernel_traitsILi96ELi64ELi64ELi4ELb0ELb0EN7cutlass10bfloat16_tE19Flash_kernel_traitsILi96ELi64ELi64ELi4ES3_EELb0ELb0ELb0ELb0ELb1ELb1ELb1ELb0EEEvNS_16Flash_fwd_paramsE) ;  /* 0xfffffff806688950 */ /* 0x00efea0003c3ffff */
        /* <DEDUP_REMOVED lines=44> */
[----:B------:R-:W-:-:S02]  /*0920*/  IMAD.IADD R12, R12, 0x1, -R139 ;  /* 0x000000010c0c7824 */ /* 0x000fc400078e0a8b */
[C---:B-1----:R-:W-:Y:S01]  /*0930*/  IMAD.SHL.U32 R2, R133.reuse, 0x4, RZ ;  /* 0x0000000485027824 */ /* 0x042fe200078e00ff */
[----:B------:R-:W-:Y:S02]  /*0940*/  SHF.R.U32.HI R3, RZ, 0x3, R133 ;  /* 0x00000003ff037819 */ /* 0x000fe40000011685 */
[----:B------:R-:W-:Y:S02]  /*0950*/  LOP3.LUT P6, R133, R133, 0x7, RZ, 0xc0, !PT ;  /* 0x0000000785857812 */ /* 0x000fe400078cc0ff */
[----:B------:R-:W-:Y:S02]  /*0960*/  LOP3.LUT R2, R2, 0x1c, RZ, 0xc0, !PT ;  /* 0x0000001c02027812 */ /* 0x000fe400078ec0ff */
[CC--:B------:R-:W-:Y:S02]  /*0970*/  ISETP.GE.AND P1, PT, R3.reuse, R12.reuse, PT ;  /* 0x0000000c0300720c */ /* 0x0c0fe40003f26270 */
[C---:B------:R-:W-:Y:S01]  /*0980*/  ISETP.GE.OR P6, PT, R3.reuse, R12, P6 ;  /* 0x0000000c0300720c */ /* 0x040fe200037c6670 */
[----:B------:R-:W-:-:S02]  /*0990*/  IMAD R2, R3, 0x60, R2 ;  /* 0x0000006003027824 */ /* 0x000fc400078e0202 */
[----:B--2---:R-:W-:-:S04]  /*09a0*/  IMAD R4, R4, UR8, R151 ;  /* 0x0000000804047c24 */ /* 0x004fc8000f8e0297 */
[----:B---3--:R-:W-:Y:S02]  /*09b0*/  IMAD R4, R4, R6, R150 ;  /* 0x0000000604047224 */ /* 0x008fe400078e0296 */
[----:B------:R-:W-:Y:S02]  /*09c0*/  VIADD R6, R3, 0x10 ;  /* 0x0000001003067836 */ /* 0x000fe40000000000 */
[----:B------:R-:W-:Y:S02]  /*09d0*/  IMAD R4, R5, R4, R139 ;  /* 0x0000000405047224 */ /* 0x000fe400078e028b */
[----:B------:R-:W-:Y:S01]  /*09e0*/  VIADD R5, R3, 0x20 ;  /* 0x0000002003057836 */ /* 0x000fe20000000000 */
[----:B------:R-:W-:Y:S01]  /*09f0*/  ISETP.GE.AND P3, PT, R6, R12, PT ;  /* 0x0000000c0600720c */ /* 0x000fe20003f66270 */
[----:B----4-:R-:W-:-:S03]  /*0a00*/  IMAD R0, R4, R0, RZ ;  /* 0x0000000004007224 */ /* 0x010fc600078e02ff */
[----:B------:R-:W-:Y:S01]  /*0a10*/  ISETP.GE.AND P2, PT, R5, R12, PT ;  /* 0x0000000c0500720c */ /* 0x000fe20003f46270 */
[----:B------:R-:W-:Y:S01]  /*0a20*/  @!P6 IMAD.MOV.U32 R5, RZ, RZ, -0x800000 ;  /* 0xff800000ff05e424 */ /* 0x000fe200078e00ff */
[C---:B------:R-:W-:Y:S02]  /*0a30*/  IADD3 R2, P0, PT, R0.reuse, R2, RZ ;  /* 0x0000000200027210 */ /* 0x040fe40007f1e0ff */
[C---:B------:R-:W-:Y:S02]  /*0a40*/  ISETP.NE.OR P5, PT, R133.reuse, RZ, P3 ;  /* 0x000000ff8500720c */ /* 0x040fe40001fa5670 */
[----:B------:R-:W-:Y:S02]  /*0a50*/  LEA.HI.X.SX32 R0, R0, RZ, 0x1, P0 ;  /* 0x000000ff00007211 */ /* 0x000fe400000f0eff */
[----:B-----5:R-:W-:Y:S02]  /*0a60*/  LEA R8, P0, R2, R8, 0x2 ;  /* 0x0000000802087211 */ /* 0x020fe400078010ff */
[----:B------:R-:W-:-:S02]  /*0a70*/  ISETP.NE.OR P4, PT, R133, RZ, P2 ;  /* 0x000000ff8500720c */ /* 0x000fc40001785670 */
[----:B------:R-:W-:Y:S02]  /*0a80*/  LEA.HI.X R9, R2, R9, R0, 0x2, P0 ;  /* 0x0000000902097211 */ /* 0x000fe400000f1400 */
[C---:B------:R-:W-:Y:S01]  /*0a90*/  IADD3 R0, P0, PT, R4.reuse, R3, RZ ;  /* 0x0000000304007210 */ /* 0x040fe20007f1e0ff */
[----:B------:R-:W-:Y:S02]  /*0aa0*/  VIADD R3, R3, 0x30 ;  /* 0x0000003003037836 */ /* 0x000fe40000000000 */
[----:B------:R-:W-:Y:S01]  /*0ab0*/  @!P1 ST.E.128 desc[UR4][R8.64], RZ ;  /* 0x000000ff08009985 */ /* 0x000fe2000c101d04 */
[----:B------:R-:W-:Y:S02]  /*0ac0*/  LEA.HI.X.SX32 R4, R4, RZ, 0x1, P0 ;  /* 0x000000ff04047211 */ /* 0x000fe400000f0eff */
[----:B------:R-:W-:Y:S01]  /*0ad0*/  LEA R2, P0, R0, R10, 0x2 ;  /* 0x0000000a00027211 */ /* 0x000fe200078010ff */
[----:B------:R-:W-:Y:S04]  /*0ae0*/  @!P1 ST.E.128 desc[UR4][R8.64+0x80], RZ ;  /* 0x000080ff08009985 */ /* 0x000fe8000c101d04 */
[----:B------:R-:W-:Y:S01]  /*0af0*/  @!P1 ST.E.128 desc[UR4][R8.64+0x100], RZ ;  /* 0x000100ff08009985 */ /* 0x000fe2000c101d04 */
[----:B------:R-:W-:-:S02]  /*0b00*/  ISETP.GE.AND P1, PT, R3, R12, PT ;  /* 0x0000000c0300720c */ /* 0x000fc40003f26270 */
[----:B------:R-:W-:Y:S01]  /*0b10*/  LEA.HI.X R3, R0, R11, R4, 0x2, P0 ;  /* 0x0000000b00037211 */ /* 0x000fe200000f1404 */
[----:B------:R-:W-:Y:S01]  /*0b20*/  @!P5 IMAD.MOV.U32 R4, RZ, RZ, -0x800000 ;  /* 0xff800000ff04d424 */ /* 0x000fe200078e00ff */
[----:B------:R-:W-:Y:S01]  /*0b30*/  @!P3 ST.E.128 desc[UR4][R8.64+0x1800], RZ ;  /* 0x001800ff0800b985 */ /* 0x000fe2000c101d04 */
[----:B------:R-:W-:-:S03]  /*0b40*/  @!P4 IMAD.MOV.U32 R0, RZ, RZ, -0x800000 ;  /* 0xff800000ff00c424 */ /* 0x000fc600078e00ff */
        /* <DEDUP_REMOVED lines=9> */
[----:B------:R1:W-:Y:S04]  /*0be0*/  @!P6 ST.E desc[UR4][R2.64], R5 ;  /* 0x000000050200e985 */ /* 0x0003e8000c101904 */
[----:B------:R2:W-:Y:S04]  /*0bf0*/  @!P5 ST.E desc[UR4][R2.64+0x40], R4 ;  /* 0x000040040200d985 */ /* 0x0005e8000c101904 */
[----:B------:R3:W-:Y:S01]  /*0c00*/  @!P4 ST.E desc[UR4][R2.64+0x80], R0 ;  /* 0x000080000200c985 */ /* 0x0007e2000c101904 */
[----:B-1----:R-:W-:-:S02]  /*0c10*/  IMAD.MOV.U32 R5, RZ, RZ, 0x0 ;  /* 0x00000000ff057424 */ /* 0x002fc400078e00ff */
[----:B--2---:R-:W-:-:S04]  /*0c20*/  IMAD.MOV.U32 R4, RZ, RZ, R146 ;  /* 0x000000ffff047224 */ /* 0x004fc800078e0092 */
[----:B---3--:R-:W-:Y:S05]  /*0c30*/  @P1 RET.REL.NODEC R4 `(_ZN5flash24flash_fwd_splitkv_kernelI23Flash_fwd_kernel_traitsILi96ELi64ELi64ELi4ELb0ELb0EN7cutlass10bfloat16_tE19Flash_kernel_traitsILi96ELi64ELi64ELi4ES3_EELb0ELb0ELb0ELb0ELb1ELb1ELb1ELb0EEEvNS_16Flash_fwd_paramsE) ;  /* 0xfffffff004f01950 */ /* 0x008fea0003c3ffff */
[----:B------:R-:W-:Y:S02]  /*0c40*/  MOV R0, 0xff800000 ;  /* 0xff80000000007802 */ /* 0x000fe40000000f00 */
[----:B------:R-:W-:-:S03]  /*0c50*/  MOV R147, 0x0 ;  /* 0x0000000000937802 */ /* 0x000fc60000000f00 */
[----:B------:R1:W-:Y:S02]  /*0c60*/  ST.E desc[UR4][R2.64+0xc0], R0 ;  /* 0x0000c00002007985 */ /* 0x0003e4000c101904 */
[----:B-1----:R-:W-:Y:S05]  /*0c70*/  RET.REL.NODEC R146 `(_ZN5flash24flash_fwd_splitkv_kernelI23Flash_fwd_kernel_traitsILi96ELi64ELi64ELi4ELb0ELb0EN7cutlass10bfloat16_tE19Flash_kernel_traitsILi96ELi64ELi64ELi4ES3_EELb0ELb0ELb0ELb0ELb1ELb1ELb1ELb0EEEvNS_16Flash_fwd_paramsE) ;  /* 0xfffffff092e07950 */ /* 0x002fea0003c3ffff */
.L_x_6874:
        /* <DEDUP_REMOVED lines=51> */
[----:B------:R-:W3:Y:S01]  /*0fb0*/  LD.E.64 R10, desc[UR4][R2.64+0x28] ;  /* 0x00002804020a7980 */ /* 0x000ee2000c101b00 */
[----:B------:R-:W-:Y:S01]  /*0fc0*/  MOV R4, R91 ;  /* 0x0000005b00047202 */ /* 0x000fe20000000f00 */
[----:B------:R-:W-:-:S04]  /*0fd0*/  IMAD.MOV.U32 R5, RZ, RZ, R90 ;  /* 0x000000ffff057224 */ /* 0x000fc800078e005a */
[----:B------:R-:W-:-:S05]  /*0fe0*/  IMAD.WIDE R4, R8, 0x4, R4 ;  /* 0x0000000408047825 */ /* 0x000fca00078e0204 */
[----:B------:R1:W2:Y:S01]  /*0ff0*/  LD.E R0, desc[UR4][R4.64] ;  /* 0x0000000404007980 */ /* 0x0002a2000c101900 */
[----:B----4-:R-:W-:-:S04]  /*1000*/  IABS R7, R14 ;  /* 0x0000000e00077213 */ /* 0x010fc80000000000 */
[----:B-1----:R-:W1:Y:S08]  /*1010*/  I2F.RP R4, R7 ;  /* 0x0000000700047306 */ /* 0x002e700000209400 */
[----:B-1----:R-:W1:Y:S02]  /*1020*/  MUFU.RCP R4, R4 ;  /* 0x0000000400047308 */ /* 0x002e640000001000 */
[----:B-1----:R-:W-:-:S06]  /*1030*/  IADD3 R4, PT, PT, R4, 0xffffffe, RZ ;  /* 0x0ffffffe04047810 */ /* 0x002fcc0007ffe0ff */
        /* <DEDUP_REMOVED lines=21> */
[----:B------:R-:W-:Y:S02]  /*1190*/  IMAD.MOV.U32 R7, RZ, RZ, R4 ;  /* 0x000000ffff077224 */ /* 0x000fe400078e0004 */
[----:B------:R-:W-:-:S03]  /*11a0*/  IMAD R4, R141, R15, RZ ;  /* 0x0000000f8d047224 */ /* 0x000fc600078e02ff */
        /* <DEDUP_REMOVED lines=22> */
.L_x_6876:
        /* <DEDUP_REMOVED lines=8> */
[----:B------:R-:W-:-:S02]  /*1390*/  MOV R22, RZ ;  /* 0x000000ff00167202 */ /* 0x000fc40000000f00 */
[----:B------:R-:W-:Y:S02]  /*13a0*/  IABS R7, R150 ;  /* 0x0000009600077213 */ /* 0x000fe40000000000 */
[----:B------:R-:W-:Y:S02]  /*13b0*/  @!P2 SHF.R.S32.HI R6, RZ, 0x1f, R10 ;  /* 0x0000001fff06a819 */ /* 0x000fe4000001140a */
[----:B------:R-:W-:-:S04]  /*13c0*/  LEA R15, R87, 0xffffffc0, 0x6 ;  /* 0xffffffc0570f7811 */ /* 0x000fc800078e30ff */
[----:B------:R-:W-:Y:S02]  /*13d0*/  SHF.R.S32.HI R29, RZ, 0x1f, R15 ;  /* 0x0000001fff1d7819 */ /* 0x000fe4000001140f */
[----:B------:R-:W-:Y:S02]  /*13e0*/  CS2R R90, SRZ ;  /* 0x00000000005a7805 */ /* 0x000fe4000001ff00 */
[----:B-1----:R-:W-:-:S04]  /*13f0*/  IABS R4, R14 ;  /* 0x0000000e00047213 */ /* 0x002fc80000000000 */
        /* <DEDUP_REMOVED lines=10> */
[----:B--2---:R-:W-:Y:S02]  /*14a0*/  @!P2 IMAD R0, R141, R10, RZ ;  /* 0x0000000a8d00a224 */ /* 0x004fe400078e02ff */
[----:B------:R-:W-:Y:S02]  /*14b0*/  IMAD R5, R8, R5, R7 ;  /* 0x0000000508057224 */ /* 0x000fe400078e0207 */
[----:B------:R-:W-:Y:S02]  /*14c0*/  @!P2 IMAD R0, R6, R140, R0 ;  /* 0x0000008c0600a224 */ /* 0x000fe400078e0200 */
[----:B------:R-:W-:Y:S01]  /*14d0*/  @!P2 IMAD.WIDE.U32 R22, R140, R10, RZ ;  /* 0x0000000a8c16a225 */ /* 0x000fe200078e00ff */
[----:B------:R-:W-:-:S04]  /*14e0*/  ISETP.GT.U32.AND P1, PT, R4, R5, PT ;  /* 0x000000050400720c */ /* 0x000fc80003f24070 */
[----:B------:R-:W-:Y:S01]  /*14f0*/  @!P2 IADD3 R23, PT, PT, R23, R0, RZ ;  /* 0x000000001717a210 */ /* 0x000fe20007ffe0ff */
[-C--:B---3-5:R-:W-:Y:S01]  /*1500*/  @!P2 IMAD R6, R21, R9.reuse, RZ ;  /* 0x000000091506a224 */ /* 0x0a8fe200078e02ff */
[----:B------:R-:W-:Y:S01]  /*1510*/  @!P2 SHF.R.S32.HI R0, RZ, 0x1f, R9 ;  /* 0x0000001fff00a819 */ /* 0x000fe20000011409 */
[----:B------:R-:W-:Y:S02]  /*1520*/  @P2 IMAD.IADD R7, R10, 0x1, R11 ;  /* 0x000000010a072824 */ /* 0x000fe400078e020b */
[----:B------:R-:W-:-:S04]  /*1530*/  @!P2 IMAD.WIDE.U32 R22, R20, R9, R22 ;  /* 0x000000091416a225 */ /* 0x000fc800078e0016 */
[----:B------:R-:W-:Y:S02]  /*1540*/  @!P2 IMAD R6, R20, R0, R6 ;  /* 0x000000001406a224 */ /* 0x000fe400078e0206 */
[-C--:B------:R-:W-:Y:S02]  /*1550*/  @P2 IMAD R0, R141, R7.reuse, RZ ;  /* 0x000000078d002224 */ /* 0x080fe400078e02ff */
[----:B------:R-:W-:Y:S01]  /*1560*/  @P2 IMAD.WIDE.U32 R20, R140, R7, RZ ;  /* 0x000000078c142225 */ /* 0x000fe200078e00ff */
[----:B------:R-:W-:Y:S02]  /*1570*/  @!P1 IADD3 R5, PT, PT, R5, -R4, RZ ;  /* 0x8000000405059210 */ /* 0x000fe40007ffe0ff */
[----:B------:R-:W-:Y:S01]  /*1580*/  @!P2 MOV R7, R22 ;  /* 0x000000160007a202 */ /* 0x000fe20000000f00 */
[----:B------:R-:W-:Y:S01]  /*1590*/  @!P2 IMAD.IADD R6, R23, 0x1, R6 ;  /* 0x000000011706a824 */ /* 0x000fe200078e0206 */
[----:B------:R-:W-:Y:S01]  /*15a0*/  @P2 MOV R7, R20 ;  /* 0x0000001400072202 */ /* 0x000fe20000000f00 */
[----:B------:R-:W-:Y:S01]  /*15b0*/  @P2 IMAD.IADD R6, R21, 0x1, R0 ;  /* 0x0000000115062824 */ /* 0x000fe200078e0200 */
[----:B------:R-:W-:-:S02]  /*15c0*/  ISETP.GE.U32.AND P4, PT, R5, R4, PT ;  /* 0x000000040500720c */ /* 0x000fc40003f86070 */
[----:B------:R-:W-:Y:S02]  /*15d0*/  LOP3.LUT R4, R150, R14, RZ, 0x3c, !PT ;  /* 0x0000000e96047212 */ /* 0x000fe400078e3cff */
[-C--:B------:R-:W-:Y:S02]  /*15e0*/  LOP3.LUT R7, R7, R6.reuse, RZ, 0x3c, !PT ;  /* 0x0000000607077212 */ /* 0x080fe400078e3cff */
[----:B------:R-:W-:Y:S02]  /*15f0*/  ISETP.GE.AND P0, PT, R4, RZ, PT ;  /* 0x000000ff0400720c */ /* 0x000fe40003f06270 */
[----:B------:R-:W-:Y:S02]  /*1600*/  LOP3.LUT R6, R7, R6, RZ, 0x3c, !PT ;  /* 0x0000000607067212 */ /* 0x000fe400078e3cff */
[----:B------:R-:W-:Y:S02]  /*1610*/  ISETP.NE.AND P3, PT, R14, RZ, PT ;  /* 0x000000ff0e00720c */ /* 0x000fe40003f65270 */
[----:B------:R-:W-:-:S02]  /*1620*/  @!P1 IADD3 R8, PT, PT, R8, 0x1, RZ ;  /* 0x0000000108089810 */ /* 0x000fc40007ffe0ff */
[----:B------:R-:W-:Y:S01]  /*1630*/  LOP3.LUT R7, R7, R6, RZ, 0x3c, !PT ;  /* 0x0000000607077212 */ /* 0x000fe200078e3cff */
[----:B------:R-:W-:Y:S01]  /*1640*/  @!P2 IMAD R4, R85, R10, RZ ;  /* 0x0000000a5504a224 */ /* 0x000fe200078e02ff */
[----:B------:R-:W-:Y:S01]  /*1650*/  @!P2 SHF.R.S32.HI R0, RZ, 0x1f, R10 ;  /* 0x0000001fff00a819 */ /* 0x000fe2000001140a */
[----:B------:R-:W-:Y:S02]  /*1660*/  @P4 VIADD R8, R8, 0x1 ;  /* 0x0000000108084836 */ /* 0x000fe40000000000 */
[-C--:B------:R-:W-:Y:S02]  /*1670*/  IMAD R5, R141, R15.reuse, RZ ;  /* 0x0000000f8d057224 */ /* 0x080fe400078e02ff */
[----:B------:R-:W-:Y:S01]  /*1680*/  IMAD.WIDE.U32 R20, R140, R15, R6 ;  /* 0x0000000f8c147225 */ /* 0x000fe200078e0006 */
[----:B------:R-:W-:-:S03]  /*1690*/  @!P0 IADD3 R8, PT, PT, -R8, RZ, RZ ;  /* 0x000000ff08088210 */ /* 0x000fc60007ffe1ff */
[----:B------:R-:W-:Y:S02]  /*16a0*/  @!P2 IMAD R0, R0, R84, R4 ;  /* 0x000000540000a224 */ /* 0x000fe400078e0204 */
[----:B------:R-:W-:Y:S01]  /*16b0*/  @!P2 IMAD.WIDE.U32 R6, R84, R10, RZ ;  /* 0x0000000a5406a225 */ /* 0x000fe200078e00ff */
[----:B------:R-:W-:-:S03]  /*16c0*/  @!P3 LOP3.LUT R8, RZ, R14, RZ, 0x33, !PT ;  /* 0x0000000eff08b212 */ /* 0x000fc600078e33ff */
[----:B------:R-:W-:Y:S01]  /*16d0*/  IMAD R5, R29, R140, R5 ;  /* 0x0000008c1d057224 */ /* 0x000fe200078e0205 */
[----:B------:R-:W-:Y:S01]  /*16e0*/  @!P2 IADD3 R23, PT, PT, R7, R0, RZ ;  /* 0x000000000717a210 */ /* 0x000fe20007ffe0ff */
[----:B----4-:R-:W-:Y:S01]  /*16f0*/  @!P2 IMAD R4, R19, R9, RZ ;  /* 0x000000091304a224 */ /* 0x010fe200078e02ff */
        /* <DEDUP_REMOVED lines=18> */
.L_x_6877:
[----:B------:R-:W-:Y:S05]  /*1820*/  BSYNC.RECONVERGENT B0 ;  /* 0x0000000000007941 */ /* 0x000fea0003800200 */
.L_x_6875:
        /* <DEDUP_REMOVED lines=28> */
[----:B-----5:R-:W-:Y:S02]  /*19f0*/  IMAD R4, R29, R84, RZ ;  /* 0x000000541d047224 */ /* 0x020fe400078e02ff */
[----:B------:R-:W-:-:S04]  /*1a00*/  IMAD.SHL.U32 R149, R133, 0x8, RZ ;  /* 0x0000000885957824 */ /* 0x000fc800078e00ff */
[----:B------:R-:W-:Y:S02]  /*1a10*/  @P1 VIADD R16, R16, 0x1 ;  /* 0x0000000110101836 */ /* 0x000fe40000000000 */
[C---:B------:R-:W-:Y:S02]  /*1a20*/  IMAD R4, R15.reuse, R85, R4 ;  /* 0x000000550f047224 */ /* 0x040fe400078e0204 */
[----:B------:R-:W-:Y:S01]  /*1a30*/  IMAD.WIDE.U32 R28, R15, R84, RZ ;  /* 0x000000540f1c7225 */ /* 0x000fe200078e00ff */
[----:B------:R-:W-:-:S03]  /*1a40*/  LOP3.LUT R148, R149, 0xc0, RZ, 0xc0, !PT ;  /* 0x000000c095947812 */ /* 0x000fc600078ec0ff */
[----:B------:R-:W-:Y:S02]  /*1a50*/  IMAD.MOV.U32 R15, RZ, RZ, R16 ;  /* 0x000000ffff0f7224 */ /* 0x000fe400078e0010 */
[----:B------:R-:W-:Y:S01]  /*1a60*/  IMAD.IADD R139, R12, 0x1, -R139 ;  /* 0x000000010c8b7824 */ /* 0x000fe200078e0a8b */
[----:B------:R-:W-:Y:S01]  /*1a70*/  LOP3.LUT R12, R149, 0x18, RZ, 0xc0, !PT ;  /* 0x00000018950c7812 */ /* 0x000fe200078ec0ff */
[----:B------:R-:W-:Y:S01]  /*1a80*/  @!P0 IMAD.MOV R15, RZ, RZ, -R15 ;  /* 0x000000ffff0f8224 */ /* 0x000fe200078e0a0f */
[----:B------:R-:W-:Y:S01]  /*1a90*/  LOP3.LUT R148, R148, 0x18, R133, 0xf8, !PT ;  /* 0x0000001894947812 */ /* 0x000fe200078ef885 */
[----:B------:R-:W-:Y:S01]  /*1aa0*/  IMAD.IADD R4, R29, 0x1, R4 ;  /* 0x000000011d047824 */ /* 0x000fe200078e0204 */
[----:B------:R-:W-:Y:S02]  /*1ab0*/  IADD3 R5, P1, P0, R28, R5, R12 ;  /* 0x000000051c057210 */ /* 0x000fe4000783e00c */
[----:B------:R-:W-:Y:S02]  /*1ac0*/  @!P3 LOP3.LUT R15, RZ, R14, RZ, 0x33, !PT ;  /* 0x0000000eff0fb212 */ /* 0x000fe400078e33ff */
[----:B------:R-:W-:-:S02]  /*1ad0*/  LOP3.LUT R86, R149, 0x1f20, RZ, 0xc0, !PT ;  /* 0x00001f2095567812 */ /* 0x000fc400078ec0ff */
[----:B------:R-:W-:Y:S02]  /*1ae0*/  LOP3.LUT R16, R148, R12, RZ, 0x3c, !PT ;  /* 0x0000000c94107212 */ /* 0x000fe400078e3cff */
[----:B------:R-:W-:Y:S01]  /*1af0*/  IADD3.X R4, PT, PT, R4, R0, RZ, P1, P0 ;  /* 0x0000000004047210 */ /* 0x000fe20000fe04ff */
[-C--:B------:R-:W-:Y:S01]  /*1b00*/  IMAD R0, R27, R15.reuse, RZ ;  /* 0x0000000f1b007224 */ /* 0x080fe200078e02ff */
[----:B------:R-:W-:Y:S02]  /*1b10*/  SHF.R.S32.HI R14, RZ, 0x1f, R15 ;  /* 0x0000001fff0e7819 */ /* 0x000fe4000001140f */
[----:B------:R-:W-:Y:S01]  /*1b20*/  LOP3.LUT R86, R86, R16, RZ, 0xfc, !PT ;  /* 0x0000001056567212 */ /* 0x000fe200078efcff */
[----:B------:R-:W-:-:S04]  /*1b30*/  IMAD.WIDE.U32 R16, R26, R15, RZ ;  /* 0x0000000f1a107225 */ /* 0x000fc800078e00ff */
[----:B------:R-:W-:Y:S01]  /*1b40*/  IMAD R0, R14, R26, R0 ;  /* 0x0000001a0e007224 */ /* 0x000fe200078e0200 */
[----:B------:R-:W1:Y:S01]  /*1b50*/  S2UR UR6, SR_CgaCtaId ;  /* 0x00000000000679c3 */ /* 0x000e620000008800 */
[----:B------:R-:W-:Y:S02]  /*1b60*/  UMOV UR7, 0x400 ;  /* 0x0000040000077882 */ /* 0x000fe40000000000 */
[----:B-1----:R-:W-:-:S06]  /*1b70*/  ULEA UR6, UR6, UR7, 0x18 ;  /* 0x0000000706067291 */ /* 0x002fcc000f8ec0ff */
[----:B------:R-:W-:-:S04]  /*1b80*/  IMAD.U32 R136, RZ, RZ, UR6 ;  /* 0x00000006ff887e24 */ /* 0x000fc8000f8e00ff */
[----:B------:R-:W-:Y:S02]  /*1b90*/  IMAD R86, R86, 0x2, R136 ;  /* 0x0000000256567824 */ /* 0x000fe400078e0288 */
[----:B------:R-:W-:Y:S02]  /*1ba0*/  IMAD.IADD R0, R17, 0x1, R0 ;  /* 0x0000000111007824 */ /* 0x000fe400078e0200 */
[----:B--2---:R-:W-:Y:S02]  /*1bb0*/  @!P2 IMAD.MOV.U32 R26, RZ, RZ, R22 ;  /* 0x000000ffff1aa224 */ /* 0x004fe400078e0016 */
[----:B------:R-:W-:-:S04]  /*1bc0*/  @P2 IMAD.WIDE.U32 R30, R22, R13, RZ ;  /* 0x0000000d161e2225 */ /* 0x000fc800078e00ff */
[----:B------:R-:W-:Y:S01]  /*1bd0*/  @P2 IMAD.MOV.U32 R26, RZ, RZ, R22 ;  /* 0x000000ffff1a2224 */ /* 0x000fe200078e0016 */
[----:B------:R-:W-:Y:S01]  /*1be0*/  SHF.R.U32.HI R22, RZ, 0x2, R133 ;  /* 0x00000002ff167819 */ /* 0x000fe20000011685 */
[----:B---3--:R-:W-:-:S04]  /*1bf0*/  @!P2 IMAD.WIDE.U32 R28, R24, R151, RZ ;  /* 0x00000097181ca225 */ /* 0x008fc800078e00ff */
[----:B------:R-:W-:Y:S01]  /*1c00*/  @!P2 IMAD.MOV.U32 R14, RZ, RZ, R28 ;  /* 0x000000ffff0ea224 */ /* 0x000fe200078e001c */
[----:B------:R-:W-:Y:S01]  /*1c10*/  IADD3 R28, P1, PT, R12, R11, RZ ;  /* 0x0000000b0c1c7210 */ /* 0x000fe20007f3e0ff */
[----:B------:R-:W-:Y:S02]  /*1c20*/  VIADD R11, R22, 0x20 ;  /* 0x00000020160b7836 */ /* 0x000fe40000000000 */
[----:B------:R-:W-:Y:S02]  /*1c30*/  @P2 IMAD.MOV.U32 R14, RZ, RZ, R30 ;  /* 0x000000ffff0e2224 */ /* 0x000fe400078e001e */
[----:B------:R-:W-:Y:S01]  /*1c40*/  @!P2 IMAD R24, R25, R151, RZ ;  /* 0x000000971918a224 */ /* 0x000fe200078e02ff */
[----:B------:R-:W-:Y:S01]  /*1c50*/  ISETP.GE.AND P4, PT, R11, R139, PT ;  /* 0x0000008b0b00720c */ /* 0x000fe20003f86270 */
[----:B------:R-:W-:Y:S01]  /*1c60*/  @P2 IMAD R13, R23, R13, RZ ;  /* 0x0000000d170d2224 */ /* 0x000fe200078e02ff */
[----:B------:R-:W-:Y:S01]  /*1c70*/  IADD3 R14, P0, PT, R12, R14, RZ ;  /* 0x0000000e0c0e7210 */ /* 0x000fe20007f1e0ff */
[----:B------:R-:W-:Y:S01]  /*1c80*/  @!P2 IMAD.MOV.U32 R27, RZ, RZ, R23 ;  /* 0x000000ffff1ba224 */ /* 0x000fe200078e0017 */
[----:B------:R-:W-:Y:S01]  /*1c90*/  ISETP.GE.AND P5, PT, R22, R139, PT ;  /* 0x0000008b1600720c */ /* 0x000fe20003fa6270 */
[----:B------:R-:W-:-:S02]  /*1ca0*/  @!P2 IMAD.IADD R24, R29, 0x1, R24 ;  /* 0x000000011d18a824 */ /* 0x000fc400078e0218 */
[----:B------:R-:W-:Y:S02]  /*1cb0*/  @P2 IMAD.MOV.U32 R27, RZ, RZ, R23 ;  /* 0x000000ffff1b2224 */ /* 0x000fe400078e0017 */
[----:B------:R-:W-:Y:S01]  /*1cc0*/  @P2 IMAD.IADD R24, R31, 0x1, R13 ;  /* 0x000000011f182824 */ /* 0x000fe200078e020d */
[----:B------:R-:W-:Y:S01]  /*1cd0*/  SHF.R.S32.HI R13, RZ, 0x1f, R150 ;  /* 0x0000001fff0d7819 */ /* 0x000fe20000011496 */
[----:B------:R-:W-:Y:S02]  /*1ce0*/  IMAD.MOV.U32 R23, RZ, RZ, RZ ;  /* 0x000000ffff177224 */ /* 0x000fe400078e00ff */
[----:B------:R-:W-:Y:S02]  /*1cf0*/  IMAD R12, R21, R150, RZ ;  /* 0x00000096150c7224 */ /* 0x000fe400078e02ff */
[----:B------:R-:W-:Y:S02]  /*1d00*/  IMAD.X R29, RZ, RZ, R10, P1 ;  /* 0x000000ffff1d7224 */ /* 0x000fe400008e060a */
[----:B------:R-:W-:-:S02]  /*1d10*/  IMAD.X R15, RZ, RZ, R24, P0 ;  /* 0x000000ffff0f7224 */ /* 0x000fc400000e0618 */
[----:B------:R-:W-:-:S04]  /*1d20*/  IMAD.WIDE.U32 R24, R147, 0x40, R22 ;  /* 0x0000004093187825 */ /* 0x000fc800078e0016 */
[----:B------:R-:W-:Y:S02]  /*1d30*/  IMAD R10, R20, R13, R12 ;  /* 0x0000000d140a7224 */ /* 0x000fe400078e020c */
[----:B------:R-:W-:Y:S02]  /*1d40*/  IMAD R12, R141, R22, RZ ;  /* 0x000000168d0c7224 */ /* 0x000fe400078e02ff */
[----:B------:R-:W-:Y:S01]  /*1d50*/  IMAD.WIDE.U32 R28, R22, R140, R28 ;  /* 0x0000008c161c7225 */ /* 0x000fe200078e001c */
[----:B------:R-:W-:-:S03]  /*1d60*/  @!P4 IADD3 R13, P0, PT, R24, 0x20, RZ ;  /* 0x00000020180dc810 */ /* 0x000fc60007f1e0ff */
        /* <DEDUP_REMOVED lines=20> */
[----:B------:R-:W-:Y:S01]  /*1eb0*/  @!P4 LEA R8, P0, R20, R8, 0x1 ;  /* 0x000000081408c211 */ /* 0x000fe200078008ff */
[----:B------:R-:W-:Y:S01]  /*1ec0*/  @!PT LDS RZ, [RZ] ;  /* 0x00000000fffff984 */ /* 0x000fe20000000800 */
[----:B------:R-:W-:Y:S01]  /*1ed0*/  @!PT LDS RZ, [RZ] ;  /* 0x00000000fffff984 */ /* 0x000fe20000000800 */
[----:B------:R-:W-:Y:S01]  /*1ee0*/  @!PT LDS RZ, [RZ] ;  /* 0x00000000fffff984 */ /* 0x000fe20000000800 */
[----:B------:R-:W-:Y:S01]  /*1ef0*/  @!P5 LDGSTS.E.BYPASS.LTC128B.128 [R86], desc[UR4][R18.64] ;  /* 0x000000001256dfae */ /* 0x000fe2000b981a04 */
[----:B------:R-:W-:Y:S02]  /*1f00*/  SHF.L.U64.HI R141, R140, 0x5, R141 ;  /* 0x000000058c8d7819 */ /* 0x000fe4000001028d */
[----:B------:R-:W-:Y:S01]  /*1f10*/  @!P4 LEA.HI.X R9, R20, R9, R12, 0x1, P0 ;  /* 0x000000091409c211 */ /* 0x000fe200000f0c0c */
[----:B------:R-:W-:Y:S01]  /*1f20*/  IMAD.SHL.U32 R140, R140, 0x20, RZ ;  /* 0x000000208c8c7824 */ /* 0x000fe200078e00ff */
        /* <DEDUP_REMOVED lines=16> */
[----:B------:R-:W-:-:S05]  /*2030*/  IADD3 R14, P1, PT, R5, R16, RZ ;  /* 0x00000010050e7210 */ /* 0x000fca0007f3e0ff */
[----:B------:R-:W-:Y:S02]  /*2040*/  IMAD.X R15, R4, 0x1, R0, P1 ;  /* 0x00000001040f7824 */ /* 0x000fe400008e0600 */
[----:B------:R-:W-:Y:S02]  /*2050*/  IMAD R0, R85, R22, RZ ;  /* 0x0000001655007224 */ /* 0x000fe400078e02ff */
[----:B------:R-:W-:Y:S01]  /*2060*/  IMAD.WIDE.U32 R14, R22, R84, R14 ;  /* 0x00000054160e7225 */ /* 0x000fe200078e000e */
[----:B------:R-:W-:-:S03]  /*2070*/  ISETP.GE.AND P1, PT, R11, R10, PT ;  /* 0x0000000a0b00720c */ /* 0x000fc60003f26270 */
[----:B------:R-:W-:Y:S01]  /*2080*/  IMAD.IADD R0, R15, 0x1, R0 ;  /* 0x000000010f007824 */ /* 0x000fe200078e0200 */
[----:B------:R-:W-:-:S09]  /*2090*/  DEPBAR.LE SB0, 0x0 ;  /* 0x000080000000791a */ /* 0x000fd20000000000 */
[----:B------:R-:W-:Y:S05]  /*20a0*/  WARPSYNC.ALL ;  /* 0x0000000000007948 */ /* 0x000fea0003800000 */
[----:B------:R-:W-:-:S04]  /*20b0*/  LEA R156, P0, R14, R6, 0x1 ;  /* 0x000000060e9c7211 */ /* 0x000fc800078008ff */
[----:B------:R-:W-:Y:S01]  /*20c0*/  LEA.HI.X R157, R14, R7, R0, 0x1, P0 ;  /* 0x000000070e9d7211 */ /* 0x000fe200000f0c00 */
[----:B------:R-:W-:Y:S01]  /*20d0*/  BAR.SYNC.DEFER_BLOCKING 0x0 ;  /* 0x0000000000007b1d */ /* 0x000fe20000010000 */
[C---:B------:R-:W-:Y:S01]  /*20e0*/  IMAD.SHL.U32 R0, R84.reuse, 0x20, RZ ;  /* 0x0000002054007824 */ /* 0x040fe200078e00ff */
[----:B------:R-:W-:-:S04]  /*20f0*/  SHF.L.U64.HI R84, R84, 0x5, R85 ;  /* 0x0000000554547819 */ /* 0x000fc80000010255 */
        /* <DEDUP_REMOVED lines=22> */
[----:B------:R-:W-:Y:S01]  /*2260*/  SHF.R.U32.HI R100, RZ, 0x1, R133 ;  /* 0x00000001ff647819 */ /* 0x000fe20000011685 */
[----:B------:R-:W-:-:S02]  /*2270*/  IMAD.SHL.U32 R89, R133, 0x20, RZ ;  /* 0x0000002085597824 */ /* 0x000fc400078e00ff */
[----:B------:R-:W-:Y:S01]  /*2280*/  IMAD.SHL.U32 R132, R133, 0x4, RZ ;  /* 0x0000000485847824 */ /* 0x000fe200078e00ff */
[----:B------:R-:W-:Y:S01]  /*2290*/  LOP3.LUT R85, R100, 0x8, RZ, 0xc0, !PT ;  /* 0x0000000864557812 */ /* 0x000fe200078ec0ff */
[----:B------:R-:W-:Y:S01]  /*22a0*/  IMAD.MOV.U32 R88, RZ, RZ, 0x20 ;  /* 0x00000020ff587424 */ /* 0x000fe200078e00ff */
[----:B------:R-:W-:Y:S01]  /*22b0*/  LOP3.LUT R134, R135, 0x3e00, RZ, 0xc0, !PT ;  /* 0x00003e0087867812 */ /* 0x000fe200078ec0ff */
[----:B------:R-:W-:Y:S01]  /*22c0*/  VIADD R155, R87, 0xffffffff ;  /* 0xffffffff579b7836 */ /* 0x000fe20000000000 */
[----:B------:R-:W-:Y:S01]  /*22d0*/  LOP3.LUT R6, R132, 0x18, RZ, 0xc0, !PT ;  /* 0x0000001884067812 */ /* 0x000fe200078ec0ff */
[----:B------:R-:W0:Y:S01]  /*22e0*/  LDGDEPBAR ;  /* 0x00000000000079af */ /* 0x000e220000000000 */
[--C-:B------:R-:W-:Y:S02]  /*22f0*/  LOP3.LUT R85, R85, 0xc0, R89.reuse, 0xf8, !PT ;  /* 0x000000c055557812 */ /* 0x100fe400078ef859 */
[----:B------:R-:W-:Y:S02]  /*2300*/  LOP3.LUT R134, R134, 0x20, R89, 0xf8, !PT ;  /* 0x0000002086867812 */ /* 0x000fe400078ef859 */
[----:B------:R-:W-:-:S02]  /*2310*/  LOP3.LUT R85, R85, R6, RZ, 0x3c, !PT ;  /* 0x0000000655557212 */ /* 0x000fc400078e3cff */
[--C-:B------:R-:W-:Y:S02]  /*2320*/  LOP3.LUT R134, R134, 0x100, R89.reuse, 0xf8, !PT ;  /* 0x0000010086867812 */ /* 0x100fe400078ef859 */
[----:B--2---:R-:W-:Y:S02]  /*2330*/  LOP3.LUT R5, R135, 0x100, RZ, 0xc0, !PT ;  /* 0x0000010087057812 */ /* 0x004fe400078ec0ff */
[----:B------:R-:W-:Y:S02]  /*2340*/  LOP3.LUT R4, R89, 0xc0, RZ, 0xc0, !PT ;  /* 0x000000c059047812 */ /* 0x000fe400078ec0ff */
[----:B------:R-:W-:Y:S02]  /*2350*/  LOP3.LUT R5, R5, 0x20, R89, 0xf8, !PT ;  /* 0x0000002005057812 */ /* 0x000fe400078ef859 */
[----:B------:R-:W-:Y:S02]  /*2360*/  LOP3.LUT R4, R4, 0x8, R133, 0xf8, !PT ;  /* 0x0000000804047812 */ /* 0x000fe400078ef885 */
[----:B------:R-:W-:-:S02]  /*2370*/  LOP3.LUT R134, R134, R85, RZ, 0xfc, !PT ;  /* 0x0000005586867212 */ /* 0x000fc400078efcff */
[----:B------:R-:W-:-:S03]  /*2380*/  LOP3.LUT R4, R5, R4, R6, 0xf6, !PT ;  /* 0x0000000405047212 */ /* 0x000fc600078ef606 */
[--C-:B------:R-:W-:Y:S02]  /*2390*/  IMAD R134, R134, 0x2, R136.reuse ;  /* 0x0000000286867824 */ /* 0x100fe400078e0288 */
[----:B------:R-:W-:-:S03]  /*23a0*/  IMAD R95, R4, 0x2, R136 ;  /* 0x00000002045f7824 */ /* 0x000fc600078e0288 */
[----:B------:R-:W-:Y:S04]  /*23b0*/  LDSM.16.M88.4 R36, [R134] ;  /* 0x000000008624783b */ /* 0x000fe80000000200 */
[----:B------:R-:W1:Y:S01]  /*23c0*/  LDSM.16.M88.4 R24, [R95+0x3000] ;  /* 0x003000005f18783b */ /* 0x000e620000000200 */
[----:B------:R-:W-:-:S03]  /*23d0*/  LOP3.LUT P0, RZ, R133, 0x4, RZ, 0xc0, !PT ;  /* 0x0000000485ff7812 */ /* 0x000fc6000780c0ff */
[----:B------:R-:W2:Y:S01]  /*23e0*/  LDSM.16.M88.4 R52, [R95+0x3400] ;  /* 0x003400005f34783b */ /* 0x000ea20000000200 */
[----:B------:R-:W-:-:S03]  /*23f0*/  SEL R88, R88, 0xffffffe0, !P0 ;  /* 0xffffffe058587807 */ /* 0x000fc60004000000 */
[----:B------:R-:W-:Y:S02]  /*2400*/  LDSM.16.M88.4 R44, [R95+0x3800] ;  /* 0x003800005f2c783b */ /* 0x000fe40000000200 */
[--C-:B------:R-:W-:Y:S02]  /*2410*/  IMAD.IADD R96, R134, 0x1, R88.reuse ;  /* 0x0000000186607824 */ /* 0x100fe400078e0258 */
[----:B------:R-:W-:Y:S01]  /*2420*/  IMAD.IADD R94, R95, 0x1, R88 ;  /* 0x000000015f5e7824 */ /* 0x000fe200078e0258 */
[----:B------:R-:W-:Y:S04]  /*2430*/  LDSM.16.M88.4 R4, [R95+0x3c00] ;  /* 0x003c00005f04783b */ /* 0x000fe80000000200 */
[----:B------:R-:W-:Y:S04]  /*2440*/  LDSM.16.M88.4 R72, [R96] ;  /* 0x000000006048783b */ /* 0x000fe80000000200 */
[----:B------:R-:W4:Y:S04]  /*2450*/  LDSM.16.M88.4 R80, [R94+0x3000] ;  /* 0x003000005e50783b */ /* 0x000f280000000200 */
[----:B------:R-:W-:Y:S04]  /*2460*/  LDSM.16.M88.4 R32, [R134+0x1000] ;  /* 0x001000008620783b */ /* 0x000fe80000000200 */
[----:B------:R-:W5:Y:S04]  /*2470*/  LDSM.16.M88.4 R76, [R95+0x4000] ;  /* 0x004000005f4c783b */ /* 0x000f680000000200 */
[----:B------:R-:W5:Y:S04]  /*2480*/  LDSM.16.M88.4 R68, [R94+0x3400] ;  /* 0x003400005e44783b */ /* 0x000f680000000200 */
[----:B------:R-:W5:Y:S01]  /*2490*/  LDSM.16.M88.4 R64, [R94+0x3800] ;  /* 0x003800005e40783b */ /* 0x000f620000000200 */
[C---:B-1----:R-:W-:Y:S03]  /*24a0*/  HMMA.16816.F32.BF16 R12, R36.reuse, R24, RZ ;  /* 0x00000018240c723c */ /* 0x042fe600000418ff */
[----:B------:R-:W-:Y:S04]  /*24b0*/  LDSM.16.M88.4 R20, [R96+0x1000] ;  /* 0x001000006014783b */ /* 0x000fe80000000200 */
[----:B------:R-:W1:Y:S01]  /*24c0*/  LDSM.16.M88.4 R16, [R94+0x4000] ;  /* 0x004000005e10783b */ /* 0x000e620000000200 */
[C---:B------:R-:W-:Y:S03]  /*24d0*/  HMMA.16816.F32.BF16 R24, R36.reuse, R26, RZ ;  /* 0x0000001a2418723c */ /* 0x040fe600000418ff */
[----:B------:R-:W1:Y:S04]  /*24e0*/  LDSM.16.M88.4 R28, [R95+0x4400] ;  /* 0x004400005f1c783b */ /* 0x000e680000000200 */
[----:B------:R-:W1:Y:S01]  /*24f0*/  LDSM.16.M88.4 R60, [R94+0x3c00] ;  /* 0x003c00005e3c783b */ /* 0x000e620000000200 */
[----:B--2---:R-:W-:Y:S03]  /*2500*/  HMMA.16816.F32.BF16 R56, R36, R52, RZ ;  /* 0x000000342438723c */ /* 0x004fe600000418ff */
[----:B------:R-:W-:Y:S05]  /*2510*/  LDSM.16.M88.4 R8, [R134+0x2000] ;  /* 0x002000008608783b */ /* 0x000fea0000000200 */
[----:B----4-:R-:W-:Y:S08]  /*2520*/  HMMA.16816.F32.BF16 R12, R72, R80, R12 ;  /* 0x00000050480c723c */ /* 0x010ff0000004180c */
[----:B------:R-:W-:Y:S08]  /*2530*/  HMMA.16816.F32.BF16 R52, R36, R54, RZ ;  /* 0x000000362434723c */ /* 0x000ff000000418ff */
[----:B------:R-:W-:Y:S08]  /*2540*/  HMMA.16816.F32.BF16 R24, R72, R82, R24 ;  /* 0x000000524818723c */ /* 0x000ff00000041818 */
[C---:B------:R-:W-:Y:S08]  /*2550*/  HMMA.16816.F32.BF16 R48, R36.reuse, R44, RZ ;  /* 0x0000002c2430723c */ /* 0x040ff000000418ff */
[C---:B------:R-:W-:Y:S08]  /*2560*/  HMMA.16816.F32.BF16 R44, R36.reuse, R46, RZ ;  /* 0x0000002e242c723c */ /* 0x040ff000000418ff */
[C---:B------:R-:W-:Y:S08]  /*2570*/  HMMA.16816.F32.BF16 R40, R36.reuse, R4, RZ ;  /* 0x000000042428723c */ /* 0x040ff000000418ff */
[----:B------:R-:W-:Y:S01]  /*2580*/  HMMA.16816.F32.BF16 R36, R36, R6, RZ ;  /* 0x000000062424723c */ /* 0x000fe200000418ff */
[----:B------:R-:W2:Y:S07]  /*2590*/  LDSM.16.M88.4 R4, [R95+0x5000] ;  /* 0x005000005f04783b */ /* 0x000eae0000000200 */
[----:B-----5:R-:W-:Y:S08]  /*25a0*/  HMMA.16816.F32.BF16 R12, R32, R76, R12 ;  /* 0x0000004c200c723c */ /* 0x020ff0000004180c */
[C---:B------:R-:W-:Y:S08]  /*25b0*/  HMMA.16816.F32.BF16 R56, R72.reuse, R68, R56 ;  /* 0x000000444838723c */ /* 0x040ff00000041838 */
[----:B------:R-:W-:Y:S01]  /*25c0*/  HMMA.16816.F32.BF16 R52, R72, R70, R52 ;  /* 0x000000464834723c */ /* 0x000fe20000041834 */
[----:B------:R-:W4:Y:S07]  /*25d0*/  LDSM.16.M88.4 R68, [R94+0x4400] ;  /* 0x004400005e44783b */ /* 0x000f2e0000000200 */
[----:B------:R-:W-:Y:S08]  /*25e0*/  HMMA.16816.F32.BF16 R24, R32, R78, R24 ;  /* 0x0000004e2018723c */ /* 0x000ff00000041818 */
[C---:B------:R-:W-:Y:S08]  /*25f0*/  HMMA.16816.F32.BF16 R48, R72.reuse, R64, R48 ;  /* 0x000000404830723c */ /* 0x040ff00000041830 */
[----:B------:R-:W-:Y:S08]  /*2600*/  HMMA.16816.F32.BF16 R44, R72, R66, R44 ;  /* 0x00000042482c723c */ /* 0x000ff0000004182c */
[C---:B-1----:R-:W-:Y:S01]  /*2610*/  HMMA.16816.F32.BF16 R64, R20.reuse, R16, R12 ;  /* 0x000000101440723c */ /* 0x042fe2000004180c */
[----:B------:R-:W-:Y:S07]  /*2620*/  LDSM.16.M88.4 R12, [R94+0x5000] ;  /* 0x005000005e0c783b */ /* 0x000fee0000000200 */
[----:B------:R-:W-:Y:S01]  /*2630*/  HMMA.16816.F32.BF16 R24, R20, R18, R24 ;  /* 0x000000121418723c */ /* 0x000fe20000041818 */
[----:B------:R-:W1:Y:S07]  /*2640*/  LDSM.16.M88.4 R16, [R95+0x5400] ;  /* 0x005400005f10783b */ /* 0x000e6e0000000200 */
[C---:B------:R-:W-:Y:S08]  /*2650*/  HMMA.16816.F32.BF16 R56, R32.reuse, R28, R56 ;  /* 0x0000001c2038723c */ /* 0x040ff00000041838 */
[----:B------:R-:W-:Y:S01]  /*2660*/  HMMA.16816.F32.BF16 R52, R32, R30, R52 ;  /* 0x0000001e2034723c */ /* 0x000fe20000041834 */
[----:B------:R-:W-:Y:S07]  /*2670*/  LDSM.16.M88.4 R28, [R95+0x4800] ;  /* 0x004800005f1c783b */ /* 0x000fee0000000200 */
[C---:B------:R-:W-:Y:S08]  /*2680*/  HMMA.16816.F32.BF16 R40, R72.reuse, R60, R40 ;  /* 0x0000003c4828723c */ /* 0x040ff00000041828 */
[----:B------:R-:W-:Y:S01]  /*2690*/  HMMA.16816.F32.BF16 R36, R72, R62, R36 ;  /* 0x0000003e4824723c */ /* 0x000fe20000041824 */
[----:B------:R-:W5:Y:S07]  /*26a0*/  LDSM.16.M88.4 R60, [R96+0x2000] ;  /* 0x00200000603c783b */ /* 0x000f6e0000000200 */
[C---:B--2---:R-:W-:Y:S08]  /*26b0*/  HMMA.16816.F32.BF16 R64, R8.reuse, R4, R64 ;  /* 0x000000040840723c */ /* 0x044ff00000041840 */
[----:B------:R-:W-:Y:S01]  /*26c0*/  HMMA.16816.F32.BF16 R24, R8, R6, R24 ;  /* 0x000000060818723c */ /* 0x000fe20000041818 */
[----:B------:R-:W2:Y:S07]  /*26d0*/  LDSM.16.M88.4 R4, [R94+0x5400] ;  /* 0x005400005e04783b */ /* 0x000eae0000000200 */
[C---:B----4-:R-:W-:Y:S08]  /*26e0*/  HMMA.16816.F32.BF16 R56, R20.reuse, R68, R56 ;  /* 0x000000441438723c */ /* 0x050ff00000041838 */
[----:B------:R-:W-:Y:S01]  /*26f0*/  HMMA.16816.F32.BF16 R52, R20, R70, R52 ;  /* 0x000000461434723c */ /* 0x000fe20000041834 */
[----:B------:R-:W4:Y:S11]  /*2700*/  LDSM.16.M88.4 R68, [R94+0x4800] ;  /* 0x004800005e44783b */ /* 0x000f360000000200 */
[C---:B-1----:R-:W-:Y:S08]  /*2710*/  HMMA.16816.F32.BF16 R56, R8.reuse, R16, R56 ;  /* 0x000000100838723c */ /* 0x042ff00000041838 */
[----:B------:R-:W-:Y:S01]  /*2720*/  HMMA.16816.F32.BF16 R52, R8, R18, R52 ;  /* 0x000000120834723c */ /* 0x000fe20000041834 */
[----:B------:R-:W1:Y:S07]  /*2730*/  LDSM.16.M88.4 R16, [R95+0x4c00] ;  /* 0x004c00005f10783b */ /* 0x000e6e0000000200 */
[C---:B-----5:R-:W-:Y:S08]  /*2740*/  HMMA.16816.F32.BF16 R24, R60.reuse, R14, R24 ;  /* 0x0000000e3c18723c */ /* 0x060ff00000041818 */
[----:B------:R-:W-:Y:S01]  /*2750*/  HMMA.16816.F32.BF16 R64, R60, R12, R64 ;  /* 0x0000000c3c40723c */ /* 0x000fe20000041840 */
[----:B------:R-:W5:Y:S07]  /*2760*/  LDSM.16.M88.4 R12, [R95+0x5800] ;  /* 0x005800005f0c783b */ /* 0x000f6e0000000200 */
[----:B------:R-:W-:Y:S08]  /*2770*/  HMMA.16816.F32.BF16 R48, R32, R28, R48 ;  /* 0x0000001c2030723c */ /* 0x000ff00000041830 */
[----:B--2---:R-:W-:Y:S08]  /*2780*/  HMMA.16816.F32.BF16 R56, R60, R4, R56 ;  /* 0x000000043c38723c */ /* 0x004ff00000041838 */
[----:B------:R-:W-:Y:S08]  /*2790*/  HMMA.16816.F32.BF16 R44, R32, R30, R44 ;  /* 0x0000001e202c723c */ /* 0x000ff0000004182c */
[----:B------:R-:W-:Y:S01]  /*27a0*/  HMMA.16816.F32.BF16 R52, R60, R6, R52 ;  /* 0x000000063c34723c */ /* 0x000fe20000041834 */
[----:B------:R-:W2:Y:S01]  /*27b0*/  LDSM.16.M88.4 R4, [R94+0x4c00] ;  /* 0x004c00005e04783b */ /* 0x000ea20000000200 */
[-C--:B---3--:R-:W-:Y:S01]  /*27c0*/  FMUL.FTZ R24, R24, R92.reuse ;  /* 0x0000005c18187220 */ /* 0x088fe20000410000 */
[-C--:B------:R-:W-:Y:S01]  /*27d0*/  FMUL.FTZ R25, R25, R92.reuse ;  /* 0x0000005c19197220 */ /* 0x080fe20000410000 */
[-C--:B------:R-:W-:Y:S01]  /*27e0*/  FMUL.FTZ R26, R26, R92.reuse ;  /* 0x0000005c1a1a7220 */ /* 0x080fe20000410000 */
[-C--:B------:R-:W-:Y:S01]  /*27f0*/  FMUL.FTZ R27, R27, R92.reuse ;  /* 0x0000005c1b1b7220 */ /* 0x080fe20000410000 */
[-C--:B------:R-:W-:Y:S01]  /*2800*/  FMUL.FTZ R64, R64, R92.reuse ;  /* 0x0000005c40407220 */ /* 0x080fe20000410000 */
[-C--:B------:R-:W-:Y:S01]  /*2810*/  FMUL.FTZ R65, R65, R92.reuse ;  /* 0x0000005c41417220 */ /* 0x080fe20000410000 */
[-C--:B------:R-:W-:Y:S01]  /*2820*/  FMUL.FTZ R66, R66, R92.reuse ;  /* 0x0000005c42427220 */ /* 0x080fe20000410000 */
[----:B----4-:R-:W-:Y:S01]  /*2830*/  HMMA.16816.F32.BF16 R48, R20, R68, R48 ;  /* 0x000000441430723c */ /* 0x010fe20000041830 */
[----:B------:R-:W-:Y:S01]  /*2840*/  MUFU.TANH R29, R24 ;  /* 0x00000018001d7308 */ /* 0x000fe20000002400 */
[----:B------:R-:W-:-:S06]  /*2850*/  FMUL.FTZ R28, R67, R92 ;  /* 0x0000005c431c7220 */ /* 0x000fcc0000410000 */
[----:B------:R-:W-:Y:S01]  /*2860*/  HMMA.16816.F32.BF16 R44, R20, R70, R44 ;  /* 0x00000046142c723c */ /* 0x000fe2000004182c */
[----:B------:R-:W-:Y:S07]  /*2870*/  MUFU.TANH R75, R25 ;  /* 0x00000019004b7308 */ /* 0x000fee0000002400 */
[C---:B-1----:R-:W-:Y:S01]  /*2880*/  HMMA.16816.F32.BF16 R40, R32.reuse, R16, R40 ;  /* 0x000000102028723c */ /* 0x042fe20000041828 */
[----:B------:R-:W-:Y:S07]  /*2890*/  MUFU.TANH R68, R26 ;  /* 0x0000001a00447308 */ /* 0x000fee0000002400 */
[----:B------:R-:W-:Y:S01]  /*28a0*/  HMMA.16816.F32.BF16 R36, R32, R18, R36 ;  /* 0x000000122024723c */ /* 0x000fe20000041824 */
[----:B------:R1:W-:Y:S08]  /*28b0*/  MUFU.TANH R30, R27 ;  /* 0x0000001b001e7308 */ /* 0x0003f00000002400 */
[----:B------:R-:W-:Y:S01]  /*28c0*/  MUFU.TANH R72, R64 ;  /* 0x0000004000487308 */ /* 0x000fe20000002400 */
[----:B-1----:R-:W1:Y:S07]  /*28d0*/  LDSM.16.M88.4 R24, [R95+0x5c00] ;  /* 0x005c00005f18783b */ /* 0x002e6e0000000200 */
[----:B------:R-:W-:Y:S08]  /*28e0*/  MUFU.TANH R73, R65 ;  /* 0x0000004100497308 */ /* 0x000ff00000002400 */
[----:B------:R3:W4:Y:S01]  /*28f0*/  MUFU.TANH R74, R66 ;  /* 0x00000042004a7308 */ /* 0x0007220000002400 */
[C---:B-----5:R-:W-:Y:S01]  /*2900*/  HMMA.16816.F32.BF16 R48, R8.reuse, R12, R48 ;  /* 0x0000000c0830723c */ /* 0x060fe20000041830 */
[----:B---3--:R-:W3:Y:S07]  /*2910*/  LDSM.16.M88.4 R64, [R94+0x5800] ;  /* 0x005800005e40783b */ /* 0x008eee0000000200 */
[----:B------:R-:W-:Y:S01]  /*2920*/  HMMA.16816.F32.BF16 R44, R8, R14, R44 ;  /* 0x0000000e082c723c */ /* 0x000fe2000004182c */
[----:B------:R-:W5:Y:S07]  /*2930*/  LDSM.16.M88.4 R12, [R94+0x5c00] ;  /* 0x005c00005e0c783b */ /* 0x000f6e0000000200 */
[----:B--2---:R-:W-:Y:S01]  /*2940*/  HMMA.16816.F32.BF16 R40, R20, R4, R40 ;  /* 0x000000041428723c */ /* 0x004fe20000041828 */
[----:B------:R-:W-:Y:S01]  /*2950*/  IMAD.SHL.U32 R32, R155, 0x40, RZ ;  /* 0x000000409b207824 */ /* 0x000fe200078e00ff */
[----:B------:R-:W2:Y:S01]  /*2960*/  MUFU.TANH R28, R28 ;  /* 0x0000001c001c7308 */ /* 0x000ea20000002400 */
[----:B------:R-:W-:-:S05]  /*2970*/  FMUL.FTZ R31, R56, R92 ;  /* 0x0000005c381f7220 */ /* 0x000fca0000410000 */
[----:B------:R-:W-:Y:S01]  /*2980*/  HMMA.16816.F32.BF16 R36, R20, R6, R36 ;  /* 0x000000061424723c */ /* 0x000fe20000041824 */
[----:B------:R-:W-:Y:S02]  /*2990*/  IMAD.SHL.U32 R6, R133, 0x2, RZ ;  /* 0x0000000285067824 */ /* 0x000fe400078e00ff */
[-C--:B------:R-:W-:Y:S01]  /*29a0*/  FMUL.FTZ R16, R52, R92.reuse ;  /* 0x0000005c34107220 */ /* 0x080fe20000410000 */
[----:B------:R-:W-:Y:S01]  /*29b0*/  FMUL.FTZ R17, R53, R92 ;  /* 0x0000005c35117220 */ /* 0x000fe20000410000 */
[----:B------:R-:W-:-:S04]  /*29c0*/  DEPBAR.LE SB0, 0x0 ;  /* 0x000080000000791a */ /* 0x000fc80000000000 */
[----:B------:R-:W-:-:S03]  /*29d0*/  LOP3.LUT R6, R32, 0x6, R6, 0xf8, !PT ;  /* 0x0000000620067812 */ /* 0x000fc600078ef806 */
[----:B-1----:R-:W-:Y:S01]  /*29e0*/  HMMA.16816.F32.BF16 R40, R8, R24, R40 ;  /* 0x000000180828723c */ /* 0x002fe20000041828 */
[----:B------:R-:W-:-:S07]  /*29f0*/  LOP3.LUT R5, R6, 0x8, RZ, 0xfc, !PT ;  /* 0x0000000806057812 */ /* 0x000fce00078efcff */
[----:B------:R-:W-:Y:S01]  /*2a00*/  HMMA.16816.F32.BF16 R36, R8, R26, R36 ;  /* 0x0000001a0824723c */ /* 0x000fe20000041824 */
[----:B------:R-:W-:-:S07]  /*2a10*/  ISETP.GE.AND P0, PT, R5, R93, PT ;  /* 0x0000005d0500720c */ /* 0x000fce0003f06270 */
[C---:B---3--:R-:W-:Y:S01]  /*2a20*/  HMMA.16816.F32.BF16 R48, R60.reuse, R64, R48 ;  /* 0x000000403c30723c */ /* 0x048fe20000041830 */
[----:B------:R-:W-:Y:S01]  /*2a30*/  LOP3.LUT R5, R6, 0x11, RZ, 0xfc, !PT ;  /* 0x0000001106057812 */ /* 0x000fe200078efcff */
[-C--:B------:R-:W-:Y:S01]  /*2a40*/  FMUL.FTZ R56, R57, R92.reuse ;  /* 0x0000005c39387220 */ /* 0x080fe20000410000 */
[----:B------:R-:W-:Y:S02]  /*2a50*/  FMUL.FTZ R57, R58, R92 ;  /* 0x0000005c3a397220 */ /* 0x000fe40000410000 */
[-C--:B------:R-:W-:Y:S02]  /*2a60*/  ISETP.GE.AND P4, PT, R5, R93.reuse, PT ;  /* 0x0000005d0500720c */ /* 0x080fe40003f86270 */
[C---:B------:R-:W-:Y:S02]  /*2a70*/  LOP3.LUT R5, R6.reuse, 0x18, RZ, 0xfc, !PT ;  /* 0x0000001806057812 */ /* 0x040fe400078efcff */
[C---:B------:R-:W-:Y:S01]  /*2a80*/  LOP3.LUT R7, R6.reuse, 0x1, RZ, 0xfc, !PT ;  /* 0x0000000106077812 */ /* 0x040fe200078efcff */
[----:B------:R-:W-:Y:S01]  /*2a90*/  HMMA.16816.F32.BF16 R44, R60, R66, R44 ;  /* 0x000000423c2c723c */ /* 0x000fe2000004182c */
[----:B------:R-:W-:-:S02]  /*2aa0*/  ISETP.GE.AND P2, PT, R6, R93, PT ;  /* 0x0000005d0600720c */ /* 0x000fc40003f46270 */
[-C--:B------:R-:W-:Y:S01]  /*2ab0*/  ISETP.GE.AND P3, PT, R5, R93.reuse, PT ;  /* 0x0000005d0500720c */ /* 0x080fe20003f66270 */
[-C--:B------:R-:W-:Y:S01]  /*2ac0*/  FMUL.FTZ R58, R59, R92.reuse ;  /* 0x0000005c3b3a7220 */ /* 0x080fe20000410000 */
[C---:B------:R-:W-:Y:S01]  /*2ad0*/  LOP3.LUT R5, R6.reuse, 0x19, RZ, 0xfc, !PT ;  /* 0x0000001906057812 */ /* 0x040fe200078efcff */
[----:B------:R-:W-:Y:S01]  /*2ae0*/  MUFU.TANH R31, R31 ;  /* 0x0000001f001f7308 */ /* 0x000fe20000002400 */
[----:B------:R-:W-:Y:S01]  /*2af0*/  ISETP.GE.AND P1, PT, R7, R93, PT ;  /* 0x0000005d0700720c */ /* 0x000fe20003f26270 */
[C---:B-----5:R-:W-:Y:S01]  /*2b00*/  HMMA.16816.F32.BF16 R40, R60.reuse, R12, R40 ;  /* 0x0000000c3c28723c */ /* 0x060fe20000041828 */
[----:B------:R-:W-:Y:S01]  /*2b10*/  LOP3.LUT R7, R6, 0x10, RZ, 0xfc, !PT ;  /* 0x0000001006077812 */ /* 0x000fe200078efcff */
[-C--:B------:R-:W-:Y:S01]  /*2b20*/  FMUL.FTZ R49, R49, R92.reuse ;  /* 0x0000005c31317220 */ /* 0x080fe20000410000 */
[----:B------:R-:W-:Y:S01]  /*2b30*/  FMUL.FTZ R51, R51, R92 ;  /* 0x0000005c33337220 */ /* 0x000fe20000410000 */
[----:B----4-:R-:W-:Y:S02]  /*2b40*/  FSEL R74, R74, -INF , !P2 ;  /* 0xff8000004a4a7808 */ /* 0x010fe40005000000 */
[----:B------:R-:W1:Y:S02]  /*2b50*/  MUFU.TANH R57, R57 ;  /* 0x0000003900397308 */ /* 0x000e640000002400 */
[----:B------:R-:W-:Y:S01]  /*2b60*/  HMMA.16816.F32.BF16 R36, R60, R14, R36 ;  /* 0x0000000e3c24723c */ /* 0x000fe20000041824 */
[----:B------:R-:W-:-:S02]  /*2b70*/  FSEL R72, R72, -INF , !P2 ;  /* 0xff80000048487808 */ /* 0x000fc40005000000 */
[-C--:B------:R-:W-:Y:S01]  /*2b80*/  ISETP.GE.AND P2, PT, R5, R93.reuse, PT ;  /* 0x0000005d0500720c */ /* 0x080fe20003f46270 */
[----:B------:R-:W-:Y:S01]  /*2b90*/  FMUL.FTZ R52, R54, R92 ;  /* 0x0000005c36347220 */ /* 0x000fe20000410000 */
[C---:B------:R-:W-:Y:S01]  /*2ba0*/  LOP3.LUT R5, R6.reuse, 0x20, RZ, 0xfc, !PT ;  /* 0x0000002006057812 */ /* 0x040fe200078efcff */
[----:B------:R-:W-:Y:S01]  /*2bb0*/  MUFU.TANH R56, R56 ;  /* 0x0000003800387308 */ /* 0x000fe20000002400 */
[----:B------:R-:W-:Y:S02]  /*2bc0*/  ISETP.GE.AND P5, PT, R7, R93, PT ;  /* 0x0000005d0700720c */ /* 0x000fe40003fa6270 */
[C---:B------:R-:W-:Y:S02]  /*2bd0*/  LOP3.LUT R8, R6.reuse, 0x9, RZ, 0xfc, !PT ;  /* 0x0000000906087812 */ /* 0x040fe400078efcff */
[----:B------:R-:W-:Y:S02]  /*2be0*/  LOP3.LUT R7, R6, 0x21, RZ, 0xfc, !PT ;  /* 0x0000002106077812 */ /* 0x000fe400078efcff */
[----:B--2---:R-:W-:Y:S01]  /*2bf0*/  FSEL R28, R28, -INF , !P1 ;  /* 0xff8000001c1c7808 */ /* 0x004fe20004800000 */
[----:B------:R-:W2:Y:S01]  /*2c00*/  MUFU.TANH R58, R58 ;  /* 0x0000003a003a7308 */ /* 0x000ea20000002400 */
[----:B------:R-:W-:-:S02]  /*2c10*/  FSEL R73, R73, -INF , !P1 ;  /* 0xff80000049497808 */ /* 0x000fc40004800000 */
[----:B------:R-:W-:Y:S02]  /*2c20*/  ISETP.GE.AND P1, PT, R5, R93, PT ;  /* 0x0000005d0500720c */ /* 0x000fe40003f26270 */
[----:B------:R-:W-:-:S03]  /*2c30*/  FSEL R5, R68, -INF , !P0 ;  /* 0xff80000044057808 */ /* 0x000fc60004000000 */
[----:B------:R-:W-:Y:S01]  /*2c40*/  MUFU.TANH R121, R49 ;  /* 0x0000003100797308 */ /* 0x000fe20000002400 */
[----:B------:R-:W-:Y:S01]  /*2c50*/  FSEL R29, R29, -INF , !P0 ;  /* 0xff8000001d1d7808 */ /* 0x000fe20004000000 */
[----:B------:R-:W-:Y:S01]  /*2c60*/  FMUL.FTZ R4, R55, R92 ;  /* 0x0000005c37047220 */ /* 0x000fe20000410000 */
[----:B------:R-:W-:-:S05]  /*2c70*/  ISETP.GE.AND P6, PT, R8, R93, PT ;  /* 0x0000005d0800720c */ /* 0x000fca0003fc6270 */
[----:B------:R-:W3:Y:S01]  /*2c80*/  MUFU.TANH R113, R51 ;  /* 0x0000003300717308 */ /* 0x000ee20000002400 */
[----:B------:R-:W-:Y:S02]  /*2c90*/  ISETP.GE.AND P0, PT, R7, R93, PT ;  /* 0x0000005d0700720c */ /* 0x000fe40003f06270 */
[----:B------:R-:W-:Y:S01]  /*2ca0*/  LOP3.LUT R7, R6, 0x28, RZ, 0xfc, !PT ;  /* 0x0000002806077812 */ /* 0x000fe200078efcff */
[-C--:B------:R-:W-:Y:S01]  /*2cb0*/  FMUL.FTZ R48, R48, R92.reuse ;  /* 0x0000005c30307220 */ /* 0x080fe20000410000 */
[----:B------:R-:W-:-:S03]  /*2cc0*/  FMUL.FTZ R50, R50, R92 ;  /* 0x0000005c32327220 */ /* 0x000fc60000410000 */
[----:B------:R-:W-:Y:S01]  /*2cd0*/  MUFU.TANH R16, R16 ;  /* 0x0000001000107308 */ /* 0x000fe20000002400 */
[----:B------:R-:W-:Y:S02]  /*2ce0*/  FSEL R30, R30, -INF , !P6 ;  /* 0xff8000001e1e7808 */ /* 0x000fe40007000000 */
[----:B------:R-:W-:-:S05]  /*2cf0*/  FSEL R75, R75, -INF , !P6 ;  /* 0xff8000004b4b7808 */ /* 0x000fca0007000000 */
        /* <DEDUP_REMOVED lines=15> */
[----:B------:R-:W5:Y:S01]  /*2df0*/  MUFU.TANH R4, R4 ;  /* 0x0000000400047308 */ /* 0x000f620000002400 */
        /* <DEDUP_REMOVED lines=13> */
[----:B------:R-:W-:-:S03]  /*2ed0*/  ISETP.GT.AND P0, PT, R155, R142, PT ;  /* 0x0000008e9b00720c */ /* 0x000fc60003f04270 */
[----:B------:R-:W-:Y:S01]  /*2ee0*/  MUFU.TANH R111, R45 ;  /* 0x0000002d006f7308 */ /* 0x000fe20000002400 */
[----:B------:R-:W-:-:S07]  /*2ef0*/  LOP3.LUT R7, R6, 0x31, RZ, 0xfc, !PT ;  /* 0x0000003106077812 */ /* 0x000fce00078efcff */
[----:B------:R-:W2:Y:S01]  /*2f00*/  MUFU.TANH R119, R46 ;  /* 0x0000002e00777308 */ /* 0x000ea20000002400 */
[----:B----4-:R-:W-:-:S07]  /*2f10*/  FSEL R25, R52, -INF , !P3 ;  /* 0xff80000034197808 */ /* 0x010fce0005800000 */
[----:B------:R-:W3:Y:S01]  /*2f20*/  MUFU.TANH R115, R47 ;  /* 0x0000002f00737308 */ /* 0x000ee20000002400 */
[----:B------:R-:W-:-:S07]  /*2f30*/  FSEL R16, R16, -INF , !P3 ;  /* 0xff80000010107808 */ /* 0x000fce0005800000 */
[----:B------:R-:W-:Y:S08]  /*2f40*/  MUFU.TANH R120, R40 ;  /* 0x0000002800787308 */ /* 0x000ff00000002400 */
[----:B------:R-:W-:Y:S08]  /*2f50*/  MUFU.TANH R118, R41 ;  /* 0x0000002900767308 */ /* 0x000ff00000002400 */
[----:B------:R-:W4:Y:S08]  /*2f60*/  MUFU.TANH R107, R42 ;  /* 0x0000002a006b7308 */ /* 0x000f300000002400 */
[----:B------:R-:W4:Y:S08]  /*2f70*/  MUFU.TANH R106, R43 ;  /* 0x0000002b006a7308 */ /* 0x000f300000002400 */
[----:B------:R-:W-:Y:S08]  /*2f80*/  MUFU.TANH R117, R36 ;  /* 0x0000002400757308 */ /* 0x000ff00000002400 */
[----:B------:R-:W-:Y:S08]  /*2f90*/  MUFU.TANH R116, R37 ;  /* 0x0000002500747308 */ /* 0x000ff00000002400 */
[----:B------:R-:W4:Y:S08]  /*2fa0*/  MUFU.TANH R104, R38 ;  /* 0x0000002600687308 */ /* 0x000f300000002400 */
[----:B------:R-:W4:Y:S01]  /*2fb0*/  MUFU.TANH R103, R39 ;  /* 0x0000002700677308 */ /* 0x000f220000002400 */
[----:B------:R-:W-:-:S02]  /*2fc0*/  ISETP.GE.AND P3, PT, R7, R93, PT ;  /* 0x0000005d0700720c */ /* 0x000fc40003f66270 */
[C---:B------:R-:W-:Y:S02]  /*2fd0*/  LOP3.LUT R7, R6.reuse, 0x38, RZ, 0xfc, !PT ;  /* 0x0000003806077812 */ /* 0x040fe400078efcff */
[----:B------:R-:W-:Y:S02]  /*2fe0*/  LOP3.LUT R6, R6, 0x39, RZ, 0xfc, !PT ;  /* 0x0000003906067812 */ /* 0x000fe400078efcff */
[----:B-----5:R-:W-:Y:S02]  /*2ff0*/  FSEL R24, R4, -INF , !P2 ;  /* 0xff80000004187808 */ /* 0x020fe40005000000 */
        /* <DEDUP_REMOVED lines=9> */
[----:B------:R-:W-:Y:S02]  /*3090*/  FSEL R114, R114, -INF , !P6 ;  /* 0xff80000072727808 */ /* 0x000fe40007000000 */
        /* <DEDUP_REMOVED lines=25> */
.L_x_6881:
        /* <DEDUP_REMOVED lines=34> */
[----:B------:R-:W-:Y:S01]  /*3450*/  IMAD.MOV.U32 R11, RZ, RZ, R12 ;  /* 0x000000ffff0b7224 */ /* 0x000fe200078e000c */
[----:B------:R-:W-:Y:S01]  /*3460*/  @P5 IADD3 R14, PT, PT, R14, 0x1, RZ ;  /* 0x000000010e0e5810 */ /* 0x000fe20007ffe0ff */
[----:B------:R-:W2:Y:S03]  /*3470*/  LD.E.64 R12, desc[UR4][R2.64+0x38] ;  /* 0x00003804020c7980 */ /* 0x000ea6000c101b00 */
[----:B------:R-:W-:Y:S01]  /*3480*/  @!P0 IADD3 R11, PT, PT, -R11, RZ, RZ ;  /* 0x000000ff0b0b8210 */ /* 0x000fe20007ffe1ff */
[----:B------:R-:W-:-:S03]  /*3490*/  @!P2 IMAD.MOV R14, RZ, RZ, -R14 ;  /* 0x000000ffff0ea224 */ /* 0x000fc600078e0a0e */
[C---:B------:R-:W-:Y:S02]  /*34a0*/  SEL R11, R4.reuse, R11, !P1 ;  /* 0x0000000b040b7207 */ /* 0x040fe40004800000 */
[----:B------:R-:W-:-:S03]  /*34b0*/  SEL R4, R4, R14, !P1 ;  /* 0x0000000e04047207 */ /* 0x000fc60004800000 */
[----:B------:R-:W-:-:S04]  /*34c0*/  IMAD.WIDE R6, R11, 0x4, R160 ;  /* 0x000000040b067825 */ /* 0x000fc800078e02a0 */
[C---:B------:R-:W-:Y:S02]  /*34d0*/  IMAD.WIDE R18, R4.reuse, 0x4, R160 ;  /* 0x0000000404127825 */ /* 0x040fe400078e02a0 */
[----:B------:R-:W3:Y:S04]  /*34e0*/  LD.E R7, desc[UR4][R6.64] ;  /* 0x0000000406077980 */ /* 0x000ee8000c101900 */
[----:B------:R-:W3:Y:S04]  /*34f0*/  LD.E R6, desc[UR4][R18.64] ;  /* 0x0000000412067980 */ /* 0x000ee8000c101900 */
[----:B------:R-:W4:Y:S01]  /*3500*/  LD.E.64 R18, desc[UR4][R2.64+0x20] ;  /* 0x0000200402127980 */ /* 0x000f22000c101b00 */
[----:B------:R-:W-:-:S05]  /*3510*/  IADD3 R4, PT, PT, R4, -R11, RZ ;  /* 0x8000000b04047210 */ /* 0x000fca0007ffe0ff */
[----:B------:R-:W-:-:S05]  /*3520*/  IMAD R15, R15, R4, -0x40 ;  /* 0xffffffc00f0f7424 */ /* 0x000fca00078e0204 */
[----:B------:R-:W-:Y:S01]  /*3530*/  SHF.R.S32.HI R11, RZ, 0x1f, R15 ;  /* 0x0000001fff0b7819 */ /* 0x000fe2000001140f */
[-C--:B--2---:R-:W-:Y:S02]  /*3540*/  IMAD R4, R13, R15.reuse, RZ ;  /* 0x0000000f0d047224 */ /* 0x084fe400078e02ff */
[----:B------:R-:W-:-:S04]  /*3550*/  IMAD.WIDE.U32 R14, R12, R15, RZ ;  /* 0x0000000f0c0e7225 */ /* 0x000fc800078e00ff */
[----:B------:R-:W-:Y:S02]  /*3560*/  IMAD R4, R12, R11, R4 ;  /* 0x0000000b0c047224 */ /* 0x000fe400078e0204 */
[----:B------:R-:W-:-:S03]  /*3570*/  IMAD.MOV.U32 R12, RZ, RZ, R14 ;  /* 0x000000ffff0c7224 */ /* 0x000fc600078e000e */
[----:B------:R-:W-:Y:S01]  /*3580*/  IADD3 R13, PT, PT, R15, R4, RZ ;  /* 0x000000040f0d7210 */ /* 0x000fe20007ffe0ff */
[----:B---3--:R-:W-:-:S05]  /*3590*/  IMAD.IADD R6, R7, 0x1, -R6 ;  /* 0x0000000107067824 */ /* 0x008fca00078e0a06 */
[----:B------:R-:W-:Y:S01]  /*35a0*/  SHF.R.S32.HI R7, RZ, 0x1f, R6 ;  /* 0x0000001fff077819 */ /* 0x000fe20000011406 */
[----:B----4-:R-:W-:Y:S02]  /*35b0*/  IMAD R4, R19, R6, RZ ;  /* 0x0000000613047224 */ /* 0x010fe400078e02ff */
[----:B------:R-:W-:-:S04]  /*35c0*/  IMAD.WIDE.U32 R12, R6, R18, R12 ;  /* 0x00000012060c7225 */ /* 0x000fc800078e000c */
[----:B------:R-:W-:Y:S01]  /*35d0*/  IMAD R4, R18, R7, R4 ;  /* 0x0000000712047224 */ /* 0x000fe200078e0204 */
[----:B------:R-:W-:-:S04]  /*35e0*/  LEA R144, P0, R12, R144, 0x1 ;  /* 0x000000900c907211 */ /* 0x000fc800078008ff */
[----:B------:R-:W-:-:S04]  /*35f0*/  IADD3 R4, PT, PT, R13, R4, RZ ;  /* 0x000000040d047210 */ /* 0x000fc80007ffe0ff */
[----:B------:R-:W-:Y:S02]  /*3600*/  LEA.HI.X R143, R12, R143, R4, 0x1, P0 ;  /* 0x0000008f0c8f7211 */ /* 0x000fe400000f0c04 */
.L_x_6882:
[----:B------:R-:W-:Y:S05]  /*3610*/  BSYNC.RECONVERGENT B0 ;  /* 0x0000000000007941 */ /* 0x000fea0003800200 */
.L_x_6880:
        /* <DEDUP_REMOVED lines=14> */
.L_x_6879:
[----:B------:R-:W-:Y:S05]  /*3700*/  BSYNC.RECONVERGENT B1 ;  /* 0x0000000000017941 */ /* 0x000fea0003800200 */
.L_x_6878:
        /* <DEDUP_REMOVED lines=18> */
[----:B-1----:R-:W1:Y:S01]  /*3830*/  SHFL.BFLY PT, R7, R11, 0x2, 0x1f ;  /* 0x0c401f000b077f89 */ /* 0x002e6200000e0000 */
        /* <DEDUP_REMOVED lines=61> */
[----:B------:R-:W5:Y:S01]  /*3c10*/  MUFU.EX2 R93, R93 ;  /* 0x0000005d005d7308 */ /* 0x000f620000000800 */
[----:B------:R-:W-:-:S02]  /*3c20*/  ISETP.GE.AND P0, PT, R87, R142, PT ;  /* 0x0000008e5700720c */ /* 0x000fc40003f06270 */
[----:B------:R-:W-:Y:S01]  /*3c30*/  FADD.FTZ R99, R96, R99 ;  /* 0x0000006360637221 */ /* 0x000fe20000010000 */
[----:B------:R-:W3:Y:S01]  /*3c40*/  MUFU.EX2 R89, R89 ;  /* 0x0000005900597308 */ /* 0x000ee20000000800 */
[----:B--2---:R-:W-:Y:S01]  /*3c50*/  F2FP.BF16.F32.PACK_AB R49, R97, R98 ;  /* 0x000000626131723e */ /* 0x004fe200000010ff */
[----:B------:R-:W-:Y:S02]  /*3c60*/  FADD.FTZ R97, R98, R97 ;  /* 0x0000006162617221 */ /* 0x000fe40000010000 */
[----:B------:R-:W-:Y:S01]  /*3c70*/  MUFU.EX2 R88, R88 ;  /* 0x0000005800587308 */ /* 0x000fe20000000800 */
[----:B------:R-:W-:Y:S01]  /*3c80*/  FADD.FTZ R95, R95, R99 ;  /* 0x000000635f5f7221 */ /* 0x000fe20000010000 */
[----:B-1----:R-:W-:Y:S02]  /*3c90*/  FADD.FTZ R97, R94, R97 ;  /* 0x000000615e617221 */ /* 0x002fe40000010000 */
[----:B------:R-:W-:Y:S01]  /*3ca0*/  MUFU.EX2 R34, R34 ;  /* 0x0000002200227308 */ /* 0x000fe20000000800 */
[C---:B-----5:R-:W-:Y:S01]  /*3cb0*/  F2FP.BF16.F32.PACK_AB R51, R93.reuse, R94 ;  /* 0x0000005e5d33723e */ /* 0x060fe200000010ff */
[----:B------:R-:W-:-:S02]  /*3cc0*/  FADD.FTZ R93, R93, R97 ;  /* 0x000000615d5d7221 */ /* 0x000fc40000010000 */
        /* <DEDUP_REMOVED lines=38> */
[C---:B------:R-:W-:Y:S08]  /*3f30*/  HMMA.16816.F32.BF16 R64, R4.reuse, R12, R64 ;  /* 0x0000000c0440723c */ /* 0x040ff00000041840 */
[----:B------:R-:W-:Y:S01]  /*3f40*/  HMMA.16816.F32.BF16 R60, R4, R14, R60 ;  /* 0x0000000e043c723c */ /* 0x000fe2000004183c */
[----:B------:R-:W3:Y:S01]  /*3f50*/  LDSM.16.MT88.4 R12, [R112+0x7800] ;  /* 0x00780000700c783b */ /* 0x000ee20000004200 */
[-CC-:B-1----:R-:W-:Y:S01]  /*3f60*/  FFMA.FTZ R121, R115, R105.reuse, -R108.reuse ;  /* 0x0000006973797223 */ /* 0x182fe2000001086c */
[----:B--2---:R-:W-:-:S02]  /*3f70*/  FFMA.FTZ R9, R110, R105, -R108 ;  /* 0x000000696e097223 */ /* 0x004fc4000001086c */
[----:B------:R1:W-:Y:S03]  /*3f80*/  MUFU.EX2 R110, R8 ;  /* 0x00000008006e7308 */ /* 0x0003e60000000800 */
[C---:B----4-:R-:W-:Y:S01]  /*3f90*/  HMMA.16816.F32.BF16 R36, R4.reuse, R28, R36 ;  /* 0x0000001c0424723c */ /* 0x050fe20000041824 */
        /* <DEDUP_REMOVED lines=89> */
[----:B------:R-:W-:-:S11]  /*4530*/  MOV R84, R85 ;  /* 0x0000005500547202 */ /* 0x000fd60000000f00 */
.L_x_6890:
        /* <DEDUP_REMOVED lines=80> */
.L_x_6885:
[----:B------:R-:W-:Y:S05]  /*4a40*/  BSYNC.RECONVERGENT B0 ;  /* 0x0000000000007941 */ /* 0x000fea0003800200 */
.L_x_6884:
[----:B------:R-:W1:Y:S01]  /*4a50*/  S2UR UR6, SR_CgaCtaId ;  /* 0x00000000000679c3 */ /* 0x000e620000008800 */
[C---:B------:R-:W-:Y:S01]  /*4a60*/  SHF.L.U32 R149, R133.reuse, 0x3, RZ ;  /* 0x0000000385957819 */ /* 0x040fe200000006ff */
[----:B------:R-:W-:Y:S01]  /*4a70*/  UMOV UR7, 0x400 ;  /* 0x0000040000077882 */ /* 0x000fe20000000000 */
[----:B------:R-:W-:Y:S01]  /*4a80*/  LOP3.LUT R148, R133, 0x18, RZ, 0xc0, !PT ;  /* 0x0000001885947812 */ /* 0x000fe200078ec0ff */
[----:B------:R-:W-:Y:S01]  /*4a90*/  BSSY.RECONVERGENT B1, `(.L_x_6886) ;  /* 0x0000113000017945 */ /* 0x000fe20003800200 */
[C---:B------:R-:W-:Y:S02]  /*4aa0*/  LOP3.LUT R4, R149.reuse, 0xc0, RZ, 0xc0, !PT ;  /* 0x000000c095047812 */ /* 0x040fe400078ec0ff */
[C---:B------:R-:W-:Y:S02]  /*4ab0*/  LOP3.LUT R164, R149.reuse, 0x18, RZ, 0xc0, !PT ;  /* 0x0000001895a47812 */ /* 0x040fe400078ec0ff */
[----:B------:R-:W-:Y:S02]  /*4ac0*/  LOP3.LUT R148, R4, R148, RZ, 0xfc, !PT ;  /* 0x0000009404947212 */ /* 0x000fe400078efcff */
[----:B------:R-:W-:Y:S02]  /*4ad0*/  LOP3.LUT R4, R149, 0x1f20, RZ, 0xc0, !PT ;  /* 0x00001f2095047812 */ /* 0x000fe400078ec0ff */
[----:B------:R-:W-:Y:S02]  /*4ae0*/  LOP3.LUT R164, R148, R164, RZ, 0x3c, !PT ;  /* 0x000000a494a47212 */ /* 0x000fe400078e3cff */
[----:B------:R-:W-:Y:S02]  /*4af0*/  IADD3 R6, P0, PT, R156, R152, RZ ;  /* 0x000000989c067210 */ /* 0x000fe40007f1e0ff */
[----:B------:R-:W-:Y:S02]  /*4b00*/  LOP3.LUT R164, R4, R164, RZ, 0xfc, !PT ;  /* 0x000000a404a47212 */ /* 0x000fe400078efcff */
[----:B------:R-:W-:Y:S02]  /*4b10*/  IADD3.X R7, PT, PT, R157, R153, RZ, P0, !PT ;  /* 0x000000999d077210 */ /* 0x000fe400007fe4ff */
[C---:B------:R-:W-:Y:S02]  /*4b20*/  SHF.L.U32 R135, R133.reuse, 0x4, RZ ;  /* 0x0000000485877819 */ /* 0x040fe400000006ff */
[C---:B------:R-:W-:Y:S01]  /*4b30*/  SHF.L.U32 R138, R133.reuse, 0x5, RZ ;  /* 0x00000005858a7819 */ /* 0x040fe200000006ff */
[----:B-1----:R-:W-:Y:S01]  /*4b40*/  ULEA UR6, UR6, UR7, 0x18 ;  /* 0x0000000706067291 */ /* 0x002fe2000f8ec0ff */
[C---:B------:R-:W-:Y:S02]  /*4b50*/  LOP3.LUT R4, R133.reuse, 0x8, RZ, 0xc0, !PT ;  /* 0x0000000885047812 */ /* 0x040fe400078ec0ff */
[----:B------:R-:W-:Y:S02]  /*4b60*/  SHF.L.U32 R132, R133, 0x2, RZ ;  /* 0x0000000285847819 */ /* 0x000fe400000006ff */
[----:B------:R-:W-:Y:S02]  /*4b70*/  LOP3.LUT R5, R135, 0x100, RZ, 0xc0, !PT ;  /* 0x0000010087057812 */ /* 0x000fe400078ec0ff */
[----:B------:R-:W-:Y:S02]  /*4b80*/  MOV R136, UR6 ;  /* 0x0000000600887c02 */ /* 0x000fe40008000f00 */
[--C-:B------:R-:W-:Y:S02]  /*4b90*/  LOP3.LUT R4, R4, 0xc0, R138.reuse, 0xf8, !PT ;  /* 0x000000c004047812 */ /* 0x100fe400078ef88a */
[----:B------:R-:W-:Y:S02]  /*4ba0*/  LEA R164, R164, R136, 0x1 ;  /* 0x00000088a4a47211 */ /* 0x000fe400078e08ff */
[----:B------:R-:W-:Y:S02]  /*4bb0*/  LOP3.LUT R137, R132, 0x18, RZ, 0xc0, !PT ;  /* 0x0000001884897812 */ /* 0x000fe400078ec0ff */
[----:B------:R-:W-:Y:S01]  /*4bc0*/  LOP3.LUT R5, R5, 0x20, R138, 0xf8, !PT ;  /* 0x0000002005057812 */ /* 0x000fe200078ef88a */
[----:B------:R-:W-:Y:S01]  /*4bd0*/  @!PT LDS RZ, [RZ] ;  /* 0x00000000fffff984 */ /* 0x000fe20000000800 */
[----:B------:R-:W-:Y:S01]  /*4be0*/  @!PT LDS RZ, [RZ] ;  /* 0x00000000fffff984 */ /* 0x000fe20000000800 */
[----:B------:R-:W-:Y:S01]  /*4bf0*/  @!PT LDS RZ, [RZ] ;  /* 0x00000000fffff984 */ /* 0x000fe20000000800 */
[----:B------:R-:W-:Y:S01]  /*4c00*/  LDGSTS.E.BYPASS.LTC128B.128 [R164+0x6000], desc[UR4][R156.64] ;  /* 0x060000009ca47fae */ /* 0x000fe2000b981a04 */
[----:B------:R-:W-:Y:S02]  /*4c10*/  MOV R85, 0x20 ;  /* 0x0000002000557802 */ /* 0x000fe40000000f00 */
[----:B------:R-:W-:Y:S02]  /*4c20*/  LOP3.LUT R4, R5, R4, R137, 0xf6, !PT ;  /* 0x0000000405047212 */ /* 0x000fe400078ef689 */
[----:B------:R-:W-:Y:S02]  /*4c30*/  LOP3.LUT P0, RZ, R133, 0x4, RZ, 0xc0, !PT ;  /* 0x0000000485ff7812 */ /* 0x000fe4000780c0ff */
[----:B------:R-:W-:Y:S01]  /*4c40*/  LEA R87, R4, R136, 0x1 ;  /* 0x0000008804577211 */ /* 0x000fe200078e08ff */
[----:B------:R-:W-:Y:S01]  /*4c50*/  LDGSTS.E.BYPASS.LTC128B.128 [R164+0x7000], desc[UR4][R156.64+0x40] ;  /* 0x070000409ca47fae */ /* 0x000fe2000b981a04 */
[----:B------:R-:W-:Y:S02]  /*4c60*/  SEL R85, R85, 0xffffffe0, !P0 ;  /* 0xffffffe055557807 */ /* 0x000fe40004000000 */
[----:B------:R-:W-:Y:S02]  /*4c70*/  IADD3 R155, PT, PT, R155, -0x1, RZ ;  /* 0xffffffff9b9b7810 */ /* 0x000fe40007ffe0ff */
[-C--:B------:R-:W-:Y:S02]  /*4c80*/  IADD3 R86, PT, PT, R134, R85.reuse, RZ ;  /* 0x0000005586567210 */ /* 0x080fe40007ffe0ff */
[----:B------:R-:W-:Y:S01]  /*4c90*/  IADD3 R85, PT, PT, R87, R85, RZ ;  /* 0x0000005557557210 */ /* 0x000fe20007ffe0ff */
[----:B------:R-:W-:Y:S01]  /*4ca0*/  LDGSTS.E.BYPASS.LTC128B.128 [R164+0x8000], desc[UR4][R156.64+0x80] ;  /* 0x080000809ca47fae */ /* 0x000fe2000b981a04 */
[----:B------:R-:W-:Y:S07]  /*4cb0*/  ISETP.GT.AND P2, PT, R155, R142, PT ;  /* 0x0000008e9b00720c */ /* 0x000fee0003f44270 */
        /* <DEDUP_REMOVED lines=9> */
[----:B------:R-:W-:Y:S01]  /*4d50*/  LDSM.16.M88.4 R92, [R86] ;  /* 0x00000000565c783b */ /* 0x000fe20000000200 */
[C---:B-1----:R-:W-:Y:S07]  /*4d60*/  HMMA.16816.F32.BF16 R4, R32.reuse, R8, RZ ;  /* 0x000000082004723c */ /* 0x042fee00000418ff */
[----:B------:R-:W1:Y:S01]  /*4d70*/  LDSM.16.M88.4 R96, [R85+0x3000] ;  /* 0x003000005560783b */ /* 0x000e620000000200 */
[C---:B------:R-:W-:Y:S07]  /*4d80*/  HMMA.16816.F32.BF16 R8, R32.reuse, R10, RZ ;  /* 0x0000000a2008723c */ /* 0x040fee00000418ff */
[----:B------:R-:W5:Y:S01]  /*4d90*/  LD.E R145, desc[UR4][R2.64+0x18c] ;  /* 0x00018c0402917980 */ /* 0x000f62000c101900 */
[C---:B--2---:R-:W-:Y:S03]  /*4da0*/  HMMA.16816.F32.BF16 R12, R32.reuse, R16, RZ ;  /* 0x00000010200c723c */ /* 0x044fe600000418ff */
[----:B------:R-:W2:Y:S05]  /*4db0*/  LDSM.16.M88.4 R100, [R85+0x3400] ;  /* 0x003400005564783b */ /* 0x000eaa0000000200 */
[C---:B------:R-:W-:Y:S03]  /*4dc0*/  HMMA.16816.F32.BF16 R16, R32.reuse, R18, RZ ;  /* 0x000000122010723c */ /* 0x040fe600000418ff */
[----:B------:R-:W2:Y:S05]  /*4dd0*/  LDSM.16.M88.4 R104, [R85+0x3800] ;  /* 0x003800005568783b */ /* 0x000eaa0000000200 */
[C---:B---3--:R-:W-:Y:S03]  /*4de0*/  HMMA.16816.F32.BF16 R20, R32.reuse, R24, RZ ;  /* 0x000000182014723c */ /* 0x048fe600000418ff */
[----:B------:R-:W3:Y:S05]  /*4df0*/  LDSM.16.M88.4 R108, [R85+0x3c00] ;  /* 0x003c0000556c783b */ /* 0x000eea0000000200 */
[C---:B------:R-:W-:Y:S03]  /*4e00*/  HMMA.16816.F32.BF16 R24, R32.reuse, R26, RZ ;  /* 0x0000001a2018723c */ /* 0x040fe600000418ff */
[----:B------:R-:W-:Y:S05]  /*4e10*/  LDSM.16.M88.4 R112, [R134+0x1000] ;  /* 0x001000008670783b */ /* 0x000fea0000000200 */
[C---:B----4-:R-:W-:Y:S03]  /*4e20*/  HMMA.16816.F32.BF16 R28, R32.reuse, R88, RZ ;  /* 0x00000058201c723c */ /* 0x050fe600000418ff */
[----:B------:R-:W4:Y:S05]  /*4e30*/  LDSM.16.M88.4 R116, [R87+0x4000] ;  /* 0x004000005774783b */ /* 0x000f2a0000000200 */
[----:B------:R-:W-:Y:S03]  /*4e40*/  HMMA.16816.F32.BF16 R32, R32, R90, RZ ;  /* 0x0000005a2020723c */ /* 0x000fe600000418ff */
[----:B------:R-:W4:Y:S05]  /*4e50*/  LDSM.16.M88.4 R88, [R87+0x4400] ;  /* 0x004400005758783b */ /* 0x000f2a0000000200 */
[C---:B-1----:R-:W-:Y:S03]  /*4e60*/  HMMA.16816.F32.BF16 R4, R92.reuse, R96, R4 ;  /* 0x000000605c04723c */ /* 0x042fe60000041804 */
[----:B------:R-:W-:Y:S05]  /*4e70*/  LDSM.16.M88.4 R120, [R86+0x1000] ;  /* 0x001000005678783b */ /* 0x000fea0000000200 */
[C---:B------:R-:W-:Y:S03]  /*4e80*/  HMMA.16816.F32.BF16 R8, R92.reuse, R98, R8 ;  /* 0x000000625c08723c */ /* 0x040fe60000041808 */
[----:B------:R-:W1:Y:S05]  /*4e90*/  LDSM.16.M88.4 R96, [R87+0x4800] ;  /* 0x004800005760783b */ /* 0x000e6a0000000200 */
        /* <DEDUP_REMOVED lines=8> */
[C---:B---3--:R-:W-:Y:S08]  /*4f20*/  HMMA.16816.F32.BF16 R28, R92.reuse, R108, R28 ;  /* 0x0000006c5c1c723c */ /* 0x048ff0000004181c */
[----:B------:R-:W-:Y:S01]  /*4f30*/  HMMA.16816.F32.BF16 R32, R92, R110, R32 ;  /* 0x0000006e5c20723c */ /* 0x000fe20000041820 */
[----:B------:R-:W3:Y:S07]  /*4f40*/  LDSM.16.M88.4 R92, [R85+0x4800] ;  /* 0x00480000555c783b */ /* 0x000eee0000000200 */
[C---:B----4-:R-:W-:Y:S01]  /*4f50*/  HMMA.16816.F32.BF16 R4, R112.reuse, R116, R4 ;  /* 0x000000747004723c */ /* 0x050fe20000041804 */
[----:B------:R-:W-:Y:S07]  /*4f60*/  LDSM.16.M88.4 R108, [R134+0x2000] ;  /* 0x00200000866c783b */ /* 0x000fee0000000200 */
        /* <DEDUP_REMOVED lines=11> */
[C---:B------:R-:W-:Y:S01]  /*5020*/  HMMA.16816.F32.BF16 R4, R120.reuse, R124, R4 ;  /* 0x0000007c7804723c */ /* 0x040fe20000041804 */
[----:B------:R-:W2:Y:S07]  /*5030*/  LDSM.16.M88.4 R112, [R87+0x5c00] ;  /* 0x005c00005770783b */ /* 0x000eae0000000200 */
[C---:B------:R-:W-:Y:S01]  /*5040*/  HMMA.16816.F32.BF16 R8, R120.reuse, R126, R8 ;  /* 0x0000007e7808723c */ /* 0x040fe20000041808 */
[----:B------:R-:W2:Y:S07]  /*5050*/  LDSM.16.M88.4 R124, [R86+0x2000] ;  /* 0x00200000567c783b */ /* 0x000eae0000000200 */
[C---:B------:R-:W-:Y:S08]  /*5060*/  HMMA.16816.F32.BF16 R12, R120.reuse, R104, R12 ;  /* 0x00000068780c723c */ /* 0x040ff0000004180c */
[C---:B------:R-:W-:Y:S08]  /*5070*/  HMMA.16816.F32.BF16 R16, R120.reuse, R106, R16 ;  /* 0x0000006a7810723c */ /* 0x040ff00000041810 */
[C---:B---3--:R-:W-:Y:S08]  /*5080*/  HMMA.16816.F32.BF16 R20, R120.reuse, R92, R20 ;  /* 0x0000005c7814723c */ /* 0x048ff00000041814 */
[C---:B------:R-:W-:Y:S08]  /*5090*/  HMMA.16816.F32.BF16 R24, R120.reuse, R94, R24 ;  /* 0x0000005e7818723c */ /* 0x040ff00000041818 */
[C---:B----4-:R-:W-:Y:S08]  /*50a0*/  HMMA.16816.F32.BF16 R28, R120.reuse, R88, R28 ;  /* 0x00000058781c723c */ /* 0x050ff0000004181c */
[----:B------:R-:W-:Y:S01]  /*50b0*/  HMMA.16816.F32.BF16 R32, R120, R90, R32 ;  /* 0x0000005a7820723c */ /* 0x000fe20000041820 */
[----:B------:R-:W3:Y:S07]  /*50c0*/  LDSM.16.M88.4 R88, [R85+0x5400] ;  /* 0x005400005558783b */ /* 0x000eee0000000200 */
[C---:B------:R-:W-:Y:S08]  /*50d0*/  HMMA.16816.F32.BF16 R4, R108.reuse, R116, R4 ;  /* 0x000000746c04723c */ /* 0x040ff00000041804 */
[C---:B------:R-:W-:Y:S08]  /*50e0*/  HMMA.16816.F32.BF16 R8, R108.reuse, R118, R8 ;  /* 0x000000766c08723c */ /* 0x040ff00000041808 */
[C---:B-1----:R-:W-:Y:S08]  /*50f0*/  HMMA.16816.F32.BF16 R12, R108.reuse, R96, R12 ;  /* 0x000000606c0c723c */ /* 0x042ff0000004180c */
[C---:B------:R-:W-:Y:S08]  /*5100*/  HMMA.16816.F32.BF16 R16, R108.reuse, R98, R16 ;  /* 0x000000626c10723c */ /* 0x040ff00000041810 */
[C---:B--2---:R-:W-:Y:S08]  /*5110*/  HMMA.16816.F32.BF16 R20, R108.reuse, R100, R20 ;  /* 0x000000646c14723c */ /* 0x044ff00000041814 */
[C---:B------:R-:W-:Y:S08]  /*5120*/  HMMA.16816.F32.BF16 R24, R108.reuse, R102, R24 ;  /* 0x000000666c18723c */ /* 0x040ff00000041818 */
[C---:B------:R-:W-:Y:S08]  /*5130*/  HMMA.16816.F32.BF16 R28, R108.reuse, R112, R28 ;  /* 0x000000706c1c723c */ /* 0x040ff0000004181c */
[----:B------:R-:W-:Y:S08]  /*5140*/  HMMA.16816.F32.BF16 R32, R108, R114, R32 ;  /* 0x000000726c20723c */ /* 0x000ff00000041820 */
[C---:B------:R-:W-:Y:S08]  /*5150*/  HMMA.16816.F32.BF16 R4, R124.reuse, R128, R4 ;  /* 0x000000807c04723c */ /* 0x040ff00000041804 */
[C---:B------:R-:W-:Y:S08]  /*5160*/  HMMA.16816.F32.BF16 R8, R124.reuse, R130, R8 ;  /* 0x000000827c08723c */ /* 0x040ff00000041808 */
[C---:B---3--:R-:W-:Y:S03]  /*5170*/  HMMA.16816.F32.BF16 R12, R124.reuse, R88, R12 ;  /* 0x000000587c0c723c */ /* 0x048fe6000004180c */
[-C--:B-----5:R-:W-:Y:S01]  /*5180*/  FMUL.FTZ R4, R4, R145.reuse ;  /* 0x0000009104047220 */ /* 0x0a0fe20000410000 */
        /* <DEDUP_REMOVED lines=149> */
.L_x_6889:
[----:B------:R-:W-:Y:S05]  /*5ae0*/  BSYNC.RECONVERGENT B0 ;  /* 0x0000000000007941 */ /* 0x000fea0003800200 */
.L_x_6888:
        /* <DEDUP_REMOVED lines=13> */
.L_x_6887:
[----:B------:R-:W-:Y:S05]  /*5bc0*/  BSYNC.RECONVERGENT B1 ;  /* 0x0000000000017941 */ /* 0x000fea0003800200 */
.L_x_6886:
        /* <DEDUP_REMOVED lines=19> */
[----:B------:R-:W-:Y:S02]  /*5d00*/  IADD3 R154, PT, PT, R154, -0x40, RZ ;  /* 0xffffffc09a9a7810 */ /* 0x000fe40007ffe0ff */
[----:B------:R-:W-:Y:S05]  /*5d10*/  LOP3.LUT R102, R100, 0x8, RZ, 0xc0, !PT ;  /* 0x0000000864667812 */ /* 0x000fea00078ec0ff */
[----:B------:R-:W2:Y:S01]  /*5d20*/  SHFL.BFLY PT, R4, R5, 0x2, 0x1f ;  /* 0x0c401f0005047f89 */ /* 0x000ea200000e0000 */
[----:B------:R-:W-:Y:S02]  /*5d30*/  LOP3.LUT R102, R102, 0xc0, R138, 0xf8, !PT ;  /* 0x000000c066667812 */ /* 0x000fe400078ef88a */
[----:B------:R-:W-:Y:S04]  /*5d40*/  LOP3.LUT R138, R138, 0x120, RZ, 0xc0, !PT ;  /* 0x000001208a8a7812 */ /* 0x000fe800078ec0ff */
[----:B------:R-:W-:Y:S04]  /*5d50*/  LOP3.LUT R102, R138, R102, R137, 0xf6, !PT ;  /* 0x000000668a667212 */ /* 0x000fe800078ef689 */
[----:B------:R-:W-:Y:S05]  /*5d60*/  LEA R102, R102, R136, 0x1 ;  /* 0x0000008866667211 */ /* 0x000fea00078e08ff */
        /* <DEDUP_REMOVED lines=40> */
[----:B------:R-:W-:Y:S01]  /*5ff0*/  FMUL.FTZ R10, R0, R78 ;  /* 0x0000004e000a7220 */ /* 0x000fe20000410000 */
[----:B---3--:R-:W-:Y:S01]  /*6000*/  IADD3 R4, PT, PT, R102, 0x6000, RZ ;  /* 0x0000600066047810 */ /* 0x008fe20007ffe0ff */
[C---:B------:R-:W-:Y:S07]  /*6010*/  FMUL.FTZ R11, R0.reuse, R79 ;  /* 0x0000004f000b7220 */ /* 0x040fee0000410000 */
[----:B------:R-:W2:Y:S01]  /*6020*/  MUFU.EX2 R109, R109 ;  /* 0x0000006d006d7308 */ /* 0x000ea20000000800 */
[----:B------:R-:W-:Y:S01]  /*6030*/  FMUL.FTZ R18, R0, R70 ;  /* 0x0000004600127220 */ /* 0x000fe20000410000 */
[----:B-1----:R-:W-:Y:S01]  /*6040*/  IADD3 R101, PT, PT, R102, 0x6020, RZ ;  /* 0x0000602066657810 */ /* 0x002fe20007ffe0ff */
[----:B------:R-:W-:Y:S01]  /*6050*/  FMUL.FTZ R19, R0, R71 ;  /* 0x0000004700137220 */ /* 0x000fe20000410000 */
[----:B------:R-:W-:Y:S06]  /*6060*/  @P0 IADD3 R101, PT, PT, R4, -0x20, RZ ;  /* 0xffffffe004650810 */ /* 0x000fec0007ffe0ff */
[----:B------:R-:W1:Y:S01]  /*6070*/  MUFU.EX2 R108, R108 ;  /* 0x0000006c006c7308 */ /* 0x000e620000000800 */
[C---:B------:R-:W-:Y:S01]  /*6080*/  FMUL.FTZ R4, R84.reuse, R80 ;  /* 0x0000005054047220 */ /* 0x040fe20000410000 */
[----:B----4-:R-:W-:Y:S01]  /*6090*/  FMUL.FTZ R5, R84, R81 ;  /* 0x0000005154057220 */ /* 0x010fe20000410000 */
        /* <DEDUP_REMOVED lines=15> */
[-CC-:B------:R-:W-:Y:S01]  /*6190*/  FFMA.FTZ R129, R95, R87.reuse, -R97.reuse ;  /* 0x000000575f817223 */ /* 0x180fe20000010861 */
[--C-:B------:R-:W-:Y:S01]  /*61a0*/  FFMA.FTZ R131, R93, R87, -R97.reuse ;  /* 0x000000575d837223 */ /* 0x100fe20000010861 */
[----:B------:R-:W-:Y:S01]  /*61b0*/  LDSM.16.MT88.4 R52, [R101+0x2000] ;  /* 0x002000006534783b */ /* 0x000fe20000004200 */
[C---:B------:R-:W-:Y:S01]  /*61c0*/  FMUL.FTZ R36, R84.reuse, R36 ;  /* 0x0000002454247220 */ /* 0x040fe20000410000 */
[----:B------:R-:W-:Y:S01]  /*61d0*/  FMUL.FTZ R37, R84, R37 ;  /* 0x0000002554257220 */ /* 0x000fe20000410000 */
[----:B----4-:R-:W-:Y:S01]  /*61e0*/  F2FP.BF16.F32.PACK_AB R83, R103, R104 ;  /* 0x000000686753723e */ /* 0x010fe200000010ff */
[C---:B------:R-:W-:Y:S01]  /*61f0*/  FMUL.FTZ R38, R0.reuse, R38 ;  /* 0x0000002600267220 */ /* 0x040fe20000410000 */
[----:B------:R-:W-:Y:S01]  /*6200*/  FMUL.FTZ R39, R0, R39 ;  /* 0x0000002700277220 */ /* 0x000fe20000410000 */
[C---:B------:R-:W-:Y:S01]  /*6210*/  FMUL.FTZ R40, R84.reuse, R40 ;  /* 0x0000002854287220 */ /* 0x040fe20000410000 */
[----:B------:R-:W-:Y:S01]  /*6220*/  FMUL.FTZ R41, R84, R41 ;  /* 0x0000002954297220 */ /* 0x000fe20000410000 */
        /* <DEDUP_REMOVED lines=10> */
[C---:B------:R-:W-:Y:S01]  /*62d0*/  FMUL.FTZ R15, R0.reuse, R75 ;  /* 0x0000004b000f7220 */ /* 0x040fe20000410000 */
[----:B------:R-:W-:Y:S01]  /*62e0*/  FMUL.FTZ R43, R0, R43 ;  /* 0x0000002b002b7220 */ /* 0x000fe20000410000 */
        /* <DEDUP_REMOVED lines=13> */
[----:B------:R-:W-:Y:S01]  /*63c0*/  MUFU.EX2 R114, R114 ;  /* 0x0000007200727308 */ /* 0x000fe20000000800 */
[C---:B------:R-:W-:Y:S01]  /*63d0*/  FMUL.FTZ R22, R0.reuse, R66 ;  /* 0x0000004200167220 */ /* 0x040fe20000410000 */
[----:B------:R-:W-:Y:S01]  /*63e0*/  FMUL.FTZ R23, R0, R67 ;  /* 0x0000004300177220 */ /* 0x000fe20000410000 */
[-CC-:B------:R-:W-:Y:S01]  /*63f0*/  FFMA.FTZ R125, R113, R87.reuse, -R96.reuse ;  /* 0x00000057717d7223 */ /* 0x180fe20000010860 */
[----:B------:R-:W2:Y:S01]  /*6400*/  LDSM.16.MT88.4 R64, [R102+0x8000] ;  /* 0x008000006640783b */ /* 0x000ea20000004200 */
        /* <DEDUP_REMOVED lines=9> */
[-CC-:B------:R-:W-:Y:S01]  /*64a0*/  FFMA.FTZ R127, R90, R87.reuse, -R96.reuse ;  /* 0x000000575a7f7223 */ /* 0x180fe20000010860 */
[--C-:B------:R-:W-:Y:S01]  /*64b0*/  FFMA.FTZ R89, R89, R87, -R96.reuse ;  /* 0x0000005759597223 */ /* 0x100fe20000010860 */
[C---:B------:R-:W-:Y:S03]  /*64c0*/  HMMA.16816.F32.BF16 R24, R80.reuse, R30, R24 ;  /* 0x0000001e5018723c */ /* 0x040fe60000041818 */
[----:B------:R-:W3:Y:S01]  /*64d0*/  MUFU.EX2 R122, R122 ;  /* 0x0000007a007a7308 */ /* 0x000ee20000000800 */
[C---:B------:R-:W-:Y:S01]  /*64e0*/  FMUL.FTZ R30, R0.reuse, R58 ;  /* 0x0000003a001e7220 */ /* 0x040fe20000410000 */
[----:B------:R-:W-:Y:S01]  /*64f0*/  FMUL.FTZ R31, R0, R59 ;  /* 0x0000003b001f7220 */ /* 0x000fe20000410000 */
[C---:B------:R-:W-:Y:S01]  /*6500*/  FMUL.FTZ R44, R84.reuse, R44 ;  /* 0x0000002c542c7220 */ /* 0x040fe20000410000 */
[----:B------:R-:W4:Y:S01]  /*6510*/  LDSM.16.MT88.4 R56, [R102+0x6400] ;  /* 0x006400006638783b */ /* 0x000f220000004200 */
[----:B------:R-:W-:Y:S01]  /*6520*/  FMUL.FTZ R45, R84, R45 ;  /* 0x0000002d542d7220 */ /* 0x000fe20000410000 */
[C---:B------:R-:W-:Y:S01]  /*6530*/  FMUL.FTZ R46, R0.reuse, R46 ;  /* 0x0000002e002e7220 */ /* 0x040fe20000410000 */
[----:B------:R-:W-:Y:S03]  /*6540*/  FMUL.FTZ R47, R0, R47 ;  /* 0x0000002f002f7220 */ /* 0x000fe60000410000 */
[----:B------:R-:W-:Y:S01]  /*6550*/  MUFU.EX2 R119, R119 ;  /* 0x0000007700777308 */ /* 0x000fe20000000800 */
[C---:B-1----:R-:W-:Y:S03]  /*6560*/  HMMA.16816.F32.BF16 R28, R80.reuse, R72, R28 ;  /* 0x00000048501c723c */ /* 0x042fe6000004181c */
[----:B------:R-:W-:Y:S06]  /*6570*/  FFMA.FTZ R72, R120, R87, -R96 ;  /* 0x0000005778487223 */ /* 0x000fec0000010860 */
[----:B------:R-:W1:Y:S01]  /*6580*/  MUFU.EX2 R116, R116 ;  /* 0x0000007400747308 */ /* 0x000e620000000800 */
[C---:B------:R-:W-:Y:S01]  /*6590*/  FMUL.FTZ R48, R84.reuse, R48 ;  /* 0x0000003054307220 */ /* 0x040fe20000410000 */
[----:B------:R-:W-:Y:S01]  /*65a0*/  FMUL.FTZ R49, R84, R49 ;  /* 0x0000003154317220 */ /* 0x000fe20000410000 */
[C---:B------:R-:W-:Y:S01]  /*65b0*/  FMUL.FTZ R50, R0.reuse, R50 ;  /* 0x0000003200327220 */ /* 0x040fe20000410000 */
[C---:B------:R-:W-:Y:S06]  /*65c0*/  HMMA.16816.F32.BF16 R32, R80.reuse, R74, R32 ;  /* 0x0000004a5020723c */ /* 0x040fec0000041820 */
[----:B------:R5:W-:Y:S01]  /*65d0*/  MUFU.EX2 R118, R72 ;  /* 0x0000004800767308 */ /* 0x000be20000000800 */
[----:B------:R-:W-:Y:S01]  /*65e0*/  FMUL.FTZ R51, R0, R51 ;  /* 0x0000003300337220 */ /* 0x000fe20000410000 */
[----:B------:R-:W-:Y:S08]  /*65f0*/  FFMA.FTZ R110, R84, R163, R110 ;  /* 0x000000a3546e7223 */ /* 0x000ff0000001006e */
[----:B------:R3:W-:Y:S01]  /*6600*/  MUFU.EX2 R120, R128 ;  /* 0x0000008000787308 */ /* 0x0007e20000000800 */
[----:B------:R-:W-:Y:S01]  /*6610*/  ISETP.GT.AND P0, PT, R155, R142, PT ;  /* 0x0000008e9b00720c */ /* 0x000fe20003f04270 */
[----:B------:R-:W-:Y:S01]  /*6620*/  FFMA.FTZ R108, R0, R162, R108 ;  /* 0x000000a2006c7223 */ /* 0x000fe2000001006c */
[C---:B--2---:R-:W-:Y:S07]  /*6630*/  HMMA.16816.F32.BF16 R36, R80.reuse, R64, R36 ;  /* 0x000000405024723c */ /* 0x044fee0000041824 */
[----:B------:R-:W2:Y:S01]  /*6640*/  MUFU.EX2 R121, R121 ;  /* 0x0000007900797308 */ /* 0x000ea20000000800 */
[----:B------:R-:W-:Y:S01]  /*6650*/  FADD.FTZ R110, R109, R110 ;  /* 0x0000006e6d6e7221 */ /* 0x000fe20000010000 */
[----:B------:R-:W-:Y:S08]  /*6660*/  FADD.FTZ R108, R105, R108 ;  /* 0x0000006c696c7221 */ /* 0x000ff00000010000 */
[----:B------:R-:W4:Y:S01]  /*6670*/  MUFU.EX2 R124, R124 ;  /* 0x0000007c007c7308 */ /* 0x000f220000000800 */
[----:B------:R-:W-:Y:S01]  /*6680*/  MOV R84, R85 ;  /* 0x0000005500547202 */ /* 0x000fe20000000f00 */
[----:B-----5:R-:W-:Y:S01]  /*6690*/  LDSM.16.MT88.4 R72, [R102+0x8400] ;  /* 0x008400006648783b */ /* 0x020fe20000004200 */
[C---:B------:R-:W-:Y:S07]  /*66a0*/  HMMA.16816.F32.BF16 R40, R80.reuse, R66, R40 ;  /* 0x000000425028723c */ /* 0x040fee0000041828 */
[----:B------:R-:W-:Y:S01]  /*66b0*/  MUFU.EX2 R117, R117 ;  /* 0x0000007500757308 */ /* 0x000fe20000000800 */
[-CC-:B---3--:R-:W-:Y:S01]  /*66c0*/  FFMA.FTZ R128, R92, R87.reuse, -R97.reuse ;  /* 0x000000575c807223 */ /* 0x188fe20000010861 */
[----:B------:R-:W-:Y:S08]  /*66d0*/  FFMA.FTZ R97, R94, R87, -R97 ;  /* 0x000000575e617223 */ /* 0x000ff00000010861 */
[----:B------:R-:W-:Y:S01]  /*66e0*/  MUFU.EX2 R123, R123 ;  /* 0x0000007b007b7308 */ /* 0x000fe20000000800 */
[----:B------:R-:W-:Y:S01]  /*66f0*/  FADD.FTZ R110, R107, R110 ;  /* 0x0000006e6b6e7221 */ /* 0x000fe20000010000 */
[----:B------:R-:W3:Y:S01]  /*6700*/  LDSM.16.MT88.4 R64, [R102+0x7400] ;  /* 0x007400006640783b */ /* 0x000ee20000004200 */
[C---:B------:R-:W-:Y:S07]  /*6710*/  HMMA.16816.F32.BF16 R44, R80.reuse, R52, R44 ;  /* 0x00000034502c723c */ /* 0x040fee000004182c */
[----:B------:R-:W5:Y:S01]  /*6720*/  MUFU.EX2 R137, R97 ;  /* 0x0000006100897308 */ /* 0x000f620000000800 */
[----:B------:R-:W-:Y:S01]  /*6730*/  F2FP.BF16.F32.PACK_AB R52, R122, R114 ;  /* 0x000000727a34723e */ /* 0x000fe200000010ff */
[----:B------:R-:W-:Y:S01]  /*6740*/  FADD.FTZ R104, R104, R108 ;  /* 0x0000006c68687221 */ /* 0x000fe20000010000 */
[----:B-1----:R-:W-:Y:S07]  /*6750*/  F2FP.BF16.F32.PACK_AB R53, R116, R119 ;  /* 0x000000777435723e */ /* 0x002fee00000010ff */
[----:B------:R-:W-:Y:S01]  /*6760*/  MUFU.EX2 R125, R125 ;  /* 0x0000007d007d7308 */ /* 0x000fe20000000800 */
[----:B------:R-:W-:Y:S01]  /*6770*/  LDSM.16.MT88.4 R92, [R102+0x7c00] ;  /* 0x007c0000665c783b */ /* 0x000fe20000004200 */
[----:B------:R-:W-:Y:S08]  /*6780*/  HMMA.16816.F32.BF16 R48, R80, R54, R48 ;  /* 0x000000365030723c */ /* 0x000ff00000041830 */
[----:B------:R-:W-:Y:S01]  /*6790*/  MUFU.EX2 R113, R113 ;  /* 0x0000007100717308 */ /* 0x000fe20000000800 */
[----:B--2---:R-:W-:Y:S01]  /*67a0*/  F2FP.BF16.F32.PACK_AB R54, R120, R121 ;  /* 0x000000797836723e */ /* 0x004fe200000010ff */
[----:B------:R-:W-:Y:S01]  /*67b0*/  FADD.FTZ R106, R106, R110 ;  /* 0x0000006e6a6a7221 */ /* 0x000fe20000010000 */
[----:B----4-:R-:W-:Y:S07]  /*67c0*/  F2FP.BF16.F32.PACK_AB R55, R124, R118 ;  /* 0x000000767c37723e */ /* 0x010fee00000010ff */
[----:B------:R-:W1:Y:S01]  /*67d0*/  MUFU.EX2 R128, R128 ;  /* 0x0000008000807308 */ /* 0x000e620000000800 */
[----:B-----5:R-:W-:Y:S01]  /*67e0*/  F2FP.BF16.F32.PACK_AB R90, R137, R131 ;  /* 0x00000083895a723e */ /* 0x020fe200000010ff */
[----:B------:R-:W-:Y:S01]  /*67f0*/  FADD.FTZ R104, R103, R104 ;  /* 0x0000006867687221 */ /* 0x000fe20000010000 */
[----:B------:R-:W-:Y:S07]  /*6800*/  MOV R0, R86 ;  /* 0x0000005600007202 */ /* 0x000fee0000000f00 */
        /* <DEDUP_REMOVED lines=16> */
[----:B------:R-:W4:Y:S07]  /*6910*/  LDSM.16.MT88.4 R60, [R102+0x6800] ;  /* 0x00680000663c783b */ /* 0x000f2e0000004200 */
[C---:B---3--:R-:W-:Y:S08]  /*6920*/  HMMA.16816.F32.BF16 R20, R52.reuse, R64, R20 ;  /* 0x000000403414723c */ /* 0x048ff00000041814 */
[C---:B------:R-:W-:Y:S01]  /*6930*/  HMMA.16816.F32.BF16 R24, R52.reuse, R66, R24 ;  /* 0x000000423418723c */ /* 0x040fe20000041818 */
[----:B------:R-:W3:Y:S07]  /*6940*/  LDSM.16.MT88.4 R64, [R101+0x800] ;  /* 0x000800006540783b */ /* 0x000eee0000004200 */
        /* <DEDUP_REMOVED lines=9> */
[----:B------:R-:W4:Y:S10]  /*69e0*/  MUFU.EX2 R115, R72 ;  /* 0x0000004800737308 */ /* 0x000f340000000800 */
        /* <DEDUP_REMOVED lines=11> */
[----:B----4-:R-:W-:Y:S01]  /*6aa0*/  F2FP.BF16.F32.PACK_AB R55, R126, R115 ;  /* 0x000000737e37723e */ /* 0x010fe200000010ff */
[----:B---3--:R-:W-:Y:S01]  /*6ab0*/  LDSM.16.MT88.4 R96, [R101+0x1c00] ;  /* 0x001c00006560783b */ /* 0x008fe20000004200 */
        /* <DEDUP_REMOVED lines=45> */
.L_x_6883:
        /* <DEDUP_REMOVED lines=11> */
.L_x_6898:
[----:B----4-:R-:W-:Y:S01]  /*6e40*/  FADD.FTZ R4, R162, R4 ;  /* 0x00000004a2047221 */ /* 0x010fe20000010000 */
[----:B------:R-:W-:Y:S01]  /*6e50*/  SHF.L.U32 R8, R133, 0x1, RZ ;  /* 0x0000000185087819 */ /* 0x000fe200000006ff */
[----:B------:R-:W2:Y:S01]  /*6e60*/  MUFU.RCP R7, R5 ;  /* 0x0000000500077308 */ /* 0x000ea20000001000 */
[----:B------:R-:W-:Y:S05]  /*6e70*/  WARPSYNC.ALL ;  /* 0x0000000000007948 */ /* 0x000fea0003800000 */
[----:B------:R-:W-:Y:S01]  /*6e80*/  LOP3.LUT R8, R8, 0x6, RZ, 0xc0, !PT ;  /* 0x0000000608087812 */ /* 0x000fe200078ec0ff */
[----:B------:R-:W-:Y:S01]  /*6e90*/  BAR.SYNC.DEFER_BLOCKING 0x0 ;  /* 0x0000000000007b1d */ /* 0x000fe20000010000 */
[----:B------:R-:W-:-:S02]  /*6ea0*/  FSETP.NE.FTZ.AND P5, PT, R4, RZ, PT ;  /* 0x000000ff0400720b */ /* 0x000fc40003fb5000 */
[----:B------:R-:W-:Y:S02]  /*6eb0*/  LOP3.LUT R135, R8, 0x3e00, R135, 0xf8, !PT ;  /* 0x00003e0008877812 */ /* 0x000fe400078ef887 */
[----:B------:R-:W-:Y:S01]  /*6ec0*/  FSETP.NE.FTZ.AND P0, PT, R5, RZ, PT ;  /* 0x000000ff0500720b */ /* 0x000fe20003f15000 */
[----:B------:R-:W4:Y:S01]  /*6ed0*/  MUFU.RCP R6, R4 ;  /* 0x0000000400067308 */ /* 0x000f220000001000 */
[----:B------:R-:W-:-:S04]  /*6ee0*/  LOP3.LUT R135, R135, 0x20, R149, 0xf8, !PT ;  /* 0x0000002087877812 */ /* 0x000fc800078ef895 */
[----:B------:R-:W-:Y:S02]  /*6ef0*/  LOP3.LUT R148, R135, R148, RZ, 0xfc, !PT ;  /* 0x0000009487947212 */ /* 0x000fe400078efcff */
[----:B--2---:R-:W-:Y:S02]  /*6f00*/  FSEL R7, R7, 1, P0 ;  /* 0x3f80000007077808 */ /* 0x004fe40000000000 */
[----:B------:R-:W-:-:S03]  /*6f10*/  LEA R148, R148, R136, 0x2 ;  /* 0x0000008894947211 */ /* 0x000fc600078e10ff */
[C---:B------:R-:W-:Y:S01]  /*6f20*/  FMUL.FTZ R80, R7.reuse, R80 ;  /* 0x0000005007507220 */ /* 0x040fe20000410000 */
[C---:B------:R-:W-:Y:S01]  /*6f30*/  FMUL.FTZ R81, R7.reuse, R81 ;  /* 0x0000005107517220 */ /* 0x040fe20000410000 */
[C---:B------:R-:W-:Y:S01]  /*6f40*/  FMUL.FTZ R76, R7.reuse, R76 ;  /* 0x0000004c074c7220 */ /* 0x040fe20000410000 */
[C---:B------:R-:W-:Y:S01]  /*6f50*/  FMUL.FTZ R77, R7.reuse, R77 ;  /* 0x0000004d074d7220 */ /* 0x040fe20000410000 */
[C---:B------:R-:W-:Y:S01]  /*6f60*/  FMUL.FTZ R72, R7.reuse, R72 ;  /* 0x0000004807487220 */ /* 0x040fe20000410000 */
[C---:B------:R-:W-:Y:S01]  /*6f70*/  FMUL.FTZ R73, R7.reuse, R73 ;  /* 0x0000004907497220 */ /* 0x040fe20000410000 */
[----:B----4-:R-:W-:Y:S01]  /*6f80*/  FSEL R6, R6, 1, P5 ;  /* 0x3f80000006067808 */ /* 0x010fe20002800000 */
        /* <DEDUP_REMOVED lines=29> */
[----:B------:R-:W-:Y:S01]  /*7160*/  FMUL.FTZ R60, R7, R60 ;  /* 0x0000003c073c7220 */ /* 0x000fe20000410000 */
[----:B------:R-:W-:Y:S01]  /*7170*/  LOP3.LUT R149, R149, 0x80, RZ, 0xc0, !PT ;  /* 0x0000008095957812 */ /* 0x000fe200078ec0ff */
[C---:B------:R-:W-:Y:S01]  /*7180*/  FMUL.FTZ R61, R7.reuse, R61 ;  /* 0x0000003d073d7220 */ /* 0x040fe20000410000 */
[C---:B------:R-:W-:Y:S01]  /*7190*/  IADD3 R6, PT, PT, R148.reuse, -R6, RZ ;  /* 0x8000000694067210 */ /* 0x040fe20007ffe0ff */
        /* <DEDUP_REMOVED lines=12> */
[-C--:B------:R-:W-:Y:S01]  /*7260*/  IADD3 R7, PT, PT, R148, -R149.reuse, RZ ;  /* 0x8000009594077210 */ /* 0x080fe20007ffe0ff */
[----:B------:R-:W-:Y:S01]  /*7270*/  STS.64 [R148], R80 ;  /* 0x0000005094007388 */ /* 0x000fe20000000a00 */
        /* <DEDUP_REMOVED lines=24> */
[----:B------:R-:W3:Y:S04]  /*7400*/  LD.E.64 R8, desc[UR4][R2.64+0xb0] ;  /* 0x0000b00402087980 */ /* 0x000ee8000c101b00 */
[----:B--2---:R-:W2:Y:S04]  /*7410*/  LD.E.64 R52, desc[UR4][R2.64+0x78] ;  /* 0x0000780402347980 */ /* 0x004ea8000c101b00 */
[----:B----4-:R-:W4:Y:S04]  /*7420*/  LD.E R6, desc[UR4][R2.64+0xcc] ;  /* 0x0000cc0402067980 */ /* 0x010f28000c101900 */
[----:B-1----:R-:W2:Y:S01]  /*7430*/  LD.E R7, desc[UR4][R2.64+0x60] ;  /* 0x0000600402077980 */ /* 0x002ea2000c101900 */
[----:B------:R-:W-:-:S04]  /*7440*/  LOP3.LUT R11, R132, 0xd8, RZ, 0xc0, !PT ;  /* 0x000000d8840b7812 */ /* 0x000fc800078ec0ff */
[----:B------:R-:W-:Y:S02]  /*7450*/  LOP3.LUT R11, R11, 0x18, R100, 0x78, !PT ;  /* 0x000000180b0b7812 */ /* 0x000fe400078e7864 */
[----:B------:R-:W-:Y:S02]  /*7460*/  SHF.R.U32.HI R56, RZ, 0x3, R133 ;  /* 0x00000003ff387819 */ /* 0x000fe40000011685 */
[----:B------:R-:W-:Y:S01]  /*7470*/  LOP3.LUT R11, R11, 0xf24, R132, 0xf8, !PT ;  /* 0x00000f240b0b7812 */ /* 0x000fe200078ef884 */
[----:B------:R-:W5:Y:S01]  /*7480*/  LD.E.64 R2, desc[UR4][R2.64+0xa8] ;  /* 0x0000a80402027980 */ /* 0x000f62000c101b00 */
[----:B------:R-:W-:Y:S02]  /*7490*/  SHF.L.U32 R54, R147, 0x6, RZ ;  /* 0x0000000693367819 */ /* 0x000fe400000006ff */
[----:B------:R-:W-:Y:S01]  /*74a0*/  IADD3 R10, PT, PT, R56, 0x10, RZ ;  /* 0x00000010380a7810 */ /* 0x000fe20007ffe0ff */
[----:B------:R-:W1:Y:S03]  /*74b0*/  @P0 MUFU.LG2 R59, R5 ;  /* 0x00000005003b0308 */ /* 0x000e660000000c00 */
[----:B------:R-:W-:-:S05]  /*74c0*/  ISETP.GE.AND P3, PT, R10, R139, PT ;  /* 0x0000008b0a00720c */ /* 0x000fca0003f66270 */
[----:B------:R-:W1:Y:S01]  /*74d0*/  @P5 MUFU.LG2 R58, R4 ;  /* 0x00000004003a5308 */ /* 0x000e620000000c00 */
[----:B------:R-:W-:Y:S02]  /*74e0*/  LOP3.LUT R57, R132, 0x1c, RZ, 0xc0, !PT ;  /* 0x0000001c84397812 */ /* 0x000fe400078ec0ff */
[----:B------:R-:W-:-:S03]  /*74f0*/  LOP3.LUT P6, RZ, R133, 0x3, RZ, 0xc0, !PT ;  /* 0x0000000385ff7812 */ /* 0x000fc600078cc0ff */
[----:B------:R-:W-:Y:S01]  /*7500*/  IMAD R57, R56, 0x60, R57 ;  /* 0x0000006038397824 */ /* 0x000fe200078e0239 */
[----:B------:R-:W-:Y:S01]  /*7510*/  MOV R55, 0xff800000 ;  /* 0xff80000000377802 */ /* 0x000fe20000000f00 */
[----:B-1----:R-:W-:Y:S01]  /*7520*/  @P0 FMUL.FTZ R59, R59, 0.69314718246459960938 ;  /* 0x3f3172183b3b0820 */ /* 0x002fe20000410000 */
[----:B------:R-:W-:Y:S03]  /*7530*/  BAR.SYNC.DEFER_BLOCKING 0x0 ;  /* 0x0000000000007b1d */ /* 0x000fe60000010000 */
[----:B-----5:R-:W-:Y:S01]  /*7540*/  @P0 FFMA.FTZ R55, R0, R86, R59 ;  /* 0x0000005600370223 */ /* 0x020fe2000001003b */
[----:B------:R-:W-:Y:S02]  /*7550*/  ISETP.GE.AND P4, PT, R56, R139, PT ;  /* 0x0000008b3800720c */ /* 0x000fe40003f86270 */
[----:B------:R-:W-:Y:S01]  /*7560*/  LOP3.LUT R100, R100, 0x30, RZ, 0xc0, !PT ;  /* 0x0000003064647812 */ /* 0x000fe200078ec0ff */
[----:B------:R-:W-:Y:S01]  /*7570*/  @P5 FMUL.FTZ R58, R58, 0.69314718246459960938 ;  /* 0x3f3172183a3a5820 */ /* 0x000fe20000410000 */
[----:B------:R-:W-:Y:S01]  /*7580*/  SHF.R.U32.HI R133, RZ, 0x2, R133 ;  /* 0x00000002ff857819 */ /* 0x000fe20000011685 */
[----:B------:R-:W-:Y:S03]  /*7590*/  BSSY.RECONVERGENT B0, `(.L_x_6892) ;  /* 0x0000027000007945 */ /* 0x000fe60003800200 */
[----:B------:R-:W-:Y:S01]  /*75a0*/  LOP3.LUT R100, R100, 0x7, R133, 0xf8, !PT ;  /* 0x0000000764647812 */ /* 0x000fe200078ef885 */
[----:B---3--:R-:W-:Y:S01]  /*75b0*/  IMAD R151, R8, UR8, R151 ;  /* 0x0000000808977c24 */ /* 0x008fe2000f8e0297 */
[----:B------:R-:W-:-:S04]  /*75c0*/  IADD3 R8, PT, PT, R56, 0x20, RZ ;  /* 0x0000002038087810 */ /* 0x000fc80007ffe0ff */
[----:B------:R-:W-:Y:S01]  /*75d0*/  ISETP.GE.AND P2, PT, R8, R139, PT ;  /* 0x0000008b0800720c */ /* 0x000fe20003f46270 */
[----:B--2---:R-:W-:Y:S01]  /*75e0*/  IMAD R151, R151, R7, R150 ;  /* 0x0000000797977224 */ /* 0x004fe200078e0296 */
[----:B------:R-:W-:-:S03]  /*75f0*/  LEA R7, R11, R136, 0x2 ;  /* 0x000000880b077211 */ /* 0x000fc600078e10ff */
[----:B------:R-:W-:Y:S02]  /*7600*/  IMAD R54, R9, R151, R54 ;  /* 0x0000009709367224 */ /* 0x000fe400078e0236 */
[----:B------:R1:W2:Y:S02]  /*7610*/  LDS.128 R48, [R7] ;  /* 0x0000000007307984 */ /* 0x0002a40000000c00 */
[----:B----4-:R-:W-:Y:S02]  /*7620*/  IMAD R60, R54, R6, RZ ;  /* 0x00000006363c7224 */ /* 0x010fe400078e02ff */
        /* <DEDUP_REMOVED lines=10> */
[----:B------:R-:W1:Y:S01]  /*76d0*/  LDS.128 R4, [R7+0x5800] ;  /* 0x0058000007047984 */ /* 0x000e620000000c00 */
[----:B------:R-:W-:-:S02]  /*76e0*/  IADD3 R57, P0, PT, R57, R60, RZ ;  /* 0x0000003c39397210 */ /* 0x000fc40007f1e0ff */
[----:B------:R-:W-:Y:S02]  /*76f0*/  IADD3 R56, PT, PT, R56, 0x30, RZ ;  /* 0x0000003038387810 */ /* 0x000fe40007ffe0ff */
[----:B------:R-:W-:Y:S02]  /*7700*/  LEA.HI.X.SX32 R60, R60, RZ, 0x1, P0 ;  /* 0x000000ff3c3c7211 */ /* 0x000fe400000f0eff */
[C---:B------:R-:W-:Y:S02]  /*7710*/  LEA R52, P0, R57.reuse, R52, 0x2 ;  /* 0x0000003439347211 */ /* 0x040fe400078010ff */
[----:B------:R-:W-:Y:S02]  /*7720*/  ISETP.GE.AND P1, PT, R56, R139, PT ;  /* 0x0000008b3800720c */ /* 0x000fe40003f26270 */
[----:B------:R-:W-:Y:S01]  /*7730*/  MOV R56, 0xff800000 ;  /* 0xff80000000387802 */ /* 0x000fe20000000f00 */
[----:B------:R-:W-:Y:S01]  /*7740*/  @P5 FFMA.FTZ R56, R0, R85, R58 ;  /* 0x0000005500385223 */ /* 0x000fe2000001003a */
[----:B------:R-:W-:Y:S01]  /*7750*/  LEA.HI.X R53, R57, R53, R60, 0x2, P0 ;  /* 0x0000003539357211 */ /* 0x000fe200000f143c */
[----:B--234-:R-:W-:Y:S08]  /*7760*/  @P6 BRA `(.L_x_6893) ;  /* 0x0000000000246947 */ /* 0x01cff00003800000 */
[----:B------:R-:W-:Y:S01]  /*7770*/  VIADD R57, R100, 0x8 ;  /* 0x0000000864397836 */ /* 0x000fe20000000000 */
        /* <DEDUP_REMOVED lines=8> */
.L_x_6893:
[----:B------:R-:W-:Y:S05]  /*7800*/  BSYNC.RECONVERGENT B0 ;  /* 0x0000000000007941 */ /* 0x000fea0003800200 */
.L_x_6892:
[----:B--2---:R-:W-:Y:S01]  /*7810*/  MOV R2, R146 ;  /* 0x0000009200027202 */ /* 0x004fe20000000f00 */
[----:B------:R-:W-:Y:S01]  /*7820*/  @!P4 ST.E.128 desc[UR4][R52.64], R48 ;  /* 0x000000303400c985 */ /* 0x000fe2000c101d04 */
[----:B------:R-:W-:-:S03]  /*7830*/  MOV R3, 0x0 ;  /* 0x0000000000037802 */ /* 0x000fc60000000f00 */
        /* <DEDUP_REMOVED lines=8> */
[----:B-1----:R-:W-:Y:S05]  /*78c0*/  @P1 RET.REL.NODEC R2 `(_ZN5flash24flash_fwd_splitkv_kernelI23Flash_fwd_kernel_traitsILi96ELi64ELi64ELi4ELb0ELb0EN7cutlass10bfloat16_tE19Flash_kernel_traitsILi96ELi64ELi64ELi4ES3_EELb0ELb0ELb0ELb0ELb1ELb1ELb1ELb0EEEvNS_16Flash_fwd_paramsE) ;  /* 0xffffff8402cc1950 */ /* 0x002fea0003c3ffff */
[----:B------:R-:W-:Y:S01]  /*78d0*/  MOV R147, 0x0 ;  /* 0x0000000000937802 */ /* 0x000fe20000000f00 */
[----:B------:R-:W-:Y:S04]  /*78e0*/  ST.E.128 desc[UR4][R52.64+0x4800], R36 ;  /* 0x0048002434007985 */ /* 0x000fe8000c101d04 */
[----:B------:R-:W-:Y:S04]  /*78f0*/  ST.E.128 desc[UR4][R52.64+0x4880], R20 ;  /* 0x0048801434007985 */ /* 0x000fe8000c101d04 */
[----:B------:R1:W-:Y:S02]  /*7900*/  ST.E.128 desc[UR4][R52.64+0x4900], R4 ;  /* 0x0049000434007985 */ /* 0x0003e4000c101d04 */
[----:B-1----:R-:W-:Y:S05]  /*7910*/  RET.REL.NODEC R146 `(_ZN5flash24flash_fwd_splitkv_kernelI23Flash_fwd_kernel_traitsILi96ELi64ELi64ELi4ELb0ELb0EN7cutlass10bfloat16_tE19Flash_kernel_traitsILi96ELi64ELi64ELi4ES3_EELb0ELb0ELb0ELb0ELb1ELb1ELb1ELb0EEEvNS_16Flash_fwd_paramsE) ;  /* 0xffffff8492b87950 */ /* 0x002fea0003c3ffff */
.L_x_6891:
[----:B------:R-:W-:Y:S01]  /*7920*/  MOV R4, 0x1f ;  /* 0x0000001f00047802 */ /* 0x000fe20000000f00 */
[----:B------:R-:W-:Y:S01]  /*7930*/  IMAD.MOV.U32 R5, RZ, RZ, 0x2 ;  /* 0x00000002ff057424 */ /* 0x000fe200078e00ff */
[----:B------:R-:W-:Y:S01]  /*7940*/  MOV R7, R163 ;  /* 0x000000a300077202 */ /* 0x000fe20000000f00 */
[----:B------:R-:W-:-:S07]  /*7950*/  IMAD.MOV.U32 R6, RZ, RZ, -0x1 ;  /* 0xffffffffff067424 */ /* 0x000fce00078e00ff */
[----:B-1---5:R-:W-:Y:S05]  /*7960*/  WARPSYNC.COLLECTIVE R6, `(.L_x_6894) ;  /* 0x0000000006087348 */ /* 0x022fea0003c00000 */
[----:B------:R2:W3:Y:S02]  /*7970*/  SHFL.BFLY P0, R4, R7, R5, R4 ;  /* 0x0c00000507047389 */ /* 0x0004e40000000004 */
[----:B-123-5:R-:W-:Y:S05]  /*7980*/  ENDCOLLECTIVE ;  /* 0x000000000000791b */ /* 0x02efea0003800000 */
.L_x_6894:
        /* <DEDUP_REMOVED lines=8> */
.L_x_6895:
[----:B------:R-:W-:Y:S01]  /*7a10*/  MOV R8, R4 ;  /* 0x0000000400087202 */ /* 0x000fe20000000f00 */
[----:B------:R-:W-:Y:S01]  /*7a20*/  IMAD.MOV.U32 R7, RZ, RZ, R162 ;  /* 0x000000ffff077224 */ /* 0x000fe200078e00a2 */
[----:B------:R-:W-:Y:S02]  /*7a30*/  MOV R4, 0x1f ;  /* 0x0000001f00047802 */ /* 0x000fe40000000f00 */
[----:B------:R-:W-:-:S07]  /*7a40*/  MOV R5, 0x2 ;  /* 0x0000000200057802 */ /* 0x000fce0000000f00 */
[----:B------:R-:W-:Y:S05]  /*7a50*/  WARPSYNC.COLLECTIVE R6, `(.L_x_6896) ;  /* 0x0000000006087348 */ /* 0x000fea0003c00000 */
[----:B------:R1:W2:Y:S02]  /*7a60*/  SHFL.BFLY P0, R4, R7, R5, R4 ;  /* 0x0c00000507047389 */ /* 0x0002a40000000004 */
[----:B-12---:R-:W-:Y:S05]  /*7a70*/  ENDCOLLECTIVE ;  /* 0x000000000000791b */ /* 0x006fea0003800000 */
.L_x_6896:
[----:B------:R-:W-:Y:S01]  /*7a80*/  FADD.FTZ R162, R4, R162 ;  /* 0x000000a204a27221 */ /* 0x000fe20000010000 */
[----:B------:R-:W-:Y:S02]  /*7a90*/  MOV R4, 0x1f ;  /* 0x0000001f00047802 */ /* 0x000fe40000000f00 */
[----:B------:R-:W-:Y:S01]  /*7aa0*/  MOV R5, 0x1 ;  /* 0x0000000100057802 */ /* 0x000fe20000000f00 */
[----:B------:R-:W-:-:S07]  /*7ab0*/  IMAD.MOV.U32 R7, RZ, RZ, R162 ;  /* 0x000000ffff077224 */ /* 0x000fce00078e00a2 */
[----:B------:R-:W-:Y:S05]  /*7ac0*/  WARPSYNC.COLLECTIVE R6, `(.L_x_6897) ;  /* 0x0000000006087348 */ /* 0x000fea0003c00000 */
[----:B------:R1:W2:Y:S02]  /*7ad0*/  SHFL.BFLY P0, R4, R7, R5, R4 ;  /* 0x0c00000507047389 */ /* 0x0002a40000000004 */
[----:B-12---:R-:W-:Y:S05]  /*7ae0*/  ENDCOLLECTIVE ;  /* 0x000000000000791b */ /* 0x006fea0003800000 */
.L_x_6897:
[----:B------:R-:W-:Y:S01]  /*7af0*/  FADD.FTZ R5, R163, R8 ;  /* 0x00000008a3057221 */ /* 0x000fe20000010000 */
[----:B------:R-:W-:Y:S06]  /*7b00*/  BRA `(.L_x_6898) ;  /* 0xfffffff000cc7947 */ /* 0x000fec000383ffff */
.L_x_6899:
        /* <DEDUP_REMOVED lines=15> */
.L_x_11661:


//--------------------- .text._ZN5flash24flash_fwd_splitkv_kernelI23Flash_fwd_kernel_traitsILi96ELi64ELi64ELi4ELb0ELb0EN7cutlass10bfloat16_tE19Flash_kernel_traitsILi96ELi64ELi64ELi4ES3_EELb0ELb0ELb0ELb0ELb0ELb0ELb0ELb0EEEvNS_16Flash_fwd_paramsE --------------------------
	.section	.text._ZN5flash24flash_fwd_splitkv_kernelI23Flash_fwd_kernel_traitsILi96ELi64ELi64ELi4ELb0ELb0EN7cutlass10bfloat16_tE19Flash_kernel_traitsILi96ELi64ELi64ELi4ES3_EELb0ELb0ELb0ELb0ELb0ELb0ELb0ELb0EEEvNS_16Flash_fwd_paramsE,"ax",@progbits
	.align	128
        .global         _ZN5flash24flash_fwd_splitkv_kernelI23Flash_fwd_kernel_traitsILi96ELi64ELi64ELi4ELb0ELb0EN7cutlass10bfloat16_tE19Flash_kernel_traitsILi96ELi64ELi64ELi4ES3_EELb0ELb0ELb0ELb0ELb0ELb0ELb0ELb0EEEvNS_16Flash_fwd_paramsE
        .type           _ZN5flash24flash_fwd_splitkv_kernelI23Flash_fwd_kernel_traitsILi96ELi64ELi64ELi4ELb0ELb0EN7cutlass10bfloat16_tE19Flash_kernel_traitsILi96ELi64ELi64ELi4ES3_EELb0ELb0ELb0ELb0ELb0ELb0ELb0ELb0EEEvNS_16Flash_fwd_paramsE,@function
        .size           _ZN5flash24flash_fwd_splitkv_kernelI23Flash_fwd_kernel_traitsILi96ELi64ELi64ELi4ELb0ELb0EN7cutlass10bfloat16_tE19Flash_kernel_traitsILi96ELi64ELi64ELi4ES3_EELb0ELb0ELb0ELb0ELb0ELb0ELb0ELb0EEEvNS_16Flash_fwd_paramsE,(.L_x_11662 - _ZN5flash24flash_fwd_splitkv_kernelI23Flash_fwd_kernel_traitsILi96ELi64ELi64ELi4ELb0ELb0EN7cutlass10bfloat16_tE19Flash_kernel_traitsILi96ELi64ELi64ELi4ES3_EELb0ELb0ELb0ELb0ELb0ELb0ELb0ELb0EEEvNS_16Flash_fwd_paramsE)
        .other          _ZN5flash24flash_fwd_splitkv_kernelI23Flash_fwd_kernel_traitsILi96ELi64ELi64ELi4ELb0ELb0EN7cutlass10bfloat16_tE19Flash_kernel_traitsILi96ELi64ELi64ELi4ES3_EELb0ELb0ELb0ELb0ELb0ELb0ELb0ELb0EEEvNS_16Flash_fwd_paramsE,@"STO_CUDA_ENTRY STV_DEFAULT"
_ZN5flash24flash_fwd_splitkv_kernelI23Flash_fwd_kernel_traitsILi96ELi64ELi64ELi4ELb0ELb0EN7cutlass10bfloat16_tE19Flash_kernel_traitsILi96ELi64ELi64ELi4ES3_EELb0ELb0ELb0ELb0ELb0ELb0ELb0ELb0EEEvNS_16Flash_fwd_paramsE:
.text._ZN5flash24flash_fwd_splitkv_kernelI23Flash_fwd_kernel_traitsILi96ELi64ELi64ELi4ELb0ELb0EN7cutlass10bfloat16_tE19Flash_kernel_traitsILi96ELi64ELi64ELi4ES3_EELb0ELb0ELb0ELb0ELb0ELb0ELb0ELb0EEEvNS_16Flash_fwd_paramsE:
[----:B------:R-:W-:Y:S01]  /*0000*/  LDC R1, c[0x0][0x37c] ;  /* 0x0000df00ff017b82 */ /* 0x000fe20000000800 */
[----:B------:R-:W1:Y:S07]  /*0010*/  S2R R149, SR_CTAID.X ;  /* 0x0000000000957919 */ /* 0x000e6e0000002500 */
[----:B------:R-:W2:Y:S01]  /*0020*/  LDC.64 R2, c[0x0][0x348] ;  /* 0x0000d200ff027b82 */ /* 0x000ea20000000a00 */
[----:B------:R-:W-:Y:S01]  /*0030*/  BSSY.RECONVERGENT B2, `(.L_x_6900) ;  /* 0x0000005000027945 */ /* 0x000fe20003800200 */
[----:B------:R-:W-:Y:S01]  /*0040*/  MOV R146, 0x80 ;  /* 0x0000008000927802 */ /* 0x000fe20000000f00 */
[----:B------:R-:W3:Y:S01]  /*0050*/  S2R R148, SR_CTAID.Y ;  /* 0x0000000000947919 */ /* 0x000ee20000002600 */
[----:B------:R-:W4:Y:S05]  /*0060*/  S2R R147, SR_CTAID.Z ;  /* 0x0000000000937919 */ /* 0x000f2a0000002700 */
[----:B-1234-:R-:W-:Y:S05]  /*0070*/  CALL.REL.NOINC `($_ZN5flash24flash_fwd_splitkv_kernelI23Flash_fwd_kernel_traitsILi96ELi64ELi64ELi4ELb0ELb0EN7cutlass10bfloat16_tE19Flash_kernel_traitsILi96ELi64ELi64ELi4ES3_EELb0ELb0ELb0ELb0ELb0ELb0ELb0ELb0EEEvNS_16Flash_fwd_paramsE$_ZN5flash30compute_attn_1rowblock_splitkvI23Flash_fwd_kernel_traitsILi96ELi64ELi64ELi4ELb0ELb0EN7cutlass10bfloat16_tE19Flash_kernel_traitsILi96ELi64ELi64ELi4ES3_EELb0ELb0ELb0ELb0ELb0ELb0ELb0ELb0ENS_16Flash_fwd_paramsEEEvRKT8_iiiii) ;  /* 0x0000000000087944 */ /* 0x01efea0003c00000 */
[----:B------:R-:W-:Y:S05]  /*0080*/  BSYNC.RECONVERGENT B2 ;  /* 0x0000000000027941 */ /* 0x000fea0003800200 */
.L_x_6900:
[----:B------:R-:W-:Y:S05]  /*0090*/  EXIT ;  /* 0x000000000000794d */ /* 0x000fea0003800000 */
        .type           $_ZN5flash24flash_fwd_splitkv_kernelI23Flash_fwd_kernel_traitsILi96ELi64ELi64ELi4ELb0ELb0EN7cutlass10bfloat16_tE19Flash_kernel_traitsILi96ELi64ELi64ELi4ES3_EELb0ELb0ELb0ELb0ELb0ELb0ELb0ELb0EEEvNS_16Flash_fwd_paramsE$_ZN5flash30compute_attn_1rowblock_splitkvI23Flash_fwd_kernel_traitsILi96ELi64ELi64ELi4ELb0ELb0EN7cutlass10bfloat16_tE19Flash_kernel_traitsILi96ELi64ELi64ELi4ES3_EELb0ELb0ELb0ELb0ELb0ELb0ELb0ELb0ENS_16Flash_fwd_paramsEEEvRKT8_iiiii,@function
        .size           $_ZN5flash24flash_fwd_splitkv_kernelI23Flash_fwd_kernel_traitsILi96ELi64ELi64ELi4ELb0ELb0EN7cutlass10bfloat16_tE19Flash_kernel_traitsILi96ELi64ELi64ELi4ES3_EELb0ELb0ELb0ELb0ELb0ELb0ELb0ELb0EEEvNS_16Flash_fwd_paramsE$_ZN5flash30compute_attn_1rowblock_splitkvI23Flash_fwd_kernel_traitsILi96ELi64ELi64ELi4ELb0ELb0EN7cutlass10bfloat16_tE19Flash_kernel_traitsILi96ELi64ELi64ELi4ES3_EELb0ELb0ELb0ELb0ELb0ELb0ELb0ELb0ENS_16Flash_fwd_paramsEEEvRKT8_iiiii,(.L_x_11662 - $_ZN5flash24flash_fwd_splitkv_kernelI23Flash_fwd_kernel_traitsILi96ELi64ELi64ELi4ELb0ELb0EN7cutlass10bfloat16_tE19Flash_kernel_traitsILi96ELi64ELi64ELi4ES3_EELb0ELb0ELb0ELb0ELb0ELb0ELb0ELb0EEEvNS_16Flash_fwd_paramsE$_ZN5flash30compute_attn_1rowblock_splitkvI23Flash_fwd_kernel_traitsILi96ELi64ELi64ELi4ELb0ELb0EN7cutlass10bfloat16_tE19Flash_kernel_traitsILi96ELi64ELi64ELi4ES3_EELb0ELb0ELb0ELb0ELb0ELb0ELb0ELb0ENS_16Flash_fwd_paramsEEEvRKT8_iiiii)
$_ZN5flash24flash_fwd_splitkv_kernelI23Flash_fwd_kernel_traitsILi96ELi64ELi64ELi4ELb0ELb0EN7cutlass10bfloat16_tE19Flash_kernel_traitsILi96ELi64ELi64ELi4ES3_EELb0ELb0ELb0ELb0ELb0ELb0ELb0ELb0EEEvNS_16Flash_fwd_paramsE$_ZN5flash30compute_attn_1rowblock_splitkvI23Flash_fwd_kernel_traitsILi96ELi64ELi64ELi4ELb0ELb0EN7cutlass10bfloat16_tE19Flash_kernel_traitsILi96ELi64ELi64ELi4ES3_EELb0ELb0ELb0ELb0ELb0ELb0ELb0ELb0ENS_16Flash_fwd_paramsEEEvRKT8_iiiii:
        /* <DEDUP_REMOVED lines=20> */
[----:B------:R-:W-:-:S05]  /*01e0*/  SHF.R.U32.HI R0, RZ, 0x1e, R148 ;  /* 0x0000001eff007819 */ /* 0x000fca0000011694 */
[----:B------:R1:W5:Y:S01]  /*01f0*/  @P2 LD.E R154, desc[UR4][R20.64] ;  /* 0x00000004149a2980 */ /* 0x000362000c101900 */
[----:B------:R-:W-:Y:S01]  /*0200*/  ISETP.NE.U32.AND P2, PT, R10, RZ, PT ;  /* 0x000000ff0a00720c */ /* 0x000fe20003f45070 */
[----:B------:R-:W-:-:S03]  /*0210*/  IMAD.MOV.U32 R15, RZ, RZ, RZ ;  /* 0x000000ffff0f7224 */ /* 0x000fc600078e00ff */
[----:B------:R-:W-:Y:S01]  /*0220*/  ISETP.NE.AND.EX P2, PT, R11, RZ, PT, P2 ;  /* 0x000000ff0b00720c */ /* 0x000fe20003f45320 */
        /* <DEDUP_REMOVED lines=13> */
.L_x_6902:
[----:B------:R-:W-:Y:S05]  /*0300*/  BSYNC.RECONVERGENT B0 ;  /* 0x0000000000007941 */ /* 0x000fea0003800200 */
.L_x_6901:
[----:B------:R-:W-:Y:S04]  /*0310*/  BSSY.RECONVERGENT B0, `(.L_x_6903) ;  /* 0x0000007000007945 */ /* 0x000fe80003800200 */
[----:B------:R-:W-:Y:S05]  /*0320*/  @!P3 BRA `(.L_x_6904) ;  /* 0x000000000014b947 */ /* 0x000fea0003800000 */
[----:B-----5:R-:W3:Y:S02]  /*0330*/  LD.E.U8 R6, desc[UR4][R2.64+0x1b2] ;  /* 0x0001b20402067980 */ /* 0x020ee4000c101100 */
[----:B---3--:R-:W-:-:S13]  /*0340*/  ISETP.NE.AND P1, PT, R6, RZ, PT ;  /* 0x000000ff0600720c */ /* 0x008fda0003f25270 */
[----:B------:R-:W3:Y:S02]  /*0350*/  @P1 LD.E R7, desc[UR4][R10.64+0x4] ;  /* 0x000004040a071980 */ /* 0x000ee4000c101900 */
[----:B---3--:R-:W-:-:S06]  /*0360*/  @P1 IADD3 R6, PT, PT, R7, -R16, RZ ;  /* 0x8000001007061210 */ /* 0x008fcc0007ffe0ff */
[----:B------:R3:W5:Y:S02]  /*0370*/  @!P1 LD.E R6, desc[UR4][R10.64] ;  /* 0x000000040a069980 */ /* 0x000764000c101900 */
.L_x_6904:
[----:B------:R-:W-:Y:S05]  /*0380*/  BSYNC.RECONVERGENT B0 ;  /* 0x0000000000007941 */ /* 0x000fea0003800200 */
.L_x_6903:
        /* <DEDUP_REMOVED lines=8> */
.L_x_6906:
[----:B------:R-:W4:Y:S01]  /*0410*/  LD.E.64 R8, desc[UR4][R2.64+0x108] ;  /* 0x0001080402087980 */ /* 0x000f22000c101b00 */
[----:B------:R-:W-:Y:S01]  /*0420*/  BSSY.RECONVERGENT B0, `(.L_x_6908) ;  /* 0x0000006000007945 */ /* 0x000fe20003800200 */
[----:B------:R-:W-:Y:S01]  /*0430*/  IMAD.MOV.U32 R87, RZ, RZ, RZ ;  /* 0x000000ffff577224 */ /* 0x000fe200078e00ff */
[----:B----4-:R-:W-:-:S04]  /*0440*/  ISETP.NE.U32.AND P0, PT, R8, RZ, PT ;  /* 0x000000ff0800720c */ /* 0x010fc80003f05070 */
[----:B------:R-:W-:-:S13]  /*0450*/  ISETP.NE.AND.EX P0, PT, R9, RZ, PT, P0 ;  /* 0x000000ff0900720c */ /* 0x000fda0003f05300 */
[----:B------:R-:W-:Y:S05]  /*0460*/  @!P0 BRA `(.L_x_6909) ;  /* 0x0000000000048947 */ /* 0x000fea0003800000 */
[----:B------:R4:W5:Y:S02]  /*0470*/  LD.E R87, desc[UR4][R2.64+0xbc] ;  /* 0x0000bc0402577980 */ /* 0x000964000c101900 */
.L_x_6909:
[----:B------:R-:W-:Y:S05]  /*0480*/  BSYNC.RECONVERGENT B0 ;  /* 0x0000000000007941 */ /* 0x000fea0003800200 */
.L_x_6908:
[----:B-----5:R-:W-:Y:S02]  /*0490*/  IADD3 R87, PT, PT, R87, R6, -R15 ;  /* 0x0000000657577210 */ /* 0x020fe40007ffe80f */
.L_x_6907:
[----:B------:R-:W-:Y:S05]  /*04a0*/  BSYNC.RECONVERGENT B1 ;  /* 0x0000000000017941 */ /* 0x000fea0003800200 */
.L_x_6905:
[----:B------:R-:W-:Y:S01]  /*04b0*/  IMAD.SHL.U32 R136, R149, 0x40, RZ ;  /* 0x0000004095887824 */ /* 0x000fe200078e00ff */
[----:B------:R-:W-:Y:S01]  /*04c0*/  MOV R6, R146 ;  /* 0x0000009200067202 */ /* 0x000fe20000000f00 */
[----:B------:R-:W-:-:S03]  /*04d0*/  IMAD.MOV.U32 R7, RZ, RZ, 0x0 ;  /* 0x00000000ff077424 */ /* 0x000fc600078e00ff */
[----:B------:R-:W-:-:S13]  /*04e0*/  ISETP.GT.AND P0, PT, R13, R136, PT ;  /* 0x000000880d00720c */ /* 0x000fda0003f04270 */
[----:B-1234-:R-:W-:Y:S05]  /*04f0*/  @!P0 RET.REL.NODEC R6 `(_ZN5flash24flash_fwd_splitkv_kernelI23Flash_fwd_kernel_traitsILi96ELi64ELi64ELi4ELb0ELb0EN7cutlass10bfloat16_tE19Flash_kernel_traitsILi96ELi64ELi64ELi4ES3_EELb0ELb0ELb0ELb0ELb0ELb0ELb0ELb0EEEvNS_16Flash_fwd_paramsE) ;  /* 0xfffffff806c08950 */ /* 0x01efea0003c3ffff */
        /* <DEDUP_REMOVED lines=30> */
[-C--:B---3--:R-:W-:Y:S02]  /*06e0*/  IMAD R4, R4, R148.reuse, R147 ;  /* 0x0000009404047224 */ /* 0x088fe400078e0293 */
        /* <DEDUP_REMOVED lines=18> */
[-C--:B------:R-:W-:Y:S01]  /*0810*/  IMAD R2, R15, R147.reuse, RZ ;  /* 0x000000930f027224 */ /* 0x080fe200078e02ff */
        /* <DEDUP_REMOVED lines=21> */
.L_x_6912:
[----:B------:R-:W-:Y:S05]  /*0970*/  BSYNC.RECONVERGENT B0 ;  /* 0x0000000000007941 */ /* 0x000fea0003800200 */
.L_x_6911:
        /* <DEDUP_REMOVED lines=17> */
.L_x_6914:
[----:B------:R-:W-:Y:S05]  /*0a90*/  BSYNC.RECONVERGENT B0 ;  /* 0x0000000000007941 */ /* 0x000fea0003800200 */
.L_x_6913:
[----:B------:R-:W-:Y:S01]  /*0aa0*/  MOV R147, 0x0 ;  /* 0x0000000000937802 */ /* 0x000fe20000000f00 */
[----:B------:R1:W-:Y:S03]  /*0ab0*/  @!P6 ST.E desc[UR4][R6.64], R3 ;  /* 0x000000030600e985 */ /* 0x0003e6000c101904 */
[----:B-12--5:R-:W-:Y:S05]  /*0ac0*/  @P5 RET.REL.NODEC R146 `(_ZN5flash24flash_fwd_splitkv_kernelI23Flash_fwd_kernel_traitsILi96ELi64ELi64ELi4ELb0ELb0EN7cutlass10bfloat16_tE19Flash_kernel_traitsILi96ELi64ELi64ELi4ES3_EELb0ELb0ELb0ELb0ELb0ELb0ELb0ELb0EEEvNS_16Flash_fwd_paramsE) ;  /* 0xfffffff4924c5950 */ /* 0x026fea0003c3ffff */
[----:B------:R-:W-:Y:S02]  /*0ad0*/  MOV R3, 0x7f800000 ;  /* 0x7f80000000037802 */ /* 0x000fe40000000f00 */
[----:B------:R-:W-:-:S03]  /*0ae0*/  MOV R147, 0x0 ;  /* 0x0000000000937802 */ /* 0x000fc60000000f00 */
[----:B------:R1:W-:Y:S02]  /*0af0*/  ST.E desc[UR4][R6.64+0x80], R3 ;  /* 0x0000800306007985 */ /* 0x0003e4000c101904 */
[----:B-1----:R-:W-:Y:S05]  /*0b00*/  RET.REL.NODEC R146 `(_ZN5flash24flash_fwd_splitkv_kernelI23Flash_fwd_kernel_traitsILi96ELi64ELi64ELi4ELb0ELb0EN7cutlass10bfloat16_tE19Flash_kernel_traitsILi96ELi64ELi64ELi4ES3_EELb0ELb0ELb0ELb0ELb0ELb0ELb0ELb0EEEvNS_16Flash_fwd_paramsE) ;  /* 0xfffffff4923c7950 */ /* 0x002fea0003c3ffff */
.L_x_6910:
        /* <DEDUP_REMOVED lines=13> */
[----:B------:R-:W3:Y:S01]  /*0be0*/  LD.E.64 R8, desc[UR4][R2.64+0x168] ;  /* 0x0001680402087980 */ /* 0x000ee2000c101b00 */
[----:B------:R-:W-:Y:S02]  /*0bf0*/  MOV R90, R2 ;  /* 0x00000002005a7202 */ /* 0x000fe40000000f00 */
[----:B------:R-:W-:-:S05]  /*0c00*/  MOV R91, R3 ;  /* 0x00000003005b7202 */ /* 0x000fca0000000f00 */
[----:B------:R-:W4:Y:S01]  /*0c10*/  LD.E R22, desc[UR4][R90.64+0x68] ;  /* 0x000068045a167980 */ /* 0x000f22000c101900 */
[----:B------:R-:W-:-:S03]  /*0c20*/  LEA R152, R84, 0xffffffc0, 0x6 ;  /* 0xffffffc054987811 */ /* 0x000fc600078e30ff */
[----:B------:R-:W4:Y:S01]  /*0c30*/  LD.E.64 R24, desc[UR4][R90.64+0x20] ;  /* 0x000020045a187980 */ /* 0x000f22000c101b00 */
[----:B-1----:R-:W-:-:S03]  /*0c40*/  IABS R4, R152 ;  /* 0x0000009800047213 */ /* 0x002fc60000000000 */
[----:B------:R-:W4:Y:S04]  /*0c50*/  LD.E.64 R20, desc[UR4][R90.64+0x50] ;  /* 0x000050045a147980 */ /* 0x000f28000c101b00 */
[----:B------:R-:W4:Y:S04]  /*0c60*/  LD.E.64 R18, desc[UR4][R90.64+0x28] ;  /* 0x000028045a127980 */ /* 0x000f28000c101b00 */
[----:B------:R-:W5:Y:S01]  /*0c70*/  LD.E.64 R32, desc[UR4][R90.64+0x58] ;  /* 0x000058045a207980 */ /* 0x000f62000c101b00 */
[----:B--2---:R-:W-:-:S04]  /*0c80*/  IABS R5, R15 ;  /* 0x0000000f00057213 */ /* 0x004fc80000000000 */
[----:B------:R-:W1:Y:S08]  /*0c90*/  I2F.RP R6, R5 ;  /* 0x0000000500067306 */ /* 0x000e700000209400 */
[----:B-1----:R-:W1:Y:S02]  /*0ca0*/  MUFU.RCP R10, R6 ;  /* 0x00000006000a7308 */ /* 0x002e640000001000 */
[----:B-1----:R-:W-:-:S06]  /*0cb0*/  VIADD R10, R10, 0xffffffe ;  /* 0x0ffffffe0a0a7836 */ /* 0x002fcc0000000000 */
[----:B------:R-:W1:Y:S02]  /*0cc0*/  F2I.FTZ.U32.TRUNC.NTZ R11, R10 ;  /* 0x0000000a000b7305 */ /* 0x000e64000021f000 */
[----:B-1----:R-:W-:Y:S01]  /*0cd0*/  IADD3 R0, PT, PT, RZ, -R11, RZ ;  /* 0x8000000bff007210 */ /* 0x002fe20007ffe0ff */
[----:B------:R-:W-:-:S04]  /*0ce0*/  IMAD.MOV.U32 R10, RZ, RZ, RZ ;  /* 0x000000ffff0a7224 */ /* 0x000fc800078e00ff */
[----:B------:R-:W-:Y:S01]  /*0cf0*/  IMAD R7, R0, R5, RZ ;  /* 0x0000000500077224 */ /* 0x000fe200078e02ff */
[----:B------:R-:W-:-:S03]  /*0d00*/  IABS R0, R15 ;  /* 0x0000000f00007213 */ /* 0x000fc60000000000 */
[----:B------:R-:W-:Y:S01]  /*0d10*/  IMAD.HI.U32 R7, R11, R7, R10 ;  /* 0x000000070b077227 */ /* 0x000fe200078e000a */
[----:B------:R-:W-:-:S05]  /*0d20*/  IADD3 R0, PT, PT, RZ, -R0, RZ ;  /* 0x80000000ff007210 */ /* 0x000fca0007ffe0ff */
[----:B------:R-:W-:Y:S02]  /*0d30*/  IMAD.HI.U32 R12, R7, R4, RZ ;  /* 0x00000004070c7227 */ /* 0x000fe400078e00ff */
[----:B------:R-:W5:Y:S02]  /*0d40*/  LD.E.64 R6, desc[UR4][R90.64+0x40] ;  /* 0x000040045a067980 */ /* 0x000f64000c101b00 */
[----:B------:R-:W-:-:S05]  /*0d50*/  IMAD R0, R12, R0, R4 ;  /* 0x000000000c007224 */ /* 0x000fca00078e0204 */
[----:B------:R-:W-:-:S13]  /*0d60*/  ISETP.GT.U32.AND P2, PT, R5, R0, PT ;  /* 0x000000000500720c */ /* 0x000fda0003f44070 */
[----:B------:R-:W-:-:S05]  /*0d70*/  @!P2 IMAD.IADD R0, R0, 0x1, -R5 ;  /* 0x000000010000a824 */ /* 0x000fca00078e0a05 */
[----:B------:R-:W-:Y:S02]  /*0d80*/  ISETP.GE.U32.AND P0, PT, R0, R5, PT ;  /* 0x000000050000720c */ /* 0x000fe40003f06070 */
[----:B------:R-:W-:Y:S01]  /*0d90*/  LOP3.LUT R0, R152, R15, RZ, 0x3c, !PT ;  /* 0x0000000f98007212 */ /* 0x000fe200078e3cff */
[----:B------:R-:W2:Y:S01]  /*0da0*/  LD.E.64 R4, desc[UR4][R90.64+0x38] ;  /* 0x000038045a047980 */ /* 0x000ea2000c101b00 */
        /* <DEDUP_REMOVED lines=38> */
[----:B------:R-:W-:-:S04]  /*1010*/  SHF.R.S32.HI R23, RZ, 0x1f, R16 ;  /* 0x0000001fff177819 */ /* 0x000fc80000011410 */
[----:B------:R-:W-:Y:S02]  /*1020*/  @!P0 IADD3 R11, PT, PT, -R11, RZ, RZ ;  /* 0x000000ff0b0b8210 */ /* 0x000fe40007ffe1ff */
[----:B------:R-:W-:-:S05]  /*1030*/  @!P1 LOP3.LUT R11, RZ, R22, RZ, 0x33, !PT ;  /* 0x00000016ff0b9212 */ /* 0x000fca00078e33ff */
[----:B------:R-:W-:Y:S02]  /*1040*/  IMAD R15, R21, R11, RZ ;  /* 0x0000000b150f7224 */ /* 0x000fe400078e02ff */
[----:B--2---:R-:W-:-:S04]  /*1050*/  IMAD R8, R5, R16, RZ ;  /* 0x0000001005087224 */ /* 0x004fc800078e02ff */
[----:B------:R-:W-:Y:S01]  /*1060*/  IMAD R8, R4, R23, R8 ;  /* 0x0000001704087224 */ /* 0x000fe200078e0208 */
        /* <DEDUP_REMOVED lines=11> */
[----:B------:R-:W-:Y:S01]  /*1120*/  IMAD.WIDE.U32 R14, R18, R0, RZ ;  /* 0x00000000120e7225 */ /* 0x000fe200078e00ff */
[----:B------:R-:W-:-:S03]  /*1130*/  IADD3 R0, PT, PT, R21, R10, RZ ;  /* 0x0000000a15007210 */ /* 0x000fc60007ffe0ff */
[----:B------:R-:W-:Y:S01]  /*1140*/  IMAD R8, R18, R9, R8 ;  /* 0x0000000912087224 */ /* 0x000fe200078e0208 */
[----:B------:R-:W-:Y:S01]  /*1150*/  MOV R12, R14 ;  /* 0x0000000e000c7202 */ /* 0x000fe20000000f00 */
[----:B------:R-:W-:Y:S02]  /*1160*/  IMAD.MOV.U32 R10, RZ, RZ, R20 ;  /* 0x000000ffff0a7224 */ /* 0x000fe400078e0014 */
[----:B------:R-:W-:Y:S01]  /*1170*/  IMAD.IADD R11, R15, 0x1, R8 ;  /* 0x000000010f0b7824 */ /* 0x000fe200078e0208 */
[----:B------:R-:W-:Y:S05]  /*1180*/  BRA `(.L_x_6917) ;  /* 0x0000000400407947 */ /* 0x000fea0003800000 */
.L_x_6916:
[----:B------:R-:W2:Y:S01]  /*1190*/  LD.E R22, desc[UR4][R2.64+0x68] ;  /* 0x0000680402167980 */ /* 0x000ea2000c101900 */
[----:B------:R-:W-:-:S03]  /*11a0*/  ISETP.NE.AND P2, PT, R16, -0x1, PT ;  /* 0xffffffff1000780c */ /* 0x000fc60003f45270 */
[----:B-1----:R-:W3:Y:S01]  /*11b0*/  LD.E.64 R4, desc[UR4][R2.64+0x38] ;  /* 0x0000380402047980 */ /* 0x002ee2000c101b00 */
[----:B------:R-:W-:Y:S01]  /*11c0*/  MOV R90, R2 ;  /* 0x00000002005a7202 */ /* 0x000fe20000000f00 */
[----:B------:R-:W-:Y:S02]  /*11d0*/  IMAD.MOV.U32 R91, RZ, RZ, R3 ;  /* 0x000000ffff5b7224 */ /* 0x000fe400078e0003 */
[----:B------:R1:W5:Y:S04]  /*11e0*/  LD.E.64 R32, desc[UR4][R2.64+0x58] ;  /* 0x0000580402207980 */ /* 0x000368000c101b00 */
[----:B------:R-:W4:Y:S04]  /*11f0*/  LD.E.64 R6, desc[UR4][R90.64+0x40] ;  /* 0x000040045a067980 */ /* 0x000f28000c101b00 */
[----:B------:R-:W4:Y:S04]  /*1200*/  @!P2 LD.E.64 R24, desc[UR4][R2.64+0x20] ;  /* 0x000020040218a980 */ /* 0x000f28000c101b00 */
[----:B------:R-:W4:Y:S04]  /*1210*/  @!P2 LD.E.64 R20, desc[UR4][R2.64+0x28] ;  /* 0x000028040214a980 */ /* 0x000f28000c101b00 */
[----:B------:R-:W4:Y:S01]  /*1220*/  LD.E.64 R18, desc[UR4][R90.64+0x50] ;  /* 0x000050045a127980 */ /* 0x000f22000c101b00 */
[----:B------:R-:W-:-:S02]  /*1230*/  MOV R26, RZ ;  /* 0x000000ff001a7202 */ /* 0x000fc40000000f00 */
[----:B------:R-:W-:Y:S02]  /*1240*/  LEA R152, R84, 0xffffffc0, 0x6 ;  /* 0xffffffc054987811 */ /* 0x000fe400078e30ff */
[----:B------:R-:W-:Y:S02]  /*1250*/  CS2R R156, SRZ ;  /* 0x00000000009c7805 */ /* 0x000fe4000001ff00 */
        /* <DEDUP_REMOVED lines=47> */
[----:B------:R-:W-:Y:S01]  /*1550*/  @P2 IADD3 R15, PT, PT, R15, R16, RZ ;  /* 0x000000100f0f2210 */ /* 0x000fe20007ffe0ff */
[----:B------:R-:W-:Y:S01]  /*1560*/  IMAD.MOV.U32 R16, RZ, RZ, R10 ;  /* 0x000000ffff107224 */ /* 0x000fe200078e000a */
[----:B------:R-:W-:Y:S01]  /*1570*/  @!P2 IADD3 R25, PT, PT, R25, R0, RZ ;  /* 0x000000001919a210 */ /* 0x000fe20007ffe0ff */
[----:B------:R-:W-:Y:S01]  /*1580*/  @!P2 IMAD R0, R21, R14, RZ ;  /* 0x0000000e1500a224 */ /* 0x000fe200078e02ff */
[----:B------:R-:W-:Y:S01]  /*1590*/  @!P2 SHF.R.S32.HI R9, RZ, 0x1f, R14 ;  /* 0x0000001fff09a819 */ /* 0x000fe2000001140e */
[-C--:B------:R-:W-:Y:S01]  /*15a0*/  IMAD R11, R19, R12.reuse, RZ ;  /* 0x0000000c130b7224 */ /* 0x080fe200078e02ff */
[----:B------:R-:W-:Y:S01]  /*15b0*/  SHF.R.S32.HI R8, RZ, 0x1f, R12 ;  /* 0x0000001fff087819 */ /* 0x000fe2000001140c */
[----:B------:R-:W-:-:S04]  /*15c0*/  IMAD.WIDE.U32 R16, R18, R12, R16 ;  /* 0x0000000c12107225 */ /* 0x000fc800078e0010 */
[----:B------:R-:W-:Y:S02]  /*15d0*/  @!P2 IMAD R0, R20, R9, R0 ;  /* 0x000000091400a224 */ /* 0x000fe400078e0200 */
[----:B------:R-:W-:Y:S02]  /*15e0*/  IMAD R18, R18, R8, R11 ;  /* 0x0000000812127224 */ /* 0x000fe400078e020b */
[----:B------:R-:W-:-:S04]  /*15f0*/  @!P2 IMAD.WIDE.U32 R20, R20, R14, R24 ;  /* 0x0000000e1414a225 */ /* 0x000fc800078e0018 */
[-C--:B------:R-:W-:Y:S02]  /*1600*/  @P2 IMAD R8, R7, R15.reuse, RZ ;  /* 0x0000000f07082224 */ /* 0x080fe400078e02ff */
[----:B------:R-:W-:Y:S01]  /*1610*/  @P2 IMAD.WIDE.U32 R14, R6, R15, RZ ;  /* 0x0000000f060e2225 */ /* 0x000fe200078e00ff */
[----:B------:R-:W-:Y:S02]  /*1620*/  @!P2 IADD3 R11, PT, PT, R21, R0, RZ ;  /* 0x00000000150ba210 */ /* 0x000fe40007ffe0ff */
[----:B------:R-:W-:Y:S01]  /*1630*/  @!P2 MOV R12, R20 ;  /* 0x00000014000ca202 */ /* 0x000fe20000000f00 */
[----:B------:R-:W-:Y:S01]  /*1640*/  IMAD.MOV.U32 R10, RZ, RZ, R16 ;  /* 0x000000ffff0a7224 */ /* 0x000fe200078e0010 */
[----:B------:R-:W-:Y:S01]  /*1650*/  IADD3 R0, PT, PT, R17, R18, RZ ;  /* 0x0000001211007210 */ /* 0x000fe20007ffe0ff */
[----:B------:R-:W-:Y:S01]  /*1660*/  @P2 IMAD.MOV.U32 R12, RZ, RZ, R14 ;  /* 0x000000ffff0c2224 */ /* 0x000fe200078e000e */
[----:B------:R-:W-:Y:S02]  /*1670*/  @P2 IADD3 R11, PT, PT, R15, R8, RZ ;  /* 0x000000080f0b2210 */ /* 0x000fe40007ffe0ff */
[----:B-1----:R-:W-:-:S02]  /*1680*/  MOV R16, R152 ;  /* 0x0000009800107202 */ /* 0x002fc40000000f00 */
.L_x_6917:
[----:B------:R-:W-:Y:S05]  /*1690*/  BSYNC.RECONVERGENT B0 ;  /* 0x0000000000007941 */ /* 0x000fea0003800200 */
.L_x_6915:
        /* <DEDUP_REMOVED lines=29> */
[----:B------:R-:W-:Y:S02]  /*1870*/  IMAD R17, R23, R6, RZ ;  /* 0x0000000617117224 */ /* 0x000fe400078e02ff */
[----:B------:R-:W-:-:S06]  /*1880*/  IMAD.SHL.U32 R137, R128, 0x8, RZ ;  /* 0x0000000880897824 */ /* 0x000fcc00078e00ff */
[----:B------:R-:W-:Y:S01]  /*1890*/  @P3 IADD3 R25, PT, PT, R25, 0x1, RZ ;  /* 0x0000000119193810 */ /* 0x000fe20007ffe0ff */
[----:B------:R-:W-:-:S04]  /*18a0*/  IMAD R17, R16, R7, R17 ;  /* 0x0000000710117224 */ /* 0x000fc800078e0211 */
[----:B------:R-:W-:Y:S01]  /*18b0*/  @!P1 IMAD.MOV R25, RZ, RZ, -R25 ;  /* 0x000000ffff199224 */ /* 0x000fe200078e0a19 */
[----:B------:R-:W-:Y:S01]  /*18c0*/  @!P2 LOP3.LUT R25, RZ, R22, RZ, 0x33, !PT ;  /* 0x00000016ff19a212 */ /* 0x000fe200078e33ff */
[----:B------:R-:W-:Y:S01]  /*18d0*/  IMAD.WIDE.U32 R22, R16, R6, RZ ;  /* 0x0000000610167225 */ /* 0x000fe200078e00ff */
[----:B------:R-:W-:Y:S02]  /*18e0*/  LOP3.LUT R138, R137, 0x18, RZ, 0xc0, !PT ;  /* 0x00000018898a7812 */ /* 0x000fe400078ec0ff */
[----:B------:R-:W-:Y:S01]  /*18f0*/  SHF.R.S32.HI R16, RZ, 0x1f, R25 ;  /* 0x0000001fff107819 */ /* 0x000fe20000011419 */
[----:B------:R-:W-:Y:S01]  /*1900*/  IMAD R21, R33, R25, RZ ;  /* 0x0000001921157224 */ /* 0x000fe200078e02ff */
[----:B------:R-:W-:Y:S01]  /*1910*/  IADD3 R20, PT, PT, R23, R17, RZ ;  /* 0x0000001117147210 */ /* 0x000fe20007ffe0ff */
[----:B------:R-:W1:Y:S01]  /*1920*/  S2UR UR6, SR_CgaCtaId ;  /* 0x00000000000679c3 */ /* 0x000e620000008800 */
[----:B------:R-:W-:Y:S01]  /*1930*/  IADD3 R12, P2, P1, R22, R12, R138 ;  /* 0x0000000c160c7210 */ /* 0x000fe2000795e08a */
[----:B------:R-:W-:-:S04]  /*1940*/  IMAD.WIDE.U32 R22, R32, R25, RZ ;  /* 0x0000001920167225 */ /* 0x000fc800078e00ff */
[----:B------:R-:W-:Y:S01]  /*1950*/  IMAD R16, R16, R32, R21 ;  /* 0x0000002010107224 */ /* 0x000fe200078e0215 */
[----:B------:R-:W-:Y:S02]  /*1960*/  IADD3.X R20, PT, PT, R20, R11, RZ, P2, P1 ;  /* 0x0000000b14147210 */ /* 0x000fe400017e24ff */
[----:B------:R-:W-:Y:S01]  /*1970*/  IADD3 R22, P1, PT, R12, R22, RZ ;  /* 0x000000160c167210 */ /* 0x000fe20007f3e0ff */
[----:B------:R-:W-:Y:S02]  /*1980*/  IMAD.IADD R17, R23, 0x1, R16 ;  /* 0x0000000117117824 */ /* 0x000fe400078e0210 */
[----:B------:R-:W-:-:S03]  /*1990*/  IMAD.IADD R136, R13, 0x1, -R136 ;  /* 0x000000010d887824 */ /* 0x000fc600078e0a88 */
[----:B------:R-:W-:Y:S02]  /*19a0*/  IADD3.X R23, PT, PT, R20, R17, RZ, P1, !PT ;  /* 0x0000001114177210 */ /* 0x000fe40000ffe4ff */
[----:B------:R-:W-:Y:S02]  /*19b0*/  IADD3 R24, P1, PT, R138, R10, RZ ;  /* 0x0000000a8a187210 */ /* 0x000fe40007f3e0ff */
[----:B------:R-:W-:Y:S02]  /*19c0*/  SHF.R.U32.HI R12, RZ, 0x2, R128 ;  /* 0x00000002ff0c7819 */ /* 0x000fe40000011680 */
[----:B------:R-:W-:Y:S02]  /*19d0*/  IADD3.X R25, PT, PT, RZ, R0, RZ, P1, !PT ;  /* 0x00000000ff197210 */ /* 0x000fe40000ffe4ff */
[----:B------:R-:W-:Y:S01]  /*19e0*/  LOP3.LUT R155, R137, 0xc0, RZ, 0xc0, !PT ;  /* 0x000000c0899b7812 */ /* 0x000fe200078ec0ff */
[----:B------:R-:W-:-:S03]  /*19f0*/  UMOV UR7, 0x400 ;  /* 0x0000040000077882 */ /* 0x000fc60000000000 */
[----:B------:R-:W-:Y:S01]  /*1a00*/  LOP3.LUT R155, R155, 0x18, R128, 0xf8, !PT ;  /* 0x000000189b9b7812 */ /* 0x000fe200078ef880 */
[----:B-1----:R-:W-:Y:S01]  /*1a10*/  ULEA UR6, UR6, UR7, 0x18 ;  /* 0x0000000706067291 */ /* 0x002fe2000f8ec0ff */
[----:B------:R-:W-:Y:S01]  /*1a20*/  IMAD R17, R5, R12, RZ ;  /* 0x0000000c05117224 */ /* 0x000fe200078e02ff */
[----:B------:R-:W-:Y:S01]  /*1a30*/  LOP3.LUT R20, R137, 0x1f20, RZ, 0xc0, !PT ;  /* 0x00001f2089147812 */ /* 0x000fe200078ec0ff */
[----:B------:R-:W-:-:S04]  /*1a40*/  IMAD.WIDE.U32 R24, R12, R4, R24 ;  /* 0x000000040c187225 */ /* 0x000fc800078e0018 */
[----:B------:R-:W-:Y:S02]  /*1a50*/  IMAD R10, R7, R12, RZ ;  /* 0x0000000c070a7224 */ /* 0x000fe400078e02ff */
[----:B------:R-:W-:Y:S01]  /*1a60*/  IMAD.WIDE.U32 R22, R12, R6, R22 ;  /* 0x000000060c167225 */ /* 0x000fe200078e0016 */
[----:B------:R-:W-:Y:S02]  /*1a70*/  IADD3 R17, PT, PT, R25, R17, RZ ;  /* 0x0000001119117210 */ /* 0x000fe40007ffe0ff */
[----:B------:R-:W-:Y:S01]  /*1a80*/  MOV R132, UR6 ;  /* 0x0000000600847c02 */ /* 0x000fe20008000f00 */
[----:B------:R-:W-:Y:S01]  /*1a90*/  IMAD.IADD R21, R23, 0x1, R10 ;  /* 0x0000000117157824 */ /* 0x000fe200078e020a */
[----:B------:R-:W-:Y:S01]  /*1aa0*/  BSSY.RECONVERGENT B0, `(.L_x_6918) ;  /* 0x000003a000007945 */ /* 0x000fe20003800200 */
[----:B------:R-:W-:Y:S01]  /*1ab0*/  SHF.L.U64.HI R140, R6, 0x5, R7 ;  /* 0x00000005068c7819 */ /* 0x000fe20000010207 */
[----:B------:R-:W-:Y:S01]  /*1ac0*/  IMAD.SHL.U32 R141, R4, 0x20, RZ ;  /* 0x00000020048d7824 */ /* 0x000fe200078e00ff */
[----:B------:R-:W-:-:S02]  /*1ad0*/  SHF.L.U32 R139, R6, 0x5, RZ ;  /* 0x00000005068b7819 */ /* 0x000fc400000006ff */
[----:B------:R-:W-:Y:S02]  /*1ae0*/  SHF.L.U64.HI R142, R4, 0x5, R5 ;  /* 0x00000005048e7819 */ /* 0x000fe40000010205 */
[C---:B------:R-:W-:Y:S02]  /*1af0*/  LOP3.LUT R162, R138.reuse, 0x20, RZ, 0xfc, !PT ;  /* 0x000000208aa27812 */ /* 0x040fe400078efcff */
[----:B------:R-:W-:Y:S01]  /*1b00*/  LOP3.LUT R160, R138, 0x40, RZ, 0xfc, !PT ;  /* 0x000000408aa07812 */ /* 0x000fe200078efcff */
[----:B--2---:R-:W-:Y:S02]  /*1b10*/  @P0 IMAD R0, R19, R154, RZ ;  /* 0x0000009a13000224 */ /* 0x004fe400078e02ff */
[-C--:B---3--:R-:W-:Y:S02]  /*1b20*/  @!P0 IMAD R11, R31, R148.reuse, RZ ;  /* 0x000000941f0b8224 */ /* 0x088fe400078e02ff */
[----:B------:R-:W-:-:S04]  /*1b30*/  @!P0 IMAD.WIDE.U32 R30, R30, R148, RZ ;  /* 0x000000941e1e8225 */ /* 0x000fc800078e00ff */
[----:B------:R-:W-:Y:S02]  /*1b40*/  @!P0 IMAD.IADD R13, R31, 0x1, R11 ;  /* 0x000000011f0d8824 */ /* 0x000fe400078e020b */
[----:B------:R-:W-:Y:S02]  /*1b50*/  @!P0 IMAD.MOV.U32 R16, RZ, RZ, R30 ;  /* 0x000000ffff108224 */ /* 0x000fe400078e001e */
[----:B------:R-:W-:-:S04]  /*1b60*/  @P0 IMAD.WIDE.U32 R30, R18, R154, RZ ;  /* 0x0000009a121e0225 */ /* 0x000fc800078e00ff */
[----:B------:R-:W-:Y:S02]  /*1b70*/  @P0 IMAD.MOV.U32 R16, RZ, RZ, R30 ;  /* 0x000000ffff100224 */ /* 0x000fe400078e001e */
[----:B------:R-:W-:Y:S01]  /*1b80*/  @P0 IMAD.IADD R13, R31, 0x1, R0 ;  /* 0x000000011f0d0824 */ /* 0x000fe200078e0200 */
[----:B------:R-:W-:Y:S02]  /*1b90*/  ISETP.GE.AND P0, PT, R12, R136, PT ;  /* 0x000000880c00720c */ /* 0x000fe40003f06270 */
[----:B------:R-:W-:Y:S02]  /*1ba0*/  IADD3 R30, P1, PT, R138, R16, RZ ;  /* 0x000000108a1e7210 */ /* 0x000fe40007f3e0ff */
[----:B------:R-:W-:-:S03]  /*1bb0*/  LOP3.LUT R11, R155, R138, RZ, 0x3c, !PT ;  /* 0x0000008a9b0b7212 */ /* 0x000fc600078e3cff */
[----:B------:R-:W-:Y:S01]  /*1bc0*/  IMAD.X R31, RZ, RZ, R13, P1 ;  /* 0x000000ffff1f7224 */ /* 0x000fe200008e060d */
[----:B------:R-:W-:Y:S01]  /*1bd0*/  LOP3.LUT R11, R20, R11, RZ, 0xfc, !PT ;  /* 0x0000000b140b7212 */ /* 0x000fe200078efcff */
[-C--:B------:R-:W-:Y:S01]  /*1be0*/  IMAD R0, R15, R147.reuse, RZ ;  /* 0x000000930f007224 */ /* 0x080fe200078e02ff */
[----:B----4-:R-:W-:Y:S01]  /*1bf0*/  LEA R144, P3, R24, R26, 0x1 ;  /* 0x0000001a18907211 */ /* 0x010fe200078608ff */
[----:B------:R-:W-:Y:S01]  /*1c00*/  IMAD.WIDE.U32 R14, R14, R147, R30 ;  /* 0x000000930e0e7225 */ /* 0x000fe200078e001e */
[----:B------:R-:W-:-:S03]  /*1c10*/  LEA R158, P2, R22, R28, 0x1 ;  /* 0x0000001c169e7211 */ /* 0x000fc600078408ff */
[----:B------:R-:W-:Y:S01]  /*1c20*/  IMAD.MOV.U32 R13, RZ, RZ, RZ ;  /* 0x000000ffff0d7224 */ /* 0x000fe200078e00ff */
[----:B------:R-:W-:Y:S01]  /*1c30*/  LEA.HI.X R143, R24, R27, R17, 0x1, P3 ;  /* 0x0000001b188f7211 */ /* 0x000fe200018f0c11 */
[----:B------:R-:W-:Y:S01]  /*1c40*/  IMAD R166, R11, 0x2, R132 ;  /* 0x000000020ba67824 */ /* 0x000fe200078e0284 */
[----:B------:R-:W-:Y:S01]  /*1c50*/  LEA.HI.X R159, R22, R29, R21, 0x1, P2 ;  /* 0x0000001d169f7211 */ /* 0x000fe200010f0c15 */
[----:B------:R-:W-:Y:S01]  /*1c60*/  IMAD.WIDE.U32 R6, R149, 0x40, R12 ;  /* 0x0000004095067825 */ /* 0x000fe200078e000c */
[----:B------:R-:W-:Y:S01]  /*1c70*/  IADD3 R17, PT, PT, R15, R0, RZ ;  /* 0x000000000f117210 */ /* 0x000fe20007ffe0ff */
        /* <DEDUP_REMOVED lines=27> */
.L_x_6920:
[----:B------:R3:W-:Y:S02]  /*1e30*/  STS.128 [R166+0x2000], RZ ;  /* 0x002000ffa6007388 */ /* 0x0007e40000000c00 */
.L_x_6919:
[----:B------:R-:W-:Y:S05]  /*1e40*/  BSYNC.RECONVERGENT B0 ;  /* 0x0000000000007941 */ /* 0x000fea0003800200 */
.L_x_6918:
        /* <DEDUP_REMOVED lines=32> */
.L_x_6923:
[----:B------:R2:W-:Y:S02]  /*2050*/  STS.128 [R166+0x2800], RZ ;  /* 0x002800ffa6007388 */ /* 0x0005e40000000c00 */
.L_x_6922:
[----:B------:R-:W-:Y:S05]  /*2060*/  BSYNC.RECONVERGENT B0 ;  /* 0x0000000000007941 */ /* 0x000fea0003800200 */
.L_x_6921:
[----:B------:R-:W-:Y:S01]  /*2070*/  IMAD R0, R84, -0x40, R87 ;  /* 0xffffffc054007824 */ /* 0x000fe200078e0257 */
[----:B------:R-:W-:Y:S04]  /*2080*/  BSSY.RECONVERGENT B0, `(.L_x_6924) ;  /* 0x000001c000007945 */ /* 0x000fe80003800200 */
[----:B------:R-:W-:-:S04]  /*2090*/  IADD3 R0, PT, PT, R0, 0x40, RZ ;  /* 0x0000004000007810 */ /* 0x000fc80007ffe0ff */
        /* <DEDUP_REMOVED lines=25> */
.L_x_6926:
[----:B------:R4:W-:Y:S02]  /*2230*/  STS.128 [R166+0x5000], RZ ;  /* 0x005000ffa6007388 */ /* 0x0009e40000000c00 */
.L_x_6925:
[----:B------:R-:W-:Y:S05]  /*2240*/  BSYNC.RECONVERGENT B0 ;  /* 0x0000000000007941 */ /* 0x000fea0003800200 */
.L_x_6924:
        /* <DEDUP_REMOVED lines=24> */
.L_x_6929:
[----:B------:R4:W-:Y:S02]  /*23d0*/  STS.128 [R166+0x5800], RZ ;  /* 0x005800ffa6007388 */ /* 0x0009e40000000c00 */
.L_x_6928:
[----:B------:R-:W-:Y:S05]  /*23e0*/  BSYNC.RECONVERGENT B0 ;  /* 0x0000000000007941 */ /* 0x000fea0003800200 */
.L_x_6927:
[----:B------:R-:W0:Y:S01]  /*23f0*/  LDGDEPBAR ;  /* 0x00000000000079af */ /* 0x000e220000000000 */
[----:B------:R-:W-:-:S04]  /*2400*/  DEPBAR.LE SB0, 0x0 ;  /* 0x000080000000791a */ /* 0x000fc80000000000 */
[----:B------:R-:W-:Y:S05]  /*2410*/  WARPSYNC.ALL ;  /* 0x0000000000007948 */ /* 0x000fea0003800000 */
[----:B------:R-:W-:Y:S01]  /*2420*/  BSSY.RECONVERGENT B0, `(.L_x_6930) ;  /* 0x000001b000007945 */ /* 0x000fe20003800200 */
[----:B------:R-:W-:Y:S06]  /*2430*/  BAR.SYNC.DEFER_BLOCKING 0x0 ;  /* 0x0000000000007b1d */ /* 0x000fec0000010000 */
[----:B------:R-:W-:Y:S05]  /*2440*/  @P3 BRA `(.L_x_6931) ;  /* 0x0000000000543947 */ /* 0x000fea0003800000 */
[-C--:B-----5:R-:W-:Y:S02]  /*2450*/  ISETP.GE.AND P1, PT, R138, R153.reuse, PT ;  /* 0x000000998a00720c */ /* 0x0a0fe40003f26270 */
[----:B------:R-:W-:-:S11]  /*2460*/  ISETP.GE.AND P0, PT, R162, R153, PT ;  /* 0x00000099a200720c */ /* 0x000fd60003f06270 */
        /* <DEDUP_REMOVED lines=17> */
.L_x_6932:
[----:B------:R1:W-:Y:S01]  /*2580*/  STS.128 [R166+0x8000], RZ ;  /* 0x008000ffa6007388 */ /* 0x0003e20000000c00 */
[----:B------:R-:W-:Y:S05]  /*2590*/  BRA `(.L_x_6933) ;  /* 0x00000000000c7947 */ /* 0x000fea0003800000 */
.L_x_6931:
[----:B------:R1:W-:Y:S04]  /*25a0*/  STS.128 [R166+0x6000], RZ ;  /* 0x006000ffa6007388 */ /* 0x0003e80000000c00 */
[----:B------:R1:W-:Y:S04]  /*25b0*/  STS.128 [R166+0x7000], RZ ;  /* 0x007000ffa6007388 */ /* 0x0003e80000000c00 */
[----:B------:R1:W-:Y:S02]  /*25c0*/  STS.128 [R166+0x8000], RZ ;  /* 0x008000ffa6007388 */ /* 0x0003e40000000c00 */
.L_x_6933:
[----:B------:R-:W-:Y:S05]  /*25d0*/  BSYNC.RECONVERGENT B0 ;  /* 0x0000000000007941 */ /* 0x000fea0003800200 */
.L_x_6930:
        /* <DEDUP_REMOVED lines=27> */
.L_x_6936:
[----:B------:R1:W-:Y:S02]  /*2790*/  STS.128 [R166+0x8800], RZ ;  /* 0x008800ffa6007388 */ /* 0x0003e40000000c00 */
.L_x_6935:
[----:B------:R-:W-:Y:S05]  /*27a0*/  BSYNC.RECONVERGENT B0 ;  /* 0x0000000000007941 */ /* 0x000fea0003800200 */
.L_x_6934:
[C---:B-1----:R-:W-:Y:S01]  /*27b0*/  IMAD.SHL.U32 R5, R128.reuse, 0x10, RZ ;  /* 0x0000001080057824 */ /* 0x042fe200078e00ff */
[----:B------:R-:W-:Y:S01]  /*27c0*/  SHF.R.U32.HI R130, RZ, 0x1, R128 ;  /* 0x00000001ff827819 */ /* 0x000fe20000011680 */
[C---:B------:R-:W-:Y:S01]  /*27d0*/  IMAD.SHL.U32 R88, R128.reuse, 0x20, RZ ;  /* 0x0000002080587824 */ /* 0x040fe200078e00ff */
[C---:B------:R-:W-:Y:S01]  /*27e0*/  LOP3.LUT P0, RZ, R128.reuse, 0x4, RZ, 0xc0, !PT ;  /* 0x0000000480ff7812 */ /* 0x040fe2000780c0ff */
[----:B------:R-:W-:Y:S01]  /*27f0*/  IMAD.SHL.U32 R129, R128, 0x4, RZ ;  /* 0x0000000480817824 */ /* 0x000fe200078e00ff */
[C---:B------:R-:W-:Y:S01]  /*2800*/  LOP3.LUT R131, R5.reuse, 0x3e00, RZ, 0xc0, !PT ;  /* 0x00003e0005837812 */ /* 0x040fe200078ec0ff */
[----:B------:R-:W0:Y:S01]  /*2810*/  LDGDEPBAR ;  /* 0x00000000000079af */ /* 0x000e220000000000 */
[----:B------:R-:W-:Y:S01]  /*2820*/  LOP3.LUT R85, R130, 0x8, RZ, 0xc0, !PT ;  /* 0x0000000882557812 */ /* 0x000fe200078ec0ff */
[----:B------:R-:W-:Y:S01]  /*2830*/  BSSY.RECONVERGENT B1, `(.L_x_6937) ;  /* 0x0000117000017945 */ /* 0x000fe20003800200 */
[----:B------:R-:W-:Y:S02]  /*2840*/  LOP3.LUT R5, R5, 0x100, RZ, 0xc0, !PT ;  /* 0x0000010005057812 */ /* 0x000fe400078ec0ff */
[----:B-----5:R-:W-:-:S02]  /*2850*/  LOP3.LUT R9, R88, 0xc0, RZ, 0xc0, !PT ;  /* 0x000000c058097812 */ /* 0x020fc400078ec0ff */
[----:B------:R-:W-:Y:S02]  /*2860*/  LOP3.LUT R4, R129, 0x18, RZ, 0xc0, !PT ;  /* 0x0000001881047812 */ /* 0x000fe400078ec0ff */
[--C-:B------:R-:W-:Y:S02]  /*2870*/  LOP3.LUT R85, R85, 0xc0, R88.reuse, 0xf8, !PT ;  /* 0x000000c055557812 */ /* 0x100fe400078ef858 */
[--C-:B----4-:R-:W-:Y:S02]  /*2880*/  LOP3.LUT R7, R131, 0x20, R88.reuse, 0xf8, !PT ;  /* 0x0000002083077812 */ /* 0x110fe400078ef858 */
[----:B------:R-:W-:Y:S02]  /*2890*/  LOP3.LUT R5, R5, 0x20, R88, 0xf8, !PT ;  /* 0x0000002005057812 */ /* 0x000fe400078ef858 */
[----:B------:R-:W-:Y:S02]  /*28a0*/  LOP3.LUT R0, R9, 0x8, R128, 0xf8, !PT ;  /* 0x0000000809007812 */ /* 0x000fe400078ef880 */
[----:B------:R-:W-:-:S02]  /*28b0*/  LOP3.LUT R85, R85, R4, RZ, 0x3c, !PT ;  /* 0x0000000455557212 */ /* 0x000fc400078e3cff */
[----:B------:R-:W-:Y:S02]  /*28c0*/  LOP3.LUT R6, R7, 0x100, R88, 0xf8, !PT ;  /* 0x0000010007067812 */ /* 0x000fe400078ef858 */
[----:B------:R-:W-:Y:S01]  /*28d0*/  LOP3.LUT R5, R5, R0, R4, 0xf6, !PT ;  /* 0x0000000005057212 */ /* 0x000fe200078ef604 */
[----:B------:R-:W-:Y:S01]  /*28e0*/  IMAD.MOV.U32 R0, RZ, RZ, 0x20 ;  /* 0x00000020ff007424 */ /* 0x000fe200078e00ff */
[----:B------:R-:W-:-:S03]  /*28f0*/  LOP3.LUT R95, R6, R85, RZ, 0xfc, !PT ;  /* 0x00000055065f7212 */ /* 0x000fc600078efcff */
[--C-:B------:R-:W-:Y:S01]  /*2900*/  IMAD R93, R5, 0x2, R132.reuse ;  /* 0x00000002055d7824 */ /* 0x100fe200078e0284 */
[----:B------:R-:W-:Y:S01]  /*2910*/  SEL R0, R0, 0xffffffe0, !P0 ;  /* 0xffffffe000007807 */ /* 0x000fe20004000000 */
[----:B------:R-:W-:-:S03]  /*2920*/  IMAD R95, R95, 0x2, R132 ;  /* 0x000000025f5f7824 */ /* 0x000fc600078e0284 */
[----:B------:R-:W-:Y:S01]  /*2930*/  LDSM.16.M88.4 R12, [R93+0x3000] ;  /* 0x003000005d0c783b */ /* 0x000fe20000000200 */
[--C-:B------:R-:W-:Y:S02]  /*2940*/  IMAD.IADD R86, R93, 0x1, R0.reuse ;  /* 0x000000015d567824 */ /* 0x100fe400078e0200 */
[----:B------:R-:W-:Y:S01]  /*2950*/  IMAD.IADD R89, R95, 0x1, R0 ;  /* 0x000000015f597824 */ /* 0x000fe200078e0200 */
[----:B------:R-:W1:Y:S04]  /*2960*/  LDSM.16.M88.4 R40, [R95] ;  /* 0x000000005f28783b */ /* 0x000e680000000200 */
[----:B------:R-:W4:Y:S04]  /*2970*/  LDSM.16.M88.4 R56, [R93+0x3400] ;  /* 0x003400005d38783b */ /* 0x000f280000000200 */
[----:B------:R-:W2:Y:S04]  /*2980*/  LDSM.16.M88.4 R48, [R93+0x3800] ;  /* 0x003800005d30783b */ /* 0x000ea80000000200 */
[----:B------:R-:W3:Y:S04]  /*2990*/  LDSM.16.M88.4 R20, [R93+0x3c00] ;  /* 0x003c00005d14783b */ /* 0x000ee80000000200 */
[----:B------:R-:W-:Y:S04]  /*29a0*/  LDSM.16.M88.4 R68, [R86+0x3000] ;  /* 0x003000005644783b */ /* 0x000fe80000000200 */
[----:B------:R-:W3:Y:S04]  /*29b0*/  LDSM.16.M88.4 R8, [R89] ;  /* 0x000000005908783b */ /* 0x000ee80000000200 */
[----:B------:R-:W3:Y:S04]  /*29c0*/  LDSM.16.M88.4 R64, [R86+0x3400] ;  /* 0x003400005640783b */ /* 0x000ee80000000200 */
[----:B------:R-:W3:Y:S04]  /*29d0*/  LDSM.16.M88.4 R36, [R86+0x3800] ;  /* 0x003800005624783b */ /* 0x000ee80000000200 */
[----:B------:R-:W3:Y:S04]  /*29e0*/  LDSM.16.M88.4 R32, [R86+0x3c00] ;  /* 0x003c00005620783b */ /* 0x000ee80000000200 */
[----:B------:R-:W-:Y:S01]  /*29f0*/  LDSM.16.M88.4 R28, [R93+0x4000] ;  /* 0x004000005d1c783b */ /* 0x000fe20000000200 */
[C---:B-1----:R-:W-:Y:S03]  /*2a00*/  HMMA.16816.F32.BF16 R16, R40.reuse, R12, RZ ;  /* 0x0000000c2810723c */ /* 0x042fe600000418ff */
[----:B------:R-:W1:Y:S04]  /*2a10*/  LDSM.16.M88.4 R4, [R95+0x1000] ;  /* 0x001000005f04783b */ /* 0x000e680000000200 */
[----:B------:R-:W-:Y:S01]  /*2a20*/  LDSM.16.M88.4 R24, [R93+0x4400] ;  /* 0x004400005d18783b */ /* 0x000fe20000000200 */
[C---:B----4-:R-:W-:Y:S03]  /*2a30*/  HMMA.16816.F32.BF16 R60, R40.reuse, R56, RZ ;  /* 0x00000038283c723c */ /* 0x050fe600000418ff */
[----:B------:R-:W-:Y:S04]  /*2a40*/  LDSM.16.M88.4 R80, [R86+0x4000] ;  /* 0x004000005650783b */ /* 0x000fe80000000200 */
[----:B------:R-:W-:Y:S01]  /*2a50*/  LDSM.16.M88.4 R76, [R89+0x1000] ;  /* 0x00100000594c783b */ /* 0x000fe20000000200 */
[C---:B--2---:R-:W-:Y:S03]  /*2a60*/  HMMA.16816.F32.BF16 R52, R40.reuse, R48, RZ ;  /* 0x000000302834723c */ /* 0x044fe600000418ff */
[----:B------:R-:W-:Y:S05]  /*2a70*/  LDSM.16.M88.4 R72, [R86+0x4400] ;  /* 0x004400005648783b */ /* 0x000fea0000000200 */
[C---:B------:R-:W-:Y:S08]  /*2a80*/  HMMA.16816.F32.BF16 R12, R40.reuse, R14, RZ ;  /* 0x0000000e280c723c */ /* 0x040ff000000418ff */
[C---:B------:R-:W-:Y:S08]  /*2a90*/  HMMA.16816.F32.BF16 R56, R40.reuse, R58, RZ ;  /* 0x0000003a2838723c */ /* 0x040ff000000418ff */
[C---:B------:R-:W-:Y:S08]  /*2aa0*/  HMMA.16816.F32.BF16 R48, R40.reuse, R50, RZ ;  /* 0x000000322830723c */ /* 0x040ff000000418ff */
[C---:B---3--:R-:W-:Y:S08]  /*2ab0*/  HMMA.16816.F32.BF16 R44, R40.reuse, R20, RZ ;  /* 0x00000014282c723c */ /* 0x048ff000000418ff */
[----:B------:R-:W-:Y:S01]  /*2ac0*/  HMMA.16816.F32.BF16 R40, R40, R22, RZ ;  /* 0x000000162828723c */ /* 0x000fe200000418ff */
        /* <DEDUP_REMOVED lines=13> */
[----:B------:R-:W4:Y:S03]  /*2ba0*/  LDSM.16.M88.4 R32, [R93+0x5000] ;  /* 0x005000005d20783b */ /* 0x000f260000000200 */
[C---:B-1----:R-:W-:Y:S08]  /*2bb0*/  HMMA.16816.F32.BF16 R16, R4.reuse, R28, R16 ;  /* 0x0000001c0410723c */ /* 0x042ff00000041810 */
[C---:B------:R-:W-:Y:S01]  /*2bc0*/  HMMA.16816.F32.BF16 R12, R4.reuse, R30, R12 ;  /* 0x0000001e040c723c */ /* 0x040fe2000004180c */
[----:B------:R-:W-:Y:S07]  /*2bd0*/  LDSM.16.M88.4 R28, [R93+0x5400] ;  /* 0x005400005d1c783b */ /* 0x000fee0000000200 */
[C---:B--2---:R-:W-:Y:S08]  /*2be0*/  HMMA.16816.F32.BF16 R52, R4.reuse, R20, R52 ;  /* 0x000000140434723c */ /* 0x044ff00000041834 */
[C---:B------:R-:W-:Y:S01]  /*2bf0*/  HMMA.16816.F32.BF16 R48, R4.reuse, R22, R48 ;  /* 0x000000160430723c */ /* 0x040fe20000041830 */
[----:B------:R-:W1:Y:S07]  /*2c00*/  LDSM.16.M88.4 R20, [R93+0x5c00] ;  /* 0x005c00005d14783b */ /* 0x000e6e0000000200 */
[C---:B------:R-:W-:Y:S08]  /*2c10*/  HMMA.16816.F32.BF16 R60, R4.reuse, R24, R60 ;  /* 0x00000018043c723c */ /* 0x040ff0000004183c */
[C---:B---3--:R-:W-:Y:S08]  /*2c20*/  HMMA.16816.F32.BF16 R44, R4.reuse, R8, R44 ;  /* 0x00000008042c723c */ /* 0x048ff0000004182c */
[C---:B------:R-:W-:Y:S01]  /*2c30*/  HMMA.16816.F32.BF16 R56, R4.reuse, R26, R56 ;  /* 0x0000001a0438723c */ /* 0x040fe20000041838 */
[----:B------:R-:W-:Y:S07]  /*2c40*/  LDSM.16.M88.4 R24, [R93+0x5800] ;  /* 0x005800005d18783b */ /* 0x000fee0000000200 */
[----:B------:R-:W-:Y:S01]  /*2c50*/  HMMA.16816.F32.BF16 R40, R4, R10, R40 ;  /* 0x0000000a0428723c */ /* 0x000fe20000041828 */
[----:B------:R-:W-:Y:S04]  /*2c60*/  LDSM.16.M88.4 R4, [R86+0x5000] ;  /* 0x005000005604783b */ /* 0x000fe80000000200 */
[----:B------:R-:W2:Y:S03]  /*2c70*/  LDSM.16.M88.4 R8, [R89+0x2000] ;  /* 0x002000005908783b */ /* 0x000ea60000000200 */
[C---:B------:R-:W-:Y:S08]  /*2c80*/  HMMA.16816.F32.BF16 R16, R76.reuse, R80, R16 ;  /* 0x000000504c10723c */ /* 0x040ff00000041810 */
[C---:B------:R-:W-:Y:S08]  /*2c90*/  HMMA.16816.F32.BF16 R12, R76.reuse, R82, R12 ;  /* 0x000000524c0c723c */ /* 0x040ff0000004180c */
[C---:B------:R-:W-:Y:S08]  /*2ca0*/  HMMA.16816.F32.BF16 R44, R76.reuse, R64, R44 ;  /* 0x000000404c2c723c */ /* 0x040ff0000004182c */
[----:B------:R-:W-:Y:S01]  /*2cb0*/  HMMA.16816.F32.BF16 R64, R76, R66, R40 ;  /* 0x000000424c40723c */ /* 0x000fe20000041828 */
[----:B------:R-:W3:Y:S07]  /*2cc0*/  LDSM.16.M88.4 R40, [R86+0x5400] ;  /* 0x005400005628783b */ /* 0x000eee0000000200 */
[----:B----4-:R-:W-:Y:S08]  /*2cd0*/  HMMA.16816.F32.BF16 R16, R36, R32, R16 ;  /* 0x000000202410723c */ /* 0x010ff00000041810 */
[----:B------:R-:W-:Y:S08]  /*2ce0*/  HMMA.16816.F32.BF16 R60, R76, R72, R60 ;  /* 0x000000484c3c723c */ /* 0x000ff0000004183c */
[C---:B------:R-:W-:Y:S08]  /*2cf0*/  HMMA.16816.F32.BF16 R12, R36.reuse, R34, R12 ;  /* 0x00000022240c723c */ /* 0x040ff0000004180c */
[C---:B-1----:R-:W-:Y:S08]  /*2d00*/  HMMA.16816.F32.BF16 R44, R36.reuse, R20, R44 ;  /* 0x00000014242c723c */ /* 0x042ff0000004182c */
[----:B------:R-:W-:Y:S01]  /*2d10*/  HMMA.16816.F32.BF16 R64, R36, R22, R64 ;  /* 0x000000162440723c */ /* 0x000fe20000041840 */
[----:B------:R-:W1:Y:S07]  /*2d20*/  LDSM.16.M88.4 R20, [R86+0x5800] ;  /* 0x005800005614783b */ /* 0x000e6e0000000200 */
[----:B------:R-:W-:Y:S08]  /*2d30*/  HMMA.16816.F32.BF16 R48, R76, R70, R48 ;  /* 0x000000464c30723c */ /* 0x000ff00000041830 */
[----:B--2---:R-:W-:Y:S01]  /*2d40*/  HMMA.16816.F32.BF16 R16, R8, R4, R16 ;  /* 0x000000040810723c */ /* 0x004fe20000041810 */
[----:B------:R-:W-:-:S07]  /*2d50*/  IMAD.SHL.U32 R5, R128, 0x2, RZ ;  /* 0x0000000280057824 */ /* 0x000fce00078e00ff */
[----:B------:R-:W-:Y:S01]  /*2d60*/  HMMA.16816.F32.BF16 R52, R76, R68, R52 ;  /* 0x000000444c34723c */ /* 0x000fe20000041834 */
[----:B------:R-:W-:-:S04]  /*2d70*/  LOP3.LUT R68, R152, 0x6, R5, 0xf8, !PT ;  /* 0x0000000698447812 */ /* 0x000fc800078ef805 */
[C---:B------:R-:W-:Y:S02]  /*2d80*/  LOP3.LUT R4, R68.reuse, 0x1, RZ, 0xfc, !PT ;  /* 0x0000000144047812 */ /* 0x040fe400078efcff */
[-C--:B------:R-:W-:Y:S01]  /*2d90*/  ISETP.GE.AND P1, PT, R68, R87.reuse, PT ;  /* 0x000000574400720c */ /* 0x080fe20003f26270 */
[----:B------:R-:W-:Y:S01]  /*2da0*/  HMMA.16816.F32.BF16 R56, R76, R74, R56 ;  /* 0x0000004a4c38723c */ /* 0x000fe20000041838 */
[----:B------:R-:W-:Y:S02]  /*2db0*/  ISETP.GE.AND P0, PT, R4, R87, PT ;  /* 0x000000570400720c */ /* 0x000fe40003f06270 */
[----:B------:R-:W-:Y:S02]  /*2dc0*/  FSEL R18, R18, -INF , !P1 ;  /* 0xff80000012127808 */ /* 0x000fe40004800000 */
[----:B------:R-:W-:Y:S02]  /*2dd0*/  FSEL R34, R16, -INF , !P1 ;  /* 0xff80000010227808 */ /* 0x000fe40004800000 */
[----:B------:R-:W-:Y:S01]  /*2de0*/  FSEL R32, R19, -INF , !P0 ;  /* 0xff80000013207808 */ /* 0x000fe20004000000 */
[----:B------:R-:W-:Y:S01]  /*2df0*/  HMMA.16816.F32.BF16 R60, R36, R28, R60 ;  /* 0x0000001c243c723c */ /* 0x000fe2000004183c */
[----:B------:R-:W-:-:S02]  /*2e00*/  LOP3.LUT R28, R68, 0x10, RZ, 0xfc, !PT ;  /* 0x00000010441c7812 */ /* 0x000fc400078efcff */
[----:B------:R-:W-:Y:S02]  /*2e10*/  LOP3.LUT R16, R68, 0x28, RZ, 0xfc, !PT ;  /* 0x0000002844107812 */ /* 0x000fe400078efcff */
[----:B------:R-:W-:-:S03]  /*2e20*/  ISETP.GE.AND P4, PT, R28, R87, PT ;  /* 0x000000571c00720c */ /* 0x000fc60003f86270 */
[----:B------:R-:W-:Y:S01]  /*2e30*/  HMMA.16816.F32.BF16 R12, R8, R6, R12 ;  /* 0x00000006080c723c */ /* 0x000fe2000004180c */
[----:B------:R-:W2:Y:S01]  /*2e40*/  LDSM.16.M88.4 R4, [R86+0x5c00] ;  /* 0x005c00005604783b */ /* 0x000ea20000000200 */
[----:B------:R-:W-:-:S06]  /*2e50*/  DEPBAR.LE SB0, 0x0 ;  /* 0x000080000000791a */ /* 0x000fcc0000000000 */
[C---:B------:R-:W-:Y:S01]  /*2e60*/  HMMA.16816.F32.BF16 R48, R36.reuse, R26, R48 ;  /* 0x0000001a2430723c */ /* 0x040fe20000041830 */
[----:B------:R-:W-:Y:S01]  /*2e70*/  LOP3.LUT R26, R68, 0x11, RZ, 0xfc, !PT ;  /* 0x00000011441a7812 */ /* 0x000fe200078efcff */
[----:B------:R-:W-:Y:S03]  /*2e80*/  BAR.SYNC.DEFER_BLOCKING 0x0 ;  /* 0x0000000000007b1d */ /* 0x000fe60000010000 */
[-C--:B------:R-:W-:Y:S02]  /*2e90*/  ISETP.GE.AND P3, PT, R26, R87.reuse, PT ;  /* 0x000000571a00720c */ /* 0x080fe40003f66270 */
[C---:B------:R-:W-:Y:S01]  /*2ea0*/  LOP3.LUT R26, R68.reuse, 0x19, RZ, 0xfc, !PT ;  /* 0x00000019441a7812 */ /* 0x040fe200078efcff */
[----:B------:R-:W-:Y:S01]  /*2eb0*/  HMMA.16816.F32.BF16 R56, R36, R30, R56 ;  /* 0x0000001e2438723c */ /* 0x000fe20000041838 */
[----:B------:R-:W-:Y:S02]  /*2ec0*/  LOP3.LUT R30, R68, 0x9, RZ, 0xfc, !PT ;  /* 0x00000009441e7812 */ /* 0x000fe400078efcff */
[----:B------:R-:W-:-:S02]  /*2ed0*/  ISETP.GE.AND P1, PT, R26, R87, PT ;  /* 0x000000571a00720c */ /* 0x000fc40003f26270 */
[----:B------:R-:W-:-:S03]  /*2ee0*/  ISETP.GE.AND P5, PT, R30, R87, PT ;  /* 0x000000571e00720c */ /* 0x000fc60003fa6270 */
[----:B------:R-:W-:Y:S01]  /*2ef0*/  HMMA.16816.F32.BF16 R52, R36, R24, R52 ;  /* 0x000000182434723c */ /* 0x000fe20000041834 */
[----:B------:R-:W-:Y:S02]  /*2f00*/  LOP3.LUT R24, R68, 0x8, RZ, 0xfc, !PT ;  /* 0x0000000844187812 */ /* 0x000fe400078efcff */
[----:B------:R-:W-:Y:S02]  /*2f10*/  FSEL R38, R17, -INF , !P0 ;  /* 0xff80000011267808 */ /* 0x000fe40004000000 */
[----:B------:R-:W-:Y:S02]  /*2f20*/  ISETP.GE.AND P6, PT, R24, R87, PT ;  /* 0x000000571800720c */ /* 0x000fe40003fc6270 */
[----:B------:R-:W-:Y:S01]  /*2f30*/  LOP3.LUT R24, R68, 0x18, RZ, 0xfc, !PT ;  /* 0x0000001844187812 */ /* 0x000fe200078efcff */
[----:B---3--:R-:W-:Y:S01]  /*2f40*/  HMMA.16816.F32.BF16 R60, R8, R40, R60 ;  /* 0x00000028083c723c */ /* 0x008fe2000004183c */
[----:B------:R-:W-:Y:S02]  /*2f50*/  FSEL R17, R14, -INF , !P6 ;  /* 0xff8000000e117808 */ /* 0x000fe40007000000 */
[----:B------:R-:W-:-:S02]  /*2f60*/  LOP3.LUT R14, R68, 0x29, RZ, 0xfc, !PT ;  /* 0x00000029440e7812 */ /* 0x000fc400078efcff */
[----:B------:R-:W-:Y:S02]  /*2f70*/  FSEL R19, R12, -INF , !P6 ;  /* 0xff8000000c137808 */ /* 0x000fe40007000000 */
[----:B------:R-:W-:Y:S01]  /*2f80*/  LOP3.LUT R12, R68, 0x30, RZ, 0xfc, !PT ;  /* 0x00000030440c7812 */ /* 0x000fe200078efcff */
[C---:B-1----:R-:W-:Y:S01]  /*2f90*/  HMMA.16816.F32.BF16 R48, R8.reuse, R22, R48 ;  /* 0x000000160830723c */ /* 0x042fe20000041830 */
[-C--:B------:R-:W-:Y:S02]  /*2fa0*/  ISETP.GE.AND P2, PT, R24, R87.reuse, PT ;  /* 0x000000571800720c */ /* 0x080fe40003f46270 */
[----:B------:R-:W-:Y:S02]  /*2fb0*/  LOP3.LUT R24, R68, 0x20, RZ, 0xfc, !PT ;  /* 0x0000002044187812 */ /* 0x000fe400078efcff */
[----:B------:R-:W-:Y:S02]  /*2fc0*/  FSEL R36, R13, -INF , !P5 ;  /* 0xff8000000d247808 */ /* 0x000fe40006800000 */
[----:B------:R-:W-:Y:S01]  /*2fd0*/  ISETP.GE.AND P0, PT, R24, R87, PT ;  /* 0x000000571800720c */ /* 0x000fe20003f06270 */
[----:B------:R-:W-:Y:S03]  /*2fe0*/  HMMA.16816.F32.BF16 R56, R8, R42, R56 ;  /* 0x0000002a0838723c */ /* 0x000fe60000041838 */
[----:B------:R-:W-:-:S02]  /*2ff0*/  FSEL R26, R62, -INF , !P4 ;  /* 0xff8000003e1a7808 */ /* 0x000fc40006000000 */
[----:B------:R-:W-:Y:S02]  /*3000*/  FSEL R60, R60, -INF , !P4 ;  /* 0xff8000003c3c7808 */ /* 0x000fe40006000000 */
[----:B------:R-:W-:Y:S01]  /*3010*/  ISETP.GE.AND P4, PT, R14, R87, PT ;  /* 0x000000570e00720c */ /* 0x000fe20003f86270 */
[C---:B------:R-:W-:Y:S01]  /*3020*/  HMMA.16816.F32.BF16 R52, R8.reuse, R20, R52 ;  /* 0x000000140834723c */ /* 0x040fe20000041834 */
[----:B------:R-:W-:Y:S02]  /*3030*/  LOP3.LUT R20, R68, 0x21, RZ, 0xfc, !PT ;  /* 0x0000002144147812 */ /* 0x000fe400078efcff */
[----:B------:R-:W-:Y:S02]  /*3040*/  FSEL R114, R51, -INF , !P4 ;  /* 0xff80000033727808 */ /* 0x000fe40006000000 */
[----:B------:R-:W-:Y:S02]  /*3050*/  FSEL R118, R49, -INF , !P4 ;  /* 0xff80000031767808 */ /* 0x000fe40006000000 */
[----:B------:R-:W-:Y:S01]  /*3060*/  ISETP.NE.AND P4, PT, R84, 0x1, PT ;  /* 0x000000015400780c */ /* 0x000fe20003f85270 */
[----:B--2---:R-:W-:Y:S01]  /*3070*/  HMMA.16816.F32.BF16 R44, R8, R4, R44 ;  /* 0x00000004082c723c */ /* 0x004fe2000004182c */
[----:B------:R-:W-:-:S02]  /*3080*/  FSEL R30, R63, -INF , !P3 ;  /* 0xff8000003f1e7808 */ /* 0x000fc40005800000 */
[----:B------:R-:W-:Y:S02]  /*3090*/  FSEL R14, R61, -INF , !P3 ;  /* 0xff8000003d0e7808 */ /* 0x000fe40005800000 */
[-C--:B------:R-:W-:Y:S02]  /*30a0*/  ISETP.GE.AND P3, PT, R12, R87.reuse, PT ;  /* 0x000000570c00720c */ /* 0x080fe40003f66270 */
[----:B------:R-:W-:Y:S01]  /*30b0*/  ISETP.GE.AND P6, PT, R20, R87, PT ;  /* 0x000000571400720c */ /* 0x000fe20003fc6270 */
[----:B------:R-:W-:Y:S01]  /*30c0*/  HMMA.16816.F32.BF16 R64, R8, R6, R64 ;  /* 0x000000060840723c */ /* 0x000fe20000041840 */
[C---:B------:R-:W-:Y:S02]  /*30d0*/  LOP3.LUT R12, R68.reuse, 0x31, RZ, 0xfc, !PT ;  /* 0x00000031440c7812 */ /* 0x040fe400078efcff */
[----:B------:R-:W-:Y:S02]  /*30e0*/  FSEL R20, R15, -INF , !P5 ;  /* 0xff8000000f147808 */ /* 0x000fe40006800000 */
[----:B------:R-:W-:-:S02]  /*30f0*/  LOP3.LUT R4, R68, 0x38, RZ, 0xfc, !PT ;  /* 0x0000003844047812 */ /* 0x000fc400078efcff */
[-C--:B------:R-:W-:Y:S02]  /*3100*/  ISETP.GE.AND P5, PT, R16, R87.reuse, PT ;  /* 0x000000571000720c */ /* 0x080fe40003fa6270 */
[----:B------:R-:W-:Y:S02]  /*3110*/  LOP3.LUT R68, R68, 0x39, RZ, 0xfc, !PT ;  /* 0x0000003944447812 */ /* 0x000fe400078efcff */
        /* <DEDUP_REMOVED lines=35> */
.L_x_6940:
        /* <DEDUP_REMOVED lines=15> */
[----:B------:R-:W-:Y:S02]  /*3440*/  IMAD.HI.U32 R13, R23, R13, R22 ;  /* 0x0000000d170d7227 */ /* 0x000fe400078e0016 */
        /* <DEDUP_REMOVED lines=44> */
.L_x_6941:
[----:B------:R-:W-:Y:S05]  /*3710*/  BSYNC.RECONVERGENT B0 ;  /* 0x0000000000007941 */ /* 0x000fea0003800200 */
.L_x_6939:
[-C--:B------:R-:W-:Y:S02]  /*3720*/  ISETP.GE.AND P3, PT, R138, R153.reuse, PT ;  /* 0x000000998a00720c */ /* 0x080fe40003f66270 */
[-C--:B------:R-:W-:Y:S02]  /*3730*/  ISETP.GE.AND P2, PT, R162, R153.reuse, PT ;  /* 0x00000099a200720c */ /* 0x080fe40003f46270 */
[----:B------:R-:W-:Y:S02]  /*3740*/  ISETP.GE.AND P1, PT, R160, R153, PT ;  /* 0x00000099a000720c */ /* 0x000fe40003f26270 */
[----:B------:R-:W-:-:S04]  /*3750*/  LEA R4, P0, R141, R144, 0x1 ;  /* 0x000000908d047211 */ /* 0x000fc800078008ff */
[----:B------:R-:W-:-:S03]  /*3760*/  LEA.HI.X R5, R141, R143, R142, 0x1, P0 ;  /* 0x0000008f8d057211 */ /* 0x000fc600000f0c8e */
[--C-:B------:R-:W-:Y:S02]  /*3770*/  @!P3 IMAD.MOV.U32 R145, RZ, RZ, R143.reuse ;  /* 0x000000ffff91b224 */ /* 0x100fe400078e008f */
[----:B------:R-:W-:Y:S02]  /*3780*/  @!P2 IMAD.MOV.U32 R6, RZ, RZ, R144 ;  /* 0x000000ffff06a224 */ /* 0x000fe400078e0090 */
[--C-:B------:R-:W-:Y:S01]  /*3790*/  @!P2 IMAD.MOV.U32 R7, RZ, RZ, R143.reuse ;  /* 0x000000ffff07a224 */ /* 0x100fe200078e008f */
        /* <DEDUP_REMOVED lines=32> */
.L_x_6938:
[----:B------:R-:W-:Y:S05]  /*39a0*/  BSYNC.RECONVERGENT B1 ;  /* 0x0000000000017941 */ /* 0x000fea0003800200 */
.L_x_6937:
[----:B------:R-:W3:Y:S01]  /*39b0*/  LD.E R100, desc[UR4][R2.64+0xdc] ;  /* 0x0000dc0402647980 */ /* 0x000ee2000c101900 */
        /* <DEDUP_REMOVED lines=19> */
[----:B------:R-:W2:Y:S03]  /*3af0*/  SHFL.BFLY PT, R5, R6, 0x2, 0x1f ;  /* 0x0c401f0006057f89 */ /* 0x000ea600000e0000 */
[----:B------:R-:W-:Y:S01]  /*3b00*/  IADD3 R98, PT, PT, R0, R109, RZ ;  /* 0x0000006d00627210 */ /* 0x000fe20007ffe0ff */
[----:B------:R-:W-:Y:S04]  /*3b10*/  LDSM.16.MT88.4 R56, [R109+0x7000] ;  /* 0x007000006d38783b */ /* 0x000fe80000004200 */
[----:B------:R-:W-:Y:S04]  /*3b20*/  LDSM.16.MT88.4 R64, [R98+0x7000] ;  /* 0x007000006240783b */ /* 0x000fe80000004200 */
[----:B------:R-:W-:Y:S04]  /*3b30*/  LDSM.16.MT88.4 R40, [R109+0x6000] ;  /* 0x006000006d28783b */ /* 0x000fe80000004200 */
[----:B------:R-:W-:Y:S01]  /*3b40*/  LDSM.16.MT88.4 R48, [R98+0x6000] ;  /* 0x006000006230783b */ /* 0x000fe20000004200 */
[----:B-1----:R-:W-:-:S03]  /*3b50*/  FMNMX.FTZ R7, R8, R7, !PT ;  /* 0x0000000708077209 */ /* 0x002fc60007810000 */
[----:B------:R-:W-:Y:S01]  /*3b60*/  LDSM.16.MT88.4 R72, [R109+0x8000] ;  /* 0x008000006d48783b */ /* 0x000fe20000004200 */
[----:B--2---:R-:W-:-:S03]  /*3b70*/  FMNMX.FTZ R5, R6, R5, !PT ;  /* 0x0000000506057209 */ /* 0x004fc60007810000 */
[----:B------:R-:W1:Y:S04]  /*3b80*/  SHFL.BFLY PT, R86, R7, 0x1, 0x1f ;  /* 0x0c201f0007567f89 */ /* 0x000e6800000e0000 */
[----:B------:R-:W2:Y:S04]  /*3b90*/  SHFL.BFLY PT, R4, R5, 0x1, 0x1f ;  /* 0x0c201f0005047f89 */ /* 0x000ea800000e0000 */
[----:B------:R-:W-:Y:S01]  /*3ba0*/  LDSM.16.MT88.4 R8, [R98+0x7400] ;  /* 0x007400006208783b */ /* 0x000fe20000004200 */
[----:B-1----:R-:W-:Y:S02]  /*3bb0*/  FMNMX.FTZ R86, R7, R86, !PT ;  /* 0x0000005607567209 */ /* 0x002fe40007810000 */
[----:B--2---:R-:W-:-:S02]  /*3bc0*/  FMNMX.FTZ R85, R5, R4, !PT ;  /* 0x0000000405557209 */ /* 0x004fc40007810000 */
[----:B------:R-:W-:Y:S01]  /*3bd0*/  FSETP.NEU.FTZ.AND P0, PT, R86, -INF , PT ;  /* 0xff8000005600780b */ /* 0x000fe20003f1d000 */
[----:B------:R-:W1:Y:S01]  /*3be0*/  LDSM.16.MT88.4 R4, [R98+0x8000] ;  /* 0x008000006204783b */ /* 0x000e620000004200 */
[C---:B---3--:R-:W-:Y:S01]  /*3bf0*/  FMUL.FTZ R121, R100.reuse, R86 ;  /* 0x0000005664797220 */ /* 0x048fe20000410000 */
        /* <DEDUP_REMOVED lines=28> */
[-C--:B------:R-:W-:Y:S01]  /*3dc0*/  FFMA.FTZ R107, R110, R100.reuse, -R121 ;  /* 0x000000646e6b7223 */ /* 0x080fe20000010879 */
[----:B------:R-:W-:Y:S01]  /*3dd0*/  MUFU.EX2 R95, R95 ;  /* 0x0000005f005f7308 */ /* 0x000fe20000000800 */
[----:B------:R-:W4:Y:S01]  /*3de0*/  LDSM.16.MT88.4 R20, [R109+0x6400] ;  /* 0x006400006d14783b */ /* 0x000f220000004200 */
[----:B---3--:R-:W-:Y:S01]  /*3df0*/  F2FP.BF16.F32.PACK_AB R80, R96, R97 ;  /* 0x000000616050723e */ /* 0x008fe200000010ff */
[-CC-:B------:R-:W-:Y:S01]  /*3e00*/  FFMA.FTZ R117, R108, R100.reuse, -R103.reuse ;  /* 0x000000646c757223 */ /* 0x180fe20000010867 */
[----:B------:R-:W3:Y:S01]  /*3e10*/  MUFU.EX2 R94, R94 ;  /* 0x0000005e005e7308 */ /* 0x000ee20000000800 */
[----:B------:R-:W4:Y:S01]  /*3e20*/  LDSM.16.MT88.4 R24, [R98+0x8400] ;  /* 0x008400006218783b */ /* 0x000f220000004200 */
[-CC-:B------:R-:W-:Y:S01]  /*3e30*/  FFMA.FTZ R111, R116, R100.reuse, -R103.reuse ;  /* 0x00000064746f7223 */ /* 0x180fe20000010867 */
[-C--:B------:R-:W-:Y:S01]  /*3e40*/  FFMA.FTZ R114, R114, R100.reuse, -R103 ;  /* 0x0000006472727223 */ /* 0x080fe20000010867 */
[----:B------:R-:W-:Y:S01]  /*3e50*/  MUFU.EX2 R91, R91 ;  /* 0x0000005b005b7308 */ /* 0x000fe20000000800 */
[-CC-:B------:R-:W-:Y:S01]  /*3e60*/  FFMA.FTZ R120, R118, R100.reuse, -R121.reuse ;  /* 0x0000006476787223 */ /* 0x180fe20000010879 */
[----:B-----5:R-:W-:Y:S01]  /*3e70*/  F2FP.BF16.F32.PACK_AB R82, R92, R93 ;  /* 0x0000005d5c52723e */ /* 0x020fe200000010ff */
[-C--:B------:R-:W-:Y:S01]  /*3e80*/  FFMA.FTZ R122, R122, R100.reuse, -R121 ;  /* 0x000000647a7a7223 */ /* 0x080fe20000010879 */
[----:B------:R-:W5:Y:S01]  /*3e90*/  MUFU.EX2 R90, R90 ;  /* 0x0000005a005a7308 */ /* 0x000f620000000800 */
[-C--:B------:R-:W-:Y:S01]  /*3ea0*/  FFMA.FTZ R118, R106, R100.reuse, -R103 ;  /* 0x000000646a767223 */ /* 0x080fe20000010867 */
[-CC-:B------:R-:W-:Y:S01]  /*3eb0*/  FFMA.FTZ R119, R119, R100.reuse, -R121.reuse ;  /* 0x0000006477777223 */ /* 0x180fe20000010879 */
[-C--:B------:R-:W-:Y:S01]  /*3ec0*/  FFMA.FTZ R115, R115, R100.reuse, -R121 ;  /* 0x0000006473737223 */ /* 0x080fe20000010879 */
[----:B------:R-:W-:Y:S01]  /*3ed0*/  MUFU.EX2 R35, R35 ;  /* 0x0000002300237308 */ /* 0x000fe20000000800 */
[-CC-:B------:R-:W-:Y:S01]  /*3ee0*/  FFMA.FTZ R161, R99, R100.reuse, -R103.reuse ;  /* 0x0000006463a17223 */ /* 0x180fe20000010867 */
[----:B---3--:R-:W-:Y:S01]  /*3ef0*/  F2FP.BF16.F32.PACK_AB R81, R94, R95 ;  /* 0x0000005f5e51723e */ /* 0x008fe200000010ff */
[----:B------:R-:W-:Y:S01]  /*3f00*/  FFMA.FTZ R116, R102, R100, -R103 ;  /* 0x0000006466747223 */ /* 0x000fe20000010867 */
[----:B------:R-:W3:Y:S01]  /*3f10*/  MUFU.EX2 R34, R34 ;  /* 0x0000002200227308 */ /* 0x000ee20000000800 */
[----:B------:R-:W-:Y:S01]  /*3f20*/  FADD.FTZ R96, R97, R96 ;  /* 0x0000006061607221 */ /* 0x000fe20000010000 */
[----:B------:R-:W-:-:S02]  /*3f30*/  FADD.FTZ R94, R95, R94 ;  /* 0x0000005e5f5e7221 */ /* 0x000fc40000010000 */
[----:B------:R-:W-:Y:S01]  /*3f40*/  MUFU.EX2 R33, R33 ;  /* 0x0000002100217308 */ /* 0x000fe20000000800 */
[----:B------:R-:W-:Y:S01]  /*3f50*/  FADD.FTZ R93, R93, R96 ;  /* 0x000000605d5d7221 */ /* 0x000fe20000010000 */
[----:B-----5:R-:W-:Y:S02]  /*3f60*/  F2FP.BF16.F32.PACK_AB R83, R90, R91 ;  /* 0x0000005b5a53723e */ /* 0x020fe400000010ff */
        /* <DEDUP_REMOVED lines=14> */
[----:B------:R1:W-:Y:S01]  /*4050*/  MUFU.EX2 R108, R118 ;  /* 0x00000076006c7308 */ /* 0x0003e20000000800 */
[C---:B------:R-:W-:Y:S03]  /*4060*/  HMMA.16816.F32.BF16 R36, R80.reuse, R40, RZ ;  /* 0x000000285024723c */ /* 0x040fe600000418ff */
[----:B------:R-:W4:Y:S04]  /*4070*/  MUFU.EX2 R117, R117 ;  /* 0x0000007500757308 */ /* 0x000f280000000800 */
[----:B------:R-:W-:Y:S01]  /*4080*/  MUFU.EX2 R111, R111 ;  /* 0x0000006f006f7308 */ /* 0x000fe20000000800 */
[----:B------:R-:W-:Y:S03]  /*4090*/  HMMA.16816.F32.BF16 R44, R80, R48, RZ ;  /* 0x00000030502c723c */ /* 0x000fe600000418ff */
[----:B------:R-:W4:Y:S01]  /*40a0*/  MUFU.EX2 R114, R114 ;  /* 0x0000007200727308 */ /* 0x000f220000000800 */
[----:B-1----:R-:W-:-:S03]  /*40b0*/  FFMA.FTZ R118, R104, R100, -R103 ;  /* 0x0000006468767223 */ /* 0x002fc60000010867 */
[----:B------:R-:W-:Y:S01]  /*40c0*/  MUFU.EX2 R115, R115 ;  /* 0x0000007300737308 */ /* 0x000fe20000000800 */
[C---:B------:R-:W-:Y:S03]  /*40d0*/  HMMA.16816.F32.BF16 R68, R80.reuse, R72, RZ ;  /* 0x000000485044723c */ /* 0x040fe600000418ff */
[----:B------:R-:W-:Y:S04]  /*40e0*/  MUFU.EX2 R102, R118 ;  /* 0x0000007600667308 */ /* 0x000fe80000000800 */
[----:B------:R-:W-:Y:S01]  /*40f0*/  MUFU.EX2 R161, R161 ;  /* 0x000000a100a17308 */ /* 0x000fe20000000800 */
[C---:B------:R-:W-:Y:S08]  /*4100*/  HMMA.16816.F32.BF16 R40, R80.reuse, R42, RZ ;  /* 0x0000002a5028723c */ /* 0x040ff000000418ff */
        /* <DEDUP_REMOVED lines=27> */
[C---:B------:R-:W-:Y:S08]  /*42c0*/  HMMA.16816.F32.BF16 R76, R4.reuse, R24, R76 ;  /* 0x00000018044c723c */ /* 0x040ff0000004184c */
[----:B------:R-:W-:Y:S01]  /*42d0*/  HMMA.16816.F32.BF16 R80, R4, R26, R80 ;  /* 0x0000001a0450723c */ /* 0x000fe20000041850 */
[----:B------:R-:W-:Y:S01]  /*42e0*/  F2FP.BF16.F32.PACK_AB R4, R110, R105 ;  /* 0x000000696e04723e */ /* 0x000fe200000010ff */
[----:B------:R-:W-:Y:S01]  /*42f0*/  LDSM.16.MT88.4 R24, [R109+0x6c00] ;  /* 0x006c00006d18783b */ /* 0x000fe20000004200 */
[----:B------:R-:W-:Y:S01]  /*4300*/  F2FP.BF16.F32.PACK_AB R5, R117, R108 ;  /* 0x0000006c7505723e */ /* 0x000fe200000010ff */
[----:B------:R-:W-:Y:S01]  /*4310*/  FADD.FTZ R105, R105, R0 ;  /* 0x0000000069697221 */ /* 0x000fe20000010000 */
[----:B------:R-:W-:-:S02]  /*4320*/  F2FP.BF16.F32.PACK_AB R6, R106, R107 ;  /* 0x0000006b6a06723e */ /* 0x000fc400000010ff */
[----:B------:R-:W-:Y:S01]  /*4330*/  F2FP.BF16.F32.PACK_AB R7, R114, R111 ;  /* 0x0000006f7207723e */ /* 0x000fe200000010ff */
[----:B------:R-:W-:-:S06]  /*4340*/  FADD.FTZ R110, R110, R105 ;  /* 0x000000696e6e7221 */ /* 0x000fcc0000010000 */
[C---:B-1----:R-:W-:Y:S08]  /*4350*/  HMMA.16816.F32.BF16 R52, R4.reuse, R12, R52 ;  /* 0x0000000c0434723c */ /* 0x042ff00000041834 */
[C---:B------:R-:W-:Y:S01]  /*4360*/  HMMA.16816.F32.BF16 R56, R4.reuse, R14, R56 ;  /* 0x0000000e0438723c */ /* 0x040fe20000041838 */
[----:B------:R-:W1:Y:S07]  /*4370*/  LDSM.16.MT88.4 R12, [R98+0x8800] ;  /* 0x00880000620c783b */ /* 0x000e6e0000004200 */
[C---:B--2---:R-:W-:Y:S08]  /*4380*/  HMMA.16816.F32.BF16 R60, R4.reuse, R8, R60 ;  /* 0x00000008043c723c */ /* 0x044ff0000004183c */
[C---:B------:R-:W-:Y:S01]  /*4390*/  HMMA.16816.F32.BF16 R64, R4.reuse, R10, R64 ;  /* 0x0000000a0440723c */ /* 0x040fe20000041840 */
[----:B------:R-:W2:Y:S07]  /*43a0*/  LDSM.16.MT88.4 R8, [R109+0x8c00] ;  /* 0x008c00006d08783b */ /* 0x000eae0000004200 */
[C---:B---3--:R-:W-:Y:S01]  /*43b0*/  HMMA.16816.F32.BF16 R44, R4.reuse, R16, R44 ;  /* 0x00000010042c723c */ /* 0x048fe2000004182c */
[-CC-:B------:R-:W-:Y:S01]  /*43c0*/  FFMA.FTZ R16, R112, R100.reuse, -R121.reuse ;  /* 0x0000006470107223 */ /* 0x180fe20000010879 */
[-C--:B------:R-:W-:Y:S01]  /*43d0*/  FFMA.FTZ R121, R113, R100.reuse, -R121 ;  /* 0x0000006471797223 */ /* 0x080fe20000010879 */
[----:B------:R-:W-:Y:S04]  /*43e0*/  MUFU.EX2 R112, R119 ;  /* 0x0000007700707308 */ /* 0x000fe80000000800 */
[----:B------:R3:W1:Y:S01]  /*43f0*/  MUFU.EX2 R113, R16 ;  /* 0x0000001000717308 */ /* 0x0006620000000800 */
[C---:B------:R-:W-:Y:S03]  /*4400*/  HMMA.16816.F32.BF16 R48, R4.reuse, R18, R48 ;  /* 0x000000120430723c */ /* 0x040fe60000041830 */
[----:B------:R-:W-:Y:S05]  /*4410*/  MUFU.EX2 R104, R121 ;  /* 0x0000007900687308 */ /* 0x000fea0000000800 */
[C---:B----4-:R-:W-:Y:S01]  /*4420*/  HMMA.16816.F32.BF16 R68, R4.reuse, R28, R68 ;  /* 0x0000001c0444723c */ /* 0x050fe20000041844 */
[----:B------:R-:W-:Y:S01]  /*4430*/  FFMA.FTZ R28, R101, R100, -R103 ;  /* 0x00000064651c7223 */ /* 0x000fe20000010867 */
[----:B------:R-:W4:Y:S01]  /*4440*/  MUFU.EX2 R29, R116 ;  /* 0x00000074001d7308 */ /* 0x000f220000000800 */
[----:B---3--:R-:W3:Y:S04]  /*4450*/  LDSM.16.MT88.4 R16, [R98+0x6c00] ;  /* 0x006c00006210783b */ /* 0x008ee80000004200 */
[----:B------:R-:W2:Y:S01]  /*4460*/  MUFU.EX2 R28, R28 ;  /* 0x0000001c001c7308 */ /* 0x000ea20000000800 */
[C---:B------:R-:W-:Y:S08]  /*4470*/  HMMA.16816.F32.BF16 R72, R4.reuse, R30, R72 ;  /* 0x0000001e0448723c */ /* 0x040ff00000041848 */
[C---:B-----5:R-:W-:Y:S08]  /*4480*/  HMMA.16816.F32.BF16 R36, R4.reuse, R20, R36 ;  /* 0x000000140424723c */ /* 0x060ff00000041824 */
[C---:B------:R-:W-:Y:S01]  /*4490*/  HMMA.16816.F32.BF16 R40, R4.reuse, R22, R40 ;  /* 0x000000160428723c */ /* 0x040fe20000041828 */
[----:B------:R-:W-:Y:S07]  /*44a0*/  LDSM.16.MT88.4 R20, [R109+0x7c00] ;  /* 0x007c00006d14783b */ /* 0x000fee0000004200 */
[C---:B-1----:R-:W-:Y:S08]  /*44b0*/  HMMA.16816.F32.BF16 R76, R4.reuse, R12, R76 ;  /* 0x0000000c044c723c */ /* 0x042ff0000004184c */
[----:B------:R-:W-:Y:S01]  /*44c0*/  HMMA.16816.F32.BF16 R80, R4, R14, R80 ;  /* 0x0000000e0450723c */ /* 0x000fe20000041850 */
[----:B------:R-:W-:Y:S01]  /*44d0*/  F2FP.BF16.F32.PACK_AB R4, R113, R112 ;  /* 0x000000707104723e */ /* 0x000fe200000010ff */
[----:B------:R-:W1:Y:S01]  /*44e0*/  LDSM.16.MT88.4 R12, [R98+0x7c00] ;  /* 0x007c0000620c783b */ /* 0x000e620000004200 */
        /* <DEDUP_REMOVED lines=34> */
[C---:B------:R-:W-:Y:S08]  /*4710*/  HMMA.16816.F32.BF16 R64, R4.reuse, R14, R64 ;  /* 0x0000000e0440723c */ /* 0x040ff00000041840 */
        /* <DEDUP_REMOVED lines=9> */
.L_x_6949:
        /* <DEDUP_REMOVED lines=10> */
[C---:B------:R-:W-:Y:S02]  /*4850*/  LOP3.LUT R8, R137.reuse, 0xc0, RZ, 0xc0, !PT ;  /* 0x000000c089087812 */ /* 0x040fe400078ec0ff */
[----:B------:R-:W-:Y:S02]  /*4860*/  LOP3.LUT R138, R137, 0x18, RZ, 0xc0, !PT ;  /* 0x00000018898a7812 */ /* 0x000fe400078ec0ff */
[----:B------:R-:W-:Y:S01]  /*4870*/  LOP3.LUT R155, R8, R155, RZ, 0xfc, !PT ;  /* 0x0000009b089b7212 */ /* 0x000fe200078efcff */
[----:B--2---:R-:W-:Y:S04]  /*4880*/  @!P6 IMAD.SHL.U32 R5, R5, 0x40, RZ ;  /* 0x000000400505e824 */ /* 0x004fe800078e00ff */
[----:B------:R-:W-:Y:S05]  /*4890*/  @!P6 IMAD.X R5, RZ, RZ, ~R5, P0 ;  /* 0x000000ffff05e224 */ /* 0x000fea00000e0e05 */
[----:B------:R-:W-:Y:S01]  /*48a0*/  @!P6 SHF.R.S64 R7, R4, 0x1f, R5 ;  /* 0x0000001f0407e819 */ /* 0x000fe20000001005 */
[----:B------:R-:W-:Y:S03]  /*48b0*/  IMAD.MOV.U32 R4, RZ, RZ, R159 ;  /* 0x000000ffff047224 */ /* 0x000fe600078e009f */
[----:B------:R-:W-:Y:S04]  /*48c0*/  @!P6 IADD3 R7, P0, PT, R158, R7, RZ ;  /* 0x000000079e07e210 */ /* 0x000fe80007f1e0ff */
[----:B------:R-:W-:Y:S01]  /*48d0*/  @!P6 LEA.HI.X.SX32 R6, R5, R159, 0x1, P0 ;  /* 0x0000009f0506e211 */ /* 0x000fe200000f0eff */
[----:B------:R-:W-:Y:S02]  /*48e0*/  IMAD.MOV.U32 R5, RZ, RZ, R158 ;  /* 0x000000ffff057224 */ /* 0x000fe400078e009e */
[----:B------:R-:W-:Y:S02]  /*48f0*/  @!P6 IMAD.MOV.U32 R158, RZ, RZ, R7 ;  /* 0x000000ffff9ee224 */ /* 0x000fe400078e0007 */
[----:B------:R-:W-:Y:S01]  /*4900*/  @!P6 IMAD.MOV.U32 R159, RZ, RZ, R6 ;  /* 0x000000ffff9fe224 */ /* 0x000fe200078e0006 */
        /* <DEDUP_REMOVED lines=63> */
.L_x_6944:
[----:B------:R-:W-:Y:S05]  /*4d00*/  BSYNC.RECONVERGENT B0 ;  /* 0x0000000000007941 */ /* 0x000fea0003800200 */
.L_x_6943:
[----:B------:R-:W1:Y:S01]  /*4d10*/  S2UR UR6, SR_CgaCtaId ;  /* 0x00000000000679c3 */ /* 0x000e620000008800 */
[----:B------:R-:W-:Y:S01]  /*4d20*/  UMOV UR7, 0x400 ;  /* 0x0000040000077882 */ /* 0x000fe20000000000 */
[----:B------:R-:W-:Y:S01]  /*4d30*/  LOP3.LUT R160, R137, 0x1f20, RZ, 0xc0, !PT ;  /* 0x00001f2089a07812 */ /* 0x000fe200078ec0ff */
[C---:B------:R-:W-:Y:S01]  /*4d40*/  IMAD.SHL.U32 R131, R128.reuse, 0x10, RZ ;  /* 0x0000001080837824 */ /* 0x040fe200078e00ff */
[----:B------:R-:W-:Y:S01]  /*4d50*/  LOP3.LUT R145, R155, R138, RZ, 0x3c, !PT ;  /* 0x0000008a9b917212 */ /* 0x000fe200078e3cff */
[----:B------:R-:W-:Y:S01]  /*4d60*/  IMAD.SHL.U32 R90, R128, 0x20, RZ ;  /* 0x00000020805a7824 */ /* 0x000fe200078e00ff */
[----:B------:R-:W-:Y:S01]  /*4d70*/  ISETP.GE.AND P5, PT, R138, R153, PT ;  /* 0x000000998a00720c */ /* 0x000fe20003fa6270 */
[----:B------:R-:W-:Y:S01]  /*4d80*/  IMAD.SHL.U32 R129, R128, 0x4, RZ ;  /* 0x0000000480817824 */ /* 0x000fe200078e00ff */
[----:B------:R-:W-:Y:S01]  /*4d90*/  LOP3.LUT R145, R160, R145, RZ, 0xfc, !PT ;  /* 0x00000091a0917212 */ /* 0x000fe200078efcff */
[----:B------:R-:W-:Y:S01]  /*4da0*/  IMAD.MOV.U32 R104, RZ, RZ, 0x20 ;  /* 0x00000020ff687424 */ /* 0x000fe200078e00ff */
[----:B------:R-:W-:Y:S01]  /*4db0*/  LOP3.LUT R162, R138, 0x20, RZ, 0xfc, !PT ;  /* 0x000000208aa27812 */ /* 0x000fe200078efcff */
[----:B------:R-:W-:Y:S01]  /*4dc0*/  VIADD R150, R150, 0x1 ;  /* 0x0000000196967836 */ /* 0x000fe20000000000 */
[----:B------:R-:W-:Y:S01]  /*4dd0*/  LOP3.LUT R160, R138, 0x40, RZ, 0xfc, !PT ;  /* 0x000000408aa07812 */ /* 0x000fe200078efcff */
[----:B------:R-:W-:Y:S01]  /*4de0*/  BSSY.RECONVERGENT B1, `(.L_x_6945) ;  /* 0x0000103000017945 */ /* 0x000fe20003800200 */
[-C--:B------:R-:W-:Y:S02]  /*4df0*/  ISETP.GE.AND P4, PT, R162, R153.reuse, PT ;  /* 0x00000099a200720c */ /* 0x080fe40003f86270 */
[----:B------:R-:W-:Y:S02]  /*4e00*/  ISETP.GE.AND P3, PT, R160, R153, PT ;  /* 0x00000099a000720c */ /* 0x000fe40003f66270 */
[C---:B------:R-:W-:Y:S02]  /*4e10*/  LEA R168, P0, R139.reuse, R158, 0x1 ;  /* 0x0000009e8ba87211 */ /* 0x040fe400078008ff */
[----:B------:R-:W-:Y:S02]  /*4e20*/  SHF.R.U32.HI R130, RZ, 0x1, R128 ;  /* 0x00000001ff827819 */ /* 0x000fe40000011680 */
[----:B------:R-:W-:Y:S01]  /*4e30*/  LEA.HI.X R169, R139, R159, R140, 0x1, P0 ;  /* 0x0000009f8ba97211 */ /* 0x000fe200000f0c8c */
[----:B-1----:R-:W-:Y:S01]  /*4e40*/  ULEA UR6, UR6, UR7, 0x18 ;  /* 0x0000000706067291 */ /* 0x002fe2000f8ec0ff */
[C---:B------:R-:W-:Y:S02]  /*4e50*/  LOP3.LUT R85, R131.reuse, 0x100, RZ, 0xc0, !PT ;  /* 0x0000010083557812 */ /* 0x040fe400078ec0ff */
[----:B------:R-:W-:Y:S02]  /*4e60*/  LOP3.LUT R91, R130, 0x8, RZ, 0xc0, !PT ;  /* 0x00000008825b7812 */ /* 0x000fe400078ec0ff */
[----:B------:R-:W-:Y:S01]  /*4e70*/  LOP3.LUT R131, R131, 0x3e00, RZ, 0xc0, !PT ;  /* 0x00003e0083837812 */ /* 0x000fe200078ec0ff */
[----:B------:R-:W-:Y:S01]  /*4e80*/  IMAD.U32 R132, RZ, RZ, UR6 ;  /* 0x00000006ff847e24 */ /* 0x000fe2000f8e00ff */
[----:B------:R-:W-:Y:S02]  /*4e90*/  LOP3.LUT R86, R85, 0x20, R90, 0xf8, !PT ;  /* 0x0000002055567812 */ /* 0x000fe400078ef85a */
[----:B------:R-:W-:Y:S01]  /*4ea0*/  LOP3.LUT R84, R129, 0x18, RZ, 0xc0, !PT ;  /* 0x0000001881547812 */ /* 0x000fe200078ec0ff */
[----:B------:R-:W-:Y:S01]  /*4eb0*/  IMAD R166, R145, 0x2, R132 ;  /* 0x0000000291a67824 */ /* 0x000fe200078e0284 */
[--C-:B------:R-:W-:Y:S02]  /*4ec0*/  LOP3.LUT R91, R91, 0xc0, R90.reuse, 0xf8, !PT ;  /* 0x000000c05b5b7812 */ /* 0x100fe400078ef85a */
[----:B------:R-:W-:Y:S02]  /*4ed0*/  LOP3.LUT R87, R90, 0xc0, RZ, 0xc0, !PT ;  /* 0x000000c05a577812 */ /* 0x000fe400078ec0ff */
[----:B------:R-:W-:Y:S01]  /*4ee0*/  @!PT LDS RZ, [RZ] ;  /* 0x00000000fffff984 */ /* 0x000fe20000000800 */
[----:B------:R-:W-:Y:S01]  /*4ef0*/  @!PT LDS RZ, [RZ] ;  /* 0x00000000fffff984 */ /* 0x000fe20000000800 */
[----:B------:R-:W-:Y:S01]  /*4f00*/  @!PT LDS RZ, [RZ] ;  /* 0x00000000fffff984 */ /* 0x000fe20000000800 */
[----:B------:R1:W-:Y:S01]  /*4f10*/  @!P5 LDGSTS.E.BYPASS.LTC128B.128 [R166+0x6000], desc[UR4][R158.64] ;  /* 0x060000009ea6dfae */ /* 0x0003e2000b981a04 */
[----:B------:R-:W-:Y:S02]  /*4f20*/  LOP3.LUT R85, R131, 0x20, R90, 0xf8, !PT ;  /* 0x0000002083557812 */ /* 0x000fe400078ef85a */
[----:B------:R-:W-:Y:S01]  /*4f30*/  LOP3.LUT R88, R91, R84, RZ, 0x3c, !PT ;  /* 0x000000545b587212 */ /* 0x000fe200078e3cff */
[----:B------:R-:W-:Y:S01]  /*4f40*/  @P5 STS.128 [R166+0x6000], RZ ;  /* 0x006000ffa6005388 */ /* 0x000fe20000000c00 */
[----:B------:R-:W-:Y:S02]  /*4f50*/  LOP3.LUT R87, R87, 0x8, R128, 0xf8, !PT ;  /* 0x0000000857577812 */ /* 0x000fe400078ef880 */
[----:B------:R-:W-:Y:S01]  /*4f60*/  LOP3.LUT R85, R85, 0x100, R90, 0xf8, !PT ;  /* 0x0000010055557812 */ /* 0x000fe200078ef85a */
[----:B------:R-:W-:Y:S01]  /*4f70*/  @!PT LDS RZ, [RZ] ;  /* 0x00000000fffff984 */ /* 0x000fe20000000800 */
[----:B------:R-:W-:Y:S01]  /*4f80*/  @!PT LDS RZ, [RZ] ;  /* 0x00000000fffff984 */ /* 0x000fe20000000800 */
[----:B------:R-:W-:Y:S01]  /*4f90*/  @!PT LDS RZ, [RZ] ;  /* 0x00000000fffff984 */ /* 0x000fe20000000800 */
[----:B------:R1:W-:Y:S01]  /*4fa0*/  @!P4 LDGSTS.E.BYPASS.LTC128B.128 [R166+0x7000], desc[UR4][R158.64+0x40] ;  /* 0x070000409ea6cfae */ /* 0x0003e2000b981a04 */
[----:B------:R-:W-:Y:S02]  /*4fb0*/  LOP3.LUT R87, R86, R87, R84, 0xf6, !PT ;  /* 0x0000005756577212 */ /* 0x000fe400078ef654 */
[----:B------:R-:W-:Y:S01]  /*4fc0*/  LOP3.LUT R85, R85, R88, RZ, 0xfc, !PT ;  /* 0x0000005855557212 */ /* 0x000fe200078efcff */
[----:B------:R-:W-:Y:S01]  /*4fd0*/  @P4 STS.128 [R166+0x7000], RZ ;  /* 0x007000ffa6004388 */ /* 0x000fe20000000c00 */
[----:B------:R-:W-:Y:S01]  /*4fe0*/  LOP3.LUT P0, RZ, R128, 0x4, RZ, 0xc0, !PT ;  /* 0x0000000480ff7812 */ /* 0x000fe2000780c0ff */
[--C-:B------:R-:W-:Y:S01]  /*4ff0*/  IMAD R134, R87, 0x2, R132.reuse ;  /* 0x0000000257867824 */ /* 0x100fe200078e0284 */
[----:B------:R-:W-:Y:S01]  /*5000*/  ISETP.NE.AND P1, PT, R150, RZ, PT ;  /* 0x000000ff9600720c */ /* 0x000fe20003f25270 */
[----:B------:R-:W-:Y:S01]  /*5010*/  @!PT LDS RZ, [RZ] ;  /* 0x00000000fffff984 */ /* 0x000fe20000000800 */
[----:B------:R-:W-:Y:S01]  /*5020*/  @!PT LDS RZ, [RZ] ;  /* 0x00000000fffff984 */ /* 0x000fe20000000800 */
[----:B------:R-:W-:Y:S01]  /*5030*/  @!PT LDS RZ, [RZ] ;  /* 0x00000000fffff984 */ /* 0x000fe20000000800 */
[----:B------:R1:W-:Y:S01]  /*5040*/  @!P3 LDGSTS.E.BYPASS.LTC128B.128 [R166+0x8000], desc[UR4][R158.64+0x80] ;  /* 0x080000809ea6bfae */ /* 0x0003e2000b981a04 */
[----:B------:R-:W-:Y:S01]  /*5050*/  IMAD R135, R85, 0x2, R132 ;  /* 0x0000000255877824 */ /* 0x000fe200078e0284 */
[----:B------:R-:W-:Y:S02]  /*5060*/  SEL R104, R104, 0xffffffe0, !P0 ;  /* 0xffffffe068687807 */ /* 0x000fe40004000000 */
[----:B------:R-:W-:Y:S03]  /*5070*/  @P3 STS.128 [R166+0x8000], RZ ;  /* 0x008000ffa6003388 */ /* 0x000fe60000000c00 */
[--C-:B------:R-:W-:Y:S01]  /*5080*/  IMAD.IADD R133, R135, 0x1, R104.reuse ;  /* 0x0000000187857824 */ /* 0x100fe200078e0268 */
[----:B------:R-:W-:Y:S01]  /*5090*/  @!PT LDS RZ, [RZ] ;  /* 0x00000000fffff984 */ /* 0x000fe20000000800 */
[----:B------:R-:W-:Y:S01]  /*50a0*/  @!PT LDS RZ, [RZ] ;  /* 0x00000000fffff984 */ /* 0x000fe20000000800 */
[----:B------:R-:W-:Y:S01]  /*50b0*/  @!PT LDS RZ, [RZ] ;  /* 0x00000000fffff984 */ /* 0x000fe20000000800 */
[----:B------:R1:W-:Y:S01]  /*50c0*/  @!P5 LDGSTS.E.BYPASS.LTC128B.128 [R166+0x6800], desc[UR4][R168.64] ;  /* 0x06800000a8a6dfae */ /* 0x0003e2000b981a04 */
[----:B------:R-:W-:Y:S03]  /*50d0*/  IMAD.IADD R91, R134, 0x1, R104 ;  /* 0x00000001865b7824 */ /* 0x000fe600078e0268 */
        /* <DEDUP_REMOVED lines=17> */
[----:B------:R-:W-:Y:S04]  /*51f0*/  LDSM.16.M88.4 R108, [R133] ;  /* 0x00000000856c783b */ /* 0x000fe80000000200 */
[----:B------:R-:W1:Y:S04]  /*5200*/  LDSM.16.M88.4 R112, [R91+0x3000] ;  /* 0x003000005b70783b */ /* 0x000e680000000200 */
[----:B------:R-:W1:Y:S04]  /*5210*/  LDSM.16.M88.4 R116, [R91+0x3400] ;  /* 0x003400005b74783b */ /* 0x000e680000000200 */
[----:B------:R-:W1:Y:S04]  /*5220*/  LDSM.16.M88.4 R120, [R91+0x3800] ;  /* 0x003800005b78783b */ /* 0x000e680000000200 */
[----:B------:R-:W-:Y:S01]  /*5230*/  LDSM.16.M88.4 R124, [R134+0x4000] ;  /* 0x00400000867c783b */ /* 0x000fe20000000200 */
[C---:B--2---:R-:W-:Y:S08]  /*5240*/  HMMA.16816.F32.BF16 R4, R84.reuse, R92, RZ ;  /* 0x0000005c5404723c */ /* 0x044ff000000418ff */
        /* <DEDUP_REMOVED lines=10> */
[----:B------:R-:W4:Y:S04]  /*52f0*/  LDSM.16.M88.4 R84, [R134+0x4400] ;  /* 0x004400008654783b */ /* 0x000f280000000200 */
[----:B------:R-:W5:Y:S03]  /*5300*/  LDSM.16.M88.4 R104, [R134+0x4c00] ;  /* 0x004c00008668783b */ /* 0x000f660000000200 */
        /* <DEDUP_REMOVED lines=11> */
[----:B------:R-:W2:Y:S04]  /*53c0*/  LDSM.16.M88.4 R92, [R91+0x4400] ;  /* 0x004400005b5c783b */ /* 0x000ea80000000200 */
[----:B------:R-:W2:Y:S03]  /*53d0*/  LDSM.16.M88.4 R108, [R91+0x4800] ;  /* 0x004800005b6c783b */ /* 0x000ea60000000200 */
        /* <DEDUP_REMOVED lines=24> */
[----:B------:R-:W2:Y:S04]  /*5560*/  LDSM.16.M88.4 R112, [R91+0x5800] ;  /* 0x005800005b70783b */ /* 0x000ea80000000200 */
[----:B------:R-:W5:Y:S03]  /*5570*/  LDSM.16.M88.4 R120, [R91+0x5c00] ;  /* 0x005c00005b78783b */ /* 0x000f660000000200 */
[C---:B---3--:R-:W-:Y:S01]  /*5580*/  HMMA.16816.F32.BF16 R4, R84.reuse, R96, R4 ;  /* 0x000000605404723c */ /* 0x048fe20000041804 */
[----:B------:R-:W-:Y:S04]  /*5590*/  DEPBAR.LE SB0, 0x0 ;  /* 0x000080000000791a */ /* 0x000fe80000000000 */
[----:B------:R-:W-:Y:S03]  /*55a0*/  BAR.SYNC.DEFER_BLOCKING 0x0 ;  /* 0x0000000000007b1d */ /* 0x000fe60000010000 */
        /* <DEDUP_REMOVED lines=11> */
[C---:B--2---:R-:W-:Y:S08]  /*5660*/  HMMA.16816.F32.BF16 R20, R92.reuse, R112, R20 ;  /* 0x000000705c14723c */ /* 0x044ff00000041814 */
[C---:B------:R-:W-:Y:S08]  /*5670*/  HMMA.16816.F32.BF16 R24, R92.reuse, R114, R24 ;  /* 0x000000725c18723c */ /* 0x040ff00000041818 */
[C---:B-----5:R-:W-:Y:S08]  /*5680*/  HMMA.16816.F32.BF16 R28, R92.reuse, R120, R28 ;  /* 0x000000785c1c723c */ /* 0x060ff0000004181c */
        /* <DEDUP_REMOVED lines=51> */
[----:B------:R-:W-:Y:S01]  /*59c0*/  ISETP.GE.AND P2, PT, R84, RZ, PT ;  /* 0x000000ff5400720c */ /* 0x000fe20003f46270 */
[----:B------:R-:W3:Y:S10]  /*59d0*/  LD.E.64 R92, desc[UR4][R2.64+0x38] ;  /* 0x00003804025c7980 */ /* 0x000ef4000c101b00 */
        /* <DEDUP_REMOVED lines=26> */
.L_x_6948:
[----:B------:R-:W-:Y:S05]  /*5b80*/  BSYNC.RECONVERGENT B0 ;  /* 0x0000000000007941 */ /* 0x000fea0003800200 */
.L_x_6947:
[--C-:B------:R-:W-:Y:S01]  /*5b90*/  @!P5 IMAD.MOV.U32 R145, RZ, RZ, R143.reuse ;  /* 0x000000ffff91d224 */ /* 0x100fe200078e008f */
[CC--:B------:R-:W-:Y:S02]  /*5ba0*/  @!P5 LEA R92, P1, R141.reuse, R144.reuse, 0x1 ;  /* 0x000000908d5cd211 */ /* 0x0c0fe400078208ff */
[CC--:B------:R-:W-:Y:S02]  /*5bb0*/  @!P4 LEA R86, P2, R141.reuse, R144.reuse, 0x1 ;  /* 0x000000908d56c211 */ /* 0x0c0fe400078408ff */
[----:B------:R-:W-:Y:S01]  /*5bc0*/  @!PT LDS RZ, [RZ] ;  /* 0x00000000fffff984 */ /* 0x000fe20000000800 */
[----:B------:R-:W-:Y:S01]  /*5bd0*/  @!PT LDS RZ, [RZ] ;  /* 0x00000000fffff984 */ /* 0x000fe20000000800 */
[----:B------:R-:W-:Y:S01]  /*5be0*/  @!PT LDS RZ, [RZ] ;  /* 0x00000000fffff984 */ /* 0x000fe20000000800 */
[----:B------:R1:W-:Y:S01]  /*5bf0*/  @!P5 LDGSTS.E.BYPASS.LTC128B.128 [R166+0x3000], desc[UR4][R144.64] ;  /* 0x0300000090a6dfae */ /* 0x0003e2000b981a04 */
[CCC-:B------:R-:W-:Y:S02]  /*5c00*/  @!P5 LEA.HI.X R93, R141.reuse, R143.reuse, R142.reuse, 0x1, P1 ;  /* 0x0000008f8d5dd211 */ /* 0x1c0fe400008f0c8e */
[CCC-:B------:R-:W-:Y:S01]  /*5c10*/  @!P4 LEA.HI.X R87, R141.reuse, R143.reuse, R142.reuse, 0x1, P2 ;  /* 0x0000008f8d57c211 */ /* 0x1c0fe200010f0c8e */
[----:B------:R2:W-:Y:S01]  /*5c20*/  @P5 STS.128 [R166+0x3000], RZ ;  /* 0x003000ffa6005388 */ /* 0x0005e20000000c00 */
[C---:B------:R-:W-:Y:S04]  /*5c30*/  @!P3 LEA R84, P1, R141.reuse, R144, 0x1 ;  /* 0x000000908d54b211 */ /* 0x040fe800078208ff */
[----:B------:R-:W-:Y:S01]  /*5c40*/  @!P3 LEA.HI.X R85, R141, R143, R142, 0x1, P1 ;  /* 0x0000008f8d55b211 */ /* 0x000fe200008f0c8e */
        /* <DEDUP_REMOVED lines=28> */
.L_x_6946:
[----:B------:R-:W-:Y:S05]  /*5e10*/  BSYNC.RECONVERGENT B1 ;  /* 0x0000000000017941 */ /* 0x000fea0003800200 */
.L_x_6945:
[----:B--2---:R-:W2:Y:S01]  /*5e20*/  LD.E R87, desc[UR4][R2.64+0xdc] ;  /* 0x0000dc0402577980 */ /* 0x004ea2000c101900 */
        /* <DEDUP_REMOVED lines=63> */
[-C--:B------:R-:W-:Y:S01]  /*6220*/  FFMA.FTZ R177, R32, R87.reuse, -R134 ;  /* 0x0000005720b17223 */ /* 0x080fe20000010886 */
[----:B------:R-:W-:Y:S07]  /*6230*/  FFMA.FTZ R179, R34, R87, -R126 ;  /* 0x0000005722b37223 */ /* 0x000fee000001087e */
        /* <DEDUP_REMOVED lines=14> */
[----:B------:R-:W-:Y:S01]  /*6320*/  FMUL.FTZ R49, R84, R49 ;  /* 0x0000003154317220 */ /* 0x000fe20000410000 */
[----:B------:R-:W-:Y:S07]  /*6330*/  FMUL.FTZ R51, R0, R51 ;  /* 0x0000003300337220 */ /* 0x000fee0000410000 */
[----:B------:R-:W-:Y:S01]  /*6340*/  MUFU.EX2 R125, R125 ;  /* 0x0000007d007d7308 */ /* 0x000fe20000000800 */
[C---:B------:R-:W-:Y:S01]  /*6350*/  FMUL.FTZ R52, R84.reuse, R52 ;  /* 0x0000003454347220 */ /* 0x040fe20000410000 */
[----:B----4-:R-:W-:Y:S01]  /*6360*/  F2FP.BF16.F32.PACK_AB R93, R91, R127 ;  /* 0x0000007f5b5d723e */ /* 0x010fe200000010ff */
[----:B------:R-:W-:Y:S07]  /*6370*/  LDSM.16.MT88.4 R112, [R90+0x1400] ;  /* 0x001400005a70783b */ /* 0x000fee0000004200 */
[----:B------:R-:W4:Y:S01]  /*6380*/  MUFU.EX2 R124, R124 ;  /* 0x0000007c007c7308 */ /* 0x000f220000000800 */
[----:B------:R-:W-:Y:S01]  /*6390*/  FMUL.FTZ R53, R84, R53 ;  /* 0x0000003554357220 */ /* 0x000fe20000410000 */
[C---:B------:R-:W-:Y:S01]  /*63a0*/  FMUL.FTZ R54, R0.reuse, R54 ;  /* 0x0000003600367220 */ /* 0x040fe20000410000 */
[----:B------:R-:W-:Y:S01]  /*63b0*/  FMUL.FTZ R55, R0, R55 ;  /* 0x0000003700377220 */ /* 0x000fe20000410000 */
[C---:B------:R-:W-:Y:S01]  /*63c0*/  FMUL.FTZ R56, R84.reuse, R56 ;  /* 0x0000003854387220 */ /* 0x040fe20000410000 */
[----:B------:R-:W-:Y:S01]  /*63d0*/  FMUL.FTZ R57, R84, R57 ;  /* 0x0000003954397220 */ /* 0x000fe20000410000 */
[----:B-----5:R-:W-:Y:S01]  /*63e0*/  F2FP.BF16.F32.PACK_AB R94, R123, R120 ;  /* 0x000000787b5e723e */ /* 0x020fe200000010ff */
[----:B------:R-:W-:Y:S01]  /*63f0*/  LDSM.16.MT88.4 R116, [R90+0x1800] ;  /* 0x001800005a74783b */ /* 0x000fe20000004200 */
[C---:B------:R-:W-:Y:S01]  /*6400*/  FMUL.FTZ R58, R0.reuse, R58 ;  /* 0x0000003a003a7220 */ /* 0x040fe20000410000 */
[----:B------:R-:W-:Y:S01]  /*6410*/  FMUL.FTZ R59, R0, R59 ;  /* 0x0000003b003b7220 */ /* 0x000fe20000410000 */
[C---:B------:R-:W-:Y:S01]  /*6420*/  FMUL.FTZ R60, R84.reuse, R60 ;  /* 0x0000003c543c7220 */ /* 0x040fe20000410000 */
[----:B------:R-:W-:Y:S01]  /*6430*/  FMUL.FTZ R61, R84, R61 ;  /* 0x0000003d543d7220 */ /* 0x000fe20000410000 */
[C---:B------:R-:W-:Y:S01]  /*6440*/  FMUL.FTZ R62, R0.reuse, R62 ;  /* 0x0000003e003e7220 */ /* 0x040fe20000410000 */
[----:B------:R-:W-:Y:S01]  /*6450*/  FMUL.FTZ R63, R0, R63 ;  /* 0x0000003f003f7220 */ /* 0x000fe20000410000 */
[----:B----4-:R-:W-:Y:S01]  /*6460*/  F2FP.BF16.F32.PACK_AB R95, R124, R125 ;  /* 0x0000007d7c5f723e */ /* 0x010fe200000010ff */
[C---:B------:R-:W-:Y:S01]  /*6470*/  FMUL.FTZ R64, R84.reuse, R64 ;  /* 0x0000004054407220 */ /* 0x040fe20000410000 */
[----:B------:R-:W-:Y:S01]  /*6480*/  FMUL.FTZ R65, R84, R65 ;  /* 0x0000004154417220 */ /* 0x000fe20000410000 */
[C---:B------:R-:W-:Y:S01]  /*6490*/  FMUL.FTZ R66, R0.reuse, R66 ;  /* 0x0000004200427220 */ /* 0x040fe20000410000 */
[----:B------:R-:W-:Y:S01]  /*64a0*/  FMUL.FTZ R67, R0, R67 ;  /* 0x0000004300437220 */ /* 0x000fe20000410000 */
[C---:B------:R-:W-:Y:S01]  /*64b0*/  FMUL.FTZ R68, R84.reuse, R68 ;  /* 0x0000004454447220 */ /* 0x040fe20000410000 */
[----:B------:R-:W-:Y:S01]  /*64c0*/  FMUL.FTZ R69, R84, R69 ;  /* 0x0000004554457220 */ /* 0x000fe20000410000 */
[C---:B-1----:R-:W-:Y:S01]  /*64d0*/  HMMA.16816.F32.BF16 R36, R92.reuse, R96, R36 ;  /* 0x000000605c24723c */ /* 0x042fe20000041824 */
[----:B------:R-:W-:Y:S04]  /*64e0*/  MUFU.EX2 R177, R177 ;  /* 0x000000b100b17308 */ /* 0x000fe80000000800 */
[C---:B------:R-:W-:Y:S01]  /*64f0*/  FMUL.FTZ R70, R0.reuse, R70 ;  /* 0x0000004600467220 */ /* 0x040fe20000410000 */
[----:B------:R-:W-:Y:S01]  /*6500*/  FMUL.FTZ R71, R0, R71 ;  /* 0x0000004700477220 */ /* 0x000fe20000410000 */
[C---:B------:R-:W-:Y:S01]  /*6510*/  FMUL.FTZ R72, R84.reuse, R72 ;  /* 0x0000004854487220 */ /* 0x040fe20000410000 */
[C---:B------:R-:W-:Y:S01]  /*6520*/  HMMA.16816.F32.BF16 R40, R92.reuse, R98, R40 ;  /* 0x000000625c28723c */ /* 0x040fe20000041828 */
[----:B------:R-:W1:Y:S02]  /*6530*/  LDSM.16.MT88.4 R96, [R90+0x1000] ;  /* 0x001000005a60783b */ /* 0x000e640000004200 */
[----:B------:R-:W-:Y:S01]  /*6540*/  MUFU.EX2 R179, R179 ;  /* 0x000000b300b37308 */ /* 0x000fe20000000800 */
[----:B------:R-:W-:Y:S01]  /*6550*/  FMUL.FTZ R73, R84, R73 ;  /* 0x0000004954497220 */ /* 0x000fe20000410000 */
[C---:B------:R-:W-:Y:S01]  /*6560*/  FMUL.FTZ R74, R0.reuse, R74 ;  /* 0x0000004a004a7220 */ /* 0x040fe20000410000 */
[----:B------:R-:W-:Y:S01]  /*6570*/  FMUL.FTZ R75, R0, R75 ;  /* 0x0000004b004b7220 */ /* 0x000fe20000410000 */
[-CC-:B------:R-:W-:Y:S01]  /*6580*/  FFMA.FTZ R133, R12, R87.reuse, -R134.reuse ;  /* 0x000000570c857223 */ /* 0x180fe20000010886 */
[-C--:B------:R-:W-:Y:S01]  /*6590*/  FFMA.FTZ R168, R13, R87.reuse, -R134 ;  /* 0x000000570da87223 */ /* 0x080fe20000010886 */
[C---:B---3--:R-:W-:Y:S03]  /*65a0*/  HMMA.16816.F32.BF16 R44, R92.reuse, R100, R44 ;  /* 0x000000645c2c723c */ /* 0x048fe6000004182c */
[-CC-:B------:R-:W-:Y:S01]  /*65b0*/  FFMA.FTZ R170, R14, R87.reuse, -R126.reuse ;  /* 0x000000570eaa7223 */ /* 0x180fe2000001087e */
[-C--:B------:R-:W-:Y:S01]  /*65c0*/  FFMA.FTZ R135, R15, R87.reuse, -R126 ;  /* 0x000000570f877223 */ /* 0x080fe2000001087e */
[-CC-:B------:R-:W-:Y:S01]  /*65d0*/  FFMA.FTZ R145, R16, R87.reuse, -R134.reuse ;  /* 0x0000005710917223 */ /* 0x180fe20000010886 */
[-C--:B------:R-:W-:Y:S01]  /*65e0*/  FFMA.FTZ R172, R17, R87.reuse, -R134 ;  /* 0x0000005711ac7223 */ /* 0x080fe20000010886 */
[-CC-:B------:R-:W-:Y:S01]  /*65f0*/  FFMA.FTZ R167, R18, R87.reuse, -R126.reuse ;  /* 0x0000005712a77223 */ /* 0x180fe2000001087e */
[C---:B------:R-:W-:Y:S01]  /*6600*/  HMMA.16816.F32.BF16 R48, R92.reuse, R102, R48 ;  /* 0x000000665c30723c */ /* 0x040fe20000041830 */
[----:B------:R-:W3:Y:S01]  /*6610*/  LDSM.16.MT88.4 R100, [R88+0x8000] ;  /* 0x008000005864783b */ /* 0x000ee20000004200 */
[----:B------:R-:W-:Y:S01]  /*6620*/  MUFU.EX2 R133, R133 ;  /* 0x0000008500857308 */ /* 0x000fe20000000800 */
[----:B------:R-:W-:Y:S01]  /*6630*/  FFMA.FTZ R174, R19, R87, -R126 ;  /* 0x0000005713ae7223 */ /* 0x000fe2000001087e */
[C---:B------:R-:W-:Y:S01]  /*6640*/  FMUL.FTZ R76, R84.reuse, R76 ;  /* 0x0000004c544c7220 */ /* 0x040fe20000410000 */
[----:B------:R-:W-:Y:S01]  /*6650*/  FMUL.FTZ R77, R84, R77 ;  /* 0x0000004d544d7220 */ /* 0x000fe20000410000 */
[C---:B------:R-:W-:Y:S01]  /*6660*/  FMUL.FTZ R78, R0.reuse, R78 ;  /* 0x0000004e004e7220 */ /* 0x040fe20000410000 */
[----:B------:R-:W-:Y:S01]  /*6670*/  FMUL.FTZ R79, R0, R79 ;  /* 0x0000004f004f7220 */ /* 0x000fe20000410000 */
[C---:B--2---:R-:W-:Y:S04]  /*6680*/  HMMA.16816.F32.BF16 R52, R92.reuse, R104, R52 ;  /* 0x000000685c34723c */ /* 0x044fe80000041834 */
[----:B------:R-:W2:Y:S01]  /*6690*/  MUFU.EX2 R168, R168 ;  /* 0x000000a800a87308 */ /* 0x000ea20000000800 */
[C---:B------:R-:W-:Y:S01]  /*66a0*/  FMUL.FTZ R80, R84.reuse, R80 ;  /* 0x0000005054507220 */ /* 0x040fe20000410000 */
[----:B------:R-:W-:Y:S01]  /*66b0*/  FMUL.FTZ R81, R84, R81 ;  /* 0x0000005154517220 */ /* 0x000fe20000410000 */
[C---:B------:R-:W-:Y:S01]  /*66c0*/  FMUL.FTZ R82, R0.reuse, R82 ;  /* 0x0000005200527220 */ /* 0x040fe20000410000 */
[----:B------:R-:W-:Y:S01]  /*66d0*/  FMUL.FTZ R83, R0, R83 ;  /* 0x0000005300537220 */ /* 0x000fe20000410000 */
[-CC-:B------:R-:W-:Y:S01]  /*66e0*/  FFMA.FTZ R169, R20, R87.reuse, -R134.reuse ;  /* 0x0000005714a97223 */ /* 0x180fe20000010886 */
[C---:B------:R-:W-:Y:S01]  /*66f0*/  HMMA.16816.F32.BF16 R56, R92.reuse, R106, R56 ;  /* 0x0000006a5c38723c */ /* 0x040fe20000041838 */
[----:B------:R-:W4:Y:S03]  /*6700*/  LDSM.16.MT88.4 R104, [R90+0x2000] ;  /* 0x002000005a68783b */ /* 0x000f260000004200 */
[----:B------:R-:W-:Y:S01]  /*6710*/  MUFU.EX2 R170, R170 ;  /* 0x000000aa00aa7308 */ /* 0x000fe20000000800 */
[-C--:B------:R-:W-:Y:S01]  /*6720*/  FFMA.FTZ R176, R21, R87.reuse, -R134 ;  /* 0x0000005715b07223 */ /* 0x080fe20000010886 */
[-CC-:B------:R-:W-:Y:S01]  /*6730*/  FFMA.FTZ R178, R22, R87.reuse, -R126.reuse ;  /* 0x0000005716b27223 */ /* 0x180fe2000001087e */
[-C--:B------:R-:W-:Y:S01]  /*6740*/  FFMA.FTZ R171, R23, R87.reuse, -R126 ;  /* 0x0000005717ab7223 */ /* 0x080fe2000001087e */
[-CC-:B------:R-:W-:Y:S01]  /*6750*/  FFMA.FTZ R173, R24, R87.reuse, -R134.reuse ;  /* 0x0000005718ad7223 */ /* 0x180fe20000010886 */
[-C--:B------:R-:W-:Y:S01]  /*6760*/  FFMA.FTZ R180, R25, R87.reuse, -R134 ;  /* 0x0000005719b47223 */ /* 0x080fe20000010886 */
[-CC-:B------:R-:W-:Y:S01]  /*6770*/  FFMA.FTZ R175, R26, R87.reuse, -R126.reuse ;  /* 0x000000571aaf7223 */ /* 0x180fe2000001087e */
[C---:B-1----:R-:W-:Y:S03]  /*6780*/  HMMA.16816.F32.BF16 R60, R92.reuse, R96, R60 ;  /* 0x000000605c3c723c */ /* 0x042fe6000004183c */
[----:B------:R-:W-:Y:S01]  /*6790*/  MUFU.EX2 R169, R169 ;  /* 0x000000a900a97308 */ /* 0x000fe20000000800 */
[----:B------:R-:W-:Y:S01]  /*67a0*/  FFMA.FTZ R182, R27, R87, -R126 ;  /* 0x000000571bb67223 */ /* 0x000fe2000001087e */
[----:B------:R-:W-:Y:S08]  /*67b0*/  FFMA.FTZ R121, R84, R163, R121 ;  /* 0x000000a354797223 */ /* 0x000ff00000010079 */
[----:B------:R-:W-:Y:S01]  /*67c0*/  MUFU.EX2 R176, R176 ;  /* 0x000000b000b07308 */ /* 0x000fe20000000800 */
[----:B------:R-:W-:Y:S01]  /*67d0*/  ISETP.NE.AND P0, PT, R151, -0x1, PT ;  /* 0xffffffff9700780c */ /* 0x000fe20003f05270 */
[----:B------:R-:W-:Y:S01]  /*67e0*/  FFMA.FTZ R127, R0, R161, R127 ;  /* 0x000000a1007f7223 */ /* 0x000fe2000001007f */
[C---:B------:R-:W-:Y:S01]  /*67f0*/  HMMA.16816.F32.BF16 R64, R92.reuse, R98, R64 ;  /* 0x000000625c40723c */ /* 0x040fe20000041840 */
[----:B------:R-:W1:Y:S06]  /*6800*/  LDSM.16.MT88.4 R96, [R88+0x6400] ;  /* 0x006400005860783b */ /* 0x000e6c0000004200 */
[----:B------:R-:W-:Y:S01]  /*6810*/  MUFU.EX2 R178, R178 ;  /* 0x000000b200b27308 */ /* 0x000fe20000000800 */
[----:B------:R-:W-:Y:S01]  /*6820*/  FADD.FTZ R121, R122, R121 ;  /* 0x000000797a797221 */ /* 0x000fe20000010000 */
[----:B------:R-:W-:Y:S08]  /*6830*/  MOV R0, R85 ;  /* 0x0000005500007202 */ /* 0x000ff00000000f00 */
[----:B------:R-:W-:Y:S01]  /*6840*/  MUFU.EX2 R171, R171 ;  /* 0x000000ab00ab7308 */ /* 0x000fe20000000800 */
[----:B------:R-:W-:Y:S01]  /*6850*/  FADD.FTZ R120, R120, R121 ;  /* 0x0000007978787221 */ /* 0x000fe20000010000 */
[C---:B---3--:R-:W-:Y:S08]  /*6860*/  HMMA.16816.F32.BF16 R68, R92.reuse, R100, R68 ;  /* 0x000000645c44723c */ /* 0x048ff00000041844 */
[----:B------:R-:W-:Y:S10]  /*6870*/  MUFU.EX2 R173, R173 ;  /* 0x000000ad00ad7308 */ /* 0x000ff40000000800 */
[----:B------:R-:W-:Y:S01]  /*6880*/  MUFU.EX2 R180, R180 ;  /* 0x000000b400b47308 */ /* 0x000fe20000000800 */
[C---:B------:R-:W-:Y:S01]  /*6890*/  HMMA.16816.F32.BF16 R72, R92.reuse, R102, R72 ;  /* 0x000000665c48723c */ /* 0x040fe20000041848 */
[----:B------:R-:W3:Y:S08]  /*68a0*/  LDSM.16.MT88.4 R100, [R90+0x400] ;  /* 0x000400005a64783b */ /* 0x000ef00000004200 */
[----:B------:R-:W5:Y:S10]  /*68b0*/  MUFU.EX2 R135, R135 ;  /* 0x0000008700877308 */ /* 0x000f740000000800 */
[----:B------:R-:W-:Y:S01]  /*68c0*/  MUFU.EX2 R145, R145 ;  /* 0x0000009100917308 */ /* 0x000fe20000000800 */
[C---:B----4-:R-:W-:Y:S09]  /*68d0*/  HMMA.16816.F32.BF16 R76, R92.reuse, R104, R76 ;  /* 0x000000685c4c723c */ /* 0x050ff2000004184c */
[----:B------:R-:W4:Y:S10]  /*68e0*/  MUFU.EX2 R172, R172 ;  /* 0x000000ac00ac7308 */ /* 0x000f340000000800 */
[----:B------:R-:W-:Y:S01]  /*68f0*/  MUFU.EX2 R167, R167 ;  /* 0x000000a700a77308 */ /* 0x000fe20000000800 */
[----:B------:R-:W-:Y:S01]  /*6900*/  HMMA.16816.F32.BF16 R80, R92, R106, R80 ;  /* 0x0000006a5c50723c */ /* 0x000fe20000041850 */
[----:B------:R-:W3:Y:S08]  /*6910*/  LDSM.16.MT88.4 R104, [R88+0x8400] ;  /* 0x008400005868783b */ /* 0x000ef00000004200 */
[----:B------:R-:W1:Y:S01]  /*6920*/  MUFU.EX2 R174, R174 ;  /* 0x000000ae00ae7308 */ /* 0x000e620000000800 */
[----:B--2---:R-:W-:Y:S02]  /*6930*/  F2FP.BF16.F32.PACK_AB R92, R168, R133 ;  /* 0x00000085a85c723e */ /* 0x004fe400000010ff */
[----:B-----5:R-:W-:Y:S07]  /*6940*/  F2FP.BF16.F32.PACK_AB R93, R135, R170 ;  /* 0x000000aa875d723e */ /* 0x020fee00000010ff */
[----:B------:R-:W-:Y:S01]  /*6950*/  MUFU.EX2 R175, R175 ;  /* 0x000000af00af7308 */ /* 0x000fe20000000800 */
[----:B----4-:R-:W-:Y:S09]  /*6960*/  F2FP.BF16.F32.PACK_AB R94, R172, R145 ;  /* 0x00000091ac5e723e */ /* 0x010ff200000010ff */
[----:B------:R-:W2:Y:S01]  /*6970*/  MUFU.EX2 R182, R182 ;  /* 0x000000b600b67308 */ /* 0x000ea20000000800 */
[----:B-1----:R-:W-:Y:S07]  /*6980*/  F2FP.BF16.F32.PACK_AB R95, R174, R167 ;  /* 0x000000a7ae5f723e */ /* 0x002fee00000010ff */
        /* <DEDUP_REMOVED lines=14> */
[----:B------:R-:W-:Y:S07]  /*6a70*/  LDSM.16.MT88.4 R104, [R88+0x6c00] ;  /* 0x006c00005868783b */ /* 0x000fee0000004200 */
[C---:B-1----:R-:W-:Y:S08]  /*6a80*/  HMMA.16816.F32.BF16 R76, R92.reuse, R96, R76 ;  /* 0x000000605c4c723c */ /* 0x042ff0000004184c */
[----:B------:R-:W-:Y:S01]  /*6a90*/  HMMA.16816.F32.BF16 R80, R92, R98, R80 ;  /* 0x000000625c50723c */ /* 0x000fe20000041850 */
[----:B------:R-:W1:Y:S02]  /*6aa0*/  LDSM.16.MT88.4 R96, [R88+0x8800] ;  /* 0x008800005860783b */ /* 0x000e640000004200 */
[----:B------:R-:W-:Y:S02]  /*6ab0*/  F2FP.BF16.F32.PACK_AB R92, R176, R169 ;  /* 0x000000a9b05c723e */ /* 0x000fe400000010ff */
[----:B------:R-:W-:Y:S02]  /*6ac0*/  F2FP.BF16.F32.PACK_AB R93, R171, R178 ;  /* 0x000000b2ab5d723e */ /* 0x000fe400000010ff */
[----:B------:R-:W-:Y:S02]  /*6ad0*/  F2FP.BF16.F32.PACK_AB R94, R180, R173 ;  /* 0x000000adb45e723e */ /* 0x000fe400000010ff */
[----:B--2---:R-:W-:Y:S07]  /*6ae0*/  F2FP.BF16.F32.PACK_AB R95, R182, R175 ;  /* 0x000000afb65f723e */ /* 0x004fee00000010ff */
[C---:B---3--:R-:W-:Y:S08]  /*6af0*/  HMMA.16816.F32.BF16 R36, R92.reuse, R100, R36 ;  /* 0x000000645c24723c */ /* 0x048ff00000041824 */
        /* <DEDUP_REMOVED lines=9> */
[-C--:B------:R-:W-:Y:S01]  /*6b90*/  FFMA.FTZ R117, R28, R87.reuse, -R134 ;  /* 0x000000571c757223 */ /* 0x080fe20000010886 */
[-C--:B------:R-:W-:Y:S04]  /*6ba0*/  FFMA.FTZ R116, R31, R87.reuse, -R126 ;  /* 0x000000571f747223 */ /* 0x080fe8000001087e */
[C---:B------:R-:W-:Y:S01]  /*6bb0*/  HMMA.16816.F32.BF16 R64, R92.reuse, R118, R64 ;  /* 0x000000765c40723c */ /* 0x040fe20000041840 */
[----:B------:R-:W-:Y:S02]  /*6bc0*/  MUFU.EX2 R117, R117 ;  /* 0x0000007500757308 */ /* 0x000fe40000000800 */
[-CC-:B------:R-:W-:Y:S01]  /*6bd0*/  FFMA.FTZ R118, R29, R87.reuse, -R134.reuse ;  /* 0x000000571d767223 */ /* 0x180fe20000010886 */
[-C--:B------:R-:W-:Y:S01]  /*6be0*/  FFMA.FTZ R134, R33, R87.reuse, -R134 ;  /* 0x0000005721867223 */ /* 0x080fe20000010886 */
[-CC-:B------:R-:W-:Y:S01]  /*6bf0*/  FFMA.FTZ R119, R30, R87.reuse, -R126.reuse ;  /* 0x000000571e777223 */ /* 0x180fe2000001087e */
[----:B------:R-:W-:Y:S05]  /*6c00*/  FFMA.FTZ R126, R35, R87, -R126 ;  /* 0x00000057237e7223 */ /* 0x000fea000001087e */
[----:B------:R-:W-:Y:S01]  /*6c10*/  MUFU.EX2 R116, R116 ;  /* 0x0000007400747308 */ /* 0x000fe20000000800 */
[C---:B-1----:R-:W-:Y:S01]  /*6c20*/  HMMA.16816.F32.BF16 R68, R92.reuse, R96, R68 ;  /* 0x000000605c44723c */ /* 0x042fe20000041844 */
[----:B------:R-:W1:Y:S08]  /*6c30*/  LDSM.16.MT88.4 R32, [R90+0x1c00] ;  /* 0x001c00005a20783b */ /* 0x000e700000004200 */
[----:B------:R-:W5:Y:S10]  /*6c40*/  MUFU.EX2 R118, R118 ;  /* 0x0000007600767308 */ /* 0x000f740000000800 */
[----:B------:R-:W3:Y:S01]  /*6c50*/  MUFU.EX2 R119, R119 ;  /* 0x0000007700777308 */ /* 0x000ee20000000800 */
[C---:B------:R-:W-:Y:S01]  /*6c60*/  HMMA.16816.F32.BF16 R72, R92.reuse, R98, R72 ;  /* 0x000000625c48723c */ /* 0x040fe20000041848 */
[----:B------:R-:W-:Y:S08]  /*6c70*/  LDSM.16.MT88.4 R96, [R90+0x2c00] ;  /* 0x002c00005a60783b */ /* 0x000ff00000004200 */
[----:B------:R-:W4:Y:S10]  /*6c80*/  MUFU.EX2 R134, R134 ;  /* 0x0000008600867308 */ /* 0x000f340000000800 */
[----:B------:R-:W1:Y:S01]  /*6c90*/  MUFU.EX2 R126, R126 ;  /* 0x0000007e007e7308 */ /* 0x000e620000000800 */
[C---:B--2---:R-:W-:Y:S03]  /*6ca0*/  HMMA.16816.F32.BF16 R76, R92.reuse, R100, R76 ;  /* 0x000000645c4c723c */ /* 0x044fe6000004184c */
[----:B-----5:R-:W-:Y:S01]  /*6cb0*/  F2FP.BF16.F32.PACK_AB R28, R118, R117 ;  /* 0x00000075761c723e */ /* 0x020fe200000010ff */
[----:B------:R-:W-:Y:S01]  /*6cc0*/  FADD.FTZ R100, R91, R127 ;  /* 0x0000007f5b647221 */ /* 0x000fe20000010000 */
[----:B---3--:R-:W-:Y:S03]  /*6cd0*/  F2FP.BF16.F32.PACK_AB R29, R116, R119 ;  /* 0x00000077741d723e */ /* 0x008fe600000010ff */
[----:B------:R-:W-:Y:S01]  /*6ce0*/  HMMA.16816.F32.BF16 R80, R92, R102, R80 ;  /* 0x000000665c50723c */ /* 0x000fe20000041850 */
[----:B------:R2:W3:Y:S02]  /*6cf0*/  LDSM.16.MT88.4 R92, [R88+0x8c00] ;  /* 0x008c0000585c783b */ /* 0x0004e40000004200 */
[----:B----4-:R-:W-:Y:S01]  /*6d00*/  F2FP.BF16.F32.PACK_AB R30, R134, R177 ;  /* 0x000000b1861e723e */ /* 0x010fe200000010ff */
[----:B------:R-:W-:Y:S01]  /*6d10*/  FADD.FTZ R125, R125, R100 ;  /* 0x000000647d7d7221 */ /* 0x000fe20000010000 */
[----:B-1----:R-:W-:Y:S03]  /*6d20*/  F2FP.BF16.F32.PACK_AB R31, R126, R179 ;  /* 0x000000b37e1f723e */ /* 0x002fe600000010ff */
[----:B------:R-:W-:Y:S04]  /*6d30*/  FADD.FTZ R125, R124, R125 ;  /* 0x0000007d7c7d7221 */ /* 0x000fe80000010000 */
[C---:B------:R-:W-:Y:S05]  /*6d40*/  HMMA.16816.F32.BF16 R36, R28.reuse, R104, R36 ;  /* 0x000000681c24723c */ /* 0x040fea0000041824 */
[----:B------:R-:W-:Y:S03]  /*6d50*/  FADD.FTZ R170, R170, R125 ;  /* 0x0000007daaaa7221 */ /* 0x000fe60000010000 */
[C---:B------:R-:W-:Y:S03]  /*6d60*/  HMMA.16816.F32.BF16 R40, R28.reuse, R106, R40 ;  /* 0x0000006a1c28723c */ /* 0x040fe60000041828 */
[----:B------:R-:W-:Y:S01]  /*6d70*/  FADD.FTZ R170, R135, R170 ;  /* 0x000000aa87aa7221 */ /* 0x000fe20000010000 */
[----:B--2---:R-:W-:Y:S03]  /*6d80*/  FADD.FTZ R88, R123, R120 ;  /* 0x000000787b587221 */ /* 0x004fe60000010000 */
        /* <DEDUP_REMOVED lines=29> */
[C---:B------:R-:W-:Y:S08]  /*6f60*/  HMMA.16816.F32.BF16 R72, R28.reuse, R94, R72 ;  /* 0x0000005e1c48723c */ /* 0x040ff00000041848 */
[C---:B------:R-:W-:Y:S08]  /*6f70*/  HMMA.16816.F32.BF16 R76, R28.reuse, R96, R76 ;  /* 0x000000601c4c723c */ /* 0x040ff0000004184c */
[----:B------:R-:W-:Y:S01]  /*6f80*/  HMMA.16816.F32.BF16 R80, R28, R98, R80 ;  /* 0x000000621c50723c */ /* 0x000fe20000041850 */
[----:B------:R-:W-:Y:S08]  /*6f90*/  @!UPT UIADD3 URZ, UPT, UPT, URZ, URZ, URZ ;  /* 0x000000fffffff290 */ /* 0x000ff0000fffe0ff */
[----:B------:R-:W-:Y:S11]  /*6fa0*/  @P0 BRA `(.L_x_6949) ;  /* 0xffffffd800000947 */ /* 0x000ff6000383ffff */
.L_x_6942:
        /* <DEDUP_REMOVED lines=11> */
.L_x_6961:
        /* <DEDUP_REMOVED lines=82> */
[----:B------:R2:W-:Y:S01]  /*7580*/  STS [R9+0x10], R40 ;  /* 0x0000102809007388 */ /* 0x0005e20000000800 */
[----:B------:R-:W-:Y:S02]  /*7590*/  F2FP.BF16.F32.PACK_AB R66, R67, R66 ;  /* 0x000000424342723e */ /* 0x000fe400000010ff */
[----:B------:R-:W-:Y:S01]  /*75a0*/  F2FP.BF16.F32.PACK_AB R68, R69, R68 ;  /* 0x000000444544723e */ /* 0x000fe200000010ff */
[----:B------:R3:W-:Y:S01]  /*75b0*/  STS [R9+0x210], R42 ;  /* 0x0002102a09007388 */ /* 0x0007e20000000800 */
        /* <DEDUP_REMOVED lines=27> */
[----:B------:R-:W3:Y:S01]  /*7770*/  LD.E.U8 R0, desc[UR4][R2.64+0x1c8] ;  /* 0x0001c80402007980 */ /* 0x000ee2000c101100 */
[----:B------:R-:W-:-:S03]  /*7780*/  ISETP.NE.AND P2, PT, R154, -0x1, PT ;  /* 0xffffffff9a00780c */ /* 0x000fc60003f45270 */
[----:B--2---:R-:W2:Y:S04]  /*7790*/  LD.E.64 R40, desc[UR4][R2.64+0x88] ;  /* 0x0000880402287980 */ /* 0x004ea8000c101b00 */
[----:B------:R1:W5:Y:S06]  /*77a0*/  LD.E.64 R36, desc[UR4][R2.64+0x90] ;  /* 0x0000900402247980 */ /* 0x00036c000c101b00 */
[----:B------:R1:W5:Y:S01]  /*77b0*/  @!P2 LD.E.64 R38, desc[UR4][R2.64+0x80] ;  /* 0x000080040226a980 */ /* 0x000362000c101b00 */
[----:B---3--:R-:W-:-:S13]  /*77c0*/  ISETP.NE.AND P0, PT, R0, RZ, PT ;  /* 0x000000ff0000720c */ /* 0x008fda0003f05270 */
[----:B------:R-:W3:Y:S04]  /*77d0*/  @!P0 LD.E R4, desc[UR4][R2.64+0x60] ;  /* 0x0000600402048980 */ /* 0x000ee8000c101900 */
[----:B------:R-:W3:Y:S01]  /*77e0*/  @!P0 LD.E R30, desc[UR4][R2.64+0xb4] ;  /* 0x0000b404021e8980 */ /* 0x000ee2000c101900 */
[----:B------:R-:W4:Y:S08]  /*77f0*/  @P3 MUFU.LG2 R7, R7 ;  /* 0x0000000700073308 */ /* 0x000f300000000c00 */
[----:B------:R-:W1:Y:S01]  /*7800*/  @P1 MUFU.LG2 R10, R10 ;  /* 0x0000000a000a1308 */ /* 0x000e620000000c00 */
[----:B------:R-:W-:Y:S01]  /*7810*/  BSSY.RECONVERGENT B0, `(.L_x_6951) ;  /* 0x0000011000007945 */ /* 0x000fe20003800200 */
[----:B------:R-:W-:Y:S01]  /*7820*/  MOV R28, 0x7f800000 ;  /* 0x7f800000001c7802 */ /* 0x000fe20000000f00 */
[-C--:B--2---:R-:W-:Y:S01]  /*7830*/  @P2 IMAD R29, R41, R154.reuse, RZ ;  /* 0x0000009a291d2224 */ /* 0x084fe200078e02ff */
[----:B------:R-:W-:Y:S01]  /*7840*/  MOV R0, 0x7f800000 ;  /* 0x7f80000000007802 */ /* 0x000fe20000000f00 */
[----:B------:R-:W-:-:S04]  /*7850*/  @P2 IMAD.WIDE.U32 R42, R40, R154, RZ ;  /* 0x0000009a282a2225 */ /* 0x000fc800078e00ff */
[----:B----4-:R-:W-:-:S04]  /*7860*/  @P3 FMUL.FTZ R5, R7, 0.69314718246459960938 ;  /* 0x3f31721807053820 */ /* 0x010fc80000410000 */
[----:B-----5:R-:W-:Y:S01]  /*7870*/  @P3 FFMA.FTZ R28, R6, R86, R5 ;  /* 0x00000056061c3223 */ /* 0x020fe20000010005 */
[----:B-1----:R-:W-:-:S04]  /*7880*/  @P1 FMUL.FTZ R8, R10, 0.69314718246459960938 ;  /* 0x3f3172180a081820 */ /* 0x002fc80000410000 */
        /* <DEDUP_REMOVED lines=9> */
.L_x_6952:
[----:B------:R-:W-:Y:S05]  /*7920*/  BSYNC.RECONVERGENT B0 ;  /* 0x0000000000007941 */ /* 0x000fea0003800200 */
.L_x_6951:
        /* <DEDUP_REMOVED lines=27> */
.L_x_6954:
[----:B------:R-:W-:Y:S05]  /*7ae0*/  BSYNC.RECONVERGENT B0 ;  /* 0x0000000000007941 */ /* 0x000fea0003800200 */
.L_x_6953:
[----:B-1----:R1:W5:Y:S01]  /*7af0*/  LD.E R3, desc[UR4][R2.64+0xc0] ;  /* 0x0000c00402037980 */ /* 0x002362000c101900 */
[-C--:B------:R-:W-:Y:S01]  /*7b00*/  @!P2 IMAD R0, R39, R148.reuse, RZ ;  /* 0x000000942700a224 */ /* 0x080fe200078e02ff */
[----:B------:R-:W-:Y:S01]  /*7b10*/  MOV R139, RZ ;  /* 0x000000ff008b7202 */ /* 0x000fe20000000f00 */
[----:B------:R-:W-:Y:S01]  /*7b20*/  @!P2 IMAD.WIDE.U32 R38, R38, R148, RZ ;  /* 0x000000942626a225 */ /* 0x000fe200078e00ff */
[----:B------:R-:W-:Y:S01]  /*7b30*/  ISETP.GE.AND P1, PT, R31, R136, PT ;  /* 0x000000881f00720c */ /* 0x000fe20003f26270 */
[----:B------:R-:W-:Y:S02]  /*7b40*/  BSSY.RECONVERGENT B0, `(.L_x_6955) ;  /* 0x000001b000007945 */ /* 0x000fe40003800200 */
[----:B------:R-:W-:Y:S01]  /*7b50*/  IMAD.WIDE.U32 R34, R149, R40, R138 ;  /* 0x0000002895227225 */ /* 0x000fe200078e008a */
[----:B------:R-:W-:-:S03]  /*7b60*/  @!P2 IADD3 R28, PT, PT, R39, R0, RZ ;  /* 0x00000000271ca210 */ /* 0x000fc60007ffe0ff */
[-C--:B------:R-:W-:Y:S02]  /*7b70*/  IMAD R0, R37, R147.reuse, RZ ;  /* 0x0000009325007224 */ /* 0x080fe400078e02ff */
[----:B------:R-:W-:Y:S01]  /*7b80*/  @!P2 IMAD.MOV.U32 R30, RZ, RZ, R38 ;  /* 0x000000ffff1ea224 */ /* 0x000fe200078e0026 */
[----:B------:R-:W-:Y:S01]  /*7b90*/  @P2 MOV R30, R42 ;  /* 0x0000002a001e2202 */ /* 0x000fe20000000f00 */
        /* <DEDUP_REMOVED lines=21> */
.L_x_6956:
[----:B------:R-:W-:Y:S05]  /*7cf0*/  BSYNC.RECONVERGENT B0 ;  /* 0x0000000000007941 */ /* 0x000fea0003800200 */
.L_x_6955:
[----:B------:R-:W-:-:S04]  /*7d00*/  MOV R147, 0x0 ;  /* 0x0000000000937802 */ /* 0x000fc80000000f00 */
[----:B-12345:R-:W-:Y:S05]  /*7d10*/  @P0 RET.REL.NODEC R146 `(_ZN5flash24flash_fwd_splitkv_kernelI23Flash_fwd_kernel_traitsILi96ELi64ELi64ELi4ELb0ELb0EN7cutlass10bfloat16_tE19Flash_kernel_traitsILi96ELi64ELi64ELi4ES3_EELb0ELb0ELb0ELb0ELb0ELb0ELb0ELb0EEEvNS_16Flash_fwd_paramsE) ;  /* 0xffffff8092b80950 */ /* 0x03efea0003c3ffff */
        /* <DEDUP_REMOVED lines=16> */
[----:B-1----:R-:W-:Y:S05]  /*7e20*/  @P0 RET.REL.NODEC R146 `(_ZN5flash24flash_fwd_splitkv_kernelI23Flash_fwd_kernel_traitsILi96ELi64ELi64ELi4ELb0ELb0EN7cutlass10bfloat16_tE19Flash_kernel_traitsILi96ELi64ELi64ELi4ES3_EELb0ELb0ELb0ELb0ELb0ELb0ELb0ELb0EEEvNS_16Flash_fwd_paramsE) ;  /* 0xffffff8092740950 */ /* 0x002fea0003c3ffff */
[----:B------:R-:W-:Y:S01]  /*7e30*/  MOV R147, 0x0 ;  /* 0x0000000000937802 */ /* 0x000fe20000000f00 */
[----:B------:R1:W-:Y:S03]  /*7e40*/  ST.E.128 desc[UR4][R2.64+0x80], R24 ;  /* 0x0000801802007985 */ /* 0x0003e6000c101d04 */
[----:B-1----:R-:W-:Y:S05]  /*7e50*/  RET.REL.NODEC R146 `(_ZN5flash24flash_fwd_splitkv_kernelI23Flash_fwd_kernel_traitsILi96ELi64ELi64ELi4ELb0ELb0EN7cutlass10bfloat16_tE19Flash_kernel_traitsILi96ELi64ELi64ELi4ES3_EELb0ELb0ELb0ELb0ELb0ELb0ELb0ELb0EEEvNS_16Flash_fwd_paramsE) ;  /* 0xffffff8092687950 */ /* 0x002fea0003c3ffff */
.L_x_6950:
[----:B------:R-:W-:Y:S01]  /*7e60*/  MOV R5, 0x2 ;  /* 0x0000000200057802 */ /* 0x000fe20000000f00 */
[----:B------:R-:W-:Y:S01]  /*7e70*/  IMAD.MOV.U32 R0, RZ, RZ, 0x1f ;  /* 0x0000001fff007424 */ /* 0x000fe200078e00ff */
[----:B------:R-:W-:-:S07]  /*7e80*/  MOV R4, 0xffffffff ;  /* 0xffffffff00047802 */ /* 0x000fce0000000f00 */
[----:B-1---5:R-:W-:Y:S05]  /*7e90*/  WARPSYNC.COLLECTIVE R4, `(.L_x_6957) ;  /* 0x0000000004087348 */ /* 0x022fea0003c00000 */
[----:B------:R2:W3:Y:S02]  /*7ea0*/  SHFL.BFLY P0, R10, R163, R5, R0 ;  /* 0x0c000005a30a7389 */ /* 0x0004e40000000000 */
[----:B-123-5:R-:W-:Y:S05]  /*7eb0*/  ENDCOLLECTIVE ;  /* 0x000000000000791b */ /* 0x02efea0003800000 */
.L_x_6957:
[----:B------:R-:W-:Y:S02]  /*7ec0*/  IMAD.MOV.U32 R8, RZ, RZ, R10 ;  /* 0x000000ffff087224 */ /* 0x000fe400078e000a */
[----:B------:R-:W-:Y:S02]  /*7ed0*/  IMAD.MOV.U32 R5, RZ, RZ, 0x1 ;  /* 0x00000001ff057424 */ /* 0x000fe400078e00ff */
[----:B------:R-:W-:-:S05]  /*7ee0*/  FADD.FTZ R8, R8, R163 ;  /* 0x000000a308087221 */ /* 0x000fca0000010000 */
[----:B------:R-:W-:-:S07]  /*7ef0*/  MOV R163, R8 ;  /* 0x0000000800a37202 */ /* 0x000fce0000000f00 */
[----:B------:R-:W-:Y:S05]  /*7f00*/  WARPSYNC.COLLECTIVE R4, `(.L_x_6958) ;  /* 0x0000000004087348 */ /* 0x000fea0003c00000 */
[----:B------:R1:W2:Y:S02]  /*7f10*/  SHFL.BFLY P0, R10, R163, R5, R0 ;  /* 0x0c000005a30a7389 */ /* 0x0002a40000000000 */
[----:B-12---:R-:W-:Y:S05]  /*7f20*/  ENDCOLLECTIVE ;  /* 0x000000000000791b */ /* 0x006fea0003800000 */
.L_x_6958:
[----:B------:R-:W-:Y:S01]  /*7f30*/  MOV R163, R161 ;  /* 0x000000a100a37202 */ /* 0x000fe20000000f00 */
[----:B------:R-:W-:Y:S01]  /*7f40*/  IMAD.MOV.U32 R5, RZ, RZ, 0x2 ;  /* 0x00000002ff057424 */ /* 0x000fe200078e00ff */
[----:B------:R-:W-:-:S07]  /*7f50*/  MOV R7, R10 ;  /* 0x0000000a00077202 */ /* 0x000fce0000000f00 */
[----:B------:R-:W-:Y:S05]  /*7f60*/  WARPSYNC.COLLECTIVE R4, `(.L_x_6959) ;  /* 0x0000000004087348 */ /* 0x000fea0003c00000 */
[----:B------:R1:W2:Y:S02]  /*7f70*/  SHFL.BFLY P0, R10, R163, R5, R0 ;  /* 0x0c000005a30a7389 */ /* 0x0002a40000000000 */
[----:B-12---:R-:W-:Y:S05]  /*7f80*/  ENDCOLLECTIVE ;  /* 0x000000000000791b */ /* 0x006fea0003800000 */
.L_x_6959:
[----:B------:R-:W-:Y:S01]  /*7f90*/  FADD.FTZ R7, R8, R7 ;  /* 0x0000000708077221 */ /* 0x000fe20000010000 */
[----:B------:R-:W-:Y:S01]  /*7fa0*/  FADD.FTZ R9, R10, R161 ;  /* 0x000000a10a097221 */ /* 0x000fe20000010000 */
[----:B------:R-:W-:-:S04]  /*7fb0*/  MOV R5, 0x1 ;  /* 0x0000000100057802 */ /* 0x000fc80000000f00 */
[----:B------:R-:W-:-:S07]  /*7fc0*/  MOV R163, R9 ;  /* 0x0000000900a37202 */ /* 0x000fce0000000f00 */
[----:B------:R-:W-:Y:S05]  /*7fd0*/  WARPSYNC.COLLECTIVE R4, `(.L_x_6960) ;  /* 0x0000000004087348 */ /* 0x000fea0003c00000 */
[----:B------:R1:W2:Y:S02]  /*7fe0*/  SHFL.BFLY P0, R10, R163, R5, R0 ;  /* 0x0c000005a30a7389 */ /* 0x0002a40000000000 */
[----:B-12---:R-:W-:Y:S05]  /*7ff0*/  ENDCOLLECTIVE ;  /* 0x000000000000791b */ /* 0x006fea0003800000 */
.L_x_6960:
[----:B------:R-:W-:Y:S05]  /*8000*/  BRA `(.L_x_6961) ;  /* 0xfffffff000147947 */ /* 0x000fea000383ffff */
.L_x_6962:
        /* <DEDUP_REMOVED lines=15> */
.L_x_11662:


//--------------------- .text._ZN5flash24flash_fwd_splitkv_kernelI23Flash_fwd_kernel_traitsILi96ELi64ELi64ELi4ELb0ELb0EN7cutlass10bfloat16_tE19Flash_kernel_traitsILi96ELi64ELi64ELi4ES3_EELb0ELb0ELb0ELb0ELb0ELb1ELb0ELb0EEEvNS_16Flash_fwd_paramsE --------------------------
	.section	.text._ZN5flash24flash_fwd_splitkv_kernelI23Flash_fwd_kernel_traitsILi96ELi64ELi64ELi4ELb0ELb0EN7cutlass10bfloat16_tE19Flash_kernel_traitsILi96ELi64ELi64ELi4ES3_EELb0ELb0ELb0ELb0ELb0ELb1ELb0ELb0EEEvNS_16Flash_fwd_paramsE,"ax",@progbits
	.align	128
        .global         _ZN5flash24flash_fwd_splitkv_kernelI23Flash_fwd_kernel_traitsILi96ELi64ELi64ELi4ELb0ELb0EN7cutlass10bfloat16_tE19Flash_kernel_traitsILi96ELi64ELi64ELi4ES3_EELb0ELb0ELb0ELb0ELb0ELb1ELb0ELb0EEEvNS_16Flash_fwd_paramsE
        .type           _ZN5flash24flash_fwd_splitkv_kernelI23Flash_fwd_kernel_traitsILi96ELi64ELi64ELi4ELb0ELb0EN7cutlass10bfloat16_tE19Flash_kernel_traitsILi96ELi64ELi64ELi4ES3_EELb0ELb0ELb0ELb0ELb0ELb1ELb0ELb0EEEvNS_16Flash_fwd_paramsE,@function
        .size           _ZN5flash24flash_fwd_splitkv_kernelI23Flash_fwd_kernel_traitsILi96ELi64ELi64ELi4ELb0ELb0EN7cutlass10bfloat16_tE19Flash_kernel_traitsILi96ELi64ELi64ELi4ES3_EELb0ELb0ELb0ELb0ELb0ELb1ELb0ELb0EEEvNS_16Flash_fwd_paramsE,(.L_x_11663 - _ZN5flash24flash_fwd_splitkv_kernelI23Flash_fwd_kernel_traitsILi96ELi64ELi64ELi4ELb0ELb0EN7cutlass10bfloat16_tE19Flash_kernel_traitsILi96ELi64ELi64ELi4ES3_EELb0ELb0ELb0ELb0ELb0ELb1ELb0ELb0EEEvNS_16Flash_fwd_paramsE)
        .other          _ZN5flash24flash_fwd_splitkv_kernelI23Flash_fwd_kernel_traitsILi96ELi64ELi64ELi4ELb0ELb0EN7cutlass10bfloat16_tE19Flash_kernel_traitsILi96ELi64ELi64ELi4ES3_EELb0ELb0ELb0ELb0ELb0ELb1ELb0ELb0EEEvNS_16Flash_fwd_paramsE,@"STO_CUDA_ENTRY STV_DEFAULT"
_ZN5flash24flash_fwd_splitkv_kernelI23Flash_fwd_kernel_traitsILi96ELi64ELi64ELi4ELb0ELb0EN7cutlass10bfloat16_tE19Flash_kernel_traitsILi96ELi64ELi64ELi4ES3_EELb0ELb0ELb0ELb0ELb0ELb1ELb0ELb0EEEvNS_16Flash_fwd_paramsE:
.text._ZN5flash24flash_fwd_splitkv_kernelI23Flash_fwd_kernel_traitsILi96ELi64ELi64ELi4ELb0ELb0EN7cutlass10bfloat16_tE19Flash_kernel_traitsILi96ELi64ELi64ELi4ES3_EELb0ELb0ELb0ELb0ELb0ELb1ELb0ELb0EEEvNS_16Flash_fwd_paramsE:
[----:B------:R-:W-:Y:S01]  /*0000*/  LDC R1, c[0x0][0x37c] ;  /* 0x0000df00ff017b82 */ /* 0x000fe20000000800 */
[----:B------:R-:W1:Y:S07]  /*0010*/  S2R R155, SR_CTAID.X ;  /* 0x00000000009b7919 */ /* 0x000e6e0000002500 */
[----:B------:R-:W2:Y:S01]  /*0020*/  LDC.64 R2, c[0x0][0x348] ;  /* 0x0000d200ff027b82 */ /* 0x000ea20000000a00 */
[----:B------:R-:W-:Y:S01]  /*0030*/  BSSY.RECONVERGENT B2, `(.L_x_6963) ;  /* 0x0000005000027945 */ /* 0x000fe20003800200 */
[----:B------:R-:W-:Y:S01]  /*0040*/  MOV R152, 0x80 ;  /* 0x0000008000987802 */ /* 0x000fe20000000f00 */
[----:B------:R-:W3:Y:S01]  /*0050*/  S2R R154, SR_CTAID.Y ;  /* 0x00000000009a7919 */ /* 0x000ee20000002600 */
[----:B------:R-:W4:Y:S05]  /*0060*/  S2R R153, SR_CTAID.Z ;  /* 0x0000000000997919 */ /* 0x000f2a0000002700 */
[----:B-1234-:R-:W-:Y:S05]  /*0070*/  CALL.REL.NOINC `($_ZN5flash24flash_fwd_splitkv_kernelI23Flash_fwd_kernel_traitsILi96ELi64ELi64ELi4ELb0ELb0EN7cutlass10bfloat16_tE19Flash_kernel_traitsILi96ELi64ELi64ELi4ES3_EELb0ELb0ELb0ELb0ELb0ELb1ELb0ELb0EEEvNS_16Flash_fwd_paramsE$_ZN5flash30compute_attn_1rowblock_splitkvI23Flash_fwd_kernel_traitsILi96ELi64ELi64ELi4ELb0ELb0EN7cutlass10bfloat16_tE19Flash_kernel_traitsILi96ELi64ELi64ELi4ES3_EELb0ELb0ELb0ELb0ELb0ELb1ELb0ELb0ENS_16Flash_fwd_paramsEEEvRKT8_iiiii) ;  /* 0x0000000000087944 */ /* 0x01efea0003c00000 */
[----:B------:R-:W-:Y:S05]  /*0080*/  BSYNC.RECONVERGENT B2 ;  /* 0x0000000000027941 */ /* 0x000fea0003800200 */
.L_x_6963:
[----:B------:R-:W-:Y:S05]  /*0090*/  EXIT ;  /* 0x000000000000794d */ /* 0x000fea0003800000 */
        .type           $_ZN5flash24flash_fwd_splitkv_kernelI23Flash_fwd_kernel_traitsILi96ELi64ELi64ELi4ELb0ELb0EN7cutlass10bfloat16_tE19Flash_kernel_traitsILi96ELi64ELi64ELi4ES3_EELb0ELb0ELb0ELb0ELb0ELb1ELb0ELb0EEEvNS_16Flash_fwd_paramsE$_ZN5flash30compute_attn_1rowblock_splitkvI23Flash_fwd_kernel_traitsILi96ELi64ELi64ELi4ELb0ELb0EN7cutlass10bfloat16_tE19Flash_kernel_traitsILi96ELi64ELi64ELi4ES3_EELb0ELb0ELb0ELb0ELb0ELb1ELb0ELb0ENS_16Flash_fwd_paramsEEEvRKT8_iiiii,@function
        .size           $_ZN5flash24flash_fwd_splitkv_kernelI23Flash_fwd_kernel_traitsILi96ELi64ELi64ELi4ELb0ELb0EN7cutlass10bfloat16_tE19Flash_kernel_traitsILi96ELi64ELi64ELi4ES3_EELb0ELb0ELb0ELb0ELb0ELb1ELb0ELb0EEEvNS_16Flash_fwd_paramsE$_ZN5flash30compute_attn_1rowblock_splitkvI23Flash_fwd_kernel_traitsILi96ELi64ELi64ELi4ELb0ELb0EN7cutlass10bfloat16_tE19Flash_kernel_traitsILi96ELi64ELi64ELi4ES3_EELb0ELb0ELb0ELb0ELb0ELb1ELb0ELb0ENS_16Flash_fwd_paramsEEEvRKT8_iiiii,(.L_x_11663 - $_ZN5flash24flash_fwd_splitkv_kernelI23Flash_fwd_kernel_traitsILi96ELi64ELi64ELi4ELb0ELb0EN7cutlass10bfloat16_tE19Flash_kernel_traitsILi96ELi64ELi64ELi4ES3_EELb0ELb0ELb0ELb0ELb0ELb1ELb0ELb0EEEvNS_16Flash_fwd_paramsE$_ZN5flash30compute_attn_1rowblock_splitkvI23Flash_fwd_kernel_traitsILi96ELi64ELi64ELi4ELb0ELb0EN7cutlass10bfloat16_tE19Flash_kernel_traitsILi96ELi64ELi64ELi4ES3_EELb0ELb0ELb0ELb0ELb0ELb1ELb0ELb0ENS_16Flash_fwd_paramsEEEvRKT8_iiiii)
$_ZN5flash24flash_fwd_splitkv_kernelI23Flash_fwd_kernel_traitsILi96ELi64ELi64ELi4ELb0ELb0EN7cutlass10bfloat16_tE19Flash_kernel_traitsILi96ELi64ELi64ELi4ES3_EELb0ELb0ELb0ELb0ELb0ELb1ELb0ELb0EEEvNS_16Flash_fwd_paramsE$_ZN5flash30compute_attn_1rowblock_splitkvI23Flash_fwd_kernel_traitsILi96ELi64ELi64ELi4ELb0ELb0EN7cutlass10bfloat16_tE19Flash_kernel_traitsILi96ELi64ELi64ELi4ES3_EELb0ELb0ELb0ELb0ELb0ELb1ELb0ELb0ENS_16Flash_fwd_paramsEEEvRKT8_iiiii:
        /* <DEDUP_REMOVED lines=38> */
.L_x_6965:
[----:B------:R-:W-:Y:S05]  /*0300*/  BSYNC.RECONVERGENT B0 ;  /* 0x0000000000007941 */ /* 0x000fea0003800200 */
.L_x_6964:
[----:B------:R-:W-:Y:S04]  /*0310*/  BSSY.RECONVERGENT B0, `(.L_x_6966) ;  /* 0x0000007000007945 */ /* 0x000fe80003800200 */
[----:B------:R-:W-:Y:S05]  /*0320*/  @!P3 BRA `(.L_x_6967) ;  /* 0x000000000014b947 */ /* 0x000fea0003800000 */
[----:B-----5:R-:W3:Y:S02]  /*0330*/  LD.E.U8 R6, desc[UR4][R2.64+0x1b2] ;  /* 0x0001b20402067980 */ /* 0x020ee4000c101100 */
[----:B---3--:R-:W-:-:S13]  /*0340*/  ISETP.NE.AND P1, PT, R6, RZ, PT ;  /* 0x000000ff0600720c */ /* 0x008fda0003f25270 */
[----:B------:R-:W3:Y:S02]  /*0350*/  @P1 LD.E R7, desc[UR4][R10.64+0x4] ;  /* 0x000004040a071980 */ /* 0x000ee4000c101900 */
[----:B---3--:R-:W-:-:S06]  /*0360*/  @P1 IADD3 R6, PT, PT, R7, -R16, RZ ;  /* 0x8000001007061210 */ /* 0x008fcc0007ffe0ff */
[----:B------:R3:W5:Y:S02]  /*0370*/  @!P1 LD.E R6, desc[UR4][R10.64] ;  /* 0x000000040a069980 */ /* 0x000764000c101900 */
.L_x_6967:
[----:B------:R-:W-:Y:S05]  /*0380*/  BSYNC.RECONVERGENT B0 ;  /* 0x0000000000007941 */ /* 0x000fea0003800200 */
.L_x_6966:
        /* <DEDUP_REMOVED lines=8> */
.L_x_6969:
[----:B------:R-:W4:Y:S01]  /*0410*/  LD.E.64 R8, desc[UR4][R2.64+0x108] ;  /* 0x0001080402087980 */ /* 0x000f22000c101b00 */
[----:B------:R-:W-:Y:S01]  /*0420*/  BSSY.RECONVERGENT B0, `(.L_x_6971) ;  /* 0x0000006000007945 */ /* 0x000fe20003800200 */
[----:B------:R-:W-:Y:S01]  /*0430*/  IMAD.MOV.U32 R93, RZ, RZ, RZ ;  /* 0x000000ffff5d7224 */ /* 0x000fe200078e00ff */
[----:B----4-:R-:W-:-:S04]  /*0440*/  ISETP.NE.U32.AND P0, PT, R8, RZ, PT ;  /* 0x000000ff0800720c */ /* 0x010fc80003f05070 */
[----:B------:R-:W-:-:S13]  /*0450*/  ISETP.NE.AND.EX P0, PT, R9, RZ, PT, P0 ;  /* 0x000000ff0900720c */ /* 0x000fda0003f05300 */
[----:B------:R-:W-:Y:S05]  /*0460*/  @!P0 BRA `(.L_x_6972) ;  /* 0x0000000000048947 */ /* 0x000fea0003800000 */
[----:B------:R4:W5:Y:S02]  /*0470*/  LD.E R93, desc[UR4][R2.64+0xbc] ;  /* 0x0000bc04025d7980 */ /* 0x000964000c101900 */
.L_x_6972:
[----:B------:R-:W-:Y:S05]  /*0480*/  BSYNC.RECONVERGENT B0 ;  /* 0x0000000000007941 */ /* 0x000fea0003800200 */
.L_x_6971:
[----:B-----5:R-:W-:Y:S02]  /*0490*/  IADD3 R93, PT, PT, R93, R6, -R15 ;  /* 0x000000065d5d7210 */ /* 0x020fe40007ffe80f */
.L_x_6970:
[----:B------:R-:W-:Y:S05]  /*04a0*/  BSYNC.RECONVERGENT B1 ;  /* 0x0000000000017941 */ /* 0x000fea0003800200 */
.L_x_6968:
[----:B------:R-:W-:Y:S01]  /*04b0*/  IMAD.SHL.U32 R140, R155, 0x40, RZ ;  /* 0x000000409b8c7824 */ /* 0x000fe200078e00ff */
[----:B------:R-:W-:Y:S01]  /*04c0*/  MOV R6, R152 ;  /* 0x0000009800067202 */ /* 0x000fe20000000f00 */
[----:B------:R-:W-:-:S03]  /*04d0*/  IMAD.MOV.U32 R7, RZ, RZ, 0x0 ;  /* 0x00000000ff077424 */ /* 0x000fc600078e00ff */
[----:B------:R-:W-:-:S13]  /*04e0*/  ISETP.GT.AND P0, PT, R13, R140, PT ;  /* 0x0000008c0d00720c */ /* 0x000fda0003f04270 */
[----:B-1234-:R-:W-:Y:S05]  /*04f0*/  @!P0 RET.REL.NODEC R6 `(_ZN5flash24flash_fwd_splitkv_kernelI23Flash_fwd_kernel_traitsILi96ELi64ELi64ELi4ELb0ELb0EN7cutlass10bfloat16_tE19Flash_kernel_traitsILi96ELi64ELi64ELi4ES3_EELb0ELb0ELb0ELb0ELb0ELb1ELb0ELb0EEEvNS_16Flash_fwd_paramsE) ;  /* 0xfffffff806c08950 */ /* 0x01efea0003c3ffff */
        /* <DEDUP_REMOVED lines=71> */
.L_x_6975:
[----:B------:R-:W-:Y:S05]  /*0970*/  BSYNC.RECONVERGENT B0 ;  /* 0x0000000000007941 */ /* 0x000fea0003800200 */
.L_x_6974:
        /* <DEDUP_REMOVED lines=17> */
.L_x_6977:
[----:B------:R-:W-:Y:S05]  /*0a90*/  BSYNC.RECONVERGENT B0 ;  /* 0x0000000000007941 */ /* 0x000fea0003800200 */
.L_x_6976:
[----:B------:R-:W-:Y:S01]  /*0aa0*/  MOV R153, 0x0 ;  /* 0x0000000000997802 */ /* 0x000fe20000000f00 */
[----:B------:R1:W-:Y:S03]  /*0ab0*/  @!P6 ST.E desc[UR4][R6.64], R3 ;  /* 0x000000030600e985 */ /* 0x0003e6000c101904 */
[----:B-12--5:R-:W-:Y:S05]  /*0ac0*/  @P5 RET.REL.NODEC R152 `(_ZN5flash24flash_fwd_splitkv_kernelI23Flash_fwd_kernel_traitsILi96ELi64ELi64ELi4ELb0ELb0EN7cutlass10bfloat16_tE19Flash_kernel_traitsILi96ELi64ELi64ELi4ES3_EELb0ELb0ELb0ELb0ELb0ELb1ELb0ELb0EEEvNS_16Flash_fwd_paramsE) ;  /* 0xfffffff4984c5950 */ /* 0x026fea0003c3ffff */
[----:B------:R-:W-:Y:S02]  /*0ad0*/  MOV R3, 0x7f800000 ;  /* 0x7f80000000037802 */ /* 0x000fe40000000f00 */
[----:B------:R-:W-:-:S03]  /*0ae0*/  MOV R153, 0x0 ;  /* 0x0000000000997802 */ /* 0x000fc60000000f00 */
[----:B------:R1:W-:Y:S02]  /*0af0*/  ST.E desc[UR4][R6.64+0x80], R3 ;  /* 0x0000800306007985 */ /* 0x0003e4000c101904 */
[----:B-1----:R-:W-:Y:S05]  /*0b00*/  RET.REL.NODEC R152 `(_ZN5flash24flash_fwd_splitkv_kernelI23Flash_fwd_kernel_traitsILi96ELi64ELi64ELi4ELb0ELb0EN7cutlass10bfloat16_tE19Flash_kernel_traitsILi96ELi64ELi64ELi4ES3_EELb0ELb0ELb0ELb0ELb0ELb1ELb0ELb0EEEvNS_16Flash_fwd_paramsE) ;  /* 0xfffffff4983c7950 */ /* 0x002fea0003c3ffff */
.L_x_6973:
        /* <DEDUP_REMOVED lines=104> */
.L_x_6979:
        /* <DEDUP_REMOVED lines=80> */
.L_x_6980:
[----:B------:R-:W-:Y:S05]  /*1690*/  BSYNC.RECONVERGENT B0 ;  /* 0x0000000000007941 */ /* 0x000fea0003800200 */
.L_x_6978:
        /* <DEDUP_REMOVED lines=46> */
[----:B------:R-:W-:Y:S01]  /*1980*/  IMAD.IADD R17, R23, 0x1, R16 ;  /* 0x0000000117117824 */ /* 0x000fe200078e0210 */
[----:B------:R-:W-:Y:S01]  /*1990*/  LOP3.LUT R163, R143, 0xc0, RZ, 0xc0, !PT ;  /* 0x000000c08fa37812 */ /* 0x000fe200078ec0ff */
[----:B------:R-:W-:-:S03]  /*19a0*/  IMAD.IADD R140, R13, 0x1, -R140 ;  /* 0x000000010d8c7824 */ /* 0x000fc600078e0a8c */
[----:B------:R-:W-:Y:S02]  /*19b0*/  IADD3.X R23, PT, PT, R20, R17, RZ, P1, !PT ;  /* 0x0000001114177210 */ /* 0x000fe40000ffe4ff */
[----:B------:R-:W-:Y:S02]  /*19c0*/  IADD3 R24, P1, PT, R144, R10, RZ ;  /* 0x0000000a90187210 */ /* 0x000fe40007f3e0ff */
[--C-:B------:R-:W-:Y:S02]  /*19d0*/  LOP3.LUT R163, R163, 0x18, R132.reuse, 0xf8, !PT ;  /* 0x00000018a3a37812 */ /* 0x100fe400078ef884 */
[----:B------:R-:W-:Y:S02]  /*19e0*/  IADD3.X R25, PT, PT, RZ, R0, RZ, P1, !PT ;  /* 0x00000000ff197210 */ /* 0x000fe40000ffe4ff */
[----:B------:R-:W-:Y:S02]  /*19f0*/  SHF.R.U32.HI R12, RZ, 0x2, R132 ;  /* 0x00000002ff0c7819 */ /* 0x000fe40000011684 */
[----:B------:R-:W-:-:S02]  /*1a00*/  LOP3.LUT R20, R143, 0x1f20, RZ, 0xc0, !PT ;  /* 0x00001f208f147812 */ /* 0x000fc400078ec0ff */
[----:B------:R-:W-:Y:S01]  /*1a10*/  LOP3.LUT R161, R163, R144, RZ, 0x3c, !PT ;  /* 0x00000090a3a17212 */ /* 0x000fe200078e3cff */
[----:B------:R-:W-:Y:S01]  /*1a20*/  IMAD R10, R7, R12, RZ ;  /* 0x0000000c070a7224 */ /* 0x000fe200078e02ff */
[----:B------:R-:W-:Y:S01]  /*1a30*/  UMOV UR7, 0x400 ;  /* 0x0000040000077882 */ /* 0x000fe20000000000 */
[----:B------:R-:W-:Y:S01]  /*1a40*/  IMAD.WIDE.U32 R22, R12, R6, R22 ;  /* 0x000000060c167225 */ /* 0x000fe200078e0016 */
[----:B------:R-:W-:Y:S01]  /*1a50*/  LOP3.LUT R161, R20, R161, RZ, 0xfc, !PT ;  /* 0x000000a114a17212 */ /* 0x000fe200078efcff */
[----:B-1----:R-:W-:Y:S02]  /*1a60*/  ULEA UR6, UR6, UR7, 0x18 ;  /* 0x0000000706067291 */ /* 0x002fe4000f8ec0ff */
[----:B------:R-:W-:Y:S02]  /*1a70*/  IMAD R16, R5, R12, RZ ;  /* 0x0000000c05107224 */ /* 0x000fe400078e02ff */
[----:B------:R-:W-:Y:S02]  /*1a80*/  IMAD.WIDE.U32 R24, R12, R4, R24 ;  /* 0x000000040c187225 */ /* 0x000fe400078e0018 */
[----:B------:R-:W-:Y:S01]  /*1a90*/  MOV R136, UR6 ;  /* 0x0000000600887c02 */ /* 0x000fe20008000f00 */
[----:B------:R-:W-:Y:S02]  /*1aa0*/  BSSY.RECONVERGENT B0, `(.L_x_6981) ;  /* 0x000003a000007945 */ /* 0x000fe40003800200 */
[----:B------:R-:W-:Y:S01]  /*1ab0*/  IADD3 R149, PT, PT, R25, R16, RZ ;  /* 0x0000001019957210 */ /* 0x000fe20007ffe0ff */
[----:B------:R-:W-:Y:S01]  /*1ac0*/  IMAD.SHL.U32 R147, R4, 0x20, RZ ;  /* 0x0000002004937824 */ /* 0x000fe200078e00ff */
[C---:B------:R-:W-:Y:S01]  /*1ad0*/  SHF.L.U64.HI R146, R6.reuse, 0x5, R7 ;  /* 0x0000000506927819 */ /* 0x040fe20000010207 */
[----:B------:R-:W-:Y:S01]  /*1ae0*/  IMAD R161, R161, 0x2, R136 ;  /* 0x00000002a1a17824 */ /* 0x000fe200078e0288 */
        /* <DEDUP_REMOVED lines=13> */
[----:B------:R-:W-:Y:S01]  /*1bc0*/  IADD3 R20, P1, PT, R144, R13, RZ ;  /* 0x0000000d90147210 */ /* 0x000fe20007f3e0ff */
[----:B------:R-:W-:Y:S01]  /*1bd0*/  IMAD.IADD R13, R23, 0x1, R10 ;  /* 0x00000001170d7824 */ /* 0x000fe200078e020a */
[----:B------:R-:W-:-:S03]  /*1be0*/  LEA R166, P2, R22, R28, 0x1 ;  /* 0x0000001c16a67211 */ /* 0x000fc600078408ff */
[----:B------:R-:W-:Y:S01]  /*1bf0*/  IMAD.X R21, RZ, RZ, R11, P1 ;  /* 0x000000ffff157224 */ /* 0x000fe200008e060b */
[----:B------:R-:W-:Y:S01]  /*1c00*/  LEA.HI.X R167, R22, R29, R13, 0x1, P2 ;  /* 0x0000001d16a77211 */ /* 0x000fe200010f0c0d */
[-C--:B----4-:R-:W-:Y:S01]  /*1c10*/  IMAD R0, R15, R153.reuse, RZ ;  /* 0x000000990f007224 */ /* 0x090fe200078e02ff */
[----:B------:R-:W-:Y:S01]  /*1c20*/  LEA R150, P3, R24, R26, 0x1 ;  /* 0x0000001a18967211 */ /* 0x000fe200078608ff */
[----:B------:R-:W-:-:S04]  /*1c30*/  IMAD.WIDE.U32 R14, R14, R153, R20 ;  /* 0x000000990e0e7225 */ /* 0x000fc800078e0014 */
[----:B------:R-:W-:Y:S01]  /*1c40*/  IMAD.MOV.U32 R13, RZ, RZ, RZ ;  /* 0x000000ffff0d7224 */ /* 0x000fe200078e00ff */
[----:B------:R-:W-:Y:S02]  /*1c50*/  LEA.HI.X R149, R24, R27, R149, 0x1, P3 ;  /* 0x0000001b18957211 */ /* 0x000fe400018f0c95 */
[----:B------:R-:W-:Y:S01]  /*1c60*/  IADD3 R17, PT, PT, R15, R0, RZ ;  /* 0x000000000f117210 */ /* 0x000fe20007ffe0ff */
[----:B------:R-:W-:Y:S01]  /*1c70*/  IMAD.WIDE.U32 R6, R155, 0x40, R12 ;  /* 0x000000409b067825 */ /* 0x000fe200078e000c */
        /* <DEDUP_REMOVED lines=27> */
.L_x_6983:
[----:B------:R3:W-:Y:S02]  /*1e30*/  STS.128 [R161+0x2000], RZ ;  /* 0x002000ffa1007388 */ /* 0x0007e40000000c00 */
.L_x_6982:
[----:B------:R-:W-:Y:S05]  /*1e40*/  BSYNC.RECONVERGENT B0 ;  /* 0x0000000000007941 */ /* 0x000fea0003800200 */
.L_x_6981:
        /* <DEDUP_REMOVED lines=32> */
.L_x_6986:
[----:B------:R2:W-:Y:S02]  /*2050*/  STS.128 [R161+0x2800], RZ ;  /* 0x002800ffa1007388 */ /* 0x0005e40000000c00 */
.L_x_6985:
[----:B------:R-:W-:Y:S05]  /*2060*/  BSYNC.RECONVERGENT B0 ;  /* 0x0000000000007941 */ /* 0x000fea0003800200 */
.L_x_6984:
        /* <DEDUP_REMOVED lines=28> */
.L_x_6989:
[----:B------:R4:W-:Y:S02]  /*2230*/  STS.128 [R161+0x5000], RZ ;  /* 0x005000ffa1007388 */ /* 0x0009e40000000c00 */
.L_x_6988:
[----:B------:R-:W-:Y:S05]  /*2240*/  BSYNC.RECONVERGENT B0 ;  /* 0x0000000000007941 */ /* 0x000fea0003800200 */
.L_x_6987:
        /* <DEDUP_REMOVED lines=24> */
.L_x_6992:
[----:B------:R4:W-:Y:S02]  /*23d0*/  STS.128 [R161+0x5800], RZ ;  /* 0x005800ffa1007388 */ /* 0x0009e40000000c00 */
.L_x_6991:
[----:B------:R-:W-:Y:S05]  /*23e0*/  BSYNC.RECONVERGENT B0 ;  /* 0x0000000000007941 */ /* 0x000fea0003800200 */
.L_x_6990:
        /* <DEDUP_REMOVED lines=25> */
.L_x_6995:
[----:B------:R1:W-:Y:S01]  /*2580*/  STS.128 [R161+0x8000], RZ ;  /* 0x008000ffa1007388 */ /* 0x0003e20000000c00 */
[----:B------:R-:W-:Y:S05]  /*2590*/  BRA `(.L_x_6996) ;  /* 0x00000000000c7947 */ /* 0x000fea0003800000 */
.L_x_6994:
[----:B------:R1:W-:Y:S04]  /*25a0*/  STS.128 [R161+0x6000], RZ ;  /* 0x006000ffa1007388 */ /* 0x0003e80000000c00 */
[----:B------:R1:W-:Y:S04]  /*25b0*/  STS.128 [R161+0x7000], RZ ;  /* 0x007000ffa1007388 */ /* 0x0003e80000000c00 */
[----:B------:R1:W-:Y:S02]  /*25c0*/  STS.128 [R161+0x8000], RZ ;  /* 0x008000ffa1007388 */ /* 0x0003e40000000c00 */
.L_x_6996:
[----:B------:R-:W-:Y:S05]  /*25d0*/  BSYNC.RECONVERGENT B0 ;  /* 0x0000000000007941 */ /* 0x000fea0003800200 */
.L_x_6993:
        /* <DEDUP_REMOVED lines=27> */
.L_x_6999:
[----:B------:R1:W-:Y:S02]  /*2790*/  STS.128 [R161+0x8800], RZ ;  /* 0x008800ffa1007388 */ /* 0x0003e40000000c00 */
.L_x_6998:
[----:B------:R-:W-:Y:S05]  /*27a0*/  BSYNC.RECONVERGENT B0 ;  /* 0x0000000000007941 */ /* 0x000fea0003800200 */
.L_x_6997:
[----:B------:R-:W2:Y:S01]  /*27b0*/  LD.E R91, desc[UR4][R2.64+0x18c] ;  /* 0x00018c04025b7980 */ /* 0x000ea2000c101900 */
        /* <DEDUP_REMOVED lines=9> */
[----:B------:R-:W-:-:S02]  /*2850*/  LOP3.LUT R5, R5, 0x100, RZ, 0xc0, !PT ;  /* 0x0000010005057812 */ /* 0x000fc400078ec0ff */
[----:B-----5:R-:W-:Y:S02]  /*2860*/  LOP3.LUT R9, R90, 0xc0, RZ, 0xc0, !PT ;  /* 0x000000c05a097812 */ /* 0x020fe400078ec0ff */
[----:B------:R-:W-:Y:S02]  /*2870*/  LOP3.LUT R4, R133, 0x18, RZ, 0xc0, !PT ;  /* 0x0000001885047812 */ /* 0x000fe400078ec0ff */
[--C-:B------:R-:W-:Y:S02]  /*2880*/  LOP3.LUT R89, R89, 0xc0, R90.reuse, 0xf8, !PT ;  /* 0x000000c059597812 */ /* 0x100fe400078ef85a */
[--C-:B----4-:R-:W-:Y:S02]  /*2890*/  LOP3.LUT R7, R135, 0x20, R90.reuse, 0xf8, !PT ;  /* 0x0000002087077812 */ /* 0x110fe400078ef85a */
[----:B------:R-:W-:Y:S02]  /*28a0*/  LOP3.LUT R5, R5, 0x20, R90, 0xf8, !PT ;  /* 0x0000002005057812 */ /* 0x000fe400078ef85a */
[----:B------:R-:W-:-:S02]  /*28b0*/  LOP3.LUT R0, R9, 0x8, R132, 0xf8, !PT ;  /* 0x0000000809007812 */ /* 0x000fc400078ef884 */
[----:B------:R-:W-:Y:S02]  /*28c0*/  LOP3.LUT R89, R89, R4, RZ, 0x3c, !PT ;  /* 0x0000000459597212 */ /* 0x000fe400078e3cff */
        /* <DEDUP_REMOVED lines=11> */
[----:B------:R-:W-:Y:S04]  /*2980*/  LDSM.16.M88.4 R20, [R92+0x3000] ;  /* 0x003000005c14783b */ /* 0x000fe80000000200 */
[----:B------:R-:W-:Y:S04]  /*2990*/  LDSM.16.M88.4 R76, [R96] ;  /* 0x00000000604c783b */ /* 0x000fe80000000200 */
[----:B------:R-:W4:Y:S04]  /*29a0*/  LDSM.16.M88.4 R40, [R97+0x3400] ;  /* 0x003400006128783b */ /* 0x000f280000000200 */
[----:B------:R-:W3:Y:S04]  /*29b0*/  LDSM.16.M88.4 R68, [R97+0x3800] ;  /* 0x003800006144783b */ /* 0x000ee80000000200 */
[----:B------:R-:W3:Y:S04]  /*29c0*/  LDSM.16.M88.4 R16, [R97+0x3c00] ;  /* 0x003c00006110783b */ /* 0x000ee80000000200 */
[----:B------:R-:W-:Y:S04]  /*29d0*/  LDSM.16.M88.4 R4, [R97+0x4000] ;  /* 0x004000006104783b */ /* 0x000fe80000000200 */
[----:B------:R-:W3:Y:S04]  /*29e0*/  LDSM.16.M88.4 R56, [R99+0x1000] ;  /* 0x001000006338783b */ /* 0x000ee80000000200 */
[----:B------:R-:W3:Y:S04]  /*29f0*/  LDSM.16.M88.4 R8, [R92+0x3400] ;  /* 0x003400005c08783b */ /* 0x000ee80000000200 */
[----:B------:R-:W-:Y:S01]  /*2a00*/  LDSM.16.M88.4 R84, [R92+0x4000] ;  /* 0x004000005c54783b */ /* 0x000fe20000000200 */
[C---:B-1----:R-:W-:Y:S03]  /*2a10*/  HMMA.16816.F32.BF16 R12, R60.reuse, R24, RZ ;  /* 0x000000183c0c723c */ /* 0x042fe600000418ff */
[----:B------:R-:W1:Y:S04]  /*2a20*/  LDSM.16.M88.4 R32, [R96+0x1000] ;  /* 0x001000006020783b */ /* 0x000e680000000200 */
[----:B------:R-:W1:Y:S01]  /*2a30*/  LDSM.16.M88.4 R72, [R92+0x3c00] ;  /* 0x003c00005c48783b */ /* 0x000e620000000200 */
[C---:B------:R-:W-:Y:S03]  /*2a40*/  HMMA.16816.F32.BF16 R24, R60.reuse, R26, RZ ;  /* 0x0000001a3c18723c */ /* 0x040fe600000418ff */
[----:B------:R-:W-:Y:S04]  /*2a50*/  LDSM.16.M88.4 R52, [R97+0x4400] ;  /* 0x004400006134783b */ /* 0x000fe80000000200 */
[----:B------:R-:W-:Y:S01]  /*2a60*/  LDSM.16.M88.4 R28, [R92+0x4400] ;  /* 0x004400005c1c783b */ /* 0x000fe20000000200 */
[----:B----4-:R-:W-:Y:S03]  /*2a70*/  HMMA.16816.F32.BF16 R44, R60, R40, RZ ;  /* 0x000000283c2c723c */ /* 0x010fe600000418ff */
[----:B------:R-:W-:Y:S04]  /*2a80*/  LDSM.16.M88.4 R80, [R92+0x3800] ;  /* 0x003800005c50783b */ /* 0x000fe80000000200 */
[----:B------:R-:W-:Y:S01]  /*2a90*/  LDSM.16.M88.4 R48, [R97+0x4800] ;  /* 0x004800006130783b */ /* 0x000fe20000000200 */
[----:B------:R-:W-:Y:S08]  /*2aa0*/  HMMA.16816.F32.BF16 R12, R76, R20, R12 ;  /* 0x000000144c0c723c */ /* 0x000ff0000004180c */
[C---:B---3--:R-:W-:Y:S08]  /*2ab0*/  HMMA.16816.F32.BF16 R36, R60.reuse, R68, RZ ;  /* 0x000000443c24723c */ /* 0x048ff000000418ff */
[C---:B------:R-:W-:Y:S08]  /*2ac0*/  HMMA.16816.F32.BF16 R40, R60.reuse, R42, RZ ;  /* 0x0000002a3c28723c */ /* 0x040ff000000418ff */
[C---:B------:R-:W-:Y:S08]  /*2ad0*/  HMMA.16816.F32.BF16 R68, R60.reuse, R70, RZ ;  /* 0x000000463c44723c */ /* 0x040ff000000418ff */
[C---:B------:R-:W-:Y:S08]  /*2ae0*/  HMMA.16816.F32.BF16 R64, R60.reuse, R16, RZ ;  /* 0x000000103c40723c */ /* 0x040ff000000418ff */
[----:B------:R-:W-:Y:S01]  /*2af0*/  HMMA.16816.F32.BF16 R60, R60, R18, RZ ;  /* 0x000000123c3c723c */ /* 0x000fe200000418ff */
[----:B------:R-:W-:Y:S07]  /*2b00*/  LDSM.16.M88.4 R16, [R97+0x5000] ;  /* 0x005000006110783b */ /* 0x000fee0000000200 */
[----:B------:R-:W-:Y:S01]  /*2b10*/  HMMA.16816.F32.BF16 R24, R76, R22, R24 ;  /* 0x000000164c18723c */ /* 0x000fe20000041818 */
[----:B------:R-:W3:Y:S07]  /*2b20*/  LDSM.16.M88.4 R20, [R99+0x2000] ;  /* 0x002000006314783b */ /* 0x000eee0000000200 */
[----:B------:R-:W-:Y:S08]  /*2b30*/  HMMA.16816.F32.BF16 R12, R56, R4, R12 ;  /* 0x00000004380c723c */ /* 0x000ff0000004180c */
[C---:B------:R-:W-:Y:S08]  /*2b40*/  HMMA.16816.F32.BF16 R44, R76.reuse, R8, R44 ;  /* 0x000000084c2c723c */ /* 0x040ff0000004182c */
[----:B------:R-:W-:Y:S01]  /*2b50*/  HMMA.16816.F32.BF16 R40, R76, R10, R40 ;  /* 0x0000000a4c28723c */ /* 0x000fe20000041828 */
[----:B------:R-:W-:Y:S07]  /*2b60*/  LDSM.16.M88.4 R8, [R96+0x2000] ;  /* 0x002000006008783b */ /* 0x000fee0000000200 */
[----:B------:R-:W-:Y:S01]  /*2b70*/  HMMA.16816.F32.BF16 R24, R56, R6, R24 ;  /* 0x000000063818723c */ /* 0x000fe20000041818 */
[----:B------:R-:W4:Y:S07]  /*2b80*/  LDSM.16.M88.4 R4, [R92+0x5000] ;  /* 0x005000005c04783b */ /* 0x000f2e0000000200 */
[----:B-1----:R-:W-:Y:S08]  /*2b90*/  HMMA.16816.F32.BF16 R12, R32, R84, R12 ;  /* 0x00000054200c723c */ /* 0x002ff0000004180c */
[----:B------:R-:W-:Y:S08]  /*2ba0*/  HMMA.16816.F32.BF16 R64, R76, R72, R64 ;  /* 0x000000484c40723c */ /* 0x000ff00000041840 */
[----:B------:R-:W-:Y:S08]  /*2bb0*/  HMMA.16816.F32.BF16 R24, R32, R86, R24 ;  /* 0x000000562018723c */ /* 0x000ff00000041818 */
[----:B---3--:R-:W-:Y:S08]  /*2bc0*/  HMMA.16816.F32.BF16 R12, R20, R16, R12 ;  /* 0x00000010140c723c */ /* 0x008ff0000004180c */
[----:B------:R-:W-:Y:S08]  /*2bd0*/  HMMA.16816.F32.BF16 R60, R76, R74, R60 ;  /* 0x0000004a4c3c723c */ /* 0x000ff0000004183c */
[C---:B------:R-:W-:Y:S01]  /*2be0*/  HMMA.16816.F32.BF16 R72, R56.reuse, R52, R44 ;  /* 0x000000343848723c */ /* 0x040fe2000004182c */
[----:B------:R-:W1:Y:S07]  /*2bf0*/  LDSM.16.M88.4 R44, [R97+0x5400] ;  /* 0x00540000612c783b */ /* 0x000e6e0000000200 */
[----:B------:R-:W-:Y:S08]  /*2c00*/  HMMA.16816.F32.BF16 R40, R56, R54, R40 ;  /* 0x000000363828723c */ /* 0x000ff00000041828 */
[----:B----4-:R-:W-:Y:S08]  /*2c10*/  HMMA.16816.F32.BF16 R12, R8, R4, R12 ;  /* 0x00000004080c723c */ /* 0x010ff0000004180c */
[----:B------:R-:W-:Y:S01]  /*2c20*/  HMMA.16816.F32.BF16 R24, R20, R18, R24 ;  /* 0x000000121418723c */ /* 0x000fe20000041818 */
[----:B------:R-:W3:Y:S07]  /*2c30*/  LDSM.16.M88.4 R16, [R92+0x5400] ;  /* 0x005400005c10783b */ /* 0x000eee0000000200 */
[C---:B------:R-:W-:Y:S08]  /*2c40*/  HMMA.16816.F32.BF16 R72, R32.reuse, R28, R72 ;  /* 0x0000001c2048723c */ /* 0x040ff00000041848 */
[----:B------:R-:W-:Y:S01]  /*2c50*/  HMMA.16816.F32.BF16 R40, R32, R30, R40 ;  /* 0x0000001e2028723c */ /* 0x000fe20000041828 */
[----:B------:R-:W4:Y:S07]  /*2c60*/  LDSM.16.M88.4 R28, [R92+0x4800] ;  /* 0x004800005c1c783b */ /* 0x000f2e0000000200 */
[C---:B------:R-:W-:Y:S08]  /*2c70*/  HMMA.16816.F32.BF16 R36, R76.reuse, R80, R36 ;  /* 0x000000504c24723c */ /* 0x040ff00000041824 */
[----:B------:R-:W-:Y:S08]  /*2c80*/  HMMA.16816.F32.BF16 R68, R76, R82, R68 ;  /* 0x000000524c44723c */ /* 0x000ff00000041844 */
[----:B------:R-:W-:Y:S01]  /*2c90*/  HMMA.16816.F32.BF16 R24, R8, R6, R24 ;  /* 0x000000060818723c */ /* 0x000fe20000041818 */
[----:B------:R-:W-:Y:S01]  /*2ca0*/  LDSM.16.M88.4 R4, [R97+0x5800] ;  /* 0x005800006104783b */ /* 0x000fe20000000200 */
[-C--:B--2---:R-:W-:Y:S01]  /*2cb0*/  FMUL.FTZ R12, R12, R91.reuse ;  /* 0x0000005b0c0c7220 */ /* 0x084fe20000410000 */
[----:B------:R-:W-:-:S05]  /*2cc0*/  FMUL.FTZ R52, R14, R91 ;  /* 0x0000005b0e347220 */ /* 0x000fca0000410000 */
[----:B------:R-:W-:Y:S01]  /*2cd0*/  HMMA.16816.F32.BF16 R36, R56, R48, R36 ;  /* 0x000000303824723c */ /* 0x000fe20000041824 */
[----:B------:R2:W-:Y:S01]  /*2ce0*/  MUFU.TANH R48, R12 ;  /* 0x0000000c00307308 */ /* 0x0005e20000002400 */
[----:B------:R-:W-:-:S06]  /*2cf0*/  FMUL.FTZ R49, R13, R91 ;  /* 0x0000005b0d317220 */ /* 0x000fcc0000410000 */
[----:B-1----:R-:W-:Y:S01]  /*2d00*/  HMMA.16816.F32.BF16 R72, R20, R44, R72 ;  /* 0x0000002c1448723c */ /* 0x002fe20000041848 */
[----:B------:R-:W1:Y:S02]  /*2d10*/  MUFU.TANH R52, R52 ;  /* 0x0000003400347308 */ /* 0x000e640000002400 */
[-C--:B------:R-:W-:Y:S01]  /*2d20*/  FMUL.FTZ R24, R24, R91.reuse ;  /* 0x0000005b18187220 */ /* 0x080fe20000410000 */
[----:B------:R-:W-:-:S04]  /*2d30*/  FMUL.FTZ R53, R25, R91 ;  /* 0x0000005b19357220 */ /* 0x000fc80000410000 */
[----:B------:R-:W-:Y:S01]  /*2d40*/  HMMA.16816.F32.BF16 R68, R56, R50, R68 ;  /* 0x000000323844723c */ /* 0x000fe20000041844 */
[-C--:B------:R-:W-:Y:S01]  /*2d50*/  FMUL.FTZ R50, R15, R91.reuse ;  /* 0x0000005b0f327220 */ /* 0x080fe20000410000 */
[----:B------:R1:W-:Y:S01]  /*2d60*/  MUFU.TANH R51, R24 ;  /* 0x0000001800337308 */ /* 0x0003e20000002400 */
[----:B--2---:R-:W2:Y:S05]  /*2d70*/  LDSM.16.M88.4 R12, [R97+0x4c00] ;  /* 0x004c0000610c783b */ /* 0x004eaa0000000200 */
[----:B------:R-:W-:Y:S02]  /*2d80*/  HMMA.16816.F32.BF16 R40, R20, R46, R40 ;  /* 0x0000002e1428723c */ /* 0x000fe40000041828 */
[----:B------:R-:W-:Y:S06]  /*2d90*/  MUFU.TANH R49, R49 ;  /* 0x0000003100317308 */ /* 0x000fec0000002400 */
[----:B---3--:R-:W-:Y:S01]  /*2da0*/  HMMA.16816.F32.BF16 R72, R8, R16, R72 ;  /* 0x000000100848723c */ /* 0x008fe20000041848 */
[-C--:B------:R-:W-:Y:S01]  /*2db0*/  FMUL.FTZ R16, R26, R91.reuse ;  /* 0x0000005b1a107220 */ /* 0x080fe20000410000 */
[----:B------:R-:W3:Y:S06]  /*2dc0*/  MUFU.TANH R50, R50 ;  /* 0x0000003200327308 */ /* 0x000eec0000002400 */
[C---:B----4-:R-:W-:Y:S01]  /*2dd0*/  HMMA.16816.F32.BF16 R44, R32.reuse, R28, R36 ;  /* 0x0000001c202c723c */ /* 0x050fe20000041824 */
[-C--:B------:R-:W-:Y:S01]  /*2de0*/  FMUL.FTZ R29, R27, R91.reuse ;  /* 0x0000005b1b1d7220 */ /* 0x080fe20000410000 */
[----:B------:R4:W3:Y:S01]  /*2df0*/  MUFU.TANH R28, R16 ;  /* 0x00000010001c7308 */ /* 0x0008e20000002400 */
[----:B-1----:R-:W1:Y:S04]  /*2e00*/  LDSM.16.M88.4 R24, [R92+0x4c00] ;  /* 0x004c00005c18783b */ /* 0x002e680000000200 */
[----:B------:R-:W3:Y:S01]  /*2e10*/  LDSM.16.M88.4 R36, [R92+0x5800] ;  /* 0x005800005c24783b */ /* 0x000ee20000000200 */
[----:B------:R-:W-:Y:S02]  /*2e20*/  HMMA.16816.F32.BF16 R68, R32, R30, R68 ;  /* 0x0000001e2044723c */ /* 0x000fe40000041844 */
[----:B------:R-:W-:Y:S01]  /*2e30*/  MUFU.TANH R53, R53 ;  /* 0x0000003500357308 */ /* 0x000fe20000002400 */
[-C--:B------:R-:W-:Y:S01]  /*2e40*/  FMUL.FTZ R30, R72, R91.reuse ;  /* 0x0000005b481e7220 */ /* 0x080fe20000410000 */
[-C--:B------:R-:W-:Y:S01]  /*2e50*/  FMUL.FTZ R54, R74, R91.reuse ;  /* 0x0000005b4a367220 */ /* 0x080fe20000410000 */
[----:B------:R-:W-:-:S03]  /*2e60*/  FMUL.FTZ R31, R73, R91 ;  /* 0x0000005b491f7220 */ /* 0x000fc60000410000 */
[----:B------:R-:W-:Y:S02]  /*2e70*/  HMMA.16816.F32.BF16 R40, R8, R18, R40 ;  /* 0x000000120828723c */ /* 0x000fe40000041828 */
[----:B------:R-:W3:Y:S01]  /*2e80*/  MUFU.TANH R29, R29 ;  /* 0x0000001d001d7308 */ /* 0x000ee20000002400 */
[----:B----4-:R-:W4:Y:S05]  /*2e90*/  LDSM.16.M88.4 R16, [R97+0x5c00] ;  /* 0x005c00006110783b */ /* 0x010f2a0000000200 */
[----:B--2---:R-:W-:Y:S01]  /*2ea0*/  HMMA.16816.F32.BF16 R64, R56, R12, R64 ;  /* 0x0000000c3840723c */ /* 0x004fe20000041840 */
[-C--:B------:R-:W-:Y:S01]  /*2eb0*/  FMUL.FTZ R12, R75, R91.reuse ;  /* 0x0000005b4b0c7220 */ /* 0x080fe20000410000 */
[----:B------:R-:W-:Y:S06]  /*2ec0*/  MUFU.TANH R30, R30 ;  /* 0x0000001e001e7308 */ /* 0x000fec0000002400 */
[----:B------:R-:W-:Y:S02]  /*2ed0*/  HMMA.16816.F32.BF16 R44, R20, R4, R44 ;  /* 0x00000004142c723c */ /* 0x000fe4000004182c */
[----:B------:R-:W2:Y:S01]  /*2ee0*/  MUFU.TANH R54, R54 ;  /* 0x0000003600367308 */ /* 0x000ea20000002400 */
[----:B------:R-:W-:-:S05]  /*2ef0*/  FMUL.FTZ R13, R40, R91 ;  /* 0x0000005b280d7220 */ /* 0x000fca0000410000 */
[----:B------:R-:W-:Y:S01]  /*2f00*/  HMMA.16816.F32.BF16 R68, R20, R6, R68 ;  /* 0x000000061444723c */ /* 0x000fe20000041844 */
[----:B------:R-:W2:Y:S01]  /*2f10*/  LDSM.16.M88.4 R4, [R92+0x5c00] ;  /* 0x005c00005c04783b */ /* 0x000ea20000000200 */
[----:B------:R-:W-:Y:S01]  /*2f20*/  MUFU.TANH R31, R31 ;  /* 0x0000001f001f7308 */ /* 0x000fe20000002400 */
[----:B------:R-:W-:-:S05]  /*2f30*/  DEPBAR.LE SB0, 0x0 ;  /* 0x000080000000791a */ /* 0x000fca0000000000 */
[----:B------:R-:W-:Y:S01]  /*2f40*/  HMMA.16816.F32.BF16 R60, R56, R14, R60 ;  /* 0x0000000e383c723c */ /* 0x000fe2000004183c */
[-C--:B------:R-:W-:Y:S01]  /*2f50*/  FMUL.FTZ R15, R43, R91.reuse ;  /* 0x0000005b2b0f7220 */ /* 0x080fe20000410000 */
[----:B------:R-:W2:Y:S06]  /*2f60*/  MUFU.TANH R12, R12 ;  /* 0x0000000c000c7308 */ /* 0x000eac0000002400 */
[----:B-1----:R-:W-:Y:S01]  /*2f70*/  HMMA.16816.F32.BF16 R64, R32, R24, R64 ;  /* 0x000000182040723c */ /* 0x002fe20000041840 */
[-C--:B------:R-:W-:Y:S01]  /*2f80*/  FMUL.FTZ R24, R42, R91.reuse ;  /* 0x0000005b2a187220 */ /* 0x080fe20000410000 */
[----:B------:R-:W-:Y:S06]  /*2f90*/  MUFU.TANH R13, R13 ;  /* 0x0000000d000d7308 */ /* 0x000fec0000002400 */
[----:B---3--:R-:W-:Y:S01]  /*2fa0*/  HMMA.16816.F32.BF16 R44, R8, R36, R44 ;  /* 0x00000024082c723c */ /* 0x008fe2000004182c */
[-C--:B------:R-:W-:Y:S01]  /*2fb0*/  FMUL.FTZ R36, R41, R91.reuse ;  /* 0x0000005b29247220 */ /* 0x080fe20000410000 */
[----:B------:R-:W-:Y:S06]  /*2fc0*/  MUFU.TANH R24, R24 ;  /* 0x0000001800187308 */ /* 0x000fec0000002400 */
[----:B------:R-:W-:Y:S02]  /*2fd0*/  HMMA.16816.F32.BF16 R60, R32, R26, R60 ;  /* 0x0000001a203c723c */ /* 0x000fe4000004183c */
[----:B------:R-:W-:Y:S06]  /*2fe0*/  MUFU.TANH R36, R36 ;  /* 0x0000002400247308 */ /* 0x000fec0000002400 */
[----:B----4-:R-:W-:Y:S02]  /*2ff0*/  HMMA.16816.F32.BF16 R64, R20, R16, R64 ;  /* 0x000000101440723c */ /* 0x010fe40000041840 */
[----:B------:R-:W-:Y:S01]  /*3000*/  MUFU.TANH R15, R15 ;  /* 0x0000000f000f7308 */ /* 0x000fe20000002400 */
[-C--:B------:R-:W-:Y:S01]  /*3010*/  FMUL.FTZ R45, R45, R91.reuse ;  /* 0x0000005b2d2d7220 */ /* 0x080fe20000410000 */
[-C--:B------:R-:W-:Y:S01]  /*3020*/  FMUL.FTZ R47, R47, R91.reuse ;  /* 0x0000005b2f2f7220 */ /* 0x080fe20000410000 */
[-C--:B------:R-:W-:Y:S01]  /*3030*/  FMUL.FTZ R44, R44, R91.reuse ;  /* 0x0000005b2c2c7220 */ /* 0x080fe20000410000 */
[----:B------:R-:W-:-:S02]  /*3040*/  FMUL.FTZ R46, R46, R91 ;  /* 0x0000005b2e2e7220 */ /* 0x000fc40000410000 */
[----:B------:R-:W-:Y:S02]  /*3050*/  HMMA.16816.F32.BF16 R68, R8, R38, R68 ;  /* 0x000000260844723c */ /* 0x000fe40000041844 */
[----:B------:R-:W-:Y:S06]  /*3060*/  MUFU.TANH R122, R45 ;  /* 0x0000002d007a7308 */ /* 0x000fec0000002400 */
[----:B------:R-:W-:Y:S02]  /*3070*/  HMMA.16816.F32.BF16 R60, R20, R18, R60 ;  /* 0x00000012143c723c */ /* 0x000fe4000004183c */
[----:B------:R-:W1:Y:S06]  /*3080*/  MUFU.TANH R108, R47 ;  /* 0x0000002f006c7308 */ /* 0x000e6c0000002400 */
[----:B--2---:R-:W-:Y:S01]  /*3090*/  HMMA.16816.F32.BF16 R64, R8, R4, R64 ;  /* 0x000000040840723c */ /* 0x004fe20000041840 */
[----:B------:R-:W-:Y:S01]  /*30a0*/  IMAD.SHL.U32 R5, R132, 0x2, RZ ;  /* 0x0000000284057824 */ /* 0x000fe200078e00ff */
[----:B------:R-:W-:Y:S01]  /*30b0*/  MUFU.TANH R120, R44 ;  /* 0x0000002c00787308 */ /* 0x000fe20000002400 */
[-C--:B------:R-:W-:Y:S01]  /*30c0*/  FMUL.FTZ R68, R68, R91.reuse ;  /* 0x0000005b44447220 */ /* 0x080fe20000410000 */
[-C--:B------:R-:W-:Y:S01]  /*30d0*/  FMUL.FTZ R69, R69, R91.reuse ;  /* 0x0000005b45457220 */ /* 0x080fe20000410000 */
[-C--:B------:R-:W-:Y:S01]  /*30e0*/  FMUL.FTZ R70, R70, R91.reuse ;  /* 0x0000005b46467220 */ /* 0x080fe20000410000 */
[----:B------:R-:W-:Y:S01]  /*30f0*/  LOP3.LUT R18, R158, 0x6, R5, 0xf8, !PT ;  /* 0x000000069e127812 */ /* 0x000fe200078ef805 */
[----:B------:R-:W-:-:S03]  /*3100*/  FMUL.FTZ R71, R71, R91 ;  /* 0x0000005b47477220 */ /* 0x000fc60000410000 */
[C---:B------:R-:W-:Y:S01]  /*3110*/  LOP3.LUT R4, R18.reuse, 0x8, RZ, 0xfc, !PT ;  /* 0x0000000812047812 */ /* 0x040fe200078efcff */
[----:B------:R-:W2:Y:S01]  /*3120*/  MUFU.TANH R106, R46 ;  /* 0x0000002e006a7308 */ /* 0x000ea20000002400 */
[----:B------:R-:W-:Y:S01]  /*3130*/  HMMA.16816.F32.BF16 R60, R8, R6, R60 ;  /* 0x00000006083c723c */ /* 0x000fe2000004183c */
[-C--:B------:R-:W-:Y:S02]  /*3140*/  ISETP.GE.AND P2, PT, R18, R93.reuse, PT ;  /* 0x0000005d1200720c */ /* 0x080fe40003f46270 */
[----:B------:R-:W-:Y:S02]  /*3150*/  ISETP.GE.AND P0, PT, R4, R93, PT ;  /* 0x0000005d0400720c */ /* 0x000fe40003f06270 */
[C---:B------:R-:W-:Y:S02]  /*3160*/  LOP3.LUT R4, R18.reuse, 0x11, RZ, 0xfc, !PT ;  /* 0x0000001112047812 */ /* 0x040fe400078efcff */
[----:B------:R-:W-:Y:S01]  /*3170*/  LOP3.LUT R14, R18, 0x1, RZ, 0xfc, !PT ;  /* 0x00000001120e7812 */ /* 0x000fe200078efcff */
[----:B------:R-:W-:Y:S01]  /*3180*/  FMUL.FTZ R64, R64, R91 ;  /* 0x0000005b40407220 */ /* 0x000fe20000410000 */
[----:B------:R-:W-:Y:S01]  /*3190*/  ISETP.GE.AND P4, PT, R4, R93, PT ;  /* 0x0000005d0400720c */ /* 0x000fe20003f86270 */
[-C--:B------:R-:W-:Y:S01]  /*31a0*/  FMUL.FTZ R66, R66, R91.reuse ;  /* 0x0000005b42427220 */ /* 0x080fe20000410000 */
[----:B------:R-:W-:Y:S01]  /*31b0*/  LOP3.LUT R4, R18, 0x18, RZ, 0xfc, !PT ;  /* 0x0000001812047812 */ /* 0x000fe200078efcff */
[-C--:B------:R-:W-:Y:S01]  /*31c0*/  FMUL.FTZ R65, R65, R91.reuse ;  /* 0x0000005b41417220 */ /* 0x080fe20000410000 */
[----:B------:R-:W-:Y:S01]  /*31d0*/  FSEL R52, R52, -INF , !P2 ;  /* 0xff80000034347808 */ /* 0x000fe20005000000 */
[----:B------:R-:W-:Y:S01]  /*31e0*/  FMUL.FTZ R67, R67, R91 ;  /* 0x0000005b43437220 */ /* 0x000fe20000410000 */
[----:B------:R-:W-:Y:S01]  /*31f0*/  ISETP.GE.AND P3, PT, R4, R93, PT ;  /* 0x0000005d0400720c */ /* 0x000fe20003f66270 */
[----:B------:R-:W-:Y:S01]  /*3200*/  MUFU.TANH R110, R68 ;  /* 0x00000044006e7308 */ /* 0x000fe20000002400 */
[----:B------:R-:W-:-:S02]  /*3210*/  LOP3.LUT R4, R18, 0x19, RZ, 0xfc, !PT ;  /* 0x0000001912047812 */ /* 0x000fc400078efcff */
[----:B------:R-:W-:Y:S01]  /*3220*/  FSEL R48, R48, -INF , !P2 ;  /* 0xff80000030307808 */ /* 0x000fe20005000000 */
[----:B------:R-:W-:Y:S01]  /*3230*/  FMUL.FTZ R60, R60, R91 ;  /* 0x0000005b3c3c7220 */ /* 0x000fe20000410000 */
[----:B------:R-:W-:Y:S01]  /*3240*/  ISETP.GE.AND P1, PT, R14, R93, PT ;  /* 0x0000005d0e00720c */ /* 0x000fe20003f26270 */
[----:B------:R-:W-:Y:S01]  /*3250*/  FMUL.FTZ R62, R62, R91 ;  /* 0x0000005b3e3e7220 */ /* 0x000fe20000410000 */
[----:B------:R-:W-:Y:S01]  /*3260*/  ISETP.GE.AND P2, PT, R4, R93, PT ;  /* 0x0000005d0400720c */ /* 0x000fe20003f46270 */
[-C--:B------:R-:W-:Y:S01]  /*3270*/  FMUL.FTZ R61, R61, R91.reuse ;  /* 0x0000005b3d3d7220 */ /* 0x080fe20000410000 */
[C---:B------:R-:W-:Y:S01]  /*3280*/  LOP3.LUT R4, R18.reuse, 0x20, RZ, 0xfc, !PT ;  /* 0x0000002012047812 */ /* 0x040fe200078efcff */
[----:B------:R-:W-:Y:S01]  /*3290*/  FMUL.FTZ R63, R63, R91 ;  /* 0x0000005b3f3f7220 */ /* 0x000fe20000410000 */
[----:B------:R-:W-:Y:S01]  /*32a0*/  LOP3.LUT R16, R18, 0x9, RZ, 0xfc, !PT ;  /* 0x0000000912107812 */ /* 0x000fe200078efcff */
[----:B------:R-:W-:Y:S01]  /*32b0*/  MUFU.TANH R118, R69 ;  /* 0x0000004500767308 */ /* 0x000fe20000002400 */
[----:B------:R-:W-:-:S02]  /*32c0*/  FSEL R50, R50, -INF , !P1 ;  /* 0xff80000032327808 */ /* 0x000fc40004800000 */
[----:B------:R-:W-:Y:S02]  /*32d0*/  FSEL R49, R49, -INF , !P1 ;  /* 0xff80000031317808 */ /* 0x000fe40004800000 */
[----:B------:R-:W-:Y:S02]  /*32e0*/  LOP3.LUT R14, R18, 0x10, RZ, 0xfc, !PT ;  /* 0x00000010120e7812 */ /* 0x000fe400078efcff */
[-C--:B------:R-:W-:Y:S01]  /*32f0*/  ISETP.GE.AND P1, PT, R4, R93.reuse, PT ;  /* 0x0000005d0400720c */ /* 0x080fe20003f26270 */
[----:B------:R-:W3:Y:S01]  /*3300*/  MUFU.TANH R116, R70 ;  /* 0x0000004600747308 */ /* 0x000ee20000002400 */
[----:B------:R-:W-:Y:S02]  /*3310*/  LOP3.LUT R4, R18, 0x21, RZ, 0xfc, !PT ;  /* 0x0000002112047812 */ /* 0x000fe400078efcff */
[----:B------:R-:W-:Y:S02]  /*3320*/  ISETP.GE.AND P6, PT, R16, R93, PT ;  /* 0x0000005d1000720c */ /* 0x000fe40003fc6270 */
[----:B------:R-:W-:-:S02]  /*3330*/  LOP3.LUT R8, R18, 0x28, RZ, 0xfc, !PT ;  /* 0x0000002812087812 */ /* 0x000fc400078efcff */
[-C--:B------:R-:W-:Y:S01]  /*3340*/  ISETP.GE.AND P5, PT, R14, R93.reuse, PT ;  /* 0x0000005d0e00720c */ /* 0x080fe20003fa6270 */
[----:B------:R-:W4:Y:S01]  /*3350*/  MUFU.TANH R114, R71 ;  /* 0x0000004700727308 */ /* 0x000f220000002400 */
[----:B------:R-:W-:Y:S02]  /*3360*/  FSEL R28, R28, -INF , !P0 ;  /* 0xff8000001c1c7808 */ /* 0x000fe40004000000 */
[----:B------:R-:W-:Y:S02]  /*3370*/  FSEL R16, R51, -INF , !P0 ;  /* 0xff80000033107808 */ /* 0x000fe40004000000 */
[----:B------:R-:W-:Y:S02]  /*3380*/  ISETP.GE.AND P0, PT, R4, R93, PT ;  /* 0x0000005d0400720c */ /* 0x000fe40003f06270 */
[----:B------:R-:W-:Y:S01]  /*3390*/  LOP3.LUT R10, R18, 0x29, RZ, 0xfc, !PT ;  /* 0x00000029120a7812 */ /* 0x000fe200078efcff */
[----:B------:R-:W-:Y:S01]  /*33a0*/  MUFU.TANH R119, R64 ;  /* 0x0000004000777308 */ /* 0x000fe20000002400 */
[----:B------:R-:W-:-:S02]  /*33b0*/  FSEL R4, R29, -INF , !P6 ;  /* 0xff8000001d047808 */ /* 0x000fc40007000000 */
[----:B------:R-:W-:Y:S02]  /*33c0*/  FSEL R6, R53, -INF , !P6 ;  /* 0xff80000035067808 */ /* 0x000fe40007000000 */
[-C--:B------:R-:W-:Y:S02]  /*33d0*/  ISETP.GE.AND P6, PT, R8, R93.reuse, PT ;  /* 0x0000005d0800720c */ /* 0x080fe40003fc6270 */
[----:B------:R-:W-:Y:S01]  /*33e0*/  LOP3.LUT R20, R18, 0x30, RZ, 0xfc, !PT ;  /* 0x0000003012147812 */ /* 0x000fe200078efcff */
[----:B------:R-:W4:Y:S01]  /*33f0*/  MUFU.TANH R104, R66 ;  /* 0x0000004200687308 */ /* 0x000f220000002400 */
[----:B------:R-:W-:Y:S02]  /*3400*/  FSEL R8, R54, -INF , !P5 ;  /* 0xff80000036087808 */ /* 0x000fe40006800000 */
[----:B------:R-:W-:Y:S02]  /*3410*/  FSEL R30, R30, -INF , !P5 ;  /* 0xff8000001e1e7808 */ /* 0x000fe40006800000 */
[----:B------:R-:W-:-:S02]  /*3420*/  ISETP.GE.AND P5, PT, R10, R93, PT ;  /* 0x0000005d0a00720c */ /* 0x000fc40003fa6270 */
[----:B------:R-:W-:Y:S01]  /*3430*/  FSEL R10, R12, -INF , !P4 ;  /* 0xff8000000c0a7808 */ /* 0x000fe20006000000 */
[----:B------:R-:W-:Y:S01]  /*3440*/  MUFU.TANH R112, R65 ;  /* 0x0000004100707308 */ /* 0x000fe20000002400 */
[----:B------:R-:W-:Y:S02]  /*3450*/  FSEL R14, R31, -INF , !P4 ;  /* 0xff8000001f0e7808 */ /* 0x000fe40006000000 */
[----:B-1----:R-:W-:Y:S02]  /*3460*/  FSEL R108, R108, -INF , !P0 ;  /* 0xff8000006c6c7808 */ /* 0x002fe40004000000 */
[----:B------:R-:W-:Y:S02]  /*3470*/  FSEL R122, R122, -INF , !P0 ;  /* 0xff8000007a7a7808 */ /* 0x000fe40004000000 */
[----:B------:R-:W-:Y:S01]  /*3480*/  ISETP.GE.AND P4, PT, R20, R93, PT ;  /* 0x0000005d1400720c */ /* 0x000fe20003f86270 */
[----:B------:R-:W1:Y:S01]  /*3490*/  MUFU.TANH R102, R67 ;  /* 0x0000004300667308 */ /* 0x000e620000002400 */
[----:B------:R-:W-:-:S02]  /*34a0*/  ISETP.NE.AND P0, PT, R88, 0x1, PT ;  /* 0x000000015800780c */ /* 0x000fc40003f05270 */
[----:B------:R-:W-:Y:S02]  /*34b0*/  LOP3.LUT R20, R18, 0x31, RZ, 0xfc, !PT ;  /* 0x0000003112147812 */ /* 0x000fe400078efcff */
[----:B------:R-:W-:Y:S02]  /*34c0*/  FSEL R26, R24, -INF , !P3 ;  /* 0xff800000181a7808 */ /* 0x000fe40005800000 */
[----:B------:R-:W-:Y:S01]  /*34d0*/  FSEL R12, R13, -INF , !P3 ;  /* 0xff8000000d0c7808 */ /* 0x000fe20005800000 */
[----:B------:R-:W-:Y:S01]  /*34e0*/  MUFU.TANH R117, R60 ;  /* 0x0000003c00757308 */ /* 0x000fe20000002400 */
[----:B------:R-:W-:Y:S02]  /*34f0*/  ISETP.GE.AND P3, PT, R20, R93, PT ;  /* 0x0000005d1400720c */ /* 0x000fe40003f66270 */
[C---:B------:R-:W-:Y:S02]  /*3500*/  LOP3.LUT R20, R18.reuse, 0x38, RZ, 0xfc, !PT ;  /* 0x0000003812147812 */ /* 0x040fe400078efcff */
[----:B------:R-:W-:-:S02]  /*3510*/  LOP3.LUT R18, R18, 0x39, RZ, 0xfc, !PT ;  /* 0x0000003912127812 */ /* 0x000fc400078efcff */
[----:B------:R-:W-:Y:S01]  /*3520*/  FSEL R24, R15, -INF , !P2 ;  /* 0xff8000000f187808 */ /* 0x000fe20005000000 */
[----:B------:R-:W1:Y:S01]  /*3530*/  MUFU.TANH R101, R62 ;  /* 0x0000003e00657308 */ /* 0x000e620000002400 */
[----:B------:R-:W-:Y:S02]  /*3540*/  FSEL R36, R36, -INF , !P2 ;  /* 0xff80000024247808 */ /* 0x000fe40005000000 */
[----:B--2---:R-:W-:Y:S02]  /*3550*/  FSEL R106, R106, -INF , !P1 ;  /* 0xff8000006a6a7808 */ /* 0x004fe40004800000 */
[----:B------:R-:W-:Y:S02]  /*3560*/  FSEL R120, R120, -INF , !P1 ;  /* 0xff80000078787808 */ /* 0x000fe40004800000 */
[-C--:B------:R-:W-:Y:S01]  /*3570*/  ISETP.GE.AND P2, PT, R20, R93.reuse, PT ;  /* 0x0000005d1400720c */ /* 0x080fe20003f46270 */
[----:B------:R-:W2:Y:S01]  /*3580*/  MUFU.TANH R115, R61 ;  /* 0x0000003d00737308 */ /* 0x000ea20000002400 */
[----:B------:R-:W-:-:S02]  /*3590*/  ISETP.GE.AND P1, PT, R18, R93, PT ;  /* 0x0000005d1200720c */ /* 0x000fc40003f26270 */
[----:B---3--:R-:W-:Y:S02]  /*35a0*/  FSEL R116, R116, -INF , !P6 ;  /* 0xff80000074747808 */ /* 0x008fe40007000000 */
[----:B------:R-:W-:Y:S02]  /*35b0*/  FSEL R110, R110, -INF , !P6 ;  /* 0xff8000006e6e7808 */ /* 0x000fe40007000000 */
[----:B----4-:R-:W-:Y:S01]  /*35c0*/  FSEL R114, R114, -INF , !P5 ;  /* 0xff80000072727808 */ /* 0x010fe20006800000 */
[----:B------:R-:W3:Y:S01]  /*35d0*/  MUFU.TANH R99, R63 ;  /* 0x0000003f00637308 */ /* 0x000ee20000002400 */
[----:B------:R-:W-:Y:S02]  /*35e0*/  FSEL R118, R118, -INF , !P5 ;  /* 0xff80000076767808 */ /* 0x000fe40006800000 */
[----:B------:R-:W-:Y:S02]  /*35f0*/  FSEL R104, R104, -INF , !P4 ;  /* 0xff80000068687808 */ /* 0x000fe40006000000 */
[----:B------:R-:W-:-:S02]  /*3600*/  FSEL R119, R119, -INF , !P4 ;  /* 0xff80000077777808 */ /* 0x000fc40006000000 */
[----:B-1----:R-:W-:Y:S02]  /*3610*/  FSEL R102, R102, -INF , !P3 ;  /* 0xff80000066667808 */ /* 0x002fe40005800000 */
[----:B------:R-:W-:Y:S02]  /*3620*/  FSEL R112, R112, -INF , !P3 ;  /* 0xff80000070707808 */ /* 0x000fe40005800000 */
[----:B------:R-:W-:Y:S02]  /*3630*/  FSEL R101, R101, -INF , !P2 ;  /* 0xff80000065657808 */ /* 0x000fe40005000000 */
[----:B------:R-:W-:Y:S02]  /*3640*/  FSEL R117, R117, -INF , !P2 ;  /* 0xff80000075757808 */ /* 0x000fe40005000000 */
        /* <DEDUP_REMOVED lines=17> */
.L_x_7003:
[----:B------:R-:W2:Y:S01]  /*3760*/  LD.E R17, desc[UR4][R2.64+0x170] ;  /* 0x0001700402117980 */ /* 0x000ea2000c101900 */
[----:B------:R-:W-:Y:S02]  /*3770*/  LEA R13, R88, 0xffffff80, 0x6 ;  /* 0xffffff80580d7811 */ /* 0x000fe400078e30ff */
        /* <DEDUP_REMOVED lines=58> */
.L_x_7004:
[----:B------:R-:W-:Y:S05]  /*3b20*/  BSYNC.RECONVERGENT B0 ;  /* 0x0000000000007941 */ /* 0x000fea0003800200 */
.L_x_7002:
        /* <DEDUP_REMOVED lines=40> */
.L_x_7001:
[----:B------:R-:W-:Y:S05]  /*3db0*/  BSYNC.RECONVERGENT B1 ;  /* 0x0000000000017941 */ /* 0x000fea0003800200 */
.L_x_7000:
[----:B------:R-:W3:Y:S01]  /*3dc0*/  LD.E R100, desc[UR4][R2.64+0xdc] ;  /* 0x0000dc0402647980 */ /* 0x000ee2000c101900 */
        /* <DEDUP_REMOVED lines=29> */
[----:B------:R-:W2:Y:S01]  /*3fa0*/  SHFL.BFLY PT, R85, R18, 0x1, 0x1f ;  /* 0x0c201f0012557f89 */ /* 0x000ea200000e0000 */
[----:B-1----:R-:W-:Y:S02]  /*3fb0*/  FMNMX.FTZ R86, R5, R86, !PT ;  /* 0x0000005605567209 */ /* 0x002fe40007810000 */
[----:B--2---:R-:W-:Y:S02]  /*3fc0*/  FMNMX.FTZ R85, R18, R85, !PT ;  /* 0x0000005512557209 */ /* 0x004fe40007810000 */
[----:B------:R-:W-:Y:S01]  /*3fd0*/  FSETP.NEU.FTZ.AND P1, PT, R86, -INF , PT ;  /* 0xff8000005600780b */ /* 0x000fe20003f3d000 */
[----:B---3--:R-:W-:-:S02]  /*3fe0*/  FMUL.FTZ R121, R100, R86 ;  /* 0x0000005664797220 */ /* 0x008fc40000410000 */
        /* <DEDUP_REMOVED lines=15> */
[----:B------:R-:W2:Y:S01]  /*40e0*/  LDSM.16.MT88.4 R4, [R98+0x8000] ;  /* 0x008000006204783b */ /* 0x000ea20000004200 */
[-C--:B------:R-:W-:Y:S01]  /*40f0*/  FFMA.FTZ R33, R12, R100.reuse, -R121 ;  /* 0x000000640c217223 */ /* 0x080fe20000010879 */
[-CC-:B------:R-:W-:Y:S01]  /*4100*/  FFMA.FTZ R84, R8, R100.reuse, -R103.reuse ;  /* 0x0000006408547223 */ /* 0x180fe20000010867 */
[----:B------:R-:W3:Y:S01]  /*4110*/  MUFU.EX2 R96, R96 ;  /* 0x0000006000607308 */ /* 0x000ee20000000800 */
[----:B------:R-:W4:Y:S01]  /*4120*/  LDSM.16.MT88.4 R12, [R109+0x7400] ;  /* 0x007400006d0c783b */ /* 0x000f220000004200 */
[-C--:B------:R-:W-:Y:S01]  /*4130*/  FFMA.FTZ R89, R10, R100.reuse, -R103 ;  /* 0x000000640a597223 */ /* 0x080fe20000010867 */
[-CC-:B------:R-:W-:Y:S01]  /*4140*/  FFMA.FTZ R35, R30, R100.reuse, -R121.reuse ;  /* 0x000000641e237223 */ /* 0x180fe20000010879 */
[----:B------:R-:W-:Y:S01]  /*4150*/  MUFU.EX2 R93, R93 ;  /* 0x0000005d005d7308 */ /* 0x000fe20000000800 */
[----:B------:R-:W5:Y:S01]  /*4160*/  LDSM.16.MT88.4 R8, [R98+0x7400] ;  /* 0x007400006208783b */ /* 0x000f620000004200 */
[-C--:B------:R-:W-:Y:S01]  /*4170*/  FFMA.FTZ R0, R36, R100.reuse, -R121 ;  /* 0x0000006424007223 */ /* 0x080fe20000010879 */
[-CC-:B------:R-:W-:Y:S01]  /*4180*/  FFMA.FTZ R32, R26, R100.reuse, -R103.reuse ;  /* 0x000000641a207223 */ /* 0x180fe20000010867 */
[----:B------:R-:W3:Y:S01]  /*4190*/  MUFU.EX2 R92, R92 ;  /* 0x0000005c005c7308 */ /* 0x000ee20000000800 */
        /* <DEDUP_REMOVED lines=8> */
[----:B------:R-:W5:Y:S01]  /*4220*/  LDSM.16.MT88.4 R24, [R98+0x8400] ;  /* 0x008400006218783b */ /* 0x000f620000004200 */
[-CC-:B------:R-:W-:Y:S01]  /*4230*/  FFMA.FTZ R113, R108, R100.reuse, -R103.reuse ;  /* 0x000000646c717223 */ /* 0x180fe20000010867 */
[-CC-:B------:R-:W-:Y:S01]  /*4240*/  FFMA.FTZ R111, R116, R100.reuse, -R103.reuse ;  /* 0x00000064746f7223 */ /* 0x180fe20000010867 */
[----:B------:R-:W-:Y:S01]  /*4250*/  MUFU.EX2 R91, R91 ;  /* 0x0000005b005b7308 */ /* 0x000fe20000000800 */
[-C--:B------:R-:W-:Y:S01]  /*4260*/  FFMA.FTZ R114, R114, R100.reuse, -R103 ;  /* 0x0000006472727223 */ /* 0x080fe20000010867 */
[----:B------:R-:W-:Y:S01]  /*4270*/  F2FP.BF16.F32.PACK_AB R50, R92, R93 ;  /* 0x0000005d5c32723e */ /* 0x000fe200000010ff */
        /* <DEDUP_REMOVED lines=9> */
[----:B------:R-:W3:Y:S01]  /*4310*/  MUFU.EX2 R34, R34 ;  /* 0x0000002200227308 */ /* 0x000ee20000000800 */
[-C--:B------:R-:W-:Y:S01]  /*4320*/  FFMA.FTZ R117, R104, R100.reuse, -R103 ;  /* 0x0000006468757223 */ /* 0x080fe20000010867 */
[-C--:B------:R-:W-:Y:S01]  /*4330*/  FFMA.FTZ R119, R119, R100.reuse, -R121 ;  /* 0x0000006477777223 */ /* 0x080fe20000010879 */
[----:B------:R-:W-:Y:S01]  /*4340*/  FFMA.FTZ R104, R102, R100, -R103 ;  /* 0x0000006466687223 */ /* 0x000fe20000010867 */
[----:B------:R-:W-:Y:S01]  /*4350*/  MUFU.EX2 R33, R33 ;  /* 0x0000002100217308 */ /* 0x000fe20000000800 */
[----:B------:R-:W-:Y:S01]  /*4360*/  FADD.FTZ R96, R97, R96 ;  /* 0x0000006061607221 */ /* 0x000fe20000010000 */
[----:B-1----:R-:W-:Y:S01]  /*4370*/  F2FP.BF16.F32.PACK_AB R51, R90, R91 ;  /* 0x0000005b5a33723e */ /* 0x002fe200000010ff */
[----:B------:R-:W-:Y:S01]  /*4380*/  FADD.FTZ R94, R95, R94 ;  /* 0x0000005e5f5e7221 */ /* 0x000fe20000010000 */
[----:B------:R-:W-:Y:S01]  /*4390*/  MUFU.EX2 R0, R0 ;  /* 0x0000000000007308 */ /* 0x000fe20000000800 */
[----:B------:R-:W-:-:S03]  /*43a0*/  FADD.FTZ R93, R93, R96 ;  /* 0x000000605d5d7221 */ /* 0x000fc60000010000 */
[----:B------:R-:W-:Y:S01]  /*43b0*/  MUFU.EX2 R84, R84 ;  /* 0x0000005400547308 */ /* 0x000fe20000000800 */
[C---:B------:R-:W-:Y:S01]  /*43c0*/  HMMA.16816.F32.BF16 R64, R48.reuse, R60, RZ ;  /* 0x0000003c3040723c */ /* 0x040fe200000418ff */
[----:B------:R-:W-:Y:S02]  /*43d0*/  FADD.FTZ R92, R92, R93 ;  /* 0x0000005d5c5c7221 */ /* 0x000fe40000010000 */
[----:B------:R-:W1:Y:S04]  /*43e0*/  MUFU.EX2 R89, R89 ;  /* 0x0000005900597308 */ /* 0x000e680000000800 */
[----:B------:R-:W-:Y:S01]  /*43f0*/  MUFU.EX2 R32, R32 ;  /* 0x0000002000207308 */ /* 0x000fe20000000800 */
[C---:B------:R-:W-:Y:S03]  /*4400*/  HMMA.16816.F32.BF16 R60, R48.reuse, R62, RZ ;  /* 0x0000003e303c723c */ /* 0x040fe600000418ff */
[----:B------:R-:W4:Y:S04]  /*4410*/  MUFU.EX2 R87, R87 ;  /* 0x0000005700577308 */ /* 0x000f280000000800 */
[----:B------:R-:W-:Y:S01]  /*4420*/  MUFU.EX2 R105, R105 ;  /* 0x0000006900697308 */ /* 0x000fe20000000800 */
[C---:B------:R-:W-:Y:S03]  /*4430*/  HMMA.16816.F32.BF16 R56, R48.reuse, R52, RZ ;  /* 0x000000343038723c */ /* 0x040fe600000418ff */
[----:B------:R-:W5:Y:S04]  /*4440*/  MUFU.EX2 R110, R122 ;  /* 0x0000007a006e7308 */ /* 0x000f680000000800 */
[----:B------:R-:W-:Y:S01]  /*4450*/  MUFU.EX2 R107, R107 ;  /* 0x0000006b006b7308 */ /* 0x000fe20000000800 */
[C---:B------:R-:W-:Y:S03]  /*4460*/  HMMA.16816.F32.BF16 R52, R48.reuse, R54, RZ ;  /* 0x000000363034723c */ /* 0x040fe600000418ff */
[----:B------:R-:W-:Y:S04]  /*4470*/  MUFU.EX2 R106, R120 ;  /* 0x00000078006a7308 */ /* 0x000fe80000000800 */
[----:B------:R-:W-:Y:S01]  /*4480*/  MUFU.EX2 R108, R118 ;  /* 0x00000076006c7308 */ /* 0x000fe20000000800 */
        /* <DEDUP_REMOVED lines=10> */
[----:B------:R-:W-:Y:S05]  /*4530*/  MUFU.EX2 R169, R169 ;  /* 0x000000a900a97308 */ /* 0x000fea0000000800 */
[C---:B------:R-:W-:Y:S08]  /*4540*/  HMMA.16816.F32.BF16 R68, R48.reuse, R70, RZ ;  /* 0x000000463044723c */ /* 0x040ff000000418ff */
[C---:B------:R-:W-:Y:S08]  /*4550*/  HMMA.16816.F32.BF16 R40, R48.reuse, R42, RZ ;  /* 0x0000002a3028723c */ /* 0x040ff000000418ff */
[----:B--2---:R-:W-:Y:S01]  /*4560*/  HMMA.16816.F32.BF16 R44, R48, R4, RZ ;  /* 0x00000004302c723c */ /* 0x004fe200000418ff */
[----:B---3--:R-:W-:Y:S01]  /*4570*/  F2FP.BF16.F32.PACK_AB R4, R34, R35 ;  /* 0x000000232204723e */ /* 0x008fe200000010ff */
[----:B------:R-:W-:Y:S01]  /*4580*/  FADD.FTZ R35, R35, R92 ;  /* 0x0000005c23237221 */ /* 0x000fe20000010000 */
[----:B-1----:R-:W-:-:S03]  /*4590*/  F2FP.BF16.F32.PACK_AB R5, R89, R84 ;  /* 0x000000545905723e */ /* 0x002fc600000010ff */
[----:B------:R-:W-:Y:S02]  /*45a0*/  FADD.FTZ R34, R34, R35 ;  /* 0x0000002322227221 */ /* 0x000fe40000010000 */
[----:B------:R-:W-:Y:S01]  /*45b0*/  HMMA.16816.F32.BF16 R48, R48, R6, RZ ;  /* 0x000000063030723c */ /* 0x000fe200000418ff */
[----:B------:R-:W-:Y:S01]  /*45c0*/  F2FP.BF16.F32.PACK_AB R6, R0, R33 ;  /* 0x000000210006723e */ /* 0x000fe200000010ff */
[----:B------:R-:W-:Y:S01]  /*45d0*/  FADD.FTZ R33, R33, R34 ;  /* 0x0000002221217221 */ /* 0x000fe20000010000 */
[----:B----4-:R-:W-:-:S03]  /*45e0*/  F2FP.BF16.F32.PACK_AB R7, R87, R32 ;  /* 0x000000205707723e */ /* 0x010fc600000010ff */
[----:B------:R-:W-:-:S04]  /*45f0*/  FADD.FTZ R0, R0, R33 ;  /* 0x0000002100007221 */ /* 0x000fc80000010000 */
[C---:B------:R-:W-:Y:S08]  /*4600*/  HMMA.16816.F32.BF16 R64, R4.reuse, R12, R64 ;  /* 0x0000000c0440723c */ /* 0x040ff00000041840 */
[C---:B------:R-:W-:Y:S01]  /*4610*/  HMMA.16816.F32.BF16 R60, R4.reuse, R14, R60 ;  /* 0x0000000e043c723c */ /* 0x040fe2000004183c */
[----:B------:R-:W1:Y:S07]  /*4620*/  LDSM.16.MT88.4 R12, [R109+0x7800] ;  /* 0x007800006d0c783b */ /* 0x000e6e0000004200 */
[C---:B-----5:R-:W-:Y:S08]  /*4630*/  HMMA.16816.F32.BF16 R56, R4.reuse, R8, R56 ;  /* 0x000000080438723c */ /* 0x060ff00000041838 */
[C---:B------:R-:W-:Y:S01]  /*4640*/  HMMA.16816.F32.BF16 R52, R4.reuse, R10, R52 ;  /* 0x0000000a0434723c */ /* 0x040fe20000041834 */
[----:B------:R-:W2:Y:S07]  /*4650*/  LDSM.16.MT88.4 R8, [R98+0x7800] ;  /* 0x007800006208783b */ /* 0x000eae0000004200 */
[C---:B------:R-:W-:Y:S08]  /*4660*/  HMMA.16816.F32.BF16 R72, R4.reuse, R16, R72 ;  /* 0x000000100448723c */ /* 0x040ff00000041848 */
        /* <DEDUP_REMOVED lines=26> */
[----:B------:R3:W1:Y:S01]  /*4810*/  MUFU.EX2 R115, R16 ;  /* 0x0000001000737308 */ /* 0x0006620000000800 */
[C---:B------:R-:W-:Y:S08]  /*4820*/  HMMA.16816.F32.BF16 R68, R4.reuse, R18, R68 ;  /* 0x000000120444723c */ /* 0x040ff00000041844 */
        /* <DEDUP_REMOVED lines=57> */
.L_x_7012:
        /* <DEDUP_REMOVED lines=80> */
.L_x_7007:
[----:B------:R-:W-:Y:S05]  /*50c0*/  BSYNC.RECONVERGENT B0 ;  /* 0x0000000000007941 */ /* 0x000fea0003800200 */
.L_x_7006:
[----:B------:R-:W1:Y:S01]  /*50d0*/  S2UR UR6, SR_CgaCtaId ;  /* 0x00000000000679c3 */ /* 0x000e620000008800 */
[C---:B------:R-:W-:Y:S01]  /*50e0*/  SHF.L.U32 R143, R132.reuse, 0x3, RZ ;  /* 0x00000003848f7819 */ /* 0x040fe200000006ff */
[----:B------:R-:W-:Y:S01]  /*50f0*/  UMOV UR7, 0x400 ;  /* 0x0000040000077882 */ /* 0x000fe20000000000 */
[C---:B------:R-:W-:Y:S01]  /*5100*/  LOP3.LUT R163, R132.reuse, 0x18, RZ, 0xc0, !PT ;  /* 0x0000001884a37812 */ /* 0x040fe200078ec0ff */
[C---:B------:R-:W-:Y:S01]  /*5110*/  IMAD.SHL.U32 R97, R132.reuse, 0x10, RZ ;  /* 0x0000001084617824 */ /* 0x040fe200078e00ff */
[C---:B------:R-:W-:Y:S01]  /*5120*/  LOP3.LUT R88, R143.reuse, 0xc0, RZ, 0xc0, !PT ;  /* 0x000000c08f587812 */ /* 0x040fe200078ec0ff */
[----:B------:R-:W-:Y:S01]  /*5130*/  IMAD.SHL.U32 R94, R132, 0x20, RZ ;  /* 0x00000020845e7824 */ /* 0x000fe200078e00ff */
[C---:B------:R-:W-:Y:S01]  /*5140*/  LOP3.LUT R144, R143.reuse, 0x18, RZ, 0xc0, !PT ;  /* 0x000000188f907812 */ /* 0x040fe200078ec0ff */
[----:B------:R-:W-:Y:S01]  /*5150*/  BSSY.RECONVERGENT B1, `(.L_x_7008) ;  /* 0x000014d000017945 */ /* 0x000fe20003800200 */
[----:B------:R-:W-:Y:S02]  /*5160*/  LOP3.LUT R163, R88, R163, RZ, 0xfc, !PT ;  /* 0x000000a358a37212 */ /* 0x000fe400078efcff */
[----:B------:R-:W-:Y:S02]  /*5170*/  LOP3.LUT R88, R143, 0x1f20, RZ, 0xc0, !PT ;  /* 0x00001f208f587812 */ /* 0x000fe400078ec0ff */
[C---:B------:R-:W-:Y:S02]  /*5180*/  ISETP.GE.AND P5, PT, R144.reuse, R159, PT ;  /* 0x0000009f9000720c */ /* 0x040fe40003fa6270 */
[----:B------:R-:W-:Y:S02]  /*5190*/  LOP3.LUT R89, R163, R144, RZ, 0x3c, !PT ;  /* 0x00000090a3597212 */ /* 0x000fe400078e3cff */
[----:B------:R-:W-:Y:S02]  /*51a0*/  LOP3.LUT R142, R144, 0x20, RZ, 0xfc, !PT ;  /* 0x00000020908e7812 */ /* 0x000fe400078efcff */
[----:B------:R-:W-:Y:S02]  /*51b0*/  LOP3.LUT R89, R88, R89, RZ, 0xfc, !PT ;  /* 0x0000005958597212 */ /* 0x000fe400078efcff */
[-C--:B------:R-:W-:Y:S02]  /*51c0*/  ISETP.GE.AND P4, PT, R142, R159.reuse, PT ;  /* 0x0000009f8e00720c */ /* 0x080fe40003f86270 */
[----:B------:R-:W-:Y:S01]  /*51d0*/  LOP3.LUT R141, R144, 0x40, RZ, 0xfc, !PT ;  /* 0x00000040908d7812 */ /* 0x000fe200078efcff */
[----:B-1----:R-:W-:Y:S01]  /*51e0*/  ULEA UR6, UR6, UR7, 0x18 ;  /* 0x0000000706067291 */ /* 0x002fe2000f8ec0ff */
[----:B------:R-:W-:Y:S02]  /*51f0*/  LEA R90, P0, R145, R166, 0x1 ;  /* 0x000000a6915a7211 */ /* 0x000fe400078008ff */
[----:B------:R-:W-:Y:S02]  /*5200*/  ISETP.GE.AND P3, PT, R141, R159, PT ;  /* 0x0000009f8d00720c */ /* 0x000fe40003f66270 */
[----:B------:R-:W-:Y:S01]  /*5210*/  LEA.HI.X R91, R145, R167, R146, 0x1, P0 ;  /* 0x000000a7915b7211 */ /* 0x000fe200000f0c92 */
[----:B------:R-:W-:Y:S01]  /*5220*/  IMAD.U32 R136, RZ, RZ, UR6 ;  /* 0x00000006ff887e24 */ /* 0x000fe2000f8e00ff */
[----:B------:R-:W-:Y:S02]  /*5230*/  SHF.R.U32.HI R134, RZ, 0x1, R132 ;  /* 0x00000001ff867819 */ /* 0x000fe40000011684 */
[----:B------:R-:W-:Y:S02]  /*5240*/  SHF.L.U32 R133, R132, 0x2, RZ ;  /* 0x0000000284857819 */ /* 0x000fe400000006ff */
[----:B------:R-:W-:Y:S02]  /*5250*/  LEA R161, R89, R136, 0x1 ;  /* 0x0000008859a17211 */ /* 0x000fe400078e08ff */
[C---:B------:R-:W-:Y:S02]  /*5260*/  LOP3.LUT R135, R97.reuse, 0x3e00, RZ, 0xc0, !PT ;  /* 0x00003e0061877812 */ /* 0x040fe400078ec0ff */
[----:B------:R-:W-:Y:S01]  /*5270*/  LOP3.LUT R95, R134, 0x8, RZ, 0xc0, !PT ;  /* 0x00000008865f7812 */ /* 0x000fe200078ec0ff */
[----:B------:R-:W-:Y:S01]  /*5280*/  @!PT LDS RZ, [RZ] ;  /* 0x00000000fffff984 */ /* 0x000fe20000000800 */
[----:B------:R-:W-:Y:S01]  /*5290*/  @!PT LDS RZ, [RZ] ;  /* 0x00000000fffff984 */ /* 0x000fe20000000800 */
[----:B------:R-:W-:Y:S01]  /*52a0*/  @!PT LDS RZ, [RZ] ;  /* 0x00000000fffff984 */ /* 0x000fe20000000800 */
[----:B------:R-:W-:Y:S01]  /*52b0*/  @!P5 LDGSTS.E.BYPASS.LTC128B.128 [R161+0x6000], desc[UR4][R166.64] ;  /* 0x06000000a6a1dfae */ /* 0x000fe2000b981a04 */
[----:B------:R-:W-:Y:S02]  /*52c0*/  LOP3.LUT R97, R97, 0x100, RZ, 0xc0, !PT ;  /* 0x0000010061617812 */ /* 0x000fe400078ec0ff */
[----:B------:R-:W-:Y:S03]  /*52d0*/  LOP3.LUT R87, R94, 0xc0, RZ, 0xc0, !PT ;  /* 0x000000c05e577812 */ /* 0x000fe600078ec0ff */
[----:B------:R-:W-:Y:S01]  /*52e0*/  @P5 STS.128 [R161+0x6000], RZ ;  /* 0x006000ffa1005388 */ /* 0x000fe20000000c00 */
[----:B------:R-:W-:Y:S02]  /*52f0*/  LOP3.LUT R84, R133, 0x18, RZ, 0xc0, !PT ;  /* 0x0000001885547812 */ /* 0x000fe400078ec0ff */
[--C-:B------:R-:W-:Y:S03]  /*5300*/  LOP3.LUT R95, R95, 0xc0, R94.reuse, 0xf8, !PT ;  /* 0x000000c05f5f7812 */ /* 0x100fe600078ef85e */
[----:B------:R-:W-:Y:S01]  /*5310*/  @!PT LDS RZ, [RZ] ;  /* 0x00000000fffff984 */ /* 0x000fe20000000800 */
[----:B------:R-:W-:Y:S01]  /*5320*/  @!PT LDS RZ, [RZ] ;  /* 0x00000000fffff984 */ /* 0x000fe20000000800 */
[----:B------:R-:W-:Y:S01]  /*5330*/  @!PT LDS RZ, [RZ] ;  /* 0x00000000fffff984 */ /* 0x000fe20000000800 */
[----:B------:R-:W-:Y:S01]  /*5340*/  @!P4 LDGSTS.E.BYPASS.LTC128B.128 [R161+0x7000], desc[UR4][R166.64+0x40] ;  /* 0x07000040a6a1cfae */ /* 0x000fe2000b981a04 */
[--C-:B------:R-:W-:Y:S02]  /*5350*/  LOP3.LUT R85, R135, 0x20, R94.reuse, 0xf8, !PT ;  /* 0x0000002087557812 */ /* 0x100fe400078ef85e */
[----:B------:R-:W-:Y:S03]  /*5360*/  LOP3.LUT R86, R97, 0x20, R94, 0xf8, !PT ;  /* 0x0000002061567812 */ /* 0x000fe600078ef85e */
[----:B------:R-:W-:Y:S01]  /*5370*/  @P4 STS.128 [R161+0x7000], RZ ;  /* 0x007000ffa1004388 */ /* 0x000fe20000000c00 */
[----:B------:R-:W-:Y:S02]  /*5380*/  LOP3.LUT R87, R87, 0x8, R132, 0xf8, !PT ;  /* 0x0000000857577812 */ /* 0x000fe400078ef884 */
[----:B------:R-:W-:Y:S03]  /*5390*/  LOP3.LUT R92, R95, R84, RZ, 0x3c, !PT ;  /* 0x000000545f5c7212 */ /* 0x000fe600078e3cff */
[----:B------:R-:W-:Y:S01]  /*53a0*/  @!PT LDS RZ, [RZ] ;  /* 0x00000000fffff984 */ /* 0x000fe20000000800 */
[----:B------:R-:W-:Y:S01]  /*53b0*/  @!PT LDS RZ, [RZ] ;  /* 0x00000000fffff984 */ /* 0x000fe20000000800 */
[----:B------:R-:W-:Y:S01]  /*53c0*/  @!PT LDS RZ, [RZ] ;  /* 0x00000000fffff984 */ /* 0x000fe20000000800 */
[----:B------:R-:W-:Y:S01]  /*53d0*/  @!P3 LDGSTS.E.BYPASS.LTC128B.128 [R161+0x8000], desc[UR4][R166.64+0x80] ;  /* 0x08000080a6a1bfae */ /* 0x000fe2000b981a04 */
[----:B------:R-:W-:Y:S02]  /*53e0*/  LOP3.LUT R85, R85, 0x100, R94, 0xf8, !PT ;  /* 0x0000010055557812 */ /* 0x000fe400078ef85e */
[----:B------:R-:W-:Y:S03]  /*53f0*/  LOP3.LUT R87, R86, R87, R84, 0xf6, !PT ;  /* 0x0000005756577212 */ /* 0x000fe600078ef654 */
[----:B------:R-:W-:Y:S01]  /*5400*/  @P3 STS.128 [R161+0x8000], RZ ;  /* 0x008000ffa1003388 */ /* 0x000fe20000000c00 */
[----:B------:R-:W-:Y:S02]  /*5410*/  LOP3.LUT R85, R85, R92, RZ, 0xfc, !PT ;  /* 0x0000005c55557212 */ /* 0x000fe400078efcff */
[----:B------:R-:W-:Y:S03]  /*5420*/  MOV R104, 0x20 ;  /* 0x0000002000687802 */ /* 0x000fe60000000f00 */
[----:B------:R-:W-:Y:S01]  /*5430*/  @!PT LDS RZ, [RZ] ;  /* 0x00000000fffff984 */ /* 0x000fe20000000800 */
[----:B------:R-:W-:Y:S01]  /*5440*/  @!PT LDS RZ, [RZ] ;  /* 0x00000000fffff984 */ /* 0x000fe20000000800 */
[----:B------:R-:W-:Y:S01]  /*5450*/  @!PT LDS RZ, [RZ] ;  /* 0x00000000fffff984 */ /* 0x000fe20000000800 */
[----:B------:R-:W-:Y:S01]  /*5460*/  @!P5 LDGSTS.E.BYPASS.LTC128B.128 [R161+0x6800], desc[UR4][R90.64] ;  /* 0x068000005aa1dfae */ /* 0x000fe2000b981a04 */
[----:B------:R-:W-:Y:S01]  /*5470*/  IMAD R138, R87, 0x2, R136 ;  /* 0x00000002578a7824 */ /* 0x000fe200078e0288 */
[----:B------:R-:W-:Y:S04]  /*5480*/  LEA R139, R85, R136, 0x1 ;  /* 0x00000088558b7211 */ /* 0x000fe800078e08ff */
[----:B------:R-:W-:Y:S01]  /*5490*/  @P5 STS.128 [R161+0x6800], RZ ;  /* 0x006800ffa1005388 */ /* 0x000fe20000000c00 */
[----:B------:R-:W-:Y:S02]  /*54a0*/  LOP3.LUT P0, RZ, R132, 0x4, RZ, 0xc0, !PT ;  /* 0x0000000484ff7812 */ /* 0x000fe4000780c0ff */
[----:B------:R-:W-:Y:S03]  /*54b0*/  IADD3 R156, PT, PT, R156, 0x1, RZ ;  /* 0x000000019c9c7810 */ /* 0x000fe60007ffe0ff */
[----:B------:R-:W-:Y:S01]  /*54c0*/  @!PT LDS RZ, [RZ] ;  /* 0x00000000fffff984 */ /* 0x000fe20000000800 */
[----:B------:R-:W-:Y:S01]  /*54d0*/  @!PT LDS RZ, [RZ] ;  /* 0x00000000fffff984 */ /* 0x000fe20000000800 */
[----:B------:R-:W-:Y:S01]  /*54e0*/  @!PT LDS RZ, [RZ] ;  /* 0x00000000fffff984 */ /* 0x000fe20000000800 */
[----:B------:R-:W-:Y:S01]  /*54f0*/  @!P4 LDGSTS.E.BYPASS.LTC128B.128 [R161+0x7800], desc[UR4][R90.64+0x40] ;  /* 0x078000405aa1cfae */ /* 0x000fe2000b981a04 */
[----:B------:R-:W-:Y:S02]  /*5500*/  SEL R104, R104, 0xffffffe0, !P0 ;  /* 0xffffffe068687807 */ /* 0x000fe40004000000 */
[----:B------:R-:W-:Y:S03]  /*5510*/  ISETP.NE.AND P1, PT, R156, RZ, PT ;  /* 0x000000ff9c00720c */ /* 0x000fe60003f25270 */
[----:B------:R-:W-:Y:S01]  /*5520*/  @P4 STS.128 [R161+0x7800], RZ ;  /* 0x007800ffa1004388 */ /* 0x000fe20000000c00 */
[----:B------:R-:W-:Y:S01]  /*5530*/  IADD3 R95, PT, PT, R138, R104, RZ ;  /* 0x000000688a5f7210 */ /* 0x000fe20007ffe0ff */
[----:B------:R-:W-:Y:S04]  /*5540*/  IMAD.IADD R137, R139, 0x1, R104 ;  /* 0x000000018b897824 */ /* 0x000fe800078e0268 */
[----:B------:R-:W-:Y:S01]  /*5550*/  @!PT LDS RZ, [RZ] ;  /* 0x00000000fffff984 */ /* 0x000fe20000000800 */
[----:B------:R-:W-:Y:S01]  /*5560*/  @!PT LDS RZ, [RZ] ;  /* 0x00000000fffff984 */ /* 0x000fe20000000800 */
[----:B------:R-:W-:Y:S01]  /*5570*/  @!PT LDS RZ, [RZ] ;  /* 0x00000000fffff984 */ /* 0x000fe20000000800 */
[----:B------:R1:W-:Y:S06]  /*5580*/  @!P3 LDGSTS.E.BYPASS.LTC128B.128 [R161+0x8800], desc[UR4][R90.64+0x80] ;  /* 0x088000805aa1bfae */ /* 0x0003ec000b981a04 */
[----:B------:R-:W-:Y:S06]  /*5590*/  @P3 STS.128 [R161+0x8800], RZ ;  /* 0x008800ffa1003388 */ /* 0x000fec0000000c00 */
[----:B------:R-:W-:Y:S06]  /*55a0*/  LDSM.16.M88.4 R84, [R139] ;  /* 0x000000008b54783b */ /* 0x000fec0000000200 */
[----:B------:R-:W2:Y:S06]  /*55b0*/  LDSM.16.M88.4 R96, [R138+0x3000] ;  /* 0x003000008a60783b */ /* 0x000eac0000000200 */
[----:B------:R-:W3:Y:S06]  /*55c0*/  LDSM.16.M88.4 R100, [R138+0x3400] ;  /* 0x003400008a64783b */ /* 0x000eec0000000200 */
[----:B------:R-:W4:Y:S06]  /*55d0*/  LDSM.16.M88.4 R104, [R138+0x3800] ;  /* 0x003800008a68783b */ /* 0x000f2c0000000200 */
[----:B------:R-:W5:Y:S06]  /*55e0*/  LD.E R151, desc[UR4][R2.64+0x18c] ;  /* 0x00018c0402977980 */ /* 0x000f6c000c101900 */
[----:B------:R-:W1:Y:S06]  /*55f0*/  LDSM.16.M88.4 R108, [R138+0x3c00] ;  /* 0x003c00008a6c783b */ /* 0x000e6c0000000200 */
[----:B------:R-:W0:Y:S06]  /*5600*/  LDGDEPBAR ;  /* 0x00000000000079af */ /* 0x000e2c0000000000 */
[----:B------:R-:W-:Y:S06]  /*5610*/  LDSM.16.M88.4 R112, [R137] ;  /* 0x000000008970783b */ /* 0x000fec0000000200 */
[----:B------:R-:W1:Y:S01]  /*5620*/  LDSM.16.M88.4 R116, [R95+0x3000] ;  /* 0x003000005f74783b */ /* 0x000e620000000200 */
[C---:B--2---:R-:W-:Y:S05]  /*5630*/  HMMA.16816.F32.BF16 R4, R84.reuse, R96, RZ ;  /* 0x000000605404723c */ /* 0x044fea00000418ff */
[----:B------:R-:W2:Y:S03]  /*5640*/  LDSM.16.M88.4 R120, [R95+0x3400] ;  /* 0x003400005f78783b */ /* 0x000ea60000000200 */
[C---:B------:R-:W-:Y:S03]  /*5650*/  HMMA.16816.F32.BF16 R8, R84.reuse, R98, RZ ;  /* 0x000000625408723c */ /* 0x040fe600000418ff */
[----:B------:R-:W2:Y:S05]  /*5660*/  LDSM.16.M88.4 R96, [R95+0x3800] ;  /* 0x003800005f60783b */ /* 0x000eaa0000000200 */
[C---:B---3--:R-:W-:Y:S01]  /*5670*/  HMMA.16816.F32.BF16 R12, R84.reuse, R100, RZ ;  /* 0x00000064540c723c */ /* 0x048fe200000418ff */
[----:B------:R-:W3:Y:S06]  /*5680*/  LDSM.16.M88.4 R124, [R95+0x3c00] ;  /* 0x003c00005f7c783b */ /* 0x000eec0000000200 */
[----:B------:R-:W-:Y:S01]  /*5690*/  LDSM.16.M88.4 R128, [R139+0x1000] ;  /* 0x001000008b80783b */ /* 0x000fe20000000200 */
[C---:B------:R-:W-:Y:S05]  /*56a0*/  HMMA.16816.F32.BF16 R16, R84.reuse, R102, RZ ;  /* 0x000000665410723c */ /* 0x040fea00000418ff */
[----:B------:R-:W3:Y:S03]  /*56b0*/  LDSM.16.M88.4 R100, [R138+0x4000] ;  /* 0x004000008a64783b */ /* 0x000ee60000000200 */
[C---:B----4-:R-:W-:Y:S03]  /*56c0*/  HMMA.16816.F32.BF16 R20, R84.reuse, R104, RZ ;  /* 0x000000685414723c */ /* 0x050fe600000418ff */
[----:B-1----:R-:W-:Y:S05]  /*56d0*/  LDSM.16.M88.4 R88, [R95+0x5000] ;  /* 0x005000005f58783b */ /* 0x002fea0000000200 */
[C---:B------:R-:W-:Y:S01]  /*56e0*/  HMMA.16816.F32.BF16 R24, R84.reuse, R106, RZ ;  /* 0x0000006a5418723c */ /* 0x040fe200000418ff */
[----:B------:R-:W-:Y:S07]  /*56f0*/  LDSM.16.M88.4 R104, [R138+0x4800] ;  /* 0x004800008a68783b */ /* 0x000fee0000000200 */
[C---:B------:R-:W-:Y:S08]  /*5700*/  HMMA.16816.F32.BF16 R28, R84.reuse, R108, RZ ;  /* 0x0000006c541c723c */ /* 0x040ff000000418ff */
[----:B------:R-:W-:Y:S01]  /*5710*/  HMMA.16816.F32.BF16 R32, R84, R110, RZ ;  /* 0x0000006e5420723c */ /* 0x000fe200000418ff */
[----:B------:R-:W1:Y:S06]  /*5720*/  LDSM.16.M88.4 R84, [R138+0x4400] ;  /* 0x004400008a54783b */ /* 0x000e6c0000000200 */
[----:B------:R-:W-:Y:S01]  /*5730*/  LDSM.16.M88.4 R108, [R137+0x1000] ;  /* 0x00100000896c783b */ /* 0x000fe20000000200 */
        /* <DEDUP_REMOVED lines=8> */
[----:B------:R-:W2:Y:S07]  /*57c0*/  LDSM.16.M88.4 R96, [R138+0x4c00] ;  /* 0x004c00008a60783b */ /* 0x000eae0000000200 */
[C---:B---3--:R-:W-:Y:S08]  /*57d0*/  HMMA.16816.F32.BF16 R28, R112.reuse, R124, R28 ;  /* 0x0000007c701c723c */ /* 0x048ff0000004181c */
[----:B------:R-:W-:Y:S01]  /*57e0*/  HMMA.16816.F32.BF16 R32, R112, R126, R32 ;  /* 0x0000007e7020723c */ /* 0x000fe20000041820 */
[----:B------:R-:W3:Y:S06]  /*57f0*/  LDSM.16.M88.4 R112, [R95+0x4000] ;  /* 0x004000005f70783b */ /* 0x000eec0000000200 */
[----:B------:R-:W-:Y:S01]  /*5800*/  LDSM.16.M88.4 R124, [R137+0x2000] ;  /* 0x00200000897c783b */ /* 0x000fe20000000200 */
        /* <DEDUP_REMOVED lines=10> */
[----:B------:R-:W-:Y:S01]  /*58b0*/  HMMA.16816.F32.BF16 R32, R128, R98, R32 ;  /* 0x000000628020723c */ /* 0x000fe20000041820 */
[----:B------:R-:W2:Y:S07]  /*58c0*/  LDSM.16.M88.4 R96, [R138+0x5400] ;  /* 0x005400008a60783b */ /* 0x000eae0000000200 */
[C---:B---3--:R-:W-:Y:S08]  /*58d0*/  HMMA.16816.F32.BF16 R4, R108.reuse, R112, R4 ;  /* 0x000000706c04723c */ /* 0x048ff00000041804 */
[C---:B------:R-:W-:Y:S01]  /*58e0*/  HMMA.16816.F32.BF16 R8, R108.reuse, R114, R8 ;  /* 0x000000726c08723c */ /* 0x040fe20000041808 */
[----:B------:R-:W3:Y:S07]  /*58f0*/  LDSM.16.M88.4 R112, [R138+0x5800] ;  /* 0x005800008a70783b */ /* 0x000eee0000000200 */
[C---:B------:R-:W-:Y:S08]  /*5900*/  HMMA.16816.F32.BF16 R12, R108.reuse, R116, R12 ;  /* 0x000000746c0c723c */ /* 0x040ff0000004180c */
[C---:B------:R-:W-:Y:S01]  /*5910*/  HMMA.16816.F32.BF16 R16, R108.reuse, R118, R16 ;  /* 0x000000766c10723c */ /* 0x040fe20000041810 */
[----:B------:R-:W3:Y:S07]  /*5920*/  LDSM.16.M88.4 R116, [R138+0x5c00] ;  /* 0x005c00008a74783b */ /* 0x000eee0000000200 */
[C---:B------:R-:W-:Y:S08]  /*5930*/  HMMA.16816.F32.BF16 R20, R108.reuse, R120, R20 ;  /* 0x000000786c14723c */ /* 0x040ff00000041814 */
[C---:B------:R-:W-:Y:S08]  /*5940*/  HMMA.16816.F32.BF16 R24, R108.reuse, R122, R24 ;  /* 0x0000007a6c18723c */ /* 0x040ff00000041818 */
[C---:B-1----:R-:W-:Y:S08]  /*5950*/  HMMA.16816.F32.BF16 R28, R108.reuse, R84, R28 ;  /* 0x000000546c1c723c */ /* 0x042ff0000004181c */
[----:B------:R-:W-:Y:S01]  /*5960*/  HMMA.16816.F32.BF16 R32, R108, R86, R32 ;  /* 0x000000566c20723c */ /* 0x000fe20000041820 */
[----:B------:R-:W1:Y:S07]  /*5970*/  LDSM.16.M88.4 R84, [R95+0x5400] ;  /* 0x005400005f54783b */ /* 0x000e6e0000000200 */
[C---:B----4-:R-:W-:Y:S08]  /*5980*/  HMMA.16816.F32.BF16 R4, R100.reuse, R104, R4 ;  /* 0x000000686404723c */ /* 0x050ff00000041804 */
[C---:B------:R-:W-:Y:S08]  /*5990*/  HMMA.16816.F32.BF16 R8, R100.reuse, R106, R8 ;  /* 0x0000006a6408723c */ /* 0x040ff00000041808 */
[C---:B--2---:R-:W-:Y:S08]  /*59a0*/  HMMA.16816.F32.BF16 R12, R100.reuse, R96, R12 ;  /* 0x00000060640c723c */ /* 0x044ff0000004180c */
[C---:B------:R-:W-:Y:S08]  /*59b0*/  HMMA.16816.F32.BF16 R16, R100.reuse, R98, R16 ;  /* 0x000000626410723c */ /* 0x040ff00000041810 */
[C---:B---3--:R-:W-:Y:S08]  /*59c0*/  HMMA.16816.F32.BF16 R20, R100.reuse, R112, R20 ;  /* 0x000000706414723c */ /* 0x048ff00000041814 */
[C---:B------:R-:W-:Y:S08]  /*59d0*/  HMMA.16816.F32.BF16 R24, R100.reuse, R114, R24 ;  /* 0x000000726418723c */ /* 0x040ff00000041818 */
[C---:B------:R-:W-:Y:S08]  /*59e0*/  HMMA.16816.F32.BF16 R28, R100.reuse, R116, R28 ;  /* 0x00000074641c723c */ /* 0x040ff0000004181c */
[----:B------:R-:W-:Y:S08]  /*59f0*/  HMMA.16816.F32.BF16 R32, R100, R118, R32 ;  /* 0x000000766420723c */ /* 0x000ff00000041820 */
[C---:B------:R-:W-:Y:S08]  /*5a00*/  HMMA.16816.F32.BF16 R4, R124.reuse, R88, R4 ;  /* 0x000000587c04723c */ /* 0x040ff00000041804 */
[C---:B------:R-:W-:Y:S01]  /*5a10*/  HMMA.16816.F32.BF16 R8, R124.reuse, R90, R8 ;  /* 0x0000005a7c08723c */ /* 0x040fe20000041808 */
[----:B------:R-:W2:Y:S07]  /*5a20*/  LDSM.16.M88.4 R88, [R95+0x5800] ;  /* 0x005800005f58783b */ /* 0x000eae0000000200 */
[C---:B-1----:R-:W-:Y:S03]  /*5a30*/  HMMA.16816.F32.BF16 R12, R124.reuse, R84, R12 ;  /* 0x000000547c0c723c */ /* 0x042fe6000004180c */
[-C--:B-----5:R-:W-:Y:S01]  /*5a40*/  FMUL.FTZ R176, R4, R151.reuse ;  /* 0x0000009704b07220 */ /* 0x0a0fe20000410000 */
[-C--:B------:R-:W-:Y:S01]  /*5a50*/  FMUL.FTZ R211, R5, R151.reuse ;  /* 0x0000009705d37220 */ /* 0x080fe20000410000 */
[-C--:B------:R-:W-:Y:S01]  /*5a60*/  FMUL.FTZ R209, R6, R151.reuse ;  /* 0x0000009706d17220 */ /* 0x080fe20000410000 */
[-C--:B------:R-:W-:Y:S02]  /*5a70*/  FMUL.FTZ R207, R7, R151.reuse ;  /* 0x0000009707cf7220 */ /* 0x080fe40000410000 */
[C---:B------:R-:W-:Y:S01]  /*5a80*/  HMMA.16816.F32.BF16 R16, R124.reuse, R86, R16 ;  /* 0x000000567c10723c */ /* 0x040fe20000041810 */
[----:B------:R-:W1:Y:S01]  /*5a90*/  MUFU.TANH R176, R176 ;  /* 0x000000b000b07308 */ /* 0x000e620000002400 */
[----:B------:R-:W3:Y:S01]  /*5aa0*/  LDSM.16.M88.4 R84, [R95+0x5c00] ;  /* 0x005c00005f54783b */ /* 0x000ee20000000200 */
[----:B------:R-:W-:Y:S04]  /*5ab0*/  DEPBAR.LE SB0, 0x0 ;  /* 0x000080000000791a */ /* 0x000fe80000000000 */
[-C--:B------:R-:W-:Y:S01]  /*5ac0*/  FMUL.FTZ R219, R8, R151.reuse ;  /* 0x0000009708db7220 */ /* 0x080fe20000410000 */
[-C--:B------:R-:W-:Y:S03]  /*5ad0*/  FMUL.FTZ R217, R9, R151.reuse ;  /* 0x0000009709d97220 */ /* 0x080fe60000410000 */
[----:B------:R-:W4:Y:S01]  /*5ae0*/  MUFU.TANH R211, R211 ;  /* 0x000000d300d37308 */ /* 0x000f220000002400 */
        /* <DEDUP_REMOVED lines=15> */
[C---:B------:R-:W-:Y:S09]  /*5be0*/  HMMA.16816.F32.BF16 R24, R124.reuse, R90, R24 ;  /* 0x0000005a7c18723c */ /* 0x040ff20000041818 */
[----:B------:R-:W1:Y:S01]  /*5bf0*/  MUFU.TANH R217, R217 ;  /* 0x000000d900d97308 */ /* 0x000e620000002400 */
[C---:B---3--:R-:W-:Y:S03]  /*5c00*/  HMMA.16816.F32.BF16 R28, R124.reuse, R84, R28 ;  /* 0x000000547c1c723c */ /* 0x048fe6000004181c */
[-C--:B------:R-:W-:Y:S01]  /*5c10*/  FMUL.FTZ R187, R20, R151.reuse ;  /* 0x0000009714bb7220 */ /* 0x080fe20000410000 */
[-C--:B------:R-:W-:Y:S01]  /*5c20*/  FMUL.FTZ R189, R21, R151.reuse ;  /* 0x0000009715bd7220 */ /* 0x080fe20000410000 */
[-C--:B------:R-:W-:Y:S01]  /*5c30*/  FMUL.FTZ R183, R22, R151.reuse ;  /* 0x0000009716b77220 */ /* 0x080fe20000410000 */
[-C--:B------:R-:W-:Y:S03]  /*5c40*/  FMUL.FTZ R175, R23, R151.reuse ;  /* 0x0000009717af7220 */ /* 0x080fe60000410000 */
[----:B------:R-:W3:Y:S01]  /*5c50*/  MUFU.TANH R215, R215 ;  /* 0x000000d700d77308 */ /* 0x000ee20000002400 */
[----:B------:R-:W-:Y:S03]  /*5c60*/  HMMA.16816.F32.BF16 R32, R124, R86, R32 ;  /* 0x000000567c20723c */ /* 0x000fe60000041820 */
        /* <DEDUP_REMOVED lines=63> */
[-C--:B------:R-:W-:Y:S01]  /*6060*/  LOP3.LUT R4, R4, R13.reuse, RZ, 0x3c, !PT ;  /* 0x0000000d04047212 */ /* 0x080fe200078e3cff */
        /* <DEDUP_REMOVED lines=50> */
.L_x_7011:
[----:B------:R-:W-:Y:S05]  /*6390*/  BSYNC.RECONVERGENT B0 ;  /* 0x0000000000007941 */ /* 0x000fea0003800200 */
.L_x_7010:
        /* <DEDUP_REMOVED lines=40> */
.L_x_7009:
[----:B------:R-:W-:Y:S05]  /*6620*/  BSYNC.RECONVERGENT B1 ;  /* 0x0000000000017941 */ /* 0x000fea0003800200 */
.L_x_7008:
[----:B------:R-:W2:Y:S01]  /*6630*/  LD.E R87, desc[UR4][R2.64+0xdc] ;  /* 0x0000dc0402577980 */ /* 0x000ea2000c101900 */
[----:B-1-3--:R-:W-:Y:S02]  /*6640*/  FMNMX3.FTZ R6, R93, R176, R211, !PT ;  /* 0x000000b05d067276 */ /* 0x00afe400078100d3 */
        /* <DEDUP_REMOVED lines=19> */
[----:B------:R-:W3:Y:S01]  /*6780*/  SHFL.BFLY PT, R4, R5, 0x2, 0x1f ;  /* 0x0c401f0005047f89 */ /* 0x000ee200000e0000 */
[----:B------:R-:W-:Y:S02]  /*6790*/  IADD3 R158, PT, PT, R158, -0x40, RZ ;  /* 0xffffffc09e9e7810 */ /* 0x000fe40007ffe0ff */
[----:B------:R-:W-:Y:S05]  /*67a0*/  IADD3 R100, PT, PT, R101, 0x6020, RZ ;  /* 0x0000602065647810 */ /* 0x000fea0007ffe0ff */
        /* <DEDUP_REMOVED lines=8> */
[C---:B------:R-:W-:Y:S01]  /*6830*/  FADD.FTZ R6, -R86.reuse, R93 ;  /* 0x0000005d56067221 */ /* 0x040fe20000010100 */
[----:B------:R-:W-:Y:S01]  /*6840*/  FSETP.NEU.FTZ.AND P1, PT, R86, -INF , PT ;  /* 0xff8000005600780b */ /* 0x000fe20003f3d000 */
[----:B------:R-:W-:Y:S01]  /*6850*/  FADD.FTZ R4, -R85, R0 ;  /* 0x0000000055047221 */ /* 0x000fe20000010100 */
[C---:B--2---:R-:W-:Y:S01]  /*6860*/  FMUL.FTZ R92, R87.reuse, R86 ;  /* 0x00000056575c7220 */ /* 0x044fe20000410000 */
[C---:B------:R-:W-:Y:S02]  /*6870*/  FMUL.FTZ R96, R87.reuse, R85 ;  /* 0x0000005557607220 */ /* 0x040fe40000410000 */
[----:B------:R-:W-:Y:S01]  /*6880*/  FMUL.FTZ R0, R87, R4 ;  /* 0x0000000457007220 */ /* 0x000fe20000410000 */
[----:B------:R-:W-:Y:S01]  /*6890*/  IADD3 R4, PT, PT, R101, 0x6000, RZ ;  /* 0x0000600065047810 */ /* 0x000fe20007ffe0ff */
[----:B------:R-:W-:Y:S01]  /*68a0*/  FMUL.FTZ R84, R87, R6 ;  /* 0x0000000657547220 */ /* 0x000fe20000410000 */
[----:B------:R-:W-:Y:S02]  /*68b0*/  FSEL R92, R92, RZ, P1 ;  /* 0x000000ff5c5c7208 */ /* 0x000fe40000800000 */
[----:B------:R-:W-:Y:S01]  /*68c0*/  FSETP.NEU.FTZ.AND P1, PT, R85, -INF , PT ;  /* 0xff8000005500780b */ /* 0x000fe20003f3d000 */
[----:B------:R-:W1:Y:S01]  /*68d0*/  MUFU.EX2 R0, R0 ;  /* 0x0000000000007308 */ /* 0x000e620000000800 */
[----:B------:R-:W-:Y:S01]  /*68e0*/  @P0 IADD3 R100, PT, PT, R4, -0x20, RZ ;  /* 0xffffffe004640810 */ /* 0x000fe20007ffe0ff */
[-CC-:B------:R-:W-:Y:S01]  /*68f0*/  FFMA.FTZ R109, R176, R87.reuse, -R92.reuse ;  /* 0x00000057b06d7223 */ /* 0x180fe2000001085c */
[----:B------:R-:W-:Y:S01]  /*6900*/  FSEL R96, R96, RZ, P1 ;  /* 0x000000ff60607208 */ /* 0x000fe20000800000 */
[-CC-:B------:R-:W-:Y:S01]  /*6910*/  FFMA.FTZ R108, R211, R87.reuse, -R92.reuse ;  /* 0x00000057d36c7223 */ /* 0x180fe2000001085c */
[-CC-:B------:R-:W-:Y:S01]  /*6920*/  FFMA.FTZ R106, R219, R87.reuse, -R92.reuse ;  /* 0x00000057db6a7223 */ /* 0x180fe2000001085c */
[-C--:B------:R-:W-:Y:S01]  /*6930*/  FFMA.FTZ R105, R217, R87.reuse, -R92 ;  /* 0x00000057d9697223 */ /* 0x080fe2000001085c */
[----:B------:R-:W2:Y:S01]  /*6940*/  LDSM.16.MT88.4 R20, [R100] ;  /* 0x000000006414783b */ /* 0x000ea20000004200 */
[-CC-:B------:R-:W-:Y:S01]  /*6950*/  FFMA.FTZ R107, R209, R87.reuse, -R96.reuse ;  /* 0x00000057d16b7223 */ /* 0x180fe20000010860 */
[-CC-:B------:R-:W-:Y:S01]  /*6960*/  FFMA.FTZ R104, R207, R87.reuse, -R96.reuse ;  /* 0x00000057cf687223 */ /* 0x180fe20000010860 */
[-CC-:B------:R-:W-:Y:S01]  /*6970*/  FFMA.FTZ R103, R215, R87.reuse, -R96.reuse ;  /* 0x00000057d7677223 */ /* 0x180fe20000010860 */
[-C--:B------:R-:W-:Y:S01]  /*6980*/  FFMA.FTZ R102, R213, R87.reuse, -R96 ;  /* 0x00000057d5667223 */ /* 0x080fe20000010860 */
[----:B------:R-:W3:Y:S01]  /*6990*/  MUFU.EX2 R84, R84 ;  /* 0x0000005400547308 */ /* 0x000ee20000000800 */
[--C-:B------:R-:W-:Y:S01]  /*69a0*/  FFMA.FTZ R110, R203, R87, -R92.reuse ;  /* 0x00000057cb6e7223 */ /* 0x100fe2000001085c */
[C---:B-1----:R-:W-:Y:S01]  /*69b0*/  FMUL.FTZ R6, R0.reuse, R82 ;  /* 0x0000005200067220 */ /* 0x042fe20000410000 */
        /* <DEDUP_REMOVED lines=10> */
[----:B------:R-:W-:Y:S01]  /*6a60*/  FMUL.FTZ R34, R0, R54 ;  /* 0x0000003600227220 */ /* 0x000fe20000410000 */
[C---:B---3--:R-:W-:Y:S01]  /*6a70*/  FMUL.FTZ R4, R84.reuse, R80 ;  /* 0x0000005054047220 */ /* 0x048fe20000410000 */
[C---:B------:R-:W-:Y:S07]  /*6a80*/  FMUL.FTZ R5, R84.reuse, R81 ;  /* 0x0000005154057220 */ /* 0x040fee0000410000 */
[----:B------:R-:W3:Y:S01]  /*6a90*/  MUFU.EX2 R104, R104 ;  /* 0x0000006800687308 */ /* 0x000ee20000000800 */
[C---:B------:R-:W-:Y:S01]  /*6aa0*/  FMUL.FTZ R8, R84.reuse, R76 ;  /* 0x0000004c54087220 */ /* 0x040fe20000410000 */
[C---:B------:R-:W-:Y:S01]  /*6ab0*/  FMUL.FTZ R9, R84.reuse, R77 ;  /* 0x0000004d54097220 */ /* 0x040fe20000410000 */
[C---:B------:R-:W-:Y:S07]  /*6ac0*/  FMUL.FTZ R16, R84.reuse, R68 ;  /* 0x0000004454107220 */ /* 0x040fee0000410000 */
[----:B------:R-:W-:Y:S01]  /*6ad0*/  MUFU.EX2 R106, R106 ;  /* 0x0000006a006a7308 */ /* 0x000fe20000000800 */
[----:B------:R-:W-:Y:S01]  /*6ae0*/  FMUL.FTZ R17, R84, R69 ;  /* 0x0000004554117220 */ /* 0x000fe20000410000 */
[----:B-1----:R-:W-:Y:S01]  /*6af0*/  F2FP.BF16.F32.PACK_AB R80, R108, R109 ;  /* 0x0000006d6c50723e */ /* 0x002fe200000010ff */
[----:B------:R-:W-:Y:S07]  /*6b00*/  LDSM.16.MT88.4 R68, [R100+0x1400] ;  /* 0x001400006444783b */ /* 0x000fee0000004200 */
[----:B------:R-:W1:Y:S01]  /*6b10*/  MUFU.EX2 R105, R105 ;  /* 0x0000006900697308 */ /* 0x000e620000000800 */
[C---:B------:R-:W-:Y:S01]  /*6b20*/  FMUL.FTZ R24, R84.reuse, R60 ;  /* 0x0000003c54187220 */ /* 0x040fe20000410000 */
[C---:B------:R-:W-:Y:S01]  /*6b30*/  FMUL.FTZ R25, R84.reuse, R61 ;  /* 0x0000003d54197220 */ /* 0x040fe20000410000 */
[C---:B------:R-:W-:Y:S07]  /*6b40*/  FMUL.FTZ R32, R84.reuse, R52 ;  /* 0x0000003454207220 */ /* 0x040fee0000410000 */
[----:B------:R-:W-:Y:S01]  /*6b50*/  MUFU.EX2 R103, R103 ;  /* 0x0000006700677308 */ /* 0x000fe20000000800 */
[----:B------:R-:W-:Y:S01]  /*6b60*/  FMUL.FTZ R33, R84, R53 ;  /* 0x0000003554217220 */ /* 0x000fe20000410000 */
[----:B---3--:R-:W-:Y:S01]  /*6b70*/  F2FP.BF16.F32.PACK_AB R81, R104, R107 ;  /* 0x0000006b6851723e */ /* 0x008fe200000010ff */
[----:B------:R-:W-:Y:S07]  /*6b80*/  LDSM.16.MT88.4 R60, [R100+0x400] ;  /* 0x00040000643c783b */ /* 0x000fee0000004200 */
[----:B------:R-:W3:Y:S01]  /*6b90*/  MUFU.EX2 R102, R102 ;  /* 0x0000006600667308 */ /* 0x000ee20000000800 */
[----:B------:R-:W-:Y:S01]  /*6ba0*/  FMUL.FTZ R35, R0, R55 ;  /* 0x0000003700237220 */ /* 0x000fe20000410000 */
[-CC-:B------:R-:W-:Y:S01]  /*6bb0*/  FFMA.FTZ R115, R205, R87.reuse, -R92.reuse ;  /* 0x00000057cd737223 */ /* 0x180fe2000001085c */
[-CC-:B------:R-:W-:Y:S01]  /*6bc0*/  FFMA.FTZ R116, R197, R87.reuse, -R92.reuse ;  /* 0x00000057c5747223 */ /* 0x180fe2000001085c */
[-CC-:B------:R-:W-:Y:S01]  /*6bd0*/  FFMA.FTZ R113, R199, R87.reuse, -R92.reuse ;  /* 0x00000057c7717223 */ /* 0x180fe2000001085c */
[-CC-:B------:R-:W-:Y:S01]  /*6be0*/  FFMA.FTZ R118, R187, R87.reuse, -R92.reuse ;  /* 0x00000057bb767223 */ /* 0x180fe2000001085c */
[----:B-1----:R-:W-:Y:S01]  /*6bf0*/  F2FP.BF16.F32.PACK_AB R82, R105, R106 ;  /* 0x0000006a6952723e */ /* 0x002fe200000010ff */
[----:B------:R-:W-:Y:S01]  /*6c00*/  LDSM.16.MT88.4 R52, [R100+0x2000] ;  /* 0x002000006434783b */ /* 0x000fe20000004200 */
[-CC-:B------:R-:W-:Y:S01]  /*6c10*/  FFMA.FTZ R121, R189, R87.reuse, -R92.reuse ;  /* 0x00000057bd797223 */ /* 0x180fe2000001085c */
[-CC-:B------:R-:W-:Y:S01]  /*6c20*/  FFMA.FTZ R120, R181, R87.reuse, -R92.reuse ;  /* 0x00000057b5787223 */ /* 0x180fe2000001085c */
[-CC-:B------:R-:W-:Y:S01]  /*6c30*/  FFMA.FTZ R123, R185, R87.reuse, -R92.reuse ;  /* 0x00000057b97b7223 */ /* 0x180fe2000001085c */
[-CC-:B------:R-:W-:Y:S01]  /*6c40*/  FFMA.FTZ R127, R162, R87.reuse, -R92.reuse ;  /* 0x00000057a27f7223 */ /* 0x180fe2000001085c */
[-CC-:B------:R-:W-:Y:S01]  /*6c50*/  FFMA.FTZ R128, R174, R87.reuse, -R92.reuse ;  /* 0x00000057ae807223 */ /* 0x180fe2000001085c */
[--C-:B------:R-:W-:Y:S01]  /*6c60*/  FFMA.FTZ R130, R168, R87, -R92.reuse ;  /* 0x00000057a8827223 */ /* 0x100fe2000001085c */
[----:B---3--:R-:W-:Y:S01]  /*6c70*/  F2FP.BF16.F32.PACK_AB R83, R102, R103 ;  /* 0x000000676653723e */ /* 0x008fe200000010ff */
[----:B------:R-:W-:Y:S01]  /*6c80*/  LDSM.16.MT88.4 R76, [R100+0x1800] ;  /* 0x00180000644c783b */ /* 0x000fe20000004200 */
[----:B------:R-:W-:Y:S01]  /*6c90*/  FFMA.FTZ R131, R170, R87, -R92 ;  /* 0x00000057aa837223 */ /* 0x000fe2000001085c */
[C---:B------:R-:W-:Y:S01]  /*6ca0*/  FMUL.FTZ R36, R84.reuse, R36 ;  /* 0x0000002454247220 */ /* 0x040fe20000410000 */
[----:B------:R-:W-:Y:S01]  /*6cb0*/  FMUL.FTZ R37, R84, R37 ;  /* 0x0000002554257220 */ /* 0x000fe20000410000 */
[C---:B------:R-:W-:Y:S01]  /*6cc0*/  FMUL.FTZ R38, R0.reuse, R38 ;  /* 0x0000002600267220 */ /* 0x040fe20000410000 */
[----:B------:R-:W-:Y:S01]  /*6cd0*/  FMUL.FTZ R39, R0, R39 ;  /* 0x0000002700277220 */ /* 0x000fe20000410000 */
[C---:B------:R-:W-:Y:S01]  /*6ce0*/  HMMA.16816.F32.BF16 R4, R80.reuse, R12, R4 ;  /* 0x0000000c5004723c */ /* 0x040fe20000041804 */
[----:B------:R-:W-:Y:S01]  /*6cf0*/  MUFU.EX2 R110, R110 ;  /* 0x0000006e006e7308 */ /* 0x000fe20000000800 */
[----:B------:R-:W-:Y:S03]  /*6d00*/  LDSM.16.MT88.4 R92, [R101+0x7c00] ;  /* 0x007c0000655c783b */ /* 0x000fe60000004200 */
[C---:B------:R-:W-:Y:S01]  /*6d10*/  FMUL.FTZ R12, R84.reuse, R72 ;  /* 0x00000048540c7220 */ /* 0x040fe20000410000 */
[C---:B------:R-:W-:Y:S01]  /*6d20*/  FMUL.FTZ R13, R84.reuse, R73 ;  /* 0x00000049540d7220 */ /* 0x040fe20000410000 */
[----:B------:R-:W-:Y:S01]  /*6d30*/  FMUL.FTZ R40, R84, R40 ;  /* 0x0000002854287220 */ /* 0x000fe20000410000 */
[C---:B------:R-:W-:Y:S03]  /*6d40*/  HMMA.16816.F32.BF16 R8, R80.reuse, R14, R8 ;  /* 0x0000000e5008723c */ /* 0x040fe60000041808 */
[----:B------:R-:W1:Y:S01]  /*6d50*/  MUFU.EX2 R115, R115 ;  /* 0x0000007300737308 */ /* 0x000e620000000800 */
[C---:B------:R-:W-:Y:S01]  /*6d60*/  FMUL.FTZ R14, R0.reuse, R74 ;  /* 0x0000004a000e7220 */ /* 0x040fe20000410000 */
[----:B------:R-:W-:Y:S01]  /*6d70*/  FMUL.FTZ R15, R0, R75 ;  /* 0x0000004b000f7220 */ /* 0x000fe20000410000 */
[----:B------:R-:W-:Y:S01]  /*6d80*/  FMUL.FTZ R41, R84, R41 ;  /* 0x0000002954297220 */ /* 0x000fe20000410000 */
[----:B------:R-:W3:Y:S01]  /*6d90*/  LDSM.16.MT88.4 R72, [R100+0x1000] ;  /* 0x001000006448783b */ /* 0x000ee20000004200 */
[C---:B------:R-:W-:Y:S01]  /*6da0*/  FMUL.FTZ R42, R0.reuse, R42 ;  /* 0x0000002a002a7220 */ /* 0x040fe20000410000 */
[----:B------:R-:W-:Y:S01]  /*6db0*/  FMUL.FTZ R43, R0, R43 ;  /* 0x0000002b002b7220 */ /* 0x000fe20000410000 */
[-CC-:B------:R-:W-:Y:S01]  /*6dc0*/  FFMA.FTZ R114, R201, R87.reuse, -R96.reuse ;  /* 0x00000057c9727223 */ /* 0x180fe20000010860 */
[--C-:B------:R-:W-:Y:S01]  /*6dd0*/  FFMA.FTZ R111, R195, R87, -R96.reuse ;  /* 0x00000057c36f7223 */ /* 0x100fe20000010860 */
[C---:B--2---:R-:W-:Y:S01]  /*6de0*/  HMMA.16816.F32.BF16 R12, R80.reuse, R20, R12 ;  /* 0x00000014500c723c */ /* 0x044fe2000004180c */
        /* <DEDUP_REMOVED lines=17> */
[----:B------:R-:W4:Y:S02]  /*6f00*/  MUFU.EX2 R111, R111 ;  /* 0x0000006f006f7308 */ /* 0x000f240000000800 */
[C---:B------:R-:W-:Y:S01]  /*6f10*/  FMUL.FTZ R28, R84.reuse, R56 ;  /* 0x00000038541c7220 */ /* 0x040fe20000410000 */
[----:B------:R-:W-:Y:S01]  /*6f20*/  FMUL.FTZ R29, R84, R57 ;  /* 0x00000039541d7220 */ /* 0x000fe20000410000 */
[-CC-:B------:R-:W-:Y:S01]  /*6f30*/  FFMA.FTZ R137, R89, R87.reuse, -R96.reuse ;  /* 0x0000005759897223 */ /* 0x180fe20000010860 */
[----:B------:R-:W-:Y:S01]  /*6f40*/  FFMA.FTZ R96, R88, R87, -R96 ;  /* 0x0000005758607223 */ /* 0x000fe20000010860 */
[----:B------:R-:W-:Y:S01]  /*6f50*/  FMUL.FTZ R44, R84, R44 ;  /* 0x0000002c542c7220 */ /* 0x000fe20000410000 */
[C---:B------:R-:W-:Y:S03]  /*6f60*/  HMMA.16816.F32.BF16 R24, R80.reuse, R30, R24 ;  /* 0x0000001e5018723c */ /* 0x040fe60000041818 */
[----:B------:R-:W5:Y:S01]  /*6f70*/  MUFU.EX2 R113, R113 ;  /* 0x0000007100717308 */ /* 0x000f620000000800 */
[C---:B------:R-:W-:Y:S01]  /*6f80*/  FMUL.FTZ R30, R0.reuse, R58 ;  /* 0x0000003a001e7220 */ /* 0x040fe20000410000 */
[----:B------:R-:W-:Y:S08]  /*6f90*/  FMUL.FTZ R31, R0, R59 ;  /* 0x0000003b001f7220 */ /* 0x000ff00000410000 */
[----:B------:R1:W-:Y:S01]  /*6fa0*/  MUFU.EX2 R138, R96 ;  /* 0x00000060008a7308 */ /* 0x0003e20000000800 */
[----:B------:R-:W5:Y:S01]  /*6fb0*/  LDSM.16.MT88.4 R56, [R101+0x6400] ;  /* 0x006400006538783b */ /* 0x000f620000004200 */
[----:B------:R-:W-:Y:S01]  /*6fc0*/  FMUL.FTZ R45, R84, R45 ;  /* 0x0000002d542d7220 */ /* 0x000fe20000410000 */
[C---:B------:R-:W-:Y:S01]  /*6fd0*/  FMUL.FTZ R46, R0.reuse, R46 ;  /* 0x0000002e002e7220 */ /* 0x040fe20000410000 */
[----:B------:R-:W-:Y:S06]  /*6fe0*/  FMUL.FTZ R47, R0, R47 ;  /* 0x0000002f002f7220 */ /* 0x000fec0000410000 */
[----:B------:R-:W-:Y:S01]  /*6ff0*/  MUFU.EX2 R112, R112 ;  /* 0x0000007000707308 */ /* 0x000fe20000000800 */
[C---:B---3--:R-:W-:Y:S09]  /*7000*/  HMMA.16816.F32.BF16 R28, R80.reuse, R72, R28 ;  /* 0x00000048501c723c */ /* 0x048ff2000004181c */
[----:B------:R-:W3:Y:S01]  /*7010*/  MUFU.EX2 R117, R117 ;  /* 0x0000007500757308 */ /* 0x000ee20000000800 */
[C---:B------:R-:W-:Y:S01]  /*7020*/  FMUL.FTZ R48, R84.reuse, R48 ;  /* 0x0000003054307220 */ /* 0x040fe20000410000 */
[----:B------:R-:W-:Y:S01]  /*7030*/  FMUL.FTZ R49, R84, R49 ;  /* 0x0000003154317220 */ /* 0x000fe20000410000 */
[C---:B------:R-:W-:Y:S01]  /*7040*/  FMUL.FTZ R50, R0.reuse, R50 ;  /* 0x0000003200327220 */ /* 0x040fe20000410000 */
[----:B------:R-:W-:Y:S01]  /*7050*/  FMUL.FTZ R51, R0, R51 ;  /* 0x0000003300337220 */ /* 0x000fe20000410000 */
[C---:B------:R-:W-:Y:S01]  /*7060*/  HMMA.16816.F32.BF16 R32, R80.reuse, R74, R32 ;  /* 0x0000004a5020723c */ /* 0x040fe20000041820 */
[----:B------:R-:W-:Y:S04]  /*7070*/  LDSM.16.MT88.4 R72, [R101+0x8400] ;  /* 0x008400006548783b */ /* 0x000fe80000004200 */
[----:B------:R-:W-:Y:S01]  /*7080*/  MUFU.EX2 R118, R118 ;  /* 0x0000007600767308 */ /* 0x000fe20000000800 */
[----:B------:R-:W-:Y:S01]  /*7090*/  FFMA.FTZ R109, R84, R171, R109 ;  /* 0x000000ab546d7223 */ /* 0x000fe2000001006d */
[----:B------:R-:W-:Y:S01]  /*70a0*/  ISETP.NE.AND P0, PT, R157, -0x1, PT ;  /* 0xffffffff9d00780c */ /* 0x000fe20003f05270 */
[----:B------:R-:W-:Y:S07]  /*70b0*/  FFMA.FTZ R107, R0, R169, R107 ;  /* 0x000000a9006b7223 */ /* 0x000fee000001006b */
[----:B------:R-:W-:Y:S01]  /*70c0*/  MUFU.EX2 R121, R121 ;  /* 0x0000007900797308 */ /* 0x000fe20000000800 */
[----:B------:R-:W-:Y:S01]  /*70d0*/  FADD.FTZ R109, R108, R109 ;  /* 0x0000006d6c6d7221 */ /* 0x000fe20000010000 */
[C---:B--2---:R-:W-:Y:S01]  /*70e0*/  HMMA.16816.F32.BF16 R36, R80.reuse, R64, R36 ;  /* 0x000000405024723c */ /* 0x044fe20000041824 */
[----:B-1----:R-:W-:Y:S07]  /*70f0*/  LDSM.16.MT88.4 R96, [R100+0x1c00] ;  /* 0x001c00006460783b */ /* 0x002fee0000004200 */
[----:B------:R-:W-:Y:S01]  /*7100*/  MUFU.EX2 R122, R122 ;  /* 0x0000007a007a7308 */ /* 0x000fe20000000800 */
[----:B------:R-:W-:Y:S01]  /*7110*/  FADD.FTZ R104, R104, R107 ;  /* 0x0000006b68687221 */ /* 0x000fe20000010000 */
[----:B------:R-:W-:Y:S08]  /*7120*/  FADD.FTZ R106, R106, R109 ;  /* 0x0000006d6a6a7221 */ /* 0x000ff00000010000 */
[----:B------:R-:W-:Y:S01]  /*7130*/  MUFU.EX2 R119, R119 ;  /* 0x0000007700777308 */ /* 0x000fe20000000800 */
[----:B------:R-:W-:Y:S01]  /*7140*/  FADD.FTZ R103, R103, R104 ;  /* 0x0000006867677221 */ /* 0x000fe20000010000 */
[C---:B------:R-:W-:Y:S01]  /*7150*/  HMMA.16816.F32.BF16 R40, R80.reuse, R66, R40 ;  /* 0x000000425028723c */ /* 0x040fe20000041828 */
[----:B------:R-:W1:Y:S07]  /*7160*/  LDSM.16.MT88.4 R64, [R101+0x7400] ;  /* 0x007400006540783b */ /* 0x000e6e0000004200 */
[----:B------:R-:W-:Y:S01]  /*7170*/  MUFU.EX2 R120, R120 ;  /* 0x0000007800787308 */ /* 0x000fe20000000800 */
[----:B------:R-:W-:Y:S01]  /*7180*/  FADD.FTZ R105, R105, R106 ;  /* 0x0000006a69697221 */ /* 0x000fe20000010000 */
[----:B------:R-:W-:Y:S08]  /*7190*/  FADD.FTZ R103, R102, R103 ;  /* 0x0000006766677221 */ /* 0x000ff00000010000 */
[----:B------:R-:W-:Y:S01]  /*71a0*/  MUFU.EX2 R123, R123 ;  /* 0x0000007b007b7308 */ /* 0x000fe20000000800 */
[C---:B------:R-:W-:Y:S09]  /*71b0*/  HMMA.16816.F32.BF16 R44, R80.reuse, R52, R44 ;  /* 0x00000034502c723c */ /* 0x040ff2000004182c */
[----:B------:R-:W-:Y:S01]  /*71c0*/  MUFU.EX2 R124, R124 ;  /* 0x0000007c007c7308 */ /* 0x000fe20000000800 */
[----:B------:R-:W-:Y:S01]  /*71d0*/  F2FP.BF16.F32.PACK_AB R52, R115, R110 ;  /* 0x0000006e7334723e */ /* 0x000fe200000010ff */
[----:B------:R-:W-:Y:S01]  /*71e0*/  FADD.FTZ R110, R110, R105 ;  /* 0x000000696e6e7221 */ /* 0x000fe20000010000 */
[----:B----4-:R-:W-:Y:S07]  /*71f0*/  F2FP.BF16.F32.PACK_AB R53, R111, R114 ;  /* 0x000000726f35723e */ /* 0x010fee00000010ff */
[----:B------:R-:W-:Y:S01]  /*7200*/  MUFU.EX2 R125, R125 ;  /* 0x0000007d007d7308 */ /* 0x000fe20000000800 */
[----:B------:R-:W-:Y:S01]  /*7210*/  FADD.FTZ R114, R114, R103 ;  /* 0x0000006772727221 */ /* 0x000fe20000010000 */
[----:B------:R-:W-:Y:S08]  /*7220*/  HMMA.16816.F32.BF16 R48, R80, R54, R48 ;  /* 0x000000365030723c */ /* 0x000ff00000041830 */
[----:B------:R-:W-:Y:S01]  /*7230*/  MUFU.EX2 R127, R127 ;  /* 0x0000007f007f7308 */ /* 0x000fe20000000800 */
[----:B-----5:R-:W-:Y:S01]  /*7240*/  F2FP.BF16.F32.PACK_AB R54, R113, R116 ;  /* 0x000000747136723e */ /* 0x020fe200000010ff */
[----:B------:R-:W-:Y:S01]  /*7250*/  FADD.FTZ R115, R115, R110 ;  /* 0x0000006e73737221 */ /* 0x000fe20000010000 */
[----:B---3--:R-:W-:Y:S07]  /*7260*/  F2FP.BF16.F32.PACK_AB R55, R117, R112 ;  /* 0x000000707537723e */ /* 0x008fee00000010ff */
[----:B------:R-:W2:Y:S01]  /*7270*/  MUFU.EX2 R128, R128 ;  /* 0x0000008000807308 */ /* 0x000ea20000000800 */
[----:B------:R-:W-:Y:S01]  /*7280*/  FADD.FTZ R111, R111, R114 ;  /* 0x000000726f6f7221 */ /* 0x000fe20000010000 */
[----:B------:R-:W-:Y:S08]  /*7290*/  FADD.FTZ R116, R116, R115 ;  /* 0x0000007374747221 */ /* 0x000ff00000010000 */
        /* <DEDUP_REMOVED lines=8> */
[----:B------:R-:W4:Y:S07]  /*7320*/  LDSM.16.MT88.4 R56, [R100+0x2400] ;  /* 0x002400006438783b */ /* 0x000f2e0000004200 */
[----:B------:R-:W5:Y:S01]  /*7330*/  MUFU.EX2 R131, R131 ;  /* 0x0000008300837308 */ /* 0x000f620000000800 */
[----:B--2---:R-:W-:Y:S09]  /*7340*/  F2FP.BF16.F32.PACK_AB R88, R128, R127 ;  /* 0x0000007f8058723e */ /* 0x004ff200000010ff */
[----:B------:R-:W2:Y:S01]  /*7350*/  MUFU.EX2 R137, R137 ;  /* 0x0000008900897308 */ /* 0x000ea20000000800 */
[C---:B------:R-:W-:Y:S03]  /*7360*/  HMMA.16816.F32.BF16 R12, R52.reuse, R60, R12 ;  /* 0x0000003c340c723c */ /* 0x040fe6000004180c */
[----:B---3--:R-:W-:Y:S05]  /*7370*/  F2FP.BF16.F32.PACK_AB R89, R126, R129 ;  /* 0x000000817e59723e */ /* 0x008fea00000010ff */
[C---:B------:R-:W-:Y:S01]  /*7380*/  HMMA.16816.F32.BF16 R16, R52.reuse, R62, R16 ;  /* 0x0000003e3410723c */ /* 0x040fe20000041810 */
[----:B------:R-:W3:Y:S02]  /*7390*/  LDSM.16.MT88.4 R60, [R101+0x6800] ;  /* 0x00680000653c783b */ /* 0x000ee40000004200 */
[----:B-----5:R-:W-:Y:S02]  /*73a0*/  F2FP.BF16.F32.PACK_AB R90, R131, R130 ;  /* 0x00000082835a723e */ /* 0x020fe400000010ff */
[----:B--2---:R-:W-:Y:S03]  /*73b0*/  F2FP.BF16.F32.PACK_AB R91, R138, R137 ;  /* 0x000000898a5b723e */ /* 0x004fe600000010ff */
[C---:B-1----:R-:W-:Y:S08]  /*73c0*/  HMMA.16816.F32.BF16 R20, R52.reuse, R64, R20 ;  /* 0x000000403414723c */ /* 0x042ff00000041814 */
[C---:B------:R-:W-:Y:S01]  /*73d0*/  HMMA.16816.F32.BF16 R24, R52.reuse, R66, R24 ;  /* 0x000000423418723c */ /* 0x040fe20000041818 */
[----:B------:R-:W1:Y:S07]  /*73e0*/  LDSM.16.MT88.4 R64, [R100+0x800] ;  /* 0x000800006440783b */ /* 0x000e6e0000004200 */
[C---:B------:R-:W-:Y:S08]  /*73f0*/  HMMA.16816.F32.BF16 R28, R52.reuse, R68, R28 ;  /* 0x00000044341c723c */ /* 0x040ff0000004181c */
[C---:B------:R-:W-:Y:S01]  /*7400*/  HMMA.16816.F32.BF16 R32, R52.reuse, R70, R32 ;  /* 0x000000463420723c */ /* 0x040fe20000041820 */
[----:B------:R-:W2:Y:S07]  /*7410*/  LDSM.16.MT88.4 R68, [R101+0x7800] ;  /* 0x007800006544783b */ /* 0x000eae0000004200 */
[C---:B------:R-:W-:Y:S08]  /*7420*/  HMMA.16816.F32.BF16 R36, R52.reuse, R72, R36 ;  /* 0x000000483424723c */ /* 0x040ff00000041824 */
[C---:B------:R-:W-:Y:S08]  /*7430*/  HMMA.16816.F32.BF16 R40, R52.reuse, R74, R40 ;  /* 0x0000004a3428723c */ /* 0x040ff00000041828 */
        /* <DEDUP_REMOVED lines=11> */
[----:B------:R-:W-:Y:S02]  /*74f0*/  FADD.FTZ R0, R120, R121 ;  /* 0x0000007978007221 */ /* 0x000fe40000010000 */
[----:B------:R-:W-:Y:S02]  /*7500*/  FADD.FTZ R124, R124, R119 ;  /* 0x000000777c7c7221 */ /* 0x000fe40000010000 */
[C---:B---3--:R-:W-:Y:S03]  /*7510*/  HMMA.16816.F32.BF16 R4, R52.reuse, R60, R4 ;  /* 0x0000003c3404723c */ /* 0x048fe60000041804 */
[----:B------:R-:W-:Y:S01]  /*7520*/  FADD.FTZ R0, R123, R0 ;  /* 0x000000007b007221 */ /* 0x000fe20000010000 */
[----:B------:R-:W-:Y:S04]  /*7530*/  FADD.FTZ R124, R125, R124 ;  /* 0x0000007c7d7c7221 */ /* 0x000fe80000010000 */
[C---:B------:R-:W-:Y:S01]  /*7540*/  HMMA.16816.F32.BF16 R8, R52.reuse, R62, R8 ;  /* 0x0000003e3408723c */ /* 0x040fe20000041808 */
[----:B------:R-:W3:Y:S02]  /*7550*/  LDSM.16.MT88.4 R60, [R100+0x2800] ;  /* 0x00280000643c783b */ /* 0x000ee40000004200 */
[----:B------:R-:W-:Y:S04]  /*7560*/  FADD.FTZ R129, R129, R124 ;  /* 0x0000007c81817221 */ /* 0x000fe80000010000 */
[----:B------:R-:W-:Y:S01]  /*7570*/  FADD.FTZ R126, R126, R129 ;  /* 0x000000817e7e7221 */ /* 0x000fe20000010000 */
[C---:B-1----:R-:W-:Y:S03]  /*7580*/  HMMA.16816.F32.BF16 R12, R52.reuse, R64, R12 ;  /* 0x00000040340c723c */ /* 0x042fe6000004180c */
[----:B------:R-:W-:Y:S04]  /*7590*/  FADD.FTZ R137, R137, R126 ;  /* 0x0000007e89897221 */ /* 0x000fe80000010000 */
[----:B------:R-:W-:Y:S01]  /*75a0*/  FADD.FTZ R169, R138, R137 ;  /* 0x000000898aa97221 */ /* 0x000fe20000010000 */
[C---:B------:R-:W-:Y:S08]  /*75b0*/  HMMA.16816.F32.BF16 R16, R52.reuse, R66, R16 ;  /* 0x000000423410723c */ /* 0x040ff00000041810 */
[C---:B--2---:R-:W-:Y:S08]  /*75c0*/  HMMA.16816.F32.BF16 R20, R52.reuse, R68, R20 ;  /* 0x000000443414723c */ /* 0x044ff00000041814 */
[C---:B------:R-:W-:Y:S01]  /*75d0*/  HMMA.16816.F32.BF16 R24, R52.reuse, R70, R24 ;  /* 0x000000463418723c */ /* 0x040fe20000041818 */
[----:B------:R-:W-:Y:S07]  /*75e0*/  LDSM.16.MT88.4 R68, [R100+0xc00] ;  /* 0x000c00006444783b */ /* 0x000fee0000004200 */
[C---:B------:R-:W-:Y:S08]  /*75f0*/  HMMA.16816.F32.BF16 R28, R52.reuse, R76, R28 ;  /* 0x0000004c341c723c */ /* 0x040ff0000004181c */
[C---:B------:R-:W-:Y:S01]  /*7600*/  HMMA.16816.F32.BF16 R32, R52.reuse, R78, R32 ;  /* 0x0000004e3420723c */ /* 0x040fe20000041820 */
[----:B------:R-:W1:Y:S07]  /*7610*/  LDSM.16.MT88.4 R76, [R101+0x6c00] ;  /* 0x006c0000654c783b */ /* 0x000e6e0000004200 */
[C---:B----4-:R-:W-:Y:S08]  /*7620*/  HMMA.16816.F32.BF16 R36, R52.reuse, R56, R36 ;  /* 0x000000383424723c */ /* 0x050ff00000041824 */
[C---:B------:R-:W-:Y:S08]  /*7630*/  HMMA.16816.F32.BF16 R40, R52.reuse, R58, R40 ;  /* 0x0000003a3428723c */ /* 0x040ff00000041828 */
[C---:B---3--:R-:W-:Y:S08]  /*7640*/  HMMA.16816.F32.BF16 R44, R52.reuse, R60, R44 ;  /* 0x0000003c342c723c */ /* 0x048ff0000004182c */
[----:B------:R-:W-:Y:S08]  /*7650*/  HMMA.16816.F32.BF16 R48, R52, R62, R48 ;  /* 0x0000003e3430723c */ /* 0x000ff00000041830 */
[C---:B-1----:R-:W-:Y:S01]  /*7660*/  HMMA.16816.F32.BF16 R80, R88.reuse, R76, R4 ;  /* 0x0000004c5850723c */ /* 0x042fe20000041804 */
[----:B------:R-:W1:Y:S07]  /*7670*/  LDSM.16.MT88.4 R4, [R101+0x8c00] ;  /* 0x008c00006504783b */ /* 0x000e6e0000004200 */
[C---:B------:R-:W-:Y:S01]  /*7680*/  HMMA.16816.F32.BF16 R76, R88.reuse, R78, R8 ;  /* 0x0000004e584c723c */ /* 0x040fe20000041808 */
[----:B------:R-:W2:Y:S07]  /*7690*/  LDSM.16.MT88.4 R8, [R100+0x2c00] ;  /* 0x002c00006408783b */ /* 0x000eae0000004200 */
[C---:B------:R-:W-:Y:S08]  /*76a0*/  HMMA.16816.F32.BF16 R72, R88.reuse, R68, R12 ;  /* 0x000000445848723c */ /* 0x040ff0000004180c */
[C---:B------:R-:W-:Y:S08]  /*76b0*/  HMMA.16816.F32.BF16 R68, R88.reuse, R70, R16 ;  /* 0x000000465844723c */ /* 0x040ff00000041810 */
[C---:B------:R-:W-:Y:S03]  /*76c0*/  HMMA.16816.F32.BF16 R64, R88.reuse, R92, R20 ;  /* 0x0000005c5840723c */ /* 0x040fe60000041814 */
[----:B------:R-:W-:Y:S05]  /*76d0*/  MOV R93, R86 ;  /* 0x00000056005d7202 */ /* 0x000fea0000000f00 */
[C---:B------:R-:W-:Y:S08]  /*76e0*/  HMMA.16816.F32.BF16 R60, R88.reuse, R94, R24 ;  /* 0x0000005e583c723c */ /* 0x040ff00000041818 */
[C---:B------:R-:W-:Y:S08]  /*76f0*/  HMMA.16816.F32.BF16 R56, R88.reuse, R96, R28 ;  /* 0x000000605838723c */ /* 0x040ff0000004181c */
[C---:B------:R-:W-:Y:S08]  /*7700*/  HMMA.16816.F32.BF16 R52, R88.reuse, R98, R32 ;  /* 0x000000625834723c */ /* 0x040ff00000041820 */
[C---:B-1----:R-:W-:Y:S03]  /*7710*/  HMMA.16816.F32.BF16 R36, R88.reuse, R4, R36 ;  /* 0x000000045824723c */ /* 0x042fe60000041824 */
[----:B------:R-:W-:Y:S01]  /*7720*/  FADD.FTZ R5, R127, R0 ;  /* 0x000000007f057221 */ /* 0x000fe20000010000 */
[----:B------:R-:W-:Y:S03]  /*7730*/  MOV R0, R85 ;  /* 0x0000005500007202 */ /* 0x000fe60000000f00 */
[----:B------:R-:W-:Y:S01]  /*7740*/  FADD.FTZ R5, R128, R5 ;  /* 0x0000000580057221 */ /* 0x000fe20000010000 */
[C---:B------:R-:W-:Y:S03]  /*7750*/  HMMA.16816.F32.BF16 R40, R88.reuse, R6, R40 ;  /* 0x000000065828723c */ /* 0x040fe60000041828 */
[----:B------:R-:W-:Y:S04]  /*7760*/  FADD.FTZ R130, R130, R5 ;  /* 0x0000000582827221 */ /* 0x000fe80000010000 */
[----:B------:R-:W-:Y:S01]  /*7770*/  FADD.FTZ R171, R131, R130 ;  /* 0x0000008283ab7221 */ /* 0x000fe20000010000 */
[C---:B--2---:R-:W-:Y:S08]  /*7780*/  HMMA.16816.F32.BF16 R44, R88.reuse, R8, R44 ;  /* 0x00000008582c723c */ /* 0x044ff0000004182c */
[----:B------:R-:W-:Y:S01]  /*7790*/  HMMA.16816.F32.BF16 R48, R88, R10, R48 ;  /* 0x0000000a5830723c */ /* 0x000fe20000041830 */
[----:B------:R-:W-:Y:S08]  /*77a0*/  @!UPT UIADD3 URZ, UPT, UPT, URZ, URZ, URZ ;  /* 0x000000fffffff290 */ /* 0x000ff0000fffe0ff */
[----:B------:R-:W-:Y:S11]  /*77b0*/  @P0 BRA `(.L_x_7012) ;  /* 0xffffffd400000947 */ /* 0x000ff6000383ffff */
.L_x_7005:
        /* <DEDUP_REMOVED lines=11> */
.L_x_7024:
        /* <DEDUP_REMOVED lines=140> */
.L_x_7015:
[----:B------:R-:W-:Y:S05]  /*8130*/  BSYNC.RECONVERGENT B0 ;  /* 0x0000000000007941 */ /* 0x000fea0003800200 */
.L_x_7014:
        /* <DEDUP_REMOVED lines=27> */
.L_x_7017:
[----:B------:R-:W-:Y:S05]  /*82f0*/  BSYNC.RECONVERGENT B0 ;  /* 0x0000000000007941 */ /* 0x000fea0003800200 */
.L_x_7016:
        /* <DEDUP_REMOVED lines=32> */
.L_x_7019:
[----:B------:R-:W-:Y:S05]  /*8500*/  BSYNC.RECONVERGENT B0 ;  /* 0x0000000000007941 */ /* 0x000fea0003800200 */
.L_x_7018:
[----:B------:R-:W-:-:S04]  /*8510*/  MOV R153, 0x0 ;  /* 0x0000000000997802 */ /* 0x000fc80000000f00 */
[----:B-12345:R-:W-:Y:S05]  /*8520*/  @P0 RET.REL.NODEC R152 `(_ZN5flash24flash_fwd_splitkv_kernelI23Flash_fwd_kernel_traitsILi96ELi64ELi64ELi4ELb0ELb0EN7cutlass10bfloat16_tE19Flash_kernel_traitsILi96ELi64ELi64ELi4ES3_EELb0ELb0ELb0ELb0ELb0ELb1ELb0ELb0EEEvNS_16Flash_fwd_paramsE) ;  /* 0xffffff7898b40950 */ /* 0x03efea0003c3ffff */
        /* <DEDUP_REMOVED lines=16> */
[----:B-1----:R-:W-:Y:S05]  /*8630*/  @P0 RET.REL.NODEC R152 `(_ZN5flash24flash_fwd_splitkv_kernelI23Flash_fwd_kernel_traitsILi96ELi64ELi64ELi4ELb0ELb0EN7cutlass10bfloat16_tE19Flash_kernel_traitsILi96ELi64ELi64ELi4ES3_EELb0ELb0ELb0ELb0ELb0ELb1ELb0ELb0EEEvNS_16Flash_fwd_paramsE) ;  /* 0xffffff7898700950 */ /* 0x002fea0003c3ffff */
[----:B------:R-:W-:Y:S01]  /*8640*/  MOV R153, 0x0 ;  /* 0x0000000000997802 */ /* 0x000fe20000000f00 */
[----:B------:R1:W-:Y:S03]  /*8650*/  ST.E.128 desc[UR4][R2.64+0x80], R24 ;  /* 0x0000801802007985 */ /* 0x0003e6000c101d04 */
[----:B-1----:R-:W-:Y:S05]  /*8660*/  RET.REL.NODEC R152 `(_ZN5flash24flash_fwd_splitkv_kernelI23Flash_fwd_kernel_traitsILi96ELi64ELi64ELi4ELb0ELb0EN7cutlass10bfloat16_tE19Flash_kernel_traitsILi96ELi64ELi64ELi4ES3_EELb0ELb0ELb0ELb0ELb0ELb1ELb0ELb0EEEvNS_16Flash_fwd_paramsE) ;  /* 0xffffff7898647950 */ /* 0x002fea0003c3ffff */
.L_x_7013:
[----:B------:R-:W-:Y:S01]  /*8670*/  MOV R5, 0x2 ;  /* 0x0000000200057802 */ /* 0x000fe20000000f00 */
[----:B------:R-:W-:Y:S01]  /*8680*/  IMAD.MOV.U32 R0, RZ, RZ, 0x1f ;  /* 0x0000001fff007424 */ /* 0x000fe200078e00ff */
[----:B------:R-:W-:-:S07]  /*8690*/  MOV R4, 0xffffffff ;  /* 0xffffffff00047802 */ /* 0x000fce0000000f00 */
[----:B-1---5:R-:W-:Y:S05]  /*86a0*/  WARPSYNC.COLLECTIVE R4, `(.L_x_7020) ;  /* 0x0000000004087348 */ /* 0x022fea0003c00000 */
[----:B------:R2:W3:Y:S02]  /*86b0*/  SHFL.BFLY P0, R10, R171, R5, R0 ;  /* 0x0c000005ab0a7389 */ /* 0x0004e40000000000 */
[----:B-123-5:R-:W-:Y:S05]  /*86c0*/  ENDCOLLECTIVE ;  /* 0x000000000000791b */ /* 0x02efea0003800000 */
.L_x_7020:
[----:B------:R-:W-:Y:S02]  /*86d0*/  IMAD.MOV.U32 R8, RZ, RZ, R10 ;  /* 0x000000ffff087224 */ /* 0x000fe400078e000a */
[----:B------:R-:W-:Y:S02]  /*86e0*/  IMAD.MOV.U32 R5, RZ, RZ, 0x1 ;  /* 0x00000001ff057424 */ /* 0x000fe400078e00ff */
[----:B------:R-:W-:-:S05]  /*86f0*/  FADD.FTZ R8, R8, R171 ;  /* 0x000000ab08087221 */ /* 0x000fca0000010000 */
[----:B------:R-:W-:-:S07]  /*8700*/  MOV R171, R8 ;  /* 0x0000000800ab7202 */ /* 0x000fce0000000f00 */
[----:B------:R-:W-:Y:S05]  /*8710*/  WARPSYNC.COLLECTIVE R4, `(.L_x_7021) ;  /* 0x0000000004087348 */ /* 0x000fea0003c00000 */
[----:B------:R1:W2:Y:S02]  /*8720*/  SHFL.BFLY P0, R10, R171, R5, R0 ;  /* 0x0c000005ab0a7389 */ /* 0x0002a40000000000 */
[----:B-12---:R-:W-:Y:S05]  /*8730*/  ENDCOLLECTIVE ;  /* 0x000000000000791b */ /* 0x006fea0003800000 */
.L_x_7021:
[----:B------:R-:W-:Y:S01]  /*8740*/  MOV R171, R169 ;  /* 0x000000a900ab7202 */ /* 0x000fe20000000f00 */
[----:B------:R-:W-:Y:S01]  /*8750*/  IMAD.MOV.U32 R5, RZ, RZ, 0x2 ;  /* 0x00000002ff057424 */ /* 0x000fe200078e00ff */
[----:B------:R-:W-:-:S07]  /*8760*/  MOV R7, R10 ;  /* 0x0000000a00077202 */ /* 0x000fce0000000f00 */
[----:B------:R-:W-:Y:S05]  /*8770*/  WARPSYNC.COLLECTIVE R4, `(.L_x_7022) ;  /* 0x0000000004087348 */ /* 0x000fea0003c00000 */
[----:B------:R1:W2:Y:S02]  /*8780*/  SHFL.BFLY P0, R10, R171, R5, R0 ;  /* 0x0c000005ab0a7389 */ /* 0x0002a40000000000 */
[----:B-12---:R-:W-:Y:S05]  /*8790*/  ENDCOLLECTIVE ;  /* 0x000000000000791b */ /* 0x006fea0003800000 */
.L_x_7022:
[----:B------:R-:W-:Y:S01]  /*87a0*/  FADD.FTZ R7, R8, R7 ;  /* 0x0000000708077221 */ /* 0x000fe20000010000 */
[----:B------:R-:W-:Y:S01]  /*87b0*/  FADD.FTZ R9, R10, R169 ;  /* 0x000000a90a097221 */ /* 0x000fe20000010000 */
[----:B------:R-:W-:-:S04]  /*87c0*/  MOV R5, 0x1 ;  /* 0x0000000100057802 */ /* 0x000fc80000000f00 */
[----:B------:R-:W-:-:S07]  /*87d0*/  MOV R171, R9 ;  /* 0x0000000900ab7202 */ /* 0x000fce0000000f00 */
[----:B------:R-:W-:Y:S05]  /*87e0*/  WARPSYNC.COLLECTIVE R4, `(.L_x_7023) ;  /* 0x0000000004087348 */ /* 0x000fea0003c00000 */
[----:B------:R1:W2:Y:S02]  /*87f0*/  SHFL.BFLY P0, R10, R171, R5, R0 ;  /* 0x0c000005ab0a7389 */ /* 0x0002a40000000000 */
[----:B-12---:R-:W-:Y:S05]  /*8800*/  ENDCOLLECTIVE ;  /* 0x000000000000791b */ /* 0x006fea0003800000 */
.L_x_7023:
[----:B------:R-:W-:Y:S05]  /*8810*/  BRA `(.L_x_7024) ;  /* 0xfffffff000147947 */ /* 0x000fea000383ffff */
.L_x_7025:
        /* <DEDUP_REMOVED lines=14> */
.L_x_11663:


//--------------------- .text._ZN5flash24flash_fwd_splitkv_kernelI23Flash_fwd_kernel_traitsILi96ELi64ELi64ELi4ELb0ELb0EN7cutlass10bfloat16_tE19Flash_kernel_traitsILi96ELi64ELi64ELi4ES3_EELb0ELb0ELb0ELb0ELb0ELb0ELb0ELb1EEEvNS_16Flash_fwd_paramsE --------------------------
	.section	.text._ZN5flash24flash_fwd_splitkv_kernelI23Flash_fwd_kernel_traitsILi96ELi64ELi64ELi4ELb0ELb0EN7cutlass10bfloat16_tE19Flash_kernel_traitsILi96ELi64ELi64ELi4ES3_EELb0ELb0ELb0ELb0ELb0ELb0ELb0ELb1EEEvNS_16Flash_fwd_paramsE,"ax",@progbits
	.align	128
        .global         _ZN5flash24flash_fwd_splitkv_kernelI23Flash_fwd_kernel_traitsILi96ELi64ELi64ELi4ELb0ELb0EN7cutlass10bfloat16_tE19Flash_kernel_traitsILi96ELi64ELi64ELi4ES3_EELb0ELb0ELb0ELb0ELb0ELb0ELb0ELb1EEEvNS_16Flash_fwd_paramsE
        .type           _ZN5flash24flash_fwd_splitkv_kernelI23Flash_fwd_kernel_traitsILi96ELi64ELi64ELi4ELb0ELb0EN7cutlass10bfloat16_tE19Flash_kernel_traitsILi96ELi64ELi64ELi4ES3_EELb0ELb0ELb0ELb0ELb0ELb0ELb0ELb1EEEvNS_16Flash_fwd_paramsE,@function
        .size           _ZN5flash24flash_fwd_splitkv_kernelI23Flash_fwd_kernel_traitsILi96ELi64ELi64ELi4ELb0ELb0EN7cutlass10bfloat16_tE19Flash_kernel_traitsILi96ELi64ELi64ELi4ES3_EELb0ELb0ELb0ELb0ELb0ELb0ELb0ELb1EEEvNS_16Flash_fwd_paramsE,(.L_x_11664 - _ZN5flash24flash_fwd_splitkv_kernelI23Flash_fwd_kernel_traitsILi96ELi64ELi64ELi4ELb0ELb0EN7cutlass10bfloat16_tE19Flash_kernel_traitsILi96ELi64ELi64ELi4ES3_EELb0ELb0ELb0ELb0ELb0ELb0ELb0ELb1EEEvNS_16Flash_fwd_paramsE)
        .other          _ZN5flash24flash_fwd_splitkv_kernelI23Flash_fwd_kernel_traitsILi96ELi64ELi64ELi4ELb0ELb0EN7cutlass10bfloat16_tE19Flash_kernel_traitsILi96ELi64ELi64ELi4ES3_EELb0ELb0ELb0ELb0ELb0ELb0ELb0ELb1EEEvNS_16Flash_fwd_paramsE,@"STO_CUDA_ENTRY STV_DEFAULT"
_ZN5flash24flash_fwd_splitkv_kernelI23Flash_fwd_kernel_traitsILi96ELi64ELi64ELi4ELb0ELb0EN7cutlass10bfloat16_tE19Flash_kernel_traitsILi96ELi64ELi64ELi4ES3_EELb0ELb0ELb0ELb0ELb0ELb0ELb0ELb1EEEvNS_16Flash_fwd_paramsE:
.text._ZN5flash24flash_fwd_splitkv_kernelI23Flash_fwd_kernel_traitsILi96ELi64ELi64ELi4ELb0ELb0EN7cutlass10bfloat16_tE19Flash_kernel_traitsILi96ELi64ELi64ELi4ES3_EELb0ELb0ELb0ELb0ELb0ELb0ELb0ELb1EEEvNS_16Flash_fwd_paramsE:
[----:B------:R-:W-:Y:S01]  /*0000*/  LDC R1, c[0x0][0x37c] ;  /* 0x0000df00ff017b82 */ /* 0x000fe20000000800 */
[----:B------:R-:W1:Y:S07]  /*0010*/  S2R R125, SR_CTAID.X ;  /* 0x00000000007d7919 */ /* 0x000e6e0000002500 */
[----:B------:R-:W2:Y:S01]  /*0020*/  LDC.64 R84, c[0x0][0x348] ;  /* 0x0000d200ff547b82 */ /* 0x000ea20000000a00 */
[----:B------:R-:W-:Y:S01]  /*0030*/  BSSY.RECONVERGENT B4, `(.L_x_7026) ;  /* 0x0000005000047945 */ /* 0x000fe20003800200 */
[----:B------:R-:W-:Y:S01]  /*0040*/  MOV R122, 0x80 ;  /* 0x00000080007a7802 */ /* 0x000fe20000000f00 */
[----:B------:R-:W3:Y:S01]  /*0050*/  S2R R124, SR_CTAID.Y ;  /* 0x00000000007c7919 */ /* 0x000ee20000002600 */
[----:B------:R-:W4:Y:S05]  /*0060*/  S2R R123, SR_CTAID.Z ;  /* 0x00000000007b7919 */ /* 0x000f2a0000002700 */
[----:B-1234-:R-:W-:Y:S05]  /*0070*/  CALL.REL.NOINC `($_ZN5flash24flash_fwd_splitkv_kernelI23Flash_fwd_kernel_traitsILi96ELi64ELi64ELi4ELb0ELb0EN7cutlass10bfloat16_tE19Flash_kernel_traitsILi96ELi64ELi64ELi4ES3_EELb0ELb0ELb0ELb0ELb0ELb0ELb0ELb1EEEvNS_16Flash_fwd_paramsE$_ZN5flash30compute_attn_1rowblock_splitkvI23Flash_fwd_kernel_traitsILi96ELi64ELi64ELi4ELb0ELb0EN7cutlass10bfloat16_tE19Flash_kernel_traitsILi96ELi64ELi64ELi4ES3_EELb0ELb0ELb0ELb0ELb0ELb0ELb0ELb1ENS_16Flash_fwd_paramsEEEvRKT8_iiiii) ;  /* 0x0000000000087944 */ /* 0x01efea0003c00000 */
[----:B------:R-:W-:Y:S05]  /*0080*/  BSYNC.RECONVERGENT B4 ;  /* 0x0000000000047941 */ /* 0x000fea0003800200 */
.L_x_7026:
[----:B------:R-:W-:Y:S05]  /*0090*/  EXIT ;  /* 0x000000000000794d */ /* 0x000fea0003800000 */
        .type           $_ZN5flash24flash_fwd_splitkv_kernelI23Flash_fwd_kernel_traitsILi96ELi64ELi64ELi4ELb0ELb0EN7cutlass10bfloat16_tE19Flash_kernel_traitsILi96ELi64ELi64ELi4ES3_EELb0ELb0ELb0ELb0ELb0ELb0ELb0ELb1EEEvNS_16Flash_fwd_paramsE$_ZN5flash30compute_attn_1rowblock_splitkvI23Flash_fwd_kernel_traitsILi96ELi64ELi64ELi4ELb0ELb0EN7cutlass10bfloat16_tE19Flash_kernel_traitsILi96ELi64ELi64ELi4ES3_EELb0ELb0ELb0ELb0ELb0ELb0ELb0ELb1ENS_16Flash_fwd_paramsEEEvRKT8_iiiii,@function
        .size           $_ZN5flash24flash_fwd_splitkv_kernelI23Flash_fwd_kernel_traitsILi96ELi64ELi64ELi4ELb0ELb0EN7cutlass10bfloat16_tE19Flash_kernel_traitsILi96ELi64ELi64ELi4ES3_EELb0ELb0ELb0ELb0ELb0ELb0ELb0ELb1EEEvNS_16Flash_fwd_paramsE$_ZN5flash30compute_attn_1rowblock_splitkvI23Flash_fwd_kernel_traitsILi96ELi64ELi64ELi4ELb0ELb0EN7cutlass10bfloat16_tE19Flash_kernel_traitsILi96ELi64ELi64ELi4ES3_EELb0ELb0ELb0ELb0ELb0ELb0ELb0ELb1ENS_16Flash_fwd_paramsEEEvRKT8_iiiii,(.L_x_11664 - $_ZN5flash24flash_fwd_splitkv_kernelI23Flash_fwd_kernel_traitsILi96ELi64ELi64ELi4ELb0ELb0EN7cutlass10bfloat16_tE19Flash_kernel_traitsILi96ELi64ELi64ELi4ES3_EELb0ELb0ELb0ELb0ELb0ELb0ELb0ELb1EEEvNS_16Flash_fwd_paramsE$_ZN5flash30compute_attn_1rowblock_splitkvI23Flash_fwd_kernel_traitsILi96ELi64ELi64ELi4ELb0ELb0EN7cutlass10bfloat16_tE19Flash_kernel_traitsILi96ELi64ELi64ELi4ES3_EELb0ELb0ELb0ELb0ELb0ELb0ELb0ELb1ENS_16Flash_fwd_paramsEEEvRKT8_iiiii)
$_ZN5flash24flash_fwd_splitkv_kernelI23Flash_fwd_kernel_traitsILi96ELi64ELi64ELi4ELb0ELb0EN7cutlass10bfloat16_tE19Flash_kernel_traitsILi96ELi64ELi64ELi4ES3_EELb0ELb0ELb0ELb0ELb0ELb0ELb0ELb1EEEvNS_16Flash_fwd_paramsE$_ZN5flash30compute_attn_1rowblock_splitkvI23Flash_fwd_kernel_traitsILi96ELi64ELi64ELi4ELb0ELb0EN7cutlass10bfloat16_tE19Flash_kernel_traitsILi96ELi64ELi64ELi4ES3_EELb0ELb0ELb0ELb0ELb0ELb0ELb0ELb1ENS_16Flash_fwd_paramsEEEvRKT8_iiiii:
        /* <DEDUP_REMOVED lines=39> */
.L_x_7028:
[----:B------:R-:W-:Y:S05]  /*0310*/  BSYNC.RECONVERGENT B0 ;  /* 0x0000000000007941 */ /* 0x000fea0003800200 */
.L_x_7027:
[----:B------:R-:W-:Y:S04]  /*0320*/  BSSY.RECONVERGENT B0, `(.L_x_7029) ;  /* 0x0000007000007945 */ /* 0x000fe80003800200 */
[----:B------:R-:W-:Y:S05]  /*0330*/  @!P3 BRA `(.L_x_7030) ;  /* 0x000000000014b947 */ /* 0x000fea0003800000 */
[----:B------:R-:W4:Y:S02]  /*0340*/  LD.E.U8 R0, desc[UR4][R84.64+0x1b2] ;  /* 0x0001b20454007980 */ /* 0x000f24000c101100 */
[----:B----4-:R-:W-:-:S13]  /*0350*/  ISETP.NE.AND P1, PT, R0, RZ, PT ;  /* 0x000000ff0000720c */ /* 0x010fda0003f25270 */
[----:B------:R-:W4:Y:S02]  /*0360*/  @P1 LD.E R0, desc[UR4][R6.64+0x4] ;  /* 0x0000040406001980 */ /* 0x000f24000c101900 */
[----:B----45:R-:W-:-:S06]  /*0370*/  @P1 IADD3 R65, PT, PT, R0, -R13, RZ ;  /* 0x8000000d00411210 */ /* 0x030fcc0007ffe0ff */
[----:B------:R4:W5:Y:S02]  /*0380*/  @!P1 LD.E R65, desc[UR4][R6.64] ;  /* 0x0000000406419980 */ /* 0x000964000c101900 */
.L_x_7030:
[----:B------:R-:W-:Y:S05]  /*0390*/  BSYNC.RECONVERGENT B0 ;  /* 0x0000000000007941 */ /* 0x000fea0003800200 */
.L_x_7029:
        /* <DEDUP_REMOVED lines=9> */
.L_x_7032:
[----:B------:R-:W5:Y:S01]  /*0430*/  LD.E.64 R2, desc[UR4][R84.64+0x108] ;  /* 0x0001080454027980 */ /* 0x000f62000c101b00 */
[----:B------:R-:W-:Y:S01]  /*0440*/  BSSY.RECONVERGENT B0, `(.L_x_7034) ;  /* 0x0000006000007945 */ /* 0x000fe20003800200 */
[----:B------:R-:W-:Y:S01]  /*0450*/  IMAD.MOV.U32 R0, RZ, RZ, RZ ;  /* 0x000000ffff007224 */ /* 0x000fe200078e00ff */
[----:B-----5:R-:W-:-:S04]  /*0460*/  ISETP.NE.U32.AND P0, PT, R2, RZ, PT ;  /* 0x000000ff0200720c */ /* 0x020fc80003f05070 */
[----:B------:R-:W-:-:S13]  /*0470*/  ISETP.NE.AND.EX P0, PT, R3, RZ, PT, P0 ;  /* 0x000000ff0300720c */ /* 0x000fda0003f05300 */
[----:B------:R-:W-:Y:S05]  /*0480*/  @!P0 BRA `(.L_x_7035) ;  /* 0x0000000000048947 */ /* 0x000fea0003800000 */
[----:B------:R1:W5:Y:S02]  /*0490*/  LD.E R0, desc[UR4][R84.64+0xbc] ;  /* 0x0000bc0454007980 */ /* 0x000364000c101900 */
.L_x_7035:
[----:B------:R-:W-:Y:S05]  /*04a0*/  BSYNC.RECONVERGENT B0 ;  /* 0x0000000000007941 */ /* 0x000fea0003800200 */
.L_x_7034:
[----:B-----5:R-:W-:Y:S02]  /*04b0*/  IADD3 R61, PT, PT, R65, R0, RZ ;  /* 0x00000000413d7210 */ /* 0x020fe40007ffe0ff */
.L_x_7033:
[----:B------:R-:W-:Y:S05]  /*04c0*/  BSYNC.RECONVERGENT B1 ;  /* 0x0000000000017941 */ /* 0x000fea0003800200 */
.L_x_7031:
[----:B------:R-:W-:Y:S01]  /*04d0*/  IMAD.SHL.U32 R68, R125, 0x40, RZ ;  /* 0x000000407d447824 */ /* 0x000fe200078e00ff */
[----:B------:R-:W-:Y:S01]  /*04e0*/  MOV R2, R122 ;  /* 0x0000007a00027202 */ /* 0x000fe20000000f00 */
[----:B------:R-:W-:-:S03]  /*04f0*/  IMAD.MOV.U32 R3, RZ, RZ, 0x0 ;  /* 0x00000000ff037424 */ /* 0x000fc600078e00ff */
[----:B------:R-:W-:-:S13]  /*0500*/  ISETP.GT.AND P0, PT, R127, R68, PT ;  /* 0x000000447f00720c */ /* 0x000fda0003f04270 */
[----:B-1234-:R-:W-:Y:S05]  /*0510*/  @!P0 RET.REL.NODEC R2 `(_ZN5flash24flash_fwd_splitkv_kernelI23Flash_fwd_kernel_traitsILi96ELi64ELi64ELi4ELb0ELb0EN7cutlass10bfloat16_tE19Flash_kernel_traitsILi96ELi64ELi64ELi4ES3_EELb0ELb0ELb0ELb0ELb0ELb0ELb0ELb1EEEvNS_16Flash_fwd_paramsE) ;  /* 0xfffffff802b88950 */ /* 0x01efea0003c3ffff */
        /* <DEDUP_REMOVED lines=48> */
[-C--:B------:R-:W-:Y:S01]  /*0820*/  IMAD.WIDE.U32 R16, R10, R123.reuse, R6 ;  /* 0x0000007b0a107225 */ /* 0x080fe200078e0006 */
        /* <DEDUP_REMOVED lines=21> */
.L_x_7038:
[----:B------:R-:W-:Y:S05]  /*0980*/  BSYNC.RECONVERGENT B0 ;  /* 0x0000000000007941 */ /* 0x000fea0003800200 */
.L_x_7037:
        /* <DEDUP_REMOVED lines=18> */
.L_x_7040:
[----:B------:R-:W-:Y:S05]  /*0ab0*/  BSYNC.RECONVERGENT B0 ;  /* 0x0000000000007941 */ /* 0x000fea0003800200 */
.L_x_7039:
[----:B------:R-:W-:Y:S01]  /*0ac0*/  MOV R123, 0x0 ;  /* 0x00000000007b7802 */ /* 0x000fe20000000f00 */
[----:B------:R1:W-:Y:S03]  /*0ad0*/  @!P6 ST.E desc[UR4][R8.64], R5 ;  /* 0x000000050800e985 */ /* 0x0003e6000c101904 */
[----:B-12--5:R-:W-:Y:S05]  /*0ae0*/  @P5 RET.REL.NODEC R122 `(_ZN5flash24flash_fwd_splitkv_kernelI23Flash_fwd_kernel_traitsILi96ELi64ELi64ELi4ELb0ELb0EN7cutlass10bfloat16_tE19Flash_kernel_traitsILi96ELi64ELi64ELi4ES3_EELb0ELb0ELb0ELb0ELb0ELb0ELb0ELb1EEEvNS_16Flash_fwd_paramsE) ;  /* 0xfffffff47a445950 */ /* 0x026fea0003c3ffff */
[----:B------:R-:W-:Y:S02]  /*0af0*/  MOV R3, 0x7f800000 ;  /* 0x7f80000000037802 */ /* 0x000fe40000000f00 */
[----:B------:R-:W-:-:S03]  /*0b00*/  MOV R123, 0x0 ;  /* 0x00000000007b7802 */ /* 0x000fc60000000f00 */
[----:B------:R1:W-:Y:S02]  /*0b10*/  ST.E desc[UR4][R8.64+0x80], R3 ;  /* 0x0000800308007985 */ /* 0x0003e4000c101904 */
[----:B-1----:R-:W-:Y:S05]  /*0b20*/  RET.REL.NODEC R122 `(_ZN5flash24flash_fwd_splitkv_kernelI23Flash_fwd_kernel_traitsILi96ELi64ELi64ELi4ELb0ELb0EN7cutlass10bfloat16_tE19Flash_kernel_traitsILi96ELi64ELi64ELi4ES3_EELb0ELb0ELb0ELb0ELb0ELb0ELb0ELb1EEEvNS_16Flash_fwd_paramsE) ;  /* 0xfffffff47a347950 */ /* 0x002fea0003c3ffff */
.L_x_7036:
        /* <DEDUP_REMOVED lines=14> */
[----:B------:R-:W-:Y:S02]  /*0c10*/  MOV R10, R84 ;  /* 0x00000054000a7202 */ /* 0x000fe40000000f00 */
[----:B------:R-:W-:-:S05]  /*0c20*/  MOV R11, R85 ;  /* 0x00000055000b7202 */ /* 0x000fca0000000f00 */
[----:B------:R-:W4:Y:S01]  /*0c30*/  LD.E R0, desc[UR4][R10.64+0x68] ;  /* 0x000068040a007980 */ /* 0x000f22000c101900 */
[----:B-1----:R-:W-:-:S03]  /*0c40*/  LEA R2, R86, 0xffffffc0, 0x6 ;  /* 0xffffffc056027811 */ /* 0x002fc600078e30ff */
        /* <DEDUP_REMOVED lines=60> */
[----:B------:R-:W-:-:S04]  /*1010*/  @P2 VIADD R4, R4, 0x1 ;  /* 0x0000000104042836 */ /* 0x000fc80000000000 */
[----:B------:R-:W-:Y:S02]  /*1020*/  IMAD.MOV.U32 R7, RZ, RZ, R4 ;  /* 0x000000ffff077224 */ /* 0x000fe400078e0004 */
[----:B------:R-:W-:-:S03]  /*1030*/  IMAD R4, R119, R2, RZ ;  /* 0x0000000277047224 */ /* 0x000fc600078e02ff */
[----:B------:R-:W-:Y:S02]  /*1040*/  @!P0 IADD3 R7, PT, PT, -R7, RZ, RZ ;  /* 0x000000ff07078210 */ /* 0x000fe40007ffe1ff */
[----:B------:R-:W-:-:S05]  /*1050*/  @!P1 LOP3.LUT R7, RZ, R0, RZ, 0x33, !PT ;  /* 0x00000000ff079212 */ /* 0x000fca00078e33ff */
[----:B------:R-:W-:Y:S01]  /*1060*/  IMAD R9, R19, R7, RZ ;  /* 0x0000000713097224 */ /* 0x000fe200078e02ff */
[----:B---3--:R-:W-:Y:S01]  /*1070*/  SHF.R.S32.HI R5, RZ, 0x1f, R3 ;  /* 0x0000001fff057819 */ /* 0x008fe20000011403 */
[-C--:B--2---:R-:W-:Y:S02]  /*1080*/  IMAD R6, R15, R3.reuse, RZ ;  /* 0x000000030f067224 */ /* 0x084fe400078e02ff */
        /* <DEDUP_REMOVED lines=18> */
.L_x_7042:
[----:B------:R-:W1:Y:S01]  /*11b0*/  LD.E R0, desc[UR4][R84.64+0x68] ;  /* 0x0000680454007980 */ /* 0x000e62000c101900 */
[----:B------:R-:W-:-:S03]  /*11c0*/  ISETP.NE.AND P2, PT, R13, -0x1, PT ;  /* 0xffffffff0d00780c */ /* 0x000fc60003f45270 */
[----:B------:R-:W2:Y:S01]  /*11d0*/  LD.E.64 R118, desc[UR4][R84.64+0x38] ;  /* 0x0000380454767980 */ /* 0x000ea2000c101b00 */
[----:B------:R-:W-:Y:S01]  /*11e0*/  MOV R10, R84 ;  /* 0x00000054000a7202 */ /* 0x000fe20000000f00 */
[----:B------:R-:W-:Y:S02]  /*11f0*/  IMAD.MOV.U32 R11, RZ, RZ, R85 ;  /* 0x000000ffff0b7224 */ /* 0x000fe400078e0055 */
[----:B------:R3:W5:Y:S04]  /*1200*/  LD.E.64 R24, desc[UR4][R84.64+0x58] ;  /* 0x0000580454187980 */ /* 0x000768000c101b00 */
[----:B------:R-:W4:Y:S04]  /*1210*/  LD.E.64 R116, desc[UR4][R10.64+0x40] ;  /* 0x000040040a747980 */ /* 0x000f28000c101b00 */
[----:B------:R-:W3:Y:S04]  /*1220*/  @!P2 LD.E.64 R18, desc[UR4][R84.64+0x20] ;  /* 0x000020045412a980 */ /* 0x000ee8000c101b00 */
[----:B------:R-:W4:Y:S04]  /*1230*/  @!P2 LD.E.64 R16, desc[UR4][R84.64+0x28] ;  /* 0x000028045410a980 */ /* 0x000f28000c101b00 */
[----:B------:R-:W4:Y:S01]  /*1240*/  LD.E.64 R14, desc[UR4][R10.64+0x50] ;  /* 0x000050040a0e7980 */ /* 0x000f22000c101b00 */
[----:B------:R-:W-:-:S02]  /*1250*/  MOV R20, RZ ;  /* 0x000000ff00147202 */ /* 0x000fc40000000f00 */
[----:B------:R-:W-:Y:S02]  /*1260*/  IABS R4, R123 ;  /* 0x0000007b00047213 */ /* 0x000fe40000000000 */
        /* <DEDUP_REMOVED lines=14> */
[-C--:B--2---:R-:W-:Y:S01]  /*1350*/  @!P2 IMAD R5, R119, R12.reuse, RZ ;  /* 0x0000000c7705a224 */ /* 0x084fe200078e02ff */
[----:B------:R-:W-:Y:S01]  /*1360*/  @!P2 SHF.R.S32.HI R2, RZ, 0x1f, R12 ;  /* 0x0000001fff02a819 */ /* 0x000fe2000001140c */
[----:B------:R-:W-:-:S04]  /*1370*/  @!P2 IMAD.WIDE.U32 R20, R118, R12, RZ ;  /* 0x0000000c7614a225 */ /* 0x000fc800078e00ff */
[----:B------:R-:W-:Y:S01]  /*1380*/  @!P2 IMAD R2, R2, R118, R5 ;  /* 0x000000760202a224 */ /* 0x000fe200078e0205 */
[----:B-----5:R-:W-:Y:S01]  /*1390*/  @!P2 SHF.R.S32.HI R6, RZ, 0x1f, R9 ;  /* 0x0000001fff06a819 */ /* 0x020fe20000011409 */
[----:B---3--:R-:W-:-:S04]  /*13a0*/  @!P2 IMAD R7, R19, R9, RZ ;  /* 0x000000091307a224 */ /* 0x008fc800078e02ff */
[----:B------:R-:W-:Y:S01]  /*13b0*/  @!P1 IMAD.IADD R4, R4, 0x1, -R3 ;  /* 0x0000000104049824 */ /* 0x000fe200078e0a03 */
[----:B------:R-:W-:Y:S02]  /*13c0*/  @!P2 IADD3 R21, PT, PT, R21, R2, RZ ;  /* 0x000000021515a210 */ /* 0x000fe40007ffe0ff */
[----:B------:R-:W-:Y:S02]  /*13d0*/  @P2 IADD3 R2, PT, PT, R12, R13, RZ ;  /* 0x0000000d0c022210 */ /* 0x000fe40007ffe0ff */
[----:B------:R-:W-:Y:S02]  /*13e0*/  ISETP.GE.U32.AND P3, PT, R4, R3, PT ;  /* 0x000000030400720c */ /* 0x000fe40003f66070 */
[----:B------:R-:W-:Y:S01]  /*13f0*/  LOP3.LUT R4, R123, R0, RZ, 0x3c, !PT ;  /* 0x000000007b047212 */ /* 0x000fe200078e3cff */
[C---:B------:R-:W-:Y:S02]  /*1400*/  @!P2 IMAD R7, R18.reuse, R6, R7 ;  /* 0x000000061207a224 */ /* 0x040fe400078e0207 */
[----:B------:R-:W-:Y:S01]  /*1410*/  @!P2 IMAD.WIDE.U32 R20, R18, R9, R20 ;  /* 0x000000091214a225 */ /* 0x000fe200078e0014 */
[----:B------:R-:W-:-:S02]  /*1420*/  ISETP.GE.AND P0, PT, R4, RZ, PT ;  /* 0x000000ff0400720c */ /* 0x000fc40003f06270 */
[----:B------:R-:W-:Y:S01]  /*1430*/  @!P1 IADD3 R8, PT, PT, R8, 0x1, RZ ;  /* 0x0000000108089810 */ /* 0x000fe20007ffe0ff */
[----:B------:R-:W-:Y:S01]  /*1440*/  @P2 IMAD.WIDE.U32 R18, R118, R2, RZ ;  /* 0x0000000276122225 */ /* 0x000fe200078e00ff */
[----:B------:R-:W-:-:S03]  /*1450*/  ISETP.NE.AND P1, PT, R0, RZ, PT ;  /* 0x000000ff0000720c */ /* 0x000fc60003f25270 */
[----:B------:R-:W-:Y:S01]  /*1460*/  @P2 IMAD R3, R119, R2, RZ ;  /* 0x0000000277032224 */ /* 0x000fe200078e02ff */
[----:B------:R-:W-:Y:S02]  /*1470*/  @!P2 IADD3 R7, PT, PT, R21, R7, RZ ;  /* 0x000000071507a210 */ /* 0x000fe40007ffe0ff */
[----:B------:R-:W-:Y:S01]  /*1480*/  @!P2 MOV R6, R20 ;  /* 0x000000140006a202 */ /* 0x000fe20000000f00 */
[----:B------:R-:W-:Y:S01]  /*1490*/  @P2 IMAD.IADD R7, R19, 0x1, R3 ;  /* 0x0000000113072824 */ /* 0x000fe200078e0203 */
[----:B------:R-:W-:Y:S02]  /*14a0*/  LEA R2, R86, 0xffffffc0, 0x6 ;  /* 0xffffffc056027811 */ /* 0x000fe400078e30ff */
[----:B------:R-:W-:Y:S01]  /*14b0*/  @P2 MOV R6, R18 ;  /* 0x0000001200062202 */ /* 0x000fe20000000f00 */
[----:B----4-:R-:W-:Y:S01]  /*14c0*/  @!P2 IMAD R4, R117, R12, RZ ;  /* 0x0000000c7504a224 */ /* 0x010fe200078e02ff */
[----:B------:R-:W-:Y:S01]  /*14d0*/  @!P2 SHF.R.S32.HI R3, RZ, 0x1f, R12 ;  /* 0x0000001fff03a819 */ /* 0x000fe2000001140c */
[----:B------:R-:W-:-:S02]  /*14e0*/  @P3 VIADD R8, R8, 0x1 ;  /* 0x0000000108083836 */ /* 0x000fc40000000000 */
[----:B------:R-:W-:-:S04]  /*14f0*/  IMAD.WIDE.U32 R18, R118, R2, R6 ;  /* 0x0000000276127225 */ /* 0x000fc800078e0006 */
[----:B------:R-:W-:Y:S02]  /*1500*/  @!P2 IMAD R3, R3, R116, R4 ;  /* 0x000000740303a224 */ /* 0x000fe400078e0204 */
[----:B------:R-:W-:Y:S01]  /*1510*/  @!P2 IMAD.WIDE.U32 R6, R116, R12, RZ ;  /* 0x0000000c7406a225 */ /* 0x000fe200078e00ff */
[----:B------:R-:W-:Y:S02]  /*1520*/  @!P0 IADD3 R8, PT, PT, -R8, RZ, RZ ;  /* 0x000000ff08088210 */ /* 0x000fe40007ffe1ff */
[----:B------:R-:W-:Y:S01]  /*1530*/  @!P1 LOP3.LUT R8, RZ, R0, RZ, 0x33, !PT ;  /* 0x00000000ff089212 */ /* 0x000fe200078e33ff */
[----:B------:R-:W-:Y:S01]  /*1540*/  IMAD R5, R119, R2, RZ ;  /* 0x0000000277057224 */ /* 0x000fe200078e02ff */
[----:B------:R-:W-:Y:S01]  /*1550*/  @!P2 IADD3 R21, PT, PT, R7, R3, RZ ;  /* 0x000000030715a210 */ /* 0x000fe20007ffe0ff */
[----:B------:R-:W-:Y:S01]  /*1560*/  @!P2 IMAD R4, R17, R9, RZ ;  /* 0x000000091104a224 */ /* 0x000fe200078e02ff */
[----:B------:R-:W-:Y:S02]  /*1570*/  @!P2 SHF.R.S32.HI R3, RZ, 0x1f, R9 ;  /* 0x0000001fff03a819 */ /* 0x000fe40000011409 */
[----:B------:R-:W-:-:S02]  /*1580*/  @!P2 MOV R20, R6 ;  /* 0x000000060014a202 */ /* 0x000fc40000000f00 */
[----:B------:R-:W-:Y:S01]  /*1590*/  IADD3 R19, PT, PT, R19, R5, RZ ;  /* 0x0000000513137210 */ /* 0x000fe20007ffe0ff */
[----:B------:R-:W-:Y:S01]  /*15a0*/  IMAD R5, R15, R8, RZ ;  /* 0x000000080f057224 */ /* 0x000fe200078e02ff */
[----:B------:R-:W-:Y:S01]  /*15b0*/  SHF.R.S32.HI R6, RZ, 0x1f, R8 ;  /* 0x0000001fff067819 */ /* 0x000fe20000011408 */
[----:B------:R-:W-:Y:S02]  /*15c0*/  @P2 IMAD.IADD R12, R12, 0x1, R13 ;  /* 0x000000010c0c2824 */ /* 0x000fe400078e020d */
[C---:B------:R-:W-:Y:S02]  /*15d0*/  @!P2 IMAD R3, R16.reuse, R3, R4 ;  /* 0x000000031003a224 */ /* 0x040fe400078e0204 */
[----:B------:R-:W-:-:S04]  /*15e0*/  @!P2 IMAD.WIDE.U32 R16, R16, R9, R20 ;  /* 0x000000091010a225 */ /* 0x000fc800078e0014 */
[----:B------:R-:W-:-:S04]  /*15f0*/  IMAD.WIDE.U32 R8, R14, R8, R18 ;  /* 0x000000080e087225 */ /* 0x000fc800078e0012 */
[----:B------:R-:W-:Y:S02]  /*1600*/  IMAD R5, R14, R6, R5 ;  /* 0x000000060e057224 */ /* 0x000fe400078e0205 */
[-C--:B------:R-:W-:Y:S02]  /*1610*/  @P2 IMAD R4, R117, R12.reuse, RZ ;  /* 0x0000000c75042224 */ /* 0x080fe400078e02ff */
[----:B------:R-:W-:Y:S01]  /*1620*/  @P2 IMAD.WIDE.U32 R14, R116, R12, RZ ;  /* 0x0000000c740e2225 */ /* 0x000fe200078e00ff */
[----:B------:R-:W-:-:S03]  /*1630*/  MOV R6, R8 ;  /* 0x0000000800067202 */ /* 0x000fc60000000f00 */
[----:B------:R-:W-:Y:S01]  /*1640*/  @!P2 IMAD.IADD R13, R17, 0x1, R3 ;  /* 0x00000001110da824 */ /* 0x000fe200078e0203 */
[----:B------:R-:W-:Y:S01]  /*1650*/  IADD3 R3, PT, PT, R9, R5, RZ ;  /* 0x0000000509037210 */ /* 0x000fe20007ffe0ff */
[----:B------:R-:W-:Y:S01]  /*1660*/  @P2 IMAD.IADD R13, R15, 0x1, R4 ;  /* 0x000000010f0d2824 */ /* 0x000fe200078e0204 */
[----:B------:R-:W-:Y:S02]  /*1670*/  @P2 MOV R16, R14 ;  /* 0x0000000e00102202 */ /* 0x000fe40000000f00 */
[----:B------:R-:W-:Y:S02]  /*1680*/  MOV R15, RZ ;  /* 0x000000ff000f7202 */ /* 0x000fe40000000f00 */
.L_x_7043:
[----:B------:R-:W-:Y:S05]  /*1690*/  BSYNC.RECONVERGENT B0 ;  /* 0x0000000000007941 */ /* 0x000fea0003800200 */
.L_x_7041:
[----:B------:R-:W-:Y:S01]  /*16a0*/  ISETP.NE.AND P0, PT, R128, -0x1, PT ;  /* 0xffffffff8000780c */ /* 0x000fe20003f05270 */
[----:B------:R-:W2:Y:S04]  /*16b0*/  LD.E.64 R18, desc[UR4][R84.64+0x30] ;  /* 0x0000300454127980 */ /* 0x000ea8000c101b00 */
[----:B------:R-:W3:Y:S04]  /*16c0*/  LD.E.64 R22, desc[UR4][R84.64+0x48] ;  /* 0x0000480454167980 */ /* 0x000ee8000c101b00 */
[----:B------:R-:W4:Y:S04]  /*16d0*/  LD.E.64 R4, desc[UR4][R84.64+0x10] ;  /* 0x0000100454047980 */ /* 0x000f28000c101b00 */
[----:B------:R-:W3:Y:S04]  /*16e0*/  @!P0 LD.E.64 R26, desc[UR4][R84.64+0x18] ;  /* 0x00001804541a8980 */ /* 0x000ee8000c101b00 */
[----:B------:R-:W4:Y:S04]  /*16f0*/  LD.E.64 R8, desc[UR4][R84.64+0x8] ;  /* 0x0000080454087980 */ /* 0x000f28000c101b00 */
[----:B------:R-:W4:Y:S04]  /*1700*/  LD.E.64 R10, desc[UR4][R10.64] ;  /* 0x000000040a0a7980 */ /* 0x000f28000c101b00 */
        /* <DEDUP_REMOVED lines=8> */
[----:B------:R-:W-:Y:S02]  /*1790*/  IABS R20, R0 ;  /* 0x0000000000147213 */ /* 0x000fe40000000000 */
[----:B-1----:R-:W-:-:S05]  /*17a0*/  IADD3 R14, PT, PT, RZ, -R31, RZ ;  /* 0x8000001fff0e7210 */ /* 0x002fca0007ffe0ff */
[----:B------:R-:W-:-:S04]  /*17b0*/  IMAD R14, R14, R12, RZ ;  /* 0x0000000c0e0e7224 */ /* 0x000fc800078e02ff */
[----:B------:R-:W-:-:S04]  /*17c0*/  IMAD.HI.U32 R14, R31, R14, R30 ;  /* 0x0000000e1f0e7227 */ /* 0x000fc800078e001e */
[----:B------:R-:W-:Y:S02]  /*17d0*/  IMAD.MOV R20, RZ, RZ, -R20 ;  /* 0x000000ffff147224 */ /* 0x000fe400078e0a14 */
[----:B------:R-:W-:-:S04]  /*17e0*/  IMAD.HI.U32 R14, R14, R17, RZ ;  /* 0x000000110e0e7227 */ /* 0x000fc800078e00ff */
[----:B------:R-:W-:-:S05]  /*17f0*/  IMAD R17, R14, R20, R17 ;  /* 0x000000140e117224 */ /* 0x000fca00078e0211 */
[----:B------:R-:W-:Y:S01]  /*1800*/  ISETP.GT.U32.AND P3, PT, R12, R17, PT ;  /* 0x000000110c00720c */ /* 0x000fe20003f64070 */
[----:B------:R-:W-:Y:S02]  /*1810*/  IMAD.MOV.U32 R7, RZ, RZ, RZ ;  /* 0x000000ffff077224 */ /* 0x000fe400078e00ff */
[----:B------:R-:W-:-:S04]  /*1820*/  IMAD.SHL.U32 R55, R60, 0x8, RZ ;  /* 0x000000083c377824 */ /* 0x000fc800078e00ff */
[----:B------:R1:W5:Y:S06]  /*1830*/  @P4 LD.E R7, desc[UR4][R32.64] ;  /* 0x0000000420074980 */ /* 0x00036c000c101900 */
[-C--:B------:R-:W-:Y:S01]  /*1840*/  @!P3 IADD3 R17, PT, PT, R17, -R12.reuse, RZ ;  /* 0x8000000c1111b210 */ /* 0x080fe20007ffe0ff */
[----:B------:R-:W1:Y:S03]  /*1850*/  S2R R54, SR_CgaCtaId ;  /* 0x0000000000367919 */ /* 0x000e660000008800 */
[----:B------:R-:W-:-:S02]  /*1860*/  ISETP.GE.U32.AND P4, PT, R17, R12, PT ;  /* 0x0000000c1100720c */ /* 0x000fc40003f86070 */
[----:B------:R-:W-:Y:S02]  /*1870*/  LOP3.LUT R12, R55, 0x18, RZ, 0xc0, !PT ;  /* 0x00000018370c7812 */ /* 0x000fe400078ec0ff */
[----:B------:R-:W-:Y:S02]  /*1880*/  LOP3.LUT R17, R123, R0, RZ, 0x3c, !PT ;  /* 0x000000007b117212 */ /* 0x000fe400078e3cff */
[----:B------:R-:W-:Y:S02]  /*1890*/  IADD3 R20, P1, PT, R12, R16, RZ ;  /* 0x000000100c147210 */ /* 0x000fe40007f3e0ff */
[----:B------:R-:W-:Y:S01]  /*18a0*/  @!P3 IADD3 R14, PT, PT, R14, 0x1, RZ ;  /* 0x000000010e0eb810 */ /* 0x000fe20007ffe0ff */
[----:B-----5:R-:W-:Y:S01]  /*18b0*/  IMAD R15, R15, R116, RZ ;  /* 0x000000740f0f7224 */ /* 0x020fe200078e02ff */
[----:B------:R-:W-:Y:S01]  /*18c0*/  ISETP.GE.AND P2, PT, R17, RZ, PT ;  /* 0x000000ff1100720c */ /* 0x000fe20003f46270 */
[----:B------:R-:W-:Y:S01]  /*18d0*/  IMAD.X R21, RZ, RZ, R13, P1 ;  /* 0x000000ffff157224 */ /* 0x000fe200008e060d */
[----:B------:R-:W-:Y:S01]  /*18e0*/  ISETP.NE.AND P1, PT, R0, RZ, PT ;  /* 0x000000ff0000720c */ /* 0x000fe20003f25270 */
[----:B------:R-:W-:-:S02]  /*18f0*/  @P4 VIADD R14, R14, 0x1 ;  /* 0x000000010e0e4836 */ /* 0x000fc40000000000 */
[C---:B------:R-:W-:Y:S02]  /*1900*/  IMAD R15, R2.reuse, R117, R15 ;  /* 0x00000075020f7224 */ /* 0x040fe400078e020f */
[----:B------:R-:W-:-:S04]  /*1910*/  IMAD.WIDE.U32 R20, R2, R116, R20 ;  /* 0x0000007402147225 */ /* 0x000fc800078e0014 */
[----:B------:R-:W-:Y:S02]  /*1920*/  IMAD.MOV.U32 R2, RZ, RZ, R14 ;  /* 0x000000ffff027224 */ /* 0x000fe400078e000e */
[----:B------:R-:W-:Y:S02]  /*1930*/  IMAD.IADD R21, R21, 0x1, R15 ;  /* 0x0000000115157824 */ /* 0x000fe400078e020f */
[----:B------:R-:W-:Y:S01]  /*1940*/  @!P2 IMAD.MOV R2, RZ, RZ, -R2 ;  /* 0x000000ffff02a224 */ /* 0x000fe200078e0a02 */
[----:B------:R-:W-:-:S04]  /*1950*/  @!P1 LOP3.LUT R2, RZ, R0, RZ, 0x33, !PT ;  /* 0x00000000ff029212 */ /* 0x000fc800078e33ff */
[----:B------:R-:W-:Y:S02]  /*1960*/  SHF.R.S32.HI R0, RZ, 0x1f, R2 ;  /* 0x0000001fff007819 */ /* 0x000fe40000011402 */
[----:B------:R-:W-:Y:S01]  /*1970*/  SHF.R.U32.HI R96, RZ, 0x2, R60 ;  /* 0x00000002ff607819 */ /* 0x000fe2000001163c */
[----:B------:R-:W-:-:S04]  /*1980*/  IMAD.MOV.U32 R97, RZ, RZ, RZ ;  /* 0x000000ffff617224 */ /* 0x000fc800078e00ff */
[----:B------:R-:W-:Y:S01]  /*1990*/  IMAD R121, R119, R96, RZ ;  /* 0x0000006077797224 */ /* 0x000fe200078e02ff */
[----:B------:R-:W-:Y:S01]  /*19a0*/  SHF.L.U64.HI R119, R118, 0x5, R119 ;  /* 0x0000000576777819 */ /* 0x000fe20000010277 */
[----:B--2---:R-:W-:-:S04]  /*19b0*/  @P0 IMAD.WIDE.U32 R28, R18, R128, RZ ;  /* 0x00000080121c0225 */ /* 0x004fc800078e00ff */
[----:B------:R-:W-:Y:S02]  /*19c0*/  @P0 IMAD R15, R19, R128, RZ ;  /* 0x00000080130f0224 */ /* 0x000fe400078e02ff */
[----:B---3--:R-:W-:-:S04]  /*19d0*/  @!P0 IMAD.WIDE.U32 R16, R26, R124, RZ ;  /* 0x0000007c1a108225 */ /* 0x008fc800078e00ff */
[----:B------:R-:W-:Y:S01]  /*19e0*/  @!P0 IMAD R26, R27, R124, RZ ;  /* 0x0000007c1b1a8224 */ /* 0x000fe200078e02ff */
[----:B------:R-:W-:Y:S01]  /*19f0*/  @!P0 MOV R14, R16 ;  /* 0x00000010000e8202 */ /* 0x000fe20000000f00 */
[----:B------:R-:W-:-:S03]  /*1a00*/  @P0 IMAD.MOV.U32 R14, RZ, RZ, R28 ;  /* 0x000000ffff0e0224 */ /* 0x000fc600078e001c */
[----:B------:R-:W-:Y:S01]  /*1a10*/  @!P0 IADD3 R26, PT, PT, R17, R26, RZ ;  /* 0x0000001a111a8210 */ /* 0x000fe20007ffe0ff */
[----:B------:R-:W-:Y:S01]  /*1a20*/  @P0 IMAD.IADD R26, R29, 0x1, R15 ;  /* 0x000000011d1a0824 */ /* 0x000fe200078e020f */
[----:B------:R-:W-:Y:S02]  /*1a30*/  IADD3 R28, P1, PT, R12, R14, RZ ;  /* 0x0000000e0c1c7210 */ /* 0x000fe40007f3e0ff */
[----:B------:R-:W-:Y:S02]  /*1a40*/  LOP3.LUT R17, R55, 0xc0, RZ, 0xc0, !PT ;  /* 0x000000c037117812 */ /* 0x000fe400078ec0ff */
[----:B------:R-:W-:Y:S01]  /*1a50*/  IADD3.X R29, PT, PT, RZ, R26, RZ, P1, !PT ;  /* 0x0000001aff1d7210 */ /* 0x000fe20000ffe4ff */
[----:B------:R-:W-:Y:S01]  /*1a60*/  IMAD.WIDE.U32 R26, R2, R24, R20 ;  /* 0x00000018021a7225 */ /* 0x000fe200078e0014 */
[----:B------:R-:W-:Y:S02]  /*1a70*/  LOP3.LUT R16, R17, 0x18, R60, 0xf8, !PT ;  /* 0x0000001811107812 */ /* 0x000fe400078ef83c */
[----:B------:R-:W-:Y:S01]  /*1a80*/  MOV R21, 0x400 ;  /* 0x0000040000157802 */ /* 0x000fe20000000f00 */
[----:B------:R-:W-:Y:S01]  /*1a90*/  IMAD R15, R25, R2, RZ ;  /* 0x00000002190f7224 */ /* 0x000fe200078e02ff */
[----:B------:R-:W-:Y:S01]  /*1aa0*/  LOP3.LUT R16, R16, 0x18, R55, 0x78, !PT ;  /* 0x0000001810107812 */ /* 0x000fe200078e7837 */
[----:B------:R-:W-:Y:S01]  /*1ab0*/  @!P0 IMAD.MOV.U32 R20, RZ, RZ, R18 ;  /* 0x000000ffff148224 */ /* 0x000fe200078e0012 */
[----:B-1----:R-:W-:Y:S01]  /*1ac0*/  LEA R54, R54, R21, 0x18 ;  /* 0x0000001536367211 */ /* 0x002fe200078ec0ff */
[----:B------:R-:W-:Y:S01]  /*1ad0*/  IMAD R15, R0, R24, R15 ;  /* 0x00000018000f7224 */ /* 0x000fe200078e020f */
[----:B------:R-:W-:Y:S01]  /*1ae0*/  @!P0 MOV R21, R19 ;  /* 0x0000001300158202 */ /* 0x000fe20000000f00 */
[----:B------:R-:W-:Y:S01]  /*1af0*/  @P0 IMAD.MOV.U32 R21, RZ, RZ, R19 ;  /* 0x000000ffff150224 */ /* 0x000fe200078e0013 */
[----:B------:R-:W-:Y:S01]  /*1b00*/  @P0 MOV R20, R18 ;  /* 0x0000001200140202 */ /* 0x000fe20000000f00 */
[----:B------:R-:W-:Y:S01]  /*1b10*/  IMAD.IADD R17, R27, 0x1, R15 ;  /* 0x000000011b117824 */ /* 0x000fe200078e020f */
[----:B------:R-:W-:Y:S01]  /*1b20*/  LOP3.LUT R55, R16, 0x1f20, R55, 0xf8, !PT ;  /* 0x00001f2010377812 */ /* 0x000fe200078ef837 */
[----:B------:R-:W-:Y:S01]  /*1b30*/  IMAD.MOV.U32 R16, RZ, RZ, R26 ;  /* 0x000000ffff107224 */ /* 0x000fe200078e001a */
[----:B------:R-:W-:-:S02]  /*1b40*/  IADD3 R18, P0, PT, R12, R6, RZ ;  /* 0x000000060c127210 */ /* 0x000fc40007f1e0ff */
[----:B------:R-:W-:Y:S01]  /*1b50*/  SHF.R.S32.HI R6, RZ, 0x1f, R65 ;  /* 0x0000001fff067819 */ /* 0x000fe20000011441 */
[----:B------:R-:W-:Y:S01]  /*1b60*/  IMAD.WIDE.U32 R16, R96, R116, R16 ;  /* 0x0000007460107225 */ /* 0x000fe200078e0010 */
[----:B------:R-:W-:-:S03]  /*1b70*/  IADD3.X R19, PT, PT, RZ, R3, RZ, P0, !PT ;  /* 0x00000003ff137210 */ /* 0x000fc600007fe4ff */
[----:B------:R-:W-:Y:S01]  /*1b80*/  IMAD R3, R117, R96, RZ ;  /* 0x0000006075037224 */ /* 0x000fe200078e02ff */
[----:B------:R-:W-:Y:S01]  /*1b90*/  LEA.HI R69, R6, R65, RZ, 0x6 ;  /* 0x0000004106457211 */ /* 0x000fe200078f30ff */
[-C--:B------:R-:W-:Y:S02]  /*1ba0*/  IMAD R14, R23, R123.reuse, RZ ;  /* 0x0000007b170e7224 */ /* 0x080fe400078e02ff */
[----:B------:R-:W-:Y:S01]  /*1bb0*/  IMAD.WIDE.U32 R22, R22, R123, R28 ;  /* 0x0000007b16167225 */ /* 0x000fe200078e001c */
[----:B----4-:R-:W-:-:S03]  /*1bc0*/  LEA R132, P0, R16, R4, 0x1 ;  /* 0x0000000410847211 */ /* 0x010fc600078008ff */
[----:B------:R-:W-:Y:S01]  /*1bd0*/  IMAD.IADD R3, R17, 0x1, R3 ;  /* 0x0000000111037824 */ /* 0x000fe200078e0203 */
[----:B------:R-:W-:Y:S01]  /*1be0*/  SHF.R.S32.HI R69, RZ, 0x6, R69 ;  /* 0x00000006ff457819 */ /* 0x000fe20000011445 */
[----:B------:R-:W-:Y:S02]  /*1bf0*/  IMAD.IADD R23, R23, 0x1, R14 ;  /* 0x0000000117177824 */ /* 0x000fe400078e020e */
[----:B------:R-:W-:Y:S01]  /*1c00*/  IMAD.WIDE.U32 R14, R125, 0x40, R96 ;  /* 0x000000407d0e7825 */ /* 0x000fe200078e0060 */
[----:B------:R-:W-:Y:S02]  /*1c10*/  LEA.HI.X R133, R16, R5, R3, 0x1, P0 ;  /* 0x0000000510857211 */ /* 0x000fe400000f0c03 */
[----:B------:R-:W-:Y:S01]  /*1c20*/  ISETP.GE.AND P0, PT, R69, R86, PT ;  /* 0x000000564500720c */ /* 0x000fe20003f06270 */
[----:B------:R-:W-:Y:S01]  /*1c30*/  IMAD R15, R15, R20, RZ ;  /* 0x000000140f0f7224 */ /* 0x000fe200078e02ff */
[C---:B------:R-:W-:Y:S01]  /*1c40*/  SHF.L.U64.HI R63, R20.reuse, 0x5, R21 ;  /* 0x00000005143f7819 */ /* 0x040fe20000010215 */
[----:B------:R-:W-:-:S02]  /*1c50*/  IMAD.SHL.U32 R62, R20, 0x20, RZ ;  /* 0x00000020143e7824 */ /* 0x000fc400078e00ff */
[----:B------:R-:W-:Y:S02]  /*1c60*/  IMAD R15, R14, R21, R15 ;  /* 0x000000150e0f7224 */ /* 0x000fe400078e020f */
[----:B------:R-:W-:-:S04]  /*1c70*/  IMAD.WIDE.U32 R18, R96, R118, R18 ;  /* 0x0000007660127225 */ /* 0x000fc800078e0012 */
[----:B------:R-:W-:Y:S01]  /*1c80*/  IMAD.WIDE.U32 R20, R14, R20, R22 ;  /* 0x000000140e147225 */ /* 0x000fe200078e0016 */
[----:B------:R-:W-:-:S03]  /*1c90*/  LEA R120, P1, R18, R8, 0x1 ;  /* 0x0000000812787211 */ /* 0x000fc600078208ff */
[----:B------:R-:W-:Y:S01]  /*1ca0*/  IMAD.IADD R121, R19, 0x1, R121 ;  /* 0x0000000113797824 */ /* 0x000fe200078e0279 */
[----:B------:R-:W-:Y:S02]  /*1cb0*/  IADD3 R15, PT, PT, R21, R15, RZ ;  /* 0x0000000f150f7210 */ /* 0x000fe40007ffe0ff */
[----:B------:R-:W-:Y:S02]  /*1cc0*/  LEA R94, P2, R20, R10, 0x1 ;  /* 0x0000000a145e7211 */ /* 0x000fe400078408ff */
[----:B------:R-:W-:Y:S02]  /*1cd0*/  LEA.HI.X R121, R18, R9, R121, 0x1, P1 ;  /* 0x0000000912797211 */ /* 0x000fe400008f0c79 */
[C---:B------:R-:W-:Y:S01]  /*1ce0*/  SHF.L.U64.HI R117, R116.reuse, 0x5, R117 ;  /* 0x0000000574757819 */ /* 0x040fe20000010275 */
[----:B------:R-:W-:Y:S01]  /*1cf0*/  IMAD.SHL.U32 R116, R116, 0x20, RZ ;  /* 0x0000002074747824 */ /* 0x000fe200078e00ff */
[----:B------:R-:W-:Y:S02]  /*1d00*/  LEA.HI.X R95, R20, R11, R15, 0x1, P2 ;  /* 0x0000000b145f7211 */ /* 0x000fe400010f0c0f */
[----:B------:R-:W-:-:S02]  /*1d10*/  SHF.L.U32 R118, R118, 0x5, RZ ;  /* 0x0000000576767819 */ /* 0x000fc400000006ff */
[C---:B------:R-:W-:Y:S02]  /*1d20*/  LOP3.LUT R10, R12.reuse, 0x20, RZ, 0xfc, !PT ;  /* 0x000000200c0a7812 */ /* 0x040fe400078efcff */
[----:B------:R-:W-:Y:S02]  /*1d30*/  LOP3.LUT R9, R12, 0x40, RZ, 0xfc, !PT ;  /* 0x000000400c097812 */ /* 0x000fe400078efcff */
[----:B------:R-:W-:Y:S01]  /*1d40*/  LEA R55, R55, R54, 0x1 ;  /* 0x0000003637377211 */ /* 0x000fe200078e08ff */
[----:B------:R-:W-:Y:S06]  /*1d50*/  @P0 BRA `(.L_x_7044) ;  /* 0x0000004400e40947 */ /* 0x000fec0003800000 */
[----:B------:R-:W2:Y:S04]  /*1d60*/  LD.E.64 R30, desc[UR4][R84.64+0x120] ;  /* 0x00012004541e7980 */ /* 0x000ea8000c101b00 */
[----:B------:R-:W3:Y:S04]  /*1d70*/  LD.E.64 R100, desc[UR4][R84.64+0x130] ;  /* 0x0001300454647980 */ /* 0x000ee8000c101b00 */
[----:B------:R-:W4:Y:S04]  /*1d80*/  LD.E.64 R14, desc[UR4][R84.64+0x118] ;  /* 0x00011804540e7980 */ /* 0x000f28000c101b00 */
[----:B------:R-:W5:Y:S04]  /*1d90*/  LD.E.64 R26, desc[UR4][R84.64+0x140] ;  /* 0x00014004541a7980 */ /* 0x000f68000c101b00 */
[----:B------:R-:W5:Y:S04]  /*1da0*/  LD.E.64 R20, desc[UR4][R84.64+0x128] ;  /* 0x0001280454147980 */ /* 0x000f68000c101b00 */
[----:B------:R-:W5:Y:S04]  /*1db0*/  LD.E.64 R24, desc[UR4][R84.64+0x138] ;  /* 0x0001380454187980 */ /* 0x000f68000c101b00 */
[----:B------:R-:W5:Y:S04]  /*1dc0*/  LD.E R8, desc[UR4][R84.64+0xd0] ;  /* 0x0000d00454087980 */ /* 0x000f68000c101900 */
[----:B------:R-:W5:Y:S04]  /*1dd0*/  LD.E.64 R22, desc[UR4][R84.64+0x110] ;  /* 0x0001100454167980 */ /* 0x000f68000c101b00 */
[----:B------:R-:W5:Y:S04]  /*1de0*/  LD.E.64 R16, desc[UR4][R84.64+0x108] ;  /* 0x0001080454107980 */ /* 0x000f68000c101b00 */
[----:B------:R-:W5:Y:S04]  /*1df0*/  LD.E.64 R18, desc[UR4][R84.64+0x150] ;  /* 0x0001500454127980 */ /* 0x000f68000c101b00 */
[----:B------:R-:W5:Y:S01]  /*1e00*/  LD.E.64 R4, desc[UR4][R84.64+0x148] ;  /* 0x0001480454047980 */ /* 0x000f62000c101b00 */
[----:B------:R-:W-:Y:S01]  /*1e10*/  MOV R13, RZ ;  /* 0x000000ff000d7202 */ /* 0x000fe20000000f00 */
[----:B------:R-:W-:Y:S01]  /*1e20*/  VIADD R67, R96, 0x20 ;  /* 0x0000002060437836 */ /* 0x000fe20000000000 */
[C---:B------:R-:W-:Y:S01]  /*1e30*/  LEA R90, R86.reuse, 0xffffffc0, 0x6 ;  /* 0xffffffc0565a7811 */ /* 0x040fe200078e30ff */
[C-C-:B------:R-:W-:Y:S01]  /*1e40*/  IMAD R88, R86.reuse, -0x40, R65.reuse ;  /* 0xffffffc056587824 */ /* 0x140fe200078e0241 */
[----:B------:R-:W-:Y:S01]  /*1e50*/  SHF.R.S32.HI R11, RZ, 0x1f, R65 ;  /* 0x0000001fff0b7819 */ /* 0x000fe20000011441 */
[----:B------:R-:W-:Y:S01]  /*1e60*/  IMAD R82, R86, -0x40, R61 ;  /* 0xffffffc056527824 */ /* 0x000fe200078e023d */
[----:B------:R-:W-:Y:S01]  /*1e70*/  VIMNMX R69, PT, PT, RZ, R69, !PT ;  /* 0x00000045ff457248 */ /* 0x000fe20007fe0100 */
[----:B------:R-:W-:Y:S01]  /*1e80*/  IMAD.MOV.U32 R80, RZ, RZ, R86 ;  /* 0x000000ffff507224 */ /* 0x000fe200078e0056 */
[----:B------:R-:W-:Y:S01]  /*1e90*/  MOV R76, R132 ;  /* 0x00000084004c7202 */ /* 0x000fe20000000f00 */
[----:B------:R-:W-:Y:S01]  /*1ea0*/  IMAD.MOV.U32 R77, RZ, RZ, R133 ;  /* 0x000000ffff4d7224 */ /* 0x000fe200078e0085 */
[----:B------:R-:W-:Y:S01]  /*1eb0*/  MOV R98, R120 ;  /* 0x0000007800627202 */ /* 0x000fe20000000f00 */
[----:B------:R-:W-:-:S02]  /*1ec0*/  IMAD.MOV.U32 R99, RZ, RZ, R121 ;  /* 0x000000ffff637224 */ /* 0x000fc400078e0079 */
[----:B--2---:R-:W-:Y:S02]  /*1ed0*/  IMAD R3, R31, R124, RZ ;  /* 0x0000007c1f037224 */ /* 0x004fe400078e02ff */
[----:B------:R-:W-:-:S05]  /*1ee0*/  IMAD.WIDE.U32 R30, R124, R30, R12 ;  /* 0x0000001e7c1e7225 */ /* 0x000fca00078e000c */
[----:B------:R-:W-:Y:S01]  /*1ef0*/  IADD3 R31, PT, PT, R31, R3, RZ ;  /* 0x000000031f1f7210 */ /* 0x000fe20007ffe0ff */
[----:B---3--:R-:W-:Y:S02]  /*1f00*/  IMAD R3, R101, R90, RZ ;  /* 0x0000005a65037224 */ /* 0x008fe400078e02ff */
[----:B----4-:R-:W-:-:S04]  /*1f10*/  IMAD.WIDE.U32 R28, R124, R14, R12 ;  /* 0x0000000e7c1c7225 */ /* 0x010fc800078e000c */
[----:B------:R-:W-:Y:S01]  /*1f20*/  IMAD.WIDE.U32 R30, R90, R100, R30 ;  /* 0x000000645a1e7225 */ /* 0x000fe200078e001e */
[----:B-----5:R-:W-:-:S03]  /*1f30*/  SHF.L.U64.HI R79, R20, 0x5, R21 ;  /* 0x00000005144f7819 */ /* 0x020fc60000010215 */
[----:B------:R-:W-:Y:S01]  /*1f40*/  IMAD.IADD R31, R31, 0x1, R3 ;  /* 0x000000011f1f7824 */ /* 0x000fe200078e0203 */
[----:B------:R-:W-:Y:S01]  /*1f50*/  SHF.L.U32 R81, R20, 0x5, RZ ;  /* 0x0000000514517819 */ /* 0x000fe200000006ff */
[----:B------:R-:W-:Y:S02]  /*1f60*/  IMAD R3, R15, R124, RZ ;  /* 0x0000007c0f037224 */ /* 0x000fe400078e02ff */
[----:B------:R-:W-:Y:S02]  /*1f70*/  IMAD R15, R27, R2, RZ ;  /* 0x000000021b0f7224 */ /* 0x000fe400078e02ff */
[----:B------:R-:W-:Y:S01]  /*1f80*/  IMAD R14, R21, R90, RZ ;  /* 0x0000005a150e7224 */ /* 0x000fe200078e02ff */
[----:B------:R-:W-:Y:S01]  /*1f90*/  IADD3 R29, PT, PT, R29, R3, RZ ;  /* 0x000000031d1d7210 */ /* 0x000fe20007ffe0ff */
[----:B------:R-:W-:Y:S01]  /*1fa0*/  IMAD R6, R26, R0, R15 ;  /* 0x000000001a067224 */ /* 0x000fe200078e020f */
[----:B------:R-:W-:Y:S01]  /*1fb0*/  IADD3 R3, P0, PT, -R65, R96, RZ ;  /* 0x0000006041037210 */ /* 0x000fe20007f1e1ff */
[----:B------:R-:W-:Y:S01]  /*1fc0*/  IMAD.WIDE.U32 R26, R2, R26, R30 ;  /* 0x0000001a021a7225 */ /* 0x000fe200078e001e */
[----:B------:R-:W-:-:S03]  /*1fd0*/  LEA.HI R83, R8, R8, RZ, 0x1 ;  /* 0x0000000808537211 */ /* 0x000fc600078f08ff */
[----:B------:R-:W-:Y:S01]  /*1fe0*/  IMAD.X R11, RZ, RZ, ~R11, P0 ;  /* 0x000000ffff0b7224 */ /* 0x000fe200000e0e0b */
[----:B------:R-:W-:Y:S01]  /*1ff0*/  IADD3 R27, PT, PT, R27, R6, RZ ;  /* 0x000000061b1b7210 */ /* 0x000fe20007ffe0ff */
[----:B------:R-:W-:Y:S01]  /*2000*/  IMAD.WIDE.U32 R28, R90, R20, R28 ;  /* 0x000000145a1c7225 */ /* 0x000fe200078e001c */
[----:B------:R-:W-:-:S03]  /*2010*/  SHF.R.S32.HI R83, RZ, 0x1, R83 ;  /* 0x00000001ff537819 */ /* 0x000fc60000011453 */
[----:B------:R-:W-:Y:S02]  /*2020*/  IMAD R6, R11, R100, RZ ;  /* 0x000000640b067224 */ /* 0x000fe400078e02ff */
[----:B------:R-:W-:Y:S02]  /*2030*/  IMAD R15, R25, R2, RZ ;  /* 0x00000002190f7224 */ /* 0x000fe400078e02ff */
[-C--:B------:R-:W-:Y:S02]  /*2040*/  IMAD R6, R101, R3.reuse, R6 ;  /* 0x0000000365067224 */ /* 0x080fe400078e0206 */
[----:B------:R-:W-:-:S04]  /*2050*/  IMAD.WIDE.U32 R26, R100, R3, R26 ;  /* 0x00000003641a7225 */ /* 0x000fc800078e001a */
[----:B------:R-:W-:Y:S01]  /*2060*/  IMAD.IADD R29, R29, 0x1, R14 ;  /* 0x000000011d1d7824 */ /* 0x000fe200078e020e */
[----:B------:R-:W-:Y:S01]  /*2070*/  IADD3 R6, PT, PT, R27, R6, RZ ;  /* 0x000000061b067210 */ /* 0x000fe20007ffe0ff */
[----:B------:R-:W-:Y:S01]  /*2080*/  IMAD R0, R24, R0, R15 ;  /* 0x0000000018007224 */ /* 0x000fe200078e020f */
[----:B------:R-:W-:Y:S01]  /*2090*/  LEA R70, P0, R26, R22, 0x1 ;  /* 0x000000161a467211 */ /* 0x000fe200078008ff */
[----:B------:R-:W-:-:S03]  /*20a0*/  IMAD.WIDE.U32 R24, R2, R24, R28 ;  /* 0x0000001802187225 */ /* 0x000fc600078e001c */
[----:B------:R-:W-:Y:S01]  /*20b0*/  LEA.HI.X R71, R26, R23, R6, 0x1, P0 ;  /* 0x000000171a477211 */ /* 0x000fe200000f0c06 */
[----:B------:R-:W-:Y:S01]  /*20c0*/  IMAD.IADD R25, R25, 0x1, R0 ;  /* 0x0000000119197824 */ /* 0x000fe200078e0200 */
[----:B------:R-:W-:Y:S01]  /*20d0*/  IADD3 R6, PT, PT, R90, R7, RZ ;  /* 0x000000075a067210 */ /* 0x000fe20007ffe0ff */
[----:B------:R-:W-:Y:S01]  /*20e0*/  IMAD R75, R96, R83, RZ ;  /* 0x00000053604b7224 */ /* 0x000fe200078e02ff */
[----:B------:R-:W-:Y:S01]  /*20f0*/  LOP3.LUT R0, R60, 0x3, RZ, 0xc0, !PT ;  /* 0x000000033c007812 */ /* 0x000fe200078ec0ff */
[----:B------:R-:W-:Y:S02]  /*2100*/  IMAD R15, R11, R20, RZ ;  /* 0x000000140b0f7224 */ /* 0x000fe400078e02ff */
[C---:B------:R-:W-:Y:S01]  /*2110*/  IMAD R6, R83.reuse, R6, RZ ;  /* 0x0000000653067224 */ /* 0x040fe200078e02ff */
[----:B------:R-:W-:Y:S01]  /*2120*/  SHF.L.U32 R83, R83, 0x5, RZ ;  /* 0x0000000553537819 */ /* 0x000fe200000006ff */
[C---:B------:R-:W-:Y:S01]  /*2130*/  IMAD R7, R0.reuse, 0x4, R75 ;  /* 0x0000000400077824 */ /* 0x040fe200078e024b */
[----:B------:R-:W-:Y:S01]  /*2140*/  LEA R75, R0, R75, 0x3 ;  /* 0x0000004b004b7211 */ /* 0x000fe200078e18ff */
[----:B------:R-:W-:Y:S01]  /*2150*/  IMAD.WIDE.U32 R22, R20, R3, R24 ;  /* 0x0000000314167225 */ /* 0x000fe200078e0018 */
[----:B------:R-:W-:-:S02]  /*2160*/  SHF.R.S32.HI R0, RZ, 0x1f, R6 ;  /* 0x0000001fff007819 */ /* 0x000fc40000011406 */
[C---:B------:R-:W-:Y:S01]  /*2170*/  IADD3 R2, P1, PT, R6.reuse, R75, RZ ;  /* 0x0000004b06027210 */ /* 0x040fe20007f3e0ff */
[----:B------:R-:W-:Y:S01]  /*2180*/  IMAD R15, R21, R3, R15 ;  /* 0x00000003150f7224 */ /* 0x000fe200078e020f */
[----:B------:R-:W-:Y:S02]  /*2190*/  IADD3 R3, P2, PT, R6, R7, RZ ;  /* 0x0000000706037210 */ /* 0x000fe40007f5e0ff */
[----:B------:R-:W-:Y:S01]  /*21a0*/  LEA R14, P0, R22, R16, 0x1 ;  /* 0x00000010160e7211 */ /* 0x000fe200078008ff */
[----:B------:R-:W-:Y:S01]  /*21b0*/  IMAD.SHL.U32 R74, R2, 0x2, RZ ;  /* 0x00000002024a7824 */ /* 0x000fe200078e00ff */
[-C--:B------:R-:W-:Y:S01]  /*21c0*/  LEA.HI.X.SX32 R75, R75, R0.reuse, 0x1, P1 ;  /* 0x000000004b4b7211 */ /* 0x080fe200008f0eff */
[----:B------:R-:W-:Y:S01]  /*21d0*/  IMAD.IADD R15, R23, 0x1, R15 ;  /* 0x00000001170f7824 */ /* 0x000fe200078e020f */
[----:B------:R-:W-:Y:S02]  /*21e0*/  SHF.L.U32 R16, R3, 0x1, RZ ;  /* 0x0000000103107819 */ /* 0x000fe400000006ff */
[----:B------:R-:W-:-:S02]  /*21f0*/  LEA.HI.X.SX32 R0, R7, R0, 0x1, P2 ;  /* 0x0000000007007211 */ /* 0x000fc400010f0eff */
[----:B------:R-:W-:Y:S02]  /*2200*/  SHF.L.U64.HI R75, R2, 0x1, R75 ;  /* 0x00000001024b7819 */ /* 0x000fe4000001024b */
[----:B------:R-:W-:Y:S02]  /*2210*/  IADD3 R72, P3, PT, R18, R74, RZ ;  /* 0x0000004a12487210 */ /* 0x000fe40007f7e0ff */
[----:B------:R-:W-:Y:S02]  /*2220*/  LEA.HI.X R15, R22, R17, R15, 0x1, P0 ;  /* 0x00000011160f7211 */ /* 0x000fe400000f0c0f */
[----:B------:R-:W-:Y:S01]  /*2230*/  IADD3 R52, P1, PT, R18, R16, RZ ;  /* 0x0000001012347210 */ /* 0x000fe20007f3e0ff */
[----:B------:R-:W-:Y:S01]  /*2240*/  IMAD.X R73, R19, 0x1, R75, P3 ;  /* 0x0000000113497824 */ /* 0x000fe200018e064b */
[----:B------:R-:W-:Y:S02]  /*2250*/  IADD3 R74, P2, PT, R4, R74, RZ ;  /* 0x0000004a044a7210 */ /* 0x000fe40007f5e0ff */
[----:B------:R-:W-:-:S02]  /*2260*/  SHF.L.U64.HI R0, R3, 0x1, R0 ;  /* 0x0000000103007819 */ /* 0x000fc40000010200 */
[----:B------:R-:W-:Y:S01]  /*2270*/  IADD3 R16, P0, PT, R4, R16, RZ ;  /* 0x0000001004107210 */ /* 0x000fe20007f1e0ff */
[----:B------:R-:W-:Y:S01]  /*2280*/  IMAD.X R75, R5, 0x1, R75, P2 ;  /* 0x00000001054b7824 */ /* 0x000fe200010e064b */
[-C--:B------:R-:W-:Y:S02]  /*2290*/  IADD3.X R53, PT, PT, R19, R0.reuse, RZ, P1, !PT ;  /* 0x0000000013357210 */ /* 0x080fe40000ffe4ff */
[----:B------:R-:W-:Y:S02]  /*22a0*/  IADD3.X R17, PT, PT, R5, R0, RZ, P0, !PT ;  /* 0x0000000005117210 */ /* 0x000fe400007fe4ff */
[----:B------:R-:W-:-:S07]  /*22b0*/  SHF.R.S32.HI R78, RZ, 0x1f, R83 ;  /* 0x0000001fff4e7819 */ /* 0x000fce0000011453 */
.L_x_7081:
[----:B------:R-:W-:Y:S01]  /*22c0*/  VIADD R82, R82, 0x40 ;  /* 0x0000004052527836 */ /* 0x000fe20000000000 */
[----:B------:R-:W-:Y:S01]  /*22d0*/  BSSY.RECONVERGENT B0, `(.L_x_7045) ;  /* 0x0000010000007945 */ /* 0x000fe20003800200 */
[----:B------:R-:W-:Y:S03]  /*22e0*/  VIADD R88, R88, 0x40 ;  /* 0x0000004058587836 */ /* 0x000fe60000000000 */
[CC--:B------:R-:W-:Y:S02]  /*22f0*/  ISETP.GE.AND P0, PT, R96.reuse, R82.reuse, PT ;  /* 0x000000526000720c */ /* 0x0c0fe40003f06270 */
[C---:B------:R-:W-:Y:S02]  /*2300*/  ISETP.GE.AND P3, PT, R67.reuse, R82, PT ;  /* 0x000000524300720c */ /* 0x040fe40003f66270 */
[-C--:B------:R-:W-:Y:S02]  /*2310*/  ISETP.GE.AND P0, PT, R96, R88.reuse, !P0 ;  /* 0x000000586000720c */ /* 0x080fe40004706270 */
[----:B------:R-:W-:Y:S11]  /*2320*/  ISETP.GE.AND P3, PT, R67, R88, !P3 ;  /* 0x000000584300720c */ /* 0x000ff60005f66270 */
        /* <DEDUP_REMOVED lines=10> */
.L_x_7046:
[----:B------:R-:W-:Y:S05]  /*23d0*/  BSYNC.RECONVERGENT B0 ;  /* 0x0000000000007941 */ /* 0x000fea0003800200 */
.L_x_7045:
        /* <DEDUP_REMOVED lines=15> */
.L_x_7048:
[----:B------:R-:W-:Y:S05]  /*24d0*/  BSYNC.RECONVERGENT B0 ;  /* 0x0000000000007941 */ /* 0x000fea0003800200 */
.L_x_7047:
[----:B--2---:R-:W2:Y:S01]  /*24e0*/  LD.E R3, desc[UR4][R84.64+0x130] ;  /* 0x0001300454037980 */ /* 0x004ea2000c101900 */
[----:B------:R-:W-:Y:S01]  /*24f0*/  UMOV UR6, URZ ;  /* 0x000000ff00067c82 */ /* 0x000fe20008000000 */
[----:B------:R-:W-:Y:S01]  /*2500*/  VIADD R80, R80, 0xffffffff ;  /* 0xffffffff50507836 */ /* 0x000fe20000000000 */
[----:B------:R-:W-:Y:S01]  /*2510*/  IADD3 R0, P1, PT, RZ, -UR6, RZ ;  /* 0x80000006ff007c10 */ /* 0x000fe2000ff3e0ff */
[----:B------:R-:W3:Y:S01]  /*2520*/  LD.E R11, desc[UR4][R84.64+0xd0] ;  /* 0x0000d004540b7980 */ /* 0x000ee2000c101900 */
[----:B------:R-:W-:Y:S01]  /*2530*/  BSSY.RECONVERGENT B2, `(.L_x_7049) ;  /* 0x0000392000027945 */ /* 0x000fe20003800200 */
[----:B------:R-:W-:Y:S01]  /*2540*/  IMAD.MOV.U32 R92, RZ, RZ, R90 ;  /* 0x000000ffff5c7224 */ /* 0x000fe200078e005a */
[----:B------:R-:W-:Y:S01]  /*2550*/  ISETP.GT.AND P2, PT, R80, R69, PT ;  /* 0x000000455000720c */ /* 0x000fe20003f44270 */
[----:B------:R-:W-:Y:S01]  /*2560*/  VIADD R90, R90, 0xffffffc0 ;  /* 0xffffffc05a5a7836 */ /* 0x000fe20000000000 */
[----:B---3--:R-:W-:Y:S01]  /*2570*/  ISETP.NE.AND P4, PT, R11, RZ, PT ;  /* 0x000000ff0b00720c */ /* 0x008fe20003f85270 */
[----:B--2---:R-:W-:Y:S04]  /*2580*/  IMAD.SHL.U32 R3, R3, 0x40, RZ ;  /* 0x0000004003037824 */ /* 0x004fe800078e00ff */
[----:B------:R-:W-:Y:S05]  /*2590*/  IMAD.X R3, RZ, RZ, ~R3, P1 ;  /* 0x000000ffff037224 */ /* 0x000fea00008e0e03 */
[----:B-1----:R-:W-:Y:S04]  /*25a0*/  SHF.R.S64 R5, R0, 0x1f, R3 ;  /* 0x0000001f00057819 */ /* 0x002fe80000001003 */
[----:B------:R-:W-:Y:S04]  /*25b0*/  IADD3 R70, P1, PT, R70, R5, RZ ;  /* 0x0000000546467210 */ /* 0x000fe80007f3e0ff */
[----:B------:R-:W-:Y:S01]  /*25c0*/  LEA.HI.X.SX32 R71, R3, R71, 0x1, P1 ;  /* 0x0000004703477211 */ /* 0x000fe200008f0eff */
[----:B------:R-:W-:Y:S08]  /*25d0*/  @P4 BRA `(.L_x_7050) ;  /* 0x0000000000744947 */ /* 0x000ff00003800000 */
[----:B------:R-:W-:Y:S04]  /*25e0*/  BSSY.RECONVERGENT B0, `(.L_x_7051) ;  /* 0x000000b000007945 */ /* 0x000fe80003800200 */
[----:B------:R-:W-:Y:S05]  /*25f0*/  @!P0 BRA `(.L_x_7052) ;  /* 0x0000000000248947 */ /* 0x000fea0003800000 */
        /* <DEDUP_REMOVED lines=9> */
.L_x_7052:
[----:B------:R-:W-:Y:S05]  /*2690*/  BSYNC.RECONVERGENT B0 ;  /* 0x0000000000007941 */ /* 0x000fea0003800200 */
.L_x_7051:
        /* <DEDUP_REMOVED lines=8> */
[----:B--2---:R2:W-:Y:S04]  /*2720*/  @!P1 ST.E.128 desc[UR4][R2.64], R20 ;  /* 0x0000001402009985 */ /* 0x0045e8000c101d04 */
[----:B------:R-:W3:Y:S04]  /*2730*/  @!P0 LD.E.128 R4, desc[UR4][R18.64+0x40] ;  /* 0x0000400412048980 */ /* 0x000ee8000c101d00 */
[----:B---3--:R2:W-:Y:S01]  /*2740*/  @!P0 ST.E.128 desc[UR4][R2.64+0x40], R4 ;  /* 0x0000400402008985 */ /* 0x0085e2000c101d04 */
[----:B------:R-:W-:Y:S11]  /*2750*/  ISETP.GE.AND P0, PT, R9, R126, PT ;  /* 0x0000007e0900720c */ /* 0x000ff60003f06270 */
[----:B------:R-:W-:Y:S02]  /*2760*/  @!UPT UIADD3 URZ, UPT, UPT, URZ, URZ, URZ ;  /* 0x000000fffffff290 */ /* 0x000fe4000fffe0ff */
[----:B------:R-:W-:Y:S05]  /*2770*/  @P0 BRA `(.L_x_7053) ;  /* 0x0000003400b40947 */ /* 0x000fea0003800000 */
[----:B--2---:R-:W2:Y:S04]  /*2780*/  LD.E.128 R4, desc[UR4][R18.64+0x80] ;  /* 0x0000800412047980 */ /* 0x004ea8000c101d00 */
[----:B--2---:R3:W-:Y:S01]  /*2790*/  ST.E.128 desc[UR4][R2.64+0x80], R4 ;  /* 0x0000800402007985 */ /* 0x0047e2000c101d04 */
[----:B------:R-:W-:Y:S05]  /*27a0*/  BRA `(.L_x_7053) ;  /* 0x0000003400a87947 */ /* 0x000fea0003800000 */
.L_x_7050:
        /* <DEDUP_REMOVED lines=13> */
[----:B------:R-:W2:Y:S11]  /*2880*/  LD.E.128 R20, desc[UR4][R14.64] ;  /* 0x000000040e147980 */ /* 0x000eb6000c101d00 */
[----:B------:R-:W-:Y:S01]  /*2890*/  @!UPT UIADD3 URZ, UPT, UPT, URZ, URZ, URZ ;  /* 0x000000fffffff290 */ /* 0x000fe2000fffe0ff */
[----:B------:R-:W3:Y:S06]  /*28a0*/  @!P0 LD.E.64 R32, desc[UR4][R52.64] ;  /* 0x0000000434208980 */ /* 0x000eec000c101b00 */
[----:B------:R-:W4:Y:S01]  /*28b0*/  @!P0 LD.E.64 R6, desc[UR4][R16.64] ;  /* 0x0000000410068980 */ /* 0x000f22000c101b00 */
[----:B--2---:R-:W-:Y:S01]  /*28c0*/  @!P0 LOP3.LUT R19, R20, 0xffff0000, RZ, 0xc0, !PT ;  /* 0xffff000014138812 */ /* 0x004fe200078ec0ff */
[----:B------:R-:W-:Y:S01]  /*28d0*/  @!P0 IMAD.U32 R26, R22, 0x10000, RZ ;  /* 0x00010000161a8824 */ /* 0x000fe200078e00ff */
[----:B------:R-:W-:Y:S02]  /*28e0*/  @!P0 SHF.L.U32 R29, R20, 0x10, RZ ;  /* 0x00000010141d8819 */ /* 0x000fe400000006ff */
[----:B------:R-:W-:Y:S02]  /*28f0*/  @!P0 LOP3.LUT R25, R21, 0xffff0000, RZ, 0xc0, !PT ;  /* 0xffff000015198812 */ /* 0x000fe400078ec0ff */
[----:B------:R-:W-:Y:S02]  /*2900*/  @!P0 LOP3.LUT R18, R22, 0xffff0000, RZ, 0xc0, !PT ;  /* 0xffff000016128812 */ /* 0x000fe400078ec0ff */
[----:B------:R-:W-:Y:S02]  /*2910*/  @!P0 SHF.L.U32 R28, R23, 0x10, RZ ;  /* 0x00000010171c8819 */ /* 0x000fe400000006ff */
[C---:B---3--:R-:W-:Y:S01]  /*2920*/  @!P0 LOP3.LUT R31, R32.reuse, 0xffff0000, RZ, 0xc0, !PT ;  /* 0xffff0000201f8812 */ /* 0x048fe200078ec0ff */
[----:B------:R-:W-:Y:S02]  /*2930*/  @!P0 IMAD.U32 R27, R32, 0x10000, RZ ;  /* 0x00010000201b8824 */ /* 0x000fe400078e00ff */
[C---:B------:R-:W-:Y:S01]  /*2940*/  @!P0 IMAD.U32 R24, R33.reuse, 0x10000, RZ ;  /* 0x0001000021188824 */ /* 0x040fe200078e00ff */
[----:B------:R-:W-:Y:S01]  /*2950*/  @!P0 LOP3.LUT R33, R33, 0xffff0000, RZ, 0xc0, !PT ;  /* 0xffff000021218812 */ /* 0x000fe200078ec0ff */
[----:B------:R-:W-:Y:S01]  /*2960*/  @!P0 FMUL.FTZ R37, R19, R27 ;  /* 0x0000001b13258220 */ /* 0x000fe20000410000 */
[C---:B----4-:R-:W-:Y:S01]  /*2970*/  @!P0 SHF.L.U32 R8, R6.reuse, 0x10, RZ ;  /* 0x0000001006088819 */ /* 0x050fe200000006ff */
        /* <DEDUP_REMOVED lines=29> */
.L_x_7058:
[----:B------:R-:W-:Y:S05]  /*2b50*/  BSYNC.RECONVERGENT B0 ;  /* 0x0000000000007941 */ /* 0x000fea0003800200 */
.L_x_7057:
[----:B------:R-:W-:Y:S04]  /*2b60*/  BSSY.RECONVERGENT B0, `(.L_x_7059) ;  /* 0x0000030000007945 */ /* 0x000fe80003800200 */
[----:B------:R-:W-:Y:S05]  /*2b70*/  @P4 BRA `(.L_x_7060) ;  /* 0x0000000000b84947 */ /* 0x000fea0003800000 */
[----:B------:R-:W-:Y:S01]  /*2b80*/  ISETP.GE.AND P0, PT, R10, R11, PT ;  /* 0x0000000b0a00720c */ /* 0x000fe20003f06270 */
[----:B--2---:R-:W2:Y:S11]  /*2b90*/  LD.E.128 R20, desc[UR4][R14.64+0x40] ;  /* 0x000040040e147980 */ /* 0x004eb6000c101d00 */
        /* <DEDUP_REMOVED lines=44> */
.L_x_7060:
[----:B------:R-:W-:Y:S05]  /*2e60*/  BSYNC.RECONVERGENT B0 ;  /* 0x0000000000007941 */ /* 0x000fea0003800200 */
.L_x_7059:
[----:B------:R-:W-:Y:S05]  /*2e70*/  @P1 BRA `(.L_x_7056) ;  /* 0x0000000000b81947 */ /* 0x000fea0003800000 */
[----:B------:R-:W-:Y:S01]  /*2e80*/  ISETP.GE.AND P0, PT, R9, R11, PT ;  /* 0x0000000b0900720c */ /* 0x000fe20003f06270 */
[----:B--23--:R-:W2:Y:S11]  /*2e90*/  LD.E.128 R20, desc[UR4][R14.64+0x80] ;  /* 0x000080040e147980 */ /* 0x00ceb6000c101d00 */
        /* <DEDUP_REMOVED lines=44> */
.L_x_7056:
[----:B------:R-:W-:Y:S05]  /*3160*/  BSYNC.RECONVERGENT B1 ;  /* 0x0000000000017941 */ /* 0x000fea0003800200 */
.L_x_7055:
[----:B------:R-:W-:Y:S04]  /*3170*/  BSSY.RECONVERGENT B1, `(.L_x_7061) ;  /* 0x00000a0000017945 */ /* 0x000fe80003800200 */
[----:B------:R-:W-:Y:S05]  /*3180*/  @!P3 BRA `(.L_x_7062) ;  /* 0x000000080078b947 */ /* 0x000fea0003800000 */
[----:B-----5:R-:W-:Y:S01]  /*3190*/  ISETP.GE.AND P4, PT, R12, R35, PT ;  /* 0x000000230c00720c */ /* 0x020fe20003f86270 */
[----:B------:R-:W-:Y:S01]  /*31a0*/  IMAD.SHL.U32 R5, R83, 0x2, RZ ;  /* 0x0000000253057824 */ /* 0x000fe200078e00ff */
[----:B------:R-:W-:Y:S01]  /*31b0*/  LEA R40, P1, R81, R14, 0x1 ;  /* 0x0000000e51287211 */ /* 0x000fe200078208ff */
[----:B------:R-:W-:Y:S01]  /*31c0*/  BSSY.RECONVERGENT B0, `(.L_x_7063) ;  /* 0x000003a000007945 */ /* 0x000fe20003800200 */
[----:B------:R-:W-:Y:S02]  /*31d0*/  SHF.L.U64.HI R3, R83, 0x1, R78 ;  /* 0x0000000153037819 */ /* 0x000fe4000001024e */
[-C--:B------:R-:W-:Y:S02]  /*31e0*/  IADD3 R18, P6, PT, R16, R5.reuse, RZ ;  /* 0x0000000510127210 */ /* 0x080fe40007fde0ff */
[----:B------:R-:W-:Y:S02]  /*31f0*/  IADD3 R36, P5, PT, R52, R5, RZ ;  /* 0x0000000534247210 */ /* 0x000fe40007fbe0ff */
[----:B------:R-:W-:Y:S01]  /*3200*/  LEA R38, P0, R118, R98, 0x1 ;  /* 0x0000006276267211 */ /* 0x000fe200078008ff */
[----:B------:R-:W-:Y:S01]  /*3210*/  IMAD.X R19, R17, 0x1, R3, P6 ;  /* 0x0000000111137824 */ /* 0x000fe200030e0603 */
[----:B------:R-:W-:Y:S01]  /*3220*/  LEA.HI.X R41, R81, R15, R79, 0x1, P1 ;  /* 0x0000000f51297211 */ /* 0x000fe200008f0c4f */
[----:B------:R-:W-:Y:S01]  /*3230*/  IMAD.X R37, R53, 0x1, R3, P5 ;  /* 0x0000000135257824 */ /* 0x000fe200028e0603 */
[-C--:B------:R-:W-:Y:S02]  /*3240*/  ISETP.GE.AND P3, PT, R10, R35.reuse, PT ;  /* 0x000000230a00720c */ /* 0x080fe40003f66270 */
[----:B------:R-:W-:Y:S02]  /*3250*/  ISETP.GE.AND P1, PT, R9, R35, PT ;  /* 0x000000230900720c */ /* 0x000fe40003f26270 */
[----:B------:R-:W-:Y:S01]  /*3260*/  LEA.HI.X R39, R118, R99, R119, 0x1, P0 ;  /* 0x0000006376277211 */ /* 0x000fe200000f0c77 */
[----:B------:R-:W-:Y:S10]  /*3270*/  @P4 BRA `(.L_x_7064) ;  /* 0x0000000000b84947 */ /* 0x000ff40003800000 */
[----:B------:R-:W-:Y:S01]  /*3280*/  ISETP.GE.AND P0, PT, R12, R11, PT ;  /* 0x0000000b0c00720c */ /* 0x000fe20003f06270 */
[----:B--234-:R-:W2:Y:S11]  /*3290*/  LD.E.128 R20, desc[UR4][R40.64] ;  /* 0x0000000428147980 */ /* 0x01ceb6000c101d00 */
        /* <DEDUP_REMOVED lines=44> */
.L_x_7064:
[----:B------:R-:W-:Y:S05]  /*3560*/  BSYNC.RECONVERGENT B0 ;  /* 0x0000000000007941 */ /* 0x000fea0003800200 */
.L_x_7063:
[----:B------:R-:W-:Y:S04]  /*3570*/  BSSY.RECONVERGENT B0, `(.L_x_7065) ;  /* 0x0000030000007945 */ /* 0x000fe80003800200 */
[----:B------:R-:W-:Y:S05]  /*3580*/  @P3 BRA `(.L_x_7066) ;  /* 0x0000000000b83947 */ /* 0x000fea0003800000 */
        /* <DEDUP_REMOVED lines=46> */
.L_x_7066:
[----:B------:R-:W-:Y:S05]  /*3870*/  BSYNC.RECONVERGENT B0 ;  /* 0x0000000000007941 */ /* 0x000fea0003800200 */
.L_x_7065:
[----:B------:R-:W-:Y:S05]  /*3880*/  @P1 BRA `(.L_x_7062) ;  /* 0x0000000000b81947 */ /* 0x000fea0003800000 */
[----:B------:R-:W-:Y:S01]  /*3890*/  ISETP.GE.AND P0, PT, R9, R11, PT ;  /* 0x0000000b0900720c */ /* 0x000fe20003f06270 */
[----:B--234-:R-:W2:Y:S11]  /*38a0*/  LD.E.128 R20, desc[UR4][R40.64+0x80] ;  /* 0x0000800428147980 */ /* 0x01ceb6000c101d00 */
[----:B------:R-:W-:Y:S01]  /*38b0*/  @!UPT UIADD3 URZ, UPT, UPT, URZ, URZ, URZ ;  /* 0x000000fffffff290 */ /* 0x000fe2000fffe0ff */
[----:B------:R-:W3:Y:S06]  /*38c0*/  @!P0 LD.E.64 R36, desc[UR4][R36.64+0x40] ;  /* 0x0000400424248980 */ /* 0x000eec000c101b00 */
[----:B------:R4:W5:Y:S01]  /*38d0*/  @!P0 LD.E.64 R6, desc[UR4][R18.64+0x40] ;  /* 0x0000400412068980 */ /* 0x000962000c101b00 */
[----:B--2---:R-:W-:Y:S01]  /*38e0*/  @!P0 LOP3.LUT R11, R20, 0xffff0000, RZ, 0xc0, !PT ;  /* 0xffff0000140b8812 */ /* 0x004fe200078ec0ff */
[----:B------:R-:W-:Y:S01]  /*38f0*/  @!P0 IMAD.U32 R26, R22, 0x10000, RZ ;  /* 0x00010000161a8824 */ /* 0x000fe200078e00ff */
[----:B------:R-:W-:Y:S02]  /*3900*/  @!P0 SHF.L.U32 R29, R20, 0x10, RZ ;  /* 0x00000010141d8819 */ /* 0x000fe400000006ff */
[----:B------:R-:W-:Y:S02]  /*3910*/  @!P0 LOP3.LUT R25, R21, 0xffff0000, RZ, 0xc0, !PT ;  /* 0xffff000015198812 */ /* 0x000fe400078ec0ff */
[----:B----4-:R-:W-:Y:S02]  /*3920*/  @!P0 LOP3.LUT R18, R22, 0xffff0000, RZ, 0xc0, !PT ;  /* 0xffff000016128812 */ /* 0x010fe400078ec0ff */
[----:B------:R-:W-:Y:S02]  /*3930*/  @!P0 SHF.L.U32 R28, R23, 0x10, RZ ;  /* 0x00000010171c8819 */ /* 0x000fe400000006ff */
[C---:B---3--:R-:W-:Y:S01]  /*3940*/  @!P0 LOP3.LUT R31, R36.reuse, 0xffff0000, RZ, 0xc0, !PT ;  /* 0xffff0000241f8812 */ /* 0x048fe200078ec0ff */
        /* <DEDUP_REMOVED lines=34> */
.L_x_7062:
[----:B------:R-:W-:Y:S05]  /*3b70*/  BSYNC.RECONVERGENT B1 ;  /* 0x0000000000017941 */ /* 0x000fea0003800200 */
.L_x_7061:
[----:B------:R-:W3:Y:S02]  /*3b80*/  LD.E R3, desc[UR4][R84.64+0xd0] ;  /* 0x0000d00454037980 */ /* 0x000ee4000c101900 */
[----:B---3--:R-:W-:Y:S05]  /*3b90*/  IMAD.U32 R3, R3, -0x20, RZ ;  /* 0xffffffe003037824 */ /* 0x008fea00078e00ff */
[C---:B------:R-:W-:Y:S02]  /*3ba0*/  LEA R16, P1, R3.reuse, R16, 0x1 ;  /* 0x0000001003107211 */ /* 0x040fe400078208ff */
[C---:B------:R-:W-:Y:S02]  /*3bb0*/  LEA R52, P0, R3.reuse, R52, 0x1 ;  /* 0x0000003403347211 */ /* 0x040fe400078008ff */
[C---:B------:R-:W-:Y:S02]  /*3bc0*/  LEA.HI.X.SX32 R17, R3.reuse, R17, 0x1, P1 ;  /* 0x0000001103117211 */ /* 0x040fe400008f0eff */
[----:B------:R-:W-:Y:S01]  /*3bd0*/  LEA.HI.X.SX32 R53, R3, R53, 0x1, P0 ;  /* 0x0000003503357211 */ /* 0x000fe200000f0eff */
[----:B------:R-:W-:Y:S05]  /*3be0*/  BRA `(.L_x_7053) ;  /* 0x0000002000987947 */ /* 0x000fea0003800000 */
.L_x_7054:
[----:B------:R-:W-:Y:S01]  /*3bf0*/  LEA.HI R21, R11, R11, RZ, 0x1 ;  /* 0x0000000b0b157211 */ /* 0x000fe200078f08ff */
[----:B------:R1:W5:Y:S01]  /*3c00*/  LD.E R49, desc[UR4][R84.64+0xc0] ;  /* 0x0000c00454317980 */ /* 0x000362000c101900 */
[----:B------:R-:W-:Y:S02]  /*3c10*/  BSSY.RECONVERGENT B1, `(.L_x_7067) ;  /* 0x000010d000017945 */ /* 0x000fe40003800200 */
[----:B------:R-:W-:Y:S05]  /*3c20*/  SHF.R.S32.HI R21, RZ, 0x1, R21 ;  /* 0x00000001ff157819 */ /* 0x000fea0000011415 */
[----:B------:R-:W-:Y:S02]  /*3c30*/  IMAD.MOV R18, RZ, RZ, -R21 ;  /* 0x000000ffff127224 */ /* 0x000fe400078e0a15 */
[----:B------:R-:W-:Y:S03]  /*3c40*/  IMAD.IADD R19, R21, 0x1, -R12 ;  /* 0x0000000115137824 */ /* 0x000fe600078e0a0c */
[----:B------:R-:W-:Y:S01]  /*3c50*/  SHF.R.S32.HI R87, RZ, 0x1f, R18 ;  /* 0x0000001fff577819 */ /* 0x000fe20000011412 */
[----:B------:R-:W-:Y:S05]  /*3c60*/  @!P0 BRA `(.L_x_7068) ;  /* 0x00000010001c8947 */ /* 0x000fea0003800000 */
[-C--:B-----5:R-:W-:Y:S01]  /*3c70*/  ISETP.GE.AND P0, PT, R12, R49.reuse, PT ;  /* 0x000000310c00720c */ /* 0x0a0fe20003f06270 */
[----:B------:R-:W-:Y:S01]  /*3c80*/  BSSY.RECONVERGENT B0, `(.L_x_7069) ;  /* 0x0000056000007945 */ /* 0x000fe20003800200 */
[----:B------:R-:W-:Y:S11]  /*3c90*/  ISETP.GE.AND P4, PT, R10, R49, PT ;  /* 0x000000310a00720c */ /* 0x000ff60003f86270 */
        /* <DEDUP_REMOVED lines=84> */
.L_x_7070:
[----:B------:R-:W-:Y:S05]  /*41e0*/  BSYNC.RECONVERGENT B0 ;  /* 0x0000000000007941 */ /* 0x000fea0003800200 */
.L_x_7069:
[----:B------:R-:W-:Y:S01]  /*41f0*/  ISETP.GE.AND P5, PT, R9, R49, PT ;  /* 0x000000310900720c */ /* 0x000fe20003fa6270 */
[----:B------:R-:W-:Y:S04]  /*4200*/  BSSY.RECONVERGENT B0, `(.L_x_7071) ;  /* 0x0000057000007945 */ /* 0x000fe80003800200 */
[----:B------:R-:W-:Y:S08]  /*4210*/  @P4 BRA `(.L_x_7072) ;  /* 0x0000000400544947 */ /* 0x000ff00003800000 */
        /* <DEDUP_REMOVED lines=85> */
.L_x_7072:
[----:B------:R-:W-:Y:S05]  /*4770*/  BSYNC.RECONVERGENT B0 ;  /* 0x0000000000007941 */ /* 0x000fea0003800200 */
.L_x_7071:
        /* <DEDUP_REMOVED lines=86> */
.L_x_7068:
[----:B------:R-:W-:Y:S05]  /*4ce0*/  BSYNC.RECONVERGENT B1 ;  /* 0x0000000000017941 */ /* 0x000fea0003800200 */
.L_x_7067:
[----:B------:R-:W-:Y:S04]  /*4cf0*/  BSSY.RECONVERGENT B1, `(.L_x_7073) ;  /* 0x000010f000017945 */ /* 0x000fe80003800200 */
[----:B------:R-:W-:Y:S05]  /*4d00*/  @!P3 BRA `(.L_x_7074) ;  /* 0x000000100034b947 */ /* 0x000fea0003800000 */
[-C--:B-----5:R-:W-:Y:S01]  /*4d10*/  ISETP.GE.AND P5, PT, R12, R49.reuse, PT ;  /* 0x000000310c00720c */ /* 0x0a0fe20003fa6270 */
[----:B------:R-:W-:Y:S01]  /*4d20*/  BSSY.RECONVERGENT B0, `(.L_x_7075) ;  /* 0x000005d000007945 */ /* 0x000fe20003800200 */
[----:B------:R-:W-:Y:S02]  /*4d30*/  LEA R22, P1, R81, R14, 0x1 ;  /* 0x0000000e51167211 */ /* 0x000fe400078208ff */
[----:B------:R-:W-:Y:S02]  /*4d40*/  LEA R102, P0, R118, R98, 0x1 ;  /* 0x0000006276667211 */ /* 0x000fe400078008ff */
[-C--:B------:R-:W-:Y:S02]  /*4d50*/  ISETP.GE.AND P4, PT, R10, R49.reuse, PT ;  /* 0x000000310a00720c */ /* 0x080fe40003f86270 */
[----:B------:R-:W-:Y:S02]  /*4d60*/  ISETP.GE.AND P3, PT, R9, R49, PT ;  /* 0x000000310900720c */ /* 0x000fe40003f66270 */
[----:B------:R-:W-:Y:S02]  /*4d70*/  LEA.HI.X R23, R81, R15, R79, 0x1, P1 ;  /* 0x0000000f51177211 */ /* 0x000fe400008f0c4f */
[----:B------:R-:W-:Y:S01]  /*4d80*/  LEA.HI.X R103, R118, R99, R119, 0x1, P0 ;  /* 0x0000006376677211 */ /* 0x000fe200000f0c77 */
[----:B------:R-:W-:Y:S08]  /*4d90*/  @P5 BRA `(.L_x_7076) ;  /* 0x0000000400545947 */ /* 0x000ff00003800000 */
        /* <DEDUP_REMOVED lines=85> */
.L_x_7076:
[----:B------:R-:W-:Y:S05]  /*52f0*/  BSYNC.RECONVERGENT B0 ;  /* 0x0000000000007941 */ /* 0x000fea0003800200 */
.L_x_7075:
        /* <DEDUP_REMOVED lines=87> */
.L_x_7078:
[----:B------:R-:W-:Y:S05]  /*5870*/  BSYNC.RECONVERGENT B0 ;  /* 0x0000000000007941 */ /* 0x000fea0003800200 */
.L_x_7077:
        /* <DEDUP_REMOVED lines=86> */
.L_x_7074:
[----:B------:R-:W-:Y:S05]  /*5de0*/  BSYNC.RECONVERGENT B1 ;  /* 0x0000000000017941 */ /* 0x000fea0003800200 */
.L_x_7073:
[----:B------:R-:W3:Y:S02]  /*5df0*/  LD.E R3, desc[UR4][R84.64+0xd0] ;  /* 0x0000d00454037980 */ /* 0x000ee4000c101900 */
[----:B---3--:R-:W-:Y:S05]  /*5e00*/  IMAD.U32 R3, R3, -0x20, RZ ;  /* 0xffffffe003037824 */ /* 0x008fea00078e00ff */
[C---:B------:R-:W-:Y:S02]  /*5e10*/  LEA R74, P1, R3.reuse, R74, 0x1 ;  /* 0x0000004a034a7211 */ /* 0x040fe400078208ff */
[C---:B------:R-:W-:Y:S02]  /*5e20*/  LEA R72, P0, R3.reuse, R72, 0x1 ;  /* 0x0000004803487211 */ /* 0x040fe400078008ff */
[C---:B------:R-:W-:Y:S02]  /*5e30*/  LEA.HI.X.SX32 R75, R3.reuse, R75, 0x1, P1 ;  /* 0x0000004b034b7211 */ /* 0x040fe400008f0eff */
[----:B------:R-:W-:Y:S09]  /*5e40*/  LEA.HI.X.SX32 R73, R3, R73, 0x1, P0 ;  /* 0x0000004903497211 */ /* 0x000ff200000f0eff */
.L_x_7053:
[----:B------:R-:W-:Y:S05]  /*5e50*/  BSYNC.RECONVERGENT B2 ;  /* 0x0000000000027941 */ /* 0x000fea0003800200 */
.L_x_7049:
[----:B------:R-:W-:Y:S01]  /*5e60*/  ISETP.NE.U32.AND P4, PT, R134, RZ, PT ;  /* 0x000000ff8600720c */ /* 0x000fe20003f85070 */
[----:B-123--:R-:W2:Y:S01]  /*5e70*/  LD.E R5, desc[UR4][R84.64+0x128] ;  /* 0x0001280454057980 */ /* 0x00eea2000c101900 */
[----:B------:R-:W-:Y:S01]  /*5e80*/  UMOV UR6, URZ ;  /* 0x000000ff00067c82 */ /* 0x000fe20008000000 */
[----:B------:R-:W-:Y:S01]  /*5e90*/  BSSY.RECONVERGENT B0, `(.L_x_7079) ;  /* 0x0000064000007945 */ /* 0x000fe20003800200 */
[----:B------:R-:W-:Y:S02]  /*5ea0*/  ISETP.NE.AND.EX P4, PT, R135, RZ, PT, P4 ;  /* 0x000000ff8700720c */ /* 0x000fe40003f85340 */
[----:B------:R-:W-:Y:S11]  /*5eb0*/  IADD3 R2, P0, PT, RZ, -UR6, RZ ;  /* 0x80000006ff027c10 */ /* 0x000ff6000ff1e0ff */
[----:B------:R-:W3:Y:S04]  /*5ec0*/  @!P4 LD.E R3, desc[UR4][R84.64+0x38] ;  /* 0x000038045403c980 */ /* 0x000ee8000c101900 */
[----:B------:R-:W4:Y:S02]  /*5ed0*/  @!P4 LD.E R0, desc[UR4][R84.64+0x40] ;  /* 0x000040045400c980 */ /* 0x000f24000c101900 */
[----:B----4-:R-:W-:Y:S02]  /*5ee0*/  @!P4 IMAD.SHL.U32 R0, R0, 0x40, RZ ;  /* 0x000000400000c824 */ /* 0x010fe400078e00ff */
[----:B---3--:R-:W-:Y:S02]  /*5ef0*/  @!P4 IMAD.SHL.U32 R3, R3, 0x40, RZ ;  /* 0x000000400303c824 */ /* 0x008fe400078e00ff */
[----:B--2---:R-:W-:Y:S02]  /*5f00*/  IMAD.SHL.U32 R5, R5, 0x40, RZ ;  /* 0x0000004005057824 */ /* 0x004fe400078e00ff */
[----:B------:R-:W-:Y:S02]  /*5f10*/  @!P4 IMAD.X R3, RZ, RZ, ~R3, P0 ;  /* 0x000000ffff03c224 */ /* 0x000fe400000e0e03 */
[----:B------:R-:W-:Y:S02]  /*5f20*/  IMAD.X R5, RZ, RZ, ~R5, P0 ;  /* 0x000000ffff057224 */ /* 0x000fe400000e0e05 */
[----:B------:R-:W-:Y:S01]  /*5f30*/  @!P4 IMAD.X R0, RZ, RZ, ~R0, P0 ;  /* 0x000000ffff00c224 */ /* 0x000fe200000e0e00 */
[C---:B------:R-:W-:Y:S02]  /*5f40*/  @!P4 SHF.R.S64 R11, R2.reuse, 0x1f, R3 ;  /* 0x0000001f020bc819 */ /* 0x040fe40000001003 */
[C---:B------:R-:W-:Y:S02]  /*5f50*/  SHF.R.S64 R19, R2.reuse, 0x1f, R5 ;  /* 0x0000001f02137819 */ /* 0x040fe40000001005 */
[----:B------:R-:W-:Y:S02]  /*5f60*/  @!P4 SHF.R.S64 R7, R2, 0x1f, R0 ;  /* 0x0000001f0207c819 */ /* 0x000fe40000001000 */
[----:B------:R-:W-:Y:S02]  /*5f70*/  @!P4 IADD3 R2, P0, PT, R98, R11, RZ ;  /* 0x0000000b6202c210 */ /* 0x000fe40007f1e0ff */
[----:B------:R-:W-:Y:S02]  /*5f80*/  IADD3 R14, P3, PT, R14, R19, RZ ;  /* 0x000000130e0e7210 */ /* 0x000fe40007f7e0ff */
[----:B------:R-:W-:Y:S01]  /*5f90*/  @!P4 LEA.HI.X.SX32 R3, R3, R99, 0x1, P0 ;  /* 0x000000630303c211 */ /* 0x000fe200000f0eff */
[----:B------:R-:W-:Y:S01]  /*5fa0*/  @!P4 IMAD.MOV.U32 R98, RZ, RZ, R2 ;  /* 0x000000ffff62c224 */ /* 0x000fe200078e0002 */
[----:B------:R-:W-:Y:S02]  /*5fb0*/  @!P4 IADD3 R76, P1, PT, R7, R76, RZ ;  /* 0x0000004c074cc210 */ /* 0x000fe40007f3e0ff */
[----:B------:R-:W-:Y:S01]  /*5fc0*/  LEA.HI.X.SX32 R15, R5, R15, 0x1, P3 ;  /* 0x0000000f050f7211 */ /* 0x000fe200018f0eff */
[----:B------:R-:W-:Y:S01]  /*5fd0*/  @!P4 IMAD.MOV.U32 R99, RZ, RZ, R3 ;  /* 0x000000ffff63c224 */ /* 0x000fe200078e0003 */
[----:B------:R-:W-:Y:S01]  /*5fe0*/  @!P4 LEA.HI.X.SX32 R77, R0, R77, 0x1, P1 ;  /* 0x0000004d004dc211 */ /* 0x000fe200008f0eff */
[----:B------:R-:W-:Y:S08]  /*5ff0*/  @!P4 BRA `(.L_x_7080) ;  /* 0x000000040034c947 */ /* 0x000ff00003800000 */
        /* <DEDUP_REMOVED lines=77> */
.L_x_7080:
[----:B------:R-:W-:Y:S05]  /*64d0*/  BSYNC.RECONVERGENT B0 ;  /* 0x0000000000007941 */ /* 0x000fea0003800200 */
.L_x_7079:
[----:B------:R-:W-:Y:S05]  /*64e0*/  @P2 BRA `(.L_x_7081) ;  /* 0xffffffbc00742947 */ /* 0x000fea000383ffff */
.L_x_7044:
[----:B------:R-:W-:Y:S05]  /*64f0*/  WARPSYNC.ALL ;  /* 0x0000000000007948 */ /* 0x000fea0003800000 */
[----:B------:R-:W-:Y:S06]  /*6500*/  BAR.SYNC.DEFER_BLOCKING 0x0 ;  /* 0x0000000000007b1d */ /* 0x000fec0000010000 */
[----:B------:R-:W2:Y:S01]  /*6510*/  LD.E R3, desc[UR4][R84.64+0xd0] ;  /* 0x0000d00454037980 */ /* 0x000ea2000c101900 */
[----:B------:R-:W-:Y:S01]  /*6520*/  BSSY.RECONVERGENT B3, `(.L_x_7082) ;  /* 0x00003a5000037945 */ /* 0x000fe20003800200 */
[----:B------:R-:W-:-:S02]  /*6530*/  SHF.L.U32 R112, R60, 0x2, RZ ;  /* 0x000000023c707819 */ /* 0x000fc400000006ff */
        /* <DEDUP_REMOVED lines=25> */
.L_x_7086:
[----:B------:R3:W-:Y:S02]  /*66d0*/  STS.128 [R55+0x2000], RZ ;  /* 0x002000ff37007388 */ /* 0x0007e40000000c00 */
.L_x_7085:
[----:B------:R-:W-:Y:S05]  /*66e0*/  BSYNC.RECONVERGENT B0 ;  /* 0x0000000000007941 */ /* 0x000fea0003800200 */
.L_x_7084:
        /* <DEDUP_REMOVED lines=24> */
.L_x_7088:
[----:B------:R1:W-:Y:S01]  /*6870*/  STS.128 [R55+0x2800], RZ ;  /* 0x002800ff37007388 */ /* 0x0003e20000000c00 */
[----:B------:R-:W-:Y:S05]  /*6880*/  BRA `(.L_x_7087) ;  /* 0x0000003400b87947 */ /* 0x000fea0003800000 */
.L_x_7083:
[----:B------:R-:W2:Y:S04]  /*6890*/  LD.E.64 R4, desc[UR4][R84.64+0xf0] ;  /* 0x0000f00454047980 */ /* 0x000ea8000c101b00 */
[----:B------:R-:W3:Y:S04]  /*68a0*/  LD.E.U8 R0, desc[UR4][R84.64+0x1b3] ;  /* 0x0001b30454007980 */ /* 0x000ee8000c101100 */
[----:B------:R1:W5:Y:S04]  /*68b0*/  LD.E.64 R32, desc[UR4][R84.64+0x148] ;  /* 0x0001480454207980 */ /* 0x000368000c101b00 */
[----:B------:R1:W5:Y:S01]  /*68c0*/  LD.E.64 R30, desc[UR4][R84.64+0x150] ;  /* 0x00015004541e7980 */ /* 0x000362000c101b00 */
[----:B--2---:R-:W-:-:S04]  /*68d0*/  ISETP.NE.U32.AND P1, PT, R4, RZ, PT ;  /* 0x000000ff0400720c */ /* 0x004fc80003f25070 */
[----:B------:R-:W-:-:S13]  /*68e0*/  ISETP.NE.AND.EX P1, PT, R5, RZ, PT, P1 ;  /* 0x000000ff0500720c */ /* 0x000fda0003f25310 */
[----:B------:R-:W-:Y:S01]  /*68f0*/  @P1 IADD3 R66, P0, PT, R4, R66, RZ ;  /* 0x0000004204421210 */ /* 0x000fe20007f1e0ff */
[----:B------:R-:W-:-:S04]  /*6900*/  IMAD.MOV.U32 R4, RZ, RZ, RZ ;  /* 0x000000ffff047224 */ /* 0x000fc800078e00ff */
[----:B------:R-:W-:-:S05]  /*6910*/  @P1 IMAD.X R67, R5, 0x1, R64, P0 ;  /* 0x0000000105431824 */ /* 0x000fca00000e0640 */
        /* <DEDUP_REMOVED lines=70> */
.L_x_7095:
[----:B------:R-:W-:Y:S05]  /*6d80*/  BSYNC.RECONVERGENT B0 ;  /* 0x0000000000007941 */ /* 0x000fea0003800200 */
.L_x_7094:
[----:B-----5:R-:W-:Y:S01]  /*6d90*/  IMAD.MOV.U32 R6, RZ, RZ, R18 ;  /* 0x000000ffff067224 */ /* 0x020fe200078e0012 */
[----:B------:R-:W-:Y:S01]  /*6da0*/  MOV R4, R16 ;  /* 0x0000001000047202 */ /* 0x000fe20000000f00 */
[----:B------:R-:W-:Y:S01]  /*6db0*/  IMAD.MOV.U32 R7, RZ, RZ, R19 ;  /* 0x000000ffff077224 */ /* 0x000fe200078e0013 */
[----:B------:R-:W-:Y:S02]  /*6dc0*/  MOV R5, R17 ;  /* 0x0000001100057202 */ /* 0x000fe40000000f00 */
.L_x_7093:
[----:B------:R-:W-:Y:S05]  /*6dd0*/  BSYNC.RECONVERGENT B1 ;  /* 0x0000000000017941 */ /* 0x000fea0003800200 */
.L_x_7092:
        /* <DEDUP_REMOVED lines=47> */
.L_x_7099:
[----:B------:R-:W-:Y:S05]  /*70d0*/  BSYNC.RECONVERGENT B0 ;  /* 0x0000000000007941 */ /* 0x000fea0003800200 */
.L_x_7098:
[----:B-----5:R1:W-:Y:S02]  /*70e0*/  STS.128 [R55+0x1000], R16 ;  /* 0x0010001037007388 */ /* 0x0203e40000000c00 */
.L_x_7097:
[----:B------:R-:W-:Y:S05]  /*70f0*/  BSYNC.RECONVERGENT B1 ;  /* 0x0000000000017941 */ /* 0x000fea0003800200 */
.L_x_7096:
        /* <DEDUP_REMOVED lines=45> */
.L_x_7101:
[----:B------:R-:W-:Y:S05]  /*73d0*/  BSYNC.RECONVERGENT B0 ;  /* 0x0000000000007941 */ /* 0x000fea0003800200 */
.L_x_7100:
[----:B-----5:R1:W-:Y:S02]  /*73e0*/  STS.128 [R55+0x2000], R16 ;  /* 0x0020001037007388 */ /* 0x0203e40000000c00 */
.L_x_7091:
[----:B------:R-:W-:Y:S05]  /*73f0*/  BSYNC.RECONVERGENT B2 ;  /* 0x0000000000027941 */ /* 0x000fea0003800200 */
.L_x_7090:
        /* <DEDUP_REMOVED lines=51> */
.L_x_7105:
[----:B------:R-:W-:Y:S05]  /*7730*/  BSYNC.RECONVERGENT B0 ;  /* 0x0000000000007941 */ /* 0x000fea0003800200 */
.L_x_7104:
[----:B-----5:R1:W-:Y:S02]  /*7740*/  STS.128 [R55+0x800], R16 ;  /* 0x0008001037007388 */ /* 0x0203e40000000c00 */
.L_x_7103:
[----:B------:R-:W-:Y:S05]  /*7750*/  BSYNC.RECONVERGENT B1 ;  /* 0x0000000000017941 */ /* 0x000fea0003800200 */
.L_x_7102:
        /* <DEDUP_REMOVED lines=46> */
.L_x_7109:
[----:B------:R-:W-:Y:S05]  /*7a40*/  BSYNC.RECONVERGENT B0 ;  /* 0x0000000000007941 */ /* 0x000fea0003800200 */
.L_x_7108:
[----:B-----5:R1:W-:Y:S02]  /*7a50*/  STS.128 [R55+0x1800], R16 ;  /* 0x0018001037007388 */ /* 0x0203e40000000c00 */
.L_x_7107:
[----:B------:R-:W-:Y:S05]  /*7a60*/  BSYNC.RECONVERGENT B1 ;  /* 0x0000000000017941 */ /* 0x000fea0003800200 */
.L_x_7106:
        /* <DEDUP_REMOVED lines=9> */
[C---:B-----5:R-:W-:Y:S02]  /*7b00*/  SHF.L.U32 R6, R17.reuse, 0x10, RZ ;  /* 0x0000001011067819 */ /* 0x060fe400000006ff */
[----:B------:R-:W-:Y:S02]  /*7b10*/  LOP3.LUT R0, R17, 0xffff0000, RZ, 0xc0, !PT ;  /* 0xffff000011007812 */ /* 0x000fe400078ec0ff */
[C---:B------:R-:W-:Y:S02]  /*7b20*/  SHF.L.U32 R25, R19.reuse, 0x10, RZ ;  /* 0x0000001013197819 */ /* 0x040fe400000006ff */
[----:B------:R-:W-:-:S02]  /*7b30*/  LOP3.LUT R19, R19, 0xffff0000, RZ, 0xc0, !PT ;  /* 0xffff000013137812 */ /* 0x000fc400078ec0ff */
[C---:B------:R-:W-:Y:S02]  /*7b40*/  SHF.L.U32 R7, R16.reuse, 0x10, RZ ;  /* 0x0000001010077819 */ /* 0x040fe400000006ff */
[----:B------:R-:W-:Y:S01]  /*7b50*/  LOP3.LUT R24, R16, 0xffff0000, RZ, 0xc0, !PT ;  /* 0xffff000010187812 */ /* 0x000fe200078ec0ff */
[C---:B------:R-:W-:Y:S01]  /*7b60*/  IMAD.U32 R16, R18.reuse, 0x10000, RZ ;  /* 0x0001000012107824 */ /* 0x040fe200078e00ff */
[----:B---3--:R-:W-:Y:S02]  /*7b70*/  LOP3.LUT R20, R18, 0xffff0000, RZ, 0xc0, !PT ;  /* 0xffff000012147812 */ /* 0x008fe400078ec0ff */
[----:B--2---:R-:W-:Y:S02]  /*7b80*/  LOP3.LUT R15, R2, 0xffff0000, RZ, 0xc0, !PT ;  /* 0xffff0000020f7812 */ /* 0x004fe400078ec0ff */
[C---:B------:R-:W-:Y:S01]  /*7b90*/  LOP3.LUT R8, R3.reuse, 0xffff0000, RZ, 0xc0, !PT ;  /* 0xffff000003087812 */ /* 0x040fe200078ec0ff */
[----:B------:R-:W-:Y:S01]  /*7ba0*/  IMAD.U32 R3, R3, 0x10000, RZ ;  /* 0x0001000003037824 */ /* 0x000fe200078e00ff */
[----:B----4-:R-:W-:Y:S01]  /*7bb0*/  LOP3.LUT R17, R4, 0xffff0000, RZ, 0xc0, !PT ;  /* 0xffff000004117812 */ /* 0x010fe200078ec0ff */
[----:B------:R-:W-:Y:S01]  /*7bc0*/  FMUL.FTZ R11, R0, R15 ;  /* 0x0000000f000b7220 */ /* 0x000fe20000410000 */
        /* <DEDUP_REMOVED lines=10> */
[----:B------:R-:W-:Y:S01]  /*7c70*/  FMUL.FTZ R17, R24, R4 ;  /* 0x0000000418117220 */ /* 0x000fe20000410000 */
        /* <DEDUP_REMOVED lines=13> */
.L_x_7111:
[----:B------:R-:W-:Y:S05]  /*7d50*/  BSYNC.RECONVERGENT B0 ;  /* 0x0000000000007941 */ /* 0x000fea0003800200 */
.L_x_7110:
[----:B-----5:R1:W-:Y:S01]  /*7d60*/  STS.128 [R55+0x2800], R16 ;  /* 0x0028001037007388 */ /* 0x0203e20000000c00 */
[----:B------:R-:W-:Y:S05]  /*7d70*/  BRA `(.L_x_7087) ;  /* 0x00000020007c7947 */ /* 0x000fea0003800000 */
.L_x_7089:
        /* <DEDUP_REMOVED lines=95> */
.L_x_7116:
[----:B------:R-:W-:Y:S05]  /*8370*/  BSYNC.RECONVERGENT B0 ;  /* 0x0000000000007941 */ /* 0x000fea0003800200 */
.L_x_7115:
[----:B------:R-:W-:Y:S05]  /*8380*/  BSYNC.RECONVERGENT B1 ;  /* 0x0000000000017941 */ /* 0x000fea0003800200 */
.L_x_7114:
        /* <DEDUP_REMOVED lines=86> */
.L_x_7120:
[----:B------:R-:W-:Y:S05]  /*88f0*/  BSYNC.RECONVERGENT B0 ;  /* 0x0000000000007941 */ /* 0x000fea0003800200 */
.L_x_7119:
[----:B-----5:R1:W-:Y:S02]  /*8900*/  STS.128 [R55+0x1000], R24 ;  /* 0x0010001837007388 */ /* 0x0203e40000000c00 */
.L_x_7118:
[----:B------:R-:W-:Y:S05]  /*8910*/  BSYNC.RECONVERGENT B1 ;  /* 0x0000000000017941 */ /* 0x000fea0003800200 */
.L_x_7117:
        /* <DEDUP_REMOVED lines=84> */
.L_x_7122:
[----:B------:R-:W-:Y:S05]  /*8e60*/  BSYNC.RECONVERGENT B0 ;  /* 0x0000000000007941 */ /* 0x000fea0003800200 */
.L_x_7121:
[----:B-----5:R1:W-:Y:S02]  /*8e70*/  STS.128 [R55+0x2000], R24 ;  /* 0x0020001837007388 */ /* 0x0203e40000000c00 */
.L_x_7113:
[----:B------:R-:W-:Y:S05]  /*8e80*/  BSYNC.RECONVERGENT B2 ;  /* 0x0000000000027941 */ /* 0x000fea0003800200 */
.L_x_7112:
        /* <DEDUP_REMOVED lines=91> */
.L_x_7126:
[----:B------:R-:W-:Y:S05]  /*9440*/  BSYNC.RECONVERGENT B0 ;  /* 0x0000000000007941 */ /* 0x000fea0003800200 */
.L_x_7125:
[----:B-----5:R1:W-:Y:S02]  /*9450*/  STS.128 [R55+0x800], R24 ;  /* 0x0008001837007388 */ /* 0x0203e40000000c00 */
.L_x_7124:
[----:B------:R-:W-:Y:S05]  /*9460*/  BSYNC.RECONVERGENT B1 ;  /* 0x0000000000017941 */ /* 0x000fea0003800200 */
.L_x_7123:
        /* <DEDUP_REMOVED lines=86> */
.L_x_7130:
[----:B------:R-:W-:Y:S05]  /*99d0*/  BSYNC.RECONVERGENT B0 ;  /* 0x0000000000007941 */ /* 0x000fea0003800200 */
.L_x_7129:
[----:B-----5:R1:W-:Y:S02]  /*99e0*/  STS.128 [R55+0x1800], R24 ;  /* 0x0018001837007388 */ /* 0x0203e40000000c00 */
.L_x_7128:
[----:B------:R-:W-:Y:S05]  /*99f0*/  BSYNC.RECONVERGENT B1 ;  /* 0x0000000000017941 */ /* 0x000fea0003800200 */
.L_x_7127:
        /* <DEDUP_REMOVED lines=15> */
[----:B------:R-:W-:Y:S02]  /*9af0*/  SHF.L.U64.HI R11, R2, 0x1, R11 ;  /* 0x00000001020b7819 */ /* 0x000fe4000001020b */
[----:B------:R-:W-:-:S03]  /*9b00*/  IADD3 R20, P0, PT, R30, R3, RZ ;  /* 0x000000031e147210 */ /* 0x000fc60007f1e0ff */
[----:B------:R-:W2:Y:S01]  /*9b10*/  LD.E.128 R16, desc[UR4][R16.64+0x80] ;  /* 0x0000800410107980 */ /* 0x000ea2000c101d00 */
[----:B------:R-:W-:Y:S02]  /*9b20*/  IADD3.X R21, PT, PT, R31, R11, RZ, P0, !PT ;  /* 0x0000000b1f157210 */ /* 0x000fe400007fe4ff */
[----:B-1----:R-:W-:-:S04]  /*9b30*/  IADD3 R24, P0, PT, R32, R3, RZ ;  /* 0x0000000320187210 */ /* 0x002fc80007f1e0ff */
        /* <DEDUP_REMOVED lines=15> */
[C---:B------:R-:W-:Y:S02]  /*9c30*/  SHF.L.U32 R14, R16.reuse, 0x10, RZ ;  /* 0x00000010100e7819 */ /* 0x040fe400000006ff */
[----:B------:R-:W-:Y:S01]  /*9c40*/  LOP3.LUT R7, R16, 0xffff0000, RZ, 0xc0, !PT ;  /* 0xffff000010077812 */ /* 0x000fe200078ec0ff */
[----:B------:R-:W-:Y:S01]  /*9c50*/  IMAD.U32 R16, R19, 0x10000, RZ ;  /* 0x0001000013107824 */ /* 0x000fe200078e00ff */
[C---:B----4-:R-:W-:Y:S02]  /*9c60*/  SHF.L.U32 R31, R20.reuse, 0x10, RZ ;  /* 0x00000010141f7819 */ /* 0x050fe400000006ff */
[----:B------:R-:W-:-:S02]  /*9c70*/  LOP3.LUT R18, R20, 0xffff0000, RZ, 0xc0, !PT ;  /* 0xffff000014127812 */ /* 0x000fc400078ec0ff */
[----:B------:R-:W-:Y:S01]  /*9c80*/  LOP3.LUT R30, R19, 0xffff0000, RZ, 0xc0, !PT ;  /* 0xffff0000131e7812 */ /* 0x000fe200078ec0ff */
[C---:B------:R-:W-:Y:S01]  /*9c90*/  IMAD.U32 R19, R21.reuse, 0x10000, RZ ;  /* 0x0001000015137824 */ /* 0x040fe200078e00ff */
[----:B------:R-:W-:Y:S01]  /*9ca0*/  LOP3.LUT R20, R22, 0xffff0000, RZ, 0xc0, !PT ;  /* 0xffff000016147812 */ /* 0x000fe200078ec0ff */
[----:B------:R-:W-:Y:S01]  /*9cb0*/  @P1 FADD.FTZ R18, -R18, -RZ ;  /* 0x800000ff12121221 */ /* 0x000fe20000010100 */
[----:B------:R-:W-:Y:S01]  /*9cc0*/  LOP3.LUT R32, R21, 0xffff0000, RZ, 0xc0, !PT ;  /* 0xffff000015207812 */ /* 0x000fe200078ec0ff */
[----:B------:R-:W-:Y:S01]  /*9cd0*/  @P1 FADD.FTZ R19, -R19, -RZ ;  /* 0x800000ff13131221 */ /* 0x000fe20000010100 */
[----:B------:R-:W-:Y:S02]  /*9ce0*/  IMAD.U32 R21, R23, 0x10000, RZ ;  /* 0x0001000017157824 */ /* 0x000fe400078e00ff */
[----:B------:R-:W-:Y:S01]  /*9cf0*/  @P1 FADD.FTZ R20, -R20, -RZ ;  /* 0x800000ff14141221 */ /* 0x000fe20000010100 */
[----:B------:R-:W-:Y:S01]  /*9d00*/  SHF.L.U32 R33, R22, 0x10, RZ ;  /* 0x0000001016217819 */ /* 0x000fe200000006ff */
[----:B------:R-:W-:Y:S01]  /*9d10*/  @P1 FADD.FTZ R31, -R31, -RZ ;  /* 0x800000ff1f1f1221 */ /* 0x000fe20000010100 */
[----:B------:R-:W-:Y:S01]  /*9d20*/  LOP3.LUT R23, R23, 0xffff0000, RZ, 0xc0, !PT ;  /* 0xffff000017177812 */ /* 0x000fe200078ec0ff */
[----:B------:R-:W-:Y:S01]  /*9d30*/  @P1 FADD.FTZ R32, -R32, -RZ ;  /* 0x800000ff20201221 */ /* 0x000fe20000010100 */
[----:B------:R-:W-:Y:S01]  /*9d40*/  FMUL.FTZ R7, R7, R18 ;  /* 0x0000001207077220 */ /* 0x000fe20000410000 */
[----:B------:R-:W-:Y:S01]  /*9d50*/  FMUL.FTZ R6, R6, R19 ;  /* 0x0000001306067220 */ /* 0x000fe20000410000 */
[----:B------:R-:W-:Y:S01]  /*9d60*/  FMUL.FTZ R20, R17, R20 ;  /* 0x0000001411147220 */ /* 0x000fe20000410000 */
[C---:B---3--:R-:W-:Y:S01]  /*9d70*/  SHF.L.U32 R19, R24.reuse, 0x10, RZ ;  /* 0x0000001018137819 */ /* 0x048fe200000006ff */
[----:B------:R-:W-:Y:S01]  /*9d80*/  IMAD.U32 R17, R25, 0x10000, RZ ;  /* 0x0001000019117824 */ /* 0x000fe200078e00ff */
[----:B------:R-:W-:Y:S01]  /*9d90*/  LOP3.LUT R18, R24, 0xffff0000, RZ, 0xc0, !PT ;  /* 0xffff000018127812 */ /* 0x000fe200078ec0ff */
[----:B------:R-:W-:Y:S01]  /*9da0*/  FMUL.FTZ R14, R14, R31 ;  /* 0x0000001f0e0e7220 */ /* 0x000fe20000410000 */
[----:B------:R-:W-:Y:S01]  /*9db0*/  @P1 FADD.FTZ R21, -R21, -RZ ;  /* 0x800000ff15151221 */ /* 0x000fe20000010100 */
[----:B------:R-:W-:Y:S01]  /*9dc0*/  LOP3.LUT R25, R25, 0xffff0000, RZ, 0xc0, !PT ;  /* 0xffff000019197812 */ /* 0x000fe200078ec0ff */
[----:B------:R-:W-:Y:S01]  /*9dd0*/  FMUL.FTZ R29, R29, R32 ;  /* 0x000000201d1d7220 */ /* 0x000fe20000410000 */
[----:B------:R-:W-:Y:S01]  /*9de0*/  @P1 FADD.FTZ R33, -R33, -RZ ;  /* 0x800000ff21211221 */ /* 0x000fe20000010100 */
[----:B------:R-:W-:Y:S01]  /*9df0*/  @P1 FADD.FTZ R23, -R23, -RZ ;  /* 0x800000ff17171221 */ /* 0x000fe20000010100 */
[----:B------:R-:W-:Y:S01]  /*9e00*/  SHF.L.U32 R24, R26, 0x10, RZ ;  /* 0x000000101a187819 */ /* 0x000fe200000006ff */
[----:B------:R-:W-:Y:S01]  /*9e10*/  FMUL.FTZ R16, R16, R21 ;  /* 0x0000001510107220 */ /* 0x000fe20000410000 */
[----:B------:R-:W-:Y:S01]  /*9e20*/  LOP3.LUT R22, R26, 0xffff0000, RZ, 0xc0, !PT ;  /* 0xffff00001a167812 */ /* 0x000fe200078ec0ff */
[----:B------:R-:W-:Y:S01]  /*9e30*/  FFMA.FTZ R3, R3, R19, R14 ;  /* 0x0000001303037223 */ /* 0x000fe2000001000e */
[C---:B------:R-:W-:Y:S01]  /*9e40*/  LOP3.LUT R26, R27.reuse, 0xffff0000, RZ, 0xc0, !PT ;  /* 0xffff00001b1a7812 */ /* 0x040fe200078ec0ff */
[----:B------:R-:W-:Y:S01]  /*9e50*/  FFMA.FTZ R2, R2, R18, R7 ;  /* 0x0000001202027223 */ /* 0x000fe20000010007 */
[----:B------:R-:W-:Y:S01]  /*9e60*/  FMUL.FTZ R33, R28, R33 ;  /* 0x000000211c217220 */ /* 0x000fe20000410000 */
        /* <DEDUP_REMOVED lines=8> */
[----:B------:R-:W-:Y:S02]  /*9ef0*/  F2FP.BF16.F32.PACK_AB R2, R2, R3 ;  /* 0x000000030202723e */ /* 0x000fe400000010ff */
[----:B------:R-:W-:Y:S02]  /*9f00*/  F2FP.BF16.F32.PACK_AB R3, R25, R6 ;  /* 0x000000061903723e */ /* 0x000fe400000010ff */
[----:B------:R-:W-:-:S02]  /*9f10*/  F2FP.BF16.F32.PACK_AB R6, R5, R8 ;  /* 0x000000080506723e */ /* 0x000fc400000010ff */
[----:B------:R-:W-:Y:S01]  /*9f20*/  F2FP.BF16.F32.PACK_AB R7, R4, R15 ;  /* 0x0000000f0407723e */ /* 0x000fe200000010ff */
[----:B------:R-:W-:Y:S01]  /*9f30*/  IMAD.MOV.U32 R5, RZ, RZ, R3 ;  /* 0x000000ffff057224 */ /* 0x000fe200078e0003 */
[----:B------:R-:W-:Y:S02]  /*9f40*/  MOV R4, R2 ;  /* 0x0000000200047202 */ /* 0x000fe40000000f00 */
.L_x_7132:
[----:B------:R-:W-:Y:S05]  /*9f50*/  BSYNC.RECONVERGENT B0 ;  /* 0x0000000000007941 */ /* 0x000fea0003800200 */
.L_x_7131:
[----:B-----5:R1:W-:Y:S02]  /*9f60*/  STS.128 [R55+0x2800], R4 ;  /* 0x0028000437007388 */ /* 0x0203e40000000c00 */
.L_x_7087:
[----:B------:R-:W-:Y:S05]  /*9f70*/  BSYNC.RECONVERGENT B3 ;  /* 0x0000000000037941 */ /* 0x000fea0003800200 */
.L_x_7082:
[----:B------:R-:W-:Y:S01]  /*9f80*/  IMAD R0, R86, -0x40, R61 ;  /* 0xffffffc056007824 */ /* 0x000fe200078e023d */
[----:B------:R-:W-:Y:S04]  /*9f90*/  BSSY.RECONVERGENT B0, `(.L_x_7133) ;  /* 0x000001a000007945 */ /* 0x000fe80003800200 */
[----:B-1--4-:R-:W-:-:S04]  /*9fa0*/  IADD3 R3, PT, PT, R0, 0x40, RZ ;  /* 0x0000004000037810 */ /* 0x012fc80007ffe0ff */
        /* <DEDUP_REMOVED lines=23> */
.L_x_7135:
[----:B------:R4:W-:Y:S02]  /*a120*/  STS.128 [R55+0x5000], RZ ;  /* 0x005000ff37007388 */ /* 0x0009e40000000c00 */
.L_x_7134:
[----:B------:R-:W-:Y:S05]  /*a130*/  BSYNC.RECONVERGENT B0 ;  /* 0x0000000000007941 */ /* 0x000fea0003800200 */
.L_x_7133:
        /* <DEDUP_REMOVED lines=24> */
.L_x_7138:
[----:B------:R3:W-:Y:S02]  /*a2c0*/  STS.128 [R55+0x5800], RZ ;  /* 0x005800ff37007388 */ /* 0x0007e40000000c00 */
.L_x_7137:
[----:B------:R-:W-:Y:S05]  /*a2d0*/  BSYNC.RECONVERGENT B0 ;  /* 0x0000000000007941 */ /* 0x000fea0003800200 */
.L_x_7136:
[----:B------:R-:W0:Y:S01]  /*a2e0*/  LDGDEPBAR ;  /* 0x00000000000079af */ /* 0x000e220000000000 */
[----:B------:R-:W-:Y:S01]  /*a2f0*/  BSSY.RECONVERGENT B0, `(.L_x_7139) ;  /* 0x000001c000007945 */ /* 0x000fe20003800200 */
[----:B------:R-:W-:-:S04]  /*a300*/  DEPBAR.LE SB0, 0x0 ;  /* 0x000080000000791a */ /* 0x000fc80000000000 */
[----:B------:R-:W-:Y:S06]  /*a310*/  BAR.SYNC.DEFER_BLOCKING 0x0 ;  /* 0x0000000000007b1d */ /* 0x000fec0000010000 */
[----:B------:R-:W-:Y:S05]  /*a320*/  @P3 BRA `(.L_x_7140) ;  /* 0x0000000000543947 */ /* 0x000fea0003800000 */
[-C--:B------:R-:W-:Y:S02]  /*a330*/  ISETP.GE.AND P1, PT, R12, R126.reuse, PT ;  /* 0x0000007e0c00720c */ /* 0x080fe40003f26270 */
        /* <DEDUP_REMOVED lines=18> */
.L_x_7141:
[----:B------:R1:W-:Y:S01]  /*a460*/  STS.128 [R55+0x8000], RZ ;  /* 0x008000ff37007388 */ /* 0x0003e20000000c00 */
[----:B------:R-:W-:Y:S05]  /*a470*/  BRA `(.L_x_7142) ;  /* 0x00000000000c7947 */ /* 0x000fea0003800000 */
.L_x_7140:
[----:B------:R1:W-:Y:S04]  /*a480*/  STS.128 [R55+0x6000], RZ ;  /* 0x006000ff37007388 */ /* 0x0003e80000000c00 */
[----:B------:R1:W-:Y:S04]  /*a490*/  STS.128 [R55+0x7000], RZ ;  /* 0x007000ff37007388 */ /* 0x0003e80000000c00 */
[----:B------:R1:W-:Y:S02]  /*a4a0*/  STS.128 [R55+0x8000], RZ ;  /* 0x008000ff37007388 */ /* 0x0003e40000000c00 */
.L_x_7142:
[----:B------:R-:W-:Y:S05]  /*a4b0*/  BSYNC.RECONVERGENT B0 ;  /* 0x0000000000007941 */ /* 0x000fea0003800200 */
.L_x_7139:
        /* <DEDUP_REMOVED lines=27> */
.L_x_7145:
[----:B------:R1:W-:Y:S02]  /*a670*/  STS.128 [R55+0x8800], RZ ;  /* 0x008800ff37007388 */ /* 0x0003e40000000c00 */
.L_x_7144:
[----:B------:R-:W-:Y:S05]  /*a680*/  BSYNC.RECONVERGENT B0 ;  /* 0x0000000000007941 */ /* 0x000fea0003800200 */
.L_x_7143:
[----:B------:R-:W-:Y:S01]  /*a690*/  SHF.R.U32.HI R113, RZ, 0x1, R60 ;  /* 0x00000001ff717819 */ /* 0x000fe2000001163c */
[C---:B-1----:R-:W-:Y:S01]  /*a6a0*/  IMAD.SHL.U32 R2, R60.reuse, 0x10, RZ ;  /* 0x000000103c027824 */ /* 0x042fe200078e00ff */
[C---:B------:R-:W-:Y:S01]  /*a6b0*/  LOP3.LUT P0, RZ, R60.reuse, 0x4, RZ, 0xc0, !PT ;  /* 0x000000043cff7812 */ /* 0x040fe2000780c0ff */
[----:B-----5:R-:W-:Y:S01]  /*a6c0*/  IMAD.SHL.U32 R11, R60, 0x20, RZ ;  /* 0x000000203c0b7824 */ /* 0x020fe200078e00ff */
[----:B------:R-:W-:Y:S01]  /*a6d0*/  LOP3.LUT R0, R113, 0x8, RZ, 0xc0, !PT ;  /* 0x0000000871007812 */ /* 0x000fe200078ec0ff */
[----:B------:R-:W0:Y:S01]  /*a6e0*/  LDGDEPBAR ;  /* 0x00000000000079af */ /* 0x000e220000000000 */
[----:B------:R-:W-:Y:S01]  /*a6f0*/  LOP3.LUT R114, R2, 0x3e00, RZ, 0xc0, !PT ;  /* 0x00003e0002727812 */ /* 0x000fe200078ec0ff */
[----:B------:R-:W-:Y:S01]  /*a700*/  BSSY.RECONVERGENT B1, `(.L_x_7146) ;  /* 0x0000116000017945 */ /* 0x000fe20003800200 */
[----:B------:R-:W-:Y:S02]  /*a710*/  LOP3.LUT R3, R11, 0xc0, RZ, 0xc0, !PT ;  /* 0x000000c00b037812 */ /* 0x000fe400078ec0ff */
[----:B---3--:R-:W-:-:S02]  /*a720*/  LOP3.LUT R5, R0, 0xc0, R11, 0xf8, !PT ;  /* 0x000000c000057812 */ /* 0x008fc400078ef80b */
[----:B------:R-:W-:Y:S02]  /*a730*/  LOP3.LUT R2, R2, 0x100, RZ, 0xc0, !PT ;  /* 0x0000010002027812 */ /* 0x000fe400078ec0ff */
[--C-:B------:R-:W-:Y:S02]  /*a740*/  LOP3.LUT R4, R114, 0x20, R11.reuse, 0xf8, !PT ;  /* 0x0000002072047812 */ /* 0x100fe400078ef80b */
[----:B------:R-:W-:Y:S02]  /*a750*/  LOP3.LUT R3, R3, 0x8, R60, 0xf8, !PT ;  /* 0x0000000803037812 */ /* 0x000fe400078ef83c */
[----:B------:R-:W-:Y:S02]  /*a760*/  LOP3.LUT R0, R5, 0x18, R112, 0x78, !PT ;  /* 0x0000001805007812 */ /* 0x000fe400078e7870 */
[--C-:B------:R-:W-:Y:S02]  /*a770*/  LOP3.LUT R2, R2, 0x20, R11.reuse, 0xf8, !PT ;  /* 0x0000002002027812 */ /* 0x100fe400078ef80b */
[----:B------:R-:W-:-:S02]  /*a780*/  LOP3.LUT R5, R4, 0x100, R11, 0xf8, !PT ;  /* 0x0000010004057812 */ /* 0x000fc400078ef80b */
[----:B------:R-:W-:Y:S02]  /*a790*/  LOP3.LUT R3, R3, 0x18, R112, 0x78, !PT ;  /* 0x0000001803037812 */ /* 0x000fe400078e7870 */
[----:B------:R-:W-:Y:S02]  /*a7a0*/  LOP3.LUT R5, R5, R0, RZ, 0xfc, !PT ;  /* 0x0000000005057212 */ /* 0x000fe400078efcff */
[----:B------:R-:W-:Y:S02]  /*a7b0*/  LOP3.LUT R3, R2, R3, RZ, 0xfc, !PT ;  /* 0x0000000302037212 */ /* 0x000fe400078efcff */
[----:B------:R-:W-:Y:S01]  /*a7c0*/  LEA R129, R86, 0xffffffc0, 0x6 ;  /* 0xffffffc056817811 */ /* 0x000fe200078e30ff */
[--C-:B------:R-:W-:Y:S02]  /*a7d0*/  IMAD R52, R5, 0x2, R54.reuse ;  /* 0x0000000205347824 */ /* 0x100fe400078e0236 */
[----:B------:R-:W-:Y:S02]  /*a7e0*/  IMAD R14, R3, 0x2, R54 ;  /* 0x00000002030e7824 */ /* 0x000fe400078e0236 */
[----:B------:R-:W-:Y:S01]  /*a7f0*/  IMAD.MOV.U32 R3, RZ, RZ, 0x20 ;  /* 0x00000020ff037424 */ /* 0x000fe200078e00ff */
[----:B------:R-:W-:Y:S04]  /*a800*/  LDSM.16.M88.4 R48, [R52] ;  /* 0x000000003430783b */ /* 0x000fe80000000200 */
[----:B------:R-:W1:Y:S01]  /*a810*/  LDSM.16.M88.4 R20, [R14+0x3000] ;  /* 0x003000000e14783b */ /* 0x000e620000000200 */
[----:B------:R-:W-:-:S03]  /*a820*/  SEL R3, R3, 0xffffffe0, !P0 ;  /* 0xffffffe003037807 */ /* 0x000fc60004000000 */
[----:B------:R-:W3:Y:S02]  /*a830*/  LDSM.16.M88.4 R72, [R14+0x3400] ;  /* 0x003400000e48783b */ /* 0x000ee40000000200 */
[--C-:B------:R-:W-:Y:S02]  /*a840*/  IMAD.IADD R8, R52, 0x1, R3.reuse ;  /* 0x0000000134087824 */ /* 0x100fe400078e0203 */
[----:B------:R-:W2:Y:S01]  /*a850*/  LDSM.16.M88.4 R64, [R14+0x3800] ;  /* 0x003800000e40783b */ /* 0x000ea20000000200 */
[----:B------:R-:W-:-:S03]  /*a860*/  IMAD.IADD R2, R14, 0x1, R3 ;  /* 0x000000010e027824 */ /* 0x000fc600078e0203 */
[----:B------:R-:W4:Y:S04]  /*a870*/  LDSM.16.M88.4 R28, [R14+0x3c00] ;  /* 0x003c00000e1c783b */ /* 0x000f280000000200 */
[----:B------:R-:W-:Y:S04]  /*a880*/  LDSM.16.M88.4 R16, [R8] ;  /* 0x000000000810783b */ /* 0x000fe80000000200 */
[----:B------:R-:W4:Y:S04]  /*a890*/  LDSM.16.M88.4 R88, [R2+0x3000] ;  /* 0x003000000258783b */ /* 0x000f280000000200 */
[----:B------:R-:W4:Y:S04]  /*a8a0*/  LDSM.16.M88.4 R80, [R2+0x3400] ;  /* 0x003400000250783b */ /* 0x000f280000000200 */
[----:B------:R-:W4:Y:S04]  /*a8b0*/  LDSM.16.M88.4 R44, [R2+0x3800] ;  /* 0x00380000022c783b */ /* 0x000f280000000200 */
[----:B------:R-:W4:Y:S04]  /*a8c0*/  LDSM.16.M88.4 R40, [R2+0x3c00] ;  /* 0x003c00000228783b */ /* 0x000f280000000200 */
[----:B------:R-:W-:Y:S01]  /*a8d0*/  LDSM.16.M88.4 R4, [R52+0x1000] ;  /* 0x001000003404783b */ /* 0x000fe20000000200 */
[C---:B-1----:R-:W-:Y:S03]  /*a8e0*/  HMMA.16816.F32.BF16 R24, R48.reuse, R20, RZ ;  /* 0x000000143018723c */ /* 0x042fe600000418ff */
[----:B------:R-:W1:Y:S04]  /*a8f0*/  LDSM.16.M88.4 R36, [R14+0x4000] ;  /* 0x004000000e24783b */ /* 0x000e680000000200 */
[----:B------:R-:W-:Y:S01]  /*a900*/  LDSM.16.M88.4 R32, [R14+0x4400] ;  /* 0x004400000e20783b */ /* 0x000fe20000000200 */
[C---:B---3--:R-:W-:Y:S03]  /*a910*/  HMMA.16816.F32.BF16 R76, R48.reuse, R72, RZ ;  /* 0x00000048304c723c */ /* 0x048fe600000418ff */
[----:B------:R-:W-:Y:S04]  /*a920*/  LDSM.16.M88.4 R96, [R8+0x1000] ;  /* 0x001000000860783b */ /* 0x000fe80000000200 */
[----:B------:R-:W-:Y:S01]  /*a930*/  LDSM.16.M88.4 R100, [R2+0x4000] ;  /* 0x004000000264783b */ /* 0x000fe20000000200 */
[C---:B--2---:R-:W-:Y:S03]  /*a940*/  HMMA.16816.F32.BF16 R68, R48.reuse, R64, RZ ;  /* 0x000000403044723c */ /* 0x044fe600000418ff */
[----:B------:R-:W-:Y:S05]  /*a950*/  LDSM.16.M88.4 R92, [R2+0x4400] ;  /* 0x00440000025c783b */ /* 0x000fea0000000200 */
[C---:B------:R-:W-:Y:S08]  /*a960*/  HMMA.16816.F32.BF16 R20, R48.reuse, R22, RZ ;  /* 0x000000163014723c */ /* 0x040ff000000418ff */
[C---:B------:R-:W-:Y:S08]  /*a970*/  HMMA.16816.F32.BF16 R72, R48.reuse, R74, RZ ;  /* 0x0000004a3048723c */ /* 0x040ff000000418ff */
[C---:B------:R-:W-:Y:S08]  /*a980*/  HMMA.16816.F32.BF16 R64, R48.reuse, R66, RZ ;  /* 0x000000423040723c */ /* 0x040ff000000418ff */
[C---:B----4-:R-:W-:Y:S08]  /*a990*/  HMMA.16816.F32.BF16 R56, R48.reuse, R28, RZ ;  /* 0x0000001c3038723c */ /* 0x050ff000000418ff */
        /* <DEDUP_REMOVED lines=26> */
[----:B------:R-:W2:Y:S04]  /*ab40*/  LDSM.16.M88.4 R4, [R8+0x2000] ;  /* 0x002000000804783b */ /* 0x000ea80000000200 */
[----:B------:R-:W3:Y:S03]  /*ab50*/  LDSM.16.M88.4 R32, [R14+0x5800] ;  /* 0x005800000e20783b */ /* 0x000ee60000000200 */
[C---:B------:R-:W-:Y:S08]  /*ab60*/  HMMA.16816.F32.BF16 R24, R96.reuse, R100, R24 ;  /* 0x000000646018723c */ /* 0x040ff00000041818 */
[C---:B------:R-:W-:Y:S08]  /*ab70*/  HMMA.16816.F32.BF16 R20, R96.reuse, R102, R20 ;  /* 0x000000666014723c */ /* 0x040ff00000041814 */
[C---:B------:R-:W-:Y:S08]  /*ab80*/  HMMA.16816.F32.BF16 R56, R96.reuse, R80, R56 ;  /* 0x000000506038723c */ /* 0x040ff00000041838 */
[C---:B------:R-:W-:Y:S01]  /*ab90*/  HMMA.16816.F32.BF16 R80, R96.reuse, R82, R48 ;  /* 0x000000526050723c */ /* 0x040fe20000041830 */
[----:B------:R-:W3:Y:S07]  /*aba0*/  LDSM.16.M88.4 R48, [R2+0x5400] ;  /* 0x005400000230783b */ /* 0x000eee0000000200 */
[----:B------:R-:W-:Y:S08]  /*abb0*/  HMMA.16816.F32.BF16 R76, R96, R92, R76 ;  /* 0x0000005c604c723c */ /* 0x000ff0000004184c */
[C---:B----4-:R-:W-:Y:S08]  /*abc0*/  HMMA.16816.F32.BF16 R24, R44.reuse, R40, R24 ;  /* 0x000000282c18723c */ /* 0x050ff00000041818 */
[C---:B------:R-:W-:Y:S08]  /*abd0*/  HMMA.16816.F32.BF16 R20, R44.reuse, R42, R20 ;  /* 0x0000002a2c14723c */ /* 0x040ff00000041814 */
[C---:B-1----:R-:W-:Y:S08]  /*abe0*/  HMMA.16816.F32.BF16 R56, R44.reuse, R28, R56 ;  /* 0x0000001c2c38723c */ /* 0x042ff00000041838 */
[----:B------:R-:W-:Y:S01]  /*abf0*/  HMMA.16816.F32.BF16 R80, R44, R30, R80 ;  /* 0x0000001e2c50723c */ /* 0x000fe20000041850 */
[----:B------:R-:W1:Y:S07]  /*ac00*/  LDSM.16.M88.4 R28, [R2+0x5800] ;  /* 0x00580000021c783b */ /* 0x000e6e0000000200 */
[C---:B------:R-:W-:Y:S08]  /*ac10*/  HMMA.16816.F32.BF16 R64, R96.reuse, R90, R64 ;  /* 0x0000005a6040723c */ /* 0x040ff00000041840 */
[C---:B------:R-:W-:Y:S08]  /*ac20*/  HMMA.16816.F32.BF16 R68, R96.reuse, R88, R68 ;  /* 0x000000586044723c */ /* 0x040ff00000041844 */
[----:B------:R-:W-:Y:S08]  /*ac30*/  HMMA.16816.F32.BF16 R72, R96, R94, R72 ;  /* 0x0000005e6048723c */ /* 0x000ff00000041848 */
[----:B------:R-:W-:Y:S08]  /*ac40*/  HMMA.16816.F32.BF16 R76, R44, R36, R76 ;  /* 0x000000242c4c723c */ /* 0x000ff0000004184c */
[C---:B--2---:R-:W-:Y:S08]  /*ac50*/  HMMA.16816.F32.BF16 R24, R4.reuse, R16, R24 ;  /* 0x000000100418723c */ /* 0x044ff00000041818 */
[----:B------:R-:W-:Y:S01]  /*ac60*/  HMMA.16816.F32.BF16 R20, R4, R18, R20 ;  /* 0x000000120414723c */ /* 0x000fe20000041814 */
[----:B------:R2:W4:Y:S01]  /*ac70*/  LDSM.16.M88.4 R16, [R2+0x5c00] ;  /* 0x005c00000210783b */ /* 0x0005220000000200 */
[----:B------:R-:W-:-:S06]  /*ac80*/  DEPBAR.LE SB0, 0x0 ;  /* 0x000080000000791a */ /* 0x000fcc0000000000 */
[C---:B---3--:R-:W-:Y:S08]  /*ac90*/  HMMA.16816.F32.BF16 R64, R44.reuse, R34, R64 ;  /* 0x000000222c40723c */ /* 0x048ff00000041840 */
[----:B------:R-:W-:Y:S03]  /*aca0*/  HMMA.16816.F32.BF16 R68, R44, R32, R68 ;  /* 0x000000202c44723c */ /* 0x000fe60000041844 */
[----:B------:R-:W-:-:S05]  /*acb0*/  IMAD.SHL.U32 R32, R60, 0x2, RZ ;  /* 0x000000023c207824 */ /* 0x000fca00078e00ff */
[----:B------:R-:W-:Y:S01]  /*acc0*/  LOP3.LUT R32, R129, 0x6, R32, 0xf8, !PT ;  /* 0x0000000681207812 */ /* 0x000fe200078ef820 */
[----:B------:R-:W-:Y:S03]  /*acd0*/  HMMA.16816.F32.BF16 R72, R44, R38, R72 ;  /* 0x000000262c48723c */ /* 0x000fe60000041848 */
[C---:B------:R-:W-:Y:S02]  /*ace0*/  LOP3.LUT R8, R32.reuse, 0x8, RZ, 0xfc, !PT ;  /* 0x0000000820087812 */ /* 0x040fe400078efcff */
[----:B------:R-:W-:Y:S02]  /*acf0*/  LOP3.LUT R14, R32, 0x1, RZ, 0xfc, !PT ;  /* 0x00000001200e7812 */ /* 0x000fe400078efcff */
[----:B------:R-:W-:Y:S01]  /*ad00*/  ISETP.GE.AND P6, PT, R8, R61, PT ;  /* 0x0000003d0800720c */ /* 0x000fe20003fc6270 */
[----:B------:R-:W-:Y:S05]  /*ad10*/  HMMA.16816.F32.BF16 R76, R4, R48, R76 ;  /* 0x00000030044c723c */ /* 0x000fea000004184c */
[----:B------:R-:W-:-:S02]  /*ad20*/  LOP3.LUT R8, R32, 0x18, RZ, 0xfc, !PT ;  /* 0x0000001820087812 */ /* 0x000fc400078efcff */
[-C--:B------:R-:W-:Y:S02]  /*ad30*/  ISETP.GE.AND P1, PT, R32, R61.reuse, PT ;  /* 0x0000003d2000720c */ /* 0x080fe40003f26270 */
[-C--:B------:R-:W-:Y:S02]  /*ad40*/  ISETP.GE.AND P2, PT, R8, R61.reuse, PT ;  /* 0x0000003d0800720c */ /* 0x080fe40003f46270 */
[----:B------:R-:W-:Y:S01]  /*ad50*/  LOP3.LUT R8, R32, 0x19, RZ, 0xfc, !PT ;  /* 0x0000001920087812 */ /* 0x000fe200078efcff */
[----:B-1----:R-:W-:Y:S03]  /*ad60*/  HMMA.16816.F32.BF16 R64, R4, R30, R64 ;  /* 0x0000001e0440723c */ /* 0x002fe60000041840 */
[----:B------:R-:W-:Y:S02]  /*ad70*/  ISETP.GE.AND P0, PT, R14, R61, PT ;  /* 0x0000003d0e00720c */ /* 0x000fe40003f06270 */
[----:B------:R-:W-:-:S02]  /*ad80*/  LOP3.LUT R34, R32, 0x10, RZ, 0xfc, !PT ;  /* 0x0000001020227812 */ /* 0x000fc400078efcff */
[----:B------:R-:W-:Y:S02]  /*ad90*/  FSEL R26, R26, -INF , !P1 ;  /* 0xff8000001a1a7808 */ /* 0x000fe40004800000 */
[----:B------:R-:W-:Y:S01]  /*ada0*/  FSEL R24, R24, -INF , !P1 ;  /* 0xff80000018187808 */ /* 0x000fe20004800000 */
[----:B------:R-:W-:Y:S03]  /*adb0*/  HMMA.16816.F32.BF16 R72, R4, R50, R72 ;  /* 0x000000320448723c */ /* 0x000fe60000041848 */
[----:B------:R-:W-:Y:S02]  /*adc0*/  ISETP.GE.AND P1, PT, R8, R61, PT ;  /* 0x0000003d0800720c */ /* 0x000fe40003f26270 */
[----:B------:R-:W-:Y:S02]  /*add0*/  LOP3.LUT R14, R32, 0x11, RZ, 0xfc, !PT ;  /* 0x00000011200e7812 */ /* 0x000fe400078efcff */
[----:B------:R-:W-:-:S02]  /*ade0*/  FSEL R38, R25, -INF , !P0 ;  /* 0xff80000019267808 */ /* 0x000fc40004000000 */
[----:B------:R-:W-:Y:S01]  /*adf0*/  LOP3.LUT R8, R32, 0x21, RZ, 0xfc, !PT ;  /* 0x0000002120087812 */ /* 0x000fe200078efcff */
[C---:B------:R-:W-:Y:S03]  /*ae00*/  HMMA.16816.F32.BF16 R68, R4.reuse, R28, R68 ;  /* 0x0000001c0444723c */ /* 0x040fe60000041844 */
[----:B------:R-:W-:Y:S02]  /*ae10*/  ISETP.GE.AND P4, PT, R34, R61, PT ;  /* 0x0000003d2200720c */ /* 0x000fe40003f86270 */
[----:B------:R-:W-:Y:S02]  /*ae20*/  FSEL R25, R20, -INF , !P6 ;  /* 0xff80000014197808 */ /* 0x000fe40007000000 */
[C---:B------:R-:W-:Y:S02]  /*ae30*/  LOP3.LUT R36, R32.reuse, 0x9, RZ, 0xfc, !PT ;  /* 0x0000000920247812 */ /* 0x040fe400078efcff */
[C---:B--2---:R-:W-:Y:S01]  /*ae40*/  LOP3.LUT R2, R32.reuse, 0x20, RZ, 0xfc, !PT ;  /* 0x0000002020027812 */ /* 0x044fe200078efcff */
[----:B----4-:R-:W-:Y:S03]  /*ae50*/  HMMA.16816.F32.BF16 R56, R4, R16, R56 ;  /* 0x000000100438723c */ /* 0x010fe60000041838 */
[----:B------:R-:W-:-:S02]  /*ae60*/  LOP3.LUT R20, R32, 0x29, RZ, 0xfc, !PT ;  /* 0x0000002920147812 */ /* 0x000fc400078efcff */
[----:B------:R-:W-:Y:S02]  /*ae70*/  FSEL R15, R22, -INF , !P6 ;  /* 0xff800000160f7808 */ /* 0x000fe40007000000 */
[-C--:B------:R-:W-:Y:S02]  /*ae80*/  ISETP.GE.AND P3, PT, R14, R61.reuse, PT ;  /* 0x0000003d0e00720c */ /* 0x080fe40003f66270 */
[----:B------:R-:W-:Y:S01]  /*ae90*/  ISETP.GE.AND P6, PT, R8, R61, PT ;  /* 0x0000003d0800720c */ /* 0x000fe20003fc6270 */
[----:B------:R-:W-:Y:S03]  /*aea0*/  HMMA.16816.F32.BF16 R80, R4, R18, R80 ;  /* 0x000000120450723c */ /* 0x000fe60000041850 */
[----:B------:R-:W-:Y:S02]  /*aeb0*/  FSEL R14, R27, -INF , !P0 ;  /* 0xff8000001b0e7808 */ /* 0x000fe40004000000 */
[----:B------:R-:W-:-:S02]  /*aec0*/  FSEL R8, R78, -INF , !P4 ;  /* 0xff8000004e087808 */ /* 0x000fc40006000000 */
[----:B------:R-:W-:Y:S02]  /*aed0*/  FSEL R30, R76, -INF , !P4 ;  /* 0xff8000004c1e7808 */ /* 0x000fe40006000000 */
[-C--:B------:R-:W-:Y:S02]  /*aee0*/  ISETP.GE.AND P5, PT, R36, R61.reuse, PT ;  /* 0x0000003d2400720c */ /* 0x080fe40003fa6270 */
[-C--:B------:R-:W-:Y:S02]  /*aef0*/  ISETP.GE.AND P0, PT, R2, R61.reuse, PT ;  /* 0x0000003d0200720c */ /* 0x080fe40003f06270 */
[----:B------:R-:W-:Y:S02]  /*af00*/  ISETP.GE.AND P4, PT, R20, R61, PT ;  /* 0x0000003d1400720c */ /* 0x000fe40003f86270 */
[----:B------:R-:W-:Y:S02]  /*af10*/  LOP3.LUT R2, R32, 0x28, RZ, 0xfc, !PT ;  /* 0x0000002820027812 */ /* 0x000fe400078efcff */
[----:B------:R-:W-:-:S02]  /*af20*/  FSEL R22, R23, -INF , !P5 ;  /* 0xff80000017167808 */ /* 0x000fc40006800000 */
[----:B------:R-:W-:Y:S02]  /*af30*/  FSEL R40, R21, -INF , !P5 ;  /* 0xff80000015287808 */ /* 0x000fe40006800000 */
[----:B------:R-:W-:Y:S02]  /*af40*/  FSEL R110, R67, -INF , !P4 ;  /* 0xff800000436e7808 */ /* 0x000fe40006000000 */
[----:B------:R-:W-:Y:S02]  /*af50*/  FSEL R136, R65, -INF , !P4 ;  /* 0xff80000041887808 */ /* 0x000fe40006000000 */
[----:B------:R-:W-:Y:S02]  /*af60*/  ISETP.GE.AND P5, PT, R2, R61, PT ;  /* 0x0000003d0200720c */ /* 0x000fe40003fa6270 */
[----:B------:R-:W-:Y:S02]  /*af70*/  ISETP.NE.AND P4, PT, R86, 0x1, PT ;  /* 0x000000015600780c */ /* 0x000fe40003f85270 */
[----:B------:R-:W-:-:S02]  /*af80*/  LOP3.LUT R2, R32, 0x30, RZ, 0xfc, !PT ;  /* 0x0000003020027812 */ /* 0x000fc400078efcff */
[----:B------:R-:W-:Y:S02]  /*af90*/  FSEL R20, R79, -INF , !P3 ;  /* 0xff8000004f147808 */ /* 0x000fe40005800000 */
[----:B------:R-:W-:Y:S02]  /*afa0*/  FSEL R44, R77, -INF , !P3 ;  /* 0xff8000004d2c7808 */ /* 0x000fe40005800000 */
[----:B------:R-:W-:Y:S02]  /*afb0*/  ISETP.GE.AND P3, PT, R2, R61, PT ;  /* 0x0000003d0200720c */ /* 0x000fe40003f66270 */
[C---:B------:R-:W-:Y:S02]  /*afc0*/  LOP3.LUT R16, R32.reuse, 0x31, RZ, 0xfc, !PT ;  /* 0x0000003120107812 */ /* 0x040fe400078efcff */
[C---:B------:R-:W-:Y:S02]  /*afd0*/  LOP3.LUT R2, R32.reuse, 0x38, RZ, 0xfc, !PT ;  /* 0x0000003820027812 */ /* 0x040fe400078efcff */
[----:B------:R-:W-:-:S02]  /*afe0*/  LOP3.LUT R32, R32, 0x39, RZ, 0xfc, !PT ;  /* 0x0000003920207812 */ /* 0x000fc400078efcff */
[----:B------:R-:W-:Y:S02]  /*aff0*/  FSEL R36, R74, -INF , !P2 ;  /* 0xff8000004a247808 */ /* 0x000fe40005000000 */
[----:B------:R-:W-:Y:S02]  /*b000*/  FSEL R72, R72, -INF , !P2 ;  /* 0xff80000048487808 */ /* 0x000fe40005000000 */
[----:B------:R-:W-:Y:S02]  /*b010*/  ISETP.GE.AND P2, PT, R16, R61, PT ;  /* 0x0000003d1000720c */ /* 0x000fe40003f46270 */
        /* <DEDUP_REMOVED lines=33> */
.L_x_7149:
        /* <DEDUP_REMOVED lines=60> */
.L_x_7150:
[----:B------:R-:W-:Y:S05]  /*b5f0*/  BSYNC.RECONVERGENT B0 ;  /* 0x0000000000007941 */ /* 0x000fea0003800200 */
.L_x_7148:
[-C--:B------:R-:W-:Y:S02]  /*b600*/  ISETP.GE.AND P2, PT, R10, R126.reuse, PT ;  /* 0x0000007e0a00720c */ /* 0x080fe40003f46270 */
[-C--:B------:R-:W-:Y:S02]  /*b610*/  ISETP.GE.AND P3, PT, R12, R126.reuse, PT ;  /* 0x0000007e0c00720c */ /* 0x080fe40003f66270 */
[----:B------:R-:W-:Y:S02]  /*b620*/  ISETP.GE.AND P1, PT, R9, R126, PT ;  /* 0x0000007e0900720c */ /* 0x000fe40003f26270 */
[----:B------:R-:W-:-:S04]  /*b630*/  LEA R4, P0, R118, R120, 0x1 ;  /* 0x0000007876047211 */ /* 0x000fc800078008ff */
[----:B------:R-:W-:-:S03]  /*b640*/  LEA.HI.X R5, R118, R121, R119, 0x1, P0 ;  /* 0x0000007976057211 */ /* 0x000fc600000f0c77 */
[----:B------:R-:W-:Y:S02]  /*b650*/  @!P2 IMAD.MOV.U32 R6, RZ, RZ, R120 ;  /* 0x000000ffff06a224 */ /* 0x000fe400078e0078 */
[----:B------:R-:W-:Y:S01]  /*b660*/  @!P2 IMAD.MOV.U32 R7, RZ, RZ, R121 ;  /* 0x000000ffff07a224 */ /* 0x000fe200078e0079 */
        /* <DEDUP_REMOVED lines=31> */
.L_x_7147:
[----:B------:R-:W-:Y:S05]  /*b860*/  BSYNC.RECONVERGENT B1 ;  /* 0x0000000000017941 */ /* 0x000fea0003800200 */
.L_x_7146:
        /* <DEDUP_REMOVED lines=32> */
[----:B------:R-:W-:Y:S01]  /*ba70*/  FSETP.NEU.FTZ.AND P0, PT, R2, -INF , PT ;  /* 0xff8000000200780b */ /* 0x000fe20003f1d000 */
[----:B--2---:R-:W-:-:S02]  /*ba80*/  FMUL.FTZ R95, R94, R2 ;  /* 0x000000025e5f7220 */ /* 0x004fc40000410000 */
        /* <DEDUP_REMOVED lines=14> */
[----:B------:R-:W1:Y:S01]  /*bb70*/  LDSM.16.MT88.4 R40, [R33+0x6000] ;  /* 0x006000002128783b */ /* 0x000e620000004200 */
[-C--:B------:R-:W-:Y:S01]  /*bb80*/  FFMA.FTZ R28, R8, R94.reuse, -R97 ;  /* 0x0000005e081c7223 */ /* 0x080fe20000010861 */
[-C--:B------:R-:W-:Y:S01]  /*bb90*/  FFMA.FTZ R22, R72, R94.reuse, -R95 ;  /* 0x0000005e48167223 */ /* 0x080fe2000001085f */
[----:B------:R-:W2:Y:S01]  /*bba0*/  MUFU.EX2 R98, R98 ;  /* 0x0000006200627308 */ /* 0x000ea20000000800 */
[----:B------:R-:W3:Y:S01]  /*bbb0*/  LDSM.16.MT88.4 R8, [R34+0x7400] ;  /* 0x007400002208783b */ /* 0x000ee20000004200 */
[-C--:B------:R-:W-:Y:S01]  /*bbc0*/  FFMA.FTZ R23, R20, R94.reuse, -R97 ;  /* 0x0000005e14177223 */ /* 0x080fe20000010861 */
[-CC-:B------:R-:W-:Y:S01]  /*bbd0*/  FFMA.FTZ R30, R30, R94.reuse, -R95.reuse ;  /* 0x0000005e1e1e7223 */ /* 0x180fe2000001085f */
[----:B------:R-:W-:Y:S01]  /*bbe0*/  MUFU.EX2 R96, R96 ;  /* 0x0000006000607308 */ /* 0x000fe20000000800 */
[-C--:B------:R-:W-:Y:S01]  /*bbf0*/  FFMA.FTZ R29, R44, R94.reuse, -R95 ;  /* 0x0000005e2c1d7223 */ /* 0x080fe2000001085f */
[-CC-:B------:R-:W-:Y:S01]  /*bc00*/  FFMA.FTZ R20, R36, R94.reuse, -R97.reuse ;  /* 0x0000005e24147223 */ /* 0x180fe20000010861 */
[-C--:B------:R-:W-:Y:S01]  /*bc10*/  FFMA.FTZ R3, R16, R94.reuse, -R97 ;  /* 0x0000005e10037223 */ /* 0x080fe20000010861 */
[----:B------:R-:W4:Y:S01]  /*bc20*/  MUFU.EX2 R31, R31 ;  /* 0x0000001f001f7308 */ /* 0x000f220000000800 */
[----:B------:R-:W5:Y:S01]  /*bc30*/  LDSM.16.MT88.4 R12, [R33+0x6400] ;  /* 0x00640000210c783b */ /* 0x000f620000004200 */
[-C--:B------:R-:W-:Y:S01]  /*bc40*/  FFMA.FTZ R107, R104, R94.reuse, -R95 ;  /* 0x0000005e686b7223 */ /* 0x080fe2000001085f */
[-C--:B------:R-:W-:Y:S01]  /*bc50*/  FFMA.FTZ R105, R102, R94.reuse, -R97 ;  /* 0x0000005e66697223 */ /* 0x080fe20000010861 */
[----:B------:R-:W-:Y:S01]  /*bc60*/  MUFU.EX2 R103, R103 ;  /* 0x0000006700677308 */ /* 0x000fe20000000800 */
[----:B------:R-:W-:Y:S01]  /*bc70*/  LDSM.16.MT88.4 R24, [R34+0x6400] ;  /* 0x006400002218783b */ /* 0x000fe20000004200 */
[----:B--2---:R-:W-:Y:S01]  /*bc80*/  F2FP.BF16.F32.PACK_AB R72, R98, R99 ;  /* 0x000000636248723e */ /* 0x004fe200000010ff */
[-C--:B------:R-:W-:Y:S01]  /*bc90*/  FFMA.FTZ R104, R138, R94.reuse, -R95 ;  /* 0x0000005e8a687223 */ /* 0x080fe2000001085f */
[----:B------:R-:W2:Y:S01]  /*bca0*/  MUFU.EX2 R100, R100 ;  /* 0x0000006400647308 */ /* 0x000ea20000000800 */
[----:B------:R-:W-:Y:S01]  /*bcb0*/  LDSM.16.MT88.4 R16, [R33+0x7400] ;  /* 0x007400002110783b */ /* 0x000fe20000004200 */
[-C--:B------:R-:W-:Y:S01]  /*bcc0*/  FFMA.FTZ R102, R106, R94.reuse, -R97 ;  /* 0x0000005e6a667223 */ /* 0x080fe20000010861 */
[-C--:B------:R-:W-:Y:S01]  /*bcd0*/  FFMA.FTZ R138, R35, R94.reuse, -R95 ;  /* 0x0000005e238a7223 */ /* 0x080fe2000001085f */
[----:B------:R-:W-:Y:S01]  /*bce0*/  MUFU.EX2 R101, R101 ;  /* 0x0000006500657308 */ /* 0x000fe20000000800 */
[--C-:B------:R-:W-:Y:S01]  /*bcf0*/  FFMA.FTZ R35, R90, R94, -R97.reuse ;  /* 0x0000005e5a237223 */ /* 0x100fe20000010861 */
[----:B----4-:R-:W-:Y:S01]  /*bd00*/  F2FP.BF16.F32.PACK_AB R74, R31, R96 ;  /* 0x000000601f4a723e */ /* 0x010fe200000010ff */
[-C--:B------:R-:W-:Y:S01]  /*bd10*/  FFMA.FTZ R137, R87, R94.reuse, -R97 ;  /* 0x0000005e57897223 */ /* 0x080fe20000010861 */
[----:B------:R-:W4:Y:S01]  /*bd20*/  MUFU.EX2 R32, R32 ;  /* 0x0000002000207308 */ /* 0x000f220000000800 */
[-CC-:B------:R-:W-:Y:S01]  /*bd30*/  FFMA.FTZ R93, R93, R94.reuse, -R95.reuse ;  /* 0x0000005e5d5d7223 */ /* 0x180fe2000001085f */
[----:B------:R-:W-:Y:S01]  /*bd40*/  FFMA.FTZ R91, R91, R94, -R95 ;  /* 0x0000005e5b5b7223 */ /* 0x000fe2000001085f */
[----:B------:R-:W-:Y:S01]  /*bd50*/  FADD.FTZ R99, R99, R98 ;  /* 0x0000006263637221 */ /* 0x000fe20000010000 */
[----:B------:R-:W-:Y:S01]  /*bd60*/  MUFU.EX2 R30, R30 ;  /* 0x0000001e001e7308 */ /* 0x000fe20000000800 */
[----:B--2---:R-:W-:Y:S01]  /*bd70*/  F2FP.BF16.F32.PACK_AB R73, R100, R103 ;  /* 0x000000676449723e */ /* 0x004fe200000010ff */
[----:B------:R-:W-:-:S02]  /*bd80*/  FADD.FTZ R100, R103, R100 ;  /* 0x0000006467647221 */ /* 0x000fc40000010000 */
[----:B------:R-:W2:Y:S01]  /*bd90*/  MUFU.EX2 R29, R29 ;  /* 0x0000001d001d7308 */ /* 0x000ea20000000800 */
[----:B------:R-:W-:-:S03]  /*bda0*/  FADD.FTZ R96, R96, R99 ;  /* 0x0000006360607221 */ /* 0x000fc60000010000 */
[----:B------:R-:W-:Y:S01]  /*bdb0*/  MUFU.EX2 R22, R22 ;  /* 0x0000001600167308 */ /* 0x000fe20000000800 */
[----:B------:R-:W-:Y:S01]  /*bdc0*/  FADD.FTZ R31, R31, R96 ;  /* 0x000000601f1f7221 */ /* 0x000fe20000010000 */
[C---:B----4-:R-:W-:Y:S01]  /*bdd0*/  F2FP.BF16.F32.PACK_AB R75, R32.reuse, R101 ;  /* 0x00000065204b723e */ /* 0x050fe200000010ff */
[----:B------:R-:W-:Y:S01]  /*bde0*/  FADD.FTZ R101, R101, R100 ;  /* 0x0000006465657221 */ /* 0x000fe20000010000 */
[----:B------:R-:W4:Y:S03]  /*bdf0*/  MUFU.EX2 R21, R21 ;  /* 0x0000001500157308 */ /* 0x000f260000000800 */
[----:B------:R-:W-:Y:S01]  /*be00*/  FADD.FTZ R101, R32, R101 ;  /* 0x0000006520657221 */ /* 0x000fe20000010000 */
[----:B------:R-:W-:Y:S01]  /*be10*/  MUFU.EX2 R28, R28 ;  /* 0x0000001c001c7308 */ /* 0x000fe20000000800 */
[C---:B------:R-:W-:Y:S03]  /*be20*/  HMMA.16816.F32.BF16 R44, R72.reuse, R48, RZ ;  /* 0x00000030482c723c */ /* 0x040fe600000418ff */
[C---:B--2---:R-:W-:Y:S01]  /*be30*/  F2FP.BF16.F32.PACK_AB R4, R29.reuse, R30 ;  /* 0x0000001e1d04723e */ /* 0x044fe200000010ff */
[----:B------:R-:W-:Y:S01]  /*be40*/  FADD.FTZ R30, R30, R31 ;  /* 0x0000001f1e1e7221 */ /* 0x000fe20000010000 */
[----:B------:R-:W2:Y:S03]  /*be50*/  MUFU.EX2 R23, R23 ;  /* 0x0000001700177308 */ /* 0x000ea60000000800 */
[----:B------:R-:W-:Y:S01]  /*be60*/  FADD.FTZ R29, R29, R30 ;  /* 0x0000001e1d1d7221 */ /* 0x000fe20000010000 */
[----:B------:R-:W-:Y:S01]  /*be70*/  MUFU.EX2 R20, R20 ;  /* 0x0000001400147308 */ /* 0x000fe20000000800 */
[----:B------:R-:W-:Y:S01]  /*be80*/  HMMA.16816.F32.BF16 R48, R72, R50, RZ ;  /* 0x000000324830723c */ /* 0x000fe200000418ff */
[----:B----4-:R-:W-:-:S02]  /*be90*/  F2FP.BF16.F32.PACK_AB R6, R21, R22 ;  /* 0x000000161506723e */ /* 0x010fc400000010ff */
[----:B------:R-:W4:Y:S04]  /*bea0*/  MUFU.EX2 R3, R3 ;  /* 0x0000000300037308 */ /* 0x000f280000000800 */
[----:B------:R-:W-:Y:S01]  /*beb0*/  MUFU.EX2 R107, R107 ;  /* 0x0000006b006b7308 */ /* 0x000fe20000000800 */
[C---:B-1----:R-:W-:Y:S01]  /*bec0*/  HMMA.16816.F32.BF16 R36, R72.reuse, R40, RZ ;  /* 0x000000284824723c */ /* 0x042fe200000418ff */
[C---:B--2---:R-:W-:Y:S01]  /*bed0*/  F2FP.BF16.F32.PACK_AB R5, R23.reuse, R28 ;  /* 0x0000001c1705723e */ /* 0x044fe200000010ff */
[----:B------:R-:W-:Y:S01]  /*bee0*/  FADD.FTZ R28, R28, R101 ;  /* 0x000000651c1c7221 */ /* 0x000fe20000010000 */
[----:B------:R-:W1:Y:S03]  /*bef0*/  MUFU.EX2 R104, R104 ;  /* 0x0000006800687308 */ /* 0x000e660000000800 */
[----:B------:R-:W-:Y:S01]  /*bf00*/  FADD.FTZ R23, R23, R28 ;  /* 0x0000001c17177221 */ /* 0x000fe20000010000 */
[----:B------:R-:W-:Y:S01]  /*bf10*/  MUFU.EX2 R105, R105 ;  /* 0x0000006900697308 */ /* 0x000fe20000000800 */
[----:B------:R-:W-:Y:S01]  /*bf20*/  HMMA.16816.F32.BF16 R40, R72, R42, RZ ;  /* 0x0000002a4828723c */ /* 0x000fe200000418ff */
[----:B----4-:R-:W-:-:S02]  /*bf30*/  F2FP.BF16.F32.PACK_AB R7, R3, R20 ;  /* 0x000000140307723e */ /* 0x010fc400000010ff */
[----:B------:R-:W2:Y:S04]  /*bf40*/  MUFU.EX2 R102, R102 ;  /* 0x0000006600667308 */ /* 0x000ea80000000800 */
[----:B------:R-:W-:Y:S01]  /*bf50*/  MUFU.EX2 R138, R138 ;  /* 0x0000008a008a7308 */ /* 0x000fe20000000800 */
[C---:B---3--:R-:W-:Y:S03]  /*bf60*/  HMMA.16816.F32.BF16 R44, R4.reuse, R8, R44 ;  /* 0x00000008042c723c */ /* 0x048fe6000004182c */
[----:B------:R-:W-:Y:S04]  /*bf70*/  MUFU.EX2 R35, R35 ;  /* 0x0000002300237308 */ /* 0x000fe80000000800 */
[----:B------:R-:W-:Y:S01]  /*bf80*/  MUFU.EX2 R137, R137 ;  /* 0x0000008900897308 */ /* 0x000fe20000000800 */
[C---:B------:R-:W-:Y:S01]  /*bf90*/  HMMA.16816.F32.BF16 R48, R4.reuse, R10, R48 ;  /* 0x0000000a0430723c */ /* 0x040fe20000041830 */
[----:B------:R-:W3:Y:S07]  /*bfa0*/  LDSM.16.MT88.4 R8, [R34+0x8400] ;  /* 0x008400002208783b */ /* 0x000eee0000004200 */
[C---:B-----5:R-:W-:Y:S08]  /*bfb0*/  HMMA.16816.F32.BF16 R36, R4.reuse, R12, R36 ;  /* 0x0000000c0424723c */ /* 0x060ff00000041824 */
[----:B------:R-:W-:Y:S01]  /*bfc0*/  HMMA.16816.F32.BF16 R40, R4, R14, R40 ;  /* 0x0000000e0428723c */ /* 0x000fe20000041828 */
[----:B------:R-:W4:Y:S07]  /*bfd0*/  LDSM.16.MT88.4 R12, [R33+0x8000] ;  /* 0x00800000210c783b */ /* 0x000f2e0000004200 */
[C---:B------:R-:W-:Y:S08]  /*bfe0*/  HMMA.16816.F32.BF16 R60, R72.reuse, R64, RZ ;  /* 0x00000040483c723c */ /* 0x040ff000000418ff */
[C---:B------:R-:W-:Y:S08]  /*bff0*/  HMMA.16816.F32.BF16 R64, R72.reuse, R66, RZ ;  /* 0x000000424840723c */ /* 0x040ff000000418ff */
[----:B------:R-:W-:Y:S08]  /*c000*/  HMMA.16816.F32.BF16 R80, R72, R76, RZ ;  /* 0x0000004c4850723c */ /* 0x000ff000000418ff */
[C---:B---3--:R-:W-:Y:S08]  /*c010*/  HMMA.16816.F32.BF16 R60, R4.reuse, R8, R60 ;  /* 0x00000008043c723c */ /* 0x048ff0000004183c */
[----:B------:R-:W-:Y:S01]  /*c020*/  HMMA.16816.F32.BF16 R64, R4, R10, R64 ;  /* 0x0000000a0440723c */ /* 0x000fe20000041840 */
[----:B------:R-:W3:Y:S07]  /*c030*/  LDSM.16.MT88.4 R8, [R33+0x8400] ;  /* 0x008400002108783b */ /* 0x000eee0000004200 */
[C---:B------:R-:W-:Y:S08]  /*c040*/  HMMA.16816.F32.BF16 R52, R72.reuse, R56, RZ ;  /* 0x000000384834723c */ /* 0x040ff000000418ff */
[C---:B------:R-:W-:Y:S08]  /*c050*/  HMMA.16816.F32.BF16 R76, R72.reuse, R78, RZ ;  /* 0x0000004e484c723c */ /* 0x040ff000000418ff */
[C---:B------:R-:W-:Y:S08]  /*c060*/  HMMA.16816.F32.BF16 R56, R72.reuse, R58, RZ ;  /* 0x0000003a4838723c */ /* 0x040ff000000418ff */
[C---:B----4-:R-:W-:Y:S08]  /*c070*/  HMMA.16816.F32.BF16 R68, R72.reuse, R12, RZ ;  /* 0x0000000c4844723c */ /* 0x050ff000000418ff */
[----:B------:R-:W-:Y:S01]  /*c080*/  HMMA.16816.F32.BF16 R72, R72, R14, RZ ;  /* 0x0000000e4848723c */ /* 0x000fe200000418ff */
[----:B------:R-:W-:Y:S07]  /*c090*/  LDSM.16.MT88.4 R12, [R34+0x7c00] ;  /* 0x007c0000220c783b */ /* 0x000fee0000004200 */
[----:B------:R-:W-:Y:S05]  /*c0a0*/  HMMA.16816.F32.BF16 R80, R4, R24, R80 ;  /* 0x000000180450723c */ /* 0x000fea0000041850 */
[-CC-:B------:R-:W-:Y:S01]  /*c0b0*/  FFMA.FTZ R25, R108, R94.reuse, -R97.reuse ;  /* 0x0000005e6c197223 */ /* 0x180fe20000010861 */
[----:B------:R-:W-:-:S05]  /*c0c0*/  FFMA.FTZ R24, R110, R94, -R97 ;  /* 0x0000005e6e187223 */ /* 0x000fca0000010861 */
[----:B------:R-:W-:Y:S01]  /*c0d0*/  MUFU.EX2 R25, R25 ;  /* 0x0000001900197308 */ /* 0x000fe20000000800 */
[C---:B---3--:R-:W-:Y:S03]  /*c0e0*/  HMMA.16816.F32.BF16 R68, R4.reuse, R8, R68 ;  /* 0x000000080444723c */ /* 0x048fe60000041844 */
[----:B------:R-:W3:Y:S05]  /*c0f0*/  MUFU.EX2 R24, R24 ;  /* 0x0000001800187308 */ /* 0x000eea0000000800 */
[C---:B------:R-:W-:Y:S01]  /*c100*/  HMMA.16816.F32.BF16 R72, R4.reuse, R10, R72 ;  /* 0x0000000a0448723c */ /* 0x040fe20000041848 */
[----:B------:R-:W4:Y:S07]  /*c110*/  LDSM.16.MT88.4 R8, [R34+0x6800] ;  /* 0x006800002208783b */ /* 0x000f2e0000004200 */
[----:B------:R-:W-:Y:S03]  /*c120*/  HMMA.16816.F32.BF16 R76, R4, R26, R76 ;  /* 0x0000001a044c723c */ /* 0x000fe6000004184c */
[-CC-:B------:R-:W-:Y:S01]  /*c130*/  FFMA.FTZ R27, R140, R94.reuse, -R95.reuse ;  /* 0x0000005e8c1b7223 */ /* 0x180fe2000001085f */
[----:B------:R-:W-:-:S05]  /*c140*/  FFMA.FTZ R26, R136, R94, -R95 ;  /* 0x0000005e881a7223 */ /* 0x000fca000001085f */
[----:B------:R-:W-:Y:S01]  /*c150*/  MUFU.EX2 R27, R27 ;  /* 0x0000001b001b7308 */ /* 0x000fe20000000800 */
[C---:B------:R-:W-:Y:S03]  /*c160*/  HMMA.16816.F32.BF16 R52, R4.reuse, R16, R52 ;  /* 0x000000100434723c */ /* 0x040fe60000041834 */
[----:B------:R-:W5:Y:S05]  /*c170*/  MUFU.EX2 R26, R26 ;  /* 0x0000001a001a7308 */ /* 0x000f6a0000000800 */
[----:B------:R-:W-:Y:S03]  /*c180*/  HMMA.16816.F32.BF16 R56, R4, R18, R56 ;  /* 0x000000120438723c */ /* 0x000fe60000041838 */
[----:B-1----:R-:W-:Y:S01]  /*c190*/  F2FP.BF16.F32.PACK_AB R4, R104, R107 ;  /* 0x0000006b6804723e */ /* 0x002fe200000010ff */
[----:B------:R-:W-:Y:S01]  /*c1a0*/  LDSM.16.MT88.4 R16, [R34+0x6c00] ;  /* 0x006c00002210783b */ /* 0x000fe20000004200 */
[----:B--2---:R-:W-:-:S02]  /*c1b0*/  F2FP.BF16.F32.PACK_AB R5, R102, R105 ;  /* 0x000000696605723e */ /* 0x004fc400000010ff */
[----:B---3--:R-:W-:Y:S02]  /*c1c0*/  F2FP.BF16.F32.PACK_AB R7, R24, R25 ;  /* 0x000000191807723e */ /* 0x008fe400000010ff */
[----:B-----5:R-:W-:-:S07]  /*c1d0*/  F2FP.BF16.F32.PACK_AB R6, R26, R27 ;  /* 0x0000001b1a06723e */ /* 0x020fce00000010ff */
[C---:B----4-:R-:W-:Y:S08]  /*c1e0*/  HMMA.16816.F32.BF16 R80, R4.reuse, R8, R80 ;  /* 0x000000080450723c */ /* 0x050ff00000041850 */
        /* <DEDUP_REMOVED lines=17> */
[-CC-:B------:R-:W-:Y:S01]  /*c300*/  FFMA.FTZ R88, R89, R94.reuse, -R97.reuse ;  /* 0x0000005e59587223 */ /* 0x180fe20000010861 */
[----:B------:R-:W-:Y:S01]  /*c310*/  FFMA.FTZ R7, R92, R94, -R97 ;  /* 0x0000005e5c077223 */ /* 0x000fe20000010861 */
[----:B------:R-:W1:Y:S01]  /*c320*/  LDSM.16.MT88.4 R8, [R34+0x8c00] ;  /* 0x008c00002208783b */ /* 0x000e620000004200 */
[----:B------:R-:W-:Y:S04]  /*c330*/  MUFU.EX2 R92, R93 ;  /* 0x0000005d005c7308 */ /* 0x000fe80000000800 */
[----:B------:R-:W2:Y:S04]  /*c340*/  MUFU.EX2 R89, R91 ;  /* 0x0000005b00597308 */ /* 0x000ea80000000800 */
[----:B------:R-:W3:Y:S04]  /*c350*/  MUFU.EX2 R87, R5 ;  /* 0x0000000500577308 */ /* 0x000ee80000000800 */
[----:B------:R-:W4:Y:S04]  /*c360*/  MUFU.EX2 R90, R7 ;  /* 0x00000007005a7308 */ /* 0x000f280000000800 */
[----:B------:R-:W5:Y:S01]  /*c370*/  MUFU.EX2 R88, R88 ;  /* 0x0000005800587308 */ /* 0x000f620000000800 */
[----:B--2---:R-:W-:-:S02]  /*c380*/  F2FP.BF16.F32.PACK_AB R4, R89, R92 ;  /* 0x0000005c5904723e */ /* 0x004fc400000010ff */
[----:B---3--:R-:W-:Y:S02]  /*c390*/  F2FP.BF16.F32.PACK_AB R6, R138, R87 ;  /* 0x000000578a06723e */ /* 0x008fe400000010ff */
[----:B----4-:R-:W-:Y:S02]  /*c3a0*/  F2FP.BF16.F32.PACK_AB R5, R35, R90 ;  /* 0x0000005a2305723e */ /* 0x010fe400000010ff */
[----:B-----5:R-:W-:-:S07]  /*c3b0*/  F2FP.BF16.F32.PACK_AB R7, R137, R88 ;  /* 0x000000588907723e */ /* 0x020fce00000010ff */
        /* <DEDUP_REMOVED lines=35> */
[----:B------:R-:W-:Y:S06]  /*c5f0*/  @!P4 BRA `(.L_x_7151) ;  /* 0x0000002400f8c947 */ /* 0x000fec0003800000 */
[----:B------:R-:W-:Y:S01]  /*c600*/  ISETP.NE.U32.AND P6, PT, R134, RZ, PT ;  /* 0x000000ff8600720c */ /* 0x000fe20003fc5070 */
[----:B------:R-:W-:Y:S01]  /*c610*/  VIADD R136, R86, 0xfffffffe ;  /* 0xfffffffe56887836 */ /* 0x000fe20000000000 */
[----:B------:R-:W-:Y:S01]  /*c620*/  MOV R89, R0 ;  /* 0x0000000000597202 */ /* 0x000fe20000000f00 */
[----:B------:R-:W-:Y:S01]  /*c630*/  IMAD.MOV.U32 R87, RZ, RZ, R2 ;  /* 0x000000ffff577224 */ /* 0x000fe200078e0002 */
[----:B------:R-:W-:-:S13]  /*c640*/  ISETP.NE.AND.EX P6, PT, R135, RZ, PT, P6 ;  /* 0x000000ff8700720c */ /* 0x000fda0003fc5360 */
.L_x_7158:
[----:B------:R-:W-:Y:S04]  /*c650*/  DEPBAR.LE SB0, 0x0 ;  /* 0x000080000000791a */ /* 0x000fe80000000000 */
[----:B------:R-:W-:Y:S05]  /*c660*/  WARPSYNC.ALL ;  /* 0x0000000000007948 */ /* 0x000fea0003800000 */
[----:B------:R-:W-:Y:S01]  /*c670*/  BAR.SYNC.DEFER_BLOCKING 0x0 ;  /* 0x0000000000007b1d */ /* 0x000fe20000010000 */
[----:B------:R-:W-:Y:S05]  /*c680*/  @!P6 IMAD.MOV.U32 R2, RZ, RZ, RZ ;  /* 0x000000ffff02e224 */ /* 0x000fea00078e00ff */
[----:B------:R-:W-:Y:S01]  /*c690*/  @!P6 IADD3 R2, P0, PT, RZ, -R2, RZ ;  /* 0x80000002ff02e210 */ /* 0x000fe20007f1e0ff */
[----:B------:R-:W2:Y:S01]  /*c6a0*/  @!P6 LD.E R3, desc[UR4][R84.64+0x40] ;  /* 0x000040045403e980 */ /* 0x000ea2000c101900 */
[----:B------:R-:W-:Y:S01]  /*c6b0*/  BSSY.RECONVERGENT B0, `(.L_x_7152) ;  /* 0x000004e000007945 */ /* 0x000fe20003800200 */
[----:B------:R-:W1:Y:S01]  /*c6c0*/  S2R R0, SR_TID.X ;  /* 0x0000000000007919 */ /* 0x000e620000002100 */
[----:B--2---:R-:W-:Y:S02]  /*c6d0*/  @!P6 IMAD.SHL.U32 R3, R3, 0x40, RZ ;  /* 0x000000400303e824 */ /* 0x004fe400078e00ff */
[----:B-1----:R-:W-:Y:S02]  /*c6e0*/  IMAD.SHL.U32 R139, R0, 0x8, RZ ;  /* 0x00000008008b7824 */ /* 0x002fe400078e00ff */
[----:B------:R-:W-:Y:S03]  /*c6f0*/  @!P6 IMAD.X R3, RZ, RZ, ~R3, P0 ;  /* 0x000000ffff03e224 */ /* 0x000fe600000e0e03 */
[----:B------:R-:W-:Y:S02]  /*c700*/  LOP3.LUT R145, R139, 0x18, RZ, 0xc0, !PT ;  /* 0x000000188b917812 */ /* 0x000fe400078ec0ff */
[----:B------:R-:W-:Y:S01]  /*c710*/  @!P6 SHF.R.S64 R5, R2, 0x1f, R3 ;  /* 0x0000001f0205e819 */ /* 0x000fe20000001003 */
[----:B------:R-:W-:Y:S01]  /*c720*/  IMAD.MOV.U32 R2, RZ, RZ, R133 ;  /* 0x000000ffff027224 */ /* 0x000fe200078e0085 */
[C---:B------:R-:W-:Y:S02]  /*c730*/  LOP3.LUT R143, R145.reuse, 0x20, RZ, 0xfc, !PT ;  /* 0x00000020918f7812 */ /* 0x040fe400078efcff */
[----:B------:R-:W-:Y:S02]  /*c740*/  @!P6 IADD3 R5, P0, PT, R132, R5, RZ ;  /* 0x000000058405e210 */ /* 0x000fe40007f1e0ff */
[----:B------:R-:W-:Y:S02]  /*c750*/  LOP3.LUT R141, R145, 0x40, RZ, 0xfc, !PT ;  /* 0x00000040918d7812 */ /* 0x000fe400078efcff */
[----:B------:R-:W-:Y:S02]  /*c760*/  @!P6 LEA.HI.X.SX32 R4, R3, R133, 0x1, P0 ;  /* 0x000000850304e211 */ /* 0x000fe400000f0eff */
[----:B------:R-:W-:Y:S01]  /*c770*/  MOV R3, R132 ;  /* 0x0000008400037202 */ /* 0x000fe20000000f00 */
[----:B------:R-:W-:Y:S01]  /*c780*/  @!P6 IMAD.MOV.U32 R132, RZ, RZ, R5 ;  /* 0x000000ffff84e224 */ /* 0x000fe200078e0005 */
[----:B------:R-:W-:Y:S01]  /*c790*/  @!P6 MOV R133, R4 ;  /* 0x000000040085e202 */ /* 0x000fe20000000f00 */
[----:B------:R-:W-:Y:S06]  /*c7a0*/  @!P6 BRA `(.L_x_7153) ;  /* 0x0000000000f8e947 */ /* 0x000fec0003800000 */
        /* <DEDUP_REMOVED lines=62> */
.L_x_7153:
[----:B------:R-:W-:Y:S05]  /*cb90*/  BSYNC.RECONVERGENT B0 ;  /* 0x0000000000007941 */ /* 0x000fea0003800200 */
.L_x_7152:
[----:B------:R-:W1:Y:S01]  /*cba0*/  S2UR UR6, SR_CgaCtaId ;  /* 0x00000000000679c3 */ /* 0x000e620000008800 */
[-C--:B------:R-:W-:Y:S01]  /*cbb0*/  ISETP.GE.AND P3, PT, R141, R126.reuse, PT ;  /* 0x0000007e8d00720c */ /* 0x080fe20003f66270 */
[----:B------:R-:W-:Y:S01]  /*cbc0*/  UMOV UR7, 0x400 ;  /* 0x0000040000077882 */ /* 0x000fe20000000000 */
[----:B------:R-:W-:Y:S01]  /*cbd0*/  LOP3.LUT R141, R139, 0xc0, RZ, 0xc0, !PT ;  /* 0x000000c08b8d7812 */ /* 0x000fe200078ec0ff */
[C---:B------:R-:W-:Y:S01]  /*cbe0*/  IMAD.SHL.U32 R114, R0.reuse, 0x10, RZ ;  /* 0x0000001000727824 */ /* 0x040fe200078e00ff */
[-C--:B------:R-:W-:Y:S01]  /*cbf0*/  ISETP.GE.AND P5, PT, R145, R126.reuse, PT ;  /* 0x0000007e9100720c */ /* 0x080fe20003fa6270 */
[C---:B------:R-:W-:Y:S01]  /*cc00*/  IMAD.SHL.U32 R115, R0.reuse, 0x20, RZ ;  /* 0x0000002000737824 */ /* 0x040fe200078e00ff */
[--C-:B------:R-:W-:Y:S01]  /*cc10*/  LOP3.LUT R140, R141, 0x18, R0.reuse, 0xf8, !PT ;  /* 0x000000188d8c7812 */ /* 0x100fe200078ef800 */
[----:B------:R-:W-:Y:S01]  /*cc20*/  IMAD.SHL.U32 R112, R0, 0x4, RZ ;  /* 0x0000000400707824 */ /* 0x000fe200078e00ff */
[----:B------:R-:W-:Y:S01]  /*cc30*/  ISETP.GE.AND P4, PT, R143, R126, PT ;  /* 0x0000007e8f00720c */ /* 0x000fe20003f86270 */
[----:B------:R-:W-:Y:S01]  /*cc40*/  BSSY.RECONVERGENT B1, `(.L_x_7154) ;  /* 0x0000100000017945 */ /* 0x000fe20003800200 */
[--C-:B------:R-:W-:Y:S02]  /*cc50*/  LOP3.LUT R140, R140, 0x18, R139.reuse, 0x78, !PT ;  /* 0x000000188c8c7812 */ /* 0x100fe400078e788b */
[----:B------:R-:W-:Y:S02]  /*cc60*/  LEA R142, P0, R116, R132, 0x1 ;  /* 0x00000084748e7211 */ /* 0x000fe400078008ff */
[----:B------:R-:W-:Y:S02]  /*cc70*/  LOP3.LUT R140, R140, 0x1f20, R139, 0xf8, !PT ;  /* 0x00001f208c8c7812 */ /* 0x000fe400078ef88b */
[----:B------:R-:W-:Y:S02]  /*cc80*/  LEA.HI.X R143, R116, R133, R117, 0x1, P0 ;  /* 0x00000085748f7211 */ /* 0x000fe400000f0c75 */
[--C-:B------:R-:W-:Y:S02]  /*cc90*/  SHF.R.U32.HI R113, RZ, 0x1, R0.reuse ;  /* 0x00000001ff717819 */ /* 0x100fe40000011600 */
[C---:B------:R-:W-:Y:S02]  /*cca0*/  LOP3.LUT R90, R114.reuse, 0x100, RZ, 0xc0, !PT ;  /* 0x00000100725a7812 */ /* 0x040fe400078ec0ff */
[----:B------:R-:W-:Y:S01]  /*ccb0*/  LOP3.LUT R114, R114, 0x3e00, RZ, 0xc0, !PT ;  /* 0x00003e0072727812 */ /* 0x000fe200078ec0ff */
[----:B-1----:R-:W-:Y:S01]  /*ccc0*/  ULEA UR6, UR6, UR7, 0x18 ;  /* 0x0000000706067291 */ /* 0x002fe2000f8ec0ff */
[----:B------:R-:W-:Y:S02]  /*ccd0*/  LOP3.LUT R86, R113, 0x8, RZ, 0xc0, !PT ;  /* 0x0000000871567812 */ /* 0x000fe400078ec0ff */
[----:B------:R-:W-:Y:S02]  /*cce0*/  LOP3.LUT R91, R115, 0xc0, RZ, 0xc0, !PT ;  /* 0x000000c0735b7812 */ /* 0x000fe400078ec0ff */
[----:B------:R-:W-:Y:S02]  /*ccf0*/  LOP3.LUT R3, R112, 0x18, RZ, 0xc0, !PT ;  /* 0x0000001870037812 */ /* 0x000fe400078ec0ff */
[----:B------:R-:W-:Y:S02]  /*cd00*/  LEA R139, R140, UR6, 0x1 ;  /* 0x000000068c8b7c11 */ /* 0x000fe4000f8e08ff */
[--C-:B------:R-:W-:Y:S02]  /*cd10*/  LOP3.LUT R86, R86, 0xc0, R115.reuse, 0xf8, !PT ;  /* 0x000000c056567812 */ /* 0x100fe400078ef873 */
[--C-:B------:R-:W-:Y:S01]  /*cd20*/  LOP3.LUT R2, R114, 0x20, R115.reuse, 0xf8, !PT ;  /* 0x0000002072027812 */ /* 0x100fe200078ef873 */
[----:B------:R-:W-:Y:S01]  /*cd30*/  @!PT LDS RZ, [RZ] ;  /* 0x00000000fffff984 */ /* 0x000fe20000000800 */
[----:B------:R-:W-:Y:S01]  /*cd40*/  @!PT LDS RZ, [RZ] ;  /* 0x00000000fffff984 */ /* 0x000fe20000000800 */
[----:B------:R-:W-:Y:S01]  /*cd50*/  @!PT LDS RZ, [RZ] ;  /* 0x00000000fffff984 */ /* 0x000fe20000000800 */
[----:B------:R1:W-:Y:S01]  /*cd60*/  @!P5 LDGSTS.E.BYPASS.LTC128B.128 [R139+0x6000], desc[UR4][R132.64] ;  /* 0x06000000848bdfae */ /* 0x0003e2000b981a04 */
[----:B------:R-:W-:Y:S02]  /*cd70*/  LOP3.LUT R88, R91, 0x8, R0, 0xf8, !PT ;  /* 0x000000085b587812 */ /* 0x000fe400078ef800 */
[--C-:B------:R-:W-:Y:S01]  /*cd80*/  LOP3.LUT R90, R90, 0x20, R115.reuse, 0xf8, !PT ;  /* 0x000000205a5a7812 */ /* 0x100fe200078ef873 */
[----:B------:R-:W-:Y:S01]  /*cd90*/  @P5 STS.128 [R139+0x6000], RZ ;  /* 0x006000ff8b005388 */ /* 0x000fe20000000c00 */
[----:B------:R-:W-:Y:S02]  /*cda0*/  LOP3.LUT R86, R86, R3, RZ, 0x3c, !PT ;  /* 0x0000000356567212 */ /* 0x000fe400078e3cff */
        /* <DEDUP_REMOVED lines=8> */
[----:B------:R-:W-:Y:S01]  /*ce30*/  LEA R2, R2, UR6, 0x1 ;  /* 0x0000000602027c11 */ /* 0x000fe2000f8e08ff */
[----:B------:R-:W-:Y:S01]  /*ce40*/  IMAD.MOV.U32 R91, RZ, RZ, 0x20 ;  /* 0x00000020ff5b7424 */ /* 0x000fe200078e00ff */
[----:B------:R-:W-:Y:S01]  /*ce50*/  LEA R88, R88, UR6, 0x1 ;  /* 0x0000000658587c11 */ /* 0x000fe2000f8e08ff */
[----:B------:R-:W-:Y:S01]  /*ce60*/  @!PT LDS RZ, [RZ] ;  /* 0x00000000fffff984 */ /* 0x000fe20000000800 */
[----:B------:R-:W-:Y:S01]  /*ce70*/  @!PT LDS RZ, [RZ] ;  /* 0x00000000fffff984 */ /* 0x000fe20000000800 */
[----:B------:R-:W-:Y:S01]  /*ce80*/  @!PT LDS RZ, [RZ] ;  /* 0x00000000fffff984 */ /* 0x000fe20000000800 */
[----:B------:R1:W-:Y:S01]  /*ce90*/  @!P3 LDGSTS.E.BYPASS.LTC128B.128 [R139+0x8000], desc[UR4][R132.64+0x80] ;  /* 0x08000080848bbfae */ /* 0x0003e2000b981a04 */
[----:B------:R-:W-:Y:S02]  /*cea0*/  LOP3.LUT P0, RZ, R0, 0x4, RZ, 0xc0, !PT ;  /* 0x0000000400ff7812 */ /* 0x000fe4000780c0ff */
[----:B------:R-:W-:Y:S01]  /*ceb0*/  ISETP.NE.AND P1, PT, R136, RZ, PT ;  /* 0x000000ff8800720c */ /* 0x000fe20003f25270 */
[----:B------:R-:W-:Y:S01]  /*cec0*/  @P3 STS.128 [R139+0x8000], RZ ;  /* 0x008000ff8b003388 */ /* 0x000fe20000000c00 */
[----:B------:R-:W-:Y:S03]  /*ced0*/  SEL R91, R91, 0xffffffe0, !P0 ;  /* 0xffffffe05b5b7807 */ /* 0x000fe60004000000 */
[----:B------:R-:W-:Y:S01]  /*cee0*/  @!PT LDS RZ, [RZ] ;  /* 0x00000000fffff984 */ /* 0x000fe20000000800 */
[----:B------:R-:W-:Y:S01]  /*cef0*/  @!PT LDS RZ, [RZ] ;  /* 0x00000000fffff984 */ /* 0x000fe20000000800 */
[----:B------:R-:W-:Y:S01]  /*cf00*/  @!PT LDS RZ, [RZ] ;  /* 0x00000000fffff984 */ /* 0x000fe20000000800 */
[----:B------:R1:W-:Y:S02]  /*cf10*/  @!P5 LDGSTS.E.BYPASS.LTC128B.128 [R139+0x6800], desc[UR4][R142.64] ;  /* 0x068000008e8bdfae */ /* 0x0003e4000b981a04 */
[--C-:B------:R-:W-:Y:S02]  /*cf20*/  IMAD.IADD R3, R88, 0x1, R91.reuse ;  /* 0x0000000158037824 */ /* 0x100fe400078e025b */
[----:B------:R-:W-:Y:S01]  /*cf30*/  @P5 STS.128 [R139+0x6800], RZ ;  /* 0x006800ff8b005388 */ /* 0x000fe20000000c00 */
[----:B------:R-:W-:Y:S03]  /*cf40*/  IMAD.IADD R0, R2, 0x1, R91 ;  /* 0x0000000102007824 */ /* 0x000fe600078e025b */
        /* <DEDUP_REMOVED lines=15> */
[----:B------:R-:W5:Y:S01]  /*d040*/  LDSM.16.M88.4 R108, [R2+0x3c00] ;  /* 0x003c0000026c783b */ /* 0x000f620000000200 */
[C---:B--2---:R-:W-:Y:S08]  /*d050*/  HMMA.16816.F32.BF16 R4, R92.reuse, R96, RZ ;  /* 0x000000605c04723c */ /* 0x044ff000000418ff */
[C---:B------:R-:W-:Y:S01]  /*d060*/  HMMA.16816.F32.BF16 R8, R92.reuse, R98, RZ ;  /* 0x000000625c08723c */ /* 0x040fe200000418ff */
[----:B------:R-:W-:Y:S07]  /*d070*/  LDSM.16.M88.4 R96, [R0+0x3000] ;  /* 0x003000000060783b */ /* 0x000fee0000000200 */
[C---:B---3--:R-:W-:Y:S08]  /*d080*/  HMMA.16816.F32.BF16 R12, R92.reuse, R100, RZ ;  /* 0x000000645c0c723c */ /* 0x048ff000000418ff */
[C---:B------:R-:W-:Y:S08]  /*d090*/  HMMA.16816.F32.BF16 R16, R92.reuse, R102, RZ ;  /* 0x000000665c10723c */ /* 0x040ff000000418ff */
[C---:B----4-:R-:W-:Y:S08]  /*d0a0*/  HMMA.16816.F32.BF16 R20, R92.reuse, R104, RZ ;  /* 0x000000685c14723c */ /* 0x050ff000000418ff */
[C---:B------:R-:W-:Y:S08]  /*d0b0*/  HMMA.16816.F32.BF16 R24, R92.reuse, R106, RZ ;  /* 0x0000006a5c18723c */ /* 0x040ff000000418ff */
[C---:B-----5:R-:W-:Y:S08]  /*d0c0*/  HMMA.16816.F32.BF16 R28, R92.reuse, R108, RZ ;  /* 0x0000006c5c1c723c */ /* 0x060ff000000418ff */
[----:B------:R-:W-:Y:S01]  /*d0d0*/  HMMA.16816.F32.BF16 R32, R92, R110, RZ ;  /* 0x0000006e5c20723c */ /* 0x000fe200000418ff */
[----:B------:R-:W2:Y:S07]  /*d0e0*/  LDSM.16.M88.4 R92, [R3] ;  /* 0x00000000035c783b */ /* 0x000eae0000000200 */
[C---:B--2---:R-:W-:Y:S08]  /*d0f0*/  HMMA.16816.F32.BF16 R4, R92.reuse, R96, R4 ;  /* 0x000000605c04723c */ /* 0x044ff00000041804 */
[C---:B------:R-:W-:Y:S01]  /*d100*/  HMMA.16816.F32.BF16 R8, R92.reuse, R98, R8 ;  /* 0x000000625c08723c */ /* 0x040fe20000041808 */
[----:B------:R-:W2:Y:S07]  /*d110*/  LDSM.16.M88.4 R96, [R0+0x3400] ;  /* 0x003400000060783b */ /* 0x000eae0000000200 */
[C---:B--2---:R-:W-:Y:S08]  /*d120*/  HMMA.16816.F32.BF16 R12, R92.reuse, R96, R12 ;  /* 0x000000605c0c723c */ /* 0x044ff0000004180c */
[C---:B------:R-:W-:Y:S01]  /*d130*/  HMMA.16816.F32.BF16 R16, R92.reuse, R98, R16 ;  /* 0x000000625c10723c */ /* 0x040fe20000041810 */
[----:B------:R-:W2:Y:S07]  /*d140*/  LDSM.16.M88.4 R96, [R0+0x3800] ;  /* 0x003800000060783b */ /* 0x000eae0000000200 */
[C---:B--2---:R-:W-:Y:S08]  /*d150*/  HMMA.16816.F32.BF16 R20, R92.reuse, R96, R20 ;  /* 0x000000605c14723c */ /* 0x044ff00000041814 */
[C---:B------:R-:W-:Y:S01]  /*d160*/  HMMA.16816.F32.BF16 R24, R92.reuse, R98, R24 ;  /* 0x000000625c18723c */ /* 0x040fe20000041818 */
[----:B------:R-:W2:Y:S07]  /*d170*/  LDSM.16.M88.4 R96, [R0+0x3c00] ;  /* 0x003c00000060783b */ /* 0x000eae0000000200 */
[C---:B--2---:R-:W-:Y:S08]  /*d180*/  HMMA.16816.F32.BF16 R28, R92.reuse, R96, R28 ;  /* 0x000000605c1c723c */ /* 0x044ff0000004181c */
[----:B------:R-:W-:Y:S01]  /*d190*/  HMMA.16816.F32.BF16 R32, R92, R98, R32 ;  /* 0x000000625c20723c */ /* 0x000fe20000041820 */
[----:B------:R-:W-:Y:S04]  /*d1a0*/  LDSM.16.M88.4 R92, [R88+0x1000] ;  /* 0x00100000585c783b */ /* 0x000fe80000000200 */
[----:B------:R-:W2:Y:S03]  /*d1b0*/  LDSM.16.M88.4 R96, [R2+0x4000] ;  /* 0x004000000260783b */ /* 0x000ea60000000200 */
        /* <DEDUP_REMOVED lines=47> */
[----:B------:R-:W2:Y:S01]  /*d4b0*/  LDSM.16.M88.4 R96, [R0+0x5c00] ;  /* 0x005c00000060783b */ /* 0x000ea20000000200 */
[----:B------:R-:W-:Y:S04]  /*d4c0*/  DEPBAR.LE SB0, 0x0 ;  /* 0x000080000000791a */ /* 0x000fe80000000000 */
[----:B------:R-:W-:Y:S02]  /*d4d0*/  BAR.SYNC.DEFER_BLOCKING 0x0 ;  /* 0x0000000000007b1d */ /* 0x000fe40000010000 */
[C---:B--2---:R-:W-:Y:S08]  /*d4e0*/  HMMA.16816.F32.BF16 R28, R92.reuse, R96, R28 ;  /* 0x000000605c1c723c */ /* 0x044ff0000004181c */
[----:B------:R-:W-:Y:S01]  /*d4f0*/  HMMA.16816.F32.BF16 R32, R92, R98, R32 ;  /* 0x000000625c20723c */ /* 0x000fe20000041820 */
[----:B------:R-:W-:Y:S08]  /*d500*/  @!UPT UIADD3 URZ, UPT, UPT, URZ, URZ, URZ ;  /* 0x000000fffffff290 */ /* 0x000ff0000fffe0ff */
[----:B-1----:R-:W-:Y:S11]  /*d510*/  @!P1 BRA `(.L_x_7155) ;  /* 0x0000000400c89947 */ /* 0x002ff60003800000 */
        /* <DEDUP_REMOVED lines=19> */
[----:B------:R-:W1:Y:S10]  /*d650*/  I2F.RP R3, R91 ;  /* 0x0000005b00037306 */ /* 0x000e740000209400 */
[----:B-1----:R-:W1:Y:S02]  /*d660*/  MUFU.RCP R0, R3 ;  /* 0x0000000300007308 */ /* 0x002e640000001000 */
[----:B-1----:R-:W-:Y:S01]  /*d670*/  VIADD R96, R0, 0xffffffe ;  /* 0x0ffffffe00607836 */ /* 0x002fe20000000000 */
[----:B------:R-:W-:Y:S07]  /*d680*/  IABS R3, R95 ;  /* 0x0000005f00037213 */ /* 0x000fee0000000000 */
[----:B------:R-:W1:Y:S01]  /*d690*/  F2I.FTZ.U32.TRUNC.NTZ R97, R96 ;  /* 0x0000006000617305 */ /* 0x000e62000021f000 */
[----:B------:R-:W-:Y:S02]  /*d6a0*/  IMAD.MOV R3, RZ, RZ, -R3 ;  /* 0x000000ffff037224 */ /* 0x000fe400078e0a03 */
[--C-:B-1----:R-:W-:Y:S02]  /*d6b0*/  IMAD.MOV R0, RZ, RZ, -R97.reuse ;  /* 0x000000ffff007224 */ /* 0x102fe400078e0a61 */
        /* <DEDUP_REMOVED lines=50> */
.L_x_7157:
[----:B------:R-:W-:Y:S05]  /*d9e0*/  BSYNC.RECONVERGENT B0 ;  /* 0x0000000000007941 */ /* 0x000fea0003800200 */
.L_x_7156:
[----:B------:R-:W-:Y:S01]  /*d9f0*/  @!PT LDS RZ, [RZ] ;  /* 0x00000000fffff984 */ /* 0x000fe20000000800 */
[----:B------:R-:W-:Y:S01]  /*da00*/  @!PT LDS RZ, [RZ] ;  /* 0x00000000fffff984 */ /* 0x000fe20000000800 */
[----:B------:R-:W-:Y:S01]  /*da10*/  @!PT LDS RZ, [RZ] ;  /* 0x00000000fffff984 */ /* 0x000fe20000000800 */
[----:B------:R1:W-:Y:S01]  /*da20*/  @!P5 LDGSTS.E.BYPASS.LTC128B.128 [R139+0x3000], desc[UR4][R120.64] ;  /* 0x03000000788bdfae */ /* 0x0003e2000b981a04 */
[CC--:B------:R-:W-:Y:S02]  /*da30*/  @!P5 LEA R92, P1, R118.reuse, R120.reuse, 0x1 ;  /* 0x00000078765cd211 */ /* 0x0c0fe400078208ff */
[CC--:B------:R-:W-:Y:S01]  /*da40*/  @!P4 LEA R90, P2, R118.reuse, R120.reuse, 0x1 ;  /* 0x00000078765ac211 */ /* 0x0c0fe200078408ff */
[----:B------:R1:W-:Y:S01]  /*da50*/  @P5 STS.128 [R139+0x3000], RZ ;  /* 0x003000ff8b005388 */ /* 0x0003e20000000c00 */
[CCC-:B------:R-:W-:Y:S02]  /*da60*/  @!P5 LEA.HI.X R93, R118.reuse, R121.reuse, R119.reuse, 0x1, P1 ;  /* 0x00000079765dd211 */ /* 0x1c0fe400008f0c77 */
[CCC-:B------:R-:W-:Y:S01]  /*da70*/  @!P4 LEA.HI.X R91, R118.reuse, R121.reuse, R119.reuse, 0x1, P2 ;  /* 0x00000079765bc211 */ /* 0x1c0fe200010f0c77 */
[----:B------:R-:W-:Y:S01]  /*da80*/  @!PT LDS RZ, [RZ] ;  /* 0x00000000fffff984 */ /* 0x000fe20000000800 */
[----:B------:R-:W-:Y:S01]  /*da90*/  @!PT LDS RZ, [RZ] ;  /* 0x00000000fffff984 */ /* 0x000fe20000000800 */
[----:B------:R-:W-:Y:S01]  /*daa0*/  @!PT LDS RZ, [RZ] ;  /* 0x00000000fffff984 */ /* 0x000fe20000000800 */
[----:B------:R1:W-:Y:S01]  /*dab0*/  @!P4 LDGSTS.E.BYPASS.LTC128B.128 [R139+0x4000], desc[UR4][R120.64+0x40] ;  /* 0x04000040788bcfae */ /* 0x0003e2000b981a04 */
[C---:B------:R-:W-:Y:S03]  /*dac0*/  @!P3 LEA R2, P1, R118.reuse, R120, 0x1 ;  /* 0x000000787602b211 */ /* 0x040fe600078208ff */
[----:B------:R1:W-:Y:S01]  /*dad0*/  @P4 STS.128 [R139+0x4000], RZ ;  /* 0x004000ff8b004388 */ /* 0x0003e20000000c00 */
[----:B------:R-:W-:Y:S03]  /*dae0*/  @!P3 LEA.HI.X R3, R118, R121, R119, 0x1, P1 ;  /* 0x000000797603b211 */ /* 0x000fe600008f0c77 */
        /* <DEDUP_REMOVED lines=21> */
.L_x_7155:
[----:B------:R-:W-:Y:S05]  /*dc40*/  BSYNC.RECONVERGENT B1 ;  /* 0x0000000000017941 */ /* 0x000fea0003800200 */
.L_x_7154:
        /* <DEDUP_REMOVED lines=20> */
[----:B------:R-:W-:Y:S05]  /*dd90*/  LEA R92, R92, UR6, 0x1 ;  /* 0x000000065c5c7c11 */ /* 0x000fea000f8e08ff */
        /* <DEDUP_REMOVED lines=23> */
[-C--:B------:R-:W-:Y:S01]  /*df10*/  FFMA.FTZ R95, R11, R3.reuse, -R94 ;  /* 0x000000030b5f7223 */ /* 0x080fe2000001085e */
        /* <DEDUP_REMOVED lines=8> */
[----:B------:R-:W2:Y:S01]  /*dfa0*/  MUFU.EX2 R97, R97 ;  /* 0x0000006100617308 */ /* 0x000ea20000000800 */
[C---:B---3--:R-:W-:Y:S01]  /*dfb0*/  FMUL.FTZ R6, R86.reuse, R82 ;  /* 0x0000005256067220 */ /* 0x048fe20000410000 */
[----:B------:R-:W-:Y:S01]  /*dfc0*/  FMUL.FTZ R7, R86, R83 ;  /* 0x0000005356077220 */ /* 0x000fe20000410000 */
[----:B------:R-:W-:Y:S07]  /*dfd0*/  IADD3 R76, PT, PT, R92, 0x6000, RZ ;  /* 0x000060005c4c7810 */ /* 0x000fee0007ffe0ff */
[----:B------:R-:W-:Y:S01]  /*dfe0*/  MUFU.EX2 R101, R101 ;  /* 0x0000006500657308 */ /* 0x000fe20000000800 */
[C---:B------:R-:W-:Y:S01]  /*dff0*/  FMUL.FTZ R9, R87.reuse, R77 ;  /* 0x0000004d57097220 */ /* 0x040fe20000410000 */
[C---:B------:R-:W-:Y:S01]  /*e000*/  FMUL.FTZ R10, R86.reuse, R78 ;  /* 0x0000004e560a7220 */ /* 0x040fe20000410000 */
[C---:B------:R-:W-:Y:S07]  /*e010*/  FMUL.FTZ R11, R86.reuse, R79 ;  /* 0x0000004f560b7220 */ /* 0x040fee0000410000 */
[----:B------:R-:W3:Y:S01]  /*e020*/  MUFU.EX2 R99, R99 ;  /* 0x0000006300637308 */ /* 0x000ee20000000800 */
        /* <DEDUP_REMOVED lines=34> */
[-CC-:B------:R-:W-:Y:S01]  /*e250*/  FFMA.FTZ R109, R22, R3.reuse, -R94.reuse ;  /* 0x00000003166d7223 */ /* 0x180fe2000001085e */
[-C--:B------:R-:W-:Y:S01]  /*e260*/  FFMA.FTZ R27, R27, R3.reuse, -R94 ;  /* 0x000000031b1b7223 */ /* 0x080fe2000001085e */
[C---:B-1----:R-:W-:Y:S01]  /*e270*/  HMMA.16816.F32.BF16 R4, R80.reuse, R88, R4 ;  /* 0x000000585004723c */ /* 0x042fe20000041804 */
[----:B------:R-:W-:Y:S04]  /*e280*/  MUFU.EX2 R103, R103 ;  /* 0x0000006700677308 */ /* 0x000fe80000000800 */
[----:B------:R-:W-:Y:S01]  /*e290*/  IADD3 R88, PT, PT, R92, 0x6020, RZ ;  /* 0x000060205c587810 */ /* 0x000fe20007ffe0ff */
[-CC-:B------:R-:W-:Y:S01]  /*e2a0*/  FFMA.FTZ R89, R16, R3.reuse, -R100.reuse ;  /* 0x0000000310597223 */ /* 0x180fe20000010864 */
[----:B------:R-:W-:Y:S01]  /*e2b0*/  @P0 IADD3 R88, PT, PT, R76, -0x20, RZ ;  /* 0xffffffe04c580810 */ /* 0x000fe20007ffe0ff */
[C---:B------:R-:W-:Y:S03]  /*e2c0*/  HMMA.16816.F32.BF16 R8, R80.reuse, R90, R8 ;  /* 0x0000005a5008723c */ /* 0x040fe60000041808 */
[----:B------:R-:W1:Y:S01]  /*e2d0*/  MUFU.EX2 R102, R102 ;  /* 0x0000006600667308 */ /* 0x000e620000000800 */
[C---:B------:R-:W-:Y:S01]  /*e2e0*/  FMUL.FTZ R58, R86.reuse, R58 ;  /* 0x0000003a563a7220 */ /* 0x040fe20000410000 */
[----:B------:R-:W2:Y:S01]  /*e2f0*/  LDSM.16.MT88.4 R76, [R88] ;  /* 0x00000000584c783b */ /* 0x000ea20000004200 */
[----:B------:R-:W-:Y:S01]  /*e300*/  FFMA.FTZ R90, R17, R3, -R100 ;  /* 0x00000003115a7223 */ /* 0x000fe20000010864 */
[C---:B------:R-:W-:Y:S01]  /*e310*/  FMUL.FTZ R59, R86.reuse, R59 ;  /* 0x0000003b563b7220 */ /* 0x040fe20000410000 */
        /* <DEDUP_REMOVED lines=19> */
[-CC-:B------:R-:W-:Y:S01]  /*e450*/  FFMA.FTZ R87, R24, R3.reuse, -R100.reuse ;  /* 0x0000000318577223 */ /* 0x180fe20000010864 */
[----:B------:R-:W-:Y:S01]  /*e460*/  LDSM.16.MT88.4 R20, [R88+0x800] ;  /* 0x000800005814783b */ /* 0x000fe20000004200 */
[-CC-:B------:R-:W-:Y:S01]  /*e470*/  FFMA.FTZ R24, R29, R3.reuse, -R100.reuse ;  /* 0x000000031d187223 */ /* 0x180fe20000010864 */
[-CC-:B------:R-:W-:Y:S01]  /*e480*/  FFMA.FTZ R108, R25, R3.reuse, -R100.reuse ;  /* 0x00000003196c7223 */ /* 0x180fe20000010864 */
[-C--:B------:R-:W-:Y:S01]  /*e490*/  FFMA.FTZ R25, R28, R3.reuse, -R100 ;  /* 0x000000031c197223 */ /* 0x080fe20000010864 */
[-CC-:B------:R-:W-:Y:S01]  /*e4a0*/  FFMA.FTZ R107, R26, R3.reuse, -R94.reuse ;  /* 0x000000031a6b7223 */ /* 0x180fe2000001085e */
[----:B------:R-:W-:Y:S01]  /*e4b0*/  FFMA.FTZ R26, R30, R3, -R94 ;  /* 0x000000031e1a7223 */ /* 0x000fe2000001085e */
[----:B------:R-:W-:Y:S01]  /*e4c0*/  FFMA.FTZ R101, R86, R137, R101 ;  /* 0x0000008956657223 */ /* 0x000fe20000010065 */
[-C--:B------:R-:W-:Y:S01]  /*e4d0*/  FFMA.FTZ R28, R32, R3.reuse, -R100 ;  /* 0x00000003201c7223 */ /* 0x080fe20000010864 */
[----:B------:R-:W-:Y:S01]  /*e4e0*/  MUFU.EX2 R86, R27 ;  /* 0x0000001b00567308 */ /* 0x000fe20000000800 */
[-C--:B------:R-:W-:Y:S01]  /*e4f0*/  FFMA.FTZ R30, R31, R3.reuse, -R94 ;  /* 0x000000031f1e7223 */ /* 0x080fe2000001085e */
[-C--:B------:R-:W-:Y:S01]  /*e500*/  FFMA.FTZ R91, R13, R3.reuse, -R100 ;  /* 0x000000030d5b7223 */ /* 0x080fe20000010864 */
[----:B------:R-:W-:Y:S07]  /*e510*/  FFMA.FTZ R104, R15, R3, -R94 ;  /* 0x000000030f687223 */ /* 0x000fee000001085e */
[----:B------:R-:W-:Y:S01]  /*e520*/  MUFU.EX2 R32, R25 ;  /* 0x0000001900207308 */ /* 0x000fe20000000800 */
[----:B-1----:R-:W-:Y:S01]  /*e530*/  F2FP.BF16.F32.PACK_AB R15, R102, R103 ;  /* 0x00000067660f723e */ /* 0x002fe200000010ff */
[-CC-:B------:R-:W-:Y:S01]  /*e540*/  FFMA.FTZ R12, R12, R3.reuse, -R100.reuse ;  /* 0x000000030c0c7223 */ /* 0x180fe20000010864 */
[-C--:B------:R-:W-:Y:S07]  /*e550*/  FFMA.FTZ R100, R33, R3.reuse, -R100 ;  /* 0x0000000321647223 */ /* 0x080fee0000010864 */
[----:B------:R-:W-:Y:S01]  /*e560*/  MUFU.EX2 R31, R26 ;  /* 0x0000001a001f7308 */ /* 0x000fe20000000800 */
[C---:B--2---:R-:W-:Y:S09]  /*e570*/  HMMA.16816.F32.BF16 R36, R80.reuse, R76, R36 ;  /* 0x0000004c5024723c */ /* 0x044ff20000041824 */
[----:B------:R1:W-:Y:S01]  /*e580*/  MUFU.EX2 R33, R24 ;  /* 0x0000001800217308 */ /* 0x0003e20000000800 */
[-C--:B------:R-:W-:Y:S01]  /*e590*/  FFMA.FTZ R34, R34, R3.reuse, -R94 ;  /* 0x0000000322227223 */ /* 0x080fe2000001085e */
[----:B------:R-:W-:Y:S01]  /*e5a0*/  FADD.FTZ R97, R97, R106 ;  /* 0x0000006a61617221 */ /* 0x000fe20000010000 */
[----:B------:R-:W-:Y:S07]  /*e5b0*/  FADD.FTZ R101, R99, R101 ;  /* 0x0000006563657221 */ /* 0x000fee0000010000 */
[----:B------:R-:W-:Y:S01]  /*e5c0*/  MUFU.EX2 R91, R91 ;  /* 0x0000005b005b7308 */ /* 0x000fe20000000800 */
[C---:B------:R-:W-:Y:S01]  /*e5d0*/  HMMA.16816.F32.BF16 R40, R80.reuse, R78, R40 ;  /* 0x0000004e5028723c */ /* 0x040fe20000041828 */
[----:B------:R-:W2:Y:S08]  /*e5e0*/  LDSM.16.MT88.4 R76, [R92+0x7000] ;  /* 0x007000005c4c783b */ /* 0x000eb00000004200 */
[----:B------:R-:W-:Y:S01]  /*e5f0*/  MUFU.EX2 R104, R104 ;  /* 0x0000006800687308 */ /* 0x000fe20000000800 */
[----:B------:R-:W-:Y:S01]  /*e600*/  FADD.FTZ R96, R96, R97 ;  /* 0x0000006160607221 */ /* 0x000fe20000010000 */
[----:B------:R-:W-:Y:S01]  /*e610*/  FADD.FTZ R98, R98, R101 ;  /* 0x0000006562627221 */ /* 0x000fe20000010000 */
[C---:B------:R-:W-:Y:S07]  /*e620*/  ISETP.GT.AND P0, PT, R136.reuse, RZ, PT ;  /* 0x000000ff8800720c */ /* 0x040fee0003f04270 */
[----:B------:R-:W-:Y:S01]  /*e630*/  MUFU.EX2 R89, R89 ;  /* 0x0000005900597308 */ /* 0x000fe20000000800 */
[----:B------:R-:W-:Y:S01]  /*e640*/  FADD.FTZ R93, R93, R96 ;  /* 0x000000605d5d7221 */ /* 0x000fe20000010000 */
[----:B-1----:R-:W-:Y:S01]  /*e650*/  LDSM.16.MT88.4 R24, [R88+0x1c00] ;  /* 0x001c00005818783b */ /* 0x002fe20000004200 */
[----:B------:R-:W-:Y:S07]  /*e660*/  FADD.FTZ R98, R95, R98 ;  /* 0x000000625f627221 */ /* 0x000fee0000010000 */
[----:B------:R-:W1:Y:S01]  /*e670*/  MUFU.EX2 R90, R90 ;  /* 0x0000005a005a7308 */ /* 0x000e620000000800 */
[----:B------:R-:W-:Y:S09]  /*e680*/  IADD3 R136, PT, PT, R136, -0x1, RZ ;  /* 0xffffffff88887810 */ /* 0x000ff20007ffe0ff */
[----:B------:R-:W-:Y:S10]  /*e690*/  MUFU.EX2 R105, R105 ;  /* 0x0000006900697308 */ /* 0x000ff40000000800 */
        /* <DEDUP_REMOVED lines=22> */
[----:B------:R-:W3:Y:S01]  /*e800*/  MUFU.EX2 R80, R12 ;  /* 0x0000000c00507308 */ /* 0x000ee20000000800 */
[--C-:B------:R-:W-:Y:S01]  /*e810*/  FFMA.FTZ R81, R14, R3, -R94.reuse ;  /* 0x000000030e517223 */ /* 0x100fe2000001085e */
[----:B-1----:R-:W-:Y:S01]  /*e820*/  F2FP.BF16.F32.PACK_AB R14, R90, R89 ;  /* 0x000000595a0e723e */ /* 0x002fe200000010ff */
[----:B------:R-:W-:Y:S07]  /*e830*/  FFMA.FTZ R94, R35, R3, -R94 ;  /* 0x00000003235e7223 */ /* 0x000fee000001085e */
[----:B------:R-:W1:Y:S10]  /*e840*/  MUFU.EX2 R81, R81 ;  /* 0x0000005100517308 */ /* 0x000e740000000800 */
[----:B------:R-:W4:Y:S01]  /*e850*/  MUFU.EX2 R137, R94 ;  /* 0x0000005e00897308 */ /* 0x000f220000000800 */
[C---:B---3--:R-:W-:Y:S01]  /*e860*/  F2FP.BF16.F32.PACK_AB R12, R91.reuse, R80 ;  /* 0x000000505b0c723e */ /* 0x048fe200000010ff */
[----:B------:R-:W-:Y:S04]  /*e870*/  FADD.FTZ R96, R80, R93 ;  /* 0x0000005d50607221 */ /* 0x000fe80000010000 */
[----:B------:R-:W-:Y:S01]  /*e880*/  FADD.FTZ R96, R91, R96 ;  /* 0x000000605b607221 */ /* 0x000fe20000010000 */
[C---:B-1----:R-:W-:Y:S01]  /*e890*/  F2FP.BF16.F32.PACK_AB R13, R104.reuse, R81 ;  /* 0x00000051680d723e */ /* 0x042fe200000010ff */
[----:B------:R-:W-:Y:S02]  /*e8a0*/  FADD.FTZ R35, R81, R98 ;  /* 0x0000006251237221 */ /* 0x000fe40000010000 */
[----:B------:R-:W-:Y:S02]  /*e8b0*/  FADD.FTZ R89, R89, R96 ;  /* 0x0000006059597221 */ /* 0x000fe40000010000 */
[----:B------:R-:W-:Y:S02]  /*e8c0*/  FADD.FTZ R104, R104, R35 ;  /* 0x0000002368687221 */ /* 0x000fe40000010000 */
[----:B------:R-:W-:Y:S01]  /*e8d0*/  FADD.FTZ R90, R90, R89 ;  /* 0x000000595a5a7221 */ /* 0x000fe20000010000 */
[----:B------:R-:W-:Y:S01]  /*e8e0*/  MOV R89, R0 ;  /* 0x0000000000597202 */ /* 0x000fe20000000f00 */
[----:B------:R-:W-:Y:S04]  /*e8f0*/  FADD.FTZ R103, R103, R104 ;  /* 0x0000006867677221 */ /* 0x000fe80000010000 */
[----:B------:R-:W-:Y:S01]  /*e900*/  FADD.FTZ R102, R102, R103 ;  /* 0x0000006766667221 */ /* 0x000fe20000010000 */
[C---:B--2---:R-:W-:Y:S08]  /*e910*/  HMMA.16816.F32.BF16 R4, R12.reuse, R76, R4 ;  /* 0x0000004c0c04723c */ /* 0x044ff00000041804 */
        /* <DEDUP_REMOVED lines=24> */
[----:B------:R-:W-:Y:S04]  /*eaa0*/  FADD.FTZ R138, R138, R109 ;  /* 0x0000006d8a8a7221 */ /* 0x000fe80000010000 */
[----:B------:R-:W-:Y:S04]  /*eab0*/  FADD.FTZ R107, R107, R138 ;  /* 0x0000008a6b6b7221 */ /* 0x000fe80000010000 */
        /* <DEDUP_REMOVED lines=22> */
[----:B----4-:R-:W-:Y:S07]  /*ec20*/  F2FP.BF16.F32.PACK_AB R15, R137, R34 ;  /* 0x00000022890f723e */ /* 0x010fee00000010ff */
[C---:B------:R-:W-:Y:S01]  /*ec30*/  HMMA.16816.F32.BF16 R80, R12.reuse, R76, R4 ;  /* 0x0000004c0c50723c */ /* 0x040fe20000041804 */
[----:B------:R-:W3:Y:S07]  /*ec40*/  LDSM.16.MT88.4 R4, [R92+0x8c00] ;  /* 0x008c00005c04783b */ /* 0x000eee0000004200 */
[C---:B------:R-:W-:Y:S01]  /*ec50*/  HMMA.16816.F32.BF16 R76, R12.reuse, R78, R8 ;  /* 0x0000004e0c4c723c */ /* 0x040fe20000041808 */
[----:B------:R-:W4:Y:S07]  /*ec60*/  LDSM.16.MT88.4 R8, [R88+0x2c00] ;  /* 0x002c00005808783b */ /* 0x000f2e0000004200 */
[C---:B-1----:R-:W-:Y:S08]  /*ec70*/  HMMA.16816.F32.BF16 R36, R12.reuse, R16, R36 ;  /* 0x000000100c24723c */ /* 0x042ff00000041824 */
[C---:B------:R-:W-:Y:S08]  /*ec80*/  HMMA.16816.F32.BF16 R40, R12.reuse, R18, R40 ;  /* 0x000000120c28723c */ /* 0x040ff00000041828 */
[C---:B--2---:R-:W-:Y:S08]  /*ec90*/  HMMA.16816.F32.BF16 R44, R12.reuse, R20, R44 ;  /* 0x000000140c2c723c */ /* 0x044ff0000004182c */
[C---:B------:R-:W-:Y:S08]  /*eca0*/  HMMA.16816.F32.BF16 R48, R12.reuse, R22, R48 ;  /* 0x000000160c30723c */ /* 0x040ff00000041830 */
[C---:B------:R-:W-:Y:S08]  /*ecb0*/  HMMA.16816.F32.BF16 R52, R12.reuse, R24, R52 ;  /* 0x000000180c34723c */ /* 0x040ff00000041834 */
[C---:B------:R-:W-:Y:S08]  /*ecc0*/  HMMA.16816.F32.BF16 R56, R12.reuse, R26, R56 ;  /* 0x0000001a0c38723c */ /* 0x040ff00000041838 */
[C---:B---3--:R-:W-:Y:S03]  /*ecd0*/  HMMA.16816.F32.BF16 R60, R12.reuse, R4, R60 ;  /* 0x000000040c3c723c */ /* 0x048fe6000004183c */
[----:B------:R-:W-:Y:S01]  /*ece0*/  FADD.FTZ R5, R87, R110 ;  /* 0x0000006e57057221 */ /* 0x000fe20000010000 */
[----:B------:R-:W-:Y:S03]  /*ecf0*/  MOV R87, R2 ;  /* 0x0000000200577202 */ /* 0x000fe60000000f00 */
        /* <DEDUP_REMOVED lines=14> */
.L_x_7151:
        /* <DEDUP_REMOVED lines=10> */
.L_x_7170:
[----:B------:R-:W2:Y:S01]  /*ee80*/  S2R R3, SR_CgaCtaId ;  /* 0x0000000000037919 */ /* 0x000ea20000008800 */
[----:B----4-:R-:W-:Y:S01]  /*ee90*/  FADD.FTZ R11, R8, R11 ;  /* 0x0000000b080b7221 */ /* 0x010fe20000010000 */
[----:B---3--:R-:W-:Y:S01]  /*eea0*/  MOV R8, 0x400 ;  /* 0x0000040000087802 */ /* 0x008fe20000000f00 */
[----:B------:R-:W3:Y:S01]  /*eeb0*/  MUFU.RCP R5, R6 ;  /* 0x0000000600057308 */ /* 0x000ee20000001000 */
[----:B------:R-:W4:Y:S01]  /*eec0*/  S2R R4, SR_TID.X ;  /* 0x0000000000047919 */ /* 0x000f220000002100 */
[----:B------:R-:W-:Y:S02]  /*eed0*/  FSETP.NE.FTZ.AND P3, PT, R6, RZ, PT ;  /* 0x000000ff0600720b */ /* 0x000fe40003f75000 */
[----:B------:R-:W-:Y:S02]  /*eee0*/  FSETP.NE.FTZ.AND P2, PT, R11, RZ, PT ;  /* 0x000000ff0b00720b */ /* 0x000fe40003f55000 */
[----:B---3--:R-:W-:-:S05]  /*eef0*/  FSEL R5, R5, 1, P3 ;  /* 0x3f80000005057808 */ /* 0x008fca0001800000 */
[C---:B------:R-:W-:Y:S01]  /*ef00*/  FMUL.FTZ R80, R5.reuse, R80 ;  /* 0x0000005005507220 */ /* 0x040fe20000410000 */
[C---:B------:R-:W-:Y:S01]  /*ef10*/  FMUL.FTZ R81, R5.reuse, R81 ;  /* 0x0000005105517220 */ /* 0x040fe20000410000 */
[C---:B------:R-:W-:Y:S01]  /*ef20*/  FMUL.FTZ R76, R5.reuse, R76 ;  /* 0x0000004c054c7220 */ /* 0x040fe20000410000 */
[C---:B------:R-:W-:Y:S01]  /*ef30*/  FMUL.FTZ R77, R5.reuse, R77 ;  /* 0x0000004d054d7220 */ /* 0x040fe20000410000 */
[C---:B------:R-:W-:Y:S01]  /*ef40*/  FMUL.FTZ R36, R5.reuse, R36 ;  /* 0x0000002405247220 */ /* 0x040fe20000410000 */
[----:B------:R-:W-:Y:S01]  /*ef50*/  FMUL.FTZ R37, R5, R37 ;  /* 0x0000002505257220 */ /* 0x000fe20000410000 */
[----:B--2---:R-:W-:Y:S01]  /*ef60*/  LEA R3, R3, R8, 0x18 ;  /* 0x0000000803037211 */ /* 0x004fe200078ec0ff */
[C---:B------:R-:W-:Y:S01]  /*ef70*/  FMUL.FTZ R40, R5.reuse, R40 ;  /* 0x0000002805287220 */ /* 0x040fe20000410000 */
[----:B------:R-:W2:Y:S01]  /*ef80*/  MUFU.RCP R8, R11 ;  /* 0x0000000b00087308 */ /* 0x000ea20000001000 */
[C---:B------:R-:W-:Y:S01]  /*ef90*/  FMUL.FTZ R41, R5.reuse, R41 ;  /* 0x0000002905297220 */ /* 0x040fe20000410000 */
[----:B----4-:R-:W-:Y:S01]  /*efa0*/  SHF.L.U32 R9, R4, 0x1, RZ ;  /* 0x0000000104097819 */ /* 0x010fe200000006ff */
[C---:B------:R-:W-:Y:S01]  /*efb0*/  FMUL.FTZ R44, R5.reuse, R44 ;  /* 0x0000002c052c7220 */ /* 0x040fe20000410000 */
[C---:B------:R-:W-:Y:S01]  /*efc0*/  FMUL.FTZ R45, R5.reuse, R45 ;  /* 0x0000002d052d7220 */ /* 0x040fe20000410000 */
[C---:B------:R-:W-:Y:S01]  /*efd0*/  FMUL.FTZ R48, R5.reuse, R48 ;  /* 0x0000003005307220 */ /* 0x040fe20000410000 */
[----:B------:R-:W-:Y:S01]  /*efe0*/  LOP3.LUT R9, R114, 0x6, R9, 0xf8, !PT ;  /* 0x0000000672097812 */ /* 0x000fe200078ef809 */
[----:B------:R-:W-:Y:S01]  /*eff0*/  FMUL.FTZ R49, R5, R49 ;  /* 0x0000003105317220 */ /* 0x000fe20000410000 */
[----:B------:R-:W-:Y:S01]  /*f000*/  F2FP.BF16.F32.PACK_AB R80, R81, R80 ;  /* 0x000000505150723e */ /* 0x000fe200000010ff */
[C---:B------:R-:W-:Y:S01]  /*f010*/  FMUL.FTZ R52, R5.reuse, R52 ;  /* 0x0000003405347220 */ /* 0x040fe20000410000 */
        /* <DEDUP_REMOVED lines=9> */
[----:B--2---:R-:W-:Y:S01]  /*f0b0*/  FSEL R8, R8, 1, P2 ;  /* 0x3f80000008087808 */ /* 0x004fe20001000000 */
[----:B------:R-:W-:Y:S01]  /*f0c0*/  FMUL.FTZ R65, R5, R65 ;  /* 0x0000004105417220 */ /* 0x000fe20000410000 */
[----:B------:R-:W-:Y:S01]  /*f0d0*/  F2FP.BF16.F32.PACK_AB R44, R45, R44 ;  /* 0x0000002c2d2c723e */ /* 0x000fe200000010ff */
        /* <DEDUP_REMOVED lines=26> */
[----:B------:R-:W-:Y:S01]  /*f280*/  SHF.L.U32 R8, R4, 0x3, RZ ;  /* 0x0000000304087819 */ /* 0x000fe200000006ff */
[----:B------:R-:W-:Y:S01]  /*f290*/  FMUL.FTZ R72, R5, R72 ;  /* 0x0000004805487220 */ /* 0x000fe20000410000 */
[----:B------:R-:W-:Y:S01]  /*f2a0*/  F2FP.BF16.F32.PACK_AB R82, R83, R82 ;  /* 0x000000525352723e */ /* 0x000fe200000010ff */
[----:B------:R-:W-:Y:S01]  /*f2b0*/  FMUL.FTZ R5, R5, R73 ;  /* 0x0000004905057220 */ /* 0x000fe20000410000 */
[----:B------:R-:W-:-:S02]  /*f2c0*/  LOP3.LUT R13, R8, 0xc0, RZ, 0xc0, !PT ;  /* 0x000000c0080d7812 */ /* 0x000fc400078ec0ff */
[----:B------:R-:W-:Y:S02]  /*f2d0*/  LOP3.LUT R9, R9, 0x20, R8, 0xf8, !PT ;  /* 0x0000002009097812 */ /* 0x000fe400078ef808 */
[----:B------:R-:W-:Y:S02]  /*f2e0*/  LOP3.LUT R13, R13, 0x18, R4, 0xf8, !PT ;  /* 0x000000180d0d7812 */ /* 0x000fe400078ef804 */
[----:B------:R-:W-:Y:S02]  /*f2f0*/  F2FP.BF16.F32.PACK_AB R78, R79, R78 ;  /* 0x0000004e4f4e723e */ /* 0x000fe400000010ff */
[----:B------:R-:W-:Y:S02]  /*f300*/  LOP3.LUT R10, R9, R13, RZ, 0xfc, !PT ;  /* 0x0000000d090a7212 */ /* 0x000fe400078efcff */
[----:B------:R-:W-:Y:S02]  /*f310*/  LOP3.LUT R9, R112, 0x20, RZ, 0xc0, !PT ;  /* 0x0000002070097812 */ /* 0x000fe400078ec0ff */
[----:B------:R-:W-:-:S02]  /*f320*/  LEA R15, R10, R3, 0x1 ;  /* 0x000000030a0f7211 */ /* 0x000fc400078e08ff */
[----:B------:R-:W-:Y:S02]  /*f330*/  LOP3.LUT R112, R112, 0x40, RZ, 0xc0, !PT ;  /* 0x0000004070707812 */ /* 0x000fe400078ec0ff */
[----:B------:R-:W-:Y:S01]  /*f340*/  IADD3 R9, PT, PT, R15, -R9, RZ ;  /* 0x800000090f097210 */ /* 0x000fe20007ffe0ff */
[----:B------:R-:W-:Y:S01]  /*f350*/  STS [R15], R80 ;  /* 0x000000500f007388 */ /* 0x000fe20000000800 */
[----:B------:R-:W-:Y:S02]  /*f360*/  F2FP.BF16.F32.PACK_AB R38, R39, R38 ;  /* 0x000000262726723e */ /* 0x000fe400000010ff */
[----:B------:R-:W-:Y:S01]  /*f370*/  IADD3 R17, PT, PT, R15, -R112, RZ ;  /* 0x800000700f117210 */ /* 0x000fe20007ffe0ff */
[----:B------:R-:W-:Y:S01]  /*f380*/  STS [R15+0x200], R82 ;  /* 0x000200520f007388 */ /* 0x000fe20000000800 */
[----:B------:R-:W-:Y:S02]  /*f390*/  F2FP.BF16.F32.PACK_AB R42, R43, R42 ;  /* 0x0000002a2b2a723e */ /* 0x000fe400000010ff */
[----:B------:R-:W-:Y:S01]  /*f3a0*/  IADD3 R19, PT, PT, R9, -R112, RZ ;  /* 0x8000007009137210 */ /* 0x000fe20007ffe0ff */
        /* <DEDUP_REMOVED lines=12> */
[----:B------:R2:W-:Y:S01]  /*f470*/  STS [R19+0x30], R40 ;  /* 0x0000302813007388 */ /* 0x0005e20000000800 */
        /* <DEDUP_REMOVED lines=31> */
[----:B------:R-:W4:Y:S01]  /*f670*/  @!P1 LD.E R10, desc[UR4][R84.64+0xb4] ;  /* 0x0000b404540a9980 */ /* 0x000f22000c101900 */
[----:B------:R-:W1:Y:S08]  /*f680*/  @P3 MUFU.LG2 R6, R6 ;  /* 0x0000000600063308 */ /* 0x000e700000000c00 */
[----:B------:R-:W2:Y:S01]  /*f690*/  @P2 MUFU.LG2 R11, R11 ;  /* 0x0000000b000b2308 */ /* 0x000ea20000000c00 */
[--C-:B------:R-:W-:Y:S01]  /*f6a0*/  LOP3.LUT R13, R13, 0x18, R8.reuse, 0x78, !PT ;  /* 0x000000180d0d7812 */ /* 0x100fe200078e7808 */
[----:B------:R-:W-:Y:S03]  /*f6b0*/  BSSY.RECONVERGENT B0, `(.L_x_7160) ;  /* 0x0000013000007945 */ /* 0x000fe60003800200 */
[----:B------:R-:W-:-:S02]  /*f6c0*/  LOP3.LUT R16, R13, 0x1f20, R8, 0xf8, !PT ;  /* 0x00001f200d107812 */ /* 0x000fc400078ef808 */
[----:B------:R-:W-:Y:S01]  /*f6d0*/  MOV R5, 0x7f800000 ;  /* 0x7f80000000057802 */ /* 0x000fe20000000f00 */
[----:B-1----:R-:W-:Y:S01]  /*f6e0*/  @P3 FMUL.FTZ R14, R6, 0.69314718246459960938 ;  /* 0x3f317218060e3820 */ /* 0x002fe20000410000 */
[----:B------:R-:W-:Y:S01]  /*f6f0*/  MOV R9, 0x7f800000 ;  /* 0x7f80000000097802 */ /* 0x000fe20000000f00 */
[----:B--2---:R-:W-:Y:S01]  /*f700*/  @P0 IMAD.WIDE.U32 R42, R40, R128, RZ ;  /* 0x00000080282a0225 */ /* 0x004fe200078e00ff */
[----:B------:R-:W-:-:S03]  /*f710*/  LEA R3, R16, R3, 0x1 ;  /* 0x0000000310037211 */ /* 0x000fc600078e08ff */
[----:B-----5:R-:W-:Y:S01]  /*f720*/  @P3 FFMA.FTZ R5, R7, R2, R14 ;  /* 0x0000000207053223 */ /* 0x020fe2000001000e */
[----:B------:R-:W-:-:S04]  /*f730*/  @P2 FMUL.FTZ R15, R11, 0.69314718246459960938 ;  /* 0x3f3172180b0f2820 */ /* 0x000fc80000410000 */
[----:B------:R-:W-:Y:S01]  /*f740*/  @P2 FFMA.FTZ R9, R7, R0, R15 ;  /* 0x0000000007092223 */ /* 0x000fe2000001000f */
[----:B------:R-:W-:Y:S02]  /*f750*/  @P0 IMAD R0, R41, R128, RZ ;  /* 0x0000008029000224 */ /* 0x000fe400078e02ff */
[----:B---3--:R-:W-:-:S04]  /*f760*/  @!P1 IMAD R13, R12, R124, R123 ;  /* 0x0000007c0c0d9224 */ /* 0x008fc800078e027b */
[----:B----4-:R-:W-:Y:S01]  /*f770*/  @!P1 IMAD R2, R13, R10, RZ ;  /* 0x0000000a0d029224 */ /* 0x010fe200078e02ff */
[----:B------:R-:W-:Y:S06]  /*f780*/  @!P1 BRA `(.L_x_7161) ;  /* 0x0000000000149947 */ /* 0x000fec0003800000 */
[----:B------:R-:W2:Y:S04]  /*f790*/  @!P0 LD.E R7, desc[UR4][R84.64+0xb4] ;  /* 0x0000b40454078980 */ /* 0x000ea8000c101900 */
[----:B------:R-:W3:Y:S01]  /*f7a0*/  LD.E R2, desc[UR4][R84.64+0xd4] ;  /* 0x0000d40454027980 */ /* 0x000ee2000c101900 */
[----:B--2---:R-:W-:Y:S02]  /*f7b0*/  @!P0 IMAD R128, R7, R124, RZ ;  /* 0x0000007c07808224 */ /* 0x004fe400078e02ff */
[----:B---3--:R-:W-:-:S05]  /*f7c0*/  IMAD R7, R2, R123, RZ ;  /* 0x0000007b02077224 */ /* 0x008fca00078e02ff */
[----:B------:R-:W-:Y:S02]  /*f7d0*/  IADD3 R2, PT, PT, R7, R128, RZ ;  /* 0x0000008007027210 */ /* 0x000fe40007ffe0ff */
.L_x_7161:
[----:B------:R-:W-:Y:S05]  /*f7e0*/  BSYNC.RECONVERGENT B0 ;  /* 0x0000000000007941 */ /* 0x000fea0003800200 */
.L_x_7160:
        /* <DEDUP_REMOVED lines=15> */
[----:B-1----:R-:W-:Y:S01]  /*f8e0*/  LOP3.LUT R3, R113, 0x30, RZ, 0xc0, !PT ;  /* 0x0000003071037812 */ /* 0x002fe200078ec0ff */
        /* <DEDUP_REMOVED lines=12> */
.L_x_7163:
[----:B------:R-:W-:Y:S05]  /*f9b0*/  BSYNC.RECONVERGENT B0 ;  /* 0x0000000000007941 */ /* 0x000fea0003800200 */
.L_x_7162:
[----:B-1----:R1:W5:Y:S01]  /*f9c0*/  LD.E R84, desc[UR4][R84.64+0xc0] ;  /* 0x0000c00454547980 */ /* 0x002362000c101900 */
[----:B------:R-:W-:Y:S01]  /*f9d0*/  IMAD.IADD R127, R127, 0x1, -R6 ;  /* 0x000000017f7f7824 */ /* 0x000fe200078e0a06 */
[----:B------:R-:W-:Y:S01]  /*f9e0*/  LOP3.LUT R8, R8, 0x18, RZ, 0xc0, !PT ;  /* 0x0000001808087812 */ /* 0x000fe200078ec0ff */
[----:B------:R-:W-:Y:S01]  /*f9f0*/  IMAD.MOV.U32 R9, RZ, RZ, RZ ;  /* 0x000000ffff097224 */ /* 0x000fe200078e00ff */
[C---:B------:R-:W-:Y:S01]  /*fa00*/  IADD3 R5, PT, PT, R4.reuse, 0x20, RZ ;  /* 0x0000002004057810 */ /* 0x040fe20007ffe0ff */
[-C--:B------:R-:W-:Y:S01]  /*fa10*/  @!P0 IMAD R2, R39, R124.reuse, RZ ;  /* 0x0000007c27028224 */ /* 0x080fe200078e02ff */
[-C--:B------:R-:W-:Y:S01]  /*fa20*/  ISETP.GE.AND P3, PT, R4, R127.reuse, PT ;  /* 0x0000007f0400720c */ /* 0x080fe20003f66270 */
[----:B------:R-:W-:Y:S01]  /*fa30*/  @!P0 IMAD.WIDE.U32 R10, R38, R124, RZ ;  /* 0x0000007c260a8225 */ /* 0x000fe200078e00ff */
[----:B------:R-:W-:Y:S01]  /*fa40*/  @P0 MOV R10, R42 ;  /* 0x0000002a000a0202 */ /* 0x000fe20000000f00 */
[----:B------:R-:W-:Y:S01]  /*fa50*/  BSSY.RECONVERGENT B0, `(.L_x_7164) ;  /* 0x000001a000007945 */ /* 0x000fe20003800200 */
[----:B------:R-:W-:Y:S01]  /*fa60*/  ISETP.GE.AND P1, PT, R5, R127, PT ;  /* 0x0000007f0500720c */ /* 0x000fe20003f26270 */
[----:B------:R-:W-:-:S02]  /*fa70*/  IMAD R3, R37, R123, RZ ;  /* 0x0000007b25037224 */ /* 0x000fc400078e02ff */
[----:B------:R-:W-:-:S04]  /*fa80*/  IMAD.WIDE.U32 R38, R6, R40, R8 ;  /* 0x0000002806267225 */ /* 0x000fc800078e0008 */
[----:B------:R-:W-:-:S04]  /*fa90*/  IMAD.WIDE.U32 R36, R36, R123, RZ ;  /* 0x0000007b24247225 */ /* 0x000fc800078e00ff */
[----:B------:R-:W-:Y:S01]  /*faa0*/  IMAD R6, R41, R6, RZ ;  /* 0x0000000629067224 */ /* 0x000fe200078e02ff */
[----:B------:R-:W-:Y:S01]  /*fab0*/  IADD3 R3, PT, PT, R37, R3, RZ ;  /* 0x0000000325037210 */ /* 0x000fe20007ffe0ff */
[----:B------:R-:W-:Y:S02]  /*fac0*/  @!P0 IMAD.IADD R2, R11, 0x1, R2 ;  /* 0x000000010b028824 */ /* 0x000fe400078e0202 */
[----:B------:R-:W-:Y:S01]  /*fad0*/  @P0 IMAD.IADD R2, R43, 0x1, R0 ;  /* 0x000000012b020824 */ /* 0x000fe200078e0200 */
[----:B------:R-:W-:Y:S02]  /*fae0*/  IADD3 R5, PT, PT, R39, R6, RZ ;  /* 0x0000000627057210 */ /* 0x000fe40007ffe0ff */
[----:B------:R-:W-:-:S04]  /*faf0*/  IADD3 R10, P2, P0, R36, R38, R10 ;  /* 0x00000026240a7210 */ /* 0x000fc8000785e00a */
[----:B------:R-:W-:Y:S02]  /*fb00*/  IADD3.X R11, PT, PT, R3, R5, R2, P2, P0 ;  /* 0x00000005030b7210 */ /* 0x000fe400017e0402 */
[C---:B------:R-:W-:Y:S02]  /*fb10*/  LOP3.LUT R5, R8.reuse, 0x20, RZ, 0xfc, !PT ;  /* 0x0000002008057812 */ /* 0x040fe400078efcff */
        /* <DEDUP_REMOVED lines=13> */
.L_x_7165:
[----:B------:R-:W-:Y:S05]  /*fbf0*/  BSYNC.RECONVERGENT B0 ;  /* 0x0000000000007941 */ /* 0x000fea0003800200 */
.L_x_7164:
[----:B------:R-:W-:-:S04]  /*fc00*/  MOV R123, 0x0 ;  /* 0x00000000007b7802 */ /* 0x000fc80000000f00 */
[----:B-12345:R-:W-:Y:S05]  /*fc10*/  @P1 RET.REL.NODEC R122 `(_ZN5flash24flash_fwd_splitkv_kernelI23Flash_fwd_kernel_traitsILi96ELi64ELi64ELi4ELb0ELb0EN7cutlass10bfloat16_tE19Flash_kernel_traitsILi96ELi64ELi64ELi4ES3_EELb0ELb0ELb0ELb0ELb0ELb0ELb0ELb1EEEvNS_16Flash_fwd_paramsE) ;  /* 0xffffff007af81950 */ /* 0x03efea0003c3ffff */
        /* <DEDUP_REMOVED lines=14> */
[----:B-1----:R-:W-:Y:S05]  /*fd00*/  @P0 RET.REL.NODEC R122 `(_ZN5flash24flash_fwd_splitkv_kernelI23Flash_fwd_kernel_traitsILi96ELi64ELi64ELi4ELb0ELb0EN7cutlass10bfloat16_tE19Flash_kernel_traitsILi96ELi64ELi64ELi4ES3_EELb0ELb0ELb0ELb0ELb0ELb0ELb0ELb1EEEvNS_16Flash_fwd_paramsE) ;  /* 0xffffff007abc0950 */ /* 0x002fea0003c3ffff */
[----:B------:R-:W-:Y:S01]  /*fd10*/  MOV R123, 0x0 ;  /* 0x00000000007b7802 */ /* 0x000fe20000000f00 */
[----:B------:R1:W-:Y:S03]  /*fd20*/  ST.E.128 desc[UR4][R2.64+0x80], R12 ;  /* 0x0000800c02007985 */ /* 0x0003e6000c101d04 */
[----:B-1----:R-:W-:Y:S05]  /*fd30*/  RET.REL.NODEC R122 `(_ZN5flash24flash_fwd_splitkv_kernelI23Flash_fwd_kernel_traitsILi96ELi64ELi64ELi4ELb0ELb0EN7cutlass10bfloat16_tE19Flash_kernel_traitsILi96ELi64ELi64ELi4ES3_EELb0ELb0ELb0ELb0ELb0ELb0ELb0ELb1EEEvNS_16Flash_fwd_paramsE) ;  /* 0xffffff007ab07950 */ /* 0x002fea0003c3ffff */
.L_x_7159:
[----:B------:R-:W-:Y:S01]  /*fd40*/  MOV R4, 0x2 ;  /* 0x0000000200047802 */ /* 0x000fe20000000f00 */
[----:B------:R-:W-:Y:S01]  /*fd50*/  IMAD.MOV.U32 R3, RZ, RZ, 0x1f ;  /* 0x0000001fff037424 */ /* 0x000fe200078e00ff */
[----:B------:R-:W-:-:S07]  /*fd60*/  MOV R5, 0xffffffff ;  /* 0xffffffff00057802 */ /* 0x000fce0000000f00 */
[----:B-1---5:R-:W-:Y:S05]  /*fd70*/  WARPSYNC.COLLECTIVE R5, `(.L_x_7166) ;  /* 0x0000000005087348 */ /* 0x022fea0003c00000 */
[----:B------:R2:W3:Y:S02]  /*fd80*/  SHFL.BFLY P0, R11, R138, R4, R3 ;  /* 0x0c0000048a0b7389 */ /* 0x0004e40000000003 */
[----:B-123-5:R-:W-:Y:S05]  /*fd90*/  ENDCOLLECTIVE ;  /* 0x000000000000791b */ /* 0x02efea0003800000 */
.L_x_7166:
[----:B------:R-:W-:Y:S02]  /*fda0*/  IMAD.MOV.U32 R9, RZ, RZ, R11 ;  /* 0x000000ffff097224 */ /* 0x000fe400078e000b */
[----:B------:R-:W-:Y:S02]  /*fdb0*/  IMAD.MOV.U32 R4, RZ, RZ, 0x1 ;  /* 0x00000001ff047424 */ /* 0x000fe400078e00ff */
[----:B------:R-:W-:-:S05]  /*fdc0*/  FADD.FTZ R9, R9, R138 ;  /* 0x0000008a09097221 */ /* 0x000fca0000010000 */
[----:B------:R-:W-:-:S07]  /*fdd0*/  MOV R138, R9 ;  /* 0x00000009008a7202 */ /* 0x000fce0000000f00 */
[----:B------:R-:W-:Y:S05]  /*fde0*/  WARPSYNC.COLLECTIVE R5, `(.L_x_7167) ;  /* 0x0000000005087348 */ /* 0x000fea0003c00000 */
[----:B------:R1:W2:Y:S02]  /*fdf0*/  SHFL.BFLY P0, R11, R138, R4, R3 ;  /* 0x0c0000048a0b7389 */ /* 0x0002a40000000003 */
[----:B-12---:R-:W-:Y:S05]  /*fe00*/  ENDCOLLECTIVE ;  /* 0x000000000000791b */ /* 0x006fea0003800000 */
.L_x_7167:
[----:B------:R-:W-:Y:S01]  /*fe10*/  MOV R138, R137 ;  /* 0x00000089008a7202 */ /* 0x000fe20000000f00 */
[----:B------:R-:W-:Y:S01]  /*fe20*/  IMAD.MOV.U32 R4, RZ, RZ, 0x2 ;  /* 0x00000002ff047424 */ /* 0x000fe200078e00ff */
[----:B------:R-:W-:-:S07]  /*fe30*/  MOV R6, R11 ;  /* 0x0000000b00067202 */ /* 0x000fce0000000f00 */
[----:B------:R-:W-:Y:S05]  /*fe40*/  WARPSYNC.COLLECTIVE R5, `(.L_x_7168) ;  /* 0x0000000005087348 */ /* 0x000fea0003c00000 */
[----:B------:R1:W2:Y:S02]  /*fe50*/  SHFL.BFLY P0, R11, R138, R4, R3 ;  /* 0x0c0000048a0b7389 */ /* 0x0002a40000000003 */
[----:B-12---:R-:W-:Y:S05]  /*fe60*/  ENDCOLLECTIVE ;  /* 0x000000000000791b */ /* 0x006fea0003800000 */
.L_x_7168:
[----:B------:R-:W-:Y:S01]  /*fe70*/  FADD.FTZ R6, R9, R6 ;  /* 0x0000000609067221 */ /* 0x000fe20000010000 */
[----:B------:R-:W-:Y:S01]  /*fe80*/  FADD.FTZ R8, R11, R137 ;  /* 0x000000890b087221 */ /* 0x000fe20000010000 */
[----:B------:R-:W-:-:S04]  /*fe90*/  MOV R4, 0x1 ;  /* 0x0000000100047802 */ /* 0x000fc80000000f00 */
[----:B------:R-:W-:-:S07]  /*fea0*/  MOV R138, R8 ;  /* 0x00000008008a7202 */ /* 0x000fce0000000f00 */
[----:B------:R-:W-:Y:S05]  /*feb0*/  WARPSYNC.COLLECTIVE R5, `(.L_x_7169) ;  /* 0x0000000005087348 */ /* 0x000fea0003c00000 */
[----:B------:R1:W2:Y:S02]  /*fec0*/  SHFL.BFLY P0, R11, R138, R4, R3 ;  /* 0x0c0000048a0b7389 */ /* 0x0002a40000000003 */
[----:B-12---:R-:W-:Y:S05]  /*fed0*/  ENDCOLLECTIVE ;  /* 0x000000000000791b */ /* 0x006fea0003800000 */
.L_x_7169:
[----:B------:R-:W-:Y:S05]  /*fee0*/  BRA `(.L_x_7170) ;  /* 0xffffffec00e47947 */ /* 0x000fea000383ffff */
.L_x_7171:
        /* <DEDUP_REMOVED lines=9> */
.L_x_11664:


//--------------------- .text._ZN5flash24flash_fwd_splitkv_kernelI23Flash_fwd_kernel_traitsILi96ELi64ELi64ELi4ELb0ELb0EN7cutlass10bfloat16_tE19Flash_kernel_traitsILi96ELi64ELi64ELi4ES3_EELb0ELb0ELb0ELb0ELb0ELb1ELb0ELb1EEEvNS_16Flash_fwd_paramsE --------------------------
	.section	.text._ZN5flash24flash_fwd_splitkv_kernelI23Flash_fwd_kernel_traitsILi96ELi64ELi64ELi4ELb0ELb0EN7cutlass10bfloat16_tE19Flash_kernel_traitsILi96ELi64ELi64ELi4ES3_EELb0ELb0ELb0ELb0ELb0ELb1ELb0ELb1EEEvNS_16Flash_fwd_paramsE,"ax",@progbits
	.align	128
        .global         _ZN5flash24flash_fwd_splitkv_kernelI23Flash_fwd_kernel_traitsILi96ELi64ELi64ELi4ELb0ELb0EN7cutlass10bfloat16_tE19Flash_kernel_traitsILi96ELi64ELi64ELi4ES3_EELb0ELb0ELb0ELb0ELb0ELb1ELb0ELb1EEEvNS_16Flash_fwd_paramsE
        .type           _ZN5flash24flash_fwd_splitkv_kernelI23Flash_fwd_kernel_traitsILi96ELi64ELi64ELi4ELb0ELb0EN7cutlass10bfloat16_tE19Flash_kernel_traitsILi96ELi64ELi64ELi4ES3_EELb0ELb0ELb0ELb0ELb0ELb1ELb0ELb1EEEvNS_16Flash_fwd_paramsE,@function
        .size           _ZN5flash24flash_fwd_splitkv_kernelI23Flash_fwd_kernel_traitsILi96ELi64ELi64ELi4ELb0ELb0EN7cutlass10bfloat16_tE19Flash_kernel_traitsILi96ELi64ELi64ELi4ES3_EELb0ELb0ELb0ELb0ELb0ELb1ELb0ELb1EEEvNS_16Flash_fwd_paramsE,(.L_x_11665 - _ZN5flash24flash_fwd_splitkv_kernelI23Flash_fwd_kernel_traitsILi96ELi64ELi64ELi4ELb0ELb0EN7cutlass10bfloat16_tE19Flash_kernel_traitsILi96ELi64ELi64ELi4ES3_EELb0ELb0ELb0ELb0ELb0ELb1ELb0ELb1EEEvNS_16Flash_fwd_paramsE)
        .other          _ZN5flash24flash_fwd_splitkv_kernelI23Flash_fwd_kernel_traitsILi96ELi64ELi64ELi4ELb0ELb0EN7cutlass10bfloat16_tE19Flash_kernel_traitsILi96ELi64ELi64ELi4ES3_EELb0ELb0ELb0ELb0ELb0ELb1ELb0ELb1EEEvNS_16Flash_fwd_paramsE,@"STO_CUDA_ENTRY STV_DEFAULT"
_ZN5flash24flash_fwd_splitkv_kernelI23Flash_fwd_kernel_traitsILi96ELi64ELi64ELi4ELb0ELb0EN7cutlass10bfloat16_tE19Flash_kernel_traitsILi96ELi64ELi64ELi4ES3_EELb0ELb0ELb0ELb0ELb0ELb1ELb0ELb1EEEvNS_16Flash_fwd_paramsE:
.text._ZN5flash24flash_fwd_splitkv_kernelI23Flash_fwd_kernel_traitsILi96ELi64ELi64ELi4ELb0ELb0EN7cutlass10bfloat16_tE19Flash_kernel_traitsILi96ELi64ELi64ELi4ES3_EELb0ELb0ELb0ELb0ELb0ELb1ELb0ELb1EEEvNS_16Flash_fwd_paramsE:
[----:B------:R-:W-:Y:S01]  /*0000*/  LDC R1, c[0x0][0x37c] ;  /* 0x0000df00ff017b82 */ /* 0x000fe20000000800 */
[----:B------:R-:W1:Y:S07]  /*0010*/  S2R R127, SR_CTAID.X ;  /* 0x00000000007f7919 */ /* 0x000e6e0000002500 */
[----:B------:R-:W2:Y:S01]  /*0020*/  LDC.64 R84, c[0x0][0x348] ;  /* 0x0000d200ff547b82 */ /* 0x000ea20000000a00 */
[----:B------:R-:W-:Y:S01]  /*0030*/  BSSY.RECONVERGENT B4, `(.L_x_7172) ;  /* 0x0000005000047945 */ /* 0x000fe20003800200 */
[----:B------:R-:W-:Y:S01]  /*0040*/  MOV R124, 0x80 ;  /* 0x00000080007c7802 */ /* 0x000fe20000000f00 */
[----:B------:R-:W3:Y:S01]  /*0050*/  S2R R126, SR_CTAID.Y ;  /* 0x00000000007e7919 */ /* 0x000ee20000002600 */
[----:B------:R-:W4:Y:S05]  /*0060*/  S2R R125, SR_CTAID.Z ;  /* 0x00000000007d7919 */ /* 0x000f2a0000002700 */
[----:B-1234-:R-:W-:Y:S05]  /*0070*/  CALL.REL.NOINC `($_ZN5flash24flash_fwd_splitkv_kernelI23Flash_fwd_kernel_traitsILi96ELi64ELi64ELi4ELb0ELb0EN7cutlass10bfloat16_tE19Flash_kernel_traitsILi96ELi64ELi64ELi4ES3_EELb0ELb0ELb0ELb0ELb0ELb1ELb0ELb1EEEvNS_16Flash_fwd_paramsE$_ZN5flash30compute_attn_1rowblock_splitkvI23Flash_fwd_kernel_traitsILi96ELi64ELi64ELi4ELb0ELb0EN7cutlass10bfloat16_tE19Flash_kernel_traitsILi96ELi64ELi64ELi4ES3_EELb0ELb0ELb0ELb0ELb0ELb1ELb0ELb1ENS_16Flash_fwd_paramsEEEvRKT8_iiiii) ;  /* 0x0000000000087944 */ /* 0x01efea0003c00000 */
[----:B------:R-:W-:Y:S05]  /*0080*/  BSYNC.RECONVERGENT B4 ;  /* 0x0000000000047941 */ /* 0x000fea0003800200 */
.L_x_7172:
[----:B------:R-:W-:Y:S05]  /*0090*/  EXIT ;  /* 0x000000000000794d */ /* 0x000fea0003800000 */
        .type           $_ZN5flash24flash_fwd_splitkv_kernelI23Flash_fwd_kernel_traitsILi96ELi64ELi64ELi4ELb0ELb0EN7cutlass10bfloat16_tE19Flash_kernel_traitsILi96ELi64ELi64ELi4ES3_EELb0ELb0ELb0ELb0ELb0ELb1ELb0ELb1EEEvNS_16Flash_fwd_paramsE$_ZN5flash30compute_attn_1rowblock_splitkvI23Flash_fwd_kernel_traitsILi96ELi64ELi64ELi4ELb0ELb0EN7cutlass10bfloat16_tE19Flash_kernel_traitsILi96ELi64ELi64ELi4ES3_EELb0ELb0ELb0ELb0ELb0ELb1ELb0ELb1ENS_16Flash_fwd_paramsEEEvRKT8_iiiii,@function
        .size           $_ZN5flash24flash_fwd_splitkv_kernelI23Flash_fwd_kernel_traitsILi96ELi64ELi64ELi4ELb0ELb0EN7cutlass10bfloat16_tE19Flash_kernel_traitsILi96ELi64ELi64ELi4ES3_EELb0ELb0ELb0ELb0ELb0ELb1ELb0ELb1EEEvNS_16Flash_fwd_paramsE$_ZN5flash30compute_attn_1rowblock_splitkvI23Flash_fwd_kernel_traitsILi96ELi64ELi64ELi4ELb0ELb0EN7cutlass10bfloat16_tE19Flash_kernel_traitsILi96ELi64ELi64ELi4ES3_EELb0ELb0ELb0ELb0ELb0ELb1ELb0ELb1ENS_16Flash_fwd_paramsEEEvRKT8_iiiii,(.L_x_11665 - $_ZN5flash24flash_fwd_splitkv_kernelI23Flash_fwd_kernel_traitsILi96ELi64ELi64ELi4ELb0ELb0EN7cutlass10bfloat16_tE19Flash_kernel_traitsILi96ELi64ELi64ELi4ES3_EELb0ELb0ELb0ELb0ELb0ELb1ELb0ELb1EEEvNS_16Flash_fwd_paramsE$_ZN5flash30compute_attn_1rowblock_splitkvI23Flash_fwd_kernel_traitsILi96ELi64ELi64ELi4ELb0ELb0EN7cutlass10bfloat16_tE19Flash_kernel_traitsILi96ELi64ELi64ELi4ES3_EELb0ELb0ELb0ELb0ELb0ELb1ELb0ELb1ENS_16Flash_fwd_paramsEEEvRKT8_iiiii)
$_ZN5flash24flash_fwd_splitkv_kernelI23Flash_fwd_kernel_traitsILi96ELi64ELi64ELi4ELb0ELb0EN7cutlass10bfloat16_tE19Flash_kernel_traitsILi96ELi64ELi64ELi4ES3_EELb0ELb0ELb0ELb0ELb0ELb1ELb0ELb1EEEvNS_16Flash_fwd_paramsE$_ZN5flash30compute_attn_1rowblock_splitkvI23Flash_fwd_kernel_traitsILi96ELi64ELi64ELi4ELb0ELb0EN7cutlass10bfloat16_tE19Flash_kernel_traitsILi96ELi64ELi64ELi4ES3_EELb0ELb0ELb0ELb0ELb0ELb1ELb0ELb1ENS_16Flash_fwd_paramsEEEvRKT8_iiiii:
        /* <DEDUP_REMOVED lines=39> */
.L_x_7174:
[----:B------:R-:W-:Y:S05]  /*0310*/  BSYNC.RECONVERGENT B0 ;  /* 0x0000000000007941 */ /* 0x000fea0003800200 */
.L_x_7173:
[----:B------:R-:W-:Y:S04]  /*0320*/  BSSY.RECONVERGENT B0, `(.L_x_7175) ;  /* 0x0000007000007945 */ /* 0x000fe80003800200 */
[----:B------:R-:W-:Y:S05]  /*0330*/  @!P3 BRA `(.L_x_7176) ;  /* 0x000000000014b947 */ /* 0x000fea0003800000 */
[----:B------:R-:W4:Y:S02]  /*0340*/  LD.E.U8 R0, desc[UR4][R84.64+0x1b2] ;  /* 0x0001b20454007980 */ /* 0x000f24000c101100 */
[----:B----4-:R-:W-:-:S13]  /*0350*/  ISETP.NE.AND P1, PT, R0, RZ, PT ;  /* 0x000000ff0000720c */ /* 0x010fda0003f25270 */
[----:B------:R-:W4:Y:S02]  /*0360*/  @P1 LD.E R0, desc[UR4][R6.64+0x4] ;  /* 0x0000040406001980 */ /* 0x000f24000c101900 */
[----:B----45:R-:W-:-:S06]  /*0370*/  @P1 IADD3 R65, PT, PT, R0, -R13, RZ ;  /* 0x8000000d00411210 */ /* 0x030fcc0007ffe0ff */
[----:B------:R4:W5:Y:S02]  /*0380*/  @!P1 LD.E R65, desc[UR4][R6.64] ;  /* 0x0000000406419980 */ /* 0x000964000c101900 */
.L_x_7176:
[----:B------:R-:W-:Y:S05]  /*0390*/  BSYNC.RECONVERGENT B0 ;  /* 0x0000000000007941 */ /* 0x000fea0003800200 */
.L_x_7175:
        /* <DEDUP_REMOVED lines=9> */
.L_x_7178:
[----:B------:R-:W5:Y:S01]  /*0430*/  LD.E.64 R2, desc[UR4][R84.64+0x108] ;  /* 0x0001080454027980 */ /* 0x000f62000c101b00 */
[----:B------:R-:W-:Y:S01]  /*0440*/  BSSY.RECONVERGENT B0, `(.L_x_7180) ;  /* 0x0000006000007945 */ /* 0x000fe20003800200 */
[----:B------:R-:W-:Y:S01]  /*0450*/  IMAD.MOV.U32 R0, RZ, RZ, RZ ;  /* 0x000000ffff007224 */ /* 0x000fe200078e00ff */
[----:B-----5:R-:W-:-:S04]  /*0460*/  ISETP.NE.U32.AND P0, PT, R2, RZ, PT ;  /* 0x000000ff0200720c */ /* 0x020fc80003f05070 */
[----:B------:R-:W-:-:S13]  /*0470*/  ISETP.NE.AND.EX P0, PT, R3, RZ, PT, P0 ;  /* 0x000000ff0300720c */ /* 0x000fda0003f05300 */
[----:B------:R-:W-:Y:S05]  /*0480*/  @!P0 BRA `(.L_x_7181) ;  /* 0x0000000000048947 */ /* 0x000fea0003800000 */
[----:B------:R1:W5:Y:S02]  /*0490*/  LD.E R0, desc[UR4][R84.64+0xbc] ;  /* 0x0000bc0454007980 */ /* 0x000364000c101900 */
.L_x_7181:
[----:B------:R-:W-:Y:S05]  /*04a0*/  BSYNC.RECONVERGENT B0 ;  /* 0x0000000000007941 */ /* 0x000fea0003800200 */
.L_x_7180:
[----:B-----5:R-:W-:Y:S02]  /*04b0*/  IADD3 R61, PT, PT, R65, R0, RZ ;  /* 0x00000000413d7210 */ /* 0x020fe40007ffe0ff */
.L_x_7179:
[----:B------:R-:W-:Y:S05]  /*04c0*/  BSYNC.RECONVERGENT B1 ;  /* 0x0000000000017941 */ /* 0x000fea0003800200 */
.L_x_7177:
[----:B------:R-:W-:Y:S01]  /*04d0*/  IMAD.SHL.U32 R67, R127, 0x40, RZ ;  /* 0x000000407f437824 */ /* 0x000fe200078e00ff */
[----:B------:R-:W-:Y:S01]  /*04e0*/  MOV R2, R124 ;  /* 0x0000007c00027202 */ /* 0x000fe20000000f00 */
[----:B------:R-:W-:-:S03]  /*04f0*/  IMAD.MOV.U32 R3, RZ, RZ, 0x0 ;  /* 0x00000000ff037424 */ /* 0x000fc600078e00ff */
[----:B------:R-:W-:-:S13]  /*0500*/  ISETP.GT.AND P0, PT, R128, R67, PT ;  /* 0x000000438000720c */ /* 0x000fda0003f04270 */
[----:B-1234-:R-:W-:Y:S05]  /*0510*/  @!P0 RET.REL.NODEC R2 `(_ZN5flash24flash_fwd_splitkv_kernelI23Flash_fwd_kernel_traitsILi96ELi64ELi64ELi4ELb0ELb0EN7cutlass10bfloat16_tE19Flash_kernel_traitsILi96ELi64ELi64ELi4ES3_EELb0ELb0ELb0ELb0ELb0ELb1ELb0ELb1EEEvNS_16Flash_fwd_paramsE) ;  /* 0xfffffff802b88950 */ /* 0x01efea0003c3ffff */
        /* <DEDUP_REMOVED lines=46> */
[-C--:B------:R-:W-:Y:S01]  /*0800*/  IMAD.WIDE.U32 R16, R10, R125.reuse, R16 ;  /* 0x0000007d0a107225 */ /* 0x080fe200078e0010 */
        /* <DEDUP_REMOVED lines=23> */
.L_x_7184:
[----:B------:R-:W-:Y:S05]  /*0980*/  BSYNC.RECONVERGENT B0 ;  /* 0x0000000000007941 */ /* 0x000fea0003800200 */
.L_x_7183:
        /* <DEDUP_REMOVED lines=18> */
.L_x_7186:
[----:B------:R-:W-:Y:S05]  /*0ab0*/  BSYNC.RECONVERGENT B0 ;  /* 0x0000000000007941 */ /* 0x000fea0003800200 */
.L_x_7185:
[----:B------:R-:W-:Y:S01]  /*0ac0*/  MOV R125, 0x0 ;  /* 0x00000000007d7802 */ /* 0x000fe20000000f00 */
[----:B------:R1:W-:Y:S03]  /*0ad0*/  @!P6 ST.E desc[UR4][R6.64], R5 ;  /* 0x000000050600e985 */ /* 0x0003e6000c101904 */
[----:B-12--5:R-:W-:Y:S05]  /*0ae0*/  @P5 RET.REL.NODEC R124 `(_ZN5flash24flash_fwd_splitkv_kernelI23Flash_fwd_kernel_traitsILi96ELi64ELi64ELi4ELb0ELb0EN7cutlass10bfloat16_tE19Flash_kernel_traitsILi96ELi64ELi64ELi4ES3_EELb0ELb0ELb0ELb0ELb0ELb1ELb0ELb1EEEvNS_16Flash_fwd_paramsE) ;  /* 0xfffffff47c445950 */ /* 0x026fea0003c3ffff */
[----:B------:R-:W-:Y:S02]  /*0af0*/  MOV R3, 0x7f800000 ;  /* 0x7f80000000037802 */ /* 0x000fe40000000f00 */
[----:B------:R-:W-:-:S03]  /*0b00*/  MOV R125, 0x0 ;  /* 0x00000000007d7802 */ /* 0x000fc60000000f00 */
[----:B------:R1:W-:Y:S02]  /*0b10*/  ST.E desc[UR4][R6.64+0x80], R3 ;  /* 0x0000800306007985 */ /* 0x0003e4000c101904 */
[----:B-1----:R-:W-:Y:S05]  /*0b20*/  RET.REL.NODEC R124 `(_ZN5flash24flash_fwd_splitkv_kernelI23Flash_fwd_kernel_traitsILi96ELi64ELi64ELi4ELb0ELb0EN7cutlass10bfloat16_tE19Flash_kernel_traitsILi96ELi64ELi64ELi4ES3_EELb0ELb0ELb0ELb0ELb0ELb1ELb0ELb1EEEvNS_16Flash_fwd_paramsE) ;  /* 0xfffffff47c347950 */ /* 0x002fea0003c3ffff */
.L_x_7182:
        /* <DEDUP_REMOVED lines=104> */
.L_x_7188:
        /* <DEDUP_REMOVED lines=78> */
.L_x_7189:
[----:B------:R-:W-:Y:S05]  /*1690*/  BSYNC.RECONVERGENT B0 ;  /* 0x0000000000007941 */ /* 0x000fea0003800200 */
.L_x_7187:
        /* <DEDUP_REMOVED lines=194> */
.L_x_7227:
[----:B------:R-:W-:Y:S01]  /*22c0*/  VIADD R83, R83, 0x40 ;  /* 0x0000004053537836 */ /* 0x000fe20000000000 */
[----:B------:R-:W-:Y:S01]  /*22d0*/  BSSY.RECONVERGENT B0, `(.L_x_7191) ;  /* 0x0000010000007945 */ /* 0x000fe20003800200 */
[----:B------:R-:W-:Y:S03]  /*22e0*/  VIADD R87, R87, 0x40 ;  /* 0x0000004057577836 */ /* 0x000fe60000000000 */
[-C--:B------:R-:W-:Y:S02]  /*22f0*/  ISETP.GE.AND P0, PT, R94, R83.reuse, PT ;  /* 0x000000535e00720c */ /* 0x080fe40003f06270 */
[----:B------:R-:W-:Y:S02]  /*2300*/  ISETP.GE.AND P3, PT, R68, R83, PT ;  /* 0x000000534400720c */ /* 0x000fe40003f66270 */
        /* <DEDUP_REMOVED lines=12> */
.L_x_7192:
[----:B------:R-:W-:Y:S05]  /*23d0*/  BSYNC.RECONVERGENT B0 ;  /* 0x0000000000007941 */ /* 0x000fea0003800200 */
.L_x_7191:
        /* <DEDUP_REMOVED lines=15> */
.L_x_7194:
[----:B------:R-:W-:Y:S05]  /*24d0*/  BSYNC.RECONVERGENT B0 ;  /* 0x0000000000007941 */ /* 0x000fea0003800200 */
.L_x_7193:
        /* <DEDUP_REMOVED lines=27> */
.L_x_7198:
[----:B------:R-:W-:Y:S05]  /*2690*/  BSYNC.RECONVERGENT B0 ;  /* 0x0000000000007941 */ /* 0x000fea0003800200 */
.L_x_7197:
        /* <DEDUP_REMOVED lines=17> */
.L_x_7196:
        /* <DEDUP_REMOVED lines=58> */
.L_x_7204:
[----:B------:R-:W-:Y:S05]  /*2b50*/  BSYNC.RECONVERGENT B0 ;  /* 0x0000000000007941 */ /* 0x000fea0003800200 */
.L_x_7203:
        /* <DEDUP_REMOVED lines=48> */
.L_x_7206:
[----:B------:R-:W-:Y:S05]  /*2e60*/  BSYNC.RECONVERGENT B0 ;  /* 0x0000000000007941 */ /* 0x000fea0003800200 */
.L_x_7205:
        /* <DEDUP_REMOVED lines=47> */
.L_x_7202:
[----:B------:R-:W-:Y:S05]  /*3160*/  BSYNC.RECONVERGENT B1 ;  /* 0x0000000000017941 */ /* 0x000fea0003800200 */
.L_x_7201:
        /* <DEDUP_REMOVED lines=63> */
.L_x_7210:
[----:B------:R-:W-:Y:S05]  /*3560*/  BSYNC.RECONVERGENT B0 ;  /* 0x0000000000007941 */ /* 0x000fea0003800200 */
.L_x_7209:
        /* <DEDUP_REMOVED lines=48> */
.L_x_7212:
[----:B------:R-:W-:Y:S05]  /*3870*/  BSYNC.RECONVERGENT B0 ;  /* 0x0000000000007941 */ /* 0x000fea0003800200 */
.L_x_7211:
        /* <DEDUP_REMOVED lines=47> */
.L_x_7208:
[----:B------:R-:W-:Y:S05]  /*3b70*/  BSYNC.RECONVERGENT B1 ;  /* 0x0000000000017941 */ /* 0x000fea0003800200 */
.L_x_7207:
[----:B------:R-:W3:Y:S02]  /*3b80*/  LD.E R3, desc[UR4][R84.64+0xd0] ;  /* 0x0000d00454037980 */ /* 0x000ee4000c101900 */
[----:B---3--:R-:W-:Y:S05]  /*3b90*/  IMAD.U32 R3, R3, -0x20, RZ ;  /* 0xffffffe003037824 */ /* 0x008fea00078e00ff */
[C---:B------:R-:W-:Y:S02]  /*3ba0*/  LEA R16, P1, R3.reuse, R16, 0x1 ;  /* 0x0000001003107211 */ /* 0x040fe400078208ff */
[C---:B------:R-:W-:Y:S02]  /*3bb0*/  LEA R52, P0, R3.reuse, R52, 0x1 ;  /* 0x0000003403347211 */ /* 0x040fe400078008ff */
[C---:B------:R-:W-:Y:S02]  /*3bc0*/  LEA.HI.X.SX32 R17, R3.reuse, R17, 0x1, P1 ;  /* 0x0000001103117211 */ /* 0x040fe400008f0eff */
[----:B------:R-:W-:Y:S01]  /*3bd0*/  LEA.HI.X.SX32 R53, R3, R53, 0x1, P0 ;  /* 0x0000003503357211 */ /* 0x000fe200000f0eff */
[----:B------:R-:W-:Y:S05]  /*3be0*/  BRA `(.L_x_7199) ;  /* 0x0000002000987947 */ /* 0x000fea0003800000 */
.L_x_7200:
        /* <DEDUP_REMOVED lines=95> */
.L_x_7216:
[----:B------:R-:W-:Y:S05]  /*41e0*/  BSYNC.RECONVERGENT B0 ;  /* 0x0000000000007941 */ /* 0x000fea0003800200 */
.L_x_7215:
        /* <DEDUP_REMOVED lines=88> */
.L_x_7218:
[----:B------:R-:W-:Y:S05]  /*4770*/  BSYNC.RECONVERGENT B0 ;  /* 0x0000000000007941 */ /* 0x000fea0003800200 */
.L_x_7217:
        /* <DEDUP_REMOVED lines=86> */
.L_x_7214:
[----:B------:R-:W-:Y:S05]  /*4ce0*/  BSYNC.RECONVERGENT B1 ;  /* 0x0000000000017941 */ /* 0x000fea0003800200 */
.L_x_7213:
        /* <DEDUP_REMOVED lines=96> */
.L_x_7222:
[----:B------:R-:W-:Y:S05]  /*52f0*/  BSYNC.RECONVERGENT B0 ;  /* 0x0000000000007941 */ /* 0x000fea0003800200 */
.L_x_7221:
        /* <DEDUP_REMOVED lines=87> */
.L_x_7224:
[----:B------:R-:W-:Y:S05]  /*5870*/  BSYNC.RECONVERGENT B0 ;  /* 0x0000000000007941 */ /* 0x000fea0003800200 */
.L_x_7223:
        /* <DEDUP_REMOVED lines=86> */
.L_x_7220:
[----:B------:R-:W-:Y:S05]  /*5de0*/  BSYNC.RECONVERGENT B1 ;  /* 0x0000000000017941 */ /* 0x000fea0003800200 */
.L_x_7219:
[----:B------:R-:W3:Y:S02]  /*5df0*/  LD.E R3, desc[UR4][R84.64+0xd0] ;  /* 0x0000d00454037980 */ /* 0x000ee4000c101900 */
[----:B---3--:R-:W-:Y:S05]  /*5e00*/  IMAD.U32 R3, R3, -0x20, RZ ;  /* 0xffffffe003037824 */ /* 0x008fea00078e00ff */
[C---:B------:R-:W-:Y:S02]  /*5e10*/  LEA R74, P1, R3.reuse, R74, 0x1 ;  /* 0x0000004a034a7211 */ /* 0x040fe400078208ff */
[C---:B------:R-:W-:Y:S02]  /*5e20*/  LEA R72, P0, R3.reuse, R72, 0x1 ;  /* 0x0000004803487211 */ /* 0x040fe400078008ff */
[C---:B------:R-:W-:Y:S02]  /*5e30*/  LEA.HI.X.SX32 R75, R3.reuse, R75, 0x1, P1 ;  /* 0x0000004b034b7211 */ /* 0x040fe400008f0eff */
[----:B------:R-:W-:Y:S09]  /*5e40*/  LEA.HI.X.SX32 R73, R3, R73, 0x1, P0 ;  /* 0x0000004903497211 */ /* 0x000ff200000f0eff */
.L_x_7199:
[----:B------:R-:W-:Y:S05]  /*5e50*/  BSYNC.RECONVERGENT B2 ;  /* 0x0000000000027941 */ /* 0x000fea0003800200 */
.L_x_7195:
        /* <DEDUP_REMOVED lines=103> */
.L_x_7226:
[----:B------:R-:W-:Y:S05]  /*64d0*/  BSYNC.RECONVERGENT B0 ;  /* 0x0000000000007941 */ /* 0x000fea0003800200 */
.L_x_7225:
[----:B------:R-:W-:Y:S05]  /*64e0*/  @P2 BRA `(.L_x_7227) ;  /* 0xffffffbc00742947 */ /* 0x000fea000383ffff */
.L_x_7190:
        /* <DEDUP_REMOVED lines=30> */
.L_x_7232:
[----:B------:R3:W-:Y:S02]  /*66d0*/  STS.128 [R55+0x2000], RZ ;  /* 0x002000ff37007388 */ /* 0x0007e40000000c00 */
.L_x_7231:
[----:B------:R-:W-:Y:S05]  /*66e0*/  BSYNC.RECONVERGENT B0 ;  /* 0x0000000000007941 */ /* 0x000fea0003800200 */
.L_x_7230:
        /* <DEDUP_REMOVED lines=24> */
.L_x_7234:
[----:B------:R1:W-:Y:S01]  /*6870*/  STS.128 [R55+0x2800], RZ ;  /* 0x002800ff37007388 */ /* 0x0003e20000000c00 */
[----:B------:R-:W-:Y:S05]  /*6880*/  BRA `(.L_x_7233) ;  /* 0x0000003400bc7947 */ /* 0x000fea0003800000 */
.L_x_7229:
        /* <DEDUP_REMOVED lines=79> */
.L_x_7241:
[----:B------:R-:W-:Y:S05]  /*6d80*/  BSYNC.RECONVERGENT B0 ;  /* 0x0000000000007941 */ /* 0x000fea0003800200 */
.L_x_7240:
[----:B-----5:R-:W-:Y:S01]  /*6d90*/  IMAD.MOV.U32 R6, RZ, RZ, R18 ;  /* 0x000000ffff067224 */ /* 0x020fe200078e0012 */
[----:B------:R-:W-:Y:S01]  /*6da0*/  MOV R4, R16 ;  /* 0x0000001000047202 */ /* 0x000fe20000000f00 */
[----:B------:R-:W-:Y:S01]  /*6db0*/  IMAD.MOV.U32 R7, RZ, RZ, R19 ;  /* 0x000000ffff077224 */ /* 0x000fe200078e0013 */
[----:B------:R-:W-:Y:S02]  /*6dc0*/  MOV R5, R17 ;  /* 0x0000001100057202 */ /* 0x000fe40000000f00 */
.L_x_7239:
[----:B------:R-:W-:Y:S05]  /*6dd0*/  BSYNC.RECONVERGENT B1 ;  /* 0x0000000000017941 */ /* 0x000fea0003800200 */
.L_x_7238:
        /* <DEDUP_REMOVED lines=47> */
.L_x_7245:
[----:B------:R-:W-:Y:S05]  /*70d0*/  BSYNC.RECONVERGENT B0 ;  /* 0x0000000000007941 */ /* 0x000fea0003800200 */
.L_x_7244:
[----:B-----5:R1:W-:Y:S02]  /*70e0*/  STS.128 [R55+0x1000], R16 ;  /* 0x0010001037007388 */ /* 0x0203e40000000c00 */
.L_x_7243:
[----:B------:R-:W-:Y:S05]  /*70f0*/  BSYNC.RECONVERGENT B1 ;  /* 0x0000000000017941 */ /* 0x000fea0003800200 */
.L_x_7242:
        /* <DEDUP_REMOVED lines=45> */
.L_x_7247:
[----:B------:R-:W-:Y:S05]  /*73d0*/  BSYNC.RECONVERGENT B0 ;  /* 0x0000000000007941 */ /* 0x000fea0003800200 */
.L_x_7246:
[----:B-----5:R1:W-:Y:S02]  /*73e0*/  STS.128 [R55+0x2000], R16 ;  /* 0x0020001037007388 */ /* 0x0203e40000000c00 */
.L_x_7237:
[----:B------:R-:W-:Y:S05]  /*73f0*/  BSYNC.RECONVERGENT B2 ;  /* 0x0000000000027941 */ /* 0x000fea0003800200 */
.L_x_7236:
        /* <DEDUP_REMOVED lines=51> */
.L_x_7251:
[----:B------:R-:W-:Y:S05]  /*7730*/  BSYNC.RECONVERGENT B0 ;  /* 0x0000000000007941 */ /* 0x000fea0003800200 */
.L_x_7250:
[----:B-----5:R1:W-:Y:S02]  /*7740*/  STS.128 [R55+0x800], R16 ;  /* 0x0008001037007388 */ /* 0x0203e40000000c00 */
.L_x_7249:
[----:B------:R-:W-:Y:S05]  /*7750*/  BSYNC.RECONVERGENT B1 ;  /* 0x0000000000017941 */ /* 0x000fea0003800200 */
.L_x_7248:
        /* <DEDUP_REMOVED lines=46> */
.L_x_7255:
[----:B------:R-:W-:Y:S05]  /*7a40*/  BSYNC.RECONVERGENT B0 ;  /* 0x0000000000007941 */ /* 0x000fea0003800200 */
.L_x_7254:
[----:B-----5:R1:W-:Y:S02]  /*7a50*/  STS.128 [R55+0x1800], R16 ;  /* 0x0018001037007388 */ /* 0x0203e40000000c00 */
.L_x_7253:
[----:B------:R-:W-:Y:S05]  /*7a60*/  BSYNC.RECONVERGENT B1 ;  /* 0x0000000000017941 */ /* 0x000fea0003800200 */
.L_x_7252:
        /* <DEDUP_REMOVED lines=9> */
[----:B-----5:R-:W-:Y:S01]  /*7b00*/  SHF.L.U32 R6, R17, 0x10, RZ ;  /* 0x0000001011067819 */ /* 0x020fe200000006ff */
[----:B------:R-:W-:Y:S01]  /*7b10*/  IMAD.U32 R25, R19, 0x10000, RZ ;  /* 0x0001000013197824 */ /* 0x000fe200078e00ff */
[----:B------:R-:W-:Y:S02]  /*7b20*/  LOP3.LUT R0, R17, 0xffff0000, RZ, 0xc0, !PT ;  /* 0xffff000011007812 */ /* 0x000fe400078ec0ff */
[----:B------:R-:W-:Y:S02]  /*7b30*/  LOP3.LUT R23, R19, 0xffff0000, RZ, 0xc0, !PT ;  /* 0xffff000013177812 */ /* 0x000fe400078ec0ff */
[----:B------:R-:W-:-:S02]  /*7b40*/  SHF.L.U32 R7, R16, 0x10, RZ ;  /* 0x0000001010077819 */ /* 0x000fc400000006ff */
[----:B------:R-:W-:Y:S02]  /*7b50*/  LOP3.LUT R22, R16, 0xffff0000, RZ, 0xc0, !PT ;  /* 0xffff000010167812 */ /* 0x000fe400078ec0ff */
[C---:B------:R-:W-:Y:S02]  /*7b60*/  SHF.L.U32 R16, R18.reuse, 0x10, RZ ;  /* 0x0000001012107819 */ /* 0x040fe400000006ff */
[----:B---3--:R-:W-:Y:S02]  /*7b70*/  LOP3.LUT R15, R18, 0xffff0000, RZ, 0xc0, !PT ;  /* 0xffff0000120f7812 */ /* 0x008fe400078ec0ff */
[C---:B--2---:R-:W-:Y:S01]  /*7b80*/  LOP3.LUT R17, R2.reuse, 0xffff0000, RZ, 0xc0, !PT ;  /* 0xffff000002117812 */ /* 0x044fe200078ec0ff */
[----:B------:R-:W-:Y:S01]  /*7b90*/  IMAD.U32 R2, R2, 0x10000, RZ ;  /* 0x0001000002027824 */ /* 0x000fe200078e00ff */
[----:B------:R-:W-:Y:S02]  /*7ba0*/  LOP3.LUT R8, R3, 0xffff0000, RZ, 0xc0, !PT ;  /* 0xffff000003087812 */ /* 0x000fe400078ec0ff */
        /* <DEDUP_REMOVED lines=27> */
.L_x_7257:
[----:B------:R-:W-:Y:S05]  /*7d60*/  BSYNC.RECONVERGENT B0 ;  /* 0x0000000000007941 */ /* 0x000fea0003800200 */
.L_x_7256:
[----:B-----5:R1:W-:Y:S01]  /*7d70*/  STS.128 [R55+0x2800], R16 ;  /* 0x0028001037007388 */ /* 0x0203e20000000c00 */
[----:B------:R-:W-:Y:S05]  /*7d80*/  BRA `(.L_x_7233) ;  /* 0x00000020007c7947 */ /* 0x000fea0003800000 */
.L_x_7235:
        /* <DEDUP_REMOVED lines=95> */
.L_x_7262:
[----:B------:R-:W-:Y:S05]  /*8380*/  BSYNC.RECONVERGENT B0 ;  /* 0x0000000000007941 */ /* 0x000fea0003800200 */
.L_x_7261:
[----:B------:R-:W-:Y:S05]  /*8390*/  BSYNC.RECONVERGENT B1 ;  /* 0x0000000000017941 */ /* 0x000fea0003800200 */
.L_x_7260:
        /* <DEDUP_REMOVED lines=86> */
.L_x_7266:
[----:B------:R-:W-:Y:S05]  /*8900*/  BSYNC.RECONVERGENT B0 ;  /* 0x0000000000007941 */ /* 0x000fea0003800200 */
.L_x_7265:
[----:B-----5:R1:W-:Y:S02]  /*8910*/  STS.128 [R55+0x1000], R24 ;  /* 0x0010001837007388 */ /* 0x0203e40000000c00 */
.L_x_7264:
[----:B------:R-:W-:Y:S05]  /*8920*/  BSYNC.RECONVERGENT B1 ;  /* 0x0000000000017941 */ /* 0x000fea0003800200 */
.L_x_7263:
        /* <DEDUP_REMOVED lines=84> */
.L_x_7268:
[----:B------:R-:W-:Y:S05]  /*8e70*/  BSYNC.RECONVERGENT B0 ;  /* 0x0000000000007941 */ /* 0x000fea0003800200 */
.L_x_7267:
[----:B-----5:R1:W-:Y:S02]  /*8e80*/  STS.128 [R55+0x2000], R24 ;  /* 0x0020001837007388 */ /* 0x0203e40000000c00 */
.L_x_7259:
[----:B------:R-:W-:Y:S05]  /*8e90*/  BSYNC.RECONVERGENT B2 ;  /* 0x0000000000027941 */ /* 0x000fea0003800200 */
.L_x_7258:
        /* <DEDUP_REMOVED lines=91> */
.L_x_7272:
[----:B------:R-:W-:Y:S05]  /*9450*/  BSYNC.RECONVERGENT B0 ;  /* 0x0000000000007941 */ /* 0x000fea0003800200 */
.L_x_7271:
[----:B-----5:R1:W-:Y:S02]  /*9460*/  STS.128 [R55+0x800], R24 ;  /* 0x0008001837007388 */ /* 0x0203e40000000c00 */
.L_x_7270:
[----:B------:R-:W-:Y:S05]  /*9470*/  BSYNC.RECONVERGENT B1 ;  /* 0x0000000000017941 */ /* 0x000fea0003800200 */
.L_x_7269:
        /* <DEDUP_REMOVED lines=86> */
.L_x_7276:
[----:B------:R-:W-:Y:S05]  /*99e0*/  BSYNC.RECONVERGENT B0 ;  /* 0x0000000000007941 */ /* 0x000fea0003800200 */
.L_x_7275:
[----:B-----5:R1:W-:Y:S02]  /*99f0*/  STS.128 [R55+0x1800], R24 ;  /* 0x0018001837007388 */ /* 0x0203e40000000c00 */
.L_x_7274:
[----:B------:R-:W-:Y:S05]  /*9a00*/  BSYNC.RECONVERGENT B1 ;  /* 0x0000000000017941 */ /* 0x000fea0003800200 */
.L_x_7273:
        /* <DEDUP_REMOVED lines=85> */
.L_x_7278:
[----:B------:R-:W-:Y:S05]  /*9f60*/  BSYNC.RECONVERGENT B0 ;  /* 0x0000000000007941 */ /* 0x000fea0003800200 */
.L_x_7277:
[----:B-----5:R1:W-:Y:S02]  /*9f70*/  STS.128 [R55+0x2800], R4 ;  /* 0x0028000437007388 */ /* 0x0203e40000000c00 */
.L_x_7233:
[----:B------:R-:W-:Y:S05]  /*9f80*/  BSYNC.RECONVERGENT B3 ;  /* 0x0000000000037941 */ /* 0x000fea0003800200 */
.L_x_7228:
        /* <DEDUP_REMOVED lines=26> */
.L_x_7281:
[----:B------:R4:W-:Y:S02]  /*a130*/  STS.128 [R55+0x5000], RZ ;  /* 0x005000ff37007388 */ /* 0x0009e40000000c00 */
.L_x_7280:
[----:B------:R-:W-:Y:S05]  /*a140*/  BSYNC.RECONVERGENT B0 ;  /* 0x0000000000007941 */ /* 0x000fea0003800200 */
.L_x_7279:
        /* <DEDUP_REMOVED lines=24> */
.L_x_7284:
[----:B------:R3:W-:Y:S02]  /*a2d0*/  STS.128 [R55+0x5800], RZ ;  /* 0x005800ff37007388 */ /* 0x0007e40000000c00 */
.L_x_7283:
[----:B------:R-:W-:Y:S05]  /*a2e0*/  BSYNC.RECONVERGENT B0 ;  /* 0x0000000000007941 */ /* 0x000fea0003800200 */
.L_x_7282:
        /* <DEDUP_REMOVED lines=24> */
.L_x_7287:
[----:B------:R1:W-:Y:S01]  /*a470*/  STS.128 [R55+0x8000], RZ ;  /* 0x008000ff37007388 */ /* 0x0003e20000000c00 */
[----:B------:R-:W-:Y:S05]  /*a480*/  BRA `(.L_x_7288) ;  /* 0x00000000000c7947 */ /* 0x000fea0003800000 */
.L_x_7286:
[----:B------:R1:W-:Y:S04]  /*a490*/  STS.128 [R55+0x6000], RZ ;  /* 0x006000ff37007388 */ /* 0x0003e80000000c00 */
[----:B------:R1:W-:Y:S04]  /*a4a0*/  STS.128 [R55+0x7000], RZ ;  /* 0x007000ff37007388 */ /* 0x0003e80000000c00 */
[----:B------:R1:W-:Y:S02]  /*a4b0*/  STS.128 [R55+0x8000], RZ ;  /* 0x008000ff37007388 */ /* 0x0003e40000000c00 */
.L_x_7288:
[----:B------:R-:W-:Y:S05]  /*a4c0*/  BSYNC.RECONVERGENT B0 ;  /* 0x0000000000007941 */ /* 0x000fea0003800200 */
.L_x_7285:
        /* <DEDUP_REMOVED lines=27> */
.L_x_7291:
[----:B------:R1:W-:Y:S02]  /*a680*/  STS.128 [R55+0x8800], RZ ;  /* 0x008800ff37007388 */ /* 0x0003e40000000c00 */
.L_x_7290:
[----:B------:R-:W-:Y:S05]  /*a690*/  BSYNC.RECONVERGENT B0 ;  /* 0x0000000000007941 */ /* 0x000fea0003800200 */
.L_x_7289:
[----:B-1----:R-:W4:Y:S01]  /*a6a0*/  LD.E R2, desc[UR4][R84.64+0x18c] ;  /* 0x00018c0454027980 */ /* 0x002f22000c101900 */
[C---:B-----5:R-:W-:Y:S01]  /*a6b0*/  IMAD.SHL.U32 R11, R60.reuse, 0x10, RZ ;  /* 0x000000103c0b7824 */ /* 0x060fe200078e00ff */
[----:B------:R-:W-:Y:S01]  /*a6c0*/  SHF.R.U32.HI R94, RZ, 0x1, R60 ;  /* 0x00000001ff5e7819 */ /* 0x000fe2000001163c */
[C---:B------:R-:W-:Y:S01]  /*a6d0*/  IMAD.SHL.U32 R8, R60.reuse, 0x20, RZ ;  /* 0x000000203c087824 */ /* 0x040fe200078e00ff */
[----:B------:R-:W-:Y:S01]  /*a6e0*/  LOP3.LUT P0, RZ, R60, 0x4, RZ, 0xc0, !PT ;  /* 0x000000043cff7812 */ /* 0x000fe2000780c0ff */
[----:B------:R-:W0:Y:S01]  /*a6f0*/  LDGDEPBAR ;  /* 0x00000000000079af */ /* 0x000e220000000000 */
[----:B---3--:R-:W-:Y:S01]  /*a700*/  LOP3.LUT R7, R94, 0x8, RZ, 0xc0, !PT ;  /* 0x000000085e077812 */ /* 0x008fe200078ec0ff */
[----:B------:R-:W-:Y:S01]  /*a710*/  BSSY.RECONVERGENT B1, `(.L_x_7292) ;  /* 0x0000157000017945 */ /* 0x000fe20003800200 */
[----:B------:R-:W-:Y:S02]  /*a720*/  LOP3.LUT R95, R11, 0x3e00, RZ, 0xc0, !PT ;  /* 0x00003e000b5f7812 */ /* 0x000fe400078ec0ff */
[----:B------:R-:W-:-:S02]  /*a730*/  LOP3.LUT R3, R8, 0xc0, RZ, 0xc0, !PT ;  /* 0x000000c008037812 */ /* 0x000fc400078ec0ff */
[----:B------:R-:W-:Y:S02]  /*a740*/  LOP3.LUT R11, R11, 0x100, RZ, 0xc0, !PT ;  /* 0x000001000b0b7812 */ /* 0x000fe400078ec0ff */
[--C-:B------:R-:W-:Y:S02]  /*a750*/  LOP3.LUT R7, R7, 0xc0, R8.reuse, 0xf8, !PT ;  /* 0x000000c007077812 */ /* 0x100fe400078ef808 */
[----:B------:R-:W-:Y:S02]  /*a760*/  LOP3.LUT R5, R95, 0x20, R8, 0xf8, !PT ;  /* 0x000000205f057812 */ /* 0x000fe400078ef808 */
[----:B------:R-:W-:Y:S01]  /*a770*/  LOP3.LUT R3, R3, 0x8, R60, 0xf8, !PT ;  /* 0x0000000803037812 */ /* 0x000fe200078ef83c */
[----:B------:R-:W-:Y:S01]  /*a780*/  IMAD.SHL.U32 R60, R60, 0x2, RZ ;  /* 0x000000023c3c7824 */ /* 0x000fe200078e00ff */
[----:B------:R-:W-:Y:S02]  /*a790*/  LOP3.LUT R4, R11, 0x20, R8, 0xf8, !PT ;  /* 0x000000200b047812 */ /* 0x000fe400078ef808 */
[----:B------:R-:W-:-:S02]  /*a7a0*/  LOP3.LUT R0, R7, 0x18, R92, 0x78, !PT ;  /* 0x0000001807007812 */ /* 0x000fc400078e785c */
[----:B------:R-:W-:Y:S02]  /*a7b0*/  LOP3.LUT R5, R5, 0x100, R8, 0xf8, !PT ;  /* 0x0000010005057812 */ /* 0x000fe400078ef808 */
[----:B------:R-:W-:Y:S02]  /*a7c0*/  LOP3.LUT R3, R3, 0x18, R92, 0x78, !PT ;  /* 0x0000001803037812 */ /* 0x000fe400078e785c */
[----:B------:R-:W-:Y:S02]  /*a7d0*/  LOP3.LUT R5, R5, R0, RZ, 0xfc, !PT ;  /* 0x0000000005057212 */ /* 0x000fe400078efcff */
[----:B------:R-:W-:Y:S02]  /*a7e0*/  LOP3.LUT R3, R4, R3, RZ, 0xfc, !PT ;  /* 0x0000000304037212 */ /* 0x000fe400078efcff */
[----:B------:R-:W-:Y:S01]  /*a7f0*/  LEA R131, R86, 0xffffffc0, 0x6 ;  /* 0xffffffc056837811 */ /* 0x000fe200078e30ff */
[--C-:B------:R-:W-:Y:S02]  /*a800*/  IMAD R52, R5, 0x2, R54.reuse ;  /* 0x0000000205347824 */ /* 0x100fe400078e0236 */
[----:B------:R-:W-:-:S02]  /*a810*/  IMAD R14, R3, 0x2, R54 ;  /* 0x00000002030e7824 */ /* 0x000fc400078e0236 */
[----:B------:R-:W-:Y:S01]  /*a820*/  IMAD.MOV.U32 R3, RZ, RZ, 0x20 ;  /* 0x00000020ff037424 */ /* 0x000fe200078e00ff */
[----:B------:R-:W-:Y:S04]  /*a830*/  LDSM.16.M88.4 R44, [R52] ;  /* 0x00000000342c783b */ /* 0x000fe80000000200 */
[----:B------:R-:W1:Y:S01]  /*a840*/  LDSM.16.M88.4 R32, [R14+0x3000] ;  /* 0x003000000e20783b */ /* 0x000e620000000200 */
[----:B------:R-:W-:-:S03]  /*a850*/  SEL R3, R3, 0xffffffe0, !P0 ;  /* 0xffffffe003037807 */ /* 0x000fc60004000000 */
[----:B------:R-:W3:Y:S02]  /*a860*/  LDSM.16.M88.4 R68, [R14+0x3400] ;  /* 0x003400000e44783b */ /* 0x000ee40000000200 */
[--C-:B------:R-:W-:Y:S02]  /*a870*/  IMAD.IADD R15, R52, 0x1, R3.reuse ;  /* 0x00000001340f7824 */ /* 0x100fe400078e0203 */
[----:B------:R-:W-:Y:S01]  /*a880*/  IMAD.IADD R11, R14, 0x1, R3 ;  /* 0x000000010e0b7824 */ /* 0x000fe200078e0203 */
[----:B------:R-:W-:Y:S04]  /*a890*/  LDSM.16.M88.4 R56, [R14+0x3800] ;  /* 0x003800000e38783b */ /* 0x000fe80000000200 */
[----:B------:R-:W-:Y:S04]  /*a8a0*/  LDSM.16.M88.4 R96, [R15] ;  /* 0x000000000f60783b */ /* 0x000fe80000000200 */
[----:B------:R-:W3:Y:S04]  /*a8b0*/  LDSM.16.M88.4 R104, [R11+0x3000] ;  /* 0x003000000b68783b */ /* 0x000ee80000000200 */
[----:B------:R-:W3:Y:S04]  /*a8c0*/  LDSM.16.M88.4 R4, [R14+0x3c00] ;  /* 0x003c00000e04783b */ /* 0x000ee80000000200 */
[----:B------:R-:W-:Y:S04]  /*a8d0*/  LDSM.16.M88.4 R40, [R52+0x1000] ;  /* 0x001000003428783b */ /* 0x000fe80000000200 */
[----:B------:R-:W3:Y:S04]  /*a8e0*/  LDSM.16.M88.4 R100, [R14+0x4000] ;  /* 0x004000000e64783b */ /* 0x000ee80000000200 */
[----:B--2---:R-:W2:Y:S04]  /*a8f0*/  LDSM.16.M88.4 R88, [R11+0x3400] ;  /* 0x003400000b58783b */ /* 0x004ea80000000200 */
[----:B------:R-:W2:Y:S01]  /*a900*/  LDSM.16.M88.4 R80, [R11+0x3800] ;  /* 0x003800000b50783b */ /* 0x000ea20000000200 */
[C---:B-1----:R-:W-:Y:S03]  /*a910*/  HMMA.16816.F32.BF16 R20, R44.reuse, R32, RZ ;  /* 0x000000202c14723c */ /* 0x042fe600000418ff */
[----:B------:R-:W1:Y:S04]  /*a920*/  LDSM.16.M88.4 R76, [R11+0x3c00] ;  /* 0x003c00000b4c783b */ /* 0x000e680000000200 */
[----:B------:R-:W-:Y:S01]  /*a930*/  LDSM.16.M88.4 R28, [R15+0x1000] ;  /* 0x001000000f1c783b */ /* 0x000fe20000000200 */
[C---:B------:R-:W-:Y:S03]  /*a940*/  HMMA.16816.F32.BF16 R32, R44.reuse, R34, RZ ;  /* 0x000000222c20723c */ /* 0x040fe600000418ff */
[----:B------:R-:W1:Y:S04]  /*a950*/  LDSM.16.M88.4 R24, [R11+0x4000] ;  /* 0x004000000b18783b */ /* 0x000e680000000200 */
[----:B------:R-:W1:Y:S01]  /*a960*/  LDSM.16.M88.4 R36, [R14+0x4400] ;  /* 0x004400000e24783b */ /* 0x000e620000000200 */
[----:B---3--:R-:W-:Y:S03]  /*a970*/  HMMA.16816.F32.BF16 R72, R44, R68, RZ ;  /* 0x000000442c48723c */ /* 0x008fe600000418ff */
[----:B------:R-:W-:Y:S05]  /*a980*/  LDSM.16.M88.4 R16, [R14+0x5000] ;  /* 0x005000000e10783b */ /* 0x000fea0000000200 */
[----:B------:R-:W-:Y:S08]  /*a990*/  HMMA.16816.F32.BF16 R20, R96, R104, R20 ;  /* 0x000000686014723c */ /* 0x000ff00000041814 */
[----:B------:R-:W-:Y:S08]  /*a9a0*/  HMMA.16816.F32.BF16 R68, R44, R70, RZ ;  /* 0x000000462c44723c */ /* 0x000ff000000418ff */
[----:B------:R-:W-:Y:S08]  /*a9b0*/  HMMA.16816.F32.BF16 R32, R96, R106, R32 ;  /* 0x0000006a6020723c */ /* 0x000ff00000041820 */
[C---:B------:R-:W-:Y:S08]  /*a9c0*/  HMMA.16816.F32.BF16 R64, R44.reuse, R56, RZ ;  /* 0x000000382c40723c */ /* 0x040ff000000418ff */
[C---:B------:R-:W-:Y:S08]  /*a9d0*/  HMMA.16816.F32.BF16 R56, R44.reuse, R58, RZ ;  /* 0x0000003a2c38723c */ /* 0x040ff000000418ff */
[C---:B------:R-:W-:Y:S08]  /*a9e0*/  HMMA.16816.F32.BF16 R48, R44.reuse, R4, RZ ;  /* 0x000000042c30723c */ /* 0x040ff000000418ff */
[----:B------:R-:W-:Y:S01]  /*a9f0*/  HMMA.16816.F32.BF16 R44, R44, R6, RZ ;  /* 0x000000062c2c723c */ /* 0x000fe200000418ff */
[----:B------:R-:W3:Y:S07]  /*aa00*/  LDSM.16.M88.4 R4, [R52+0x2000] ;  /* 0x002000003404783b */ /* 0x000eee0000000200 */
[----:B------:R-:W-:Y:S08]  /*aa10*/  HMMA.16816.F32.BF16 R20, R40, R100, R20 ;  /* 0x000000642814723c */ /* 0x000ff00000041814 */
[C---:B--2---:R-:W-:Y:S08]  /*aa20*/  HMMA.16816.F32.BF16 R72, R96.reuse, R88, R72 ;  /* 0x000000586048723c */ /* 0x044ff00000041848 */
[----:B------:R-:W-:Y:S01]  /*aa30*/  HMMA.16816.F32.BF16 R68, R96, R90, R68 ;  /* 0x0000005a6044723c */ /* 0x000fe20000041844 */
[----:B------:R-:W2:Y:S07]  /*aa40*/  LDSM.16.M88.4 R88, [R11+0x4400] ;  /* 0x004400000b58783b */ /* 0x000eae0000000200 */
[----:B------:R-:W-:Y:S08]  /*aa50*/  HMMA.16816.F32.BF16 R32, R40, R102, R32 ;  /* 0x000000662820723c */ /* 0x000ff00000041820 */
[C---:B------:R-:W-:Y:S08]  /*aa60*/  HMMA.16816.F32.BF16 R64, R96.reuse, R80, R64 ;  /* 0x000000506040723c */ /* 0x040ff00000041840 */
[C---:B------:R-:W-:Y:S08]  /*aa70*/  HMMA.16816.F32.BF16 R56, R96.reuse, R82, R56 ;  /* 0x000000526038723c */ /* 0x040ff00000041838 */
[C---:B-1----:R-:W-:Y:S08]  /*aa80*/  HMMA.16816.F32.BF16 R48, R96.reuse, R76, R48 ;  /* 0x0000004c6030723c */ /* 0x042ff00000041830 */
[----:B------:R-:W-:Y:S01]  /*aa90*/  HMMA.16816.F32.BF16 R44, R96, R78, R44 ;  /* 0x0000004e602c723c */ /* 0x000fe2000004182c */
[----:B------:R-:W-:Y:S07]  /*aaa0*/  LDSM.16.M88.4 R76, [R11+0x5000] ;  /* 0x005000000b4c783b */ /* 0x000fee0000000200 */
[C---:B------:R-:W-:Y:S01]  /*aab0*/  HMMA.16816.F32.BF16 R80, R28.reuse, R24, R20 ;  /* 0x000000181c50723c */ /* 0x040fe20000041814 */
[----:B------:R-:W1:Y:S07]  /*aac0*/  LDSM.16.M88.4 R20, [R15+0x2000] ;  /* 0x002000000f14783b */ /* 0x000e6e0000000200 */
[----:B------:R-:W-:Y:S01]  /*aad0*/  HMMA.16816.F32.BF16 R32, R28, R26, R32 ;  /* 0x0000001a1c20723c */ /* 0x000fe20000041820 */
[----:B------:R-:W1:Y:S07]  /*aae0*/  LDSM.16.M88.4 R24, [R14+0x5400] ;  /* 0x005400000e18783b */ /* 0x000e6e0000000200 */
        /* <DEDUP_REMOVED lines=8> */
[----:B------:R-:W2:Y:S07]  /*ab70*/  LDSM.16.M88.4 R88, [R11+0x4800] ;  /* 0x004800000b58783b */ /* 0x000eae0000000200 */
[C---:B-1----:R-:W-:Y:S08]  /*ab80*/  HMMA.16816.F32.BF16 R80, R20.reuse, R76, R80 ;  /* 0x0000004c1450723c */ /* 0x042ff00000041850 */
[----:B------:R-:W-:Y:S01]  /*ab90*/  HMMA.16816.F32.BF16 R32, R20, R78, R32 ;  /* 0x0000004e1420723c */ /* 0x000fe20000041820 */
[----:B------:R-:W1:Y:S07]  /*aba0*/  LDSM.16.M88.4 R76, [R14+0x4c00] ;  /* 0x004c00000e4c783b */ /* 0x000e6e0000000200 */
[C---:B------:R-:W-:Y:S05]  /*abb0*/  HMMA.16816.F32.BF16 R72, R4.reuse, R24, R72 ;  /* 0x000000180448723c */ /* 0x040fea0000041848 */
[-C--:B----4-:R-:W-:Y:S01]  /*abc0*/  FMUL.FTZ R15, R80, R2.reuse ;  /* 0x00000002500f7220 */ /* 0x090fe20000410000 */
[-C--:B------:R-:W-:Y:S01]  /*abd0*/  FMUL.FTZ R52, R81, R2.reuse ;  /* 0x0000000251347220 */ /* 0x080fe20000410000 */
[-C--:B------:R-:W-:Y:S01]  /*abe0*/  FMUL.FTZ R53, R82, R2.reuse ;  /* 0x0000000252357220 */ /* 0x080fe20000410000 */
[----:B------:R-:W-:Y:S01]  /*abf0*/  HMMA.16816.F32.BF16 R68, R4, R26, R68 ;  /* 0x0000001a0444723c */ /* 0x000fe20000041844 */
[----:B------:R-:W4:Y:S02]  /*ac00*/  LDSM.16.M88.4 R24, [R14+0x5800] ;  /* 0x005800000e18783b */ /* 0x000f240000000200 */
[----:B------:R-:W-:Y:S01]  /*ac10*/  MUFU.TANH R15, R15 ;  /* 0x0000000f000f7308 */ /* 0x000fe20000002400 */
[-C--:B------:R-:W-:Y:S01]  /*ac20*/  FMUL.FTZ R32, R32, R2.reuse ;  /* 0x0000000220207220 */ /* 0x080fe20000410000 */
[-C--:B------:R-:W-:Y:S01]  /*ac30*/  FMUL.FTZ R33, R33, R2.reuse ;  /* 0x0000000221217220 */ /* 0x080fe20000410000 */
[-C--:B------:R-:W-:Y:S01]  /*ac40*/  FMUL.FTZ R34, R34, R2.reuse ;  /* 0x0000000222227220 */ /* 0x080fe20000410000 */
[-C--:B------:R-:W-:Y:S01]  /*ac50*/  FMUL.FTZ R35, R35, R2.reuse ;  /* 0x0000000223237220 */ /* 0x080fe20000410000 */
[----:B------:R-:W-:Y:S05]  /*ac60*/  HMMA.16816.F32.BF16 R64, R40, R36, R64 ;  /* 0x000000242840723c */ /* 0x000fea0000041840 */
[-C--:B------:R-:W-:Y:S01]  /*ac70*/  FMUL.FTZ R36, R83, R2.reuse ;  /* 0x0000000253247220 */ /* 0x080fe20000410000 */
[----:B------:R-:W-:Y:S01]  /*ac80*/  MUFU.TANH R37, R32 ;  /* 0x0000002000257308 */ /* 0x000fe20000002400 */
[----:B------:R-:W-:Y:S01]  /*ac90*/  LDSM.16.M88.4 R80, [R11+0x5800] ;  /* 0x005800000b50783b */ /* 0x000fe20000000200 */
[C---:B---3--:R-:W-:Y:S06]  /*aca0*/  HMMA.16816.F32.BF16 R72, R20.reuse, R16, R72 ;  /* 0x000000101448723c */ /* 0x048fec0000041848 */
[----:B------:R-:W-:Y:S02]  /*acb0*/  MUFU.TANH R62, R33 ;  /* 0x00000021003e7308 */ /* 0x000fe40000002400 */
[----:B------:R-:W-:Y:S01]  /*acc0*/  HMMA.16816.F32.BF16 R68, R20, R18, R68 ;  /* 0x000000121444723c */ /* 0x000fe20000041844 */
[----:B------:R-:W3:Y:S05]  /*acd0*/  LDSM.16.M88.4 R16, [R11+0x4c00] ;  /* 0x004c00000b10783b */ /* 0x000eea0000000200 */
[----:B------:R-:W-:Y:S02]  /*ace0*/  MUFU.TANH R63, R34 ;  /* 0x00000022003f7308 */ /* 0x000fe40000002400 */
[----:B------:R-:W-:Y:S06]  /*acf0*/  HMMA.16816.F32.BF16 R56, R40, R38, R56 ;  /* 0x000000262838723c */ /* 0x000fec0000041838 */
[----:B------:R4:W-:Y:S01]  /*ad00*/  MUFU.TANH R38, R35 ;  /* 0x0000002300267308 */ /* 0x0009e20000002400 */
[-C--:B------:R-:W-:Y:S01]  /*ad10*/  FMUL.FTZ R39, R72, R2.reuse ;  /* 0x0000000248277220 */ /* 0x080fe20000410000 */
[-C--:B------:R-:W-:Y:S01]  /*ad20*/  FMUL.FTZ R72, R73, R2.reuse ;  /* 0x0000000249487220 */ /* 0x080fe20000410000 */
[-C--:B------:R-:W-:Y:S01]  /*ad30*/  FMUL.FTZ R73, R74, R2.reuse ;  /* 0x000000024a497220 */ /* 0x080fe20000410000 */
[-C--:B------:R-:W-:Y:S01]  /*ad40*/  FMUL.FTZ R74, R75, R2.reuse ;  /* 0x000000024b4a7220 */ /* 0x080fe20000410000 */
[----:B--2---:R-:W-:Y:S03]  /*ad50*/  HMMA.16816.F32.BF16 R64, R28, R88, R64 ;  /* 0x000000581c40723c */ /* 0x004fe60000041840 */
[----:B------:R-:W2:Y:S02]  /*ad60*/  MUFU.TANH R53, R53 ;  /* 0x0000003500357308 */ /* 0x000ea40000002400 */
[-C--:B------:R-:W-:Y:S01]  /*ad70*/  FMUL.FTZ R68, R68, R2.reuse ;  /* 0x0000000244447220 */ /* 0x080fe20000410000 */
[-C--:B------:R-:W-:Y:S01]  /*ad80*/  FMUL.FTZ R70, R70, R2.reuse ;  /* 0x0000000246467220 */ /* 0x080fe20000410000 */
[-C--:B------:R-:W-:Y:S01]  /*ad90*/  FMUL.FTZ R69, R69, R2.reuse ;  /* 0x0000000245457220 */ /* 0x080fe20000410000 */
[----:B-1----:R-:W-:Y:S03]  /*ada0*/  HMMA.16816.F32.BF16 R48, R40, R76, R48 ;  /* 0x0000004c2830723c */ /* 0x002fe60000041830 */
[----:B------:R-:W-:Y:S01]  /*adb0*/  MUFU.TANH R52, R52 ;  /* 0x0000003400347308 */ /* 0x000fe20000002400 */
[----:B----4-:R1:W4:Y:S04]  /*adc0*/  LDSM.16.M88.4 R32, [R14+0x5c00] ;  /* 0x005c00000e20783b */ /* 0x0103280000000200 */
[----:B------:R-:W-:Y:S03]  /*add0*/  HMMA.16816.F32.BF16 R56, R28, R90, R56 ;  /* 0x0000005a1c38723c */ /* 0x000fe60000041838 */
[----:B------:R-:W2:Y:S05]  /*ade0*/  MUFU.TANH R36, R36 ;  /* 0x0000002400247308 */ /* 0x000eaa0000002400 */
[----:B------:R-:W-:Y:S03]  /*adf0*/  HMMA.16816.F32.BF16 R44, R40, R78, R44 ;  /* 0x0000004e282c723c */ /* 0x000fe6000004182c */
[----:B------:R-:W-:Y:S05]  /*ae00*/  MUFU.TANH R39, R39 ;  /* 0x0000002700277308 */ /* 0x000fea0000002400 */
[----:B------:R-:W-:Y:S03]  /*ae10*/  HMMA.16816.F32.BF16 R64, R4, R24, R64 ;  /* 0x000000180440723c */ /* 0x000fe60000041840 */
[----:B------:R-:W2:Y:S02]  /*ae20*/  MUFU.TANH R73, R73 ;  /* 0x0000004900497308 */ /* 0x000ea40000002400 */
[----:B-1----:R-:W-:-:S03]  /*ae30*/  FMUL.FTZ R14, R71, R2 ;  /* 0x00000002470e7220 */ /* 0x002fc60000410000 */
[----:B------:R-:W-:Y:S01]  /*ae40*/  HMMA.16816.F32.BF16 R56, R4, R26, R56 ;  /* 0x0000001a0438723c */ /* 0x000fe20000041838 */
[----:B------:R-:W1:Y:S02]  /*ae50*/  LDSM.16.M88.4 R24, [R11+0x5c00] ;  /* 0x005c00000b18783b */ /* 0x000e640000000200 */
[----:B------:R-:W-:Y:S01]  /*ae60*/  MUFU.TANH R72, R72 ;  /* 0x0000004800487308 */ /* 0x000fe20000002400 */
[----:B------:R-:W-:-:S04]  /*ae70*/  DEPBAR.LE SB0, 0x0 ;  /* 0x000080000000791a */ /* 0x000fc80000000000 */
[C---:B---3--:R-:W-:Y:S03]  /*ae80*/  HMMA.16816.F32.BF16 R48, R28.reuse, R16, R48 ;  /* 0x000000101c30723c */ /* 0x048fe60000041830 */
[----:B------:R-:W3:Y:S05]  /*ae90*/  MUFU.TANH R74, R74 ;  /* 0x0000004a004a7308 */ /* 0x000eea0000002400 */
[----:B------:R-:W-:Y:S03]  /*aea0*/  HMMA.16816.F32.BF16 R44, R28, R18, R44 ;  /* 0x000000121c2c723c */ /* 0x000fe6000004182c */
[----:B------:R-:W-:Y:S05]  /*aeb0*/  MUFU.TANH R68, R68 ;  /* 0x0000004400447308 */ /* 0x000fea0000002400 */
[----:B------:R-:W-:Y:S03]  /*aec0*/  HMMA.16816.F32.BF16 R64, R20, R80, R64 ;  /* 0x000000501440723c */ /* 0x000fe60000041840 */
[----:B------:R-:W-:Y:S05]  /*aed0*/  MUFU.TANH R70, R70 ;  /* 0x0000004600467308 */ /* 0x000fea0000002400 */
[C---:B----4-:R-:W-:Y:S03]  /*aee0*/  HMMA.16816.F32.BF16 R48, R4.reuse, R32, R48 ;  /* 0x000000200430723c */ /* 0x050fe60000041830 */
[----:B------:R-:W-:Y:S05]  /*aef0*/  MUFU.TANH R69, R69 ;  /* 0x0000004500457308 */ /* 0x000fea0000002400 */
[----:B------:R-:W-:Y:S03]  /*af00*/  HMMA.16816.F32.BF16 R44, R4, R34, R44 ;  /* 0x00000022042c723c */ /* 0x000fe6000004182c */
[----:B------:R-:W-:Y:S01]  /*af10*/  LOP3.LUT R4, R131, 0x6, R60, 0xf8, !PT ;  /* 0x0000000683047812 */ /* 0x000fe200078ef83c */
[----:B------:R-:W-:Y:S01]  /*af20*/  MUFU.TANH R14, R14 ;  /* 0x0000000e000e7308 */ /* 0x000fe20000002400 */
[-C--:B------:R-:W-:Y:S01]  /*af30*/  FMUL.FTZ R65, R65, R2.reuse ;  /* 0x0000000241417220 */ /* 0x080fe20000410000 */
[-C--:B------:R-:W-:Y:S01]  /*af40*/  FMUL.FTZ R67, R67, R2.reuse ;  /* 0x0000000243437220 */ /* 0x080fe20000410000 */
[----:B------:R-:W-:Y:S01]  /*af50*/  LOP3.LUT R6, R4, 0x8, RZ, 0xfc, !PT ;  /* 0x0000000804067812 */ /* 0x000fe200078efcff */
[-C--:B------:R-:W-:Y:S01]  /*af60*/  FMUL.FTZ R64, R64, R2.reuse ;  /* 0x0000000240407220 */ /* 0x080fe20000410000 */
[-C--:B------:R-:W-:Y:S01]  /*af70*/  ISETP.GE.AND P2, PT, R4, R61.reuse, PT ;  /* 0x0000003d0400720c */ /* 0x080fe20003f46270 */
[----:B------:R-:W-:Y:S05]  /*af80*/  HMMA.16816.F32.BF16 R56, R20, R82, R56 ;  /* 0x000000521438723c */ /* 0x000fea0000041838 */
[----:B------:R-:W-:Y:S01]  /*af90*/  ISETP.GE.AND P0, PT, R6, R61, PT ;  /* 0x0000003d0600720c */ /* 0x000fe20003f06270 */
[----:B------:R-:W-:Y:S01]  /*afa0*/  MUFU.TANH R139, R65 ;  /* 0x00000041008b7308 */ /* 0x000fe20000002400 */
[----:B------:R-:W-:Y:S01]  /*afb0*/  LOP3.LUT R6, R4, 0x11, RZ, 0xfc, !PT ;  /* 0x0000001104067812 */ /* 0x000fe200078efcff */
[----:B------:R-:W-:Y:S01]  /*afc0*/  FMUL.FTZ R66, R66, R2 ;  /* 0x0000000242427220 */ /* 0x000fe20000410000 */
[----:B------:R-:W-:-:S02]  /*afd0*/  LOP3.LUT R16, R4, 0x1, RZ, 0xfc, !PT ;  /* 0x0000000104107812 */ /* 0x000fc400078efcff */
[-C--:B------:R-:W-:Y:S01]  /*afe0*/  ISETP.GE.AND P4, PT, R6, R61.reuse, PT ;  /* 0x0000003d0600720c */ /* 0x080fe20003f86270 */
[C---:B-1----:R-:W-:Y:S03]  /*aff0*/  HMMA.16816.F32.BF16 R48, R20.reuse, R24, R48 ;  /* 0x000000181430723c */ /* 0x042fe60000041830 */
[----:B------:R-:W-:Y:S01]  /*b000*/  LOP3.LUT R6, R4, 0x18, RZ, 0xfc, !PT ;  /* 0x0000001804067812 */ /* 0x000fe200078efcff */
[----:B------:R-:W1:Y:S01]  /*b010*/  MUFU.TANH R111, R67 ;  /* 0x00000043006f7308 */ /* 0x000e620000002400 */
[----:B--2---:R-:W-:Y:S02]  /*b020*/  FSEL R53, R53, -INF , !P2 ;  /* 0xff80000035357808 */ /* 0x004fe40005000000 */
[-C--:B------:R-:W-:Y:S02]  /*b030*/  ISETP.GE.AND P3, PT, R6, R61.reuse, PT ;  /* 0x0000003d0600720c */ /* 0x080fe40003f66270 */
[----:B------:R-:W-:Y:S01]  /*b040*/  LOP3.LUT R6, R4, 0x19, RZ, 0xfc, !PT ;  /* 0x0000001904067812 */ /* 0x000fe200078efcff */
[----:B------:R-:W-:Y:S03]  /*b050*/  HMMA.16816.F32.BF16 R44, R20, R26, R44 ;  /* 0x0000001a142c723c */ /* 0x000fe6000004182c */
[----:B------:R-:W-:Y:S01]  /*b060*/  FSEL R25, R15, -INF , !P2 ;  /* 0xff8000000f197808 */ /* 0x000fe20005000000 */
[----:B------:R-:W-:Y:S01]  /*b070*/  MUFU.TANH R117, R64 ;  /* 0x0000004000757308 */ /* 0x000fe20000002400 */
[-C--:B------:R-:W-:Y:S01]  /*b080*/  ISETP.GE.AND P1, PT, R16, R61.reuse, PT ;  /* 0x0000003d1000720c */ /* 0x080fe20003f26270 */
[-C--:B------:R-:W-:Y:S01]  /*b090*/  FMUL.FTZ R56, R56, R2.reuse ;  /* 0x0000000238387220 */ /* 0x080fe20000410000 */
[-C--:B------:R-:W-:Y:S01]  /*b0a0*/  ISETP.GE.AND P2, PT, R6, R61.reuse, PT ;  /* 0x0000003d0600720c */ /* 0x080fe20003f46270 */
[-C--:B------:R-:W-:Y:S01]  /*b0b0*/  FMUL.FTZ R57, R57, R2.reuse ;  /* 0x0000000239397220 */ /* 0x080fe20000410000 */
[----:B------:R-:W-:Y:S01]  /*b0c0*/  LOP3.LUT R6, R4, 0x20, RZ, 0xfc, !PT ;  /* 0x0000002004067812 */ /* 0x000fe200078efcff */
[-C--:B------:R-:W-:Y:S01]  /*b0d0*/  FMUL.FTZ R58, R58, R2.reuse ;  /* 0x000000023a3a7220 */ /* 0x080fe20000410000 */
[----:B------:R-:W-:Y:S01]  /*b0e0*/  FSEL R21, R36, -INF , !P1 ;  /* 0xff80000024157808 */ /* 0x000fe20004800000 */
[----:B------:R-:W2:Y:S01]  /*b0f0*/  MUFU.TANH R113, R66 ;  /* 0x0000004200717308 */ /* 0x000ea20000002400 */
[----:B------:R-:W-:Y:S01]  /*b100*/  FSEL R52, R52, -INF , !P1 ;  /* 0xff80000034347808 */ /* 0x000fe20004800000 */
[-C--:B------:R-:W-:Y:S01]  /*b110*/  FMUL.FTZ R59, R59, R2.reuse ;  /* 0x000000023b3b7220 */ /* 0x080fe20000410000 */
[-C--:B------:R-:W-:Y:S01]  /*b120*/  ISETP.GE.AND P1, PT, R6, R61.reuse, PT ;  /* 0x0000003d0600720c */ /* 0x080fe20003f26270 */
[-C--:B------:R-:W-:Y:S01]  /*b130*/  FMUL.FTZ R48, R48, R2.reuse ;  /* 0x0000000230307220 */ /* 0x080fe20000410000 */
[----:B------:R-:W-:Y:S01]  /*b140*/  LOP3.LUT R18, R4, 0x9, RZ, 0xfc, !PT ;  /* 0x0000000904127812 */ /* 0x000fe200078efcff */
[-C--:B------:R-:W-:Y:S01]  /*b150*/  FMUL.FTZ R50, R50, R2.reuse ;  /* 0x0000000232327220 */ /* 0x080fe20000410000 */
[----:B------:R-:W-:Y:S01]  /*b160*/  LOP3.LUT R6, R4, 0x21, RZ, 0xfc, !PT ;  /* 0x0000002104067812 */ /* 0x000fe200078efcff */
[-C--:B------:R-:W-:Y:S01]  /*b170*/  FMUL.FTZ R49, R49, R2.reuse ;  /* 0x0000000231317220 */ /* 0x080fe20000410000 */
[----:B------:R-:W-:Y:S01]  /*b180*/  FSEL R63, R63, -INF , !P0 ;  /* 0xff8000003f3f7808 */ /* 0x000fe20004000000 */
[-C--:B------:R-:W-:Y:S01]  /*b190*/  FMUL.FTZ R35, R45, R2.reuse ;  /* 0x000000022d237220 */ /* 0x080fe20000410000 */
[----:B------:R-:W-:Y:S01]  /*b1a0*/  FSEL R37, R37, -INF , !P0 ;  /* 0xff80000025257808 */ /* 0x000fe20004000000 */
[-C--:B------:R-:W-:Y:S01]  /*b1b0*/  FMUL.FTZ R51, R51, R2.reuse ;  /* 0x0000000233337220 */ /* 0x080fe20000410000 */
[-C--:B------:R-:W-:Y:S01]  /*b1c0*/  ISETP.GE.AND P6, PT, R18, R61.reuse, PT ;  /* 0x0000003d1200720c */ /* 0x080fe20003fc6270 */
[-C--:B------:R-:W-:Y:S01]  /*b1d0*/  FMUL.FTZ R44, R44, R2.reuse ;  /* 0x000000022c2c7220 */ /* 0x080fe20000410000 */
        /* <DEDUP_REMOVED lines=8> */
[-C--:B------:R-:W-:Y:S02]  /*b260*/  ISETP.GE.AND P5, PT, R16, R61.reuse, PT ;  /* 0x0000003d1000720c */ /* 0x080fe40003fa6270 */
[----:B------:R-:W-:Y:S01]  /*b270*/  ISETP.GE.AND P6, PT, R6, R61, PT ;  /* 0x0000003d0600720c */ /* 0x000fe20003fc6270 */
[----:B------:R-:W-:Y:S01]  /*b280*/  MUFU.TANH R115, R57 ;  /* 0x0000003900737308 */ /* 0x000fe20000002400 */
[----:B------:R-:W-:Y:S02]  /*b290*/  LOP3.LUT R6, R4, 0x29, RZ, 0xfc, !PT ;  /* 0x0000002904067812 */ /* 0x000fe400078efcff */
[----:B------:R-:W-:Y:S02]  /*b2a0*/  FSEL R73, R73, -INF , !P5 ;  /* 0xff80000049497808 */ /* 0x000fe40006800000 */
[----:B------:R-:W-:-:S02]  /*b2b0*/  FSEL R39, R39, -INF , !P5 ;  /* 0xff80000027277808 */ /* 0x000fc40006800000 */
[----:B------:R-:W-:Y:S01]  /*b2c0*/  ISETP.GE.AND P5, PT, R6, R61, PT ;  /* 0x0000003d0600720c */ /* 0x000fe20003fa6270 */
[----:B------:R-:W4:Y:S01]  /*b2d0*/  MUFU.TANH R105, R58 ;  /* 0x0000003a00697308 */ /* 0x000f220000002400 */
[----:B------:R-:W-:Y:S02]  /*b2e0*/  LOP3.LUT R6, R4, 0x30, RZ, 0xfc, !PT ;  /* 0x0000003004067812 */ /* 0x000fe400078efcff */
[----:B---3--:R-:W-:Y:S02]  /*b2f0*/  FSEL R7, R74, -INF , !P4 ;  /* 0xff8000004a077808 */ /* 0x008fe40006000000 */
[----:B------:R-:W-:Y:S02]  /*b300*/  FSEL R23, R72, -INF , !P4 ;  /* 0xff80000048177808 */ /* 0x000fe40006000000 */
[----:B-1----:R-:W-:Y:S01]  /*b310*/  FSEL R111, R111, -INF , !P0 ;  /* 0xff8000006f6f7808 */ /* 0x002fe20004000000 */
[----:B------:R-:W1:Y:S01]  /*b320*/  MUFU.TANH R109, R59 ;  /* 0x0000003b006d7308 */ /* 0x000e620000002400 */
[----:B------:R-:W-:-:S02]  /*b330*/  FSEL R139, R139, -INF , !P0 ;  /* 0xff8000008b8b7808 */ /* 0x000fc40004000000 */
[-C--:B------:R-:W-:Y:S02]  /*b340*/  ISETP.GE.AND P4, PT, R6, R61.reuse, PT ;  /* 0x0000003d0600720c */ /* 0x080fe40003f86270 */
[----:B------:R-:W-:Y:S02]  /*b350*/  ISETP.NE.AND P0, PT, R86, 0x1, PT ;  /* 0x000000015600780c */ /* 0x000fe40003f05270 */
[----:B------:R-:W-:Y:S01]  /*b360*/  LOP3.LUT R6, R4, 0x31, RZ, 0xfc, !PT ;  /* 0x0000003104067812 */ /* 0x000fe200078efcff */
[----:B------:R-:W-:Y:S01]  /*b370*/  MUFU.TANH R96, R48 ;  /* 0x0000003000607308 */ /* 0x000fe20000002400 */
[----:B------:R-:W-:Y:S02]  /*b380*/  FSEL R11, R70, -INF , !P3 ;  /* 0xff800000460b7808 */ /* 0x000fe40005800000 */
[----:B------:R-:W-:Y:S02]  /*b390*/  FSEL R15, R68, -INF , !P3 ;  /* 0xff800000440f7808 */ /* 0x000fe40005800000 */
[----:B------:R-:W-:-:S02]  /*b3a0*/  ISETP.GE.AND P3, PT, R6, R61, PT ;  /* 0x0000003d0600720c */ /* 0x000fc40003f66270 */
[C---:B------:R-:W-:Y:S01]  /*b3b0*/  LOP3.LUT R6, R4.reuse, 0x38, RZ, 0xfc, !PT ;  /* 0x0000003804067812 */ /* 0x040fe200078efcff */
[----:B------:R-:W3:Y:S01]  /*b3c0*/  MUFU.TANH R93, R50 ;  /* 0x00000032005d7308 */ /* 0x000ee20000002400 */
[----:B------:R-:W-:Y:S02]  /*b3d0*/  LOP3.LUT R4, R4, 0x39, RZ, 0xfc, !PT ;  /* 0x0000003904047812 */ /* 0x000fe400078efcff */
[----:B------:R-:W-:Y:S02]  /*b3e0*/  FSEL R5, R14, -INF , !P2 ;  /* 0xff8000000e057808 */ /* 0x000fe40005000000 */
[----:B------:R-:W-:Y:S02]  /*b3f0*/  FSEL R17, R69, -INF , !P2 ;  /* 0xff80000045117808 */ /* 0x000fe40005000000 */
[----:B--2---:R-:W-:Y:S01]  /*b400*/  FSEL R113, R113, -INF , !P1 ;  /* 0xff80000071717808 */ /* 0x004fe20004800000 */
[----:B------:R-:W2:Y:S01]  /*b410*/  MUFU.TANH R91, R49 ;  /* 0x00000031005b7308 */ /* 0x000ea20000002400 */
[----:B------:R-:W-:-:S02]  /*b420*/  FSEL R117, R117, -INF , !P1 ;  /* 0xff80000075757808 */ /* 0x000fc40004800000 */
[-C--:B------:R-:W-:Y:S02]  /*b430*/  ISETP.GE.AND P2, PT, R6, R61.reuse, PT ;  /* 0x0000003d0600720c */ /* 0x080fe40003f46270 */
[----:B------:R-:W-:Y:S02]  /*b440*/  ISETP.GE.AND P1, PT, R4, R61, PT ;  /* 0x0000003d0400720c */ /* 0x000fe40003f26270 */
[----:B----4-:R-:W-:Y:S01]  /*b450*/  FSEL R105, R105, -INF , !P6 ;  /* 0xff80000069697808 */ /* 0x010fe20007000000 */
[----:B------:R-:W4:Y:S01]  /*b460*/  MUFU.TANH R90, R51 ;  /* 0x00000033005a7308 */ /* 0x000f220000002400 */
[----:B------:R-:W-:Y:S02]  /*b470*/  FSEL R107, R107, -INF , !P6 ;  /* 0xff8000006b6b7808 */ /* 0x000fe40007000000 */
[----:B-1----:R-:W-:Y:S02]  /*b480*/  FSEL R109, R109, -INF , !P5 ;  /* 0xff8000006d6d7808 */ /* 0x002fe40006800000 */
[----:B------:R-:W-:-:S02]  /*b490*/  FSEL R115, R115, -INF , !P5 ;  /* 0xff80000073737808 */ /* 0x000fc40006800000 */
[----:B---3--:R-:W-:Y:S01]  /*b4a0*/  FSEL R93, R93, -INF , !P4 ;  /* 0xff8000005d5d7808 */ /* 0x008fe20006000000 */
[----:B------:R-:W1:Y:S01]  /*b4b0*/  MUFU.TANH R88, R44 ;  /* 0x0000002c00587308 */ /* 0x000e620000002400 */
[----:B------:R-:W-:Y:S02]  /*b4c0*/  FSEL R96, R96, -INF , !P4 ;  /* 0xff80000060607808 */ /* 0x000fe40006000000 */
[----:B--2---:R-:W-:-:S05]  /*b4d0*/  FSEL R91, R91, -INF , !P3 ;  /* 0xff8000005b5b7808 */ /* 0x004fca0005800000 */
        /* <DEDUP_REMOVED lines=23> */
.L_x_7295:
        /* <DEDUP_REMOVED lines=60> */
.L_x_7296:
[----:B------:R-:W-:Y:S05]  /*ba10*/  BSYNC.RECONVERGENT B0 ;  /* 0x0000000000007941 */ /* 0x000fea0003800200 */
.L_x_7294:
        /* <DEDUP_REMOVED lines=38> */
.L_x_7293:
[----:B------:R-:W-:Y:S05]  /*bc80*/  BSYNC.RECONVERGENT B1 ;  /* 0x0000000000017941 */ /* 0x000fea0003800200 */
.L_x_7292:
        /* <DEDUP_REMOVED lines=17> */
[----:B-1----:R-:W-:Y:S01]  /*bda0*/  LOP3.LUT R13, R0, 0x120, R8, 0xf8, !PT ;  /* 0x00000120000d7812 */ /* 0x002fe200078ef808 */
[----:B------:R-:W1:Y:S03]  /*bdb0*/  SHFL.BFLY PT, R29, R10, 0x2, 0x1f ;  /* 0x0c401f000a1d7f89 */ /* 0x000e6600000e0000 */
[----:B------:R-:W-:Y:S01]  /*bdc0*/  LEA R34, R13, R54, 0x1 ;  /* 0x000000360d227211 */ /* 0x000fe200078e08ff */
[----:B------:R-:W3:Y:S03]  /*bdd0*/  SHFL.BFLY PT, R9, R6, 0x2, 0x1f ;  /* 0x0c401f0006097f89 */ /* 0x000ee600000e0000 */
[----:B------:R-:W-:Y:S01]  /*bde0*/  IADD3 R33, PT, PT, R3, R34, RZ ;  /* 0x0000002203217210 */ /* 0x000fe20007ffe0ff */
        /* <DEDUP_REMOVED lines=26> */
[-C--:B------:R-:W-:Y:S01]  /*bf90*/  FFMA.FTZ R20, R11, R97.reuse, -R100 ;  /* 0x000000610b147223 */ /* 0x080fe20000010864 */
        /* <DEDUP_REMOVED lines=8> */
[-C--:B------:R-:W-:Y:S01]  /*c020*/  FFMA.FTZ R3, R5, R97.reuse, -R100 ;  /* 0x0000006105037223 */ /* 0x080fe20000010864 */
[----:B------:R-:W4:Y:S01]  /*c030*/  LDSM.16.MT88.4 R12, [R33+0x6400] ;  /* 0x00640000210c783b */ /* 0x000f220000004200 */
[----:B------:R-:W5:Y:S01]  /*c040*/  MUFU.EX2 R32, R32 ;  /* 0x0000002000207308 */ /* 0x000f620000000800 */
[-C--:B------:R-:W-:Y:S01]  /*c050*/  FFMA.FTZ R110, R117, R97.reuse, -R98 ;  /* 0x00000061756e7223 */ /* 0x080fe20000010862 */
[-C--:B------:R-:W-:Y:S01]  /*c060*/  FFMA.FTZ R108, R113, R97.reuse, -R100 ;  /* 0x00000061716c7223 */ /* 0x080fe20000010864 */
[----:B------:R-:W-:Y:S01]  /*c070*/  LDSM.16.MT88.4 R52, [R33+0x7000] ;  /* 0x007000002134783b */ /* 0x000fe20000004200 */
[----:B------:R-:W-:Y:S01]  /*c080*/  MUFU.EX2 R106, R106 ;  /* 0x0000006a006a7308 */ /* 0x000fe20000000800 */
[-C--:B------:R-:W-:Y:S01]  /*c090*/  FFMA.FTZ R139, R139, R97.reuse, -R98 ;  /* 0x000000618b8b7223 */ /* 0x080fe20000010862 */
[----:B---3--:R-:W-:Y:S01]  /*c0a0*/  F2FP.BF16.F32.PACK_AB R48, R101, R102 ;  /* 0x000000666530723e */ /* 0x008fe200000010ff */
[----:B------:R-:W-:Y:S01]  /*c0b0*/  LDSM.16.MT88.4 R24, [R34+0x6400] ;  /* 0x006400002218783b */ /* 0x000fe20000004200 */
[----:B------:R-:W3:Y:S01]  /*c0c0*/  MUFU.EX2 R103, R103 ;  /* 0x0000006700677308 */ /* 0x000ee20000000800 */
[-C--:B------:R-:W-:Y:S01]  /*c0d0*/  FFMA.FTZ R111, R111, R97.reuse, -R100 ;  /* 0x000000616f6f7223 */ /* 0x080fe20000010864 */
[-CC-:B------:R-:W-:Y:S01]  /*c0e0*/  FFMA.FTZ R140, R35, R97.reuse, -R98.reuse ;  /* 0x00000061238c7223 */ /* 0x180fe20000010862 */
[----:B------:R-:W-:Y:S01]  /*c0f0*/  LDSM.16.MT88.4 R16, [R33+0x7400] ;  /* 0x007400002110783b */ /* 0x000fe20000004200 */
[----:B------:R-:W-:Y:S01]  /*c100*/  MUFU.EX2 R104, R104 ;  /* 0x0000006800687308 */ /* 0x000fe20000000800 */
[----:B------:R-:W-:Y:S01]  /*c110*/  FFMA.FTZ R96, R96, R97, -R98 ;  /* 0x0000006160607223 */ /* 0x000fe20000010862 */
[----:B-----5:R-:W-:Y:S01]  /*c120*/  F2FP.BF16.F32.PACK_AB R50, R32, R99 ;  /* 0x000000632032723e */ /* 0x020fe200000010ff */
[-C--:B------:R-:W-:Y:S01]  /*c130*/  FFMA.FTZ R35, R90, R97.reuse, -R100 ;  /* 0x000000615a237223 */ /* 0x080fe20000010864 */
[----:B------:R-:W5:Y:S01]  /*c140*/  MUFU.EX2 R31, R31 ;  /* 0x0000001f001f7308 */ /* 0x000f620000000800 */
[-C--:B------:R-:W-:Y:S01]  /*c150*/  FFMA.FTZ R91, R91, R97.reuse, -R98 ;  /* 0x000000615b5b7223 */ /* 0x080fe20000010862 */
[----:B------:R-:W-:Y:S01]  /*c160*/  FFMA.FTZ R93, R93, R97, -R100 ;  /* 0x000000615d5d7223 */ /* 0x000fe20000010864 */
[----:B------:R-:W-:Y:S01]  /*c170*/  FADD.FTZ R102, R102, R101 ;  /* 0x0000006566667221 */ /* 0x000fe20000010000 */
[----:B------:R-:W-:Y:S01]  /*c180*/  MUFU.EX2 R30, R30 ;  /* 0x0000001e001e7308 */ /* 0x000fe20000000800 */
[----:B---3--:R-:W-:Y:S01]  /*c190*/  F2FP.BF16.F32.PACK_AB R49, R103, R106 ;  /* 0x0000006a6731723e */ /* 0x008fe200000010ff */
[----:B------:R-:W-:-:S02]  /*c1a0*/  FADD.FTZ R103, R106, R103 ;  /* 0x000000676a677221 */ /* 0x000fc40000010000 */
[----:B------:R-:W3:Y:S01]  /*c1b0*/  MUFU.EX2 R29, R29 ;  /* 0x0000001d001d7308 */ /* 0x000ee20000000800 */
[----:B------:R-:W-:-:S03]  /*c1c0*/  FADD.FTZ R99, R99, R102 ;  /* 0x0000006663637221 */ /* 0x000fc60000010000 */
[----:B------:R-:W-:Y:S01]  /*c1d0*/  MUFU.EX2 R22, R22 ;  /* 0x0000001600167308 */ /* 0x000fe20000000800 */
[----:B------:R-:W-:Y:S01]  /*c1e0*/  FADD.FTZ R99, R32, R99 ;  /* 0x0000006320637221 */ /* 0x000fe20000010000 */
[C---:B-----5:R-:W-:Y:S01]  /*c1f0*/  F2FP.BF16.F32.PACK_AB R51, R31.reuse, R104 ;  /* 0x000000681f33723e */ /* 0x060fe200000010ff */
[----:B------:R-:W-:Y:S01]  /*c200*/  FADD.FTZ R104, R104, R103 ;  /* 0x0000006768687221 */ /* 0x000fe20000010000 */
[----:B------:R-:W5:Y:S03]  /*c210*/  MUFU.EX2 R21, R21 ;  /* 0x0000001500157308 */ /* 0x000f660000000800 */
[----:B------:R-:W-:Y:S01]  /*c220*/  FADD.FTZ R31, R31, R104 ;  /* 0x000000681f1f7221 */ /* 0x000fe20000010000 */
[----:B------:R-:W-:Y:S01]  /*c230*/  MUFU.EX2 R28, R28 ;  /* 0x0000001c001c7308 */ /* 0x000fe20000000800 */
[C---:B-1----:R-:W-:Y:S03]  /*c240*/  HMMA.16816.F32.BF16 R64, R48.reuse, R60, RZ ;  /* 0x0000003c3040723c */ /* 0x042fe600000418ff */
[C---:B---3--:R-:W-:Y:S01]  /*c250*/  F2FP.BF16.F32.PACK_AB R4, R29.reuse, R30 ;  /* 0x0000001e1d04723e */ /* 0x048fe200000010ff */
[----:B------:R-:W-:Y:S01]  /*c260*/  FADD.FTZ R30, R30, R99 ;  /* 0x000000631e1e7221 */ /* 0x000fe20000010000 */
[----:B------:R-:W1:Y:S03]  /*c270*/  MUFU.EX2 R23, R23 ;  /* 0x0000001700177308 */ /* 0x000e660000000800 */
[----:B------:R-:W-:Y:S01]  /*c280*/  FADD.FTZ R29, R29, R30 ;  /* 0x0000001e1d1d7221 */ /* 0x000fe20000010000 */
[----:B------:R-:W-:Y:S01]  /*c290*/  MUFU.EX2 R20, R20 ;  /* 0x0000001400147308 */ /* 0x000fe20000000800 */
[C---:B------:R-:W-:Y:S01]  /*c2a0*/  HMMA.16816.F32.BF16 R60, R48.reuse, R62, RZ ;  /* 0x0000003e303c723c */ /* 0x040fe200000418ff */
[C---:B-----5:R-:W-:Y:S01]  /*c2b0*/  F2FP.BF16.F32.PACK_AB R6, R21.reuse, R22 ;  /* 0x000000161506723e */ /* 0x060fe200000010ff */
[----:B------:R-:W-:Y:S01]  /*c2c0*/  FADD.FTZ R22, R22, R29 ;  /* 0x0000001d16167221 */ /* 0x000fe20000010000 */
[----:B------:R-:W3:Y:S03]  /*c2d0*/  MUFU.EX2 R3, R3 ;  /* 0x0000000300037308 */ /* 0x000ee60000000800 */
[----:B------:R-:W-:Y:S01]  /*c2e0*/  FADD.FTZ R21, R21, R22 ;  /* 0x0000001615157221 */ /* 0x000fe20000010000 */
[----:B------:R-:W-:Y:S01]  /*c2f0*/  MUFU.EX2 R110, R110 ;  /* 0x0000006e006e7308 */ /* 0x000fe20000000800 */
[C---:B------:R-:W-:Y:S01]  /*c300*/  HMMA.16816.F32.BF16 R72, R48.reuse, R68, RZ ;  /* 0x000000443048723c */ /* 0x040fe200000418ff */
[C---:B-1----:R-:W-:Y:S01]  /*c310*/  F2FP.BF16.F32.PACK_AB R5, R23.reuse, R28 ;  /* 0x0000001c1705723e */ /* 0x042fe200000010ff */
[----:B------:R-:W-:Y:S01]  /*c320*/  FADD.FTZ R28, R28, R31 ;  /* 0x0000001f1c1c7221 */ /* 0x000fe20000010000 */
[----:B------:R-:W-:Y:S03]  /*c330*/  MUFU.EX2 R108, R108 ;  /* 0x0000006c006c7308 */ /* 0x000fe60000000800 */
[----:B------:R-:W-:Y:S01]  /*c340*/  FADD.FTZ R23, R23, R28 ;  /* 0x0000001c17177221 */ /* 0x000fe20000010000 */
[----:B------:R-:W-:Y:S01]  /*c350*/  MUFU.EX2 R96, R96 ;  /* 0x0000006000607308 */ /* 0x000fe20000000800 */
[----:B------:R-:W-:Y:S01]  /*c360*/  HMMA.16816.F32.BF16 R68, R48, R70, RZ ;  /* 0x000000463044723c */ /* 0x000fe200000418ff */
[C---:B---3--:R-:W-:Y:S01]  /*c370*/  F2FP.BF16.F32.PACK_AB R7, R3.reuse, R20 ;  /* 0x000000140307723e */ /* 0x048fe200000010ff */
[----:B------:R-:W-:Y:S01]  /*c380*/  FADD.FTZ R20, R20, R23 ;  /* 0x0000001714147221 */ /* 0x000fe20000010000 */
[----:B------:R-:W-:Y:S03]  /*c390*/  MUFU.EX2 R140, R140 ;  /* 0x0000008c008c7308 */ /* 0x000fe60000000800 */
[----:B------:R-:W-:Y:S01]  /*c3a0*/  FADD.FTZ R3, R3, R20 ;  /* 0x0000001403037221 */ /* 0x000fe20000010000 */
[----:B------:R-:W-:Y:S01]  /*c3b0*/  MUFU.EX2 R90, R93 ;  /* 0x0000005d005a7308 */ /* 0x000fe20000000800 */
[C---:B--2---:R-:W-:Y:S03]  /*c3c0*/  HMMA.16816.F32.BF16 R64, R4.reuse, R8, R64 ;  /* 0x000000080440723c */ /* 0x044fe60000041840 */
[----:B------:R-:W-:Y:S05]  /*c3d0*/  MUFU.EX2 R35, R35 ;  /* 0x0000002300237308 */ /* 0x000fea0000000800 */
[C---:B------:R-:W-:Y:S01]  /*c3e0*/  HMMA.16816.F32.BF16 R60, R4.reuse, R10, R60 ;  /* 0x0000000a043c723c */ /* 0x040fe2000004183c */
[----:B------:R-:W1:Y:S07]  /*c3f0*/  LDSM.16.MT88.4 R8, [R34+0x8400] ;  /* 0x008400002208783b */ /* 0x000e6e0000004200 */
[C---:B----4-:R-:W-:Y:S08]  /*c400*/  HMMA.16816.F32.BF16 R72, R4.reuse, R12, R72 ;  /* 0x0000000c0448723c */ /* 0x050ff00000041848 */
[----:B------:R-:W-:Y:S01]  /*c410*/  HMMA.16816.F32.BF16 R68, R4, R14, R68 ;  /* 0x0000000e0444723c */ /* 0x000fe20000041844 */
[----:B------:R-:W2:Y:S07]  /*c420*/  LDSM.16.MT88.4 R12, [R33+0x8000] ;  /* 0x00800000210c783b */ /* 0x000eae0000004200 */
[C---:B------:R-:W-:Y:S08]  /*c430*/  HMMA.16816.F32.BF16 R36, R48.reuse, R40, RZ ;  /* 0x000000283024723c */ /* 0x040ff000000418ff */
[C---:B------:R-:W-:Y:S08]  /*c440*/  HMMA.16816.F32.BF16 R40, R48.reuse, R42, RZ ;  /* 0x0000002a3028723c */ /* 0x040ff000000418ff */
[----:B------:R-:W-:Y:S08]  /*c450*/  HMMA.16816.F32.BF16 R80, R48, R76, RZ ;  /* 0x0000004c3050723c */ /* 0x000ff000000418ff */
[C---:B-1----:R-:W-:Y:S08]  /*c460*/  HMMA.16816.F32.BF16 R36, R4.reuse, R8, R36 ;  /* 0x000000080424723c */ /* 0x042ff00000041824 */
[----:B------:R-:W-:Y:S01]  /*c470*/  HMMA.16816.F32.BF16 R40, R4, R10, R40 ;  /* 0x0000000a0428723c */ /* 0x000fe20000041828 */
[----:B------:R-:W1:Y:S07]  /*c480*/  LDSM.16.MT88.4 R8, [R33+0x8400] ;  /* 0x008400002108783b */ /* 0x000e6e0000004200 */
[C---:B------:R-:W-:Y:S08]  /*c490*/  HMMA.16816.F32.BF16 R56, R48.reuse, R52, RZ ;  /* 0x000000343038723c */ /* 0x040ff000000418ff */
[C---:B------:R-:W-:Y:S08]  /*c4a0*/  HMMA.16816.F32.BF16 R76, R48.reuse, R78, RZ ;  /* 0x0000004e304c723c */ /* 0x040ff000000418ff */
[C---:B------:R-:W-:Y:S08]  /*c4b0*/  HMMA.16816.F32.BF16 R52, R48.reuse, R54, RZ ;  /* 0x000000363034723c */ /* 0x040ff000000418ff */
[C---:B--2---:R-:W-:Y:S08]  /*c4c0*/  HMMA.16816.F32.BF16 R44, R48.reuse, R12, RZ ;  /* 0x0000000c302c723c */ /* 0x044ff000000418ff */
[----:B------:R-:W-:Y:S01]  /*c4d0*/  HMMA.16816.F32.BF16 R48, R48, R14, RZ ;  /* 0x0000000e3030723c */ /* 0x000fe200000418ff */
[----:B------:R-:W-:Y:S07]  /*c4e0*/  LDSM.16.MT88.4 R12, [R34+0x7c00] ;  /* 0x007c0000220c783b */ /* 0x000fee0000004200 */
[C---:B------:R-:W-:Y:S05]  /*c4f0*/  HMMA.16816.F32.BF16 R80, R4.reuse, R24, R80 ;  /* 0x000000180450723c */ /* 0x040fea0000041850 */
[-CC-:B------:R-:W-:Y:S01]  /*c500*/  FFMA.FTZ R25, R105, R97.reuse, -R100.reuse ;  /* 0x0000006169197223 */ /* 0x180fe20000010864 */
[-C--:B------:R-:W-:Y:S01]  /*c510*/  FFMA.FTZ R24, R109, R97.reuse, -R100 ;  /* 0x000000616d187223 */ /* 0x080fe20000010864 */
[----:B------:R-:W-:Y:S04]  /*c520*/  MUFU.EX2 R105, R111 ;  /* 0x0000006f00697308 */ /* 0x000fe80000000800 */
[----:B------:R-:W-:Y:S01]  /*c530*/  MUFU.EX2 R25, R25 ;  /* 0x0000001900197308 */ /* 0x000fe20000000800 */
[C---:B-1----:R-:W-:Y:S03]  /*c540*/  HMMA.16816.F32.BF16 R44, R4.reuse, R8, R44 ;  /* 0x00000008042c723c */ /* 0x042fe6000004182c */
[----:B------:R-:W-:Y:S05]  /*c550*/  MUFU.EX2 R24, R24 ;  /* 0x0000001800187308 */ /* 0x000fea0000000800 */
[C---:B------:R-:W-:Y:S01]  /*c560*/  HMMA.16816.F32.BF16 R48, R4.reuse, R10, R48 ;  /* 0x0000000a0430723c */ /* 0x040fe20000041830 */
[----:B------:R-:W1:Y:S07]  /*c570*/  LDSM.16.MT88.4 R8, [R34+0x6800] ;  /* 0x006800002208783b */ /* 0x000e6e0000004200 */
[C---:B------:R-:W-:Y:S03]  /*c580*/  HMMA.16816.F32.BF16 R76, R4.reuse, R26, R76 ;  /* 0x0000001a044c723c */ /* 0x040fe6000004184c */
[-CC-:B------:R-:W-:Y:S01]  /*c590*/  FFMA.FTZ R27, R107, R97.reuse, -R98.reuse ;  /* 0x000000616b1b7223 */ /* 0x180fe20000010862 */
[-C--:B------:R-:W-:Y:S01]  /*c5a0*/  FFMA.FTZ R26, R115, R97.reuse, -R98 ;  /* 0x00000061731a7223 */ /* 0x080fe20000010862 */
[----:B------:R-:W2:Y:S04]  /*c5b0*/  MUFU.EX2 R107, R139 ;  /* 0x0000008b006b7308 */ /* 0x000ea80000000800 */
[----:B------:R-:W-:Y:S01]  /*c5c0*/  MUFU.EX2 R27, R27 ;  /* 0x0000001b001b7308 */ /* 0x000fe20000000800 */
[C---:B------:R-:W-:Y:S03]  /*c5d0*/  HMMA.16816.F32.BF16 R56, R4.reuse, R16, R56 ;  /* 0x000000100438723c */ /* 0x040fe60000041838 */
[----:B------:R-:W3:Y:S05]  /*c5e0*/  MUFU.EX2 R26, R26 ;  /* 0x0000001a001a7308 */ /* 0x000eea0000000800 */
[----:B------:R-:W-:Y:S03]  /*c5f0*/  HMMA.16816.F32.BF16 R52, R4, R18, R52 ;  /* 0x000000120434723c */ /* 0x000fe60000041834 */
[----:B--2---:R-:W-:Y:S01]  /*c600*/  F2FP.BF16.F32.PACK_AB R4, R107, R110 ;  /* 0x0000006e6b04723e */ /* 0x004fe200000010ff */
[----:B------:R-:W-:Y:S01]  /*c610*/  FFMA.FTZ R139, R87, R97, -R100 ;  /* 0x00000061578b7223 */ /* 0x000fe20000010864 */
[----:B------:R-:W-:Y:S01]  /*c620*/  F2FP.BF16.F32.PACK_AB R5, R105, R108 ;  /* 0x0000006c6905723e */ /* 0x000fe200000010ff */
[----:B------:R-:W-:Y:S01]  /*c630*/  LDSM.16.MT88.4 R16, [R34+0x6c00] ;  /* 0x006c00002210783b */ /* 0x000fe20000004200 */
[----:B------:R-:W-:-:S03]  /*c640*/  F2FP.BF16.F32.PACK_AB R7, R24, R25 ;  /* 0x000000191807723e */ /* 0x000fc600000010ff */
[----:B------:R-:W-:Y:S01]  /*c650*/  MUFU.EX2 R139, R139 ;  /* 0x0000008b008b7308 */ /* 0x000fe20000000800 */
        /* <DEDUP_REMOVED lines=20> */
[----:B------:R-:W-:-:S02]  /*c7a0*/  FFMA.FTZ R88, R89, R97, -R100 ;  /* 0x0000006159587223 */ /* 0x000fc40000010864 */
[----:B------:R-:W2:Y:S04]  /*c7b0*/  MUFU.EX2 R89, R91 ;  /* 0x0000005b00597308 */ /* 0x000ea80000000800 */
[----:B------:R3:W4:Y:S04]  /*c7c0*/  MUFU.EX2 R87, R5 ;  /* 0x0000000500577308 */ /* 0x0007280000000800 */
[----:B------:R-:W5:Y:S01]  /*c7d0*/  MUFU.EX2 R88, R88 ;  /* 0x0000005800587308 */ /* 0x000f620000000800 */
[----:B--2---:R-:W-:Y:S02]  /*c7e0*/  F2FP.BF16.F32.PACK_AB R4, R89, R96 ;  /* 0x000000605904723e */ /* 0x004fe400000010ff */
[----:B---3--:R-:W-:-:S02]  /*c7f0*/  F2FP.BF16.F32.PACK_AB R5, R35, R90 ;  /* 0x0000005a2305723e */ /* 0x008fc400000010ff */
[----:B----4-:R-:W-:Y:S02]  /*c800*/  F2FP.BF16.F32.PACK_AB R6, R140, R87 ;  /* 0x000000578c06723e */ /* 0x010fe400000010ff */
[----:B-----5:R-:W-:-:S07]  /*c810*/  F2FP.BF16.F32.PACK_AB R7, R139, R88 ;  /* 0x000000588b07723e */ /* 0x020fce00000010ff */
        /* <DEDUP_REMOVED lines=28> */
[----:B------:R-:W-:-:S04]  /*c9e0*/  FADD.FTZ R88, R88, R35 ;  /* 0x0000002358587221 */ /* 0x000fc80000010000 */
[----:B------:R-:W-:Y:S01]  /*c9f0*/  FADD.FTZ R139, R139, R88 ;  /* 0x000000588b8b7221 */ /* 0x000fe20000010000 */
        /* <DEDUP_REMOVED lines=8> */
.L_x_7304:
        /* <DEDUP_REMOVED lines=14> */
[----:B------:R-:W-:Y:S02]  /*cb60*/  LOP3.LUT R142, R144, 0x20, RZ, 0xfc, !PT ;  /* 0x00000020908e7812 */ /* 0x000fe400078efcff */
        /* <DEDUP_REMOVED lines=69> */
.L_x_7299:
[----:B------:R-:W-:Y:S05]  /*cfc0*/  BSYNC.RECONVERGENT B0 ;  /* 0x0000000000007941 */ /* 0x000fea0003800200 */
.L_x_7298:
[----:B------:R-:W1:Y:S01]  /*cfd0*/  S2UR UR6, SR_CgaCtaId ;  /* 0x00000000000679c3 */ /* 0x000e620000008800 */
[----:B------:R-:W-:Y:S01]  /*cfe0*/  LOP3.LUT R87, R86, 0xc0, RZ, 0xc0, !PT ;  /* 0x000000c056577812 */ /* 0x000fe200078ec0ff */
[----:B------:R-:W-:Y:S01]  /*cff0*/  UMOV UR7, 0x400 ;  /* 0x0000040000077882 */ /* 0x000fe20000000000 */
[-C--:B------:R-:W-:Y:S01]  /*d000*/  ISETP.GE.AND P5, PT, R144, R129.reuse, PT ;  /* 0x000000819000720c */ /* 0x080fe20003fa6270 */
[----:B------:R-:W-:Y:S01]  /*d010*/  BSSY.RECONVERGENT B1, `(.L_x_7300) ;  /* 0x0000146000017945 */ /* 0x000fe20003800200 */
[----:B------:R-:W-:Y:S02]  /*d020*/  LOP3.LUT R87, R87, 0x18, R0, 0xf8, !PT ;  /* 0x0000001857577812 */ /* 0x000fe400078ef800 */
[-C--:B------:R-:W-:Y:S02]  /*d030*/  ISETP.GE.AND P4, PT, R142, R129.reuse, PT ;  /* 0x000000818e00720c */ /* 0x080fe40003f86270 */
[--C-:B------:R-:W-:Y:S02]  /*d040*/  LOP3.LUT R87, R87, 0x18, R86.reuse, 0x78, !PT ;  /* 0x0000001857577812 */ /* 0x100fe400078e7856 */
[----:B------:R-:W-:Y:S02]  /*d050*/  ISETP.GE.AND P3, PT, R88, R129, PT ;  /* 0x000000815800720c */ /* 0x000fe40003f66270 */
[----:B------:R-:W-:Y:S02]  /*d060*/  LOP3.LUT R87, R87, 0x1f20, R86, 0xf8, !PT ;  /* 0x00001f2057577812 */ /* 0x000fe400078ef856 */
[----:B------:R-:W-:Y:S02]  /*d070*/  LEA R88, P0, R118, R134, 0x1 ;  /* 0x0000008676587211 */ /* 0x000fe400078008ff */
[----:B------:R-:W-:Y:S02]  /*d080*/  SHF.L.U32 R95, R0, 0x4, RZ ;  /* 0x00000004005f7819 */ /* 0x000fe400000006ff */
[----:B------:R-:W-:Y:S02]  /*d090*/  LEA.HI.X R89, R118, R135, R119, 0x1, P0 ;  /* 0x0000008776597211 */ /* 0x000fe400000f0c77 */
[----:B------:R-:W-:Y:S02]  /*d0a0*/  SHF.R.U32.HI R94, RZ, 0x1, R0 ;  /* 0x00000001ff5e7819 */ /* 0x000fe40000011600 */
[C---:B------:R-:W-:Y:S01]  /*d0b0*/  SHF.L.U32 R116, R0.reuse, 0x5, RZ ;  /* 0x0000000500747819 */ /* 0x040fe200000006ff */
[----:B-1----:R-:W-:Y:S01]  /*d0c0*/  ULEA UR6, UR6, UR7, 0x18 ;  /* 0x0000000706067291 */ /* 0x002fe2000f8ec0ff */
[----:B------:R-:W-:Y:S02]  /*d0d0*/  LOP3.LUT R3, R95, 0x100, RZ, 0xc0, !PT ;  /* 0x000001005f037812 */ /* 0x000fe400078ec0ff */
[----:B------:R-:W-:Y:S02]  /*d0e0*/  SHF.L.U32 R92, R0, 0x2, RZ ;  /* 0x00000002005c7819 */ /* 0x000fe400000006ff */
[----:B------:R-:W-:Y:S02]  /*d0f0*/  LOP3.LUT R99, R94, 0x8, RZ, 0xc0, !PT ;  /* 0x000000085e637812 */ /* 0x000fe400078ec0ff */
[----:B------:R-:W-:Y:S02]  /*d100*/  LEA R141, R87, UR6, 0x1 ;  /* 0x00000006578d7c11 */ /* 0x000fe4000f8e08ff */
[----:B------:R-:W-:Y:S02]  /*d110*/  LOP3.LUT R95, R95, 0x3e00, RZ, 0xc0, !PT ;  /* 0x00003e005f5f7812 */ /* 0x000fe400078ec0ff */
[--C-:B------:R-:W-:Y:S01]  /*d120*/  LOP3.LUT R96, R3, 0x20, R116.reuse, 0xf8, !PT ;  /* 0x0000002003607812 */ /* 0x100fe200078ef874 */
        /* <DEDUP_REMOVED lines=16> */
[----:B------:R-:W-:Y:S02]  /*d230*/  LOP3.LUT R3, R3, 0x100, R116, 0xf8, !PT ;  /* 0x0000010003037812 */ /* 0x000fe400078ef874 */
[----:B------:R-:W-:Y:S03]  /*d240*/  LOP3.LUT R2, R96, R97, R2, 0xf6, !PT ;  /* 0x0000006160027212 */ /* 0x000fe600078ef602 */
[----:B------:R-:W-:Y:S01]  /*d250*/  @!PT LDS RZ, [RZ] ;  /* 0x00000000fffff984 */ /* 0x000fe20000000800 */
[----:B------:R-:W-:Y:S01]  /*d260*/  @!PT LDS RZ, [RZ] ;  /* 0x00000000fffff984 */ /* 0x000fe20000000800 */
[----:B------:R-:W-:Y:S01]  /*d270*/  @!PT LDS RZ, [RZ] ;  /* 0x00000000fffff984 */ /* 0x000fe20000000800 */
[----:B------:R-:W-:Y:S01]  /*d280*/  @!P3 LDGSTS.E.BYPASS.LTC128B.128 [R141+0x8000], desc[UR4][R134.64+0x80] ;  /* 0x08000080868dbfae */ /* 0x000fe2000b981a04 */
[----:B------:R-:W-:Y:S02]  /*d290*/  LOP3.LUT R3, R3, R90, RZ, 0xfc, !PT ;  /* 0x0000005a03037212 */ /* 0x000fe400078efcff */
[----:B------:R-:W-:Y:S03]  /*d2a0*/  LEA R2, R2, UR6, 0x1 ;  /* 0x0000000602027c11 */ /* 0x000fe6000f8e08ff */
[----:B------:R-:W-:Y:S01]  /*d2b0*/  @P3 STS.128 [R141+0x8000], RZ ;  /* 0x008000ff8d003388 */ /* 0x000fe20000000c00 */
[----:B------:R-:W-:Y:S02]  /*d2c0*/  LEA R117, R3, UR6, 0x1 ;  /* 0x0000000603757c11 */ /* 0x000fe4000f8e08ff */
[----:B------:R-:W-:Y:S03]  /*d2d0*/  LOP3.LUT P0, RZ, R0, 0x4, RZ, 0xc0, !PT ;  /* 0x0000000400ff7812 */ /* 0x000fe6000780c0ff */
[----:B------:R-:W-:Y:S01]  /*d2e0*/  @!PT LDS RZ, [RZ] ;  /* 0x00000000fffff984 */ /* 0x000fe20000000800 */
[----:B------:R-:W-:Y:S01]  /*d2f0*/  @!PT LDS RZ, [RZ] ;  /* 0x00000000fffff984 */ /* 0x000fe20000000800 */
[----:B------:R-:W-:Y:S01]  /*d300*/  @!PT LDS RZ, [RZ] ;  /* 0x00000000fffff984 */ /* 0x000fe20000000800 */
[----:B------:R-:W-:Y:S01]  /*d310*/  @!P5 LDGSTS.E.BYPASS.LTC128B.128 [R141+0x6800], desc[UR4][R88.64] ;  /* 0x06800000588ddfae */ /* 0x000fe2000b981a04 */
[----:B------:R-:W-:Y:S05]  /*d320*/  ISETP.NE.AND P1, PT, R138, RZ, PT ;  /* 0x000000ff8a00720c */ /* 0x000fea0003f25270 */
        /* <DEDUP_REMOVED lines=17> */
[----:B------:R-:W0:Y:S01]  /*d440*/  LDGDEPBAR ;  /* 0x00000000000079af */ /* 0x000e220000000000 */
[C---:B--2---:R-:W-:Y:S01]  /*d450*/  HMMA.16816.F32.BF16 R4, R96.reuse, R100, RZ ;  /* 0x000000646004723c */ /* 0x044fe200000418ff */
[----:B------:R-:W-:Y:S04]  /*d460*/  MOV R100, 0x20 ;  /* 0x0000002000647802 */ /* 0x000fe80000000f00 */
[----:B------:R-:W-:Y:S03]  /*d470*/  SEL R100, R100, 0xffffffe0, !P0 ;  /* 0xffffffe064647807 */ /* 0x000fe60004000000 */
[C---:B------:R-:W-:Y:S01]  /*d480*/  HMMA.16816.F32.BF16 R8, R96.reuse, R102, RZ ;  /* 0x000000666008723c */ /* 0x040fe200000418ff */
[-C--:B------:R-:W-:Y:S02]  /*d490*/  IADD3 R3, PT, PT, R117, R100.reuse, RZ ;  /* 0x0000006475037210 */ /* 0x080fe40007ffe0ff */
[----:B------:R-:W-:Y:S05]  /*d4a0*/  IADD3 R0, PT, PT, R2, R100, RZ ;  /* 0x0000006402007210 */ /* 0x000fea0007ffe0ff */
[C---:B---3--:R-:W-:Y:S01]  /*d4b0*/  HMMA.16816.F32.BF16 R12, R96.reuse, R104, RZ ;  /* 0x00000068600c723c */ /* 0x048fe200000418ff */
[----:B------:R-:W-:Y:S07]  /*d4c0*/  LDSM.16.M88.4 R100, [R0+0x3000] ;  /* 0x003000000064783b */ /* 0x000fee0000000200 */
[C---:B------:R-:W-:Y:S08]  /*d4d0*/  HMMA.16816.F32.BF16 R16, R96.reuse, R106, RZ ;  /* 0x0000006a6010723c */ /* 0x040ff000000418ff */
[C---:B----4-:R-:W-:Y:S08]  /*d4e0*/  HMMA.16816.F32.BF16 R20, R96.reuse, R108, RZ ;  /* 0x0000006c6014723c */ /* 0x050ff000000418ff */
[C---:B------:R-:W-:Y:S08]  /*d4f0*/  HMMA.16816.F32.BF16 R24, R96.reuse, R110, RZ ;  /* 0x0000006e6018723c */ /* 0x040ff000000418ff */
[C---:B-1----:R-:W-:Y:S08]  /*d500*/  HMMA.16816.F32.BF16 R28, R96.reuse, R112, RZ ;  /* 0x00000070601c723c */ /* 0x042ff000000418ff */
        /* <DEDUP_REMOVED lines=61> */
[----:B------:R2:W3:Y:S04]  /*d8e0*/  MUFU.TANH R109, R142 ;  /* 0x0000008e006d7308 */ /* 0x0004e80000002400 */
[-C--:B------:R-:W-:Y:S01]  /*d8f0*/  FMUL.FTZ R164, R8, R86.reuse ;  /* 0x0000005608a47220 */ /* 0x080fe20000410000 */
[-C--:B------:R-:W-:Y:S01]  /*d900*/  FMUL.FTZ R162, R9, R86.reuse ;  /* 0x0000005609a27220 */ /* 0x080fe20000410000 */
[-C--:B------:R-:W-:Y:S01]  /*d910*/  FMUL.FTZ R160, R10, R86.reuse ;  /* 0x000000560aa07220 */ /* 0x080fe20000410000 */
[-C--:B------:R-:W-:Y:S03]  /*d920*/  FMUL.FTZ R158, R11, R86.reuse ;  /* 0x000000560b9e7220 */ /* 0x080fe60000410000 */
[----:B------:R4:W1:Y:S10]  /*d930*/  MUFU.TANH R107, R89 ;  /* 0x00000059006b7308 */ /* 0x0008740000002400 */
[----:B------:R5:W2:Y:S10]  /*d940*/  MUFU.TANH R106, R88 ;  /* 0x00000058006a7308 */ /* 0x000ab40000002400 */
[----:B------:R2:W2:Y:S01]  /*d950*/  MUFU.TANH R105, R87 ;  /* 0x0000005700697308 */ /* 0x0004a20000002400 */
[C---:B-1----:R-:W-:Y:S09]  /*d960*/  HMMA.16816.F32.BF16 R12, R96.reuse, R100, R12 ;  /* 0x00000064600c723c */ /* 0x042ff2000004180c */
[----:B------:R-:W1:Y:S01]  /*d970*/  MUFU.TANH R164, R164 ;  /* 0x000000a400a47308 */ /* 0x000e620000002400 */
[C---:B------:R-:W-:Y:S01]  /*d980*/  HMMA.16816.F32.BF16 R16, R96.reuse, R102, R16 ;  /* 0x000000666010723c */ /* 0x040fe20000041810 */
[----:B------:R-:W3:Y:S08]  /*d990*/  LDSM.16.M88.4 R100, [R0+0x5800] ;  /* 0x005800000064783b */ /* 0x000ef00000000200 */
        /* <DEDUP_REMOVED lines=13> */
[C---:B---3--:R-:W-:Y:S09]  /*da70*/  HMMA.16816.F32.BF16 R20, R96.reuse, R100, R20 ;  /* 0x000000646014723c */ /* 0x048ff20000041814 */
[----:B------:R-:W3:Y:S01]  /*da80*/  MUFU.TANH R159, R159 ;  /* 0x0000009f009f7308 */ /* 0x000ee20000002400 */
[C---:B------:R-:W-:Y:S01]  /*da90*/  HMMA.16816.F32.BF16 R24, R96.reuse, R102, R24 ;  /* 0x000000666018723c */ /* 0x040fe20000041818 */
[----:B------:R-:W4:Y:S01]  /*daa0*/  LDSM.16.M88.4 R100, [R0+0x5c00] ;  /* 0x005c00000064783b */ /* 0x000f220000000200 */
[----:B------:R-:W-:Y:S07]  /*dab0*/  DEPBAR.LE SB0, 0x0 ;  /* 0x000080000000791a */ /* 0x000fee0000000000 */
[----:B------:R-:W1:Y:S01]  /*dac0*/  MUFU.TANH R157, R157 ;  /* 0x0000009d009d7308 */ /* 0x000e620000002400 */
[----:B------:R-:W-:Y:S01]  /*dad0*/  BAR.SYNC.DEFER_BLOCKING 0x0 ;  /* 0x0000000000007b1d */ /* 0x000fe20000010000 */
[-C--:B------:R-:W-:Y:S01]  /*dae0*/  FMUL.FTZ R144, R20, R86.reuse ;  /* 0x0000005614907220 */ /* 0x080fe20000410000 */
[-C--:B--2---:R-:W-:Y:S01]  /*daf0*/  FMUL.FTZ R142, R21, R86.reuse ;  /* 0x00000056158e7220 */ /* 0x084fe20000410000 */
[-C--:B------:R-:W-:Y:S06]  /*db00*/  FMUL.FTZ R143, R22, R86.reuse ;  /* 0x00000056168f7220 */ /* 0x080fec0000410000 */
[----:B------:R-:W2:Y:S01]  /*db10*/  MUFU.TANH R156, R156 ;  /* 0x0000009c009c7308 */ /* 0x000ea20000002400 */
        /* <DEDUP_REMOVED lines=8> */
[C---:B----4-:R-:W-:Y:S09]  /*dba0*/  HMMA.16816.F32.BF16 R28, R96.reuse, R100, R28 ;  /* 0x00000064601c723c */ /* 0x050ff2000004181c */
[----:B------:R-:W4:Y:S01]  /*dbb0*/  MUFU.TANH R144, R144 ;  /* 0x0000009000907308 */ /* 0x000f220000002400 */
[----:B------:R-:W-:Y:S09]  /*dbc0*/  HMMA.16816.F32.BF16 R32, R96, R102, R32 ;  /* 0x000000666020723c */ /* 0x000ff20000041820 */
[----:B------:R-:W1:Y:S01]  /*dbd0*/  MUFU.TANH R142, R142 ;  /* 0x0000008e008e7308 */ /* 0x000e620000002400 */
[-C--:B------:R-:W-:Y:S01]  /*dbe0*/  FMUL.FTZ R146, R28, R86.reuse ;  /* 0x000000561c927220 */ /* 0x080fe20000410000 */
[-C--:B------:R-:W-:Y:S08]  /*dbf0*/  FMUL.FTZ R150, R29, R86.reuse ;  /* 0x000000561d967220 */ /* 0x080ff00000410000 */
[----:B------:R-:W1:Y:S01]  /*dc00*/  MUFU.TANH R143, R143 ;  /* 0x0000008f008f7308 */ /* 0x000e620000002400 */
[-C--:B------:R-:W-:Y:S01]  /*dc10*/  FMUL.FTZ R89, R30, R86.reuse ;  /* 0x000000561e597220 */ /* 0x080fe20000410000 */
[-C--:B-----5:R-:W-:Y:S01]  /*dc20*/  FMUL.FTZ R88, R31, R86.reuse ;  /* 0x000000561f587220 */ /* 0x0a0fe20000410000 */
        /* <DEDUP_REMOVED lines=36> */
[----:B------:R-:W-:Y:S02]  /*de70*/  LOP3.LUT R7, R7, R9, RZ, 0x3c, !PT ;  /* 0x0000000907077212 */ /* 0x000fe400078e3cff */
[----:B------:R-:W2:Y:S10]  /*de80*/  I2F.RP R4, R5 ;  /* 0x0000000500047306 */ /* 0x000eb40000209400 */
[----:B--2---:R-:W2:Y:S02]  /*de90*/  MUFU.RCP R0, R4 ;  /* 0x0000000400007308 */ /* 0x004ea40000001000 */
[----:B--2---:R-:W-:Y:S08]  /*dea0*/  VIADD R10, R0, 0xffffffe ;  /* 0x0ffffffe000a7836 */ /* 0x004ff00000000000 */
[----:B------:R-:W2:Y:S02]  /*deb0*/  F2I.FTZ.U32.TRUNC.NTZ R11, R10 ;  /* 0x0000000a000b7305 */ /* 0x000ea4000021f000 */
[--C-:B--2---:R-:W-:Y:S02]  /*dec0*/  IMAD.MOV R0, RZ, RZ, -R11.reuse ;  /* 0x000000ffff007224 */ /* 0x104fe400078e0a0b */
        /* <DEDUP_REMOVED lines=52> */
.L_x_7303:
[----:B------:R-:W-:Y:S05]  /*e210*/  BSYNC.RECONVERGENT B0 ;  /* 0x0000000000007941 */ /* 0x000fea0003800200 */
.L_x_7302:
        /* <DEDUP_REMOVED lines=37> */
.L_x_7301:
[----:B------:R-:W-:Y:S05]  /*e470*/  BSYNC.RECONVERGENT B1 ;  /* 0x0000000000017941 */ /* 0x000fea0003800200 */
.L_x_7300:
[----:B--2---:R-:W2:Y:S01]  /*e480*/  LD.E R3, desc[UR4][R84.64+0xdc] ;  /* 0x0000dc0454037980 */ /* 0x004ea2000c101900 */
[----:B------:R-:W-:Y:S02]  /*e490*/  FMNMX3.FTZ R5, R93, R106, R105, !PT ;  /* 0x0000006a5d057276 */ /* 0x000fe40007810069 */
        /* <DEDUP_REMOVED lines=25> */
[----:B------:R-:W-:Y:S01]  /*e630*/  FADD.FTZ R4, -R0, R93 ;  /* 0x0000005d00047221 */ /* 0x000fe20000010100 */
[----:B------:R-:W-:Y:S02]  /*e640*/  LEA R93, R90, UR6, 0x1 ;  /* 0x000000065a5d7c11 */ /* 0x000fe4000f8e08ff */
[C---:B------:R-:W-:Y:S01]  /*e650*/  FSETP.NEU.FTZ.AND P2, PT, R2.reuse, -INF , PT ;  /* 0xff8000000200780b */ /* 0x040fe20003f5d000 */
[----:B------:R-:W-:Y:S01]  /*e660*/  FADD.FTZ R6, -R2, R91 ;  /* 0x0000005b02067221 */ /* 0x000fe20000010100 */
[----:B------:R-:W-:Y:S01]  /*e670*/  FSETP.NEU.FTZ.AND P1, PT, R0, -INF , PT ;  /* 0xff8000000000780b */ /* 0x000fe20003f3d000 */
[----:B------:R-:W1:Y:S01]  /*e680*/  LDSM.16.MT88.4 R12, [R93+0x6000] ;  /* 0x006000005d0c783b */ /* 0x000e620000004200 */
[----:B------:R-:W-:Y:S07]  /*e690*/  IADD3 R96, PT, PT, R93, 0x6020, RZ ;  /* 0x000060205d607810 */ /* 0x000fee0007ffe0ff */
[----:B------:R-:W-:Y:S01]  /*e6a0*/  LDSM.16.MT88.4 R28, [R93+0x7000] ;  /* 0x007000005d1c783b */ /* 0x000fe20000004200 */
[C---:B--2---:R-:W-:Y:S01]  /*e6b0*/  FMUL.FTZ R108, R3.reuse, R2 ;  /* 0x00000002036c7220 */ /* 0x044fe20000410000 */
[C---:B------:R-:W-:Y:S01]  /*e6c0*/  FMUL.FTZ R100, R3.reuse, R0 ;  /* 0x0000000003647220 */ /* 0x040fe20000410000 */
[C---:B------:R-:W-:Y:S01]  /*e6d0*/  FMUL.FTZ R91, R3.reuse, R6 ;  /* 0x00000006035b7220 */ /* 0x040fe20000410000 */
[----:B------:R-:W-:Y:S02]  /*e6e0*/  FMUL.FTZ R90, R3, R4 ;  /* 0x00000004035a7220 */ /* 0x000fe40000410000 */
[----:B------:R-:W-:Y:S02]  /*e6f0*/  FSEL R108, R108, RZ, P2 ;  /* 0x000000ff6c6c7208 */ /* 0x000fe40001000000 */
[----:B------:R-:W-:Y:S01]  /*e700*/  FSEL R100, R100, RZ, P1 ;  /* 0x000000ff64647208 */ /* 0x000fe20000800000 */
[----:B------:R-:W2:Y:S02]  /*e710*/  MUFU.EX2 R91, R91 ;  /* 0x0000005b005b7308 */ /* 0x000ea40000000800 */
[-CC-:B------:R-:W-:Y:S01]  /*e720*/  FFMA.FTZ R110, R107, R3.reuse, -R108.reuse ;  /* 0x000000036b6e7223 */ /* 0x180fe2000001086c */
[-CC-:B------:R-:W-:Y:S01]  /*e730*/  FFMA.FTZ R99, R164, R3.reuse, -R108.reuse ;  /* 0x00000003a4637223 */ /* 0x180fe2000001086c */
[-C--:B------:R-:W-:Y:S01]  /*e740*/  FFMA.FTZ R112, R109, R3.reuse, -R108 ;  /* 0x000000036d707223 */ /* 0x080fe2000001086c */
[-CC-:B------:R-:W-:Y:S01]  /*e750*/  FFMA.FTZ R111, R106, R3.reuse, -R100.reuse ;  /* 0x000000036a6f7223 */ /* 0x180fe20000010864 */
[-C--:B------:R-:W-:Y:S01]  /*e760*/  FFMA.FTZ R107, R105, R3.reuse, -R100 ;  /* 0x00000003696b7223 */ /* 0x080fe20000010864 */
[-C--:B------:R-:W-:Y:S01]  /*e770*/  FFMA.FTZ R98, R162, R3.reuse, -R108 ;  /* 0x00000003a2627223 */ /* 0x080fe2000001086c */
[-CC-:B------:R-:W-:Y:S01]  /*e780*/  FFMA.FTZ R102, R160, R3.reuse, -R100.reuse ;  /* 0x00000003a0667223 */ /* 0x180fe20000010864 */
[-C--:B------:R-:W-:Y:S01]  /*e790*/  FFMA.FTZ R97, R158, R3.reuse, -R100 ;  /* 0x000000039e617223 */ /* 0x080fe20000010864 */
[----:B------:R-:W3:Y:S01]  /*e7a0*/  MUFU.EX2 R90, R90 ;  /* 0x0000005a005a7308 */ /* 0x000ee20000000800 */
[-C--:B------:R-:W-:Y:S01]  /*e7b0*/  FFMA.FTZ R109, R155, R3.reuse, -R108 ;  /* 0x000000039b6d7223 */ /* 0x080fe2000001086c */
[-C--:B------:R-:W-:Y:S01]  /*e7c0*/  FFMA.FTZ R105, R157, R3.reuse, -R100 ;  /* 0x000000039d697223 */ /* 0x080fe20000010864 */
        /* <DEDUP_REMOVED lines=20> */
[----:B------:R-:W-:Y:S07]  /*e910*/  FMUL.FTZ R19, R90, R71 ;  /* 0x000000475a137220 */ /* 0x000fee0000410000 */
[----:B------:R-:W4:Y:S01]  /*e920*/  MUFU.EX2 R98, R98 ;  /* 0x0000006200627308 */ /* 0x000f220000000800 */
[C---:B------:R-:W-:Y:S01]  /*e930*/  FMUL.FTZ R16, R91.reuse, R68 ;  /* 0x000000445b107220 */ /* 0x040fe20000410000 */
[----:B--2---:R-:W-:Y:S01]  /*e940*/  F2FP.BF16.F32.PACK_AB R80, R110, R112 ;  /* 0x000000706e50723e */ /* 0x004fe200000010ff */
[C---:B------:R-:W-:Y:S07]  /*e950*/  FMUL.FTZ R32, R91.reuse, R52 ;  /* 0x000000345b207220 */ /* 0x040fee0000410000 */
[----:B------:R-:W-:Y:S01]  /*e960*/  MUFU.EX2 R102, R102 ;  /* 0x0000006600667308 */ /* 0x000fe20000000800 */
[----:B------:R-:W-:Y:S01]  /*e970*/  FMUL.FTZ R33, R91, R53 ;  /* 0x000000355b217220 */ /* 0x000fe20000410000 */
[C---:B------:R-:W-:Y:S01]  /*e980*/  FMUL.FTZ R34, R90.reuse, R54 ;  /* 0x000000365a227220 */ /* 0x040fe20000410000 */
[C---:B------:R-:W-:Y:S07]  /*e990*/  FMUL.FTZ R35, R90.reuse, R55 ;  /* 0x000000375a237220 */ /* 0x040fee0000410000 */
[----:B------:R-:W2:Y:S01]  /*e9a0*/  MUFU.EX2 R97, R97 ;  /* 0x0000006100617308 */ /* 0x000ea20000000800 */
[----:B------:R-:W-:Y:S01]  /*e9b0*/  LDSM.16.MT88.4 R52, [R93+0x8000] ;  /* 0x008000005d34783b */ /* 0x000fe20000004200 */
        /* <DEDUP_REMOVED lines=8> */
[C---:B------:R-:W-:Y:S01]  /*ea40*/  FMUL.FTZ R42, R90.reuse, R42 ;  /* 0x0000002a5a2a7220 */ /* 0x040fe20000410000 */
[----:B------:R-:W-:Y:S01]  /*ea50*/  FMUL.FTZ R43, R90, R43 ;  /* 0x0000002b5a2b7220 */ /* 0x000fe20000410000 */
[-C--:B------:R-:W-:Y:S01]  /*ea60*/  FFMA.FTZ R103, R154, R3.reuse, -R108 ;  /* 0x000000039a677223 */ /* 0x080fe2000001086c */
[--C-:B------:R-:W-:Y:S01]  /*ea70*/  FFMA.FTZ R104, R165, R3, -R100.reuse ;  /* 0x00000003a5687223 */ /* 0x100fe20000010864 */
[----:B--2---:R-:W-:Y:S01]  /*ea80*/  F2FP.BF16.F32.PACK_AB R83, R97, R102 ;  /* 0x000000666153723e */ /* 0x004fe200000010ff */
[----:B------:R-:W-:Y:S01]  /*ea90*/  LDSM.16.MT88.4 R76, [R93+0x6c00] ;  /* 0x006c00005d4c783b */ /* 0x000fe20000004200 */
[C---:B------:R-:W-:Y:S01]  /*eaa0*/  FMUL.FTZ R44, R91.reuse, R44 ;  /* 0x0000002c5b2c7220 */ /* 0x040fe20000410000 */
[----:B------:R-:W-:Y:S01]  /*eab0*/  FMUL.FTZ R45, R91, R45 ;  /* 0x0000002d5b2d7220 */ /* 0x000fe20000410000 */
[C---:B------:R-:W-:Y:S01]  /*eac0*/  FMUL.FTZ R46, R90.reuse, R46 ;  /* 0x0000002e5a2e7220 */ /* 0x040fe20000410000 */
[----:B------:R-:W-:Y:S01]  /*ead0*/  FMUL.FTZ R47, R90, R47 ;  /* 0x0000002f5a2f7220 */ /* 0x000fe20000410000 */
[----:B------:R-:W-:Y:S01]  /*eae0*/  MUFU.EX2 R109, R109 ;  /* 0x0000006d006d7308 */ /* 0x000fe20000000800 */
[C---:B-1----:R-:W-:Y:S09]  /*eaf0*/  HMMA.16816.F32.BF16 R4, R80.reuse, R12, R4 ;  /* 0x0000000c5004723c */ /* 0x042ff20000041804 */
[----:B------:R-:W-:Y:S01]  /*eb00*/  MUFU.EX2 R105, R105 ;  /* 0x0000006900697308 */ /* 0x000fe20000000800 */
[----:B------:R-:W-:Y:S01]  /*eb10*/  IADD3 R12, PT, PT, R93, 0x6000, RZ ;  /* 0x000060005d0c7810 */ /* 0x000fe20007ffe0ff */
[C---:B------:R-:W-:Y:S08]  /*eb20*/  FMUL.FTZ R13, R91.reuse, R73 ;  /* 0x000000495b0d7220 */ /* 0x040ff00000410000 */
[----:B------:R-:W-:Y:S01]  /*eb30*/  MUFU.EX2 R106, R106 ;  /* 0x0000006a006a7308 */ /* 0x000fe20000000800 */
[C---:B------:R-:W-:Y:S03]  /*eb40*/  HMMA.16816.F32.BF16 R8, R80.reuse, R14, R8 ;  /* 0x0000000e5008723c */ /* 0x040fe60000041808 */
[----:B------:R-:W-:Y:S01]  /*eb50*/  @P0 IADD3 R96, PT, PT, R12, -0x20, RZ ;  /* 0xffffffe00c600810 */ /* 0x000fe20007ffe0ff */
[----:B------:R-:W-:Y:S01]  /*eb60*/  FMUL.FTZ R12, R91, R72 ;  /* 0x000000485b0c7220 */ /* 0x000fe20000410000 */
[C---:B------:R-:W-:Y:S01]  /*eb70*/  FMUL.FTZ R14, R90.reuse, R74 ;  /* 0x0000004a5a0e7220 */ /* 0x040fe20000410000 */
[C---:B------:R-:W-:Y:S01]  /*eb80*/  FMUL.FTZ R15, R90.reuse, R75 ;  /* 0x0000004b5a0f7220 */ /* 0x040fe20000410000 */
[----:B------:R-:W-:Y:S01]  /*eb90*/  FFMA.FTZ R101, R163, R3, -R100 ;  /* 0x00000003a3657223 */ /* 0x000fe20000010864 */
[----:B------:R-:W1:Y:S01]  /*eba0*/  LDSM.16.MT88.4 R20, [R96] ;  /* 0x000000006014783b */ /* 0x000e620000004200 */
[----:B------:R-:W-:Y:S01]  /*ebb0*/  MUFU.EX2 R103, R103 ;  /* 0x0000006700677308 */ /* 0x000fe20000000800 */
[C---:B------:R-:W-:Y:S01]  /*ebc0*/  FMUL.FTZ R48, R91.reuse, R48 ;  /* 0x000000305b307220 */ /* 0x040fe20000410000 */
[----:B------:R-:W-:Y:S01]  /*ebd0*/  FMUL.FTZ R49, R91, R49 ;  /* 0x000000315b317220 */ /* 0x000fe20000410000 */
[C---:B------:R-:W-:Y:S07]  /*ebe0*/  FMUL.FTZ R50, R90.reuse, R50 ;  /* 0x000000325a327220 */ /* 0x040fee0000410000 */
[----:B------:R-:W-:Y:S01]  /*ebf0*/  MUFU.EX2 R104, R104 ;  /* 0x0000006800687308 */ /* 0x000fe20000000800 */
[----:B------:R-:W-:Y:S01]  /*ec00*/  FMUL.FTZ R51, R90, R51 ;  /* 0x000000335a337220 */ /* 0x000fe20000410000 */
[-CC-:B------:R-:W-:Y:S01]  /*ec10*/  FFMA.FTZ R113, R144, R3.reuse, -R108.reuse ;  /* 0x0000000390717223 */ /* 0x180fe2000001086c */
[----:B------:R-:W2:Y:S07]  /*ec20*/  LDSM.16.MT88.4 R60, [R96+0x1000] ;  /* 0x00100000603c783b */ /* 0x000eae0000004200 */
[----:B------:R-:W-:Y:S01]  /*ec30*/  MUFU.EX2 R101, R101 ;  /* 0x0000006500657308 */ /* 0x000fe20000000800 */
[-C--:B------:R-:W-:Y:S01]  /*ec40*/  FFMA.FTZ R114, R142, R3.reuse, -R108 ;  /* 0x000000038e727223 */ /* 0x080fe2000001086c */
[-C--:B------:R-:W-:Y:S01]  /*ec50*/  FFMA.FTZ R117, R143, R3.reuse, -R100 ;  /* 0x000000038f757223 */ /* 0x080fe20000010864 */
[-C--:B------:R-:W-:Y:S07]  /*ec60*/  FFMA.FTZ R115, R147, R3.reuse, -R108 ;  /* 0x0000000393737223 */ /* 0x080fee000001086c */
[----:B------:R-:W-:Y:S01]  /*ec70*/  MUFU.EX2 R113, R113 ;  /* 0x0000007100717308 */ /* 0x000fe20000000800 */
[-CC-:B------:R-:W-:Y:S01]  /*ec80*/  FFMA.FTZ R116, R149, R3.reuse, -R100.reuse ;  /* 0x0000000395747223 */ /* 0x180fe20000010864 */
[--C-:B------:R-:W-:Y:S01]  /*ec90*/  FFMA.FTZ R151, R151, R3, -R100.reuse ;  /* 0x0000000397977223 */ /* 0x100fe20000010864 */
[----:B------:R-:W-:Y:S07]  /*eca0*/  FFMA.FTZ R111, R90, R139, R111 ;  /* 0x0000008b5a6f7223 */ /* 0x000fee000001006f */
[----:B------:R-:W-:Y:S01]  /*ecb0*/  MUFU.EX2 R114, R114 ;  /* 0x0000007200727308 */ /* 0x000fe20000000800 */
[-CC-:B------:R-:W-:Y:S01]  /*ecc0*/  FFMA.FTZ R142, R89, R3.reuse, -R100.reuse ;  /* 0x00000003598e7223 */ /* 0x180fe20000010864 */
[-C--:B------:R-:W-:Y:S01]  /*ecd0*/  FFMA.FTZ R141, R88, R3.reuse, -R100 ;  /* 0x00000003588d7223 */ /* 0x080fe20000010864 */
[-CC-:B------:R-:W-:Y:S07]  /*ece0*/  FFMA.FTZ R146, R146, R3.reuse, -R108.reuse ;  /* 0x0000000392927223 */ /* 0x180fee000001086c */
[----:B------:R-:W-:Y:S01]  /*ecf0*/  MUFU.EX2 R117, R117 ;  /* 0x0000007500757308 */ /* 0x000fe20000000800 */
[-CC-:B------:R-:W-:Y:S01]  /*ed00*/  FFMA.FTZ R150, R150, R3.reuse, -R108.reuse ;  /* 0x0000000396967223 */ /* 0x180fe2000001086c */
[--C-:B------:R-:W-:Y:S01]  /*ed10*/  FFMA.FTZ R152, R152, R3, -R108.reuse ;  /* 0x0000000398987223 */ /* 0x100fe2000001086c */
[C---:B------:R-:W-:Y:S07]  /*ed20*/  ISETP.GT.AND P0, PT, R138.reuse, RZ, PT ;  /* 0x000000ff8a00720c */ /* 0x040fee0003f04270 */
[----:B------:R-:W-:Y:S01]  /*ed30*/  MUFU.EX2 R115, R115 ;  /* 0x0000007300737308 */ /* 0x000fe20000000800 */
[----:B------:R-:W-:Y:S09]  /*ed40*/  IADD3 R138, PT, PT, R138, -0x1, RZ ;  /* 0xffffffff8a8a7810 */ /* 0x000ff20007ffe0ff */
[----:B------:R-:W-:Y:S10]  /*ed50*/  MUFU.EX2 R116, R116 ;  /* 0x0000007400747308 */ /* 0x000ff40000000800 */
[----:B------:R-:W-:Y:S10]  /*ed60*/  MUFU.EX2 R139, R151 ;  /* 0x00000097008b7308 */ /* 0x000ff40000000800 */
[----:B------:R-:W-:Y:S01]  /*ed70*/  MUFU.EX2 R142, R142 ;  /* 0x0000008e008e7308 */ /* 0x000fe20000000800 */
[C---:B-1----:R-:W-:Y:S09]  /*ed80*/  HMMA.16816.F32.BF16 R12, R80.reuse, R20, R12 ;  /* 0x00000014500c723c */ /* 0x042ff2000004180c */
[----:B------:R-:W1:Y:S01]  /*ed90*/  MUFU.EX2 R141, R141 ;  /* 0x0000008d008d7308 */ /* 0x000e620000000800 */
[C---:B------:R-:W-:Y:S01]  /*eda0*/  FMUL.FTZ R20, R91.reuse, R64 ;  /* 0x000000405b147220 */ /* 0x040fe20000410000 */
[----:B------:R-:W-:Y:S01]  /*edb0*/  FMUL.FTZ R21, R91, R65 ;  /* 0x000000415b157220 */ /* 0x000fe20000410000 */
[----:B------:R-:W-:Y:S01]  /*edc0*/  FFMA.FTZ R64, R161, R3, -R108 ;  /* 0x00000003a1407223 */ /* 0x000fe2000001086c */
[----:B------:R-:W-:Y:S01]  /*edd0*/  FADD.FTZ R65, R107, R111 ;  /* 0x0000006f6b417221 */ /* 0x000fe20000010000 */
[C---:B------:R-:W-:Y:S05]  /*ede0*/  HMMA.16816.F32.BF16 R16, R80.reuse, R22, R16 ;  /* 0x000000165010723c */ /* 0x040fea0000041810 */
[----:B------:R-:W-:Y:S01]  /*edf0*/  MUFU.EX2 R111, R150 ;  /* 0x00000096006f7308 */ /* 0x000fe20000000800 */
[C---:B------:R-:W-:Y:S01]  /*ee00*/  FMUL.FTZ R22, R90.reuse, R66 ;  /* 0x000000425a167220 */ /* 0x040fe20000410000 */
[----:B------:R-:W-:Y:S08]  /*ee10*/  FMUL.FTZ R23, R90, R67 ;  /* 0x000000435a177220 */ /* 0x000ff00000410000 */
[----:B------:R-:W-:Y:S01]  /*ee20*/  MUFU.EX2 R64, R64 ;  /* 0x0000004000407308 */ /* 0x000fe20000000800 */
[----:B------:R-:W-:Y:S01]  /*ee30*/  FFMA.FTZ R66, R159, R3, -R100 ;  /* 0x000000039f427223 */ /* 0x000fe20000010864 */
[----:B-1----:R-:W-:Y:S01]  /*ee40*/  F2FP.BF16.F32.PACK_AB R89, R141, R142 ;  /* 0x0000008e8d59723e */ /* 0x002fe200000010ff */
[----:B------:R-:W-:Y:S07]  /*ee50*/  FADD.FTZ R102, R102, R65 ;  /* 0x0000004166667221 */ /* 0x000fee0000010000 */
[----:B------:R-:W-:Y:S01]  /*ee60*/  MUFU.EX2 R107, R152 ;  /* 0x00000098006b7308 */ /* 0x000fe20000000800 */
[C---:B------:R-:W-:Y:S09]  /*ee70*/  HMMA.16816.F32.BF16 R20, R80.reuse, R28, R20 ;  /* 0x0000001c5014723c */ /* 0x040ff20000041814 */
[----:B------:R-:W1:Y:S01]  /*ee80*/  MUFU.EX2 R66, R66 ;  /* 0x0000004200427308 */ /* 0x000e620000000800 */
[C---:B------:R-:W-:Y:S01]  /*ee90*/  FMUL.FTZ R28, R91.reuse, R56 ;  /* 0x000000385b1c7220 */ /* 0x040fe20000410000 */
[C---:B------:R-:W-:Y:S01]  /*eea0*/  FMUL.FTZ R29, R91.reuse, R57 ;  /* 0x000000395b1d7220 */ /* 0x040fe20000410000 */
[----:B------:R-:W-:Y:S01]  /*eeb0*/  FFMA.FTZ R91, R91, R140, R112 ;  /* 0x0000008c5b5b7223 */ /* 0x000fe20000010070 */
[-C--:B------:R-:W-:Y:S01]  /*eec0*/  FFMA.FTZ R140, R145, R3.reuse, -R100 ;  /* 0x00000003918c7223 */ /* 0x080fe20000010864 */
[--C-:B------:R-:W-:Y:S01]  /*eed0*/  FFMA.FTZ R112, R148, R3, -R108.reuse ;  /* 0x0000000394707223 */ /* 0x100fe2000001086c */
[C---:B------:R-:W-:Y:S03]  /*eee0*/  HMMA.16816.F32.BF16 R24, R80.reuse, R30, R24 ;  /* 0x0000001e5018723c */ /* 0x040fe60000041818 */
[C---:B------:R-:W-:Y:S01]  /*eef0*/  FMUL.FTZ R30, R90.reuse, R58 ;  /* 0x0000003a5a1e7220 */ /* 0x040fe20000410000 */
[----:B------:R-:W-:Y:S01]  /*ef00*/  FMUL.FTZ R31, R90, R59 ;  /* 0x0000003b5a1f7220 */ /* 0x000fe20000410000 */
[----:B------:R-:W-:Y:S01]  /*ef10*/  FADD.FTZ R68, R110, R91 ;  /* 0x0000005b6e447221 */ /* 0x000fe20000010000 */
[----:B------:R-:W-:Y:S01]  /*ef20*/  LDSM.16.MT88.4 R56, [R93+0x6400] ;  /* 0x006400005d38783b */ /* 0x000fe20000004200 */
[----:B------:R-:W-:Y:S01]  /*ef30*/  MUFU.EX2 R140, R140 ;  /* 0x0000008c008c7308 */ /* 0x000fe20000000800 */
[----:B------:R-:W-:Y:S01]  /*ef40*/  FFMA.FTZ R108, R153, R3, -R108 ;  /* 0x00000003996c7223 */ /* 0x000fe2000001086c */
[----:B------:R-:W-:Y:S01]  /*ef50*/  FADD.FTZ R99, R99, R68 ;  /* 0x0000004463637221 */ /* 0x000fe20000010000 */
[----:B------:R-:W-:Y:S01]  /*ef60*/  FADD.FTZ R97, R97, R102 ;  /* 0x0000006661617221 */ /* 0x000fe20000010000 */
[C---:B--2---:R-:W-:Y:S06]  /*ef70*/  HMMA.16816.F32.BF16 R28, R80.reuse, R60, R28 ;  /* 0x0000003c501c723c */ /* 0x044fec000004181c */
[----:B------:R-:W-:Y:S01]  /*ef80*/  MUFU.EX2 R112, R112 ;  /* 0x0000007000707308 */ /* 0x000fe20000000800 */
[----:B------:R-:W-:Y:S01]  /*ef90*/  LDSM.16.MT88.4 R68, [R96+0xc00] ;  /* 0x000c00006044783b */ /* 0x000fe20000004200 */
[----:B------:R-:W-:Y:S08]  /*efa0*/  FADD.FTZ R99, R98, R99 ;  /* 0x0000006362637221 */ /* 0x000ff00000010000 */
[----:B------:R-:W2:Y:S01]  /*efb0*/  MUFU.EX2 R110, R146 ;  /* 0x00000092006e7308 */ /* 0x000ea20000000800 */
[----:B-1----:R-:W-:Y:S01]  /*efc0*/  FADD.FTZ R102, R66, R97 ;  /* 0x0000006142667221 */ /* 0x002fe20000010000 */
[C---:B------:R-:W-:Y:S08]  /*efd0*/  HMMA.16816.F32.BF16 R32, R80.reuse, R62, R32 ;  /* 0x0000003e5020723c */ /* 0x040ff00000041820 */
[----:B------:R-:W1:Y:S01]  /*efe0*/  MUFU.EX2 R108, R108 ;  /* 0x0000006c006c7308 */ /* 0x000e620000000800 */
[----:B------:R-:W-:Y:S01]  /*eff0*/  LDSM.16.MT88.4 R60, [R96+0x800] ;  /* 0x00080000603c783b */ /* 0x000fe20000004200 */
[----:B------:R-:W-:Y:S01]  /*f000*/  FADD.FTZ R98, R64, R99 ;  /* 0x0000006340627221 */ /* 0x000fe20000010000 */
[C---:B------:R-:W-:Y:S03]  /*f010*/  HMMA.16816.F32.BF16 R36, R80.reuse, R52, R36 ;  /* 0x000000345024723c */ /* 0x040fe60000041824 */
[----:B--2---:R-:W-:Y:S02]  /*f020*/  F2FP.BF16.F32.PACK_AB R88, R111, R110 ;  /* 0x0000006e6f58723e */ /* 0x004fe400000010ff */
[----:B-1----:R-:W-:Y:S03]  /*f030*/  F2FP.BF16.F32.PACK_AB R90, R108, R107 ;  /* 0x0000006b6c5a723e */ /* 0x002fe600000010ff */
[C---:B------:R-:W-:Y:S01]  /*f040*/  HMMA.16816.F32.BF16 R40, R80.reuse, R54, R40 ;  /* 0x000000365028723c */ /* 0x040fe20000041828 */
[----:B------:R-:W1:Y:S07]  /*f050*/  LDSM.16.MT88.4 R52, [R96+0x2000] ;  /* 0x002000006034783b */ /* 0x000e6e0000004200 */
[C---:B-1----:R-:W-:Y:S03]  /*f060*/  HMMA.16816.F32.BF16 R44, R80.reuse, R52, R44 ;  /* 0x00000034502c723c */ /* 0x042fe6000004182c */
[C---:B------:R-:W-:Y:S01]  /*f070*/  F2FP.BF16.F32.PACK_AB R52, R109.reuse, R64 ;  /* 0x000000406d34723e */ /* 0x040fe200000010ff */
[----:B------:R-:W-:Y:S01]  /*f080*/  FADD.FTZ R109, R109, R98 ;  /* 0x000000626d6d7221 */ /* 0x000fe20000010000 */
[C---:B------:R-:W-:Y:S01]  /*f090*/  F2FP.BF16.F32.PACK_AB R53, R105.reuse, R66 ;  /* 0x000000426935723e */ /* 0x040fe200000010ff */
[----:B------:R-:W-:Y:S02]  /*f0a0*/  FADD.FTZ R105, R105, R102 ;  /* 0x0000006669697221 */ /* 0x000fe40000010000 */
[----:B------:R-:W-:Y:S03]  /*f0b0*/  HMMA.16816.F32.BF16 R48, R80, R54, R48 ;  /* 0x000000365030723c */ /* 0x000fe60000041830 */
[----:B------:R-:W-:Y:S02]  /*f0c0*/  F2FP.BF16.F32.PACK_AB R54, R103, R106 ;  /* 0x0000006a6736723e */ /* 0x000fe400000010ff */
[----:B------:R-:W-:Y:S07]  /*f0d0*/  F2FP.BF16.F32.PACK_AB R55, R101, R104 ;  /* 0x000000686537723e */ /* 0x000fee00000010ff */
        /* <DEDUP_REMOVED lines=34> */
[C---:B-1----:R-:W-:Y:S03]  /*f300*/  HMMA.16816.F32.BF16 R36, R52.reuse, R56, R36 ;  /* 0x000000383424723c */ /* 0x042fe60000041824 */
[-CC-:B------:R-:W-:Y:S01]  /*f310*/  FFMA.FTZ R56, R87, R3.reuse, -R100.reuse ;  /* 0x0000000357387223 */ /* 0x180fe20000010864 */
[----:B------:R-:W-:Y:S03]  /*f320*/  FFMA.FTZ R100, R86, R3, -R100 ;  /* 0x0000000356647223 */ /* 0x000fe60000010864 */
[----:B------:R-:W-:Y:S01]  /*f330*/  MUFU.EX2 R86, R56 ;  /* 0x0000003800567308 */ /* 0x000fe20000000800 */
[C---:B------:R-:W-:Y:S09]  /*f340*/  HMMA.16816.F32.BF16 R40, R52.reuse, R58, R40 ;  /* 0x0000003a3428723c */ /* 0x040ff20000041828 */
[----:B------:R-:W1:Y:S01]  /*f350*/  MUFU.EX2 R87, R100 ;  /* 0x0000006400577308 */ /* 0x000e620000000800 */
[C---:B--2---:R-:W-:Y:S08]  /*f360*/  HMMA.16816.F32.BF16 R44, R52.reuse, R60, R44 ;  /* 0x0000003c342c723c */ /* 0x044ff0000004182c */
[----:B------:R-:W-:Y:S01]  /*f370*/  HMMA.16816.F32.BF16 R48, R52, R62, R48 ;  /* 0x0000003e3430723c */ /* 0x000fe20000041830 */
[----:B------:R-:W2:Y:S02]  /*f380*/  LDSM.16.MT88.4 R60, [R93+0x7c00] ;  /* 0x007c00005d3c783b */ /* 0x000ea40000004200 */
[----:B-1----:R-:W-:Y:S06]  /*f390*/  F2FP.BF16.F32.PACK_AB R91, R87, R86 ;  /* 0x00000056575b723e */ /* 0x002fec00000010ff */
[----:B------:R-:W1:Y:S01]  /*f3a0*/  LDSM.16.MT88.4 R52, [R96+0x1c00] ;  /* 0x001c00006034783b */ /* 0x000e620000004200 */
[C---:B------:R-:W-:Y:S07]  /*f3b0*/  HMMA.16816.F32.BF16 R80, R88.reuse, R76, R4 ;  /* 0x0000004c5850723c */ /* 0x040fee0000041804 */
[----:B------:R3:W4:Y:S01]  /*f3c0*/  LDSM.16.MT88.4 R4, [R93+0x8c00] ;  /* 0x008c00005d04783b */ /* 0x0007220000004200 */
[C---:B------:R-:W-:Y:S07]  /*f3d0*/  HMMA.16816.F32.BF16 R76, R88.reuse, R78, R8 ;  /* 0x0000004e584c723c */ /* 0x040fee0000041808 */
[----:B------:R-:W5:Y:S01]  /*f3e0*/  LDSM.16.MT88.4 R8, [R96+0x2c00] ;  /* 0x002c00006008783b */ /* 0x000f620000004200 */
[C---:B------:R-:W-:Y:S03]  /*f3f0*/  HMMA.16816.F32.BF16 R72, R88.reuse, R68, R12 ;  /* 0x000000445848723c */ /* 0x040fe6000004180c */
[----:B------:R-:W-:Y:S01]  /*f400*/  FADD.FTZ R12, R106, R109 ;  /* 0x0000006d6a0c7221 */ /* 0x000fe20000010000 */
[----:B------:R-:W-:Y:S03]  /*f410*/  FADD.FTZ R14, R104, R105 ;  /* 0x00000069680e7221 */ /* 0x000fe60000010000 */
[----:B------:R-:W-:Y:S01]  /*f420*/  FADD.FTZ R12, R103, R12 ;  /* 0x0000000c670c7221 */ /* 0x000fe20000010000 */
[C---:B------:R-:W-:Y:S03]  /*f430*/  HMMA.16816.F32.BF16 R68, R88.reuse, R70, R16 ;  /* 0x000000465844723c */ /* 0x040fe60000041810 */
[----:B------:R-:W-:Y:S01]  /*f440*/  FADD.FTZ R14, R101, R14 ;  /* 0x0000000e650e7221 */ /* 0x000fe20000010000 */
[----:B---3--:R-:W-:Y:S03]  /*f450*/  MOV R93, R0 ;  /* 0x00000000005d7202 */ /* 0x008fe60000000f00 */
[----:B------:R-:W-:Y:S01]  /*f460*/  FADD.FTZ R13, R117, R14 ;  /* 0x0000000e750d7221 */ /* 0x000fe20000010000 */
[C---:B--2---:R-:W-:Y:S03]  /*f470*/  HMMA.16816.F32.BF16 R64, R88.reuse, R60, R20 ;  /* 0x0000003c5840723c */ /* 0x044fe60000041814 */
        /* <DEDUP_REMOVED lines=8> */
[C---:B------:R-:W-:Y:S03]  /*f500*/  HMMA.16816.F32.BF16 R52, R88.reuse, R54, R32 ;  /* 0x000000365834723c */ /* 0x040fe60000041820 */
[----:B------:R-:W-:Y:S05]  /*f510*/  FADD.FTZ R139, R87, R86 ;  /* 0x00000056578b7221 */ /* 0x000fea0000010000 */
[C---:B----4-:R-:W-:Y:S03]  /*f520*/  HMMA.16816.F32.BF16 R36, R88.reuse, R4, R36 ;  /* 0x000000045824723c */ /* 0x050fe60000041824 */
        /* <DEDUP_REMOVED lines=8> */
[----:B------:R-:W-:Y:S03]  /*f5b0*/  HMMA.16816.F32.BF16 R48, R88, R10, R48 ;  /* 0x0000000a5830723c */ /* 0x000fe60000041830 */
[----:B------:R-:W-:Y:S01]  /*f5c0*/  FADD.FTZ R107, R107, R4 ;  /* 0x000000046b6b7221 */ /* 0x000fe20000010000 */
[----:B------:R-:W-:Y:S03]  /*f5d0*/  MOV R91, R2 ;  /* 0x00000002005b7202 */ /* 0x000fe60000000f00 */
[----:B------:R-:W-:Y:S01]  /*f5e0*/  FADD.FTZ R140, R108, R107 ;  /* 0x0000006b6c8c7221 */ /* 0x000fe20000010000 */
[----:B------:R-:W-:Y:S01]  /*f5f0*/  @!UPT UIADD3 URZ, UPT, UPT, URZ, URZ, URZ ;  /* 0x000000fffffff290 */ /* 0x000fe2000fffe0ff */
[----:B------:R-:W-:Y:S11]  /*f600*/  @P0 BRA `(.L_x_7304) ;  /* 0xffffffd4001c0947 */ /* 0x000ff6000383ffff */
.L_x_7297:
        /* <DEDUP_REMOVED lines=10> */
.L_x_7316:
[----:B------:R-:W2:Y:S01]  /*f6b0*/  S2R R3, SR_CgaCtaId ;  /* 0x0000000000037919 */ /* 0x000ea20000008800 */
[----:B------:R-:W1:Y:S01]  /*f6c0*/  MUFU.RCP R5, R6 ;  /* 0x0000000600057308 */ /* 0x000e620000001000 */
[----:B------:R-:W-:Y:S01]  /*f6d0*/  FSETP.NE.FTZ.AND P3, PT, R6, RZ, PT ;  /* 0x000000ff0600720b */ /* 0x000fe20003f75000 */
[----:B----4-:R-:W-:Y:S01]  /*f6e0*/  FADD.FTZ R11, R8, R11 ;  /* 0x0000000b080b7221 */ /* 0x010fe20000010000 */
[----:B------:R-:W4:Y:S01]  /*f6f0*/  S2R R4, SR_TID.X ;  /* 0x0000000000047919 */ /* 0x000f220000002100 */
[----:B---3--:R-:W-:Y:S02]  /*f700*/  MOV R8, 0x400 ;  /* 0x0000040000087802 */ /* 0x008fe40000000f00 */
[----:B------:R-:W-:Y:S02]  /*f710*/  LOP3.LUT R10, R92, 0x20, RZ, 0xc0, !PT ;  /* 0x000000205c0a7812 */ /* 0x000fe400078ec0ff */
[----:B------:R-:W3:Y:S01]  /*f720*/  MUFU.RCP R9, R11 ;  /* 0x0000000b00097308 */ /* 0x000ee20000001000 */
[----:B------:R-:W-:-:S02]  /*f730*/  FSETP.NE.FTZ.AND P2, PT, R11, RZ, PT ;  /* 0x000000ff0b00720b */ /* 0x000fc40003f55000 */
[----:B------:R-:W-:Y:S02]  /*f740*/  LOP3.LUT R92, R92, 0x40, RZ, 0xc0, !PT ;  /* 0x000000405c5c7812 */ /* 0x000fe400078ec0ff */
        /* <DEDUP_REMOVED lines=25> */
[----:B--2---:R-:W-:-:S02]  /*f8e0*/  LEA R3, R3, R8, 0x18 ;  /* 0x0000000803037211 */ /* 0x004fc400078ec0ff */
[C---:B----4-:R-:W-:Y:S02]  /*f8f0*/  SHF.L.U32 R8, R4.reuse, 0x1, RZ ;  /* 0x0000000104087819 */ /* 0x050fe400000006ff */
[----:B------:R-:W-:Y:S02]  /*f900*/  F2FP.BF16.F32.PACK_AB R48, R5, R48 ;  /* 0x000000300530723e */ /* 0x000fe400000010ff */
[----:B------:R-:W-:Y:S02]  /*f910*/  SHF.L.U32 R5, R4, 0x3, RZ ;  /* 0x0000000304057819 */ /* 0x000fe400000006ff */
[----:B------:R-:W-:Y:S02]  /*f920*/  LOP3.LUT R8, R95, 0x6, R8, 0xf8, !PT ;  /* 0x000000065f087812 */ /* 0x000fe400078ef808 */
[----:B------:R-:W-:Y:S02]  /*f930*/  LOP3.LUT R13, R5, 0xc0, RZ, 0xc0, !PT ;  /* 0x000000c0050d7812 */ /* 0x000fe400078ec0ff */
[----:B------:R-:W-:-:S02]  /*f940*/  LOP3.LUT R8, R8, 0x20, R5, 0xf8, !PT ;  /* 0x0000002008087812 */ /* 0x000fc400078ef805 */
[----:B------:R-:W-:Y:S02]  /*f950*/  LOP3.LUT R13, R13, 0x18, R4, 0xf8, !PT ;  /* 0x000000180d0d7812 */ /* 0x000fe400078ef804 */
[----:B---3--:R-:W-:Y:S02]  /*f960*/  FSEL R9, R9, 1, P2 ;  /* 0x3f80000009097808 */ /* 0x008fe40001000000 */
[----:B------:R-:W-:Y:S02]  /*f970*/  LOP3.LUT R8, R8, R13, RZ, 0xfc, !PT ;  /* 0x0000000d08087212 */ /* 0x000fe400078efcff */
[----:B------:R-:W-:Y:S01]  /*f980*/  F2FP.BF16.F32.PACK_AB R80, R81, R80 ;  /* 0x000000505150723e */ /* 0x000fe200000010ff */
[C---:B------:R-:W-:Y:S01]  /*f990*/  FMUL.FTZ R82, R9.reuse, R82 ;  /* 0x0000005209527220 */ /* 0x040fe20000410000 */
[C---:B------:R-:W-:Y:S01]  /*f9a0*/  FMUL.FTZ R83, R9.reuse, R83 ;  /* 0x0000005309537220 */ /* 0x040fe20000410000 */
[----:B------:R-:W-:Y:S01]  /*f9b0*/  LEA R15, R8, R3, 0x1 ;  /* 0x00000003080f7211 */ /* 0x000fe200078e08ff */
        /* <DEDUP_REMOVED lines=71> */
[----:B------:R-:W3:Y:S01]  /*fe30*/  LD.E.U8 R8, desc[UR4][R84.64+0x1c8] ;  /* 0x0001c80454087980 */ /* 0x000ee2000c101100 */
[----:B------:R-:W-:-:S03]  /*fe40*/  ISETP.NE.AND P0, PT, R130, -0x1, PT ;  /* 0xffffffff8200780c */ /* 0x000fc60003f05270 */
[----:B-1----:R-:W4:Y:S04]  /*fe50*/  LD.E.64 R40, desc[UR4][R84.64+0x88] ;  /* 0x0000880454287980 */ /* 0x002f28000c101b00 */
[----:B------:R1:W5:Y:S06]  /*fe60*/  LD.E.64 R36, desc[UR4][R84.64+0x90] ;  /* 0x0000900454247980 */ /* 0x00036c000c101b00 */
[----:B------:R1:W5:Y:S01]  /*fe70*/  @!P0 LD.E.64 R38, desc[UR4][R84.64+0x80] ;  /* 0x0000800454268980 */ /* 0x000362000c101b00 */
[----:B---3--:R-:W-:-:S13]  /*fe80*/  ISETP.NE.AND P1, PT, R8, RZ, PT ;  /* 0x000000ff0800720c */ /* 0x008fda0003f25270 */
[----:B------:R-:W3:Y:S04]  /*fe90*/  @!P1 LD.E R12, desc[UR4][R84.64+0x60] ;  /* 0x00006004540c9980 */ /* 0x000ee8000c101900 */
[----:B------:R-:W3:Y:S01]  /*fea0*/  @!P1 LD.E R10, desc[UR4][R84.64+0xb4] ;  /* 0x0000b404540a9980 */ /* 0x000ee2000c101900 */
[----:B------:R-:W1:Y:S08]  /*feb0*/  @P3 MUFU.LG2 R6, R6 ;  /* 0x0000000600063308 */ /* 0x000e700000000c00 */
[----:B------:R-:W4:Y:S01]  /*fec0*/  @P2 MUFU.LG2 R11, R11 ;  /* 0x0000000b000b2308 */ /* 0x000f220000000c00 */
[----:B------:R-:W-:Y:S01]  /*fed0*/  LOP3.LUT R14, R13, 0x18, R5, 0x78, !PT ;  /* 0x000000180d0e7812 */ /* 0x000fe200078e7805 */
[----:B------:R-:W-:Y:S01]  /*fee0*/  BSSY.RECONVERGENT B0, `(.L_x_7306) ;  /* 0x0000013000007945 */ /* 0x000fe20003800200 */
[----:B------:R-:W-:-:S02]  /*fef0*/  MOV R8, 0x7f800000 ;  /* 0x7f80000000087802 */ /* 0x000fc40000000f00 */
[----:B------:R-:W-:Y:S02]  /*ff00*/  LOP3.LUT R14, R14, 0x1f20, R5, 0xf8, !PT ;  /* 0x00001f200e0e7812 */ /* 0x000fe400078ef805 */
[----:B--2---:R-:W-:Y:S01]  /*ff10*/  MOV R9, 0x7f800000 ;  /* 0x7f80000000097802 */ /* 0x004fe20000000f00 */
[----:B-1----:R-:W-:Y:S01]  /*ff20*/  @P3 FMUL.FTZ R16, R6, 0.69314718246459960938 ;  /* 0x3f31721806103820 */ /* 0x002fe20000410000 */
[----:B------:R-:W-:Y:S01]  /*ff30*/  LEA R3, R14, R3, 0x1 ;  /* 0x000000030e037211 */ /* 0x000fe200078e08ff */
[----:B----4-:R-:W-:-:S04]  /*ff40*/  @P0 IMAD.WIDE.U32 R42, R40, R130, RZ ;  /* 0x00000082282a0225 */ /* 0x010fc800078e00ff */
[----:B-----5:R-:W-:Y:S01]  /*ff50*/  @P3 FFMA.FTZ R8, R7, R2, R16 ;  /* 0x0000000207083223 */ /* 0x020fe20000010010 */
[----:B------:R-:W-:-:S04]  /*ff60*/  @P2 FMUL.FTZ R13, R11, 0.69314718246459960938 ;  /* 0x3f3172180b0d2820 */ /* 0x000fc80000410000 */
[----:B------:R-:W-:Y:S01]  /*ff70*/  @P2 FFMA.FTZ R9, R7, R0, R13 ;  /* 0x0000000007092223 */ /* 0x000fe2000001000d */
[----:B------:R-:W-:Y:S02]  /*ff80*/  @P0 IMAD R0, R41, R130, RZ ;  /* 0x0000008229000224 */ /* 0x000fe400078e02ff */
        /* <DEDUP_REMOVED lines=8> */
.L_x_7307:
[----:B------:R-:W-:Y:S05]  /*10010*/  BSYNC.RECONVERGENT B0 ;  /* 0x0000000000007941 */ /* 0x000fea0003800200 */
.L_x_7306:
        /* <DEDUP_REMOVED lines=28> */
.L_x_7309:
[----:B------:R-:W-:Y:S05]  /*101e0*/  BSYNC.RECONVERGENT B0 ;  /* 0x0000000000007941 */ /* 0x000fea0003800200 */
.L_x_7308:
[----:B-1----:R1:W5:Y:S01]  /*101f0*/  LD.E R84, desc[UR4][R84.64+0xc0] ;  /* 0x0000c00454547980 */ /* 0x002362000c101900 */
[----:B------:R-:W-:Y:S01]  /*10200*/  IMAD.IADD R128, R128, 0x1, -R127 ;  /* 0x0000000180807824 */ /* 0x000fe200078e0a7f */
[----:B------:R-:W-:Y:S01]  /*10210*/  LOP3.LUT R8, R5, 0x18, RZ, 0xc0, !PT ;  /* 0x0000001805087812 */ /* 0x000fe200078ec0ff */
[----:B------:R-:W-:Y:S01]  /*10220*/  IMAD.MOV.U32 R9, RZ, RZ, RZ ;  /* 0x000000ffff097224 */ /* 0x000fe200078e00ff */
[C---:B------:R-:W-:Y:S01]  /*10230*/  IADD3 R5, PT, PT, R4.reuse, 0x20, RZ ;  /* 0x0000002004057810 */ /* 0x040fe20007ffe0ff */
[----:B------:R-:W-:Y:S01]  /*10240*/  @!P0 IMAD R2, R39, R126, RZ ;  /* 0x0000007e27028224 */ /* 0x000fe200078e02ff */
[----:B------:R-:W-:Y:S01]  /*10250*/  ISETP.GE.AND P3, PT, R4, R128, PT ;  /* 0x000000800400720c */ /* 0x000fe20003f66270 */
[----:B------:R-:W-:Y:S01]  /*10260*/  @!P0 IMAD.WIDE.U32 R6, R38, R126, RZ ;  /* 0x0000007e26068225 */ /* 0x000fe200078e00ff */
[----:B------:R-:W-:Y:S01]  /*10270*/  @P0 MOV R6, R42 ;  /* 0x0000002a00060202 */ /* 0x000fe20000000f00 */
[----:B------:R-:W-:Y:S01]  /*10280*/  BSSY.RECONVERGENT B0, `(.L_x_7310) ;  /* 0x000001a000007945 */ /* 0x000fe20003800200 */
[----:B------:R-:W-:Y:S01]  /*10290*/  ISETP.GE.AND P1, PT, R5, R128, PT ;  /* 0x000000800500720c */ /* 0x000fe20003f26270 */
[----:B------:R-:W-:Y:S01]  /*102a0*/  IMAD R3, R37, R125, RZ ;  /* 0x0000007d25037224 */ /* 0x000fe200078e02ff */
[----:B------:R-:W-:Y:S01]  /*102b0*/  LOP3.LUT R5, R8, 0x20, RZ, 0xfc, !PT ;  /* 0x0000002008057812 */ /* 0x000fe200078efcff */
        /* <DEDUP_REMOVED lines=22> */
.L_x_7311:
[----:B------:R-:W-:Y:S05]  /*10420*/  BSYNC.RECONVERGENT B0 ;  /* 0x0000000000007941 */ /* 0x000fea0003800200 */
.L_x_7310:
[----:B------:R-:W-:-:S04]  /*10430*/  MOV R125, 0x0 ;  /* 0x00000000007d7802 */ /* 0x000fc80000000f00 */
[----:B-12345:R-:W-:Y:S05]  /*10440*/  @P1 RET.REL.NODEC R124 `(_ZN5flash24flash_fwd_splitkv_kernelI23Flash_fwd_kernel_traitsILi96ELi64ELi64ELi4ELb0ELb0EN7cutlass10bfloat16_tE19Flash_kernel_traitsILi96ELi64ELi64ELi4ES3_EELb0ELb0ELb0ELb0ELb0ELb1ELb0ELb1EEEvNS_16Flash_fwd_paramsE) ;  /* 0xfffffef87cec1950 */ /* 0x03efea0003c3ffff */
        /* <DEDUP_REMOVED lines=14> */
[----:B-1----:R-:W-:Y:S05]  /*10530*/  @P0 RET.REL.NODEC R124 `(_ZN5flash24flash_fwd_splitkv_kernelI23Flash_fwd_kernel_traitsILi96ELi64ELi64ELi4ELb0ELb0EN7cutlass10bfloat16_tE19Flash_kernel_traitsILi96ELi64ELi64ELi4ES3_EELb0ELb0ELb0ELb0ELb0ELb1ELb0ELb1EEEvNS_16Flash_fwd_paramsE) ;  /* 0xfffffef87cb00950 */ /* 0x002fea0003c3ffff */
[----:B------:R-:W-:Y:S01]  /*10540*/  MOV R125, 0x0 ;  /* 0x00000000007d7802 */ /* 0x000fe20000000f00 */
[----:B------:R1:W-:Y:S03]  /*10550*/  ST.E.128 desc[UR4][R2.64+0x80], R12 ;  /* 0x0000800c02007985 */ /* 0x0003e6000c101d04 */
[----:B-1----:R-:W-:Y:S05]  /*10560*/  RET.REL.NODEC R124 `(_ZN5flash24flash_fwd_splitkv_kernelI23Flash_fwd_kernel_traitsILi96ELi64ELi64ELi4ELb0ELb0EN7cutlass10bfloat16_tE19Flash_kernel_traitsILi96ELi64ELi64ELi4ES3_EELb0ELb0ELb0ELb0ELb0ELb1ELb0ELb1EEEvNS_16Flash_fwd_paramsE) ;  /* 0xfffffef87ca47950 */ /* 0x002fea0003c3ffff */
.L_x_7305:
[----:B------:R-:W-:Y:S01]  /*10570*/  MOV R4, 0x2 ;  /* 0x0000000200047802 */ /* 0x000fe20000000f00 */
[----:B------:R-:W-:Y:S01]  /*10580*/  IMAD.MOV.U32 R3, RZ, RZ, 0x1f ;  /* 0x0000001fff037424 */ /* 0x000fe200078e00ff */
[----:B------:R-:W-:-:S07]  /*10590*/  MOV R5, 0xffffffff ;  /* 0xffffffff00057802 */ /* 0x000fce0000000f00 */
[----:B-1---5:R-:W-:Y:S05]  /*105a0*/  WARPSYNC.COLLECTIVE R5, `(.L_x_7312) ;  /* 0x0000000005087348 */ /* 0x022fea0003c00000 */
[----:B------:R2:W3:Y:S02]  /*105b0*/  SHFL.BFLY P0, R11, R140, R4, R3 ;  /* 0x0c0000048c0b7389 */ /* 0x0004e40000000003 */
[----:B-123-5:R-:W-:Y:S05]  /*105c0*/  ENDCOLLECTIVE ;  /* 0x000000000000791b */ /* 0x02efea0003800000 */
.L_x_7312:
[----:B------:R-:W-:Y:S02]  /*105d0*/  IMAD.MOV.U32 R9, RZ, RZ, R11 ;  /* 0x000000ffff097224 */ /* 0x000fe400078e000b */
[----:B------:R-:W-:Y:S02]  /*105e0*/  IMAD.MOV.U32 R4, RZ, RZ, 0x1 ;  /* 0x00000001ff047424 */ /* 0x000fe400078e00ff */
[----:B------:R-:W-:-:S05]  /*105f0*/  FADD.FTZ R9, R9, R140 ;  /* 0x0000008c09097221 */ /* 0x000fca0000010000 */
[----:B------:R-:W-:-:S07]  /*10600*/  MOV R140, R9 ;  /* 0x00000009008c7202 */ /* 0x000fce0000000f00 */
[----:B------:R-:W-:Y:S05]  /*10610*/  WARPSYNC.COLLECTIVE R5, `(.L_x_7313) ;  /* 0x0000000005087348 */ /* 0x000fea0003c00000 */
[----:B------:R1:W2:Y:S02]  /*10620*/  SHFL.BFLY P0, R11, R140, R4, R3 ;  /* 0x0c0000048c0b7389 */ /* 0x0002a40000000003 */
[----:B-12---:R-:W-:Y:S05]  /*10630*/  ENDCOLLECTIVE ;  /* 0x000000000000791b */ /* 0x006fea0003800000 */
.L_x_7313:
[----:B------:R-:W-:Y:S01]  /*10640*/  MOV R140, R139 ;  /* 0x0000008b008c7202 */ /* 0x000fe20000000f00 */
[----:B------:R-:W-:Y:S01]  /*10650*/  IMAD.MOV.U32 R4, RZ, RZ, 0x2 ;  /* 0x00000002ff047424 */ /* 0x000fe200078e00ff */
[----:B------:R-:W-:-:S07]  /*10660*/  MOV R6, R11 ;  /* 0x0000000b00067202 */ /* 0x000fce0000000f00 */
[----:B------:R-:W-:Y:S05]  /*10670*/  WARPSYNC.COLLECTIVE R5, `(.L_x_7314) ;  /* 0x0000000005087348 */ /* 0x000fea0003c00000 */
[----:B------:R1:W2:Y:S02]  /*10680*/  SHFL.BFLY P0, R11, R140, R4, R3 ;  /* 0x0c0000048c0b7389 */ /* 0x0002a40000000003 */
[----:B-12---:R-:W-:Y:S05]  /*10690*/  ENDCOLLECTIVE ;  /* 0x000000000000791b */ /* 0x006fea0003800000 */
.L_x_7314:
[----:B------:R-:W-:Y:S01]  /*106a0*/  FADD.FTZ R6, R9, R6 ;  /* 0x0000000609067221 */ /* 0x000fe20000010000 */
[----:B------:R-:W-:Y:S01]  /*106b0*/  FADD.FTZ R8, R11, R139 ;  /* 0x0000008b0b087221 */ /* 0x000fe20000010000 */
[----:B------:R-:W-:-:S04]  /*106c0*/  MOV R4, 0x1 ;  /* 0x0000000100047802 */ /* 0x000fc80000000f00 */
[----:B------:R-:W-:-:S07]  /*106d0*/  MOV R140, R8 ;  /* 0x00000008008c7202 */ /* 0x000fce0000000f00 */
[----:B------:R-:W-:Y:S05]  /*106e0*/  WARPSYNC.COLLECTIVE R5, `(.L_x_7315) ;  /* 0x0000000005087348 */ /* 0x000fea0003c00000 */
[----:B------:R1:W2:Y:S02]  /*106f0*/  SHFL.BFLY P0, R11, R140, R4, R3 ;  /* 0x0c0000048c0b7389 */ /* 0x0002a40000000003 */
[----:B-12---:R-:W-:Y:S05]  /*10700*/  ENDCOLLECTIVE ;  /* 0x000000000000791b */ /* 0x006fea0003800000 */
.L_x_7315:
[----:B------:R-:W-:Y:S05]  /*10710*/  BRA `(.L_x_7316) ;  /* 0xffffffec00e47947 */ /* 0x000fea000383ffff */
.L_x_7317:
        /* <DEDUP_REMOVED lines=14> */
.L_x_11665:


//--------------------- .text._ZN5flash24flash_fwd_splitkv_kernelI23Flash_fwd_kernel_traitsILi96ELi64ELi64ELi4ELb0ELb0EN7cutlass10bfloat16_tE19Flash_kernel_traitsILi96ELi64ELi64ELi4ES3_EELb0ELb0ELb0ELb0ELb0ELb0ELb1ELb0EEEvNS_16Flash_fwd_paramsE --------------------------
	.section	.text._ZN5flash24flash_fwd_splitkv_kernelI23Flash_fwd_kernel_traitsILi96ELi64ELi64ELi4ELb0ELb0EN7cutlass10bfloat16_tE19Flash_kernel_traitsILi96ELi64ELi64ELi4ES3_EELb0ELb0ELb0ELb0ELb0ELb0ELb1ELb0EEEvNS_16Flash_fwd_paramsE,"ax",@progbits
	.align	128
        .global         _ZN5flash24flash_fwd_splitkv_kernelI23Flash_fwd_kernel_traitsILi96ELi64ELi64ELi4ELb0ELb0EN7cutlass10bfloat16_tE19Flash_kernel_traitsILi96ELi64ELi64ELi4ES3_EELb0ELb0ELb0ELb0ELb0ELb0ELb1ELb0EEEvNS_16Flash_fwd_paramsE
        .type           _ZN5flash24flash_fwd_splitkv_kernelI23Flash_fwd_kernel_traitsILi96ELi64ELi64ELi4ELb0ELb0EN7cutlass10bfloat16_tE19Flash_kernel_traitsILi96ELi64ELi64ELi4ES3_EELb0ELb0ELb0ELb0ELb0ELb0ELb1ELb0EEEvNS_16Flash_fwd_paramsE,@function
        .size           _ZN5flash24flash_fwd_splitkv_kernelI23Flash_fwd_kernel_traitsILi96ELi64ELi64ELi4ELb0ELb0EN7cutlass10bfloat16_tE19Flash_kernel_traitsILi96ELi64ELi64ELi4ES3_EELb0ELb0ELb0ELb0ELb0ELb0ELb1ELb0EEEvNS_16Flash_fwd_paramsE,(.L_x_11666 - _ZN5flash24flash_fwd_splitkv_kernelI23Flash_fwd_kernel_traitsILi96ELi64ELi64ELi4ELb0ELb0EN7cutlass10bfloat16_tE19Flash_kernel_traitsILi96ELi64ELi64ELi4ES3_EELb0ELb0ELb0ELb0ELb0ELb0ELb1ELb0EEEvNS_16Flash_fwd_paramsE)
        .other          _ZN5flash24flash_fwd_splitkv_kernelI23Flash_fwd_kernel_traitsILi96ELi64ELi64ELi4ELb0ELb0EN7cutlass10bfloat16_tE19Flash_kernel_traitsILi96ELi64ELi64ELi4ES3_EELb0ELb0ELb0ELb0ELb0ELb0ELb1ELb0EEEvNS_16Flash_fwd_paramsE,@"STO_CUDA_ENTRY STV_DEFAULT"
_ZN5flash24flash_fwd_splitkv_kernelI23Flash_fwd_kernel_traitsILi96ELi64ELi64ELi4ELb0ELb0EN7cutlass10bfloat16_tE19Flash_kernel_traitsILi96ELi64ELi64ELi4ES3_EELb0ELb0ELb0ELb0ELb0ELb0ELb1ELb0EEEvNS_16Flash_fwd_paramsE:
.text._ZN5flash24flash_fwd_splitkv_kernelI23Flash_fwd_kernel_traitsILi96ELi64ELi64ELi4ELb0ELb0EN7cutlass10bfloat16_tE19Flash_kernel_traitsILi96ELi64ELi64ELi4ES3_EELb0ELb0ELb0ELb0ELb0ELb0ELb1ELb0EEEvNS_16Flash_fwd_paramsE:
        /* <DEDUP_REMOVED lines=23> */
[----:B------:R-:W-:Y:S02]  /*0170*/  ISETP.GE.U32.AND P1, PT, R0, R4, PT ;  /* 0x000000040000720c */ /* 0x000fe40003f26070 */
[----:B------:R-:W3:Y:S11]  /*0180*/  LDC R0, c[0x0][0x374] ;  /* 0x0000dd00ff007b82 */ /* 0x000ef60000000800 */
[----:B------:R-:W-:-:S02]  /*0190*/  @P1 IADD3 R156, PT, PT, R156, 0x1, RZ ;  /* 0x000000019c9c1810 */ /* 0x000fc40007ffe0ff */
[----:B------:R-:W-:-:S04]  /*01a0*/  @!P0 LOP3.LUT R156, RZ, R4, RZ, 0x33, !PT ;  /* 0x00000004ff9c8212 */ /* 0x000fc800078e33ff */
[----:B------:R-:W-:-:S05]  /*01b0*/  IADD3 R155, PT, PT, -R156, RZ, RZ ;  /* 0x000000ff9c9b7210 */ /* 0x000fca0007ffe1ff */
[----:B-12-4-:R-:W-:Y:S02]  /*01c0*/  IMAD R155, R4, R155, UR4 ;  /* 0x00000004049b7e24 */ /* 0x016fe4000f8e029b */
[----:B---3--:R-:W-:Y:S05]  /*01d0*/  CALL.REL.NOINC `($_ZN5flash24flash_fwd_splitkv_kernelI23Flash_fwd_kernel_traitsILi96ELi64ELi64ELi4ELb0ELb0EN7cutlass10bfloat16_tE19Flash_kernel_traitsILi96ELi64ELi64ELi4ES3_EELb0ELb0ELb0ELb0ELb0ELb0ELb1ELb0EEEvNS_16Flash_fwd_paramsE$_ZN5flash30compute_attn_1rowblock_splitkvI23Flash_fwd_kernel_traitsILi96ELi64ELi64ELi4ELb0ELb0EN7cutlass10bfloat16_tE19Flash_kernel_traitsILi96ELi64ELi64ELi4ES3_EELb0ELb0ELb0ELb0ELb0ELb0ELb1ELb0ENS_16Flash_fwd_paramsEEEvRKT8_iiiii) ;  /* 0x0000000000087944 */ /* 0x008fea0003c00000 */
[----:B------:R-:W-:Y:S05]  /*01e0*/  BSYNC.RECONVERGENT B2 ;  /* 0x0000000000027941 */ /* 0x000fea0003800200 */
.L_x_7318:
[----:B------:R-:W-:Y:S05]  /*01f0*/  EXIT ;  /* 0x000000000000794d */ /* 0x000fea0003800000 */
        .type           $_ZN5flash24flash_fwd_splitkv_kernelI23Flash_fwd_kernel_traitsILi96ELi64ELi64ELi4ELb0ELb0EN7cutlass10bfloat16_tE19Flash_kernel_traitsILi96ELi64ELi64ELi4ES3_EELb0ELb0ELb0ELb0ELb0ELb0ELb1ELb0EEEvNS_16Flash_fwd_paramsE$_ZN5flash30compute_attn_1rowblock_splitkvI23Flash_fwd_kernel_traitsILi96ELi64ELi64ELi4ELb0ELb0EN7cutlass10bfloat16_tE19Flash_kernel_traitsILi96ELi64ELi64ELi4ES3_EELb0ELb0ELb0ELb0ELb0ELb0ELb1ELb0ENS_16Flash_fwd_paramsEEEvRKT8_iiiii,@function
        .size           $_ZN5flash24flash_fwd_splitkv_kernelI23Flash_fwd_kernel_traitsILi96ELi64ELi64ELi4ELb0ELb0EN7cutlass10bfloat16_tE19Flash_kernel_traitsILi96ELi64ELi64ELi4ES3_EELb0ELb0ELb0ELb0ELb0ELb0ELb1ELb0EEEvNS_16Flash_fwd_paramsE$_ZN5flash30compute_attn_1rowblock_splitkvI23Flash_fwd_kernel_traitsILi96ELi64ELi64ELi4ELb0ELb0EN7cutlass10bfloat16_tE19Flash_kernel_traitsILi96ELi64ELi64ELi4ES3_EELb0ELb0ELb0ELb0ELb0ELb0ELb1ELb0ENS_16Flash_fwd_paramsEEEvRKT8_iiiii,(.L_x_11666 - $_ZN5flash24flash_fwd_splitkv_kernelI23Flash_fwd_kernel_traitsILi96ELi64ELi64ELi4ELb0ELb0EN7cutlass10bfloat16_tE19Flash_kernel_traitsILi96ELi64ELi64ELi4ES3_EELb0ELb0ELb0ELb0ELb0ELb0ELb1ELb0EEEvNS_16Flash_fwd_paramsE$_ZN5flash30compute_attn_1rowblock_splitkvI23Flash_fwd_kernel_traitsILi96ELi64ELi64ELi4ELb0ELb0EN7cutlass10bfloat16_tE19Flash_kernel_traitsILi96ELi64ELi64ELi4ES3_EELb0ELb0ELb0ELb0ELb0ELb0ELb1ELb0ENS_16Flash_fwd_paramsEEEvRKT8_iiiii)
$_ZN5flash24flash_fwd_splitkv_kernelI23Flash_fwd_kernel_traitsILi96ELi64ELi64ELi4ELb0ELb0EN7cutlass10bfloat16_tE19Flash_kernel_traitsILi96ELi64ELi64ELi4ES3_EELb0ELb0ELb0ELb0ELb0ELb0ELb1ELb0EEEvNS_16Flash_fwd_paramsE$_ZN5flash30compute_attn_1rowblock_splitkvI23Flash_fwd_kernel_traitsILi96ELi64ELi64ELi4ELb0ELb0EN7cutlass10bfloat16_tE19Flash_kernel_traitsILi96ELi64ELi64ELi4ES3_EELb0ELb0ELb0ELb0ELb0ELb0ELb1ELb0ENS_16Flash_fwd_paramsEEEvRKT8_iiiii:
[----:B------:R-:W1:Y:S02]  /*0200*/  LDCU.64 UR4, c[0x0][0x358] ;  /* 0x00006b00ff0477ac */ /* 0x000e640008000a00 */
[----:B-1----:R-:W2:Y:S04]  /*0210*/  LD.E.64 R8, desc[UR4][R2.64+0xf0] ;  /* 0x0000f00402087980 */ /* 0x002ea8000c101b00 */
[----:B------:R-:W3:Y:S04]  /*0220*/  LD.E.64 R6, desc[UR4][R2.64+0xe0] ;  /* 0x0000e00402067980 */ /* 0x000ee8000c101b00 */
[----:B------:R-:W4:Y:S01]  /*0230*/  LD.E.64 R14, desc[UR4][R2.64+0xe8] ;  /* 0x0000e804020e7980 */ /* 0x000f22000c101b00 */
[----:B------:R-:W-:-:S03]  /*0240*/  IMAD.SHL.U32 R5, R156, 0x4, RZ ;  /* 0x000000049c057824 */ /* 0x000fc600078e00ff */
[----:B------:R-:W4:Y:S01]  /*0250*/  LD.E.64 R10, desc[UR4][R2.64+0xf8] ;  /* 0x0000f804020a7980 */ /* 0x000f22000c101b00 */
[----:B--2---:R-:W-:-:S04]  /*0260*/  ISETP.NE.U32.AND P1, PT, R8, RZ, PT ;  /* 0x000000ff0800720c */ /* 0x004fc80003f25070 */
[----:B------:R-:W-:Y:S02]  /*0270*/  ISETP.NE.AND.EX P1, PT, R9, RZ, PT, P1 ;  /* 0x000000ff0900720c */ /* 0x000fe40003f25310 */
[C---:B---3--:R-:W-:Y:S02]  /*0280*/  ISETP.NE.U32.AND P2, PT, R6.reuse, RZ, PT ;  /* 0x000000ff0600720c */ /* 0x048fe40003f45070 */
[----:B------:R-:W-:Y:S02]  /*0290*/  ISETP.NE.U32.AND P4, PT, R6, RZ, PT ;  /* 0x000000ff0600720c */ /* 0x000fe40003f85070 */
[----:B----4-:R-:W-:Y:S02]  /*02a0*/  ISETP.NE.U32.AND P3, PT, R14, RZ, PT ;  /* 0x000000ff0e00720c */ /* 0x010fe40003f65070 */
[C---:B------:R-:W-:Y:S02]  /*02b0*/  ISETP.NE.AND.EX P2, PT, R7.reuse, RZ, PT, P2 ;  /* 0x000000ff0700720c */ /* 0x040fe40003f45320 */
[----:B------:R-:W-:-:S02]  /*02c0*/  ISETP.NE.AND.EX P4, PT, R7, RZ, PT, P4 ;  /* 0x000000ff0700720c */ /* 0x000fc40003f85340 */
[----:B------:R-:W-:Y:S02]  /*02d0*/  ISETP.NE.AND.EX P3, PT, R15, RZ, PT, P3 ;  /* 0x000000ff0f00720c */ /* 0x000fe40003f65330 */
[----:B------:R-:W-:Y:S01]  /*02e0*/  @P1 IADD3 R16, P0, PT, R8, R5, RZ ;  /* 0x0000000508101210 */ /* 0x000fe20007f1e0ff */
[----:B------:R-:W-:Y:S02]  /*02f0*/  IMAD.MOV.U32 R8, RZ, RZ, -0x1 ;  /* 0xffffffffff087424 */ /* 0x000fe400078e00ff */
[----:B------:R-:W-:-:S05]  /*0300*/  IMAD.WIDE.U32 R6, R156, 0x4, R6 ;  /* 0x000000049c067825 */ /* 0x000fca00078e0006 */
[----:B------:R1:W5:Y:S04]  /*0310*/  @P2 LD.E R8, desc[UR4][R6.64] ;  /* 0x0000000406082980 */ /* 0x000368000c101900 */
[----:B------:R1:W5:Y:S04]  /*0320*/  @!P4 LD.E R18, desc[UR4][R2.64+0xb4] ;  /* 0x0000b4040212c980 */ /* 0x000368000c101900 */
[----:B------:R1:W5:Y:S04]  /*0330*/  @!P3 LD.E R91, desc[UR4][R2.64+0xb8] ;  /* 0x0000b804025bb980 */ /* 0x000368000c101900 */
        /* <DEDUP_REMOVED lines=14> */
[----:B-1----:R-:W2:Y:S02]  /*0420*/  LD.E.U8 R7, desc[UR4][R2.64+0x1b2] ;  /* 0x0001b20402077980 */ /* 0x002ea4000c101100 */
[----:B--2---:R-:W-:-:S13]  /*0430*/  ISETP.NE.AND P1, PT, R7, RZ, PT ;  /* 0x000000ff0700720c */ /* 0x004fda0003f25270 */
[----:B------:R-:W-:Y:S05]  /*0440*/  @!P1 BRA `(.L_x_7320) ;  /* 0x0000000000049947 */ /* 0x000fea0003800000 */
[----:B------:R2:W5:Y:S02]  /*0450*/  LD.E R13, desc[UR4][R14.64] ;  /* 0x000000040e0d7980 */ /* 0x000564000c101900 */
.L_x_7320:
[----:B------:R-:W-:Y:S05]  /*0460*/  BSYNC.RECONVERGENT B0 ;  /* 0x0000000000007941 */ /* 0x000fea0003800200 */
.L_x_7319:
[----:B------:R-:W-:Y:S04]  /*0470*/  BSSY.RECONVERGENT B0, `(.L_x_7321) ;  /* 0x0000007000007945 */ /* 0x000fe80003800200 */
[----:B------:R-:W-:Y:S05]  /*0480*/  @!P3 BRA `(.L_x_7322) ;  /* 0x000000000014b947 */ /* 0x000fea0003800000 */
[----:B-1----:R-:W3:Y:S02]  /*0490*/  LD.E.U8 R7, desc[UR4][R2.64+0x1b2] ;  /* 0x0001b20402077980 */ /* 0x002ee4000c101100 */
[----:B---3--:R-:W-:-:S13]  /*04a0*/  ISETP.NE.AND P1, PT, R7, RZ, PT ;  /* 0x000000ff0700720c */ /* 0x008fda0003f25270 */
[----:B-----5:R-:W3:Y:S02]  /*04b0*/  @P1 LD.E R91, desc[UR4][R14.64+0x4] ;  /* 0x000004040e5b1980 */ /* 0x020ee4000c101900 */
[----:B---3--:R-:W-:-:S06]  /*04c0*/  @P1 IADD3 R91, PT, PT, R91, -R13, RZ ;  /* 0x8000000d5b5b1210 */ /* 0x008fcc0007ffe0ff */
[----:B------:R3:W5:Y:S02]  /*04d0*/  @!P1 LD.E R91, desc[UR4][R14.64] ;  /* 0x000000040e5b9980 */ /* 0x000764000c101900 */
.L_x_7322:
[----:B------:R-:W-:Y:S05]  /*04e0*/  BSYNC.RECONVERGENT B0 ;  /* 0x0000000000007941 */ /* 0x000fea0003800200 */
.L_x_7321:
[----:B------:R-:W-:Y:S01]  /*04f0*/  BSSY.RECONVERGENT B1, `(.L_x_7323) ;  /* 0x0000011000017945 */ /* 0x000fe20003800200 */
[----:B-----5:R-:W-:-:S03]  /*0500*/  @P4 IADD3 R18, PT, PT, R6, -R8, RZ ;  /* 0x8000000806124210 */ /* 0x020fc60007ffe0ff */
[----:B------:R-:W-:Y:S05]  /*0510*/  @!P0 BRA `(.L_x_7324) ;  /* 0x0000000000148947 */ /* 0x000fea0003800000 */
[----:B-1----:R-:W-:-:S05]  /*0520*/  IADD3 R6, P0, PT, R10, R5, RZ ;  /* 0x000000050a067210 */ /* 0x002fca0007f1e0ff */
[----:B------:R-:W-:-:S05]  /*0530*/  IMAD.X R7, R11, 0x1, R4, P0 ;  /* 0x000000010b077824 */ /* 0x000fca00000e0604 */
[----:B------:R-:W4:Y:S02]  /*0540*/  LD.E R91, desc[UR4][R6.64] ;  /* 0x00000004065b7980 */ /* 0x000f24000c101900 */
[----:B----4-:R-:W-:Y:S01]  /*0550*/  IADD3 R91, PT, PT, R91, -R12, RZ ;  /* 0x8000000c5b5b7210 */ /* 0x010fe20007ffe0ff */
[----:B------:R-:W-:Y:S05]  /*0560*/  BRA `(.L_x_7325) ;  /* 0x0000000000247947 */ /* 0x000fea0003800000 */
.L_x_7324:
[----:B-1----:R-:W4:Y:S01]  /*0570*/  LD.E.64 R6, desc[UR4][R2.64+0x108] ;  /* 0x0001080402067980 */ /* 0x002f22000c101b00 */
[----:B------:R-:W-:Y:S01]  /*0580*/  BSSY.RECONVERGENT B0, `(.L_x_7326) ;  /* 0x0000006000007945 */ /* 0x000fe20003800200 */
[----:B----4-:R-:W-:Y:S01]  /*0590*/  ISETP.NE.U32.AND P0, PT, R6, RZ, PT ;  /* 0x000000ff0600720c */ /* 0x010fe20003f05070 */
[----:B------:R-:W-:-:S03]  /*05a0*/  IMAD.MOV.U32 R6, RZ, RZ, RZ ;  /* 0x000000ffff067224 */ /* 0x000fc600078e00ff */
[----:B------:R-:W-:-:S13]  /*05b0*/  ISETP.NE.AND.EX P0, PT, R7, RZ, PT, P0 ;  /* 0x000000ff0700720c */ /* 0x000fda0003f05300 */
[----:B------:R-:W-:Y:S05]  /*05c0*/  @!P0 BRA `(.L_x_7327) ;  /* 0x0000000000048947 */ /* 0x000fea0003800000 */
[----:B------:R1:W5:Y:S02]  /*05d0*/  LD.E R6, desc[UR4][R2.64+0xbc] ;  /* 0x0000bc0402067980 */ /* 0x000364000c101900 */
.L_x_7327:
[----:B------:R-:W-:Y:S05]  /*05e0*/  BSYNC.RECONVERGENT B0 ;  /* 0x0000000000007941 */ /* 0x000fea0003800200 */
.L_x_7326:
[----:B-----5:R-:W-:Y:S02]  /*05f0*/  IADD3 R91, PT, PT, R6, R91, -R12 ;  /* 0x0000005b065b7210 */ /* 0x020fe40007ffe80c */
.L_x_7325:
[----:B------:R-:W-:Y:S05]  /*0600*/  BSYNC.RECONVERGENT B1 ;  /* 0x0000000000017941 */ /* 0x000fea0003800200 */
.L_x_7323:
[----:B------:R-:W-:Y:S01]  /*0610*/  IMAD.SHL.U32 R139, R149, 0x40, RZ ;  /* 0x00000040958b7824 */ /* 0x000fe200078e00ff */
[----:B------:R-:W-:Y:S01]  /*0620*/  MOV R6, R148 ;  /* 0x0000009400067202 */ /* 0x000fe20000000f00 */
[----:B------:R-:W-:-:S03]  /*0630*/  IMAD.MOV.U32 R7, RZ, RZ, 0x0 ;  /* 0x00000000ff077424 */ /* 0x000fc600078e00ff */
[----:B------:R-:W-:-:S13]  /*0640*/  ISETP.GT.AND P0, PT, R18, R139, PT ;  /* 0x0000008b1200720c */ /* 0x000fda0003f04270 */
[----:B-123--:R-:W-:Y:S05]  /*0650*/  @!P0 RET.REL.NODEC R6 `(_ZN5flash24flash_fwd_splitkv_kernelI23Flash_fwd_kernel_traitsILi96ELi64ELi64ELi4ELb0ELb0EN7cutlass10bfloat16_tE19Flash_kernel_traitsILi96ELi64ELi64ELi4ES3_EELb0ELb0ELb0ELb0ELb0ELb0ELb1ELb0EEEvNS_16Flash_fwd_paramsE) ;  /* 0xfffffff806688950 */ /* 0x00efea0003c3ffff */
        /* <DEDUP_REMOVED lines=29> */
[----:B------:R-:W-:-:S11]  /*0830*/  SHF.R.S32.HI R6, RZ, 0x1f, R7 ;  /* 0x0000001fff067819 */ /* 0x000fd60000011407 */
[----:B------:R-:W-:-:S04]  /*0840*/  @P2 VIADD R9, R9, 0x1 ;  /* 0x0000000109092836 */ /* 0x000fc80000000000 */
[----:B------:R-:W-:Y:S01]  /*0850*/  @!P0 IMAD.MOV R9, RZ, RZ, -R9 ;  /* 0x000000ffff098224 */ /* 0x000fe200078e0a09 */
[----:B------:R-:W-:Y:S02]  /*0860*/  @!P1 LOP3.LUT R9, RZ, R0, RZ, 0x33, !PT ;  /* 0x00000000ff099212 */ /* 0x000fe400078e33ff */
[----:B------:R-:W-:-:S03]  /*0870*/  LEA.HI R0, R6, R7, RZ, 0x6 ;  /* 0x0000000706007211 */ /* 0x000fc600078f30ff */
[----:B------:R-:W-:Y:S01]  /*0880*/  IMAD R144, R9, UR8, RZ ;  /* 0x0000000809907c24 */ /* 0x000fe2000f8e02ff */
[----:B------:R-:W-:-:S04]  /*0890*/  SHF.R.S32.HI R0, RZ, 0x6, R0 ;  /* 0x00000006ff007819 */ /* 0x000fc80000011400 */
[----:B------:R-:W-:-:S04]  /*08a0*/  VIADDMNMX R0, R144, R9, R0, PT ;  /* 0x0000000990007246 */ /* 0x000fc80003800100 */
[----:B------:R-:W-:-:S13]  /*08b0*/  ISETP.GE.AND P0, PT, R144, R0, PT ;  /* 0x000000009000720c */ /* 0x000fda0003f06270 */
[----:B-1----:R-:W-:Y:S05]  /*08c0*/  @!P0 BRA `(.L_x_7328) ;  /* 0x0000000400a08947 */ /* 0x002fea0003800000 */
[----:B------:R-:W2:Y:S04]  /*08d0*/  LD.E.64 R4, desc[UR4][R2.64+0xb0] ;  /* 0x0000b00402047980 */ /* 0x000ea8000c101b00 */
[----:B------:R-:W3:Y:S04]  /*08e0*/  LD.E R7, desc[UR4][R2.64+0x60] ;  /* 0x0000600402077980 */ /* 0x000ee8000c101900 */
[----:B------:R-:W4:Y:S04]  /*08f0*/  LD.E R6, desc[UR4][R2.64+0xcc] ;  /* 0x0000cc0402067980 */ /* 0x000f28000c101900 */
[----:B------:R1:W5:Y:S04]  /*0900*/  LD.E.64 R8, desc[UR4][R2.64+0xa8] ;  /* 0x0000a80402087980 */ /* 0x000368000c101b00 */
[----:B------:R1:W5:Y:S04]  /*0910*/  LD.E R0, desc[UR4][R2.64+0xc0] ;  /* 0x0000c00402007980 */ /* 0x000368000c101900 */
[----:B------:R-:W5:Y:S01]  /*0920*/  LD.E.64 R2, desc[UR4][R2.64+0x78] ;  /* 0x0000780402027980 */ /* 0x000f62000c101b00 */
[----:B------:R-:W-:Y:S01]  /*0930*/  IMAD.IADD R18, R18, 0x1, -R139 ;  /* 0x0000000112127824 */ /* 0x000fe200078e0a8b */
        /* <DEDUP_REMOVED lines=28> */
.L_x_7330:
[----:B------:R-:W-:Y:S05]  /*0b00*/  BSYNC.RECONVERGENT B0 ;  /* 0x0000000000007941 */ /* 0x000fea0003800200 */
.L_x_7329:
        /* <DEDUP_REMOVED lines=16> */
.L_x_7332:
[----:B------:R-:W-:Y:S05]  /*0c10*/  BSYNC.RECONVERGENT B0 ;  /* 0x0000000000007941 */ /* 0x000fea0003800200 */
.L_x_7331:
        /* <DEDUP_REMOVED lines=15> */
.L_x_7334:
[----:B------:R-:W-:Y:S05]  /*0d10*/  BSYNC.RECONVERGENT B0 ;  /* 0x0000000000007941 */ /* 0x000fea0003800200 */
.L_x_7333:
[----:B------:R-:W-:Y:S01]  /*0d20*/  BSSY.RECONVERGENT B0, `(.L_x_7335) ;  /* 0x000000f000007945 */ /* 0x000fe20003800200 */
[----:B------:R-:W-:-:S03]  /*0d30*/  ISETP.GE.OR P5, PT, R133, R18, P6 ;  /* 0x000000128500720c */ /* 0x000fc600037a6670 */
[----:B------:R-:W-:Y:S10]  /*0d40*/  @P0 BRA `(.L_x_7336) ;  /* 0x0000000000300947 */ /* 0x000ff40003800000 */
[-C--:B-----5:R-:W-:Y:S02]  /*0d50*/  ISETP.GE.AND P3, PT, R4, R0.reuse, PT ;  /* 0x000000000400720c */ /* 0x0a0fe40003f66270 */
[-C--:B------:R-:W-:Y:S02]  /*0d60*/  ISETP.GE.AND P2, PT, R13, R0.reuse, PT ;  /* 0x000000000d00720c */ /* 0x080fe40003f46270 */
[----:B------:R-:W-:-:S09]  /*0d70*/  ISETP.GE.AND P1, PT, R12, R0, PT ;  /* 0x000000000c00720c */ /* 0x000fd20003f26270 */
[----:B-123--:R-:W-:-:S04]  /*0d80*/  @!P3 LEA R14, P0, R7, R2, 0x2 ;  /* 0x00000002070eb211 */ /* 0x00efc800078010ff */
        /* <DEDUP_REMOVED lines=8> */
.L_x_7336:
[----:B------:R-:W-:Y:S05]  /*0e10*/  BSYNC.RECONVERGENT B0 ;  /* 0x0000000000007941 */ /* 0x000fea0003800200 */
.L_x_7335:
[----:B------:R-:W-:Y:S01]  /*0e20*/  IADD3 R133, P0, PT, R5, R133, RZ ;  /* 0x0000008505857210 */ /* 0x000fe20007f1e0ff */
[----:B------:R-:W-:Y:S01]  /*0e30*/  @!P4 IMAD.MOV.U32 R4, RZ, RZ, -0x800000 ;  /* 0xff800000ff04c424 */ /* 0x000fe200078e00ff */
[----:B------:R-:W-:Y:S02]  /*0e40*/  ISETP.GE.OR P1, PT, R11, R18, P6 ;  /* 0x000000120b00720c */ /* 0x000fe40003726670 */
[----:B------:R-:W-:Y:S02]  /*0e50*/  LEA.HI.X.SX32 R5, R5, RZ, 0x1, P0 ;  /* 0x000000ff05057211 */ /* 0x000fe400000f0eff */
[C---:B----45:R-:W-:Y:S02]  /*0e60*/  LEA R2, P0, R133.reuse, R8, 0x2 ;  /* 0x0000000885027211 */ /* 0x070fe400078010ff */
[----:B------:R-:W-:Y:S02]  /*0e70*/  ISETP.GE.OR P6, PT, R10, R18, P6 ;  /* 0x000000120a00720c */ /* 0x000fe400037c6670 */
[----:B------:R-:W-:Y:S01]  /*0e80*/  LEA.HI.X R3, R133, R9, R5, 0x2, P0 ;  /* 0x0000000985037211 */ /* 0x000fe200000f1405 */
[----:B------:R-:W-:-:S04]  /*0e90*/  @!P5 IMAD.MOV.U32 R5, RZ, RZ, -0x800000 ;  /* 0xff800000ff05d424 */ /* 0x000fc800078e00ff */
[----:B------:R-:W-:Y:S01]  /*0ea0*/  @!P1 IMAD.MOV.U32 R0, RZ, RZ, -0x800000 ;  /* 0xff800000ff009424 */ /* 0x000fe200078e00ff */
[----:B------:R4:W-:Y:S04]  /*0eb0*/  @!P5 ST.E desc[UR4][R2.64], R5 ;  /* 0x000000050200d985 */ /* 0x0009e8000c101904 */
[----:B------:R1:W-:Y:S04]  /*0ec0*/  @!P4 ST.E desc[UR4][R2.64+0x40], R4 ;  /* 0x000040040200c985 */ /* 0x0003e8000c101904 */
[----:B------:R2:W-:Y:S01]  /*0ed0*/  @!P1 ST.E desc[UR4][R2.64+0x80], R0 ;  /* 0x0000800002009985 */ /* 0x0005e2000c101904 */
[----:B----4-:R-:W-:-:S02]  /*0ee0*/  IMAD.MOV.U32 R5, RZ, RZ, 0x0 ;  /* 0x00000000ff057424 */ /* 0x010fc400078e00ff */
[----:B-1----:R-:W-:-:S04]  /*0ef0*/  IMAD.MOV.U32 R4, RZ, RZ, R148 ;  /* 0x000000ffff047224 */ /* 0x002fc800078e0094 */
[----:B--23--:R-:W-:Y:S05]  /*0f00*/  @P6 RET.REL.NODEC R4 `(_ZN5flash24flash_fwd_splitkv_kernelI23Flash_fwd_kernel_traitsILi96ELi64ELi64ELi4ELb0ELb0EN7cutlass10bfloat16_tE19Flash_kernel_traitsILi96ELi64ELi64ELi4ES3_EELb0ELb0ELb0ELb0ELb0ELb0ELb1ELb0EEEvNS_16Flash_fwd_paramsE) ;  /* 0xfffffff0043c6950 */ /* 0x00cfea0003c3ffff */
[----:B------:R-:W-:Y:S02]  /*0f10*/  MOV R0, 0xff800000 ;  /* 0xff80000000007802 */ /* 0x000fe40000000f00 */
[----:B------:R-:W-:-:S03]  /*0f20*/  MOV R149, 0x0 ;  /* 0x0000000000957802 */ /* 0x000fc60000000f00 */
[----:B------:R1:W-:Y:S02]  /*0f30*/  ST.E desc[UR4][R2.64+0xc0], R0 ;  /* 0x0000c00002007985 */ /* 0x0003e4000c101904 */
[----:B-1----:R-:W-:Y:S05]  /*0f40*/  RET.REL.NODEC R148 `(_ZN5flash24flash_fwd_splitkv_kernelI23Flash_fwd_kernel_traitsILi96ELi64ELi64ELi4ELb0ELb0EN7cutlass10bfloat16_tE19Flash_kernel_traitsILi96ELi64ELi64ELi4ES3_EELb0ELb0ELb0ELb0ELb0ELb0ELb1ELb0EEEvNS_16Flash_fwd_paramsE) ;  /* 0xfffffff0942c7950 */ /* 0x002fea0003c3ffff */
.L_x_7328:
        /* <DEDUP_REMOVED lines=12> */
[----:B-----5:R-:W1:Y:S04]  /*1010*/  LD.E R11, desc[UR4][R2.64+0x170] ;  /* 0x00017004020b7980 */ /* 0x020e68000c101900 */
[----:B------:R-:W2:Y:S04]  /*1020*/  LD.E.64 R12, desc[UR4][R2.64+0x168] ;  /* 0x00016804020c7980 */ /* 0x000ea8000c101b00 */
[----:B------:R-:W3:Y:S01]  /*1030*/  LD.E R16, desc[UR4][R2.64+0x68] ;  /* 0x0000680402107980 */ /* 0x000ee2000c101900 */
[----:B------:R-:W-:-:S03]  /*1040*/  LEA R17, R0, 0xffffffc0, 0x6 ;  /* 0xffffffc000117811 */ /* 0x000fc600078e30ff */
[----:B------:R-:W4:Y:S01]  /*1050*/  LD.E.64 R20, desc[UR4][R2.64+0x20] ;  /* 0x0000200402147980 */ /* 0x000f22000c101b00 */
[----:B------:R-:W-:-:S03]  /*1060*/  IABS R5, R17 ;  /* 0x0000001100057213 */ /* 0x000fc60000000000 */
        /* <DEDUP_REMOVED lines=13> */
[----:B------:R-:W4:Y:S02]  /*1140*/  LD.E.64 R14, desc[UR4][R2.64+0x50] ;  /* 0x00005004020e7980 */ /* 0x000f24000c101b00 */
        /* <DEDUP_REMOVED lines=19> */
[----:B------:R-:W2:Y:S01]  /*1280*/  LD.E.64 R12, desc[UR4][R2.64+0x28] ;  /* 0x00002804020c7980 */ /* 0x000ea2000c101b00 */
[----:B------:R-:W-:Y:S01]  /*1290*/  MOV R4, R159 ;  /* 0x0000009f00047202 */ /* 0x000fe20000000f00 */
[----:B------:R-:W-:-:S04]  /*12a0*/  IMAD.MOV.U32 R5, RZ, RZ, R158 ;  /* 0x000000ffff057224 */ /* 0x000fc800078e009e */
[----:B------:R-:W-:-:S06]  /*12b0*/  IMAD.WIDE R4, R10, 0x4, R4 ;  /* 0x000000040a047825 */ /* 0x000fcc00078e0204 */
[----:B------:R1:W2:Y:S01]  /*12c0*/  LD.E R4, desc[UR4][R4.64] ;  /* 0x0000000404047980 */ /* 0x0002a2000c101900 */
[----:B---3--:R-:W-:-:S04]  /*12d0*/  IABS R9, R16 ;  /* 0x0000001000097213 */ /* 0x008fc80000000000 */
        /* <DEDUP_REMOVED lines=25> */
[----:B----4-:R-:W-:-:S03]  /*1470*/  IMAD R5, R143, R17, RZ ;  /* 0x000000118f057224 */ /* 0x010fc600078e02ff */
        /* <DEDUP_REMOVED lines=22> */
.L_x_7338:
        /* <DEDUP_REMOVED lines=10> */
[----:B-1----:R-:W-:Y:S02]  /*1680*/  @!P2 SHF.R.S32.HI R7, RZ, 0x1f, R12 ;  /* 0x0000001fff07a819 */ /* 0x002fe4000001140c */
[----:B------:R-:W-:-:S04]  /*1690*/  LEA R17, R0, 0xffffffc0, 0x6 ;  /* 0xffffffc000117811 */ /* 0x000fc800078e30ff */
[----:B------:R-:W-:Y:S02]  /*16a0*/  SHF.R.S32.HI R19, RZ, 0x1f, R17 ;  /* 0x0000001fff137819 */ /* 0x000fe40000011411 */
        /* <DEDUP_REMOVED lines=14> */
[-C--:B---3--:R-:W-:Y:S02]  /*1790*/  @!P2 IMAD R4, R143, R12.reuse, RZ ;  /* 0x0000000c8f04a224 */ /* 0x088fe400078e02ff */
[----:B------:R-:W-:-:S04]  /*17a0*/  @!P2 IMAD.WIDE.U32 R24, R142, R12, RZ ;  /* 0x0000000c8e18a225 */ /* 0x000fc800078e00ff */
[----:B------:R-:W-:Y:S01]  /*17b0*/  @!P2 IMAD R4, R7, R142, R4 ;  /* 0x0000008e0704a224 */ /* 0x000fe200078e0204 */
[----:B------:R-:W-:Y:S01]  /*17c0*/  @P2 IADD3 R9, PT, PT, R12, R13, RZ ;  /* 0x0000000d0c092210 */ /* 0x000fe20007ffe0ff */
[----:B----45:R-:W-:Y:S02]  /*17d0*/  @!P2 IMAD R7, R23, R11, RZ ;  /* 0x0000000b1707a224 */ /* 0x030fe400078e02ff */
[----:B------:R-:W-:Y:S01]  /*17e0*/  @!P2 IMAD.IADD R25, R25, 0x1, R4 ;  /* 0x000000011919a824 */ /* 0x000fe200078e0204 */
[----:B------:R-:W-:Y:S02]  /*17f0*/  @!P2 SHF.R.S32.HI R4, RZ, 0x1f, R11 ;  /* 0x0000001fff04a819 */ /* 0x000fe4000001140b */
[----:B------:R-:W-:Y:S01]  /*1800*/  @!P1 IADD3 R6, PT, PT, R6, -R5, RZ ;  /* 0x8000000506069210 */ /* 0x000fe20007ffe0ff */
[----:B------:R-:W-:-:S03]  /*1810*/  @!P2 IMAD.WIDE.U32 R24, R22, R11, R24 ;  /* 0x0000000b1618a225 */ /* 0x000fc600078e0018 */
[----:B------:R-:W-:Y:S01]  /*1820*/  ISETP.GE.U32.AND P4, PT, R6, R5, PT ;  /* 0x000000050600720c */ /* 0x000fe20003f86070 */
[----:B------:R-:W-:Y:S01]  /*1830*/  @!P2 IMAD R7, R22, R4, R7 ;  /* 0x000000041607a224 */ /* 0x000fe200078e0207 */
[----:B------:R-:W-:Y:S01]  /*1840*/  LOP3.LUT R5, R155, R16, RZ, 0x3c, !PT ;  /* 0x000000109b057212 */ /* 0x000fe200078e3cff */
[-C--:B------:R-:W-:Y:S02]  /*1850*/  @P2 IMAD R4, R143, R9.reuse, RZ ;  /* 0x000000098f042224 */ /* 0x080fe400078e02ff */
[----:B------:R-:W-:Y:S01]  /*1860*/  @P2 IMAD.WIDE.U32 R22, R142, R9, RZ ;  /* 0x000000098e162225 */ /* 0x000fe200078e00ff */
[----:B------:R-:W-:Y:S02]  /*1870*/  ISETP.GE.AND P0, PT, R5, RZ, PT ;  /* 0x000000ff0500720c */ /* 0x000fe40003f06270 */
[----:B------:R-:W-:Y:S01]  /*1880*/  @!P2 MOV R9, R24 ;  /* 0x000000180009a202 */ /* 0x000fe20000000f00 */
[----:B------:R-:W-:Y:S01]  /*1890*/  @!P2 IMAD.IADD R7, R25, 0x1, R7 ;  /* 0x000000011907a824 */ /* 0x000fe200078e0207 */
[----:B------:R-:W-:Y:S01]  /*18a0*/  ISETP.NE.AND P3, PT, R16, RZ, PT ;  /* 0x000000ff1000720c */ /* 0x000fe20003f65270 */
[----:B------:R-:W-:Y:S01]  /*18b0*/  @P2 IMAD.MOV.U32 R9, RZ, RZ, R22 ;  /* 0x000000ffff092224 */ /* 0x000fe200078e0016 */
[----:B------:R-:W-:Y:S01]  /*18c0*/  @P2 IADD3 R7, PT, PT, R23, R4, RZ ;  /* 0x0000000417072210 */ /* 0x000fe20007ffe0ff */
[----:B------:R-:W-:Y:S01]  /*18d0*/  @!P2 IMAD R5, R141, R12, RZ ;  /* 0x0000000c8d05a224 */ /* 0x000fe200078e02ff */
[----:B------:R-:W-:-:S02]  /*18e0*/  @!P2 SHF.R.S32.HI R4, RZ, 0x1f, R12 ;  /* 0x0000001fff04a819 */ /* 0x000fc4000001140c */
[----:B------:R-:W-:Y:S01]  /*18f0*/  @!P1 IADD3 R10, PT, PT, R10, 0x1, RZ ;  /* 0x000000010a0a9810 */ /* 0x000fe20007ffe0ff */
[----:B------:R-:W-:Y:S01]  /*1900*/  IMAD R6, R143, R17, RZ ;  /* 0x000000118f067224 */ /* 0x000fe200078e02ff */
[----:B------:R-:W-:Y:S01]  /*1910*/  MOV R22, R9 ;  /* 0x0000000900167202 */ /* 0x000fe20000000f00 */
[----:B------:R-:W-:Y:S01]  /*1920*/  IMAD.MOV.U32 R23, RZ, RZ, R7 ;  /* 0x000000ffff177224 */ /* 0x000fe200078e0007 */
[----:B------:R-:W-:Y:S01]  /*1930*/  @P4 IADD3 R10, PT, PT, R10, 0x1, RZ ;  /* 0x000000010a0a4810 */ /* 0x000fe20007ffe0ff */
[----:B------:R-:W-:Y:S02]  /*1940*/  @!P2 IMAD R4, R4, R140, R5 ;  /* 0x0000008c0404a224 */ /* 0x000fe400078e0205 */
[----:B------:R-:W-:-:S04]  /*1950*/  @!P2 IMAD.WIDE.U32 R24, R140, R12, RZ ;  /* 0x0000000c8c18a225 */ /* 0x000fc800078e00ff */
[----:B------:R-:W-:Y:S02]  /*1960*/  IMAD R6, R19, R142, R6 ;  /* 0x0000008e13067224 */ /* 0x000fe400078e0206 */
[----:B------:R-:W-:Y:S01]  /*1970*/  IMAD.WIDE.U32 R22, R142, R17, R22 ;  /* 0x000000118e167225 */ /* 0x000fe200078e0016 */
[----:B------:R-:W-:-:S03]  /*1980*/  @!P2 IADD3 R25, PT, PT, R25, R4, RZ ;  /* 0x000000041919a210 */ /* 0x000fc60007ffe0ff */
[----:B------:R-:W-:Y:S01]  /*1990*/  @!P0 IMAD.MOV R10, RZ, RZ, -R10 ;  /* 0x000000ffff0a8224 */ /* 0x000fe200078e0a0a */
[----:B------:R-:W-:Y:S01]  /*19a0*/  @!P3 LOP3.LUT R10, RZ, R16, RZ, 0x33, !PT ;  /* 0x00000010ff0ab212 */ /* 0x000fe200078e33ff */
[----:B------:R-:W-:Y:S01]  /*19b0*/  @!P2 IMAD R5, R21, R11, RZ ;  /* 0x0000000b1505a224 */ /* 0x000fe200078e02ff */
[----:B------:R-:W-:Y:S02]  /*19c0*/  @!P2 SHF.R.S32.HI R4, RZ, 0x1f, R11 ;  /* 0x0000001fff04a819 */ /* 0x000fe4000001140b */
[----:B------:R-:W-:Y:S02]  /*19d0*/  @P2 IADD3 R12, PT, PT, R12, R13, RZ ;  /* 0x0000000d0c0c2210 */ /* 0x000fe40007ffe0ff */
[----:B------:R-:W-:Y:S01]  /*19e0*/  IADD3 R23, PT, PT, R23, R6, RZ ;  /* 0x0000000617177210 */ /* 0x000fe20007ffe0ff */
[----:B------:R-:W-:Y:S01]  /*19f0*/  IMAD R6, R15, R10, RZ ;  /* 0x0000000a0f067224 */ /* 0x000fe200078e02ff */
[----:B------:R-:W-:Y:S01]  /*1a00*/  SHF.R.S32.HI R7, RZ, 0x1f, R10 ;  /* 0x0000001fff077819 */ /* 0x000fe2000001140a */
[----:B------:R-:W-:-:S02]  /*1a10*/  @!P2 IMAD R4, R20, R4, R5 ;  /* 0x000000041404a224 */ /* 0x000fc400078e0205 */
[----:B------:R-:W-:-:S04]  /*1a20*/  @!P2 IMAD.WIDE.U32 R20, R20, R11, R24 ;  /* 0x0000000b1414a225 */ /* 0x000fc800078e0018 */
[----:B------:R-:W-:Y:S02]  /*1a30*/  @P2 IMAD R5, R141, R12, RZ ;  /* 0x0000000c8d052224 */ /* 0x000fe400078e02ff */
[----:B------:R-:W-:-:S04]  /*1a40*/  IMAD.WIDE.U32 R22, R14, R10, R22 ;  /* 0x0000000a0e167225 */ /* 0x000fc800078e0016 */
        /* <DEDUP_REMOVED lines=8> */
.L_x_7339:
[----:B------:R-:W-:Y:S05]  /*1ad0*/  BSYNC.RECONVERGENT B0 ;  /* 0x0000000000007941 */ /* 0x000fea0003800200 */
.L_x_7337:
        /* <DEDUP_REMOVED lines=28> */
[----:B------:R-:W-:-:S07]  /*1ca0*/  ISETP.GE.AND P0, PT, R10, RZ, PT ;  /* 0x000000ff0a00720c */ /* 0x000fce0003f06270 */
[----:B------:R-:W-:Y:S02]  /*1cb0*/  @P2 VIADD R24, R24, 0x1 ;  /* 0x0000000118182836 */ /* 0x000fe40000000000 */
[----:B-----5:R-:W-:-:S03]  /*1cc0*/  IMAD R19, R19, R140, RZ ;  /* 0x0000008c13137224 */ /* 0x020fc600078e02ff */
[----:B------:R-:W-:Y:S01]  /*1cd0*/  MOV R10, R24 ;  /* 0x00000018000a7202 */ /* 0x000fe20000000f00 */
[----:B------:R-:W-:Y:S02]  /*1ce0*/  IMAD.SHL.U32 R154, R133, 0x8, RZ ;  /* 0x00000008859a7824 */ /* 0x000fe400078e00ff */
[C---:B------:R-:W-:Y:S02]  /*1cf0*/  IMAD R19, R17.reuse, R141, R19 ;  /* 0x0000008d11137224 */ /* 0x040fe400078e0213 */
[----:B------:R-:W-:Y:S01]  /*1d00*/  @!P0 IMAD.MOV R10, RZ, RZ, -R10 ;  /* 0x000000ffff0a8224 */ /* 0x000fe200078e0a0a */
[----:B------:R-:W-:Y:S01]  /*1d10*/  @!P1 LOP3.LUT R10, RZ, R16, RZ, 0x33, !PT ;  /* 0x00000010ff0a9212 */ /* 0x000fe200078e33ff */
[----:B------:R-:W-:Y:S01]  /*1d20*/  IMAD.WIDE.U32 R22, R17, R140, RZ ;  /* 0x0000008c11167225 */ /* 0x000fe200078e00ff */
[----:B------:R-:W-:Y:S02]  /*1d30*/  LOP3.LUT R90, R154, 0x18, RZ, 0xc0, !PT ;  /* 0x000000189a5a7812 */ /* 0x000fe400078ec0ff */
[----:B------:R-:W-:Y:S01]  /*1d40*/  SHF.R.S32.HI R17, RZ, 0x1f, R10 ;  /* 0x0000001fff117819 */ /* 0x000fe2000001140a */
[----:B------:R-:W-:Y:S01]  /*1d50*/  IMAD R16, R31, R10, RZ ;  /* 0x0000000a1f107224 */ /* 0x000fe200078e02ff */
[----:B------:R-:W-:-:S02]  /*1d60*/  IADD3 R19, PT, PT, R23, R19, RZ ;  /* 0x0000001317137210 */ /* 0x000fc40007ffe0ff */
[----:B------:R-:W-:Y:S01]  /*1d70*/  IADD3 R11, P1, P0, R22, R11, R90 ;  /* 0x0000000b160b7210 */ /* 0x000fe2000783e05a */
[----:B------:R-:W-:-:S04]  /*1d80*/  IMAD.WIDE.U32 R22, R30, R10, RZ ;  /* 0x0000000a1e167225 */ /* 0x000fc800078e00ff */
[----:B------:R-:W-:Y:S01]  /*1d90*/  IMAD R16, R17, R30, R16 ;  /* 0x0000001e11107224 */ /* 0x000fe200078e0210 */
[----:B------:R-:W-:Y:S01]  /*1da0*/  IADD3.X R9, PT, PT, R19, R9, RZ, P1, P0 ;  /* 0x0000000913097210 */ /* 0x000fe20000fe04ff */
[----:B------:R-:W-:Y:S01]  /*1db0*/  IMAD.IADD R139, R18, 0x1, -R139 ;  /* 0x00000001128b7824 */ /* 0x000fe200078e0a8b */
[----:B------:R-:W-:Y:S01]  /*1dc0*/  IADD3 R18, P0, PT, R11, R22, RZ ;  /* 0x000000160b127210 */ /* 0x000fe20007f1e0ff */
[----:B------:R-:W-:Y:S01]  /*1dd0*/  IMAD.IADD R16, R23, 0x1, R16 ;  /* 0x0000000117107824 */ /* 0x000fe200078e0210 */
[----:B------:R-:W1:Y:S01]  /*1de0*/  S2UR UR6, SR_CgaCtaId ;  /* 0x00000000000679c3 */ /* 0x000e620000008800 */
[----:B------:R-:W-:Y:S02]  /*1df0*/  LOP3.LUT R153, R154, 0xc0, RZ, 0xc0, !PT ;  /* 0x000000c09a997812 */ /* 0x000fe400078ec0ff */
[----:B------:R-:W-:Y:S02]  /*1e00*/  IMAD.X R19, R9, 0x1, R16, P0 ;  /* 0x0000000109137824 */ /* 0x000fe400000e0610 */
[----:B------:R-:W-:-:S02]  /*1e10*/  LOP3.LUT R153, R153, 0x18, R133, 0xf8, !PT ;  /* 0x0000001899997812 */ /* 0x000fc400078ef885 */
[----:B------:R-:W-:Y:S02]  /*1e20*/  IADD3 R22, P0, PT, R90, R7, RZ ;  /* 0x000000075a167210 */ /* 0x000fe40007f1e0ff */
[----:B------:R-:W-:Y:S02]  /*1e30*/  LOP3.LUT R10, R154, 0x1f20, RZ, 0xc0, !PT ;  /* 0x00001f209a0a7812 */ /* 0x000fe400078ec0ff */
[----:B------:R-:W-:Y:S02]  /*1e40*/  LOP3.LUT R89, R153, R90, RZ, 0x3c, !PT ;  /* 0x0000005a99597212 */ /* 0x000fe400078e3cff */
[----:B------:R-:W-:Y:S02]  /*1e50*/  IADD3.X R23, PT, PT, RZ, R6, RZ, P0, !PT ;  /* 0x00000006ff177210 */ /* 0x000fe400007fe4ff */
[----:B------:R-:W-:Y:S02]  /*1e60*/  LOP3.LUT R89, R10, R89, RZ, 0xfc, !PT ;  /* 0x000000590a597212 */ /* 0x000fe400078efcff */
[----:B------:R-:W-:Y:S01]  /*1e70*/  SHF.R.U32.HI R10, RZ, 0x2, R133 ;  /* 0x00000002ff0a7819 */ /* 0x000fe20000011685 */
[----:B------:R-:W-:Y:S01]  /*1e80*/  UMOV UR7, 0x400 ;  /* 0x0000040000077882 */ /* 0x000fe20000000000 */
[----:B------:R-:W-:-:S03]  /*1e90*/  SHF.R.S32.HI R7, RZ, 0x1f, R155 ;  /* 0x0000001fff077819 */ /* 0x000fc6000001149b */
[C---:B------:R-:W-:Y:S01]  /*1ea0*/  IMAD.WIDE.U32 R18, R10.reuse, R140, R18 ;  /* 0x0000008c0a127225 */ /* 0x040fe200078e0012 */
[----:B-1----:R-:W-:Y:S01]  /*1eb0*/  ULEA UR6, UR6, UR7, 0x18 ;  /* 0x0000000706067291 */ /* 0x002fe2000f8ec0ff */
[----:B------:R-:W-:Y:S02]  /*1ec0*/  LOP3.LUT R159, R159, R158, RZ, 0x3c, !PT ;  /* 0x0000009e9f9f7212 */ /* 0x000fe400078e3cff */
[----:B------:R-:W-:Y:S02]  /*1ed0*/  IMAD R145, R143, R10, RZ ;  /* 0x0000000a8f917224 */ /* 0x000fe400078e02ff */
[----:B------:R-:W-:Y:S01]  /*1ee0*/  IMAD.WIDE.U32 R22, R10, R142, R22 ;  /* 0x0000008e0a167225 */ /* 0x000fe200078e0016 */
[----:B------:R-:W-:Y:S01]  /*1ef0*/  LOP3.LUT R158, R159, R158, RZ, 0x3c, !PT ;  /* 0x0000009e9f9e7212 */ /* 0x000fe200078e3cff */
[----:B------:R-:W-:Y:S02]  /*1f00*/  BSSY.RECONVERGENT B0, `(.L_x_7340) ;  /* 0x000003e000007945 */ /* 0x000fe40003800200 */
[----:B------:R-:W-:-:S02]  /*1f10*/  IMAD.IADD R145, R23, 0x1, R145 ;  /* 0x0000000117917824 */ /* 0x000fc400078e0291 */
[----:B------:R-:W-:Y:S01]  /*1f20*/  IMAD.U32 R136, RZ, RZ, UR6 ;  /* 0x00000006ff887e24 */ /* 0x000fe2000f8e00ff */
[C---:B------:R-:W-:Y:S02]  /*1f30*/  SHF.L.U64.HI R143, R142.reuse, 0x5, R143 ;  /* 0x000000058e8f7819 */ /* 0x040fe4000001028f */
[----:B------:R-:W-:Y:S02]  /*1f40*/  SHF.L.U32 R142, R142, 0x5, RZ ;  /* 0x000000058e8e7819 */ /* 0x000fe400000006ff */
[C---:B------:R-:W-:Y:S02]  /*1f50*/  LOP3.LUT R88, R90.reuse, 0x20, RZ, 0xfc, !PT ;  /* 0x000000205a587812 */ /* 0x040fe400078efcff */
[----:B------:R-:W-:Y:S02]  /*1f60*/  LOP3.LUT R86, R90, 0x40, RZ, 0xfc, !PT ;  /* 0x000000405a567812 */ /* 0x000fe400078efcff */
[----:B------:R-:W-:Y:S02]  /*1f70*/  LEA R89, R89, R136, 0x1 ;  /* 0x0000008859597211 */ /* 0x000fe400078e08ff */
[----:B------:R-:W-:Y:S01]  /*1f80*/  LOP3.LUT R159, R159, R158, RZ, 0x3c, !PT ;  /* 0x0000009e9f9f7212 */ /* 0x000fe200078e3cff */
[----:B--2---:R-:W-:-:S04]  /*1f90*/  @P3 IMAD.WIDE.U32 R16, R14, R8, RZ ;  /* 0x000000080e103225 */ /* 0x004fc800078e00ff */
[----:B------:R-:W-:Y:S02]  /*1fa0*/  @P3 IMAD R9, R15, R8, RZ ;  /* 0x000000080f093224 */ /* 0x000fe400078e02ff */
[-C--:B---3--:R-:W-:Y:S02]  /*1fb0*/  @!P3 IMAD R11, R29, R156.reuse, RZ ;  /* 0x0000009c1d0bb224 */ /* 0x088fe400078e02ff */
[----:B------:R-:W-:-:S05]  /*1fc0*/  @!P3 IMAD.WIDE.U32 R28, R28, R156, RZ ;  /* 0x0000009c1c1cb225 */ /* 0x000fca00078e00ff */
[----:B------:R-:W-:Y:S01]  /*1fd0*/  @!P3 IADD3 R8, PT, PT, R29, R11, RZ ;  /* 0x0000000b1d08b210 */ /* 0x000fe20007ffe0ff */
[----:B------:R-:W-:Y:S02]  /*1fe0*/  @!P3 IMAD.MOV.U32 R11, RZ, RZ, R28 ;  /* 0x000000ffff0bb224 */ /* 0x000fe400078e001c */
[----:B------:R-:W-:Y:S02]  /*1ff0*/  @P3 IMAD.MOV.U32 R11, RZ, RZ, R16 ;  /* 0x000000ffff0b3224 */ /* 0x000fe400078e0010 */
[----:B------:R-:W-:-:S03]  /*2000*/  @P3 IMAD.IADD R8, R17, 0x1, R9 ;  /* 0x0000000111083824 */ /* 0x000fc600078e0209 */
[----:B------:R-:W-:-:S05]  /*2010*/  IADD3 R16, P0, PT, R90, R11, RZ ;  /* 0x0000000b5a107210 */ /* 0x000fca0007f1e0ff */
[----:B------:R-:W-:Y:S01]  /*2020*/  IMAD.X R17, RZ, RZ, R8, P0 ;  /* 0x000000ffff117224 */ /* 0x000fe200000e0608 */
[----:B------:R-:W-:Y:S01]  /*2030*/  ISETP.GE.AND P0, PT, R10, R139, PT ;  /* 0x0000008b0a00720c */ /* 0x000fe20003f06270 */
[----:B------:R-:W-:Y:S02]  /*2040*/  IMAD R9, R141, R10, RZ ;  /* 0x0000000a8d097224 */ /* 0x000fe400078e02ff */
[----:B------:R-:W-:Y:S01]  /*2050*/  IMAD R6, R13, R155, RZ ;  /* 0x0000009b0d067224 */ /* 0x000fe200078e02ff */
[----:B----4-:R-:W-:Y:S01]  /*2060*/  LEA R160, P1, R18, R26, 0x1 ;  /* 0x0000001a12a07211 */ /* 0x010fe200078208ff */
[----:B------:R-:W-:Y:S01]  /*2070*/  IMAD.MOV.U32 R11, RZ, RZ, RZ ;  /* 0x000000ffff0b7224 */ /* 0x000fe200078e00ff */
[----:B------:R-:W-:Y:S01]  /*2080*/  IADD3 R9, PT, PT, R19, R9, RZ ;  /* 0x0000000913097210 */ /* 0x000fe20007ffe0ff */
[----:B------:R-:W-:Y:S01]  /*2090*/  IMAD R6, R12, R7, R6 ;  /* 0x000000070c067224 */ /* 0x000fe200078e0206 */
[----:B------:R-:W-:Y:S01]  /*20a0*/  LEA R146, P2, R22, R20, 0x1 ;  /* 0x0000001416927211 */ /* 0x000fe200078408ff */
[----:B------:R-:W-:Y:S01]  /*20b0*/  IMAD.WIDE.U32 R12, R155, R12, R16 ;  /* 0x0000000c9b0c7225 */ /* 0x000fe200078e0010 */
[----:B------:R-:W-:-:S02]  /*20c0*/  LEA.HI.X R161, R18, R27, R9, 0x1, P1 ;  /* 0x0000001b12a17211 */ /* 0x000fc400008f0c09 */
[C---:B------:R-:W-:Y:S01]  /*20d0*/  SHF.L.U64.HI R141, R140.reuse, 0x5, R141 ;  /* 0x000000058c8d7819 */ /* 0x040fe2000001028d */
[----:B------:R-:W-:Y:S01]  /*20e0*/  IMAD.SHL.U32 R140, R140, 0x20, RZ ;  /* 0x000000208c8c7824 */ /* 0x000fe200078e00ff */
[----:B------:R-:W-:Y:S01]  /*20f0*/  LEA.HI.X R145, R22, R21, R145, 0x1, P2 ;  /* 0x0000001516917211 */ /* 0x000fe200010f0c91 */
[----:B------:R-:W-:-:S04]  /*2100*/  IMAD.WIDE.U32 R18, R149, 0x40, R10 ;  /* 0x0000004095127825 */ /* 0x000fc800078e000a */
[----:B------:R-:W-:Y:S01]  /*2110*/  IMAD.IADD R17, R13, 0x1, R6 ;  /* 0x000000010d117824 */ /* 0x000fe200078e0206 */
[----:B------:R-:W-:Y:S06]  /*2120*/  @P0 BRA `(.L_x_7341) ;  /* 0x00000000006c0947 */ /* 0x000fec0003800000 */
[----:B------:R-:W-:Y:S01]  /*2130*/  IMAD R6, R19, R14, RZ ;  /* 0x0000000e13067224 */ /* 0x000fe200078e02ff */
        /* <DEDUP_REMOVED lines=25> */
.L_x_7342:
[----:B------:R3:W-:Y:S02]  /*22d0*/  STS.128 [R89+0x2000], RZ ;  /* 0x002000ff59007388 */ /* 0x0007e40000000c00 */
.L_x_7341:
[----:B------:R-:W-:Y:S05]  /*22e0*/  BSYNC.RECONVERGENT B0 ;  /* 0x0000000000007941 */ /* 0x000fea0003800200 */
.L_x_7340:
[----:B------:R-:W-:Y:S01]  /*22f0*/  IADD3 R8, PT, PT, R10, 0x20, RZ ;  /* 0x000000200a087810 */ /* 0x000fe20007ffe0ff */
        /* <DEDUP_REMOVED lines=31> */
.L_x_7345:
[----:B------:R1:W-:Y:S02]  /*24f0*/  STS.128 [R89+0x2800], RZ ;  /* 0x002800ff59007388 */ /* 0x0003e40000000c00 */
.L_x_7344:
[----:B------:R-:W-:Y:S05]  /*2500*/  BSYNC.RECONVERGENT B0 ;  /* 0x0000000000007941 */ /* 0x000fea0003800200 */
.L_x_7343:
[----:B-1--4-:R-:W-:Y:S01]  /*2510*/  IMAD R4, R0, -0x40, R91 ;  /* 0xffffffc000047824 */ /* 0x012fe200078e025b */
[----:B------:R-:W-:Y:S04]  /*2520*/  BSSY.RECONVERGENT B0, `(.L_x_7346) ;  /* 0x000001e000007945 */ /* 0x000fe80003800200 */
[----:B------:R-:W-:-:S04]  /*2530*/  IADD3 R4, PT, PT, R4, 0x40, RZ ;  /* 0x0000004004047810 */ /* 0x000fc80007ffe0ff */
[----:B------:R-:W-:-:S13]  /*2540*/  ISETP.GE.AND P3, PT, R10, R4, PT ;  /* 0x000000040a00720c */ /* 0x000fda0003f66270 */
[----:B------:R-:W-:Y:S05]  /*2550*/  @P3 BRA `(.L_x_7347) ;  /* 0x0000000000683947 */ /* 0x000fea0003800000 */
[-C--:B------:R-:W-:Y:S02]  /*2560*/  ISETP.GE.AND P1, PT, R90, R152.reuse, PT ;  /* 0x000000985a00720c */ /* 0x080fe40003f26270 */
[----:B------:R-:W-:-:S11]  /*2570*/  ISETP.GE.AND P0, PT, R88, R152, PT ;  /* 0x000000985800720c */ /* 0x000fd60003f06270 */
[----:B------:R-:W-:Y:S02]  /*2580*/  @!P1 IMAD.MOV.U32 R10, RZ, RZ, R146 ;  /* 0x000000ffff0a9224 */ /* 0x000fe400078e0092 */
[--C-:B------:R-:W-:Y:S01]  /*2590*/  @!P1 IMAD.MOV.U32 R11, RZ, RZ, R145.reuse ;  /* 0x000000ffff0b9224 */ /* 0x100fe200078e0091 */
[----:B------:R-:W-:Y:S01]  /*25a0*/  @!P0 MOV R6, R146 ;  /* 0x0000009200068202 */ /* 0x000fe20000000f00 */
        /* <DEDUP_REMOVED lines=20> */
.L_x_7348:
[----:B------:R4:W-:Y:S02]  /*26f0*/  STS.128 [R89+0x5000], RZ ;  /* 0x005000ff59007388 */ /* 0x0009e40000000c00 */
.L_x_7347:
[----:B------:R-:W-:Y:S05]  /*2700*/  BSYNC.RECONVERGENT B0 ;  /* 0x0000000000007941 */ /* 0x000fea0003800200 */
.L_x_7346:
[----:B------:R-:W-:Y:S01]  /*2710*/  ISETP.GE.AND P0, PT, R8, R4, PT ;  /* 0x000000040800720c */ /* 0x000fe20003f06270 */
[----:B------:R-:W-:-:S12]  /*2720*/  BSSY.RECONVERGENT B0, `(.L_x_7349) ;  /* 0x0000018000007945 */ /* 0x000fd80003800200 */
        /* <DEDUP_REMOVED lines=22> */
.L_x_7351:
[----:B------:R1:W-:Y:S02]  /*2890*/  STS.128 [R89+0x5800], RZ ;  /* 0x005800ff59007388 */ /* 0x0003e40000000c00 */
.L_x_7350:
[----:B------:R-:W-:Y:S05]  /*28a0*/  BSYNC.RECONVERGENT B0 ;  /* 0x0000000000007941 */ /* 0x000fea0003800200 */
.L_x_7349:
        /* <DEDUP_REMOVED lines=25> */
.L_x_7354:
[----:B------:R1:W-:Y:S01]  /*2a40*/  STS.128 [R89+0x8000], RZ ;  /* 0x008000ff59007388 */ /* 0x0003e20000000c00 */
[----:B------:R-:W-:Y:S05]  /*2a50*/  BRA `(.L_x_7355) ;  /* 0x00000000000c7947 */ /* 0x000fea0003800000 */
.L_x_7353:
[----:B------:R1:W-:Y:S04]  /*2a60*/  STS.128 [R89+0x6000], RZ ;  /* 0x006000ff59007388 */ /* 0x0003e80000000c00 */
[----:B------:R1:W-:Y:S04]  /*2a70*/  STS.128 [R89+0x7000], RZ ;  /* 0x007000ff59007388 */ /* 0x0003e80000000c00 */
[----:B------:R1:W-:Y:S02]  /*2a80*/  STS.128 [R89+0x8000], RZ ;  /* 0x008000ff59007388 */ /* 0x0003e40000000c00 */
.L_x_7355:
[----:B------:R-:W-:Y:S05]  /*2a90*/  BSYNC.RECONVERGENT B0 ;  /* 0x0000000000007941 */ /* 0x000fea0003800200 */
.L_x_7352:
        /* <DEDUP_REMOVED lines=27> */
.L_x_7358:
[----:B------:R1:W-:Y:S02]  /*2c50*/  STS.128 [R89+0x8800], RZ ;  /* 0x008800ff59007388 */ /* 0x0003e40000000c00 */
.L_x_7357:
[----:B------:R-:W-:Y:S05]  /*2c60*/  BSYNC.RECONVERGENT B0 ;  /* 0x0000000000007941 */ /* 0x000fea0003800200 */
.L_x_7356:
[C---:B-1----:R-:W-:Y:S01]  /*2c70*/  IMAD.SHL.U32 R5, R133.reuse, 0x10, RZ ;  /* 0x0000001085057824 */ /* 0x042fe200078e00ff */
[----:B------:R-:W-:Y:S01]  /*2c80*/  SHF.R.U32.HI R134, RZ, 0x1, R133 ;  /* 0x00000001ff867819 */ /* 0x000fe20000011685 */
[C---:B------:R-:W-:Y:S01]  /*2c90*/  IMAD.SHL.U32 R87, R133.reuse, 0x20, RZ ;  /* 0x0000002085577824 */ /* 0x040fe200078e00ff */
[C---:B------:R-:W-:Y:S01]  /*2ca0*/  LOP3.LUT P0, RZ, R133.reuse, 0x4, RZ, 0xc0, !PT ;  /* 0x0000000485ff7812 */ /* 0x040fe2000780c0ff */
[----:B------:R-:W-:Y:S01]  /*2cb0*/  IMAD.SHL.U32 R132, R133, 0x4, RZ ;  /* 0x0000000485847824 */ /* 0x000fe200078e00ff */
[C---:B------:R-:W-:Y:S01]  /*2cc0*/  LOP3.LUT R135, R5.reuse, 0x3e00, RZ, 0xc0, !PT ;  /* 0x00003e0005877812 */ /* 0x040fe200078ec0ff */
[----:B------:R-:W-:Y:S01]  /*2cd0*/  IMAD.MOV.U32 R84, RZ, RZ, 0x20 ;  /* 0x00000020ff547424 */ /* 0x000fe200078e00ff */
[----:B------:R-:W-:Y:S01]  /*2ce0*/  LOP3.LUT R85, R134, 0x8, RZ, 0xc0, !PT ;  /* 0x0000000886557812 */ /* 0x000fe200078ec0ff */
[----:B------:R-:W-:Y:S01]  /*2cf0*/  VIADD R151, R0, 0xffffffff ;  /* 0xffffffff00977836 */ /* 0x000fe20000000000 */
[----:B------:R-:W-:Y:S01]  /*2d00*/  LOP3.LUT R5, R5, 0x100, RZ, 0xc0, !PT ;  /* 0x0000010005057812 */ /* 0x000fe200078ec0ff */
[----:B------:R-:W0:Y:S01]  /*2d10*/  LDGDEPBAR ;  /* 0x00000000000079af */ /* 0x000e220000000000 */
[----:B------:R-:W-:Y:S01]  /*2d20*/  LOP3.LUT R4, R87, 0xc0, RZ, 0xc0, !PT ;  /* 0x000000c057047812 */ /* 0x000fe200078ec0ff */
[----:B------:R-:W-:Y:S01]  /*2d30*/  BSSY.RECONVERGENT B1, `(.L_x_7359) ;  /* 0x0000119000017945 */ /* 0x000fe20003800200 */
[----:B------:R-:W-:-:S02]  /*2d40*/  LOP3.LUT R6, R132, 0x18, RZ, 0xc0, !PT ;  /* 0x0000001884067812 */ /* 0x000fc400078ec0ff */
[--C-:B------:R-:W-:Y:S02]  /*2d50*/  LOP3.LUT R85, R85, 0xc0, R87.reuse, 0xf8, !PT ;  /* 0x000000c055557812 */ /* 0x100fe400078ef857 */
[--C-:B------:R-:W-:Y:S02]  /*2d60*/  LOP3.LUT R7, R135, 0x20, R87.reuse, 0xf8, !PT ;  /* 0x0000002087077812 */ /* 0x100fe400078ef857 */
[----:B------:R-:W-:Y:S02]  /*2d70*/  LOP3.LUT R5, R5, 0x20, R87, 0xf8, !PT ;  /* 0x0000002005057812 */ /* 0x000fe400078ef857 */
[----:B------:R-:W-:Y:S02]  /*2d80*/  LOP3.LUT R4, R4, 0x8, R133, 0xf8, !PT ;  /* 0x0000000804047812 */ /* 0x000fe400078ef885 */
[----:B------:R-:W-:Y:S02]  /*2d90*/  LOP3.LUT R85, R85, R6, RZ, 0x3c, !PT ;  /* 0x0000000655557212 */ /* 0x000fe400078e3cff */
[----:B------:R-:W-:-:S02]  /*2da0*/  LOP3.LUT R7, R7, 0x100, R87, 0xf8, !PT ;  /* 0x0000010007077812 */ /* 0x000fc400078ef857 */
[----:B------:R-:W-:Y:S02]  /*2db0*/  LOP3.LUT R4, R5, R4, R6, 0xf6, !PT ;  /* 0x0000000405047212 */ /* 0x000fe400078ef606 */
[----:B------:R-:W-:Y:S02]  /*2dc0*/  LOP3.LUT R7, R7, R85, RZ, 0xfc, !PT ;  /* 0x0000005507077212 */ /* 0x000fe400078efcff */
[----:B------:R-:W-:Y:S01]  /*2dd0*/  SEL R84, R84, 0xffffffe0, !P0 ;  /* 0xffffffe054547807 */ /* 0x000fe20004000000 */
[--C-:B------:R-:W-:Y:S02]  /*2de0*/  IMAD R94, R4, 0x2, R136.reuse ;  /* 0x00000002045e7824 */ /* 0x100fe400078e0288 */
[----:B------:R-:W-:Y:S02]  /*2df0*/  IMAD R95, R7, 0x2, R136 ;  /* 0x00000002075f7824 */ /* 0x000fe400078e0288 */
[--C-:B------:R-:W-:Y:S01]  /*2e00*/  IMAD.IADD R92, R94, 0x1, R84.reuse ;  /* 0x000000015e5c7824 */ /* 0x100fe200078e0254 */
[----:B------:R-:W-:Y:S01]  /*2e10*/  LDSM.16.M88.4 R12, [R94+0x3000] ;  /* 0x003000005e0c783b */ /* 0x000fe20000000200 */
[----:B------:R-:W-:-:S03]  /*2e20*/  IMAD.IADD R93, R95, 0x1, R84 ;  /* 0x000000015f5d7824 */ /* 0x000fc600078e0254 */
[----:B------:R-:W1:Y:S04]  /*2e30*/  LDSM.16.M88.4 R40, [R95] ;  /* 0x000000005f28783b */ /* 0x000e680000000200 */
[----:B------:R-:W5:Y:S04]  /*2e40*/  LDSM.16.M88.4 R56, [R94+0x3400] ;  /* 0x003400005e38783b */ /* 0x000f680000000200 */
[----:B------:R-:W3:Y:S04]  /*2e50*/  LDSM.16.M88.4 R48, [R94+0x3800] ;  /* 0x003800005e30783b */ /* 0x000ee80000000200 */
[----:B--2---:R-:W2:Y:S04]  /*2e60*/  LDSM.16.M88.4 R20, [R94+0x3c00] ;  /* 0x003c00005e14783b */ /* 0x004ea80000000200 */
[----:B------:R-:W-:Y:S04]  /*2e70*/  LDSM.16.M88.4 R68, [R92+0x3000] ;  /* 0x003000005c44783b */ /* 0x000fe80000000200 */
[----:B------:R-:W4:Y:S04]  /*2e80*/  LDSM.16.M88.4 R8, [R93] ;  /* 0x000000005d08783b */ /* 0x000f280000000200 */
[----:B------:R-:W4:Y:S04]  /*2e90*/  LDSM.16.M88.4 R64, [R92+0x3400] ;  /* 0x003400005c40783b */ /* 0x000f280000000200 */
[----:B------:R-:W4:Y:S04]  /*2ea0*/  LDSM.16.M88.4 R36, [R92+0x3800] ;  /* 0x003800005c24783b */ /* 0x000f280000000200 */
[----:B------:R-:W4:Y:S04]  /*2eb0*/  LDSM.16.M88.4 R32, [R92+0x3c00] ;  /* 0x003c00005c20783b */ /* 0x000f280000000200 */
[----:B------:R-:W-:Y:S01]  /*2ec0*/  LDSM.16.M88.4 R28, [R94+0x4000] ;  /* 0x004000005e1c783b */ /* 0x000fe20000000200 */
[C---:B-1----:R-:W-:Y:S03]  /*2ed0*/  HMMA.16816.F32.BF16 R16, R40.reuse, R12, RZ ;  /* 0x0000000c2810723c */ /* 0x042fe600000418ff */
[----:B------:R-:W1:Y:S04]  /*2ee0*/  LDSM.16.M88.4 R4, [R95+0x1000] ;  /* 0x001000005f04783b */ /* 0x000e680000000200 */
[----:B------:R-:W-:Y:S01]  /*2ef0*/  LDSM.16.M88.4 R24, [R94+0x4400] ;  /* 0x004400005e18783b */ /* 0x000fe20000000200 */
[C---:B-----5:R-:W-:Y:S03]  /*2f00*/  HMMA.16816.F32.BF16 R60, R40.reuse, R56, RZ ;  /* 0x00000038283c723c */ /* 0x060fe600000418ff */
[----:B------:R-:W-:Y:S04]  /*2f10*/  LDSM.16.M88.4 R80, [R92+0x4000] ;  /* 0x004000005c50783b */ /* 0x000fe80000000200 */
[----:B------:R-:W-:Y:S01]  /*2f20*/  LDSM.16.M88.4 R76, [R93+0x1000] ;  /* 0x001000005d4c783b */ /* 0x000fe20000000200 */
[C---:B---3--:R-:W-:Y:S03]  /*2f30*/  HMMA.16816.F32.BF16 R52, R40.reuse, R48, RZ ;  /* 0x000000302834723c */ /* 0x048fe600000418ff */
[----:B------:R-:W-:Y:S05]  /*2f40*/  LDSM.16.M88.4 R72, [R92+0x4400] ;  /* 0x004400005c48783b */ /* 0x000fea0000000200 */
[C---:B------:R-:W-:Y:S08]  /*2f50*/  HMMA.16816.F32.BF16 R12, R40.reuse, R14, RZ ;  /* 0x0000000e280c723c */ /* 0x040ff000000418ff */
[C---:B------:R-:W-:Y:S08]  /*2f60*/  HMMA.16816.F32.BF16 R56, R40.reuse, R58, RZ ;  /* 0x0000003a2838723c */ /* 0x040ff000000418ff */
[C---:B------:R-:W-:Y:S08]  /*2f70*/  HMMA.16816.F32.BF16 R48, R40.reuse, R50, RZ ;  /* 0x000000322830723c */ /* 0x040ff000000418ff */
[C---:B--2---:R-:W-:Y:S08]  /*2f80*/  HMMA.16816.F32.BF16 R44, R40.reuse, R20, RZ ;  /* 0x00000014282c723c */ /* 0x044ff000000418ff */
[----:B------:R-:W-:Y:S01]  /*2f90*/  HMMA.16816.F32.BF16 R40, R40, R22, RZ ;  /* 0x000000162828723c */ /* 0x000fe200000418ff */
        /* <DEDUP_REMOVED lines=23> */
[----:B------:R-:W2:Y:S07]  /*3110*/  LDSM.16.M88.4 R24, [R94+0x5800] ;  /* 0x005800005e18783b */ /* 0x000eae0000000200 */
[----:B------:R-:W-:Y:S01]  /*3120*/  HMMA.16816.F32.BF16 R40, R4, R10, R40 ;  /* 0x0000000a0428723c */ /* 0x000fe20000041828 */
[----:B------:R-:W-:Y:S04]  /*3130*/  LDSM.16.M88.4 R4, [R92+0x5000] ;  /* 0x005000005c04783b */ /* 0x000fe80000000200 */
[----:B------:R-:W3:Y:S03]  /*3140*/  LDSM.16.M88.4 R8, [R93+0x2000] ;  /* 0x002000005d08783b */ /* 0x000ee60000000200 */
[C---:B------:R-:W-:Y:S08]  /*3150*/  HMMA.16816.F32.BF16 R16, R76.reuse, R80, R16 ;  /* 0x000000504c10723c */ /* 0x040ff00000041810 */
[C---:B------:R-:W-:Y:S08]  /*3160*/  HMMA.16816.F32.BF16 R12, R76.reuse, R82, R12 ;  /* 0x000000524c0c723c */ /* 0x040ff0000004180c */
[C---:B------:R-:W-:Y:S08]  /*3170*/  HMMA.16816.F32.BF16 R44, R76.reuse, R64, R44 ;  /* 0x000000404c2c723c */ /* 0x040ff0000004182c */
[C---:B------:R-:W-:Y:S01]  /*3180*/  HMMA.16816.F32.BF16 R64, R76.reuse, R66, R40 ;  /* 0x000000424c40723c */ /* 0x040fe20000041828 */
[----:B------:R-:W5:Y:S07]  /*3190*/  LDSM.16.M88.4 R40, [R92+0x5400] ;  /* 0x005400005c28783b */ /* 0x000f6e0000000200 */
[----:B------:R-:W-:Y:S08]  /*31a0*/  HMMA.16816.F32.BF16 R48, R76, R70, R48 ;  /* 0x000000464c30723c */ /* 0x000ff00000041830 */
[----:B----4-:R-:W-:Y:S01]  /*31b0*/  HMMA.16816.F32.BF16 R16, R36, R32, R16 ;  /* 0x000000202410723c */ /* 0x010fe20000041810 */
[----:B------:R-:W-:-:S07]  /*31c0*/  IMAD.SHL.U32 R32, R151, 0x40, RZ ;  /* 0x0000004097207824 */ /* 0x000fce00078e00ff */
[----:B------:R-:W-:Y:S08]  /*31d0*/  HMMA.16816.F32.BF16 R60, R76, R72, R60 ;  /* 0x000000484c3c723c */ /* 0x000ff0000004183c */
[C---:B------:R-:W-:Y:S08]  /*31e0*/  HMMA.16816.F32.BF16 R12, R36.reuse, R34, R12 ;  /* 0x00000022240c723c */ /* 0x040ff0000004180c */
[C---:B-1----:R-:W-:Y:S08]  /*31f0*/  HMMA.16816.F32.BF16 R44, R36.reuse, R20, R44 ;  /* 0x00000014242c723c */ /* 0x042ff0000004182c */
[C---:B------:R-:W-:Y:S01]  /*3200*/  HMMA.16816.F32.BF16 R64, R36.reuse, R22, R64 ;  /* 0x000000162440723c */ /* 0x040fe20000041840 */
[----:B------:R-:W1:Y:S07]  /*3210*/  LDSM.16.M88.4 R20, [R92+0x5800] ;  /* 0x005800005c14783b */ /* 0x000e6e0000000200 */
[----:B--2---:R-:W-:Y:S01]  /*3220*/  HMMA.16816.F32.BF16 R48, R36, R26, R48 ;  /* 0x0000001a2430723c */ /* 0x004fe20000041830 */
[----:B------:R-:W-:-:S05]  /*3230*/  IMAD.SHL.U32 R27, R133, 0x2, RZ ;  /* 0x00000002851b7824 */ /* 0x000fca00078e00ff */
[----:B------:R-:W-:Y:S02]  /*3240*/  LOP3.LUT R27, R32, 0x6, R27, 0xf8, !PT ;  /* 0x00000006201b7812 */ /* 0x000fe400078ef81b */
[----:B------:R-:W-:Y:S02]  /*3250*/  HMMA.16816.F32.BF16 R52, R76, R68, R52 ;  /* 0x000000444c34723c */ /* 0x000fe40000041834 */
[C---:B------:R-:W-:Y:S02]  /*3260*/  LOP3.LUT R26, R27.reuse, 0x10, RZ, 0xfc, !PT ;  /* 0x000000101b1a7812 */ /* 0x040fe400078efcff */
[CC--:B------:R-:W-:Y:S02]  /*3270*/  ISETP.GE.AND P1, PT, R27.reuse, R91.reuse, PT ;  /* 0x0000005b1b00720c */ /* 0x0c0fe40003f26270 */
[----:B------:R-:W-:Y:S02]  /*3280*/  ISETP.GE.AND P4, PT, R26, R91, PT ;  /* 0x0000005b1a00720c */ /* 0x000fe40003f86270 */
[----:B---3--:R-:W-:Y:S01]  /*3290*/  HMMA.16816.F32.BF16 R16, R8, R4, R16 ;  /* 0x000000040810723c */ /* 0x008fe20000041810 */
[----:B------:R-:W-:-:S04]  /*32a0*/  LOP3.LUT R4, R27, 0x1, RZ, 0xfc, !PT ;  /* 0x000000011b047812 */ /* 0x000fc800078efcff */
[----:B------:R-:W-:-:S03]  /*32b0*/  ISETP.GE.AND P0, PT, R4, R91, PT ;  /* 0x0000005b0400720c */ /* 0x000fc60003f06270 */
[----:B------:R-:W-:Y:S08]  /*32c0*/  HMMA.16816.F32.BF16 R56, R76, R74, R56 ;  /* 0x0000004a4c38723c */ /* 0x000ff00000041838 */
[----:B------:R-:W-:Y:S01]  /*32d0*/  HMMA.16816.F32.BF16 R60, R36, R28, R60 ;  /* 0x0000001c243c723c */ /* 0x000fe2000004183c */
[----:B------:R-:W-:Y:S02]  /*32e0*/  LOP3.LUT R28, R27, 0x9, RZ, 0xfc, !PT ;  /* 0x000000091b1c7812 */ /* 0x000fe400078efcff */
[----:B------:R-:W-:-:S02]  /*32f0*/  FSEL R26, R17, -INF , !P0 ;  /* 0xff800000111a7808 */ /* 0x000fc40004000000 */
[----:B------:R-:W-:Y:S02]  /*3300*/  LOP3.LUT R17, R27, 0x21, RZ, 0xfc, !PT ;  /* 0x000000211b117812 */ /* 0x000fe400078efcff */
[----:B------:R-:W-:Y:S01]  /*3310*/  ISETP.GE.AND P5, PT, R28, R91, PT ;  /* 0x0000005b1c00720c */ /* 0x000fe20003fa6270 */
[----:B------:R-:W-:Y:S01]  /*3320*/  HMMA.16816.F32.BF16 R12, R8, R6, R12 ;  /* 0x00000006080c723c */ /* 0x000fe2000004180c */
[----:B------:R-:W2:Y:S01]  /*3330*/  LDSM.16.M88.4 R4, [R92+0x5c00] ;  /* 0x005c00005c04783b */ /* 0x000ea20000000200 */
[----:B------:R-:W-:Y:S01]  /*3340*/  FSEL R18, R18, -INF , !P1 ;  /* 0xff80000012127808 */ /* 0x000fe20004800000 */
[----:B------:R-:W-:-:S04]  /*3350*/  DEPBAR.LE SB0, 0x0 ;  /* 0x000080000000791a */ /* 0x000fc80000000000 */
[----:B------:R-:W-:Y:S01]  /*3360*/  FSEL R16, R16, -INF , !P1 ;  /* 0xff80000010107808 */ /* 0x000fe20004800000 */
[C---:B------:R-:W-:Y:S01]  /*3370*/  HMMA.16816.F32.BF16 R52, R36.reuse, R24, R52 ;  /* 0x000000182434723c */ /* 0x040fe20000041834 */
[C---:B------:R-:W-:Y:S02]  /*3380*/  LOP3.LUT R24, R27.reuse, 0x8, RZ, 0xfc, !PT ;  /* 0x000000081b187812 */ /* 0x040fe400078efcff */
[C---:B------:R-:W-:Y:S02]  /*3390*/  LOP3.LUT R25, R27.reuse, 0x11, RZ, 0xfc, !PT ;  /* 0x000000111b197812 */ /* 0x040fe400078efcff */
[-C--:B------:R-:W-:Y:S02]  /*33a0*/  ISETP.GE.AND P6, PT, R24, R91.reuse, PT ;  /* 0x0000005b1800720c */ /* 0x080fe40003fc6270 */
[----:B------:R-:W-:Y:S01]  /*33b0*/  LOP3.LUT R24, R27, 0x18, RZ, 0xfc, !PT ;  /* 0x000000181b187812 */ /* 0x000fe200078efcff */
[----:B------:R-:W-:Y:S01]  /*33c0*/  HMMA.16816.F32.BF16 R56, R36, R30, R56 ;  /* 0x0000001e2438723c */ /* 0x000fe20000041838 */
[----:B------:R-:W-:-:S02]  /*33d0*/  ISETP.GE.AND P3, PT, R25, R91, PT ;  /* 0x0000005b1900720c */ /* 0x000fc40003f66270 */
[----:B------:R-:W-:Y:S02]  /*33e0*/  FSEL R14, R14, -INF , !P6 ;  /* 0xff8000000e0e7808 */ /* 0x000fe40007000000 */
[-C--:B------:R-:W-:Y:S02]  /*33f0*/  ISETP.GE.AND P2, PT, R24, R91.reuse, PT ;  /* 0x0000005b1800720c */ /* 0x080fe40003f46270 */
[C---:B------:R-:W-:Y:S01]  /*3400*/  LOP3.LUT R25, R27.reuse, 0x19, RZ, 0xfc, !PT ;  /* 0x000000191b197812 */ /* 0x040fe200078efcff */
[----:B-----5:R-:W-:Y:S01]  /*3410*/  HMMA.16816.F32.BF16 R60, R8, R40, R60 ;  /* 0x00000028083c723c */ /* 0x020fe2000004183c */
[----:B------:R-:W-:Y:S02]  /*3420*/  LOP3.LUT R24, R27, 0x20, RZ, 0xfc, !PT ;  /* 0x000000201b187812 */ /* 0x000fe400078efcff */
[----:B------:R-:W-:Y:S02]  /*3430*/  FSEL R19, R19, -INF , !P0 ;  /* 0xff80000013137808 */ /* 0x000fe40004000000 */
[----:B------:R-:W-:-:S02]  /*3440*/  ISETP.GE.AND P1, PT, R25, R91, PT ;  /* 0x0000005b1900720c */ /* 0x000fc40003f26270 */
[----:B------:R-:W-:Y:S01]  /*3450*/  ISETP.GE.AND P0, PT, R24, R91, PT ;  /* 0x0000005b1800720c */ /* 0x000fe20003f06270 */
[----:B-1----:R-:W-:Y:S01]  /*3460*/  HMMA.16816.F32.BF16 R48, R8, R22, R48 ;  /* 0x000000160830723c */ /* 0x002fe20000041830 */
[----:B------:R-:W-:-:S07]  /*3470*/  FSEL R15, R15, -INF , !P5 ;  /* 0xff8000000f0f7808 */ /* 0x000fce0006800000 */
[C---:B------:R-:W-:Y:S01]  /*3480*/  HMMA.16816.F32.BF16 R52, R8.reuse, R20, R52 ;  /* 0x000000140834723c */ /* 0x040fe20000041834 */
[----:B------:R-:W-:Y:S02]  /*3490*/  FSEL R20, R12, -INF , !P6 ;  /* 0xff8000000c147808 */ /* 0x000fe40007000000 */
[----:B------:R-:W-:Y:S02]  /*34a0*/  ISETP.GE.AND P6, PT, R17, R91, PT ;  /* 0x0000005b1100720c */ /* 0x000fe40003fc6270 */
[----:B------:R-:W-:Y:S02]  /*34b0*/  FSEL R17, R13, -INF , !P5 ;  /* 0xff8000000d117808 */ /* 0x000fe40006800000 */
[----:B------:R-:W-:Y:S01]  /*34c0*/  LOP3.LUT R13, R27, 0x29, RZ, 0xfc, !PT ;  /* 0x000000291b0d7812 */ /* 0x000fe200078efcff */
[----:B------:R-:W-:Y:S01]  /*34d0*/  HMMA.16816.F32.BF16 R56, R8, R42, R56 ;  /* 0x0000002a0838723c */ /* 0x000fe20000041838 */
[----:B------:R-:W-:Y:S02]  /*34e0*/  FSEL R62, R62, -INF , !P4 ;  /* 0xff8000003e3e7808 */ /* 0x000fe40006000000 */
[----:B------:R-:W-:-:S02]  /*34f0*/  FSEL R60, R60, -INF , !P4 ;  /* 0xff8000003c3c7808 */ /* 0x000fc40006000000 */
[----:B------:R-:W-:Y:S02]  /*3500*/  ISETP.GE.AND P4, PT, R13, R91, PT ;  /* 0x0000005b0d00720c */ /* 0x000fe40003f86270 */
[----:B------:R-:W-:Y:S01]  /*3510*/  LOP3.LUT R12, R27, 0x30, RZ, 0xfc, !PT ;  /* 0x000000301b0c7812 */ /* 0x000fe200078efcff */
[C---:B--2---:R-:W-:Y:S01]  /*3520*/  HMMA.16816.F32.BF16 R44, R8.reuse, R4, R44 ;  /* 0x00000004082c723c */ /* 0x044fe2000004182c */
[----:B------:R-:W-:Y:S02]  /*3530*/  FSEL R112, R51, -INF , !P4 ;  /* 0xff80000033707808 */ /* 0x000fe40006000000 */
[----:B------:R-:W-:Y:S02]  /*3540*/  FSEL R108, R49, -INF , !P4 ;  /* 0xff800000316c7808 */ /* 0x000fe40006000000 */
[----:B------:R-:W-:Y:S02]  /*3550*/  ISETP.GT.AND P4, PT, R151, R144, PT ;  /* 0x000000909700720c */ /* 0x000fe40003f84270 */
[C---:B------:R-:W-:Y:S01]  /*3560*/  LOP3.LUT R21, R27.reuse, 0x28, RZ, 0xfc, !PT ;  /* 0x000000281b157812 */ /* 0x040fe200078efcff */
[----:B------:R-:W-:Y:S01]  /*3570*/  HMMA.16816.F32.BF16 R64, R8, R6, R64 ;  /* 0x000000060840723c */ /* 0x000fe20000041840 */
[----:B------:R-:W-:-:S02]  /*3580*/  LOP3.LUT R5, R27, 0x31, RZ, 0xfc, !PT ;  /* 0x000000311b057812 */ /* 0x000fc400078efcff */
[C---:B------:R-:W-:Y:S02]  /*3590*/  LOP3.LUT R4, R27.reuse, 0x38, RZ, 0xfc, !PT ;  /* 0x000000381b047812 */ /* 0x040fe400078efcff */
        /* <DEDUP_REMOVED lines=9> */
[----:B------:R-:W-:Y:S02]  /*3630*/  FSEL R106, R52, -INF , !P0 ;  /* 0xff800000346a7808 */ /* 0x000fe40004000000 */
[----:B------:R-:W-:-:S02]  /*3640*/  ISETP.GE.AND P5, PT, R21, R91, PT ;  /* 0x0000005b1500720c */ /* 0x000fc40003fa6270 */
[-C--:B------:R-:W-:Y:S02]  /*3650*/  ISETP.GE.AND P2, PT, R5, R91.reuse, PT ;  /* 0x0000005b0500720c */ /* 0x080fe40003f46270 */
        /* <DEDUP_REMOVED lines=29> */
.L_x_7362:
        /* <DEDUP_REMOVED lines=35> */
[----:B------:R-:W-:Y:S02]  /*3a60*/  IMAD.MOV.U32 R7, RZ, RZ, R8 ;  /* 0x000000ffff077224 */ /* 0x000fe400078e0008 */
[----:B------:R-:W2:Y:S02]  /*3a70*/  LD.E.64 R8, desc[UR4][R2.64+0x38] ;  /* 0x0000380402087980 */ /* 0x000ea4000c101b00 */
[----:B------:R-:W-:Y:S01]  /*3a80*/  @!P2 IMAD.MOV R10, RZ, RZ, -R10 ;  /* 0x000000ffff0aa224 */ /* 0x000fe200078e0a0a */
[----:B------:R-:W-:-:S04]  /*3a90*/  @!P0 IADD3 R7, PT, PT, -R7, RZ, RZ ;  /* 0x000000ff07078210 */ /* 0x000fc80007ffe1ff */
[C---:B------:R-:W-:Y:S02]  /*3aa0*/  SEL R7, R4.reuse, R7, !P1 ;  /* 0x0000000704077207 */ /* 0x040fe40004800000 */
[----:B------:R-:W-:-:S03]  /*3ab0*/  SEL R4, R4, R10, !P1 ;  /* 0x0000000a04047207 */ /* 0x000fc60004800000 */
[----:B------:R-:W-:-:S04]  /*3ac0*/  IMAD.WIDE R28, R7, 0x4, R158 ;  /* 0x00000004071c7825 */ /* 0x000fc800078e029e */
[C---:B------:R-:W-:Y:S01]  /*3ad0*/  IMAD.WIDE R22, R4.reuse, 0x4, R158 ;  /* 0x0000000404167825 */ /* 0x040fe200078e029e */
        /* <DEDUP_REMOVED lines=19> */
.L_x_7363:
[----:B------:R-:W-:Y:S05]  /*3c10*/  BSYNC.RECONVERGENT B0 ;  /* 0x0000000000007941 */ /* 0x000fea0003800200 */
.L_x_7361:
[-C--:B------:R-:W-:Y:S02]  /*3c20*/  ISETP.GE.AND P3, PT, R90, R152.reuse, PT ;  /* 0x000000985a00720c */ /* 0x080fe40003f66270 */
[-C--:B------:R-:W-:Y:S02]  /*3c30*/  ISETP.GE.AND P2, PT, R88, R152.reuse, PT ;  /* 0x000000985800720c */ /* 0x080fe40003f46270 */
[----:B------:R-:W-:Y:S02]  /*3c40*/  ISETP.GE.AND P1, PT, R86, R152, PT ;  /* 0x000000985600720c */ /* 0x000fe40003f26270 */
[----:B------:R-:W-:-:S04]  /*3c50*/  LEA R4, P0, R142, R146, 0x1 ;  /* 0x000000928e047211 */ /* 0x000fc800078008ff */
[----:B------:R-:W-:-:S03]  /*3c60*/  LEA.HI.X R5, R142, R145, R143, 0x1, P0 ;  /* 0x000000918e057211 */ /* 0x000fc600000f0c8f */
[--C-:B------:R-:W-:Y:S02]  /*3c70*/  @!P3 IMAD.MOV.U32 R6, RZ, RZ, R146.reuse ;  /* 0x000000ffff06b224 */ /* 0x100fe400078e0092 */
[----:B------:R-:W-:Y:S01]  /*3c80*/  @!P3 IMAD.MOV.U32 R7, RZ, RZ, R145 ;  /* 0x000000ffff07b224 */ /* 0x000fe200078e0091 */
        /* <DEDUP_REMOVED lines=35> */
.L_x_7360:
[----:B------:R-:W-:Y:S05]  /*3ec0*/  BSYNC.RECONVERGENT B1 ;  /* 0x0000000000017941 */ /* 0x000fea0003800200 */
.L_x_7359:
        /* <DEDUP_REMOVED lines=32> */
[----:B------:R-:W-:Y:S04]  /*40d0*/  LDSM.16.MT88.4 R8, [R99+0x7400] ;  /* 0x007400006308783b */ /* 0x000fe80000004200 */
[----:B------:R-:W-:Y:S01]  /*40e0*/  LDSM.16.MT88.4 R28, [R109+0x8400] ;  /* 0x008400006d1c783b */ /* 0x000fe20000004200 */
[----:B-1----:R-:W-:-:S02]  /*40f0*/  FMNMX.FTZ R86, R6, R86, !PT ;  /* 0x0000005606567209 */ /* 0x002fc40007810000 */
[----:B--2---:R-:W-:Y:S02]  /*4100*/  FMNMX.FTZ R85, R5, R4, !PT ;  /* 0x0000000405557209 */ /* 0x004fe40007810000 */
        /* <DEDUP_REMOVED lines=47> */
[----:B------:R-:W2:Y:S01]  /*4400*/  MUFU.EX2 R87, R87 ;  /* 0x0000005700577308 */ /* 0x000ea20000000800 */
[----:B-1----:R-:W-:Y:S01]  /*4410*/  F2FP.BF16.F32.PACK_AB R69, R95, R96 ;  /* 0x000000605f45723e */ /* 0x002fe200000010ff */
[----:B------:R-:W-:Y:S02]  /*4420*/  FADD.FTZ R95, R96, R95 ;  /* 0x0000005f605f7221 */ /* 0x000fe40000010000 */
[----:B------:R-:W-:Y:S01]  /*4430*/  MUFU.EX2 R84, R84 ;  /* 0x0000005400547308 */ /* 0x000fe20000000800 */
[----:B------:R-:W-:Y:S01]  /*4440*/  FADD.FTZ R93, R93, R97 ;  /* 0x000000615d5d7221 */ /* 0x000fe20000010000 */
[----:B------:R-:W-:Y:S02]  /*4450*/  FADD.FTZ R95, R92, R95 ;  /* 0x0000005f5c5f7221 */ /* 0x000fe40000010000 */
[----:B------:R-:W-:Y:S01]  /*4460*/  MUFU.EX2 R34, R34 ;  /* 0x0000002200227308 */ /* 0x000fe20000000800 */
[C---:B-----5:R-:W-:Y:S01]  /*4470*/  F2FP.BF16.F32.PACK_AB R71, R91.reuse, R92 ;  /* 0x0000005c5b47723e */ /* 0x060fe200000010ff */
[----:B------:R-:W-:-:S02]  /*4480*/  FADD.FTZ R91, R91, R95 ;  /* 0x0000005f5b5b7221 */ /* 0x000fc40000010000 */
[----:B------:R-:W-:Y:S01]  /*4490*/  MUFU.EX2 R33, R33 ;  /* 0x0000002100217308 */ /* 0x000fe20000000800 */
[----:B--2---:R-:W-:-:S03]  /*44a0*/  FADD.FTZ R93, R87, R93 ;  /* 0x0000005d575d7221 */ /* 0x004fc60000010000 */
[----:B------:R-:W1:Y:S01]  /*44b0*/  MUFU.EX2 R89, R89 ;  /* 0x0000005900597308 */ /* 0x000e620000000800 */
[C---:B------:R-:W-:Y:S03]  /*44c0*/  HMMA.16816.F32.BF16 R52, R68.reuse, R56, RZ ;  /* 0x000000384434723c */ /* 0x040fe600000418ff */
[----:B------:R-:W2:Y:S04]  /*44d0*/  MUFU.EX2 R90, R90 ;  /* 0x0000005a005a7308 */ /* 0x000ea80000000800 */
[----:B------:R-:W5:Y:S01]  /*44e0*/  MUFU.EX2 R35, R35 ;  /* 0x0000002300237308 */ /* 0x000f620000000800 */
[----:B------:R-:W-:Y:S03]  /*44f0*/  HMMA.16816.F32.BF16 R80, R68, R76, RZ ;  /* 0x0000004c4450723c */ /* 0x000fe600000418ff */
[----:B------:R-:W4:Y:S01]  /*4500*/  MUFU.EX2 R88, R88 ;  /* 0x0000005800587308 */ /* 0x000f220000000800 */
        /* <DEDUP_REMOVED lines=20> */
[----:B-----5:R-:W-:Y:S01]  /*4650*/  FADD.FTZ R90, R35, R90 ;  /* 0x0000005a235a7221 */ /* 0x020fe20000010000 */
[C---:B----4-:R-:W-:Y:S01]  /*4660*/  F2FP.BF16.F32.PACK_AB R7, R88.reuse, R35 ;  /* 0x000000235807723e */ /* 0x050fe200000010ff */
        /* <DEDUP_REMOVED lines=10> */
[----:B------:R-:W4:Y:S01]  /*4710*/  LDSM.16.MT88.4 R12, [R109+0x7800] ;  /* 0x007800006d0c783b */ /* 0x000f220000004200 */
        /* <DEDUP_REMOVED lines=11> */
[----:B------:R5:W4:Y:S01]  /*47d0*/  MUFU.EX2 R116, R8 ;  /* 0x0000000800747308 */ /* 0x000b220000000800 */
[----:B--2---:R-:W-:Y:S06]  /*47e0*/  LDSM.16.MT88.4 R28, [R109+0x8800] ;  /* 0x008800006d1c783b */ /* 0x004fec0000004200 */
[----:B------:R-:W-:Y:S01]  /*47f0*/  HMMA.16816.F32.BF16 R36, R4, R16, R36 ;  /* 0x000000100424723c */ /* 0x000fe20000041824 */
[----:B-1----:R-:W-:-:S07]  /*4800*/  FADD.FTZ R88, R110, R88 ;  /* 0x000000586e587221 */ /* 0x002fce0000010000 */
[C---:B------:R-:W-:Y:S01]  /*4810*/  HMMA.16816.F32.BF16 R40, R4.reuse, R18, R40 ;  /* 0x000000120428723c */ /* 0x040fe20000041828 */
[----:B-----5:R-:W1:Y:S04]  /*4820*/  LDSM.16.MT88.4 R8, [R99+0x7800] ;  /* 0x007800006308783b */ /* 0x020e680000004200 */
[----:B------:R-:W2:Y:S03]  /*4830*/  LDSM.16.MT88.4 R16, [R99+0x6800] ;  /* 0x006800006310783b */ /* 0x000ea60000004200 */
[C---:B------:R-:W-:Y:S08]  /*4840*/  HMMA.16816.F32.BF16 R80, R4.reuse, R20, R80 ;  /* 0x000000140450723c */ /* 0x040ff00000041850 */
[C---:B------:R-:W-:Y:S01]  /*4850*/  HMMA.16816.F32.BF16 R76, R4.reuse, R22, R76 ;  /* 0x00000016044c723c */ /* 0x040fe2000004184c */
[----:B------:R-:W5:Y:S07]  /*4860*/  LDSM.16.MT88.4 R20, [R109+0x6800] ;  /* 0x006800006d14783b */ /* 0x000f6e0000004200 */
[C---:B---3--:R-:W-:Y:S08]  /*4870*/  HMMA.16816.F32.BF16 R72, R4.reuse, R24, R72 ;  /* 0x000000180448723c */ /* 0x048ff00000041848 */
[----:B------:R-:W-:Y:S01]  /*4880*/  HMMA.16816.F32.BF16 R68, R4, R26, R68 ;  /* 0x0000001a0444723c */ /* 0x000fe20000041844 */
[C---:B------:R-:W-:Y:S01]  /*4890*/  F2FP.BF16.F32.PACK_AB R4, R111.reuse, R106 ;  /* 0x0000006a6f04723e */ /* 0x040fe200000010ff */
[----:B------:R-:W-:Y:S01]  /*48a0*/  LDSM.16.MT88.4 R24, [R109+0x6c00] ;  /* 0x006c00006d18783b */ /* 0x000fe20000004200 */
[C---:B----4-:R-:W-:Y:S01]  /*48b0*/  F2FP.BF16.F32.PACK_AB R5, R116.reuse, R110 ;  /* 0x0000006e7405723e */ /* 0x050fe200000010ff */
        /* <DEDUP_REMOVED lines=19> */
[----:B----4-:R-:W1:Y:S03]  /*49f0*/  LDSM.16.MT88.4 R8, [R109+0x8c00] ;  /* 0x008c00006d08783b */ /* 0x010e660000004200 */
[----:B--2---:R-:W-:Y:S01]  /*4a00*/  FADD.FTZ R107, R113, R107 ;  /* 0x0000006b716b7221 */ /* 0x004fe20000010000 */
[----:B------:R-:W-:Y:S01]  /*4a10*/  MUFU.EX2 R29, R29 ;  /* 0x0000001d001d7308 */ /* 0x000fe20000000800 */
[----:B------:R-:W-:Y:S01]  /*4a20*/  HMMA.16816.F32.BF16 R36, R4, R16, R36 ;  /* 0x000000100424723c */ /* 0x000fe20000041824 */
[----:B------:R-:W-:-:S02]  /*4a30*/  FFMA.FTZ R16, R103, R102, -R105 ;  /* 0x0000006667107223 */ /* 0x000fc40000010869 */
[----:B------:R-:W2:Y:S04]  /*4a40*/  MUFU.EX2 R103, R104 ;  /* 0x0000006800677308 */ /* 0x000ea80000000800 */
[----:B------:R-:W4:Y:S01]  /*4a50*/  MUFU.EX2 R28, R16 ;  /* 0x00000010001c7308 */ /* 0x000f220000000800 */
[C---:B-----5:R-:W-:Y:S08]  /*4a60*/  HMMA.16816.F32.BF16 R80, R4.reuse, R20, R80 ;  /* 0x000000140450723c */ /* 0x060ff00000041850 */
[----:B------:R-:W-:Y:S01]  /*4a70*/  HMMA.16816.F32.BF16 R76, R4, R22, R76 ;  /* 0x00000016044c723c */ /* 0x000fe2000004184c */
[----:B------:R5:W1:Y:S01]  /*4a80*/  LDSM.16.MT88.4 R20, [R109+0x7c00] ;  /* 0x007c00006d14783b */ /* 0x000a620000004200 */
[----:B--2---:R-:W-:-:S04]  /*4a90*/  FADD.FTZ R118, R103, R118 ;  /* 0x0000007667767221 */ /* 0x004fc80000010000 */
[----:B----4-:R-:W-:Y:S02]  /*4aa0*/  FADD.FTZ R118, R28, R118 ;  /* 0x000000761c767221 */ /* 0x010fe40000010000 */
[----:B------:R-:W-:Y:S02]  /*4ab0*/  HMMA.16816.F32.BF16 R64, R4, R30, R64 ;  /* 0x0000001e0440723c */ /* 0x000fe40000041840 */
[----:B------:R-:W-:-:S06]  /*4ac0*/  FADD.FTZ R118, R29, R118 ;  /* 0x000000761d767221 */ /* 0x000fcc0000010000 */
[C---:B------:R-:W-:Y:S01]  /*4ad0*/  HMMA.16816.F32.BF16 R40, R4.reuse, R18, R40 ;  /* 0x000000120428723c */ /* 0x040fe20000041828 */
[----:B------:R-:W2:Y:S01]  /*4ae0*/  LDSM.16.MT88.4 R16, [R99+0x6c00] ;  /* 0x006c00006310783b */ /* 0x000ea20000004200 */
[----:B-----5:R-:W4:Y:S06]  /*4af0*/  MUFU.EX2 R109, R114 ;  /* 0x00000072006d7308 */ /* 0x020f2c0000000800 */
        /* <DEDUP_REMOVED lines=26> */
[----:B------:R-:W-:Y:S01]  /*4ca0*/  IMAD.MOV.U32 R150, RZ, RZ, R32 ;  /* 0x000000ffff967224 */ /* 0x000fe200078e0020 */
[----:B------:R-:W-:Y:S01]  /*4cb0*/  MOV R84, R85 ;  /* 0x0000005500547202 */ /* 0x000fe20000000f00 */
[----:B------:R-:W-:Y:S01]  /*4cc0*/  IMAD.MOV.U32 R0, RZ, RZ, R86 ;  /* 0x000000ffff007224 */ /* 0x000fe200078e0056 */
[----:B------:R-:W-:-:S13]  /*4cd0*/  ISETP.NE.AND.EX P6, PT, R165, RZ, PT, P6 ;  /* 0x000000ffa500720c */ /* 0x000fda0003fc5360 */
.L_x_7371:
[----:B------:R-:W-:Y:S01]  /*4ce0*/  MOV R6, R160 ;  /* 0x000000a000067202 */ /* 0x000fe20000000f00 */
[----:B------:R-:W1:Y:S01]  /*4cf0*/  S2R R133, SR_TID.X ;  /* 0x0000000000857919 */ /* 0x000e620000002100 */
[----:B------:R-:W-:Y:S04]  /*4d00*/  DEPBAR.LE SB0, 0x0 ;  /* 0x000080000000791a */ /* 0x000fe80000000000 */
[----:B------:R-:W-:Y:S05]  /*4d10*/  WARPSYNC.ALL ;  /* 0x0000000000007948 */ /* 0x000fea0003800000 */
[----:B------:R-:W-:Y:S01]  /*4d20*/  BAR.SYNC.DEFER_BLOCKING 0x0 ;  /* 0x0000000000007b1d */ /* 0x000fe20000010000 */
[----:B------:R-:W-:Y:S02]  /*4d30*/  @!P6 IMAD.MOV.U32 R4, RZ, RZ, RZ ;  /* 0x000000ffff04e224 */ /* 0x000fe400078e00ff */
[----:B------:R-:W-:Y:S03]  /*4d40*/  IMAD.MOV.U32 R5, RZ, RZ, R161 ;  /* 0x000000ffff057224 */ /* 0x000fe600078e00a1 */
[----:B------:R-:W-:Y:S02]  /*4d50*/  @!P6 IADD3 R4, P0, PT, RZ, -R4, RZ ;  /* 0x80000004ff04e210 */ /* 0x000fe40007f1e0ff */
[C---:B-1----:R-:W-:Y:S01]  /*4d60*/  LOP3.LUT R153, R133.reuse, 0x18, RZ, 0xc0, !PT ;  /* 0x0000001885997812 */ /* 0x042fe200078ec0ff */
[----:B------:R-:W-:Y:S01]  /*4d70*/  IMAD.SHL.U32 R154, R133, 0x8, RZ ;  /* 0x00000008859a7824 */ /* 0x000fe200078e00ff */
[----:B------:R-:W2:Y:S01]  /*4d80*/  @!P6 LD.E R7, desc[UR4][R2.64+0x40] ;  /* 0x000040040207e980 */ /* 0x000ea2000c101900 */
[----:B------:R-:W-:Y:S01]  /*4d90*/  BSSY.RECONVERGENT B0, `(.L_x_7365) ;  /* 0x0000048000007945 */ /* 0x000fe20003800200 */
[----:B--2---:R-:W-:Y:S04]  /*4da0*/  @!P6 IMAD.SHL.U32 R7, R7, 0x40, RZ ;  /* 0x000000400707e824 */ /* 0x004fe800078e00ff */
[----:B------:R-:W-:Y:S05]  /*4db0*/  @!P6 IMAD.X R7, RZ, RZ, ~R7, P0 ;  /* 0x000000ffff07e224 */ /* 0x000fea00000e0e07 */
[----:B------:R-:W-:Y:S04]  /*4dc0*/  @!P6 SHF.R.S64 R4, R4, 0x1f, R7 ;  /* 0x0000001f0404e819 */ /* 0x000fe80000001007 */
[----:B------:R-:W-:Y:S02]  /*4dd0*/  @!P6 IADD3 R8, P0, PT, R160, R4, RZ ;  /* 0x00000004a008e210 */ /* 0x000fe40007f1e0ff */
[----:B------:R-:W-:Y:S02]  /*4de0*/  LOP3.LUT R4, R154, 0xc0, RZ, 0xc0, !PT ;  /* 0x000000c09a047812 */ /* 0x000fe400078ec0ff */
[----:B------:R-:W-:Y:S01]  /*4df0*/  @!P6 LEA.HI.X.SX32 R7, R7, R161, 0x1, P0 ;  /* 0x000000a10707e211 */ /* 0x000fe200000f0eff */
[----:B------:R-:W-:Y:S03]  /*4e00*/  @!P6 IMAD.MOV.U32 R160, RZ, RZ, R8 ;  /* 0x000000ffffa0e224 */ /* 0x000fe600078e0008 */
[----:B------:R-:W-:Y:S01]  /*4e10*/  @!P6 MOV R161, R7 ;  /* 0x0000000700a1e202 */ /* 0x000fe20000000f00 */
[----:B------:R-:W-:Y:S06]  /*4e20*/  @!P6 BRA `(.L_x_7366) ;  /* 0x0000000000f8e947 */ /* 0x000fec0003800000 */
        /* <DEDUP_REMOVED lines=40> */
[CC--:B------:R-:W-:Y:S02]  /*50b0*/  LEA R10, P1, R8.reuse, R158.reuse, 0x2 ;  /* 0x0000009e080a7211 */ /* 0x0c0fe400078210ff */
[C---:B------:R-:W-:Y:S02]  /*50c0*/  LEA R14, P0, R7.reuse, R158, 0x2 ;  /* 0x0000009e070e7211 */ /* 0x040fe400078010ff */
[-C--:B------:R-:W-:Y:S02]  /*50d0*/  LEA.HI.X.SX32 R11, R8, R159.reuse, 0x2, P1 ;  /* 0x0000009f080b7211 */ /* 0x080fe400008f16ff */
[C---:B------:R-:W-:Y:S01]  /*50e0*/  LEA.HI.X.SX32 R15, R7.reuse, R159, 0x2, P0 ;  /* 0x0000009f070f7211 */ /* 0x040fe200000f16ff */
[----:B------:R-:W-:Y:S03]  /*50f0*/  IMAD.IADD R7, R7, 0x1, -R8 ;  /* 0x0000000107077824 */ /* 0x000fe600078e0a08 */
[----:B------:R-:W3:Y:S01]  /*5100*/  LD.E R11, desc[UR4][R10.64] ;  /* 0x000000040a0b7980 */ /* 0x000ee2000c101900 */
[----:B------:R-:W-:Y:S05]  /*5110*/  IMAD R9, R9, R7, -0x40 ;  /* 0xffffffc009097424 */ /* 0x000fea00078e0207 */
[----:B------:R-:W-:Y:S01]  /*5120*/  SHF.R.S32.HI R8, RZ, 0x1f, R9 ;  /* 0x0000001fff087819 */ /* 0x000fe20000011409 */
[----:B------:R-:W3:Y:S04]  /*5130*/  LD.E R10, desc[UR4][R14.64] ;  /* 0x000000040e0a7980 */ /* 0x000ee8000c101900 */
        /* <DEDUP_REMOVED lines=13> */
.L_x_7366:
[----:B------:R-:W-:Y:S05]  /*5210*/  BSYNC.RECONVERGENT B0 ;  /* 0x0000000000007941 */ /* 0x000fea0003800200 */
.L_x_7365:
[----:B------:R-:W1:Y:S01]  /*5220*/  S2UR UR6, SR_CgaCtaId ;  /* 0x00000000000679c3 */ /* 0x000e620000008800 */
[----:B------:R-:W-:Y:S01]  /*5230*/  LOP3.LUT R5, R154, 0x18, RZ, 0xc0, !PT ;  /* 0x000000189a057812 */ /* 0x000fe200078ec0ff */
[----:B------:R-:W-:Y:S01]  /*5240*/  UMOV UR7, 0x400 ;  /* 0x0000040000077882 */ /* 0x000fe20000000000 */
[----:B------:R-:W-:Y:S01]  /*5250*/  LOP3.LUT R153, R4, R153, RZ, 0xfc, !PT ;  /* 0x0000009904997212 */ /* 0x000fe200078efcff */
[C---:B------:R-:W-:Y:S01]  /*5260*/  IMAD.SHL.U32 R135, R133.reuse, 0x10, RZ ;  /* 0x0000001085877824 */ /* 0x040fe200078e00ff */
[----:B------:R-:W-:Y:S01]  /*5270*/  LOP3.LUT R7, R154, 0x1f20, RZ, 0xc0, !PT ;  /* 0x00001f209a077812 */ /* 0x000fe200078ec0ff */
[----:B------:R-:W-:Y:S01]  /*5280*/  IMAD.SHL.U32 R138, R133, 0x20, RZ ;  /* 0x00000020858a7824 */ /* 0x000fe200078e00ff */
[----:B------:R-:W-:Y:S01]  /*5290*/  LOP3.LUT R163, R153, R5, RZ, 0x3c, !PT ;  /* 0x0000000599a37212 */ /* 0x000fe200078e3cff */
[----:B------:R-:W-:Y:S01]  /*52a0*/  IMAD.SHL.U32 R132, R133, 0x4, RZ ;  /* 0x0000000485847824 */ /* 0x000fe200078e00ff */
[-C--:B------:R-:W-:Y:S01]  /*52b0*/  ISETP.GE.AND P5, PT, R5, R152.reuse, PT ;  /* 0x000000980500720c */ /* 0x080fe20003fa6270 */
[----:B------:R-:W-:Y:S01]  /*52c0*/  IMAD.MOV.U32 R85, RZ, RZ, 0x20 ;  /* 0x00000020ff557424 */ /* 0x000fe200078e00ff */
[----:B------:R-:W-:Y:S01]  /*52d0*/  LOP3.LUT R163, R7, R163, RZ, 0xfc, !PT ;  /* 0x000000a307a37212 */ /* 0x000fe200078efcff */
[----:B------:R-:W-:Y:S01]  /*52e0*/  VIADD R151, R151, 0xffffffff ;  /* 0xffffffff97977836 */ /* 0x000fe20000000000 */
[C---:B------:R-:W-:Y:S01]  /*52f0*/  LOP3.LUT R6, R5.reuse, 0x20, RZ, 0xfc, !PT ;  /* 0x0000002005067812 */ /* 0x040fe200078efcff */
[----:B------:R-:W-:Y:S01]  /*5300*/  BSSY.RECONVERGENT B1, `(.L_x_7367) ;  /* 0x0000104000017945 */ /* 0x000fe20003800200 */
[----:B------:R-:W-:Y:S02]  /*5310*/  LOP3.LUT R4, R5, 0x40, RZ, 0xfc, !PT ;  /* 0x0000004005047812 */ /* 0x000fe400078efcff */
[-C--:B------:R-:W-:Y:S02]  /*5320*/  ISETP.GE.AND P4, PT, R6, R152.reuse, PT ;  /* 0x000000980600720c */ /* 0x080fe40003f86270 */
[----:B------:R-:W-:Y:S02]  /*5330*/  ISETP.GE.AND P3, PT, R4, R152, PT ;  /* 0x000000980400720c */ /* 0x000fe40003f66270 */
[C---:B------:R-:W-:Y:S02]  /*5340*/  LEA R8, P0, R140.reuse, R160, 0x1 ;  /* 0x000000a08c087211 */ /* 0x040fe400078008ff */
[----:B------:R-:W-:Y:S01]  /*5350*/  SHF.R.U32.HI R134, RZ, 0x1, R133 ;  /* 0x00000001ff867819 */ /* 0x000fe20000011685 */
[----:B-1----:R-:W-:Y:S01]  /*5360*/  ULEA UR6, UR6, UR7, 0x18 ;  /* 0x0000000706067291 */ /* 0x002fe2000f8ec0ff */
[----:B------:R-:W-:Y:S02]  /*5370*/  LEA.HI.X R9, R140, R161, R141, 0x1, P0 ;  /* 0x000000a18c097211 */ /* 0x000fe400000f0c8d */
[C---:B------:R-:W-:Y:S02]  /*5380*/  LOP3.LUT R7, R135.reuse, 0x100, RZ, 0xc0, !PT ;  /* 0x0000010087077812 */ /* 0x040fe400078ec0ff */
[----:B------:R-:W-:Y:S01]  /*5390*/  LOP3.LUT R137, R134, 0x8, RZ, 0xc0, !PT ;  /* 0x0000000886897812 */ /* 0x000fe200078ec0ff */
[----:B------:R-:W-:Y:S01]  /*53a0*/  IMAD.U32 R136, RZ, RZ, UR6 ;  /* 0x00000006ff887e24 */ /* 0x000fe2000f8e00ff */
[----:B------:R-:W-:Y:S02]  /*53b0*/  LOP3.LUT R135, R135, 0x3e00, RZ, 0xc0, !PT ;  /* 0x00003e0087877812 */ /* 0x000fe400078ec0ff */
[----:B------:R-:W-:Y:S01]  /*53c0*/  LOP3.LUT R5, R132, 0x18, RZ, 0xc0, !PT ;  /* 0x0000001884057812 */ /* 0x000fe200078ec0ff */
[----:B------:R-:W-:Y:S01]  /*53d0*/  IMAD R163, R163, 0x2, R136 ;  /* 0x00000002a3a37824 */ /* 0x000fe200078e0288 */
[----:B------:R-:W-:Y:S02]  /*53e0*/  LOP3.LUT R6, R138, 0xc0, RZ, 0xc0, !PT ;  /* 0x000000c08a067812 */ /* 0x000fe400078ec0ff */
[--C-:B------:R-:W-:Y:S02]  /*53f0*/  LOP3.LUT R137, R137, 0xc0, R138.reuse, 0xf8, !PT ;  /* 0x000000c089897812 */ /* 0x100fe400078ef88a */
[----:B------:R-:W-:Y:S01]  /*5400*/  @!PT LDS RZ, [RZ] ;  /* 0x00000000fffff984 */ /* 0x000fe20000000800 */
[----:B------:R-:W-:Y:S01]  /*5410*/  @!PT LDS RZ, [RZ] ;  /* 0x00000000fffff984 */ /* 0x000fe20000000800 */
[----:B------:R-:W-:Y:S01]  /*5420*/  @!PT LDS RZ, [RZ] ;  /* 0x00000000fffff984 */ /* 0x000fe20000000800 */
[----:B------:R-:W-:Y:S01]  /*5430*/  @!P5 LDGSTS.E.BYPASS.LTC128B.128 [R163+0x6000], desc[UR4][R160.64] ;  /* 0x06000000a0a3dfae */ /* 0x000fe2000b981a04 */
[--C-:B------:R-:W-:Y:S02]  /*5440*/  LOP3.LUT R4, R135, 0x20, R138.reuse, 0xf8, !PT ;  /* 0x0000002087047812 */ /* 0x100fe400078ef88a */
[--C-:B------:R-:W-:Y:S01]  /*5450*/  LOP3.LUT R7, R7, 0x20, R138.reuse, 0xf8, !PT ;  /* 0x0000002007077812 */ /* 0x100fe200078ef88a */
[----:B------:R-:W-:Y:S01]  /*5460*/  @P5 STS.128 [R163+0x6000], RZ ;  /* 0x006000ffa3005388 */ /* 0x000fe20000000c00 */
[----:B------:R-:W-:Y:S02]  /*5470*/  LOP3.LUT R6, R6, 0x8, R133, 0xf8, !PT ;  /* 0x0000000806067812 */ /* 0x000fe400078ef885 */
[----:B------:R-:W-:Y:S01]  /*5480*/  LOP3.LUT R137, R137, R5, RZ, 0x3c, !PT ;  /* 0x0000000589897212 */ /* 0x000fe200078e3cff */
[----:B------:R-:W-:Y:S01]  /*5490*/  @!PT LDS RZ, [RZ] ;  /* 0x00000000fffff984 */ /* 0x000fe20000000800 */
[----:B------:R-:W-:Y:S01]  /*54a0*/  @!PT LDS RZ, [RZ] ;  /* 0x00000000fffff984 */ /* 0x000fe20000000800 */
[----:B------:R-:W-:Y:S01]  /*54b0*/  @!PT LDS RZ, [RZ] ;  /* 0x00000000fffff984 */ /* 0x000fe20000000800 */
[----:B------:R-:W-:Y:S01]  /*54c0*/  @!P4 LDGSTS.E.BYPASS.LTC128B.128 [R163+0x7000], desc[UR4][R160.64+0x40] ;  /* 0x07000040a0a3cfae */ /* 0x000fe2000b981a04 */
[----:B------:R-:W-:Y:S02]  /*54d0*/  LOP3.LUT R4, R4, 0x100, R138, 0xf8, !PT ;  /* 0x0000010004047812 */ /* 0x000fe400078ef88a */
[----:B------:R-:W-:Y:S01]  /*54e0*/  LOP3.LUT R6, R7, R6, R5, 0xf6, !PT ;  /* 0x0000000607067212 */ /* 0x000fe200078ef605 */
[----:B------:R-:W-:Y:S01]  /*54f0*/  @P4 STS.128 [R163+0x7000], RZ ;  /* 0x007000ffa3004388 */ /* 0x000fe20000000c00 */
[----:B------:R-:W-:Y:S02]  /*5500*/  LOP3.LUT R4, R4, R137, RZ, 0xfc, !PT ;  /* 0x0000008904047212 */ /* 0x000fe400078efcff */
[----:B------:R-:W-:Y:S01]  /*5510*/  LOP3.LUT P0, RZ, R133, 0x4, RZ, 0xc0, !PT ;  /* 0x0000000485ff7812 */ /* 0x000fe2000780c0ff */
[----:B------:R-:W-:Y:S01]  /*5520*/  @!PT LDS RZ, [RZ] ;  /* 0x00000000fffff984 */ /* 0x000fe20000000800 */
[----:B------:R-:W-:Y:S01]  /*5530*/  @!PT LDS RZ, [RZ] ;  /* 0x00000000fffff984 */ /* 0x000fe20000000800 */
[----:B------:R-:W-:Y:S01]  /*5540*/  @!PT LDS RZ, [RZ] ;  /* 0x00000000fffff984 */ /* 0x000fe20000000800 */
[----:B------:R-:W-:Y:S01]  /*5550*/  @!P3 LDGSTS.E.BYPASS.LTC128B.128 [R163+0x8000], desc[UR4][R160.64+0x80] ;  /* 0x08000080a0a3bfae */ /* 0x000fe2000b981a04 */
[--C-:B------:R-:W-:Y:S01]  /*5560*/  IMAD R87, R6, 0x2, R136.reuse ;  /* 0x0000000206577824 */ /* 0x100fe200078e0288 */
[----:B------:R-:W-:Y:S01]  /*5570*/  ISETP.GT.AND P1, PT, R151, R144, PT ;  /* 0x000000909700720c */ /* 0x000fe20003f24270 */
[----:B------:R-:W-:Y:S01]  /*5580*/  IMAD R128, R4, 0x2, R136 ;  /* 0x0000000204807824 */ /* 0x000fe200078e0288 */
[----:B------:R-:W-:Y:S01]  /*5590*/  @P3 STS.128 [R163+0x8000], RZ ;  /* 0x008000ffa3003388 */ /* 0x000fe20000000c00 */
[----:B------:R-:W-:Y:S03]  /*55a0*/  SEL R85, R85, 0xffffffe0, !P0 ;  /* 0xffffffe055557807 */ /* 0x000fe60004000000 */
[----:B------:R-:W-:Y:S01]  /*55b0*/  @!PT LDS RZ, [RZ] ;  /* 0x00000000fffff984 */ /* 0x000fe20000000800 */
[----:B------:R-:W-:Y:S01]  /*55c0*/  @!PT LDS RZ, [RZ] ;  /* 0x00000000fffff984 */ /* 0x000fe20000000800 */
[----:B------:R-:W-:Y:S01]  /*55d0*/  @!PT LDS RZ, [RZ] ;  /* 0x00000000fffff984 */ /* 0x000fe20000000800 */
[----:B------:R-:W-:Y:S02]  /*55e0*/  @!P5 LDGSTS.E.BYPASS.LTC128B.128 [R163+0x6800], desc[UR4][R8.64] ;  /* 0x0680000008a3dfae */ /* 0x000fe4000b981a04 */
[--C-:B------:R-:W-:Y:S02]  /*55f0*/  IMAD.IADD R86, R128, 0x1, R85.reuse ;  /* 0x0000000180567824 */ /* 0x100fe400078e0255 */
        /* <DEDUP_REMOVED lines=13> */
[----:B------:R-:W-:Y:S04]  /*56d0*/  LDSM.16.M88.4 R16, [R87+0x3400] ;  /* 0x003400005710783b */ /* 0x000fe80000000200 */
[----:B------:R-:W-:Y:S04]  /*56e0*/  LDSM.16.M88.4 R24, [R87+0x3800] ;  /* 0x003800005718783b */ /* 0x000fe80000000200 */
[----:B------:R-:W-:Y:S04]  /*56f0*/  LDSM.16.M88.4 R88, [R87+0x3c00] ;  /* 0x003c00005758783b */ /* 0x000fe80000000200 */
[----:B------:R-:W0:Y:S04]  /*5700*/  LDGDEPBAR ;  /* 0x00000000000079af */ /* 0x000e280000000000 */
[----:B-1----:R-:W1:Y:S04]  /*5710*/  LDSM.16.M88.4 R8, [R87+0x3000] ;  /* 0x003000005708783b */ /* 0x002e680000000200 */
[----:B------:R-:W-:Y:S04]  /*5720*/  LDSM.16.M88.4 R92, [R86] ;  /* 0x00000000565c783b */ /* 0x000fe80000000200 */
[----:B------:R-:W2:Y:S04]  /*5730*/  LDSM.16.M88.4 R96, [R85+0x3000] ;  /* 0x003000005560783b */ /* 0x000ea80000000200 */
[----:B------:R-:W3:Y:S04]  /*5740*/  LDSM.16.M88.4 R100, [R85+0x3400] ;  /* 0x003400005564783b */ /* 0x000ee80000000200 */
[----:B------:R-:W4:Y:S04]  /*5750*/  LDSM.16.M88.4 R104, [R85+0x3800] ;  /* 0x003800005568783b */ /* 0x000f280000000200 */
[----:B------:R-:W-:Y:S04]  /*5760*/  LDSM.16.M88.4 R108, [R87+0x4000] ;  /* 0x00400000576c783b */ /* 0x000fe80000000200 */
[----:B------:R-:W-:Y:S04]  /*5770*/  LDSM.16.M88.4 R112, [R87+0x4400] ;  /* 0x004400005770783b */ /* 0x000fe80000000200 */
[----:B------:R-:W-:Y:S04]  /*5780*/  LDSM.16.M88.4 R116, [R87+0x4c00] ;  /* 0x004c00005774783b */ /* 0x000fe80000000200 */
[----:B------:R-:W-:Y:S04]  /*5790*/  LDSM.16.M88.4 R120, [R86+0x1000] ;  /* 0x001000005678783b */ /* 0x000fe80000000200 */
[----:B------:R-:W-:Y:S01]  /*57a0*/  LDSM.16.M88.4 R124, [R85+0x4000] ;  /* 0x00400000557c783b */ /* 0x000fe20000000200 */
        /* <DEDUP_REMOVED lines=21> */
[----:B------:R-:W5:Y:S03]  /*5900*/  LDSM.16.M88.4 R92, [R85+0x4c00] ;  /* 0x004c0000555c783b */ /* 0x000f660000000200 */
        /* <DEDUP_REMOVED lines=11> */
[----:B------:R-:W2:Y:S04]  /*59c0*/  LDSM.16.M88.4 R96, [R128+0x2000] ;  /* 0x002000008060783b */ /* 0x000ea80000000200 */
[----:B------:R-:W3:Y:S03]  /*59d0*/  LDSM.16.M88.4 R116, [R87+0x5c00] ;  /* 0x005c00005774783b */ /* 0x000ee60000000200 */
[C---:B------:R-:W-:Y:S01]  /*59e0*/  HMMA.16816.F32.BF16 R4, R120.reuse, R124, R4 ;  /* 0x0000007c7804723c */ /* 0x040fe20000041804 */
[----:B------:R-:W-:Y:S07]  /*59f0*/  LDSM.16.M88.4 R128, [R85+0x5800] ;  /* 0x005800005580783b */ /* 0x000fee0000000200 */
[C---:B------:R-:W-:Y:S01]  /*5a00*/  HMMA.16816.F32.BF16 R8, R120.reuse, R126, R8 ;  /* 0x0000007e7808723c */ /* 0x040fe20000041808 */
[----:B------:R-:W-:Y:S07]  /*5a10*/  LDSM.16.M88.4 R124, [R85+0x5400] ;  /* 0x00540000557c783b */ /* 0x000fee0000000200 */
[C---:B----4-:R-:W-:Y:S08]  /*5a20*/  HMMA.16816.F32.BF16 R12, R120.reuse, R104, R12 ;  /* 0x00000068780c723c */ /* 0x050ff0000004180c */
[C---:B------:R-:W-:Y:S01]  /*5a30*/  HMMA.16816.F32.BF16 R16, R120.reuse, R106, R16 ;  /* 0x0000006a7810723c */ /* 0x040fe20000041810 */
[----:B------:R-:W-:Y:S07]  /*5a40*/  LDSM.16.M88.4 R104, [R85+0x5000] ;  /* 0x005000005568783b */ /* 0x000fee0000000200 */
[C---:B-1----:R-:W-:Y:S08]  /*5a50*/  HMMA.16816.F32.BF16 R20, R120.reuse, R88, R20 ;  /* 0x000000587814723c */ /* 0x042ff00000041814 */
[C---:B------:R-:W-:Y:S01]  /*5a60*/  HMMA.16816.F32.BF16 R24, R120.reuse, R90, R24 ;  /* 0x0000005a7818723c */ /* 0x040fe20000041818 */
[----:B------:R-:W1:Y:S07]  /*5a70*/  LDSM.16.M88.4 R88, [R86+0x2000] ;  /* 0x002000005658783b */ /* 0x000e6e0000000200 */
[C---:B-----5:R-:W-:Y:S08]  /*5a80*/  HMMA.16816.F32.BF16 R28, R120.reuse, R92, R28 ;  /* 0x0000005c781c723c */ /* 0x060ff0000004181c */
[----:B------:R-:W-:Y:S01]  /*5a90*/  HMMA.16816.F32.BF16 R32, R120, R94, R32 ;  /* 0x0000005e7820723c */ /* 0x000fe20000041820 */
[----:B------:R-:W4:Y:S01]  /*5aa0*/  LDSM.16.M88.4 R92, [R85+0x5c00] ;  /* 0x005c0000555c783b */ /* 0x000f220000000200 */
        /* <DEDUP_REMOVED lines=8> */
[C---:B---3--:R-:W-:Y:S08]  /*5b30*/  HMMA.16816.F32.BF16 R28, R96.reuse, R116, R28 ;  /* 0x00000074601c723c */ /* 0x048ff0000004181c */
[----:B------:R-:W-:Y:S08]  /*5b40*/  HMMA.16816.F32.BF16 R32, R96, R118, R32 ;  /* 0x000000766020723c */ /* 0x000ff00000041820 */
[C---:B-1----:R-:W-:Y:S08]  /*5b50*/  HMMA.16816.F32.BF16 R4, R88.reuse, R104, R4 ;  /* 0x000000685804723c */ /* 0x042ff00000041804 */
        /* <DEDUP_REMOVED lines=24> */
[----:B------:R-:W-:Y:S03]  /*5ce0*/  IADD3 R85, PT, PT, R150, -0x40, RZ ;  /* 0xffffffc096557810 */ /* 0x000fe60007ffe0ff */
[----:B------:R-:W-:Y:S01]  /*5cf0*/  IABS R86, R91 ;  /* 0x0000005b00567213 */ /* 0x000fe20000000000 */
[----:B------:R-:W3:Y:S01]  /*5d00*/  LD.E.64 R96, desc[UR4][R2.64+0x20] ;  /* 0x0000200402607980 */ /* 0x000ee2000c101b00 */
[----:B------:R-:W-:Y:S02]  /*5d10*/  IABS R88, R85 ;  /* 0x0000005500587213 */ /* 0x000fe40000000000 */
[-C--:B--2---:R-:W-:Y:S02]  /*5d20*/  IABS R89, R93.reuse ;  /* 0x0000005d00597213 */ /* 0x084fe40000000000 */
[-C--:B------:R-:W-:Y:S02]  /*5d30*/  IABS R87, R93.reuse ;  /* 0x0000005d00577213 */ /* 0x080fe40000000000 */
[----:B------:R-:W1:Y:S01]  /*5d40*/  I2F.RP R94, R89 ;  /* 0x00000059005e7306 */ /* 0x000e620000209400 */
[-C--:B------:R-:W-:Y:S02]  /*5d50*/  LOP3.LUT R85, R85, R93.reuse, RZ, 0x3c, !PT ;  /* 0x0000005d55557212 */ /* 0x080fe400078e3cff */
[----:B------:R-:W-:Y:S01]  /*5d60*/  IMAD.MOV R87, RZ, RZ, -R87 ;  /* 0x000000ffff577224 */ /* 0x000fe200078e0a57 */
[----:B------:R-:W-:Y:S06]  /*5d70*/  LOP3.LUT R91, R91, R93, RZ, 0x3c, !PT ;  /* 0x0000005d5b5b7212 */ /* 0x000fec00078e3cff */
        /* <DEDUP_REMOVED lines=51> */
.L_x_7370:
[----:B------:R-:W-:Y:S05]  /*60b0*/  BSYNC.RECONVERGENT B0 ;  /* 0x0000000000007941 */ /* 0x000fea0003800200 */
.L_x_7369:
[----:B------:R-:W-:Y:S01]  /*60c0*/  @!P5 IMAD.MOV.U32 R147, RZ, RZ, R145 ;  /* 0x000000ffff93d224 */ /* 0x000fe200078e0091 */
        /* <DEDUP_REMOVED lines=39> */
.L_x_7368:
[----:B------:R-:W-:Y:S05]  /*6340*/  BSYNC.RECONVERGENT B1 ;  /* 0x0000000000017941 */ /* 0x000fea0003800200 */
.L_x_7367:
        /* <DEDUP_REMOVED lines=22> */
[----:B------:R-:W-:Y:S07]  /*64b0*/  IADD3 R101, PT, PT, R100, 0x6020, RZ ;  /* 0x0000602064657810 */ /* 0x000fee0007ffe0ff */
        /* <DEDUP_REMOVED lines=11> */
[C---:B------:R-:W-:Y:S01]  /*6570*/  FMUL.FTZ R84, R87.reuse, R88 ;  /* 0x0000005857547220 */ /* 0x040fe20000410000 */
[C---:B------:R-:W-:Y:S01]  /*6580*/  FMUL.FTZ R110, R87.reuse, R85 ;  /* 0x00000055576e7220 */ /* 0x040fe20000410000 */
[----:B------:R-:W1:Y:S01]  /*6590*/  LDSM.16.MT88.4 R88, [R100+0x6000] ;  /* 0x006000006458783b */ /* 0x000e620000004200 */
[----:B------:R-:W-:Y:S01]  /*65a0*/  FMUL.FTZ R0, R87, R0 ;  /* 0x0000000057007220 */ /* 0x000fe20000410000 */
[----:B------:R-:W-:Y:S02]  /*65b0*/  FSEL R111, R111, RZ, P1 ;  /* 0x000000ff6f6f7208 */ /* 0x000fe40000800000 */
[----:B------:R-:W-:Y:S01]  /*65c0*/  FSETP.NEU.FTZ.AND P1, PT, R85, -INF , PT ;  /* 0xff8000005500780b */ /* 0x000fe20003f3d000 */
[----:B------:R-:W2:Y:S02]  /*65d0*/  MUFU.EX2 R84, R84 ;  /* 0x0000005400547308 */ /* 0x000ea40000000800 */
[-CC-:B------:R-:W-:Y:S01]  /*65e0*/  FFMA.FTZ R104, R4, R87.reuse, -R111.reuse ;  /* 0x0000005704687223 */ /* 0x180fe2000001086f */
[----:B------:R-:W-:Y:S01]  /*65f0*/  IADD3 R4, PT, PT, R100, 0x6000, RZ ;  /* 0x0000600064047810 */ /* 0x000fe20007ffe0ff */
[-CC-:B------:R-:W-:Y:S01]  /*6600*/  FFMA.FTZ R103, R8, R87.reuse, -R111.reuse ;  /* 0x0000005708677223 */ /* 0x180fe2000001086f */
[----:B------:R-:W-:Y:S01]  /*6610*/  FSEL R110, R110, RZ, P1 ;  /* 0x000000ff6e6e7208 */ /* 0x000fe20000800000 */
[-CC-:B------:R-:W-:Y:S01]  /*6620*/  FFMA.FTZ R105, R9, R87.reuse, -R111.reuse ;  /* 0x0000005709697223 */ /* 0x180fe2000001086f */
[----:B------:R-:W-:Y:S01]  /*6630*/  @P0 IADD3 R101, PT, PT, R4, -0x20, RZ ;  /* 0xffffffe004650810 */ /* 0x000fe20007ffe0ff */
[-CC-:B------:R-:W-:Y:S02]  /*6640*/  FFMA.FTZ R106, R5, R87.reuse, -R111.reuse ;  /* 0x00000057056a7223 */ /* 0x180fe4000001086f */
[----:B------:R-:W3:Y:S01]  /*6650*/  MUFU.EX2 R0, R0 ;  /* 0x0000000000007308 */ /* 0x000ee20000000800 */
[-CC-:B------:R-:W-:Y:S01]  /*6660*/  FFMA.FTZ R108, R10, R87.reuse, -R110.reuse ;  /* 0x000000570a6c7223 */ /* 0x180fe2000001086e */
[-CC-:B------:R-:W-:Y:S01]  /*6670*/  FFMA.FTZ R107, R11, R87.reuse, -R110.reuse ;  /* 0x000000570b6b7223 */ /* 0x180fe2000001086e */
[-CC-:B------:R-:W-:Y:S01]  /*6680*/  FFMA.FTZ R109, R6, R87.reuse, -R110.reuse ;  /* 0x00000057066d7223 */ /* 0x180fe2000001086e */
[--C-:B------:R-:W-:Y:S01]  /*6690*/  FFMA.FTZ R102, R7, R87, -R110.reuse ;  /* 0x0000005707667223 */ /* 0x100fe2000001086e */
[----:B------:R-:W4:Y:S05]  /*66a0*/  LDSM.16.MT88.4 R92, [R101] ;  /* 0x00000000655c783b */ /* 0x000f2a0000004200 */
        /* <DEDUP_REMOVED lines=9> */
[C---:B---3--:R-:W-:Y:S01]  /*6740*/  FMUL.FTZ R6, R0.reuse, R82 ;  /* 0x0000005200067220 */ /* 0x048fe20000410000 */
[C---:B------:R-:W-:Y:S01]  /*6750*/  FMUL.FTZ R7, R0.reuse, R83 ;  /* 0x0000005300077220 */ /* 0x040fe20000410000 */
[C---:B------:R-:W-:Y:S07]  /*6760*/  FMUL.FTZ R10, R0.reuse, R78 ;  /* 0x0000004e000a7220 */ /* 0x040fee0000410000 */
[----:B------:R-:W3:Y:S01]  /*6770*/  MUFU.EX2 R102, R102 ;  /* 0x0000006600667308 */ /* 0x000ee20000000800 */
[C---:B------:R-:W-:Y:S01]  /*6780*/  FMUL.FTZ R11, R0.reuse, R79 ;  /* 0x0000004f000b7220 */ /* 0x040fe20000410000 */
[C---:B------:R-:W-:Y:S01]  /*6790*/  FMUL.FTZ R38, R0.reuse, R38 ;  /* 0x0000002600267220 */ /* 0x040fe20000410000 */
[----:B------:R-:W5:Y:S07]  /*67a0*/  LDSM.16.MT88.4 R76, [R101+0x1000] ;  /* 0x00100000654c783b */ /* 0x000f6e0000004200 */
[----:B------:R-:W-:Y:S01]  /*67b0*/  MUFU.EX2 R103, R103 ;  /* 0x0000006700677308 */ /* 0x000fe20000000800 */
[----:B------:R-:W-:Y:S01]  /*67c0*/  FMUL.FTZ R39, R0, R39 ;  /* 0x0000002700277220 */ /* 0x000fe20000410000 */
[----:B--2---:R-:W-:Y:S01]  /*67d0*/  F2FP.BF16.F32.PACK_AB R80, R106, R104 ;  /* 0x000000686a50723e */ /* 0x004fe200000010ff */
[-CC-:B------:R-:W-:Y:S07]  /*67e0*/  FFMA.FTZ R123, R24, R87.reuse, -R111.reuse ;  /* 0x00000057187b7223 */ /* 0x180fee000001086f */
[----:B------:R-:W2:Y:S01]  /*67f0*/  MUFU.EX2 R105, R105 ;  /* 0x0000006900697308 */ /* 0x000ea20000000800 */
[-CC-:B------:R-:W-:Y:S01]  /*6800*/  FFMA.FTZ R125, R25, R87.reuse, -R111.reuse ;  /* 0x00000057197d7223 */ /* 0x180fe2000001086f */
[-CC-:B------:R-:W-:Y:S01]  /*6810*/  FFMA.FTZ R126, R26, R87.reuse, -R110.reuse ;  /* 0x000000571a7e7223 */ /* 0x180fe2000001086e */
[--C-:B------:R-:W-:Y:S07]  /*6820*/  FFMA.FTZ R127, R27, R87, -R110.reuse ;  /* 0x000000571b7f7223 */ /* 0x100fee000001086e */
[----:B------:R-:W-:Y:S01]  /*6830*/  MUFU.EX2 R108, R108 ;  /* 0x0000006c006c7308 */ /* 0x000fe20000000800 */
[----:B------:R-:W-:Y:S01]  /*6840*/  LDSM.16.MT88.4 R24, [R100+0x8800] ;  /* 0x008800006418783b */ /* 0x000fe20000004200 */
[----:B---3--:R-:W-:Y:S01]  /*6850*/  F2FP.BF16.F32.PACK_AB R81, R102, R109 ;  /* 0x0000006d6651723e */ /* 0x008fe200000010ff */
[--C-:B------:R-:W-:Y:S07]  /*6860*/  FFMA.FTZ R31, R31, R87, -R110.reuse ;  /* 0x000000571f1f7223 */ /* 0x100fee000001086e */
[----:B------:R-:W3:Y:S01]  /*6870*/  MUFU.EX2 R107, R107 ;  /* 0x0000006b006b7308 */ /* 0x000ee20000000800 */
        /* <DEDUP_REMOVED lines=9> */
[C---:B------:R-:W-:Y:S01]  /*6910*/  FMUL.FTZ R48, R84.reuse, R48 ;  /* 0x0000003054307220 */ /* 0x040fe20000410000 */
        /* <DEDUP_REMOVED lines=21> */
[C---:B------:R-:W-:Y:S01]  /*6a70*/  FMUL.FTZ R64, R84.reuse, R64 ;  /* 0x0000004054407220 */ /* 0x040fe20000410000 */
[----:B------:R-:W-:Y:S01]  /*6a80*/  FMUL.FTZ R65, R84, R65 ;  /* 0x0000004154417220 */ /* 0x000fe20000410000 */
[C---:B----4-:R-:W-:Y:S04]  /*6a90*/  HMMA.16816.F32.BF16 R36, R80.reuse, R92, R36 ;  /* 0x0000005c5024723c */ /* 0x050fe80000041824 */
[----:B------:R-:W-:Y:S01]  /*6aa0*/  MUFU.EX2 R126, R126 ;  /* 0x0000007e007e7308 */ /* 0x000fe20000000800 */
[C---:B------:R-:W-:Y:S01]  /*6ab0*/  FMUL.FTZ R66, R0.reuse, R66 ;  /* 0x0000004200427220 */ /* 0x040fe20000410000 */
[----:B------:R-:W-:Y:S01]  /*6ac0*/  FMUL.FTZ R67, R0, R67 ;  /* 0x0000004300437220 */ /* 0x000fe20000410000 */
[-CC-:B------:R-:W-:Y:S01]  /*6ad0*/  FFMA.FTZ R112, R12, R87.reuse, -R111.reuse ;  /* 0x000000570c707223 */ /* 0x180fe2000001086f */
[C---:B------:R-:W-:Y:S01]  /*6ae0*/  FMUL.FTZ R12, R84.reuse, R72 ;  /* 0x00000048540c7220 */ /* 0x040fe20000410000 */
[--C-:B------:R-:W-:Y:S01]  /*6af0*/  FFMA.FTZ R113, R13, R87, -R111.reuse ;  /* 0x000000570d717223 */ /* 0x100fe2000001086f */
[C---:B------:R-:W-:Y:S01]  /*6b00*/  HMMA.16816.F32.BF16 R40, R80.reuse, R94, R40 ;  /* 0x0000005e5028723c */ /* 0x040fe20000041828 */
[----:B------:R-:W2:Y:S03]  /*6b10*/  LDSM.16.MT88.4 R92, [R101+0x2000] ;  /* 0x00200000655c783b */ /* 0x000ea60000004200 */
[----:B------:R-:W-:Y:S01]  /*6b20*/  MUFU.EX2 R127, R127 ;  /* 0x0000007f007f7308 */ /* 0x000fe20000000800 */
[----:B------:R-:W-:Y:S01]  /*6b30*/  FMUL.FTZ R13, R84, R73 ;  /* 0x00000049540d7220 */ /* 0x000fe20000410000 */
[-CC-:B------:R-:W-:Y:S01]  /*6b40*/  FFMA.FTZ R115, R14, R87.reuse, -R110.reuse ;  /* 0x000000570e737223 */ /* 0x180fe2000001086e */
[C---:B------:R-:W-:Y:S01]  /*6b50*/  FMUL.FTZ R14, R0.reuse, R74 ;  /* 0x0000004a000e7220 */ /* 0x040fe20000410000 */
[--C-:B------:R-:W-:Y:S01]  /*6b60*/  FFMA.FTZ R114, R15, R87, -R110.reuse ;  /* 0x000000570f727223 */ /* 0x100fe2000001086e */
[----:B------:R-:W-:Y:S01]  /*6b70*/  FMUL.FTZ R15, R0, R75 ;  /* 0x0000004b000f7220 */ /* 0x000fe20000410000 */
[C---:B------:R-:W-:Y:S01]  /*6b80*/  HMMA.16816.F32.BF16 R44, R80.reuse, R96, R44 ;  /* 0x00000060502c723c */ /* 0x040fe2000004182c */
[----:B------:R-:W-:Y:S03]  /*6b90*/  LDSM.16.MT88.4 R72, [R101+0x1400] ;  /* 0x001400006548783b */ /* 0x000fe60000004200 */
[----:B------:R-:W-:Y:S01]  /*6ba0*/  MUFU.EX2 R112, R112 ;  /* 0x0000007000707308 */ /* 0x000fe20000000800 */
[-CC-:B------:R-:W-:Y:S01]  /*6bb0*/  FFMA.FTZ R116, R16, R87.reuse, -R111.reuse ;  /* 0x0000005710747223 */ /* 0x180fe2000001086f */
[C---:B------:R-:W-:Y:S01]  /*6bc0*/  FMUL.FTZ R16, R84.reuse, R68 ;  /* 0x0000004454107220 */ /* 0x040fe20000410000 */
[--C-:B------:R-:W-:Y:S07]  /*6bd0*/  FFMA.FTZ R117, R17, R87, -R111.reuse ;  /* 0x0000005711757223 */ /* 0x100fee000001086f */
[----:B------:R-:W3:Y:S01]  /*6be0*/  MUFU.EX2 R113, R113 ;  /* 0x0000007100717308 */ /* 0x000ee20000000800 */
[----:B------:R-:W-:Y:S01]  /*6bf0*/  FMUL.FTZ R17, R84, R69 ;  /* 0x0000004554117220 */ /* 0x000fe20000410000 */
[C---:B------:R-:W-:Y:S01]  /*6c00*/  HMMA.16816.F32.BF16 R48, R80.reuse, R98, R48 ;  /* 0x000000625030723c */ /* 0x040fe20000041830 */
[----:B------:R-:W-:Y:S07]  /*6c10*/  LDSM.16.MT88.4 R96, [R100+0x7400] ;  /* 0x007400006460783b */ /* 0x000fee0000004200 */
[----:B------:R-:W-:Y:S01]  /*6c20*/  MUFU.EX2 R115, R115 ;  /* 0x0000007300737308 */ /* 0x000fe20000000800 */
[-CC-:B------:R-:W-:Y:S01]  /*6c30*/  FFMA.FTZ R118, R18, R87.reuse, -R110.reuse ;  /* 0x0000005712767223 */ /* 0x180fe2000001086e */
[C---:B------:R-:W-:Y:S01]  /*6c40*/  FMUL.FTZ R18, R0.reuse, R70 ;  /* 0x0000004600127220 */ /* 0x040fe20000410000 */
[--C-:B------:R-:W-:Y:S07]  /*6c50*/  FFMA.FTZ R119, R19, R87, -R110.reuse ;  /* 0x0000005713777223 */ /* 0x100fee000001086e */
[----:B------:R-:W4:Y:S01]  /*6c60*/  MUFU.EX2 R114, R114 ;  /* 0x0000007200727308 */ /* 0x000f220000000800 */
[----:B------:R-:W-:Y:S01]  /*6c70*/  FMUL.FTZ R19, R0, R71 ;  /* 0x0000004700137220 */ /* 0x000fe20000410000 */
[C---:B-----5:R-:W-:Y:S08]  /*6c80*/  HMMA.16816.F32.BF16 R52, R80.reuse, R76, R52 ;  /* 0x0000004c5034723c */ /* 0x060ff00000041834 */
[----:B------:R-:W-:Y:S01]  /*6c90*/  MUFU.EX2 R116, R116 ;  /* 0x0000007400747308 */ /* 0x000fe20000000800 */
[-CC-:B------:R-:W-:Y:S01]  /*6ca0*/  FFMA.FTZ R120, R20, R87.reuse, -R111.reuse ;  /* 0x0000005714787223 */ /* 0x180fe2000001086f */
[----:B---3--:R-:W-:Y:S01]  /*6cb0*/  F2FP.BF16.F32.PACK_AB R68, R113, R112 ;  /* 0x000000707144723e */ /* 0x008fe200000010ff */
[-C--:B------:R-:W-:Y:S07]  /*6cc0*/  FFMA.FTZ R121, R21, R87.reuse, -R111 ;  /* 0x0000005715797223 */ /* 0x080fee000001086f */
[----:B------:R-:W3:Y:S01]  /*6cd0*/  MUFU.EX2 R117, R117 ;  /* 0x0000007500757308 */ /* 0x000ee20000000800 */
[--C-:B------:R-:W-:Y:S01]  /*6ce0*/  FFMA.FTZ R124, R22, R87, -R110.reuse ;  /* 0x00000057167c7223 */ /* 0x100fe2000001086e */
[C---:B------:R-:W-:Y:S01]  /*6cf0*/  HMMA.16816.F32.BF16 R56, R80.reuse, R78, R56 ;  /* 0x0000004e5038723c */ /* 0x040fe20000041838 */
[----:B------:R-:W5:Y:S07]  /*6d00*/  LDSM.16.MT88.4 R76, [R100+0x6400] ;  /* 0x00640000644c783b */ /* 0x000f6e0000004200 */
[----:B------:R-:W-:Y:S01]  /*6d10*/  MUFU.EX2 R118, R118 ;  /* 0x0000007600767308 */ /* 0x000fe20000000800 */
[----:B------:R-:W-:Y:S01]  /*6d20*/  F2FP.BF16.F32.PACK_AB R22, R125, R123 ;  /* 0x0000007b7d16723e */ /* 0x000fe200000010ff */
[--C-:B------:R-:W-:Y:S01]  /*6d30*/  FFMA.FTZ R122, R23, R87, -R110.reuse ;  /* 0x00000057177a7223 */ /* 0x100fe2000001086e */
[----:B----4-:R-:W-:Y:S07]  /*6d40*/  F2FP.BF16.F32.PACK_AB R69, R114, R115 ;  /* 0x000000737245723e */ /* 0x010fee00000010ff */
[----:B------:R-:W4:Y:S01]  /*6d50*/  MUFU.EX2 R119, R119 ;  /* 0x0000007700777308 */ /* 0x000f220000000800 */
[----:B------:R-:W-:Y:S01]  /*6d60*/  F2FP.BF16.F32.PACK_AB R23, R127, R126 ;  /* 0x0000007e7f17723e */ /* 0x000fe200000010ff */
[C---:B-1----:R-:W-:Y:S08]  /*6d70*/  HMMA.16816.F32.BF16 R60, R80.reuse, R88, R60 ;  /* 0x00000058503c723c */ /* 0x042ff0000004183c */
[----:B------:R-:W-:Y:S01]  /*6d80*/  MUFU.EX2 R120, R120 ;  /* 0x0000007800787308 */ /* 0x000fe20000000800 */
[----:B------:R-:W-:Y:S01]  /*6d90*/  FFMA.FTZ R34, R34, R87, -R110 ;  /* 0x0000005722227223 */ /* 0x000fe2000001086e */
[----:B---3--:R-:W-:Y:S01]  /*6da0*/  F2FP.BF16.F32.PACK_AB R70, R117, R116 ;  /* 0x000000747546723e */ /* 0x008fe200000010ff */
[----:B------:R-:W-:Y:S07]  /*6db0*/  FFMA.FTZ R104, R84, R162, R104 ;  /* 0x000000a254687223 */ /* 0x000fee0000010068 */
[----:B------:R-:W1:Y:S01]  /*6dc0*/  MUFU.EX2 R121, R121 ;  /* 0x0000007900797308 */ /* 0x000e620000000800 */
[----:B------:R-:W-:Y:S01]  /*6dd0*/  ISETP.GT.AND P0, PT, R151, R144, PT ;  /* 0x000000909700720c */ /* 0x000fe20003f04270 */
[C---:B------:R-:W-:Y:S01]  /*6de0*/  HMMA.16816.F32.BF16 R64, R80.reuse, R90, R64 ;  /* 0x0000005a5040723c */ /* 0x040fe20000041840 */
[----:B------:R-:W3:Y:S07]  /*6df0*/  LDSM.16.MT88.4 R88, [R101+0x400] ;  /* 0x000400006558783b */ /* 0x000eee0000004200 */
[----:B------:R-:W-:Y:S01]  /*6e00*/  MUFU.EX2 R124, R124 ;  /* 0x0000007c007c7308 */ /* 0x000fe20000000800 */
[----:B------:R-:W-:Y:S01]  /*6e10*/  FFMA.FTZ R109, R0, R157, R109 ;  /* 0x0000009d006d7223 */ /* 0x000fe2000001006d */
[----:B----4-:R-:W-:Y:S01]  /*6e20*/  F2FP.BF16.F32.PACK_AB R71, R119, R118 ;  /* 0x000000767747723e */ /* 0x010fe200000010ff */
[----:B------:R-:W-:Y:S07]  /*6e30*/  FADD.FTZ R104, R106, R104 ;  /* 0x000000686a687221 */ /* 0x000fee0000010000 */
[----:B------:R-:W4:Y:S01]  /*6e40*/  MUFU.EX2 R122, R122 ;  /* 0x0000007a007a7308 */ /* 0x000f220000000800 */
[----:B------:R-:W-:Y:S01]  /*6e50*/  MOV R84, R85 ;  /* 0x0000005500547202 */ /* 0x000fe20000000f00 */
[C---:B--2---:R-:W-:Y:S08]  /*6e60*/  HMMA.16816.F32.BF16 R12, R80.reuse, R92, R12 ;  /* 0x0000005c500c723c */ /* 0x044ff0000004180c */
[----:B------:R-:W-:Y:S01]  /*6e70*/  MUFU.EX2 R34, R34 ;  /* 0x0000002200227308 */ /* 0x000fe20000000800 */
[----:B------:R-:W-:Y:S01]  /*6e80*/  FADD.FTZ R109, R102, R109 ;  /* 0x0000006d666d7221 */ /* 0x000fe20000010000 */
[----:B-1----:R-:W-:Y:S01]  /*6e90*/  F2FP.BF16.F32.PACK_AB R20, R121, R120 ;  /* 0x000000787914723e */ /* 0x002fe200000010ff */
[----:B------:R-:W-:Y:S01]  /*6ea0*/  FADD.FTZ R104, R103, R104 ;  /* 0x0000006867687221 */ /* 0x000fe20000010000 */
[----:B------:R-:W-:Y:S01]  /*6eb0*/  MOV R0, R86 ;  /* 0x0000005600007202 */ /* 0x000fe20000000f00 */
[----:B------:R-:W-:Y:S01]  /*6ec0*/  FADD.FTZ R108, R108, R109 ;  /* 0x0000006d6c6c7221 */ /* 0x000fe20000010000 */
[----:B------:R-:W-:Y:S01]  /*6ed0*/  HMMA.16816.F32.BF16 R16, R80, R94, R16 ;  /* 0x0000005e5010723c */ /* 0x000fe20000041810 */
[----:B------:R-:W1:Y:S02]  /*6ee0*/  LDSM.16.MT88.4 R80, [R100+0x8400] ;  /* 0x008400006450783b */ /* 0x000e640000004200 */
[----:B------:R-:W-:Y:S01]  /*6ef0*/  FADD.FTZ R105, R105, R104 ;  /* 0x0000006869697221 */ /* 0x000fe20000010000 */
[----:B----4-:R-:W-:Y:S01]  /*6f00*/  F2FP.BF16.F32.PACK_AB R21, R122, R124 ;  /* 0x0000007c7a15723e */ /* 0x010fe200000010ff */
[----:B------:R-:W-:Y:S02]  /*6f10*/  FADD.FTZ R108, R107, R108 ;  /* 0x0000006c6b6c7221 */ /* 0x000fe40000010000 */
[----:B------:R-:W-:Y:S01]  /*6f20*/  FADD.FTZ R105, R112, R105 ;  /* 0x0000006970697221 */ /* 0x000fe20000010000 */
[C---:B-----5:R-:W-:Y:S01]  /*6f30*/  HMMA.16816.F32.BF16 R4, R68.reuse, R76, R4 ;  /* 0x0000004c4404723c */ /* 0x060fe20000041804 */
[----:B------:R-:W-:Y:S04]  /*6f40*/  LDSM.16.MT88.4 R92, [R101+0x800] ;  /* 0x00080000655c783b */ /* 0x000fe80000004200 */
[----:B------:R-:W-:Y:S01]  /*6f50*/  FADD.FTZ R115, R115, R108 ;  /* 0x0000006c73737221 */ /* 0x000fe20000010000 */
[----:B------:R-:W-:Y:S02]  /*6f60*/  FADD.FTZ R113, R113, R105 ;  /* 0x0000006971717221 */ /* 0x000fe40000010000 */
[C---:B------:R-:W-:Y:S01]  /*6f70*/  HMMA.16816.F32.BF16 R8, R68.reuse, R78, R8 ;  /* 0x0000004e4408723c */ /* 0x040fe20000041808 */
[----:B------:R-:W2:Y:S02]  /*6f80*/  LDSM.16.MT88.4 R76, [R101+0x2400] ;  /* 0x00240000654c783b */ /* 0x000ea40000004200 */
[----:B------:R-:W-:Y:S01]  /*6f90*/  FADD.FTZ R115, R114, R115 ;  /* 0x0000007372737221 */ /* 0x000fe20000010000 */
[----:B------:R-:W-:Y:S03]  /*6fa0*/  FADD.FTZ R113, R116, R113 ;  /* 0x0000007174717221 */ /* 0x000fe60000010000 */
[----:B------:R-:W-:Y:S01]  /*6fb0*/  FADD.FTZ R118, R118, R115 ;  /* 0x0000007376767221 */ /* 0x000fe20000010000 */
[C---:B---3--:R-:W-:Y:S03]  /*6fc0*/  HMMA.16816.F32.BF16 R36, R68.reuse, R88, R36 ;  /* 0x000000584424723c */ /* 0x048fe60000041824 */
        /* <DEDUP_REMOVED lines=13> */
[----:B------:R-:W-:Y:S02]  /*70a0*/  LDSM.16.MT88.4 R96, [R101+0x1800] ;  /* 0x001800006560783b */ /* 0x000fe40000004200 */
[----:B------:R-:W-:Y:S05]  /*70b0*/  FADD.FTZ R126, R127, R126 ;  /* 0x0000007e7f7e7221 */ /* 0x000fea0000010000 */
[C---:B------:R-:W-:Y:S08]  /*70c0*/  HMMA.16816.F32.BF16 R52, R68.reuse, R72, R52 ;  /* 0x000000484434723c */ /* 0x040ff00000041834 */
[C---:B------:R-:W-:Y:S01]  /*70d0*/  HMMA.16816.F32.BF16 R56, R68.reuse, R74, R56 ;  /* 0x0000004a4438723c */ /* 0x040fe20000041838 */
[----:B------:R-:W4:Y:S07]  /*70e0*/  LDSM.16.MT88.4 R72, [R100+0x7800] ;  /* 0x007800006448783b */ /* 0x000f2e0000004200 */
[C---:B-1----:R-:W-:Y:S08]  /*70f0*/  HMMA.16816.F32.BF16 R60, R68.reuse, R80, R60 ;  /* 0x00000050443c723c */ /* 0x042ff0000004183c */
[C---:B------:R-:W-:Y:S08]  /*7100*/  HMMA.16816.F32.BF16 R64, R68.reuse, R82, R64 ;  /* 0x000000524440723c */ /* 0x040ff00000041840 */
[C---:B--2---:R-:W-:Y:S08]  /*7110*/  HMMA.16816.F32.BF16 R12, R68.reuse, R76, R12 ;  /* 0x0000004c440c723c */ /* 0x044ff0000004180c */
[----:B------:R-:W-:Y:S01]  /*7120*/  HMMA.16816.F32.BF16 R16, R68, R78, R16 ;  /* 0x0000004e4410723c */ /* 0x000fe20000041810 */
[----:B------:R-:W1:Y:S07]  /*7130*/  LDSM.16.MT88.4 R68, [R101+0x2800] ;  /* 0x002800006544783b */ /* 0x000e6e0000004200 */
[C---:B---3--:R-:W-:Y:S01]  /*7140*/  HMMA.16816.F32.BF16 R4, R20.reuse, R88, R4 ;  /* 0x000000581404723c */ /* 0x048fe20000041804 */
[----:B------:R-:W2:Y:S04]  /*7150*/  LDSM.16.MT88.4 R76, [R100+0x6c00] ;  /* 0x006c0000644c783b */ /* 0x000ea80000004200 */
[-CC-:B------:R-:W-:Y:S01]  /*7160*/  FFMA.FTZ R89, R29, R87.reuse, -R111.reuse ;  /* 0x000000571d597223 */ /* 0x180fe2000001086f */
[-CC-:B------:R-:W-:Y:S01]  /*7170*/  FFMA.FTZ R88, R28, R87.reuse, -R111.reuse ;  /* 0x000000571c587223 */ /* 0x180fe2000001086f */
[-CC-:B------:R-:W-:Y:S01]  /*7180*/  FFMA.FTZ R28, R32, R87.reuse, -R111.reuse ;  /* 0x00000057201c7223 */ /* 0x180fe2000001086f */
[C---:B------:R-:W-:Y:S01]  /*7190*/  HMMA.16816.F32.BF16 R8, R20.reuse, R90, R8 ;  /* 0x0000005a1408723c */ /* 0x040fe20000041808 */
[----:B------:R-:W-:Y:S02]  /*71a0*/  MUFU.EX2 R32, R31 ;  /* 0x0000001f00207308 */ /* 0x000fe40000000800 */
[-CC-:B------:R-:W-:Y:S01]  /*71b0*/  FFMA.FTZ R90, R30, R87.reuse, -R110.reuse ;  /* 0x000000571e5a7223 */ /* 0x180fe2000001086e */
[-C--:B------:R-:W-:Y:S07]  /*71c0*/  FFMA.FTZ R111, R33, R87.reuse, -R111 ;  /* 0x00000057216f7223 */ /* 0x080fee000001086f */
[----:B------:R-:W3:Y:S01]  /*71d0*/  MUFU.EX2 R88, R88 ;  /* 0x0000005800587308 */ /* 0x000ee20000000800 */
[----:B------:R-:W-:Y:S01]  /*71e0*/  FFMA.FTZ R110, R35, R87, -R110 ;  /* 0x00000057236e7223 */ /* 0x000fe2000001086e */
[C---:B------:R-:W-:Y:S08]  /*71f0*/  HMMA.16816.F32.BF16 R36, R20.reuse, R92, R36 ;  /* 0x0000005c1424723c */ /* 0x040ff00000041824 */
[----:B------:R5:W-:Y:S10]  /*7200*/  MUFU.EX2 R33, R28 ;  /* 0x0000001c00217308 */ /* 0x000bf40000000800 */
[----:B------:R-:W2:Y:S01]  /*7210*/  MUFU.EX2 R89, R89 ;  /* 0x0000005900597308 */ /* 0x000ea20000000800 */
[C---:B------:R-:W-:Y:S09]  /*7220*/  HMMA.16816.F32.BF16 R40, R20.reuse, R94, R40 ;  /* 0x0000005e1428723c */ /* 0x040ff20000041828 */
[----:B------:R-:W2:Y:S01]  /*7230*/  MUFU.EX2 R90, R90 ;  /* 0x0000005a005a7308 */ /* 0x000ea20000000800 */
[----:B---3--:R-:W-:Y:S09]  /*7240*/  FADD.FTZ R125, R88, R125 ;  /* 0x0000007d587d7221 */ /* 0x008ff20000010000 */
[----:B------:R-:W3:Y:S01]  /*7250*/  MUFU.EX2 R111, R111 ;  /* 0x0000006f006f7308 */ /* 0x000ee20000000800 */
[----:B-----5:R-:W-:Y:S01]  /*7260*/  LDSM.16.MT88.4 R28, [R100+0x7c00] ;  /* 0x007c0000641c783b */ /* 0x020fe20000004200 */
[C---:B----4-:R-:W-:Y:S08]  /*7270*/  HMMA.16816.F32.BF16 R44, R20.reuse, R72, R44 ;  /* 0x00000048142c723c */ /* 0x050ff0000004182c */
[----:B------:R-:W4:Y:S01]  /*7280*/  MUFU.EX2 R110, R110 ;  /* 0x0000006e006e7308 */ /* 0x000f220000000800 */
[C---:B------:R-:W-:Y:S01]  /*7290*/  HMMA.16816.F32.BF16 R48, R20.reuse, R74, R48 ;  /* 0x0000004a1430723c */ /* 0x040fe20000041830 */
[----:B------:R-:W5:Y:S07]  /*72a0*/  LDSM.16.MT88.4 R72, [R101+0xc00] ;  /* 0x000c00006548783b */ /* 0x000f6e0000004200 */
[C---:B------:R-:W-:Y:S08]  /*72b0*/  HMMA.16816.F32.BF16 R52, R20.reuse, R96, R52 ;  /* 0x000000601434723c */ /* 0x040ff00000041834 */
[C---:B------:R-:W-:Y:S08]  /*72c0*/  HMMA.16816.F32.BF16 R56, R20.reuse, R98, R56 ;  /* 0x000000621438723c */ /* 0x040ff00000041838 */
[C---:B------:R-:W-:Y:S08]  /*72d0*/  HMMA.16816.F32.BF16 R60, R20.reuse, R24, R60 ;  /* 0x00000018143c723c */ /* 0x040ff0000004183c */
[C---:B------:R-:W-:Y:S01]  /*72e0*/  HMMA.16816.F32.BF16 R64, R20.reuse, R26, R64 ;  /* 0x0000001a1440723c */ /* 0x040fe20000041840 */
[----:B------:R-:W5:Y:S07]  /*72f0*/  LDSM.16.MT88.4 R24, [R101+0x1c00] ;  /* 0x001c00006518783b */ /* 0x000f6e0000004200 */
[C---:B-1----:R-:W-:Y:S03]  /*7300*/  HMMA.16816.F32.BF16 R12, R20.reuse, R68, R12 ;  /* 0x00000044140c723c */ /* 0x042fe6000004180c */
[C---:B--2---:R-:W-:Y:S01]  /*7310*/  F2FP.BF16.F32.PACK_AB R68, R89.reuse, R88 ;  /* 0x000000585944723e */ /* 0x044fe200000010ff */
[----:B------:R-:W-:Y:S01]  /*7320*/  FADD.FTZ R89, R89, R125 ;  /* 0x0000007d59597221 */ /* 0x000fe20000010000 */
[----:B------:R-:W-:Y:S01]  /*7330*/  F2FP.BF16.F32.PACK_AB R69, R32, R90 ;  /* 0x0000005a2045723e */ /* 0x000fe200000010ff */
        /* <DEDUP_REMOVED lines=8> */
[C---:B------:R-:W-:Y:S01]  /*73c0*/  HMMA.16816.F32.BF16 R80, R68.reuse, R76, R4 ;  /* 0x0000004c4450723c */ /* 0x040fe20000041804 */
[----:B------:R-:W1:Y:S04]  /*73d0*/  LDSM.16.MT88.4 R4, [R100+0x8c00] ;  /* 0x008c00006404783b */ /* 0x000e680000004200 */
[----:B------:R-:W-:Y:S03]  /*73e0*/  FADD.FTZ R157, R110, R90 ;  /* 0x0000005a6e9d7221 */ /* 0x000fe60000010000 */
[C---:B------:R-:W-:Y:S01]  /*73f0*/  HMMA.16816.F32.BF16 R76, R68.reuse, R78, R8 ;  /* 0x0000004e444c723c */ /* 0x040fe20000041808 */
[----:B------:R-:W2:Y:S07]  /*7400*/  LDSM.16.MT88.4 R8, [R101+0x2c00] ;  /* 0x002c00006508783b */ /* 0x000eae0000004200 */
[C---:B-----5:R-:W-:Y:S08]  /*7410*/  HMMA.16816.F32.BF16 R36, R68.reuse, R72, R36 ;  /* 0x000000484424723c */ /* 0x060ff00000041824 */
        /* <DEDUP_REMOVED lines=11> */
.L_x_7364:
        /* <DEDUP_REMOVED lines=11> */
.L_x_7385:
[----:B----4-:R-:W-:Y:S01]  /*7580*/  FADD.FTZ R4, R157, R4 ;  /* 0x000000049d047221 */ /* 0x010fe20000010000 */
[----:B------:R-:W2:Y:S01]  /*7590*/  MUFU.RCP R7, R5 ;  /* 0x0000000500077308 */ /* 0x000ea20000001000 */
[----:B------:R-:W-:Y:S01]  /*75a0*/  SHF.L.U32 R8, R133, 0x1, RZ ;  /* 0x0000000185087819 */ /* 0x000fe200000006ff */
[----:B------:R-:W-:Y:S05]  /*75b0*/  WARPSYNC.ALL ;  /* 0x0000000000007948 */ /* 0x000fea0003800000 */
[----:B------:R-:W-:Y:S01]  /*75c0*/  BAR.SYNC.DEFER_BLOCKING 0x0 ;  /* 0x0000000000007b1d */ /* 0x000fe20000010000 */
[----:B------:R-:W-:Y:S02]  /*75d0*/  LOP3.LUT R8, R135, 0x6, R8, 0xf8, !PT ;  /* 0x0000000687087812 */ /* 0x000fe400078ef808 */
[----:B------:R-:W-:-:S02]  /*75e0*/  FSETP.NE.FTZ.AND P0, PT, R4, RZ, PT ;  /* 0x000000ff0400720b */ /* 0x000fc40003f15000 */
[----:B------:R-:W-:Y:S01]  /*75f0*/  LOP3.LUT R8, R8, 0x20, R154, 0xf8, !PT ;  /* 0x0000002008087812 */ /* 0x000fe200078ef89a */
[----:B------:R-:W4:Y:S01]  /*7600*/  MUFU.RCP R6, R4 ;  /* 0x0000000400067308 */ /* 0x000f220000001000 */
[----:B------:R-:W-:Y:S02]  /*7610*/  FSETP.NE.FTZ.AND P1, PT, R5, RZ, PT ;  /* 0x000000ff0500720b */ /* 0x000fe40003f35000 */
        /* <DEDUP_REMOVED lines=42> */
[----:B------:R-:W-:Y:S01]  /*78c0*/  LOP3.LUT R154, R154, 0x80, RZ, 0xc0, !PT ;  /* 0x000000809a9a7812 */ /* 0x000fe200078ec0ff */
[----:B------:R-:W-:Y:S01]  /*78d0*/  FMUL.FTZ R53, R7, R53 ;  /* 0x0000003507357220 */ /* 0x000fe20000410000 */
[----:B------:R-:W-:Y:S01]  /*78e0*/  IADD3 R6, PT, PT, R153, -R6, RZ ;  /* 0x8000000699067210 */ /* 0x000fe20007ffe0ff */
        /* <DEDUP_REMOVED lines=36> */
[----:B--2---:R-:W2:Y:S01]  /*7b30*/  LD.E.64 R56, desc[UR4][R2.64+0xb0] ;  /* 0x0000b00402387980 */ /* 0x004ea2000c101b00 */
[----:B------:R-:W3:Y:S03]  /*7b40*/  @P1 MUFU.LG2 R5, R5 ;  /* 0x0000000500051308 */ /* 0x000ee60000000c00 */
[----:B------:R2:W5:Y:S04]  /*7b50*/  LD.E R52, desc[UR4][R2.64+0xcc] ;  /* 0x0000cc0402347980 */ /* 0x000568000c101900 */
[----:B----4-:R-:W4:Y:S01]  /*7b60*/  LD.E R6, desc[UR4][R2.64+0x60] ;  /* 0x0000600402067980 */ /* 0x010f22000c101900 */
[----:B------:R-:W3:Y:S01]  /*7b70*/  @P0 MUFU.LG2 R4, R4 ;  /* 0x0000000400040308 */ /* 0x000ee20000000c00 */
[----:B------:R-:W-:-:S02]  /*7b80*/  LOP3.LUT R8, R132, 0xd8, RZ, 0xc0, !PT ;  /* 0x000000d884087812 */ /* 0x000fc400078ec0ff */
[----:B------:R2:W5:Y:S01]  /*7b90*/  LD.E.64 R60, desc[UR4][R2.64+0x78] ;  /* 0x00007804023c7980 */ /* 0x000562000c101b00 */
[----:B------:R-:W-:Y:S02]  /*7ba0*/  SHF.L.U32 R149, R149, 0x6, RZ ;  /* 0x0000000695957819 */ /* 0x000fe400000006ff */
[----:B-1----:R-:W-:Y:S01]  /*7bb0*/  LOP3.LUT R7, R134, 0x30, RZ, 0xc0, !PT ;  /* 0x0000003086077812 */ /* 0x002fe200078ec0ff */
[----:B------:R1:W5:Y:S01]  /*7bc0*/  LD.E.64 R58, desc[UR4][R2.64+0xa8] ;  /* 0x0000a804023a7980 */ /* 0x000362000c101b00 */
[----:B------:R-:W-:Y:S02]  /*7bd0*/  LOP3.LUT R134, R8, 0x18, R134, 0x78, !PT ;  /* 0x0000001808867812 */ /* 0x000fe400078e7886 */
[----:B------:R-:W-:Y:S02]  /*7be0*/  SHF.R.U32.HI R53, RZ, 0x2, R133 ;  /* 0x00000002ff357819 */ /* 0x000fe40000011685 */
[----:B------:R-:W-:Y:S01]  /*7bf0*/  LOP3.LUT R134, R134, 0xf24, R132, 0xf8, !PT ;  /* 0x00000f2486867812 */ /* 0x000fe200078ef884 */
[----:B---3--:R-:W-:-:S03]  /*7c00*/  @P1 FMUL.FTZ R5, R5, 0.69314718246459960938 ;  /* 0x3f31721805051820 */ /* 0x008fc60000410000 */
[----:B------:R-:W-:Y:S01]  /*7c10*/  LEA R136, R134, R136, 0x2 ;  /* 0x0000008886887211 */ /* 0x000fe200078e10ff */
[----:B------:R-:W-:Y:S01]  /*7c20*/  BAR.SYNC.DEFER_BLOCKING 0x0 ;  /* 0x0000000000007b1d */ /* 0x000fe20000010000 */
[----:B------:R-:W-:Y:S01]  /*7c30*/  @P0 FMUL.FTZ R4, R4, 0.69314718246459960938 ;  /* 0x3f31721804040820 */ /* 0x000fe20000410000 */
[----:B------:R-:W-:Y:S01]  /*7c40*/  MOV R55, 0xff800000 ;  /* 0xff80000000377802 */ /* 0x000fe20000000f00 */
[C---:B-----5:R-:W-:Y:S01]  /*7c50*/  @P1 FFMA.FTZ R55, R0.reuse, R86, R5 ;  /* 0x0000005600371223 */ /* 0x060fe20000010005 */
[----:B------:R-:W-:Y:S01]  /*7c60*/  MOV R54, 0xff800000 ;  /* 0xff80000000367802 */ /* 0x000fe20000000f00 */
[----:B------:R-:W-:Y:S01]  /*7c70*/  @P0 FFMA.FTZ R54, R0, R85, R4 ;  /* 0x0000005500360223 */ /* 0x000fe20000010004 */
[----:B------:R-:W-:Y:S01]  /*7c80*/  LOP3.LUT R53, R7, 0x7, R53, 0xf8, !PT ;  /* 0x0000000707357812 */ /* 0x000fe200078ef835 */
[----:B------:R1:W3:Y:S04]  /*7c90*/  LDS.128 R48, [R136] ;  /* 0x0000000088307984 */ /* 0x0002e80000000c00 */
        /* <DEDUP_REMOVED lines=12> */
[----:B--2---:R-:W-:-:S04]  /*7d60*/  IMAD R56, R56, UR8, R156 ;  /* 0x0000000838387c24 */ /* 0x004fc8000f8e029c */
[----:B----4-:R-:W-:-:S04]  /*7d70*/  IMAD R6, R56, R6, R155 ;  /* 0x0000000638067224 */ /* 0x010fc800078e029b */
[----:B------:R-:W-:Y:S02]  /*7d80*/  IMAD R57, R57, R6, R149 ;  /* 0x0000000639397224 */ /* 0x000fe400078e0295 */
[----:B------:R2:W4:Y:S01]  /*7d90*/  LDS.128 R4, [R136+0x5800] ;  /* 0x0058000088047984 */ /* 0x0005220000000c00 */
[----:B-1-3--:R-:W-:Y:S05]  /*7da0*/  @P0 BRA `(.L_x_7374) ;  /* 0x0000000000240947 */ /* 0x00afea0003800000 */
        /* <DEDUP_REMOVED lines=9> */
.L_x_7374:
[----:B------:R-:W-:Y:S05]  /*7e40*/  BSYNC.RECONVERGENT B0 ;  /* 0x0000000000007941 */ /* 0x000fea0003800200 */
.L_x_7373:
[----:B------:R-:W-:Y:S01]  /*7e50*/  SHF.R.U32.HI R133, RZ, 0x3, R133 ;  /* 0x00000003ff857819 */ /* 0x000fe20000011685 */
[----:B------:R3:W5:Y:S01]  /*7e60*/  LD.E R2, desc[UR4][R2.64+0xc0] ;  /* 0x0000c00402027980 */ /* 0x000762000c101900 */
[----:B------:R-:W-:Y:S01]  /*7e70*/  LOP3.LUT R132, R132, 0x1c, RZ, 0xc0, !PT ;  /* 0x0000001c84847812 */ /* 0x000fe200078ec0ff */
[----:B------:R-:W-:Y:S01]  /*7e80*/  IMAD R52, R57, R52, RZ ;  /* 0x0000003439347224 */ /* 0x000fe200078e02ff */
[CC--:B------:R-:W-:Y:S01]  /*7e90*/  ISETP.GE.AND P2, PT, R133.reuse, R139.reuse, PT ;  /* 0x0000008b8500720c */ /* 0x0c0fe20003f46270 */
[C---:B------:R-:W-:Y:S01]  /*7ea0*/  VIADD R0, R133.reuse, 0x10 ;  /* 0x0000001085007836 */ /* 0x040fe20000000000 */
[----:B------:R-:W-:Y:S04]  /*7eb0*/  BSSY.RECONVERGENT B0, `(.L_x_7375) ;  /* 0x0000014000007945 */ /* 0x000fe80003800200 */
[----:B------:R-:W-:Y:S01]  /*7ec0*/  ISETP.GE.AND P1, PT, R0, R139, PT ;  /* 0x0000008b0000720c */ /* 0x000fe20003f26270 */
[----:B------:R-:W-:-:S05]  /*7ed0*/  VIADD R0, R133, 0x30 ;  /* 0x0000003085007836 */ /* 0x000fca0000000000 */
[----:B------:R-:W-:Y:S02]  /*7ee0*/  ISETP.GE.AND P6, PT, R0, R139, PT ;  /* 0x0000008b0000720c */ /* 0x000fe40003fc6270 */
[----:B------:R-:W-:Y:S01]  /*7ef0*/  LOP3.LUT R0, R132, 0x40, RZ, 0xfc, !PT ;  /* 0x0000004084007812 */ /* 0x000fe200078efcff */
[C---:B---3--:R-:W-:Y:S02]  /*7f00*/  VIADD R3, R133.reuse, 0x20 ;  /* 0x0000002085037836 */ /* 0x048fe40000000000 */
[----:B------:R-:W-:-:S03]  /*7f10*/  IMAD R133, R133, 0x60, R132 ;  /* 0x0000006085857824 */ /* 0x000fc600078e0284 */
[----:B------:R-:W-:Y:S02]  /*7f20*/  ISETP.GE.AND P5, PT, R3, R139, PT ;  /* 0x0000008b0300720c */ /* 0x000fe40003fa6270 */
[----:B------:R-:W-:Y:S02]  /*7f30*/  IADD3 R133, P0, PT, R133, R52, RZ ;  /* 0x0000003485857210 */ /* 0x000fe40007f1e0ff */
[----:B------:R-:W-:Y:S02]  /*7f40*/  LOP3.LUT R3, R132, 0x20, RZ, 0xfc, !PT ;  /* 0x0000002084037812 */ /* 0x000fe400078efcff */
[----:B------:R-:W-:Y:S01]  /*7f50*/  LEA.HI.X.SX32 R52, R52, RZ, 0x1, P0 ;  /* 0x000000ff34347211 */ /* 0x000fe200000f0eff */
[----:B------:R-:W-:Y:S08]  /*7f60*/  @P2 BRA `(.L_x_7376) ;  /* 0x0000000000202947 */ /* 0x000ff00003800000 */
[-C--:B-----5:R-:W-:Y:S02]  /*7f70*/  ISETP.GE.AND P4, PT, R132, R2.reuse, PT ;  /* 0x000000028400720c */ /* 0x0a0fe40003f86270 */
[-C--:B------:R-:W-:Y:S02]  /*7f80*/  ISETP.GE.AND P3, PT, R3, R2.reuse, PT ;  /* 0x000000020300720c */ /* 0x080fe40003f66270 */
[----:B------:R-:W-:Y:S02]  /*7f90*/  ISETP.GE.AND P2, PT, R0, R2, PT ;  /* 0x000000020000720c */ /* 0x000fe40003f46270 */
[----:B-1----:R-:W-:-:S04]  /*7fa0*/  LEA R54, P0, R133, R60, 0x2 ;  /* 0x0000003c85367211 */ /* 0x002fc800078010ff */
[----:B------:R-:W-:-:S05]  /*7fb0*/  LEA.HI.X R55, R133, R61, R52, 0x2, P0 ;  /* 0x0000003d85377211 */ /* 0x000fca00000f1434 */
[----:B------:R3:W-:Y:S04]  /*7fc0*/  @!P4 ST.E.128 desc[UR4][R54.64], R48 ;  /* 0x000000303600c985 */ /* 0x0007e8000c101d04 */
[----:B------:R3:W-:Y:S04]  /*7fd0*/  @!P3 ST.E.128 desc[UR4][R54.64+0x80], R32 ;  /* 0x000080203600b985 */ /* 0x0007e8000c101d04 */
[----:B------:R3:W-:Y:S02]  /*7fe0*/  @!P2 ST.E.128 desc[UR4][R54.64+0x100], R16 ;  /* 0x000100103600a985 */ /* 0x0007e4000c101d04 */
.L_x_7376:
[----:B------:R-:W-:Y:S05]  /*7ff0*/  BSYNC.RECONVERGENT B0 ;  /* 0x0000000000007941 */ /* 0x000fea0003800200 */
.L_x_7375:
[----:B------:R-:W-:Y:S04]  /*8000*/  BSSY.RECONVERGENT B0, `(.L_x_7377) ;  /* 0x000000e000007945 */ /* 0x000fe80003800200 */
[----:B------:R-:W-:Y:S05]  /*8010*/  @P1 BRA `(.L_x_7378) ;  /* 0x0000000000301947 */ /* 0x000fea0003800000 */
[-C--:B-----5:R-:W-:Y:S02]  /*8020*/  ISETP.GE.AND P4, PT, R132, R2.reuse, PT ;  /* 0x000000028400720c */ /* 0x0a0fe40003f86270 */
[-C--:B------:R-:W-:Y:S02]  /*8030*/  ISETP.GE.AND P3, PT, R3, R2.reuse, PT ;  /* 0x000000020300720c */ /* 0x080fe40003f66270 */
[----:B------:R-:W-:-:S09]  /*8040*/  ISETP.GE.AND P1, PT, R0, R2, PT ;  /* 0x000000020000720c */ /* 0x000fd20003f26270 */
[CC--:B---3--:R-:W-:Y:S02]  /*8050*/  @!P4 LEA R32, P0, R133.reuse, R60.reuse, 0x2 ;  /* 0x0000003c8520c211 */ /* 0x0c8fe400078010ff */
        /* <DEDUP_REMOVED lines=8> */
.L_x_7378:
[----:B------:R-:W-:Y:S05]  /*80e0*/  BSYNC.RECONVERGENT B0 ;  /* 0x0000000000007941 */ /* 0x000fea0003800200 */
.L_x_7377:
[----:B------:R-:W-:Y:S04]  /*80f0*/  BSSY.RECONVERGENT B0, `(.L_x_7379) ;  /* 0x000000e000007945 */ /* 0x000fe80003800200 */
[----:B------:R-:W-:Y:S05]  /*8100*/  @P5 BRA `(.L_x_7380) ;  /* 0x0000000000305947 */ /* 0x000fea0003800000 */
[-C--:B-----5:R-:W-:Y:S02]  /*8110*/  ISETP.GE.AND P5, PT, R132, R2.reuse, PT ;  /* 0x000000028400720c */ /* 0x0a0fe40003fa6270 */
[-C--:B------:R-:W-:Y:S02]  /*8120*/  ISETP.GE.AND P3, PT, R3, R2.reuse, PT ;  /* 0x000000020300720c */ /* 0x080fe40003f66270 */
[----:B------:R-:W-:-:S09]  /*8130*/  ISETP.GE.AND P1, PT, R0, R2, PT ;  /* 0x000000020000720c */ /* 0x000fd20003f26270 */
[CC--:B---3--:R-:W-:Y:S02]  /*8140*/  @!P5 LEA R16, P4, R133.reuse, R60.reuse, 0x2 ;  /* 0x0000003c8510d211 */ /* 0x0c8fe400078810ff */
        /* <DEDUP_REMOVED lines=8> */
.L_x_7380:
[----:B------:R-:W-:Y:S05]  /*81d0*/  BSYNC.RECONVERGENT B0 ;  /* 0x0000000000007941 */ /* 0x000fea0003800200 */
.L_x_7379:
[----:B---3--:R-:W-:Y:S02]  /*81e0*/  MOV R8, R148 ;  /* 0x0000009400087202 */ /* 0x008fe40000000f00 */
[----:B------:R-:W-:-:S04]  /*81f0*/  MOV R9, 0x0 ;  /* 0x0000000000097802 */ /* 0x000fc80000000f00 */
[----:B-12-45:R-:W-:Y:S05]  /*8200*/  @P6 RET.REL.NODEC R8 `(_ZN5flash24flash_fwd_splitkv_kernelI23Flash_fwd_kernel_traitsILi96ELi64ELi64ELi4ELb0ELb0EN7cutlass10bfloat16_tE19Flash_kernel_traitsILi96ELi64ELi64ELi4ES3_EELb0ELb0ELb0ELb0ELb0ELb0ELb1ELb0EEEvNS_16Flash_fwd_paramsE) ;  /* 0xffffff7c087c6950 */ /* 0x036fea0003c3ffff */
[-C--:B------:R-:W-:Y:S02]  /*8210*/  ISETP.GE.AND P4, PT, R132, R2.reuse, PT ;  /* 0x000000028400720c */ /* 0x080fe40003f86270 */
[-C--:B------:R-:W-:Y:S01]  /*8220*/  ISETP.GE.AND P2, PT, R3, R2.reuse, PT ;  /* 0x000000020300720c */ /* 0x080fe20003f46270 */
[----:B------:R-:W-:Y:S01]  /*8230*/  IMAD.MOV.U32 R3, RZ, RZ, 0x0 ;  /* 0x00000000ff037424 */ /* 0x000fe200078e00ff */
[----:B------:R-:W-:Y:S01]  /*8240*/  ISETP.GE.AND P0, PT, R0, R2, PT ;  /* 0x000000020000720c */ /* 0x000fe20003f06270 */
[----:B------:R-:W-:-:S08]  /*8250*/  IMAD.MOV.U32 R2, RZ, RZ, R148 ;  /* 0x000000ffff027224 */ /* 0x000fd000078e0094 */
[CC--:B------:R-:W-:Y:S02]  /*8260*/  @!P4 LEA R10, P3, R133.reuse, R60.reuse, 0x2 ;  /* 0x0000003c850ac211 */ /* 0x0c0fe400078610ff */
[C---:B------:R-:W-:Y:S02]  /*8270*/  @!P2 LEA R8, P1, R133.reuse, R60, 0x2 ;  /* 0x0000003c8508a211 */ /* 0x040fe400078210ff */
[CCC-:B------:R-:W-:Y:S02]  /*8280*/  @!P4 LEA.HI.X R11, R133.reuse, R61.reuse, R52.reuse, 0x2, P3 ;  /* 0x0000003d850bc211 */ /* 0x1c0fe400018f1434 */
[----:B------:R-:W-:-:S03]  /*8290*/  @!P2 LEA.HI.X R9, R133, R61, R52, 0x2, P1 ;  /* 0x0000003d8509a211 */ /* 0x000fc600008f1434 */
[----:B------:R-:W-:Y:S04]  /*82a0*/  @!P4 ST.E.128 desc[UR4][R10.64+0x4800], R36 ;  /* 0x004800240a00c985 */ /* 0x000fe8000c101d04 */
[----:B------:R1:W-:Y:S02]  /*82b0*/  @!P2 ST.E.128 desc[UR4][R8.64+0x4880], R20 ;  /* 0x004880140800a985 */ /* 0x0003e4000c101d04 */
[----:B-1----:R-:W-:Y:S05]  /*82c0*/  @P0 RET.REL.NODEC R2 `(_ZN5flash24flash_fwd_splitkv_kernelI23Flash_fwd_kernel_traitsILi96ELi64ELi64ELi4ELb0ELb0EN7cutlass10bfloat16_tE19Flash_kernel_traitsILi96ELi64ELi64ELi4ES3_EELb0ELb0ELb0ELb0ELb0ELb0ELb1ELb0EEEvNS_16Flash_fwd_paramsE) ;  /* 0xffffff7c024c0950 */ /* 0x002fea0003c3ffff */
[----:B------:R-:W-:Y:S01]  /*82d0*/  LEA R2, P0, R133, R60, 0x2 ;  /* 0x0000003c85027211 */ /* 0x000fe200078010ff */
[----:B------:R-:W-:-:S03]  /*82e0*/  IMAD.MOV.U32 R149, RZ, RZ, 0x0 ;  /* 0x00000000ff957424 */ /* 0x000fc600078e00ff */
[----:B------:R-:W-:-:S05]  /*82f0*/  LEA.HI.X R3, R133, R61, R52, 0x2, P0 ;  /* 0x0000003d85037211 */ /* 0x000fca00000f1434 */
[----:B------:R1:W-:Y:S02]  /*8300*/  ST.E.128 desc[UR4][R2.64+0x4900], R4 ;  /* 0x0049000402007985 */ /* 0x0003e4000c101d04 */
[----:B-1----:R-:W-:Y:S05]  /*8310*/  RET.REL.NODEC R148 `(_ZN5flash24flash_fwd_splitkv_kernelI23Flash_fwd_kernel_traitsILi96ELi64ELi64ELi4ELb0ELb0EN7cutlass10bfloat16_tE19Flash_kernel_traitsILi96ELi64ELi64ELi4ES3_EELb0ELb0ELb0ELb0ELb0ELb0ELb1ELb0EEEvNS_16Flash_fwd_paramsE) ;  /* 0xffffff7c94387950 */ /* 0x002fea0003c3ffff */
.L_x_7372:
[----:B------:R-:W-:Y:S01]  /*8320*/  MOV R4, 0x1f ;  /* 0x0000001f00047802 */ /* 0x000fe20000000f00 */
[----:B------:R-:W-:Y:S01]  /*8330*/  IMAD.MOV.U32 R5, RZ, RZ, 0x2 ;  /* 0x00000002ff057424 */ /* 0x000fe200078e00ff */
[----:B------:R-:W-:Y:S01]  /*8340*/  MOV R7, R162 ;  /* 0x000000a200077202 */ /* 0x000fe20000000f00 */
[----:B------:R-:W-:-:S07]  /*8350*/  IMAD.MOV.U32 R6, RZ, RZ, -0x1 ;  /* 0xffffffffff067424 */ /* 0x000fce00078e00ff */
[----:B-1---5:R-:W-:Y:S05]  /*8360*/  WARPSYNC.COLLECTIVE R6, `(.L_x_7381) ;  /* 0x0000000006087348 */ /* 0x022fea0003c00000 */
[----:B------:R2:W3:Y:S02]  /*8370*/  SHFL.BFLY P0, R4, R7, R5, R4 ;  /* 0x0c00000507047389 */ /* 0x0004e40000000004 */
[----:B-123-5:R-:W-:Y:S05]  /*8380*/  ENDCOLLECTIVE ;  /* 0x000000000000791b */ /* 0x02efea0003800000 */
.L_x_7381:
        /* <DEDUP_REMOVED lines=8> */
.L_x_7382:
[----:B------:R-:W-:Y:S01]  /*8410*/  MOV R8, R4 ;  /* 0x0000000400087202 */ /* 0x000fe20000000f00 */
[----:B------:R-:W-:Y:S01]  /*8420*/  IMAD.MOV.U32 R7, RZ, RZ, R157 ;  /* 0x000000ffff077224 */ /* 0x000fe200078e009d */
[----:B------:R-:W-:Y:S02]  /*8430*/  MOV R4, 0x1f ;  /* 0x0000001f00047802 */ /* 0x000fe40000000f00 */
[----:B------:R-:W-:-:S07]  /*8440*/  MOV R5, 0x2 ;  /* 0x0000000200057802 */ /* 0x000fce0000000f00 */
[----:B------:R-:W-:Y:S05]  /*8450*/  WARPSYNC.COLLECTIVE R6, `(.L_x_7383) ;  /* 0x0000000006087348 */ /* 0x000fea0003c00000 */
[----:B------:R1:W2:Y:S02]  /*8460*/  SHFL.BFLY P0, R4, R7, R5, R4 ;  /* 0x0c00000507047389 */ /* 0x0002a40000000004 */
[----:B-12---:R-:W-:Y:S05]  /*8470*/  ENDCOLLECTIVE ;  /* 0x000000000000791b */ /* 0x006fea0003800000 */
.L_x_7383:
[----:B------:R-:W-:Y:S01]  /*8480*/  FADD.FTZ R157, R4, R157 ;  /* 0x0000009d049d7221 */ /* 0x000fe20000010000 */
[----:B------:R-:W-:Y:S02]  /*8490*/  MOV R4, 0x1f ;  /* 0x0000001f00047802 */ /* 0x000fe40000000f00 */
[----:B------:R-:W-:Y:S01]  /*84a0*/  MOV R5, 0x1 ;  /* 0x0000000100057802 */ /* 0x000fe20000000f00 */
[----:B------:R-:W-:-:S07]  /*84b0*/  IMAD.MOV.U32 R7, RZ, RZ, R157 ;  /* 0x000000ffff077224 */ /* 0x000fce00078e009d */
[----:B------:R-:W-:Y:S05]  /*84c0*/  WARPSYNC.COLLECTIVE R6, `(.L_x_7384) ;  /* 0x0000000006087348 */ /* 0x000fea0003c00000 */
[----:B------:R1:W2:Y:S02]  /*84d0*/  SHFL.BFLY P0, R4, R7, R5, R4 ;  /* 0x0c00000507047389 */ /* 0x0002a40000000004 */
[----:B-12---:R-:W-:Y:S05]  /*84e0*/  ENDCOLLECTIVE ;  /* 0x000000000000791b */ /* 0x006fea0003800000 */
.L_x_7384:
[----:B------:R-:W-:Y:S01]  /*84f0*/  FADD.FTZ R5, R162, R8 ;  /* 0x00000008a2057221 */ /* 0x000fe20000010000 */
[----:B------:R-:W-:Y:S06]  /*8500*/  BRA `(.L_x_7385) ;  /* 0xfffffff0001c7947 */ /* 0x000fec000383ffff */
.L_x_7386:
        /* <DEDUP_REMOVED lines=15> */
.L_x_11666:


//--------------------- .text._ZN5flash24flash_fwd_splitkv_kernelI23Flash_fwd_kernel_traitsILi96ELi64ELi64ELi4ELb0ELb0EN7cutlass10bfloat16_tE19Flash_kernel_traitsILi96ELi64ELi64ELi4ES3_EELb0ELb0ELb0ELb0ELb0ELb1ELb1ELb0EEEvNS_16Flash_fwd_paramsE --------------------------
	.section	.text._ZN5flash24flash_fwd_splitkv_kernelI23Flash_fwd_kernel_traitsILi96ELi64ELi64ELi4ELb0ELb0EN7cutlass10bfloat16_tE19Flash_kernel_traitsILi96ELi64ELi64ELi4ES3_EELb0ELb0ELb0ELb0ELb0ELb1ELb1ELb0EEEvNS_16Flash_fwd_paramsE,"ax",@progbits
	.align	128
        .global         _ZN5flash24flash_fwd_splitkv_kernelI23Flash_fwd_kernel_traitsILi96ELi64ELi64ELi4ELb0ELb0EN7cutlass10bfloat16_tE19Flash_kernel_traitsILi96ELi64ELi64ELi4ES3_EELb0ELb0ELb0ELb0ELb0ELb1ELb1ELb0EEEvNS_16Flash_fwd_paramsE
        .type           _ZN5flash24flash_fwd_splitkv_kernelI23Flash_fwd_kernel_traitsILi96ELi64ELi64ELi4ELb0ELb0EN7cutlass10bfloat16_tE19Flash_kernel_traitsILi96ELi64ELi64ELi4ES3_EELb0ELb0ELb0ELb0ELb0ELb1ELb1ELb0EEEvNS_16Flash_fwd_paramsE,@function
        .size           _ZN5flash24flash_fwd_splitkv_kernelI23Flash_fwd_kernel_traitsILi96ELi64ELi64ELi4ELb0ELb0EN7cutlass10bfloat16_tE19Flash_kernel_traitsILi96ELi64ELi64ELi4ES3_EELb0ELb0ELb0ELb0ELb0ELb1ELb1ELb0EEEvNS_16Flash_fwd_paramsE,(.L_x_11667 - _ZN5flash24flash_fwd_splitkv_kernelI23Flash_fwd_kernel_traitsILi96ELi64ELi64ELi4ELb0ELb0EN7cutlass10bfloat16_tE19Flash_kernel_traitsILi96ELi64ELi64ELi4ES3_EELb0ELb0ELb0ELb0ELb0ELb1ELb1ELb0EEEvNS_16Flash_fwd_paramsE)
        .other          _ZN5flash24flash_fwd_splitkv_kernelI23Flash_fwd_kernel_traitsILi96ELi64ELi64ELi4ELb0ELb0EN7cutlass10bfloat16_tE19Flash_kernel_traitsILi96ELi64ELi64ELi4ES3_EELb0ELb0ELb0ELb0ELb0ELb1ELb1ELb0EEEvNS_16Flash_fwd_paramsE,@"STO_CUDA_ENTRY STV_DEFAULT"
_ZN5flash24flash_fwd_splitkv_kernelI23Flash_fwd_kernel_traitsILi96ELi64ELi64ELi4ELb0ELb0EN7cutlass10bfloat16_tE19Flash_kernel_traitsILi96ELi64ELi64ELi4ES3_EELb0ELb0ELb0ELb0ELb0ELb1ELb1ELb0EEEvNS_16Flash_fwd_paramsE:
.text._ZN5flash24flash_fwd_splitkv_kernelI23Flash_fwd_kernel_traitsILi96ELi64ELi64ELi4ELb0ELb0EN7cutlass10bfloat16_tE19Flash_kernel_traitsILi96ELi64ELi64ELi4ES3_EELb0ELb0ELb0ELb0ELb0ELb1ELb1ELb0EEEvNS_16Flash_fwd_paramsE:
        /* <DEDUP_REMOVED lines=29> */
[----:B---3--:R-:W-:Y:S05]  /*01d0*/  CALL.REL.NOINC `($_ZN5flash24flash_fwd_splitkv_kernelI23Flash_fwd_kernel_traitsILi96ELi64ELi64ELi4ELb0ELb0EN7cutlass10bfloat16_tE19Flash_kernel_traitsILi96ELi64ELi64ELi4ES3_EELb0ELb0ELb0ELb0ELb0ELb1ELb1ELb0EEEvNS_16Flash_fwd_paramsE$_ZN5flash30compute_attn_1rowblock_splitkvI23Flash_fwd_kernel_traitsILi96ELi64ELi64ELi4ELb0ELb0EN7cutlass10bfloat16_tE19Flash_kernel_traitsILi96ELi64ELi64ELi4ES3_EELb0ELb0ELb0ELb0ELb0ELb1ELb1ELb0ENS_16Flash_fwd_paramsEEEvRKT8_iiiii) ;  /* 0x0000000000087944 */ /* 0x008fea0003c00000 */
[----:B------:R-:W-:Y:S05]  /*01e0*/  BSYNC.RECONVERGENT B2 ;  /* 0x0000000000027941 */ /* 0x000fea0003800200 */
.L_x_7387:
[----:B------:R-:W-:Y:S05]  /*01f0*/  EXIT ;  /* 0x000000000000794d */ /* 0x000fea0003800000 */
        .type           $_ZN5flash24flash_fwd_splitkv_kernelI23Flash_fwd_kernel_traitsILi96ELi64ELi64ELi4ELb0ELb0EN7cutlass10bfloat16_tE19Flash_kernel_traitsILi96ELi64ELi64ELi4ES3_EELb0ELb0ELb0ELb0ELb0ELb1ELb1ELb0EEEvNS_16Flash_fwd_paramsE$_ZN5flash30compute_attn_1rowblock_splitkvI23Flash_fwd_kernel_traitsILi96ELi64ELi64ELi4ELb0ELb0EN7cutlass10bfloat16_tE19Flash_kernel_traitsILi96ELi64ELi64ELi4ES3_EELb0ELb0ELb0ELb0ELb0ELb1ELb1ELb0ENS_16Flash_fwd_paramsEEEvRKT8_iiiii,@function
        .size           $_ZN5flash24flash_fwd_splitkv_kernelI23Flash_fwd_kernel_traitsILi96ELi64ELi64ELi4ELb0ELb0EN7cutlass10bfloat16_tE19Flash_kernel_traitsILi96ELi64ELi64ELi4ES3_EELb0ELb0ELb0ELb0ELb0ELb1ELb1ELb0EEEvNS_16Flash_fwd_paramsE$_ZN5flash30compute_attn_1rowblock_splitkvI23Flash_fwd_kernel_traitsILi96ELi64ELi64ELi4ELb0ELb0EN7cutlass10bfloat16_tE19Flash_kernel_traitsILi96ELi64ELi64ELi4ES3_EELb0ELb0ELb0ELb0ELb0ELb1ELb1ELb0ENS_16Flash_fwd_paramsEEEvRKT8_iiiii,(.L_x_11667 - $_ZN5flash24flash_fwd_splitkv_kernelI23Flash_fwd_kernel_traitsILi96ELi64ELi64ELi4ELb0ELb0EN7cutlass10bfloat16_tE19Flash_kernel_traitsILi96ELi64ELi64ELi4ES3_EELb0ELb0ELb0ELb0ELb0ELb1ELb1ELb0EEEvNS_16Flash_fwd_paramsE$_ZN5flash30compute_attn_1rowblock_splitkvI23Flash_fwd_kernel_traitsILi96ELi64ELi64ELi4ELb0ELb0EN7cutlass10bfloat16_tE19Flash_kernel_traitsILi96ELi64ELi64ELi4ES3_EELb0ELb0ELb0ELb0ELb0ELb1ELb1ELb0ENS_16Flash_fwd_paramsEEEvRKT8_iiiii)
$_ZN5flash24flash_fwd_splitkv_kernelI23Flash_fwd_kernel_traitsILi96ELi64ELi64ELi4ELb0ELb0EN7cutlass10bfloat16_tE19Flash_kernel_traitsILi96ELi64ELi64ELi4ES3_EELb0ELb0ELb0ELb0ELb0ELb1ELb1ELb0EEEvNS_16Flash_fwd_paramsE$_ZN5flash30compute_attn_1rowblock_splitkvI23Flash_fwd_kernel_traitsILi96ELi64ELi64ELi4ELb0ELb0EN7cutlass10bfloat16_tE19Flash_kernel_traitsILi96ELi64ELi64ELi4ES3_EELb0ELb0ELb0ELb0ELb0ELb1ELb1ELb0ENS_16Flash_fwd_paramsEEEvRKT8_iiiii:
        /* <DEDUP_REMOVED lines=38> */
.L_x_7389:
[----:B------:R-:W-:Y:S05]  /*0460*/  BSYNC.RECONVERGENT B0 ;  /* 0x0000000000007941 */ /* 0x000fea0003800200 */
.L_x_7388:
[----:B------:R-:W-:Y:S04]  /*0470*/  BSSY.RECONVERGENT B0, `(.L_x_7390) ;  /* 0x0000007000007945 */ /* 0x000fe80003800200 */
[----:B------:R-:W-:Y:S05]  /*0480*/  @!P3 BRA `(.L_x_7391) ;  /* 0x000000000014b947 */ /* 0x000fea0003800000 */
[----:B-1----:R-:W3:Y:S02]  /*0490*/  LD.E.U8 R7, desc[UR4][R2.64+0x1b2] ;  /* 0x0001b20402077980 */ /* 0x002ee4000c101100 */
[----:B---3--:R-:W-:-:S13]  /*04a0*/  ISETP.NE.AND P1, PT, R7, RZ, PT ;  /* 0x000000ff0700720c */ /* 0x008fda0003f25270 */
[----:B-----5:R-:W3:Y:S02]  /*04b0*/  @P1 LD.E R92, desc[UR4][R14.64+0x4] ;  /* 0x000004040e5c1980 */ /* 0x020ee4000c101900 */
[----:B---3--:R-:W-:-:S06]  /*04c0*/  @P1 IADD3 R92, PT, PT, R92, -R13, RZ ;  /* 0x8000000d5c5c1210 */ /* 0x008fcc0007ffe0ff */
[----:B------:R3:W5:Y:S02]  /*04d0*/  @!P1 LD.E R92, desc[UR4][R14.64] ;  /* 0x000000040e5c9980 */ /* 0x000764000c101900 */
.L_x_7391:
[----:B------:R-:W-:Y:S05]  /*04e0*/  BSYNC.RECONVERGENT B0 ;  /* 0x0000000000007941 */ /* 0x000fea0003800200 */
.L_x_7390:
        /* <DEDUP_REMOVED lines=8> */
.L_x_7393:
[----:B-1----:R-:W4:Y:S01]  /*0570*/  LD.E.64 R6, desc[UR4][R2.64+0x108] ;  /* 0x0001080402067980 */ /* 0x002f22000c101b00 */
[----:B------:R-:W-:Y:S01]  /*0580*/  BSSY.RECONVERGENT B0, `(.L_x_7395) ;  /* 0x0000006000007945 */ /* 0x000fe20003800200 */
[----:B----4-:R-:W-:Y:S01]  /*0590*/  ISETP.NE.U32.AND P0, PT, R6, RZ, PT ;  /* 0x000000ff0600720c */ /* 0x010fe20003f05070 */
[----:B------:R-:W-:-:S03]  /*05a0*/  IMAD.MOV.U32 R6, RZ, RZ, RZ ;  /* 0x000000ffff067224 */ /* 0x000fc600078e00ff */
[----:B------:R-:W-:-:S13]  /*05b0*/  ISETP.NE.AND.EX P0, PT, R7, RZ, PT, P0 ;  /* 0x000000ff0700720c */ /* 0x000fda0003f05300 */
[----:B------:R-:W-:Y:S05]  /*05c0*/  @!P0 BRA `(.L_x_7396) ;  /* 0x0000000000048947 */ /* 0x000fea0003800000 */
[----:B------:R1:W5:Y:S02]  /*05d0*/  LD.E R6, desc[UR4][R2.64+0xbc] ;  /* 0x0000bc0402067980 */ /* 0x000364000c101900 */
.L_x_7396:
[----:B------:R-:W-:Y:S05]  /*05e0*/  BSYNC.RECONVERGENT B0 ;  /* 0x0000000000007941 */ /* 0x000fea0003800200 */
.L_x_7395:
[----:B-----5:R-:W-:Y:S02]  /*05f0*/  IADD3 R92, PT, PT, R6, R92, -R12 ;  /* 0x0000005c065c7210 */ /* 0x020fe40007ffe80c */
.L_x_7394:
[----:B------:R-:W-:Y:S05]  /*0600*/  BSYNC.RECONVERGENT B1 ;  /* 0x0000000000017941 */ /* 0x000fea0003800200 */
.L_x_7392:
[----:B------:R-:W-:Y:S01]  /*0610*/  IMAD.SHL.U32 R139, R149, 0x40, RZ ;  /* 0x00000040958b7824 */ /* 0x000fe200078e00ff */
[----:B-1----:R-:W-:Y:S01]  /*0620*/  MOV R6, R148 ;  /* 0x0000009400067202 */ /* 0x002fe20000000f00 */
[----:B------:R-:W-:-:S03]  /*0630*/  IMAD.MOV.U32 R7, RZ, RZ, 0x0 ;  /* 0x00000000ff077424 */ /* 0x000fc600078e00ff */
[----:B------:R-:W-:-:S13]  /*0640*/  ISETP.GT.AND P0, PT, R18, R139, PT ;  /* 0x0000008b1200720c */ /* 0x000fda0003f04270 */
[----:B--23--:R-:W-:Y:S05]  /*0650*/  @!P0 RET.REL.NODEC R6 `(_ZN5flash24flash_fwd_splitkv_kernelI23Flash_fwd_kernel_traitsILi96ELi64ELi64ELi4ELb0ELb0EN7cutlass10bfloat16_tE19Flash_kernel_traitsILi96ELi64ELi64ELi4ES3_EELb0ELb0ELb0ELb0ELb0ELb1ELb1ELb0EEEvNS_16Flash_fwd_paramsE) ;  /* 0xfffffff806688950 */ /* 0x00cfea0003c3ffff */
        /* <DEDUP_REMOVED lines=74> */
.L_x_7399:
[----:B------:R-:W-:Y:S05]  /*0b00*/  BSYNC.RECONVERGENT B0 ;  /* 0x0000000000007941 */ /* 0x000fea0003800200 */
.L_x_7398:
        /* <DEDUP_REMOVED lines=16> */
.L_x_7401:
[----:B------:R-:W-:Y:S05]  /*0c10*/  BSYNC.RECONVERGENT B0 ;  /* 0x0000000000007941 */ /* 0x000fea0003800200 */
.L_x_7400:
        /* <DEDUP_REMOVED lines=15> */
.L_x_7403:
[----:B------:R-:W-:Y:S05]  /*0d10*/  BSYNC.RECONVERGENT B0 ;  /* 0x0000000000007941 */ /* 0x000fea0003800200 */
.L_x_7402:
        /* <DEDUP_REMOVED lines=15> */
.L_x_7405:
[----:B------:R-:W-:Y:S05]  /*0e10*/  BSYNC.RECONVERGENT B0 ;  /* 0x0000000000007941 */ /* 0x000fea0003800200 */
.L_x_7404:
        /* <DEDUP_REMOVED lines=14> */
[----:B--23--:R-:W-:Y:S05]  /*0f00*/  @P6 RET.REL.NODEC R4 `(_ZN5flash24flash_fwd_splitkv_kernelI23Flash_fwd_kernel_traitsILi96ELi64ELi64ELi4ELb0ELb0EN7cutlass10bfloat16_tE19Flash_kernel_traitsILi96ELi64ELi64ELi4ES3_EELb0ELb0ELb0ELb0ELb0ELb1ELb1ELb0EEEvNS_16Flash_fwd_paramsE) ;  /* 0xfffffff0043c6950 */ /* 0x00cfea0003c3ffff */
[----:B------:R-:W-:Y:S02]  /*0f10*/  MOV R0, 0xff800000 ;  /* 0xff80000000007802 */ /* 0x000fe40000000f00 */
[----:B------:R-:W-:-:S03]  /*0f20*/  MOV R149, 0x0 ;  /* 0x0000000000957802 */ /* 0x000fc60000000f00 */
[----:B------:R1:W-:Y:S02]  /*0f30*/  ST.E desc[UR4][R2.64+0xc0], R0 ;  /* 0x0000c00002007985 */ /* 0x0003e4000c101904 */
[----:B-1----:R-:W-:Y:S05]  /*0f40*/  RET.REL.NODEC R148 `(_ZN5flash24flash_fwd_splitkv_kernelI23Flash_fwd_kernel_traitsILi96ELi64ELi64ELi4ELb0ELb0EN7cutlass10bfloat16_tE19Flash_kernel_traitsILi96ELi64ELi64ELi4ES3_EELb0ELb0ELb0ELb0ELb0ELb1ELb1ELb0EEEvNS_16Flash_fwd_paramsE) ;  /* 0xfffffff0942c7950 */ /* 0x002fea0003c3ffff */
.L_x_7397:
        /* <DEDUP_REMOVED lines=105> */
.L_x_7407:
        /* <DEDUP_REMOVED lines=79> */
.L_x_7408:
[----:B------:R-:W-:Y:S05]  /*1ad0*/  BSYNC.RECONVERGENT B0 ;  /* 0x0000000000007941 */ /* 0x000fea0003800200 */
.L_x_7406:
        /* <DEDUP_REMOVED lines=127> */
.L_x_7411:
[----:B------:R3:W-:Y:S02]  /*22d0*/  STS.128 [R89+0x2000], RZ ;  /* 0x002000ff59007388 */ /* 0x0007e40000000c00 */
.L_x_7410:
[----:B------:R-:W-:Y:S05]  /*22e0*/  BSYNC.RECONVERGENT B0 ;  /* 0x0000000000007941 */ /* 0x000fea0003800200 */
.L_x_7409:
        /* <DEDUP_REMOVED lines=32> */
.L_x_7414:
[----:B------:R1:W-:Y:S02]  /*24f0*/  STS.128 [R89+0x2800], RZ ;  /* 0x002800ff59007388 */ /* 0x0003e40000000c00 */
.L_x_7413:
[----:B------:R-:W-:Y:S05]  /*2500*/  BSYNC.RECONVERGENT B0 ;  /* 0x0000000000007941 */ /* 0x000fea0003800200 */
.L_x_7412:
        /* <DEDUP_REMOVED lines=30> */
.L_x_7417:
[----:B------:R4:W-:Y:S02]  /*26f0*/  STS.128 [R89+0x5000], RZ ;  /* 0x005000ff59007388 */ /* 0x0009e40000000c00 */
.L_x_7416:
[----:B------:R-:W-:Y:S05]  /*2700*/  BSYNC.RECONVERGENT B0 ;  /* 0x0000000000007941 */ /* 0x000fea0003800200 */
.L_x_7415:
        /* <DEDUP_REMOVED lines=24> */
.L_x_7420:
[----:B------:R1:W-:Y:S02]  /*2890*/  STS.128 [R89+0x5800], RZ ;  /* 0x005800ff59007388 */ /* 0x0003e40000000c00 */
.L_x_7419:
[----:B------:R-:W-:Y:S05]  /*28a0*/  BSYNC.RECONVERGENT B0 ;  /* 0x0000000000007941 */ /* 0x000fea0003800200 */
.L_x_7418:
        /* <DEDUP_REMOVED lines=25> */
.L_x_7423:
[----:B------:R1:W-:Y:S01]  /*2a40*/  STS.128 [R89+0x8000], RZ ;  /* 0x008000ff59007388 */ /* 0x0003e20000000c00 */
[----:B------:R-:W-:Y:S05]  /*2a50*/  BRA `(.L_x_7424) ;  /* 0x00000000000c7947 */ /* 0x000fea0003800000 */
.L_x_7422:
[----:B------:R1:W-:Y:S04]  /*2a60*/  STS.128 [R89+0x6000], RZ ;  /* 0x006000ff59007388 */ /* 0x0003e80000000c00 */
[----:B------:R1:W-:Y:S04]  /*2a70*/  STS.128 [R89+0x7000], RZ ;  /* 0x007000ff59007388 */ /* 0x0003e80000000c00 */
[----:B------:R1:W-:Y:S02]  /*2a80*/  STS.128 [R89+0x8000], RZ ;  /* 0x008000ff59007388 */ /* 0x0003e40000000c00 */
.L_x_7424:
[----:B------:R-:W-:Y:S05]  /*2a90*/  BSYNC.RECONVERGENT B0 ;  /* 0x0000000000007941 */ /* 0x000fea0003800200 */
.L_x_7421:
        /* <DEDUP_REMOVED lines=27> */
.L_x_7427:
[----:B------:R1:W-:Y:S02]  /*2c50*/  STS.128 [R89+0x8800], RZ ;  /* 0x008800ff59007388 */ /* 0x0003e40000000c00 */
.L_x_7426:
[----:B------:R-:W-:Y:S05]  /*2c60*/  BSYNC.RECONVERGENT B0 ;  /* 0x0000000000007941 */ /* 0x000fea0003800200 */
.L_x_7425:
[----:B------:R-:W5:Y:S01]  /*2c70*/  LD.E R91, desc[UR4][R2.64+0x18c] ;  /* 0x00018c04025b7980 */ /* 0x000f62000c101900 */
        /* <DEDUP_REMOVED lines=29> */
[----:B------:R-:W3:Y:S04]  /*2e50*/  LDSM.16.M88.4 R52, [R94+0x3400] ;  /* 0x003400005e34783b */ /* 0x000ee80000000200 */
[----:B------:R-:W-:Y:S04]  /*2e60*/  LDSM.16.M88.4 R80, [R93+0x3000] ;  /* 0x003000005d50783b */ /* 0x000fe80000000200 */
[----:B------:R-:W4:Y:S04]  /*2e70*/  LDSM.16.M88.4 R72, [R95] ;  /* 0x000000005f48783b */ /* 0x000f280000000200 */
[----:B------:R-:W4:Y:S04]  /*2e80*/  LDSM.16.M88.4 R44, [R94+0x3800] ;  /* 0x003800005e2c783b */ /* 0x000f280000000200 */
[----:B------:R-:W4:Y:S04]  /*2e90*/  LDSM.16.M88.4 R4, [R94+0x3c00] ;  /* 0x003c00005e04783b */ /* 0x000f280000000200 */
[----:B------:R-:W-:Y:S04]  /*2ea0*/  LDSM.16.M88.4 R76, [R94+0x4000] ;  /* 0x004000005e4c783b */ /* 0x000fe80000000200 */
[----:B------:R-:W4:Y:S04]  /*2eb0*/  LDSM.16.M88.4 R32, [R8+0x1000] ;  /* 0x001000000820783b */ /* 0x000f280000000200 */
[----:B------:R-:W4:Y:S04]  /*2ec0*/  LDSM.16.M88.4 R68, [R93+0x3400] ;  /* 0x003400005d44783b */ /* 0x000f280000000200 */
[----:B------:R-:W4:Y:S01]  /*2ed0*/  LDSM.16.M88.4 R64, [R93+0x3800] ;  /* 0x003800005d40783b */ /* 0x000f220000000200 */
[C---:B-1----:R-:W-:Y:S03]  /*2ee0*/  HMMA.16816.F32.BF16 R12, R36.reuse, R24, RZ ;  /* 0x00000018240c723c */ /* 0x042fe600000418ff */
[----:B------:R-:W-:Y:S04]  /*2ef0*/  LDSM.16.M88.4 R16, [R93+0x4000] ;  /* 0x004000005d10783b */ /* 0x000fe80000000200 */
[----:B--2---:R-:W1:Y:S01]  /*2f00*/  LDSM.16.M88.4 R20, [R95+0x1000] ;  /* 0x001000005f14783b */ /* 0x004e620000000200 */
[C---:B------:R-:W-:Y:S03]  /*2f10*/  HMMA.16816.F32.BF16 R24, R36.reuse, R26, RZ ;  /* 0x0000001a2418723c */ /* 0x040fe600000418ff */
[----:B------:R-:W2:Y:S04]  /*2f20*/  LDSM.16.M88.4 R28, [R94+0x4400] ;  /* 0x004400005e1c783b */ /* 0x000ea80000000200 */
[----:B------:R-:W2:Y:S01]  /*2f30*/  LDSM.16.M88.4 R60, [R93+0x3c00] ;  /* 0x003c00005d3c783b */ /* 0x000ea20000000200 */
[----:B---3--:R-:W-:Y:S03]  /*2f40*/  HMMA.16816.F32.BF16 R56, R36, R52, RZ ;  /* 0x000000342438723c */ /* 0x008fe600000418ff */
        /* <DEDUP_REMOVED lines=26> */
[C---:B---3--:R-:W-:Y:S08]  /*30f0*/  HMMA.16816.F32.BF16 R64, R8.reuse, R4, R64 ;  /* 0x000000040840723c */ /* 0x048ff00000041840 */
[----:B------:R-:W-:Y:S01]  /*3100*/  HMMA.16816.F32.BF16 R24, R8, R6, R24 ;  /* 0x000000060818723c */ /* 0x000fe20000041818 */
[----:B------:R-:W3:Y:S07]  /*3110*/  LDSM.16.M88.4 R4, [R93+0x5400] ;  /* 0x005400005d04783b */ /* 0x000eee0000000200 */
[C---:B----4-:R-:W-:Y:S08]  /*3120*/  HMMA.16816.F32.BF16 R56, R20.reuse, R68, R56 ;  /* 0x000000441438723c */ /* 0x050ff00000041838 */
[----:B------:R-:W-:Y:S01]  /*3130*/  HMMA.16816.F32.BF16 R52, R20, R70, R52 ;  /* 0x000000461434723c */ /* 0x000fe20000041834 */
[----:B------:R-:W4:Y:S07]  /*3140*/  LDSM.16.M88.4 R68, [R93+0x4800] ;  /* 0x004800005d44783b */ /* 0x000f2e0000000200 */
[----:B-1----:R-:W-:Y:S08]  /*3150*/  HMMA.16816.F32.BF16 R48, R32, R28, R48 ;  /* 0x0000001c2030723c */ /* 0x002ff00000041830 */
[C---:B------:R-:W-:Y:S08]  /*3160*/  HMMA.16816.F32.BF16 R56, R8.reuse, R16, R56 ;  /* 0x000000100838723c */ /* 0x040ff00000041838 */
[----:B------:R-:W-:Y:S01]  /*3170*/  HMMA.16816.F32.BF16 R52, R8, R18, R52 ;  /* 0x000000120834723c */ /* 0x000fe20000041834 */
[----:B------:R-:W1:Y:S07]  /*3180*/  LDSM.16.M88.4 R16, [R94+0x4c00] ;  /* 0x004c00005e10783b */ /* 0x000e6e0000000200 */
[C---:B--2---:R-:W-:Y:S08]  /*3190*/  HMMA.16816.F32.BF16 R24, R60.reuse, R14, R24 ;  /* 0x0000000e3c18723c */ /* 0x044ff00000041818 */
[C---:B------:R-:W-:Y:S01]  /*31a0*/  HMMA.16816.F32.BF16 R64, R60.reuse, R12, R64 ;  /* 0x0000000c3c40723c */ /* 0x040fe20000041840 */
[----:B------:R-:W2:Y:S07]  /*31b0*/  LDSM.16.M88.4 R12, [R94+0x5800] ;  /* 0x005800005e0c783b */ /* 0x000eae0000000200 */
[----:B---3--:R-:W-:Y:S03]  /*31c0*/  HMMA.16816.F32.BF16 R56, R60, R4, R56 ;  /* 0x000000043c38723c */ /* 0x008fe60000041838 */
[-C--:B-----5:R-:W-:Y:S01]  /*31d0*/  FMUL.FTZ R24, R24, R91.reuse ;  /* 0x0000005b18187220 */ /* 0x0a0fe20000410000 */
[-C--:B------:R-:W-:Y:S01]  /*31e0*/  FMUL.FTZ R25, R25, R91.reuse ;  /* 0x0000005b19197220 */ /* 0x080fe20000410000 */
[-C--:B------:R-:W-:Y:S01]  /*31f0*/  FMUL.FTZ R26, R26, R91.reuse ;  /* 0x0000005b1a1a7220 */ /* 0x080fe20000410000 */
[-C--:B------:R-:W-:Y:S01]  /*3200*/  FMUL.FTZ R27, R27, R91.reuse ;  /* 0x0000005b1b1b7220 */ /* 0x080fe20000410000 */
[----:B------:R-:W-:Y:S01]  /*3210*/  MUFU.TANH R29, R24 ;  /* 0x00000018001d7308 */ /* 0x000fe20000002400 */
[----:B------:R-:W-:Y:S03]  /*3220*/  HMMA.16816.F32.BF16 R44, R32, R30, R44 ;  /* 0x0000001e202c723c */ /* 0x000fe6000004182c */
[-C--:B------:R-:W-:Y:S01]  /*3230*/  FMUL.FTZ R64, R64, R91.reuse ;  /* 0x0000005b40407220 */ /* 0x080fe20000410000 */
[-C--:B------:R-:W-:Y:S01]  /*3240*/  FMUL.FTZ R65, R65, R91.reuse ;  /* 0x0000005b41417220 */ /* 0x080fe20000410000 */
[-C--:B------:R-:W-:Y:S01]  /*3250*/  FMUL.FTZ R66, R66, R91.reuse ;  /* 0x0000005b42427220 */ /* 0x080fe20000410000 */
[-C--:B------:R-:W-:Y:S01]  /*3260*/  FMUL.FTZ R28, R67, R91.reuse ;  /* 0x0000005b431c7220 */ /* 0x080fe20000410000 */
[----:B------:R-:W-:Y:S01]  /*3270*/  MUFU.TANH R75, R25 ;  /* 0x00000019004b7308 */ /* 0x000fe20000002400 */
[----:B------:R-:W-:Y:S01]  /*3280*/  HMMA.16816.F32.BF16 R52, R60, R6, R52 ;  /* 0x000000063c34723c */ /* 0x000fe20000041834 */
[----:B------:R-:W3:Y:S02]  /*3290*/  LDSM.16.M88.4 R4, [R93+0x4c00] ;  /* 0x004c00005d04783b */ /* 0x000ee40000000200 */
[-C--:B------:R-:W-:Y:S01]  /*32a0*/  FMUL.FTZ R31, R56, R91.reuse ;  /* 0x0000005b381f7220 */ /* 0x080fe20000410000 */
[-C--:B------:R-:W-:Y:S01]  /*32b0*/  FMUL.FTZ R56, R57, R91.reuse ;  /* 0x0000005b39387220 */ /* 0x080fe20000410000 */
[-C--:B------:R-:W-:Y:S01]  /*32c0*/  FMUL.FTZ R57, R58, R91.reuse ;  /* 0x0000005b3a397220 */ /* 0x080fe20000410000 */
[-C--:B------:R-:W-:Y:S01]  /*32d0*/  FMUL.FTZ R58, R59, R91.reuse ;  /* 0x0000005b3b3a7220 */ /* 0x080fe20000410000 */
[----:B------:R-:W-:Y:S01]  /*32e0*/  MUFU.TANH R30, R27 ;  /* 0x0000001b001e7308 */ /* 0x000fe20000002400 */
[C---:B----4-:R-:W-:Y:S07]  /*32f0*/  HMMA.16816.F32.BF16 R48, R20.reuse, R68, R48 ;  /* 0x000000441430723c */ /* 0x050fee0000041830 */
[----:B------:R4:W-:Y:S01]  /*3300*/  MUFU.TANH R68, R26 ;  /* 0x0000001a00447308 */ /* 0x0009e20000002400 */
[----:B------:R-:W-:Y:S07]  /*3310*/  HMMA.16816.F32.BF16 R44, R20, R70, R44 ;  /* 0x00000046142c723c */ /* 0x000fee000004182c */
[----:B------:R-:W-:Y:S01]  /*3320*/  MUFU.TANH R72, R64 ;  /* 0x0000004000487308 */ /* 0x000fe20000002400 */
[----:B-1----:R-:W-:Y:S01]  /*3330*/  HMMA.16816.F32.BF16 R40, R32, R16, R40 ;  /* 0x000000102028723c */ /* 0x002fe20000041828 */
[-C--:B------:R-:W-:Y:S01]  /*3340*/  FMUL.FTZ R16, R52, R91.reuse ;  /* 0x0000005b34107220 */ /* 0x080fe20000410000 */
[-C--:B------:R-:W-:Y:S01]  /*3350*/  FMUL.FTZ R52, R54, R91.reuse ;  /* 0x0000005b36347220 */ /* 0x080fe20000410000 */
[----:B------:R-:W-:-:S04]  /*3360*/  FMUL.FTZ R17, R53, R91 ;  /* 0x0000005b35117220 */ /* 0x000fc80000410000 */
[----:B------:R-:W-:Y:S01]  /*3370*/  MUFU.TANH R73, R65 ;  /* 0x0000004100497308 */ /* 0x000fe20000002400 */
[----:B------:R-:W-:Y:S01]  /*3380*/  HMMA.16816.F32.BF16 R36, R32, R18, R36 ;  /* 0x000000122024723c */ /* 0x000fe20000041824 */
[----:B----4-:R-:W1:Y:S01]  /*3390*/  LDSM.16.M88.4 R24, [R94+0x5c00] ;  /* 0x005c00005e18783b */ /* 0x010e620000000200 */
[----:B------:R-:W-:-:S05]  /*33a0*/  IMAD.SHL.U32 R32, R151, 0x40, RZ ;  /* 0x0000004097207824 */ /* 0x000fca00078e00ff */
[----:B------:R4:W5:Y:S01]  /*33b0*/  MUFU.TANH R74, R66 ;  /* 0x00000042004a7308 */ /* 0x0009620000002400 */
[C---:B--2---:R-:W-:Y:S07]  /*33c0*/  HMMA.16816.F32.BF16 R48, R8.reuse, R12, R48 ;  /* 0x0000000c0830723c */ /* 0x044fee0000041830 */
[----:B------:R-:W2:Y:S01]  /*33d0*/  MUFU.TANH R28, R28 ;  /* 0x0000001c001c7308 */ /* 0x000ea20000002400 */
[----:B------:R-:W-:Y:S01]  /*33e0*/  HMMA.16816.F32.BF16 R44, R8, R14, R44 ;  /* 0x0000000e082c723c */ /* 0x000fe2000004182c */
[----:B------:R-:W5:Y:S06]  /*33f0*/  LDSM.16.M88.4 R12, [R93+0x5c00] ;  /* 0x005c00005d0c783b */ /* 0x000f6c0000000200 */
[----:B------:R-:W-:Y:S01]  /*3400*/  MUFU.TANH R31, R31 ;  /* 0x0000001f001f7308 */ /* 0x000fe20000002400 */
[----:B---3--:R-:W-:Y:S01]  /*3410*/  HMMA.16816.F32.BF16 R40, R20, R4, R40 ;  /* 0x000000041428723c */ /* 0x008fe20000041828 */
[----:B----4-:R-:W3:Y:S01]  /*3420*/  LDSM.16.M88.4 R64, [R93+0x5800] ;  /* 0x005800005d40783b */ /* 0x010ee20000000200 */
[----:B------:R-:W-:Y:S01]  /*3430*/  FMUL.FTZ R4, R55, R91 ;  /* 0x0000005b37047220 */ /* 0x000fe20000410000 */
[----:B------:R-:W-:-:S04]  /*3440*/  DEPBAR.LE SB0, 0x0 ;  /* 0x000080000000791a */ /* 0x000fc80000000000 */
[----:B------:R-:W4:Y:S01]  /*3450*/  MUFU.TANH R57, R57 ;  /* 0x0000003900397308 */ /* 0x000f220000002400 */
[----:B------:R-:W-:Y:S01]  /*3460*/  HMMA.16816.F32.BF16 R36, R20, R6, R36 ;  /* 0x000000061424723c */ /* 0x000fe20000041824 */
[----:B------:R-:W-:-:S05]  /*3470*/  IMAD.SHL.U32 R6, R133, 0x2, RZ ;  /* 0x0000000285067824 */ /* 0x000fca00078e00ff */
[----:B------:R-:W-:Y:S01]  /*3480*/  LOP3.LUT R6, R32, 0x6, R6, 0xf8, !PT ;  /* 0x0000000620067812 */ /* 0x000fe200078ef806 */
[----:B------:R-:W-:Y:S03]  /*3490*/  MUFU.TANH R56, R56 ;  /* 0x0000003800387308 */ /* 0x000fe60000002400 */
[C---:B------:R-:W-:Y:S02]  /*34a0*/  LOP3.LUT R5, R6.reuse, 0x8, RZ, 0xfc, !PT ;  /* 0x0000000806057812 */ /* 0x040fe400078efcff */
[----:B-1----:R-:W-:Y:S01]  /*34b0*/  HMMA.16816.F32.BF16 R40, R8, R24, R40 ;  /* 0x000000180828723c */ /* 0x002fe20000041828 */
[C---:B------:R-:W-:Y:S02]  /*34c0*/  LOP3.LUT R7, R6.reuse, 0x1, RZ, 0xfc, !PT ;  /* 0x0000000106077812 */ /* 0x040fe400078efcff */
[----:B------:R-:W-:Y:S01]  /*34d0*/  ISETP.GE.AND P0, PT, R5, R92, PT ;  /* 0x0000005c0500720c */ /* 0x000fe20003f06270 */
[----:B------:R-:W1:Y:S01]  /*34e0*/  MUFU.TANH R58, R58 ;  /* 0x0000003a003a7308 */ /* 0x000e620000002400 */
[----:B------:R-:W-:-:S02]  /*34f0*/  LOP3.LUT R5, R6, 0x11, RZ, 0xfc, !PT ;  /* 0x0000001106057812 */ /* 0x000fc400078efcff */
[CC--:B------:R-:W-:Y:S01]  /*3500*/  ISETP.GE.AND P2, PT, R6.reuse, R92.reuse, PT ;  /* 0x0000005c0600720c */ /* 0x0c0fe20003f46270 */
[----:B------:R-:W-:Y:S01]  /*3510*/  HMMA.16816.F32.BF16 R36, R8, R26, R36 ;  /* 0x0000001a0824723c */ /* 0x000fe20000041824 */
[-C--:B------:R-:W-:Y:S02]  /*3520*/  ISETP.GE.AND P4, PT, R5, R92.reuse, PT ;  /* 0x0000005c0500720c */ /* 0x080fe40003f86270 */
[C---:B------:R-:W-:Y:S01]  /*3530*/  LOP3.LUT R5, R6.reuse, 0x18, RZ, 0xfc, !PT ;  /* 0x0000001806057812 */ /* 0x040fe200078efcff */
[----:B------:R-:W-:Y:S01]  /*3540*/  MUFU.TANH R16, R16 ;  /* 0x0000001000107308 */ /* 0x000fe20000002400 */
[-C--:B------:R-:W-:Y:S02]  /*3550*/  ISETP.GE.AND P1, PT, R7, R92.reuse, PT ;  /* 0x0000005c0700720c */ /* 0x080fe40003f26270 */
[----:B------:R-:W-:Y:S02]  /*3560*/  ISETP.GE.AND P3, PT, R5, R92, PT ;  /* 0x0000005c0500720c */ /* 0x000fe40003f66270 */
[----:B------:R-:W-:-:S02]  /*3570*/  LOP3.LUT R5, R6, 0x19, RZ, 0xfc, !PT ;  /* 0x0000001906057812 */ /* 0x000fc400078efcff */
[----:B------:R-:W-:Y:S01]  /*3580*/  LOP3.LUT R7, R6, 0x10, RZ, 0xfc, !PT ;  /* 0x0000001006077812 */ /* 0x000fe200078efcff */
[C---:B-----5:R-:W-:Y:S01]  /*3590*/  HMMA.16816.F32.BF16 R40, R60.reuse, R12, R40 ;  /* 0x0000000c3c28723c */ /* 0x060fe20000041828 */
[----:B------:R-:W-:Y:S01]  /*35a0*/  FSEL R74, R74, -INF , !P2 ;  /* 0xff8000004a4a7808 */ /* 0x000fe20005000000 */
[----:B------:R-:W-:Y:S01]  /*35b0*/  MUFU.TANH R52, R52 ;  /* 0x0000003400347308 */ /* 0x000fe20000002400 */
[----:B------:R-:W-:Y:S02]  /*35c0*/  FSEL R72, R72, -INF , !P2 ;  /* 0xff80000048487808 */ /* 0x000fe40005000000 */
[-C--:B------:R-:W-:Y:S02]  /*35d0*/  ISETP.GE.AND P2, PT, R5, R92.reuse, PT ;  /* 0x0000005c0500720c */ /* 0x080fe40003f46270 */
[C---:B------:R-:W-:Y:S01]  /*35e0*/  LOP3.LUT R5, R6.reuse, 0x20, RZ, 0xfc, !PT ;  /* 0x0000002006057812 */ /* 0x040fe200078efcff */
[----:B---3--:R-:W-:Y:S01]  /*35f0*/  HMMA.16816.F32.BF16 R48, R60, R64, R48 ;  /* 0x000000403c30723c */ /* 0x008fe20000041830 */
[----:B------:R-:W-:Y:S01]  /*3600*/  ISETP.GE.AND P5, PT, R7, R92, PT ;  /* 0x0000005c0700720c */ /* 0x000fe20003fa6270 */
[----:B------:R-:W-:Y:S01]  /*3610*/  MUFU.TANH R17, R17 ;  /* 0x0000001100117308 */ /* 0x000fe20000002400 */
[----:B------:R-:W-:-:S02]  /*3620*/  LOP3.LUT R8, R6, 0x9, RZ, 0xfc, !PT ;  /* 0x0000000906087812 */ /* 0x000fc400078efcff */
[----:B------:R-:W-:Y:S02]  /*3630*/  LOP3.LUT R7, R6, 0x21, RZ, 0xfc, !PT ;  /* 0x0000002106077812 */ /* 0x000fe400078efcff */
[----:B--2---:R-:W-:Y:S01]  /*3640*/  FSEL R28, R28, -INF , !P1 ;  /* 0xff8000001c1c7808 */ /* 0x004fe20004800000 */
[C---:B------:R-:W-:Y:S01]  /*3650*/  HMMA.16816.F32.BF16 R44, R60.reuse, R66, R44 ;  /* 0x000000423c2c723c */ /* 0x040fe2000004182c */
[----:B------:R-:W-:Y:S01]  /*3660*/  FSEL R73, R73, -INF , !P1 ;  /* 0xff80000049497808 */ /* 0x000fe20004800000 */
[----:B------:R-:W-:Y:S01]  /*3670*/  MUFU.TANH R4, R4 ;  /* 0x0000000400047308 */ /* 0x000fe20000002400 */
[-C--:B------:R-:W-:Y:S01]  /*3680*/  ISETP.GE.AND P1, PT, R5, R92.reuse, PT ;  /* 0x0000005c0500720c */ /* 0x080fe20003f26270 */
[-C--:B------:R-:W-:Y:S01]  /*3690*/  FMUL.FTZ R40, R40, R91.reuse ;  /* 0x0000005b28287220 */ /* 0x080fe20000410000 */
[----:B------:R-:W-:Y:S01]  /*36a0*/  FSEL R5, R68, -INF , !P0 ;  /* 0xff80000044057808 */ /* 0x000fe20004000000 */
[-C--:B------:R-:W-:Y:S01]  /*36b0*/  FMUL.FTZ R41, R41, R91.reuse ;  /* 0x0000005b29297220 */ /* 0x080fe20000410000 */
[----:B------:R-:W-:Y:S01]  /*36c0*/  FSEL R29, R29, -INF , !P0 ;  /* 0xff8000001d1d7808 */ /* 0x000fe20004000000 */
[----:B------:R-:W-:Y:S01]  /*36d0*/  HMMA.16816.F32.BF16 R36, R60, R14, R36 ;  /* 0x0000000e3c24723c */ /* 0x000fe20000041824 */
[-C--:B------:R-:W-:Y:S01]  /*36e0*/  ISETP.GE.AND P6, PT, R8, R92.reuse, PT ;  /* 0x0000005c0800720c */ /* 0x080fe20003fc6270 */
[-C--:B------:R-:W-:Y:S01]  /*36f0*/  FMUL.FTZ R42, R42, R91.reuse ;  /* 0x0000005b2a2a7220 */ /* 0x080fe20000410000 */
[-C--:B------:R-:W-:Y:S01]  /*3700*/  FMUL.FTZ R49, R49, R91.reuse ;  /* 0x0000005b31317220 */ /* 0x080fe20000410000 */
[-C--:B------:R-:W-:Y:S01]  /*3710*/  FMUL.FTZ R51, R51, R91.reuse ;  /* 0x0000005b33337220 */ /* 0x080fe20000410000 */
[-C--:B------:R-:W-:Y:S01]  /*3720*/  ISETP.GE.AND P0, PT, R7, R92.reuse, PT ;  /* 0x0000005c0700720c */ /* 0x080fe20003f06270 */
[-C--:B------:R-:W-:Y:S01]  /*3730*/  FMUL.FTZ R48, R48, R91.reuse ;  /* 0x0000005b30307220 */ /* 0x080fe20000410000 */
[----:B------:R-:W-:Y:S01]  /*3740*/  MUFU.TANH R118, R49 ;  /* 0x0000003100767308 */ /* 0x000fe20000002400 */
[----:B------:R-:W-:Y:S01]  /*3750*/  LOP3.LUT R7, R6, 0x28, RZ, 0xfc, !PT ;  /* 0x0000002806077812 */ /* 0x000fe200078efcff */
[-C--:B------:R-:W-:Y:S01]  /*3760*/  FMUL.FTZ R50, R50, R91.reuse ;  /* 0x0000005b32327220 */ /* 0x080fe20000410000 */
[----:B------:R-:W-:Y:S01]  /*3770*/  FSEL R30, R30, -INF , !P6 ;  /* 0xff8000001e1e7808 */ /* 0x000fe20007000000 */
[-C--:B------:R-:W-:Y:S01]  /*3780*/  FMUL.FTZ R44, R44, R91.reuse ;  /* 0x0000005b2c2c7220 */ /* 0x080fe20000410000 */
[----:B------:R-:W-:Y:S01]  /*3790*/  FSEL R75, R75, -INF , !P6 ;  /* 0xff8000004b4b7808 */ /* 0x000fe20007000000 */
[-C--:B------:R-:W-:Y:S01]  /*37a0*/  FMUL.FTZ R45, R45, R91.reuse ;  /* 0x0000005b2d2d7220 */ /* 0x080fe20000410000 */
[----:B------:R-:W-:Y:S01]  /*37b0*/  ISETP.GE.AND P6, PT, R7, R92, PT ;  /* 0x0000005c0700720c */ /* 0x000fe20003fc6270 */
[----:B------:R-:W2:Y:S01]  /*37c0*/  MUFU.TANH R110, R51 ;  /* 0x00000033006e7308 */ /* 0x000ea20000002400 */
[----:B------:R-:W-:Y:S01]  /*37d0*/  LOP3.LUT R7, R6, 0x29, RZ, 0xfc, !PT ;  /* 0x0000002906077812 */ /* 0x000fe200078efcff */
[-C--:B------:R-:W-:Y:S01]  /*37e0*/  FMUL.FTZ R46, R46, R91.reuse ;  /* 0x0000005b2e2e7220 */ /* 0x080fe20000410000 */
[-C--:B------:R-:W-:Y:S01]  /*37f0*/  FMUL.FTZ R47, R47, R91.reuse ;  /* 0x0000005b2f2f7220 */ /* 0x080fe20000410000 */
[-C--:B------:R-:W-:Y:S01]  /*3800*/  FMUL.FTZ R43, R43, R91.reuse ;  /* 0x0000005b2b2b7220 */ /* 0x080fe20000410000 */
[-C--:B------:R-:W-:Y:S01]  /*3810*/  FMUL.FTZ R36, R36, R91.reuse ;  /* 0x0000005b24247220 */ /* 0x080fe20000410000 */
[-C--:B------:R-:W-:Y:S01]  /*3820*/  FMUL.FTZ R37, R37, R91.reuse ;  /* 0x0000005b25257220 */ /* 0x080fe20000410000 */
[-C--:B------:R-:W-:Y:S01]  /*3830*/  FMUL.FTZ R38, R38, R91.reuse ;  /* 0x0000005b26267220 */ /* 0x080fe20000410000 */
[----:B------:R-:W-:Y:S01]  /*3840*/  MUFU.TANH R106, R48 ;  /* 0x00000030006a7308 */ /* 0x000fe20000002400 */
[----:B------:R-:W-:Y:S01]  /*3850*/  FMUL.FTZ R39, R39, R91 ;  /* 0x0000005b27277220 */ /* 0x000fe20000410000 */
[----:B----4-:R-:W-:-:S02]  /*3860*/  FSEL R8, R57, -INF , !P5 ;  /* 0xff80000039087808 */ /* 0x010fc40006800000 */
[----:B------:R-:W-:Y:S02]  /*3870*/  FSEL R31, R31, -INF , !P5 ;  /* 0xff8000001f1f7808 */ /* 0x000fe40006800000 */
[----:B------:R-:W-:Y:S02]  /*3880*/  ISETP.GE.AND P5, PT, R7, R92, PT ;  /* 0x0000005c0700720c */ /* 0x000fe40003fa6270 */
[----:B------:R-:W3:Y:S01]  /*3890*/  MUFU.TANH R107, R50 ;  /* 0x00000032006b7308 */ /* 0x000ee20000002400 */
[----:B------:R-:W-:Y:S02]  /*38a0*/  LOP3.LUT R7, R6, 0x30, RZ, 0xfc, !PT ;  /* 0x0000003006077812 */ /* 0x000fe400078efcff */
[----:B-1----:R-:W-:Y:S02]  /*38b0*/  FSEL R9, R58, -INF , !P4 ;  /* 0xff8000003a097808 */ /* 0x002fe40006000000 */
[----:B------:R-:W-:Y:S02]  /*38c0*/  FSEL R56, R56, -INF , !P4 ;  /* 0xff80000038387808 */ /* 0x000fe40006000000 */
[----:B--2---:R-:W-:Y:S01]  /*38d0*/  FSEL R110, R110, -INF , !P0 ;  /* 0xff8000006e6e7808 */ /* 0x004fe20004000000 */
[----:B------:R-:W1:Y:S01]  /*38e0*/  MUFU.TANH R111, R44 ;  /* 0x0000002c006f7308 */ /* 0x000e620000002400 */
[----:B------:R-:W-:-:S02]  /*38f0*/  FSEL R118, R118, -INF , !P0 ;  /* 0xff80000076767808 */ /* 0x000fc40004000000 */
[----:B------:R-:W-:Y:S02]  /*3900*/  ISETP.GE.AND P4, PT, R7, R92, PT ;  /* 0x0000005c0700720c */ /* 0x000fe40003f86270 */
[----:B------:R-:W-:Y:S02]  /*3910*/  ISETP.GT.AND P0, PT, R151, R144, PT ;  /* 0x000000909700720c */ /* 0x000fe40003f04270 */
[----:B------:R-:W-:Y:S01]  /*3920*/  LOP3.LUT R7, R6, 0x31, RZ, 0xfc, !PT ;  /* 0x0000003106077812 */ /* 0x000fe200078efcff */
[----:B------:R-:W2:Y:S01]  /*3930*/  MUFU.TANH R108, R45 ;  /* 0x0000002d006c7308 */ /* 0x000ea20000002400 */
[----:B------:R-:W-:Y:S02]  /*3940*/  FSEL R25, R52, -INF , !P3 ;  /* 0xff80000034197808 */ /* 0x000fe40005800000 */
[----:B------:R-:W-:Y:S02]  /*3950*/  FSEL R16, R16, -INF , !P3 ;  /* 0xff80000010107808 */ /* 0x000fe40005800000 */
[----:B------:R-:W-:-:S02]  /*3960*/  ISETP.GE.AND P3, PT, R7, R92, PT ;  /* 0x0000005c0700720c */ /* 0x000fc40003f66270 */
[C---:B------:R-:W-:Y:S01]  /*3970*/  LOP3.LUT R7, R6.reuse, 0x38, RZ, 0xfc, !PT ;  /* 0x0000003806077812 */ /* 0x040fe200078efcff */
[----:B------:R-:W4:Y:S01]  /*3980*/  MUFU.TANH R116, R46 ;  /* 0x0000002e00747308 */ /* 0x000f220000002400 */
[----:B------:R-:W-:Y:S02]  /*3990*/  LOP3.LUT R6, R6, 0x39, RZ, 0xfc, !PT ;  /* 0x0000003906067812 */ /* 0x000fe400078efcff */
[----:B------:R-:W-:Y:S02]  /*39a0*/  FSEL R24, R4, -INF , !P2 ;  /* 0xff80000004187808 */ /* 0x000fe40005000000 */
[----:B------:R-:W-:Y:S02]  /*39b0*/  FSEL R10, R17, -INF , !P2 ;  /* 0xff800000110a7808 */ /* 0x000fe40005000000 */
[----:B---3--:R-:W-:Y:S01]  /*39c0*/  FSEL R107, R107, -INF , !P1 ;  /* 0xff8000006b6b7808 */ /* 0x008fe20004800000 */
[----:B------:R-:W3:Y:S01]  /*39d0*/  MUFU.TANH R112, R47 ;  /* 0x0000002f00707308 */ /* 0x000ee20000002400 */
[----:B------:R-:W-:-:S02]  /*39e0*/  FSEL R106, R106, -INF , !P1 ;  /* 0xff8000006a6a7808 */ /* 0x000fc40004800000 */
[-C--:B------:R-:W-:Y:S02]  /*39f0*/  ISETP.GE.AND P2, PT, R7, R92.reuse, PT ;  /* 0x0000005c0700720c */ /* 0x080fe40003f46270 */
[----:B------:R-:W-:Y:S02]  /*3a00*/  ISETP.GE.AND P1, PT, R6, R92, PT ;  /* 0x0000005c0600720c */ /* 0x000fe40003f26270 */
[----:B-1----:R-:W-:Y:S01]  /*3a10*/  FSEL R111, R111, -INF , !P6 ;  /* 0xff8000006f6f7808 */ /* 0x002fe20007000000 */
[----:B------:R-:W1:Y:S01]  /*3a20*/  MUFU.TANH R117, R40 ;  /* 0x0000002800757308 */ /* 0x000e620000002400 */
[----:B--2---:R-:W-:Y:S02]  /*3a30*/  FSEL R108, R108, -INF , !P5 ;  /* 0xff8000006c6c7808 */ /* 0x004fe40006800000 */
[----:B----4-:R-:W-:-:S05]  /*3a40*/  FSEL R116, R116, -INF , !P6 ;  /* 0xff80000074747808 */ /* 0x010fca0007000000 */
        /* <DEDUP_REMOVED lines=13> */
[----:B---3--:R-:W-:Y:S02]  /*3b20*/  FSEL R113, R113, -INF , !P1 ;  /* 0xff80000071717808 */ /* 0x008fe40004800000 */
[----:B-1----:R-:W-:Y:S02]  /*3b30*/  FSEL R101, R101, -INF , !P2 ;  /* 0xff80000065657808 */ /* 0x002fe40005000000 */
[----:B--2---:R-:W-:Y:S01]  /*3b40*/  FSEL R100, R100, -INF , !P1 ;  /* 0xff80000064647808 */ /* 0x004fe20004800000 */
        /* <DEDUP_REMOVED lines=15> */
.L_x_7431:
        /* <DEDUP_REMOVED lines=62> */
.L_x_7432:
[----:B------:R-:W-:Y:S05]  /*4020*/  BSYNC.RECONVERGENT B0 ;  /* 0x0000000000007941 */ /* 0x000fea0003800200 */
.L_x_7430:
        /* <DEDUP_REMOVED lines=42> */
.L_x_7429:
[----:B------:R-:W-:Y:S05]  /*42d0*/  BSYNC.RECONVERGENT B1 ;  /* 0x0000000000017941 */ /* 0x000fea0003800200 */
.L_x_7428:
        /* <DEDUP_REMOVED lines=18> */
[----:B--2---:R-:W1:Y:S01]  /*4400*/  SHFL.BFLY PT, R7, R11, 0x2, 0x1f ;  /* 0x0c401f000b077f89 */ /* 0x004e6200000e0000 */
        /* <DEDUP_REMOVED lines=18> */
[C---:B---3--:R-:W-:Y:S02]  /*4530*/  FMUL.FTZ R119, R102.reuse, R86 ;  /* 0x0000005666777220 */ /* 0x048fe40000410000 */
        /* <DEDUP_REMOVED lines=187> */
.L_x_7440:
        /* <DEDUP_REMOVED lines=80> */
.L_x_7435:
[----:B------:R-:W-:Y:S05]  /*55f0*/  BSYNC.RECONVERGENT B0 ;  /* 0x0000000000007941 */ /* 0x000fea0003800200 */
.L_x_7434:
[----:B------:R-:W1:Y:S01]  /*5600*/  S2UR UR6, SR_CgaCtaId ;  /* 0x00000000000679c3 */ /* 0x000e620000008800 */
[C---:B------:R-:W-:Y:S01]  /*5610*/  SHF.L.U32 R154, R133.reuse, 0x3, RZ ;  /* 0x00000003859a7819 */ /* 0x040fe200000006ff */
[----:B------:R-:W-:Y:S01]  /*5620*/  UMOV UR7, 0x400 ;  /* 0x0000040000077882 */ /* 0x000fe20000000000 */
[C---:B------:R-:W-:Y:S01]  /*5630*/  LOP3.LUT R153, R133.reuse, 0x18, RZ, 0xc0, !PT ;  /* 0x0000001885997812 */ /* 0x040fe200078ec0ff */
[----:B------:R-:W-:Y:S01]  /*5640*/  IMAD.SHL.U32 R138, R133, 0x20, RZ ;  /* 0x00000020858a7824 */ /* 0x000fe200078e00ff */
[C---:B------:R-:W-:Y:S01]  /*5650*/  LOP3.LUT R4, R154.reuse, 0xc0, RZ, 0xc0, !PT ;  /* 0x000000c09a047812 */ /* 0x040fe200078ec0ff */
[----:B------:R-:W-:Y:S01]  /*5660*/  BSSY.RECONVERGENT B1, `(.L_x_7436) ;  /* 0x000014f000017945 */ /* 0x000fe20003800200 */
[----:B------:R-:W-:Y:S02]  /*5670*/  LOP3.LUT R7, R154, 0x18, RZ, 0xc0, !PT ;  /* 0x000000189a077812 */ /* 0x000fe400078ec0ff */
[----:B------:R-:W-:Y:S02]  /*5680*/  LOP3.LUT R153, R4, R153, RZ, 0xfc, !PT ;  /* 0x0000009904997212 */ /* 0x000fe400078efcff */
[----:B------:R-:W-:Y:S02]  /*5690*/  LOP3.LUT R8, R154, 0x1f20, RZ, 0xc0, !PT ;  /* 0x00001f209a087812 */ /* 0x000fe400078ec0ff */
[----:B------:R-:W-:Y:S02]  /*56a0*/  ISETP.GE.AND P5, PT, R7, R152, PT ;  /* 0x000000980700720c */ /* 0x000fe40003fa6270 */
[----:B------:R-:W-:Y:S02]  /*56b0*/  LOP3.LUT R6, R153, R7, RZ, 0x3c, !PT ;  /* 0x0000000799067212 */ /* 0x000fe400078e3cff */
[----:B------:R-:W-:Y:S02]  /*56c0*/  LOP3.LUT R5, R7, 0x20, RZ, 0xfc, !PT ;  /* 0x0000002007057812 */ /* 0x000fe400078efcff */
[----:B------:R-:W-:Y:S02]  /*56d0*/  LOP3.LUT R6, R8, R6, RZ, 0xfc, !PT ;  /* 0x0000000608067212 */ /* 0x000fe400078efcff */
[-C--:B------:R-:W-:Y:S02]  /*56e0*/  ISETP.GE.AND P4, PT, R5, R152.reuse, PT ;  /* 0x000000980500720c */ /* 0x080fe40003f86270 */
[----:B------:R-:W-:Y:S01]  /*56f0*/  LOP3.LUT R4, R7, 0x40, RZ, 0xfc, !PT ;  /* 0x0000004007047812 */ /* 0x000fe200078efcff */
[----:B-1----:R-:W-:Y:S01]  /*5700*/  ULEA UR6, UR6, UR7, 0x18 ;  /* 0x0000000706067291 */ /* 0x002fe2000f8ec0ff */
[----:B------:R-:W-:Y:S02]  /*5710*/  SHF.R.U32.HI R134, RZ, 0x1, R133 ;  /* 0x00000001ff867819 */ /* 0x000fe40000011685 */
[----:B------:R-:W-:Y:S02]  /*5720*/  ISETP.GE.AND P3, PT, R4, R152, PT ;  /* 0x000000980400720c */ /* 0x000fe40003f66270 */
[C---:B------:R-:W-:Y:S01]  /*5730*/  LEA R4, P0, R140.reuse, R160, 0x1 ;  /* 0x000000a08c047211 */ /* 0x040fe200078008ff */
[----:B------:R-:W-:Y:S01]  /*5740*/  IMAD.U32 R136, RZ, RZ, UR6 ;  /* 0x00000006ff887e24 */ /* 0x000fe2000f8e00ff */
[C---:B------:R-:W-:Y:S02]  /*5750*/  SHF.L.U32 R132, R133.reuse, 0x2, RZ ;  /* 0x0000000285847819 */ /* 0x040fe400000006ff */
[----:B------:R-:W-:Y:S02]  /*5760*/  LEA.HI.X R5, R140, R161, R141, 0x1, P0 ;  /* 0x000000a18c057211 */ /* 0x000fe400000f0c8d */
[----:B------:R-:W-:Y:S01]  /*5770*/  LEA R163, R6, R136, 0x1 ;  /* 0x0000008806a37211 */ /* 0x000fe200078e08ff */
[----:B------:R-:W-:Y:S01]  /*5780*/  IMAD.SHL.U32 R6, R133, 0x10, RZ ;  /* 0x0000001085067824 */ /* 0x000fe200078e00ff */
[----:B------:R-:W-:Y:S02]  /*5790*/  LOP3.LUT R137, R134, 0x8, RZ, 0xc0, !PT ;  /* 0x0000000886897812 */ /* 0x000fe400078ec0ff */
[----:B------:R-:W-:Y:S01]  /*57a0*/  MOV R85, 0x20 ;  /* 0x0000002000557802 */ /* 0x000fe20000000f00 */
[----:B------:R-:W-:Y:S01]  /*57b0*/  @!PT LDS RZ, [RZ] ;  /* 0x00000000fffff984 */ /* 0x000fe20000000800 */
[----:B------:R-:W-:Y:S01]  /*57c0*/  @!PT LDS RZ, [RZ] ;  /* 0x00000000fffff984 */ /* 0x000fe20000000800 */
[----:B------:R-:W-:Y:S01]  /*57d0*/  @!PT LDS RZ, [RZ] ;  /* 0x00000000fffff984 */ /* 0x000fe20000000800 */
[----:B------:R-:W-:Y:S01]  /*57e0*/  @!P5 LDGSTS.E.BYPASS.LTC128B.128 [R163+0x6000], desc[UR4][R160.64] ;  /* 0x06000000a0a3dfae */ /* 0x000fe2000b981a04 */
[C---:B------:R-:W-:Y:S02]  /*57f0*/  LOP3.LUT R135, R6.reuse, 0x3e00, RZ, 0xc0, !PT ;  /* 0x00003e0006877812 */ /* 0x040fe400078ec0ff */
[----:B------:R-:W-:Y:S03]  /*5800*/  LOP3.LUT R6, R6, 0x100, RZ, 0xc0, !PT ;  /* 0x0000010006067812 */ /* 0x000fe600078ec0ff */
[----:B------:R-:W-:Y:S01]  /*5810*/  @P5 STS.128 [R163+0x6000], RZ ;  /* 0x006000ffa3005388 */ /* 0x000fe20000000c00 */
[--C-:B------:R-:W-:Y:S02]  /*5820*/  LOP3.LUT R137, R137, 0xc0, R138.reuse, 0xf8, !PT ;  /* 0x000000c089897812 */ /* 0x100fe400078ef88a */
        /* <DEDUP_REMOVED lines=8> */
[----:B------:R-:W-:Y:S02]  /*58b0*/  LOP3.LUT P0, RZ, R133, 0x4, RZ, 0xc0, !PT ;  /* 0x0000000485ff7812 */ /* 0x000fe4000780c0ff */
[----:B------:R-:W-:Y:S03]  /*58c0*/  IADD3 R151, PT, PT, R151, -0x1, RZ ;  /* 0xffffffff97977810 */ /* 0x000fe60007ffe0ff */
[----:B------:R-:W-:Y:S01]  /*58d0*/  @!PT LDS RZ, [RZ] ;  /* 0x00000000fffff984 */ /* 0x000fe20000000800 */
[----:B------:R-:W-:Y:S01]  /*58e0*/  @!PT LDS RZ, [RZ] ;  /* 0x00000000fffff984 */ /* 0x000fe20000000800 */
[----:B------:R-:W-:Y:S01]  /*58f0*/  @!PT LDS RZ, [RZ] ;  /* 0x00000000fffff984 */ /* 0x000fe20000000800 */
[----:B------:R-:W-:Y:S01]  /*5900*/  @!P3 LDGSTS.E.BYPASS.LTC128B.128 [R163+0x8000], desc[UR4][R160.64+0x80] ;  /* 0x08000080a0a3bfae */ /* 0x000fe2000b981a04 */
[----:B------:R-:W-:Y:S02]  /*5910*/  SEL R85, R85, 0xffffffe0, !P0 ;  /* 0xffffffe055557807 */ /* 0x000fe40004000000 */
        /* <DEDUP_REMOVED lines=17> */
[----:B------:R-:W2:Y:S06]  /*5a30*/  LD.E R147, desc[UR4][R2.64+0x18c] ;  /* 0x00018c0402937980 */ /* 0x000eac000c101900 */
[----:B------:R-:W0:Y:S01]  /*5a40*/  LDGDEPBAR ;  /* 0x00000000000079af */ /* 0x000e220000000000 */
[----:B-1----:R-:W-:Y:S02]  /*5a50*/  LOP3.LUT R5, R138, 0xc0, RZ, 0xc0, !PT ;  /* 0x000000c08a057812 */ /* 0x002fe400078ec0ff */
[----:B------:R-:W-:Y:S02]  /*5a60*/  LOP3.LUT R4, R132, 0x18, RZ, 0xc0, !PT ;  /* 0x0000001884047812 */ /* 0x000fe400078ec0ff */
[----:B------:R-:W-:Y:S02]  /*5a70*/  LOP3.LUT R5, R5, 0x8, R133, 0xf8, !PT ;  /* 0x0000000805057812 */ /* 0x000fe400078ef885 */
[----:B------:R-:W-:Y:S02]  /*5a80*/  LOP3.LUT R137, R137, R4, RZ, 0x3c, !PT ;  /* 0x0000000489897212 */ /* 0x000fe400078e3cff */
[----:B------:R-:W-:Y:S02]  /*5a90*/  LOP3.LUT R5, R6, R5, R4, 0xf6, !PT ;  /* 0x0000000506057212 */ /* 0x000fe400078ef604 */
[----:B------:R-:W-:Y:S03]  /*5aa0*/  LOP3.LUT R128, R128, R137, RZ, 0xfc, !PT ;  /* 0x0000008980807212 */ /* 0x000fe600078efcff */
[----:B------:R-:W-:Y:S01]  /*5ab0*/  IMAD R87, R5, 0x2, R136 ;  /* 0x0000000205577824 */ /* 0x000fe200078e0288 */
[----:B------:R-:W-:Y:S04]  /*5ac0*/  LEA R128, R128, R136, 0x1 ;  /* 0x0000008880807211 */ /* 0x000fe800078e08ff */
[----:B------:R-:W-:Y:S01]  /*5ad0*/  LDSM.16.M88.4 R8, [R87+0x3000] ;  /* 0x003000005708783b */ /* 0x000fe20000000200 */
[----:B------:R-:W-:Y:S01]  /*5ae0*/  IMAD.IADD R86, R128, 0x1, R85 ;  /* 0x0000000180567824 */ /* 0x000fe200078e0255 */
[----:B------:R-:W-:Y:S04]  /*5af0*/  IADD3 R85, PT, PT, R87, R85, RZ ;  /* 0x0000005557557210 */ /* 0x000fe80007ffe0ff */
[----:B------:R-:W1:Y:S06]  /*5b00*/  LDSM.16.M88.4 R32, [R128] ;  /* 0x000000008020783b */ /* 0x000e6c0000000200 */
[----:B------:R-:W3:Y:S06]  /*5b10*/  LDSM.16.M88.4 R16, [R87+0x3400] ;  /* 0x003400005710783b */ /* 0x000eec0000000200 */
[----:B------:R-:W4:Y:S06]  /*5b20*/  LDSM.16.M88.4 R24, [R87+0x3800] ;  /* 0x003800005718783b */ /* 0x000f2c0000000200 */
[----:B------:R-:W5:Y:S06]  /*5b30*/  LDSM.16.M88.4 R88, [R87+0x3c00] ;  /* 0x003c00005758783b */ /* 0x000f6c0000000200 */
[----:B------:R-:W-:Y:S06]  /*5b40*/  LDSM.16.M88.4 R92, [R86] ;  /* 0x00000000565c783b */ /* 0x000fec0000000200 */
[----:B------:R-:W5:Y:S06]  /*5b50*/  LDSM.16.M88.4 R96, [R85+0x3000] ;  /* 0x003000005560783b */ /* 0x000f6c0000000200 */
[----:B------:R-:W5:Y:S01]  /*5b60*/  LDSM.16.M88.4 R100, [R85+0x3400] ;  /* 0x003400005564783b */ /* 0x000f620000000200 */
[C---:B-1----:R-:W-:Y:S05]  /*5b70*/  HMMA.16816.F32.BF16 R4, R32.reuse, R8, RZ ;  /* 0x000000082004723c */ /* 0x042fea00000418ff */
[----:B------:R-:W1:Y:S03]  /*5b80*/  LDSM.16.M88.4 R104, [R85+0x3800] ;  /* 0x003800005568783b */ /* 0x000e660000000200 */
[C---:B------:R-:W-:Y:S03]  /*5b90*/  HMMA.16816.F32.BF16 R8, R32.reuse, R10, RZ ;  /* 0x0000000a2008723c */ /* 0x040fe600000418ff */
[----:B------:R-:W1:Y:S06]  /*5ba0*/  LDSM.16.M88.4 R108, [R85+0x3c00] ;  /* 0x003c0000556c783b */ /* 0x000e6c0000000200 */
[----:B------:R-:W-:Y:S01]  /*5bb0*/  LDSM.16.M88.4 R112, [R87+0x4000] ;  /* 0x004000005770783b */ /* 0x000fe20000000200 */
[C---:B---3--:R-:W-:Y:S05]  /*5bc0*/  HMMA.16816.F32.BF16 R12, R32.reuse, R16, RZ ;  /* 0x00000010200c723c */ /* 0x048fea00000418ff */
[----:B------:R-:W-:Y:S03]  /*5bd0*/  LDSM.16.M88.4 R116, [R87+0x4400] ;  /* 0x004400005774783b */ /* 0x000fe60000000200 */
[C---:B------:R-:W-:Y:S03]  /*5be0*/  HMMA.16816.F32.BF16 R16, R32.reuse, R18, RZ ;  /* 0x000000122010723c */ /* 0x040fe600000418ff */
[----:B------:R-:W-:Y:S05]  /*5bf0*/  LDSM.16.M88.4 R120, [R85+0x4000] ;  /* 0x004000005578783b */ /* 0x000fea0000000200 */
[C---:B----4-:R-:W-:Y:S01]  /*5c00*/  HMMA.16816.F32.BF16 R20, R32.reuse, R24, RZ ;  /* 0x000000182014723c */ /* 0x050fe200000418ff */
[----:B------:R-:W-:Y:S07]  /*5c10*/  LDSM.16.M88.4 R124, [R85+0x4400] ;  /* 0x00440000557c783b */ /* 0x000fee0000000200 */
[C---:B------:R-:W-:Y:S08]  /*5c20*/  HMMA.16816.F32.BF16 R24, R32.reuse, R26, RZ ;  /* 0x0000001a2018723c */ /* 0x040ff000000418ff */
[C---:B-----5:R-:W-:Y:S08]  /*5c30*/  HMMA.16816.F32.BF16 R28, R32.reuse, R88, RZ ;  /* 0x00000058201c723c */ /* 0x060ff000000418ff */
[----:B------:R-:W-:Y:S01]  /*5c40*/  HMMA.16816.F32.BF16 R32, R32, R90, RZ ;  /* 0x0000005a2020723c */ /* 0x000fe200000418ff */
[----:B------:R-:W3:Y:S07]  /*5c50*/  LDSM.16.M88.4 R88, [R128+0x1000] ;  /* 0x001000008058783b */ /* 0x000eee0000000200 */
[C---:B------:R-:W-:Y:S08]  /*5c60*/  HMMA.16816.F32.BF16 R4, R92.reuse, R96, R4 ;  /* 0x000000605c04723c */ /* 0x040ff00000041804 */
[C---:B------:R-:W-:Y:S01]  /*5c70*/  HMMA.16816.F32.BF16 R8, R92.reuse, R98, R8 ;  /* 0x000000625c08723c */ /* 0x040fe20000041808 */
[----:B------:R-:W4:Y:S07]  /*5c80*/  LDSM.16.M88.4 R96, [R87+0x4800] ;  /* 0x004800005760783b */ /* 0x000f2e0000000200 */
        /* <DEDUP_REMOVED lines=8> */
[----:B------:R-:W1:Y:S06]  /*5d10*/  LDSM.16.M88.4 R92, [R85+0x4800] ;  /* 0x00480000555c783b */ /* 0x000e6c0000000200 */
[----:B------:R-:W1:Y:S01]  /*5d20*/  LDSM.16.M88.4 R108, [R85+0x4c00] ;  /* 0x004c0000556c783b */ /* 0x000e620000000200 */
[C---:B---3--:R-:W-:Y:S08]  /*5d30*/  HMMA.16816.F32.BF16 R4, R88.reuse, R112, R4 ;  /* 0x000000705804723c */ /* 0x048ff00000041804 */
[C---:B------:R-:W-:Y:S01]  /*5d40*/  HMMA.16816.F32.BF16 R8, R88.reuse, R114, R8 ;  /* 0x000000725808723c */ /* 0x040fe20000041808 */
[----:B------:R-:W-:Y:S06]  /*5d50*/  LDSM.16.M88.4 R112, [R128+0x2000] ;  /* 0x002000008070783b */ /* 0x000fec0000000200 */
[----:B------:R-:W-:Y:S01]  /*5d60*/  LDSM.16.M88.4 R128, [R85+0x5000] ;  /* 0x005000005580783b */ /* 0x000fe20000000200 */
[C---:B------:R-:W-:Y:S08]  /*5d70*/  HMMA.16816.F32.BF16 R12, R88.reuse, R116, R12 ;  /* 0x00000074580c723c */ /* 0x040ff0000004180c */
[C---:B------:R-:W-:Y:S01]  /*5d80*/  HMMA.16816.F32.BF16 R16, R88.reuse, R118, R16 ;  /* 0x000000765810723c */ /* 0x040fe20000041810 */
[----:B------:R-:W3:Y:S07]  /*5d90*/  LDSM.16.M88.4 R116, [R87+0x5000] ;  /* 0x005000005774783b */ /* 0x000eee0000000200 */
[C---:B----4-:R-:W-:Y:S08]  /*5da0*/  HMMA.16816.F32.BF16 R20, R88.reuse, R96, R20 ;  /* 0x000000605814723c */ /* 0x050ff00000041814 */
[C---:B------:R-:W-:Y:S01]  /*5db0*/  HMMA.16816.F32.BF16 R24, R88.reuse, R98, R24 ;  /* 0x000000625818723c */ /* 0x040fe20000041818 */
[----:B------:R-:W-:Y:S07]  /*5dc0*/  LDSM.16.M88.4 R96, [R87+0x5800] ;  /* 0x005800005760783b */ /* 0x000fee0000000200 */
[C---:B-----5:R-:W-:Y:S08]  /*5dd0*/  HMMA.16816.F32.BF16 R28, R88.reuse, R100, R28 ;  /* 0x00000064581c723c */ /* 0x060ff0000004181c */
[----:B------:R-:W-:Y:S01]  /*5de0*/  HMMA.16816.F32.BF16 R32, R88, R102, R32 ;  /* 0x000000665820723c */ /* 0x000fe20000041820 */
[----:B------:R-:W4:Y:S06]  /*5df0*/  LDSM.16.M88.4 R88, [R87+0x5400] ;  /* 0x005400005758783b */ /* 0x000f2c0000000200 */
[----:B------:R-:W5:Y:S01]  /*5e00*/  LDSM.16.M88.4 R100, [R87+0x5c00] ;  /* 0x005c00005764783b */ /* 0x000f620000000200 */
[C---:B-1----:R-:W-:Y:S08]  /*5e10*/  HMMA.16816.F32.BF16 R4, R104.reuse, R120, R4 ;  /* 0x000000786804723c */ /* 0x042ff00000041804 */
[C---:B------:R-:W-:Y:S01]  /*5e20*/  HMMA.16816.F32.BF16 R8, R104.reuse, R122, R8 ;  /* 0x0000007a6808723c */ /* 0x040fe20000041808 */
[----:B------:R-:W1:Y:S07]  /*5e30*/  LDSM.16.M88.4 R120, [R86+0x2000] ;  /* 0x002000005678783b */ /* 0x000e6e0000000200 */
[C---:B------:R-:W-:Y:S08]  /*5e40*/  HMMA.16816.F32.BF16 R12, R104.reuse, R124, R12 ;  /* 0x0000007c680c723c */ /* 0x040ff0000004180c */
[C---:B------:R-:W-:Y:S08]  /*5e50*/  HMMA.16816.F32.BF16 R16, R104.reuse, R126, R16 ;  /* 0x0000007e6810723c */ /* 0x040ff00000041810 */
[C---:B------:R-:W-:Y:S08]  /*5e60*/  HMMA.16816.F32.BF16 R20, R104.reuse, R92, R20 ;  /* 0x0000005c6814723c */ /* 0x040ff00000041814 */
[C---:B------:R-:W-:Y:S08]  /*5e70*/  HMMA.16816.F32.BF16 R24, R104.reuse, R94, R24 ;  /* 0x0000005e6818723c */ /* 0x040ff00000041818 */
[C---:B------:R-:W-:Y:S08]  /*5e80*/  HMMA.16816.F32.BF16 R28, R104.reuse, R108, R28 ;  /* 0x0000006c681c723c */ /* 0x040ff0000004181c */
[----:B------:R-:W-:Y:S08]  /*5e90*/  HMMA.16816.F32.BF16 R32, R104, R110, R32 ;  /* 0x0000006e6820723c */ /* 0x000ff00000041820 */
[C---:B---3--:R-:W-:Y:S08]  /*5ea0*/  HMMA.16816.F32.BF16 R4, R112.reuse, R116, R4 ;  /* 0x000000747004723c */ /* 0x048ff00000041804 */
[C---:B------:R-:W-:Y:S08]  /*5eb0*/  HMMA.16816.F32.BF16 R8, R112.reuse, R118, R8 ;  /* 0x000000767008723c */ /* 0x040ff00000041808 */
[C---:B----4-:R-:W-:Y:S08]  /*5ec0*/  HMMA.16816.F32.BF16 R12, R112.reuse, R88, R12 ;  /* 0x00000058700c723c */ /* 0x050ff0000004180c */
[C---:B------:R-:W-:Y:S01]  /*5ed0*/  HMMA.16816.F32.BF16 R16, R112.reuse, R90, R16 ;  /* 0x0000005a7010723c */ /* 0x040fe20000041810 */
[----:B------:R-:W3:Y:S07]  /*5ee0*/  LDSM.16.M88.4 R88, [R85+0x5400] ;  /* 0x005400005558783b */ /* 0x000eee0000000200 */
[C---:B------:R-:W-:Y:S08]  /*5ef0*/  HMMA.16816.F32.BF16 R20, R112.reuse, R96, R20 ;  /* 0x000000607014723c */ /* 0x040ff00000041814 */
[C---:B------:R-:W-:Y:S08]  /*5f00*/  HMMA.16816.F32.BF16 R24, R112.reuse, R98, R24 ;  /* 0x000000627018723c */ /* 0x040ff00000041818 */
[C---:B-----5:R-:W-:Y:S08]  /*5f10*/  HMMA.16816.F32.BF16 R28, R112.reuse, R100, R28 ;  /* 0x00000064701c723c */ /* 0x060ff0000004181c */
[----:B------:R-:W-:Y:S08]  /*5f20*/  HMMA.16816.F32.BF16 R32, R112, R102, R32 ;  /* 0x000000667020723c */ /* 0x000ff00000041820 */
[C---:B-1----:R-:W-:Y:S08]  /*5f30*/  HMMA.16816.F32.BF16 R4, R120.reuse, R128, R4 ;  /* 0x000000807804723c */ /* 0x042ff00000041804 */
[C---:B------:R-:W-:Y:S08]  /*5f40*/  HMMA.16816.F32.BF16 R8, R120.reuse, R130, R8 ;  /* 0x000000827808723c */ /* 0x040ff00000041808 */
[C---:B---3--:R-:W-:Y:S03]  /*5f50*/  HMMA.16816.F32.BF16 R12, R120.reuse, R88, R12 ;  /* 0x00000058780c723c */ /* 0x048fe6000004180c */
        /* <DEDUP_REMOVED lines=45> */
[-C--:B------:R-:W-:Y:S01]  /*6230*/  FMUL.FTZ R27, R27, R147.reuse ;  /* 0x000000931b1b7220 */ /* 0x080fe20000410000 */
[C---:B-----5:R-:W-:Y:S08]  /*6240*/  HMMA.16816.F32.BF16 R28, R120.reuse, R8, R28 ;  /* 0x00000008781c723c */ /* 0x060ff0000004181c */
        /* <DEDUP_REMOVED lines=70> */
[-C--:B------:R-:W-:Y:S04]  /*66b0*/  @!P2 IADD3 R7, PT, PT, R7, -R8.reuse, RZ ;  /* 0x800000080707a210 */ /* 0x080fe80007ffe0ff */
[----:B------:R-:W-:Y:S07]  /*66c0*/  ISETP.GE.U32.AND P2, PT, R7, R8, PT ;  /* 0x000000080700720c */ /* 0x000fee0003f46070 */
[----:B------:R-:W-:Y:S02]  /*66d0*/  @P1 IADD3 R9, PT, PT, R9, 0x1, RZ ;  /* 0x0000000109091810 */ /* 0x000fe40007ffe0ff */
[----:B------:R-:W-:Y:S04]  /*66e0*/  ISETP.GE.AND P1, PT, R10, RZ, PT ;  /* 0x000000ff0a00720c */ /* 0x000fe80003f26270 */
[----:B------:R-:W-:Y:S01]  /*66f0*/  @P2 VIADD R11, R11, 0x1 ;  /* 0x000000010b0b2836 */ /* 0x000fe20000000000 */
[----:B------:R-:W-:Y:S02]  /*6700*/  ISETP.GE.AND P2, PT, R4, RZ, PT ;  /* 0x000000ff0400720c */ /* 0x000fe40003f46270 */
[----:B------:R-:W-:Y:S06]  /*6710*/  LOP3.LUT R4, RZ, R12, RZ, 0x33, !PT ;  /* 0x0000000cff047212 */ /* 0x000fec00078e33ff */
[----:B------:R-:W-:Y:S01]  /*6720*/  @!P1 IMAD.MOV R9, RZ, RZ, -R9 ;  /* 0x000000ffff099224 */ /* 0x000fe200078e0a09 */
[----:B------:R-:W-:Y:S04]  /*6730*/  ISETP.NE.AND P1, PT, R12, RZ, PT ;  /* 0x000000ff0c00720c */ /* 0x000fe80003f25270 */
        /* <DEDUP_REMOVED lines=24> */
.L_x_7439:
[----:B------:R-:W-:Y:S05]  /*68c0*/  BSYNC.RECONVERGENT B0 ;  /* 0x0000000000007941 */ /* 0x000fea0003800200 */
.L_x_7438:
        /* <DEDUP_REMOVED lines=40> */
.L_x_7437:
[----:B------:R-:W-:Y:S05]  /*6b50*/  BSYNC.RECONVERGENT B1 ;  /* 0x0000000000017941 */ /* 0x000fea0003800200 */
.L_x_7436:
[----:B------:R-:W2:Y:S01]  /*6b60*/  LD.E R87, desc[UR4][R2.64+0xdc] ;  /* 0x0000dc0402577980 */ /* 0x000ea2000c101900 */
[----:B-1----:R-:W-:Y:S02]  /*6b70*/  FMNMX3.FTZ R86, R0, R96, R103, !PT ;  /* 0x0000006000567276 */ /* 0x002fe40007810067 */
        /* <DEDUP_REMOVED lines=19> */
[----:B------:R-:W3:Y:S08]  /*6cb0*/  SHFL.BFLY PT, R4, R5, 0x2, 0x1f ;  /* 0x0c401f0005047f89 */ /* 0x000ef000000e0000 */
[----:B----4-:R-:W-:Y:S08]  /*6cc0*/  LDSM.16.MT88.4 R12, [R101+0x6000] ;  /* 0x00600000650c783b */ /* 0x010ff00000004200 */
        /* <DEDUP_REMOVED lines=139> */
[----:B------:R-:W-:Y:S01]  /*7580*/  ISETP.GT.AND P0, PT, R151, R144, PT ;  /* 0x000000909700720c */ /* 0x000fe20003f04270 */
        /* <DEDUP_REMOVED lines=117> */
.L_x_7433:
        /* <DEDUP_REMOVED lines=11> */
.L_x_7454:
        /* <DEDUP_REMOVED lines=93> */
[----:B----4-:R4:W5:Y:S04]  /*8360*/  LD.E R52, desc[UR4][R2.64+0xcc] ;  /* 0x0000cc0402347980 */ /* 0x010968000c101900 */
[----:B-1----:R-:W4:Y:S01]  /*8370*/  LD.E R6, desc[UR4][R2.64+0x60] ;  /* 0x0000600402067980 */ /* 0x002f22000c101900 */
[----:B------:R-:W1:Y:S01]  /*8380*/  @P0 MUFU.LG2 R4, R4 ;  /* 0x0000000400040308 */ /* 0x000e620000000c00 */
[----:B------:R-:W-:-:S02]  /*8390*/  LOP3.LUT R8, R132, 0xd8, RZ, 0xc0, !PT ;  /* 0x000000d884087812 */ /* 0x000fc400078ec0ff */
[----:B------:R2:W5:Y:S01]  /*83a0*/  LD.E.64 R60, desc[UR4][R2.64+0x78] ;  /* 0x00007804023c7980 */ /* 0x000562000c101b00 */
[----:B------:R-:W-:Y:S02]  /*83b0*/  SHF.L.U32 R149, R149, 0x6, RZ ;  /* 0x0000000695957819 */ /* 0x000fe400000006ff */
[----:B---3--:R-:W-:Y:S01]  /*83c0*/  LOP3.LUT R7, R134, 0x30, RZ, 0xc0, !PT ;  /* 0x0000003086077812 */ /* 0x008fe200078ec0ff */
[----:B------:R3:W5:Y:S01]  /*83d0*/  LD.E.64 R58, desc[UR4][R2.64+0xa8] ;  /* 0x0000a804023a7980 */ /* 0x000762000c101b00 */
[----:B------:R-:W-:Y:S02]  /*83e0*/  LOP3.LUT R134, R8, 0x18, R134, 0x78, !PT ;  /* 0x0000001808867812 */ /* 0x000fe400078e7886 */
[----:B------:R-:W-:Y:S02]  /*83f0*/  SHF.R.U32.HI R53, RZ, 0x2, R133 ;  /* 0x00000002ff357819 */ /* 0x000fe40000011685 */
[----:B------:R-:W-:Y:S01]  /*8400*/  LOP3.LUT R134, R134, 0xf24, R132, 0xf8, !PT ;  /* 0x00000f2486867812 */ /* 0x000fe200078ef884 */
[----:B------:R-:W-:-:S03]  /*8410*/  @P1 FMUL.FTZ R5, R5, 0.69314718246459960938 ;  /* 0x3f31721805051820 */ /* 0x000fc60000410000 */
[----:B------:R-:W-:Y:S01]  /*8420*/  LEA R136, R134, R136, 0x2 ;  /* 0x0000008886887211 */ /* 0x000fe200078e10ff */
[----:B------:R-:W-:Y:S01]  /*8430*/  BAR.SYNC.DEFER_BLOCKING 0x0 ;  /* 0x0000000000007b1d */ /* 0x000fe20000010000 */
[----:B-1----:R-:W-:Y:S01]  /*8440*/  @P0 FMUL.FTZ R4, R4, 0.69314718246459960938 ;  /* 0x3f31721804040820 */ /* 0x002fe20000410000 */
[----:B------:R-:W-:Y:S01]  /*8450*/  MOV R55, 0xff800000 ;  /* 0xff80000000377802 */ /* 0x000fe20000000f00 */
[C---:B-----5:R-:W-:Y:S01]  /*8460*/  @P1 FFMA.FTZ R55, R0.reuse, R86, R5 ;  /* 0x0000005600371223 */ /* 0x060fe20000010005 */
[----:B------:R-:W-:Y:S01]  /*8470*/  MOV R54, 0xff800000 ;  /* 0xff80000000367802 */ /* 0x000fe20000000f00 */
[----:B------:R-:W-:Y:S01]  /*8480*/  @P0 FFMA.FTZ R54, R0, R85, R4 ;  /* 0x0000005500360223 */ /* 0x000fe20000010004 */
[----:B------:R-:W-:Y:S01]  /*8490*/  LOP3.LUT R53, R7, 0x7, R53, 0xf8, !PT ;  /* 0x0000000707357812 */ /* 0x000fe200078ef835 */
[----:B------:R3:W1:Y:S04]  /*84a0*/  LDS.128 R48, [R136] ;  /* 0x0000000088307984 */ /* 0x0006680000000c00 */
        /* <DEDUP_REMOVED lines=15> */
[----:B------:R3:W2:Y:S01]  /*85a0*/  LDS.128 R4, [R136+0x5800] ;  /* 0x0058000088047984 */ /* 0x0006a20000000c00 */
[----:B-1----:R-:W-:Y:S05]  /*85b0*/  @P0 BRA `(.L_x_7443) ;  /* 0x0000000000240947 */ /* 0x002fea0003800000 */
        /* <DEDUP_REMOVED lines=9> */
.L_x_7443:
[----:B------:R-:W-:Y:S05]  /*8650*/  BSYNC.RECONVERGENT B0 ;  /* 0x0000000000007941 */ /* 0x000fea0003800200 */
.L_x_7442:
[----:B------:R-:W-:Y:S01]  /*8660*/  SHF.R.U32.HI R133, RZ, 0x3, R133 ;  /* 0x00000003ff857819 */ /* 0x000fe20000011685 */
[----:B---3--:R3:W5:Y:S01]  /*8670*/  LD.E R2, desc[UR4][R2.64+0xc0] ;  /* 0x0000c00402027980 */ /* 0x008762000c101900 */
        /* <DEDUP_REMOVED lines=24> */
.L_x_7445:
[----:B------:R-:W-:Y:S05]  /*8800*/  BSYNC.RECONVERGENT B0 ;  /* 0x0000000000007941 */ /* 0x000fea0003800200 */
.L_x_7444:
        /* <DEDUP_REMOVED lines=14> */
.L_x_7447:
[----:B------:R-:W-:Y:S05]  /*88f0*/  BSYNC.RECONVERGENT B0 ;  /* 0x0000000000007941 */ /* 0x000fea0003800200 */
.L_x_7446:
[----:B------:R-:W-:Y:S04]  /*8900*/  BSSY.RECONVERGENT B0, `(.L_x_7448) ;  /* 0x000000e000007945 */ /* 0x000fe80003800200 */
[----:B------:R-:W-:Y:S05]  /*8910*/  @P5 BRA `(.L_x_7449) ;  /* 0x0000000000305947 */ /* 0x000fea0003800000 */
[-C--:B-----5:R-:W-:Y:S02]  /*8920*/  ISETP.GE.AND P5, PT, R132, R2.reuse, PT ;  /* 0x000000028400720c */ /* 0x0a0fe40003fa6270 */
[-C--:B------:R-:W-:Y:S02]  /*8930*/  ISETP.GE.AND P3, PT, R3, R2.reuse, PT ;  /* 0x000000020300720c */ /* 0x080fe40003f66270 */
[----:B------:R-:W-:-:S09]  /*8940*/  ISETP.GE.AND P1, PT, R0, R2, PT ;  /* 0x000000020000720c */ /* 0x000fd20003f26270 */
[CC--:B---34-:R-:W-:Y:S02]  /*8950*/  @!P5 LEA R16, P4, R133.reuse, R60.reuse, 0x2 ;  /* 0x0000003c8510d211 */ /* 0x0d8fe400078810ff */
        /* <DEDUP_REMOVED lines=8> */
.L_x_7449:
[----:B------:R-:W-:Y:S05]  /*89e0*/  BSYNC.RECONVERGENT B0 ;  /* 0x0000000000007941 */ /* 0x000fea0003800200 */
.L_x_7448:
[----:B---3--:R-:W-:Y:S02]  /*89f0*/  MOV R8, R148 ;  /* 0x0000009400087202 */ /* 0x008fe40000000f00 */
[----:B------:R-:W-:-:S04]  /*8a00*/  MOV R9, 0x0 ;  /* 0x0000000000097802 */ /* 0x000fc80000000f00 */
[----:B-12-45:R-:W-:Y:S05]  /*8a10*/  @P6 RET.REL.NODEC R8 `(_ZN5flash24flash_fwd_splitkv_kernelI23Flash_fwd_kernel_traitsILi96ELi64ELi64ELi4ELb0ELb0EN7cutlass10bfloat16_tE19Flash_kernel_traitsILi96ELi64ELi64ELi4ES3_EELb0ELb0ELb0ELb0ELb0ELb1ELb1ELb0EEEvNS_16Flash_fwd_paramsE) ;  /* 0xffffff7408786950 */ /* 0x036fea0003c3ffff */
        /* <DEDUP_REMOVED lines=11> */
[----:B-1----:R-:W-:Y:S05]  /*8ad0*/  @P0 RET.REL.NODEC R2 `(_ZN5flash24flash_fwd_splitkv_kernelI23Flash_fwd_kernel_traitsILi96ELi64ELi64ELi4ELb0ELb0EN7cutlass10bfloat16_tE19Flash_kernel_traitsILi96ELi64ELi64ELi4ES3_EELb0ELb0ELb0ELb0ELb0ELb1ELb1ELb0EEEvNS_16Flash_fwd_paramsE) ;  /* 0xffffff7402480950 */ /* 0x002fea0003c3ffff */
[----:B------:R-:W-:Y:S01]  /*8ae0*/  LEA R2, P0, R133, R60, 0x2 ;  /* 0x0000003c85027211 */ /* 0x000fe200078010ff */
[----:B------:R-:W-:-:S03]  /*8af0*/  IMAD.MOV.U32 R149, RZ, RZ, 0x0 ;  /* 0x00000000ff957424 */ /* 0x000fc600078e00ff */
[----:B------:R-:W-:-:S05]  /*8b00*/  LEA.HI.X R3, R133, R61, R52, 0x2, P0 ;  /* 0x0000003d85037211 */ /* 0x000fca00000f1434 */
[----:B------:R1:W-:Y:S02]  /*8b10*/  ST.E.128 desc[UR4][R2.64+0x4900], R4 ;  /* 0x0049000402007985 */ /* 0x0003e4000c101d04 */
[----:B-1----:R-:W-:Y:S05]  /*8b20*/  RET.REL.NODEC R148 `(_ZN5flash24flash_fwd_splitkv_kernelI23Flash_fwd_kernel_traitsILi96ELi64ELi64ELi4ELb0ELb0EN7cutlass10bfloat16_tE19Flash_kernel_traitsILi96ELi64ELi64ELi4ES3_EELb0ELb0ELb0ELb0ELb0ELb1ELb1ELb0EEEvNS_16Flash_fwd_paramsE) ;  /* 0xffffff7494347950 */ /* 0x002fea0003c3ffff */
.L_x_7441:
[----:B------:R-:W-:Y:S01]  /*8b30*/  MOV R4, 0x1f ;  /* 0x0000001f00047802 */ /* 0x000fe20000000f00 */
[----:B------:R-:W-:Y:S01]  /*8b40*/  IMAD.MOV.U32 R5, RZ, RZ, 0x2 ;  /* 0x00000002ff057424 */ /* 0x000fe200078e00ff */
[----:B------:R-:W-:Y:S01]  /*8b50*/  MOV R7, R162 ;  /* 0x000000a200077202 */ /* 0x000fe20000000f00 */
[----:B------:R-:W-:-:S07]  /*8b60*/  IMAD.MOV.U32 R6, RZ, RZ, -0x1 ;  /* 0xffffffffff067424 */ /* 0x000fce00078e00ff */
[----:B-1---5:R-:W-:Y:S05]  /*8b70*/  WARPSYNC.COLLECTIVE R6, `(.L_x_7450) ;  /* 0x0000000006087348 */ /* 0x022fea0003c00000 */
[----:B------:R2:W3:Y:S02]  /*8b80*/  SHFL.BFLY P0, R4, R7, R5, R4 ;  /* 0x0c00000507047389 */ /* 0x0004e40000000004 */
[----:B-123-5:R-:W-:Y:S05]  /*8b90*/  ENDCOLLECTIVE ;  /* 0x000000000000791b */ /* 0x02efea0003800000 */
.L_x_7450:
        /* <DEDUP_REMOVED lines=8> */
.L_x_7451:
[----:B------:R-:W-:Y:S01]  /*8c20*/  MOV R8, R4 ;  /* 0x0000000400087202 */ /* 0x000fe20000000f00 */
[----:B------:R-:W-:Y:S01]  /*8c30*/  IMAD.MOV.U32 R7, RZ, RZ, R157 ;  /* 0x000000ffff077224 */ /* 0x000fe200078e009d */
[----:B------:R-:W-:Y:S02]  /*8c40*/  MOV R4, 0x1f ;  /* 0x0000001f00047802 */ /* 0x000fe40000000f00 */
[----:B------:R-:W-:-:S07]  /*8c50*/  MOV R5, 0x2 ;  /* 0x0000000200057802 */ /* 0x000fce0000000f00 */
[----:B------:R-:W-:Y:S05]  /*8c60*/  WARPSYNC.COLLECTIVE R6, `(.L_x_7452) ;  /* 0x0000000006087348 */ /* 0x000fea0003c00000 */
[----:B------:R1:W2:Y:S02]  /*8c70*/  SHFL.BFLY P0, R4, R7, R5, R4 ;  /* 0x0c00000507047389 */ /* 0x0002a40000000004 */
[----:B-12---:R-:W-:Y:S05]  /*8c80*/  ENDCOLLECTIVE ;  /* 0x000000000000791b */ /* 0x006fea0003800000 */
.L_x_7452:
[----:B------:R-:W-:Y:S01]  /*8c90*/  FADD.FTZ R157, R4, R157 ;  /* 0x0000009d049d7221 */ /* 0x000fe20000010000 */
[----:B------:R-:W-:Y:S02]  /*8ca0*/  MOV R4, 0x1f ;  /* 0x0000001f00047802 */ /* 0x000fe40000000f00 */
[----:B------:R-:W-:Y:S01]  /*8cb0*/  MOV R5, 0x1 ;  /* 0x0000000100057802 */ /* 0x000fe20000000f00 */
[----:B------:R-:W-:-:S07]  /*8cc0*/  IMAD.MOV.U32 R7, RZ, RZ, R157 ;  /* 0x000000ffff077224 */ /* 0x000fce00078e009d */
[----:B------:R-:W-:Y:S05]  /*8cd0*/  WARPSYNC.COLLECTIVE R6, `(.L_x_7453) ;  /* 0x0000000006087348 */ /* 0x000fea0003c00000 */
[----:B------:R1:W2:Y:S02]  /*8ce0*/  SHFL.BFLY P0, R4, R7, R5, R4 ;  /* 0x0c00000507047389 */ /* 0x0002a40000000004 */
[----:B-12---:R-:W-:Y:S05]  /*8cf0*/  ENDCOLLECTIVE ;  /* 0x000000000000791b */ /* 0x006fea0003800000 */
.L_x_7453:
[----:B------:R-:W-:Y:S01]  /*8d00*/  FADD.FTZ R5, R162, R8 ;  /* 0x00000008a2057221 */ /* 0x000fe20000010000 */
[----:B------:R-:W-:Y:S06]  /*8d10*/  BRA `(.L_x_7454) ;  /* 0xfffffff0001c7947 */ /* 0x000fec000383ffff */
.L_x_7455:
        /* <DEDUP_REMOVED lines=14> */
.L_x_11667:


//--------------------- .text._ZN5flash24flash_fwd_splitkv_kernelI23Flash_fwd_kernel_traitsILi96ELi64ELi64ELi4ELb0ELb0EN7cutlass10bfloat16_tE19Flash_kernel_traitsILi96ELi64ELi64ELi4ES3_EELb0ELb0ELb0ELb0ELb0ELb0ELb1ELb1EEEvNS_16Flash_fwd_paramsE --------------------------
	.section	.text._ZN5flash24flash_fwd_splitkv_kernelI23Flash_fwd_kernel_traitsILi96ELi64ELi64ELi4ELb0ELb0EN7cutlass10bfloat16_tE19Flash_kernel_traitsILi96ELi64ELi64ELi4ES3_EELb0ELb0ELb0ELb0ELb0ELb0ELb1ELb1EEEvNS_16Flash_fwd_paramsE,"ax",@progbits
	.align	128
        .global         _ZN5flash24flash_fwd_splitkv_kernelI23Flash_fwd_kernel_traitsILi96ELi64ELi64ELi4ELb0ELb0EN7cutlass10bfloat16_tE19Flash_kernel_traitsILi96ELi64ELi64ELi4ES3_EELb0ELb0ELb0ELb0ELb0ELb0ELb1ELb1EEEvNS_16Flash_fwd_paramsE
        .type           _ZN5flash24flash_fwd_splitkv_kernelI23Flash_fwd_kernel_traitsILi96ELi64ELi64ELi4ELb0ELb0EN7cutlass10bfloat16_tE19Flash_kernel_traitsILi96ELi64ELi64ELi4ES3_EELb0ELb0ELb0ELb0ELb0ELb0ELb1ELb1EEEvNS_16Flash_fwd_paramsE,@function
        .size           _ZN5flash24flash_fwd_splitkv_kernelI23Flash_fwd_kernel_traitsILi96ELi64ELi64ELi4ELb0ELb0EN7cutlass10bfloat16_tE19Flash_kernel_traitsILi96ELi64ELi64ELi4ES3_EELb0ELb0ELb0ELb0ELb0ELb0ELb1ELb1EEEvNS_16Flash_fwd_paramsE,(.L_x_11668 - _ZN5flash24flash_fwd_splitkv_kernelI23Flash_fwd_kernel_traitsILi96ELi64ELi64ELi4ELb0ELb0EN7cutlass10bfloat16_tE19Flash_kernel_traitsILi96ELi64ELi64ELi4ES3_EELb0ELb0ELb0ELb0ELb0ELb0ELb1ELb1EEEvNS_16Flash_fwd_paramsE)
        .other          _ZN5flash24flash_fwd_splitkv_kernelI23Flash_fwd_kernel_traitsILi96ELi64ELi64ELi4ELb0ELb0EN7cutlass10bfloat16_tE19Flash_kernel_traitsILi96ELi64ELi64ELi4ES3_EELb0ELb0ELb0ELb0ELb0ELb0ELb1ELb1EEEvNS_16Flash_fwd_paramsE,@"STO_CUDA_ENTRY STV_DEFAULT"
_ZN5flash24flash_fwd_splitkv_kernelI23Flash_fwd_kernel_traitsILi96ELi64ELi64ELi4ELb0ELb0EN7cutlass10bfloat16_tE19Flash_kernel_traitsILi96ELi64ELi64ELi4ES3_EELb0ELb0ELb0ELb0ELb0ELb0ELb1ELb1EEEvNS_16Flash_fwd_paramsE:
.text._ZN5flash24flash_fwd_splitkv_kernelI23Flash_fwd_kernel_traitsILi96ELi64ELi64ELi4ELb0ELb0EN7cutlass10bfloat16_tE19Flash_kernel_traitsILi96ELi64ELi64ELi4ES3_EELb0ELb0ELb0ELb0ELb0ELb0ELb1ELb1EEEvNS_16Flash_fwd_paramsE:
        /* <DEDUP_REMOVED lines=11> */
[----:B-1----:R-:W-:-:S05]  /*00b0*/  VIADD R4, R4, 0xffffffe ;  /* 0x0ffffffe04047836 */ /* 0x002fca0000000000 */
[----:B------:R-:W1:Y:S01]  /*00c0*/  LDC R2, c[0x0][0x374] ;  /* 0x0000dd00ff027b82 */ /* 0x000e620000000800 */
[----:B------:R-:W5:Y:S02]  /*00d0*/  F2I.FTZ.U32.TRUNC.NTZ R5, R4 ;  /* 0x0000000400057305 */ /* 0x000f64000021f000 */
[----:B-----5:R-:W-:Y:S01]  /*00e0*/  IMAD.MOV R0, RZ, RZ, -R5 ;  /* 0x000000ffff007224 */ /* 0x020fe200078e0a05 */
        /* <DEDUP_REMOVED lines=14> */
[----:B------:R-:W-:Y:S05]  /*01d0*/  CALL.REL.NOINC `($_ZN5flash24flash_fwd_splitkv_kernelI23Flash_fwd_kernel_traitsILi96ELi64ELi64ELi4ELb0ELb0EN7cutlass10bfloat16_tE19Flash_kernel_traitsILi96ELi64ELi64ELi4ES3_EELb0ELb0ELb0ELb0ELb0ELb0ELb1ELb1EEEvNS_16Flash_fwd_paramsE$_ZN5flash30compute_attn_1rowblock_splitkvI23Flash_fwd_kernel_traitsILi96ELi64ELi64ELi4ELb0ELb0EN7cutlass10bfloat16_tE19Flash_kernel_traitsILi96ELi64ELi64ELi4ES3_EELb0ELb0ELb0ELb0ELb0ELb0ELb1ELb1ENS_16Flash_fwd_paramsEEEvRKT8_iiiii) ;  /* 0x0000000000087944 */ /* 0x000fea0003c00000 */
[----:B------:R-:W-:Y:S05]  /*01e0*/  BSYNC.RECONVERGENT B4 ;  /* 0x0000000000047941 */ /* 0x000fea0003800200 */
.L_x_7456:
[----:B------:R-:W-:Y:S05]  /*01f0*/  EXIT ;  /* 0x000000000000794d */ /* 0x000fea0003800000 */
        .type           $_ZN5flash24flash_fwd_splitkv_kernelI23Flash_fwd_kernel_traitsILi96ELi64ELi64ELi4ELb0ELb0EN7cutlass10bfloat16_tE19Flash_kernel_traitsILi96ELi64ELi64ELi4ES3_EELb0ELb0ELb0ELb0ELb0ELb0ELb1ELb1EEEvNS_16Flash_fwd_paramsE$_ZN5flash30compute_attn_1rowblock_splitkvI23Flash_fwd_kernel_traitsILi96ELi64ELi64ELi4ELb0ELb0EN7cutlass10bfloat16_tE19Flash_kernel_traitsILi96ELi64ELi64ELi4ES3_EELb0ELb0ELb0ELb0ELb0ELb0ELb1ELb1ENS_16Flash_fwd_paramsEEEvRKT8_iiiii,@function
        .size           $_ZN5flash24flash_fwd_splitkv_kernelI23Flash_fwd_kernel_traitsILi96ELi64ELi64ELi4ELb0ELb0EN7cutlass10bfloat16_tE19Flash_kernel_traitsILi96ELi64ELi64ELi4ES3_EELb0ELb0ELb0ELb0ELb0ELb0ELb1ELb1EEEvNS_16Flash_fwd_paramsE$_ZN5flash30compute_attn_1rowblock_splitkvI23Flash_fwd_kernel_traitsILi96ELi64ELi64ELi4ELb0ELb0EN7cutlass10bfloat16_tE19Flash_kernel_traitsILi96ELi64ELi64ELi4ES3_EELb0ELb0ELb0ELb0ELb0ELb0ELb1ELb1ENS_16Flash_fwd_paramsEEEvRKT8_iiiii,(.L_x_11668 - $_ZN5flash24flash_fwd_splitkv_kernelI23Flash_fwd_kernel_traitsILi96ELi64ELi64ELi4ELb0ELb0EN7cutlass10bfloat16_tE19Flash_kernel_traitsILi96ELi64ELi64ELi4ES3_EELb0ELb0ELb0ELb0ELb0ELb0ELb1ELb1EEEvNS_16Flash_fwd_paramsE$_ZN5flash30compute_attn_1rowblock_splitkvI23Flash_fwd_kernel_traitsILi96ELi64ELi64ELi4ELb0ELb0EN7cutlass10bfloat16_tE19Flash_kernel_traitsILi96ELi64ELi64ELi4ES3_EELb0ELb0ELb0ELb0ELb0ELb0ELb1ELb1ENS_16Flash_fwd_paramsEEEvRKT8_iiiii)
$_ZN5flash24flash_fwd_splitkv_kernelI23Flash_fwd_kernel_traitsILi96ELi64ELi64ELi4ELb0ELb0EN7cutlass10bfloat16_tE19Flash_kernel_traitsILi96ELi64ELi64ELi4ES3_EELb0ELb0ELb0ELb0ELb0ELb0ELb1ELb1EEEvNS_16Flash_fwd_paramsE$_ZN5flash30compute_attn_1rowblock_splitkvI23Flash_fwd_kernel_traitsILi96ELi64ELi64ELi4ELb0ELb0EN7cutlass10bfloat16_tE19Flash_kernel_traitsILi96ELi64ELi64ELi4ES3_EELb0ELb0ELb0ELb0ELb0ELb0ELb1ELb1ENS_16Flash_fwd_paramsEEEvRKT8_iiiii:
        /* <DEDUP_REMOVED lines=26> */
[C---:B------:R-:W-:Y:S02]  /*03a0*/  ISETP.NE.AND.EX P2, PT, R5.reuse, RZ, PT, P2 ;  /* 0x000000ff0500720c */ /* 0x040fe40003f45320 */
[----:B------:R-:W-:Y:S01]  /*03b0*/  IADD3 R8, P1, PT, R4, R88, RZ ;  /* 0x0000005804087210 */ /* 0x000fe20007f3e0ff */
[----:B------:R-:W-:Y:S01]  /*03c0*/  BSSY.RECONVERGENT B0, `(.L_x_7457) ;  /* 0x000000a000007945 */ /* 0x000fe20003800200 */
[----:B------:R-:W-:Y:S01]  /*03d0*/  ISETP.NE.U32.AND P0, PT, R6, RZ, PT ;  /* 0x000000ff0600720c */ /* 0x000fe20003f05070 */
[----:B------:R-:W-:Y:S02]  /*03e0*/  IMAD.MOV.U32 R14, RZ, RZ, -0x1 ;  /* 0xffffffffff0e7424 */ /* 0x000fe400078e00ff */
[----:B------:R-:W-:Y:S01]  /*03f0*/  IMAD.X R9, R5, 0x1, R86, P1 ;  /* 0x0000000105097824 */ /* 0x000fe200008e0656 */
[----:B------:R-:W-:-:S05]  /*0400*/  ISETP.NE.AND.EX P0, PT, R7, RZ, PT, P0 ;  /* 0x000000ff0700720c */ /* 0x000fca0003f05300 */
[----:B------:R-:W-:Y:S08]  /*0410*/  @!P2 BRA `(.L_x_7458) ;  /* 0x000000000010a947 */ /* 0x000ff00003800000 */
[----:B------:R-:W2:Y:S02]  /*0420*/  LD.E.U8 R4, desc[UR4][R84.64+0x1b2] ;  /* 0x0001b20454047980 */ /* 0x000ea4000c101100 */
[----:B--2---:R-:W-:-:S13]  /*0430*/  ISETP.NE.AND P1, PT, R4, RZ, PT ;  /* 0x000000ff0400720c */ /* 0x004fda0003f25270 */
[----:B------:R-:W-:Y:S05]  /*0440*/  @!P1 BRA `(.L_x_7458) ;  /* 0x0000000000049947 */ /* 0x000fea0003800000 */
[----:B------:R2:W5:Y:S02]  /*0450*/  LD.E R14, desc[UR4][R8.64] ;  /* 0x00000004080e7980 */ /* 0x000564000c101900 */
.L_x_7458:
[----:B------:R-:W-:Y:S05]  /*0460*/  BSYNC.RECONVERGENT B0 ;  /* 0x0000000000007941 */ /* 0x000fea0003800200 */
.L_x_7457:
[----:B------:R-:W-:Y:S04]  /*0470*/  BSSY.RECONVERGENT B0, `(.L_x_7459) ;  /* 0x0000007000007945 */ /* 0x000fe80003800200 */
[----:B------:R-:W-:Y:S05]  /*0480*/  @!P3 BRA `(.L_x_7460) ;  /* 0x000000000014b947 */ /* 0x000fea0003800000 */
[----:B------:R-:W3:Y:S02]  /*0490*/  LD.E.U8 R4, desc[UR4][R84.64+0x1b2] ;  /* 0x0001b20454047980 */ /* 0x000ee4000c101100 */
[----:B---3--:R-:W-:-:S13]  /*04a0*/  ISETP.NE.AND P1, PT, R4, RZ, PT ;  /* 0x000000ff0400720c */ /* 0x008fda0003f25270 */
[----:B------:R-:W3:Y:S02]  /*04b0*/  @P1 LD.E R5, desc[UR4][R8.64+0x4] ;  /* 0x0000040408051980 */ /* 0x000ee4000c101900 */
[----:B---3-5:R-:W-:-:S06]  /*04c0*/  @P1 IADD3 R70, PT, PT, R5, -R14, RZ ;  /* 0x8000000e05461210 */ /* 0x028fcc0007ffe0ff */
[----:B------:R3:W5:Y:S02]  /*04d0*/  @!P1 LD.E R70, desc[UR4][R8.64] ;  /* 0x0000000408469980 */ /* 0x000764000c101900 */
.L_x_7460:
[----:B------:R-:W-:Y:S05]  /*04e0*/  BSYNC.RECONVERGENT B0 ;  /* 0x0000000000007941 */ /* 0x000fea0003800200 */
.L_x_7459:
        /* <DEDUP_REMOVED lines=9> */
.L_x_7462:
[----:B------:R-:W4:Y:S01]  /*0580*/  LD.E.64 R4, desc[UR4][R84.64+0x108] ;  /* 0x0001080454047980 */ /* 0x000f22000c101b00 */
[----:B------:R-:W-:Y:S01]  /*0590*/  BSSY.RECONVERGENT B0, `(.L_x_7464) ;  /* 0x0000006000007945 */ /* 0x000fe20003800200 */
[----:B------:R-:W-:Y:S01]  /*05a0*/  IMAD.MOV.U32 R3, RZ, RZ, RZ ;  /* 0x000000ffff037224 */ /* 0x000fe200078e00ff */
[----:B----4-:R-:W-:-:S04]  /*05b0*/  ISETP.NE.U32.AND P0, PT, R4, RZ, PT ;  /* 0x000000ff0400720c */ /* 0x010fc80003f05070 */
[----:B------:R-:W-:-:S13]  /*05c0*/  ISETP.NE.AND.EX P0, PT, R5, RZ, PT, P0 ;  /* 0x000000ff0500720c */ /* 0x000fda0003f05300 */
[----:B------:R-:W-:Y:S05]  /*05d0*/  @!P0 BRA `(.L_x_7465) ;  /* 0x0000000000048947 */ /* 0x000fea0003800000 */
[----:B------:R4:W5:Y:S02]  /*05e0*/  LD.E R3, desc[UR4][R84.64+0xbc] ;  /* 0x0000bc0454037980 */ /* 0x000964000c101900 */
.L_x_7465:
[----:B------:R-:W-:Y:S05]  /*05f0*/  BSYNC.RECONVERGENT B0 ;  /* 0x0000000000007941 */ /* 0x000fea0003800200 */
.L_x_7464:
[----:B-----5:R-:W-:Y:S02]  /*0600*/  IADD3 R64, PT, PT, R70, R3, RZ ;  /* 0x0000000346407210 */ /* 0x020fe40007ffe0ff */
.L_x_7463:
[----:B------:R-:W-:Y:S05]  /*0610*/  BSYNC.RECONVERGENT B1 ;  /* 0x0000000000017941 */ /* 0x000fea0003800200 */
.L_x_7461:
[----:B------:R-:W-:Y:S01]  /*0620*/  IMAD.SHL.U32 R97, R125, 0x40, RZ ;  /* 0x000000407d617824 */ /* 0x000fe200078e00ff */
[----:B------:R-:W-:Y:S01]  /*0630*/  MOV R4, R124 ;  /* 0x0000007c00047202 */ /* 0x000fe20000000f00 */
[----:B------:R-:W-:-:S03]  /*0640*/  IMAD.MOV.U32 R5, RZ, RZ, 0x0 ;  /* 0x00000000ff057424 */ /* 0x000fc600078e00ff */
[----:B------:R-:W-:-:S13]  /*0650*/  ISETP.GT.AND P0, PT, R128, R97, PT ;  /* 0x000000618000720c */ /* 0x000fda0003f04270 */
[----:B-1234-:R-:W-:Y:S05]  /*0660*/  @!P0 RET.REL.NODEC R4 `(_ZN5flash24flash_fwd_splitkv_kernelI23Flash_fwd_kernel_traitsILi96ELi64ELi64ELi4ELb0ELb0EN7cutlass10bfloat16_tE19Flash_kernel_traitsILi96ELi64ELi64ELi4ES3_EELb0ELb0ELb0ELb0ELb0ELb0ELb1ELb1EEEvNS_16Flash_fwd_paramsE) ;  /* 0xfffffff804648950 */ /* 0x01efea0003c3ffff */
        /* <DEDUP_REMOVED lines=44> */
[----:B------:R1:W5:Y:S01]  /*0930*/  LD.E.64 R8, desc[UR4][R84.64+0x78] ;  /* 0x0000780454087980 */ /* 0x000362000c101b00 */
[----:B------:R-:W-:Y:S01]  /*0940*/  IMAD.IADD R128, R128, 0x1, -R97 ;  /* 0x0000000180807824 */ /* 0x000fe200078e0a61 */
[----:B------:R-:W-:Y:S01]  /*0950*/  SHF.R.U32.HI R11, RZ, 0x3, R62 ;  /* 0x00000003ff0b7819 */ /* 0x000fe2000001163e */
[----:B------:R-:W-:Y:S03]  /*0960*/  BSSY.RECONVERGENT B0, `(.L_x_7467) ;  /* 0x000001b000007945 */ /* 0x000fe60003800200 */
[C---:B------:R-:W-:Y:S01]  /*0970*/  ISETP.GE.AND P2, PT, R11.reuse, R128, PT ;  /* 0x000000800b00720c */ /* 0x040fe20003f46270 */
[----:B------:R-:W-:-:S02]  /*0980*/  VIADD R13, R11, 0x10 ;  /* 0x000000100b0d7836 */ /* 0x000fc40000000000 */
[----:B------:R-:W-:-:S03]  /*0990*/  VIADD R19, R11, 0x20 ;  /* 0x000000200b137836 */ /* 0x000fc60000000000 */
[----:B------:R-:W-:Y:S01]  /*09a0*/  ISETP.GE.AND P0, PT, R13, R128, PT ;  /* 0x000000800d00720c */ /* 0x000fe20003f06270 */
[----:B--2---:R-:W-:-:S04]  /*09b0*/  IMAD R2, R2, UR8, R131 ;  /* 0x0000000802027c24 */ /* 0x004fc8000f8e0283 */
[----:B---3--:R-:W-:Y:S02]  /*09c0*/  IMAD R130, R2, R5, R130 ;  /* 0x0000000502827224 */ /* 0x008fe400078e0282 */
[----:B------:R-:W-:Y:S02]  /*09d0*/  IMAD.SHL.U32 R5, R62, 0x4, RZ ;  /* 0x000000043e057824 */ /* 0x000fe400078e00ff */
[----:B------:R-:W-:-:S03]  /*09e0*/  IMAD R3, R3, R130, R97 ;  /* 0x0000008203037224 */ /* 0x000fc600078e0261 */
[----:B------:R-:W-:Y:S01]  /*09f0*/  LOP3.LUT R5, R5, 0x1c, RZ, 0xc0, !PT ;  /* 0x0000001c05057812 */ /* 0x000fe200078ec0ff */
[----:B----4-:R-:W-:-:S03]  /*0a00*/  IMAD R4, R3, R4, RZ ;  /* 0x0000000403047224 */ /* 0x010fc600078e02ff */
[----:B------:R-:W-:Y:S01]  /*0a10*/  ISETP.NE.AND P6, PT, R5, RZ, PT ;  /* 0x000000ff0500720c */ /* 0x000fe20003fc5270 */
[----:B------:R-:W-:Y:S01]  /*0a20*/  IMAD R15, R11, 0x60, R5 ;  /* 0x000000600b0f7824 */ /* 0x000fe200078e0205 */
[----:B------:R-:W-:Y:S02]  /*0a30*/  LOP3.LUT R23, R5, 0x20, RZ, 0xfc, !PT ;  /* 0x0000002005177812 */ /* 0x000fe400078efcff */
[----:B------:R-:W-:Y:S02]  /*0a40*/  ISETP.GE.OR P4, PT, R13, R128, P6 ;  /* 0x000000800d00720c */ /* 0x000fe40003786670 */
[C---:B------:R-:W-:Y:S02]  /*0a50*/  IADD3 R15, P1, PT, R4.reuse, R15, RZ ;  /* 0x0000000f040f7210 */ /* 0x040fe40007f3e0ff */
[----:B------:R-:W-:Y:S02]  /*0a60*/  LOP3.LUT R21, R5, 0x40, RZ, 0xfc, !PT ;  /* 0x0000004005157812 */ /* 0x000fe400078efcff */
[----:B------:R-:W-:Y:S01]  /*0a70*/  LEA.HI.X.SX32 R13, R4, RZ, 0x1, P1 ;  /* 0x000000ff040d7211 */ /* 0x000fe200008f0eff */
[----:B-1----:R-:W-:Y:S08]  /*0a80*/  @P2 BRA `(.L_x_7468) ;  /* 0x0000000000202947 */ /* 0x002ff00003800000 */
        /* <DEDUP_REMOVED lines=8> */
.L_x_7468:
[----:B------:R-:W-:Y:S05]  /*0b10*/  BSYNC.RECONVERGENT B0 ;  /* 0x0000000000007941 */ /* 0x000fea0003800200 */
.L_x_7467:
        /* <DEDUP_REMOVED lines=16> */
.L_x_7470:
[----:B------:R-:W-:Y:S05]  /*0c20*/  BSYNC.RECONVERGENT B0 ;  /* 0x0000000000007941 */ /* 0x000fea0003800200 */
.L_x_7469:
        /* <DEDUP_REMOVED lines=15> */
.L_x_7472:
[----:B------:R-:W-:Y:S05]  /*0d20*/  BSYNC.RECONVERGENT B0 ;  /* 0x0000000000007941 */ /* 0x000fea0003800200 */
.L_x_7471:
        /* <DEDUP_REMOVED lines=15> */
.L_x_7474:
[----:B------:R-:W-:Y:S05]  /*0e20*/  BSYNC.RECONVERGENT B0 ;  /* 0x0000000000007941 */ /* 0x000fea0003800200 */
.L_x_7473:
        /* <DEDUP_REMOVED lines=13> */
[----:B-12---:R-:W-:Y:S05]  /*0f00*/  @P6 RET.REL.NODEC R124 `(_ZN5flash24flash_fwd_splitkv_kernelI23Flash_fwd_kernel_traitsILi96ELi64ELi64ELi4ELb0ELb0EN7cutlass10bfloat16_tE19Flash_kernel_traitsILi96ELi64ELi64ELi4ES3_EELb0ELb0ELb0ELb0ELb0ELb0ELb1ELb1EEEvNS_16Flash_fwd_paramsE) ;  /* 0xfffffff07c3c6950 */ /* 0x006fea0003c3ffff */
[----:B------:R-:W-:Y:S02]  /*0f10*/  MOV R5, 0xff800000 ;  /* 0xff80000000057802 */ /* 0x000fe40000000f00 */
[----:B------:R-:W-:-:S03]  /*0f20*/  MOV R125, 0x0 ;  /* 0x00000000007d7802 */ /* 0x000fc60000000f00 */
[----:B------:R1:W-:Y:S02]  /*0f30*/  ST.E desc[UR4][R2.64+0xc0], R5 ;  /* 0x0000c00502007985 */ /* 0x0003e4000c101904 */
[----:B-1----:R-:W-:Y:S05]  /*0f40*/  RET.REL.NODEC R124 `(_ZN5flash24flash_fwd_splitkv_kernelI23Flash_fwd_kernel_traitsILi96ELi64ELi64ELi4ELb0ELb0EN7cutlass10bfloat16_tE19Flash_kernel_traitsILi96ELi64ELi64ELi4ES3_EELb0ELb0ELb0ELb0ELb0ELb0ELb1ELb1EEEvNS_16Flash_fwd_paramsE) ;  /* 0xfffffff07c2c7950 */ /* 0x002fea0003c3ffff */
.L_x_7466:
        /* <DEDUP_REMOVED lines=53> */
[----:B------:R-:W-:-:S06]  /*12a0*/  IMAD.WIDE R2, R8, 0x4, R132 ;  /* 0x0000000408027825 */ /* 0x000fcc00078e0284 */
[----:B------:R1:W2:Y:S01]  /*12b0*/  LD.E R2, desc[UR4][R2.64] ;  /* 0x0000000402027980 */ /* 0x0002a2000c101900 */
[----:B----4-:R-:W-:-:S04]  /*12c0*/  IABS R7, R5 ;  /* 0x0000000500077213 */ /* 0x010fc80000000000 */
[----:B------:R-:W4:Y:S08]  /*12d0*/  I2F.RP R20, R7 ;  /* 0x0000000700147306 */ /* 0x000f300000209400 */
[----:B----4-:R-:W4:Y:S02]  /*12e0*/  MUFU.RCP R11, R20 ;  /* 0x00000014000b7308 */ /* 0x010f240000001000 */
[----:B----4-:R-:W-:-:S06]  /*12f0*/  VIADD R11, R11, 0xffffffe ;  /* 0x0ffffffe0b0b7836 */ /* 0x010fcc0000000000 */
[----:B------:R-:W1:Y:S01]  /*1300*/  F2I.FTZ.U32.TRUNC.NTZ R23, R11 ;  /* 0x0000000b00177305 */ /* 0x000e62000021f000 */
        /* <DEDUP_REMOVED lines=20> */
[----:B------:R-:W-:-:S04]  /*1450*/  IMAD R3, R119, R10, RZ ;  /* 0x0000000a77037224 */ /* 0x000fc800078e02ff */
[----:B------:R-:W-:Y:S01]  /*1460*/  @!P0 IMAD.MOV R9, RZ, RZ, -R9 ;  /* 0x000000ffff098224 */ /* 0x000fe200078e0a09 */
[----:B------:R-:W-:Y:S02]  /*1470*/  @!P1 LOP3.LUT R9, RZ, R5, RZ, 0x33, !PT ;  /* 0x00000005ff099212 */ /* 0x000fe400078e33ff */
[----:B--2---:R-:W-:Y:S01]  /*1480*/  SHF.R.S32.HI R7, RZ, 0x1f, R2 ;  /* 0x0000001fff077819 */ /* 0x004fe20000011402 */
[-C--:B---3--:R-:W-:Y:S02]  /*1490*/  IMAD R4, R15, R2.reuse, RZ ;  /* 0x000000020f047224 */ /* 0x088fe400078e02ff */
[----:B------:R-:W-:Y:S01]  /*14a0*/  IMAD.WIDE.U32 R20, R14, R2, RZ ;  /* 0x000000020e147225 */ /* 0x000fe200078e00ff */
[----:B------:R-:W-:-:S03]  /*14b0*/  SHF.R.S32.HI R15, RZ, 0x1f, R10 ;  /* 0x0000001fff0f7819 */ /* 0x000fc6000001140a */
[----:B------:R-:W-:-:S04]  /*14c0*/  IMAD R4, R14, R7, R4 ;  /* 0x000000070e047224 */ /* 0x000fc800078e0204 */
[----:B------:R-:W-:Y:S02]  /*14d0*/  IMAD.IADD R21, R21, 0x1, R4 ;  /* 0x0000000115157824 */ /* 0x000fe400078e0204 */
[----:B------:R-:W-:Y:S02]  /*14e0*/  IMAD R3, R118, R15, R3 ;  /* 0x0000000f76037224 */ /* 0x000fe400078e0203 */
[----:B------:R-:W-:Y:S01]  /*14f0*/  IMAD.WIDE.U32 R20, R10, R118, R20 ;  /* 0x000000760a147225 */ /* 0x000fe200078e0014 */
[----:B------:R-:W-:-:S04]  /*1500*/  SHF.R.S32.HI R4, RZ, 0x1f, R9 ;  /* 0x0000001fff047819 */ /* 0x000fc80000011409 */
[----:B------:R-:W-:Y:S01]  /*1510*/  IADD3 R21, PT, PT, R21, R3, RZ ;  /* 0x0000000315157210 */ /* 0x000fe20007ffe0ff */
[----:B------:R-:W-:-:S04]  /*1520*/  IMAD R3, R19, R9, RZ ;  /* 0x0000000913037224 */ /* 0x000fc800078e02ff */
[----:B------:R-:W-:Y:S02]  /*1530*/  IMAD R4, R18, R4, R3 ;  /* 0x0000000412047224 */ /* 0x000fe400078e0203 */
[----:B------:R-:W-:Y:S02]  /*1540*/  IMAD R3, R17, R2, RZ ;  /* 0x0000000211037224 */ /* 0x000fe400078e02ff */
[----:B------:R-:W-:-:S04]  /*1550*/  IMAD.WIDE.U32 R20, R9, R18, R20 ;  /* 0x0000001209147225 */ /* 0x000fc800078e0014 */
[----:B------:R-:W-:-:S04]  /*1560*/  IMAD.WIDE.U32 R18, R16, R2, RZ ;  /* 0x0000000210127225 */ /* 0x000fc800078e00ff */
[----:B------:R-:W-:Y:S02]  /*1570*/  IMAD R16, R16, R7, R3 ;  /* 0x0000000710107224 */ /* 0x000fe400078e0203 */
[----:B------:R-:W-:Y:S01]  /*1580*/  IMAD.IADD R3, R21, 0x1, R4 ;  /* 0x0000000115037824 */ /* 0x000fe200078e0204 */
[----:B------:R-:W-:Y:S02]  /*1590*/  MOV R4, R20 ;  /* 0x0000001400047202 */ /* 0x000fe40000000f00 */
[----:B------:R-:W-:Y:S01]  /*15a0*/  IADD3 R16, PT, PT, R19, R16, RZ ;  /* 0x0000001013107210 */ /* 0x000fe20007ffe0ff */
[----:B------:R-:W-:Y:S05]  /*15b0*/  BRA `(.L_x_7477) ;  /* 0x00000004003c7947 */ /* 0x000fea0003800000 */
.L_x_7476:
[----:B------:R-:W1:Y:S01]  /*15c0*/  LD.E R5, desc[UR4][R84.64+0x68] ;  /* 0x0000680454057980 */ /* 0x000e62000c101900 */
[----:B------:R-:W-:-:S03]  /*15d0*/  ISETP.NE.AND P2, PT, R14, -0x1, PT ;  /* 0xffffffff0e00780c */ /* 0x000fc60003f45270 */
[----:B------:R-:W2:Y:S01]  /*15e0*/  LD.E.64 R118, desc[UR4][R84.64+0x38] ;  /* 0x0000380454767980 */ /* 0x000ea2000c101b00 */
[----:B------:R-:W-:Y:S02]  /*15f0*/  MOV R12, R84 ;  /* 0x00000054000c7202 */ /* 0x000fe40000000f00 */
[----:B------:R-:W-:Y:S01]  /*1600*/  MOV R13, R85 ;  /* 0x00000055000d7202 */ /* 0x000fe20000000f00 */
[----:B------:R3:W5:Y:S04]  /*1610*/  LD.E.64 R24, desc[UR4][R84.64+0x58] ;  /* 0x0000580454187980 */ /* 0x000768000c101b00 */
[----:B------:R-:W4:Y:S04]  /*1620*/  LD.E.64 R116, desc[UR4][R12.64+0x40] ;  /* 0x000040040c747980 */ /* 0x000f28000c101b00 */
[----:B------:R-:W3:Y:S04]  /*1630*/  @!P2 LD.E.64 R20, desc[UR4][R84.64+0x20] ;  /* 0x000020045414a980 */ /* 0x000ee8000c101b00 */
[----:B------:R-:W4:Y:S04]  /*1640*/  @!P2 LD.E.64 R18, desc[UR4][R84.64+0x28] ;  /* 0x000028045412a980 */ /* 0x000f28000c101b00 */
[----:B------:R-:W4:Y:S01]  /*1650*/  LD.E.64 R16, desc[UR4][R12.64+0x50] ;  /* 0x000050040c107980 */ /* 0x000f22000c101b00 */
[----:B------:R-:W-:Y:S01]  /*1660*/  IMAD.MOV.U32 R22, RZ, RZ, RZ ;  /* 0x000000ffff167224 */ /* 0x000fe200078e00ff */
[----:B------:R-:W-:-:S02]  /*1670*/  IABS R4, R130 ;  /* 0x0000008200047213 */ /* 0x000fc40000000000 */
[----:B------:R-:W-:Y:S02]  /*1680*/  LEA R10, R87, 0xffffffc0, 0x6 ;  /* 0xffffffc0570a7811 */ /* 0x000fe400078e30ff */
[----:B------:R-:W-:Y:S02]  /*1690*/  CS2R R132, SRZ ;  /* 0x0000000000847805 */ /* 0x000fe4000001ff00 */
[----:B-1----:R-:W-:-:S04]  /*16a0*/  IABS R3, R5 ;  /* 0x0000000500037213 */ /* 0x002fc80000000000 */
[----:B------:R-:W1:Y:S08]  /*16b0*/  I2F.RP R8, R3 ;  /* 0x0000000300087306 */ /* 0x000e700000209400 */
[----:B-1----:R-:W1:Y:S02]  /*16c0*/  MUFU.RCP R6, R8 ;  /* 0x0000000800067308 */ /* 0x002e640000001000 */
[----:B-1----:R-:W-:-:S06]  /*16d0*/  VIADD R6, R6, 0xffffffe ;  /* 0x0ffffffe06067836 */ /* 0x002fcc0000000000 */
        /* <DEDUP_REMOVED lines=16> */
[----:B------:R-:W-:Y:S01]  /*17e0*/  @!P2 SHF.R.S32.HI R2, RZ, 0x1f, R9 ;  /* 0x0000001fff02a819 */ /* 0x000fe20000011409 */
[----:B------:R-:W-:Y:S01]  /*17f0*/  @P2 IMAD.IADD R6, R11, 0x1, R14 ;  /* 0x000000010b062824 */ /* 0x000fe200078e020e */
[----:B------:R-:W-:Y:S01]  /*1800*/  ISETP.GE.U32.AND P5, PT, R4, R3, PT ;  /* 0x000000030400720c */ /* 0x000fe20003fa6070 */
[----:B------:R-:W-:Y:S01]  /*1810*/  @!P2 IMAD.WIDE.U32 R22, R20, R9, R22 ;  /* 0x000000091416a225 */ /* 0x000fe200078e0016 */
[----:B------:R-:W-:-:S03]  /*1820*/  LOP3.LUT R3, R130, R5, RZ, 0x3c, !PT ;  /* 0x0000000582037212 */ /* 0x000fc600078e3cff */
[----:B------:R-:W-:Y:S02]  /*1830*/  @!P2 IMAD R7, R20, R2, R7 ;  /* 0x000000021407a224 */ /* 0x000fe400078e0207 */
[-C--:B------:R-:W-:Y:S02]  /*1840*/  @P2 IMAD R2, R119, R6.reuse, RZ ;  /* 0x0000000677022224 */ /* 0x080fe400078e02ff */
[----:B------:R-:W-:Y:S01]  /*1850*/  @P2 IMAD.WIDE.U32 R20, R118, R6, RZ ;  /* 0x0000000676142225 */ /* 0x000fe200078e00ff */
[----:B------:R-:W-:Y:S02]  /*1860*/  ISETP.GE.AND P0, PT, R3, RZ, PT ;  /* 0x000000ff0300720c */ /* 0x000fe40003f06270 */
[----:B------:R-:W-:Y:S01]  /*1870*/  ISETP.NE.AND P3, PT, R5, RZ, PT ;  /* 0x000000ff0500720c */ /* 0x000fe20003f65270 */
[----:B------:R-:W-:Y:S01]  /*1880*/  @!P2 IMAD.MOV.U32 R6, RZ, RZ, R22 ;  /* 0x000000ffff06a224 */ /* 0x000fe200078e0016 */
[----:B------:R-:W-:Y:S01]  /*1890*/  @!P2 IADD3 R7, PT, PT, R23, R7, RZ ;  /* 0x000000071707a210 */ /* 0x000fe20007ffe0ff */
[----:B------:R-:W-:Y:S01]  /*18a0*/  @!P1 VIADD R8, R8, 0x1 ;  /* 0x0000000108089836 */ /* 0x000fe20000000000 */
[----:B------:R-:W-:-:S02]  /*18b0*/  @P2 IADD3 R7, PT, PT, R21, R2, RZ ;  /* 0x0000000215072210 */ /* 0x000fc40007ffe0ff */
[----:B------:R-:W-:Y:S01]  /*18c0*/  @P2 MOV R6, R20 ;  /* 0x0000001400062202 */ /* 0x000fe20000000f00 */
[----:B----4-:R-:W-:Y:S01]  /*18d0*/  @!P2 IMAD R2, R117, R11, RZ ;  /* 0x0000000b7502a224 */ /* 0x010fe200078e02ff */
        /* <DEDUP_REMOVED lines=8> */
[----:B------:R-:W-:Y:S01]  /*1960*/  IMAD R4, R15, R118, R4 ;  /* 0x000000760f047224 */ /* 0x000fe200078e0204 */
[----:B------:R-:W-:Y:S01]  /*1970*/  @!P2 IADD3 R23, PT, PT, R7, R2, RZ ;  /* 0x000000020717a210 */ /* 0x000fe20007ffe0ff */
[----:B------:R-:W-:Y:S01]  /*1980*/  @!P0 IMAD.MOV R8, RZ, RZ, -R8 ;  /* 0x000000ffff088224 */ /* 0x000fe200078e0a08 */
[----:B------:R-:W-:Y:S01]  /*1990*/  @!P3 LOP3.LUT R8, RZ, R5, RZ, 0x33, !PT ;  /* 0x00000005ff08b212 */ /* 0x000fe200078e33ff */
[----:B------:R-:W-:Y:S01]  /*19a0*/  @!P2 IMAD R2, R19, R9, RZ ;  /* 0x000000091302a224 */ /* 0x000fe200078e02ff */
[----:B------:R-:W-:Y:S01]  /*19b0*/  IADD3 R21, PT, PT, R21, R4, RZ ;  /* 0x0000000415157210 */ /* 0x000fe20007ffe0ff */
[----:B------:R-:W-:Y:S01]  /*19c0*/  @!P2 IMAD.MOV.U32 R22, RZ, RZ, R6 ;  /* 0x000000ffff16a224 */ /* 0x000fe200078e0006 */
[----:B------:R-:W-:Y:S01]  /*19d0*/  @P2 IADD3 R11, PT, PT, R11, R14, RZ ;  /* 0x0000000e0b0b2210 */ /* 0x000fe20007ffe0ff */
[----:B------:R-:W-:Y:S01]  /*19e0*/  IMAD R7, R17, R8, RZ ;  /* 0x0000000811077224 */ /* 0x000fe200078e02ff */
[----:B------:R-:W-:Y:S01]  /*19f0*/  SHF.R.S32.HI R4, RZ, 0x1f, R8 ;  /* 0x0000001fff047819 */ /* 0x000fe20000011408 */
[----:B------:R-:W-:-:S02]  /*1a00*/  @!P2 IMAD R2, R18, R3, R2 ;  /* 0x000000031202a224 */ /* 0x000fc400078e0202 */
[----:B------:R-:W-:-:S04]  /*1a10*/  @!P2 IMAD.WIDE.U32 R18, R18, R9, R22 ;  /* 0x000000091212a225 */ /* 0x000fc800078e0016 */
[----:B------:R-:W-:-:S04]  /*1a20*/  IMAD.WIDE.U32 R8, R16, R8, R20 ;  /* 0x0000000810087225 */ /* 0x000fc800078e0014 */
[-C--:B------:R-:W-:Y:S02]  /*1a30*/  @P2 IMAD R6, R117, R11.reuse, RZ ;  /* 0x0000000b75062224 */ /* 0x080fe400078e02ff */
[----:B------:R-:W-:-:S04]  /*1a40*/  @P2 IMAD.WIDE.U32 R20, R116, R11, RZ ;  /* 0x0000000b74142225 */ /* 0x000fc800078e00ff */
[----:B------:R-:W-:Y:S01]  /*1a50*/  IMAD R7, R16, R4, R7 ;  /* 0x0000000410077224 */ /* 0x000fe200078e0207 */
[----:B------:R-:W-:Y:S02]  /*1a60*/  @!P2 IADD3 R16, PT, PT, R19, R2, RZ ;  /* 0x000000021310a210 */ /* 0x000fe40007ffe0ff */
[----:B------:R-:W-:Y:S01]  /*1a70*/  MOV R4, R8 ;  /* 0x0000000800047202 */ /* 0x000fe20000000f00 */
[----:B------:R-:W-:Y:S01]  /*1a80*/  IMAD.IADD R3, R9, 0x1, R7 ;  /* 0x0000000109037824 */ /* 0x000fe200078e0207 */
[----:B------:R-:W-:Y:S02]  /*1a90*/  @P2 IADD3 R16, PT, PT, R21, R6, RZ ;  /* 0x0000000615102210 */ /* 0x000fe40007ffe0ff */
[----:B------:R-:W-:Y:S02]  /*1aa0*/  @P2 MOV R18, R20 ;  /* 0x0000001400122202 */ /* 0x000fe40000000f00 */
.L_x_7477:
[----:B------:R-:W-:Y:S05]  /*1ab0*/  BSYNC.RECONVERGENT B0 ;  /* 0x0000000000007941 */ /* 0x000fea0003800200 */
.L_x_7475:
        /* <DEDUP_REMOVED lines=8> */
[----:B------:R1:W5:Y:S04]  /*1b40*/  @P4 LD.E R11, desc[UR4][R32.64] ;  /* 0x00000004200b4980 */ /* 0x000368000c101900 */
[----:B------:R1:W5:Y:S01]  /*1b50*/  LD.E R129, desc[UR4][R84.64+0xc0] ;  /* 0x0000c00454817980 */ /* 0x000362000c101900 */
[----:B------:R-:W-:-:S04]  /*1b60*/  IABS R2, R5 ;  /* 0x0000000500027213 */ /* 0x000fc80000000000 */
[----:B------:R-:W1:Y:S08]  /*1b70*/  I2F.RP R29, R2 ;  /* 0x00000002001d7306 */ /* 0x000e700000209400 */
[----:B-1----:R-:W1:Y:S02]  /*1b80*/  MUFU.RCP R28, R29 ;  /* 0x0000001d001c7308 */ /* 0x002e640000001000 */
[----:B-1----:R-:W-:-:S06]  /*1b90*/  VIADD R28, R28, 0xffffffe ;  /* 0x0ffffffe1c1c7836 */ /* 0x002fcc0000000000 */
[----:B------:R-:W1:Y:S01]  /*1ba0*/  F2I.FTZ.U32.TRUNC.NTZ R31, R28 ;  /* 0x0000001c001f7305 */ /* 0x000e62000021f000 */
        /* <DEDUP_REMOVED lines=10> */
[----:B------:R-:W-:-:S05]  /*1c50*/  IMAD.SHL.U32 R63, R62, 0x8, RZ ;  /* 0x000000083e3f7824 */ /* 0x000fca00078e00ff */
[----:B------:R-:W-:-:S07]  /*1c60*/  LOP3.LUT R14, R63, 0x18, RZ, 0xc0, !PT ;  /* 0x000000183f0e7812 */ /* 0x000fce00078ec0ff */
[----:B------:R-:W-:-:S04]  /*1c70*/  @!P2 IADD3 R17, PT, PT, R17, -R2, RZ ;  /* 0x800000021111a210 */ /* 0x000fc80007ffe0ff */
[----:B------:R-:W-:Y:S02]  /*1c80*/  ISETP.GE.U32.AND P3, PT, R17, R2, PT ;  /* 0x000000021100720c */ /* 0x000fe40003f66070 */
[----:B------:R-:W-:Y:S01]  /*1c90*/  IADD3 R28, P1, PT, R14, R18, RZ ;  /* 0x000000120e1c7210 */ /* 0x000fe20007f3e0ff */
[----:B------:R-:W-:Y:S01]  /*1ca0*/  @!P2 VIADD R19, R19, 0x1 ;  /* 0x000000011313a836 */ /* 0x000fe20000000000 */
[----:B------:R-:W-:Y:S01]  /*1cb0*/  LOP3.LUT R2, R130, R5, RZ, 0x3c, !PT ;  /* 0x0000000582027212 */ /* 0x000fe200078e3cff */
[----:B-----5:R-:W-:Y:S02]  /*1cc0*/  IMAD R17, R15, R116, RZ ;  /* 0x000000740f117224 */ /* 0x020fe400078e02ff */
[----:B------:R-:W-:Y:S01]  /*1cd0*/  IMAD.X R29, RZ, RZ, R16, P1 ;  /* 0x000000ffff1d7224 */ /* 0x000fe200008e0610 */
[----:B------:R-:W-:Y:S02]  /*1ce0*/  ISETP.GE.AND P1, PT, R2, RZ, PT ;  /* 0x000000ff0200720c */ /* 0x000fe40003f26270 */
[----:B------:R-:W-:-:S03]  /*1cf0*/  ISETP.NE.AND P2, PT, R5, RZ, PT ;  /* 0x000000ff0500720c */ /* 0x000fc60003f45270 */
[----:B------:R-:W-:Y:S01]  /*1d00*/  @P3 IADD3 R19, PT, PT, R19, 0x1, RZ ;  /* 0x0000000113133810 */ /* 0x000fe20007ffe0ff */
[C---:B------:R-:W-:Y:S02]  /*1d10*/  IMAD R17, R10.reuse, R117, R17 ;  /* 0x000000750a117224 */ /* 0x040fe400078e0211 */
[----:B------:R-:W-:Y:S01]  /*1d20*/  IMAD.WIDE.U32 R28, R10, R116, R28 ;  /* 0x000000740a1c7225 */ /* 0x000fe200078e001c */
[----:B------:R-:W1:Y:S03]  /*1d30*/  S2R R60, SR_CgaCtaId ;  /* 0x00000000003c7919 */ /* 0x000e660000008800 */
[----:B------:R-:W-:-:S05]  /*1d40*/  IMAD.MOV.U32 R2, RZ, RZ, R19 ;  /* 0x000000ffff027224 */ /* 0x000fca00078e0013 */
[----:B------:R-:W-:Y:S02]  /*1d50*/  @!P1 IADD3 R2, PT, PT, -R2, RZ, RZ ;  /* 0x000000ff02029210 */ /* 0x000fe40007ffe1ff */
[----:B------:R-:W-:Y:S01]  /*1d60*/  @!P2 LOP3.LUT R2, RZ, R5, RZ, 0x33, !PT ;  /* 0x00000005ff02a212 */ /* 0x000fe200078e33ff */
[----:B------:R-:W-:-:S04]  /*1d70*/  IMAD.IADD R29, R29, 0x1, R17 ;  /* 0x000000011d1d7824 */ /* 0x000fc800078e0211 */
[----:B------:R-:W-:Y:S02]  /*1d80*/  IMAD R17, R25, R2, RZ ;  /* 0x0000000219117224 */ /* 0x000fe400078e02ff */
[----:B------:R-:W-:Y:S01]  /*1d90*/  IMAD.WIDE.U32 R28, R2, R24, R28 ;  /* 0x00000018021c7225 */ /* 0x000fe200078e001c */
[----:B------:R-:W-:Y:S02]  /*1da0*/  SHF.R.U32.HI R100, RZ, 0x2, R62 ;  /* 0x00000002ff647819 */ /* 0x000fe4000001163e */
[----:B------:R-:W-:-:S03]  /*1db0*/  MOV R101, RZ ;  /* 0x000000ff00657202 */ /* 0x000fc60000000f00 */
[----:B------:R-:W-:Y:S02]  /*1dc0*/  IMAD R121, R119, R100, RZ ;  /* 0x0000006477797224 */ /* 0x000fe400078e02ff */
[C---:B------:R-:W-:Y:S01]  /*1dd0*/  IMAD.SHL.U32 R61, R87.reuse, 0x40, RZ ;  /* 0x00000040573d7824 */ /* 0x040fe200078e00ff */
[----:B------:R-:W-:Y:S01]  /*1de0*/  SHF.L.U64.HI R119, R118, 0x5, R119 ;  /* 0x0000000576777819 */ /* 0x000fe20000010277 */
[----:B------:R-:W-:-:S03]  /*1df0*/  VIADD R127, R87, 0xffffffff ;  /* 0xffffffff577f7836 */ /* 0x000fc60000000000 */
[----:B------:R-:W-:Y:S01]  /*1e00*/  IADD3 R126, PT, PT, R61, -0x40, RZ ;  /* 0xffffffc03d7e7810 */ /* 0x000fe20007ffe0ff */
[----:B--2---:R-:W-:-:S04]  /*1e10*/  @P0 IMAD.WIDE.U32 R18, R20, R0, RZ ;  /* 0x0000000014120225 */ /* 0x004fc800078e00ff */
[----:B------:R-:W-:Y:S02]  /*1e20*/  @P0 IMAD R16, R21, R0, RZ ;  /* 0x0000000015100224 */ /* 0x000fe400078e02ff */
[-C--:B---3--:R-:W-:Y:S02]  /*1e30*/  @!P0 IMAD R10, R27, R131.reuse, RZ ;  /* 0x000000831b0a8224 */ /* 0x088fe400078e02ff */
[----:B------:R-:W-:-:S04]  /*1e40*/  @!P0 IMAD.WIDE.U32 R26, R26, R131, RZ ;  /* 0x000000831a1a8225 */ /* 0x000fc800078e00ff */
[----:B------:R-:W-:Y:S02]  /*1e50*/  @!P0 IMAD.MOV.U32 R0, RZ, RZ, R26 ;  /* 0x000000ffff008224 */ /* 0x000fe400078e001a */
[----:B------:R-:W-:Y:S02]  /*1e60*/  @P0 IMAD.MOV.U32 R0, RZ, RZ, R18 ;  /* 0x000000ffff000224 */ /* 0x000fe400078e0012 */
[----:B------:R-:W-:-:S03]  /*1e70*/  @!P0 IMAD.IADD R10, R27, 0x1, R10 ;  /* 0x000000011b0a8824 */ /* 0x000fc600078e020a */
[----:B------:R-:W-:Y:S02]  /*1e80*/  IADD3 R26, P1, PT, R14, R0, RZ ;  /* 0x000000000e1a7210 */ /* 0x000fe40007f3e0ff */
[----:B------:R-:W-:Y:S02]  /*1e90*/  SHF.R.S32.HI R0, RZ, 0x1f, R2 ;  /* 0x0000001fff007819 */ /* 0x000fe40000011402 */
[----:B------:R-:W-:Y:S02]  /*1ea0*/  @P0 IADD3 R10, PT, PT, R19, R16, RZ ;  /* 0x00000010130a0210 */ /* 0x000fe40007ffe0ff */
[----:B------:R-:W-:Y:S01]  /*1eb0*/  LOP3.LUT R27, R63, 0xc0, RZ, 0xc0, !PT ;  /* 0x000000c03f1b7812 */ /* 0x000fe200078ec0ff */
[----:B------:R-:W-:Y:S01]  /*1ec0*/  IMAD R17, R0, R24, R17 ;  /* 0x0000001800117224 */ /* 0x000fe200078e0211 */
[----:B------:R-:W-:Y:S01]  /*1ed0*/  SHF.R.S32.HI R16, RZ, 0x1f, R130 ;  /* 0x0000001fff107819 */ /* 0x000fe20000011482 */
[----:B------:R-:W-:Y:S01]  /*1ee0*/  IMAD R5, R23, R130, RZ ;  /* 0x0000008217057224 */ /* 0x000fe200078e02ff */
[----:B------:R-:W-:Y:S01]  /*1ef0*/  LOP3.LUT R18, R27, 0x18, R62, 0xf8, !PT ;  /* 0x000000181b127812 */ /* 0x000fe200078ef83e */
[----:B------:R-:W-:Y:S01]  /*1f00*/  IMAD.X R27, RZ, RZ, R10, P1 ;  /* 0x000000ffff1b7224 */ /* 0x000fe200008e060a */
[----:B------:R-:W-:Y:S01]  /*1f10*/  IADD3 R29, PT, PT, R29, R17, RZ ;  /* 0x000000111d1d7210 */ /* 0x000fe20007ffe0ff */
[----:B------:R-:W-:-:S02]  /*1f20*/  IMAD R5, R22, R16, R5 ;  /* 0x0000001016057224 */ /* 0x000fc400078e0205 */
[----:B------:R-:W-:-:S04]  /*1f30*/  IMAD.WIDE.U32 R16, R130, R22, R26 ;  /* 0x0000001682107225 */ /* 0x000fc800078e001a */
[--C-:B------:R-:W-:Y:S02]  /*1f40*/  @!P0 IMAD.MOV.U32 R22, RZ, RZ, R20.reuse ;  /* 0x000000ffff168224 */ /* 0x100fe400078e0014 */
[--C-:B------:R-:W-:Y:S01]  /*1f50*/  @!P0 IMAD.MOV.U32 R23, RZ, RZ, R21.reuse ;  /* 0x000000ffff178224 */ /* 0x100fe200078e0015 */
[----:B------:R-:W-:Y:S01]  /*1f60*/  IADD3 R17, PT, PT, R17, R5, RZ ;  /* 0x0000000511117210 */ /* 0x000fe20007ffe0ff */
[----:B------:R-:W-:Y:S02]  /*1f70*/  @P0 IMAD.MOV.U32 R22, RZ, RZ, R20 ;  /* 0x000000ffff160224 */ /* 0x000fe400078e0014 */
[----:B------:R-:W-:Y:S01]  /*1f80*/  @P0 IMAD.MOV.U32 R23, RZ, RZ, R21 ;  /* 0x000000ffff170224 */ /* 0x000fe200078e0015 */
[----:B------:R-:W-:Y:S01]  /*1f90*/  IADD3 R20, P0, PT, R14, R4, RZ ;  /* 0x000000040e147210 */ /* 0x000fe20007f1e0ff */
[----:B------:R-:W-:Y:S01]  /*1fa0*/  IMAD.WIDE.U32 R4, R125, 0x40, R100 ;  /* 0x000000407d047825 */ /* 0x000fe200078e0064 */
[----:B------:R-:W-:Y:S02]  /*1fb0*/  MOV R19, 0x400 ;  /* 0x0000040000137802 */ /* 0x000fe40000000f00 */
[----:B------:R-:W-:Y:S01]  /*1fc0*/  LOP3.LUT R18, R18, 0x18, R63, 0x78, !PT ;  /* 0x0000001812127812 */ /* 0x000fe200078e783f */
[----:B------:R-:W-:Y:S01]  /*1fd0*/  IMAD R5, R5, R22, RZ ;  /* 0x0000001605057224 */ /* 0x000fe200078e02ff */
[----:B-1----:R-:W-:Y:S01]  /*1fe0*/  LEA R60, R60, R19, 0x18 ;  /* 0x000000133c3c7211 */ /* 0x002fe200078ec0ff */
[----:B------:R-:W-:Y:S01]  /*1ff0*/  IMAD.X R21, RZ, RZ, R3, P0 ;  /* 0x000000ffff157224 */ /* 0x000fe200000e0603 */
[----:B------:R-:W-:Y:S01]  /*2000*/  LOP3.LUT R63, R18, 0x1f20, R63, 0xf8, !PT ;  /* 0x00001f20123f7812 */ /* 0x000fe200078ef83f */
[C---:B------:R-:W-:Y:S01]  /*2010*/  IMAD.SHL.U32 R65, R22.reuse, 0x20, RZ ;  /* 0x0000002016417824 */ /* 0x040fe200078e00ff */
[----:B------:R-:W-:Y:S01]  /*2020*/  SHF.L.U64.HI R68, R22, 0x5, R23 ;  /* 0x0000000516447819 */ /* 0x000fe20000010217 */
[----:B------:R-:W-:-:S02]  /*2030*/  IMAD R5, R4, R23, R5 ;  /* 0x0000001704057224 */ /* 0x000fc400078e0205 */
[----:B------:R-:W-:Y:S02]  /*2040*/  IMAD R3, R117, R100, RZ ;  /* 0x0000006475037224 */ /* 0x000fe400078e02ff */
[----:B------:R-:W-:-:S04]  /*2050*/  IMAD.WIDE.U32 R18, R100, R116, R28 ;  /* 0x0000007464127225 */ /* 0x000fc800078e001c */
[----:B------:R-:W-:Y:S01]  /*2060*/  IMAD.WIDE.U32 R22, R4, R22, R16 ;  /* 0x0000001604167225 */ /* 0x000fe200078e0010 */
[----:B------:R-:W-:Y:S02]  /*2070*/  SHF.R.S32.HI R17, RZ, 0x1f, R70 ;  /* 0x0000001fff117819 */ /* 0x000fe40000011446 */
[----:B----4-:R-:W-:Y:S01]  /*2080*/  LEA R134, P0, R18, R6, 0x1 ;  /* 0x0000000612867211 */ /* 0x010fe200078008ff */
[----:B------:R-:W-:Y:S01]  /*2090*/  IMAD.IADD R3, R19, 0x1, R3 ;  /* 0x0000000113037824 */ /* 0x000fe200078e0203 */
[----:B------:R-:W-:-:S04]  /*20a0*/  LEA.HI R4, R17, R70, RZ, 0x6 ;  /* 0x0000004611047211 */ /* 0x000fc800078f30ff */
[----:B------:R-:W-:Y:S02]  /*20b0*/  LEA.HI.X R135, R18, R7, R3, 0x1, P0 ;  /* 0x0000000712877211 */ /* 0x000fe400000f0c03 */
[----:B------:R-:W-:-:S04]  /*20c0*/  SHF.R.S32.HI R3, RZ, 0x6, R4 ;  /* 0x00000006ff037819 */ /* 0x000fc80000011404 */
[----:B------:R-:W-:-:S04]  /*20d0*/  VIMNMX R66, PT, PT, R120, R3, !PT ;  /* 0x0000000378427248 */ /* 0x000fc80007fe0100 */
[----:B------:R-:W-:Y:S01]  /*20e0*/  ISETP.GT.AND P0, PT, R87, R66, PT ;  /* 0x000000425700720c */ /* 0x000fe20003f04270 */
[----:B------:R-:W-:Y:S01]  /*20f0*/  IMAD.WIDE.U32 R20, R100, R118, R20 ;  /* 0x0000007664147225 */ /* 0x000fe200078e0014 */
[----:B------:R-:W-:-:S03]  /*2100*/  LEA R98, P2, R22, R12, 0x1 ;  /* 0x0000000c16627211 */ /* 0x000fc600078408ff */
[----:B------:R-:W-:Y:S01]  /*2110*/  IMAD.IADD R5, R23, 0x1, R5 ;  /* 0x0000000117057824 */ /* 0x000fe200078e0205 */
[----:B------:R-:W-:Y:S02]  /*2120*/  IADD3 R121, PT, PT, R21, R121, RZ ;  /* 0x0000007915797210 */ /* 0x000fe40007ffe0ff */
[----:B------:R-:W-:Y:S02]  /*2130*/  LEA R122, P1, R20, R8, 0x1 ;  /* 0x00000008147a7211 */ /* 0x000fe400078208ff */
[C---:B------:R-:W-:Y:S01]  /*2140*/  SHF.L.U64.HI R117, R116.reuse, 0x5, R117 ;  /* 0x0000000574757819 */ /* 0x040fe20000010275 */
[----:B------:R-:W-:Y:S01]  /*2150*/  IMAD.SHL.U32 R116, R116, 0x20, RZ ;  /* 0x0000002074747824 */ /* 0x000fe200078e00ff */
[----:B------:R-:W-:Y:S02]  /*2160*/  LEA.HI.X R121, R20, R9, R121, 0x1, P1 ;  /* 0x0000000914797211 */ /* 0x000fe400008f0c79 */
[----:B------:R-:W-:Y:S02]  /*2170*/  LEA.HI.X R99, R22, R13, R5, 0x1, P2 ;  /* 0x0000000d16637211 */ /* 0x000fe400010f0c05 */
[----:B------:R-:W-:-:S02]  /*2180*/  SHF.L.U32 R118, R118, 0x5, RZ ;  /* 0x0000000576767819 */ /* 0x000fc400000006ff */
[C---:B------:R-:W-:Y:S02]  /*2190*/  LOP3.LUT R10, R14.reuse, 0x20, RZ, 0xfc, !PT ;  /* 0x000000200e0a7812 */ /* 0x040fe400078efcff */
[----:B------:R-:W-:Y:S02]  /*21a0*/  LOP3.LUT R9, R14, 0x40, RZ, 0xfc, !PT ;  /* 0x000000400e097812 */ /* 0x000fe400078efcff */
[----:B------:R-:W-:Y:S01]  /*21b0*/  LEA R63, R63, R60, 0x1 ;  /* 0x0000003c3f3f7211 */ /* 0x000fe200078e08ff */
[----:B------:R-:W-:Y:S06]  /*21c0*/  @!P0 BRA `(.L_x_7478) ;  /* 0x0000004800048947 */ /* 0x000fec0003800000 */
[----:B------:R-:W2:Y:S04]  /*21d0*/  LD.E.64 R28, desc[UR4][R84.64+0x120] ;  /* 0x00012004541c7980 */ /* 0x000ea8000c101b00 */
[----:B------:R-:W3:Y:S04]  /*21e0*/  LD.E.64 R30, desc[UR4][R84.64+0x118] ;  /* 0x00011804541e7980 */ /* 0x000ee8000c101b00 */
[----:B------:R-:W4:Y:S04]  /*21f0*/  LD.E.64 R102, desc[UR4][R84.64+0x130] ;  /* 0x0001300454667980 */ /* 0x000f28000c101b00 */
[----:B------:R-:W5:Y:S04]  /*2200*/  LD.E.64 R12, desc[UR4][R84.64+0x128] ;  /* 0x00012804540c7980 */ /* 0x000f68000c101b00 */
[----:B------:R-:W4:Y:S04]  /*2210*/  LD.E.64 R26, desc[UR4][R84.64+0x140] ;  /* 0x00014004541a7980 */ /* 0x000f28000c101b00 */
[----:B------:R-:W4:Y:S04]  /*2220*/  LD.E.64 R24, desc[UR4][R84.64+0x138] ;  /* 0x0001380454187980 */ /* 0x000f28000c101b00 */
[----:B------:R-:W4:Y:S04]  /*2230*/  LD.E R6, desc[UR4][R84.64+0xd0] ;  /* 0x0000d00454067980 */ /* 0x000f28000c101900 */
[----:B------:R-:W4:Y:S04]  /*2240*/  LD.E.64 R20, desc[UR4][R84.64+0x110] ;  /* 0x0001100454147980 */ /* 0x000f28000c101b00 */
[----:B------:R-:W4:Y:S04]  /*2250*/  LD.E.64 R16, desc[UR4][R84.64+0x108] ;  /* 0x0001080454107980 */ /* 0x000f28000c101b00 */
[----:B------:R-:W4:Y:S04]  /*2260*/  LD.E.64 R18, desc[UR4][R84.64+0x150] ;  /* 0x0001500454127980 */ /* 0x000f28000c101b00 */
[----:B------:R-:W4:Y:S01]  /*2270*/  LD.E.64 R4, desc[UR4][R84.64+0x148] ;  /* 0x0001480454047980 */ /* 0x000f22000c101b00 */
[----:B------:R-:W-:Y:S01]  /*2280*/  MOV R15, RZ ;  /* 0x000000ff000f7202 */ /* 0x000fe20000000f00 */
[C---:B------:R-:W-:Y:S01]  /*2290*/  IMAD R93, R87.reuse, -0x40, R70 ;  /* 0xffffffc0575d7824 */ /* 0x040fe200078e0246 */
[----:B------:R-:W-:Y:S01]  /*22a0*/  SHF.R.S32.HI R8, RZ, 0x1f, R126 ;  /* 0x0000001fff087819 */ /* 0x000fe2000001147e */
[----:B------:R-:W-:Y:S01]  /*22b0*/  IMAD R92, R87, -0x40, R64 ;  /* 0xffffffc0575c7824 */ /* 0x000fe200078e0240 */
[----:B------:R-:W-:Y:S01]  /*22c0*/  MOV R90, R126 ;  /* 0x0000007e005a7202 */ /* 0x000fe20000000f00 */
[----:B------:R-:W-:Y:S01]  /*22d0*/  IMAD.MOV.U32 R91, RZ, RZ, R87 ;  /* 0x000000ffff5b7224 */ /* 0x000fe200078e0057 */
[----:B------:R-:W-:Y:S01]  /*22e0*/  MOV R78, R122 ;  /* 0x0000007a004e7202 */ /* 0x000fe20000000f00 */
[----:B------:R-:W-:Y:S01]  /*22f0*/  IMAD.MOV.U32 R79, RZ, RZ, R121 ;  /* 0x000000ffff4f7224 */ /* 0x000fe200078e0079 */
[----:B------:R-:W-:-:S02]  /*2300*/  MOV R80, R134 ;  /* 0x0000008600507202 */ /* 0x000fc40000000f00 */
[----:B------:R-:W-:Y:S01]  /*2310*/  MOV R81, R135 ;  /* 0x0000008700517202 */ /* 0x000fe20000000f00 */
        /* <DEDUP_REMOVED lines=8> */
[----:B------:R-:W-:Y:S01]  /*23a0*/  IMAD.WIDE.U32 R28, R102, R126, R28 ;  /* 0x0000007e661c7225 */ /* 0x000fe200078e001c */
[----:B------:R-:W-:-:S03]  /*23b0*/  IADD3 R23, PT, PT, R23, R3, RZ ;  /* 0x0000000317177210 */ /* 0x000fc60007ffe0ff */
[----:B------:R-:W-:Y:S02]  /*23c0*/  IMAD R3, R13, R126, RZ ;  /* 0x0000007e0d037224 */ /* 0x000fe400078e02ff */
[-C--:B------:R-:W-:Y:S02]  /*23d0*/  IMAD R7, R102, R8.reuse, R7 ;  /* 0x0000000866077224 */ /* 0x080fe400078e0207 */
[----:B------:R-:W-:Y:S01]  /*23e0*/  IMAD R3, R12, R8, R3 ;  /* 0x000000080c037224 */ /* 0x000fe200078e0203 */
[----:B------:R-:W-:Y:S01]  /*23f0*/  LEA.HI R95, R6, R6, RZ, 0x1 ;  /* 0x00000006065f7211 */ /* 0x000fe200078f08ff */
[----:B------:R-:W-:-:S03]  /*2400*/  IMAD.WIDE.U32 R30, R12, R126, R22 ;  /* 0x0000007e0c1e7225 */ /* 0x000fc600078e0016 */
[----:B------:R-:W-:Y:S01]  /*2410*/  SHF.R.S32.HI R95, RZ, 0x1, R95 ;  /* 0x00000001ff5f7819 */ /* 0x000fe2000001145f */
[----:B------:R-:W-:Y:S01]  /*2420*/  IMAD.IADD R29, R29, 0x1, R7 ;  /* 0x000000011d1d7824 */ /* 0x000fe200078e0207 */
[----:B------:R-:W-:Y:S01]  /*2430*/  IADD3 R31, PT, PT, R31, R3, RZ ;  /* 0x000000031f1f7210 */ /* 0x000fe20007ffe0ff */
[-C--:B------:R-:W-:Y:S02]  /*2440*/  IMAD R7, R27, R2.reuse, RZ ;  /* 0x000000021b077224 */ /* 0x080fe400078e02ff */
[----:B------:R-:W-:Y:S02]  /*2450*/  IMAD R3, R25, R2, RZ ;  /* 0x0000000219037224 */ /* 0x000fe400078e02ff */
[-C--:B------:R-:W-:Y:S01]  /*2460*/  IMAD R22, R26, R0.reuse, R7 ;  /* 0x000000001a167224 */ /* 0x080fe200078e0207 */
[----:B------:R-:W-:Y:S01]  /*2470*/  SHF.R.S32.HI R7, RZ, 0x1f, R70 ;  /* 0x0000001fff077819 */ /* 0x000fe20000011446 */
[----:B------:R-:W-:Y:S01]  /*2480*/  IMAD R0, R24, R0, R3 ;  /* 0x0000000018007224 */ /* 0x000fe200078e0203 */
[----:B------:R-:W-:Y:S01]  /*2490*/  IADD3 R3, P0, PT, -R70, R100, RZ ;  /* 0x0000006446037210 */ /* 0x000fe20007f1e1ff */
[----:B------:R-:W-:-:S03]  /*24a0*/  IMAD.WIDE.U32 R24, R2, R24, R30 ;  /* 0x0000001802187225 */ /* 0x000fc600078e001e */
[----:B------:R-:W-:Y:S01]  /*24b0*/  IADD3.X R7, PT, PT, RZ, ~R7, RZ, P0, !PT ;  /* 0x80000007ff077210 */ /* 0x000fe200007fe4ff */
[----:B------:R-:W-:Y:S01]  /*24c0*/  IMAD.IADD R6, R11, 0x1, R126 ;  /* 0x000000010b067824 */ /* 0x000fe200078e027e */
[----:B------:R-:W-:Y:S01]  /*24d0*/  IADD3 R25, PT, PT, R25, R0, RZ ;  /* 0x0000000019197210 */ /* 0x000fe20007ffe0ff */
[----:B------:R-:W-:Y:S01]  /*24e0*/  IMAD R71, R100, R95, RZ ;  /* 0x0000005f64477224 */ /* 0x000fe200078e02ff */
[----:B------:R-:W-:Y:S01]  /*24f0*/  LOP3.LUT R0, R62, 0x3, RZ, 0xc0, !PT ;  /* 0x000000033e007812 */ /* 0x000fe200078ec0ff */
[----:B------:R-:W-:-:S04]  /*2500*/  IMAD.WIDE.U32 R26, R2, R26, R28 ;  /* 0x0000001a021a7225 */ /* 0x000fc800078e001c */
[C---:B------:R-:W-:Y:S02]  /*2510*/  IMAD R67, R7.reuse, R102, RZ ;  /* 0x0000006607437224 */ /* 0x040fe400078e02ff */
[----:B------:R-:W-:Y:S02]  /*2520*/  IMAD R2, R7, R12, RZ ;  /* 0x0000000c07027224 */ /* 0x000fe400078e02ff */
[C---:B------:R-:W-:Y:S01]  /*2530*/  IMAD R6, R95.reuse, R6, RZ ;  /* 0x000000065f067224 */ /* 0x040fe200078e02ff */
[----:B------:R-:W-:Y:S01]  /*2540*/  SHF.L.U32 R95, R95, 0x5, RZ ;  /* 0x000000055f5f7819 */ /* 0x000fe200000006ff */
[C---:B------:R-:W-:Y:S01]  /*2550*/  IMAD R7, R0.reuse, 0x4, R71 ;  /* 0x0000000400077824 */ /* 0x040fe200078e0247 */
[----:B------:R-:W-:Y:S01]  /*2560*/  LEA R71, R0, R71, 0x3 ;  /* 0x0000004700477211 */ /* 0x000fe200078e18ff */
[----:B------:R-:W-:Y:S01]  /*2570*/  IMAD.IADD R23, R27, 0x1, R22 ;  /* 0x000000011b177824 */ /* 0x000fe200078e0216 */
[----:B------:R-:W-:Y:S01]  /*2580*/  SHF.R.S32.HI R0, RZ, 0x1f, R6 ;  /* 0x0000001fff007819 */ /* 0x000fe20000011406 */
[----:B------:R-:W-:Y:S01]  /*2590*/  IMAD.MOV.U32 R22, RZ, RZ, R26 ;  /* 0x000000ffff167224 */ /* 0x000fe200078e001a */
[----:B------:R-:W-:Y:S01]  /*25a0*/  SHF.R.S32.HI R82, RZ, 0x1f, R95 ;  /* 0x0000001fff527819 */ /* 0x000fe2000001145f */
[----:B------:R-:W-:Y:S01]  /*25b0*/  IMAD R13, R13, R3, R2 ;  /* 0x000000030d0d7224 */ /* 0x000fe200078e0202 */
[----:B------:R-:W-:Y:S01]  /*25c0*/  IADD3 R2, P2, PT, R6, R71, RZ ;  /* 0x0000004706027210 */ /* 0x000fe20007f5e0ff */
[----:B------:R-:W-:-:S02]  /*25d0*/  IMAD R67, R103, R3, R67 ;  /* 0x0000000367437224 */ /* 0x000fc400078e0243 */
[----:B------:R-:W-:Y:S01]  /*25e0*/  IMAD.WIDE.U32 R22, R102, R3, R22 ;  /* 0x0000000366167225 */ /* 0x000fe200078e0016 */
[----:B------:R-:W-:-:S03]  /*25f0*/  LEA.HI.X.SX32 R71, R71, R0, 0x1, P2 ;  /* 0x0000000047477211 */ /* 0x000fc600010f0eff */
[----:B------:R-:W-:Y:S01]  /*2600*/  IMAD.WIDE.U32 R24, R12, R3, R24 ;  /* 0x000000030c187225 */ /* 0x000fe200078e0018 */
[----:B------:R-:W-:Y:S02]  /*2610*/  IADD3 R3, P3, PT, R6, R7, RZ ;  /* 0x0000000706037210 */ /* 0x000fe40007f7e0ff */
[----:B------:R-:W-:Y:S01]  /*2620*/  LEA R72, P1, R22, R20, 0x1 ;  /* 0x0000001416487211 */ /* 0x000fe200078208ff */
[----:B------:R-:W-:Y:S01]  /*2630*/  IMAD.IADD R67, R23, 0x1, R67 ;  /* 0x0000000117437824 */ /* 0x000fe200078e0243 */
[----:B------:R-:W-:Y:S01]  /*2640*/  LEA R12, P0, R24, R16, 0x1 ;  /* 0x00000010180c7211 */ /* 0x000fe200078008ff */
[----:B------:R-:W-:Y:S01]  /*2650*/  IMAD.SHL.U32 R76, R2, 0x2, RZ ;  /* 0x00000002024c7824 */ /* 0x000fe200078e00ff */
[----:B------:R-:W-:Y:S02]  /*2660*/  IADD3 R13, PT, PT, R25, R13, RZ ;  /* 0x0000000d190d7210 */ /* 0x000fe40007ffe0ff */
[----:B------:R-:W-:Y:S02]  /*2670*/  SHF.L.U32 R16, R3, 0x1, RZ ;  /* 0x0000000103107819 */ /* 0x000fe400000006ff */
[----:B------:R-:W-:-:S02]  /*2680*/  LEA.HI.X.SX32 R0, R7, R0, 0x1, P3 ;  /* 0x0000000007007211 */ /* 0x000fc400018f0eff */
[----:B------:R-:W-:Y:S02]  /*2690*/  LEA.HI.X R67, R22, R21, R67, 0x1, P1 ;  /* 0x0000001516437211 */ /* 0x000fe400008f0c43 */
[----:B------:R-:W-:Y:S02]  /*26a0*/  SHF.L.U64.HI R71, R2, 0x1, R71 ;  /* 0x0000000102477819 */ /* 0x000fe40000010247 */
[----:B------:R-:W-:Y:S02]  /*26b0*/  IADD3 R74, P3, PT, R18, R76, RZ ;  /* 0x0000004c124a7210 */ /* 0x000fe40007f7e0ff */
[----:B------:R-:W-:Y:S02]  /*26c0*/  LEA.HI.X R13, R24, R17, R13, 0x1, P0 ;  /* 0x00000011180d7211 */ /* 0x000fe400000f0c0d */
[----:B------:R-:W-:Y:S01]  /*26d0*/  IADD3 R50, P1, PT, R18, R16, RZ ;  /* 0x0000001012327210 */ /* 0x000fe20007f3e0ff */
[----:B------:R-:W-:Y:S01]  /*26e0*/  IMAD.X R69, R19, 0x1, R71, P3 ;  /* 0x0000000113457824 */ /* 0x000fe200018e0647 */
[----:B------:R-:W-:-:S02]  /*26f0*/  IADD3 R76, P2, PT, R4, R76, RZ ;  /* 0x0000004c044c7210 */ /* 0x000fc40007f5e0ff */
[----:B------:R-:W-:Y:S02]  /*2700*/  SHF.L.U64.HI R0, R3, 0x1, R0 ;  /* 0x0000000103007819 */ /* 0x000fe40000010200 */
[----:B------:R-:W-:Y:S01]  /*2710*/  IADD3 R16, P0, PT, R4, R16, RZ ;  /* 0x0000001004107210 */ /* 0x000fe20007f1e0ff */
[----:B------:R-:W-:Y:S01]  /*2720*/  IMAD.X R71, R5, 0x1, R71, P2 ;  /* 0x0000000105477824 */ /* 0x000fe200010e0647 */
[-C--:B------:R-:W-:Y:S02]  /*2730*/  IADD3.X R51, PT, PT, R19, R0.reuse, RZ, P1, !PT ;  /* 0x0000000013337210 */ /* 0x080fe40000ffe4ff */
[----:B------:R-:W-:-:S09]  /*2740*/  IADD3.X R17, PT, PT, R5, R0, RZ, P0, !PT ;  /* 0x0000000005117210 */ /* 0x000fd200007fe4ff */
.L_x_7515:
[----:B------:R-:W-:Y:S01]  /*2750*/  VIADD R92, R92, 0x40 ;  /* 0x000000405c5c7836 */ /* 0x000fe20000000000 */
[----:B------:R-:W-:Y:S01]  /*2760*/  BSSY.RECONVERGENT B0, `(.L_x_7479) ;  /* 0x0000012000007945 */ /* 0x000fe20003800200 */
[----:B------:R-:W-:Y:S02]  /*2770*/  VIADD R93, R93, 0x40 ;  /* 0x000000405d5d7836 */ /* 0x000fe40000000000 */
[C---:B------:R-:W-:Y:S01]  /*2780*/  VIADD R0, R100.reuse, 0x20 ;  /* 0x0000002064007836 */ /* 0x040fe20000000000 */
[CC--:B------:R-:W-:Y:S01]  /*2790*/  ISETP.GE.AND P0, PT, R100.reuse, R92.reuse, PT ;  /* 0x0000005c6400720c */ /* 0x0c0fe20003f06270 */
[----:B------:R-:W-:Y:S03]  /*27a0*/  IMAD.MOV.U32 R73, RZ, RZ, R67 ;  /* 0x000000ffff497224 */ /* 0x000fe600078e0043 */
[-C--:B------:R-:W-:Y:S02]  /*27b0*/  ISETP.GE.AND P0, PT, R100, R93.reuse, !P0 ;  /* 0x0000005d6400720c */ /* 0x080fe40004706270 */
[C---:B------:R-:W-:Y:S04]  /*27c0*/  ISETP.GE.AND P3, PT, R0.reuse, R92, PT ;  /* 0x0000005c0000720c */ /* 0x040fe80003f66270 */
[----:B------:R-:W-:Y:S07]  /*27d0*/  ISETP.GE.AND P3, PT, R0, R93, !P3 ;  /* 0x0000005d0000720c */ /* 0x000fee0005f66270 */
[----:B-----5:R-:W-:Y:S06]  /*27e0*/  @!P0 BRA `(.L_x_7480) ;  /* 0x0000000000248947 */ /* 0x020fec0003800000 */
        /* <DEDUP_REMOVED lines=9> */
.L_x_7480:
[----:B------:R-:W-:Y:S05]  /*2880*/  BSYNC.RECONVERGENT B0 ;  /* 0x0000000000007941 */ /* 0x000fea0003800200 */
.L_x_7479:
        /* <DEDUP_REMOVED lines=15> */
.L_x_7482:
[----:B------:R-:W-:Y:S05]  /*2980*/  BSYNC.RECONVERGENT B0 ;  /* 0x0000000000007941 */ /* 0x000fea0003800200 */
.L_x_7481:
[----:B------:R-:W3:Y:S01]  /*2990*/  LD.E R67, desc[UR4][R84.64+0x130] ;  /* 0x0001300454437980 */ /* 0x000ee2000c101900 */
[----:B------:R-:W-:Y:S01]  /*29a0*/  UMOV UR6, URZ ;  /* 0x000000ff00067c82 */ /* 0x000fe20008000000 */
[----:B------:R-:W-:Y:S01]  /*29b0*/  VIADD R91, R91, 0xffffffff ;  /* 0xffffffff5b5b7836 */ /* 0x000fe20000000000 */
[----:B------:R-:W-:Y:S01]  /*29c0*/  IADD3 R0, P1, PT, RZ, -UR6, RZ ;  /* 0x80000006ff007c10 */ /* 0x000fe2000ff3e0ff */
[----:B------:R-:W4:Y:S01]  /*29d0*/  LD.E R11, desc[UR4][R84.64+0xd0] ;  /* 0x0000d004540b7980 */ /* 0x000f22000c101900 */
[----:B------:R-:W-:Y:S01]  /*29e0*/  BSSY.RECONVERGENT B2, `(.L_x_7483) ;  /* 0x0000397000027945 */ /* 0x000fe20003800200 */
[----:B------:R-:W-:Y:S01]  /*29f0*/  IMAD.MOV.U32 R94, RZ, RZ, R90 ;  /* 0x000000ffff5e7224 */ /* 0x000fe200078e005a */
[----:B------:R-:W-:Y:S02]  /*2a00*/  ISETP.GT.AND P2, PT, R91, R66, PT ;  /* 0x000000425b00720c */ /* 0x000fe40003f44270 */
[----:B----4-:R-:W-:Y:S01]  /*2a10*/  ISETP.NE.AND P4, PT, R11, RZ, PT ;  /* 0x000000ff0b00720c */ /* 0x010fe20003f85270 */
[----:B---3--:R-:W-:Y:S04]  /*2a20*/  IMAD.SHL.U32 R67, R67, 0x40, RZ ;  /* 0x0000004043437824 */ /* 0x008fe800078e00ff */
[----:B------:R-:W-:Y:S05]  /*2a30*/  IMAD.X R67, RZ, RZ, ~R67, P1 ;  /* 0x000000ffff437224 */ /* 0x000fea00008e0e43 */
[----:B--2---:R-:W-:Y:S04]  /*2a40*/  SHF.R.S64 R3, R0, 0x1f, R67 ;  /* 0x0000001f00037819 */ /* 0x004fe80000001043 */
        /* <DEDUP_REMOVED lines=14> */
.L_x_7486:
[----:B------:R-:W-:Y:S05]  /*2b30*/  BSYNC.RECONVERGENT B0 ;  /* 0x0000000000007941 */ /* 0x000fea0003800200 */
.L_x_7485:
        /* <DEDUP_REMOVED lines=8> */
[----:B--2---:R3:W-:Y:S04]  /*2bc0*/  @!P1 ST.E.128 desc[UR4][R2.64], R20 ;  /* 0x0000001402009985 */ /* 0x0047e8000c101d04 */
[----:B------:R-:W2:Y:S04]  /*2bd0*/  @!P0 LD.E.128 R4, desc[UR4][R18.64+0x40] ;  /* 0x0000400412048980 */ /* 0x000ea8000c101d00 */
[----:B--2---:R3:W-:Y:S01]  /*2be0*/  @!P0 ST.E.128 desc[UR4][R2.64+0x40], R4 ;  /* 0x0000400402008985 */ /* 0x0047e2000c101d04 */
[----:B------:R-:W-:Y:S11]  /*2bf0*/  ISETP.GE.AND P0, PT, R9, R129, PT ;  /* 0x000000810900720c */ /* 0x000ff60003f06270 */
[----:B------:R-:W-:Y:S02]  /*2c00*/  @!UPT UIADD3 URZ, UPT, UPT, URZ, URZ, URZ ;  /* 0x000000fffffff290 */ /* 0x000fe4000fffe0ff */
[----:B------:R-:W-:Y:S05]  /*2c10*/  @P0 BRA `(.L_x_7487) ;  /* 0x0000003400cc0947 */ /* 0x000fea0003800000 */
[----:B---3--:R-:W2:Y:S04]  /*2c20*/  LD.E.128 R4, desc[UR4][R18.64+0x80] ;  /* 0x0000800412047980 */ /* 0x008ea8000c101d00 */
[----:B--2---:R4:W-:Y:S01]  /*2c30*/  ST.E.128 desc[UR4][R2.64+0x80], R4 ;  /* 0x0000800402007985 */ /* 0x0049e2000c101d04 */
[----:B------:R-:W-:Y:S05]  /*2c40*/  BRA `(.L_x_7487) ;  /* 0x0000003400c07947 */ /* 0x000fea0003800000 */
.L_x_7484:
        /* <DEDUP_REMOVED lines=58> */
.L_x_7492:
[----:B------:R-:W-:Y:S05]  /*2ff0*/  BSYNC.RECONVERGENT B0 ;  /* 0x0000000000007941 */ /* 0x000fea0003800200 */
.L_x_7491:
        /* <DEDUP_REMOVED lines=48> */
.L_x_7494:
[----:B------:R-:W-:Y:S05]  /*3300*/  BSYNC.RECONVERGENT B0 ;  /* 0x0000000000007941 */ /* 0x000fea0003800200 */
.L_x_7493:
        /* <DEDUP_REMOVED lines=47> */
.L_x_7490:
[----:B------:R-:W-:Y:S05]  /*3600*/  BSYNC.RECONVERGENT B1 ;  /* 0x0000000000017941 */ /* 0x000fea0003800200 */
.L_x_7489:
[----:B------:R-:W-:Y:S04]  /*3610*/  BSSY.RECONVERGENT B1, `(.L_x_7495) ;  /* 0x00000a0000017945 */ /* 0x000fe80003800200 */
[----:B------:R-:W-:Y:S05]  /*3620*/  @!P3 BRA `(.L_x_7496) ;  /* 0x000000080078b947 */ /* 0x000fea0003800000 */
[----:B-----5:R-:W-:Y:S01]  /*3630*/  ISETP.GE.AND P4, PT, R14, R35, PT ;  /* 0x000000230e00720c */ /* 0x020fe20003f86270 */
[----:B-1----:R-:W-:Y:S01]  /*3640*/  IMAD.SHL.U32 R5, R95, 0x2, RZ ;  /* 0x000000025f057824 */ /* 0x002fe200078e00ff */
        /* <DEDUP_REMOVED lines=59> */
.L_x_7498:
[----:B------:R-:W-:Y:S05]  /*3a00*/  BSYNC.RECONVERGENT B0 ;  /* 0x0000000000007941 */ /* 0x000fea0003800200 */
.L_x_7497:
        /* <DEDUP_REMOVED lines=48> */
.L_x_7500:
[----:B------:R-:W-:Y:S05]  /*3d10*/  BSYNC.RECONVERGENT B0 ;  /* 0x0000000000007941 */ /* 0x000fea0003800200 */
.L_x_7499:
        /* <DEDUP_REMOVED lines=47> */
.L_x_7496:
[----:B------:R-:W-:Y:S05]  /*4010*/  BSYNC.RECONVERGENT B1 ;  /* 0x0000000000017941 */ /* 0x000fea0003800200 */
.L_x_7495:
[----:B------:R-:W2:Y:S02]  /*4020*/  LD.E R3, desc[UR4][R84.64+0xd0] ;  /* 0x0000d00454037980 */ /* 0x000ea4000c101900 */
[----:B--2---:R-:W-:Y:S05]  /*4030*/  IMAD.U32 R3, R3, -0x20, RZ ;  /* 0xffffffe003037824 */ /* 0x004fea00078e00ff */
[C---:B------:R-:W-:Y:S02]  /*4040*/  LEA R16, P1, R3.reuse, R16, 0x1 ;  /* 0x0000001003107211 */ /* 0x040fe400078208ff */
[C---:B------:R-:W-:Y:S02]  /*4050*/  LEA R50, P0, R3.reuse, R50, 0x1 ;  /* 0x0000003203327211 */ /* 0x040fe400078008ff */
[C---:B------:R-:W-:Y:S02]  /*4060*/  LEA.HI.X.SX32 R17, R3.reuse, R17, 0x1, P1 ;  /* 0x0000001103117211 */ /* 0x040fe400008f0eff */
[----:B------:R-:W-:Y:S01]  /*4070*/  LEA.HI.X.SX32 R51, R3, R51, 0x1, P0 ;  /* 0x0000003303337211 */ /* 0x000fe200000f0eff */
[----:B------:R-:W-:Y:S05]  /*4080*/  BRA `(.L_x_7487) ;  /* 0x0000002000b07947 */ /* 0x000fea0003800000 */
.L_x_7488:
        /* <DEDUP_REMOVED lines=95> */
.L_x_7504:
[----:B------:R-:W-:Y:S05]  /*4680*/  BSYNC.RECONVERGENT B0 ;  /* 0x0000000000007941 */ /* 0x000fea0003800200 */
.L_x_7503:
        /* <DEDUP_REMOVED lines=88> */
.L_x_7506:
[----:B------:R-:W-:Y:S05]  /*4c10*/  BSYNC.RECONVERGENT B0 ;  /* 0x0000000000007941 */ /* 0x000fea0003800200 */
.L_x_7505:
        /* <DEDUP_REMOVED lines=86> */
.L_x_7502:
[----:B------:R-:W-:Y:S05]  /*5180*/  BSYNC.RECONVERGENT B1 ;  /* 0x0000000000017941 */ /* 0x000fea0003800200 */
.L_x_7501:
[----:B------:R-:W-:Y:S04]  /*5190*/  BSSY.RECONVERGENT B1, `(.L_x_7507) ;  /* 0x0000113000017945 */ /* 0x000fe80003800200 */
[----:B------:R-:W-:Y:S05]  /*51a0*/  @!P3 BRA `(.L_x_7508) ;  /* 0x000000100044b947 */ /* 0x000fea0003800000 */
[-C--:B-----5:R-:W-:Y:S01]  /*51b0*/  ISETP.GE.AND P1, PT, R14, R49.reuse, PT ;  /* 0x000000310e00720c */ /* 0x0a0fe20003f26270 */
[----:B------:R-:W-:Y:S01]  /*51c0*/  BSSY.RECONVERGENT B0, `(.L_x_7509) ;  /* 0x000005d000007945 */ /* 0x000fe20003800200 */
[----:B------:R-:W-:Y:S02]  /*51d0*/  LEA R22, P0, R89, R12, 0x1 ;  /* 0x0000000c59167211 */ /* 0x000fe400078008ff */
[-C--:B------:R-:W-:Y:S02]  /*51e0*/  ISETP.GE.AND P4, PT, R10, R49.reuse, PT ;  /* 0x000000310a00720c */ /* 0x080fe40003f86270 */
[----:B------:R-:W-:Y:S02]  /*51f0*/  ISETP.GE.AND P3, PT, R9, R49, PT ;  /* 0x000000310900720c */ /* 0x000fe40003f66270 */
[----:B------:R-:W-:Y:S05]  /*5200*/  LEA.HI.X R23, R89, R13, R83, 0x1, P0 ;  /* 0x0000000d59177211 */ /* 0x000fea00000f0c53 */
        /* <DEDUP_REMOVED lines=28> */
[----:B------:R-:W-:Y:S01]  /*53d0*/  @!P0 LOP3.LUT R31, R25, 0xffff0000, RZ, 0xc0, !PT ;  /* 0xffff0000191f8812 */ /* 0x000fe200078ec0ff */
[C---:B------:R-:W-:Y:S01]  /*53e0*/  @!P0 IMAD.U32 R20, R27.reuse, 0x10000, RZ ;  /* 0x000100001b148824 */ /* 0x040fe200078e00ff */
[----:B------:R-:W-:Y:S02]  /*53f0*/  @!P0 LOP3.LUT R25, R26, 0xffff0000, RZ, 0xc0, !PT ;  /* 0xffff00001a198812 */ /* 0x000fe400078ec0ff */
[----:B------:R-:W-:Y:S02]  /*5400*/  @!P0 LOP3.LUT R27, R27, 0xffff0000, RZ, 0xc0, !PT ;  /* 0xffff00001b1b8812 */ /* 0x000fe400078ec0ff */
        /* <DEDUP_REMOVED lines=26> */
[----:B------:R-:W-:Y:S01]  /*55b0*/  @!P0 FMUL.FTZ R4, R31, R36 ;  /* 0x000000241f048220 */ /* 0x000fe20000410000 */
[----:B------:R-:W-:Y:S01]  /*55c0*/  @P1 FADD.FTZ R29, -R29, -RZ ;  /* 0x800000ff1d1d1221 */ /* 0x000fe20000010100 */
[----:B------:R-:W-:Y:S01]  /*55d0*/  @P1 FADD.FTZ R24, -R24, -RZ ;  /* 0x800000ff18181221 */ /* 0x000fe20000010100 */
[----:B------:R-:W-:Y:S01]  /*55e0*/  LEA R106, P1, R118, R78, 0x1 ;  /* 0x0000004e766a7211 */ /* 0x000fe200078208ff */
[----:B------:R-:W-:Y:S01]  /*55f0*/  @!P0 FFMA.FTZ R2, R43, R40, R2 ;  /* 0x000000282b028223 */ /* 0x000fe20000010002 */
[C---:B------:R-:W-:Y:S01]  /*5600*/  @!P0 LOP3.LUT R43, R54.reuse, 0xffff0000, RZ, 0xc0, !PT ;  /* 0xffff0000362b8812 */ /* 0x040fe200078ec0ff */
[----:B------:R-:W-:Y:S01]  /*5610*/  @!P0 IMAD.U32 R38, R54, 0x10000, RZ ;  /* 0x0001000036268824 */ /* 0x000fe200078e00ff */
[----:B------:R-:W-:Y:S01]  /*5620*/  @!P0 SHF.L.U32 R40, R55, 0x10, RZ ;  /* 0x0000001037288819 */ /* 0x000fe200000006ff */
[----:B------:R-:W-:Y:S01]  /*5630*/  @!P0 FFMA.FTZ R3, R42, R44, R3 ;  /* 0x0000002c2a038223 */ /* 0x000fe20000010003 */
[----:B------:R-:W-:Y:S01]  /*5640*/  @!P0 F2FP.BF16.F32.PACK_AB R75, R2, R0 ;  /* 0x00000000024b823e */ /* 0x000fe200000010ff */
[----:B------:R-:W-:Y:S01]  /*5650*/  @!P0 FMUL.FTZ R5, R28, R33 ;  /* 0x000000211c058220 */ /* 0x000fe20000410000 */
[----:B------:R-:W-:Y:S01]  /*5660*/  LEA.HI.X R107, R118, R79, R119, 0x1, P1 ;  /* 0x0000004f766b7211 */ /* 0x000fe200008f0c77 */
[----:B------:R-:W-:Y:S02]  /*5670*/  @!P0 IMAD.U32 R46, R58, 0x10000, RZ ;  /* 0x000100003a2e8824 */ /* 0x000fe400078e00ff */
[----:B------:R-:W-:Y:S01]  /*5680*/  @!P0 FFMA.FTZ R4, R41, R45, R4 ;  /* 0x0000002d29048223 */ /* 0x000fe20000010004 */
[----:B------:R-:W-:Y:S01]  /*5690*/  @!P0 LOP3.LUT R41, R55, 0xffff0000, RZ, 0xc0, !PT ;  /* 0xffff000037298812 */ /* 0x000fe200078ec0ff */
[----:B------:R-:W-:Y:S01]  /*56a0*/  @!P0 FMUL.FTZ R6, R25, R26 ;  /* 0x0000001a19068220 */ /* 0x000fe20000410000 */
[----:B------:R-:W-:Y:S01]  /*56b0*/  @!P0 FMUL.FTZ R7, R20, R29 ;  /* 0x0000001d14078220 */ /* 0x000fe20000410000 */
[----:B------:R-:W-:Y:S01]  /*56c0*/  @!P0 FMUL.FTZ R8, R27, R24 ;  /* 0x000000181b088220 */ /* 0x000fe20000410000 */
[----:B------:R-:W-:Y:S01]  /*56d0*/  @!P0 F2FP.BF16.F32.PACK_AB R96, R4, R3 ;  /* 0x000000030460823e */ /* 0x000fe200000010ff */
[----:B------:R-:W-:Y:S01]  /*56e0*/  @!P0 FFMA.FTZ R5, R38, R46, R5 ;  /* 0x0000002e26058223 */ /* 0x000fe20000010005 */
[----:B------:R-:W-:Y:S01]  /*56f0*/  @!P0 FFMA.FTZ R6, R43, R47, R6 ;  /* 0x0000002f2b068223 */ /* 0x000fe20000010006 */
[----:B------:R-:W-:Y:S01]  /*5700*/  @!P0 FFMA.FTZ R7, R40, R48, R7 ;  /* 0x0000003028078223 */ /* 0x000fe20000010007 */
[----:B------:R-:W-:Y:S01]  /*5710*/  @!P0 FFMA.FTZ R8, R41, R49, R8 ;  /* 0x0000003129088223 */ /* 0x000fe20000010008 */
[----:B------:R-:W-:Y:S01]  /*5720*/  @!P0 IMAD.MOV.U32 R52, RZ, RZ, R75 ;  /* 0x000000ffff348224 */ /* 0x000fe200078e004b */
[----:B------:R-:W-:Y:S02]  /*5730*/  @!P0 MOV R53, R96 ;  /* 0x0000006000358202 */ /* 0x000fe40000000f00 */
[----:B------:R-:W-:Y:S02]  /*5740*/  @!P0 F2FP.BF16.F32.PACK_AB R77, R6, R5 ;  /* 0x00000005064d823e */ /* 0x000fe400000010ff */
[----:B------:R-:W-:Y:S03]  /*5750*/  @!P0 F2FP.BF16.F32.PACK_AB R104, R8, R7 ;  /* 0x000000070868823e */ /* 0x000fe600000010ff */
[----:B------:R-:W-:Y:S01]  /*5760*/  @!P0 IMAD.MOV.U32 R54, RZ, RZ, R77 ;  /* 0x000000ffff368224 */ /* 0x000fe200078e004d */
[----:B------:R-:W-:Y:S05]  /*5770*/  @!P0 MOV R55, R104 ;  /* 0x0000006800378202 */ /* 0x000fea0000000f00 */
[----:B------:R2:W-:Y:S02]  /*5780*/  ST.E.128 desc[UR4][R106.64], R52 ;  /* 0x000000346a007985 */ /* 0x0005e4000c101d04 */
.L_x_7510:
[----:B------:R-:W-:Y:S05]  /*5790*/  BSYNC.RECONVERGENT B0 ;  /* 0x0000000000007941 */ /* 0x000fea0003800200 */
.L_x_7509:
        /* <DEDUP_REMOVED lines=89> */
.L_x_7512:
[----:B------:R-:W-:Y:S05]  /*5d30*/  BSYNC.RECONVERGENT B0 ;  /* 0x0000000000007941 */ /* 0x000fea0003800200 */
.L_x_7511:
        /* <DEDUP_REMOVED lines=24> */
[C---:B--2---:R-:W-:Y:S01]  /*5ec0*/  @!P0 LOP3.LUT R19, R27.reuse, 0xffff0000, RZ, 0xc0, !PT ;  /* 0xffff00001b138812 */ /* 0x044fe200078ec0ff */
[----:B------:R-:W-:Y:S01]  /*5ed0*/  @!P0 IMAD.U32 R21, R26, 0x10000, RZ ;  /* 0x000100001a158824 */ /* 0x000fe200078e00ff */
[----:B------:R-:W-:Y:S01]  /*5ee0*/  @!P0 LOP3.LUT R28, R24, 0xffff0000, RZ, 0xc0, !PT ;  /* 0xffff0000181c8812 */ /* 0x000fe200078ec0ff */
[----:B------:R-:W-:Y:S01]  /*5ef0*/  @!P0 IMAD.U32 R11, R27, 0x10000, RZ ;  /* 0x000100001b0b8824 */ /* 0x000fe200078e00ff */
[----:B------:R-:W-:Y:S01]  /*5f00*/  @!P0 LOP3.LUT R20, R26, 0xffff0000, RZ, 0xc0, !PT ;  /* 0xffff00001a148812 */ /* 0x000fe200078ec0ff */
[----:B------:R-:W-:Y:S01]  /*5f10*/  @!P0 IMAD.U32 R29, R24, 0x10000, RZ ;  /* 0x00010000181d8824 */ /* 0x000fe200078e00ff */
[----:B------:R-:W-:Y:S02]  /*5f20*/  @!P0 SHF.L.U32 R24, R25, 0x10, RZ ;  /* 0x0000001019188819 */ /* 0x000fe400000006ff */
[----:B---3--:R-:W-:Y:S01]  /*5f30*/  @!P0 SHF.L.U32 R32, R52, 0x10, RZ ;  /* 0x0000001034208819 */ /* 0x008fe200000006ff */
[----:B------:R-:W-:Y:S01]  /*5f40*/  @!P0 IMAD.U32 R26, R54, 0x10000, RZ ;  /* 0x00010000361a8824 */ /* 0x000fe200078e00ff */
[----:B------:R-:W-:Y:S01]  /*5f50*/  @!P0 LOP3.LUT R31, R52, 0xffff0000, RZ, 0xc0, !PT ;  /* 0xffff0000341f8812 */ /* 0x000fe200078ec0ff */
[C---:B------:R-:W-:Y:S01]  /*5f60*/  @!P0 IMAD.U32 R27, R53.reuse, 0x10000, RZ ;  /* 0x00010000351b8824 */ /* 0x040fe200078e00ff */
[----:B------:R-:W-:Y:S01]  /*5f70*/  @!P0 LOP3.LUT R30, R53, 0xffff0000, RZ, 0xc0, !PT ;  /* 0xffff0000351e8812 */ /* 0x000fe200078ec0ff */
[----:B------:R-:W-:Y:S01]  /*5f80*/  @P1 FADD.FTZ R32, -R32, -RZ ;  /* 0x800000ff20201221 */ /* 0x000fe20000010100 */
[----:B------:R-:W-:Y:S01]  /*5f90*/  @!P0 LOP3.LUT R25, R25, 0xffff0000, RZ, 0xc0, !PT ;  /* 0xffff000019198812 */ /* 0x000fe200078ec0ff */
        /* <DEDUP_REMOVED lines=13> */
[----:B------:R-:W-:Y:S01]  /*6070*/  @!P0 LOP3.LUT R33, R45, 0xffff0000, RZ, 0xc0, !PT ;  /* 0xffff00002d218812 */ /* 0x000fe200078ec0ff */
[----:B------:R-:W-:Y:S01]  /*6080*/  @P1 FADD.FTZ R26, -R26, -RZ ;  /* 0x800000ff1a1a1221 */ /* 0x000fe20000010100 */
[----:B------:R-:W-:Y:S01]  /*6090*/  @!P0 LOP3.LUT R41, R42, 0xffff0000, RZ, 0xc0, !PT ;  /* 0xffff00002a298812 */ /* 0x000fe200078ec0ff */
[----:B------:R-:W-:Y:S01]  /*60a0*/  @!P0 FMUL.FTZ R3, R24, R27 ;  /* 0x0000001b18038220 */ /* 0x000fe20000410000 */
        /* <DEDUP_REMOVED lines=13> */
[----:B------:R-:W-:Y:S01]  /*6180*/  @!P0 IMAD.U32 R40, R42, 0x10000, RZ ;  /* 0x000100002a288824 */ /* 0x000fe200078e00ff */
[----:B------:R-:W-:Y:S01]  /*6190*/  @!P0 SHF.L.U32 R42, R43, 0x10, RZ ;  /* 0x000000102b2a8819 */ /* 0x000fe200000006ff */
[----:B------:R-:W-:Y:S01]  /*61a0*/  @!P0 FFMA.FTZ R4, R33, R39, R4 ;  /* 0x0000002721048223 */ /* 0x000fe20000010004 */
[----:B------:R-:W-:Y:S01]  /*61b0*/  @!P0 LOP3.LUT R43, R43, 0xffff0000, RZ, 0xc0, !PT ;  /* 0xffff00002b2b8812 */ /* 0x000fe200078ec0ff */
[----:B------:R-:W-:Y:S01]  /*61c0*/  @!P0 FMUL.FTZ R6, R20, R23 ;  /* 0x0000001714068220 */ /* 0x000fe20000410000 */
[----:B------:R-:W-:Y:S01]  /*61d0*/  @!P0 LOP3.LUT R33, R47, 0xffff0000, RZ, 0xc0, !PT ;  /* 0xffff00002f218812 */ /* 0x000fe200078ec0ff */
[----:B------:R-:W-:Y:S01]  /*61e0*/  @!P0 FMUL.FTZ R7, R11, R22 ;  /* 0x000000160b078220 */ /* 0x000fe20000410000 */
[----:B------:R-:W-:Y:S01]  /*61f0*/  @!P0 F2FP.BF16.F32.PACK_AB R49, R4, R3 ;  /* 0x000000030431823e */ /* 0x000fe200000010ff */
[----:B------:R-:W-:Y:S01]  /*6200*/  @!P0 FMUL.FTZ R8, R19, R18 ;  /* 0x0000001213088220 */ /* 0x000fe20000410000 */
        /* <DEDUP_REMOVED lines=11> */
.L_x_7508:
[----:B------:R-:W-:Y:S05]  /*62c0*/  BSYNC.RECONVERGENT B1 ;  /* 0x0000000000017941 */ /* 0x000fea0003800200 */
.L_x_7507:
[----:B------:R-:W3:Y:S01]  /*62d0*/  LD.E R3, desc[UR4][R84.64+0xd0] ;  /* 0x0000d00454037980 */ /* 0x000ee2000c101900 */
[----:B------:R-:W-:Y:S02]  /*62e0*/  IMAD.MOV.U32 R77, RZ, RZ, R71 ;  /* 0x000000ffff4d7224 */ /* 0x000fe400078e0047 */
[----:B------:R-:W-:Y:S02]  /*62f0*/  IMAD.MOV.U32 R75, RZ, RZ, R69 ;  /* 0x000000ffff4b7224 */ /* 0x000fe400078e0045 */
[----:B---3--:R-:W-:Y:S05]  /*6300*/  IMAD.U32 R3, R3, -0x20, RZ ;  /* 0xffffffe003037824 */ /* 0x008fea00078e00ff */
[C---:B------:R-:W-:Y:S02]  /*6310*/  LEA R76, P1, R3.reuse, R76, 0x1 ;  /* 0x0000004c034c7211 */ /* 0x040fe400078208ff */
[C---:B------:R-:W-:Y:S02]  /*6320*/  LEA R74, P0, R3.reuse, R74, 0x1 ;  /* 0x0000004a034a7211 */ /* 0x040fe400078008ff */
[C---:B------:R-:W-:Y:S02]  /*6330*/  LEA.HI.X.SX32 R71, R3.reuse, R77, 0x1, P1 ;  /* 0x0000004d03477211 */ /* 0x040fe400008f0eff */
[----:B------:R-:W-:Y:S09]  /*6340*/  LEA.HI.X.SX32 R69, R3, R75, 0x1, P0 ;  /* 0x0000004b03457211 */ /* 0x000ff200000f0eff */
.L_x_7487:
[----:B------:R-:W-:Y:S05]  /*6350*/  BSYNC.RECONVERGENT B2 ;  /* 0x0000000000027941 */ /* 0x000fea0003800200 */
.L_x_7483:
[----:B------:R-:W-:Y:S01]  /*6360*/  ISETP.NE.U32.AND P4, PT, R136, RZ, PT ;  /* 0x000000ff8800720c */ /* 0x000fe20003f85070 */
[----:B---34-:R-:W3:Y:S01]  /*6370*/  LD.E R3, desc[UR4][R84.64+0x128] ;  /* 0x0001280454037980 */ /* 0x018ee2000c101900 */
[----:B------:R-:W-:Y:S01]  /*6380*/  UMOV UR6, URZ ;  /* 0x000000ff00067c82 */ /* 0x000fe20008000000 */
[----:B------:R-:W-:Y:S01]  /*6390*/  BSSY.RECONVERGENT B0, `(.L_x_7513) ;  /* 0x0000063000007945 */ /* 0x000fe20003800200 */
[----:B------:R-:W-:Y:S01]  /*63a0*/  ISETP.NE.AND.EX P4, PT, R137, RZ, PT, P4 ;  /* 0x000000ff8900720c */ /* 0x000fe20003f85340 */
[----:B------:R-:W-:Y:S01]  /*63b0*/  VIADD R90, R90, 0xffffffc0 ;  /* 0xffffffc05a5a7836 */ /* 0x000fe20000000000 */
[----:B-12---:R-:W-:Y:S11]  /*63c0*/  IADD3 R7, P0, PT, RZ, -UR6, RZ ;  /* 0x80000006ff077c10 */ /* 0x006ff6000ff1e0ff */
        /* <DEDUP_REMOVED lines=95> */
.L_x_7514:
[----:B------:R-:W-:Y:S05]  /*69c0*/  BSYNC.RECONVERGENT B0 ;  /* 0x0000000000007941 */ /* 0x000fea0003800200 */
.L_x_7513:
[----:B------:R-:W-:Y:S05]  /*69d0*/  @P2 BRA `(.L_x_7515) ;  /* 0xffffffbc005c2947 */ /* 0x000fea000383ffff */
.L_x_7478:
        /* <DEDUP_REMOVED lines=29> */
.L_x_7520:
[----:B------:R2:W-:Y:S02]  /*6bb0*/  STS.128 [R63+0x2000], RZ ;  /* 0x002000ff3f007388 */ /* 0x0005e40000000c00 */
.L_x_7519:
[----:B------:R-:W-:Y:S05]  /*6bc0*/  BSYNC.RECONVERGENT B0 ;  /* 0x0000000000007941 */ /* 0x000fea0003800200 */
.L_x_7518:
        /* <DEDUP_REMOVED lines=24> */
.L_x_7522:
[----:B------:R1:W-:Y:S01]  /*6d50*/  STS.128 [R63+0x2800], RZ ;  /* 0x002800ff3f007388 */ /* 0x0003e20000000c00 */
[----:B------:R-:W-:Y:S05]  /*6d60*/  BRA `(.L_x_7521) ;  /* 0x0000003400c07947 */ /* 0x000fea0003800000 */
.L_x_7517:
[----:B------:R-:W2:Y:S04]  /*6d70*/  LD.E.64 R4, desc[UR4][R84.64+0xf0] ;  /* 0x0000f00454047980 */ /* 0x000ea8000c101b00 */
[----:B------:R-:W3:Y:S04]  /*6d80*/  LD.E.U8 R0, desc[UR4][R84.64+0x1b3] ;  /* 0x0001b30454007980 */ /* 0x000ee8000c101100 */
[----:B------:R1:W5:Y:S04]  /*6d90*/  LD.E.64 R32, desc[UR4][R84.64+0x148] ;  /* 0x0001480454207980 */ /* 0x000368000c101b00 */
[----:B------:R1:W5:Y:S01]  /*6da0*/  LD.E.64 R30, desc[UR4][R84.64+0x150] ;  /* 0x00015004541e7980 */ /* 0x000362000c101b00 */
[----:B--2---:R-:W-:-:S04]  /*6db0*/  ISETP.NE.U32.AND P1, PT, R4, RZ, PT ;  /* 0x000000ff0400720c */ /* 0x004fc80003f25070 */
[----:B------:R-:W-:-:S13]  /*6dc0*/  ISETP.NE.AND.EX P1, PT, R5, RZ, PT, P1 ;  /* 0x000000ff0500720c */ /* 0x000fda0003f25310 */
[----:B------:R-:W-:-:S05]  /*6dd0*/  @P1 IADD3 R88, P0, PT, R4, R88, RZ ;  /* 0x0000005804581210 */ /* 0x000fca0007f1e0ff */
[----:B------:R-:W-:Y:S02]  /*6de0*/  @P1 IMAD.X R89, R5, 0x1, R86, P0 ;  /* 0x0000000105591824 */ /* 0x000fe400000e0656 */
[----:B------:R-:W-:-:S06]  /*6df0*/  IMAD.MOV.U32 R5, RZ, RZ, RZ ;  /* 0x000000ffff057224 */ /* 0x000fcc00078e00ff */
[----:B------:R-:W2:Y:S01]  /*6e00*/  @P1 LD.E R5, desc[UR4][R88.64] ;  /* 0x0000000458051980 */ /* 0x000ea2000c101900 */
[----:B------:R-:W-:Y:S01]  /*6e10*/  LEA.HI R13, R3, R3, RZ, 0x1 ;  /* 0x00000003030d7211 */ /* 0x000fe200078f08ff */
[----:B------:R-:W-:-:S03]  /*6e20*/  IMAD.SHL.U32 R2, R62, 0x4, RZ ;  /* 0x000000043e027824 */ /* 0x000fc600078e00ff */
        /* <DEDUP_REMOVED lines=68> */
.L_x_7529:
[----:B------:R-:W-:Y:S05]  /*7270*/  BSYNC.RECONVERGENT B0 ;  /* 0x0000000000007941 */ /* 0x000fea0003800200 */
.L_x_7528:
[----:B-----5:R-:W-:Y:S01]  /*7280*/  IMAD.MOV.U32 R6, RZ, RZ, R18 ;  /* 0x000000ffff067224 */ /* 0x020fe200078e0012 */
[----:B------:R-:W-:Y:S01]  /*7290*/  MOV R4, R16 ;  /* 0x0000001000047202 */ /* 0x000fe20000000f00 */
[----:B------:R-:W-:Y:S01]  /*72a0*/  IMAD.MOV.U32 R7, RZ, RZ, R19 ;  /* 0x000000ffff077224 */ /* 0x000fe200078e0013 */
[----:B------:R-:W-:Y:S02]  /*72b0*/  MOV R5, R17 ;  /* 0x0000001100057202 */ /* 0x000fe40000000f00 */
.L_x_7527:
[----:B------:R-:W-:Y:S05]  /*72c0*/  BSYNC.RECONVERGENT B1 ;  /* 0x0000000000017941 */ /* 0x000fea0003800200 */
.L_x_7526:
        /* <DEDUP_REMOVED lines=47> */
.L_x_7533:
[----:B------:R-:W-:Y:S05]  /*75c0*/  BSYNC.RECONVERGENT B0 ;  /* 0x0000000000007941 */ /* 0x000fea0003800200 */
.L_x_7532:
[----:B-----5:R1:W-:Y:S02]  /*75d0*/  STS.128 [R63+0x1000], R16 ;  /* 0x001000103f007388 */ /* 0x0203e40000000c00 */
.L_x_7531:
[----:B------:R-:W-:Y:S05]  /*75e0*/  BSYNC.RECONVERGENT B1 ;  /* 0x0000000000017941 */ /* 0x000fea0003800200 */
.L_x_7530:
        /* <DEDUP_REMOVED lines=45> */
.L_x_7535:
[----:B------:R-:W-:Y:S05]  /*78c0*/  BSYNC.RECONVERGENT B0 ;  /* 0x0000000000007941 */ /* 0x000fea0003800200 */
.L_x_7534:
[----:B-----5:R1:W-:Y:S02]  /*78d0*/  STS.128 [R63+0x2000], R16 ;  /* 0x002000103f007388 */ /* 0x0203e40000000c00 */
.L_x_7525:
[----:B------:R-:W-:Y:S05]  /*78e0*/  BSYNC.RECONVERGENT B2 ;  /* 0x0000000000027941 */ /* 0x000fea0003800200 */
.L_x_7524:
        /* <DEDUP_REMOVED lines=51> */
.L_x_7539:
[----:B------:R-:W-:Y:S05]  /*7c20*/  BSYNC.RECONVERGENT B0 ;  /* 0x0000000000007941 */ /* 0x000fea0003800200 */
.L_x_7538:
[----:B-----5:R1:W-:Y:S02]  /*7c30*/  STS.128 [R63+0x800], R16 ;  /* 0x000800103f007388 */ /* 0x0203e40000000c00 */
.L_x_7537:
[----:B------:R-:W-:Y:S05]  /*7c40*/  BSYNC.RECONVERGENT B1 ;  /* 0x0000000000017941 */ /* 0x000fea0003800200 */
.L_x_7536:
        /* <DEDUP_REMOVED lines=46> */
.L_x_7543:
[----:B------:R-:W-:Y:S05]  /*7f30*/  BSYNC.RECONVERGENT B0 ;  /* 0x0000000000007941 */ /* 0x000fea0003800200 */
.L_x_7542:
[----:B-----5:R1:W-:Y:S02]  /*7f40*/  STS.128 [R63+0x1800], R16 ;  /* 0x001800103f007388 */ /* 0x0203e40000000c00 */
.L_x_7541:
[----:B------:R-:W-:Y:S05]  /*7f50*/  BSYNC.RECONVERGENT B1 ;  /* 0x0000000000017941 */ /* 0x000fea0003800200 */
.L_x_7540:
        /* <DEDUP_REMOVED lines=47> */
.L_x_7545:
[----:B------:R-:W-:Y:S05]  /*8250*/  BSYNC.RECONVERGENT B0 ;  /* 0x0000000000007941 */ /* 0x000fea0003800200 */
.L_x_7544:
[----:B-----5:R1:W-:Y:S01]  /*8260*/  STS.128 [R63+0x2800], R16 ;  /* 0x002800103f007388 */ /* 0x0203e20000000c00 */
[----:B------:R-:W-:Y:S05]  /*8270*/  BRA `(.L_x_7521) ;  /* 0x00000020007c7947 */ /* 0x000fea0003800000 */
.L_x_7523:
        /* <DEDUP_REMOVED lines=95> */
.L_x_7550:
[----:B------:R-:W-:Y:S05]  /*8870*/  BSYNC.RECONVERGENT B0 ;  /* 0x0000000000007941 */ /* 0x000fea0003800200 */
.L_x_7549:
[----:B------:R-:W-:Y:S05]  /*8880*/  BSYNC.RECONVERGENT B1 ;  /* 0x0000000000017941 */ /* 0x000fea0003800200 */
.L_x_7548:
        /* <DEDUP_REMOVED lines=86> */
.L_x_7554:
[----:B------:R-:W-:Y:S05]  /*8df0*/  BSYNC.RECONVERGENT B0 ;  /* 0x0000000000007941 */ /* 0x000fea0003800200 */
.L_x_7553:
[----:B-----5:R1:W-:Y:S02]  /*8e00*/  STS.128 [R63+0x1000], R24 ;  /* 0x001000183f007388 */ /* 0x0203e40000000c00 */
.L_x_7552:
[----:B------:R-:W-:Y:S05]  /*8e10*/  BSYNC.RECONVERGENT B1 ;  /* 0x0000000000017941 */ /* 0x000fea0003800200 */
.L_x_7551:
        /* <DEDUP_REMOVED lines=84> */
.L_x_7556:
[----:B------:R-:W-:Y:S05]  /*9360*/  BSYNC.RECONVERGENT B0 ;  /* 0x0000000000007941 */ /* 0x000fea0003800200 */
.L_x_7555:
[----:B-----5:R1:W-:Y:S02]  /*9370*/  STS.128 [R63+0x2000], R24 ;  /* 0x002000183f007388 */ /* 0x0203e40000000c00 */
.L_x_7547:
[----:B------:R-:W-:Y:S05]  /*9380*/  BSYNC.RECONVERGENT B2 ;  /* 0x0000000000027941 */ /* 0x000fea0003800200 */
.L_x_7546:
        /* <DEDUP_REMOVED lines=91> */
.L_x_7560:
[----:B------:R-:W-:Y:S05]  /*9940*/  BSYNC.RECONVERGENT B0 ;  /* 0x0000000000007941 */ /* 0x000fea0003800200 */
.L_x_7559:
[----:B-----5:R1:W-:Y:S02]  /*9950*/  STS.128 [R63+0x800], R24 ;  /* 0x000800183f007388 */ /* 0x0203e40000000c00 */
.L_x_7558:
[----:B------:R-:W-:Y:S05]  /*9960*/  BSYNC.RECONVERGENT B1 ;  /* 0x0000000000017941 */ /* 0x000fea0003800200 */
.L_x_7557:
        /* <DEDUP_REMOVED lines=86> */
.L_x_7564:
[----:B------:R-:W-:Y:S05]  /*9ed0*/  BSYNC.RECONVERGENT B0 ;  /* 0x0000000000007941 */ /* 0x000fea0003800200 */
.L_x_7563:
[----:B-----5:R1:W-:Y:S02]  /*9ee0*/  STS.128 [R63+0x1800], R24 ;  /* 0x001800183f007388 */ /* 0x0203e40000000c00 */
.L_x_7562:
[----:B------:R-:W-:Y:S05]  /*9ef0*/  BSYNC.RECONVERGENT B1 ;  /* 0x0000000000017941 */ /* 0x000fea0003800200 */
.L_x_7561:
        /* <DEDUP_REMOVED lines=85> */
.L_x_7566:
[----:B------:R-:W-:Y:S05]  /*a450*/  BSYNC.RECONVERGENT B0 ;  /* 0x0000000000007941 */ /* 0x000fea0003800200 */
.L_x_7565:
[----:B-----5:R1:W-:Y:S02]  /*a460*/  STS.128 [R63+0x2800], R4 ;  /* 0x002800043f007388 */ /* 0x0203e40000000c00 */
.L_x_7521:
[----:B------:R-:W-:Y:S05]  /*a470*/  BSYNC.RECONVERGENT B3 ;  /* 0x0000000000037941 */ /* 0x000fea0003800200 */
.L_x_7516:
[----:B-1--4-:R-:W-:Y:S01]  /*a480*/  IADD3 R3, PT, PT, R64, -R126, RZ ;  /* 0x8000007e40037210 */ /* 0x012fe20007ffe0ff */
        /* <DEDUP_REMOVED lines=26> */
.L_x_7569:
[----:B------:R4:W-:Y:S02]  /*a630*/  STS.128 [R63+0x5000], RZ ;  /* 0x005000ff3f007388 */ /* 0x0009e40000000c00 */
.L_x_7568:
[----:B------:R-:W-:Y:S05]  /*a640*/  BSYNC.RECONVERGENT B0 ;  /* 0x0000000000007941 */ /* 0x000fea0003800200 */
.L_x_7567:
        /* <DEDUP_REMOVED lines=24> */
.L_x_7572:
[----:B------:R3:W-:Y:S02]  /*a7d0*/  STS.128 [R63+0x5800], RZ ;  /* 0x005800ff3f007388 */ /* 0x0007e40000000c00 */
.L_x_7571:
[----:B------:R-:W-:Y:S05]  /*a7e0*/  BSYNC.RECONVERGENT B0 ;  /* 0x0000000000007941 */ /* 0x000fea0003800200 */
.L_x_7570:
        /* <DEDUP_REMOVED lines=24> */
.L_x_7575:
[----:B------:R1:W-:Y:S01]  /*a970*/  STS.128 [R63+0x8000], RZ ;  /* 0x008000ff3f007388 */ /* 0x0003e20000000c00 */
[----:B------:R-:W-:Y:S05]  /*a980*/  BRA `(.L_x_7576) ;  /* 0x00000000000c7947 */ /* 0x000fea0003800000 */
.L_x_7574:
[----:B------:R1:W-:Y:S04]  /*a990*/  STS.128 [R63+0x6000], RZ ;  /* 0x006000ff3f007388 */ /* 0x0003e80000000c00 */
[----:B------:R1:W-:Y:S04]  /*a9a0*/  STS.128 [R63+0x7000], RZ ;  /* 0x007000ff3f007388 */ /* 0x0003e80000000c00 */
[----:B------:R1:W-:Y:S02]  /*a9b0*/  STS.128 [R63+0x8000], RZ ;  /* 0x008000ff3f007388 */ /* 0x0003e40000000c00 */
.L_x_7576:
[----:B------:R-:W-:Y:S05]  /*a9c0*/  BSYNC.RECONVERGENT B0 ;  /* 0x0000000000007941 */ /* 0x000fea0003800200 */
.L_x_7573:
        /* <DEDUP_REMOVED lines=27> */
.L_x_7579:
[----:B------:R1:W-:Y:S02]  /*ab80*/  STS.128 [R63+0x8800], RZ ;  /* 0x008800ff3f007388 */ /* 0x0003e40000000c00 */
.L_x_7578:
[----:B------:R-:W-:Y:S05]  /*ab90*/  BSYNC.RECONVERGENT B0 ;  /* 0x0000000000007941 */ /* 0x000fea0003800200 */
.L_x_7577:
[C---:B------:R-:W-:Y:S01]  /*aba0*/  IMAD.SHL.U32 R0, R62.reuse, 0x10, RZ ;  /* 0x000000103e007824 */ /* 0x040fe200078e00ff */
[----:B------:R-:W-:Y:S01]  /*abb0*/  SHF.R.U32.HI R113, RZ, 0x1, R62 ;  /* 0x00000001ff717819 */ /* 0x000fe2000001163e */
[C---:B-----5:R-:W-:Y:S01]  /*abc0*/  IMAD.SHL.U32 R11, R62.reuse, 0x20, RZ ;  /* 0x000000203e0b7824 */ /* 0x060fe200078e00ff */
[C---:B------:R-:W-:Y:S01]  /*abd0*/  LOP3.LUT P0, RZ, R62.reuse, 0x4, RZ, 0xc0, !PT ;  /* 0x000000043eff7812 */ /* 0x040fe2000780c0ff */
[----:B------:R-:W-:Y:S01]  /*abe0*/  IMAD.SHL.U32 R112, R62, 0x4, RZ ;  /* 0x000000043e707824 */ /* 0x000fe200078e00ff */
[----:B-1----:R-:W-:Y:S01]  /*abf0*/  LOP3.LUT R2, R113, 0x8, RZ, 0xc0, !PT ;  /* 0x0000000871027812 */ /* 0x002fe200078ec0ff */
[----:B------:R-:W0:Y:S01]  /*ac00*/  LDGDEPBAR ;  /* 0x00000000000079af */ /* 0x000e220000000000 */
[C---:B------:R-:W-:Y:S01]  /*ac10*/  LOP3.LUT R114, R0.reuse, 0x3e00, RZ, 0xc0, !PT ;  /* 0x00003e0000727812 */ /* 0x040fe200078ec0ff */
[----:B------:R-:W-:Y:S01]  /*ac20*/  BSSY.RECONVERGENT B1, `(.L_x_7580) ;  /* 0x0000119000017945 */ /* 0x000fe20003800200 */
[----:B------:R-:W-:Y:S02]  /*ac30*/  LOP3.LUT R0, R0, 0x100, RZ, 0xc0, !PT ;  /* 0x0000010000007812 */ /* 0x000fe400078ec0ff */
[----:B---3--:R-:W-:-:S02]  /*ac40*/  LOP3.LUT R4, R112, 0x18, RZ, 0xc0, !PT ;  /* 0x0000001870047812 */ /* 0x008fc400078ec0ff */
[--C-:B------:R-:W-:Y:S02]  /*ac50*/  LOP3.LUT R5, R2, 0xc0, R11.reuse, 0xf8, !PT ;  /* 0x000000c002057812 */ /* 0x100fe400078ef80b */
[----:B------:R-:W-:Y:S02]  /*ac60*/  LOP3.LUT R7, R11, 0xc0, RZ, 0xc0, !PT ;  /* 0x000000c00b077812 */ /* 0x000fe400078ec0ff */
[--C-:B------:R-:W-:Y:S02]  /*ac70*/  LOP3.LUT R6, R114, 0x20, R11.reuse, 0xf8, !PT ;  /* 0x0000002072067812 */ /* 0x100fe400078ef80b */
[----:B------:R-:W-:Y:S02]  /*ac80*/  LOP3.LUT R3, R0, 0x20, R11, 0xf8, !PT ;  /* 0x0000002000037812 */ /* 0x000fe400078ef80b */
[----:B------:R-:W-:Y:S02]  /*ac90*/  LOP3.LUT R0, R5, R4, RZ, 0x3c, !PT ;  /* 0x0000000405007212 */ /* 0x000fe400078e3cff */
[----:B------:R-:W-:-:S02]  /*aca0*/  LOP3.LUT R2, R7, 0x8, R62, 0xf8, !PT ;  /* 0x0000000807027812 */ /* 0x000fc400078ef83e */
[----:B------:R-:W-:Y:S02]  /*acb0*/  LOP3.LUT R5, R6, 0x100, R11, 0xf8, !PT ;  /* 0x0000010006057812 */ /* 0x000fe400078ef80b */
[----:B------:R-:W-:Y:S02]  /*acc0*/  LOP3.LUT R3, R3, R2, R4, 0xf6, !PT ;  /* 0x0000000203037212 */ /* 0x000fe400078ef604 */
[----:B------:R-:W-:-:S03]  /*acd0*/  LOP3.LUT R5, R5, R0, RZ, 0xfc, !PT ;  /* 0x0000000005057212 */ /* 0x000fc600078efcff */
[--C-:B------:R-:W-:Y:S02]  /*ace0*/  IMAD R12, R3, 0x2, R60.reuse ;  /* 0x00000002030c7824 */ /* 0x100fe400078e023c */
[----:B------:R-:W-:Y:S02]  /*acf0*/  IMAD R66, R5, 0x2, R60 ;  /* 0x0000000205427824 */ /* 0x000fe400078e023c */
[----:B------:R-:W-:Y:S01]  /*ad00*/  IMAD.MOV.U32 R3, RZ, RZ, 0x20 ;  /* 0x00000020ff037424 */ /* 0x000fe200078e00ff */
[----:B------:R-:W-:Y:S04]  /*ad10*/  LDSM.16.M88.4 R28, [R12+0x3000] ;  /* 0x003000000c1c783b */ /* 0x000fe80000000200 */
[----:B------:R-:W1:Y:S01]  /*ad20*/  LDSM.16.M88.4 R56, [R66] ;  /* 0x000000004238783b */ /* 0x000e620000000200 */
[----:B------:R-:W-:-:S03]  /*ad30*/  SEL R3, R3, 0xffffffe0, !P0 ;  /* 0xffffffe003037807 */ /* 0x000fc60004000000 */
[----:B------:R-:W3:Y:S02]  /*ad40*/  LDSM.16.M88.4 R20, [R12+0x3400] ;  /* 0x003400000c14783b */ /* 0x000ee40000000200 */
[--C-:B------:R-:W-:Y:S02]  /*ad50*/  IMAD.IADD R2, R12, 0x1, R3.reuse ;  /* 0x000000010c027824 */ /* 0x100fe400078e0203 */
[----:B------:R-:W4:Y:S01]  /*ad60*/  LDSM.16.M88.4 R72, [R12+0x3800] ;  /* 0x003800000c48783b */ /* 0x000f220000000200 */
[----:B------:R-:W-:-:S03]  /*ad70*/  IMAD.IADD R8, R66, 0x1, R3 ;  /* 0x0000000142087824 */ /* 0x000fc600078e0203 */
[----:B------:R-:W4:Y:S04]  /*ad80*/  LDSM.16.M88.4 R36, [R12+0x3c00] ;  /* 0x003c00000c24783b */ /* 0x000f280000000200 */
        /* <DEDUP_REMOVED lines=11> */
[----:B--2---:R-:W-:Y:S01]  /*ae40*/  LDSM.16.M88.4 R96, [R2+0x4400] ;  /* 0x004400000260783b */ /* 0x004fe20000000200 */
[C---:B----4-:R-:W-:Y:S08]  /*ae50*/  HMMA.16816.F32.BF16 R76, R56.reuse, R72, RZ ;  /* 0x00000048384c723c */ /* 0x050ff000000418ff */
        /* <DEDUP_REMOVED lines=32> */
[C---:B---3--:R-:W-:Y:S08]  /*b060*/  HMMA.16816.F32.BF16 R32, R92.reuse, R4, R32 ;  /* 0x000000045c20723c */ /* 0x048ff00000041820 */
[C---:B------:R-:W-:Y:S01]  /*b070*/  HMMA.16816.F32.BF16 R28, R92.reuse, R6, R28 ;  /* 0x000000065c1c723c */ /* 0x040fe2000004181c */
[----:B------:R-:W3:Y:S07]  /*b080*/  LDSM.16.M88.4 R4, [R2+0x5000] ;  /* 0x005000000204783b */ /* 0x000eee0000000200 */
[C---:B------:R-:W-:Y:S08]  /*b090*/  HMMA.16816.F32.BF16 R68, R92.reuse, R80, R68 ;  /* 0x000000505c44723c */ /* 0x040ff00000041844 */
[----:B------:R-:W-:Y:S01]  /*b0a0*/  HMMA.16816.F32.BF16 R80, R92, R82, R56 ;  /* 0x000000525c50723c */ /* 0x000fe20000041838 */
[----:B------:R-:W4:Y:S07]  /*b0b0*/  LDSM.16.M88.4 R56, [R2+0x5400] ;  /* 0x005400000238783b */ /* 0x000f2e0000000200 */
[----:B-1----:R-:W-:Y:S05]  /*b0c0*/  HMMA.16816.F32.BF16 R32, R52, R48, R32 ;  /* 0x000000303420723c */ /* 0x002fea0000041820 */
[----:B------:R-:W-:-:S05]  /*b0d0*/  IMAD.SHL.U32 R49, R62, 0x2, RZ ;  /* 0x000000023e317824 */ /* 0x000fca00078e00ff */
[----:B------:R-:W-:Y:S01]  /*b0e0*/  LOP3.LUT R49, R126, 0x6, R49, 0xf8, !PT ;  /* 0x000000067e317812 */ /* 0x000fe200078ef831 */
[----:B------:R-:W-:Y:S05]  /*b0f0*/  HMMA.16816.F32.BF16 R24, R92, R96, R24 ;  /* 0x000000605c18723c */ /* 0x000fea0000041818 */
[C---:B------:R-:W-:Y:S02]  /*b100*/  LOP3.LUT R13, R49.reuse, 0x8, RZ, 0xfc, !PT ;  /* 0x00000008310d7812 */ /* 0x040fe400078efcff */
[-C--:B------:R-:W-:Y:S02]  /*b110*/  ISETP.GE.AND P1, PT, R49, R64.reuse, PT ;  /* 0x000000403100720c */ /* 0x080fe40003f26270 */
[----:B------:R-:W-:Y:S01]  /*b120*/  ISETP.GE.AND P6, PT, R13, R64, PT ;  /* 0x000000400d00720c */ /* 0x000fe20003fc6270 */
[----:B------:R-:W-:Y:S05]  /*b130*/  HMMA.16816.F32.BF16 R28, R52, R50, R28 ;  /* 0x00000032341c723c */ /* 0x000fea000004181c */
[----:B------:R-:W-:-:S04]  /*b140*/  LOP3.LUT R13, R49, 0x18, RZ, 0xfc, !PT ;  /* 0x00000018310d7812 */ /* 0x000fc800078efcff */
[----:B------:R-:W-:Y:S01]  /*b150*/  ISETP.GE.AND P2, PT, R13, R64, PT ;  /* 0x000000400d00720c */ /* 0x000fe20003f46270 */
[C---:B--2---:R-:W-:Y:S08]  /*b160*/  HMMA.16816.F32.BF16 R68, R52.reuse, R36, R68 ;  /* 0x000000243444723c */ /* 0x044ff00000041844 */
[----:B------:R-:W-:Y:S01]  /*b170*/  HMMA.16816.F32.BF16 R80, R52, R38, R80 ;  /* 0x000000263450723c */ /* 0x000fe20000041850 */
[----:B------:R-:W1:Y:S07]  /*b180*/  LDSM.16.M88.4 R36, [R2+0x5800] ;  /* 0x005800000224783b */ /* 0x000e6e0000000200 */
[C---:B------:R-:W-:Y:S08]  /*b190*/  HMMA.16816.F32.BF16 R72, R92.reuse, R90, R72 ;  /* 0x0000005a5c48723c */ /* 0x040ff00000041848 */
[----:B------:R-:W-:Y:S08]  /*b1a0*/  HMMA.16816.F32.BF16 R20, R92, R98, R20 ;  /* 0x000000625c14723c */ /* 0x000ff00000041814 */
[----:B---3--:R-:W-:Y:S05]  /*b1b0*/  HMMA.16816.F32.BF16 R32, R16, R4, R32 ;  /* 0x000000041020723c */ /* 0x008fea0000041820 */
[----:B------:R-:W-:-:S04]  /*b1c0*/  LOP3.LUT R5, R49, 0x1, RZ, 0xfc, !PT ;  /* 0x0000000131057812 */ /* 0x000fc800078efcff */
[----:B------:R-:W-:Y:S01]  /*b1d0*/  ISETP.GE.AND P0, PT, R5, R64, PT ;  /* 0x000000400500720c */ /* 0x000fe20003f06270 */
[----:B------:R-:W-:Y:S08]  /*b1e0*/  HMMA.16816.F32.BF16 R76, R92, R88, R76 ;  /* 0x000000585c4c723c */ /* 0x000ff0000004184c */
[----:B------:R-:W-:Y:S05]  /*b1f0*/  HMMA.16816.F32.BF16 R24, R52, R44, R24 ;  /* 0x0000002c3418723c */ /* 0x000fea0000041818 */
[----:B------:R-:W-:-:S02]  /*b200*/  LOP3.LUT R45, R49, 0x9, RZ, 0xfc, !PT ;  /* 0x00000009312d7812 */ /* 0x000fc400078efcff */
[----:B------:R-:W-:Y:S02]  /*b210*/  FSEL R13, R34, -INF , !P1 ;  /* 0xff800000220d7808 */ /* 0x000fe40004800000 */
[----:B------:R-:W-:Y:S02]  /*b220*/  ISETP.GE.AND P5, PT, R45, R64, PT ;  /* 0x000000402d00720c */ /* 0x000fe40003fa6270 */
[----:B------:R-:W-:Y:S01]  /*b230*/  LOP3.LUT R45, R49, 0x20, RZ, 0xfc, !PT ;  /* 0x00000020312d7812 */ /* 0x000fe200078efcff */
[----:B------:R-:W-:Y:S01]  /*b240*/  HMMA.16816.F32.BF16 R28, R16, R6, R28 ;  /* 0x00000006101c723c */ /* 0x000fe2000004181c */
[----:B------:R-:W2:Y:S01]  /*b250*/  LDSM.16.M88.4 R4, [R2+0x5c00] ;  /* 0x005c00000204783b */ /* 0x000ea20000000200 */
[----:B------:R-:W-:-:S06]  /*b260*/  DEPBAR.LE SB0, 0x0 ;  /* 0x000080000000791a */ /* 0x000fcc0000000000 */
[----:B------:R-:W-:Y:S05]  /*b270*/  HMMA.16816.F32.BF16 R72, R52, R42, R72 ;  /* 0x0000002a3448723c */ /* 0x000fea0000041848 */
[----:B------:R-:W-:-:S04]  /*b280*/  LOP3.LUT R43, R49, 0x10, RZ, 0xfc, !PT ;  /* 0x00000010312b7812 */ /* 0x000fc800078efcff */
[----:B------:R-:W-:Y:S02]  /*b290*/  ISETP.GE.AND P4, PT, R43, R64, PT ;  /* 0x000000402b00720c */ /* 0x000fe40003f86270 */
[----:B------:R-:W-:Y:S01]  /*b2a0*/  FSEL R43, R33, -INF , !P0 ;  /* 0xff800000212b7808 */ /* 0x000fe20004000000 */
[----:B------:R-:W-:Y:S03]  /*b2b0*/  HMMA.16816.F32.BF16 R20, R52, R46, R20 ;  /* 0x0000002e3414723c */ /* 0x000fe60000041814 */
[----:B------:R-:W-:Y:S02]  /*b2c0*/  LOP3.LUT R33, R49, 0x28, RZ, 0xfc, !PT ;  /* 0x0000002831217812 */ /* 0x000fe400078efcff */
[----:B------:R-:W-:Y:S02]  /*b2d0*/  FSEL R47, R32, -INF , !P1 ;  /* 0xff800000202f7808 */ /* 0x000fe40004800000 */
[----:B------:R-:W-:-:S02]  /*b2e0*/  FSEL R31, R31, -INF , !P5 ;  /* 0xff8000001f1f7808 */ /* 0x000fc40006800000 */
[----:B------:R-:W-:Y:S01]  /*b2f0*/  FSEL R30, R30, -INF , !P6 ;  /* 0xff8000001e1e7808 */ /* 0x000fe20007000000 */
[----:B------:R-:W-:Y:S03]  /*b300*/  HMMA.16816.F32.BF16 R76, R52, R40, R76 ;  /* 0x00000028344c723c */ /* 0x000fe6000004184c */
[----:B------:R-:W-:Y:S02]  /*b310*/  FSEL R53, R29, -INF , !P5 ;  /* 0xff8000001d357808 */ /* 0x000fe40006800000 */
[C---:B------:R-:W-:Y:S02]  /*b320*/  LOP3.LUT R29, R49.reuse, 0x29, RZ, 0xfc, !PT ;  /* 0x00000029311d7812 */ /* 0x040fe400078efcff */
[----:B------:R-:W-:Y:S02]  /*b330*/  LOP3.LUT R41, R49, 0x11, RZ, 0xfc, !PT ;  /* 0x0000001131297812 */ /* 0x000fe400078efcff */
[-C--:B------:R-:W-:Y:S01]  /*b340*/  ISETP.GE.AND P5, PT, R33, R64.reuse, PT ;  /* 0x000000402100720c */ /* 0x080fe20003fa6270 */
[----:B----4-:R-:W-:Y:S05]  /*b350*/  HMMA.16816.F32.BF16 R24, R16, R56, R24 ;  /* 0x000000381018723c */ /* 0x010fea0000041818 */
[----:B------:R-:W-:-:S02]  /*b360*/  ISETP.GE.AND P3, PT, R41, R64, PT ;  /* 0x000000402900720c */ /* 0x000fc40003f66270 */
[C---:B------:R-:W-:Y:S02]  /*b370*/  LOP3.LUT R41, R49.reuse, 0x19, RZ, 0xfc, !PT ;  /* 0x0000001931297812 */ /* 0x040fe400078efcff */
[----:B------:R-:W-:Y:S02]  /*b380*/  LOP3.LUT R33, R49, 0x30, RZ, 0xfc, !PT ;  /* 0x0000003031217812 */ /* 0x000fe400078efcff */
[-C--:B------:R-:W-:Y:S01]  /*b390*/  ISETP.GE.AND P1, PT, R41, R64.reuse, PT ;  /* 0x000000402900720c */ /* 0x080fe20003f26270 */
[----:B-1----:R-:W-:Y:S03]  /*b3a0*/  HMMA.16816.F32.BF16 R72, R16, R38, R72 ;  /* 0x000000261048723c */ /* 0x002fe60000041848 */
[----:B------:R-:W-:Y:S02]  /*b3b0*/  FSEL R41, R35, -INF , !P0 ;  /* 0xff80000023297808 */ /* 0x000fe40004000000 */
[----:B------:R-:W-:-:S02]  /*b3c0*/  ISETP.GE.AND P0, PT, R45, R64, PT ;  /* 0x000000402d00720c */ /* 0x000fc40003f06270 */
[----:B------:R-:W-:Y:S02]  /*b3d0*/  LOP3.LUT R35, R49, 0x21, RZ, 0xfc, !PT ;  /* 0x0000002131237812 */ /* 0x000fe400078efcff */
[----:B------:R-:W-:Y:S01]  /*b3e0*/  FSEL R28, R28, -INF , !P6 ;  /* 0xff8000001c1c7808 */ /* 0x000fe20007000000 */
[C---:B------:R-:W-:Y:S03]  /*b3f0*/  HMMA.16816.F32.BF16 R20, R16.reuse, R58, R20 ;  /* 0x0000003a1014723c */ /* 0x040fe60000041814 */
[----:B------:R-:W-:Y:S02]  /*b400*/  ISETP.GE.AND P6, PT, R35, R64, PT ;  /* 0x000000402300720c */ /* 0x000fe40003fc6270 */
[----:B------:R-:W-:Y:S02]  /*b410*/  FSEL R51, R24, -INF , !P4 ;  /* 0xff80000018337808 */ /* 0x000fe40006000000 */
[----:B------:R-:W-:Y:S01]  /*b420*/  FSEL R39, R27, -INF , !P3 ;  /* 0xff8000001b277808 */ /* 0x000fe20005800000 */
[----:B------:R-:W-:Y:S03]  /*b430*/  HMMA.16816.F32.BF16 R76, R16, R36, R76 ;  /* 0x00000024104c723c */ /* 0x000fe6000004184c */
[----:B------:R-:W-:-:S02]  /*b440*/  FSEL R37, R26, -INF , !P4 ;  /* 0xff8000001a257808 */ /* 0x000fc40006000000 */
[----:B------:R-:W-:Y:S02]  /*b450*/  ISETP.GE.AND P4, PT, R29, R64, PT ;  /* 0x000000401d00720c */ /* 0x000fe40003f86270 */
[----:B------:R-:W-:Y:S02]  /*b460*/  FSEL R29, R25, -INF , !P3 ;  /* 0xff800000191d7808 */ /* 0x000fe40005800000 */
[----:B------:R-:W-:Y:S01]  /*b470*/  FSEL R109, R75, -INF , !P4 ;  /* 0xff8000004b6d7808 */ /* 0x000fe20006000000 */
[----:B--2---:R-:W-:Y:S03]  /*b480*/  HMMA.16816.F32.BF16 R68, R16, R4, R68 ;  /* 0x000000041044723c */ /* 0x004fe60000041844 */
[----:B------:R-:W-:Y:S02]  /*b490*/  FSEL R123, R73, -INF , !P4 ;  /* 0xff800000497b7808 */ /* 0x000fe40006000000 */
[----:B------:R-:W-:-:S02]  /*b4a0*/  ISETP.GT.AND P4, PT, R127, R120, PT ;  /* 0x000000787f00720c */ /* 0x000fc40003f84270 */
[C---:B------:R-:W-:Y:S02]  /*b4b0*/  LOP3.LUT R5, R49.reuse, 0x31, RZ, 0xfc, !PT ;  /* 0x0000003131057812 */ /* 0x040fe400078efcff */
[C---:B------:R-:W-:Y:S01]  /*b4c0*/  LOP3.LUT R25, R49.reuse, 0x38, RZ, 0xfc, !PT ;  /* 0x0000003831197812 */ /* 0x040fe200078efcff */
[----:B------:R-:W-:Y:S03]  /*b4d0*/  HMMA.16816.F32.BF16 R80, R16, R6, R80 ;  /* 0x000000061050723c */ /* 0x000fe60000041850 */
[----:B------:R-:W-:Y:S02]  /*b4e0*/  LOP3.LUT R49, R49, 0x39, RZ, 0xfc, !PT ;  /* 0x0000003931317812 */ /* 0x000fe400078efcff */
[----:B------:R-:W-:Y:S02]  /*b4f0*/  FSEL R45, R22, -INF , !P2 ;  /* 0xff800000162d7808 */ /* 0x000fe40005000000 */
[----:B------:R-:W-:-:S02]  /*b500*/  FSEL R55, R20, -INF , !P2 ;  /* 0xff80000014377808 */ /* 0x000fc40005000000 */
[-C--:B------:R-:W-:Y:S02]  /*b510*/  ISETP.GE.AND P2, PT, R5, R64.reuse, PT ;  /* 0x000000400500720c */ /* 0x080fe40003f46270 */
[----:B------:R-:W-:Y:S02]  /*b520*/  FSEL R5, R23, -INF , !P1 ;  /* 0xff80000017057808 */ /* 0x000fe40004800000 */
[----:B------:R-:W-:Y:S02]  /*b530*/  FSEL R21, R21, -INF , !P1 ;  /* 0xff80000015157808 */ /* 0x000fe40004800000 */
[----:B------:R-:W-:Y:S02]  /*b540*/  FSEL R101, R78, -INF , !P0 ;  /* 0xff8000004e657808 */ /* 0x000fe40004000000 */
[----:B------:R-:W-:Y:S02]  /*b550*/  FSEL R103, R76, -INF , !P0 ;  /* 0xff8000004c677808 */ /* 0x000fe40004000000 */
[----:B------:R-:W-:-:S02]  /*b560*/  ISETP.GE.AND P3, PT, R33, R64, PT ;  /* 0x000000402100720c */ /* 0x000fc40003f66270 */
        /* <DEDUP_REMOVED lines=29> */
.L_x_7583:
        /* <DEDUP_REMOVED lines=60> */
.L_x_7584:
[----:B------:R-:W-:Y:S05]  /*bb00*/  BSYNC.RECONVERGENT B0 ;  /* 0x0000000000007941 */ /* 0x000fea0003800200 */
.L_x_7582:
        /* <DEDUP_REMOVED lines=42> */
.L_x_7581:
[----:B------:R-:W-:Y:S05]  /*bdb0*/  BSYNC.RECONVERGENT B1 ;  /* 0x0000000000017941 */ /* 0x000fea0003800200 */
.L_x_7580:
        /* <DEDUP_REMOVED lines=32> */
[----:B-1----:R-:W-:-:S03]  /*bfc0*/  FMNMX.FTZ R2, R9, R2, !PT ;  /* 0x0000000209027209 */ /* 0x002fc60007810000 */
[----:B------:R-:W-:Y:S01]  /*bfd0*/  LDSM.16.MT88.4 R8, [R34+0x7400] ;  /* 0x007400002208783b */ /* 0x000fe20000004200 */
        /* <DEDUP_REMOVED lines=12> */
[-C--:B------:R-:W-:Y:S01]  /*c0a0*/  FFMA.FTZ R102, R30, R93.reuse, -R96 ;  /* 0x0000005d1e667223 */ /* 0x080fe20000010860 */
[-C--:B------:R-:W-:Y:S01]  /*c0b0*/  FFMA.FTZ R30, R51, R93.reuse, -R104 ;  /* 0x0000005d331e7223 */ /* 0x080fe20000010868 */
[-CC-:B------:R-:W-:Y:S01]  /*c0c0*/  FFMA.FTZ R94, R13, R93.reuse, -R96.reuse ;  /* 0x0000005d0d5e7223 */ /* 0x180fe20000010860 */
[----:B------:R-:W1:Y:S01]  /*c0d0*/  LDSM.16.MT88.4 R48, [R34+0x7000] ;  /* 0x007000002230783b */ /* 0x000e620000004200 */
[-CC-:B------:R-:W-:Y:S01]  /*c0e0*/  FFMA.FTZ R99, R41, R93.reuse, -R96.reuse ;  /* 0x0000005d29637223 */ /* 0x180fe20000010860 */
[-C--:B------:R-:W-:Y:S01]  /*c0f0*/  FFMA.FTZ R31, R31, R93.reuse, -R96 ;  /* 0x0000005d1f1f7223 */ /* 0x080fe20000010860 */
[----:B------:R-:W-:Y:S01]  /*c100*/  MUFU.EX2 R100, R100 ;  /* 0x0000006400647308 */ /* 0x000fe20000000800 */
[----:B------:R-:W2:Y:S01]  /*c110*/  LDSM.16.MT88.4 R40, [R32+0x6000] ;  /* 0x006000002028783b */ /* 0x000ea20000004200 */
        /* <DEDUP_REMOVED lines=8> */
[----:B------:R-:W4:Y:S01]  /*c1a0*/  LDSM.16.MT88.4 R12, [R32+0x6400] ;  /* 0x00640000200c783b */ /* 0x000f220000004200 */
[-C--:B------:R-:W-:Y:S01]  /*c1b0*/  FFMA.FTZ R108, R103, R93.reuse, -R104 ;  /* 0x0000005d676c7223 */ /* 0x080fe20000010868 */
[----:B------:R-:W5:Y:S01]  /*c1c0*/  MUFU.EX2 R95, R95 ;  /* 0x0000005f005f7308 */ /* 0x000f620000000800 */
[-C--:B------:R-:W-:Y:S01]  /*c1d0*/  FFMA.FTZ R106, R101, R93.reuse, -R96 ;  /* 0x0000005d656a7223 */ /* 0x080fe20000010860 */
[-C--:B------:R-:W-:Y:S01]  /*c1e0*/  FFMA.FTZ R103, R111, R93.reuse, -R104 ;  /* 0x0000005d6f677223 */ /* 0x080fe20000010868 */
[-C--:B------:R-:W-:Y:S01]  /*c1f0*/  FFMA.FTZ R101, R105, R93.reuse, -R96 ;  /* 0x0000005d69657223 */ /* 0x080fe20000010860 */
[----:B------:R-:W-:Y:S01]  /*c200*/  MUFU.EX2 R94, R94 ;  /* 0x0000005e005e7308 */ /* 0x000fe20000000800 */
[-C--:B------:R-:W-:Y:S01]  /*c210*/  FFMA.FTZ R138, R89, R93.reuse, -R104 ;  /* 0x0000005d598a7223 */ /* 0x080fe20000010868 */
[----:B---3--:R-:W-:Y:S01]  /*c220*/  F2FP.BF16.F32.PACK_AB R72, R97, R100 ;  /* 0x000000646148723e */ /* 0x008fe200000010ff */
[-CC-:B------:R-:W-:Y:S01]  /*c230*/  FFMA.FTZ R88, R88, R93.reuse, -R96.reuse ;  /* 0x0000005d58587223 */ /* 0x180fe20000010860 */
[----:B------:R-:W3:Y:S01]  /*c240*/  MUFU.EX2 R99, R99 ;  /* 0x0000006300637308 */ /* 0x000ee20000000800 */
[-C--:B------:R-:W-:Y:S01]  /*c250*/  FFMA.FTZ R139, R33, R93.reuse, -R96 ;  /* 0x0000005d218b7223 */ /* 0x080fe20000010860 */
[-CC-:B------:R-:W-:Y:S01]  /*c260*/  FFMA.FTZ R92, R92, R93.reuse, -R104.reuse ;  /* 0x0000005d5c5c7223 */ /* 0x180fe20000010868 */
[----:B------:R-:W-:Y:S01]  /*c270*/  FFMA.FTZ R91, R91, R93, -R104 ;  /* 0x0000005d5b5b7223 */ /* 0x000fe20000010868 */
[----:B------:R-:W-:Y:S01]  /*c280*/  MUFU.EX2 R102, R102 ;  /* 0x0000006600667308 */ /* 0x000fe20000000800 */
[----:B------:R-:W-:Y:S01]  /*c290*/  FADD.FTZ R97, R100, R97 ;  /* 0x0000006164617221 */ /* 0x000fe20000010000 */
[----:B-----5:R-:W-:-:S02]  /*c2a0*/  F2FP.BF16.F32.PACK_AB R74, R95, R98 ;  /* 0x000000625f4a723e */ /* 0x020fc400000010ff */
[----:B------:R-:W5:Y:S01]  /*c2b0*/  MUFU.EX2 R31, R31 ;  /* 0x0000001f001f7308 */ /* 0x000f620000000800 */
[----:B------:R-:W-:Y:S01]  /*c2c0*/  FADD.FTZ R98, R98, R97 ;  /* 0x0000006162627221 */ /* 0x000fe20000010000 */
[----:B------:R-:W-:Y:S02]  /*c2d0*/  ISETP.GE.AND P0, PT, R87, R120, PT ;  /* 0x000000785700720c */ /* 0x000fe40003f06270 */
[----:B------:R-:W-:Y:S01]  /*c2e0*/  MUFU.EX2 R30, R30 ;  /* 0x0000001e001e7308 */ /* 0x000fe20000000800 */
[----:B------:R-:W-:Y:S01]  /*c2f0*/  FADD.FTZ R95, R95, R98 ;  /* 0x000000625f5f7221 */ /* 0x000fe20000010000 */
[----:B---3--:R-:W-:Y:S01]  /*c300*/  F2FP.BF16.F32.PACK_AB R73, R99, R94 ;  /* 0x0000005e6349723e */ /* 0x008fe200000010ff */
[----:B------:R-:W-:Y:S01]  /*c310*/  FADD.FTZ R99, R94, R99 ;  /* 0x000000635e637221 */ /* 0x000fe20000010000 */
[----:B------:R-:W3:Y:S04]  /*c320*/  MUFU.EX2 R29, R29 ;  /* 0x0000001d001d7308 */ /* 0x000ee80000000800 */
[----:B------:R-:W-:Y:S01]  /*c330*/  MUFU.EX2 R22, R22 ;  /* 0x0000001600167308 */ /* 0x000fe20000000800 */
[----:B-----5:R-:W-:Y:S01]  /*c340*/  F2FP.BF16.F32.PACK_AB R75, R31, R102 ;  /* 0x000000661f4b723e */ /* 0x020fe200000010ff */
[----:B------:R-:W-:-:S02]  /*c350*/  FADD.FTZ R102, R102, R99 ;  /* 0x0000006366667221 */ /* 0x000fc40000010000 */
[----:B------:R-:W5:Y:S02]  /*c360*/  MUFU.EX2 R21, R21 ;  /* 0x0000001500157308 */ /* 0x000f640000000800 */
[----:B------:R-:W-:Y:S02]  /*c370*/  FADD.FTZ R31, R31, R102 ;  /* 0x000000661f1f7221 */ /* 0x000fe40000010000 */
        /* <DEDUP_REMOVED lines=13> */
[C---:B--2---:R-:W-:Y:S01]  /*c450*/  HMMA.16816.F32.BF16 R36, R72.reuse, R40, RZ ;  /* 0x000000284824723c */ /* 0x044fe200000418ff */
[C---:B-1----:R-:W-:Y:S01]  /*c460*/  F2FP.BF16.F32.PACK_AB R5, R23.reuse, R28 ;  /* 0x0000001c1705723e */ /* 0x042fe200000010ff */
[----:B------:R-:W-:Y:S01]  /*c470*/  FADD.FTZ R28, R28, R31 ;  /* 0x0000001f1c1c7221 */ /* 0x000fe20000010000 */
[----:B------:R-:W1:Y:S03]  /*c480*/  MUFU.EX2 R103, R103 ;  /* 0x0000006700677308 */ /* 0x000e660000000800 */
[----:B------:R-:W-:Y:S01]  /*c490*/  FADD.FTZ R23, R23, R28 ;  /* 0x0000001c17177221 */ /* 0x000fe20000010000 */
[----:B------:R-:W-:Y:S01]  /*c4a0*/  MUFU.EX2 R106, R106 ;  /* 0x0000006a006a7308 */ /* 0x000fe20000000800 */
[----:B------:R-:W-:Y:S01]  /*c4b0*/  HMMA.16816.F32.BF16 R40, R72, R42, RZ ;  /* 0x0000002a4828723c */ /* 0x000fe200000418ff */
[C---:B---3--:R-:W-:Y:S01]  /*c4c0*/  F2FP.BF16.F32.PACK_AB R7, R3.reuse, R20 ;  /* 0x000000140307723e */ /* 0x048fe200000010ff */
[----:B------:R-:W-:Y:S01]  /*c4d0*/  FADD.FTZ R20, R20, R23 ;  /* 0x0000001714147221 */ /* 0x000fe20000010000 */
[----:B------:R-:W2:Y:S03]  /*c4e0*/  MUFU.EX2 R101, R101 ;  /* 0x0000006500657308 */ /* 0x000ea60000000800 */
[----:B------:R-:W-:Y:S01]  /*c4f0*/  FADD.FTZ R3, R3, R20 ;  /* 0x0000001403037221 */ /* 0x000fe20000010000 */
[----:B------:R-:W-:Y:S01]  /*c500*/  MUFU.EX2 R89, R91 ;  /* 0x0000005b00597308 */ /* 0x000fe20000000800 */
[C---:B------:R-:W-:Y:S03]  /*c510*/  HMMA.16816.F32.BF16 R44, R4.reuse, R8, R44 ;  /* 0x00000008042c723c */ /* 0x040fe6000004182c */
[----:B------:R-:W-:Y:S04]  /*c520*/  MUFU.EX2 R138, R138 ;  /* 0x0000008a008a7308 */ /* 0x000fe80000000800 */
[----:B------:R-:W-:Y:S01]  /*c530*/  MUFU.EX2 R88, R88 ;  /* 0x0000005800587308 */ /* 0x000fe20000000800 */
[C---:B------:R-:W-:Y:S01]  /*c540*/  HMMA.16816.F32.BF16 R48, R4.reuse, R10, R48 ;  /* 0x0000000a0430723c */ /* 0x040fe20000041830 */
[----:B------:R-:W3:Y:S02]  /*c550*/  LDSM.16.MT88.4 R8, [R34+0x8400] ;  /* 0x008400002208783b */ /* 0x000ee40000004200 */
[----:B------:R-:W-:Y:S05]  /*c560*/  MUFU.EX2 R139, R139 ;  /* 0x0000008b008b7308 */ /* 0x000fea0000000800 */
[C---:B----4-:R-:W-:Y:S08]  /*c570*/  HMMA.16816.F32.BF16 R36, R4.reuse, R12, R36 ;  /* 0x0000000c0424723c */ /* 0x050ff00000041824 */
        /* <DEDUP_REMOVED lines=54> */
[----:B------:R-:W-:-:S02]  /*c8e0*/  FFMA.FTZ R4, R90, R93, -R104 ;  /* 0x0000005d5a047223 */ /* 0x000fc40000010868 */
[----:B------:R-:W2:Y:S04]  /*c8f0*/  MUFU.EX2 R90, R92 ;  /* 0x0000005c005a7308 */ /* 0x000ea80000000800 */
[----:B------:R2:W3:Y:S04]  /*c900*/  MUFU.EX2 R35, R4 ;  /* 0x0000000400237308 */ /* 0x0004e80000000800 */
        /* <DEDUP_REMOVED lines=40> */
[----:B------:R-:W-:Y:S02]  /*cb90*/  IMAD.MOV.U32 R89, RZ, RZ, R0 ;  /* 0x000000ffff597224 */ /* 0x000fe400078e0000 */
[----:B------:R-:W-:Y:S01]  /*cba0*/  IMAD.MOV.U32 R87, RZ, RZ, R2 ;  /* 0x000000ffff577224 */ /* 0x000fe200078e0002 */
[----:B------:R-:W-:-:S13]  /*cbb0*/  ISETP.NE.AND.EX P6, PT, R137, RZ, PT, P6 ;  /* 0x000000ff8900720c */ /* 0x000fda0003fc5360 */
.L_x_7592:
        /* <DEDUP_REMOVED lines=84> */
.L_x_7587:
[----:B------:R-:W-:Y:S05]  /*d100*/  BSYNC.RECONVERGENT B0 ;  /* 0x0000000000007941 */ /* 0x000fea0003800200 */
.L_x_7586:
[----:B------:R-:W1:Y:S01]  /*d110*/  S2UR UR6, SR_CgaCtaId ;  /* 0x00000000000679c3 */ /* 0x000e620000008800 */
[----:B------:R-:W-:Y:S01]  /*d120*/  LOP3.LUT R141, R123, 0xc0, RZ, 0xc0, !PT ;  /* 0x000000c07b8d7812 */ /* 0x000fe200078ec0ff */
[----:B------:R-:W-:Y:S01]  /*d130*/  UMOV UR7, 0x400 ;  /* 0x0000040000077882 */ /* 0x000fe20000000000 */
[-C--:B------:R-:W-:Y:S01]  /*d140*/  ISETP.GE.AND P3, PT, R140, R129.reuse, PT ;  /* 0x000000818c00720c */ /* 0x080fe20003f66270 */
[C---:B------:R-:W-:Y:S01]  /*d150*/  IMAD.SHL.U32 R114, R0.reuse, 0x10, RZ ;  /* 0x0000001000727824 */ /* 0x040fe200078e00ff */
[--C-:B------:R-:W-:Y:S01]  /*d160*/  LOP3.LUT R140, R141, 0x18, R0.reuse, 0xf8, !PT ;  /* 0x000000188d8c7812 */ /* 0x100fe200078ef800 */
[----:B------:R-:W-:Y:S01]  /*d170*/  IMAD.SHL.U32 R115, R0, 0x20, RZ ;  /* 0x0000002000737824 */ /* 0x000fe200078e00ff */
[-C--:B------:R-:W-:Y:S01]  /*d180*/  ISETP.GE.AND P5, PT, R144, R129.reuse, PT ;  /* 0x000000819000720c */ /* 0x080fe20003fa6270 */
[----:B------:R-:W-:Y:S01]  /*d190*/  IMAD.SHL.U32 R112, R0, 0x4, RZ ;  /* 0x0000000400707824 */ /* 0x000fe200078e00ff */
[--C-:B------:R-:W-:Y:S01]  /*d1a0*/  LOP3.LUT R140, R140, 0x18, R123.reuse, 0x78, !PT ;  /* 0x000000188c8c7812 */ /* 0x100fe200078e787b */
[----:B------:R-:W-:Y:S01]  /*d1b0*/  VIADD R127, R127, 0xffffffff ;  /* 0xffffffff7f7f7836 */ /* 0x000fe20000000000 */
[----:B------:R-:W-:Y:S01]  /*d1c0*/  ISETP.GE.AND P4, PT, R142, R129, PT ;  /* 0x000000818e00720c */ /* 0x000fe20003f86270 */
[----:B------:R-:W-:Y:S01]  /*d1d0*/  BSSY.RECONVERGENT B1, `(.L_x_7588) ;  /* 0x0000102000017945 */ /* 0x000fe20003800200 */
[----:B------:R-:W-:Y:S02]  /*d1e0*/  LOP3.LUT R140, R140, 0x1f20, R123, 0xf8, !PT ;  /* 0x00001f208c8c7812 */ /* 0x000fe400078ef87b */
[C---:B------:R-:W-:Y:S02]  /*d1f0*/  LEA R142, P0, R116.reuse, R134, 0x1 ;  /* 0x00000086748e7211 */ /* 0x040fe400078008ff */
[--C-:B------:R-:W-:Y:S02]  /*d200*/  SHF.R.U32.HI R113, RZ, 0x1, R0.reuse ;  /* 0x00000001ff717819 */ /* 0x100fe40000011600 */
[----:B------:R-:W-:Y:S02]  /*d210*/  LEA.HI.X R143, R116, R135, R117, 0x1, P0 ;  /* 0x00000087748f7211 */ /* 0x000fe400000f0c75 */
        /* <DEDUP_REMOVED lines=33> */
[----:B------:R-:W-:Y:S01]  /*d430*/  ISETP.GT.AND P1, PT, R127, R120, PT ;  /* 0x000000787f00720c */ /* 0x000fe20003f24270 */
        /* <DEDUP_REMOVED lines=178> */
.L_x_7591:
[----:B------:R-:W-:Y:S05]  /*df60*/  BSYNC.RECONVERGENT B0 ;  /* 0x0000000000007941 */ /* 0x000fea0003800200 */
.L_x_7590:
        /* <DEDUP_REMOVED lines=40> */
.L_x_7589:
[----:B------:R-:W-:Y:S05]  /*e1f0*/  BSYNC.RECONVERGENT B1 ;  /* 0x0000000000017941 */ /* 0x000fea0003800200 */
.L_x_7588:
        /* <DEDUP_REMOVED lines=48> */
[--C-:B------:R-:W-:Y:S02]  /*e500*/  FFMA.FTZ R96, R8, R3, -R100.reuse ;  /* 0x0000000308607223 */ /* 0x100fe40000010864 */
        /* <DEDUP_REMOVED lines=44> */
[-C--:B------:R-:W-:Y:S01]  /*e7d0*/  FFMA.FTZ R104, R18, R3.reuse, -R94 ;  /* 0x0000000312687223 */ /* 0x080fe2000001085e */
[-CC-:B------:R-:W-:Y:S01]  /*e7e0*/  FFMA.FTZ R107, R20, R3.reuse, -R100.reuse ;  /* 0x00000003146b7223 */ /* 0x180fe20000010864 */
[-C--:B------:R-:W-:Y:S01]  /*e7f0*/  FFMA.FTZ R110, R21, R3.reuse, -R100 ;  /* 0x00000003156e7223 */ /* 0x080fe20000010864 */
[-CC-:B------:R-:W-:Y:S01]  /*e800*/  FFMA.FTZ R27, R27, R3.reuse, -R94.reuse ;  /* 0x000000031b1b7223 */ /* 0x180fe2000001085e */
[----:B------:R-:W-:Y:S01]  /*e810*/  FMUL.FTZ R58, R86, R58 ;  /* 0x0000003a563a7220 */ /* 0x000fe20000410000 */
[C---:B-1----:R-:W-:Y:S01]  /*e820*/  HMMA.16816.F32.BF16 R4, R80.reuse, R88, R4 ;  /* 0x000000585004723c */ /* 0x042fe20000041804 */
[----:B------:R-:W-:Y:S04]  /*e830*/  MUFU.EX2 R102, R102 ;  /* 0x0000006600667308 */ /* 0x000fe80000000800 */
[----:B------:R-:W-:Y:S01]  /*e840*/  IADD3 R88, PT, PT, R92, 0x6020, RZ ;  /* 0x000060205c587810 */ /* 0x000fe20007ffe0ff */
[----:B------:R-:W-:Y:S01]  /*e850*/  FFMA.FTZ R89, R19, R3, -R94 ;  /* 0x0000000313597223 */ /* 0x000fe2000001085e */
[----:B------:R-:W-:Y:S01]  /*e860*/  @P0 IADD3 R88, PT, PT, R76, -0x20, RZ ;  /* 0xffffffe04c580810 */ /* 0x000fe20007ffe0ff */
[C---:B------:R-:W-:Y:S03]  /*e870*/  HMMA.16816.F32.BF16 R8, R80.reuse, R90, R8 ;  /* 0x0000005a5008723c */ /* 0x040fe60000041808 */
[----:B------:R-:W-:Y:S01]  /*e880*/  MUFU.EX2 R104, R104 ;  /* 0x0000006800687308 */ /* 0x000fe20000000800 */
[----:B------:R-:W-:Y:S01]  /*e890*/  FMUL.FTZ R59, R86, R59 ;  /* 0x0000003b563b7220 */ /* 0x000fe20000410000 */
[----:B------:R-:W1:Y:S01]  /*e8a0*/  LDSM.16.MT88.4 R76, [R88] ;  /* 0x00000000584c783b */ /* 0x000e620000004200 */
        /* <DEDUP_REMOVED lines=19> */
[-CC-:B------:R-:W-:Y:S01]  /*e9e0*/  FFMA.FTZ R138, R22, R3.reuse, -R94.reuse ;  /* 0x00000003168a7223 */ /* 0x180fe2000001085e */
        /* <DEDUP_REMOVED lines=13> */
[-C--:B------:R-:W-:Y:S07]  /*eac0*/  FFMA.FTZ R90, R15, R3.reuse, -R94 ;  /* 0x000000030f5a7223 */ /* 0x080fee000001085e */
[----:B------:R-:W-:Y:S01]  /*ead0*/  MUFU.EX2 R32, R25 ;  /* 0x0000001900207308 */ /* 0x000fe20000000800 */
[-CC-:B------:R-:W-:Y:S01]  /*eae0*/  FFMA.FTZ R12, R12, R3.reuse, -R100.reuse ;  /* 0x000000030c0c7223 */ /* 0x180fe20000010864 */
[-C--:B------:R-:W-:Y:S01]  /*eaf0*/  FFMA.FTZ R100, R33, R3.reuse, -R100 ;  /* 0x0000000321647223 */ /* 0x080fe20000010864 */
[-C--:B------:R-:W-:Y:S07]  /*eb00*/  FFMA.FTZ R30, R34, R3.reuse, -R94 ;  /* 0x00000003221e7223 */ /* 0x080fee000001085e */
[----:B------:R-:W-:Y:S01]  /*eb10*/  MUFU.EX2 R33, R24 ;  /* 0x0000001800217308 */ /* 0x000fe20000000800 */
[C---:B-1----:R-:W-:Y:S09]  /*eb20*/  HMMA.16816.F32.BF16 R36, R80.reuse, R76, R36 ;  /* 0x0000004c5024723c */ /* 0x042ff20000041824 */
[----:B------:R1:W-:Y:S01]  /*eb30*/  MUFU.EX2 R31, R26 ;  /* 0x0000001a001f7308 */ /* 0x0003e20000000800 */
[----:B------:R-:W-:Y:S01]  /*eb40*/  FADD.FTZ R97, R97, R106 ;  /* 0x0000006a61617221 */ /* 0x000fe20000010000 */
[----:B------:R-:W-:Y:S01]  /*eb50*/  FADD.FTZ R101, R99, R101 ;  /* 0x0000006563657221 */ /* 0x000fe20000010000 */
[----:B------:R-:W-:Y:S07]  /*eb60*/  ISETP.GT.AND P0, PT, R127, R120, PT ;  /* 0x000000787f00720c */ /* 0x000fee0003f04270 */
[----:B------:R-:W-:Y:S01]  /*eb70*/  MUFU.EX2 R103, R103 ;  /* 0x0000006700677308 */ /* 0x000fe20000000800 */
[C---:B------:R-:W-:Y:S01]  /*eb80*/  HMMA.16816.F32.BF16 R40, R80.reuse, R78, R40 ;  /* 0x0000004e5028723c */ /* 0x040fe20000041828 */
[----:B------:R-:W2:Y:S08]  /*eb90*/  LDSM.16.MT88.4 R76, [R92+0x7000] ;  /* 0x007000005c4c783b */ /* 0x000eb00000004200 */
[----:B------:R-:W-:Y:S01]  /*eba0*/  MUFU.EX2 R90, R90 ;  /* 0x0000005a005a7308 */ /* 0x000fe20000000800 */
[----:B------:R-:W-:Y:S01]  /*ebb0*/  FADD.FTZ R96, R96, R97 ;  /* 0x0000006160607221 */ /* 0x000fe20000010000 */
[----:B------:R-:W-:Y:S08]  /*ebc0*/  FADD.FTZ R98, R98, R101 ;  /* 0x0000006562627221 */ /* 0x000ff00000010000 */
[----:B------:R-:W-:Y:S01]  /*ebd0*/  MUFU.EX2 R91, R91 ;  /* 0x0000005b005b7308 */ /* 0x000fe20000000800 */
[----:B------:R-:W-:Y:S01]  /*ebe0*/  FADD.FTZ R93, R93, R96 ;  /* 0x000000605d5d7221 */ /* 0x000fe20000010000 */
[----:B-1----:R-:W-:Y:S01]  /*ebf0*/  LDSM.16.MT88.4 R24, [R88+0x1c00] ;  /* 0x001c00005818783b */ /* 0x002fe20000004200 */
[----:B------:R-:W-:Y:S07]  /*ec00*/  FADD.FTZ R98, R95, R98 ;  /* 0x000000625f627221 */ /* 0x000fee0000010000 */
[----:B------:R-:W1:Y:S10]  /*ec10*/  MUFU.EX2 R89, R89 ;  /* 0x0000005900597308 */ /* 0x000e740000000800 */
[----:B------:R-:W-:Y:S10]  /*ec20*/  MUFU.EX2 R107, R107 ;  /* 0x0000006b006b7308 */ /* 0x000ff40000000800 */
[----:B------:R-:W-:Y:S10]  /*ec30*/  MUFU.EX2 R110, R110 ;  /* 0x0000006e006e7308 */ /* 0x000ff40000000800 */
[----:B------:R-:W-:Y:S01]  /*ec40*/  MUFU.EX2 R138, R138 ;  /* 0x0000008a008a7308 */ /* 0x000fe20000000800 */
[----:B-1----:R-:W-:Y:S09]  /*ec50*/  F2FP.BF16.F32.PACK_AB R15, R89, R104 ;  /* 0x00000068590f723e */ /* 0x002ff200000010ff */
        /* <DEDUP_REMOVED lines=20> */
[----:B------:R-:W2:Y:S01]  /*eda0*/  MUFU.EX2 R80, R12 ;  /* 0x0000000c00507308 */ /* 0x000ea20000000800 */
[--C-:B------:R-:W-:Y:S01]  /*edb0*/  FFMA.FTZ R81, R14, R3, -R94.reuse ;  /* 0x000000030e517223 */ /* 0x100fe2000001085e */
[----:B------:R-:W-:Y:S01]  /*edc0*/  F2FP.BF16.F32.PACK_AB R14, R102, R91 ;  /* 0x0000005b660e723e */ /* 0x000fe200000010ff */
[----:B------:R-:W-:Y:S07]  /*edd0*/  FFMA.FTZ R94, R35, R3, -R94 ;  /* 0x00000003235e7223 */ /* 0x000fee000001085e */
[----:B------:R-:W3:Y:S10]  /*ede0*/  MUFU.EX2 R81, R81 ;  /* 0x0000005100517308 */ /* 0x000ef40000000800 */
[----:B------:R-:W4:Y:S01]  /*edf0*/  MUFU.EX2 R139, R94 ;  /* 0x0000005e008b7308 */ /* 0x000f220000000800 */
[C---:B--2---:R-:W-:Y:S01]  /*ee00*/  F2FP.BF16.F32.PACK_AB R12, R103.reuse, R80 ;  /* 0x00000050670c723e */ /* 0x044fe200000010ff */
[----:B------:R-:W-:Y:S04]  /*ee10*/  FADD.FTZ R34, R80, R93 ;  /* 0x0000005d50227221 */ /* 0x000fe80000010000 */
[----:B------:R-:W-:Y:S01]  /*ee20*/  FADD.FTZ R34, R103, R34 ;  /* 0x0000002267227221 */ /* 0x000fe20000010000 */
[C---:B---3--:R-:W-:Y:S01]  /*ee30*/  F2FP.BF16.F32.PACK_AB R13, R90.reuse, R81 ;  /* 0x000000515a0d723e */ /* 0x048fe200000010ff */
[----:B------:R-:W-:Y:S02]  /*ee40*/  FADD.FTZ R35, R81, R98 ;  /* 0x0000006251237221 */ /* 0x000fe40000010000 */
[----:B------:R-:W-:Y:S02]  /*ee50*/  FADD.FTZ R91, R91, R34 ;  /* 0x000000225b5b7221 */ /* 0x000fe40000010000 */
[----:B------:R-:W-:Y:S02]  /*ee60*/  FADD.FTZ R35, R90, R35 ;  /* 0x000000235a237221 */ /* 0x000fe40000010000 */
[----:B------:R-:W-:Y:S02]  /*ee70*/  FADD.FTZ R102, R102, R91 ;  /* 0x0000005b66667221 */ /* 0x000fe40000010000 */
[----:B------:R-:W-:Y:S04]  /*ee80*/  FADD.FTZ R104, R104, R35 ;  /* 0x0000002368687221 */ /* 0x000fe80000010000 */
[----:B------:R-:W-:Y:S01]  /*ee90*/  FADD.FTZ R89, R89, R104 ;  /* 0x0000006859597221 */ /* 0x000fe20000010000 */
        /* <DEDUP_REMOVED lines=20> */
[C---:B------:R-:W-:Y:S01]  /*efe0*/  F2FP.BF16.F32.PACK_AB R13, R87.reuse, R138 ;  /* 0x0000008a570d723e */ /* 0x040fe200000010ff */
[----:B------:R-:W-:Y:S01]  /*eff0*/  FADD.FTZ R138, R138, R89 ;  /* 0x000000598a8a7221 */ /* 0x000fe20000010000 */
[----:B------:R-:W-:Y:S01]  /*f000*/  F2FP.BF16.F32.PACK_AB R14, R108, R105 ;  /* 0x000000696c0e723e */ /* 0x000fe200000010ff */
[----:B------:R-:W-:Y:S01]  /*f010*/  FADD.FTZ R110, R110, R107 ;  /* 0x0000006b6e6e7221 */ /* 0x000fe20000010000 */
[C---:B------:R-:W-:Y:S01]  /*f020*/  F2FP.BF16.F32.PACK_AB R15, R86.reuse, R109 ;  /* 0x0000006d560f723e */ /* 0x040fe200000010ff */
[----:B------:R-:W-:Y:S01]  /*f030*/  FADD.FTZ R138, R87, R138 ;  /* 0x0000008a578a7221 */ /* 0x000fe20000010000 */
[----:B------:R-:W-:Y:S02]  /*f040*/  MOV R89, R0 ;  /* 0x0000000000597202 */ /* 0x000fe40000000f00 */
[----:B------:R-:W-:Y:S01]  /*f050*/  MOV R87, R2 ;  /* 0x0000000200577202 */ /* 0x000fe20000000f00 */
        /* <DEDUP_REMOVED lines=24> */
[C---:B----4-:R-:W-:Y:S01]  /*f1e0*/  F2FP.BF16.F32.PACK_AB R15, R139.reuse, R30 ;  /* 0x0000001e8b0f723e */ /* 0x050fe200000010ff */
[----:B------:R-:W-:Y:S04]  /*f1f0*/  FADD.FTZ R31, R28, R31 ;  /* 0x0000001f1c1f7221 */ /* 0x000fe80000010000 */
[----:B------:R-:W-:Y:S02]  /*f200*/  FADD.FTZ R30, R30, R31 ;  /* 0x0000001f1e1e7221 */ /* 0x000fe40000010000 */
[C---:B------:R-:W-:Y:S01]  /*f210*/  HMMA.16816.F32.BF16 R80, R12.reuse, R76, R4 ;  /* 0x0000004c0c50723c */ /* 0x040fe20000041804 */
[----:B------:R-:W3:Y:S02]  /*f220*/  LDSM.16.MT88.4 R4, [R92+0x8c00] ;  /* 0x008c00005c04783b */ /* 0x000ee40000004200 */
[----:B------:R-:W-:Y:S05]  /*f230*/  FADD.FTZ R139, R139, R30 ;  /* 0x0000001e8b8b7221 */ /* 0x000fea0000010000 */
        /* <DEDUP_REMOVED lines=17> */
[----:B------:R-:W-:Y:S01]  /*f350*/  HMMA.16816.F32.BF16 R72, R12, R10, R72 ;  /* 0x0000000a0c48723c */ /* 0x000fe20000041848 */
[----:B------:R-:W-:Y:S08]  /*f360*/  @!UPT UIADD3 URZ, UPT, UPT, URZ, URZ, URZ ;  /* 0x000000fffffff290 */ /* 0x000ff0000fffe0ff */
[----:B------:R-:W-:Y:S11]  /*f370*/  @P0 BRA `(.L_x_7592) ;  /* 0xffffffd800100947 */ /* 0x000ff6000383ffff */
.L_x_7585:
        /* <DEDUP_REMOVED lines=11> */
.L_x_7606:
[----:B------:R-:W2:Y:S01]  /*f430*/  S2R R3, SR_TID.X ;  /* 0x0000000000037919 */ /* 0x000ea20000002100 */
[----:B------:R-:W-:Y:S01]  /*f440*/  FSETP.NE.FTZ.AND P1, PT, R11, RZ, PT ;  /* 0x000000ff0b00720b */ /* 0x000fe20003f35000 */
[----:B----4-:R-:W-:Y:S01]  /*f450*/  FADD.FTZ R6, R7, R10 ;  /* 0x0000000a07067221 */ /* 0x010fe20000010000 */
        /* <DEDUP_REMOVED lines=18> */
[----:B----4-:R-:W-:Y:S01]  /*f580*/  @P1 FMUL.FTZ R8, R8, 0.69314718246459960938 ;  /* 0x3f31721808081820 */ /* 0x010fe20000410000 */
        /* <DEDUP_REMOVED lines=14> */
[----:B--2---:R-:W-:Y:S01]  /*f670*/  SHF.L.U32 R9, R3, 0x1, RZ ;  /* 0x0000000103097819 */ /* 0x004fe200000006ff */
[----:B-----5:R-:W-:Y:S01]  /*f680*/  @P1 FFMA.FTZ R86, R5, R2, R8 ;  /* 0x0000000205561223 */ /* 0x020fe20000010008 */
[----:B------:R-:W-:Y:S01]  /*f690*/  SHF.L.U32 R7, R3, 0x3, RZ ;  /* 0x0000000303077819 */ /* 0x000fe200000006ff */
[----:B---3--:R-:W-:Y:S01]  /*f6a0*/  @P0 FMUL.FTZ R6, R6, 0.69314718246459960938 ;  /* 0x3f31721806060820 */ /* 0x008fe20000410000 */
[----:B------:R-:W-:-:S02]  /*f6b0*/  LOP3.LUT R114, R114, 0x6, R9, 0xf8, !PT ;  /* 0x0000000672727812 */ /* 0x000fc400078ef809 */
[----:B------:R-:W-:Y:S02]  /*f6c0*/  LOP3.LUT R8, R7, 0xc0, RZ, 0xc0, !PT ;  /* 0x000000c007087812 */ /* 0x000fe400078ec0ff */
[----:B------:R-:W-:Y:S02]  /*f6d0*/  FSEL R4, R4, 1, P0 ;  /* 0x3f80000004047808 */ /* 0x000fe40000000000 */
[----:B------:R-:W-:Y:S02]  /*f6e0*/  LOP3.LUT R9, R114, 0x20, R7, 0xf8, !PT ;  /* 0x0000002072097812 */ /* 0x000fe400078ef807 */
[----:B------:R-:W-:Y:S01]  /*f6f0*/  LOP3.LUT R8, R8, 0x18, R3, 0xf8, !PT ;  /* 0x0000001808087812 */ /* 0x000fe200078ef803 */
[C---:B------:R-:W-:Y:S01]  /*f700*/  FMUL.FTZ R82, R4.reuse, R82 ;  /* 0x0000005204527220 */ /* 0x040fe20000410000 */
[----:B------:R-:W-:Y:S01]  /*f710*/  MOV R2, 0xff800000 ;  /* 0xff80000000027802 */ /* 0x000fe20000000f00 */
        /* <DEDUP_REMOVED lines=23> */
[----:B------:R-:W-:Y:S01]  /*f890*/  @P0 FFMA.FTZ R2, R5, R0, R6 ;  /* 0x0000000005020223 */ /* 0x000fe20000010006 */
[----:B------:R-:W-:-:S02]  /*f8a0*/  LOP3.LUT R5, R9, R8, RZ, 0xfc, !PT ;  /* 0x0000000809057212 */ /* 0x000fc400078efcff */
[----:B------:R-:W-:Y:S01]  /*f8b0*/  SHF.R.U32.HI R4, RZ, 0x2, R3 ;  /* 0x00000002ff047819 */ /* 0x000fe20000011603 */
[----:B------:R-:W2:Y:S08]  /*f8c0*/  S2UR UR6, SR_CgaCtaId ;  /* 0x00000000000679c3 */ /* 0x000eb00000008800 */
[----:B------:R-:W-:Y:S01]  /*f8d0*/  BAR.SYNC.DEFER_BLOCKING 0x0 ;  /* 0x0000000000007b1d */ /* 0x000fe20000010000 */
[----:B------:R-:W-:-:S02]  /*f8e0*/  LOP3.LUT R0, R7, 0x40, RZ, 0xc0, !PT ;  /* 0x0000004007007812 */ /* 0x000fc400078ec0ff */
[----:B------:R-:W-:-:S03]  /*f8f0*/  LOP3.LUT R6, R7, 0x80, RZ, 0xc0, !PT ;  /* 0x0000008007067812 */ /* 0x000fc600078ec0ff */
[----:B------:R-:W-:Y:S02]  /*f900*/  UMOV UR7, 0x400 ;  /* 0x0000040000077882 */ /* 0x000fe40000000000 */
[----:B--2---:R-:W-:-:S06]  /*f910*/  ULEA UR6, UR6, UR7, 0x18 ;  /* 0x0000000706067291 */ /* 0x004fcc000f8ec0ff */
[----:B------:R-:W-:-:S05]  /*f920*/  LEA R5, R5, UR6, 0x2 ;  /* 0x0000000605057c11 */ /* 0x000fca000f8e10ff */
[C---:B------:R-:W-:Y:S01]  /*f930*/  IMAD.IADD R7, R5.reuse, 0x1, -R0 ;  /* 0x0000000105077824 */ /* 0x040fe200078e0a00 */
[----:B------:R-:W-:Y:S01]  /*f940*/  STS.64 [R5], R80 ;  /* 0x0000005005007388 */ /* 0x000fe20000000a00 */
[--C-:B------:R-:W-:Y:S02]  /*f950*/  IMAD.IADD R8, R5, 0x1, -R6.reuse ;  /* 0x0000000105087824 */ /* 0x100fe400078e0a06 */
[----:B------:R-:W-:Y:S01]  /*f960*/  IMAD.IADD R6, R7, 0x1, -R6 ;  /* 0x0000000107067824 */ /* 0x000fe200078e0a06 */
        /* <DEDUP_REMOVED lines=24> */
[----:B------:R-:W4:Y:S04]  /*faf0*/  LD.E R9, desc[UR4][R84.64+0x60] ;  /* 0x0000600454097980 */ /* 0x000f28000c101900 */
[----:B------:R1:W5:Y:S01]  /*fb00*/  LD.E R0, desc[UR4][R84.64+0xcc] ;  /* 0x0000cc0454007980 */ /* 0x000362000c101900 */
[----:B------:R-:W-:Y:S01]  /*fb10*/  LOP3.LUT R12, R112, 0xd8, RZ, 0xc0, !PT ;  /* 0x000000d8700c7812 */ /* 0x000fe200078ec0ff */
[----:B------:R-:W-:Y:S01]  /*fb20*/  IMAD.SHL.U32 R125, R125, 0x40, RZ ;  /* 0x000000407d7d7824 */ /* 0x000fe200078e00ff */
[----:B--2---:R-:W-:Y:S01]  /*fb30*/  LOP3.LUT R57, R113, 0x30, RZ, 0xc0, !PT ;  /* 0x0000003071397812 */ /* 0x004fe200078ec0ff */
[----:B---3--:R1:W5:Y:S01]  /*fb40*/  LD.E.64 R60, desc[UR4][R84.64+0x78] ;  /* 0x00007804543c7980 */ /* 0x008362000c101b00 */
[----:B----4-:R-:W-:-:S02]  /*fb50*/  LOP3.LUT R5, R12, 0x18, R113, 0x78, !PT ;  /* 0x000000180c057812 */ /* 0x010fc400078e7871 */
[----:B------:R-:W-:Y:S01]  /*fb60*/  LOP3.LUT R57, R57, 0x7, R4, 0xf8, !PT ;  /* 0x0000000739397812 */ /* 0x000fe200078ef804 */
[----:B------:R1:W5:Y:S01]  /*fb70*/  LD.E.64 R58, desc[UR4][R84.64+0xa8] ;  /* 0x0000a804543a7980 */ /* 0x000362000c101b00 */
[----:B------:R-:W-:Y:S01]  /*fb80*/  LOP3.LUT R5, R5, 0xf24, R112, 0xf8, !PT ;  /* 0x00000f2405057812 */ /* 0x000fe200078ef870 */
[----:B------:R-:W-:Y:S03]  /*fb90*/  BAR.SYNC.DEFER_BLOCKING 0x0 ;  /* 0x0000000000007b1d */ /* 0x000fe60000010000 */
[----:B------:R-:W-:Y:S02]  /*fba0*/  LEA R52, R5, UR6, 0x2 ;  /* 0x0000000605347c11 */ /* 0x000fe4000f8e10ff */
[----:B------:R-:W-:-:S03]  /*fbb0*/  LOP3.LUT P0, RZ, R3, 0x3, RZ, 0xc0, !PT ;  /* 0x0000000303ff7812 */ /* 0x000fc6000780c0ff */
        /* <DEDUP_REMOVED lines=17> */
[----:B-1----:R-:W-:Y:S01]  /*fcd0*/  IMAD.IADD R52, R128, 0x1, -R125 ;  /* 0x0000000180347824 */ /* 0x002fe200078e0a7d */
        /* <DEDUP_REMOVED lines=9> */
.L_x_7595:
[----:B------:R-:W-:Y:S05]  /*fd70*/  BSYNC.RECONVERGENT B0 ;  /* 0x0000000000007941 */ /* 0x000fea0003800200 */
.L_x_7594:
[----:B-1----:R1:W5:Y:S01]  /*fd80*/  LD.E R84, desc[UR4][R84.64+0xc0] ;  /* 0x0000c00454547980 */ /* 0x002362000c101900 */
[----:B------:R-:W-:Y:S01]  /*fd90*/  SHF.R.U32.HI R3, RZ, 0x3, R3 ;  /* 0x00000003ff037819 */ /* 0x000fe20000011603 */
[----:B------:R-:W-:Y:S01]  /*fda0*/  IMAD.IADD R125, R128, 0x1, -R125 ;  /* 0x00000001807d7824 */ /* 0x000fe200078e0a7d */
[----:B------:R-:W-:Y:S01]  /*fdb0*/  LOP3.LUT R53, R112, 0x1c, RZ, 0xc0, !PT ;  /* 0x0000001c70357812 */ /* 0x000fe200078ec0ff */
[----:B-----5:R-:W-:Y:S01]  /*fdc0*/  IMAD R54, R54, R0, RZ ;  /* 0x0000000036367224 */ /* 0x020fe200078e02ff */
[----:B------:R-:W-:Y:S01]  /*fdd0*/  BSSY.RECONVERGENT B0, `(.L_x_7596) ;  /* 0x0000016000007945 */ /* 0x000fe20003800200 */
[C---:B--2---:R-:W-:Y:S01]  /*fde0*/  VIADD R2, R3.reuse, 0x10 ;  /* 0x0000001003027836 */ /* 0x044fe20000000000 */
[CC--:B------:R-:W-:Y:S01]  /*fdf0*/  ISETP.GE.AND P2, PT, R3.reuse, R125.reuse, PT ;  /* 0x0000007d0300720c */ /* 0x0c0fe20003f46270 */
[----:B------:R-:W-:Y:S01]  /*fe00*/  VIADD R0, R3, 0x30 ;  /* 0x0000003003007836 */ /* 0x000fe20000000000 */
[----:B------:R-:W-:Y:S02]  /*fe10*/  LOP3.LUT R55, R53, 0x20, RZ, 0xfc, !PT ;  /* 0x0000002035377812 */ /* 0x000fe400078efcff */
[-C--:B------:R-:W-:Y:S01]  /*fe20*/  ISETP.GE.AND P1, PT, R2, R125.reuse, PT ;  /* 0x0000007d0200720c */ /* 0x080fe20003f26270 */
[C---:B------:R-:W-:Y:S01]  /*fe30*/  VIADD R2, R3.reuse, 0x20 ;  /* 0x0000002003027836 */ /* 0x040fe20000000000 */
[----:B------:R-:W-:Y:S01]  /*fe40*/  ISETP.GE.AND P6, PT, R0, R125, PT ;  /* 0x0000007d0000720c */ /* 0x000fe20003fc6270 */
[----:B------:R-:W-:-:S03]  /*fe50*/  IMAD R3, R3, 0x60, R53 ;  /* 0x0000006003037824 */ /* 0x000fc600078e0235 */
[----:B------:R-:W-:Y:S02]  /*fe60*/  ISETP.GE.AND P5, PT, R2, R125, PT ;  /* 0x0000007d0200720c */ /* 0x000fe40003fa6270 */
[----:B------:R-:W-:Y:S02]  /*fe70*/  IADD3 R57, P0, PT, R3, R54, RZ ;  /* 0x0000003603397210 */ /* 0x000fe40007f1e0ff */
        /* <DEDUP_REMOVED lines=11> */
.L_x_7597:
[----:B------:R-:W-:Y:S05]  /*ff30*/  BSYNC.RECONVERGENT B0 ;  /* 0x0000000000007941 */ /* 0x000fea0003800200 */
.L_x_7596:
[----:B------:R-:W-:Y:S04]  /*ff40*/  BSSY.RECONVERGENT B0, `(.L_x_7598) ;  /* 0x000000e000007945 */ /* 0x000fe80003800200 */
[----:B------:R-:W-:Y:S05]  /*ff50*/  @P1 BRA `(.L_x_7599) ;  /* 0x0000000000301947 */ /* 0x000fea0003800000 */
[-C--:B------:R-:W-:Y:S02]  /*ff60*/  ISETP.GE.AND P4, PT, R53, R84.reuse, PT ;  /* 0x000000543500720c */ /* 0x080fe40003f86270 */
[-C--:B------:R-:W-:Y:S02]  /*ff70*/  ISETP.GE.AND P3, PT, R55, R84.reuse, PT ;  /* 0x000000543700720c */ /* 0x080fe40003f66270 */
[----:B------:R-:W-:-:S09]  /*ff80*/  ISETP.GE.AND P1, PT, R3, R84, PT ;  /* 0x000000540300720c */ /* 0x000fd20003f26270 */
[CC--:B--2---:R-:W-:Y:S02]  /*ff90*/  @!P4 LEA R32, P0, R57.reuse, R60.reuse, 0x2 ;  /* 0x0000003c3920c211 */ /* 0x0c4fe400078010ff */
        /* <DEDUP_REMOVED lines=8> */
.L_x_7599:
[----:B------:R-:W-:Y:S05]  /*10020*/  BSYNC.RECONVERGENT B0 ;  /* 0x0000000000007941 */ /* 0x000fea0003800200 */
.L_x_7598:
[----:B------:R-:W-:Y:S04]  /*10030*/  BSSY.RECONVERGENT B0, `(.L_x_7600) ;  /* 0x000000e000007945 */ /* 0x000fe80003800200 */
[----:B------:R-:W-:Y:S05]  /*10040*/  @P5 BRA `(.L_x_7601) ;  /* 0x0000000000305947 */ /* 0x000fea0003800000 */
[-C--:B------:R-:W-:Y:S02]  /*10050*/  ISETP.GE.AND P5, PT, R53, R84.reuse, PT ;  /* 0x000000543500720c */ /* 0x080fe40003fa6270 */
[-C--:B------:R-:W-:Y:S02]  /*10060*/  ISETP.GE.AND P3, PT, R55, R84.reuse, PT ;  /* 0x000000543700720c */ /* 0x080fe40003f66270 */
[----:B------:R-:W-:-:S09]  /*10070*/  ISETP.GE.AND P1, PT, R3, R84, PT ;  /* 0x000000540300720c */ /* 0x000fd20003f26270 */
[CC--:B--23--:R-:W-:Y:S02]  /*10080*/  @!P5 LEA R16, P4, R57.reuse, R60.reuse, 0x2 ;  /* 0x0000003c3910d211 */ /* 0x0ccfe400078810ff */
        /* <DEDUP_REMOVED lines=8> */
.L_x_7601:
[----:B------:R-:W-:Y:S05]  /*10110*/  BSYNC.RECONVERGENT B0 ;  /* 0x0000000000007941 */ /* 0x000fea0003800200 */
.L_x_7600:
[----:B------:R-:W-:-:S04]  /*10120*/  MOV R125, 0x0 ;  /* 0x00000000007d7802 */ /* 0x000fc80000000f00 */
[----:B-1234-:R-:W-:Y:S05]  /*10130*/  @P6 RET.REL.NODEC R124 `(_ZN5flash24flash_fwd_splitkv_kernelI23Flash_fwd_kernel_traitsILi96ELi64ELi64ELi4ELb0ELb0EN7cutlass10bfloat16_tE19Flash_kernel_traitsILi96ELi64ELi64ELi4ES3_EELb0ELb0ELb0ELb0ELb0ELb0ELb1ELb1EEEvNS_16Flash_fwd_paramsE) ;  /* 0xfffffefc7cb06950 */ /* 0x01efea0003c3ffff */
        /* <DEDUP_REMOVED lines=10> */
[----:B-1----:R-:W-:Y:S05]  /*101e0*/  @P0 RET.REL.NODEC R124 `(_ZN5flash24flash_fwd_splitkv_kernelI23Flash_fwd_kernel_traitsILi96ELi64ELi64ELi4ELb0ELb0EN7cutlass10bfloat16_tE19Flash_kernel_traitsILi96ELi64ELi64ELi4ES3_EELb0ELb0ELb0ELb0ELb0ELb0ELb1ELb1EEEvNS_16Flash_fwd_paramsE) ;  /* 0xfffffefc7c840950 */ /* 0x002fea0003c3ffff */
[----:B------:R-:W-:Y:S01]  /*101f0*/  LEA R2, P0, R57, R60, 0x2 ;  /* 0x0000003c39027211 */ /* 0x000fe200078010ff */
[----:B------:R-:W-:-:S03]  /*10200*/  IMAD.MOV.U32 R125, RZ, RZ, 0x0 ;  /* 0x00000000ff7d7424 */ /* 0x000fc600078e00ff */
[----:B------:R-:W-:-:S05]  /*10210*/  LEA.HI.X R3, R57, R61, R54, 0x2, P0 ;  /* 0x0000003d39037211 */ /* 0x000fca00000f1436 */
[----:B------:R1:W-:Y:S02]  /*10220*/  ST.E.128 desc[UR4][R2.64+0x4900], R4 ;  /* 0x0049000402007985 */ /* 0x0003e4000c101d04 */
[----:B-1----:R-:W-:Y:S05]  /*10230*/  RET.REL.NODEC R124 `(_ZN5flash24flash_fwd_splitkv_kernelI23Flash_fwd_kernel_traitsILi96ELi64ELi64ELi4ELb0ELb0EN7cutlass10bfloat16_tE19Flash_kernel_traitsILi96ELi64ELi64ELi4ES3_EELb0ELb0ELb0ELb0ELb0ELb0ELb1ELb1EEEvNS_16Flash_fwd_paramsE) ;  /* 0xfffffefc7c707950 */ /* 0x002fea0003c3ffff */
.L_x_7593:
[----:B------:R-:W-:Y:S01]  /*10240*/  MOV R4, 0x2 ;  /* 0x0000000200047802 */ /* 0x000fe20000000f00 */
[----:B------:R-:W-:Y:S01]  /*10250*/  IMAD.MOV.U32 R3, RZ, RZ, 0x1f ;  /* 0x0000001fff037424 */ /* 0x000fe200078e00ff */
[----:B------:R-:W-:-:S07]  /*10260*/  MOV R6, 0xffffffff ;  /* 0xffffffff00067802 */ /* 0x000fce0000000f00 */
[----:B-1---5:R-:W-:Y:S05]  /*10270*/  WARPSYNC.COLLECTIVE R6, `(.L_x_7602) ;  /* 0x0000000006087348 */ /* 0x022fea0003c00000 */
[----:B------:R2:W3:Y:S02]  /*10280*/  SHFL.BFLY P0, R10, R138, R4, R3 ;  /* 0x0c0000048a0a7389 */ /* 0x0004e40000000003 */
[----:B-123-5:R-:W-:Y:S05]  /*10290*/  ENDCOLLECTIVE ;  /* 0x000000000000791b */ /* 0x02efea0003800000 */
.L_x_7602:
[----:B------:R-:W-:Y:S02]  /*102a0*/  IMAD.MOV.U32 R9, RZ, RZ, R10 ;  /* 0x000000ffff097224 */ /* 0x000fe400078e000a */
[----:B------:R-:W-:Y:S02]  /*102b0*/  IMAD.MOV.U32 R4, RZ, RZ, 0x1 ;  /* 0x00000001ff047424 */ /* 0x000fe400078e00ff */
[----:B------:R-:W-:-:S05]  /*102c0*/  FADD.FTZ R9, R9, R138 ;  /* 0x0000008a09097221 */ /* 0x000fca0000010000 */
[----:B------:R-:W-:-:S07]  /*102d0*/  MOV R138, R9 ;  /* 0x00000009008a7202 */ /* 0x000fce0000000f00 */
[----:B------:R-:W-:Y:S05]  /*102e0*/  WARPSYNC.COLLECTIVE R6, `(.L_x_7603) ;  /* 0x0000000006087348 */ /* 0x000fea0003c00000 */
[----:B------:R1:W2:Y:S02]  /*102f0*/  SHFL.BFLY P0, R10, R138, R4, R3 ;  /* 0x0c0000048a0a7389 */ /* 0x0002a40000000003 */
[----:B-12---:R-:W-:Y:S05]  /*10300*/  ENDCOLLECTIVE ;  /* 0x000000000000791b */ /* 0x006fea0003800000 */
.L_x_7603:
[----:B------:R-:W-:Y:S01]  /*10310*/  MOV R138, R139 ;  /* 0x0000008b008a7202 */ /* 0x000fe20000000f00 */
[----:B------:R-:W-:Y:S01]  /*10320*/  IMAD.MOV.U32 R4, RZ, RZ, 0x2 ;  /* 0x00000002ff047424 */ /* 0x000fe200078e00ff */
[----:B------:R-:W-:-:S07]  /*10330*/  MOV R8, R10 ;  /* 0x0000000a00087202 */ /* 0x000fce0000000f00 */
[----:B------:R-:W-:Y:S05]  /*10340*/  WARPSYNC.COLLECTIVE R6, `(.L_x_7604) ;  /* 0x0000000006087348 */ /* 0x000fea0003c00000 */
[----:B------:R1:W2:Y:S02]  /*10350*/  SHFL.BFLY P0, R10, R138, R4, R3 ;  /* 0x0c0000048a0a7389 */ /* 0x0002a40000000003 */
[----:B-12---:R-:W-:Y:S05]  /*10360*/  ENDCOLLECTIVE ;  /* 0x000000000000791b */ /* 0x006fea0003800000 */
.L_x_7604:
[----:B------:R-:W-:Y:S01]  /*10370*/  FADD.FTZ R11, R9, R8 ;  /* 0x00000008090b7221 */ /* 0x000fe20000010000 */
[----:B------:R-:W-:Y:S01]  /*10380*/  FADD.FTZ R7, R10, R139 ;  /* 0x0000008b0a077221 */ /* 0x000fe20000010000 */
[----:B------:R-:W-:-:S04]  /*10390*/  MOV R4, 0x1 ;  /* 0x0000000100047802 */ /* 0x000fc80000000f00 */
[----:B------:R-:W-:-:S07]  /*103a0*/  MOV R138, R7 ;  /* 0x00000007008a7202 */ /* 0x000fce0000000f00 */
[----:B------:R-:W-:Y:S05]  /*103b0*/  WARPSYNC.COLLECTIVE R6, `(.L_x_7605) ;  /* 0x0000000006087348 */ /* 0x000fea0003c00000 */
[----:B------:R1:W2:Y:S02]  /*103c0*/  SHFL.BFLY P0, R10, R138, R4, R3 ;  /* 0x0c0000048a0a7389 */ /* 0x0002a40000000003 */
[----:B-12---:R-:W-:Y:S05]  /*103d0*/  ENDCOLLECTIVE ;  /* 0x000000000000791b */ /* 0x006fea0003800000 */
.L_x_7605:
[----:B------:R-:W-:Y:S05]  /*103e0*/  BRA `(.L_x_7606) ;  /* 0xfffffff000107947 */ /* 0x000fea000383ffff */
.L_x_7607:
        /* <DEDUP_REMOVED lines=9> */
.L_x_11668:


//--------------------- .text._ZN5flash24flash_fwd_splitkv_kernelI23Flash_fwd_kernel_traitsILi96ELi64ELi64ELi4ELb0ELb0EN7cutlass10bfloat16_tE19Flash_kernel_traitsILi96ELi64ELi64ELi4ES3_EELb0ELb0ELb0ELb0ELb0ELb1ELb1ELb1EEEvNS_16Flash_fwd_paramsE --------------------------
	.section	.text._ZN5flash24flash_fwd_splitkv_kernelI23Flash_fwd_kernel_traitsILi96ELi64ELi64ELi4ELb0ELb0EN7cutlass10bfloat16_tE19Flash_kernel_traitsILi96ELi64ELi64ELi4ES3_EELb0ELb0ELb0ELb0ELb0ELb1ELb1ELb1EEEvNS_16Flash_fwd_paramsE,"ax",@progbits
	.align	128
        .global         _ZN5flash24flash_fwd_splitkv_kernelI23Flash_fwd_kernel_traitsILi96ELi64ELi64ELi4ELb0ELb0EN7cutlass10bfloat16_tE19Flash_kernel_traitsILi96ELi64ELi64ELi4ES3_EELb0ELb0ELb0ELb0ELb0ELb1ELb1ELb1EEEvNS_16Flash_fwd_paramsE
        .type           _ZN5flash24flash_fwd_splitkv_kernelI23Flash_fwd_kernel_traitsILi96ELi64ELi64ELi4ELb0ELb0EN7cutlass10bfloat16_tE19Flash_kernel_traitsILi96ELi64ELi64ELi4ES3_EELb0ELb0ELb0ELb0ELb0ELb1ELb1ELb1EEEvNS_16Flash_fwd_paramsE,@function
        .size           _ZN5flash24flash_fwd_splitkv_kernelI23Flash_fwd_kernel_traitsILi96ELi64ELi64ELi4ELb0ELb0EN7cutlass10bfloat16_tE19Flash_kernel_traitsILi96ELi64ELi64ELi4ES3_EELb0ELb0ELb0ELb0ELb0ELb1ELb1ELb1EEEvNS_16Flash_fwd_paramsE,(.L_x_11669 - _ZN5flash24flash_fwd_splitkv_kernelI23Flash_fwd_kernel_traitsILi96ELi64ELi64ELi4ELb0ELb0EN7cutlass10bfloat16_tE19Flash_kernel_traitsILi96ELi64ELi64ELi4ES3_EELb0ELb0ELb0ELb0ELb0ELb1ELb1ELb1EEEvNS_16Flash_fwd_paramsE)
        .other          _ZN5flash24flash_fwd_splitkv_kernelI23Flash_fwd_kernel_traitsILi96ELi64ELi64ELi4ELb0ELb0EN7cutlass10bfloat16_tE19Flash_kernel_traitsILi96ELi64ELi64ELi4ES3_EELb0ELb0ELb0ELb0ELb0ELb1ELb1ELb1EEEvNS_16Flash_fwd_paramsE,@"STO_CUDA_ENTRY STV_DEFAULT"
_ZN5flash24flash_fwd_splitkv_kernelI23Flash_fwd_kernel_traitsILi96ELi64ELi64ELi4ELb0ELb0EN7cutlass10bfloat16_tE19Flash_kernel_traitsILi96ELi64ELi64ELi4ES3_EELb0ELb0ELb0ELb0ELb0ELb1ELb1ELb1EEEvNS_16Flash_fwd_paramsE:
.text._ZN5flash24flash_fwd_splitkv_kernelI23Flash_fwd_kernel_traitsILi96ELi64ELi64ELi4ELb0ELb0EN7cutlass10bfloat16_tE19Flash_kernel_traitsILi96ELi64ELi64ELi4ES3_EELb0ELb0ELb0ELb0ELb0ELb1ELb1ELb1EEEvNS_16Flash_fwd_paramsE:
        /* <DEDUP_REMOVED lines=29> */
[----:B------:R-:W-:Y:S05]  /*01d0*/  CALL.REL.NOINC `($_ZN5flash24flash_fwd_splitkv_kernelI23Flash_fwd_kernel_traitsILi96ELi64ELi64ELi4ELb0ELb0EN7cutlass10bfloat16_tE19Flash_kernel_traitsILi96ELi64ELi64ELi4ES3_EELb0ELb0ELb0ELb0ELb0ELb1ELb1ELb1EEEvNS_16Flash_fwd_paramsE$_ZN5flash30compute_attn_1rowblock_splitkvI23Flash_fwd_kernel_traitsILi96ELi64ELi64ELi4ELb0ELb0EN7cutlass10bfloat16_tE19Flash_kernel_traitsILi96ELi64ELi64ELi4ES3_EELb0ELb0ELb0ELb0ELb0ELb1ELb1ELb1ENS_16Flash_fwd_paramsEEEvRKT8_iiiii) ;  /* 0x0000000000087944 */ /* 0x000fea0003c00000 */
[----:B------:R-:W-:Y:S05]  /*01e0*/  BSYNC.RECONVERGENT B4 ;  /* 0x0000000000047941 */ /* 0x000fea0003800200 */
.L_x_7608:
[----:B------:R-:W-:Y:S05]  /*01f0*/  EXIT ;  /* 0x000000000000794d */ /* 0x000fea0003800000 */
        .type           $_ZN5flash24flash_fwd_splitkv_kernelI23Flash_fwd_kernel_traitsILi96ELi64ELi64ELi4ELb0ELb0EN7cutlass10bfloat16_tE19Flash_kernel_traitsILi96ELi64ELi64ELi4ES3_EELb0ELb0ELb0ELb0ELb0ELb1ELb1ELb1EEEvNS_16Flash_fwd_paramsE$_ZN5flash30compute_attn_1rowblock_splitkvI23Flash_fwd_kernel_traitsILi96ELi64ELi64ELi4ELb0ELb0EN7cutlass10bfloat16_tE19Flash_kernel_traitsILi96ELi64ELi64ELi4ES3_EELb0ELb0ELb0ELb0ELb0ELb1ELb1ELb1ENS_16Flash_fwd_paramsEEEvRKT8_iiiii,@function
        .size           $_ZN5flash24flash_fwd_splitkv_kernelI23Flash_fwd_kernel_traitsILi96ELi64ELi64ELi4ELb0ELb0EN7cutlass10bfloat16_tE19Flash_kernel_traitsILi96ELi64ELi64ELi4ES3_EELb0ELb0ELb0ELb0ELb0ELb1ELb1ELb1EEEvNS_16Flash_fwd_paramsE$_ZN5flash30compute_attn_1rowblock_splitkvI23Flash_fwd_kernel_traitsILi96ELi64ELi64ELi4ELb0ELb0EN7cutlass10bfloat16_tE19Flash_kernel_traitsILi96ELi64ELi64ELi4ES3_EELb0ELb0ELb0ELb0ELb0ELb1ELb1ELb1ENS_16Flash_fwd_paramsEEEvRKT8_iiiii,(.L_x_11669 - $_ZN5flash24flash_fwd_splitkv_kernelI23Flash_fwd_kernel_traitsILi96ELi64ELi64ELi4ELb0ELb0EN7cutlass10bfloat16_tE19Flash_kernel_traitsILi96ELi64ELi64ELi4ES3_EELb0ELb0ELb0ELb0ELb0ELb1ELb1ELb1EEEvNS_16Flash_fwd_paramsE$_ZN5flash30compute_attn_1rowblock_splitkvI23Flash_fwd_kernel_traitsILi96ELi64ELi64ELi4ELb0ELb0EN7cutlass10bfloat16_tE19Flash_kernel_traitsILi96ELi64ELi64ELi4ES3_EELb0ELb0ELb0ELb0ELb0ELb1ELb1ELb1ENS_16Flash_fwd_paramsEEEvRKT8_iiiii)
$_ZN5flash24flash_fwd_splitkv_kernelI23Flash_fwd_kernel_traitsILi96ELi64ELi64ELi4ELb0ELb0EN7cutlass10bfloat16_tE19Flash_kernel_traitsILi96ELi64ELi64ELi4ES3_EELb0ELb0ELb0ELb0ELb0ELb1ELb1ELb1EEEvNS_16Flash_fwd_paramsE$_ZN5flash30compute_attn_1rowblock_splitkvI23Flash_fwd_kernel_traitsILi96ELi64ELi64ELi4ELb0ELb0EN7cutlass10bfloat16_tE19Flash_kernel_traitsILi96ELi64ELi64ELi4ES3_EELb0ELb0ELb0ELb0ELb0ELb1ELb1ELb1ENS_16Flash_fwd_paramsEEEvRKT8_iiiii:
        /* <DEDUP_REMOVED lines=38> */
.L_x_7610:
[----:B------:R-:W-:Y:S05]  /*0460*/  BSYNC.RECONVERGENT B0 ;  /* 0x0000000000007941 */ /* 0x000fea0003800200 */
.L_x_7609:
[----:B------:R-:W-:Y:S04]  /*0470*/  BSSY.RECONVERGENT B0, `(.L_x_7611) ;  /* 0x0000007000007945 */ /* 0x000fe80003800200 */
[----:B------:R-:W-:Y:S05]  /*0480*/  @!P3 BRA `(.L_x_7612) ;  /* 0x000000000014b947 */ /* 0x000fea0003800000 */
[----:B------:R-:W3:Y:S02]  /*0490*/  LD.E.U8 R4, desc[UR4][R84.64+0x1b2] ;  /* 0x0001b20454047980 */ /* 0x000ee4000c101100 */
[----:B---3--:R-:W-:-:S13]  /*04a0*/  ISETP.NE.AND P1, PT, R4, RZ, PT ;  /* 0x000000ff0400720c */ /* 0x008fda0003f25270 */
[----:B------:R-:W3:Y:S02]  /*04b0*/  @P1 LD.E R5, desc[UR4][R8.64+0x4] ;  /* 0x0000040408051980 */ /* 0x000ee4000c101900 */
[----:B---3-5:R-:W-:-:S06]  /*04c0*/  @P1 IADD3 R70, PT, PT, R5, -R14, RZ ;  /* 0x8000000e05461210 */ /* 0x028fcc0007ffe0ff */
[----:B------:R3:W5:Y:S02]  /*04d0*/  @!P1 LD.E R70, desc[UR4][R8.64] ;  /* 0x0000000408469980 */ /* 0x000764000c101900 */
.L_x_7612:
[----:B------:R-:W-:Y:S05]  /*04e0*/  BSYNC.RECONVERGENT B0 ;  /* 0x0000000000007941 */ /* 0x000fea0003800200 */
.L_x_7611:
        /* <DEDUP_REMOVED lines=9> */
.L_x_7614:
[----:B------:R-:W4:Y:S01]  /*0580*/  LD.E.64 R4, desc[UR4][R84.64+0x108] ;  /* 0x0001080454047980 */ /* 0x000f22000c101b00 */
[----:B------:R-:W-:Y:S01]  /*0590*/  BSSY.RECONVERGENT B0, `(.L_x_7616) ;  /* 0x0000006000007945 */ /* 0x000fe20003800200 */
[----:B------:R-:W-:Y:S01]  /*05a0*/  IMAD.MOV.U32 R3, RZ, RZ, RZ ;  /* 0x000000ffff037224 */ /* 0x000fe200078e00ff */
[----:B----4-:R-:W-:-:S04]  /*05b0*/  ISETP.NE.U32.AND P0, PT, R4, RZ, PT ;  /* 0x000000ff0400720c */ /* 0x010fc80003f05070 */
[----:B------:R-:W-:-:S13]  /*05c0*/  ISETP.NE.AND.EX P0, PT, R5, RZ, PT, P0 ;  /* 0x000000ff0500720c */ /* 0x000fda0003f05300 */
[----:B------:R-:W-:Y:S05]  /*05d0*/  @!P0 BRA `(.L_x_7617) ;  /* 0x0000000000048947 */ /* 0x000fea0003800000 */
[----:B------:R4:W5:Y:S02]  /*05e0*/  LD.E R3, desc[UR4][R84.64+0xbc] ;  /* 0x0000bc0454037980 */ /* 0x000964000c101900 */
.L_x_7617:
[----:B------:R-:W-:Y:S05]  /*05f0*/  BSYNC.RECONVERGENT B0 ;  /* 0x0000000000007941 */ /* 0x000fea0003800200 */
.L_x_7616:
[----:B-----5:R-:W-:Y:S02]  /*0600*/  IADD3 R64, PT, PT, R70, R3, RZ ;  /* 0x0000000346407210 */ /* 0x020fe40007ffe0ff */
.L_x_7615:
[----:B------:R-:W-:Y:S05]  /*0610*/  BSYNC.RECONVERGENT B1 ;  /* 0x0000000000017941 */ /* 0x000fea0003800200 */
.L_x_7613:
[----:B------:R-:W-:Y:S01]  /*0620*/  IMAD.SHL.U32 R97, R127, 0x40, RZ ;  /* 0x000000407f617824 */ /* 0x000fe200078e00ff */
[----:B------:R-:W-:Y:S01]  /*0630*/  MOV R4, R126 ;  /* 0x0000007e00047202 */ /* 0x000fe20000000f00 */
[----:B------:R-:W-:-:S03]  /*0640*/  IMAD.MOV.U32 R5, RZ, RZ, 0x0 ;  /* 0x00000000ff057424 */ /* 0x000fc600078e00ff */
[----:B------:R-:W-:-:S13]  /*0650*/  ISETP.GT.AND P0, PT, R130, R97, PT ;  /* 0x000000618200720c */ /* 0x000fda0003f04270 */
[----:B-1234-:R-:W-:Y:S05]  /*0660*/  @!P0 RET.REL.NODEC R4 `(_ZN5flash24flash_fwd_splitkv_kernelI23Flash_fwd_kernel_traitsILi96ELi64ELi64ELi4ELb0ELb0EN7cutlass10bfloat16_tE19Flash_kernel_traitsILi96ELi64ELi64ELi4ES3_EELb0ELb0ELb0ELb0ELb0ELb1ELb1ELb1EEEvNS_16Flash_fwd_paramsE) ;  /* 0xfffffff804648950 */ /* 0x01efea0003c3ffff */
        /* <DEDUP_REMOVED lines=74> */
.L_x_7620:
[----:B------:R-:W-:Y:S05]  /*0b10*/  BSYNC.RECONVERGENT B0 ;  /* 0x0000000000007941 */ /* 0x000fea0003800200 */
.L_x_7619:
        /* <DEDUP_REMOVED lines=16> */
.L_x_7622:
[----:B------:R-:W-:Y:S05]  /*0c20*/  BSYNC.RECONVERGENT B0 ;  /* 0x0000000000007941 */ /* 0x000fea0003800200 */
.L_x_7621:
        /* <DEDUP_REMOVED lines=15> */
.L_x_7624:
[----:B------:R-:W-:Y:S05]  /*0d20*/  BSYNC.RECONVERGENT B0 ;  /* 0x0000000000007941 */ /* 0x000fea0003800200 */
.L_x_7623:
        /* <DEDUP_REMOVED lines=15> */
.L_x_7626:
[----:B------:R-:W-:Y:S05]  /*0e20*/  BSYNC.RECONVERGENT B0 ;  /* 0x0000000000007941 */ /* 0x000fea0003800200 */
.L_x_7625:
        /* <DEDUP_REMOVED lines=13> */
[----:B-12---:R-:W-:Y:S05]  /*0f00*/  @P6 RET.REL.NODEC R126 `(_ZN5flash24flash_fwd_splitkv_kernelI23Flash_fwd_kernel_traitsILi96ELi64ELi64ELi4ELb0ELb0EN7cutlass10bfloat16_tE19Flash_kernel_traitsILi96ELi64ELi64ELi4ES3_EELb0ELb0ELb0ELb0ELb0ELb1ELb1ELb1EEEvNS_16Flash_fwd_paramsE) ;  /* 0xfffffff07e3c6950 */ /* 0x006fea0003c3ffff */
[----:B------:R-:W-:Y:S02]  /*0f10*/  MOV R5, 0xff800000 ;  /* 0xff80000000057802 */ /* 0x000fe40000000f00 */
[----:B------:R-:W-:-:S03]  /*0f20*/  MOV R127, 0x0 ;  /* 0x00000000007f7802 */ /* 0x000fc60000000f00 */
[----:B------:R1:W-:Y:S02]  /*0f30*/  ST.E desc[UR4][R2.64+0xc0], R5 ;  /* 0x0000c00502007985 */ /* 0x0003e4000c101904 */
[----:B-1----:R-:W-:Y:S05]  /*0f40*/  RET.REL.NODEC R126 `(_ZN5flash24flash_fwd_splitkv_kernelI23Flash_fwd_kernel_traitsILi96ELi64ELi64ELi4ELb0ELb0EN7cutlass10bfloat16_tE19Flash_kernel_traitsILi96ELi64ELi64ELi4ES3_EELb0ELb0ELb0ELb0ELb0ELb1ELb1ELb1EEEvNS_16Flash_fwd_paramsE) ;  /* 0xfffffff07e2c7950 */ /* 0x002fea0003c3ffff */
.L_x_7618:
        /* <DEDUP_REMOVED lines=103> */
.L_x_7628:
        /* <DEDUP_REMOVED lines=79> */
.L_x_7629:
[----:B------:R-:W-:Y:S05]  /*1ab0*/  BSYNC.RECONVERGENT B0 ;  /* 0x0000000000007941 */ /* 0x000fea0003800200 */
.L_x_7627:
        /* <DEDUP_REMOVED lines=201> */
.L_x_7667:
        /* <DEDUP_REMOVED lines=19> */
.L_x_7632:
[----:B------:R-:W-:Y:S05]  /*2880*/  BSYNC.RECONVERGENT B0 ;  /* 0x0000000000007941 */ /* 0x000fea0003800200 */
.L_x_7631:
        /* <DEDUP_REMOVED lines=15> */
.L_x_7634:
[----:B------:R-:W-:Y:S05]  /*2980*/  BSYNC.RECONVERGENT B0 ;  /* 0x0000000000007941 */ /* 0x000fea0003800200 */
.L_x_7633:
        /* <DEDUP_REMOVED lines=26> */
.L_x_7638:
[----:B------:R-:W-:Y:S05]  /*2b30*/  BSYNC.RECONVERGENT B0 ;  /* 0x0000000000007941 */ /* 0x000fea0003800200 */
.L_x_7637:
        /* <DEDUP_REMOVED lines=17> */
.L_x_7636:
        /* <DEDUP_REMOVED lines=58> */
.L_x_7644:
[----:B------:R-:W-:Y:S05]  /*2ff0*/  BSYNC.RECONVERGENT B0 ;  /* 0x0000000000007941 */ /* 0x000fea0003800200 */
.L_x_7643:
        /* <DEDUP_REMOVED lines=48> */
.L_x_7646:
[----:B------:R-:W-:Y:S05]  /*3300*/  BSYNC.RECONVERGENT B0 ;  /* 0x0000000000007941 */ /* 0x000fea0003800200 */
.L_x_7645:
        /* <DEDUP_REMOVED lines=47> */
.L_x_7642:
[----:B------:R-:W-:Y:S05]  /*3600*/  BSYNC.RECONVERGENT B1 ;  /* 0x0000000000017941 */ /* 0x000fea0003800200 */
.L_x_7641:
        /* <DEDUP_REMOVED lines=63> */
.L_x_7650:
[----:B------:R-:W-:Y:S05]  /*3a00*/  BSYNC.RECONVERGENT B0 ;  /* 0x0000000000007941 */ /* 0x000fea0003800200 */
.L_x_7649:
        /* <DEDUP_REMOVED lines=48> */
.L_x_7652:
[----:B------:R-:W-:Y:S05]  /*3d10*/  BSYNC.RECONVERGENT B0 ;  /* 0x0000000000007941 */ /* 0x000fea0003800200 */
.L_x_7651:
        /* <DEDUP_REMOVED lines=47> */
.L_x_7648:
[----:B------:R-:W-:Y:S05]  /*4010*/  BSYNC.RECONVERGENT B1 ;  /* 0x0000000000017941 */ /* 0x000fea0003800200 */
.L_x_7647:
[----:B------:R-:W2:Y:S02]  /*4020*/  LD.E R3, desc[UR4][R84.64+0xd0] ;  /* 0x0000d00454037980 */ /* 0x000ea4000c101900 */
[----:B--2---:R-:W-:Y:S05]  /*4030*/  IMAD.U32 R3, R3, -0x20, RZ ;  /* 0xffffffe003037824 */ /* 0x004fea00078e00ff */
[C---:B------:R-:W-:Y:S02]  /*4040*/  LEA R16, P1, R3.reuse, R16, 0x1 ;  /* 0x0000001003107211 */ /* 0x040fe400078208ff */
[C---:B------:R-:W-:Y:S02]  /*4050*/  LEA R50, P0, R3.reuse, R50, 0x1 ;  /* 0x0000003203327211 */ /* 0x040fe400078008ff */
[C---:B------:R-:W-:Y:S02]  /*4060*/  LEA.HI.X.SX32 R17, R3.reuse, R17, 0x1, P1 ;  /* 0x0000001103117211 */ /* 0x040fe400008f0eff */
[----:B------:R-:W-:Y:S01]  /*4070*/  LEA.HI.X.SX32 R51, R3, R51, 0x1, P0 ;  /* 0x0000003303337211 */ /* 0x000fe200000f0eff */
[----:B------:R-:W-:Y:S05]  /*4080*/  BRA `(.L_x_7639) ;  /* 0x0000002000b07947 */ /* 0x000fea0003800000 */
.L_x_7640:
        /* <DEDUP_REMOVED lines=95> */
.L_x_7656:
[----:B------:R-:W-:Y:S05]  /*4680*/  BSYNC.RECONVERGENT B0 ;  /* 0x0000000000007941 */ /* 0x000fea0003800200 */
.L_x_7655:
        /* <DEDUP_REMOVED lines=88> */
.L_x_7658:
[----:B------:R-:W-:Y:S05]  /*4c10*/  BSYNC.RECONVERGENT B0 ;  /* 0x0000000000007941 */ /* 0x000fea0003800200 */
.L_x_7657:
        /* <DEDUP_REMOVED lines=86> */
.L_x_7654:
[----:B------:R-:W-:Y:S05]  /*5180*/  BSYNC.RECONVERGENT B1 ;  /* 0x0000000000017941 */ /* 0x000fea0003800200 */
.L_x_7653:
        /* <DEDUP_REMOVED lines=96> */
.L_x_7662:
[----:B------:R-:W-:Y:S05]  /*5790*/  BSYNC.RECONVERGENT B0 ;  /* 0x0000000000007941 */ /* 0x000fea0003800200 */
.L_x_7661:
        /* <DEDUP_REMOVED lines=89> */
.L_x_7664:
[----:B------:R-:W-:Y:S05]  /*5d30*/  BSYNC.RECONVERGENT B0 ;  /* 0x0000000000007941 */ /* 0x000fea0003800200 */
.L_x_7663:
        /* <DEDUP_REMOVED lines=88> */
.L_x_7660:
[----:B------:R-:W-:Y:S05]  /*62c0*/  BSYNC.RECONVERGENT B1 ;  /* 0x0000000000017941 */ /* 0x000fea0003800200 */
.L_x_7659:
        /* <DEDUP_REMOVED lines=8> */
.L_x_7639:
[----:B------:R-:W-:Y:S05]  /*6350*/  BSYNC.RECONVERGENT B2 ;  /* 0x0000000000027941 */ /* 0x000fea0003800200 */
.L_x_7635:
        /* <DEDUP_REMOVED lines=102> */
.L_x_7666:
[----:B------:R-:W-:Y:S05]  /*69c0*/  BSYNC.RECONVERGENT B0 ;  /* 0x0000000000007941 */ /* 0x000fea0003800200 */
.L_x_7665:
[----:B------:R-:W-:Y:S05]  /*69d0*/  @P2 BRA `(.L_x_7667) ;  /* 0xffffffbc005c2947 */ /* 0x000fea000383ffff */
.L_x_7630:
        /* <DEDUP_REMOVED lines=29> */
.L_x_7672:
[----:B------:R2:W-:Y:S02]  /*6bb0*/  STS.128 [R63+0x2000], RZ ;  /* 0x002000ff3f007388 */ /* 0x0005e40000000c00 */
.L_x_7671:
[----:B------:R-:W-:Y:S05]  /*6bc0*/  BSYNC.RECONVERGENT B0 ;  /* 0x0000000000007941 */ /* 0x000fea0003800200 */
.L_x_7670:
        /* <DEDUP_REMOVED lines=24> */
.L_x_7674:
[----:B------:R1:W-:Y:S01]  /*6d50*/  STS.128 [R63+0x2800], RZ ;  /* 0x002800ff3f007388 */ /* 0x0003e20000000c00 */
[----:B------:R-:W-:Y:S05]  /*6d60*/  BRA `(.L_x_7673) ;  /* 0x0000003400c07947 */ /* 0x000fea0003800000 */
.L_x_7669:
        /* <DEDUP_REMOVED lines=80> */
.L_x_7681:
[----:B------:R-:W-:Y:S05]  /*7270*/  BSYNC.RECONVERGENT B0 ;  /* 0x0000000000007941 */ /* 0x000fea0003800200 */
.L_x_7680:
[----:B-----5:R-:W-:Y:S01]  /*7280*/  IMAD.MOV.U32 R6, RZ, RZ, R18 ;  /* 0x000000ffff067224 */ /* 0x020fe200078e0012 */
[----:B------:R-:W-:Y:S01]  /*7290*/  MOV R4, R16 ;  /* 0x0000001000047202 */ /* 0x000fe20000000f00 */
[----:B------:R-:W-:Y:S01]  /*72a0*/  IMAD.MOV.U32 R7, RZ, RZ, R19 ;  /* 0x000000ffff077224 */ /* 0x000fe200078e0013 */
[----:B------:R-:W-:Y:S02]  /*72b0*/  MOV R5, R17 ;  /* 0x0000001100057202 */ /* 0x000fe40000000f00 */
.L_x_7679:
[----:B------:R-:W-:Y:S05]  /*72c0*/  BSYNC.RECONVERGENT B1 ;  /* 0x0000000000017941 */ /* 0x000fea0003800200 */
.L_x_7678:
        /* <DEDUP_REMOVED lines=47> */
.L_x_7685:
[----:B------:R-:W-:Y:S05]  /*75c0*/  BSYNC.RECONVERGENT B0 ;  /* 0x0000000000007941 */ /* 0x000fea0003800200 */
.L_x_7684:
[----:B-----5:R1:W-:Y:S02]  /*75d0*/  STS.128 [R63+0x1000], R16 ;  /* 0x001000103f007388 */ /* 0x0203e40000000c00 */
.L_x_7683:
[----:B------:R-:W-:Y:S05]  /*75e0*/  BSYNC.RECONVERGENT B1 ;  /* 0x0000000000017941 */ /* 0x000fea0003800200 */
.L_x_7682:
        /* <DEDUP_REMOVED lines=45> */
.L_x_7687:
[----:B------:R-:W-:Y:S05]  /*78c0*/  BSYNC.RECONVERGENT B0 ;  /* 0x0000000000007941 */ /* 0x000fea0003800200 */
.L_x_7686:
[----:B-----5:R1:W-:Y:S02]  /*78d0*/  STS.128 [R63+0x2000], R16 ;  /* 0x002000103f007388 */ /* 0x0203e40000000c00 */
.L_x_7677:
[----:B------:R-:W-:Y:S05]  /*78e0*/  BSYNC.RECONVERGENT B2 ;  /* 0x0000000000027941 */ /* 0x000fea0003800200 */
.L_x_7676:
        /* <DEDUP_REMOVED lines=51> */
.L_x_7691:
[----:B------:R-:W-:Y:S05]  /*7c20*/  BSYNC.RECONVERGENT B0 ;  /* 0x0000000000007941 */ /* 0x000fea0003800200 */
.L_x_7690:
[----:B-----5:R1:W-:Y:S02]  /*7c30*/  STS.128 [R63+0x800], R16 ;  /* 0x000800103f007388 */ /* 0x0203e40000000c00 */
.L_x_7689:
[----:B------:R-:W-:Y:S05]  /*7c40*/  BSYNC.RECONVERGENT B1 ;  /* 0x0000000000017941 */ /* 0x000fea0003800200 */
.L_x_7688:
        /* <DEDUP_REMOVED lines=46> */
.L_x_7695:
[----:B------:R-:W-:Y:S05]  /*7f30*/  BSYNC.RECONVERGENT B0 ;  /* 0x0000000000007941 */ /* 0x000fea0003800200 */
.L_x_7694:
[----:B-----5:R1:W-:Y:S02]  /*7f40*/  STS.128 [R63+0x1800], R16 ;  /* 0x001800103f007388 */ /* 0x0203e40000000c00 */
.L_x_7693:
[----:B------:R-:W-:Y:S05]  /*7f50*/  BSYNC.RECONVERGENT B1 ;  /* 0x0000000000017941 */ /* 0x000fea0003800200 */
.L_x_7692:
        /* <DEDUP_REMOVED lines=47> */
.L_x_7697:
[----:B------:R-:W-:Y:S05]  /*8250*/  BSYNC.RECONVERGENT B0 ;  /* 0x0000000000007941 */ /* 0x000fea0003800200 */
.L_x_7696:
[----:B-----5:R1:W-:Y:S01]  /*8260*/  STS.128 [R63+0x2800], R16 ;  /* 0x002800103f007388 */ /* 0x0203e20000000c00 */
[----:B------:R-:W-:Y:S05]  /*8270*/  BRA `(.L_x_7673) ;  /* 0x00000020007c7947 */ /* 0x000fea0003800000 */
.L_x_7675:
        /* <DEDUP_REMOVED lines=95> */
.L_x_7702:
[----:B------:R-:W-:Y:S05]  /*8870*/  BSYNC.RECONVERGENT B0 ;  /* 0x0000000000007941 */ /* 0x000fea0003800200 */
.L_x_7701:
[----:B------:R-:W-:Y:S05]  /*8880*/  BSYNC.RECONVERGENT B1 ;  /* 0x0000000000017941 */ /* 0x000fea0003800200 */
.L_x_7700:
        /* <DEDUP_REMOVED lines=86> */
.L_x_7706:
[----:B------:R-:W-:Y:S05]  /*8df0*/  BSYNC.RECONVERGENT B0 ;  /* 0x0000000000007941 */ /* 0x000fea0003800200 */
.L_x_7705:
[----:B-----5:R1:W-:Y:S02]  /*8e00*/  STS.128 [R63+0x1000], R24 ;  /* 0x001000183f007388 */ /* 0x0203e40000000c00 */
.L_x_7704:
[----:B------:R-:W-:Y:S05]  /*8e10*/  BSYNC.RECONVERGENT B1 ;  /* 0x0000000000017941 */ /* 0x000fea0003800200 */
.L_x_7703:
        /* <DEDUP_REMOVED lines=84> */
.L_x_7708:
[----:B------:R-:W-:Y:S05]  /*9360*/  BSYNC.RECONVERGENT B0 ;  /* 0x0000000000007941 */ /* 0x000fea0003800200 */
.L_x_7707:
[----:B-----5:R1:W-:Y:S02]  /*9370*/  STS.128 [R63+0x2000], R24 ;  /* 0x002000183f007388 */ /* 0x0203e40000000c00 */
.L_x_7699:
[----:B------:R-:W-:Y:S05]  /*9380*/  BSYNC.RECONVERGENT B2 ;  /* 0x0000000000027941 */ /* 0x000fea0003800200 */
.L_x_7698:
        /* <DEDUP_REMOVED lines=91> */
.L_x_7712:
[----:B------:R-:W-:Y:S05]  /*9940*/  BSYNC.RECONVERGENT B0 ;  /* 0x0000000000007941 */ /* 0x000fea0003800200 */
.L_x_7711:
[----:B-----5:R1:W-:Y:S02]  /*9950*/  STS.128 [R63+0x800], R24 ;  /* 0x000800183f007388 */ /* 0x0203e40000000c00 */
.L_x_7710:
[----:B------:R-:W-:Y:S05]  /*9960*/  BSYNC.RECONVERGENT B1 ;  /* 0x0000000000017941 */ /* 0x000fea0003800200 */
.L_x_7709:
        /* <DEDUP_REMOVED lines=86> */
.L_x_7716:
[----:B------:R-:W-:Y:S05]  /*9ed0*/  BSYNC.RECONVERGENT B0 ;  /* 0x0000000000007941 */ /* 0x000fea0003800200 */
.L_x_7715:
[----:B-----5:R1:W-:Y:S02]  /*9ee0*/  STS.128 [R63+0x1800], R24 ;  /* 0x001800183f007388 */ /* 0x0203e40000000c00 */
.L_x_7714:
[----:B------:R-:W-:Y:S05]  /*9ef0*/  BSYNC.RECONVERGENT B1 ;  /* 0x0000000000017941 */ /* 0x000fea0003800200 */
.L_x_7713:
        /* <DEDUP_REMOVED lines=85> */
.L_x_7718:
[----:B------:R-:W-:Y:S05]  /*a450*/  BSYNC.RECONVERGENT B0 ;  /* 0x0000000000007941 */ /* 0x000fea0003800200 */
.L_x_7717:
[----:B-----5:R1:W-:Y:S02]  /*a460*/  STS.128 [R63+0x2800], R4 ;  /* 0x002800043f007388 */ /* 0x0203e40000000c00 */
.L_x_7673:
[----:B------:R-:W-:Y:S05]  /*a470*/  BSYNC.RECONVERGENT B3 ;  /* 0x0000000000037941 */ /* 0x000fea0003800200 */
.L_x_7668:
        /* <DEDUP_REMOVED lines=27> */
.L_x_7721:
[----:B------:R4:W-:Y:S02]  /*a630*/  STS.128 [R63+0x5000], RZ ;  /* 0x005000ff3f007388 */ /* 0x0009e40000000c00 */
.L_x_7720:
[----:B------:R-:W-:Y:S05]  /*a640*/  BSYNC.RECONVERGENT B0 ;  /* 0x0000000000007941 */ /* 0x000fea0003800200 */
.L_x_7719:
        /* <DEDUP_REMOVED lines=24> */
.L_x_7724:
[----:B------:R3:W-:Y:S02]  /*a7d0*/  STS.128 [R63+0x5800], RZ ;  /* 0x005800ff3f007388 */ /* 0x0007e40000000c00 */
.L_x_7723:
[----:B------:R-:W-:Y:S05]  /*a7e0*/  BSYNC.RECONVERGENT B0 ;  /* 0x0000000000007941 */ /* 0x000fea0003800200 */
.L_x_7722:
        /* <DEDUP_REMOVED lines=24> */
.L_x_7727:
[----:B------:R1:W-:Y:S01]  /*a970*/  STS.128 [R63+0x8000], RZ ;  /* 0x008000ff3f007388 */ /* 0x0003e20000000c00 */
[----:B------:R-:W-:Y:S05]  /*a980*/  BRA `(.L_x_7728) ;  /* 0x00000000000c7947 */ /* 0x000fea0003800000 */
.L_x_7726:
[----:B------:R1:W-:Y:S04]  /*a990*/  STS.128 [R63+0x6000], RZ ;  /* 0x006000ff3f007388 */ /* 0x0003e80000000c00 */
[----:B------:R1:W-:Y:S04]  /*a9a0*/  STS.128 [R63+0x7000], RZ ;  /* 0x007000ff3f007388 */ /* 0x0003e80000000c00 */
[----:B------:R1:W-:Y:S02]  /*a9b0*/  STS.128 [R63+0x8000], RZ ;  /* 0x008000ff3f007388 */ /* 0x0003e40000000c00 */
.L_x_7728:
[----:B------:R-:W-:Y:S05]  /*a9c0*/  BSYNC.RECONVERGENT B0 ;  /* 0x0000000000007941 */ /* 0x000fea0003800200 */
.L_x_7725:
        /* <DEDUP_REMOVED lines=27> */
.L_x_7731:
[----:B------:R1:W-:Y:S02]  /*ab80*/  STS.128 [R63+0x8800], RZ ;  /* 0x008800ff3f007388 */ /* 0x0003e40000000c00 */
.L_x_7730:
[----:B------:R-:W-:Y:S05]  /*ab90*/  BSYNC.RECONVERGENT B0 ;  /* 0x0000000000007941 */ /* 0x000fea0003800200 */
.L_x_7729:
[----:B-1----:R-:W4:Y:S01]  /*aba0*/  LD.E R2, desc[UR4][R84.64+0x18c] ;  /* 0x00018c0454027980 */ /* 0x002f22000c101900 */
[C---:B-----5:R-:W-:Y:S01]  /*abb0*/  IMAD.SHL.U32 R11, R62.reuse, 0x10, RZ ;  /* 0x000000103e0b7824 */ /* 0x060fe200078e00ff */
[----:B------:R-:W-:Y:S01]  /*abc0*/  SHF.R.U32.HI R94, RZ, 0x1, R62 ;  /* 0x00000001ff5e7819 */ /* 0x000fe2000001163e */
[C---:B------:R-:W-:Y:S01]  /*abd0*/  IMAD.SHL.U32 R8, R62.reuse, 0x20, RZ ;  /* 0x000000203e087824 */ /* 0x040fe200078e00ff */
[C---:B------:R-:W-:Y:S01]  /*abe0*/  LOP3.LUT P0, RZ, R62.reuse, 0x4, RZ, 0xc0, !PT ;  /* 0x000000043eff7812 */ /* 0x040fe2000780c0ff */
[----:B------:R-:W-:Y:S01]  /*abf0*/  IMAD.SHL.U32 R92, R62, 0x4, RZ ;  /* 0x000000043e5c7824 */ /* 0x000fe200078e00ff */
[----:B---3--:R-:W-:Y:S01]  /*ac00*/  LOP3.LUT R7, R94, 0x8, RZ, 0xc0, !PT ;  /* 0x000000085e077812 */ /* 0x008fe200078ec0ff */
[----:B------:R-:W0:Y:S01]  /*ac10*/  LDGDEPBAR ;  /* 0x00000000000079af */ /* 0x000e220000000000 */
[----:B------:R-:W-:Y:S01]  /*ac20*/  LOP3.LUT R95, R11, 0x3e00, RZ, 0xc0, !PT ;  /* 0x00003e000b5f7812 */ /* 0x000fe200078ec0ff */
[----:B------:R-:W-:Y:S01]  /*ac30*/  BSSY.RECONVERGENT B1, `(.L_x_7732) ;  /* 0x0000157000017945 */ /* 0x000fe20003800200 */
[----:B------:R-:W-:-:S02]  /*ac40*/  LOP3.LUT R0, R7, 0xc0, R8, 0xf8, !PT ;  /* 0x000000c007007812 */ /* 0x000fc400078ef808 */
[----:B------:R-:W-:Y:S02]  /*ac50*/  LOP3.LUT R11, R11, 0x100, RZ, 0xc0, !PT ;  /* 0x000001000b0b7812 */ /* 0x000fe400078ec0ff */
[----:B------:R-:W-:Y:S02]  /*ac60*/  LOP3.LUT R3, R8, 0xc0, RZ, 0xc0, !PT ;  /* 0x000000c008037812 */ /* 0x000fe400078ec0ff */
[----:B------:R-:W-:Y:S02]  /*ac70*/  LOP3.LUT R5, R92, 0x18, RZ, 0xc0, !PT ;  /* 0x000000185c057812 */ /* 0x000fe400078ec0ff */
[--C-:B------:R-:W-:Y:S02]  /*ac80*/  LOP3.LUT R7, R95, 0x20, R8.reuse, 0xf8, !PT ;  /* 0x000000205f077812 */ /* 0x100fe400078ef808 */
[----:B------:R-:W-:Y:S02]  /*ac90*/  LOP3.LUT R4, R11, 0x20, R8, 0xf8, !PT ;  /* 0x000000200b047812 */ /* 0x000fe400078ef808 */
[----:B------:R-:W-:-:S02]  /*aca0*/  LOP3.LUT R3, R3, 0x8, R62, 0xf8, !PT ;  /* 0x0000000803037812 */ /* 0x000fc400078ef83e */
[----:B------:R-:W-:Y:S02]  /*acb0*/  LOP3.LUT R0, R0, R5, RZ, 0x3c, !PT ;  /* 0x0000000500007212 */ /* 0x000fe400078e3cff */
        /* <DEDUP_REMOVED lines=11> */
[----:B------:R-:W-:Y:S01]  /*ad70*/  IMAD.IADD R13, R66, 0x1, R3 ;  /* 0x00000001420d7824 */ /* 0x000fe200078e0203 */
[----:B------:R-:W-:Y:S04]  /*ad80*/  LDSM.16.M88.4 R52, [R12+0x3800] ;  /* 0x003800000c34783b */ /* 0x000fe80000000200 */
[----:B------:R-:W-:Y:S04]  /*ad90*/  LDSM.16.M88.4 R76, [R11+0x3000] ;  /* 0x003000000b4c783b */ /* 0x000fe80000000200 */
[----:B------:R-:W3:Y:S04]  /*ada0*/  LDSM.16.M88.4 R36, [R13] ;  /* 0x000000000d24783b */ /* 0x000ee80000000200 */
[----:B------:R-:W3:Y:S04]  /*adb0*/  LDSM.16.M88.4 R28, [R12+0x3c00] ;  /* 0x003c00000c1c783b */ /* 0x000ee80000000200 */
[----:B------:R-:W3:Y:S04]  /*adc0*/  LDSM.16.M88.4 R24, [R11+0x3400] ;  /* 0x003400000b18783b */ /* 0x000ee80000000200 */
[----:B------:R-:W-:Y:S04]  /*add0*/  LDSM.16.M88.4 R4, [R12+0x4000] ;  /* 0x004000000c04783b */ /* 0x000fe80000000200 */
[----:B------:R-:W3:Y:S04]  /*ade0*/  LDSM.16.M88.4 R88, [R66+0x1000] ;  /* 0x001000004258783b */ /* 0x000ee80000000200 */
[----:B------:R-:W3:Y:S01]  /*adf0*/  LDSM.16.M88.4 R16, [R11+0x3800] ;  /* 0x003800000b10783b */ /* 0x000ee20000000200 */
[C---:B-1----:R-:W-:Y:S03]  /*ae00*/  HMMA.16816.F32.BF16 R20, R44.reuse, R32, RZ ;  /* 0x000000202c14723c */ /* 0x042fe600000418ff */
[----:B------:R-:W1:Y:S04]  /*ae10*/  LDSM.16.M88.4 R100, [R11+0x3c00] ;  /* 0x003c00000b64783b */ /* 0x000e680000000200 */
[----:B--2---:R-:W-:Y:S01]  /*ae20*/  LDSM.16.M88.4 R96, [R11+0x4000] ;  /* 0x004000000b60783b */ /* 0x004fe20000000200 */
[C---:B------:R-:W-:Y:S03]  /*ae30*/  HMMA.16816.F32.BF16 R32, R44.reuse, R34, RZ ;  /* 0x000000222c20723c */ /* 0x040fe600000418ff */
[----:B------:R-:W2:Y:S04]  /*ae40*/  LDSM.16.M88.4 R40, [R13+0x1000] ;  /* 0x001000000d28783b */ /* 0x000ea80000000200 */
[----:B------:R-:W2:Y:S01]  /*ae50*/  LDSM.16.M88.4 R80, [R12+0x4400] ;  /* 0x004400000c50783b */ /* 0x000ea20000000200 */
[C---:B---3--:R-:W-:Y:S08]  /*ae60*/  HMMA.16816.F32.BF16 R72, R44.reuse, R68, RZ ;  /* 0x000000442c48723c */ /* 0x048ff000000418ff */
[----:B------:R-:W-:Y:S08]  /*ae70*/  HMMA.16816.F32.BF16 R68, R44, R70, RZ ;  /* 0x000000462c44723c */ /* 0x000ff000000418ff */
[----:B------:R-:W-:Y:S08]  /*ae80*/  HMMA.16816.F32.BF16 R20, R36, R76, R20 ;  /* 0x0000004c2414723c */ /* 0x000ff00000041814 */
[C---:B------:R-:W-:Y:S08]  /*ae90*/  HMMA.16816.F32.BF16 R56, R44.reuse, R52, RZ ;  /* 0x000000342c38723c */ /* 0x040ff000000418ff */
[C---:B------:R-:W-:Y:S08]  /*aea0*/  HMMA.16816.F32.BF16 R52, R44.reuse, R54, RZ ;  /* 0x000000362c34723c */ /* 0x040ff000000418ff */
[----:B------:R-:W-:Y:S08]  /*aeb0*/  HMMA.16816.F32.BF16 R48, R44, R28, RZ ;  /* 0x0000001c2c30723c */ /* 0x000ff000000418ff */
[----:B------:R-:W-:Y:S01]  /*aec0*/  HMMA.16816.F32.BF16 R32, R36, R78, R32 ;  /* 0x0000004e2420723c */ /* 0x000fe20000041820 */
[----:B------:R-:W-:Y:S07]  /*aed0*/  LDSM.16.M88.4 R76, [R12+0x4800] ;  /* 0x004800000c4c783b */ /* 0x000fee0000000200 */
[----:B------:R-:W-:Y:S01]  /*aee0*/  HMMA.16816.F32.BF16 R44, R44, R30, RZ ;  /* 0x0000001e2c2c723c */ /* 0x000fe200000418ff */
[----:B------:R-:W-:Y:S07]  /*aef0*/  LDSM.16.M88.4 R28, [R66+0x2000] ;  /* 0x00200000421c783b */ /* 0x000fee0000000200 */
[C---:B------:R-:W-:Y:S08]  /*af00*/  HMMA.16816.F32.BF16 R72, R36.reuse, R24, R72 ;  /* 0x000000182448723c */ /* 0x040ff00000041848 */
        /* <DEDUP_REMOVED lines=11> */
[C---:B--2---:R-:W-:Y:S08]  /*afc0*/  HMMA.16816.F32.BF16 R20, R40.reuse, R96, R20 ;  /* 0x000000602814723c */ /* 0x044ff00000041814 */
[----:B------:R-:W-:Y:S08]  /*afd0*/  HMMA.16816.F32.BF16 R32, R40, R98, R32 ;  /* 0x000000622820723c */ /* 0x000ff00000041820 */
[C---:B------:R-:W-:Y:S01]  /*afe0*/  HMMA.16816.F32.BF16 R96, R88.reuse, R80, R72 ;  /* 0x000000505860723c */ /* 0x040fe20000041848 */
[----:B------:R-:W2:Y:S07]  /*aff0*/  LDSM.16.M88.4 R72, [R12+0x5400] ;  /* 0x005400000c48783b */ /* 0x000eae0000000200 */
[----:B------:R-:W-:Y:S08]  /*b000*/  HMMA.16816.F32.BF16 R68, R88, R82, R68 ;  /* 0x000000525844723c */ /* 0x000ff00000041844 */
        /* <DEDUP_REMOVED lines=8> */
[----:B------:R-:W-:Y:S07]  /*b090*/  LDSM.16.M88.4 R4, [R12+0x5800] ;  /* 0x005800000c04783b */ /* 0x000fee0000000200 */
[----:B------:R-:W-:Y:S05]  /*b0a0*/  HMMA.16816.F32.BF16 R56, R88, R76, R56 ;  /* 0x0000004c5838723c */ /* 0x000fea0000041838 */
[-C--:B----4-:R-:W-:Y:S01]  /*b0b0*/  FMUL.FTZ R13, R20, R2.reuse ;  /* 0x00000002140d7220 */ /* 0x090fe20000410000 */
[-C--:B------:R-:W-:Y:S01]  /*b0c0*/  FMUL.FTZ R65, R21, R2.reuse ;  /* 0x0000000215417220 */ /* 0x080fe20000410000 */
[-C--:B------:R-:W-:Y:S01]  /*b0d0*/  FMUL.FTZ R66, R22, R2.reuse ;  /* 0x0000000216427220 */ /* 0x080fe20000410000 */
[-C--:B------:R-:W-:Y:S01]  /*b0e0*/  FMUL.FTZ R67, R23, R2.reuse ;  /* 0x0000000217437220 */ /* 0x080fe20000410000 */
[----:B--2---:R-:W-:Y:S01]  /*b0f0*/  HMMA.16816.F32.BF16 R96, R28, R72, R96 ;  /* 0x000000481c60723c */ /* 0x004fe20000041860 */
[----:B------:R-:W2:Y:S01]  /*b100*/  LDSM.16.M88.4 R20, [R12+0x4c00] ;  /* 0x004c00000c14783b */ /* 0x000ea20000000200 */
[----:B------:R-:W-:Y:S03]  /*b110*/  MUFU.TANH R13, R13 ;  /* 0x0000000d000d7308 */ /* 0x000fe60000002400 */
[-C--:B------:R-:W-:Y:S01]  /*b120*/  FMUL.FTZ R32, R32, R2.reuse ;  /* 0x0000000220207220 */ /* 0x080fe20000410000 */
[----:B------:R-:W-:-:S02]  /*b130*/  FMUL.FTZ R77, R33, R2 ;  /* 0x00000002214d7220 */ /* 0x000fc40000410000 */
[----:B------:R-:W-:Y:S02]  /*b140*/  HMMA.16816.F32.BF16 R68, R28, R74, R68 ;  /* 0x0000004a1c44723c */ /* 0x000fe40000041844 */
[----:B------:R3:W-:Y:S06]  /*b150*/  MUFU.TANH R76, R32 ;  /* 0x00000020004c7308 */ /* 0x0007ec0000002400 */
[----:B-1----:R-:W-:Y:S05]  /*b160*/  HMMA.16816.F32.BF16 R72, R40, R36, R56 ;  /* 0x000000242848723c */ /* 0x002fea0000041838 */
[-C--:B------:R-:W-:Y:S01]  /*b170*/  FMUL.FTZ R37, R35, R2.reuse ;  /* 0x0000000223257220 */ /* 0x080fe20000410000 */
[----:B------:R-:W-:Y:S01]  /*b180*/  LDSM.16.M88.4 R56, [R11+0x5800] ;  /* 0x005800000b38783b */ /* 0x000fe20000000200 */
[----:B------:R-:W1:Y:S01]  /*b190*/  MUFU.TANH R66, R66 ;  /* 0x0000004200427308 */ /* 0x000e620000002400 */
[----:B------:R-:W-:Y:S05]  /*b1a0*/  HMMA.16816.F32.BF16 R96, R16, R24, R96 ;  /* 0x000000181060723c */ /* 0x000fea0000041860 */
[----:B------:R-:W-:-:S02]  /*b1b0*/  FMUL.FTZ R24, R34, R2 ;  /* 0x0000000222187220 */ /* 0x000fc40000410000 */
[----:B------:R-:W-:Y:S01]  /*b1c0*/  MUFU.TANH R65, R65 ;  /* 0x0000004100417308 */ /* 0x000fe20000002400 */
[----:B---3--:R-:W3:Y:S01]  /*b1d0*/  LDSM.16.M88.4 R32, [R11+0x4c00] ;  /* 0x004c00000b20783b */ /* 0x008ee20000000200 */
[----:B------:R-:W-:Y:S06]  /*b1e0*/  HMMA.16816.F32.BF16 R52, R88, R78, R52 ;  /* 0x0000004e5834723c */ /* 0x000fec0000041834 */
[----:B------:R4:W-:Y:S02]  /*b1f0*/  MUFU.TANH R36, R24 ;  /* 0x0000001800247308 */ /* 0x0009e40000002400 */
[----:B------:R-:W-:Y:S06]  /*b200*/  HMMA.16816.F32.BF16 R68, R16, R26, R68 ;  /* 0x0000001a1044723c */ /* 0x000fec0000041844 */
[----:B------:R-:W1:Y:S01]  /*b210*/  MUFU.TANH R67, R67 ;  /* 0x0000004300437308 */ /* 0x000e620000002400 */
[-C--:B------:R-:W-:Y:S01]  /*b220*/  FMUL.FTZ R78, R98, R2.reuse ;  /* 0x00000002624e7220 */ /* 0x080fe20000410000 */
[----:B--2---:R-:W-:Y:S05]  /*b230*/  HMMA.16816.F32.BF16 R48, R88, R20, R48 ;  /* 0x000000145830723c */ /* 0x004fea0000041830 */
[-C--:B------:R-:W-:Y:S01]  /*b240*/  FMUL.FTZ R20, R99, R2.reuse ;  /* 0x0000000263147220 */ /* 0x080fe20000410000 */
[----:B------:R-:W-:Y:S01]  /*b250*/  MUFU.TANH R77, R77 ;  /* 0x0000004d004d7308 */ /* 0x000fe20000002400 */
[----:B----4-:R2:W4:Y:S01]  /*b260*/  LDSM.16.M88.4 R24, [R12+0x5c00] ;  /* 0x005c00000c18783b */ /* 0x0105220000000200 */
[----:B------:R-:W-:Y:S05]  /*b270*/  HMMA.16816.F32.BF16 R52, R40, R38, R52 ;  /* 0x000000262834723c */ /* 0x000fea0000041834 */
[-C--:B------:R-:W-:Y:S01]  /*b280*/  FMUL.FTZ R38, R96, R2.reuse ;  /* 0x0000000260267220 */ /* 0x080fe20000410000 */
[-C--:B------:R-:W-:Y:S01]  /*b290*/  FMUL.FTZ R39, R97, R2.reuse ;  /* 0x0000000261277220 */ /* 0x080fe20000410000 */
[----:B------:R-:W1:Y:S01]  /*b2a0*/  MUFU.TANH R37, R37 ;  /* 0x0000002500257308 */ /* 0x000e620000002400 */
[-C--:B------:R-:W-:Y:S01]  /*b2b0*/  FMUL.FTZ R21, R68, R2.reuse ;  /* 0x0000000244157220 */ /* 0x080fe20000410000 */
[----:B------:R-:W-:Y:S05]  /*b2c0*/  HMMA.16816.F32.BF16 R44, R88, R22, R44 ;  /* 0x00000016582c723c */ /* 0x000fea000004182c */
[-C--:B------:R-:W-:Y:S01]  /*b2d0*/  FMUL.FTZ R22, R71, R2.reuse ;  /* 0x0000000247167220 */ /* 0x080fe20000410000 */
[----:B------:R-:W-:Y:S02]  /*b2e0*/  MUFU.TANH R38, R38 ;  /* 0x0000002600267308 */ /* 0x000fe40000002400 */
[C---:B------:R-:W-:Y:S06]  /*b2f0*/  HMMA.16816.F32.BF16 R72, R28.reuse, R4, R72 ;  /* 0x000000041c48723c */ /* 0x040fec0000041848 */
[----:B------:R-:W1:Y:S01]  /*b300*/  MUFU.TANH R78, R78 ;  /* 0x0000004e004e7308 */ /* 0x000e620000002400 */
[----:B--2---:R-:W-:Y:S01]  /*b310*/  FMUL.FTZ R12, R70, R2 ;  /* 0x00000002460c7220 */ /* 0x004fe20000410000 */
[----:B------:R-:W-:Y:S01]  /*b320*/  HMMA.16816.F32.BF16 R52, R28, R6, R52 ;  /* 0x000000061c34723c */ /* 0x000fe20000041834 */
[----:B------:R-:W2:Y:S01]  /*b330*/  LDSM.16.M88.4 R4, [R11+0x5c00] ;  /* 0x005c00000b04783b */ /* 0x000ea20000000200 */
[----:B------:R-:W-:-:S04]  /*b340*/  DEPBAR.LE SB0, 0x0 ;  /* 0x000080000000791a */ /* 0x000fc80000000000 */
[----:B------:R-:W-:Y:S02]  /*b350*/  MUFU.TANH R39, R39 ;  /* 0x0000002700277308 */ /* 0x000fe40000002400 */
[C---:B---3--:R-:W-:Y:S06]  /*b360*/  HMMA.16816.F32.BF16 R48, R40.reuse, R32, R48 ;  /* 0x000000202830723c */ /* 0x048fec0000041830 */
[----:B------:R-:W3:Y:S02]  /*b370*/  MUFU.TANH R20, R20 ;  /* 0x0000001400147308 */ /* 0x000ee40000002400 */
[----:B------:R-:W-:Y:S06]  /*b380*/  HMMA.16816.F32.BF16 R44, R40, R34, R44 ;  /* 0x00000022282c723c */ /* 0x000fec000004182c */
[----:B------:R-:W-:Y:S02]  /*b390*/  MUFU.TANH R12, R12 ;  /* 0x0000000c000c7308 */ /* 0x000fe40000002400 */
[----:B------:R-:W-:Y:S05]  /*b3a0*/  HMMA.16816.F32.BF16 R72, R16, R56, R72 ;  /* 0x000000381048723c */ /* 0x000fea0000041848 */
[-C--:B------:R-:W-:Y:S01]  /*b3b0*/  FMUL.FTZ R56, R69, R2.reuse ;  /* 0x0000000245387220 */ /* 0x080fe20000410000 */
[----:B------:R-:W-:Y:S02]  /*b3c0*/  MUFU.TANH R21, R21 ;  /* 0x0000001500157308 */ /* 0x000fe40000002400 */
[C---:B----4-:R-:W-:Y:S06]  /*b3d0*/  HMMA.16816.F32.BF16 R48, R28.reuse, R24, R48 ;  /* 0x000000181c30723c */ /* 0x050fec0000041830 */
[----:B------:R-:W-:Y:S02]  /*b3e0*/  MUFU.TANH R56, R56 ;  /* 0x0000003800387308 */ /* 0x000fe40000002400 */
[----:B------:R-:W-:Y:S03]  /*b3f0*/  HMMA.16816.F32.BF16 R44, R28, R26, R44 ;  /* 0x0000001a1c2c723c */ /* 0x000fe6000004182c */
[-C--:B------:R-:W-:Y:S01]  /*b400*/  FMUL.FTZ R73, R73, R2.reuse ;  /* 0x0000000249497220 */ /* 0x080fe20000410000 */
[-C--:B------:R-:W-:Y:S01]  /*b410*/  FMUL.FTZ R75, R75, R2.reuse ;  /* 0x000000024b4b7220 */ /* 0x080fe20000410000 */
[-C--:B------:R-:W-:Y:S01]  /*b420*/  FMUL.FTZ R72, R72, R2.reuse ;  /* 0x0000000248487220 */ /* 0x080fe20000410000 */
[----:B------:R-:W-:Y:S01]  /*b430*/  FMUL.FTZ R74, R74, R2 ;  /* 0x000000024a4a7220 */ /* 0x000fe20000410000 */
[----:B------:R-:W-:Y:S01]  /*b440*/  MUFU.TANH R142, R73 ;  /* 0x00000049008e7308 */ /* 0x000fe20000002400 */
[C---:B------:R-:W-:Y:S07]  /*b450*/  HMMA.16816.F32.BF16 R52, R16.reuse, R58, R52 ;  /* 0x0000003a1034723c */ /* 0x040fee0000041834 */
[----:B------:R-:W4:Y:S01]  /*b460*/  MUFU.TANH R112, R75 ;  /* 0x0000004b00707308 */ /* 0x000f220000002400 */
[----:B--2---:R-:W-:Y:S03]  /*b470*/  HMMA.16816.F32.BF16 R48, R16, R4, R48 ;  /* 0x000000041030723c */ /* 0x004fe60000041830 */
[----:B------:R-:W-:-:S05]  /*b480*/  IMAD.SHL.U32 R5, R62, 0x2, RZ ;  /* 0x000000023e057824 */ /* 0x000fca00078e00ff */
[----:B------:R-:W-:Y:S01]  /*b490*/  LOP3.LUT R5, R128, 0x6, R5, 0xf8, !PT ;  /* 0x0000000680057812 */ /* 0x000fe200078ef805 */
[----:B------:R-:W2:Y:S01]  /*b4a0*/  MUFU.TANH R22, R22 ;  /* 0x0000001600167308 */ /* 0x000ea20000002400 */
[----:B------:R-:W-:Y:S03]  /*b4b0*/  HMMA.16816.F32.BF16 R44, R16, R6, R44 ;  /* 0x00000006102c723c */ /* 0x000fe6000004182c */
[C---:B------:R-:W-:Y:S01]  /*b4c0*/  ISETP.GE.AND P2, PT, R5.reuse, R64, PT ;  /* 0x000000400500720c */ /* 0x040fe20003f46270 */
[-C--:B------:R-:W-:Y:S01]  /*b4d0*/  FMUL.FTZ R52, R52, R2.reuse ;  /* 0x0000000234347220 */ /* 0x080fe20000410000 */
[----:B------:R-:W-:Y:S01]  /*b4e0*/  LOP3.LUT R23, R5, 0x1, RZ, 0xfc, !PT ;  /* 0x0000000105177812 */ /* 0x000fe200078efcff */
[-C--:B------:R-:W-:Y:S01]  /*b4f0*/  FMUL.FTZ R53, R53, R2.reuse ;  /* 0x0000000235357220 */ /* 0x080fe20000410000 */
[----:B------:R-:W-:Y:S01]  /*b500*/  LOP3.LUT R7, R5, 0x19, RZ, 0xfc, !PT ;  /* 0x0000001905077812 */ /* 0x000fe200078efcff */
[----:B------:R-:W-:Y:S01]  /*b510*/  MUFU.TANH R140, R72 ;  /* 0x00000048008c7308 */ /* 0x000fe20000002400 */
[----:B-1----:R-:W-:Y:S01]  /*b520*/  FSEL R66, R66, -INF , !P2 ;  /* 0xff80000042427808 */ /* 0x002fe20005000000 */
[-C--:B------:R-:W-:Y:S01]  /*b530*/  FMUL.FTZ R54, R54, R2.reuse ;  /* 0x0000000236367220 */ /* 0x080fe20000410000 */
[----:B------:R-:W-:Y:S01]  /*b540*/  FSEL R13, R13, -INF , !P2 ;  /* 0xff8000000d0d7808 */ /* 0x000fe20005000000 */
[----:B------:R-:W-:Y:S01]  /*b550*/  FMUL.FTZ R55, R55, R2 ;  /* 0x0000000237377220 */ /* 0x000fe20000410000 */
[----:B------:R-:W-:Y:S01]  /*b560*/  ISETP.GE.AND P1, PT, R23, R64, PT ;  /* 0x000000401700720c */ /* 0x000fe20003f26270 */
[----:B------:R-:W-:Y:S01]  /*b570*/  FMUL.FTZ R48, R48, R2 ;  /* 0x0000000230307220 */ /* 0x000fe20000410000 */
[----:B------:R-:W-:Y:S01]  /*b580*/  ISETP.GE.AND P2, PT, R7, R64, PT ;  /* 0x000000400700720c */ /* 0x000fe20003f46270 */
[----:B------:R-:W1:Y:S01]  /*b590*/  MUFU.TANH R114, R74 ;  /* 0x0000004a00727308 */ /* 0x000e620000002400 */
[C---:B------:R-:W-:Y:S01]  /*b5a0*/  LOP3.LUT R11, R5.reuse, 0x8, RZ, 0xfc, !PT ;  /* 0x00000008050b7812 */ /* 0x040fe200078efcff */
[-C--:B------:R-:W-:Y:S01]  /*b5b0*/  FMUL.FTZ R50, R50, R2.reuse ;  /* 0x0000000232327220 */ /* 0x080fe20000410000 */
[----:B------:R-:W-:Y:S01]  /*b5c0*/  LOP3.LUT R7, R5, 0x20, RZ, 0xfc, !PT ;  /* 0x0000002005077812 */ /* 0x000fe200078efcff */
[-C--:B------:R-:W-:Y:S01]  /*b5d0*/  FMUL.FTZ R35, R46, R2.reuse ;  /* 0x000000022e237220 */ /* 0x080fe20000410000 */
[----:B------:R-:W-:Y:S01]  /*b5e0*/  FSEL R24, R67, -INF , !P1 ;  /* 0xff80000043187808 */ /* 0x000fe20004800000 */
[-C--:B------:R-:W-:Y:S01]  /*b5f0*/  FMUL.FTZ R33, R47, R2.reuse ;  /* 0x000000022f217220 */ /* 0x080fe20000410000 */
[----:B------:R-:W-:Y:S01]  /*b600*/  FSEL R28, R65, -INF , !P1 ;  /* 0xff800000411c7808 */ /* 0x000fe20004800000 */
[----:B------:R-:W-:Y:S01]  /*b610*/  FMUL.FTZ R49, R49, R2 ;  /* 0x0000000231317220 */ /* 0x000fe20000410000 */
[----:B------:R-:W-:Y:S01]  /*b620*/  ISETP.GE.AND P0, PT, R11, R64, PT ;  /* 0x000000400b00720c */ /* 0x000fe20003f06270 */
[----:B------:R-:W-:Y:S01]  /*b630*/  FMUL.FTZ R51, R51, R2 ;  /* 0x0000000233337220 */ /* 0x000fe20000410000 */
[----:B------:R-:W-:Y:S01]  /*b640*/  ISETP.GE.AND P1, PT, R7, R64, PT ;  /* 0x000000400700720c */ /* 0x000fe20003f26270 */
[-C--:B------:R-:W-:Y:S01]  /*b650*/  FMUL.FTZ R44, R44, R2.reuse ;  /* 0x000000022c2c7220 */ /* 0x080fe20000410000 */
[----:B------:R-:W-:Y:S01]  /*b660*/  LOP3.LUT R25, R5, 0x9, RZ, 0xfc, !PT ;  /* 0x0000000905197812 */ /* 0x000fe200078efcff */
        /* <DEDUP_REMOVED lines=8> */
[C---:B------:R-:W-:Y:S02]  /*b6f0*/  LOP3.LUT R23, R5.reuse, 0x10, RZ, 0xfc, !PT ;  /* 0x0000001005177812 */ /* 0x040fe400078efcff */
[----:B------:R-:W-:Y:S02]  /*b700*/  LOP3.LUT R7, R5, 0x28, RZ, 0xfc, !PT ;  /* 0x0000002805077812 */ /* 0x000fe400078efcff */
[----:B------:R-:W-:-:S02]  /*b710*/  FSEL R26, R37, -INF , !P6 ;  /* 0xff800000251a7808 */ /* 0x000fc40007000000 */
[----:B------:R-:W-:Y:S01]  /*b720*/  FSEL R32, R77, -INF , !P6 ;  /* 0xff8000004d207808 */ /* 0x000fe20007000000 */
[----:B------:R-:W1:Y:S01]  /*b730*/  MUFU.TANH R106, R54 ;  /* 0x00000036006a7308 */ /* 0x000e620000002400 */
[----:B------:R-:W-:Y:S02]  /*b740*/  LOP3.LUT R11, R5, 0x11, RZ, 0xfc, !PT ;  /* 0x00000011050b7812 */ /* 0x000fe400078efcff */
[-C--:B------:R-:W-:Y:S02]  /*b750*/  ISETP.GE.AND P5, PT, R23, R64.reuse, PT ;  /* 0x000000401700720c */ /* 0x080fe40003fa6270 */
[-C--:B------:R-:W-:Y:S02]  /*b760*/  ISETP.GE.AND P6, PT, R7, R64.reuse, PT ;  /* 0x000000400700720c */ /* 0x080fe40003fc6270 */
[----:B------:R-:W-:Y:S01]  /*b770*/  LOP3.LUT R7, R5, 0x29, RZ, 0xfc, !PT ;  /* 0x0000002905077812 */ /* 0x000fe200078efcff */
[----:B------:R-:W1:Y:S01]  /*b780*/  MUFU.TANH R110, R55 ;  /* 0x00000037006e7308 */ /* 0x000e620000002400 */
[----:B------:R-:W-:-:S02]  /*b790*/  ISETP.GE.AND P4, PT, R11, R64, PT ;  /* 0x000000400b00720c */ /* 0x000fc40003f86270 */
[----:B------:R-:W-:Y:S02]  /*b7a0*/  FSEL R4, R78, -INF , !P5 ;  /* 0xff8000004e047808 */ /* 0x000fe40006800000 */
[----:B------:R-:W-:Y:S02]  /*b7b0*/  FSEL R38, R38, -INF , !P5 ;  /* 0xff80000026267808 */ /* 0x000fe40006800000 */
[----:B------:R-:W-:Y:S01]  /*b7c0*/  LOP3.LUT R11, R5, 0x18, RZ, 0xfc, !PT ;  /* 0x00000018050b7812 */ /* 0x000fe200078efcff */
[----:B------:R-:W-:Y:S01]  /*b7d0*/  MUFU.TANH R93, R48 ;  /* 0x00000030005d7308 */ /* 0x000fe20000002400 */
[-C--:B------:R-:W-:Y:S02]  /*b7e0*/  ISETP.GE.AND P5, PT, R7, R64.reuse, PT ;  /* 0x000000400700720c */ /* 0x080fe40003fa6270 */
[----:B------:R-:W-:Y:S02]  /*b7f0*/  LOP3.LUT R7, R5, 0x30, RZ, 0xfc, !PT ;  /* 0x0000003005077812 */ /* 0x000fe400078efcff */
[----:B------:R-:W-:-:S02]  /*b800*/  ISETP.GE.AND P3, PT, R11, R64, PT ;  /* 0x000000400b00720c */ /* 0x000fc40003f66270 */
[----:B---3--:R-:W-:Y:S01]  /*b810*/  FSEL R20, R20, -INF , !P4 ;  /* 0xff80000014147808 */ /* 0x008fe20006000000 */
[----:B------:R-:W3:Y:S01]  /*b820*/  MUFU.TANH R88, R50 ;  /* 0x0000003200587308 */ /* 0x000ee20000002400 */
[----:B------:R-:W-:Y:S02]  /*b830*/  FSEL R18, R39, -INF , !P4 ;  /* 0xff80000027127808 */ /* 0x000fe40006000000 */
[----:B----4-:R-:W-:Y:S02]  /*b840*/  FSEL R112, R112, -INF , !P0 ;  /* 0xff80000070707808 */ /* 0x010fe40004000000 */
[----:B------:R-:W-:Y:S02]  /*b850*/  FSEL R142, R142, -INF , !P0 ;  /* 0xff8000008e8e7808 */ /* 0x000fe40004000000 */
[----:B------:R-:W-:Y:S01]  /*b860*/  ISETP.GE.AND P4, PT, R7, R64, PT ;  /* 0x000000400700720c */ /* 0x000fe20003f86270 */
[----:B------:R-:W-:Y:S01]  /*b870*/  MUFU.TANH R91, R49 ;  /* 0x00000031005b7308 */ /* 0x000fe20000002400 */
[----:B------:R-:W-:-:S02]  /*b880*/  ISETP.GT.AND P0, PT, R129, R122, PT ;  /* 0x0000007a8100720c */ /* 0x000fc40003f04270 */
[----:B------:R-:W-:Y:S02]  /*b890*/  LOP3.LUT R7, R5, 0x31, RZ, 0xfc, !PT ;  /* 0x0000003105077812 */ /* 0x000fe400078efcff */
[----:B------:R-:W-:Y:S02]  /*b8a0*/  FSEL R16, R12, -INF , !P3 ;  /* 0xff8000000c107808 */ /* 0x000fe40005800000 */
[----:B------:R-:W-:Y:S01]  /*b8b0*/  FSEL R12, R21, -INF , !P3 ;  /* 0xff800000150c7808 */ /* 0x000fe20005800000 */
[----:B------:R-:W4:Y:S01]  /*b8c0*/  MUFU.TANH R86, R51 ;  /* 0x0000003300567308 */ /* 0x000f220000002400 */
[----:B------:R-:W-:Y:S02]  /*b8d0*/  ISETP.GE.AND P3, PT, R7, R64, PT ;  /* 0x000000400700720c */ /* 0x000fe40003f66270 */
[C---:B------:R-:W-:Y:S02]  /*b8e0*/  LOP3.LUT R7, R5.reuse, 0x38, RZ, 0xfc, !PT ;  /* 0x0000003805077812 */ /* 0x040fe400078efcff */
[----:B------:R-:W-:-:S02]  /*b8f0*/  LOP3.LUT R5, R5, 0x39, RZ, 0xfc, !PT ;  /* 0x0000003905057812 */ /* 0x000fc400078efcff */
[----:B--2---:R-:W-:Y:S01]  /*b900*/  FSEL R6, R22, -INF , !P2 ;  /* 0xff80000016067808 */ /* 0x004fe20005000000 */
[----:B------:R-:W-:Y:S01]  /*b910*/  MUFU.TANH R90, R44 ;  /* 0x0000002c005a7308 */ /* 0x000fe20000002400 */
[----:B------:R-:W-:Y:S02]  /*b920*/  FSEL R56, R56, -INF , !P2 ;  /* 0xff80000038387808 */ /* 0x000fe40005000000 */
[----:B-1----:R-:W-:Y:S02]  /*b930*/  FSEL R114, R114, -INF , !P1 ;  /* 0xff80000072727808 */ /* 0x002fe40004800000 */
[----:B------:R-:W-:Y:S02]  /*b940*/  FSEL R140, R140, -INF , !P1 ;  /* 0xff8000008c8c7808 */ /* 0x000fe40004800000 */
[-C--:B------:R-:W-:Y:S01]  /*b950*/  ISETP.GE.AND P2, PT, R7, R64.reuse, PT ;  /* 0x000000400700720c */ /* 0x080fe20003f46270 */
[----:B------:R-:W1:Y:S01]  /*b960*/  MUFU.TANH R35, R35 ;  /* 0x0000002300237308 */ /* 0x000e620000002400 */
[----:B------:R-:W-:-:S02]  /*b970*/  ISETP.GE.AND P1, PT, R5, R64, PT ;  /* 0x000000400500720c */ /* 0x000fc40003f26270 */
[----:B------:R-:W-:Y:S02]  /*b980*/  FSEL R106, R106, -INF , !P6 ;  /* 0xff8000006a6a7808 */ /* 0x000fe40007000000 */
[----:B------:R-:W-:Y:S02]  /*b990*/  FSEL R108, R108, -INF , !P6 ;  /* 0xff8000006c6c7808 */ /* 0x000fe40007000000 */
[----:B------:R-:W-:Y:S01]  /*b9a0*/  FSEL R110, R110, -INF , !P5 ;  /* 0xff8000006e6e7808 */ /* 0x000fe20006800000 */
[----:B------:R-:W2:Y:S01]  /*b9b0*/  MUFU.TANH R33, R33 ;  /* 0x0000002100217308 */ /* 0x000ea20000002400 */
[----:B------:R-:W-:Y:S02]  /*b9c0*/  FSEL R116, R116, -INF , !P5 ;  /* 0xff80000074747808 */ /* 0x000fe40006800000 */
[----:B---3--:R-:W-:Y:S02]  /*b9d0*/  FSEL R88, R88, -INF , !P4 ;  /* 0xff80000058587808 */ /* 0x008fe40006000000 */
[----:B------:R-:W-:-:S02]  /*b9e0*/  FSEL R93, R93, -INF , !P4 ;  /* 0xff8000005d5d7808 */ /* 0x000fc40006000000 */
[----:B----4-:R-:W-:Y:S01]  /*b9f0*/  FSEL R86, R86, -INF , !P3 ;  /* 0xff80000056567808 */ /* 0x010fe20005800000 */
[----:B------:R-:W3:Y:S01]  /*ba00*/  MUFU.TANH R89, R45 ;  /* 0x0000002d00597308 */ /* 0x000ee20000002400 */
[----:B------:R-:W-:Y:S02]  /*ba10*/  FSEL R91, R91, -INF , !P3 ;  /* 0xff8000005b5b7808 */ /* 0x000fe40005800000 */
[----:B-1----:R-:W-:Y:S02]  /*ba20*/  FSEL R35, R35, -INF , !P2 ;  /* 0xff80000023237808 */ /* 0x002fe40005000000 */
        /* <DEDUP_REMOVED lines=18> */
.L_x_7735:
        /* <DEDUP_REMOVED lines=19> */
[----:B------:R-:W-:Y:S02]  /*bc80*/  IMAD.HI.U32 R17, R40, R7, RZ ;  /* 0x0000000728117227 */ /* 0x000fe400078e00ff */
[----:B------:R-:W3:Y:S02]  /*bc90*/  LD.E.64 R40, desc[UR4][R84.64+0x38] ;  /* 0x0000380454287980 */ /* 0x000ee4000c101b00 */
        /* <DEDUP_REMOVED lines=11> */
[----:B------:R-:W-:-:S02]  /*bd50*/  ISETP.NE.AND P1, PT, R5, RZ, PT ;  /* 0x000000ff0500720c */ /* 0x000fc40003f25270 */
[----:B------:R-:W-:Y:S02]  /*bd60*/  ISETP.GE.AND P2, PT, R2, RZ, PT ;  /* 0x000000ff0200720c */ /* 0x000fe40003f46270 */
[----:B------:R-:W-:-:S03]  /*bd70*/  LOP3.LUT R2, RZ, R5, RZ, 0x33, !PT ;  /* 0x00000005ff027212 */ /* 0x000fc600078e33ff */
[----:B------:R-:W-:Y:S02]  /*bd80*/  @P5 IADD3 R19, PT, PT, R19, 0x1, RZ ;  /* 0x0000000113135810 */ /* 0x000fe40007ffe0ff */
[----:B------:R-:W-:-:S04]  /*bd90*/  @P4 VIADD R17, R17, 0x1 ;  /* 0x0000000111114836 */ /* 0x000fc80000000000 */
        /* <DEDUP_REMOVED lines=23> */
.L_x_7736:
[----:B------:R-:W-:Y:S05]  /*bf10*/  BSYNC.RECONVERGENT B0 ;  /* 0x0000000000007941 */ /* 0x000fea0003800200 */
.L_x_7734:
        /* <DEDUP_REMOVED lines=40> */
.L_x_7733:
[----:B------:R-:W-:Y:S05]  /*c1a0*/  BSYNC.RECONVERGENT B1 ;  /* 0x0000000000017941 */ /* 0x000fea0003800200 */
.L_x_7732:
        /* <DEDUP_REMOVED lines=21> */
[----:B------:R-:W2:Y:S04]  /*c300*/  SHFL.BFLY PT, R10, R11, 0x2, 0x1f ;  /* 0x0c401f000b0a7f89 */ /* 0x000ea800000e0000 */
        /* <DEDUP_REMOVED lines=10> */
[----:B------:R-:W-:Y:S01]  /*c3b0*/  LDSM.16.MT88.4 R8, [R34+0x7400] ;  /* 0x007400002208783b */ /* 0x000fe20000004200 */
        /* <DEDUP_REMOVED lines=8> */
[----:B------:R-:W-:Y:S01]  /*c440*/  FFMA.FTZ R98, R32, R96, -R105 ;  /* 0x0000006020627223 */ /* 0x000fe20000010869 */
[----:B------:R-:W-:Y:S01]  /*c450*/  IADD3 R32, PT, PT, R3, R34, RZ ;  /* 0x0000002203207210 */ /* 0x000fe20007ffe0ff */
[-CC-:B------:R-:W-:Y:S01]  /*c460*/  FFMA.FTZ R97, R66, R96.reuse, -R99.reuse ;  /* 0x0000006042617223 */ /* 0x180fe20000010863 */
[-CC-:B------:R-:W-:Y:S01]  /*c470*/  FFMA.FTZ R104, R24, R96.reuse, -R99.reuse ;  /* 0x0000006018687223 */ /* 0x180fe20000010863 */
[-CC-:B------:R-:W-:Y:S01]  /*c480*/  FFMA.FTZ R102, R36, R96.reuse, -R99.reuse ;  /* 0x0000006024667223 */ /* 0x180fe20000010863 */
[-CC-:B------:R-:W-:Y:S01]  /*c490*/  FFMA.FTZ R31, R26, R96.reuse, -R99.reuse ;  /* 0x000000601a1f7223 */ /* 0x180fe20000010863 */
[----:B------:R-:W-:Y:S01]  /*c4a0*/  MUFU.EX2 R103, R103 ;  /* 0x0000006700677308 */ /* 0x000fe20000000800 */
[----:B------:R-:W1:Y:S01]  /*c4b0*/  LDSM.16.MT88.4 R68, [R32+0x6000] ;  /* 0x006000002044783b */ /* 0x000e620000004200 */
        /* <DEDUP_REMOVED lines=8> */
[-CC-:B------:R-:W-:Y:S01]  /*c540*/  FFMA.FTZ R20, R16, R96.reuse, -R99.reuse ;  /* 0x0000006010147223 */ /* 0x180fe20000010863 */
[-C--:B------:R-:W-:Y:S01]  /*c550*/  FFMA.FTZ R3, R6, R96.reuse, -R99 ;  /* 0x0000006006037223 */ /* 0x080fe20000010863 */
[----:B------:R-:W3:Y:S01]  /*c560*/  MUFU.EX2 R98, R98 ;  /* 0x0000006200627308 */ /* 0x000ee20000000800 */
[----:B------:R-:W4:Y:S01]  /*c570*/  LDSM.16.MT88.4 R12, [R32+0x6400] ;  /* 0x00640000200c783b */ /* 0x000f220000004200 */
        /* <DEDUP_REMOVED lines=11> */
[----:B------:R-:W-:Y:S01]  /*c630*/  LDSM.16.MT88.4 R16, [R32+0x7400] ;  /* 0x007400002010783b */ /* 0x000fe20000004200 */
        /* <DEDUP_REMOVED lines=8> */
[----:B--2---:R-:W-:Y:S01]  /*c6c0*/  F2FP.BF16.F32.PACK_AB R49, R104, R97 ;  /* 0x000000616831723e */ /* 0x004fe200000010ff */
[----:B------:R-:W-:Y:S01]  /*c6d0*/  FADD.FTZ R97, R97, R104 ;  /* 0x0000006861617221 */ /* 0x000fe20000010000 */
[----:B------:R-:W2:Y:S01]  /*c6e0*/  MUFU.EX2 R29, R29 ;  /* 0x0000001d001d7308 */ /* 0x000ea20000000800 */
[----:B------:R-:W-:Y:S01]  /*c6f0*/  FADD.FTZ R101, R101, R100 ;  /* 0x0000006465657221 */ /* 0x000fe20000010000 */
[----:B------:R-:W-:-:S02]  /*c700*/  ISETP.GE.AND P0, PT, R87, R122, PT ;  /* 0x0000007a5700720c */ /* 0x000fc40003f06270 */
[----:B------:R-:W-:Y:S01]  /*c710*/  MUFU.EX2 R22, R22 ;  /* 0x0000001600167308 */ /* 0x000fe20000000800 */
[C---:B---3--:R-:W-:Y:S01]  /*c720*/  F2FP.BF16.F32.PACK_AB R51, R31.reuse, R102 ;  /* 0x000000661f33723e */ /* 0x048fe200000010ff */
[----:B------:R-:W-:Y:S02]  /*c730*/  FADD.FTZ R102, R102, R97 ;  /* 0x0000006166667221 */ /* 0x000fe40000010000 */
[----:B------:R-:W3:Y:S02]  /*c740*/  MUFU.EX2 R21, R21 ;  /* 0x0000001500157308 */ /* 0x000ee40000000800 */
[----:B------:R-:W-:Y:S02]  /*c750*/  FADD.FTZ R31, R31, R102 ;  /* 0x000000661f1f7221 */ /* 0x000fe40000010000 */
[----:B------:R-:W-:Y:S01]  /*c760*/  MUFU.EX2 R28, R28 ;  /* 0x0000001c001c7308 */ /* 0x000fe20000000800 */
[C---:B------:R-:W-:Y:S03]  /*c770*/  HMMA.16816.F32.BF16 R64, R48.reuse, R60, RZ ;  /* 0x0000003c3040723c */ /* 0x040fe600000418ff */
[----:B--2---:R-:W-:Y:S01]  /*c780*/  F2FP.BF16.F32.PACK_AB R4, R29, R30 ;  /* 0x0000001e1d04723e */ /* 0x004fe200000010ff */
[----:B------:R-:W2:Y:S04]  /*c790*/  MUFU.EX2 R23, R23 ;  /* 0x0000001700177308 */ /* 0x000ea80000000800 */
[----:B------:R-:W-:Y:S01]  /*c7a0*/  MUFU.EX2 R20, R20 ;  /* 0x0000001400147308 */ /* 0x000fe20000000800 */
[----:B------:R-:W-:Y:S01]  /*c7b0*/  HMMA.16816.F32.BF16 R60, R48, R62, RZ ;  /* 0x0000003e303c723c */ /* 0x000fe200000418ff */
[----:B---3--:R-:W-:-:S02]  /*c7c0*/  F2FP.BF16.F32.PACK_AB R6, R21, R22 ;  /* 0x000000161506723e */ /* 0x008fc400000010ff */
[----:B------:R-:W3:Y:S04]  /*c7d0*/  MUFU.EX2 R3, R3 ;  /* 0x0000000300037308 */ /* 0x000ee80000000800 */
[----:B------:R-:W-:Y:S01]  /*c7e0*/  MUFU.EX2 R109, R109 ;  /* 0x0000006d006d7308 */ /* 0x000fe20000000800 */
[C---:B-1----:R-:W-:Y:S01]  /*c7f0*/  HMMA.16816.F32.BF16 R72, R48.reuse, R68, RZ ;  /* 0x000000443048723c */ /* 0x042fe200000418ff */
[C---:B--2---:R-:W-:Y:S01]  /*c800*/  F2FP.BF16.F32.PACK_AB R5, R23.reuse, R28 ;  /* 0x0000001c1705723e */ /* 0x044fe200000010ff */
[----:B------:R-:W-:Y:S01]  /*c810*/  FADD.FTZ R28, R28, R31 ;  /* 0x0000001f1c1c7221 */ /* 0x000fe20000010000 */
[----:B------:R-:W-:Y:S03]  /*c820*/  MUFU.EX2 R107, R107 ;  /* 0x0000006b006b7308 */ /* 0x000fe60000000800 */
[----:B------:R-:W-:Y:S01]  /*c830*/  FADD.FTZ R23, R23, R28 ;  /* 0x0000001c17177221 */ /* 0x000fe20000010000 */
[----:B------:R1:W-:Y:S01]  /*c840*/  MUFU.EX2 R89, R91 ;  /* 0x0000005b00597308 */ /* 0x0003e20000000800 */
[----:B------:R-:W-:Y:S01]  /*c850*/  HMMA.16816.F32.BF16 R68, R48, R70, RZ ;  /* 0x000000463044723c */ /* 0x000fe200000418ff */
[----:B---3--:R-:W-:-:S02]  /*c860*/  F2FP.BF16.F32.PACK_AB R7, R3, R20 ;  /* 0x000000140307723e */ /* 0x008fc400000010ff */
[----:B------:R-:W-:Y:S04]  /*c870*/  MUFU.EX2 R140, R140 ;  /* 0x0000008c008c7308 */ /* 0x000fe80000000800 */
[----:B------:R-:W-:Y:S01]  /*c880*/  MUFU.EX2 R88, R88 ;  /* 0x0000005800587308 */ /* 0x000fe20000000800 */
[----:B------:R-:W-:Y:S03]  /*c890*/  HMMA.16816.F32.BF16 R64, R4, R8, R64 ;  /* 0x000000080440723c */ /* 0x000fe60000041840 */
[----:B------:R-:W-:Y:S02]  /*c8a0*/  MUFU.EX2 R141, R141 ;  /* 0x0000008d008d7308 */ /* 0x000fe40000000800 */
[----:B-1----:R-:W-:-:S03]  /*c8b0*/  FADD.FTZ R91, R98, R101 ;  /* 0x00000065625b7221 */ /* 0x002fc60000010000 */
[----:B------:R-:W-:Y:S01]  /*c8c0*/  HMMA.16816.F32.BF16 R60, R4, R10, R60 ;  /* 0x0000000a043c723c */ /* 0x000fe2000004183c */
[----:B------:R-:W1:Y:S02]  /*c8d0*/  LDSM.16.MT88.4 R8, [R34+0x8400] ;  /* 0x008400002208783b */ /* 0x000e640000004200 */
[----:B------:R-:W-:-:S04]  /*c8e0*/  FADD.FTZ R30, R30, R91 ;  /* 0x0000005b1e1e7221 */ /* 0x000fc80000010000 */
[----:B------:R-:W-:Y:S01]  /*c8f0*/  FADD.FTZ R29, R29, R30 ;  /* 0x0000001e1d1d7221 */ /* 0x000fe20000010000 */
        /* <DEDUP_REMOVED lines=26> */
[----:B------:R-:W-:Y:S01]  /*caa0*/  FFMA.FTZ R26, R116, R96, -R105 ;  /* 0x00000060741a7223 */ /* 0x000fe20000010869 */
[----:B------:R-:W2:Y:S04]  /*cab0*/  MUFU.EX2 R108, R142 ;  /* 0x0000008e006c7308 */ /* 0x000ea80000000800 */
[----:B------:R-:W-:Y:S01]  /*cac0*/  MUFU.EX2 R27, R27 ;  /* 0x0000001b001b7308 */ /* 0x000fe20000000800 */
[C---:B------:R-:W-:Y:S03]  /*cad0*/  HMMA.16816.F32.BF16 R56, R4.reuse, R16, R56 ;  /* 0x000000100438723c */ /* 0x040fe60000041838 */
[----:B------:R-:W3:Y:S05]  /*cae0*/  MUFU.EX2 R26, R26 ;  /* 0x0000001a001a7308 */ /* 0x000eea0000000800 */
[----:B------:R-:W-:Y:S03]  /*caf0*/  HMMA.16816.F32.BF16 R52, R4, R18, R52 ;  /* 0x000000120434723c */ /* 0x000fe60000041834 */
[----:B--2---:R-:W-:Y:S01]  /*cb00*/  F2FP.BF16.F32.PACK_AB R4, R108, R109 ;  /* 0x0000006d6c04723e */ /* 0x004fe200000010ff */
[----:B------:R-:W-:Y:S01]  /*cb10*/  LDSM.16.MT88.4 R16, [R34+0x6c00] ;  /* 0x006c00002210783b */ /* 0x000fe20000004200 */
[----:B------:R-:W-:-:S02]  /*cb20*/  F2FP.BF16.F32.PACK_AB R5, R106, R107 ;  /* 0x0000006b6a05723e */ /* 0x000fc400000010ff */
[----:B------:R-:W-:Y:S02]  /*cb30*/  F2FP.BF16.F32.PACK_AB R7, R24, R25 ;  /* 0x000000191807723e */ /* 0x000fe400000010ff */
        /* <DEDUP_REMOVED lines=18> */
[-CC-:B------:R-:W-:Y:S01]  /*cc60*/  FFMA.FTZ R7, R86, R96.reuse, -R99.reuse ;  /* 0x0000006056077223 */ /* 0x180fe20000010863 */
[-C--:B------:R-:W-:Y:S01]  /*cc70*/  FFMA.FTZ R86, R35, R96.reuse, -R99 ;  /* 0x0000006023567223 */ /* 0x080fe20000010863 */
[----:B------:R-:W-:Y:S01]  /*cc80*/  FFMA.FTZ R4, R90, R96, -R105 ;  /* 0x000000605a047223 */ /* 0x000fe20000010869 */
[----:B------:R-:W1:Y:S01]  /*cc90*/  LDSM.16.MT88.4 R8, [R34+0x8c00] ;  /* 0x008c00002208783b */ /* 0x000e620000004200 */
        /* <DEDUP_REMOVED lines=45> */
[----:B------:R-:W-:Y:S02]  /*cf70*/  IMAD.MOV.U32 R93, RZ, RZ, R0 ;  /* 0x000000ffff5d7224 */ /* 0x000fe400078e0000 */
[----:B------:R-:W-:Y:S01]  /*cf80*/  IMAD.MOV.U32 R91, RZ, RZ, R2 ;  /* 0x000000ffff5b7224 */ /* 0x000fe200078e0002 */
[----:B------:R-:W-:-:S13]  /*cf90*/  ISETP.NE.AND.EX P6, PT, R139, RZ, PT, P6 ;  /* 0x000000ff8b00720c */ /* 0x000fda0003fc5360 */
.L_x_7744:
        /* <DEDUP_REMOVED lines=84> */
.L_x_7739:
[----:B------:R-:W-:Y:S05]  /*d4e0*/  BSYNC.RECONVERGENT B0 ;  /* 0x0000000000007941 */ /* 0x000fea0003800200 */
.L_x_7738:
[----:B------:R-:W1:Y:S01]  /*d4f0*/  S2UR UR6, SR_CgaCtaId ;  /* 0x00000000000679c3 */ /* 0x000e620000008800 */
[----:B------:R-:W-:Y:S01]  /*d500*/  LOP3.LUT R87, R86, 0xc0, RZ, 0xc0, !PT ;  /* 0x000000c056577812 */ /* 0x000fe200078ec0ff */
[----:B------:R-:W-:Y:S01]  /*d510*/  UMOV UR7, 0x400 ;  /* 0x0000040000077882 */ /* 0x000fe20000000000 */
[-C--:B------:R-:W-:Y:S01]  /*d520*/  ISETP.GE.AND P5, PT, R144, R131.reuse, PT ;  /* 0x000000839000720c */ /* 0x080fe20003fa6270 */
[----:B------:R-:W-:Y:S01]  /*d530*/  IMAD.SHL.U32 R92, R0, 0x4, RZ ;  /* 0x00000004005c7824 */ /* 0x000fe200078e00ff */
[----:B------:R-:W-:Y:S01]  /*d540*/  LOP3.LUT R87, R87, 0x18, R0, 0xf8, !PT ;  /* 0x0000001857577812 */ /* 0x000fe200078ef800 */
[----:B------:R-:W-:Y:S01]  /*d550*/  BSSY.RECONVERGENT B1, `(.L_x_7740) ;  /* 0x0000148000017945 */ /* 0x000fe20003800200 */
        /* <DEDUP_REMOVED lines=8> */
[----:B------:R-:W-:Y:S01]  /*d5e0*/  SHF.L.U32 R116, R0, 0x5, RZ ;  /* 0x0000000500747819 */ /* 0x000fe200000006ff */
[----:B-1----:R-:W-:Y:S01]  /*d5f0*/  ULEA UR6, UR6, UR7, 0x18 ;  /* 0x0000000706067291 */ /* 0x002fe2000f8ec0ff */
[C---:B------:R-:W-:Y:S02]  /*d600*/  LOP3.LUT R3, R95.reuse, 0x100, RZ, 0xc0, !PT ;  /* 0x000001005f037812 */ /* 0x040fe400078ec0ff */
        /* <DEDUP_REMOVED lines=8> */
[----:B------:R-:W-:Y:S01]  /*d690*/  @!P5 LDGSTS.E.BYPASS.LTC128B.128 [R143+0x6000], desc[UR4][R136.64] ;  /* 0x06000000888fdfae */ /* 0x000fe2000b981a04 */
[----:B------:R-:W-:Y:S02]  /*d6a0*/  LOP3.LUT R97, R116, 0xc0, RZ, 0xc0, !PT ;  /* 0x000000c074617812 */ /* 0x000fe400078ec0ff */
[----:B------:R-:W-:Y:S03]  /*d6b0*/  LOP3.LUT R2, R92, 0x18, RZ, 0xc0, !PT ;  /* 0x000000185c027812 */ /* 0x000fe600078ec0ff */
[----:B------:R-:W-:Y:S01]  /*d6c0*/  @P5 STS.128 [R143+0x6000], RZ ;  /* 0x006000ff8f005388 */ /* 0x000fe20000000c00 */
[----:B------:R-:W-:Y:S02]  /*d6d0*/  LOP3.LUT R3, R95, 0x20, R116, 0xf8, !PT ;  /* 0x000000205f037812 */ /* 0x000fe400078ef874 */
[----:B------:R-:W-:Y:S03]  /*d6e0*/  LOP3.LUT R97, R97, 0x8, R0, 0xf8, !PT ;  /* 0x0000000861617812 */ /* 0x000fe600078ef800 */
[----:B------:R-:W-:Y:S01]  /*d6f0*/  @!PT LDS RZ, [RZ] ;  /* 0x00000000fffff984 */ /* 0x000fe20000000800 */
[----:B------:R-:W-:Y:S01]  /*d700*/  @!PT LDS RZ, [RZ] ;  /* 0x00000000fffff984 */ /* 0x000fe20000000800 */
[----:B------:R-:W-:Y:S01]  /*d710*/  @!PT LDS RZ, [RZ] ;  /* 0x00000000fffff984 */ /* 0x000fe20000000800 */
[----:B------:R-:W-:Y:S01]  /*d720*/  @!P4 LDGSTS.E.BYPASS.LTC128B.128 [R143+0x7000], desc[UR4][R136.64+0x40] ;  /* 0x07000040888fcfae */ /* 0x000fe2000b981a04 */
[----:B------:R-:W-:Y:S02]  /*d730*/  LOP3.LUT R90, R99, R2, RZ, 0x3c, !PT ;  /* 0x00000002635a7212 */ /* 0x000fe400078e3cff */
[----:B------:R-:W-:Y:S03]  /*d740*/  LOP3.LUT R3, R3, 0x100, R116, 0xf8, !PT ;  /* 0x0000010003037812 */ /* 0x000fe600078ef874 */
[----:B------:R-:W-:Y:S01]  /*d750*/  @P4 STS.128 [R143+0x7000], RZ ;  /* 0x007000ff8f004388 */ /* 0x000fe20000000c00 */
[----:B------:R-:W-:Y:S02]  /*d760*/  LOP3.LUT R2, R96, R97, R2, 0xf6, !PT ;  /* 0x0000006160027212 */ /* 0x000fe400078ef602 */
[----:B------:R-:W-:Y:S03]  /*d770*/  LOP3.LUT R3, R3, R90, RZ, 0xfc, !PT ;  /* 0x0000005a03037212 */ /* 0x000fe600078efcff */
[----:B------:R-:W-:Y:S01]  /*d780*/  @!PT LDS RZ, [RZ] ;  /* 0x00000000fffff984 */ /* 0x000fe20000000800 */
[----:B------:R-:W-:Y:S01]  /*d790*/  @!PT LDS RZ, [RZ] ;  /* 0x00000000fffff984 */ /* 0x000fe20000000800 */
[----:B------:R-:W-:Y:S01]  /*d7a0*/  @!PT LDS RZ, [RZ] ;  /* 0x00000000fffff984 */ /* 0x000fe20000000800 */
[----:B------:R-:W-:Y:S01]  /*d7b0*/  @!P3 LDGSTS.E.BYPASS.LTC128B.128 [R143+0x8000], desc[UR4][R136.64+0x80] ;  /* 0x08000080888fbfae */ /* 0x000fe2000b981a04 */
[----:B------:R-:W-:Y:S02]  /*d7c0*/  LEA R2, R2, UR6, 0x1 ;  /* 0x0000000602027c11 */ /* 0x000fe4000f8e08ff */
[----:B------:R-:W-:Y:S03]  /*d7d0*/  LEA R117, R3, UR6, 0x1 ;  /* 0x0000000603757c11 */ /* 0x000fe6000f8e08ff */
[----:B------:R-:W-:Y:S01]  /*d7e0*/  @P3 STS.128 [R143+0x8000], RZ ;  /* 0x008000ff8f003388 */ /* 0x000fe20000000c00 */
[----:B------:R-:W-:Y:S02]  /*d7f0*/  LOP3.LUT P0, RZ, R0, 0x4, RZ, 0xc0, !PT ;  /* 0x0000000400ff7812 */ /* 0x000fe4000780c0ff */
[----:B------:R-:W-:Y:S03]  /*d800*/  IADD3 R129, PT, PT, R129, -0x1, RZ ;  /* 0xffffffff81817810 */ /* 0x000fe60007ffe0ff */
[----:B------:R-:W-:Y:S01]  /*d810*/  @!PT LDS RZ, [RZ] ;  /* 0x00000000fffff984 */ /* 0x000fe20000000800 */
[----:B------:R-:W-:Y:S01]  /*d820*/  @!PT LDS RZ, [RZ] ;  /* 0x00000000fffff984 */ /* 0x000fe20000000800 */
[----:B------:R-:W-:Y:S01]  /*d830*/  @!PT LDS RZ, [RZ] ;  /* 0x00000000fffff984 */ /* 0x000fe20000000800 */
[----:B------:R-:W-:Y:S01]  /*d840*/  @!P5 LDGSTS.E.BYPASS.LTC128B.128 [R143+0x6800], desc[UR4][R88.64] ;  /* 0x06800000588fdfae */ /* 0x000fe2000b981a04 */
[----:B------:R-:W-:Y:S05]  /*d850*/  ISETP.GT.AND P1, PT, R129, R122, PT ;  /* 0x0000007a8100720c */ /* 0x000fea0003f24270 */
        /* <DEDUP_REMOVED lines=22> */
[----:B------:R-:W-:Y:S01]  /*d9c0*/  IADD3 R0, PT, PT, R2, R100, RZ ;  /* 0x0000006402007210 */ /* 0x000fe20007ffe0ff */
[----:B------:R-:W-:Y:S04]  /*d9d0*/  IMAD.IADD R3, R117, 0x1, R100 ;  /* 0x0000000175037824 */ /* 0x000fe800078e0264 */
[----:B------:R-:W-:Y:S02]  /*d9e0*/  LDSM.16.M88.4 R100, [R0+0x3000] ;  /* 0x003000000064783b */ /* 0x000fe40000000200 */
[C---:B---3--:R-:W-:Y:S08]  /*d9f0*/  HMMA.16816.F32.BF16 R12, R96.reuse, R104, RZ ;  /* 0x00000068600c723c */ /* 0x048ff000000418ff */
        /* <DEDUP_REMOVED lines=74> */
[----:B------:R1:W1:Y:S01]  /*dea0*/  MUFU.TANH R110, R125 ;  /* 0x0000007d006e7308 */ /* 0x0002620000002400 */
        /* <DEDUP_REMOVED lines=137> */
.L_x_7743:
[----:B------:R-:W-:Y:S05]  /*e740*/  BSYNC.RECONVERGENT B0 ;  /* 0x0000000000007941 */ /* 0x000fea0003800200 */
.L_x_7742:
[----:B-1----:R-:W-:Y:S01]  /*e750*/  @!P5 IMAD.MOV.U32 R125, RZ, RZ, R123 ;  /* 0x000000ffff7dd224 */ /* 0x002fe200078e007b */
        /* <DEDUP_REMOVED lines=39> */
.L_x_7741:
[----:B------:R-:W-:Y:S05]  /*e9d0*/  BSYNC.RECONVERGENT B1 ;  /* 0x0000000000017941 */ /* 0x000fea0003800200 */
.L_x_7740:
[----:B--2---:R-:W2:Y:S01]  /*e9e0*/  LD.E R3, desc[UR4][R84.64+0xdc] ;  /* 0x0000dc0454037980 */ /* 0x004ea2000c101900 */
        /* <DEDUP_REMOVED lines=49> */
[----:B------:R-:W3:Y:S01]  /*ed00*/  MUFU.EX2 R90, R90 ;  /* 0x0000005a005a7308 */ /* 0x000ee20000000800 */
[-CC-:B------:R-:W-:Y:S01]  /*ed10*/  FFMA.FTZ R109, R156, R3.reuse, -R107.reuse ;  /* 0x000000039c6d7223 */ /* 0x180fe2000001086b */
        /* <DEDUP_REMOVED lines=27> */
[C---:B------:R-:W-:Y:S01]  /*eed0*/  FMUL.FTZ R33, R91.reuse, R53 ;  /* 0x000000355b217220 */ /* 0x040fe20000410000 */
[C---:B------:R-:W-:Y:S01]  /*eee0*/  FMUL.FTZ R34, R90.reuse, R54 ;  /* 0x000000365a227220 */ /* 0x040fe20000410000 */
[----:B------:R-:W-:Y:S07]  /*eef0*/  FMUL.FTZ R35, R90, R55 ;  /* 0x000000375a237220 */ /* 0x000fee0000410000 */
        /* <DEDUP_REMOVED lines=12> */
[-CC-:B------:R-:W-:Y:S01]  /*efc0*/  FFMA.FTZ R105, R160, R3.reuse, -R107.reuse ;  /* 0x00000003a0697223 */ /* 0x180fe2000001086b */
        /* <DEDUP_REMOVED lines=18> */
[--C-:B------:R-:W-:Y:S01]  /*f0f0*/  FFMA.FTZ R101, R159, R3, -R100.reuse ;  /* 0x000000039f657223 */ /* 0x100fe20000010864 */
        /* <DEDUP_REMOVED lines=10> */
[-CC-:B------:R-:W-:Y:S01]  /*f1a0*/  FFMA.FTZ R117, R142, R3.reuse, -R107.reuse ;  /* 0x000000038e757223 */ /* 0x180fe2000001086b */
[-CC-:B------:R-:W-:Y:S01]  /*f1b0*/  FFMA.FTZ R125, R145, R3.reuse, -R100.reuse ;  /* 0x00000003917d7223 */ /* 0x180fe20000010864 */
[-CC-:B------:R-:W-:Y:S07]  /*f1c0*/  FFMA.FTZ R113, R148, R3.reuse, -R107.reuse ;  /* 0x0000000394717223 */ /* 0x180fee000001086b */
[----:B------:R-:W-:Y:S01]  /*f1d0*/  MUFU.EX2 R114, R114 ;  /* 0x0000007200727308 */ /* 0x000fe20000000800 */
[-C--:B------:R-:W-:Y:S01]  /*f1e0*/  FFMA.FTZ R116, R149, R3.reuse, -R107 ;  /* 0x0000000395747223 */ /* 0x080fe2000001086b */
[--C-:B------:R-:W-:Y:S01]  /*f1f0*/  FFMA.FTZ R115, R153, R3, -R100.reuse ;  /* 0x0000000399737223 */ /* 0x100fe20000010864 */
[----:B------:R-:W-:Y:S07]  /*f200*/  FFMA.FTZ R111, R90, R141, R111 ;  /* 0x0000008d5a6f7223 */ /* 0x000fee000001006f */
[----:B------:R-:W-:Y:S01]  /*f210*/  MUFU.EX2 R117, R117 ;  /* 0x0000007500757308 */ /* 0x000fe20000000800 */
[-CC-:B------:R-:W-:Y:S01]  /*f220*/  FFMA.FTZ R141, R89, R3.reuse, -R100.reuse ;  /* 0x00000003598d7223 */ /* 0x180fe20000010864 */
[-CC-:B------:R-:W-:Y:S01]  /*f230*/  FFMA.FTZ R146, R146, R3.reuse, -R107.reuse ;  /* 0x0000000392927223 */ /* 0x180fe2000001086b */
[-CC-:B------:R-:W-:Y:S07]  /*f240*/  FFMA.FTZ R142, R150, R3.reuse, -R107.reuse ;  /* 0x00000003968e7223 */ /* 0x180fee000001086b */
[----:B------:R-:W-:Y:S01]  /*f250*/  MUFU.EX2 R125, R125 ;  /* 0x0000007d007d7308 */ /* 0x000fe20000000800 */
[--C-:B------:R-:W-:Y:S01]  /*f260*/  FFMA.FTZ R152, R152, R3, -R107.reuse ;  /* 0x0000000398987223 */ /* 0x100fe2000001086b */
[----:B------:R-:W-:Y:S08]  /*f270*/  ISETP.GT.AND P0, PT, R129, R122, PT ;  /* 0x0000007a8100720c */ /* 0x000ff00003f04270 */
[----:B------:R-:W-:Y:S10]  /*f280*/  MUFU.EX2 R113, R113 ;  /* 0x0000007100717308 */ /* 0x000ff40000000800 */
[----:B------:R-:W-:Y:S10]  /*f290*/  MUFU.EX2 R116, R116 ;  /* 0x0000007400747308 */ /* 0x000ff40000000800 */
[----:B------:R-:W-:Y:S10]  /*f2a0*/  MUFU.EX2 R115, R115 ;  /* 0x0000007300737308 */ /* 0x000ff40000000800 */
[----:B------:R-:W-:Y:S01]  /*f2b0*/  MUFU.EX2 R142, R142 ;  /* 0x0000008e008e7308 */ /* 0x000fe20000000800 */
[C---:B-1----:R-:W-:Y:S09]  /*f2c0*/  HMMA.16816.F32.BF16 R12, R80.reuse, R20, R12 ;  /* 0x00000014500c723c */ /* 0x042ff2000004180c */
[----:B------:R-:W-:Y:S01]  /*f2d0*/  MUFU.EX2 R141, R141 ;  /* 0x0000008d008d7308 */ /* 0x000fe20000000800 */
[C---:B------:R-:W-:Y:S01]  /*f2e0*/  FMUL.FTZ R20, R91.reuse, R64 ;  /* 0x000000405b147220 */ /* 0x040fe20000410000 */
[----:B------:R-:W-:Y:S01]  /*f2f0*/  FMUL.FTZ R21, R91, R65 ;  /* 0x000000415b157220 */ /* 0x000fe20000410000 */
[-C--:B------:R-:W-:Y:S01]  /*f300*/  FFMA.FTZ R64, R158, R3.reuse, -R107 ;  /* 0x000000039e407223 */ /* 0x080fe2000001086b */
[----:B------:R-:W-:Y:S01]  /*f310*/  FADD.FTZ R65, R108, R111 ;  /* 0x0000006f6c417221 */ /* 0x000fe20000010000 */
[--C-:B------:R-:W-:Y:S01]  /*f320*/  FFMA.FTZ R108, R88, R3, -R100.reuse ;  /* 0x00000003586c7223 */ /* 0x100fe20000010864 */
[C---:B------:R-:W-:Y:S04]  /*f330*/  HMMA.16816.F32.BF16 R16, R80.reuse, R22, R16 ;  /* 0x000000165010723c */ /* 0x040fe80000041810 */
[----:B------:R-:W1:Y:S01]  /*f340*/  MUFU.EX2 R111, R146 ;  /* 0x00000092006f7308 */ /* 0x000e620000000800 */
[C---:B------:R-:W-:Y:S01]  /*f350*/  FMUL.FTZ R22, R90.reuse, R66 ;  /* 0x000000425a167220 */ /* 0x040fe20000410000 */
[----:B------:R-:W-:Y:S08]  /*f360*/  FMUL.FTZ R23, R90, R67 ;  /* 0x000000435a177220 */ /* 0x000ff00000410000 */
[----:B------:R-:W-:Y:S01]  /*f370*/  MUFU.EX2 R64, R64 ;  /* 0x0000004000407308 */ /* 0x000fe20000000800 */
[-C--:B------:R-:W-:Y:S01]  /*f380*/  FFMA.FTZ R66, R157, R3.reuse, -R100 ;  /* 0x000000039d427223 */ /* 0x080fe20000010864 */
[----:B------:R-:W-:Y:S01]  /*f390*/  FFMA.FTZ R107, R154, R3, -R107 ;  /* 0x000000039a6b7223 */ /* 0x000fe2000001086b */
[----:B------:R-:W-:Y:S07]  /*f3a0*/  FADD.FTZ R102, R102, R65 ;  /* 0x0000004166667221 */ /* 0x000fee0000010000 */
[----:B------:R-:W3:Y:S01]  /*f3b0*/  MUFU.EX2 R108, R108 ;  /* 0x0000006c006c7308 */ /* 0x000ee20000000800 */
[C---:B------:R-:W-:Y:S09]  /*f3c0*/  HMMA.16816.F32.BF16 R20, R80.reuse, R28, R20 ;  /* 0x0000001c5014723c */ /* 0x040ff20000041814 */
[----:B------:R-:W4:Y:S01]  /*f3d0*/  MUFU.EX2 R66, R66 ;  /* 0x0000004200427308 */ /* 0x000f220000000800 */
[C---:B------:R-:W-:Y:S01]  /*f3e0*/  FMUL.FTZ R28, R91.reuse, R56 ;  /* 0x000000385b1c7220 */ /* 0x040fe20000410000 */
[C---:B------:R-:W-:Y:S01]  /*f3f0*/  FMUL.FTZ R29, R91.reuse, R57 ;  /* 0x000000395b1d7220 */ /* 0x040fe20000410000 */
[----:B-1----:R-:W-:Y:S01]  /*f400*/  F2FP.BF16.F32.PACK_AB R88, R142, R111 ;  /* 0x0000006f8e58723e */ /* 0x002fe200000010ff */
[----:B------:R-:W-:Y:S01]  /*f410*/  FFMA.FTZ R91, R91, R140, R112 ;  /* 0x0000008c5b5b7223 */ /* 0x000fe20000010070 */
[----:B------:R-:W-:Y:S01]  /*f420*/  FFMA.FTZ R112, R147, R3, -R100 ;  /* 0x0000000393707223 */ /* 0x000fe20000010864 */
[C---:B------:R-:W-:Y:S04]  /*f430*/  HMMA.16816.F32.BF16 R24, R80.reuse, R30, R24 ;  /* 0x0000001e5018723c */ /* 0x040fe80000041818 */
[----:B------:R-:W-:Y:S01]  /*f440*/  MUFU.EX2 R107, R107 ;  /* 0x0000006b006b7308 */ /* 0x000fe20000000800 */
[C---:B------:R-:W-:Y:S01]  /*f450*/  FMUL.FTZ R30, R90.reuse, R58 ;  /* 0x0000003a5a1e7220 */ /* 0x040fe20000410000 */
[----:B------:R-:W-:Y:S01]  /*f460*/  FMUL.FTZ R31, R90, R59 ;  /* 0x0000003b5a1f7220 */ /* 0x000fe20000410000 */
[----:B------:R-:W-:Y:S01]  /*f470*/  FADD.FTZ R68, R110, R91 ;  /* 0x0000005b6e447221 */ /* 0x000fe20000010000 */
[----:B------:R-:W-:Y:S06]  /*f480*/  LDSM.16.MT88.4 R56, [R93+0x6400] ;  /* 0x006400005d38783b */ /* 0x000fec0000004200 */
[----:B------:R-:W-:Y:S01]  /*f490*/  MUFU.EX2 R112, R112 ;  /* 0x0000007000707308 */ /* 0x000fe20000000800 */
[----:B---3--:R-:W-:Y:S01]  /*f4a0*/  F2FP.BF16.F32.PACK_AB R89, R108, R141 ;  /* 0x0000008d6c59723e */ /* 0x008fe200000010ff */
[----:B------:R-:W-:Y:S01]  /*f4b0*/  FADD.FTZ R99, R99, R68 ;  /* 0x0000004463637221 */ /* 0x000fe20000010000 */
[----:B------:R-:W-:Y:S01]  /*f4c0*/  FFMA.FTZ R140, R151, R3, -R100 ;  /* 0x00000003978c7223 */ /* 0x000fe20000010864 */
[C---:B--2---:R-:W-:Y:S06]  /*f4d0*/  HMMA.16816.F32.BF16 R28, R80.reuse, R60, R28 ;  /* 0x0000003c501c723c */ /* 0x044fec000004181c */
[----:B------:R-:W1:Y:S01]  /*f4e0*/  MUFU.EX2 R110, R152 ;  /* 0x00000098006e7308 */ /* 0x000e620000000800 */
[----:B------:R-:W-:Y:S01]  /*f4f0*/  LDSM.16.MT88.4 R68, [R96+0xc00] ;  /* 0x000c00006044783b */ /* 0x000fe20000004200 */
[----:B------:R-:W-:Y:S08]  /*f500*/  FADD.FTZ R99, R98, R99 ;  /* 0x0000006362637221 */ /* 0x000ff00000010000 */
[----:B------:R-:W2:Y:S01]  /*f510*/  MUFU.EX2 R140, R140 ;  /* 0x0000008c008c7308 */ /* 0x000ea20000000800 */
[----:B------:R-:W-:Y:S01]  /*f520*/  FADD.FTZ R97, R97, R102 ;  /* 0x0000006661617221 */ /* 0x000fe20000010000 */
[C---:B------:R-:W-:Y:S01]  /*f530*/  HMMA.16816.F32.BF16 R32, R80.reuse, R62, R32 ;  /* 0x0000003e5020723c */ /* 0x040fe20000041820 */
[----:B------:R-:W-:Y:S02]  /*f540*/  LDSM.16.MT88.4 R60, [R96+0x800] ;  /* 0x00080000603c783b */ /* 0x000fe40000004200 */
[----:B------:R-:W-:Y:S01]  /*f550*/  FADD.FTZ R102, R64, R99 ;  /* 0x0000006340667221 */ /* 0x000fe20000010000 */
[----:B----4-:R-:W-:Y:S01]  /*f560*/  FADD.FTZ R98, R66, R97 ;  /* 0x0000006142627221 */ /* 0x010fe20000010000 */
[----:B-1----:R-:W-:Y:S03]  /*f570*/  F2FP.BF16.F32.PACK_AB R90, R107, R110 ;  /* 0x0000006e6b5a723e */ /* 0x002fe600000010ff */
[C---:B------:R-:W-:Y:S08]  /*f580*/  HMMA.16816.F32.BF16 R36, R80.reuse, R52, R36 ;  /* 0x000000345024723c */ /* 0x040ff00000041824 */
        /* <DEDUP_REMOVED lines=8> */
[----:B------:R-:W-:Y:S01]  /*f610*/  F2FP.BF16.F32.PACK_AB R54, R105, R106 ;  /* 0x0000006a6936723e */ /* 0x000fe200000010ff */
[----:B------:R-:W-:Y:S01]  /*f620*/  FADD.FTZ R106, R106, R109 ;  /* 0x0000006d6a6a7221 */ /* 0x000fe20000010000 */
[----:B------:R-:W-:Y:S01]  /*f630*/  F2FP.BF16.F32.PACK_AB R55, R101, R104 ;  /* 0x000000686537723e */ /* 0x000fe200000010ff */
[----:B------:R-:W-:Y:S02]  /*f640*/  FADD.FTZ R104, R104, R103 ;  /* 0x0000006768687221 */ /* 0x000fe40000010000 */
[----:B------:R-:W-:Y:S02]  /*f650*/  FADD.FTZ R105, R105, R106 ;  /* 0x0000006a69697221 */ /* 0x000fe40000010000 */
[----:B------:R-:W-:Y:S02]  /*f660*/  FADD.FTZ R104, R101, R104 ;  /* 0x0000006865687221 */ /* 0x000fe40000010000 */
        /* <DEDUP_REMOVED lines=22> */
[C---:B--2---:R-:W-:Y:S01]  /*f7d0*/  F2FP.BF16.F32.PACK_AB R55, R115.reuse, R140 ;  /* 0x0000008c7337723e */ /* 0x044fe200000010ff */
[----:B------:R-:W-:Y:S04]  /*f7e0*/  FADD.FTZ R125, R112, R125 ;  /* 0x0000007d707d7221 */ /* 0x000fe80000010000 */
[----:B------:R-:W-:Y:S04]  /*f7f0*/  FADD.FTZ R140, R140, R125 ;  /* 0x0000007d8c8c7221 */ /* 0x000fe80000010000 */
        /* <DEDUP_REMOVED lines=24> */
[C---:B-1----:R-:W-:Y:S01]  /*f980*/  F2FP.BF16.F32.PACK_AB R91, R87.reuse, R86 ;  /* 0x00000056575b723e */ /* 0x042fe200000010ff */
[----:B------:R-:W-:Y:S04]  /*f990*/  FADD.FTZ R86, R86, R141 ;  /* 0x0000008d56567221 */ /* 0x000fe80000010000 */
[----:B------:R-:W-:Y:S01]  /*f9a0*/  FADD.FTZ R141, R87, R86 ;  /* 0x00000056578d7221 */ /* 0x000fe20000010000 */
[----:B------:R-:W1:Y:S01]  /*f9b0*/  LDSM.16.MT88.4 R52, [R96+0x1c00] ;  /* 0x001c00006034783b */ /* 0x000e620000004200 */
[C---:B------:R-:W-:Y:S07]  /*f9c0*/  HMMA.16816.F32.BF16 R80, R88.reuse, R76, R4 ;  /* 0x0000004c5850723c */ /* 0x040fee0000041804 */
[----:B------:R3:W4:Y:S01]  /*f9d0*/  LDSM.16.MT88.4 R4, [R93+0x8c00] ;  /* 0x008c00005d04783b */ /* 0x0007220000004200 */
[C---:B------:R-:W-:Y:S07]  /*f9e0*/  HMMA.16816.F32.BF16 R76, R88.reuse, R78, R8 ;  /* 0x0000004e584c723c */ /* 0x040fee0000041808 */
[----:B------:R-:W5:Y:S01]  /*f9f0*/  LDSM.16.MT88.4 R8, [R96+0x2c00] ;  /* 0x002c00006008783b */ /* 0x000f620000004200 */
[C---:B------:R-:W-:Y:S08]  /*fa00*/  HMMA.16816.F32.BF16 R72, R88.reuse, R68, R12 ;  /* 0x000000445848723c */ /* 0x040ff0000004180c */
[C---:B------:R-:W-:Y:S03]  /*fa10*/  HMMA.16816.F32.BF16 R68, R88.reuse, R70, R16 ;  /* 0x000000465844723c */ /* 0x040fe60000041810 */
[----:B---3--:R-:W-:Y:S05]  /*fa20*/  MOV R93, R0 ;  /* 0x00000000005d7202 */ /* 0x008fea0000000f00 */
[C---:B--2---:R-:W-:Y:S08]  /*fa30*/  HMMA.16816.F32.BF16 R64, R88.reuse, R60, R20 ;  /* 0x0000003c5840723c */ /* 0x044ff00000041814 */
[C---:B------:R-:W-:Y:S08]  /*fa40*/  HMMA.16816.F32.BF16 R60, R88.reuse, R62, R24 ;  /* 0x0000003e583c723c */ /* 0x040ff00000041818 */
[C---:B-1----:R-:W-:Y:S08]  /*fa50*/  HMMA.16816.F32.BF16 R56, R88.reuse, R52, R28 ;  /* 0x000000345838723c */ /* 0x042ff0000004181c */
[C---:B------:R-:W-:Y:S08]  /*fa60*/  HMMA.16816.F32.BF16 R52, R88.reuse, R54, R32 ;  /* 0x000000365834723c */ /* 0x040ff00000041820 */
        /* <DEDUP_REMOVED lines=15> */
.L_x_7737:
        /* <DEDUP_REMOVED lines=10> */
.L_x_7758:
[----:B------:R-:W-:Y:S01]  /*fc00*/  FSETP.NE.FTZ.AND P1, PT, R11, RZ, PT ;  /* 0x000000ff0b00720b */ /* 0x000fe20003f35000 */
[----:B------:R-:W2:Y:S01]  /*fc10*/  S2R R3, SR_TID.X ;  /* 0x0000000000037919 */ /* 0x000ea20000002100 */
[----:B----4-:R-:W-:Y:S01]  /*fc20*/  FADD.FTZ R6, R7, R10 ;  /* 0x0000000a07067221 */ /* 0x010fe20000010000 */
[----:B------:R-:W3:Y:S01]  /*fc30*/  MUFU.RCP R9, R11 ;  /* 0x0000000b00097308 */ /* 0x000ee20000001000 */
[----:B------:R-:W-:Y:S01]  /*fc40*/  MOV R86, 0xff800000 ;  /* 0xff80000000567802 */ /* 0x000fe20000000f00 */
[----:B------:R-:W-:Y:S05]  /*fc50*/  WARPSYNC.ALL ;  /* 0x0000000000007948 */ /* 0x000fea0003800000 */
[----:B------:R-:W-:Y:S01]  /*fc60*/  FSETP.NE.FTZ.AND P0, PT, R6, RZ, PT ;  /* 0x000000ff0600720b */ /* 0x000fe20003f15000 */
[----:B------:R-:W4:Y:S08]  /*fc70*/  MUFU.RCP R4, R6 ;  /* 0x0000000600047308 */ /* 0x000f300000001000 */
[----:B------:R-:W1:Y:S01]  /*fc80*/  @P1 MUFU.LG2 R8, R11 ;  /* 0x0000000b00081308 */ /* 0x000e620000000c00 */
[----:B---3--:R-:W-:-:S05]  /*fc90*/  FSEL R7, R9, 1, P1 ;  /* 0x3f80000009077808 */ /* 0x008fca0000800000 */
[C---:B------:R-:W-:Y:S02]  /*fca0*/  FMUL.FTZ R80, R7.reuse, R80 ;  /* 0x0000005007507220 */ /* 0x040fe40000410000 */
[----:B------:R-:W3:Y:S01]  /*fcb0*/  @P0 MUFU.LG2 R6, R6 ;  /* 0x0000000600060308 */ /* 0x000ee20000000c00 */
[C---:B------:R-:W-:Y:S01]  /*fcc0*/  FMUL.FTZ R81, R7.reuse, R81 ;  /* 0x0000005107517220 */ /* 0x040fe20000410000 */
[----:B----4-:R-:W-:Y:S01]  /*fcd0*/  FSEL R4, R4, 1, P0 ;  /* 0x3f80000004047808 */ /* 0x010fe20000000000 */
[C---:B------:R-:W-:Y:S01]  /*fce0*/  FMUL.FTZ R76, R7.reuse, R76 ;  /* 0x0000004c074c7220 */ /* 0x040fe20000410000 */
[C---:B------:R-:W-:Y:S01]  /*fcf0*/  FMUL.FTZ R77, R7.reuse, R77 ;  /* 0x0000004d074d7220 */ /* 0x040fe20000410000 */
[----:B------:R-:W-:Y:S01]  /*fd00*/  FMUL.FTZ R72, R7, R72 ;  /* 0x0000004807487220 */ /* 0x000fe20000410000 */
[----:B--2---:R-:W-:Y:S01]  /*fd10*/  SHF.L.U32 R10, R3, 0x1, RZ ;  /* 0x00000001030a7819 */ /* 0x004fe200000006ff */
[C---:B------:R-:W-:Y:S01]  /*fd20*/  FMUL.FTZ R73, R7.reuse, R73 ;  /* 0x0000004907497220 */ /* 0x040fe20000410000 */
[C---:B------:R-:W-:Y:S01]  /*fd30*/  FMUL.FTZ R68, R7.reuse, R68 ;  /* 0x0000004407447220 */ /* 0x040fe20000410000 */
[----:B------:R-:W-:Y:S01]  /*fd40*/  FMUL.FTZ R69, R7, R69 ;  /* 0x0000004507457220 */ /* 0x000fe20000410000 */
[----:B-1----:R-:W-:Y:S01]  /*fd50*/  @P1 FMUL.FTZ R8, R8, 0.69314718246459960938 ;  /* 0x3f31721808081820 */ /* 0x002fe20000410000 */
[----:B------:R-:W-:Y:S01]  /*fd60*/  LOP3.LUT R95, R95, 0x6, R10, 0xf8, !PT ;  /* 0x000000065f5f7812 */ /* 0x000fe200078ef80a */
[C---:B------:R-:W-:Y:S01]  /*fd70*/  FMUL.FTZ R64, R7.reuse, R64 ;  /* 0x0000004007407220 */ /* 0x040fe20000410000 */
[----:B------:R-:W-:Y:S01]  /*fd80*/  FMUL.FTZ R65, R7, R65 ;  /* 0x0000004107417220 */ /* 0x000fe20000410000 */
[----:B-----5:R-:W-:Y:S01]  /*fd90*/  @P1 FFMA.FTZ R86, R5, R2, R8 ;  /* 0x0000000205561223 */ /* 0x020fe20000010008 */
[----:B------:R-:W-:Y:S01]  /*fda0*/  SHF.L.U32 R8, R3, 0x3, RZ ;  /* 0x0000000303087819 */ /* 0x000fe200000006ff */
[C---:B------:R-:W-:Y:S01]  /*fdb0*/  FMUL.FTZ R60, R7.reuse, R60 ;  /* 0x0000003c073c7220 */ /* 0x040fe20000410000 */
[C---:B------:R-:W-:Y:S01]  /*fdc0*/  FMUL.FTZ R61, R7.reuse, R61 ;  /* 0x0000003d073d7220 */ /* 0x040fe20000410000 */
[C---:B------:R-:W-:Y:S01]  /*fdd0*/  FMUL.FTZ R56, R7.reuse, R56 ;  /* 0x0000003807387220 */ /* 0x040fe20000410000 */
        /* <DEDUP_REMOVED lines=12> */
[----:B---3--:R-:W-:Y:S01]  /*fea0*/  @P0 FMUL.FTZ R6, R6, 0.69314718246459960938 ;  /* 0x3f31721806060820 */ /* 0x008fe20000410000 */
[----:B------:R-:W-:Y:S01]  /*feb0*/  LOP3.LUT R10, R95, 0x20, R8, 0xf8, !PT ;  /* 0x000000205f0a7812 */ /* 0x000fe200078ef808 */
[----:B------:R-:W-:Y:S01]  /*fec0*/  FMUL.FTZ R82, R4, R82 ;  /* 0x0000005204527220 */ /* 0x000fe20000410000 */
        /* <DEDUP_REMOVED lines=28> */
[----:B------:R-:W1:Y:S08]  /*10090*/  S2UR UR6, SR_CgaCtaId ;  /* 0x00000000000679c3 */ /* 0x000e700000008800 */
[----:B------:R-:W-:Y:S01]  /*100a0*/  BAR.SYNC.DEFER_BLOCKING 0x0 ;  /* 0x0000000000007b1d */ /* 0x000fe20000010000 */
[----:B------:R-:W-:-:S02]  /*100b0*/  LOP3.LUT R0, R8, 0x40, RZ, 0xc0, !PT ;  /* 0x0000004008007812 */ /* 0x000fc400078ec0ff */
[----:B------:R-:W-:-:S03]  /*100c0*/  LOP3.LUT R8, R8, 0x80, RZ, 0xc0, !PT ;  /* 0x0000008008087812 */ /* 0x000fc600078ec0ff */
[----:B------:R-:W-:Y:S02]  /*100d0*/  UMOV UR7, 0x400 ;  /* 0x0000040000077882 */ /* 0x000fe40000000000 */
[----:B-1----:R-:W-:-:S06]  /*100e0*/  ULEA UR6, UR6, UR7, 0x18 ;  /* 0x0000000706067291 */ /* 0x002fcc000f8ec0ff */
        /* <DEDUP_REMOVED lines=33> */
[----:B-1----:R-:W-:Y:S01]  /*10300*/  LOP3.LUT R57, R94, 0x30, RZ, 0xc0, !PT ;  /* 0x000000305e397812 */ /* 0x002fe200078ec0ff */
[----:B------:R1:W5:Y:S01]  /*10310*/  LD.E.64 R60, desc[UR4][R84.64+0x78] ;  /* 0x00007804543c7980 */ /* 0x000362000c101b00 */
[----:B------:R-:W-:-:S02]  /*10320*/  LOP3.LUT R13, R13, 0x18, R94, 0x78, !PT ;  /* 0x000000180d0d7812 */ /* 0x000fc400078e785e */
[----:B------:R-:W-:Y:S01]  /*10330*/  LOP3.LUT R57, R57, 0x7, R4, 0xf8, !PT ;  /* 0x0000000739397812 */ /* 0x000fe200078ef804 */
[----:B--2---:R1:W5:Y:S01]  /*10340*/  LD.E.64 R58, desc[UR4][R84.64+0xa8] ;  /* 0x0000a804543a7980 */ /* 0x004362000c101b00 */
[----:B------:R-:W-:Y:S01]  /*10350*/  LOP3.LUT R13, R13, 0xf24, R92, 0xf8, !PT ;  /* 0x00000f240d0d7812 */ /* 0x000fe200078ef85c */
[----:B------:R-:W-:Y:S03]  /*10360*/  BAR.SYNC.DEFER_BLOCKING 0x0 ;  /* 0x0000000000007b1d */ /* 0x000fe60000010000 */
[----:B---3--:R-:W-:Y:S02]  /*10370*/  LEA R52, R13, UR6, 0x2 ;  /* 0x000000060d347c11 */ /* 0x008fe4000f8e10ff */
        /* <DEDUP_REMOVED lines=18> */
[----:B-1--4-:R-:W-:Y:S01]  /*104a0*/  IMAD.IADD R52, R130, 0x1, -R127 ;  /* 0x0000000182347824 */ /* 0x012fe200078e0a7f */
        /* <DEDUP_REMOVED lines=9> */
.L_x_7747:
[----:B------:R-:W-:Y:S05]  /*10540*/  BSYNC.RECONVERGENT B0 ;  /* 0x0000000000007941 */ /* 0x000fea0003800200 */
.L_x_7746:
        /* <DEDUP_REMOVED lines=27> */
.L_x_7749:
[----:B------:R-:W-:Y:S05]  /*10700*/  BSYNC.RECONVERGENT B0 ;  /* 0x0000000000007941 */ /* 0x000fea0003800200 */
.L_x_7748:
        /* <DEDUP_REMOVED lines=14> */
.L_x_7751:
[----:B------:R-:W-:Y:S05]  /*107f0*/  BSYNC.RECONVERGENT B0 ;  /* 0x0000000000007941 */ /* 0x000fea0003800200 */
.L_x_7750:
        /* <DEDUP_REMOVED lines=14> */
.L_x_7753:
[----:B------:R-:W-:Y:S05]  /*108e0*/  BSYNC.RECONVERGENT B0 ;  /* 0x0000000000007941 */ /* 0x000fea0003800200 */
.L_x_7752:
[----:B------:R-:W-:-:S04]  /*108f0*/  MOV R127, 0x0 ;  /* 0x00000000007f7802 */ /* 0x000fc80000000f00 */
[----:B-1234-:R-:W-:Y:S05]  /*10900*/  @P6 RET.REL.NODEC R126 `(_ZN5flash24flash_fwd_splitkv_kernelI23Flash_fwd_kernel_traitsILi96ELi64ELi64ELi4ELb0ELb0EN7cutlass10bfloat16_tE19Flash_kernel_traitsILi96ELi64ELi64ELi4ES3_EELb0ELb0ELb0ELb0ELb0ELb1ELb1ELb1EEEvNS_16Flash_fwd_paramsE) ;  /* 0xfffffef47ebc6950 */ /* 0x01efea0003c3ffff */
        /* <DEDUP_REMOVED lines=10> */
[----:B-1----:R-:W-:Y:S05]  /*109b0*/  @P0 RET.REL.NODEC R126 `(_ZN5flash24flash_fwd_splitkv_kernelI23Flash_fwd_kernel_traitsILi96ELi64ELi64ELi4ELb0ELb0EN7cutlass10bfloat16_tE19Flash_kernel_traitsILi96ELi64ELi64ELi4ES3_EELb0ELb0ELb0ELb0ELb0ELb1ELb1ELb1EEEvNS_16Flash_fwd_paramsE) ;  /* 0xfffffef47e900950 */ /* 0x002fea0003c3ffff */
[----:B------:R-:W-:Y:S01]  /*109c0*/  LEA R2, P0, R57, R60, 0x2 ;  /* 0x0000003c39027211 */ /* 0x000fe200078010ff */
[----:B------:R-:W-:-:S03]  /*109d0*/  IMAD.MOV.U32 R127, RZ, RZ, 0x0 ;  /* 0x00000000ff7f7424 */ /* 0x000fc600078e00ff */
[----:B------:R-:W-:-:S05]  /*109e0*/  LEA.HI.X R3, R57, R61, R54, 0x2, P0 ;  /* 0x0000003d39037211 */ /* 0x000fca00000f1436 */
[----:B------:R1:W-:Y:S02]  /*109f0*/  ST.E.128 desc[UR4][R2.64+0x4900], R4 ;  /* 0x0049000402007985 */ /* 0x0003e4000c101d04 */
[----:B-1----:R-:W-:Y:S05]  /*10a00*/  RET.REL.NODEC R126 `(_ZN5flash24flash_fwd_splitkv_kernelI23Flash_fwd_kernel_traitsILi96ELi64ELi64ELi4ELb0ELb0EN7cutlass10bfloat16_tE19Flash_kernel_traitsILi96ELi64ELi64ELi4ES3_EELb0ELb0ELb0ELb0ELb0ELb1ELb1ELb1EEEvNS_16Flash_fwd_paramsE) ;  /* 0xfffffef47e7c7950 */ /* 0x002fea0003c3ffff */
.L_x_7745:
[----:B------:R-:W-:Y:S01]  /*10a10*/  MOV R4, 0x2 ;  /* 0x0000000200047802 */ /* 0x000fe20000000f00 */
[----:B------:R-:W-:Y:S01]  /*10a20*/  IMAD.MOV.U32 R3, RZ, RZ, 0x1f ;  /* 0x0000001fff037424 */ /* 0x000fe200078e00ff */
[----:B------:R-:W-:-:S07]  /*10a30*/  MOV R6, 0xffffffff ;  /* 0xffffffff00067802 */ /* 0x000fce0000000f00 */
[----:B-1---5:R-:W-:Y:S05]  /*10a40*/  WARPSYNC.COLLECTIVE R6, `(.L_x_7754) ;  /* 0x0000000006087348 */ /* 0x022fea0003c00000 */
[----:B------:R2:W3:Y:S02]  /*10a50*/  SHFL.BFLY P0, R10, R140, R4, R3 ;  /* 0x0c0000048c0a7389 */ /* 0x0004e40000000003 */
[----:B-123-5:R-:W-:Y:S05]  /*10a60*/  ENDCOLLECTIVE ;  /* 0x000000000000791b */ /* 0x02efea0003800000 */
.L_x_7754:
[----:B------:R-:W-:Y:S02]  /*10a70*/  IMAD.MOV.U32 R9, RZ, RZ, R10 ;  /* 0x000000ffff097224 */ /* 0x000fe400078e000a */
[----:B------:R-:W-:Y:S02]  /*10a80*/  IMAD.MOV.U32 R4, RZ, RZ, 0x1 ;  /* 0x00000001ff047424 */ /* 0x000fe400078e00ff */
[----:B------:R-:W-:-:S05]  /*10a90*/  FADD.FTZ R9, R9, R140 ;  /* 0x0000008c09097221 */ /* 0x000fca0000010000 */
[----:B------:R-:W-:-:S07]  /*10aa0*/  MOV R140, R9 ;  /* 0x00000009008c7202 */ /* 0x000fce0000000f00 */
[----:B------:R-:W-:Y:S05]  /*10ab0*/  WARPSYNC.COLLECTIVE R6, `(.L_x_7755) ;  /* 0x0000000006087348 */ /* 0x000fea0003c00000 */
[----:B------:R1:W2:Y:S02]  /*10ac0*/  SHFL.BFLY P0, R10, R140, R4, R3 ;  /* 0x0c0000048c0a7389 */ /* 0x0002a40000000003 */
[----:B-12---:R-:W-:Y:S05]  /*10ad0*/  ENDCOLLECTIVE ;  /* 0x000000000000791b */ /* 0x006fea0003800000 */
.L_x_7755:
[----:B------:R-:W-:Y:S01]  /*10ae0*/  MOV R140, R141 ;  /* 0x0000008d008c7202 */ /* 0x000fe20000000f00 */
[----:B------:R-:W-:Y:S01]  /*10af0*/  IMAD.MOV.U32 R4, RZ, RZ, 0x2 ;  /* 0x00000002ff047424 */ /* 0x000fe200078e00ff */
[----:B------:R-:W-:-:S07]  /*10b00*/  MOV R8, R10 ;  /* 0x0000000a00087202 */ /* 0x000fce0000000f00 */
[----:B------:R-:W-:Y:S05]  /*10b10*/  WARPSYNC.COLLECTIVE R6, `(.L_x_7756) ;  /* 0x0000000006087348 */ /* 0x000fea0003c00000 */
[----:B------:R1:W2:Y:S02]  /*10b20*/  SHFL.BFLY P0, R10, R140, R4, R3 ;  /* 0x0c0000048c0a7389 */ /* 0x0002a40000000003 */
[----:B-12---:R-:W-:Y:S05]  /*10b30*/  ENDCOLLECTIVE ;  /* 0x000000000000791b */ /* 0x006fea0003800000 */
.L_x_7756:
[----:B------:R-:W-:Y:S01]  /*10b40*/  FADD.FTZ R11, R9, R8 ;  /* 0x00000008090b7221 */ /* 0x000fe20000010000 */
[----:B------:R-:W-:Y:S01]  /*10b50*/  FADD.FTZ R7, R10, R141 ;  /* 0x0000008d0a077221 */ /* 0x000fe20000010000 */
[----:B------:R-:W-:-:S04]  /*10b60*/  MOV R4, 0x1 ;  /* 0x0000000100047802 */ /* 0x000fc80000000f00 */
[----:B------:R-:W-:-:S07]  /*10b70*/  MOV R140, R7 ;  /* 0x00000007008c7202 */ /* 0x000fce0000000f00 */
[----:B------:R-:W-:Y:S05]  /*10b80*/  WARPSYNC.COLLECTIVE R6, `(.L_x_7757) ;  /* 0x0000000006087348 */ /* 0x000fea0003c00000 */
[----:B------:R1:W2:Y:S02]  /*10b90*/  SHFL.BFLY P0, R10, R140, R4, R3 ;  /* 0x0c0000048c0a7389 */ /* 0x0002a40000000003 */
[----:B-12---:R-:W-:Y:S05]  /*10ba0*/  ENDCOLLECTIVE ;  /* 0x000000000000791b */ /* 0x006fea0003800000 */
.L_x_7757:
[----:B------:R-:W-:Y:S05]  /*10bb0*/  BRA `(.L_x_7758) ;  /* 0xfffffff000107947 */ /* 0x000fea000383ffff */
.L_x_7759:
        /* <DEDUP_REMOVED lines=12> */
.L_x_11669:


//--------------------- .text._ZN5flash24flash_fwd_splitkv_kernelI23Flash_fwd_kernel_traitsILi96ELi64ELi64ELi4ELb0ELb0EN7cutlass10bfloat16_tE19Flash_kernel_traitsILi96ELi64ELi64ELi4ES3_EELb0ELb1ELb0ELb0ELb0ELb0ELb0ELb0EEEvNS_16Flash_fwd_paramsE --------------------------
	.section	.text._ZN5flash24flash_fwd_splitkv_kernelI23Flash_fwd_kernel_traitsILi96ELi64ELi64ELi4ELb0ELb0EN7cutlass10bfloat16_tE19Flash_kernel_traitsILi96ELi64ELi64ELi4ES3_EELb0ELb1ELb0ELb0ELb0ELb0ELb0ELb0EEEvNS_16Flash_fwd_paramsE,"ax",@progbits
	.align	128
        .global         _ZN5flash24flash_fwd_splitkv_kernelI23Flash_fwd_kernel_traitsILi96ELi64ELi64ELi4ELb0ELb0EN7cutlass10bfloat16_tE19Flash_kernel_traitsILi96ELi64ELi64ELi4ES3_EELb0ELb1ELb0ELb0ELb0ELb0ELb0ELb0EEEvNS_16Flash_fwd_paramsE
        .type           _ZN5flash24flash_fwd_splitkv_kernelI23Flash_fwd_kernel_traitsILi96ELi64ELi64ELi4ELb0ELb0EN7cutlass10bfloat16_tE19Flash_kernel_traitsILi96ELi64ELi64ELi4ES3_EELb0ELb1ELb0ELb0ELb0ELb0ELb0ELb0EEEvNS_16Flash_fwd_paramsE,@function
        .size           _ZN5flash24flash_fwd_splitkv_kernelI23Flash_fwd_kernel_traitsILi96ELi64ELi64ELi4ELb0ELb0EN7cutlass10bfloat16_tE19Flash_kernel_traitsILi96ELi64ELi64ELi4ES3_EELb0ELb1ELb0ELb0ELb0ELb0ELb0ELb0EEEvNS_16Flash_fwd_paramsE,(.L_x_11670 - _ZN5flash24flash_fwd_splitkv_kernelI23Flash_fwd_kernel_traitsILi96ELi64ELi64ELi4ELb0ELb0EN7cutlass10bfloat16_tE19Flash_kernel_traitsILi96ELi64ELi64ELi4ES3_EELb0ELb1ELb0ELb0ELb0ELb0ELb0ELb0EEEvNS_16Flash_fwd_paramsE)
        .other          _ZN5flash24flash_fwd_splitkv_kernelI23Flash_fwd_kernel_traitsILi96ELi64ELi64ELi4ELb0ELb0EN7cutlass10bfloat16_tE19Flash_kernel_traitsILi96ELi64ELi64ELi4ES3_EELb0ELb1ELb0ELb0ELb0ELb0ELb0ELb0EEEvNS_16Flash_fwd_paramsE,@"STO_CUDA_ENTRY STV_DEFAULT"
_ZN5flash24flash_fwd_splitkv_kernelI23Flash_fwd_kernel_traitsILi96ELi64ELi64ELi4ELb0ELb0EN7cutlass10bfloat16_tE19Flash_kernel_traitsILi96ELi64ELi64ELi4ES3_EELb0ELb1ELb0ELb0ELb0ELb0ELb0ELb0EEEvNS_16Flash_fwd_paramsE:
.text._ZN5flash24flash_fwd_splitkv_kernelI23Flash_fwd_kernel_traitsILi96ELi64ELi64ELi4ELb0ELb0EN7cutlass10bfloat16_tE19Flash_kernel_traitsILi96ELi64ELi64ELi4ES3_EELb0ELb1ELb0ELb0ELb0ELb0ELb0ELb0EEEvNS_16Flash_fwd_paramsE:
[----:B------:R-:W-:Y:S01]  /*0000*/  LDC R1, c[0x0][0x37c] ;  /* 0x0000df00ff017b82 */ /* 0x000fe20000000800 */
[----:B------:R-:W1:Y:S07]  /*0010*/  S2R R151, SR_CTAID.X ;  /* 0x0000000000977919 */ /* 0x000e6e0000002500 */
[----:B------:R-:W2:Y:S01]  /*0020*/  LDC.64 R2, c[0x0][0x348] ;  /* 0x0000d200ff027b82 */ /* 0x000ea20000000a00 */
[----:B------:R-:W-:Y:S01]  /*0030*/  BSSY.RECONVERGENT B3, `(.L_x_7760) ;  /* 0x0000005000037945 */ /* 0x000fe20003800200 */
[----:B------:R-:W-:Y:S01]  /*0040*/  MOV R148, 0x80 ;  /* 0x0000008000947802 */ /* 0x000fe20000000f00 */
[----:B------:R-:W3:Y:S01]  /*0050*/  S2R R150, SR_CTAID.Y ;  /* 0x0000000000967919 */ /* 0x000ee20000002600 */
[----:B------:R-:W4:Y:S05]  /*0060*/  S2R R149, SR_CTAID.Z ;  /* 0x0000000000957919 */ /* 0x000f2a0000002700 */
[----:B-1234-:R-:W-:Y:S05]  /*0070*/  CALL.REL.NOINC `($_ZN5flash24flash_fwd_splitkv_kernelI23Flash_fwd_kernel_traitsILi96ELi64ELi64ELi4ELb0ELb0EN7cutlass10bfloat16_tE19Flash_kernel_traitsILi96ELi64ELi64ELi4ES3_EELb0ELb1ELb0ELb0ELb0ELb0ELb0ELb0EEEvNS_16Flash_fwd_paramsE$_ZN5flash30compute_attn_1rowblock_splitkvI23Flash_fwd_kernel_traitsILi96ELi64ELi64ELi4ELb0ELb0EN7cutlass10bfloat16_tE19Flash_kernel_traitsILi96ELi64ELi64ELi4ES3_EELb0ELb1ELb0ELb0ELb0ELb0ELb0ELb0ENS_16Flash_fwd_paramsEEEvRKT8_iiiii) ;  /* 0x0000000000087944 */ /* 0x01efea0003c00000 */
[----:B------:R-:W-:Y:S05]  /*0080*/  BSYNC.RECONVERGENT B3 ;  /* 0x0000000000037941 */ /* 0x000fea0003800200 */
.L_x_7760:
[----:B------:R-:W-:Y:S05]  /*0090*/  EXIT ;  /* 0x000000000000794d */ /* 0x000fea0003800000 */
        .type           $_ZN5flash24flash_fwd_splitkv_kernelI23Flash_fwd_kernel_traitsILi96ELi64ELi64ELi4ELb0ELb0EN7cutlass10bfloat16_tE19Flash_kernel_traitsILi96ELi64ELi64ELi4ES3_EELb0ELb1ELb0ELb0ELb0ELb0ELb0ELb0EEEvNS_16Flash_fwd_paramsE$_ZN5flash30compute_attn_1rowblock_splitkvI23Flash_fwd_kernel_traitsILi96ELi64ELi64ELi4ELb0ELb0EN7cutlass10bfloat16_tE19Flash_kernel_traitsILi96ELi64ELi64ELi4ES3_EELb0ELb1ELb0ELb0ELb0ELb0ELb0ELb0ENS_16Flash_fwd_paramsEEEvRKT8_iiiii,@function
        .size           $_ZN5flash24flash_fwd_splitkv_kernelI23Flash_fwd_kernel_traitsILi96ELi64ELi64ELi4ELb0ELb0EN7cutlass10bfloat16_tE19Flash_kernel_traitsILi96ELi64ELi64ELi4ES3_EELb0ELb1ELb0ELb0ELb0ELb0ELb0ELb0EEEvNS_16Flash_fwd_paramsE$_ZN5flash30compute_attn_1rowblock_splitkvI23Flash_fwd_kernel_traitsILi96ELi64ELi64ELi4ELb0ELb0EN7cutlass10bfloat16_tE19Flash_kernel_traitsILi96ELi64ELi64ELi4ES3_EELb0ELb1ELb0ELb0ELb0ELb0ELb0ELb0ENS_16Flash_fwd_paramsEEEvRKT8_iiiii,(.L_x_11670 - $_ZN5flash24flash_fwd_splitkv_kernelI23Flash_fwd_kernel_traitsILi96ELi64ELi64ELi4ELb0ELb0EN7cutlass10bfloat16_tE19Flash_kernel_traitsILi96ELi64ELi64ELi4ES3_EELb0ELb1ELb0ELb0ELb0ELb0ELb0ELb0EEEvNS_16Flash_fwd_paramsE$_ZN5flash30compute_attn_1rowblock_splitkvI23Flash_fwd_kernel_traitsILi96ELi64ELi64ELi4ELb0ELb0EN7cutlass10bfloat16_tE19Flash_kernel_traitsILi96ELi64ELi64ELi4ES3_EELb0ELb1ELb0ELb0ELb0ELb0ELb0ELb0ENS_16Flash_fwd_paramsEEEvRKT8_iiiii)
$_ZN5flash24flash_fwd_splitkv_kernelI23Flash_fwd_kernel_traitsILi96ELi64ELi64ELi4ELb0ELb0EN7cutlass10bfloat16_tE19Flash_kernel_traitsILi96ELi64ELi64ELi4ES3_EELb0ELb1ELb0ELb0ELb0ELb0ELb0ELb0EEEvNS_16Flash_fwd_paramsE$_ZN5flash30compute_attn_1rowblock_splitkvI23Flash_fwd_kernel_traitsILi96ELi64ELi64ELi4ELb0ELb0EN7cutlass10bfloat16_tE19Flash_kernel_traitsILi96ELi64ELi64ELi4ES3_EELb0ELb1ELb0ELb0ELb0ELb0ELb0ELb0ENS_16Flash_fwd_paramsEEEvRKT8_iiiii:
        /* <DEDUP_REMOVED lines=38> */
.L_x_7762:
[----:B------:R-:W-:Y:S05]  /*0300*/  BSYNC.RECONVERGENT B0 ;  /* 0x0000000000007941 */ /* 0x000fea0003800200 */
.L_x_7761:
[----:B------:R-:W-:Y:S04]  /*0310*/  BSSY.RECONVERGENT B0, `(.L_x_7763) ;  /* 0x0000007000007945 */ /* 0x000fe80003800200 */
[----:B------:R-:W-:Y:S05]  /*0320*/  @!P3 BRA `(.L_x_7764) ;  /* 0x000000000014b947 */ /* 0x000fea0003800000 */
[----:B------:R-:W3:Y:S02]  /*0330*/  LD.E.U8 R0, desc[UR4][R2.64+0x1b2] ;  /* 0x0001b20402007980 */ /* 0x000ee4000c101100 */
[----:B---3--:R-:W-:-:S13]  /*0340*/  ISETP.NE.AND P1, PT, R0, RZ, PT ;  /* 0x000000ff0000720c */ /* 0x008fda0003f25270 */
[----:B------:R-:W3:Y:S02]  /*0350*/  @P1 LD.E R0, desc[UR4][R10.64+0x4] ;  /* 0x000004040a001980 */ /* 0x000ee4000c101900 */
[----:B---3-5:R-:W-:-:S06]  /*0360*/  @P1 IADD3 R87, PT, PT, R0, -R17, RZ ;  /* 0x8000001100571210 */ /* 0x028fcc0007ffe0ff */
[----:B------:R3:W5:Y:S02]  /*0370*/  @!P1 LD.E R87, desc[UR4][R10.64] ;  /* 0x000000040a579980 */ /* 0x000764000c101900 */
.L_x_7764:
[----:B------:R-:W-:Y:S05]  /*0380*/  BSYNC.RECONVERGENT B0 ;  /* 0x0000000000007941 */ /* 0x000fea0003800200 */
.L_x_7763:
        /* <DEDUP_REMOVED lines=8> */
.L_x_7766:
[----:B------:R-:W4:Y:S01]  /*0410*/  LD.E.64 R6, desc[UR4][R2.64+0x108] ;  /* 0x0001080402067980 */ /* 0x000f22000c101b00 */
[----:B------:R-:W-:Y:S01]  /*0420*/  BSSY.RECONVERGENT B0, `(.L_x_7768) ;  /* 0x0000006000007945 */ /* 0x000fe20003800200 */
[----:B------:R-:W-:Y:S01]  /*0430*/  IMAD.MOV.U32 R0, RZ, RZ, RZ ;  /* 0x000000ffff007224 */ /* 0x000fe200078e00ff */
[----:B----4-:R-:W-:-:S04]  /*0440*/  ISETP.NE.U32.AND P0, PT, R6, RZ, PT ;  /* 0x000000ff0600720c */ /* 0x010fc80003f05070 */
[----:B------:R-:W-:-:S13]  /*0450*/  ISETP.NE.AND.EX P0, PT, R7, RZ, PT, P0 ;  /* 0x000000ff0700720c */ /* 0x000fda0003f05300 */
[----:B------:R-:W-:Y:S05]  /*0460*/  @!P0 BRA `(.L_x_7769) ;  /* 0x0000000000048947 */ /* 0x000fea0003800000 */
[----:B------:R4:W5:Y:S02]  /*0470*/  LD.E R0, desc[UR4][R2.64+0xbc] ;  /* 0x0000bc0402007980 */ /* 0x000964000c101900 */
.L_x_7769:
[----:B------:R-:W-:Y:S05]  /*0480*/  BSYNC.RECONVERGENT B0 ;  /* 0x0000000000007941 */ /* 0x000fea0003800200 */
.L_x_7768:
[----:B-----5:R-:W-:Y:S02]  /*0490*/  IADD3 R87, PT, PT, R0, R87, -R16 ;  /* 0x0000005700577210 */ /* 0x020fe40007ffe810 */
.L_x_7767:
[----:B------:R-:W-:Y:S05]  /*04a0*/  BSYNC.RECONVERGENT B1 ;  /* 0x0000000000017941 */ /* 0x000fea0003800200 */
.L_x_7765:
[----:B-1----:R-:W-:Y:S01]  /*04b0*/  IMAD.SHL.U32 R13, R151, 0x40, RZ ;  /* 0x00000040970d7824 */ /* 0x002fe200078e00ff */
[----:B------:R-:W-:Y:S01]  /*04c0*/  MOV R6, R148 ;  /* 0x0000009400067202 */ /* 0x000fe20000000f00 */
[----:B------:R-:W-:-:S03]  /*04d0*/  IMAD.MOV.U32 R7, RZ, RZ, 0x0 ;  /* 0x00000000ff077424 */ /* 0x000fc600078e00ff */
[----:B------:R-:W-:-:S13]  /*04e0*/  ISETP.GT.AND P0, PT, R94, R13, PT ;  /* 0x0000000d5e00720c */ /* 0x000fda0003f04270 */
[----:B--234-:R-:W-:Y:S05]  /*04f0*/  @!P0 RET.REL.NODEC R6 `(_ZN5flash24flash_fwd_splitkv_kernelI23Flash_fwd_kernel_traitsILi96ELi64ELi64ELi4ELb0ELb0EN7cutlass10bfloat16_tE19Flash_kernel_traitsILi96ELi64ELi64ELi4ES3_EELb0ELb1ELb0ELb0ELb0ELb0ELb0ELb0EEEvNS_16Flash_fwd_paramsE) ;  /* 0xfffffff806c08950 */ /* 0x01cfea0003c3ffff */
[----:B------:R-:W2:Y:S04]  /*0500*/  LD.E R7, desc[UR4][R2.64+0x188] ;  /* 0x0001880402077980 */ /* 0x000ea8000c101900 */
[----:B------:R-:W3:Y:S04]  /*0510*/  LD.E R11, desc[UR4][R2.64+0x184] ;  /* 0x00018404020b7980 */ /* 0x000ee8000c101900 */
[----:B------:R-:W4:Y:S01]  /*0520*/  LD.E R15, desc[UR4][R2.64+0xb8] ;  /* 0x0000b804020f7980 */ /* 0x000f22000c101900 */
[----:B------:R-:W-:Y:S02]  /*0530*/  VIADD R9, R87, 0x3f ;  /* 0x0000003f57097836 */ /* 0x000fe40000000000 */
[----:B------:R-:W-:Y:S01]  /*0540*/  IMAD R0, R151, 0x40, -R94 ;  /* 0x0000004097007824 */ /* 0x000fe200078e0a5e */
[----:B------:R-:W1:Y:S02]  /*0550*/  S2R R124, SR_TID.X ;  /* 0x00000000007c7919 */ /* 0x000e640000002100 */
[----:B------:R-:W-:-:S04]  /*0560*/  SHF.R.S32.HI R6, RZ, 0x1f, R9 ;  /* 0x0000001fff067819 */ /* 0x000fc80000011409 */
[----:B------:R-:W-:-:S04]  /*0570*/  LEA.HI R6, R6, R9, RZ, 0x6 ;  /* 0x0000000906067211 */ /* 0x000fc800078f30ff */
[----:B------:R-:W-:Y:S02]  /*0580*/  SHF.R.S32.HI R6, RZ, 0x6, R6 ;  /* 0x00000006ff067819 */ /* 0x000fe40000011406 */
[----:B--2---:R-:W-:Y:S01]  /*0590*/  IADD3 R7, PT, PT, R7, R0, R9 ;  /* 0x0000000007077210 */ /* 0x004fe20007ffe009 */
[----:B---3--:R-:W-:-:S04]  /*05a0*/  IMAD.IADD R0, R11, 0x1, R94 ;  /* 0x000000010b007824 */ /* 0x008fc800078e025e */
[----:B------:R-:W-:Y:S02]  /*05b0*/  VIADD R7, R7, 0x40 ;  /* 0x0000004007077836 */ /* 0x000fe40000000000 */
[----:B----4-:R-:W-:Y:S01]  /*05c0*/  VIADD R15, R15, 0x3f ;  /* 0x0000003f0f0f7836 */ /* 0x010fe20000000000 */
[----:B------:R-:W-:Y:S02]  /*05d0*/  IADD3 R11, PT, PT, -R0, R13, R87 ;  /* 0x0000000d000b7210 */ /* 0x000fe40007ffe157 */
        /* <DEDUP_REMOVED lines=12> */
[----:B-1----:R-:W-:Y:S05]  /*06a0*/  @!P0 BRA `(.L_x_7770) ;  /* 0x0000000400508947 */ /* 0x002fea0003800000 */
        /* <DEDUP_REMOVED lines=35> */
[-C--:B------:R-:W-:Y:S01]  /*08e0*/  IMAD R0, R15, R149.reuse, RZ ;  /* 0x000000950f007224 */ /* 0x080fe200078e02ff */
        /* <DEDUP_REMOVED lines=22> */
.L_x_7772:
[----:B------:R-:W-:Y:S05]  /*0a50*/  BSYNC.RECONVERGENT B0 ;  /* 0x0000000000007941 */ /* 0x000fea0003800200 */
.L_x_7771:
        /* <DEDUP_REMOVED lines=17> */
.L_x_7774:
[----:B------:R-:W-:Y:S05]  /*0b70*/  BSYNC.RECONVERGENT B0 ;  /* 0x0000000000007941 */ /* 0x000fea0003800200 */
.L_x_7773:
[----:B------:R-:W-:Y:S01]  /*0b80*/  MOV R149, 0x0 ;  /* 0x0000000000957802 */ /* 0x000fe20000000f00 */
[----:B------:R1:W-:Y:S03]  /*0b90*/  @!P6 ST.E desc[UR4][R6.64], R5 ;  /* 0x000000050600e985 */ /* 0x0003e6000c101904 */
[----:B-12--5:R-:W-:Y:S05]  /*0ba0*/  @P5 RET.REL.NODEC R148 `(_ZN5flash24flash_fwd_splitkv_kernelI23Flash_fwd_kernel_traitsILi96ELi64ELi64ELi4ELb0ELb0EN7cutlass10bfloat16_tE19Flash_kernel_traitsILi96ELi64ELi64ELi4ES3_EELb0ELb1ELb0ELb0ELb0ELb0ELb0ELb0EEEvNS_16Flash_fwd_paramsE) ;  /* 0xfffffff494145950 */ /* 0x026fea0003c3ffff */
[----:B------:R-:W-:Y:S02]  /*0bb0*/  MOV R3, 0x7f800000 ;  /* 0x7f80000000037802 */ /* 0x000fe40000000f00 */
[----:B------:R-:W-:-:S03]  /*0bc0*/  MOV R149, 0x0 ;  /* 0x0000000000957802 */ /* 0x000fc60000000f00 */
[----:B------:R1:W-:Y:S02]  /*0bd0*/  ST.E desc[UR4][R6.64+0x80], R3 ;  /* 0x0000800306007985 */ /* 0x0003e4000c101904 */
[----:B-1----:R-:W-:Y:S05]  /*0be0*/  RET.REL.NODEC R148 `(_ZN5flash24flash_fwd_splitkv_kernelI23Flash_fwd_kernel_traitsILi96ELi64ELi64ELi4ELb0ELb0EN7cutlass10bfloat16_tE19Flash_kernel_traitsILi96ELi64ELi64ELi4ES3_EELb0ELb1ELb0ELb0ELb0ELb0ELb0ELb0EEEvNS_16Flash_fwd_paramsE) ;  /* 0xfffffff494047950 */ /* 0x002fea0003c3ffff */
.L_x_7770:
        /* <DEDUP_REMOVED lines=13> */
[----:B------:R-:W2:Y:S01]  /*0cc0*/  LD.E.64 R10, desc[UR4][R2.64+0x168] ;  /* 0x00016804020a7980 */ /* 0x000ea2000c101b00 */
[----:B------:R-:W-:Y:S02]  /*0cd0*/  MOV R118, R2 ;  /* 0x0000000200767202 */ /* 0x000fe40000000f00 */
[----:B------:R-:W-:-:S05]  /*0ce0*/  MOV R119, R3 ;  /* 0x0000000300777202 */ /* 0x000fca0000000f00 */
[----:B------:R-:W3:Y:S01]  /*0cf0*/  LD.E R28, desc[UR4][R118.64+0x68] ;  /* 0x00006804761c7980 */ /* 0x000ee2000c101900 */
[----:B------:R-:W-:-:S03]  /*0d00*/  LEA R84, R0, 0xffffffc0, 0x6 ;  /* 0xffffffc000547811 */ /* 0x000fc600078e30ff */
[----:B------:R-:W4:Y:S04]  /*0d10*/  LD.E.64 R24, desc[UR4][R118.64+0x20] ;  /* 0x0000200476187980 */ /* 0x000f28000c101b00 */
[----:B------:R-:W4:Y:S04]  /*0d20*/  LD.E.64 R22, desc[UR4][R118.64+0x50] ;  /* 0x0000500476167980 */ /* 0x000f28000c101b00 */
[----:B------:R-:W4:Y:S04]  /*0d30*/  LD.E.64 R20, desc[UR4][R118.64+0x28] ;  /* 0x0000280476147980 */ /* 0x000f28000c101b00 */
[----:B------:R-:W5:Y:S01]  /*0d40*/  LD.E.64 R34, desc[UR4][R118.64+0x58] ;  /* 0x0000580476227980 */ /* 0x000f62000c101b00 */
[----:B-1----:R-:W-:-:S04]  /*0d50*/  IABS R6, R19 ;  /* 0x0000001300067213 */ /* 0x002fc80000000000 */
[----:B------:R-:W1:Y:S08]  /*0d60*/  I2F.RP R7, R6 ;  /* 0x0000000600077306 */ /* 0x000e700000209400 */
[----:B-1----:R-:W1:Y:S02]  /*0d70*/  MUFU.RCP R14, R7 ;  /* 0x00000007000e7308 */ /* 0x002e640000001000 */
[----:B-1----:R-:W-:-:S06]  /*0d80*/  VIADD R14, R14, 0xffffffe ;  /* 0x0ffffffe0e0e7836 */ /* 0x002fcc0000000000 */
[----:B-----5:R-:W1:Y:S01]  /*0d90*/  F2I.FTZ.U32.TRUNC.NTZ R15, R14 ;  /* 0x0000000e000f7305 */ /* 0x020e62000021f000 */
        /* <DEDUP_REMOVED lines=14> */
[----:B------:R-:W-:Y:S01]  /*0e80*/  @!P3 IADD3 R14, PT, PT, R14, 0x1, RZ ;  /* 0x000000010e0eb810 */ /* 0x000fe20007ffe0ff */
[-C--:B--2---:R-:W-:Y:S01]  /*0e90*/  IMAD R4, R11, R150.reuse, RZ ;  /* 0x000000960b047224 */ /* 0x084fe200078e02ff */
[----:B------:R-:W-:Y:S01]  /*0ea0*/  ISETP.NE.AND P3, PT, R19, RZ, PT ;  /* 0x000000ff1300720c */ /* 0x000fe20003f65270 */
[----:B------:R-:W-:Y:S01]  /*0eb0*/  IMAD.WIDE.U32 R10, R10, R150, RZ ;  /* 0x000000960a0a7225 */ /* 0x000fe200078e00ff */
[----:B------:R-:W5:Y:S04]  /*0ec0*/  LD.E.64 R6, desc[UR4][R118.64+0x40] ;  /* 0x0000400476067980 */ /* 0x000f68000c101b00 */
[----:B------:R-:W-:-:S02]  /*0ed0*/  IADD3 R163, PT, PT, R11, R4, RZ ;  /* 0x000000040ba37210 */ /* 0x000fc40007ffe0ff */
[----:B------:R-:W2:Y:S01]  /*0ee0*/  LD.E.64 R4, desc[UR4][R118.64+0x38] ;  /* 0x0000380476047980 */ /* 0x000ea2000c101b00 */
[----:B------:R-:W-:Y:S01]  /*0ef0*/  @P1 VIADD R14, R14, 0x1 ;  /* 0x000000010e0e1836 */ /* 0x000fe20000000000 */
[----:B------:R-:W-:-:S03]  /*0f00*/  LEA R162, P1, R10, R164, 0x2 ;  /* 0x000000a40aa27211 */ /* 0x000fc600078210ff */
[----:B------:R-:W-:Y:S01]  /*0f10*/  @!P2 IMAD.MOV R14, RZ, RZ, -R14 ;  /* 0x000000ffff0ea224 */ /* 0x000fe200078e0a0e */
[----:B------:R-:W-:Y:S02]  /*0f20*/  LEA.HI.X R163, R10, R165, R163, 0x2, P1 ;  /* 0x000000a50aa37211 */ /* 0x000fe400008f14a3 */
[----:B------:R-:W-:-:S05]  /*0f30*/  @!P3 LOP3.LUT R14, RZ, R19, RZ, 0x33, !PT ;  /* 0x00000013ff0eb212 */ /* 0x000fca00078e33ff */
[----:B------:R-:W-:-:S06]  /*0f40*/  IMAD.WIDE R8, R14, 0x4, R162 ;  /* 0x000000040e087825 */ /* 0x000fcc00078e02a2 */
[----:B------:R1:W4:Y:S01]  /*0f50*/  LD.E R8, desc[UR4][R8.64] ;  /* 0x0000000408087980 */ /* 0x000322000c101900 */
[----:B---3--:R-:W-:-:S04]  /*0f60*/  IABS R12, R28 ;  /* 0x0000001c000c7213 */ /* 0x008fc80000000000 */
[----:B------:R-:W3:Y:S08]  /*0f70*/  I2F.RP R17, R12 ;  /* 0x0000000c00117306 */ /* 0x000ef00000209400 */
[----:B---3--:R-:W3:Y:S02]  /*0f80*/  MUFU.RCP R15, R17 ;  /* 0x00000011000f7308 */ /* 0x008ee40000001000 */
[----:B---3--:R-:W-:-:S06]  /*0f90*/  IADD3 R15, PT, PT, R15, 0xffffffe, RZ ;  /* 0x0ffffffe0f0f7810 */ /* 0x008fcc0007ffe0ff */
        /* <DEDUP_REMOVED lines=19> */
[----:B------:R-:W-:-:S04]  /*10d0*/  @P3 VIADD R9, R9, 0x1 ;  /* 0x0000000109093836 */ /* 0x000fc80000000000 */
[----:B------:R-:W-:-:S05]  /*10e0*/  IMAD.MOV.U32 R15, RZ, RZ, R9 ;  /* 0x000000ffff0f7224 */ /* 0x000fca00078e0009 */
[----:B------:R-:W-:Y:S02]  /*10f0*/  @!P1 IADD3 R15, PT, PT, -R15, RZ, RZ ;  /* 0x000000ff0f0f9210 */ /* 0x000fe40007ffe1ff */
[----:B------:R-:W-:Y:S01]  /*1100*/  @!P2 LOP3.LUT R15, RZ, R28, RZ, 0x33, !PT ;  /* 0x0000001cff0fa212 */ /* 0x000fe200078e33ff */
[----:B--2---:R-:W-:Y:S01]  /*1110*/  IMAD R9, R5, R19, RZ ;  /* 0x0000001305097224 */ /* 0x004fe200078e02ff */
[----:B----4-:R-:W-:Y:S01]  /*1120*/  SHF.R.S32.HI R11, RZ, 0x1f, R8 ;  /* 0x0000001fff0b7819 */ /* 0x010fe20000011408 */
[-C--:B------:R-:W-:Y:S02]  /*1130*/  IMAD R10, R25, R8.reuse, RZ ;  /* 0x00000008190a7224 */ /* 0x080fe400078e02ff */
[----:B------:R-:W-:-:S04]  /*1140*/  IMAD.WIDE.U32 R16, R24, R8, RZ ;  /* 0x0000000818107225 */ /* 0x000fc800078e00ff */
[----:B------:R-:W-:Y:S01]  /*1150*/  IMAD R10, R24, R11, R10 ;  /* 0x0000000b180a7224 */ /* 0x000fe200078e020a */
[----:B------:R-:W-:-:S04]  /*1160*/  SHF.R.S32.HI R25, RZ, 0x1f, R19 ;  /* 0x0000001fff197819 */ /* 0x000fc80000011413 */
[----:B------:R-:W-:Y:S01]  /*1170*/  IADD3 R17, PT, PT, R17, R10, RZ ;  /* 0x0000000a11117210 */ /* 0x000fe20007ffe0ff */
[----:B------:R-:W-:Y:S02]  /*1180*/  IMAD R9, R4, R25, R9 ;  /* 0x0000001904097224 */ /* 0x000fe400078e0209 */
[----:B------:R-:W-:Y:S01]  /*1190*/  IMAD.WIDE.U32 R16, R19, R4, R16 ;  /* 0x0000000413107225 */ /* 0x000fe200078e0010 */
[----:B------:R-:W-:-:S03]  /*11a0*/  SHF.R.S32.HI R10, RZ, 0x1f, R15 ;  /* 0x0000001fff0a7819 */ /* 0x000fc6000001140f */
        /* <DEDUP_REMOVED lines=12> */
.L_x_7776:
        /* <DEDUP_REMOVED lines=33> */
[----:B------:R-:W-:Y:S01]  /*1480*/  @!P3 IADD3 R27, PT, PT, R27, R9, RZ ;  /* 0x000000091b1bb210 */ /* 0x000fe20007ffe0ff */
[----:B------:R-:W-:Y:S01]  /*1490*/  @!P2 IMAD.IADD R23, R23, 0x1, -R8 ;  /* 0x000000011717a824 */ /* 0x000fe200078e0a08 */
[----:B------:R-:W-:Y:S01]  /*14a0*/  @P3 IADD3 R9, PT, PT, R16, R17, RZ ;  /* 0x0000001110093210 */ /* 0x000fe20007ffe0ff */
[----:B------:R-:W-:-:S03]  /*14b0*/  @!P3 IMAD R11, R24, R10, R11 ;  /* 0x0000000a180bb224 */ /* 0x000fc600078e020b */
[----:B------:R-:W-:Y:S01]  /*14c0*/  ISETP.GE.U32.AND P4, PT, R23, R8, PT ;  /* 0x000000081700720c */ /* 0x000fe20003f86070 */
[-C--:B------:R-:W-:Y:S02]  /*14d0*/  @P3 IMAD R8, R5, R9.reuse, RZ ;  /* 0x0000000905083224 */ /* 0x080fe400078e02ff */
[----:B------:R-:W-:Y:S01]  /*14e0*/  @P3 IMAD.WIDE.U32 R22, R4, R9, RZ ;  /* 0x0000000904163225 */ /* 0x000fe200078e00ff */
[----:B------:R-:W-:-:S03]  /*14f0*/  LOP3.LUT R9, R149, R28, RZ, 0x3c, !PT ;  /* 0x0000001c95097212 */ /* 0x000fc600078e3cff */
[----:B------:R-:W-:Y:S01]  /*1500*/  @!P3 IMAD.WIDE.U32 R24, R24, R15, R26 ;  /* 0x0000000f1818b225 */ /* 0x000fe200078e001a */
[----:B------:R-:W-:Y:S02]  /*1510*/  ISETP.GE.AND P1, PT, R9, RZ, PT ;  /* 0x000000ff0900720c */ /* 0x000fe40003f26270 */
[----:B------:R-:W-:Y:S02]  /*1520*/  @!P2 IADD3 R14, PT, PT, R14, 0x1, RZ ;  /* 0x000000010e0ea810 */ /* 0x000fe40007ffe0ff */
[----:B------:R-:W-:Y:S02]  /*1530*/  ISETP.NE.AND P2, PT, R28, RZ, PT ;  /* 0x000000ff1c00720c */ /* 0x000fe40003f45270 */
[----:B------:R-:W-:Y:S01]  /*1540*/  @!P3 IADD3 R11, PT, PT, R25, R11, RZ ;  /* 0x0000000b190bb210 */ /* 0x000fe20007ffe0ff */
[----:B------:R-:W-:Y:S01]  /*1550*/  @P3 IMAD.IADD R11, R23, 0x1, R8 ;  /* 0x00000001170b3824 */ /* 0x000fe200078e0208 */
[----:B------:R-:W-:Y:S02]  /*1560*/  @!P3 MOV R12, R24 ;  /* 0x00000018000cb202 */ /* 0x000fe40000000f00 */
[----:B------:R-:W-:-:S02]  /*1570*/  @P3 MOV R12, R22 ;  /* 0x00000016000c3202 */ /* 0x000fc40000000f00 */
[----:B------:R-:W-:Y:S01]  /*1580*/  MOV R23, R11 ;  /* 0x0000000b00177202 */ /* 0x000fe20000000f00 */
[----:B------:R-:W-:Y:S01]  /*1590*/  @!P3 IMAD R8, R7, R16, RZ ;  /* 0x000000100708b224 */ /* 0x000fe200078e02ff */
[----:B------:R-:W-:Y:S01]  /*15a0*/  @!P3 SHF.R.S32.HI R9, RZ, 0x1f, R16 ;  /* 0x0000001fff09b819 */ /* 0x000fe20000011410 */
[----:B------:R-:W-:Y:S01]  /*15b0*/  IMAD.MOV.U32 R22, RZ, RZ, R12 ;  /* 0x000000ffff167224 */ /* 0x000fe200078e000c */
        /* <DEDUP_REMOVED lines=12> */
[----:B------:R-:W-:Y:S02]  /*1680*/  @!P3 IMAD R8, R21, R15, RZ ;  /* 0x0000000f1508b224 */ /* 0x000fe400078e02ff */
        /* <DEDUP_REMOVED lines=8> */
[----:B------:R-:W-:Y:S01]  /*1710*/  @!P3 MOV R18, R20 ;  /* 0x000000140012b202 */ /* 0x000fe20000000f00 */
[----:B------:R-:W-:Y:S01]  /*1720*/  IMAD.MOV.U32 R12, RZ, RZ, R14 ;  /* 0x000000ffff0c7224 */ /* 0x000fe200078e000e */
[----:B------:R-:W-:Y:S01]  /*1730*/  IADD3 R8, PT, PT, R15, R11, RZ ;  /* 0x0000000b0f087210 */ /* 0x000fe20007ffe0ff */
[----:B------:R-:W-:Y:S01]  /*1740*/  @P3 IMAD.MOV.U32 R18, RZ, RZ, R16 ;  /* 0x000000ffff123224 */ /* 0x000fe200078e0010 */
[----:B------:R-:W-:Y:S02]  /*1750*/  @P3 IADD3 R9, PT, PT, R17, R10, RZ ;  /* 0x0000000a11093210 */ /* 0x000fe40007ffe0ff */
[----:B------:R-:W-:Y:S02]  /*1760*/  MOV R25, RZ ;  /* 0x000000ff00197202 */ /* 0x000fe40000000f00 */
[----:B------:R-:W-:-:S02]  /*1770*/  MOV R19, R84 ;  /* 0x0000005400137202 */ /* 0x000fc40000000f00 */
.L_x_7777:
[----:B------:R-:W-:Y:S05]  /*1780*/  BSYNC.RECONVERGENT B0 ;  /* 0x0000000000007941 */ /* 0x000fea0003800200 */
.L_x_7775:
        /* <DEDUP_REMOVED lines=29> */
[----:B-----5:R-:W-:Y:S02]  /*1960*/  IMAD R22, R25, R6, RZ ;  /* 0x0000000619167224 */ /* 0x020fe400078e02ff */
        /* <DEDUP_REMOVED lines=10> */
[----:B------:R-:W-:Y:S01]  /*1a10*/  IMAD.WIDE.U32 R26, R34, R26, RZ ;  /* 0x0000001a221a7225 */ /* 0x000fe200078e00ff */
[----:B------:R-:W-:Y:S01]  /*1a20*/  IADD3 R18, P3, P2, R24, R18, R134 ;  /* 0x0000001218127210 */ /* 0x000fe20007a7e086 */
[----:B------:R-:W1:Y:S02]  /*1a30*/  S2UR UR6, SR_CgaCtaId ;  /* 0x00000000000679c3 */ /* 0x000e640000008800 */
[----:B------:R-:W-:Y:S01]  /*1a40*/  IMAD R19, R23, R34, R19 ;  /* 0x0000002217137224 */ /* 0x000fe200078e0213 */
[----:B------:R-:W-:-:S02]  /*1a50*/  IADD3.X R9, PT, PT, R22, R9, RZ, P3, P2 ;  /* 0x0000000916097210 */ /* 0x000fc40001fe44ff */
[----:B------:R-:W-:Y:S01]  /*1a60*/  IADD3 R24, P2, PT, R18, R26, RZ ;  /* 0x0000001a12187210 */ /* 0x000fe20007f5e0ff */
[----:B------:R-:W-:-:S04]  /*1a70*/  IMAD.IADD R22, R27, 0x1, R19 ;  /* 0x000000011b167824 */ /* 0x000fc800078e0213 */
[----:B------:R-:W-:Y:S01]  /*1a80*/  IMAD.X R25, R9, 0x1, R22, P2 ;  /* 0x0000000109197824 */ /* 0x000fe200010e0616 */
[----:B------:R-:W-:Y:S01]  /*1a90*/  IADD3 R22, P2, PT, R134, R12, RZ ;  /* 0x0000000c86167210 */ /* 0x000fe20007f5e0ff */
[----:B------:R-:W-:Y:S01]  /*1aa0*/  IMAD.IADD R132, R94, 0x1, -R13 ;  /* 0x000000015e847824 */ /* 0x000fe200078e0a0d */
[----:B------:R-:W-:-:S03]  /*1ab0*/  SHF.R.U32.HI R96, RZ, 0x2, R124 ;  /* 0x00000002ff607819 */ /* 0x000fc6000001167c */
[----:B------:R-:W-:Y:S01]  /*1ac0*/  IMAD.X R23, RZ, RZ, R8, P2 ;  /* 0x000000ffff177224 */ /* 0x000fe200010e0608 */
[----:B------:R-:W-:Y:S01]  /*1ad0*/  LOP3.LUT R157, R133, 0xc0, RZ, 0xc0, !PT ;  /* 0x000000c0859d7812 */ /* 0x000fe200078ec0ff */
[----:B------:R-:W-:-:S03]  /*1ae0*/  UMOV UR7, 0x400 ;  /* 0x0000040000077882 */ /* 0x000fc60000000000 */
[----:B------:R-:W-:Y:S01]  /*1af0*/  LOP3.LUT R157, R157, 0x18, R124, 0xf8, !PT ;  /* 0x000000189d9d7812 */ /* 0x000fe200078ef87c */
[-C--:B------:R-:W-:Y:S01]  /*1b00*/  IMAD R147, R7, R96.reuse, RZ ;  /* 0x0000006007937224 */ /* 0x080fe200078e02ff */
[----:B-1----:R-:W-:Y:S01]  /*1b10*/  ULEA UR6, UR6, UR7, 0x18 ;  /* 0x0000000706067291 */ /* 0x002fe2000f8ec0ff */
[----:B------:R-:W-:Y:S01]  /*1b20*/  IMAD R145, R5, R96, RZ ;  /* 0x0000006005917224 */ /* 0x000fe200078e02ff */
[----:B------:R-:W-:Y:S01]  /*1b30*/  LOP3.LUT R12, R133, 0x1f20, RZ, 0xc0, !PT ;  /* 0x00001f20850c7812 */ /* 0x000fe200078ec0ff */
[----:B------:R-:W-:Y:S01]  /*1b40*/  IMAD.WIDE.U32 R22, R96, R4, R22 ;  /* 0x0000000460167225 */ /* 0x000fe200078e0016 */
[----:B------:R-:W-:-:S03]  /*1b50*/  LOP3.LUT R9, R157, R134, RZ, 0x3c, !PT ;  /* 0x000000869d097212 */ /* 0x000fc600078e3cff */
[----:B------:R-:W-:Y:S01]  /*1b60*/  IMAD.WIDE.U32 R24, R96, R6, R24 ;  /* 0x0000000660187225 */ /* 0x000fe200078e0018 */
[----:B------:R-:W-:Y:S02]  /*1b70*/  LOP3.LUT R9, R12, R9, RZ, 0xfc, !PT ;  /* 0x000000090c097212 */ /* 0x000fe400078efcff */
[----:B------:R-:W-:Y:S01]  /*1b80*/  MOV R128, UR6 ;  /* 0x0000000600807c02 */ /* 0x000fe20008000f00 */
[----:B------:R-:W-:Y:S01]  /*1b90*/  IMAD.IADD R145, R23, 0x1, R145 ;  /* 0x0000000117917824 */ /* 0x000fe200078e0291 */
[----:B------:R-:W-:Y:S01]  /*1ba0*/  IADD3 R147, PT, PT, R25, R147, RZ ;  /* 0x0000009319937210 */ /* 0x000fe20007ffe0ff */
[----:B------:R-:W-:Y:S01]  /*1bb0*/  IMAD.MOV.U32 R97, RZ, RZ, RZ ;  /* 0x000000ffff617224 */ /* 0x000fe200078e00ff */
[----:B------:R-:W-:Y:S01]  /*1bc0*/  BSSY.RECONVERGENT B0, `(.L_x_7778) ;  /* 0x0000037000007945 */ /* 0x000fe20003800200 */
[----:B------:R-:W-:Y:S01]  /*1bd0*/  SHF.L.U64.HI R140, R6, 0x5, R7 ;  /* 0x00000005068c7819 */ /* 0x000fe20000010207 */
[----:B------:R-:W-:Y:S01]  /*1be0*/  IMAD.SHL.U32 R141, R4, 0x20, RZ ;  /* 0x00000020048d7824 */ /* 0x000fe200078e00ff */
[----:B------:R-:W-:Y:S01]  /*1bf0*/  SHF.L.U32 R139, R6, 0x5, RZ ;  /* 0x00000005068b7819 */ /* 0x000fe200000006ff */
[----:B------:R-:W-:Y:S01]  /*1c00*/  IMAD.WIDE.U32 R6, R151, 0x40, R96 ;  /* 0x0000004097067825 */ /* 0x000fe200078e0060 */
[----:B------:R-:W-:-:S02]  /*1c10*/  SHF.L.U64.HI R142, R4, 0x5, R5 ;  /* 0x00000005048e7819 */ /* 0x000fc40000010205 */
[C---:B------:R-:W-:Y:S01]  /*1c20*/  LOP3.LUT R158, R134.reuse, 0x20, RZ, 0xfc, !PT ;  /* 0x00000020869e7812 */ /* 0x040fe200078efcff */
[----:B------:R-:W-:Y:S01]  /*1c30*/  IMAD R166, R9, 0x2, R128 ;  /* 0x0000000209a67824 */ /* 0x000fe200078e0280 */
[----:B------:R-:W-:Y:S01]  /*1c40*/  LOP3.LUT R160, R134, 0x40, RZ, 0xfc, !PT ;  /* 0x0000004086a07812 */ /* 0x000fe200078efcff */
[----:B--2---:R-:W-:-:S04]  /*1c50*/  @P1 IMAD.WIDE.U32 R26, R16, R156, RZ ;  /* 0x0000009c101a1225 */ /* 0x004fc800078e00ff */
[----:B------:R-:W-:Y:S02]  /*1c60*/  @P1 IMAD R8, R17, R156, RZ ;  /* 0x0000009c11081224 */ /* 0x000fe400078e02ff */
[-C--:B---3--:R-:W-:Y:S02]  /*1c70*/  @!P1 IMAD R18, R33, R150.reuse, RZ ;  /* 0x0000009621129224 */ /* 0x088fe400078e02ff */
[----:B------:R-:W-:-:S04]  /*1c80*/  @!P1 IMAD.WIDE.U32 R32, R32, R150, RZ ;  /* 0x0000009620209225 */ /* 0x000fc800078e00ff */
[----:B------:R-:W-:Y:S01]  /*1c90*/  @!P1 IMAD.MOV.U32 R19, RZ, RZ, R32 ;  /* 0x000000ffff139224 */ /* 0x000fe200078e0020 */
[----:B------:R-:W-:Y:S02]  /*1ca0*/  @P1 MOV R19, R26 ;  /* 0x0000001a00131202 */ /* 0x000fe40000000f00 */
[----:B------:R-:W-:Y:S01]  /*1cb0*/  @!P1 IADD3 R18, PT, PT, R33, R18, RZ ;  /* 0x0000001221129210 */ /* 0x000fe20007ffe0ff */
[----:B------:R-:W-:Y:S01]  /*1cc0*/  @P1 IMAD.IADD R18, R27, 0x1, R8 ;  /* 0x000000011b121824 */ /* 0x000fe200078e0208 */
[----:B------:R-:W-:Y:S02]  /*1cd0*/  ISETP.GE.AND P1, PT, R96, R132, PT ;  /* 0x000000846000720c */ /* 0x000fe40003f26270 */
[----:B------:R-:W-:Y:S01]  /*1ce0*/  IADD3 R26, P2, PT, R134, R19, RZ ;  /* 0x00000013861a7210 */ /* 0x000fe20007f5e0ff */
[----:B------:R-:W-:-:S04]  /*1cf0*/  IMAD R8, R15, R149, RZ ;  /* 0x000000950f087224 */ /* 0x000fc800078e02ff */
[----:B------:R-:W-:Y:S01]  /*1d00*/  IMAD.X R27, RZ, RZ, R18, P2 ;  /* 0x000000ffff1b7224 */ /* 0x000fe200010e0612 */
[----:B----4-:R-:W-:Y:S02]  /*1d10*/  LEA R146, P3, R24, R30, 0x1 ;  /* 0x0000001e18927211 */ /* 0x010fe400078608ff */
[----:B------:R-:W-:Y:S01]  /*1d20*/  LEA R144, P4, R22, R20, 0x1 ;  /* 0x0000001416907211 */ /* 0x000fe200078808ff */
[----:B------:R-:W-:Y:S01]  /*1d30*/  IMAD.WIDE.U32 R14, R14, R149, R26 ;  /* 0x000000950e0e7225 */ /* 0x000fe200078e001a */
[----:B------:R-:W-:Y:S02]  /*1d40*/  LEA.HI.X R147, R24, R31, R147, 0x1, P3 ;  /* 0x0000001f18937211 */ /* 0x000fe400018f0c93 */
[----:B------:R-:W-:Y:S02]  /*1d50*/  LEA.HI.X R145, R22, R21, R145, 0x1, P4 ;  /* 0x0000001516917211 */ /* 0x000fe400020f0c91 */
[----:B------:R-:W-:Y:S01]  /*1d60*/  IADD3 R13, PT, PT, R15, R8, RZ ;  /* 0x000000080f0d7210 */ /* 0x000fe20007ffe0ff */
[----:B------:R-:W-:Y:S06]  /*1d70*/  @P1 BRA `(.L_x_7779) ;  /* 0x00000000006c1947 */ /* 0x000fec0003800000 */
        /* <DEDUP_REMOVED lines=26> */
.L_x_7780:
[----:B------:R3:W-:Y:S02]  /*1f20*/  STS.128 [R166+0x2000], RZ ;  /* 0x002000ffa6007388 */ /* 0x0007e40000000c00 */
.L_x_7779:
[----:B------:R-:W-:Y:S05]  /*1f30*/  BSYNC.RECONVERGENT B0 ;  /* 0x0000000000007941 */ /* 0x000fea0003800200 */
.L_x_7778:
        /* <DEDUP_REMOVED lines=32> */
.L_x_7783:
[----:B------:R2:W-:Y:S02]  /*2140*/  STS.128 [R166+0x2800], RZ ;  /* 0x002800ffa6007388 */ /* 0x0005e40000000c00 */
.L_x_7782:
[----:B------:R-:W-:Y:S05]  /*2150*/  BSYNC.RECONVERGENT B0 ;  /* 0x0000000000007941 */ /* 0x000fea0003800200 */
.L_x_7781:
[----:B------:R-:W-:Y:S01]  /*2160*/  IMAD R4, R0, -0x40, R87 ;  /* 0xffffffc000047824 */ /* 0x000fe200078e0257 */
[----:B------:R-:W-:Y:S04]  /*2170*/  BSSY.RECONVERGENT B0, `(.L_x_7784) ;  /* 0x000001a000007945 */ /* 0x000fe80003800200 */
[----:B------:R-:W-:-:S04]  /*2180*/  IADD3 R4, PT, PT, R4, 0x40, RZ ;  /* 0x0000004004047810 */ /* 0x000fc80007ffe0ff */
        /* <DEDUP_REMOVED lines=23> */
.L_x_7786:
[----:B------:R4:W-:Y:S02]  /*2300*/  STS.128 [R166+0x5000], RZ ;  /* 0x005000ffa6007388 */ /* 0x0009e40000000c00 */
.L_x_7785:
[----:B------:R-:W-:Y:S05]  /*2310*/  BSYNC.RECONVERGENT B0 ;  /* 0x0000000000007941 */ /* 0x000fea0003800200 */
.L_x_7784:
[----:B------:R-:W-:Y:S01]  /*2320*/  ISETP.GE.AND P1, PT, R5, R4, PT ;  /* 0x000000040500720c */ /* 0x000fe20003f26270 */
[----:B------:R-:W-:-:S12]  /*2330*/  BSSY.RECONVERGENT B0, `(.L_x_7787) ;  /* 0x0000016000007945 */ /* 0x000fd80003800200 */
[----:B------:R-:W-:Y:S05]  /*2340*/  @P1 BRA `(.L_x_7788) ;  /* 0x0000000000501947 */ /* 0x000fea0003800000 */
[-C--:B------:R-:W-:Y:S02]  /*2350*/  ISETP.GE.AND P3, PT, R134, R155.reuse, PT ;  /* 0x0000009b8600720c */ /* 0x080fe40003f66270 */
[-C--:B------:R-:W-:Y:S02]  /*2360*/  ISETP.GE.AND P2, PT, R158, R155.reuse, PT ;  /* 0x0000009b9e00720c */ /* 0x080fe40003f46270 */
[C---:B-1--4-:R-:W-:Y:S02]  /*2370*/  LEA R6, P4, R141.reuse, R144, 0x1 ;  /* 0x000000908d067211 */ /* 0x052fe400078808ff */
[----:B------:R-:W-:Y:S02]  /*2380*/  ISETP.GE.AND P1, PT, R160, R155, PT ;  /* 0x0000009ba000720c */ /* 0x000fe40003f26270 */
        /* <DEDUP_REMOVED lines=16> */
.L_x_7788:
[----:B------:R-:W-:Y:S05]  /*2490*/  BSYNC.RECONVERGENT B0 ;  /* 0x0000000000007941 */ /* 0x000fea0003800200 */
.L_x_7787:
        /* <DEDUP_REMOVED lines=29> */
.L_x_7791:
[----:B------:R4:W-:Y:S01]  /*2670*/  STS.128 [R166+0x8000], RZ ;  /* 0x008000ffa6007388 */ /* 0x0009e20000000c00 */
[----:B------:R-:W-:Y:S05]  /*2680*/  BRA `(.L_x_7792) ;  /* 0x00000000000c7947 */ /* 0x000fea0003800000 */
.L_x_7790:
[----:B------:R1:W-:Y:S04]  /*2690*/  STS.128 [R166+0x6000], RZ ;  /* 0x006000ffa6007388 */ /* 0x0003e80000000c00 */
[----:B------:R1:W-:Y:S04]  /*26a0*/  STS.128 [R166+0x7000], RZ ;  /* 0x007000ffa6007388 */ /* 0x0003e80000000c00 */
[----:B------:R1:W-:Y:S02]  /*26b0*/  STS.128 [R166+0x8000], RZ ;  /* 0x008000ffa6007388 */ /* 0x0003e40000000c00 */
.L_x_7792:
[----:B------:R-:W-:Y:S05]  /*26c0*/  BSYNC.RECONVERGENT B0 ;  /* 0x0000000000007941 */ /* 0x000fea0003800200 */
.L_x_7789:
        /* <DEDUP_REMOVED lines=27> */
.L_x_7795:
[----:B------:R1:W-:Y:S02]  /*2880*/  STS.128 [R166+0x8800], RZ ;  /* 0x008800ffa6007388 */ /* 0x0003e40000000c00 */
.L_x_7794:
[----:B------:R-:W-:Y:S05]  /*2890*/  BSYNC.RECONVERGENT B0 ;  /* 0x0000000000007941 */ /* 0x000fea0003800200 */
.L_x_7793:
[C---:B-1----:R-:W-:Y:S01]  /*28a0*/  IMAD.SHL.U32 R5, R124.reuse, 0x10, RZ ;  /* 0x000000107c057824 */ /* 0x042fe200078e00ff */
[----:B------:R-:W-:Y:S01]  /*28b0*/  SHF.R.U32.HI R126, RZ, 0x1, R124 ;  /* 0x00000001ff7e7819 */ /* 0x000fe2000001167c */
[C---:B------:R-:W-:Y:S01]  /*28c0*/  IMAD.SHL.U32 R92, R124.reuse, 0x20, RZ ;  /* 0x000000207c5c7824 */ /* 0x040fe200078e00ff */
[C---:B------:R-:W-:Y:S01]  /*28d0*/  LOP3.LUT P1, R89, R124.reuse, 0x4, RZ, 0xc0, !PT ;  /* 0x000000047c597812 */ /* 0x040fe2000782c0ff */
[----:B------:R-:W-:Y:S01]  /*28e0*/  IMAD.SHL.U32 R125, R124, 0x4, RZ ;  /* 0x000000047c7d7824 */ /* 0x000fe200078e00ff */
[C---:B------:R-:W-:Y:S01]  /*28f0*/  LOP3.LUT R127, R5.reuse, 0x3e00, RZ, 0xc0, !PT ;  /* 0x00003e00057f7812 */ /* 0x040fe200078ec0ff */
[----:B------:R-:W-:Y:S01]  /*2900*/  IMAD.MOV.U32 R88, RZ, RZ, 0x20 ;  /* 0x00000020ff587424 */ /* 0x000fe200078e00ff */
[----:B------:R-:W-:Y:S01]  /*2910*/  LOP3.LUT R85, R126, 0x8, RZ, 0xc0, !PT ;  /* 0x000000087e557812 */ /* 0x000fe200078ec0ff */
[----:B------:R-:W0:Y:S01]  /*2920*/  LDGDEPBAR ;  /* 0x00000000000079af */ /* 0x000e220000000000 */
[----:B------:R-:W-:Y:S01]  /*2930*/  LOP3.LUT R5, R5, 0x100, RZ, 0xc0, !PT ;  /* 0x0000010005057812 */ /* 0x000fe200078ec0ff */
[----:B------:R-:W-:Y:S01]  /*2940*/  BSSY.RECONVERGENT B1, `(.L_x_7796) ;  /* 0x00000dd000017945 */ /* 0x000fe20003800200 */
[----:B------:R-:W-:-:S02]  /*2950*/  LOP3.LUT R9, R92, 0xc0, RZ, 0xc0, !PT ;  /* 0x000000c05c097812 */ /* 0x000fc400078ec0ff */
[----:B----4-:R-:W-:Y:S02]  /*2960*/  LOP3.LUT R6, R125, 0x18, RZ, 0xc0, !PT ;  /* 0x000000187d067812 */ /* 0x010fe400078ec0ff */
[--C-:B------:R-:W-:Y:S02]  /*2970*/  LOP3.LUT R85, R85, 0xc0, R92.reuse, 0xf8, !PT ;  /* 0x000000c055557812 */ /* 0x100fe400078ef85c */
[--C-:B------:R-:W-:Y:S02]  /*2980*/  LOP3.LUT R7, R127, 0x20, R92.reuse, 0xf8, !PT ;  /* 0x000000207f077812 */ /* 0x100fe400078ef85c */
[----:B------:R-:W-:Y:S02]  /*2990*/  LOP3.LUT R5, R5, 0x20, R92, 0xf8, !PT ;  /* 0x0000002005057812 */ /* 0x000fe400078ef85c */
[----:B------:R-:W-:Y:S02]  /*29a0*/  LOP3.LUT R4, R9, 0x8, R124, 0xf8, !PT ;  /* 0x0000000809047812 */ /* 0x000fe400078ef87c */
[----:B------:R-:W-:-:S02]  /*29b0*/  LOP3.LUT R85, R85, R6, RZ, 0x3c, !PT ;  /* 0x0000000655557212 */ /* 0x000fc400078e3cff */
[----:B------:R-:W-:Y:S02]  /*29c0*/  LOP3.LUT R8, R7, 0x100, R92, 0xf8, !PT ;  /* 0x0000010007087812 */ /* 0x000fe400078ef85c */
[----:B------:R-:W-:Y:S02]  /*29d0*/  LOP3.LUT R5, R5, R4, R6, 0xf6, !PT ;  /* 0x0000000405057212 */ /* 0x000fe400078ef606 */
[----:B------:R-:W-:Y:S02]  /*29e0*/  LOP3.LUT R121, R8, R85, RZ, 0xfc, !PT ;  /* 0x0000005508797212 */ /* 0x000fe400078efcff */
[----:B------:R-:W-:Y:S01]  /*29f0*/  SEL R90, R88, 0xffffffe0, !P1 ;  /* 0xffffffe0585a7807 */ /* 0x000fe20004800000 */
[----:B------:R-:W-:Y:S01]  /*2a00*/  IMAD R120, R5, 0x2, R128 ;  /* 0x0000000205787824 */ /* 0x000fe200078e0280 */
[----:B-----5:R-:W-:Y:S01]  /*2a10*/  IADD3 R91, PT, PT, R91, R87, -R94 ;  /* 0x000000575b5b7210 */ /* 0x020fe20007ffe85e */
[----:B------:R-:W-:Y:S02]  /*2a20*/  IMAD R121, R121, 0x2, R128 ;  /* 0x0000000279797824 */ /* 0x000fe400078e0280 */
[--C-:B------:R-:W-:Y:S01]  /*2a30*/  IMAD.IADD R93, R120, 0x1, R90.reuse ;  /* 0x00000001785d7824 */ /* 0x100fe200078e025a */
[----:B------:R-:W-:Y:S01]  /*2a40*/  LDSM.16.M88.4 R44, [R120+0x3000] ;  /* 0x00300000782c783b */ /* 0x000fe20000000200 */
[----:B------:R-:W-:-:S03]  /*2a50*/  IMAD.IADD R95, R121, 0x1, R90 ;  /* 0x00000001795f7824 */ /* 0x000fc600078e025a */
        /* <DEDUP_REMOVED lines=13> */
[C---:B------:R-:W-:Y:S03]  /*2b30*/  HMMA.16816.F32.BF16 R44, R72.reuse, R46, RZ ;  /* 0x0000002e482c723c */ /* 0x040fe600000418ff */
[----:B------:R-:W-:Y:S04]  /*2b40*/  LDSM.16.M88.4 R80, [R93+0x4c00] ;  /* 0x004c00005d50783b */ /* 0x000fe80000000200 */
[----:B------:R-:W-:Y:S01]  /*2b50*/  LDSM.16.M88.4 R68, [R121+0x2000] ;  /* 0x002000007944783b */ /* 0x000fe20000000200 */
[C---:B----4-:R-:W-:Y:S03]  /*2b60*/  HMMA.16816.F32.BF16 R40, R72.reuse, R36, RZ ;  /* 0x000000244828723c */ /* 0x050fe600000418ff */
[----:B------:R-:W-:Y:S05]  /*2b70*/  LDSM.16.M88.4 R64, [R120+0x5000] ;  /* 0x005000007840783b */ /* 0x000fea0000000200 */
[C---:B------:R-:W-:Y:S08]  /*2b80*/  HMMA.16816.F32.BF16 R36, R72.reuse, R38, RZ ;  /* 0x000000264824723c */ /* 0x040ff000000418ff */
[C---:B--2---:R-:W-:Y:S08]  /*2b90*/  HMMA.16816.F32.BF16 R32, R72.reuse, R28, RZ ;  /* 0x0000001c4820723c */ /* 0x044ff000000418ff */
[C---:B------:R-:W-:Y:S08]  /*2ba0*/  HMMA.16816.F32.BF16 R28, R72.reuse, R30, RZ ;  /* 0x0000001e481c723c */ /* 0x040ff000000418ff */
[C---:B---3--:R-:W-:Y:S08]  /*2bb0*/  HMMA.16816.F32.BF16 R24, R72.reuse, R56, RZ ;  /* 0x000000384818723c */ /* 0x048ff000000418ff */
[----:B------:R-:W-:Y:S01]  /*2bc0*/  HMMA.16816.F32.BF16 R72, R72, R58, RZ ;  /* 0x0000003a4848723c */ /* 0x000fe200000418ff */
[----:B------:R-:W2:Y:S07]  /*2bd0*/  LDSM.16.M88.4 R56, [R120+0x4400] ;  /* 0x004400007838783b */ /* 0x000eae0000000200 */
[C---:B------:R-:W-:Y:S08]  /*2be0*/  HMMA.16816.F32.BF16 R48, R4.reuse, R52, R48 ;  /* 0x000000340430723c */ /* 0x040ff00000041830 */
        /* <DEDUP_REMOVED lines=23> */
[----:B------:R-:W-:Y:S04]  /*2d60*/  LDSM.16.M88.4 R20, [R95+0x2000] ;  /* 0x002000005f14783b */ /* 0x000fe80000000200 */
[----:B------:R-:W-:Y:S03]  /*2d70*/  LDSM.16.M88.4 R16, [R93+0x5000] ;  /* 0x005000005d10783b */ /* 0x000fe60000000200 */
        /* <DEDUP_REMOVED lines=8> */
[----:B------:R-:W4:Y:S01]  /*2e00*/  LDSM.16.M88.4 R4, [R93+0x5c00] ;  /* 0x005c00005d04783b */ /* 0x000f220000000200 */
[----:B------:R-:W-:-:S06]  /*2e10*/  DEPBAR.LE SB0, 0x0 ;  /* 0x000080000000791a */ /* 0x000fcc0000000000 */
[C---:B------:R-:W-:Y:S08]  /*2e20*/  HMMA.16816.F32.BF16 R24, R76.reuse, R80, R24 ;  /* 0x000000504c18723c */ /* 0x040ff00000041818 */
[----:B------:R-:W-:Y:S08]  /*2e30*/  HMMA.16816.F32.BF16 R72, R76, R82, R72 ;  /* 0x000000524c48723c */ /* 0x000ff00000041848 */
[C---:B-1----:R-:W-:Y:S08]  /*2e40*/  HMMA.16816.F32.BF16 R40, R68.reuse, R60, R40 ;  /* 0x0000003c4428723c */ /* 0x042ff00000041828 */
[C---:B------:R-:W-:Y:S08]  /*2e50*/  HMMA.16816.F32.BF16 R36, R68.reuse, R62, R36 ;  /* 0x0000003e4424723c */ /* 0x040ff00000041824 */
[C---:B--2---:R-:W-:Y:S08]  /*2e60*/  HMMA.16816.F32.BF16 R32, R68.reuse, R56, R32 ;  /* 0x000000384420723c */ /* 0x044ff00000041820 */
[C---:B---3--:R-:W-:Y:S08]  /*2e70*/  HMMA.16816.F32.BF16 R24, R68.reuse, R52, R24 ;  /* 0x000000344418723c */ /* 0x048ff00000041818 */
[C---:B------:R-:W-:Y:S08]  /*2e80*/  HMMA.16816.F32.BF16 R48, R68.reuse, R64, R48 ;  /* 0x000000404430723c */ /* 0x040ff00000041830 */
[C---:B------:R-:W-:Y:S08]  /*2e90*/  HMMA.16816.F32.BF16 R44, R68.reuse, R66, R44 ;  /* 0x00000042442c723c */ /* 0x040ff0000004182c */
[C---:B------:R-:W-:Y:S08]  /*2ea0*/  HMMA.16816.F32.BF16 R28, R68.reuse, R58, R28 ;  /* 0x0000003a441c723c */ /* 0x040ff0000004181c */
[----:B------:R-:W-:Y:S08]  /*2eb0*/  HMMA.16816.F32.BF16 R72, R68, R54, R72 ;  /* 0x000000364448723c */ /* 0x000ff00000041848 */
[C---:B----4-:R-:W-:Y:S08]  /*2ec0*/  HMMA.16816.F32.BF16 R40, R20.reuse, R12, R40 ;  /* 0x0000000c1428723c */ /* 0x050ff00000041828 */
[C---:B------:R-:W-:Y:S08]  /*2ed0*/  HMMA.16816.F32.BF16 R36, R20.reuse, R14, R36 ;  /* 0x0000000e1424723c */ /* 0x040ff00000041824 */
[----:B------:R-:W-:Y:S01]  /*2ee0*/  HMMA.16816.F32.BF16 R12, R20, R8, R32 ;  /* 0x00000008140c723c */ /* 0x000fe20000041820 */
[----:B------:R-:W-:Y:S01]  /*2ef0*/  VIADD R32, R0, 0xffffffff ;  /* 0xffffffff00207836 */ /* 0x000fe20000000000 */
[----:B------:R-:W-:Y:S04]  /*2f00*/  BAR.SYNC.DEFER_BLOCKING 0x0 ;  /* 0x0000000000007b1d */ /* 0x000fe80000010000 */
[----:B------:R-:W-:-:S02]  /*2f10*/  ISETP.GT.U32.AND P1, PT, R32, R143, PT ;  /* 0x0000008f2000720c */ /* 0x000fc40003f24070 */
[----:B------:R-:W-:Y:S01]  /*2f20*/  HMMA.16816.F32.BF16 R24, R20, R4, R24 ;  /* 0x000000041418723c */ /* 0x000fe20000041818 */
[----:B------:R-:W-:-:S04]  /*2f30*/  LOP3.LUT R5, R126, 0x1f0, RZ, 0xc0, !PT ;  /* 0x000001f07e057812 */ /* 0x000fc800078ec0ff */
[----:B------:R-:W-:Y:S02]  /*2f40*/  LOP3.LUT R96, R5, 0x7, R96, 0xf8, !PT ;  /* 0x0000000705607812 */ /* 0x000fe400078ef860 */
[----:B------:R-:W-:Y:S01]  /*2f50*/  IADD3 R5, PT, PT, R87, -R94, -R86 ;  /* 0x8000005e57057210 */ /* 0x000fe20007ffe856 */
[----:B------:R-:W-:Y:S02]  /*2f60*/  HMMA.16816.F32.BF16 R48, R20, R16, R48 ;  /* 0x000000101430723c */ /* 0x000fe40000041830 */
[----:B------:R-:W-:-:S04]  /*2f70*/  IMAD R96, R151, 0x40, R96 ;  /* 0x0000004097607824 */ /* 0x000fc800078e0260 */
[C---:B------:R-:W-:Y:S02]  /*2f80*/  IMAD.IADD R4, R96.reuse, 0x1, R91 ;  /* 0x0000000160047824 */ /* 0x040fe400078e025b */
[----:B------:R-:W-:Y:S01]  /*2f90*/  HMMA.16816.F32.BF16 R44, R20, R18, R44 ;  /* 0x00000012142c723c */ /* 0x000fe2000004182c */
[----:B------:R-:W-:Y:S02]  /*2fa0*/  IMAD.IADD R116, R96, 0x1, R5 ;  /* 0x0000000160747824 */ /* 0x000fe400078e0205 */
[C-C-:B------:R-:W-:Y:S02]  /*2fb0*/  VIADDMNMX R138, R4.reuse, 0x1, R87.reuse, PT ;  /* 0x00000001048a7846 */ /* 0x140fe40003800157 */
[----:B------:R-:W-:-:S03]  /*2fc0*/  VIADDMNMX R137, R4, 0x9, R87, PT ;  /* 0x0000000904897846 */ /* 0x000fc60003800157 */
[C---:B------:R-:W-:Y:S08]  /*2fd0*/  HMMA.16816.F32.BF16 R28, R20.reuse, R10, R28 ;  /* 0x0000000a141c723c */ /* 0x040ff0000004181c */
[----:B------:R-:W-:Y:S01]  /*2fe0*/  HMMA.16816.F32.BF16 R72, R20, R6, R72 ;  /* 0x000000061448723c */ /* 0x000fe20000041848 */
[----:B------:R-:W-:-:S04]  /*2ff0*/  NOP ;  /* 0x0000000000007918 */ /* 0x000fc80000000000 */
[----:B------:R-:W-:-:S15]  /*3000*/  @!P1 BRA `(.L_x_7797) ;  /* 0x0000000400c09947 */ /* 0x000fde0003800000 */
        /* <DEDUP_REMOVED lines=13> */
.L_x_7799:
[----:B------:R-:W2:Y:S01]  /*30e0*/  LD.E R11, desc[UR4][R2.64+0x170] ;  /* 0x00017004020b7980 */ /* 0x000ea2000c101900 */
[----:B------:R-:W-:Y:S02]  /*30f0*/  LEA R9, R0, 0xffffff80, 0x6 ;  /* 0xffffff8000097811 */ /* 0x000fe400078e30ff */
        /* <DEDUP_REMOVED lines=58> */
.L_x_7800:
[----:B------:R-:W-:Y:S05]  /*34a0*/  BSYNC.RECONVERGENT B0 ;  /* 0x0000000000007941 */ /* 0x000fea0003800200 */
.L_x_7798:
        /* <DEDUP_REMOVED lines=38> */
.L_x_7797:
[----:B------:R-:W-:Y:S05]  /*3710*/  BSYNC.RECONVERGENT B1 ;  /* 0x0000000000017941 */ /* 0x000fea0003800200 */
.L_x_7796:
[----:B------:R-:W2:Y:S01]  /*3720*/  LD.E R100, desc[UR4][R2.64+0xdc] ;  /* 0x0000dc0402647980 */ /* 0x000ea2000c101900 */
[----:B------:R-:W-:Y:S01]  /*3730*/  IMAD.SHL.U32 R87, R124, 0x2, RZ ;  /* 0x000000027c577824 */ /* 0x000fe200078e00ff */
[----:B------:R-:W-:Y:S01]  /*3740*/  LOP3.LUT R117, R85, 0x120, R92, 0xf8, !PT ;  /* 0x0000012055757812 */ /* 0x000fe200078ef85c */
[----:B------:R-:W-:Y:S01]  /*3750*/  VIADD R84, R116, 0x8 ;  /* 0x0000000874547836 */ /* 0x000fe20000000000 */
[----:B------:R-:W-:Y:S02]  /*3760*/  BSSY B2, `(.L_x_7801) ;  /* 0x0000452000027945 */ /* 0x000fe40003800000 */
[----:B------:R-:W-:Y:S01]  /*3770*/  LOP3.LUT R87, R87, 0x6, RZ, 0xc0, !PT ;  /* 0x0000000657577812 */ /* 0x000fe200078ec0ff */
[----:B------:R-:W-:-:S04]  /*3780*/  IMAD R105, R117, 0x2, R128 ;  /* 0x0000000275697824 */ /* 0x000fc800078e0280 */
[----:B------:R-:W-:Y:S01]  /*3790*/  IMAD R9, R32, 0x40, R87 ;  /* 0x0000004020097824 */ /* 0x000fe200078e0257 */
[----:B------:R-:W-:Y:S01]  /*37a0*/  LDSM.16.MT88.4 R76, [R105+0x6000] ;  /* 0x00600000694c783b */ /* 0x000fe20000004200 */
[----:B------:R-:W-:Y:S02]  /*37b0*/  IMAD.IADD R91, R90, 0x1, R105 ;  /* 0x000000015a5b7824 */ /* 0x000fe400078e0269 */
[C---:B------:R-:W-:Y:S01]  /*37c0*/  VIADD R63, R9.reuse, 0x1 ;  /* 0x00000001093f7836 */ /* 0x040fe20000000000 */
[C---:B------:R-:W-:Y:S01]  /*37d0*/  ISETP.GT.AND P5, PT, R116.reuse, R9, PT ;  /* 0x000000097400720c */ /* 0x040fe20003fa4270 */
[C---:B-1----:R-:W-:Y:S01]  /*37e0*/  VIADD R7, R9.reuse, 0x8 ;  /* 0x0000000809077836 */ /* 0x042fe20000000000 */
[C---:B------:R-:W-:Y:S01]  /*37f0*/  ISETP.GE.AND P2, PT, R9.reuse, R138, PT ;  /* 0x0000008a0900720c */ /* 0x040fe20003f46270 */
[C---:B------:R-:W-:Y:S01]  /*3800*/  VIADD R61, R9.reuse, 0x9 ;  /* 0x00000009093d7836 */ /* 0x040fe20000000000 */
[----:B------:R-:W-:Y:S01]  /*3810*/  ISETP.GT.AND P1, PT, R116, R63, PT ;  /* 0x0000003f7400720c */ /* 0x000fe20003f24270 */
[C---:B------:R-:W-:Y:S01]  /*3820*/  VIADD R59, R9.reuse, 0x10 ;  /* 0x00000010093b7836 */ /* 0x040fe20000000000 */
[----:B------:R-:W-:Y:S01]  /*3830*/  FSEL R34, R48, -INF , !P5 ;  /* 0xff80000030227808 */ /* 0x000fe20006800000 */
[C---:B------:R-:W-:Y:S01]  /*3840*/  VIADD R57, R9.reuse, 0x11 ;  /* 0x0000001109397836 */ /* 0x040fe20000000000 */
[C---:B------:R-:W-:Y:S01]  /*3850*/  ISETP.GT.AND P5, PT, R116.reuse, R7, PT ;  /* 0x000000077400720c */ /* 0x040fe20003fa4270 */
[----:B------:R-:W-:Y:S01]  /*3860*/  VIADD R55, R9, 0x18 ;  /* 0x0000001809377836 */ /* 0x000fe20000000000 */
[----:B------:R-:W-:Y:S01]  /*3870*/  FSEL R5, R49, -INF , !P1 ;  /* 0xff80000031057808 */ /* 0x000fe20004800000 */
        /* <DEDUP_REMOVED lines=16> */
[----:B------:R-:W-:Y:S01]  /*3980*/  LDSM.16.MT88.4 R68, [R91+0x6000] ;  /* 0x006000005b44783b */ /* 0x000fe20000004200 */
[----:B------:R-:W-:-:S02]  /*3990*/  ISETP.GT.AND P1, PT, R116, R53, PT ;  /* 0x000000357400720c */ /* 0x000fc40003f24270 */
[----:B------:R-:W-:Y:S02]  /*39a0*/  FSEL R34, R34, -INF , !P2 ;  /* 0xff80000022227808 */ /* 0x000fe40005000000 */
[----:B------:R-:W-:Y:S02]  /*39b0*/  FSEL R10, R36, -INF , !P5 ;  /* 0xff800000240a7808 */ /* 0x000fe40006800000 */
[----:B------:R-:W-:Y:S02]  /*39c0*/  ISETP.GE.AND P2, PT, R7, R138, PT ;  /* 0x0000008a0700720c */ /* 0x000fe40003f46270 */
[C---:B------:R-:W-:Y:S02]  /*39d0*/  ISETP.GT.AND P5, PT, R116.reuse, R35, PT ;  /* 0x000000237400720c */ /* 0x040fe40003fa4270 */
[----:B------:R-:W-:Y:S02]  /*39e0*/  FSEL R8, R37, -INF , !P1 ;  /* 0xff80000025087808 */ /* 0x000fe40004800000 */
[----:B------:R-:W-:-:S02]  /*39f0*/  ISETP.GT.AND P1, PT, R116, R33, PT ;  /* 0x000000217400720c */ /* 0x000fc40003f24270 */
[-C--:B------:R-:W-:Y:S02]  /*3a00*/  ISETP.GE.AND P6, PT, R63, R138.reuse, PT ;  /* 0x0000008a3f00720c */ /* 0x080fe40003fc6270 */
[----:B------:R-:W-:Y:S02]  /*3a10*/  FSEL R44, R44, -INF , !P2 ;  /* 0xff8000002c2c7808 */ /* 0x000fe40005000000 */
[----:B------:R-:W-:Y:S02]  /*3a20*/  FSEL R12, R12, -INF , !P5 ;  /* 0xff8000000c0c7808 */ /* 0x000fe40006800000 */
[----:B------:R-:W-:Y:S02]  /*3a30*/  ISETP.GE.AND P2, PT, R59, R138, PT ;  /* 0x0000008a3b00720c */ /* 0x000fe40003f46270 */
[----:B------:R-:W-:Y:S02]  /*3a40*/  ISETP.GT.AND P5, PT, R116, R23, PT ;  /* 0x000000177400720c */ /* 0x000fe40003fa4270 */
[----:B------:R-:W-:-:S02]  /*3a50*/  FSEL R13, R13, -INF , !P1 ;  /* 0xff8000000d0d7808 */ /* 0x000fc40004800000 */
[----:B------:R-:W-:Y:S02]  /*3a60*/  FSEL R5, R5, -INF , !P6 ;  /* 0xff80000005057808 */ /* 0x000fe40007000000 */
[----:B------:R-:W-:Y:S02]  /*3a70*/  ISETP.GT.AND P1, PT, R116, R21, PT ;  /* 0x000000157400720c */ /* 0x000fe40003f24270 */
[----:B------:R-:W-:Y:S02]  /*3a80*/  ISETP.GE.AND P6, PT, R61, R138, PT ;  /* 0x0000008a3d00720c */ /* 0x000fe40003fc6270 */
[----:B------:R-:W-:Y:S02]  /*3a90*/  FSEL R16, R16, -INF , !P2 ;  /* 0xff80000010107808 */ /* 0x000fe40005000000 */
[----:B------:R-:W-:Y:S02]  /*3aa0*/  FSEL R28, R28, -INF , !P5 ;  /* 0xff8000001c1c7808 */ /* 0x000fe40006800000 */
[----:B------:R-:W-:-:S02]  /*3ab0*/  ISETP.GT.AND P4, PT, R84, R9, PT ;  /* 0x000000095400720c */ /* 0x000fc40003f84270 */
[C---:B------:R-:W-:Y:S01]  /*3ac0*/  ISETP.GE.AND P3, PT, R9.reuse, R137, PT ;  /* 0x000000890900720c */ /* 0x040fe20003f66270 */
[----:B------:R-:W-:Y:S01]  /*3ad0*/  VIADD R9, R9, 0x39 ;  /* 0x0000003909097836 */ /* 0x000fe20000000000 */
[----:B------:R-:W-:Y:S02]  /*3ae0*/  ISETP.GE.AND P2, PT, R55, R138, PT ;  /* 0x0000008a3700720c */ /* 0x000fe40003f46270 */
[C---:B------:R-:W-:Y:S02]  /*3af0*/  ISETP.GT.AND P5, PT, R116.reuse, R19, PT ;  /* 0x000000137400720c */ /* 0x040fe40003fa4270 */
[----:B------:R-:W-:Y:S02]  /*3b00*/  FSEL R29, R29, -INF , !P1 ;  /* 0xff8000001d1d7808 */ /* 0x000fe40004800000 */
[----:B------:R-:W-:Y:S02]  /*3b10*/  FSEL R40, R45, -INF , !P6 ;  /* 0xff8000002d287808 */ /* 0x000fe40007000000 */
[----:B------:R-:W-:-:S02]  /*3b20*/  ISETP.GT.AND P1, PT, R116, R17, PT ;  /* 0x000000117400720c */ /* 0x000fc40003f24270 */
[-C--:B------:R-:W-:Y:S02]  /*3b30*/  ISETP.GE.AND P6, PT, R57, R138.reuse, PT ;  /* 0x0000008a3900720c */ /* 0x080fe40003fc6270 */
[----:B------:R-:W-:Y:S02]  /*3b40*/  FSEL R10, R10, -INF , !P2 ;  /* 0xff8000000a0a7808 */ /* 0x000fe40005000000 */
[----:B------:R-:W-:Y:S02]  /*3b50*/  FSEL R4, R24, -INF , !P5 ;  /* 0xff80000018047808 */ /* 0x000fe40006800000 */
[----:B------:R-:W-:Y:S02]  /*3b60*/  ISETP.GE.AND P2, PT, R35, R138, PT ;  /* 0x0000008a2300720c */ /* 0x000fe40003f46270 */
[----:B------:R-:W-:Y:S02]  /*3b70*/  FSEL R24, R25, -INF , !P1 ;  /* 0xff80000019187808 */ /* 0x000fe40004800000 */
[----:B------:R-:W-:-:S02]  /*3b80*/  FSEL R18, R18, -INF , !P6 ;  /* 0xff80000012127808 */ /* 0x000fc40007000000 */
[C---:B------:R-:W-:Y:S02]  /*3b90*/  ISETP.GT.AND P1, PT, R116.reuse, R9, PT ;  /* 0x000000097400720c */ /* 0x040fe40003f24270 */
[-C--:B------:R-:W-:Y:S02]  /*3ba0*/  ISETP.GE.AND P6, PT, R53, R138.reuse, PT ;  /* 0x0000008a3500720c */ /* 0x080fe40003fc6270 */
[----:B------:R-:W-:Y:S02]  /*3bb0*/  ISETP.GT.AND P5, PT, R116, R11, PT ;  /* 0x0000000b7400720c */ /* 0x000fe40003fa4270 */
[----:B------:R-:W-:Y:S02]  /*3bc0*/  FSEL R104, R12, -INF , !P2 ;  /* 0xff8000000c687808 */ /* 0x000fe40005000000 */
[----:B------:R-:W-:Y:S02]  /*3bd0*/  ISETP.GE.AND P2, PT, R23, R138, PT ;  /* 0x0000008a1700720c */ /* 0x000fe40003f46270 */
[----:B------:R-:W-:-:S02]  /*3be0*/  FSEL R73, R73, -INF , !P1 ;  /* 0xff80000049497808 */ /* 0x000fc40004800000 */
[----:B------:R-:W-:Y:S02]  /*3bf0*/  FSEL R8, R8, -INF , !P6 ;  /* 0xff80000008087808 */ /* 0x000fe40007000000 */
[-C--:B------:R-:W-:Y:S02]  /*3c00*/  ISETP.GE.AND P1, PT, R9, R138.reuse, PT ;  /* 0x0000008a0900720c */ /* 0x080fe40003f26270 */
[-C--:B------:R-:W-:Y:S02]  /*3c10*/  ISETP.GE.AND P6, PT, R33, R138.reuse, PT ;  /* 0x0000008a2100720c */ /* 0x080fe40003fc6270 */
[----:B------:R-:W-:Y:S02]  /*3c20*/  FSEL R72, R72, -INF , !P5 ;  /* 0xff80000048487808 */ /* 0x000fe40006800000 */
[----:B------:R-:W-:Y:S02]  /*3c30*/  ISETP.GE.AND P5, PT, R11, R138, PT ;  /* 0x0000008a0b00720c */ /* 0x000fe40003fa6270 */
[----:B------:R-:W-:-:S02]  /*3c40*/  FSEL R108, R28, -INF , !P2 ;  /* 0xff8000001c6c7808 */ /* 0x000fc40005000000 */
[-C--:B------:R-:W-:Y:S02]  /*3c50*/  ISETP.GE.AND P2, PT, R19, R138.reuse, PT ;  /* 0x0000008a1300720c */ /* 0x080fe40003f46270 */
[----:B------:R-:W-:Y:S02]  /*3c60*/  FSEL R50, R50, -INF , !P4 ;  /* 0xff80000032327808 */ /* 0x000fe40006000000 */
[----:B------:R-:W-:Y:S02]  /*3c70*/  FSEL R101, R73, -INF , !P1 ;  /* 0xff80000049657808 */ /* 0x000fe40004800000 */
[----:B------:R-:W-:Y:S02]  /*3c80*/  FSEL R114, R13, -INF , !P6 ;  /* 0xff8000000d727808 */ /* 0x000fe40007000000 */
[----:B------:R-:W-:Y:S02]  /*3c90*/  ISETP.GT.AND P1, PT, R84, R61, PT ;  /* 0x0000003d5400720c */ /* 0x000fe40003f24270 */
[----:B------:R-:W-:-:S02]  /*3ca0*/  ISETP.GE.AND P6, PT, R21, R138, PT ;  /* 0x0000008a1500720c */ /* 0x000fc40003fc6270 */
[----:B------:R-:W-:Y:S02]  /*3cb0*/  FSEL R103, R72, -INF , !P5 ;  /* 0xff80000048677808 */ /* 0x000fe40006800000 */
[----:B------:R-:W-:Y:S02]  /*3cc0*/  ISETP.GT.AND P4, PT, R84, R7, PT ;  /* 0x000000075400720c */ /* 0x000fe40003f84270 */
[-C--:B------:R-:W-:Y:S02]  /*3cd0*/  ISETP.GE.AND P5, PT, R7, R137.reuse, PT ;  /* 0x000000890700720c */ /* 0x080fe40003fa6270 */
[----:B------:R-:W-:Y:S02]  /*3ce0*/  FSEL R25, R4, -INF , !P2 ;  /* 0xff80000004197808 */ /* 0x000fe40005000000 */
        /* <DEDUP_REMOVED lines=11> */
[-C--:B------:R-:W-:Y:S02]  /*3da0*/  ISETP.GE.AND P6, PT, R63, R137.reuse, PT ;  /* 0x000000893f00720c */ /* 0x080fe40003fc6270 */
[----:B------:R-:W-:Y:S02]  /*3db0*/  FSEL R28, R51, -INF , !P2 ;  /* 0xff800000331c7808 */ /* 0x000fe40005000000 */
[----:B------:R-:W-:Y:S01]  /*3dc0*/  FSEL R6, R6, -INF , !P5 ;  /* 0xff80000006067808 */ /* 0x000fe20006800000 */
[----:B------:R-:W-:Y:S01]  /*3dd0*/  LDSM.16.MT88.4 R48, [R91+0x7000] ;  /* 0x007000005b30783b */ /* 0x000fe20000004200 */
[----:B------:R-:W-:-:S02]  /*3de0*/  ISETP.GE.AND P5, PT, R57, R137, PT ;  /* 0x000000893900720c */ /* 0x000fc40003fa6270 */
[----:B------:R-:W-:Y:S02]  /*3df0*/  FSEL R43, R43, -INF , !P1 ;  /* 0xff8000002b2b7808 */ /* 0x000fe40004800000 */
[----:B------:R-:W-:Y:S02]  /*3e00*/  FSEL R12, R39, -INF , !P3 ;  /* 0xff800000270c7808 */ /* 0x000fe40005800000 */
[C---:B------:R-:W-:Y:S02]  /*3e10*/  ISETP.GT.AND P3, PT, R84.reuse, R33, PT ;  /* 0x000000215400720c */ /* 0x040fe40003f64270 */
[----:B------:R-:W-:Y:S02]  /*3e20*/  ISETP.GT.AND P2, PT, R84, R59, PT ;  /* 0x0000003b5400720c */ /* 0x000fe40003f44270 */
[----:B------:R-:W-:Y:S02]  /*3e30*/  FSEL R28, R28, -INF , !P6 ;  /* 0xff8000001c1c7808 */ /* 0x000fe40007000000 */
[----:B------:R-:W-:-:S02]  /*3e40*/  FMNMX3.FTZ R13, R34, R5, R44, !PT ;  /* 0x00000005220d7276 */ /* 0x000fc4000781002c */
[C---:B------:R-:W-:Y:S02]  /*3e50*/  ISETP.GT.AND P6, PT, R84.reuse, R55, PT ;  /* 0x000000375400720c */ /* 0x040fe40003fc4270 */
[----:B------:R-:W-:Y:S02]  /*3e60*/  ISETP.GT.AND P1, PT, R84, R35, PT ;  /* 0x000000235400720c */ /* 0x000fe40003f24270 */
[----:B------:R-:W-:Y:S02]  /*3e70*/  FSEL R60, R43, -INF , !P5 ;  /* 0xff8000002b3c7808 */ /* 0x000fe40006800000 */
[----:B------:R-:W-:Y:S02]  /*3e80*/  ISETP.GE.AND P5, PT, R33, R137, PT ;  /* 0x000000892100720c */ /* 0x000fe40003fa6270 */
[----:B------:R-:W-:Y:S02]  /*3e90*/  FSEL R15, R15, -INF , !P3 ;  /* 0xff8000000f0f7808 */ /* 0x000fe40005800000 */
[----:B------:R-:W-:-:S02]  /*3ea0*/  FSEL R20, R42, -INF , !P2 ;  /* 0xff8000002a147808 */ /* 0x000fc40005000000 */
[----:B------:R-:W-:Y:S02]  /*3eb0*/  FMNMX3.FTZ R13, R13, R40, R16, !PT ;  /* 0x000000280d0d7276 */ /* 0x000fe40007810010 */
[-C--:B------:R-:W-:Y:S02]  /*3ec0*/  ISETP.GE.AND P4, PT, R59, R137.reuse, PT ;  /* 0x000000893b00720c */ /* 0x080fe40003f86270 */
[----:B------:R-:W-:Y:S01]  /*3ed0*/  ISETP.GE.AND P2, PT, R55, R137, PT ;  /* 0x000000893700720c */ /* 0x000fe20003f46270 */
[----:B------:R-:W-:Y:S01]  /*3ee0*/  LDSM.16.MT88.4 R56, [R105+0x8000] ;  /* 0x008000006938783b */ /* 0x000fe20000004200 */
[----:B------:R-:W-:Y:S02]  /*3ef0*/  FSEL R22, R38, -INF , !P6 ;  /* 0xff80000026167808 */ /* 0x000fe40007000000 */
[----:B------:R-:W-:Y:S02]  /*3f00*/  FSEL R14, R14, -INF , !P1 ;  /* 0xff8000000e0e7808 */ /* 0x000fe40004800000 */
[----:B------:R-:W-:-:S02]  /*3f10*/  ISETP.GT.AND P1, PT, R84, R21, PT ;  /* 0x000000155400720c */ /* 0x000fc40003f24270 */
[----:B------:R-:W-:Y:S02]  /*3f20*/  ISETP.GT.AND P3, PT, R84, R19, PT ;  /* 0x000000135400720c */ /* 0x000fe40003f64270 */
[----:B------:R-:W-:Y:S02]  /*3f30*/  FSEL R112, R15, -INF , !P5 ;  /* 0xff8000000f707808 */ /* 0x000fe40006800000 */
[----:B------:R-:W-:Y:S02]  /*3f40*/  FMNMX3.FTZ R15, R13, R18, R10, !PT ;  /* 0x000000120d0f7276 */ /* 0x000fe4000781000a */
[----:B------:R-:W-:Y:S02]  /*3f50*/  FSEL R20, R20, -INF , !P4 ;  /* 0xff80000014147808 */ /* 0x000fe40006000000 */
[----:B------:R-:W-:Y:S02]  /*3f60*/  FSEL R22, R22, -INF , !P2 ;  /* 0xff80000016167808 */ /* 0x000fe40005000000 */
[----:B------:R-:W-:-:S02]  /*3f70*/  FMNMX3.FTZ R13, R7, R28, R6, !PT ;  /* 0x0000001c070d7276 */ /* 0x000fc40007810006 */
[----:B------:R-:W-:Y:S02]  /*3f80*/  ISETP.GT.AND P2, PT, R84, R23, PT ;  /* 0x000000175400720c */ /* 0x000fe40003f44270 */
[----:B------:R-:W-:Y:S02]  /*3f90*/  FSEL R31, R31, -INF , !P1 ;  /* 0xff8000001f1f7808 */ /* 0x000fe40004800000 */
[----:B------:R-:W-:Y:S02]  /*3fa0*/  FSEL R111, R26, -INF , !P3 ;  /* 0xff8000001a6f7808 */ /* 0x000fe40005800000 */
[----:B------:R-:W-:Y:S02]  /*3fb0*/  ISETP.GE.AND P4, PT, R53, R137, PT ;  /* 0x000000893500720c */ /* 0x000fe40003f86270 */
[----:B------:R-:W-:Y:S02]  /*3fc0*/  ISETP.GT.AND P1, PT, R84, R11, PT ;  /* 0x0000000b5400720c */ /* 0x000fe40003f24270 */
[----:B------:R-:W-:-:S02]  /*3fd0*/  ISETP.GE.AND P3, PT, R11, R137, PT ;  /* 0x000000890b00720c */ /* 0x000fc40003f66270 */
[----:B------:R-:W-:Y:S02]  /*3fe0*/  ISETP.GE.AND P6, PT, R35, R137, PT ;  /* 0x000000892300720c */ /* 0x000fe40003fc6270 */
[----:B------:R-:W-:Y:S02]  /*3ff0*/  FMNMX3.FTZ R11, R13, R4, R20, !PT ;  /* 0x000000040d0b7276 */ /* 0x000fe40007810014 */
[----:B------:R-:W-:Y:S02]  /*4000*/  FSEL R30, R30, -INF , !P2 ;  /* 0xff8000001e1e7808 */ /* 0x000fe40005000000 */
[----:B------:R-:W-:Y:S02]  /*4010*/  ISETP.GT.AND P2, PT, R84, R17, PT ;  /* 0x000000115400720c */ /* 0x000fe40003f44270 */
[----:B------:R-:W-:Y:S02]  /*4020*/  FSEL R12, R12, -INF , !P4 ;  /* 0xff8000000c0c7808 */ /* 0x000fe40006000000 */
[----:B------:R-:W-:-:S02]  /*4030*/  FMNMX3.FTZ R15, R15, R8, R104, !PT ;  /* 0x000000080f0f7276 */ /* 0x000fc40007810068 */
[----:B------:R-:W-:Y:S02]  /*4040*/  ISETP.GE.AND P4, PT, R23, R137, PT ;  /* 0x000000891700720c */ /* 0x000fe40003f86270 */
[----:B------:R-:W-:Y:S02]  /*4050*/  FSEL R122, R14, -INF , !P6 ;  /* 0xff8000000e7a7808 */ /* 0x000fe40007000000 */
[----:B------:R-:W-:Y:S02]  /*4060*/  FMNMX3.FTZ R11, R11, R60, R22, !PT ;  /* 0x0000003c0b0b7276 */ /* 0x000fe40007810016 */
[----:B------:R-:W-:Y:S02]  /*4070*/  FSEL R27, R27, -INF , !P2 ;  /* 0xff8000001b1b7808 */ /* 0x000fe40005000000 */
[----:B------:R-:W-:Y:S02]  /*4080*/  FSEL R74, R74, -INF , !P1 ;  /* 0xff8000004a4a7808 */ /* 0x000fe40004800000 */
[----:B------:R-:W-:-:S02]  /*4090*/  FMNMX3.FTZ R14, R15, R114, R108, !PT ;  /* 0x000000720f0e7276 */ /* 0x000fc4000781006c */
[----:B------:R-:W-:Y:S02]  /*40a0*/  ISETP.GT.AND P2, PT, R84, R9, PT ;  /* 0x000000095400720c */ /* 0x000fe40003f44270 */
[-C--:B------:R-:W-:Y:S02]  /*40b0*/  ISETP.GE.AND P1, PT, R9, R137.reuse, PT ;  /* 0x000000890900720c */ /* 0x080fe40003f26270 */
[-C--:B------:R-:W-:Y:S02]  /*40c0*/  ISETP.GE.AND P6, PT, R21, R137.reuse, PT ;  /* 0x000000891500720c */ /* 0x080fe40003fc6270 */
[----:B------:R-:W-:Y:S02]  /*40d0*/  ISETP.GE.AND P5, PT, R19, R137, PT ;  /* 0x000000891300720c */ /* 0x000fe40003fa6270 */
[----:B------:R-:W-:Y:S02]  /*40e0*/  FSEL R110, R30, -INF , !P4 ;  /* 0xff8000001e6e7808 */ /* 0x000fe40006000000 */
[----:B------:R-:W-:-:S02]  /*40f0*/  FMNMX3.FTZ R9, R11, R12, R122, !PT ;  /* 0x0000000c0b097276 */ /* 0x000fc4000781007a */
[----:B------:R-:W-:Y:S02]  /*4100*/  FMNMX3.FTZ R14, R14, R106, R25, !PT ;  /* 0x0000006a0e0e7276 */ /* 0x000fe40007810019 */
[----:B------:R-:W-:Y:S02]  /*4110*/  ISETP.GE.AND P4, PT, R17, R137, PT ;  /* 0x000000891100720c */ /* 0x000fe40003f86270 */
[----:B------:R-:W-:Y:S02]  /*4120*/  FSEL R26, R31, -INF , !P6 ;  /* 0xff8000001f1a7808 */ /* 0x000fe40007000000 */
[----:B------:R-:W-:Y:S02]  /*4130*/  FSEL R111, R111, -INF , !P5 ;  /* 0xff8000006f6f7808 */ /* 0x000fe40006800000 */
[----:B------:R-:W-:Y:S02]  /*4140*/  FMNMX3.FTZ R9, R9, R112, R110, !PT ;  /* 0x0000007009097276 */ /* 0x000fe4000781006e */
[----:B------:R-:W-:-:S02]  /*4150*/  FMNMX3.FTZ R14, R14, R24, R103, !PT ;  /* 0x000000180e0e7276 */ /* 0x000fc40007810067 */
[----:B------:R-:W-:Y:S02]  /*4160*/  FSEL R75, R75, -INF , !P2 ;  /* 0xff8000004b4b7808 */ /* 0x000fe40005000000 */
        /* <DEDUP_REMOVED lines=20> */
[-CC-:B------:R-:W-:Y:S01]  /*42b0*/  FFMA.FTZ R30, R40, R100.reuse, -R123.reuse ;  /* 0x00000064281e7223 */ /* 0x180fe2000001087b */
[-CC-:B------:R-:W-:Y:S01]  /*42c0*/  FFMA.FTZ R33, R5, R100.reuse, -R123.reuse ;  /* 0x0000006405217223 */ /* 0x180fe2000001087b */
[----:B------:R-:W1:Y:S01]  /*42d0*/  LDSM.16.MT88.4 R40, [R105+0x7000] ;  /* 0x007000006928783b */ /* 0x000e620000004200 */
        /* <DEDUP_REMOVED lines=8> */
[-C--:B------:R-:W-:Y:S01]  /*4360*/  FFMA.FTZ R28, R4, R100.reuse, -R113 ;  /* 0x00000064041c7223 */ /* 0x080fe20000010871 */
[----:B------:R-:W-:Y:S01]  /*4370*/  MUFU.EX2 R34, R34 ;  /* 0x0000002200227308 */ /* 0x000fe20000000800 */
[----:B------:R-:W2:Y:S01]  /*4380*/  LDSM.16.MT88.4 R4, [R91+0x8000] ;  /* 0x008000005b04783b */ /* 0x000ea20000004200 */
[-C--:B------:R-:W-:Y:S01]  /*4390*/  FFMA.FTZ R96, R18, R100.reuse, -R123 ;  /* 0x0000006412607223 */ /* 0x080fe2000001087b */
[-C--:B------:R-:W-:Y:S01]  /*43a0*/  FFMA.FTZ R94, R12, R100.reuse, -R113 ;  /* 0x000000640c5e7223 */ /* 0x080fe20000010871 */
[----:B------:R-:W3:Y:S01]  /*43b0*/  MUFU.EX2 R33, R33 ;  /* 0x0000002100217308 */ /* 0x000ee20000000800 */
[----:B------:R-:W4:Y:S01]  /*43c0*/  LDSM.16.MT88.4 R16, [R105+0x6400] ;  /* 0x006400006910783b */ /* 0x000f220000004200 */
[-CC-:B------:R-:W-:Y:S01]  /*43d0*/  FFMA.FTZ R92, R10, R100.reuse, -R123.reuse ;  /* 0x000000640a5c7223 */ /* 0x180fe2000001087b */
[-C--:B------:R-:W-:Y:S01]  /*43e0*/  FFMA.FTZ R93, R8, R100.reuse, -R123 ;  /* 0x00000064085d7223 */ /* 0x080fe2000001087b */
[----:B------:R-:W5:Y:S01]  /*43f0*/  MUFU.EX2 R31, R31 ;  /* 0x0000001f001f7308 */ /* 0x000f620000000800 */
[----:B------:R-:W4:Y:S01]  /*4400*/  LDSM.16.MT88.4 R12, [R91+0x6400] ;  /* 0x006400005b0c783b */ /* 0x000f220000004200 */
[-CC-:B------:R-:W-:Y:S01]  /*4410*/  FFMA.FTZ R99, R20, R100.reuse, -R113.reuse ;  /* 0x0000006414637223 */ /* 0x180fe20000010871 */
[-CC-:B------:R-:W-:Y:S01]  /*4420*/  FFMA.FTZ R98, R60, R100.reuse, -R113.reuse ;  /* 0x000000643c627223 */ /* 0x180fe20000010871 */
[----:B------:R-:W-:Y:S01]  /*4430*/  MUFU.EX2 R90, R90 ;  /* 0x0000005a005a7308 */ /* 0x000fe20000000800 */
[----:B------:R-:W4:Y:S01]  /*4440*/  LDSM.16.MT88.4 R8, [R91+0x7400] ;  /* 0x007400005b08783b */ /* 0x000f220000004200 */
[-C--:B------:R-:W-:Y:S01]  /*4450*/  FFMA.FTZ R95, R22, R100.reuse, -R113 ;  /* 0x00000064165f7223 */ /* 0x080fe20000010871 */
[--C-:B------:R-:W-:Y:S01]  /*4460*/  FFMA.FTZ R115, R108, R100, -R123.reuse ;  /* 0x000000646c737223 */ /* 0x100fe2000001087b */
[----:B------:R-:W1:Y:S01]  /*4470*/  MUFU.EX2 R35, R35 ;  /* 0x0000002300237308 */ /* 0x000e620000000800 */
[----:B------:R-:W4:Y:S01]  /*4480*/  LDSM.16.MT88.4 R20, [R105+0x7400] ;  /* 0x007400006914783b */ /* 0x000f220000004200 */
[----:B---3--:R-:W-:Y:S01]  /*4490*/  F2FP.BF16.F32.PACK_AB R64, R33, R34 ;  /* 0x000000222140723e */ /* 0x008fe200000010ff */
[-CC-:B------:R-:W-:Y:S01]  /*44a0*/  FFMA.FTZ R104, R104, R100.reuse, -R123.reuse ;  /* 0x0000006468687223 */ /* 0x180fe2000001087b */
[----:B------:R-:W-:Y:S01]  /*44b0*/  MUFU.EX2 R29, R29 ;  /* 0x0000001d001d7308 */ /* 0x000fe20000000800 */
[-CC-:B------:R-:W-:Y:S01]  /*44c0*/  FFMA.FTZ R129, R114, R100.reuse, -R123.reuse ;  /* 0x0000006472817223 */ /* 0x180fe2000001087b */
[----:B-----5:R-:W-:Y:S01]  /*44d0*/  F2FP.BF16.F32.PACK_AB R66, R30, R31 ;  /* 0x0000001f1e42723e */ /* 0x020fe200000010ff */
[-C--:B------:R-:W-:Y:S01]  /*44e0*/  FFMA.FTZ R106, R106, R100.reuse, -R123 ;  /* 0x000000646a6a7223 */ /* 0x080fe2000001087b */
[----:B------:R-:W3:Y:S01]  /*44f0*/  MUFU.EX2 R28, R28 ;  /* 0x0000001c001c7308 */ /* 0x000ee20000000800 */
        /* <DEDUP_REMOVED lines=8> */
[-CC-:B------:R-:W-:Y:S01]  /*4580*/  FFMA.FTZ R159, R107, R100.reuse, -R113.reuse ;  /* 0x000000646b9f7223 */ /* 0x180fe20000010871 */
[-CC-:B------:R-:W-:Y:S01]  /*4590*/  FFMA.FTZ R122, R111, R100.reuse, -R113.reuse ;  /* 0x000000646f7a7223 */ /* 0x180fe20000010871 */
[-CC-:B------:R-:W-:Y:S01]  /*45a0*/  FFMA.FTZ R111, R102, R100.reuse, -R113.reuse ;  /* 0x00000064666f7223 */ /* 0x180fe20000010871 */
[----:B------:R-:W-:Y:S01]  /*45b0*/  MUFU.EX2 R92, R92 ;  /* 0x0000005c005c7308 */ /* 0x000fe20000000800 */
[----:B------:R-:W-:Y:S01]  /*45c0*/  FFMA.FTZ R109, R109, R100, -R113 ;  /* 0x000000646d6d7223 */ /* 0x000fe20000010871 */
[----:B---3--:R-:W-:Y:S01]  /*45d0*/  F2FP.BF16.F32.PACK_AB R67, R28, R29 ;  /* 0x0000001d1c43723e */ /* 0x008fe200000010ff */
[----:B------:R-:W-:Y:S01]  /*45e0*/  FADD.FTZ R34, R34, R33 ;  /* 0x0000002122227221 */ /* 0x000fe20000010000 */
[----:B------:R-:W-:Y:S01]  /*45f0*/  MUFU.EX2 R93, R93 ;  /* 0x0000005d005d7308 */ /* 0x000fe20000000800 */
[----:B------:R-:W-:Y:S01]  /*4600*/  FADD.FTZ R90, R90, R35 ;  /* 0x000000235a5a7221 */ /* 0x000fe20000010000 */
[----:B------:R-:W-:Y:S01]  /*4610*/  ISETP.GT.U32.AND P1, PT, R32, R143, PT ;  /* 0x0000008f2000720c */ /* 0x000fe20003f24070 */
[----:B------:R-:W-:Y:S01]  /*4620*/  FADD.FTZ R31, R31, R34 ;  /* 0x000000221f1f7221 */ /* 0x000fe20000010000 */
[----:B------:R-:W-:Y:S01]  /*4630*/  MUFU.EX2 R99, R99 ;  /* 0x0000006300637308 */ /* 0x000fe20000000800 */
[----:B------:R-:W-:Y:S01]  /*4640*/  HMMA.16816.F32.BF16 R80, R64, R76, RZ ;  /* 0x0000004c4050723c */ /* 0x000fe200000418ff */
[----:B------:R-:W-:Y:S01]  /*4650*/  FADD.FTZ R29, R29, R90 ;  /* 0x0000005a1d1d7221 */ /* 0x000fe20000010000 */
[----:B------:R-:W-:Y:S01]  /*4660*/  FADD.FTZ R30, R30, R31 ;  /* 0x0000001f1e1e7221 */ /* 0x000fe20000010000 */
[----:B------:R-:W3:Y:S02]  /*4670*/  MUFU.EX2 R98, R98 ;  /* 0x0000006200627308 */ /* 0x000ee40000000800 */
[----:B------:R-:W-:-:S02]  /*4680*/  FADD.FTZ R28, R28, R29 ;  /* 0x0000001d1c1c7221 */ /* 0x000fc40000010000 */
[----:B------:R-:W-:Y:S01]  /*4690*/  MUFU.EX2 R95, R95 ;  /* 0x0000005f005f7308 */ /* 0x000fe20000000800 */
[C---:B------:R-:W-:Y:S03]  /*46a0*/  HMMA.16816.F32.BF16 R72, R64.reuse, R68, RZ ;  /* 0x000000444048723c */ /* 0x040fe600000418ff */
[----:B------:R-:W5:Y:S04]  /*46b0*/  MUFU.EX2 R94, R94 ;  /* 0x0000005e005e7308 */ /* 0x000f680000000800 */
        /* <DEDUP_REMOVED lines=13> */
[----:B------:R-:W-:Y:S01]  /*4790*/  HMMA.16816.F32.BF16 R36, R64, R40, RZ ;  /* 0x000000284024723c */ /* 0x000fe200000418ff */
[----:B--2---:R-:W-:-:S02]  /*47a0*/  FFMA.FTZ R112, R25, R100, -R123 ;  /* 0x0000006419707223 */ /* 0x004fc4000001087b */
[----:B------:R-:W-:Y:S04]  /*47b0*/  MUFU.EX2 R102, R122 ;  /* 0x0000007a00667308 */ /* 0x000fe80000000800 */
[----:B------:R-:W-:Y:S01]  /*47c0*/  MUFU.EX2 R112, R112 ;  /* 0x0000007000707308 */ /* 0x000fe20000000800 */
[C---:B------:R-:W-:Y:S03]  /*47d0*/  HMMA.16816.F32.BF16 R52, R64.reuse, R56, RZ ;  /* 0x000000384034723c */ /* 0x040fe600000418ff */
[----:B------:R-:W-:Y:S04]  /*47e0*/  MUFU.EX2 R107, R111 ;  /* 0x0000006f006b7308 */ /* 0x000fe80000000800 */
[----:B------:R-:W-:Y:S01]  /*47f0*/  MUFU.EX2 R159, R159 ;  /* 0x0000009f009f7308 */ /* 0x000fe20000000800 */
[C---:B------:R-:W-:Y:S08]  /*4800*/  HMMA.16816.F32.BF16 R40, R64.reuse, R42, RZ ;  /* 0x0000002a4028723c */ /* 0x040ff000000418ff */
[C---:B------:R-:W-:Y:S08]  /*4810*/  HMMA.16816.F32.BF16 R56, R64.reuse, R58, RZ ;  /* 0x0000003a4038723c */ /* 0x040ff000000418ff */
[----:B------:R-:W-:Y:S01]  /*4820*/  HMMA.16816.F32.BF16 R60, R64, R4, RZ ;  /* 0x00000004403c723c */ /* 0x000fe200000418ff */
[----:B-1----:R-:W-:-:S02]  /*4830*/  F2FP.BF16.F32.PACK_AB R4, R96, R97 ;  /* 0x000000616004723e */ /* 0x002fc400000010ff */
[----:B---3--:R-:W-:Y:S01]  /*4840*/  F2FP.BF16.F32.PACK_AB R5, R98, R99 ;  /* 0x000000636205723e */ /* 0x008fe200000010ff */
[----:B------:R-:W-:-:S04]  /*4850*/  FADD.FTZ R99, R99, R28 ;  /* 0x0000001c63637221 */ /* 0x000fc80000010000 */
[----:B------:R-:W-:Y:S01]  /*4860*/  HMMA.16816.F32.BF16 R64, R64, R6, RZ ;  /* 0x000000064040723c */ /* 0x000fe200000418ff */
[----:B------:R-:W-:Y:S01]  /*4870*/  F2FP.BF16.F32.PACK_AB R6, R93, R92 ;  /* 0x0000005c5d06723e */ /* 0x000fe200000010ff */
[----:B------:R-:W-:Y:S01]  /*4880*/  FADD.FTZ R98, R98, R99 ;  /* 0x0000006362627221 */ /* 0x000fe20000010000 */
[----:B-----5:R-:W-:-:S03]  /*4890*/  F2FP.BF16.F32.PACK_AB R7, R94, R95 ;  /* 0x0000005f5e07723e */ /* 0x020fc600000010ff */
[----:B------:R-:W-:-:S04]  /*48a0*/  FADD.FTZ R95, R95, R98 ;  /* 0x000000625f5f7221 */ /* 0x000fc80000010000 */
[----:B----4-:R-:W-:Y:S01]  /*48b0*/  HMMA.16816.F32.BF16 R80, R4, R16, R80 ;  /* 0x000000100450723c */ /* 0x010fe20000041850 */
[----:B------:R-:W-:-:S07]  /*48c0*/  FADD.FTZ R94, R94, R95 ;  /* 0x0000005f5e5e7221 */ /* 0x000fce0000010000 */
        /* <DEDUP_REMOVED lines=21> */
[C---:B---3--:R-:W-:Y:S08]  /*4a20*/  HMMA.16816.F32.BF16 R80, R4.reuse, R8, R80 ;  /* 0x000000080450723c */ /* 0x048ff00000041850 */
[C---:B------:R-:W-:Y:S01]  /*4a30*/  HMMA.16816.F32.BF16 R76, R4.reuse, R10, R76 ;  /* 0x0000000a044c723c */ /* 0x040fe2000004184c */
[----:B------:R-:W3:Y:S07]  /*4a40*/  LDSM.16.MT88.4 R8, [R105+0x8800] ;  /* 0x008800006908783b */ /* 0x000eee0000004200 */
[C---:B-1----:R-:W-:Y:S01]  /*4a50*/  HMMA.16816.F32.BF16 R44, R4.reuse, R16, R44 ;  /* 0x00000010042c723c */ /* 0x042fe2000004182c */
[-CC-:B------:R-:W-:Y:S01]  /*4a60*/  FFMA.FTZ R17, R24, R100.reuse, -R123.reuse ;  /* 0x0000006418117223 */ /* 0x180fe2000001087b */
[----:B------:R-:W-:Y:S01]  /*4a70*/  FFMA.FTZ R16, R103, R100, -R123 ;  /* 0x0000006467107223 */ /* 0x000fe2000001087b */
[----:B------:R-:W-:Y:S01]  /*4a80*/  LDSM.16.MT88.4 R24, [R105+0x6c00] ;  /* 0x006c00006918783b */ /* 0x000fe20000004200 */
[----:B------:R-:W-:Y:S04]  /*4a90*/  MUFU.EX2 R100, R109 ;  /* 0x0000006d00647308 */ /* 0x000fe80000000800 */
[C---:B------:R-:W-:Y:S01]  /*4aa0*/  HMMA.16816.F32.BF16 R48, R4.reuse, R18, R48 ;  /* 0x000000120430723c */ /* 0x040fe20000041830 */
[----:B------:R-:W1:Y:S04]  /*4ab0*/  MUFU.EX2 R103, R17 ;  /* 0x0000001100677308 */ /* 0x000e680000000800 */
[----:B------:R4:W5:Y:S03]  /*4ac0*/  MUFU.EX2 R101, R16 ;  /* 0x0000001000657308 */ /* 0x0009660000000800 */
[C---:B--2---:R-:W-:Y:S08]  /*4ad0*/  HMMA.16816.F32.BF16 R36, R4.reuse, R12, R36 ;  /* 0x0000000c0424723c */ /* 0x044ff00000041824 */
[C---:B------:R-:W-:Y:S01]  /*4ae0*/  HMMA.16816.F32.BF16 R40, R4.reuse, R14, R40 ;  /* 0x0000000e0428723c */ /* 0x040fe20000041828 */
[----:B------:R-:W2:Y:S04]  /*4af0*/  LDSM.16.MT88.4 R12, [R91+0x8800] ;  /* 0x008800005b0c783b */ /* 0x000ea80000004200 */
[----:B----4-:R-:W4:Y:S03]  /*4b00*/  LDSM.16.MT88.4 R16, [R91+0x6c00] ;  /* 0x006c00005b10783b */ /* 0x010f260000004200 */
[C---:B------:R-:W-:Y:S08]  /*4b10*/  HMMA.16816.F32.BF16 R72, R4.reuse, R20, R72 ;  /* 0x000000140448723c */ /* 0x040ff00000041848 */
[C---:B---3--:R-:W-:Y:S08]  /*4b20*/  HMMA.16816.F32.BF16 R52, R4.reuse, R8, R52 ;  /* 0x000000080434723c */ /* 0x048ff00000041834 */
[C---:B------:R-:W-:Y:S01]  /*4b30*/  HMMA.16816.F32.BF16 R56, R4.reuse, R10, R56 ;  /* 0x0000000a0438723c */ /* 0x040fe20000041838 */
[----:B------:R-:W3:Y:S07]  /*4b40*/  LDSM.16.MT88.4 R8, [R105+0x8c00] ;  /* 0x008c00006908783b */ /* 0x000eee0000004200 */
[C---:B------:R-:W-:Y:S01]  /*4b50*/  HMMA.16816.F32.BF16 R68, R4.reuse, R22, R68 ;  /* 0x000000160444723c */ /* 0x040fe20000041844 */
[----:B------:R-:W-:Y:S07]  /*4b60*/  LDSM.16.MT88.4 R20, [R105+0x7c00] ;  /* 0x007c00006914783b */ /* 0x000fee0000004200 */
[C---:B--2---:R-:W-:Y:S08]  /*4b70*/  HMMA.16816.F32.BF16 R60, R4.reuse, R12, R60 ;  /* 0x0000000c043c723c */ /* 0x044ff0000004183c */
[----:B------:R-:W-:Y:S01]  /*4b80*/  HMMA.16816.F32.BF16 R64, R4, R14, R64 ;  /* 0x0000000e0440723c */ /* 0x000fe20000041840 */
[----:B-1----:R-:W-:Y:S01]  /*4b90*/  F2FP.BF16.F32.PACK_AB R4, R103, R112 ;  /* 0x000000706704723e */ /* 0x002fe200000010ff */
[----:B------:R-:W1:Y:S01]  /*4ba0*/  LDSM.16.MT88.4 R12, [R91+0x7c00] ;  /* 0x007c00005b0c783b */ /* 0x000e620000004200 */
[----:B------:R-:W-:-:S02]  /*4bb0*/  F2FP.BF16.F32.PACK_AB R5, R107, R102 ;  /* 0x000000666b05723e */ /* 0x000fc400000010ff */
[----:B-----5:R-:W-:Y:S02]  /*4bc0*/  F2FP.BF16.F32.PACK_AB R6, R114, R101 ;  /* 0x000000657206723e */ /* 0x020fe400000010ff */
[----:B------:R-:W-:-:S07]  /*4bd0*/  F2FP.BF16.F32.PACK_AB R7, R159, R100 ;  /* 0x000000649f07723e */ /* 0x000fce00000010ff */
[----:B----4-:R-:W-:Y:S01]  /*4be0*/  HMMA.16816.F32.BF16 R72, R4, R16, R72 ;  /* 0x000000100448723c */ /* 0x010fe20000041848 */
[----:B------:R-:W-:-:S04]  /*4bf0*/  FADD.FTZ R17, R97, R30 ;  /* 0x0000001e61117221 */ /* 0x000fc80000010000 */
[----:B------:R-:W-:-:S03]  /*4c00*/  FADD.FTZ R17, R96, R17 ;  /* 0x0000001160117221 */ /* 0x000fc60000010000 */
[----:B---3--:R-:W-:Y:S01]  /*4c10*/  HMMA.16816.F32.BF16 R52, R4, R8, R52 ;  /* 0x000000080434723c */ /* 0x008fe20000041834 */
[----:B------:R-:W-:-:S04]  /*4c20*/  FADD.FTZ R92, R92, R17 ;  /* 0x000000115c5c7221 */ /* 0x000fc80000010000 */
[----:B------:R-:W-:-:S03]  /*4c30*/  FADD.FTZ R93, R93, R92 ;  /* 0x0000005c5d5d7221 */ /* 0x000fc60000010000 */
[C---:B------:R-:W-:Y:S01]  /*4c40*/  HMMA.16816.F32.BF16 R56, R4.reuse, R10, R56 ;  /* 0x0000000a0438723c */ /* 0x040fe20000041838 */
[----:B------:R-:W2:Y:S07]  /*4c50*/  LDSM.16.MT88.4 R8, [R91+0x8c00] ;  /* 0x008c00005b08783b */ /* 0x000eae0000004200 */
[C---:B------:R-:W-:Y:S08]  /*4c60*/  HMMA.16816.F32.BF16 R80, R4.reuse, R24, R80 ;  /* 0x000000180450723c */ /* 0x040ff00000041850 */
[----:B-1----:R-:W-:Y:S01]  /*4c70*/  HMMA.16816.F32.BF16 R44, R4, R12, R44 ;  /* 0x0000000c042c723c */ /* 0x002fe2000004182c */
[----:B------:R-:W-:Y:S01]  /*4c80*/  FADD.FTZ R12, R104, R93 ;  /* 0x0000005d680c7221 */ /* 0x000fe20000010000 */
[----:B------:R-:W-:-:S03]  /*4c90*/  FADD.FTZ R13, R131, R94 ;  /* 0x0000005e830d7221 */ /* 0x000fc60000010000 */
[----:B------:R-:W-:Y:S01]  /*4ca0*/  FADD.FTZ R12, R129, R12 ;  /* 0x0000000c810c7221 */ /* 0x000fe20000010000 */
[----:B------:R-:W-:Y:S02]  /*4cb0*/  FADD.FTZ R13, R110, R13 ;  /* 0x0000000d6e0d7221 */ /* 0x000fe40000010000 */
[----:B------:R-:W-:Y:S02]  /*4cc0*/  HMMA.16816.F32.BF16 R76, R4, R26, R76 ;  /* 0x0000001a044c723c */ /* 0x000fe4000004184c */
[----:B------:R-:W-:-:S04]  /*4cd0*/  FADD.FTZ R108, R108, R13 ;  /* 0x0000000d6c6c7221 */ /* 0x000fc80000010000 */
[----:B------:R-:W-:Y:S02]  /*4ce0*/  FADD.FTZ R135, R135, R108 ;  /* 0x0000006c87877221 */ /* 0x000fe40000010000 */
[----:B------:R-:W-:Y:S02]  /*4cf0*/  HMMA.16816.F32.BF16 R36, R4, R20, R36 ;  /* 0x000000140424723c */ /* 0x000fe40000041824 */
[----:B------:R-:W-:-:S04]  /*4d00*/  FADD.FTZ R102, R102, R135 ;  /* 0x0000008766667221 */ /* 0x000fc80000010000 */
[----:B------:R-:W-:Y:S02]  /*4d10*/  FADD.FTZ R107, R107, R102 ;  /* 0x000000666b6b7221 */ /* 0x000fe40000010000 */
[----:B------:R-:W-:Y:S02]  /*4d20*/  HMMA.16816.F32.BF16 R40, R4, R22, R40 ;  /* 0x000000160428723c */ /* 0x000fe40000041828 */
[----:B------:R-:W-:-:S04]  /*4d30*/  FADD.FTZ R100, R100, R107 ;  /* 0x0000006b64647221 */ /* 0x000fc80000010000 */
[----:B------:R-:W-:Y:S02]  /*4d40*/  FADD.FTZ R159, R159, R100 ;  /* 0x000000649f9f7221 */ /* 0x000fe40000010000 */
        /* <DEDUP_REMOVED lines=18> */
[----:B------:R-:W-:-:S04]  /*4e70*/  LEA R4, R0, 0xffffff80, 0x6 ;  /* 0xffffff8000047811 */ /* 0x000fc800078e30ff */
[C---:B------:R-:W-:Y:S02]  /*4e80*/  IADD3 R12, PT, PT, R4.reuse, 0x40, RZ ;  /* 0x00000040040c7810 */ /* 0x040fe40007ffe0ff */
[----:B------:R-:W-:Y:S02]  /*4e90*/  IABS R5, R4 ;  /* 0x0000000400057213 */ /* 0x000fe40000000000 */
[-C--:B--2---:R-:W-:Y:S02]  /*4ea0*/  IABS R8, R11.reuse ;  /* 0x0000000b00087213 */ /* 0x084fe40000000000 */
[-C--:B------:R-:W-:Y:S02]  /*4eb0*/  IABS R6, R11.reuse ;  /* 0x0000000b00067213 */ /* 0x080fe40000000000 */
[----:B------:R-:W1:Y:S01]  /*4ec0*/  I2F.RP R9, R8 ;  /* 0x0000000800097306 */ /* 0x000e620000209400 */
[----:B------:R-:W-:Y:S02]  /*4ed0*/  LOP3.LUT R4, R4, R11, RZ, 0x3c, !PT ;  /* 0x0000000b04047212 */ /* 0x000fe400078e3cff */
[----:B------:R-:W-:-:S02]  /*4ee0*/  IMAD.MOV R6, RZ, RZ, -R6 ;  /* 0x000000ffff067224 */ /* 0x000fc400078e0a06 */
[----:B------:R-:W-:Y:S02]  /*4ef0*/  ISETP.GE.AND P1, PT, R4, RZ, PT ;  /* 0x000000ff0400720c */ /* 0x000fe40003f26270 */
        /* <DEDUP_REMOVED lines=52> */
.L_x_7804:
        /* <DEDUP_REMOVED lines=8> */
.L_x_7805:
[----:B------:R-:W-:Y:S05]  /*52c0*/  BSYNC.RECONVERGENT B0 ;  /* 0x0000000000007941 */ /* 0x000fea0003800200 */
.L_x_7803:
[-C--:B------:R-:W-:Y:S01]  /*52d0*/  ISETP.GE.AND P4, PT, R158, R155.reuse, PT ;  /* 0x0000009b9e00720c */ /* 0x080fe20003f86270 */
[----:B------:R-:W-:Y:S01]  /*52e0*/  IMAD.SHL.U32 R174, R0, 0x40, RZ ;  /* 0x0000004000ae7824 */ /* 0x000fe200078e00ff */
[-C--:B------:R-:W-:Y:S01]  /*52f0*/  ISETP.GE.AND P5, PT, R134, R155.reuse, PT ;  /* 0x0000009b8600720c */ /* 0x080fe20003fa6270 */
[----:B------:R-:W-:Y:S01]  /*5300*/  BSSY.RECONVERGENT B1, `(.L_x_7806) ;  /* 0x000017b000017945 */ /* 0x000fe20003800200 */
[----:B------:R-:W-:Y:S02]  /*5310*/  ISETP.GE.AND P3, PT, R160, R155, PT ;  /* 0x0000009ba000720c */ /* 0x000fe40003f66270 */
[----:B------:R-:W-:-:S04]  /*5320*/  LEA R8, P1, R139, R146, 0x1 ;  /* 0x000000928b087211 */ /* 0x000fc800078208ff */
[----:B------:R-:W-:Y:S02]  /*5330*/  LEA.HI.X R9, R139, R147, R140, 0x1, P1 ;  /* 0x000000938b097211 */ /* 0x000fe400008f0c8c */
[----:B------:R-:W-:Y:S01]  /*5340*/  ISETP.NE.AND P1, PT, R89, RZ, PT ;  /* 0x000000ff5900720c */ /* 0x000fe20003f25270 */
[----:B------:R-:W-:Y:S02]  /*5350*/  @!P4 IMAD.MOV.U32 R4, RZ, RZ, R146 ;  /* 0x000000ffff04c224 */ /* 0x000fe400078e0092 */
[----:B------:R-:W-:Y:S01]  /*5360*/  @!P4 IMAD.MOV.U32 R5, RZ, RZ, R147 ;  /* 0x000000ffff05c224 */ /* 0x000fe200078e0093 */
[----:B------:R-:W-:Y:S01]  /*5370*/  @!PT LDS RZ, [RZ] ;  /* 0x00000000fffff984 */ /* 0x000fe20000000800 */
[----:B------:R-:W-:Y:S01]  /*5380*/  @!PT LDS RZ, [RZ] ;  /* 0x00000000fffff984 */ /* 0x000fe20000000800 */
[----:B------:R-:W-:Y:S01]  /*5390*/  @!PT LDS RZ, [RZ] ;  /* 0x00000000fffff984 */ /* 0x000fe20000000800 */
[----:B------:R-:W-:Y:S01]  /*53a0*/  @!P5 LDGSTS.E.BYPASS.LTC128B.128 [R166+0x6000], desc[UR4][R146.64] ;  /* 0x0600000092a6dfae */ /* 0x000fe2000b981a04 */
[----:B------:R-:W-:-:S03]  /*53b0*/  SEL R88, R88, 0xffffffe0, !P1 ;  /* 0xffffffe058587807 */ /* 0x000fc60004800000 */
[----:B------:R-:W-:Y:S02]  /*53c0*/  @P5 STS.128 [R166+0x6000], RZ ;  /* 0x006000ffa6005388 */ /* 0x000fe40000000c00 */
[--C-:B------:R-:W-:Y:S02]  /*53d0*/  IMAD.IADD R123, R121, 0x1, R88.reuse ;  /* 0x00000001797b7824 */ /* 0x100fe400078e0258 */
[----:B------:R-:W-:Y:S01]  /*53e0*/  @!PT LDS RZ, [RZ] ;  /* 0x00000000fffff984 */ /* 0x000fe20000000800 */
[----:B------:R-:W-:Y:S01]  /*53f0*/  @!PT LDS RZ, [RZ] ;  /* 0x00000000fffff984 */ /* 0x000fe20000000800 */
[----:B------:R-:W-:Y:S01]  /*5400*/  @!PT LDS RZ, [RZ] ;  /* 0x00000000fffff984 */ /* 0x000fe20000000800 */
[----:B------:R1:W-:Y:S01]  /*5410*/  @!P4 LDGSTS.E.BYPASS.LTC128B.128 [R166+0x7000], desc[UR4][R4.64+0x40] ;  /* 0x0700004004a6cfae */ /* 0x0003e2000b981a04 */
        /* <DEDUP_REMOVED lines=26> */
[----:B------:R-:W1:Y:S04]  /*55c0*/  LDSM.16.M88.4 R92, [R120+0x3c00] ;  /* 0x003c0000785c783b */ /* 0x000e680000000200 */
[----:B------:R-:W-:Y:S04]  /*55d0*/  LDSM.16.M88.4 R112, [R123] ;  /* 0x000000007b70783b */ /* 0x000fe80000000200 */
[----:B------:R-:W5:Y:S04]  /*55e0*/  LDSM.16.M88.4 R88, [R122+0x3000] ;  /* 0x003000007a58783b */ /* 0x000f680000000200 */
[----:B------:R-:W5:Y:S04]  /*55f0*/  LDSM.16.M88.4 R32, [R122+0x3400] ;  /* 0x003400007a20783b */ /* 0x000f680000000200 */
[----:B------:R-:W5:Y:S04]  /*5600*/  LDSM.16.M88.4 R28, [R122+0x3800] ;  /* 0x003800007a1c783b */ /* 0x000f680000000200 */
[----:B------:R-:W5:Y:S04]  /*5610*/  LDSM.16.M88.4 R108, [R122+0x3c00] ;  /* 0x003c00007a6c783b */ /* 0x000f680000000200 */
[----:B------:R-:W-:Y:S01]  /*5620*/  LDSM.16.M88.4 R96, [R121+0x1000] ;  /* 0x001000007960783b */ /* 0x000fe20000000200 */
[C---:B---3--:R-:W-:Y:S03]  /*5630*/  HMMA.16816.F32.BF16 R24, R100.reuse, R20, RZ ;  /* 0x000000146418723c */ /* 0x048fe600000418ff */
[----:B------:R-:W0:Y:S05]  /*5640*/  LDGDEPBAR ;  /* 0x00000000000079af */ /* 0x000e2a0000000000 */
[C---:B------:R-:W-:Y:S08]  /*5650*/  HMMA.16816.F32.BF16 R20, R100.reuse, R22, RZ ;  /* 0x000000166414723c */ /* 0x040ff000000418ff */
[C---:B----4-:R-:W-:Y:S08]  /*5660*/  HMMA.16816.F32.BF16 R16, R100.reuse, R12, RZ ;  /* 0x0000000c6410723c */ /* 0x050ff000000418ff */
[C---:B------:R-:W-:Y:S08]  /*5670*/  HMMA.16816.F32.BF16 R12, R100.reuse, R14, RZ ;  /* 0x0000000e640c723c */ /* 0x040ff000000418ff */
[C---:B--2---:R-:W-:Y:S08]  /*5680*/  HMMA.16816.F32.BF16 R8, R100.reuse, R4, RZ ;  /* 0x000000046408723c */ /* 0x044ff000000418ff */
[C---:B------:R-:W-:Y:S08]  /*5690*/  HMMA.16816.F32.BF16 R4, R100.reuse, R6, RZ ;  /* 0x000000066404723c */ /* 0x040ff000000418ff */
[C---:B-1----:R-:W-:Y:S08]  /*56a0*/  HMMA.16816.F32.BF16 R104, R100.reuse, R92, RZ ;  /* 0x0000005c6468723c */ /* 0x042ff000000418ff */
[----:B------:R-:W-:Y:S01]  /*56b0*/  HMMA.16816.F32.BF16 R100, R100, R94, RZ ;  /* 0x0000005e6464723c */ /* 0x000fe200000418ff */
[----:B------:R-:W1:Y:S07]  /*56c0*/  LDSM.16.M88.4 R92, [R120+0x4000] ;  /* 0x00400000785c783b */ /* 0x000e6e0000000200 */
[C---:B-----5:R-:W-:Y:S08]  /*56d0*/  HMMA.16816.F32.BF16 R24, R112.reuse, R88, R24 ;  /* 0x000000587018723c */ /* 0x060ff00000041818 */
[C---:B------:R-:W-:Y:S01]  /*56e0*/  HMMA.16816.F32.BF16 R20, R112.reuse, R90, R20 ;  /* 0x0000005a7014723c */ /* 0x040fe20000041814 */
        /* <DEDUP_REMOVED lines=8> */
[----:B------:R-:W-:Y:S01]  /*5770*/  HMMA.16816.F32.BF16 R100, R112, R110, R100 ;  /* 0x0000006e7064723c */ /* 0x000fe20000041864 */
[----:B------:R-:W-:Y:S01]  /*5780*/  LDSM.16.M88.4 R108, [R122+0x4800] ;  /* 0x004800007a6c783b */ /* 0x000fe20000000200 */
[----:B------:R-:W-:-:S06]  /*5790*/  LOP3.LUT R113, R174, R87, RZ, 0xfc, !PT ;  /* 0x00000057ae717212 */ /* 0x000fcc00078efcff */
        /* <DEDUP_REMOVED lines=12> */
[----:B------:R-:W4:Y:S03]  /*5860*/  LDSM.16.M88.4 R28, [R120+0x5000] ;  /* 0x00500000781c783b */ /* 0x000f260000000200 */
[C---:B-1----:R-:W-:Y:S08]  /*5870*/  HMMA.16816.F32.BF16 R8, R92.reuse, R108, R8 ;  /* 0x0000006c5c08723c */ /* 0x042ff00000041808 */
[C---:B--2---:R-:W-:Y:S08]  /*5880*/  HMMA.16816.F32.BF16 R24, R92.reuse, R88, R24 ;  /* 0x000000585c18723c */ /* 0x044ff00000041818 */
[C---:B------:R-:W-:Y:S01]  /*5890*/  HMMA.16816.F32.BF16 R20, R92.reuse, R90, R20 ;  /* 0x0000005a5c14723c */ /* 0x040fe20000041814 */
[----:B------:R-:W-:Y:S07]  /*58a0*/  LDSM.16.M88.4 R88, [R123+0x2000] ;  /* 0x002000007b58783b */ /* 0x000fee0000000200 */
[C---:B------:R-:W-:Y:S01]  /*58b0*/  HMMA.16816.F32.BF16 R108, R92.reuse, R110, R4 ;  /* 0x0000006e5c6c723c */ /* 0x040fe20000041804 */
[----:B------:R-:W1:Y:S07]  /*58c0*/  LDSM.16.M88.4 R4, [R122+0x5000] ;  /* 0x005000007a04783b */ /* 0x000e6e0000000200 */
[C---:B---3--:R-:W-:Y:S08]  /*58d0*/  HMMA.16816.F32.BF16 R16, R92.reuse, R32, R16 ;  /* 0x000000205c10723c */ /* 0x048ff00000041810 */
[----:B------:R-:W-:Y:S01]  /*58e0*/  HMMA.16816.F32.BF16 R12, R92, R34, R12 ;  /* 0x000000225c0c723c */ /* 0x000fe2000004180c */
[----:B------:R-:W2:Y:S07]  /*58f0*/  LDSM.16.M88.4 R32, [R122+0x4c00] ;  /* 0x004c00007a20783b */ /* 0x000eae0000000200 */
[C---:B----4-:R-:W-:Y:S08]  /*5900*/  HMMA.16816.F32.BF16 R24, R96.reuse, R28, R24 ;  /* 0x0000001c6018723c */ /* 0x050ff00000041818 */
[----:B------:R-:W-:Y:S01]  /*5910*/  HMMA.16816.F32.BF16 R20, R96, R30, R20 ;  /* 0x0000001e6014723c */ /* 0x000fe20000041814 */
[----:B------:R-:W3:Y:S11]  /*5920*/  LDSM.16.M88.4 R28, [R120+0x5400] ;  /* 0x00540000781c783b */ /* 0x000ef60000000200 */
[----:B-1----:R-:W-:Y:S01]  /*5930*/  HMMA.16816.F32.BF16 R24, R88, R4, R24 ;  /* 0x000000045818723c */ /* 0x002fe20000041818 */
[----:B------:R-:W-:-:S05]  /*5940*/  VIADD R5, R113, 0xffffff80 ;  /* 0xffffff8071057836 */ /* 0x000fca0000000000 */
[-C--:B------:R-:W-:Y:S02]  /*5950*/  ISETP.GT.AND P1, PT, R116, R5.reuse, PT ;  /* 0x000000057400720c */ /* 0x080fe40003f24270 */
[----:B------:R-:W-:Y:S01]  /*5960*/  ISETP.GE.AND P6, PT, R5, R138, PT ;  /* 0x0000008a0500720c */ /* 0x000fe20003fc6270 */
[----:B------:R-:W-:Y:S01]  /*5970*/  HMMA.16816.F32.BF16 R20, R88, R6, R20 ;  /* 0x000000065814723c */ /* 0x000fe20000041814 */
[----:B------:R-:W-:-:S07]  /*5980*/  ISETP.GT.AND P2, PT, R84, R5, PT ;  /* 0x000000055400720c */ /* 0x000fce0003f44270 */
[C---:B--2---:R-:W-:Y:S02]  /*5990*/  HMMA.16816.F32.BF16 R104, R92.reuse, R32, R104 ;  /* 0x000000205c68723c */ /* 0x044fe40000041868 */
[----:B------:R-:W-:Y:S02]  /*59a0*/  FSEL R24, R24, -INF , !P1 ;  /* 0xff80000018187808 */ /* 0x000fe40004800000 */
[----:B------:R-:W-:Y:S01]  /*59b0*/  ISETP.GE.AND P1, PT, R5, R137, PT ;  /* 0x000000890500720c */ /* 0x000fe20003f26270 */
[----:B------:R-:W-:Y:S01]  /*59c0*/  VIADD R5, R113, 0xffffff81 ;  /* 0xffffff8171057836 */ /* 0x000fe20000000000 */
[----:B------:R-:W-:Y:S02]  /*59d0*/  FSEL R26, R26, -INF , !P2 ;  /* 0xff8000001a1a7808 */ /* 0x000fe40005000000 */
[----:B------:R-:W-:Y:S01]  /*59e0*/  HMMA.16816.F32.BF16 R100, R92, R34, R100 ;  /* 0x000000225c64723c */ /* 0x000fe20000041864 */
[----:B------:R-:W1:Y:S01]  /*59f0*/  LDSM.16.M88.4 R92, [R122+0x5400] ;  /* 0x005400007a5c783b */ /* 0x000e620000000200 */
[----:B------:R-:W-:-:S02]  /*5a00*/  ISETP.GT.AND P2, PT, R116, R5, PT ;  /* 0x000000057400720c */ /* 0x000fc40003f44270 */
[----:B------:R-:W-:Y:S01]  /*5a10*/  FSEL R180, R24, -INF , !P6 ;  /* 0xff80000018b47808 */ /* 0x000fe20007000000 */
[----:B------:R-:W2:Y:S01]  /*5a20*/  LDSM.16.M88.4 R32, [R120+0x5800] ;  /* 0x005800007820783b */ /* 0x000ea20000000200 */
[----:B------:R-:W-:Y:S02]  /*5a30*/  FSEL R176, R26, -INF , !P1 ;  /* 0xff8000001ab07808 */ /* 0x000fe40004800000 */
[C---:B---3--:R-:W-:Y:S01]  /*5a40*/  HMMA.16816.F32.BF16 R16, R96.reuse, R28, R16 ;  /* 0x0000001c6010723c */ /* 0x048fe20000041810 */
[----:B------:R-:W-:Y:S02]  /*5a50*/  FSEL R25, R25, -INF , !P2 ;  /* 0xff80000019197808 */ /* 0x000fe40005000000 */
[C---:B------:R-:W-:Y:S02]  /*5a60*/  ISETP.GE.AND P6, PT, R5.reuse, R138, PT ;  /* 0x0000008a0500720c */ /* 0x040fe40003fc6270 */
[----:B------:R-:W-:Y:S02]  /*5a70*/  ISETP.GE.AND P1, PT, R5, R137, PT ;  /* 0x000000890500720c */ /* 0x000fe40003f26270 */
[----:B------:R-:W-:Y:S01]  /*5a80*/  ISETP.GT.AND P2, PT, R84, R5, PT ;  /* 0x000000055400720c */ /* 0x000fe20003f44270 */
[----:B------:R-:W-:Y:S01]  /*5a90*/  HMMA.16816.F32.BF16 R12, R96, R30, R12 ;  /* 0x0000001e600c723c */ /* 0x000fe2000004180c */
[----:B------:R-:W-:Y:S01]  /*5aa0*/  VIADD R31, R113, 0xffffff88 ;  /* 0xffffff88711f7836 */ /* 0x000fe20000000000 */
[----:B------:R-:W3:Y:S01]  /*5ab0*/  LDSM.16.M88.4 R4, [R122+0x5800] ;  /* 0x005800007a04783b */ /* 0x000ee20000000200 */
[----:B------:R-:W-:-:S02]  /*5ac0*/  FSEL R27, R27, -INF , !P2 ;  /* 0xff8000001b1b7808 */ /* 0x000fc40005000000 */
[----:B------:R-:W-:Y:S02]  /*5ad0*/  FSEL R29, R25, -INF , !P6 ;  /* 0xff800000191d7808 */ /* 0x000fe40007000000 */
[----:B------:R-:W-:Y:S02]  /*5ae0*/  ISETP.GT.AND P2, PT, R116, R31, PT ;  /* 0x0000001f7400720c */ /* 0x000fe40003f44270 */
[----:B------:R-:W-:Y:S02]  /*5af0*/  FSEL R178, R27, -INF , !P1 ;  /* 0xff8000001bb27808 */ /* 0x000fe40004800000 */
[----:B------:R-:W-:Y:S01]  /*5b00*/  FSEL R20, R20, -INF , !P2 ;  /* 0xff80000014147808 */ /* 0x000fe20005000000 */
[----:B------:R-:W4:Y:S01]  /*5b10*/  LDSM.16.M88.4 R24, [R120+0x5c00] ;  /* 0x005c00007818783b */ /* 0x000f220000000200 */
[C---:B------:R-:W-:Y:S02]  /*5b20*/  ISETP.GE.AND P6, PT, R31.reuse, R138, PT ;  /* 0x0000008a1f00720c */ /* 0x040fe40003fc6270 */
[----:B------:R-:W-:-:S02]  /*5b30*/  ISETP.GE.AND P1, PT, R31, R137, PT ;  /* 0x000000891f00720c */ /* 0x000fc40003f26270 */
[----:B------:R-:W-:Y:S01]  /*5b40*/  ISETP.GT.AND P2, PT, R84, R31, PT ;  /* 0x0000001f5400720c */ /* 0x000fe20003f44270 */
[----:B------:R-:W-:-:S03]  /*5b50*/  VIADD R31, R113, 0xffffff89 ;  /* 0xffffff89711f7836 */ /* 0x000fc60000000000 */
[----:B------:R-:W-:Y:S02]  /*5b60*/  FSEL R22, R22, -INF , !P2 ;  /* 0xff80000016167808 */ /* 0x000fe40005000000 */
[-C--:B------:R-:W-:Y:S01]  /*5b70*/  ISETP.GT.AND P2, PT, R116, R31.reuse, PT ;  /* 0x0000001f7400720c */ /* 0x080fe20003f44270 */
[----:B-1----:R-:W-:Y:S01]  /*5b80*/  HMMA.16816.F32.BF16 R16, R88, R92, R16 ;  /* 0x0000005c5810723c */ /* 0x002fe20000041810 */
[----:B------:R-:W-:Y:S02]  /*5b90*/  FSEL R182, R22, -INF , !P1 ;  /* 0xff80000016b67808 */ /* 0x000fe40004800000 */
[----:B------:R-:W-:Y:S01]  /*5ba0*/  FSEL R184, R21, -INF , !P2 ;  /* 0xff80000015b87808 */ /* 0x000fe20005000000 */
[----:B------:R-:W-:Y:S01]  /*5bb0*/  VIADD R21, R113, 0xffffff90 ;  /* 0xffffff9071157836 */ /* 0x000fe20000000000 */
[----:B------:R-:W-:Y:S02]  /*5bc0*/  ISETP.GT.AND P1, PT, R84, R31, PT ;  /* 0x0000001f5400720c */ /* 0x000fe40003f24270 */
[----:B------:R-:W-:Y:S01]  /*5bd0*/  FSEL R92, R20, -INF , !P6 ;  /* 0xff800000145c7808 */ /* 0x000fe20007000000 */
[----:B--2---:R-:W-:Y:S01]  /*5be0*/  HMMA.16816.F32.BF16 R8, R96, R32, R8 ;  /* 0x000000206008723c */ /* 0x004fe20000041808 */
[----:B------:R-:W-:Y:S01]  /*5bf0*/  FSEL R23, R23, -INF , !P1 ;  /* 0xff80000017177808 */ /* 0x000fe20004800000 */
[----:B------:R-:W-:Y:S01]  /*5c00*/  VIADD R32, R0, 0xfffffffe ;  /* 0xfffffffe00207836 */ /* 0x000fe20000000000 */
[----:B------:R-:W-:-:S02]  /*5c10*/  ISETP.GE.AND P6, PT, R31, R138, PT ;  /* 0x0000008a1f00720c */ /* 0x000fc40003fc6270 */
[----:B------:R-:W-:Y:S02]  /*5c20*/  ISETP.GE.AND P2, PT, R31, R137, PT ;  /* 0x000000891f00720c */ /* 0x000fe40003f46270 */
[-C--:B------:R-:W-:Y:S01]  /*5c30*/  ISETP.GT.AND P1, PT, R116, R21.reuse, PT ;  /* 0x000000157400720c */ /* 0x080fe20003f24270 */
[----:B------:R-:W-:Y:S01]  /*5c40*/  HMMA.16816.F32.BF16 R12, R88, R94, R12 ;  /* 0x0000005e580c723c */ /* 0x000fe2000004180c */
[----:B------:R-:W-:Y:S02]  /*5c50*/  FSEL R184, R184, -INF , !P6 ;  /* 0xff800000b8b87808 */ /* 0x000fe40007000000 */
[----:B------:R-:W-:Y:S02]  /*5c60*/  FSEL R94, R23, -INF , !P2 ;  /* 0xff800000175e7808 */ /* 0x000fe40005000000 */
[----:B------:R-:W-:Y:S02]  /*5c70*/  FSEL R16, R16, -INF , !P1 ;  /* 0xff80000010107808 */ /* 0x000fe40004800000 */
[----:B------:R-:W-:Y:S01]  /*5c80*/  ISETP.GE.AND P6, PT, R21, R138, PT ;  /* 0x0000008a1500720c */ /* 0x000fe20003fc6270 */
[----:B------:R-:W-:Y:S01]  /*5c90*/  HMMA.16816.F32.BF16 R108, R96, R34, R108 ;  /* 0x00000022606c723c */ /* 0x000fe2000004186c */
[----:B------:R-:W-:-:S02]  /*5ca0*/  ISETP.GT.AND P2, PT, R84, R21, PT ;  /* 0x000000155400720c */ /* 0x000fc40003f44270 */
[----:B------:R-:W-:Y:S01]  /*5cb0*/  ISETP.GE.AND P1, PT, R21, R137, PT ;  /* 0x000000891500720c */ /* 0x000fe20003f26270 */
[C---:B------:R-:W-:Y:S01]  /*5cc0*/  VIADD R21, R113.reuse, 0xffffff91 ;  /* 0xffffff9171157836 */ /* 0x040fe20000000000 */
[----:B------:R-:W-:Y:S02]  /*5cd0*/  FSEL R18, R18, -INF , !P2 ;  /* 0xff80000012127808 */ /* 0x000fe40005000000 */
[----:B------:R-:W-:Y:S01]  /*5ce0*/  FSEL R30, R16, -INF , !P6 ;  /* 0xff800000101e7808 */ /* 0x000fe20007000000 */
[----:B---3--:R-:W-:Y:S01]  /*5cf0*/  HMMA.16816.F32.BF16 R8, R88, R4, R8 ;  /* 0x000000045808723c */ /* 0x008fe20000041808 */
[----:B------:R-:W-:Y:S01]  /*5d00*/  ISETP.GT.AND P2, PT, R116, R21, PT ;  /* 0x000000157400720c */ /* 0x000fe20003f44270 */
[----:B------:R-:W-:Y:S01]  /*5d10*/  VIADD R5, R113, 0xffffff98 ;  /* 0xffffff9871057836 */ /* 0x000fe20000000000 */
[----:B------:R-:W-:Y:S02]  /*5d20*/  FSEL R28, R18, -INF , !P1 ;  /* 0xff800000121c7808 */ /* 0x000fe40004800000 */
[----:B------:R-:W-:-:S02]  /*5d30*/  FSEL R17, R17, -INF , !P2 ;  /* 0xff80000011117808 */ /* 0x000fc40005000000 */
[----:B------:R-:W-:Y:S01]  /*5d40*/  ISETP.GT.AND P2, PT, R84, R21, PT ;  /* 0x000000155400720c */ /* 0x000fe20003f44270 */
[----:B----4-:R-:W-:Y:S01]  /*5d50*/  HMMA.16816.F32.BF16 R104, R96, R24, R104 ;  /* 0x000000186068723c */ /* 0x010fe20000041868 */
[----:B------:R-:W-:Y:S02]  /*5d60*/  ISETP.GE.AND P6, PT, R21, R138, PT ;  /* 0x0000008a1500720c */ /* 0x000fe40003fc6270 */
[----:B------:R-:W-:Y:S02]  /*5d70*/  FSEL R19, R19, -INF , !P2 ;  /* 0xff80000013137808 */ /* 0x000fe40005000000 */
[----:B------:R-:W-:Y:S02]  /*5d80*/  ISETP.GE.AND P1, PT, R21, R137, PT ;  /* 0x000000891500720c */ /* 0x000fe40003f26270 */
[----:B------:R-:W-:Y:S01]  /*5d90*/  ISETP.GT.AND P2, PT, R116, R5, PT ;  /* 0x000000057400720c */ /* 0x000fe20003f44270 */
[----:B------:R-:W1:Y:S01]  /*5da0*/  LDSM.16.M88.4 R20, [R122+0x5c00] ;  /* 0x005c00007a14783b */ /* 0x000e620000000200 */
[----:B------:R-:W-:Y:S01]  /*5db0*/  FSEL R170, R17, -INF , !P6 ;  /* 0xff80000011aa7808 */ /* 0x000fe20007000000 */
[----:B------:R-:W-:Y:S01]  /*5dc0*/  HMMA.16816.F32.BF16 R108, R88, R6, R108 ;  /* 0x00000006586c723c */ /* 0x000fe2000004186c */
[----:B------:R-:W-:Y:S01]  /*5dd0*/  FSEL R152, R19, -INF , !P1 ;  /* 0xff80000013987808 */ /* 0x000fe20004800000 */
[----:B------:R-:W-:Y:S01]  /*5de0*/  VIADD R7, R113, 0xffffffa9 ;  /* 0xffffffa971077836 */ /* 0x000fe20000000000 */
[----:B------:R-:W-:Y:S01]  /*5df0*/  FSEL R12, R12, -INF , !P2 ;  /* 0xff8000000c0c7808 */ /* 0x000fe20005000000 */
[----:B------:R-:W-:-:S04]  /*5e00*/  DEPBAR.LE SB0, 0x0 ;  /* 0x000080000000791a */ /* 0x000fc80000000000 */
[----:B------:R-:W-:Y:S01]  /*5e10*/  BAR.SYNC.DEFER_BLOCKING 0x0 ;  /* 0x0000000000007b1d */ /* 0x000fe20000010000 */
[C---:B------:R-:W-:Y:S01]  /*5e20*/  ISETP.GE.AND P6, PT, R5.reuse, R138, PT ;  /* 0x0000008a0500720c */ /* 0x040fe20003fc6270 */
[----:B------:R-:W-:Y:S01]  /*5e30*/  HMMA.16816.F32.BF16 R100, R96, R26, R100 ;  /* 0x0000001a6064723c */ /* 0x000fe20000041864 */
[----:B------:R-:W-:Y:S02]  /*5e40*/  ISETP.GT.AND P1, PT, R84, R5, PT ;  /* 0x000000055400720c */ /* 0x000fe40003f24270 */
[----:B------:R-:W-:Y:S01]  /*5e50*/  ISETP.GE.AND P2, PT, R5, R137, PT ;  /* 0x000000890500720c */ /* 0x000fe20003f46270 */
[----:B------:R-:W-:Y:S01]  /*5e60*/  VIADD R5, R113, 0xffffff99 ;  /* 0xffffff9971057836 */ /* 0x000fe20000000000 */
[----:B------:R-:W-:Y:S02]  /*5e70*/  FSEL R14, R14, -INF , !P1 ;  /* 0xff8000000e0e7808 */ /* 0x000fe40004800000 */
[----:B------:R-:W-:Y:S02]  /*5e80*/  FSEL R24, R12, -INF , !P6 ;  /* 0xff8000000c187808 */ /* 0x000fe40007000000 */
[----:B------:R-:W-:-:S02]  /*5e90*/  ISETP.GT.AND P1, PT, R116, R5, PT ;  /* 0x000000057400720c */ /* 0x000fc40003f24270 */
[----:B------:R-:W-:Y:S02]  /*5ea0*/  FSEL R168, R14, -INF , !P2 ;  /* 0xff8000000ea87808 */ /* 0x000fe40005000000 */
[----:B------:R-:W-:Y:S02]  /*5eb0*/  FSEL R13, R13, -INF , !P1 ;  /* 0xff8000000d0d7808 */ /* 0x000fe40004800000 */
[C---:B------:R-:W-:Y:S02]  /*5ec0*/  ISETP.GE.AND P6, PT, R5.reuse, R138, PT ;  /* 0x0000008a0500720c */ /* 0x040fe40003fc6270 */
[----:B------:R-:W-:Y:S02]  /*5ed0*/  ISETP.GT.AND P2, PT, R84, R5, PT ;  /* 0x000000055400720c */ /* 0x000fe40003f44270 */
[----:B------:R-:W-:Y:S01]  /*5ee0*/  ISETP.GE.AND P1, PT, R5, R137, PT ;  /* 0x000000890500720c */ /* 0x000fe20003f26270 */
[----:B------:R-:W-:Y:S01]  /*5ef0*/  VIADD R5, R113, 0xffffffa0 ;  /* 0xffffffa071057836 */ /* 0x000fe20000000000 */
[----:B------:R-:W-:-:S02]  /*5f00*/  FSEL R15, R15, -INF , !P2 ;  /* 0xff8000000f0f7808 */ /* 0x000fc40005000000 */
[----:B------:R-:W-:Y:S02]  /*5f10*/  FSEL R172, R13, -INF , !P6 ;  /* 0xff8000000dac7808 */ /* 0x000fe40007000000 */
[-C--:B------:R-:W-:Y:S02]  /*5f20*/  ISETP.GT.AND P2, PT, R116, R5.reuse, PT ;  /* 0x000000057400720c */ /* 0x080fe40003f44270 */
[----:B------:R-:W-:Y:S01]  /*5f30*/  FSEL R154, R15, -INF , !P1 ;  /* 0xff8000000f9a7808 */ /* 0x000fe20004800000 */
[----:B-1----:R-:W-:Y:S01]  /*5f40*/  HMMA.16816.F32.BF16 R104, R88, R20, R104 ;  /* 0x000000145868723c */ /* 0x002fe20000041868 */
[----:B------:R-:W-:Y:S02]  /*5f50*/  FSEL R8, R8, -INF , !P2 ;  /* 0xff80000008087808 */ /* 0x000fe40005000000 */
[----:B------:R-:W-:Y:S02]  /*5f60*/  ISETP.GE.AND P6, PT, R5, R138, PT ;  /* 0x0000008a0500720c */ /* 0x000fe40003fc6270 */
[----:B------:R-:W-:-:S02]  /*5f70*/  ISETP.GT.AND P1, PT, R84, R5, PT ;  /* 0x000000055400720c */ /* 0x000fc40003f24270 */
[----:B------:R-:W-:Y:S01]  /*5f80*/  ISETP.GE.AND P2, PT, R5, R137, PT ;  /* 0x000000890500720c */ /* 0x000fe20003f46270 */
[----:B------:R-:W-:Y:S01]  /*5f90*/  VIADD R5, R113, 0xffffffa1 ;  /* 0xffffffa171057836 */ /* 0x000fe20000000000 */
[----:B------:R-:W-:Y:S01]  /*5fa0*/  FSEL R10, R10, -INF , !P1 ;  /* 0xff8000000a0a7808 */ /* 0x000fe20004800000 */
[----:B------:R-:W-:Y:S01]  /*5fb0*/  HMMA.16816.F32.BF16 R100, R88, R22, R100 ;  /* 0x000000165864723c */ /* 0x000fe20000041864 */
[----:B------:R-:W-:Y:S02]  /*5fc0*/  FSEL R120, R8, -INF , !P6 ;  /* 0xff80000008787808 */ /* 0x000fe40007000000 */
[-C--:B------:R-:W-:Y:S02]  /*5fd0*/  ISETP.GT.AND P1, PT, R116, R5.reuse, PT ;  /* 0x000000057400720c */ /* 0x080fe40003f24270 */
[----:B------:R-:W-:Y:S02]  /*5fe0*/  FSEL R112, R10, -INF , !P2 ;  /* 0xff8000000a707808 */ /* 0x000fe40005000000 */
[----:B------:R-:W-:-:S02]  /*5ff0*/  ISETP.GT.AND P2, PT, R84, R5, PT ;  /* 0x000000055400720c */ /* 0x000fc40003f44270 */
[----:B------:R-:W-:Y:S02]  /*6000*/  FSEL R9, R9, -INF , !P1 ;  /* 0xff80000009097808 */ /* 0x000fe40004800000 */
[C---:B------:R-:W-:Y:S02]  /*6010*/  ISETP.GE.AND P6, PT, R5.reuse, R138, PT ;  /* 0x0000008a0500720c */ /* 0x040fe40003fc6270 */
[----:B------:R-:W-:Y:S01]  /*6020*/  ISETP.GE.AND P1, PT, R5, R137, PT ;  /* 0x000000890500720c */ /* 0x000fe20003f26270 */
[----:B------:R-:W-:Y:S01]  /*6030*/  VIADD R5, R113, 0xffffffa8 ;  /* 0xffffffa871057836 */ /* 0x000fe20000000000 */
[----:B------:R-:W-:Y:S02]  /*6040*/  FSEL R11, R11, -INF , !P2 ;  /* 0xff8000000b0b7808 */ /* 0x000fe40005000000 */
[----:B------:R-:W-:Y:S02]  /*6050*/  FSEL R136, R9, -INF , !P6 ;  /* 0xff80000009887808 */ /* 0x000fe40007000000 */
[----:B------:R-:W-:-:S02]  /*6060*/  ISETP.GT.AND P2, PT, R116, R5, PT ;  /* 0x000000057400720c */ /* 0x000fc40003f44270 */
[----:B------:R-:W-:Y:S02]  /*6070*/  FSEL R114, R11, -INF , !P1 ;  /* 0xff8000000b727808 */ /* 0x000fe40004800000 */
[----:B------:R-:W-:Y:S02]  /*6080*/  ISETP.GT.AND P1, PT, R84, R5, PT ;  /* 0x000000055400720c */ /* 0x000fe40003f24270 */
[C---:B------:R-:W-:Y:S02]  /*6090*/  ISETP.GE.AND P6, PT, R5.reuse, R138, PT ;  /* 0x0000008a0500720c */ /* 0x040fe40003fc6270 */
[----:B------:R-:W-:Y:S02]  /*60a0*/  FSEL R108, R108, -INF , !P2 ;  /* 0xff8000006c6c7808 */ /* 0x000fe40005000000 */
[----:B------:R-:W-:Y:S01]  /*60b0*/  ISETP.GE.AND P2, PT, R5, R137, PT ;  /* 0x000000890500720c */ /* 0x000fe20003f46270 */
[----:B------:R-:W-:Y:S01]  /*60c0*/  VIADD R5, R113, 0xffffffb0 ;  /* 0xffffffb071057836 */ /* 0x000fe20000000000 */
[----:B------:R-:W-:-:S02]  /*60d0*/  FSEL R110, R110, -INF , !P1 ;  /* 0xff8000006e6e7808 */ /* 0x000fc40004800000 */
[----:B------:R-:W-:Y:S02]  /*60e0*/  FSEL R122, R108, -INF , !P6 ;  /* 0xff8000006c7a7808 */ /* 0x000fe40007000000 */
[-C--:B------:R-:W-:Y:S02]  /*60f0*/  ISETP.GT.AND P1, PT, R116, R7.reuse, PT ;  /* 0x000000077400720c */ /* 0x080fe40003f24270 */
[----:B------:R-:W-:Y:S02]  /*6100*/  FSEL R108, R110, -INF , !P2 ;  /* 0xff8000006e6c7808 */ /* 0x000fe40005000000 */
[----:B------:R-:W-:Y:S02]  /*6110*/  ISETP.GT.AND P2, PT, R84, R7, PT ;  /* 0x000000075400720c */ /* 0x000fe40003f44270 */
[----:B------:R-:W-:Y:S02]  /*6120*/  FSEL R109, R109, -INF , !P1 ;  /* 0xff8000006d6d7808 */ /* 0x000fe40004800000 */
[----:B------:R-:W-:-:S02]  /*6130*/  ISETP.GE.AND P1, PT, R7, R137, PT ;  /* 0x000000890700720c */ /* 0x000fc40003f26270 */
[----:B------:R-:W-:Y:S02]  /*6140*/  FSEL R110, R111, -INF , !P2 ;  /* 0xff8000006f6e7808 */ /* 0x000fe40005000000 */
[----:B------:R-:W-:Y:S01]  /*6150*/  ISETP.GE.AND P6, PT, R7, R138, PT ;  /* 0x0000008a0700720c */ /* 0x000fe20003fc6270 */
[----:B------:R-:W-:Y:S01]  /*6160*/  VIADD R7, R113, 0xffffffb1 ;  /* 0xffffffb171077836 */ /* 0x000fe20000000000 */
[----:B------:R-:W-:Y:S02]  /*6170*/  FSEL R110, R110, -INF , !P1 ;  /* 0xff8000006e6e7808 */ /* 0x000fe40004800000 */
[-C--:B------:R-:W-:Y:S02]  /*6180*/  ISETP.GT.AND P2, PT, R116, R5.reuse, PT ;  /* 0x000000057400720c */ /* 0x080fe40003f44270 */
[----:B------:R-:W-:Y:S02]  /*6190*/  ISETP.GT.AND P1, PT, R84, R5, PT ;  /* 0x000000055400720c */ /* 0x000fe40003f24270 */
[----:B------:R-:W-:-:S02]  /*61a0*/  FSEL R130, R109, -INF , !P6 ;  /* 0xff8000006d827808 */ /* 0x000fc40007000000 */
[CC--:B------:R-:W-:Y:S02]  /*61b0*/  ISETP.GE.AND P6, PT, R5.reuse, R138.reuse, PT ;  /* 0x0000008a0500720c */ /* 0x0c0fe40003fc6270 */
[----:B------:R-:W-:Y:S02]  /*61c0*/  FSEL R104, R104, -INF , !P2 ;  /* 0xff80000068687808 */ /* 0x000fe40005000000 */
[----:B------:R-:W-:Y:S02]  /*61d0*/  FSEL R95, R106, -INF , !P1 ;  /* 0xff8000006a5f7808 */ /* 0x000fe40004800000 */
[----:B------:R-:W-:Y:S02]  /*61e0*/  ISETP.GT.AND P1, PT, R116, R7, PT ;  /* 0x000000077400720c */ /* 0x000fe40003f24270 */
[----:B------:R-:W-:Y:S01]  /*61f0*/  ISETP.GE.AND P2, PT, R5, R137, PT ;  /* 0x000000890500720c */ /* 0x000fe20003f46270 */
[C---:B------:R-:W-:Y:S01]  /*6200*/  VIADD R5, R113.reuse, 0xffffffb8 ;  /* 0xffffffb871057836 */ /* 0x040fe20000000000 */
[----:B------:R-:W-:Y:S01]  /*6210*/  FSEL R104, R104, -INF , !P6 ;  /* 0xff80000068687808 */ /* 0x000fe20007000000 */
[----:B------:R-:W-:Y:S01]  /*6220*/  VIADD R113, R113, 0xffffffb9 ;  /* 0xffffffb971717836 */ /* 0x000fe20000000000 */
[----:B------:R-:W-:-:S02]  /*6230*/  ISETP.GE.AND P6, PT, R7, R138, PT ;  /* 0x0000008a0700720c */ /* 0x000fc40003fc6270 */
[----:B------:R-:W-:Y:S02]  /*6240*/  FSEL R105, R105, -INF , !P1 ;  /* 0xff80000069697808 */ /* 0x000fe40004800000 */
[----:B------:R-:W-:Y:S02]  /*6250*/  FSEL R95, R95, -INF , !P2 ;  /* 0xff8000005f5f7808 */ /* 0x000fe40005000000 */
[----:B------:R-:W-:Y:S02]  /*6260*/  ISETP.GT.AND P2, PT, R84, R7, PT ;  /* 0x000000075400720c */ /* 0x000fe40003f44270 */
[----:B------:R-:W-:Y:S02]  /*6270*/  FSEL R105, R105, -INF , !P6 ;  /* 0xff80000069697808 */ /* 0x000fe40007000000 */
[----:B------:R-:W-:Y:S02]  /*6280*/  ISETP.GT.AND P6, PT, R116, R5, PT ;  /* 0x000000057400720c */ /* 0x000fe40003fc4270 */
[----:B------:R-:W-:-:S02]  /*6290*/  FSEL R96, R107, -INF , !P2 ;  /* 0xff8000006b607808 */ /* 0x000fc40005000000 */
[----:B------:R-:W-:Y:S02]  /*62a0*/  ISETP.GE.AND P2, PT, R5, R138, PT ;  /* 0x0000008a0500720c */ /* 0x000fe40003f46270 */
[----:B------:R-:W-:Y:S02]  /*62b0*/  FSEL R100, R100, -INF , !P6 ;  /* 0xff80000064647808 */ /* 0x000fe40007000000 */
[----:B------:R-:W-:Y:S02]  /*62c0*/  ISETP.GT.AND P6, PT, R84, R5, PT ;  /* 0x000000055400720c */ /* 0x000fe40003fc4270 */
[----:B------:R-:W-:Y:S02]  /*62d0*/  FSEL R107, R100, -INF , !P2 ;  /* 0xff800000646b7808 */ /* 0x000fe40005000000 */
[----:B------:R-:W-:Y:S02]  /*62e0*/  ISETP.GT.AND P2, PT, R116, R113, PT ;  /* 0x000000717400720c */ /* 0x000fe40003f44270 */
[----:B------:R-:W-:-:S02]  /*62f0*/  FSEL R97, R102, -INF , !P6 ;  /* 0xff80000066617808 */ /* 0x000fc40007000000 */
[----:B------:R-:W-:Y:S02]  /*6300*/  ISETP.GE.AND P6, PT, R113, R138, PT ;  /* 0x0000008a7100720c */ /* 0x000fe40003fc6270 */
[----:B------:R-:W-:Y:S02]  /*6310*/  FSEL R101, R101, -INF , !P2 ;  /* 0xff80000065657808 */ /* 0x000fe40005000000 */
[----:B------:R-:W-:Y:S02]  /*6320*/  ISETP.GE.AND P1, PT, R7, R137, PT ;  /* 0x000000890700720c */ /* 0x000fe40003f26270 */
[----:B------:R-:W-:Y:S02]  /*6330*/  FSEL R101, R101, -INF , !P6 ;  /* 0xff80000065657808 */ /* 0x000fe40007000000 */
[----:B------:R-:W-:Y:S02]  /*6340*/  ISETP.GT.U32.AND P6, PT, R32, R143, PT ;  /* 0x0000008f2000720c */ /* 0x000fe40003fc4070 */
[----:B------:R-:W-:-:S02]  /*6350*/  FSEL R96, R96, -INF , !P1 ;  /* 0xff80000060607808 */ /* 0x000fc40004800000 */
[-C--:B------:R-:W-:Y:S02]  /*6360*/  ISETP.GE.AND P1, PT, R5, R137.reuse, PT ;  /* 0x000000890500720c */ /* 0x080fe40003f26270 */
[----:B------:R-:W-:Y:S02]  /*6370*/  ISETP.GE.AND P2, PT, R113, R137, PT ;  /* 0x000000897100720c */ /* 0x000fe40003f46270 */
[----:B------:R-:W-:Y:S02]  /*6380*/  FSEL R97, R97, -INF , !P1 ;  /* 0xff80000061617808 */ /* 0x000fe40004800000 */
[----:B------:R-:W-:-:S04]  /*6390*/  ISETP.GT.AND P1, PT, R84, R113, PT ;  /* 0x000000715400720c */ /* 0x000fc80003f24270 */
[----:B------:R-:W-:-:S04]  /*63a0*/  FSEL R98, R103, -INF , !P1 ;  /* 0xff80000067627808 */ /* 0x000fc80004800000 */
[----:B------:R-:W-:Y:S01]  /*63b0*/  FSEL R98, R98, -INF , !P2 ;  /* 0xff80000062627808 */ /* 0x000fe20005000000 */
[----:B------:R-:W-:Y:S05]  /*63c0*/  @!P6 BRA `(.L_x_7807) ;  /* 0x0000000400b8e947 */ /* 0x000fea0003800000 */
        /* <DEDUP_REMOVED lines=16> */
[----:B-1----:R-:W-:Y:S02]  /*64d0*/  IMAD.MOV R5, RZ, RZ, -R13 ;  /* 0x000000ffff057224 */ /* 0x002fe400078e0a0d */
[----:B------:R-:W-:Y:S02]  /*64e0*/  IMAD.MOV.U32 R12, RZ, RZ, RZ ;  /* 0x000000ffff0c7224 */ /* 0x000fe400078e00ff */
        /* <DEDUP_REMOVED lines=46> */
.L_x_7809:
        /* <DEDUP_REMOVED lines=8> */
.L_x_7810:
[----:B------:R-:W-:Y:S05]  /*6850*/  BSYNC.RECONVERGENT B0 ;  /* 0x0000000000007941 */ /* 0x000fea0003800200 */
.L_x_7808:
[CC--:B------:R-:W-:Y:S01]  /*6860*/  @!P5 LEA R8, P2, R141.reuse, R144.reuse, 0x1 ;  /* 0x000000908d08d211 */ /* 0x0c0fe200078408ff */
[----:B------:R-:W-:Y:S01]  /*6870*/  @!PT LDS RZ, [RZ] ;  /* 0x00000000fffff984 */ /* 0x000fe20000000800 */
[----:B------:R-:W-:Y:S01]  /*6880*/  @!PT LDS RZ, [RZ] ;  /* 0x00000000fffff984 */ /* 0x000fe20000000800 */
[----:B------:R-:W-:Y:S01]  /*6890*/  @!PT LDS RZ, [RZ] ;  /* 0x00000000fffff984 */ /* 0x000fe20000000800 */
[----:B------:R1:W-:Y:S01]  /*68a0*/  @!P5 LDGSTS.E.BYPASS.LTC128B.128 [R166+0x3000], desc[UR4][R144.64] ;  /* 0x0300000090a6dfae */ /* 0x0003e2000b981a04 */
[CC--:B------:R-:W-:Y:S02]  /*68b0*/  @!P4 LEA R6, P1, R141.reuse, R144.reuse, 0x1 ;  /* 0x000000908d06c211 */ /* 0x0c0fe400078208ff */
[C---:B------:R-:W-:Y:S01]  /*68c0*/  @!P3 LEA R4, P0, R141.reuse, R144, 0x1 ;  /* 0x000000908d04b211 */ /* 0x040fe200078008ff */
[----:B------:R1:W-:Y:S01]  /*68d0*/  @P5 STS.128 [R166+0x3000], RZ ;  /* 0x003000ffa6005388 */ /* 0x0003e20000000c00 */
[CCC-:B------:R-:W-:Y:S02]  /*68e0*/  @!P5 LEA.HI.X R9, R141.reuse, R145.reuse, R142.reuse, 0x1, P2 ;  /* 0x000000918d09d211 */ /* 0x1c0fe400010f0c8e */
[CCC-:B------:R-:W-:Y:S01]  /*68f0*/  @!P4 LEA.HI.X R7, R141.reuse, R145.reuse, R142.reuse, 0x1, P1 ;  /* 0x000000918d07c211 */ /* 0x1c0fe200008f0c8e */
[----:B------:R-:W-:Y:S01]  /*6900*/  @!PT LDS RZ, [RZ] ;  /* 0x00000000fffff984 */ /* 0x000fe20000000800 */
[----:B------:R-:W-:Y:S01]  /*6910*/  @!PT LDS RZ, [RZ] ;  /* 0x00000000fffff984 */ /* 0x000fe20000000800 */
[----:B------:R-:W-:Y:S01]  /*6920*/  @!PT LDS RZ, [RZ] ;  /* 0x00000000fffff984 */ /* 0x000fe20000000800 */
[----:B------:R1:W-:Y:S01]  /*6930*/  @!P4 LDGSTS.E.BYPASS.LTC128B.128 [R166+0x4000], desc[UR4][R144.64+0x40] ;  /* 0x0400004090a6cfae */ /* 0x0003e2000b981a04 */
[----:B------:R-:W-:-:S03]  /*6940*/  @!P3 LEA.HI.X R5, R141, R145, R142, 0x1, P0 ;  /* 0x000000918d05b211 */ /* 0x000fc600000f0c8e */
        /* <DEDUP_REMOVED lines=22> */
.L_x_7807:
[----:B------:R-:W-:Y:S05]  /*6ab0*/  BSYNC.RECONVERGENT B1 ;  /* 0x0000000000017941 */ /* 0x000fea0003800200 */
.L_x_7806:
        /* <DEDUP_REMOVED lines=17> */
[----:B------:R-:W-:Y:S01]  /*6bd0*/  LEA R117, R117, R128, 0x1 ;  /* 0x0000008075757211 */ /* 0x000fe200078e08ff */
[----:B------:R-:W1:Y:S04]  /*6be0*/  SHFL.BFLY PT, R5, R6, 0x2, 0x1f ;  /* 0x0c401f0006057f89 */ /* 0x000e6800000e0000 */
[----:B------:R-:W3:Y:S04]  /*6bf0*/  SHFL.BFLY PT, R4, R7, 0x2, 0x1f ;  /* 0x0c401f0007047f89 */ /* 0x000ee800000e0000 */
[----:B------:R-:W-:Y:S04]  /*6c00*/  LDSM.16.MT88.4 R12, [R117+0x6000] ;  /* 0x00600000750c783b */ /* 0x000fe80000004200 */
[----:B------:R-:W-:Y:S01]  /*6c10*/  LDSM.16.MT88.4 R20, [R117+0x7400] ;  /* 0x007400007514783b */ /* 0x000fe20000004200 */
[----:B-1----:R-:W-:-:S02]  /*6c20*/  FMNMX.FTZ R5, R6, R5, !PT ;  /* 0x0000000506057209 */ /* 0x002fc40007810000 */
        /* <DEDUP_REMOVED lines=11> */
[----:B------:R-:W-:Y:S01]  /*6ce0*/  IADD3 R4, PT, PT, R117, 0x6000, RZ ;  /* 0x0000600075047810 */ /* 0x000fe20007ffe0ff */
[C---:B--2---:R-:W-:Y:S01]  /*6cf0*/  FMUL.FTZ R103, R100.reuse, R34 ;  /* 0x0000002264677220 */ /* 0x044fe20000410000 */
[C---:B------:R-:W-:Y:S01]  /*6d00*/  FMUL.FTZ R99, R100.reuse, R33 ;  /* 0x0000002164637220 */ /* 0x040fe20000410000 */
[C---:B------:R-:W-:Y:S01]  /*6d10*/  FMUL.FTZ R93, R100.reuse, R5 ;  /* 0x00000005645d7220 */ /* 0x040fe20000410000 */
[----:B------:R-:W-:Y:S02]  /*6d20*/  FMUL.FTZ R91, R100, R7 ;  /* 0x00000007645b7220 */ /* 0x000fe40000410000 */
[----:B------:R-:W-:Y:S02]  /*6d30*/  FSEL R103, R103, RZ, P1 ;  /* 0x000000ff67677208 */ /* 0x000fe40000800000 */
[----:B------:R-:W-:Y:S01]  /*6d40*/  LOP3.LUT P1, RZ, R124, 0x4, RZ, 0xc0, !PT ;  /* 0x000000047cff7812 */ /* 0x000fe2000782c0ff */
[----:B------:R-:W1:Y:S01]  /*6d50*/  MUFU.EX2 R93, R93 ;  /* 0x0000005d005d7308 */ /* 0x000e620000000800 */
[----:B------:R-:W-:Y:S01]  /*6d60*/  FSEL R99, R99, RZ, P0 ;  /* 0x000000ff63637208 */ /* 0x000fe20000000000 */
[-CC-:B------:R-:W-:Y:S01]  /*6d70*/  FFMA.FTZ R89, R92, R100.reuse, -R103.reuse ;  /* 0x000000645c597223 */ /* 0x180fe20000010867 */
[-CC-:B------:R-:W-:Y:S01]  /*6d80*/  FFMA.FTZ R90, R180, R100.reuse, -R103.reuse ;  /* 0x00000064b45a7223 */ /* 0x180fe20000010867 */
[-CC-:B------:R-:W-:Y:S01]  /*6d90*/  FFMA.FTZ R35, R29, R100.reuse, -R103.reuse ;  /* 0x000000641d237223 */ /* 0x180fe20000010867 */
[-C--:B------:R-:W-:Y:S01]  /*6da0*/  FFMA.FTZ R88, R184, R100.reuse, -R103 ;  /* 0x00000064b8587223 */ /* 0x080fe20000010867 */
[-CC-:B------:R-:W-:Y:S01]  /*6db0*/  FFMA.FTZ R8, R94, R100.reuse, -R99.reuse ;  /* 0x000000645e087223 */ /* 0x180fe20000010863 */
[----:B------:R-:W-:Y:S01]  /*6dc0*/  IADD3 R94, PT, PT, R117, 0x6020, RZ ;  /* 0x00006020755e7810 */ /* 0x000fe20007ffe0ff */
[-CC-:B------:R-:W-:Y:S01]  /*6dd0*/  FFMA.FTZ R92, R176, R100.reuse, -R99.reuse ;  /* 0x00000064b05c7223 */ /* 0x180fe20000010863 */
[-CC-:B------:R-:W-:Y:S01]  /*6de0*/  FFMA.FTZ R84, R178, R100.reuse, -R99.reuse ;  /* 0x00000064b2547223 */ /* 0x180fe20000010863 */
[-C--:B------:R-:W-:Y:S01]  /*6df0*/  FFMA.FTZ R182, R182, R100.reuse, -R99 ;  /* 0x00000064b6b67223 */ /* 0x080fe20000010863 */
[----:B------:R-:W-:Y:S01]  /*6e00*/  MUFU.EX2 R90, R90 ;  /* 0x0000005a005a7308 */ /* 0x000fe20000000800 */
[----:B------:R-:W-:Y:S01]  /*6e10*/  @P1 IADD3 R94, PT, PT, R4, -0x20, RZ ;  /* 0xffffffe0045e1810 */ /* 0x000fe20007ffe0ff */
[--C-:B------:R-:W-:Y:S01]  /*6e20*/  FFMA.FTZ R102, R30, R100, -R103.reuse ;  /* 0x000000641e667223 */ /* 0x100fe20000010867 */
[-C--:B-1----:R-:W-:Y:S01]  /*6e30*/  FMUL.FTZ R72, R72, R93.reuse ;  /* 0x0000005d48487220 */ /* 0x082fe20000410000 */
[----:B------:R-:W1:Y:S01]  /*6e40*/  MUFU.EX2 R35, R35 ;  /* 0x0000002300237308 */ /* 0x000e620000000800 */
[-C--:B------:R-:W-:Y:S01]  /*6e50*/  FMUL.FTZ R73, R73, R93.reuse ;  /* 0x0000005d49497220 */ /* 0x080fe20000410000 */
[----:B------:R-:W2:Y:S01]  /*6e60*/  LDSM.16.MT88.4 R16, [R94] ;  /* 0x000000005e10783b */ /* 0x000ea20000004200 */
[-C--:B------:R-:W-:Y:S01]  /*6e70*/  FMUL.FTZ R68, R68, R93.reuse ;  /* 0x0000005d44447220 */ /* 0x080fe20000410000 */
        /* <DEDUP_REMOVED lines=10> */
[----:B-1----:R-:W-:Y:S01]  /*6f20*/  F2FP.BF16.F32.PACK_AB R4, R35, R90 ;  /* 0x0000005a2304723e */ /* 0x002fe200000010ff */
[-C--:B------:R-:W-:Y:S01]  /*6f30*/  FMUL.FTZ R40, R40, R93.reuse ;  /* 0x0000005d28287220 */ /* 0x080fe20000410000 */
[----:B------:R-:W1:Y:S01]  /*6f40*/  MUFU.EX2 R84, R84 ;  /* 0x0000005400547308 */ /* 0x000e620000000800 */
[-C--:B------:R-:W-:Y:S01]  /*6f50*/  FMUL.FTZ R41, R41, R93.reuse ;  /* 0x0000005d29297220 */ /* 0x080fe20000410000 */
[-C--:B------:R-:W-:Y:S01]  /*6f60*/  FMUL.FTZ R52, R52, R93.reuse ;  /* 0x0000005d34347220 */ /* 0x080fe20000410000 */
[-C--:B------:R-:W-:Y:S01]  /*6f70*/  FMUL.FTZ R53, R53, R93.reuse ;  /* 0x0000005d35357220 */ /* 0x080fe20000410000 */
[----:B------:R-:W-:Y:S01]  /*6f80*/  MUFU.EX2 R86, R182 ;  /* 0x000000b600567308 */ /* 0x000fe20000000800 */
[----:B------:R-:W-:Y:S01]  /*6f90*/  FMUL.FTZ R56, R56, R93 ;  /* 0x0000005d38387220 */ /* 0x000fe20000410000 */
[----:B---3--:R-:W-:Y:S01]  /*6fa0*/  F2FP.BF16.F32.PACK_AB R6, R88, R89 ;  /* 0x000000595806723e */ /* 0x008fe200000010ff */
[-C--:B------:R-:W-:Y:S01]  /*6fb0*/  FMUL.FTZ R57, R57, R93.reuse ;  /* 0x0000005d39397220 */ /* 0x080fe20000410000 */
[----:B------:R3:W4:Y:S01]  /*6fc0*/  MUFU.EX2 R85, R8 ;  /* 0x0000000800557308 */ /* 0x0007220000000800 */
[-C--:B------:R-:W-:Y:S01]  /*6fd0*/  FMUL.FTZ R44, R44, R93.reuse ;  /* 0x0000005d2c2c7220 */ /* 0x080fe20000410000 */
[-C--:B------:R-:W-:Y:S01]  /*6fe0*/  FMUL.FTZ R45, R45, R93.reuse ;  /* 0x0000005d2d2d7220 */ /* 0x080fe20000410000 */
[-C--:B------:R-:W-:Y:S01]  /*6ff0*/  FMUL.FTZ R48, R48, R93.reuse ;  /* 0x0000005d30307220 */ /* 0x080fe20000410000 */
[----:B------:R-:W5:Y:S01]  /*7000*/  MUFU.EX2 R91, R91 ;  /* 0x0000005b005b7308 */ /* 0x000f620000000800 */
[-C--:B------:R-:W-:Y:S01]  /*7010*/  FMUL.FTZ R49, R49, R93.reuse ;  /* 0x0000005d31317220 */ /* 0x080fe20000410000 */
[----:B-1----:R-:W-:Y:S01]  /*7020*/  F2FP.BF16.F32.PACK_AB R5, R84, R92 ;  /* 0x0000005c5405723e */ /* 0x002fe200000010ff */
[-C--:B------:R-:W-:Y:S01]  /*7030*/  FMUL.FTZ R60, R60, R93.reuse ;  /* 0x0000005d3c3c7220 */ /* 0x080fe20000410000 */
[-C--:B------:R-:W-:Y:S01]  /*7040*/  FMUL.FTZ R61, R61, R93.reuse ;  /* 0x0000005d3d3d7220 */ /* 0x080fe20000410000 */
[-CC-:B------:R-:W-:Y:S01]  /*7050*/  FFMA.FTZ R109, R170, R100.reuse, -R103.reuse ;  /* 0x00000064aa6d7223 */ /* 0x180fe20000010867 */
[-CC-:B------:R-:W-:Y:S01]  /*7060*/  FFMA.FTZ R111, R24, R100.reuse, -R103.reuse ;  /* 0x00000064186f7223 */ /* 0x180fe20000010867 */
[-C--:B------:R-:W-:Y:S01]  /*7070*/  FMUL.FTZ R64, R64, R93.reuse ;  /* 0x0000005d40407220 */ /* 0x080fe20000410000 */
[----:B------:R-:W-:Y:S01]  /*7080*/  FMUL.FTZ R65, R65, R93 ;  /* 0x0000005d41417220 */ /* 0x000fe20000410000 */
[----:B------:R-:W-:Y:S01]  /*7090*/  FFMA.FTZ R106, R172, R100, -R103 ;  /* 0x00000064ac6a7223 */ /* 0x000fe20000010867 */
[----:B---3--:R-:W1:Y:S01]  /*70a0*/  LDSM.16.MT88.4 R8, [R117+0x7000] ;  /* 0x007000007508783b */ /* 0x008e620000004200 */
[----:B----4-:R-:W-:Y:S01]  /*70b0*/  F2FP.BF16.F32.PACK_AB R7, R85, R86 ;  /* 0x000000565507723e */ /* 0x010fe200000010ff */
[-CC-:B------:R-:W-:Y:S01]  /*70c0*/  FFMA.FTZ R115, R152, R100.reuse, -R99.reuse ;  /* 0x0000006498737223 */ /* 0x180fe20000010863 */
[-CC-:B------:R-:W-:Y:S01]  /*70d0*/  FFMA.FTZ R118, R168, R100.reuse, -R99.reuse ;  /* 0x00000064a8767223 */ /* 0x180fe20000010863 */
        /* <DEDUP_REMOVED lines=8> */
[C---:B--2---:R-:W-:Y:S01]  /*7160*/  HMMA.16816.F32.BF16 R72, R4.reuse, R16, R72 ;  /* 0x000000100448723c */ /* 0x044fe20000041848 */
        /* <DEDUP_REMOVED lines=8> */
[----:B------:R-:W2:Y:S01]  /*71f0*/  LDSM.16.MT88.4 R16, [R117+0x8000] ;  /* 0x008000007510783b */ /* 0x000ea20000004200 */
        /* <DEDUP_REMOVED lines=9> */
[----:B------:R-:W-:Y:S01]  /*7290*/  FMUL.FTZ R67, R67, R91 ;  /* 0x0000005b43437220 */ /* 0x000fe20000410000 */
[-CC-:B------:R-:W-:Y:S01]  /*72a0*/  FFMA.FTZ R113, R154, R100.reuse, -R99.reuse ;  /* 0x000000649a717223 */ /* 0x180fe20000010863 */
[-CC-:B------:R-:W-:Y:S01]  /*72b0*/  FFMA.FTZ R119, R28, R100.reuse, -R99.reuse ;  /* 0x000000641c777223 */ /* 0x180fe20000010863 */
[----:B------:R-:W-:Y:S01]  /*72c0*/  MUFU.EX2 R102, R102 ;  /* 0x0000006600667308 */ /* 0x000fe20000000800 */
[----:B------:R-:W-:Y:S01]  /*72d0*/  LDSM.16.MT88.4 R28, [R117+0x6400] ;  /* 0x00640000751c783b */ /* 0x000fe20000004200 */
[C---:B------:R-:W-:Y:S01]  /*72e0*/  HMMA.16816.F32.BF16 R76, R4.reuse, R14, R76 ;  /* 0x0000000e044c723c */ /* 0x040fe2000004184c */
[-C--:B------:R-:W-:Y:S01]  /*72f0*/  FFMA.FTZ R123, R108, R100.reuse, -R99 ;  /* 0x000000646c7b7223 */ /* 0x080fe20000010863 */
[----:B------:R-:W3:Y:S01]  /*7300*/  MUFU.EX2 R109, R109 ;  /* 0x0000006d006d7308 */ /* 0x000ee20000000800 */
[----:B------:R-:W4:Y:S01]  /*7310*/  LDSM.16.MT88.4 R12, [R94+0x1000] ;  /* 0x001000005e0c783b */ /* 0x000f220000004200 */
[-C--:B------:R-:W-:Y:S01]  /*7320*/  FFMA.FTZ R121, R122, R100.reuse, -R103 ;  /* 0x000000647a797223 */ /* 0x080fe20000010867 */
[-CC-:B------:R-:W-:Y:S01]  /*7330*/  FFMA.FTZ R129, R112, R100.reuse, -R99.reuse ;  /* 0x0000006470817223 */ /* 0x180fe20000010863 */
[----:B------:R-:W-:Y:S01]  /*7340*/  MUFU.EX2 R111, R111 ;  /* 0x0000006f006f7308 */ /* 0x000fe20000000800 */
[----:B------:R-:W-:Y:S01]  /*7350*/  LDSM.16.MT88.4 R24, [R94+0x400] ;  /* 0x000400005e18783b */ /* 0x000fe20000004200 */
[C---:B-1----:R-:W-:Y:S01]  /*7360*/  HMMA.16816.F32.BF16 R36, R4.reuse, R8, R36 ;  /* 0x000000080424723c */ /* 0x042fe20000041824 */
[-CC-:B------:R-:W-:Y:S01]  /*7370*/  FFMA.FTZ R114, R114, R100.reuse, -R99.reuse ;  /* 0x0000006472727223 */ /* 0x180fe20000010863 */
[----:B------:R-:W-:Y:S01]  /*7380*/  MUFU.EX2 R106, R106 ;  /* 0x0000006a006a7308 */ /* 0x000fe20000000800 */
[-C--:B------:R-:W-:Y:S01]  /*7390*/  FFMA.FTZ R108, R110, R100.reuse, -R99 ;  /* 0x000000646e6c7223 */ /* 0x080fe20000010863 */
[-C--:B------:R-:W-:Y:S01]  /*73a0*/  FFMA.FTZ R130, R130, R100.reuse, -R103 ;  /* 0x0000006482827223 */ /* 0x080fe20000010867 */
[-C--:B------:R-:W-:Y:S01]  /*73b0*/  FFMA.FTZ R122, R95, R100.reuse, -R99 ;  /* 0x000000645f7a7223 */ /* 0x080fe20000010863 */
[----:B------:R1:W-:Y:S01]  /*73c0*/  MUFU.EX2 R152, R119 ;  /* 0x0000007700987308 */ /* 0x0003e20000000800 */
[-CC-:B------:R-:W-:Y:S01]  /*73d0*/  FFMA.FTZ R104, R104, R100.reuse, -R103.reuse ;  /* 0x0000006468687223 */ /* 0x180fe20000010867 */
[C---:B------:R-:W-:Y:S01]  /*73e0*/  HMMA.16816.F32.BF16 R40, R4.reuse, R10, R40 ;  /* 0x0000000a0428723c */ /* 0x040fe20000041828 */
[----:B------:R-:W5:Y:S01]  /*73f0*/  LDSM.16.MT88.4 R8, [R94+0x2000] ;  /* 0x002000005e08783b */ /* 0x000f620000004200 */
[----:B------:R-:W3:Y:S01]  /*7400*/  MUFU.EX2 R115, R115 ;  /* 0x0000007300737308 */ /* 0x000ee20000000800 */
[-C--:B------:R-:W-:Y:S01]  /*7410*/  FFMA.FTZ R110, R101, R100.reuse, -R103 ;  /* 0x00000064656e7223 */ /* 0x080fe20000010867 */
[-C--:B------:R-:W-:Y:S01]  /*7420*/  FFMA.FTZ R95, R96, R100.reuse, -R99 ;  /* 0x00000064605f7223 */ /* 0x080fe20000010863 */
[-CC-:B------:R-:W-:Y:S01]  /*7430*/  FFMA.FTZ R107, R107, R100.reuse, -R103.reuse ;  /* 0x000000646b6b7223 */ /* 0x180fe20000010867 */
[----:B------:R-:W-:Y:S01]  /*7440*/  MUFU.EX2 R118, R118 ;  /* 0x0000007600767308 */ /* 0x000fe20000000800 */
[----:B------:R-:W-:Y:S01]  /*7450*/  FFMA.FTZ R90, R161, R93, R90 ;  /* 0x0000005da15a7223 */ /* 0x000fe2000001005a */
[----:B------:R-:W-:Y:S01]  /*7460*/  FFMA.FTZ R91, R159, R91, R92 ;  /* 0x0000005b9f5b7223 */ /* 0x000fe2000001005c */
[C---:B--2---:R-:W-:Y:S01]  /*7470*/  HMMA.16816.F32.BF16 R52, R4.reuse, R16, R52 ;  /* 0x000000100434723c */ /* 0x044fe20000041834 */
[----:B------:R-:W2:Y:S01]  /*7480*/  MUFU.EX2 R113, R113 ;  /* 0x0000007100717308 */ /* 0x000ea20000000800 */
[----:B------:R-:W-:Y:S01]  /*7490*/  FADD.FTZ R90, R35, R90 ;  /* 0x0000005a235a7221 */ /* 0x000fe20000010000 */
[-CC-:B-1----:R-:W-:Y:S01]  /*74a0*/  FFMA.FTZ R119, R120, R100.reuse, -R103.reuse ;  /* 0x0000006478777223 */ /* 0x182fe20000010867 */
[----:B------:R-:W-:Y:S01]  /*74b0*/  FFMA.FTZ R120, R136, R100, -R103 ;  /* 0x0000006488787223 */ /* 0x000fe20000010867 */
[----:B------:R-:W-:Y:S01]  /*74c0*/  MUFU.EX2 R121, R121 ;  /* 0x0000007900797308 */ /* 0x000fe20000000800 */
[----:B------:R-:W-:Y:S01]  /*74d0*/  FADD.FTZ R91, R84, R91 ;  /* 0x0000005b545b7221 */ /* 0x000fe20000010000 */
[----:B------:R-:W-:Y:S01]  /*74e0*/  FADD.FTZ R89, R89, R90 ;  /* 0x0000005a59597221 */ /* 0x000fe20000010000 */
[----:B------:R-:W-:Y:S01]  /*74f0*/  HMMA.16816.F32.BF16 R56, R4, R18, R56 ;  /* 0x000000120438723c */ /* 0x000fe20000041838 */
[----:B------:R-:W1:Y:S01]  /*7500*/  LDSM.16.MT88.4 R16, [R94+0x1400] ;  /* 0x001400005e10783b */ /* 0x000e620000004200 */
[----:B------:R-:W-:Y:S01]  /*7510*/  MUFU.EX2 R119, R119 ;  /* 0x0000007700777308 */ /* 0x000fe20000000800 */
[----:B------:R-:W-:Y:S01]  /*7520*/  FADD.FTZ R86, R86, R91 ;  /* 0x0000005b56567221 */ /* 0x000fe20000010000 */
[----:B------:R-:W-:-:S02]  /*7530*/  FADD.FTZ R89, R88, R89 ;  /* 0x0000005958597221 */ /* 0x000fc40000010000 */
[----:B------:R-:W1:Y:S01]  /*7540*/  MUFU.EX2 R120, R120 ;  /* 0x0000007800787308 */ /* 0x000e620000000800 */
[----:B------:R-:W-:Y:S01]  /*7550*/  FADD.FTZ R85, R85, R86 ;  /* 0x0000005655557221 */ /* 0x000fe20000010000 */
[-C--:B------:R-:W-:Y:S01]  /*7560*/  MOV R86, R34.reuse ;  /* 0x0000002200567202 */ /* 0x080fe20000000f00 */
[----:B----4-:R-:W-:Y:S01]  /*7570*/  HMMA.16816.F32.BF16 R44, R4, R12, R44 ;  /* 0x0000000c042c723c */ /* 0x010fe2000004182c */
[----:B------:R-:W-:Y:S01]  /*7580*/  MUFU.EX2 R112, R130 ;  /* 0x0000008200707308 */ /* 0x000fe20000000800 */
[----:B------:R-:W-:-:S03]  /*7590*/  @P6 MOV R86, R34 ;  /* 0x0000002200566202 */ /* 0x000fc60000000f00 */
[----:B------:R-:W-:Y:S03]  /*75a0*/  MUFU.EX2 R129, R129 ;  /* 0x0000008100817308 */ /* 0x000fe60000000800 */
[C---:B------:R-:W-:Y:S01]  /*75b0*/  HMMA.16816.F32.BF16 R48, R4.reuse, R14, R48 ;  /* 0x0000000e0430723c */ /* 0x040fe20000041830 */
[----:B------:R-:W4:Y:S01]  /*75c0*/  LDSM.16.MT88.4 R12, [R117+0x8400] ;  /* 0x00840000750c783b */ /* 0x000f220000004200 */
[----:B------:R-:W4:Y:S04]  /*75d0*/  MUFU.EX2 R114, R114 ;  /* 0x0000007200727308 */ /* 0x000f280000000800 */
[----:B------:R-:W-:Y:S02]  /*75e0*/  MUFU.EX2 R123, R123 ;  /* 0x0000007b007b7308 */ /* 0x000fe40000000800 */
[C---:B-----5:R-:W-:Y:S02]  /*75f0*/  HMMA.16816.F32.BF16 R60, R4.reuse, R8, R60 ;  /* 0x00000008043c723c */ /* 0x060fe4000004183c */
[----:B------:R-:W5:Y:S04]  /*7600*/  MUFU.EX2 R108, R108 ;  /* 0x0000006c006c7308 */ /* 0x000f680000000800 */
[----:B------:R-:W-:Y:S02]  /*7610*/  MUFU.EX2 R104, R104 ;  /* 0x0000006800687308 */ /* 0x000fe40000000800 */
[----:B------:R-:W-:Y:S01]  /*7620*/  HMMA.16816.F32.BF16 R64, R4, R10, R64 ;  /* 0x0000000a0440723c */ /* 0x000fe20000041840 */
[----:B------:R-:W5:Y:S01]  /*7630*/  LDSM.16.MT88.4 R8, [R94+0x2400] ;  /* 0x002400005e08783b */ /* 0x000f620000004200 */
[----:B---3--:R-:W-:Y:S01]  /*7640*/  F2FP.BF16.F32.PACK_AB R4, R109, R102 ;  /* 0x000000666d04723e */ /* 0x008fe200000010ff */
[----:B------:R-:W-:Y:S01]  /*7650*/  MUFU.EX2 R110, R110 ;  /* 0x0000006e006e7308 */ /* 0x000fe20000000800 */
[----:B------:R-:W-:Y:S01]  /*7660*/  F2FP.BF16.F32.PACK_AB R5, R115, R152 ;  /* 0x000000987305723e */ /* 0x000fe200000010ff */
[----:B------:R-:W-:Y:S01]  /*7670*/  FADD.FTZ R102, R102, R89 ;  /* 0x0000005966667221 */ /* 0x000fe20000010000 */
[----:B------:R-:W-:Y:S01]  /*7680*/  F2FP.BF16.F32.PACK_AB R6, R106, R111 ;  /* 0x0000006f6a06723e */ /* 0x000fe200000010ff */
[----:B------:R-:W-:Y:S01]  /*7690*/  MUFU.EX2 R96, R122 ;  /* 0x0000007a00607308 */ /* 0x000fe20000000800 */
[----:B--2---:R-:W-:Y:S01]  /*76a0*/  F2FP.BF16.F32.PACK_AB R7, R113, R118 ;  /* 0x000000767107723e */ /* 0x004fe200000010ff */
[----:B------:R-:W-:Y:S01]  /*76b0*/  FADD.FTZ R152, R152, R85 ;  /* 0x0000005598987221 */ /* 0x000fe20000010000 */
[----:B------:R-:W-:Y:S01]  /*76c0*/  FADD.FTZ R102, R109, R102 ;  /* 0x000000666d667221 */ /* 0x000fe20000010000 */
[----:B------:R-:W-:Y:S01]  /*76d0*/  MUFU.EX2 R95, R95 ;  /* 0x0000005f005f7308 */ /* 0x000fe20000000800 */
[-C--:B------:R-:W-:Y:S01]  /*76e0*/  MOV R85, R33.reuse ;  /* 0x0000002100557202 */ /* 0x080fe20000000f00 */
[----:B------:R-:W-:Y:S01]  /*76f0*/  FADD.FTZ R115, R115, R152 ;  /* 0x0000009873737221 */ /* 0x000fe20000010000 */
[----:B------:R-:W-:Y:S01]  /*7700*/  FADD.FTZ R111, R111, R102 ;  /* 0x000000666f6f7221 */ /* 0x000fe20000010000 */
[----:B-1----:R-:W-:Y:S01]  /*7710*/  HMMA.16816.F32.BF16 R44, R4, R16, R44 ;  /* 0x00000010042c723c */ /* 0x002fe2000004182c */
[----:B------:R-:W-:Y:S01]  /*7720*/  @P6 MOV R85, R33 ;  /* 0x0000002100556202 */ /* 0x000fe20000000f00 */
[----:B------:R-:W-:Y:S01]  /*7730*/  FADD.FTZ R118, R118, R115 ;  /* 0x0000007376767221 */ /* 0x000fe20000010000 */
[----:B------:R-:W-:Y:S01]  /*7740*/  FADD.FTZ R106, R106, R111 ;  /* 0x0000006f6a6a7221 */ /* 0x000fe20000010000 */
[----:B------:R-:W-:-:S02]  /*7750*/  @P6 IADD3 R152, PT, PT, R0, -0x3, RZ ;  /* 0xfffffffd00986810 */ /* 0x000fc40007ffe0ff */
[----:B------:R-:W-:Y:S02]  /*7760*/  FADD.FTZ R118, R113, R118 ;  /* 0x0000007671767221 */ /* 0x000fe40000010000 */
[C---:B------:R-:W-:Y:S01]  /*7770*/  HMMA.16816.F32.BF16 R48, R4.reuse, R18, R48 ;  /* 0x000000120430723c */ /* 0x040fe20000041830 */
[----:B------:R-:W1:Y:S07]  /*7780*/  LDSM.16.MT88.4 R16, [R117+0x7800] ;  /* 0x007800007510783b */ /* 0x000e6e0000004200 */
[C---:B----4-:R-:W-:Y:S08]  /*7790*/  HMMA.16816.F32.BF16 R52, R4.reuse, R12, R52 ;  /* 0x0000000c0434723c */ /* 0x050ff00000041834 */
[C---:B------:R-:W-:Y:S01]  /*77a0*/  HMMA.16816.F32.BF16 R56, R4.reuse, R14, R56 ;  /* 0x0000000e0438723c */ /* 0x040fe20000041838 */
[----:B------:R-:W2:Y:S07]  /*77b0*/  LDSM.16.MT88.4 R12, [R94+0x1800] ;  /* 0x001800005e0c783b */ /* 0x000eae0000004200 */
[C---:B------:R-:W-:Y:S08]  /*77c0*/  HMMA.16816.F32.BF16 R36, R4.reuse, R20, R36 ;  /* 0x000000140424723c */ /* 0x040ff00000041824 */
[C---:B------:R-:W-:Y:S01]  /*77d0*/  HMMA.16816.F32.BF16 R40, R4.reuse, R22, R40 ;  /* 0x000000160428723c */ /* 0x040fe20000041828 */
[----:B------:R-:W-:Y:S07]  /*77e0*/  LDSM.16.MT88.4 R20, [R94+0x800] ;  /* 0x000800005e14783b */ /* 0x000fee0000004200 */
[C---:B-----5:R-:W-:Y:S08]  /*77f0*/  HMMA.16816.F32.BF16 R60, R4.reuse, R8, R60 ;  /* 0x00000008043c723c */ /* 0x060ff0000004183c */
[C---:B------:R-:W-:Y:S01]  /*7800*/  HMMA.16816.F32.BF16 R64, R4.reuse, R10, R64 ;  /* 0x0000000a0440723c */ /* 0x040fe20000041840 */
[----:B------:R-:W3:Y:S07]  /*7810*/  LDSM.16.MT88.4 R8, [R117+0x8800] ;  /* 0x008800007508783b */ /* 0x000eee0000004200 */
[C---:B------:R-:W-:Y:S08]  /*7820*/  HMMA.16816.F32.BF16 R80, R4.reuse, R28, R80 ;  /* 0x0000001c0450723c */ /* 0x040ff00000041850 */
[C---:B------:R-:W-:Y:S01]  /*7830*/  HMMA.16816.F32.BF16 R76, R4.reuse, R30, R76 ;  /* 0x0000001e044c723c */ /* 0x040fe2000004184c */
[----:B------:R-:W-:Y:S07]  /*7840*/  LDSM.16.MT88.4 R28, [R94+0x2800] ;  /* 0x002800005e1c783b */ /* 0x000fee0000004200 */
[C---:B------:R-:W-:Y:S08]  /*7850*/  HMMA.16816.F32.BF16 R72, R4.reuse, R24, R72 ;  /* 0x000000180448723c */ /* 0x040ff00000041848 */
[----:B------:R-:W-:Y:S01]  /*7860*/  HMMA.16816.F32.BF16 R68, R4, R26, R68 ;  /* 0x0000001a0444723c */ /* 0x000fe20000041844 */
[----:B------:R-:W4:Y:S01]  /*7870*/  LDSM.16.MT88.4 R24, [R117+0x6800] ;  /* 0x006800007518783b */ /* 0x000f220000004200 */
        /* <DEDUP_REMOVED lines=12> */
[----:B------:R-:W-:-:S06]  /*7940*/  FADD.FTZ R123, R108, R123 ;  /* 0x0000007b6c7b7221 */ /* 0x000fcc0000010000 */
[C---:B------:R-:W-:Y:S01]  /*7950*/  HMMA.16816.F32.BF16 R40, R4.reuse, R18, R40 ;  /* 0x000000120428723c */ /* 0x040fe20000041828 */
[----:B------:R-:W1:Y:S07]  /*7960*/  LDSM.16.MT88.4 R16, [R117+0x8c00] ;  /* 0x008c00007510783b */ /* 0x000e6e0000004200 */
[C---:B--2---:R-:W-:Y:S01]  /*7970*/  HMMA.16816.F32.BF16 R44, R4.reuse, R12, R44 ;  /* 0x0000000c042c723c */ /* 0x044fe2000004182c */
[-C--:B------:R-:W-:Y:S01]  /*7980*/  FFMA.FTZ R12, R105, R100.reuse, -R103 ;  /* 0x00000064690c7223 */ /* 0x080fe20000010867 */
[-CC-:B------:R-:W-:Y:S01]  /*7990*/  FFMA.FTZ R105, R97, R100.reuse, -R99.reuse ;  /* 0x0000006461697223 */ /* 0x180fe20000010863 */
[----:B------:R-:W-:Y:S01]  /*79a0*/  FFMA.FTZ R97, R98, R100, -R99 ;  /* 0x0000006462617223 */ /* 0x000fe20000010863 */
[----:B------:R-:W-:Y:S04]  /*79b0*/  MUFU.EX2 R103, R107 ;  /* 0x0000006b00677308 */ /* 0x000fe80000000800 */
[----:B------:R2:W5:Y:S01]  /*79c0*/  MUFU.EX2 R101, R12 ;  /* 0x0000000c00657308 */ /* 0x0005620000000800 */
[C---:B---3--:R-:W-:Y:S03]  /*79d0*/  HMMA.16816.F32.BF16 R52, R4.reuse, R8, R52 ;  /* 0x000000080434723c */ /* 0x048fe60000041834 */
[----:B------:R-:W-:Y:S04]  /*79e0*/  MUFU.EX2 R98, R105 ;  /* 0x0000006900627308 */ /* 0x000fe80000000800 */
[----:B------:R-:W3:Y:S01]  /*79f0*/  MUFU.EX2 R97, R97 ;  /* 0x0000006100617308 */ /* 0x000ee20000000800 */
[C---:B------:R-:W-:Y:S01]  /*7a00*/  HMMA.16816.F32.BF16 R56, R4.reuse, R10, R56 ;  /* 0x0000000a0438723c */ /* 0x040fe20000041838 */
[----:B------:R-:W-:Y:S07]  /*7a10*/  LDSM.16.MT88.4 R8, [R94+0x1c00] ;  /* 0x001c00005e08783b */ /* 0x000fee0000004200 */
[C---:B----4-:R-:W-:Y:S08]  /*7a20*/  HMMA.16816.F32.BF16 R80, R4.reuse, R24, R80 ;  /* 0x000000180450723c */ /* 0x050ff00000041850 */
[C---:B------:R-:W-:Y:S01]  /*7a30*/  HMMA.16816.F32.BF16 R76, R4.reuse, R26, R76 ;  /* 0x0000001a044c723c */ /* 0x040fe2000004184c */
[----:B------:R-:W4:Y:S07]  /*7a40*/  LDSM.16.MT88.4 R24, [R117+0x6c00] ;  /* 0x006c00007518783b */ /* 0x000f2e0000004200 */
[C---:B------:R-:W-:Y:S08]  /*7a50*/  HMMA.16816.F32.BF16 R72, R4.reuse, R20, R72 ;  /* 0x000000140448723c */ /* 0x040ff00000041848 */
[C---:B------:R-:W-:Y:S01]  /*7a60*/  HMMA.16816.F32.BF16 R68, R4.reuse, R22, R68 ;  /* 0x000000160444723c */ /* 0x040fe20000041844 */
[----:B------:R-:W4:Y:S07]  /*7a70*/  LDSM.16.MT88.4 R20, [R117+0x7c00] ;  /* 0x007c00007514783b */ /* 0x000f2e0000004200 */
[C---:B------:R-:W-:Y:S01]  /*7a80*/  HMMA.16816.F32.BF16 R48, R4.reuse, R14, R48 ;  /* 0x0000000e0430723c */ /* 0x040fe20000041830 */
[----:B--2---:R-:W2:Y:S07]  /*7a90*/  LDSM.16.MT88.4 R12, [R94+0xc00] ;  /* 0x000c00005e0c783b */ /* 0x004eae0000004200 */
[C---:B------:R-:W-:Y:S08]  /*7aa0*/  HMMA.16816.F32.BF16 R60, R4.reuse, R28, R60 ;  /* 0x0000001c043c723c */ /* 0x040ff0000004183c */
[----:B------:R-:W-:Y:S01]  /*7ab0*/  HMMA.16816.F32.BF16 R64, R4, R30, R64 ;  /* 0x0000001e0440723c */ /* 0x000fe20000041840 */
[----:B-----5:R-:W-:Y:S01]  /*7ac0*/  F2FP.BF16.F32.PACK_AB R4, R101, R104 ;  /* 0x000000686504723e */ /* 0x020fe200000010ff */
[----:B------:R-:W-:Y:S01]  /*7ad0*/  FADD.FTZ R104, R104, R121 ;  /* 0x0000007968687221 */ /* 0x000fe20000010000 */
[----:B------:R-:W-:Y:S01]  /*7ae0*/  F2FP.BF16.F32.PACK_AB R5, R95, R96 ;  /* 0x000000605f05723e */ /* 0x000fe200000010ff */
[----:B------:R-:W-:Y:S01]  /*7af0*/  FADD.FTZ R96, R96, R123 ;  /* 0x0000007b60607221 */ /* 0x000fe20000010000 */
[----:B------:R-:W-:Y:S01]  /*7b00*/  F2FP.BF16.F32.PACK_AB R6, R110, R103 ;  /* 0x000000676e06723e */ /* 0x000fe200000010ff */
[----:B------:R-:W-:Y:S01]  /*7b10*/  FADD.FTZ R104, R101, R104 ;  /* 0x0000006865687221 */ /* 0x000fe20000010000 */
[----:B---3--:R-:W-:Y:S01]  /*7b20*/  F2FP.BF16.F32.PACK_AB R7, R97, R98 ;  /* 0x000000626107723e */ /* 0x008fe200000010ff */
        /* <DEDUP_REMOVED lines=8> */
[C---:B----4-:R-:W-:Y:S08]  /*7bb0*/  HMMA.16816.F32.BF16 R80, R4.reuse, R24, R80 ;  /* 0x000000180450723c */ /* 0x050ff00000041850 */
        /* <DEDUP_REMOVED lines=8> */
[----:B------:R-:W-:Y:S01]  /*7c40*/  HMMA.16816.F32.BF16 R64, R4, R18, R64 ;  /* 0x000000120440723c */ /* 0x000fe20000041840 */
[----:B------:R-:W-:-:S04]  /*7c50*/  NOP ;  /* 0x0000000000007918 */ /* 0x000fc80000000000 */
[----:B------:R-:W-:-:S15]  /*7c60*/  @P6 BRA `(.L_x_7811) ;  /* 0x0000000000046947 */ /* 0x000fde0003800000 */
.L_x_7802:
[----:B------:R-:W-:-:S07]  /*7c70*/  IADD3 R152, PT, PT, R32, -0x1, RZ ;  /* 0xffffffff20987810 */ /* 0x000fce0007ffe0ff */
.L_x_7811:
[----:B------:R-:W-:Y:S05]  /*7c80*/  BSYNC B2 ;  /* 0x0000000000027941 */ /* 0x000fea0003800000 */
.L_x_7801:
[----:B------:R-:W-:-:S13]  /*7c90*/  ISETP.GE.AND P0, PT, R152, R143, PT ;  /* 0x0000008f9800720c */ /* 0x000fda0003f06270 */
[----:B------:R-:W-:Y:S05]  /*7ca0*/  @!P0 BRA `(.L_x_7812) ;  /* 0x0000003000588947 */ /* 0x000fea0003800000 */
[----:B------:R-:W-:Y:S01]  /*7cb0*/  IMAD.SHL.U32 R4, R152, 0x40, RZ ;  /* 0x0000004098047824 */ /* 0x000fe200078e00ff */
[----:B------:R-:W-:Y:S01]  /*7cc0*/  ISETP.NE.U32.AND P3, PT, R164, RZ, PT ;  /* 0x000000ffa400720c */ /* 0x000fe20003f65070 */
[----:B------:R-:W-:Y:S01]  /*7cd0*/  IMAD.MOV.U32 R84, RZ, RZ, R85 ;  /* 0x000000ffff547224 */ /* 0x000fe200078e0055 */
[----:B------:R-:W-:Y:S01]  /*7ce0*/  VIMNMX R136, PT, PT, RZ, R116, !PT ;  /* 0x00000074ff887248 */ /* 0x000fe20007fe0100 */
[----:B------:R-:W-:Y:S01]  /*7cf0*/  IMAD.MOV.U32 R0, RZ, RZ, R86 ;  /* 0x000000ffff007224 */ /* 0x000fe200078e0056 */
[----:B------:R-:W-:Y:S01]  /*7d00*/  ISETP.NE.AND.EX P3, PT, R165, RZ, PT, P3 ;  /* 0x000000ffa500720c */ /* 0x000fe20003f65330 */
[----:B------:R-:W-:Y:S01]  /*7d10*/  VIADD R152, R152, 0x1 ;  /* 0x0000000198987836 */ /* 0x000fe20000000000 */
[----:B------:R-:W-:Y:S01]  /*7d20*/  VIADDMNMX R135, R116, 0x8, RZ, !PT ;  /* 0x0000000874877846 */ /* 0x000fe200078001ff */
[C---:B------:R-:W-:Y:S01]  /*7d30*/  VIADD R153, R4.reuse, 0x40 ;  /* 0x0000004004997836 */ /* 0x040fe20000000000 */
[----:B------:R-:W-:-:S09]  /*7d40*/  LOP3.LUT R154, R4, 0x20, R87, 0xfe, !PT ;  /* 0x00000020049a7812 */ /* 0x000fd200078efe57 */
.L_x_7819:
        /* <DEDUP_REMOVED lines=79> */
.L_x_7814:
[----:B------:R-:W-:Y:S05]  /*8240*/  BSYNC.RECONVERGENT B0 ;  /* 0x0000000000007941 */ /* 0x000fea0003800200 */
.L_x_7813:
[----:B------:R-:W1:Y:S01]  /*8250*/  S2UR UR6, SR_CgaCtaId ;  /* 0x00000000000679c3 */ /* 0x000e620000008800 */
[C---:B------:R-:W-:Y:S01]  /*8260*/  LOP3.LUT R158, R133.reuse, 0xc0, RZ, 0xc0, !PT ;  /* 0x000000c0859e7812 */ /* 0x040fe200078ec0ff */
[----:B------:R-:W-:Y:S01]  /*8270*/  UMOV UR7, 0x400 ;  /* 0x0000040000077882 */ /* 0x000fe20000000000 */
[C---:B------:R-:W-:Y:S01]  /*8280*/  LOP3.LUT R157, R124.reuse, 0x18, RZ, 0xc0, !PT ;  /* 0x000000187c9d7812 */ /* 0x040fe200078ec0ff */
[C---:B------:R-:W-:Y:S01]  /*8290*/  IMAD.SHL.U32 R130, R124.reuse, 0x20, RZ ;  /* 0x000000207c827824 */ /* 0x040fe200078e00ff */
[C---:B------:R-:W-:Y:S01]  /*82a0*/  LOP3.LUT R134, R133.reuse, 0x18, RZ, 0xc0, !PT ;  /* 0x0000001885867812 */ /* 0x040fe200078ec0ff */
[----:B------:R-:W-:Y:S01]  /*82b0*/  IMAD.SHL.U32 R127, R124, 0x10, RZ ;  /* 0x000000107c7f7824 */ /* 0x000fe200078e00ff */
[----:B------:R-:W-:Y:S01]  /*82c0*/  LOP3.LUT R157, R158, R157, RZ, 0xfc, !PT ;  /* 0x0000009d9e9d7212 */ /* 0x000fe200078efcff */
[----:B------:R-:W-:Y:S01]  /*82d0*/  IMAD.SHL.U32 R125, R124, 0x4, RZ ;  /* 0x000000047c7d7824 */ /* 0x000fe200078e00ff */
[----:B------:R-:W-:Y:S01]  /*82e0*/  LOP3.LUT R158, R133, 0x1f20, RZ, 0xc0, !PT ;  /* 0x00001f20859e7812 */ /* 0x000fe200078ec0ff */
[----:B------:R-:W-:Y:S01]  /*82f0*/  IMAD.MOV.U32 R104, RZ, RZ, 0x20 ;  /* 0x00000020ff687424 */ /* 0x000fe200078e00ff */
[----:B------:R-:W-:Y:S01]  /*8300*/  LOP3.LUT R167, R157, R134, RZ, 0x3c, !PT ;  /* 0x000000869da77212 */ /* 0x000fe200078e3cff */
[----:B------:R-:W-:Y:S01]  /*8310*/  VIADD R152, R152, 0xffffffff ;  /* 0xffffffff98987836 */ /* 0x000fe20000000000 */
[----:B------:R-:W-:Y:S01]  /*8320*/  ISETP.GE.AND P6, PT, R134, R155, PT ;  /* 0x0000009b8600720c */ /* 0x000fe20003fc6270 */
[----:B------:R-:W-:Y:S01]  /*8330*/  BSSY.RECONVERGENT B1, `(.L_x_7815) ;  /* 0x0000103000017945 */ /* 0x000fe20003800200 */
[----:B------:R-:W-:Y:S02]  /*8340*/  LOP3.LUT R167, R158, R167, RZ, 0xfc, !PT ;  /* 0x000000a79ea77212 */ /* 0x000fe400078efcff */
[C---:B------:R-:W-:Y:S02]  /*8350*/  LOP3.LUT R158, R134.reuse, 0x20, RZ, 0xfc, !PT ;  /* 0x00000020869e7812 */ /* 0x040fe400078efcff */
[----:B------:R-:W-:Y:S02]  /*8360*/  LOP3.LUT R160, R134, 0x40, RZ, 0xfc, !PT ;  /* 0x0000004086a07812 */ /* 0x000fe400078efcff */
[-C--:B------:R-:W-:Y:S02]  /*8370*/  ISETP.GE.AND P5, PT, R158, R155.reuse, PT ;  /* 0x0000009b9e00720c */ /* 0x080fe40003fa6270 */
[----:B------:R-:W-:Y:S01]  /*8380*/  ISETP.GE.AND P4, PT, R160, R155, PT ;  /* 0x0000009ba000720c */ /* 0x000fe20003f86270 */
[----:B-1----:R-:W-:Y:S01]  /*8390*/  ULEA UR6, UR6, UR7, 0x18 ;  /* 0x0000000706067291 */ /* 0x002fe2000f8ec0ff */
[----:B------:R-:W-:Y:S02]  /*83a0*/  LEA R168, P0, R139, R146, 0x1 ;  /* 0x000000928ba87211 */ /* 0x000fe400078008ff */
[----:B------:R-:W-:Y:S02]  /*83b0*/  LOP3.LUT R85, R127, 0x100, RZ, 0xc0, !PT ;  /* 0x000001007f557812 */ /* 0x000fe400078ec0ff */
[----:B------:R-:W-:Y:S01]  /*83c0*/  LEA.HI.X R169, R139, R147, R140, 0x1, P0 ;  /* 0x000000938ba97211 */ /* 0x000fe200000f0c8c */
[----:B------:R-:W-:Y:S01]  /*83d0*/  IMAD.U32 R128, RZ, RZ, UR6 ;  /* 0x00000006ff807e24 */ /* 0x000fe2000f8e00ff */
[----:B------:R-:W-:Y:S02]  /*83e0*/  LOP3.LUT R87, R130, 0xc0, RZ, 0xc0, !PT ;  /* 0x000000c082577812 */ /* 0x000fe400078ec0ff */
[----:B------:R-:W-:Y:S01]  /*83f0*/  SHF.R.U32.HI R126, RZ, 0x1, R124 ;  /* 0x00000001ff7e7819 */ /* 0x000fe2000001167c */
[----:B------:R-:W-:Y:S01]  /*8400*/  IMAD R166, R167, 0x2, R128 ;  /* 0x00000002a7a67824 */ /* 0x000fe200078e0280 */
[----:B------:R-:W-:Y:S02]  /*8410*/  LOP3.LUT R86, R125, 0x18, RZ, 0xc0, !PT ;  /* 0x000000187d567812 */ /* 0x000fe400078ec0ff */
[----:B------:R-:W-:Y:S02]  /*8420*/  LOP3.LUT R85, R85, 0x20, R130, 0xf8, !PT ;  /* 0x0000002055557812 */ /* 0x000fe400078ef882 */
[----:B------:R-:W-:Y:S01]  /*8430*/  @!PT LDS RZ, [RZ] ;  /* 0x00000000fffff984 */ /* 0x000fe20000000800 */
[----:B------:R-:W-:Y:S01]  /*8440*/  @!PT LDS RZ, [RZ] ;  /* 0x00000000fffff984 */ /* 0x000fe20000000800 */
[----:B------:R-:W-:Y:S01]  /*8450*/  @!PT LDS RZ, [RZ] ;  /* 0x00000000fffff984 */ /* 0x000fe20000000800 */
[----:B------:R1:W-:Y:S01]  /*8460*/  @!P6 LDGSTS.E.BYPASS.LTC128B.128 [R166+0x6000], desc[UR4][R146.64] ;  /* 0x0600000092a6efae */ /* 0x0003e2000b981a04 */
[----:B------:R-:W-:Y:S02]  /*8470*/  LOP3.LUT R87, R87, 0x8, R124, 0xf8, !PT ;  /* 0x0000000857577812 */ /* 0x000fe400078ef87c */
[----:B------:R-:W-:Y:S01]  /*8480*/  LOP3.LUT R129, R126, 0x8, RZ, 0xc0, !PT ;  /* 0x000000087e817812 */ /* 0x000fe200078ec0ff */
[----:B------:R-:W-:Y:S01]  /*8490*/  @P6 STS.128 [R166+0x6000], RZ ;  /* 0x006000ffa6006388 */ /* 0x000fe20000000c00 */
[----:B------:R-:W-:Y:S02]  /*84a0*/  LOP3.LUT R127, R127, 0x3e00, RZ, 0xc0, !PT ;  /* 0x00003e007f7f7812 */ /* 0x000fe400078ec0ff */
[----:B------:R-:W-:Y:S01]  /*84b0*/  LOP3.LUT R87, R85, R87, R86, 0xf6, !PT ;  /* 0x0000005755577212 */ /* 0x000fe200078ef656 */
[----:B------:R-:W-:Y:S01]  /*84c0*/  @!PT LDS RZ, [RZ] ;  /* 0x00000000fffff984 */ /* 0x000fe20000000800 */
[----:B------:R-:W-:Y:S01]  /*84d0*/  @!PT LDS RZ, [RZ] ;  /* 0x00000000fffff984 */ /* 0x000fe20000000800 */
[----:B------:R-:W-:Y:S01]  /*84e0*/  @!PT LDS RZ, [RZ] ;  /* 0x00000000fffff984 */ /* 0x000fe20000000800 */
[----:B------:R1:W-:Y:S01]  /*84f0*/  @!P5 LDGSTS.E.BYPASS.LTC128B.128 [R166+0x7000], desc[UR4][R146.64+0x40] ;  /* 0x0700004092a6dfae */ /* 0x0003e2000b981a04 */
[--C-:B------:R-:W-:Y:S02]  /*8500*/  LOP3.LUT R129, R129, 0xc0, R130.reuse, 0xf8, !PT ;  /* 0x000000c081817812 */ /* 0x100fe400078ef882 */
[----:B------:R-:W-:Y:S01]  /*8510*/  LOP3.LUT R85, R127, 0x20, R130, 0xf8, !PT ;  /* 0x000000207f557812 */ /* 0x000fe200078ef882 */
[----:B------:R-:W-:Y:S01]  /*8520*/  @P5 STS.128 [R166+0x7000], RZ ;  /* 0x007000ffa6005388 */ /* 0x000fe20000000c00 */
[----:B------:R-:W-:Y:S01]  /*8530*/  LOP3.LUT R129, R129, R86, RZ, 0x3c, !PT ;  /* 0x0000005681817212 */ /* 0x000fe200078e3cff */
[----:B------:R-:W-:Y:S01]  /*8540*/  IMAD R87, R87, 0x2, R128 ;  /* 0x0000000257577824 */ /* 0x000fe200078e0280 */
[----:B------:R-:W-:Y:S01]  /*8550*/  LOP3.LUT R86, R85, 0x100, R130, 0xf8, !PT ;  /* 0x0000010055567812 */ /* 0x000fe200078ef882 */
[----:B------:R-:W-:Y:S01]  /*8560*/  @!PT LDS RZ, [RZ] ;  /* 0x00000000fffff984 */ /* 0x000fe20000000800 */
[----:B------:R-:W-:Y:S01]  /*8570*/  @!PT LDS RZ, [RZ] ;  /* 0x00000000fffff984 */ /* 0x000fe20000000800 */
[----:B------:R-:W-:Y:S01]  /*8580*/  @!PT LDS RZ, [RZ] ;  /* 0x00000000fffff984 */ /* 0x000fe20000000800 */
[----:B------:R1:W-:Y:S01]  /*8590*/  @!P4 LDGSTS.E.BYPASS.LTC128B.128 [R166+0x8000], desc[UR4][R146.64+0x80] ;  /* 0x0800008092a6cfae */ /* 0x0003e2000b981a04 */
[----:B------:R-:W-:Y:S02]  /*85a0*/  LOP3.LUT P2, RZ, R124, 0x4, RZ, 0xc0, !PT ;  /* 0x000000047cff7812 */ /* 0x000fe4000784c0ff */
[----:B------:R-:W-:Y:S01]  /*85b0*/  LOP3.LUT R131, R86, R129, RZ, 0xfc, !PT ;  /* 0x0000008156837212 */ /* 0x000fe200078efcff */
[----:B------:R-:W-:Y:S01]  /*85c0*/  @P4 STS.128 [R166+0x8000], RZ ;  /* 0x008000ffa6004388 */ /* 0x000fe20000000c00 */
[----:B------:R-:W-:Y:S02]  /*85d0*/  SEL R104, R104, 0xffffffe0, !P2 ;  /* 0xffffffe068687807 */ /* 0x000fe40005000000 */
[----:B------:R-:W-:Y:S01]  /*85e0*/  ISETP.GT.AND P0, PT, R152, R143, PT ;  /* 0x0000008f9800720c */ /* 0x000fe20003f04270 */
[----:B------:R-:W-:Y:S01]  /*85f0*/  @!PT LDS RZ, [RZ] ;  /* 0x00000000fffff984 */ /* 0x000fe20000000800 */
[----:B------:R-:W-:Y:S01]  /*8600*/  @!PT LDS RZ, [RZ] ;  /* 0x00000000fffff984 */ /* 0x000fe20000000800 */
[----:B------:R-:W-:Y:S01]  /*8610*/  @!PT LDS RZ, [RZ] ;  /* 0x00000000fffff984 */ /* 0x000fe20000000800 */
[----:B------:R1:W-:Y:S01]  /*8620*/  @!P6 LDGSTS.E.BYPASS.LTC128B.128 [R166+0x6800], desc[UR4][R168.64] ;  /* 0x06800000a8a6efae */ /* 0x0003e2000b981a04 */
[----:B------:R-:W-:Y:S02]  /*8630*/  IMAD R131, R131, 0x2, R128 ;  /* 0x0000000283837824 */ /* 0x000fe400078e0280 */
[--C-:B------:R-:W-:Y:S01]  /*8640*/  IMAD.IADD R85, R87, 0x1, R104.reuse ;  /* 0x0000000157557824 */ /* 0x100fe200078e0268 */
        /* <DEDUP_REMOVED lines=21> */
[----:B------:R-:W1:Y:S01]  /*87a0*/  LDSM.16.M88.4 R120, [R85+0x3800] ;  /* 0x003800005578783b */ /* 0x000e620000000200 */
[C---:B--2---:R-:W-:Y:S08]  /*87b0*/  HMMA.16816.F32.BF16 R4, R88.reuse, R92, RZ ;  /* 0x0000005c5804723c */ /* 0x044ff000000418ff */
[C---:B------:R-:W-:Y:S01]  /*87c0*/  HMMA.16816.F32.BF16 R8, R88.reuse, R94, RZ ;  /* 0x0000005e5808723c */ /* 0x040fe200000418ff */
[----:B------:R-:W-:Y:S07]  /*87d0*/  LDSM.16.M88.4 R92, [R131+0x1000] ;  /* 0x00100000835c783b */ /* 0x000fee0000000200 */
        /* <DEDUP_REMOVED lines=8> */
[----:B------:R-:W2:Y:S04]  /*8860*/  LDSM.16.M88.4 R88, [R85+0x3c00] ;  /* 0x003c00005558783b */ /* 0x000ea80000000200 */
        /* <DEDUP_REMOVED lines=11> */
[----:B------:R-:W-:Y:S01]  /*8920*/  HMMA.16816.F32.BF16 R32, R108, R90, R32 ;  /* 0x0000005a6c20723c */ /* 0x000fe20000041820 */
[----:B------:R-:W-:Y:S04]  /*8930*/  LDSM.16.M88.4 R88, [R86+0x1000] ;  /* 0x001000005658783b */ /* 0x000fe80000000200 */
[----:B------:R-:W-:Y:S03]  /*8940*/  LDSM.16.M88.4 R108, [R131+0x2000] ;  /* 0x00200000836c783b */ /* 0x000fe60000000200 */
[C---:B------:R-:W-:Y:S08]  /*8950*/  HMMA.16816.F32.BF16 R4, R92.reuse, R96, R4 ;  /* 0x000000605c04723c */ /* 0x040ff00000041804 */
        /* <DEDUP_REMOVED lines=9> */
[----:B------:R-:W-:Y:S01]  /*89f0*/  HMMA.16816.F32.BF16 R32, R92, R114, R32 ;  /* 0x000000725c20723c */ /* 0x000fe20000041820 */
[----:B------:R-:W1:Y:S04]  /*8a00*/  LDSM.16.M88.4 R92, [R85+0x4c00] ;  /* 0x004c0000555c783b */ /* 0x000e680000000200 */
[----:B------:R-:W5:Y:S03]  /*8a10*/  LDSM.16.M88.4 R112, [R87+0x5000] ;  /* 0x005000005770783b */ /* 0x000f660000000200 */
        /* <DEDUP_REMOVED lines=11> */
[----:B------:R-:W-:Y:S04]  /*8ad0*/  LDSM.16.M88.4 R88, [R86+0x2000] ;  /* 0x002000005658783b */ /* 0x000fe80000000200 */
[----:B------:R-:W1:Y:S03]  /*8ae0*/  LDSM.16.M88.4 R92, [R85+0x5000] ;  /* 0x00500000555c783b */ /* 0x000e660000000200 */
[C---:B-----5:R-:W-:Y:S08]  /*8af0*/  HMMA.16816.F32.BF16 R4, R108.reuse, R112, R4 ;  /* 0x000000706c04723c */ /* 0x060ff00000041804 */
[C---:B------:R-:W-:Y:S01]  /*8b00*/  HMMA.16816.F32.BF16 R8, R108.reuse, R114, R8 ;  /* 0x000000726c08723c */ /* 0x040fe20000041808 */
[----:B------:R-:W3:Y:S01]  /*8b10*/  LDSM.16.M88.4 R112, [R85+0x5800] ;  /* 0x005800005570783b */ /* 0x000ee20000000200 */
[----:B------:R-:W-:Y:S04]  /*8b20*/  DEPBAR.LE SB0, 0x0 ;  /* 0x000080000000791a */ /* 0x000fe80000000000 */
[----:B------:R-:W-:Y:S02]  /*8b30*/  BAR.SYNC.DEFER_BLOCKING 0x0 ;  /* 0x0000000000007b1d */ /* 0x000fe40000010000 */
[C---:B------:R-:W-:Y:S08]  /*8b40*/  HMMA.16816.F32.BF16 R12, R108.reuse, R116, R12 ;  /* 0x000000746c0c723c */ /* 0x040ff0000004180c */
[C---:B------:R-:W-:Y:S08]  /*8b50*/  HMMA.16816.F32.BF16 R16, R108.reuse, R118, R16 ;  /* 0x000000766c10723c */ /* 0x040ff00000041810 */
[C---:B--2---:R-:W-:Y:S08]  /*8b60*/  HMMA.16816.F32.BF16 R20, R108.reuse, R96, R20 ;  /* 0x000000606c14723c */ /* 0x044ff00000041814 */
[C---:B------:R-:W-:Y:S08]  /*8b70*/  HMMA.16816.F32.BF16 R24, R108.reuse, R98, R24 ;  /* 0x000000626c18723c */ /* 0x040ff00000041818 */
[C---:B----4-:R-:W-:Y:S08]  /*8b80*/  HMMA.16816.F32.BF16 R28, R108.reuse, R100, R28 ;  /* 0x000000646c1c723c */ /* 0x050ff0000004181c */
[----:B------:R-:W-:Y:S08]  /*8b90*/  HMMA.16816.F32.BF16 R32, R108, R102, R32 ;  /* 0x000000666c20723c */ /* 0x000ff00000041820 */
[C---:B-1----:R-:W-:Y:S08]  /*8ba0*/  HMMA.16816.F32.BF16 R4, R88.reuse, R92, R4 ;  /* 0x0000005c5804723c */ /* 0x042ff00000041804 */
[C---:B------:R-:W-:Y:S08]  /*8bb0*/  HMMA.16816.F32.BF16 R8, R88.reuse, R94, R8 ;  /* 0x0000005e5808723c */ /* 0x040ff00000041808 */
[C---:B------:R-:W-:Y:S08]  /*8bc0*/  HMMA.16816.F32.BF16 R12, R88.reuse, R104, R12 ;  /* 0x00000068580c723c */ /* 0x040ff0000004180c */
[C---:B------:R-:W-:Y:S08]  /*8bd0*/  HMMA.16816.F32.BF16 R16, R88.reuse, R106, R16 ;  /* 0x0000006a5810723c */ /* 0x040ff00000041810 */
[C---:B---3--:R-:W-:Y:S08]  /*8be0*/  HMMA.16816.F32.BF16 R20, R88.reuse, R112, R20 ;  /* 0x000000705814723c */ /* 0x048ff00000041814 */
        /* <DEDUP_REMOVED lines=81> */
.L_x_7818:
[----:B------:R-:W-:Y:S05]  /*9100*/  BSYNC.RECONVERGENT B0 ;  /* 0x0000000000007941 */ /* 0x000fea0003800200 */
.L_x_7817:
        /* <DEDUP_REMOVED lines=37> */
.L_x_7816:
[----:B------:R-:W-:Y:S05]  /*9360*/  BSYNC.RECONVERGENT B1 ;  /* 0x0000000000017941 */ /* 0x000fea0003800200 */
.L_x_7815:
[----:B-1----:R-:W2:Y:S01]  /*9370*/  LD.E R87, desc[UR4][R2.64+0xdc] ;  /* 0x0000dc0402577980 */ /* 0x002ea2000c101900 */
[C---:B------:R-:W-:Y:S01]  /*9380*/  VIADD R93, R154.reuse, 0xffffffe1 ;  /* 0xffffffe19a5d7836 */ /* 0x040fe20000000000 */
[----:B------:R-:W-:Y:S01]  /*9390*/  LOP3.LUT R129, R129, 0x120, R130, 0xf8, !PT ;  /* 0x0000012081817812 */ /* 0x000fe200078ef882 */
[C---:B------:R-:W-:Y:S02]  /*93a0*/  VIADD R95, R154.reuse, 0xffffffe0 ;  /* 0xffffffe09a5f7836 */ /* 0x040fe40000000000 */
[C---:B------:R-:W-:Y:S01]  /*93b0*/  VIADD R86, R154.reuse, 0xffffffe9 ;  /* 0xffffffe99a567836 */ /* 0x040fe20000000000 */
[-C--:B------:R-:W-:Y:S01]  /*93c0*/  ISETP.GE.AND P0, PT, R93, R135.reuse, PT ;  /* 0x000000875d00720c */ /* 0x080fe20003f06270 */
[C---:B------:R-:W-:Y:S01]  /*93d0*/  VIADD R89, R154.reuse, 0xffffffe8 ;  /* 0xffffffe89a597836 */ /* 0x040fe20000000000 */
[CC--:B------:R-:W-:Y:S01]  /*93e0*/  ISETP.GE.AND P1, PT, R95.reuse, R135.reuse, PT ;  /* 0x000000875f00720c */ /* 0x0c0fe20003f26270 */
        /* <DEDUP_REMOVED lines=9> */
[----:B------:R-:W-:Y:S01]  /*9480*/  FSEL R99, R4, -INF , P5 ;  /* 0xff80000004637808 */ /* 0x000fe20002800000 */
[C---:B------:R-:W-:Y:S01]  /*9490*/  VIADD R104, R154.reuse, 0x1 ;  /* 0x000000019a687836 */ /* 0x040fe20000000000 */
[-C--:B------:R-:W-:Y:S01]  /*94a0*/  ISETP.GE.AND P4, PT, R93, R136.reuse, PT ;  /* 0x000000885d00720c */ /* 0x080fe20003f86270 */
[----:B------:R-:W-:Y:S01]  /*94b0*/  VIADD R102, R154, 0x11 ;  /* 0x000000119a667836 */ /* 0x000fe20000000000 */
[-C--:B------:R-:W-:Y:S01]  /*94c0*/  ISETP.GE.AND P1, PT, R89, R135.reuse, PT ;  /* 0x000000875900720c */ /* 0x080fe20003f26270 */
[----:B------:R-:W-:Y:S01]  /*94d0*/  VIADD R153, R153, 0xffffffc0 ;  /* 0xffffffc099997836 */ /* 0x000fe20000000000 */
        /* <DEDUP_REMOVED lines=21> */
[-C--:B------:R-:W-:Y:S02]  /*9630*/  ISETP.GE.AND P4, PT, R85, R136.reuse, PT ;  /* 0x000000885500720c */ /* 0x080fe40003f86270 */
[----:B------:R-:W-:Y:S02]  /*9640*/  FSEL R103, R16, -INF , P5 ;  /* 0xff80000010677808 */ /* 0x000fe40002800000 */
[C---:B------:R-:W-:Y:S02]  /*9650*/  ISETP.GE.AND P1, PT, R154.reuse, R136, PT ;  /* 0x000000889a00720c */ /* 0x040fe40003f26270 */
[C---:B------:R-:W-:Y:S02]  /*9660*/  ISETP.GE.AND P6, PT, R95.reuse, R138, PT ;  /* 0x0000008a5f00720c */ /* 0x040fe40003fc6270 */
[----:B------:R-:W-:Y:S01]  /*9670*/  ISETP.GE.AND P5, PT, R95, R137, PT ;  /* 0x000000895f00720c */ /* 0x000fe20003fa6270 */
[----:B------:R-:W-:Y:S01]  /*9680*/  VIADD R95, R154, 0x9 ;  /* 0x000000099a5f7836 */ /* 0x000fe20000000000 */
[----:B------:R-:W-:Y:S01]  /*9690*/  FSEL R183, R22, -INF , P0 ;  /* 0xff80000016b77808 */ /* 0x000fe20000000000 */
[----:B------:R-:W-:Y:S01]  /*96a0*/  VIADD R22, R154, 0x19 ;  /* 0x000000199a167836 */ /* 0x000fe20000000000 */
[-C--:B------:R-:W-:Y:S02]  /*96b0*/  ISETP.GE.AND P0, PT, R96, R136.reuse, PT ;  /* 0x000000886000720c */ /* 0x080fe40003f06270 */
[----:B------:R-:W-:Y:S02]  /*96c0*/  FSEL R101, R17, -INF , P4 ;  /* 0xff80000011657808 */ /* 0x000fe40002000000 */
[----:B------:R-:W-:Y:S01]  /*96d0*/  FSEL R187, R20, -INF , P1 ;  /* 0xff80000014bb7808 */ /* 0x000fe20000800000 */
[----:B------:R-:W-:Y:S01]  /*96e0*/  VIADD R20, R154, 0x18 ;  /* 0x000000189a147836 */ /* 0x000fe20000000000 */
[CC--:B------:R-:W-:Y:S02]  /*96f0*/  ISETP.GE.AND P4, PT, R104.reuse, R136.reuse, PT ;  /* 0x000000886800720c */ /* 0x0c0fe40003f86270 */
        /* <DEDUP_REMOVED lines=25> */
[CC--:B------:R-:W-:Y:S02]  /*9890*/  ISETP.GE.AND P4, PT, R154.reuse, R138.reuse, PT ;  /* 0x0000008a9a00720c */ /* 0x0c0fe40003f86270 */
[----:B------:R-:W-:Y:S02]  /*98a0*/  FSEL R28, R35, -INF , P0 ;  /* 0xff800000231c7808 */ /* 0x000fe40000000000 */
[CC--:B------:R-:W-:Y:S01]  /*98b0*/  ISETP.GE.AND P0, PT, R154.reuse, R137.reuse, PT ;  /* 0x000000899a00720c */ /* 0x0c0fe20003f06270 */
[----:B------:R-:W-:Y:S01]  /*98c0*/  VIADD R154, R154, 0xffffffc0 ;  /* 0xffffffc09a9a7836 */ /* 0x000fe20000000000 */
[----:B------:R-:W-:Y:S02]  /*98d0*/  FSEL R34, R34, -INF , P1 ;  /* 0xff80000022227808 */ /* 0x000fe40000800000 */
[----:B------:R-:W-:Y:S02]  /*98e0*/  FSEL R187, R187, -INF , !P4 ;  /* 0xff800000bbbb7808 */ /* 0x000fe40006000000 */
[CC--:B------:R-:W-:Y:S02]  /*98f0*/  ISETP.GE.AND P1, PT, R93.reuse, R138.reuse, PT ;  /* 0x0000008a5d00720c */ /* 0x0c0fe40003f26270 */
[-C--:B------:R-:W-:Y:S02]  /*9900*/  ISETP.GE.AND P4, PT, R93, R137.reuse, PT ;  /* 0x000000895d00720c */ /* 0x080fe40003f86270 */
[----:B------:R-:W-:Y:S02]  /*9910*/  FSEL R93, R99, -INF , !P6 ;  /* 0xff800000635d7808 */ /* 0x000fe40007000000 */
[----:B------:R-:W-:Y:S02]  /*9920*/  FSEL R183, R183, -INF , !P0 ;  /* 0xff800000b7b77808 */ /* 0x000fe40004000000 */
[-C--:B------:R-:W-:Y:S02]  /*9930*/  ISETP.GE.AND P6, PT, R86, R138.reuse, PT ;  /* 0x0000008a5600720c */ /* 0x080fe40003fc6270 */
[-C--:B------:R-:W-:Y:S02]  /*9940*/  ISETP.GE.AND P0, PT, R89, R138.reuse, PT ;  /* 0x0000008a5900720c */ /* 0x080fe40003f06270 */
[----:B------:R-:W-:Y:S02]  /*9950*/  FSEL R33, R106, -INF , !P6 ;  /* 0xff8000006a217808 */ /* 0x000fe40007000000 */
[----:B------:R-:W-:Y:S01]  /*9960*/  FSEL R23, R108, -INF , !P0 ;  /* 0xff8000006c177808 */ /* 0x000fe20004000000 */
[----:B------:R-:W-:Y:S01]  /*9970*/  IMAD R108, R129, 0x2, R128 ;  /* 0x00000002816c7824 */ /* 0x000fe200078e0280 */
[-C--:B------:R-:W-:Y:S02]  /*9980*/  ISETP.GE.AND P6, PT, R100, R138.reuse, PT ;  /* 0x0000008a6400720c */ /* 0x080fe40003fc6270 */
[-C--:B------:R-:W-:Y:S01]  /*9990*/  ISETP.GE.AND P0, PT, R86, R137.reuse, PT ;  /* 0x000000895600720c */ /* 0x080fe20003f06270 */
[----:B------:R-:W-:Y:S01]  /*99a0*/  VIADD R109, R108, 0x6020 ;  /* 0x000060206c6d7836 */ /* 0x000fe20000000000 */
[----:B------:R-:W-:Y:S02]  /*99b0*/  FSEL R189, R189, -INF , !P6 ;  /* 0xff800000bdbd7808 */ /* 0x000fe40007000000 */
[----:B------:R-:W-:Y:S02]  /*99c0*/  FSEL R25, R90, -INF , !P0 ;  /* 0xff8000005a197808 */ /* 0x000fe40004000000 */
[-C--:B------:R-:W-:Y:S02]  /*99d0*/  ISETP.GE.AND P6, PT, R97, R137.reuse, PT ;  /* 0x000000896100720c */ /* 0x080fe40003fc6270 */
[-C--:B------:R-:W-:Y:S02]  /*99e0*/  ISETP.GE.AND P0, PT, R88, R137.reuse, PT ;  /* 0x000000895800720c */ /* 0x080fe40003f06270 */
        /* <DEDUP_REMOVED lines=8> */
[----:B------:R-:W-:Y:S02]  /*9a70*/  FSEL R177, R177, -INF , !P0 ;  /* 0xff800000b1b17808 */ /* 0x000fe40004000000 */
[-C--:B------:R-:W-:Y:S02]  /*9a80*/  ISETP.GE.AND P5, PT, R97, R138.reuse, PT ;  /* 0x0000008a6100720c */ /* 0x080fe40003fa6270 */
[----:B------:R-:W-:Y:S02]  /*9a90*/  FSEL R29, R92, -INF , !P4 ;  /* 0xff8000005c1d7808 */ /* 0x000fe40006000000 */
[----:B------:R-:W-:Y:S02]  /*9aa0*/  FSEL R27, R91, -INF , !P1 ;  /* 0xff8000005b1b7808 */ /* 0x000fe40004800000 */
[CC--:B------:R-:W-:Y:S02]  /*9ab0*/  ISETP.GE.AND P6, PT, R24.reuse, R138.reuse, PT ;  /* 0x0000008a1800720c */ /* 0x0c0fe40003fc6270 */
[-C--:B------:R-:W-:Y:S02]  /*9ac0*/  ISETP.GE.AND P0, PT, R24, R137.reuse, PT ;  /* 0x000000891800720c */ /* 0x080fe40003f06270 */
[----:B------:R-:W-:Y:S02]  /*9ad0*/  ISETP.GE.AND P4, PT, R100, R137, PT ;  /* 0x000000896400720c */ /* 0x000fe40003f86270 */
[-C--:B------:R-:W-:Y:S02]  /*9ae0*/  ISETP.GE.AND P1, PT, R85, R138.reuse, PT ;  /* 0x0000008a5500720c */ /* 0x080fe40003f26270 */
[----:B------:R-:W-:Y:S02]  /*9af0*/  FMNMX3.FTZ R24, R0, R93, R35, !PT ;  /* 0x0000005d00187276 */ /* 0x000fe40007810023 */
[----:B------:R-:W-:Y:S02]  /*9b00*/  FSEL R171, R171, -INF , !P5 ;  /* 0xff800000abab7808 */ /* 0x000fe40006800000 */
[----:B------:R-:W-:Y:S02]  /*9b10*/  FSEL R101, R101, -INF , !P1 ;  /* 0xff80000065657808 */ /* 0x000fe40004800000 */
[-C--:B------:R-:W-:Y:S02]  /*9b20*/  ISETP.GE.AND P5, PT, R88, R138.reuse, PT ;  /* 0x0000008a5800720c */ /* 0x080fe40003fa6270 */
[----:B------:R-:W-:Y:S02]  /*9b30*/  FSEL R169, R169, -INF , !P4 ;  /* 0xff800000a9a97808 */ /* 0x000fe40006000000 */
[----:B------:R-:W-:Y:S02]  /*9b40*/  FMNMX3.FTZ R24, R24, R23, R33, !PT ;  /* 0x0000001718187276 */ /* 0x000fe40007810021 */
[CC--:B------:R-:W-:Y:S02]  /*9b50*/  ISETP.GE.AND P1, PT, R104.reuse, R138.reuse, PT ;  /* 0x0000008a6800720c */ /* 0x0c0fe40003f26270 */
        /* <DEDUP_REMOVED lines=8> */
[----:B------:R-:W-:Y:S02]  /*9be0*/  ISETP.GE.AND P1, PT, R96, R137, PT ;  /* 0x000000896000720c */ /* 0x000fe40003f26270 */
[-C--:B------:R-:W-:Y:S02]  /*9bf0*/  ISETP.GE.AND P4, PT, R102, R138.reuse, PT ;  /* 0x0000008a6600720c */ /* 0x080fe40003f86270 */
[----:B------:R-:W-:Y:S02]  /*9c00*/  FMNMX3.FTZ R24, R24, R103, R101, !PT ;  /* 0x0000006718187276 */ /* 0x000fe40007810065 */
[----:B------:R-:W-:Y:S02]  /*9c10*/  FSEL R105, R105, -INF , !P5 ;  /* 0xff80000069697808 */ /* 0x000fe40006800000 */
[----:B------:R-:W-:Y:S02]  /*9c20*/  FMNMX3.FTZ R86, R86, R169, R167, !PT ;  /* 0x000000a956567276 */ /* 0x000fe400078100a7 */
[----:B------:R-:W-:Y:S02]  /*9c30*/  FSEL R175, R26, -INF , !P1 ;  /* 0xff8000001aaf7808 */ /* 0x000fe40004800000 */
[----:B------:R-:W-:Y:S02]  /*9c40*/  FSEL R123, R123, -INF , !P4 ;  /* 0xff8000007b7b7808 */ /* 0x000fe40006000000 */
[CC--:B------:R-:W-:Y:S02]  /*9c50*/  ISETP.GE.AND P1, PT, R22.reuse, R137.reuse, PT ;  /* 0x000000891600720c */ /* 0x0c0fe40003f26270 */
[----:B------:R-:W-:Y:S02]  /*9c60*/  ISETP.GE.AND P5, PT, R95, R137, PT ;  /* 0x000000895f00720c */ /* 0x000fe40003fa6270 */
[-C--:B------:R-:W-:Y:S02]  /*9c70*/  ISETP.GE.AND P4, PT, R22, R138.reuse, PT ;  /* 0x0000008a1600720c */ /* 0x080fe40003f86270 */
[----:B------:R-:W-:Y:S02]  /*9c80*/  FMNMX3.FTZ R22, R24, R187, R185, !PT ;  /* 0x000000bb18167276 */ /* 0x000fe400078100b9 */
[----:B------:R-:W-:Y:S02]  /*9c90*/  FMNMX3.FTZ R24, R86, R107, R105, !PT ;  /* 0x0000006b56187276 */ /* 0x000fe40007810069 */
[----:B------:R-:W-:Y:S02]  /*9ca0*/  FSEL R173, R173, -INF , !P5 ;  /* 0xff800000adad7808 */ /* 0x000fe40006800000 */
[----:B------:R-:W-:Y:S02]  /*9cb0*/  FSEL R116, R116, -INF , !P4 ;  /* 0xff80000074747808 */ /* 0x000fe40006000000 */
[----:B------:R-:W-:Y:S02]  /*9cc0*/  FSEL R131, R131, -INF , !P6 ;  /* 0xff80000083837808 */ /* 0x000fe40007000000 */
[C---:B------:R-:W-:Y:S02]  /*9cd0*/  ISETP.GE.AND P5, PT, R20.reuse, R138, PT ;  /* 0x0000008a1400720c */ /* 0x040fe40003fa6270 */
[-C--:B------:R-:W-:Y:S02]  /*9ce0*/  ISETP.GE.AND P4, PT, R20, R137.reuse, PT ;  /* 0x000000891400720c */ /* 0x080fe40003f86270 */
[----:B------:R-:W-:Y:S02]  /*9cf0*/  ISETP.GE.AND P6, PT, R102, R137, PT ;  /* 0x000000896600720c */ /* 0x000fe40003fc6270 */
[----:B------:R-:W-:Y:S02]  /*9d00*/  FMNMX3.FTZ R20, R24, R183, R179, !PT ;  /* 0x000000b718147276 */ /* 0x000fe400078100b3 */
[----:B------:R-:W-:Y:S02]  /*9d10*/  FSEL R121, R30, -INF , !P0 ;  /* 0xff8000001e797808 */ /* 0x000fe40004000000 */
[----:B------:R-:W-:Y:S02]  /*9d20*/  FMNMX3.FTZ R20, R20, R175, R173, !PT ;  /* 0x000000af14147276 */ /* 0x000fe400078100ad */
[----:B------:R-:W-:Y:S02]  /*9d30*/  FSEL R91, R21, -INF , !P6 ;  /* 0xff800000155b7808 */ /* 0x000fe40007000000 */
[----:B------:R-:W-:Y:S02]  /*9d40*/  FMNMX3.FTZ R22, R22, R181, R177, !PT ;  /* 0x000000b516167276 */ /* 0x000fe400078100b1 */
[----:B------:R-:W-:Y:S02]  /*9d50*/  FSEL R88, R28, -INF , !P1 ;  /* 0xff8000001c587808 */ /* 0x000fe40004800000 */
[----:B------:R-:W-:Y:S02]  /*9d60*/  FSEL R89, R34, -INF , !P4 ;  /* 0xff80000022597808 */ /* 0x000fe40006000000 */
[----:B------:R-:W-:Y:S02]  /*9d70*/  FMNMX3.FTZ R21, R20, R121, R91, !PT ;  /* 0x0000007914157276 */ /* 0x000fe4000781005b */
        /* <DEDUP_REMOVED lines=12> */
[----:B--2---:R-:W-:Y:S01]  /*9e40*/  FMUL.FTZ R120, R87, R86 ;  /* 0x0000005657787220 */ /* 0x004fe20000410000 */
        /* <DEDUP_REMOVED lines=12> */
[----:B------:R-:W-:Y:S01]  /*9f10*/  FADD.FTZ R0, -R23, R0 ;  /* 0x0000000017007221 */ /* 0x000fe20000010100 */
[----:B------:R-:W1:Y:S01]  /*9f20*/  LDSM.16.MT88.4 R28, [R108+0x6000] ;  /* 0x006000006c1c783b */ /* 0x000e620000004200 */
[-CC-:B------:R-:W-:Y:S01]  /*9f30*/  FFMA.FTZ R113, R93, R87.reuse, -R120.reuse ;  /* 0x000000575d717223 */ /* 0x180fe20000010878 */
[-CC-:B------:R-:W-:Y:S01]  /*9f40*/  FFMA.FTZ R114, R35, R87.reuse, -R120.reuse ;  /* 0x0000005723727223 */ /* 0x180fe20000010878 */
[----:B------:R-:W-:Y:S01]  /*9f50*/  FMUL.FTZ R23, R87, R0 ;  /* 0x0000000057177220 */ /* 0x000fe20000410000 */
[-C--:B------:R-:W-:Y:S01]  /*9f60*/  FFMA.FTZ R110, R33, R87.reuse, -R120 ;  /* 0x00000057216e7223 */ /* 0x080fe20000010878 */
[-CC-:B------:R-:W-:Y:S01]  /*9f70*/  FFMA.FTZ R112, R27, R87.reuse, -R90.reuse ;  /* 0x000000571b707223 */ /* 0x180fe2000001085a */
[-C--:B------:R-:W-:Y:S01]  /*9f80*/  FFMA.FTZ R119, R25, R87.reuse, -R90 ;  /* 0x0000005719777223 */ /* 0x080fe2000001085a */
[----:B------:R-:W-:Y:S01]  /*9f90*/  FMUL.FTZ R0, R87, R20 ;  /* 0x0000001457007220 */ /* 0x000fe20000410000 */
[----:B------:R-:W-:Y:S01]  /*9fa0*/  @P2 VIADD R109, R21, 0xffffffe0 ;  /* 0xffffffe0156d2836 */ /* 0x000fe20000000000 */
[----:B------:R-:W-:Y:S01]  /*9fb0*/  MUFU.EX2 R113, R113 ;  /* 0x0000007100717308 */ /* 0x000fe20000000800 */
[-C--:B------:R-:W-:Y:S01]  /*9fc0*/  FFMA.FTZ R168, R103, R87.reuse, -R120 ;  /* 0x0000005767a87223 */ /* 0x080fe20000010878 */
[-CC-:B------:R-:W-:Y:S01]  /*9fd0*/  FFMA.FTZ R170, R105, R87.reuse, -R90.reuse ;  /* 0x0000005769aa7223 */ /* 0x180fe2000001085a */
[-C--:B------:R-:W-:Y:S01]  /*9fe0*/  FFMA.FTZ R169, R169, R87.reuse, -R90 ;  /* 0x00000057a9a97223 */ /* 0x080fe2000001085a */
[----:B------:R-:W2:Y:S06]  /*9ff0*/  LDSM.16.MT88.4 R96, [R109] ;  /* 0x000000006d60783b */ /* 0x000eac0000004200 */
[----:B------:R-:W3:Y:S01]  /*a000*/  MUFU.EX2 R114, R114 ;  /* 0x0000007200727308 */ /* 0x000ee20000000800 */
[-CC-:B------:R-:W-:Y:S01]  /*a010*/  FFMA.FTZ R129, R171, R87.reuse, -R120.reuse ;  /* 0x00000057ab817223 */ /* 0x180fe20000010878 */
[-C--:B------:R-:W-:Y:S01]  /*a020*/  FFMA.FTZ R171, R101, R87.reuse, -R120 ;  /* 0x0000005765ab7223 */ /* 0x080fe20000010878 */
[-CC-:B------:R-:W-:Y:S07]  /*a030*/  FFMA.FTZ R178, R173, R87.reuse, -R90.reuse ;  /* 0x00000057adb27223 */ /* 0x180fee000001085a */
[----:B------:R-:W-:Y:S01]  /*a040*/  MUFU.EX2 R117, R117 ;  /* 0x0000007500757308 */ /* 0x000fe20000000800 */
[-CC-:B------:R-:W-:Y:S01]  /*a050*/  FFMA.FTZ R130, R167, R87.reuse, -R90.reuse ;  /* 0x00000057a7827223 */ /* 0x180fe2000001085a */
[-C--:B------:R-:W-:Y:S01]  /*a060*/  FFMA.FTZ R91, R91, R87.reuse, -R90 ;  /* 0x000000575b5b7223 */ /* 0x080fe2000001085a */
[----:B------:R-:W-:Y:S07]  /*a070*/  LDSM.16.MT88.4 R100, [R109+0x1400] ;  /* 0x001400006d64783b */ /* 0x000fee0000004200 */
[----:B------:R-:W4:Y:S01]  /*a080*/  MUFU.EX2 R115, R115 ;  /* 0x0000007300737308 */ /* 0x000f220000000800 */
[-CC-:B------:R-:W-:Y:S01]  /*a090*/  FFMA.FTZ R122, R189, R87.reuse, -R120.reuse ;  /* 0x00000057bd7a7223 */ /* 0x180fe20000010878 */
[-C--:B------:R-:W-:Y:S01]  /*a0a0*/  FFMA.FTZ R172, R187, R87.reuse, -R120 ;  /* 0x00000057bbac7223 */ /* 0x080fe20000010878 */
[-CC-:B------:R-:W-:Y:S07]  /*a0b0*/  FFMA.FTZ R174, R183, R87.reuse, -R90.reuse ;  /* 0x00000057b7ae7223 */ /* 0x180fee000001085a */
[----:B------:R-:W-:Y:S01]  /*a0c0*/  MUFU.EX2 R111, R111 ;  /* 0x0000006f006f7308 */ /* 0x000fe20000000800 */
[----:B------:R-:W-:Y:S01]  /*a0d0*/  FFMA.FTZ R179, R179, R87, -R90 ;  /* 0x00000057b3b37223 */ /* 0x000fe2000001085a */
[----:B---3--:R-:W-:Y:S01]  /*a0e0*/  F2FP.BF16.F32.PACK_AB R92, R114, R113 ;  /* 0x00000071725c723e */ /* 0x008fe200000010ff */
[-CC-:B------:R-:W-:Y:S07]  /*a0f0*/  FFMA.FTZ R176, R181, R87.reuse, -R120.reuse ;  /* 0x00000057b5b07223 */ /* 0x180fee0000010878 */
[----:B------:R-:W3:Y:S01]  /*a100*/  MUFU.EX2 R110, R110 ;  /* 0x0000006e006e7308 */ /* 0x000ee20000000800 */
[-CC-:B------:R-:W-:Y:S01]  /*a110*/  FFMA.FTZ R185, R185, R87.reuse, -R120.reuse ;  /* 0x00000057b9b97223 */ /* 0x180fe20000010878 */
[-CC-:B------:R-:W-:Y:S01]  /*a120*/  FFMA.FTZ R177, R177, R87.reuse, -R120.reuse ;  /* 0x00000057b1b17223 */ /* 0x180fe20000010878 */
[-CC-:B------:R-:W-:Y:S07]  /*a130*/  FFMA.FTZ R131, R131, R87.reuse, -R120.reuse ;  /* 0x0000005783837223 */ /* 0x180fee0000010878 */
[----:B------:R-:W-:Y:S01]  /*a140*/  MUFU.EX2 R112, R112 ;  /* 0x0000007000707308 */ /* 0x000fe20000000800 */
[----:B------:R-:W-:Y:S01]  /*a150*/  FFMA.FTZ R180, R123, R87, -R120 ;  /* 0x000000577bb47223 */ /* 0x000fe20000010878 */
[----:B----4-:R-:W-:Y:S01]  /*a160*/  F2FP.BF16.F32.PACK_AB R93, R115, R117 ;  /* 0x00000075735d723e */ /* 0x010fe200000010ff */
[--C-:B------:R-:W-:Y:S07]  /*a170*/  FFMA.FTZ R121, R121, R87, -R90.reuse ;  /* 0x0000005779797223 */ /* 0x100fee000001085a */
[----:B------:R-:W4:Y:S01]  /*a180*/  MUFU.EX2 R119, R119 ;  /* 0x0000007700777308 */ /* 0x000f220000000800 */
[----:B------:R-:W-:Y:S09]  /*a190*/  ISETP.GT.AND P0, PT, R152, R143, PT ;  /* 0x0000008f9800720c */ /* 0x000ff20003f04270 */
[----:B------:R-:W5:Y:S01]  /*a1a0*/  MUFU.EX2 R84, R23 ;  /* 0x0000001700547308 */ /* 0x000f620000000800 */
[----:B---3--:R-:W-:Y:S09]  /*a1b0*/  F2FP.BF16.F32.PACK_AB R94, R110, R111 ;  /* 0x0000006f6e5e723e */ /* 0x008ff200000010ff */
[----:B------:R-:W3:Y:S10]  /*a1c0*/  MUFU.EX2 R0, R0 ;  /* 0x0000000000007308 */ /* 0x000ef40000000800 */
[----:B------:R2:W-:Y:S01]  /*a1d0*/  MUFU.EX2 R167, R169 ;  /* 0x000000a900a77308 */ /* 0x0005e20000000800 */
[----:B----4-:R-:W-:Y:S09]  /*a1e0*/  F2FP.BF16.F32.PACK_AB R95, R119, R112 ;  /* 0x00000070775f723e */ /* 0x010ff200000010ff */
[----:B------:R-:W-:Y:S01]  /*a1f0*/  MUFU.EX2 R122, R122 ;  /* 0x0000007a007a7308 */ /* 0x000fe20000000800 */
[C---:B-----5:R-:W-:Y:S01]  /*a200*/  FMUL.FTZ R20, R84.reuse, R80 ;  /* 0x0000005054147220 */ /* 0x060fe20000410000 */
[C---:B------:R-:W-:Y:S01]  /*a210*/  FMUL.FTZ R21, R84.reuse, R81 ;  /* 0x0000005154157220 */ /* 0x040fe20000410000 */
[C---:B------:R-:W-:Y:S01]  /*a220*/  FMUL.FTZ R24, R84.reuse, R76 ;  /* 0x0000004c54187220 */ /* 0x040fe20000410000 */
[----:B------:R-:W-:Y:S01]  /*a230*/  FMUL.FTZ R25, R84, R77 ;  /* 0x0000004d54197220 */ /* 0x000fe20000410000 */
[C---:B---3--:R-:W-:Y:S01]  /*a240*/  FMUL.FTZ R22, R0.reuse, R82 ;  /* 0x0000005200167220 */ /* 0x048fe20000410000 */
[C---:B------:R-:W-:Y:S01]  /*a250*/  FMUL.FTZ R23, R0.reuse, R83 ;  /* 0x0000005300177220 */ /* 0x040fe20000410000 */
[C---:B------:R-:W-:Y:S01]  /*a260*/  FMUL.FTZ R26, R0.reuse, R78 ;  /* 0x0000004e001a7220 */ /* 0x040fe20000410000 */
[----:B------:R-:W3:Y:S01]  /*a270*/  LDSM.16.MT88.4 R80, [R108+0x7000] ;  /* 0x007000006c50783b */ /* 0x000ee20000004200 */
[----:B------:R-:W-:Y:S01]  /*a280*/  FMUL.FTZ R27, R0, R79 ;  /* 0x0000004f001b7220 */ /* 0x000fe20000410000 */
[C---:B------:R-:W-:Y:S01]  /*a290*/  FMUL.FTZ R32, R84.reuse, R68 ;  /* 0x0000004454207220 */ /* 0x040fe20000410000 */
[----:B------:R-:W-:Y:S01]  /*a2a0*/  FMUL.FTZ R33, R84, R69 ;  /* 0x0000004554217220 */ /* 0x000fe20000410000 */
[----:B------:R-:W-:Y:S01]  /*a2b0*/  FMUL.FTZ R34, R0, R70 ;  /* 0x0000004600227220 */ /* 0x000fe20000410000 */
[C---:B-1----:R-:W-:Y:S01]  /*a2c0*/  HMMA.16816.F32.BF16 R20, R92.reuse, R28, R20 ;  /* 0x0000001c5c14723c */ /* 0x042fe20000041814 */
[----:B------:R-:W1:Y:S02]  /*a2d0*/  MUFU.EX2 R129, R129 ;  /* 0x0000008100817308 */ /* 0x000e640000000800 */
[----:B------:R-:W-:Y:S02]  /*a2e0*/  LDSM.16.MT88.4 R76, [R109+0x2000] ;  /* 0x002000006d4c783b */ /* 0x000fe40000004200 */
[C---:B------:R-:W-:Y:S01]  /*a2f0*/  FMUL.FTZ R28, R84.reuse, R72 ;  /* 0x00000048541c7220 */ /* 0x040fe20000410000 */
[----:B------:R-:W-:Y:S01]  /*a300*/  FMUL.FTZ R29, R84, R73 ;  /* 0x00000049541d7220 */ /* 0x000fe20000410000 */
[C---:B------:R-:W-:Y:S01]  /*a310*/  FMUL.FTZ R35, R0.reuse, R71 ;  /* 0x0000004700237220 */ /* 0x040fe20000410000 */
[C---:B------:R-:W-:Y:S03]  /*a320*/  HMMA.16816.F32.BF16 R24, R92.reuse, R30, R24 ;  /* 0x0000001e5c18723c */ /* 0x040fe60000041818 */
[----:B------:R-:W4:Y:S01]  /*a330*/  MUFU.EX2 R130, R130 ;  /* 0x0000008200827308 */ /* 0x000f220000000800 */
[C---:B------:R-:W-:Y:S01]  /*a340*/  FMUL.FTZ R30, R0.reuse, R74 ;  /* 0x0000004a001e7220 */ /* 0x040fe20000410000 */
[----:B------:R-:W-:Y:S01]  /*a350*/  FMUL.FTZ R31, R0, R75 ;  /* 0x0000004b001f7220 */ /* 0x000fe20000410000 */
[----:B------:R-:W-:Y:S01]  /*a360*/  LDSM.16.MT88.4 R68, [R108+0x8000] ;  /* 0x008000006c44783b */ /* 0x000fe20000004200 */
[----:B--2---:R-:W-:Y:S01]  /*a370*/  FFMA.FTZ R169, R107, R87, -R90 ;  /* 0x000000576ba97223 */ /* 0x004fe2000001085a */
[C---:B------:R-:W-:Y:S01]  /*a380*/  FMUL.FTZ R36, R84.reuse, R36 ;  /* 0x0000002454247220 */ /* 0x040fe20000410000 */
[----:B------:R-:W-:Y:S01]  /*a390*/  FMUL.FTZ R37, R84, R37 ;  /* 0x0000002554257220 */ /* 0x000fe20000410000 */
[C---:B------:R-:W-:Y:S01]  /*a3a0*/  FMUL.FTZ R38, R0.reuse, R38 ;  /* 0x0000002600267220 */ /* 0x040fe20000410000 */
[----:B------:R-:W-:Y:S01]  /*a3b0*/  FMUL.FTZ R39, R0, R39 ;  /* 0x0000002700277220 */ /* 0x000fe20000410000 */
[C---:B------:R-:W-:Y:S01]  /*a3c0*/  HMMA.16816.F32.BF16 R28, R92.reuse, R96, R28 ;  /* 0x000000605c1c723c */ /* 0x040fe2000004181c */
[----:B------:R-:W-:Y:S01]  /*a3d0*/  MUFU.EX2 R168, R168 ;  /* 0x000000a800a87308 */ /* 0x000fe20000000800 */
[----:B------:R-:W2:Y:S01]  /*a3e0*/  LDSM.16.MT88.4 R72, [R109+0x1000] ;  /* 0x001000006d48783b */ /* 0x000ea20000004200 */
[C---:B------:R-:W-:Y:S01]  /*a3f0*/  FMUL.FTZ R40, R84.reuse, R40 ;  /* 0x0000002854287220 */ /* 0x040fe20000410000 */
[----:B------:R-:W-:Y:S01]  /*a400*/  FMUL.FTZ R41, R84, R41 ;  /* 0x0000002954297220 */ /* 0x000fe20000410000 */
[C---:B------:R-:W-:Y:S01]  /*a410*/  FMUL.FTZ R42, R0.reuse, R42 ;  /* 0x0000002a002a7220 */ /* 0x040fe20000410000 */
[----:B------:R-:W-:Y:S01]  /*a420*/  FMUL.FTZ R43, R0, R43 ;  /* 0x0000002b002b7220 */ /* 0x000fe20000410000 */
[C---:B------:R-:W-:Y:S01]  /*a430*/  FMUL.FTZ R44, R84.reuse, R44 ;  /* 0x0000002c542c7220 */ /* 0x040fe20000410000 */
[C---:B------:R-:W-:Y:S03]  /*a440*/  HMMA.16816.F32.BF16 R32, R92.reuse, R98, R32 ;  /* 0x000000625c20723c */ /* 0x040fe60000041820 */
[----:B------:R-:W5:Y:S01]  /*a450*/  MUFU.EX2 R171, R171 ;  /* 0x000000ab00ab7308 */ /* 0x000f620000000800 */
[----:B------:R-:W-:Y:S01]  /*a460*/  LDSM.16.MT88.4 R96, [R108+0x7400] ;  /* 0x007400006c60783b */ /* 0x000fe20000004200 */
[----:B------:R-:W-:Y:S01]  /*a470*/  FMUL.FTZ R45, R84, R45 ;  /* 0x0000002d542d7220 */ /* 0x000fe20000410000 */
[C---:B------:R-:W-:Y:S01]  /*a480*/  FMUL.FTZ R46, R0.reuse, R46 ;  /* 0x0000002e002e7220 */ /* 0x040fe20000410000 */
[----:B------:R-:W-:Y:S01]  /*a490*/  FMUL.FTZ R47, R0, R47 ;  /* 0x0000002f002f7220 */ /* 0x000fe20000410000 */
[C---:B------:R-:W-:Y:S01]  /*a4a0*/  FMUL.FTZ R48, R84.reuse, R48 ;  /* 0x0000003054307220 */ /* 0x040fe20000410000 */
[----:B------:R-:W-:Y:S01]  /*a4b0*/  FMUL.FTZ R49, R84, R49 ;  /* 0x0000003154317220 */ /* 0x000fe20000410000 */
[C---:B---3--:R-:W-:Y:S03]  /*a4c0*/  HMMA.16816.F32.BF16 R36, R92.reuse, R80, R36 ;  /* 0x000000505c24723c */ /* 0x048fe60000041824 */
[----:B------:R-:W-:Y:S01]  /*a4d0*/  MUFU.EX2 R169, R169 ;  /* 0x000000a900a97308 */ /* 0x000fe20000000800 */
[----:B------:R-:W-:Y:S01]  /*a4e0*/  LDSM.16.MT88.4 R104, [R108+0x8400] ;  /* 0x008400006c68783b */ /* 0x000fe20000004200 */
[C---:B------:R-:W-:Y:S01]  /*a4f0*/  FMUL.FTZ R50, R0.reuse, R50 ;  /* 0x0000003200327220 */ /* 0x040fe20000410000 */
[----:B------:R-:W-:Y:S01]  /*a500*/  FMUL.FTZ R51, R0, R51 ;  /* 0x0000003300337220 */ /* 0x000fe20000410000 */
[C---:B------:R-:W-:Y:S01]  /*a510*/  FMUL.FTZ R52, R84.reuse, R52 ;  /* 0x0000003454347220 */ /* 0x040fe20000410000 */
[----:B------:R-:W-:Y:S01]  /*a520*/  FMUL.FTZ R53, R84, R53 ;  /* 0x0000003554357220 */ /* 0x000fe20000410000 */
[C---:B------:R-:W-:Y:S01]  /*a530*/  FMUL.FTZ R54, R0.reuse, R54 ;  /* 0x0000003600367220 */ /* 0x040fe20000410000 */
[C---:B------:R-:W-:Y:S03]  /*a540*/  HMMA.16816.F32.BF16 R40, R92.reuse, R82, R40 ;  /* 0x000000525c28723c */ /* 0x040fe60000041828 */
[----:B------:R-:W3:Y:S01]  /*a550*/  MUFU.EX2 R170, R170 ;  /* 0x000000aa00aa7308 */ /* 0x000ee20000000800 */
[----:B------:R-:W-:Y:S01]  /*a560*/  LDSM.16.MT88.4 R80, [R109+0x400] ;  /* 0x000400006d50783b */ /* 0x000fe20000004200 */
        /* <DEDUP_REMOVED lines=13> */
[----:B------:R-:W-:Y:S01]  /*a640*/  MUFU.EX2 R172, R172 ;  /* 0x000000ac00ac7308 */ /* 0x000fe20000000800 */
[----:B------:R-:W-:Y:S01]  /*a650*/  FFMA.FTZ R113, R84, R161, R113 ;  /* 0x000000a154717223 */ /* 0x000fe20000010071 */
[C---:B--2---:R-:W-:Y:S08]  /*a660*/  HMMA.16816.F32.BF16 R44, R92.reuse, R72, R44 ;  /* 0x000000485c2c723c */ /* 0x044ff0000004182c */
[----:B------:R-:W-:Y:S01]  /*a670*/  MUFU.EX2 R183, R185 ;  /* 0x000000b900b77308 */ /* 0x000fe20000000800 */
[----:B------:R-:W-:Y:S02]  /*a680*/  IMAD.MOV.U32 R84, RZ, RZ, R85 ;  /* 0x000000ffff547224 */ /* 0x000fe400078e0055 */
[----:B------:R-:W-:Y:S01]  /*a690*/  FFMA.FTZ R117, R0, R159, R117 ;  /* 0x0000009f00757223 */ /* 0x000fe20000010075 */
[----:B------:R-:W-:Y:S06]  /*a6a0*/  FADD.FTZ R114, R114, R113 ;  /* 0x0000007172727221 */ /* 0x000fec0000010000 */
[----:B------:R-:W-:Y:S01]  /*a6b0*/  MUFU.EX2 R174, R174 ;  /* 0x000000ae00ae7308 */ /* 0x000fe20000000800 */
[C---:B------:R-:W-:Y:S01]  /*a6c0*/  HMMA.16816.F32.BF16 R48, R92.reuse, R74, R48 ;  /* 0x0000004a5c30723c */ /* 0x040fe20000041830 */
[----:B------:R-:W2:Y:S08]  /*a6d0*/  LDSM.16.MT88.4 R72, [R108+0x6400] ;  /* 0x006400006c48783b */ /* 0x000eb00000004200 */
[----:B------:R-:W-:Y:S01]  /*a6e0*/  MUFU.EX2 R179, R179 ;  /* 0x000000b300b37308 */ /* 0x000fe20000000800 */
[----:B------:R-:W-:Y:S09]  /*a6f0*/  FADD.FTZ R117, R115, R117 ;  /* 0x0000007573757221 */ /* 0x000ff20000010000 */
[----:B------:R-:W-:Y:S01]  /*a700*/  MUFU.EX2 R176, R176 ;  /* 0x000000b000b07308 */ /* 0x000fe20000000800 */
[----:B------:R-:W-:Y:S01]  /*a710*/  FADD.FTZ R0, R112, R117 ;  /* 0x0000007570007221 */ /* 0x000fe20000010000 */
[C---:B------:R-:W-:Y:S08]  /*a720*/  HMMA.16816.F32.BF16 R52, R92.reuse, R68, R52 ;  /* 0x000000445c34723c */ /* 0x040ff00000041834 */
[----:B------:R-:W-:Y:S01]  /*a730*/  MUFU.EX2 R178, R178 ;  /* 0x000000b200b27308 */ /* 0x000fe20000000800 */
[----:B-1----:R-:W-:Y:S01]  /*a740*/  F2FP.BF16.F32.PACK_AB R68, R129, R122 ;  /* 0x0000007a8144723e */ /* 0x002fe200000010ff */
[----:B------:R-:W-:Y:S01]  /*a750*/  FADD.FTZ R0, R119, R0 ;  /* 0x0000000077007221 */ /* 0x000fe20000010000 */
[----:B----4-:R-:W-:Y:S07]  /*a760*/  F2FP.BF16.F32.PACK_AB R69, R130, R167 ;  /* 0x000000a78245723e */ /* 0x010fee00000010ff */
[----:B------:R-:W-:Y:S01]  /*a770*/  MUFU.EX2 R123, R131 ;  /* 0x00000083007b7308 */ /* 0x000fe20000000800 */
[C---:B------:R-:W-:Y:S09]  /*a780*/  HMMA.16816.F32.BF16 R56, R92.reuse, R70, R56 ;  /* 0x000000465c38723c */ /* 0x040ff20000041838 */
[----:B------:R-:W1:Y:S01]  /*a790*/  MUFU.EX2 R180, R180 ;  /* 0x000000b400b47308 */ /* 0x000e620000000800 */
[----:B-----5:R-:W-:Y:S01]  /*a7a0*/  F2FP.BF16.F32.PACK_AB R70, R171, R168 ;  /* 0x000000a8ab46723e */ /* 0x020fe200000010ff */
[----:B------:R-:W-:Y:S01]  /*a7b0*/  FADD.FTZ R167, R167, R0 ;  /* 0x00000000a7a77221 */ /* 0x000fe20000010000 */
[----:B---3--:R-:W-:Y:S07]  /*a7c0*/  F2FP.BF16.F32.PACK_AB R71, R170, R169 ;  /* 0x000000a9aa47723e */ /* 0x008fee00000010ff */
[----:B------:R-:W-:Y:S01]  /*a7d0*/  MUFU.EX2 R121, R121 ;  /* 0x0000007900797308 */ /* 0x000fe20000000800 */
[C---:B------:R-:W-:Y:S03]  /*a7e0*/  HMMA.16816.F32.BF16 R60, R92.reuse, R76, R60 ;  /* 0x0000004c5c3c723c */ /* 0x040fe6000004183c */
[----:B------:R-:W-:Y:S05]  /*a7f0*/  FADD.FTZ R130, R130, R167 ;  /* 0x000000a782827221 */ /* 0x000fea0000010000 */
[----:B------:R-:W-:Y:S01]  /*a800*/  HMMA.16816.F32.BF16 R64, R92, R78, R64 ;  /* 0x0000004e5c40723c */ /* 0x000fe20000041840 */
[----:B------:R-:W-:Y:S07]  /*a810*/  LDSM.16.MT88.4 R76, [R108+0x6800] ;  /* 0x006800006c4c783b */ /* 0x000fee0000004200 */
[C---:B--2---:R-:W-:Y:S01]  /*a820*/  HMMA.16816.F32.BF16 R20, R68.reuse, R72, R20 ;  /* 0x000000484414723c */ /* 0x044fe20000041814 */
[----:B------:R-:W-:Y:S07]  /*a830*/  LDSM.16.MT88.4 R92, [R108+0x7800] ;  /* 0x007800006c5c783b */ /* 0x000fee0000004200 */
        /* <DEDUP_REMOVED lines=8> */
[C---:B------:R-:W-:Y:S03]  /*a8c0*/  HMMA.16816.F32.BF16 R44, R68.reuse, R100, R44 ;  /* 0x00000064442c723c */ /* 0x040fe6000004182c */
[-CC-:B------:R-:W-:Y:S02]  /*a8d0*/  FFMA.FTZ R100, R175, R87.reuse, -R90.reuse ;  /* 0x00000057af647223 */ /* 0x180fe4000001085a */
[----:B------:R5:W3:Y:S03]  /*a8e0*/  MUFU.EX2 R175, R177 ;  /* 0x000000b100af7308 */ /* 0x000ae60000000800 */
[C---:B------:R-:W-:Y:S07]  /*a8f0*/  HMMA.16816.F32.BF16 R48, R68.reuse, R102, R48 ;  /* 0x000000664430723c */ /* 0x040fee0000041830 */
[----:B------:R2:W3:Y:S01]  /*a900*/  MUFU.EX2 R173, R100 ;  /* 0x0000006400ad7308 */ /* 0x0004e20000000800 */
[C---:B------:R-:W-:Y:S03]  /*a910*/  HMMA.16816.F32.BF16 R52, R68.reuse, R104, R52 ;  /* 0x000000684434723c */ /* 0x040fe60000041834 */
[-CC-:B-----5:R-:W-:Y:S01]  /*a920*/  FFMA.FTZ R177, R89, R87.reuse, -R90.reuse ;  /* 0x0000005759b17223 */ /* 0x1a0fe2000001085a */
[----:B------:R-:W-:Y:S01]  /*a930*/  FFMA.FTZ R90, R88, R87, -R90 ;  /* 0x00000057585a7223 */ /* 0x000fe2000001085a */
[----:B-1----:R-:W-:Y:S01]  /*a940*/  F2FP.BF16.F32.PACK_AB R88, R180, R123 ;  /* 0x0000007bb458723e */ /* 0x002fe200000010ff */
[----:B--2---:R-:W-:Y:S02]  /*a950*/  LDSM.16.MT88.4 R100, [R108+0x7c00] ;  /* 0x007c00006c64783b */ /* 0x004fe40000004200 */
[C---:B------:R-:W-:Y:S01]  /*a960*/  HMMA.16816.F32.BF16 R56, R68.reuse, R106, R56 ;  /* 0x0000006a4438723c */ /* 0x040fe20000041838 */
[----:B------:R-:W-:Y:S10]  /*a970*/  MUFU.EX2 R177, R177 ;  /* 0x000000b100b17308 */ /* 0x000ff40000000800 */
[----:B------:R-:W-:Y:S01]  /*a980*/  MUFU.EX2 R182, R90 ;  /* 0x0000005a00b67308 */ /* 0x000fe20000000800 */
[----:B------:R-:W-:Y:S01]  /*a990*/  LDSM.16.MT88.4 R104, [R109+0x1c00] ;  /* 0x001c00006d68783b */ /* 0x000fe20000004200 */
[C---:B------:R-:W-:Y:S08]  /*a9a0*/  HMMA.16816.F32.BF16 R60, R68.reuse, R72, R60 ;  /* 0x00000048443c723c */ /* 0x040ff0000004183c */
[----:B------:R-:W-:Y:S01]  /*a9b0*/  HMMA.16816.F32.BF16 R64, R68, R74, R64 ;  /* 0x0000004a4440723c */ /* 0x000fe20000041840 */
[----:B------:R-:W1:Y:S02]  /*a9c0*/  LDSM.16.MT88.4 R72, [R108+0x8800] ;  /* 0x008800006c48783b */ /* 0x000e640000004200 */
[----:B------:R-:W-:Y:S02]  /*a9d0*/  F2FP.BF16.F32.PACK_AB R68, R183, R172 ;  /* 0x000000acb744723e */ /* 0x000fe400000010ff */
[----:B------:R-:W-:Y:S02]  /*a9e0*/  F2FP.BF16.F32.PACK_AB R69, R179, R174 ;  /* 0x000000aeb345723e */ /* 0x000fe400000010ff */
[----:B---3--:R-:W-:Y:S02]  /*a9f0*/  F2FP.BF16.F32.PACK_AB R70, R175, R176 ;  /* 0x000000b0af46723e */ /* 0x008fe400000010ff */
[----:B------:R-:W-:Y:S07]  /*aa00*/  F2FP.BF16.F32.PACK_AB R71, R178, R173 ;  /* 0x000000adb247723e */ /* 0x000fee00000010ff */
[C---:B------:R-:W-:Y:S08]  /*aa10*/  HMMA.16816.F32.BF16 R20, R68.reuse, R76, R20 ;  /* 0x0000004c4414723c */ /* 0x040ff00000041814 */
[C---:B------:R-:W-:Y:S01]  /*aa20*/  HMMA.16816.F32.BF16 R24, R68.reuse, R78, R24 ;  /* 0x0000004e4418723c */ /* 0x040fe20000041818 */
[----:B------:R-:W2:Y:S07]  /*aa30*/  LDSM.16.MT88.4 R76, [R109+0x2800] ;  /* 0x002800006d4c783b */ /* 0x000eae0000004200 */
[C---:B------:R-:W-:Y:S03]  /*aa40*/  HMMA.16816.F32.BF16 R28, R68.reuse, R80, R28 ;  /* 0x00000050441c723c */ /* 0x040fe6000004181c */
[-CC-:B------:R-:W-:Y:S01]  /*aa50*/  FFMA.FTZ R80, R118, R87.reuse, -R120.reuse ;  /* 0x0000005776507223 */ /* 0x180fe20000010878 */
[----:B------:R-:W-:Y:S01]  /*aa60*/  FFMA.FTZ R120, R116, R87, -R120 ;  /* 0x0000005774787223 */ /* 0x000fe20000010878 */
[----:B------:R-:W3:Y:S03]  /*aa70*/  MUFU.EX2 R118, R91 ;  /* 0x0000005b00767308 */ /* 0x000ee60000000800 */
[C---:B------:R-:W-:Y:S07]  /*aa80*/  HMMA.16816.F32.BF16 R32, R68.reuse, R82, R32 ;  /* 0x000000524420723c */ /* 0x040fee0000041820 */
[----:B------:R-:W-:Y:S10]  /*aa90*/  MUFU.EX2 R116, R80 ;  /* 0x0000005000747308 */ /* 0x000ff40000000800 */
[----:B------:R-:W5:Y:S01]  /*aaa0*/  MUFU.EX2 R131, R120 ;  /* 0x0000007800837308 */ /* 0x000f620000000800 */
[C---:B------:R-:W-:Y:S03]  /*aab0*/  HMMA.16816.F32.BF16 R36, R68.reuse, R92, R36 ;  /* 0x0000005c4424723c */ /* 0x040fe60000041824 */
[----:B---3--:R-:W-:Y:S02]  /*aac0*/  F2FP.BF16.F32.PACK_AB R89, R118, R121 ;  /* 0x000000797659723e */ /* 0x008fe400000010ff */
[----:B------:R-:W-:Y:S03]  /*aad0*/  F2FP.BF16.F32.PACK_AB R91, R182, R177 ;  /* 0x000000b1b65b723e */ /* 0x000fe600000010ff */
[C---:B------:R-:W-:Y:S01]  /*aae0*/  HMMA.16816.F32.BF16 R40, R68.reuse, R94, R40 ;  /* 0x0000005e4428723c */ /* 0x040fe20000041828 */
[----:B------:R-:W3:Y:S02]  /*aaf0*/  LDSM.16.MT88.4 R92, [R108+0x6c00] ;  /* 0x006c00006c5c783b */ /* 0x000ee40000004200 */
[----:B-----5:R-:W-:Y:S05]  /*ab00*/  F2FP.BF16.F32.PACK_AB R90, R131, R116 ;  /* 0x00000074835a723e */ /* 0x020fea00000010ff */
[C---:B----4-:R-:W-:Y:S08]  /*ab10*/  HMMA.16816.F32.BF16 R44, R68.reuse, R96, R44 ;  /* 0x00000060442c723c */ /* 0x050ff0000004182c */
[C---:B------:R-:W-:Y:S01]  /*ab20*/  HMMA.16816.F32.BF16 R48, R68.reuse, R98, R48 ;  /* 0x000000624430723c */ /* 0x040fe20000041830 */
[----:B------:R-:W4:Y:S07]  /*ab30*/  LDSM.16.MT88.4 R96, [R109+0xc00] ;  /* 0x000c00006d60783b */ /* 0x000f2e0000004200 */
[C---:B-1----:R-:W-:Y:S08]  /*ab40*/  HMMA.16816.F32.BF16 R52, R68.reuse, R72, R52 ;  /* 0x000000484434723c */ /* 0x042ff00000041834 */
[C---:B------:R-:W-:Y:S08]  /*ab50*/  HMMA.16816.F32.BF16 R56, R68.reuse, R74, R56 ;  /* 0x0000004a4438723c */ /* 0x040ff00000041838 */
[C---:B--2---:R-:W-:Y:S08]  /*ab60*/  HMMA.16816.F32.BF16 R60, R68.reuse, R76, R60 ;  /* 0x0000004c443c723c */ /* 0x044ff0000004183c */
[----:B------:R-:W-:Y:S08]  /*ab70*/  HMMA.16816.F32.BF16 R64, R68, R78, R64 ;  /* 0x0000004e4440723c */ /* 0x000ff00000041840 */
[C---:B---3--:R-:W-:Y:S01]  /*ab80*/  HMMA.16816.F32.BF16 R80, R88.reuse, R92, R20 ;  /* 0x0000005c5850723c */ /* 0x048fe20000041814 */
[----:B------:R-:W1:Y:S07]  /*ab90*/  LDSM.16.MT88.4 R20, [R108+0x8c00] ;  /* 0x008c00006c14783b */ /* 0x000e6e0000004200 */
[C---:B------:R-:W-:Y:S01]  /*aba0*/  HMMA.16816.F32.BF16 R76, R88.reuse, R94, R24 ;  /* 0x0000005e584c723c */ /* 0x040fe20000041818 */
[----:B------:R-:W2:Y:S07]  /*abb0*/  LDSM.16.MT88.4 R24, [R109+0x2c00] ;  /* 0x002c00006d18783b */ /* 0x000eae0000004200 */
[C---:B----4-:R-:W-:Y:S03]  /*abc0*/  HMMA.16816.F32.BF16 R72, R88.reuse, R96, R28 ;  /* 0x000000605848723c */ /* 0x050fe6000004181c */
        /* <DEDUP_REMOVED lines=21> */
[C---:B-1----:R-:W-:Y:S03]  /*ad20*/  HMMA.16816.F32.BF16 R52, R88.reuse, R20, R52 ;  /* 0x000000145834723c */ /* 0x042fe60000041834 */
        /* <DEDUP_REMOVED lines=8> */
[C---:B--2---:R-:W-:Y:S03]  /*adb0*/  HMMA.16816.F32.BF16 R60, R88.reuse, R24, R60 ;  /* 0x00000018583c723c */ /* 0x044fe6000004183c */
[----:B------:R-:W-:Y:S01]  /*adc0*/  FADD.FTZ R161, R131, R116 ;  /* 0x0000007483a17221 */ /* 0x000fe20000010000 */
[----:B------:R-:W-:Y:S04]  /*add0*/  FADD.FTZ R159, R182, R159 ;  /* 0x0000009fb69f7221 */ /* 0x000fe80000010000 */
[----:B------:R-:W-:Y:S01]  /*ade0*/  HMMA.16816.F32.BF16 R64, R88, R26, R64 ;  /* 0x0000001a5840723c */ /* 0x000fe20000041840 */
[----:B------:R-:W-:Y:S08]  /*adf0*/  @!UPT UIADD3 URZ, UPT, UPT, URZ, URZ, URZ ;  /* 0x000000fffffff290 */ /* 0x000ff0000fffe0ff */
[----:B------:R-:W-:Y:S11]  /*ae00*/  @P0 BRA `(.L_x_7819) ;  /* 0xffffffcc00d00947 */ /* 0x000ff6000383ffff */
.L_x_7812:
        /* <DEDUP_REMOVED lines=11> */
.L_x_7831:
        /* <DEDUP_REMOVED lines=140> */
.L_x_7822:
[----:B------:R-:W-:Y:S05]  /*b780*/  BSYNC.RECONVERGENT B0 ;  /* 0x0000000000007941 */ /* 0x000fea0003800200 */
.L_x_7821:
        /* <DEDUP_REMOVED lines=27> */
.L_x_7824:
[----:B------:R-:W-:Y:S05]  /*b940*/  BSYNC.RECONVERGENT B0 ;  /* 0x0000000000007941 */ /* 0x000fea0003800200 */
.L_x_7823:
        /* <DEDUP_REMOVED lines=32> */
.L_x_7826:
[----:B------:R-:W-:Y:S05]  /*bb50*/  BSYNC.RECONVERGENT B0 ;  /* 0x0000000000007941 */ /* 0x000fea0003800200 */
.L_x_7825:
[----:B------:R-:W-:-:S04]  /*bb60*/  MOV R149, 0x0 ;  /* 0x0000000000957802 */ /* 0x000fc80000000f00 */
[----:B-12345:R-:W-:Y:S05]  /*bb70*/  @P0 RET.REL.NODEC R148 `(_ZN5flash24flash_fwd_splitkv_kernelI23Flash_fwd_kernel_traitsILi96ELi64ELi64ELi4ELb0ELb0EN7cutlass10bfloat16_tE19Flash_kernel_traitsILi96ELi64ELi64ELi4ES3_EELb0ELb1ELb0ELb0ELb0ELb0ELb0ELb0EEEvNS_16Flash_fwd_paramsE) ;  /* 0xffffff4494200950 */ /* 0x03efea0003c3ffff */
        /* <DEDUP_REMOVED lines=16> */
[----:B-1----:R-:W-:Y:S05]  /*bc80*/  @P0 RET.REL.NODEC R148 `(_ZN5flash24flash_fwd_splitkv_kernelI23Flash_fwd_kernel_traitsILi96ELi64ELi64ELi4ELb0ELb0EN7cutlass10bfloat16_tE19Flash_kernel_traitsILi96ELi64ELi64ELi4ES3_EELb0ELb1ELb0ELb0ELb0ELb0ELb0ELb0EEEvNS_16Flash_fwd_paramsE) ;  /* 0xffffff4094dc0950 */ /* 0x002fea0003c3ffff */
[----:B------:R-:W-:Y:S01]  /*bc90*/  MOV R149, 0x0 ;  /* 0x0000000000957802 */ /* 0x000fe20000000f00 */
[----:B------:R1:W-:Y:S03]  /*bca0*/  ST.E.128 desc[UR4][R2.64+0x80], R24 ;  /* 0x0000801802007985 */ /* 0x0003e6000c101d04 */
[----:B-1----:R-:W-:Y:S05]  /*bcb0*/  RET.REL.NODEC R148 `(_ZN5flash24flash_fwd_splitkv_kernelI23Flash_fwd_kernel_traitsILi96ELi64ELi64ELi4ELb0ELb0EN7cutlass10bfloat16_tE19Flash_kernel_traitsILi96ELi64ELi64ELi4ES3_EELb0ELb1ELb0ELb0ELb0ELb0ELb0ELb0EEEvNS_16Flash_fwd_paramsE) ;  /* 0xffffff4094d07950 */ /* 0x002fea0003c3ffff */
.L_x_7820:
[----:B------:R-:W-:Y:S01]  /*bcc0*/  MOV R5, 0x2 ;  /* 0x0000000200057802 */ /* 0x000fe20000000f00 */
[----:B------:R-:W-:Y:S01]  /*bcd0*/  IMAD.MOV.U32 R0, RZ, RZ, 0x1f ;  /* 0x0000001fff007424 */ /* 0x000fe200078e00ff */
[----:B------:R-:W-:-:S07]  /*bce0*/  MOV R4, 0xffffffff ;  /* 0xffffffff00047802 */ /* 0x000fce0000000f00 */
[----:B-1---5:R-:W-:Y:S05]  /*bcf0*/  WARPSYNC.COLLECTIVE R4, `(.L_x_7827) ;  /* 0x0000000004087348 */ /* 0x022fea0003c00000 */
[----:B------:R2:W3:Y:S02]  /*bd00*/  SHFL.BFLY P0, R10, R161, R5, R0 ;  /* 0x0c000005a10a7389 */ /* 0x0004e40000000000 */
[----:B-123-5:R-:W-:Y:S05]  /*bd10*/  ENDCOLLECTIVE ;  /* 0x000000000000791b */ /* 0x02efea0003800000 */
.L_x_7827:
[----:B------:R-:W-:Y:S02]  /*bd20*/  IMAD.MOV.U32 R8, RZ, RZ, R10 ;  /* 0x000000ffff087224 */ /* 0x000fe400078e000a */
[----:B------:R-:W-:Y:S02]  /*bd30*/  IMAD.MOV.U32 R5, RZ, RZ, 0x1 ;  /* 0x00000001ff057424 */ /* 0x000fe400078e00ff */
[----:B------:R-:W-:-:S05]  /*bd40*/  FADD.FTZ R8, R8, R161 ;  /* 0x000000a108087221 */ /* 0x000fca0000010000 */
[----:B------:R-:W-:-:S07]  /*bd50*/  MOV R161, R8 ;  /* 0x0000000800a17202 */ /* 0x000fce0000000f00 */
[----:B------:R-:W-:Y:S05]  /*bd60*/  WARPSYNC.COLLECTIVE R4, `(.L_x_7828) ;  /* 0x0000000004087348 */ /* 0x000fea0003c00000 */
[----:B------:R1:W2:Y:S02]  /*bd70*/  SHFL.BFLY P0, R10, R161, R5, R0 ;  /* 0x0c000005a10a7389 */ /* 0x0002a40000000000 */
[----:B-12---:R-:W-:Y:S05]  /*bd80*/  ENDCOLLECTIVE ;  /* 0x000000000000791b */ /* 0x006fea0003800000 */
.L_x_7828:
[----:B------:R-:W-:Y:S01]  /*bd90*/  MOV R161, R159 ;  /* 0x0000009f00a17202 */ /* 0x000fe20000000f00 */
[----:B------:R-:W-:Y:S01]  /*bda0*/  IMAD.MOV.U32 R5, RZ, RZ, 0x2 ;  /* 0x00000002ff057424 */ /* 0x000fe200078e00ff */
[----:B------:R-:W-:-:S07]  /*bdb0*/  MOV R7, R10 ;  /* 0x0000000a00077202 */ /* 0x000fce0000000f00 */
[----:B------:R-:W-:Y:S05]  /*bdc0*/  WARPSYNC.COLLECTIVE R4, `(.L_x_7829) ;  /* 0x0000000004087348 */ /* 0x000fea0003c00000 */
[----:B------:R1:W2:Y:S02]  /*bdd0*/  SHFL.BFLY P0, R10, R161, R5, R0 ;  /* 0x0c000005a10a7389 */ /* 0x0002a40000000000 */
[----:B-12---:R-:W-:Y:S05]  /*bde0*/  ENDCOLLECTIVE ;  /* 0x000000000000791b */ /* 0x006fea0003800000 */
.L_x_7829:
[----:B------:R-:W-:Y:S01]  /*bdf0*/  FADD.FTZ R7, R8, R7 ;  /* 0x0000000708077221 */ /* 0x000fe20000010000 */
[----:B------:R-:W-:Y:S01]  /*be00*/  FADD.FTZ R9, R10, R159 ;  /* 0x0000009f0a097221 */ /* 0x000fe20000010000 */
[----:B------:R-:W-:-:S04]  /*be10*/  MOV R5, 0x1 ;  /* 0x0000000100057802 */ /* 0x000fc80000000f00 */
[----:B------:R-:W-:-:S07]  /*be20*/  MOV R161, R9 ;  /* 0x0000000900a17202 */ /* 0x000fce0000000f00 */
[----:B------:R-:W-:Y:S05]  /*be30*/  WARPSYNC.COLLECTIVE R4, `(.L_x_7830) ;  /* 0x0000000004087348 */ /* 0x000fea0003c00000 */
[----:B------:R1:W2:Y:S02]  /*be40*/  SHFL.BFLY P0, R10, R161, R5, R0 ;  /* 0x0c000005a10a7389 */ /* 0x0002a40000000000 */
[----:B-12---:R-:W-:Y:S05]  /*be50*/  ENDCOLLECTIVE ;  /* 0x000000000000791b */ /* 0x006fea0003800000 */
.L_x_7830:
[----:B------:R-:W-:Y:S05]  /*be60*/  BRA `(.L_x_7831) ;  /* 0xfffffff000147947 */ /* 0x000fea000383ffff */
.L_x_7832:
        /* <DEDUP_REMOVED lines=9> */
.L_x_11670:


//--------------------- .text._ZN5flash24flash_fwd_splitkv_kernelI23Flash_fwd_kernel_traitsILi96ELi64ELi64ELi4ELb0ELb0EN7cutlass10bfloat16_tE19Flash_kernel_traitsILi96ELi64ELi64ELi4ES3_EELb0ELb1ELb0ELb0ELb0ELb1ELb0ELb0EEEvNS_16Flash_fwd_paramsE --------------------------
	.section	.text._ZN5flash24flash_fwd_splitkv_kernelI23Flash_fwd_kernel_traitsILi96ELi64ELi64ELi4ELb0ELb0EN7cutlass10bfloat16_tE19Flash_kernel_traitsILi96ELi64ELi64ELi4ES3_EELb0ELb1ELb0ELb0ELb0ELb1ELb0ELb0EEEvNS_16Flash_fwd_paramsE,"ax",@progbits
	.align	128
        .global         _ZN5flash24flash_fwd_splitkv_kernelI23Flash_fwd_kernel_traitsILi96ELi64ELi64ELi4ELb0ELb0EN7cutlass10bfloat16_tE19Flash_kernel_traitsILi96ELi64ELi64ELi4ES3_EELb0ELb1ELb0ELb0ELb0ELb1ELb0ELb0EEEvNS_16Flash_fwd_paramsE
        .type           _ZN5flash24flash_fwd_splitkv_kernelI23Flash_fwd_kernel_traitsILi96ELi64ELi64ELi4ELb0ELb0EN7cutlass10bfloat16_tE19Flash_kernel_traitsILi96ELi64ELi64ELi4ES3_EELb0ELb1ELb0ELb0ELb0ELb1ELb0ELb0EEEvNS_16Flash_fwd_paramsE,@function
        .size           _ZN5flash24flash_fwd_splitkv_kernelI23Flash_fwd_kernel_traitsILi96ELi64ELi64ELi4ELb0ELb0EN7cutlass10bfloat16_tE19Flash_kernel_traitsILi96ELi64ELi64ELi4ES3_EELb0ELb1ELb0ELb0ELb0ELb1ELb0ELb0EEEvNS_16Flash_fwd_paramsE,(.L_x_11671 - _ZN5flash24flash_fwd_splitkv_kernelI23Flash_fwd_kernel_traitsILi96ELi64ELi64ELi4ELb0ELb0EN7cutlass10bfloat16_tE19Flash_kernel_traitsILi96ELi64ELi64ELi4ES3_EELb0ELb1ELb0ELb0ELb0ELb1ELb0ELb0EEEvNS_16Flash_fwd_paramsE)
        .other          _ZN5flash24flash_fwd_splitkv_kernelI23Flash_fwd_kernel_traitsILi96ELi64ELi64ELi4ELb0ELb0EN7cutlass10bfloat16_tE19Flash_kernel_traitsILi96ELi64ELi64ELi4ES3_EELb0ELb1ELb0ELb0ELb0ELb1ELb0ELb0EEEvNS_16Flash_fwd_paramsE,@"STO_CUDA_ENTRY STV_DEFAULT"
_ZN5flash24flash_fwd_splitkv_kernelI23Flash_fwd_kernel_traitsILi96ELi64ELi64ELi4ELb0ELb0EN7cutlass10bfloat16_tE19Flash_kernel_traitsILi96ELi64ELi64ELi4ES3_EELb0ELb1ELb0ELb0ELb0ELb1ELb0ELb0EEEvNS_16Flash_fwd_paramsE:
.text._ZN5flash24flash_fwd_splitkv_kernelI23Flash_fwd_kernel_traitsILi96ELi64ELi64ELi4ELb0ELb0EN7cutlass10bfloat16_tE19Flash_kernel_traitsILi96ELi64ELi64ELi4ES3_EELb0ELb1ELb0ELb0ELb0ELb1ELb0ELb0EEEvNS_16Flash_fwd_paramsE:
[----:B------:R-:W-:Y:S01]  /*0000*/  LDC R1, c[0x0][0x37c] ;  /* 0x0000df00ff017b82 */ /* 0x000fe20000000800 */
[----:B------:R-:W1:Y:S07]  /*0010*/  S2R R153, SR_CTAID.X ;  /* 0x0000000000997919 */ /* 0x000e6e0000002500 */
[----:B------:R-:W2:Y:S01]  /*0020*/  LDC.64 R2, c[0x0][0x348] ;  /* 0x0000d200ff027b82 */ /* 0x000ea20000000a00 */
[----:B------:R-:W-:Y:S01]  /*0030*/  BSSY.RECONVERGENT B3, `(.L_x_7833) ;  /* 0x0000005000037945 */ /* 0x000fe20003800200 */
[----:B------:R-:W-:Y:S01]  /*0040*/  MOV R150, 0x80 ;  /* 0x0000008000967802 */ /* 0x000fe20000000f00 */
[----:B------:R-:W3:Y:S01]  /*0050*/  S2R R152, SR_CTAID.Y ;  /* 0x0000000000987919 */ /* 0x000ee20000002600 */
[----:B------:R-:W4:Y:S05]  /*0060*/  S2R R151, SR_CTAID.Z ;  /* 0x0000000000977919 */ /* 0x000f2a0000002700 */
[----:B-1234-:R-:W-:Y:S05]  /*0070*/  CALL.REL.NOINC `($_ZN5flash24flash_fwd_splitkv_kernelI23Flash_fwd_kernel_traitsILi96ELi64ELi64ELi4ELb0ELb0EN7cutlass10bfloat16_tE19Flash_kernel_traitsILi96ELi64ELi64ELi4ES3_EELb0ELb1ELb0ELb0ELb0ELb1ELb0ELb0EEEvNS_16Flash_fwd_paramsE$_ZN5flash30compute_attn_1rowblock_splitkvI23Flash_fwd_kernel_traitsILi96ELi64ELi64ELi4ELb0ELb0EN7cutlass10bfloat16_tE19Flash_kernel_traitsILi96ELi64ELi64ELi4ES3_EELb0ELb1ELb0ELb0ELb0ELb1ELb0ELb0ENS_16Flash_fwd_paramsEEEvRKT8_iiiii) ;  /* 0x0000000000087944 */ /* 0x01efea0003c00000 */
[----:B------:R-:W-:Y:S05]  /*0080*/  BSYNC.RECONVERGENT B3 ;  /* 0x0000000000037941 */ /* 0x000fea0003800200 */
.L_x_7833:
[----:B------:R-:W-:Y:S05]  /*0090*/  EXIT ;  /* 0x000000000000794d */ /* 0x000fea0003800000 */
        .type           $_ZN5flash24flash_fwd_splitkv_kernelI23Flash_fwd_kernel_traitsILi96ELi64ELi64ELi4ELb0ELb0EN7cutlass10bfloat16_tE19Flash_kernel_traitsILi96ELi64ELi64ELi4ES3_EELb0ELb1ELb0ELb0ELb0ELb1ELb0ELb0EEEvNS_16Flash_fwd_paramsE$_ZN5flash30compute_attn_1rowblock_splitkvI23Flash_fwd_kernel_traitsILi96ELi64ELi64ELi4ELb0ELb0EN7cutlass10bfloat16_tE19Flash_kernel_traitsILi96ELi64ELi64ELi4ES3_EELb0ELb1ELb0ELb0ELb0ELb1ELb0ELb0ENS_16Flash_fwd_paramsEEEvRKT8_iiiii,@function
        .size           $_ZN5flash24flash_fwd_splitkv_kernelI23Flash_fwd_kernel_traitsILi96ELi64ELi64ELi4ELb0ELb0EN7cutlass10bfloat16_tE19Flash_kernel_traitsILi96ELi64ELi64ELi4ES3_EELb0ELb1ELb0ELb0ELb0ELb1ELb0ELb0EEEvNS_16Flash_fwd_paramsE$_ZN5flash30compute_attn_1rowblock_splitkvI23Flash_fwd_kernel_traitsILi96ELi64ELi64ELi4ELb0ELb0EN7cutlass10bfloat16_tE19Flash_kernel_traitsILi96ELi64ELi64ELi4ES3_EELb0ELb1ELb0ELb0ELb0ELb1ELb0ELb0ENS_16Flash_fwd_paramsEEEvRKT8_iiiii,(.L_x_11671 - $_ZN5flash24flash_fwd_splitkv_kernelI23Flash_fwd_kernel_traitsILi96ELi64ELi64ELi4ELb0ELb0EN7cutlass10bfloat16_tE19Flash_kernel_traitsILi96ELi64ELi64ELi4ES3_EELb0ELb1ELb0ELb0ELb0ELb1ELb0ELb0EEEvNS_16Flash_fwd_paramsE$_ZN5flash30compute_attn_1rowblock_splitkvI23Flash_fwd_kernel_traitsILi96ELi64ELi64ELi4ELb0ELb0EN7cutlass10bfloat16_tE19Flash_kernel_traitsILi96ELi64ELi64ELi4ES3_EELb0ELb1ELb0ELb0ELb0ELb1ELb0ELb0ENS_16Flash_fwd_paramsEEEvRKT8_iiiii)
$_ZN5flash24flash_fwd_splitkv_kernelI23Flash_fwd_kernel_traitsILi96ELi64ELi64ELi4ELb0ELb0EN7cutlass10bfloat16_tE19Flash_kernel_traitsILi96ELi64ELi64ELi4ES3_EELb0ELb1ELb0ELb0ELb0ELb1ELb0ELb0EEEvNS_16Flash_fwd_paramsE$_ZN5flash30compute_attn_1rowblock_splitkvI23Flash_fwd_kernel_traitsILi96ELi64ELi64ELi4ELb0ELb0EN7cutlass10bfloat16_tE19Flash_kernel_traitsILi96ELi64ELi64ELi4ES3_EELb0ELb1ELb0ELb0ELb0ELb1ELb0ELb0ENS_16Flash_fwd_paramsEEEvRKT8_iiiii:
        /* <DEDUP_REMOVED lines=38> */
.L_x_7835:
[----:B------:R-:W-:Y:S05]  /*0300*/  BSYNC.RECONVERGENT B0 ;  /* 0x0000000000007941 */ /* 0x000fea0003800200 */
.L_x_7834:
[----:B------:R-:W-:Y:S04]  /*0310*/  BSSY.RECONVERGENT B0, `(.L_x_7836) ;  /* 0x0000007000007945 */ /* 0x000fe80003800200 */
[----:B------:R-:W-:Y:S05]  /*0320*/  @!P3 BRA `(.L_x_7837) ;  /* 0x000000000014b947 */ /* 0x000fea0003800000 */
[----:B------:R-:W3:Y:S02]  /*0330*/  LD.E.U8 R0, desc[UR4][R2.64+0x1b2] ;  /* 0x0001b20402007980 */ /* 0x000ee4000c101100 */
[----:B---3--:R-:W-:-:S13]  /*0340*/  ISETP.NE.AND P1, PT, R0, RZ, PT ;  /* 0x000000ff0000720c */ /* 0x008fda0003f25270 */
[----:B------:R-:W3:Y:S02]  /*0350*/  @P1 LD.E R0, desc[UR4][R10.64+0x4] ;  /* 0x000004040a001980 */ /* 0x000ee4000c101900 */
[----:B---3-5:R-:W-:-:S06]  /*0360*/  @P1 IADD3 R81, PT, PT, R0, -R17, RZ ;  /* 0x8000001100511210 */ /* 0x028fcc0007ffe0ff */
[----:B------:R3:W5:Y:S02]  /*0370*/  @!P1 LD.E R81, desc[UR4][R10.64] ;  /* 0x000000040a519980 */ /* 0x000764000c101900 */
.L_x_7837:
[----:B------:R-:W-:Y:S05]  /*0380*/  BSYNC.RECONVERGENT B0 ;  /* 0x0000000000007941 */ /* 0x000fea0003800200 */
.L_x_7836:
        /* <DEDUP_REMOVED lines=8> */
.L_x_7839:
[----:B------:R-:W4:Y:S01]  /*0410*/  LD.E.64 R6, desc[UR4][R2.64+0x108] ;  /* 0x0001080402067980 */ /* 0x000f22000c101b00 */
[----:B------:R-:W-:Y:S01]  /*0420*/  BSSY.RECONVERGENT B0, `(.L_x_7841) ;  /* 0x0000006000007945 */ /* 0x000fe20003800200 */
[----:B------:R-:W-:Y:S01]  /*0430*/  IMAD.MOV.U32 R0, RZ, RZ, RZ ;  /* 0x000000ffff007224 */ /* 0x000fe200078e00ff */
[----:B----4-:R-:W-:-:S04]  /*0440*/  ISETP.NE.U32.AND P0, PT, R6, RZ, PT ;  /* 0x000000ff0600720c */ /* 0x010fc80003f05070 */
[----:B------:R-:W-:-:S13]  /*0450*/  ISETP.NE.AND.EX P0, PT, R7, RZ, PT, P0 ;  /* 0x000000ff0700720c */ /* 0x000fda0003f05300 */
[----:B------:R-:W-:Y:S05]  /*0460*/  @!P0 BRA `(.L_x_7842) ;  /* 0x0000000000048947 */ /* 0x000fea0003800000 */
[----:B------:R4:W5:Y:S02]  /*0470*/  LD.E R0, desc[UR4][R2.64+0xbc] ;  /* 0x0000bc0402007980 */ /* 0x000964000c101900 */
.L_x_7842:
[----:B------:R-:W-:Y:S05]  /*0480*/  BSYNC.RECONVERGENT B0 ;  /* 0x0000000000007941 */ /* 0x000fea0003800200 */
.L_x_7841:
[----:B-----5:R-:W-:Y:S02]  /*0490*/  IADD3 R81, PT, PT, R0, R81, -R16 ;  /* 0x0000005100517210 */ /* 0x020fe40007ffe810 */
.L_x_7840:
[----:B------:R-:W-:Y:S05]  /*04a0*/  BSYNC.RECONVERGENT B1 ;  /* 0x0000000000017941 */ /* 0x000fea0003800200 */
.L_x_7838:
[----:B--23--:R-:W-:Y:S01]  /*04b0*/  IMAD.SHL.U32 R11, R153, 0x40, RZ ;  /* 0x00000040990b7824 */ /* 0x00cfe200078e00ff */
[----:B------:R-:W-:Y:S01]  /*04c0*/  MOV R6, R150 ;  /* 0x0000009600067202 */ /* 0x000fe20000000f00 */
[----:B------:R-:W-:-:S03]  /*04d0*/  IMAD.MOV.U32 R7, RZ, RZ, 0x0 ;  /* 0x00000000ff077424 */ /* 0x000fc600078e00ff */
[----:B------:R-:W-:-:S13]  /*04e0*/  ISETP.GT.AND P0, PT, R82, R11, PT ;  /* 0x0000000b5200720c */ /* 0x000fda0003f04270 */
[----:B-1--4-:R-:W-:Y:S05]  /*04f0*/  @!P0 RET.REL.NODEC R6 `(_ZN5flash24flash_fwd_splitkv_kernelI23Flash_fwd_kernel_traitsILi96ELi64ELi64ELi4ELb0ELb0EN7cutlass10bfloat16_tE19Flash_kernel_traitsILi96ELi64ELi64ELi4ES3_EELb0ELb1ELb0ELb0ELb0ELb1ELb0ELb0EEEvNS_16Flash_fwd_paramsE) ;  /* 0xfffffff806c08950 */ /* 0x012fea0003c3ffff */
        /* <DEDUP_REMOVED lines=85> */
.L_x_7845:
[----:B------:R-:W-:Y:S05]  /*0a50*/  BSYNC.RECONVERGENT B0 ;  /* 0x0000000000007941 */ /* 0x000fea0003800200 */
.L_x_7844:
        /* <DEDUP_REMOVED lines=17> */
.L_x_7847:
[----:B------:R-:W-:Y:S05]  /*0b70*/  BSYNC.RECONVERGENT B0 ;  /* 0x0000000000007941 */ /* 0x000fea0003800200 */
.L_x_7846:
[----:B------:R-:W-:Y:S01]  /*0b80*/  MOV R151, 0x0 ;  /* 0x0000000000977802 */ /* 0x000fe20000000f00 */
[----:B------:R1:W-:Y:S03]  /*0b90*/  @!P6 ST.E desc[UR4][R6.64], R5 ;  /* 0x000000050600e985 */ /* 0x0003e6000c101904 */
[----:B-12--5:R-:W-:Y:S05]  /*0ba0*/  @P5 RET.REL.NODEC R150 `(_ZN5flash24flash_fwd_splitkv_kernelI23Flash_fwd_kernel_traitsILi96ELi64ELi64ELi4ELb0ELb0EN7cutlass10bfloat16_tE19Flash_kernel_traitsILi96ELi64ELi64ELi4ES3_EELb0ELb1ELb0ELb0ELb0ELb1ELb0ELb0EEEvNS_16Flash_fwd_paramsE) ;  /* 0xfffffff496145950 */ /* 0x026fea0003c3ffff */
[----:B------:R-:W-:Y:S02]  /*0bb0*/  MOV R3, 0x7f800000 ;  /* 0x7f80000000037802 */ /* 0x000fe40000000f00 */
[----:B------:R-:W-:-:S03]  /*0bc0*/  MOV R151, 0x0 ;  /* 0x0000000000977802 */ /* 0x000fc60000000f00 */
[----:B------:R1:W-:Y:S02]  /*0bd0*/  ST.E desc[UR4][R6.64+0x80], R3 ;  /* 0x0000800306007985 */ /* 0x0003e4000c101904 */
[----:B-1----:R-:W-:Y:S05]  /*0be0*/  RET.REL.NODEC R150 `(_ZN5flash24flash_fwd_splitkv_kernelI23Flash_fwd_kernel_traitsILi96ELi64ELi64ELi4ELb0ELb0EN7cutlass10bfloat16_tE19Flash_kernel_traitsILi96ELi64ELi64ELi4ES3_EELb0ELb1ELb0ELb0ELb0ELb1ELb0ELb0EEEvNS_16Flash_fwd_paramsE) ;  /* 0xfffffff496047950 */ /* 0x002fea0003c3ffff */
.L_x_7843:
        /* <DEDUP_REMOVED lines=75> */
[----:B------:R-:W-:Y:S02]  /*10a0*/  ISETP.GE.AND P1, PT, R12, RZ, PT ;  /* 0x000000ff0c00720c */ /* 0x000fe40003f26270 */
[----:B------:R-:W-:-:S07]  /*10b0*/  ISETP.NE.AND P2, PT, R28, RZ, PT ;  /* 0x000000ff1c00720c */ /* 0x000fce0003f45270 */
[----:B------:R-:W-:-:S04]  /*10c0*/  @P3 VIADD R9, R9, 0x1 ;  /* 0x0000000109093836 */ /* 0x000fc80000000000 */
[----:B------:R-:W-:-:S05]  /*10d0*/  IMAD.MOV.U32 R15, RZ, RZ, R9 ;  /* 0x000000ffff0f7224 */ /* 0x000fca00078e0009 */
[----:B------:R-:W-:Y:S02]  /*10e0*/  @!P1 IADD3 R15, PT, PT, -R15, RZ, RZ ;  /* 0x000000ff0f0f9210 */ /* 0x000fe40007ffe1ff */
[----:B------:R-:W-:Y:S02]  /*10f0*/  @!P2 LOP3.LUT R15, RZ, R28, RZ, 0x33, !PT ;  /* 0x0000001cff0fa212 */ /* 0x000fe400078e33ff */
[----:B----4-:R-:W-:Y:S01]  /*1100*/  SHF.R.S32.HI R13, RZ, 0x1f, R8 ;  /* 0x0000001fff0d7819 */ /* 0x010fe20000011408 */
[----:B------:R-:W-:Y:S02]  /*1110*/  IMAD R10, R19, R8, RZ ;  /* 0x00000008130a7224 */ /* 0x000fe400078e02ff */
[----:B------:R-:W-:Y:S02]  /*1120*/  IMAD R19, R16, R14, R79 ;  /* 0x0000000e10137224 */ /* 0x000fe400078e024f */
[C---:B------:R-:W-:Y:S02]  /*1130*/  IMAD R10, R18.reuse, R13, R10 ;  /* 0x0000000d120a7224 */ /* 0x040fe400078e020a */
[----:B------:R-:W-:Y:S01]  /*1140*/  IMAD.WIDE.U32 R16, R18, R8, RZ ;  /* 0x0000000812107225 */ /* 0x000fe200078e00ff */
[----:B------:R-:W-:-:S03]  /*1150*/  SHF.R.S32.HI R25, RZ, 0x1f, R19 ;  /* 0x0000001fff197819 */ /* 0x000fc60000011413 */
[----:B--2---:R-:W-:Y:S01]  /*1160*/  IMAD R9, R5, R19, RZ ;  /* 0x0000001305097224 */ /* 0x004fe200078e02ff */
[----:B------:R-:W-:-:S03]  /*1170*/  IADD3 R17, PT, PT, R17, R10, RZ ;  /* 0x0000000a11117210 */ /* 0x000fc60007ffe0ff */
        /* <DEDUP_REMOVED lines=15> */
.L_x_7849:
        /* <DEDUP_REMOVED lines=31> */
[----:B-----5:R-:W-:-:S04]  /*1460*/  @!P3 SHF.R.S32.HI R10, RZ, 0x1f, R15 ;  /* 0x0000001fff0ab819 */ /* 0x020fc8000001140f */
[----:B------:R-:W-:Y:S01]  /*1470*/  @!P3 IADD3 R25, PT, PT, R25, R9, RZ ;  /* 0x000000091919b210 */ /* 0x000fe20007ffe0ff */
[----:B------:R-:W-:Y:S01]  /*1480*/  @P3 IMAD.IADD R9, R16, 0x1, R17 ;  /* 0x0000000110093824 */ /* 0x000fe200078e0211 */
[----:B------:R-:W-:Y:S01]  /*1490*/  @!P2 IADD3 R23, PT, PT, R23, -R8, RZ ;  /* 0x800000081717a210 */ /* 0x000fe20007ffe0ff */
[----:B----4-:R-:W-:-:S03]  /*14a0*/  @!P3 IMAD R13, R13, R15, RZ ;  /* 0x0000000f0d0db224 */ /* 0x010fc600078e02ff */
[----:B------:R-:W-:Y:S01]  /*14b0*/  ISETP.GE.U32.AND P4, PT, R23, R8, PT ;  /* 0x000000081700720c */ /* 0x000fe20003f86070 */
[-C--:B------:R-:W-:Y:S02]  /*14c0*/  @P3 IMAD R8, R5, R9.reuse, RZ ;  /* 0x0000000905083224 */ /* 0x080fe400078e02ff */
[----:B------:R-:W-:Y:S01]  /*14d0*/  @P3 IMAD.WIDE.U32 R22, R4, R9, RZ ;  /* 0x0000000904163225 */ /* 0x000fe200078e00ff */
[----:B------:R-:W-:-:S03]  /*14e0*/  LOP3.LUT R9, R151, R28, RZ, 0x3c, !PT ;  /* 0x0000001c97097212 */ /* 0x000fc600078e3cff */
[C---:B------:R-:W-:Y:S01]  /*14f0*/  @!P3 IMAD R13, R12.reuse, R10, R13 ;  /* 0x0000000a0c0db224 */ /* 0x040fe200078e020d */
[----:B------:R-:W-:Y:S01]  /*1500*/  ISETP.GE.AND P1, PT, R9, RZ, PT ;  /* 0x000000ff0900720c */ /* 0x000fe20003f26270 */
[----:B------:R-:W-:-:S04]  /*1510*/  @!P3 IMAD.WIDE.U32 R24, R12, R15, R24 ;  /* 0x0000000f0c18b225 */ /* 0x000fc800078e0018 */
[----:B------:R-:W-:Y:S01]  /*1520*/  @!P2 VIADD R14, R14, 0x1 ;  /* 0x000000010e0ea836 */ /* 0x000fe20000000000 */
[----:B------:R-:W-:Y:S01]  /*1530*/  ISETP.NE.AND P2, PT, R28, RZ, PT ;  /* 0x000000ff1c00720c */ /* 0x000fe20003f45270 */
[----:B------:R-:W-:Y:S01]  /*1540*/  @!P3 IMAD.MOV.U32 R12, RZ, RZ, R24 ;  /* 0x000000ffff0cb224 */ /* 0x000fe200078e0018 */
[----:B------:R-:W-:Y:S02]  /*1550*/  @!P3 IADD3 R13, PT, PT, R25, R13, RZ ;  /* 0x0000000d190db210 */ /* 0x000fe40007ffe0ff */
[----:B------:R-:W-:Y:S02]  /*1560*/  @P3 IADD3 R13, PT, PT, R23, R8, RZ ;  /* 0x00000008170d3210 */ /* 0x000fe40007ffe0ff */
[----:B------:R-:W-:Y:S01]  /*1570*/  @P3 MOV R12, R22 ;  /* 0x00000016000c3202 */ /* 0x000fe20000000f00 */
[----:B------:R-:W-:Y:S01]  /*1580*/  @!P3 IMAD R8, R7, R16, RZ ;  /* 0x000000100708b224 */ /* 0x000fe200078e02ff */
[----:B------:R-:W-:Y:S02]  /*1590*/  @!P3 SHF.R.S32.HI R9, RZ, 0x1f, R16 ;  /* 0x0000001fff09b819 */ /* 0x000fe40000011410 */
        /* <DEDUP_REMOVED lines=11> */
[----:B------:R-:W-:Y:S02]  /*1650*/  IADD3 R23, PT, PT, R23, R10, RZ ;  /* 0x0000000a17177210 */ /* 0x000fe40007ffe0ff */
[----:B------:R-:W-:Y:S01]  /*1660*/  @P3 IADD3 R16, PT, PT, R16, R17, RZ ;  /* 0x0000001110103210 */ /* 0x000fe20007ffe0ff */
[----:B------:R-:W-:Y:S01]  /*1670*/  IMAD R13, R19, R14, RZ ;  /* 0x0000000e130d7224 */ /* 0x000fe200078e02ff */
[----:B------:R-:W-:Y:S01]  /*1680*/  SHF.R.S32.HI R10, RZ, 0x1f, R14 ;  /* 0x0000001fff0a7819 */ /* 0x000fe2000001140e */
[----:B------:R-:W-:-:S02]  /*1690*/  @!P3 IMAD R8, R20, R9, R8 ;  /* 0x000000091408b224 */ /* 0x000fc400078e0208 */
[----:B------:R-:W-:-:S04]  /*16a0*/  @!P3 IMAD.WIDE.U32 R20, R20, R15, R24 ;  /* 0x0000000f1414b225 */ /* 0x000fc800078e0018 */
[----:B------:R-:W-:Y:S02]  /*16b0*/  @P3 IMAD R9, R7, R16, RZ ;  /* 0x0000001007093224 */ /* 0x000fe400078e02ff */
[----:B------:R-:W-:-:S04]  /*16c0*/  IMAD.WIDE.U32 R14, R18, R14, R22 ;  /* 0x0000000e120e7225 */ /* 0x000fc800078e0016 */
[----:B------:R-:W-:Y:S02]  /*16d0*/  IMAD R10, R18, R10, R13 ;  /* 0x0000000a120a7224 */ /* 0x000fe400078e020d */
[----:B------:R-:W-:Y:S01]  /*16e0*/  @P3 IMAD.WIDE.U32 R16, R6, R16, RZ ;  /* 0x0000001006103225 */ /* 0x000fe200078e00ff */
[----:B------:R-:W-:Y:S02]  /*16f0*/  @!P3 IADD3 R13, PT, PT, R21, R8, RZ ;  /* 0x00000008150db210 */ /* 0x000fe40007ffe0ff */
[----:B------:R-:W-:Y:S01]  /*1700*/  @!P3 MOV R18, R20 ;  /* 0x000000140012b202 */ /* 0x000fe20000000f00 */
[----:B------:R-:W-:Y:S01]  /*1710*/  IMAD.MOV.U32 R12, RZ, RZ, R14 ;  /* 0x000000ffff0c7224 */ /* 0x000fe200078e000e */
[----:B------:R-:W-:Y:S01]  /*1720*/  IADD3 R10, PT, PT, R15, R10, RZ ;  /* 0x0000000a0f0a7210 */ /* 0x000fe20007ffe0ff */
[----:B------:R-:W-:Y:S01]  /*1730*/  @P3 IMAD.MOV.U32 R18, RZ, RZ, R16 ;  /* 0x000000ffff123224 */ /* 0x000fe200078e0010 */
[----:B------:R-:W-:Y:S02]  /*1740*/  @P3 IADD3 R13, PT, PT, R17, R9, RZ ;  /* 0x00000009110d3210 */ /* 0x000fe40007ffe0ff */
[----:B------:R-:W-:-:S02]  /*1750*/  MOV R25, RZ ;  /* 0x000000ff00197202 */ /* 0x000fc40000000f00 */
[----:B------:R-:W-:Y:S02]  /*1760*/  MOV R19, R79 ;  /* 0x0000004f00137202 */ /* 0x000fe40000000f00 */
.L_x_7850:
[----:B------:R-:W-:Y:S05]  /*1770*/  BSYNC.RECONVERGENT B0 ;  /* 0x0000000000007941 */ /* 0x000fea0003800200 */
.L_x_7848:
        /* <DEDUP_REMOVED lines=121> */
.L_x_7853:
[----:B------:R3:W-:Y:S02]  /*1f10*/  STS.128 [R159+0x2000], RZ ;  /* 0x002000ff9f007388 */ /* 0x0007e40000000c00 */
.L_x_7852:
[----:B------:R-:W-:Y:S05]  /*1f20*/  BSYNC.RECONVERGENT B0 ;  /* 0x0000000000007941 */ /* 0x000fea0003800200 */
.L_x_7851:
        /* <DEDUP_REMOVED lines=32> */
.L_x_7856:
[----:B------:R2:W-:Y:S02]  /*2130*/  STS.128 [R159+0x2800], RZ ;  /* 0x002800ff9f007388 */ /* 0x0005e40000000c00 */
.L_x_7855:
[----:B------:R-:W-:Y:S05]  /*2140*/  BSYNC.RECONVERGENT B0 ;  /* 0x0000000000007941 */ /* 0x000fea0003800200 */
.L_x_7854:
        /* <DEDUP_REMOVED lines=26> */
.L_x_7859:
[----:B------:R4:W-:Y:S02]  /*22f0*/  STS.128 [R159+0x5000], RZ ;  /* 0x005000ff9f007388 */ /* 0x0009e40000000c00 */
.L_x_7858:
[----:B------:R-:W-:Y:S05]  /*2300*/  BSYNC.RECONVERGENT B0 ;  /* 0x0000000000007941 */ /* 0x000fea0003800200 */
.L_x_7857:
[----:B------:R-:W-:Y:S01]  /*2310*/  ISETP.GE.AND P1, PT, R5, R4, PT ;  /* 0x000000040500720c */ /* 0x000fe20003f26270 */
[----:B------:R-:W-:-:S12]  /*2320*/  BSSY.RECONVERGENT B0, `(.L_x_7860) ;  /* 0x0000016000007945 */ /* 0x000fd80003800200 */
[----:B------:R-:W-:Y:S05]  /*2330*/  @P1 BRA `(.L_x_7861) ;  /* 0x0000000000501947 */ /* 0x000fea0003800000 */
[-C--:B------:R-:W-:Y:S02]  /*2340*/  ISETP.GE.AND P3, PT, R136, R157.reuse, PT ;  /* 0x0000009d8800720c */ /* 0x080fe40003f66270 */
[-C--:B------:R-:W-:Y:S02]  /*2350*/  ISETP.GE.AND P2, PT, R134, R157.reuse, PT ;  /* 0x0000009d8600720c */ /* 0x080fe40003f46270 */
[----:B-1--4-:R-:W-:Y:S02]  /*2360*/  LEA R6, P4, R143, R146, 0x1 ;  /* 0x000000928f067211 */ /* 0x012fe400078808ff */
        /* <DEDUP_REMOVED lines=17> */
.L_x_7861:
[----:B------:R-:W-:Y:S05]  /*2480*/  BSYNC.RECONVERGENT B0 ;  /* 0x0000000000007941 */ /* 0x000fea0003800200 */
.L_x_7860:
        /* <DEDUP_REMOVED lines=29> */
.L_x_7864:
[----:B------:R4:W-:Y:S01]  /*2660*/  STS.128 [R159+0x8000], RZ ;  /* 0x008000ff9f007388 */ /* 0x0009e20000000c00 */
[----:B------:R-:W-:Y:S05]  /*2670*/  BRA `(.L_x_7865) ;  /* 0x00000000000c7947 */ /* 0x000fea0003800000 */
.L_x_7863:
[----:B------:R1:W-:Y:S04]  /*2680*/  STS.128 [R159+0x6000], RZ ;  /* 0x006000ff9f007388 */ /* 0x0003e80000000c00 */
[----:B------:R1:W-:Y:S04]  /*2690*/  STS.128 [R159+0x7000], RZ ;  /* 0x007000ff9f007388 */ /* 0x0003e80000000c00 */
[----:B------:R1:W-:Y:S02]  /*26a0*/  STS.128 [R159+0x8000], RZ ;  /* 0x008000ff9f007388 */ /* 0x0003e40000000c00 */
.L_x_7865:
[----:B------:R-:W-:Y:S05]  /*26b0*/  BSYNC.RECONVERGENT B0 ;  /* 0x0000000000007941 */ /* 0x000fea0003800200 */
.L_x_7862:
        /* <DEDUP_REMOVED lines=27> */
.L_x_7868:
[----:B------:R1:W-:Y:S02]  /*2870*/  STS.128 [R159+0x8800], RZ ;  /* 0x008800ff9f007388 */ /* 0x0003e40000000c00 */
.L_x_7867:
[----:B------:R-:W-:Y:S05]  /*2880*/  BSYNC.RECONVERGENT B0 ;  /* 0x0000000000007941 */ /* 0x000fea0003800200 */
.L_x_7866:
[----:B------:R-:W2:Y:S01]  /*2890*/  LD.E R83, desc[UR4][R2.64+0x18c] ;  /* 0x00018c0402537980 */ /* 0x000ea2000c101900 */
[C---:B-1----:R-:W-:Y:S01]  /*28a0*/  SHF.L.U32 R5, R124.reuse, 0x4, RZ ;  /* 0x000000047c057819 */ /* 0x042fe200000006ff */
[----:B------:R-:W-:Y:S01]  /*28b0*/  BSSY.RECONVERGENT B1, `(.L_x_7869) ;  /* 0x0000125000017945 */ /* 0x000fe20003800200 */
[----:B------:R-:W-:Y:S01]  /*28c0*/  SHF.R.U32.HI R126, RZ, 0x1, R124 ;  /* 0x00000001ff7e7819 */ /* 0x000fe2000001167c */
[----:B------:R-:W0:Y:S01]  /*28d0*/  LDGDEPBAR ;  /* 0x00000000000079af */ /* 0x000e220000000000 */
[C---:B------:R-:W-:Y:S02]  /*28e0*/  SHF.L.U32 R78, R124.reuse, 0x5, RZ ;  /* 0x000000057c4e7819 */ /* 0x040fe400000006ff */
[----:B------:R-:W-:Y:S02]  /*28f0*/  SHF.L.U32 R125, R124, 0x2, RZ ;  /* 0x000000027c7d7819 */ /* 0x000fe400000006ff */
[----:B------:R-:W-:Y:S02]  /*2900*/  LOP3.LUT R127, R5, 0x3e00, RZ, 0xc0, !PT ;  /* 0x00003e00057f7812 */ /* 0x000fe400078ec0ff */
[----:B------:R-:W-:-:S02]  /*2910*/  LOP3.LUT R77, R126, 0x8, RZ, 0xc0, !PT ;  /* 0x000000087e4d7812 */ /* 0x000fc400078ec0ff */
[----:B------:R-:W-:Y:S02]  /*2920*/  LOP3.LUT R5, R5, 0x100, RZ, 0xc0, !PT ;  /* 0x0000010005057812 */ /* 0x000fe400078ec0ff */
[----:B------:R-:W-:Y:S02]  /*2930*/  LOP3.LUT R9, R78, 0xc0, RZ, 0xc0, !PT ;  /* 0x000000c04e097812 */ /* 0x000fe400078ec0ff */
[----:B----4-:R-:W-:Y:S02]  /*2940*/  LOP3.LUT R6, R125, 0x18, RZ, 0xc0, !PT ;  /* 0x000000187d067812 */ /* 0x010fe400078ec0ff */
[--C-:B------:R-:W-:Y:S02]  /*2950*/  LOP3.LUT R77, R77, 0xc0, R78.reuse, 0xf8, !PT ;  /* 0x000000c04d4d7812 */ /* 0x100fe400078ef84e */
[--C-:B------:R-:W-:Y:S02]  /*2960*/  LOP3.LUT R7, R127, 0x20, R78.reuse, 0xf8, !PT ;  /* 0x000000207f077812 */ /* 0x100fe400078ef84e */
[----:B------:R-:W-:-:S02]  /*2970*/  LOP3.LUT R5, R5, 0x20, R78, 0xf8, !PT ;  /* 0x0000002005057812 */ /* 0x000fc400078ef84e */
[----:B------:R-:W-:Y:S02]  /*2980*/  LOP3.LUT R4, R9, 0x8, R124, 0xf8, !PT ;  /* 0x0000000809047812 */ /* 0x000fe400078ef87c */
[----:B------:R-:W-:Y:S02]  /*2990*/  LOP3.LUT R77, R77, R6, RZ, 0x3c, !PT ;  /* 0x000000064d4d7212 */ /* 0x000fe400078e3cff */
[----:B------:R-:W-:Y:S02]  /*29a0*/  LOP3.LUT R8, R7, 0x100, R78, 0xf8, !PT ;  /* 0x0000010007087812 */ /* 0x000fe400078ef84e */
[----:B------:R-:W-:Y:S02]  /*29b0*/  LOP3.LUT R5, R5, R4, R6, 0xf6, !PT ;  /* 0x0000000405057212 */ /* 0x000fe400078ef606 */
[----:B------:R-:W-:Y:S02]  /*29c0*/  LOP3.LUT R121, R8, R77, RZ, 0xfc, !PT ;  /* 0x0000004d08797212 */ /* 0x000fe400078efcff */
[----:B------:R-:W-:-:S02]  /*29d0*/  LEA R120, R5, R128, 0x1 ;  /* 0x0000008005787211 */ /* 0x000fc400078e08ff */
[----:B------:R-:W-:Y:S02]  /*29e0*/  LEA R121, R121, R128, 0x1 ;  /* 0x0000008079797211 */ /* 0x000fe400078e08ff */
[----:B------:R-:W-:Y:S01]  /*29f0*/  LOP3.LUT P1, R89, R124, 0x4, RZ, 0xc0, !PT ;  /* 0x000000047c597812 */ /* 0x000fe2000782c0ff */
[----:B------:R-:W-:Y:S01]  /*2a00*/  LDSM.16.M88.4 R28, [R120+0x3000] ;  /* 0x00300000781c783b */ /* 0x000fe20000000200 */
[----:B------:R-:W-:Y:S02]  /*2a10*/  MOV R88, 0x20 ;  /* 0x0000002000587802 */ /* 0x000fe40000000f00 */
[----:B-----5:R-:W-:Y:S01]  /*2a20*/  IADD3 R84, PT, PT, R84, R81, -R82 ;  /* 0x0000005154547210 */ /* 0x020fe20007ffe852 */
[----:B------:R-:W1:Y:S01]  /*2a30*/  LDSM.16.M88.4 R40, [R121] ;  /* 0x000000007928783b */ /* 0x000e620000000200 */
[----:B------:R-:W-:Y:S02]  /*2a40*/  SEL R76, R88, 0xffffffe0, !P1 ;  /* 0xffffffe0584c7807 */ /* 0x000fe40004800000 */
[----:B------:R-:W-:Y:S01]  /*2a50*/  IADD3 R80, PT, PT, R81, -R82, -R80 ;  /* 0x8000005251507210 */ /* 0x000fe20007ffe850 */
[----:B------:R-:W4:Y:S01]  /*2a60*/  LDSM.16.M88.4 R56, [R120+0x3400] ;  /* 0x003400007838783b */ /* 0x000f220000000200 */
[----:B------:R-:W-:-:S02]  /*2a70*/  IADD3 R85, PT, PT, R120, R76, RZ ;  /* 0x0000004c78557210 */ /* 0x000fc40007ffe0ff */
[----:B------:R-:W-:Y:S01]  /*2a80*/  IADD3 R87, PT, PT, R121, R76, RZ ;  /* 0x0000004c79577210 */ /* 0x000fe20007ffe0ff */
[----:B------:R-:W3:Y:S04]  /*2a90*/  LDSM.16.M88.4 R48, [R120+0x3800] ;  /* 0x003800007830783b */ /* 0x000ee80000000200 */
[----:B------:R-:W3:Y:S04]  /*2aa0*/  LDSM.16.M88.4 R8, [R120+0x3c00] ;  /* 0x003c00007808783b */ /* 0x000ee80000000200 */
[----:B------:R-:W-:Y:S04]  /*2ab0*/  LDSM.16.M88.4 R20, [R85+0x3000] ;  /* 0x003000005514783b */ /* 0x000fe80000000200 */
[----:B------:R-:W3:Y:S04]  /*2ac0*/  LDSM.16.M88.4 R4, [R87] ;  /* 0x000000005704783b */ /* 0x000ee80000000200 */
[----:B------:R-:W3:Y:S04]  /*2ad0*/  LDSM.16.M88.4 R16, [R85+0x3400] ;  /* 0x003400005510783b */ /* 0x000ee80000000200 */
[----:B------:R-:W-:Y:S04]  /*2ae0*/  LDSM.16.M88.4 R32, [R120+0x4000] ;  /* 0x004000007820783b */ /* 0x000fe80000000200 */
[----:B------:R-:W3:Y:S04]  /*2af0*/  LDSM.16.M88.4 R64, [R121+0x1000] ;  /* 0x001000007940783b */ /* 0x000ee80000000200 */
[----:B------:R-:W3:Y:S01]  /*2b00*/  LDSM.16.M88.4 R60, [R85+0x3800] ;  /* 0x00380000553c783b */ /* 0x000ee20000000200 */
[C---:B-1----:R-:W-:Y:S03]  /*2b10*/  HMMA.16816.F32.BF16 R12, R40.reuse, R28, RZ ;  /* 0x0000001c280c723c */ /* 0x042fe600000418ff */
[----:B------:R-:W-:Y:S04]  /*2b20*/  LDSM.16.M88.4 R72, [R85+0x4000] ;  /* 0x004000005548783b */ /* 0x000fe80000000200 */
[----:B------:R-:W-:Y:S01]  /*2b30*/  LDSM.16.M88.4 R36, [R87+0x1000] ;  /* 0x001000005724783b */ /* 0x000fe20000000200 */
[C---:B------:R-:W-:Y:S03]  /*2b40*/  HMMA.16816.F32.BF16 R28, R40.reuse, R30, RZ ;  /* 0x0000001e281c723c */ /* 0x040fe600000418ff */
[----:B------:R-:W-:Y:S05]  /*2b50*/  LDSM.16.M88.4 R68, [R120+0x4400] ;  /* 0x004400007844783b */ /* 0x000fea0000000200 */
[C---:B----4-:R-:W-:Y:S08]  /*2b60*/  HMMA.16816.F32.BF16 R24, R40.reuse, R56, RZ ;  /* 0x000000382818723c */ /* 0x050ff000000418ff */
[C---:B---3--:R-:W-:Y:S08]  /*2b70*/  HMMA.16816.F32.BF16 R52, R40.reuse, R48, RZ ;  /* 0x000000302834723c */ /* 0x048ff000000418ff */
        /* <DEDUP_REMOVED lines=21> */
[C---:B------:R-:W-:Y:S08]  /*2cd0*/  HMMA.16816.F32.BF16 R12, R36.reuse, R72, R12 ;  /* 0x00000048240c723c */ /* 0x040ff0000004180c */
[----:B------:R-:W-:Y:S08]  /*2ce0*/  HMMA.16816.F32.BF16 R28, R36, R74, R28 ;  /* 0x0000004a241c723c */ /* 0x000ff0000004181c */
[----:B------:R-:W-:Y:S08]  /*2cf0*/  HMMA.16816.F32.BF16 R24, R64, R68, R24 ;  /* 0x000000444018723c */ /* 0x000ff00000041818 */
[C---:B---3--:R-:W-:Y:S08]  /*2d00*/  HMMA.16816.F32.BF16 R12, R20.reuse, R16, R12 ;  /* 0x00000010140c723c */ /* 0x048ff0000004180c */
[----:B------:R-:W-:Y:S01]  /*2d10*/  HMMA.16816.F32.BF16 R28, R20, R18, R28 ;  /* 0x00000012141c723c */ /* 0x000fe2000004181c */
[----:B------:R-:W-:Y:S07]  /*2d20*/  LDSM.16.M88.4 R16, [R120+0x4c00] ;  /* 0x004c00007810783b */ /* 0x000fee0000000200 */
[----:B------:R-:W-:Y:S08]  /*2d30*/  HMMA.16816.F32.BF16 R56, R64, R70, R56 ;  /* 0x000000464038723c */ /* 0x000ff00000041838 */
[C---:B-1----:R-:W-:Y:S08]  /*2d40*/  HMMA.16816.F32.BF16 R12, R8.reuse, R4, R12 ;  /* 0x00000004080c723c */ /* 0x042ff0000004180c */
[----:B------:R-:W-:Y:S01]  /*2d50*/  HMMA.16816.F32.BF16 R28, R8, R6, R28 ;  /* 0x00000006081c723c */ /* 0x000fe2000004181c */
[----:B------:R-:W1:Y:S07]  /*2d60*/  LDSM.16.M88.4 R4, [R85+0x4800] ;  /* 0x004800005504783b */ /* 0x000e6e0000000200 */
[----:B------:R-:W-:Y:S01]  /*2d70*/  HMMA.16816.F32.BF16 R68, R64, R60, R52 ;  /* 0x0000003c4044723c */ /* 0x000fe20000041834 */
[----:B------:R-:W3:Y:S02]  /*2d80*/  LDSM.16.M88.4 R52, [R120+0x5400] ;  /* 0x005400007834783b */ /* 0x000ee40000000200 */
[----:B--2---:R-:W-:-:S05]  /*2d90*/  FMUL.FTZ R12, R12, R83 ;  /* 0x000000530c0c7220 */ /* 0x004fca0000410000 */
[----:B------:R-:W-:Y:S01]  /*2da0*/  HMMA.16816.F32.BF16 R48, R64, R62, R48 ;  /* 0x0000003e4030723c */ /* 0x000fe20000041830 */
[-C--:B------:R-:W-:Y:S01]  /*2db0*/  FMUL.FTZ R61, R13, R83.reuse ;  /* 0x000000530d3d7220 */ /* 0x080fe20000410000 */
[-C--:B------:R-:W-:Y:S01]  /*2dc0*/  FMUL.FTZ R62, R14, R83.reuse ;  /* 0x000000530e3e7220 */ /* 0x080fe20000410000 */
[----:B------:R2:W4:Y:S01]  /*2dd0*/  MUFU.TANH R60, R12 ;  /* 0x0000000c003c7308 */ /* 0x0005220000002400 */
[----:B------:R-:W-:-:S04]  /*2de0*/  FMUL.FTZ R63, R15, R83 ;  /* 0x000000530f3f7220 */ /* 0x000fc80000410000 */
[C---:B------:R-:W-:Y:S01]  /*2df0*/  HMMA.16816.F32.BF16 R72, R36.reuse, R32, R24 ;  /* 0x000000202448723c */ /* 0x040fe20000041818 */
[----:B------:R-:W-:Y:S02]  /*2e00*/  LDSM.16.M88.4 R24, [R85+0x5400] ;  /* 0x005400005518783b */ /* 0x000fe40000000200 */
[----:B------:R-:W3:Y:S05]  /*2e10*/  MUFU.TANH R61, R61 ;  /* 0x0000003d003d7308 */ /* 0x000eea0000002400 */
[C---:B------:R-:W-:Y:S01]  /*2e20*/  HMMA.16816.F32.BF16 R56, R36.reuse, R34, R56 ;  /* 0x000000222438723c */ /* 0x040fe20000041838 */
[----:B------:R-:W-:Y:S02]  /*2e30*/  LDSM.16.M88.4 R32, [R85+0x4c00] ;  /* 0x004c00005520783b */ /* 0x000fe40000000200 */
[----:B------:R-:W3:Y:S02]  /*2e40*/  MUFU.TANH R62, R62 ;  /* 0x0000003e003e7308 */ /* 0x000ee40000002400 */
[----:B--2---:R-:W2:Y:S03]  /*2e50*/  LDSM.16.M88.4 R12, [R120+0x5800] ;  /* 0x00580000780c783b */ /* 0x004ea60000000200 */
[C---:B-1----:R-:W-:Y:S03]  /*2e60*/  HMMA.16816.F32.BF16 R68, R36.reuse, R4, R68 ;  /* 0x000000042444723c */ /* 0x042fe60000041844 */
[----:B------:R-:W1:Y:S05]  /*2e70*/  MUFU.TANH R63, R63 ;  /* 0x0000003f003f7308 */ /* 0x000e6a0000002400 */
[----:B------:R-:W-:Y:S01]  /*2e80*/  HMMA.16816.F32.BF16 R48, R36, R6, R48 ;  /* 0x000000062430723c */ /* 0x000fe20000041830 */
[----:B------:R-:W4:Y:S07]  /*2e90*/  LDSM.16.M88.4 R4, [R120+0x5c00] ;  /* 0x005c00007804783b */ /* 0x000f2e0000000200 */
[----:B------:R-:W-:Y:S01]  /*2ea0*/  HMMA.16816.F32.BF16 R44, R64, R16, R44 ;  /* 0x00000010402c723c */ /* 0x000fe2000004182c */
[-C--:B------:R-:W-:Y:S01]  /*2eb0*/  FMUL.FTZ R16, R28, R83.reuse ;  /* 0x000000531c107220 */ /* 0x080fe20000410000 */
[----:B------:R-:W-:-:S05]  /*2ec0*/  FMUL.FTZ R17, R30, R83 ;  /* 0x000000531e117220 */ /* 0x000fca0000410000 */
[----:B------:R-:W1:Y:S01]  /*2ed0*/  MUFU.TANH R16, R16 ;  /* 0x0000001000107308 */ /* 0x000e620000002400 */
[----:B------:R-:W-:Y:S07]  /*2ee0*/  HMMA.16816.F32.BF16 R40, R64, R18, R40 ;  /* 0x000000124028723c */ /* 0x000fee0000041828 */
[----:B------:R-:W1:Y:S01]  /*2ef0*/  MUFU.TANH R17, R17 ;  /* 0x0000001100117308 */ /* 0x000e620000002400 */
[C---:B---3--:R-:W-:Y:S08]  /*2f00*/  HMMA.16816.F32.BF16 R72, R20.reuse, R52, R72 ;  /* 0x000000341448723c */ /* 0x048ff00000041848 */
[C---:B------:R-:W-:Y:S01]  /*2f10*/  HMMA.16816.F32.BF16 R56, R20.reuse, R54, R56 ;  /* 0x000000361438723c */ /* 0x040fe20000041838 */
[----:B------:R-:W3:Y:S07]  /*2f20*/  LDSM.16.M88.4 R52, [R85+0x5800] ;  /* 0x005800005534783b */ /* 0x000eee0000000200 */
[C---:B--2---:R-:W-:Y:S08]  /*2f30*/  HMMA.16816.F32.BF16 R68, R20.reuse, R12, R68 ;  /* 0x0000000c1444723c */ /* 0x044ff00000041844 */
[----:B------:R-:W-:Y:S01]  /*2f40*/  HMMA.16816.F32.BF16 R48, R20, R14, R48 ;  /* 0x0000000e1430723c */ /* 0x000fe20000041830 */
[----:B------:R-:W2:Y:S01]  /*2f50*/  LDSM.16.M88.4 R12, [R85+0x5c00] ;  /* 0x005c0000550c783b */ /* 0x000ea20000000200 */
[----:B------:R-:W-:-:S06]  /*2f60*/  DEPBAR.LE SB0, 0x0 ;  /* 0x000080000000791a */ /* 0x000fcc0000000000 */
[----:B------:R-:W-:Y:S01]  /*2f70*/  HMMA.16816.F32.BF16 R44, R36, R32, R44 ;  /* 0x00000020242c723c */ /* 0x000fe2000004182c */
[----:B------:R-:W-:Y:S01]  /*2f80*/  IADD3 R32, PT, PT, R0, -0x1, RZ ;  /* 0xffffffff00207810 */ /* 0x000fe20007ffe0ff */
[----:B------:R-:W-:Y:S03]  /*2f90*/  BAR.SYNC.DEFER_BLOCKING 0x0 ;  /* 0x0000000000007b1d */ /* 0x000fe60000010000 */
[----:B------:R-:W-:-:S03]  /*2fa0*/  ISETP.GT.U32.AND P1, PT, R32, R145, PT ;  /* 0x000000912000720c */ /* 0x000fc60003f24070 */
[----:B------:R-:W-:Y:S08]  /*2fb0*/  HMMA.16816.F32.BF16 R40, R36, R34, R40 ;  /* 0x000000222428723c */ /* 0x000ff00000041828 */
[----:B------:R-:W-:Y:S01]  /*2fc0*/  HMMA.16816.F32.BF16 R72, R8, R24, R72 ;  /* 0x000000180848723c */ /* 0x000fe20000041848 */
[-C--:B------:R-:W-:Y:S01]  /*2fd0*/  FMUL.FTZ R24, R29, R83.reuse ;  /* 0x000000531d187220 */ /* 0x080fe20000410000 */
[----:B------:R-:W-:-:S05]  /*2fe0*/  FMUL.FTZ R25, R31, R83 ;  /* 0x000000531f197220 */ /* 0x000fca0000410000 */
[----:B------:R-:W1:Y:S01]  /*2ff0*/  MUFU.TANH R24, R24 ;  /* 0x0000001800187308 */ /* 0x000e620000002400 */
[C---:B----4-:R-:W-:Y:S07]  /*3000*/  HMMA.16816.F32.BF16 R44, R20.reuse, R4, R44 ;  /* 0x00000004142c723c */ /* 0x050fee000004182c */
[----:B------:R-:W4:Y:S01]  /*3010*/  MUFU.TANH R25, R25 ;  /* 0x0000001900197308 */ /* 0x000f220000002400 */
[----:B------:R-:W-:Y:S03]  /*3020*/  HMMA.16816.F32.BF16 R40, R20, R6, R40 ;  /* 0x000000061428723c */ /* 0x000fe60000041828 */
[-C--:B------:R-:W-:Y:S01]  /*3030*/  FMUL.FTZ R28, R72, R83.reuse ;  /* 0x00000053481c7220 */ /* 0x080fe20000410000 */
[----:B------:R-:W-:-:S04]  /*3040*/  FMUL.FTZ R29, R75, R83 ;  /* 0x000000534b1d7220 */ /* 0x000fc80000410000 */
[C---:B------:R-:W-:Y:S01]  /*3050*/  HMMA.16816.F32.BF16 R56, R8.reuse, R26, R56 ;  /* 0x0000001a0838723c */ /* 0x040fe20000041838 */
[-C--:B------:R-:W-:Y:S01]  /*3060*/  FMUL.FTZ R26, R73, R83.reuse ;  /* 0x00000053491a7220 */ /* 0x080fe20000410000 */
[-C--:B------:R-:W-:Y:S01]  /*3070*/  FMUL.FTZ R27, R74, R83.reuse ;  /* 0x000000534a1b7220 */ /* 0x080fe20000410000 */
[----:B------:R-:W1:Y:S05]  /*3080*/  MUFU.TANH R28, R28 ;  /* 0x0000001c001c7308 */ /* 0x000e6a0000002400 */
[C---:B---3--:R-:W-:Y:S03]  /*3090*/  HMMA.16816.F32.BF16 R68, R8.reuse, R52, R68 ;  /* 0x000000340844723c */ /* 0x048fe60000041844 */
[----:B------:R-:W3:Y:S05]  /*30a0*/  MUFU.TANH R26, R26 ;  /* 0x0000001a001a7308 */ /* 0x000eea0000002400 */
[C---:B------:R-:W-:Y:S03]  /*30b0*/  HMMA.16816.F32.BF16 R48, R8.reuse, R54, R48 ;  /* 0x000000360830723c */ /* 0x040fe60000041830 */
        /* <DEDUP_REMOVED lines=9> */
[----:B------:R-:W-:Y:S01]  /*3150*/  FMUL.FTZ R69, R69, R83 ;  /* 0x0000005345457220 */ /* 0x000fe20000410000 */
[----:B------:R-:W2:Y:S01]  /*3160*/  MUFU.TANH R29, R29 ;  /* 0x0000001d001d7308 */ /* 0x000ea20000002400 */
[----:B------:R-:W-:Y:S01]  /*3170*/  HMMA.16816.F32.BF16 R40, R8, R14, R40 ;  /* 0x0000000e0828723c */ /* 0x000fe20000041828 */
[----:B------:R-:W-:-:S02]  /*3180*/  LOP3.LUT R15, R126, 0x1f0, RZ, 0xc0, !PT ;  /* 0x000001f07e0f7812 */ /* 0x000fc400078ec0ff */
[-C--:B------:R-:W-:Y:S01]  /*3190*/  FMUL.FTZ R12, R48, R83.reuse ;  /* 0x00000053300c7220 */ /* 0x080fe20000410000 */
[-C--:B------:R-:W-:Y:S01]  /*31a0*/  FMUL.FTZ R13, R49, R83.reuse ;  /* 0x00000053310d7220 */ /* 0x080fe20000410000 */
[-C--:B------:R-:W-:Y:S01]  /*31b0*/  FMUL.FTZ R7, R50, R83.reuse ;  /* 0x0000005332077220 */ /* 0x080fe20000410000 */
[----:B------:R-:W-:Y:S01]  /*31c0*/  FMUL.FTZ R6, R51, R83 ;  /* 0x0000005333067220 */ /* 0x000fe20000410000 */
[----:B------:R-:W1:Y:S01]  /*31d0*/  MUFU.TANH R30, R30 ;  /* 0x0000001e001e7308 */ /* 0x000e620000002400 */
[----:B------:R-:W-:-:S03]  /*31e0*/  LOP3.LUT R86, R15, 0x7, R86, 0xf8, !PT ;  /* 0x000000070f567812 */ /* 0x000fc600078ef856 */
[-C--:B------:R-:W-:Y:S01]  /*31f0*/  FMUL.FTZ R20, R44, R83.reuse ;  /* 0x000000532c147220 */ /* 0x080fe20000410000 */
[-C--:B------:R-:W-:Y:S01]  /*3200*/  FMUL.FTZ R14, R45, R83.reuse ;  /* 0x000000532d0e7220 */ /* 0x080fe20000410000 */
[-C--:B------:R-:W-:Y:S01]  /*3210*/  FMUL.FTZ R8, R46, R83.reuse ;  /* 0x000000532e087220 */ /* 0x080fe20000410000 */
[----:B------:R-:W-:Y:S01]  /*3220*/  FMUL.FTZ R9, R47, R83 ;  /* 0x000000532f097220 */ /* 0x000fe20000410000 */
[----:B------:R-:W1:Y:S01]  /*3230*/  MUFU.TANH R31, R31 ;  /* 0x0000001f001f7308 */ /* 0x000e620000002400 */
[----:B------:R-:W-:-:S03]  /*3240*/  LEA R15, R153, R86, 0x6 ;  /* 0x00000056990f7211 */ /* 0x000fc600078e30ff */
[-C--:B------:R-:W-:Y:S01]  /*3250*/  FMUL.FTZ R38, R40, R83.reuse ;  /* 0x0000005328267220 */ /* 0x080fe20000410000 */
[-C--:B------:R-:W-:Y:S01]  /*3260*/  FMUL.FTZ R11, R42, R83.reuse ;  /* 0x000000532a0b7220 */ /* 0x080fe20000410000 */
[-C--:B------:R-:W-:Y:S01]  /*3270*/  FMUL.FTZ R21, R43, R83.reuse ;  /* 0x000000532b157220 */ /* 0x080fe20000410000 */
[----:B------:R-:W-:Y:S01]  /*3280*/  FMUL.FTZ R41, R41, R83 ;  /* 0x0000005329297220 */ /* 0x000fe20000410000 */
[----:B------:R-:W1:Y:S01]  /*3290*/  MUFU.TANH R19, R19 ;  /* 0x0000001300137308 */ /* 0x000e620000002400 */
[C---:B------:R-:W-:Y:S02]  /*32a0*/  IADD3 R84, PT, PT, R15.reuse, R84, RZ ;  /* 0x000000540f547210 */ /* 0x040fe40007ffe0ff */
[----:B------:R-:W-:Y:S02]  /*32b0*/  IADD3 R116, PT, PT, R15, R80, RZ ;  /* 0x000000500f747210 */ /* 0x000fe40007ffe0ff */
[C-C-:B------:R-:W-:Y:S02]  /*32c0*/  VIADDMNMX R140, R84.reuse, 0x1, R81.reuse, PT ;  /* 0x00000001548c7846 */ /* 0x140fe40003800151 */
[----:B------:R-:W-:Y:S01]  /*32d0*/  VIADDMNMX R139, R84, 0x9, R81, PT ;  /* 0x00000009548b7846 */ /* 0x000fe20003800151 */
        /* <DEDUP_REMOVED lines=16> */
[----:B------:R-:W1:Y:S01]  /*33e0*/  MUFU.TANH R21, R21 ;  /* 0x0000001500157308 */ /* 0x000e620000002400 */
        /* <DEDUP_REMOVED lines=14> */
.L_x_7872:
[----:B------:R-:W2:Y:S01]  /*34d0*/  LD.E R40, desc[UR4][R2.64+0x170] ;  /* 0x0001700402287980 */ /* 0x000ea2000c101900 */
[----:B------:R-:W-:Y:S02]  /*34e0*/  LEA R35, R0, 0xffffff80, 0x6 ;  /* 0xffffff8000237811 */ /* 0x000fe400078e30ff */
[----:B------:R-:W-:Y:S02]  /*34f0*/  IABS R18, R79 ;  /* 0x0000004f00127213 */ /* 0x000fe40000000000 */
[----:B------:R-:W-:Y:S02]  /*3500*/  IABS R10, R35 ;  /* 0x00000023000a7213 */ /* 0x000fe40000000000 */
[-C--:B--2---:R-:W-:Y:S02]  /*3510*/  IABS R22, R40.reuse ;  /* 0x0000002800167213 */ /* 0x084fe40000000000 */
[-C--:B------:R-:W-:Y:S02]  /*3520*/  IABS R15, R40.reuse ;  /* 0x00000028000f7213 */ /* 0x080fe40000000000 */
[----:B------:R-:W2:Y:S01]  /*3530*/  I2F.RP R23, R22 ;  /* 0x0000001600177306 */ /* 0x000ea20000209400 */
[----:B------:R-:W-:-:S02]  /*3540*/  LOP3.LUT R35, R35, R40, RZ, 0x3c, !PT ;  /* 0x0000002823237212 */ /* 0x000fc400078e3cff */
[----:B------:R-:W-:Y:S01]  /*3550*/  IMAD.MOV R15, RZ, RZ, -R15 ;  /* 0x000000ffff0f7224 */ /* 0x000fe200078e0a0f */
[----:B------:R-:W-:Y:S02]  /*3560*/  LOP3.LUT R79, R79, R40, RZ, 0x3c, !PT ;  /* 0x000000284f4f7212 */ /* 0x000fe400078e3cff */
[----:B------:R-:W-:Y:S02]  /*3570*/  ISETP.GE.AND P1, PT, R35, RZ, PT ;  /* 0x000000ff2300720c */ /* 0x000fe40003f26270 */
[----:B------:R-:W-:Y:S01]  /*3580*/  ISETP.GE.AND P3, PT, R79, RZ, PT ;  /* 0x000000ff4f00720c */ /* 0x000fe20003f66270 */
        /* <DEDUP_REMOVED lines=37> */
[----:B-1----:R-:W-:-:S04]  /*37e0*/  IMAD.WIDE.U32 R40, R36, R40, RZ ;  /* 0x0000002824287225 */ /* 0x002fc800078e00ff */
        /* <DEDUP_REMOVED lines=10> */
.L_x_7873:
[----:B------:R-:W-:Y:S05]  /*3890*/  BSYNC.RECONVERGENT B0 ;  /* 0x0000000000007941 */ /* 0x000fea0003800200 */
.L_x_7871:
        /* <DEDUP_REMOVED lines=38> */
.L_x_7870:
[----:B------:R-:W-:Y:S05]  /*3b00*/  BSYNC.RECONVERGENT B1 ;  /* 0x0000000000017941 */ /* 0x000fea0003800200 */
.L_x_7869:
[----:B------:R-:W3:Y:S01]  /*3b10*/  LD.E R100, desc[UR4][R2.64+0xdc] ;  /* 0x0000dc0402647980 */ /* 0x000ee2000c101900 */
[----:B------:R-:W-:Y:S01]  /*3b20*/  IMAD.SHL.U32 R87, R124, 0x2, RZ ;  /* 0x000000027c577824 */ /* 0x000fe200078e00ff */
[----:B------:R-:W-:Y:S01]  /*3b30*/  LOP3.LUT R117, R77, 0x120, R78, 0xf8, !PT ;  /* 0x000001204d757812 */ /* 0x000fe200078ef84e */
[----:B------:R-:W-:Y:S01]  /*3b40*/  VIADD R84, R116, 0x8 ;  /* 0x0000000874547836 */ /* 0x000fe20000000000 */
[----:B------:R-:W-:Y:S02]  /*3b50*/  BSSY B2, `(.L_x_7874) ;  /* 0x0000494000027945 */ /* 0x000fe40003800000 */
[----:B------:R-:W-:Y:S01]  /*3b60*/  LOP3.LUT R87, R87, 0x6, RZ, 0xc0, !PT ;  /* 0x0000000657577812 */ /* 0x000fe200078ec0ff */
[----:B------:R-:W-:-:S04]  /*3b70*/  IMAD R101, R117, 0x2, R128 ;  /* 0x0000000275657824 */ /* 0x000fc800078e0280 */
[----:B--2---:R-:W-:Y:S02]  /*3b80*/  IMAD R23, R32, 0x40, R87 ;  /* 0x0000004020177824 */ /* 0x004fe400078e0257 */
[----:B------:R-:W-:Y:S02]  /*3b90*/  IMAD.IADD R91, R76, 0x1, R101 ;  /* 0x000000014c5b7824 */ /* 0x000fe400078e0265 */
[C---:B------:R-:W-:Y:S01]  /*3ba0*/  VIADD R65, R23.reuse, 0x1 ;  /* 0x0000000117417836 */ /* 0x040fe20000000000 */
[----:B------:R-:W-:Y:S01]  /*3bb0*/  ISETP.GT.AND P2, PT, R116, R23, PT ;  /* 0x000000177400720c */ /* 0x000fe20003f44270 */
[C---:B------:R-:W-:Y:S01]  /*3bc0*/  VIADD R59, R23.reuse, 0x8 ;  /* 0x00000008173b7836 */ /* 0x040fe20000000000 */
[CC--:B------:R-:W-:Y:S01]  /*3bd0*/  ISETP.GE.AND P4, PT, R23.reuse, R140.reuse, PT ;  /* 0x0000008c1700720c */ /* 0x0c0fe20003f86270 */
[C---:B------:R-:W-:Y:S01]  /*3be0*/  VIADD R57, R23.reuse, 0x9 ;  /* 0x0000000917397836 */ /* 0x040fe20000000000 */
[----:B------:R-:W-:Y:S01]  /*3bf0*/  FSEL R10, R60, -INF , !P2 ;  /* 0xff8000003c0a7808 */ /* 0x000fe20005000000 */
[C---:B------:R-:W-:Y:S01]  /*3c00*/  VIADD R55, R23.reuse, 0x10 ;  /* 0x0000001017377836 */ /* 0x040fe20000000000 */
[C---:B------:R-:W-:Y:S01]  /*3c10*/  ISETP.GT.AND P2, PT, R116.reuse, R65, PT ;  /* 0x000000417400720c */ /* 0x040fe20003f44270 */
[----:B------:R-:W-:Y:S01]  /*3c20*/  VIADD R53, R23, 0x11 ;  /* 0x0000001117357836 */ /* 0x000fe20000000000 */
[-C--:B------:R-:W-:Y:S01]  /*3c30*/  ISETP.GE.AND P6, PT, R65, R140.reuse, PT ;  /* 0x0000008c4100720c */ /* 0x080fe20003fc6270 */
        /* <DEDUP_REMOVED lines=8> */
[----:B------:R-:W-:Y:S01]  /*3cc0*/  VIADD R43, R23, 0x28 ;  /* 0x00000028172b7836 */ /* 0x000fe20000000000 */
[-C--:B------:R-:W-:Y:S01]  /*3cd0*/  ISETP.GE.AND P4, PT, R59, R140.reuse, PT ;  /* 0x0000008c3b00720c */ /* 0x080fe20003f86270 */
[C---:B-1----:R-:W-:Y:S01]  /*3ce0*/  VIADD R41, R23.reuse, 0x29 ;  /* 0x0000002917297836 */ /* 0x042fe20000000000 */
[----:B------:R-:W-:Y:S01]  /*3cf0*/  FSEL R16, R16, -INF , !P5 ;  /* 0xff80000010107808 */ /* 0x000fe20006800000 */
[----:B------:R-:W-:Y:S01]  /*3d00*/  VIADD R39, R23, 0x30 ;  /* 0x0000003017277836 */ /* 0x000fe20000000000 */
[----:B------:R-:W-:Y:S01]  /*3d10*/  FSEL R15, R15, -INF , !P6 ;  /* 0xff8000000f0f7808 */ /* 0x000fe20007000000 */
[----:B------:R-:W-:Y:S01]  /*3d20*/  VIADD R37, R23, 0x31 ;  /* 0x0000003117257836 */ /* 0x000fe20000000000 */
[----:B------:R-:W-:Y:S01]  /*3d30*/  ISETP.GE.AND P6, PT, R57, R140, PT ;  /* 0x0000008c3900720c */ /* 0x000fe20003fc6270 */
[----:B------:R-:W-:Y:S01]  /*3d40*/  VIADD R35, R23, 0x38 ;  /* 0x0000003817237836 */ /* 0x000fe20000000000 */
[----:B------:R-:W-:Y:S01]  /*3d50*/  ISETP.GT.AND P5, PT, R116, R55, PT ;  /* 0x000000377400720c */ /* 0x000fe20003fa4270 */
[----:B------:R-:W-:Y:S01]  /*3d60*/  LDSM.16.MT88.4 R68, [R91+0x6000] ;  /* 0x006000005b44783b */ /* 0x000fe20000004200 */
[----:B------:R-:W-:-:S02]  /*3d70*/  FSEL R24, R24, -INF , !P2 ;  /* 0xff80000018187808 */ /* 0x000fc40005000000 */
[----:B------:R-:W-:Y:S02]  /*3d80*/  ISETP.GT.AND P2, PT, R116, R53, PT ;  /* 0x000000357400720c */ /* 0x000fe40003f44270 */
[----:B------:R-:W-:Y:S02]  /*3d90*/  FSEL R42, R16, -INF , !P4 ;  /* 0xff800000102a7808 */ /* 0x000fe40006000000 */
[----:B------:R-:W-:Y:S02]  /*3da0*/  FSEL R16, R28, -INF , !P5 ;  /* 0xff8000001c107808 */ /* 0x000fe40006800000 */
[----:B------:R-:W-:Y:S02]  /*3db0*/  FSEL R40, R24, -INF , !P6 ;  /* 0xff80000018287808 */ /* 0x000fe40007000000 */
[----:B------:R-:W-:Y:S02]  /*3dc0*/  ISETP.GE.AND P6, PT, R53, R140, PT ;  /* 0x0000008c3500720c */ /* 0x000fe40003fc6270 */
[----:B------:R-:W-:-:S02]  /*3dd0*/  ISETP.GT.AND P5, PT, R116, R51, PT ;  /* 0x000000337400720c */ /* 0x000fc40003fa4270 */
[----:B------:R-:W-:Y:S02]  /*3de0*/  FSEL R18, R26, -INF , !P2 ;  /* 0xff8000001a127808 */ /* 0x000fe40005000000 */
[----:B------:R-:W-:Y:S02]  /*3df0*/  ISETP.GT.AND P2, PT, R116, R49, PT ;  /* 0x000000317400720c */ /* 0x000fe40003f44270 */
[-C--:B------:R-:W-:Y:S02]  /*3e00*/  ISETP.GE.AND P4, PT, R55, R140.reuse, PT ;  /* 0x0000008c3700720c */ /* 0x080fe40003f86270 */
[----:B------:R-:W-:Y:S02]  /*3e10*/  FSEL R30, R30, -INF , !P5 ;  /* 0xff8000001e1e7808 */ /* 0x000fe40006800000 */
[----:B------:R-:W-:Y:S02]  /*3e20*/  FSEL R18, R18, -INF , !P6 ;  /* 0xff80000012127808 */ /* 0x000fe40007000000 */
[----:B------:R-:W-:-:S02]  /*3e30*/  ISETP.GE.AND P6, PT, R49, R140, PT ;  /* 0x0000008c3100720c */ /* 0x000fc40003fc6270 */
[C---:B------:R-:W-:Y:S02]  /*3e40*/  ISETP.GT.AND P5, PT, R116.reuse, R47, PT ;  /* 0x0000002f7400720c */ /* 0x040fe40003fa4270 */
[----:B------:R-:W-:Y:S02]  /*3e50*/  FSEL R22, R31, -INF , !P2 ;  /* 0xff8000001f167808 */ /* 0x000fe40005000000 */
[----:B------:R-:W-:Y:S02]  /*3e60*/  ISETP.GT.AND P2, PT, R116, R45, PT ;  /* 0x0000002d7400720c */ /* 0x000fe40003f44270 */
[----:B------:R-:W-:Y:S02]  /*3e70*/  FSEL R16, R16, -INF , !P4 ;  /* 0xff80000010107808 */ /* 0x000fe40006000000 */
[----:B------:R-:W-:Y:S02]  /*3e80*/  ISETP.GE.AND P4, PT, R51, R140, PT ;  /* 0x0000008c3300720c */ /* 0x000fe40003f86270 */
[----:B------:R-:W-:-:S02]  /*3e90*/  FSEL R52, R52, -INF , !P5 ;  /* 0xff80000034347808 */ /* 0x000fc40006800000 */
[----:B------:R-:W-:Y:S02]  /*3ea0*/  FSEL R22, R22, -INF , !P6 ;  /* 0xff80000016167808 */ /* 0x000fe40007000000 */
[----:B------:R-:W-:Y:S02]  /*3eb0*/  ISETP.GE.AND P6, PT, R45, R140, PT ;  /* 0x0000008c2d00720c */ /* 0x000fe40003fc6270 */
[----:B------:R-:W-:Y:S02]  /*3ec0*/  ISETP.GT.AND P5, PT, R116, R43, PT ;  /* 0x0000002b7400720c */ /* 0x000fe40003fa4270 */
[----:B------:R-:W-:Y:S02]  /*3ed0*/  FSEL R34, R34, -INF , !P2 ;  /* 0xff80000022227808 */ /* 0x000fe40005000000 */
[----:B------:R-:W-:Y:S02]  /*3ee0*/  ISETP.GT.AND P2, PT, R116, R41, PT ;  /* 0x000000297400720c */ /* 0x000fe40003f44270 */
[----:B------:R-:W-:-:S02]  /*3ef0*/  FSEL R36, R30, -INF , !P4 ;  /* 0xff8000001e247808 */ /* 0x000fc40006000000 */
[-C--:B------:R-:W-:Y:S02]  /*3f00*/  ISETP.GE.AND P4, PT, R47, R140.reuse, PT ;  /* 0x0000008c2f00720c */ /* 0x080fe40003f86270 */
[----:B------:R-:W-:Y:S02]  /*3f10*/  FSEL R12, R12, -INF , !P5 ;  /* 0xff8000000c0c7808 */ /* 0x000fe40006800000 */
[----:B------:R-:W-:Y:S02]  /*3f20*/  FSEL R104, R34, -INF , !P6 ;  /* 0xff80000022687808 */ /* 0x000fe40007000000 */
[----:B------:R-:W-:Y:S02]  /*3f30*/  ISETP.GE.AND P6, PT, R41, R140, PT ;  /* 0x0000008c2900720c */ /* 0x000fe40003fc6270 */
[----:B------:R-:W-:Y:S02]  /*3f40*/  ISETP.GT.AND P5, PT, R116, R39, PT ;  /* 0x000000277400720c */ /* 0x000fe40003fa4270 */
[----:B------:R-:W-:-:S02]  /*3f50*/  FSEL R13, R13, -INF , !P2 ;  /* 0xff8000000d0d7808 */ /* 0x000fc40005000000 */
[----:B------:R-:W-:Y:S02]  /*3f60*/  ISETP.GT.AND P1, PT, R84, R23, PT ;  /* 0x000000175400720c */ /* 0x000fe40003f24270 */
[C---:B------:R-:W-:Y:S01]  /*3f70*/  ISETP.GE.AND P3, PT, R23.reuse, R139, PT ;  /* 0x0000008b1700720c */ /* 0x040fe20003f66270 */
[----:B------:R-:W-:Y:S01]  /*3f80*/  VIADD R23, R23, 0x39 ;  /* 0x0000003917177836 */ /* 0x000fe20000000000 */
[----:B------:R-:W-:Y:S02]  /*3f90*/  FSEL R130, R52, -INF , !P4 ;  /* 0xff80000034827808 */ /* 0x000fe40006000000 */
[-C--:B------:R-:W-:Y:S02]  /*3fa0*/  ISETP.GE.AND P4, PT, R43, R140.reuse, PT ;  /* 0x0000008c2b00720c */ /* 0x080fe40003f86270 */
[----:B------:R-:W-:Y:S02]  /*3fb0*/  ISETP.GE.AND P2, PT, R39, R140, PT ;  /* 0x0000008c2700720c */ /* 0x000fe40003f46270 */
[----:B------:R-:W-:-:S02]  /*3fc0*/  FSEL R20, R20, -INF , !P5 ;  /* 0xff80000014147808 */ /* 0x000fc40006800000 */
[----:B------:R-:W-:Y:S02]  /*3fd0*/  FSEL R114, R13, -INF , !P6 ;  /* 0xff8000000d727808 */ /* 0x000fe40007000000 */
[----:B------:R-:W-:Y:S02]  /*3fe0*/  FSEL R13, R62, -INF , !P1 ;  /* 0xff8000003e0d7808 */ /* 0x000fe40004800000 */
[----:B------:R-:W-:Y:S02]  /*3ff0*/  FSEL R122, R12, -INF , !P4 ;  /* 0xff8000000c7a7808 */ /* 0x000fe40006000000 */
[C---:B------:R-:W-:Y:S02]  /*4000*/  ISETP.GT.AND P5, PT, R116.reuse, R23, PT ;  /* 0x000000177400720c */ /* 0x040fe40003fa4270 */
[C---:B------:R-:W-:Y:S02]  /*4010*/  ISETP.GT.AND P4, PT, R116.reuse, R37, PT ;  /* 0x000000257400720c */ /* 0x040fe40003f84270 */
[----:B------:R-:W-:-:S02]  /*4020*/  ISETP.GT.AND P6, PT, R116, R35, PT ;  /* 0x000000237400720c */ /* 0x000fc40003fc4270 */
[----:B------:R-:W-:Y:S02]  /*4030*/  FSEL R26, R20, -INF , !P2 ;  /* 0xff800000141a7808 */ /* 0x000fe40005000000 */
[C---:B------:R-:W-:Y:S02]  /*4040*/  ISETP.GT.AND P2, PT, R84.reuse, R65, PT ;  /* 0x000000415400720c */ /* 0x040fe40003f44270 */
[----:B------:R-:W-:Y:S02]  /*4050*/  FSEL R13, R13, -INF , !P3 ;  /* 0xff8000000d0d7808 */ /* 0x000fe40005800000 */
[----:B------:R-:W-:Y:S02]  /*4060*/  ISETP.GT.AND P3, PT, R84, R57, PT ;  /* 0x000000395400720c */ /* 0x000fe40003f64270 */
[----:B------:R-:W-:Y:S02]  /*4070*/  FSEL R44, R44, -INF , !P5 ;  /* 0xff8000002c2c7808 */ /* 0x000fe40006800000 */
[----:B------:R-:W-:-:S02]  /*4080*/  FSEL R14, R14, -INF , !P4 ;  /* 0xff8000000e0e7808 */ /* 0x000fc40006000000 */
[----:B------:R-:W-:Y:S02]  /*4090*/  FSEL R38, R38, -INF , !P6 ;  /* 0xff80000026267808 */ /* 0x000fe40007000000 */
[-C--:B------:R-:W-:Y:S02]  /*40a0*/  ISETP.GE.AND P5, PT, R35, R140.reuse, PT ;  /* 0x0000008c2300720c */ /* 0x080fe40003fa6270 */
[----:B------:R-:W-:Y:S02]  /*40b0*/  ISETP.GE.AND P4, PT, R65, R139, PT ;  /* 0x0000008b4100720c */ /* 0x000fe40003f86270 */
[----:B------:R-:W-:Y:S02]  /*40c0*/  FSEL R46, R63, -INF , !P2 ;  /* 0xff8000003f2e7808 */ /* 0x000fe40005000000 */
[----:B------:R-:W-:Y:S01]  /*40d0*/  ISETP.GE.AND P6, PT, R37, R140, PT ;  /* 0x0000008c2500720c */ /* 0x000fe20003fc6270 */
[----:B------:R-:W-:Y:S01]  /*40e0*/  LDSM.16.MT88.4 R60, [R101+0x7000] ;  /* 0x00700000653c783b */ /* 0x000fe20000004200 */
[----:B------:R-:W-:-:S02]  /*40f0*/  ISETP.GT.AND P2, PT, R84, R55, PT ;  /* 0x000000375400720c */ /* 0x000fc40003f44270 */
[----:B------:R-:W-:Y:S02]  /*4100*/  FSEL R25, R25, -INF , !P3 ;  /* 0xff80000019197808 */ /* 0x000fe40005800000 */
[----:B------:R-:W-:Y:S02]  /*4110*/  ISETP.GT.AND P3, PT, R84, R51, PT ;  /* 0x000000335400720c */ /* 0x000fe40003f64270 */
[----:B------:R-:W-:Y:S02]  /*4120*/  FSEL R113, R38, -INF , !P5 ;  /* 0xff80000026717808 */ /* 0x000fe40006800000 */
[----:B------:R-:W-:Y:S02]  /*4130*/  ISETP.GE.AND P5, PT, R23, R140, PT ;  /* 0x0000008c1700720c */ /* 0x000fe40003fa6270 */
[----:B------:R-:W-:Y:S02]  /*4140*/  FSEL R46, R46, -INF , !P4 ;  /* 0xff8000002e2e7808 */ /* 0x000fe40006000000 */
[----:B------:R-:W-:-:S02]  /*4150*/  FSEL R24, R14, -INF , !P6 ;  /* 0xff8000000e187808 */ /* 0x000fc40007000000 */
[----:B------:R-:W-:Y:S02]  /*4160*/  ISETP.GE.AND P4, PT, R55, R139, PT ;  /* 0x0000008b3700720c */ /* 0x000fe40003f86270 */
[----:B------:R-:W-:Y:S02]  /*4170*/  FSEL R27, R27, -INF , !P2 ;  /* 0xff8000001b1b7808 */ /* 0x000fe40005000000 */
[C---:B------:R-:W-:Y:S02]  /*4180*/  ISETP.GT.AND P2, PT, R84.reuse, R49, PT ;  /* 0x000000315400720c */ /* 0x040fe40003f44270 */
[----:B------:R-:W-:Y:S02]  /*4190*/  FSEL R14, R19, -INF , !P3 ;  /* 0xff800000130e7808 */ /* 0x000fe40005800000 */
[----:B------:R-:W-:Y:S02]  /*41a0*/  ISETP.GT.AND P3, PT, R84, R45, PT ;  /* 0x0000002d5400720c */ /* 0x000fe40003f64270 */
[----:B------:R-:W-:-:S02]  /*41b0*/  FSEL R111, R44, -INF , !P5 ;  /* 0xff8000002c6f7808 */ /* 0x000fc40006800000 */
[----:B------:R-:W-:Y:S02]  /*41c0*/  FSEL R44, R27, -INF , !P4 ;  /* 0xff8000001b2c7808 */ /* 0x000fe40006000000 */
[----:B------:R-:W-:Y:S02]  /*41d0*/  ISETP.GE.AND P4, PT, R49, R139, PT ;  /* 0x0000008b3100720c */ /* 0x000fe40003f86270 */
[----:B------:R-:W-:Y:S02]  /*41e0*/  FSEL R4, R4, -INF , !P2 ;  /* 0xff80000004047808 */ /* 0x000fe40005000000 */
[----:B------:R-:W-:Y:S02]  /*41f0*/  ISETP.GT.AND P2, PT, R84, R43, PT ;  /* 0x0000002b5400720c */ /* 0x000fe40003f44270 */
[----:B------:R-:W-:Y:S02]  /*4200*/  FSEL R112, R5, -INF , !P3 ;  /* 0xff80000005707808 */ /* 0x000fe40005800000 */
[----:B------:R-:W-:-:S02]  /*4210*/  FMNMX3.FTZ R5, R10, R15, R42, !PT ;  /* 0x0000000f0a057276 */ /* 0x000fc4000781002a */
[----:B------:R-:W-:Y:S02]  /*4220*/  ISETP.GT.AND P1, PT, R84, R59, PT ;  /* 0x0000003b5400720c */ /* 0x000fe40003f24270 */
[----:B------:R-:W-:Y:S02]  /*4230*/  FSEL R12, R4, -INF , !P4 ;  /* 0xff800000040c7808 */ /* 0x000fe40006000000 */
[-C--:B------:R-:W-:Y:S02]  /*4240*/  ISETP.GE.AND P4, PT, R43, R139.reuse, PT ;  /* 0x0000008b2b00720c */ /* 0x080fe40003f86270 */
[----:B------:R-:W-:Y:S02]  /*4250*/  FSEL R7, R7, -INF , !P2 ;  /* 0xff80000007077808 */ /* 0x000fe40005000000 */
[----:B------:R-:W-:Y:S02]  /*4260*/  FMNMX3.FTZ R5, R5, R40, R16, !PT ;  /* 0x0000002805057276 */ /* 0x000fe40007810010 */
[----:B------:R-:W-:-:S02]  /*4270*/  ISETP.GE.AND P6, PT, R59, R139, PT ;  /* 0x0000008b3b00720c */ /* 0x000fc40003fc6270 */
[----:B------:R-:W-:Y:S02]  /*4280*/  FSEL R17, R17, -INF , !P1 ;  /* 0xff80000011117808 */ /* 0x000fe40004800000 */
[----:B------:R-:W-:Y:S02]  /*4290*/  FSEL R110, R7, -INF , !P4 ;  /* 0xff800000076e7808 */ /* 0x000fe40006000000 */
[----:B------:R-:W-:Y:S02]  /*42a0*/  FMNMX3.FTZ R7, R5, R18, R36, !PT ;  /* 0x0000001205077276 */ /* 0x000fe40007810024 */
[----:B------:R-:W-:Y:S02]  /*42b0*/  ISETP.GE.AND P5, PT, R57, R139, PT ;  /* 0x0000008b3900720c */ /* 0x000fe40003fa6270 */
[----:B------:R-:W-:Y:S02]  /*42c0*/  ISETP.GT.AND P1, PT, R84, R53, PT ;  /* 0x000000355400720c */ /* 0x000fe40003f24270 */
[----:B------:R-:W-:-:S02]  /*42d0*/  FSEL R38, R17, -INF , !P6 ;  /* 0xff80000011267808 */ /* 0x000fc40007000000 */
[----:B------:R-:W-:Y:S02]  /*42e0*/  FMNMX3.FTZ R7, R7, R22, R130, !PT ;  /* 0x0000001607077276 */ /* 0x000fe40007810082 */
[-C--:B------:R-:W-:Y:S02]  /*42f0*/  ISETP.GE.AND P6, PT, R53, R139.reuse, PT ;  /* 0x0000008b3500720c */ /* 0x080fe40003fc6270 */
[----:B------:R-:W-:Y:S01]  /*4300*/  FSEL R28, R25, -INF , !P5 ;  /* 0xff800000191c7808 */ /* 0x000fe20006800000 */
[----:B------:R-:W-:Y:S01]  /*4310*/  LDSM.16.MT88.4 R52, [R91+0x7000] ;  /* 0x007000005b34783b */ /* 0x000fe20000004200 */
[----:B------:R-:W-:Y:S02]  /*4320*/  FSEL R20, R29, -INF , !P1 ;  /* 0xff8000001d147808 */ /* 0x000fe40004800000 */
[----:B------:R-:W-:Y:S02]  /*4330*/  ISETP.GE.AND P5, PT, R51, R139, PT ;  /* 0x0000008b3300720c */ /* 0x000fe40003fa6270 */
[----:B------:R-:W-:-:S02]  /*4340*/  ISETP.GT.AND P1, PT, R84, R47, PT ;  /* 0x0000002f5400720c */ /* 0x000fc40003f24270 */
[----:B------:R-:W-:Y:S02]  /*4350*/  FMNMX3.FTZ R5, R13, R46, R38, !PT ;  /* 0x0000002e0d057276 */ /* 0x000fe40007810026 */
[----:B------:R-:W-:Y:S02]  /*4360*/  FMNMX3.FTZ R7, R7, R104, R122, !PT ;  /* 0x0000006807077276 */ /* 0x000fe4000781007a */
[----:B------:R-:W-:Y:S02]  /*4370*/  FSEL R20, R20, -INF , !P6 ;  /* 0xff80000014147808 */ /* 0x000fe40007000000 */
[----:B------:R-:W-:Y:S02]  /*4380*/  ISETP.GE.AND P6, PT, R47, R139, PT ;  /* 0x0000008b2f00720c */ /* 0x000fe40003fc6270 */
[----:B------:R-:W-:Y:S02]  /*4390*/  FSEL R14, R14, -INF , !P5 ;  /* 0xff8000000e0e7808 */ /* 0x000fe40006800000 */
[----:B------:R-:W-:-:S02]  /*43a0*/  FSEL R33, R33, -INF , !P1 ;  /* 0xff80000021217808 */ /* 0x000fc40004800000 */
[----:B------:R-:W-:Y:S02]  /*43b0*/  FMNMX3.FTZ R5, R5, R28, R44, !PT ;  /* 0x0000001c05057276 */ /* 0x000fe4000781002c */
[C---:B------:R-:W-:Y:S02]  /*43c0*/  ISETP.GT.AND P1, PT, R84.reuse, R41, PT ;  /* 0x000000295400720c */ /* 0x040fe40003f24270 */
[----:B------:R-:W-:Y:S02]  /*43d0*/  FMNMX3.FTZ R30, R7, R114, R26, !PT ;  /* 0x00000072071e7276 */ /* 0x000fe4000781001a */
[----:B------:R-:W-:Y:S02]  /*43e0*/  ISETP.GE.AND P5, PT, R45, R139, PT ;  /* 0x0000008b2d00720c */ /* 0x000fe40003fa6270 */
[----:B------:R-:W-:Y:S02]  /*43f0*/  FSEL R106, R33, -INF , !P6 ;  /* 0xff800000216a7808 */ /* 0x000fe40007000000 */
[----:B------:R-:W-:-:S02]  /*4400*/  ISETP.GT.AND P3, PT, R84, R39, PT ;  /* 0x000000275400720c */ /* 0x000fc40003f64270 */
[----:B------:R-:W-:Y:S02]  /*4410*/  FMNMX3.FTZ R5, R5, R20, R14, !PT ;  /* 0x0000001405057276 */ /* 0x000fe4000781000e */
[----:B------:R-:W-:Y:S02]  /*4420*/  ISETP.GE.AND P6, PT, R41, R139, PT ;  /* 0x0000008b2900720c */ /* 0x000fe40003fc6270 */
[----:B------:R-:W-:Y:S02]  /*4430*/  FSEL R6, R6, -INF , !P1 ;  /* 0xff80000006067808 */ /* 0x000fe40004800000 */
[----:B------:R-:W-:Y:S02]  /*4440*/  FMNMX3.FTZ R30, R30, R24, R113, !PT ;  /* 0x000000181e1e7276 */ /* 0x000fe40007810071 */
[----:B------:R-:W-:Y:S02]  /*4450*/  FSEL R112, R112, -INF , !P5 ;  /* 0xff80000070707808 */ /* 0x000fe40006800000 */
[----:B------:R-:W-:-:S02]  /*4460*/  ISETP.GT.AND P2, PT, R84, R37, PT ;  /* 0x000000255400720c */ /* 0x000fc40003f44270 */
[----:B------:R-:W-:Y:S02]  /*4470*/  ISETP.GE.AND P5, PT, R39, R139, PT ;  /* 0x0000008b2700720c */ /* 0x000fe40003fa6270 */
[----:B------:R-:W-:Y:S02]  /*4480*/  ISETP.GT.AND P1, PT, R84, R35, PT ;  /* 0x000000235400720c */ /* 0x000fe40003f24270 */
[----:B------:R-:W-:Y:S02]  /*4490*/  FSEL R8, R8, -INF , !P3 ;  /* 0xff80000008087808 */ /* 0x000fe40005800000 */
[----:B------:R-:W-:Y:S02]  /*44a0*/  FMNMX3.FTZ R5, R5, R12, R106, !PT ;  /* 0x0000000c05057276 */ /* 0x000fe4000781006a */
[----:B------:R-:W-:Y:S02]  /*44b0*/  FSEL R108, R6, -INF , !P6 ;  /* 0xff800000066c7808 */ /* 0x000fe40007000000 */
[----:B------:R-:W-:-:S02]  /*44c0*/  FMNMX.FTZ R6, R111, R30, !PT ;  /* 0x0000001e6f067209 */ /* 0x000fc40007810000 */
[----:B------:R-:W-:Y:S02]  /*44d0*/  FSEL R9, R9, -INF , !P2 ;  /* 0xff80000009097808 */ /* 0x000fe40005000000 */
[-C--:B------:R-:W-:Y:S02]  /*44e0*/  ISETP.GE.AND P4, PT, R37, R139.reuse, PT ;  /* 0x0000008b2500720c */ /* 0x080fe40003f86270 */
[----:B------:R-:W-:Y:S02]  /*44f0*/  ISETP.GE.AND P3, PT, R35, R139, PT ;  /* 0x0000008b2300720c */ /* 0x000fe40003f66270 */
[----:B------:R-:W-:Y:S02]  /*4500*/  ISETP.GT.AND P2, PT, R84, R23, PT ;  /* 0x000000175400720c */ /* 0x000fe40003f44270 */
[----:B------:R-:W-:Y:S02]  /*4510*/  FSEL R11, R11, -INF , !P1 ;  /* 0xff8000000b0b7808 */ /* 0x000fe40004800000 */
[----:B------:R-:W-:-:S02]  /*4520*/  FSEL R107, R8, -INF , !P5 ;  /* 0xff800000086b7808 */ /* 0x000fc40006800000 */
[----:B------:R-:W-:Y:S02]  /*4530*/  FMNMX3.FTZ R4, R5, R112, R110, !PT ;  /* 0x0000007005047276 */ /* 0x000fe4000781006e */
[----:B------:R-:W1:Y:S01]  /*4540*/  SHFL.BFLY PT, R5, R6, 0x2, 0x1f ;  /* 0x0c401f0006057f89 */ /* 0x000e6200000e0000 */
[----:B------:R-:W-:Y:S02]  /*4550*/  ISETP.GE.AND P1, PT, R23, R139, PT ;  /* 0x0000008b1700720c */ /* 0x000fe40003f26270 */
[----:B------:R-:W-:Y:S02]  /*4560*/  FSEL R21, R21, -INF , !P2 ;  /* 0xff80000015157808 */ /* 0x000fe40005000000 */
[----:B------:R-:W-:Y:S02]  /*4570*/  FSEL R102, R9, -INF , !P4 ;  /* 0xff80000009667808 */ /* 0x000fe40006000000 */
[----:B------:R-:W-:Y:S02]  /*4580*/  FSEL R105, R11, -INF , !P3 ;  /* 0xff8000000b697808 */ /* 0x000fe40005800000 */
[----:B------:R-:W-:-:S02]  /*4590*/  FMNMX3.FTZ R4, R4, R108, R107, !PT ;  /* 0x0000006c04047276 */ /* 0x000fc4000781006b */
        /* <DEDUP_REMOVED lines=10> */
[----:B---3--:R-:W-:-:S05]  /*4640*/  FMUL.FTZ R123, R100, R86 ;  /* 0x00000056647b7220 */ /* 0x008fca0000410000 */
[----:B------:R-:W-:-:S05]  /*4650*/  FSEL R123, R123, RZ, P1 ;  /* 0x000000ff7b7b7208 */ /* 0x000fca0000800000 */
[-CC-:B------:R-:W-:Y:S01]  /*4660*/  FFMA.FTZ R34, R10, R100.reuse, -R123.reuse ;  /* 0x000000640a227223 */ /* 0x180fe2000001087b */
[-CC-:B------:R-:W-:Y:S01]  /*4670*/  FFMA.FTZ R31, R42, R100.reuse, -R123.reuse ;  /* 0x000000642a1f7223 */ /* 0x180fe2000001087b */
[----:B------:R-:W1:Y:S01]  /*4680*/  LDSM.16.MT88.4 R8, [R101+0x6000] ;  /* 0x006000006508783b */ /* 0x000e620000004200 */
[-CC-:B------:R-:W-:Y:S01]  /*4690*/  FFMA.FTZ R30, R40, R100.reuse, -R123.reuse ;  /* 0x00000064281e7223 */ /* 0x180fe2000001087b */
[-CC-:B------:R-:W-:Y:S01]  /*46a0*/  FFMA.FTZ R33, R15, R100.reuse, -R123.reuse ;  /* 0x000000640f217223 */ /* 0x180fe2000001087b */
[-CC-:B------:R-:W-:Y:S01]  /*46b0*/  FFMA.FTZ R97, R16, R100.reuse, -R123.reuse ;  /* 0x0000006410617223 */ /* 0x180fe2000001087b */
[----:B------:R-:W3:Y:S01]  /*46c0*/  LDSM.16.MT88.4 R40, [R101+0x8000] ;  /* 0x008000006528783b */ /* 0x000ee20000004200 */
[----:B--2---:R-:W-:Y:S01]  /*46d0*/  FMNMX.FTZ R85, R4, R85, !PT ;  /* 0x0000005504557209 */ /* 0x004fe20007810000 */
[----:B------:R-:W-:Y:S01]  /*46e0*/  MUFU.EX2 R34, R34 ;  /* 0x0000002200227308 */ /* 0x000fe20000000800 */
[-CC-:B------:R-:W-:Y:S01]  /*46f0*/  FFMA.FTZ R96, R18, R100.reuse, -R123.reuse ;  /* 0x0000006412607223 */ /* 0x180fe2000001087b */
[----:B------:R-:W2:Y:S01]  /*4700*/  LDSM.16.MT88.4 R4, [R91+0x8000] ;  /* 0x008000005b04783b */ /* 0x000ea20000004200 */
[----:B------:R-:W-:Y:S01]  /*4710*/  FSETP.NEU.FTZ.AND P1, PT, R85, -INF , PT ;  /* 0xff8000005500780b */ /* 0x000fe20003f3d000 */
[----:B------:R-:W-:Y:S01]  /*4720*/  FMUL.FTZ R109, R100, R85 ;  /* 0x00000055646d7220 */ /* 0x000fe20000410000 */
[----:B------:R-:W4:Y:S01]  /*4730*/  MUFU.EX2 R33, R33 ;  /* 0x0000002100217308 */ /* 0x000f220000000800 */
[----:B------:R-:W5:Y:S01]  /*4740*/  LDSM.16.MT88.4 R16, [R101+0x6400] ;  /* 0x006400006510783b */ /* 0x000f620000004200 */
[-CC-:B------:R-:W-:Y:S01]  /*4750*/  FFMA.FTZ R92, R36, R100.reuse, -R123.reuse ;  /* 0x00000064245c7223 */ /* 0x180fe2000001087b */
[-CC-:B------:R-:W-:Y:S01]  /*4760*/  FFMA.FTZ R93, R22, R100.reuse, -R123.reuse ;  /* 0x00000064165d7223 */ /* 0x180fe2000001087b */
[----:B------:R-:W-:Y:S01]  /*4770*/  FSEL R109, R109, RZ, P1 ;  /* 0x000000ff6d6d7208 */ /* 0x000fe20000800000 */
[----:B------:R-:W-:Y:S01]  /*4780*/  MUFU.EX2 R31, R31 ;  /* 0x0000001f001f7308 */ /* 0x000fe20000000800 */
[-CC-:B------:R-:W-:Y:S01]  /*4790*/  FFMA.FTZ R129, R104, R100.reuse, -R123.reuse ;  /* 0x0000006468817223 */ /* 0x180fe2000001087b */
[-CC-:B------:R-:W-:Y:S01]  /*47a0*/  FFMA.FTZ R115, R122, R100.reuse, -R123.reuse ;  /* 0x000000647a737223 */ /* 0x180fe2000001087b */
[-C--:B------:R-:W-:Y:S01]  /*47b0*/  FFMA.FTZ R130, R130, R100.reuse, -R123 ;  /* 0x0000006482827223 */ /* 0x080fe2000001087b */
[-CC-:B------:R-:W-:Y:S01]  /*47c0*/  FFMA.FTZ R90, R13, R100.reuse, -R109.reuse ;  /* 0x000000640d5a7223 */ /* 0x180fe2000001086d */
[-CC-:B------:R-:W-:Y:S01]  /*47d0*/  FFMA.FTZ R35, R46, R100.reuse, -R109.reuse ;  /* 0x000000642e237223 */ /* 0x180fe2000001086d */
[-CC-:B------:R-:W-:Y:S01]  /*47e0*/  FFMA.FTZ R29, R38, R100.reuse, -R109.reuse ;  /* 0x00000064261d7223 */ /* 0x180fe2000001086d */
[--C-:B------:R-:W-:Y:S01]  /*47f0*/  FFMA.FTZ R28, R28, R100, -R109.reuse ;  /* 0x000000641c1c7223 */ /* 0x100fe2000001086d */
[----:B------:R-:W1:Y:S01]  /*4800*/  MUFU.EX2 R30, R30 ;  /* 0x0000001e001e7308 */ /* 0x000e620000000800 */
[----:B----4-:R-:W-:Y:S01]  /*4810*/  F2FP.BF16.F32.PACK_AB R48, R33, R34 ;  /* 0x000000222130723e */ /* 0x010fe200000010ff */
[-CC-:B------:R-:W-:Y:S01]  /*4820*/  FFMA.FTZ R99, R44, R100.reuse, -R109.reuse ;  /* 0x000000642c637223 */ /* 0x180fe2000001086d */
[-CC-:B------:R-:W-:Y:S01]  /*4830*/  FFMA.FTZ R98, R20, R100.reuse, -R109.reuse ;  /* 0x0000006414627223 */ /* 0x180fe2000001086d */
[----:B------:R-:W-:Y:S01]  /*4840*/  MUFU.EX2 R90, R90 ;  /* 0x0000005a005a7308 */ /* 0x000fe20000000800 */
[-CC-:B------:R-:W-:Y:S01]  /*4850*/  FFMA.FTZ R95, R14, R100.reuse, -R109.reuse ;  /* 0x000000640e5f7223 */ /* 0x180fe2000001086d */
[-CC-:B------:R-:W-:Y:S01]  /*4860*/  FFMA.FTZ R94, R12, R100.reuse, -R109.reuse ;  /* 0x000000640c5e7223 */ /* 0x180fe2000001086d */
[----:B------:R-:W-:Y:S01]  /*4870*/  LDSM.16.MT88.4 R20, [R101+0x7400] ;  /* 0x007400006514783b */ /* 0x000fe20000004200 */
[----:B------:R-:W4:Y:S01]  /*4880*/  MUFU.EX2 R35, R35 ;  /* 0x0000002300237308 */ /* 0x000f220000000800 */
[-CC-:B------:R-:W-:Y:S01]  /*4890*/  FFMA.FTZ R131, R106, R100.reuse, -R109.reuse ;  /* 0x000000646a837223 */ /* 0x180fe2000001086d */
[-C--:B------:R-:W-:Y:S01]  /*48a0*/  FFMA.FTZ R137, R108, R100.reuse, -R109 ;  /* 0x000000646c897223 */ /* 0x080fe2000001086d */
[----:B------:R-:W5:Y:S01]  /*48b0*/  LDSM.16.MT88.4 R12, [R91+0x6400] ;  /* 0x006400005b0c783b */ /* 0x000f620000004200 */
[----:B------:R-:W-:Y:S01]  /*48c0*/  MUFU.EX2 R29, R29 ;  /* 0x0000001d001d7308 */ /* 0x000fe20000000800 */
[-C--:B------:R-:W-:Y:S01]  /*48d0*/  FFMA.FTZ R114, R114, R100.reuse, -R123 ;  /* 0x0000006472727223 */ /* 0x080fe2000001087b */
[----:B-1----:R-:W-:Y:S01]  /*48e0*/  F2FP.BF16.F32.PACK_AB R50, R30, R31 ;  /* 0x0000001f1e32723e */ /* 0x002fe200000010ff */
[-C--:B------:R-:W-:Y:S01]  /*48f0*/  FFMA.FTZ R112, R112, R100.reuse, -R109 ;  /* 0x0000006470707223 */ /* 0x080fe2000001086d */
[----:B------:R-:W1:Y:S01]  /*4900*/  MUFU.EX2 R28, R28 ;  /* 0x0000001c001c7308 */ /* 0x000e620000000800 */
[-C--:B------:R-:W-:Y:S01]  /*4910*/  FFMA.FTZ R166, R111, R100.reuse, -R123 ;  /* 0x000000646fa67223 */ /* 0x080fe2000001087b */
[-CC-:B------:R-:W-:Y:S01]  /*4920*/  FFMA.FTZ R105, R105, R100.reuse, -R109.reuse ;  /* 0x0000006469697223 */ /* 0x180fe2000001086d */
[----:B------:R-:W-:Y:S01]  /*4930*/  FFMA.FTZ R160, R103, R100, -R109 ;  /* 0x0000006467a07223 */ /* 0x000fe2000001086d */
[----:B------:R-:W-:Y:S01]  /*4940*/  MUFU.EX2 R97, R97 ;  /* 0x0000006100617308 */ /* 0x000fe20000000800 */
[----:B------:R-:W-:Y:S01]  /*4950*/  FADD.FTZ R34, R34, R33 ;  /* 0x0000002122227221 */ /* 0x000fe20000010000 */
[----:B----4-:R-:W-:Y:S01]  /*4960*/  F2FP.BF16.F32.PACK_AB R49, R35, R90 ;  /* 0x0000005a2331723e */ /* 0x010fe200000010ff */
[----:B------:R-:W-:Y:S01]  /*4970*/  FADD.FTZ R90, R90, R35 ;  /* 0x000000235a5a7221 */ /* 0x000fe20000010000 */
[----:B------:R-:W4:Y:S01]  /*4980*/  MUFU.EX2 R96, R96 ;  /* 0x0000006000607308 */ /* 0x000f220000000800 */
[----:B------:R-:W-:Y:S01]  /*4990*/  FADD.FTZ R31, R31, R34 ;  /* 0x000000221f1f7221 */ /* 0x000fe20000010000 */
[----:B------:R-:W-:-:S02]  /*49a0*/  ISETP.GT.U32.AND P1, PT, R32, R145, PT ;  /* 0x000000912000720c */ /* 0x000fc40003f24070 */
[----:B------:R-:W-:Y:S01]  /*49b0*/  MUFU.EX2 R92, R92 ;  /* 0x0000005c005c7308 */ /* 0x000fe20000000800 */
[----:B------:R-:W-:Y:S01]  /*49c0*/  FADD.FTZ R30, R30, R31 ;  /* 0x0000001f1e1e7221 */ /* 0x000fe20000010000 */
[C---:B-1----:R-:W-:Y:S01]  /*49d0*/  F2FP.BF16.F32.PACK_AB R51, R28.reuse, R29 ;  /* 0x0000001d1c33723e */ /* 0x042fe200000010ff */
[----:B------:R-:W-:Y:S01]  /*49e0*/  FADD.FTZ R29, R29, R90 ;  /* 0x0000005a1d1d7221 */ /* 0x000fe20000010000 */
[----:B------:R-:W-:Y:S03]  /*49f0*/  MUFU.EX2 R93, R93 ;  /* 0x0000005d005d7308 */ /* 0x000fe60000000800 */
[----:B------:R-:W-:Y:S01]  /*4a00*/  FADD.FTZ R28, R28, R29 ;  /* 0x0000001d1c1c7221 */ /* 0x000fe20000010000 */
[----:B------:R-:W-:Y:S01]  /*4a10*/  MUFU.EX2 R99, R99 ;  /* 0x0000006300637308 */ /* 0x000fe20000000800 */
[C---:B------:R-:W-:Y:S03]  /*4a20*/  HMMA.16816.F32.BF16 R80, R48.reuse, R8, RZ ;  /* 0x000000083050723c */ /* 0x040fe600000418ff */
[----:B------:R-:W1:Y:S04]  /*4a30*/  MUFU.EX2 R98, R98 ;  /* 0x0000006200627308 */ /* 0x000e680000000800 */
[----:B------:R-:W-:Y:S01]  /*4a40*/  MUFU.EX2 R95, R95 ;  /* 0x0000005f005f7308 */ /* 0x000fe20000000800 */
[C---:B------:R-:W-:Y:S01]  /*4a50*/  HMMA.16816.F32.BF16 R76, R48.reuse, R10, RZ ;  /* 0x0000000a304c723c */ /* 0x040fe200000418ff */
[----:B------:R-:W5:Y:S02]  /*4a60*/  LDSM.16.MT88.4 R8, [R91+0x7400] ;  /* 0x007400005b08783b */ /* 0x000f640000004200 */
[----:B------:R-:W1:Y:S04]  /*4a70*/  MUFU.EX2 R94, R94 ;  /* 0x0000005e005e7308 */ /* 0x000e680000000800 */
[----:B------:R-:W-:Y:S01]  /*4a80*/  MUFU.EX2 R104, R130 ;  /* 0x0000008200687308 */ /* 0x000fe20000000800 */
[C---:B------:R-:W-:Y:S03]  /*4a90*/  HMMA.16816.F32.BF16 R72, R48.reuse, R68, RZ ;  /* 0x000000443048723c */ /* 0x040fe600000418ff */
[----:B------:R-:W5:Y:S04]  /*4aa0*/  MUFU.EX2 R129, R129 ;  /* 0x0000008100817308 */ /* 0x000f680000000800 */
[----:B------:R-:W-:Y:S01]  /*4ab0*/  MUFU.EX2 R115, R115 ;  /* 0x0000007300737308 */ /* 0x000fe20000000800 */
[C---:B------:R-:W-:Y:S03]  /*4ac0*/  HMMA.16816.F32.BF16 R64, R48.reuse, R60, RZ ;  /* 0x0000003c3040723c */ /* 0x040fe600000418ff */
[----:B------:R2:W-:Y:S04]  /*4ad0*/  MUFU.EX2 R106, R114 ;  /* 0x00000072006a7308 */ /* 0x0005e80000000800 */
[----:B------:R-:W-:Y:S01]  /*4ae0*/  MUFU.EX2 R131, R131 ;  /* 0x0000008300837308 */ /* 0x000fe20000000800 */
[C---:B------:R-:W-:Y:S03]  /*4af0*/  HMMA.16816.F32.BF16 R56, R48.reuse, R52, RZ ;  /* 0x000000343038723c */ /* 0x040fe600000418ff */
[----:B------:R-:W-:Y:S04]  /*4b00*/  MUFU.EX2 R137, R137 ;  /* 0x0000008900897308 */ /* 0x000fe80000000800 */
[----:B------:R-:W-:Y:S01]  /*4b10*/  MUFU.EX2 R166, R166 ;  /* 0x000000a600a67308 */ /* 0x000fe20000000800 */
[C---:B---3--:R-:W-:Y:S01]  /*4b20*/  HMMA.16816.F32.BF16 R36, R48.reuse, R40, RZ ;  /* 0x000000283024723c */ /* 0x048fe200000418ff */
[-CC-:B--2---:R-:W-:Y:S01]  /*4b30*/  FFMA.FTZ R114, R107, R100.reuse, -R109.reuse ;  /* 0x000000646b727223 */ /* 0x184fe2000001086d */
[----:B------:R-:W-:Y:S01]  /*4b40*/  FFMA.FTZ R107, R102, R100, -R109 ;  /* 0x00000064666b7223 */ /* 0x000fe2000001086d */
[----:B------:R-:W-:Y:S04]  /*4b50*/  MUFU.EX2 R105, R105 ;  /* 0x0000006900697308 */ /* 0x000fe80000000800 */
        /* <DEDUP_REMOVED lines=8> */
[----:B----4-:R-:W-:-:S02]  /*4be0*/  F2FP.BF16.F32.PACK_AB R4, R96, R97 ;  /* 0x000000616004723e */ /* 0x010fc400000010ff */
[----:B-1----:R-:W-:Y:S01]  /*4bf0*/  F2FP.BF16.F32.PACK_AB R5, R98, R99 ;  /* 0x000000636205723e */ /* 0x002fe200000010ff */
[----:B------:R-:W-:-:S04]  /*4c00*/  FADD.FTZ R99, R99, R28 ;  /* 0x0000001c63637221 */ /* 0x000fc80000010000 */
[----:B------:R-:W-:Y:S01]  /*4c10*/  HMMA.16816.F32.BF16 R48, R48, R6, RZ ;  /* 0x000000063030723c */ /* 0x000fe200000418ff */
[----:B------:R-:W-:Y:S01]  /*4c20*/  F2FP.BF16.F32.PACK_AB R6, R93, R92 ;  /* 0x0000005c5d06723e */ /* 0x000fe200000010ff */
[----:B------:R-:W-:Y:S01]  /*4c30*/  FADD.FTZ R98, R98, R99 ;  /* 0x0000006362627221 */ /* 0x000fe20000010000 */
[----:B------:R-:W-:-:S03]  /*4c40*/  F2FP.BF16.F32.PACK_AB R7, R94, R95 ;  /* 0x0000005f5e07723e */ /* 0x000fc600000010ff */
[----:B------:R-:W-:-:S04]  /*4c50*/  FADD.FTZ R95, R95, R98 ;  /* 0x000000625f5f7221 */ /* 0x000fc80000010000 */
[----:B-----5:R-:W-:Y:S01]  /*4c60*/  HMMA.16816.F32.BF16 R80, R4, R16, R80 ;  /* 0x000000100450723c */ /* 0x020fe20000041850 */
        /* <DEDUP_REMOVED lines=10> */
[----:B-1----:R-:W-:Y:S01]  /*4d10*/  HMMA.16816.F32.BF16 R36, R4, R16, R36 ;  /* 0x000000100424723c */ /* 0x002fe20000041824 */
[----:B------:R-:W-:-:S02]  /*4d20*/  FFMA.FTZ R16, R110, R100, -R109 ;  /* 0x000000646e107223 */ /* 0x000fc4000001086d */
[----:B------:R1:W4:Y:S04]  /*4d30*/  MUFU.EX2 R110, R112 ;  /* 0x00000070006e7308 */ /* 0x0003280000000800 */
[----:B------:R5:W3:Y:S01]  /*4d40*/  MUFU.EX2 R108, R16 ;  /* 0x00000010006c7308 */ /* 0x000ae20000000800 */
[C---:B------:R-:W-:Y:S01]  /*4d50*/  HMMA.16816.F32.BF16 R60, R4.reuse, R22, R60 ;  /* 0x00000016043c723c */ /* 0x040fe2000004183c */
[----:B------:R-:W-:Y:S07]  /*4d60*/  LDSM.16.MT88.4 R20, [R91+0x6800] ;  /* 0x006800005b14783b */ /* 0x000fee0000004200 */
[C---:B------:R-:W-:Y:S01]  /*4d70*/  HMMA.16816.F32.BF16 R40, R4.reuse, R18, R40 ;  /* 0x000000120428723c */ /* 0x040fe20000041828 */
[----:B-1----:R-:W-:Y:S01]  /*4d80*/  FFMA.FTZ R112, R26, R100, -R123 ;  /* 0x000000641a707223 */ /* 0x002fe2000001087b */
[----:B-----5:R-:W1:Y:S05]  /*4d90*/  LDSM.16.MT88.4 R16, [R91+0x7800] ;  /* 0x007800005b10783b */ /* 0x020e6a0000004200 */
[----:B------:R-:W-:Y:S01]  /*4da0*/  MUFU.EX2 R112, R112 ;  /* 0x0000007000707308 */ /* 0x000fe20000000800 */
[C---:B--2---:R-:W-:Y:S08]  /*4db0*/  HMMA.16816.F32.BF16 R44, R4.reuse, R12, R44 ;  /* 0x0000000c042c723c */ /* 0x044ff0000004182c */
[----:B------:R-:W-:Y:S01]  /*4dc0*/  HMMA.16816.F32.BF16 R48, R4, R14, R48 ;  /* 0x0000000e0430723c */ /* 0x000fe20000041830 */
[----:B------:R-:W2:Y:S01]  /*4dd0*/  LDSM.16.MT88.4 R12, [R101+0x7800] ;  /* 0x00780000650c783b */ /* 0x000ea20000004200 */
[----:B------:R-:W-:-:S02]  /*4de0*/  F2FP.BF16.F32.PACK_AB R4, R129, R104 ;  /* 0x000000688104723e */ /* 0x000fc400000010ff */
[----:B----4-:R-:W-:Y:S02]  /*4df0*/  F2FP.BF16.F32.PACK_AB R5, R110, R131 ;  /* 0x000000836e05723e */ /* 0x010fe400000010ff */
[----:B------:R-:W-:Y:S02]  /*4e00*/  F2FP.BF16.F32.PACK_AB R6, R106, R115 ;  /* 0x000000736a06723e */ /* 0x000fe400000010ff */
[----:B---3--:R-:W-:-:S07]  /*4e10*/  F2FP.BF16.F32.PACK_AB R7, R137, R108 ;  /* 0x0000006c8907723e */ /* 0x008fce00000010ff */
[C---:B------:R-:W-:Y:S08]  /*4e20*/  HMMA.16816.F32.BF16 R80, R4.reuse, R8, R80 ;  /* 0x000000080450723c */ /* 0x040ff00000041850 */
[C---:B------:R-:W-:Y:S01]  /*4e30*/  HMMA.16816.F32.BF16 R76, R4.reuse, R10, R76 ;  /* 0x0000000a044c723c */ /* 0x040fe2000004184c */
[----:B------:R-:W3:Y:S07]  /*4e40*/  LDSM.16.MT88.4 R8, [R101+0x8800] ;  /* 0x008800006508783b */ /* 0x000eee0000004200 */
[C---:B-1----:R-:W-:Y:S01]  /*4e50*/  HMMA.16816.F32.BF16 R56, R4.reuse, R16, R56 ;  /* 0x000000100438723c */ /* 0x042fe20000041838 */
[-CC-:B------:R-:W-:Y:S01]  /*4e60*/  FFMA.FTZ R17, R24, R100.reuse, -R123.reuse ;  /* 0x0000006418117223 */ /* 0x180fe2000001087b */
[----:B------:R-:W-:Y:S01]  /*4e70*/  FFMA.FTZ R16, R113, R100, -R123 ;  /* 0x0000006471107223 */ /* 0x000fe2000001087b */
[----:B------:R-:W-:Y:S02]  /*4e80*/  LDSM.16.MT88.4 R24, [R101+0x6c00] ;  /* 0x006c00006518783b */ /* 0x000fe40000004200 */
[----:B------:R-:W1:Y:S03]  /*4e90*/  MUFU.EX2 R113, R17 ;  /* 0x0000001100717308 */ /* 0x000e660000000800 */
[C---:B------:R-:W-:Y:S01]  /*4ea0*/  HMMA.16816.F32.BF16 R52, R4.reuse, R18, R52 ;  /* 0x000000120434723c */ /* 0x040fe20000041834 */
[----:B------:R4:W5:Y:S07]  /*4eb0*/  MUFU.EX2 R111, R16 ;  /* 0x00000010006f7308 */ /* 0x00096e0000000800 */
[C---:B--2---:R-:W-:Y:S01]  /*4ec0*/  HMMA.16816.F32.BF16 R64, R4.reuse, R12, R64 ;  /* 0x0000000c0440723c */ /* 0x044fe20000041840 */
[----:B----4-:R-:W-:Y:S07]  /*4ed0*/  LDSM.16.MT88.4 R16, [R91+0x6c00] ;  /* 0x006c00005b10783b */ /* 0x010fee0000004200 */
[C---:B------:R-:W-:Y:S01]  /*4ee0*/  HMMA.16816.F32.BF16 R60, R4.reuse, R14, R60 ;  /* 0x0000000e043c723c */ /* 0x040fe2000004183c */
[----:B------:R-:W2:Y:S07]  /*4ef0*/  LDSM.16.MT88.4 R12, [R91+0x8800] ;  /* 0x008800005b0c783b */ /* 0x000eae0000004200 */
        /* <DEDUP_REMOVED lines=13> */
[C---:B---3--:R-:W-:Y:S08]  /*4fd0*/  HMMA.16816.F32.BF16 R36, R4.reuse, R8, R36 ;  /* 0x000000080424723c */ /* 0x048ff00000041824 */
[C---:B------:R-:W-:Y:S01]  /*4fe0*/  HMMA.16816.F32.BF16 R40, R4.reuse, R10, R40 ;  /* 0x0000000a0428723c */ /* 0x040fe20000041828 */
[----:B------:R-:W2:Y:S07]  /*4ff0*/  LDSM.16.MT88.4 R8, [R91+0x8c00] ;  /* 0x008c00005b08783b */ /* 0x000eae0000004200 */
[----:B------:R-:W-:Y:S01]  /*5000*/  HMMA.16816.F32.BF16 R72, R4, R16, R72 ;  /* 0x000000100448723c */ /* 0x000fe20000041848 */
[----:B------:R-:W-:-:S04]  /*5010*/  FADD.FTZ R17, R97, R30 ;  /* 0x0000001e61117221 */ /* 0x000fc80000010000 */
[----:B------:R-:W-:-:S03]  /*5020*/  FADD.FTZ R17, R96, R17 ;  /* 0x0000001160117221 */ /* 0x000fc60000010000 */
[----:B------:R-:W-:Y:S01]  /*5030*/  HMMA.16816.F32.BF16 R80, R4, R24, R80 ;  /* 0x000000180450723c */ /* 0x000fe20000041850 */
[----:B------:R-:W-:-:S04]  /*5040*/  FADD.FTZ R92, R92, R17 ;  /* 0x000000115c5c7221 */ /* 0x000fc80000010000 */
[----:B------:R-:W-:-:S03]  /*5050*/  FADD.FTZ R93, R93, R92 ;  /* 0x0000005c5d5d7221 */ /* 0x000fc60000010000 */
        /* <DEDUP_REMOVED lines=12> */
[----:B------:R-:W-:Y:S01]  /*5120*/  FADD.FTZ R9, R115, R12 ;  /* 0x0000000c73097221 */ /* 0x000fe20000010000 */
[----:B------:R-:W-:-:S03]  /*5130*/  FADD.FTZ R105, R105, R102 ;  /* 0x0000006669697221 */ /* 0x000fc60000010000 */
[----:B------:R-:W-:Y:S01]  /*5140*/  FADD.FTZ R9, R106, R9 ;  /* 0x000000096a097221 */ /* 0x000fe20000010000 */
[----:B------:R-:W-:Y:S02]  /*5150*/  FADD.FTZ R160, R160, R105 ;  /* 0x00000069a0a07221 */ /* 0x000fe40000010000 */
[----:B------:R-:W-:Y:S01]  /*5160*/  HMMA.16816.F32.BF16 R60, R4, R22, R60 ;  /* 0x00000016043c723c */ /* 0x000fe2000004183c */
[----:B------:R-:W-:-:S04]  /*5170*/  FADD.FTZ R112, R112, R9 ;  /* 0x0000000970707221 */ /* 0x000fc80000010000 */
[----:B------:R-:W-:-:S03]  /*5180*/  FADD.FTZ R112, R113, R112 ;  /* 0x0000007071707221 */ /* 0x000fc60000010000 */
[----:B------:R-:W-:Y:S01]  /*5190*/  HMMA.16816.F32.BF16 R68, R4, R18, R68 ;  /* 0x000000120444723c */ /* 0x000fe20000041844 */
[----:B------:R-:W-:-:S04]  /*51a0*/  FADD.FTZ R111, R111, R112 ;  /* 0x000000706f6f7221 */ /* 0x000fc80000010000 */
[----:B------:R-:W-:-:S03]  /*51b0*/  FADD.FTZ R166, R166, R111 ;  /* 0x0000006fa6a67221 */ /* 0x000fc60000010000 */
[C---:B------:R-:W-:Y:S08]  /*51c0*/  HMMA.16816.F32.BF16 R52, R4.reuse, R14, R52 ;  /* 0x0000000e0434723c */ /* 0x040ff00000041834 */
        /* <DEDUP_REMOVED lines=70> */
.L_x_7877:
        /* <DEDUP_REMOVED lines=8> */
.L_x_7878:
[----:B------:R-:W-:Y:S05]  /*56b0*/  BSYNC.RECONVERGENT B0 ;  /* 0x0000000000007941 */ /* 0x000fea0003800200 */
.L_x_7876:
        /* <DEDUP_REMOVED lines=38> */
[----:B------:R-:W-:Y:S01]  /*5920*/  ISETP.NE.AND P1, PT, R89, RZ, PT ;  /* 0x000000ff5900720c */ /* 0x000fe20003f25270 */
[----:B------:R-:W-:Y:S02]  /*5930*/  BSSY.RECONVERGENT B1, `(.L_x_7879) ;  /* 0x0000199000017945 */ /* 0x000fe40003800200 */
[----:B------:R-:W-:Y:S01]  /*5940*/  LDSM.16.M88.4 R96, [R121] ;  /* 0x000000007960783b */ /* 0x000fe20000000200 */
[----:B------:R-:W-:-:S03]  /*5950*/  SEL R88, R88, 0xffffffe0, !P1 ;  /* 0xffffffe058587807 */ /* 0x000fc60004800000 */
[----:B------:R-:W4:Y:S02]  /*5960*/  LDSM.16.M88.4 R12, [R120+0x3000] ;  /* 0x00300000780c783b */ /* 0x000f240000000200 */
[--C-:B------:R-:W-:Y:S02]  /*5970*/  IMAD.IADD R129, R121, 0x1, R88.reuse ;  /* 0x0000000179817824 */ /* 0x100fe400078e0258 */
[----:B------:R-:W-:Y:S01]  /*5980*/  IMAD.IADD R123, R120, 0x1, R88 ;  /* 0x00000001787b7824 */ /* 0x000fe200078e0258 */
[----:B-1----:R-:W2:Y:S04]  /*5990*/  LDSM.16.M88.4 R4, [R120+0x3400] ;  /* 0x003400007804783b */ /* 0x002ea80000000200 */
[----:B------:R-:W1:Y:S04]  /*59a0*/  LDSM.16.M88.4 R32, [R120+0x3800] ;  /* 0x003800007820783b */ /* 0x000e680000000200 */
[----:B------:R-:W5:Y:S04]  /*59b0*/  LDSM.16.M88.4 R92, [R120+0x3c00] ;  /* 0x003c0000785c783b */ /* 0x000f680000000200 */
[----:B------:R-:W-:Y:S04]  /*59c0*/  LDSM.16.M88.4 R24, [R129] ;  /* 0x000000008118783b */ /* 0x000fe80000000200 */
[----:B------:R-:W5:Y:S04]  /*59d0*/  LDSM.16.M88.4 R20, [R123+0x3000] ;  /* 0x003000007b14783b */ /* 0x000f680000000200 */
[----:B------:R-:W5:Y:S04]  /*59e0*/  LDSM.16.M88.4 R108, [R123+0x3400] ;  /* 0x003400007b6c783b */ /* 0x000f680000000200 */
[----:B------:R-:W5:Y:S04]  /*59f0*/  LDSM.16.M88.4 R28, [R123+0x3800] ;  /* 0x003800007b1c783b */ /* 0x000f680000000200 */
[----:B------:R-:W5:Y:S04]  /*5a00*/  LDSM.16.M88.4 R104, [R123+0x3c00] ;  /* 0x003c00007b68783b */ /* 0x000f680000000200 */
[----:B------:R-:W-:Y:S01]  /*5a10*/  LDSM.16.M88.4 R112, [R120+0x5400] ;  /* 0x005400007870783b */ /* 0x000fe20000000200 */
[C---:B----4-:R-:W-:Y:S03]  /*5a20*/  HMMA.16816.F32.BF16 R16, R96.reuse, R12, RZ ;  /* 0x0000000c6010723c */ /* 0x050fe600000418ff */
[----:B------:R-:W0:Y:S05]  /*5a30*/  LDGDEPBAR ;  /* 0x00000000000079af */ /* 0x000e2a0000000000 */
[C---:B------:R-:W-:Y:S08]  /*5a40*/  HMMA.16816.F32.BF16 R12, R96.reuse, R14, RZ ;  /* 0x0000000e600c723c */ /* 0x040ff000000418ff */
[C---:B--2---:R-:W-:Y:S08]  /*5a50*/  HMMA.16816.F32.BF16 R8, R96.reuse, R4, RZ ;  /* 0x000000046008723c */ /* 0x044ff000000418ff */
[C---:B-1----:R-:W-:Y:S08]  /*5a60*/  HMMA.16816.F32.BF16 R88, R96.reuse, R32, RZ ;  /* 0x000000206058723c */ /* 0x042ff000000418ff */
[C---:B------:R-:W-:Y:S08]  /*5a70*/  HMMA.16816.F32.BF16 R4, R96.reuse, R6, RZ ;  /* 0x000000066004723c */ /* 0x040ff000000418ff */
[C---:B------:R-:W-:Y:S08]  /*5a80*/  HMMA.16816.F32.BF16 R32, R96.reuse, R34, RZ ;  /* 0x000000226020723c */ /* 0x040ff000000418ff */
[C---:B-----5:R-:W-:Y:S08]  /*5a90*/  HMMA.16816.F32.BF16 R100, R96.reuse, R92, RZ ;  /* 0x0000005c6064723c */ /* 0x060ff000000418ff */
[----:B------:R-:W-:Y:S01]  /*5aa0*/  HMMA.16816.F32.BF16 R96, R96, R94, RZ ;  /* 0x0000005e6060723c */ /* 0x000fe200000418ff */
        /* <DEDUP_REMOVED lines=9> */
[----:B------:R-:W2:Y:S07]  /*5b40*/  LDSM.16.M88.4 R28, [R120+0x4400] ;  /* 0x00440000781c783b */ /* 0x000eae0000000200 */
[C---:B------:R-:W-:Y:S08]  /*5b50*/  HMMA.16816.F32.BF16 R100, R24.reuse, R104, R100 ;  /* 0x000000681864723c */ /* 0x040ff00000041864 */
[----:B------:R-:W-:Y:S01]  /*5b60*/  HMMA.16816.F32.BF16 R96, R24, R106, R96 ;  /* 0x0000006a1860723c */ /* 0x000fe20000041860 */
[----:B------:R-:W4:Y:S04]  /*5b70*/  LDSM.16.M88.4 R24, [R120+0x4800] ;  /* 0x004800007818783b */ /* 0x000f280000000200 */
[----:B------:R-:W5:Y:S03]  /*5b80*/  LDSM.16.M88.4 R104, [R120+0x4c00] ;  /* 0x004c00007868783b */ /* 0x000f660000000200 */
        /* <DEDUP_REMOVED lines=10> */
[----:B------:R-:W-:Y:S01]  /*5c30*/  HMMA.16816.F32.BF16 R96, R92, R106, R96 ;  /* 0x0000006a5c60723c */ /* 0x000fe20000041860 */
[----:B------:R-:W5:Y:S04]  /*5c40*/  LDSM.16.M88.4 R92, [R121+0x2000] ;  /* 0x00200000795c783b */ /* 0x000f680000000200 */
[----:B------:R-:W-:Y:S03]  /*5c50*/  LDSM.16.M88.4 R104, [R123+0x4c00] ;  /* 0x004c00007b68783b */ /* 0x000fe60000000200 */
[C---:B-1----:R-:W-:Y:S08]  /*5c60*/  HMMA.16816.F32.BF16 R16, R108.reuse, R20, R16 ;  /* 0x000000146c10723c */ /* 0x042ff00000041810 */
[C---:B------:R-:W-:Y:S01]  /*5c70*/  HMMA.16816.F32.BF16 R12, R108.reuse, R22, R12 ;  /* 0x000000166c0c723c */ /* 0x040fe2000004180c */
[----:B------:R-:W1:Y:S07]  /*5c80*/  LDSM.16.M88.4 R20, [R120+0x5000] ;  /* 0x005000007814783b */ /* 0x000e6e0000000200 */
[C---:B--2---:R-:W-:Y:S08]  /*5c90*/  HMMA.16816.F32.BF16 R8, R108.reuse, R28, R8 ;  /* 0x0000001c6c08723c */ /* 0x044ff00000041808 */
[C---:B------:R-:W-:Y:S01]  /*5ca0*/  HMMA.16816.F32.BF16 R4, R108.reuse, R30, R4 ;  /* 0x0000001e6c04723c */ /* 0x040fe20000041804 */
[----:B------:R-:W-:Y:S07]  /*5cb0*/  LDSM.16.M88.4 R28, [R129+0x2000] ;  /* 0x00200000811c783b */ /* 0x000fee0000000200 */
[C---:B----4-:R-:W-:Y:S08]  /*5cc0*/  HMMA.16816.F32.BF16 R88, R108.reuse, R24, R88 ;  /* 0x000000186c58723c */ /* 0x050ff00000041858 */
[----:B------:R-:W-:Y:S01]  /*5cd0*/  HMMA.16816.F32.BF16 R32, R108, R26, R32 ;  /* 0x0000001a6c20723c */ /* 0x000fe20000041820 */
[----:B------:R-:W2:Y:S07]  /*5ce0*/  LDSM.16.M88.4 R24, [R123+0x5000] ;  /* 0x005000007b18783b */ /* 0x000eae0000000200 */
[C---:B-----5:R-:W-:Y:S08]  /*5cf0*/  HMMA.16816.F32.BF16 R8, R92.reuse, R112, R8 ;  /* 0x000000705c08723c */ /* 0x060ff00000041808 */
[C---:B-1----:R-:W-:Y:S08]  /*5d00*/  HMMA.16816.F32.BF16 R16, R92.reuse, R20, R16 ;  /* 0x000000145c10723c */ /* 0x042ff00000041810 */
[C---:B------:R-:W-:Y:S01]  /*5d10*/  HMMA.16816.F32.BF16 R12, R92.reuse, R22, R12 ;  /* 0x000000165c0c723c */ /* 0x040fe2000004180c */
[----:B------:R-:W1:Y:S07]  /*5d20*/  LDSM.16.M88.4 R20, [R123+0x5400] ;  /* 0x005400007b14783b */ /* 0x000e6e0000000200 */
[----:B------:R-:W-:Y:S01]  /*5d30*/  HMMA.16816.F32.BF16 R4, R92, R114, R4 ;  /* 0x000000725c04723c */ /* 0x000fe20000041804 */
[----:B------:R-:W4:Y:S07]  /*5d40*/  LDSM.16.M88.4 R112, [R120+0x5c00] ;  /* 0x005c00007870783b */ /* 0x000f2e0000000200 */
[----:B------:R-:W-:Y:S08]  /*5d50*/  HMMA.16816.F32.BF16 R100, R108, R104, R100 ;  /* 0x000000686c64723c */ /* 0x000ff00000041864 */
[C---:B--2---:R-:W-:Y:S08]  /*5d60*/  HMMA.16816.F32.BF16 R16, R28.reuse, R24, R16 ;  /* 0x000000181c10723c */ /* 0x044ff00000041810 */
[----:B------:R-:W-:Y:S01]  /*5d70*/  HMMA.16816.F32.BF16 R12, R28, R26, R12 ;  /* 0x0000001a1c0c723c */ /* 0x000fe2000004180c */
[----:B------:R-:W2:Y:S07]  /*5d80*/  LDSM.16.M88.4 R24, [R120+0x5800] ;  /* 0x005800007818783b */ /* 0x000eae0000000200 */
[----:B------:R-:W-:Y:S03]  /*5d90*/  HMMA.16816.F32.BF16 R96, R108, R106, R96 ;  /* 0x0000006a6c60723c */ /* 0x000fe60000041860 */
[-C--:B---3--:R-:W-:Y:S01]  /*5da0*/  FMUL.FTZ R16, R16, R122.reuse ;  /* 0x0000007a10107220 */ /* 0x088fe20000410000 */
[-C--:B------:R-:W-:Y:S01]  /*5db0*/  FMUL.FTZ R105, R18, R122.reuse ;  /* 0x0000007a12697220 */ /* 0x080fe20000410000 */
[-C--:B------:R-:W-:Y:S01]  /*5dc0*/  FMUL.FTZ R17, R17, R122.reuse ;  /* 0x0000007a11117220 */ /* 0x080fe20000410000 */
[----:B------:R-:W-:-:S02]  /*5dd0*/  FMUL.FTZ R104, R19, R122 ;  /* 0x0000007a13687220 */ /* 0x000fc40000410000 */
[----:B-1----:R-:W-:Y:S01]  /*5de0*/  HMMA.16816.F32.BF16 R8, R28, R20, R8 ;  /* 0x000000141c08723c */ /* 0x002fe20000041808 */
[----:B------:R1:W3:Y:S02]  /*5df0*/  MUFU.TANH R21, R16 ;  /* 0x0000001000157308 */ /* 0x0002e40000002400 */
[-C--:B------:R-:W-:Y:S01]  /*5e00*/  FMUL.FTZ R12, R12, R122.reuse ;  /* 0x0000007a0c0c7220 */ /* 0x080fe20000410000 */
[----:B------:R-:W-:-:S04]  /*5e10*/  FMUL.FTZ R13, R13, R122 ;  /* 0x0000007a0d0d7220 */ /* 0x000fc80000410000 */
[----:B------:R-:W-:Y:S01]  /*5e20*/  HMMA.16816.F32.BF16 R4, R28, R22, R4 ;  /* 0x000000161c04723c */ /* 0x000fe20000041804 */
[----:B------:R-:W5:Y:S07]  /*5e30*/  MUFU.TANH R105, R105 ;  /* 0x0000006900697308 */ /* 0x000f6e0000002400 */
[----:B----4-:R-:W-:Y:S01]  /*5e40*/  HMMA.16816.F32.BF16 R100, R92, R112, R100 ;  /* 0x000000705c64723c */ /* 0x010fe20000041864 */
[----:B------:R4:W5:Y:S01]  /*5e50*/  MUFU.TANH R20, R17 ;  /* 0x0000001100147308 */ /* 0x0009620000002400 */
[----:B-1----:R-:W-:-:S02]  /*5e60*/  IMAD.SHL.U32 R16, R0, 0x40, RZ ;  /* 0x0000004000107824 */ /* 0x002fc400078e00ff */
[-C--:B------:R-:W-:Y:S01]  /*5e70*/  FMUL.FTZ R23, R9, R122.reuse ;  /* 0x0000007a09177220 */ /* 0x080fe20000410000 */
[-C--:B------:R-:W-:Y:S01]  /*5e80*/  FMUL.FTZ R22, R10, R122.reuse ;  /* 0x0000007a0a167220 */ /* 0x080fe20000410000 */
[-C--:B------:R-:W-:Y:S02]  /*5e90*/  FMUL.FTZ R8, R8, R122.reuse ;  /* 0x0000007a08087220 */ /* 0x080fe40000410000 */
[----:B------:R-:W-:Y:S01]  /*5ea0*/  HMMA.16816.F32.BF16 R96, R92, R114, R96 ;  /* 0x000000725c60723c */ /* 0x000fe20000041860 */
[----:B------:R-:W-:Y:S02]  /*5eb0*/  MUFU.TANH R18, R12 ;  /* 0x0000000c00127308 */ /* 0x000fe40000002400 */
[----:B------:R-:W-:-:S05]  /*5ec0*/  FMUL.FTZ R6, R6, R122 ;  /* 0x0000007a06067220 */ /* 0x000fca0000410000 */
[----:B--2---:R-:W-:Y:S01]  /*5ed0*/  HMMA.16816.F32.BF16 R88, R92, R24, R88 ;  /* 0x000000185c58723c */ /* 0x004fe20000041858 */
[----:B------:R1:W-:Y:S01]  /*5ee0*/  MUFU.TANH R19, R13 ;  /* 0x0000000d00137308 */ /* 0x0003e20000002400 */
[-C--:B------:R-:W-:Y:S01]  /*5ef0*/  FMUL.FTZ R24, R14, R122.reuse ;  /* 0x0000007a0e187220 */ /* 0x080fe20000410000 */
[----:B----4-:R-:W-:Y:S01]  /*5f00*/  LOP3.LUT R17, R16, R87, RZ, 0xfc, !PT ;  /* 0x0000005710117212 */ /* 0x010fe200078efcff */
[----:B------:R-:W-:-:S04]  /*5f10*/  FMUL.FTZ R25, R15, R122 ;  /* 0x0000007a0f197220 */ /* 0x000fc80000410000 */
[----:B------:R-:W-:Y:S01]  /*5f20*/  VIADD R9, R17, 0xffffff80 ;  /* 0xffffff8011097836 */ /* 0x000fe20000000000 */
[----:B------:R-:W2:Y:S01]  /*5f30*/  MUFU.TANH R104, R104 ;  /* 0x0000006800687308 */ /* 0x000ea20000002400 */
[----:B------:R-:W-:Y:S01]  /*5f40*/  HMMA.16816.F32.BF16 R32, R92, R26, R32 ;  /* 0x0000001a5c20723c */ /* 0x000fe20000041820 */
[----:B------:R-:W-:Y:S01]  /*5f50*/  FMUL.FTZ R27, R11, R122 ;  /* 0x0000007a0b1b7220 */ /* 0x000fe20000410000 */
[----:B------:R-:W-:Y:S01]  /*5f60*/  VIADD R11, R17, 0xffffff88 ;  /* 0xffffff88110b7836 */ /* 0x000fe20000000000 */
[-C--:B------:R-:W-:Y:S02]  /*5f70*/  ISETP.GT.AND P2, PT, R116, R9.reuse, PT ;  /* 0x000000097400720c */ /* 0x080fe40003f44270 */
[----:B------:R-:W-:Y:S02]  /*5f80*/  ISETP.GT.AND P1, PT, R84, R9, PT ;  /* 0x000000095400720c */ /* 0x000fe40003f24270 */
[----:B---3--:R-:W-:Y:S01]  /*5f90*/  FSEL R21, R21, -INF , !P2 ;  /* 0xff80000015157808 */ /* 0x008fe20005000000 */
[----:B------:R-:W3:Y:S01]  /*5fa0*/  MUFU.TANH R24, R24 ;  /* 0x0000001800187308 */ /* 0x000ee20000002400 */
[----:B-1----:R-:W1:Y:S01]  /*5fb0*/  LDSM.16.M88.4 R12, [R123+0x5800] ;  /* 0x005800007b0c783b */ /* 0x002e620000000200 */
[----:B------:R-:W-:-:S02]  /*5fc0*/  ISETP.GE.AND P6, PT, R9, R140, PT ;  /* 0x0000008c0900720c */ /* 0x000fc40003fc6270 */
[----:B------:R-:W-:Y:S01]  /*5fd0*/  ISETP.GE.AND P2, PT, R9, R139, PT ;  /* 0x0000008b0900720c */ /* 0x000fe20003f46270 */
[----:B------:R-:W-:Y:S01]  /*5fe0*/  VIADD R9, R17, 0xffffff81 ;  /* 0xffffff8111097836 */ /* 0x000fe20000000000 */
[----:B-----5:R-:W-:Y:S01]  /*5ff0*/  FSEL R10, R105, -INF , !P1 ;  /* 0xff800000690a7808 */ /* 0x020fe20004800000 */
[----:B------:R-:W-:Y:S01]  /*6000*/  VIADD R105, R17, 0xffffff90 ;  /* 0xffffff9011697836 */ /* 0x000fe20000000000 */
[----:B------:R2:W-:Y:S01]  /*6010*/  MUFU.TANH R26, R8 ;  /* 0x00000008001a7308 */ /* 0x0005e20000002400 */
[----:B------:R-:W-:Y:S01]  /*6020*/  FSEL R174, R21, -INF , !P6 ;  /* 0xff80000015ae7808 */ /* 0x000fe20007000000 */
[-C--:B------:R-:W-:Y:S01]  /*6030*/  FMUL.FTZ R21, R4, R122.reuse ;  /* 0x0000007a04157220 */ /* 0x080fe20000410000 */
[----:B------:R-:W-:Y:S01]  /*6040*/  FSEL R10, R10, -INF , !P2 ;  /* 0xff8000000a0a7808 */ /* 0x000fe20005000000 */
[----:B------:R-:W-:Y:S01]  /*6050*/  FMUL.FTZ R4, R5, R122 ;  /* 0x0000007a05047220 */ /* 0x000fe20000410000 */
[-C--:B------:R-:W-:Y:S01]  /*6060*/  ISETP.GT.AND P2, PT, R84, R9.reuse, PT ;  /* 0x000000095400720c */ /* 0x080fe20003f44270 */
[----:B------:R-:W-:Y:S01]  /*6070*/  VIADD R5, R17, 0xffffff89 ;  /* 0xffffff8911057836 */ /* 0x000fe20000000000 */
[----:B------:R-:W-:Y:S01]  /*6080*/  ISETP.GT.AND P1, PT, R116, R9, PT ;  /* 0x000000097400720c */ /* 0x000fe20003f24270 */
[----:B------:R-:W4:Y:S01]  /*6090*/  MUFU.TANH R25, R25 ;  /* 0x0000001900197308 */ /* 0x000f220000002400 */
[----:B------:R-:W-:-:S02]  /*60a0*/  ISETP.GE.AND P6, PT, R9, R140, PT ;  /* 0x0000008c0900720c */ /* 0x000fc40003fc6270 */
[----:B------:R-:W-:Y:S02]  /*60b0*/  FSEL R20, R20, -INF , !P1 ;  /* 0xff80000014147808 */ /* 0x000fe40004800000 */
[----:B------:R-:W-:Y:S02]  /*60c0*/  ISETP.GE.AND P1, PT, R9, R139, PT ;  /* 0x0000008b0900720c */ /* 0x000fe40003f26270 */
[----:B------:R-:W-:Y:S01]  /*60d0*/  FSEL R9, R20, -INF , !P6 ;  /* 0xff80000014097808 */ /* 0x000fe20007000000 */
[----:B------:R-:W5:Y:S01]  /*60e0*/  MUFU.TANH R22, R22 ;  /* 0x0000001600167308 */ /* 0x000f620000002400 */
[----:B------:R-:W-:Y:S02]  /*60f0*/  ISETP.GE.AND P6, PT, R11, R140, PT ;  /* 0x0000008c0b00720c */ /* 0x000fe40003fc6270 */
[----:B--2---:R-:W-:Y:S02]  /*6100*/  FSEL R8, R104, -INF , !P2 ;  /* 0xff80000068087808 */ /* 0x004fe40005000000 */
[----:B------:R-:W-:-:S02]  /*6110*/  ISETP.GT.AND P2, PT, R116, R11, PT ;  /* 0x0000000b7400720c */ /* 0x000fc40003f44270 */
[----:B------:R-:W-:Y:S01]  /*6120*/  FSEL R8, R8, -INF , !P1 ;  /* 0xff80000008087808 */ /* 0x000fe20004800000 */
[----:B------:R-:W2:Y:S01]  /*6130*/  MUFU.TANH R23, R23 ;  /* 0x0000001700177308 */ /* 0x000ea20000002400 */
[----:B------:R-:W-:Y:S02]  /*6140*/  FSEL R18, R18, -INF , !P2 ;  /* 0xff80000012127808 */ /* 0x000fe40005000000 */
[----:B------:R-:W-:Y:S02]  /*6150*/  ISETP.GT.AND P2, PT, R84, R11, PT ;  /* 0x0000000b5400720c */ /* 0x000fe40003f44270 */
[----:B------:R-:W-:Y:S02]  /*6160*/  ISETP.GE.AND P1, PT, R11, R139, PT ;  /* 0x0000008b0b00720c */ /* 0x000fe40003f26270 */
[----:B---3--:R-:W-:Y:S01]  /*6170*/  FSEL R24, R24, -INF , !P2 ;  /* 0xff80000018187808 */ /* 0x008fe20005000000 */
[----:B------:R-:W3:Y:S01]  /*6180*/  MUFU.TANH R27, R27 ;  /* 0x0000001b001b7308 */ /* 0x000ee20000002400 */
[----:B------:R-:W-:Y:S01]  /*6190*/  ISETP.GT.AND P2, PT, R116, R5, PT ;  /* 0x000000057400720c */ /* 0x000fe20003f44270 */
[----:B-1----:R-:W-:Y:S01]  /*61a0*/  HMMA.16816.F32.BF16 R88, R28, R12, R88 ;  /* 0x0000000c1c58723c */ /* 0x002fe20000041858 */
[----:B------:R-:W-:Y:S01]  /*61b0*/  FSEL R12, R18, -INF , !P6 ;  /* 0xff800000120c7808 */ /* 0x000fe20007000000 */
[----:B------:R-:W-:Y:S01]  /*61c0*/  FMUL.FTZ R13, R7, R122 ;  /* 0x0000007a070d7220 */ /* 0x000fe20000410000 */
[----:B------:R-:W-:-:S02]  /*61d0*/  FSEL R19, R19, -INF , !P2 ;  /* 0xff80000013137808 */ /* 0x000fc40005000000 */
[----:B------:R-:W-:Y:S01]  /*61e0*/  ISETP.GT.AND P2, PT, R84, R5, PT ;  /* 0x000000055400720c */ /* 0x000fe20003f44270 */
[----:B------:R-:W-:Y:S01]  /*61f0*/  MUFU.TANH R11, R4 ;  /* 0x00000004000b7308 */ /* 0x000fe20000002400 */
[----:B------:R-:W-:Y:S01]  /*6200*/  FSEL R18, R24, -INF , !P1 ;  /* 0xff80000018127808 */ /* 0x000fe20004800000 */
[----:B------:R-:W-:Y:S01]  /*6210*/  HMMA.16816.F32.BF16 R32, R28, R14, R32 ;  /* 0x0000000e1c20723c */ /* 0x000fe20000041820 */
[----:B------:R-:W-:Y:S02]  /*6220*/  ISETP.GE.AND P1, PT, R5, R139, PT ;  /* 0x0000008b0500720c */ /* 0x000fe40003f26270 */
[----:B----4-:R-:W-:Y:S02]  /*6230*/  FSEL R25, R25, -INF , !P2 ;  /* 0xff80000019197808 */ /* 0x010fe40005000000 */
[----:B------:R-:W-:Y:S01]  /*6240*/  ISETP.GE.AND P6, PT, R5, R140, PT ;  /* 0x0000008c0500720c */ /* 0x000fe20003fc6270 */
[----:B------:R1:W-:Y:S01]  /*6250*/  MUFU.TANH R104, R6 ;  /* 0x0000000600687308 */ /* 0x0003e20000002400 */
[----:B------:R-:W-:Y:S01]  /*6260*/  FSEL R176, R25, -INF , !P1 ;  /* 0xff80000019b07808 */ /* 0x000fe20004800000 */
[----:B------:R-:W-:Y:S01]  /*6270*/  VIADD R25, R17, 0xffffff91 ;  /* 0xffffff9111197836 */ /* 0x000fe20000000000 */
[----:B------:R-:W-:-:S02]  /*6280*/  ISETP.GT.AND P2, PT, R116, R105, PT ;  /* 0x000000697400720c */ /* 0x000fc40003f44270 */
[----:B------:R-:W-:Y:S01]  /*6290*/  ISETP.GT.AND P1, PT, R84, R105, PT ;  /* 0x000000695400720c */ /* 0x000fe20003f24270 */
[-C--:B------:R-:W-:Y:S01]  /*62a0*/  FMUL.FTZ R90, R90, R122.reuse ;  /* 0x0000007a5a5a7220 */ /* 0x080fe20000410000 */
[----:B------:R-:W-:Y:S01]  /*62b0*/  FSEL R14, R19, -INF , !P6 ;  /* 0xff800000130e7808 */ /* 0x000fe20007000000 */
[----:B------:R-:W4:Y:S01]  /*62c0*/  MUFU.TANH R21, R21 ;  /* 0x0000001500157308 */ /* 0x000f220000002400 */
[----:B------:R-:W-:Y:S01]  /*62d0*/  FSEL R24, R26, -INF , !P2 ;  /* 0xff8000001a187808 */ /* 0x000fe20005000000 */
[-C--:B------:R-:W-:Y:S01]  /*62e0*/  FMUL.FTZ R19, R88, R122.reuse ;  /* 0x0000007a58137220 */ /* 0x080fe20000410000 */
[----:B-----5:R-:W-:Y:S01]  /*62f0*/  FSEL R22, R22, -INF , !P1 ;  /* 0xff80000016167808 */ /* 0x020fe20004800000 */
[----:B------:R-:W-:Y:S01]  /*6300*/  FMUL.FTZ R91, R91, R122 ;  /* 0x0000007a5b5b7220 */ /* 0x000fe20000410000 */
[----:B------:R-:W-:Y:S01]  /*6310*/  ISETP.GE.AND P6, PT, R105, R140, PT ;  /* 0x0000008c6900720c */ /* 0x000fe20003fc6270 */
[----:B------:R-:W-:Y:S01]  /*6320*/  FMUL.FTZ R33, R33, R122 ;  /* 0x0000007a21217220 */ /* 0x000fe20000410000 */
[----:B------:R-:W-:Y:S01]  /*6330*/  ISETP.GE.AND P2, PT, R105, R139, PT ;  /* 0x0000008b6900720c */ /* 0x000fe20003f46270 */
[----:B------:R5:W4:Y:S01]  /*6340*/  MUFU.TANH R15, R13 ;  /* 0x0000000d000f7308 */ /* 0x000b220000002400 */
[----:B------:R-:W-:Y:S01]  /*6350*/  ISETP.GT.AND P1, PT, R116, R25, PT ;  /* 0x000000197400720c */ /* 0x000fe20003f24270 */
[----:B-1----:R-:W1:Y:S01]  /*6360*/  LDSM.16.M88.4 R4, [R123+0x5c00] ;  /* 0x005c00007b04783b */ /* 0x002e620000000200 */
[----:B------:R-:W-:Y:S01]  /*6370*/  FSEL R24, R24, -INF , !P6 ;  /* 0xff80000018187808 */ /* 0x000fe20007000000 */
[----:B------:R-:W-:-:S04]  /*6380*/  DEPBAR.LE SB0, 0x0 ;  /* 0x000080000000791a */ /* 0x000fc80000000000 */
[----:B------:R-:W-:Y:S01]  /*6390*/  FSEL R22, R22, -INF , !P2 ;  /* 0xff80000016167808 */ /* 0x000fe20005000000 */
[----:B------:R-:W1:Y:S01]  /*63a0*/  MUFU.TANH R19, R19 ;  /* 0x0000001300137308 */ /* 0x000e620000002400 */
[----:B--2---:R-:W-:Y:S01]  /*63b0*/  FSEL R26, R23, -INF , !P1 ;  /* 0xff800000171a7808 */ /* 0x004fe20004800000 */
[----:B------:R-:W-:Y:S01]  /*63c0*/  BAR.SYNC.DEFER_BLOCKING 0x0 ;  /* 0x0000000000007b1d */ /* 0x000fe20000010000 */
[C---:B------:R-:W-:Y:S02]  /*63d0*/  ISETP.GE.AND P6, PT, R25.reuse, R140, PT ;  /* 0x0000008c1900720c */ /* 0x040fe40003fc6270 */
[----:B------:R-:W-:Y:S02]  /*63e0*/  ISETP.GE.AND P2, PT, R25, R139, PT ;  /* 0x0000008b1900720c */ /* 0x000fe40003f46270 */
[----:B------:R-:W-:Y:S01]  /*63f0*/  ISETP.GT.AND P1, PT, R84, R25, PT ;  /* 0x000000195400720c */ /* 0x000fe20003f24270 */
[----:B------:R-:W-:Y:S01]  /*6400*/  VIADD R25, R17, 0xffffff98 ;  /* 0xffffff9811197836 */ /* 0x000fe20000000000 */
[----:B------:R-:W-:Y:S01]  /*6410*/  FSEL R26, R26, -INF , !P6 ;  /* 0xff8000001a1a7808 */ /* 0x000fe20007000000 */
[----:B-----5:R-:W-:Y:S01]  /*6420*/  FMUL.FTZ R13, R89, R122 ;  /* 0x0000007a590d7220 */ /* 0x020fe20000410000 */
[----:B---3--:R-:W-:Y:S01]  /*6430*/  FSEL R20, R27, -INF , !P1 ;  /* 0xff8000001b147808 */ /* 0x008fe20004800000 */
[----:B------:R-:W-:Y:S01]  /*6440*/  VIADD R27, R17, 0xffffff99 ;  /* 0xffffff99111b7836 */ /* 0x000fe20000000000 */
[----:B------:R-:W-:Y:S01]  /*6450*/  ISETP.GT.AND P1, PT, R116, R25, PT ;  /* 0x000000197400720c */ /* 0x000fe20003f24270 */
[----:B------:R-:W2:Y:S01]  /*6460*/  MUFU.TANH R23, R90 ;  /* 0x0000005a00177308 */ /* 0x000ea20000002400 */
[----:B------:R-:W-:-:S02]  /*6470*/  FSEL R20, R20, -INF , !P2 ;  /* 0xff80000014147808 */ /* 0x000fc40005000000 */
[----:B----4-:R-:W-:Y:S02]  /*6480*/  FSEL R156, R21, -INF , !P1 ;  /* 0xff800000159c7808 */ /* 0x010fe40004800000 */
[----:B------:R-:W-:Y:S02]  /*6490*/  ISETP.GT.AND P1, PT, R84, R25, PT ;  /* 0x000000195400720c */ /* 0x000fe40003f24270 */
[C---:B------:R-:W-:Y:S01]  /*64a0*/  ISETP.GE.AND P6, PT, R25.reuse, R140, PT ;  /* 0x0000008c1900720c */ /* 0x040fe20003fc6270 */
[----:B------:R-:W3:Y:S01]  /*64b0*/  MUFU.TANH R13, R13 ;  /* 0x0000000d000d7308 */ /* 0x000ee20000002400 */
[----:B------:R-:W-:Y:S02]  /*64c0*/  FSEL R104, R104, -INF , !P1 ;  /* 0xff80000068687808 */ /* 0x000fe40004800000 */
[----:B------:R-:W-:Y:S01]  /*64d0*/  ISETP.GE.AND P2, PT, R25, R139, PT ;  /* 0x0000008b1900720c */ /* 0x000fe20003f46270 */
[----:B------:R-:W-:Y:S01]  /*64e0*/  FMUL.FTZ R25, R32, R122 ;  /* 0x0000007a20197220 */ /* 0x000fe20000410000 */
[----:B------:R-:W-:Y:S01]  /*64f0*/  ISETP.GT.AND P1, PT, R116, R27, PT ;  /* 0x0000001b7400720c */ /* 0x000fe20003f24270 */
[----:B------:R-:W-:Y:S01]  /*6500*/  VIADD R32, R0, 0xfffffffe ;  /* 0xfffffffe00207836 */ /* 0x000fe20000000000 */
[----:B------:R-:W-:Y:S01]  /*6510*/  FSEL R156, R156, -INF , !P6 ;  /* 0xff8000009c9c7808 */ /* 0x000fe20007000000 */
[----:B------:R-:W4:Y:S01]  /*6520*/  MUFU.TANH R21, R91 ;  /* 0x0000005b00157308 */ /* 0x000f220000002400 */
[----:B------:R-:W-:-:S02]  /*6530*/  FSEL R170, R104, -INF , !P2 ;  /* 0xff80000068aa7808 */ /* 0x000fc40005000000 */
[----:B------:R-:W-:Y:S01]  /*6540*/  FSEL R11, R11, -INF , !P1 ;  /* 0xff8000000b0b7808 */ /* 0x000fe20004800000 */
[C---:B-1----:R-:W-:Y:S01]  /*6550*/  HMMA.16816.F32.BF16 R100, R28.reuse, R4, R100 ;  /* 0x000000041c64723c */ /* 0x042fe20000041864 */
[C---:B------:R-:W-:Y:S01]  /*6560*/  ISETP.GE.AND P6, PT, R27.reuse, R140, PT ;  /* 0x0000008c1b00720c */ /* 0x040fe20003fc6270 */
[-C--:B------:R-:W-:Y:S01]  /*6570*/  FMUL.FTZ R5, R34, R122.reuse ;  /* 0x0000007a22057220 */ /* 0x080fe20000410000 */
[----:B------:R-:W-:Y:S01]  /*6580*/  ISETP.GE.AND P2, PT, R27, R139, PT ;  /* 0x0000008b1b00720c */ /* 0x000fe20003f46270 */
[----:B------:R-:W1:Y:S01]  /*6590*/  MUFU.TANH R25, R25 ;  /* 0x0000001900197308 */ /* 0x000e620000002400 */
[----:B------:R-:W-:Y:S01]  /*65a0*/  ISETP.GT.AND P1, PT, R84, R27, PT ;  /* 0x0000001b5400720c */ /* 0x000fe20003f24270 */
[----:B------:R-:W-:Y:S01]  /*65b0*/  VIADD R27, R17, 0xffffffa0 ;  /* 0xffffffa0111b7836 */ /* 0x000fe20000000000 */
[----:B------:R-:W-:Y:S01]  /*65c0*/  FSEL R172, R11, -INF , !P6 ;  /* 0xff8000000bac7808 */ /* 0x000fe20007000000 */
[----:B------:R-:W-:Y:S01]  /*65d0*/  FMUL.FTZ R11, R35, R122 ;  /* 0x0000007a230b7220 */ /* 0x000fe20000410000 */
[----:B------:R-:W-:Y:S01]  /*65e0*/  FSEL R15, R15, -INF , !P1 ;  /* 0xff8000000f0f7808 */ /* 0x000fe20004800000 */
[----:B------:R-:W-:Y:S01]  /*65f0*/  HMMA.16816.F32.BF16 R96, R28, R6, R96 ;  /* 0x000000061c60723c */ /* 0x000fe20000041860 */
[-C--:B------:R-:W-:Y:S01]  /*6600*/  ISETP.GT.AND P1, PT, R116, R27.reuse, PT ;  /* 0x0000001b7400720c */ /* 0x080fe20003f24270 */
[----:B------:R-:W5:Y:S01]  /*6610*/  MUFU.TANH R5, R5 ;  /* 0x0000000500057308 */ /* 0x000f620000002400 */
[----:B------:R-:W-:Y:S01]  /*6620*/  FSEL R168, R15, -INF , !P2 ;  /* 0xff8000000fa87808 */ /* 0x000fe20005000000 */
[----:B------:R-:W-:Y:S01]  /*6630*/  VIADD R15, R17, 0xffffffa1 ;  /* 0xffffffa1110f7836 */ /* 0x000fe20000000000 */
[----:B------:R-:W-:Y:S01]  /*6640*/  FSEL R19, R19, -INF , !P1 ;  /* 0xff80000013137808 */ /* 0x000fe20004800000 */
[----:B------:R-:W-:Y:S01]  /*6650*/  VIADD R7, R17, 0xffffffa9 ;  /* 0xffffffa911077836 */ /* 0x000fe20000000000 */
[----:B------:R-:W-:-:S02]  /*6660*/  ISETP.GT.AND P1, PT, R84, R27, PT ;  /* 0x0000001b5400720c */ /* 0x000fc40003f24270 */
[----:B------:R-:W-:Y:S01]  /*6670*/  ISETP.GE.AND P2, PT, R27, R139, PT ;  /* 0x0000008b1b00720c */ /* 0x000fe20003f46270 */
[----:B------:R-:W5:Y:S01]  /*6680*/  MUFU.TANH R4, R33 ;  /* 0x0000002100047308 */ /* 0x000f620000002400 */
[----:B--2---:R-:W-:Y:S01]  /*6690*/  FSEL R23, R23, -INF , !P1 ;  /* 0xff80000017177808 */ /* 0x004fe20004800000 */
[-C--:B------:R-:W-:Y:S01]  /*66a0*/  FMUL.FTZ R100, R100, R122.reuse ;  /* 0x0000007a64647220 */ /* 0x080fe20000410000 */
[-C--:B------:R-:W-:Y:S01]  /*66b0*/  ISETP.GT.AND P1, PT, R116, R15.reuse, PT ;  /* 0x0000000f7400720c */ /* 0x080fe20003f24270 */
[-C--:B------:R-:W-:Y:S01]  /*66c0*/  FMUL.FTZ R101, R101, R122.reuse ;  /* 0x0000007a65657220 */ /* 0x080fe20000410000 */
[----:B------:R-:W-:Y:S01]  /*66d0*/  FSEL R106, R23, -INF , !P2 ;  /* 0xff800000176a7808 */ /* 0x000fe20005000000 */
[----:B------:R-:W-:Y:S01]  /*66e0*/  FMUL.FTZ R6, R103, R122 ;  /* 0x0000007a67067220 */ /* 0x000fe20000410000 */
[----:B---3--:R-:W-:Y:S01]  /*66f0*/  FSEL R138, R13, -INF , !P1 ;  /* 0xff8000000d8a7808 */ /* 0x008fe20004800000 */
[----:B------:R-:W-:Y:S01]  /*6700*/  VIADD R13, R17, 0xffffffa8 ;  /* 0xffffffa8110d7836 */ /* 0x000fe20000000000 */
[----:B------:R-:W-:Y:S01]  /*6710*/  ISETP.GT.AND P2, PT, R84, R15, PT ;  /* 0x0000000f5400720c */ /* 0x000fe20003f44270 */
[----:B------:R-:W2:Y:S01]  /*6720*/  MUFU.TANH R11, R11 ;  /* 0x0000000b000b7308 */ /* 0x000ea20000002400 */
[----:B------:R-:W-:Y:S01]  /*6730*/  ISETP.GE.AND P6, PT, R27, R140, PT ;  /* 0x0000008c1b00720c */ /* 0x000fe20003fc6270 */
[----:B------:R-:W-:Y:S01]  /*6740*/  FMUL.FTZ R99, R99, R122 ;  /* 0x0000007a63637220 */ /* 0x000fe20000410000 */
[----:B----4-:R-:W-:-:S02]  /*6750*/  FSEL R21, R21, -INF , !P2 ;  /* 0xff80000015157808 */ /* 0x010fc40005000000 */
[----:B------:R-:W-:Y:S02]  /*6760*/  ISETP.GT.AND P2, PT, R116, R13, PT ;  /* 0x0000000d7400720c */ /* 0x000fe40003f44270 */
[----:B------:R-:W-:Y:S01]  /*6770*/  FSEL R130, R19, -INF , !P6 ;  /* 0xff80000013827808 */ /* 0x000fe20007000000 */
[----:B------:R-:W-:Y:S01]  /*6780*/  FMUL.FTZ R19, R102, R122 ;  /* 0x0000007a66137220 */ /* 0x000fe20000410000 */
[C---:B------:R-:W-:Y:S01]  /*6790*/  ISETP.GE.AND P6, PT, R15.reuse, R140, PT ;  /* 0x0000008c0f00720c */ /* 0x040fe20003fc6270 */
[----:B------:R-:W-:Y:S01]  /*67a0*/  MUFU.TANH R6, R6 ;  /* 0x0000000600067308 */ /* 0x000fe20000002400 */
[----:B------:R-:W-:Y:S02]  /*67b0*/  ISETP.GE.AND P1, PT, R15, R139, PT ;  /* 0x0000008b0f00720c */ /* 0x000fe40003f26270 */
[----:B-1----:R-:W-:Y:S02]  /*67c0*/  FSEL R25, R25, -INF , !P2 ;  /* 0xff80000019197808 */ /* 0x002fe40005000000 */
[----:B------:R-:W-:-:S02]  /*67d0*/  ISETP.GT.AND P2, PT, R84, R13, PT ;  /* 0x0000000d5400720c */ /* 0x000fc40003f44270 */
[----:B------:R-:W-:Y:S01]  /*67e0*/  FSEL R138, R138, -INF , !P6 ;  /* 0xff8000008a8a7808 */ /* 0x000fe20007000000 */
[----:B------:R-:W1:Y:S01]  /*67f0*/  MUFU.TANH R15, R100 ;  /* 0x00000064000f7308 */ /* 0x000e620000002400 */
[----:B------:R-:W-:Y:S02]  /*6800*/  ISETP.GE.AND P6, PT, R13, R140, PT ;  /* 0x0000008c0d00720c */ /* 0x000fe40003fc6270 */
[----:B-----5:R-:W-:Y:S02]  /*6810*/  FSEL R5, R5, -INF , !P2 ;  /* 0xff80000005057808 */ /* 0x020fe40005000000 */
[----:B------:R-:W-:Y:S02]  /*6820*/  ISETP.GT.AND P2, PT, R116, R7, PT ;  /* 0x000000077400720c */ /* 0x000fe40003f44270 */
[----:B------:R-:W-:Y:S01]  /*6830*/  FSEL R108, R21, -INF , !P1 ;  /* 0xff800000156c7808 */ /* 0x000fe20004800000 */
[----:B------:R-:W3:Y:S01]  /*6840*/  MUFU.TANH R19, R19 ;  /* 0x0000001300137308 */ /* 0x000ee20000002400 */
[----:B------:R-:W-:Y:S01]  /*6850*/  ISETP.GE.AND P1, PT, R13, R139, PT ;  /* 0x0000008b0d00720c */ /* 0x000fe20003f26270 */
[----:B------:R-:W-:Y:S01]  /*6860*/  VIADD R21, R17, 0xffffffb0 ;  /* 0xffffffb011157836 */ /* 0x000fe20000000000 */
[----:B------:R-:W-:-:S02]  /*6870*/  FSEL R154, R25, -INF , !P6 ;  /* 0xff800000199a7808 */ /* 0x000fc40007000000 */
[----:B------:R-:W-:Y:S02]  /*6880*/  ISETP.GE.AND P6, PT, R7, R140, PT ;  /* 0x0000008c0700720c */ /* 0x000fe40003fc6270 */
[----:B------:R-:W-:Y:S01]  /*6890*/  FSEL R4, R4, -INF , !P2 ;  /* 0xff80000004047808 */ /* 0x000fe20005000000 */
[----:B------:R-:W4:Y:S01]  /*68a0*/  MUFU.TANH R13, R101 ;  /* 0x00000065000d7308 */ /* 0x000f220000002400 */
[----:B------:R-:W-:Y:S01]  /*68b0*/  FSEL R110, R5, -INF , !P1 ;  /* 0xff800000056e7808 */ /* 0x000fe20004800000 */
[----:B------:R-:W-:Y:S01]  /*68c0*/  VIADD R5, R17, 0xffffffb1 ;  /* 0xffffffb111057836 */ /* 0x000fe20000000000 */
[----:B------:R-:W-:Y:S02]  /*68d0*/  ISETP.GE.AND P1, PT, R7, R139, PT ;  /* 0x0000008b0700720c */ /* 0x000fe40003f26270 */
[----:B------:R-:W-:Y:S01]  /*68e0*/  ISETP.GT.AND P2, PT, R84, R7, PT ;  /* 0x000000075400720c */ /* 0x000fe20003f44270 */
[-C--:B------:R-:W-:Y:S01]  /*68f0*/  FMUL.FTZ R7, R96, R122.reuse ;  /* 0x0000007a60077220 */ /* 0x080fe20000410000 */
[----:B------:R-:W-:Y:S01]  /*6900*/  FSEL R120, R4, -INF , !P6 ;  /* 0xff80000004787808 */ /* 0x000fe20007000000 */
[----:B------:R-:W-:Y:S01]  /*6910*/  FMUL.FTZ R4, R97, R122 ;  /* 0x0000007a61047220 */ /* 0x000fe20000410000 */
[----:B------:R-:W-:Y:S01]  /*6920*/  ISETP.GT.AND P6, PT, R116, R21, PT ;  /* 0x000000157400720c */ /* 0x000fe20003fc4270 */
[----:B------:R-:W-:Y:S01]  /*6930*/  MUFU.TANH R99, R99 ;  /* 0x0000006300637308 */ /* 0x000fe20000002400 */
[----:B--2---:R-:W-:-:S02]  /*6940*/  FSEL R11, R11, -INF , !P2 ;  /* 0xff8000000b0b7808 */ /* 0x004fc40005000000 */
[----:B------:R-:W-:Y:S02]  /*6950*/  ISETP.GE.AND P2, PT, R21, R140, PT ;  /* 0x0000008c1500720c */ /* 0x000fe40003f46270 */
[----:B-1----:R-:W-:Y:S02]  /*6960*/  FSEL R15, R15, -INF , !P6 ;  /* 0xff8000000f0f7808 */ /* 0x002fe40007000000 */
[----:B------:R-:W-:Y:S01]  /*6970*/  ISETP.GT.AND P6, PT, R84, R21, PT ;  /* 0x000000155400720c */ /* 0x000fe20003fc4270 */
[----:B------:R-:W1:Y:S01]  /*6980*/  MUFU.TANH R7, R7 ;  /* 0x0000000700077308 */ /* 0x000e620000002400 */
[----:B------:R-:W-:Y:S01]  /*6990*/  FSEL R112, R11, -INF , !P1 ;  /* 0xff8000000b707808 */ /* 0x000fe20004800000 */
[----:B------:R-:W-:Y:S01]  /*69a0*/  FMUL.FTZ R11, R98, R122 ;  /* 0x0000007a620b7220 */ /* 0x000fe20000410000 */
[----:B------:R-:W-:Y:S02]  /*69b0*/  FSEL R102, R15, -INF , !P2 ;  /* 0xff8000000f667808 */ /* 0x000fe40005000000 */
[----:B------:R-:W-:-:S02]  /*69c0*/  ISETP.GE.AND P1, PT, R21, R139, PT ;  /* 0x0000008b1500720c */ /* 0x000fc40003f26270 */
[----:B------:R-:W-:Y:S01]  /*69d0*/  ISETP.GT.AND P2, PT, R116, R5, PT ;  /* 0x000000057400720c */ /* 0x000fe20003f44270 */
[----:B------:R-:W2:Y:S01]  /*69e0*/  MUFU.TANH R11, R11 ;  /* 0x0000000b000b7308 */ /* 0x000ea20000002400 */
[----:B---3--:R-:W-:Y:S02]  /*69f0*/  FSEL R19, R19, -INF , !P6 ;  /* 0xff80000013137808 */ /* 0x008fe40007000000 */
[----:B----4-:R-:W-:Y:S02]  /*6a00*/  FSEL R13, R13, -INF , !P2 ;  /* 0xff8000000d0d7808 */ /* 0x010fe40005000000 */
[----:B------:R-:W-:Y:S02]  /*6a10*/  FSEL R95, R19, -INF , !P1 ;  /* 0xff800000135f7808 */ /* 0x000fe40004800000 */
[C---:B------:R-:W-:Y:S01]  /*6a20*/  ISETP.GE.AND P6, PT, R5.reuse, R140, PT ;  /* 0x0000008c0500720c */ /* 0x040fe20003fc6270 */
[----:B------:R-:W3:Y:S01]  /*6a30*/  MUFU.TANH R4, R4 ;  /* 0x0000000400047308 */ /* 0x000ee20000002400 */
[----:B------:R-:W-:-:S02]  /*6a40*/  ISETP.GE.AND P1, PT, R5, R139, PT ;  /* 0x0000008b0500720c */ /* 0x000fc40003f26270 */
[----:B------:R-:W-:Y:S01]  /*6a50*/  ISETP.GT.AND P2, PT, R84, R5, PT ;  /* 0x000000055400720c */ /* 0x000fe20003f44270 */
[----:B------:R-:W-:Y:S01]  /*6a60*/  VIADD R5, R17, 0xffffffb8 ;  /* 0xffffffb811057836 */ /* 0x000fe20000000000 */
[----:B------:R-:W-:Y:S01]  /*6a70*/  FSEL R103, R13, -INF , !P6 ;  /* 0xff8000000d677808 */ /* 0x000fe20007000000 */
[----:B------:R-:W-:Y:S01]  /*6a80*/  VIADD R17, R17, 0xffffffb9 ;  /* 0xffffffb911117836 */ /* 0x000fe20000000000 */
[----:B------:R-:W-:Y:S02]  /*6a90*/  FSEL R6, R6, -INF , !P2 ;  /* 0xff80000006067808 */ /* 0x000fe40005000000 */
[----:B------:R-:W-:Y:S02]  /*6aa0*/  ISETP.GT.AND P6, PT, R116, R5, PT ;  /* 0x000000057400720c */ /* 0x000fe40003fc4270 */
[----:B------:R-:W-:Y:S02]  /*6ab0*/  ISETP.GE.AND P2, PT, R5, R140, PT ;  /* 0x0000008c0500720c */ /* 0x000fe40003f46270 */
[----:B-1----:R-:W-:-:S02]  /*6ac0*/  FSEL R7, R7, -INF , !P6 ;  /* 0xff80000007077808 */ /* 0x002fc40007000000 */
[----:B------:R-:W-:Y:S02]  /*6ad0*/  ISETP.GT.AND P6, PT, R84, R5, PT ;  /* 0x000000055400720c */ /* 0x000fe40003fc4270 */
[----:B------:R-:W-:Y:S02]  /*6ae0*/  FSEL R101, R7, -INF , !P2 ;  /* 0xff80000007657808 */ /* 0x000fe40005000000 */
[----:B------:R-:W-:Y:S02]  /*6af0*/  ISETP.GT.AND P2, PT, R116, R17, PT ;  /* 0x000000117400720c */ /* 0x000fe40003f44270 */
[----:B--2---:R-:W-:Y:S02]  /*6b00*/  FSEL R11, R11, -INF , !P6 ;  /* 0xff8000000b0b7808 */ /* 0x004fe40007000000 */
[----:B------:R-:W-:Y:S02]  /*6b10*/  ISETP.GE.AND P6, PT, R17, R140, PT ;  /* 0x0000008c1100720c */ /* 0x000fe40003fc6270 */
[----:B---3--:R-:W-:-:S02]  /*6b20*/  FSEL R4, R4, -INF , !P2 ;  /* 0xff80000004047808 */ /* 0x008fc40005000000 */
[----:B------:R-:W-:Y:S02]  /*6b30*/  FSEL R98, R6, -INF , !P1 ;  /* 0xff80000006627808 */ /* 0x000fe40004800000 */
[----:B------:R-:W-:Y:S02]  /*6b40*/  FSEL R104, R4, -INF , !P6 ;  /* 0xff80000004687808 */ /* 0x000fe40007000000 */
[----:B------:R-:W-:Y:S02]  /*6b50*/  ISETP.GT.U32.AND P6, PT, R32, R145, PT ;  /* 0x000000912000720c */ /* 0x000fe40003fc4070 */
[-C--:B------:R-:W-:Y:S02]  /*6b60*/  ISETP.GE.AND P1, PT, R5, R139.reuse, PT ;  /* 0x0000008b0500720c */ /* 0x080fe40003f26270 */
[----:B------:R-:W-:Y:S02]  /*6b70*/  ISETP.GE.AND P2, PT, R17, R139, PT ;  /* 0x0000008b1100720c */ /* 0x000fe40003f46270 */
[----:B------:R-:W-:-:S02]  /*6b80*/  FSEL R96, R11, -INF , !P1 ;  /* 0xff8000000b607808 */ /* 0x000fc40004800000 */
[----:B------:R-:W-:-:S04]  /*6b90*/  ISETP.GT.AND P1, PT, R84, R17, PT ;  /* 0x000000115400720c */ /* 0x000fc80003f24270 */
[----:B------:R-:W-:-:S04]  /*6ba0*/  FSEL R97, R99, -INF , !P1 ;  /* 0xff80000063617808 */ /* 0x000fc80004800000 */
[----:B------:R-:W-:Y:S01]  /*6bb0*/  FSEL R97, R97, -INF , !P2 ;  /* 0xff80000061617808 */ /* 0x000fe20005000000 */
[----:B------:R-:W-:Y:S05]  /*6bc0*/  @!P6 BRA `(.L_x_7880) ;  /* 0x0000000400bce947 */ /* 0x000fea0003800000 */
[----:B------:R-:W-:Y:S04]  /*6bd0*/  BSSY.RECONVERGENT B0, `(.L_x_7881) ;  /* 0x0000049000007945 */ /* 0x000fe80003800200 */
[----:B------:R-:W-:Y:S05]  /*6be0*/  @!P0 BRA `(.L_x_7882) ;  /* 0x0000000000fc8947 */ /* 0x000fea0003800000 */
[----:B------:R-:W2:Y:S01]  /*6bf0*/  LD.E R7, desc[UR4][R2.64+0x170] ;  /* 0x0001700402077980 */ /* 0x000ea2000c101900 */
[----:B------:R-:W-:Y:S01]  /*6c00*/  IADD3 R6, PT, PT, R16, -0x80, RZ ;  /* 0xffffff8010067810 */ /* 0x000fe20007ffe0ff */
[----:B------:R-:W-:-:S03]  /*6c10*/  IMAD.MOV.U32 R28, RZ, RZ, RZ ;  /* 0x000000ffff1c7224 */ /* 0x000fc600078e00ff */
[----:B------:R-:W-:Y:S02]  /*6c20*/  IABS R11, R6 ;  /* 0x00000006000b7213 */ /* 0x000fe40000000000 */
[-C--:B--2---:R-:W-:Y:S02]  /*6c30*/  IABS R4, R7.reuse ;  /* 0x0000000700047213 */ /* 0x084fe40000000000 */
[-C--:B------:R-:W-:Y:S02]  /*6c40*/  IABS R13, R7.reuse ;  /* 0x00000007000d7213 */ /* 0x080fe40000000000 */
[----:B------:R-:W1:Y:S01]  /*6c50*/  I2F.RP R15, R4 ;  /* 0x00000004000f7306 */ /* 0x000e620000209400 */
[----:B------:R-:W-:Y:S02]  /*6c60*/  LOP3.LUT R6, R6, R7, RZ, 0x3c, !PT ;  /* 0x0000000706067212 */ /* 0x000fe400078e3cff */
[----:B------:R-:W-:-:S05]  /*6c70*/  IMAD.MOV R13, RZ, RZ, -R13 ;  /* 0x000000ffff0d7224 */ /* 0x000fca00078e0a0d */
[----:B-1----:R-:W1:Y:S02]  /*6c80*/  MUFU.RCP R29, R15 ;  /* 0x0000000f001d7308 */ /* 0x002e640000001000 */
[----:B-1----:R-:W-:-:S06]  /*6c90*/  VIADD R29, R29, 0xffffffe ;  /* 0x0ffffffe1d1d7836 */ /* 0x002fcc0000000000 */
[----:B------:R-:W1:Y:S02]  /*6ca0*/  F2I.FTZ.U32.TRUNC.NTZ R29, R29 ;  /* 0x0000001d001d7305 */ /* 0x000e64000021f000 */
[----:B-1----:R-:W-:-:S04]  /*6cb0*/  IMAD.MOV R5, RZ, RZ, -R29 ;  /* 0x000000ffff057224 */ /* 0x002fc800078e0a1d */
[----:B------:R-:W-:-:S04]  /*6cc0*/  IMAD R5, R5, R4, RZ ;  /* 0x0000000405057224 */ /* 0x000fc800078e02ff */
[----:B------:R-:W-:-:S04]  /*6cd0*/  IMAD.HI.U32 R5, R29, R5, R28 ;  /* 0x000000051d057227 */ /* 0x000fc800078e001c */
[----:B------:R-:W-:Y:S01]  /*6ce0*/  VIADD R28, R16, 0xffffff40 ;  /* 0xffffff40101c7836 */ /* 0x000fe20000000000 */
[----:B------:R-:W-:-:S04]  /*6cf0*/  MOV R16, R11 ;  /* 0x0000000b00107202 */ /* 0x000fc80000000f00 */
[----:B------:R-:W-:Y:S01]  /*6d00*/  IABS R11, R28 ;  /* 0x0000001c000b7213 */ /* 0x000fe20000000000 */
[----:B------:R-:W-:Y:S01]  /*6d10*/  IMAD.HI.U32 R15, R5, R16, RZ ;  /* 0x00000010050f7227 */ /* 0x000fe200078e00ff */
[----:B------:R-:W-:-:S03]  /*6d20*/  LOP3.LUT R28, R28, R7, RZ, 0x3c, !PT ;  /* 0x000000071c1c7212 */ /* 0x000fc600078e3cff */
[----:B------:R-:W-:Y:S02]  /*6d30*/  IMAD R17, R15, R13, R16 ;  /* 0x0000000d0f117224 */ /* 0x000fe400078e0210 */
[----:B------:R-:W-:Y:S01]  /*6d40*/  IMAD.HI.U32 R16, R5, R11, RZ ;  /* 0x0000000b05107227 */ /* 0x000fe200078e00ff */
[----:B------:R-:W-:Y:S02]  /*6d50*/  LOP3.LUT R5, RZ, R7, RZ, 0x33, !PT ;  /* 0x00000007ff057212 */ /* 0x000fe400078e33ff */
        /* <DEDUP_REMOVED lines=9> */
[----:B------:R-:W-:-:S07]  /*6df0*/  ISETP.GE.U32.AND P2, PT, R11, R4, PT ;  /* 0x000000040b00720c */ /* 0x000fce0003f46070 */
[----:B------:R-:W-:Y:S02]  /*6e00*/  @P0 IADD3 R15, PT, PT, R15, 0x1, RZ ;  /* 0x000000010f0f0810 */ /* 0x000fe40007ffe0ff */
[----:B------:R-:W-:Y:S02]  /*6e10*/  ISETP.GE.AND P0, PT, R28, RZ, PT ;  /* 0x000000ff1c00720c */ /* 0x000fe40003f06270 */
[----:B------:R-:W-:Y:S01]  /*6e20*/  @!P1 IADD3 R15, PT, PT, -R15, RZ, RZ ;  /* 0x000000ff0f0f9210 */ /* 0x000fe20007ffe1ff */
[----:B------:R-:W2:Y:S01]  /*6e30*/  LD.E.64 R28, desc[UR4][R118.64+0x20] ;  /* 0x00002004761c7980 */ /* 0x000ea2000c101b00 */
[----:B------:R-:W-:Y:S02]  /*6e40*/  @P2 IADD3 R16, PT, PT, R16, 0x1, RZ ;  /* 0x0000000110102810 */ /* 0x000fe40007ffe0ff */
[----:B------:R-:W-:-:S07]  /*6e50*/  ISETP.NE.AND P2, PT, R7, RZ, PT ;  /* 0x000000ff0700720c */ /* 0x000fce0003f45270 */
[----:B------:R-:W-:-:S05]  /*6e60*/  @!P0 IMAD.MOV R16, RZ, RZ, -R16 ;  /* 0x000000ffff108224 */ /* 0x000fca00078e0a10 */
        /* <DEDUP_REMOVED lines=23> */
.L_x_7882:
        /* <DEDUP_REMOVED lines=8> */
.L_x_7883:
[----:B------:R-:W-:Y:S05]  /*7060*/  BSYNC.RECONVERGENT B0 ;  /* 0x0000000000007941 */ /* 0x000fea0003800200 */
.L_x_7881:
        /* <DEDUP_REMOVED lines=37> */
.L_x_7880:
[----:B------:R-:W-:Y:S05]  /*72c0*/  BSYNC.RECONVERGENT B1 ;  /* 0x0000000000017941 */ /* 0x000fea0003800200 */
.L_x_7879:
        /* <DEDUP_REMOVED lines=18> */
[----:B------:R-:W1:Y:S03]  /*73f0*/  SHFL.BFLY PT, R5, R6, 0x2, 0x1f ;  /* 0x0c401f0006057f89 */ /* 0x000e6600000e0000 */
[----:B------:R-:W-:Y:S01]  /*7400*/  IADD3 R94, PT, PT, R117, 0x6020, RZ ;  /* 0x00006020755e7810 */ /* 0x000fe20007ffe0ff */
[----:B------:R-:W3:Y:S04]  /*7410*/  SHFL.BFLY PT, R4, R7, 0x2, 0x1f ;  /* 0x0c401f0007047f89 */ /* 0x000ee800000e0000 */
        /* <DEDUP_REMOVED lines=24> */
[-C--:B------:R-:W-:Y:S01]  /*75a0*/  FFMA.FTZ R91, R174, R100.reuse, -R105 ;  /* 0x00000064ae5b7223 */ /* 0x080fe20000010869 */
[----:B------:R-:W-:Y:S01]  /*75b0*/  LDSM.16.MT88.4 R12, [R117+0x6000] ;  /* 0x00600000750c783b */ /* 0x000fe20000004200 */
[-C--:B------:R-:W-:Y:S01]  /*75c0*/  FFMA.FTZ R6, R18, R100.reuse, -R99 ;  /* 0x0000006412067223 */ /* 0x080fe20000010863 */
[-C--:B------:R-:W-:Y:S01]  /*75d0*/  FFMA.FTZ R35, R9, R100.reuse, -R105 ;  /* 0x0000006409237223 */ /* 0x080fe20000010869 */
[-CC-:B------:R-:W-:Y:S01]  /*75e0*/  FFMA.FTZ R93, R10, R100.reuse, -R99.reuse ;  /* 0x000000640a5d7223 */ /* 0x180fe20000010863 */
[-CC-:B------:R-:W-:Y:S01]  /*75f0*/  FFMA.FTZ R84, R8, R100.reuse, -R99.reuse ;  /* 0x0000006408547223 */ /* 0x180fe20000010863 */
[----:B------:R-:W-:Y:S01]  /*7600*/  FFMA.FTZ R176, R176, R100, -R99 ;  /* 0x00000064b0b07223 */ /* 0x000fe20000010863 */
[----:B------:R-:W-:Y:S01]  /*7610*/  MUFU.EX2 R91, R91 ;  /* 0x0000005b005b7308 */ /* 0x000fe20000000800 */
[----:B------:R-:W-:Y:S01]  /*7620*/  @P1 IADD3 R94, PT, PT, R4, -0x20, RZ ;  /* 0xffffffe0045e1810 */ /* 0x000fe20007ffe0ff */
[----:B------:R-:W-:Y:S01]  /*7630*/  LDSM.16.MT88.4 R8, [R117+0x7000] ;  /* 0x007000007508783b */ /* 0x000fe20000004200 */
        /* <DEDUP_REMOVED lines=23> */
[-C--:B------:R-:W-:Y:S01]  /*77b0*/  FMUL.FTZ R41, R41, R92.reuse ;  /* 0x0000005c29297220 */ /* 0x080fe20000410000 */
[-C--:B------:R-:W-:Y:S01]  /*77c0*/  FMUL.FTZ R56, R56, R92.reuse ;  /* 0x0000005c38387220 */ /* 0x080fe20000410000 */
[----:B------:R-:W4:Y:S01]  /*77d0*/  MUFU.EX2 R85, R176 ;  /* 0x000000b000557308 */ /* 0x000f220000000800 */
[-C--:B------:R-:W-:Y:S01]  /*77e0*/  FMUL.FTZ R57, R57, R92.reuse ;  /* 0x0000005c39397220 */ /* 0x080fe20000410000 */
[-C--:B------:R-:W-:Y:S01]  /*77f0*/  FMUL.FTZ R52, R52, R92.reuse ;  /* 0x0000005c34347220 */ /* 0x080fe20000410000 */
[----:B------:R-:W-:Y:S01]  /*7800*/  FMUL.FTZ R53, R53, R92 ;  /* 0x0000005c35357220 */ /* 0x000fe20000410000 */
[----:B------:R-:W5:Y:S01]  /*7810*/  MUFU.EX2 R90, R90 ;  /* 0x0000005a005a7308 */ /* 0x000f620000000800 */
[--C-:B------:R-:W-:Y:S01]  /*7820*/  FFMA.FTZ R118, R156, R100, -R105.reuse ;  /* 0x000000649c767223 */ /* 0x100fe20000010869 */
[----:B-1----:R-:W-:Y:S01]  /*7830*/  F2FP.BF16.F32.PACK_AB R5, R84, R93 ;  /* 0x0000005d5405723e */ /* 0x002fe200000010ff */
[-C--:B------:R-:W-:Y:S01]  /*7840*/  FMUL.FTZ R44, R44, R92.reuse ;  /* 0x0000005c2c2c7220 */ /* 0x080fe20000410000 */
[----:B------:R-:W-:Y:S01]  /*7850*/  FMUL.FTZ R45, R45, R92 ;  /* 0x0000005c2d2d7220 */ /* 0x000fe20000410000 */
[-CC-:B------:R-:W-:Y:S01]  /*7860*/  FFMA.FTZ R107, R24, R100.reuse, -R105.reuse ;  /* 0x00000064186b7223 */ /* 0x180fe20000010869 */
[----:B---3--:R-:W-:Y:S01]  /*7870*/  F2FP.BF16.F32.PACK_AB R6, R88, R89 ;  /* 0x000000595806723e */ /* 0x008fe200000010ff */
[--C-:B------:R-:W-:Y:S01]  /*7880*/  FFMA.FTZ R114, R26, R100, -R105.reuse ;  /* 0x000000641a727223 */ /* 0x100fe20000010869 */
[-C--:B------:R-:W-:Y:S01]  /*7890*/  FMUL.FTZ R48, R48, R92.reuse ;  /* 0x0000005c30307220 */ /* 0x080fe20000410000 */
[----:B------:R-:W-:Y:S01]  /*78a0*/  FMUL.FTZ R49, R49, R92 ;  /* 0x0000005c31317220 */ /* 0x000fe20000410000 */
[----:B----4-:R-:W-:Y:S01]  /*78b0*/  F2FP.BF16.F32.PACK_AB R7, R85, R86 ;  /* 0x000000565507723e */ /* 0x010fe200000010ff */
[-C--:B------:R-:W-:Y:S01]  /*78c0*/  FFMA.FTZ R109, R172, R100.reuse, -R105 ;  /* 0x00000064ac6d7223 */ /* 0x080fe20000010869 */
        /* <DEDUP_REMOVED lines=31> */
[-C--:B------:R-:W-:Y:S01]  /*7ac0*/  FFMA.FTZ R111, R168, R100.reuse, -R99 ;  /* 0x00000064a86f7223 */ /* 0x080fe20000010863 */
[----:B------:R-:W-:Y:S01]  /*7ad0*/  MUFU.EX2 R107, R107 ;  /* 0x0000006b006b7308 */ /* 0x000fe20000000800 */
[----:B------:R-:W-:Y:S01]  /*7ae0*/  LDSM.16.MT88.4 R20, [R117+0x7400] ;  /* 0x007400007514783b */ /* 0x000fe20000004200 */
[C---:B------:R-:W-:Y:S01]  /*7af0*/  HMMA.16816.F32.BF16 R76, R4.reuse, R14, R76 ;  /* 0x0000000e044c723c */ /* 0x040fe2000004184c */
[-CC-:B------:R-:W-:Y:S01]  /*7b00*/  FFMA.FTZ R115, R130, R100.reuse, -R105.reuse ;  /* 0x0000006482737223 */ /* 0x180fe20000010869 */
[----:B------:R-:W2:Y:S01]  /*7b10*/  MUFU.EX2 R114, R114 ;  /* 0x0000007200727308 */ /* 0x000ea20000000800 */
[----:B------:R-:W3:Y:S01]  /*7b20*/  LDSM.16.MT88.4 R12, [R94+0x1000] ;  /* 0x001000005e0c783b */ /* 0x000ee20000004200 */
[-CC-:B------:R-:W-:Y:S01]  /*7b30*/  FFMA.FTZ R130, R138, R100.reuse, -R105.reuse ;  /* 0x000000648a827223 */ /* 0x180fe20000010869 */
[-C--:B------:R-:W-:Y:S01]  /*7b40*/  FFMA.FTZ R119, R154, R100.reuse, -R105 ;  /* 0x000000649a777223 */ /* 0x080fe20000010869 */
[----:B------:R-:W-:Y:S01]  /*7b50*/  MUFU.EX2 R118, R118 ;  /* 0x0000007600767308 */ /* 0x000fe20000000800 */
[----:B------:R-:W-:Y:S01]  /*7b60*/  LDSM.16.MT88.4 R24, [R94+0x400] ;  /* 0x000400005e18783b */ /* 0x000fe20000004200 */
[C---:B------:R-:W-:Y:S01]  /*7b70*/  HMMA.16816.F32.BF16 R64, R4.reuse, R8, R64 ;  /* 0x000000080440723c */ /* 0x040fe20000041840 */
[-CC-:B------:R-:W-:Y:S01]  /*7b80*/  FFMA.FTZ R123, R106, R100.reuse, -R99.reuse ;  /* 0x000000646a7b7223 */ /* 0x180fe20000010863 */
[----:B------:R-:W-:Y:S01]  /*7b90*/  MUFU.EX2 R109, R109 ;  /* 0x0000006d006d7308 */ /* 0x000fe20000000800 */
[-C--:B------:R-:W-:Y:S01]  /*7ba0*/  FFMA.FTZ R121, R110, R100.reuse, -R99 ;  /* 0x000000646e797223 */ /* 0x080fe20000010863 */
[-CC-:B------:R-:W-:Y:S01]  /*7bb0*/  FFMA.FTZ R120, R120, R100.reuse, -R105.reuse ;  /* 0x0000006478787223 */ /* 0x180fe20000010869 */
[-CC-:B------:R-:W-:Y:S01]  /*7bc0*/  FFMA.FTZ R102, R102, R100.reuse, -R105.reuse ;  /* 0x0000006466667223 */ /* 0x180fe20000010869 */
[----:B------:R-:W-:Y:S01]  /*7bd0*/  MUFU.EX2 R156, R156 ;  /* 0x0000009c009c7308 */ /* 0x000fe20000000800 */
[----:B------:R-:W-:Y:S01]  /*7be0*/  FFMA.FTZ R104, R104, R100, -R105 ;  /* 0x0000006468687223 */ /* 0x000fe20000010869 */
[C---:B------:R-:W-:Y:S01]  /*7bf0*/  HMMA.16816.F32.BF16 R60, R4.reuse, R10, R60 ;  /* 0x0000000a043c723c */ /* 0x040fe2000004183c */
[----:B------:R-:W4:Y:S01]  /*7c00*/  LDSM.16.MT88.4 R8, [R94+0x2000] ;  /* 0x002000005e08783b */ /* 0x000f220000004200 */
[----:B------:R-:W5:Y:S01]  /*7c10*/  MUFU.EX2 R113, R113 ;  /* 0x0000007100717308 */ /* 0x000f620000000800 */
[----:B------:R-:W-:Y:S01]  /*7c20*/  FFMA.FTZ R92, R166, R92, R91 ;  /* 0x0000005ca65c7223 */ /* 0x000fe2000001005b */
[----:B------:R-:W-:Y:S01]  /*7c30*/  FFMA.FTZ R93, R160, R90, R93 ;  /* 0x0000005aa05d7223 */ /* 0x000fe2000001005d */
[----:B------:R-:W-:Y:S01]  /*7c40*/  @P6 IADD3 R154, PT, PT, R0, -0x3, RZ ;  /* 0xfffffffd009a6810 */ /* 0x000fe20007ffe0ff */
[----:B------:R-:W-:Y:S01]  /*7c50*/  MUFU.EX2 R122, R122 ;  /* 0x0000007a007a7308 */ /* 0x000fe20000000800 */
[----:B------:R-:W-:Y:S01]  /*7c60*/  FADD.FTZ R92, R35, R92 ;  /* 0x0000005c235c7221 */ /* 0x000fe20000010000 */
[----:B------:R-:W-:Y:S01]  /*7c70*/  FADD.FTZ R93, R84, R93 ;  /* 0x0000005d545d7221 */ /* 0x000fe20000010000 */
[----:B-1----:R-:W-:Y:S01]  /*7c80*/  HMMA.16816.F32.BF16 R36, R4, R16, R36 ;  /* 0x000000100424723c */ /* 0x002fe20000041824 */
[----:B------:R-:W1:Y:S01]  /*7c90*/  MUFU.EX2 R111, R111 ;  /* 0x0000006f006f7308 */ /* 0x000e620000000800 */
[----:B------:R-:W-:Y:S01]  /*7ca0*/  FADD.FTZ R89, R89, R92 ;  /* 0x0000005c59597221 */ /* 0x000fe20000010000 */
[----:B------:R-:W-:-:S02]  /*7cb0*/  FADD.FTZ R86, R86, R93 ;  /* 0x0000005d56567221 */ /* 0x000fc40000010000 */
[----:B------:R-:W-:Y:S01]  /*7cc0*/  MUFU.EX2 R115, R115 ;  /* 0x0000007300737308 */ /* 0x000fe20000000800 */
[----:B------:R-:W-:Y:S01]  /*7cd0*/  FADD.FTZ R88, R88, R89 ;  /* 0x0000005958587221 */ /* 0x000fe20000010000 */
[----:B------:R-:W-:Y:S01]  /*7ce0*/  FADD.FTZ R85, R85, R86 ;  /* 0x0000005655557221 */ /* 0x000fe20000010000 */
[C---:B------:R-:W-:Y:S01]  /*7cf0*/  HMMA.16816.F32.BF16 R40, R4.reuse, R18, R40 ;  /* 0x000000120428723c */ /* 0x040fe20000041828 */
[----:B------:R-:W1:Y:S01]  /*7d00*/  LDSM.16.MT88.4 R16, [R94+0x1400] ;  /* 0x001400005e10783b */ /* 0x000e620000004200 */
[----:B------:R-:W1:Y:S01]  /*7d10*/  MUFU.EX2 R130, R130 ;  /* 0x0000008200827308 */ /* 0x000e620000000800 */
[-C--:B------:R-:W-:Y:S02]  /*7d20*/  MOV R86, R34.reuse ;  /* 0x0000002200567202 */ /* 0x080fe40000000f00 */
[----:B------:R-:W-:Y:S01]  /*7d30*/  @P6 MOV R86, R34 ;  /* 0x0000002200566202 */ /* 0x000fe20000000f00 */
[----:B------:R-:W-:Y:S02]  /*7d40*/  MUFU.EX2 R119, R119 ;  /* 0x0000007700777308 */ /* 0x000fe40000000800 */
[C---:B---3--:R-:W-:Y:S02]  /*7d50*/  HMMA.16816.F32.BF16 R56, R4.reuse, R12, R56 ;  /* 0x0000000c0438723c */ /* 0x048fe40000041838 */
[----:B------:R-:W-:Y:S04]  /*7d60*/  MUFU.EX2 R106, R120 ;  /* 0x00000078006a7308 */ /* 0x000fe80000000800 */
[----:B------:R-:W-:Y:S02]  /*7d70*/  MUFU.EX2 R123, R123 ;  /* 0x0000007b007b7308 */ /* 0x000fe40000000800 */
[C---:B------:R-:W-:Y:S01]  /*7d80*/  HMMA.16816.F32.BF16 R52, R4.reuse, R14, R52 ;  /* 0x0000000e0434723c */ /* 0x040fe20000041834 */
[----:B------:R-:W3:Y:S01]  /*7d90*/  LDSM.16.MT88.4 R12, [R117+0x8400] ;  /* 0x00840000750c783b */ /* 0x000ee20000004200 */
[----:B------:R-:W-:Y:S04]  /*7da0*/  MUFU.EX2 R121, R121 ;  /* 0x0000007900797308 */ /* 0x000fe80000000800 */
[----:B------:R-:W-:Y:S02]  /*7db0*/  MUFU.EX2 R102, R102 ;  /* 0x0000006600667308 */ /* 0x000fe40000000800 */
[C---:B----4-:R-:W-:Y:S02]  /*7dc0*/  HMMA.16816.F32.BF16 R44, R4.reuse, R8, R44 ;  /* 0x00000008042c723c */ /* 0x050fe4000004182c */
[----:B------:R-:W-:Y:S06]  /*7dd0*/  MUFU.EX2 R104, R104 ;  /* 0x0000006800687308 */ /* 0x000fec0000000800 */
[----:B------:R-:W-:Y:S01]  /*7de0*/  HMMA.16816.F32.BF16 R48, R4, R10, R48 ;  /* 0x0000000a0430723c */ /* 0x000fe20000041830 */
[----:B------:R-:W4:Y:S01]  /*7df0*/  LDSM.16.MT88.4 R8, [R94+0x2400] ;  /* 0x002400005e08783b */ /* 0x000f220000004200 */
[----:B--2---:R-:W-:Y:S01]  /*7e00*/  F2FP.BF16.F32.PACK_AB R4, R114, R107 ;  /* 0x0000006b7204723e */ /* 0x004fe200000010ff */
[----:B------:R-:W-:Y:S01]  /*7e10*/  FADD.FTZ R107, R107, R88 ;  /* 0x000000586b6b7221 */ /* 0x000fe20000010000 */
[----:B-----5:R-:W-:Y:S01]  /*7e20*/  F2FP.BF16.F32.PACK_AB R5, R113, R156 ;  /* 0x0000009c7105723e */ /* 0x020fe200000010ff */
[----:B------:R-:W-:Y:S01]  /*7e30*/  FADD.FTZ R156, R156, R85 ;  /* 0x000000559c9c7221 */ /* 0x000fe20000010000 */
[----:B------:R-:W-:Y:S01]  /*7e40*/  F2FP.BF16.F32.PACK_AB R6, R109, R118 ;  /* 0x000000766d06723e */ /* 0x000fe200000010ff */
[----:B------:R-:W-:Y:S01]  /*7e50*/  FADD.FTZ R107, R114, R107 ;  /* 0x0000006b726b7221 */ /* 0x000fe20000010000 */
[----:B-1----:R-:W-:Y:S01]  /*7e60*/  F2FP.BF16.F32.PACK_AB R7, R111, R122 ;  /* 0x0000007a6f07723e */ /* 0x002fe200000010ff */
[----:B------:R-:W-:Y:S01]  /*7e70*/  FADD.FTZ R113, R113, R156 ;  /* 0x0000009c71717221 */ /* 0x000fe20000010000 */
[-C--:B------:R-:W-:Y:S01]  /*7e80*/  MOV R85, R33.reuse ;  /* 0x0000002100557202 */ /* 0x080fe20000000f00 */
[----:B------:R-:W-:Y:S01]  /*7e90*/  FADD.FTZ R118, R118, R107 ;  /* 0x0000006b76767221 */ /* 0x000fe20000010000 */
[----:B------:R-:W-:Y:S01]  /*7ea0*/  @P6 MOV R85, R33 ;  /* 0x0000002100556202 */ /* 0x000fe20000000f00 */
[----:B------:R-:W-:-:S02]  /*7eb0*/  FADD.FTZ R122, R122, R113 ;  /* 0x000000717a7a7221 */ /* 0x000fc40000010000 */
[----:B------:R-:W-:Y:S01]  /*7ec0*/  HMMA.16816.F32.BF16 R56, R4, R16, R56 ;  /* 0x000000100438723c */ /* 0x000fe20000041838 */
[----:B------:R-:W-:Y:S01]  /*7ed0*/  FADD.FTZ R118, R109, R118 ;  /* 0x000000766d767221 */ /* 0x000fe20000010000 */
[----:B------:R-:W-:-:S06]  /*7ee0*/  FADD.FTZ R122, R111, R122 ;  /* 0x0000007a6f7a7221 */ /* 0x000fcc0000010000 */
[C---:B------:R-:W-:Y:S01]  /*7ef0*/  HMMA.16816.F32.BF16 R52, R4.reuse, R18, R52 ;  /* 0x000000120434723c */ /* 0x040fe20000041834 */
[----:B------:R-:W1:Y:S07]  /*7f00*/  LDSM.16.MT88.4 R16, [R117+0x7800] ;  /* 0x007800007510783b */ /* 0x000e6e0000004200 */
[C---:B---3--:R-:W-:Y:S08]  /*7f10*/  HMMA.16816.F32.BF16 R36, R4.reuse, R12, R36 ;  /* 0x0000000c0424723c */ /* 0x048ff00000041824 */
[C---:B------:R-:W-:Y:S01]  /*7f20*/  HMMA.16816.F32.BF16 R40, R4.reuse, R14, R40 ;  /* 0x0000000e0428723c */ /* 0x040fe20000041828 */
[----:B------:R-:W2:Y:S07]  /*7f30*/  LDSM.16.MT88.4 R12, [R94+0x1800] ;  /* 0x001800005e0c783b */ /* 0x000eae0000004200 */
[C---:B------:R-:W-:Y:S01]  /*7f40*/  HMMA.16816.F32.BF16 R80, R4.reuse, R28, R80 ;  /* 0x0000001c0450723c */ /* 0x040fe20000041850 */
[-CC-:B------:R-:W-:Y:S01]  /*7f50*/  FFMA.FTZ R28, R108, R100.reuse, -R99.reuse ;  /* 0x000000646c1c7223 */ /* 0x180fe20000010863 */
[-CC-:B------:R-:W-:Y:S01]  /*7f60*/  FFMA.FTZ R108, R112, R100.reuse, -R99.reuse ;  /* 0x00000064706c7223 */ /* 0x180fe20000010863 */
[-CC-:B------:R-:W-:Y:S01]  /*7f70*/  FFMA.FTZ R112, R95, R100.reuse, -R99.reuse ;  /* 0x000000645f707223 */ /* 0x180fe20000010863 */
[----:B------:R-:W-:Y:S01]  /*7f80*/  FFMA.FTZ R95, R98, R100, -R99 ;  /* 0x00000064625f7223 */ /* 0x000fe20000010863 */
[----:B------:R3:W5:Y:S03]  /*7f90*/  MUFU.EX2 R110, R28 ;  /* 0x0000001c006e7308 */ /* 0x0007660000000800 */
[C---:B------:R-:W-:Y:S01]  /*7fa0*/  HMMA.16816.F32.BF16 R64, R4.reuse, R20, R64 ;  /* 0x000000140440723c */ /* 0x040fe20000041840 */
[----:B------:R-:W1:Y:S04]  /*7fb0*/  MUFU.EX2 R108, R108 ;  /* 0x0000006c006c7308 */ /* 0x000e680000000800 */
[----:B------:R-:W-:Y:S03]  /*7fc0*/  MUFU.EX2 R98, R112 ;  /* 0x0000007000627308 */ /* 0x000fe60000000800 */
[C---:B------:R-:W-:Y:S01]  /*7fd0*/  HMMA.16816.F32.BF16 R60, R4.reuse, R22, R60 ;  /* 0x00000016043c723c */ /* 0x040fe2000004183c */
[----:B------:R-:W-:Y:S01]  /*7fe0*/  LDSM.16.MT88.4 R20, [R94+0x800] ;  /* 0x000800005e14783b */ /* 0x000fe20000004200 */
[----:B------:R-:W-:Y:S06]  /*7ff0*/  MUFU.EX2 R95, R95 ;  /* 0x0000005f005f7308 */ /* 0x000fec0000000800 */
[C---:B----4-:R-:W-:Y:S08]  /*8000*/  HMMA.16816.F32.BF16 R44, R4.reuse, R8, R44 ;  /* 0x00000008042c723c */ /* 0x050ff0000004182c */
[C---:B------:R-:W-:Y:S01]  /*8010*/  HMMA.16816.F32.BF16 R48, R4.reuse, R10, R48 ;  /* 0x0000000a0430723c */ /* 0x040fe20000041830 */
[----:B------:R-:W4:Y:S07]  /*8020*/  LDSM.16.MT88.4 R8, [R117+0x8800] ;  /* 0x008800007508783b */ /* 0x000f2e0000004200 */
[C---:B------:R-:W-:Y:S01]  /*8030*/  HMMA.16816.F32.BF16 R76, R4.reuse, R30, R76 ;  /* 0x0000001e044c723c */ /* 0x040fe2000004184c */
[----:B---3--:R-:W-:Y:S07]  /*8040*/  LDSM.16.MT88.4 R28, [R94+0x2800] ;  /* 0x002800005e1c783b */ /* 0x008fee0000004200 */
[C---:B------:R-:W-:Y:S08]  /*8050*/  HMMA.16816.F32.BF16 R72, R4.reuse, R24, R72 ;  /* 0x000000180448723c */ /* 0x040ff00000041848 */
[----:B------:R-:W-:Y:S01]  /*8060*/  HMMA.16816.F32.BF16 R68, R4, R26, R68 ;  /* 0x0000001a0444723c */ /* 0x000fe20000041844 */
[----:B------:R-:W3:Y:S01]  /*8070*/  LDSM.16.MT88.4 R24, [R117+0x6800] ;  /* 0x006800007518783b */ /* 0x000ee20000004200 */
[----:B------:R-:W-:Y:S01]  /*8080*/  F2FP.BF16.F32.PACK_AB R4, R130, R115 ;  /* 0x000000738204723e */ /* 0x000fe200000010ff */
[----:B------:R-:W-:Y:S01]  /*8090*/  FADD.FTZ R115, R115, R118 ;  /* 0x0000007673737221 */ /* 0x000fe20000010000 */
[----:B-----5:R-:W-:Y:S01]  /*80a0*/  F2FP.BF16.F32.PACK_AB R5, R110, R123 ;  /* 0x0000007b6e05723e */ /* 0x020fe200000010ff */
[----:B------:R-:W-:Y:S01]  /*80b0*/  FADD.FTZ R123, R123, R122 ;  /* 0x0000007a7b7b7221 */ /* 0x000fe20000010000 */
[----:B------:R-:W-:Y:S01]  /*80c0*/  F2FP.BF16.F32.PACK_AB R6, R106, R119 ;  /* 0x000000776a06723e */ /* 0x000fe200000010ff */
[----:B------:R-:W-:Y:S01]  /*80d0*/  FADD.FTZ R130, R130, R115 ;  /* 0x0000007382827221 */ /* 0x000fe20000010000 */
[----:B-1----:R-:W-:Y:S01]  /*80e0*/  F2FP.BF16.F32.PACK_AB R7, R108, R121 ;  /* 0x000000796c07723e */ /* 0x002fe200000010ff */
[----:B------:R-:W-:-:S02]  /*80f0*/  FADD.FTZ R110, R110, R123 ;  /* 0x0000007b6e6e7221 */ /* 0x000fc40000010000 */
[----:B------:R-:W-:Y:S02]  /*8100*/  FADD.FTZ R119, R119, R130 ;  /* 0x0000008277777221 */ /* 0x000fe40000010000 */
[----:B------:R-:W-:Y:S02]  /*8110*/  FADD.FTZ R121, R121, R110 ;  /* 0x0000006e79797221 */ /* 0x000fe40000010000 */
[----:B------:R-:W-:Y:S01]  /*8120*/  HMMA.16816.F32.BF16 R64, R4, R16, R64 ;  /* 0x000000100440723c */ /* 0x000fe20000041840 */
[----:B------:R-:W-:Y:S01]  /*8130*/  FADD.FTZ R119, R106, R119 ;  /* 0x000000776a777221 */ /* 0x000fe20000010000 */
[----:B------:R-:W-:-:S06]  /*8140*/  FADD.FTZ R121, R108, R121 ;  /* 0x000000796c797221 */ /* 0x000fcc0000010000 */
[C---:B------:R-:W-:Y:S01]  /*8150*/  HMMA.16816.F32.BF16 R60, R4.reuse, R18, R60 ;  /* 0x00000012043c723c */ /* 0x040fe2000004183c */
[----:B------:R-:W1:Y:S07]  /*8160*/  LDSM.16.MT88.4 R16, [R117+0x8c00] ;  /* 0x008c00007510783b */ /* 0x000e6e0000004200 */
[C---:B--2---:R-:W-:Y:S01]  /*8170*/  HMMA.16816.F32.BF16 R56, R4.reuse, R12, R56 ;  /* 0x0000000c0438723c */ /* 0x044fe20000041838 */
[-CC-:B------:R-:W-:Y:S01]  /*8180*/  FFMA.FTZ R12, R103, R100.reuse, -R105.reuse ;  /* 0x00000064670c7223 */ /* 0x180fe20000010869 */
[-C--:B------:R-:W-:Y:S01]  /*8190*/  FFMA.FTZ R103, R101, R100.reuse, -R105 ;  /* 0x0000006465677223 */ /* 0x080fe20000010869 */
[-CC-:B------:R-:W-:Y:S01]  /*81a0*/  FFMA.FTZ R105, R96, R100.reuse, -R99.reuse ;  /* 0x0000006460697223 */ /* 0x180fe20000010863 */
[----:B------:R-:W-:Y:S01]  /*81b0*/  FFMA.FTZ R96, R97, R100, -R99 ;  /* 0x0000006461607223 */ /* 0x000fe20000010863 */
[----:B------:R2:W5:Y:S03]  /*81c0*/  MUFU.EX2 R101, R12 ;  /* 0x0000000c00657308 */ /* 0x0005660000000800 */
[C---:B----4-:R-:W-:Y:S01]  /*81d0*/  HMMA.16816.F32.BF16 R36, R4.reuse, R8, R36 ;  /* 0x000000080424723c */ /* 0x050fe20000041824 */
[----:B------:R-:W4:Y:S04]  /*81e0*/  MUFU.EX2 R103, R103 ;  /* 0x0000006700677308 */ /* 0x000f280000000800 */
[----:B------:R-:W-:Y:S03]  /*81f0*/  MUFU.EX2 R97, R105 ;  /* 0x0000006900617308 */ /* 0x000fe60000000800 */
[C---:B------:R-:W-:Y:S01]  /*8200*/  HMMA.16816.F32.BF16 R40, R4.reuse, R10, R40 ;  /* 0x0000000a0428723c */ /* 0x040fe20000041828 */
[----:B------:R-:W1:Y:S01]  /*8210*/  MUFU.EX2 R96, R96 ;  /* 0x0000006000607308 */ /* 0x000e620000000800 */
[----:B------:R-:W-:Y:S06]  /*8220*/  LDSM.16.MT88.4 R8, [R94+0x1c00] ;  /* 0x001c00005e08783b */ /* 0x000fec0000004200 */
[C---:B---3--:R-:W-:Y:S08]  /*8230*/  HMMA.16816.F32.BF16 R80, R4.reuse, R24, R80 ;  /* 0x000000180450723c */ /* 0x048ff00000041850 */
[C---:B------:R-:W-:Y:S01]  /*8240*/  HMMA.16816.F32.BF16 R76, R4.reuse, R26, R76 ;  /* 0x0000001a044c723c */ /* 0x040fe2000004184c */
[----:B------:R-:W3:Y:S07]  /*8250*/  LDSM.16.MT88.4 R24, [R117+0x6c00] ;  /* 0x006c00007518783b */ /* 0x000eee0000004200 */
[C---:B------:R-:W-:Y:S08]  /*8260*/  HMMA.16816.F32.BF16 R72, R4.reuse, R20, R72 ;  /* 0x000000140448723c */ /* 0x040ff00000041848 */
[C---:B------:R-:W-:Y:S01]  /*8270*/  HMMA.16816.F32.BF16 R68, R4.reuse, R22, R68 ;  /* 0x000000160444723c */ /* 0x040fe20000041844 */
[----:B------:R-:W3:Y:S07]  /*8280*/  LDSM.16.MT88.4 R20, [R117+0x7c00] ;  /* 0x007c00007514783b */ /* 0x000eee0000004200 */
        /* <DEDUP_REMOVED lines=8> */
[----:B----4-:R-:W-:Y:S01]  /*8310*/  F2FP.BF16.F32.PACK_AB R6, R104, R103 ;  /* 0x000000676806723e */ /* 0x010fe200000010ff */
        /* <DEDUP_REMOVED lines=10> */
[C---:B---3--:R-:W-:Y:S08]  /*83c0*/  HMMA.16816.F32.BF16 R80, R4.reuse, R24, R80 ;  /* 0x000000180450723c */ /* 0x048ff00000041850 */
        /* <DEDUP_REMOVED lines=11> */
.L_x_7875:
[----:B------:R-:W-:-:S07]  /*8480*/  IADD3 R154, PT, PT, R32, -0x1, RZ ;  /* 0xffffffff209a7810 */ /* 0x000fce0007ffe0ff */
.L_x_7884:
[----:B------:R-:W-:Y:S05]  /*8490*/  BSYNC B2 ;  /* 0x0000000000027941 */ /* 0x000fea0003800000 */
.L_x_7874:
        /* <DEDUP_REMOVED lines=12> */
.L_x_7892:
        /* <DEDUP_REMOVED lines=78> */
.L_x_7887:
[----:B------:R-:W-:Y:S05]  /*8a40*/  BSYNC.RECONVERGENT B0 ;  /* 0x0000000000007941 */ /* 0x000fea0003800200 */
.L_x_7886:
        /* <DEDUP_REMOVED lines=10> */
[C---:B------:R-:W-:Y:S02]  /*8af0*/  ISETP.GE.AND P6, PT, R136.reuse, R157, PT ;  /* 0x0000009d8800720c */ /* 0x040fe40003fc6270 */
[----:B------:R-:W-:Y:S02]  /*8b00*/  LOP3.LUT R168, R135, 0x1f20, RZ, 0xc0, !PT ;  /* 0x00001f2087a87812 */ /* 0x000fe400078ec0ff */
[----:B------:R-:W-:Y:S02]  /*8b10*/  LOP3.LUT R167, R161, R136, RZ, 0x3c, !PT ;  /* 0x00000088a1a77212 */ /* 0x000fe400078e3cff */
[----:B------:R-:W-:Y:S02]  /*8b20*/  LOP3.LUT R134, R136, 0x20, RZ, 0xfc, !PT ;  /* 0x0000002088867812 */ /* 0x000fe400078efcff */
[----:B------:R-:W-:Y:S02]  /*8b30*/  LOP3.LUT R167, R168, R167, RZ, 0xfc, !PT ;  /* 0x000000a7a8a77212 */ /* 0x000fe400078efcff */
[----:B------:R-:W-:Y:S02]  /*8b40*/  LOP3.LUT R133, R136, 0x40, RZ, 0xfc, !PT ;  /* 0x0000004088857812 */ /* 0x000fe400078efcff */
[-C--:B------:R-:W-:Y:S01]  /*8b50*/  ISETP.GE.AND P5, PT, R134, R157.reuse, PT ;  /* 0x0000009d8600720c */ /* 0x080fe20003fa6270 */
[----:B-1----:R-:W-:Y:S01]  /*8b60*/  ULEA UR6, UR6, UR7, 0x18 ;  /* 0x0000000706067291 */ /* 0x002fe2000f8ec0ff */
[----:B------:R-:W-:Y:S02]  /*8b70*/  ISETP.GE.AND P4, PT, R133, R157, PT ;  /* 0x0000009d8500720c */ /* 0x000fe40003f86270 */
[C---:B------:R-:W-:Y:S02]  /*8b80*/  LEA R168, P0, R141.reuse, R148, 0x1 ;  /* 0x000000948da87211 */ /* 0x040fe400078008ff */
[----:B------:R-:W-:Y:S01]  /*8b90*/  SHF.R.U32.HI R126, RZ, 0x1, R124 ;  /* 0x00000001ff7e7819 */ /* 0x000fe2000001167c */
[----:B------:R-:W-:Y:S01]  /*8ba0*/  IMAD.U32 R128, RZ, RZ, UR6 ;  /* 0x00000006ff807e24 */ /* 0x000fe2000f8e00ff */
[-C--:B------:R-:W-:Y:S02]  /*8bb0*/  LEA.HI.X R169, R141, R149.reuse, R142, 0x1, P0 ;  /* 0x000000958da97211 */ /* 0x080fe400000f0c8e */
[----:B------:R-:W-:Y:S02]  /*8bc0*/  SHF.L.U32 R125, R124, 0x2, RZ ;  /* 0x000000027c7d7819 */ /* 0x000fe400000006ff */
[----:B------:R-:W-:Y:S02]  /*8bd0*/  LEA R159, R167, R128, 0x1 ;  /* 0x00000080a79f7211 */ /* 0x000fe400078e08ff */
[C---:B------:R-:W-:Y:S01]  /*8be0*/  LOP3.LUT R127, R87.reuse, 0x3e00, RZ, 0xc0, !PT ;  /* 0x00003e00577f7812 */ /* 0x040fe200078ec0ff */
[----:B------:R-:W-:Y:S01]  /*8bf0*/  @!P4 IMAD.MOV.U32 R170, RZ, RZ, R148 ;  /* 0x000000ffffaac224 */ /* 0x000fe200078e0094 */
[----:B------:R-:W-:Y:S01]  /*8c00*/  @!P4 MOV R171, R149 ;  /* 0x0000009500abc202 */ /* 0x000fe20000000f00 */
        /* <DEDUP_REMOVED lines=8> */
[----:B------:R-:W-:Y:S03]  /*8c90*/  LOP3.LUT R86, R125, 0x18, RZ, 0xc0, !PT ;  /* 0x000000187d567812 */ /* 0x000fe600078ec0ff */
[----:B------:R-:W-:Y:S01]  /*8ca0*/  @!PT LDS RZ, [RZ] ;  /* 0x00000000fffff984 */ /* 0x000fe20000000800 */
[----:B------:R-:W-:Y:S01]  /*8cb0*/  @!PT LDS RZ, [RZ] ;  /* 0x00000000fffff984 */ /* 0x000fe20000000800 */
[----:B------:R-:W-:Y:S01]  /*8cc0*/  @!PT LDS RZ, [RZ] ;  /* 0x00000000fffff984 */ /* 0x000fe20000000800 */
[----:B------:R-:W-:Y:S01]  /*8cd0*/  @!P5 LDGSTS.E.BYPASS.LTC128B.128 [R159+0x7000], desc[UR4][R148.64+0x40] ;  /* 0x07000040949fdfae */ /* 0x000fe2000b981a04 */
[--C-:B------:R-:W-:Y:S02]  /*8ce0*/  LOP3.LUT R85, R127, 0x20, R130.reuse, 0xf8, !PT ;  /* 0x000000207f557812 */ /* 0x100fe400078ef882 */
[--C-:B------:R-:W-:Y:S03]  /*8cf0*/  LOP3.LUT R129, R129, 0xc0, R130.reuse, 0xf8, !PT ;  /* 0x000000c081817812 */ /* 0x100fe600078ef882 */
[----:B------:R-:W-:Y:S01]  /*8d00*/  @P5 STS.128 [R159+0x7000], RZ ;  /* 0x007000ff9f005388 */ /* 0x000fe20000000c00 */
[----:B------:R-:W-:Y:S02]  /*8d10*/  LOP3.LUT R88, R87, 0x20, R130, 0xf8, !PT ;  /* 0x0000002057587812 */ /* 0x000fe400078ef882 */
        /* <DEDUP_REMOVED lines=14> */
[----:B------:R-:W-:Y:S01]  /*8e00*/  MOV R104, 0x20 ;  /* 0x0000002000687802 */ /* 0x000fe20000000f00 */
[----:B------:R-:W-:Y:S01]  /*8e10*/  IMAD R87, R89, 0x2, R128 ;  /* 0x0000000259577824 */ /* 0x000fe200078e0280 */
[----:B------:R-:W-:Y:S03]  /*8e20*/  LEA R131, R85, R128, 0x1 ;  /* 0x0000008055837211 */ /* 0x000fe600078e08ff */
        /* <DEDUP_REMOVED lines=21> */
[----:B------:R-:W1:Y:S06]  /*8f80*/  LD.E R167, desc[UR4][R2.64+0x18c] ;  /* 0x00018c0402a77980 */ /* 0x000e6c000c101900 */
[----:B------:R-:W5:Y:S06]  /*8f90*/  LDSM.16.M88.4 R104, [R87+0x3c00] ;  /* 0x003c00005768783b */ /* 0x000f6c0000000200 */
[----:B------:R-:W0:Y:S06]  /*8fa0*/  LDGDEPBAR ;  /* 0x00000000000079af */ /* 0x000e2c0000000000 */
[----:B------:R-:W-:Y:S06]  /*8fb0*/  LDSM.16.M88.4 R108, [R86] ;  /* 0x00000000566c783b */ /* 0x000fec0000000200 */
[----:B------:R-:W5:Y:S01]  /*8fc0*/  LDSM.16.M88.4 R112, [R85+0x3000] ;  /* 0x003000005570783b */ /* 0x000f620000000200 */
[C---:B--2---:R-:W-:Y:S05]  /*8fd0*/  HMMA.16816.F32.BF16 R4, R88.reuse, R92, RZ ;  /* 0x0000005c5804723c */ /* 0x044fea00000418ff */
[----:B------:R-:W2:Y:S03]  /*8fe0*/  LDSM.16.M88.4 R116, [R85+0x3400] ;  /* 0x003400005574783b */ /* 0x000ea60000000200 */
[C---:B------:R-:W-:Y:S03]  /*8ff0*/  HMMA.16816.F32.BF16 R8, R88.reuse, R94, RZ ;  /* 0x0000005e5808723c */ /* 0x040fe600000418ff */
[----:B------:R-:W2:Y:S05]  /*9000*/  LDSM.16.M88.4 R92, [R85+0x3800] ;  /* 0x00380000555c783b */ /* 0x000eaa0000000200 */
[C---:B---3--:R-:W-:Y:S01]  /*9010*/  HMMA.16816.F32.BF16 R12, R88.reuse, R96, RZ ;  /* 0x00000060580c723c */ /* 0x048fe200000418ff */
[----:B------:R-:W-:Y:S07]  /*9020*/  LDSM.16.M88.4 R120, [R131+0x1000] ;  /* 0x001000008378783b */ /* 0x000fee0000000200 */
[C---:B------:R-:W-:Y:S01]  /*9030*/  HMMA.16816.F32.BF16 R16, R88.reuse, R98, RZ ;  /* 0x000000625810723c */ /* 0x040fe200000418ff */
[----:B------:R-:W3:Y:S07]  /*9040*/  LDSM.16.M88.4 R96, [R85+0x3c00] ;  /* 0x003c00005560783b */ /* 0x000eee0000000200 */
[C---:B----4-:R-:W-:Y:S08]  /*9050*/  HMMA.16816.F32.BF16 R20, R88.reuse, R100, RZ ;  /* 0x000000645814723c */ /* 0x050ff000000418ff */
[C---:B------:R-:W-:Y:S01]  /*9060*/  HMMA.16816.F32.BF16 R24, R88.reuse, R102, RZ ;  /* 0x000000665818723c */ /* 0x040fe200000418ff */
[----:B------:R-:W4:Y:S07]  /*9070*/  LDSM.16.M88.4 R100, [R87+0x4000] ;  /* 0x004000005764783b */ /* 0x000f2e0000000200 */
[C---:B-----5:R-:W-:Y:S08]  /*9080*/  HMMA.16816.F32.BF16 R28, R88.reuse, R104, RZ ;  /* 0x00000068581c723c */ /* 0x060ff000000418ff */
[----:B------:R-:W-:Y:S01]  /*9090*/  HMMA.16816.F32.BF16 R32, R88, R106, RZ ;  /* 0x0000006a5820723c */ /* 0x000fe200000418ff */
[----:B------:R-:W5:Y:S06]  /*90a0*/  LDSM.16.M88.4 R88, [R87+0x4400] ;  /* 0x004400005758783b */ /* 0x000f6c0000000200 */
[----:B------:R-:W5:Y:S01]  /*90b0*/  LDSM.16.M88.4 R104, [R87+0x4800] ;  /* 0x004800005768783b */ /* 0x000f620000000200 */
[C---:B------:R-:W-:Y:S08]  /*90c0*/  HMMA.16816.F32.BF16 R4, R108.reuse, R112, R4 ;  /* 0x000000706c04723c */ /* 0x040ff00000041804 */
[C---:B------:R-:W-:Y:S01]  /*90d0*/  HMMA.16816.F32.BF16 R8, R108.reuse, R114, R8 ;  /* 0x000000726c08723c */ /* 0x040fe20000041808 */
[----:B------:R-:W-:Y:S07]  /*90e0*/  LDSM.16.M88.4 R112, [R85+0x4c00] ;  /* 0x004c00005570783b */ /* 0x000fee0000000200 */
[C---:B--2---:R-:W-:Y:S08]  /*90f0*/  HMMA.16816.F32.BF16 R12, R108.reuse, R116, R12 ;  /* 0x000000746c0c723c */ /* 0x044ff0000004180c */
[C---:B------:R-:W-:Y:S08]  /*9100*/  HMMA.16816.F32.BF16 R16, R108.reuse, R118, R16 ;  /* 0x000000766c10723c */ /* 0x040ff00000041810 */
[C---:B------:R-:W-:Y:S08]  /*9110*/  HMMA.16816.F32.BF16 R20, R108.reuse, R92, R20 ;  /* 0x0000005c6c14723c */ /* 0x040ff00000041814 */
[C---:B------:R-:W-:Y:S01]  /*9120*/  HMMA.16816.F32.BF16 R24, R108.reuse, R94, R24 ;  /* 0x0000005e6c18723c */ /* 0x040fe20000041818 */
[----:B------:R-:W2:Y:S07]  /*9130*/  LDSM.16.M88.4 R92, [R87+0x4c00] ;  /* 0x004c0000575c783b */ /* 0x000eae0000000200 */
[C---:B---3--:R-:W-:Y:S08]  /*9140*/  HMMA.16816.F32.BF16 R28, R108.reuse, R96, R28 ;  /* 0x000000606c1c723c */ /* 0x048ff0000004181c */
[----:B------:R-:W-:Y:S01]  /*9150*/  HMMA.16816.F32.BF16 R32, R108, R98, R32 ;  /* 0x000000626c20723c */ /* 0x000fe20000041820 */
[----:B------:R-:W-:Y:S06]  /*9160*/  LDSM.16.M88.4 R96, [R86+0x1000] ;  /* 0x001000005660783b */ /* 0x000fec0000000200 */
[----:B------:R-:W3:Y:S01]  /*9170*/  LDSM.16.M88.4 R108, [R85+0x4000] ;  /* 0x00400000556c783b */ /* 0x000ee20000000200 */
[C---:B----4-:R-:W-:Y:S08]  /*9180*/  HMMA.16816.F32.BF16 R4, R120.reuse, R100, R4 ;  /* 0x000000647804723c */ /* 0x050ff00000041804 */
[C---:B------:R-:W-:Y:S01]  /*9190*/  HMMA.16816.F32.BF16 R8, R120.reuse, R102, R8 ;  /* 0x000000667808723c */ /* 0x040fe20000041808 */
[----:B------:R-:W-:Y:S07]  /*91a0*/  LDSM.16.M88.4 R100, [R85+0x4800] ;  /* 0x004800005564783b */ /* 0x000fee0000000200 */
[C---:B-----5:R-:W-:Y:S08]  /*91b0*/  HMMA.16816.F32.BF16 R12, R120.reuse, R88, R12 ;  /* 0x00000058780c723c */ /* 0x060ff0000004180c */
[C---:B------:R-:W-:Y:S01]  /*91c0*/  HMMA.16816.F32.BF16 R16, R120.reuse, R90, R16 ;  /* 0x0000005a7810723c */ /* 0x040fe20000041810 */
[----:B------:R-:W4:Y:S07]  /*91d0*/  LDSM.16.M88.4 R88, [R85+0x4400] ;  /* 0x004400005558783b */ /* 0x000f2e0000000200 */
[C---:B------:R-:W-:Y:S08]  /*91e0*/  HMMA.16816.F32.BF16 R20, R120.reuse, R104, R20 ;  /* 0x000000687814723c */ /* 0x040ff00000041814 */
        /* <DEDUP_REMOVED lines=8> */
[C---:B----4-:R-:W-:Y:S08]  /*9270*/  HMMA.16816.F32.BF16 R12, R96.reuse, R88, R12 ;  /* 0x00000058600c723c */ /* 0x050ff0000004180c */
[C---:B------:R-:W-:Y:S01]  /*9280*/  HMMA.16816.F32.BF16 R16, R96.reuse, R90, R16 ;  /* 0x0000005a6010723c */ /* 0x040fe20000041810 */
[----:B------:R-:W3:Y:S07]  /*9290*/  LDSM.16.M88.4 R88, [R87+0x5400] ;  /* 0x005400005758783b */ /* 0x000eee0000000200 */
[C---:B------:R-:W-:Y:S08]  /*92a0*/  HMMA.16816.F32.BF16 R20, R96.reuse, R100, R20 ;  /* 0x000000646014723c */ /* 0x040ff00000041814 */
[C---:B------:R-:W-:Y:S01]  /*92b0*/  HMMA.16816.F32.BF16 R24, R96.reuse, R102, R24 ;  /* 0x000000666018723c */ /* 0x040fe20000041818 */
[----:B------:R-:W4:Y:S07]  /*92c0*/  LDSM.16.M88.4 R100, [R87+0x5800] ;  /* 0x005800005764783b */ /* 0x000f2e0000000200 */
[C---:B------:R-:W-:Y:S08]  /*92d0*/  HMMA.16816.F32.BF16 R28, R96.reuse, R112, R28 ;  /* 0x00000070601c723c */ /* 0x040ff0000004181c */
[----:B------:R-:W-:Y:S01]  /*92e0*/  HMMA.16816.F32.BF16 R32, R96, R114, R32 ;  /* 0x000000726020723c */ /* 0x000fe20000041820 */
[----:B------:R-:W5:Y:S06]  /*92f0*/  LDSM.16.M88.4 R96, [R87+0x5c00] ;  /* 0x005c00005760783b */ /* 0x000f6c0000000200 */
[----:B------:R-:W1:Y:S01]  /*9300*/  LDSM.16.M88.4 R112, [R85+0x5000] ;  /* 0x005000005570783b */ /* 0x000e620000000200 */
[C---:B--2---:R-:W-:Y:S08]  /*9310*/  HMMA.16816.F32.BF16 R4, R92.reuse, R104, R4 ;  /* 0x000000685c04723c */ /* 0x044ff00000041804 */
[C---:B------:R-:W-:Y:S08]  /*9320*/  HMMA.16816.F32.BF16 R8, R92.reuse, R106, R8 ;  /* 0x0000006a5c08723c */ /* 0x040ff00000041808 */
[C---:B---3--:R-:W-:Y:S08]  /*9330*/  HMMA.16816.F32.BF16 R12, R92.reuse, R88, R12 ;  /* 0x000000585c0c723c */ /* 0x048ff0000004180c */
[C---:B------:R-:W-:Y:S01]  /*9340*/  HMMA.16816.F32.BF16 R16, R92.reuse, R90, R16 ;  /* 0x0000005a5c10723c */ /* 0x040fe20000041810 */
[----:B------:R-:W2:Y:S07]  /*9350*/  LDSM.16.M88.4 R88, [R85+0x5400] ;  /* 0x005400005558783b */ /* 0x000eae0000000200 */
[C---:B----4-:R-:W-:Y:S08]  /*9360*/  HMMA.16816.F32.BF16 R20, R92.reuse, R100, R20 ;  /* 0x000000645c14723c */ /* 0x050ff00000041814 */
[C---:B------:R-:W-:Y:S08]  /*9370*/  HMMA.16816.F32.BF16 R24, R92.reuse, R102, R24 ;  /* 0x000000665c18723c */ /* 0x040ff00000041818 */
[C---:B-----5:R-:W-:Y:S08]  /*9380*/  HMMA.16816.F32.BF16 R28, R92.reuse, R96, R28 ;  /* 0x000000605c1c723c */ /* 0x060ff0000004181c */
[----:B------:R-:W-:Y:S01]  /*9390*/  HMMA.16816.F32.BF16 R32, R92, R98, R32 ;  /* 0x000000625c20723c */ /* 0x000fe20000041820 */
[----:B------:R-:W3:Y:S07]  /*93a0*/  LDSM.16.M88.4 R92, [R85+0x5800] ;  /* 0x00580000555c783b */ /* 0x000eee0000000200 */
[C---:B-1----:R-:W-:Y:S08]  /*93b0*/  HMMA.16816.F32.BF16 R4, R108.reuse, R112, R4 ;  /* 0x000000706c04723c */ /* 0x042ff00000041804 */
[C---:B------:R-:W-:Y:S08]  /*93c0*/  HMMA.16816.F32.BF16 R8, R108.reuse, R114, R8 ;  /* 0x000000726c08723c */ /* 0x040ff00000041808 */
[C---:B--2---:R-:W-:Y:S03]  /*93d0*/  HMMA.16816.F32.BF16 R12, R108.reuse, R88, R12 ;  /* 0x000000586c0c723c */ /* 0x044fe6000004180c */
[-C--:B------:R-:W-:Y:S01]  /*93e0*/  FMUL.FTZ R168, R4, R167.reuse ;  /* 0x000000a704a87220 */ /* 0x080fe20000410000 */
[-C--:B------:R-:W-:Y:S01]  /*93f0*/  FMUL.FTZ R169, R5, R167.reuse ;  /* 0x000000a705a97220 */ /* 0x080fe20000410000 */
[-C--:B------:R-:W-:Y:S01]  /*9400*/  FMUL.FTZ R170, R6, R167.reuse ;  /* 0x000000a706aa7220 */ /* 0x080fe20000410000 */
[-C--:B------:R-:W-:Y:S02]  /*9410*/  FMUL.FTZ R171, R7, R167.reuse ;  /* 0x000000a707ab7220 */ /* 0x080fe40000410000 */
[C---:B------:R-:W-:Y:S01]  /*9420*/  HMMA.16816.F32.BF16 R16, R108.reuse, R90, R16 ;  /* 0x0000005a6c10723c */ /* 0x040fe20000041810 */
[----:B------:R-:W1:Y:S01]  /*9430*/  MUFU.TANH R168, R168 ;  /* 0x000000a800a87308 */ /* 0x000e620000002400 */
[----:B------:R-:W2:Y:S01]  /*9440*/  LDSM.16.M88.4 R88, [R85+0x5c00] ;  /* 0x005c00005558783b */ /* 0x000ea20000000200 */
[----:B------:R-:W-:Y:S04]  /*9450*/  DEPBAR.LE SB0, 0x0 ;  /* 0x000080000000791a */ /* 0x000fe80000000000 */
[-C--:B------:R-:W-:Y:S01]  /*9460*/  FMUL.FTZ R172, R8, R167.reuse ;  /* 0x000000a708ac7220 */ /* 0x080fe20000410000 */
[-C--:B------:R-:W-:Y:S03]  /*9470*/  FMUL.FTZ R173, R9, R167.reuse ;  /* 0x000000a709ad7220 */ /* 0x080fe60000410000 */
[----:B------:R-:W4:Y:S01]  /*9480*/  MUFU.TANH R169, R169 ;  /* 0x000000a900a97308 */ /* 0x000f220000002400 */
[----:B------:R-:W-:Y:S01]  /*9490*/  BAR.SYNC.DEFER_BLOCKING 0x0 ;  /* 0x0000000000007b1d */ /* 0x000fe20000010000 */
[C---:B---3--:R-:W-:Y:S05]  /*94a0*/  HMMA.16816.F32.BF16 R20, R108.reuse, R92, R20 ;  /* 0x0000005c6c14723c */ /* 0x048fea0000041814 */
[-C--:B------:R-:W-:Y:S03]  /*94b0*/  FMUL.FTZ R174, R10, R167.reuse ;  /* 0x000000a70aae7220 */ /* 0x080fe60000410000 */
[----:B------:R-:W3:Y:S01]  /*94c0*/  MUFU.TANH R170, R170 ;  /* 0x000000aa00aa7308 */ /* 0x000ee20000002400 */
        /* <DEDUP_REMOVED lines=20> */
[C---:B--2---:R-:W-:Y:S03]  /*9610*/  HMMA.16816.F32.BF16 R28, R108.reuse, R88, R28 ;  /* 0x000000586c1c723c */ /* 0x044fe6000004181c */
[-C--:B------:R-:W-:Y:S06]  /*9620*/  FMUL.FTZ R189, R27, R167.reuse ;  /* 0x000000a71bbd7220 */ /* 0x080fec0000410000 */
[----:B------:R-:W2:Y:S01]  /*9630*/  MUFU.TANH R174, R174 ;  /* 0x000000ae00ae7308 */ /* 0x000ea20000002400 */
        /* <DEDUP_REMOVED lines=111> */
.L_x_7891:
[----:B------:R-:W-:Y:S05]  /*9d30*/  BSYNC.RECONVERGENT B0 ;  /* 0x0000000000007941 */ /* 0x000fea0003800200 */
.L_x_7890:
        /* <DEDUP_REMOVED lines=37> */
.L_x_7889:
[----:B------:R-:W-:Y:S05]  /*9f90*/  BSYNC.RECONVERGENT B1 ;  /* 0x0000000000017941 */ /* 0x000fea0003800200 */
.L_x_7888:
[----:B------:R-:W3:Y:S01]  /*9fa0*/  LD.E R87, desc[UR4][R2.64+0xdc] ;  /* 0x0000dc0402577980 */ /* 0x000ee2000c101900 */
[C---:B------:R-:W-:Y:S01]  /*9fb0*/  VIADD R21, R156.reuse, 0xffffffe1 ;  /* 0xffffffe19c157836 */ /* 0x040fe20000000000 */
[CC--:B------:R-:W-:Y:S01]  /*9fc0*/  ISETP.GE.AND P1, PT, R156.reuse, R138.reuse, PT ;  /* 0x0000008a9c00720c */ /* 0x0c0fe20003f26270 */
[C---:B------:R-:W-:Y:S01]  /*9fd0*/  VIADD R13, R156.reuse, 0xffffffe9 ;  /* 0xffffffe99c0d7836 */ /* 0x040fe20000000000 */
[CC--:B------:R-:W-:Y:S01]  /*9fe0*/  ISETP.GE.AND P6, PT, R156.reuse, R137.reuse, PT ;  /* 0x000000899c00720c */ /* 0x0c0fe20003fc6270 */
[C---:B--2---:R-:W-:Y:S01]  /*9ff0*/  VIADD R4, R156.reuse, 0xffffffe0 ;  /* 0xffffffe09c047836 */ /* 0x044fe20000000000 */
[-C--:B------:R-:W-:Y:S01]  /*a000*/  ISETP.GE.AND P4, PT, R21, R138.reuse, PT ;  /* 0x0000008a1500720c */ /* 0x080fe20003f86270 */
[----:B------:R-:W-:Y:S01]  /*a010*/  VIADD R11, R156, 0xfffffff0 ;  /* 0xfffffff09c0b7836 */ /* 0x000fe20000000000 */
[----:B-1----:R-:W-:Y:S01]  /*a020*/  FSEL R24, R198, -INF , P1 ;  /* 0xff800000c6187808 */ /* 0x002fe20000800000 */
[C---:B------:R-:W-:Y:S01]  /*a030*/  VIADD R9, R156.reuse, 0xfffffff1 ;  /* 0xfffffff19c097836 */ /* 0x040fe20000000000 */
[----:B------:R-:W-:Y:S01]  /*a040*/  FSEL R19, R169, -INF , P4 ;  /* 0xff800000a9137808 */ /* 0x000fe20002000000 */
[C---:B------:R-:W-:Y:S01]  /*a050*/  VIADD R7, R156.reuse, 0xffffffe8 ;  /* 0xffffffe89c077836 */ /* 0x040fe20000000000 */
[-C--:B------:R-:W-:Y:S01]  /*a060*/  ISETP.GE.AND P4, PT, R13, R138.reuse, PT ;  /* 0x0000008a0d00720c */ /* 0x080fe20003f86270 */
        /* <DEDUP_REMOVED lines=11> */
[-C--:B------:R-:W-:Y:S01]  /*a120*/  ISETP.GE.AND P1, PT, R11, R138.reuse, PT ;  /* 0x0000008a0b00720c */ /* 0x080fe20003f26270 */
[C---:B------:R-:W-:Y:S01]  /*a130*/  VIADD R6, R156.reuse, 0x11 ;  /* 0x000000119c067836 */ /* 0x040fe20000000000 */
[-C--:B------:R-:W-:Y:S01]  /*a140*/  ISETP.GE.AND P4, PT, R9, R138.reuse, PT ;  /* 0x0000008a0900720c */ /* 0x080fe20003f86270 */
        /* <DEDUP_REMOVED lines=31> */
[----:B------:R-:W-:Y:S02]  /*a340*/  ISETP.GE.AND P0, PT, R7, R138, PT ;  /* 0x0000008a0700720c */ /* 0x000fe40003f06270 */
[----:B------:R-:W-:Y:S02]  /*a350*/  FSEL R23, R199, -INF , P6 ;  /* 0xff800000c7177808 */ /* 0x000fe40003000000 */
[----:B------:R-:W-:Y:S02]  /*a360*/  FSEL R168, R168, -INF , P5 ;  /* 0xff800000a8a87808 */ /* 0x000fe40002800000 */
[----:B------:R-:W-:Y:S02]  /*a370*/  FSEL R113, R190, -INF , P1 ;  /* 0xff800000be717808 */ /* 0x000fe40000800000 */
[----:B------:R-:W-:Y:S02]  /*a380*/  ISETP.GE.AND P1, PT, R12, R137, PT ;  /* 0x000000890c00720c */ /* 0x000fe40003f26270 */
[CC--:B------:R-:W-:Y:S02]  /*a390*/  ISETP.GE.AND P6, PT, R4.reuse, R140.reuse, PT ;  /* 0x0000008c0400720c */ /* 0x0c0fe40003fc6270 */
[----:B------:R-:W-:Y:S01]  /*a3a0*/  ISETP.GE.AND P5, PT, R4, R139, PT ;  /* 0x0000008b0400720c */ /* 0x000fe20003fa6270 */
[----:B------:R-:W-:Y:S01]  /*a3b0*/  VIADD R4, R156, 0x18 ;  /* 0x000000189c047836 */ /* 0x000fe20000000000 */
[----:B------:R-:W-:Y:S02]  /*a3c0*/  FSEL R99, R197, -INF , P4 ;  /* 0xff800000c5637808 */ /* 0x000fe40002000000 */
[----:B------:R-:W-:Y:S02]  /*a3d0*/  FSEL R172, R172, -INF , P0 ;  /* 0xff800000acac7808 */ /* 0x000fe40000000000 */
[----:B------:R-:W-:Y:S02]  /*a3e0*/  ISETP.GE.AND P0, PT, R156, R140, PT ;  /* 0x0000008c9c00720c */ /* 0x000fe40003f06270 */
[----:B------:R-:W-:Y:S02]  /*a3f0*/  ISETP.GE.AND P4, PT, R10, R137, PT ;  /* 0x000000890a00720c */ /* 0x000fe40003f86270 */
[----:B------:R-:W-:Y:S02]  /*a400*/  FSEL R131, R188, -INF , P1 ;  /* 0xff800000bc837808 */ /* 0x000fe40000800000 */
[----:B------:R-:W-:Y:S02]  /*a410*/  FSEL R177, R24, -INF , !P0 ;  /* 0xff80000018b17808 */ /* 0x000fe40004000000 */
[-C--:B------:R-:W-:Y:S02]  /*a420*/  ISETP.GE.AND P1, PT, R16, R138.reuse, PT ;  /* 0x0000008a1000720c */ /* 0x080fe40003f26270 */
[----:B------:R-:W-:Y:S02]  /*a430*/  FSEL R123, R189, -INF , P4 ;  /* 0xff800000bd7b7808 */ /* 0x000fe40002000000 */
[----:B------:R-:W-:Y:S02]  /*a440*/  ISETP.GE.AND P4, PT, R4, R138, PT ;  /* 0x0000008a0400720c */ /* 0x000fe40003f86270 */
[C---:B------:R-:W-:Y:S01]  /*a450*/  ISETP.GE.AND P0, PT, R156.reuse, R139, PT ;  /* 0x0000008b9c00720c */ /* 0x040fe20003f06270 */
[----:B------:R-:W-:Y:S01]  /*a460*/  VIADD R156, R156, 0xffffffc0 ;  /* 0xffffffc09c9c7836 */ /* 0x000fe20000000000 */
[----:B------:R-:W-:Y:S02]  /*a470*/  FSEL R96, R196, -INF , P1 ;  /* 0xff800000c4607808 */ /* 0x000fe40000800000 */
[-C--:B------:R-:W-:Y:S02]  /*a480*/  ISETP.GE.AND P1, PT, R8, R137.reuse, PT ;  /* 0x000000890800720c */ /* 0x080fe40003f26270 */
[----:B------:R-:W-:Y:S02]  /*a490*/  FSEL R98, R195, -INF , P4 ;  /* 0xff800000c3627808 */ /* 0x000fe40002000000 */
[----:B------:R-:W-:Y:S02]  /*a4a0*/  FSEL R173, R23, -INF , !P0 ;  /* 0xff80000017ad7808 */ /* 0x000fe40004000000 */
[-C--:B------:R-:W-:Y:S02]  /*a4b0*/  ISETP.GE.AND P4, PT, R6, R137.reuse, PT ;  /* 0x000000890600720c */ /* 0x080fe40003f86270 */
[-C--:B------:R-:W-:Y:S02]  /*a4c0*/  ISETP.GE.AND P0, PT, R16, R137.reuse, PT ;  /* 0x000000891000720c */ /* 0x080fe40003f06270 */
[----:B------:R-:W-:Y:S02]  /*a4d0*/  FSEL R97, R192, -INF , P1 ;  /* 0xff800000c0617808 */ /* 0x000fe40000800000 */
[----:B------:R-:W-:Y:S02]  /*a4e0*/  ISETP.GE.AND P1, PT, R4, R137, PT ;  /* 0x000000890400720c */ /* 0x000fe40003f26270 */
[----:B------:R-:W-:Y:S02]  /*a4f0*/  FSEL R91, R191, -INF , P4 ;  /* 0xff800000bf5b7808 */ /* 0x000fe40002000000 */
[----:B------:R-:W-:Y:S02]  /*a500*/  FSEL R88, R194, -INF , P0 ;  /* 0xff800000c2587808 */ /* 0x000fe40000000000 */
[CC--:B------:R-:W-:Y:S02]  /*a510*/  ISETP.GE.AND P4, PT, R21.reuse, R140.reuse, PT ;  /* 0x0000008c1500720c */ /* 0x0c0fe40003f86270 */
[-C--:B------:R-:W-:Y:S02]  /*a520*/  ISETP.GE.AND P0, PT, R21, R139.reuse, PT ;  /* 0x0000008b1500720c */ /* 0x080fe40003f06270 */
[----:B------:R-:W-:Y:S02]  /*a530*/  FSEL R21, R168, -INF , !P6 ;  /* 0xff800000a8157808 */ /* 0x000fe40007000000 */
[-C--:B------:R-:W-:Y:S02]  /*a540*/  ISETP.GE.AND P6, PT, R13, R140.reuse, PT ;  /* 0x0000008c0d00720c */ /* 0x080fe40003fc6270 */
[----:B------:R-:W-:Y:S02]  /*a550*/  FSEL R89, R193, -INF , P1 ;  /* 0xff800000c1597808 */ /* 0x000fe40000800000 */
[-C--:B------:R-:W-:Y:S02]  /*a560*/  ISETP.GE.AND P1, PT, R7, R140.reuse, PT ;  /* 0x0000008c0700720c */ /* 0x080fe40003f26270 */
[----:B------:R-:W-:Y:S02]  /*a570*/  FSEL R19, R19, -INF , !P4 ;  /* 0xff80000013137808 */ /* 0x000fe40006000000 */
[----:B------:R-:W-:Y:S02]  /*a580*/  FSEL R17, R17, -INF , !P6 ;  /* 0xff80000011117808 */ /* 0x000fe40007000000 */
[-C--:B------:R-:W-:Y:S02]  /*a590*/  ISETP.GE.AND P4, PT, R7, R139.reuse, PT ;  /* 0x0000008b0700720c */ /* 0x080fe40003f86270 */
[-C--:B------:R-:W-:Y:S02]  /*a5a0*/  ISETP.GE.AND P6, PT, R11, R140.reuse, PT ;  /* 0x0000008c0b00720c */ /* 0x080fe40003fc6270 */
[----:B------:R-:W-:Y:S02]  /*a5b0*/  FSEL R7, R172, -INF , !P1 ;  /* 0xff800000ac077808 */ /* 0x000fe40004800000 */
[-C--:B------:R-:W-:Y:S02]  /*a5c0*/  ISETP.GE.AND P1, PT, R13, R139.reuse, PT ;  /* 0x0000008b0d00720c */ /* 0x080fe40003f26270 */
[----:B------:R-:W-:Y:S02]  /*a5d0*/  FSEL R15, R15, -INF , !P5 ;  /* 0xff8000000f0f7808 */ /* 0x000fe40006800000 */
[----:B------:R-:W-:Y:S02]  /*a5e0*/  FSEL R185, R176, -INF , !P6 ;  /* 0xff800000b0b97808 */ /* 0x000fe40007000000 */
[CC--:B------:R-:W-:Y:S02]  /*a5f0*/  ISETP.GE.AND P5, PT, R9.reuse, R140.reuse, PT ;  /* 0x0000008c0900720c */ /* 0x0c0fe40003fa6270 */
[-C--:B------:R-:W-:Y:S02]  /*a600*/  ISETP.GE.AND P6, PT, R9, R139.reuse, PT ;  /* 0x0000008b0900720c */ /* 0x080fe40003fc6270 */
[----:B------:R-:W-:Y:S02]  /*a610*/  FSEL R9, R175, -INF , !P1 ;  /* 0xff800000af097808 */ /* 0x000fe40004800000 */
        /* <DEDUP_REMOVED lines=11> */
[CC--:B------:R-:W-:Y:S02]  /*a6d0*/  ISETP.GE.AND P6, PT, R8.reuse, R140.reuse, PT ;  /* 0x0000008c0800720c */ /* 0x0c0fe40003fc6270 */
[----:B------:R-:W-:Y:S02]  /*a6e0*/  ISETP.GE.AND P1, PT, R8, R139, PT ;  /* 0x0000008b0800720c */ /* 0x000fe40003f26270 */
[----:B------:R-:W-:Y:S02]  /*a6f0*/  FMNMX3.FTZ R8, R0, R21, R19, !PT ;  /* 0x0000001500087276 */ /* 0x000fe40007810013 */
[----:B------:R-:W-:Y:S02]  /*a700*/  FSEL R11, R174, -INF , !P4 ;  /* 0xff800000ae0b7808 */ /* 0x000fe40006000000 */
[----:B------:R-:W-:Y:S02]  /*a710*/  FSEL R183, R22, -INF , !P5 ;  /* 0xff80000016b77808 */ /* 0x000fe40006800000 */
[-C--:B------:R-:W-:Y:S02]  /*a720*/  ISETP.GE.AND P4, PT, R18, R140.reuse, PT ;  /* 0x0000008c1200720c */ /* 0x080fe40003f86270 */
[----:B------:R-:W-:Y:S02]  /*a730*/  FSEL R113, R113, -INF , !P6 ;  /* 0xff80000071717808 */ /* 0x000fe40007000000 */
[----:B------:R-:W-:Y:S02]  /*a740*/  FSEL R169, R169, -INF , !P0 ;  /* 0xff800000a9a97808 */ /* 0x000fe40004000000 */
[-C--:B------:R-:W-:Y:S02]  /*a750*/  ISETP.GE.AND P5, PT, R5, R140.reuse, PT ;  /* 0x0000008c0500720c */ /* 0x080fe40003fa6270 */
[-C--:B------:R-:W-:Y:S02]  /*a760*/  ISETP.GE.AND P0, PT, R6, R140.reuse, PT ;  /* 0x0000008c0600720c */ /* 0x080fe40003f06270 */
[----:B------:R-:W-:Y:S02]  /*a770*/  FMNMX3.FTZ R8, R8, R7, R17, !PT ;  /* 0x0000000708087276 */ /* 0x000fe40007810011 */
[----:B------:R-:W-:Y:S02]  /*a780*/  ISETP.GE.AND P6, PT, R6, R139, PT ;  /* 0x0000008b0600720c */ /* 0x000fe40003fc6270 */
[----:B------:R-:W-:Y:S02]  /*a790*/  FMNMX3.FTZ R6, R84, R15, R13, !PT ;  /* 0x0000000f54067276 */ /* 0x000fe4000781000d */
[----:B------:R-:W-:Y:S02]  /*a7a0*/  FSEL R179, R20, -INF , !P4 ;  /* 0xff80000014b37808 */ /* 0x000fe40006000000 */
[-C--:B------:R-:W-:Y:S02]  /*a7b0*/  ISETP.GE.AND P4, PT, R14, R140.reuse, PT ;  /* 0x0000008c0e00720c */ /* 0x080fe40003f86270 */
[----:B------:R-:W-:Y:S02]  /*a7c0*/  FSEL R181, R180, -INF , !P5 ;  /* 0xff800000b4b57808 */ /* 0x000fe40006800000 */
[----:B------:R-:W-:Y:S02]  /*a7d0*/  FMNMX3.FTZ R8, R8, R185, R183, !PT ;  /* 0x000000b908087276 */ /* 0x000fe400078100b7 */
[----:B------:R-:W-:Y:S02]  /*a7e0*/  ISETP.GE.AND P5, PT, R18, R139, PT ;  /* 0x0000008b1200720c */ /* 0x000fe40003fa6270 */
[----:B------:R-:W-:Y:S02]  /*a7f0*/  FMNMX3.FTZ R6, R6, R11, R9, !PT ;  /* 0x0000000b06067276 */ /* 0x000fe40007810009 */
[----:B------:R-:W-:Y:S02]  /*a800*/  FSEL R175, R184, -INF , !P4 ;  /* 0xff800000b8af7808 */ /* 0x000fe40006000000 */
[----:B------:R-:W-:Y:S02]  /*a810*/  FMNMX3.FTZ R8, R8, R181, R179, !PT ;  /* 0x000000b508087276 */ /* 0x000fe400078100b3 */
[----:B------:R-:W-:Y:S02]  /*a820*/  FMNMX3.FTZ R6, R6, R115, R117, !PT ;  /* 0x0000007306067276 */ /* 0x000fe40007810075 */
[----:B------:R-:W-:Y:S02]  /*a830*/  FSEL R121, R121, -INF , !P5 ;  /* 0xff80000079797808 */ /* 0x000fe40006800000 */
        /* <DEDUP_REMOVED lines=14> */
[----:B------:R-:W-:Y:S02]  /*a920*/  FMNMX3.FTZ R5, R6, R113, R99, !PT ;  /* 0x0000007106057276 */ /* 0x000fe40007810063 */
[----:B------:R-:W-:Y:S02]  /*a930*/  FSEL R97, R97, -INF , !P1 ;  /* 0xff80000061617808 */ /* 0x000fe40004800000 */
[----:B------:R-:W-:Y:S02]  /*a940*/  FSEL R91, R91, -INF , !P6 ;  /* 0xff8000005b5b7808 */ /* 0x000fe40007000000 */
[----:B------:R-:W-:Y:S02]  /*a950*/  FMNMX3.FTZ R4, R4, R131, R123, !PT ;  /* 0x0000008304047276 */ /* 0x000fe4000781007b */
[----:B------:R-:W-:Y:S02]  /*a960*/  ISETP.GE.AND P4, PT, R16, R139, PT ;  /* 0x0000008b1000720c */ /* 0x000fe40003f86270 */
[----:B------:R-:W-:Y:S02]  /*a970*/  FMNMX3.FTZ R8, R5, R98, R96, !PT ;  /* 0x0000006205087276 */ /* 0x000fe40007810060 */
[----:B------:R-:W-:Y:S02]  /*a980*/  FMNMX3.FTZ R5, R4, R97, R91, !PT ;  /* 0x0000006104057276 */ /* 0x000fe4000781005b */
[----:B------:R-:W-:Y:S01]  /*a990*/  FSEL R88, R88, -INF , !P4 ;  /* 0xff80000058587808 */ /* 0x000fe20006000000 */
[----:B------:R-:W1:Y:S01]  /*a9a0*/  SHFL.BFLY PT, R25, R8, 0x2, 0x1f ;  /* 0x0c401f0008197f89 */ /* 0x000e6200000e0000 */
[----:B------:R-:W-:Y:S02]  /*a9b0*/  FSEL R89, R89, -INF , !P0 ;  /* 0xff80000059597808 */ /* 0x000fe40004000000 */
[----:B------:R-:W-:Y:S02]  /*a9c0*/  LOP3.LUT R129, R129, 0x120, R130, 0xf8, !PT ;  /* 0x0000012081817812 */ /* 0x000fe400078ef882 */
[----:B------:R-:W-:Y:S03]  /*a9d0*/  FMNMX3.FTZ R6, R5, R89, R88, !PT ;  /* 0x0000005905067276 */ /* 0x000fe60007810058 */
[----:B------:R-:W-:Y:S02]  /*a9e0*/  IMAD R100, R129, 0x2, R128 ;  /* 0x0000000281647824 */ /* 0x000fe400078e0280 */
[----:B------:R-:W2:Y:S02]  /*a9f0*/  SHFL.BFLY PT, R5, R6, 0x2, 0x1f ;  /* 0x0c401f0006057f89 */ /* 0x000ea400000e0000 */
[----:B------:R-:W-:Y:S06]  /*aa00*/  VIADD R101, R100, 0x6020 ;  /* 0x0000602064657836 */ /* 0x000fec0000000000 */
[----:B------:R-:W-:Y:S01]  /*aa10*/  LDSM.16.MT88.4 R28, [R100+0x7000] ;  /* 0x00700000641c783b */ /* 0x000fe20000004200 */
[----:B-1----:R-:W-:Y:S07]  /*aa20*/  FMNMX.FTZ R23, R8, R25, !PT ;  /* 0x0000001908177209 */ /* 0x002fee0007810000 */
[----:B------:R-:W1:Y:S01]  /*aa30*/  SHFL.BFLY PT, R86, R23, 0x1, 0x1f ;  /* 0x0c201f0017567f89 */ /* 0x000e6200000e0000 */
[----:B--2---:R-:W-:Y:S07]  /*aa40*/  FMNMX.FTZ R4, R6, R5, !PT ;  /* 0x0000000506047209 */ /* 0x004fee0007810000 */
[----:B------:R-:W2:Y:S01]  /*aa50*/  SHFL.BFLY PT, R85, R4, 0x1, 0x1f ;  /* 0x0c201f0004557f89 */ /* 0x000ea200000e0000 */
[----:B-1----:R-:W-:Y:S04]  /*aa60*/  FMNMX.FTZ R86, R23, R86, !PT ;  /* 0x0000005617567209 */ /* 0x002fe80007810000 */
[----:B------:R-:W-:Y:S01]  /*aa70*/  FSETP.NEU.FTZ.AND P1, PT, R86, -INF , PT ;  /* 0xff8000005600780b */ /* 0x000fe20003f3d000 */
[----:B---3--:R-:W-:Y:S01]  /*aa80*/  FMUL.FTZ R108, R87, R86 ;  /* 0x00000056576c7220 */ /* 0x008fe20000410000 */
[----:B--2---:R-:W-:Y:S04]  /*aa90*/  FMNMX.FTZ R85, R4, R85, !PT ;  /* 0x0000005504557209 */ /* 0x004fe80007810000 */
[----:B------:R-:W-:Y:S02]  /*aaa0*/  FSEL R108, R108, RZ, P1 ;  /* 0x000000ff6c6c7208 */ /* 0x000fe40000800000 */
[----:B------:R-:W-:Y:S01]  /*aab0*/  FSETP.NEU.FTZ.AND P0, PT, R85, -INF , PT ;  /* 0xff8000005500780b */ /* 0x000fe20003f1d000 */
[----:B------:R-:W-:Y:S02]  /*aac0*/  FMUL.FTZ R90, R87, R85 ;  /* 0x00000055575a7220 */ /* 0x000fe40000410000 */
[-CC-:B------:R-:W-:Y:S01]  /*aad0*/  FFMA.FTZ R103, R7, R87.reuse, -R108.reuse ;  /* 0x0000005707677223 */ /* 0x180fe2000001086c */
[----:B------:R-:W-:Y:S01]  /*aae0*/  FSEL R5, R85, RZ, P0 ;  /* 0x000000ff55057208 */ /* 0x000fe20000000000 */
[-CC-:B------:R-:W-:Y:S01]  /*aaf0*/  FFMA.FTZ R105, R21, R87.reuse, -R108.reuse ;  /* 0x0000005715697223 */ /* 0x180fe2000001086c */
        /* <DEDUP_REMOVED lines=9> */
[----:B------:R-:W-:Y:S02]  /*ab90*/  @P2 VIADD R101, R5, 0xffffffe0 ;  /* 0xffffffe005652836 */ /* 0x000fe40000000000 */
[-C--:B------:R-:W-:Y:S01]  /*aba0*/  FFMA.FTZ R102, R17, R87.reuse, -R108 ;  /* 0x0000005711667223 */ /* 0x080fe2000001086c */
[----:B------:R-:W-:Y:S01]  /*abb0*/  FMUL.FTZ R7, R87, R0 ;  /* 0x0000000057077220 */ /* 0x000fe20000410000 */
[-CC-:B------:R-:W-:Y:S01]  /*abc0*/  FFMA.FTZ R104, R11, R87.reuse, -R90.reuse ;  /* 0x000000570b687223 */ /* 0x180fe2000001085a */
[-C--:B------:R-:W-:Y:S01]  /*abd0*/  FFMA.FTZ R111, R9, R87.reuse, -R90 ;  /* 0x00000057096f7223 */ /* 0x080fe2000001085a */
[----:B------:R-:W-:Y:S01]  /*abe0*/  FMUL.FTZ R0, R87, R4 ;  /* 0x0000000457007220 */ /* 0x000fe20000410000 */
[----:B------:R-:W-:Y:S01]  /*abf0*/  MUFU.EX2 R105, R105 ;  /* 0x0000006900697308 */ /* 0x000fe20000000800 */
[----:B------:R-:W2:Y:S01]  /*ac00*/  LDSM.16.MT88.4 R20, [R101] ;  /* 0x000000006514783b */ /* 0x000ea20000004200 */
[-CC-:B------:R-:W-:Y:S01]  /*ac10*/  FFMA.FTZ R168, R99, R87.reuse, -R108.reuse ;  /* 0x0000005763a87223 */ /* 0x180fe2000001086c */
[-C--:B------:R-:W-:Y:S07]  /*ac20*/  FFMA.FTZ R110, R185, R87.reuse, -R108 ;  /* 0x00000057b96e7223 */ /* 0x080fee000001086c */
[----:B------:R-:W3:Y:S01]  /*ac30*/  MUFU.EX2 R106, R106 ;  /* 0x0000006a006a7308 */ /* 0x000ee20000000800 */
[-C--:B------:R-:W-:Y:S01]  /*ac40*/  FFMA.FTZ R112, R117, R87.reuse, -R90 ;  /* 0x0000005775707223 */ /* 0x080fe2000001085a */
        /* <DEDUP_REMOVED lines=8> */
[-CC-:B------:R-:W-:Y:S01]  /*acd0*/  FFMA.FTZ R171, R98, R87.reuse, -R108.reuse ;  /* 0x0000005762ab7223 */ /* 0x180fe2000001086c */
[-CC-:B------:R-:W-:Y:S07]  /*ace0*/  FFMA.FTZ R167, R167, R87.reuse, -R108.reuse ;  /* 0x00000057a7a77223 */ /* 0x180fee000001086c */
[----:B------:R-:W-:Y:S01]  /*acf0*/  MUFU.EX2 R103, R103 ;  /* 0x0000006700677308 */ /* 0x000fe20000000800 */
[--C-:B------:R-:W-:Y:S01]  /*ad00*/  FFMA.FTZ R113, R113, R87, -R108.reuse ;  /* 0x0000005771717223 */ /* 0x100fe2000001086c */
[----:B---3--:R-:W-:Y:S01]  /*ad10*/  F2FP.BF16.F32.PACK_AB R92, R106, R105 ;  /* 0x000000696a5c723e */ /* 0x008fe200000010ff */
[-C--:B------:R-:W-:Y:S07]  /*ad20*/  FFMA.FTZ R108, R96, R87.reuse, -R108 ;  /* 0x00000057606c7223 */ /* 0x080fee000001086c */
[----:B------:R-:W3:Y:S01]  /*ad30*/  MUFU.EX2 R102, R102 ;  /* 0x0000006600667308 */ /* 0x000ee20000000800 */
[-CC-:B------:R-:W-:Y:S01]  /*ad40*/  FFMA.FTZ R170, R91, R87.reuse, -R90.reuse ;  /* 0x000000575baa7223 */ /* 0x180fe2000001085a */
[-CC-:B------:R-:W-:Y:S01]  /*ad50*/  FFMA.FTZ R172, R89, R87.reuse, -R90.reuse ;  /* 0x0000005759ac7223 */ /* 0x180fe2000001085a */
[-CC-:B------:R-:W-:Y:S07]  /*ad60*/  FFMA.FTZ R116, R119, R87.reuse, -R90.reuse ;  /* 0x0000005777747223 */ /* 0x180fee000001085a */
[----:B------:R-:W-:Y:S01]  /*ad70*/  MUFU.EX2 R104, R104 ;  /* 0x0000006800687308 */ /* 0x000fe20000000800 */
[--C-:B------:R-:W-:Y:S01]  /*ad80*/  FFMA.FTZ R121, R121, R87, -R90.reuse ;  /* 0x0000005779797223 */ /* 0x100fe2000001085a */
[----:B----4-:R-:W-:Y:S01]  /*ad90*/  F2FP.BF16.F32.PACK_AB R93, R107, R109 ;  /* 0x0000006d6b5d723e */ /* 0x010fe200000010ff */
[-CC-:B------:R-:W-:Y:S07]  /*ada0*/  FFMA.FTZ R120, R173, R87.reuse, -R90.reuse ;  /* 0x00000057ad787223 */ /* 0x180fee000001085a */
[----:B------:R-:W4:Y:S01]  /*adb0*/  MUFU.EX2 R111, R111 ;  /* 0x0000006f006f7308 */ /* 0x000f220000000800 */
[-CC-:B------:R-:W-:Y:S01]  /*adc0*/  FFMA.FTZ R169, R169, R87.reuse, -R90.reuse ;  /* 0x00000057a9a97223 */ /* 0x180fe2000001085a */
[--C-:B------:R-:W-:Y:S01]  /*add0*/  FFMA.FTZ R130, R123, R87, -R90.reuse ;  /* 0x000000577b827223 */ /* 0x100fe2000001085a */
[----:B------:R-:W-:Y:S07]  /*ade0*/  ISETP.GT.AND P0, PT, R154, R145, PT ;  /* 0x000000919a00720c */ /* 0x000fee0003f04270 */
[----:B------:R-:W5:Y:S01]  /*adf0*/  MUFU.EX2 R84, R7 ;  /* 0x0000000700547308 */ /* 0x000f620000000800 */
[----:B---3--:R-:W-:Y:S09]  /*ae00*/  F2FP.BF16.F32.PACK_AB R94, R102, R103 ;  /* 0x00000067665e723e */ /* 0x008ff200000010ff */
[----:B------:R-:W3:Y:S10]  /*ae10*/  MUFU.EX2 R0, R0 ;  /* 0x0000000000007308 */ /* 0x000ef40000000800 */
[----:B------:R-:W-:Y:S01]  /*ae20*/  MUFU.EX2 R110, R110 ;  /* 0x0000006e006e7308 */ /* 0x000fe20000000800 */
        /* <DEDUP_REMOVED lines=9> */
[----:B------:R-:W-:Y:S01]  /*aec0*/  FMUL.FTZ R11, R0, R79 ;  /* 0x0000004f000b7220 */ /* 0x000fe20000410000 */
[----:B------:R-:W-:Y:S01]  /*aed0*/  FMUL.FTZ R17, R84, R69 ;  /* 0x0000004554117220 */ /* 0x000fe20000410000 */
[----:B------:R-:W-:Y:S01]  /*aee0*/  LDSM.16.MT88.4 R76, [R101+0x1800] ;  /* 0x00180000654c783b */ /* 0x000fe20000004200 */
[C---:B------:R-:W-:Y:S01]  /*aef0*/  FMUL.FTZ R18, R0.reuse, R70 ;  /* 0x0000004600127220 */ /* 0x040fe20000410000 */
[----:B------:R-:W-:Y:S01]  /*af00*/  FMUL.FTZ R19, R0, R71 ;  /* 0x0000004700137220 */ /* 0x000fe20000410000 */
[C---:B-1----:R-:W-:Y:S01]  /*af10*/  HMMA.16816.F32.BF16 R4, R92.reuse, R12, R4 ;  /* 0x0000000c5c04723c */ /* 0x042fe20000041804 */
[----:B------:R-:W-:Y:S04]  /*af20*/  MUFU.EX2 R114, R114 ;  /* 0x0000007200727308 */ /* 0x000fe80000000800 */
[C---:B------:R-:W-:Y:S01]  /*af30*/  FMUL.FTZ R12, R84.reuse, R72 ;  /* 0x00000048540c7220 */ /* 0x040fe20000410000 */
[C---:B------:R-:W-:Y:S01]  /*af40*/  FMUL.FTZ R13, R84.reuse, R73 ;  /* 0x00000049540d7220 */ /* 0x040fe20000410000 */
[----:B------:R-:W-:Y:S01]  /*af50*/  FMUL.FTZ R24, R84, R60 ;  /* 0x0000003c54187220 */ /* 0x000fe20000410000 */
[C---:B------:R-:W-:Y:S03]  /*af60*/  HMMA.16816.F32.BF16 R8, R92.reuse, R14, R8 ;  /* 0x0000000e5c08723c */ /* 0x040fe60000041808 */
[----:B------:R-:W-:Y:S01]  /*af70*/  MUFU.EX2 R119, R179 ;  /* 0x000000b300777308 */ /* 0x000fe20000000800 */
[C---:B------:R-:W-:Y:S01]  /*af80*/  FMUL.FTZ R14, R0.reuse, R74 ;  /* 0x0000004a000e7220 */ /* 0x040fe20000410000 */
[----:B------:R-:W-:Y:S01]  /*af90*/  FMUL.FTZ R15, R0, R75 ;  /* 0x0000004b000f7220 */ /* 0x000fe20000410000 */
[----:B------:R-:W-:Y:S01]  /*afa0*/  FMUL.FTZ R25, R84, R61 ;  /* 0x0000003d54197220 */ /* 0x000fe20000410000 */
[----:B------:R-:W1:Y:S01]  /*afb0*/  LDSM.16.MT88.4 R72, [R101+0x1000] ;  /* 0x001000006548783b */ /* 0x000e620000004200 */
[C---:B------:R-:W-:Y:S01]  /*afc0*/  FMUL.FTZ R26, R0.reuse, R62 ;  /* 0x0000003e001a7220 */ /* 0x040fe20000410000 */
[----:B------:R-:W-:Y:S01]  /*afd0*/  FMUL.FTZ R27, R0, R63 ;  /* 0x0000003f001b7220 */ /* 0x000fe20000410000 */
[C---:B------:R-:W-:Y:S01]  /*afe0*/  FMUL.FTZ R32, R84.reuse, R52 ;  /* 0x0000003454207220 */ /* 0x040fe20000410000 */
[C---:B------:R-:W-:Y:S01]  /*aff0*/  FMUL.FTZ R33, R84.reuse, R53 ;  /* 0x0000003554217220 */ /* 0x040fe20000410000 */
[C---:B--2---:R-:W-:Y:S01]  /*b000*/  HMMA.16816.F32.BF16 R12, R92.reuse, R20, R12 ;  /* 0x000000145c0c723c */ /* 0x044fe2000004180c */
[----:B------:R-:W-:Y:S02]  /*b010*/  MUFU.EX2 R116, R116 ;  /* 0x0000007400747308 */ /* 0x000fe40000000800 */
[C---:B------:R-:W-:Y:S01]  /*b020*/  FMUL.FTZ R16, R84.reuse, R68 ;  /* 0x0000004454107220 */ /* 0x040fe20000410000 */
[----:B------:R-:W-:Y:S01]  /*b030*/  LDSM.16.MT88.4 R60, [R101+0x400] ;  /* 0x00040000653c783b */ /* 0x000fe20000004200 */
[C---:B------:R-:W-:Y:S01]  /*b040*/  FMUL.FTZ R20, R84.reuse, R64 ;  /* 0x0000004054147220 */ /* 0x040fe20000410000 */
[----:B------:R-:W-:Y:S01]  /*b050*/  FMUL.FTZ R21, R84, R65 ;  /* 0x0000004154157220 */ /* 0x000fe20000410000 */
[C---:B------:R-:W-:Y:S01]  /*b060*/  FMUL.FTZ R34, R0.reuse, R54 ;  /* 0x0000003600227220 */ /* 0x040fe20000410000 */
[C---:B------:R-:W-:Y:S01]  /*b070*/  FMUL.FTZ R35, R0.reuse, R55 ;  /* 0x0000003700237220 */ /* 0x040fe20000410000 */
[----:B------:R-:W-:Y:S01]  /*b080*/  FFMA.FTZ R68, R115, R87, -R90 ;  /* 0x0000005773447223 */ /* 0x000fe2000001085a */
[C---:B------:R-:W-:Y:S01]  /*b090*/  HMMA.16816.F32.BF16 R16, R92.reuse, R22, R16 ;  /* 0x000000165c10723c */ /* 0x040fe20000041810 */
[----:B------:R-:W2:Y:S01]  /*b0a0*/  MUFU.EX2 R115, R183 ;  /* 0x000000b700737308 */ /* 0x000ea20000000800 */
[----:B------:R-:W-:Y:S01]  /*b0b0*/  LDSM.16.MT88.4 R52, [R101+0x2000] ;  /* 0x002000006534783b */ /* 0x000fe20000004200 */
[C---:B------:R-:W-:Y:S01]  /*b0c0*/  FMUL.FTZ R22, R0.reuse, R66 ;  /* 0x0000004200167220 */ /* 0x040fe20000410000 */
[----:B------:R-:W-:Y:S07]  /*b0d0*/  FMUL.FTZ R23, R0, R67 ;  /* 0x0000004300177220 */ /* 0x000fee0000410000 */
[----:B------:R3:W4:Y:S01]  /*b0e0*/  MUFU.EX2 R117, R68 ;  /* 0x0000004400757308 */ /* 0x0007220000000800 */
[C---:B------:R-:W-:Y:S01]  /*b0f0*/  FMUL.FTZ R36, R84.reuse, R36 ;  /* 0x0000002454247220 */ /* 0x040fe20000410000 */
[----:B------:R-:W-:Y:S01]  /*b100*/  FMUL.FTZ R37, R84, R37 ;  /* 0x0000002554257220 */ /* 0x000fe20000410000 */
[C---:B------:R-:W-:Y:S01]  /*b110*/  FMUL.FTZ R38, R0.reuse, R38 ;  /* 0x0000002600267220 */ /* 0x040fe20000410000 */
[----:B------:R-:W-:Y:S01]  /*b120*/  FMUL.FTZ R39, R0, R39 ;  /* 0x0000002700277220 */ /* 0x000fe20000410000 */
[----:B------:R-:W5:Y:S01]  /*b130*/  LDSM.16.MT88.4 R64, [R100+0x8000] ;  /* 0x008000006440783b */ /* 0x000f620000004200 */
[C---:B------:R-:W-:Y:S04]  /*b140*/  HMMA.16816.F32.BF16 R20, R92.reuse, R28, R20 ;  /* 0x0000001c5c14723c */ /* 0x040fe80000041814 */
[----:B------:R-:W4:Y:S01]  /*b150*/  MUFU.EX2 R121, R121 ;  /* 0x0000007900797308 */ /* 0x000f220000000800 */
[C---:B------:R-:W-:Y:S01]  /*b160*/  FMUL.FTZ R28, R84.reuse, R56 ;  /* 0x00000038541c7220 */ /* 0x040fe20000410000 */
[C---:B------:R-:W-:Y:S01]  /*b170*/  FMUL.FTZ R29, R84.reuse, R57 ;  /* 0x00000039541d7220 */ /* 0x040fe20000410000 */
[C---:B------:R-:W-:Y:S01]  /*b180*/  FMUL.FTZ R40, R84.reuse, R40 ;  /* 0x0000002854287220 */ /* 0x040fe20000410000 */
[----:B------:R-:W-:Y:S01]  /*b190*/  FMUL.FTZ R41, R84, R41 ;  /* 0x0000002954297220 */ /* 0x000fe20000410000 */
[C---:B------:R-:W-:Y:S01]  /*b1a0*/  FMUL.FTZ R42, R0.reuse, R42 ;  /* 0x0000002a002a7220 */ /* 0x040fe20000410000 */
[C---:B------:R-:W-:Y:S01]  /*b1b0*/  HMMA.16816.F32.BF16 R24, R92.reuse, R30, R24 ;  /* 0x0000001e5c18723c */ /* 0x040fe20000041818 */
[----:B---3--:R-:W-:Y:S03]  /*b1c0*/  LDSM.16.MT88.4 R68, [R101+0x1400] ;  /* 0x001400006544783b */ /* 0x008fe60000004200 */
[----:B------:R-:W-:Y:S01]  /*b1d0*/  MUFU.EX2 R118, R118 ;  /* 0x0000007600767308 */ /* 0x000fe20000000800 */
[C---:B------:R-:W-:Y:S01]  /*b1e0*/  FMUL.FTZ R30, R0.reuse, R58 ;  /* 0x0000003a001e7220 */ /* 0x040fe20000410000 */
[C---:B------:R-:W-:Y:S01]  /*b1f0*/  FMUL.FTZ R31, R0.reuse, R59 ;  /* 0x0000003b001f7220 */ /* 0x040fe20000410000 */
[----:B------:R-:W-:Y:S01]  /*b200*/  FMUL.FTZ R43, R0, R43 ;  /* 0x0000002b002b7220 */ /* 0x000fe20000410000 */
[C---:B------:R-:W-:Y:S01]  /*b210*/  FMUL.FTZ R44, R84.reuse, R44 ;  /* 0x0000002c542c7220 */ /* 0x040fe20000410000 */
[----:B------:R-:W-:Y:S01]  /*b220*/  FMUL.FTZ R45, R84, R45 ;  /* 0x0000002d542d7220 */ /* 0x000fe20000410000 */
[C---:B------:R-:W-:Y:S01]  /*b230*/  FMUL.FTZ R46, R0.reuse, R46 ;  /* 0x0000002e002e7220 */ /* 0x040fe20000410000 */
[----:B------:R-:W3:Y:S01]  /*b240*/  LDSM.16.MT88.4 R56, [R100+0x6400] ;  /* 0x006400006438783b */ /* 0x000ee20000004200 */
[----:B------:R-:W-:Y:S01]  /*b250*/  FMUL.FTZ R47, R0, R47 ;  /* 0x0000002f002f7220 */ /* 0x000fe20000410000 */
[C---:B-1----:R-:W-:Y:S01]  /*b260*/  HMMA.16816.F32.BF16 R28, R92.reuse, R72, R28 ;  /* 0x000000485c1c723c */ /* 0x042fe2000004181c */
[----:B------:R-:W-:Y:S02]  /*b270*/  MUFU.EX2 R129, R129 ;  /* 0x0000008100817308 */ /* 0x000fe40000000800 */
[C---:B------:R-:W-:Y:S01]  /*b280*/  FMUL.FTZ R48, R84.reuse, R48 ;  /* 0x0000003054307220 */ /* 0x040fe20000410000 */
[----:B------:R-:W-:Y:S01]  /*b290*/  FMUL.FTZ R49, R84, R49 ;  /* 0x0000003154317220 */ /* 0x000fe20000410000 */
[C---:B------:R-:W-:Y:S01]  /*b2a0*/  FMUL.FTZ R50, R0.reuse, R50 ;  /* 0x0000003200327220 */ /* 0x040fe20000410000 */
[----:B------:R-:W-:Y:S05]  /*b2b0*/  FMUL.FTZ R51, R0, R51 ;  /* 0x0000003300337220 */ /* 0x000fea0000410000 */
[----:B------:R-:W-:Y:S01]  /*b2c0*/  MUFU.EX2 R120, R120 ;  /* 0x0000007800787308 */ /* 0x000fe20000000800 */
[C---:B------:R-:W-:Y:S01]  /*b2d0*/  HMMA.16816.F32.BF16 R32, R92.reuse, R74, R32 ;  /* 0x0000004a5c20723c */ /* 0x040fe20000041820 */
[----:B------:R-:W-:Y:S08]  /*b2e0*/  LDSM.16.MT88.4 R72, [R100+0x8400] ;  /* 0x008400006448783b */ /* 0x000ff00000004200 */
[----:B------:R-:W-:Y:S01]  /*b2f0*/  MUFU.EX2 R169, R169 ;  /* 0x000000a900a97308 */ /* 0x000fe20000000800 */
[----:B------:R-:W-:Y:S01]  /*b300*/  FFMA.FTZ R105, R84, R166, R105 ;  /* 0x000000a654697223 */ /* 0x000fe20000010069 */
[----:B------:R-:W-:Y:S02]  /*b310*/  IMAD.MOV.U32 R84, RZ, RZ, R85 ;  /* 0x000000ffff547224 */ /* 0x000fe400078e0055 */
[----:B------:R-:W-:Y:S06]  /*b320*/  FFMA.FTZ R109, R0, R160, R109 ;  /* 0x000000a0006d7223 */ /* 0x000fec000001006d */
[----:B------:R-:W-:Y:S01]  /*b330*/  MUFU.EX2 R122, R122 ;  /* 0x0000007a007a7308 */ /* 0x000fe20000000800 */
[----:B------:R-:W-:Y:S01]  /*b340*/  FADD.FTZ R106, R106, R105 ;  /* 0x000000696a6a7221 */ /* 0x000fe20000010000 */
[----:B------:R-:W-:Y:S08]  /*b350*/  FADD.FTZ R109, R107, R109 ;  /* 0x0000006d6b6d7221 */ /* 0x000ff00000010000 */
[----:B------:R-:W-:Y:S01]  /*b360*/  MUFU.EX2 R130, R130 ;  /* 0x0000008200827308 */ /* 0x000fe20000000800 */
[C---:B-----5:R-:W-:Y:S09]  /*b370*/  HMMA.16816.F32.BF16 R36, R92.reuse, R64, R36 ;  /* 0x000000405c24723c */ /* 0x060ff20000041824 */
[----:B------:R-:W-:Y:S01]  /*b380*/  MUFU.EX2 R113, R113 ;  /* 0x0000007100717308 */ /* 0x000fe20000000800 */
[----:B------:R-:W-:Y:S09]  /*b390*/  FADD.FTZ R0, R104, R109 ;  /* 0x0000006d68007221 */ /* 0x000ff20000010000 */
[----:B------:R-:W1:Y:S01]  /*b3a0*/  MUFU.EX2 R168, R168 ;  /* 0x000000a800a87308 */ /* 0x000e620000000800 */
[C---:B------:R-:W-:Y:S01]  /*b3b0*/  HMMA.16816.F32.BF16 R40, R92.reuse, R66, R40 ;  /* 0x000000425c28723c */ /* 0x040fe20000041828 */
[----:B------:R-:W5:Y:S08]  /*b3c0*/  LDSM.16.MT88.4 R64, [R100+0x7400] ;  /* 0x007400006440783b */ /* 0x000f700000004200 */
[----:B------:R-:W-:Y:S01]  /*b3d0*/  MUFU.EX2 R170, R170 ;  /* 0x000000aa00aa7308 */ /* 0x000fe20000000800 */
[----:B------:R-:W-:Y:S09]  /*b3e0*/  FADD.FTZ R0, R111, R0 ;  /* 0x000000006f007221 */ /* 0x000ff20000010000 */
[----:B------:R-:W-:Y:S01]  /*b3f0*/  MUFU.EX2 R171, R171 ;  /* 0x000000ab00ab7308 */ /* 0x000fe20000000800 */
[C---:B------:R-:W-:Y:S03]  /*b400*/  HMMA.16816.F32.BF16 R44, R92.reuse, R52, R44 ;  /* 0x000000345c2c723c */ /* 0x040fe6000004182c */
[----:B--2---:R-:W-:Y:S06]  /*b410*/  F2FP.BF16.F32.PACK_AB R52, R115, R110 ;  /* 0x0000006e7334723e */ /* 0x004fec00000010ff */
[----:B------:R-:W-:Y:S01]  /*b420*/  MUFU.EX2 R108, R108 ;  /* 0x0000006c006c7308 */ /* 0x000fe20000000800 */
[----:B----4-:R-:W-:Y:S01]  /*b430*/  F2FP.BF16.F32.PACK_AB R53, R112, R117 ;  /* 0x000000757035723e */ /* 0x010fe200000010ff */
[----:B------:R-:W-:Y:S01]  /*b440*/  HMMA.16816.F32.BF16 R48, R92, R54, R48 ;  /* 0x000000365c30723c */ /* 0x000fe20000041830 */
[----:B------:R-:W-:Y:S07]  /*b450*/  LDSM.16.MT88.4 R92, [R100+0x7c00] ;  /* 0x007c0000645c783b */ /* 0x000fee0000004200 */
[----:B------:R-:W-:Y:S01]  /*b460*/  MUFU.EX2 R172, R172 ;  /* 0x000000ac00ac7308 */ /* 0x000fe20000000800 */
[----:B------:R-:W-:Y:S02]  /*b470*/  F2FP.BF16.F32.PACK_AB R54, R119, R114 ;  /* 0x000000727736723e */ /* 0x000fe400000010ff */
[----:B------:R-:W-:Y:S07]  /*b480*/  F2FP.BF16.F32.PACK_AB R55, R121, R116 ;  /* 0x000000747937723e */ /* 0x000fee00000010ff */
[C---:B---3--:R-:W-:Y:S08]  /*b490*/  HMMA.16816.F32.BF16 R4, R52.reuse, R56, R4 ;  /* 0x000000383404723c */ /* 0x048ff00000041804 */
[C---:B------:R-:W-:Y:S01]  /*b4a0*/  HMMA.16816.F32.BF16 R8, R52.reuse, R58, R8 ;  /* 0x0000003a3408723c */ /* 0x040fe20000041808 */
[----:B------:R-:W2:Y:S07]  /*b4b0*/  LDSM.16.MT88.4 R56, [R101+0x2400] ;  /* 0x002400006538783b */ /* 0x000eae0000004200 */
[C---:B------:R-:W-:Y:S08]  /*b4c0*/  HMMA.16816.F32.BF16 R12, R52.reuse, R60, R12 ;  /* 0x0000003c340c723c */ /* 0x040ff0000004180c */
[C---:B------:R-:W-:Y:S01]  /*b4d0*/  HMMA.16816.F32.BF16 R16, R52.reuse, R62, R16 ;  /* 0x0000003e3410723c */ /* 0x040fe20000041810 */
[----:B------:R-:W3:Y:S07]  /*b4e0*/  LDSM.16.MT88.4 R60, [R100+0x6800] ;  /* 0x00680000643c783b */ /* 0x000eee0000004200 */
[C---:B-----5:R-:W-:Y:S08]  /*b4f0*/  HMMA.16816.F32.BF16 R20, R52.reuse, R64, R20 ;  /* 0x000000403414723c */ /* 0x060ff00000041814 */
[C---:B------:R-:W-:Y:S01]  /*b500*/  HMMA.16816.F32.BF16 R24, R52.reuse, R66, R24 ;  /* 0x000000423418723c */ /* 0x040fe20000041818 */
[----:B------:R-:W4:Y:S07]  /*b510*/  LDSM.16.MT88.4 R64, [R101+0x800] ;  /* 0x000800006540783b */ /* 0x000f2e0000004200 */
[C---:B------:R-:W-:Y:S08]  /*b520*/  HMMA.16816.F32.BF16 R28, R52.reuse, R68, R28 ;  /* 0x00000044341c723c */ /* 0x040ff0000004181c */
[C---:B------:R-:W-:Y:S01]  /*b530*/  HMMA.16816.F32.BF16 R32, R52.reuse, R70, R32 ;  /* 0x000000463420723c */ /* 0x040fe20000041820 */
[----:B------:R-:W5:Y:S07]  /*b540*/  LDSM.16.MT88.4 R68, [R100+0x7800] ;  /* 0x007800006444783b */ /* 0x000f6e0000004200 */
[C---:B------:R-:W-:Y:S03]  /*b550*/  HMMA.16816.F32.BF16 R36, R52.reuse, R72, R36 ;  /* 0x000000483424723c */ /* 0x040fe60000041824 */
[-CC-:B------:R-:W-:Y:S02]  /*b560*/  FFMA.FTZ R72, R131, R87.reuse, -R90.reuse ;  /* 0x0000005783487223 */ /* 0x180fe4000001085a */
[----:B------:R1:W3:Y:S03]  /*b570*/  MUFU.EX2 R131, R167 ;  /* 0x000000a700837308 */ /* 0x0002e60000000800 */
[C---:B------:R-:W-:Y:S07]  /*b580*/  HMMA.16816.F32.BF16 R40, R52.reuse, R74, R40 ;  /* 0x0000004a3428723c */ /* 0x040fee0000041828 */
[----:B------:R-:W4:Y:S01]  /*b590*/  MUFU.EX2 R123, R72 ;  /* 0x00000048007b7308 */ /* 0x000f220000000800 */
[C---:B--2---:R-:W-:Y:S03]  /*b5a0*/  HMMA.16816.F32.BF16 R44, R52.reuse, R56, R44 ;  /* 0x00000038342c723c */ /* 0x044fe6000004182c */
[-CC-:B-1----:R-:W-:Y:S01]  /*b5b0*/  FFMA.FTZ R167, R97, R87.reuse, -R90.reuse ;  /* 0x0000005761a77223 */ /* 0x182fe2000001085a */
[----:B------:R-:W-:Y:S01]  /*b5c0*/  FFMA.FTZ R90, R88, R87, -R90 ;  /* 0x00000057585a7223 */ /* 0x000fe2000001085a */
[----:B------:R-:W-:Y:S01]  /*b5d0*/  LDSM.16.MT88.4 R96, [R101+0x1c00] ;  /* 0x001c00006560783b */ /* 0x000fe20000004200 */
[----:B------:R-:W-:Y:S02]  /*b5e0*/  F2FP.BF16.F32.PACK_AB R88, R168, R113 ;  /* 0x00000071a858723e */ /* 0x000fe400000010ff */
[----:B------:R-:W-:Y:S01]  /*b5f0*/  HMMA.16816.F32.BF16 R48, R52, R58, R48 ;  /* 0x0000003a3430723c */ /* 0x000fe20000041830 */
[----:B------:R-:W1:Y:S02]  /*b600*/  MUFU.EX2 R167, R167 ;  /* 0x000000a700a77308 */ /* 0x000e640000000800 */
[----:B------:R-:W-:Y:S02]  /*b610*/  F2FP.BF16.F32.PACK_AB R52, R129, R118 ;  /* 0x000000768134723e */ /* 0x000fe400000010ff */
[----:B------:R-:W-:Y:S01]  /*b620*/  F2FP.BF16.F32.PACK_AB R53, R169, R120 ;  /* 0x00000078a935723e */ /* 0x000fe200000010ff */
[----:B------:R-:W2:Y:S01]  /*b630*/  LDSM.16.MT88.4 R56, [R100+0x8800] ;  /* 0x008800006438783b */ /* 0x000ea20000004200 */
[----:B---3--:R-:W-:Y:S04]  /*b640*/  F2FP.BF16.F32.PACK_AB R54, R131, R122 ;  /* 0x0000007a8336723e */ /* 0x008fe800000010ff */
[----:B------:R3:W5:Y:S01]  /*b650*/  MUFU.EX2 R173, R90 ;  /* 0x0000005a00ad7308 */ /* 0x0007620000000800 */
[----:B----4-:R-:W-:Y:S02]  /*b660*/  F2FP.BF16.F32.PACK_AB R55, R130, R123 ;  /* 0x0000007b8237723e */ /* 0x010fe400000010ff */
[----:B-1----:R-:W-:Y:S05]  /*b670*/  F2FP.BF16.F32.PACK_AB R89, R170, R167 ;  /* 0x000000a7aa59723e */ /* 0x002fea00000010ff */
[C---:B------:R-:W-:Y:S03]  /*b680*/  HMMA.16816.F32.BF16 R4, R52.reuse, R60, R4 ;  /* 0x0000003c3404723c */ /* 0x040fe60000041804 */
[----:B---3--:R-:W-:Y:S05]  /*b690*/  F2FP.BF16.F32.PACK_AB R90, R108, R171 ;  /* 0x000000ab6c5a723e */ /* 0x008fea00000010ff */
[C---:B------:R-:W-:Y:S01]  /*b6a0*/  HMMA.16816.F32.BF16 R8, R52.reuse, R62, R8 ;  /* 0x0000003e3408723c */ /* 0x040fe20000041808 */
[----:B------:R-:W1:Y:S02]  /*b6b0*/  LDSM.16.MT88.4 R60, [R101+0x2800] ;  /* 0x00280000653c783b */ /* 0x000e640000004200 */
[----:B-----5:R-:W-:Y:S05]  /*b6c0*/  F2FP.BF16.F32.PACK_AB R91, R173, R172 ;  /* 0x000000acad5b723e */ /* 0x020fea00000010ff */
[C---:B------:R-:W-:Y:S08]  /*b6d0*/  HMMA.16816.F32.BF16 R12, R52.reuse, R64, R12 ;  /* 0x00000040340c723c */ /* 0x040ff0000004180c */
[C---:B------:R-:W-:Y:S08]  /*b6e0*/  HMMA.16816.F32.BF16 R16, R52.reuse, R66, R16 ;  /* 0x000000423410723c */ /* 0x040ff00000041810 */
[C---:B------:R-:W-:Y:S08]  /*b6f0*/  HMMA.16816.F32.BF16 R20, R52.reuse, R68, R20 ;  /* 0x000000443414723c */ /* 0x040ff00000041814 */
[C---:B------:R-:W-:Y:S01]  /*b700*/  HMMA.16816.F32.BF16 R24, R52.reuse, R70, R24 ;  /* 0x000000463418723c */ /* 0x040fe20000041818 */
[----:B------:R-:W-:Y:S07]  /*b710*/  LDSM.16.MT88.4 R68, [R101+0xc00] ;  /* 0x000c00006544783b */ /* 0x000fee0000004200 */
[C---:B------:R-:W-:Y:S08]  /*b720*/  HMMA.16816.F32.BF16 R28, R52.reuse, R76, R28 ;  /* 0x0000004c341c723c */ /* 0x040ff0000004181c */
[C---:B------:R-:W-:Y:S01]  /*b730*/  HMMA.16816.F32.BF16 R32, R52.reuse, R78, R32 ;  /* 0x0000004e3420723c */ /* 0x040fe20000041820 */
[----:B------:R-:W3:Y:S07]  /*b740*/  LDSM.16.MT88.4 R76, [R100+0x6c00] ;  /* 0x006c0000644c783b */ /* 0x000eee0000004200 */
[C---:B--2---:R-:W-:Y:S08]  /*b750*/  HMMA.16816.F32.BF16 R36, R52.reuse, R56, R36 ;  /* 0x000000383424723c */ /* 0x044ff00000041824 */
[C---:B------:R-:W-:Y:S08]  /*b760*/  HMMA.16816.F32.BF16 R40, R52.reuse, R58, R40 ;  /* 0x0000003a3428723c */ /* 0x040ff00000041828 */
[C---:B-1----:R-:W-:Y:S08]  /*b770*/  HMMA.16816.F32.BF16 R44, R52.reuse, R60, R44 ;  /* 0x0000003c342c723c */ /* 0x042ff0000004182c */
[----:B------:R-:W-:Y:S08]  /*b780*/  HMMA.16816.F32.BF16 R48, R52, R62, R48 ;  /* 0x0000003e3430723c */ /* 0x000ff00000041830 */
[C---:B---3--:R-:W-:Y:S01]  /*b790*/  HMMA.16816.F32.BF16 R80, R88.reuse, R76, R4 ;  /* 0x0000004c5850723c */ /* 0x048fe20000041804 */
[----:B------:R-:W1:Y:S07]  /*b7a0*/  LDSM.16.MT88.4 R4, [R100+0x8c00] ;  /* 0x008c00006404783b */ /* 0x000e6e0000004200 */
[C---:B------:R-:W-:Y:S01]  /*b7b0*/  HMMA.16816.F32.BF16 R76, R88.reuse, R78, R8 ;  /* 0x0000004e584c723c */ /* 0x040fe20000041808 */
[----:B------:R-:W2:Y:S07]  /*b7c0*/  LDSM.16.MT88.4 R8, [R101+0x2c00] ;  /* 0x002c00006508783b */ /* 0x000eae0000004200 */
        /* <DEDUP_REMOVED lines=36> */
[----:B------:R-:W-:Y:S01]  /*ba10*/  HMMA.16816.F32.BF16 R48, R88, R10, R48 ;  /* 0x0000000a5830723c */ /* 0x000fe20000041830 */
[----:B------:R-:W-:Y:S08]  /*ba20*/  @!UPT UIADD3 URZ, UPT, UPT, URZ, URZ, URZ ;  /* 0x000000fffffff290 */ /* 0x000ff0000fffe0ff */
[----:B------:R-:W-:Y:S11]  /*ba30*/  @P0 BRA `(.L_x_7892) ;  /* 0xffffffc800c80947 */ /* 0x000ff6000383ffff */
.L_x_7885:
        /* <DEDUP_REMOVED lines=11> */
.L_x_7904:
        /* <DEDUP_REMOVED lines=140> */
.L_x_7895:
[----:B------:R-:W-:Y:S05]  /*c3b0*/  BSYNC.RECONVERGENT B0 ;  /* 0x0000000000007941 */ /* 0x000fea0003800200 */
.L_x_7894:
        /* <DEDUP_REMOVED lines=27> */
.L_x_7897:
[----:B------:R-:W-:Y:S05]  /*c570*/  BSYNC.RECONVERGENT B0 ;  /* 0x0000000000007941 */ /* 0x000fea0003800200 */
.L_x_7896:
        /* <DEDUP_REMOVED lines=32> */
.L_x_7899:
[----:B------:R-:W-:Y:S05]  /*c780*/  BSYNC.RECONVERGENT B0 ;  /* 0x0000000000007941 */ /* 0x000fea0003800200 */
.L_x_7898:
[----:B------:R-:W-:-:S04]  /*c790*/  MOV R151, 0x0 ;  /* 0x0000000000977802 */ /* 0x000fc80000000f00 */
[----:B-12345:R-:W-:Y:S05]  /*c7a0*/  @P0 RET.REL.NODEC R150 `(_ZN5flash24flash_fwd_splitkv_kernelI23Flash_fwd_kernel_traitsILi96ELi64ELi64ELi4ELb0ELb0EN7cutlass10bfloat16_tE19Flash_kernel_traitsILi96ELi64ELi64ELi4ES3_EELb0ELb1ELb0ELb0ELb0ELb1ELb0ELb0EEEvNS_16Flash_fwd_paramsE) ;  /* 0xffffff3896140950 */ /* 0x03efea0003c3ffff */
        /* <DEDUP_REMOVED lines=16> */
[----:B-1----:R-:W-:Y:S05]  /*c8b0*/  @P0 RET.REL.NODEC R150 `(_ZN5flash24flash_fwd_splitkv_kernelI23Flash_fwd_kernel_traitsILi96ELi64ELi64ELi4ELb0ELb0EN7cutlass10bfloat16_tE19Flash_kernel_traitsILi96ELi64ELi64ELi4ES3_EELb0ELb1ELb0ELb0ELb0ELb1ELb0ELb0EEEvNS_16Flash_fwd_paramsE) ;  /* 0xffffff3496d00950 */ /* 0x002fea0003c3ffff */
[----:B------:R-:W-:Y:S01]  /*c8c0*/  MOV R151, 0x0 ;  /* 0x0000000000977802 */ /* 0x000fe20000000f00 */
[----:B------:R1:W-:Y:S03]  /*c8d0*/  ST.E.128 desc[UR4][R2.64+0x80], R24 ;  /* 0x0000801802007985 */ /* 0x0003e6000c101d04 */
[----:B-1----:R-:W-:Y:S05]  /*c8e0*/  RET.REL.NODEC R150 `(_ZN5flash24flash_fwd_splitkv_kernelI23Flash_fwd_kernel_traitsILi96ELi64ELi64ELi4ELb0ELb0EN7cutlass10bfloat16_tE19Flash_kernel_traitsILi96ELi64ELi64ELi4ES3_EELb0ELb1ELb0ELb0ELb0ELb1ELb0ELb0EEEvNS_16Flash_fwd_paramsE) ;  /* 0xffffff3496c47950 */ /* 0x002fea0003c3ffff */
.L_x_7893:
[----:B------:R-:W-:Y:S01]  /*c8f0*/  MOV R5, 0x2 ;  /* 0x0000000200057802 */ /* 0x000fe20000000f00 */
[----:B------:R-:W-:Y:S01]  /*c900*/  IMAD.MOV.U32 R0, RZ, RZ, 0x1f ;  /* 0x0000001fff007424 */ /* 0x000fe200078e00ff */
[----:B------:R-:W-:-:S07]  /*c910*/  MOV R4, 0xffffffff ;  /* 0xffffffff00047802 */ /* 0x000fce0000000f00 */
[----:B-1---5:R-:W-:Y:S05]  /*c920*/  WARPSYNC.COLLECTIVE R4, `(.L_x_7900) ;  /* 0x0000000004087348 */ /* 0x022fea0003c00000 */
[----:B------:R2:W3:Y:S02]  /*c930*/  SHFL.BFLY P0, R10, R166, R5, R0 ;  /* 0x0c000005a60a7389 */ /* 0x0004e40000000000 */
[----:B-123-5:R-:W-:Y:S05]  /*c940*/  ENDCOLLECTIVE ;  /* 0x000000000000791b */ /* 0x02efea0003800000 */
.L_x_7900:
[----:B------:R-:W-:Y:S02]  /*c950*/  IMAD.MOV.U32 R7, RZ, RZ, R10 ;  /* 0x000000ffff077224 */ /* 0x000fe400078e000a */
[----:B------:R-:W-:Y:S02]  /*c960*/  IMAD.MOV.U32 R5, RZ, RZ, 0x1 ;  /* 0x00000001ff057424 */ /* 0x000fe400078e00ff */
[----:B------:R-:W-:-:S05]  /*c970*/  FADD.FTZ R8, R7, R166 ;  /* 0x000000a607087221 */ /* 0x000fca0000010000 */
[----:B------:R-:W-:-:S07]  /*c980*/  MOV R166, R8 ;  /* 0x0000000800a67202 */ /* 0x000fce0000000f00 */
[----:B------:R-:W-:Y:S05]  /*c990*/  WARPSYNC.COLLECTIVE R4, `(.L_x_7901) ;  /* 0x0000000004087348 */ /* 0x000fea0003c00000 */
[----:B------:R1:W2:Y:S02]  /*c9a0*/  SHFL.BFLY P0, R10, R166, R5, R0 ;  /* 0x0c000005a60a7389 */ /* 0x0002a40000000000 */
[----:B-12---:R-:W-:Y:S05]  /*c9b0*/  ENDCOLLECTIVE ;  /* 0x000000000000791b */ /* 0x006fea0003800000 */
.L_x_7901:
[----:B------:R-:W-:Y:S01]  /*c9c0*/  MOV R166, R160 ;  /* 0x000000a000a67202 */ /* 0x000fe20000000f00 */
[----:B------:R-:W-:Y:S01]  /*c9d0*/  IMAD.MOV.U32 R5, RZ, RZ, 0x2 ;  /* 0x00000002ff057424 */ /* 0x000fe200078e00ff */
[----:B------:R-:W-:-:S07]  /*c9e0*/  MOV R7, R10 ;  /* 0x0000000a00077202 */ /* 0x000fce0000000f00 */
[----:B------:R-:W-:Y:S05]  /*c9f0*/  WARPSYNC.COLLECTIVE R4, `(.L_x_7902) ;  /* 0x0000000004087348 */ /* 0x000fea0003c00000 */
[----:B------:R1:W2:Y:S02]  /*ca00*/  SHFL.BFLY P0, R10, R166, R5, R0 ;  /* 0x0c000005a60a7389 */ /* 0x0002a40000000000 */
[----:B-12---:R-:W-:Y:S05]  /*ca10*/  ENDCOLLECTIVE ;  /* 0x000000000000791b */ /* 0x006fea0003800000 */
.L_x_7902:
[----:B------:R-:W-:Y:S01]  /*ca20*/  FADD.FTZ R7, R8, R7 ;  /* 0x0000000708077221 */ /* 0x000fe20000010000 */
[----:B------:R-:W-:Y:S01]  /*ca30*/  FADD.FTZ R9, R10, R160 ;  /* 0x000000a00a097221 */ /* 0x000fe20000010000 */
[----:B------:R-:W-:-:S04]  /*ca40*/  MOV R5, 0x1 ;  /* 0x0000000100057802 */ /* 0x000fc80000000f00 */
[----:B------:R-:W-:-:S07]  /*ca50*/  MOV R166, R9 ;  /* 0x0000000900a67202 */ /* 0x000fce0000000f00 */
[----:B------:R-:W-:Y:S05]  /*ca60*/  WARPSYNC.COLLECTIVE R4, `(.L_x_7903) ;  /* 0x0000000004087348 */ /* 0x000fea0003c00000 */
[----:B------:R1:W2:Y:S02]  /*ca70*/  SHFL.BFLY P0, R10, R166, R5, R0 ;  /* 0x0c000005a60a7389 */ /* 0x0002a40000000000 */
[----:B-12---:R-:W-:Y:S05]  /*ca80*/  ENDCOLLECTIVE ;  /* 0x000000000000791b */ /* 0x006fea0003800000 */
.L_x_7903:
[----:B------:R-:W-:Y:S05]  /*ca90*/  BRA `(.L_x_7904) ;  /* 0xfffffff000147947 */ /* 0x000fea000383ffff */
.L_x_7905:
        /* <DEDUP_REMOVED lines=14> */
.L_x_11671:


//--------------------- .text._ZN5flash24flash_fwd_splitkv_kernelI23Flash_fwd_kernel_traitsILi96ELi64ELi64ELi4ELb0ELb0EN7cutlass10bfloat16_tE19Flash_kernel_traitsILi96ELi64ELi64ELi4ES3_EELb0ELb1ELb0ELb0ELb0ELb0ELb0ELb1EEEvNS_16Flash_fwd_paramsE --------------------------
	.section	.text._ZN5flash24flash_fwd_splitkv_kernelI23Flash_fwd_kernel_traitsILi96ELi64ELi64ELi4ELb0ELb0EN7cutlass10bfloat16_tE19Flash_kernel_traitsILi96ELi64ELi64ELi4ES3_EELb0ELb1ELb0ELb0ELb0ELb0ELb0ELb1EEEvNS_16Flash_fwd_paramsE,"ax",@progbits
	.align	128
        .global         _ZN5flash24flash_fwd_splitkv_kernelI23Flash_fwd_kernel_traitsILi96ELi64ELi64ELi4ELb0ELb0EN7cutlass10bfloat16_tE19Flash_kernel_traitsILi96ELi64ELi64ELi4ES3_EELb0ELb1ELb0ELb0ELb0ELb0ELb0ELb1EEEvNS_16Flash_fwd_paramsE
        .type           _ZN5flash24flash_fwd_splitkv_kernelI23Flash_fwd_kernel_traitsILi96ELi64ELi64ELi4ELb0ELb0EN7cutlass10bfloat16_tE19Flash_kernel_traitsILi96ELi64ELi64ELi4ES3_EELb0ELb1ELb0ELb0ELb0ELb0ELb0ELb1EEEvNS_16Flash_fwd_paramsE,@function
        .size           _ZN5flash24flash_fwd_splitkv_kernelI23Flash_fwd_kernel_traitsILi96ELi64ELi64ELi4ELb0ELb0EN7cutlass10bfloat16_tE19Flash_kernel_traitsILi96ELi64ELi64ELi4ES3_EELb0ELb1ELb0ELb0ELb0ELb0ELb0ELb1EEEvNS_16Flash_fwd_paramsE,(.L_x_11672 - _ZN5flash24flash_fwd_splitkv_kernelI23Flash_fwd_kernel_traitsILi96ELi64ELi64ELi4ELb0ELb0EN7cutlass10bfloat16_tE19Flash_kernel_traitsILi96ELi64ELi64ELi4ES3_EELb0ELb1ELb0ELb0ELb0ELb0ELb0ELb1EEEvNS_16Flash_fwd_paramsE)
        .other          _ZN5flash24flash_fwd_splitkv_kernelI23Flash_fwd_kernel_traitsILi96ELi64ELi64ELi4ELb0ELb0EN7cutlass10bfloat16_tE19Flash_kernel_traitsILi96ELi64ELi64ELi4ES3_EELb0ELb1ELb0ELb0ELb0ELb0ELb0ELb1EEEvNS_16Flash_fwd_paramsE,@"STO_CUDA_ENTRY STV_DEFAULT"
_ZN5flash24flash_fwd_splitkv_kernelI23Flash_fwd_kernel_traitsILi96ELi64ELi64ELi4ELb0ELb0EN7cutlass10bfloat16_tE19Flash_kernel_traitsILi96ELi64ELi64ELi4ES3_EELb0ELb1ELb0ELb0ELb0ELb0ELb0ELb1EEEvNS_16Flash_fwd_paramsE:
.text._ZN5flash24flash_fwd_splitkv_kernelI23Flash_fwd_kernel_traitsILi96ELi64ELi64ELi4ELb0ELb0EN7cutlass10bfloat16_tE19Flash_kernel_traitsILi96ELi64ELi64ELi4ES3_EELb0ELb1ELb0ELb0ELb0ELb0ELb0ELb1EEEvNS_16Flash_fwd_paramsE:
[----:B------:R-:W-:Y:S01]  /*0000*/  LDC R1, c[0x0][0x37c] ;  /* 0x0000df00ff017b82 */ /* 0x000fe20000000800 */
[----:B------:R-:W1:Y:S07]  /*0010*/  S2R R143, SR_CTAID.X ;  /* 0x00000000008f7919 */ /* 0x000e6e0000002500 */
[----:B------:R-:W2:Y:S01]  /*0020*/  LDC.64 R84, c[0x0][0x348] ;  /* 0x0000d200ff547b82 */ /* 0x000ea20000000a00 */
[----:B------:R-:W-:Y:S01]  /*0030*/  BSSY.RECONVERGENT B4, `(.L_x_7906) ;  /* 0x0000005000047945 */ /* 0x000fe20003800200 */
[----:B------:R-:W-:Y:S01]  /*0040*/  MOV R140, 0x80 ;  /* 0x00000080008c7802 */ /* 0x000fe20000000f00 */
[----:B------:R-:W3:Y:S01]  /*0050*/  S2R R142, SR_CTAID.Y ;  /* 0x00000000008e7919 */ /* 0x000ee20000002600 */
[----:B------:R-:W4:Y:S05]  /*0060*/  S2R R141, SR_CTAID.Z ;  /* 0x00000000008d7919 */ /* 0x000f2a0000002700 */
[----:B-1234-:R-:W-:Y:S05]  /*0070*/  CALL.REL.NOINC `($_ZN5flash24flash_fwd_splitkv_kernelI23Flash_fwd_kernel_traitsILi96ELi64ELi64ELi4ELb0ELb0EN7cutlass10bfloat16_tE19Flash_kernel_traitsILi96ELi64ELi64ELi4ES3_EELb0ELb1ELb0ELb0ELb0ELb0ELb0ELb1EEEvNS_16Flash_fwd_paramsE$_ZN5flash30compute_attn_1rowblock_splitkvI23Flash_fwd_kernel_traitsILi96ELi64ELi64ELi4ELb0ELb0EN7cutlass10bfloat16_tE19Flash_kernel_traitsILi96ELi64ELi64ELi4ES3_EELb0ELb1ELb0ELb0ELb0ELb0ELb0ELb1ENS_16Flash_fwd_paramsEEEvRKT8_iiiii) ;  /* 0x0000000000087944 */ /* 0x01efea0003c00000 */
[----:B------:R-:W-:Y:S05]  /*0080*/  BSYNC.RECONVERGENT B4 ;  /* 0x0000000000047941 */ /* 0x000fea0003800200 */
.L_x_7906:
[----:B------:R-:W-:Y:S05]  /*0090*/  EXIT ;  /* 0x000000000000794d */ /* 0x000fea0003800000 */
        .type           $_ZN5flash24flash_fwd_splitkv_kernelI23Flash_fwd_kernel_traitsILi96ELi64ELi64ELi4ELb0ELb0EN7cutlass10bfloat16_tE19Flash_kernel_traitsILi96ELi64ELi64ELi4ES3_EELb0ELb1ELb0ELb0ELb0ELb0ELb0ELb1EEEvNS_16Flash_fwd_paramsE$_ZN5flash30compute_attn_1rowblock_splitkvI23Flash_fwd_kernel_traitsILi96ELi64ELi64ELi4ELb0ELb0EN7cutlass10bfloat16_tE19Flash_kernel_traitsILi96ELi64ELi64ELi4ES3_EELb0ELb1ELb0ELb0ELb0ELb0ELb0ELb1ENS_16Flash_fwd_paramsEEEvRKT8_iiiii,@function
        .size           $_ZN5flash24flash_fwd_splitkv_kernelI23Flash_fwd_kernel_traitsILi96ELi64ELi64ELi4ELb0ELb0EN7cutlass10bfloat16_tE19Flash_kernel_traitsILi96ELi64ELi64ELi4ES3_EELb0ELb1ELb0ELb0ELb0ELb0ELb0ELb1EEEvNS_16Flash_fwd_paramsE$_ZN5flash30compute_attn_1rowblock_splitkvI23Flash_fwd_kernel_traitsILi96ELi64ELi64ELi4ELb0ELb0EN7cutlass10bfloat16_tE19Flash_kernel_traitsILi96ELi64ELi64ELi4ES3_EELb0ELb1ELb0ELb0ELb0ELb0ELb0ELb1ENS_16Flash_fwd_paramsEEEvRKT8_iiiii,(.L_x_11672 - $_ZN5flash24flash_fwd_splitkv_kernelI23Flash_fwd_kernel_traitsILi96ELi64ELi64ELi4ELb0ELb0EN7cutlass10bfloat16_tE19Flash_kernel_traitsILi96ELi64ELi64ELi4ES3_EELb0ELb1ELb0ELb0ELb0ELb0ELb0ELb1EEEvNS_16Flash_fwd_paramsE$_ZN5flash30compute_attn_1rowblock_splitkvI23Flash_fwd_kernel_traitsILi96ELi64ELi64ELi4ELb0ELb0EN7cutlass10bfloat16_tE19Flash_kernel_traitsILi96ELi64ELi64ELi4ES3_EELb0ELb1ELb0ELb0ELb0ELb0ELb0ELb1ENS_16Flash_fwd_paramsEEEvRKT8_iiiii)
$_ZN5flash24flash_fwd_splitkv_kernelI23Flash_fwd_kernel_traitsILi96ELi64ELi64ELi4ELb0ELb0EN7cutlass10bfloat16_tE19Flash_kernel_traitsILi96ELi64ELi64ELi4ES3_EELb0ELb1ELb0ELb0ELb0ELb0ELb0ELb1EEEvNS_16Flash_fwd_paramsE$_ZN5flash30compute_attn_1rowblock_splitkvI23Flash_fwd_kernel_traitsILi96ELi64ELi64ELi4ELb0ELb0EN7cutlass10bfloat16_tE19Flash_kernel_traitsILi96ELi64ELi64ELi4ES3_EELb0ELb1ELb0ELb0ELb0ELb0ELb0ELb1ENS_16Flash_fwd_paramsEEEvRKT8_iiiii:
        /* <DEDUP_REMOVED lines=25> */
[----:B------:R-:W-:-:S03]  /*0230*/  ISETP.NE.AND.EX P2, PT, R3, RZ, PT, P2 ;  /* 0x000000ff0300720c */ /* 0x000fc60003f45320 */
[----:B------:R1:W5:Y:S01]  /*0240*/  @P5 LD.E R0, desc[UR4][R6.64+0x4] ;  /* 0x0000040406005980 */ /* 0x000362000c101900 */
[----:B------:R-:W-:Y:S01]  /*0250*/  ISETP.NE.U32.AND P0, PT, R4, RZ, PT ;  /* 0x000000ff0400720c */ /* 0x000fe20003f05070 */
[----:B------:R-:W-:Y:S01]  /*0260*/  BSSY.RECONVERGENT B0, `(.L_x_7907) ;  /* 0x000000a000007945 */ /* 0x000fe20003800200 */
[----:B------:R-:W-:Y:S02]  /*0270*/  IMAD.MOV.U32 R17, RZ, RZ, -0x1 ;  /* 0xffffffffff117424 */ /* 0x000fe400078e00ff */
[----:B------:R-:W-:Y:S02]  /*0280*/  ISETP.NE.AND.EX P0, PT, R5, RZ, PT, P0 ;  /* 0x000000ff0500720c */ /* 0x000fe40003f05300 */
[----:B-1----:R-:W-:-:S05]  /*0290*/  IADD3 R6, P1, PT, R2, R66, RZ ;  /* 0x0000004202067210 */ /* 0x002fca0007f3e0ff */
[----:B------:R-:W-:Y:S01]  /*02a0*/  IMAD.X R7, R3, 0x1, R65, P1 ;  /* 0x0000000103077824 */ /* 0x000fe200008e0641 */
[----:B------:R-:W-:Y:S07]  /*02b0*/  @!P2 BRA `(.L_x_7908) ;  /* 0x000000000010a947 */ /* 0x000fee0003800000 */
[----:B------:R-:W2:Y:S02]  /*02c0*/  LD.E.U8 R2, desc[UR4][R84.64+0x1b2] ;  /* 0x0001b20454027980 */ /* 0x000ea4000c101100 */
[----:B--2---:R-:W-:-:S13]  /*02d0*/  ISETP.NE.AND P1, PT, R2, RZ, PT ;  /* 0x000000ff0200720c */ /* 0x004fda0003f25270 */
[----:B------:R-:W-:Y:S05]  /*02e0*/  @!P1 BRA `(.L_x_7908) ;  /* 0x0000000000049947 */ /* 0x000fea0003800000 */
[----:B------:R1:W5:Y:S02]  /*02f0*/  LD.E R17, desc[UR4][R6.64] ;  /* 0x0000000406117980 */ /* 0x000364000c101900 */
.L_x_7908:
[----:B------:R-:W-:Y:S05]  /*0300*/  BSYNC.RECONVERGENT B0 ;  /* 0x0000000000007941 */ /* 0x000fea0003800200 */
.L_x_7907:
[----:B------:R-:W-:Y:S04]  /*0310*/  BSSY.RECONVERGENT B0, `(.L_x_7909) ;  /* 0x0000007000007945 */ /* 0x000fe80003800200 */
[----:B------:R-:W-:Y:S05]  /*0320*/  @!P3 BRA `(.L_x_7910) ;  /* 0x000000000014b947 */ /* 0x000fea0003800000 */
[----:B------:R-:W2:Y:S02]  /*0330*/  LD.E.U8 R2, desc[UR4][R84.64+0x1b2] ;  /* 0x0001b20454027980 */ /* 0x000ea4000c101100 */
[----:B--2---:R-:W-:-:S13]  /*0340*/  ISETP.NE.AND P1, PT, R2, RZ, PT ;  /* 0x000000ff0200720c */ /* 0x004fda0003f25270 */
[----:B-----5:R-:W2:Y:S02]  /*0350*/  @P1 LD.E R53, desc[UR4][R6.64+0x4] ;  /* 0x0000040406351980 */ /* 0x020ea4000c101900 */
[----:B--2---:R-:W-:-:S06]  /*0360*/  @P1 IADD3 R53, PT, PT, R53, -R17, RZ ;  /* 0x8000001135351210 */ /* 0x004fcc0007ffe0ff */
[----:B------:R2:W5:Y:S02]  /*0370*/  @!P1 LD.E R53, desc[UR4][R6.64] ;  /* 0x0000000406359980 */ /* 0x000564000c101900 */
.L_x_7910:
[----:B------:R-:W-:Y:S05]  /*0380*/  BSYNC.RECONVERGENT B0 ;  /* 0x0000000000007941 */ /* 0x000fea0003800200 */
.L_x_7909:
[----:B------:R-:W-:Y:S01]  /*0390*/  BSSY.RECONVERGENT B1, `(.L_x_7911) ;  /* 0x0000012000017945 */ /* 0x000fe20003800200 */
[----:B-----5:R-:W-:Y:S02]  /*03a0*/  @P5 IADD3 R145, PT, PT, -R146, R0, RZ ;  /* 0x0000000092915210 */ /* 0x020fe40007ffe1ff */
[----:B------:R-:W-:Y:S01]  /*03b0*/  IADD3 R53, PT, PT, R53, -R16, RZ ;  /* 0x8000001035357210 */ /* 0x000fe20007ffe0ff */
[----:B------:R-:W-:Y:S05]  /*03c0*/  @!P0 BRA `(.L_x_7912) ;  /* 0x0000000000148947 */ /* 0x000fea0003800000 */
[----:B------:R-:W-:-:S05]  /*03d0*/  IADD3 R46, P0, PT, R4, R66, RZ ;  /* 0x00000042042e7210 */ /* 0x000fca0007f1e0ff */
[----:B------:R-:W-:-:S05]  /*03e0*/  IMAD.X R47, R5, 0x1, R65, P0 ;  /* 0x00000001052f7824 */ /* 0x000fca00000e0641 */
[----:B------:R-:W3:Y:S02]  /*03f0*/  LD.E R46, desc[UR4][R46.64] ;  /* 0x000000042e2e7980 */ /* 0x000ee4000c101900 */
[----:B---3--:R-:W-:Y:S01]  /*0400*/  IADD3 R46, PT, PT, R46, -R16, RZ ;  /* 0x800000102e2e7210 */ /* 0x008fe20007ffe0ff */
[----:B------:R-:W-:Y:S05]  /*0410*/  BRA `(.L_x_7913) ;  /* 0x0000000000247947 */ /* 0x000fea0003800000 */
.L_x_7912:
[----:B------:R-:W3:Y:S01]  /*0420*/  LD.E.64 R2, desc[UR4][R84.64+0x108] ;  /* 0x0001080454027980 */ /* 0x000ee2000c101b00 */
[----:B------:R-:W-:Y:S01]  /*0430*/  BSSY.RECONVERGENT B0, `(.L_x_7914) ;  /* 0x0000006000007945 */ /* 0x000fe20003800200 */
[----:B------:R-:W-:Y:S01]  /*0440*/  IMAD.MOV.U32 R46, RZ, RZ, RZ ;  /* 0x000000ffff2e7224 */ /* 0x000fe200078e00ff */
[----:B---3--:R-:W-:-:S04]  /*0450*/  ISETP.NE.U32.AND P0, PT, R2, RZ, PT ;  /* 0x000000ff0200720c */ /* 0x008fc80003f05070 */
[----:B------:R-:W-:-:S13]  /*0460*/  ISETP.NE.AND.EX P0, PT, R3, RZ, PT, P0 ;  /* 0x000000ff0300720c */ /* 0x000fda0003f05300 */
[----:B------:R-:W-:Y:S05]  /*0470*/  @!P0 BRA `(.L_x_7915) ;  /* 0x0000000000048947 */ /* 0x000fea0003800000 */
[----:B------:R3:W5:Y:S02]  /*0480*/  LD.E R46, desc[UR4][R84.64+0xbc] ;  /* 0x0000bc04542e7980 */ /* 0x000764000c101900 */
.L_x_7915:
[----:B------:R-:W-:Y:S05]  /*0490*/  BSYNC.RECONVERGENT B0 ;  /* 0x0000000000007941 */ /* 0x000fea0003800200 */
.L_x_7914:
[----:B-----5:R-:W-:Y:S02]  /*04a0*/  IADD3 R46, PT, PT, R53, R46, RZ ;  /* 0x0000002e352e7210 */ /* 0x020fe40007ffe0ff */
.L_x_7913:
[----:B------:R-:W-:Y:S05]  /*04b0*/  BSYNC.RECONVERGENT B1 ;  /* 0x0000000000017941 */ /* 0x000fea0003800200 */
.L_x_7911:
[----:B------:R-:W-:Y:S01]  /*04c0*/  IMAD.SHL.U32 R73, R143, 0x40, RZ ;  /* 0x000000408f497824 */ /* 0x000fe200078e00ff */
[----:B------:R-:W-:Y:S01]  /*04d0*/  MOV R2, R140 ;  /* 0x0000008c00027202 */ /* 0x000fe20000000f00 */
[----:B------:R-:W-:-:S03]  /*04e0*/  IMAD.MOV.U32 R3, RZ, RZ, 0x0 ;  /* 0x00000000ff037424 */ /* 0x000fc600078e00ff */
[----:B------:R-:W-:-:S13]  /*04f0*/  ISETP.GT.AND P0, PT, R145, R73, PT ;  /* 0x000000499100720c */ /* 0x000fda0003f04270 */
[----:B-123--:R-:W-:Y:S05]  /*0500*/  @!P0 RET.REL.NODEC R2 `(_ZN5flash24flash_fwd_splitkv_kernelI23Flash_fwd_kernel_traitsILi96ELi64ELi64ELi4ELb0ELb0EN7cutlass10bfloat16_tE19Flash_kernel_traitsILi96ELi64ELi64ELi4ES3_EELb0ELb1ELb0ELb0ELb0ELb0ELb0ELb1EEEvNS_16Flash_fwd_paramsE) ;  /* 0xfffffff802bc8950 */ /* 0x00efea0003c3ffff */
        /* <DEDUP_REMOVED lines=35> */
[----:B------:R-:W5:Y:S01]  /*0740*/  LD.E.64 R84, desc[UR4][R84.64+0x70] ;  /* 0x0000700454547980 */ /* 0x000f62000c101b00 */
        /* <DEDUP_REMOVED lines=11> */
[-C--:B---3--:R-:W-:Y:S02]  /*0800*/  IMAD R3, R3, R142.reuse, R141 ;  /* 0x0000008e03037224 */ /* 0x088fe400078e028d */
        /* <DEDUP_REMOVED lines=37> */
.L_x_7918:
[----:B------:R-:W-:Y:S05]  /*0a60*/  BSYNC.RECONVERGENT B0 ;  /* 0x0000000000007941 */ /* 0x000fea0003800200 */
.L_x_7917:
        /* <DEDUP_REMOVED lines=17> */
.L_x_7920:
[----:B------:R-:W-:Y:S05]  /*0b80*/  BSYNC.RECONVERGENT B0 ;  /* 0x0000000000007941 */ /* 0x000fea0003800200 */
.L_x_7919:
[----:B------:R3:W-:Y:S01]  /*0b90*/  @!P6 ST.E desc[UR4][R8.64], R3 ;  /* 0x000000030800e985 */ /* 0x0007e2000c101904 */
[----:B-----5:R-:W-:Y:S02]  /*0ba0*/  MOV R2, R140 ;  /* 0x0000008c00027202 */ /* 0x020fe40000000f00 */
[----:B---3--:R-:W-:-:S04]  /*0bb0*/  MOV R3, 0x0 ;  /* 0x0000000000037802 */ /* 0x008fc80000000f00 */
[----:B-12---:R-:W-:Y:S05]  /*0bc0*/  @P5 RET.REL.NODEC R2 `(_ZN5flash24flash_fwd_splitkv_kernelI23Flash_fwd_kernel_traitsILi96ELi64ELi64ELi4ELb0ELb0EN7cutlass10bfloat16_tE19Flash_kernel_traitsILi96ELi64ELi64ELi4ES3_EELb0ELb1ELb0ELb0ELb0ELb0ELb0ELb1EEEvNS_16Flash_fwd_paramsE) ;  /* 0xfffffff4020c5950 */ /* 0x006fea0003c3ffff */
[----:B------:R-:W-:Y:S02]  /*0bd0*/  MOV R0, 0x7f800000 ;  /* 0x7f80000000007802 */ /* 0x000fe40000000f00 */
[----:B------:R-:W-:-:S03]  /*0be0*/  MOV R141, 0x0 ;  /* 0x00000000008d7802 */ /* 0x000fc60000000f00 */
[----:B------:R1:W-:Y:S02]  /*0bf0*/  ST.E desc[UR4][R8.64+0x80], R0 ;  /* 0x0000800008007985 */ /* 0x0003e4000c101904 */
[----:B-1----:R-:W-:Y:S05]  /*0c00*/  RET.REL.NODEC R140 `(_ZN5flash24flash_fwd_splitkv_kernelI23Flash_fwd_kernel_traitsILi96ELi64ELi64ELi4ELb0ELb0EN7cutlass10bfloat16_tE19Flash_kernel_traitsILi96ELi64ELi64ELi4ES3_EELb0ELb1ELb0ELb0ELb0ELb0ELb0ELb1EEEvNS_16Flash_fwd_paramsE) ;  /* 0xfffffff08cfc7950 */ /* 0x002fea0003c3ffff */
.L_x_7916:
        /* <DEDUP_REMOVED lines=26> */
[----:B--2---:R-:W-:-:S06]  /*0db0*/  IADD3 R10, PT, PT, R10, 0xffffffe, RZ ;  /* 0x0ffffffe0a0a7810 */ /* 0x004fcc0007ffe0ff */
        /* <DEDUP_REMOVED lines=55> */
[----:B------:R-:W-:Y:S01]  /*1130*/  IMAD.MOV.U32 R14, RZ, RZ, R6 ;  /* 0x000000ffff0e7224 */ /* 0x000fe200078e0006 */
[----:B------:R-:W-:-:S04]  /*1140*/  SHF.R.S32.HI R6, RZ, 0x1f, R13 ;  /* 0x0000001fff067819 */ /* 0x000fc8000001140d */
[----:B------:R-:W-:Y:S02]  /*1150*/  @!P0 IADD3 R14, PT, PT, -R14, RZ, RZ ;  /* 0x000000ff0e0e8210 */ /* 0x000fe40007ffe1ff */
[----:B------:R-:W-:-:S05]  /*1160*/  @!P1 LOP3.LUT R14, RZ, R0, RZ, 0x33, !PT ;  /* 0x00000000ff0e9212 */ /* 0x000fca00078e33ff */
[----:B------:R-:W-:Y:S01]  /*1170*/  IMAD R12, R19, R14, RZ ;  /* 0x0000000e130c7224 */ /* 0x000fe200078e02ff */
[----:B---3--:R-:W-:Y:S01]  /*1180*/  SHF.R.S32.HI R10, RZ, 0x1f, R7 ;  /* 0x0000001fff0a7819 */ /* 0x008fe20000011407 */
[----:B------:R-:W-:-:S04]  /*1190*/  IMAD R11, R21, R7, RZ ;  /* 0x00000007150b7224 */ /* 0x000fc800078e02ff */
[C---:B------:R-:W-:Y:S02]  /*11a0*/  IMAD R11, R20.reuse, R10, R11 ;  /* 0x0000000a140b7224 */ /* 0x040fe400078e020b */
[----:B------:R-:W-:-:S05]  /*11b0*/  IMAD.WIDE.U32 R20, R20, R7, RZ ;  /* 0x0000000714147225 */ /* 0x000fca00078e00ff */
[----:B------:R-:W-:Y:S01]  /*11c0*/  IADD3 R21, PT, PT, R21, R11, RZ ;  /* 0x0000000b15157210 */ /* 0x000fe20007ffe0ff */
[----:B--2---:R-:W-:-:S04]  /*11d0*/  IMAD R11, R5, R13, RZ ;  /* 0x0000000d050b7224 */ /* 0x004fc800078e02ff */
[----:B------:R-:W-:Y:S02]  /*11e0*/  IMAD R11, R4, R6, R11 ;  /* 0x00000006040b7224 */ /* 0x000fe400078e020b */
[----:B------:R-:W-:-:S04]  /*11f0*/  IMAD.WIDE.U32 R20, R13, R4, R20 ;  /* 0x000000040d147225 */ /* 0x000fc800078e0014 */
        /* <DEDUP_REMOVED lines=12> */
.L_x_7922:
[----:B------:R-:W2:Y:S01]  /*12c0*/  LD.E R0, desc[UR4][R84.64+0x68] ;  /* 0x0000680454007980 */ /* 0x000ea2000c101900 */
[----:B------:R-:W-:-:S03]  /*12d0*/  ISETP.NE.AND P2, PT, R17, -0x1, PT ;  /* 0xffffffff1100780c */ /* 0x000fc60003f45270 */
[----:B------:R-:W3:Y:S01]  /*12e0*/  LD.E.64 R4, desc[UR4][R84.64+0x38] ;  /* 0x0000380454047980 */ /* 0x000ee2000c101b00 */
[----:B------:R-:W-:Y:S02]  /*12f0*/  MOV R8, R84 ;  /* 0x0000005400087202 */ /* 0x000fe40000000f00 */
[----:B------:R-:W-:Y:S01]  /*1300*/  MOV R9, R85 ;  /* 0x0000005500097202 */ /* 0x000fe20000000f00 */
[----:B------:R4:W5:Y:S04]  /*1310*/  LD.E.64 R28, desc[UR4][R84.64+0x58] ;  /* 0x00005804541c7980 */ /* 0x000968000c101b00 */
[----:B-1----:R-:W4:Y:S04]  /*1320*/  LD.E.64 R2, desc[UR4][R8.64+0x40] ;  /* 0x0000400408027980 */ /* 0x002f28000c101b00 */
[----:B------:R-:W4:Y:S04]  /*1330*/  @!P2 LD.E.64 R24, desc[UR4][R84.64+0x20] ;  /* 0x000020045418a980 */ /* 0x000f28000c101b00 */
[----:B------:R-:W4:Y:S04]  /*1340*/  @!P2 LD.E.64 R20, desc[UR4][R84.64+0x28] ;  /* 0x000028045414a980 */ /* 0x000f28000c101b00 */
[----:B------:R-:W4:Y:S01]  /*1350*/  LD.E.64 R18, desc[UR4][R8.64+0x50] ;  /* 0x0000500408127980 */ /* 0x000f22000c101b00 */
[----:B------:R-:W-:Y:S01]  /*1360*/  IMAD.MOV.U32 R12, RZ, RZ, RZ ;  /* 0x000000ffff0c7224 */ /* 0x000fe200078e00ff */
[----:B------:R-:W-:-:S02]  /*1370*/  @!P2 SHF.R.S32.HI R11, RZ, 0x1f, R16 ;  /* 0x0000001fff0ba819 */ /* 0x000fc40000011410 */
[----:B------:R-:W-:Y:S02]  /*1380*/  CS2R R148, SRZ ;  /* 0x0000000000947805 */ /* 0x000fe4000001ff00 */
[----:B--2---:R-:W-:-:S04]  /*1390*/  IABS R6, R0 ;  /* 0x0000000000067213 */ /* 0x004fc80000000000 */
[----:B------:R-:W1:Y:S08]  /*13a0*/  I2F.RP R7, R6 ;  /* 0x0000000600077306 */ /* 0x000e700000209400 */
[----:B-1----:R-:W1:Y:S02]  /*13b0*/  MUFU.RCP R7, R7 ;  /* 0x0000000700077308 */ /* 0x002e640000001000 */
[----:B-1----:R-:W-:-:S06]  /*13c0*/  VIADD R7, R7, 0xffffffe ;  /* 0x0ffffffe07077836 */ /* 0x002fcc0000000000 */
[----:B------:R-:W1:Y:S01]  /*13d0*/  F2I.FTZ.U32.TRUNC.NTZ R13, R7 ;  /* 0x00000007000d7305 */ /* 0x000e62000021f000 */
[----:B------:R-:W-:Y:S02]  /*13e0*/  IABS R10, R0 ;  /* 0x00000000000a7213 */ /* 0x000fe40000000000 */
        /* <DEDUP_REMOVED lines=26> */
[----:B------:R-:W-:Y:S01]  /*1590*/  @P2 IADD3 R11, PT, PT, R25, R6, RZ ;  /* 0x00000006190b2210 */ /* 0x000fe20007ffe0ff */
[----:B------:R-:W-:Y:S01]  /*15a0*/  @!P2 IMAD R7, R3, R16, RZ ;  /* 0x000000100307a224 */ /* 0x000fe200078e02ff */
[----:B------:R-:W-:Y:S02]  /*15b0*/  @P2 MOV R12, R24 ;  /* 0x00000018000c2202 */ /* 0x000fe40000000f00 */
[----:B------:R-:W-:Y:S01]  /*15c0*/  @!P2 SHF.R.S32.HI R6, RZ, 0x1f, R16 ;  /* 0x0000001fff06a819 */ /* 0x000fe20000011410 */
[----:B------:R-:W-:Y:S01]  /*15d0*/  @P3 VIADD R14, R14, 0x1 ;  /* 0x000000010e0e3836 */ /* 0x000fe20000000000 */
[----:B------:R-:W-:Y:S01]  /*15e0*/  LEA R13, R88, 0xffffffc0, 0x6 ;  /* 0xffffffc0580d7811 */ /* 0x000fe200078e30ff */
[----:B------:R-:W-:Y:S01]  /*15f0*/  @!P2 IMAD.WIDE.U32 R26, R2, R16, RZ ;  /* 0x00000010021aa225 */ /* 0x000fe200078e00ff */
[----:B------:R-:W-:-:S02]  /*1600*/  MOV R24, R12 ;  /* 0x0000000c00187202 */ /* 0x000fc40000000f00 */
[----:B------:R-:W-:Y:S01]  /*1610*/  MOV R25, R11 ;  /* 0x0000000b00197202 */ /* 0x000fe20000000f00 */
[----:B------:R-:W-:Y:S01]  /*1620*/  @!P2 IMAD R6, R6, R2, R7 ;  /* 0x000000020606a224 */ /* 0x000fe200078e0207 */
[----:B------:R-:W-:Y:S01]  /*1630*/  @!P0 IADD3 R14, PT, PT, -R14, RZ, RZ ;  /* 0x000000ff0e0e8210 */ /* 0x000fe20007ffe1ff */
[-C--:B------:R-:W-:Y:S01]  /*1640*/  IMAD R10, R5, R13.reuse, RZ ;  /* 0x0000000d050a7224 */ /* 0x080fe200078e02ff */
[----:B------:R-:W-:Y:S01]  /*1650*/  @!P1 LOP3.LUT R14, RZ, R0, RZ, 0x33, !PT ;  /* 0x00000000ff0e9212 */ /* 0x000fe200078e33ff */
[----:B------:R-:W-:Y:S01]  /*1660*/  IMAD.WIDE.U32 R24, R4, R13, R24 ;  /* 0x0000000d04187225 */ /* 0x000fe200078e0018 */
[----:B------:R-:W-:Y:S02]  /*1670*/  @!P2 IADD3 R27, PT, PT, R27, R6, RZ ;  /* 0x000000061b1ba210 */ /* 0x000fe40007ffe0ff */
[----:B------:R-:W-:Y:S01]  /*1680*/  @!P2 SHF.R.S32.HI R6, RZ, 0x1f, R15 ;  /* 0x0000001fff06a819 */ /* 0x000fe2000001140f */
[----:B------:R-:W-:Y:S01]  /*1690*/  @!P2 IMAD R7, R21, R15, RZ ;  /* 0x0000000f1507a224 */ /* 0x000fe200078e02ff */
[----:B------:R-:W-:Y:S01]  /*16a0*/  IADD3 R25, PT, PT, R25, R10, RZ ;  /* 0x0000000a19197210 */ /* 0x000fe20007ffe0ff */
[----:B------:R-:W-:Y:S01]  /*16b0*/  @P2 IMAD.IADD R16, R16, 0x1, R17 ;  /* 0x0000000110102824 */ /* 0x000fe200078e0211 */
[----:B------:R-:W-:Y:S01]  /*16c0*/  SHF.R.S32.HI R11, RZ, 0x1f, R14 ;  /* 0x0000001fff0b7819 */ /* 0x000fe2000001140e */
        /* <DEDUP_REMOVED lines=13> */
[----:B------:R-:W-:-:S02]  /*17a0*/  MOV R6, RZ ;  /* 0x000000ff00067202 */ /* 0x000fc40000000f00 */
.L_x_7923:
[----:B------:R-:W-:Y:S05]  /*17b0*/  BSYNC.RECONVERGENT B0 ;  /* 0x0000000000007941 */ /* 0x000fea0003800200 */
.L_x_7921:
[----:B------:R-:W-:Y:S01]  /*17c0*/  ISETP.NE.AND P0, PT, R146, -0x1, PT ;  /* 0xffffffff9200780c */ /* 0x000fe20003f05270 */
[----:B------:R-:W2:Y:S04]  /*17d0*/  LD.E.64 R24, desc[UR4][R84.64+0x30] ;  /* 0x0000300454187980 */ /* 0x000ea8000c101b00 */
[----:B------:R-:W3:Y:S04]  /*17e0*/  LD.E.64 R26, desc[UR4][R84.64+0x48] ;  /* 0x00004804541a7980 */ /* 0x000ee8000c101b00 */
[----:B------:R-:W4:Y:S04]  /*17f0*/  LD.E.64 R16, desc[UR4][R8.64] ;  /* 0x0000000408107980 */ /* 0x000f28000c101b00 */
[----:B------:R-:W3:Y:S04]  /*1800*/  @!P0 LD.E.64 R30, desc[UR4][R84.64+0x18] ;  /* 0x00001804541e8980 */ /* 0x000ee8000c101b00 */
[----:B------:R-:W4:Y:S04]  /*1810*/  LD.E.64 R14, desc[UR4][R84.64+0x8] ;  /* 0x00000804540e7980 */ /* 0x000f28000c101b00 */
[----:B------:R-:W5:Y:S04]  /*1820*/  LD.E R144, desc[UR4][R84.64+0xc0] ;  /* 0x0000c00454907980 */ /* 0x000f68000c101900 */
[----:B------:R-:W4:Y:S01]  /*1830*/  LD.E.64 R8, desc[UR4][R84.64+0x10] ;  /* 0x0000100454087980 */ /* 0x000f22000c101b00 */
[----:B------:R-:W-:-:S04]  /*1840*/  IABS R20, R0 ;  /* 0x0000000000147213 */ /* 0x000fc80000000000 */
[----:B------:R-:W1:Y:S08]  /*1850*/  I2F.RP R12, R20 ;  /* 0x00000014000c7306 */ /* 0x000e700000209400 */
[----:B-1----:R-:W1:Y:S02]  /*1860*/  MUFU.RCP R12, R12 ;  /* 0x0000000c000c7308 */ /* 0x002e640000001000 */
[----:B-1----:R-:W-:-:S06]  /*1870*/  VIADD R12, R12, 0xffffffe ;  /* 0x0ffffffe0c0c7836 */ /* 0x002fcc0000000000 */
[----:B------:R-:W1:Y:S01]  /*1880*/  F2I.FTZ.U32.TRUNC.NTZ R33, R12 ;  /* 0x0000000c00217305 */ /* 0x000e62000021f000 */
[----:B------:R-:W-:Y:S01]  /*1890*/  IMAD.MOV.U32 R7, RZ, RZ, RZ ;  /* 0x000000ffff077224 */ /* 0x000fe200078e00ff */
[----:B------:R-:W-:-:S05]  /*18a0*/  MOV R32, RZ ;  /* 0x000000ff00207202 */ /* 0x000fca0000000f00 */
[----:B------:R1:W5:Y:S02]  /*18b0*/  @P4 LD.E R7, desc[UR4][R22.64] ;  /* 0x0000000416074980 */ /* 0x000364000c101900 */
[----:B-1----:R-:W-:-:S04]  /*18c0*/  IMAD.MOV R12, RZ, RZ, -R33 ;  /* 0x000000ffff0c7224 */ /* 0x002fc800078e0a21 */
[----:B------:R-:W-:Y:S01]  /*18d0*/  IMAD R19, R12, R20, RZ ;  /* 0x000000140c137224 */ /* 0x000fe200078e02ff */
[----:B------:R-:W-:-:S03]  /*18e0*/  IABS R12, R0 ;  /* 0x00000000000c7213 */ /* 0x000fc60000000000 */
[----:B------:R-:W-:-:S04]  /*18f0*/  IMAD.HI.U32 R19, R33, R19, R32 ;  /* 0x0000001321137227 */ /* 0x000fc800078e0020 */
[----:B------:R-:W-:Y:S01]  /*1900*/  IMAD.MOV R12, RZ, RZ, -R12 ;  /* 0x000000ffff0c7224 */ /* 0x000fe200078e0a0c */
[----:B------:R-:W-:-:S05]  /*1910*/  IABS R22, R141 ;  /* 0x0000008d00167213 */ /* 0x000fca0000000000 */
[----:B------:R-:W-:-:S04]  /*1920*/  IMAD.HI.U32 R19, R19, R22, RZ ;  /* 0x0000001613137227 */ /* 0x000fc800078e00ff */
[----:B------:R-:W-:-:S05]  /*1930*/  IMAD R22, R19, R12, R22 ;  /* 0x0000000c13167224 */ /* 0x000fca00078e0216 */
[----:B------:R-:W-:Y:S01]  /*1940*/  ISETP.GT.U32.AND P2, PT, R20, R22, PT ;  /* 0x000000161400720c */ /* 0x000fe20003f44070 */
[----:B------:R-:W-:Y:S01]  /*1950*/  IMAD.SHL.U32 R90, R47, 0x8, RZ ;  /* 0x000000082f5a7824 */ /* 0x000fe200078e00ff */
[----:B------:R-:W1:Y:S04]  /*1960*/  S2R R44, SR_CgaCtaId ;  /* 0x00000000002c7919 */ /* 0x000e680000008800 */
[----:B------:R-:W-:-:S07]  /*1970*/  LOP3.LUT R12, R90, 0x18, RZ, 0xc0, !PT ;  /* 0x000000185a0c7812 */ /* 0x000fce00078ec0ff */
[----:B------:R-:W-:-:S05]  /*1980*/  @!P2 IMAD.IADD R22, R22, 0x1, -R20 ;  /* 0x000000011616a824 */ /* 0x000fca00078e0a14 */
[----:B------:R-:W-:Y:S02]  /*1990*/  ISETP.GE.U32.AND P3, PT, R22, R20, PT ;  /* 0x000000141600720c */ /* 0x000fe40003f66070 */
[----:B------:R-:W-:Y:S02]  /*19a0*/  IADD3 R22, P1, PT, R12, R21, RZ ;  /* 0x000000150c167210 */ /* 0x000fe40007f3e0ff */
[----:B------:R-:W-:Y:S01]  /*19b0*/  LOP3.LUT R20, R141, R0, RZ, 0x3c, !PT ;  /* 0x000000008d147212 */ /* 0x000fe200078e3cff */
[----:B-----5:R-:W-:Y:S01]  /*19c0*/  IMAD R6, R6, R2, RZ ;  /* 0x0000000206067224 */ /* 0x020fe200078e02ff */
[----:B------:R-:W-:Y:S01]  /*19d0*/  IADD3.X R23, PT, PT, RZ, R18, RZ, P1, !PT ;  /* 0x00000012ff177210 */ /* 0x000fe20000ffe4ff */
[----:B------:R-:W-:Y:S01]  /*19e0*/  @!P2 VIADD R19, R19, 0x1 ;  /* 0x000000011313a836 */ /* 0x000fe20000000000 */
[----:B------:R-:W-:Y:S02]  /*19f0*/  ISETP.GE.AND P1, PT, R20, RZ, PT ;  /* 0x000000ff1400720c */ /* 0x000fe40003f26270 */
[----:B------:R-:W-:Y:S01]  /*1a00*/  ISETP.NE.AND P2, PT, R0, RZ, PT ;  /* 0x000000ff0000720c */ /* 0x000fe20003f45270 */
[----:B------:R-:W-:-:S02]  /*1a10*/  IMAD R18, R13, R3, R6 ;  /* 0x000000030d127224 */ /* 0x000fc400078e0206 */
[----:B------:R-:W-:-:S04]  /*1a20*/  IMAD.WIDE.U32 R22, R13, R2, R22 ;  /* 0x000000020d167225 */ /* 0x000fc800078e0016 */
[----:B------:R-:W-:Y:S01]  /*1a30*/  @P3 VIADD R19, R19, 0x1 ;  /* 0x0000000113133836 */ /* 0x000fe20000000000 */
[----:B------:R-:W-:-:S03]  /*1a40*/  IADD3 R33, PT, PT, R23, R18, RZ ;  /* 0x0000001217217210 */ /* 0x000fc60007ffe0ff */
[----:B------:R-:W-:Y:S02]  /*1a50*/  IMAD.MOV.U32 R6, RZ, RZ, R19 ;  /* 0x000000ffff067224 */ /* 0x000fe400078e0013 */
[----:B------:R-:W-:Y:S02]  /*1a60*/  IMAD.MOV.U32 R32, RZ, RZ, R22 ;  /* 0x000000ffff207224 */ /* 0x000fe400078e0016 */
[----:B------:R-:W-:Y:S01]  /*1a70*/  @!P1 IMAD.MOV R6, RZ, RZ, -R6 ;  /* 0x000000ffff069224 */ /* 0x000fe200078e0a06 */
[----:B------:R-:W-:Y:S02]  /*1a80*/  @!P2 LOP3.LUT R6, RZ, R0, RZ, 0x33, !PT ;  /* 0x00000000ff06a212 */ /* 0x000fe400078e33ff */
[----:B------:R-:W-:Y:S02]  /*1a90*/  LOP3.LUT R22, R90, 0xc0, RZ, 0xc0, !PT ;  /* 0x000000c05a167812 */ /* 0x000fe400078ec0ff */
[----:B------:R-:W-:Y:S01]  /*1aa0*/  SHF.R.S32.HI R0, RZ, 0x1f, R6 ;  /* 0x0000001fff007819 */ /* 0x000fe20000011406 */
[----:B------:R-:W-:Y:S01]  /*1ab0*/  IMAD R21, R29, R6, RZ ;  /* 0x000000061d157224 */ /* 0x000fe200078e02ff */
[----:B------:R-:W-:-:S02]  /*1ac0*/  SHF.R.U32.HI R76, RZ, 0x2, R47 ;  /* 0x00000002ff4c7819 */ /* 0x000fc4000001162f */
[----:B------:R-:W-:Y:S01]  /*1ad0*/  MOV R77, RZ ;  /* 0x000000ff004d7202 */ /* 0x000fe20000000f00 */
[----:B------:R-:W-:-:S04]  /*1ae0*/  IMAD.WIDE.U32 R32, R6, R28, R32 ;  /* 0x0000001c06207225 */ /* 0x000fc800078e0020 */
[----:B------:R-:W-:Y:S02]  /*1af0*/  IMAD R21, R0, R28, R21 ;  /* 0x0000001c00157224 */ /* 0x000fe400078e0215 */
[----:B------:R-:W-:Y:S01]  /*1b00*/  IMAD R138, R3, R76, RZ ;  /* 0x0000004c038a7224 */ /* 0x000fe200078e02ff */
[----:B------:R-:W-:Y:S01]  /*1b10*/  LOP3.LUT R149, R149, R148, RZ, 0x3c, !PT ;  /* 0x0000009495957212 */ /* 0x000fe200078e3cff */
[----:B------:R-:W-:Y:S01]  /*1b20*/  IMAD R136, R5, R76, RZ ;  /* 0x0000004c05887224 */ /* 0x000fe200078e02ff */
[----:B------:R-:W-:Y:S01]  /*1b30*/  SHF.L.U32 R48, R47, 0x2, RZ ;  /* 0x000000022f307819 */ /* 0x000fe200000006ff */
[----:B------:R-:W-:Y:S01]  /*1b40*/  IMAD.SHL.U32 R87, R88, 0x40, RZ ;  /* 0x0000004058577824 */ /* 0x000fe200078e00ff */
[----:B------:R-:W-:Y:S01]  /*1b50*/  LOP3.LUT R148, R149, R148, RZ, 0x3c, !PT ;  /* 0x0000009495947212 */ /* 0x000fe200078e3cff */
[C---:B------:R-:W-:Y:S01]  /*1b60*/  IMAD.SHL.U32 R133, R4.reuse, 0x20, RZ ;  /* 0x0000002004857824 */ /* 0x040fe200078e00ff */
[----:B------:R-:W-:Y:S01]  /*1b70*/  SHF.L.U64.HI R134, R4, 0x5, R5 ;  /* 0x0000000504867819 */ /* 0x000fe20000010205 */
[C---:B------:R-:W-:Y:S01]  /*1b80*/  IMAD.SHL.U32 R131, R2.reuse, 0x20, RZ ;  /* 0x0000002002837824 */ /* 0x040fe200078e00ff */
[----:B------:R-:W-:Y:S01]  /*1b90*/  SHF.L.U64.HI R132, R2, 0x5, R3 ;  /* 0x0000000502847819 */ /* 0x000fe20000010203 */
[----:B------:R-:W-:Y:S01]  /*1ba0*/  VIADD R89, R88, 0xffffffff ;  /* 0xffffffff58597836 */ /* 0x000fe20000000000 */
[----:B------:R-:W-:-:S02]  /*1bb0*/  LOP3.LUT R72, R48, 0xc, RZ, 0xc0, !PT ;  /* 0x0000000c30487812 */ /* 0x000fc400078ec0ff */
[----:B------:R-:W-:Y:S02]  /*1bc0*/  IADD3 R45, PT, PT, R87, -0x40, RZ ;  /* 0xffffffc0572d7810 */ /* 0x000fe40007ffe0ff */
[----:B------:R-:W-:Y:S01]  /*1bd0*/  LOP3.LUT R149, R149, R148, RZ, 0x3c, !PT ;  /* 0x0000009495957212 */ /* 0x000fe200078e3cff */
        /* <DEDUP_REMOVED lines=8> */
[----:B------:R-:W-:Y:S02]  /*1c60*/  IADD3 R30, P1, PT, R12, R18, RZ ;  /* 0x000000120c1e7210 */ /* 0x000fe40007f3e0ff */
[----:B------:R-:W-:Y:S01]  /*1c70*/  MOV R19, 0x400 ;  /* 0x0000040000137802 */ /* 0x000fe20000000f00 */
[----:B------:R-:W-:Y:S01]  /*1c80*/  @!P0 IMAD.MOV.U32 R23, RZ, RZ, R25 ;  /* 0x000000ffff178224 */ /* 0x000fe200078e0019 */
[----:B------:R-:W-:Y:S01]  /*1c90*/  LOP3.LUT R18, R22, 0x18, R47, 0xf8, !PT ;  /* 0x0000001816127812 */ /* 0x000fe200078ef82f */
[----:B------:R-:W-:Y:S01]  /*1ca0*/  IMAD.X R31, RZ, RZ, R20, P1 ;  /* 0x000000ffff1f7224 */ /* 0x000fe200008e0614 */
[----:B------:R-:W-:Y:S01]  /*1cb0*/  @!P0 MOV R22, R24 ;  /* 0x0000001800168202 */ /* 0x000fe20000000f00 */
[----:B------:R-:W-:Y:S01]  /*1cc0*/  @P0 IMAD.MOV.U32 R22, RZ, RZ, R24 ;  /* 0x000000ffff160224 */ /* 0x000fe200078e0018 */
[----:B-1----:R-:W-:Y:S01]  /*1cd0*/  LEA R44, R44, R19, 0x18 ;  /* 0x000000132c2c7211 */ /* 0x002fe200078ec0ff */
[----:B------:R-:W-:Y:S01]  /*1ce0*/  @P0 IMAD.MOV.U32 R23, RZ, RZ, R25 ;  /* 0x000000ffff170224 */ /* 0x000fe200078e0019 */
[----:B------:R-:W-:Y:S01]  /*1cf0*/  IADD3 R20, P0, PT, R12, R11, RZ ;  /* 0x0000000b0c147210 */ /* 0x000fe20007f1e0ff */
[-C--:B------:R-:W-:Y:S01]  /*1d00*/  IMAD R19, R27, R141.reuse, RZ ;  /* 0x0000008d1b137224 */ /* 0x080fe200078e02ff */
[----:B------:R-:W-:Y:S01]  /*1d10*/  LOP3.LUT R18, R18, 0x18, R90, 0x78, !PT ;  /* 0x0000001812127812 */ /* 0x000fe200078e785a */
[----:B------:R-:W-:-:S04]  /*1d20*/  IMAD.WIDE.U32 R30, R26, R141, R30 ;  /* 0x0000008d1a1e7225 */ /* 0x000fc800078e001e */
[----:B------:R-:W-:Y:S01]  /*1d30*/  IMAD.WIDE.U32 R24, R143, 0x40, R76 ;  /* 0x000000408f187825 */ /* 0x000fe200078e004c */
[----:B------:R-:W-:-:S03]  /*1d40*/  LOP3.LUT R90, R18, 0x1f20, R90, 0xf8, !PT ;  /* 0x00001f20125a7812 */ /* 0x000fc600078ef85a */
[----:B------:R-:W-:Y:S01]  /*1d50*/  IMAD.IADD R27, R33, 0x1, R21 ;  /* 0x00000001211b7824 */ /* 0x000fe200078e0215 */
[----:B------:R-:W-:Y:S01]  /*1d60*/  IADD3 R19, PT, PT, R31, R19, RZ ;  /* 0x000000131f137210 */ /* 0x000fe20007ffe0ff */
[----:B------:R-:W-:Y:S02]  /*1d70*/  IMAD.X R21, RZ, RZ, R10, P0 ;  /* 0x000000ffff157224 */ /* 0x000fe400000e060a */
[-C--:B------:R-:W-:Y:S02]  /*1d80*/  IMAD R10, R25, R22.reuse, RZ ;  /* 0x00000016190a7224 */ /* 0x080fe400078e02ff */
[----:B------:R-:W-:Y:S02]  /*1d90*/  IMAD.MOV.U32 R18, RZ, RZ, R30 ;  /* 0x000000ffff127224 */ /* 0x000fe400078e001e */
[----:B------:R-:W-:Y:S01]  /*1da0*/  IMAD.MOV.U32 R26, RZ, RZ, R32 ;  /* 0x000000ffff1a7224 */ /* 0x000fe200078e0020 */
[----:B------:R-:W-:Y:S01]  /*1db0*/  SHF.L.U64.HI R52, R22, 0x5, R23 ;  /* 0x0000000516347819 */ /* 0x000fe20000010217 */
[----:B------:R-:W-:Y:S01]  /*1dc0*/  IMAD R10, R24, R23, R10 ;  /* 0x00000017180a7224 */ /* 0x000fe200078e020a */
[----:B------:R-:W-:Y:S01]  /*1dd0*/  SHF.L.U32 R51, R22, 0x5, RZ ;  /* 0x0000000516337819 */ /* 0x000fe200000006ff */
[----:B------:R-:W-:Y:S01]  /*1de0*/  IMAD.WIDE.U32 R22, R24, R22, R18 ;  /* 0x0000001618167225 */ /* 0x000fe200078e0012 */
[----:B------:R-:W-:-:S03]  /*1df0*/  SHF.R.S32.HI R11, RZ, 0x1f, R53 ;  /* 0x0000001fff0b7819 */ /* 0x000fc60000011435 */
[----:B------:R-:W-:-:S03]  /*1e00*/  IMAD.WIDE.U32 R18, R76, R2, R26 ;  /* 0x000000024c127225 */ /* 0x000fc600078e001a */
[----:B----4-:R-:W-:Y:S02]  /*1e10*/  LEA R139, P0, R18, R8, 0x1 ;  /* 0x00000008128b7211 */ /* 0x010fe400078008ff */
[----:B------:R-:W-:-:S04]  /*1e20*/  LEA.HI R8, R11, R53, RZ, 0x6 ;  /* 0x000000350b087211 */ /* 0x000fc800078f30ff */
[----:B------:R-:W-:Y:S02]  /*1e30*/  SHF.R.S32.HI R8, RZ, 0x6, R8 ;  /* 0x00000006ff087819 */ /* 0x000fe40000011408 */
[----:B------:R-:W-:Y:S02]  /*1e40*/  IADD3 R138, PT, PT, R19, R138, RZ ;  /* 0x0000008a138a7210 */ /* 0x000fe40007ffe0ff */
[----:B------:R-:W-:Y:S02]  /*1e50*/  VIMNMX R50, PT, PT, R135, R8, !PT ;  /* 0x0000000887327248 */ /* 0x000fe40007fe0100 */
[----:B------:R-:W-:Y:S02]  /*1e60*/  LEA.HI.X R138, R18, R9, R138, 0x1, P0 ;  /* 0x00000009128a7211 */ /* 0x000fe400000f0c8a */
[----:B------:R-:W-:Y:S01]  /*1e70*/  ISETP.GT.U32.AND P0, PT, R88, R50, PT ;  /* 0x000000325800720c */ /* 0x000fe20003f04070 */
[----:B------:R-:W-:Y:S01]  /*1e80*/  IMAD.WIDE.U32 R20, R76, R4, R20 ;  /* 0x000000044c147225 */ /* 0x000fe200078e0014 */
[----:B------:R-:W-:-:S03]  /*1e90*/  LEA R78, P2, R22, R16, 0x1 ;  /* 0x00000010164e7211 */ /* 0x000fc600078408ff */
[----:B------:R-:W-:Y:S01]  /*1ea0*/  IMAD.IADD R10, R23, 0x1, R10 ;  /* 0x00000001170a7824 */ /* 0x000fe200078e020a */
[----:B------:R-:W-:Y:S01]  /*1eb0*/  LEA R137, P1, R20, R14, 0x1 ;  /* 0x0000000e14897211 */ /* 0x000fe200078208ff */
[----:B------:R-:W-:Y:S01]  /*1ec0*/  IMAD.IADD R136, R21, 0x1, R136 ;  /* 0x0000000115887824 */ /* 0x000fe200078e0288 */
[----:B------:R-:W-:Y:S01]  /*1ed0*/  LOP3.LUT R9, R12, 0x40, RZ, 0xfc, !PT ;  /* 0x000000400c097812 */ /* 0x000fe200078efcff */
[----:B------:R-:W-:Y:S01]  /*1ee0*/  IMAD R90, R90, 0x2, R44 ;  /* 0x000000025a5a7824 */ /* 0x000fe200078e022c */
[----:B------:R-:W-:Y:S02]  /*1ef0*/  LEA.HI.X R79, R22, R17, R10, 0x1, P2 ;  /* 0x00000011164f7211 */ /* 0x000fe400010f0c0a */
[----:B------:R-:W-:Y:S02]  /*1f00*/  LEA.HI.X R136, R20, R15, R136, 0x1, P1 ;  /* 0x0000000f14887211 */ /* 0x000fe400008f0c88 */
        /* <DEDUP_REMOVED lines=13> */
[----:B------:R-:W-:-:S02]  /*1fe0*/  MOV R13, RZ ;  /* 0x000000ff000d7202 */ /* 0x000fc40000000f00 */
[----:B------:R-:W-:Y:S02]  /*1ff0*/  MOV R71, R45 ;  /* 0x0000002d00477202 */ /* 0x000fe40000000f00 */
[--C-:B------:R-:W-:Y:S01]  /*2000*/  SHF.R.S32.HI R11, RZ, 0x1f, R53.reuse ;  /* 0x0000001fff0b7819 */ /* 0x100fe20000011435 */
[----:B------:R-:W-:Y:S01]  /*2010*/  IMAD R69, R88, -0x40, R53 ;  /* 0xffffffc058457824 */ /* 0x000fe200078e0235 */
[----:B------:R-:W-:Y:S01]  /*2020*/  IADD3 R49, PT, PT, R76, 0x20, RZ ;  /* 0x000000204c317810 */ /* 0x000fe20007ffe0ff */
[----:B------:R-:W-:Y:S01]  /*2030*/  IMAD R68, R88, -0x40, R46 ;  /* 0xffffffc058447824 */ /* 0x000fe200078e022e */
[----:B------:R-:W-:Y:S01]  /*2040*/  MOV R67, R88 ;  /* 0x0000005800437202 */ /* 0x000fe20000000f00 */
[----:B------:R-:W-:Y:S01]  /*2050*/  IMAD.MOV.U32 R60, RZ, RZ, R138 ;  /* 0x000000ffff3c7224 */ /* 0x000fe200078e008a */
[----:B------:R-:W-:Y:S02]  /*2060*/  MOV R61, R139 ;  /* 0x0000008b003d7202 */ /* 0x000fe40000000f00 */
[----:B------:R-:W-:-:S02]  /*2070*/  MOV R80, R137 ;  /* 0x0000008900507202 */ /* 0x000fc40000000f00 */
[----:B------:R-:W-:Y:S01]  /*2080*/  MOV R81, R136 ;  /* 0x0000008800517202 */ /* 0x000fe20000000f00 */
[----:B--2---:R-:W-:Y:S02]  /*2090*/  IMAD R2, R31, R142, RZ ;  /* 0x0000008e1f027224 */ /* 0x004fe400078e02ff */
[----:B------:R-:W-:-:S04]  /*20a0*/  IMAD.WIDE.U32 R30, R142, R30, R12 ;  /* 0x0000001e8e1e7225 */ /* 0x000fc800078e000c */
[----:B------:R-:W-:Y:S02]  /*20b0*/  IMAD.IADD R31, R31, 0x1, R2 ;  /* 0x000000011f1f7824 */ /* 0x000fe400078e0202 */
[----:B---3--:R-:W-:-:S04]  /*20c0*/  IMAD.WIDE.U32 R28, R142, R32, R12 ;  /* 0x000000208e1c7225 */ /* 0x008fc800078e000c */
[----:B------:R-:W-:Y:S02]  /*20d0*/  IMAD R2, R33, R142, RZ ;  /* 0x0000008e21027224 */ /* 0x000fe400078e02ff */
[-C--:B----4-:R-:W-:Y:S02]  /*20e0*/  IMAD R3, R83, R71.reuse, RZ ;  /* 0x0000004753037224 */ /* 0x090fe400078e02ff */
[----:B------:R-:W-:Y:S01]  /*20f0*/  IMAD.WIDE.U32 R30, R82, R71, R30 ;  /* 0x00000047521e7225 */ /* 0x000fe200078e001e */
[----:B------:R-:W-:-:S03]  /*2100*/  IADD3 R29, PT, PT, R29, R2, RZ ;  /* 0x000000021d1d7210 */ /* 0x000fc60007ffe0ff */
[----:B-----5:R-:W-:Y:S02]  /*2110*/  IMAD R8, R27, R6, RZ ;  /* 0x000000061b087224 */ /* 0x020fe400078e02ff */
[----:B------:R-:W-:Y:S01]  /*2120*/  IMAD.IADD R31, R31, 0x1, R3 ;  /* 0x000000011f1f7824 */ /* 0x000fe200078e0203 */
[----:B------:R-:W-:Y:S01]  /*2130*/  IADD3 R3, P0, PT, -R53, R76, RZ ;  /* 0x0000004c35037210 */ /* 0x000fe20007f1e1ff */
[-C--:B------:R-:W-:Y:S02]  /*2140*/  IMAD R2, R21, R71.reuse, RZ ;  /* 0x0000004715027224 */ /* 0x080fe400078e02ff */
[----:B------:R-:W-:-:S04]  /*2150*/  IMAD.WIDE.U32 R28, R20, R71, R28 ;  /* 0x00000047141c7225 */ /* 0x000fc800078e001c */
[----:B------:R-:W-:Y:S02]  /*2160*/  IMAD R8, R26, R0, R8 ;  /* 0x000000001a087224 */ /* 0x000fe400078e0208 */
[----:B------:R-:W-:-:S04]  /*2170*/  IMAD.WIDE.U32 R26, R6, R26, R30 ;  /* 0x0000001a061a7225 */ /* 0x000fc800078e001e */
[----:B------:R-:W-:Y:S02]  /*2180*/  IMAD.IADD R29, R29, 0x1, R2 ;  /* 0x000000011d1d7824 */ /* 0x000fe400078e0202 */
[----:B------:R-:W-:Y:S02]  /*2190*/  IMAD R2, R25, R6, RZ ;  /* 0x0000000619027224 */ /* 0x000fe400078e02ff */
[----:B------:R-:W-:Y:S01]  /*21a0*/  IMAD.X R11, RZ, RZ, ~R11, P0 ;  /* 0x000000ffff0b7224 */ /* 0x000fe200000e0e0b */
[----:B------:R-:W-:Y:S01]  /*21b0*/  IADD3 R27, PT, PT, R27, R8, RZ ;  /* 0x000000081b1b7210 */ /* 0x000fe20007ffe0ff */
[----:B------:R-:W-:Y:S01]  /*21c0*/  IMAD R2, R24, R0, R2 ;  /* 0x0000000018027224 */ /* 0x000fe200078e0202 */
[----:B------:R-:W-:Y:S01]  /*21d0*/  LEA.HI R70, R14, R14, RZ, 0x1 ;  /* 0x0000000e0e467211 */ /* 0x000fe200078f08ff */
[----:B------:R-:W-:Y:S02]  /*21e0*/  IMAD R0, R11, R82, RZ ;  /* 0x000000520b007224 */ /* 0x000fe400078e02ff */
[----:B------:R-:W-:Y:S01]  /*21f0*/  IMAD.WIDE.U32 R24, R6, R24, R28 ;  /* 0x0000001806187225 */ /* 0x000fe200078e001c */
[----:B------:R-:W-:-:S03]  /*2200*/  SHF.R.S32.HI R70, RZ, 0x1, R70 ;  /* 0x00000001ff467819 */ /* 0x000fc60000011446 */
[-C--:B------:R-:W-:Y:S02]  /*2210*/  IMAD R0, R83, R3.reuse, R0 ;  /* 0x0000000353007224 */ /* 0x080fe400078e0200 */
[----:B------:R-:W-:Y:S01]  /*2220*/  IMAD.WIDE.U32 R26, R82, R3, R26 ;  /* 0x00000003521a7225 */ /* 0x000fe200078e001a */
[----:B------:R-:W-:-:S03]  /*2230*/  IADD3 R25, PT, PT, R25, R2, RZ ;  /* 0x0000000219197210 */ /* 0x000fc60007ffe0ff */
[----:B------:R-:W-:Y:S01]  /*2240*/  IMAD.IADD R2, R7, 0x1, R45 ;  /* 0x0000000107027824 */ /* 0x000fe200078e022d */
[----:B------:R-:W-:Y:S01]  /*2250*/  IADD3 R54, PT, PT, R27, R0, RZ ;  /* 0x000000001b367210 */ /* 0x000fe20007ffe0ff */
[----:B------:R-:W-:Y:S02]  /*2260*/  IMAD R0, R76, R70, R72 ;  /* 0x000000464c007224 */ /* 0x000fe400078e0248 */
[----:B------:R-:W-:Y:S02]  /*2270*/  IMAD R15, R11, R20, RZ ;  /* 0x000000140b0f7224 */ /* 0x000fe400078e02ff */
[----:B------:R-:W-:Y:S02]  /*2280*/  IMAD R2, R70, R2, RZ ;  /* 0x0000000246027224 */ /* 0x000fe400078e02ff */
[----:B------:R-:W-:Y:S02]  /*2290*/  IMAD.IADD R6, R72, 0x1, R0 ;  /* 0x0000000148067824 */ /* 0x000fe400078e0200 */
[-C--:B------:R-:W-:Y:S01]  /*22a0*/  IMAD R15, R21, R3.reuse, R15 ;  /* 0x00000003150f7224 */ /* 0x080fe200078e020f */
[----:B------:R-:W-:Y:S01]  /*22b0*/  SHF.R.S32.HI R58, RZ, 0x1f, R2 ;  /* 0x0000001fff3a7819 */ /* 0x000fe20000011402 */
[----:B------:R-:W-:Y:S01]  /*22c0*/  IMAD.WIDE.U32 R24, R20, R3, R24 ;  /* 0x0000000314187225 */ /* 0x000fe200078e0018 */
[----:B------:R-:W-:-:S02]  /*22d0*/  IADD3 R3, P2, PT, R2, R0, RZ ;  /* 0x0000000002037210 */ /* 0x000fc40007f5e0ff */
[----:B------:R-:W-:Y:S02]  /*22e0*/  IADD3 R2, P1, PT, R2, R6, RZ ;  /* 0x0000000602027210 */ /* 0x000fe40007f3e0ff */
[----:B------:R-:W-:Y:S02]  /*22f0*/  LEA R55, P0, R26, R22, 0x1 ;  /* 0x000000161a377211 */ /* 0x000fe400078008ff */
[----:B------:R-:W-:Y:S01]  /*2300*/  LEA.HI.X.SX32 R0, R0, R58, 0x1, P2 ;  /* 0x0000003a00007211 */ /* 0x000fe200010f0eff */
[----:B------:R-:W-:Y:S01]  /*2310*/  IMAD.SHL.U32 R59, R2, 0x2, RZ ;  /* 0x00000002023b7824 */ /* 0x000fe200078e00ff */
[----:B------:R-:W-:Y:S02]  /*2320*/  LEA.HI.X R54, R26, R23, R54, 0x1, P0 ;  /* 0x000000171a367211 */ /* 0x000fe400000f0c36 */
[----:B------:R-:W-:Y:S02]  /*2330*/  LEA R14, P0, R24, R16, 0x1 ;  /* 0x00000010180e7211 */ /* 0x000fe400078008ff */
[----:B------:R-:W-:-:S02]  /*2340*/  LEA.HI.X.SX32 R58, R6, R58, 0x1, P1 ;  /* 0x0000003a063a7211 */ /* 0x000fc400008f0eff */
[----:B------:R-:W-:Y:S02]  /*2350*/  IADD3 R15, PT, PT, R25, R15, RZ ;  /* 0x0000000f190f7210 */ /* 0x000fe40007ffe0ff */
[----:B------:R-:W-:Y:S01]  /*2360*/  SHF.L.U32 R16, R3, 0x1, RZ ;  /* 0x0000000103107819 */ /* 0x000fe200000006ff */
[----:B------:R-:W-:Y:S01]  /*2370*/  IMAD.SHL.U32 R70, R70, 0x20, RZ ;  /* 0x0000002046467824 */ /* 0x000fe200078e00ff */
[----:B------:R-:W-:Y:S02]  /*2380*/  SHF.L.U64.HI R58, R2, 0x1, R58 ;  /* 0x00000001023a7819 */ /* 0x000fe4000001023a */
[----:B------:R-:W-:Y:S02]  /*2390*/  IADD3 R57, P3, PT, R18, R59, RZ ;  /* 0x0000003b12397210 */ /* 0x000fe40007f7e0ff */
[----:B------:R-:W-:Y:S02]  /*23a0*/  LEA.HI.X R15, R24, R17, R15, 0x1, P0 ;  /* 0x00000011180f7211 */ /* 0x000fe400000f0c0f */
[----:B------:R-:W-:-:S02]  /*23b0*/  IADD3 R34, P1, PT, R18, R16, RZ ;  /* 0x0000001012227210 */ /* 0x000fc40007f3e0ff */
[C---:B------:R-:W-:Y:S02]  /*23c0*/  IADD3 R59, P2, PT, R4.reuse, R59, RZ ;  /* 0x0000003b043b7210 */ /* 0x040fe40007f5e0ff */
[----:B------:R-:W-:Y:S02]  /*23d0*/  SHF.L.U64.HI R0, R3, 0x1, R0 ;  /* 0x0000000103007819 */ /* 0x000fe40000010200 */
[----:B------:R-:W-:Y:S01]  /*23e0*/  IADD3 R16, P0, PT, R4, R16, RZ ;  /* 0x0000001004107210 */ /* 0x000fe20007f1e0ff */
[C-C-:B------:R-:W-:Y:S01]  /*23f0*/  IMAD.X R56, R19.reuse, 0x1, R58.reuse, P3 ;  /* 0x0000000113387824 */ /* 0x140fe200018e063a */
[C---:B------:R-:W-:Y:S01]  /*2400*/  SHF.L.U64.HI R62, R20.reuse, 0x5, R21 ;  /* 0x00000005143e7819 */ /* 0x040fe20000010215 */
[----:B------:R-:W-:Y:S01]  /*2410*/  IMAD.SHL.U32 R63, R20, 0x20, RZ ;  /* 0x00000020143f7824 */ /* 0x000fe200078e00ff */
[-C--:B------:R-:W-:Y:S01]  /*2420*/  IADD3.X R35, PT, PT, R19, R0.reuse, RZ, P1, !PT ;  /* 0x0000000013237210 */ /* 0x080fe20000ffe4ff */
[C---:B------:R-:W-:Y:S01]  /*2430*/  IMAD.X R58, R5.reuse, 0x1, R58, P2 ;  /* 0x00000001053a7824 */ /* 0x040fe200010e063a */
[----:B------:R-:W-:-:S02]  /*2440*/  IADD3.X R17, PT, PT, R5, R0, RZ, P0, !PT ;  /* 0x0000000005117210 */ /* 0x000fc400007fe4ff */
[----:B------:R-:W-:-:S07]  /*2450*/  SHF.R.S32.HI R64, RZ, 0x1f, R70 ;  /* 0x0000001fff407819 */ /* 0x000fce0000011446 */
.L_x_7961:
[----:B------:R-:W-:Y:S01]  /*2460*/  VIADD R68, R68, 0x40 ;  /* 0x0000004044447836 */ /* 0x000fe20000000000 */
[----:B------:R-:W-:Y:S01]  /*2470*/  BSSY.RECONVERGENT B0, `(.L_x_7925) ;  /* 0x0000018000007945 */ /* 0x000fe20003800200 */
[----:B------:R-:W-:Y:S02]  /*2480*/  VIADD R69, R69, 0x40 ;  /* 0x0000004045457836 */ /* 0x000fe40000000000 */
[----:B------:R-:W-:Y:S01]  /*2490*/  IMAD.MOV.U32 R2, RZ, RZ, R55 ;  /* 0x000000ffff027224 */ /* 0x000fe200078e0037 */
[CC--:B------:R-:W-:Y:S01]  /*24a0*/  ISETP.GE.AND P3, PT, R76.reuse, R68.reuse, PT ;  /* 0x000000444c00720c */ /* 0x0c0fe20003f66270 */
[----:B------:R-:W-:Y:S01]  /*24b0*/  IMAD.MOV.U32 R3, RZ, RZ, R54 ;  /* 0x000000ffff037224 */ /* 0x000fe200078e0036 */
[C---:B------:R-:W-:Y:S02]  /*24c0*/  ISETP.GE.AND P2, PT, R49.reuse, R68, PT ;  /* 0x000000443100720c */ /* 0x040fe40003f46270 */
[-C--:B------:R-:W-:Y:S02]  /*24d0*/  ISETP.GE.AND P3, PT, R76, R69.reuse, !P3 ;  /* 0x000000454c00720c */ /* 0x080fe40005f66270 */
[----:B------:R-:W-:Y:S11]  /*24e0*/  ISETP.GE.AND P2, PT, R49, R69, !P2 ;  /* 0x000000453100720c */ /* 0x000ff60005746270 */
[----:B-----5:R-:W-:Y:S05]  /*24f0*/  @!P3 BRA `(.L_x_7926) ;  /* 0x00000000003cb947 */ /* 0x020fea0003800000 */
[-C--:B------:R-:W-:Y:S02]  /*2500*/  ISETP.GE.AND P0, PT, R12, R144.reuse, PT ;  /* 0x000000900c00720c */ /* 0x080fe40003f06270 */
[-C--:B------:R-:W-:Y:S11]  /*2510*/  ISETP.GE.AND P1, PT, R10, R144.reuse, PT ;  /* 0x000000900a00720c */ /* 0x080ff60003f26270 */
[----:B------:R-:W2:Y:S01]  /*2520*/  @!P0 LD.E.128 R4, desc[UR4][R2.64] ;  /* 0x0000000402048980 */ /* 0x000ea2000c101d00 */
[----:B------:R-:W-:Y:S02]  /*2530*/  @!P0 IMAD.MOV.U32 R18, RZ, RZ, R61 ;  /* 0x000000ffff128224 */ /* 0x000fe400078e003d */
[--C-:B------:R-:W-:Y:S05]  /*2540*/  @!P0 IMAD.MOV.U32 R19, RZ, RZ, R60.reuse ;  /* 0x000000ffff138224 */ /* 0x100fea00078e003c */
[----:B--2---:R1:W-:Y:S01]  /*2550*/  @!P0 ST.E.128 desc[UR4][R18.64], R4 ;  /* 0x0000000412008985 */ /* 0x0043e2000c101d04 */
[----:B------:R-:W-:Y:S03]  /*2560*/  ISETP.GE.AND P0, PT, R9, R144, PT ;  /* 0x000000900900720c */ /* 0x000fe60003f06270 */
[----:B-1----:R-:W2:Y:S01]  /*2570*/  @!P1 LD.E.128 R4, desc[UR4][R2.64+0x40] ;  /* 0x0000400402049980 */ /* 0x002ea2000c101d00 */
[-C--:B------:R-:W-:Y:S01]  /*2580*/  @!P1 MOV R18, R61.reuse ;  /* 0x0000003d00129202 */ /* 0x080fe20000000f00 */
[--C-:B------:R-:W-:Y:S05]  /*2590*/  @!P1 IMAD.MOV.U32 R19, RZ, RZ, R60.reuse ;  /* 0x000000ffff139224 */ /* 0x100fea00078e003c */
[----:B--2---:R1:W-:Y:S04]  /*25a0*/  @!P1 ST.E.128 desc[UR4][R18.64+0x40], R4 ;  /* 0x0000400412009985 */ /* 0x0043e8000c101d04 */
[----:B-1----:R-:W2:Y:S01]  /*25b0*/  @!P0 LD.E.128 R4, desc[UR4][R2.64+0x80] ;  /* 0x0000800402048980 */ /* 0x002ea2000c101d00 */
[----:B------:R-:W-:Y:S01]  /*25c0*/  @!P0 MOV R18, R61 ;  /* 0x0000003d00128202 */ /* 0x000fe20000000f00 */
[----:B------:R-:W-:Y:S05]  /*25d0*/  @!P0 IMAD.MOV.U32 R19, RZ, RZ, R60 ;  /* 0x000000ffff138224 */ /* 0x000fea00078e003c */
[----:B--2---:R1:W-:Y:S02]  /*25e0*/  @!P0 ST.E.128 desc[UR4][R18.64+0x80], R4 ;  /* 0x0000800412008985 */ /* 0x0043e4000c101d04 */
.L_x_7926:
[----:B------:R-:W-:Y:S05]  /*25f0*/  BSYNC.RECONVERGENT B0 ;  /* 0x0000000000007941 */ /* 0x000fea0003800200 */
.L_x_7925:
[----:B------:R-:W-:Y:S04]  /*2600*/  BSSY.RECONVERGENT B0, `(.L_x_7927) ;  /* 0x000000f000007945 */ /* 0x000fe80003800200 */
[----:B------:R-:W-:Y:S05]  /*2610*/  @!P2 BRA `(.L_x_7928) ;  /* 0x000000000034a947 */ /* 0x000fea0003800000 */
[----:B------:R-:W-:Y:S02]  /*2620*/  ISETP.GE.AND P1, PT, R12, R144, PT ;  /* 0x000000900c00720c */ /* 0x000fe40003f26270 */
[C---:B------:R-:W-:Y:S02]  /*2630*/  LEA R20, P0, R82.reuse, R2, 0x6 ;  /* 0x0000000252147211 */ /* 0x040fe400078030ff */
[C---:B-1----:R-:W-:Y:S02]  /*2640*/  LEA R18, P4, R131.reuse, R61, 0x1 ;  /* 0x0000003d83127211 */ /* 0x042fe400078808ff */
[----:B------:R-:W-:Y:S02]  /*2650*/  LEA.HI.X R21, R82, R3, R83, 0x6, P0 ;  /* 0x0000000352157211 */ /* 0x000fe400000f3453 */
[----:B------:R-:W-:Y:S02]  /*2660*/  ISETP.GE.AND P0, PT, R10, R144, PT ;  /* 0x000000900a00720c */ /* 0x000fe40003f06270 */
[----:B------:R-:W-:Y:S03]  /*2670*/  LEA.HI.X R19, R131, R60, R132, 0x1, P4 ;  /* 0x0000003c83137211 */ /* 0x000fe600020f0c84 */
[----:B------:R-:W2:Y:S04]  /*2680*/  @!P1 LD.E.128 R4, desc[UR4][R20.64] ;  /* 0x0000000414049980 */ /* 0x000ea8000c101d00 */
[----:B--2---:R1:W-:Y:S01]  /*2690*/  @!P1 ST.E.128 desc[UR4][R18.64], R4 ;  /* 0x0000000412009985 */ /* 0x0043e2000c101d04 */
[----:B------:R-:W-:Y:S03]  /*26a0*/  ISETP.GE.AND P1, PT, R9, R144, PT ;  /* 0x000000900900720c */ /* 0x000fe60003f26270 */
[----:B-1----:R-:W2:Y:S04]  /*26b0*/  @!P0 LD.E.128 R4, desc[UR4][R20.64+0x40] ;  /* 0x0000400414048980 */ /* 0x002ea8000c101d00 */
[----:B--2---:R1:W-:Y:S06]  /*26c0*/  @!P0 ST.E.128 desc[UR4][R18.64+0x40], R4 ;  /* 0x0000400412008985 */ /* 0x0043ec000c101d04 */
[----:B-1----:R-:W2:Y:S04]  /*26d0*/  @!P1 LD.E.128 R4, desc[UR4][R20.64+0x80] ;  /* 0x0000800414049980 */ /* 0x002ea8000c101d00 */
[----:B--2---:R2:W-:Y:S02]  /*26e0*/  @!P1 ST.E.128 desc[UR4][R18.64+0x80], R4 ;  /* 0x0000800412009985 */ /* 0x0045e4000c101d04 */
.L_x_7928:
[----:B------:R-:W-:Y:S05]  /*26f0*/  BSYNC.RECONVERGENT B0 ;  /* 0x0000000000007941 */ /* 0x000fea0003800200 */
.L_x_7927:
[----:B------:R-:W-:Y:S01]  /*2700*/  IMAD.MOV.U32 R74, RZ, RZ, R71 ;  /* 0x000000ffff4a7224 */ /* 0x000fe200078e0047 */
[----:B------:R-:W3:Y:S01]  /*2710*/  LD.E R54, desc[UR4][R84.64+0x130] ;  /* 0x0001300454367980 */ /* 0x000ee2000c101900 */
[----:B------:R-:W-:Y:S01]  /*2720*/  UMOV UR6, URZ ;  /* 0x000000ff00067c82 */ /* 0x000fe20008000000 */
[----:B------:R-:W-:Y:S01]  /*2730*/  BSSY.RECONVERGENT B2, `(.L_x_7929) ;  /* 0x0000397000027945 */ /* 0x000fe20003800200 */
[----:B------:R-:W-:Y:S01]  /*2740*/  IADD3 R0, P0, PT, RZ, -UR6, RZ ;  /* 0x80000006ff007c10 */ /* 0x000fe2000ff1e0ff */
[----:B------:R-:W4:Y:S01]  /*2750*/  LD.E R11, desc[UR4][R84.64+0xd0] ;  /* 0x0000d004540b7980 */ /* 0x000f22000c101900 */
[----:B------:R-:W-:Y:S02]  /*2760*/  VIADD R67, R67, 0xffffffff ;  /* 0xffffffff43437836 */ /* 0x000fe40000000000 */
[----:B------:R-:W-:Y:S01]  /*2770*/  VIADD R71, R71, 0xffffffc0 ;  /* 0xffffffc047477836 */ /* 0x000fe20000000000 */
[----:B----4-:R-:W-:Y:S01]  /*2780*/  ISETP.NE.AND P1, PT, R11, RZ, PT ;  /* 0x000000ff0b00720c */ /* 0x010fe20003f25270 */
[----:B---3--:R-:W-:Y:S04]  /*2790*/  IMAD.SHL.U32 R54, R54, 0x40, RZ ;  /* 0x0000004036367824 */ /* 0x008fe800078e00ff */
        /* <DEDUP_REMOVED lines=9> */
[----:B------:R-:W3:Y:S04]  /*2830*/  @!P0 LD.E.128 R20, desc[UR4][R14.64] ;  /* 0x000000040e148980 */ /* 0x000ee8000c101d00 */
[----:B---3--:R-:W-:Y:S01]  /*2840*/  @!P0 ST.E.128 desc[UR4][R80.64], R20 ;  /* 0x0000001450008985 */ /* 0x008fe2000c101d04 */
[----:B------:R-:W-:Y:S03]  /*2850*/  ISETP.GE.AND P0, PT, R9, R144, PT ;  /* 0x000000900900720c */ /* 0x000fe60003f06270 */
[----:B-12---:R-:W2:Y:S04]  /*2860*/  @!P1 LD.E.128 R4, desc[UR4][R14.64+0x40] ;  /* 0x000040040e049980 */ /* 0x006ea8000c101d00 */
[----:B--2---:R1:W-:Y:S06]  /*2870*/  @!P1 ST.E.128 desc[UR4][R80.64+0x40], R4 ;  /* 0x0000400450009985 */ /* 0x0043ec000c101d04 */
[----:B-1----:R-:W2:Y:S04]  /*2880*/  @!P0 LD.E.128 R4, desc[UR4][R14.64+0x80] ;  /* 0x000080040e048980 */ /* 0x002ea8000c101d00 */
[----:B--2---:R3:W-:Y:S02]  /*2890*/  @!P0 ST.E.128 desc[UR4][R80.64+0x80], R4 ;  /* 0x0000800450008985 */ /* 0x0047e4000c101d04 */
.L_x_7932:
[----:B------:R-:W-:Y:S05]  /*28a0*/  BSYNC.RECONVERGENT B0 ;  /* 0x0000000000007941 */ /* 0x000fea0003800200 */
.L_x_7931:
[----:B------:R-:W-:Y:S05]  /*28b0*/  @!P2 BRA `(.L_x_7933) ;  /* 0x0000003400f8a947 */ /* 0x000fea0003800000 */
[----:B------:R-:W-:Y:S02]  /*28c0*/  ISETP.GE.AND P1, PT, R12, R144, PT ;  /* 0x000000900c00720c */ /* 0x000fe40003f26270 */
[----:B-12---:R-:W-:Y:S02]  /*28d0*/  LEA R18, P0, R63, R14, 0x1 ;  /* 0x0000000e3f127211 */ /* 0x006fe400078008ff */
[----:B------:R-:W-:Y:S02]  /*28e0*/  LEA R2, P2, R133, R80, 0x1 ;  /* 0x0000005085027211 */ /* 0x000fe400078408ff */
[----:B------:R-:W-:Y:S02]  /*28f0*/  LEA.HI.X R19, R63, R15, R62, 0x1, P0 ;  /* 0x0000000f3f137211 */ /* 0x000fe400000f0c3e */
[-C--:B------:R-:W-:Y:S02]  /*2900*/  ISETP.GE.AND P0, PT, R10, R144.reuse, PT ;  /* 0x000000900a00720c */ /* 0x080fe40003f06270 */
[----:B------:R-:W-:Y:S03]  /*2910*/  LEA.HI.X R3, R133, R81, R134, 0x1, P2 ;  /* 0x0000005185037211 */ /* 0x000fe600010f0c86 */
[----:B---3--:R-:W2:Y:S04]  /*2920*/  @!P1 LD.E.128 R4, desc[UR4][R18.64] ;  /* 0x0000000412049980 */ /* 0x008ea8000c101d00 */
[----:B--2---:R1:W-:Y:S04]  /*2930*/  @!P1 ST.E.128 desc[UR4][R2.64], R4 ;  /* 0x0000000402009985 */ /* 0x0043e8000c101d04 */
[----:B-1----:R-:W2:Y:S04]  /*2940*/  @!P0 LD.E.128 R4, desc[UR4][R18.64+0x40] ;  /* 0x0000400412048980 */ /* 0x002ea8000c101d00 */
[----:B--2---:R4:W-:Y:S01]  /*2950*/  @!P0 ST.E.128 desc[UR4][R2.64+0x40], R4 ;  /* 0x0000400402008985 */ /* 0x0049e2000c101d04 */
[----:B------:R-:W-:Y:S11]  /*2960*/  ISETP.GE.AND P0, PT, R9, R144, PT ;  /* 0x000000900900720c */ /* 0x000ff60003f06270 */
[----:B------:R-:W-:Y:S02]  /*2970*/  @!UPT UIADD3 URZ, UPT, UPT, URZ, URZ, URZ ;  /* 0x000000fffffff290 */ /* 0x000fe4000fffe0ff */
[----:B------:R-:W-:Y:S05]  /*2980*/  @P0 BRA `(.L_x_7933) ;  /* 0x0000003400c40947 */ /* 0x000fea0003800000 */
[----:B----4-:R-:W2:Y:S04]  /*2990*/  LD.E.128 R4, desc[UR4][R18.64+0x80] ;  /* 0x0000800412047980 */ /* 0x010ea8000c101d00 */
[----:B--2---:R1:W-:Y:S01]  /*29a0*/  ST.E.128 desc[UR4][R2.64+0x80], R4 ;  /* 0x0000800402007985 */ /* 0x0043e2000c101d04 */
[----:B------:R-:W-:Y:S05]  /*29b0*/  BRA `(.L_x_7933) ;  /* 0x0000003400b87947 */ /* 0x000fea0003800000 */
.L_x_7930:
[----:B------:R-:W3:Y:S02]  /*29c0*/  LD.E.U8 R0, desc[UR4][R84.64+0x1b3] ;  /* 0x0001b30454007980 */ /* 0x000ee4000c101100 */
[----:B---3--:R-:W-:Y:S11]  /*29d0*/  ISETP.NE.AND P0, PT, R0, RZ, PT ;  /* 0x000000ff0000720c */ /* 0x008ff60003f05270 */
        /* <DEDUP_REMOVED lines=11> */
[----:B------:R-:W4:Y:S11]  /*2a90*/  LD.E.128 R20, desc[UR4][R14.64] ;  /* 0x000000040e147980 */ /* 0x000f36000c101d00 */
[----:B------:R-:W-:Y:S01]  /*2aa0*/  @!UPT UIADD3 URZ, UPT, UPT, URZ, URZ, URZ ;  /* 0x000000fffffff290 */ /* 0x000fe2000fffe0ff */
[----:B------:R-:W1:Y:S06]  /*2ab0*/  @!P0 LD.E.64 R2, desc[UR4][R16.64] ;  /* 0x0000000410028980 */ /* 0x000e6c000c101b00 */
[----:B------:R-:W5:Y:S01]  /*2ac0*/  @!P0 LD.E.64 R24, desc[UR4][R34.64] ;  /* 0x0000000422188980 */ /* 0x000f62000c101b00 */
[----:B----4-:R-:W-:Y:S02]  /*2ad0*/  @!P0 LOP3.LUT R0, R20, 0xffff0000, RZ, 0xc0, !PT ;  /* 0xffff000014008812 */ /* 0x010fe400078ec0ff */
[----:B-12---:R-:W-:Y:S02]  /*2ae0*/  @!P0 SHF.L.U32 R7, R2, 0x10, RZ ;  /* 0x0000001002078819 */ /* 0x006fe400000006ff */
[C---:B------:R-:W-:Y:S02]  /*2af0*/  @!P0 SHF.L.U32 R4, R3.reuse, 0x10, RZ ;  /* 0x0000001003048819 */ /* 0x040fe400000006ff */
[----:B------:R-:W-:Y:S02]  /*2b00*/  @!P0 LOP3.LUT R5, R3, 0xffff0000, RZ, 0xc0, !PT ;  /* 0xffff000003058812 */ /* 0x000fe400078ec0ff */
[----:B------:R-:W-:Y:S01]  /*2b10*/  @!P0 SHF.L.U32 R3, R20, 0x10, RZ ;  /* 0x0000001014038819 */ /* 0x000fe200000006ff */
[----:B-----5:R-:W-:Y:S01]  /*2b20*/  @!P0 IMAD.U32 R8, R24, 0x10000, RZ ;  /* 0x0001000018088824 */ /* 0x020fe200078e00ff */
[----:B------:R-:W-:Y:S01]  /*2b30*/  @!P0 LOP3.LUT R6, R2, 0xffff0000, RZ, 0xc0, !PT ;  /* 0xffff000002068812 */ /* 0x000fe200078ec0ff */
[----:B------:R-:W-:Y:S01]  /*2b40*/  @!P0 IMAD.U32 R19, R25, 0x10000, RZ ;  /* 0x0001000019138824 */ /* 0x000fe200078e00ff */
        /* <DEDUP_REMOVED lines=10> */
[----:B------:R-:W-:Y:S01]  /*2bf0*/  @!P0 LOP3.LUT R3, R22, 0xffff0000, RZ, 0xc0, !PT ;  /* 0xffff000016038812 */ /* 0x000fe200078ec0ff */
[-C--:B------:R-:W-:Y:S01]  /*2c00*/  @!P0 FMUL.FTZ R2, R2, R6.reuse ;  /* 0x0000000602028220 */ /* 0x080fe20000410000 */
[----:B------:R-:W-:Y:S01]  /*2c10*/  @!P0 SHF.L.U32 R25, R23, 0x10, RZ ;  /* 0x0000001017198819 */ /* 0x000fe200000006ff */
[----:B------:R-:W-:Y:S01]  /*2c20*/  @!P0 FFMA.FTZ R28, R8, R6, -R28 ;  /* 0x00000006081c8223 */ /* 0x000fe2000001081c */
[----:B------:R-:W-:Y:S01]  /*2c30*/  @!P0 F2FP.BF16.F32.PACK_AB R0, R0, R27 ;  /* 0x0000001b0000823e */ /* 0x000fe200000010ff */
[----:B------:R-:W-:Y:S02]  /*2c40*/  @!P0 IMAD.U32 R6, R22, 0x10000, RZ ;  /* 0x0001000016068824 */ /* 0x000fe400078e00ff */
[C---:B------:R-:W-:Y:S01]  /*2c50*/  @!P0 FMUL.FTZ R29, R3.reuse, R19 ;  /* 0x00000013031d8220 */ /* 0x040fe20000410000 */
[----:B------:R-:W-:Y:S01]  /*2c60*/  @!P0 FMUL.FTZ R3, R3, R4 ;  /* 0x0000000403038220 */ /* 0x000fe20000410000 */
[----:B------:R-:W-:Y:S01]  /*2c70*/  @!P0 MOV R20, R0 ;  /* 0x0000000000148202 */ /* 0x000fe20000000f00 */
[C---:B------:R-:W-:Y:S01]  /*2c80*/  @!P0 FMUL.FTZ R30, R7.reuse, R24 ;  /* 0x00000018071e8220 */ /* 0x040fe20000410000 */
[----:B------:R-:W-:Y:S01]  /*2c90*/  @!P0 FFMA.FTZ R29, R6, R4, -R29 ;  /* 0x00000004061d8223 */ /* 0x000fe2000001081d */
[-C--:B------:R-:W-:Y:S01]  /*2ca0*/  @!P0 FMUL.FTZ R4, R7, R5.reuse ;  /* 0x0000000507048220 */ /* 0x080fe20000410000 */
[----:B------:R-:W-:Y:S01]  /*2cb0*/  @!P0 FFMA.FTZ R2, R18, R8, R2 ;  /* 0x0000000812028223 */ /* 0x000fe20000010002 */
[----:B------:R-:W-:Y:S01]  /*2cc0*/  @!P0 FFMA.FTZ R3, R19, R6, R3 ;  /* 0x0000000613038223 */ /* 0x000fe20000010003 */
[----:B------:R-:W-:Y:S01]  /*2cd0*/  @!P0 FFMA.FTZ R30, R25, R5, -R30 ;  /* 0x00000005191e8223 */ /* 0x000fe2000001081e */
[----:B------:R-:W-:Y:S02]  /*2ce0*/  @!P0 FFMA.FTZ R4, R24, R25, R4 ;  /* 0x0000001918048223 */ /* 0x000fe40000010004 */
[----:B------:R-:W-:Y:S02]  /*2cf0*/  @!P0 F2FP.BF16.F32.PACK_AB R2, R2, R28 ;  /* 0x0000001c0202823e */ /* 0x000fe400000010ff */
[----:B------:R-:W-:Y:S02]  /*2d00*/  @!P0 F2FP.BF16.F32.PACK_AB R3, R3, R29 ;  /* 0x0000001d0303823e */ /* 0x000fe400000010ff */
[----:B------:R-:W-:Y:S01]  /*2d10*/  @!P0 F2FP.BF16.F32.PACK_AB R4, R4, R30 ;  /* 0x0000001e0404823e */ /* 0x000fe200000010ff */
[----:B------:R-:W-:Y:S01]  /*2d20*/  @!P0 IMAD.MOV.U32 R21, RZ, RZ, R2 ;  /* 0x000000ffff158224 */ /* 0x000fe200078e0002 */
[----:B------:R-:W-:Y:S02]  /*2d30*/  @!P0 MOV R22, R3 ;  /* 0x0000000300168202 */ /* 0x000fe40000000f00 */
[----:B------:R-:W-:Y:S05]  /*2d40*/  @!P0 MOV R23, R4 ;  /* 0x0000000400178202 */ /* 0x000fea0000000f00 */
[----:B------:R4:W-:Y:S02]  /*2d50*/  ST.E.128 desc[UR4][R80.64], R20 ;  /* 0x0000001450007985 */ /* 0x0009e4000c101d04 */
.L_x_7938:
[----:B------:R-:W-:Y:S05]  /*2d60*/  BSYNC.RECONVERGENT B0 ;  /* 0x0000000000007941 */ /* 0x000fea0003800200 */
.L_x_7937:
[----:B------:R-:W-:Y:S04]  /*2d70*/  BSSY.RECONVERGENT B0, `(.L_x_7939) ;  /* 0x0000030000007945 */ /* 0x000fe80003800200 */
[----:B------:R-:W-:Y:S05]  /*2d80*/  @P3 BRA `(.L_x_7940) ;  /* 0x0000000000b83947 */ /* 0x000fea0003800000 */
[----:B------:R-:W-:Y:S01]  /*2d90*/  ISETP.GE.AND P0, PT, R10, R11, PT ;  /* 0x0000000b0a00720c */ /* 0x000fe20003f06270 */
[----:B----4-:R-:W4:Y:S11]  /*2da0*/  LD.E.128 R20, desc[UR4][R14.64+0x40] ;  /* 0x000040040e147980 */ /* 0x010f36000c101d00 */
        /* <DEDUP_REMOVED lines=44> */
.L_x_7940:
[----:B------:R-:W-:Y:S05]  /*3070*/  BSYNC.RECONVERGENT B0 ;  /* 0x0000000000007941 */ /* 0x000fea0003800200 */
.L_x_7939:
[----:B------:R-:W-:Y:S05]  /*3080*/  @P1 BRA `(.L_x_7936) ;  /* 0x0000000000b81947 */ /* 0x000fea0003800000 */
[----:B------:R-:W-:Y:S01]  /*3090*/  ISETP.GE.AND P0, PT, R9, R11, PT ;  /* 0x0000000b0900720c */ /* 0x000fe20003f06270 */
[----:B-1--4-:R-:W4:Y:S11]  /*30a0*/  LD.E.128 R20, desc[UR4][R14.64+0x80] ;  /* 0x000080040e147980 */ /* 0x012f36000c101d00 */
[----:B------:R-:W-:Y:S01]  /*30b0*/  @!UPT UIADD3 URZ, UPT, UPT, URZ, URZ, URZ ;  /* 0x000000fffffff290 */ /* 0x000fe2000fffe0ff */
[----:B------:R-:W2:Y:S06]  /*30c0*/  @!P0 LD.E.64 R2, desc[UR4][R16.64+0x40] ;  /* 0x0000400410028980 */ /* 0x000eac000c101b00 */
[----:B------:R-:W5:Y:S01]  /*30d0*/  @!P0 LD.E.64 R24, desc[UR4][R34.64+0x40] ;  /* 0x0000400422188980 */ /* 0x000f62000c101b00 */
[----:B----4-:R-:W-:Y:S02]  /*30e0*/  @!P0 LOP3.LUT R0, R20, 0xffff0000, RZ, 0xc0, !PT ;  /* 0xffff000014008812 */ /* 0x010fe400078ec0ff */
[----:B--2---:R-:W-:Y:S02]  /*30f0*/  @!P0 SHF.L.U32 R7, R2, 0x10, RZ ;  /* 0x0000001002078819 */ /* 0x004fe400000006ff */
        /* <DEDUP_REMOVED lines=39> */
.L_x_7936:
[----:B------:R-:W-:Y:S05]  /*3370*/  BSYNC.RECONVERGENT B1 ;  /* 0x0000000000017941 */ /* 0x000fea0003800200 */
.L_x_7935:
[----:B------:R-:W-:Y:S04]  /*3380*/  BSSY.RECONVERGENT B1, `(.L_x_7941) ;  /* 0x00000a0000017945 */ /* 0x000fe80003800200 */
[----:B------:R-:W-:Y:S05]  /*3390*/  @!P2 BRA `(.L_x_7942) ;  /* 0x000000080078a947 */ /* 0x000fea0003800000 */
[----:B-----5:R-:W-:Y:S01]  /*33a0*/  ISETP.GE.AND P4, PT, R12, R26, PT ;  /* 0x0000001a0c00720c */ /* 0x020fe20003f86270 */
[C---:B------:R-:W-:Y:S01]  /*33b0*/  IMAD.SHL.U32 R28, R70.reuse, 0x2, RZ ;  /* 0x00000002461c7824 */ /* 0x040fe200078e00ff */
[----:B------:R-:W-:Y:S01]  /*33c0*/  SHF.L.U64.HI R0, R70, 0x1, R64 ;  /* 0x0000000146007819 */ /* 0x000fe20000010240 */
[----:B------:R-:W-:Y:S01]  /*33d0*/  BSSY.RECONVERGENT B0, `(.L_x_7943) ;  /* 0x000003a000007945 */ /* 0x000fe20003800200 */
[----:B------:R-:W-:Y:S02]  /*33e0*/  LEA R32, P3, R63, R14, 0x1 ;  /* 0x0000000e3f207211 */ /* 0x000fe400078608ff */
[-C--:B-12---:R-:W-:Y:S02]  /*33f0*/  IADD3 R6, P6, PT, R16, R28.reuse, RZ ;  /* 0x0000001c10067210 */ /* 0x086fe40007fde0ff */
[----:B------:R-:W-:Y:S02]  /*3400*/  IADD3 R28, P5, PT, R34, R28, RZ ;  /* 0x0000001c221c7210 */ /* 0x000fe40007fbe0ff */
[----:B------:R-:W-:Y:S01]  /*3410*/  LEA R30, P0, R133, R80, 0x1 ;  /* 0x00000050851e7211 */ /* 0x000fe200078008ff */
[--C-:B------:R-:W-:Y:S01]  /*3420*/  IMAD.X R7, R17, 0x1, R0.reuse, P6 ;  /* 0x0000000111077824 */ /* 0x100fe200030e0600 */
[-C--:B------:R-:W-:Y:S01]  /*3430*/  ISETP.GE.AND P2, PT, R10, R26.reuse, PT ;  /* 0x0000001a0a00720c */ /* 0x080fe20003f46270 */
[----:B------:R-:W-:Y:S01]  /*3440*/  IMAD.X R29, R35, 0x1, R0, P5 ;  /* 0x00000001231d7824 */ /* 0x000fe200028e0600 */
[----:B------:R-:W-:Y:S02]  /*3450*/  ISETP.GE.AND P1, PT, R9, R26, PT ;  /* 0x0000001a0900720c */ /* 0x000fe40003f26270 */
[----:B------:R-:W-:Y:S02]  /*3460*/  LEA.HI.X R33, R63, R15, R62, 0x1, P3 ;  /* 0x0000000f3f217211 */ /* 0x000fe400018f0c3e */
[----:B------:R-:W-:Y:S01]  /*3470*/  LEA.HI.X R31, R133, R81, R134, 0x1, P0 ;  /* 0x00000051851f7211 */ /* 0x000fe200000f0c86 */
[----:B------:R-:W-:Y:S08]  /*3480*/  @P4 BRA `(.L_x_7944) ;  /* 0x0000000000b84947 */ /* 0x000ff00003800000 */
[----:B------:R-:W-:Y:S01]  /*3490*/  ISETP.GE.AND P0, PT, R12, R11, PT ;  /* 0x0000000b0c00720c */ /* 0x000fe20003f06270 */
[----:B----4-:R-:W2:Y:S11]  /*34a0*/  LD.E.128 R20, desc[UR4][R32.64] ;  /* 0x0000000420147980 */ /* 0x010eb6000c101d00 */
[----:B------:R-:W-:Y:S01]  /*34b0*/  @!UPT UIADD3 URZ, UPT, UPT, URZ, URZ, URZ ;  /* 0x000000fffffff290 */ /* 0x000fe2000fffe0ff */
[----:B------:R-:W4:Y:S06]  /*34c0*/  @!P0 LD.E.64 R2, desc[UR4][R6.64] ;  /* 0x0000000406028980 */ /* 0x000f2c000c101b00 */
[----:B------:R-:W5:Y:S01]  /*34d0*/  @!P0 LD.E.64 R26, desc[UR4][R28.64] ;  /* 0x000000041c1a8980 */ /* 0x000f62000c101b00 */
[----:B--2---:R-:W-:Y:S02]  /*34e0*/  @!P0 LOP3.LUT R0, R20, 0xffff0000, RZ, 0xc0, !PT ;  /* 0xffff000014008812 */ /* 0x004fe400078ec0ff */
[----:B----4-:R-:W-:Y:S02]  /*34f0*/  @!P0 SHF.L.U32 R18, R2, 0x10, RZ ;  /* 0x0000001002128819 */ /* 0x010fe400000006ff */
        /* <DEDUP_REMOVED lines=25> */
[----:B------:R-:W-:Y:S01]  /*3690*/  @!P0 FMUL.FTZ R39, R18, R26 ;  /* 0x0000001a12278220 */ /* 0x000fe20000410000 */
[----:B------:R-:W-:Y:S01]  /*36a0*/  @!P0 FFMA.FTZ R38, R8, R4, -R38 ;  /* 0x0000000408268223 */ /* 0x000fe20000010826 */
[----:B------:R-:W-:Y:S01]  /*36b0*/  @!P0 FMUL.FTZ R4, R18, R5 ;  /* 0x0000000512048220 */ /* 0x000fe20000410000 */
        /* <DEDUP_REMOVED lines=11> */
.L_x_7944:
[----:B------:R-:W-:Y:S05]  /*3770*/  BSYNC.RECONVERGENT B0 ;  /* 0x0000000000007941 */ /* 0x000fea0003800200 */
.L_x_7943:
[----:B------:R-:W-:Y:S04]  /*3780*/  BSSY.RECONVERGENT B0, `(.L_x_7945) ;  /* 0x0000030000007945 */ /* 0x000fe80003800200 */
[----:B------:R-:W-:Y:S05]  /*3790*/  @P2 BRA `(.L_x_7946) ;  /* 0x0000000000b82947 */ /* 0x000fea0003800000 */
[----:B------:R-:W-:Y:S01]  /*37a0*/  ISETP.GE.AND P0, PT, R10, R11, PT ;  /* 0x0000000b0a00720c */ /* 0x000fe20003f06270 */
[----:B-1--4-:R-:W2:Y:S11]  /*37b0*/  LD.E.128 R20, desc[UR4][R32.64+0x40] ;  /* 0x0000400420147980 */ /* 0x012eb6000c101d00 */
        /* <DEDUP_REMOVED lines=44> */
.L_x_7946:
[----:B------:R-:W-:Y:S05]  /*3a80*/  BSYNC.RECONVERGENT B0 ;  /* 0x0000000000007941 */ /* 0x000fea0003800200 */
.L_x_7945:
[----:B------:R-:W-:Y:S05]  /*3a90*/  @P1 BRA `(.L_x_7942) ;  /* 0x0000000000b81947 */ /* 0x000fea0003800000 */
[----:B------:R-:W-:Y:S01]  /*3aa0*/  ISETP.GE.AND P0, PT, R9, R11, PT ;  /* 0x0000000b0900720c */ /* 0x000fe20003f06270 */
[----:B-12-4-:R-:W2:Y:S11]  /*3ab0*/  LD.E.128 R20, desc[UR4][R32.64+0x80] ;  /* 0x0000800420147980 */ /* 0x016eb6000c101d00 */
[----:B------:R-:W-:Y:S01]  /*3ac0*/  @!UPT UIADD3 URZ, UPT, UPT, URZ, URZ, URZ ;  /* 0x000000fffffff290 */ /* 0x000fe2000fffe0ff */
[----:B------:R-:W4:Y:S06]  /*3ad0*/  @!P0 LD.E.64 R2, desc[UR4][R6.64+0x40] ;  /* 0x0000400406028980 */ /* 0x000f2c000c101b00 */
[----:B------:R-:W5:Y:S01]  /*3ae0*/  @!P0 LD.E.64 R28, desc[UR4][R28.64+0x40] ;  /* 0x000040041c1c8980 */ /* 0x000f62000c101b00 */
[----:B--2---:R-:W-:Y:S02]  /*3af0*/  @!P0 LOP3.LUT R0, R20, 0xffff0000, RZ, 0xc0, !PT ;  /* 0xffff000014008812 */ /* 0x004fe400078ec0ff */
[----:B------:R-:W-:Y:S02]  /*3b00*/  @!P0 SHF.L.U32 R24, R23, 0x10, RZ ;  /* 0x0000001017188819 */ /* 0x000fe400000006ff */
        /* <DEDUP_REMOVED lines=19> */
[----:B------:R-:W-:Y:S01]  /*3c40*/  @!P0 F2FP.BF16.F32.PACK_AB R0, R0, R25 ;  /* 0x000000190000823e */ /* 0x000fe200000010ff */
[----:B------:R-:W-:Y:S01]  /*3c50*/  @!P0 FFMA.FTZ R26, R8, R6, -R26 ;  /* 0x00000006081a8223 */ /* 0x000fe2000001081a */
[----:B------:R-:W-:Y:S02]  /*3c60*/  @!P0 IMAD.U32 R6, R22, 0x10000, RZ ;  /* 0x0001000016068824 */ /* 0x000fe400078e00ff */
[C---:B------:R-:W-:Y:S01]  /*3c70*/  @!P0 FMUL.FTZ R27, R3.reuse, R18 ;  /* 0x00000012031b8220 */ /* 0x040fe20000410000 */
[----:B------:R-:W-:Y:S01]  /*3c80*/  @!P0 MOV R20, R0 ;  /* 0x0000000000148202 */ /* 0x000fe20000000f00 */
[-C--:B------:R-:W-:Y:S01]  /*3c90*/  @!P0 FMUL.FTZ R3, R3, R4.reuse ;  /* 0x0000000403038220 */ /* 0x080fe20000410000 */
        /* <DEDUP_REMOVED lines=14> */
.L_x_7942:
[----:B------:R-:W-:Y:S05]  /*3d80*/  BSYNC.RECONVERGENT B1 ;  /* 0x0000000000017941 */ /* 0x000fea0003800200 */
.L_x_7941:
[----:B------:R-:W3:Y:S02]  /*3d90*/  LD.E R0, desc[UR4][R84.64+0xd0] ;  /* 0x0000d00454007980 */ /* 0x000ee4000c101900 */
[----:B---3--:R-:W-:Y:S05]  /*3da0*/  IMAD.U32 R0, R0, -0x20, RZ ;  /* 0xffffffe000007824 */ /* 0x008fea00078e00ff */
[C---:B------:R-:W-:Y:S02]  /*3db0*/  LEA R16, P1, R0.reuse, R16, 0x1 ;  /* 0x0000001000107211 */ /* 0x040fe400078208ff */
[C---:B------:R-:W-:Y:S02]  /*3dc0*/  LEA R34, P0, R0.reuse, R34, 0x1 ;  /* 0x0000002200227211 */ /* 0x040fe400078008ff */
[C---:B------:R-:W-:Y:S02]  /*3dd0*/  LEA.HI.X.SX32 R17, R0.reuse, R17, 0x1, P1 ;  /* 0x0000001100117211 */ /* 0x040fe400008f0eff */
[----:B------:R-:W-:Y:S01]  /*3de0*/  LEA.HI.X.SX32 R35, R0, R35, 0x1, P0 ;  /* 0x0000002300237211 */ /* 0x000fe200000f0eff */
[----:B------:R-:W-:Y:S05]  /*3df0*/  BRA `(.L_x_7933) ;  /* 0x0000002000a87947 */ /* 0x000fea0003800000 */
.L_x_7934:
[----:B------:R-:W-:Y:S01]  /*3e00*/  LEA.HI R20, R11, R11, RZ, 0x1 ;  /* 0x0000000b0b147211 */ /* 0x000fe200078f08ff */
[----:B------:R3:W5:Y:S01]  /*3e10*/  LD.E R32, desc[UR4][R84.64+0xc0] ;  /* 0x0000c00454207980 */ /* 0x000762000c101900 */
[----:B------:R-:W-:Y:S02]  /*3e20*/  BSSY.RECONVERGENT B1, `(.L_x_7947) ;  /* 0x000010d000017945 */ /* 0x000fe40003800200 */
[----:B------:R-:W-:Y:S05]  /*3e30*/  SHF.R.S32.HI R20, RZ, 0x1, R20 ;  /* 0x00000001ff147819 */ /* 0x000fea0000011414 */
[----:B-12---:R-:W-:Y:S02]  /*3e40*/  IMAD.MOV R18, RZ, RZ, -R20 ;  /* 0x000000ffff127224 */ /* 0x006fe400078e0a14 */
[----:B------:R-:W-:Y:S03]  /*3e50*/  IMAD.IADD R19, R20, 0x1, -R12 ;  /* 0x0000000114137824 */ /* 0x000fe600078e0a0c */
[----:B------:R-:W-:Y:S01]  /*3e60*/  SHF.R.S32.HI R75, RZ, 0x1f, R18 ;  /* 0x0000001fff4b7819 */ /* 0x000fe20000011412 */
        /* <DEDUP_REMOVED lines=9> */
[----:B------:R-:W-:Y:S04]  /*3f00*/  @!P0 ISETP.GT.AND P1, PT, R19, RZ, PT ;  /* 0x000000ff1300820c */ /* 0x000fe80003f24270 */
[----:B------:R-:W-:Y:S02]  /*3f10*/  @!P0 SEL R6, R18, RZ, !P1 ;  /* 0x000000ff12068207 */ /* 0x000fe40004800000 */
[----:B------:R-:W-:Y:S02]  /*3f20*/  @!P0 SEL R0, R20, R18, P1 ;  /* 0x0000001214008207 */ /* 0x000fe40000800000 */
[----:B------:R-:W-:Y:S01]  /*3f30*/  @!P0 SEL R3, R75, RZ, !P1 ;  /* 0x000000ff4b038207 */ /* 0x000fe20004800000 */
[----:B------:R-:W-:Y:S02]  /*3f40*/  @!P0 IMAD.SHL.U32 R2, R6, 0x2, RZ ;  /* 0x0000000206028824 */ /* 0x000fe400078e00ff */
[----:B------:R-:W-:Y:S01]  /*3f50*/  @!P0 IMAD.WIDE R4, R0, 0x2, R14 ;  /* 0x0000000200048825 */ /* 0x000fe200078e020e */
[----:B------:R-:W-:Y:S02]  /*3f60*/  @!P0 SHF.L.U64.HI R0, R6, 0x1, R3 ;  /* 0x0000000106008819 */ /* 0x000fe40000010203 */
[----:B------:R-:W-:Y:S03]  /*3f70*/  @!P0 IADD3 R92, P1, PT, R2, R57, RZ ;  /* 0x00000039025c8210 */ /* 0x000fe60007f3e0ff */
[----:B------:R-:W4:Y:S02]  /*3f80*/  @!P0 LD.E.128 R4, desc[UR4][R4.64] ;  /* 0x0000000404048980 */ /* 0x000f24000c101d00 */
[----:B------:R-:W-:Y:S01]  /*3f90*/  @!P0 IMAD.X R93, R0, 0x1, R56, P1 ;  /* 0x00000001005d8824 */ /* 0x000fe200008e0638 */
[----:B------:R-:W-:Y:S04]  /*3fa0*/  @!P0 IADD3 R2, P1, PT, R2, R59, RZ ;  /* 0x0000003b02028210 */ /* 0x000fe80007f3e0ff */
[----:B------:R-:W-:Y:S01]  /*3fb0*/  @!P0 IADD3.X R3, PT, PT, R0, R58, RZ, P1, !PT ;  /* 0x0000003a00038210 */ /* 0x000fe20000ffe4ff */
[----:B------:R-:W5:Y:S01]  /*3fc0*/  @!P0 LD.E.128 R92, desc[UR4][R92.64] ;  /* 0x000000045c5c8980 */ /* 0x000f62000c101d00 */
[----:B------:R-:W-:Y:S07]  /*3fd0*/  ISETP.GT.AND P1, PT, R19, RZ, !P0 ;  /* 0x000000ff1300720c */ /* 0x000fee0004724270 */
[----:B------:R1:W3:Y:S01]  /*3fe0*/  @!P0 LD.E.128 R40, desc[UR4][R2.64] ;  /* 0x0000000402288980 */ /* 0x0002e2000c101d00 */
[C---:B----4-:R-:W-:Y:S01]  /*3ff0*/  @!P0 SHF.L.U32 R8, R7.reuse, 0x10, RZ ;  /* 0x0000001007088819 */ /* 0x050fe200000006ff */
[C---:B------:R-:W-:Y:S01]  /*4000*/  @!P0 IMAD.U32 R0, R4.reuse, 0x10000, RZ ;  /* 0x0001000004008824 */ /* 0x040fe200078e00ff */
[----:B------:R-:W-:Y:S02]  /*4010*/  @!P0 LOP3.LUT R22, R7, 0xffff0000, RZ, 0xc0, !PT ;  /* 0xffff000007168812 */ /* 0x000fe400078ec0ff */
[----:B-1----:R-:W-:Y:S02]  /*4020*/  @!P0 LOP3.LUT R2, R4, 0xffff0000, RZ, 0xc0, !PT ;  /* 0xffff000004028812 */ /* 0x002fe400078ec0ff */
[----:B------:R-:W-:Y:S02]  /*4030*/  @!P0 SHF.L.U32 R3, R5, 0x10, RZ ;  /* 0x0000001005038819 */ /* 0x000fe400000006ff */
[C---:B-----5:R-:W-:Y:S01]  /*4040*/  @!P0 SHF.L.U32 R7, R95.reuse, 0x10, RZ ;  /* 0x000000105f078819 */ /* 0x060fe200000006ff */
[----:B------:R-:W-:Y:S01]  /*4050*/  @!P0 IMAD.U32 R24, R94, 0x10000, RZ ;  /* 0x000100005e188824 */ /* 0x000fe200078e00ff */
[----:B------:R-:W-:Y:S01]  /*4060*/  @!P0 LOP3.LUT R21, R95, 0xffff0000, RZ, 0xc0, !PT ;  /* 0xffff00005f158812 */ /* 0x000fe200078ec0ff */
[----:B------:R-:W-:Y:S01]  /*4070*/  @!P0 IMAD.U32 R28, R92, 0x10000, RZ ;  /* 0x000100005c1c8824 */ /* 0x000fe200078e00ff */
[----:B------:R-:W-:Y:S01]  /*4080*/  @!P0 LOP3.LUT R23, R94, 0xffff0000, RZ, 0xc0, !PT ;  /* 0xffff00005e178812 */ /* 0x000fe200078ec0ff */
[----:B------:R-:W-:Y:S01]  /*4090*/  @P1 FADD.FTZ R24, -R24, -RZ ;  /* 0x800000ff18181221 */ /* 0x000fe20000010100 */
[----:B------:R-:W-:Y:S01]  /*40a0*/  @!P0 LOP3.LUT R4, R5, 0xffff0000, RZ, 0xc0, !PT ;  /* 0xffff000005048812 */ /* 0x000fe200078ec0ff */
[----:B------:R-:W-:Y:S01]  /*40b0*/  @P1 FADD.FTZ R21, -R21, -RZ ;  /* 0x800000ff15151221 */ /* 0x000fe20000010100 */
[----:B------:R-:W-:Y:S01]  /*40c0*/  @!P0 LOP3.LUT R27, R92, 0xffff0000, RZ, 0xc0, !PT ;  /* 0xffff00005c1b8812 */ /* 0x000fe200078ec0ff */
[----:B------:R-:W-:Y:S01]  /*40d0*/  @P1 FADD.FTZ R23, -R23, -RZ ;  /* 0x800000ff17171221 */ /* 0x000fe20000010100 */
[C---:B------:R-:W-:Y:S01]  /*40e0*/  @!P0 SHF.L.U32 R26, R93.reuse, 0x10, RZ ;  /* 0x000000105d1a8819 */ /* 0x040fe200000006ff */
[C---:B------:R-:W-:Y:S01]  /*40f0*/  @!P0 IMAD.U32 R5, R6.reuse, 0x10000, RZ ;  /* 0x0001000006058824 */ /* 0x040fe200078e00ff */
[----:B------:R-:W-:Y:S01]  /*4100*/  @!P0 LOP3.LUT R25, R93, 0xffff0000, RZ, 0xc0, !PT ;  /* 0xffff00005d198812 */ /* 0x000fe200078ec0ff */
[----:B------:R-:W-:Y:S01]  /*4110*/  @P1 FADD.FTZ R7, -R7, -RZ ;  /* 0x800000ff07071221 */ /* 0x000fe20000010100 */
[----:B------:R-:W-:Y:S01]  /*4120*/  @!P0 LOP3.LUT R6, R6, 0xffff0000, RZ, 0xc0, !PT ;  /* 0xffff000006068812 */ /* 0x000fe200078ec0ff */
[----:B------:R-:W-:Y:S01]  /*4130*/  @P1 FADD.FTZ R28, -R28, -RZ ;  /* 0x800000ff1c1c1221 */ /* 0x000fe20000010100 */
[----:B---3--:R-:W-:Y:S01]  /*4140*/  @!P0 LOP3.LUT R29, R42, 0xffff0000, RZ, 0xc0, !PT ;  /* 0xffff00002a1d8812 */ /* 0x008fe200078ec0ff */
[----:B------:R-:W-:Y:S01]  /*4150*/  @P1 FADD.FTZ R25, -R25, -RZ ;  /* 0x800000ff19191221 */ /* 0x000fe20000010100 */
[C---:B------:R-:W-:Y:S01]  /*4160*/  @!P0 SHF.L.U32 R30, R43.reuse, 0x10, RZ ;  /* 0x000000102b1e8819 */ /* 0x040fe200000006ff */
[----:B------:R-:W-:Y:S01]  /*4170*/  @!P0 FMUL.FTZ R7, R8, R7 ;  /* 0x0000000708078220 */ /* 0x000fe20000410000 */
[----:B------:R-:W-:Y:S01]  /*4180*/  @!P0 LOP3.LUT R31, R43, 0xffff0000, RZ, 0xc0, !PT ;  /* 0xffff00002b1f8812 */ /* 0x000fe200078ec0ff */
[----:B------:R-:W-:Y:S01]  /*4190*/  @P1 FADD.FTZ R27, -R27, -RZ ;  /* 0x800000ff1b1b1221 */ /* 0x000fe20000010100 */
[----:B------:R-:W-:Y:S01]  /*41a0*/  @P1 FADD.FTZ R26, -R26, -RZ ;  /* 0x800000ff1a1a1221 */ /* 0x000fe20000010100 */
[----:B------:R-:W-:Y:S01]  /*41b0*/  @!P0 FMUL.FTZ R8, R22, R21 ;  /* 0x0000001516088220 */ /* 0x000fe20000410000 */
[----:B--2---:R-:W-:Y:S02]  /*41c0*/  @!P0 IMAD.U32 R21, R36, 0x10000, RZ ;  /* 0x0001000024158824 */ /* 0x004fe400078e00ff */
[----:B------:R-:W-:Y:S01]  /*41d0*/  @!P0 FMUL.FTZ R6, R6, R23 ;  /* 0x0000001706068220 */ /* 0x000fe20000410000 */
[----:B------:R-:W-:Y:S01]  /*41e0*/  @!P0 LOP3.LUT R23, R36, 0xffff0000, RZ, 0xc0, !PT ;  /* 0xffff000024178812 */ /* 0x000fe200078ec0ff */
[----:B------:R-:W-:Y:S02]  /*41f0*/  @!P0 IMAD.U32 R22, R40, 0x10000, RZ ;  /* 0x0001000028168824 */ /* 0x000fe400078e00ff */
[----:B------:R-:W-:Y:S01]  /*4200*/  @!P0 FMUL.FTZ R0, R0, R28 ;  /* 0x0000001c00008220 */ /* 0x000fe20000410000 */
[----:B------:R-:W-:Y:S01]  /*4210*/  @!P0 FMUL.FTZ R5, R5, R24 ;  /* 0x0000001805058220 */ /* 0x000fe20000410000 */
[----:B------:R-:W-:Y:S01]  /*4220*/  @!P0 LOP3.LUT R24, R40, 0xffff0000, RZ, 0xc0, !PT ;  /* 0xffff000028188812 */ /* 0x000fe200078ec0ff */
[----:B------:R-:W-:Y:S01]  /*4230*/  @!P0 FMUL.FTZ R4, R4, R25 ;  /* 0x0000001904048220 */ /* 0x000fe20000410000 */
[----:B------:R-:W-:Y:S01]  /*4240*/  @!P0 SHF.L.U32 R25, R37, 0x10, RZ ;  /* 0x0000001025198819 */ /* 0x000fe200000006ff */
[----:B------:R-:W-:Y:S01]  /*4250*/  @!P0 FMUL.FTZ R2, R2, R27 ;  /* 0x0000001b02028220 */ /* 0x000fe20000410000 */
[----:B------:R-:W-:Y:S01]  /*4260*/  @!P0 LOP3.LUT R27, R41, 0xffff0000, RZ, 0xc0, !PT ;  /* 0xffff0000291b8812 */ /* 0x000fe200078ec0ff */
[----:B------:R-:W-:Y:S01]  /*4270*/  @!P0 FMUL.FTZ R3, R3, R26 ;  /* 0x0000001a03038220 */ /* 0x000fe20000410000 */
[----:B------:R-:W-:Y:S01]  /*4280*/  @!P0 SHF.L.U32 R26, R41, 0x10, RZ ;  /* 0x00000010291a8819 */ /* 0x000fe200000006ff */
[----:B------:R-:W-:Y:S01]  /*4290*/  @!P0 FFMA.FTZ R0, R21, R22, R0 ;  /* 0x0000001615008223 */ /* 0x000fe20000010000 */
[----:B------:R-:W-:Y:S01]  /*42a0*/  @!P0 LOP3.LUT R21, R37, 0xffff0000, RZ, 0xc0, !PT ;  /* 0xffff000025158812 */ /* 0x000fe200078ec0ff */
[----:B------:R-:W-:Y:S01]  /*42b0*/  @!P0 FFMA.FTZ R2, R23, R24, R2 ;  /* 0x0000001817028223 */ /* 0x000fe20000010002 */
[C---:B------:R-:W-:Y:S01]  /*42c0*/  @!P0 LOP3.LUT R23, R38.reuse, 0xffff0000, RZ, 0xc0, !PT ;  /* 0xffff000026178812 */ /* 0x040fe200078ec0ff */
[----:B------:R-:W-:Y:S01]  /*42d0*/  @!P0 IMAD.U32 R22, R38, 0x10000, RZ ;  /* 0x0001000026168824 */ /* 0x000fe200078e00ff */
[----:B------:R-:W-:Y:S01]  /*42e0*/  @!P0 SHF.L.U32 R24, R39, 0x10, RZ ;  /* 0x0000001027188819 */ /* 0x000fe200000006ff */
        /* <DEDUP_REMOVED lines=17> */
.L_x_7950:
[----:B------:R-:W-:Y:S05]  /*4400*/  BSYNC.RECONVERGENT B0 ;  /* 0x0000000000007941 */ /* 0x000fea0003800200 */
.L_x_7949:
[----:B------:R-:W-:Y:S04]  /*4410*/  BSSY.RECONVERGENT B0, `(.L_x_7951) ;  /* 0x0000057000007945 */ /* 0x000fe80003800200 */
[----:B------:R-:W-:Y:S05]  /*4420*/  @P4 BRA `(.L_x_7952) ;  /* 0x0000000400544947 */ /* 0x000fea0003800000 */
[----:B------:R-:W-:Y:S01]  /*4430*/  ISETP.GE.AND P0, PT, R10, R11, PT ;  /* 0x0000000b0a00720c */ /* 0x000fe20003f06270 */
[----:B-1----:R-:W2:Y:S11]  /*4440*/  LD.E.128 R36, desc[UR4][R14.64+0x40] ;  /* 0x000040040e247980 */ /* 0x002eb6000c101d00 */
        /* <DEDUP_REMOVED lines=8> */
[C---:B------:R-:W-:Y:S03]  /*44d0*/  @!P0 IMAD.SHL.U32 R2, R6.reuse, 0x2, RZ ;  /* 0x0000000206028824 */ /* 0x040fe600078e00ff */
[----:B------:R-:W-:Y:S02]  /*44e0*/  @!P0 SHF.L.U64.HI R0, R6, 0x1, R3 ;  /* 0x0000000106008819 */ /* 0x000fe40000010203 */
[----:B------:R-:W-:Y:S01]  /*44f0*/  @!P0 IADD3 R92, P1, PT, R2, R57, RZ ;  /* 0x00000039025c8210 */ /* 0x000fe20007f3e0ff */
[----:B------:R-:W4:Y:S03]  /*4500*/  @!P0 LD.E.128 R4, desc[UR4][R4.64+0x40] ;  /* 0x0000400404048980 */ /* 0x000f26000c101d00 */
[----:B------:R-:W-:Y:S02]  /*4510*/  @!P0 IADD3.X R93, PT, PT, R0, R56, RZ, P1, !PT ;  /* 0x00000038005d8210 */ /* 0x000fe40000ffe4ff */
[----:B------:R-:W-:Y:S04]  /*4520*/  @!P0 IADD3 R2, P1, PT, R2, R59, RZ ;  /* 0x0000003b02028210 */ /* 0x000fe80007f3e0ff */
[----:B------:R-:W5:Y:S01]  /*4530*/  @!P0 LD.E.128 R92, desc[UR4][R92.64] ;  /* 0x000000045c5c8980 */ /* 0x000f62000c101d00 */
[----:B------:R-:W-:Y:S01]  /*4540*/  @!P0 IMAD.X R3, R0, 0x1, R58, P1 ;  /* 0x0000000100038824 */ /* 0x000fe200008e063a */
[----:B------:R-:W-:Y:S06]  /*4550*/  ISETP.GT.AND P1, PT, R19, 0x20, !P0 ;  /* 0x000000201300780c */ /* 0x000fec0004724270 */
[----:B------:R1:W3:Y:S01]  /*4560*/  @!P0 LD.E.128 R40, desc[UR4][R2.64] ;  /* 0x0000000402288980 */ /* 0x0002e2000c101d00 */
[C---:B----4-:R-:W-:Y:S01]  /*4570*/  @!P0 SHF.L.U32 R8, R7.reuse, 0x10, RZ ;  /* 0x0000001007088819 */ /* 0x050fe200000006ff */
[C---:B------:R-:W-:Y:S01]  /*4580*/  @!P0 IMAD.U32 R0, R4.reuse, 0x10000, RZ ;  /* 0x0001000004008824 */ /* 0x040fe200078e00ff */
[----:B------:R-:W-:Y:S02]  /*4590*/  @!P0 LOP3.LUT R22, R7, 0xffff0000, RZ, 0xc0, !PT ;  /* 0xffff000007168812 */ /* 0x000fe400078ec0ff */
[----:B-1----:R-:W-:Y:S02]  /*45a0*/  @!P0 LOP3.LUT R2, R4, 0xffff0000, RZ, 0xc0, !PT ;  /* 0xffff000004028812 */ /* 0x002fe400078ec0ff */
[C---:B------:R-:W-:Y:S02]  /*45b0*/  @!P0 SHF.L.U32 R3, R5.reuse, 0x10, RZ ;  /* 0x0000001005038819 */ /* 0x040fe400000006ff */
[----:B------:R-:W-:Y:S01]  /*45c0*/  @!P0 LOP3.LUT R4, R5, 0xffff0000, RZ, 0xc0, !PT ;  /* 0xffff000005048812 */ /* 0x000fe200078ec0ff */
[----:B-----5:R-:W-:Y:S01]  /*45d0*/  @!P0 IMAD.U32 R24, R94, 0x10000, RZ ;  /* 0x000100005e188824 */ /* 0x020fe200078e00ff */
[C---:B------:R-:W-:Y:S01]  /*45e0*/  @!P0 SHF.L.U32 R7, R95.reuse, 0x10, RZ ;  /* 0x000000105f078819 */ /* 0x040fe200000006ff */
[----:B------:R-:W-:Y:S01]  /*45f0*/  @!P0 IMAD.U32 R5, R6, 0x10000, RZ ;  /* 0x0001000006058824 */ /* 0x000fe200078e00ff */
[----:B------:R-:W-:Y:S01]  /*4600*/  @!P0 LOP3.LUT R21, R95, 0xffff0000, RZ, 0xc0, !PT ;  /* 0xffff00005f158812 */ /* 0x000fe200078ec0ff */
[----:B------:R-:W-:Y:S01]  /*4610*/  @P1 FADD.FTZ R24, -R24, -RZ ;  /* 0x800000ff18181221 */ /* 0x000fe20000010100 */
[----:B------:R-:W-:Y:S01]  /*4620*/  @!P0 LOP3.LUT R23, R94, 0xffff0000, RZ, 0xc0, !PT ;  /* 0xffff00005e178812 */ /* 0x000fe200078ec0ff */
        /* <DEDUP_REMOVED lines=53> */
.L_x_7952:
[----:B------:R-:W-:Y:S05]  /*4980*/  BSYNC.RECONVERGENT B0 ;  /* 0x0000000000007941 */ /* 0x000fea0003800200 */
.L_x_7951:
[----:B------:R-:W-:Y:S05]  /*4990*/  @P3 BRA `(.L_x_7948) ;  /* 0x0000000400543947 */ /* 0x000fea0003800000 */
[----:B------:R-:W-:Y:S01]  /*49a0*/  ISETP.GE.AND P0, PT, R9, R11, PT ;  /* 0x0000000b0900720c */ /* 0x000fe20003f06270 */
[----:B-12---:R-:W2:Y:S11]  /*49b0*/  LD.E.128 R36, desc[UR4][R14.64+0x80] ;  /* 0x000080040e247980 */ /* 0x006eb6000c101d00 */
        /* <DEDUP_REMOVED lines=83> */
.L_x_7948:
[----:B------:R-:W-:Y:S05]  /*4ef0*/  BSYNC.RECONVERGENT B1 ;  /* 0x0000000000017941 */ /* 0x000fea0003800200 */
.L_x_7947:
[----:B------:R-:W-:Y:S04]  /*4f00*/  BSSY.RECONVERGENT B1, `(.L_x_7953) ;  /* 0x000010f000017945 */ /* 0x000fe80003800200 */
[----:B------:R-:W-:Y:S05]  /*4f10*/  @!P2 BRA `(.L_x_7954) ;  /* 0x000000100034a947 */ /* 0x000fea0003800000 */
[----:B-----5:R-:W-:Y:S01]  /*4f20*/  ISETP.GE.AND P4, PT, R12, R32, PT ;  /* 0x000000200c00720c */ /* 0x020fe20003f86270 */
        /* <DEDUP_REMOVED lines=9> */
[----:B-12-4-:R-:W2:Y:S11]  /*4fc0*/  LD.E.128 R36, desc[UR4][R22.64] ;  /* 0x0000000416247980 */ /* 0x016eb6000c101d00 */
        /* <DEDUP_REMOVED lines=9> */
[----:B------:R-:W4:Y:S02]  /*5060*/  @!P0 LD.E.128 R4, desc[UR4][R4.64] ;  /* 0x0000000404048980 */ /* 0x000f24000c101d00 */
[----:B------:R-:W-:Y:S02]  /*5070*/  @!P0 SHF.L.U64.HI R0, R3, 0x1, R0 ;  /* 0x0000000103008819 */ /* 0x000fe40000010200 */
[----:B------:R-:W-:Y:S04]  /*5080*/  @!P0 IADD3 R96, P1, PT, R2, R57, RZ ;  /* 0x0000003902608210 */ /* 0x000fe80007f3e0ff */
[----:B------:R-:W-:Y:S02]  /*5090*/  @!P0 IADD3.X R97, PT, PT, R0, R56, RZ, P1, !PT ;  /* 0x0000003800618210 */ /* 0x000fe40000ffe4ff */
[----:B------:R-:W-:Y:S04]  /*50a0*/  @!P0 IADD3 R2, P1, PT, R2, R59, RZ ;  /* 0x0000003b02028210 */ /* 0x000fe80007f3e0ff */
[----:B------:R-:W5:Y:S01]  /*50b0*/  @!P0 LD.E.128 R96, desc[UR4][R96.64] ;  /* 0x0000000460608980 */ /* 0x000f62000c101d00 */
[----:B------:R-:W-:Y:S01]  /*50c0*/  @!P0 IMAD.X R3, R0, 0x1, R58, P1 ;  /* 0x0000000100038824 */ /* 0x000fe200008e063a */
[----:B------:R-:W-:Y:S06]  /*50d0*/  ISETP.GT.AND P1, PT, R19, RZ, !P0 ;  /* 0x000000ff1300720c */ /* 0x000fec0004724270 */
[----:B------:R1:W3:Y:S01]  /*50e0*/  @!P0 LD.E.128 R40, desc[UR4][R2.64] ;  /* 0x0000000402288980 */ /* 0x0002e2000c101d00 */
[C---:B----4-:R-:W-:Y:S01]  /*50f0*/  @!P0 SHF.L.U32 R8, R7.reuse, 0x10, RZ ;  /* 0x0000001007088819 */ /* 0x050fe200000006ff */
[C---:B------:R-:W-:Y:S01]  /*5100*/  @!P0 IMAD.U32 R0, R4.reuse, 0x10000, RZ ;  /* 0x0001000004008824 */ /* 0x040fe200078e00ff */
[----:B------:R-:W-:Y:S02]  /*5110*/  @!P0 LOP3.LUT R24, R7, 0xffff0000, RZ, 0xc0, !PT ;  /* 0xffff000007188812 */ /* 0x000fe400078ec0ff */
[----:B-1----:R-:W-:Y:S02]  /*5120*/  @!P0 LOP3.LUT R2, R4, 0xffff0000, RZ, 0xc0, !PT ;  /* 0xffff000004028812 */ /* 0x002fe400078ec0ff */
[C---:B------:R-:W-:Y:S02]  /*5130*/  @!P0 SHF.L.U32 R3, R5.reuse, 0x10, RZ ;  /* 0x0000001005038819 */ /* 0x040fe400000006ff */
[----:B------:R-:W-:Y:S01]  /*5140*/  @!P0 LOP3.LUT R4, R5, 0xffff0000, RZ, 0xc0, !PT ;  /* 0xffff000005048812 */ /* 0x000fe200078ec0ff */
[C---:B------:R-:W-:Y:S01]  /*5150*/  @!P0 IMAD.U32 R5, R6.reuse, 0x10000, RZ ;  /* 0x0001000006058824 */ /* 0x040fe200078e00ff */
[----:B------:R-:W-:Y:S02]  /*5160*/  @!P0 LOP3.LUT R6, R6, 0xffff0000, RZ, 0xc0, !PT ;  /* 0xffff000006068812 */ /* 0x000fe400078ec0ff */
        /* <DEDUP_REMOVED lines=12> */
[----:B---3--:R-:W-:Y:S01]  /*5230*/  @!P0 LOP3.LUT R31, R42, 0xffff0000, RZ, 0xc0, !PT ;  /* 0xffff00002a1f8812 */ /* 0x008fe200078ec0ff */
[----:B------:R-:W-:Y:S01]  /*5240*/  @P1 FADD.FTZ R30, -R30, -RZ ;  /* 0x800000ff1e1e1221 */ /* 0x000fe20000010100 */
[----:B------:R-:W-:Y:S01]  /*5250*/  @!P0 SHF.L.U32 R32, R43, 0x10, RZ ;  /* 0x000000102b208819 */ /* 0x000fe200000006ff */
[----:B------:R-:W-:Y:S01]  /*5260*/  @P1 FADD.FTZ R27, -R27, -RZ ;  /* 0x800000ff1b1b1221 */ /* 0x000fe20000010100 */
[----:B------:R-:W-:Y:S01]  /*5270*/  @!P0 LOP3.LUT R33, R43, 0xffff0000, RZ, 0xc0, !PT ;  /* 0xffff00002b218812 */ /* 0x000fe200078ec0ff */
[----:B------:R-:W-:Y:S01]  /*5280*/  @!P0 FMUL.FTZ R7, R8, R7 ;  /* 0x0000000708078220 */ /* 0x000fe20000410000 */
        /* <DEDUP_REMOVED lines=39> */
.L_x_7956:
[----:B------:R-:W-:Y:S05]  /*5500*/  BSYNC.RECONVERGENT B0 ;  /* 0x0000000000007941 */ /* 0x000fea0003800200 */
.L_x_7955:
[----:B------:R-:W-:Y:S04]  /*5510*/  BSSY.RECONVERGENT B0, `(.L_x_7957) ;  /* 0x0000057000007945 */ /* 0x000fe80003800200 */
[----:B------:R-:W-:Y:S05]  /*5520*/  @P3 BRA `(.L_x_7958) ;  /* 0x0000000400543947 */ /* 0x000fea0003800000 */
[----:B------:R-:W-:Y:S01]  /*5530*/  ISETP.GE.AND P0, PT, R10, R11, PT ;  /* 0x0000000b0a00720c */ /* 0x000fe20003f06270 */
[----:B-12-4-:R-:W2:Y:S11]  /*5540*/  LD.E.128 R36, desc[UR4][R22.64+0x40] ;  /* 0x0000400416247980 */ /* 0x016eb6000c101d00 */
        /* <DEDUP_REMOVED lines=83> */
.L_x_7958:
[----:B------:R-:W-:Y:S05]  /*5a80*/  BSYNC.RECONVERGENT B0 ;  /* 0x0000000000007941 */ /* 0x000fea0003800200 */
.L_x_7957:
[----:B------:R-:W-:Y:S05]  /*5a90*/  @P2 BRA `(.L_x_7954) ;  /* 0x0000000400542947 */ /* 0x000fea0003800000 */
[----:B------:R-:W-:Y:S01]  /*5aa0*/  ISETP.GE.AND P0, PT, R9, R11, PT ;  /* 0x0000000b0900720c */ /* 0x000fe20003f06270 */
[----:B------:R-:W5:Y:S11]  /*5ab0*/  LD.E.128 R28, desc[UR4][R22.64+0x80] ;  /* 0x00008004161c7980 */ /* 0x000f76000c101d00 */
        /* <DEDUP_REMOVED lines=10> */
[----:B------:R-:W-:Y:S03]  /*5b60*/  @!P0 IADD3 R40, P1, PT, R2, R57, RZ ;  /* 0x0000003902288210 */ /* 0x000fe60007f3e0ff */
[----:B------:R-:W3:Y:S01]  /*5b70*/  @!P0 LD.E.128 R4, desc[UR4][R4.64+0x80] ;  /* 0x0000800404048980 */ /* 0x000ee2000c101d00 */
[----:B------:R-:W-:Y:S02]  /*5b80*/  @!P0 IADD3.X R41, PT, PT, R0, R56, RZ, P1, !PT ;  /* 0x0000003800298210 */ /* 0x000fe40000ffe4ff */
[----:B------:R-:W-:Y:S05]  /*5b90*/  @!P0 IADD3 R2, P1, PT, R2, R59, RZ ;  /* 0x0000003b02028210 */ /* 0x000fea0007f3e0ff */
[----:B------:R-:W5:Y:S01]  /*5ba0*/  @!P0 LD.E.128 R40, desc[UR4][R40.64+0x80] ;  /* 0x0000800428288980 */ /* 0x000f62000c101d00 */
[----:B------:R-:W-:Y:S01]  /*5bb0*/  @!P0 IMAD.X R3, R0, 0x1, R58, P1 ;  /* 0x0000000100038824 */ /* 0x000fe200008e063a */
[----:B------:R-:W-:Y:S06]  /*5bc0*/  ISETP.GT.AND P1, PT, R19, 0x40, !P0 ;  /* 0x000000401300780c */ /* 0x000fec0004724270 */
[----:B-12-4-:R1:W2:Y:S01]  /*5bd0*/  @!P0 LD.E.128 R36, desc[UR4][R2.64+0x80] ;  /* 0x0000800402248980 */ /* 0x0162a2000c101d00 */
[C---:B---3--:R-:W-:Y:S01]  /*5be0*/  @!P0 SHF.L.U32 R8, R7.reuse, 0x10, RZ ;  /* 0x0000001007088819 */ /* 0x048fe200000006ff */
        /* <DEDUP_REMOVED lines=20> */
[----:B--2---:R-:W-:Y:S01]  /*5d30*/  @!P0 LOP3.LUT R25, R38, 0xffff0000, RZ, 0xc0, !PT ;  /* 0xffff000026198812 */ /* 0x004fe200078ec0ff */
[----:B------:R-:W-:Y:S01]  /*5d40*/  @P1 FADD.FTZ R21, -R21, -RZ ;  /* 0x800000ff15151221 */ /* 0x000fe20000010100 */
[C---:B------:R-:W-:Y:S01]  /*5d50*/  @!P0 SHF.L.U32 R26, R39.reuse, 0x10, RZ ;  /* 0x00000010271a8819 */ /* 0x040fe200000006ff */
[----:B------:R-:W-:Y:S01]  /*5d60*/  @!P0 FMUL.FTZ R7, R8, R7 ;  /* 0x0000000708078220 */ /* 0x000fe20000410000 */
[----:B------:R-:W-:Y:S01]  /*5d70*/  @!P0 LOP3.LUT R27, R39, 0xffff0000, RZ, 0xc0, !PT ;  /* 0xffff0000271b8812 */ /* 0x000fe200078ec0ff */
[----:B------:R-:W-:Y:S01]  /*5d80*/  @P1 FADD.FTZ R23, -R23, -RZ ;  /* 0x800000ff17171221 */ /* 0x000fe20000010100 */
[----:B------:R-:W-:Y:S01]  /*5d90*/  @P1 FADD.FTZ R22, -R22, -RZ ;  /* 0x800000ff16161221 */ /* 0x000fe20000010100 */
[----:B------:R-:W-:Y:S01]  /*5da0*/  @!P0 FMUL.FTZ R8, R18, R11 ;  /* 0x0000000b12088220 */ /* 0x000fe20000410000 */
[----:B------:R-:W-:Y:S02]  /*5db0*/  @!P0 IMAD.U32 R11, R28, 0x10000, RZ ;  /* 0x000100001c0b8824 */ /* 0x000fe400078e00ff */
        /* <DEDUP_REMOVED lines=35> */
.L_x_7954:
[----:B------:R-:W-:Y:S05]  /*5ff0*/  BSYNC.RECONVERGENT B1 ;  /* 0x0000000000017941 */ /* 0x000fea0003800200 */
.L_x_7953:
[----:B------:R-:W-:Y:S01]  /*6000*/  MOV R5, R58 ;  /* 0x0000003a00057202 */ /* 0x000fe20000000f00 */
[----:B------:R-:W3:Y:S01]  /*6010*/  LD.E R0, desc[UR4][R84.64+0xd0] ;  /* 0x0000d00454007980 */ /* 0x000ee2000c101900 */
[----:B------:R-:W-:Y:S01]  /*6020*/  MOV R3, R56 ;  /* 0x0000003800037202 */ /* 0x000fe20000000f00 */
[----:B------:R-:W-:Y:S02]  /*6030*/  IMAD.MOV.U32 R4, RZ, RZ, R59 ;  /* 0x000000ffff047224 */ /* 0x000fe400078e003b */
[----:B------:R-:W-:Y:S02]  /*6040*/  IMAD.MOV.U32 R2, RZ, RZ, R57 ;  /* 0x000000ffff027224 */ /* 0x000fe400078e0039 */
[----:B---3--:R-:W-:Y:S05]  /*6050*/  IMAD.U32 R0, R0, -0x20, RZ ;  /* 0xffffffe000007824 */ /* 0x008fea00078e00ff */
[C---:B------:R-:W-:Y:S02]  /*6060*/  LEA R59, P1, R0.reuse, R4, 0x1 ;  /* 0x00000004003b7211 */ /* 0x040fe400078208ff */
[C---:B------:R-:W-:Y:S02]  /*6070*/  LEA R57, P0, R0.reuse, R2, 0x1 ;  /* 0x0000000200397211 */ /* 0x040fe400078008ff */
[C---:B------:R-:W-:Y:S02]  /*6080*/  LEA.HI.X.SX32 R58, R0.reuse, R5, 0x1, P1 ;  /* 0x00000005003a7211 */ /* 0x040fe400008f0eff */
[----:B------:R-:W-:Y:S09]  /*6090*/  LEA.HI.X.SX32 R56, R0, R3, 0x1, P0 ;  /* 0x0000000300387211 */ /* 0x000ff200000f0eff */
.L_x_7933:
[----:B------:R-:W-:Y:S05]  /*60a0*/  BSYNC.RECONVERGENT B2 ;  /* 0x0000000000027941 */ /* 0x000fea0003800200 */
.L_x_7929:
[----:B------:R-:W-:Y:S01]  /*60b0*/  ISETP.NE.U32.AND P3, PT, R150, RZ, PT ;  /* 0x000000ff9600720c */ /* 0x000fe20003f65070 */
[----:B-1234-:R-:W2:Y:S01]  /*60c0*/  LD.E R4, desc[UR4][R84.64+0x128] ;  /* 0x0001280454047980 */ /* 0x01eea2000c101900 */
        /* <DEDUP_REMOVED lines=14> */
[----:B------:R-:W-:Y:S02]  /*61b0*/  @!P3 IADD3 R2, P0, PT, R80, R2, RZ ;  /* 0x000000025002b210 */ /* 0x000fe40007f1e0ff */
[----:B------:R-:W-:Y:S02]  /*61c0*/  @!P3 SHF.R.S64 R5, R5, 0x1f, R0 ;  /* 0x0000001f0505b819 */ /* 0x000fe40000001000 */
[----:B------:R-:W-:Y:S01]  /*61d0*/  @!P3 LEA.HI.X.SX32 R3, R3, R81, 0x1, P0 ;  /* 0x000000510303b211 */ /* 0x000fe200000f0eff */
[----:B------:R-:W-:Y:S01]  /*61e0*/  @!P3 IMAD.MOV.U32 R80, RZ, RZ, R2 ;  /* 0x000000ffff50b224 */ /* 0x000fe200078e0002 */
[----:B------:R-:W-:Y:S02]  /*61f0*/  IADD3 R14, P2, PT, R14, R6, RZ ;  /* 0x000000060e0e7210 */ /* 0x000fe40007f5e0ff */
[----:B------:R-:W-:Y:S01]  /*6200*/  @!P3 IADD3 R61, P1, PT, R5, R61, RZ ;  /* 0x0000003d053db210 */ /* 0x000fe20007f3e0ff */
[----:B------:R-:W-:Y:S01]  /*6210*/  @!P3 IMAD.MOV.U32 R81, RZ, RZ, R3 ;  /* 0x000000ffff51b224 */ /* 0x000fe200078e0003 */
[----:B------:R-:W-:Y:S02]  /*6220*/  LEA.HI.X.SX32 R15, R4, R15, 0x1, P2 ;  /* 0x0000000f040f7211 */ /* 0x000fe400010f0eff */
[----:B------:R-:W-:Y:S01]  /*6230*/  @!P3 LEA.HI.X.SX32 R60, R0, R60, 0x1, P1 ;  /* 0x0000003c003cb211 */ /* 0x000fe200008f0eff */
[----:B------:R-:W-:Y:S08]  /*6240*/  @!P3 BRA `(.L_x_7960) ;  /* 0x000000040034b947 */ /* 0x000ff00003800000 */
[----:B------:R-:W-:Y:S11]  /*6250*/  ISETP.GT.AND P0, PT, R67, R50, PT ;  /* 0x000000324300720c */ /* 0x000ff60003f04270 */
[----:B------:R-:W-:Y:S02]  /*6260*/  @!UPT UIADD3 URZ, UPT, UPT, URZ, URZ, URZ ;  /* 0x000000fffffff290 */ /* 0x000fe4000fffe0ff */
[----:B------:R-:W-:Y:S05]  /*6270*/  @!P0 BRA `(.L_x_7960) ;  /* 0x0000000400288947 */ /* 0x000fea0003800000 */
[----:B------:R-:W2:Y:S01]  /*6280*/  LD.E R2, desc[UR4][R84.64+0x170] ;  /* 0x0001700454027980 */ /* 0x000ea2000c101900 */
[----:B------:R-:W-:Y:S02]  /*6290*/  MOV R18, RZ ;  /* 0x000000ff00127202 */ /* 0x000fe40000000f00 */
[----:B------:R-:W-:Y:S01]  /*62a0*/  IABS R3, R71 ;  /* 0x0000004700037213 */ /* 0x000fe20000000000 */
[----:B------:R-:W3:Y:S01]  /*62b0*/  LD.E.64 R24, desc[UR4][R84.64+0x40] ;  /* 0x0000400454187980 */ /* 0x000ee2000c101b00 */
[----:B------:R-:W-:Y:S05]  /*62c0*/  IABS R6, R74 ;  /* 0x0000004a00067213 */ /* 0x000fea0000000000 */
[----:B------:R-:W4:Y:S06]  /*62d0*/  LD.E.64 R22, desc[UR4][R84.64+0x20] ;  /* 0x0000200454167980 */ /* 0x000f2c000c101b00 */
[----:B------:R-:W4:Y:S01]  /*62e0*/  LD.E.64 R20, desc[UR4][R84.64+0x28] ;  /* 0x0000280454147980 */ /* 0x000f22000c101b00 */
[-C--:B--2---:R-:W-:Y:S02]  /*62f0*/  IABS R7, R2.reuse ;  /* 0x0000000200077213 */ /* 0x084fe40000000000 */
[----:B------:R-:W-:Y:S02]  /*6300*/  IABS R5, R2 ;  /* 0x0000000200057213 */ /* 0x000fe40000000000 */
[----:B------:R-:W1:Y:S03]  /*6310*/  I2F.RP R0, R7 ;  /* 0x0000000700007306 */ /* 0x000e660000209400 */
[----:B------:R-:W-:Y:S07]  /*6320*/  IMAD.MOV R5, RZ, RZ, -R5 ;  /* 0x000000ffff057224 */ /* 0x000fee00078e0a05 */
[----:B-1----:R-:W1:Y:S02]  /*6330*/  MUFU.RCP R0, R0 ;  /* 0x0000000000007308 */ /* 0x002e640000001000 */
[----:B-1----:R-:W-:Y:S08]  /*6340*/  VIADD R0, R0, 0xffffffe ;  /* 0x0ffffffe00007836 */ /* 0x002ff00000000000 */
[----:B------:R-:W1:Y:S02]  /*6350*/  F2I.FTZ.U32.TRUNC.NTZ R19, R0 ;  /* 0x0000000000137305 */ /* 0x000e64000021f000 */
[--C-:B-1----:R-:W-:Y:S04]  /*6360*/  IMAD.MOV R4, RZ, RZ, -R19.reuse ;  /* 0x000000ffff047224 */ /* 0x102fe800078e0a13 */
[----:B------:R-:W-:Y:S04]  /*6370*/  IMAD R4, R4, R7, RZ ;  /* 0x0000000704047224 */ /* 0x000fe800078e02ff */
[----:B------:R-:W-:Y:S02]  /*6380*/  IMAD.HI.U32 R4, R19, R4, R18 ;  /* 0x0000000413047227 */ /* 0x000fe400078e0012 */
[----:B------:R-:W2:Y:S04]  /*6390*/  LD.E.64 R18, desc[UR4][R84.64+0x38] ;  /* 0x0000380454127980 */ /* 0x000ea8000c101b00 */
[----:B------:R-:W-:Y:S04]  /*63a0*/  IMAD.HI.U32 R0, R4, R3, RZ ;  /* 0x0000000304007227 */ /* 0x000fe800078e00ff */
[----:B------:R-:W-:Y:S02]  /*63b0*/  IMAD R3, R0, R5, R3 ;  /* 0x0000000500037224 */ /* 0x000fe400078e0203 */
[----:B------:R-:W-:Y:S03]  /*63c0*/  IMAD.HI.U32 R4, R4, R6, RZ ;  /* 0x0000000604047227 */ /* 0x000fe600078e00ff */
[C---:B------:R-:W-:Y:S01]  /*63d0*/  ISETP.GT.U32.AND P0, PT, R7.reuse, R3, PT ;  /* 0x000000030700720c */ /* 0x040fe20003f04070 */
[----:B------:R-:W-:Y:S01]  /*63e0*/  IMAD R6, R4, R5, R6 ;  /* 0x0000000504067224 */ /* 0x000fe200078e0206 */
[----:B------:R-:W-:Y:S04]  /*63f0*/  LOP3.LUT R5, R74, R2, RZ, 0x3c, !PT ;  /* 0x000000024a057212 */ /* 0x000fe800078e3cff */
[----:B------:R-:W-:Y:S02]  /*6400*/  ISETP.GT.U32.AND P3, PT, R7, R6, PT ;  /* 0x000000060700720c */ /* 0x000fe40003f64070 */
[----:B------:R-:W-:Y:S05]  /*6410*/  ISETP.GE.AND P2, PT, R5, RZ, PT ;  /* 0x000000ff0500720c */ /* 0x000fea0003f46270 */
[----:B------:R-:W-:Y:S02]  /*6420*/  @!P0 IMAD.IADD R3, R3, 0x1, -R7 ;  /* 0x0000000103038824 */ /* 0x000fe400078e0a07 */
[----:B------:R-:W-:Y:S01]  /*6430*/  @!P0 VIADD R0, R0, 0x1 ;  /* 0x0000000100008836 */ /* 0x000fe20000000000 */
[----:B------:R-:W-:Y:S02]  /*6440*/  ISETP.NE.AND P0, PT, R2, RZ, PT ;  /* 0x000000ff0200720c */ /* 0x000fe40003f05270 */
[-C--:B------:R-:W-:Y:S01]  /*6450*/  ISETP.GE.U32.AND P4, PT, R3, R7.reuse, PT ;  /* 0x000000070300720c */ /* 0x080fe20003f86070 */
[----:B------:R-:W-:Y:S01]  /*6460*/  @!P3 VIADD R4, R4, 0x1 ;  /* 0x000000010404b836 */ /* 0x000fe20000000000 */
[-C--:B------:R-:W-:Y:S02]  /*6470*/  @!P3 IADD3 R6, PT, PT, R6, -R7.reuse, RZ ;  /* 0x800000070606b210 */ /* 0x080fe40007ffe0ff */
[-C--:B------:R-:W-:Y:S02]  /*6480*/  LOP3.LUT R3, R71, R2.reuse, RZ, 0x3c, !PT ;  /* 0x0000000247037212 */ /* 0x080fe400078e3cff */
[----:B------:R-:W-:Y:S02]  /*6490*/  ISETP.GE.U32.AND P5, PT, R6, R7, PT ;  /* 0x000000070600720c */ /* 0x000fe40003fa6070 */
[----:B------:R-:W-:Y:S02]  /*64a0*/  ISETP.GE.AND P1, PT, R3, RZ, PT ;  /* 0x000000ff0300720c */ /* 0x000fe40003f26270 */
[----:B------:R-:W-:Y:S03]  /*64b0*/  LOP3.LUT R3, RZ, R2, RZ, 0x33, !PT ;  /* 0x00000002ff037212 */ /* 0x000fe600078e33ff */
[----:B------:R-:W-:Y:S06]  /*64c0*/  @P4 IADD3 R0, PT, PT, R0, 0x1, RZ ;  /* 0x0000000100004810 */ /* 0x000fec0007ffe0ff */
[----:B------:R-:W-:Y:S02]  /*64d0*/  @P5 VIADD R4, R4, 0x1 ;  /* 0x0000000104045836 */ /* 0x000fe40000000000 */
[----:B------:R-:W-:Y:S03]  /*64e0*/  @!P1 IMAD.MOV R0, RZ, RZ, -R0 ;  /* 0x000000ffff009224 */ /* 0x000fe600078e0a00 */
[----:B------:R-:W-:Y:S02]  /*64f0*/  @!P2 IADD3 R4, PT, PT, -R4, RZ, RZ ;  /* 0x000000ff0404a210 */ /* 0x000fe40007ffe1ff */
[C---:B------:R-:W-:Y:S02]  /*6500*/  SEL R0, R3.reuse, R0, !P0 ;  /* 0x0000000003007207 */ /* 0x040fe40004000000 */
[----:B------:R-:W-:Y:S02]  /*6510*/  SEL R3, R3, R4, !P0 ;  /* 0x0000000403037207 */ /* 0x000fe40004000000 */
[CC--:B------:R-:W-:Y:S02]  /*6520*/  LEA R4, P1, R0.reuse, R148.reuse, 0x2 ;  /* 0x0000009400047211 */ /* 0x0c0fe400078210ff */
[C---:B------:R-:W-:Y:S02]  /*6530*/  LEA R6, P0, R3.reuse, R148, 0x2 ;  /* 0x0000009403067211 */ /* 0x040fe400078010ff */
[-C--:B------:R-:W-:Y:S01]  /*6540*/  LEA.HI.X.SX32 R5, R0, R149.reuse, 0x2, P1 ;  /* 0x0000009500057211 */ /* 0x080fe200008f16ff */
[C---:B------:R-:W-:Y:S01]  /*6550*/  IMAD.IADD R0, R3.reuse, 0x1, -R0 ;  /* 0x0000000103007824 */ /* 0x040fe200078e0a00 */
[----:B------:R-:W-:Y:S03]  /*6560*/  LEA.HI.X.SX32 R7, R3, R149, 0x2, P0 ;  /* 0x0000009503077211 */ /* 0x000fe600000f16ff */
[----:B------:R-:W-:Y:S01]  /*6570*/  IMAD R0, R0, R2, -0x40 ;  /* 0xffffffc000007424 */ /* 0x000fe200078e0202 */
[----:B------:R-:W4:Y:S03]  /*6580*/  LD.E R5, desc[UR4][R4.64] ;  /* 0x0000000404057980 */ /* 0x000f26000c101900 */
[-C--:B---3--:R-:W-:Y:S01]  /*6590*/  IMAD R3, R25, R0.reuse, RZ ;  /* 0x0000000019037224 */ /* 0x088fe200078e02ff */
[----:B------:R-:W-:Y:S01]  /*65a0*/  SHF.R.S32.HI R2, RZ, 0x1f, R0 ;  /* 0x0000001fff027819 */ /* 0x000fe20000011400 */
[C---:B-----5:R-:W-:Y:S01]  /*65b0*/  IMAD.WIDE.U32 R26, R24.reuse, R0, RZ ;  /* 0x00000000181a7225 */ /* 0x060fe200078e00ff */
[----:B------:R-:W4:Y:S03]  /*65c0*/  LD.E R4, desc[UR4][R6.64] ;  /* 0x0000000406047980 */ /* 0x000f26000c101900 */
[----:B----4-:R-:W-:Y:S02]  /*65d0*/  IMAD.IADD R6, R5, 0x1, -R4 ;  /* 0x0000000105067824 */ /* 0x010fe400078e0a04 */
[----:B------:R-:W-:Y:S02]  /*65e0*/  IMAD R4, R24, R2, R3 ;  /* 0x0000000218047224 */ /* 0x000fe400078e0203 */
[-C--:B------:R-:W-:Y:S01]  /*65f0*/  IMAD R3, R23, R6.reuse, RZ ;  /* 0x0000000617037224 */ /* 0x080fe200078e02ff */
[----:B------:R-:W-:Y:S01]  /*6600*/  SHF.R.S32.HI R5, RZ, 0x1f, R6 ;  /* 0x0000001fff057819 */ /* 0x000fe20000011406 */
[C---:B------:R-:W-:Y:S01]  /*6610*/  IMAD.WIDE.U32 R24, R22.reuse, R6, RZ ;  /* 0x0000000616187225 */ /* 0x040fe200078e00ff */
[----:B------:R-:W-:Y:S03]  /*6620*/  IADD3 R23, PT, PT, R27, R4, RZ ;  /* 0x000000041b177210 */ /* 0x000fe60007ffe0ff */
[----:B------:R-:W-:Y:S01]  /*6630*/  IMAD R3, R22, R5, R3 ;  /* 0x0000000516037224 */ /* 0x000fe200078e0203 */
[----:B------:R-:W-:Y:S03]  /*6640*/  MOV R22, R26 ;  /* 0x0000001a00167202 */ /* 0x000fe60000000f00 */
[----:B------:R-:W-:Y:S02]  /*6650*/  IMAD.IADD R25, R25, 0x1, R3 ;  /* 0x0000000119197824 */ /* 0x000fe400078e0203 */
[----:B------:R-:W-:Y:S04]  /*6660*/  IMAD.WIDE.U32 R22, R6, R20, R22 ;  /* 0x0000001406167225 */ /* 0x000fe800078e0016 */
[----:B------:R-:W-:Y:S01]  /*6670*/  IMAD R6, R21, R6, RZ ;  /* 0x0000000615067224 */ /* 0x000fe200078e02ff */
[----:B------:R-:W-:Y:S01]  /*6680*/  LEA R61, P1, R22, R61, 0x1 ;  /* 0x0000003d163d7211 */ /* 0x000fe200078208ff */
[----:B--2---:R-:W-:Y:S02]  /*6690*/  IMAD R3, R19, R0, RZ ;  /* 0x0000000013037224 */ /* 0x004fe400078e02ff */
        /* <DEDUP_REMOVED lines=8> */
.L_x_7960:
[----:B------:R-:W-:Y:S05]  /*6720*/  BSYNC.RECONVERGENT B0 ;  /* 0x0000000000007941 */ /* 0x000fea0003800200 */
.L_x_7959:
[----:B------:R-:W-:Y:S11]  /*6730*/  ISETP.GT.AND P0, PT, R67, R50, PT ;  /* 0x000000324300720c */ /* 0x000ff60003f04270 */
[----:B------:R-:W-:Y:S02]  /*6740*/  @!UPT UIADD3 URZ, UPT, UPT, URZ, URZ, URZ ;  /* 0x000000fffffff290 */ /* 0x000fe4000fffe0ff */
[----:B------:R-:W-:Y:S05]  /*6750*/  @P0 BRA `(.L_x_7961) ;  /* 0xffffffbc00400947 */ /* 0x000fea000383ffff */
.L_x_7924:
        /* <DEDUP_REMOVED lines=29> */
.L_x_7966:
[----:B------:R3:W-:Y:S02]  /*6930*/  STS.128 [R90+0x2000], RZ ;  /* 0x002000ff5a007388 */ /* 0x0007e40000000c00 */
.L_x_7965:
[----:B------:R-:W-:Y:S05]  /*6940*/  BSYNC.RECONVERGENT B0 ;  /* 0x0000000000007941 */ /* 0x000fea0003800200 */
.L_x_7964:
        /* <DEDUP_REMOVED lines=24> */
.L_x_7968:
[----:B------:R1:W-:Y:S01]  /*6ad0*/  STS.128 [R90+0x2800], RZ ;  /* 0x002800ff5a007388 */ /* 0x0003e20000000c00 */
[----:B------:R-:W-:Y:S05]  /*6ae0*/  BRA `(.L_x_7967) ;  /* 0x0000003800d47947 */ /* 0x000fea0003800000 */
.L_x_7963:
[----:B------:R-:W2:Y:S01]  /*6af0*/  LD.E.64 R2, desc[UR4][R84.64+0xf0] ;  /* 0x0000f00454027980 */ /* 0x000ea2000c101b00 */
[----:B------:R-:W-:-:S03]  /*6b00*/  IMAD.MOV.U32 R4, RZ, RZ, RZ ;  /* 0x000000ffff047224 */ /* 0x000fc600078e00ff */
[----:B------:R1:W5:Y:S04]  /*6b10*/  LD.E.64 R34, desc[UR4][R84.64+0x148] ;  /* 0x0001480454227980 */ /* 0x000368000c101b00 */
[----:B-----5:R1:W5:Y:S01]  /*6b20*/  LD.E.64 R32, desc[UR4][R84.64+0x150] ;  /* 0x0001500454207980 */ /* 0x020362000c101b00 */
[----:B--2---:R-:W-:-:S04]  /*6b30*/  ISETP.NE.U32.AND P1, PT, R2, RZ, PT ;  /* 0x000000ff0200720c */ /* 0x004fc80003f25070 */
[----:B------:R-:W-:-:S13]  /*6b40*/  ISETP.NE.AND.EX P1, PT, R3, RZ, PT, P1 ;  /* 0x000000ff0300720c */ /* 0x000fda0003f25310 */
[----:B------:R-:W-:Y:S02]  /*6b50*/  @P1 IADD3 R66, P0, PT, R2, R66, RZ ;  /* 0x0000004202421210 */ /* 0x000fe40007f1e0ff */
[----:B------:R-:W2:Y:S03]  /*6b60*/  LD.E.U8 R2, desc[UR4][R84.64+0x1b3] ;  /* 0x0001b30454027980 */ /* 0x000ea6000c101100 */
[----:B------:R-:W-:-:S05]  /*6b70*/  @P1 IMAD.X R67, R3, 0x1, R65, P0 ;  /* 0x0000000103431824 */ /* 0x000fca00000e0641 */
[----:B------:R-:W3:Y:S01]  /*6b80*/  @P1 LD.E R4, desc[UR4][R66.64] ;  /* 0x0000000442041980 */ /* 0x000ee2000c101900 */
[----:B------:R-:W-:-:S04]  /*6b90*/  LEA.HI R3, R0, R0, RZ, 0x1 ;  /* 0x0000000000037211 */ /* 0x000fc800078f08ff */
[----:B------:R-:W-:-:S05]  /*6ba0*/  SHF.R.S32.HI R3, RZ, 0x1, R3 ;  /* 0x00000001ff037819 */ /* 0x000fca0000011403 */
[----:B------:R-:W-:-:S04]  /*6bb0*/  IMAD R14, R76, R3, R72 ;  /* 0x000000034c0e7224 */ /* 0x000fc800078e0248 */
[----:B------:R-:W-:Y:S01]  /*6bc0*/  IMAD.IADD R72, R72, 0x1, R14 ;  /* 0x0000000148487824 */ /* 0x000fe200078e020e */
[----:B--2---:R-:W-:Y:S02]  /*6bd0*/  ISETP.NE.AND P2, PT, R2, RZ, PT ;  /* 0x000000ff0200720c */ /* 0x004fe40003f45270 */
[----:B---3--:R-:W-:-:S05]  /*6be0*/  IADD3 R4, PT, PT, R4, R53, R73 ;  /* 0x0000003504047210 */ /* 0x008fca0007ffe049 */
        /* <DEDUP_REMOVED lines=31> */
[C---:B------:R-:W-:Y:S01]  /*6de0*/  IMAD.U32 R29, R18.reuse, 0x10000, RZ ;  /* 0x00010000121d7824 */ /* 0x040fe200078e00ff */
[----:B------:R-:W-:Y:S02]  /*6df0*/  LOP3.LUT R27, R19, 0xffff0000, RZ, 0xc0, !PT ;  /* 0xffff0000131b7812 */ /* 0x000fe400078ec0ff */
[----:B------:R-:W-:Y:S02]  /*6e00*/  LOP3.LUT R31, R18, 0xffff0000, RZ, 0xc0, !PT ;  /* 0xffff0000121f7812 */ /* 0x000fe400078ec0ff */
[----:B------:R-:W-:-:S02]  /*6e10*/  LOP3.LUT R8, R17, 0xffff0000, RZ, 0xc0, !PT ;  /* 0xffff000011087812 */ /* 0x000fc400078ec0ff */
[----:B------:R-:W-:Y:S01]  /*6e20*/  SHF.L.U32 R11, R17, 0x10, RZ ;  /* 0x00000010110b7819 */ /* 0x000fe200000006ff */
[C---:B------:R-:W-:Y:S01]  /*6e30*/  IMAD.U32 R17, R16.reuse, 0x10000, RZ ;  /* 0x0001000010117824 */ /* 0x040fe200078e00ff */
[----:B------:R-:W-:Y:S02]  /*6e40*/  LOP3.LUT R30, R16, 0xffff0000, RZ, 0xc0, !PT ;  /* 0xffff0000101e7812 */ /* 0x000fe400078ec0ff */
[C---:B---3--:R-:W-:Y:S02]  /*6e50*/  LOP3.LUT R19, R5.reuse, 0xffff0000, RZ, 0xc0, !PT ;  /* 0xffff000005137812 */ /* 0x048fe400078ec0ff */
[----:B------:R-:W-:Y:S02]  /*6e60*/  SHF.L.U32 R5, R5, 0x10, RZ ;  /* 0x0000001005057819 */ /* 0x000fe400000006ff */
[----:B----4-:R-:W-:Y:S01]  /*6e70*/  LOP3.LUT R25, R7, 0xffff0000, RZ, 0xc0, !PT ;  /* 0xffff000007197812 */ /* 0x010fe200078ec0ff */
[----:B------:R-:W-:Y:S01]  /*6e80*/  FMUL.FTZ R18, R27, R19 ;  /* 0x000000131b127220 */ /* 0x000fe20000410000 */
[----:B------:R-:W-:Y:S01]  /*6e90*/  LOP3.LUT R24, R4, 0xffff0000, RZ, 0xc0, !PT ;  /* 0xffff000004187812 */ /* 0x000fe200078ec0ff */
[----:B------:R-:W-:Y:S01]  /*6ea0*/  IMAD.U32 R7, R7, 0x10000, RZ ;  /* 0x0001000007077824 */ /* 0x000fe200078e00ff */
[----:B------:R-:W-:Y:S01]  /*6eb0*/  LOP3.LUT R26, R6, 0xffff0000, RZ, 0xc0, !PT ;  /* 0xffff0000061a7812 */ /* 0x000fe200078ec0ff */
[-C--:B------:R-:W-:Y:S01]  /*6ec0*/  FMUL.FTZ R27, R27, R25.reuse ;  /* 0x000000191b1b7220 */ /* 0x080fe20000410000 */
[----:B------:R-:W-:Y:S01]  /*6ed0*/  SHF.L.U32 R4, R4, 0x10, RZ ;  /* 0x0000001004047819 */ /* 0x000fe200000006ff */
[----:B------:R-:W-:Y:S01]  /*6ee0*/  FMUL.FTZ R16, R8, R24 ;  /* 0x0000001808107220 */ /* 0x000fe20000410000 */
[C---:B------:R-:W-:Y:S01]  /*6ef0*/  FFMA.FTZ R18, R28.reuse, R25, -R18 ;  /* 0x000000191c127223 */ /* 0x040fe20000010812 */
[----:B------:R-:W-:Y:S01]  /*6f00*/  FFMA.FTZ R27, R28, R19, R27 ;  /* 0x000000131c1b7223 */ /* 0x000fe2000001001b */
[C---:B------:R-:W-:Y:S01]  /*6f10*/  FMUL.FTZ R19, R31.reuse, R5 ;  /* 0x000000051f137220 */ /* 0x040fe20000410000 */
[----:B------:R-:W-:Y:S01]  /*6f20*/  FMUL.FTZ R31, R31, R7 ;  /* 0x000000071f1f7220 */ /* 0x000fe20000410000 */
[----:B------:R-:W-:Y:S01]  /*6f30*/  FMUL.FTZ R8, R8, R26 ;  /* 0x0000001a08087220 */ /* 0x000fe20000410000 */
[----:B------:R-:W-:-:S02]  /*6f40*/  IMAD.U32 R6, R6, 0x10000, RZ ;  /* 0x0001000006067824 */ /* 0x000fc400078e00ff */
[C---:B------:R-:W-:Y:S01]  /*6f50*/  FFMA.FTZ R19, R29.reuse, R7, -R19 ;  /* 0x000000071d137223 */ /* 0x040fe20000010813 */
[----:B------:R-:W-:Y:S01]  /*6f60*/  FFMA.FTZ R31, R29, R5, R31 ;  /* 0x000000051d1f7223 */ /* 0x000fe2000001001f */
[C---:B------:R-:W-:Y:S01]  /*6f70*/  FFMA.FTZ R16, R11.reuse, R26, -R16 ;  /* 0x0000001a0b107223 */ /* 0x040fe20000010810 */
[----:B------:R-:W-:Y:S01]  /*6f80*/  FFMA.FTZ R8, R11, R24, R8 ;  /* 0x000000180b087223 */ /* 0x000fe20000010008 */
[C---:B------:R-:W-:Y:S01]  /*6f90*/  FMUL.FTZ R11, R30.reuse, R4 ;  /* 0x000000041e0b7220 */ /* 0x040fe20000410000 */
[----:B------:R-:W-:Y:S01]  /*6fa0*/  FMUL.FTZ R30, R30, R6 ;  /* 0x000000061e1e7220 */ /* 0x000fe20000410000 */
[----:B------:R-:W-:Y:S02]  /*6fb0*/  F2FP.BF16.F32.PACK_AB R18, R27, R18 ;  /* 0x000000121b12723e */ /* 0x000fe400000010ff */
[----:B------:R-:W-:Y:S01]  /*6fc0*/  F2FP.BF16.F32.PACK_AB R19, R31, R19 ;  /* 0x000000131f13723e */ /* 0x000fe200000010ff */
[C---:B------:R-:W-:Y:S01]  /*6fd0*/  FFMA.FTZ R11, R17.reuse, R6, -R11 ;  /* 0x00000006110b7223 */ /* 0x040fe2000001080b */
[----:B------:R-:W-:Y:S01]  /*6fe0*/  FFMA.FTZ R30, R17, R4, R30 ;  /* 0x00000004111e7223 */ /* 0x000fe2000001001e */
[----:B------:R-:W-:-:S02]  /*6ff0*/  F2FP.BF16.F32.PACK_AB R16, R8, R16 ;  /* 0x000000100810723e */ /* 0x000fc400000010ff */
[-C--:B------:R-:W-:Y:S02]  /*7000*/  LOP3.LUT R19, R19, R18.reuse, RZ, 0x3c, !PT ;  /* 0x0000001213137212 */ /* 0x080fe400078e3cff */
[----:B------:R-:W-:Y:S02]  /*7010*/  F2FP.BF16.F32.PACK_AB R11, R30, R11 ;  /* 0x0000000b1e0b723e */ /* 0x000fe400000010ff */
[C---:B------:R-:W-:Y:S02]  /*7020*/  LOP3.LUT R18, R19.reuse, R18, RZ, 0x3c, !PT ;  /* 0x0000001213127212 */ /* 0x040fe400078e3cff */
[----:B------:R-:W-:Y:S02]  /*7030*/  MOV R17, R16 ;  /* 0x0000001000117202 */ /* 0x000fe40000000f00 */
[----:B------:R-:W-:Y:S02]  /*7040*/  MOV R16, R11 ;  /* 0x0000000b00107202 */ /* 0x000fe40000000f00 */
[----:B------:R-:W-:-:S02]  /*7050*/  LOP3.LUT R19, R19, R18, RZ, 0x3c, !PT ;  /* 0x0000001213137212 */ /* 0x000fc400078e3cff */
.L_x_7975:
[----:B------:R-:W-:Y:S05]  /*7060*/  BSYNC.RECONVERGENT B0 ;  /* 0x0000000000007941 */ /* 0x000fea0003800200 */
.L_x_7974:
[----:B-----5:R-:W-:Y:S01]  /*7070*/  IMAD.MOV.U32 R6, RZ, RZ, R18 ;  /* 0x000000ffff067224 */ /* 0x020fe200078e0012 */
[----:B------:R-:W-:Y:S01]  /*7080*/  MOV R4, R16 ;  /* 0x0000001000047202 */ /* 0x000fe20000000f00 */
[----:B------:R-:W-:Y:S01]  /*7090*/  IMAD.MOV.U32 R7, RZ, RZ, R19 ;  /* 0x000000ffff077224 */ /* 0x000fe200078e0013 */
[----:B------:R-:W-:Y:S02]  /*70a0*/  MOV R5, R17 ;  /* 0x0000001100057202 */ /* 0x000fe40000000f00 */
.L_x_7973:
[----:B------:R-:W-:Y:S05]  /*70b0*/  BSYNC.RECONVERGENT B1 ;  /* 0x0000000000017941 */ /* 0x000fea0003800200 */
.L_x_7972:
        /* <DEDUP_REMOVED lines=21> */
[----:B--2---:R-:W-:Y:S01]  /*7210*/  LOP3.LUT R25, R7, 0xffff0000, RZ, 0xc0, !PT ;  /* 0xffff000007197812 */ /* 0x004fe200078ec0ff */
        /* <DEDUP_REMOVED lines=30> */
.L_x_7979:
[----:B------:R-:W-:Y:S05]  /*7400*/  BSYNC.RECONVERGENT B0 ;  /* 0x0000000000007941 */ /* 0x000fea0003800200 */
.L_x_7978:
[----:B-----5:R1:W-:Y:S02]  /*7410*/  STS.128 [R90+0x1000], R16 ;  /* 0x001000105a007388 */ /* 0x0203e40000000c00 */
.L_x_7977:
[----:B------:R-:W-:Y:S05]  /*7420*/  BSYNC.RECONVERGENT B1 ;  /* 0x0000000000017941 */ /* 0x000fea0003800200 */
.L_x_7976:
[----:B------:R-:W-:-:S13]  /*7430*/  ISETP.GE.AND P0, PT, R9, R3, PT ;  /* 0x000000030900720c */ /* 0x000fda0003f06270 */
[----:B------:R1:W-:Y:S01]  /*7440*/  @P0 STS.128 [R90+0x2000], RZ ;  /* 0x002000ff5a000388 */ /* 0x0003e20000000c00 */
[----:B------:R-:W-:Y:S05]  /*7450*/  @P0 BRA `(.L_x_7971) ;  /* 0x0000000000c40947 */ /* 0x000fea0003800000 */
[----:B-1----:R1:W5:Y:S01]  /*7460*/  LD.E.128 R16, desc[UR4][R78.64+0x80] ;  /* 0x000080044e107980 */ /* 0x002362000c101d00 */
[----:B------:R-:W-:Y:S01]  /*7470*/  ISETP.GE.AND P0, PT, R9, R0, PT ;  /* 0x000000000900720c */ /* 0x000fe20003f06270 */
[----:B------:R-:W-:-:S12]  /*7480*/  BSSY.RECONVERGENT B0, `(.L_x_7980) ;  /* 0x000002d000007945 */ /* 0x000fd80003800200 */
[----:B------:R-:W-:Y:S05]  /*7490*/  @P0 BRA `(.L_x_7981) ;  /* 0x0000000000ac0947 */ /* 0x000fea0003800000 */
[----:B---3--:R3:W2:Y:S04]  /*74a0*/  LD.E.64 R4, desc[UR4][R22.64+0x40] ;  /* 0x0000400416047980 */ /* 0x0086a8000c101b00 */
[----:B------:R-:W4:Y:S01]  /*74b0*/  LD.E.64 R6, desc[UR4][R20.64+0x40] ;  /* 0x0000400414067980 */ /* 0x000f22000c101b00 */
[----:B-----5:R-:W-:Y:S01]  /*74c0*/  SHF.L.U32 R24, R19, 0x10, RZ ;  /* 0x0000001013187819 */ /* 0x020fe200000006ff */
[C---:B------:R-:W-:Y:S01]  /*74d0*/  IMAD.U32 R25, R18.reuse, 0x10000, RZ ;  /* 0x0001000012197824 */ /* 0x040fe200078e00ff */
[----:B------:R-:W-:Y:S02]  /*74e0*/  LOP3.LUT R27, R18, 0xffff0000, RZ, 0xc0, !PT ;  /* 0xffff0000121b7812 */ /* 0x000fe400078ec0ff */
[C---:B------:R-:W-:Y:S02]  /*74f0*/  LOP3.LUT R8, R17.reuse, 0xffff0000, RZ, 0xc0, !PT ;  /* 0xffff000011087812 */ /* 0x040fe400078ec0ff */
[----:B------:R-:W-:Y:S01]  /*7500*/  SHF.L.U32 R11, R17, 0x10, RZ ;  /* 0x00000010110b7819 */ /* 0x000fe200000006ff */
[C---:B------:R-:W-:Y:S01]  /*7510*/  IMAD.U32 R17, R16.reuse, 0x10000, RZ ;  /* 0x0001000010117824 */ /* 0x040fe200078e00ff */
[----:B------:R-:W-:-:S02]  /*7520*/  LOP3.LUT R26, R16, 0xffff0000, RZ, 0xc0, !PT ;  /* 0xffff0000101a7812 */ /* 0x000fc400078ec0ff */
[----:B---3--:R-:W-:Y:S02]  /*7530*/  LOP3.LUT R23, R19, 0xffff0000, RZ, 0xc0, !PT ;  /* 0xffff000013177812 */ /* 0x008fe400078ec0ff */
[C---:B--2---:R-:W-:Y:S02]  /*7540*/  LOP3.LUT R19, R5.reuse, 0xffff0000, RZ, 0xc0, !PT ;  /* 0xffff000005137812 */ /* 0x044fe400078ec0ff */
        /* <DEDUP_REMOVED lines=32> */
.L_x_7981:
[----:B------:R-:W-:Y:S05]  /*7750*/  BSYNC.RECONVERGENT B0 ;  /* 0x0000000000007941 */ /* 0x000fea0003800200 */
.L_x_7980:
[----:B-----5:R1:W-:Y:S02]  /*7760*/  STS.128 [R90+0x2000], R16 ;  /* 0x002000105a007388 */ /* 0x0203e40000000c00 */
.L_x_7971:
[----:B------:R-:W-:Y:S05]  /*7770*/  BSYNC.RECONVERGENT B2 ;  /* 0x0000000000027941 */ /* 0x000fea0003800200 */
.L_x_7970:
        /* <DEDUP_REMOVED lines=22> */
[----:B------:R2:W4:Y:S01]  /*78e0*/  LD.E.64 R6, desc[UR4][R22.64] ;  /* 0x0000000416067980 */ /* 0x000522000c101b00 */
[C---:B-----5:R-:W-:Y:S01]  /*78f0*/  IMAD.U32 R26, R19.reuse, 0x10000, RZ ;  /* 0x00010000131a7824 */ /* 0x060fe200078e00ff */
[----:B------:R-:W-:Y:S01]  /*7900*/  LOP3.LUT R25, R19, 0xffff0000, RZ, 0xc0, !PT ;  /* 0xffff000013197812 */ /* 0x000fe200078ec0ff */
[----:B------:R-:W-:Y:S01]  /*7910*/  IMAD.U32 R11, R17, 0x10000, RZ ;  /* 0x00010000110b7824 */ /* 0x000fe200078e00ff */
[C---:B------:R-:W-:Y:S02]  /*7920*/  SHF.L.U32 R27, R18.reuse, 0x10, RZ ;  /* 0x00000010121b7819 */ /* 0x040fe400000006ff */
[----:B------:R-:W-:-:S02]  /*7930*/  LOP3.LUT R29, R18, 0xffff0000, RZ, 0xc0, !PT ;  /* 0xffff0000121d7812 */ /* 0x000fc400078ec0ff */
[----:B------:R-:W-:Y:S02]  /*7940*/  LOP3.LUT R8, R17, 0xffff0000, RZ, 0xc0, !PT ;  /* 0xffff000011087812 */ /* 0x000fe400078ec0ff */
[C---:B------:R-:W-:Y:S02]  /*7950*/  SHF.L.U32 R17, R16.reuse, 0x10, RZ ;  /* 0x0000001010117819 */ /* 0x040fe400000006ff */
[----:B------:R-:W-:Y:S02]  /*7960*/  LOP3.LUT R28, R16, 0xffff0000, RZ, 0xc0, !PT ;  /* 0xffff0000101c7812 */ /* 0x000fe400078ec0ff */
[C---:B---3--:R-:W-:Y:S01]  /*7970*/  LOP3.LUT R19, R5.reuse, 0xffff0000, RZ, 0xc0, !PT ;  /* 0xffff000005137812 */ /* 0x048fe200078ec0ff */
[----:B------:R-:W-:Y:S01]  /*7980*/  IMAD.U32 R5, R5, 0x10000, RZ ;  /* 0x0001000005057824 */ /* 0x000fe200078e00ff */
[C---:B--2---:R-:W-:Y:S01]  /*7990*/  LOP3.LUT R22, R4.reuse, 0xffff0000, RZ, 0xc0, !PT ;  /* 0xffff000004167812 */ /* 0x044fe200078ec0ff */
[----:B------:R-:W-:Y:S02]  /*79a0*/  IMAD.U32 R4, R4, 0x10000, RZ ;  /* 0x0001000004047824 */ /* 0x000fe400078e00ff */
[----:B------:R-:W-:-:S02]  /*79b0*/  FMUL.FTZ R18, R25, R19 ;  /* 0x0000001319127220 */ /* 0x000fc40000410000 */
[----:B------:R-:W-:Y:S01]  /*79c0*/  FMUL.FTZ R16, R8, R22 ;  /* 0x0000001608107220 */ /* 0x000fe20000410000 */
[C---:B----4-:R-:W-:Y:S02]  /*79d0*/  LOP3.LUT R23, R7.reuse, 0xffff0000, RZ, 0xc0, !PT ;  /* 0xffff000007177812 */ /* 0x050fe400078ec0ff */
[----:B------:R-:W-:Y:S02]  /*79e0*/  SHF.L.U32 R7, R7, 0x10, RZ ;  /* 0x0000001007077819 */ /* 0x000fe400000006ff */
[C---:B------:R-:W-:Y:S01]  /*79f0*/  LOP3.LUT R24, R6.reuse, 0xffff0000, RZ, 0xc0, !PT ;  /* 0xffff000006187812 */ /* 0x040fe200078ec0ff */
[-C--:B------:R-:W-:Y:S01]  /*7a00*/  FMUL.FTZ R25, R25, R23.reuse ;  /* 0x0000001719197220 */ /* 0x080fe20000410000 */
[----:B------:R-:W-:Y:S01]  /*7a10*/  SHF.L.U32 R6, R6, 0x10, RZ ;  /* 0x0000001006067819 */ /* 0x000fe200000006ff */
[C---:B------:R-:W-:Y:S02]  /*7a20*/  FFMA.FTZ R18, R26.reuse, R23, -R18 ;  /* 0x000000171a127223 */ /* 0x040fe40000010812 */
[----:B------:R-:W-:Y:S01]  /*7a30*/  FFMA.FTZ R25, R26, R19, R25 ;  /* 0x000000131a197223 */ /* 0x000fe20000010019 */
[C---:B------:R-:W-:Y:S01]  /*7a40*/  FMUL.FTZ R19, R29.reuse, R5 ;  /* 0x000000051d137220 */ /* 0x040fe20000410000 */
[-C--:B------:R-:W-:Y:S01]  /*7a50*/  FMUL.FTZ R29, R29, R7.reuse ;  /* 0x000000071d1d7220 */ /* 0x080fe20000410000 */
[-C--:B------:R-:W-:Y:S01]  /*7a60*/  FMUL.FTZ R8, R8, R24.reuse ;  /* 0x0000001808087220 */ /* 0x080fe20000410000 */
[----:B------:R-:W-:Y:S01]  /*7a70*/  FFMA.FTZ R16, R11, R24, -R16 ;  /* 0x000000180b107223 */ /* 0x000fe20000010810 */
[C---:B------:R-:W-:Y:S01]  /*7a80*/  FFMA.FTZ R19, R27.reuse, R7, -R19 ;  /* 0x000000071b137223 */ /* 0x040fe20000010813 */
[----:B------:R-:W-:Y:S01]  /*7a90*/  FFMA.FTZ R29, R27, R5, R29 ;  /* 0x000000051b1d7223 */ /* 0x000fe2000001001d */
[----:B------:R-:W-:Y:S01]  /*7aa0*/  FFMA.FTZ R8, R11, R22, R8 ;  /* 0x000000160b087223 */ /* 0x000fe20000010008 */
[C---:B------:R-:W-:Y:S01]  /*7ab0*/  FMUL.FTZ R11, R28.reuse, R4 ;  /* 0x000000041c0b7220 */ /* 0x040fe20000410000 */
[----:B------:R-:W-:Y:S01]  /*7ac0*/  FMUL.FTZ R28, R28, R6 ;  /* 0x000000061c1c7220 */ /* 0x000fe20000410000 */
[----:B------:R-:W-:-:S02]  /*7ad0*/  F2FP.BF16.F32.PACK_AB R18, R25, R18 ;  /* 0x000000121912723e */ /* 0x000fc400000010ff */
[----:B------:R-:W-:Y:S01]  /*7ae0*/  F2FP.BF16.F32.PACK_AB R19, R29, R19 ;  /* 0x000000131d13723e */ /* 0x000fe200000010ff */
[C---:B------:R-:W-:Y:S01]  /*7af0*/  FFMA.FTZ R11, R17.reuse, R6, -R11 ;  /* 0x00000006110b7223 */ /* 0x040fe2000001080b */
[----:B------:R-:W-:Y:S01]  /*7b00*/  FFMA.FTZ R28, R17, R4, R28 ;  /* 0x00000004111c7223 */ /* 0x000fe2000001001c */
[----:B------:R-:W-:Y:S02]  /*7b10*/  F2FP.BF16.F32.PACK_AB R16, R8, R16 ;  /* 0x000000100810723e */ /* 0x000fe400000010ff */
[-C--:B------:R-:W-:Y:S02]  /*7b20*/  LOP3.LUT R19, R19, R18.reuse, RZ, 0x3c, !PT ;  /* 0x0000001213137212 */ /* 0x080fe400078e3cff */
[----:B------:R-:W-:Y:S01]  /*7b30*/  F2FP.BF16.F32.PACK_AB R11, R28, R11 ;  /* 0x0000000b1c0b723e */ /* 0x000fe200000010ff */
[----:B------:R-:W-:Y:S01]  /*7b40*/  IMAD.MOV.U32 R17, RZ, RZ, R16 ;  /* 0x000000ffff117224 */ /* 0x000fe200078e0010 */
[----:B------:R-:W-:Y:S02]  /*7b50*/  LOP3.LUT R18, R19, R18, RZ, 0x3c, !PT ;  /* 0x0000001213127212 */ /* 0x000fe400078e3cff */
[----:B------:R-:W-:-:S02]  /*7b60*/  MOV R16, R11 ;  /* 0x0000000b00107202 */ /* 0x000fc40000000f00 */
[----:B------:R-:W-:Y:S02]  /*7b70*/  LOP3.LUT R19, R19, R18, RZ, 0x3c, !PT ;  /* 0x0000001213137212 */ /* 0x000fe400078e3cff */
.L_x_7985:
[----:B------:R-:W-:Y:S05]  /*7b80*/  BSYNC.RECONVERGENT B0 ;  /* 0x0000000000007941 */ /* 0x000fea0003800200 */
.L_x_7984:
[----:B-----5:R1:W-:Y:S02]  /*7b90*/  STS.128 [R90+0x800], R16 ;  /* 0x000800105a007388 */ /* 0x0203e40000000c00 */
.L_x_7983:
[----:B------:R-:W-:Y:S05]  /*7ba0*/  BSYNC.RECONVERGENT B1 ;  /* 0x0000000000017941 */ /* 0x000fea0003800200 */
.L_x_7982:
        /* <DEDUP_REMOVED lines=18> */
[C---:B-----5:R-:W-:Y:S01]  /*7cd0*/  IMAD.U32 R26, R19.reuse, 0x10000, RZ ;  /* 0x00010000131a7824 */ /* 0x060fe200078e00ff */
[----:B------:R-:W-:Y:S02]  /*7ce0*/  LOP3.LUT R25, R19, 0xffff0000, RZ, 0xc0, !PT ;  /* 0xffff000013197812 */ /* 0x000fe400078ec0ff */
[C---:B------:R-:W-:Y:S02]  /*7cf0*/  SHF.L.U32 R27, R18.reuse, 0x10, RZ ;  /* 0x00000010121b7819 */ /* 0x040fe400000006ff */
[----:B------:R-:W-:-:S02]  /*7d00*/  LOP3.LUT R29, R18, 0xffff0000, RZ, 0xc0, !PT ;  /* 0xffff0000121d7812 */ /* 0x000fc400078ec0ff */
[C---:B------:R-:W-:Y:S01]  /*7d10*/  LOP3.LUT R8, R17.reuse, 0xffff0000, RZ, 0xc0, !PT ;  /* 0xffff000011087812 */ /* 0x040fe200078ec0ff */
[----:B------:R-:W-:Y:S01]  /*7d20*/  IMAD.U32 R11, R17, 0x10000, RZ ;  /* 0x00010000110b7824 */ /* 0x000fe200078e00ff */
[C---:B------:R-:W-:Y:S02]  /*7d30*/  SHF.L.U32 R17, R16.reuse, 0x10, RZ ;  /* 0x0000001010117819 */ /* 0x040fe400000006ff */
[----:B------:R-:W-:Y:S02]  /*7d40*/  LOP3.LUT R28, R16, 0xffff0000, RZ, 0xc0, !PT ;  /* 0xffff0000101c7812 */ /* 0x000fe400078ec0ff */
[----:B---3--:R-:W-:Y:S02]  /*7d50*/  LOP3.LUT R23, R7, 0xffff0000, RZ, 0xc0, !PT ;  /* 0xffff000007177812 */ /* 0x008fe400078ec0ff */
[C---:B--2---:R-:W-:Y:S01]  /*7d60*/  LOP3.LUT R19, R5.reuse, 0xffff0000, RZ, 0xc0, !PT ;  /* 0xffff000005137812 */ /* 0x044fe200078ec0ff */
[----:B------:R-:W-:Y:S01]  /*7d70*/  IMAD.U32 R5, R5, 0x10000, RZ ;  /* 0x0001000005057824 */ /* 0x000fe200078e00ff */
[----:B------:R-:W-:-:S03]  /*7d80*/  SHF.L.U32 R7, R7, 0x10, RZ ;  /* 0x0000001007077819 */ /* 0x000fc600000006ff */
[C---:B------:R-:W-:Y:S01]  /*7d90*/  FMUL.FTZ R18, R25.reuse, R19 ;  /* 0x0000001319127220 */ /* 0x040fe20000410000 */
[----:B------:R-:W-:Y:S01]  /*7da0*/  FMUL.FTZ R25, R25, R23 ;  /* 0x0000001719197220 */ /* 0x000fe20000410000 */
[----:B------:R-:W-:Y:S02]  /*7db0*/  LOP3.LUT R22, R4, 0xffff0000, RZ, 0xc0, !PT ;  /* 0xffff000004167812 */ /* 0x000fe400078ec0ff */
[----:B------:R-:W-:Y:S01]  /*7dc0*/  LOP3.LUT R24, R6, 0xffff0000, RZ, 0xc0, !PT ;  /* 0xffff000006187812 */ /* 0x000fe200078ec0ff */
[----:B------:R-:W-:Y:S01]  /*7dd0*/  FFMA.FTZ R25, R26, R19, R25 ;  /* 0x000000131a197223 */ /* 0x000fe20000010019 */
[C---:B------:R-:W-:Y:S01]  /*7de0*/  FMUL.FTZ R19, R29.reuse, R5 ;  /* 0x000000051d137220 */ /* 0x040fe20000410000 */
[----:B------:R-:W-:Y:S01]  /*7df0*/  FMUL.FTZ R29, R29, R7 ;  /* 0x000000071d1d7220 */ /* 0x000fe20000410000 */
[C---:B------:R-:W-:Y:S01]  /*7e00*/  FMUL.FTZ R16, R8.reuse, R22 ;  /* 0x0000001608107220 */ /* 0x040fe20000410000 */
[-C--:B------:R-:W-:Y:S01]  /*7e10*/  FMUL.FTZ R8, R8, R24.reuse ;  /* 0x0000001808087220 */ /* 0x080fe20000410000 */
[----:B------:R-:W-:Y:S01]  /*7e20*/  IMAD.U32 R4, R4, 0x10000, RZ ;  /* 0x0001000004047824 */ /* 0x000fe200078e00ff */
[----:B------:R-:W-:Y:S01]  /*7e30*/  SHF.L.U32 R6, R6, 0x10, RZ ;  /* 0x0000001006067819 */ /* 0x000fe200000006ff */
[----:B------:R-:W-:Y:S01]  /*7e40*/  FFMA.FTZ R18, R26, R23, -R18 ;  /* 0x000000171a127223 */ /* 0x000fe20000010812 */
[C---:B------:R-:W-:Y:S01]  /*7e50*/  FFMA.FTZ R19, R27.reuse, R7, -R19 ;  /* 0x000000071b137223 */ /* 0x040fe20000010813 */
[----:B------:R-:W-:Y:S01]  /*7e60*/  FFMA.FTZ R29, R27, R5, R29 ;  /* 0x000000051b1d7223 */ /* 0x000fe2000001001d */
[C---:B------:R-:W-:Y:S01]  /*7e70*/  FFMA.FTZ R16, R11.reuse, R24, -R16 ;  /* 0x000000180b107223 */ /* 0x040fe20000010810 */
[----:B------:R-:W-:Y:S01]  /*7e80*/  FFMA.FTZ R8, R11, R22, R8 ;  /* 0x000000160b087223 */ /* 0x000fe20000010008 */
[C---:B------:R-:W-:Y:S01]  /*7e90*/  FMUL.FTZ R11, R28.reuse, R4 ;  /* 0x000000041c0b7220 */ /* 0x040fe20000410000 */
[----:B------:R-:W-:Y:S01]  /*7ea0*/  FMUL.FTZ R28, R28, R6 ;  /* 0x000000061c1c7220 */ /* 0x000fe20000410000 */
[----:B------:R-:W-:-:S02]  /*7eb0*/  F2FP.BF16.F32.PACK_AB R18, R25, R18 ;  /* 0x000000121912723e */ /* 0x000fc400000010ff */
[----:B------:R-:W-:Y:S01]  /*7ec0*/  F2FP.BF16.F32.PACK_AB R19, R29, R19 ;  /* 0x000000131d13723e */ /* 0x000fe200000010ff */
[C---:B------:R-:W-:Y:S01]  /*7ed0*/  FFMA.FTZ R11, R17.reuse, R6, -R11 ;  /* 0x00000006110b7223 */ /* 0x040fe2000001080b */
[----:B------:R-:W-:Y:S02]  /*7ee0*/  FFMA.FTZ R28, R17, R4, R28 ;  /* 0x00000004111c7223 */ /* 0x000fe4000001001c */
[----:B------:R-:W-:Y:S02]  /*7ef0*/  LOP3.LUT R19, R19, R18, RZ, 0x3c, !PT ;  /* 0x0000001213137212 */ /* 0x000fe400078e3cff */
[----:B------:R-:W-:Y:S02]  /*7f00*/  F2FP.BF16.F32.PACK_AB R16, R8, R16 ;  /* 0x000000100810723e */ /* 0x000fe400000010ff */
[----:B------:R-:W-:Y:S02]  /*7f10*/  F2FP.BF16.F32.PACK_AB R11, R28, R11 ;  /* 0x0000000b1c0b723e */ /* 0x000fe400000010ff */
[----:B------:R-:W-:Y:S01]  /*7f20*/  LOP3.LUT R18, R19, R18, RZ, 0x3c, !PT ;  /* 0x0000001213127212 */ /* 0x000fe200078e3cff */
[----:B------:R-:W-:Y:S01]  /*7f30*/  IMAD.MOV.U32 R17, RZ, RZ, R16 ;  /* 0x000000ffff117224 */ /* 0x000fe200078e0010 */
[----:B------:R-:W-:-:S02]  /*7f40*/  MOV R16, R11 ;  /* 0x0000000b00107202 */ /* 0x000fc40000000f00 */
[----:B------:R-:W-:Y:S02]  /*7f50*/  LOP3.LUT R19, R19, R18, RZ, 0x3c, !PT ;  /* 0x0000001213137212 */ /* 0x000fe400078e3cff */
.L_x_7989:
[----:B------:R-:W-:Y:S05]  /*7f60*/  BSYNC.RECONVERGENT B0 ;  /* 0x0000000000007941 */ /* 0x000fea0003800200 */
.L_x_7988:
[----:B-----5:R1:W-:Y:S02]  /*7f70*/  STS.128 [R90+0x1800], R16 ;  /* 0x001800105a007388 */ /* 0x0203e40000000c00 */
.L_x_7987:
[----:B------:R-:W-:Y:S05]  /*7f80*/  BSYNC.RECONVERGENT B1 ;  /* 0x0000000000017941 */ /* 0x000fea0003800200 */
.L_x_7986:
        /* <DEDUP_REMOVED lines=16> */
[----:B------:R2:W4:Y:S01]  /*8090*/  LD.E.64 R2, desc[UR4][R6.64+0x40] ;  /* 0x0000400406027980 */ /* 0x000522000c101b00 */
[----:B-----5:R-:W-:Y:S02]  /*80a0*/  LOP3.LUT R15, R18, 0xffff0000, RZ, 0xc0, !PT ;  /* 0xffff0000120f7812 */ /* 0x020fe400078ec0ff */
[----:B------:R-:W-:Y:S01]  /*80b0*/  LOP3.LUT R0, R17, 0xffff0000, RZ, 0xc0, !PT ;  /* 0xffff000011007812 */ /* 0x000fe200078ec0ff */
[C---:B-1----:R-:W-:Y:S01]  /*80c0*/  IMAD.U32 R20, R19.reuse, 0x10000, RZ ;  /* 0x0001000013147824 */ /* 0x042fe200078e00ff */
[----:B------:R-:W-:Y:S01]  /*80d0*/  LOP3.LUT R14, R19, 0xffff0000, RZ, 0xc0, !PT ;  /* 0xffff0000130e7812 */ /* 0x000fe200078ec0ff */
[----:B------:R-:W-:Y:S01]  /*80e0*/  IMAD.U32 R17, R17, 0x10000, RZ ;  /* 0x0001000011117824 */ /* 0x000fe200078e00ff */
[----:B--2---:R-:W-:-:S02]  /*80f0*/  LOP3.LUT R6, R16, 0xffff0000, RZ, 0xc0, !PT ;  /* 0xffff000010067812 */ /* 0x004fc400078ec0ff */
[----:B------:R-:W-:Y:S02]  /*8100*/  SHF.L.U32 R7, R16, 0x10, RZ ;  /* 0x0000001010077819 */ /* 0x000fe400000006ff */
[----:B------:R-:W-:Y:S02]  /*8110*/  SHF.L.U32 R16, R18, 0x10, RZ ;  /* 0x0000001012107819 */ /* 0x000fe400000006ff */
[----:B---3--:R-:W-:Y:S01]  /*8120*/  SHF.L.U32 R11, R4, 0x10, RZ ;  /* 0x00000010040b7819 */ /* 0x008fe200000006ff */
[----:B----4-:R-:W-:Y:S01]  /*8130*/  IMAD.U32 R8, R2, 0x10000, RZ ;  /* 0x0001000002087824 */ /* 0x010fe200078e00ff */
[----:B------:R-:W-:-:S03]  /*8140*/  LOP3.LUT R18, R4, 0xffff0000, RZ, 0xc0, !PT ;  /* 0xffff000004127812 */ /* 0x000fc600078ec0ff */
[CC--:B------:R-:W-:Y:S01]  /*8150*/  FMUL.FTZ R4, R6.reuse, R8.reuse ;  /* 0x0000000806047220 */ /* 0x0c0fe20000410000 */
[-C--:B------:R-:W-:Y:S01]  /*8160*/  FMUL.FTZ R6, R6, R11.reuse ;  /* 0x0000000b06067220 */ /* 0x080fe20000410000 */
[----:B------:R-:W-:Y:S02]  /*8170*/  LOP3.LUT R2, R2, 0xffff0000, RZ, 0xc0, !PT ;  /* 0xffff000002027812 */ /* 0x000fe400078ec0ff */
[C---:B------:R-:W-:Y:S01]  /*8180*/  FFMA.FTZ R4, R7.reuse, R11, -R4 ;  /* 0x0000000b07047223 */ /* 0x040fe20000010804 */
[----:B------:R-:W-:Y:S01]  /*8190*/  FFMA.FTZ R6, R7, R8, R6 ;  /* 0x0000000807067223 */ /* 0x000fe20000010006 */
[----:B------:R-:W-:Y:S01]  /*81a0*/  SHF.L.U32 R7, R3, 0x10, RZ ;  /* 0x0000001003077819 */ /* 0x000fe200000006ff */
[C---:B------:R-:W-:Y:S01]  /*81b0*/  FMUL.FTZ R19, R0.reuse, R2 ;  /* 0x0000000200137220 */ /* 0x040fe20000410000 */
[----:B------:R-:W-:Y:S01]  /*81c0*/  IMAD.U32 R8, R5, 0x10000, RZ ;  /* 0x0001000005087824 */ /* 0x000fe200078e00ff */
[----:B------:R-:W-:Y:S01]  /*81d0*/  LOP3.LUT R3, R3, 0xffff0000, RZ, 0xc0, !PT ;  /* 0xffff000003037812 */ /* 0x000fe200078ec0ff */
[----:B------:R-:W-:Y:S01]  /*81e0*/  FMUL.FTZ R0, R0, R18 ;  /* 0x0000001200007220 */ /* 0x000fe20000410000 */
[----:B------:R-:W-:-:S03]  /*81f0*/  LOP3.LUT R5, R5, 0xffff0000, RZ, 0xc0, !PT ;  /* 0xffff000005057812 */ /* 0x000fc600078ec0ff */
[----:B------:R-:W-:Y:S01]  /*8200*/  FFMA.FTZ R2, R17, R2, R0 ;  /* 0x0000000211027223 */ /* 0x000fe20000010000 */
[C---:B------:R-:W-:Y:S01]  /*8210*/  FMUL.FTZ R11, R14.reuse, R3 ;  /* 0x000000030e0b7220 */ /* 0x040fe20000410000 */
[C---:B------:R-:W-:Y:S01]  /*8220*/  FMUL.FTZ R0, R15.reuse, R7 ;  /* 0x000000070f007220 */ /* 0x040fe20000410000 */
[-C--:B------:R-:W-:Y:S01]  /*8230*/  FMUL.FTZ R14, R14, R5.reuse ;  /* 0x000000050e0e7220 */ /* 0x080fe20000410000 */
[----:B------:R-:W-:Y:S01]  /*8240*/  FMUL.FTZ R15, R15, R8 ;  /* 0x000000080f0f7220 */ /* 0x000fe20000410000 */
[----:B------:R-:W-:Y:S01]  /*8250*/  FFMA.FTZ R19, R17, R18, -R19 ;  /* 0x0000001211137223 */ /* 0x000fe20000010813 */
[C---:B------:R-:W-:Y:S01]  /*8260*/  FFMA.FTZ R11, R20.reuse, R5, -R11 ;  /* 0x00000005140b7223 */ /* 0x040fe2000001080b */
[----:B------:R-:W-:Y:S01]  /*8270*/  FFMA.FTZ R14, R20, R3, R14 ;  /* 0x00000003140e7223 */ /* 0x000fe2000001000e */
[C---:B------:R-:W-:Y:S01]  /*8280*/  FFMA.FTZ R0, R16.reuse, R8, -R0 ;  /* 0x0000000810007223 */ /* 0x040fe20000010800 */
[----:B------:R-:W-:Y:S01]  /*8290*/  FFMA.FTZ R15, R16, R7, R15 ;  /* 0x00000007100f7223 */ /* 0x000fe2000001000f */
[----:B------:R-:W-:-:S02]  /*82a0*/  F2FP.BF16.F32.PACK_AB R2, R2, R19 ;  /* 0x000000130202723e */ /* 0x000fc400000010ff */
[----:B------:R-:W-:Y:S02]  /*82b0*/  F2FP.BF16.F32.PACK_AB R11, R14, R11 ;  /* 0x0000000b0e0b723e */ /* 0x000fe400000010ff */
[----:B------:R-:W-:Y:S02]  /*82c0*/  F2FP.BF16.F32.PACK_AB R4, R6, R4 ;  /* 0x000000040604723e */ /* 0x000fe400000010ff */
[----:B------:R-:W-:Y:S01]  /*82d0*/  F2FP.BF16.F32.PACK_AB R0, R15, R0 ;  /* 0x000000000f00723e */ /* 0x000fe200000010ff */
[----:B------:R-:W-:Y:S01]  /*82e0*/  IMAD.MOV.U32 R17, RZ, RZ, R2 ;  /* 0x000000ffff117224 */ /* 0x000fe200078e0002 */
[----:B------:R-:W-:Y:S01]  /*82f0*/  MOV R16, R4 ;  /* 0x0000000400107202 */ /* 0x000fe20000000f00 */
[----:B------:R-:W-:Y:S01]  /*8300*/  IMAD.MOV.U32 R19, RZ, RZ, R11 ;  /* 0x000000ffff137224 */ /* 0x000fe200078e000b */
[----:B------:R-:W-:Y:S02]  /*8310*/  MOV R18, R0 ;  /* 0x0000000000127202 */ /* 0x000fe40000000f00 */
.L_x_7991:
[----:B------:R-:W-:Y:S05]  /*8320*/  BSYNC.RECONVERGENT B0 ;  /* 0x0000000000007941 */ /* 0x000fea0003800200 */
.L_x_7990:
[----:B-----5:R1:W-:Y:S01]  /*8330*/  STS.128 [R90+0x2800], R16 ;  /* 0x002800105a007388 */ /* 0x0203e20000000c00 */
[----:B------:R-:W-:Y:S05]  /*8340*/  BRA `(.L_x_7967) ;  /* 0x0000002000bc7947 */ /* 0x000fea0003800000 */
.L_x_7969:
        /* <DEDUP_REMOVED lines=28> */
[----:B------:R3:W4:Y:S04]  /*8510*/  LD.E.128 R24, desc[UR4][R22.64] ;  /* 0x0000000416187980 */ /* 0x000728000c101d00 */
[----:B------:R-:W2:Y:S01]  /*8520*/  LD.E.128 R16, desc[UR4][R16.64] ;  /* 0x0000000410107980 */ /* 0x000ea2000c101d00 */
[----:B---3--:R-:W-:-:S05]  /*8530*/  IADD3 R22, P0, PT, R34, R21, RZ ;  /* 0x0000001522167210 */ /* 0x008fca0007f1e0ff */
[----:B------:R-:W-:-:S06]  /*8540*/  IMAD.X R23, R35, 0x1, R20, P0 ;  /* 0x0000000123177824 */ /* 0x000fcc00000e0614 */
[----:B------:R-:W3:Y:S01]  /*8550*/  LD.E.128 R20, desc[UR4][R22.64] ;  /* 0x0000000416147980 */ /* 0x000ee2000c101d00 */
        /* <DEDUP_REMOVED lines=8> */
[----:B----4-:R-:W-:Y:S02]  /*85e0*/  SHF.L.U32 R49, R24, 0x10, RZ ;  /* 0x0000001018317819 */ /* 0x010fe400000006ff */
[C---:B--2---:R-:W-:Y:S01]  /*85f0*/  SHF.L.U32 R39, R16.reuse, 0x10, RZ ;  /* 0x0000001010277819 */ /* 0x044fe200000006ff */
[C---:B------:R-:W-:Y:S01]  /*8600*/  IMAD.U32 R7, R17.reuse, 0x10000, RZ ;  /* 0x0001000011077824 */ /* 0x040fe200078e00ff */
[----:B------:R-:W-:Y:S01]  /*8610*/  LOP3.LUT R42, R17, 0xffff0000, RZ, 0xc0, !PT ;  /* 0xffff0000112a7812 */ /* 0x000fe200078ec0ff */
[C---:B------:R-:W-:Y:S01]  /*8620*/  IMAD.U32 R17, R19.reuse, 0x10000, RZ ;  /* 0x0001000013117824 */ /* 0x040fe200078e00ff */
[----:B------:R-:W-:Y:S02]  /*8630*/  LOP3.LUT R16, R16, 0xffff0000, RZ, 0xc0, !PT ;  /* 0xffff000010107812 */ /* 0x000fe400078ec0ff */
[----:B------:R-:W-:Y:S02]  /*8640*/  LOP3.LUT R19, R19, 0xffff0000, RZ, 0xc0, !PT ;  /* 0xffff000013137812 */ /* 0x000fe400078ec0ff */
[----:B------:R-:W-:-:S02]  /*8650*/  SHF.L.U32 R41, R18, 0x10, RZ ;  /* 0x0000001012297819 */ /* 0x000fc400000006ff */
[----:B------:R-:W-:Y:S01]  /*8660*/  LOP3.LUT R43, R24, 0xffff0000, RZ, 0xc0, !PT ;  /* 0xffff0000182b7812 */ /* 0x000fe200078ec0ff */
[C---:B------:R-:W-:Y:S01]  /*8670*/  IMAD.U32 R24, R25.reuse, 0x10000, RZ ;  /* 0x0001000019187824 */ /* 0x040fe200078e00ff */
[----:B------:R-:W-:Y:S02]  /*8680*/  LOP3.LUT R18, R18, 0xffff0000, RZ, 0xc0, !PT ;  /* 0xffff000012127812 */ /* 0x000fe400078ec0ff */
[----:B------:R-:W-:Y:S01]  /*8690*/  LOP3.LUT R53, R25, 0xffff0000, RZ, 0xc0, !PT ;  /* 0xffff000019357812 */ /* 0x000fe200078ec0ff */
[C---:B------:R-:W-:Y:S01]  /*86a0*/  IMAD.U32 R25, R27.reuse, 0x10000, RZ ;  /* 0x000100001b197824 */ /* 0x040fe200078e00ff */
[----:B------:R-:W-:Y:S01]  /*86b0*/  LOP3.LUT R27, R27, 0xffff0000, RZ, 0xc0, !PT ;  /* 0xffff00001b1b7812 */ /* 0x000fe200078ec0ff */
[----:B------:R-:W-:Y:S01]  /*86c0*/  @P1 FADD.FTZ R16, -R16, -RZ ;  /* 0x800000ff10101221 */ /* 0x000fe20000010100 */
[----:B------:R-:W-:Y:S01]  /*86d0*/  @P1 FADD.FTZ R7, -R7, -RZ ;  /* 0x800000ff07071221 */ /* 0x000fe20000010100 */
[----:B------:R-:W-:Y:S01]  /*86e0*/  @P1 FADD.FTZ R17, -R17, -RZ ;  /* 0x800000ff11111221 */ /* 0x000fe20000010100 */
[C---:B------:R-:W-:Y:S01]  /*86f0*/  SHF.L.U32 R50, R26.reuse, 0x10, RZ ;  /* 0x000000101a327819 */ /* 0x040fe200000006ff */
[----:B------:R-:W-:Y:S01]  /*8700*/  @P1 FADD.FTZ R19, -R19, -RZ ;  /* 0x800000ff13131221 */ /* 0x000fe20000010100 */
[----:B------:R-:W-:Y:S01]  /*8710*/  LOP3.LUT R26, R26, 0xffff0000, RZ, 0xc0, !PT ;  /* 0xffff00001a1a7812 */ /* 0x000fe200078ec0ff */
[----:B------:R-:W-:Y:S01]  /*8720*/  @P1 FADD.FTZ R39, -R39, -RZ ;  /* 0x800000ff27271221 */ /* 0x000fe20000010100 */
[----:B------:R-:W-:Y:S01]  /*8730*/  @P1 FADD.FTZ R42, -R42, -RZ ;  /* 0x800000ff2a2a1221 */ /* 0x000fe20000010100 */
[----:B------:R-:W-:Y:S01]  /*8740*/  @P1 FADD.FTZ R18, -R18, -RZ ;  /* 0x800000ff12121221 */ /* 0x000fe20000010100 */
[----:B------:R-:W-:Y:S01]  /*8750*/  FMUL.FTZ R43, R43, R16 ;  /* 0x000000102b2b7220 */ /* 0x000fe20000410000 */
[----:B------:R-:W-:Y:S01]  /*8760*/  FMUL.FTZ R24, R24, R7 ;  /* 0x0000000718187220 */ /* 0x000fe20000410000 */
[----:B------:R-:W-:Y:S01]  /*8770*/  FMUL.FTZ R25, R25, R17 ;  /* 0x0000001119197220 */ /* 0x000fe20000410000 */
[----:B------:R-:W-:Y:S01]  /*8780*/  FMUL.FTZ R27, R27, R19 ;  /* 0x000000131b1b7220 */ /* 0x000fe20000410000 */
[----:B------:R-:W-:Y:S01]  /*8790*/  FMUL.FTZ R49, R49, R39 ;  /* 0x0000002731317220 */ /* 0x000fe20000410000 */
[C---:B---3--:R-:W-:Y:S01]  /*87a0*/  SHF.L.U32 R17, R20.reuse, 0x10, RZ ;  /* 0x0000001014117819 */ /* 0x048fe200000006ff */
[----:B------:R-:W-:Y:S01]  /*87b0*/  IMAD.U32 R7, R21, 0x10000, RZ ;  /* 0x0001000015077824 */ /* 0x000fe200078e00ff */
[----:B------:R-:W-:Y:S01]  /*87c0*/  LOP3.LUT R16, R20, 0xffff0000, RZ, 0xc0, !PT ;  /* 0xffff000014107812 */ /* 0x000fe200078ec0ff */
[----:B------:R-:W-:Y:S01]  /*87d0*/  FMUL.FTZ R53, R53, R42 ;  /* 0x0000002a35357220 */ /* 0x000fe20000410000 */
[----:B------:R-:W-:Y:S01]  /*87e0*/  LOP3.LUT R21, R21, 0xffff0000, RZ, 0xc0, !PT ;  /* 0xffff000015157812 */ /* 0x000fe200078ec0ff */
[----:B------:R-:W-:Y:S01]  /*87f0*/  FMUL.FTZ R26, R26, R18 ;  /* 0x000000121a1a7220 */ /* 0x000fe20000410000 */
[----:B------:R-:W-:-:S02]  /*8800*/  SHF.L.U32 R20, R22, 0x10, RZ ;  /* 0x0000001016147819 */ /* 0x000fc400000006ff */
[----:B------:R-:W-:Y:S01]  /*8810*/  LOP3.LUT R19, R22, 0xffff0000, RZ, 0xc0, !PT ;  /* 0xffff000016137812 */ /* 0x000fe200078ec0ff */
[----:B------:R-:W-:Y:S01]  /*8820*/  @P1 FADD.FTZ R41, -R41, -RZ ;  /* 0x800000ff29291221 */ /* 0x000fe20000010100 */
[C---:B------:R-:W-:Y:S01]  /*8830*/  LOP3.LUT R22, R23.reuse, 0xffff0000, RZ, 0xc0, !PT ;  /* 0xffff000017167812 */ /* 0x040fe200078ec0ff */
[----:B------:R-:W-:Y:S02]  /*8840*/  IMAD.U32 R18, R23, 0x10000, RZ ;  /* 0x0001000017127824 */ /* 0x000fe400078e00ff */
[----:B------:R-:W-:Y:S01]  /*8850*/  FFMA.FTZ R17, R36, R17, R49 ;  /* 0x0000001124117223 */ /* 0x000fe20000010031 */
[----:B------:R-:W-:Y:S01]  /*8860*/  FFMA.FTZ R16, R31, R16, R43 ;  /* 0x000000101f107223 */ /* 0x000fe2000001002b */
[----:B------:R-:W-:Y:S01]  /*8870*/  FFMA.FTZ R7, R38, R7, R24 ;  /* 0x0000000726077223 */ /* 0x000fe20000010018 */
[----:B------:R-:W-:Y:S01]  /*8880*/  FFMA.FTZ R4, R4, R21, R53 ;  /* 0x0000001504047223 */ /* 0x000fe20000010035 */
[----:B------:R-:W-:Y:S01]  /*8890*/  FMUL.FTZ R50, R50, R41 ;  /* 0x0000002932327220 */ /* 0x000fe20000410000 */
[----:B------:R-:W-:Y:S01]  /*88a0*/  FFMA.FTZ R18, R40, R18, R25 ;  /* 0x0000001228127223 */ /* 0x000fe20000010019 */
[----:B------:R-:W-:Y:S01]  /*88b0*/  FFMA.FTZ R5, R5, R22, R27 ;  /* 0x0000001605057223 */ /* 0x000fe2000001001b */
[----:B------:R-:W-:Y:S01]  /*88c0*/  FFMA.FTZ R6, R6, R19, R26 ;  /* 0x0000001306067223 */ /* 0x000fe2000001001a */
[----:B------:R-:W-:Y:S01]  /*88d0*/  FFMA.FTZ R20, R37, R20, R50 ;  /* 0x0000001425147223 */ /* 0x000fe20000010032 */
[----:B------:R-:W-:-:S02]  /*88e0*/  F2FP.BF16.F32.PACK_AB R16, R16, R17 ;  /* 0x000000111010723e */ /* 0x000fc400000010ff */
[----:B------:R-:W-:Y:S02]  /*88f0*/  F2FP.BF16.F32.PACK_AB R4, R4, R7 ;  /* 0x000000070404723e */ /* 0x000fe400000010ff */
[----:B------:R-:W-:Y:S02]  /*8900*/  F2FP.BF16.F32.PACK_AB R18, R5, R18 ;  /* 0x000000120512723e */ /* 0x000fe400000010ff */
[----:B------:R-:W-:Y:S01]  /*8910*/  MOV R5, R4 ;  /* 0x0000000400057202 */ /* 0x000fe20000000f00 */
[----:B------:R-:W-:Y:S01]  /*8920*/  IMAD.MOV.U32 R4, RZ, RZ, R16 ;  /* 0x000000ffff047224 */ /* 0x000fe200078e0010 */
[----:B------:R-:W-:Y:S02]  /*8930*/  F2FP.BF16.F32.PACK_AB R6, R6, R20 ;  /* 0x000000140606723e */ /* 0x000fe400000010ff */
[----:B------:R-:W-:Y:S02]  /*8940*/  MOV R7, R18 ;  /* 0x0000001200077202 */ /* 0x000fe40000000f00 */
.L_x_7996:
[----:B------:R-:W-:Y:S05]  /*8950*/  BSYNC.RECONVERGENT B0 ;  /* 0x0000000000007941 */ /* 0x000fea0003800200 */
.L_x_7995:
[----:B------:R-:W-:Y:S05]  /*8960*/  BSYNC.RECONVERGENT B1 ;  /* 0x0000000000017941 */ /* 0x000fea0003800200 */
.L_x_7994:
        /* <DEDUP_REMOVED lines=20> */
[----:B------:R3:W2:Y:S04]  /*8ab0*/  LD.E.128 R20, desc[UR4][R18.64+0x40] ;  /* 0x0000400412147980 */ /* 0x0006a8000c101d00 */
[----:B------:R-:W4:Y:S01]  /*8ac0*/  LD.E.128 R4, desc[UR4][R4.64+0x40] ;  /* 0x0000400404047980 */ /* 0x000f22000c101d00 */
        /* <DEDUP_REMOVED lines=11> */
[----:B--2---:R-:W-:Y:S02]  /*8b80*/  SHF.L.U32 R49, R20, 0x10, RZ ;  /* 0x0000001014317819 */ /* 0x004fe400000006ff */
[C---:B----4-:R-:W-:Y:S02]  /*8b90*/  SHF.L.U32 R39, R4.reuse, 0x10, RZ ;  /* 0x0000001004277819 */ /* 0x050fe400000006ff */
[----:B------:R-:W-:Y:S01]  /*8ba0*/  LOP3.LUT R27, R4, 0xffff0000, RZ, 0xc0, !PT ;  /* 0xffff0000041b7812 */ /* 0x000fe200078ec0ff */
[C---:B------:R-:W-:Y:S01]  /*8bb0*/  IMAD.U32 R4, R5.reuse, 0x10000, RZ ;  /* 0x0001000005047824 */ /* 0x040fe200078e00ff */
[C---:B------:R-:W-:Y:S02]  /*8bc0*/  SHF.L.U32 R41, R6.reuse, 0x10, RZ ;  /* 0x0000001006297819 */ /* 0x040fe400000006ff */
[----:B------:R-:W-:Y:S01]  /*8bd0*/  LOP3.LUT R42, R5, 0xffff0000, RZ, 0xc0, !PT ;  /* 0xffff0000052a7812 */ /* 0x000fe200078ec0ff */
[----:B------:R-:W-:Y:S01]  /*8be0*/  IMAD.U32 R5, R7, 0x10000, RZ ;  /* 0x0001000007057824 */ /* 0x000fe200078e00ff */
[----:B------:R-:W-:-:S02]  /*8bf0*/  LOP3.LUT R6, R6, 0xffff0000, RZ, 0xc0, !PT ;  /* 0xffff000006067812 */ /* 0x000fc400078ec0ff */
[----:B------:R-:W-:Y:S02]  /*8c00*/  LOP3.LUT R7, R7, 0xffff0000, RZ, 0xc0, !PT ;  /* 0xffff000007077812 */ /* 0x000fe400078ec0ff */
[----:B------:R-:W-:Y:S01]  /*8c10*/  LOP3.LUT R43, R20, 0xffff0000, RZ, 0xc0, !PT ;  /* 0xffff0000142b7812 */ /* 0x000fe200078ec0ff */
[----:B------:R-:W-:Y:S01]  /*8c20*/  IMAD.U32 R20, R21, 0x10000, RZ ;  /* 0x0001000015147824 */ /* 0x000fe200078e00ff */
[C---:B------:R-:W-:Y:S01]  /*8c30*/  SHF.L.U32 R50, R22.reuse, 0x10, RZ ;  /* 0x0000001016327819 */ /* 0x040fe200000006ff */
[----:B------:R-:W-:Y:S01]  /*8c40*/  @P1 FADD.FTZ R27, -R27, -RZ ;  /* 0x800000ff1b1b1221 */ /* 0x000fe20000010100 */
[----:B------:R-:W-:Y:S01]  /*8c50*/  LOP3.LUT R53, R21, 0xffff0000, RZ, 0xc0, !PT ;  /* 0xffff000015357812 */ /* 0x000fe200078ec0ff */
[----:B------:R-:W-:Y:S01]  /*8c60*/  IMAD.U32 R21, R23, 0x10000, RZ ;  /* 0x0001000017157824 */ /* 0x000fe200078e00ff */
[----:B------:R-:W-:Y:S01]  /*8c70*/  LOP3.LUT R22, R22, 0xffff0000, RZ, 0xc0, !PT ;  /* 0xffff000016167812 */ /* 0x000fe200078ec0ff */
[----:B------:R-:W-:Y:S01]  /*8c80*/  @P1 FADD.FTZ R4, -R4, -RZ ;  /* 0x800000ff04041221 */ /* 0x000fe20000010100 */
[----:B------:R-:W-:Y:S01]  /*8c90*/  @P1 FADD.FTZ R6, -R6, -RZ ;  /* 0x800000ff06061221 */ /* 0x000fe20000010100 */
        /* <DEDUP_REMOVED lines=9> */
[----:B------:R-:W-:Y:S01]  /*8d30*/  @P1 FADD.FTZ R41, -R41, -RZ ;  /* 0x800000ff29291221 */ /* 0x000fe20000010100 */
[C---:B---3--:R-:W-:Y:S01]  /*8d40*/  SHF.L.U32 R6, R16.reuse, 0x10, RZ ;  /* 0x0000001010067819 */ /* 0x048fe200000006ff */
[----:B------:R-:W-:Y:S01]  /*8d50*/  IMAD.U32 R4, R17, 0x10000, RZ ;  /* 0x0001000011047824 */ /* 0x000fe200078e00ff */
[----:B------:R-:W-:-:S02]  /*8d60*/  LOP3.LUT R5, R16, 0xffff0000, RZ, 0xc0, !PT ;  /* 0xffff000010057812 */ /* 0x000fc400078ec0ff */
[----:B------:R-:W-:Y:S01]  /*8d70*/  LOP3.LUT R27, R17, 0xffff0000, RZ, 0xc0, !PT ;  /* 0xffff0000111b7812 */ /* 0x000fe200078ec0ff */
[----:B------:R-:W-:Y:S01]  /*8d80*/  FMUL.FTZ R23, R23, R7 ;  /* 0x0000000717177220 */ /* 0x000fe20000410000 */
[C---:B------:R-:W-:Y:S02]  /*8d90*/  SHF.L.U32 R17, R18.reuse, 0x10, RZ ;  /* 0x0000001012117819 */ /* 0x040fe400000006ff */
[----:B------:R-:W-:Y:S01]  /*8da0*/  LOP3.LUT R16, R18, 0xffff0000, RZ, 0xc0, !PT ;  /* 0xffff000012107812 */ /* 0x000fe200078ec0ff */
[----:B------:R-:W-:Y:S01]  /*8db0*/  FMUL.FTZ R49, R49, R39 ;  /* 0x0000002731317220 */ /* 0x000fe20000410000 */
[----:B------:R-:W-:Y:S01]  /*8dc0*/  LOP3.LUT R18, R19, 0xffff0000, RZ, 0xc0, !PT ;  /* 0xffff000013127812 */ /* 0x000fe200078ec0ff */
[----:B------:R-:W-:Y:S01]  /*8dd0*/  FMUL.FTZ R53, R53, R42 ;  /* 0x0000002a35357220 */ /* 0x000fe20000410000 */
[----:B------:R-:W-:Y:S02]  /*8de0*/  IMAD.U32 R7, R19, 0x10000, RZ ;  /* 0x0001000013077824 */ /* 0x000fe400078e00ff */
        /* <DEDUP_REMOVED lines=13> */
[----:B------:R-:W-:Y:S01]  /*8ec0*/  MOV R25, R24 ;  /* 0x0000001800197202 */ /* 0x000fe20000000f00 */
[----:B------:R-:W-:Y:S01]  /*8ed0*/  IMAD.MOV.U32 R24, RZ, RZ, R5 ;  /* 0x000000ffff187224 */ /* 0x000fe200078e0005 */
[----:B------:R-:W-:Y:S01]  /*8ee0*/  MOV R26, R16 ;  /* 0x00000010001a7202 */ /* 0x000fe20000000f00 */
[----:B------:R-:W-:Y:S02]  /*8ef0*/  IMAD.MOV.U32 R27, RZ, RZ, R7 ;  /* 0x000000ffff1b7224 */ /* 0x000fe400078e0007 */
.L_x_8000:
[----:B------:R-:W-:Y:S05]  /*8f00*/  BSYNC.RECONVERGENT B0 ;  /* 0x0000000000007941 */ /* 0x000fea0003800200 */
.L_x_7999:
[----:B-----5:R1:W-:Y:S02]  /*8f10*/  STS.128 [R90+0x1000], R24 ;  /* 0x001000185a007388 */ /* 0x0203e40000000c00 */
.L_x_7998:
[----:B------:R-:W-:Y:S05]  /*8f20*/  BSYNC.RECONVERGENT B1 ;  /* 0x0000000000017941 */ /* 0x000fea0003800200 */
.L_x_7997:
        /* <DEDUP_REMOVED lines=87> */
.L_x_8002:
[----:B------:R-:W-:Y:S05]  /*94a0*/  BSYNC.RECONVERGENT B0 ;  /* 0x0000000000007941 */ /* 0x000fea0003800200 */
.L_x_8001:
[----:B-----5:R1:W-:Y:S02]  /*94b0*/  STS.128 [R90+0x2000], R24 ;  /* 0x002000185a007388 */ /* 0x0203e40000000c00 */
.L_x_7993:
[----:B------:R-:W-:Y:S05]  /*94c0*/  BSYNC.RECONVERGENT B2 ;  /* 0x0000000000027941 */ /* 0x000fea0003800200 */
.L_x_7992:
        /* <DEDUP_REMOVED lines=37> */
[----:B------:R-:W-:Y:S01]  /*9720*/  LOP3.LUT R26, R26, 0xffff0000, RZ, 0xc0, !PT ;  /* 0xffff00001a1a7812 */ /* 0x000fe200078ec0ff */
[----:B---3--:R-:W-:-:S02]  /*9730*/  IMAD.U32 R51, R20, 0x10000, RZ ;  /* 0x0001000014337824 */ /* 0x008fc400078e00ff */
[C---:B--2---:R-:W-:Y:S01]  /*9740*/  IMAD.U32 R39, R4.reuse, 0x10000, RZ ;  /* 0x0001000004277824 */ /* 0x044fe200078e00ff */
[----:B------:R-:W-:Y:S01]  /*9750*/  LOP3.LUT R27, R4, 0xffff0000, RZ, 0xc0, !PT ;  /* 0xffff0000041b7812 */ /* 0x000fe200078ec0ff */
[C---:B------:R-:W-:Y:S01]  /*9760*/  IMAD.U32 R43, R6.reuse, 0x10000, RZ ;  /* 0x00010000062b7824 */ /* 0x040fe200078e00ff */
[C---:B------:R-:W-:Y:S02]  /*9770*/  SHF.L.U32 R4, R5.reuse, 0x10, RZ ;  /* 0x0000001005047819 */ /* 0x040fe400000006ff */
[----:B------:R-:W-:Y:S02]  /*9780*/  LOP3.LUT R49, R5, 0xffff0000, RZ, 0xc0, !PT ;  /* 0xffff000005317812 */ /* 0x000fe400078ec0ff */
[----:B------:R-:W-:Y:S02]  /*9790*/  LOP3.LUT R6, R6, 0xffff0000, RZ, 0xc0, !PT ;  /* 0xffff000006067812 */ /* 0x000fe400078ec0ff */
[C---:B------:R-:W-:Y:S01]  /*97a0*/  SHF.L.U32 R5, R7.reuse, 0x10, RZ ;  /* 0x0000001007057819 */ /* 0x040fe200000006ff */
[----:B------:R-:W-:Y:S01]  /*97b0*/  IMAD.U32 R52, R22, 0x10000, RZ ;  /* 0x0001000016347824 */ /* 0x000fe200078e00ff */
[----:B------:R-:W-:-:S02]  /*97c0*/  LOP3.LUT R7, R7, 0xffff0000, RZ, 0xc0, !PT ;  /* 0xffff000007077812 */ /* 0x000fc400078ec0ff */
[----:B------:R-:W-:Y:S02]  /*97d0*/  LOP3.LUT R50, R20, 0xffff0000, RZ, 0xc0, !PT ;  /* 0xffff000014327812 */ /* 0x000fe400078ec0ff */
[C---:B------:R-:W-:Y:S02]  /*97e0*/  SHF.L.U32 R20, R21.reuse, 0x10, RZ ;  /* 0x0000001015147819 */ /* 0x040fe400000006ff */
[----:B------:R-:W-:Y:S01]  /*97f0*/  LOP3.LUT R53, R21, 0xffff0000, RZ, 0xc0, !PT ;  /* 0xffff000015357812 */ /* 0x000fe200078ec0ff */
[----:B------:R-:W-:Y:S01]  /*9800*/  @P0 FADD.FTZ R27, -R27, -RZ ;  /* 0x800000ff1b1b0221 */ /* 0x000fe20000010100 */
[----:B------:R-:W-:Y:S01]  /*9810*/  LOP3.LUT R22, R22, 0xffff0000, RZ, 0xc0, !PT ;  /* 0xffff000016167812 */ /* 0x000fe200078ec0ff */
[----:B------:R-:W-:Y:S01]  /*9820*/  @P0 FADD.FTZ R4, -R4, -RZ ;  /* 0x800000ff04040221 */ /* 0x000fe20000010100 */
[----:B------:R-:W-:Y:S01]  /*9830*/  SHF.L.U32 R21, R23, 0x10, RZ ;  /* 0x0000001017157819 */ /* 0x000fe200000006ff */
[----:B------:R-:W-:Y:S01]  /*9840*/  @P0 FADD.FTZ R6, -R6, -RZ ;  /* 0x800000ff06060221 */ /* 0x000fe20000010100 */
[----:B------:R-:W-:Y:S01]  /*9850*/  @P0 FADD.FTZ R5, -R5, -RZ ;  /* 0x800000ff05050221 */ /* 0x000fe20000010100 */
[----:B------:R-:W-:Y:S01]  /*9860*/  LOP3.LUT R23, R23, 0xffff0000, RZ, 0xc0, !PT ;  /* 0xffff000017177812 */ /* 0x000fe200078ec0ff */
[----:B------:R-:W-:Y:S01]  /*9870*/  @P0 FADD.FTZ R7, -R7, -RZ ;  /* 0x800000ff07070221 */ /* 0x000fe20000010100 */
[----:B------:R-:W-:Y:S01]  /*9880*/  @P0 FADD.FTZ R39, -R39, -RZ ;  /* 0x800000ff27270221 */ /* 0x000fe20000010100 */
[----:B------:R-:W-:Y:S01]  /*9890*/  @P0 FADD.FTZ R43, -R43, -RZ ;  /* 0x800000ff2b2b0221 */ /* 0x000fe20000010100 */
[----:B------:R-:W-:Y:S01]  /*98a0*/  @P0 FADD.FTZ R49, -R49, -RZ ;  /* 0x800000ff31310221 */ /* 0x000fe20000010100 */
[----:B------:R-:W-:Y:S01]  /*98b0*/  FMUL.FTZ R50, R50, R27 ;  /* 0x0000001b32327220 */ /* 0x000fe20000410000 */
[----:B------:R-:W-:Y:S01]  /*98c0*/  FMUL.FTZ R20, R20, R4 ;  /* 0x0000000414147220 */ /* 0x000fe20000410000 */
[----:B------:R-:W-:Y:S01]  /*98d0*/  FMUL.FTZ R22, R22, R6 ;  /* 0x0000000616167220 */ /* 0x000fe20000410000 */
[----:B------:R-:W-:Y:S01]  /*98e0*/  FMUL.FTZ R21, R21, R5 ;  /* 0x0000000515157220 */ /* 0x000fe20000410000 */
[C---:B----4-:R-:W-:Y:S01]  /*98f0*/  IMAD.U32 R6, R16.reuse, 0x10000, RZ ;  /* 0x0001000010067824 */ /* 0x050fe200078e00ff */
[----:B------:R-:W-:Y:S01]  /*9900*/  LOP3.LUT R5, R16, 0xffff0000, RZ, 0xc0, !PT ;  /* 0xffff000010057812 */ /* 0x000fe200078ec0ff */
[----:B------:R-:W-:Y:S01]  /*9910*/  FMUL.FTZ R23, R23, R7 ;  /* 0x0000000717177220 */ /* 0x000fe20000410000 */
[----:B------:R-:W-:-:S02]  /*9920*/  SHF.L.U32 R4, R17, 0x10, RZ ;  /* 0x0000001011047819 */ /* 0x000fc400000006ff */
[----:B------:R-:W-:Y:S01]  /*9930*/  LOP3.LUT R27, R17, 0xffff0000, RZ, 0xc0, !PT ;  /* 0xffff0000111b7812 */ /* 0x000fe200078ec0ff */
[C---:B------:R-:W-:Y:S01]  /*9940*/  IMAD.U32 R17, R18.reuse, 0x10000, RZ ;  /* 0x0001000012117824 */ /* 0x040fe200078e00ff */
[----:B------:R-:W-:Y:S01]  /*9950*/  LOP3.LUT R16, R18, 0xffff0000, RZ, 0xc0, !PT ;  /* 0xffff000012107812 */ /* 0x000fe200078ec0ff */
[----:B------:R-:W-:Y:S01]  /*9960*/  FMUL.FTZ R51, R51, R39 ;  /* 0x0000002733337220 */ /* 0x000fe20000410000 */
[----:B------:R-:W-:Y:S01]  /*9970*/  FMUL.FTZ R52, R52, R43 ;  /* 0x0000002b34347220 */ /* 0x000fe20000410000 */
[----:B------:R-:W-:Y:S01]  /*9980*/  SHF.L.U32 R7, R19, 0x10, RZ ;  /* 0x0000001013077819 */ /* 0x000fe200000006ff */
        /* <DEDUP_REMOVED lines=18> */
.L_x_8006:
[----:B------:R-:W-:Y:S05]  /*9ab0*/  BSYNC.RECONVERGENT B0 ;  /* 0x0000000000007941 */ /* 0x000fea0003800200 */
.L_x_8005:
[----:B-----5:R1:W-:Y:S02]  /*9ac0*/  STS.128 [R90+0x800], R24 ;  /* 0x000800185a007388 */ /* 0x0203e40000000c00 */
.L_x_8004:
[----:B------:R-:W-:Y:S05]  /*9ad0*/  BSYNC.RECONVERGENT B1 ;  /* 0x0000000000017941 */ /* 0x000fea0003800200 */
.L_x_8003:
        /* <DEDUP_REMOVED lines=89> */
.L_x_8010:
[----:B------:R-:W-:Y:S05]  /*a070*/  BSYNC.RECONVERGENT B0 ;  /* 0x0000000000007941 */ /* 0x000fea0003800200 */
.L_x_8009:
[----:B-----5:R1:W-:Y:S02]  /*a080*/  STS.128 [R90+0x1800], R24 ;  /* 0x001800185a007388 */ /* 0x0203e40000000c00 */
.L_x_8008:
[----:B------:R-:W-:Y:S05]  /*a090*/  BSYNC.RECONVERGENT B1 ;  /* 0x0000000000017941 */ /* 0x000fea0003800200 */
.L_x_8007:
        /* <DEDUP_REMOVED lines=26> */
[C---:B------:R-:W-:Y:S01]  /*a240*/  LOP3.LUT R2, R4.reuse, 0xffff0000, RZ, 0xc0, !PT ;  /* 0xffff000004027812 */ /* 0x040fe200078ec0ff */
[----:B------:R-:W-:Y:S01]  /*a250*/  IMAD.U32 R3, R4, 0x10000, RZ ;  /* 0x0001000004037824 */ /* 0x000fe200078e00ff */
[C---:B------:R-:W-:Y:S01]  /*a260*/  SHF.L.U32 R8, R6.reuse, 0x10, RZ ;  /* 0x0000001006087819 */ /* 0x040fe200000006ff */
        /* <DEDUP_REMOVED lines=8> */
[----:B------:R-:W-:Y:S02]  /*a2f0*/  LOP3.LUT R17, R18, 0xffff0000, RZ, 0xc0, !PT ;  /* 0xffff000012117812 */ /* 0x000fe400078ec0ff */
[C---:B------:R-:W-:Y:S01]  /*a300*/  SHF.L.U32 R16, R19.reuse, 0x10, RZ ;  /* 0x0000001013107819 */ /* 0x040fe200000006ff */
[----:B----4-:R-:W-:Y:S01]  /*a310*/  IMAD.U32 R30, R20, 0x10000, RZ ;  /* 0x00010000141e7824 */ /* 0x010fe200078e00ff */
        /* <DEDUP_REMOVED lines=17> */
[----:B------:R-:W-:Y:S01]  /*a430*/  @P0 FADD.FTZ R22, -R22, -RZ ;  /* 0x800000ff16160221 */ /* 0x000fe20000010100 */
[----:B------:R-:W-:Y:S01]  /*a440*/  FMUL.FTZ R17, R17, R21 ;  /* 0x0000001511117220 */ /* 0x000fe20000410000 */
[----:B------:R-:W-:Y:S01]  /*a450*/  FMUL.FTZ R16, R16, R20 ;  /* 0x0000001410107220 */ /* 0x000fe20000410000 */
[----:B---3--:R-:W-:-:S02]  /*a460*/  IMAD.U32 R20, R24, 0x10000, RZ ;  /* 0x0001000018147824 */ /* 0x008fc400078e00ff */
[----:B------:R-:W-:Y:S01]  /*a470*/  FMUL.FTZ R32, R32, R22 ;  /* 0x0000001620207220 */ /* 0x000fe20000410000 */
        /* <DEDUP_REMOVED lines=9> */
[C---:B------:R-:W-:Y:S01]  /*a510*/  SHF.L.U32 R21, R27.reuse, 0x10, RZ ;  /* 0x000000101b157819 */ /* 0x040fe200000006ff */
[----:B------:R-:W-:Y:S01]  /*a520*/  FFMA.FTZ R2, R2, R19, R7 ;  /* 0x0000001302027223 */ /* 0x000fe20000010007 */
[----:B------:R-:W-:Y:S01]  /*a530*/  LOP3.LUT R26, R27, 0xffff0000, RZ, 0xc0, !PT ;  /* 0xffff00001b1a7812 */ /* 0x000fe200078ec0ff */
        /* <DEDUP_REMOVED lines=14> */
.L_x_8012:
[----:B------:R-:W-:Y:S05]  /*a620*/  BSYNC.RECONVERGENT B0 ;  /* 0x0000000000007941 */ /* 0x000fea0003800200 */
.L_x_8011:
[----:B-----5:R1:W-:Y:S02]  /*a630*/  STS.128 [R90+0x2800], R4 ;  /* 0x002800045a007388 */ /* 0x0203e40000000c00 */
.L_x_7967:
[----:B------:R-:W-:Y:S05]  /*a640*/  BSYNC.RECONVERGENT B3 ;  /* 0x0000000000037941 */ /* 0x000fea0003800200 */
.L_x_7962:
[----:B------:R-:W-:Y:S01]  /*a650*/  IADD3 R0, PT, PT, R46, -R45, RZ ;  /* 0x8000002d2e007210 */ /* 0x000fe20007ffe0ff */
[----:B------:R-:W-:Y:S03]  /*a660*/  BSSY.RECONVERGENT B0, `(.L_x_8013) ;  /* 0x000001d000007945 */ /* 0x000fe60003800200 */
[----:B------:R-:W-:-:S13]  /*a670*/  ISETP.GE.AND P4, PT, R76, R0, PT ;  /* 0x000000004c00720c */ /* 0x000fda0003f86270 */
[----:B------:R-:W-:Y:S05]  /*a680*/  @P4 BRA `(.L_x_8014) ;  /* 0x0000000000684947 */ /* 0x000fea0003800000 */
[-C--:B------:R-:W-:Y:S02]  /*a690*/  ISETP.GE.AND P1, PT, R12, R144.reuse, PT ;  /* 0x000000900c00720c */ /* 0x080fe40003f26270 */
[----:B------:R-:W-:-:S11]  /*a6a0*/  ISETP.GE.AND P0, PT, R10, R144, PT ;  /* 0x000000900a00720c */ /* 0x000fd60003f06270 */
[----:B-1-3--:R-:W-:Y:S02]  /*a6b0*/  @!P1 IMAD.MOV.U32 R4, RZ, RZ, R137 ;  /* 0x000000ffff049224 */ /* 0x00afe400078e0089 */
[--C-:B------:R-:W-:Y:S01]  /*a6c0*/  @!P1 IMAD.MOV.U32 R5, RZ, RZ, R136.reuse ;  /* 0x000000ffff059224 */ /* 0x100fe200078e0088 */
[----:B----4-:R-:W-:Y:S01]  /*a6d0*/  @!P0 MOV R2, R137 ;  /* 0x0000008900028202 */ /* 0x010fe20000000f00 */
[----:B-----5:R-:W-:-:S03]  /*a6e0*/  @!P0 IMAD.MOV.U32 R3, RZ, RZ, R136 ;  /* 0x000000ffff038224 */ /* 0x020fc600078e0088 */
        /* <DEDUP_REMOVED lines=19> */
.L_x_8015:
[----:B------:R3:W-:Y:S02]  /*a820*/  STS.128 [R90+0x5000], RZ ;  /* 0x005000ff5a007388 */ /* 0x0007e40000000c00 */
.L_x_8014:
[----:B------:R-:W-:Y:S05]  /*a830*/  BSYNC.RECONVERGENT B0 ;  /* 0x0000000000007941 */ /* 0x000fea0003800200 */
.L_x_8013:
[----:B------:R-:W-:Y:S01]  /*a840*/  ISETP.GE.AND P0, PT, R31, R0, PT ;  /* 0x000000001f00720c */ /* 0x000fe20003f06270 */
[----:B------:R-:W-:-:S12]  /*a850*/  BSSY.RECONVERGENT B0, `(.L_x_8016) ;  /* 0x0000016000007945 */ /* 0x000fd80003800200 */
[----:B------:R-:W-:Y:S05]  /*a860*/  @P0 BRA `(.L_x_8017) ;  /* 0x0000000000500947 */ /* 0x000fea0003800000 */
[-C--:B------:R-:W-:Y:S02]  /*a870*/  ISETP.GE.AND P2, PT, R12, R144.reuse, PT ;  /* 0x000000900c00720c */ /* 0x080fe40003f46270 */
[-C--:B------:R-:W-:Y:S02]  /*a880*/  ISETP.GE.AND P1, PT, R10, R144.reuse, PT ;  /* 0x000000900a00720c */ /* 0x080fe40003f26270 */
[----:B-1--4-:R-:W-:Y:S02]  /*a890*/  LEA R2, P3, R133, R137, 0x1 ;  /* 0x0000008985027211 */ /* 0x012fe400078608ff */
[----:B------:R-:W-:Y:S02]  /*a8a0*/  ISETP.GE.AND P0, PT, R9, R144, PT ;  /* 0x000000900900720c */ /* 0x000fe40003f06270 */
[----:B-----5:R-:W-:-:S05]  /*a8b0*/  LEA.HI.X R3, R133, R136, R134, 0x1, P3 ;  /* 0x0000008885037211 */ /* 0x020fca00018f0c86 */
        /* <DEDUP_REMOVED lines=15> */
.L_x_8017:
[----:B------:R-:W-:Y:S05]  /*a9b0*/  BSYNC.RECONVERGENT B0 ;  /* 0x0000000000007941 */ /* 0x000fea0003800200 */
.L_x_8016:
[----:B------:R-:W0:Y:S01]  /*a9c0*/  LDGDEPBAR ;  /* 0x00000000000079af */ /* 0x000e220000000000 */
[----:B------:R-:W-:Y:S03]  /*a9d0*/  BSSY.RECONVERGENT B0, `(.L_x_8018) ;  /* 0x0000024000007945 */ /* 0x000fe60003800200 */
[----:B-12-4-:R1:W5:Y:S04]  /*a9e0*/  LD.E R78, desc[UR4][R84.64+0x184] ;  /* 0x00018404544e7980 */ /* 0x016368000c101900 */
[----:B------:R1:W5:Y:S01]  /*a9f0*/  LD.E R79, desc[UR4][R84.64+0x188] ;  /* 0x00018804544f7980 */ /* 0x000362000c101900 */
[----:B------:R-:W-:-:S04]  /*aa00*/  DEPBAR.LE SB0, 0x0 ;  /* 0x000080000000791a */ /* 0x000fc80000000000 */
[----:B------:R-:W-:Y:S06]  /*aa10*/  BAR.SYNC.DEFER_BLOCKING 0x0 ;  /* 0x0000000000007b1d */ /* 0x000fec0000010000 */
[----:B------:R-:W-:Y:S05]  /*aa20*/  @P4 BRA `(.L_x_8019) ;  /* 0x00000000006c4947 */ /* 0x000fea0003800000 */
[-C--:B------:R-:W-:Y:S02]  /*aa30*/  ISETP.GE.AND P1, PT, R12, R144.reuse, PT ;  /* 0x000000900c00720c */ /* 0x080fe40003f26270 */
[----:B------:R-:W-:-:S11]  /*aa40*/  ISETP.GE.AND P0, PT, R10, R144, PT ;  /* 0x000000900a00720c */ /* 0x000fd60003f06270 */
[----:B---3--:R-:W-:Y:S02]  /*aa50*/  @!P1 IMAD.MOV.U32 R4, RZ, RZ, R139 ;  /* 0x000000ffff049224 */ /* 0x008fe400078e008b */
[--C-:B------:R-:W-:Y:S01]  /*aa60*/  @!P1 IMAD.MOV.U32 R5, RZ, RZ, R138.reuse ;  /* 0x000000ffff059224 */ /* 0x100fe200078e008a */
[----:B------:R-:W-:Y:S01]  /*aa70*/  @!P0 MOV R2, R139 ;  /* 0x0000008b00028202 */ /* 0x000fe20000000f00 */
        /* <DEDUP_REMOVED lines=13> */
[----:B--2---:R-:W-:Y:S02]  /*ab50*/  MOV R2, R139 ;  /* 0x0000008b00027202 */ /* 0x004fe40000000f00 */
[----:B------:R-:W-:-:S05]  /*ab60*/  MOV R3, R138 ;  /* 0x0000008a00037202 */ /* 0x000fca0000000f00 */
[----:B------:R-:W-:Y:S01]  /*ab70*/  @!PT LDS RZ, [RZ] ;  /* 0x00000000fffff984 */ /* 0x000fe20000000800 */
[----:B------:R-:W-:Y:S01]  /*ab80*/  @!PT LDS RZ, [RZ] ;  /* 0x00000000fffff984 */ /* 0x000fe20000000800 */
[----:B------:R-:W-:Y:S01]  /*ab90*/  @!PT LDS RZ, [RZ] ;  /* 0x00000000fffff984 */ /* 0x000fe20000000800 */
[----:B------:R2:W-:Y:S01]  /*aba0*/  LDGSTS.E.BYPASS.LTC128B.128 [R90+0x8000], desc[UR4][R2.64+0x80] ;  /* 0x08000080025a7fae */ /* 0x0005e2000b981a04 */
[----:B------:R-:W-:Y:S05]  /*abb0*/  BRA `(.L_x_8021) ;  /* 0x0000000000147947 */ /* 0x000fea0003800000 */
.L_x_8020:
[----:B------:R4:W-:Y:S01]  /*abc0*/  STS.128 [R90+0x8000], RZ ;  /* 0x008000ff5a007388 */ /* 0x0009e20000000c00 */
[----:B------:R-:W-:Y:S05]  /*abd0*/  BRA `(.L_x_8021) ;  /* 0x00000000000c7947 */ /* 0x000fea0003800000 */
.L_x_8019:
[----:B------:R2:W-:Y:S04]  /*abe0*/  STS.128 [R90+0x6000], RZ ;  /* 0x006000ff5a007388 */ /* 0x0005e80000000c00 */
[----:B------:R2:W-:Y:S04]  /*abf0*/  STS.128 [R90+0x7000], RZ ;  /* 0x007000ff5a007388 */ /* 0x0005e80000000c00 */
[----:B------:R2:W-:Y:S02]  /*ac00*/  STS.128 [R90+0x8000], RZ ;  /* 0x008000ff5a007388 */ /* 0x0005e40000000c00 */
.L_x_8021:
[----:B------:R-:W-:Y:S05]  /*ac10*/  BSYNC.RECONVERGENT B0 ;  /* 0x0000000000007941 */ /* 0x000fea0003800200 */
.L_x_8018:
        /* <DEDUP_REMOVED lines=8> */
[----:B--2---:R-:W-:-:S04]  /*aca0*/  LEA R2, P2, R131, R139, 0x1 ;  /* 0x0000008b83027211 */ /* 0x004fc800078408ff */
        /* <DEDUP_REMOVED lines=18> */
.L_x_8024:
[----:B------:R1:W-:Y:S02]  /*add0*/  STS.128 [R90+0x8800], RZ ;  /* 0x008800ff5a007388 */ /* 0x0003e40000000c00 */
.L_x_8023:
[----:B------:R-:W-:Y:S05]  /*ade0*/  BSYNC.RECONVERGENT B0 ;  /* 0x0000000000007941 */ /* 0x000fea0003800200 */
.L_x_8022:
[C---:B-12--5:R-:W-:Y:S01]  /*adf0*/  IMAD.SHL.U32 R3, R47.reuse, 0x20, RZ ;  /* 0x000000202f037824 */ /* 0x066fe200078e00ff */
[----:B------:R-:W-:Y:S01]  /*ae00*/  SHF.R.U32.HI R128, RZ, 0x1, R47 ;  /* 0x00000001ff807819 */ /* 0x000fe2000001162f */
[C---:B---3--:R-:W-:Y:S01]  /*ae10*/  IMAD.SHL.U32 R4, R47.reuse, 0x10, RZ ;  /* 0x000000102f047824 */ /* 0x048fe200078e00ff */
[----:B------:R-:W-:Y:S01]  /*ae20*/  LOP3.LUT P0, R11, R47, 0x4, RZ, 0xc0, !PT ;  /* 0x000000042f0b7812 */ /* 0x000fe2000780c0ff */
[----:B------:R-:W-:Y:S01]  /*ae30*/  IMAD.MOV.U32 R8, RZ, RZ, 0x20 ;  /* 0x00000020ff087424 */ /* 0x000fe200078e00ff */
[----:B------:R-:W-:Y:S01]  /*ae40*/  LOP3.LUT R0, R128, 0x8, RZ, 0xc0, !PT ;  /* 0x0000000880007812 */ /* 0x000fe200078ec0ff */
[----:B------:R-:W0:Y:S01]  /*ae50*/  LDGDEPBAR ;  /* 0x00000000000079af */ /* 0x000e220000000000 */
[----:B------:R-:W-:Y:S01]  /*ae60*/  LOP3.LUT R2, R3, 0xc0, RZ, 0xc0, !PT ;  /* 0x000000c003027812 */ /* 0x000fe200078ec0ff */
[----:B------:R-:W-:Y:S01]  /*ae70*/  BSSY.RECONVERGENT B1, `(.L_x_8025) ;  /* 0x0000177000017945 */ /* 0x000fe20003800200 */
[----:B------:R-:W-:Y:S02]  /*ae80*/  LOP3.LUT R129, R4, 0x3e00, RZ, 0xc0, !PT ;  /* 0x00003e0004817812 */ /* 0x000fe400078ec0ff */
[----:B------:R-:W-:-:S02]  /*ae90*/  LOP3.LUT R0, R0, 0xc0, R3, 0xf8, !PT ;  /* 0x000000c000007812 */ /* 0x000fc400078ef803 */
[----:B------:R-:W-:Y:S01]  /*aea0*/  LOP3.LUT R2, R2, 0x8, R47, 0xf8, !PT ;  /* 0x0000000802027812 */ /* 0x000fe200078ef82f */
[----:B------:R-:W-:Y:S01]  /*aeb0*/  IMAD.SHL.U32 R47, R47, 0x2, RZ ;  /* 0x000000022f2f7824 */ /* 0x000fe200078e00ff */
[--C-:B------:R-:W-:Y:S02]  /*aec0*/  LOP3.LUT R5, R129, 0x20, R3.reuse, 0xf8, !PT ;  /* 0x0000002081057812 */ /* 0x100fe400078ef803 */
[----:B------:R-:W-:Y:S02]  /*aed0*/  LOP3.LUT R4, R4, 0x100, RZ, 0xc0, !PT ;  /* 0x0000010004047812 */ /* 0x000fe400078ec0ff */
[--C-:B------:R-:W-:Y:S02]  /*aee0*/  LOP3.LUT R0, R0, 0x18, R48.reuse, 0x78, !PT ;  /* 0x0000001800007812 */ /* 0x100fe400078e7830 */
[----:B------:R-:W-:Y:S02]  /*aef0*/  LOP3.LUT R2, R2, 0x18, R48, 0x78, !PT ;  /* 0x0000001802027812 */ /* 0x000fe400078e7830 */
[----:B------:R-:W-:-:S02]  /*af00*/  LOP3.LUT R5, R5, 0x100, R3, 0xf8, !PT ;  /* 0x0000010005057812 */ /* 0x000fc400078ef803 */
[----:B------:R-:W-:Y:S02]  /*af10*/  LOP3.LUT R4, R4, 0x20, R3, 0xf8, !PT ;  /* 0x0000002004047812 */ /* 0x000fe400078ef803 */
[----:B------:R-:W-:Y:S02]  /*af20*/  LOP3.LUT R5, R5, R0, RZ, 0xfc, !PT ;  /* 0x0000000005057212 */ /* 0x000fe400078efcff */
[----:B------:R-:W-:Y:S02]  /*af30*/  LOP3.LUT R4, R4, R2, RZ, 0xfc, !PT ;  /* 0x0000000204047212 */ /* 0x000fe400078efcff */
[----:B------:R-:W-:Y:S01]  /*af40*/  SEL R14, R8, 0xffffffe0, !P0 ;  /* 0xffffffe0080e7807 */ /* 0x000fe20004000000 */
[--C-:B------:R-:W-:Y:S01]  /*af50*/  IMAD R2, R5, 0x2, R44.reuse ;  /* 0x0000000205027824 */ /* 0x100fe200078e022c */
[----:B------:R-:W-:Y:S01]  /*af60*/  IADD3 R79, PT, PT, R79, R46, -R145 ;  /* 0x0000002e4f4f7210 */ /* 0x000fe20007ffe891 */
[----:B------:R-:W-:Y:S01]  /*af70*/  IMAD R86, R4, 0x2, R44 ;  /* 0x0000000204567824 */ /* 0x000fe200078e022c */
[----:B------:R-:W-:Y:S01]  /*af80*/  IADD3 R78, PT, PT, R46, -R145, -R78 ;  /* 0x800000912e4e7210 */ /* 0x000fe20007ffe84e */
[--C-:B------:R-:W-:Y:S01]  /*af90*/  IMAD.IADD R77, R2, 0x1, R14.reuse ;  /* 0x00000001024d7824 */ /* 0x100fe200078e020e */
[----:B------:R-:W-:Y:S01]  /*afa0*/  LDSM.16.M88.4 R52, [R2] ;  /* 0x000000000234783b */ /* 0x000fe20000000200 */
[----:B------:R-:W-:-:S03]  /*afb0*/  IMAD.IADD R15, R86, 0x1, R14 ;  /* 0x00000001560f7824 */ /* 0x000fc600078e020e */
[----:B------:R-:W1:Y:S04]  /*afc0*/  LDSM.16.M88.4 R20, [R86+0x3000] ;  /* 0x003000005614783b */ /* 0x000e680000000200 */
[----:B------:R-:W2:Y:S04]  /*afd0*/  LDSM.16.M88.4 R68, [R86+0x3400] ;  /* 0x003400005644783b */ /* 0x000ea80000000200 */
[----:B------:R-:W3:Y:S04]  /*afe0*/  LDSM.16.M88.4 R60, [R86+0x3800] ;  /* 0x00380000563c783b */ /* 0x000ee80000000200 */
        /* <DEDUP_REMOVED lines=8> */
[----:B------:R-:W-:Y:S04]  /*b070*/  LDSM.16.M88.4 R32, [R86+0x4400] ;  /* 0x004400005620783b */ /* 0x000fe80000000200 */
[----:B------:R-:W-:Y:S01]  /*b080*/  LDSM.16.M88.4 R100, [R77+0x1000] ;  /* 0x001000004d64783b */ /* 0x000fe20000000200 */
[C---:B--2---:R-:W-:Y:S03]  /*b090*/  HMMA.16816.F32.BF16 R72, R52.reuse, R68, RZ ;  /* 0x000000443448723c */ /* 0x044fe600000418ff */
[----:B------:R-:W-:Y:S04]  /*b0a0*/  LDSM.16.M88.4 R104, [R15+0x4000] ;  /* 0x004000000f68783b */ /* 0x000fe80000000200 */
[----:B------:R-:W-:Y:S01]  /*b0b0*/  LDSM.16.M88.4 R92, [R15+0x4800] ;  /* 0x004800000f5c783b */ /* 0x000fe20000000200 */
[C---:B------:R-:W-:Y:S03]  /*b0c0*/  HMMA.16816.F32.BF16 R20, R52.reuse, R22, RZ ;  /* 0x000000163414723c */ /* 0x040fe600000418ff */
[----:B------:R-:W-:Y:S05]  /*b0d0*/  LDSM.16.M88.4 R96, [R15+0x4400] ;  /* 0x004400000f60783b */ /* 0x000fea0000000200 */
[C---:B------:R-:W-:Y:S08]  /*b0e0*/  HMMA.16816.F32.BF16 R68, R52.reuse, R70, RZ ;  /* 0x000000463444723c */ /* 0x040ff000000418ff */
[C---:B---3--:R-:W-:Y:S08]  /*b0f0*/  HMMA.16816.F32.BF16 R64, R52.reuse, R60, RZ ;  /* 0x0000003c3440723c */ /* 0x048ff000000418ff */
[C---:B------:R-:W-:Y:S08]  /*b100*/  HMMA.16816.F32.BF16 R60, R52.reuse, R62, RZ ;  /* 0x0000003e343c723c */ /* 0x040ff000000418ff */
[C---:B----4-:R-:W-:Y:S08]  /*b110*/  HMMA.16816.F32.BF16 R56, R52.reuse, R4, RZ ;  /* 0x000000043438723c */ /* 0x050ff000000418ff */
[----:B------:R-:W-:Y:S01]  /*b120*/  HMMA.16816.F32.BF16 R52, R52, R6, RZ ;  /* 0x000000063434723c */ /* 0x000fe200000418ff */
[----:B------:R-:W1:Y:S07]  /*b130*/  LDSM.16.M88.4 R4, [R2+0x1000] ;  /* 0x001000000204783b */ /* 0x000e6e0000000200 */
[C---:B------:R-:W-:Y:S08]  /*b140*/  HMMA.16816.F32.BF16 R24, R40.reuse, R28, R24 ;  /* 0x0000001c2818723c */ /* 0x040ff00000041818 */
        /* <DEDUP_REMOVED lines=10> */
[----:B------:R-:W-:Y:S04]  /*b1f0*/  LDSM.16.M88.4 R48, [R2+0x2000] ;  /* 0x002000000230783b */ /* 0x000fe80000000200 */
[----:B------:R-:W4:Y:S03]  /*b200*/  LDSM.16.M88.4 R40, [R86+0x5000] ;  /* 0x005000005628783b */ /* 0x000f260000000200 */
        /* <DEDUP_REMOVED lines=9> */
[C---:B------:R-:W-:Y:S08]  /*b2a0*/  HMMA.16816.F32.BF16 R72, R4.reuse, R32, R72 ;  /* 0x000000200448723c */ /* 0x040ff00000041848 */
[----:B------:R-:W-:Y:S01]  /*b2b0*/  HMMA.16816.F32.BF16 R68, R4, R34, R68 ;  /* 0x000000220444723c */ /* 0x000fe20000041844 */
[----:B------:R-:W2:Y:S04]  /*b2c0*/  LDSM.16.M88.4 R32, [R86+0x5800] ;  /* 0x005800005620783b */ /* 0x000ea80000000200 */
[----:B------:R-:W3:Y:S03]  /*b2d0*/  LDSM.16.M88.4 R4, [R77+0x2000] ;  /* 0x002000004d04783b */ /* 0x000ee60000000200 */
[C---:B------:R-:W-:Y:S08]  /*b2e0*/  HMMA.16816.F32.BF16 R24, R100.reuse, R104, R24 ;  /* 0x000000686418723c */ /* 0x040ff00000041818 */
[C---:B------:R-:W-:Y:S08]  /*b2f0*/  HMMA.16816.F32.BF16 R20, R100.reuse, R106, R20 ;  /* 0x0000006a6414723c */ /* 0x040ff00000041814 */
[C---:B----4-:R-:W-:Y:S08]  /*b300*/  HMMA.16816.F32.BF16 R56, R100.reuse, R80, R56 ;  /* 0x000000506438723c */ /* 0x050ff00000041838 */
[C---:B------:R-:W-:Y:S01]  /*b310*/  HMMA.16816.F32.BF16 R80, R100.reuse, R82, R52 ;  /* 0x000000526450723c */ /* 0x040fe20000041834 */
[----:B------:R-:W4:Y:S07]  /*b320*/  LDSM.16.M88.4 R52, [R15+0x5400] ;  /* 0x005400000f34783b */ /* 0x000f2e0000000200 */
[----:B------:R-:W-:Y:S08]  /*b330*/  HMMA.16816.F32.BF16 R64, R100, R92, R64 ;  /* 0x0000005c6440723c */ /* 0x000ff00000041840 */
[C---:B------:R-:W-:Y:S08]  /*b340*/  HMMA.16816.F32.BF16 R24, R48.reuse, R40, R24 ;  /* 0x000000283018723c */ /* 0x040ff00000041818 */
[----:B------:R-:W-:Y:S08]  /*b350*/  HMMA.16816.F32.BF16 R20, R48, R42, R20 ;  /* 0x0000002a3014723c */ /* 0x000ff00000041814 */
[C---:B------:R-:W-:Y:S08]  /*b360*/  HMMA.16816.F32.BF16 R72, R100.reuse, R96, R72 ;  /* 0x000000606448723c */ /* 0x040ff00000041848 */
[----:B------:R-:W-:Y:S08]  /*b370*/  HMMA.16816.F32.BF16 R68, R100, R98, R68 ;  /* 0x000000626444723c */ /* 0x000ff00000041844 */
[C---:B-1----:R-:W-:Y:S08]  /*b380*/  HMMA.16816.F32.BF16 R56, R48.reuse, R28, R56 ;  /* 0x0000001c3038723c */ /* 0x042ff00000041838 */
[C---:B------:R-:W-:Y:S01]  /*b390*/  HMMA.16816.F32.BF16 R80, R48.reuse, R30, R80 ;  /* 0x0000001e3050723c */ /* 0x040fe20000041850 */
[----:B------:R-:W1:Y:S07]  /*b3a0*/  LDSM.16.M88.4 R28, [R15+0x5800] ;  /* 0x005800000f1c783b */ /* 0x000e6e0000000200 */
[----:B--2---:R-:W-:Y:S01]  /*b3b0*/  HMMA.16816.F32.BF16 R64, R48, R32, R64 ;  /* 0x000000203040723c */ /* 0x004fe20000041840 */
[----:B------:R-:W-:-:S04]  /*b3c0*/  LOP3.LUT R32, R128, 0x1f0, RZ, 0xc0, !PT ;  /* 0x000001f080207812 */ /* 0x000fc800078ec0ff */
[----:B------:R-:W-:Y:S02]  /*b3d0*/  LOP3.LUT R154, R32, 0x7, R76, 0xf8, !PT ;  /* 0x00000007209a7812 */ /* 0x000fe400078ef84c */
[----:B------:R-:W-:Y:S01]  /*b3e0*/  LOP3.LUT R32, R47, 0x6, RZ, 0xc0, !PT ;  /* 0x000000062f207812 */ /* 0x000fe200078ec0ff */
[----:B---3--:R-:W-:Y:S02]  /*b3f0*/  HMMA.16816.F32.BF16 R24, R4, R16, R24 ;  /* 0x000000100418723c */ /* 0x008fe40000041818 */
[----:B------:R-:W-:Y:S01]  /*b400*/  IMAD R154, R143, 0x40, R154 ;  /* 0x000000408f9a7824 */ /* 0x000fe200078e029a */
[----:B------:R-:W-:-:S03]  /*b410*/  LOP3.LUT R32, R45, R32, RZ, 0xfc, !PT ;  /* 0x000000202d207212 */ /* 0x000fc600078efcff */
[C---:B------:R-:W-:Y:S02]  /*b420*/  IMAD.IADD R79, R154.reuse, 0x1, R79 ;  /* 0x000000019a4f7824 */ /* 0x040fe400078e024f */
[----:B------:R-:W-:Y:S01]  /*b430*/  HMMA.16816.F32.BF16 R20, R4, R18, R20 ;  /* 0x000000120414723c */ /* 0x000fe20000041814 */
[----:B------:R2:W3:Y:S01]  /*b440*/  LDSM.16.M88.4 R16, [R15+0x5c00] ;  /* 0x005c00000f10783b */ /* 0x0004e20000000200 */
[----:B------:R-:W-:Y:S01]  /*b450*/  IMAD.IADD R154, R154, 0x1, R78 ;  /* 0x000000019a9a7824 */ /* 0x000fe200078e024e */
[C-C-:B------:R-:W-:Y:S01]  /*b460*/  VIADDMNMX R153, R79.reuse, 0x1, R46.reuse, PT ;  /* 0x000000014f997846 */ /* 0x140fe2000380012e */
[----:B------:R-:W-:Y:S01]  /*b470*/  VIADD R33, R32, 0x1 ;  /* 0x0000000120217836 */ /* 0x000fe20000000000 */
[----:B------:R-:W-:Y:S01]  /*b480*/  VIADDMNMX R147, R79, 0x9, R46, PT ;  /* 0x000000094f937846 */ /* 0x000fe2000380012e */
[C---:B------:R-:W-:Y:S01]  /*b490*/  VIADD R152, R154.reuse, 0x8 ;  /* 0x000000089a987836 */ /* 0x040fe20000000000 */
[C---:B------:R-:W-:Y:S01]  /*b4a0*/  ISETP.GT.AND P3, PT, R154.reuse, R32, PT ;  /* 0x000000209a00720c */ /* 0x040fe20003f64270 */
[----:B------:R-:W-:Y:S01]  /*b4b0*/  HMMA.16816.F32.BF16 R60, R100, R94, R60 ;  /* 0x0000005e643c723c */ /* 0x000fe2000004183c */
[----:B------:R-:W-:Y:S01]  /*b4c0*/  ISETP.GT.AND P4, PT, R154, R33, PT ;  /* 0x000000219a00720c */ /* 0x000fe20003f84270 */
[----:B------:R-:W-:-:S04]  /*b4d0*/  DEPBAR.LE SB0, 0x0 ;  /* 0x000080000000791a */ /* 0x000fc80000000000 */
[C---:B------:R-:W-:Y:S02]  /*b4e0*/  ISETP.GE.AND P1, PT, R33.reuse, R153, PT ;  /* 0x000000992100720c */ /* 0x040fe40003f26270 */
[C---:B------:R-:W-:Y:S01]  /*b4f0*/  HMMA.16816.F32.BF16 R72, R48.reuse, R36, R72 ;  /* 0x000000243048723c */ /* 0x040fe20000041848 */
[----:B------:R-:W-:Y:S02]  /*b500*/  ISETP.GE.AND P0, PT, R33, R147, PT ;  /* 0x000000932100720c */ /* 0x000fe40003f06270 */
[----:B------:R-:W-:Y:S01]  /*b510*/  ISETP.GT.AND P2, PT, R152, R33, PT ;  /* 0x000000219800720c */ /* 0x000fe20003f44270 */
[C---:B------:R-:W-:Y:S01]  /*b520*/  VIADD R33, R32.reuse, 0x9 ;  /* 0x0000000920217836 */ /* 0x040fe20000000000 */
[----:B------:R-:W-:Y:S02]  /*b530*/  ISETP.GE.AND P6, PT, R32, R153, PT ;  /* 0x000000992000720c */ /* 0x000fe40003fc6270 */
[----:B------:R-:W-:Y:S01]  /*b540*/  FSEL R24, R24, -INF , !P3 ;  /* 0xff80000018187808 */ /* 0x000fe20005800000 */
[----:B------:R-:W-:Y:S01]  /*b550*/  HMMA.16816.F32.BF16 R68, R48, R38, R68 ;  /* 0x000000263044723c */ /* 0x000fe20000041844 */
[----:B------:R-:W-:-:S02]  /*b560*/  ISETP.GT.AND P3, PT, R154, R33, PT ;  /* 0x000000219a00720c */ /* 0x000fc40003f64270 */
[----:B------:R-:W-:Y:S02]  /*b570*/  FSEL R24, R24, -INF , !P6 ;  /* 0xff80000018187808 */ /* 0x000fe40007000000 */
[----:B------:R-:W-:Y:S02]  /*b580*/  ISETP.GT.AND P6, PT, R152, R32, PT ;  /* 0x000000209800720c */ /* 0x000fe40003fc4270 */
[----:B------:R-:W-:Y:S01]  /*b590*/  FSEL R25, R25, -INF , !P4 ;  /* 0xff80000019197808 */ /* 0x000fe20006000000 */
[----:B------:R-:W-:Y:S01]  /*b5a0*/  HMMA.16816.F32.BF16 R60, R48, R34, R60 ;  /* 0x00000022303c723c */ /* 0x000fe2000004183c */
[----:B------:R-:W-:Y:S01]  /*b5b0*/  VIADD R34, R32, 0x8 ;  /* 0x0000000820227836 */ /* 0x000fe20000000000 */
[----:B------:R-:W-:Y:S02]  /*b5c0*/  FSEL R27, R27, -INF , !P2 ;  /* 0xff8000001b1b7808 */ /* 0x000fe40005000000 */
[----:B--2---:R-:W-:Y:S02]  /*b5d0*/  FSEL R15, R21, -INF , !P3 ;  /* 0xff800000150f7808 */ /* 0x004fe40005800000 */
[----:B------:R-:W-:-:S02]  /*b5e0*/  ISETP.GT.AND P5, PT, R154, R34, PT ;  /* 0x000000229a00720c */ /* 0x000fc40003fa4270 */
[C---:B----4-:R-:W-:Y:S01]  /*b5f0*/  HMMA.16816.F32.BF16 R72, R4.reuse, R52, R72 ;  /* 0x000000340448723c */ /* 0x050fe20000041848 */
[----:B------:R-:W-:Y:S02]  /*b600*/  ISETP.GE.AND P4, PT, R34, R153, PT ;  /* 0x000000992200720c */ /* 0x000fe40003f86270 */
[----:B------:R-:W-:Y:S02]  /*b610*/  FSEL R20, R20, -INF , !P5 ;  /* 0xff80000014147808 */ /* 0x000fe40006800000 */
[----:B------:R-:W-:Y:S02]  /*b620*/  FSEL R21, R26, -INF , !P6 ;  /* 0xff8000001a157808 */ /* 0x000fe40007000000 */
[----:B------:R-:W-:Y:S01]  /*b630*/  ISETP.GT.AND P3, PT, R152, R34, PT ;  /* 0x000000229800720c */ /* 0x000fe20003f64270 */
[----:B------:R-:W-:Y:S01]  /*b640*/  HMMA.16816.F32.BF16 R68, R4, R54, R68 ;  /* 0x000000360444723c */ /* 0x000fe20000041844 */
[----:B------:R-:W-:Y:S02]  /*b650*/  FSEL R26, R25, -INF , !P1 ;  /* 0xff800000191a7808 */ /* 0x000fe40004800000 */
[----:B------:R-:W-:-:S02]  /*b660*/  ISETP.GE.AND P6, PT, R32, R147, PT ;  /* 0x000000932000720c */ /* 0x000fc40003fc6270 */
[----:B------:R-:W-:Y:S02]  /*b670*/  FSEL R25, R27, -INF , !P0 ;  /* 0xff8000001b197808 */ /* 0x000fe40004000000 */
[----:B------:R-:W-:Y:S01]  /*b680*/  ISETP.GT.AND P1, PT, R152, R33, PT ;  /* 0x000000219800720c */ /* 0x000fe20003f24270 */
[C---:B-1----:R-:W-:Y:S01]  /*b690*/  HMMA.16816.F32.BF16 R64, R4.reuse, R28, R64 ;  /* 0x0000001c0440723c */ /* 0x042fe20000041840 */
[----:B------:R-:W-:Y:S01]  /*b6a0*/  VIADD R28, R32, 0x10 ;  /* 0x00000010201c7836 */ /* 0x000fe20000000000 */
[----:B------:R-:W-:Y:S01]  /*b6b0*/  FSEL R27, R20, -INF , !P4 ;  /* 0xff800000141b7808 */ /* 0x000fe20006000000 */
[----:B------:R-:W-:Y:S01]  /*b6c0*/  VIADD R20, R32, 0x11 ;  /* 0x0000001120147836 */ /* 0x000fe20000000000 */
[----:B------:R-:W-:Y:S01]  /*b6d0*/  ISETP.GE.AND P5, PT, R34, R147, PT ;  /* 0x000000932200720c */ /* 0x000fe20003fa6270 */
[----:B------:R-:W-:Y:S01]  /*b6e0*/  VIADD R29, R32, 0x29 ;  /* 0x00000029201d7836 */ /* 0x000fe20000000000 */
[----:B------:R-:W-:Y:S02]  /*b6f0*/  FSEL R22, R22, -INF , !P3 ;  /* 0xff80000016167808 */ /* 0x000fe40005800000 */
[----:B------:R-:W-:Y:S01]  /*b700*/  FSEL R21, R21, -INF , !P6 ;  /* 0xff80000015157808 */ /* 0x000fe20007000000 */
[----:B---3--:R-:W-:Y:S01]  /*b710*/  HMMA.16816.F32.BF16 R56, R4, R16, R56 ;  /* 0x000000100438723c */ /* 0x008fe20000041838 */
[C---:B------:R-:W-:Y:S01]  /*b720*/  ISETP.GE.AND P2, PT, R33.reuse, R153, PT ;  /* 0x000000992100720c */ /* 0x040fe20003f46270 */
[C---:B------:R-:W-:Y:S01]  /*b730*/  VIADD R17, R32.reuse, 0x18 ;  /* 0x0000001820117836 */ /* 0x040fe20000000000 */
[----:B------:R-:W-:Y:S01]  /*b740*/  ISETP.GE.AND P6, PT, R33, R147, PT ;  /* 0x000000932100720c */ /* 0x000fe20003fc6270 */
[----:B------:R-:W-:Y:S01]  /*b750*/  VIADD R16, R32, 0x19 ;  /* 0x0000001920107836 */ /* 0x000fe20000000000 */
[----:B------:R-:W-:Y:S01]  /*b760*/  BAR.SYNC.DEFER_BLOCKING 0x0 ;  /* 0x0000000000007b1d */ /* 0x000fe20000010000 */
[----:B------:R-:W-:-:S02]  /*b770*/  ISETP.GT.AND P0, PT, R154, R28, PT ;  /* 0x0000001c9a00720c */ /* 0x000fc40003f04270 */
[----:B------:R-:W-:Y:S01]  /*b780*/  FSEL R23, R23, -INF , !P1 ;  /* 0xff80000017177808 */ /* 0x000fe20004800000 */
[C---:B------:R-:W-:Y:S01]  /*b790*/  HMMA.16816.F32.BF16 R60, R4.reuse, R30, R60 ;  /* 0x0000001e043c723c */ /* 0x040fe2000004183c */
[----:B------:R-:W-:Y:S01]  /*b7a0*/  FSEL R22, R22, -INF , !P5 ;  /* 0xff80000016167808 */ /* 0x000fe20006800000 */
[----:B------:R-:W-:Y:S01]  /*b7b0*/  VIADD R31, R32, 0x21 ;  /* 0x00000021201f7836 */ /* 0x000fe20000000000 */
[----:B------:R-:W-:Y:S01]  /*b7c0*/  ISETP.GT.AND P1, PT, R154, R20, PT ;  /* 0x000000149a00720c */ /* 0x000fe20003f24270 */
[----:B------:R-:W-:Y:S01]  /*b7d0*/  VIADD R30, R32, 0x28 ;  /* 0x00000028201e7836 */ /* 0x000fe20000000000 */
[C---:B------:R-:W-:Y:S02]  /*b7e0*/  ISETP.GE.AND P3, PT, R28.reuse, R153, PT ;  /* 0x000000991c00720c */ /* 0x040fe40003f66270 */
[----:B------:R-:W-:Y:S01]  /*b7f0*/  ISETP.GE.AND P4, PT, R28, R147, PT ;  /* 0x000000931c00720c */ /* 0x000fe20003f86270 */
[----:B------:R-:W-:Y:S01]  /*b800*/  HMMA.16816.F32.BF16 R80, R4, R18, R80 ;  /* 0x000000120450723c */ /* 0x000fe20000041850 */
[----:B------:R-:W-:Y:S01]  /*b810*/  ISETP.GT.AND P5, PT, R152, R28, PT ;  /* 0x0000001c9800720c */ /* 0x000fe20003fa4270 */
[C---:B------:R-:W-:Y:S01]  /*b820*/  VIADD R7, R32.reuse, 0x30 ;  /* 0x0000003020077836 */ /* 0x040fe20000000000 */
[----:B------:R-:W-:Y:S01]  /*b830*/  FSEL R28, R15, -INF , !P2 ;  /* 0xff8000000f1c7808 */ /* 0x000fe20005000000 */
[C---:B------:R-:W-:Y:S01]  /*b840*/  VIADD R15, R32.reuse, 0x20 ;  /* 0x00000020200f7836 */ /* 0x040fe20000000000 */
[----:B------:R-:W-:Y:S01]  /*b850*/  FSEL R23, R23, -INF , !P6 ;  /* 0xff80000017177808 */ /* 0x000fe20007000000 */
[----:B------:R-:W-:Y:S01]  /*b860*/  VIADD R6, R32, 0x31 ;  /* 0x0000003120067836 */ /* 0x000fe20000000000 */
[----:B------:R-:W-:Y:S01]  /*b870*/  FSEL R72, R72, -INF , !P0 ;  /* 0xff80000048487808 */ /* 0x000fe20004000000 */
[----:B------:R-:W-:Y:S01]  /*b880*/  VIADD R5, R32, 0x39 ;  /* 0x0000003920057836 */ /* 0x000fe20000000000 */
[----:B------:R-:W-:Y:S01]  /*b890*/  ISETP.GE.AND P2, PT, R20, R153, PT ;  /* 0x000000991400720c */ /* 0x000fe20003f46270 */
[----:B------:R-:W-:Y:S01]  /*b8a0*/  VIADD R4, R32, 0x38 ;  /* 0x0000003820047836 */ /* 0x000fe20000000000 */
[----:B------:R-:W-:-:S02]  /*b8b0*/  ISETP.GE.AND P6, PT, R20, R147, PT ;  /* 0x000000931400720c */ /* 0x000fc40003fc6270 */
[----:B------:R-:W-:Y:S02]  /*b8c0*/  ISETP.GT.AND P0, PT, R152, R20, PT ;  /* 0x000000149800720c */ /* 0x000fe40003f04270 */
[----:B------:R-:W-:Y:S02]  /*b8d0*/  FSEL R20, R73, -INF , !P1 ;  /* 0xff80000049147808 */ /* 0x000fe40004800000 */
[----:B------:R-:W-:Y:S02]  /*b8e0*/  ISETP.GT.AND P1, PT, R154, R17, PT ;  /* 0x000000119a00720c */ /* 0x000fe40003f24270 */
[----:B------:R-:W-:Y:S02]  /*b8f0*/  FSEL R18, R72, -INF , !P3 ;  /* 0xff80000048127808 */ /* 0x000fe40005800000 */
[----:B------:R-:W-:Y:S02]  /*b900*/  FSEL R19, R68, -INF , !P1 ;  /* 0xff80000044137808 */ /* 0x000fe40004800000 */
[----:B------:R-:W-:-:S02]  /*b910*/  ISETP.GT.AND P1, PT, R154, R16, PT ;  /* 0x000000109a00720c */ /* 0x000fc40003f24270 */
[C---:B------:R-:W-:Y:S02]  /*b920*/  ISETP.GT.AND P3, PT, R154.reuse, R15, PT ;  /* 0x0000000f9a00720c */ /* 0x040fe40003f64270 */
[----:B------:R-:W-:Y:S02]  /*b930*/  FSEL R69, R69, -INF , !P1 ;  /* 0xff80000045457808 */ /* 0x000fe40004800000 */
[----:B------:R-:W-:Y:S02]  /*b940*/  ISETP.GT.AND P1, PT, R154, R31, PT ;  /* 0x0000001f9a00720c */ /* 0x000fe40003f24270 */
[----:B------:R-:W-:Y:S02]  /*b950*/  FSEL R74, R74, -INF , !P5 ;  /* 0xff8000004a4a7808 */ /* 0x000fe40006800000 */
[----:B------:R-:W-:Y:S02]  /*b960*/  FSEL R65, R65, -INF , !P1 ;  /* 0xff80000041417808 */ /* 0x000fe40004800000 */
[----:B------:R-:W-:-:S02]  /*b970*/  ISETP.GT.AND P5, PT, R154, R30, PT ;  /* 0x0000001e9a00720c */ /* 0x000fc40003fa4270 */
[----:B------:R-:W-:Y:S02]  /*b980*/  FSEL R64, R64, -INF , !P3 ;  /* 0xff80000040407808 */ /* 0x000fe40005800000 */
[C---:B------:R-:W-:Y:S02]  /*b990*/  ISETP.GT.AND P1, PT, R154.reuse, R7, PT ;  /* 0x000000079a00720c */ /* 0x040fe40003f24270 */
        /* <DEDUP_REMOVED lines=9> */
[----:B------:R-:W-:-:S02]  /*ba30*/  ISETP.GE.AND P5, PT, R17, R153, PT ;  /* 0x000000991100720c */ /* 0x000fc40003fa6270 */
[----:B------:R-:W-:Y:S02]  /*ba40*/  FSEL R80, R80, -INF , !P3 ;  /* 0xff80000050507808 */ /* 0x000fe40005800000 */
[----:B------:R-:W-:Y:S02]  /*ba50*/  ISETP.GT.AND P1, PT, R152, R17, PT ;  /* 0x000000119800720c */ /* 0x000fe40003f24270 */
[----:B------:R-:W-:Y:S02]  /*ba60*/  FSEL R75, R75, -INF , !P0 ;  /* 0xff8000004b4b7808 */ /* 0x000fe40004000000 */
[----:B------:R-:W-:Y:S02]  /*ba70*/  ISETP.GE.AND P3, PT, R17, R147, PT ;  /* 0x000000931100720c */ /* 0x000fe40003f66270 */
[----:B------:R-:W-:Y:S02]  /*ba80*/  FSEL R17, R74, -INF , !P4 ;  /* 0xff8000004a117808 */ /* 0x000fe40006000000 */
[----:B------:R-:W-:-:S02]  /*ba90*/  ISETP.GE.AND P0, PT, R16, R153, PT ;  /* 0x000000991000720c */ /* 0x000fc40003f06270 */
[----:B------:R-:W-:Y:S02]  /*baa0*/  FSEL R20, R20, -INF , !P2 ;  /* 0xff80000014147808 */ /* 0x000fe40005000000 */
[----:B------:R-:W-:Y:S02]  /*bab0*/  ISETP.GE.AND P4, PT, R16, R147, PT ;  /* 0x000000931000720c */ /* 0x000fe40003f86270 */
[----:B------:R-:W-:Y:S02]  /*bac0*/  ISETP.GT.AND P2, PT, R152, R16, PT ;  /* 0x000000109800720c */ /* 0x000fe40003f44270 */
[----:B------:R-:W-:Y:S02]  /*bad0*/  FSEL R16, R75, -INF , !P6 ;  /* 0xff8000004b107808 */ /* 0x000fe40007000000 */
[----:B------:R-:W-:Y:S02]  /*bae0*/  FSEL R33, R70, -INF , !P1 ;  /* 0xff80000046217808 */ /* 0x000fe40004800000 */
[----:B------:R-:W-:-:S02]  /*baf0*/  FSEL R19, R19, -INF , !P5 ;  /* 0xff80000013137808 */ /* 0x000fc40006800000 */
[C---:B------:R-:W-:Y:S02]  /*bb00*/  ISETP.GE.AND P6, PT, R15.reuse, R153, PT ;  /* 0x000000990f00720c */ /* 0x040fe40003fc6270 */
[----:B------:R-:W-:Y:S02]  /*bb10*/  ISETP.GE.AND P5, PT, R15, R147, PT ;  /* 0x000000930f00720c */ /* 0x000fe40003fa6270 */
[C---:B------:R-:W-:Y:S02]  /*bb20*/  ISETP.GT.AND P1, PT, R152.reuse, R15, PT ;  /* 0x0000000f9800720c */ /* 0x040fe40003f24270 */
[----:B------:R-:W-:Y:S02]  /*bb30*/  FSEL R15, R69, -INF , !P0 ;  /* 0xff800000450f7808 */ /* 0x000fe40004000000 */
[----:B------:R-:W-:Y:S02]  /*bb40*/  ISETP.GT.AND P0, PT, R152, R31, PT ;  /* 0x0000001f9800720c */ /* 0x000fe40003f04270 */
[----:B------:R-:W-:-:S02]  /*bb50*/  FSEL R66, R66, -INF , !P1 ;  /* 0xff80000042427808 */ /* 0x000fc40004800000 */
[----:B------:R-:W-:Y:S02]  /*bb60*/  FSEL R67, R67, -INF , !P0 ;  /* 0xff80000043437808 */ /* 0x000fe40004000000 */
[----:B------:R-:W-:Y:S02]  /*bb70*/  ISETP.GE.AND P0, PT, R29, R153, PT ;  /* 0x000000991d00720c */ /* 0x000fe40003f06270 */
[----:B------:R-:W-:Y:S02]  /*bb80*/  FSEL R32, R71, -INF , !P2 ;  /* 0xff80000047207808 */ /* 0x000fe40005000000 */
[----:B------:R-:W-:Y:S02]  /*bb90*/  FSEL R118, R61, -INF , !P0 ;  /* 0xff8000003d767808 */ /* 0x000fe40004000000 */
[----:B------:R-:W-:Y:S02]  /*bba0*/  ISETP.GT.AND P0, PT, R152, R6, PT ;  /* 0x000000069800720c */ /* 0x000fe40003f04270 */
[----:B------:R-:W-:-:S02]  /*bbb0*/  FSEL R33, R33, -INF , !P3 ;  /* 0xff80000021217808 */ /* 0x000fc40005800000 */
[----:B------:R-:W-:Y:S02]  /*bbc0*/  FSEL R59, R59, -INF , !P0 ;  /* 0xff8000003b3b7808 */ /* 0x000fe40004000000 */
[C---:B------:R-:W-:Y:S02]  /*bbd0*/  ISETP.GT.AND P0, PT, R152.reuse, R5, PT ;  /* 0x000000059800720c */ /* 0x040fe40003f04270 */
[----:B------:R-:W-:Y:S02]  /*bbe0*/  ISETP.GT.AND P1, PT, R152, R30, PT ;  /* 0x0000001e9800720c */ /* 0x000fe40003f24270 */
[----:B------:R-:W-:Y:S02]  /*bbf0*/  ISETP.GE.AND P3, PT, R31, R153, PT ;  /* 0x000000991f00720c */ /* 0x000fe40003f66270 */
[----:B------:R-:W-:Y:S02]  /*bc00*/  FSEL R83, R83, -INF , !P0 ;  /* 0xff80000053537808 */ /* 0x000fe40004000000 */
[----:B------:R-:W-:-:S02]  /*bc10*/  FSEL R32, R32, -INF , !P4 ;  /* 0xff80000020207808 */ /* 0x000fc40006000000 */
[----:B------:R-:W-:Y:S02]  /*bc20*/  FSEL R62, R62, -INF , !P1 ;  /* 0xff8000003e3e7808 */ /* 0x000fe40004800000 */
[----:B------:R-:W-:Y:S02]  /*bc30*/  ISETP.GT.AND P0, PT, R89, R135, PT ;  /* 0x000000875900720c */ /* 0x000fe40003f04270 */
[----:B------:R-:W-:Y:S02]  /*bc40*/  ISETP.GE.AND P2, PT, R31, R147, PT ;  /* 0x000000931f00720c */ /* 0x000fe40003f46270 */
[----:B------:R-:W-:Y:S02]  /*bc50*/  ISETP.GE.AND P4, PT, R30, R153, PT ;  /* 0x000000991e00720c */ /* 0x000fe40003f86270 */
[----:B------:R-:W-:Y:S02]  /*bc60*/  FSEL R126, R65, -INF , !P3 ;  /* 0xff800000417e7808 */ /* 0x000fe40005800000 */
[----:B------:R-:W-:-:S02]  /*bc70*/  ISETP.GT.AND P1, PT, R152, R7, PT ;  /* 0x000000079800720c */ /* 0x000fc40003f24270 */
[----:B------:R-:W-:Y:S02]  /*bc80*/  ISETP.GT.AND P3, PT, R152, R29, PT ;  /* 0x0000001d9800720c */ /* 0x000fe40003f64270 */
[----:B------:R-:W-:Y:S02]  /*bc90*/  FSEL R116, R64, -INF , !P6 ;  /* 0xff80000040747808 */ /* 0x000fe40007000000 */
[----:B------:R-:W-:Y:S02]  /*bca0*/  FSEL R117, R66, -INF , !P5 ;  /* 0xff80000042757808 */ /* 0x000fe40006800000 */
[----:B------:R-:W-:Y:S02]  /*bcb0*/  FSEL R119, R67, -INF , !P2 ;  /* 0xff80000043777808 */ /* 0x000fe40005000000 */
[----:B------:R-:W-:Y:S02]  /*bcc0*/  FSEL R120, R60, -INF , !P4 ;  /* 0xff8000003c787808 */ /* 0x000fe40006000000 */
[----:B------:R-:W-:-:S02]  /*bcd0*/  FSEL R58, R58, -INF , !P1 ;  /* 0xff8000003a3a7808 */ /* 0x000fc40004800000 */
[-C--:B------:R-:W-:Y:S02]  /*bce0*/  ISETP.GE.AND P6, PT, R30, R147.reuse, PT ;  /* 0x000000931e00720c */ /* 0x080fe40003fc6270 */
[----:B------:R-:W-:Y:S02]  /*bcf0*/  ISETP.GE.AND P5, PT, R29, R147, PT ;  /* 0x000000931d00720c */ /* 0x000fe40003fa6270 */
[C---:B------:R-:W-:Y:S02]  /*bd00*/  ISETP.GE.AND P2, PT, R7.reuse, R153, PT ;  /* 0x000000990700720c */ /* 0x040fe40003f46270 */
[----:B------:R-:W-:Y:S02]  /*bd10*/  ISETP.GE.AND P4, PT, R7, R147, PT ;  /* 0x000000930700720c */ /* 0x000fe40003f86270 */
[----:B------:R-:W-:Y:S02]  /*bd20*/  FSEL R63, R63, -INF , !P3 ;  /* 0xff8000003f3f7808 */ /* 0x000fe40005800000 */
[----:B------:R-:W-:-:S02]  /*bd30*/  ISETP.GT.AND P1, PT, R152, R4, PT ;  /* 0x000000049800720c */ /* 0x000fc40003f24270 */
[----:B------:R-:W-:Y:S02]  /*bd40*/  FSEL R122, R62, -INF , !P6 ;  /* 0xff8000003e7a7808 */ /* 0x000fe40007000000 */
[----:B------:R-:W-:Y:S02]  /*bd50*/  FSEL R121, R63, -INF , !P5 ;  /* 0xff8000003f797808 */ /* 0x000fe40006800000 */
[----:B------:R-:W-:Y:S02]  /*bd60*/  FSEL R127, R56, -INF , !P2 ;  /* 0xff800000387f7808 */ /* 0x000fe40005000000 */
[----:B------:R-:W-:Y:S02]  /*bd70*/  FSEL R115, R58, -INF , !P4 ;  /* 0xff8000003a737808 */ /* 0x000fe40006000000 */
[----:B------:R-:W-:Y:S02]  /*bd80*/  FSEL R82, R82, -INF , !P1 ;  /* 0xff80000052527808 */ /* 0x000fe40004800000 */
[----:B------:R-:W-:-:S02]  /*bd90*/  ISETP.GE.AND P6, PT, R6, R153, PT ;  /* 0x000000990600720c */ /* 0x000fc40003fc6270 */
[----:B------:R-:W-:Y:S02]  /*bda0*/  ISETP.GE.AND P3, PT, R6, R147, PT ;  /* 0x000000930600720c */ /* 0x000fe40003f66270 */
[C---:B------:R-:W-:Y:S02]  /*bdb0*/  ISETP.GE.AND P5, PT, R4.reuse, R153, PT ;  /* 0x000000990400720c */ /* 0x040fe40003fa6270 */
        /* <DEDUP_REMOVED lines=25> */
.L_x_8028:
        /* <DEDUP_REMOVED lines=34> */
[----:B------:R-:W-:Y:S01]  /*c170*/  IMAD.MOV.U32 R7, RZ, RZ, R29 ;  /* 0x000000ffff077224 */ /* 0x000fe200078e001d */
[----:B------:R-:W-:-:S04]  /*c180*/  @P5 IADD3 R31, PT, PT, R31, 0x1, RZ ;  /* 0x000000011f1f5810 */ /* 0x000fc80007ffe0ff */
[----:B------:R-:W-:Y:S01]  /*c190*/  @!P0 IADD3 R7, PT, PT, -R7, RZ, RZ ;  /* 0x000000ff07078210 */ /* 0x000fe20007ffe1ff */
[----:B------:R-:W-:-:S03]  /*c1a0*/  @!P2 IMAD.MOV R31, RZ, RZ, -R31 ;  /* 0x000000ffff1fa224 */ /* 0x000fc600078e0a1f */
[C---:B------:R-:W-:Y:S02]  /*c1b0*/  SEL R7, R6.reuse, R7, !P1 ;  /* 0x0000000706077207 */ /* 0x040fe40004800000 */
[----:B------:R-:W-:Y:S02]  /*c1c0*/  SEL R6, R6, R31, !P1 ;  /* 0x0000001f06067207 */ /* 0x000fe40004800000 */
[----:B------:R-:W2:Y:S01]  /*c1d0*/  LD.E.64 R30, desc[UR4][R84.64+0x38] ;  /* 0x00003804541e7980 */ /* 0x000ea2000c101b00 */
        /* <DEDUP_REMOVED lines=21> */
.L_x_8029:
[----:B------:R-:W-:Y:S05]  /*c330*/  BSYNC.RECONVERGENT B0 ;  /* 0x0000000000007941 */ /* 0x000fea0003800200 */
.L_x_8027:
        /* <DEDUP_REMOVED lines=42> */
.L_x_8026:
[----:B------:R-:W-:Y:S05]  /*c5e0*/  BSYNC.RECONVERGENT B1 ;  /* 0x0000000000017941 */ /* 0x000fea0003800200 */
.L_x_8025:
[----:B------:R-:W3:Y:S01]  /*c5f0*/  LD.E R111, desc[UR4][R84.64+0xdc] ;  /* 0x0000dc04546f7980 */ /* 0x000ee2000c101900 */
        /* <DEDUP_REMOVED lines=51> */
[----:B------:R-:W-:Y:S01]  /*c930*/  MUFU.EX2 R108, R108 ;  /* 0x0000006c006c7308 */ /* 0x000fe20000000800 */
[-CC-:B------:R-:W-:Y:S01]  /*c940*/  FFMA.FTZ R97, R18, R111.reuse, -R130.reuse ;  /* 0x0000006f12617223 */ /* 0x180fe20000010882 */
[-CC-:B------:R-:W-:Y:S01]  /*c950*/  FFMA.FTZ R103, R17, R111.reuse, -R113.reuse ;  /* 0x0000006f11677223 */ /* 0x180fe20000010871 */
[-CC-:B------:R-:W-:Y:S01]  /*c960*/  FFMA.FTZ R104, R16, R111.reuse, -R113.reuse ;  /* 0x0000006f10687223 */ /* 0x180fe20000010871 */
[----:B------:R-:W2:Y:S01]  /*c970*/  MUFU.EX2 R107, R107 ;  /* 0x0000006b006b7308 */ /* 0x000ea20000000800 */
[-CC-:B------:R-:W-:Y:S01]  /*c980*/  FFMA.FTZ R96, R20, R111.reuse, -R130.reuse ;  /* 0x0000006f14607223 */ /* 0x180fe20000010882 */
[-CC-:B------:R-:W-:Y:S01]  /*c990*/  FFMA.FTZ R91, R33, R111.reuse, -R113.reuse ;  /* 0x0000006f215b7223 */ /* 0x180fe20000010871 */
[----:B------:R-:W-:Y:S01]  /*c9a0*/  LDSM.16.MT88.4 R20, [R0+0x7400] ;  /* 0x007400000014783b */ /* 0x000fe20000004200 */
[----:B------:R-:W-:Y:S01]  /*c9b0*/  MUFU.EX2 R101, R101 ;  /* 0x0000006500657308 */ /* 0x000fe20000000800 */
[-CC-:B------:R-:W-:Y:S01]  /*c9c0*/  FFMA.FTZ R102, R32, R111.reuse, -R113.reuse ;  /* 0x0000006f20667223 */ /* 0x180fe20000010871 */
[-CC-:B------:R-:W-:Y:S01]  /*c9d0*/  FFMA.FTZ R126, R126, R111.reuse, -R130.reuse ;  /* 0x0000006f7e7e7223 */ /* 0x180fe20000010882 */
[----:B------:R-:W-:Y:S01]  /*c9e0*/  LDSM.16.MT88.4 R24, [R109+0x6400] ;  /* 0x006400006d18783b */ /* 0x000fe20000004200 */
[----:B------:R-:W3:Y:S01]  /*c9f0*/  MUFU.EX2 R100, R100 ;  /* 0x0000006400647308 */ /* 0x000ee20000000800 */
[-CC-:B------:R-:W-:Y:S01]  /*ca00*/  FFMA.FTZ R116, R116, R111.reuse, -R130.reuse ;  /* 0x0000006f74747223 */ /* 0x180fe20000010882 */
[-CC-:B------:R-:W-:Y:S01]  /*ca10*/  FFMA.FTZ R159, R123, R111.reuse, -R130.reuse ;  /* 0x0000006f7b9f7223 */ /* 0x180fe20000010882 */
[----:B------:R-:W-:Y:S01]  /*ca20*/  LDSM.16.MT88.4 R28, [R0+0x6400] ;  /* 0x00640000001c783b */ /* 0x000fe20000004200 */
[----:B------:R-:W-:Y:S01]  /*ca30*/  MUFU.EX2 R106, R106 ;  /* 0x0000006a006a7308 */ /* 0x000fe20000000800 */
[-CC-:B------:R-:W-:Y:S01]  /*ca40*/  FFMA.FTZ R124, R124, R111.reuse, -R130.reuse ;  /* 0x0000006f7c7c7223 */ /* 0x180fe20000010882 */
[----:B--2---:R-:W-:Y:S01]  /*ca50*/  F2FP.BF16.F32.PACK_AB R48, R107, R108 ;  /* 0x0000006c6b30723e */ /* 0x004fe200000010ff */
[----:B------:R-:W-:Y:S01]  /*ca60*/  LDSM.16.MT88.4 R32, [R109+0x8400] ;  /* 0x008400006d20783b */ /* 0x000fe20000004200 */
[----:B------:R-:W2:Y:S01]  /*ca70*/  MUFU.EX2 R105, R105 ;  /* 0x0000006900697308 */ /* 0x000ea20000000800 */
[-CC-:B------:R-:W-:Y:S01]  /*ca80*/  FFMA.FTZ R158, R110, R111.reuse, -R113.reuse ;  /* 0x0000006f6e9e7223 */ /* 0x180fe20000010871 */
[-C--:B------:R-:W-:Y:S01]  /*ca90*/  FFMA.FTZ R127, R127, R111.reuse, -R130 ;  /* 0x0000006f7f7f7223 */ /* 0x080fe20000010882 */
[----:B------:R-:W-:Y:S01]  /*caa0*/  FFMA.FTZ R115, R115, R111, -R113 ;  /* 0x0000006f73737223 */ /* 0x000fe20000010871 */
[----:B------:R-:W4:Y:S01]  /*cab0*/  MUFU.EX2 R99, R99 ;  /* 0x0000006300637308 */ /* 0x000f220000000800 */
[----:B------:R-:W-:Y:S01]  /*cac0*/  FADD.FTZ R107, R108, R107 ;  /* 0x0000006b6c6b7221 */ /* 0x000fe20000010000 */
[----:B---3--:R-:W-:-:S02]  /*cad0*/  F2FP.BF16.F32.PACK_AB R50, R100, R101 ;  /* 0x000000656432723e */ /* 0x008fc400000010ff */
[----:B------:R-:W3:Y:S01]  /*cae0*/  MUFU.EX2 R98, R98 ;  /* 0x0000006200627308 */ /* 0x000ee20000000800 */
[----:B------:R-:W-:Y:S01]  /*caf0*/  FADD.FTZ R107, R101, R107 ;  /* 0x0000006b656b7221 */ /* 0x000fe20000010000 */
[----:B------:R-:W-:Y:S02]  /*cb00*/  ISETP.GT.AND P0, PT, R89, R135, PT ;  /* 0x000000875900720c */ /* 0x000fe40003f04270 */
[----:B------:R5:W-:Y:S01]  /*cb10*/  MUFU.EX2 R15, R19 ;  /* 0x00000013000f7308 */ /* 0x000be20000000800 */
[----:B------:R-:W-:Y:S01]  /*cb20*/  FADD.FTZ R100, R100, R107 ;  /* 0x0000006b64647221 */ /* 0x000fe20000010000 */
[----:B--2---:R-:W-:Y:S01]  /*cb30*/  F2FP.BF16.F32.PACK_AB R49, R105, R106 ;  /* 0x0000006a6931723e */ /* 0x004fe200000010ff */
[----:B------:R-:W-:Y:S01]  /*cb40*/  FADD.FTZ R105, R106, R105 ;  /* 0x000000696a697221 */ /* 0x000fe20000010000 */
[----:B------:R-:W2:Y:S03]  /*cb50*/  MUFU.EX2 R97, R97 ;  /* 0x0000006100617308 */ /* 0x000ea60000000800 */
[----:B----4-:R-:W-:Y:S01]  /*cb60*/  FADD.FTZ R105, R99, R105 ;  /* 0x0000006963697221 */ /* 0x010fe20000010000 */
[----:B------:R-:W-:Y:S01]  /*cb70*/  MUFU.EX2 R96, R96 ;  /* 0x0000006000607308 */ /* 0x000fe20000000800 */
[----:B---3--:R-:W-:-:S02]  /*cb80*/  F2FP.BF16.F32.PACK_AB R51, R98, R99 ;  /* 0x000000636233723e */ /* 0x008fc400000010ff */
[----:B------:R-:W-:Y:S01]  /*cb90*/  FADD.FTZ R98, R98, R105 ;  /* 0x0000006962627221 */ /* 0x000fe20000010000 */
[----:B------:R-:W-:Y:S01]  /*cba0*/  MUFU.EX2 R14, R14 ;  /* 0x0000000e000e7308 */ /* 0x000fe20000000800 */
[----:B-----5:R-:W3:Y:S03]  /*cbb0*/  LDSM.16.MT88.4 R16, [R109+0x7400] ;  /* 0x007400006d10783b */ /* 0x020ee60000004200 */
[----:B------:R-:W4:Y:S01]  /*cbc0*/  MUFU.EX2 R103, R103 ;  /* 0x0000006700677308 */ /* 0x000f220000000800 */
[C---:B------:R-:W-:Y:S01]  /*cbd0*/  HMMA.16816.F32.BF16 R56, R48.reuse, R52, RZ ;  /* 0x000000343038723c */ /* 0x040fe200000418ff */
[----:B--2---:R-:W-:Y:S02]  /*cbe0*/  FADD.FTZ R100, R97, R100 ;  /* 0x0000006461647221 */ /* 0x004fe40000010000 */
[----:B------:R-:W2:Y:S04]  /*cbf0*/  MUFU.EX2 R104, R104 ;  /* 0x0000006800687308 */ /* 0x000ea80000000800 */
[----:B------:R-:W5:Y:S01]  /*cc00*/  MUFU.EX2 R91, R91 ;  /* 0x0000005b005b7308 */ /* 0x000f620000000800 */
[----:B------:R-:W-:Y:S03]  /*cc10*/  HMMA.16816.F32.BF16 R80, R48, R76, RZ ;  /* 0x0000004c3050723c */ /* 0x000fe600000418ff */
[----:B------:R-:W5:Y:S01]  /*cc20*/  MUFU.EX2 R102, R102 ;  /* 0x0000006600667308 */ /* 0x000f620000000800 */
[----:B----4-:R-:W-:-:S03]  /*cc30*/  FADD.FTZ R98, R103, R98 ;  /* 0x0000006267627221 */ /* 0x010fc60000010000 */
[----:B------:R-:W4:Y:S01]  /*cc40*/  MUFU.EX2 R116, R116 ;  /* 0x0000007400747308 */ /* 0x000f220000000800 */
[C---:B------:R-:W-:Y:S03]  /*cc50*/  HMMA.16816.F32.BF16 R72, R48.reuse, R68, RZ ;  /* 0x000000443048723c */ /* 0x040fe600000418ff */
[----:B------:R-:W-:Y:S04]  /*cc60*/  MUFU.EX2 R124, R124 ;  /* 0x0000007c007c7308 */ /* 0x000fe80000000800 */
[----:B------:R-:W-:Y:S01]  /*cc70*/  MUFU.EX2 R159, R159 ;  /* 0x0000009f009f7308 */ /* 0x000fe20000000800 */
[C---:B------:R-:W-:Y:S03]  /*cc80*/  HMMA.16816.F32.BF16 R64, R48.reuse, R60, RZ ;  /* 0x0000003c3040723c */ /* 0x040fe600000418ff */
[----:B------:R-:W-:Y:S05]  /*cc90*/  MUFU.EX2 R158, R158 ;  /* 0x0000009e009e7308 */ /* 0x000fea0000000800 */
[C---:B------:R-:W-:Y:S08]  /*cca0*/  HMMA.16816.F32.BF16 R36, R48.reuse, R40, RZ ;  /* 0x000000283024723c */ /* 0x040ff000000418ff */
[C---:B------:R-:W-:Y:S08]  /*ccb0*/  HMMA.16816.F32.BF16 R76, R48.reuse, R78, RZ ;  /* 0x0000004e304c723c */ /* 0x040ff000000418ff */
[C---:B------:R-:W-:Y:S08]  /*ccc0*/  HMMA.16816.F32.BF16 R68, R48.reuse, R70, RZ ;  /* 0x000000463044723c */ /* 0x040ff000000418ff */
[C---:B------:R-:W-:Y:S08]  /*ccd0*/  HMMA.16816.F32.BF16 R60, R48.reuse, R62, RZ ;  /* 0x0000003e303c723c */ /* 0x040ff000000418ff */
[C---:B------:R-:W-:Y:S08]  /*cce0*/  HMMA.16816.F32.BF16 R52, R48.reuse, R54, RZ ;  /* 0x000000363034723c */ /* 0x040ff000000418ff */
[C---:B------:R-:W-:Y:S08]  /*ccf0*/  HMMA.16816.F32.BF16 R40, R48.reuse, R42, RZ ;  /* 0x0000002a3028723c */ /* 0x040ff000000418ff */
[----:B-1----:R-:W-:Y:S01]  /*cd00*/  HMMA.16816.F32.BF16 R44, R48, R4, RZ ;  /* 0x00000004302c723c */ /* 0x002fe200000418ff */
        /* <DEDUP_REMOVED lines=8> */
[----:B------:R-:W-:Y:S01]  /*cd90*/  F2FP.BF16.F32.PACK_AB R7, R102, R91 ;  /* 0x0000005b6607723e */ /* 0x000fe200000010ff */
[----:B------:R-:W-:Y:S02]  /*cda0*/  FADD.FTZ R14, R14, R96 ;  /* 0x000000600e0e7221 */ /* 0x000fe40000010000 */
[----:B------:R-:W-:Y:S02]  /*cdb0*/  FADD.FTZ R102, R102, R104 ;  /* 0x0000006866667221 */ /* 0x000fe40000010000 */
[----:B----4-:R-:W-:-:S02]  /*cdc0*/  FADD.FTZ R14, R116, R14 ;  /* 0x0000000e740e7221 */ /* 0x010fc40000010000 */
[C---:B---3--:R-:W-:Y:S01]  /*cdd0*/  HMMA.16816.F32.BF16 R56, R4.reuse, R16, R56 ;  /* 0x000000100438723c */ /* 0x048fe20000041838 */
        /* <DEDUP_REMOVED lines=30> */
[----:B------:R-:W-:Y:S01]  /*cfc0*/  F2FP.BF16.F32.PACK_AB R4, R120, R116 ;  /* 0x000000747804723e */ /* 0x000fe200000010ff */
[----:B------:R-:W-:Y:S01]  /*cfd0*/  LDSM.16.MT88.4 R32, [R0+0x6c00] ;  /* 0x006c00000020783b */ /* 0x000fe20000004200 */
[----:B-----5:R-:W-:Y:S01]  /*cfe0*/  F2FP.BF16.F32.PACK_AB R5, R122, R119 ;  /* 0x000000777a05723e */ /* 0x020fe200000010ff */
        /* <DEDUP_REMOVED lines=22> */
[C---:B------:R-:W-:Y:S01]  /*d150*/  HMMA.16816.F32.BF16 R72, R4.reuse, R24, R72 ;  /* 0x000000180448723c */ /* 0x040fe20000041848 */
[----:B------:R-:W-:Y:S01]  /*d160*/  FFMA.FTZ R24, R114, R111, -R113 ;  /* 0x0000006f72187223 */ /* 0x000fe20000010871 */
[----:B------:R-:W-:Y:S01]  /*d170*/  FADD.FTZ R117, R124, R117 ;  /* 0x000000757c757221 */ /* 0x000fe20000010000 */
[----:B------:R-:W2:Y:S04]  /*d180*/  MUFU.EX2 R114, R115 ;  /* 0x0000007300727308 */ /* 0x000ea80000000800 */
[----:B------:R-:W5:Y:S01]  /*d190*/  MUFU.EX2 R92, R24 ;  /* 0x00000018005c7308 */ /* 0x000f620000000800 */
[C---:B----4-:R-:W-:Y:S08]  /*d1a0*/  HMMA.16816.F32.BF16 R80, R4.reuse, R28, R80 ;  /* 0x0000001c0450723c */ /* 0x050ff00000041850 */
[----:B------:R-:W-:Y:S01]  /*d1b0*/  HMMA.16816.F32.BF16 R76, R4, R30, R76 ;  /* 0x0000001e044c723c */ /* 0x000fe2000004184c */
[----:B------:R-:W4:Y:S01]  /*d1c0*/  LDSM.16.MT88.4 R28, [R109+0x6c00] ;  /* 0x006c00006d1c783b */ /* 0x000f220000004200 */
[----:B--2---:R-:W-:-:S04]  /*d1d0*/  FADD.FTZ R126, R114, R126 ;  /* 0x0000007e727e7221 */ /* 0x004fc80000010000 */
[----:B-----5:R-:W-:Y:S02]  /*d1e0*/  FADD.FTZ R126, R92, R126 ;  /* 0x0000007e5c7e7221 */ /* 0x020fe40000010000 */
[----:B------:R-:W-:Y:S01]  /*d1f0*/  HMMA.16816.F32.BF16 R68, R4, R26, R68 ;  /* 0x0000001a0444723c */ /* 0x000fe20000041844 */
[----:B------:R-:W2:Y:S01]  /*d200*/  LDSM.16.MT88.4 R24, [R109+0x7c00] ;  /* 0x007c00006d18783b */ /* 0x000ea20000004200 */
[----:B------:R-:W-:-:S06]  /*d210*/  FADD.FTZ R126, R93, R126 ;  /* 0x0000007e5d7e7221 */ /* 0x000fcc0000010000 */
[C---:B------:R-:W-:Y:S08]  /*d220*/  HMMA.16816.F32.BF16 R40, R4.reuse, R94, R40 ;  /* 0x0000005e0428723c */ /* 0x040ff00000041828 */
[C---:B---3--:R-:W-:Y:S08]  /*d230*/  HMMA.16816.F32.BF16 R44, R4.reuse, R20, R44 ;  /* 0x00000014042c723c */ /* 0x048ff0000004182c */
[----:B------:R-:W-:Y:S01]  /*d240*/  HMMA.16816.F32.BF16 R48, R4, R22, R48 ;  /* 0x000000160430723c */ /* 0x000fe20000041830 */
[----:B------:R-:W-:Y:S01]  /*d250*/  F2FP.BF16.F32.PACK_AB R4, R123, R125 ;  /* 0x0000007d7b04723e */ /* 0x000fe200000010ff */
[----:B------:R-:W3:Y:S01]  /*d260*/  LDSM.16.MT88.4 R20, [R0+0x8c00] ;  /* 0x008c00000014783b */ /* 0x000ee20000004200 */
[----:B------:R-:W-:-:S02]  /*d270*/  F2FP.BF16.F32.PACK_AB R5, R92, R114 ;  /* 0x000000725c05723e */ /* 0x000fc400000010ff */
[C---:B------:R-:W-:Y:S01]  /*d280*/  F2FP.BF16.F32.PACK_AB R6, R159.reuse, R124 ;  /* 0x0000007c9f06723e */ /* 0x040fe200000010ff */
[----:B------:R-:W-:Y:S01]  /*d290*/  FADD.FTZ R159, R159, R117 ;  /* 0x000000759f9f7221 */ /* 0x000fe20000010000 */
[C---:B------:R-:W-:Y:S01]  /*d2a0*/  F2FP.BF16.F32.PACK_AB R7, R158.reuse, R93 ;  /* 0x0000005d9e07723e */ /* 0x040fe200000010ff */
[----:B------:R-:W-:-:S06]  /*d2b0*/  FADD.FTZ R158, R158, R126 ;  /* 0x0000007e9e9e7221 */ /* 0x000fcc0000010000 */
[C---:B-1----:R-:W-:Y:S08]  /*d2c0*/  HMMA.16816.F32.BF16 R64, R4.reuse, R16, R64 ;  /* 0x000000100440723c */ /* 0x042ff00000041840 */
[C---:B------:R-:W-:Y:S01]  /*d2d0*/  HMMA.16816.F32.BF16 R60, R4.reuse, R18, R60 ;  /* 0x00000012043c723c */ /* 0x040fe2000004183c */
[----:B------:R-:W1:Y:S07]  /*d2e0*/  LDSM.16.MT88.4 R16, [R109+0x8c00] ;  /* 0x008c00006d10783b */ /* 0x000e6e0000004200 */
[C---:B------:R-:W-:Y:S08]  /*d2f0*/  HMMA.16816.F32.BF16 R80, R4.reuse, R32, R80 ;  /* 0x000000200450723c */ /* 0x040ff00000041850 */
[C---:B------:R-:W-:Y:S08]  /*d300*/  HMMA.16816.F32.BF16 R76, R4.reuse, R34, R76 ;  /* 0x00000022044c723c */ /* 0x040ff0000004184c */
[C---:B----4-:R-:W-:Y:S08]  /*d310*/  HMMA.16816.F32.BF16 R72, R4.reuse, R28, R72 ;  /* 0x0000001c0448723c */ /* 0x050ff00000041848 */
        /* <DEDUP_REMOVED lines=23> */
[----:B------:R-:W1:Y:S01]  /*d490*/  I2F.RP R18, R5 ;  /* 0x0000000500127306 */ /* 0x000e620000209400 */
[----:B------:R-:W-:Y:S02]  /*d4a0*/  LOP3.LUT R87, R87, R6, RZ, 0x3c, !PT ;  /* 0x0000000657577212 */ /* 0x000fe400078e3cff */
[----:B------:R-:W-:-:S02]  /*d4b0*/  IADD3 R14, PT, PT, RZ, -R14, RZ ;  /* 0x8000000eff0e7210 */ /* 0x000fc40007ffe0ff */
        /* <DEDUP_REMOVED lines=16> */
[--C-:B------:R-:W-:Y:S01]  /*d5c0*/  @!P2 IMAD.IADD R7, R7, 0x1, -R5.reuse ;  /* 0x000000010707a824 */ /* 0x100fe200078e0a05 */
[----:B------:R-:W-:Y:S02]  /*d5d0*/  @!P2 IADD3 R16, PT, PT, R16, 0x1, RZ ;  /* 0x000000011010a810 */ /* 0x000fe40007ffe0ff */
[----:B------:R-:W-:Y:S02]  /*d5e0*/  ISETP.NE.AND P2, PT, R6, RZ, PT ;  /* 0x000000ff0600720c */ /* 0x000fe40003f45270 */
[----:B------:R-:W-:Y:S01]  /*d5f0*/  ISETP.GE.U32.AND P5, PT, R7, R5, PT ;  /* 0x000000050700720c */ /* 0x000fe20003fa6070 */
[----:B------:R-:W-:Y:S01]  /*d600*/  @!P4 IMAD.IADD R14, R14, 0x1, -R5 ;  /* 0x000000010e0ec824 */ /* 0x000fe200078e0a05 */
[----:B------:R-:W-:Y:S01]  /*d610*/  LOP3.LUT R7, RZ, R6, RZ, 0x33, !PT ;  /* 0x00000006ff077212 */ /* 0x000fe200078e33ff */
[----:B------:R-:W-:-:S03]  /*d620*/  @!P4 VIADD R17, R17, 0x1 ;  /* 0x000000011111c836 */ /* 0x000fc60000000000 */
[----:B------:R-:W-:-:S07]  /*d630*/  ISETP.GE.U32.AND P6, PT, R14, R5, PT ;  /* 0x000000050e00720c */ /* 0x000fce0003fc6070 */
[----:B------:R-:W-:-:S04]  /*d640*/  @P5 IADD3 R16, PT, PT, R16, 0x1, RZ ;  /* 0x0000000110105810 */ /* 0x000fc80007ffe0ff */
[----:B------:R-:W-:Y:S02]  /*d650*/  MOV R14, R16 ;  /* 0x00000010000e7202 */ /* 0x000fe40000000f00 */
[----:B------:R-:W-:-:S03]  /*d660*/  @P6 VIADD R17, R17, 0x1 ;  /* 0x0000000111116836 */ /* 0x000fc60000000000 */
[----:B------:R-:W-:Y:S02]  /*d670*/  @!P1 IMAD.MOV R14, RZ, RZ, -R14 ;  /* 0x000000ffff0e9224 */ /* 0x000fe400078e0a0e */
[----:B------:R-:W-:-:S03]  /*d680*/  @!P3 IADD3 R17, PT, PT, -R17, RZ, RZ ;  /* 0x000000ff1111b210 */ /* 0x000fc60007ffe1ff */
        /* <DEDUP_REMOVED lines=24> */
.L_x_8033:
        /* <DEDUP_REMOVED lines=8> */
.L_x_8034:
[----:B------:R-:W-:Y:S05]  /*d890*/  BSYNC.RECONVERGENT B0 ;  /* 0x0000000000007941 */ /* 0x000fea0003800200 */
.L_x_8032:
[----:B------:R-:W1:Y:S01]  /*d8a0*/  S2R R4, SR_TID.X ;  /* 0x0000000000047919 */ /* 0x000e620000002100 */
[----:B------:R-:W2:Y:S01]  /*d8b0*/  S2UR UR6, SR_CgaCtaId ;  /* 0x00000000000679c3 */ /* 0x000ea20000008800 */
[-C--:B------:R-:W-:Y:S01]  /*d8c0*/  ISETP.GE.AND P5, PT, R12, R144.reuse, PT ;  /* 0x000000900c00720c */ /* 0x080fe20003fa6270 */
[----:B------:R-:W-:Y:S01]  /*d8d0*/  UMOV UR7, 0x400 ;  /* 0x0000040000077882 */ /* 0x000fe20000000000 */
[-C--:B------:R-:W-:Y:S01]  /*d8e0*/  ISETP.GE.AND P4, PT, R10, R144.reuse, PT ;  /* 0x000000900a00720c */ /* 0x080fe20003f86270 */
[----:B------:R-:W-:Y:S01]  /*d8f0*/  BSSY.RECONVERGENT B1, `(.L_x_8035) ;  /* 0x000010c000017945 */ /* 0x000fe20003800200 */
[----:B------:R-:W-:-:S09]  /*d900*/  ISETP.GE.AND P3, PT, R9, R144, PT ;  /* 0x000000900900720c */ /* 0x000fd20003f66270 */
[--C-:B------:R-:W-:Y:S02]  /*d910*/  @!P5 IMAD.MOV.U32 R12, RZ, RZ, R139.reuse ;  /* 0x000000ffff0cd224 */ /* 0x100fe400078e008b */
[--C-:B------:R-:W-:Y:S02]  /*d920*/  @!P5 IMAD.MOV.U32 R13, RZ, RZ, R138.reuse ;  /* 0x000000ffff0dd224 */ /* 0x100fe400078e008a */
[----:B------:R-:W-:Y:S02]  /*d930*/  @!P4 IMAD.MOV.U32 R14, RZ, RZ, R139 ;  /* 0x000000ffff0ec224 */ /* 0x000fe400078e008b */
[----:B------:R-:W-:Y:S01]  /*d940*/  @!P4 IMAD.MOV.U32 R15, RZ, RZ, R138 ;  /* 0x000000ffff0fc224 */ /* 0x000fe200078e008a */
[----:B------:R-:W-:Y:S01]  /*d950*/  @!PT LDS RZ, [RZ] ;  /* 0x00000000fffff984 */ /* 0x000fe20000000800 */
[----:B------:R-:W-:Y:S01]  /*d960*/  @!PT LDS RZ, [RZ] ;  /* 0x00000000fffff984 */ /* 0x000fe20000000800 */
[----:B------:R-:W-:Y:S01]  /*d970*/  @!PT LDS RZ, [RZ] ;  /* 0x00000000fffff984 */ /* 0x000fe20000000800 */
[----:B------:R3:W-:Y:S01]  /*d980*/  @!P5 LDGSTS.E.BYPASS.LTC128B.128 [R90+0x6000], desc[UR4][R12.64] ;  /* 0x060000000c5adfae */ /* 0x0007e2000b981a04 */
[----:B--2---:R-:W-:-:S03]  /*d990*/  ULEA UR6, UR6, UR7, 0x18 ;  /* 0x0000000706067291 */ /* 0x004fc6000f8ec0ff */
[----:B------:R-:W-:Y:S04]  /*d9a0*/  @P5 STS.128 [R90+0x6000], RZ ;  /* 0x006000ff5a005388 */ /* 0x000fe80000000c00 */
[----:B------:R-:W-:Y:S01]  /*d9b0*/  @!PT LDS RZ, [RZ] ;  /* 0x00000000fffff984 */ /* 0x000fe20000000800 */
[----:B------:R-:W-:Y:S01]  /*d9c0*/  @!PT LDS RZ, [RZ] ;  /* 0x00000000fffff984 */ /* 0x000fe20000000800 */
[----:B------:R-:W-:Y:S01]  /*d9d0*/  @!PT LDS RZ, [RZ] ;  /* 0x00000000fffff984 */ /* 0x000fe20000000800 */
[----:B------:R-:W-:Y:S01]  /*d9e0*/  @!P4 LDGSTS.E.BYPASS.LTC128B.128 [R90+0x7000], desc[UR4][R14.64+0x40] ;  /* 0x070000400e5acfae */ /* 0x000fe2000b981a04 */
[C---:B-1----:R-:W-:Y:S02]  /*d9f0*/  IMAD.SHL.U32 R5, R4.reuse, 0x20, RZ ;  /* 0x0000002004057824 */ /* 0x042fe400078e00ff */
[----:B------:R-:W-:Y:S01]  /*da00*/  IMAD.SHL.U32 R7, R4, 0x10, RZ ;  /* 0x0000001004077824 */ /* 0x000fe200078e00ff */
[----:B------:R-:W-:Y:S02]  /*da10*/  @P4 STS.128 [R90+0x7000], RZ ;  /* 0x007000ff5a004388 */ /* 0x000fe40000000c00 */
[----:B------:R-:W-:-:S02]  /*da20*/  LOP3.LUT R6, R5, 0xc0, RZ, 0xc0, !PT ;  /* 0x000000c005067812 */ /* 0x000fc400078ec0ff */
[----:B------:R-:W-:Y:S02]  /*da30*/  LOP3.LUT R7, R7, 0x100, RZ, 0xc0, !PT ;  /* 0x0000010007077812 */ /* 0x000fe400078ec0ff */
[----:B------:R-:W-:Y:S01]  /*da40*/  LOP3.LUT R6, R6, 0x8, R4, 0xf8, !PT ;  /* 0x0000000806067812 */ /* 0x000fe200078ef804 */
[----:B------:R-:W-:Y:S01]  /*da50*/  IMAD.SHL.U32 R4, R4, 0x4, RZ ;  /* 0x0000000404047824 */ /* 0x000fe200078e00ff */
[----:B------:R-:W-:-:S04]  /*da60*/  LOP3.LUT R7, R7, 0x20, R5, 0xf8, !PT ;  /* 0x0000002007077812 */ /* 0x000fc800078ef805 */
[----:B------:R-:W-:Y:S01]  /*da70*/  LOP3.LUT R4, R6, 0x18, R4, 0x78, !PT ;  /* 0x0000001806047812 */ /* 0x000fe200078e7804 */
[----:B------:R-:W-:Y:S01]  /*da80*/  @!P3 IMAD.MOV.U32 R6, RZ, RZ, R139 ;  /* 0x000000ffff06b224 */ /* 0x000fe200078e008b */
[----:B---3--:R-:W-:Y:S02]  /*da90*/  LEA R12, P1, R131, R139, 0x1 ;  /* 0x0000008b830c7211 */ /* 0x008fe400078208ff */
[----:B------:R-:W-:Y:S01]  /*daa0*/  LOP3.LUT R4, R7, R4, RZ, 0xfc, !PT ;  /* 0x0000000407047212 */ /* 0x000fe200078efcff */
[----:B------:R-:W-:Y:S01]  /*dab0*/  @!P3 IMAD.MOV.U32 R7, RZ, RZ, R138 ;  /* 0x000000ffff07b224 */ /* 0x000fe200078e008a */
[----:B------:R-:W-:Y:S02]  /*dac0*/  LEA.HI.X R13, R131, R138, R132, 0x1, P1 ;  /* 0x0000008a830d7211 */ /* 0x000fe400008f0c84 */
[----:B------:R-:W-:Y:S02]  /*dad0*/  LEA R91, R4, UR6, 0x1 ;  /* 0x00000006045b7c11 */ /* 0x000fe4000f8e08ff */
[----:B------:R-:W-:Y:S01]  /*dae0*/  @!PT LDS RZ, [RZ] ;  /* 0x00000000fffff984 */ /* 0x000fe20000000800 */
[----:B------:R-:W-:Y:S01]  /*daf0*/  @!PT LDS RZ, [RZ] ;  /* 0x00000000fffff984 */ /* 0x000fe20000000800 */
[----:B------:R-:W-:Y:S01]  /*db00*/  @!PT LDS RZ, [RZ] ;  /* 0x00000000fffff984 */ /* 0x000fe20000000800 */
[----:B------:R1:W-:Y:S01]  /*db10*/  @!P3 LDGSTS.E.BYPASS.LTC128B.128 [R90+0x8000], desc[UR4][R6.64+0x80] ;  /* 0x08000080065abfae */ /* 0x0003e2000b981a04 */
[----:B------:R-:W-:-:S03]  /*db20*/  ISETP.NE.AND P1, PT, R11, RZ, PT ;  /* 0x000000ff0b00720c */ /* 0x000fc60003f25270 */
[----:B------:R-:W-:Y:S01]  /*db30*/  @P3 STS.128 [R90+0x8000], RZ ;  /* 0x008000ff5a003388 */ /* 0x000fe20000000c00 */
[----:B------:R-:W-:-:S03]  /*db40*/  SEL R8, R8, 0xffffffe0, !P1 ;  /* 0xffffffe008087807 */ /* 0x000fc60004800000 */
[----:B------:R-:W-:Y:S01]  /*db50*/  @!PT LDS RZ, [RZ] ;  /* 0x00000000fffff984 */ /* 0x000fe20000000800 */
[----:B------:R-:W-:Y:S01]  /*db60*/  @!PT LDS RZ, [RZ] ;  /* 0x00000000fffff984 */ /* 0x000fe20000000800 */
[----:B------:R-:W-:Y:S01]  /*db70*/  @!PT LDS RZ, [RZ] ;  /* 0x00000000fffff984 */ /* 0x000fe20000000800 */
[----:B------:R-:W-:Y:S02]  /*db80*/  @!P5 LDGSTS.E.BYPASS.LTC128B.128 [R90+0x6800], desc[UR4][R12.64] ;  /* 0x068000000c5adfae */ /* 0x000fe4000b981a04 */
[--C-:B------:R-:W-:Y:S02]  /*db90*/  IMAD.IADD R89, R2, 0x1, R8.reuse ;  /* 0x0000000102597824 */ /* 0x100fe400078e0208 */
        /* <DEDUP_REMOVED lines=13> */
[----:B-1----:R-:W1:Y:S04]  /*dc70*/  LDSM.16.M88.4 R4, [R91+0x3000] ;  /* 0x003000005b04783b */ /* 0x002e680000000200 */
[----:B------:R-:W3:Y:S04]  /*dc80*/  LDSM.16.M88.4 R104, [R91+0x3400] ;  /* 0x003400005b68783b */ /* 0x000ee80000000200 */
[----:B------:R-:W4:Y:S04]  /*dc90*/  LDSM.16.M88.4 R96, [R91+0x3800] ;  /* 0x003800005b60783b */ /* 0x000f280000000200 */
[----:B------:R-:W5:Y:S04]  /*dca0*/  LDSM.16.M88.4 R16, [R91+0x3c00] ;  /* 0x003c00005b10783b */ /* 0x000f680000000200 */
[----:B--2---:R-:W-:Y:S04]  /*dcb0*/  LDSM.16.M88.4 R12, [R89] ;  /* 0x00000000590c783b */ /* 0x004fe80000000200 */
[----:B------:R-:W2:Y:S04]  /*dcc0*/  LDSM.16.M88.4 R124, [R87+0x3000] ;  /* 0x00300000577c783b */ /* 0x000ea80000000200 */
[----:B------:R-:W2:Y:S04]  /*dcd0*/  LDSM.16.M88.4 R116, [R87+0x3400] ;  /* 0x003400005774783b */ /* 0x000ea80000000200 */
[----:B------:R-:W2:Y:S04]  /*dce0*/  LDSM.16.M88.4 R28, [R87+0x3800] ;  /* 0x00380000571c783b */ /* 0x000ea80000000200 */
[----:B------:R-:W2:Y:S04]  /*dcf0*/  LDSM.16.M88.4 R24, [R87+0x3c00] ;  /* 0x003c00005718783b */ /* 0x000ea80000000200 */
[----:B------:R-:W-:Y:S01]  /*dd00*/  LDSM.16.M88.4 R112, [R2+0x1000] ;  /* 0x001000000270783b */ /* 0x000fe20000000200 */
[C---:B-1----:R-:W-:Y:S03]  /*dd10*/  HMMA.16816.F32.BF16 R8, R32.reuse, R4, RZ ;  /* 0x000000042008723c */ /* 0x042fe600000418ff */
[----:B------:R-:W1:Y:S04]  /*dd20*/  LDSM.16.M88.4 R20, [R91+0x4000] ;  /* 0x004000005b14783b */ /* 0x000e680000000200 */
        /* <DEDUP_REMOVED lines=10> */
[----:B------:R-:W3:Y:S07]  /*ddd0*/  LDSM.16.M88.4 R16, [R91+0x4400] ;  /* 0x004400005b10783b */ /* 0x000eee0000000200 */
[C---:B--2---:R-:W-:Y:S08]  /*dde0*/  HMMA.16816.F32.BF16 R8, R12.reuse, R124, R8 ;  /* 0x0000007c0c08723c */ /* 0x044ff00000041808 */
[C---:B------:R-:W-:Y:S01]  /*ddf0*/  HMMA.16816.F32.BF16 R4, R12.reuse, R126, R4 ;  /* 0x0000007e0c04723c */ /* 0x040fe20000041804 */
[----:B------:R2:W-:Y:S07]  /*de00*/  LDSM.16.M88.4 R124, [R2+0x2000] ;  /* 0x00200000027c783b */ /* 0x0005ee0000000200 */
[C---:B------:R-:W-:Y:S08]  /*de10*/  HMMA.16816.F32.BF16 R108, R12.reuse, R116, R108 ;  /* 0x000000740c6c723c */ /* 0x040ff0000004186c */
[C---:B------:R-:W-:Y:S01]  /*de20*/  HMMA.16816.F32.BF16 R104, R12.reuse, R118, R104 ;  /* 0x000000760c68723c */ /* 0x040fe20000041868 */
[----:B------:R-:W4:Y:S07]  /*de30*/  LDSM.16.M88.4 R116, [R91+0x4c00] ;  /* 0x004c00005b74783b */ /* 0x000f2e0000000200 */
[----:B------:R-:W-:Y:S01]  /*de40*/  HMMA.16816.F32.BF16 R100, R12, R28, R100 ;  /* 0x0000001c0c64723c */ /* 0x000fe20000041864 */
[----:B--2---:R-:W-:-:S05]  /*de50*/  VIADD R2, R88, 0xfffffffe ;  /* 0xfffffffe58027836 */ /* 0x004fca0000000000 */
[----:B------:R-:W-:Y:S02]  /*de60*/  ISETP.GT.AND P6, PT, R2, R135, PT ;  /* 0x000000870200720c */ /* 0x000fe40003fc4270 */
[C---:B------:R-:W-:Y:S01]  /*de70*/  HMMA.16816.F32.BF16 R96, R12.reuse, R30, R96 ;  /* 0x0000001e0c60723c */ /* 0x040fe20000041860 */
[----:B------:R-:W-:Y:S07]  /*de80*/  LDSM.16.M88.4 R28, [R87+0x4000] ;  /* 0x00400000571c783b */ /* 0x000fee0000000200 */
[C---:B------:R-:W-:Y:S08]  /*de90*/  HMMA.16816.F32.BF16 R92, R12.reuse, R24, R92 ;  /* 0x000000180c5c723c */ /* 0x040ff0000004185c */
[----:B------:R-:W-:Y:S01]  /*dea0*/  HMMA.16816.F32.BF16 R32, R12, R26, R32 ;  /* 0x0000001a0c20723c */ /* 0x000fe20000041820 */
[----:B------:R-:W2:Y:S04]  /*deb0*/  LDSM.16.M88.4 R12, [R89+0x1000] ;  /* 0x00100000590c783b */ /* 0x000ea80000000200 */
[----:B------:R-:W5:Y:S03]  /*dec0*/  LDSM.16.M88.4 R24, [R87+0x4400] ;  /* 0x004400005718783b */ /* 0x000f660000000200 */
        /* <DEDUP_REMOVED lines=9> */
[C---:B----4-:R-:W-:Y:S08]  /*df60*/  HMMA.16816.F32.BF16 R92, R112.reuse, R116, R92 ;  /* 0x00000074705c723c */ /* 0x050ff0000004185c */
[----:B------:R-:W-:Y:S01]  /*df70*/  HMMA.16816.F32.BF16 R32, R112, R118, R32 ;  /* 0x000000767020723c */ /* 0x000fe20000041820 */
[----:B------:R-:W4:Y:S04]  /*df80*/  LDSM.16.M88.4 R116, [R91+0x5800] ;  /* 0x005800005b74783b */ /* 0x000f280000000200 */
[----:B------:R-:W4:Y:S03]  /*df90*/  LDSM.16.M88.4 R112, [R91+0x5c00] ;  /* 0x005c00005b70783b */ /* 0x000f260000000200 */
[C---:B--2---:R-:W-:Y:S08]  /*dfa0*/  HMMA.16816.F32.BF16 R8, R12.reuse, R28, R8 ;  /* 0x0000001c0c08723c */ /* 0x044ff00000041808 */
[C---:B------:R-:W-:Y:S01]  /*dfb0*/  HMMA.16816.F32.BF16 R4, R12.reuse, R30, R4 ;  /* 0x0000001e0c04723c */ /* 0x040fe20000041804 */
[----:B------:R-:W-:Y:S07]  /*dfc0*/  LDSM.16.M88.4 R28, [R89+0x2000] ;  /* 0x00200000591c783b */ /* 0x000fee0000000200 */
[C---:B-----5:R-:W-:Y:S08]  /*dfd0*/  HMMA.16816.F32.BF16 R108, R12.reuse, R24, R108 ;  /* 0x000000180c6c723c */ /* 0x060ff0000004186c */
[C---:B------:R-:W-:Y:S01]  /*dfe0*/  HMMA.16816.F32.BF16 R104, R12.reuse, R26, R104 ;  /* 0x0000001a0c68723c */ /* 0x040fe20000041868 */
[----:B------:R-:W2:Y:S07]  /*dff0*/  LDSM.16.M88.4 R24, [R87+0x5000] ;  /* 0x005000005718783b */ /* 0x000eae0000000200 */
[C---:B-1----:R-:W-:Y:S08]  /*e000*/  HMMA.16816.F32.BF16 R100, R12.reuse, R20, R100 ;  /* 0x000000140c64723c */ /* 0x042ff00000041864 */
[C---:B------:R-:W-:Y:S01]  /*e010*/  HMMA.16816.F32.BF16 R96, R12.reuse, R22, R96 ;  /* 0x000000160c60723c */ /* 0x040fe20000041860 */
[----:B------:R-:W1:Y:S07]  /*e020*/  LDSM.16.M88.4 R20, [R87+0x5400] ;  /* 0x005400005714783b */ /* 0x000e6e0000000200 */
[C---:B---3--:R-:W-:Y:S08]  /*e030*/  HMMA.16816.F32.BF16 R92, R12.reuse, R16, R92 ;  /* 0x000000100c5c723c */ /* 0x048ff0000004185c */
[----:B------:R-:W-:Y:S01]  /*e040*/  HMMA.16816.F32.BF16 R32, R12, R18, R32 ;  /* 0x000000120c20723c */ /* 0x000fe20000041820 */
[----:B------:R-:W3:Y:S04]  /*e050*/  LDSM.16.M88.4 R16, [R87+0x5800] ;  /* 0x005800005710783b */ /* 0x000ee80000000200 */
[----:B------:R-:W5:Y:S01]  /*e060*/  LDSM.16.M88.4 R12, [R87+0x5c00] ;  /* 0x005c0000570c783b */ /* 0x000f620000000200 */
[----:B------:R-:W-:-:S04]  /*e070*/  DEPBAR.LE SB0, 0x0 ;  /* 0x000080000000791a */ /* 0x000fc80000000000 */
[C---:B------:R-:W-:Y:S08]  /*e080*/  HMMA.16816.F32.BF16 R8, R124.reuse, R160, R8 ;  /* 0x000000a07c08723c */ /* 0x040ff00000041808 */
[C---:B------:R-:W-:Y:S08]  /*e090*/  HMMA.16816.F32.BF16 R4, R124.reuse, R162, R4 ;  /* 0x000000a27c04723c */ /* 0x040ff00000041804 */
[C---:B------:R-:W-:Y:S08]  /*e0a0*/  HMMA.16816.F32.BF16 R108, R124.reuse, R120, R108 ;  /* 0x000000787c6c723c */ /* 0x040ff0000004186c */
[C---:B------:R-:W-:Y:S08]  /*e0b0*/  HMMA.16816.F32.BF16 R104, R124.reuse, R122, R104 ;  /* 0x0000007a7c68723c */ /* 0x040ff00000041868 */
[C---:B----4-:R-:W-:Y:S08]  /*e0c0*/  HMMA.16816.F32.BF16 R100, R124.reuse, R116, R100 ;  /* 0x000000747c64723c */ /* 0x050ff00000041864 */
[C---:B------:R-:W-:Y:S08]  /*e0d0*/  HMMA.16816.F32.BF16 R96, R124.reuse, R118, R96 ;  /* 0x000000767c60723c */ /* 0x040ff00000041860 */
[C---:B------:R-:W-:Y:S08]  /*e0e0*/  HMMA.16816.F32.BF16 R92, R124.reuse, R112, R92 ;  /* 0x000000707c5c723c */ /* 0x040ff0000004185c */
[----:B------:R-:W-:Y:S08]  /*e0f0*/  HMMA.16816.F32.BF16 R32, R124, R114, R32 ;  /* 0x000000727c20723c */ /* 0x000ff00000041820 */
[C---:B--2---:R-:W-:Y:S08]  /*e100*/  HMMA.16816.F32.BF16 R8, R28.reuse, R24, R8 ;  /* 0x000000181c08723c */ /* 0x044ff00000041808 */
[C---:B------:R-:W-:Y:S08]  /*e110*/  HMMA.16816.F32.BF16 R4, R28.reuse, R26, R4 ;  /* 0x0000001a1c04723c */ /* 0x040ff00000041804 */
[C---:B-1----:R-:W-:Y:S08]  /*e120*/  HMMA.16816.F32.BF16 R108, R28.reuse, R20, R108 ;  /* 0x000000141c6c723c */ /* 0x042ff0000004186c */
[C---:B------:R-:W-:Y:S08]  /*e130*/  HMMA.16816.F32.BF16 R104, R28.reuse, R22, R104 ;  /* 0x000000161c68723c */ /* 0x040ff00000041868 */
[C---:B---3--:R-:W-:Y:S08]  /*e140*/  HMMA.16816.F32.BF16 R100, R28.reuse, R16, R100 ;  /* 0x000000101c64723c */ /* 0x048ff00000041864 */
[C---:B------:R-:W-:Y:S08]  /*e150*/  HMMA.16816.F32.BF16 R96, R28.reuse, R18, R96 ;  /* 0x000000121c60723c */ /* 0x040ff00000041860 */
[C---:B-----5:R-:W-:Y:S08]  /*e160*/  HMMA.16816.F32.BF16 R92, R28.reuse, R12, R92 ;  /* 0x0000000c1c5c723c */ /* 0x060ff0000004185c */
[----:B------:R-:W-:Y:S01]  /*e170*/  HMMA.16816.F32.BF16 R32, R28, R14, R32 ;  /* 0x0000000e1c20723c */ /* 0x000fe20000041820 */
[----:B------:R-:W-:Y:S06]  /*e180*/  BAR.SYNC.DEFER_BLOCKING 0x0 ;  /* 0x0000000000007b1d */ /* 0x000fec0000010000 */
[----:B------:R-:W-:-:S13]  /*e190*/  @!P6 BRA `(.L_x_8036) ;  /* 0x000000080004e947 */ /* 0x000fda0003800000 */
[----:B------:R-:W-:Y:S04]  /*e1a0*/  BSSY.RECONVERGENT B0, `(.L_x_8037) ;  /* 0x000004b000007945 */ /* 0x000fe80003800200 */
[----:B------:R-:W-:Y:S05]  /*e1b0*/  @!P0 BRA `(.L_x_8038) ;  /* 0x0000000400048947 */ /* 0x000fea0003800000 */
[----:B------:R-:W2:Y:S01]  /*e1c0*/  LD.E R20, desc[UR4][R84.64+0x170] ;  /* 0x0001700454147980 */ /* 0x000ea2000c101900 */
[----:B------:R-:W-:-:S05]  /*e1d0*/  SHF.L.U32 R17, R88, 0x6, RZ ;  /* 0x0000000658117819 */ /* 0x000fca00000006ff */
[C---:B------:R-:W-:Y:S01]  /*e1e0*/  VIADD R14, R17.reuse, 0xffffff80 ;  /* 0xffffff80110e7836 */ /* 0x040fe20000000000 */
[----:B------:R-:W-:-:S04]  /*e1f0*/  IADD3 R17, PT, PT, R17, -0xc0, RZ ;  /* 0xffffff4011117810 */ /* 0x000fc80007ffe0ff */
[----:B------:R-:W-:Y:S02]  /*e200*/  IABS R13, R14 ;  /* 0x0000000e000d7213 */ /* 0x000fe40000000000 */
[----:B------:R-:W-:Y:S02]  /*e210*/  IABS R12, R17 ;  /* 0x00000011000c7213 */ /* 0x000fe40000000000 */
[-C--:B--2---:R-:W-:Y:S02]  /*e220*/  IABS R16, R20.reuse ;  /* 0x0000001400107213 */ /* 0x084fe40000000000 */
[-C--:B------:R-:W-:Y:S02]  /*e230*/  IABS R15, R20.reuse ;  /* 0x00000014000f7213 */ /* 0x080fe40000000000 */
[----:B------:R-:W1:Y:S01]  /*e240*/  I2F.RP R22, R16 ;  /* 0x0000001000167306 */ /* 0x000e620000209400 */
[-C--:B------:R-:W-:Y:S02]  /*e250*/  LOP3.LUT R17, R17, R20.reuse, RZ, 0x3c, !PT ;  /* 0x0000001411117212 */ /* 0x080fe400078e3cff */
[----:B------:R-:W-:Y:S01]  /*e260*/  IMAD.MOV R15, RZ, RZ, -R15 ;  /* 0x000000ffff0f7224 */ /* 0x000fe200078e0a0f */
[----:B------:R-:W-:-:S04]  /*e270*/  LOP3.LUT R14, R14, R20, RZ, 0x3c, !PT ;  /* 0x000000140e0e7212 */ /* 0x000fc800078e3cff */
        /* <DEDUP_REMOVED lines=23> */
[----:B------:R-:W2:Y:S01]  /*e3f0*/  LD.E.64 R16, desc[UR4][R84.64+0x38] ;  /* 0x0000380454107980 */ /* 0x000ea2000c101b00 */
[----:B------:R-:W-:Y:S01]  /*e400*/  @!P1 IMAD.MOV R18, RZ, RZ, -R18 ;  /* 0x000000ffff129224 */ /* 0x000fe200078e0a12 */
[----:B------:R-:W-:Y:S02]  /*e410*/  @P2 IADD3 R19, PT, PT, R19, 0x1, RZ ;  /* 0x0000000113132810 */ /* 0x000fe40007ffe0ff */
[----:B------:R-:W-:-:S03]  /*e420*/  ISETP.NE.AND P2, PT, R20, RZ, PT ;  /* 0x000000ff1400720c */ /* 0x000fc60003f45270 */
[----:B------:R-:W-:-:S05]  /*e430*/  IMAD.MOV.U32 R15, RZ, RZ, R19 ;  /* 0x000000ffff0f7224 */ /* 0x000fca00078e0013 */
[----:B------:R-:W-:-:S04]  /*e440*/  @!P0 IADD3 R15, PT, PT, -R15, RZ, RZ ;  /* 0x000000ff0f0f8210 */ /* 0x000fc80007ffe1ff */
        /* <DEDUP_REMOVED lines=24> */
.L_x_8038:
        /* <DEDUP_REMOVED lines=8> */
.L_x_8039:
[----:B------:R-:W-:Y:S05]  /*e650*/  BSYNC.RECONVERGENT B0 ;  /* 0x0000000000007941 */ /* 0x000fea0003800200 */
.L_x_8037:
[----:B------:R-:W1:Y:S01]  /*e660*/  S2R R14, SR_TID.X ;  /* 0x00000000000e7919 */ /* 0x000e620000002100 */
[----:B------:R-:W2:Y:S01]  /*e670*/  S2UR UR6, SR_CgaCtaId ;  /* 0x00000000000679c3 */ /* 0x000ea20000008800 */
[----:B------:R-:W-:Y:S01]  /*e680*/  UMOV UR7, 0x400 ;  /* 0x0000040000077882 */ /* 0x000fe20000000000 */
[--C-:B------:R-:W-:Y:S01]  /*e690*/  @!P5 IMAD.MOV.U32 R15, RZ, RZ, R136.reuse ;  /* 0x000000ffff0fd224 */ /* 0x100fe200078e0088 */
[CC--:B------:R-:W-:Y:S01]  /*e6a0*/  @!P5 LEA R18, P2, R133.reuse, R137.reuse, 0x1 ;  /* 0x000000898512d211 */ /* 0x0c0fe200078408ff */
[----:B------:R-:W-:Y:S01]  /*e6b0*/  @!P3 IMAD.MOV.U32 R20, RZ, RZ, R137 ;  /* 0x000000ffff14b224 */ /* 0x000fe200078e0089 */
[C---:B------:R-:W-:Y:S01]  /*e6c0*/  @!P4 LEA R16, P1, R133.reuse, R137, 0x1 ;  /* 0x000000898510c211 */ /* 0x040fe200078208ff */
[----:B------:R-:W-:Y:S01]  /*e6d0*/  @!P3 IMAD.MOV.U32 R21, RZ, RZ, R136 ;  /* 0x000000ffff15b224 */ /* 0x000fe200078e0088 */
[CCC-:B------:R-:W-:Y:S02]  /*e6e0*/  @!P5 LEA.HI.X R19, R133.reuse, R136.reuse, R134.reuse, 0x1, P2 ;  /* 0x000000888513d211 */ /* 0x1c0fe400010f0c86 */
[----:B------:R-:W-:Y:S01]  /*e6f0*/  @!P4 LEA.HI.X R17, R133, R136, R134, 0x1, P1 ;  /* 0x000000888511c211 */ /* 0x000fe200008f0c86 */
[----:B--2---:R-:W-:Y:S01]  /*e700*/  ULEA UR6, UR6, UR7, 0x18 ;  /* 0x0000000706067291 */ /* 0x004fe2000f8ec0ff */
[----:B-1----:R-:W-:-:S05]  /*e710*/  IMAD.SHL.U32 R13, R14, 0x8, RZ ;  /* 0x000000080e0d7824 */ /* 0x002fca00078e00ff */
[----:B------:R-:W-:-:S04]  /*e720*/  LOP3.LUT R12, R13, 0xc0, RZ, 0xc0, !PT ;  /* 0x000000c00d0c7812 */ /* 0x000fc800078ec0ff */
[----:B------:R-:W-:Y:S01]  /*e730*/  LOP3.LUT R12, R12, 0x18, R14, 0xf8, !PT ;  /* 0x000000180c0c7812 */ /* 0x000fe200078ef80e */
[----:B------:R-:W-:-:S03]  /*e740*/  @!P5 IMAD.MOV.U32 R14, RZ, RZ, R137 ;  /* 0x000000ffff0ed224 */ /* 0x000fc600078e0089 */
[----:B------:R-:W-:-:S04]  /*e750*/  LOP3.LUT R12, R12, 0x18, R13, 0x78, !PT ;  /* 0x000000180c0c7812 */ /* 0x000fc800078e780d */
[----:B------:R-:W-:-:S04]  /*e760*/  LOP3.LUT R12, R12, 0x1f20, R13, 0xf8, !PT ;  /* 0x00001f200c0c7812 */ /* 0x000fc800078ef80d */
[----:B------:R-:W-:-:S05]  /*e770*/  LEA R12, R12, UR6, 0x1 ;  /* 0x000000060c0c7c11 */ /* 0x000fca000f8e08ff */
        /* <DEDUP_REMOVED lines=26> */
[----:B-1----:R-:W-:-:S03]  /*e920*/  @!P3 LEA R14, P0, R133, R137, 0x1 ;  /* 0x00000089850eb211 */ /* 0x002fc600078008ff */
[----:B------:R2:W-:Y:S01]  /*e930*/  @P4 STS.128 [R12+0x4800], RZ ;  /* 0x004800ff0c004388 */ /* 0x0005e20000000c00 */
[----:B------:R-:W-:-:S05]  /*e940*/  @!P3 LEA.HI.X R15, R133, R136, R134, 0x1, P0 ;  /* 0x00000088850fb211 */ /* 0x000fca00000f0c86 */
[----:B------:R-:W-:Y:S01]  /*e950*/  @!PT LDS RZ, [RZ] ;  /* 0x00000000fffff984 */ /* 0x000fe20000000800 */
[----:B------:R-:W-:Y:S01]  /*e960*/  @!PT LDS RZ, [RZ] ;  /* 0x00000000fffff984 */ /* 0x000fe20000000800 */
[----:B------:R-:W-:Y:S01]  /*e970*/  @!PT LDS RZ, [RZ] ;  /* 0x00000000fffff984 */ /* 0x000fe20000000800 */
[----:B------:R2:W-:Y:S04]  /*e980*/  @!P3 LDGSTS.E.BYPASS.LTC128B.128 [R12+0x5800], desc[UR4][R14.64+0x80] ;  /* 0x058000800e0cbfae */ /* 0x0005e8000b981a04 */
[----:B------:R2:W-:Y:S04]  /*e990*/  @P3 STS.128 [R12+0x5800], RZ ;  /* 0x005800ff0c003388 */ /* 0x0005e80000000c00 */
[----:B------:R-:W0:Y:S02]  /*e9a0*/  LDGDEPBAR ;  /* 0x00000000000079af */ /* 0x000e240000000000 */
.L_x_8036:
[----:B------:R-:W-:Y:S05]  /*e9b0*/  BSYNC.RECONVERGENT B1 ;  /* 0x0000000000017941 */ /* 0x000fea0003800200 */
.L_x_8035:
[----:B------:R-:W3:Y:S01]  /*e9c0*/  LD.E R87, desc[UR4][R84.64+0xdc] ;  /* 0x0000dc0454577980 */ /* 0x000ee2000c101900 */
[----:B------:R-:W1:Y:S03]  /*e9d0*/  S2R R13, SR_TID.X ;  /* 0x00000000000d7919 */ /* 0x000e660000002100 */
[----:B--2---:R-:W-:Y:S04]  /*e9e0*/  LDSM.16.MT88.4 R16, [R0+0x7000] ;  /* 0x007000000010783b */ /* 0x004fe80000004200 */
[----:B------:R-:W-:Y:S01]  /*e9f0*/  LDSM.16.MT88.4 R24, [R0+0x6400] ;  /* 0x006400000018783b */ /* 0x000fe20000004200 */
[----:B-1----:R-:W-:-:S05]  /*ea00*/  IMAD.SHL.U32 R13, R13, 0x2, RZ ;  /* 0x000000020d0d7824 */ /* 0x002fca00078e00ff */
[----:B------:R-:W-:-:S05]  /*ea10*/  LOP3.LUT R13, R13, 0x6, RZ, 0xc0, !PT ;  /* 0x000000060d0d7812 */ /* 0x000fca00078ec0ff */
[C---:B------:R-:W-:Y:S02]  /*ea20*/  IMAD R13, R88.reuse, 0x40, R13 ;  /* 0x00000040580d7824 */ /* 0x040fe400078e020d */
[----:B------:R-:W-:Y:S02]  /*ea30*/  @P6 VIADD R88, R88, 0xfffffffd ;  /* 0xfffffffd58586836 */ /* 0x000fe40000000000 */
[C---:B------:R-:W-:Y:S02]  /*ea40*/  VIADD R12, R13.reuse, 0xffffff80 ;  /* 0xffffff800d0c7836 */ /* 0x040fe40000000000 */
[C---:B------:R-:W-:Y:S02]  /*ea50*/  VIADD R14, R13.reuse, 0xffffff81 ;  /* 0xffffff810d0e7836 */ /* 0x040fe40000000000 */
[----:B------:R-:W-:Y:S01]  /*ea60*/  VIADD R15, R13, 0xffffff88 ;  /* 0xffffff880d0f7836 */ /* 0x000fe20000000000 */
[C---:B------:R-:W-:Y:S02]  /*ea70*/  ISETP.GE.AND P0, PT, R12.reuse, R154, PT ;  /* 0x0000009a0c00720c */ /* 0x040fe40003f06270 */
[----:B------:R-:W-:-:S02]  /*ea80*/  ISETP.GE.AND P5, PT, R12, R153, PT ;  /* 0x000000990c00720c */ /* 0x000fc40003fa6270 */
[----:B------:R-:W-:Y:S02]  /*ea90*/  FSEL R8, R8, -INF , P0 ;  /* 0xff80000008087808 */ /* 0x000fe40000000000 */
[----:B------:R-:W-:Y:S02]  /*eaa0*/  ISETP.GE.AND P1, PT, R12, R152, PT ;  /* 0x000000980c00720c */ /* 0x000fe40003f26270 */
[----:B------:R-:W-:Y:S02]  /*eab0*/  ISETP.GE.AND P2, PT, R14, R154, PT ;  /* 0x0000009a0e00720c */ /* 0x000fe40003f46270 */
[----:B------:R-:W-:Y:S02]  /*eac0*/  ISETP.GE.AND P3, PT, R12, R147, PT ;  /* 0x000000930c00720c */ /* 0x000fe40003f66270 */
[----:B------:R-:W-:Y:S02]  /*ead0*/  FSEL R12, R8, -INF , !P5 ;  /* 0xff800000080c7808 */ /* 0x000fe40006800000 */
[----:B------:R-:W-:-:S02]  /*eae0*/  ISETP.GE.AND P4, PT, R14, R153, PT ;  /* 0x000000990e00720c */ /* 0x000fc40003f86270 */
[----:B------:R-:W-:Y:S02]  /*eaf0*/  FSEL R8, R10, -INF , P1 ;  /* 0xff8000000a087808 */ /* 0x000fe40000800000 */
[----:B------:R-:W-:Y:S02]  /*eb00*/  FSEL R9, R9, -INF , P2 ;  /* 0xff80000009097808 */ /* 0x000fe40001000000 */
[C---:B------:R-:W-:Y:S02]  /*eb10*/  ISETP.GE.AND P0, PT, R14.reuse, R152, PT ;  /* 0x000000980e00720c */ /* 0x040fe40003f06270 */
[----:B------:R-:W-:Y:S01]  /*eb20*/  ISETP.GE.AND P5, PT, R14, R147, PT ;  /* 0x000000930e00720c */ /* 0x000fe20003fa6270 */
[----:B------:R-:W-:Y:S01]  /*eb30*/  VIADD R14, R13, 0xffffff89 ;  /* 0xffffff890d0e7836 */ /* 0x000fe20000000000 */
[----:B------:R-:W-:Y:S02]  /*eb40*/  ISETP.GE.AND P1, PT, R15, R154, PT ;  /* 0x0000009a0f00720c */ /* 0x000fe40003f26270 */
[----:B------:R-:W-:-:S02]  /*eb50*/  FSEL R8, R8, -INF , !P3 ;  /* 0xff80000008087808 */ /* 0x000fc40005800000 */
[----:B------:R-:W-:Y:S02]  /*eb60*/  FSEL R10, R9, -INF , !P4 ;  /* 0xff800000090a7808 */ /* 0x000fe40006000000 */
        /* <DEDUP_REMOVED lines=8> */
[----:B------:R-:W-:Y:S02]  /*ebf0*/  ISETP.GE.AND P1, PT, R14, R152, PT ;  /* 0x000000980e00720c */ /* 0x000fe40003f26270 */
[----:B------:R-:W-:Y:S02]  /*ec00*/  ISETP.GE.AND P2, PT, R15, R154, PT ;  /* 0x0000009a0f00720c */ /* 0x000fe40003f46270 */
[----:B------:R-:W-:Y:S02]  /*ec10*/  FSEL R4, R11, -INF , !P5 ;  /* 0xff8000000b047808 */ /* 0x000fe40006800000 */
[----:B------:R-:W-:-:S02]  /*ec20*/  FSEL R9, R9, -INF , !P3 ;  /* 0xff80000009097808 */ /* 0x000fc40005800000 */
[C---:B------:R-:W-:Y:S02]  /*ec30*/  ISETP.GE.AND P5, PT, R14.reuse, R153, PT ;  /* 0x000000990e00720c */ /* 0x040fe40003fa6270 */
[----:B------:R-:W-:Y:S01]  /*ec40*/  ISETP.GE.AND P3, PT, R14, R147, PT ;  /* 0x000000930e00720c */ /* 0x000fe20003f66270 */
[----:B------:R-:W-:Y:S01]  /*ec50*/  VIADD R14, R13, 0xffffff91 ;  /* 0xffffff910d0e7836 */ /* 0x000fe20000000000 */
[----:B------:R-:W-:Y:S02]  /*ec60*/  FSEL R11, R5, -INF , P0 ;  /* 0xff800000050b7808 */ /* 0x000fe40000000000 */
[----:B------:R-:W-:Y:S02]  /*ec70*/  FSEL R5, R6, -INF , !P4 ;  /* 0xff80000006057808 */ /* 0x000fe40006000000 */
[----:B------:R-:W-:Y:S02]  /*ec80*/  ISETP.GE.AND P4, PT, R15, R153, PT ;  /* 0x000000990f00720c */ /* 0x000fe40003f86270 */
[----:B------:R-:W-:Y:S01]  /*ec90*/  FSEL R6, R7, -INF , P1 ;  /* 0xff80000007067808 */ /* 0x000fe20000800000 */
[----:B------:R-:W-:Y:S01]  /*eca0*/  VIADD R7, R13, 0xffffff98 ;  /* 0xffffff980d077836 */ /* 0x000fe20000000000 */
[----:B------:R-:W-:-:S02]  /*ecb0*/  FSEL R22, R108, -INF , P2 ;  /* 0xff8000006c167808 */ /* 0x000fc40001000000 */
[----:B------:R-:W-:Y:S02]  /*ecc0*/  ISETP.GE.AND P0, PT, R15, R152, PT ;  /* 0x000000980f00720c */ /* 0x000fe40003f06270 */
[----:B------:R-:W-:Y:S02]  /*ecd0*/  ISETP.GE.AND P1, PT, R14, R154, PT ;  /* 0x0000009a0e00720c */ /* 0x000fe40003f26270 */
[----:B------:R-:W-:Y:S02]  /*ece0*/  FSEL R6, R6, -INF , !P3 ;  /* 0xff80000006067808 */ /* 0x000fe40005800000 */
[----:B------:R-:W-:Y:S02]  /*ecf0*/  FSEL R22, R22, -INF , !P4 ;  /* 0xff80000016167808 */ /* 0x000fe40006000000 */
[C---:B------:R-:W-:Y:S02]  /*ed00*/  ISETP.GE.AND P3, PT, R14.reuse, R153, PT ;  /* 0x000000990e00720c */ /* 0x040fe40003f66270 */
[----:B------:R-:W-:-:S02]  /*ed10*/  ISETP.GE.AND P2, PT, R14, R152, PT ;  /* 0x000000980e00720c */ /* 0x000fc40003f46270 */
[-C--:B------:R-:W-:Y:S01]  /*ed20*/  ISETP.GE.AND P4, PT, R14, R147.reuse, PT ;  /* 0x000000930e00720c */ /* 0x080fe20003f86270 */
[----:B------:R-:W-:Y:S01]  /*ed30*/  VIADD R14, R13, 0xffffff99 ;  /* 0xffffff990d0e7836 */ /* 0x000fe20000000000 */
[----:B------:R-:W-:Y:S02]  /*ed40*/  FSEL R11, R11, -INF , !P5 ;  /* 0xff8000000b0b7808 */ /* 0x000fe40006800000 */
[----:B------:R-:W-:Y:S02]  /*ed50*/  ISETP.GE.AND P5, PT, R15, R147, PT ;  /* 0x000000930f00720c */ /* 0x000fe40003fa6270 */
[----:B------:R-:W-:Y:S02]  /*ed60*/  FSEL R110, R110, -INF , P0 ;  /* 0xff8000006e6e7808 */ /* 0x000fe40000000000 */
[----:B------:R-:W-:Y:S02]  /*ed70*/  FSEL R23, R109, -INF , P1 ;  /* 0xff8000006d177808 */ /* 0x000fe40000800000 */
[----:B------:R-:W-:-:S02]  /*ed80*/  ISETP.GE.AND P0, PT, R7, R154, PT ;  /* 0x0000009a0700720c */ /* 0x000fc40003f06270 */
[----:B------:R-:W-:Y:S02]  /*ed90*/  FSEL R111, R111, -INF , P2 ;  /* 0xff8000006f6f7808 */ /* 0x000fe40001000000 */
[----:B------:R-:W-:Y:S02]  /*eda0*/  ISETP.GE.AND P1, PT, R7, R152, PT ;  /* 0x000000980700720c */ /* 0x000fe40003f26270 */
[----:B------:R-:W-:Y:S02]  /*edb0*/  ISETP.GE.AND P2, PT, R14, R154, PT ;  /* 0x0000009a0e00720c */ /* 0x000fe40003f46270 */
[----:B------:R-:W-:Y:S02]  /*edc0*/  FSEL R112, R110, -INF , !P5 ;  /* 0xff8000006e707808 */ /* 0x000fe40006800000 */
[----:B------:R-:W-:Y:S02]  /*edd0*/  FSEL R23, R23, -INF , !P3 ;  /* 0xff80000017177808 */ /* 0x000fe40005800000 */
[----:B------:R-:W-:-:S02]  /*ede0*/  ISETP.GE.AND P5, PT, R7, R153, PT ;  /* 0x000000990700720c */ /* 0x000fc40003fa6270 */
[----:B------:R-:W-:Y:S01]  /*edf0*/  ISETP.GE.AND P3, PT, R7, R147, PT ;  /* 0x000000930700720c */ /* 0x000fe20003f66270 */
[----:B------:R-:W-:Y:S01]  /*ee00*/  VIADD R7, R13, 0xffffffa0 ;  /* 0xffffffa00d077836 */ /* 0x000fe20000000000 */
[----:B------:R-:W-:Y:S02]  /*ee10*/  FSEL R21, R104, -INF , P0 ;  /* 0xff80000068157808 */ /* 0x000fe40000000000 */
[----:B------:R-:W-:Y:S02]  /*ee20*/  FSEL R111, R111, -INF , !P4 ;  /* 0xff8000006f6f7808 */ /* 0x000fe40006000000 */
[----:B------:R-:W-:Y:S02]  /*ee30*/  ISETP.GE.AND P4, PT, R14, R153, PT ;  /* 0x000000990e00720c */ /* 0x000fe40003f86270 */
[----:B------:R-:W-:Y:S02]  /*ee40*/  FSEL R106, R106, -INF , P1 ;  /* 0xff8000006a6a7808 */ /* 0x000fe40000800000 */
[----:B------:R-:W-:-:S02]  /*ee50*/  FSEL R20, R105, -INF , P2 ;  /* 0xff80000069147808 */ /* 0x000fc40001000000 */
[----:B------:R-:W-:Y:S02]  /*ee60*/  FSEL R21, R21, -INF , !P5 ;  /* 0xff80000015157808 */ /* 0x000fe40006800000 */
[C---:B------:R-:W-:Y:S02]  /*ee70*/  ISETP.GE.AND P0, PT, R14.reuse, R152, PT ;  /* 0x000000980e00720c */ /* 0x040fe40003f06270 */
[----:B------:R-:W-:Y:S01]  /*ee80*/  ISETP.GE.AND P5, PT, R14, R147, PT ;  /* 0x000000930e00720c */ /* 0x000fe20003fa6270 */
[----:B------:R-:W-:Y:S01]  /*ee90*/  VIADD R14, R13, 0xffffffa1 ;  /* 0xffffffa10d0e7836 */ /* 0x000fe20000000000 */
[----:B------:R-:W-:Y:S02]  /*eea0*/  ISETP.GE.AND P1, PT, R7, R154, PT ;  /* 0x0000009a0700720c */ /* 0x000fe40003f26270 */
[----:B------:R-:W-:Y:S02]  /*eeb0*/  FSEL R110, R106, -INF , !P3 ;  /* 0xff8000006a6e7808 */ /* 0x000fe40005800000 */
[----:B------:R-:W-:-:S02]  /*eec0*/  FSEL R20, R20, -INF , !P4 ;  /* 0xff80000014147808 */ /* 0x000fc40006000000 */
[C---:B------:R-:W-:Y:S02]  /*eed0*/  ISETP.GE.AND P3, PT, R7.reuse, R153, PT ;  /* 0x000000990700720c */ /* 0x040fe40003f66270 */
[C---:B------:R-:W-:Y:S02]  /*eee0*/  ISETP.GE.AND P2, PT, R7.reuse, R152, PT ;  /* 0x000000980700720c */ /* 0x040fe40003f46270 */
[----:B------:R-:W-:Y:S01]  /*eef0*/  ISETP.GE.AND P4, PT, R7, R147, PT ;  /* 0x000000930700720c */ /* 0x000fe20003f86270 */
[----:B------:R-:W-:Y:S01]  /*ef00*/  VIADD R7, R13, 0xffffffa8 ;  /* 0xffffffa80d077836 */ /* 0x000fe20000000000 */
        /* <DEDUP_REMOVED lines=37> */
[C---:B------:R-:W-:Y:S01]  /*f160*/  VIADD R7, R13.reuse, 0xffffffb8 ;  /* 0xffffffb80d077836 */ /* 0x040fe20000000000 */
[----:B------:R-:W-:Y:S01]  /*f170*/  FSEL R92, R92, -INF , P0 ;  /* 0xff8000005c5c7808 */ /* 0x000fe20000000000 */
[----:B------:R-:W-:Y:S01]  /*f180*/  VIADD R13, R13, 0xffffffb9 ;  /* 0xffffffb90d0d7836 */ /* 0x000fe20000000000 */
[----:B------:R-:W-:Y:S02]  /*f190*/  FSEL R94, R94, -INF , P1 ;  /* 0xff8000005e5e7808 */ /* 0x000fe40000800000 */
[----:B------:R-:W-:Y:S02]  /*f1a0*/  FSEL R93, R93, -INF , P2 ;  /* 0xff8000005d5d7808 */ /* 0x000fe40001000000 */
[C---:B------:R-:W-:Y:S02]  /*f1b0*/  ISETP.GE.AND P0, PT, R14.reuse, R152, PT ;  /* 0x000000980e00720c */ /* 0x040fe40003f06270 */
[----:B------:R-:W-:-:S02]  /*f1c0*/  ISETP.GE.AND P1, PT, R14, R153, PT ;  /* 0x000000990e00720c */ /* 0x000fc40003f26270 */
[----:B------:R-:W-:Y:S02]  /*f1d0*/  ISETP.GE.AND P2, PT, R14, R147, PT ;  /* 0x000000930e00720c */ /* 0x000fe40003f46270 */
[----:B------:R-:W-:Y:S02]  /*f1e0*/  FMNMX3.FTZ R14, R86, R12, R10, !PT ;  /* 0x0000000c560e7276 */ /* 0x000fe4000781000a */
[----:B------:R-:W-:Y:S02]  /*f1f0*/  FSEL R105, R92, -INF , !P5 ;  /* 0xff8000005c697808 */ /* 0x000fe40006800000 */
[----:B------:R-:W-:Y:S02]  /*f200*/  ISETP.GE.AND P5, PT, R7, R154, PT ;  /* 0x0000009a0700720c */ /* 0x000fe40003fa6270 */
[----:B------:R-:W-:Y:S02]  /*f210*/  FMNMX3.FTZ R14, R14, R9, R11, !PT ;  /* 0x000000090e0e7276 */ /* 0x000fe4000781000b */
[----:B------:R-:W-:-:S02]  /*f220*/  FSEL R95, R95, -INF , P0 ;  /* 0xff8000005f5f7808 */ /* 0x000fc40000000000 */
[----:B------:R-:W-:Y:S02]  /*f230*/  FSEL R32, R32, -INF , P5 ;  /* 0xff80000020207808 */ /* 0x000fe40002800000 */
[----:B------:R-:W-:Y:S02]  /*f240*/  FSEL R102, R93, -INF , !P1 ;  /* 0xff8000005d667808 */ /* 0x000fe40004800000 */
[C---:B------:R-:W-:Y:S02]  /*f250*/  ISETP.GE.AND P0, PT, R7.reuse, R153, PT ;  /* 0x000000990700720c */ /* 0x040fe40003f06270 */
[C---:B------:R-:W-:Y:S02]  /*f260*/  ISETP.GE.AND P5, PT, R7.reuse, R152, PT ;  /* 0x000000980700720c */ /* 0x040fe40003fa6270 */
[----:B------:R-:W-:Y:S02]  /*f270*/  ISETP.GE.AND P1, PT, R7, R147, PT ;  /* 0x000000930700720c */ /* 0x000fe40003f26270 */
[----:B------:R-:W-:-:S02]  /*f280*/  FMNMX3.FTZ R7, R14, R22, R23, !PT ;  /* 0x000000160e077276 */ /* 0x000fc40007810017 */
[----:B------:R-:W-:Y:S02]  /*f290*/  FSEL R101, R32, -INF , !P0 ;  /* 0xff80000020657808 */ /* 0x000fe40004000000 */
[----:B------:R-:W-:Y:S02]  /*f2a0*/  FMNMX3.FTZ R7, R7, R21, R20, !PT ;  /* 0x0000001507077276 */ /* 0x000fe40007810014 */
[----:B------:R-:W-:Y:S02]  /*f2b0*/  ISETP.GE.AND P0, PT, R13, R154, PT ;  /* 0x0000009a0d00720c */ /* 0x000fe40003f06270 */
[----:B------:R-:W-:Y:S02]  /*f2c0*/  FMNMX3.FTZ R14, R3, R8, R4, !PT ;  /* 0x00000008030e7276 */ /* 0x000fe40007810004 */
[----:B------:R-:W-:Y:S02]  /*f2d0*/  FMNMX3.FTZ R7, R7, R121, R120, !PT ;  /* 0x0000007907077276 */ /* 0x000fe40007810078 */
[----:B------:R-:W-:-:S02]  /*f2e0*/  FSEL R34, R34, -INF , P5 ;  /* 0xff80000022227808 */ /* 0x000fc40002800000 */
[----:B------:R-:W-:Y:S02]  /*f2f0*/  ISETP.GE.AND P5, PT, R13, R153, PT ;  /* 0x000000990d00720c */ /* 0x000fe40003fa6270 */
[----:B------:R-:W-:Y:S02]  /*f300*/  FMNMX3.FTZ R14, R14, R5, R6, !PT ;  /* 0x000000050e0e7276 */ /* 0x000fe40007810006 */
[----:B------:R-:W-:Y:S02]  /*f310*/  FSEL R33, R33, -INF , P0 ;  /* 0xff80000021217808 */ /* 0x000fe40000000000 */
[----:B------:R-:W-:Y:S02]  /*f320*/  FMNMX3.FTZ R7, R7, R119, R117, !PT ;  /* 0x0000007707077276 */ /* 0x000fe40007810075 */
[----:B------:R-:W-:Y:S02]  /*f330*/  FMNMX3.FTZ R14, R14, R112, R111, !PT ;  /* 0x000000700e0e7276 */ /* 0x000fe4000781006f */
[----:B------:R-:W-:-:S02]  /*f340*/  FSEL R103, R33, -INF , !P5 ;  /* 0xff80000021677808 */ /* 0x000fc40006800000 */
[----:B------:R-:W-:Y:S02]  /*f350*/  FMNMX3.FTZ R7, R7, R105, R102, !PT ;  /* 0x0000006907077276 */ /* 0x000fe40007810066 */
[C---:B------:R-:W-:Y:S02]  /*f360*/  ISETP.GE.AND P0, PT, R13.reuse, R152, PT ;  /* 0x000000980d00720c */ /* 0x040fe40003f06270 */
[----:B------:R-:W-:Y:S02]  /*f370*/  ISETP.GE.AND P5, PT, R13, R147, PT ;  /* 0x000000930d00720c */ /* 0x000fe40003fa6270 */
[----:B------:R-:W-:Y:S02]  /*f380*/  FMNMX3.FTZ R13, R14, R110, R113, !PT ;  /* 0x0000006e0e0d7276 */ /* 0x000fe40007810071 */
[----:B------:R-:W-:Y:S02]  /*f390*/  FMNMX3.FTZ R7, R7, R101, R103, !PT ;  /* 0x0000006507077276 */ /* 0x000fe40007810067 */
[----:B------:R-:W-:-:S02]  /*f3a0*/  FSEL R118, R99, -INF , !P4 ;  /* 0xff80000063767808 */ /* 0x000fc40006000000 */
[----:B------:R-:W-:Y:S01]  /*f3b0*/  FMNMX3.FTZ R13, R13, R116, R115, !PT ;  /* 0x000000740d0d7276 */ /* 0x000fe20007810073 */
[----:B------:R-:W1:Y:S01]  /*f3c0*/  SHFL.BFLY PT, R15, R7, 0x2, 0x1f ;  /* 0x0c401f00070f7f89 */ /* 0x000e6200000e0000 */
[----:B------:R-:W-:Y:S02]  /*f3d0*/  FSEL R35, R35, -INF , P0 ;  /* 0xff80000023237808 */ /* 0x000fe40000000000 */
[----:B------:R-:W-:Y:S02]  /*f3e0*/  FSEL R100, R94, -INF , !P3 ;  /* 0xff8000005e647808 */ /* 0x000fe40005800000 */
[----:B------:R-:W-:Y:S01]  /*f3f0*/  FSEL R99, R95, -INF , !P2 ;  /* 0xff8000005f637808 */ /* 0x000fe20005000000 */
[----:B------:R-:W-:Y:S01]  /*f400*/  VIADD R95, R0, 0x6020 ;  /* 0x00006020005f7836 */ /* 0x000fe20000000000 */
[----:B------:R-:W-:Y:S02]  /*f410*/  FMNMX3.FTZ R13, R13, R114, R118, !PT ;  /* 0x000000720d0d7276 */ /* 0x000fe40007810076 */
[----:B------:R-:W-:-:S02]  /*f420*/  FSEL R98, R34, -INF , !P1 ;  /* 0xff80000022627808 */ /* 0x000fc40004800000 */
[----:B------:R-:W-:Y:S02]  /*f430*/  FSEL R97, R35, -INF , !P5 ;  /* 0xff80000023617808 */ /* 0x000fe40006800000 */
[----:B------:R-:W-:-:S04]  /*f440*/  FMNMX3.FTZ R13, R13, R100, R99, !PT ;  /* 0x000000640d0d7276 */ /* 0x000fc80007810063 */
[----:B------:R-:W-:-:S05]  /*f450*/  FMNMX3.FTZ R14, R13, R98, R97, !PT ;  /* 0x000000620d0e7276 */ /* 0x000fca0007810061 */
[----:B------:R-:W2:Y:S01]  /*f460*/  SHFL.BFLY PT, R13, R14, 0x2, 0x1f ;  /* 0x0c401f000e0d7f89 */ /* 0x000ea200000e0000 */
[----:B-1----:R-:W-:-:S05]  /*f470*/  FMNMX.FTZ R7, R7, R15, !PT ;  /* 0x0000000f07077209 */ /* 0x002fca0007810000 */
[----:B------:R-:W1:Y:S01]  /*f480*/  SHFL.BFLY PT, R33, R7, 0x1, 0x1f ;  /* 0x0c201f0007217f89 */ /* 0x000e6200000e0000 */
[----:B--2---:R-:W-:-:S05]  /*f490*/  FMNMX.FTZ R13, R14, R13, !PT ;  /* 0x0000000d0e0d7209 */ /* 0x004fca0007810000 */
[----:B------:R-:W2:Y:S01]  /*f4a0*/  SHFL.BFLY PT, R32, R13, 0x1, 0x1f ;  /* 0x0c201f000d207f89 */ /* 0x000ea200000e0000 */
[----:B-1----:R-:W-:Y:S02]  /*f4b0*/  FMNMX.FTZ R33, R7, R33, !PT ;  /* 0x0000002107217209 */ /* 0x002fe40007810000 */
[----:B------:R-:W1:Y:S02]  /*f4c0*/  S2R R7, SR_TID.X ;  /* 0x0000000000077919 */ /* 0x000e640000002100 */
[----:B------:R-:W-:Y:S01]  /*f4d0*/  FSETP.NEU.FTZ.AND P1, PT, R33, -INF , PT ;  /* 0xff8000002100780b */ /* 0x000fe20003f3d000 */
[----:B---3--:R-:W-:-:S05]  /*f4e0*/  FMUL.FTZ R104, R87, R33 ;  /* 0x0000002157687220 */ /* 0x008fca0000410000 */
[----:B------:R-:W-:-:S05]  /*f4f0*/  FSEL R104, R104, RZ, P1 ;  /* 0x000000ff68687208 */ /* 0x000fca0000800000 */
[-CC-:B------:R-:W-:Y:S01]  /*f500*/  FFMA.FTZ R92, R12, R87.reuse, -R104.reuse ;  /* 0x000000570c5c7223 */ /* 0x180fe20000010868 */
[-CC-:B------:R-:W-:Y:S01]  /*f510*/  FFMA.FTZ R90, R10, R87.reuse, -R104.reuse ;  /* 0x000000570a5a7223 */ /* 0x180fe20000010868 */
[-CC-:B------:R-:W-:Y:S01]  /*f520*/  FFMA.FTZ R89, R9, R87.reuse, -R104.reuse ;  /* 0x0000005709597223 */ /* 0x180fe20000010868 */
[-CC-:B------:R-:W-:Y:S01]  /*f530*/  FFMA.FTZ R35, R11, R87.reuse, -R104.reuse ;  /* 0x000000570b237223 */ /* 0x180fe20000010868 */
[-CC-:B------:R-:W-:Y:S01]  /*f540*/  FFMA.FTZ R107, R22, R87.reuse, -R104.reuse ;  /* 0x00000057166b7223 */ /* 0x180fe20000010868 */
[-CC-:B------:R-:W-:Y:S01]  /*f550*/  FFMA.FTZ R109, R23, R87.reuse, -R104.reuse ;  /* 0x00000057176d7223 */ /* 0x180fe20000010868 */
[----:B------:R-:W-:Y:S01]  /*f560*/  MUFU.EX2 R92, R92 ;  /* 0x0000005c005c7308 */ /* 0x000fe20000000800 */
[----:B--2---:R-:W-:Y:S01]  /*f570*/  FMNMX.FTZ R32, R13, R32, !PT ;  /* 0x000000200d207209 */ /* 0x004fe20007810000 */
[-CC-:B------:R-:W-:Y:S01]  /*f580*/  FFMA.FTZ R108, R21, R87.reuse, -R104.reuse ;  /* 0x00000057156c7223 */ /* 0x180fe20000010868 */
[----:B------:R-:W2:Y:S01]  /*f590*/  LDSM.16.MT88.4 R12, [R0+0x6000] ;  /* 0x00600000000c783b */ /* 0x000ea20000004200 */
[----:B------:R-:W3:Y:S01]  /*f5a0*/  MUFU.EX2 R90, R90 ;  /* 0x0000005a005a7308 */ /* 0x000ee20000000800 */
[----:B------:R-:W-:Y:S01]  /*f5b0*/  FSETP.NEU.FTZ.AND P0, PT, R32, -INF , PT ;  /* 0xff8000002000780b */ /* 0x000fe20003f1d000 */
[----:B------:R-:W-:Y:S01]  /*f5c0*/  FMUL.FTZ R96, R87, R32 ;  /* 0x0000002057607220 */ /* 0x000fe20000410000 */
[-CC-:B------:R-:W-:Y:S01]  /*f5d0*/  FFMA.FTZ R106, R20, R87.reuse, -R104.reuse ;  /* 0x00000057146a7223 */ /* 0x180fe20000010868 */
[----:B------:R-:W-:Y:S01]  /*f5e0*/  MUFU.EX2 R89, R89 ;  /* 0x0000005900597308 */ /* 0x000fe20000000800 */
[-CC-:B------:R-:W-:Y:S01]  /*f5f0*/  FFMA.FTZ R121, R121, R87.reuse, -R104.reuse ;  /* 0x0000005779797223 */ /* 0x180fe20000010868 */
[-C--:B------:R-:W-:Y:S01]  /*f600*/  FFMA.FTZ R105, R105, R87.reuse, -R104 ;  /* 0x0000005769697223 */ /* 0x080fe20000010868 */
[----:B------:R-:W-:Y:S01]  /*f610*/  FSEL R96, R96, RZ, P0 ;  /* 0x000000ff60607208 */ /* 0x000fe20000000000 */
[----:B------:R-:W-:Y:S04]  /*f620*/  MUFU.EX2 R35, R35 ;  /* 0x0000002300237308 */ /* 0x000fe80000000800 */
[-CC-:B------:R-:W-:Y:S01]  /*f630*/  FFMA.FTZ R91, R8, R87.reuse, -R96.reuse ;  /* 0x00000057085b7223 */ /* 0x180fe20000010860 */
[----:B------:R-:W-:Y:S01]  /*f640*/  FSEL R8, R33, RZ, P1 ;  /* 0x000000ff21087208 */ /* 0x000fe20000800000 */
[-CC-:B------:R-:W-:Y:S01]  /*f650*/  FFMA.FTZ R34, R4, R87.reuse, -R96.reuse ;  /* 0x0000005704227223 */ /* 0x180fe20000010860 */
[----:B-1----:R-:W-:Y:S01]  /*f660*/  LOP3.LUT P1, RZ, R7, 0x4, RZ, 0xc0, !PT ;  /* 0x0000000407ff7812 */ /* 0x002fe2000782c0ff */
[-C--:B------:R-:W-:Y:S01]  /*f670*/  FFMA.FTZ R5, R5, R87.reuse, -R96 ;  /* 0x0000005705057223 */ /* 0x080fe20000010860 */
[----:B------:R-:W-:Y:S01]  /*f680*/  FSEL R4, R32, RZ, P0 ;  /* 0x000000ff20047208 */ /* 0x000fe20000000000 */
[----:B------:R-:W-:Y:S01]  /*f690*/  FADD.FTZ R8, R86, -R8 ;  /* 0x8000000856087221 */ /* 0x000fe20000010000 */
[-CC-:B------:R-:W-:Y:S01]  /*f6a0*/  FFMA.FTZ R6, R6, R87.reuse, -R96.reuse ;  /* 0x0000005706067223 */ /* 0x180fe20000010860 */
[----:B------:R1:W-:Y:S01]  /*f6b0*/  MUFU.EX2 R86, R5 ;  /* 0x0000000500567308 */ /* 0x0003e20000000800 */
[-CC-:B------:R-:W-:Y:S01]  /*f6c0*/  FFMA.FTZ R112, R112, R87.reuse, -R96.reuse ;  /* 0x0000005770707223 */ /* 0x180fe20000010860 */
[----:B------:R-:W-:Y:S01]  /*f6d0*/  FMUL.FTZ R8, R87, R8 ;  /* 0x0000000857087220 */ /* 0x000fe20000410000 */
[-CC-:B------:R-:W-:Y:S01]  /*f6e0*/  FFMA.FTZ R111, R111, R87.reuse, -R96.reuse ;  /* 0x000000576f6f7223 */ /* 0x180fe20000010860 */
[----:B------:R-:W-:Y:S01]  /*f6f0*/  MUFU.EX2 R91, R91 ;  /* 0x0000005b005b7308 */ /* 0x000fe20000000800 */
[-CC-:B------:R-:W-:Y:S01]  /*f700*/  FFMA.FTZ R110, R110, R87.reuse, -R96.reuse ;  /* 0x000000576e6e7223 */ /* 0x180fe20000010860 */
[-CC-:B------:R-:W-:Y:S01]  /*f710*/  FFMA.FTZ R113, R113, R87.reuse, -R96.reuse ;  /* 0x0000005771717223 */ /* 0x180fe20000010860 */
[-CC-:B------:R-:W-:Y:S01]  /*f720*/  FFMA.FTZ R118, R118, R87.reuse, -R96.reuse ;  /* 0x0000005776767223 */ /* 0x180fe20000010860 */
[----:B------:R-:W4:Y:S01]  /*f730*/  MUFU.EX2 R94, R8 ;  /* 0x00000008005e7308 */ /* 0x000f220000000800 */
[----:B------:R-:W-:-:S03]  /*f740*/  FFMA.FTZ R100, R100, R87, -R96 ;  /* 0x0000005764647223 */ /* 0x000fc60000010860 */
[----:B------:R-:W-:Y:S01]  /*f750*/  MUFU.EX2 R34, R34 ;  /* 0x0000002200227308 */ /* 0x000fe20000000800 */
[----:B-1----:R-:W-:Y:S01]  /*f760*/  FADD.FTZ R5, R3, -R4 ;  /* 0x8000000403057221 */ /* 0x002fe20000010000 */
[----:B------:R-:W-:Y:S02]  /*f770*/  VIADD R4, R0, 0x6000 ;  /* 0x0000600000047836 */ /* 0x000fe40000000000 */
[----:B------:R1:W5:Y:S01]  /*f780*/  MUFU.EX2 R3, R6 ;  /* 0x0000000600037308 */ /* 0x0003620000000800 */
[----:B------:R-:W-:Y:S01]  /*f790*/  FMUL.FTZ R5, R87, R5 ;  /* 0x0000000557057220 */ /* 0x000fe20000410000 */
[----:B------:R-:W-:Y:S01]  /*f7a0*/  @P1 VIADD R95, R4, 0xffffffe0 ;  /* 0xffffffe0045f1836 */ /* 0x000fe20000000000 */
[----:B---3--:R-:W-:Y:S01]  /*f7b0*/  F2FP.BF16.F32.PACK_AB R4, R90, R92 ;  /* 0x0000005c5a04723e */ /* 0x008fe200000010ff */
[----:B------:R-:W-:Y:S01]  /*f7c0*/  MUFU.EX2 R107, R107 ;  /* 0x0000006b006b7308 */ /* 0x000fe20000000800 */
[-C--:B----4-:R-:W-:Y:S01]  /*f7d0*/  FMUL.FTZ R80, R80, R94.reuse ;  /* 0x0000005e50507220 */ /* 0x090fe20000410000 */
[-C--:B------:R-:W-:Y:S01]  /*f7e0*/  FMUL.FTZ R81, R81, R94.reuse ;  /* 0x0000005e51517220 */ /* 0x080fe20000410000 */
[----:B------:R-:W3:Y:S01]  /*f7f0*/  LDSM.16.MT88.4 R8, [R95] ;  /* 0x000000005f08783b */ /* 0x000ee20000004200 */
[----:B------:R4:W2:Y:S01]  /*f800*/  MUFU.EX2 R93, R5 ;  /* 0x00000005005d7308 */ /* 0x0008a20000000800 */
[-C--:B------:R-:W-:Y:S01]  /*f810*/  FMUL.FTZ R76, R76, R94.reuse ;  /* 0x0000005e4c4c7220 */ /* 0x080fe20000410000 */
[-C--:B------:R-:W-:Y:S01]  /*f820*/  FMUL.FTZ R77, R77, R94.reuse ;  /* 0x0000005e4d4d7220 */ /* 0x080fe20000410000 */
[-C--:B------:R-:W-:Y:S01]  /*f830*/  FMUL.FTZ R72, R72, R94.reuse ;  /* 0x0000005e48487220 */ /* 0x080fe20000410000 */
[-C--:B------:R-:W-:Y:S01]  /*f840*/  FMUL.FTZ R73, R73, R94.reuse ;  /* 0x0000005e49497220 */ /* 0x080fe20000410000 */
[----:B-1----:R-:W-:Y:S01]  /*f850*/  F2FP.BF16.F32.PACK_AB R6, R35, R89 ;  /* 0x000000592306723e */ /* 0x002fe200000010ff */
[----:B------:R-:W-:Y:S01]  /*f860*/  FMUL.FTZ R68, R68, R94 ;  /* 0x0000005e44447220 */ /* 0x000fe20000410000 */
[----:B-----5:R-:W-:Y:S01]  /*f870*/  F2FP.BF16.F32.PACK_AB R7, R3, R86 ;  /* 0x000000560307723e */ /* 0x020fe200000010ff */
[-C--:B------:R-:W-:Y:S01]  /*f880*/  FMUL.FTZ R69, R69, R94.reuse ;  /* 0x0000005e45457220 */ /* 0x080fe20000410000 */
[-C--:B------:R-:W-:Y:S01]  /*f890*/  FMUL.FTZ R56, R56, R94.reuse ;  /* 0x0000005e38387220 */ /* 0x080fe20000410000 */
[-C--:B------:R-:W-:Y:S01]  /*f8a0*/  FMUL.FTZ R57, R57, R94.reuse ;  /* 0x0000005e39397220 */ /* 0x080fe20000410000 */
[-C--:B------:R-:W-:Y:S01]  /*f8b0*/  FMUL.FTZ R52, R52, R94.reuse ;  /* 0x0000005e34347220 */ /* 0x080fe20000410000 */
[-C--:B------:R-:W-:Y:S01]  /*f8c0*/  FMUL.FTZ R53, R53, R94.reuse ;  /* 0x0000005e35357220 */ /* 0x080fe20000410000 */
[----:B------:R-:W1:Y:S01]  /*f8d0*/  LDSM.16.MT88.4 R28, [R95+0x2000] ;  /* 0x002000005f1c783b */ /* 0x000e620000004200 */
[----:B----4-:R-:W-:Y:S01]  /*f8e0*/  F2FP.BF16.F32.PACK_AB R5, R34, R91 ;  /* 0x0000005b2205723e */ /* 0x010fe200000010ff */
        /* <DEDUP_REMOVED lines=24> */
[C---:B---3--:R-:W-:Y:S01]  /*fa70*/  HMMA.16816.F32.BF16 R72, R4.reuse, R8, R72 ;  /* 0x000000080448723c */ /* 0x048fe20000041848 */
        /* <DEDUP_REMOVED lines=8> */
[----:B------:R-:W3:Y:S01]  /*fb00*/  LDSM.16.MT88.4 R8, [R0+0x8000] ;  /* 0x008000000008783b */ /* 0x000ee20000004200 */
[----:B------:R-:W4:Y:S01]  /*fb10*/  MUFU.EX2 R109, R109 ;  /* 0x0000006d006d7308 */ /* 0x000f220000000800 */
[-C--:B------:R-:W-:Y:S01]  /*fb20*/  FMUL.FTZ R44, R44, R94.reuse ;  /* 0x0000005e2c2c7220 */ /* 0x080fe20000410000 */
[-C--:B------:R-:W-:Y:S01]  /*fb30*/  FMUL.FTZ R45, R45, R94.reuse ;  /* 0x0000005e2d2d7220 */ /* 0x080fe20000410000 */
[----:B------:R-:W-:Y:S01]  /*fb40*/  LDSM.16.MT88.4 R20, [R95+0x400] ;  /* 0x000400005f14783b */ /* 0x000fe20000004200 */
[----:B------:R-:W-:Y:S01]  /*fb50*/  MUFU.EX2 R108, R108 ;  /* 0x0000006c006c7308 */ /* 0x000fe20000000800 */
[-C--:B------:R-:W-:Y:S01]  /*fb60*/  FMUL.FTZ R46, R46, R93.reuse ;  /* 0x0000005d2e2e7220 */ /* 0x080fe20000410000 */
[C---:B------:R-:W-:Y:S01]  /*fb70*/  HMMA.16816.F32.BF16 R64, R4.reuse, R16, R64 ;  /* 0x000000100440723c */ /* 0x040fe20000041840 */
[-C--:B------:R-:W-:Y:S01]  /*fb80*/  FMUL.FTZ R47, R47, R93.reuse ;  /* 0x0000005d2f2f7220 */ /* 0x080fe20000410000 */
[----:B------:R-:W-:Y:S01]  /*fb90*/  MUFU.EX2 R106, R106 ;  /* 0x0000006a006a7308 */ /* 0x000fe20000000800 */
[-C--:B------:R-:W-:Y:S01]  /*fba0*/  FMUL.FTZ R48, R48, R94.reuse ;  /* 0x0000005e30307220 */ /* 0x080fe20000410000 */
[-C--:B------:R-:W-:Y:S01]  /*fbb0*/  FMUL.FTZ R49, R49, R94.reuse ;  /* 0x0000005e31317220 */ /* 0x080fe20000410000 */
[-C--:B------:R-:W-:Y:S01]  /*fbc0*/  FMUL.FTZ R50, R50, R93.reuse ;  /* 0x0000005d32327220 */ /* 0x080fe20000410000 */
[----:B------:R-:W-:Y:S01]  /*fbd0*/  MUFU.EX2 R112, R112 ;  /* 0x0000007000707308 */ /* 0x000fe20000000800 */
[-C--:B------:R-:W-:Y:S01]  /*fbe0*/  FMUL.FTZ R51, R51, R93.reuse ;  /* 0x0000005d33337220 */ /* 0x080fe20000410000 */
[----:B------:R-:W-:Y:S01]  /*fbf0*/  HMMA.16816.F32.BF16 R60, R4, R18, R60 ;  /* 0x00000012043c723c */ /* 0x000fe2000004183c */
[----:B------:R-:W5:Y:S01]  /*fc00*/  LDSM.16.MT88.4 R16, [R0+0x7400] ;  /* 0x007400000010783b */ /* 0x000f620000004200 */
[----:B------:R-:W4:Y:S01]  /*fc10*/  MUFU.EX2 R111, R111 ;  /* 0x0000006f006f7308 */ /* 0x000f220000000800 */
[----:B------:R-:W-:Y:S01]  /*fc20*/  FFMA.FTZ R92, R159, R94, R92 ;  /* 0x0000005e9f5c7223 */ /* 0x000fe2000001005c */
[----:B------:R-:W-:-:S02]  /*fc30*/  FFMA.FTZ R91, R158, R93, R91 ;  /* 0x0000005d9e5b7223 */ /* 0x000fc4000001005b */
[----:B------:R-:W-:Y:S01]  /*fc40*/  MUFU.EX2 R110, R110 ;  /* 0x0000006e006e7308 */ /* 0x000fe20000000800 */
[----:B------:R-:W-:Y:S01]  /*fc50*/  FADD.FTZ R92, R90, R92 ;  /* 0x0000005c5a5c7221 */ /* 0x000fe20000010000 */
[C---:B-1----:R-:W-:Y:S01]  /*fc60*/  HMMA.16816.F32.BF16 R44, R4.reuse, R28, R44 ;  /* 0x0000001c042c723c */ /* 0x042fe2000004182c */
[----:B------:R-:W-:Y:S01]  /*fc70*/  FADD.FTZ R91, R34, R91 ;  /* 0x0000005b225b7221 */ /* 0x000fe20000010000 */
[----:B------:R-:W1:Y:S01]  /*fc80*/  MUFU.EX2 R113, R113 ;  /* 0x0000007100717308 */ /* 0x000e620000000800 */
[----:B------:R-:W-:Y:S02]  /*fc90*/  FADD.FTZ R89, R89, R92 ;  /* 0x0000005c59597221 */ /* 0x000fe40000010000 */
[----:B------:R-:W-:Y:S01]  /*fca0*/  FADD.FTZ R86, R86, R91 ;  /* 0x0000005b56567221 */ /* 0x000fe20000010000 */
[----:B------:R-:W-:Y:S01]  /*fcb0*/  MUFU.EX2 R118, R118 ;  /* 0x0000007600767308 */ /* 0x000fe20000000800 */
[----:B------:R-:W-:Y:S01]  /*fcc0*/  FADD.FTZ R89, R35, R89 ;  /* 0x0000005923597221 */ /* 0x000fe20000010000 */
[----:B--2---:R-:W-:Y:S01]  /*fcd0*/  HMMA.16816.F32.BF16 R56, R4, R12, R56 ;  /* 0x0000000c0438723c */ /* 0x004fe20000041838 */
[----:B------:R-:W-:Y:S01]  /*fce0*/  FADD.FTZ R86, R3, R86 ;  /* 0x0000005603567221 */ /* 0x000fe20000010000 */
[----:B------:R-:W-:-:S02]  /*fcf0*/  IMAD.MOV.U32 R3, RZ, RZ, R32 ;  /* 0x000000ffff037224 */ /* 0x000fc400078e0020 */
[----:B------:R-:W-:-:S04]  /*fd00*/  @P6 IMAD.MOV.U32 R3, RZ, RZ, R32 ;  /* 0x000000ffff036224 */ /* 0x000fc800078e0020 */
[C---:B------:R-:W-:Y:S01]  /*fd10*/  HMMA.16816.F32.BF16 R52, R4.reuse, R14, R52 ;  /* 0x0000000e0434723c */ /* 0x040fe20000041834 */
[----:B------:R-:W2:Y:S07]  /*fd20*/  LDSM.16.MT88.4 R12, [R95+0x1400] ;  /* 0x001400005f0c783b */ /* 0x000eae0000004200 */
[C---:B---3--:R-:W-:Y:S08]  /*fd30*/  HMMA.16816.F32.BF16 R36, R4.reuse, R8, R36 ;  /* 0x000000080424723c */ /* 0x048ff00000041824 */
[C---:B------:R-:W-:Y:S01]  /*fd40*/  HMMA.16816.F32.BF16 R40, R4.reuse, R10, R40 ;  /* 0x0000000a0428723c */ /* 0x040fe20000041828 */
[----:B------:R-:W3:Y:S07]  /*fd50*/  LDSM.16.MT88.4 R8, [R0+0x8400] ;  /* 0x008400000008783b */ /* 0x000eee0000004200 */
[----:B------:R-:W-:Y:S01]  /*fd60*/  HMMA.16816.F32.BF16 R48, R4, R30, R48 ;  /* 0x0000001e0430723c */ /* 0x000fe20000041830 */
[----:B----4-:R-:W-:Y:S01]  /*fd70*/  F2FP.BF16.F32.PACK_AB R4, R109, R107 ;  /* 0x0000006b6d04723e */ /* 0x010fe200000010ff */
[----:B------:R-:W4:Y:S01]  /*fd80*/  LDSM.16.MT88.4 R28, [R95+0x2400] ;  /* 0x002400005f1c783b */ /* 0x000f220000004200 */
[----:B------:R-:W-:Y:S01]  /*fd90*/  F2FP.BF16.F32.PACK_AB R5, R111, R112 ;  /* 0x000000706f05723e */ /* 0x000fe200000010ff */
[----:B------:R-:W-:Y:S01]  /*fda0*/  FADD.FTZ R107, R107, R89 ;  /* 0x000000596b6b7221 */ /* 0x000fe20000010000 */
[----:B------:R-:W-:Y:S01]  /*fdb0*/  F2FP.BF16.F32.PACK_AB R6, R106, R108 ;  /* 0x0000006c6a06723e */ /* 0x000fe200000010ff */
[----:B------:R-:W-:Y:S01]  /*fdc0*/  FADD.FTZ R112, R112, R86 ;  /* 0x0000005670707221 */ /* 0x000fe20000010000 */
[----:B-1----:R-:W-:Y:S01]  /*fdd0*/  F2FP.BF16.F32.PACK_AB R7, R113, R110 ;  /* 0x0000006e7107723e */ /* 0x002fe200000010ff */
[----:B------:R-:W-:Y:S01]  /*fde0*/  FADD.FTZ R107, R109, R107 ;  /* 0x0000006b6d6b7221 */ /* 0x000fe20000010000 */
[----:B------:R-:W-:-:S02]  /*fdf0*/  IMAD.MOV.U32 R86, RZ, RZ, R33 ;  /* 0x000000ffff567224 */ /* 0x000fc400078e0021 */
[----:B------:R-:W-:Y:S01]  /*fe00*/  FADD.FTZ R112, R111, R112 ;  /* 0x000000706f707221 */ /* 0x000fe20000010000 */
[----:B------:R-:W-:Y:S02]  /*fe10*/  @P6 IMAD.MOV.U32 R86, RZ, RZ, R33 ;  /* 0x000000ffff566224 */ /* 0x000fe400078e0021 */
[----:B------:R-:W-:Y:S01]  /*fe20*/  FADD.FTZ R108, R108, R107 ;  /* 0x0000006b6c6c7221 */ /* 0x000fe20000010000 */
[----:B------:R-:W-:Y:S01]  /*fe30*/  IMAD.MOV.U32 R89, RZ, RZ, R2 ;  /* 0x000000ffff597224 */ /* 0x000fe200078e0002 */
[----:B-----5:R-:W-:Y:S01]  /*fe40*/  HMMA.16816.F32.BF16 R64, R4, R16, R64 ;  /* 0x000000100440723c */ /* 0x020fe20000041840 */
[----:B------:R-:W-:Y:S01]  /*fe50*/  FADD.FTZ R110, R110, R112 ;  /* 0x000000706e6e7221 */ /* 0x000fe20000010000 */
[----:B------:R-:W-:-:S03]  /*fe60*/  FADD.FTZ R108, R106, R108 ;  /* 0x0000006c6a6c7221 */ /* 0x000fc60000010000 */
[----:B------:R-:W-:-:S03]  /*fe70*/  FADD.FTZ R110, R113, R110 ;  /* 0x0000006e716e7221 */ /* 0x000fc60000010000 */
[C---:B--2---:R-:W-:Y:S01]  /*fe80*/  HMMA.16816.F32.BF16 R56, R4.reuse, R12, R56 ;  /* 0x0000000c0438723c */ /* 0x044fe20000041838 */
[-CC-:B------:R-:W-:Y:S01]  /*fe90*/  FFMA.FTZ R12, R120, R87.reuse, -R104.reuse ;  /* 0x00000057780c7223 */ /* 0x180fe20000010868 */
[-C--:B------:R-:W-:Y:S01]  /*fea0*/  FFMA.FTZ R13, R119, R87.reuse, -R104 ;  /* 0x00000057770d7223 */ /* 0x080fe20000010868 */
[----:B------:R1:W-:Y:S04]  /*feb0*/  MUFU.EX2 R120, R121 ;  /* 0x0000007900787308 */ /* 0x0003e80000000800 */
[----:B------:R2:W5:Y:S01]  /*fec0*/  MUFU.EX2 R119, R12 ;  /* 0x0000000c00777308 */ /* 0x0005620000000800 */
[C---:B------:R-:W-:Y:S01]  /*fed0*/  HMMA.16816.F32.BF16 R60, R4.reuse, R18, R60 ;  /* 0x00000012043c723c */ /* 0x040fe2000004183c */
[----:B------:R-:W5:Y:S07]  /*fee0*/  LDSM.16.MT88.4 R16, [R0+0x7800] ;  /* 0x007800000010783b */ /* 0x000f6e0000004200 */
[----:B---3--:R-:W-:Y:S01]  /*fef0*/  HMMA.16816.F32.BF16 R36, R4, R8, R36 ;  /* 0x000000080424723c */ /* 0x008fe20000041824 */
[-CC-:B-1----:R-:W-:Y:S01]  /*ff00*/  FFMA.FTZ R121, R116, R87.reuse, -R96.reuse ;  /* 0x0000005774797223 */ /* 0x182fe20000010860 */
[-CC-:B------:R-:W-:Y:S01]  /*ff10*/  FFMA.FTZ R8, R115, R87.reuse, -R96.reuse ;  /* 0x0000005773087223 */ /* 0x180fe20000010860 */
[-C--:B------:R-:W-:Y:S01]  /*ff20*/  FFMA.FTZ R115, R114, R87.reuse, -R96 ;  /* 0x0000005772737223 */ /* 0x080fe20000010860 */
[----:B--2---:R-:W-:-:S02]  /*ff30*/  FFMA.FTZ R12, R117, R87, -R104 ;  /* 0x00000057750c7223 */ /* 0x004fc40000010868 */
[----:B------:R1:W-:Y:S02]  /*ff40*/  MUFU.EX2 R114, R8 ;  /* 0x0000000800727308 */ /* 0x0003e40000000800 */
[C---:B------:R-:W-:Y:S02]  /*ff50*/  HMMA.16816.F32.BF16 R52, R4.reuse, R14, R52 ;  /* 0x0000000e0434723c */ /* 0x040fe40000041834 */
[----:B------:R-:W-:Y:S04]  /*ff60*/  MUFU.EX2 R117, R13 ;  /* 0x0000000d00757308 */ /* 0x000fe80000000800 */
[----:B------:R2:W-:Y:S02]  /*ff70*/  MUFU.EX2 R116, R12 ;  /* 0x0000000c00747308 */ /* 0x0005e40000000800 */
[C---:B------:R-:W-:Y:S02]  /*ff80*/  HMMA.16816.F32.BF16 R40, R4.reuse, R10, R40 ;  /* 0x0000000a0428723c */ /* 0x040fe40000041828 */
[----:B------:R-:W3:Y:S01]  /*ff90*/  MUFU.EX2 R121, R121 ;  /* 0x0000007900797308 */ /* 0x000ee20000000800 */
[----:B-1----:R-:W-:Y:S03]  /*ffa0*/  LDSM.16.MT88.4 R8, [R0+0x8800] ;  /* 0x008800000008783b */ /* 0x002fe60000004200 */
[----:B------:R-:W1:Y:S02]  /*ffb0*/  MUFU.EX2 R115, R115 ;  /* 0x0000007300737308 */ /* 0x000e640000000800 */
[C---:B------:R-:W-:Y:S01]  /*ffc0*/  HMMA.16816.F32.BF16 R80, R4.reuse, R24, R80 ;  /* 0x000000180450723c */ /* 0x040fe20000041850 */
[----:B--2---:R-:W2:Y:S07]  /*ffd0*/  LDSM.16.MT88.4 R12, [R95+0x1800] ;  /* 0x001800005f0c783b */ /* 0x004eae0000004200 */
[C---:B------:R-:W-:Y:S01]  /*ffe0*/  HMMA.16816.F32.BF16 R76, R4.reuse, R26, R76 ;  /* 0x0000001a044c723c */ /* 0x040fe2000004184c */
[----:B------:R-:W2:Y:S07]  /*fff0*/  LDSM.16.MT88.4 R24, [R0+0x6800] ;  /* 0x006800000018783b */ /* 0x000eae0000004200 */
[C---:B------:R-:W-:Y:S08]  /*10000*/  HMMA.16816.F32.BF16 R72, R4.reuse, R20, R72 ;  /* 0x000000140448723c */ /* 0x040ff00000041848 */
[C---:B------:R-:W-:Y:S01]  /*10010*/  HMMA.16816.F32.BF16 R68, R4.reuse, R22, R68 ;  /* 0x000000160444723c */ /* 0x040fe20000041844 */
[----:B------:R-:W2:Y:S07]  /*10020*/  LDSM.16.MT88.4 R20, [R95+0x800] ;  /* 0x000800005f14783b */ /* 0x000eae0000004200 */
[C---:B----4-:R-:W-:Y:S08]  /*10030*/  HMMA.16816.F32.BF16 R44, R4.reuse, R28, R44 ;  /* 0x0000001c042c723c */ /* 0x050ff0000004182c */
[----:B------:R-:W-:Y:S01]  /*10040*/  HMMA.16816.F32.BF16 R48, R4, R30, R48 ;  /* 0x0000001e0430723c */ /* 0x000fe20000041830 */
[----:B-----5:R-:W-:Y:S01]  /*10050*/  F2FP.BF16.F32.PACK_AB R4, R119, R120 ;  /* 0x000000787704723e */ /* 0x020fe200000010ff */
[----:B------:R-:W4:Y:S01]  /*10060*/  LDSM.16.MT88.4 R28, [R95+0x2800] ;  /* 0x002800005f1c783b */ /* 0x000f220000004200 */
[----:B---3--:R-:W-:Y:S01]  /*10070*/  F2FP.BF16.F32.PACK_AB R5, R114, R121 ;  /* 0x000000797205723e */ /* 0x008fe200000010ff */
        /* <DEDUP_REMOVED lines=9> */
[----:B------:R-:W-:-:S03]  /*10110*/  FADD.FTZ R117, R116, R117 ;  /* 0x0000007574757221 */ /* 0x000fc60000010000 */
[----:B------:R-:W-:-:S03]  /*10120*/  FADD.FTZ R115, R118, R115 ;  /* 0x0000007376737221 */ /* 0x000fc60000010000 */
[C---:B------:R-:W-:Y:S01]  /*10130*/  HMMA.16816.F32.BF16 R60, R4.reuse, R18, R60 ;  /* 0x00000012043c723c */ /* 0x040fe2000004183c */
[----:B------:R-:W1:Y:S07]  /*10140*/  LDSM.16.MT88.4 R16, [R0+0x8c00] ;  /* 0x008c00000010783b */ /* 0x000e6e0000004200 */
[C---:B--2---:R-:W-:Y:S01]  /*10150*/  HMMA.16816.F32.BF16 R56, R4.reuse, R12, R56 ;  /* 0x0000000c0438723c */ /* 0x044fe20000041838 */
[-CC-:B------:R-:W-:Y:S01]  /*10160*/  FFMA.FTZ R12, R101, R87.reuse, -R104.reuse ;  /* 0x00000057650c7223 */ /* 0x180fe20000010868 */
[-CC-:B------:R-:W-:Y:S01]  /*10170*/  FFMA.FTZ R13, R102, R87.reuse, -R104.reuse ;  /* 0x00000057660d7223 */ /* 0x180fe20000010868 */
[-C--:B------:R-:W-:Y:S01]  /*10180*/  FFMA.FTZ R104, R103, R87.reuse, -R104 ;  /* 0x0000005767687223 */ /* 0x080fe20000010868 */
[----:B------:R-:W-:Y:S04]  /*10190*/  MUFU.EX2 R102, R105 ;  /* 0x0000006900667308 */ /* 0x000fe80000000800 */
[----:B------:R2:W-:Y:S01]  /*101a0*/  MUFU.EX2 R103, R12 ;  /* 0x0000000c00677308 */ /* 0x0005e20000000800 */
[----:B------:R-:W-:Y:S01]  /*101b0*/  HMMA.16816.F32.BF16 R36, R4, R8, R36 ;  /* 0x000000080424723c */ /* 0x000fe20000041824 */
[----:B------:R-:W-:-:S02]  /*101c0*/  FFMA.FTZ R8, R98, R87, -R96 ;  /* 0x0000005762087223 */ /* 0x000fc40000010860 */
[----:B------:R-:W3:Y:S05]  /*101d0*/  MUFU.EX2 R101, R13 ;  /* 0x0000000d00657308 */ /* 0x000eea0000000800 */
[C---:B------:R-:W-:Y:S01]  /*101e0*/  HMMA.16816.F32.BF16 R80, R4.reuse, R24, R80 ;  /* 0x000000180450723c */ /* 0x040fe20000041850 */
[-CC-:B--2---:R-:W-:Y:S01]  /*101f0*/  FFMA.FTZ R12, R99, R87.reuse, -R96.reuse ;  /* 0x00000057630c7223 */ /* 0x184fe20000010860 */
[----:B------:R-:W-:Y:S01]  /*10200*/  FFMA.FTZ R96, R97, R87, -R96 ;  /* 0x0000005761607223 */ /* 0x000fe20000010860 */
[----:B------:R-:W-:Y:S05]  /*10210*/  MUFU.EX2 R99, R100 ;  /* 0x0000006400637308 */ /* 0x000fea0000000800 */
[C---:B------:R-:W-:Y:S01]  /*10220*/  HMMA.16816.F32.BF16 R76, R4.reuse, R26, R76 ;  /* 0x0000001a044c723c */ /* 0x040fe2000004184c */
[----:B------:R-:W2:Y:S01]  /*10230*/  LDSM.16.MT88.4 R24, [R0+0x6c00] ;  /* 0x006c00000018783b */ /* 0x000ea20000004200 */
[----:B------:R-:W5:Y:S04]  /*10240*/  MUFU.EX2 R98, R12 ;  /* 0x0000000c00627308 */ /* 0x000f680000000800 */
[----:B------:R4:W-:Y:S02]  /*10250*/  MUFU.EX2 R87, R8 ;  /* 0x0000000800577308 */ /* 0x0009e40000000800 */
[C---:B------:R-:W-:Y:S02]  /*10260*/  HMMA.16816.F32.BF16 R72, R4.reuse, R20, R72 ;  /* 0x000000140448723c */ /* 0x040fe40000041848 */
[----:B------:R-:W-:Y:S06]  /*10270*/  MUFU.EX2 R96, R96 ;  /* 0x0000006000607308 */ /* 0x000fec0000000800 */
[C---:B------:R-:W-:Y:S01]  /*10280*/  HMMA.16816.F32.BF16 R68, R4.reuse, R22, R68 ;  /* 0x000000160444723c */ /* 0x040fe20000041844 */
[----:B------:R3:W2:Y:S07]  /*10290*/  LDSM.16.MT88.4 R20, [R0+0x7c00] ;  /* 0x007c00000014783b */ /* 0x0006ae0000004200 */
[C---:B------:R-:W-:Y:S01]  /*102a0*/  HMMA.16816.F32.BF16 R40, R4.reuse, R10, R40 ;  /* 0x0000000a0428723c */ /* 0x040fe20000041828 */
[----:B----4-:R-:W-:Y:S07]  /*102b0*/  LDSM.16.MT88.4 R8, [R95+0x1c00] ;  /* 0x001c00005f08783b */ /* 0x010fee0000004200 */
[C---:B------:R-:W-:Y:S01]  /*102c0*/  HMMA.16816.F32.BF16 R52, R4.reuse, R14, R52 ;  /* 0x0000000e0434723c */ /* 0x040fe20000041834 */
[----:B------:R-:W4:Y:S01]  /*102d0*/  LDSM.16.MT88.4 R12, [R95+0xc00] ;  /* 0x000c00005f0c783b */ /* 0x000f220000004200 */
[----:B---3--:R-:W3:Y:S06]  /*102e0*/  MUFU.EX2 R0, R104 ;  /* 0x0000006800007308 */ /* 0x008eec0000000800 */
[C---:B------:R-:W-:Y:S08]  /*102f0*/  HMMA.16816.F32.BF16 R44, R4.reuse, R28, R44 ;  /* 0x0000001c042c723c */ /* 0x040ff0000004182c */
[----:B------:R-:W-:Y:S01]  /*10300*/  HMMA.16816.F32.BF16 R48, R4, R30, R48 ;  /* 0x0000001e0430723c */ /* 0x000fe20000041830 */
[----:B------:R-:W-:Y:S01]  /*10310*/  F2FP.BF16.F32.PACK_AB R4, R101, R102 ;  /* 0x000000666504723e */ /* 0x000fe200000010ff */
[----:B------:R-:W-:Y:S01]  /*10320*/  FADD.FTZ R102, R102, R117 ;  /* 0x0000007566667221 */ /* 0x000fe20000010000 */
        /* <DEDUP_REMOVED lines=13> */
[C---:B--2---:R-:W-:Y:S08]  /*10400*/  HMMA.16816.F32.BF16 R80, R4.reuse, R24, R80 ;  /* 0x000000180450723c */ /* 0x044ff00000041850 */
[C---:B------:R-:W-:Y:S08]  /*10410*/  HMMA.16816.F32.BF16 R76, R4.reuse, R26, R76 ;  /* 0x0000001a044c723c */ /* 0x040ff0000004184c */
[C---:B------:R-:W-:Y:S08]  /*10420*/  HMMA.16816.F32.BF16 R64, R4.reuse, R20, R64 ;  /* 0x000000140440723c */ /* 0x040ff00000041840 */
[C---:B------:R-:W-:Y:S08]  /*10430*/  HMMA.16816.F32.BF16 R60, R4.reuse, R22, R60 ;  /* 0x00000016043c723c */ /* 0x040ff0000004183c */
[C---:B----4-:R-:W-:Y:S08]  /*10440*/  HMMA.16816.F32.BF16 R72, R4.reuse, R12, R72 ;  /* 0x0000000c0448723c */ /* 0x050ff00000041848 */
[C---:B------:R-:W-:Y:S08]  /*10450*/  HMMA.16816.F32.BF16 R68, R4.reuse, R14, R68 ;  /* 0x0000000e0444723c */ /* 0x040ff00000041844 */
[C---:B------:R-:W-:Y:S08]  /*10460*/  HMMA.16816.F32.BF16 R56, R4.reuse, R8, R56 ;  /* 0x000000080438723c */ /* 0x040ff00000041838 */
[C---:B------:R-:W-:Y:S08]  /*10470*/  HMMA.16816.F32.BF16 R52, R4.reuse, R10, R52 ;  /* 0x0000000a0434723c */ /* 0x040ff00000041834 */
[C---:B-1----:R-:W-:Y:S08]  /*10480*/  HMMA.16816.F32.BF16 R44, R4.reuse, R16, R44 ;  /* 0x00000010042c723c */ /* 0x042ff0000004182c */
[----:B------:R-:W-:Y:S01]  /*10490*/  HMMA.16816.F32.BF16 R48, R4, R18, R48 ;  /* 0x000000120430723c */ /* 0x000fe20000041830 */
[----:B------:R-:W-:-:S04]  /*104a0*/  NOP ;  /* 0x0000000000007918 */ /* 0x000fc80000000000 */
[----:B------:R-:W-:-:S15]  /*104b0*/  @P6 BRA `(.L_x_8040) ;  /* 0x0000000000046947 */ /* 0x000fde0003800000 */
.L_x_8031:
[----:B------:R-:W-:-:S07]  /*104c0*/  IADD3 R88, PT, PT, R89, -0x1, RZ ;  /* 0xffffffff59587810 */ /* 0x000fce0007ffe0ff */
.L_x_8040:
[----:B------:R-:W-:Y:S05]  /*104d0*/  BSYNC B2 ;  /* 0x0000000000027941 */ /* 0x000fea0003800000 */
.L_x_8030:
[----:B------:R-:W-:-:S13]  /*104e0*/  ISETP.GE.AND P0, PT, R88, R135, PT ;  /* 0x000000875800720c */ /* 0x000fda0003f06270 */
[----:B------:R-:W-:Y:S05]  /*104f0*/  @!P0 BRA `(.L_x_8041) ;  /* 0x0000003000c08947 */ /* 0x000fea0003800000 */
[----:B------:R-:W1:Y:S01]  /*10500*/  S2R R157, SR_TID.X ;  /* 0x00000000009d7919 */ /* 0x000e620000002100 */
[----:B------:R-:W-:Y:S01]  /*10510*/  IMAD.SHL.U32 R156, R88, 0x40, RZ ;  /* 0x00000040589c7824 */ /* 0x000fe200078e00ff */
[----:B------:R-:W-:Y:S01]  /*10520*/  ISETP.NE.U32.AND P2, PT, R150, RZ, PT ;  /* 0x000000ff9600720c */ /* 0x000fe20003f45070 */
[----:B------:R-:W-:Y:S01]  /*10530*/  IMAD.MOV.U32 R2, RZ, RZ, R3 ;  /* 0x000000ffff027224 */ /* 0x000fe200078e0003 */
[----:B------:R-:W-:Y:S01]  /*10540*/  MOV R0, R86 ;  /* 0x0000005600007202 */ /* 0x000fe20000000f00 */
[----:B------:R-:W-:Y:S01]  /*10550*/  VIADD R155, R88, 0x1 ;  /* 0x00000001589b7836 */ /* 0x000fe20000000000 */
[----:B------:R-:W-:Y:S01]  /*10560*/  ISETP.NE.AND.EX P2, PT, R151, RZ, PT, P2 ;  /* 0x000000ff9700720c */ /* 0x000fe20003f45320 */
[----:B-1----:R-:W-:-:S05]  /*10570*/  IMAD.SHL.U32 R157, R157, 0x2, RZ ;  /* 0x000000029d9d7824 */ /* 0x002fca00078e00ff */
[----:B------:R-:W-:-:S04]  /*10580*/  LOP3.LUT R157, R157, 0x6, RZ, 0xc0, !PT ;  /* 0x000000069d9d7812 */ /* 0x000fc800078ec0ff */
[C---:B------:R-:W-:Y:S02]  /*10590*/  LOP3.LUT R157, R156.reuse, 0x20, R157, 0xfe, !PT ;  /* 0x000000209c9d7812 */ /* 0x040fe400078efe9d */
[----:B------:R-:W-:-:S07]  /*105a0*/  IADD3 R156, PT, PT, R156, 0x40, RZ ;  /* 0x000000409c9c7810 */ /* 0x000fce0007ffe0ff */
.L_x_8048:
[----:B------:R-:W1:Y:S01]  /*105b0*/  S2R R3, SR_TID.X ;  /* 0x0000000000037919 */ /* 0x000e620000002100 */
[----:B------:R-:W-:Y:S04]  /*105c0*/  DEPBAR.LE SB0, 0x0 ;  /* 0x000080000000791a */ /* 0x000fe80000000000 */
[----:B------:R-:W-:Y:S05]  /*105d0*/  WARPSYNC.ALL ;  /* 0x0000000000007948 */ /* 0x000fea0003800000 */
[----:B------:R-:W-:Y:S01]  /*105e0*/  BAR.SYNC.DEFER_BLOCKING 0x0 ;  /* 0x0000000000007b1d */ /* 0x000fe20000010000 */
[----:B------:R-:W-:Y:S01]  /*105f0*/  MOV R5, R139 ;  /* 0x0000008b00057202 */ /* 0x000fe20000000f00 */
[----:B------:R-:W-:Y:S05]  /*10600*/  @!P2 IMAD.MOV.U32 R4, RZ, RZ, RZ ;  /* 0x000000ffff04a224 */ /* 0x000fea00078e00ff */
[----:B------:R-:W-:Y:S02]  /*10610*/  @!P2 IADD3 R4, P0, PT, RZ, -R4, RZ ;  /* 0x80000004ff04a210 */ /* 0x000fe40007f1e0ff */
[----:B-1----:R-:W-:Y:S01]  /*10620*/  SHF.L.U32 R9, R3, 0x3, RZ ;  /* 0x0000000303097819 */ /* 0x002fe200000006ff */
[----:B------:R-:W2:Y:S01]  /*10630*/  @!P2 LD.E R6, desc[UR4][R84.64+0x40] ;  /* 0x000040045406a980 */ /* 0x000ea2000c101900 */
[----:B------:R-:W-:Y:S01]  /*10640*/  BSSY.RECONVERGENT B0, `(.L_x_8042) ;  /* 0x0000046000007945 */ /* 0x000fe20003800200 */
[----:B--2---:R-:W-:Y:S04]  /*10650*/  @!P2 IMAD.SHL.U32 R6, R6, 0x40, RZ ;  /* 0x000000400606a824 */ /* 0x004fe800078e00ff */
[----:B------:R-:W-:Y:S05]  /*10660*/  @!P2 IMAD.X R6, RZ, RZ, ~R6, P0 ;  /* 0x000000ffff06a224 */ /* 0x000fea00000e0e06 */
[----:B------:R-:W-:Y:S04]  /*10670*/  @!P2 SHF.R.S64 R4, R4, 0x1f, R6 ;  /* 0x0000001f0404a819 */ /* 0x000fe80000001006 */
[----:B------:R-:W-:Y:S01]  /*10680*/  @!P2 IADD3 R139, P0, PT, R139, R4, RZ ;  /* 0x000000048b8ba210 */ /* 0x000fe20007f1e0ff */
[----:B------:R-:W-:Y:S03]  /*10690*/  IMAD.MOV.U32 R4, RZ, RZ, R138 ;  /* 0x000000ffff047224 */ /* 0x000fe600078e008a */
[----:B------:R-:W-:Y:S01]  /*106a0*/  @!P2 LEA.HI.X.SX32 R138, R6, R138, 0x1, P0 ;  /* 0x0000008a068aa211 */ /* 0x000fe200000f0eff */
[----:B------:R-:W-:Y:S08]  /*106b0*/  @!P2 BRA `(.L_x_8043) ;  /* 0x0000000000f8a947 */ /* 0x000ff00003800000 */
[----:B------:R-:W-:Y:S01]  /*106c0*/  VIADD R6, R156, 0xffffffc0 ;  /* 0xffffffc09c067836 */ /* 0x000fe20000000000 */
[----:B------:R-:W2:Y:S01]  /*106d0*/  LD.E R8, desc[UR4][R84.64+0x170] ;  /* 0x0001700454087980 */ /* 0x000ea2000c101900 */
[----:B------:R-:W-:Y:S03]  /*106e0*/  IABS R11, R156 ;  /* 0x0000009c000b7213 */ /* 0x000fe60000000000 */
[----:B------:R-:W-:Y:S02]  /*106f0*/  IABS R7, R6 ;  /* 0x0000000600077213 */ /* 0x000fe40000000000 */
[-C--:B--2---:R-:W-:Y:S02]  /*10700*/  IABS R12, R8.reuse ;  /* 0x00000008000c7213 */ /* 0x084fe40000000000 */
[-C--:B------:R-:W-:Y:S02]  /*10710*/  IABS R10, R8.reuse ;  /* 0x00000008000a7213 */ /* 0x080fe40000000000 */
[----:B------:R-:W1:Y:S01]  /*10720*/  I2F.RP R16, R12 ;  /* 0x0000000c00107306 */ /* 0x000e620000209400 */
[----:B------:R-:W-:Y:S02]  /*10730*/  LOP3.LUT R6, R6, R8, RZ, 0x3c, !PT ;  /* 0x0000000806067212 */ /* 0x000fe400078e3cff */
        /* <DEDUP_REMOVED lines=54> */
.L_x_8043:
[----:B------:R-:W-:Y:S05]  /*10aa0*/  BSYNC.RECONVERGENT B0 ;  /* 0x0000000000007941 */ /* 0x000fea0003800200 */
.L_x_8042:
[----:B------:R-:W1:Y:S01]  /*10ab0*/  S2UR UR6, SR_CgaCtaId ;  /* 0x00000000000679c3 */ /* 0x000e620000008800 */
[C---:B------:R-:W-:Y:S01]  /*10ac0*/  LOP3.LUT R7, R9.reuse, 0x18, RZ, 0xc0, !PT ;  /* 0x0000001809077812 */ /* 0x040fe200078ec0ff */
[----:B------:R-:W-:Y:S01]  /*10ad0*/  UMOV UR7, 0x400 ;  /* 0x0000040000077882 */ /* 0x000fe20000000000 */
[----:B------:R-:W-:Y:S01]  /*10ae0*/  LOP3.LUT R6, R9, 0xc0, RZ, 0xc0, !PT ;  /* 0x000000c009067812 */ /* 0x000fe200078ec0ff */
[----:B------:R-:W-:Y:S01]  /*10af0*/  IMAD.SHL.U32 R129, R3, 0x10, RZ ;  /* 0x0000001003817824 */ /* 0x000fe200078e00ff */
[-C--:B------:R-:W-:Y:S01]  /*10b00*/  ISETP.GE.AND P4, PT, R7, R144.reuse, PT ;  /* 0x000000900700720c */ /* 0x080fe20003f86270 */
[----:B------:R-:W-:Y:S01]  /*10b10*/  IMAD.SHL.U32 R8, R3, 0x20, RZ ;  /* 0x0000002003087824 */ /* 0x000fe200078e00ff */
[----:B------:R-:W-:Y:S01]  /*10b20*/  LOP3.LUT R6, R6, 0x18, R3, 0xf8, !PT ;  /* 0x0000001806067812 */ /* 0x000fe200078ef803 */
[----:B------:R-:W-:Y:S01]  /*10b30*/  VIADD R155, R155, 0xffffffff ;  /* 0xffffffff9b9b7836 */ /* 0x000fe20000000000 */
[----:B------:R-:W-:Y:S01]  /*10b40*/  LOP3.LUT R5, R7, 0x20, RZ, 0xfc, !PT ;  /* 0x0000002007057812 */ /* 0x000fe200078efcff */
[----:B------:R-:W-:Y:S01]  /*10b50*/  BSSY.RECONVERGENT B1, `(.L_x_8044) ;  /* 0x000011e000017945 */ /* 0x000fe20003800200 */
[--C-:B------:R-:W-:Y:S02]  /*10b60*/  LOP3.LUT R6, R6, 0x18, R9.reuse, 0x78, !PT ;  /* 0x0000001806067812 */ /* 0x100fe400078e7809 */
[-C--:B------:R-:W-:Y:S01]  /*10b70*/  ISETP.GE.AND P3, PT, R5, R144.reuse, PT ;  /* 0x000000900500720c */ /* 0x080fe20003f66270 */
[----:B------:R-:W-:Y:S01]  /*10b80*/  IMAD.SHL.U32 R5, R3, 0x4, RZ ;  /* 0x0000000403057824 */ /* 0x000fe200078e00ff */
[----:B------:R-:W-:Y:S02]  /*10b90*/  LOP3.LUT R9, R6, 0x1f20, R9, 0xf8, !PT ;  /* 0x00001f2006097812 */ /* 0x000fe400078ef809 */
[----:B------:R-:W-:Y:S01]  /*10ba0*/  LOP3.LUT R4, R7, 0x40, RZ, 0xfc, !PT ;  /* 0x0000004007047812 */ /* 0x000fe200078efcff */
[----:B------:R-:W-:Y:S01]  /*10bb0*/  @!P4 IMAD.MOV.U32 R10, RZ, RZ, R139 ;  /* 0x000000ffff0ac224 */ /* 0x000fe200078e008b */
[----:B------:R-:W-:Y:S01]  /*10bc0*/  SHF.R.U32.HI R128, RZ, 0x1, R3 ;  /* 0x00000001ff807819 */ /* 0x000fe20000011603 */
[--C-:B------:R-:W-:Y:S01]  /*10bd0*/  @!P4 IMAD.MOV.U32 R11, RZ, RZ, R138.reuse ;  /* 0x000000ffff0bc224 */ /* 0x100fe200078e008a */
[----:B------:R-:W-:Y:S02]  /*10be0*/  ISETP.GE.AND P1, PT, R4, R144, PT ;  /* 0x000000900400720c */ /* 0x000fe40003f26270 */
[C---:B------:R-:W-:Y:S01]  /*10bf0*/  LOP3.LUT R7, R129.reuse, 0x100, RZ, 0xc0, !PT ;  /* 0x0000010081077812 */ /* 0x040fe200078ec0ff */
[----:B-1----:R-:W-:Y:S01]  /*10c00*/  ULEA UR6, UR6, UR7, 0x18 ;  /* 0x0000000706067291 */ /* 0x002fe2000f8ec0ff */
[----:B------:R-:W-:Y:S01]  /*10c10*/  LOP3.LUT R129, R129, 0x3e00, RZ, 0xc0, !PT ;  /* 0x00003e0081817812 */ /* 0x000fe200078ec0ff */
[----:B------:R-:W-:Y:S01]  /*10c20*/  @!P3 IMAD.MOV.U32 R12, RZ, RZ, R139 ;  /* 0x000000ffff0cb224 */ /* 0x000fe200078e008b */
[----:B------:R-:W-:Y:S01]  /*10c30*/  LOP3.LUT R130, R128, 0x8, RZ, 0xc0, !PT ;  /* 0x0000000880827812 */ /* 0x000fe200078ec0ff */
[----:B------:R-:W-:Y:S01]  /*10c40*/  @!P3 IMAD.MOV.U32 R13, RZ, RZ, R138 ;  /* 0x000000ffff0db224 */ /* 0x000fe200078e008a */
        /* <DEDUP_REMOVED lines=8> */
[----:B------:R-:W-:Y:S02]  /*10cd0*/  LOP3.LUT R5, R5, 0x18, RZ, 0xc0, !PT ;  /* 0x0000001805057812 */ /* 0x000fe400078ec0ff */
[--C-:B------:R-:W-:Y:S02]  /*10ce0*/  LOP3.LUT R7, R7, 0x20, R8.reuse, 0xf8, !PT ;  /* 0x0000002007077812 */ /* 0x100fe400078ef808 */
[----:B------:R-:W-:Y:S01]  /*10cf0*/  @P4 STS.128 [R9+0x6000], RZ ;  /* 0x006000ff09004388 */ /* 0x000fe20000000c00 */
[----:B------:R-:W-:Y:S02]  /*10d00*/  LOP3.LUT R4, R4, 0x100, R8, 0xf8, !PT ;  /* 0x0000010004047812 */ /* 0x000fe400078ef808 */
[----:B------:R-:W-:Y:S02]  /*10d10*/  LOP3.LUT R6, R6, 0x8, R3, 0xf8, !PT ;  /* 0x0000000806067812 */ /* 0x000fe400078ef803 */
[----:B------:R-:W-:Y:S01]  /*10d20*/  @!PT LDS RZ, [RZ] ;  /* 0x00000000fffff984 */ /* 0x000fe20000000800 */
[----:B------:R-:W-:Y:S01]  /*10d30*/  @!PT LDS RZ, [RZ] ;  /* 0x00000000fffff984 */ /* 0x000fe20000000800 */
[----:B------:R-:W-:Y:S01]  /*10d40*/  @!PT LDS RZ, [RZ] ;  /* 0x00000000fffff984 */ /* 0x000fe20000000800 */
[----:B------:R2:W-:Y:S01]  /*10d50*/  @!P3 LDGSTS.E.BYPASS.LTC128B.128 [R9+0x7000], desc[UR4][R12.64+0x40] ;  /* 0x070000400c09bfae */ /* 0x0005e2000b981a04 */
[----:B------:R-:W-:Y:S02]  /*10d60*/  LOP3.LUT R130, R130, R5, RZ, 0x3c, !PT ;  /* 0x0000000582827212 */ /* 0x000fe400078e3cff */
[----:B------:R-:W-:Y:S02]  /*10d70*/  LOP3.LUT R6, R7, R6, R5, 0xf6, !PT ;  /* 0x0000000607067212 */ /* 0x000fe400078ef605 */
[----:B------:R-:W-:Y:S01]  /*10d80*/  @P3 STS.128 [R9+0x7000], RZ ;  /* 0x007000ff09003388 */ /* 0x000fe20000000c00 */
[----:B------:R-:W-:Y:S02]  /*10d90*/  LOP3.LUT R4, R4, R130, RZ, 0xfc, !PT ;  /* 0x0000008204047212 */ /* 0x000fe400078efcff */
[----:B------:R-:W-:Y:S02]  /*10da0*/  LEA R87, R6, UR6, 0x1 ;  /* 0x0000000606577c11 */ /* 0x000fe4000f8e08ff */
[----:B------:R-:W-:Y:S01]  /*10db0*/  LEA R124, R4, UR6, 0x1 ;  /* 0x00000006047c7c11 */ /* 0x000fe2000f8e08ff */
[----:B------:R-:W3:Y:S01]  /*10dc0*/  S2UR UR6, SR_CgaCtaId ;  /* 0x00000000000679c3 */ /* 0x000ee20000008800 */
[C---:B-1----:R-:W-:Y:S04]  /*10dd0*/  LEA R10, P0, R131.reuse, R139, 0x1 ;  /* 0x0000008b830a7211 */ /* 0x042fe800078008ff */
[----:B------:R-:W-:Y:S02]  /*10de0*/  LEA.HI.X R11, R131, R138, R132, 0x1, P0 ;  /* 0x0000008a830b7211 */ /* 0x000fe400000f0c84 */
[----:B------:R-:W-:Y:S01]  /*10df0*/  LOP3.LUT P0, RZ, R3, 0x4, RZ, 0xc0, !PT ;  /* 0x0000000403ff7812 */ /* 0x000fe2000780c0ff */
[----:B------:R-:W-:Y:S02]  /*10e00*/  IMAD.MOV.U32 R3, RZ, RZ, 0x20 ;  /* 0x00000020ff037424 */ /* 0x000fe400078e00ff */
[----:B--2---:R-:W-:Y:S02]  /*10e10*/  @!P1 IMAD.MOV.U32 R12, RZ, RZ, R139 ;  /* 0x000000ffff0c9224 */ /* 0x004fe400078e008b */
[----:B------:R-:W-:Y:S01]  /*10e20*/  @!P1 IMAD.MOV.U32 R13, RZ, RZ, R138 ;  /* 0x000000ffff0d9224 */ /* 0x000fe200078e008a */
[----:B------:R-:W-:Y:S02]  /*10e30*/  SEL R3, R3, 0xffffffe0, !P0 ;  /* 0xffffffe003037807 */ /* 0x000fe40004000000 */
[----:B------:R-:W-:Y:S01]  /*10e40*/  ISETP.GT.AND P0, PT, R155, R135, PT ;  /* 0x000000879b00720c */ /* 0x000fe20003f04270 */
[----:B---3--:R-:W-:Y:S01]  /*10e50*/  ULEA UR6, UR6, UR7, 0x18 ;  /* 0x0000000706067291 */ /* 0x008fe2000f8ec0ff */
[----:B------:R-:W-:Y:S01]  /*10e60*/  @!PT LDS RZ, [RZ] ;  /* 0x00000000fffff984 */ /* 0x000fe20000000800 */
[----:B------:R-:W-:Y:S01]  /*10e70*/  @!PT LDS RZ, [RZ] ;  /* 0x00000000fffff984 */ /* 0x000fe20000000800 */
[----:B------:R-:W-:Y:S01]  /*10e80*/  @!PT LDS RZ, [RZ] ;  /* 0x00000000fffff984 */ /* 0x000fe20000000800 */
[----:B------:R-:W-:Y:S01]  /*10e90*/  @!P1 LDGSTS.E.BYPASS.LTC128B.128 [R9+0x8000], desc[UR4][R12.64+0x80] ;  /* 0x080000800c099fae */ /* 0x000fe2000b981a04 */
[--C-:B------:R-:W-:Y:S02]  /*10ea0*/  IMAD.IADD R86, R124, 0x1, R3.reuse ;  /* 0x000000017c567824 */ /* 0x100fe400078e0203 */
[----:B------:R-:W-:Y:S02]  /*10eb0*/  IMAD.IADD R3, R87, 0x1, R3 ;  /* 0x0000000157037824 */ /* 0x000fe400078e0203 */
[----:B------:R-:W-:Y:S05]  /*10ec0*/  @P1 STS.128 [R9+0x8000], RZ ;  /* 0x008000ff09001388 */ /* 0x000fea0000000c00 */
[----:B------:R-:W-:Y:S01]  /*10ed0*/  @!PT LDS RZ, [RZ] ;  /* 0x00000000fffff984 */ /* 0x000fe20000000800 */
[----:B------:R-:W-:Y:S01]  /*10ee0*/  @!PT LDS RZ, [RZ] ;  /* 0x00000000fffff984 */ /* 0x000fe20000000800 */
[----:B------:R-:W-:Y:S01]  /*10ef0*/  @!PT LDS RZ, [RZ] ;  /* 0x00000000fffff984 */ /* 0x000fe20000000800 */
[----:B------:R-:W-:Y:S05]  /*10f00*/  @!P4 LDGSTS.E.BYPASS.LTC128B.128 [R9+0x6800], desc[UR4][R10.64] ;  /* 0x068000000a09cfae */ /* 0x000fea000b981a04 */
        /* <DEDUP_REMOVED lines=9> */
[----:B------:R1:W-:Y:S05]  /*10fa0*/  @!P1 LDGSTS.E.BYPASS.LTC128B.128 [R9+0x8800], desc[UR4][R10.64+0x80] ;  /* 0x088000800a099fae */ /* 0x0003ea000b981a04 */
[----:B------:R-:W-:Y:S05]  /*10fb0*/  @P1 STS.128 [R9+0x8800], RZ ;  /* 0x008800ff09001388 */ /* 0x000fea0000000c00 */
[----:B------:R-:W-:Y:S05]  /*10fc0*/  LDSM.16.M88.4 R32, [R124] ;  /* 0x000000007c20783b */ /* 0x000fea0000000200 */
[----:B------:R-:W-:Y:S05]  /*10fd0*/  LDSM.16.M88.4 R16, [R87+0x3400] ;  /* 0x003400005710783b */ /* 0x000fea0000000200 */
[----:B------:R-:W-:Y:S05]  /*10fe0*/  LDSM.16.M88.4 R24, [R87+0x3800] ;  /* 0x003800005718783b */ /* 0x000fea0000000200 */
[----:B------:R-:W-:Y:S05]  /*10ff0*/  LDSM.16.M88.4 R88, [R87+0x3c00] ;  /* 0x003c00005758783b */ /* 0x000fea0000000200 */
[----:B-1----:R-:W1:Y:S05]  /*11000*/  LDSM.16.M88.4 R8, [R87+0x3000] ;  /* 0x003000005708783b */ /* 0x002e6a0000000200 */
[----:B------:R-:W0:Y:S05]  /*11010*/  LDGDEPBAR ;  /* 0x00000000000079af */ /* 0x000e2a0000000000 */
[----:B------:R-:W-:Y:S05]  /*11020*/  LDSM.16.M88.4 R92, [R86] ;  /* 0x00000000565c783b */ /* 0x000fea0000000200 */
[----:B------:R-:W2:Y:S05]  /*11030*/  LDSM.16.M88.4 R96, [R3+0x3000] ;  /* 0x003000000360783b */ /* 0x000eaa0000000200 */
[----:B------:R-:W3:Y:S05]  /*11040*/  LDSM.16.M88.4 R100, [R3+0x3400] ;  /* 0x003400000364783b */ /* 0x000eea0000000200 */
[----:B------:R-:W4:Y:S05]  /*11050*/  LDSM.16.M88.4 R104, [R3+0x3800] ;  /* 0x003800000368783b */ /* 0x000f2a0000000200 */
[----:B------:R-:W5:Y:S05]  /*11060*/  LDSM.16.M88.4 R108, [R3+0x3c00] ;  /* 0x003c0000036c783b */ /* 0x000f6a0000000200 */
[----:B------:R-:W-:Y:S05]  /*11070*/  LDSM.16.M88.4 R112, [R124+0x1000] ;  /* 0x001000007c70783b */ /* 0x000fea0000000200 */
[----:B------:R-:W5:Y:S01]  /*11080*/  LDSM.16.M88.4 R116, [R87+0x4000] ;  /* 0x004000005774783b */ /* 0x000f620000000200 */
[C---:B-1----:R-:W-:Y:S04]  /*11090*/  HMMA.16816.F32.BF16 R4, R32.reuse, R8, RZ ;  /* 0x000000082004723c */ /* 0x042fe800000418ff */
[----:B------:R-:W1:Y:S04]  /*110a0*/  LDSM.16.M88.4 R120, [R87+0x4400] ;  /* 0x004400005778783b */ /* 0x000e680000000200 */
        /* <DEDUP_REMOVED lines=32> */
[----:B------:R-:W-:Y:S05]  /*112b0*/  LDSM.16.M88.4 R96, [R124+0x2000] ;  /* 0x002000007c60783b */ /* 0x000fea0000000200 */
[----:B------:R-:W-:Y:S02]  /*112c0*/  LDSM.16.M88.4 R112, [R87+0x5800] ;  /* 0x005800005770783b */ /* 0x000fe40000000200 */
[C---:B---3--:R-:W-:Y:S03]  /*112d0*/  HMMA.16816.F32.BF16 R4, R92.reuse, R100, R4 ;  /* 0x000000645c04723c */ /* 0x048fe60000041804 */
[----:B------:R-:W-:Y:S05]  /*112e0*/  LDSM.16.M88.4 R124, [R3+0x5000] ;  /* 0x00500000037c783b */ /* 0x000fea0000000200 */
        /* <DEDUP_REMOVED lines=10> */
[----:B------:R-:W1:Y:S05]  /*11390*/  LDSM.16.M88.4 R88, [R3+0x5800] ;  /* 0x005800000358783b */ /* 0x000e6a0000000200 */
[----:B------:R-:W5:Y:S02]  /*113a0*/  LDSM.16.M88.4 R92, [R3+0x5c00] ;  /* 0x005c0000035c783b */ /* 0x000f640000000200 */
[C---:B--2---:R-:W-:Y:S01]  /*113b0*/  HMMA.16816.F32.BF16 R4, R96.reuse, R100, R4 ;  /* 0x000000646004723c */ /* 0x044fe20000041804 */
[----:B------:R-:W-:Y:S04]  /*113c0*/  DEPBAR.LE SB0, 0x0 ;  /* 0x000080000000791a */ /* 0x000fe80000000000 */
[----:B------:R-:W-:Y:S03]  /*113d0*/  BAR.SYNC.DEFER_BLOCKING 0x0 ;  /* 0x0000000000007b1d */ /* 0x000fe60000010000 */
[C---:B------:R-:W-:Y:S08]  /*113e0*/  HMMA.16816.F32.BF16 R8, R96.reuse, R102, R8 ;  /* 0x000000666008723c */ /* 0x040ff00000041808 */
[C---:B---3--:R-:W-:Y:S08]  /*113f0*/  HMMA.16816.F32.BF16 R12, R96.reuse, R104, R12 ;  /* 0x00000068600c723c */ /* 0x048ff0000004180c */
[C---:B------:R-:W-:Y:S08]  /*11400*/  HMMA.16816.F32.BF16 R16, R96.reuse, R106, R16 ;  /* 0x0000006a6010723c */ /* 0x040ff00000041810 */
[C---:B------:R-:W-:Y:S08]  /*11410*/  HMMA.16816.F32.BF16 R20, R96.reuse, R112, R20 ;  /* 0x000000706014723c */ /* 0x040ff00000041814 */
[C---:B------:R-:W-:Y:S08]  /*11420*/  HMMA.16816.F32.BF16 R24, R96.reuse, R114, R24 ;  /* 0x000000726018723c */ /* 0x040ff00000041818 */
[C---:B------:R-:W-:Y:S08]  /*11430*/  HMMA.16816.F32.BF16 R28, R96.reuse, R116, R28 ;  /* 0x00000074601c723c */ /* 0x040ff0000004181c */
[----:B------:R-:W-:Y:S08]  /*11440*/  HMMA.16816.F32.BF16 R32, R96, R118, R32 ;  /* 0x000000766020723c */ /* 0x000ff00000041820 */
[C---:B------:R-:W-:Y:S08]  /*11450*/  HMMA.16816.F32.BF16 R4, R120.reuse, R124, R4 ;  /* 0x0000007c7804723c */ /* 0x040ff00000041804 */
[C---:B------:R-:W-:Y:S08]  /*11460*/  HMMA.16816.F32.BF16 R8, R120.reuse, R126, R8 ;  /* 0x0000007e7808723c */ /* 0x040ff00000041808 */
[C---:B----4-:R-:W-:Y:S08]  /*11470*/  HMMA.16816.F32.BF16 R12, R120.reuse, R108, R12 ;  /* 0x0000006c780c723c */ /* 0x050ff0000004180c */
[C---:B------:R-:W-:Y:S08]  /*11480*/  HMMA.16816.F32.BF16 R16, R120.reuse, R110, R16 ;  /* 0x0000006e7810723c */ /* 0x040ff00000041810 */
[C---:B-1----:R-:W-:Y:S08]  /*11490*/  HMMA.16816.F32.BF16 R20, R120.reuse, R88, R20 ;  /* 0x000000587814723c */ /* 0x042ff00000041814 */
[C---:B------:R-:W-:Y:S01]  /*114a0*/  HMMA.16816.F32.BF16 R24, R120.reuse, R90, R24 ;  /* 0x0000005a7818723c */ /* 0x040fe20000041818 */
[----:B------:R-:W1:Y:S07]  /*114b0*/  S2R R90, SR_TID.X ;  /* 0x00000000005a7919 */ /* 0x000e6e0000002100 */
[C---:B-----5:R-:W-:Y:S08]  /*114c0*/  HMMA.16816.F32.BF16 R28, R120.reuse, R92, R28 ;  /* 0x0000005c781c723c */ /* 0x060ff0000004181c */
[----:B------:R-:W-:Y:S01]  /*114d0*/  HMMA.16816.F32.BF16 R32, R120, R94, R32 ;  /* 0x0000005e7820723c */ /* 0x000fe20000041820 */
[----:B------:R-:W-:Y:S08]  /*114e0*/  @!UPT UIADD3 URZ, UPT, UPT, URZ, URZ, URZ ;  /* 0x000000fffffff290 */ /* 0x000ff0000fffe0ff */
[----:B------:R-:W-:Y:S11]  /*114f0*/  @!P0 BRA `(.L_x_8045) ;  /* 0x00000008000c8947 */ /* 0x000ff60003800000 */
[----:B------:R-:W-:Y:S01]  /*11500*/  ISETP.NE.U32.AND P2, PT, R150, RZ, PT ;  /* 0x000000ff9600720c */ /* 0x000fe20003f45070 */
[----:B-1----:R-:W-:Y:S01]  /*11510*/  IMAD.SHL.U32 R89, R90, 0x8, RZ ;  /* 0x000000085a597824 */ /* 0x002fe200078e00ff */
[----:B------:R-:W-:Y:S02]  /*11520*/  BSSY.RECONVERGENT B0, `(.L_x_8046) ;  /* 0x0000055000007945 */ /* 0x000fe40003800200 */
[----:B------:R-:W-:Y:S02]  /*11530*/  ISETP.NE.AND.EX P2, PT, R151, RZ, PT, P2 ;  /* 0x000000ff9700720c */ /* 0x000fe40003f45320 */
[C---:B------:R-:W-:Y:S02]  /*11540*/  LOP3.LUT R87, R89.reuse, 0xc0, RZ, 0xc0, !PT ;  /* 0x000000c059577812 */ /* 0x040fe400078ec0ff */
[----:B------:R-:W-:Y:S02]  /*11550*/  LOP3.LUT R86, R89, 0x18, RZ, 0xc0, !PT ;  /* 0x0000001859567812 */ /* 0x000fe400078ec0ff */
[----:B------:R-:W-:Y:S02]  /*11560*/  LOP3.LUT R87, R87, 0x18, R90, 0xf8, !PT ;  /* 0x0000001857577812 */ /* 0x000fe400078ef85a */
[C---:B------:R-:W-:Y:S02]  /*11570*/  LOP3.LUT R88, R86.reuse, 0x20, RZ, 0xfc, !PT ;  /* 0x0000002056587812 */ /* 0x040fe400078efcff */
[CC--:B------:R-:W-:Y:S02]  /*11580*/  ISETP.GE.AND P3, PT, R86.reuse, R144.reuse, PT ;  /* 0x000000905600720c */ /* 0x0c0fe40003f66270 */
[----:B------:R-:W-:Y:S01]  /*11590*/  LOP3.LUT R86, R86, 0x40, RZ, 0xfc, !PT ;  /* 0x0000004056567812 */ /* 0x000fe200078efcff */
[----:B------:R-:W2:Y:S01]  /*115a0*/  @!P2 LD.E R3, desc[UR4][R84.64+0x38] ;  /* 0x000038045403a980 */ /* 0x000ea2000c101900 */
[--C-:B------:R-:W-:Y:S01]  /*115b0*/  LOP3.LUT R87, R87, 0x18, R89.reuse, 0x78, !PT ;  /* 0x0000001857577812 */ /* 0x100fe200078e7859 */
[----:B------:R-:W-:Y:S01]  /*115c0*/  @!P2 IMAD.MOV.U32 R91, RZ, RZ, RZ ;  /* 0x000000ffff5ba224 */ /* 0x000fe200078e00ff */
[-C--:B------:R-:W-:Y:S02]  /*115d0*/  ISETP.GE.AND P1, PT, R86, R144.reuse, PT ;  /* 0x000000905600720c */ /* 0x080fe40003f26270 */
[----:B------:R-:W-:Y:S02]  /*115e0*/  LOP3.LUT R86, R87, 0x1f20, R89, 0xf8, !PT ;  /* 0x00001f2057567812 */ /* 0x000fe400078ef859 */
[----:B------:R-:W-:Y:S02]  /*115f0*/  @!P2 IADD3 R91, P0, PT, RZ, -R91, RZ ;  /* 0x8000005bff5ba210 */ /* 0x000fe40007f1e0ff */
[----:B------:R-:W-:Y:S01]  /*11600*/  LEA R86, R86, UR6, 0x1 ;  /* 0x0000000656567c11 */ /* 0x000fe2000f8e08ff */
[----:B--2---:R-:W-:Y:S04]  /*11610*/  @!P2 IMAD.SHL.U32 R3, R3, 0x40, RZ ;  /* 0x000000400303a824 */ /* 0x004fe800078e00ff */
[----:B------:R-:W-:Y:S01]  /*11620*/  @!P2 IMAD.X R3, RZ, RZ, ~R3, P0 ;  /* 0x000000ffff03a224 */ /* 0x000fe200000e0e03 */
[----:B------:R-:W-:Y:S04]  /*11630*/  ISETP.GE.AND P0, PT, R88, R144, PT ;  /* 0x000000905800720c */ /* 0x000fe80003f06270 */
        /* <DEDUP_REMOVED lines=44> */
[C---:B------:R-:W-:Y:S02]  /*11900*/  LEA R98, P5, R92.reuse, R148, 0x2 ;  /* 0x000000945c627211 */ /* 0x040fe400078a10ff */
[----:B------:R-:W-:Y:S02]  /*11910*/  SEL R94, R3, R94, !P6 ;  /* 0x0000005e035e7207 */ /* 0x000fe40007000000 */
[-C--:B------:R-:W-:Y:S02]  /*11920*/  LEA.HI.X.SX32 R99, R92, R149.reuse, 0x2, P5 ;  /* 0x000000955c637211 */ /* 0x080fe400028f16ff */
[C---:B------:R-:W-:Y:S01]  /*11930*/  LEA R88, P4, R94.reuse, R148, 0x2 ;  /* 0x000000945e587211 */ /* 0x040fe200078810ff */
[C---:B------:R-:W-:Y:S02]  /*11940*/  IMAD.IADD R92, R94.reuse, 0x1, -R92 ;  /* 0x000000015e5c7824 */ /* 0x040fe400078e0a5c */
[----:B------:R-:W3:Y:S01]  /*11950*/  LD.E R87, desc[UR4][R98.64] ;  /* 0x0000000462577980 */ /* 0x000ee2000c101900 */
[----:B------:R-:W-:Y:S01]  /*11960*/  LEA.HI.X.SX32 R89, R94, R149, 0x2, P4 ;  /* 0x000000955e597211 */ /* 0x000fe200020f16ff */
[----:B------:R-:W-:Y:S04]  /*11970*/  IMAD R95, R95, R92, -0x40 ;  /* 0xffffffc05f5f7424 */ /* 0x000fe800078e025c */
[----:B------:R1:W3:Y:S04]  /*11980*/  LD.E R3, desc[UR4][R88.64] ;  /* 0x0000000458037980 */ /* 0x0002e8000c101900 */
[----:B------:R-:W4:Y:S01]  /*11990*/  LD.E.64 R98, desc[UR4][R84.64+0x20] ;  /* 0x0000200454627980 */ /* 0x000f22000c101b00 */
[----:B-1----:R-:W-:Y:S01]  /*119a0*/  SHF.R.S32.HI R89, RZ, 0x1f, R95 ;  /* 0x0000001fff597819 */ /* 0x002fe2000001145f */
        /* <DEDUP_REMOVED lines=12> */
.L_x_8047:
[----:B------:R-:W-:Y:S05]  /*11a70*/  BSYNC.RECONVERGENT B0 ;  /* 0x0000000000007941 */ /* 0x000fea0003800200 */
.L_x_8046:
[--C-:B------:R-:W-:Y:S01]  /*11a80*/  @!P3 IMAD.MOV.U32 R88, RZ, RZ, R137.reuse ;  /* 0x000000ffff58b224 */ /* 0x100fe200078e0089 */
[CC--:B------:R-:W-:Y:S01]  /*11a90*/  @!P3 LEA R94, P6, R133.reuse, R137.reuse, 0x1 ;  /* 0x00000089855eb211 */ /* 0x0c0fe200078c08ff */
[----:B------:R-:W-:Y:S01]  /*11aa0*/  @!P3 IMAD.MOV.U32 R89, RZ, RZ, R136 ;  /* 0x000000ffff59b224 */ /* 0x000fe200078e0088 */
[CC--:B------:R-:W-:Y:S01]  /*11ab0*/  @!P0 LEA R92, P5, R133.reuse, R137.reuse, 0x1 ;  /* 0x00000089855c8211 */ /* 0x0c0fe200078a08ff */
[--C-:B------:R-:W-:Y:S01]  /*11ac0*/  @!P1 IMAD.MOV.U32 R96, RZ, RZ, R137.reuse ;  /* 0x000000ffff609224 */ /* 0x100fe200078e0089 */
[CC--:B------:R-:W-:Y:S01]  /*11ad0*/  @!P3 LEA.HI.X R95, R133.reuse, R136.reuse, R134, 0x1, P6 ;  /* 0x00000088855fb211 */ /* 0x0c0fe200030f0c86 */
[----:B------:R-:W-:Y:S01]  /*11ae0*/  @!P1 IMAD.MOV.U32 R97, RZ, RZ, R136 ;  /* 0x000000ffff619224 */ /* 0x000fe200078e0088 */
[----:B------:R-:W-:Y:S01]  /*11af0*/  @!PT LDS RZ, [RZ] ;  /* 0x00000000fffff984 */ /* 0x000fe20000000800 */
[----:B------:R-:W-:Y:S01]  /*11b00*/  @!PT LDS RZ, [RZ] ;  /* 0x00000000fffff984 */ /* 0x000fe20000000800 */
[----:B------:R-:W-:Y:S01]  /*11b10*/  @!PT LDS RZ, [RZ] ;  /* 0x00000000fffff984 */ /* 0x000fe20000000800 */
[----:B------:R1:W-:Y:S01]  /*11b20*/  @!P3 LDGSTS.E.BYPASS.LTC128B.128 [R86+0x3000], desc[UR4][R88.64] ;  /* 0x030000005856bfae */ /* 0x0003e2000b981a04 */
[CC--:B------:R-:W-:Y:S03]  /*11b30*/  @!P0 LEA.HI.X R93, R133.reuse, R136.reuse, R134, 0x1, P5 ;  /* 0x00000088855d8211 */ /* 0x0c0fe600028f0c86 */
[----:B------:R2:W-:Y:S01]  /*11b40*/  @P3 STS.128 [R86+0x3000], RZ ;  /* 0x003000ff56003388 */ /* 0x0005e20000000c00 */
[----:B-1----:R-:W-:Y:S02]  /*11b50*/  @!P0 IMAD.MOV.U32 R88, RZ, RZ, R137 ;  /* 0x000000ffff588224 */ /* 0x002fe400078e0089 */
        /* <DEDUP_REMOVED lines=20> */
[C---:B-1----:R-:W-:Y:S03]  /*11ca0*/  @!P1 LEA R88, P4, R133.reuse, R137, 0x1 ;  /* 0x0000008985589211 */ /* 0x042fe600078808ff */
[----:B------:R2:W-:Y:S01]  /*11cb0*/  @P0 STS.128 [R86+0x4800], RZ ;  /* 0x004800ff56000388 */ /* 0x0005e20000000c00 */
[----:B------:R-:W-:Y:S05]  /*11cc0*/  @!P1 LEA.HI.X R89, R133, R136, R134, 0x1, P4 ;  /* 0x0000008885599211 */ /* 0x000fea00020f0c86 */
[----:B------:R-:W-:Y:S01]  /*11cd0*/  @!PT LDS RZ, [RZ] ;  /* 0x00000000fffff984 */ /* 0x000fe20000000800 */
[----:B------:R-:W-:Y:S01]  /*11ce0*/  @!PT LDS RZ, [RZ] ;  /* 0x00000000fffff984 */ /* 0x000fe20000000800 */
[----:B------:R-:W-:Y:S01]  /*11cf0*/  @!PT LDS RZ, [RZ] ;  /* 0x00000000fffff984 */ /* 0x000fe20000000800 */
[----:B------:R2:W-:Y:S04]  /*11d00*/  @!P1 LDGSTS.E.BYPASS.LTC128B.128 [R86+0x5800], desc[UR4][R88.64+0x80] ;  /* 0x0580008058569fae */ /* 0x0005e8000b981a04 */
[----:B------:R2:W-:Y:S04]  /*11d10*/  @P1 STS.128 [R86+0x5800], RZ ;  /* 0x005800ff56001388 */ /* 0x0005e80000000c00 */
[----:B------:R-:W0:Y:S02]  /*11d20*/  LDGDEPBAR ;  /* 0x00000000000079af */ /* 0x000e240000000000 */
.L_x_8045:
[----:B------:R-:W-:Y:S05]  /*11d30*/  BSYNC.RECONVERGENT B1 ;  /* 0x0000000000017941 */ /* 0x000fea0003800200 */
.L_x_8044:
[----:B------:R-:W3:Y:S01]  /*11d40*/  LD.E R87, desc[UR4][R84.64+0xdc] ;  /* 0x0000dc0454577980 */ /* 0x000ee2000c101900 */
[C---:B------:R-:W-:Y:S02]  /*11d50*/  VIADD R3, R157.reuse, 0xffffffe0 ;  /* 0xffffffe09d037836 */ /* 0x040fe40000000000 */
[C---:B--2---:R-:W-:Y:S02]  /*11d60*/  VIADD R94, R157.reuse, 0xffffffe1 ;  /* 0xffffffe19d5e7836 */ /* 0x044fe40000000000 */
[----:B------:R-:W-:Y:S01]  /*11d70*/  VIADD R91, R157, 0xffffffe8 ;  /* 0xffffffe89d5b7836 */ /* 0x000fe20000000000 */
[-C--:B------:R-:W-:Y:S01]  /*11d80*/  ISETP.GE.AND P4, PT, R3, R154.reuse, PT ;  /* 0x0000009a0300720c */ /* 0x080fe20003f86270 */
[C---:B------:R-:W-:Y:S01]  /*11d90*/  VIADD R86, R157.reuse, 0xffffffe9 ;  /* 0xffffffe99d567836 */ /* 0x040fe20000000000 */
        /* <DEDUP_REMOVED lines=8> */
[----:B------:R-:W-:Y:S02]  /*11e20*/  ISETP.GE.AND P3, PT, R86, R154, PT ;  /* 0x0000009a5600720c */ /* 0x000fe40003f66270 */
[----:B------:R-:W-:Y:S02]  /*11e30*/  FSEL R95, R8, -INF , P4 ;  /* 0xff800000085f7808 */ /* 0x000fe40002000000 */
[----:B------:R-:W-:Y:S01]  /*11e40*/  FSEL R8, R9, -INF , P3 ;  /* 0xff80000009087808 */ /* 0x000fe20001800000 */
[----:B------:R-:W-:Y:S01]  /*11e50*/  VIADD R9, R157, 0xfffffff0 ;  /* 0xfffffff09d097836 */ /* 0x000fe20000000000 */
[CC--:B------:R-:W-:Y:S02]  /*11e60*/  ISETP.GE.AND P1, PT, R3.reuse, R152.reuse, PT ;  /* 0x000000980300720c */ /* 0x0c0fe40003f26270 */
[-C--:B------:R-:W-:Y:S02]  /*11e70*/  ISETP.GE.AND P0, PT, R94, R152.reuse, PT ;  /* 0x000000985e00720c */ /* 0x080fe40003f06270 */
[----:B------:R-:W-:Y:S02]  /*11e80*/  FSEL R88, R6, -INF , P1 ;  /* 0xff80000006587808 */ /* 0x000fe40000800000 */
[C---:B------:R-:W-:Y:S02]  /*11e90*/  ISETP.GE.AND P6, PT, R3.reuse, R153, PT ;  /* 0x000000990300720c */ /* 0x040fe40003fc6270 */
[----:B------:R-:W-:Y:S01]  /*11ea0*/  ISETP.GE.AND P5, PT, R3, R147, PT ;  /* 0x000000930300720c */ /* 0x000fe20003fa6270 */
[----:B------:R-:W-:Y:S01]  /*11eb0*/  VIADD R3, R157, 0xfffffff9 ;  /* 0xfffffff99d037836 */ /* 0x000fe20000000000 */
[----:B------:R-:W-:Y:S02]  /*11ec0*/  ISETP.GE.AND P1, PT, R91, R152, PT ;  /* 0x000000985b00720c */ /* 0x000fe40003f26270 */
[-C--:B------:R-:W-:Y:S02]  /*11ed0*/  ISETP.GE.AND P3, PT, R93, R154.reuse, PT ;  /* 0x0000009a5d00720c */ /* 0x080fe40003f66270 */
[----:B------:R-:W-:Y:S02]  /*11ee0*/  ISETP.GE.AND P4, PT, R9, R154, PT ;  /* 0x0000009a0900720c */ /* 0x000fe40003f86270 */
[----:B------:R-:W-:Y:S02]  /*11ef0*/  FSEL R4, R7, -INF , P0 ;  /* 0xff80000007047808 */ /* 0x000fe40000000000 */
[-C--:B------:R-:W-:Y:S02]  /*11f00*/  ISETP.GE.AND P0, PT, R86, R152.reuse, PT ;  /* 0x000000985600720c */ /* 0x080fe40003f06270 */
[----:B------:R-:W-:Y:S02]  /*11f10*/  FSEL R7, R10, -INF , P1 ;  /* 0xff8000000a077808 */ /* 0x000fe40000800000 */
[----:B------:R-:W-:Y:S02]  /*11f20*/  FSEL R120, R12, -INF , P4 ;  /* 0xff8000000c787808 */ /* 0x000fe40002000000 */
[----:B------:R-:W-:Y:S02]  /*11f30*/  ISETP.GE.AND P1, PT, R9, R152, PT ;  /* 0x000000980900720c */ /* 0x000fe40003f26270 */
        /* <DEDUP_REMOVED lines=8> */
[----:B------:R-:W-:Y:S01]  /*11fc0*/  FSEL R115, R16, -INF , P4 ;  /* 0xff80000010737808 */ /* 0x000fe20002000000 */
[----:B------:R-:W-:Y:S01]  /*11fd0*/  VIADD R16, R157, 0x9 ;  /* 0x000000099d107836 */ /* 0x000fe20000000000 */
[----:B------:R-:W-:Y:S01]  /*11fe0*/  FSEL R117, R17, -INF , P3 ;  /* 0xff80000011757808 */ /* 0x000fe20001800000 */
[----:B------:R-:W-:Y:S01]  /*11ff0*/  VIADD R17, R157, 0x8 ;  /* 0x000000089d117836 */ /* 0x000fe20000000000 */
[----:B------:R-:W-:Y:S02]  /*12000*/  ISETP.GE.AND P3, PT, R96, R154, PT ;  /* 0x0000009a6000720c */ /* 0x000fe40003f66270 */
[----:B------:R-:W-:Y:S02]  /*12010*/  FSEL R15, R15, -INF , P0 ;  /* 0xff8000000f0f7808 */ /* 0x000fe40000000000 */
[----:B------:R-:W-:Y:S02]  /*12020*/  ISETP.GE.AND P0, PT, R3, R152, PT ;  /* 0x000000980300720c */ /* 0x000fe40003f06270 */
[----:B------:R-:W-:Y:S02]  /*12030*/  FSEL R18, R18, -INF , P1 ;  /* 0xff80000012127808 */ /* 0x000fe40000800000 */
[----:B------:R-:W-:Y:S01]  /*12040*/  FSEL R127, R21, -INF , P3 ;  /* 0xff800000157f7808 */ /* 0x000fe20001800000 */
[C---:B------:R-:W-:Y:S01]  /*12050*/  VIADD R21, R157.reuse, 0x11 ;  /* 0x000000119d157836 */ /* 0x040fe20000000000 */
[C---:B------:R-:W-:Y:S02]  /*12060*/  ISETP.GE.AND P4, PT, R157.reuse, R154, PT ;  /* 0x0000009a9d00720c */ /* 0x040fe40003f86270 */
[----:B------:R-:W-:Y:S02]  /*12070*/  ISETP.GE.AND P1, PT, R157, R152, PT ;  /* 0x000000989d00720c */ /* 0x000fe40003f26270 */
[----:B------:R-:W-:Y:S02]  /*12080*/  ISETP.GE.AND P3, PT, R16, R154, PT ;  /* 0x0000009a1000720c */ /* 0x000fe40003f66270 */
[----:B------:R-:W-:Y:S02]  /*12090*/  FSEL R19, R19, -INF , P0 ;  /* 0xff80000013137808 */ /* 0x000fe40000000000 */
[----:B------:R-:W-:Y:S02]  /*120a0*/  ISETP.GE.AND P0, PT, R96, R152, PT ;  /* 0x000000986000720c */ /* 0x000fe40003f06270 */
[----:B------:R-:W-:Y:S01]  /*120b0*/  FSEL R160, R20, -INF , P4 ;  /* 0xff80000014a07808 */ /* 0x000fe20002000000 */
[C---:B------:R-:W-:Y:S01]  /*120c0*/  VIADD R20, R157.reuse, 0x19 ;  /* 0x000000199d147836 */ /* 0x040fe20000000000 */
        /* <DEDUP_REMOVED lines=8> */
[----:B------:R-:W-:Y:S02]  /*12150*/  ISETP.GE.AND P4, PT, R22, R154, PT ;  /* 0x0000009a1600720c */ /* 0x000fe40003f86270 */
[----:B------:R-:W-:Y:S02]  /*12160*/  FSEL R29, R29, -INF , P3 ;  /* 0xff8000001d1d7808 */ /* 0x000fe40001800000 */
[----:B------:R-:W-:Y:S02]  /*12170*/  ISETP.GE.AND P1, PT, R17, R152, PT ;  /* 0x000000981100720c */ /* 0x000fe40003f26270 */
[----:B------:R-:W-:Y:S02]  /*12180*/  ISETP.GE.AND P3, PT, R20, R154, PT ;  /* 0x0000009a1400720c */ /* 0x000fe40003f66270 */
[----:B------:R-:W-:Y:S02]  /*12190*/  FSEL R27, R27, -INF , P0 ;  /* 0xff8000001b1b7808 */ /* 0x000fe40000000000 */
[-C--:B------:R-:W-:Y:S02]  /*121a0*/  ISETP.GE.AND P0, PT, R21, R152.reuse, PT ;  /* 0x000000981500720c */ /* 0x080fe40003f06270 */
[----:B------:R-:W-:Y:S02]  /*121b0*/  FSEL R28, R28, -INF , P4 ;  /* 0xff8000001c1c7808 */ /* 0x000fe40002000000 */
[----:B------:R-:W-:Y:S02]  /*121c0*/  FSEL R26, R26, -INF , P1 ;  /* 0xff8000001a1a7808 */ /* 0x000fe40000800000 */
[----:B------:R-:W-:Y:S02]  /*121d0*/  ISETP.GE.AND P1, PT, R22, R152, PT ;  /* 0x000000981600720c */ /* 0x000fe40003f26270 */
[----:B------:R-:W-:Y:S02]  /*121e0*/  FSEL R33, R33, -INF , P3 ;  /* 0xff80000021217808 */ /* 0x000fe40001800000 */
[----:B------:R-:W-:Y:S02]  /*121f0*/  ISETP.GE.AND P4, PT, R13, R154, PT ;  /* 0x0000009a0d00720c */ /* 0x000fe40003f86270 */
[-C--:B------:R-:W-:Y:S02]  /*12200*/  ISETP.GE.AND P3, PT, R157, R153.reuse, PT ;  /* 0x000000999d00720c */ /* 0x080fe40003f66270 */
[----:B------:R-:W-:Y:S02]  /*12210*/  FSEL R31, R31, -INF , P0 ;  /* 0xff8000001f1f7808 */ /* 0x000fe40000000000 */
[-C--:B------:R-:W-:Y:S02]  /*12220*/  ISETP.GE.AND P0, PT, R20, R152.reuse, PT ;  /* 0x000000981400720c */ /* 0x080fe40003f06270 */
[----:B------:R-:W-:Y:S02]  /*12230*/  FSEL R30, R30, -INF , P1 ;  /* 0xff8000001e1e7808 */ /* 0x000fe40000800000 */
[----:B------:R-:W-:Y:S02]  /*12240*/  FSEL R32, R32, -INF , P4 ;  /* 0xff80000020207808 */ /* 0x000fe40002000000 */
[-C--:B------:R-:W-:Y:S02]  /*12250*/  ISETP.GE.AND P4, PT, R94, R153.reuse, PT ;  /* 0x000000995e00720c */ /* 0x080fe40003f86270 */
[----:B------:R-:W-:Y:S02]  /*12260*/  ISETP.GE.AND P1, PT, R13, R152, PT ;  /* 0x000000980d00720c */ /* 0x000fe40003f26270 */
[----:B------:R-:W-:Y:S02]  /*12270*/  FSEL R160, R160, -INF , !P3 ;  /* 0xff800000a0a07808 */ /* 0x000fe40005800000 */
[-C--:B------:R-:W-:Y:S02]  /*12280*/  ISETP.GE.AND P3, PT, R91, R153.reuse, PT ;  /* 0x000000995b00720c */ /* 0x080fe40003f66270 */
[----:B------:R-:W-:Y:S02]  /*12290*/  FSEL R12, R92, -INF , !P6 ;  /* 0xff8000005c0c7808 */ /* 0x000fe40007000000 */
[----:B------:R-:W-:Y:S02]  /*122a0*/  FSEL R35, R35, -INF , P0 ;  /* 0xff80000023237808 */ /* 0x000fe40000000000 */
[----:B------:R-:W-:Y:S02]  /*122b0*/  ISETP.GE.AND P6, PT, R86, R153, PT ;  /* 0x000000995600720c */ /* 0x000fe40003fc6270 */
[CC--:B------:R-:W-:Y:S01]  /*122c0*/  ISETP.GE.AND P0, PT, R157.reuse, R147.reuse, PT ;  /* 0x000000939d00720c */ /* 0x0c0fe20003f06270 */
[----:B------:R-:W-:Y:S01]  /*122d0*/  VIADD R157, R157, 0xffffffc0 ;  /* 0xffffffc09d9d7836 */ /* 0x000fe20000000000 */
[----:B------:R-:W-:Y:S02]  /*122e0*/  FSEL R34, R34, -INF , P1 ;  /* 0xff80000022227808 */ /* 0x000fe40000800000 */
[----:B------:R-:W-:Y:S02]  /*122f0*/  FSEL R11, R5, -INF , !P4 ;  /* 0xff800000050b7808 */ /* 0x000fe40006000000 */
[----:B------:R-:W-:Y:S02]  /*12300*/  ISETP.GE.AND P1, PT, R94, R147, PT ;  /* 0x000000935e00720c */ /* 0x000fe40003f26270 */
[----:B------:R-:W-:Y:S02]  /*12310*/  FSEL R5, R95, -INF , !P3 ;  /* 0xff8000005f057808 */ /* 0x000fe40005800000 */
[C---:B------:R-:W-:Y:S02]  /*12320*/  ISETP.GE.AND P3, PT, R9.reuse, R153, PT ;  /* 0x000000990900720c */ /* 0x040fe40003f66270 */
[----:B------:R-:W-:Y:S02]  /*12330*/  FSEL R126, R126, -INF , !P0 ;  /* 0xff8000007e7e7808 */ /* 0x000fe40004000000 */
[----:B------:R-:W-:Y:S02]  /*12340*/  FSEL R8, R8, -INF , !P6 ;  /* 0xff80000008087808 */ /* 0x000fe40007000000 */
[-C--:B------:R-:W-:Y:S02]  /*12350*/  ISETP.GE.AND P4, PT, R86, R147.reuse, PT ;  /* 0x000000935600720c */ /* 0x080fe40003f86270 */
[-C--:B------:R-:W-:Y:S02]  /*12360*/  ISETP.GE.AND P6, PT, R9, R147.reuse, PT ;  /* 0x000000930900720c */ /* 0x080fe40003fc6270 */
[----:B------:R-:W-:Y:S02]  /*12370*/  ISETP.GE.AND P0, PT, R91, R147, PT ;  /* 0x000000935b00720c */ /* 0x000fe40003f06270 */
[----:B------:R-:W-:Y:S02]  /*12380*/  FSEL R10, R88, -INF , !P5 ;  /* 0xff800000580a7808 */ /* 0x000fe40006800000 */
[----:B------:R-:W-:Y:S02]  /*12390*/  FSEL R9, R4, -INF , !P1 ;  /* 0xff80000004097808 */ /* 0x000fe40004800000 */
[----:B------:R-:W-:Y:S02]  /*123a0*/  FMNMX3.FTZ R4, R0, R12, R11, !PT ;  /* 0x0000000c00047276 */ /* 0x000fe4000781000b */
[-C--:B------:R-:W-:Y:S02]  /*123b0*/  ISETP.GE.AND P5, PT, R93, R153.reuse, PT ;  /* 0x000000995d00720c */ /* 0x080fe40003fa6270 */
[----:B------:R-:W-:Y:S02]  /*123c0*/  FSEL R120, R120, -INF , !P3 ;  /* 0xff80000078787808 */ /* 0x000fe40005800000 */
[----:B------:R-:W-:Y:S02]  /*123d0*/  ISETP.GE.AND P3, PT, R89, R153, PT ;  /* 0x000000995900720c */ /* 0x000fe40003f66270 */
[----:B------:R-:W-:Y:S02]  /*123e0*/  FSEL R7, R7, -INF , !P0 ;  /* 0xff80000007077808 */ /* 0x000fe40004000000 */
[----:B------:R-:W-:Y:S02]  /*123f0*/  FSEL R6, R6, -INF , !P4 ;  /* 0xff80000006067808 */ /* 0x000fe40006000000 */
[C---:B------:R-:W-:Y:S02]  /*12400*/  ISETP.GE.AND P4, PT, R3.reuse, R147, PT ;  /* 0x000000930300720c */ /* 0x040fe40003f86270 */
[----:B------:R-:W-:Y:S02]  /*12410*/  ISETP.GE.AND P0, PT, R3, R153, PT ;  /* 0x000000990300720c */ /* 0x000fe40003f06270 */
[----:B------:R-:W-:Y:S02]  /*12420*/  ISETP.GE.AND P1, PT, R93, R147, PT ;  /* 0x000000935d00720c */ /* 0x000fe40003f26270 */
[----:B------:R-:W-:Y:S02]  /*12430*/  FSEL R113, R113, -INF , !P5 ;  /* 0xff80000071717808 */ /* 0x000fe40006800000 */
[----:B------:R-:W-:Y:S02]  /*12440*/  FMNMX3.FTZ R3, R2, R10, R9, !PT ;  /* 0x0000000a02037276 */ /* 0x000fe40007810009 */
[----:B------:R-:W-:Y:S02]  /*12450*/  FMNMX3.FTZ R4, R4, R5, R8, !PT ;  /* 0x0000000504047276 */ /* 0x000fe40007810008 */
[----:B------:R-:W-:Y:S02]  /*12460*/  FSEL R115, R115, -INF , !P3 ;  /* 0xff80000073737808 */ /* 0x000fe40005800000 */
[----:B------:R-:W-:Y:S02]  /*12470*/  ISETP.GE.AND P3, PT, R96, R153, PT ;  /* 0x000000996000720c */ /* 0x000fe40003f66270 */
[----:B------:R-:W-:Y:S02]  /*12480*/  FSEL R116, R15, -INF , !P1 ;  /* 0xff8000000f747808 */ /* 0x000fe40004800000 */
[----:B------:R-:W-:Y:S02]  /*12490*/  FSEL R117, R117, -INF , !P0 ;  /* 0xff80000075757808 */ /* 0x000fe40004000000 */
[----:B------:R-:W-:Y:S02]  /*124a0*/  FSEL R114, R14, -INF , !P6 ;  /* 0xff8000000e727808 */ /* 0x000fe40007000000 */
[----:B------:R-:W-:Y:S02]  /*124b0*/  ISETP.GE.AND P5, PT, R89, R147, PT ;  /* 0x000000935900720c */ /* 0x000fe40003fa6270 */
[----:B------:R-:W-:Y:S02]  /*124c0*/  FMNMX3.FTZ R4, R4, R120, R113, !PT ;  /* 0x0000007804047276 */ /* 0x000fe40007810071 */
[----:B------:R-:W-:Y:S02]  /*124d0*/  FMNMX3.FTZ R3, R3, R7, R6, !PT ;  /* 0x0000000703037276 */ /* 0x000fe40007810006 */
[----:B------:R-:W-:Y:S02]  /*124e0*/  FSEL R127, R127, -INF , !P3 ;  /* 0xff8000007f7f7808 */ /* 0x000fe40005800000 */
[----:B------:R-:W-:Y:S02]  /*124f0*/  ISETP.GE.AND P3, PT, R16, R153, PT ;  /* 0x000000991000720c */ /* 0x000fe40003f66270 */
[----:B------:R-:W-:Y:S02]  /*12500*/  ISETP.GE.AND P0, PT, R96, R147, PT ;  /* 0x000000936000720c */ /* 0x000fe40003f06270 */
[----:B------:R-:W-:Y:S02]  /*12510*/  ISETP.GE.AND P6, PT, R17, R153, PT ;  /* 0x000000991100720c */ /* 0x000fe40003fc6270 */
[----:B------:R-:W-:Y:S02]  /*12520*/  FSEL R119, R18, -INF , !P5 ;  /* 0xff80000012777808 */ /* 0x000fe40006800000 */
[----:B------:R-:W-:Y:S02]  /*12530*/  FSEL R118, R19, -INF , !P4 ;  /* 0xff80000013767808 */ /* 0x000fe40006000000 */
[----:B------:R-:W-:Y:S02]  /*12540*/  FMNMX3.FTZ R4, R4, R115, R117, !PT ;  /* 0x0000007304047276 */ /* 0x000fe40007810075 */
[----:B------:R-:W-:Y:S02]  /*12550*/  FMNMX3.FTZ R3, R3, R114, R116, !PT ;  /* 0x0000007203037276 */ /* 0x000fe40007810074 */
[-C--:B------:R-:W-:Y:S02]  /*12560*/  ISETP.GE.AND P1, PT, R17, R147.reuse, PT ;  /* 0x000000931100720c */ /* 0x080fe40003f26270 */
[----:B------:R-:W-:Y:S02]  /*12570*/  ISETP.GE.AND P5, PT, R16, R147, PT ;  /* 0x000000931000720c */ /* 0x000fe40003fa6270 */
[-C--:B------:R-:W-:Y:S02]  /*12580*/  ISETP.GE.AND P4, PT, R22, R153.reuse, PT ;  /* 0x000000991600720c */ /* 0x080fe40003f86270 */
[----:B------:R-:W-:Y:S02]  /*12590*/  FSEL R123, R25, -INF , !P3 ;  /* 0xff800000197b7808 */ /* 0x000fe40005800000 */
[----:B------:R-:W-:Y:S02]  /*125a0*/  ISETP.GE.AND P3, PT, R21, R153, PT ;  /* 0x000000991500720c */ /* 0x000fe40003f66270 */
[----:B------:R-:W-:Y:S02]  /*125b0*/  FSEL R124, R23, -INF , !P0 ;  /* 0xff800000177c7808 */ /* 0x000fe40004000000 */
[----:B------:R-:W-:Y:S02]  /*125c0*/  FSEL R125, R24, -INF , !P6 ;  /* 0xff800000187d7808 */ /* 0x000fe40007000000 */
        /* <DEDUP_REMOVED lines=8> */
[----:B------:R-:W-:Y:S02]  /*12650*/  ISETP.GE.AND P0, PT, R21, R147, PT ;  /* 0x000000931500720c */ /* 0x000fe40003f06270 */
[----:B------:R-:W-:Y:S02]  /*12660*/  ISETP.GE.AND P4, PT, R20, R153, PT ;  /* 0x000000991400720c */ /* 0x000fe40003f86270 */
[----:B------:R-:W-:Y:S02]  /*12670*/  FSEL R111, R29, -INF , !P3 ;  /* 0xff8000001d6f7808 */ /* 0x000fe40005800000 */
[----:B------:R-:W-:Y:S02]  /*12680*/  FMNMX3.FTZ R13, R4, R125, R123, !PT ;  /* 0x0000007d040d7276 */ /* 0x000fe4000781007b */
[----:B------:R-:W-:Y:S02]  /*12690*/  FMNMX3.FTZ R3, R3, R126, R124, !PT ;  /* 0x0000007e03037276 */ /* 0x000fe4000781007c */
[----:B------:R-:W-:Y:S02]  /*126a0*/  ISETP.GE.AND P3, PT, R20, R147, PT ;  /* 0x000000931400720c */ /* 0x000fe40003f66270 */
[----:B------:R-:W-:Y:S02]  /*126b0*/  FSEL R98, R33, -INF , !P4 ;  /* 0xff80000021627808 */ /* 0x000fe40006000000 */
[----:B------:R-:W-:Y:S02]  /*126c0*/  FSEL R99, R32, -INF , !P1 ;  /* 0xff80000020637808 */ /* 0x000fe40004800000 */
[----:B------:R-:W-:Y:S02]  /*126d0*/  FSEL R97, R30, -INF , !P6 ;  /* 0xff8000001e617808 */ /* 0x000fe40007000000 */
[----:B------:R-:W-:Y:S02]  /*126e0*/  FSEL R96, R31, -INF , !P0 ;  /* 0xff8000001f607808 */ /* 0x000fe40004000000 */
[----:B------:R-:W-:Y:S02]  /*126f0*/  FMNMX3.FTZ R13, R13, R112, R111, !PT ;  /* 0x000000700d0d7276 */ /* 0x000fe4000781006f */
[----:B------:R-:W-:Y:S02]  /*12700*/  FMNMX3.FTZ R3, R3, R122, R121, !PT ;  /* 0x0000007a03037276 */ /* 0x000fe40007810079 */
[----:B------:R-:W-:Y:S02]  /*12710*/  FMNMX3.FTZ R13, R13, R99, R98, !PT ;  /* 0x000000630d0d7276 */ /* 0x000fe40007810062 */
[----:B------:R-:W-:Y:S02]  /*12720*/  FMNMX3.FTZ R3, R3, R97, R96, !PT ;  /* 0x0000006103037276 */ /* 0x000fe40007810060 */
[----:B------:R-:W-:Y:S01]  /*12730*/  FSEL R88, R35, -INF , !P3 ;  /* 0xff80000023587808 */ /* 0x000fe20005800000 */
[----:B------:R-:W-:Y:S01]  /*12740*/  SHFL.BFLY PT, R14, R13, 0x2, 0x1f ;  /* 0x0c401f000d0e7f89 */ /* 0x000fe200000e0000 */
[----:B------:R-:W-:Y:S04]  /*12750*/  FSEL R89, R34, -INF , !P5 ;  /* 0xff80000022597808 */ /* 0x000fe80006800000 */
[----:B------:R-:W-:Y:S05]  /*12760*/  FMNMX3.FTZ R3, R3, R89, R88, !PT ;  /* 0x0000005903037276 */ /* 0x000fea0007810058 */
[----:B------:R-:W2:Y:S02]  /*12770*/  SHFL.BFLY PT, R4, R3, 0x2, 0x1f ;  /* 0x0c401f0003047f89 */ /* 0x000ea400000e0000 */
[----:B--2---:R-:W-:Y:S02]  /*12780*/  FMNMX.FTZ R4, R3, R4, !PT ;  /* 0x0000000403047209 */ /* 0x004fe40007810000 */
[----:B------:R-:W-:Y:S04]  /*12790*/  FMNMX.FTZ R13, R13, R14, !PT ;  /* 0x0000000e0d0d7209 */ /* 0x000fe80007810000 */
[----:B------:R-:W2:Y:S08]  /*127a0*/  SHFL.BFLY PT, R3, R4, 0x1, 0x1f ;  /* 0x0c201f0004037f89 */ /* 0x000eb000000e0000 */
[----:B------:R-:W4:Y:S01]  /*127b0*/  SHFL.BFLY PT, R86, R13, 0x1, 0x1f ;  /* 0x0c201f000d567f89 */ /* 0x000f2200000e0000 */
[----:B--2---:R-:W-:Y:S01]  /*127c0*/  FMNMX.FTZ R3, R4, R3, !PT ;  /* 0x0000000304037209 */ /* 0x004fe20007810000 */
[----:B-1----:R-:W-:Y:S01]  /*127d0*/  IMAD.SHL.U32 R4, R90, 0x20, RZ ;  /* 0x000000205a047824 */ /* 0x002fe200078e00ff */
[----:B----4-:R-:W-:Y:S03]  /*127e0*/  FMNMX.FTZ R86, R13, R86, !PT ;  /* 0x000000560d567209 */ /* 0x010fe60007810000 */
[C---:B---3--:R-:W-:Y:S01]  /*127f0*/  FMUL.FTZ R91, R87.reuse, R3 ;  /* 0x00000003575b7220 */ /* 0x048fe20000410000 */
[----:B------:R-:W-:Y:S02]  /*12800*/  LOP3.LUT R4, R130, 0x120, R4, 0xf8, !PT ;  /* 0x0000012082047812 */ /* 0x000fe400078ef804 */
[----:B------:R-:W-:Y:S01]  /*12810*/  FSETP.NEU.FTZ.AND P1, PT, R86, -INF , PT ;  /* 0xff8000005600780b */ /* 0x000fe20003f3d000 */
[----:B------:R-:W-:Y:S01]  /*12820*/  FMUL.FTZ R110, R87, R86 ;  /* 0x00000056576e7220 */ /* 0x000fe20000410000 */
[----:B------:R-:W-:Y:S02]  /*12830*/  LEA R100, R4, UR6, 0x1 ;  /* 0x0000000604647c11 */ /* 0x000fe4000f8e08ff */
[C---:B------:R-:W-:Y:S02]  /*12840*/  FSETP.NEU.FTZ.AND P0, PT, R3.reuse, -INF , PT ;  /* 0xff8000000300780b */ /* 0x040fe40003f1d000 */
[----:B------:R-:W-:Y:S01]  /*12850*/  FSEL R110, R110, RZ, P1 ;  /* 0x000000ff6e6e7208 */ /* 0x000fe20000800000 */
[----:B------:R-:W-:Y:S01]  /*12860*/  VIADD R101, R100, 0x6020 ;  /* 0x0000602064657836 */ /* 0x000fe20000000000 */
[----:B------:R-:W-:Y:S01]  /*12870*/  FSEL R4, R3, RZ, P0 ;  /* 0x000000ff03047208 */ /* 0x000fe20000000000 */
[----:B------:R-:W-:Y:S01]  /*12880*/  LDSM.16.MT88.4 R28, [R100+0x7000] ;  /* 0x00700000641c783b */ /* 0x000fe20000004200 */
[----:B------:R-:W-:Y:S01]  /*12890*/  FSEL R91, R91, RZ, P0 ;  /* 0x000000ff5b5b7208 */ /* 0x000fe20000000000 */
[-CC-:B------:R-:W-:Y:S01]  /*128a0*/  FFMA.FTZ R102, R5, R87.reuse, -R110.reuse ;  /* 0x0000005705667223 */ /* 0x180fe2000001086e */
[----:B------:R-:W-:Y:S01]  /*128b0*/  FSEL R5, R86, RZ, P1 ;  /* 0x000000ff56057208 */ /* 0x000fe20000800000 */
[-C--:B------:R-:W-:Y:S01]  /*128c0*/  FFMA.FTZ R104, R12, R87.reuse, -R110 ;  /* 0x000000570c687223 */ /* 0x080fe2000001086e */
[----:B------:R-:W-:Y:S01]  /*128d0*/  LOP3.LUT P1, RZ, R90, 0x4, RZ, 0xc0, !PT ;  /* 0x000000045aff7812 */ /* 0x000fe2000782c0ff */
[----:B------:R-:W-:Y:S01]  /*128e0*/  FADD.FTZ R2, -R4, R2 ;  /* 0x0000000204027221 */ /* 0x000fe20000010100 */
[-C--:B------:R-:W-:Y:S01]  /*128f0*/  FFMA.FTZ R106, R11, R87.reuse, -R110 ;  /* 0x000000570b6a7223 */ /* 0x080fe2000001086e */
[----:B------:R-:W1:Y:S01]  /*12900*/  LDSM.16.MT88.4 R12, [R100+0x6000] ;  /* 0x00600000640c783b */ /* 0x000e620000004200 */
[----:B------:R-:W-:Y:S01]  /*12910*/  FADD.FTZ R0, -R5, R0 ;  /* 0x0000000005007221 */ /* 0x000fe20000010100 */
[----:B------:R-:W-:Y:S02]  /*12920*/  VIADD R5, R100, 0x6000 ;  /* 0x0000600064057836 */ /* 0x000fe40000000000 */
[-CC-:B------:R-:W-:Y:S01]  /*12930*/  FFMA.FTZ R108, R10, R87.reuse, -R91.reuse ;  /* 0x000000570a6c7223 */ /* 0x180fe2000001085b */
[-CC-:B------:R-:W-:Y:S01]  /*12940*/  FFMA.FTZ R103, R8, R87.reuse, -R110.reuse ;  /* 0x0000005708677223 */ /* 0x180fe2000001086e */
[----:B------:R-:W-:Y:S01]  /*12950*/  FMUL.FTZ R4, R87, R0 ;  /* 0x0000000057047220 */ /* 0x000fe20000410000 */
[-CC-:B------:R-:W-:Y:S01]  /*12960*/  FFMA.FTZ R107, R9, R87.reuse, -R91.reuse ;  /* 0x00000057096b7223 */ /* 0x180fe2000001085b */
[-CC-:B------:R-:W-:Y:S01]  /*12970*/  FFMA.FTZ R105, R7, R87.reuse, -R91.reuse ;  /* 0x0000005707697223 */ /* 0x180fe2000001085b */
[-CC-:B------:R-:W-:Y:S01]  /*12980*/  FFMA.FTZ R109, R6, R87.reuse, -R91.reuse ;  /* 0x00000057066d7223 */ /* 0x180fe2000001085b */
[----:B------:R-:W-:Y:S01]  /*12990*/  FMUL.FTZ R0, R87, R2 ;  /* 0x0000000257007220 */ /* 0x000fe20000410000 */
[----:B------:R-:W-:Y:S01]  /*129a0*/  @P1 VIADD R101, R5, 0xffffffe0 ;  /* 0xffffffe005651836 */ /* 0x000fe20000000000 */
[----:B------:R-:W-:Y:S01]  /*129b0*/  MUFU.EX2 R104, R104 ;  /* 0x0000006800687308 */ /* 0x000fe20000000800 */
[-CC-:B------:R-:W-:Y:S01]  /*129c0*/  FFMA.FTZ R162, R99, R87.reuse, -R110.reuse ;  /* 0x0000005763a27223 */ /* 0x180fe2000001086e */
[-CC-:B------:R-:W-:Y:S01]  /*129d0*/  FFMA.FTZ R161, R96, R87.reuse, -R91.reuse ;  /* 0x0000005760a17223 */ /* 0x180fe2000001085b */
[-CC-:B------:R-:W-:Y:S01]  /*129e0*/  FFMA.FTZ R120, R120, R87.reuse, -R110.reuse ;  /* 0x0000005778787223 */ /* 0x180fe2000001086e */
[----:B------:R-:W2:Y:S06]  /*129f0*/  LDSM.16.MT88.4 R20, [R101] ;  /* 0x000000006514783b */ /* 0x000eac0000004200 */
[----:B------:R-:W3:Y:S01]  /*12a00*/  MUFU.EX2 R106, R106 ;  /* 0x0000006a006a7308 */ /* 0x000ee20000000800 */
[-CC-:B------:R-:W-:Y:S01]  /*12a10*/  FFMA.FTZ R160, R160, R87.reuse, -R110.reuse ;  /* 0x00000057a0a07223 */ /* 0x180fe2000001086e */
[-CC-:B------:R-:W-:Y:S01]  /*12a20*/  FFMA.FTZ R89, R89, R87.reuse, -R91.reuse ;  /* 0x0000005759597223 */ /* 0x180fe2000001085b */
[--C-:B------:R-:W-:Y:S07]  /*12a30*/  FFMA.FTZ R130, R121, R87, -R91.reuse ;  /* 0x0000005779827223 */ /* 0x100fee000001085b */
[----:B------:R-:W-:Y:S01]  /*12a40*/  MUFU.EX2 R108, R108 ;  /* 0x0000006c006c7308 */ /* 0x000fe20000000800 */
[----:B------:R-:W-:Y:S09]  /*12a50*/  ISETP.GT.AND P0, PT, R155, R135, PT ;  /* 0x000000879b00720c */ /* 0x000ff20003f04270 */
[----:B------:R-:W4:Y:S10]  /*12a60*/  MUFU.EX2 R107, R107 ;  /* 0x0000006b006b7308 */ /* 0x000f340000000800 */
[----:B------:R-:W-:Y:S01]  /*12a70*/  MUFU.EX2 R102, R102 ;  /* 0x0000006600667308 */ /* 0x000fe20000000800 */
[----:B---3--:R-:W-:Y:S09]  /*12a80*/  F2FP.BF16.F32.PACK_AB R92, R106, R104 ;  /* 0x000000686a5c723e */ /* 0x008ff200000010ff */
[----:B------:R-:W3:Y:S10]  /*12a90*/  MUFU.EX2 R103, R103 ;  /* 0x0000006700677308 */ /* 0x000ef40000000800 */
[----:B------:R-:W-:Y:S01]  /*12aa0*/  MUFU.EX2 R105, R105 ;  /* 0x0000006900697308 */ /* 0x000fe20000000800 */
[----:B----4-:R-:W-:Y:S09]  /*12ab0*/  F2FP.BF16.F32.PACK_AB R93, R107, R108 ;  /* 0x0000006c6b5d723e */ /* 0x010ff200000010ff */
[----:B------:R-:W4:Y:S10]  /*12ac0*/  MUFU.EX2 R109, R109 ;  /* 0x0000006d006d7308 */ /* 0x000f340000000800 */
        /* <DEDUP_REMOVED lines=15> */
[C---:B------:R-:W-:Y:S01]  /*12bc0*/  FMUL.FTZ R18, R0.reuse, R70 ;  /* 0x0000004600127220 */ /* 0x040fe20000410000 */
[----:B------:R-:W-:Y:S01]  /*12bd0*/  FMUL.FTZ R19, R0, R71 ;  /* 0x0000004700137220 */ /* 0x000fe20000410000 */
[C---:B------:R-:W-:Y:S01]  /*12be0*/  FMUL.FTZ R24, R2.reuse, R60 ;  /* 0x0000003c02187220 */ /* 0x040fe20000410000 */
[C---:B-1----:R-:W-:Y:S01]  /*12bf0*/  HMMA.16816.F32.BF16 R4, R92.reuse, R12, R4 ;  /* 0x0000000c5c04723c */ /* 0x042fe20000041804 */
[----:B------:R-:W-:Y:S04]  /*12c00*/  MUFU.EX2 R162, R162 ;  /* 0x000000a200a27308 */ /* 0x000fe80000000800 */
[C---:B------:R-:W-:Y:S01]  /*12c10*/  FMUL.FTZ R12, R2.reuse, R72 ;  /* 0x00000048020c7220 */ /* 0x040fe20000410000 */
[C---:B------:R-:W-:Y:S01]  /*12c20*/  FMUL.FTZ R13, R2.reuse, R73 ;  /* 0x00000049020d7220 */ /* 0x040fe20000410000 */
[----:B------:R-:W-:Y:S01]  /*12c30*/  FMUL.FTZ R25, R2, R61 ;  /* 0x0000003d02197220 */ /* 0x000fe20000410000 */
[C---:B------:R-:W-:Y:S03]  /*12c40*/  HMMA.16816.F32.BF16 R8, R92.reuse, R14, R8 ;  /* 0x0000000e5c08723c */ /* 0x040fe60000041808 */
[C---:B------:R-:W-:Y:S01]  /*12c50*/  FMUL.FTZ R14, R0.reuse, R74 ;  /* 0x0000004a000e7220 */ /* 0x040fe20000410000 */
[C---:B------:R-:W-:Y:S01]  /*12c60*/  FMUL.FTZ R15, R0.reuse, R75 ;  /* 0x0000004b000f7220 */ /* 0x040fe20000410000 */
[C---:B------:R-:W-:Y:S01]  /*12c70*/  FMUL.FTZ R26, R0.reuse, R62 ;  /* 0x0000003e001a7220 */ /* 0x040fe20000410000 */
[----:B------:R-:W1:Y:S01]  /*12c80*/  LDSM.16.MT88.4 R72, [R101+0x1000] ;  /* 0x001000006548783b */ /* 0x000e620000004200 */
[----:B------:R-:W-:Y:S01]  /*12c90*/  FMUL.FTZ R27, R0, R63 ;  /* 0x0000003f001b7220 */ /* 0x000fe20000410000 */
[C---:B------:R-:W-:Y:S01]  /*12ca0*/  FMUL.FTZ R32, R2.reuse, R52 ;  /* 0x0000003402207220 */ /* 0x040fe20000410000 */
[----:B------:R-:W-:Y:S01]  /*12cb0*/  FMUL.FTZ R33, R2, R53 ;  /* 0x0000003502217220 */ /* 0x000fe20000410000 */
[----:B------:R-:W-:Y:S01]  /*12cc0*/  FMUL.FTZ R34, R0, R54 ;  /* 0x0000003600227220 */ /* 0x000fe20000410000 */
[C---:B--2---:R-:W-:Y:S03]  /*12cd0*/  HMMA.16816.F32.BF16 R12, R92.reuse, R20, R12 ;  /* 0x000000145c0c723c */ /* 0x044fe6000004180c */
[C---:B------:R-:W-:Y:S01]  /*12ce0*/  FMUL.FTZ R16, R2.reuse, R68 ;  /* 0x0000004402107220 */ /* 0x040fe20000410000 */
[----:B------:R-:W-:Y:S01]  /*12cf0*/  LDSM.16.MT88.4 R60, [R101+0x400] ;  /* 0x00040000653c783b */ /* 0x000fe20000004200 */
[C---:B------:R-:W-:Y:S01]  /*12d00*/  FMUL.FTZ R20, R2.reuse, R64 ;  /* 0x0000004002147220 */ /* 0x040fe20000410000 */
[----:B------:R-:W-:Y:S01]  /*12d10*/  FMUL.FTZ R21, R2, R65 ;  /* 0x0000004102157220 */ /* 0x000fe20000410000 */
[----:B------:R-:W-:Y:S01]  /*12d20*/  FMUL.FTZ R35, R0, R55 ;  /* 0x0000003700237220 */ /* 0x000fe20000410000 */
[-CC-:B------:R-:W-:Y:S01]  /*12d30*/  FFMA.FTZ R68, R115, R87.reuse, -R110.reuse ;  /* 0x0000005773447223 */ /* 0x180fe2000001086e */
[--C-:B------:R-:W-:Y:S01]  /*12d40*/  FFMA.FTZ R77, R124, R87, -R91.reuse ;  /* 0x000000577c4d7223 */ /* 0x100fe2000001085b */
[C---:B------:R-:W-:Y:S02]  /*12d50*/  HMMA.16816.F32.BF16 R16, R92.reuse, R22, R16 ;  /* 0x000000165c10723c */ /* 0x040fe40000041810 */
[----:B------:R-:W-:Y:S01]  /*12d60*/  LDSM.16.MT88.4 R52, [R101+0x2000] ;  /* 0x002000006534783b */ /* 0x000fe20000004200 */
[C---:B------:R-:W-:Y:S01]  /*12d70*/  FMUL.FTZ R22, R0.reuse, R66 ;  /* 0x0000004200167220 */ /* 0x040fe20000410000 */
[----:B------:R-:W-:Y:S01]  /*12d80*/  FMUL.FTZ R23, R0, R67 ;  /* 0x0000004300177220 */ /* 0x000fe20000410000 */
[C---:B------:R-:W-:Y:S01]  /*12d90*/  FMUL.FTZ R36, R2.reuse, R36 ;  /* 0x0000002402247220 */ /* 0x040fe20000410000 */
[----:B------:R-:W-:Y:S01]  /*12da0*/  FMUL.FTZ R37, R2, R37 ;  /* 0x0000002502257220 */ /* 0x000fe20000410000 */
[C---:B------:R-:W-:Y:S01]  /*12db0*/  FMUL.FTZ R38, R0.reuse, R38 ;  /* 0x0000002600267220 */ /* 0x040fe20000410000 */
[----:B------:R-:W-:Y:S01]  /*12dc0*/  FMUL.FTZ R39, R0, R39 ;  /* 0x0000002700277220 */ /* 0x000fe20000410000 */
[C---:B------:R-:W-:Y:S01]  /*12dd0*/  FMUL.FTZ R40, R2.reuse, R40 ;  /* 0x0000002802287220 */ /* 0x040fe20000410000 */
[----:B------:R-:W2:Y:S01]  /*12de0*/  LDSM.16.MT88.4 R64, [R100+0x8000] ;  /* 0x008000006440783b */ /* 0x000ea20000004200 */
[C---:B------:R-:W-:Y:S03]  /*12df0*/  HMMA.16816.F32.BF16 R20, R92.reuse, R28, R20 ;  /* 0x0000001c5c14723c */ /* 0x040fe60000041814 */
[C---:B------:R-:W-:Y:S01]  /*12e00*/  FMUL.FTZ R28, R2.reuse, R56 ;  /* 0x00000038021c7220 */ /* 0x040fe20000410000 */
[--C-:B------:R-:W-:Y:S01]  /*12e10*/  FFMA.FTZ R56, R113, R87, -R110.reuse ;  /* 0x0000005771387223 */ /* 0x100fe2000001086e */
[----:B------:R-:W-:Y:S01]  /*12e20*/  FMUL.FTZ R29, R2, R57 ;  /* 0x00000039021d7220 */ /* 0x000fe20000410000 */
[--C-:B------:R-:W-:Y:S01]  /*12e30*/  FFMA.FTZ R57, R114, R87, -R91.reuse ;  /* 0x0000005772397223 */ /* 0x100fe2000001085b */
[----:B------:R-:W-:Y:S01]  /*12e40*/  FMUL.FTZ R41, R2, R41 ;  /* 0x0000002902297220 */ /* 0x000fe20000410000 */
[C---:B------:R-:W-:Y:S01]  /*12e50*/  HMMA.16816.F32.BF16 R24, R92.reuse, R30, R24 ;  /* 0x0000001e5c18723c */ /* 0x040fe20000041818 */
[----:B------:R-:W-:Y:S02]  /*12e60*/  MUFU.EX2 R114, R56 ;  /* 0x0000003800727308 */ /* 0x000fe40000000800 */
[C---:B------:R-:W-:Y:S01]  /*12e70*/  FMUL.FTZ R30, R0.reuse, R58 ;  /* 0x0000003a001e7220 */ /* 0x040fe20000410000 */
[C---:B------:R-:W-:Y:S01]  /*12e80*/  FMUL.FTZ R31, R0.reuse, R59 ;  /* 0x0000003b001f7220 */ /* 0x040fe20000410000 */
[C---:B------:R-:W-:Y:S01]  /*12e90*/  FMUL.FTZ R42, R0.reuse, R42 ;  /* 0x0000002a002a7220 */ /* 0x040fe20000410000 */
[----:B------:R-:W-:Y:S01]  /*12ea0*/  FMUL.FTZ R43, R0, R43 ;  /* 0x0000002b002b7220 */ /* 0x000fe20000410000 */
[C---:B------:R-:W-:Y:S01]  /*12eb0*/  FMUL.FTZ R44, R2.reuse, R44 ;  /* 0x0000002c022c7220 */ /* 0x040fe20000410000 */
[----:B------:R-:W-:Y:S01]  /*12ec0*/  FMUL.FTZ R45, R2, R45 ;  /* 0x0000002d022d7220 */ /* 0x000fe20000410000 */
[C---:B------:R-:W-:Y:S01]  /*12ed0*/  FMUL.FTZ R46, R0.reuse, R46 ;  /* 0x0000002e002e7220 */ /* 0x040fe20000410000 */
[----:B------:R-:W-:Y:S01]  /*12ee0*/  FMUL.FTZ R47, R0, R47 ;  /* 0x0000002f002f7220 */ /* 0x000fe20000410000 */
[C---:B-1----:R-:W-:Y:S01]  /*12ef0*/  HMMA.16816.F32.BF16 R28, R92.reuse, R72, R28 ;  /* 0x000000485c1c723c */ /* 0x042fe2000004181c */
[----:B------:R1:W3:Y:S02]  /*12f00*/  MUFU.EX2 R113, R120 ;  /* 0x0000007800717308 */ /* 0x0002e40000000800 */
[-C--:B------:R-:W-:Y:S01]  /*12f10*/  FFMA.FTZ R72, R117, R87.reuse, -R110 ;  /* 0x0000005775487223 */ /* 0x080fe2000001086e */
[--C-:B------:R-:W-:Y:S07]  /*12f20*/  FFMA.FTZ R73, R119, R87, -R91.reuse ;  /* 0x0000005777497223 */ /* 0x100fee000001085b */
[----:B------:R4:W-:Y:S01]  /*12f30*/  MUFU.EX2 R117, R68 ;  /* 0x0000004400757308 */ /* 0x0009e20000000800 */
[C---:B------:R-:W-:Y:S01]  /*12f40*/  FMUL.FTZ R48, R2.reuse, R48 ;  /* 0x0000003002307220 */ /* 0x040fe20000410000 */
[----:B------:R-:W-:Y:S01]  /*12f50*/  FMUL.FTZ R49, R2, R49 ;  /* 0x0000003102317220 */ /* 0x000fe20000410000 */
[C---:B------:R-:W-:Y:S07]  /*12f60*/  HMMA.16816.F32.BF16 R32, R92.reuse, R74, R32 ;  /* 0x0000004a5c20723c */ /* 0x040fee0000041820 */
[----:B------:R-:W-:Y:S01]  /*12f70*/  MUFU.EX2 R119, R72 ;  /* 0x0000004800777308 */ /* 0x000fe20000000800 */
[C---:B------:R-:W-:Y:S01]  /*12f80*/  FMUL.FTZ R50, R0.reuse, R50 ;  /* 0x0000003200327220 */ /* 0x040fe20000410000 */
[----:B------:R-:W-:Y:S01]  /*12f90*/  FMUL.FTZ R51, R0, R51 ;  /* 0x0000003300337220 */ /* 0x000fe20000410000 */
[--C-:B------:R-:W-:Y:S01]  /*12fa0*/  FFMA.FTZ R76, R126, R87, -R91.reuse ;  /* 0x000000577e4c7223 */ /* 0x100fe2000001085b */
[----:B------:R-:W-:Y:S01]  /*12fb0*/  FFMA.FTZ R104, R2, R159, R104 ;  /* 0x0000009f02687223 */ /* 0x000fe20000010068 */
[-C--:B-1----:R-:W-:Y:S01]  /*12fc0*/  FFMA.FTZ R120, R118, R87.reuse, -R91 ;  /* 0x0000005776787223 */ /* 0x082fe2000001085b */
[----:B------:R-:W-:Y:S04]  /*12fd0*/  FFMA.FTZ R108, R0, R158, R108 ;  /* 0x0000009e006c7223 */ /* 0x000fe8000001006c */
[----:B------:R1:W-:Y:S01]  /*12fe0*/  MUFU.EX2 R118, R73 ;  /* 0x0000004900767308 */ /* 0x0003e20000000800 */
[----:B------:R-:W-:Y:S01]  /*12ff0*/  IMAD.MOV.U32 R2, RZ, RZ, R3 ;  /* 0x000000ffff027224 */ /* 0x000fe200078e0003 */
[----:B----4-:R-:W-:Y:S01]  /*13000*/  LDSM.16.MT88.4 R68, [R101+0x1400] ;  /* 0x001400006544783b */ /* 0x010fe20000004200 */
[C---:B--2---:R-:W-:Y:S07]  /*13010*/  HMMA.16816.F32.BF16 R36, R92.reuse, R64, R36 ;  /* 0x000000405c24723c */ /* 0x044fee0000041824 */
[----:B------:R2:W-:Y:S01]  /*13020*/  MUFU.EX2 R124, R76 ;  /* 0x0000004c007c7308 */ /* 0x0005e20000000800 */
[-C--:B------:R-:W-:Y:S01]  /*13030*/  FFMA.FTZ R64, R116, R87.reuse, -R91 ;  /* 0x0000005774407223 */ /* 0x080fe2000001085b */
[----:B------:R-:W-:Y:S08]  /*13040*/  FADD.FTZ R104, R106, R104 ;  /* 0x000000686a687221 */ /* 0x000ff00000010000 */
[----:B------:R4:W-:Y:S01]  /*13050*/  MUFU.EX2 R116, R57 ;  /* 0x0000003900747308 */ /* 0x0009e20000000800 */
[----:B------:R-:W-:Y:S01]  /*13060*/  FADD.FTZ R108, R107, R108 ;  /* 0x0000006c6b6c7221 */ /* 0x000fe20000010000 */
[----:B------:R-:W-:Y:S01]  /*13070*/  IMAD.MOV.U32 R0, RZ, RZ, R86 ;  /* 0x000000ffff007224 */ /* 0x000fe200078e0056 */
[C---:B------:R-:W-:Y:S07]  /*13080*/  HMMA.16816.F32.BF16 R40, R92.reuse, R66, R40 ;  /* 0x000000425c28723c */ /* 0x040fee0000041828 */
[----:B------:R-:W5:Y:S01]  /*13090*/  MUFU.EX2 R115, R64 ;  /* 0x0000004000737308 */ /* 0x000f620000000800 */
[----:B-1----:R-:W-:Y:S01]  /*130a0*/  LDSM.16.MT88.4 R72, [R100+0x8400] ;  /* 0x008400006448783b */ /* 0x002fe20000004200 */
[----:B------:R-:W-:Y:S08]  /*130b0*/  FADD.FTZ R104, R102, R104 ;  /* 0x0000006866687221 */ /* 0x000ff00000010000 */
[----:B------:R-:W1:Y:S01]  /*130c0*/  MUFU.EX2 R120, R120 ;  /* 0x0000007800787308 */ /* 0x000e620000000800 */
[----:B------:R-:W-:Y:S01]  /*130d0*/  FADD.FTZ R108, R105, R108 ;  /* 0x0000006c696c7221 */ /* 0x000fe20000010000 */
[----:B--2---:R-:W-:Y:S01]  /*130e0*/  FFMA.FTZ R76, R125, R87, -R110 ;  /* 0x000000577d4c7223 */ /* 0x004fe2000001086e */
[C---:B------:R-:W-:Y:S07]  /*130f0*/  HMMA.16816.F32.BF16 R44, R92.reuse, R52, R44 ;  /* 0x000000345c2c723c */ /* 0x040fee000004182c */
[----:B------:R-:W-:Y:S01]  /*13100*/  MUFU.EX2 R125, R77 ;  /* 0x0000004d007d7308 */ /* 0x000fe20000000800 */
[----:B----4-:R-:W2:Y:S01]  /*13110*/  LDSM.16.MT88.4 R56, [R100+0x6400] ;  /* 0x006400006438783b */ /* 0x010ea20000004200 */
[----:B---3--:R-:W-:Y:S01]  /*13120*/  F2FP.BF16.F32.PACK_AB R52, R114, R113 ;  /* 0x000000717234723e */ /* 0x008fe200000010ff */
[----:B------:R-:W-:Y:S01]  /*13130*/  FADD.FTZ R103, R103, R104 ;  /* 0x0000006867677221 */ /* 0x000fe20000010000 */
[----:B------:R-:W-:Y:S01]  /*13140*/  FADD.FTZ R109, R109, R108 ;  /* 0x0000006c6d6d7221 */ /* 0x000fe20000010000 */
[----:B-----5:R-:W-:Y:S01]  /*13150*/  F2FP.BF16.F32.PACK_AB R53, R115, R116 ;  /* 0x000000747335723e */ /* 0x020fe200000010ff */
[----:B------:R-:W-:Y:S03]  /*13160*/  HMMA.16816.F32.BF16 R48, R92, R54, R48 ;  /* 0x000000365c30723c */ /* 0x000fe60000041830 */
[----:B------:R-:W3:Y:S01]  /*13170*/  LDSM.16.MT88.4 R64, [R100+0x7400] ;  /* 0x007400006440783b */ /* 0x000ee20000004200 */
[----:B------:R-:W-:Y:S01]  /*13180*/  F2FP.BF16.F32.PACK_AB R54, R119, R117 ;  /* 0x000000757736723e */ /* 0x000fe200000010ff */
[----:B------:R-:W-:Y:S01]  /*13190*/  FADD.FTZ R103, R113, R103 ;  /* 0x0000006771677221 */ /* 0x000fe20000010000 */
[----:B-1----:R-:W-:Y:S01]  /*131a0*/  F2FP.BF16.F32.PACK_AB R55, R120, R118 ;  /* 0x000000767837723e */ /* 0x002fe200000010ff */
[----:B------:R-:W-:Y:S02]  /*131b0*/  FADD.FTZ R109, R116, R109 ;  /* 0x0000006d746d7221 */ /* 0x000fe40000010000 */
[----:B------:R-:W-:Y:S02]  /*131c0*/  FADD.FTZ R114, R114, R103 ;  /* 0x0000006772727221 */ /* 0x000fe40000010000 */
[----:B------:R-:W-:Y:S01]  /*131d0*/  LDSM.16.MT88.4 R92, [R100+0x7c00] ;  /* 0x007c0000645c783b */ /* 0x000fe20000004200 */
[----:B------:R-:W-:Y:S01]  /*131e0*/  FADD.FTZ R115, R115, R109 ;  /* 0x0000006d73737221 */ /* 0x000fe20000010000 */
[----:B------:R-:W-:Y:S03]  /*131f0*/  FADD.FTZ R114, R117, R114 ;  /* 0x0000007275727221 */ /* 0x000fe60000010000 */
[----:B------:R-:W-:Y:S01]  /*13200*/  FADD.FTZ R115, R118, R115 ;  /* 0x0000007376737221 */ /* 0x000fe20000010000 */
[----:B------:R-:W-:Y:S03]  /*13210*/  FADD.FTZ R119, R119, R114 ;  /* 0x0000007277777221 */ /* 0x000fe60000010000 */
[----:B------:R-:W-:Y:S04]  /*13220*/  FADD.FTZ R120, R120, R115 ;  /* 0x0000007378787221 */ /* 0x000fe80000010000 */
[----:B------:R-:W-:Y:S01]  /*13230*/  FADD.FTZ R120, R124, R120 ;  /* 0x000000787c787221 */ /* 0x000fe20000010000 */
[C---:B--2---:R-:W-:Y:S08]  /*13240*/  HMMA.16816.F32.BF16 R4, R52.reuse, R56, R4 ;  /* 0x000000383404723c */ /* 0x044ff00000041804 */
        /* <DEDUP_REMOVED lines=8> */
[C---:B------:R-:W-:Y:S03]  /*132d0*/  HMMA.16816.F32.BF16 R28, R52.reuse, R68, R28 ;  /* 0x00000044341c723c */ /* 0x040fe6000004181c */
[-CC-:B------:R-:W-:Y:S02]  /*132e0*/  FFMA.FTZ R68, R127, R87.reuse, -R110.reuse ;  /* 0x000000577f447223 */ /* 0x180fe4000001086e */
[----:B------:R4:W5:Y:S03]  /*132f0*/  MUFU.EX2 R127, R160 ;  /* 0x000000a0007f7308 */ /* 0x0009660000000800 */
[C---:B------:R-:W-:Y:S07]  /*13300*/  HMMA.16816.F32.BF16 R32, R52.reuse, R70, R32 ;  /* 0x000000463420723c */ /* 0x040fee0000041820 */
[----:B------:R1:W2:Y:S01]  /*13310*/  MUFU.EX2 R126, R68 ;  /* 0x00000044007e7308 */ /* 0x0002a20000000800 */
[C---:B------:R-:W-:Y:S03]  /*13320*/  HMMA.16816.F32.BF16 R36, R52.reuse, R72, R36 ;  /* 0x000000483424723c */ /* 0x040fe60000041824 */
[-C--:B------:R-:W-:Y:S01]  /*13330*/  FFMA.FTZ R73, R123, R87.reuse, -R110 ;  /* 0x000000577b497223 */ /* 0x080fe2000001086e */
[-CC-:B------:R-:W-:Y:S05]  /*13340*/  FFMA.FTZ R72, R122, R87.reuse, -R91.reuse ;  /* 0x000000577a487223 */ /* 0x180fea000001085b */
[----:B------:R2:W-:Y:S01]  /*13350*/  MUFU.EX2 R123, R76 ;  /* 0x0000004c007b7308 */ /* 0x0005e20000000800 */
[-CC-:B----4-:R-:W-:Y:S01]  /*13360*/  FFMA.FTZ R160, R97, R87.reuse, -R91.reuse ;  /* 0x0000005761a07223 */ /* 0x190fe2000001085b */
[----:B-1----:R-:W1:Y:S01]  /*13370*/  LDSM.16.MT88.4 R68, [R100+0x7800] ;  /* 0x007800006444783b */ /* 0x002e620000004200 */
[C---:B------:R-:W-:Y:S07]  /*13380*/  HMMA.16816.F32.BF16 R40, R52.reuse, R74, R40 ;  /* 0x0000004a3428723c */ /* 0x040fee0000041828 */
[----:B------:R-:W4:Y:S01]  /*13390*/  MUFU.EX2 R122, R73 ;  /* 0x00000049007a7308 */ /* 0x000f220000000800 */
[----:B------:R-:W-:Y:S01]  /*133a0*/  FFMA.FTZ R91, R88, R87, -R91 ;  /* 0x00000057585b7223 */ /* 0x000fe2000001085b */
[----:B-----5:R-:W-:Y:S08]  /*133b0*/  FADD.FTZ R119, R127, R119 ;  /* 0x000000777f777221 */ /* 0x020ff00000010000 */
[----:B------:R-:W5:Y:S01]  /*133c0*/  MUFU.EX2 R121, R72 ;  /* 0x0000004800797308 */ /* 0x000f620000000800 */
[C---:B------:R-:W-:Y:S09]  /*133d0*/  HMMA.16816.F32.BF16 R44, R52.reuse, R56, R44 ;  /* 0x00000038342c723c */ /* 0x040ff2000004182c */
[----:B------:R-:W3:Y:S01]  /*133e0*/  MUFU.EX2 R160, R160 ;  /* 0x000000a000a07308 */ /* 0x000ee20000000800 */
[----:B--2---:R-:W2:Y:S09]  /*133f0*/  LDSM.16.MT88.4 R76, [R101+0x1800] ;  /* 0x00180000654c783b */ /* 0x004eb20000004200 */
[----:B------:R-:W-:Y:S01]  /*13400*/  MUFU.EX2 R163, R91 ;  /* 0x0000005b00a37308 */ /* 0x000fe20000000800 */
[----:B------:R-:W-:Y:S03]  /*13410*/  HMMA.16816.F32.BF16 R48, R52, R58, R48 ;  /* 0x0000003a3430723c */ /* 0x000fe60000041830 */
[C---:B------:R-:W-:Y:S01]  /*13420*/  F2FP.BF16.F32.PACK_AB R52, R126.reuse, R127 ;  /* 0x0000007f7e34723e */ /* 0x040fe200000010ff */
[----:B------:R-:W2:Y:S01]  /*13430*/  LDSM.16.MT88.4 R56, [R100+0x8800] ;  /* 0x008800006438783b */ /* 0x000ea20000004200 */
[C---:B------:R-:W-:Y:S01]  /*13440*/  F2FP.BF16.F32.PACK_AB R53, R125.reuse, R124 ;  /* 0x0000007c7d35723e */ /* 0x040fe200000010ff */
[----:B------:R-:W-:Y:S01]  /*13450*/  FADD.FTZ R126, R126, R119 ;  /* 0x000000777e7e7221 */ /* 0x000fe20000010000 */
[----:B----4-:R-:W-:Y:S01]  /*13460*/  F2FP.BF16.F32.PACK_AB R54, R122, R123 ;  /* 0x0000007b7a36723e */ /* 0x010fe200000010ff */
[----:B------:R-:W-:Y:S01]  /*13470*/  FADD.FTZ R125, R125, R120 ;  /* 0x000000787d7d7221 */ /* 0x000fe20000010000 */
[----:B-----5:R-:W-:Y:S01]  /*13480*/  F2FP.BF16.F32.PACK_AB R55, R130, R121 ;  /* 0x000000798237723e */ /* 0x020fe200000010ff */
[----:B------:R-:W-:Y:S02]  /*13490*/  FADD.FTZ R126, R123, R126 ;  /* 0x0000007e7b7e7221 */ /* 0x000fe40000010000 */
[----:B------:R-:W-:Y:S02]  /*134a0*/  FADD.FTZ R125, R121, R125 ;  /* 0x0000007d797d7221 */ /* 0x000fe40000010000 */
[----:B------:R-:W-:Y:S02]  /*134b0*/  FADD.FTZ R122, R122, R126 ;  /* 0x0000007e7a7a7221 */ /* 0x000fe40000010000 */
[C---:B------:R-:W-:Y:S03]  /*134c0*/  HMMA.16816.F32.BF16 R4, R52.reuse, R60, R4 ;  /* 0x0000003c3404723c */ /* 0x040fe60000041804 */
[----:B------:R-:W-:Y:S04]  /*134d0*/  FADD.FTZ R130, R130, R125 ;  /* 0x0000007d82827221 */ /* 0x000fe80000010000 */
[----:B---3--:R-:W-:Y:S01]  /*134e0*/  FADD.FTZ R130, R160, R130 ;  /* 0x00000082a0827221 */ /* 0x008fe20000010000 */
[C---:B------:R-:W-:Y:S01]  /*134f0*/  HMMA.16816.F32.BF16 R8, R52.reuse, R62, R8 ;  /* 0x0000003e3408723c */ /* 0x040fe20000041808 */
[----:B------:R-:W3:Y:S07]  /*13500*/  LDSM.16.MT88.4 R60, [R101+0x2800] ;  /* 0x00280000653c783b */ /* 0x000eee0000004200 */
[C---:B------:R-:W-:Y:S03]  /*13510*/  HMMA.16816.F32.BF16 R12, R52.reuse, R64, R12 ;  /* 0x00000040340c723c */ /* 0x040fe6000004180c */
[-CC-:B------:R-:W-:Y:S01]  /*13520*/  FFMA.FTZ R64, R112, R87.reuse, -R110.reuse ;  /* 0x0000005770407223 */ /* 0x180fe2000001086e */
[-CC-:B------:R-:W-:Y:S01]  /*13530*/  FFMA.FTZ R112, R111, R87.reuse, -R110.reuse ;  /* 0x000000576f707223 */ /* 0x180fe2000001086e */
[----:B------:R-:W-:Y:S02]  /*13540*/  FFMA.FTZ R110, R98, R87, -R110 ;  /* 0x00000057626e7223 */ /* 0x000fe4000001086e */
[----:B------:R-:W-:Y:S01]  /*13550*/  LDSM.16.MT88.4 R96, [R101+0x1c00] ;  /* 0x001c00006560783b */ /* 0x000fe20000004200 */
[C---:B------:R-:W-:Y:S01]  /*13560*/  HMMA.16816.F32.BF16 R16, R52.reuse, R66, R16 ;  /* 0x000000423410723c */ /* 0x040fe20000041810 */
[----:B------:R-:W4:Y:S10]  /*13570*/  MUFU.EX2 R111, R64 ;  /* 0x00000040006f7308 */ /* 0x000f340000000800 */
[----:B------:R-:W5:Y:S01]  /*13580*/  MUFU.EX2 R112, R112 ;  /* 0x0000007000707308 */ /* 0x000f620000000800 */
[C---:B-1----:R-:W-:Y:S09]  /*13590*/  HMMA.16816.F32.BF16 R20, R52.reuse, R68, R20 ;  /* 0x000000443414723c */ /* 0x042ff20000041814 */
[----:B------:R-:W1:Y:S10]  /*135a0*/  MUFU.EX2 R110, R110 ;  /* 0x0000006e006e7308 */ /* 0x000e740000000800 */
[----:B------:R3:W3:Y:S01]  /*135b0*/  MUFU.EX2 R87, R89 ;  /* 0x0000005900577308 */ /* 0x0006e20000000800 */
[----:B----4-:R-:W-:Y:S01]  /*135c0*/  FADD.FTZ R122, R111, R122 ;  /* 0x0000007a6f7a7221 */ /* 0x010fe20000010000 */
[C---:B------:R-:W-:Y:S01]  /*135d0*/  HMMA.16816.F32.BF16 R24, R52.reuse, R70, R24 ;  /* 0x000000463418723c */ /* 0x040fe20000041818 */
[----:B------:R-:W-:Y:S02]  /*135e0*/  LDSM.16.MT88.4 R68, [R101+0xc00] ;  /* 0x000c00006544783b */ /* 0x000fe40000004200 */
[C---:B-----5:R-:W-:Y:S01]  /*135f0*/  F2FP.BF16.F32.PACK_AB R88, R112.reuse, R111 ;  /* 0x0000006f7058723e */ /* 0x060fe200000010ff */
[----:B------:R-:W-:Y:S01]  /*13600*/  FADD.FTZ R112, R112, R122 ;  /* 0x0000007a70707221 */ /* 0x000fe20000010000 */
[----:B-1----:R-:W-:Y:S03]  /*13610*/  F2FP.BF16.F32.PACK_AB R90, R110, R162 ;  /* 0x000000a26e5a723e */ /* 0x002fe600000010ff */
[C---:B--2---:R-:W-:Y:S03]  /*13620*/  HMMA.16816.F32.BF16 R28, R52.reuse, R76, R28 ;  /* 0x0000004c341c723c */ /* 0x044fe6000004181c */
[C---:B---3--:R-:W-:Y:S01]  /*13630*/  F2FP.BF16.F32.PACK_AB R89, R161.reuse, R160 ;  /* 0x000000a0a159723e */ /* 0x048fe200000010ff */
[----:B------:R-:W-:Y:S01]  /*13640*/  FADD.FTZ R161, R161, R130 ;  /* 0x00000082a1a17221 */ /* 0x000fe20000010000 */
[----:B------:R-:W-:Y:S01]  /*13650*/  F2FP.BF16.F32.PACK_AB R91, R163, R87 ;  /* 0x00000057a35b723e */ /* 0x000fe200000010ff */
[----:B------:R-:W-:Y:S02]  /*13660*/  FADD.FTZ R112, R162, R112 ;  /* 0x00000070a2707221 */ /* 0x000fe40000010000 */
[C---:B------:R-:W-:Y:S01]  /*13670*/  HMMA.16816.F32.BF16 R32, R52.reuse, R78, R32 ;  /* 0x0000004e3420723c */ /* 0x040fe20000041820 */
[----:B------:R-:W1:Y:S02]  /*13680*/  LDSM.16.MT88.4 R76, [R100+0x6c00] ;  /* 0x006c0000644c783b */ /* 0x000e640000004200 */
[----:B------:R-:W-:Y:S01]  /*13690*/  FADD.FTZ R161, R87, R161 ;  /* 0x000000a157a17221 */ /* 0x000fe20000010000 */
[----:B------:R-:W-:Y:S03]  /*136a0*/  FADD.FTZ R159, R110, R112 ;  /* 0x000000706e9f7221 */ /* 0x000fe60000010000 */
[----:B------:R-:W-:Y:S01]  /*136b0*/  FADD.FTZ R158, R163, R161 ;  /* 0x000000a1a39e7221 */ /* 0x000fe20000010000 */
[C---:B------:R-:W-:Y:S08]  /*136c0*/  HMMA.16816.F32.BF16 R36, R52.reuse, R56, R36 ;  /* 0x000000383424723c */ /* 0x040ff00000041824 */
[C---:B------:R-:W-:Y:S08]  /*136d0*/  HMMA.16816.F32.BF16 R40, R52.reuse, R58, R40 ;  /* 0x0000003a3428723c */ /* 0x040ff00000041828 */
[C---:B------:R-:W-:Y:S08]  /*136e0*/  HMMA.16816.F32.BF16 R44, R52.reuse, R60, R44 ;  /* 0x0000003c342c723c */ /* 0x040ff0000004182c */
[----:B------:R-:W-:Y:S08]  /*136f0*/  HMMA.16816.F32.BF16 R48, R52, R62, R48 ;  /* 0x0000003e3430723c */ /* 0x000ff00000041830 */
[C---:B-1----:R-:W-:Y:S01]  /*13700*/  HMMA.16816.F32.BF16 R80, R88.reuse, R76, R4 ;  /* 0x0000004c5850723c */ /* 0x042fe20000041804 */
        /* <DEDUP_REMOVED lines=15> */
.L_x_8041:
        /* <DEDUP_REMOVED lines=11> */
.L_x_8060:
[----:B------:R-:W2:Y:S01]  /*138b0*/  S2R R2, SR_CgaCtaId ;  /* 0x0000000000027919 */ /* 0x000ea20000008800 */
[----:B---34-:R-:W-:Y:S01]  /*138c0*/  FADD.FTZ R158, R158, R0 ;  /* 0x000000009e9e7221 */ /* 0x018fe20000010000 */
[----:B------:R-:W3:Y:S01]  /*138d0*/  MUFU.RCP R6, R7 ;  /* 0x0000000700067308 */ /* 0x000ee20000001000 */
[----:B------:R-:W-:Y:S01]  /*138e0*/  MOV R0, 0x400 ;  /* 0x0000040000007802 */ /* 0x000fe20000000f00 */
[----:B------:R-:W4:Y:S01]  /*138f0*/  S2R R4, SR_TID.X ;  /* 0x0000000000047919 */ /* 0x000f220000002100 */
[----:B------:R-:W-:Y:S02]  /*13900*/  FSETP.NE.FTZ.AND P3, PT, R7, RZ, PT ;  /* 0x000000ff0700720b */ /* 0x000fe40003f75000 */
[----:B------:R-:W-:-:S03]  /*13910*/  FSETP.NE.FTZ.AND P2, PT, R158, RZ, PT ;  /* 0x000000ff9e00720b */ /* 0x000fc60003f55000 */
[----:B------:R-:W1:Y:S01]  /*13920*/  MUFU.RCP R8, R158 ;  /* 0x0000009e00087308 */ /* 0x000e620000001000 */
[----:B---3--:R-:W-:-:S05]  /*13930*/  FSEL R6, R6, 1, P3 ;  /* 0x3f80000006067808 */ /* 0x008fca0001800000 */
[C---:B------:R-:W-:Y:S01]  /*13940*/  FMUL.FTZ R80, R6.reuse, R80 ;  /* 0x0000005006507220 */ /* 0x040fe20000410000 */
[C---:B------:R-:W-:Y:S01]  /*13950*/  FMUL.FTZ R81, R6.reuse, R81 ;  /* 0x0000005106517220 */ /* 0x040fe20000410000 */
[----:B------:R-:W-:Y:S01]  /*13960*/  FMUL.FTZ R76, R6, R76 ;  /* 0x0000004c064c7220 */ /* 0x000fe20000410000 */
[----:B-1----:R-:W-:Y:S01]  /*13970*/  FSEL R8, R8, 1, P2 ;  /* 0x3f80000008087808 */ /* 0x002fe20001000000 */
[C---:B------:R-:W-:Y:S01]  /*13980*/  FMUL.FTZ R77, R6.reuse, R77 ;  /* 0x0000004d064d7220 */ /* 0x040fe20000410000 */
[C---:B------:R-:W-:Y:S01]  /*13990*/  FMUL.FTZ R72, R6.reuse, R72 ;  /* 0x0000004806487220 */ /* 0x040fe20000410000 */
[----:B------:R-:W-:Y:S01]  /*139a0*/  FMUL.FTZ R73, R6, R73 ;  /* 0x0000004906497220 */ /* 0x000fe20000410000 */
[----:B--2---:R-:W-:Y:S01]  /*139b0*/  LEA R0, R2, R0, 0x18 ;  /* 0x0000000002007211 */ /* 0x004fe200078ec0ff */
[C---:B------:R-:W-:Y:S01]  /*139c0*/  FMUL.FTZ R82, R8.reuse, R82 ;  /* 0x0000005208527220 */ /* 0x040fe20000410000 */
[C---:B------:R-:W-:Y:S01]  /*139d0*/  FMUL.FTZ R83, R8.reuse, R83 ;  /* 0x0000005308537220 */ /* 0x040fe20000410000 */
[----:B------:R-:W-:Y:S01]  /*139e0*/  FMUL.FTZ R78, R8, R78 ;  /* 0x0000004e084e7220 */ /* 0x000fe20000410000 */
[----:B----4-:R-:W-:Y:S01]  /*139f0*/  SHF.L.U32 R2, R4, 0x1, RZ ;  /* 0x0000000104027819 */ /* 0x010fe200000006ff */
[----:B------:R-:W-:Y:S01]  /*13a00*/  FMUL.FTZ R79, R8, R79 ;  /* 0x0000004f084f7220 */ /* 0x000fe20000410000 */
[----:B------:R-:W-:Y:S01]  /*13a10*/  SHF.L.U32 R9, R4, 0x3, RZ ;  /* 0x0000000304097819 */ /* 0x000fe200000006ff */
[C---:B------:R-:W-:Y:S01]  /*13a20*/  FMUL.FTZ R74, R8.reuse, R74 ;  /* 0x0000004a084a7220 */ /* 0x040fe20000410000 */
[----:B------:R-:W-:Y:S01]  /*13a30*/  LOP3.LUT R2, R129, 0x6, R2, 0xf8, !PT ;  /* 0x0000000681027812 */ /* 0x000fe200078ef802 */
[----:B------:R-:W-:Y:S01]  /*13a40*/  FMUL.FTZ R75, R8, R75 ;  /* 0x0000004b084b7220 */ /* 0x000fe20000410000 */
[----:B------:R-:W-:Y:S01]  /*13a50*/  LOP3.LUT R10, R9, 0xc0, RZ, 0xc0, !PT ;  /* 0x000000c0090a7812 */ /* 0x000fe200078ec0ff */
[----:B------:R-:W-:Y:S01]  /*13a60*/  FMUL.FTZ R68, R6, R68 ;  /* 0x0000004406447220 */ /* 0x000fe20000410000 */
[----:B------:R-:W-:Y:S01]  /*13a70*/  LOP3.LUT R2, R2, 0x20, R9, 0xf8, !PT ;  /* 0x0000002002027812 */ /* 0x000fe200078ef809 */
[----:B------:R-:W-:Y:S01]  /*13a80*/  FMUL.FTZ R69, R6, R69 ;  /* 0x0000004506457220 */ /* 0x000fe20000410000 */
[----:B------:R-:W-:Y:S01]  /*13a90*/  LOP3.LUT R10, R10, 0x18, R4, 0xf8, !PT ;  /* 0x000000180a0a7812 */ /* 0x000fe200078ef804 */
[----:B------:R-:W-:Y:S01]  /*13aa0*/  FMUL.FTZ R70, R8, R70 ;  /* 0x0000004608467220 */ /* 0x000fe20000410000 */
[----:B------:R-:W-:Y:S01]  /*13ab0*/  SHF.L.U32 R11, R4, 0x2, RZ ;  /* 0x00000002040b7819 */ /* 0x000fe200000006ff */
[----:B------:R-:W-:Y:S01]  /*13ac0*/  FMUL.FTZ R71, R8, R71 ;  /* 0x0000004708477220 */ /* 0x000fe20000410000 */
[----:B------:R-:W-:Y:S01]  /*13ad0*/  LOP3.LUT R2, R2, R10, RZ, 0xfc, !PT ;  /* 0x0000000a02027212 */ /* 0x000fe200078efcff */
[C---:B------:R-:W-:Y:S01]  /*13ae0*/  FMUL.FTZ R64, R6.reuse, R64 ;  /* 0x0000004006407220 */ /* 0x040fe20000410000 */
[C---:B------:R-:W-:Y:S01]  /*13af0*/  LOP3.LUT R12, R11.reuse, 0x20, RZ, 0xc0, !PT ;  /* 0x000000200b0c7812 */ /* 0x040fe200078ec0ff */
[----:B------:R-:W-:Y:S01]  /*13b00*/  FMUL.FTZ R65, R6, R65 ;  /* 0x0000004106417220 */ /* 0x000fe20000410000 */
[----:B------:R-:W-:Y:S01]  /*13b10*/  LEA R2, R2, R0, 0x1 ;  /* 0x0000000002027211 */ /* 0x000fe200078e08ff */
[C---:B------:R-:W-:Y:S01]  /*13b20*/  FMUL.FTZ R66, R8.reuse, R66 ;  /* 0x0000004208427220 */ /* 0x040fe20000410000 */
[----:B------:R-:W-:Y:S01]  /*13b30*/  LOP3.LUT R11, R11, 0x40, RZ, 0xc0, !PT ;  /* 0x000000400b0b7812 */ /* 0x000fe200078ec0ff */
[----:B------:R-:W-:Y:S01]  /*13b40*/  FMUL.FTZ R67, R8, R67 ;  /* 0x0000004308437220 */ /* 0x000fe20000410000 */
[----:B------:R-:W-:Y:S01]  /*13b50*/  IADD3 R12, PT, PT, R2, -R12, RZ ;  /* 0x8000000c020c7210 */ /* 0x000fe20007ffe0ff */
[C---:B------:R-:W-:Y:S01]  /*13b60*/  FMUL.FTZ R60, R6.reuse, R60 ;  /* 0x0000003c063c7220 */ /* 0x040fe20000410000 */
[----:B------:R-:W-:Y:S01]  /*13b70*/  FMUL.FTZ R61, R6, R61 ;  /* 0x0000003d063d7220 */ /* 0x000fe20000410000 */
[C---:B------:R-:W-:Y:S01]  /*13b80*/  FMUL.FTZ R62, R8.reuse, R62 ;  /* 0x0000003e083e7220 */ /* 0x040fe20000410000 */
[----:B------:R-:W-:Y:S01]  /*13b90*/  FMUL.FTZ R63, R8, R63 ;  /* 0x0000003f083f7220 */ /* 0x000fe20000410000 */
[----:B------:R-:W-:Y:S01]  /*13ba0*/  F2FP.BF16.F32.PACK_AB R80, R81, R80 ;  /* 0x000000505150723e */ /* 0x000fe200000010ff */
[C---:B------:R-:W-:Y:S01]  /*13bb0*/  FMUL.FTZ R56, R6.reuse, R56 ;  /* 0x0000003806387220 */ /* 0x040fe20000410000 */
[----:B------:R-:W-:Y:S01]  /*13bc0*/  F2FP.BF16.F32.PACK_AB R82, R83, R82 ;  /* 0x000000525352723e */ /* 0x000fe200000010ff */
        /* <DEDUP_REMOVED lines=70> */
[----:B------:R3:W-:Y:S04]  /*14030*/  STS [R11+0x2230], R8 ;  /* 0x002230080b007388 */ /* 0x0007e80000000800 */
[----:B-1----:R-:W4:Y:S01]  /*14040*/  LD.E.U8 R2, desc[UR4][R84.64+0x1c8] ;  /* 0x0001c80454027980 */ /* 0x002f22000c101100 */
[----:B------:R-:W-:-:S03]  /*14050*/  ISETP.NE.AND P0, PT, R146, -0x1, PT ;  /* 0xffffffff9200780c */ /* 0x000fc60003f05270 */
[----:B--2---:R-:W2:Y:S04]  /*14060*/  LD.E.64 R40, desc[UR4][R84.64+0x88] ;  /* 0x0000880454287980 */ /* 0x004ea8000c101b00 */
[----:B------:R1:W5:Y:S06]  /*14070*/  LD.E.64 R36, desc[UR4][R84.64+0x90] ;  /* 0x0000900454247980 */ /* 0x00036c000c101b00 */
[----:B------:R1:W5:Y:S01]  /*14080*/  @!P0 LD.E.64 R38, desc[UR4][R84.64+0x80] ;  /* 0x0000800454268980 */ /* 0x000362000c101b00 */
[----:B----4-:R-:W-:-:S13]  /*14090*/  ISETP.NE.AND P1, PT, R2, RZ, PT ;  /* 0x000000ff0200720c */ /* 0x010fda0003f25270 */
[----:B---3--:R-:W3:Y:S04]  /*140a0*/  @!P1 LD.E R11, desc[UR4][R84.64+0x60] ;  /* 0x00006004540b9980 */ /* 0x008ee8000c101900 */
[----:B------:R-:W4:Y:S01]  /*140b0*/  @!P1 LD.E R6, desc[UR4][R84.64+0xb4] ;  /* 0x0000b40454069980 */ /* 0x000f22000c101900 */
[----:B------:R-:W1:Y:S08]  /*140c0*/  @P3 MUFU.LG2 R7, R7 ;  /* 0x0000000700073308 */ /* 0x000e700000000c00 */
[----:B------:R-:W2:Y:S01]  /*140d0*/  @P2 MUFU.LG2 R158, R158 ;  /* 0x0000009e009e2308 */ /* 0x000ea20000000c00 */
[----:B------:R-:W-:Y:S01]  /*140e0*/  LOP3.LUT R10, R10, 0x18, R9, 0x78, !PT ;  /* 0x000000180a0a7812 */ /* 0x000fe200078e7809 */
[----:B------:R-:W-:Y:S01]  /*140f0*/  BSSY.RECONVERGENT B0, `(.L_x_8050) ;  /* 0x0000013000007945 */ /* 0x000fe20003800200 */
[----:B------:R-:W-:-:S02]  /*14100*/  MOV R2, 0x7f800000 ;  /* 0x7f80000000027802 */ /* 0x000fc40000000f00 */
[----:B------:R-:W-:Y:S02]  /*14110*/  LOP3.LUT R10, R10, 0x1f20, R9, 0xf8, !PT ;  /* 0x00001f200a0a7812 */ /* 0x000fe400078ef809 */
[----:B------:R-:W-:Y:S01]  /*14120*/  MOV R8, 0x7f800000 ;  /* 0x7f80000000087802 */ /* 0x000fe20000000f00 */
[----:B-1----:R-:W-:Y:S01]  /*14130*/  @P3 FMUL.FTZ R7, R7, 0.69314718246459960938 ;  /* 0x3f31721807073820 */ /* 0x002fe20000410000 */
[----:B--2---:R-:W-:-:S04]  /*14140*/  @P0 IMAD.WIDE.U32 R42, R40, R146, RZ ;  /* 0x00000092282a0225 */ /* 0x004fc800078e00ff */
[----:B-----5:R-:W-:Y:S01]  /*14150*/  @P3 FFMA.FTZ R2, R5, R86, R7 ;  /* 0x0000005605023223 */ /* 0x020fe20000010007 */
[----:B------:R-:W-:-:S04]  /*14160*/  @P2 FMUL.FTZ R158, R158, 0.69314718246459960938 ;  /* 0x3f3172189e9e2820 */ /* 0x000fc80000410000 */
[----:B------:R-:W-:Y:S01]  /*14170*/  @P2 FFMA.FTZ R8, R5, R3, R158 ;  /* 0x0000000305082223 */ /* 0x000fe2000001009e */
[----:B------:R-:W-:Y:S01]  /*14180*/  LEA R5, R10, R0, 0x1 ;  /* 0x000000000a057211 */ /* 0x000fe200078e08ff */
        /* <DEDUP_REMOVED lines=9> */
.L_x_8051:
[----:B------:R-:W-:Y:S05]  /*14220*/  BSYNC.RECONVERGENT B0 ;  /* 0x0000000000007941 */ /* 0x000fea0003800200 */
.L_x_8050:
        /* <DEDUP_REMOVED lines=12> */
[----:B------:R-:W1:Y:S01]  /*142f0*/  LDS.128 R4, [R5+0x2800] ;  /* 0x0028000005047984 */ /* 0x000e620000000c00 */
        /* <DEDUP_REMOVED lines=15> */
.L_x_8053:
[----:B------:R-:W-:Y:S05]  /*143f0*/  BSYNC.RECONVERGENT B0 ;  /* 0x0000000000007941 */ /* 0x000fea0003800200 */
.L_x_8052:
[----:B-1----:R1:W5:Y:S01]  /*14400*/  LD.E R84, desc[UR4][R84.64+0xc0] ;  /* 0x0000c00454547980 */ /* 0x002362000c101900 */
[----:B------:R-:W-:Y:S01]  /*14410*/  IMAD.IADD R145, R145, 0x1, -R143 ;  /* 0x0000000191917824 */ /* 0x000fe200078e0a8f */
[----:B------:R-:W-:Y:S01]  /*14420*/  LOP3.LUT R32, R9, 0x18, RZ, 0xc0, !PT ;  /* 0x0000001809207812 */ /* 0x000fe200078ec0ff */
[-C--:B------:R-:W-:Y:S01]  /*14430*/  @!P0 IMAD R2, R39, R142.reuse, RZ ;  /* 0x0000008e27028224 */ /* 0x080fe200078e02ff */
[----:B------:R-:W-:Y:S01]  /*14440*/  IADD3 R9, PT, PT, R10, 0x20, RZ ;  /* 0x000000200a097810 */ /* 0x000fe20007ffe0ff */
        /* <DEDUP_REMOVED lines=8> */
[----:B------:R-:W-:-:S04]  /*144d0*/  IMAD.WIDE.U32 R34, R143, R40, R32 ;  /* 0x000000288f227225 */ /* 0x000fc800078e0020 */
[----:B------:R-:W-:-:S04]  /*144e0*/  IMAD.WIDE.U32 R36, R36, R141, RZ ;  /* 0x0000008d24247225 */ /* 0x000fc800078e00ff */
[----:B------:R-:W-:Y:S02]  /*144f0*/  IMAD R143, R41, R143, RZ ;  /* 0x0000008f298f7224 */ /* 0x000fe400078e02ff */
[----:B------:R-:W-:Y:S02]  /*14500*/  @!P0 IMAD.IADD R2, R39, 0x1, R2 ;  /* 0x0000000127028824 */ /* 0x000fe400078e0202 */
[----:B------:R-:W-:Y:S01]  /*14510*/  @P0 IMAD.IADD R2, R43, 0x1, R0 ;  /* 0x000000012b020824 */ /* 0x000fe200078e0200 */
[----:B------:R-:W-:Y:S01]  /*14520*/  IADD3 R143, PT, PT, R35, R143, RZ ;  /* 0x0000008f238f7210 */ /* 0x000fe20007ffe0ff */
[----:B------:R-:W-:Y:S01]  /*14530*/  IMAD.IADD R8, R37, 0x1, R8 ;  /* 0x0000000125087824 */ /* 0x000fe200078e0208 */
[----:B------:R-:W-:Y:S02]  /*14540*/  IADD3 R34, P2, P0, R36, R34, R3 ;  /* 0x0000002224227210 */ /* 0x000fe4000785e003 */
[----:B------:R-:W-:Y:S02]  /*14550*/  LOP3.LUT R0, R32, 0x40, RZ, 0xfc, !PT ;  /* 0x0000004020007812 */ /* 0x000fe400078efcff */
[----:B------:R-:W-:-:S02]  /*14560*/  IADD3.X R35, PT, PT, R8, R143, R2, P2, P0 ;  /* 0x0000008f08237210 */ /* 0x000fc400017e0402 */
        /* <DEDUP_REMOVED lines=13> */
.L_x_8055:
[----:B------:R-:W-:Y:S05]  /*14640*/  BSYNC.RECONVERGENT B0 ;  /* 0x0000000000007941 */ /* 0x000fea0003800200 */
.L_x_8054:
[----:B------:R-:W-:Y:S02]  /*14650*/  MOV R8, R140 ;  /* 0x0000008c00087202 */ /* 0x000fe40000000f00 */
[----:B------:R-:W-:-:S04]  /*14660*/  MOV R9, 0x0 ;  /* 0x0000000000097802 */ /* 0x000fc80000000f00 */
[----:B-12345:R-:W-:Y:S05]  /*14670*/  @P1 RET.REL.NODEC R8 `(_ZN5flash24flash_fwd_splitkv_kernelI23Flash_fwd_kernel_traitsILi96ELi64ELi64ELi4ELb0ELb0EN7cutlass10bfloat16_tE19Flash_kernel_traitsILi96ELi64ELi64ELi4ES3_EELb0ELb1ELb0ELb0ELb0ELb0ELb0ELb1EEEvNS_16Flash_fwd_paramsE) ;  /* 0xfffffeb808601950 */ /* 0x03efea0003c3ffff */
[----:B------:R-:W-:Y:S01]  /*14680*/  IADD3 R10, P0, PT, R10, 0x20, RZ ;  /* 0x000000200a0a7810 */ /* 0x000fe20007f1e0ff */
[----:B------:R-:W-:Y:S01]  /*14690*/  IMAD.MOV.U32 R8, RZ, RZ, R34 ;  /* 0x000000ffff087224 */ /* 0x000fe200078e0022 */
[----:B------:R-:W-:Y:S02]  /*146a0*/  MOV R9, R35 ;  /* 0x0000002300097202 */ /* 0x000fe40000000f00 */
[-C--:B------:R-:W-:Y:S01]  /*146b0*/  ISETP.GE.AND P2, PT, R32, R84.reuse, PT ;  /* 0x000000542000720c */ /* 0x080fe20003f46270 */
[----:B------:R-:W-:Y:S01]  /*146c0*/  IMAD.X R3, RZ, RZ, RZ, P0 ;  /* 0x000000ffff037224 */ /* 0x000fe200000e06ff */
[----:B------:R-:W-:Y:S01]  /*146d0*/  ISETP.GE.AND P1, PT, R2, R84, PT ;  /* 0x000000540200720c */ /* 0x000fe20003f26270 */
[----:B------:R-:W-:Y:S01]  /*146e0*/  IMAD.WIDE.U32 R8, R40, R10, R8 ;  /* 0x0000000a28087225 */ /* 0x000fe200078e0008 */
[----:B------:R-:W-:-:S03]  /*146f0*/  ISETP.GE.AND P0, PT, R0, R84, PT ;  /* 0x000000540000720c */ /* 0x000fc60003f06270 */
[----:B------:R-:W-:Y:S01]  /*14700*/  IMAD R3, R3, R40, RZ ;  /* 0x0000002803037224 */ /* 0x000fe200078e02ff */
[----:B------:R-:W-:-:S03]  /*14710*/  LEA R2, P3, R8, R44, 0x1 ;  /* 0x0000002c08027211 */ /* 0x000fc600078608ff */
[----:B------:R-:W-:-:S04]  /*14720*/  IMAD R3, R41, R10, R3 ;  /* 0x0000000a29037224 */ /* 0x000fc800078e0203 */
[----:B------:R-:W-:Y:S02]  /*14730*/  IMAD.IADD R3, R9, 0x1, R3 ;  /* 0x0000000109037824 */ /* 0x000fe400078e0203 */
[----:B------:R-:W-:-:S03]  /*14740*/  IMAD.MOV.U32 R9, RZ, RZ, 0x0 ;  /* 0x00000000ff097424 */ /* 0x000fc600078e00ff */
[----:B------:R-:W-:Y:S02]  /*14750*/  LEA.HI.X R3, R8, R45, R3, 0x1, P3 ;  /* 0x0000002d08037211 */ /* 0x000fe400018f0c03 */
[----:B------:R-:W-:-:S03]  /*14760*/  MOV R8, R140 ;  /* 0x0000008c00087202 */ /* 0x000fc60000000f00 */
[----:B------:R-:W-:Y:S04]  /*14770*/  @!P2 ST.E.128 desc[UR4][R2.64], R24 ;  /* 0x000000180200a985 */ /* 0x000fe8000c101d04 */
[----:B------:R1:W-:Y:S02]  /*14780*/  @!P1 ST.E.128 desc[UR4][R2.64+0x40], R16 ;  /* 0x0000401002009985 */ /* 0x0003e4000c101d04 */
[----:B-1----:R-:W-:Y:S05]  /*14790*/  @P0 RET.REL.NODEC R8 `(_ZN5flash24flash_fwd_splitkv_kernelI23Flash_fwd_kernel_traitsILi96ELi64ELi64ELi4ELb0ELb0EN7cutlass10bfloat16_tE19Flash_kernel_traitsILi96ELi64ELi64ELi4ES3_EELb0ELb1ELb0ELb0ELb0ELb0ELb0ELb1EEEvNS_16Flash_fwd_paramsE) ;  /* 0xfffffeb808180950 */ /* 0x002fea0003c3ffff */
[----:B------:R-:W-:Y:S01]  /*147a0*/  MOV R141, 0x0 ;  /* 0x00000000008d7802 */ /* 0x000fe20000000f00 */
[----:B------:R1:W-:Y:S03]  /*147b0*/  ST.E.128 desc[UR4][R2.64+0x80], R4 ;  /* 0x0000800402007985 */ /* 0x0003e6000c101d04 */
[----:B-1----:R-:W-:Y:S05]  /*147c0*/  RET.REL.NODEC R140 `(_ZN5flash24flash_fwd_splitkv_kernelI23Flash_fwd_kernel_traitsILi96ELi64ELi64ELi4ELb0ELb0EN7cutlass10bfloat16_tE19Flash_kernel_traitsILi96ELi64ELi64ELi4ES3_EELb0ELb1ELb0ELb0ELb0ELb0ELb0ELb1EEEvNS_16Flash_fwd_paramsE) ;  /* 0xfffffeb88c0c7950 */ /* 0x002fea0003c3ffff */
.L_x_8049:
[----:B------:R-:W-:Y:S01]  /*147d0*/  MOV R0, 0x1f ;  /* 0x0000001f00007802 */ /* 0x000fe20000000f00 */
[----:B------:R-:W-:Y:S01]  /*147e0*/  IMAD.MOV.U32 R2, RZ, RZ, 0x2 ;  /* 0x00000002ff027424 */ /* 0x000fe200078e00ff */
[----:B------:R-:W-:Y:S01]  /*147f0*/  MOV R6, R159 ;  /* 0x0000009f00067202 */ /* 0x000fe20000000f00 */
[----:B------:R-:W-:-:S07]  /*14800*/  IMAD.MOV.U32 R4, RZ, RZ, -0x1 ;  /* 0xffffffffff047424 */ /* 0x000fce00078e00ff */
[----:B-1---5:R-:W-:Y:S05]  /*14810*/  WARPSYNC.COLLECTIVE R4, `(.L_x_8056) ;  /* 0x0000000004087348 */ /* 0x022fea0003c00000 */
[----:B------:R2:W3:Y:S02]  /*14820*/  SHFL.BFLY P0, R0, R6, R2, R0 ;  /* 0x0c00000206007389 */ /* 0x0004e40000000000 */
[----:B-123-5:R-:W-:Y:S05]  /*14830*/  ENDCOLLECTIVE ;  /* 0x000000000000791b */ /* 0x02efea0003800000 */
.L_x_8056:
        /* <DEDUP_REMOVED lines=8> */
.L_x_8057:
        /* <DEDUP_REMOVED lines=8> */
.L_x_8058:
[----:B------:R-:W-:Y:S01]  /*14940*/  FADD.FTZ R158, R0, R158 ;  /* 0x0000009e009e7221 */ /* 0x000fe20000010000 */
[----:B------:R-:W-:Y:S02]  /*14950*/  MOV R0, 0x1f ;  /* 0x0000001f00007802 */ /* 0x000fe40000000f00 */
[----:B------:R-:W-:Y:S01]  /*14960*/  MOV R2, 0x1 ;  /* 0x0000000100027802 */ /* 0x000fe20000000f00 */
[----:B------:R-:W-:-:S07]  /*14970*/  IMAD.MOV.U32 R6, RZ, RZ, R158 ;  /* 0x000000ffff067224 */ /* 0x000fce00078e009e */
[----:B------:R-:W-:Y:S05]  /*14980*/  WARPSYNC.COLLECTIVE R4, `(.L_x_8059) ;  /* 0x0000000004087348 */ /* 0x000fea0003c00000 */
[----:B------:R1:W2:Y:S02]  /*14990*/  SHFL.BFLY P0, R0, R6, R2, R0 ;  /* 0x0c00000206007389 */ /* 0x0002a40000000000 */
[----:B-12---:R-:W-:Y:S05]  /*149a0*/  ENDCOLLECTIVE ;  /* 0x000000000000791b */ /* 0x006fea0003800000 */
.L_x_8059:
[----:B------:R-:W-:Y:S05]  /*149b0*/  BRA `(.L_x_8060) ;  /* 0xffffffec00bc7947 */ /* 0x000fea000383ffff */
.L_x_8061:
        /* <DEDUP_REMOVED lines=12> */
.L_x_11672:


//--------------------- .text._ZN5flash24flash_fwd_splitkv_kernelI23Flash_fwd_kernel_traitsILi96ELi64ELi64ELi4ELb0ELb0EN7cutlass10bfloat16_tE19Flash_kernel_traitsILi96ELi64ELi64ELi4ES3_EELb0ELb1ELb0ELb0ELb0ELb1ELb0ELb1EEEvNS_16Flash_fwd_paramsE --------------------------
	.section	.text._ZN5flash24flash_fwd_splitkv_kernelI23Flash_fwd_kernel_traitsILi96ELi64ELi64ELi4ELb0ELb0EN7cutlass10bfloat16_tE19Flash_kernel_traitsILi96ELi64ELi64ELi4ES3_EELb0ELb1ELb0ELb0ELb0ELb1ELb0ELb1EEEvNS_16Flash_fwd_paramsE,"ax",@progbits
	.align	128
        .global         _ZN5flash24flash_fwd_splitkv_kernelI23Flash_fwd_kernel_traitsILi96ELi64ELi64ELi4ELb0ELb0EN7cutlass10bfloat16_tE19Flash_kernel_traitsILi96ELi64ELi64ELi4ES3_EELb0ELb1ELb0ELb0ELb0ELb1ELb0ELb1EEEvNS_16Flash_fwd_paramsE
        .type           _ZN5flash24flash_fwd_splitkv_kernelI23Flash_fwd_kernel_traitsILi96ELi64ELi64ELi4ELb0ELb0EN7cutlass10bfloat16_tE19Flash_kernel_traitsILi96ELi64ELi64ELi4ES3_EELb0ELb1ELb0ELb0ELb0ELb1ELb0ELb1EEEvNS_16Flash_fwd_paramsE,@function
        .size           _ZN5flash24flash_fwd_splitkv_kernelI23Flash_fwd_kernel_traitsILi96ELi64ELi64ELi4ELb0ELb0EN7cutlass10bfloat16_tE19Flash_kernel_traitsILi96ELi64ELi64ELi4ES3_EELb0ELb1ELb0ELb0ELb0ELb1ELb0ELb1EEEvNS_16Flash_fwd_paramsE,(.L_x_11673 - _ZN5flash24flash_fwd_splitkv_kernelI23Flash_fwd_kernel_traitsILi96ELi64ELi64ELi4ELb0ELb0EN7cutlass10bfloat16_tE19Flash_kernel_traitsILi96ELi64ELi64ELi4ES3_EELb0ELb1ELb0ELb0ELb0ELb1ELb0ELb1EEEvNS_16Flash_fwd_paramsE)
        .other          _ZN5flash24flash_fwd_splitkv_kernelI23Flash_fwd_kernel_traitsILi96ELi64ELi64ELi4ELb0ELb0EN7cutlass10bfloat16_tE19Flash_kernel_traitsILi96ELi64ELi64ELi4ES3_EELb0ELb1ELb0ELb0ELb0ELb1ELb0ELb1EEEvNS_16Flash_fwd_paramsE,@"STO_CUDA_ENTRY STV_DEFAULT"
_ZN5flash24flash_fwd_splitkv_kernelI23Flash_fwd_kernel_traitsILi96ELi64ELi64ELi4ELb0ELb0EN7cutlass10bfloat16_tE19Flash_kernel_traitsILi96ELi64ELi64ELi4ES3_EELb0ELb1ELb0ELb0ELb0ELb1ELb0ELb1EEEvNS_16Flash_fwd_paramsE:
.text._ZN5flash24flash_fwd_splitkv_kernelI23Flash_fwd_kernel_traitsILi96ELi64ELi64ELi4ELb0ELb0EN7cutlass10bfloat16_tE19Flash_kernel_traitsILi96ELi64ELi64ELi4ES3_EELb0ELb1ELb0ELb0ELb0ELb1ELb0ELb1EEEvNS_16Flash_fwd_paramsE:
[----:B------:R-:W-:Y:S01]  /*0000*/  LDC R1, c[0x0][0x37c] ;  /* 0x0000df00ff017b82 */ /* 0x000fe20000000800 */
[----:B------:R-:W1:Y:S07]  /*0010*/  S2R R147, SR_CTAID.X ;  /* 0x0000000000937919 */ /* 0x000e6e0000002500 */
[----:B------:R-:W2:Y:S01]  /*0020*/  LDC.64 R84, c[0x0][0x348] ;  /* 0x0000d200ff547b82 */ /* 0x000ea20000000a00 */
[----:B------:R-:W-:Y:S01]  /*0030*/  BSSY.RECONVERGENT B4, `(.L_x_8062) ;  /* 0x0000005000047945 */ /* 0x000fe20003800200 */
[----:B------:R-:W-:Y:S01]  /*0040*/  MOV R144, 0x80 ;  /* 0x0000008000907802 */ /* 0x000fe20000000f00 */
[----:B------:R-:W3:Y:S01]  /*0050*/  S2R R146, SR_CTAID.Y ;  /* 0x0000000000927919 */ /* 0x000ee20000002600 */
[----:B------:R-:W4:Y:S05]  /*0060*/  S2R R145, SR_CTAID.Z ;  /* 0x0000000000917919 */ /* 0x000f2a0000002700 */
[----:B-1234-:R-:W-:Y:S05]  /*0070*/  CALL.REL.NOINC `($_ZN5flash24flash_fwd_splitkv_kernelI23Flash_fwd_kernel_traitsILi96ELi64ELi64ELi4ELb0ELb0EN7cutlass10bfloat16_tE19Flash_kernel_traitsILi96ELi64ELi64ELi4ES3_EELb0ELb1ELb0ELb0ELb0ELb1ELb0ELb1EEEvNS_16Flash_fwd_paramsE$_ZN5flash30compute_attn_1rowblock_splitkvI23Flash_fwd_kernel_traitsILi96ELi64ELi64ELi4ELb0ELb0EN7cutlass10bfloat16_tE19Flash_kernel_traitsILi96ELi64ELi64ELi4ES3_EELb0ELb1ELb0ELb0ELb0ELb1ELb0ELb1ENS_16Flash_fwd_paramsEEEvRKT8_iiiii) ;  /* 0x0000000000087944 */ /* 0x01efea0003c00000 */
[----:B------:R-:W-:Y:S05]  /*0080*/  BSYNC.RECONVERGENT B4 ;  /* 0x0000000000047941 */ /* 0x000fea0003800200 */
.L_x_8062:
[----:B------:R-:W-:Y:S05]  /*0090*/  EXIT ;  /* 0x000000000000794d */ /* 0x000fea0003800000 */
        .type           $_ZN5flash24flash_fwd_splitkv_kernelI23Flash_fwd_kernel_traitsILi96ELi64ELi64ELi4ELb0ELb0EN7cutlass10bfloat16_tE19Flash_kernel_traitsILi96ELi64ELi64ELi4ES3_EELb0ELb1ELb0ELb0ELb0ELb1ELb0ELb1EEEvNS_16Flash_fwd_paramsE$_ZN5flash30compute_attn_1rowblock_splitkvI23Flash_fwd_kernel_traitsILi96ELi64ELi64ELi4ELb0ELb0EN7cutlass10bfloat16_tE19Flash_kernel_traitsILi96ELi64ELi64ELi4ES3_EELb0ELb1ELb0ELb0ELb0ELb1ELb0ELb1ENS_16Flash_fwd_paramsEEEvRKT8_iiiii,@function
        .size           $_ZN5flash24flash_fwd_splitkv_kernelI23Flash_fwd_kernel_traitsILi96ELi64ELi64ELi4ELb0ELb0EN7cutlass10bfloat16_tE19Flash_kernel_traitsILi96ELi64ELi64ELi4ES3_EELb0ELb1ELb0ELb0ELb0ELb1ELb0ELb1EEEvNS_16Flash_fwd_paramsE$_ZN5flash30compute_attn_1rowblock_splitkvI23Flash_fwd_kernel_traitsILi96ELi64ELi64ELi4ELb0ELb0EN7cutlass10bfloat16_tE19Flash_kernel_traitsILi96ELi64ELi64ELi4ES3_EELb0ELb1ELb0ELb0ELb0ELb1ELb0ELb1ENS_16Flash_fwd_paramsEEEvRKT8_iiiii,(.L_x_11673 - $_ZN5flash24flash_fwd_splitkv_kernelI23Flash_fwd_kernel_traitsILi96ELi64ELi64ELi4ELb0ELb0EN7cutlass10bfloat16_tE19Flash_kernel_traitsILi96ELi64ELi64ELi4ES3_EELb0ELb1ELb0ELb0ELb0ELb1ELb0ELb1EEEvNS_16Flash_fwd_paramsE$_ZN5flash30compute_attn_1rowblock_splitkvI23Flash_fwd_kernel_traitsILi96ELi64ELi64ELi4ELb0ELb0EN7cutlass10bfloat16_tE19Flash_kernel_traitsILi96ELi64ELi64ELi4ES3_EELb0ELb1ELb0ELb0ELb0ELb1ELb0ELb1ENS_16Flash_fwd_paramsEEEvRKT8_iiiii)
$_ZN5flash24flash_fwd_splitkv_kernelI23Flash_fwd_kernel_traitsILi96ELi64ELi64ELi4ELb0ELb0EN7cutlass10bfloat16_tE19Flash_kernel_traitsILi96ELi64ELi64ELi4ES3_EELb0ELb1ELb0ELb0ELb0ELb1ELb0ELb1EEEvNS_16Flash_fwd_paramsE$_ZN5flash30compute_attn_1rowblock_splitkvI23Flash_fwd_kernel_traitsILi96ELi64ELi64ELi4ELb0ELb0EN7cutlass10bfloat16_tE19Flash_kernel_traitsILi96ELi64ELi64ELi4ES3_EELb0ELb1ELb0ELb0ELb0ELb1ELb0ELb1ENS_16Flash_fwd_paramsEEEvRKT8_iiiii:
        /* <DEDUP_REMOVED lines=38> */
.L_x_8064:
[----:B------:R-:W-:Y:S05]  /*0300*/  BSYNC.RECONVERGENT B0 ;  /* 0x0000000000007941 */ /* 0x000fea0003800200 */
.L_x_8063:
[----:B------:R-:W-:Y:S04]  /*0310*/  BSSY.RECONVERGENT B0, `(.L_x_8065) ;  /* 0x0000007000007945 */ /* 0x000fe80003800200 */
[----:B------:R-:W-:Y:S05]  /*0320*/  @!P3 BRA `(.L_x_8066) ;  /* 0x000000000014b947 */ /* 0x000fea0003800000 */
[----:B------:R-:W3:Y:S02]  /*0330*/  LD.E.U8 R0, desc[UR4][R84.64+0x1b2] ;  /* 0x0001b20454007980 */ /* 0x000ee4000c101100 */
[----:B---3--:R-:W-:-:S13]  /*0340*/  ISETP.NE.AND P1, PT, R0, RZ, PT ;  /* 0x000000ff0000720c */ /* 0x008fda0003f25270 */
[----:B------:R-:W3:Y:S02]  /*0350*/  @P1 LD.E R0, desc[UR4][R6.64+0x4] ;  /* 0x0000040406001980 */ /* 0x000ee4000c101900 */
[----:B---3-5:R-:W-:-:S06]  /*0360*/  @P1 IADD3 R69, PT, PT, R0, -R15, RZ ;  /* 0x8000000f00451210 */ /* 0x028fcc0007ffe0ff */
[----:B------:R3:W5:Y:S02]  /*0370*/  @!P1 LD.E R69, desc[UR4][R6.64] ;  /* 0x0000000406459980 */ /* 0x000764000c101900 */
.L_x_8066:
[----:B------:R-:W-:Y:S05]  /*0380*/  BSYNC.RECONVERGENT B0 ;  /* 0x0000000000007941 */ /* 0x000fea0003800200 */
.L_x_8065:
        /* <DEDUP_REMOVED lines=9> */
.L_x_8068:
[----:B------:R-:W4:Y:S01]  /*0420*/  LD.E.64 R2, desc[UR4][R84.64+0x108] ;  /* 0x0001080454027980 */ /* 0x000f22000c101b00 */
[----:B------:R-:W-:Y:S01]  /*0430*/  BSSY.RECONVERGENT B0, `(.L_x_8070) ;  /* 0x0000006000007945 */ /* 0x000fe20003800200 */
[----:B------:R-:W-:Y:S01]  /*0440*/  IMAD.MOV.U32 R0, RZ, RZ, RZ ;  /* 0x000000ffff007224 */ /* 0x000fe200078e00ff */
[----:B----4-:R-:W-:-:S04]  /*0450*/  ISETP.NE.U32.AND P0, PT, R2, RZ, PT ;  /* 0x000000ff0200720c */ /* 0x010fc80003f05070 */
[----:B------:R-:W-:-:S13]  /*0460*/  ISETP.NE.AND.EX P0, PT, R3, RZ, PT, P0 ;  /* 0x000000ff0300720c */ /* 0x000fda0003f05300 */
[----:B------:R-:W-:Y:S05]  /*0470*/  @!P0 BRA `(.L_x_8071) ;  /* 0x0000000000048947 */ /* 0x000fea0003800000 */
[----:B------:R4:W5:Y:S02]  /*0480*/  LD.E R0, desc[UR4][R84.64+0xbc] ;  /* 0x0000bc0454007980 */ /* 0x000964000c101900 */
.L_x_8071:
[----:B------:R-:W-:Y:S05]  /*0490*/  BSYNC.RECONVERGENT B0 ;  /* 0x0000000000007941 */ /* 0x000fea0003800200 */
.L_x_8070:
[----:B-----5:R-:W-:Y:S02]  /*04a0*/  IADD3 R61, PT, PT, R69, R0, RZ ;  /* 0x00000000453d7210 */ /* 0x020fe40007ffe0ff */
.L_x_8069:
[----:B------:R-:W-:Y:S05]  /*04b0*/  BSYNC.RECONVERGENT B1 ;  /* 0x0000000000017941 */ /* 0x000fea0003800200 */
.L_x_8067:
[----:B------:R-:W-:Y:S01]  /*04c0*/  IMAD.SHL.U32 R93, R147, 0x40, RZ ;  /* 0x00000040935d7824 */ /* 0x000fe200078e00ff */
[----:B------:R-:W-:Y:S01]  /*04d0*/  MOV R2, R144 ;  /* 0x0000009000027202 */ /* 0x000fe20000000f00 */
[----:B------:R-:W-:-:S03]  /*04e0*/  IMAD.MOV.U32 R3, RZ, RZ, 0x0 ;  /* 0x00000000ff037424 */ /* 0x000fc600078e00ff */
[----:B------:R-:W-:-:S13]  /*04f0*/  ISETP.GT.AND P0, PT, R148, R93, PT ;  /* 0x0000005d9400720c */ /* 0x000fda0003f04270 */
[----:B-1234-:R-:W-:Y:S05]  /*0500*/  @!P0 RET.REL.NODEC R2 `(_ZN5flash24flash_fwd_splitkv_kernelI23Flash_fwd_kernel_traitsILi96ELi64ELi64ELi4ELb0ELb0EN7cutlass10bfloat16_tE19Flash_kernel_traitsILi96ELi64ELi64ELi4ES3_EELb0ELb1ELb0ELb0ELb0ELb1ELb0ELb1EEEvNS_16Flash_fwd_paramsE) ;  /* 0xfffffff802bc8950 */ /* 0x01efea0003c3ffff */
        /* <DEDUP_REMOVED lines=85> */
.L_x_8074:
[----:B------:R-:W-:Y:S05]  /*0a60*/  BSYNC.RECONVERGENT B0 ;  /* 0x0000000000007941 */ /* 0x000fea0003800200 */
.L_x_8073:
        /* <DEDUP_REMOVED lines=18> */
.L_x_8076:
[----:B------:R-:W-:Y:S05]  /*0b90*/  BSYNC.RECONVERGENT B0 ;  /* 0x0000000000007941 */ /* 0x000fea0003800200 */
.L_x_8075:
[----:B------:R-:W-:Y:S01]  /*0ba0*/  MOV R145, 0x0 ;  /* 0x0000000000917802 */ /* 0x000fe20000000f00 */
[----:B------:R1:W-:Y:S03]  /*0bb0*/  @!P6 ST.E desc[UR4][R6.64], R5 ;  /* 0x000000050600e985 */ /* 0x0003e6000c101904 */
[----:B-12--5:R-:W-:Y:S05]  /*0bc0*/  @P5 RET.REL.NODEC R144 `(_ZN5flash24flash_fwd_splitkv_kernelI23Flash_fwd_kernel_traitsILi96ELi64ELi64ELi4ELb0ELb0EN7cutlass10bfloat16_tE19Flash_kernel_traitsILi96ELi64ELi64ELi4ES3_EELb0ELb1ELb0ELb0ELb0ELb1ELb0ELb1EEEvNS_16Flash_fwd_paramsE) ;  /* 0xfffffff4900c5950 */ /* 0x026fea0003c3ffff */
[----:B------:R-:W-:Y:S02]  /*0bd0*/  MOV R3, 0x7f800000 ;  /* 0x7f80000000037802 */ /* 0x000fe40000000f00 */
[----:B------:R-:W-:-:S03]  /*0be0*/  MOV R145, 0x0 ;  /* 0x0000000000917802 */ /* 0x000fc60000000f00 */
[----:B------:R1:W-:Y:S02]  /*0bf0*/  ST.E desc[UR4][R6.64+0x80], R3 ;  /* 0x0000800306007985 */ /* 0x0003e4000c101904 */
[----:B-1----:R-:W-:Y:S05]  /*0c00*/  RET.REL.NODEC R144 `(_ZN5flash24flash_fwd_splitkv_kernelI23Flash_fwd_kernel_traitsILi96ELi64ELi64ELi4ELb0ELb0EN7cutlass10bfloat16_tE19Flash_kernel_traitsILi96ELi64ELi64ELi4ES3_EELb0ELb1ELb0ELb0ELb0ELb1ELb0ELb1EEEvNS_16Flash_fwd_paramsE) ;  /* 0xfffffff090fc7950 */ /* 0x002fea0003c3ffff */
.L_x_8072:
        /* <DEDUP_REMOVED lines=25> */
[----:B--2---:R-:W-:-:S06]  /*0da0*/  VIADD R14, R14, 0xffffffe ;  /* 0x0ffffffe0e0e7836 */ /* 0x004fcc0000000000 */
        /* <DEDUP_REMOVED lines=16> */
[-C--:B---3--:R-:W-:Y:S01]  /*0eb0*/  IMAD R2, R11, R146.reuse, RZ ;  /* 0x000000920b027224 */ /* 0x088fe200078e02ff */
[----:B------:R-:W-:Y:S01]  /*0ec0*/  ISETP.NE.AND P2, PT, R13, RZ, PT ;  /* 0x000000ff0d00720c */ /* 0x000fe20003f45270 */
[----:B------:R-:W-:Y:S01]  /*0ed0*/  IMAD.WIDE.U32 R10, R10, R146, RZ ;  /* 0x000000920a0a7225 */ /* 0x000fe200078e00ff */
[----:B------:R-:W2:Y:S04]  /*0ee0*/  LD.E.64 R4, desc[UR4][R18.64+0x38] ;  /* 0x0000380412047980 */ /* 0x000ea8000c101b00 */
[----:B------:R-:W-:-:S02]  /*0ef0*/  IADD3 R153, PT, PT, R11, R2, RZ ;  /* 0x000000020b997210 */ /* 0x000fc40007ffe0ff */
[----:B------:R-:W5:Y:S01]  /*0f00*/  LD.E.64 R2, desc[UR4][R18.64+0x40] ;  /* 0x0000400412027980 */ /* 0x000f62000c101b00 */
        /* <DEDUP_REMOVED lines=31> */
[----:B------:R-:W-:-:S05]  /*1100*/  IMAD.MOV.U32 R13, RZ, RZ, R8 ;  /* 0x000000ffff0d7224 */ /* 0x000fca00078e0008 */
[----:B------:R-:W-:Y:S02]  /*1110*/  @!P0 IADD3 R13, PT, PT, -R13, RZ, RZ ;  /* 0x000000ff0d0d8210 */ /* 0x000fe40007ffe1ff */
[----:B------:R-:W-:-:S04]  /*1120*/  @!P1 LOP3.LUT R13, RZ, R0, RZ, 0x33, !PT ;  /* 0x00000000ff0d9212 */ /* 0x000fc800078e33ff */
[----:B------:R-:W-:Y:S01]  /*1130*/  SHF.R.S32.HI R10, RZ, 0x1f, R13 ;  /* 0x0000001fff0a7819 */ /* 0x000fe2000001140d */
[----:B------:R-:W-:-:S04]  /*1140*/  IMAD R15, R21, R13, RZ ;  /* 0x0000000d150f7224 */ /* 0x000fc800078e02ff */
[----:B------:R-:W-:Y:S02]  /*1150*/  IMAD R10, R20, R10, R15 ;  /* 0x0000000a140a7224 */ /* 0x000fe400078e020f */
[----:B--2---:R-:W-:Y:S01]  /*1160*/  IMAD R8, R5, R6, RZ ;  /* 0x0000000605087224 */ /* 0x004fe200078e02ff */
[----:B---3--:R-:W-:Y:S01]  /*1170*/  SHF.R.S32.HI R11, RZ, 0x1f, R7 ;  /* 0x0000001fff0b7819 */ /* 0x008fe20000011407 */
[----:B------:R-:W-:-:S04]  /*1180*/  IMAD R9, R23, R7, RZ ;  /* 0x0000000717097224 */ /* 0x000fc800078e02ff */
[C---:B------:R-:W-:Y:S02]  /*1190*/  IMAD R9, R22.reuse, R11, R9 ;  /* 0x0000000b16097224 */ /* 0x040fe400078e0209 */
[----:B------:R-:W-:-:S05]  /*11a0*/  IMAD.WIDE.U32 R22, R22, R7, RZ ;  /* 0x0000000716167225 */ /* 0x000fca00078e00ff */
[----:B------:R-:W-:Y:S02]  /*11b0*/  IADD3 R23, PT, PT, R23, R9, RZ ;  /* 0x0000000917177210 */ /* 0x000fe40007ffe0ff */
[----:B------:R-:W-:Y:S01]  /*11c0*/  SHF.R.S32.HI R9, RZ, 0x1f, R6 ;  /* 0x0000001fff097819 */ /* 0x000fe20000011406 */
[----:B------:R-:W-:-:S04]  /*11d0*/  IMAD.WIDE.U32 R22, R6, R4, R22 ;  /* 0x0000000406167225 */ /* 0x000fc800078e0016 */
[----:B------:R-:W-:-:S04]  /*11e0*/  IMAD R8, R4, R9, R8 ;  /* 0x0000000904087224 */ /* 0x000fc800078e0208 */
[----:B------:R-:W-:Y:S02]  /*11f0*/  IMAD.IADD R23, R23, 0x1, R8 ;  /* 0x0000000117177824 */ /* 0x000fe400078e0208 */
[----:B------:R-:W-:Y:S02]  /*1200*/  IMAD R8, R17, R7, RZ ;  /* 0x0000000711087224 */ /* 0x000fe400078e02ff */
[----:B------:R-:W-:-:S04]  /*1210*/  IMAD.WIDE.U32 R14, R13, R20, R22 ;  /* 0x000000140d0e7225 */ /* 0x000fc800078e0016 */
[----:B------:R-:W-:-:S04]  /*1220*/  IMAD.WIDE.U32 R22, R16, R7, RZ ;  /* 0x0000000710167225 */ /* 0x000fc800078e00ff */
[----:B------:R-:W-:Y:S01]  /*1230*/  IMAD R8, R16, R11, R8 ;  /* 0x0000000b10087224 */ /* 0x000fe200078e0208 */
[----:B------:R-:W-:-:S03]  /*1240*/  IADD3 R7, PT, PT, R15, R10, RZ ;  /* 0x0000000a0f077210 */ /* 0x000fc60007ffe0ff */
[----:B------:R-:W-:Y:S01]  /*1250*/  IMAD.IADD R13, R23, 0x1, R8 ;  /* 0x00000001170d7824 */ /* 0x000fe200078e0208 */
[----:B------:R-:W-:Y:S05]  /*1260*/  BRA `(.L_x_8079) ;  /* 0x00000004003c7947 */ /* 0x000fea0003800000 */
.L_x_8078:
        /* <DEDUP_REMOVED lines=11> */
[----:B------:R-:W-:-:S02]  /*1320*/  IABS R8, R145 ;  /* 0x0000009100087213 */ /* 0x000fc40000000000 */
        /* <DEDUP_REMOVED lines=19> */
[----:B----4-:R-:W-:-:S04]  /*1460*/  @!P2 IMAD R11, R23, R13, RZ ;  /* 0x0000000d170ba224 */ /* 0x010fc800078e02ff */
[----:B------:R-:W-:Y:S01]  /*1470*/  @!P1 IADD3 R8, PT, PT, R8, -R7, RZ ;  /* 0x8000000708089210 */ /* 0x000fe20007ffe0ff */
[----:B------:R-:W-:Y:S01]  /*1480*/  @!P2 IMAD.IADD R25, R25, 0x1, R6 ;  /* 0x000000011919a824 */ /* 0x000fe200078e0206 */
[----:B------:R-:W-:Y:S02]  /*1490*/  @P2 IADD3 R6, PT, PT, R14, R15, RZ ;  /* 0x0000000f0e062210 */ /* 0x000fe40007ffe0ff */
[----:B------:R-:W-:Y:S02]  /*14a0*/  ISETP.GE.U32.AND P3, PT, R8, R7, PT ;  /* 0x000000070800720c */ /* 0x000fe40003f66070 */
[----:B------:R-:W-:Y:S01]  /*14b0*/  LOP3.LUT R8, R145, R0, RZ, 0x3c, !PT ;  /* 0x0000000091087212 */ /* 0x000fe200078e3cff */
[----:B------:R-:W-:Y:S01]  /*14c0*/  @!P2 IMAD R11, R22, R10, R11 ;  /* 0x0000000a160ba224 */ /* 0x000fe200078e020b */
[----:B------:R-:W-:Y:S01]  /*14d0*/  @!P1 IADD3 R12, PT, PT, R12, 0x1, RZ ;  /* 0x000000010c0c9810 */ /* 0x000fe20007ffe0ff */
[----:B------:R-:W-:Y:S01]  /*14e0*/  @!P2 IMAD.WIDE.U32 R24, R22, R13, R24 ;  /* 0x0000000d1618a225 */ /* 0x000fe200078e0018 */
[----:B------:R-:W-:-:S02]  /*14f0*/  ISETP.GE.AND P0, PT, R8, RZ, PT ;  /* 0x000000ff0800720c */ /* 0x000fc40003f06270 */
[----:B------:R-:W-:Y:S01]  /*1500*/  ISETP.NE.AND P1, PT, R0, RZ, PT ;  /* 0x000000ff0000720c */ /* 0x000fe20003f25270 */
[-C--:B------:R-:W-:Y:S02]  /*1510*/  @P2 IMAD R7, R5, R6.reuse, RZ ;  /* 0x0000000605072224 */ /* 0x080fe400078e02ff */
[----:B------:R-:W-:Y:S01]  /*1520*/  @P2 IMAD.WIDE.U32 R22, R4, R6, RZ ;  /* 0x0000000604162225 */ /* 0x000fe200078e00ff */
[----:B------:R-:W-:Y:S02]  /*1530*/  @!P2 MOV R10, R24 ;  /* 0x00000018000aa202 */ /* 0x000fe40000000f00 */
[----:B------:R-:W-:Y:S01]  /*1540*/  LEA R6, R88, 0xffffffc0, 0x6 ;  /* 0xffffffc058067811 */ /* 0x000fe200078e30ff */
[----:B------:R-:W-:Y:S01]  /*1550*/  @!P2 IMAD.IADD R11, R25, 0x1, R11 ;  /* 0x00000001190ba824 */ /* 0x000fe200078e020b */
[----:B------:R-:W-:Y:S01]  /*1560*/  @P2 IADD3 R11, PT, PT, R23, R7, RZ ;  /* 0x00000007170b2210 */ /* 0x000fe20007ffe0ff */
[----:B------:R-:W-:Y:S01]  /*1570*/  @P2 IMAD.MOV.U32 R10, RZ, RZ, R22 ;  /* 0x000000ffff0a2224 */ /* 0x000fe200078e0016 */
[----:B------:R-:W-:Y:S01]  /*1580*/  @!P2 SHF.R.S32.HI R7, RZ, 0x1f, R14 ;  /* 0x0000001fff07a819 */ /* 0x000fe2000001140e */
[----:B------:R-:W-:Y:S01]  /*1590*/  @!P2 IMAD R8, R3, R14, RZ ;  /* 0x0000000e0308a224 */ /* 0x000fe200078e02ff */
        /* <DEDUP_REMOVED lines=12> */
[----:B------:R-:W-:Y:S01]  /*1660*/  SHF.R.S32.HI R10, RZ, 0x1f, R12 ;  /* 0x0000001fff0a7819 */ /* 0x000fe2000001140c */
[----:B------:R-:W-:Y:S01]  /*1670*/  IMAD R9, R17, R12, RZ ;  /* 0x0000000c11097224 */ /* 0x000fe200078e02ff */
[----:B------:R-:W-:Y:S01]  /*1680*/  @P2 IADD3 R14, PT, PT, R14, R15, RZ ;  /* 0x0000000f0e0e2210 */ /* 0x000fe20007ffe0ff */
        /* <DEDUP_REMOVED lines=12> */
[----:B------:R-:W-:Y:S02]  /*1750*/  MOV R9, RZ ;  /* 0x000000ff00097202 */ /* 0x000fe40000000f00 */
.L_x_8079:
[----:B------:R-:W-:Y:S05]  /*1760*/  BSYNC.RECONVERGENT B0 ;  /* 0x0000000000007941 */ /* 0x000fea0003800200 */
.L_x_8077:
        /* <DEDUP_REMOVED lines=28> */
[----:B------:R-:W-:Y:S01]  /*1930*/  ISETP.GE.U32.AND P3, PT, R21, R20, PT ;  /* 0x000000141500720c */ /* 0x000fe20003f66070 */
[----:B------:R-:W1:Y:S01]  /*1940*/  S2R R54, SR_CgaCtaId ;  /* 0x0000000000367919 */ /* 0x000e620000008800 */
[----:B------:R-:W-:Y:S02]  /*1950*/  IADD3 R22, P1, PT, R12, R22, RZ ;  /* 0x000000160c167210 */ /* 0x000fe40007f3e0ff */
[----:B------:R-:W-:Y:S01]  /*1960*/  LOP3.LUT R20, R145, R0, RZ, 0x3c, !PT ;  /* 0x0000000091147212 */ /* 0x000fe200078e3cff */
[----:B------:R-:W-:Y:S02]  /*1970*/  @!P2 VIADD R15, R15, 0x1 ;  /* 0x000000010f0fa836 */ /* 0x000fe40000000000 */
[----:B------:R-:W-:Y:S01]  /*1980*/  IMAD.X R23, RZ, RZ, R13, P1 ;  /* 0x000000ffff177224 */ /* 0x000fe200008e060d */
[----:B------:R-:W-:Y:S01]  /*1990*/  ISETP.GE.AND P1, PT, R20, RZ, PT ;  /* 0x000000ff1400720c */ /* 0x000fe20003f26270 */
[-C--:B-----5:R-:W-:Y:S01]  /*19a0*/  IMAD R9, R9, R2.reuse, RZ ;  /* 0x0000000209097224 */ /* 0x0a0fe200078e02ff */
[----:B------:R-:W-:Y:S01]  /*19b0*/  ISETP.NE.AND P2, PT, R0, RZ, PT ;  /* 0x000000ff0000720c */ /* 0x000fe20003f45270 */
[----:B------:R-:W-:-:S02]  /*19c0*/  IMAD.WIDE.U32 R32, R6, R2, R22 ;  /* 0x0000000206207225 */ /* 0x000fc400078e0016 */
[----:B------:R-:W-:Y:S02]  /*19d0*/  @P3 IADD3 R15, PT, PT, R15, 0x1, RZ ;  /* 0x000000010f0f3810 */ /* 0x000fe40007ffe0ff */
[----:B------:R-:W-:-:S03]  /*19e0*/  IMAD R9, R6, R3, R9 ;  /* 0x0000000306097224 */ /* 0x000fc600078e0209 */
[----:B------:R-:W-:Y:S02]  /*19f0*/  IMAD.MOV.U32 R6, RZ, RZ, R15 ;  /* 0x000000ffff067224 */ /* 0x000fe400078e000f */
[----:B------:R-:W-:Y:S01]  /*1a00*/  IMAD.IADD R33, R33, 0x1, R9 ;  /* 0x0000000121217824 */ /* 0x000fe200078e0209 */
[----:B------:R-:W-:Y:S02]  /*1a10*/  LOP3.LUT R21, R89, 0xc0, RZ, 0xc0, !PT ;  /* 0x000000c059157812 */ /* 0x000fe400078ec0ff */
[----:B------:R-:W-:Y:S02]  /*1a20*/  @!P1 IADD3 R6, PT, PT, -R6, RZ, RZ ;  /* 0x000000ff06069210 */ /* 0x000fe40007ffe1ff */
[----:B------:R-:W-:Y:S01]  /*1a30*/  @!P2 LOP3.LUT R6, RZ, R0, RZ, 0x33, !PT ;  /* 0x00000000ff06a212 */ /* 0x000fe200078e33ff */
[----:B------:R-:W-:Y:S01]  /*1a40*/  IMAD.MOV.U32 R97, RZ, RZ, RZ ;  /* 0x000000ffff617224 */ /* 0x000fe200078e00ff */
[----:B------:R-:W-:Y:S02]  /*1a50*/  SHF.R.U32.HI R96, RZ, 0x2, R60 ;  /* 0x00000002ff607819 */ /* 0x000fe4000001163c */
[----:B------:R-:W-:-:S03]  /*1a60*/  SHF.R.S32.HI R0, RZ, 0x1f, R6 ;  /* 0x0000001fff007819 */ /* 0x000fc60000011406 */
[-C--:B------:R-:W-:Y:S02]  /*1a70*/  IMAD R143, R3, R96.reuse, RZ ;  /* 0x00000060038f7224 */ /* 0x080fe400078e02ff */
[----:B------:R-:W-:Y:S01]  /*1a80*/  IMAD R141, R5, R96, RZ ;  /* 0x00000060058d7224 */ /* 0x000fe200078e02ff */
[----:B------:R-:W-:Y:S01]  /*1a90*/  SHF.L.U32 R87, R88, 0x6, RZ ;  /* 0x0000000658577819 */ /* 0x000fe200000006ff */
[----:B------:R-:W-:Y:S01]  /*1aa0*/  IMAD.SHL.U32 R62, R60, 0x4, RZ ;  /* 0x000000043c3e7824 */ /* 0x000fe200078e00ff */
[----:B------:R-:W-:Y:S01]  /*1ab0*/  SHF.L.U64.HI R138, R4, 0x5, R5 ;  /* 0x00000005048a7819 */ /* 0x000fe20000010205 */
[----:B------:R-:W-:Y:S01]  /*1ac0*/  IMAD.SHL.U32 R135, R2, 0x20, RZ ;  /* 0x0000002002877824 */ /* 0x000fe200078e00ff */
[----:B------:R-:W-:Y:S01]  /*1ad0*/  SHF.L.U32 R137, R4, 0x5, RZ ;  /* 0x0000000504897819 */ /* 0x000fe200000006ff */
[----:B------:R-:W-:Y:S01]  /*1ae0*/  VIADD R90, R88, 0xffffffff ;  /* 0xffffffff585a7836 */ /* 0x000fe20000000000 */
[----:B------:R-:W-:Y:S01]  /*1af0*/  SHF.L.U64.HI R136, R2, 0x5, R3 ;  /* 0x0000000502887819 */ /* 0x000fe20000010203 */
[----:B------:R-:W-:Y:S01]  /*1b00*/  VIADD R55, R87, 0xffffffc0 ;  /* 0xffffffc057377836 */ /* 0x000fe20000000000 */
[----:B------:R-:W-:Y:S01]  /*1b10*/  LOP3.LUT R91, R62, 0xc, RZ, 0xc0, !PT ;  /* 0x0000000c3e5b7812 */ /* 0x000fe200078ec0ff */
        /* <DEDUP_REMOVED lines=10> */
[----:B------:R-:W-:-:S03]  /*1bc0*/  LOP3.LUT R22, R21, 0x18, R60, 0xf8, !PT ;  /* 0x0000001815167812 */ /* 0x000fc600078ef83c */
[----:B------:R-:W-:Y:S01]  /*1bd0*/  IMAD.X R31, RZ, RZ, R20, P1 ;  /* 0x000000ffff1f7224 */ /* 0x000fe200008e0614 */
[----:B------:R-:W-:Y:S01]  /*1be0*/  MOV R15, 0x400 ;  /* 0x00000400000f7802 */ /* 0x000fe20000000f00 */
[----:B------:R-:W-:Y:S01]  /*1bf0*/  IMAD.WIDE.U32 R20, R6, R28, R32 ;  /* 0x0000001c06147225 */ /* 0x000fe200078e0020 */
[----:B------:R-:W-:-:S03]  /*1c00*/  LOP3.LUT R22, R22, 0x18, R89, 0x78, !PT ;  /* 0x0000001816167812 */ /* 0x000fc600078e7859 */
[----:B------:R-:W-:Y:S02]  /*1c10*/  IMAD R28, R0, R28, R9 ;  /* 0x0000001c001c7224 */ /* 0x000fe400078e0209 */
[-C--:B------:R-:W-:Y:S02]  /*1c20*/  IMAD R9, R27, R145.reuse, RZ ;  /* 0x000000911b097224 */ /* 0x080fe400078e02ff */
[----:B------:R-:W-:Y:S01]  /*1c30*/  IMAD.WIDE.U32 R30, R26, R145, R30 ;  /* 0x000000911a1e7225 */ /* 0x000fe200078e001e */
[----:B-1----:R-:W-:-:S03]  /*1c40*/  LEA R54, R54, R15, 0x18 ;  /* 0x0000000f36367211 */ /* 0x002fc600078ec0ff */
[----:B------:R-:W-:Y:S01]  /*1c50*/  IMAD.WIDE.U32 R26, R147, 0x40, R96 ;  /* 0x00000040931a7825 */ /* 0x000fe200078e0060 */
[----:B------:R-:W-:Y:S02]  /*1c60*/  LOP3.LUT R89, R22, 0x1f20, R89, 0xf8, !PT ;  /* 0x00001f2016597812 */ /* 0x000fe400078ef859 */
[----:B------:R-:W-:Y:S01]  /*1c70*/  IADD3 R22, P0, PT, R12, R14, RZ ;  /* 0x0000000e0c167210 */ /* 0x000fe20007f1e0ff */
[----:B------:R-:W-:Y:S01]  /*1c80*/  IMAD.IADD R15, R31, 0x1, R9 ;  /* 0x000000011f0f7824 */ /* 0x000fe200078e0209 */
[----:B------:R-:W-:Y:S01]  /*1c90*/  MOV R14, R30 ;  /* 0x0000001e000e7202 */ /* 0x000fe20000000f00 */
[----:B------:R-:W-:Y:S01]  /*1ca0*/  IMAD R9, R27, R24, RZ ;  /* 0x000000181b097224 */ /* 0x000fe200078e02ff */
[----:B------:R-:W-:Y:S01]  /*1cb0*/  IADD3 R21, PT, PT, R21, R28, RZ ;  /* 0x0000001c15157210 */ /* 0x000fe20007ffe0ff */
[C---:B------:R-:W-:Y:S01]  /*1cc0*/  IMAD.SHL.U32 R64, R24.reuse, 0x20, RZ ;  /* 0x0000002018407824 */ /* 0x040fe200078e00ff */
[----:B------:R-:W-:Y:S01]  /*1cd0*/  SHF.L.U64.HI R67, R24, 0x5, R25 ;  /* 0x0000000518437819 */ /* 0x000fe20000010219 */
[----:B------:R-:W-:-:S02]  /*1ce0*/  IMAD R9, R26, R25, R9 ;  /* 0x000000191a097224 */ /* 0x000fc400078e0209 */
[----:B------:R-:W-:Y:S01]  /*1cf0*/  IMAD.WIDE.U32 R24, R26, R24, R14 ;  /* 0x000000181a187225 */ /* 0x000fe200078e000e */
[----:B------:R-:W-:-:S03]  /*1d00*/  SHF.R.S32.HI R14, RZ, 0x1f, R69 ;  /* 0x0000001fff0e7819 */ /* 0x000fc60000011445 */
[----:B------:R-:W-:-:S04]  /*1d10*/  IMAD.WIDE.U32 R20, R96, R2, R20 ;  /* 0x0000000260147225 */ /* 0x000fc800078e0014 */
[----:B------:R-:W-:Y:S01]  /*1d20*/  IMAD.X R23, RZ, RZ, R7, P0 ;  /* 0x000000ffff177224 */ /* 0x000fe200000e0607 */
[----:B------:R-:W-:Y:S02]  /*1d30*/  LEA.HI R7, R14, R69, RZ, 0x6 ;  /* 0x000000450e077211 */ /* 0x000fe400078f30ff */
[----:B----4-:R-:W-:Y:S02]  /*1d40*/  LEA R142, P0, R20, R10, 0x1 ;  /* 0x0000000a148e7211 */ /* 0x010fe400078008ff */
[----:B------:R-:W-:Y:S01]  /*1d50*/  SHF.R.S32.HI R10, RZ, 0x6, R7 ;  /* 0x00000006ff0a7819 */ /* 0x000fe20000011407 */
[----:B------:R-:W-:-:S03]  /*1d60*/  IMAD.IADD R143, R21, 0x1, R143 ;  /* 0x00000001158f7824 */ /* 0x000fc600078e028f */
[----:B------:R-:W-:Y:S02]  /*1d70*/  VIMNMX R65, PT, PT, R139, R10, !PT ;  /* 0x0000000a8b417248 */ /* 0x000fe40007fe0100 */
[----:B------:R-:W-:Y:S02]  /*1d80*/  LEA.HI.X R143, R20, R11, R143, 0x1, P0 ;  /* 0x0000000b148f7211 */ /* 0x000fe400000f0c8f */
[----:B------:R-:W-:Y:S01]  /*1d90*/  ISETP.GT.U32.AND P0, PT, R88, R65, PT ;  /* 0x000000415800720c */ /* 0x000fe20003f04070 */
[----:B------:R-:W-:Y:S01]  /*1da0*/  IMAD.WIDE.U32 R22, R96, R4, R22 ;  /* 0x0000000460167225 */ /* 0x000fe200078e0016 */
[----:B------:R-:W-:-:S03]  /*1db0*/  LEA R98, P2, R24, R18, 0x1 ;  /* 0x0000001218627211 */ /* 0x000fc600078408ff */
[----:B------:R-:W-:Y:S01]  /*1dc0*/  IMAD.IADD R9, R25, 0x1, R9 ;  /* 0x0000000119097824 */ /* 0x000fe200078e0209 */
[----:B------:R-:W-:Y:S02]  /*1dd0*/  IADD3 R141, PT, PT, R23, R141, RZ ;  /* 0x0000008d178d7210 */ /* 0x000fe40007ffe0ff */
[----:B------:R-:W-:Y:S02]  /*1de0*/  LEA R140, P1, R22, R16, 0x1 ;  /* 0x00000010168c7211 */ /* 0x000fe400078208ff */
[----:B------:R-:W-:Y:S02]  /*1df0*/  LEA.HI.X R99, R24, R19, R9, 0x1, P2 ;  /* 0x0000001318637211 */ /* 0x000fe400010f0c09 */
[----:B------:R-:W-:Y:S02]  /*1e00*/  LEA.HI.X R141, R22, R17, R141, 0x1, P1 ;  /* 0x00000011168d7211 */ /* 0x000fe400008f0c8d */
[C---:B------:R-:W-:Y:S02]  /*1e10*/  LOP3.LUT R10, R12.reuse, 0x20, RZ, 0xfc, !PT ;  /* 0x000000200c0a7812 */ /* 0x040fe400078efcff */
[----:B------:R-:W-:-:S02]  /*1e20*/  LOP3.LUT R9, R12, 0x40, RZ, 0xfc, !PT ;  /* 0x000000400c097812 */ /* 0x000fc400078efcff */
[----:B------:R-:W-:Y:S01]  /*1e30*/  LEA R89, R89, R54, 0x1 ;  /* 0x0000003659597211 */ /* 0x000fe200078e08ff */
        /* <DEDUP_REMOVED lines=14> */
[----:B------:R-:W-:Y:S01]  /*1f20*/  SHF.R.S32.HI R11, RZ, 0x1f, R69 ;  /* 0x0000001fff0b7819 */ /* 0x000fe20000011445 */
[----:B------:R-:W-:Y:S01]  /*1f30*/  IMAD.IADD R8, R8, 0x1, R55 ;  /* 0x0000000108087824 */ /* 0x000fe200078e0237 */
[----:B------:R-:W-:Y:S01]  /*1f40*/  IADD3 R63, PT, PT, R96, 0x20, RZ ;  /* 0x00000020603f7810 */ /* 0x000fe20007ffe0ff */
[C---:B------:R-:W-:Y:S01]  /*1f50*/  IMAD R86, R88.reuse, -0x40, R69 ;  /* 0xffffffc058567824 */ /* 0x040fe200078e0245 */
[----:B------:R-:W-:Y:S01]  /*1f60*/  MOV R80, R88 ;  /* 0x0000005800507202 */ /* 0x000fe20000000f00 */
[----:B------:R-:W-:Y:S01]  /*1f70*/  IMAD R82, R88, -0x40, R61 ;  /* 0xffffffc058527824 */ /* 0x000fe200078e023d */
        /* <DEDUP_REMOVED lines=12> */
[----:B------:R-:W-:Y:S02]  /*2040*/  IMAD.IADD R31, R31, 0x1, R3 ;  /* 0x000000011f1f7824 */ /* 0x000fe400078e0203 */
[----:B-----5:R-:W-:Y:S02]  /*2050*/  IMAD R3, R27, R6, RZ ;  /* 0x000000061b037224 */ /* 0x020fe400078e02ff */
[-C--:B------:R-:W-:Y:S02]  /*2060*/  IMAD R7, R21, R92.reuse, RZ ;  /* 0x0000005c15077224 */ /* 0x080fe400078e02ff */
[----:B------:R-:W-:-:S04]  /*2070*/  IMAD.WIDE.U32 R28, R20, R92, R28 ;  /* 0x0000005c141c7225 */ /* 0x000fc800078e001c */
[----:B------:R-:W-:Y:S01]  /*2080*/  IMAD R2, R26, R0, R3 ;  /* 0x000000001a027224 */ /* 0x000fe200078e0203 */
[----:B------:R-:W-:Y:S01]  /*2090*/  IADD3 R3, P0, PT, -R69, R96, RZ ;  /* 0x0000006045037210 */ /* 0x000fe20007f1e1ff */
        /* <DEDUP_REMOVED lines=10> */
[----:B------:R-:W-:Y:S02]  /*2140*/  IMAD R0, R103, R3, R0 ;  /* 0x0000000367007224 */ /* 0x000fe400078e0200 */
[----:B------:R-:W-:-:S03]  /*2150*/  IMAD.WIDE.U32 R24, R6, R24, R28 ;  /* 0x0000001806187225 */ /* 0x000fc600078e001c */
[----:B------:R-:W-:Y:S01]  /*2160*/  IADD3 R71, PT, PT, R27, R0, RZ ;  /* 0x000000001b477210 */ /* 0x000fe20007ffe0ff */
[----:B------:R-:W-:Y:S01]  /*2170*/  IMAD R0, R96, R83, R91 ;  /* 0x0000005360007224 */ /* 0x000fe200078e025b */
[----:B------:R-:W-:Y:S01]  /*2180*/  IADD3 R25, PT, PT, R25, R7, RZ ;  /* 0x0000000719197210 */ /* 0x000fe20007ffe0ff */
[----:B------:R-:W-:Y:S02]  /*2190*/  IMAD R7, R83, R8, RZ ;  /* 0x0000000853077224 */ /* 0x000fe400078e02ff */
[----:B------:R-:W-:Y:S02]  /*21a0*/  IMAD.IADD R6, R91, 0x1, R0 ;  /* 0x000000015b067824 */ /* 0x000fe400078e0200 */
[----:B------:R-:W-:Y:S01]  /*21b0*/  IMAD R15, R11, R20, RZ ;  /* 0x000000140b0f7224 */ /* 0x000fe200078e02ff */
[----:B------:R-:W-:Y:S01]  /*21c0*/  LEA R70, P0, R26, R22, 0x1 ;  /* 0x000000161a467211 */ /* 0x000fe200078008ff */
[----:B------:R-:W-:Y:S01]  /*21d0*/  IMAD.WIDE.U32 R24, R20, R3, R24 ;  /* 0x0000000314187225 */ /* 0x000fe200078e0018 */
[----:B------:R-:W-:-:S02]  /*21e0*/  IADD3 R2, P1, PT, R7, R6, RZ ;  /* 0x0000000607027210 */ /* 0x000fc40007f3e0ff */
[----:B------:R-:W-:Y:S01]  /*21f0*/  SHF.R.S32.HI R75, RZ, 0x1f, R7 ;  /* 0x0000001fff4b7819 */ /* 0x000fe20000011407 */
[----:B------:R-:W-:Y:S01]  /*2200*/  IMAD R15, R21, R3, R15 ;  /* 0x00000003150f7224 */ /* 0x000fe200078e020f */
[----:B------:R-:W-:Y:S01]  /*2210*/  IADD3 R3, P2, PT, R7, R0, RZ ;  /* 0x0000000007037210 */ /* 0x000fe20007f5e0ff */
[----:B------:R-:W-:Y:S01]  /*2220*/  IMAD.SHL.U32 R74, R2, 0x2, RZ ;  /* 0x00000002024a7824 */ /* 0x000fe200078e00ff */
[----:B------:R-:W-:Y:S02]  /*2230*/  LEA.HI.X R71, R26, R23, R71, 0x1, P0 ;  /* 0x000000171a477211 */ /* 0x000fe400000f0c47 */
[-C--:B------:R-:W-:Y:S02]  /*2240*/  LEA.HI.X.SX32 R0, R0, R75.reuse, 0x1, P2 ;  /* 0x0000004b00007211 */ /* 0x080fe400010f0eff */
        /* <DEDUP_REMOVED lines=12> */
[C---:B------:R-:W-:Y:S01]  /*2310*/  IMAD.X R73, R19.reuse, 0x1, R75, P3 ;  /* 0x0000000113497824 */ /* 0x040fe200018e064b */
[C---:B------:R-:W-:Y:S01]  /*2320*/  SHF.L.U64.HI R79, R20.reuse, 0x5, R21 ;  /* 0x00000005144f7819 */ /* 0x040fe20000010215 */
[----:B------:R-:W-:Y:S01]  /*2330*/  IMAD.SHL.U32 R81, R20, 0x20, RZ ;  /* 0x0000002014517824 */ /* 0x000fe200078e00ff */
[-C--:B------:R-:W-:Y:S01]  /*2340*/  IADD3.X R53, PT, PT, R19, R0.reuse, RZ, P1, !PT ;  /* 0x0000000013357210 */ /* 0x080fe20000ffe4ff */
[C---:B------:R-:W-:Y:S01]  /*2350*/  IMAD.X R75, R5.reuse, 0x1, R75, P2 ;  /* 0x00000001054b7824 */ /* 0x040fe200010e064b */
[----:B------:R-:W-:-:S02]  /*2360*/  IADD3.X R17, PT, PT, R5, R0, RZ, P0, !PT ;  /* 0x0000000005117210 */ /* 0x000fc400007fe4ff */
[----:B------:R-:W-:-:S07]  /*2370*/  SHF.R.S32.HI R66, RZ, 0x1f, R83 ;  /* 0x0000001fff427819 */ /* 0x000fce0000011453 */
.L_x_8117:
        /* <DEDUP_REMOVED lines=17> */
.L_x_8082:
[----:B------:R-:W-:Y:S05]  /*2490*/  BSYNC.RECONVERGENT B0 ;  /* 0x0000000000007941 */ /* 0x000fea0003800200 */
.L_x_8081:
        /* <DEDUP_REMOVED lines=15> */
.L_x_8084:
[----:B------:R-:W-:Y:S05]  /*2590*/  BSYNC.RECONVERGENT B0 ;  /* 0x0000000000007941 */ /* 0x000fea0003800200 */
.L_x_8083:
[----:B------:R-:W-:Y:S01]  /*25a0*/  IMAD.MOV.U32 R94, RZ, RZ, R92 ;  /* 0x000000ffff5e7224 */ /* 0x000fe200078e005c */
[----:B--2---:R-:W2:Y:S01]  /*25b0*/  LD.E R3, desc[UR4][R84.64+0x130] ;  /* 0x0001300454037980 */ /* 0x004ea2000c101900 */
[----:B------:R-:W-:Y:S01]  /*25c0*/  UMOV UR6, URZ ;  /* 0x000000ff00067c82 */ /* 0x000fe20008000000 */
[----:B------:R-:W-:Y:S01]  /*25d0*/  BSSY.RECONVERGENT B2, `(.L_x_8085) ;  /* 0x0000393000027945 */ /* 0x000fe20003800200 */
[----:B------:R-:W-:Y:S01]  /*25e0*/  IADD3 R0, P0, PT, RZ, -UR6, RZ ;  /* 0x80000006ff007c10 */ /* 0x000fe2000ff1e0ff */
[----:B------:R-:W3:Y:S01]  /*25f0*/  LD.E R11, desc[UR4][R84.64+0xd0] ;  /* 0x0000d004540b7980 */ /* 0x000ee2000c101900 */
[----:B------:R-:W-:Y:S02]  /*2600*/  VIADD R80, R80, 0xffffffff ;  /* 0xffffffff50507836 */ /* 0x000fe40000000000 */
        /* <DEDUP_REMOVED lines=19> */
.L_x_8088:
[----:B------:R-:W-:Y:S05]  /*2740*/  BSYNC.RECONVERGENT B0 ;  /* 0x0000000000007941 */ /* 0x000fea0003800200 */
.L_x_8087:
        /* <DEDUP_REMOVED lines=17> */
.L_x_8086:
        /* <DEDUP_REMOVED lines=58> */
.L_x_8094:
[----:B------:R-:W-:Y:S05]  /*2c00*/  BSYNC.RECONVERGENT B0 ;  /* 0x0000000000007941 */ /* 0x000fea0003800200 */
.L_x_8093:
        /* <DEDUP_REMOVED lines=48> */
.L_x_8096:
[----:B------:R-:W-:Y:S05]  /*2f10*/  BSYNC.RECONVERGENT B0 ;  /* 0x0000000000007941 */ /* 0x000fea0003800200 */
.L_x_8095:
        /* <DEDUP_REMOVED lines=47> */
.L_x_8092:
[----:B------:R-:W-:Y:S05]  /*3210*/  BSYNC.RECONVERGENT B1 ;  /* 0x0000000000017941 */ /* 0x000fea0003800200 */
.L_x_8091:
[----:B------:R-:W-:Y:S04]  /*3220*/  BSSY.RECONVERGENT B1, `(.L_x_8097) ;  /* 0x00000a0000017945 */ /* 0x000fe80003800200 */
[----:B------:R-:W-:Y:S05]  /*3230*/  @!P2 BRA `(.L_x_8098) ;  /* 0x000000080078a947 */ /* 0x000fea0003800000 */
[----:B-----5:R-:W-:Y:S01]  /*3240*/  ISETP.GE.AND P4, PT, R12, R35, PT ;  /* 0x000000230c00720c */ /* 0x020fe20003f86270 */
[C---:B------:R-:W-:Y:S01]  /*3250*/  IMAD.SHL.U32 R5, R83.reuse, 0x2, RZ ;  /* 0x0000000253057824 */ /* 0x040fe200078e00ff */
[----:B------:R-:W-:Y:S01]  /*3260*/  SHF.L.U64.HI R3, R83, 0x1, R66 ;  /* 0x0000000153037819 */ /* 0x000fe20000010242 */
[----:B------:R-:W-:Y:S01]  /*3270*/  BSSY.RECONVERGENT B0, `(.L_x_8099) ;  /* 0x000003a000007945 */ /* 0x000fe20003800200 */
[----:B------:R-:W-:Y:S02]  /*3280*/  LEA R40, P3, R81, R14, 0x1 ;  /* 0x0000000e51287211 */ /* 0x000fe400078608ff */
[-C--:B------:R-:W-:Y:S02]  /*3290*/  IADD3 R18, P6, PT, R16, R5.reuse, RZ ;  /* 0x0000000510127210 */ /* 0x080fe40007fde0ff */
        /* <DEDUP_REMOVED lines=55> */
.L_x_8100:
[----:B------:R-:W-:Y:S05]  /*3610*/  BSYNC.RECONVERGENT B0 ;  /* 0x0000000000007941 */ /* 0x000fea0003800200 */
.L_x_8099:
        /* <DEDUP_REMOVED lines=48> */
.L_x_8102:
[----:B------:R-:W-:Y:S05]  /*3920*/  BSYNC.RECONVERGENT B0 ;  /* 0x0000000000007941 */ /* 0x000fea0003800200 */
.L_x_8101:
        /* <DEDUP_REMOVED lines=47> */
.L_x_8098:
[----:B------:R-:W-:Y:S05]  /*3c20*/  BSYNC.RECONVERGENT B1 ;  /* 0x0000000000017941 */ /* 0x000fea0003800200 */
.L_x_8097:
[----:B------:R-:W3:Y:S02]  /*3c30*/  LD.E R3, desc[UR4][R84.64+0xd0] ;  /* 0x0000d00454037980 */ /* 0x000ee4000c101900 */
[----:B---3--:R-:W-:Y:S05]  /*3c40*/  IMAD.U32 R3, R3, -0x20, RZ ;  /* 0xffffffe003037824 */ /* 0x008fea00078e00ff */
[C---:B------:R-:W-:Y:S02]  /*3c50*/  LEA R16, P1, R3.reuse, R16, 0x1 ;  /* 0x0000001003107211 */ /* 0x040fe400078208ff */
[C---:B------:R-:W-:Y:S02]  /*3c60*/  LEA R52, P0, R3.reuse, R52, 0x1 ;  /* 0x0000003403347211 */ /* 0x040fe400078008ff */
[C---:B------:R-:W-:Y:S02]  /*3c70*/  LEA.HI.X.SX32 R17, R3.reuse, R17, 0x1, P1 ;  /* 0x0000001103117211 */ /* 0x040fe400008f0eff */
[----:B------:R-:W-:Y:S01]  /*3c80*/  LEA.HI.X.SX32 R53, R3, R53, 0x1, P0 ;  /* 0x0000003503357211 */ /* 0x000fe200000f0eff */
[----:B------:R-:W-:Y:S05]  /*3c90*/  BRA `(.L_x_8089) ;  /* 0x0000002000987947 */ /* 0x000fea0003800000 */
.L_x_8090:
        /* <DEDUP_REMOVED lines=96> */
.L_x_8106:
[----:B------:R-:W-:Y:S05]  /*42a0*/  BSYNC.RECONVERGENT B0 ;  /* 0x0000000000007941 */ /* 0x000fea0003800200 */
.L_x_8105:
[----:B------:R-:W-:Y:S04]  /*42b0*/  BSSY.RECONVERGENT B0, `(.L_x_8107) ;  /* 0x0000057000007945 */ /* 0x000fe80003800200 */
        /* <DEDUP_REMOVED lines=86> */
.L_x_8108:
[----:B------:R-:W-:Y:S05]  /*4820*/  BSYNC.RECONVERGENT B0 ;  /* 0x0000000000007941 */ /* 0x000fea0003800200 */
.L_x_8107:
        /* <DEDUP_REMOVED lines=86> */
.L_x_8104:
[----:B------:R-:W-:Y:S05]  /*4d90*/  BSYNC.RECONVERGENT B1 ;  /* 0x0000000000017941 */ /* 0x000fea0003800200 */
.L_x_8103:
        /* <DEDUP_REMOVED lines=96> */
.L_x_8112:
[----:B------:R-:W-:Y:S05]  /*53a0*/  BSYNC.RECONVERGENT B0 ;  /* 0x0000000000007941 */ /* 0x000fea0003800200 */
.L_x_8111:
        /* <DEDUP_REMOVED lines=87> */
.L_x_8114:
[----:B------:R-:W-:Y:S05]  /*5920*/  BSYNC.RECONVERGENT B0 ;  /* 0x0000000000007941 */ /* 0x000fea0003800200 */
.L_x_8113:
        /* <DEDUP_REMOVED lines=86> */
.L_x_8110:
[----:B------:R-:W-:Y:S05]  /*5e90*/  BSYNC.RECONVERGENT B1 ;  /* 0x0000000000017941 */ /* 0x000fea0003800200 */
.L_x_8109:
[----:B------:R-:W3:Y:S02]  /*5ea0*/  LD.E R3, desc[UR4][R84.64+0xd0] ;  /* 0x0000d00454037980 */ /* 0x000ee4000c101900 */
[----:B---3--:R-:W-:Y:S05]  /*5eb0*/  IMAD.U32 R3, R3, -0x20, RZ ;  /* 0xffffffe003037824 */ /* 0x008fea00078e00ff */
[C---:B------:R-:W-:Y:S02]  /*5ec0*/  LEA R74, P1, R3.reuse, R74, 0x1 ;  /* 0x0000004a034a7211 */ /* 0x040fe400078208ff */
[C---:B------:R-:W-:Y:S02]  /*5ed0*/  LEA R72, P0, R3.reuse, R72, 0x1 ;  /* 0x0000004803487211 */ /* 0x040fe400078008ff */
[C---:B------:R-:W-:Y:S02]  /*5ee0*/  LEA.HI.X.SX32 R75, R3.reuse, R75, 0x1, P1 ;  /* 0x0000004b034b7211 */ /* 0x040fe400008f0eff */
[----:B------:R-:W-:Y:S09]  /*5ef0*/  LEA.HI.X.SX32 R73, R3, R73, 0x1, P0 ;  /* 0x0000004903497211 */ /* 0x000ff200000f0eff */
.L_x_8089:
[----:B------:R-:W-:Y:S05]  /*5f00*/  BSYNC.RECONVERGENT B2 ;  /* 0x0000000000027941 */ /* 0x000fea0003800200 */
.L_x_8085:
        /* <DEDUP_REMOVED lines=103> */
.L_x_8116:
[----:B------:R-:W-:Y:S05]  /*6580*/  BSYNC.RECONVERGENT B0 ;  /* 0x0000000000007941 */ /* 0x000fea0003800200 */
.L_x_8115:
[----:B------:R-:W-:Y:S11]  /*6590*/  ISETP.GT.AND P0, PT, R80, R65, PT ;  /* 0x000000415000720c */ /* 0x000ff60003f04270 */
[----:B------:R-:W-:Y:S02]  /*65a0*/  @!UPT UIADD3 URZ, UPT, UPT, URZ, URZ, URZ ;  /* 0x000000fffffff290 */ /* 0x000fe4000fffe0ff */
[----:B------:R-:W-:Y:S05]  /*65b0*/  @P0 BRA `(.L_x_8117) ;  /* 0xffffffbc00700947 */ /* 0x000fea000383ffff */
.L_x_8080:
        /* <DEDUP_REMOVED lines=29> */
.L_x_8122:
[----:B------:R3:W-:Y:S02]  /*6790*/  STS.128 [R89+0x2000], RZ ;  /* 0x002000ff59007388 */ /* 0x0007e40000000c00 */
.L_x_8121:
[----:B------:R-:W-:Y:S05]  /*67a0*/  BSYNC.RECONVERGENT B0 ;  /* 0x0000000000007941 */ /* 0x000fea0003800200 */
.L_x_8120:
        /* <DEDUP_REMOVED lines=24> */
.L_x_8124:
[----:B------:R1:W-:Y:S01]  /*6930*/  STS.128 [R89+0x2800], RZ ;  /* 0x002800ff59007388 */ /* 0x0003e20000000c00 */
[----:B------:R-:W-:Y:S05]  /*6940*/  BRA `(.L_x_8123) ;  /* 0x00000038001c7947 */ /* 0x000fea0003800000 */
.L_x_8119:
[----:B------:R-:W2:Y:S01]  /*6950*/  LD.E.64 R4, desc[UR4][R84.64+0xf0] ;  /* 0x0000f00454047980 */ /* 0x000ea2000c101b00 */
[----:B------:R-:W-:-:S03]  /*6960*/  IMAD.MOV.U32 R0, RZ, RZ, RZ ;  /* 0x000000ffff007224 */ /* 0x000fc600078e00ff */
[----:B------:R-:W3:Y:S04]  /*6970*/  LD.E.U8 R2, desc[UR4][R84.64+0x1b3] ;  /* 0x0001b30454027980 */ /* 0x000ee8000c101100 */
[----:B-----5:R1:W5:Y:S04]  /*6980*/  LD.E.64 R34, desc[UR4][R84.64+0x148] ;  /* 0x0001480454227980 */ /* 0x020368000c101b00 */
[----:B------:R1:W5:Y:S01]  /*6990*/  LD.E.64 R32, desc[UR4][R84.64+0x150] ;  /* 0x0001500454207980 */ /* 0x000362000c101b00 */
[----:B--2---:R-:W-:-:S04]  /*69a0*/  ISETP.NE.U32.AND P1, PT, R4, RZ, PT ;  /* 0x000000ff0400720c */ /* 0x004fc80003f25070 */
[----:B------:R-:W-:-:S13]  /*69b0*/  ISETP.NE.AND.EX P1, PT, R5, RZ, PT, P1 ;  /* 0x000000ff0500720c */ /* 0x000fda0003f25310 */
[----:B------:R-:W-:-:S05]  /*69c0*/  @P1 IADD3 R78, P0, PT, R4, R78, RZ ;  /* 0x0000004e044e1210 */ /* 0x000fca0007f1e0ff */
[----:B------:R-:W-:-:S05]  /*69d0*/  @P1 IMAD.X R79, R5, 0x1, R68, P0 ;  /* 0x00000001054f1824 */ /* 0x000fca00000e0644 */
        /* <DEDUP_REMOVED lines=73> */
.L_x_8131:
[----:B------:R-:W-:Y:S05]  /*6e70*/  BSYNC.RECONVERGENT B0 ;  /* 0x0000000000007941 */ /* 0x000fea0003800200 */
.L_x_8130:
[----:B-----5:R-:W-:Y:S01]  /*6e80*/  IMAD.MOV.U32 R6, RZ, RZ, R18 ;  /* 0x000000ffff067224 */ /* 0x020fe200078e0012 */
[----:B------:R-:W-:Y:S01]  /*6e90*/  MOV R4, R16 ;  /* 0x0000001000047202 */ /* 0x000fe20000000f00 */
[----:B------:R-:W-:Y:S01]  /*6ea0*/  IMAD.MOV.U32 R7, RZ, RZ, R19 ;  /* 0x000000ffff077224 */ /* 0x000fe200078e0013 */
[----:B------:R-:W-:Y:S02]  /*6eb0*/  MOV R5, R17 ;  /* 0x0000001100057202 */ /* 0x000fe40000000f00 */
.L_x_8129:
[----:B------:R-:W-:Y:S05]  /*6ec0*/  BSYNC.RECONVERGENT B1 ;  /* 0x0000000000017941 */ /* 0x000fea0003800200 */
.L_x_8128:
        /* <DEDUP_REMOVED lines=47> */
.L_x_8135:
[----:B------:R-:W-:Y:S05]  /*71c0*/  BSYNC.RECONVERGENT B0 ;  /* 0x0000000000007941 */ /* 0x000fea0003800200 */
.L_x_8134:
[----:B-----5:R1:W-:Y:S02]  /*71d0*/  STS.128 [R89+0x1000], R16 ;  /* 0x0010001059007388 */ /* 0x0203e40000000c00 */
.L_x_8133:
[----:B------:R-:W-:Y:S05]  /*71e0*/  BSYNC.RECONVERGENT B1 ;  /* 0x0000000000017941 */ /* 0x000fea0003800200 */
.L_x_8132:
        /* <DEDUP_REMOVED lines=46> */
.L_x_8137:
[----:B------:R-:W-:Y:S05]  /*74d0*/  BSYNC.RECONVERGENT B0 ;  /* 0x0000000000007941 */ /* 0x000fea0003800200 */
.L_x_8136:
[----:B-----5:R1:W-:Y:S02]  /*74e0*/  STS.128 [R89+0x2000], R16 ;  /* 0x0020001059007388 */ /* 0x0203e40000000c00 */
.L_x_8127:
[----:B------:R-:W-:Y:S05]  /*74f0*/  BSYNC.RECONVERGENT B2 ;  /* 0x0000000000027941 */ /* 0x000fea0003800200 */
.L_x_8126:
        /* <DEDUP_REMOVED lines=32> */
[----:B--2---:R-:W-:Y:S02]  /*7700*/  LOP3.LUT R17, R4, 0xffff0000, RZ, 0xc0, !PT ;  /* 0xffff000004117812 */ /* 0x004fe400078ec0ff */
[----:B------:R-:W-:-:S02]  /*7710*/  LOP3.LUT R16, R5, 0xffff0000, RZ, 0xc0, !PT ;  /* 0xffff000005107812 */ /* 0x000fc400078ec0ff */
[----:B------:R-:W-:Y:S01]  /*7720*/  LOP3.LUT R19, R7, 0xffff0000, RZ, 0xc0, !PT ;  /* 0xffff000007137812 */ /* 0x000fe200078ec0ff */
[C---:B------:R-:W-:Y:S01]  /*7730*/  FMUL.FTZ R15, R2.reuse, R17 ;  /* 0x00000011020f7220 */ /* 0x040fe20000410000 */
[-C--:B------:R-:W-:Y:S01]  /*7740*/  FMUL.FTZ R2, R2, R27.reuse ;  /* 0x0000001b02027220 */ /* 0x080fe20000410000 */
[-C--:B------:R-:W-:Y:S02]  /*7750*/  FMUL.FTZ R29, R20, R16.reuse ;  /* 0x00000010141d7220 */ /* 0x080fe40000410000 */
[C---:B------:R-:W-:Y:S01]  /*7760*/  FFMA.FTZ R15, R8.reuse, R27, -R15 ;  /* 0x0000001b080f7223 */ /* 0x040fe2000001080f */
[----:B------:R-:W-:Y:S01]  /*7770*/  FFMA.FTZ R2, R8, R17, R2 ;  /* 0x0000001108027223 */ /* 0x000fe20000010002 */
[-C--:B------:R-:W-:Y:S01]  /*7780*/  FMUL.FTZ R17, R20, R19.reuse ;  /* 0x0000001314117220 */ /* 0x080fe20000410000 */
[----:B------:R-:W-:Y:S01]  /*7790*/  FFMA.FTZ R29, R22, R19, -R29 ;  /* 0x00000013161d7223 */ /* 0x000fe2000001081d */
[----:B------:R-:W-:Y:S01]  /*77a0*/  IMAD.U32 R19, R4, 0x10000, RZ ;  /* 0x0001000004137824 */ /* 0x000fe200078e00ff */
[----:B------:R-:W-:Y:S01]  /*77b0*/  SHF.L.U32 R27, R6, 0x10, RZ ;  /* 0x00000010061b7819 */ /* 0x000fe200000006ff */
[----:B------:R-:W-:Y:S01]  /*77c0*/  IMAD.U32 R5, R5, 0x10000, RZ ;  /* 0x0001000005057824 */ /* 0x000fe200078e00ff */
[----:B------:R-:W-:Y:S01]  /*77d0*/  SHF.L.U32 R7, R7, 0x10, RZ ;  /* 0x0000001007077819 */ /* 0x000fe200000006ff */
[----:B------:R-:W-:Y:S01]  /*77e0*/  FFMA.FTZ R16, R22, R16, R17 ;  /* 0x0000001016107223 */ /* 0x000fe20000010011 */
[C---:B------:R-:W-:Y:S01]  /*77f0*/  FMUL.FTZ R17, R28.reuse, R19 ;  /* 0x000000131c117220 */ /* 0x040fe20000410000 */
[----:B------:R-:W-:Y:S01]  /*7800*/  FMUL.FTZ R28, R28, R27 ;  /* 0x0000001b1c1c7220 */ /* 0x000fe20000410000 */
[C---:B------:R-:W-:Y:S01]  /*7810*/  FMUL.FTZ R31, R18.reuse, R5 ;  /* 0x00000005121f7220 */ /* 0x040fe20000410000 */
[----:B------:R-:W-:Y:S01]  /*7820*/  FMUL.FTZ R18, R18, R7 ;  /* 0x0000000712127220 */ /* 0x000fe20000410000 */
        /* <DEDUP_REMOVED lines=9> */
.L_x_8141:
[----:B------:R-:W-:Y:S05]  /*78c0*/  BSYNC.RECONVERGENT B0 ;  /* 0x0000000000007941 */ /* 0x000fea0003800200 */
.L_x_8140:
[----:B-----5:R1:W-:Y:S02]  /*78d0*/  STS.128 [R89+0x800], R16 ;  /* 0x0008001059007388 */ /* 0x0203e40000000c00 */
.L_x_8139:
[----:B------:R-:W-:Y:S05]  /*78e0*/  BSYNC.RECONVERGENT B1 ;  /* 0x0000000000017941 */ /* 0x000fea0003800200 */
.L_x_8138:
        /* <DEDUP_REMOVED lines=26> */
[----:B---3--:R-:W-:Y:S02]  /*7a90*/  LOP3.LUT R17, R4, 0xffff0000, RZ, 0xc0, !PT ;  /* 0xffff000004117812 */ /* 0x008fe400078ec0ff */
[C---:B------:R-:W-:Y:S01]  /*7aa0*/  LOP3.LUT R16, R5.reuse, 0xffff0000, RZ, 0xc0, !PT ;  /* 0xffff000005107812 */ /* 0x040fe200078ec0ff */
[----:B------:R-:W-:Y:S01]  /*7ab0*/  IMAD.U32 R5, R5, 0x10000, RZ ;  /* 0x0001000005057824 */ /* 0x000fe200078e00ff */
[----:B--2---:R-:W-:Y:S01]  /*7ac0*/  LOP3.LUT R27, R6, 0xffff0000, RZ, 0xc0, !PT ;  /* 0xffff0000061b7812 */ /* 0x004fe200078ec0ff */
[----:B------:R-:W-:Y:S01]  /*7ad0*/  FMUL.FTZ R15, R2, R17 ;  /* 0x00000011020f7220 */ /* 0x000fe20000410000 */
[C---:B------:R-:W-:Y:S01]  /*7ae0*/  LOP3.LUT R19, R7.reuse, 0xffff0000, RZ, 0xc0, !PT ;  /* 0xffff000007137812 */ /* 0x040fe200078ec0ff */
[----:B------:R-:W-:Y:S01]  /*7af0*/  FMUL.FTZ R29, R20, R16 ;  /* 0x00000010141d7220 */ /* 0x000fe20000410000 */
[----:B------:R-:W-:Y:S01]  /*7b00*/  SHF.L.U32 R7, R7, 0x10, RZ ;  /* 0x0000001007077819 */ /* 0x000fe200000006ff */
[-C--:B------:R-:W-:Y:S01]  /*7b10*/  FMUL.FTZ R2, R2, R27.reuse ;  /* 0x0000001b02027220 */ /* 0x080fe20000410000 */
[----:B------:R-:W-:Y:S01]  /*7b20*/  FFMA.FTZ R15, R8, R27, -R15 ;  /* 0x0000001b080f7223 */ /* 0x000fe2000001080f */
[----:B------:R-:W-:Y:S01]  /*7b30*/  FFMA.FTZ R29, R22, R19, -R29 ;  /* 0x00000013161d7223 */ /* 0x000fe2000001081d */
[----:B------:R-:W-:Y:S01]  /*7b40*/  SHF.L.U32 R27, R6, 0x10, RZ ;  /* 0x00000010061b7819 */ /* 0x000fe200000006ff */
[----:B------:R-:W-:Y:S01]  /*7b50*/  FFMA.FTZ R2, R8, R17, R2 ;  /* 0x0000001108027223 */ /* 0x000fe20000010002 */
[----:B------:R-:W-:Y:S01]  /*7b60*/  FMUL.FTZ R17, R20, R19 ;  /* 0x0000001314117220 */ /* 0x000fe20000410000 */
[----:B------:R-:W-:-:S02]  /*7b70*/  IMAD.U32 R19, R4, 0x10000, RZ ;  /* 0x0001000004137824 */ /* 0x000fc400078e00ff */
[C---:B------:R-:W-:Y:S01]  /*7b80*/  FMUL.FTZ R31, R18.reuse, R5 ;  /* 0x00000005121f7220 */ /* 0x040fe20000410000 */
[----:B------:R-:W-:Y:S01]  /*7b90*/  FMUL.FTZ R18, R18, R7 ;  /* 0x0000000712127220 */ /* 0x000fe20000410000 */
[----:B------:R-:W-:Y:S01]  /*7ba0*/  FFMA.FTZ R16, R22, R16, R17 ;  /* 0x0000001016107223 */ /* 0x000fe20000010011 */
[C---:B------:R-:W-:Y:S01]  /*7bb0*/  FMUL.FTZ R17, R28.reuse, R19 ;  /* 0x000000131c117220 */ /* 0x040fe20000410000 */
[----:B------:R-:W-:Y:S01]  /*7bc0*/  FMUL.FTZ R28, R28, R27 ;  /* 0x0000001b1c1c7220 */ /* 0x000fe20000410000 */
[C---:B------:R-:W-:Y:S01]  /*7bd0*/  FFMA.FTZ R31, R26.reuse, R7, -R31 ;  /* 0x000000071a1f7223 */ /* 0x040fe2000001081f */
[----:B------:R-:W-:Y:S01]  /*7be0*/  FFMA.FTZ R18, R26, R5, R18 ;  /* 0x000000051a127223 */ /* 0x000fe20000010012 */
[C---:B------:R-:W-:Y:S01]  /*7bf0*/  FFMA.FTZ R17, R14.reuse, R27, -R17 ;  /* 0x0000001b0e117223 */ /* 0x040fe20000010811 */
[----:B------:R-:W-:Y:S01]  /*7c00*/  FFMA.FTZ R28, R14, R19, R28 ;  /* 0x000000130e1c7223 */ /* 0x000fe2000001001c */
[----:B------:R-:W-:Y:S02]  /*7c10*/  F2FP.BF16.F32.PACK_AB R2, R2, R15 ;  /* 0x0000000f0202723e */ /* 0x000fe400000010ff */
[----:B------:R-:W-:-:S02]  /*7c20*/  F2FP.BF16.F32.PACK_AB R19, R16, R29 ;  /* 0x0000001d1013723e */ /* 0x000fc400000010ff */
[----:B------:R-:W-:Y:S02]  /*7c30*/  F2FP.BF16.F32.PACK_AB R16, R28, R17 ;  /* 0x000000111c10723e */ /* 0x000fe400000010ff */
[----:B------:R-:W-:Y:S02]  /*7c40*/  F2FP.BF16.F32.PACK_AB R18, R18, R31 ;  /* 0x0000001f1212723e */ /* 0x000fe400000010ff */
[----:B------:R-:W-:Y:S02]  /*7c50*/  MOV R17, R2 ;  /* 0x0000000200117202 */ /* 0x000fe40000000f00 */
.L_x_8145:
[----:B------:R-:W-:Y:S05]  /*7c60*/  BSYNC.RECONVERGENT B0 ;  /* 0x0000000000007941 */ /* 0x000fea0003800200 */
.L_x_8144:
[----:B-----5:R1:W-:Y:S02]  /*7c70*/  STS.128 [R89+0x1800], R16 ;  /* 0x0018001059007388 */ /* 0x0203e40000000c00 */
.L_x_8143:
[----:B------:R-:W-:Y:S05]  /*7c80*/  BSYNC.RECONVERGENT B1 ;  /* 0x0000000000017941 */ /* 0x000fea0003800200 */
.L_x_8142:
        /* <DEDUP_REMOVED lines=53> */
.L_x_8147:
[----:B------:R-:W-:Y:S05]  /*7fe0*/  BSYNC.RECONVERGENT B0 ;  /* 0x0000000000007941 */ /* 0x000fea0003800200 */
.L_x_8146:
[----:B-----5:R1:W-:Y:S01]  /*7ff0*/  STS.128 [R89+0x2800], R16 ;  /* 0x0028001059007388 */ /* 0x0203e20000000c00 */
[----:B------:R-:W-:Y:S05]  /*8000*/  BRA `(.L_x_8123) ;  /* 0x00000020006c7947 */ /* 0x000fea0003800000 */
.L_x_8125:
        /* <DEDUP_REMOVED lines=94> */
.L_x_8152:
[----:B------:R-:W-:Y:S05]  /*85f0*/  BSYNC.RECONVERGENT B0 ;  /* 0x0000000000007941 */ /* 0x000fea0003800200 */
.L_x_8151:
[----:B------:R-:W-:Y:S05]  /*8600*/  BSYNC.RECONVERGENT B1 ;  /* 0x0000000000017941 */ /* 0x000fea0003800200 */
.L_x_8150:
        /* <DEDUP_REMOVED lines=85> */
.L_x_8156:
[----:B------:R-:W-:Y:S05]  /*8b60*/  BSYNC.RECONVERGENT B0 ;  /* 0x0000000000007941 */ /* 0x000fea0003800200 */
.L_x_8155:
[----:B-----5:R1:W-:Y:S02]  /*8b70*/  STS.128 [R89+0x1000], R24 ;  /* 0x0010001859007388 */ /* 0x0203e40000000c00 */
.L_x_8154:
[----:B------:R-:W-:Y:S05]  /*8b80*/  BSYNC.RECONVERGENT B1 ;  /* 0x0000000000017941 */ /* 0x000fea0003800200 */
.L_x_8153:
        /* <DEDUP_REMOVED lines=83> */
.L_x_8158:
[----:B------:R-:W-:Y:S05]  /*90c0*/  BSYNC.RECONVERGENT B0 ;  /* 0x0000000000007941 */ /* 0x000fea0003800200 */
.L_x_8157:
[----:B-----5:R1:W-:Y:S02]  /*90d0*/  STS.128 [R89+0x2000], R24 ;  /* 0x0020001859007388 */ /* 0x0203e40000000c00 */
.L_x_8149:
[----:B------:R-:W-:Y:S05]  /*90e0*/  BSYNC.RECONVERGENT B2 ;  /* 0x0000000000027941 */ /* 0x000fea0003800200 */
.L_x_8148:
        /* <DEDUP_REMOVED lines=90> */
.L_x_8162:
[----:B------:R-:W-:Y:S05]  /*9690*/  BSYNC.RECONVERGENT B0 ;  /* 0x0000000000007941 */ /* 0x000fea0003800200 */
.L_x_8161:
[----:B-----5:R1:W-:Y:S02]  /*96a0*/  STS.128 [R89+0x800], R24 ;  /* 0x0008001859007388 */ /* 0x0203e40000000c00 */
.L_x_8160:
[----:B------:R-:W-:Y:S05]  /*96b0*/  BSYNC.RECONVERGENT B1 ;  /* 0x0000000000017941 */ /* 0x000fea0003800200 */
.L_x_8159:
        /* <DEDUP_REMOVED lines=85> */
.L_x_8166:
[----:B------:R-:W-:Y:S05]  /*9c10*/  BSYNC.RECONVERGENT B0 ;  /* 0x0000000000007941 */ /* 0x000fea0003800200 */
.L_x_8165:
[----:B-----5:R1:W-:Y:S02]  /*9c20*/  STS.128 [R89+0x1800], R24 ;  /* 0x0018001859007388 */ /* 0x0203e40000000c00 */
.L_x_8164:
[----:B------:R-:W-:Y:S05]  /*9c30*/  BSYNC.RECONVERGENT B1 ;  /* 0x0000000000017941 */ /* 0x000fea0003800200 */
.L_x_8163:
        /* <DEDUP_REMOVED lines=86> */
.L_x_8168:
[----:B------:R-:W-:Y:S05]  /*a1a0*/  BSYNC.RECONVERGENT B0 ;  /* 0x0000000000007941 */ /* 0x000fea0003800200 */
.L_x_8167:
[----:B-----5:R1:W-:Y:S02]  /*a1b0*/  STS.128 [R89+0x2800], R4 ;  /* 0x0028000459007388 */ /* 0x0203e40000000c00 */
.L_x_8123:
[----:B------:R-:W-:Y:S05]  /*a1c0*/  BSYNC.RECONVERGENT B3 ;  /* 0x0000000000037941 */ /* 0x000fea0003800200 */
.L_x_8118:
[----:B-1--4-:R-:W-:Y:S01]  /*a1d0*/  IADD3 R3, PT, PT, R61, -R55, RZ ;  /* 0x800000373d037210 */ /* 0x012fe20007ffe0ff */
        /* <DEDUP_REMOVED lines=24> */
.L_x_8171:
[----:B------:R4:W-:Y:S02]  /*a360*/  STS.128 [R89+0x5000], RZ ;  /* 0x005000ff59007388 */ /* 0x0009e40000000c00 */
.L_x_8170:
[----:B------:R-:W-:Y:S05]  /*a370*/  BSYNC.RECONVERGENT B0 ;  /* 0x0000000000007941 */ /* 0x000fea0003800200 */
.L_x_8169:
[----:B------:R-:W-:Y:S01]  /*a380*/  ISETP.GE.AND P0, PT, R30, R3, PT ;  /* 0x000000031e00720c */ /* 0x000fe20003f06270 */
[----:B------:R-:W-:-:S12]  /*a390*/  BSSY.RECONVERGENT B0, `(.L_x_8172) ;  /* 0x0000016000007945 */ /* 0x000fd80003800200 */
[----:B------:R-:W-:Y:S05]  /*a3a0*/  @P0 BRA `(.L_x_8173) ;  /* 0x0000000000500947 */ /* 0x000fea0003800000 */
[-C--:B------:R-:W-:Y:S02]  /*a3b0*/  ISETP.GE.AND P2, PT, R12, R149.reuse, PT ;  /* 0x000000950c00720c */ /* 0x080fe40003f46270 */
[-C--:B------:R-:W-:Y:S02]  /*a3c0*/  ISETP.GE.AND P1, PT, R10, R149.reuse, PT ;  /* 0x000000950a00720c */ /* 0x080fe40003f26270 */
[----:B-1-3--:R-:W-:Y:S02]  /*a3d0*/  LEA R4, P3, R137, R140, 0x1 ;  /* 0x0000008c89047211 */ /* 0x00afe400078608ff */
        /* <DEDUP_REMOVED lines=17> */
.L_x_8173:
[----:B------:R-:W-:Y:S05]  /*a4f0*/  BSYNC.RECONVERGENT B0 ;  /* 0x0000000000007941 */ /* 0x000fea0003800200 */
.L_x_8172:
[----:B------:R-:W0:Y:S01]  /*a500*/  LDGDEPBAR ;  /* 0x00000000000079af */ /* 0x000e220000000000 */
[----:B------:R-:W-:Y:S03]  /*a510*/  BSSY.RECONVERGENT B0, `(.L_x_8174) ;  /* 0x0000020000007945 */ /* 0x000fe60003800200 */
[----:B------:R1:W5:Y:S04]  /*a520*/  LD.E R63, desc[UR4][R84.64+0x184] ;  /* 0x00018404543f7980 */ /* 0x000368000c101900 */
[----:B------:R1:W5:Y:S01]  /*a530*/  LD.E R53, desc[UR4][R84.64+0x188] ;  /* 0x0001880454357980 */ /* 0x000362000c101900 */
        /* <DEDUP_REMOVED lines=24> */
.L_x_8176:
[----:B------:R3:W-:Y:S01]  /*a6c0*/  STS.128 [R89+0x8000], RZ ;  /* 0x008000ff59007388 */ /* 0x0007e20000000c00 */
[----:B------:R-:W-:Y:S05]  /*a6d0*/  BRA `(.L_x_8177) ;  /* 0x00000000000c7947 */ /* 0x000fea0003800000 */
.L_x_8175:
[----:B------:R1:W-:Y:S04]  /*a6e0*/  STS.128 [R89+0x6000], RZ ;  /* 0x006000ff59007388 */ /* 0x0003e80000000c00 */
[----:B------:R1:W-:Y:S04]  /*a6f0*/  STS.128 [R89+0x7000], RZ ;  /* 0x007000ff59007388 */ /* 0x0003e80000000c00 */
[----:B------:R1:W-:Y:S02]  /*a700*/  STS.128 [R89+0x8000], RZ ;  /* 0x008000ff59007388 */ /* 0x0003e40000000c00 */
.L_x_8177:
[----:B------:R-:W-:Y:S05]  /*a710*/  BSYNC.RECONVERGENT B0 ;  /* 0x0000000000007941 */ /* 0x000fea0003800200 */
.L_x_8174:
        /* <DEDUP_REMOVED lines=27> */
.L_x_8180:
[----:B------:R1:W-:Y:S02]  /*a8d0*/  STS.128 [R89+0x8800], RZ ;  /* 0x008800ff59007388 */ /* 0x0003e40000000c00 */
.L_x_8179:
[----:B------:R-:W-:Y:S05]  /*a8e0*/  BSYNC.RECONVERGENT B0 ;  /* 0x0000000000007941 */ /* 0x000fea0003800200 */
.L_x_8178:
[----:B------:R-:W2:Y:S01]  /*a8f0*/  LD.E R14, desc[UR4][R84.64+0x18c] ;  /* 0x00018c04540e7980 */ /* 0x000ea2000c101900 */
[----:B------:R-:W-:Y:S01]  /*a900*/  SHF.R.U32.HI R132, RZ, 0x1, R60 ;  /* 0x00000001ff847819 */ /* 0x000fe2000001163c */
[C---:B-1----:R-:W-:Y:S01]  /*a910*/  IMAD.SHL.U32 R3, R60.reuse, 0x20, RZ ;  /* 0x000000203c037824 */ /* 0x042fe200078e00ff */
[C---:B-----5:R-:W-:Y:S01]  /*a920*/  LOP3.LUT P0, R11, R60.reuse, 0x4, RZ, 0xc0, !PT ;  /* 0x000000043c0b7812 */ /* 0x060fe2000780c0ff */
[----:B------:R-:W-:Y:S01]  /*a930*/  IMAD.SHL.U32 R2, R60, 0x10, RZ ;  /* 0x000000103c027824 */ /* 0x000fe200078e00ff */
[----:B------:R-:W-:Y:S01]  /*a940*/  LOP3.LUT R0, R132, 0x8, RZ, 0xc0, !PT ;  /* 0x0000000884007812 */ /* 0x000fe200078ec0ff */
[----:B------:R-:W-:Y:S01]  /*a950*/  IMAD.MOV.U32 R8, RZ, RZ, 0x20 ;  /* 0x00000020ff087424 */ /* 0x000fe200078e00ff */
[----:B---3--:R-:W-:Y:S01]  /*a960*/  LOP3.LUT R5, R3, 0xc0, RZ, 0xc0, !PT ;  /* 0x000000c003057812 */ /* 0x008fe200078ec0ff */
[----:B------:R-:W0:Y:S01]  /*a970*/  LDGDEPBAR ;  /* 0x00000000000079af */ /* 0x000e220000000000 */
[----:B------:R-:W-:Y:S01]  /*a980*/  LOP3.LUT R133, R2, 0x3e00, RZ, 0xc0, !PT ;  /* 0x00003e0002857812 */ /* 0x000fe200078ec0ff */
[----:B------:R-:W-:Y:S01]  /*a990*/  BSSY.RECONVERGENT B1, `(.L_x_8181) ;  /* 0x00001b0000017945 */ /* 0x000fe20003800200 */
        /* <DEDUP_REMOVED lines=12> */
[----:B------:R-:W-:Y:S01]  /*aa60*/  IMAD R2, R7, 0x2, R54 ;  /* 0x0000000207027824 */ /* 0x000fe200078e0236 */
[----:B------:R-:W-:Y:S01]  /*aa70*/  IADD3 R53, PT, PT, R53, R61, -R148 ;  /* 0x0000003d35357210 */ /* 0x000fe20007ffe894 */
[----:B------:R-:W-:Y:S01]  /*aa80*/  IMAD R62, R5, 0x2, R54 ;  /* 0x00000002053e7824 */ /* 0x000fe200078e0236 */
[----:B------:R-:W-:Y:S01]  /*aa90*/  IADD3 R63, PT, PT, R61, -R148, -R63 ;  /* 0x800000943d3f7210 */ /* 0x000fe20007ffe83f */
[--C-:B------:R-:W-:Y:S01]  /*aaa0*/  IMAD.IADD R86, R2, 0x1, R15.reuse ;  /* 0x0000000102567824 */ /* 0x100fe200078e020f */
[----:B------:R-:W-:Y:S01]  /*aab0*/  LDSM.16.M88.4 R72, [R2] ;  /* 0x000000000248783b */ /* 0x000fe20000000200 */
[----:B------:R-:W-:Y:S01]  /*aac0*/  IMAD.IADD R52, R62, 0x1, R15 ;  /* 0x000000013e347824 */ /* 0x000fe200078e020f */
[----:B------:R-:W-:-:S02]  /*aad0*/  LOP3.LUT R60, R60, 0x6, RZ, 0xc0, !PT ;  /* 0x000000063c3c7812 */ /* 0x000fc400078ec0ff */
[----:B------:R-:W1:Y:S04]  /*aae0*/  LDSM.16.M88.4 R48, [R62+0x3000] ;  /* 0x003000003e30783b */ /* 0x000e680000000200 */
[----:B------:R-:W3:Y:S04]  /*aaf0*/  LDSM.16.M88.4 R40, [R62+0x3400] ;  /* 0x003400003e28783b */ /* 0x000ee80000000200 */
[----:B------:R-:W4:Y:S04]  /*ab00*/  LDSM.16.M88.4 R32, [R62+0x3800] ;  /* 0x003800003e20783b */ /* 0x000f280000000200 */
        /* <DEDUP_REMOVED lines=10> */
[C---:B------:R-:W-:Y:S03]  /*abb0*/  HMMA.16816.F32.BF16 R48, R72.reuse, R50, RZ ;  /* 0x000000324830723c */ /* 0x040fe600000418ff */
[----:B------:R-:W-:Y:S05]  /*abc0*/  LDSM.16.M88.4 R80, [R62+0x4c00] ;  /* 0x004c00003e50783b */ /* 0x000fea0000000200 */
[C---:B---3--:R-:W-:Y:S08]  /*abd0*/  HMMA.16816.F32.BF16 R44, R72.reuse, R40, RZ ;  /* 0x00000028482c723c */ /* 0x048ff000000418ff */
[C---:B----4-:R-:W-:Y:S08]  /*abe0*/  HMMA.16816.F32.BF16 R36, R72.reuse, R32, RZ ;  /* 0x000000204824723c */ /* 0x050ff000000418ff */
[C---:B------:R-:W-:Y:S08]  /*abf0*/  HMMA.16816.F32.BF16 R40, R72.reuse, R42, RZ ;  /* 0x0000002a4828723c */ /* 0x040ff000000418ff */
[C---:B------:R-:W-:Y:S08]  /*ac00*/  HMMA.16816.F32.BF16 R32, R72.reuse, R34, RZ ;  /* 0x000000224820723c */ /* 0x040ff000000418ff */
[----:B------:R-:W-:Y:S08]  /*ac10*/  HMMA.16816.F32.BF16 R76, R72, R20, RZ ;  /* 0x00000014484c723c */ /* 0x000ff000000418ff */
[C---:B------:R-:W-:Y:S08]  /*ac20*/  HMMA.16816.F32.BF16 R24, R28.reuse, R16, R24 ;  /* 0x000000101c18723c */ /* 0x040ff00000041818 */
[----:B------:R-:W-:Y:S01]  /*ac30*/  HMMA.16816.F32.BF16 R48, R28, R18, R48 ;  /* 0x000000121c30723c */ /* 0x000fe20000041830 */
[----:B------:R-:W1:Y:S07]  /*ac40*/  LDSM.16.M88.4 R16, [R62+0x4400] ;  /* 0x004400003e10783b */ /* 0x000e6e0000000200 */
[----:B------:R-:W-:Y:S01]  /*ac50*/  HMMA.16816.F32.BF16 R72, R72, R22, RZ ;  /* 0x000000164848723c */ /* 0x000fe200000418ff */
[----:B------:R-:W3:Y:S07]  /*ac60*/  LDSM.16.M88.4 R20, [R62+0x4000] ;  /* 0x004000003e14783b */ /* 0x000eee0000000200 */
        /* <DEDUP_REMOVED lines=15> */
[----:B------:R-:W-:Y:S07]  /*ad60*/  LDSM.16.M88.4 R20, [R52+0x5000] ;  /* 0x005000003414783b */ /* 0x000fee0000000200 */
[----:B----4-:R-:W-:Y:S08]  /*ad70*/  HMMA.16816.F32.BF16 R36, R92, R4, R36 ;  /* 0x000000045c24723c */ /* 0x010ff00000041824 */
[C---:B------:R-:W-:Y:S08]  /*ad80*/  HMMA.16816.F32.BF16 R24, R68.reuse, R100, R24 ;  /* 0x000000644418723c */ /* 0x040ff00000041818 */
[----:B------:R-:W-:Y:S08]  /*ad90*/  HMMA.16816.F32.BF16 R48, R68, R102, R48 ;  /* 0x000000664430723c */ /* 0x000ff00000041830 */
[----:B------:R-:W-:Y:S01]  /*ada0*/  HMMA.16816.F32.BF16 R32, R92, R6, R32 ;  /* 0x000000065c20723c */ /* 0x000fe20000041820 */
[----:B------:R-:W3:Y:S07]  /*adb0*/  LDSM.16.M88.4 R4, [R86+0x2000] ;  /* 0x002000005604783b */ /* 0x000eee0000000200 */
[C---:B-1----:R-:W-:Y:S08]  /*adc0*/  HMMA.16816.F32.BF16 R24, R16.reuse, R28, R24 ;  /* 0x0000001c1018723c */ /* 0x042ff00000041818 */
[----:B------:R-:W-:Y:S01]  /*add0*/  HMMA.16816.F32.BF16 R48, R16, R30, R48 ;  /* 0x0000001e1030723c */ /* 0x000fe20000041830 */
[----:B------:R-:W1:Y:S07]  /*ade0*/  LDSM.16.M88.4 R28, [R62+0x5400] ;  /* 0x005400003e1c783b */ /* 0x000e6e0000000200 */
[C---:B------:R-:W-:Y:S08]  /*adf0*/  HMMA.16816.F32.BF16 R76, R92.reuse, R80, R76 ;  /* 0x000000505c4c723c */ /* 0x040ff0000004184c */
[----:B------:R-:W-:Y:S01]  /*ae00*/  HMMA.16816.F32.BF16 R72, R92, R82, R72 ;  /* 0x000000525c48723c */ /* 0x000fe20000041848 */
[----:B------:R-:W4:Y:S07]  /*ae10*/  LDSM.16.M88.4 R80, [R52+0x4c00] ;  /* 0x004c00003450783b */ /* 0x000f2e0000000200 */
[C---:B------:R-:W-:Y:S08]  /*ae20*/  HMMA.16816.F32.BF16 R44, R68.reuse, R64, R44 ;  /* 0x00000040442c723c */ /* 0x040ff0000004182c */
[----:B------:R-:W-:Y:S08]  /*ae30*/  HMMA.16816.F32.BF16 R40, R68, R66, R40 ;  /* 0x000000424428723c */ /* 0x000ff00000041828 */
[C---:B---3--:R-:W-:Y:S08]  /*ae40*/  HMMA.16816.F32.BF16 R24, R4.reuse, R20, R24 ;  /* 0x000000140418723c */ /* 0x048ff00000041818 */
[----:B------:R-:W-:Y:S01]  /*ae50*/  HMMA.16816.F32.BF16 R48, R4, R22, R48 ;  /* 0x000000160430723c */ /* 0x000fe20000041830 */
[----:B------:R-:W3:Y:S07]  /*ae60*/  LDSM.16.M88.4 R20, [R52+0x5400] ;  /* 0x005400003414783b */ /* 0x000eee0000000200 */
[----:B------:R-:W-:Y:S03]  /*ae70*/  HMMA.16816.F32.BF16 R36, R68, R56, R36 ;  /* 0x000000384424723c */ /* 0x000fe60000041824 */
[-C--:B--2---:R-:W-:Y:S01]  /*ae80*/  FMUL.FTZ R24, R24, R14.reuse ;  /* 0x0000000e18187220 */ /* 0x084fe20000410000 */
[-C--:B------:R-:W-:Y:S01]  /*ae90*/  FMUL.FTZ R25, R25, R14.reuse ;  /* 0x0000000e19197220 */ /* 0x080fe20000410000 */
[-C--:B------:R-:W-:Y:S01]  /*aea0*/  FMUL.FTZ R26, R26, R14.reuse ;  /* 0x0000000e1a1a7220 */ /* 0x080fe20000410000 */
[----:B------:R-:W-:-:S02]  /*aeb0*/  FMUL.FTZ R27, R27, R14 ;  /* 0x0000000e1b1b7220 */ /* 0x000fc40000410000 */
[----:B------:R-:W-:Y:S01]  /*aec0*/  HMMA.16816.F32.BF16 R32, R68, R58, R32 ;  /* 0x0000003a4420723c */ /* 0x000fe20000041820 */
[----:B------:R-:W2:Y:S01]  /*aed0*/  LDSM.16.M88.4 R56, [R62+0x5800] ;  /* 0x005800003e38783b */ /* 0x000ea20000000200 */
[----:B------:R-:W2:Y:S01]  /*aee0*/  MUFU.TANH R24, R24 ;  /* 0x0000001800187308 */ /* 0x000ea20000002400 */
[-C--:B------:R-:W-:Y:S01]  /*aef0*/  FMUL.FTZ R49, R49, R14.reuse ;  /* 0x0000000e31317220 */ /* 0x080fe20000410000 */
[-C--:B------:R-:W-:Y:S01]  /*af00*/  FMUL.FTZ R48, R48, R14.reuse ;  /* 0x0000000e30307220 */ /* 0x080fe20000410000 */
[-C--:B------:R-:W-:Y:S01]  /*af10*/  FMUL.FTZ R50, R50, R14.reuse ;  /* 0x0000000e32327220 */ /* 0x080fe20000410000 */
[-C--:B------:R-:W-:Y:S02]  /*af20*/  FMUL.FTZ R51, R51, R14.reuse ;  /* 0x0000000e33337220 */ /* 0x080fe40000410000 */
[C---:B-1----:R-:W-:Y:S02]  /*af30*/  HMMA.16816.F32.BF16 R44, R16.reuse, R28, R44 ;  /* 0x0000001c102c723c */ /* 0x042fe4000004182c */
[----:B------:R-:W1:Y:S06]  /*af40*/  MUFU.TANH R25, R25 ;  /* 0x0000001900197308 */ /* 0x000e6c0000002400 */
[----:B------:R-:W-:Y:S01]  /*af50*/  HMMA.16816.F32.BF16 R40, R16, R30, R40 ;  /* 0x0000001e1028723c */ /* 0x000fe20000041828 */
[----:B------:R-:W1:Y:S01]  /*af60*/  LDSM.16.M88.4 R28, [R62+0x5c00] ;  /* 0x005c00003e1c783b */ /* 0x000e620000000200 */
[----:B------:R-:W1:Y:S06]  /*af70*/  MUFU.TANH R26, R26 ;  /* 0x0000001a001a7308 */ /* 0x000e6c0000002400 */
[C---:B----4-:R-:W-:Y:S02]  /*af80*/  HMMA.16816.F32.BF16 R76, R68.reuse, R80, R76 ;  /* 0x00000050444c723c */ /* 0x050fe4000004184c */
[----:B------:R-:W4:Y:S06]  /*af90*/  MUFU.TANH R49, R49 ;  /* 0x0000003100317308 */ /* 0x000f2c0000002400 */
[----:B------:R-:W-:Y:S02]  /*afa0*/  HMMA.16816.F32.BF16 R72, R68, R82, R72 ;  /* 0x000000524448723c */ /* 0x000fe40000041848 */
[----:B------:R-:W4:Y:S06]  /*afb0*/  MUFU.TANH R48, R48 ;  /* 0x0000003000307308 */ /* 0x000f2c0000002400 */
[C---:B---3--:R-:W-:Y:S02]  /*afc0*/  HMMA.16816.F32.BF16 R44, R4.reuse, R20, R44 ;  /* 0x00000014042c723c */ /* 0x048fe4000004182c */
[----:B------:R-:W3:Y:S06]  /*afd0*/  MUFU.TANH R27, R27 ;  /* 0x0000001b001b7308 */ /* 0x000eec0000002400 */
[----:B------:R-:W-:Y:S01]  /*afe0*/  HMMA.16816.F32.BF16 R40, R4, R22, R40 ;  /* 0x000000160428723c */ /* 0x000fe20000041828 */
[----:B------:R-:W4:Y:S01]  /*aff0*/  LDSM.16.M88.4 R20, [R52+0x5800] ;  /* 0x005800003414783b */ /* 0x000f220000000200 */
[----:B------:R-:W3:Y:S06]  /*b000*/  MUFU.TANH R50, R50 ;  /* 0x0000003200327308 */ /* 0x000eec0000002400 */
[----:B--2---:R-:W-:Y:S01]  /*b010*/  HMMA.16816.F32.BF16 R36, R16, R56, R36 ;  /* 0x000000381024723c */ /* 0x004fe20000041824 */
[----:B------:R-:W-:Y:S01]  /*b020*/  LOP3.LUT R57, R132, 0x1f0, RZ, 0xc0, !PT ;  /* 0x000001f084397812 */ /* 0x000fe200078ec0ff */
[----:B------:R-:W2:Y:S01]  /*b030*/  MUFU.TANH R51, R51 ;  /* 0x0000003300337308 */ /* 0x000ea20000002400 */
[-C--:B------:R-:W-:Y:S01]  /*b040*/  FMUL.FTZ R44, R44, R14.reuse ;  /* 0x0000000e2c2c7220 */ /* 0x080fe20000410000 */
[----:B------:R-:W-:Y:S01]  /*b050*/  FMUL.FTZ R46, R46, R14 ;  /* 0x0000000e2e2e7220 */ /* 0x000fe20000410000 */
[----:B------:R-:W-:-:S03]  /*b060*/  LOP3.LUT R96, R57, 0x7, R96, 0xf8, !PT ;  /* 0x0000000739607812 */ /* 0x000fc600078ef860 */
[C---:B------:R-:W-:Y:S02]  /*b070*/  HMMA.16816.F32.BF16 R32, R16.reuse, R58, R32 ;  /* 0x0000003a1020723c */ /* 0x040fe40000041820 */
[----:B------:R-:W-:Y:S02]  /*b080*/  IMAD R96, R147, 0x40, R96 ;  /* 0x0000004093607824 */ /* 0x000fe400078e0260 */
[-C--:B------:R-:W-:Y:S01]  /*b090*/  FMUL.FTZ R40, R40, R14.reuse ;  /* 0x0000000e28287220 */ /* 0x080fe20000410000 */
[----:B------:R-:W2:Y:S01]  /*b0a0*/  MUFU.TANH R44, R44 ;  /* 0x0000002c002c7308 */ /* 0x000ea20000002400 */
[-C--:B------:R-:W-:Y:S01]  /*b0b0*/  FMUL.FTZ R43, R43, R14.reuse ;  /* 0x0000000e2b2b7220 */ /* 0x080fe20000410000 */
[C---:B------:R-:W-:Y:S01]  /*b0c0*/  IMAD.IADD R56, R96.reuse, 0x1, R53 ;  /* 0x0000000160387824 */ /* 0x040fe200078e0235 */
[----:B-1----:R-:W-:Y:S01]  /*b0d0*/  HMMA.16816.F32.BF16 R76, R16, R28, R76 ;  /* 0x0000001c104c723c */ /* 0x002fe2000004184c */
[----:B------:R-:W-:Y:S01]  /*b0e0*/  FMUL.FTZ R28, R45, R14 ;  /* 0x0000000e2d1c7220 */ /* 0x000fe20000410000 */
[----:B------:R-:W-:Y:S01]  /*b0f0*/  IMAD.IADD R158, R96, 0x1, R63 ;  /* 0x00000001609e7824 */ /* 0x000fe200078e023f */
[----:B------:R-:W-:-:S02]  /*b100*/  LOP3.LUT R45, R55, R60, RZ, 0xfc, !PT ;  /* 0x0000003c372d7212 */ /* 0x000fc400078efcff */
[----:B------:R-:W-:Y:S01]  /*b110*/  MUFU.TANH R40, R40 ;  /* 0x0000002800287308 */ /* 0x000fe20000002400 */
[--C-:B------:R-:W-:Y:S01]  /*b120*/  VIADDMNMX R157, R56, 0x1, R61.reuse, PT ;  /* 0x00000001389d7846 */ /* 0x100fe2000380013d */
[C---:B------:R-:W-:Y:S01]  /*b130*/  VIADD R156, R158.reuse, 0x8 ;  /* 0x000000089e9c7836 */ /* 0x040fe20000000000 */
[----:B------:R-:W-:Y:S01]  /*b140*/  ISETP.GT.AND P0, PT, R158, R45, PT ;  /* 0x0000002d9e00720c */ /* 0x000fe20003f04270 */
[----:B------:R-:W-:Y:S01]  /*b150*/  HMMA.16816.F32.BF16 R72, R16, R30, R72 ;  /* 0x0000001e1048723c */ /* 0x000fe20000041848 */
[----:B------:R-:W1:Y:S01]  /*b160*/  LDSM.16.M88.4 R16, [R52+0x5c00] ;  /* 0x005c00003410783b */ /* 0x000e620000000200 */
[C---:B------:R-:W-:Y:S01]  /*b170*/  VIADD R29, R45.reuse, 0x1 ;  /* 0x000000012d1d7836 */ /* 0x040fe20000000000 */
[----:B------:R-:W-:Y:S01]  /*b180*/  VIADDMNMX R151, R56, 0x9, R61, PT ;  /* 0x0000000938977846 */ /* 0x000fe2000380013d */
[----:B------:R-:W2:Y:S01]  /*b190*/  MUFU.TANH R28, R28 ;  /* 0x0000001c001c7308 */ /* 0x000ea20000002400 */
[----:B------:R-:W-:Y:S01]  /*b1a0*/  ISETP.GE.AND P3, PT, R45, R157, PT ;  /* 0x0000009d2d00720c */ /* 0x000fe20003f66270 */
[----:B------:R-:W-:Y:S01]  /*b1b0*/  FMUL.FTZ R30, R41, R14 ;  /* 0x0000000e291e7220 */ /* 0x000fe20000410000 */
[----:B------:R-:W-:Y:S01]  /*b1c0*/  FSEL R24, R24, -INF , !P0 ;  /* 0xff80000018187808 */ /* 0x000fe20004000000 */
[----:B------:R-:W-:-:S04]  /*b1d0*/  DEPBAR.LE SB0, 0x0 ;  /* 0x000080000000791a */ /* 0x000fc80000000000 */
[C---:B----4-:R-:W-:Y:S01]  /*b1e0*/  HMMA.16816.F32.BF16 R36, R4.reuse, R20, R36 ;  /* 0x000000140424723c */ /* 0x050fe20000041824 */
[----:B------:R-:W-:Y:S01]  /*b1f0*/  ISETP.GT.AND P5, PT, R158, R29, PT ;  /* 0x0000001d9e00720c */ /* 0x000fe20003fa4270 */
[----:B------:R-:W-:Y:S01]  /*b200*/  VIADD R20, R45, 0x9 ;  /* 0x000000092d147836 */ /* 0x000fe20000000000 */
[----:B------:R-:W-:Y:S01]  /*b210*/  ISETP.GE.AND P2, PT, R29, R157, PT ;  /* 0x0000009d1d00720c */ /* 0x000fe20003f46270 */
[-C--:B------:R-:W-:Y:S01]  /*b220*/  FMUL.FTZ R21, R47, R14.reuse ;  /* 0x0000000e2f157220 */ /* 0x080fe20000410000 */
[----:B------:R-:W-:Y:S01]  /*b230*/  ISETP.GE.AND P1, PT, R29, R151, PT ;  /* 0x000000971d00720c */ /* 0x000fe20003f26270 */
[----:B------:R-:W4:Y:S01]  /*b240*/  MUFU.TANH R46, R46 ;  /* 0x0000002e002e7308 */ /* 0x000f220000002400 */
[----:B------:R-:W-:Y:S01]  /*b250*/  ISETP.GT.AND P4, PT, R156, R29, PT ;  /* 0x0000001d9c00720c */ /* 0x000fe20003f84270 */
[----:B------:R-:W-:Y:S01]  /*b260*/  HMMA.16816.F32.BF16 R32, R4, R22, R32 ;  /* 0x000000160420723c */ /* 0x000fe20000041820 */
[----:B------:R-:W-:Y:S01]  /*b270*/  VIADD R29, R45, 0x8 ;  /* 0x000000082d1d7836 */ /* 0x000fe20000000000 */
[----:B------:R-:W-:Y:S01]  /*b280*/  FSEL R31, R24, -INF , !P3 ;  /* 0xff800000181f7808 */ /* 0x000fe20005800000 */
[----:B------:R-:W-:Y:S01]  /*b290*/  FMUL.FTZ R24, R42, R14 ;  /* 0x0000000e2a187220 */ /* 0x000fe20000410000 */
[----:B------:R-:W-:-:S02]  /*b2a0*/  ISETP.GT.AND P3, PT, R156, R45, PT ;  /* 0x0000002d9c00720c */ /* 0x000fc40003f64270 */
[C---:B------:R-:W-:Y:S01]  /*b2b0*/  ISETP.GT.AND P0, PT, R158.reuse, R20, PT ;  /* 0x000000149e00720c */ /* 0x040fe20003f04270 */
[----:B------:R-:W4:Y:S01]  /*b2c0*/  MUFU.TANH R30, R30 ;  /* 0x0000001e001e7308 */ /* 0x000f220000002400 */
[-C--:B------:R-:W-:Y:S02]  /*b2d0*/  ISETP.GT.AND P6, PT, R158, R29.reuse, PT ;  /* 0x0000001d9e00720c */ /* 0x080fe40003fc4270 */
[----:B------:R-:W-:Y:S01]  /*b2e0*/  FSEL R25, R25, -INF , !P5 ;  /* 0xff80000019197808 */ /* 0x000fe20006800000 */
[-C--:B------:R-:W-:Y:S01]  /*b2f0*/  FMUL.FTZ R23, R37, R14.reuse ;  /* 0x0000000e25177220 */ /* 0x080fe20000410000 */
[----:B------:R-:W-:Y:S01]  /*b300*/  FSEL R26, R26, -INF , !P3 ;  /* 0xff8000001a1a7808 */ /* 0x000fe20005800000 */
[-C--:B------:R-:W-:Y:S01]  /*b310*/  FMUL.FTZ R22, R36, R14.reuse ;  /* 0x0000000e24167220 */ /* 0x080fe20000410000 */
[----:B------:R-:W-:Y:S01]  /*b320*/  ISETP.GT.AND P3, PT, R156, R29, PT ;  /* 0x0000001d9c00720c */ /* 0x000fe20003f64270 */
[C---:B------:R-:W-:Y:S01]  /*b330*/  VIADD R36, R45.reuse, 0x18 ;  /* 0x000000182d247836 */ /* 0x040fe20000000000 */
[----:B------:R-:W-:Y:S01]  /*b340*/  ISETP.GE.AND P5, PT, R45, R151, PT ;  /* 0x000000972d00720c */ /* 0x000fe20003fa6270 */
[----:B------:R-:W-:Y:S01]  /*b350*/  MUFU.TANH R23, R23 ;  /* 0x0000001700177308 */ /* 0x000fe20000002400 */
[----:B------:R-:W-:Y:S01]  /*b360*/  FSEL R47, R49, -INF , !P0 ;  /* 0xff800000312f7808 */ /* 0x000fe20004000000 */
[----:B------:R-:W-:Y:S01]  /*b370*/  FMUL.FTZ R32, R32, R14 ;  /* 0x0000000e20207220 */ /* 0x000fe20000410000 */
[----:B------:R-:W-:Y:S01]  /*b380*/  FSEL R48, R48, -INF , !P6 ;  /* 0xff80000030307808 */ /* 0x000fe20007000000 */
[C---:B-1----:R-:W-:Y:S01]  /*b390*/  HMMA.16816.F32.BF16 R76, R4.reuse, R16, R76 ;  /* 0x00000010044c723c */ /* 0x042fe2000004184c */
[----:B------:R-:W-:Y:S01]  /*b3a0*/  FSEL R49, R25, -INF , !P2 ;  /* 0xff80000019317808 */ /* 0x000fe20005000000 */
[----:B------:R-:W-:Y:S01]  /*b3b0*/  VIADD R25, R45, 0x10 ;  /* 0x000000102d197836 */ /* 0x000fe20000000000 */
[----:B---3--:R-:W-:Y:S01]  /*b3c0*/  FSEL R27, R27, -INF , !P4 ;  /* 0xff8000001b1b7808 */ /* 0x008fe20006000000 */
[----:B------:R-:W-:Y:S01]  /*b3d0*/  VIADD R17, R45, 0x11 ;  /* 0x000000112d117836 */ /* 0x000fe20000000000 */
[C---:B------:R-:W-:Y:S01]  /*b3e0*/  ISETP.GE.AND P6, PT, R29.reuse, R157, PT ;  /* 0x0000009d1d00720c */ /* 0x040fe20003fc6270 */
[----:B------:R-:W1:Y:S01]  /*b3f0*/  MUFU.TANH R22, R22 ;  /* 0x0000001600167308 */ /* 0x000e620000002400 */
[----:B------:R-:W-:Y:S01]  /*b400*/  ISETP.GE.AND P0, PT, R29, R151, PT ;  /* 0x000000971d00720c */ /* 0x000fe20003f06270 */
[----:B------:R-:W-:Y:S01]  /*b410*/  HMMA.16816.F32.BF16 R72, R4, R18, R72 ;  /* 0x000000120448723c */ /* 0x000fe20000041848 */
[----:B------:R-:W-:Y:S01]  /*b420*/  ISETP.GT.AND P4, PT, R156, R20, PT ;  /* 0x000000149c00720c */ /* 0x000fe20003f84270 */
[C---:B------:R-:W-:Y:S01]  /*b430*/  VIADD R19, R45.reuse, 0x19 ;  /* 0x000000192d137836 */ /* 0x040fe20000000000 */
[----:B------:R-:W-:Y:S01]  /*b440*/  FSEL R37, R50, -INF , !P3 ;  /* 0xff80000032257808 */ /* 0x000fe20005800000 */
[----:B------:R-:W-:Y:S01]  /*b450*/  VIADD R18, R45, 0x28 ;  /* 0x000000282d127836 */ /* 0x000fe20000000000 */
[----:B------:R-:W-:Y:S01]  /*b460*/  FSEL R29, R26, -INF , !P5 ;  /* 0xff8000001a1d7808 */ /* 0x000fe20006800000 */
[-C--:B------:R-:W-:Y:S01]  /*b470*/  FMUL.FTZ R26, R33, R14.reuse ;  /* 0x0000000e211a7220 */ /* 0x080fe20000410000 */
[C---:B------:R-:W-:Y:S01]  /*b480*/  ISETP.GE.AND P5, PT, R20.reuse, R157, PT ;  /* 0x0000009d1400720c */ /* 0x040fe20003fa6270 */
[----:B------:R-:W-:Y:S01]  /*b490*/  MUFU.TANH R21, R21 ;  /* 0x0000001500157308 */ /* 0x000fe20000002400 */
[----:B------:R-:W-:Y:S01]  /*b4a0*/  ISETP.GE.AND P2, PT, R20, R151, PT ;  /* 0x000000971400720c */ /* 0x000fe20003f46270 */
[----:B------:R-:W-:Y:S01]  /*b4b0*/  VIADD R33, R45, 0x20 ;  /* 0x000000202d217836 */ /* 0x000fe20000000000 */
[----:B------:R-:W-:Y:S01]  /*b4c0*/  FSEL R16, R27, -INF , !P1 ;  /* 0xff8000001b107808 */ /* 0x000fe20004800000 */
[-C--:B------:R-:W-:Y:S01]  /*b4d0*/  FMUL.FTZ R76, R76, R14.reuse ;  /* 0x0000000e4c4c7220 */ /* 0x080fe20000410000 */
[----:B------:R-:W-:Y:S01]  /*b4e0*/  FSEL R20, R48, -INF , !P6 ;  /* 0xff80000030147808 */ /* 0x000fe20007000000 */
[-C--:B------:R-:W-:Y:S01]  /*b4f0*/  FMUL.FTZ R77, R77, R14.reuse ;  /* 0x0000000e4d4d7220 */ /* 0x080fe20000410000 */
[----:B------:R-:W-:Y:S01]  /*b500*/  FSEL R37, R37, -INF , !P0 ;  /* 0xff80000025257808 */ /* 0x000fe20004000000 */
[----:B------:R-:W-:Y:S01]  /*b510*/  MUFU.TANH R26, R26 ;  /* 0x0000001a001a7308 */ /* 0x000fe20000002400 */
[----:B--2---:R-:W-:Y:S01]  /*b520*/  FSEL R41, R51, -INF , !P4 ;  /* 0xff80000033297808 */ /* 0x004fe20006000000 */
[----:B------:R-:W-:Y:S01]  /*b530*/  VIADD R7, R45, 0x29 ;  /* 0x000000292d077836 */ /* 0x000fe20000000000 */
[----:B------:R-:W-:Y:S01]  /*b540*/  ISETP.GT.AND P1, PT, R158, R25, PT ;  /* 0x000000199e00720c */ /* 0x000fe20003f24270 */
[-C--:B------:R-:W-:Y:S01]  /*b550*/  FMUL.FTZ R72, R72, R14.reuse ;  /* 0x0000000e48487220 */ /* 0x080fe20000410000 */
[----:B------:R-:W-:Y:S01]  /*b560*/  ISETP.GE.AND P6, PT, R25, R157, PT ;  /* 0x0000009d1900720c */ /* 0x000fe20003fc6270 */
[----:B------:R-:W-:Y:S01]  /*b570*/  FMUL.FTZ R73, R73, R14 ;  /* 0x0000000e49497220 */ /* 0x000fe20000410000 */
[----:B------:R-:W-:Y:S01]  /*b580*/  ISETP.GE.AND P3, PT, R25, R151, PT ;  /* 0x000000971900720c */ /* 0x000fe20003f66270 */
[----:B------:R-:W-:Y:S01]  /*b590*/  MUFU.TANH R128, R76 ;  /* 0x0000004c00807308 */ /* 0x000fe20000002400 */
[----:B------:R-:W-:Y:S01]  /*b5a0*/  ISETP.GT.AND P0, PT, R156, R25, PT ;  /* 0x000000199c00720c */ /* 0x000fe20003f04270 */
[C---:B------:R-:W-:Y:S01]  /*b5b0*/  VIADD R6, R45.reuse, 0x30 ;  /* 0x000000302d067836 */ /* 0x040fe20000000000 */
[----:B------:R-:W-:Y:S01]  /*b5c0*/  ISETP.GT.AND P4, PT, R158, R17, PT ;  /* 0x000000119e00720c */ /* 0x000fe20003f84270 */
[C---:B------:R-:W-:Y:S01]  /*b5d0*/  VIADD R5, R45.reuse, 0x31 ;  /* 0x000000312d057836 */ /* 0x040fe20000000000 */
[----:B------:R-:W-:Y:S01]  /*b5e0*/  FSEL R27, R44, -INF , !P1 ;  /* 0xff8000002c1b7808 */ /* 0x000fe20004800000 */
[----:B------:R-:W-:Y:S01]  /*b5f0*/  VIADD R4, R45, 0x38 ;  /* 0x000000382d047836 */ /* 0x000fe20000000000 */
[----:B------:R-:W-:Y:S01]  /*b600*/  FSEL R28, R28, -INF , !P4 ;  /* 0xff8000001c1c7808 */ /* 0x000fe20006000000 */
[----:B------:R2:W3:Y:S01]  /*b610*/  MUFU.TANH R25, R32 ;  /* 0x0000002000197308 */ /* 0x0004e20000002400 */
[----:B------:R-:W-:Y:S01]  /*b620*/  ISETP.GT.AND P4, PT, R158, R36, PT ;  /* 0x000000249e00720c */ /* 0x000fe20003f84270 */
[-C--:B------:R-:W-:Y:S01]  /*b630*/  FMUL.FTZ R38, R38, R14.reuse ;  /* 0x0000000e26267220 */ /* 0x080fe20000410000 */
[----:B------:R-:W-:Y:S01]  /*b640*/  FSEL R47, R47, -INF , !P5 ;  /* 0xff8000002f2f7808 */ /* 0x000fe20006800000 */
[-C--:B------:R-:W-:Y:S01]  /*b650*/  FMUL.FTZ R39, R39, R14.reuse ;  /* 0x0000000e27277220 */ /* 0x080fe20000410000 */
[----:B------:R-:W-:Y:S01]  /*b660*/  FSEL R40, R40, -INF , !P4 ;  /* 0xff80000028287808 */ /* 0x000fe20006000000 */
[-C--:B------:R-:W-:Y:S01]  /*b670*/  FMUL.FTZ R78, R78, R14.reuse ;  /* 0x0000000e4e4e7220 */ /* 0x080fe20000410000 */
[----:B------:R-:W-:Y:S01]  /*b680*/  ISETP.GT.AND P4, PT, R158, R19, PT ;  /* 0x000000139e00720c */ /* 0x000fe20003f84270 */
[----:B------:R-:W3:Y:S01]  /*b690*/  MUFU.TANH R123, R77 ;  /* 0x0000004d007b7308 */ /* 0x000ee20000002400 */
[----:B------:R-:W-:Y:S01]  /*b6a0*/  FSEL R41, R41, -INF , !P2 ;  /* 0xff80000029297808 */ /* 0x000fe20005000000 */
[----:B------:R-:W-:Y:S01]  /*b6b0*/  FMUL.FTZ R74, R74, R14 ;  /* 0x0000000e4a4a7220 */ /* 0x000fe20000410000 */
[----:B------:R-:W-:-:S02]  /*b6c0*/  ISETP.GE.AND P5, PT, R17, R157, PT ;  /* 0x0000009d1100720c */ /* 0x000fc40003fa6270 */
[----:B------:R-:W-:Y:S02]  /*b6d0*/  ISETP.GE.AND P2, PT, R17, R151, PT ;  /* 0x000000971100720c */ /* 0x000fe40003f46270 */
[----:B------:R-:W-:Y:S01]  /*b6e0*/  ISETP.GT.AND P1, PT, R156, R17, PT ;  /* 0x000000119c00720c */ /* 0x000fe20003f24270 */
[----:B------:R-:W3:Y:S01]  /*b6f0*/  MUFU.TANH R126, R72 ;  /* 0x00000048007e7308 */ /* 0x000ee20000002400 */
[----:B----4-:R-:W-:Y:S01]  /*b700*/  FSEL R17, R46, -INF , !P0 ;  /* 0xff8000002e117808 */ /* 0x010fe20004000000 */
[C---:B--2---:R-:W-:Y:S01]  /*b710*/  VIADD R32, R45.reuse, 0x21 ;  /* 0x000000212d207836 */ /* 0x044fe20000000000 */
[----:B------:R-:W-:Y:S01]  /*b720*/  FSEL R30, R30, -INF , !P4 ;  /* 0xff8000001e1e7808 */ /* 0x000fe20006000000 */
[----:B------:R-:W-:Y:S01]  /*b730*/  VIADD R45, R45, 0x39 ;  /* 0x000000392d2d7836 */ /* 0x000fe20000000000 */
[----:B------:R-:W-:Y:S02]  /*b740*/  FSEL R27, R27, -INF , !P6 ;  /* 0xff8000001b1b7808 */ /* 0x000fe40007000000 */
[C---:B------:R-:W-:Y:S01]  /*b750*/  ISETP.GT.AND P4, PT, R158.reuse, R33, PT ;  /* 0x000000219e00720c */ /* 0x040fe20003f84270 */
[----:B------:R-:W2:Y:S01]  /*b760*/  MUFU.TANH R124, R73 ;  /* 0x00000049007c7308 */ /* 0x000ea20000002400 */
[----:B------:R-:W-:Y:S01]  /*b770*/  BAR.SYNC.DEFER_BLOCKING 0x0 ;  /* 0x0000000000007b1d */ /* 0x000fe20000010000 */
[----:B------:R-:W-:-:S02]  /*b780*/  ISETP.GT.AND P6, PT, R158, R32, PT ;  /* 0x000000209e00720c */ /* 0x000fc40003fc4270 */
[C---:B------:R-:W-:Y:S02]  /*b790*/  ISETP.GT.AND P0, PT, R158.reuse, R18, PT ;  /* 0x000000129e00720c */ /* 0x040fe40003f04270 */
[----:B------:R-:W-:Y:S02]  /*b7a0*/  FSEL R17, R17, -INF , !P3 ;  /* 0xff80000011117808 */ /* 0x000fe40005800000 */
[----:B------:R-:W4:Y:S01]  /*b7b0*/  MUFU.TANH R24, R24 ;  /* 0x0000001800187308 */ /* 0x000f220000002400 */
[----:B------:R-:W-:Y:S02]  /*b7c0*/  ISETP.GT.AND P3, PT, R158, R7, PT ;  /* 0x000000079e00720c */ /* 0x000fe40003f64270 */
[----:B-1----:R-:W-:Y:S02]  /*b7d0*/  FSEL R22, R22, -INF , !P4 ;  /* 0xff80000016167808 */ /* 0x002fe40006000000 */
[----:B------:R-:W-:Y:S02]  /*b7e0*/  FSEL R159, R23, -INF , !P6 ;  /* 0xff800000179f7808 */ /* 0x000fe40007000000 */
[----:B---3--:R-:W-:Y:S01]  /*b7f0*/  FSEL R121, R25, -INF , !P0 ;  /* 0xff80000019797808 */ /* 0x008fe20004000000 */
[----:B------:R-:W1:Y:S01]  /*b800*/  MUFU.TANH R43, R43 ;  /* 0x0000002b002b7308 */ /* 0x000e620000002400 */
[----:B------:R-:W-:-:S02]  /*b810*/  ISETP.GT.AND P4, PT, R158, R6, PT ;  /* 0x000000069e00720c */ /* 0x000fc40003f84270 */
[C---:B------:R-:W-:Y:S02]  /*b820*/  ISETP.GT.AND P6, PT, R158.reuse, R5, PT ;  /* 0x000000059e00720c */ /* 0x040fe40003fc4270 */
[----:B------:R-:W-:Y:S02]  /*b830*/  ISETP.GT.AND P0, PT, R158, R4, PT ;  /* 0x000000049e00720c */ /* 0x000fe40003f04270 */
[----:B------:R-:W-:Y:S02]  /*b840*/  FSEL R26, R26, -INF , !P3 ;  /* 0xff8000001a1a7808 */ /* 0x000fe40005800000 */
[----:B------:R-:W-:Y:S02]  /*b850*/  ISETP.GT.AND P3, PT, R158, R45, PT ;  /* 0x0000002d9e00720c */ /* 0x000fe40003f64270 */
[----:B------:R-:W-:Y:S02]  /*b860*/  FSEL R128, R128, -INF , !P4 ;  /* 0xff80000080807808 */ /* 0x000fe40006000000 */
[----:B------:R-:W-:-:S02]  /*b870*/  FSEL R123, R123, -INF , !P6 ;  /* 0xff8000007b7b7808 */ /* 0x000fc40007000000 */
[----:B------:R-:W-:Y:S02]  /*b880*/  FSEL R126, R126, -INF , !P0 ;  /* 0xff8000007e7e7808 */ /* 0x000fe40004000000 */
[C---:B------:R-:W-:Y:S02]  /*b890*/  ISETP.GE.AND P4, PT, R36.reuse, R157, PT ;  /* 0x0000009d2400720c */ /* 0x040fe40003f86270 */
[----:B------:R-:W-:Y:S02]  /*b8a0*/  ISETP.GE.AND P6, PT, R36, R151, PT ;  /* 0x000000972400720c */ /* 0x000fe40003fc6270 */
[----:B------:R-:W-:Y:S02]  /*b8b0*/  ISETP.GT.AND P0, PT, R156, R36, PT ;  /* 0x000000249c00720c */ /* 0x000fe40003f04270 */
[----:B------:R-:W-:Y:S01]  /*b8c0*/  FSEL R21, R21, -INF , !P1 ;  /* 0xff80000015157808 */ /* 0x000fe20004800000 */
[----:B------:R3:W1:Y:S01]  /*b8d0*/  MUFU.TANH R36, R38 ;  /* 0x0000002600247308 */ /* 0x0006620000002400 */
[----:B------:R-:W-:-:S02]  /*b8e0*/  FSEL R25, R28, -INF , !P5 ;  /* 0xff8000001c197808 */ /* 0x000fc40006800000 */
[----:B--2---:R-:W-:Y:S02]  /*b8f0*/  FSEL R124, R124, -INF , !P3 ;  /* 0xff8000007c7c7808 */ /* 0x004fe40005800000 */
[C---:B------:R-:W-:Y:S02]  /*b900*/  ISETP.GE.AND P3, PT, R19.reuse, R157, PT ;  /* 0x0000009d1300720c */ /* 0x040fe40003f66270 */
[----:B------:R-:W-:Y:S01]  /*b910*/  ISETP.GE.AND P5, PT, R19, R151, PT ;  /* 0x000000971300720c */ /* 0x000fe20003fa6270 */
[----:B------:R-:W2:Y:S01]  /*b920*/  MUFU.TANH R28, R39 ;  /* 0x00000027001c7308 */ /* 0x000ea20000002400 */
[----:B------:R-:W-:Y:S02]  /*b930*/  ISETP.GT.AND P1, PT, R156, R19, PT ;  /* 0x000000139c00720c */ /* 0x000fe40003f24270 */
[----:B------:R-:W-:Y:S02]  /*b940*/  FSEL R19, R21, -INF , !P2 ;  /* 0xff80000015137808 */ /* 0x000fe40005000000 */
[----:B----4-:R-:W-:-:S02]  /*b950*/  FSEL R21, R24, -INF , !P0 ;  /* 0xff80000018157808 */ /* 0x010fc40004000000 */
[----:B------:R-:W-:Y:S02]  /*b960*/  FSEL R23, R40, -INF , !P4 ;  /* 0xff80000028177808 */ /* 0x000fe40006000000 */
[----:B------:R-:W-:Y:S01]  /*b970*/  ISETP.GE.AND P2, PT, R33, R157, PT ;  /* 0x0000009d2100720c */ /* 0x000fe20003f46270 */
[-C--:B---3--:R-:W-:Y:S01]  /*b980*/  FMUL.FTZ R38, R34, R14.reuse ;  /* 0x0000000e22267220 */ /* 0x088fe20000410000 */
[----:B------:R-:W-:Y:S01]  /*b990*/  FMUL.FTZ R34, R35, R14 ;  /* 0x0000000e23227220 */ /* 0x000fe20000410000 */
[----:B------:R-:W-:Y:S02]  /*b9a0*/  FSEL R35, R21, -INF , !P6 ;  /* 0xff80000015237808 */ /* 0x000fe40007000000 */
[----:B------:R-:W3:Y:S01]  /*b9b0*/  MUFU.TANH R24, R38 ;  /* 0x0000002600187308 */ /* 0x000ee20000002400 */
[----:B------:R-:W-:Y:S02]  /*b9c0*/  FSEL R21, R30, -INF , !P3 ;  /* 0xff8000001e157808 */ /* 0x000fe40005800000 */
[----:B------:R-:W-:-:S02]  /*b9d0*/  ISETP.GE.AND P4, PT, R33, R151, PT ;  /* 0x000000972100720c */ /* 0x000fc40003f86270 */
[C---:B------:R-:W-:Y:S02]  /*b9e0*/  ISETP.GT.AND P0, PT, R156.reuse, R33, PT ;  /* 0x000000219c00720c */ /* 0x040fe40003f04270 */
[----:B-1----:R-:W-:Y:S01]  /*b9f0*/  FSEL R33, R43, -INF , !P1 ;  /* 0xff8000002b217808 */ /* 0x002fe20004800000 */
[----:B------:R-:W1:Y:S01]  /*ba00*/  MUFU.TANH R30, R34 ;  /* 0x00000022001e7308 */ /* 0x000e620000002400 */
[----:B------:R-:W-:Y:S02]  /*ba10*/  ISETP.GT.AND P1, PT, R156, R32, PT ;  /* 0x000000209c00720c */ /* 0x000fe40003f24270 */
[----:B------:R-:W-:Y:S02]  /*ba20*/  FSEL R33, R33, -INF , !P5 ;  /* 0xff80000021217808 */ /* 0x000fe40006800000 */
[----:B------:R-:W-:Y:S02]  /*ba30*/  FSEL R36, R36, -INF , !P0 ;  /* 0xff80000024247808 */ /* 0x000fe40004000000 */
[----:B------:R-:W-:-:S02]  /*ba40*/  FSEL R131, R22, -INF , !P2 ;  /* 0xff80000016837808 */ /* 0x000fc40005000000 */
[----:B------:R-:W-:Y:S02]  /*ba50*/  ISETP.GE.AND P3, PT, R32, R151, PT ;  /* 0x000000972000720c */ /* 0x000fe40003f66270 */
[C---:B------:R-:W-:Y:S02]  /*ba60*/  ISETP.GE.AND P5, PT, R18.reuse, R157, PT ;  /* 0x0000009d1200720c */ /* 0x040fe40003fa6270 */
[----:B------:R-:W-:Y:S02]  /*ba70*/  ISETP.GE.AND P2, PT, R18, R151, PT ;  /* 0x000000971200720c */ /* 0x000fe40003f46270 */
[----:B------:R-:W-:Y:S02]  /*ba80*/  ISETP.GT.AND P0, PT, R156, R18, PT ;  /* 0x000000129c00720c */ /* 0x000fe40003f04270 */
[----:B--2---:R-:W-:Y:S01]  /*ba90*/  FSEL R28, R28, -INF , !P1 ;  /* 0xff8000001c1c7808 */ /* 0x004fe20004800000 */
[----:B------:R-:W2:Y:S01]  /*baa0*/  MUFU.TANH R18, R78 ;  /* 0x0000004e00127308 */ /* 0x000ea20000002400 */
[----:B------:R-:W-:-:S02]  /*bab0*/  ISETP.GE.AND P6, PT, R32, R157, PT ;  /* 0x0000009d2000720c */ /* 0x000fc40003fc6270 */
[----:B------:R-:W-:Y:S02]  /*bac0*/  FSEL R119, R28, -INF , !P3 ;  /* 0xff8000001c777808 */ /* 0x000fe40005800000 */
[----:B---3--:R-:W-:Y:S02]  /*bad0*/  FSEL R24, R24, -INF , !P0 ;  /* 0xff80000018187808 */ /* 0x008fe40004000000 */
[----:B------:R-:W-:Y:S02]  /*bae0*/  FSEL R121, R121, -INF , !P5 ;  /* 0xff80000079797808 */ /* 0x000fe40006800000 */
[----:B------:R-:W-:Y:S02]  /*baf0*/  FSEL R117, R36, -INF , !P4 ;  /* 0xff80000024757808 */ /* 0x000fe40006000000 */
[----:B------:R-:W-:Y:S02]  /*bb00*/  FSEL R159, R159, -INF , !P6 ;  /* 0xff8000009f9f7808 */ /* 0x000fe40007000000 */
[----:B------:R-:W-:-:S02]  /*bb10*/  ISETP.GE.AND P3, PT, R6, R157, PT ;  /* 0x0000009d0600720c */ /* 0x000fc40003f66270 */
[----:B------:R-:W-:Y:S02]  /*bb20*/  ISETP.GE.AND P5, PT, R6, R151, PT ;  /* 0x000000970600720c */ /* 0x000fe40003fa6270 */
[C---:B------:R-:W-:Y:S02]  /*bb30*/  ISETP.GT.AND P0, PT, R156.reuse, R6, PT ;  /* 0x000000069c00720c */ /* 0x040fe40003f04270 */
[C---:B------:R-:W-:Y:S01]  /*bb40*/  ISETP.GE.AND P4, PT, R7.reuse, R157, PT ;  /* 0x0000009d0700720c */ /* 0x040fe20003f86270 */
[----:B------:R-:W3:Y:S01]  /*bb50*/  MUFU.TANH R6, R74 ;  /* 0x0000004a00067308 */ /* 0x000ee20000002400 */
[----:B------:R-:W-:Y:S02]  /*bb60*/  ISETP.GE.AND P6, PT, R7, R151, PT ;  /* 0x000000970700720c */ /* 0x000fe40003fc6270 */
[----:B------:R-:W-:Y:S01]  /*bb70*/  ISETP.GT.AND P1, PT, R156, R7, PT ;  /* 0x000000079c00720c */ /* 0x000fe20003f24270 */
[----:B------:R-:W-:Y:S01]  /*bb80*/  FMUL.FTZ R7, R79, R14 ;  /* 0x0000000e4f077220 */ /* 0x000fe20000410000 */
[----:B------:R-:W-:-:S02]  /*bb90*/  FSEL R127, R24, -INF , !P2 ;  /* 0xff800000187f7808 */ /* 0x000fc40005000000 */
[----:B-1----:R-:W-:Y:S02]  /*bba0*/  FSEL R30, R30, -INF , !P1 ;  /* 0xff8000001e1e7808 */ /* 0x002fe40004800000 */
[----:B------:R-:W-:Y:S01]  /*bbb0*/  FSEL R129, R26, -INF , !P4 ;  /* 0xff8000001a817808 */ /* 0x000fe20006000000 */
[----:B------:R-:W1:Y:S01]  /*bbc0*/  MUFU.TANH R7, R7 ;  /* 0x0000000700077308 */ /* 0x000e620000002400 */
[C---:B------:R-:W-:Y:S02]  /*bbd0*/  ISETP.GE.AND P2, PT, R5.reuse, R157, PT ;  /* 0x0000009d0500720c */ /* 0x040fe40003f46270 */
[----:B------:R-:W-:Y:S02]  /*bbe0*/  ISETP.GE.AND P4, PT, R5, R151, PT ;  /* 0x000000970500720c */ /* 0x000fe40003f86270 */
[----:B------:R-:W-:Y:S01]  /*bbf0*/  ISETP.GT.AND P1, PT, R156, R5, PT ;  /* 0x000000059c00720c */ /* 0x000fe20003f24270 */
[----:B------:R-:W-:Y:S01]  /*bc00*/  FMUL.FTZ R5, R75, R14 ;  /* 0x0000000e4b057220 */ /* 0x000fe20000410000 */
[----:B--2---:R-:W-:-:S02]  /*bc10*/  FSEL R18, R18, -INF , !P0 ;  /* 0xff80000012127808 */ /* 0x004fc40004000000 */
[----:B------:R-:W-:Y:S02]  /*bc20*/  ISETP.GT.AND P0, PT, R156, R4, PT ;  /* 0x000000049c00720c */ /* 0x000fe40003f04270 */
[----:B------:R-:W-:Y:S01]  /*bc30*/  FSEL R125, R30, -INF , !P6 ;  /* 0xff8000001e7d7808 */ /* 0x000fe20007000000 */
[----:B------:R-:W2:Y:S01]  /*bc40*/  MUFU.TANH R5, R5 ;  /* 0x0000000500057308 */ /* 0x000ea20000002400 */
[----:B---3--:R-:W-:Y:S02]  /*bc50*/  FSEL R6, R6, -INF , !P0 ;  /* 0xff80000006067808 */ /* 0x008fe40004000000 */
[----:B------:R-:W-:Y:S02]  /*bc60*/  ISETP.GT.AND P0, PT, R90, R139, PT ;  /* 0x0000008b5a00720c */ /* 0x000fe40003f04270 */
[----:B------:R-:W-:Y:S02]  /*bc70*/  FSEL R128, R128, -INF , !P3 ;  /* 0xff80000080807808 */ /* 0x000fe40005800000 */
[----:B-1----:R-:W-:-:S02]  /*bc80*/  FSEL R7, R7, -INF , !P1 ;  /* 0xff80000007077808 */ /* 0x002fc40004800000 */
[----:B------:R-:W-:Y:S02]  /*bc90*/  ISETP.GT.AND P1, PT, R156, R45, PT ;  /* 0x0000002d9c00720c */ /* 0x000fe40003f24270 */
[----:B------:R-:W-:Y:S02]  /*bca0*/  FSEL R115, R18, -INF , !P5 ;  /* 0xff80000012737808 */ /* 0x000fe40006800000 */
[----:B------:R-:W-:Y:S02]  /*bcb0*/  FSEL R123, R123, -INF , !P2 ;  /* 0xff8000007b7b7808 */ /* 0x000fe40005000000 */
        /* <DEDUP_REMOVED lines=26> */
.L_x_8184:
[----:B------:R-:W2:Y:S01]  /*be60*/  LD.E R24, desc[UR4][R84.64+0x170] ;  /* 0x0001700454187980 */ /* 0x000ea2000c101900 */
[----:B------:R-:W-:Y:S02]  /*be70*/  IADD3 R18, PT, PT, R87, -0x80, RZ ;  /* 0xffffff8057127810 */ /* 0x000fe40007ffe0ff */
        /* <DEDUP_REMOVED lines=58> */
.L_x_8185:
[----:B------:R-:W-:Y:S05]  /*c220*/  BSYNC.RECONVERGENT B0 ;  /* 0x0000000000007941 */ /* 0x000fea0003800200 */
.L_x_8183:
        /* <DEDUP_REMOVED lines=38> */
.L_x_8182:
[----:B------:R-:W-:Y:S05]  /*c490*/  BSYNC.RECONVERGENT B1 ;  /* 0x0000000000017941 */ /* 0x000fea0003800200 */
.L_x_8181:
[----:B------:R-:W2:Y:S01]  /*c4a0*/  LD.E R111, desc[UR4][R84.64+0xdc] ;  /* 0x0000dc04546f7980 */ /* 0x000ea2000c101900 */
[----:B-1----:R-:W-:Y:S01]  /*c4b0*/  FMNMX3.FTZ R6, R31, R49, R20, !PT ;  /* 0x000000311f067276 */ /* 0x002fe20007810014 */
        /* <DEDUP_REMOVED lines=11> */
[----:B------:R-:W-:-:S02]  /*c570*/  LOP3.LUT R3, R0, 0x120, R3, 0xf8, !PT ;  /* 0x0000012000037812 */ /* 0x000fc400078ef803 */
[----:B------:R-:W-:Y:S02]  /*c580*/  FMNMX3.FTZ R5, R5, R123, R126, !PT ;  /* 0x0000007b05057276 */ /* 0x000fe4000781007e */
[----:B------:R-:W-:Y:S02]  /*c590*/  LEA R0, R3, R54, 0x1 ;  /* 0x0000003603007211 */ /* 0x000fe400078e08ff */
[----:B------:R-:W-:Y:S02]  /*c5a0*/  FMNMX.FTZ R14, R124, R5, !PT ;  /* 0x000000057c0e7209 */ /* 0x000fe40007810000 */
[----:B------:R-:W-:Y:S01]  /*c5b0*/  FMNMX3.FTZ R5, R4, R125, R115, !PT ;  /* 0x0000007d04057276 */ /* 0x000fe20007810073 */
[----:B------:R-:W-:Y:S01]  /*c5c0*/  LDSM.16.MT88.4 R60, [R0+0x7000] ;  /* 0x00700000003c783b */ /* 0x000fe20000004200 */
[----:B------:R-:W-:Y:S02]  /*c5d0*/  IADD3 R109, PT, PT, R15, R0, RZ ;  /* 0x000000000f6d7210 */ /* 0x000fe40007ffe0ff */
[----:B------:R-:W-:Y:S01]  /*c5e0*/  FMNMX3.FTZ R5, R5, R113, R112, !PT ;  /* 0x0000007105057276 */ /* 0x000fe20007810070 */
[----:B------:R-:W1:Y:S03]  /*c5f0*/  SHFL.BFLY PT, R7, R14, 0x2, 0x1f ;  /* 0x0c401f000e077f89 */ /* 0x000e6600000e0000 */
[----:B------:R-:W-:Y:S01]  /*c600*/  FMNMX.FTZ R6, R110, R5, !PT ;  /* 0x000000056e067209 */ /* 0x000fe20007810000 */
[----:B------:R-:W-:Y:S04]  /*c610*/  LDSM.16.MT88.4 R52, [R109+0x7000] ;  /* 0x007000006d34783b */ /* 0x000fe80000004200 */
[----:B------:R-:W3:Y:S04]  /*c620*/  SHFL.BFLY PT, R5, R6, 0x2, 0x1f ;  /* 0x0c401f0006057f89 */ /* 0x000ee800000e0000 */
[----:B------:R-:W-:Y:S04]  /*c630*/  LDSM.16.MT88.4 R76, [R0+0x6000] ;  /* 0x00600000004c783b */ /* 0x000fe80000004200 */
[----:B------:R-:W-:Y:S04]  /*c640*/  LDSM.16.MT88.4 R68, [R109+0x6000] ;  /* 0x006000006d44783b */ /* 0x000fe80000004200 */
[----:B------:R-:W-:Y:S01]  /*c650*/  LDSM.16.MT88.4 R92, [R0+0x8400] ;  /* 0x00840000005c783b */ /* 0x000fe20000004200 */
[----:B-1----:R-:W-:-:S05]  /*c660*/  FMNMX.FTZ R7, R14, R7, !PT ;  /* 0x000000070e077209 */ /* 0x002fca0007810000 */
[----:B------:R-:W1:Y:S01]  /*c670*/  SHFL.BFLY PT, R86, R7, 0x1, 0x1f ;  /* 0x0c201f0007567f89 */ /* 0x000e6200000e0000 */
[----:B---3--:R-:W-:-:S05]  /*c680*/  FMNMX.FTZ R5, R6, R5, !PT ;  /* 0x0000000506057209 */ /* 0x008fca0007810000 */
[----:B------:R-:W3:Y:S01]  /*c690*/  SHFL.BFLY PT, R4, R5, 0x1, 0x1f ;  /* 0x0c201f0005047f89 */ /* 0x000ee200000e0000 */
[----:B-1----:R-:W-:-:S04]  /*c6a0*/  FMNMX.FTZ R86, R7, R86, !PT ;  /* 0x0000005607567209 */ /* 0x002fc80007810000 */
[----:B------:R-:W-:Y:S02]  /*c6b0*/  FSETP.NEU.FTZ.AND P0, PT, R86, -INF , PT ;  /* 0xff8000005600780b */ /* 0x000fe40003f1d000 */
[----:B---3--:R-:W-:Y:S02]  /*c6c0*/  FMNMX.FTZ R3, R5, R4, !PT ;  /* 0x0000000405037209 */ /* 0x008fe40007810000 */
[----:B------:R-:W-:Y:S01]  /*c6d0*/  LDSM.16.MT88.4 R4, [R109+0x8000] ;  /* 0x008000006d04783b */ /* 0x000fe20000004200 */
        /* <DEDUP_REMOVED lines=16> */
[-C--:B------:R-:W-:Y:S01]  /*c7e0*/  FFMA.FTZ R14, R21, R111.reuse, -R130 ;  /* 0x0000006f150e7223 */ /* 0x080fe20000010882 */
[-CC-:B------:R-:W-:Y:S01]  /*c7f0*/  FFMA.FTZ R103, R17, R111.reuse, -R114.reuse ;  /* 0x0000006f11677223 */ /* 0x180fe20000010872 */
[----:B------:R-:W2:Y:S01]  /*c800*/  LDSM.16.MT88.4 R20, [R0+0x7400] ;  /* 0x007400000014783b */ /* 0x000ea20000004200 */
[----:B------:R-:W3:Y:S01]  /*c810*/  MUFU.EX2 R107, R107 ;  /* 0x0000006b006b7308 */ /* 0x000ee20000000800 */
[-C--:B------:R-:W-:Y:S01]  /*c820*/  FFMA.FTZ R104, R19, R111.reuse, -R114 ;  /* 0x0000006f13687223 */ /* 0x080fe20000010872 */
[-CC-:B------:R-:W-:Y:S01]  /*c830*/  FFMA.FTZ R97, R27, R111.reuse, -R130.reuse ;  /* 0x0000006f1b617223 */ /* 0x180fe20000010882 */
[----:B------:R-:W4:Y:S01]  /*c840*/  LDSM.16.MT88.4 R16, [R109+0x7400] ;  /* 0x007400006d10783b */ /* 0x000f220000004200 */
[----:B------:R-:W-:Y:S01]  /*c850*/  MUFU.EX2 R101, R101 ;  /* 0x0000006500657308 */ /* 0x000fe20000000800 */
[-C--:B------:R-:W-:Y:S01]  /*c860*/  FFMA.FTZ R96, R25, R111.reuse, -R130 ;  /* 0x0000006f19607223 */ /* 0x080fe20000010882 */
        /* <DEDUP_REMOVED lines=20> */
[-CC-:B------:R-:W-:Y:S01]  /*c9b0*/  FFMA.FTZ R126, R126, R111.reuse, -R130.reuse ;  /* 0x0000006f7e7e7223 */ /* 0x180fe20000010882 */
[-C--:B------:R-:W-:Y:S01]  /*c9c0*/  FFMA.FTZ R165, R124, R111.reuse, -R130 ;  /* 0x0000006f7ca57223 */ /* 0x080fe20000010882 */
[----:B------:R-:W-:Y:S01]  /*c9d0*/  MUFU.EX2 R97, R97 ;  /* 0x0000006100617308 */ /* 0x000fe20000000800 */
[-C--:B------:R-:W-:Y:S01]  /*c9e0*/  FFMA.FTZ R127, R115, R111.reuse, -R114 ;  /* 0x0000006f737f7223 */ /* 0x080fe20000010872 */
[----:B---3--:R-:W-:Y:S01]  /*c9f0*/  F2FP.BF16.F32.PACK_AB R49, R105, R106 ;  /* 0x0000006a6931723e */ /* 0x008fe200000010ff */
[-C--:B------:R-:W-:Y:S01]  /*ca00*/  FFMA.FTZ R128, R128, R111.reuse, -R130 ;  /* 0x0000006f80807223 */ /* 0x080fe20000010882 */
[----:B------:R-:W3:Y:S01]  /*ca10*/  MUFU.EX2 R96, R96 ;  /* 0x0000006000607308 */ /* 0x000ee20000000800 */
[-CC-:B------:R-:W-:Y:S01]  /*ca20*/  FFMA.FTZ R115, R113, R111.reuse, -R114.reuse ;  /* 0x0000006f71737223 */ /* 0x180fe20000010872 */
[----:B------:R-:W-:Y:S01]  /*ca30*/  FFMA.FTZ R110, R110, R111, -R114 ;  /* 0x0000006f6e6e7223 */ /* 0x000fe20000010872 */
[----:B------:R-:W-:Y:S01]  /*ca40*/  FADD.FTZ R108, R108, R107 ;  /* 0x0000006b6c6c7221 */ /* 0x000fe20000010000 */
[----:B------:R-:W-:Y:S01]  /*ca50*/  MUFU.EX2 R15, R15 ;  /* 0x0000000f000f7308 */ /* 0x000fe20000000800 */
[----:B------:R-:W-:Y:S01]  /*ca60*/  FADD.FTZ R106, R106, R105 ;  /* 0x000000696a6a7221 */ /* 0x000fe20000010000 */
[----:B-----5:R-:W-:Y:S01]  /*ca70*/  F2FP.BF16.F32.PACK_AB R51, R98, R99 ;  /* 0x000000636233723e */ /* 0x020fe200000010ff */
[----:B------:R-:W-:Y:S01]  /*ca80*/  FADD.FTZ R101, R101, R108 ;  /* 0x0000006c65657221 */ /* 0x000fe20000010000 */
[----:B------:R-:W-:Y:S01]  /*ca90*/  MUFU.EX2 R14, R14 ;  /* 0x0000000e000e7308 */ /* 0x000fe20000000800 */
[----:B------:R-:W-:Y:S01]  /*caa0*/  FADD.FTZ R99, R99, R106 ;  /* 0x0000006a63637221 */ /* 0x000fe20000010000 */
[----:B------:R-:W-:Y:S01]  /*cab0*/  ISETP.GT.AND P0, PT, R90, R139, PT ;  /* 0x0000008b5a00720c */ /* 0x000fe20003f04270 */
[----:B------:R-:W-:Y:S01]  /*cac0*/  FADD.FTZ R100, R100, R101 ;  /* 0x0000006564647221 */ /* 0x000fe20000010000 */
[----:B------:R-:W-:Y:S01]  /*cad0*/  MUFU.EX2 R103, R103 ;  /* 0x0000006700677308 */ /* 0x000fe20000000800 */
[----:B------:R-:W-:Y:S01]  /*cae0*/  HMMA.16816.F32.BF16 R64, R48, R60, RZ ;  /* 0x0000003c3040723c */ /* 0x000fe200000418ff */
[----:B------:R-:W-:-:S02]  /*caf0*/  FADD.FTZ R98, R98, R99 ;  /* 0x0000006362627221 */ /* 0x000fc40000010000 */
        /* <DEDUP_REMOVED lines=12> */
[----:B------:R-:W4:Y:S04]  /*cbc0*/  MUFU.EX2 R122, R122 ;  /* 0x0000007a007a7308 */ /* 0x000f280000000800 */
[----:B------:R-:W-:Y:S01]  /*cbd0*/  MUFU.EX2 R120, R120 ;  /* 0x0000007800787308 */ /* 0x000fe20000000800 */
[C---:B------:R-:W-:Y:S03]  /*cbe0*/  HMMA.16816.F32.BF16 R72, R48.reuse, R68, RZ ;  /* 0x000000443048723c */ /* 0x040fe600000418ff */
[----:B------:R-:W4:Y:S04]  /*cbf0*/  MUFU.EX2 R125, R125 ;  /* 0x0000007d007d7308 */ /* 0x000f280000000800 */
[----:B------:R-:W-:Y:S01]  /*cc00*/  MUFU.EX2 R126, R126 ;  /* 0x0000007e007e7308 */ /* 0x000fe20000000800 */
[C---:B-1----:R-:W-:Y:S03]  /*cc10*/  HMMA.16816.F32.BF16 R36, R48.reuse, R40, RZ ;  /* 0x000000283024723c */ /* 0x042fe600000418ff */
        /* <DEDUP_REMOVED lines=8> */
[----:B-----5:R-:W-:Y:S01]  /*cca0*/  F2FP.BF16.F32.PACK_AB R5, R104, R103 ;  /* 0x000000676805723e */ /* 0x020fe200000010ff */
[----:B------:R-:W-:-:S02]  /*ccb0*/  FADD.FTZ R103, R103, R98 ;  /* 0x0000006267677221 */ /* 0x000fc40000010000 */
[----:B------:R-:W-:Y:S02]  /*ccc0*/  FADD.FTZ R96, R96, R97 ;  /* 0x0000006160607221 */ /* 0x000fe40000010000 */
[----:B------:R-:W-:Y:S01]  /*ccd0*/  HMMA.16816.F32.BF16 R48, R48, R6, RZ ;  /* 0x000000063030723c */ /* 0x000fe200000418ff */
[----:B------:R-:W-:Y:S01]  /*cce0*/  F2FP.BF16.F32.PACK_AB R6, R14, R15 ;  /* 0x0000000f0e06723e */ /* 0x000fe200000010ff */
[----:B------:R-:W-:Y:S01]  /*ccf0*/  FADD.FTZ R104, R104, R103 ;  /* 0x0000006768687221 */ /* 0x000fe20000010000 */
[----:B--2---:R-:W-:Y:S01]  /*cd00*/  F2FP.BF16.F32.PACK_AB R7, R102, R91 ;  /* 0x0000005b6607723e */ /* 0x004fe200000010ff */
[----:B------:R-:W-:Y:S02]  /*cd10*/  FADD.FTZ R15, R15, R96 ;  /* 0x000000600f0f7221 */ /* 0x000fe40000010000 */
[----:B------:R-:W-:Y:S02]  /*cd20*/  FADD.FTZ R91, R91, R104 ;  /* 0x000000685b5b7221 */ /* 0x000fe40000010000 */
[----:B------:R-:W-:-:S02]  /*cd30*/  FADD.FTZ R15, R14, R15 ;  /* 0x0000000f0e0f7221 */ /* 0x000fc40000010000 */
[----:B------:R-:W-:Y:S01]  /*cd40*/  HMMA.16816.F32.BF16 R64, R4, R20, R64 ;  /* 0x000000140440723c */ /* 0x000fe20000041840 */
[----:B------:R-:W-:-:S07]  /*cd50*/  FADD.FTZ R102, R102, R91 ;  /* 0x0000005b66667221 */ /* 0x000fce0000010000 */
        /* <DEDUP_REMOVED lines=26> */
[----:B-1----:R-:W-:Y:S02]  /*cf00*/  HMMA.16816.F32.BF16 R64, R4, R20, R64 ;  /* 0x000000140440723c */ /* 0x002fe40000041840 */
[----:B------:R-:W-:-:S06]  /*cf10*/  FADD.FTZ R14, R117, R14 ;  /* 0x0000000e750e7221 */ /* 0x000fcc0000010000 */
[C---:B------:R-:W-:Y:S01]  /*cf20*/  HMMA.16816.F32.BF16 R60, R4.reuse, R22, R60 ;  /* 0x00000016043c723c */ /* 0x040fe2000004183c */
[----:B------:R-:W1:Y:S07]  /*cf30*/  LDSM.16.MT88.4 R20, [R109+0x8800] ;  /* 0x008800006d14783b */ /* 0x000e6e0000004200 */
[C---:B--2---:R-:W-:Y:S08]  /*cf40*/  HMMA.16816.F32.BF16 R56, R4.reuse, R16, R56 ;  /* 0x000000100438723c */ /* 0x044ff00000041838 */
[C---:B------:R-:W-:Y:S01]  /*cf50*/  HMMA.16816.F32.BF16 R52, R4.reuse, R18, R52 ;  /* 0x000000120434723c */ /* 0x040fe20000041834 */
[----:B------:R-:W2:Y:S07]  /*cf60*/  LDSM.16.MT88.4 R16, [R0+0x7c00] ;  /* 0x007c00000010783b */ /* 0x000eae0000004200 */
[C---:B---3--:R-:W-:Y:S01]  /*cf70*/  HMMA.16816.F32.BF16 R36, R4.reuse, R92, R36 ;  /* 0x0000005c0424723c */ /* 0x048fe20000041824 */
[-C--:B------:R-:W-:Y:S01]  /*cf80*/  FFMA.FTZ R93, R112, R111.reuse, -R114 ;  /* 0x0000006f705d7223 */ /* 0x080fe20000010872 */
[----:B------:R-:W-:Y:S05]  /*cf90*/  MUFU.EX2 R92, R115 ;  /* 0x00000073005c7308 */ /* 0x000fea0000000800 */
[----:B------:R-:W-:Y:S01]  /*cfa0*/  MUFU.EX2 R93, R93 ;  /* 0x0000005d005d7308 */ /* 0x000fe20000000800 */
[----:B----4-:R-:W-:Y:S01]  /*cfb0*/  HMMA.16816.F32.BF16 R72, R4, R24, R72 ;  /* 0x000000180448723c */ /* 0x010fe20000041848 */
[----:B------:R-:W-:-:S02]  /*cfc0*/  FFMA.FTZ R24, R123, R111, -R130 ;  /* 0x0000006f7b187223 */ /* 0x000fc40000010882 */
[----:B------:R-:W-:Y:S04]  /*cfd0*/  MUFU.EX2 R123, R128 ;  /* 0x00000080007b7308 */ /* 0x000fe80000000800 */
[----:B------:R3:W4:Y:S01]  /*cfe0*/  MUFU.EX2 R124, R24 ;  /* 0x00000018007c7308 */ /* 0x0007220000000800 */
[C---:B------:R-:W-:Y:S03]  /*cff0*/  HMMA.16816.F32.BF16 R40, R4.reuse, R94, R40 ;  /* 0x0000005e0428723c */ /* 0x040fe60000041828 */
[----:B------:R-:W2:Y:S05]  /*d000*/  MUFU.EX2 R94, R110 ;  /* 0x0000006e005e7308 */ /* 0x000eaa0000000800 */
[C---:B-----5:R-:W-:Y:S08]  /*d010*/  HMMA.16816.F32.BF16 R80, R4.reuse, R28, R80 ;  /* 0x0000001c0450723c */ /* 0x060ff00000041850 */
[C---:B------:R-:W-:Y:S01]  /*d020*/  HMMA.16816.F32.BF16 R76, R4.reuse, R30, R76 ;  /* 0x0000001e044c723c */ /* 0x040fe2000004184c */
[----:B------:R-:W5:Y:S07]  /*d030*/  LDSM.16.MT88.4 R28, [R109+0x6c00] ;  /* 0x006c00006d1c783b */ /* 0x000f6e0000004200 */
[C---:B------:R-:W-:Y:S01]  /*d040*/  HMMA.16816.F32.BF16 R68, R4.reuse, R26, R68 ;  /* 0x0000001a0444723c */ /* 0x040fe20000041844 */
[----:B---3--:R-:W3:Y:S07]  /*d050*/  LDSM.16.MT88.4 R24, [R109+0x7c00] ;  /* 0x007c00006d18783b */ /* 0x008eee0000004200 */
[C---:B-1----:R-:W-:Y:S08]  /*d060*/  HMMA.16816.F32.BF16 R44, R4.reuse, R20, R44 ;  /* 0x00000014042c723c */ /* 0x042ff0000004182c */
[----:B------:R-:W-:Y:S01]  /*d070*/  HMMA.16816.F32.BF16 R48, R4, R22, R48 ;  /* 0x000000160430723c */ /* 0x000fe20000041830 */
[----:B----4-:R-:W-:Y:S01]  /*d080*/  F2FP.BF16.F32.PACK_AB R4, R124, R123 ;  /* 0x0000007b7c04723e */ /* 0x010fe200000010ff */
[----:B------:R-:W-:Y:S01]  /*d090*/  LDSM.16.MT88.4 R20, [R0+0x8c00] ;  /* 0x008c00000014783b */ /* 0x000fe20000004200 */
[----:B------:R-:W-:Y:S01]  /*d0a0*/  F2FP.BF16.F32.PACK_AB R5, R92, R113 ;  /* 0x000000715c05723e */ /* 0x000fe200000010ff */
[----:B------:R-:W-:Y:S01]  /*d0b0*/  FADD.FTZ R123, R123, R14 ;  /* 0x0000000e7b7b7221 */ /* 0x000fe20000010000 */
[----:B------:R-:W-:-:S02]  /*d0c0*/  F2FP.BF16.F32.PACK_AB R6, R165, R126 ;  /* 0x0000007ea506723e */ /* 0x000fc400000010ff */
[----:B--2---:R-:W-:Y:S01]  /*d0d0*/  F2FP.BF16.F32.PACK_AB R7, R94, R93 ;  /* 0x0000005d5e07723e */ /* 0x004fe200000010ff */
[----:B------:R-:W-:-:S04]  /*d0e0*/  FADD.FTZ R123, R124, R123 ;  /* 0x0000007b7c7b7221 */ /* 0x000fc80000010000 */
[----:B------:R-:W-:Y:S02]  /*d0f0*/  FADD.FTZ R126, R126, R123 ;  /* 0x0000007b7e7e7221 */ /* 0x000fe40000010000 */
[----:B------:R-:W-:Y:S02]  /*d100*/  HMMA.16816.F32.BF16 R64, R4, R16, R64 ;  /* 0x000000100440723c */ /* 0x000fe40000041840 */
[----:B------:R-:W-:-:S06]  /*d110*/  FADD.FTZ R165, R165, R126 ;  /* 0x0000007ea5a57221 */ /* 0x000fcc0000010000 */
[C---:B------:R-:W-:Y:S01]  /*d120*/  HMMA.16816.F32.BF16 R60, R4.reuse, R18, R60 ;  /* 0x00000012043c723c */ /* 0x040fe2000004183c */
[----:B------:R-:W1:Y:S07]  /*d130*/  LDSM.16.MT88.4 R16, [R109+0x8c00] ;  /* 0x008c00006d10783b */ /* 0x000e6e0000004200 */
[C---:B------:R-:W-:Y:S08]  /*d140*/  HMMA.16816.F32.BF16 R80, R4.reuse, R32, R80 ;  /* 0x000000200450723c */ /* 0x040ff00000041850 */
[C---:B------:R-:W-:Y:S08]  /*d150*/  HMMA.16816.F32.BF16 R76, R4.reuse, R34, R76 ;  /* 0x00000022044c723c */ /* 0x040ff0000004184c */
[C---:B-----5:R-:W-:Y:S08]  /*d160*/  HMMA.16816.F32.BF16 R72, R4.reuse, R28, R72 ;  /* 0x0000001c0448723c */ /* 0x060ff00000041848 */
[C---:B------:R-:W-:Y:S08]  /*d170*/  HMMA.16816.F32.BF16 R68, R4.reuse, R30, R68 ;  /* 0x0000001e0444723c */ /* 0x040ff00000041844 */
[C---:B---3--:R-:W-:Y:S08]  /*d180*/  HMMA.16816.F32.BF16 R56, R4.reuse, R24, R56 ;  /* 0x000000180438723c */ /* 0x048ff00000041838 */
        /* <DEDUP_REMOVED lines=82> */
.L_x_8189:
        /* <DEDUP_REMOVED lines=8> */
.L_x_8190:
[----:B------:R-:W-:Y:S05]  /*d730*/  BSYNC.RECONVERGENT B0 ;  /* 0x0000000000007941 */ /* 0x000fea0003800200 */
.L_x_8188:
[-C--:B------:R-:W-:Y:S02]  /*d740*/  ISETP.GE.AND P4, PT, R10, R149.reuse, PT ;  /* 0x000000950a00720c */ /* 0x080fe40003f86270 */
[-C--:B------:R-:W-:Y:S02]  /*d750*/  ISETP.GE.AND P5, PT, R12, R149.reuse, PT ;  /* 0x000000950c00720c */ /* 0x080fe40003fa6270 */
[----:B------:R-:W-:Y:S02]  /*d760*/  ISETP.GE.AND P3, PT, R9, R149, PT ;  /* 0x000000950900720c */ /* 0x000fe40003f66270 */
[----:B------:R-:W-:-:S04]  /*d770*/  LEA R12, P1, R135, R142, 0x1 ;  /* 0x0000008e870c7211 */ /* 0x000fc800078208ff */
[----:B------:R-:W-:-:S03]  /*d780*/  LEA.HI.X R13, R135, R143, R136, 0x1, P1 ;  /* 0x0000008f870d7211 */ /* 0x000fc600008f0c88 */
[----:B------:R-:W-:Y:S02]  /*d790*/  @!P4 MOV R4, R142 ;  /* 0x0000008e0004c202 */ /* 0x000fe40000000f00 */
[----:B------:R-:W-:Y:S01]  /*d7a0*/  @!P4 MOV R5, R143 ;  /* 0x0000008f0005c202 */ /* 0x000fe20000000f00 */
        /* <DEDUP_REMOVED lines=29> */
[----:B------:R1:W-:Y:S04]  /*d980*/  @P3 STS.128 [R89+0x8800], RZ ;  /* 0x008800ff59003388 */ /* 0x0003e80000000c00 */
[----:B------:R-:W2:Y:S01]  /*d990*/  LD.E R87, desc[UR4][R84.64+0x18c] ;  /* 0x00018c0454577980 */ /* 0x000ea2000c101900 */
[----:B------:R-:W3:Y:S01]  /*d9a0*/  S2UR UR6, SR_CgaCtaId ;  /* 0x00000000000679c3 */ /* 0x000ee20000008800 */
[----:B------:R-:W-:Y:S01]  /*d9b0*/  UMOV UR7, 0x400 ;  /* 0x0000040000077882 */ /* 0x000fe20000000000 */
[----:B------:R-:W-:Y:S01]  /*d9c0*/  ISETP.NE.AND P1, PT, R11, RZ, PT ;  /* 0x000000ff0b00720c */ /* 0x000fe20003f25270 */
[----:B------:R-:W4:Y:S01]  /*d9d0*/  S2R R7, SR_TID.X ;  /* 0x0000000000077919 */ /* 0x000f220000002100 */
[----:B------:R-:W-:Y:S01]  /*d9e0*/  BSSY.RECONVERGENT B1, `(.L_x_8191) ;  /* 0x000011c000017945 */ /* 0x000fe20003800200 */
[----:B------:R-:W-:Y:S04]  /*d9f0*/  LDSM.16.M88.4 R92, [R2] ;  /* 0x00000000025c783b */ /* 0x000fe80000000200 */
[----:B------:R-:W-:Y:S04]  /*da00*/  LDSM.16.M88.4 R124, [R2+0x1000] ;  /* 0x00100000027c783b */ /* 0x000fe80000000200 */
[----:B------:R-:W0:Y:S01]  /*da10*/  LDGDEPBAR ;  /* 0x00000000000079af */ /* 0x000e220000000000 */
[----:B-1----:R-:W-:-:S04]  /*da20*/  SEL R89, R8, 0xffffffe0, !P1 ;  /* 0xffffffe008597807 */ /* 0x002fc80004800000 */
[----:B------:R-:W-:Y:S01]  /*da30*/  IADD3 R91, PT, PT, R2, R89, RZ ;  /* 0x00000059025b7210 */ /* 0x000fe20007ffe0ff */
[----:B---3--:R-:W-:-:S04]  /*da40*/  ULEA UR6, UR6, UR7, 0x18 ;  /* 0x0000000706067291 */ /* 0x008fc8000f8ec0ff */
[----:B------:R-:W-:Y:S01]  /*da50*/  LDSM.16.M88.4 R32, [R91+0x1000] ;  /* 0x001000005b20783b */ /* 0x000fe20000000200 */
[C---:B----4-:R-:W-:Y:S02]  /*da60*/  SHF.L.U32 R6, R7.reuse, 0x5, RZ ;  /* 0x0000000507067819 */ /* 0x050fe400000006ff */
[----:B------:R-:W-:Y:S02]  /*da70*/  SHF.L.U32 R5, R7, 0x4, RZ ;  /* 0x0000000407057819 */ /* 0x000fe400000006ff */
[----:B------:R-:W-:Y:S02]  /*da80*/  LOP3.LUT R4, R6, 0xc0, RZ, 0xc0, !PT ;  /* 0x000000c006047812 */ /* 0x000fe400078ec0ff */
[----:B------:R-:W-:Y:S02]  /*da90*/  LOP3.LUT R5, R5, 0x100, RZ, 0xc0, !PT ;  /* 0x0000010005057812 */ /* 0x000fe400078ec0ff */
[----:B------:R-:W-:Y:S02]  /*daa0*/  LOP3.LUT R4, R4, 0x8, R7, 0xf8, !PT ;  /* 0x0000000804047812 */ /* 0x000fe400078ef807 */
[----:B------:R-:W-:-:S02]  /*dab0*/  SHF.L.U32 R7, R7, 0x2, RZ ;  /* 0x0000000207077819 */ /* 0x000fc400000006ff */
[----:B------:R-:W-:Y:S02]  /*dac0*/  LOP3.LUT R5, R5, 0x20, R6, 0xf8, !PT ;  /* 0x0000002005057812 */ /* 0x000fe400078ef806 */
[----:B------:R-:W-:-:S04]  /*dad0*/  LOP3.LUT R4, R4, 0x18, R7, 0x78, !PT ;  /* 0x0000001804047812 */ /* 0x000fc800078e7807 */
[----:B------:R-:W-:-:S04]  /*dae0*/  LOP3.LUT R4, R5, R4, RZ, 0xfc, !PT ;  /* 0x0000000405047212 */ /* 0x000fc800078efcff */
[----:B------:R-:W-:Y:S02]  /*daf0*/  LEA R90, R4, UR6, 0x1 ;  /* 0x00000006045a7c11 */ /* 0x000fe4000f8e08ff */
[----:B------:R-:W-:Y:S02]  /*db00*/  LDSM.16.M88.4 R4, [R91] ;  /* 0x000000005b04783b */ /* 0x000fe40000000200 */
[----:B------:R-:W-:Y:S02]  /*db10*/  IADD3 R89, PT, PT, R90, R89, RZ ;  /* 0x000000595a597210 */ /* 0x000fe40007ffe0ff */
[----:B------:R-:W1:Y:S04]  /*db20*/  LDSM.16.M88.4 R12, [R90+0x3000] ;  /* 0x003000005a0c783b */ /* 0x000e680000000200 */
[----:B------:R-:W3:Y:S04]  /*db30*/  LDSM.16.M88.4 R108, [R90+0x3400] ;  /* 0x003400005a6c783b */ /* 0x000ee80000000200 */
[----:B------:R-:W4:Y:S04]  /*db40*/  LDSM.16.M88.4 R100, [R90+0x3800] ;  /* 0x003800005a64783b */ /* 0x000f280000000200 */
[----:B------:R-:W5:Y:S04]  /*db50*/  LDSM.16.M88.4 R28, [R90+0x3c00] ;  /* 0x003c00005a1c783b */ /* 0x000f680000000200 */
[----:B------:R-:W5:Y:S04]  /*db60*/  LDSM.16.M88.4 R120, [R89+0x3000] ;  /* 0x003000005978783b */ /* 0x000f680000000200 */
[----:B------:R-:W-:Y:S04]  /*db70*/  LDSM.16.M88.4 R116, [R90+0x4000] ;  /* 0x004000005a74783b */ /* 0x000fe80000000200 */
[----:B------:R-:W5:Y:S04]  /*db80*/  LDSM.16.M88.4 R24, [R89+0x3400] ;  /* 0x003400005918783b */ /* 0x000f680000000200 */
[----:B------:R-:W5:Y:S04]  /*db90*/  LDSM.16.M88.4 R20, [R89+0x3800] ;  /* 0x003800005914783b */ /* 0x000f680000000200 */
[----:B------:R-:W-:Y:S01]  /*dba0*/  LDSM.16.M88.4 R8, [R89+0x3c00] ;  /* 0x003c00005908783b */ /* 0x000fe20000000200 */
[C---:B-1----:R-:W-:Y:S08]  /*dbb0*/  HMMA.16816.F32.BF16 R16, R92.reuse, R12, RZ ;  /* 0x0000000c5c10723c */ /* 0x042ff000000418ff */
[C---:B------:R-:W-:Y:S08]  /*dbc0*/  HMMA.16816.F32.BF16 R12, R92.reuse, R14, RZ ;  /* 0x0000000e5c0c723c */ /* 0x040ff000000418ff */
[C---:B---3--:R-:W-:Y:S08]  /*dbd0*/  HMMA.16816.F32.BF16 R112, R92.reuse, R108, RZ ;  /* 0x0000006c5c70723c */ /* 0x048ff000000418ff */
[C---:B----4-:R-:W-:Y:S08]  /*dbe0*/  HMMA.16816.F32.BF16 R104, R92.reuse, R100, RZ ;  /* 0x000000645c68723c */ /* 0x050ff000000418ff */
[C---:B------:R-:W-:Y:S08]  /*dbf0*/  HMMA.16816.F32.BF16 R108, R92.reuse, R110, RZ ;  /* 0x0000006e5c6c723c */ /* 0x040ff000000418ff */
[C---:B------:R-:W-:Y:S08]  /*dc00*/  HMMA.16816.F32.BF16 R100, R92.reuse, R102, RZ ;  /* 0x000000665c64723c */ /* 0x040ff000000418ff */
[C---:B-----5:R-:W-:Y:S08]  /*dc10*/  HMMA.16816.F32.BF16 R96, R92.reuse, R28, RZ ;  /* 0x0000001c5c60723c */ /* 0x060ff000000418ff */
[----:B------:R-:W-:Y:S01]  /*dc20*/  HMMA.16816.F32.BF16 R92, R92, R30, RZ ;  /* 0x0000001e5c5c723c */ /* 0x000fe200000418ff */
[----:B------:R-:W1:Y:S07]  /*dc30*/  LDSM.16.M88.4 R28, [R89+0x4000] ;  /* 0x00400000591c783b */ /* 0x000e6e0000000200 */
[C---:B------:R-:W-:Y:S08]  /*dc40*/  HMMA.16816.F32.BF16 R16, R4.reuse, R120, R16 ;  /* 0x000000780410723c */ /* 0x040ff00000041810 */
[C---:B------:R-:W-:Y:S01]  /*dc50*/  HMMA.16816.F32.BF16 R12, R4.reuse, R122, R12 ;  /* 0x0000007a040c723c */ /* 0x040fe2000004180c */
[----:B------:R-:W3:Y:S07]  /*dc60*/  LDSM.16.M88.4 R120, [R90+0x4400] ;  /* 0x004400005a78783b */ /* 0x000eee0000000200 */
[----:B------:R-:W-:Y:S08]  /*dc70*/  HMMA.16816.F32.BF16 R112, R4, R24, R112 ;  /* 0x000000180470723c */ /* 0x000ff00000041870 */
[C---:B------:R-:W-:Y:S08]  /*dc80*/  HMMA.16816.F32.BF16 R16, R124.reuse, R116, R16 ;  /* 0x000000747c10723c */ /* 0x040ff00000041810 */
[----:B------:R-:W-:Y:S01]  /*dc90*/  HMMA.16816.F32.BF16 R12, R124, R118, R12 ;  /* 0x000000767c0c723c */ /* 0x000fe2000004180c */
[----:B------:R-:W-:Y:S07]  /*dca0*/  LDSM.16.M88.4 R116, [R90+0x4800] ;  /* 0x004800005a74783b */ /* 0x000fee0000000200 */
[C---:B------:R-:W-:Y:S01]  /*dcb0*/  HMMA.16816.F32.BF16 R108, R4.reuse, R26, R108 ;  /* 0x0000001a046c723c */ /* 0x040fe2000004186c */
[----:B------:R-:W-:Y:S07]  /*dcc0*/  LDSM.16.M88.4 R24, [R2+0x2000] ;  /* 0x002000000218783b */ /* 0x000fee0000000200 */
        /* <DEDUP_REMOVED lines=8> */
[----:B------:R-:W-:Y:S04]  /*dd50*/  LDSM.16.M88.4 R8, [R91+0x2000] ;  /* 0x002000005b08783b */ /* 0x000fe80000000200 */
[----:B------:R-:W5:Y:S03]  /*dd60*/  LDSM.16.M88.4 R4, [R89+0x5000] ;  /* 0x005000005904783b */ /* 0x000f660000000200 */
[C---:B---3--:R-:W-:Y:S08]  /*dd70*/  HMMA.16816.F32.BF16 R112, R124.reuse, R120, R112 ;  /* 0x000000787c70723c */ /* 0x048ff00000041870 */
[----:B------:R-:W-:Y:S01]  /*dd80*/  HMMA.16816.F32.BF16 R120, R124, R122, R108 ;  /* 0x0000007a7c78723c */ /* 0x000fe2000004186c */
[----:B------:R-:W3:Y:S07]  /*dd90*/  LDSM.16.M88.4 R108, [R90+0x5400] ;  /* 0x005400005a6c783b */ /* 0x000eee0000000200 */
[C---:B----4-:R-:W-:Y:S08]  /*dda0*/  HMMA.16816.F32.BF16 R16, R24.reuse, R20, R16 ;  /* 0x000000141810723c */ /* 0x050ff00000041810 */
[----:B------:R-:W-:Y:S01]  /*ddb0*/  HMMA.16816.F32.BF16 R12, R24, R22, R12 ;  /* 0x00000016180c723c */ /* 0x000fe2000004180c */
[----:B------:R-:W4:Y:S07]  /*ddc0*/  LDSM.16.M88.4 R20, [R89+0x5400] ;  /* 0x005400005914783b */ /* 0x000f2e0000000200 */
[C---:B-1----:R-:W-:Y:S08]  /*ddd0*/  HMMA.16816.F32.BF16 R112, R32.reuse, R28, R112 ;  /* 0x0000001c2070723c */ /* 0x042ff00000041870 */
[----:B------:R-:W-:Y:S01]  /*dde0*/  HMMA.16816.F32.BF16 R120, R32, R30, R120 ;  /* 0x0000001e2078723c */ /* 0x000fe20000041878 */
[----:B------:R-:W1:Y:S07]  /*ddf0*/  LDSM.16.M88.4 R28, [R89+0x4800] ;  /* 0x00480000591c783b */ /* 0x000e6e0000000200 */
[C---:B-----5:R-:W-:Y:S08]  /*de00*/  HMMA.16816.F32.BF16 R16, R8.reuse, R4, R16 ;  /* 0x000000040810723c */ /* 0x060ff00000041810 */
[----:B------:R-:W-:Y:S01]  /*de10*/  HMMA.16816.F32.BF16 R12, R8, R6, R12 ;  /* 0x00000006080c723c */ /* 0x000fe2000004180c */
[----:B------:R-:W5:Y:S07]  /*de20*/  LDSM.16.M88.4 R4, [R90+0x4c00] ;  /* 0x004c00005a04783b */ /* 0x000f6e0000000200 */
[----:B------:R-:W-:Y:S03]  /*de30*/  HMMA.16816.F32.BF16 R104, R124, R116, R104 ;  /* 0x000000747c68723c */ /* 0x000fe60000041868 */
[-C--:B--2---:R-:W-:Y:S01]  /*de40*/  FMUL.FTZ R2, R16, R87.reuse ;  /* 0x0000005710027220 */ /* 0x084fe20000410000 */
[-C--:B------:R-:W-:Y:S01]  /*de50*/  FMUL.FTZ R91, R17, R87.reuse ;  /* 0x00000057115b7220 */ /* 0x080fe20000410000 */
[-C--:B------:R-:W-:Y:S01]  /*de60*/  FMUL.FTZ R116, R18, R87.reuse ;  /* 0x0000005712747220 */ /* 0x080fe20000410000 */
[----:B------:R-:W-:-:S02]  /*de70*/  FMUL.FTZ R117, R19, R87 ;  /* 0x0000005713757220 */ /* 0x000fc40000410000 */
[----:B---3--:R-:W-:Y:S01]  /*de80*/  HMMA.16816.F32.BF16 R112, R24, R108, R112 ;  /* 0x0000006c1870723c */ /* 0x008fe20000041870 */
[----:B------:R-:W2:Y:S01]  /*de90*/  LDSM.16.M88.4 R16, [R90+0x5800] ;  /* 0x005800005a10783b */ /* 0x000ea20000000200 */
[----:B------:R-:W3:Y:S01]  /*dea0*/  MUFU.TANH R2, R2 ;  /* 0x0000000200027308 */ /* 0x000ee20000002400 */
[-C--:B------:R-:W-:Y:S01]  /*deb0*/  FMUL.FTZ R12, R12, R87.reuse ;  /* 0x000000570c0c7220 */ /* 0x080fe20000410000 */
[----:B------:R-:W-:-:S04]  /*dec0*/  FMUL.FTZ R13, R13, R87 ;  /* 0x000000570d0d7220 */ /* 0x000fc80000410000 */
[----:B------:R-:W-:Y:S01]  /*ded0*/  HMMA.16816.F32.BF16 R100, R124, R118, R100 ;  /* 0x000000767c64723c */ /* 0x000fe20000041864 */
[-C--:B------:R-:W-:Y:S01]  /*dee0*/  FMUL.FTZ R119, R15, R87.reuse ;  /* 0x000000570f777220 */ /* 0x080fe20000410000 */
[----:B------:R-:W1:Y:S06]  /*def0*/  MUFU.TANH R118, R12 ;  /* 0x0000000c00767308 */ /* 0x000e6c0000002400 */
[----:B------:R-:W-:Y:S01]  /*df00*/  HMMA.16816.F32.BF16 R120, R24, R110, R120 ;  /* 0x0000006e1878723c */ /* 0x000fe20000041878 */
[----:B------:R-:W3:Y:S01]  /*df10*/  LDSM.16.M88.4 R108, [R89+0x4c00] ;  /* 0x004c0000596c783b */ /* 0x000ee20000000200 */
[----:B------:R-:W2:Y:S06]  /*df20*/  MUFU.TANH R91, R91 ;  /* 0x0000005b005b7308 */ /* 0x000eac0000002400 */
[----:B----4-:R-:W-:Y:S01]  /*df30*/  HMMA.16816.F32.BF16 R112, R8, R20, R112 ;  /* 0x000000140870723c */ /* 0x010fe20000041870 */
[-C--:B------:R-:W-:Y:S01]  /*df40*/  FMUL.FTZ R21, R14, R87.reuse ;  /* 0x000000570e157220 */ /* 0x080fe20000410000 */
[----:B------:R4:W2:Y:S06]  /*df50*/  MUFU.TANH R20, R13 ;  /* 0x0000000d00147308 */ /* 0x0008ac0000002400 */
[C---:B-1----:R-:W-:Y:S02]  /*df60*/  HMMA.16816.F32.BF16 R104, R32.reuse, R28, R104 ;  /* 0x0000001c2068723c */ /* 0x042fe40000041868 */
[----:B------:R-:W1:Y:S06]  /*df70*/  MUFU.TANH R116, R116 ;  /* 0x0000007400747308 */ /* 0x000e6c0000002400 */
[----:B------:R-:W-:Y:S01]  /*df80*/  HMMA.16816.F32.BF16 R100, R32, R30, R100 ;  /* 0x0000001e2064723c */ /* 0x000fe20000041864 */
[----:B------:R-:W-:Y:S01]  /*df90*/  LDSM.16.M88.4 R28, [R89+0x5800] ;  /* 0x00580000591c783b */ /* 0x000fe20000000200 */
[----:B------:R-:W1:Y:S03]  /*dfa0*/  MUFU.TANH R117, R117 ;  /* 0x0000007500757308 */ /* 0x000e660000002400 */
[----:B----4-:R4:W1:Y:S03]  /*dfb0*/  LDSM.16.M88.4 R12, [R90+0x5c00] ;  /* 0x005c00005a0c783b */ /* 0x0108660000000200 */
[C---:B-----5:R-:W-:Y:S01]  /*dfc0*/  HMMA.16816.F32.BF16 R96, R124.reuse, R4, R96 ;  /* 0x000000047c60723c */ /* 0x060fe20000041860 */
[-C--:B------:R-:W-:Y:S01]  /*dfd0*/  FMUL.FTZ R4, R112, R87.reuse ;  /* 0x0000005770047220 */ /* 0x080fe20000410000 */
[----:B------:R-:W-:Y:S01]  /*dfe0*/  FMUL.FTZ R5, R113, R87 ;  /* 0x0000005771057220 */ /* 0x000fe20000410000 */
[----:B------:R-:W1:Y:S05]  /*dff0*/  MUFU.TANH R21, R21 ;  /* 0x0000001500157308 */ /* 0x000e6a0000002400 */
[----:B------:R-:W-:Y:S03]  /*e000*/  HMMA.16816.F32.BF16 R92, R124, R6, R92 ;  /* 0x000000067c5c723c */ /* 0x000fe6000004185c */
[----:B------:R-:W1:Y:S05]  /*e010*/  MUFU.TANH R119, R119 ;  /* 0x0000007700777308 */ /* 0x000e6a0000002400 */
[----:B--2---:R-:W-:Y:S03]  /*e020*/  HMMA.16816.F32.BF16 R104, R24, R16, R104 ;  /* 0x000000101868723c */ /* 0x004fe60000041868 */
[----:B------:R-:W2:Y:S01]  /*e030*/  MUFU.TANH R4, R4 ;  /* 0x0000000400047308 */ /* 0x000ea20000002400 */
[----:B----4-:R-:W-:-:S04]  /*e040*/  IADD3 R90, PT, PT, R88, -0x2, RZ ;  /* 0xfffffffe585a7810 */ /* 0x010fc80007ffe0ff */
[----:B------:R-:W-:Y:S01]  /*e050*/  HMMA.16816.F32.BF16 R100, R24, R18, R100 ;  /* 0x000000121864723c */ /* 0x000fe20000041864 */
[----:B------:R-:W4:Y:S01]  /*e060*/  LDSM.16.M88.4 R16, [R89+0x5c00] ;  /* 0x005c00005910783b */ /* 0x000f220000000200 */
[----:B------:R-:W-:Y:S01]  /*e070*/  ISETP.GT.AND P6, PT, R90, R139, PT ;  /* 0x0000008b5a00720c */ /* 0x000fe20003fc4270 */
[----:B------:R-:W1:Y:S01]  /*e080*/  MUFU.TANH R5, R5 ;  /* 0x0000000500057308 */ /* 0x000e620000002400 */
[----:B------:R-:W-:-:S04]  /*e090*/  DEPBAR.LE SB0, 0x0 ;  /* 0x000080000000791a */ /* 0x000fc80000000000 */
[C---:B---3--:R-:W-:Y:S08]  /*e0a0*/  HMMA.16816.F32.BF16 R96, R32.reuse, R108, R96 ;  /* 0x0000006c2060723c */ /* 0x048ff00000041860 */
[----:B------:R-:W-:Y:S08]  /*e0b0*/  HMMA.16816.F32.BF16 R92, R32, R110, R92 ;  /* 0x0000006e205c723c */ /* 0x000ff0000004185c */
[----:B------:R-:W-:Y:S01]  /*e0c0*/  HMMA.16816.F32.BF16 R120, R8, R22, R120 ;  /* 0x000000160878723c */ /* 0x000fe20000041878 */
[-C--:B------:R-:W-:Y:S01]  /*e0d0*/  FMUL.FTZ R22, R114, R87.reuse ;  /* 0x0000005772167220 */ /* 0x080fe20000410000 */
[----:B------:R-:W-:-:S05]  /*e0e0*/  FMUL.FTZ R23, R115, R87 ;  /* 0x0000005773177220 */ /* 0x000fca0000410000 */
[----:B------:R-:W3:Y:S01]  /*e0f0*/  MUFU.TANH R22, R22 ;  /* 0x0000001600167308 */ /* 0x000ee20000002400 */
[C---:B-1----:R-:W-:Y:S07]  /*e100*/  HMMA.16816.F32.BF16 R96, R24.reuse, R12, R96 ;  /* 0x0000000c1860723c */ /* 0x042fee0000041860 */
[----:B------:R-:W1:Y:S01]  /*e110*/  MUFU.TANH R23, R23 ;  /* 0x0000001700177308 */ /* 0x000e620000002400 */
[----:B------:R-:W-:Y:S03]  /*e120*/  HMMA.16816.F32.BF16 R92, R24, R14, R92 ;  /* 0x0000000e185c723c */ /* 0x000fe6000004185c */
[-C--:B------:R-:W-:Y:S01]  /*e130*/  FMUL.FTZ R108, R120, R87.reuse ;  /* 0x00000057786c7220 */ /* 0x080fe20000410000 */
[-C--:B------:R-:W-:Y:S01]  /*e140*/  FMUL.FTZ R6, R122, R87.reuse ;  /* 0x000000577a067220 */ /* 0x080fe20000410000 */
[----:B------:R-:W-:-:S03]  /*e150*/  FMUL.FTZ R7, R123, R87 ;  /* 0x000000577b077220 */ /* 0x000fc60000410000 */
[C---:B------:R-:W-:Y:S01]  /*e160*/  HMMA.16816.F32.BF16 R104, R8.reuse, R28, R104 ;  /* 0x0000001c0868723c */ /* 0x040fe20000041868 */
[-C--:B------:R-:W-:Y:S01]  /*e170*/  FMUL.FTZ R28, R121, R87.reuse ;  /* 0x00000057791c7220 */ /* 0x080fe20000410000 */
[----:B------:R-:W1:Y:S06]  /*e180*/  MUFU.TANH R108, R108 ;  /* 0x0000006c006c7308 */ /* 0x000e6c0000002400 */
[C---:B------:R-:W-:Y:S02]  /*e190*/  HMMA.16816.F32.BF16 R100, R8.reuse, R30, R100 ;  /* 0x0000001e0864723c */ /* 0x040fe40000041864 */
[----:B------:R-:W1:Y:S06]  /*e1a0*/  MUFU.TANH R28, R28 ;  /* 0x0000001c001c7308 */ /* 0x000e6c0000002400 */
[----:B----4-:R-:W-:Y:S02]  /*e1b0*/  HMMA.16816.F32.BF16 R96, R8, R16, R96 ;  /* 0x000000100860723c */ /* 0x010fe40000041860 */
[----:B------:R-:W4:Y:S01]  /*e1c0*/  MUFU.TANH R6, R6 ;  /* 0x0000000600067308 */ /* 0x000f220000002400 */
[-C--:B------:R-:W-:Y:S01]  /*e1d0*/  FMUL.FTZ R12, R104, R87.reuse ;  /* 0x00000057680c7220 */ /* 0x080fe20000410000 */
[-C--:B------:R-:W-:Y:S01]  /*e1e0*/  FMUL.FTZ R29, R105, R87.reuse ;  /* 0x00000057691d7220 */ /* 0x080fe20000410000 */
[-C--:B------:R-:W-:Y:S01]  /*e1f0*/  FMUL.FTZ R30, R106, R87.reuse ;  /* 0x000000576a1e7220 */ /* 0x080fe20000410000 */
[----:B------:R-:W-:-:S02]  /*e200*/  FMUL.FTZ R13, R107, R87 ;  /* 0x000000576b0d7220 */ /* 0x000fc40000410000 */
        /* <DEDUP_REMOVED lines=35> */
[----:B------:R-:W-:-:S05]  /*e440*/  SHF.L.U32 R26, R88, 0x6, RZ ;  /* 0x00000006581a7819 */ /* 0x000fca00000006ff */
[C---:B------:R-:W-:Y:S01]  /*e450*/  VIADD R10, R26.reuse, 0xffffff80 ;  /* 0xffffff801a0a7836 */ /* 0x040fe20000000000 */
[----:B------:R-:W-:Y:S02]  /*e460*/  IADD3 R26, PT, PT, R26, -0xc0, RZ ;  /* 0xffffff401a1a7810 */ /* 0x000fe40007ffe0ff */
[-C--:B--2---:R-:W-:Y:S02]  /*e470*/  IABS R24, R87.reuse ;  /* 0x0000005700187213 */ /* 0x084fe40000000000 */
[----:B------:R-:W-:Y:S02]  /*e480*/  IABS R18, R87 ;  /* 0x0000005700127213 */ /* 0x000fe40000000000 */
[----:B------:R-:W2:Y:S03]  /*e490*/  I2F.RP R8, R24 ;  /* 0x0000001800087306 */ /* 0x000ea60000209400 */
[----:B------:R-:W-:-:S05]  /*e4a0*/  IMAD.MOV R18, RZ, RZ, -R18 ;  /* 0x000000ffff127224 */ /* 0x000fca00078e0a12 */
[----:B--2---:R-:W2:Y:S02]  /*e4b0*/  MUFU.RCP R94, R8 ;  /* 0x00000008005e7308 */ /* 0x004ea40000001000 */
[----:B--2---:R-:W-:Y:S01]  /*e4c0*/  VIADD R94, R94, 0xffffffe ;  /* 0x0ffffffe5e5e7836 */ /* 0x004fe20000000000 */
[----:B------:R-:W-:Y:S02]  /*e4d0*/  IABS R8, R26 ;  /* 0x0000001a00087213 */ /* 0x000fe40000000000 */
[----:B------:R-:W-:-:S03]  /*e4e0*/  LOP3.LUT R26, R26, R87, RZ, 0x3c, !PT ;  /* 0x000000571a1a7212 */ /* 0x000fc600078e3cff */
[----:B------:R-:W2:Y:S02]  /*e4f0*/  F2I.FTZ.U32.TRUNC.NTZ R95, R94 ;  /* 0x0000005e005f7305 */ /* 0x000ea4000021f000 */
[--C-:B--2---:R-:W-:Y:S02]  /*e500*/  IMAD.MOV R9, RZ, RZ, -R95.reuse ;  /* 0x000000ffff097224 */ /* 0x104fe400078e0a5f */
[----:B------:R-:W-:Y:S02]  /*e510*/  IMAD.MOV.U32 R94, RZ, RZ, RZ ;  /* 0x000000ffff5e7224 */ /* 0x000fe400078e00ff */
[----:B------:R-:W-:Y:S01]  /*e520*/  IMAD R92, R9, R24, RZ ;  /* 0x00000018095c7224 */ /* 0x000fe200078e02ff */
[----:B------:R-:W-:Y:S02]  /*e530*/  IABS R9, R10 ;  /* 0x0000000a00097213 */ /* 0x000fe40000000000 */
[----:B------:R-:W-:Y:S01]  /*e540*/  LOP3.LUT R10, R10, R87, RZ, 0x3c, !PT ;  /* 0x000000570a0a7212 */ /* 0x000fe200078e3cff */
[----:B------:R-:W-:-:S02]  /*e550*/  IMAD.HI.U32 R92, R95, R92, R94 ;  /* 0x0000005c5f5c7227 */ /* 0x000fc400078e005e */
        /* <DEDUP_REMOVED lines=15> */
[----:B------:R-:W3:Y:S05]  /*e650*/  LD.E.64 R92, desc[UR4][R84.64+0x38] ;  /* 0x00003804545c7980 */ /* 0x000eea000c101b00 */
[----:B------:R-:W-:-:S02]  /*e660*/  @P0 IADD3 R34, PT, PT, R34, 0x1, RZ ;  /* 0x0000000122220810 */ /* 0x000fc40007ffe0ff */
[----:B------:R-:W-:Y:S02]  /*e670*/  ISETP.GE.AND P0, PT, R26, RZ, PT ;  /* 0x000000ff1a00720c */ /* 0x000fe40003f06270 */
[----:B------:R-:W-:Y:S02]  /*e680*/  @!P1 IADD3 R34, PT, PT, -R34, RZ, RZ ;  /* 0x000000ff22229210 */ /* 0x000fe40007ffe1ff */
[----:B------:R-:W-:Y:S02]  /*e690*/  @P2 IADD3 R89, PT, PT, R89, 0x1, RZ ;  /* 0x0000000159592810 */ /* 0x000fe40007ffe0ff */
[----:B------:R-:W-:-:S07]  /*e6a0*/  ISETP.NE.AND P2, PT, R87, RZ, PT ;  /* 0x000000ff5700720c */ /* 0x000fce0003f45270 */
[----:B------:R-:W-:-:S05]  /*e6b0*/  @!P0 IMAD.MOV R89, RZ, RZ, -R89 ;  /* 0x000000ffff598224 */ /* 0x000fca00078e0a59 */
        /* <DEDUP_REMOVED lines=22> */
.L_x_8194:
        /* <DEDUP_REMOVED lines=8> */
.L_x_8195:
[----:B------:R-:W-:Y:S05]  /*e8a0*/  BSYNC.RECONVERGENT B0 ;  /* 0x0000000000007941 */ /* 0x000fea0003800200 */
.L_x_8193:
[----:B------:R-:W2:Y:S01]  /*e8b0*/  S2R R87, SR_TID.X ;  /* 0x0000000000577919 */ /* 0x000ea20000002100 */
[----:B------:R-:W3:Y:S01]  /*e8c0*/  S2UR UR6, SR_CgaCtaId ;  /* 0x00000000000679c3 */ /* 0x000ee20000008800 */
[----:B------:R-:W-:Y:S01]  /*e8d0*/  UMOV UR7, 0x400 ;  /* 0x0000040000077882 */ /* 0x000fe20000000000 */
[CC--:B------:R-:W-:Y:S02]  /*e8e0*/  @!P5 LEA R96, P2, R137.reuse, R140.reuse, 0x1 ;  /* 0x0000008c8960d211 */ /* 0x0c0fe400078408ff */
[CC--:B------:R-:W-:Y:S02]  /*e8f0*/  @!P4 LEA R94, P1, R137.reuse, R140.reuse, 0x1 ;  /* 0x0000008c895ec211 */ /* 0x0c0fe400078208ff */
[C---:B------:R-:W-:Y:S02]  /*e900*/  @!P3 LEA R92, P0, R137.reuse, R140, 0x1 ;  /* 0x0000008c895cb211 */ /* 0x040fe400078008ff */
[CCC-:B------:R-:W-:Y:S02]  /*e910*/  @!P5 LEA.HI.X R97, R137.reuse, R141.reuse, R138.reuse, 0x1, P2 ;  /* 0x0000008d8961d211 */ /* 0x1c0fe400010f0c8a */
[----:B------:R-:W-:-:S02]  /*e920*/  @!P4 LEA.HI.X R95, R137, R141, R138, 0x1, P1 ;  /* 0x0000008d895fc211 */ /* 0x000fc400008f0c8a */
[----:B------:R-:W-:Y:S01]  /*e930*/  @!P3 LEA.HI.X R93, R137, R141, R138, 0x1, P0 ;  /* 0x0000008d895db211 */ /* 0x000fe200000f0c8a */
[----:B---3--:R-:W-:Y:S01]  /*e940*/  ULEA UR6, UR6, UR7, 0x18 ;  /* 0x0000000706067291 */ /* 0x008fe2000f8ec0ff */
[----:B--2---:R-:W-:-:S05]  /*e950*/  IMAD.SHL.U32 R9, R87, 0x8, RZ ;  /* 0x0000000857097824 */ /* 0x004fca00078e00ff */
[----:B------:R-:W-:-:S04]  /*e960*/  LOP3.LUT R8, R9, 0xc0, RZ, 0xc0, !PT ;  /* 0x000000c009087812 */ /* 0x000fc800078ec0ff */
[----:B------:R-:W-:-:S04]  /*e970*/  LOP3.LUT R8, R8, 0x18, R87, 0xf8, !PT ;  /* 0x0000001808087812 */ /* 0x000fc800078ef857 */
[----:B------:R-:W-:-:S04]  /*e980*/  LOP3.LUT R8, R8, 0x18, R9, 0x78, !PT ;  /* 0x0000001808087812 */ /* 0x000fc800078e7809 */
[----:B------:R-:W-:-:S04]  /*e990*/  LOP3.LUT R8, R8, 0x1f20, R9, 0xf8, !PT ;  /* 0x00001f2008087812 */ /* 0x000fc800078ef809 */
[----:B------:R-:W-:-:S05]  /*e9a0*/  LEA R8, R8, UR6, 0x1 ;  /* 0x0000000608087c11 */ /* 0x000fca000f8e08ff */
        /* <DEDUP_REMOVED lines=31> */
.L_x_8192:
[----:B------:R-:W-:Y:S05]  /*eba0*/  BSYNC.RECONVERGENT B1 ;  /* 0x0000000000017941 */ /* 0x000fea0003800200 */
.L_x_8191:
[----:B--2---:R-:W2:Y:S01]  /*ebb0*/  LD.E R96, desc[UR4][R84.64+0xdc] ;  /* 0x0000dc0454607980 */ /* 0x004ea2000c101900 */
[----:B------:R-:W-:Y:S01]  /*ebc0*/  VIADD R93, R0, 0x6020 ;  /* 0x00006020005d7836 */ /* 0x000fe20000000000 */
[----:B------:R-:W3:Y:S02]  /*ebd0*/  S2R R87, SR_TID.X ;  /* 0x0000000000577919 */ /* 0x000ee40000002100 */
[----:B---3--:R-:W-:-:S05]  /*ebe0*/  IMAD.SHL.U32 R87, R87, 0x2, RZ ;  /* 0x0000000257577824 */ /* 0x008fca00078e00ff */
        /* <DEDUP_REMOVED lines=9> */
[C---:B------:R-:W-:Y:S02]  /*ec80*/  ISETP.GE.AND P0, PT, R8.reuse, R156, PT ;  /* 0x0000009c0800720c */ /* 0x040fe40003f06270 */
[----:B------:R-:W-:Y:S01]  /*ec90*/  ISETP.GE.AND P5, PT, R8, R151, PT ;  /* 0x000000970800720c */ /* 0x000fe20003fa6270 */
[----:B------:R-:W-:Y:S01]  /*eca0*/  VIADD R8, R87, 0xffffff88 ;  /* 0xffffff8857087836 */ /* 0x000fe20000000000 */
[----:B------:R-:W-:Y:S02]  /*ecb0*/  ISETP.GE.AND P3, PT, R9, R158, PT ;  /* 0x0000009e0900720c */ /* 0x000fe40003f66270 */
[----:B------:R-:W-:Y:S01]  /*ecc0*/  FSEL R34, R2, -INF , !P2 ;  /* 0xff80000002227808 */ /* 0x000fe20005000000 */
[----:B------:R-:W-:Y:S01]  /*ecd0*/  VIADD R2, R87, 0xffffff90 ;  /* 0xffffff9057027836 */ /* 0x000fe20000000000 */
[----:B------:R-:W-:-:S02]  /*ece0*/  ISETP.GE.AND P4, PT, R9, R157, PT ;  /* 0x0000009d0900720c */ /* 0x000fc40003f86270 */
[C---:B------:R-:W-:Y:S02]  /*ecf0*/  ISETP.GE.AND P1, PT, R9.reuse, R156, PT ;  /* 0x0000009c0900720c */ /* 0x040fe40003f26270 */
[----:B------:R-:W-:Y:S02]  /*ed00*/  ISETP.GE.AND P2, PT, R9, R151, PT ;  /* 0x000000970900720c */ /* 0x000fe40003f46270 */
[----:B------:R-:W-:Y:S02]  /*ed10*/  FSEL R18, R116, -INF , P0 ;  /* 0xff80000074127808 */ /* 0x000fe40000000000 */
[----:B------:R-:W-:Y:S02]  /*ed20*/  FSEL R9, R91, -INF , P3 ;  /* 0xff8000005b097808 */ /* 0x000fe40001800000 */
[----:B------:R-:W-:Y:S02]  /*ed30*/  ISETP.GE.AND P0, PT, R8, R158, PT ;  /* 0x0000009e0800720c */ /* 0x000fe40003f06270 */
[----:B------:R-:W-:-:S02]  /*ed40*/  FSEL R18, R18, -INF , !P5 ;  /* 0xff80000012127808 */ /* 0x000fc40006800000 */
[----:B------:R-:W-:Y:S02]  /*ed50*/  FSEL R9, R9, -INF , !P4 ;  /* 0xff80000009097808 */ /* 0x000fe40006000000 */
[C---:B------:R-:W-:Y:S02]  /*ed60*/  ISETP.GE.AND P5, PT, R8.reuse, R157, PT ;  /* 0x0000009d0800720c */ /* 0x040fe40003fa6270 */
[C---:B------:R-:W-:Y:S02]  /*ed70*/  ISETP.GE.AND P3, PT, R8.reuse, R156, PT ;  /* 0x0000009c0800720c */ /* 0x040fe40003f66270 */
[----:B------:R-:W-:Y:S02]  /*ed80*/  ISETP.GE.AND P4, PT, R8, R151, PT ;  /* 0x000000970800720c */ /* 0x000fe40003f86270 */
[----:B------:R-:W-:Y:S02]  /*ed90*/  FSEL R8, R117, -INF , P1 ;  /* 0xff80000075087808 */ /* 0x000fe40000800000 */
[----:B------:R-:W-:-:S02]  /*eda0*/  FSEL R92, R118, -INF , P0 ;  /* 0xff800000765c7808 */ /* 0x000fc40000000000 */
[----:B------:R-:W-:Y:S02]  /*edb0*/  ISETP.GE.AND P1, PT, R10, R158, PT ;  /* 0x0000009e0a00720c */ /* 0x000fe40003f26270 */
[----:B------:R-:W-:Y:S02]  /*edc0*/  FSEL R8, R8, -INF , !P2 ;  /* 0xff80000008087808 */ /* 0x000fe40005000000 */
[----:B------:R-:W-:Y:S02]  /*edd0*/  FSEL R92, R92, -INF , !P5 ;  /* 0xff8000005c5c7808 */ /* 0x000fe40006800000 */
[C---:B------:R-:W-:Y:S02]  /*ede0*/  ISETP.GE.AND P2, PT, R10.reuse, R157, PT ;  /* 0x0000009d0a00720c */ /* 0x040fe40003f46270 */
[C---:B------:R-:W-:Y:S02]  /*edf0*/  ISETP.GE.AND P0, PT, R10.reuse, R156, PT ;  /* 0x0000009c0a00720c */ /* 0x040fe40003f06270 */
[----:B------:R-:W-:-:S02]  /*ee00*/  ISETP.GE.AND P5, PT, R10, R151, PT ;  /* 0x000000970a00720c */ /* 0x000fc40003fa6270 */
[----:B------:R-:W-:Y:S01]  /*ee10*/  FSEL R10, R21, -INF , P3 ;  /* 0xff800000150a7808 */ /* 0x000fe20001800000 */
[C---:B------:R-:W-:Y:S01]  /*ee20*/  VIADD R21, R87.reuse, 0xffffff91 ;  /* 0xffffff9157157836 */ /* 0x040fe20000000000 */
[----:B------:R-:W-:Y:S02]  /*ee30*/  FSEL R20, R20, -INF , P1 ;  /* 0xff80000014147808 */ /* 0x000fe40000800000 */
[----:B------:R-:W-:Y:S02]  /*ee40*/  FSEL R10, R10, -INF , !P4 ;  /* 0xff8000000a0a7808 */ /* 0x000fe40006000000 */
[----:B------:R-:W-:Y:S01]  /*ee50*/  FSEL R114, R20, -INF , !P2 ;  /* 0xff80000014727808 */ /* 0x000fe20005000000 */
[----:B------:R-:W-:Y:S01]  /*ee60*/  VIADD R20, R87, 0xffffff99 ;  /* 0xffffff9957147836 */ /* 0x000fe20000000000 */
[C---:B------:R-:W-:Y:S02]  /*ee70*/  ISETP.GE.AND P3, PT, R2.reuse, R158, PT ;  /* 0x0000009e0200720c */ /* 0x040fe40003f66270 */
[----:B------:R-:W-:-:S02]  /*ee80*/  ISETP.GE.AND P4, PT, R2, R157, PT ;  /* 0x0000009d0200720c */ /* 0x000fc40003f86270 */
[C---:B------:R-:W-:Y:S02]  /*ee90*/  ISETP.GE.AND P1, PT, R2.reuse, R156, PT ;  /* 0x0000009c0200720c */ /* 0x040fe40003f26270 */
[----:B------:R-:W-:Y:S01]  /*eea0*/  ISETP.GE.AND P2, PT, R2, R151, PT ;  /* 0x000000970200720c */ /* 0x000fe20003f46270 */
[----:B------:R-:W-:Y:S01]  /*eeb0*/  VIADD R2, R87, 0xffffff98 ;  /* 0xffffff9857027836 */ /* 0x000fe20000000000 */
[----:B------:R-:W-:Y:S02]  /*eec0*/  FSEL R119, R119, -INF , P0 ;  /* 0xff80000077777808 */ /* 0x000fe40000000000 */
[----:B------:R-:W-:Y:S02]  /*eed0*/  ISETP.GE.AND P0, PT, R21, R158, PT ;  /* 0x0000009e1500720c */ /* 0x000fe40003f06270 */
[----:B------:R-:W-:Y:S02]  /*eee0*/  FSEL R26, R4, -INF , P3 ;  /* 0xff800000041a7808 */ /* 0x000fe40001800000 */
[----:B------:R-:W-:-:S02]  /*eef0*/  FSEL R4, R119, -INF , !P5 ;  /* 0xff80000077047808 */ /* 0x000fc40006800000 */
[----:B------:R-:W-:Y:S02]  /*ef00*/  FSEL R22, R22, -INF , P1 ;  /* 0xff80000016167808 */ /* 0x000fe40000800000 */
[C---:B------:R-:W-:Y:S02]  /*ef10*/  ISETP.GE.AND P5, PT, R21.reuse, R157, PT ;  /* 0x0000009d1500720c */ /* 0x040fe40003fa6270 */
[----:B------:R-:W-:Y:S02]  /*ef20*/  ISETP.GE.AND P3, PT, R21, R156, PT ;  /* 0x0000009c1500720c */ /* 0x000fe40003f66270 */
[----:B------:R-:W-:Y:S02]  /*ef30*/  ISETP.GE.AND P1, PT, R2, R158, PT ;  /* 0x0000009e0200720c */ /* 0x000fe40003f26270 */
[----:B------:R-:W-:Y:S02]  /*ef40*/  FSEL R5, R5, -INF , P0 ;  /* 0xff80000005057808 */ /* 0x000fe40000000000 */
[----:B------:R-:W-:-:S02]  /*ef50*/  FSEL R26, R26, -INF , !P4 ;  /* 0xff8000001a1a7808 */ /* 0x000fc40006000000 */
[----:B------:R-:W-:Y:S02]  /*ef60*/  FSEL R99, R22, -INF , !P2 ;  /* 0xff80000016637808 */ /* 0x000fe40005000000 */
[----:B------:R-:W-:Y:S02]  /*ef70*/  ISETP.GE.AND P4, PT, R21, R151, PT ;  /* 0x000000971500720c */ /* 0x000fe40003f86270 */
[----:B------:R-:W-:Y:S02]  /*ef80*/  ISETP.GE.AND P2, PT, R2, R157, PT ;  /* 0x0000009d0200720c */ /* 0x000fe40003f46270 */
[----:B------:R-:W-:Y:S01]  /*ef90*/  FSEL R24, R5, -INF , !P5 ;  /* 0xff80000005187808 */ /* 0x000fe20006800000 */
[----:B------:R-:W-:Y:S01]  /*efa0*/  VIADD R5, R87, 0xffffffa1 ;  /* 0xffffffa157057836 */ /* 0x000fe20000000000 */
[----:B-1----:R-:W-:Y:S02]  /*efb0*/  FSEL R23, R23, -INF , P3 ;  /* 0xff80000017177808 */ /* 0x002fe40001800000 */
[----:B------:R-:W-:-:S02]  /*efc0*/  FSEL R22, R108, -INF , P1 ;  /* 0xff8000006c167808 */ /* 0x000fc40000800000 */
[C---:B------:R-:W-:Y:S02]  /*efd0*/  ISETP.GE.AND P0, PT, R2.reuse, R156, PT ;  /* 0x0000009c0200720c */ /* 0x040fe40003f06270 */
[----:B------:R-:W-:Y:S01]  /*efe0*/  ISETP.GE.AND P5, PT, R2, R151, PT ;  /* 0x000000970200720c */ /* 0x000fe20003fa6270 */
[----:B------:R-:W-:Y:S01]  /*eff0*/  VIADD R2, R87, 0xffffffa0 ;  /* 0xffffffa057027836 */ /* 0x000fe20000000000 */
[C---:B------:R-:W-:Y:S02]  /*f000*/  ISETP.GE.AND P3, PT, R20.reuse, R158, PT ;  /* 0x0000009e1400720c */ /* 0x040fe40003f66270 */
[----:B------:R-:W-:Y:S02]  /*f010*/  ISETP.GE.AND P1, PT, R20, R156, PT ;  /* 0x0000009c1400720c */ /* 0x000fe40003f26270 */
[----:B------:R-:W-:Y:S02]  /*f020*/  FSEL R118, R23, -INF , !P4 ;  /* 0xff80000017767808 */ /* 0x000fe40006000000 */
[----:B------:R-:W-:-:S02]  /*f030*/  FSEL R22, R22, -INF , !P2 ;  /* 0xff80000016167808 */ /* 0x000fc40005000000 */
[C---:B------:R-:W-:Y:S02]  /*f040*/  ISETP.GE.AND P4, PT, R20.reuse, R157, PT ;  /* 0x0000009d1400720c */ /* 0x040fe40003f86270 */
[----:B------:R-:W-:Y:S02]  /*f050*/  ISETP.GE.AND P2, PT, R20, R151, PT ;  /* 0x000000971400720c */ /* 0x000fe40003f46270 */
[----:B------:R-:W-:Y:S02]  /*f060*/  FSEL R6, R6, -INF , P0 ;  /* 0xff80000006067808 */ /* 0x000fe40000000000 */
[----:B------:R-:W-:Y:S02]  /*f070*/  FSEL R20, R28, -INF , P3 ;  /* 0xff8000001c147808 */ /* 0x000fe40001800000 */
[----:B------:R-:W-:Y:S02]  /*f080*/  ISETP.GE.AND P0, PT, R2, R158, PT ;  /* 0x0000009e0200720c */ /* 0x000fe40003f06270 */
[----:B------:R-:W-:-:S02]  /*f090*/  FSEL R7, R7, -INF , P1 ;  /* 0xff80000007077808 */ /* 0x000fc40000800000 */
[----:B------:R-:W-:Y:S02]  /*f0a0*/  ISETP.GE.AND P3, PT, R2, R156, PT ;  /* 0x0000009c0200720c */ /* 0x000fe40003f66270 */
[----:B------:R-:W-:Y:S02]  /*f0b0*/  ISETP.GE.AND P1, PT, R5, R158, PT ;  /* 0x0000009e0500720c */ /* 0x000fe40003f26270 */
[----:B------:R-:W-:Y:S02]  /*f0c0*/  FSEL R164, R6, -INF , !P5 ;  /* 0xff80000006a47808 */ /* 0x000fe40006800000 */
[----:B------:R-:W-:Y:S02]  /*f0d0*/  FSEL R20, R20, -INF , !P4 ;  /* 0xff80000014147808 */ /* 0x000fe40006000000 */
[C---:B------:R-:W-:Y:S02]  /*f0e0*/  ISETP.GE.AND P5, PT, R2.reuse, R157, PT ;  /* 0x0000009d0200720c */ /* 0x040fe40003fa6270 */
[----:B------:R-:W-:Y:S01]  /*f0f0*/  ISETP.GE.AND P4, PT, R2, R151, PT ;  /* 0x000000970200720c */ /* 0x000fe20003f86270 */
[----:B------:R-:W-:Y:S01]  /*f100*/  VIADD R2, R87, 0xffffffa8 ;  /* 0xffffffa857027836 */ /* 0x000fe20000000000 */
[----:B------:R-:W-:-:S02]  /*f110*/  FSEL R12, R12, -INF , P0 ;  /* 0xff8000000c0c7808 */ /* 0x000fc40000000000 */
[----:B------:R-:W-:Y:S02]  /*f120*/  ISETP.GE.AND P0, PT, R5, R157, PT ;  /* 0x0000009d0500720c */ /* 0x000fe40003f06270 */
[----:B------:R-:W-:Y:S02]  /*f130*/  FSEL R30, R30, -INF , P3 ;  /* 0xff8000001e1e7808 */ /* 0x000fe40001800000 */
[----:B------:R-:W-:Y:S02]  /*f140*/  FSEL R29, R29, -INF , P1 ;  /* 0xff8000001d1d7808 */ /* 0x000fe40000800000 */
[----:B------:R-:W-:Y:S02]  /*f150*/  FSEL R120, R7, -INF , !P2 ;  /* 0xff80000007787808 */ /* 0x000fe40005000000 */
[----:B------:R-:W-:Y:S02]  /*f160*/  FSEL R162, R12, -INF , !P5 ;  /* 0xff8000000ca27808 */ /* 0x000fe40006800000 */
[----:B------:R-:W-:-:S02]  /*f170*/  ISETP.GE.AND P2, PT, R5, R156, PT ;  /* 0x0000009c0500720c */ /* 0x000fc40003f46270 */
[----:B------:R-:W-:Y:S01]  /*f180*/  ISETP.GE.AND P5, PT, R5, R151, PT ;  /* 0x000000970500720c */ /* 0x000fe20003fa6270 */
[----:B------:R-:W-:Y:S01]  /*f190*/  VIADD R5, R87, 0xffffffa9 ;  /* 0xffffffa957057836 */ /* 0x000fe20000000000 */
[----:B------:R-:W-:Y:S02]  /*f1a0*/  FSEL R128, R30, -INF , !P4 ;  /* 0xff8000001e807808 */ /* 0x000fe40006000000 */
[----:B------:R-:W-:Y:S02]  /*f1b0*/  FSEL R160, R29, -INF , !P0 ;  /* 0xff8000001da07808 */ /* 0x000fe40004000000 */
[C---:B------:R-:W-:Y:S02]  /*f1c0*/  ISETP.GE.AND P3, PT, R2.reuse, R158, PT ;  /* 0x0000009e0200720c */ /* 0x040fe40003f66270 */
[C---:B------:R-:W-:Y:S02]  /*f1d0*/  ISETP.GE.AND P4, PT, R2.reuse, R157, PT ;  /* 0x0000009d0200720c */ /* 0x040fe40003f86270 */
[----:B------:R-:W-:-:S02]  /*f1e0*/  ISETP.GE.AND P1, PT, R2, R156, PT ;  /* 0x0000009c0200720c */ /* 0x000fc40003f26270 */
[----:B------:R-:W-:Y:S01]  /*f1f0*/  ISETP.GE.AND P0, PT, R2, R151, PT ;  /* 0x000000970200720c */ /* 0x000fe20003f06270 */
[----:B------:R-:W-:Y:S01]  /*f200*/  VIADD R2, R87, 0xffffffb0 ;  /* 0xffffffb057027836 */ /* 0x000fe20000000000 */
[----:B------:R-:W-:Y:S02]  /*f210*/  FSEL R13, R13, -INF , P2 ;  /* 0xff8000000d0d7808 */ /* 0x000fe40001000000 */
[----:B------:R-:W-:Y:S02]  /*f220*/  FSEL R16, R16, -INF , P3 ;  /* 0xff80000010107808 */ /* 0x000fe40001800000 */
[-C--:B------:R-:W-:Y:S02]  /*f230*/  ISETP.GE.AND P2, PT, R5, R158.reuse, PT ;  /* 0x0000009e0500720c */ /* 0x080fe40003f46270 */
[----:B------:R-:W-:Y:S02]  /*f240*/  FSEL R25, R25, -INF , P1 ;  /* 0xff80000019197808 */ /* 0x000fe40000800000 */
        /* <DEDUP_REMOVED lines=18> */
[----:B------:R-:W-:Y:S02]  /*f370*/  ISETP.GE.AND P2, PT, R5, R151, PT ;  /* 0x000000970500720c */ /* 0x000fe40003f46270 */
[----:B------:R-:W-:-:S02]  /*f380*/  FMNMX3.FTZ R5, R86, R34, R9, !PT ;  /* 0x0000002256057276 */ /* 0x000fc40007810009 */
[----:B------:R-:W-:Y:S02]  /*f390*/  FSEL R15, R15, -INF , P3 ;  /* 0xff8000000f0f7808 */ /* 0x000fe40001800000 */
[----:B------:R-:W-:Y:S02]  /*f3a0*/  FMNMX3.FTZ R5, R5, R92, R114, !PT ;  /* 0x0000005c05057276 */ /* 0x000fe40007810072 */
[----:B------:R-:W-:Y:S01]  /*f3b0*/  ISETP.GE.AND P3, PT, R2, R151, PT ;  /* 0x000000970200720c */ /* 0x000fe20003f66270 */
[----:B------:R-:W-:Y:S01]  /*f3c0*/  VIADD R2, R87, 0xffffffb8 ;  /* 0xffffffb857027836 */ /* 0x000fe20000000000 */
[----:B------:R-:W-:Y:S01]  /*f3d0*/  FMNMX3.FTZ R7, R5, R26, R24, !PT ;  /* 0x0000001a05077276 */ /* 0x000fe20007810018 */
[----:B------:R-:W-:Y:S01]  /*f3e0*/  VIADD R87, R87, 0xffffffb9 ;  /* 0xffffffb957577836 */ /* 0x000fe20000000000 */
[----:B------:R-:W-:Y:S02]  /*f3f0*/  FMNMX3.FTZ R5, R3, R18, R8, !PT ;  /* 0x0000001203057276 */ /* 0x000fe40007810008 */
[----:B------:R-:W-:-:S02]  /*f400*/  FSEL R11, R11, -INF , P1 ;  /* 0xff8000000b0b7808 */ /* 0x000fc40000800000 */
[C---:B------:R-:W-:Y:S02]  /*f410*/  ISETP.GE.AND P1, PT, R2.reuse, R158, PT ;  /* 0x0000009e0200720c */ /* 0x040fe40003f26270 */
[----:B------:R-:W-:Y:S02]  /*f420*/  FMNMX3.FTZ R5, R5, R10, R4, !PT ;  /* 0x0000000a05057276 */ /* 0x000fe40007810004 */
[----:B------:R-:W-:Y:S02]  /*f430*/  FSEL R31, R31, -INF , P0 ;  /* 0xff8000001f1f7808 */ /* 0x000fe40000000000 */
[----:B------:R-:W-:Y:S02]  /*f440*/  ISETP.GE.AND P0, PT, R2, R157, PT ;  /* 0x0000009d0200720c */ /* 0x000fe40003f06270 */
[----:B------:R-:W-:Y:S02]  /*f450*/  FSEL R33, R33, -INF , P1 ;  /* 0xff80000021217808 */ /* 0x000fe40000800000 */
[----:B------:R-:W-:-:S02]  /*f460*/  FMNMX3.FTZ R7, R7, R22, R20, !PT ;  /* 0x0000001607077276 */ /* 0x000fc40007810014 */
[----:B------:R-:W-:Y:S02]  /*f470*/  FMNMX3.FTZ R5, R5, R99, R118, !PT ;  /* 0x0000006305057276 */ /* 0x000fe40007810076 */
[----:B------:R-:W-:Y:S02]  /*f480*/  FSEL R110, R11, -INF , !P5 ;  /* 0xff8000000b6e7808 */ /* 0x000fe40006800000 */
[----:B------:R-:W-:Y:S02]  /*f490*/  ISETP.GE.AND P5, PT, R2, R156, PT ;  /* 0x0000009c0200720c */ /* 0x000fe40003fa6270 */
[----:B------:R-:W-:Y:S02]  /*f4a0*/  FSEL R108, R33, -INF , !P0 ;  /* 0xff800000216c7808 */ /* 0x000fe40004000000 */
[----:B------:R-:W-:Y:S02]  /*f4b0*/  ISETP.GE.AND P0, PT, R87, R158, PT ;  /* 0x0000009e5700720c */ /* 0x000fe40003f06270 */
[----:B------:R-:W-:-:S02]  /*f4c0*/  FMNMX3.FTZ R7, R7, R162, R160, !PT ;  /* 0x000000a207077276 */ /* 0x000fc400078100a0 */
[----:B------:R-:W-:Y:S02]  /*f4d0*/  FMNMX3.FTZ R5, R5, R164, R120, !PT ;  /* 0x000000a405057276 */ /* 0x000fe40007810078 */
[----:B------:R-:W-:Y:S02]  /*f4e0*/  FSEL R32, R32, -INF , P5 ;  /* 0xff80000020207808 */ /* 0x000fe40002800000 */
[----:B------:R-:W-:Y:S02]  /*f4f0*/  ISETP.GE.AND P5, PT, R87, R157, PT ;  /* 0x0000009d5700720c */ /* 0x000fe40003fa6270 */
[----:B------:R-:W-:Y:S02]  /*f500*/  FSEL R27, R27, -INF , P0 ;  /* 0xff8000001b1b7808 */ /* 0x000fe40000000000 */
[----:B------:R-:W-:Y:S02]  /*f510*/  ISETP.GE.AND P0, PT, R87, R156, PT ;  /* 0x0000009c5700720c */ /* 0x000fe40003f06270 */
[----:B------:R-:W-:-:S02]  /*f520*/  FMNMX3.FTZ R7, R7, R134, R130, !PT ;  /* 0x0000008607077276 */ /* 0x000fc40007810082 */
[----:B------:R-:W-:Y:S02]  /*f530*/  FSEL R122, R15, -INF , !P4 ;  /* 0xff8000000f7a7808 */ /* 0x000fe40006000000 */
[----:B------:R-:W-:Y:S02]  /*f540*/  FMNMX3.FTZ R5, R5, R128, R126, !PT ;  /* 0x0000008005057276 */ /* 0x000fe4000781007e */
[----:B------:R-:W-:Y:S02]  /*f550*/  FSEL R106, R27, -INF , !P5 ;  /* 0xff8000001b6a7808 */ /* 0x000fe40006800000 */
[-C--:B------:R-:W-:Y:S02]  /*f560*/  ISETP.GE.AND P1, PT, R2, R151.reuse, PT ;  /* 0x000000970200720c */ /* 0x080fe40003f26270 */
[----:B------:R-:W-:Y:S02]  /*f570*/  ISETP.GE.AND P5, PT, R87, R151, PT ;  /* 0x000000975700720c */ /* 0x000fe40003fa6270 */
[----:B------:R-:W-:-:S02]  /*f580*/  FSEL R35, R35, -INF , P0 ;  /* 0xff80000023237808 */ /* 0x000fc40000000000 */
[----:B------:R-:W-:Y:S02]  /*f590*/  FMNMX3.FTZ R7, R7, R112, R110, !PT ;  /* 0x0000007007077276 */ /* 0x000fe4000781006e */
[----:B------:R-:W-:Y:S02]  /*f5a0*/  FSEL R104, R19, -INF , !P3 ;  /* 0xff80000013687808 */ /* 0x000fe40005800000 */
[----:B------:R-:W-:Y:S02]  /*f5b0*/  FSEL R102, R31, -INF , !P2 ;  /* 0xff8000001f667808 */ /* 0x000fe40005000000 */
[----:B------:R-:W-:Y:S02]  /*f5c0*/  FMNMX3.FTZ R5, R5, R124, R122, !PT ;  /* 0x0000007c05057276 */ /* 0x000fe4000781007a */
[----:B------:R-:W-:Y:S02]  /*f5d0*/  FMNMX3.FTZ R12, R7, R108, R106, !PT ;  /* 0x0000006c070c7276 */ /* 0x000fe4000781006a */
[----:B------:R-:W-:-:S02]  /*f5e0*/  FSEL R100, R32, -INF , !P1 ;  /* 0xff80000020647808 */ /* 0x000fc40004800000 */
[----:B------:R-:W-:Y:S01]  /*f5f0*/  FSEL R98, R35, -INF , !P5 ;  /* 0xff80000023627808 */ /* 0x000fe20006800000 */
[----:B------:R-:W1:Y:S01]  /*f600*/  SHFL.BFLY PT, R11, R12, 0x2, 0x1f ;  /* 0x0c401f000c0b7f89 */ /* 0x000e6200000e0000 */
[----:B------:R-:W-:-:S04]  /*f610*/  FMNMX3.FTZ R5, R5, R104, R102, !PT ;  /* 0x0000006805057276 */ /* 0x000fc80007810066 */
[----:B------:R-:W-:Y:S02]  /*f620*/  FMNMX3.FTZ R6, R5, R100, R98, !PT ;  /* 0x0000006405067276 */ /* 0x000fe40007810062 */
[----:B------:R-:W3:Y:S03]  /*f630*/  S2R R5, SR_TID.X ;  /* 0x0000000000057919 */ /* 0x000ee60000002100 */
[----:B------:R-:W4:Y:S01]  /*f640*/  SHFL.BFLY PT, R7, R6, 0x2, 0x1f ;  /* 0x0c401f0006077f89 */ /* 0x000f2200000e0000 */
[----:B-1----:R-:W-:-:S03]  /*f650*/  FMNMX.FTZ R11, R12, R11, !PT ;  /* 0x0000000b0c0b7209 */ /* 0x002fc60007810000 */
[----:B------:R-:W-:Y:S04]  /*f660*/  LDSM.16.MT88.4 R12, [R0+0x6000] ;  /* 0x00600000000c783b */ /* 0x000fe80000004200 */
[----:B------:R-:W1:Y:S01]  /*f670*/  SHFL.BFLY PT, R32, R11, 0x1, 0x1f ;  /* 0x0c201f000b207f89 */ /* 0x000e6200000e0000 */
[----:B----4-:R-:W-:-:S05]  /*f680*/  FMNMX.FTZ R7, R6, R7, !PT ;  /* 0x0000000706077209 */ /* 0x010fca0007810000 */
[----:B------:R-:W4:Y:S01]  /*f690*/  SHFL.BFLY PT, R2, R7, 0x1, 0x1f ;  /* 0x0c201f0007027f89 */ /* 0x000f2200000e0000 */
[----:B-1----:R-:W-:-:S04]  /*f6a0*/  FMNMX.FTZ R32, R11, R32, !PT ;  /* 0x000000200b207209 */ /* 0x002fc80007810000 */
[----:B------:R-:W-:Y:S01]  /*f6b0*/  FSETP.NEU.FTZ.AND P1, PT, R32, -INF , PT ;  /* 0xff8000002000780b */ /* 0x000fe20003f3d000 */
[----:B--2---:R-:W-:Y:S01]  /*f6c0*/  FMUL.FTZ R97, R96, R32 ;  /* 0x0000002060617220 */ /* 0x004fe20000410000 */
[----:B----4-:R-:W-:-:S04]  /*f6d0*/  FMNMX.FTZ R2, R7, R2, !PT ;  /* 0x0000000207027209 */ /* 0x010fc80007810000 */
[----:B------:R-:W-:Y:S02]  /*f6e0*/  FSEL R97, R97, RZ, P1 ;  /* 0x000000ff61617208 */ /* 0x000fe40000800000 */
[----:B------:R-:W-:Y:S01]  /*f6f0*/  FSETP.NEU.FTZ.AND P0, PT, R2, -INF , PT ;  /* 0xff8000000200780b */ /* 0x000fe20003f1d000 */
[----:B------:R-:W-:Y:S01]  /*f700*/  FMUL.FTZ R95, R96, R2 ;  /* 0x00000002605f7220 */ /* 0x000fe20000410000 */
[----:B------:R-:W-:Y:S01]  /*f710*/  FSEL R7, R32, RZ, P1 ;  /* 0x000000ff20077208 */ /* 0x000fe20000800000 */
[-CC-:B------:R-:W-:Y:S01]  /*f720*/  FFMA.FTZ R87, R9, R96.reuse, -R97.reuse ;  /* 0x0000006009577223 */ /* 0x180fe20000010861 */
[----:B---3--:R-:W-:Y:S01]  /*f730*/  LOP3.LUT P1, RZ, R5, 0x4, RZ, 0xc0, !PT ;  /* 0x0000000405ff7812 */ /* 0x008fe2000782c0ff */
[-C--:B------:R-:W-:Y:S01]  /*f740*/  FFMA.FTZ R94, R34, R96.reuse, -R97 ;  /* 0x00000060225e7223 */ /* 0x080fe20000010861 */
[----:B------:R-:W-:Y:S01]  /*f750*/  FSEL R95, R95, RZ, P0 ;  /* 0x000000ff5f5f7208 */ /* 0x000fe20000000000 */
[----:B------:R-:W-:Y:S01]  /*f760*/  FADD.FTZ R7, R86, -R7 ;  /* 0x8000000756077221 */ /* 0x000fe20000010000 */
[----:B------:R-:W-:Y:S01]  /*f770*/  FSEL R6, R2, RZ, P0 ;  /* 0x000000ff02067208 */ /* 0x000fe20000000000 */
[-CC-:B------:R-:W-:Y:S01]  /*f780*/  FFMA.FTZ R35, R92, R96.reuse, -R97.reuse ;  /* 0x000000605c237223 */ /* 0x180fe20000010861 */
[-C--:B------:R-:W-:Y:S01]  /*f790*/  FFMA.FTZ R34, R114, R96.reuse, -R97 ;  /* 0x0000006072227223 */ /* 0x080fe20000010861 */
[----:B------:R-:W-:Y:S01]  /*f7a0*/  FFMA.FTZ R16, R4, R96, -R95 ;  /* 0x0000006004107223 */ /* 0x000fe2000001085f */
[----:B------:R-:W-:-:S02]  /*f7b0*/  VIADD R4, R0, 0x6000 ;  /* 0x0000600000047836 */ /* 0x000fc40000000000 */
[----:B------:R-:W-:Y:S01]  /*f7c0*/  FADD.FTZ R9, R3, -R6 ;  /* 0x8000000603097221 */ /* 0x000fe20000010000 */
[-CC-:B------:R-:W-:Y:S01]  /*f7d0*/  FFMA.FTZ R33, R8, R96.reuse, -R95.reuse ;  /* 0x0000006008217223 */ /* 0x180fe2000001085f */
[-CC-:B------:R-:W-:Y:S01]  /*f7e0*/  FFMA.FTZ R5, R10, R96.reuse, -R95.reuse ;  /* 0x000000600a057223 */ /* 0x180fe2000001085f */
[-C--:B------:R-:W-:Y:S01]  /*f7f0*/  FFMA.FTZ R92, R18, R96.reuse, -R95 ;  /* 0x00000060125c7223 */ /* 0x080fe2000001085f */
[----:B------:R-:W-:Y:S02]  /*f800*/  @P1 VIADD R93, R4, 0xffffffe0 ;  /* 0xffffffe0045d1836 */ /* 0x000fe40000000000 */
[C---:B------:R-:W-:Y:S01]  /*f810*/  FMUL.FTZ R89, R96.reuse, R9 ;  /* 0x0000000960597220 */ /* 0x040fe20000410000 */
[----:B------:R-:W-:Y:S01]  /*f820*/  FMUL.FTZ R91, R96, R7 ;  /* 0x00000007605b7220 */ /* 0x000fe20000410000 */
[----:B------:R-:W-:Y:S01]  /*f830*/  MUFU.EX2 R94, R94 ;  /* 0x0000005e005e7308 */ /* 0x000fe20000000800 */
[-CC-:B------:R-:W-:Y:S01]  /*f840*/  FFMA.FTZ R101, R26, R96.reuse, -R97.reuse ;  /* 0x000000601a657223 */ /* 0x180fe20000010861 */
[----:B------:R-:W1:Y:S01]  /*f850*/  LDSM.16.MT88.4 R8, [R93] ;  /* 0x000000005d08783b */ /* 0x000e620000004200 */
[-CC-:B------:R-:W-:Y:S01]  /*f860*/  FFMA.FTZ R116, R24, R96.reuse, -R97.reuse ;  /* 0x0000006018747223 */ /* 0x180fe20000010861 */
[----:B------:R-:W2:Y:S01]  /*f870*/  MUFU.EX2 R87, R87 ;  /* 0x0000005700577308 */ /* 0x000ea20000000800 */
[-C--:B------:R-:W-:Y:S01]  /*f880*/  FFMA.FTZ R114, R22, R96.reuse, -R97 ;  /* 0x0000006016727223 */ /* 0x080fe20000010861 */
[----:B------:R-:W-:Y:S01]  /*f890*/  LDSM.16.MT88.4 R28, [R93+0x2000] ;  /* 0x002000005d1c783b */ /* 0x000fe20000004200 */
[-CC-:B------:R-:W-:Y:S01]  /*f8a0*/  FFMA.FTZ R105, R118, R96.reuse, -R95.reuse ;  /* 0x0000006076697223 */ /* 0x180fe2000001085f */
[----:B------:R-:W-:Y:S01]  /*f8b0*/  MUFU.EX2 R35, R35 ;  /* 0x0000002300237308 */ /* 0x000fe20000000800 */
[-CC-:B------:R-:W-:Y:S01]  /*f8c0*/  FFMA.FTZ R103, R164, R96.reuse, -R95.reuse ;  /* 0x00000060a4677223 */ /* 0x180fe2000001085f */
[-C--:B------:R-:W-:Y:S01]  /*f8d0*/  FFMA.FTZ R120, R120, R96.reuse, -R95 ;  /* 0x0000006078787223 */ /* 0x080fe2000001085f */
[----:B------:R-:W-:Y:S01]  /*f8e0*/  LDSM.16.MT88.4 R24, [R0+0x6400] ;  /* 0x006400000018783b */ /* 0x000fe20000004200 */
[----:B------:R-:W3:Y:S01]  /*f8f0*/  MUFU.EX2 R34, R34 ;  /* 0x0000002200227308 */ /* 0x000ee20000000800 */
[-CC-:B------:R-:W-:Y:S01]  /*f900*/  FFMA.FTZ R109, R160, R96.reuse, -R97.reuse ;  /* 0x00000060a06d7223 */ /* 0x180fe20000010861 */
[-C--:B------:R-:W-:Y:S01]  /*f910*/  FFMA.FTZ R107, R130, R96.reuse, -R97 ;  /* 0x00000060826b7223 */ /* 0x080fe20000010861 */
[-CC-:B------:R-:W-:Y:S01]  /*f920*/  FFMA.FTZ R111, R126, R96.reuse, -R95.reuse ;  /* 0x000000607e6f7223 */ /* 0x180fe2000001085f */
[----:B------:R-:W-:Y:S01]  /*f930*/  MUFU.EX2 R92, R92 ;  /* 0x0000005c005c7308 */ /* 0x000fe20000000800 */
[--C-:B------:R-:W-:Y:S01]  /*f940*/  FFMA.FTZ R113, R124, R96, -R95.reuse ;  /* 0x000000607c717223 */ /* 0x100fe2000001085f */
[----:B--2---:R-:W-:Y:S01]  /*f950*/  F2FP.BF16.F32.PACK_AB R4, R87, R94 ;  /* 0x0000005e5704723e */ /* 0x004fe200000010ff */
[-C--:B------:R-:W-:Y:S01]  /*f960*/  FFMA.FTZ R122, R122, R96.reuse, -R95 ;  /* 0x000000607a7a7223 */ /* 0x080fe2000001085f */
[----:B------:R-:W2:Y:S01]  /*f970*/  MUFU.EX2 R33, R33 ;  /* 0x0000002100217308 */ /* 0x000ea20000000800 */
[-CC-:B------:R-:W-:Y:S01]  /*f980*/  FFMA.FTZ R162, R162, R96.reuse, -R97.reuse ;  /* 0x00000060a2a27223 */ /* 0x180fe20000010861 */
[-C--:B------:R-:W-:Y:S01]  /*f990*/  FFMA.FTZ R134, R134, R96.reuse, -R97 ;  /* 0x0000006086867223 */ /* 0x080fe20000010861 */
[-C--:B------:R-:W-:Y:S01]  /*f9a0*/  FFMA.FTZ R128, R128, R96.reuse, -R95 ;  /* 0x0000006080807223 */ /* 0x080fe2000001085f */
[----:B------:R2:W-:Y:S01]  /*f9b0*/  MUFU.EX2 R86, R5 ;  /* 0x0000000500567308 */ /* 0x0005e20000000800 */
[-C--:B------:R-:W-:Y:S01]  /*f9c0*/  FFMA.FTZ R115, R106, R96.reuse, -R97 ;  /* 0x000000606a737223 */ /* 0x080fe20000010861 */
[----:B---3--:R-:W-:Y:S01]  /*f9d0*/  F2FP.BF16.F32.PACK_AB R6, R34, R35 ;  /* 0x000000232206723e */ /* 0x008fe200000010ff */
[-C--:B------:R-:W-:Y:S01]  /*f9e0*/  FFMA.FTZ R117, R102, R96.reuse, -R95 ;  /* 0x0000006066757223 */ /* 0x080fe2000001085f */
[----:B------:R3:W4:Y:S01]  /*f9f0*/  MUFU.EX2 R3, R16 ;  /* 0x0000001000037308 */ /* 0x0007220000000800 */
[-CC-:B------:R-:W-:Y:S01]  /*fa00*/  FFMA.FTZ R112, R112, R96.reuse, -R97.reuse ;  /* 0x0000006070707223 */ /* 0x180fe20000010861 */
[-C--:B------:R-:W-:Y:S01]  /*fa10*/  FFMA.FTZ R108, R108, R96.reuse, -R97 ;  /* 0x000000606c6c7223 */ /* 0x080fe20000010861 */
[-CC-:B------:R-:W-:Y:S01]  /*fa20*/  FFMA.FTZ R104, R104, R96.reuse, -R95.reuse ;  /* 0x0000006068687223 */ /* 0x180fe2000001085f */
[----:B------:R-:W5:Y:S01]  /*fa30*/  MUFU.EX2 R91, R91 ;  /* 0x0000005b005b7308 */ /* 0x000f620000000800 */
[----:B------:R-:W-:-:S03]  /*fa40*/  FFMA.FTZ R100, R100, R96, -R95 ;  /* 0x0000006064647223 */ /* 0x000fc6000001085f */
[----:B------:R-:W1:Y:S01]  /*fa50*/  MUFU.EX2 R89, R89 ;  /* 0x0000005900597308 */ /* 0x000e620000000800 */
[----:B--2---:R-:W-:-:S03]  /*fa60*/  F2FP.BF16.F32.PACK_AB R5, R33, R92 ;  /* 0x0000005c2105723e */ /* 0x004fc600000010ff */
[----:B------:R-:W-:Y:S01]  /*fa70*/  MUFU.EX2 R101, R101 ;  /* 0x0000006500657308 */ /* 0x000fe20000000800 */
[----:B---3--:R-:W2:Y:S01]  /*fa80*/  LDSM.16.MT88.4 R16, [R0+0x7000] ;  /* 0x007000000010783b */ /* 0x008ea20000004200 */
[----:B----4-:R-:W-:Y:S02]  /*fa90*/  F2FP.BF16.F32.PACK_AB R7, R3, R86 ;  /* 0x000000560307723e */ /* 0x010fe400000010ff */
[----:B------:R-:W3:Y:S01]  /*faa0*/  MUFU.EX2 R116, R116 ;  /* 0x0000007400747308 */ /* 0x000ee20000000800 */
        /* <DEDUP_REMOVED lines=41> */
[----:B------:R-:W4:Y:S01]  /*fd40*/  LDSM.16.MT88.4 R8, [R0+0x8000] ;  /* 0x008000000008783b */ /* 0x000f220000004200 */
[-C--:B------:R-:W-:Y:S01]  /*fd50*/  FMUL.FTZ R40, R40, R91.reuse ;  /* 0x0000005b28287220 */ /* 0x080fe20000410000 */
[----:B------:R-:W-:Y:S01]  /*fd60*/  FMUL.FTZ R41, R41, R91 ;  /* 0x0000005b29297220 */ /* 0x000fe20000410000 */
[-C--:B------:R-:W-:Y:S01]  /*fd70*/  FMUL.FTZ R42, R42, R89.reuse ;  /* 0x000000592a2a7220 */ /* 0x080fe20000410000 */
[----:B------:R-:W-:Y:S01]  /*fd80*/  FMUL.FTZ R43, R43, R89 ;  /* 0x000000592b2b7220 */ /* 0x000fe20000410000 */
[----:B------:R-:W-:Y:S01]  /*fd90*/  MUFU.EX2 R114, R114 ;  /* 0x0000007200727308 */ /* 0x000fe20000000800 */
[-C--:B------:R-:W-:Y:S01]  /*fda0*/  FMUL.FTZ R44, R44, R91.reuse ;  /* 0x0000005b2c2c7220 */ /* 0x080fe20000410000 */
[C---:B--2---:R-:W-:Y:S01]  /*fdb0*/  HMMA.16816.F32.BF16 R64, R4.reuse, R16, R64 ;  /* 0x000000100440723c */ /* 0x044fe20000041840 */
[----:B------:R-:W-:Y:S01]  /*fdc0*/  FMUL.FTZ R45, R45, R91 ;  /* 0x0000005b2d2d7220 */ /* 0x000fe20000410000 */
[----:B------:R-:W-:Y:S01]  /*fdd0*/  MUFU.EX2 R105, R105 ;  /* 0x0000006900697308 */ /* 0x000fe20000000800 */
[-C--:B------:R-:W-:Y:S01]  /*fde0*/  FMUL.FTZ R46, R46, R89.reuse ;  /* 0x000000592e2e7220 */ /* 0x080fe20000410000 */
[----:B------:R-:W-:Y:S01]  /*fdf0*/  FMUL.FTZ R47, R47, R89 ;  /* 0x000000592f2f7220 */ /* 0x000fe20000410000 */
[-C--:B------:R-:W-:Y:S01]  /*fe00*/  FMUL.FTZ R48, R48, R91.reuse ;  /* 0x0000005b30307220 */ /* 0x080fe20000410000 */
[----:B------:R-:W-:Y:S01]  /*fe10*/  MUFU.EX2 R103, R103 ;  /* 0x0000006700677308 */ /* 0x000fe20000000800 */
[----:B------:R-:W-:Y:S01]  /*fe20*/  FMUL.FTZ R49, R49, R91 ;  /* 0x0000005b31317220 */ /* 0x000fe20000410000 */
[C---:B------:R-:W-:Y:S01]  /*fe30*/  HMMA.16816.F32.BF16 R60, R4.reuse, R18, R60 ;  /* 0x00000012043c723c */ /* 0x040fe2000004183c */
[----:B------:R-:W2:Y:S01]  /*fe40*/  LDSM.16.MT88.4 R16, [R0+0x7400] ;  /* 0x007400000010783b */ /* 0x000ea20000004200 */
[----:B------:R-:W5:Y:S01]  /*fe50*/  MUFU.EX2 R120, R120 ;  /* 0x0000007800787308 */ /* 0x000f620000000800 */
[-C--:B------:R-:W-:Y:S01]  /*fe60*/  FMUL.FTZ R50, R50, R89.reuse ;  /* 0x0000005932327220 */ /* 0x080fe20000410000 */
[----:B------:R-:W-:Y:S01]  /*fe70*/  FMUL.FTZ R51, R51, R89 ;  /* 0x0000005933337220 */ /* 0x000fe20000410000 */
[----:B------:R-:W-:Y:S01]  /*fe80*/  FFMA.FTZ R94, R165, R91, R94 ;  /* 0x0000005ba55e7223 */ /* 0x000fe2000001005e */
[----:B------:R-:W-:Y:S01]  /*fe90*/  MUFU.EX2 R160, R162 ;  /* 0x000000a200a07308 */ /* 0x000fe20000000800 */
[----:B------:R-:W-:Y:S01]  /*fea0*/  FFMA.FTZ R92, R163, R89, R92 ;  /* 0x00000059a35c7223 */ /* 0x000fe2000001005c */
[----:B------:R-:W-:Y:S01]  /*feb0*/  HMMA.16816.F32.BF16 R44, R4, R28, R44 ;  /* 0x0000001c042c723c */ /* 0x000fe2000004182c */
[----:B------:R-:W-:Y:S01]  /*fec0*/  FADD.FTZ R94, R87, R94 ;  /* 0x0000005e575e7221 */ /* 0x000fe20000010000 */
[----:B------:R-:W-:Y:S01]  /*fed0*/  MUFU.EX2 R109, R109 ;  /* 0x0000006d006d7308 */ /* 0x000fe20000000800 */
[----:B------:R-:W-:-:S02]  /*fee0*/  FADD.FTZ R33, R33, R92 ;  /* 0x0000005c21217221 */ /* 0x000fc40000010000 */
[----:B------:R-:W-:Y:S01]  /*fef0*/  FADD.FTZ R35, R35, R94 ;  /* 0x0000005e23237221 */ /* 0x000fe20000010000 */
[----:B------:R-:W-:Y:S01]  /*ff00*/  MUFU.EX2 R130, R134 ;  /* 0x0000008600827308 */ /* 0x000fe20000000800 */
[----:B------:R-:W-:Y:S01]  /*ff10*/  FADD.FTZ R86, R86, R33 ;  /* 0x0000002156567221 */ /* 0x000fe20000010000 */
[C---:B-1----:R-:W-:Y:S01]  /*ff20*/  HMMA.16816.F32.BF16 R56, R4.reuse, R12, R56 ;  /* 0x0000000c0438723c */ /* 0x042fe20000041838 */
[----:B------:R-:W-:Y:S01]  /*ff30*/  FADD.FTZ R34, R34, R35 ;  /* 0x0000002322227221 */ /* 0x000fe20000010000 */
[----:B------:R-:W-:Y:S01]  /*ff40*/  MUFU.EX2 R107, R107 ;  /* 0x0000006b006b7308 */ /* 0x000fe20000000800 */
[----:B------:R-:W-:Y:S01]  /*ff50*/  FADD.FTZ R3, R3, R86 ;  /* 0x0000005603037221 */ /* 0x000fe20000010000 */
[--C-:B------:R-:W-:Y:S02]  /*ff60*/  IMAD.MOV.U32 R86, RZ, RZ, R32.reuse ;  /* 0x000000ffff567224 */ /* 0x100fe400078e0020 */
[----:B------:R-:W-:Y:S01]  /*ff70*/  MUFU.EX2 R126, R128 ;  /* 0x00000080007e7308 */ /* 0x000fe20000000800 */
[----:B------:R-:W-:Y:S01]  /*ff80*/  @P6 IMAD.MOV.U32 R86, RZ, RZ, R32 ;  /* 0x000000ffff566224 */ /* 0x000fe200078e0020 */
[C---:B------:R-:W-:Y:S01]  /*ff90*/  HMMA.16816.F32.BF16 R52, R4.reuse, R14, R52 ;  /* 0x0000000e0434723c */ /* 0x040fe20000041834 */
[----:B------:R-:W1:Y:S01]  /*ffa0*/  LDSM.16.MT88.4 R12, [R93+0x1400] ;  /* 0x001400005d0c783b */ /* 0x000e620000004200 */
[----:B------:R-:W-:Y:S04]  /*ffb0*/  MUFU.EX2 R111, R111 ;  /* 0x0000006f006f7308 */ /* 0x000fe80000000800 */
[----:B------:R-:W-:Y:S02]  /*ffc0*/  MUFU.EX2 R113, R113 ;  /* 0x0000007100717308 */ /* 0x000fe40000000800 */
[C---:B----4-:R-:W-:Y:S01]  /*ffd0*/  HMMA.16816.F32.BF16 R36, R4.reuse, R8, R36 ;  /* 0x000000080424723c */ /* 0x050fe20000041824 */
[-C--:B------:R-:W-:Y:S01]  /*ffe0*/  FFMA.FTZ R9, R20, R96.reuse, -R97 ;  /* 0x0000006014097223 */ /* 0x080fe20000010861 */
[----:B------:R-:W-:Y:S01]  /*fff0*/  FFMA.FTZ R8, R99, R96, -R95 ;  /* 0x0000006063087223 */ /* 0x000fe2000001085f */
[----:B------:R-:W4:Y:S01]  /*10000*/  LDSM.16.MT88.4 R20, [R93+0x400] ;  /* 0x000400005d14783b */ /* 0x000f220000004200 */
[----:B------:R-:W-:Y:S04]  /*10010*/  MUFU.EX2 R122, R122 ;  /* 0x0000007a007a7308 */ /* 0x000fe80000000800 */
[----:B------:R-:W2:Y:S01]  /*10020*/  MUFU.EX2 R99, R9 ;  /* 0x0000000900637308 */ /* 0x000ea20000000800 */
[C---:B------:R-:W-:Y:S03]  /*10030*/  HMMA.16816.F32.BF16 R40, R4.reuse, R10, R40 ;  /* 0x0000000a0428723c */ /* 0x040fe60000041828 */
[----:B------:R2:W2:Y:S04]  /*10040*/  MUFU.EX2 R118, R8 ;  /* 0x0000000800767308 */ /* 0x0004a80000000800 */
[----:B------:R-:W-:Y:S01]  /*10050*/  MUFU.EX2 R106, R108 ;  /* 0x0000006c006a7308 */ /* 0x000fe20000000800 */
[----:B------:R-:W-:Y:S01]  /*10060*/  HMMA.16816.F32.BF16 R48, R4, R30, R48 ;  /* 0x0000001e0430723c */ /* 0x000fe20000041830 */
[----:B---3--:R-:W-:Y:S01]  /*10070*/  F2FP.BF16.F32.PACK_AB R4, R116, R101 ;  /* 0x000000657404723e */ /* 0x008fe200000010ff */
[----:B------:R-:W-:Y:S01]  /*10080*/  LDSM.16.MT88.4 R28, [R93+0x2400] ;  /* 0x002400005d1c783b */ /* 0x000fe20000004200 */
[----:B-----5:R-:W-:Y:S01]  /*10090*/  F2FP.BF16.F32.PACK_AB R7, R120, R103 ;  /* 0x000000677807723e */ /* 0x020fe200000010ff */
[----:B------:R-:W-:Y:S01]  /*100a0*/  MUFU.EX2 R115, R115 ;  /* 0x0000007300737308 */ /* 0x000fe20000000800 */
[----:B--2---:R-:W-:Y:S01]  /*100b0*/  F2FP.BF16.F32.PACK_AB R6, R99, R114 ;  /* 0x000000726306723e */ /* 0x004fe200000010ff */
[----:B------:R-:W-:-:S02]  /*100c0*/  FADD.FTZ R101, R101, R34 ;  /* 0x0000002265657221 */ /* 0x000fc40000010000 */
[----:B------:R-:W-:Y:S01]  /*100d0*/  MUFU.EX2 R102, R104 ;  /* 0x0000006800667308 */ /* 0x000fe20000000800 */
[----:B------:R-:W2:Y:S01]  /*100e0*/  LDSM.16.MT88.4 R8, [R0+0x8400] ;  /* 0x008400000008783b */ /* 0x000ea20000004200 */
[C---:B------:R-:W-:Y:S01]  /*100f0*/  F2FP.BF16.F32.PACK_AB R5, R105.reuse, R118 ;  /* 0x000000766905723e */ /* 0x040fe200000010ff */
[----:B------:R-:W-:Y:S01]  /*10100*/  FADD.FTZ R118, R118, R3 ;  /* 0x0000000376767221 */ /* 0x000fe20000010000 */
[----:B------:R-:W-:Y:S01]  /*10110*/  MUFU.EX2 R117, R117 ;  /* 0x0000007500757308 */ /* 0x000fe20000000800 */
[----:B------:R-:W-:Y:S01]  /*10120*/  FADD.FTZ R101, R116, R101 ;  /* 0x0000006574657221 */ /* 0x000fe20000010000 */
[----:B------:R-:W-:Y:S02]  /*10130*/  IMAD.MOV.U32 R3, RZ, RZ, R2 ;  /* 0x000000ffff037224 */ /* 0x000fe400078e0002 */
[----:B------:R-:W-:Y:S01]  /*10140*/  FADD.FTZ R118, R105, R118 ;  /* 0x0000007669767221 */ /* 0x000fe20000010000 */
[----:B------:R-:W-:Y:S01]  /*10150*/  @P6 IMAD.MOV.U32 R3, RZ, RZ, R2 ;  /* 0x000000ffff036224 */ /* 0x000fe200078e0002 */
[----:B------:R-:W-:Y:S01]  /*10160*/  HMMA.16816.F32.BF16 R64, R4, R16, R64 ;  /* 0x000000100440723c */ /* 0x000fe20000041840 */
[----:B------:R-:W-:Y:S01]  /*10170*/  FADD.FTZ R114, R114, R101 ;  /* 0x0000006572727221 */ /* 0x000fe20000010000 */
[----:B------:R-:W-:-:S03]  /*10180*/  FADD.FTZ R103, R103, R118 ;  /* 0x0000007667677221 */ /* 0x000fc60000010000 */
[----:B------:R-:W-:Y:S01]  /*10190*/  FADD.FTZ R99, R99, R114 ;  /* 0x0000007263637221 */ /* 0x000fe20000010000 */
[----:B------:R-:W-:Y:S02]  /*101a0*/  FADD.FTZ R103, R120, R103 ;  /* 0x0000006778677221 */ /* 0x000fe40000010000 */
        /* <DEDUP_REMOVED lines=11> */
[C---:B--2---:R-:W-:Y:S08]  /*10260*/  HMMA.16816.F32.BF16 R36, R4.reuse, R8, R36 ;  /* 0x000000080424723c */ /* 0x044ff00000041824 */
[C---:B------:R-:W-:Y:S01]  /*10270*/  HMMA.16816.F32.BF16 R40, R4.reuse, R10, R40 ;  /* 0x0000000a0428723c */ /* 0x040fe20000041828 */
[----:B------:R-:W2:Y:S07]  /*10280*/  LDSM.16.MT88.4 R8, [R0+0x8800] ;  /* 0x008800000008783b */ /* 0x000eae0000004200 */
[C---:B------:R-:W-:Y:S08]  /*10290*/  HMMA.16816.F32.BF16 R44, R4.reuse, R28, R44 ;  /* 0x0000001c042c723c */ /* 0x040ff0000004182c */
[----:B------:R-:W-:Y:S01]  /*102a0*/  HMMA.16816.F32.BF16 R48, R4, R30, R48 ;  /* 0x0000001e0430723c */ /* 0x000fe20000041830 */
[----:B------:R-:W-:Y:S01]  /*102b0*/  F2FP.BF16.F32.PACK_AB R4, R109, R160 ;  /* 0x000000a06d04723e */ /* 0x000fe200000010ff */
[----:B------:R-:W2:Y:S01]  /*102c0*/  LDSM.16.MT88.4 R28, [R93+0x2800] ;  /* 0x002800005d1c783b */ /* 0x000ea20000004200 */
        /* <DEDUP_REMOVED lines=9> */
[----:B------:R-:W-:Y:S01]  /*10360*/  FADD.FTZ R113, R113, R126 ;  /* 0x0000007e71717221 */ /* 0x000fe20000010000 */
[----:B------:R-:W-:-:S03]  /*10370*/  FADD.FTZ R107, R107, R130 ;  /* 0x000000826b6b7221 */ /* 0x000fc60000010000 */
[----:B------:R-:W-:-:S03]  /*10380*/  FADD.FTZ R113, R122, R113 ;  /* 0x000000717a717221 */ /* 0x000fc60000010000 */
[C---:B------:R-:W-:Y:S01]  /*10390*/  HMMA.16816.F32.BF16 R60, R4.reuse, R18, R60 ;  /* 0x00000012043c723c */ /* 0x040fe2000004183c */
[----:B------:R-:W3:Y:S07]  /*103a0*/  LDSM.16.MT88.4 R16, [R0+0x8c00] ;  /* 0x008c00000010783b */ /* 0x000eee0000004200 */
[C---:B-1----:R-:W-:Y:S01]  /*103b0*/  HMMA.16816.F32.BF16 R56, R4.reuse, R12, R56 ;  /* 0x0000000c0438723c */ /* 0x042fe20000041838 */
[-C--:B------:R-:W-:Y:S01]  /*103c0*/  FFMA.FTZ R12, R110, R96.reuse, -R97 ;  /* 0x000000606e0c7223 */ /* 0x080fe20000010861 */
[----:B------:R-:W-:Y:S01]  /*103d0*/  FFMA.FTZ R96, R98, R96, -R95 ;  /* 0x0000006062607223 */ /* 0x000fe2000001085f */
[----:B------:R-:W-:Y:S04]  /*103e0*/  MUFU.EX2 R110, R112 ;  /* 0x00000070006e7308 */ /* 0x000fe80000000800 */
[----:B------:R1:W3:Y:S01]  /*103f0*/  MUFU.EX2 R97, R12 ;  /* 0x0000000c00617308 */ /* 0x0002e20000000800 */
[C---:B-----5:R-:W-:Y:S03]  /*10400*/  HMMA.16816.F32.BF16 R80, R4.reuse, R24, R80 ;  /* 0x000000180450723c */ /* 0x060fe60000041850 */
[----:B------:R-:W-:Y:S05]  /*10410*/  MUFU.EX2 R95, R100 ;  /* 0x00000064005f7308 */ /* 0x000fea0000000800 */
[C---:B------:R-:W-:Y:S01]  /*10420*/  HMMA.16816.F32.BF16 R76, R4.reuse, R26, R76 ;  /* 0x0000001a044c723c */ /* 0x040fe2000004184c */
[----:B------:R-:W5:Y:S07]  /*10430*/  LDSM.16.MT88.4 R24, [R0+0x6c00] ;  /* 0x006c00000018783b */ /* 0x000f6e0000004200 */
[C---:B----4-:R-:W-:Y:S08]  /*10440*/  HMMA.16816.F32.BF16 R72, R4.reuse, R20, R72 ;  /* 0x000000140448723c */ /* 0x050ff00000041848 */
[C---:B------:R-:W-:Y:S01]  /*10450*/  HMMA.16816.F32.BF16 R68, R4.reuse, R22, R68 ;  /* 0x000000160444723c */ /* 0x040fe20000041844 */
[----:B------:R4:W5:Y:S07]  /*10460*/  LDSM.16.MT88.4 R20, [R0+0x7c00] ;  /* 0x007c00000014783b */ /* 0x00096e0000004200 */
[C---:B--2---:R-:W-:Y:S08]  /*10470*/  HMMA.16816.F32.BF16 R36, R4.reuse, R8, R36 ;  /* 0x000000080424723c */ /* 0x044ff00000041824 */
[C---:B------:R-:W-:Y:S01]  /*10480*/  HMMA.16816.F32.BF16 R40, R4.reuse, R10, R40 ;  /* 0x0000000a0428723c */ /* 0x040fe20000041828 */
[----:B------:R-:W-:Y:S01]  /*10490*/  LDSM.16.MT88.4 R8, [R93+0x1c00] ;  /* 0x001c00005d08783b */ /* 0x000fe20000004200 */
[----:B----4-:R-:W2:Y:S06]  /*104a0*/  MUFU.EX2 R0, R96 ;  /* 0x0000006000007308 */ /* 0x010eac0000000800 */
[C---:B------:R-:W-:Y:S01]  /*104b0*/  HMMA.16816.F32.BF16 R52, R4.reuse, R14, R52 ;  /* 0x0000000e0434723c */ /* 0x040fe20000041834 */
[----:B-1----:R-:W1:Y:S07]  /*104c0*/  LDSM.16.MT88.4 R12, [R93+0xc00] ;  /* 0x000c00005d0c783b */ /* 0x002e6e0000004200 */
[C---:B------:R-:W-:Y:S08]  /*104d0*/  HMMA.16816.F32.BF16 R44, R4.reuse, R28, R44 ;  /* 0x0000001c042c723c */ /* 0x040ff0000004182c */
[----:B------:R-:W-:Y:S01]  /*104e0*/  HMMA.16816.F32.BF16 R48, R4, R30, R48 ;  /* 0x0000001e0430723c */ /* 0x000fe20000041830 */
[----:B---3--:R-:W-:Y:S01]  /*104f0*/  F2FP.BF16.F32.PACK_AB R4, R97, R110 ;  /* 0x0000006e6104723e */ /* 0x008fe200000010ff */
[----:B------:R-:W-:Y:S01]  /*10500*/  FADD.FTZ R110, R110, R107 ;  /* 0x0000006b6e6e7221 */ /* 0x000fe20000010000 */
[----:B------:R-:W-:Y:S01]  /*10510*/  F2FP.BF16.F32.PACK_AB R5, R117, R102 ;  /* 0x000000667505723e */ /* 0x000fe200000010ff */
[----:B------:R-:W-:Y:S01]  /*10520*/  FADD.FTZ R102, R102, R113 ;  /* 0x0000007166667221 */ /* 0x000fe20000010000 */
[----:B------:R-:W-:Y:S01]  /*10530*/  F2FP.BF16.F32.PACK_AB R6, R115, R106 ;  /* 0x0000006a7306723e */ /* 0x000fe200000010ff */
[----:B------:R-:W-:Y:S01]  /*10540*/  FADD.FTZ R97, R97, R110 ;  /* 0x0000006e61617221 */ /* 0x000fe20000010000 */
[----:B--2---:R-:W-:Y:S01]  /*10550*/  F2FP.BF16.F32.PACK_AB R7, R0, R95 ;  /* 0x0000005f0007723e */ /* 0x004fe200000010ff */
        /* <DEDUP_REMOVED lines=8> */
[C---:B-----5:R-:W-:Y:S08]  /*105e0*/  HMMA.16816.F32.BF16 R80, R4.reuse, R24, R80 ;  /* 0x000000180450723c */ /* 0x060ff00000041850 */
[C---:B------:R-:W-:Y:S08]  /*105f0*/  HMMA.16816.F32.BF16 R76, R4.reuse, R26, R76 ;  /* 0x0000001a044c723c */ /* 0x040ff0000004184c */
[C---:B------:R-:W-:Y:S08]  /*10600*/  HMMA.16816.F32.BF16 R64, R4.reuse, R20, R64 ;  /* 0x000000140440723c */ /* 0x040ff00000041840 */
[C---:B------:R-:W-:Y:S08]  /*10610*/  HMMA.16816.F32.BF16 R60, R4.reuse, R22, R60 ;  /* 0x00000016043c723c */ /* 0x040ff0000004183c */
[C---:B-1----:R-:W-:Y:S08]  /*10620*/  HMMA.16816.F32.BF16 R72, R4.reuse, R12, R72 ;  /* 0x0000000c0448723c */ /* 0x042ff00000041848 */
[C---:B------:R-:W-:Y:S08]  /*10630*/  HMMA.16816.F32.BF16 R68, R4.reuse, R14, R68 ;  /* 0x0000000e0444723c */ /* 0x040ff00000041844 */
[C---:B------:R-:W-:Y:S08]  /*10640*/  HMMA.16816.F32.BF16 R56, R4.reuse, R8, R56 ;  /* 0x000000080438723c */ /* 0x040ff00000041838 */
[C---:B------:R-:W-:Y:S08]  /*10650*/  HMMA.16816.F32.BF16 R52, R4.reuse, R10, R52 ;  /* 0x0000000a0434723c */ /* 0x040ff00000041834 */
[C---:B--2---:R-:W-:Y:S08]  /*10660*/  HMMA.16816.F32.BF16 R44, R4.reuse, R16, R44 ;  /* 0x00000010042c723c */ /* 0x044ff0000004182c */
[----:B------:R-:W-:Y:S01]  /*10670*/  HMMA.16816.F32.BF16 R48, R4, R18, R48 ;  /* 0x000000120430723c */ /* 0x000fe20000041830 */
[----:B------:R-:W-:-:S04]  /*10680*/  NOP ;  /* 0x0000000000007918 */ /* 0x000fc80000000000 */
[----:B------:R-:W-:-:S15]  /*10690*/  @P6 BRA `(.L_x_8196) ;  /* 0x0000000000046947 */ /* 0x000fde0003800000 */
.L_x_8187:
[----:B------:R-:W-:-:S07]  /*106a0*/  IADD3 R88, PT, PT, R90, -0x1, RZ ;  /* 0xffffffff5a587810 */ /* 0x000fce0007ffe0ff */
.L_x_8196:
[----:B------:R-:W-:Y:S05]  /*106b0*/  BSYNC B2 ;  /* 0x0000000000027941 */ /* 0x000fea0003800000 */
.L_x_8186:
        /* <DEDUP_REMOVED lines=13> */
.L_x_8204:
        /* <DEDUP_REMOVED lines=78> */
.L_x_8199:
[----:B------:R-:W-:Y:S05]  /*10c70*/  BSYNC.RECONVERGENT B0 ;  /* 0x0000000000007941 */ /* 0x000fea0003800200 */
.L_x_8198:
[----:B------:R-:W1:Y:S01]  /*10c80*/  S2UR UR6, SR_CgaCtaId ;  /* 0x00000000000679c3 */ /* 0x000e620000008800 */
[C---:B------:R-:W-:Y:S01]  /*10c90*/  IMAD.SHL.U32 R130, R3.reuse, 0x8, RZ ;  /* 0x0000000803827824 */ /* 0x040fe200078e00ff */
[----:B------:R-:W-:Y:S01]  /*10ca0*/  UMOV UR7, 0x400 ;  /* 0x0000040000077882 */ /* 0x000fe20000000000 */
[C---:B------:R-:W-:Y:S01]  /*10cb0*/  IMAD.SHL.U32 R91, R3.reuse, 0x10, RZ ;  /* 0x00000010035b7824 */ /* 0x040fe200078e00ff */
[--C-:B------:R-:W-:Y:S01]  /*10cc0*/  SHF.R.U32.HI R132, RZ, 0x1, R3.reuse ;  /* 0x00000001ff847819 */ /* 0x100fe20000011603 */
[----:B------:R-:W-:Y:S01]  /*10cd0*/  IMAD.SHL.U32 R90, R3, 0x20, RZ ;  /* 0x00000020035a7824 */ /* 0x000fe200078e00ff */
[C---:B------:R-:W-:Y:S01]  /*10ce0*/  LOP3.LUT R162, R130.reuse, 0xc0, RZ, 0xc0, !PT ;  /* 0x000000c082a27812 */ /* 0x040fe200078ec0ff */
[----:B------:R-:W-:Y:S01]  /*10cf0*/  BSSY.RECONVERGENT B1, `(.L_x_8200) ;  /* 0x0000158000017945 */ /* 0x000fe20003800200 */
[----:B------:R-:W-:Y:S02]  /*10d00*/  LOP3.LUT R124, R130, 0x18, RZ, 0xc0, !PT ;  /* 0x00000018827c7812 */ /* 0x000fe400078ec0ff */
[--C-:B------:R-:W-:Y:S02]  /*10d10*/  LOP3.LUT R125, R162, 0x18, R3.reuse, 0xf8, !PT ;  /* 0x00000018a27d7812 */ /* 0x100fe400078ef803 */
[CC--:B------:R-:W-:Y:S02]  /*10d20*/  ISETP.GE.AND P4, PT, R124.reuse, R149.reuse, PT ;  /* 0x000000957c00720c */ /* 0x0c0fe40003f86270 */
[--C-:B------:R-:W-:Y:S02]  /*10d30*/  LOP3.LUT R125, R125, 0x18, R130.reuse, 0x78, !PT ;  /* 0x000000187d7d7812 */ /* 0x100fe400078e7882 */
[C---:B------:R-:W-:Y:S02]  /*10d40*/  LOP3.LUT R126, R124.reuse, 0x20, RZ, 0xfc, !PT ;  /* 0x000000207c7e7812 */ /* 0x040fe400078efcff */
[----:B------:R-:W-:Y:S02]  /*10d50*/  LOP3.LUT R125, R125, 0x1f20, R130, 0xf8, !PT ;  /* 0x00001f207d7d7812 */ /* 0x000fe400078ef882 */
[----:B------:R-:W-:Y:S02]  /*10d60*/  LOP3.LUT R124, R124, 0x40, RZ, 0xfc, !PT ;  /* 0x000000407c7c7812 */ /* 0x000fe400078efcff */
[-C--:B------:R-:W-:Y:S01]  /*10d70*/  ISETP.GE.AND P3, PT, R126, R149.reuse, PT ;  /* 0x000000957e00720c */ /* 0x080fe20003f66270 */
[----:B-1----:R-:W-:Y:S01]  /*10d80*/  ULEA UR6, UR6, UR7, 0x18 ;  /* 0x0000000706067291 */ /* 0x002fe2000f8ec0ff */
[----:B------:R-:W-:Y:S02]  /*10d90*/  ISETP.GE.AND P1, PT, R124, R149, PT ;  /* 0x000000957c00720c */ /* 0x000fe40003f26270 */
[----:B------:R-:W-:Y:S02]  /*10da0*/  LEA R124, P0, R135, R142, 0x1 ;  /* 0x0000008e877c7211 */ /* 0x000fe400078008ff */
[----:B------:R-:W-:Y:S02]  /*10db0*/  SHF.L.U32 R86, R3, 0x2, RZ ;  /* 0x0000000203567819 */ /* 0x000fe400000006ff */
[----:B------:R-:W-:Y:S02]  /*10dc0*/  LEA R127, R125, UR6, 0x1 ;  /* 0x000000067d7f7c11 */ /* 0x000fe4000f8e08ff */
[-C--:B------:R-:W-:Y:S02]  /*10dd0*/  LEA.HI.X R125, R135, R143.reuse, R136, 0x1, P0 ;  /* 0x0000008f877d7211 */ /* 0x080fe400000f0c88 */
[----:B------:R-:W-:Y:S01]  /*10de0*/  LOP3.LUT R133, R91, 0x3e00, RZ, 0xc0, !PT ;  /* 0x00003e005b857812 */ /* 0x000fe200078ec0ff */
[----:B------:R-:W-:Y:S01]  /*10df0*/  @!PT LDS RZ, [RZ] ;  /* 0x00000000fffff984 */ /* 0x000fe20000000800 */
[----:B------:R-:W-:Y:S01]  /*10e00*/  @!PT LDS RZ, [RZ] ;  /* 0x00000000fffff984 */ /* 0x000fe20000000800 */
[----:B------:R-:W-:Y:S01]  /*10e10*/  @!PT LDS RZ, [RZ] ;  /* 0x00000000fffff984 */ /* 0x000fe20000000800 */
[----:B------:R-:W-:Y:S01]  /*10e20*/  @!P4 LDGSTS.E.BYPASS.LTC128B.128 [R127+0x6000], desc[UR4][R142.64] ;  /* 0x060000008e7fcfae */ /* 0x000fe2000b981a04 */
[----:B------:R-:W-:Y:S01]  /*10e30*/  LOP3.LUT R87, R132, 0x8, RZ, 0xc0, !PT ;  /* 0x0000000884577812 */ /* 0x000fe200078ec0ff */
[----:B------:R-:W-:Y:S01]  /*10e40*/  @!P1 IMAD.MOV.U32 R130, RZ, RZ, R142 ;  /* 0x000000ffff829224 */ /* 0x000fe200078e008e */
[----:B------:R-:W-:Y:S03]  /*10e50*/  @!P1 MOV R131, R143 ;  /* 0x0000008f00839202 */ /* 0x000fe60000000f00 */
[----:B------:R-:W-:Y:S01]  /*10e60*/  @P4 STS.128 [R127+0x6000], RZ ;  /* 0x006000ff7f004388 */ /* 0x000fe20000000c00 */
[--C-:B------:R-:W-:Y:S02]  /*10e70*/  LOP3.LUT R89, R133, 0x20, R90.reuse, 0xf8, !PT ;  /* 0x0000002085597812 */ /* 0x100fe400078ef85a */
[--C-:B------:R-:W-:Y:S03]  /*10e80*/  LOP3.LUT R87, R87, 0xc0, R90.reuse, 0xf8, !PT ;  /* 0x000000c057577812 */ /* 0x100fe600078ef85a */
        /* <DEDUP_REMOVED lines=17> */
[----:B------:R-:W-:Y:S03]  /*10fa0*/  LOP3.LUT R89, R89, R134, RZ, 0xfc, !PT ;  /* 0x0000008659597212 */ /* 0x000fe600078efcff */
[----:B------:R-:W-:Y:S01]  /*10fb0*/  @!PT LDS RZ, [RZ] ;  /* 0x00000000fffff984 */ /* 0x000fe20000000800 */
[----:B------:R-:W-:Y:S01]  /*10fc0*/  @!PT LDS RZ, [RZ] ;  /* 0x00000000fffff984 */ /* 0x000fe20000000800 */
[----:B------:R-:W-:Y:S01]  /*10fd0*/  @!PT LDS RZ, [RZ] ;  /* 0x00000000fffff984 */ /* 0x000fe20000000800 */
[----:B------:R-:W-:Y:S01]  /*10fe0*/  @!P4 LDGSTS.E.BYPASS.LTC128B.128 [R127+0x6800], desc[UR4][R124.64] ;  /* 0x068000007c7fcfae */ /* 0x000fe2000b981a04 */
[----:B------:R-:W-:Y:S02]  /*10ff0*/  LOP3.LUT R88, R91, R88, R86, 0xf6, !PT ;  /* 0x000000585b587212 */ /* 0x000fe400078ef656 */
[----:B------:R-:W-:Y:S03]  /*11000*/  LEA R128, R89, UR6, 0x1 ;  /* 0x0000000659807c11 */ /* 0x000fe6000f8e08ff */
[----:B------:R-:W-:Y:S01]  /*11010*/  @P4 STS.128 [R127+0x6800], RZ ;  /* 0x006800ff7f004388 */ /* 0x000fe20000000c00 */
[----:B------:R-:W-:Y:S01]  /*11020*/  LEA R87, R88, UR6, 0x1 ;  /* 0x0000000658577c11 */ /* 0x000fe2000f8e08ff */
[----:B------:R-:W1:Y:S01]  /*11030*/  S2UR UR6, SR_CgaCtaId ;  /* 0x00000000000679c3 */ /* 0x000e620000008800 */
[----:B------:R-:W-:Y:S03]  /*11040*/  LOP3.LUT P0, RZ, R3, 0x4, RZ, 0xc0, !PT ;  /* 0x0000000403ff7812 */ /* 0x000fe6000780c0ff */
[----:B------:R-:W-:Y:S01]  /*11050*/  @!PT LDS RZ, [RZ] ;  /* 0x00000000fffff984 */ /* 0x000fe20000000800 */
[----:B------:R-:W-:Y:S01]  /*11060*/  @!PT LDS RZ, [RZ] ;  /* 0x00000000fffff984 */ /* 0x000fe20000000800 */
[----:B------:R-:W-:Y:S01]  /*11070*/  @!PT LDS RZ, [RZ] ;  /* 0x00000000fffff984 */ /* 0x000fe20000000800 */
[----:B------:R-:W-:Y:S01]  /*11080*/  @!P3 LDGSTS.E.BYPASS.LTC128B.128 [R127+0x7800], desc[UR4][R124.64+0x40] ;  /* 0x078000407c7fbfae */ /* 0x000fe2000b981a04 */
[----:B------:R-:W-:Y:S02]  /*11090*/  MOV R108, 0x20 ;  /* 0x00000020006c7802 */ /* 0x000fe40000000f00 */
        /* <DEDUP_REMOVED lines=8> */
[----:B------:R-:W-:Y:S01]  /*11120*/  IADD3 R3, PT, PT, R87, R108, RZ ;  /* 0x0000006c57037210 */ /* 0x000fe20007ffe0ff */
[----:B------:R-:W-:Y:S04]  /*11130*/  IMAD.IADD R86, R128, 0x1, R108 ;  /* 0x0000000180567824 */ /* 0x000fe800078e026c */
[----:B------:R-:W-:Y:S06]  /*11140*/  @P1 STS.128 [R127+0x8800], RZ ;  /* 0x008800ff7f001388 */ /* 0x000fec0000000c00 */
[----:B------:R-:W-:Y:S06]  /*11150*/  LDSM.16.M88.4 R88, [R128] ;  /* 0x000000008058783b */ /* 0x000fec0000000200 */
[----:B------:R-:W3:Y:S01]  /*11160*/  LDSM.16.M88.4 R92, [R87+0x3000] ;  /* 0x00300000575c783b */ /* 0x000ee20000000200 */
[----:B-1----:R-:W-:Y:S05]  /*11170*/  ULEA UR6, UR6, UR7, 0x18 ;  /* 0x0000000706067291 */ /* 0x002fea000f8ec0ff */
[----:B------:R-:W1:Y:S06]  /*11180*/  LDSM.16.M88.4 R96, [R87+0x3400] ;  /* 0x003400005760783b */ /* 0x000e6c0000000200 */
[----:B------:R-:W4:Y:S06]  /*11190*/  LDSM.16.M88.4 R100, [R87+0x3800] ;  /* 0x003800005764783b */ /* 0x000f2c0000000200 */
[----:B------:R-:W5:Y:S06]  /*111a0*/  LD.E R162, desc[UR4][R84.64+0x18c] ;  /* 0x00018c0454a27980 */ /* 0x000f6c000c101900 */
[----:B------:R-:W4:Y:S06]  /*111b0*/  LDSM.16.M88.4 R104, [R87+0x3c00] ;  /* 0x003c00005768783b */ /* 0x000f2c0000000200 */
[----:B------:R-:W0:Y:S06]  /*111c0*/  LDGDEPBAR ;  /* 0x00000000000079af */ /* 0x000e2c0000000000 */
[----:B------:R-:W-:Y:S06]  /*111d0*/  LDSM.16.M88.4 R108, [R86] ;  /* 0x00000000566c783b */ /* 0x000fec0000000200 */
[----:B------:R-:W4:Y:S01]  /*111e0*/  LDSM.16.M88.4 R112, [R3+0x3000] ;  /* 0x003000000370783b */ /* 0x000f220000000200 */
[C---:B---3--:R-:W-:Y:S05]  /*111f0*/  HMMA.16816.F32.BF16 R4, R88.reuse, R92, RZ ;  /* 0x0000005c5804723c */ /* 0x048fea00000418ff */
[----:B------:R-:W3:Y:S03]  /*11200*/  LDSM.16.M88.4 R116, [R3+0x3400] ;  /* 0x003400000374783b */ /* 0x000ee60000000200 */
[C---:B------:R-:W-:Y:S03]  /*11210*/  HMMA.16816.F32.BF16 R8, R88.reuse, R94, RZ ;  /* 0x0000005e5808723c */ /* 0x040fe600000418ff */
[----:B------:R-:W3:Y:S05]  /*11220*/  LDSM.16.M88.4 R120, [R3+0x3800] ;  /* 0x003800000378783b */ /* 0x000eea0000000200 */
[C---:B-1----:R-:W-:Y:S01]  /*11230*/  HMMA.16816.F32.BF16 R12, R88.reuse, R96, RZ ;  /* 0x00000060580c723c */ /* 0x042fe200000418ff */
[----:B------:R-:W1:Y:S06]  /*11240*/  LDSM.16.M88.4 R92, [R3+0x3c00] ;  /* 0x003c0000035c783b */ /* 0x000e6c0000000200 */
[----:B--2---:R-:W-:Y:S01]  /*11250*/  LDSM.16.M88.4 R124, [R3+0x4000] ;  /* 0x00400000037c783b */ /* 0x004fe20000000200 */
[C---:B------:R-:W-:Y:S05]  /*11260*/  HMMA.16816.F32.BF16 R16, R88.reuse, R98, RZ ;  /* 0x000000625810723c */ /* 0x040fea00000418ff */
[----:B------:R-:W-:Y:S03]  /*11270*/  LDSM.16.M88.4 R96, [R128+0x1000] ;  /* 0x001000008060783b */ /* 0x000fe60000000200 */
[C---:B----4-:R-:W-:Y:S08]  /*11280*/  HMMA.16816.F32.BF16 R20, R88.reuse, R100, RZ ;  /* 0x000000645814723c */ /* 0x050ff000000418ff */
[C---:B------:R-:W-:Y:S01]  /*11290*/  HMMA.16816.F32.BF16 R24, R88.reuse, R102, RZ ;  /* 0x000000665818723c */ /* 0x040fe200000418ff */
[----:B------:R-:W2:Y:S07]  /*112a0*/  LDSM.16.M88.4 R100, [R87+0x4000] ;  /* 0x004000005764783b */ /* 0x000eae0000000200 */
[C---:B------:R-:W-:Y:S08]  /*112b0*/  HMMA.16816.F32.BF16 R28, R88.reuse, R104, RZ ;  /* 0x00000068581c723c */ /* 0x040ff000000418ff */
[----:B------:R-:W-:Y:S01]  /*112c0*/  HMMA.16816.F32.BF16 R32, R88, R106, RZ ;  /* 0x0000006a5820723c */ /* 0x000fe200000418ff */
[----:B------:R-:W4:Y:S06]  /*112d0*/  LDSM.16.M88.4 R88, [R87+0x4400] ;  /* 0x004400005758783b */ /* 0x000f2c0000000200 */
[----:B------:R-:W4:Y:S01]  /*112e0*/  LDSM.16.M88.4 R104, [R87+0x4800] ;  /* 0x004800005768783b */ /* 0x000f220000000200 */
        /* <DEDUP_REMOVED lines=10> */
[----:B------:R-:W-:Y:S01]  /*11390*/  HMMA.16816.F32.BF16 R32, R108, R94, R32 ;  /* 0x0000005e6c20723c */ /* 0x000fe20000041820 */
[----:B------:R-:W1:Y:S06]  /*113a0*/  LDSM.16.M88.4 R92, [R3+0x4800] ;  /* 0x00480000035c783b */ /* 0x000e6c0000000200 */
[----:B------:R-:W-:Y:S01]  /*113b0*/  LDSM.16.M88.4 R108, [R87+0x5000] ;  /* 0x00500000576c783b */ /* 0x000fe20000000200 */
[C---:B--2---:R-:W-:Y:S08]  /*113c0*/  HMMA.16816.F32.BF16 R4, R96.reuse, R100, R4 ;  /* 0x000000646004723c */ /* 0x044ff00000041804 */
[C---:B------:R-:W-:Y:S01]  /*113d0*/  HMMA.16816.F32.BF16 R8, R96.reuse, R102, R8 ;  /* 0x000000666008723c */ /* 0x040fe20000041808 */
[----:B------:R-:W-:Y:S06]  /*113e0*/  LDSM.16.M88.4 R100, [R128+0x2000] ;  /* 0x002000008064783b */ /* 0x000fec0000000200 */
[----:B------:R-:W-:Y:S01]  /*113f0*/  LDSM.16.M88.4 R128, [R3+0x5000] ;  /* 0x005000000380783b */ /* 0x000fe20000000200 */
[C---:B----4-:R-:W-:Y:S08]  /*11400*/  HMMA.16816.F32.BF16 R12, R96.reuse, R88, R12 ;  /* 0x00000058600c723c */ /* 0x050ff0000004180c */
[C---:B------:R-:W-:Y:S01]  /*11410*/  HMMA.16816.F32.BF16 R16, R96.reuse, R90, R16 ;  /* 0x0000005a6010723c */ /* 0x040fe20000041810 */
[----:B------:R-:W2:Y:S07]  /*11420*/  LDSM.16.M88.4 R88, [R3+0x4c00] ;  /* 0x004c00000358783b */ /* 0x000eae0000000200 */
[C---:B------:R-:W-:Y:S08]  /*11430*/  HMMA.16816.F32.BF16 R20, R96.reuse, R104, R20 ;  /* 0x000000686014723c */ /* 0x040ff00000041814 */
[C---:B------:R-:W-:Y:S01]  /*11440*/  HMMA.16816.F32.BF16 R24, R96.reuse, R106, R24 ;  /* 0x0000006a6018723c */ /* 0x040fe20000041818 */
[----:B------:R-:W-:Y:S07]  /*11450*/  LDSM.16.M88.4 R104, [R87+0x5800] ;  /* 0x005800005768783b */ /* 0x000fee0000000200 */
[C---:B------:R-:W-:Y:S08]  /*11460*/  HMMA.16816.F32.BF16 R28, R96.reuse, R112, R28 ;  /* 0x00000070601c723c */ /* 0x040ff0000004181c */
[----:B------:R-:W-:Y:S01]  /*11470*/  HMMA.16816.F32.BF16 R32, R96, R114, R32 ;  /* 0x000000726020723c */ /* 0x000fe20000041820 */
[----:B------:R-:W4:Y:S06]  /*11480*/  LDSM.16.M88.4 R96, [R87+0x5400] ;  /* 0x005400005760783b */ /* 0x000f2c0000000200 */
[----:B------:R-:W4:Y:S01]  /*11490*/  LDSM.16.M88.4 R112, [R87+0x5c00] ;  /* 0x005c00005770783b */ /* 0x000f220000000200 */
[C---:B---3--:R-:W-:Y:S08]  /*114a0*/  HMMA.16816.F32.BF16 R4, R116.reuse, R124, R4 ;  /* 0x0000007c7404723c */ /* 0x048ff00000041804 */
[C---:B------:R-:W-:Y:S01]  /*114b0*/  HMMA.16816.F32.BF16 R8, R116.reuse, R126, R8 ;  /* 0x0000007e7408723c */ /* 0x040fe20000041808 */
[----:B------:R-:W3:Y:S07]  /*114c0*/  LDSM.16.M88.4 R124, [R86+0x2000] ;  /* 0x00200000567c783b */ /* 0x000eee0000000200 */
[C---:B------:R-:W-:Y:S08]  /*114d0*/  HMMA.16816.F32.BF16 R12, R116.reuse, R120, R12 ;  /* 0x00000078740c723c */ /* 0x040ff0000004180c */
[C---:B------:R-:W-:Y:S08]  /*114e0*/  HMMA.16816.F32.BF16 R16, R116.reuse, R122, R16 ;  /* 0x0000007a7410723c */ /* 0x040ff00000041810 */
[C---:B-1----:R-:W-:Y:S08]  /*114f0*/  HMMA.16816.F32.BF16 R20, R116.reuse, R92, R20 ;  /* 0x0000005c7414723c */ /* 0x042ff00000041814 */
[C---:B------:R-:W-:Y:S01]  /*11500*/  HMMA.16816.F32.BF16 R24, R116.reuse, R94, R24 ;  /* 0x0000005e7418723c */ /* 0x040fe20000041818 */
[----:B------:R-:W-:Y:S07]  /*11510*/  LDSM.16.M88.4 R92, [R3+0x5800] ;  /* 0x00580000035c783b */ /* 0x000fee0000000200 */
[C---:B--2---:R-:W-:Y:S08]  /*11520*/  HMMA.16816.F32.BF16 R28, R116.reuse, R88, R28 ;  /* 0x00000058741c723c */ /* 0x044ff0000004181c */
[----:B------:R-:W-:Y:S01]  /*11530*/  HMMA.16816.F32.BF16 R32, R116, R90, R32 ;  /* 0x0000005a7420723c */ /* 0x000fe20000041820 */
[----:B------:R-:W1:Y:S07]  /*11540*/  LDSM.16.M88.4 R88, [R3+0x5400] ;  /* 0x005400000358783b */ /* 0x000e6e0000000200 */
[C---:B------:R-:W-:Y:S08]  /*11550*/  HMMA.16816.F32.BF16 R4, R100.reuse, R108, R4 ;  /* 0x0000006c6404723c */ /* 0x040ff00000041804 */
[C---:B------:R-:W-:Y:S08]  /*11560*/  HMMA.16816.F32.BF16 R8, R100.reuse, R110, R8 ;  /* 0x0000006e6408723c */ /* 0x040ff00000041808 */
[C---:B----4-:R-:W-:Y:S08]  /*11570*/  HMMA.16816.F32.BF16 R12, R100.reuse, R96, R12 ;  /* 0x00000060640c723c */ /* 0x050ff0000004180c */
[C---:B------:R-:W-:Y:S08]  /*11580*/  HMMA.16816.F32.BF16 R16, R100.reuse, R98, R16 ;  /* 0x000000626410723c */ /* 0x040ff00000041810 */
[C---:B------:R-:W-:Y:S08]  /*11590*/  HMMA.16816.F32.BF16 R20, R100.reuse, R104, R20 ;  /* 0x000000686414723c */ /* 0x040ff00000041814 */
[C---:B------:R-:W-:Y:S08]  /*115a0*/  HMMA.16816.F32.BF16 R24, R100.reuse, R106, R24 ;  /* 0x0000006a6418723c */ /* 0x040ff00000041818 */
[C---:B------:R-:W-:Y:S08]  /*115b0*/  HMMA.16816.F32.BF16 R28, R100.reuse, R112, R28 ;  /* 0x00000070641c723c */ /* 0x040ff0000004181c */
[----:B------:R-:W-:Y:S08]  /*115c0*/  HMMA.16816.F32.BF16 R32, R100, R114, R32 ;  /* 0x000000726420723c */ /* 0x000ff00000041820 */
[C---:B---3--:R-:W-:Y:S08]  /*115d0*/  HMMA.16816.F32.BF16 R4, R124.reuse, R128, R4 ;  /* 0x000000807c04723c */ /* 0x048ff00000041804 */
[C---:B------:R-:W-:Y:S08]  /*115e0*/  HMMA.16816.F32.BF16 R8, R124.reuse, R130, R8 ;  /* 0x000000827c08723c */ /* 0x040ff00000041808 */
[C---:B-1----:R-:W-:Y:S03]  /*115f0*/  HMMA.16816.F32.BF16 R12, R124.reuse, R88, R12 ;  /* 0x000000587c0c723c */ /* 0x042fe6000004180c */
[-C--:B-----5:R-:W-:Y:S01]  /*11600*/  FMUL.FTZ R130, R5, R162.reuse ;  /* 0x000000a205827220 */ /* 0x0a0fe20000410000 */
        /* <DEDUP_REMOVED lines=8> */
[C---:B------:R-:W-:Y:S03]  /*11690*/  HMMA.16816.F32.BF16 R20, R124.reuse, R92, R20 ;  /* 0x0000005c7c14723c */ /* 0x040fe60000041814 */
[----:B------:R-:W3:Y:S01]  /*116a0*/  MUFU.TANH R129, R129 ;  /* 0x0000008100817308 */ /* 0x000ee20000002400 */
[----:B------:R-:W-:Y:S01]  /*116b0*/  BAR.SYNC.DEFER_BLOCKING 0x0 ;  /* 0x0000000000007b1d */ /* 0x000fe20000010000 */
[-C--:B------:R-:W-:Y:S01]  /*116c0*/  FMUL.FTZ R105, R10, R162.reuse ;  /* 0x000000a20a697220 */ /* 0x080fe20000410000 */
[-C--:B------:R-:W-:Y:S01]  /*116d0*/  FMUL.FTZ R106, R11, R162.reuse ;  /* 0x000000a20b6a7220 */ /* 0x080fe20000410000 */
[-C--:B------:R-:W-:Y:S01]  /*116e0*/  FMUL.FTZ R122, R8, R162.reuse ;  /* 0x000000a2087a7220 */ /* 0x080fe20000410000 */
[C---:B------:R-:W-:Y:S05]  /*116f0*/  HMMA.16816.F32.BF16 R24, R124.reuse, R94, R24 ;  /* 0x0000005e7c18723c */ /* 0x040fea0000041818 */
[----:B------:R-:W4:Y:S01]  /*11700*/  MUFU.TANH R131, R131 ;  /* 0x0000008300837308 */ /* 0x000f220000002400 */
        /* <DEDUP_REMOVED lines=21> */
[----:B------:R-:W-:Y:S01]  /*11860*/  HMMA.16816.F32.BF16 R32, R124, R90, R32 ;  /* 0x0000005a7c20723c */ /* 0x000fe20000041820 */
[----:B------:R-:W1:Y:S08]  /*11870*/  S2R R90, SR_TID.X ;  /* 0x00000000005a7919 */ /* 0x000e700000002100 */
        /* <DEDUP_REMOVED lines=42> */
[--C-:B------:R-:W-:Y:S02]  /*11b20*/  LOP3.LUT R3, R3, 0x18, R14.reuse, 0x78, !PT ;  /* 0x0000001803037812 */ /* 0x100fe400078e780e */
[CC--:B------:R-:W-:Y:S01]  /*11b30*/  ISETP.GE.AND P3, PT, R8.reuse, R149.reuse, PT ;  /* 0x000000950800720c */ /* 0x0c0fe20003f66270 */
[----:B------:R-:W2:Y:S01]  /*11b40*/  @!P2 LD.E R4, desc[UR4][R84.64+0x38] ;  /* 0x000038045404a980 */ /* 0x000ea2000c101900 */
[----:B------:R-:W-:Y:S01]  /*11b50*/  LOP3.LUT R8, R8, 0x40, RZ, 0xfc, !PT ;  /* 0x0000004008087812 */ /* 0x000fe200078efcff */
[----:B------:R-:W-:Y:S01]  /*11b60*/  @!P2 IMAD.MOV.U32 R13, RZ, RZ, RZ ;  /* 0x000000ffff0da224 */ /* 0x000fe200078e00ff */
[----:B------:R-:W-:Y:S02]  /*11b70*/  LOP3.LUT R3, R3, 0x1f20, R14, 0xf8, !PT ;  /* 0x00001f2003037812 */ /* 0x000fe400078ef80e */
[----:B------:R-:W-:Y:S02]  /*11b80*/  ISETP.GE.AND P1, PT, R8, R149, PT ;  /* 0x000000950800720c */ /* 0x000fe40003f26270 */
[----:B------:R-:W-:Y:S01]  /*11b90*/  @!P2 IADD3 R13, P0, PT, RZ, -R13, RZ ;  /* 0x8000000dff0da210 */ /* 0x000fe20007f1e0ff */
[----:B--2---:R-:W-:Y:S04]  /*11ba0*/  @!P2 IMAD.SHL.U32 R4, R4, 0x40, RZ ;  /* 0x000000400404a824 */ /* 0x004fe800078e00ff */
[----:B------:R-:W-:Y:S01]  /*11bb0*/  @!P2 IMAD.X R4, RZ, RZ, ~R4, P0 ;  /* 0x000000ffff04a224 */ /* 0x000fe200000e0e04 */
[----:B------:R-:W-:Y:S04]  /*11bc0*/  ISETP.GE.AND P0, PT, R12, R149, PT ;  /* 0x000000950c00720c */ /* 0x000fe80003f06270 */
[----:B------:R-:W-:Y:S04]  /*11bd0*/  @!P2 SHF.R.S64 R13, R13, 0x1f, R4 ;  /* 0x0000001f0d0da819 */ /* 0x000fe80000001004 */
[----:B------:R-:W-:Y:S02]  /*11be0*/  @!P2 IADD3 R140, P4, PT, R13, R140, RZ ;  /* 0x0000008c0d8ca210 */ /* 0x000fe40007f9e0ff */
[----:B------:R-:W-:Y:S02]  /*11bf0*/  LEA R13, R3, UR6, 0x1 ;  /* 0x00000006030d7c11 */ /* 0x000fe4000f8e08ff */
        /* <DEDUP_REMOVED lines=36> */
[----:B------:R-:W-:Y:S02]  /*11e40*/  ISETP.GE.AND P5, PT, R4, RZ, PT ;  /* 0x000000ff0400720c */ /* 0x000fe40003fa6270 */
[----:B------:R-:W-:Y:S01]  /*11e50*/  LOP3.LUT R4, RZ, R19, RZ, 0x33, !PT ;  /* 0x00000013ff047212 */ /* 0x000fe200078e33ff */
        /* <DEDUP_REMOVED lines=27> */
.L_x_8203:
[----:B------:R-:W-:Y:S05]  /*12010*/  BSYNC.RECONVERGENT B0 ;  /* 0x0000000000007941 */ /* 0x000fea0003800200 */
.L_x_8202:
        /* <DEDUP_REMOVED lines=37> */
.L_x_8201:
[----:B------:R-:W-:Y:S05]  /*12270*/  BSYNC.RECONVERGENT B1 ;  /* 0x0000000000017941 */ /* 0x000fea0003800200 */
.L_x_8200:
[----:B------:R-:W3:Y:S01]  /*12280*/  LD.E R87, desc[UR4][R84.64+0xdc] ;  /* 0x0000dc0454577980 */ /* 0x000ee2000c101900 */
[C---:B------:R-:W-:Y:S01]  /*12290*/  VIADD R29, R161.reuse, 0xffffffe1 ;  /* 0xffffffe1a11d7836 */ /* 0x040fe20000000000 */
[C---:B------:R-:W-:Y:S01]  /*122a0*/  ISETP.GE.AND P4, PT, R161.reuse, R158, PT ;  /* 0x0000009ea100720c */ /* 0x040fe20003f86270 */
[C---:B--2---:R-:W-:Y:S01]  /*122b0*/  VIADD R13, R161.reuse, 0xffffffe9 ;  /* 0xffffffe9a10d7836 */ /* 0x044fe20000000000 */
[C---:B------:R-:W-:Y:S01]  /*122c0*/  ISETP.GE.AND P1, PT, R161.reuse, R156, PT ;  /* 0x0000009ca100720c */ /* 0x040fe20003f26270 */
[C---:B------:R-:W-:Y:S01]  /*122d0*/  VIADD R20, R161.reuse, 0xfffffff1 ;  /* 0xfffffff1a1147836 */ /* 0x040fe20000000000 */
[----:B-1----:R-:W-:Y:S01]  /*122e0*/  FSEL R32, R10, -INF , P4 ;  /* 0xff8000000a207808 */ /* 0x002fe20002000000 */
        /* <DEDUP_REMOVED lines=17> */
[----:B------:R-:W-:Y:S01]  /*12400*/  FSEL R164, R164, -INF , P4 ;  /* 0xff800000a4a47808 */ /* 0x000fe20002000000 */
[C---:B------:R-:W-:Y:S01]  /*12410*/  VIADD R8, R161.reuse, 0x10 ;  /* 0x00000010a1087836 */ /* 0x040fe20000000000 */
[-C--:B------:R-:W-:Y:S01]  /*12420*/  ISETP.GE.AND P4, PT, R20, R158.reuse, PT ;  /* 0x0000009e1400720c */ /* 0x080fe20003f86270 */
[----:B------:R-:W-:Y:S01]  /*12430*/  VIADD R16, R161, 0x19 ;  /* 0x00000019a1107836 */ /* 0x000fe20000000000 */
[----:B------:R-:W-:Y:S01]  /*12440*/  ISETP.GE.AND P3, PT, R15, R158, PT ;  /* 0x0000009e0f00720c */ /* 0x000fe20003f66270 */
[----:B------:R-:W-:Y:S01]  /*12450*/  VIADD R159, R159, 0xffffffc0 ;  /* 0xffffffc09f9f7836 */ /* 0x000fe20000000000 */
[----:B------:R-:W-:Y:S02]  /*12460*/  FSEL R110, R113, -INF , P4 ;  /* 0xff800000716e7808 */ /* 0x000fe40002000000 */
[----:B------:R-:W-:Y:S02]  /*12470*/  ISETP.GE.AND P4, PT, R13, R156, PT ;  /* 0x0000009c0d00720c */ /* 0x000fe40003f86270 */
[----:B------:R-:W-:Y:S02]  /*12480*/  FSEL R107, R107, -INF , P3 ;  /* 0xff8000006b6b7808 */ /* 0x000fe40001800000 */
[----:B------:R-:W-:Y:S02]  /*12490*/  FSEL R106, R106, -INF , P4 ;  /* 0xff8000006a6a7808 */ /* 0x000fe40002000000 */
[----:B------:R-:W-:Y:S02]  /*124a0*/  ISETP.GE.AND P4, PT, R18, R158, PT ;  /* 0x0000009e1200720c */ /* 0x000fe40003f86270 */
[-C--:B------:R-:W-:Y:S02]  /*124b0*/  ISETP.GE.AND P3, PT, R17, R156.reuse, PT ;  /* 0x0000009c1100720c */ /* 0x080fe40003f66270 */
[----:B------:R-:W-:Y:S02]  /*124c0*/  FSEL R23, R118, -INF , P4 ;  /* 0xff80000076177808 */ /* 0x000fe40002000000 */
[-C--:B------:R-:W-:Y:S02]  /*124d0*/  ISETP.GE.AND P4, PT, R20, R156.reuse, PT ;  /* 0x0000009c1400720c */ /* 0x080fe40003f86270 */
[----:B------:R-:W-:Y:S02]  /*124e0*/  FSEL R105, R105, -INF , P3 ;  /* 0xff80000069697808 */ /* 0x000fe40001800000 */
[----:B------:R-:W-:Y:S02]  /*124f0*/  FSEL R115, R115, -INF , P4 ;  /* 0xff80000073737808 */ /* 0x000fe40002000000 */
[C---:B------:R-:W-:Y:S02]  /*12500*/  ISETP.GE.AND P4, PT, R11.reuse, R156, PT ;  /* 0x0000009c0b00720c */ /* 0x040fe40003f86270 */
[-C--:B------:R-:W-:Y:S02]  /*12510*/  ISETP.GE.AND P3, PT, R11, R158.reuse, PT ;  /* 0x0000009e0b00720c */ /* 0x080fe40003f66270 */
[----:B------:R-:W-:Y:S02]  /*12520*/  FSEL R21, R119, -INF , P4 ;  /* 0xff80000077157808 */ /* 0x000fe40002000000 */
[----:B------:R-:W-:Y:S02]  /*12530*/  ISETP.GE.AND P4, PT, R12, R158, PT ;  /* 0x0000009e0c00720c */ /* 0x000fe40003f86270 */
[----:B------:R-:W-:Y:S02]  /*12540*/  FSEL R112, R117, -INF , P3 ;  /* 0xff80000075707808 */ /* 0x000fe40001800000 */
[-C--:B------:R-:W-:Y:S02]  /*12550*/  ISETP.GE.AND P3, PT, R15, R156.reuse, PT ;  /* 0x0000009c0f00720c */ /* 0x080fe40003f66270 */
[----:B------:R-:W-:Y:S02]  /*12560*/  FSEL R118, R7, -INF , P4 ;  /* 0xff80000007767808 */ /* 0x000fe40002000000 */
[----:B------:R-:W-:Y:S02]  /*12570*/  ISETP.GE.AND P4, PT, R14, R156, PT ;  /* 0x0000009c0e00720c */ /* 0x000fe40003f86270 */
        /* <DEDUP_REMOVED lines=8> */
[C---:B------:R-:W-:Y:S02]  /*12600*/  ISETP.GE.AND P5, PT, R3.reuse, R151, PT ;  /* 0x000000970300720c */ /* 0x040fe40003fa6270 */
[-C--:B------:R-:W-:Y:S02]  /*12610*/  ISETP.GE.AND P3, PT, R18, R156.reuse, PT ;  /* 0x0000009c1200720c */ /* 0x080fe40003f66270 */
[-C--:B------:R-:W-:Y:S01]  /*12620*/  ISETP.GE.AND P6, PT, R3, R157.reuse, PT ;  /* 0x0000009d0300720c */ /* 0x080fe20003fc6270 */
[----:B------:R-:W-:Y:S01]  /*12630*/  VIADD R3, R161, 0x18 ;  /* 0x00000018a1037836 */ /* 0x000fe20000000000 */
[----:B------:R-:W-:Y:S02]  /*12640*/  FSEL R129, R129, -INF , P0 ;  /* 0xff80000081817808 */ /* 0x000fe40000000000 */
[----:B------:R-:W-:Y:S02]  /*12650*/  ISETP.GE.AND P0, PT, R161, R157, PT ;  /* 0x0000009da100720c */ /* 0x000fe40003f06270 */
[----:B------:R-:W-:Y:S02]  /*12660*/  FSEL R113, R124, -INF , P4 ;  /* 0xff8000007c717808 */ /* 0x000fe40002000000 */
[C---:B------:R-:W-:Y:S02]  /*12670*/  ISETP.GE.AND P4, PT, R10.reuse, R156, PT ;  /* 0x0000009c0a00720c */ /* 0x040fe40003f86270 */
[----:B------:R-:W-:Y:S02]  /*12680*/  FSEL R123, R121, -INF , P3 ;  /* 0xff800000797b7808 */ /* 0x000fe40001800000 */
[-C--:B------:R-:W-:Y:S02]  /*12690*/  ISETP.GE.AND P3, PT, R10, R158.reuse, PT ;  /* 0x0000009e0a00720c */ /* 0x080fe40003f66270 */
[----:B------:R-:W-:Y:S02]  /*126a0*/  FSEL R124, R32, -INF , !P0 ;  /* 0xff800000207c7808 */ /* 0x000fe40004000000 */
[----:B------:R-:W-:Y:S02]  /*126b0*/  ISETP.GE.AND P0, PT, R3, R158, PT ;  /* 0x0000009e0300720c */ /* 0x000fe40003f06270 */
[C---:B------:R-:W-:Y:S01]  /*126c0*/  ISETP.GE.AND P1, PT, R161.reuse, R151, PT ;  /* 0x00000097a100720c */ /* 0x040fe20003f26270 */
[----:B------:R-:W-:Y:S01]  /*126d0*/  VIADD R161, R161, 0xffffffc0 ;  /* 0xffffffc0a1a17836 */ /* 0x000fe20000000000 */
[----:B------:R-:W-:Y:S02]  /*126e0*/  FSEL R26, R26, -INF , P4 ;  /* 0xff8000001a1a7808 */ /* 0x000fe40002000000 */
[----:B------:R-:W-:Y:S02]  /*126f0*/  ISETP.GE.AND P4, PT, R8, R156, PT ;  /* 0x0000009c0800720c */ /* 0x000fe40003f86270 */
[----:B------:R-:W-:Y:S02]  /*12700*/  FSEL R25, R25, -INF , P3 ;  /* 0xff80000019197808 */ /* 0x000fe40001800000 */
[----:B------:R-:W-:Y:S02]  /*12710*/  FSEL R99, R30, -INF , P0 ;  /* 0xff8000001e637808 */ /* 0x000fe40000000000 */
[----:B------:R-:W-:Y:S02]  /*12720*/  ISETP.GE.AND P3, PT, R8, R158, PT ;  /* 0x0000009e0800720c */ /* 0x000fe40003f66270 */
[----:B------:R-:W-:Y:S02]  /*12730*/  FSEL R120, R120, -INF , !P1 ;  /* 0xff80000078787808 */ /* 0x000fe40004800000 */
[-C--:B------:R-:W-:Y:S02]  /*12740*/  ISETP.GE.AND P0, PT, R16, R156.reuse, PT ;  /* 0x0000009c1000720c */ /* 0x080fe40003f06270 */
        /* <DEDUP_REMOVED lines=9> */
[C---:B------:R-:W-:Y:S02]  /*127e0*/  ISETP.GE.AND P0, PT, R17.reuse, R157, PT ;  /* 0x0000009d1100720c */ /* 0x040fe40003f06270 */
[-C--:B------:R-:W-:Y:S02]  /*127f0*/  ISETP.GE.AND P1, PT, R17, R151.reuse, PT ;  /* 0x000000971100720c */ /* 0x080fe40003f26270 */
[----:B------:R-:W-:Y:S02]  /*12800*/  FSEL R19, R19, -INF , !P4 ;  /* 0xff80000013137808 */ /* 0x000fe40006000000 */
[----:B------:R-:W-:Y:S02]  /*12810*/  FSEL R17, R24, -INF , !P6 ;  /* 0xff80000018117808 */ /* 0x000fe40007000000 */
[-C--:B------:R-:W-:Y:S02]  /*12820*/  ISETP.GE.AND P4, PT, R13, R151.reuse, PT ;  /* 0x000000970d00720c */ /* 0x080fe40003f86270 */
[----:B------:R-:W-:Y:S02]  /*12830*/  ISETP.GE.AND P6, PT, R15, R151, PT ;  /* 0x000000970f00720c */ /* 0x000fe40003fc6270 */
[----:B------:R-:W-:Y:S02]  /*12840*/  FSEL R6, R9, -INF , P3 ;  /* 0xff80000009067808 */ /* 0x000fe40001800000 */
        /* <DEDUP_REMOVED lines=9> */
[----:B------:R-:W-:Y:S02]  /*128e0*/  FSEL R98, R31, -INF , P3 ;  /* 0xff8000001f627808 */ /* 0x000fe40001800000 */
[----:B------:R-:W-:Y:S02]  /*128f0*/  ISETP.GE.AND P3, PT, R4, R156, PT ;  /* 0x0000009c0400720c */ /* 0x000fe40003f66270 */
[----:B------:R-:W-:Y:S02]  /*12900*/  FSEL R116, R107, -INF , !P0 ;  /* 0xff8000006b747808 */ /* 0x000fe40004000000 */
[----:B------:R-:W-:Y:S02]  /*12910*/  ISETP.GE.AND P0, PT, R11, R157, PT ;  /* 0x0000009d0b00720c */ /* 0x000fe40003f06270 */
[----:B------:R-:W-:Y:S02]  /*12920*/  FSEL R110, R110, -INF , !P5 ;  /* 0xff8000006e6e7808 */ /* 0x000fe40006800000 */
[----:B------:R-:W-:Y:S02]  /*12930*/  FSEL R123, R123, -INF , !P4 ;  /* 0xff8000007b7b7808 */ /* 0x000fe40006000000 */
[----:B------:R-:W-:Y:S02]  /*12940*/  FSEL R118, R118, -INF , !P6 ;  /* 0xff80000076767808 */ /* 0x000fe40007000000 */
[CC--:B------:R-:W-:Y:S02]  /*12950*/  ISETP.GE.AND P6, PT, R8.reuse, R151.reuse, PT ;  /* 0x000000970800720c */ /* 0x0c0fe40003fc6270 */
[----:B------:R-:W-:Y:S02]  /*12960*/  ISETP.GE.AND P5, PT, R11, R151, PT ;  /* 0x000000970b00720c */ /* 0x000fe40003fa6270 */
[----:B------:R-:W-:Y:S02]  /*12970*/  ISETP.GE.AND P4, PT, R8, R157, PT ;  /* 0x0000009d0800720c */ /* 0x000fe40003f86270 */
[----:B------:R-:W-:Y:S02]  /*12980*/  FSEL R91, R125, -INF , P3 ;  /* 0xff8000007d5b7808 */ /* 0x000fe40001800000 */
        /* <DEDUP_REMOVED lines=13> */
[----:B------:R-:W-:Y:S02]  /*12a60*/  ISETP.GE.AND P0, PT, R10, R157, PT ;  /* 0x0000009d0a00720c */ /* 0x000fe40003f06270 */
[----:B------:R-:W-:Y:S02]  /*12a70*/  FMNMX3.FTZ R21, R21, R116, R110, !PT ;  /* 0x0000007415157276 */ /* 0x000fe4000781006e */
[----:B------:R-:W-:Y:S02]  /*12a80*/  FSEL R119, R115, -INF , !P3 ;  /* 0xff80000073777808 */ /* 0x000fe40005800000 */
[----:B------:R-:W-:Y:S02]  /*12a90*/  ISETP.GE.AND P3, PT, R12, R151, PT ;  /* 0x000000970c00720c */ /* 0x000fe40003f66270 */
        /* <DEDUP_REMOVED lines=9> */
[----:B------:R-:W-:Y:S02]  /*12b30*/  ISETP.GE.AND P5, PT, R10, R151, PT ;  /* 0x000000970a00720c */ /* 0x000fe40003fa6270 */
[----:B------:R-:W-:Y:S02]  /*12b40*/  FSEL R115, R27, -INF , !P4 ;  /* 0xff8000001b737808 */ /* 0x000fe40006000000 */
[-C--:B------:R-:W-:Y:S02]  /*12b50*/  ISETP.GE.AND P4, PT, R16, R157.reuse, PT ;  /* 0x0000009d1000720c */ /* 0x080fe40003f86270 */
        /* <DEDUP_REMOVED lines=14> */
[----:B------:R-:W-:Y:S02]  /*12c40*/  FSEL R91, R91, -INF , !P1 ;  /* 0xff8000005b5b7808 */ /* 0x000fe40004800000 */
[----:B------:R-:W-:Y:S02]  /*12c50*/  FMNMX3.FTZ R4, R4, R127, R125, !PT ;  /* 0x0000007f04047276 */ /* 0x000fe4000781007d */
[----:B------:R-:W-:Y:S02]  /*12c60*/  ISETP.GE.AND P0, PT, R16, R151, PT ;  /* 0x000000971000720c */ /* 0x000fe40003f06270 */
[----:B------:R-:W-:Y:S02]  /*12c70*/  FMNMX3.FTZ R3, R4, R97, R91, !PT ;  /* 0x0000006104037276 */ /* 0x000fe4000781005b */
[----:B------:R-:W-:Y:S02]  /*12c80*/  FSEL R88, R88, -INF , !P0 ;  /* 0xff80000058587808 */ /* 0x000fe40004000000 */
[----:B------:R-:W-:Y:S04]  /*12c90*/  FSEL R89, R89, -INF , !P5 ;  /* 0xff80000059597808 */ /* 0x000fe80006800000 */
        /* <DEDUP_REMOVED lines=8> */
[----:B---3--:R-:W-:Y:S01]  /*12d20*/  FMUL.FTZ R96, R87, R3 ;  /* 0x0000000357607220 */ /* 0x008fe20000410000 */
[----:B------:R-:W-:Y:S02]  /*12d30*/  FSETP.NEU.FTZ.AND P0, PT, R3, -INF , PT ;  /* 0xff8000000300780b */ /* 0x000fe40003f1d000 */
[----:B------:R-:W-:Y:S01]  /*12d40*/  FSETP.NEU.FTZ.AND P1, PT, R86, -INF , PT ;  /* 0xff8000005600780b */ /* 0x000fe20003f3d000 */
[----:B------:R-:W-:Y:S01]  /*12d50*/  FMUL.FTZ R108, R87, R86 ;  /* 0x00000056576c7220 */ /* 0x000fe20000410000 */
[----:B------:R-:W-:Y:S04]  /*12d60*/  FSEL R96, R96, RZ, P0 ;  /* 0x000000ff60607208 */ /* 0x000fe80000000000 */
[----:B------:R-:W-:Y:S01]  /*12d70*/  FSEL R108, R108, RZ, P1 ;  /* 0x000000ff6c6c7208 */ /* 0x000fe20000800000 */
[-CC-:B------:R-:W-:Y:S01]  /*12d80*/  FFMA.FTZ R109, R15, R87.reuse, -R96.reuse ;  /* 0x000000570f6d7223 */ /* 0x180fe20000010860 */
[-CC-:B------:R-:W-:Y:S01]  /*12d90*/  FFMA.FTZ R107, R13, R87.reuse, -R96.reuse ;  /* 0x000000570d6b7223 */ /* 0x180fe20000010860 */
[-CC-:B------:R-:W-:Y:S01]  /*12da0*/  FFMA.FTZ R104, R11, R87.reuse, -R96.reuse ;  /* 0x000000570b687223 */ /* 0x180fe20000010860 */
[-C--:B------:R-:W-:Y:S01]  /*12db0*/  FFMA.FTZ R111, R9, R87.reuse, -R96 ;  /* 0x00000057096f7223 */ /* 0x080fe20000010860 */
[-CC-:B------:R-:W-:Y:S01]  /*12dc0*/  FFMA.FTZ R105, R5, R87.reuse, -R108.reuse ;  /* 0x0000005705697223 */ /* 0x180fe2000001086c */
[----:B------:R-:W-:Y:S02]  /*12dd0*/  IMAD.SHL.U32 R5, R90, 0x20, RZ ;  /* 0x000000205a057824 */ /* 0x000fe400078e00ff */
[-CC-:B------:R-:W-:Y:S01]  /*12de0*/  FFMA.FTZ R102, R7, R87.reuse, -R108.reuse ;  /* 0x0000005707667223 */ /* 0x180fe2000001086c */
[----:B------:R-:W-:Y:S01]  /*12df0*/  FSEL R7, R86, RZ, P1 ;  /* 0x000000ff56077208 */ /* 0x000fe20000800000 */
[-CC-:B------:R-:W-:Y:S01]  /*12e00*/  FFMA.FTZ R106, R19, R87.reuse, -R108.reuse ;  /* 0x00000057136a7223 */ /* 0x180fe2000001086c */
[----:B------:R-:W-:Y:S01]  /*12e10*/  LOP3.LUT P1, RZ, R90, 0x4, RZ, 0xc0, !PT ;  /* 0x000000045aff7812 */ /* 0x000fe2000782c0ff */
[-C--:B------:R-:W-:Y:S01]  /*12e20*/  FFMA.FTZ R103, R17, R87.reuse, -R108 ;  /* 0x0000005711677223 */ /* 0x080fe2000001086c */
[----:B------:R-:W-:Y:S01]  /*12e30*/  LOP3.LUT R5, R134, 0x120, R5, 0xf8, !PT ;  /* 0x0000012086057812 */ /* 0x000fe200078ef805 */
[----:B------:R-:W-:Y:S01]  /*12e40*/  FADD.FTZ R0, -R7, R0 ;  /* 0x0000000007007221 */ /* 0x000fe20000010100 */
[----:B------:R-:W-:Y:S01]  /*12e50*/  MUFU.EX2 R105, R105 ;  /* 0x0000006900697308 */ /* 0x000fe20000000800 */
[-C--:B------:R-:W-:Y:S01]  /*12e60*/  FFMA.FTZ R116, R116, R87.reuse, -R108 ;  /* 0x0000005774747223 */ /* 0x080fe2000001086c */
[----:B------:R-:W-:Y:S01]  /*12e70*/  LEA R100, R5, UR6, 0x1 ;  /* 0x0000000605647c11 */ /* 0x000fe2000f8e08ff */
[----:B------:R-:W-:Y:S01]  /*12e80*/  FMUL.FTZ R7, R87, R0 ;  /* 0x0000000057077220 */ /* 0x000fe20000410000 */
[----:B------:R-:W-:Y:S06]  /*12e90*/  FSEL R5, R3, RZ, P0 ;  /* 0x000000ff03057208 */ /* 0x000fec0000000000 */
[----:B------:R-:W1:Y:S01]  /*12ea0*/  MUFU.EX2 R106, R106 ;  /* 0x0000006a006a7308 */ /* 0x000e620000000800 */
[-C--:B------:R-:W-:Y:S01]  /*12eb0*/  FFMA.FTZ R123, R123, R87.reuse, -R96 ;  /* 0x000000577b7b7223 */ /* 0x080fe20000010860 */
[----:B------:R-:W2:Y:S01]  /*12ec0*/  LDSM.16.MT88.4 R12, [R100+0x6000] ;  /* 0x00600000640c783b */ /* 0x000ea20000004200 */
[C---:B------:R-:W-:Y:S02]  /*12ed0*/  VIADD R4, R100.reuse, 0x6000 ;  /* 0x0000600064047836 */ /* 0x040fe40000000000 */
[----:B------:R-:W-:Y:S01]  /*12ee0*/  FADD.FTZ R2, -R5, R2 ;  /* 0x0000000205027221 */ /* 0x000fe20000010100 */
[----:B------:R-:W-:Y:S04]  /*12ef0*/  VIADD R101, R100, 0x6020 ;  /* 0x0000602064657836 */ /* 0x000fe80000000000 */
[----:B------:R-:W-:Y:S01]  /*12f00*/  MUFU.EX2 R109, R109 ;  /* 0x0000006d006d7308 */ /* 0x000fe20000000800 */
[----:B------:R-:W-:Y:S02]  /*12f10*/  @P1 VIADD R101, R4, 0xffffffe0 ;  /* 0xffffffe004651836 */ /* 0x000fe40000000000 */
[----:B------:R-:W-:Y:S01]  /*12f20*/  FMUL.FTZ R0, R87, R2 ;  /* 0x0000000257007220 */ /* 0x000fe20000410000 */
[-C--:B------:R-:W-:Y:S06]  /*12f30*/  FFMA.FTZ R131, R131, R87.reuse, -R96 ;  /* 0x0000005783837223 */ /* 0x080fec0000010860 */
[----:B------:R-:W3:Y:S01]  /*12f40*/  MUFU.EX2 R107, R107 ;  /* 0x0000006b006b7308 */ /* 0x000ee20000000800 */
[----:B------:R-:W-:Y:S01]  /*12f50*/  LDSM.16.MT88.4 R28, [R100+0x7000] ;  /* 0x00700000641c783b */ /* 0x000fe20000004200 */
[-C--:B------:R-:W-:Y:S01]  /*12f60*/  FFMA.FTZ R118, R118, R87.reuse, -R108 ;  /* 0x0000005776767223 */ /* 0x080fe2000001086c */
[----:B------:R-:W-:Y:S07]  /*12f70*/  FFMA.FTZ R126, R125, R87, -R96 ;  /* 0x000000577d7e7223 */ /* 0x000fee0000010860 */
[----:B------:R-:W-:Y:S01]  /*12f80*/  MUFU.EX2 R102, R102 ;  /* 0x0000006600667308 */ /* 0x000fe20000000800 */
[----:B-1----:R-:W-:Y:S01]  /*12f90*/  F2FP.BF16.F32.PACK_AB R92, R106, R105 ;  /* 0x000000696a5c723e */ /* 0x002fe200000010ff */
[-CC-:B------:R-:W-:Y:S01]  /*12fa0*/  FFMA.FTZ R129, R129, R87.reuse, -R108.reuse ;  /* 0x0000005781817223 */ /* 0x180fe2000001086c */
[-C--:B------:R-:W-:Y:S07]  /*12fb0*/  FFMA.FTZ R128, R113, R87.reuse, -R108 ;  /* 0x0000005771807223 */ /* 0x080fee000001086c */
[----:B------:R-:W1:Y:S01]  /*12fc0*/  MUFU.EX2 R103, R103 ;  /* 0x0000006700677308 */ /* 0x000e620000000800 */
[----:B------:R-:W4:Y:S01]  /*12fd0*/  LDSM.16.MT88.4 R20, [R101] ;  /* 0x000000006514783b */ /* 0x000f220000004200 */
[-CC-:B------:R-:W-:Y:S01]  /*12fe0*/  FFMA.FTZ R130, R91, R87.reuse, -R96.reuse ;  /* 0x000000575b827223 */ /* 0x180fe20000010860 */
[----:B------:R-:W-:Y:S07]  /*12ff0*/  FFMA.FTZ R134, R89, R87, -R96 ;  /* 0x0000005759867223 */ /* 0x000fee0000010860 */
[----:B------:R-:W-:Y:S01]  /*13000*/  MUFU.EX2 R104, R104 ;  /* 0x0000006800687308 */ /* 0x000fe20000000800 */
[----:B------:R-:W-:Y:S02]  /*13010*/  ISETP.GT.AND P0, PT, R160, R139, PT ;  /* 0x0000008ba000720c */ /* 0x000fe40003f04270 */
[----:B---3--:R-:W-:Y:S07]  /*13020*/  F2FP.BF16.F32.PACK_AB R93, R107, R109 ;  /* 0x0000006d6b5d723e */ /* 0x008fee00000010ff */
[----:B------:R-:W3:Y:S10]  /*13030*/  MUFU.EX2 R111, R111 ;  /* 0x0000006f006f7308 */ /* 0x000ef40000000800 */
[----:B------:R-:W5:Y:S01]  /*13040*/  MUFU.EX2 R2, R7 ;  /* 0x0000000700027308 */ /* 0x000f620000000800 */
[----:B-1----:R-:W-:Y:S09]  /*13050*/  F2FP.BF16.F32.PACK_AB R94, R103, R102 ;  /* 0x00000066675e723e */ /* 0x002ff200000010ff */
[----:B------:R-:W1:Y:S10]  /*13060*/  MUFU.EX2 R0, R0 ;  /* 0x0000000000007308 */ /* 0x000e740000000800 */
[----:B------:R-:W-:Y:S01]  /*13070*/  MUFU.EX2 R123, R123 ;  /* 0x0000007b007b7308 */ /* 0x000fe20000000800 */
[----:B---3--:R-:W-:Y:S09]  /*13080*/  F2FP.BF16.F32.PACK_AB R95, R111, R104 ;  /* 0x000000686f5f723e */ /* 0x008ff200000010ff */
[----:B------:R-:W-:Y:S01]  /*13090*/  MUFU.EX2 R131, R131 ;  /* 0x0000008300837308 */ /* 0x000fe20000000800 */
[C---:B-----5:R-:W-:Y:S01]  /*130a0*/  FMUL.FTZ R4, R2.reuse, R80 ;  /* 0x0000005002047220 */ /* 0x060fe20000410000 */
[C---:B------:R-:W-:Y:S01]  /*130b0*/  FMUL.FTZ R5, R2.reuse, R81 ;  /* 0x0000005102057220 */ /* 0x040fe20000410000 */
[C---:B------:R-:W-:Y:S01]  /*130c0*/  FMUL.FTZ R9, R2.reuse, R77 ;  /* 0x0000004d02097220 */ /* 0x040fe20000410000 */
[----:B------:R-:W-:Y:S01]  /*130d0*/  FMUL.FTZ R8, R2, R76 ;  /* 0x0000004c02087220 */ /* 0x000fe20000410000 */
[C---:B-1----:R-:W-:Y:S01]  /*130e0*/  FMUL.FTZ R6, R0.reuse, R82 ;  /* 0x0000005200067220 */ /* 0x042fe20000410000 */
[C---:B------:R-:W-:Y:S01]  /*130f0*/  FMUL.FTZ R7, R0.reuse, R83 ;  /* 0x0000005300077220 */ /* 0x040fe20000410000 */
[C---:B------:R-:W-:Y:S01]  /*13100*/  FMUL.FTZ R10, R0.reuse, R78 ;  /* 0x0000004e000a7220 */ /* 0x040fe20000410000 */
[C---:B------:R-:W-:Y:S01]  /*13110*/  FMUL.FTZ R11, R0.reuse, R79 ;  /* 0x0000004f000b7220 */ /* 0x040fe20000410000 */
[C---:B------:R-:W-:Y:S01]  /*13120*/  FMUL.FTZ R18, R0.reuse, R70 ;  /* 0x0000004600127220 */ /* 0x040fe20000410000 */
[----:B------:R-:W-:Y:S01]  /*13130*/  FMUL.FTZ R19, R0, R71 ;  /* 0x0000004700137220 */ /* 0x000fe20000410000 */
[C---:B------:R-:W-:Y:S01]  /*13140*/  FMUL.FTZ R24, R2.reuse, R60 ;  /* 0x0000003c02187220 */ /* 0x040fe20000410000 */
[C---:B------:R-:W-:Y:S01]  /*13150*/  FMUL.FTZ R25, R2.reuse, R61 ;  /* 0x0000003d02197220 */ /* 0x040fe20000410000 */
[C---:B--2---:R-:W-:Y:S01]  /*13160*/  HMMA.16816.F32.BF16 R4, R92.reuse, R12, R4 ;  /* 0x0000000c5c04723c */ /* 0x044fe20000041804 */
[----:B------:R-:W-:Y:S04]  /*13170*/  MUFU.EX2 R118, R118 ;  /* 0x0000007600767308 */ /* 0x000fe80000000800 */
[C---:B------:R-:W-:Y:S01]  /*13180*/  FMUL.FTZ R12, R2.reuse, R72 ;  /* 0x00000048020c7220 */ /* 0x040fe20000410000 */
[----:B------:R-:W-:Y:S01]  /*13190*/  FMUL.FTZ R13, R2, R73 ;  /* 0x00000049020d7220 */ /* 0x000fe20000410000 */
[C---:B------:R-:W-:Y:S01]  /*131a0*/  FMUL.FTZ R26, R0.reuse, R62 ;  /* 0x0000003e001a7220 */ /* 0x040fe20000410000 */
[C---:B------:R-:W-:Y:S03]  /*131b0*/  HMMA.16816.F32.BF16 R8, R92.reuse, R14, R8 ;  /* 0x0000000e5c08723c */ /* 0x040fe60000041808 */
[----:B------:R-:W-:Y:S01]  /*131c0*/  MUFU.EX2 R126, R126 ;  /* 0x0000007e007e7308 */ /* 0x000fe20000000800 */
[C---:B------:R-:W-:Y:S01]  /*131d0*/  FMUL.FTZ R14, R0.reuse, R74 ;  /* 0x0000004a000e7220 */ /* 0x040fe20000410000 */
[C---:B------:R-:W-:Y:S01]  /*131e0*/  FMUL.FTZ R15, R0.reuse, R75 ;  /* 0x0000004b000f7220 */ /* 0x040fe20000410000 */
[----:B------:R-:W-:Y:S01]  /*131f0*/  FMUL.FTZ R27, R0, R63 ;  /* 0x0000003f001b7220 */ /* 0x000fe20000410000 */
[----:B------:R-:W1:Y:S01]  /*13200*/  LDSM.16.MT88.4 R72, [R101+0x1000] ;  /* 0x001000006548783b */ /* 0x000e620000004200 */
[C---:B------:R-:W-:Y:S01]  /*13210*/  FMUL.FTZ R32, R2.reuse, R52 ;  /* 0x0000003402207220 */ /* 0x040fe20000410000 */
[----:B------:R-:W-:Y:S01]  /*13220*/  FMUL.FTZ R33, R2, R53 ;  /* 0x0000003502217220 */ /* 0x000fe20000410000 */
[C---:B------:R-:W-:Y:S01]  /*13230*/  FMUL.FTZ R34, R0.reuse, R54 ;  /* 0x0000003600227220 */ /* 0x040fe20000410000 */
[----:B------:R-:W-:Y:S01]  /*13240*/  FMUL.FTZ R35, R0, R55 ;  /* 0x0000003700237220 */ /* 0x000fe20000410000 */
[C---:B----4-:R-:W-:Y:S01]  /*13250*/  HMMA.16816.F32.BF16 R12, R92.reuse, R20, R12 ;  /* 0x000000145c0c723c */ /* 0x050fe2000004180c */
[----:B------:R-:W-:Y:S02]  /*13260*/  MUFU.EX2 R128, R128 ;  /* 0x0000008000807308 */ /* 0x000fe40000000800 */
[C---:B------:R-:W-:Y:S01]  /*13270*/  FMUL.FTZ R16, R2.reuse, R68 ;  /* 0x0000004402107220 */ /* 0x040fe20000410000 */
[C---:B------:R-:W-:Y:S01]  /*13280*/  FMUL.FTZ R17, R2.reuse, R69 ;  /* 0x0000004502117220 */ /* 0x040fe20000410000 */
[----:B------:R-:W-:Y:S01]  /*13290*/  LDSM.16.MT88.4 R52, [R101+0x2000] ;  /* 0x002000006534783b */ /* 0x000fe20000004200 */
[C---:B------:R-:W-:Y:S01]  /*132a0*/  FMUL.FTZ R20, R2.reuse, R64 ;  /* 0x0000004002147220 */ /* 0x040fe20000410000 */
[----:B------:R-:W-:Y:S01]  /*132b0*/  FMUL.FTZ R21, R2, R65 ;  /* 0x0000004102157220 */ /* 0x000fe20000410000 */
[-C--:B------:R-:W-:Y:S01]  /*132c0*/  FFMA.FTZ R68, R110, R87.reuse, -R108 ;  /* 0x000000576e447223 */ /* 0x080fe2000001086c */
[----:B------:R-:W-:Y:S01]  /*132d0*/  FFMA.FTZ R69, R117, R87, -R96 ;  /* 0x0000005775457223 */ /* 0x000fe20000010860 */
[----:B------:R-:W-:Y:S01]  /*132e0*/  FMUL.FTZ R36, R2, R36 ;  /* 0x0000002402247220 */ /* 0x000fe20000410000 */
[C---:B------:R-:W-:Y:S01]  /*132f0*/  HMMA.16816.F32.BF16 R16, R92.reuse, R22, R16 ;  /* 0x000000165c10723c */ /* 0x040fe20000041810 */
[----:B------:R-:W-:Y:S01]  /*13300*/  MUFU.EX2 R117, R68 ;  /* 0x0000004400757308 */ /* 0x000fe20000000800 */
[----:B------:R-:W-:Y:S01]  /*13310*/  LDSM.16.MT88.4 R60, [R101+0x400] ;  /* 0x00040000653c783b */ /* 0x000fe20000004200 */
[C---:B------:R-:W-:Y:S01]  /*13320*/  FMUL.FTZ R22, R0.reuse, R66 ;  /* 0x0000004200167220 */ /* 0x040fe20000410000 */
[----:B------:R-:W-:Y:S01]  /*13330*/  FMUL.FTZ R23, R0, R67 ;  /* 0x0000004300177220 */ /* 0x000fe20000410000 */
[----:B------:R-:W-:Y:S01]  /*13340*/  FMUL.FTZ R37, R2, R37 ;  /* 0x0000002502257220 */ /* 0x000fe20000410000 */
[C---:B------:R-:W-:Y:S01]  /*13350*/  FMUL.FTZ R38, R0.reuse, R38 ;  /* 0x0000002600267220 */ /* 0x040fe20000410000 */
[----:B------:R-:W-:Y:S01]  /*13360*/  FMUL.FTZ R39, R0, R39 ;  /* 0x0000002700277220 */ /* 0x000fe20000410000 */
[C---:B------:R-:W-:Y:S01]  /*13370*/  FMUL.FTZ R40, R2.reuse, R40 ;  /* 0x0000002802287220 */ /* 0x040fe20000410000 */
[C---:B------:R-:W-:Y:S01]  /*13380*/  FMUL.FTZ R41, R2.reuse, R41 ;  /* 0x0000002902297220 */ /* 0x040fe20000410000 */
[----:B------:R-:W2:Y:S01]  /*13390*/  LDSM.16.MT88.4 R64, [R100+0x8000] ;  /* 0x008000006440783b */ /* 0x000ea20000004200 */
[C---:B------:R-:W-:Y:S01]  /*133a0*/  HMMA.16816.F32.BF16 R20, R92.reuse, R28, R20 ;  /* 0x0000001c5c14723c */ /* 0x040fe20000041814 */
[----:B------:R3:W4:Y:S02]  /*133b0*/  MUFU.EX2 R110, R116 ;  /* 0x00000074006e7308 */ /* 0x0007240000000800 */
[C---:B------:R-:W-:Y:S01]  /*133c0*/  FMUL.FTZ R28, R2.reuse, R56 ;  /* 0x00000038021c7220 */ /* 0x040fe20000410000 */
[----:B------:R-:W-:Y:S01]  /*133d0*/  FMUL.FTZ R29, R2, R57 ;  /* 0x00000039021d7220 */ /* 0x000fe20000410000 */
[C---:B------:R-:W-:Y:S01]  /*133e0*/  FMUL.FTZ R42, R0.reuse, R42 ;  /* 0x0000002a002a7220 */ /* 0x040fe20000410000 */
[----:B------:R-:W-:Y:S01]  /*133f0*/  FMUL.FTZ R43, R0, R43 ;  /* 0x0000002b002b7220 */ /* 0x000fe20000410000 */
[----:B------:R-:W-:Y:S01]  /*13400*/  FFMA.FTZ R76, R114, R87, -R108 ;  /* 0x00000057724c7223 */ /* 0x000fe2000001086c */
[C---:B------:R-:W-:Y:S03]  /*13410*/  HMMA.16816.F32.BF16 R24, R92.reuse, R30, R24 ;  /* 0x0000001e5c18723c */ /* 0x040fe60000041818 */
[----:B------:R-:W-:Y:S01]  /*13420*/  MUFU.EX2 R130, R130 ;  /* 0x0000008200827308 */ /* 0x000fe20000000800 */
[C---:B------:R-:W-:Y:S01]  /*13430*/  FMUL.FTZ R30, R0.reuse, R58 ;  /* 0x0000003a001e7220 */ /* 0x040fe20000410000 */
[----:B------:R-:W-:Y:S01]  /*13440*/  FMUL.FTZ R31, R0, R59 ;  /* 0x0000003b001f7220 */ /* 0x000fe20000410000 */
[C---:B------:R-:W-:Y:S01]  /*13450*/  FMUL.FTZ R44, R2.reuse, R44 ;  /* 0x0000002c022c7220 */ /* 0x040fe20000410000 */
[----:B------:R-:W5:Y:S01]  /*13460*/  LDSM.16.MT88.4 R56, [R100+0x6400] ;  /* 0x006400006438783b */ /* 0x000f620000004200 */
[--C-:B---3--:R-:W-:Y:S01]  /*13470*/  FFMA.FTZ R116, R121, R87, -R96.reuse ;  /* 0x0000005779747223 */ /* 0x108fe20000010860 */
[----:B------:R-:W-:Y:S01]  /*13480*/  FMUL.FTZ R45, R2, R45 ;  /* 0x0000002d022d7220 */ /* 0x000fe20000410000 */
[C---:B------:R-:W-:Y:S01]  /*13490*/  FMUL.FTZ R46, R0.reuse, R46 ;  /* 0x0000002e002e7220 */ /* 0x040fe20000410000 */
[----:B------:R-:W-:Y:S01]  /*134a0*/  FMUL.FTZ R47, R0, R47 ;  /* 0x0000002f002f7220 */ /* 0x000fe20000410000 */
[C---:B-1----:R-:W-:Y:S01]  /*134b0*/  HMMA.16816.F32.BF16 R28, R92.reuse, R72, R28 ;  /* 0x000000485c1c723c */ /* 0x042fe2000004181c */
[----:B------:R1:W-:Y:S02]  /*134c0*/  MUFU.EX2 R121, R76 ;  /* 0x0000004c00797308 */ /* 0x0003e40000000800 */
[-C--:B------:R-:W-:Y:S01]  /*134d0*/  FFMA.FTZ R73, R119, R87.reuse, -R96 ;  /* 0x0000005777497223 */ /* 0x080fe20000010860 */
[--C-:B------:R-:W-:Y:S07]  /*134e0*/  FFMA.FTZ R72, R112, R87, -R108.reuse ;  /* 0x0000005770487223 */ /* 0x100fee000001086c */
[----:B------:R3:W-:Y:S01]  /*134f0*/  MUFU.EX2 R119, R69 ;  /* 0x0000004500777308 */ /* 0x0007e20000000800 */
[C---:B------:R-:W-:Y:S01]  /*13500*/  FMUL.FTZ R48, R2.reuse, R48 ;  /* 0x0000003002307220 */ /* 0x040fe20000410000 */
[----:B------:R-:W-:Y:S01]  /*13510*/  FMUL.FTZ R49, R2, R49 ;  /* 0x0000003102317220 */ /* 0x000fe20000410000 */
[C---:B------:R-:W-:Y:S07]  /*13520*/  HMMA.16816.F32.BF16 R32, R92.reuse, R74, R32 ;  /* 0x0000004a5c20723c */ /* 0x040fee0000041820 */
[----:B------:R-:W5:Y:S01]  /*13530*/  MUFU.EX2 R112, R73 ;  /* 0x0000004900707308 */ /* 0x000f620000000800 */
[C---:B------:R-:W-:Y:S01]  /*13540*/  FMUL.FTZ R50, R0.reuse, R50 ;  /* 0x0000003200327220 */ /* 0x040fe20000410000 */
[----:B------:R-:W-:Y:S08]  /*13550*/  FMUL.FTZ R51, R0, R51 ;  /* 0x0000003300337220 */ /* 0x000ff00000410000 */
[----:B------:R4:W5:Y:S01]  /*13560*/  MUFU.EX2 R114, R72 ;  /* 0x0000004800727308 */ /* 0x0009620000000800 */
[-CC-:B------:R-:W-:Y:S01]  /*13570*/  FFMA.FTZ R80, R122, R87.reuse, -R108.reuse ;  /* 0x000000577a507223 */ /* 0x180fe2000001086c */
[-C--:B-1----:R-:W-:Y:S01]  /*13580*/  FFMA.FTZ R76, R124, R87.reuse, -R108 ;  /* 0x000000577c4c7223 */ /* 0x082fe2000001086c */
[----:B------:R-:W-:Y:S07]  /*13590*/  FFMA.FTZ R124, R120, R87, -R96 ;  /* 0x00000057787c7223 */ /* 0x000fee0000010860 */
[----:B------:R-:W1:Y:S01]  /*135a0*/  MUFU.EX2 R116, R116 ;  /* 0x0000007400747308 */ /* 0x000e620000000800 */
[----:B------:R-:W-:Y:S01]  /*135b0*/  FFMA.FTZ R105, R2, R165, R105 ;  /* 0x000000a502697223 */ /* 0x000fe20000010069 */
[----:B---3--:R-:W-:Y:S01]  /*135c0*/  LDSM.16.MT88.4 R68, [R101+0x1400] ;  /* 0x001400006544783b */ /* 0x008fe20000004200 */
[C---:B--2---:R-:W-:Y:S07]  /*135d0*/  HMMA.16816.F32.BF16 R36, R92.reuse, R64, R36 ;  /* 0x000000405c24723c */ /* 0x044fee0000041824 */
[----:B------:R2:W-:Y:S01]  /*135e0*/  MUFU.EX2 R122, R76 ;  /* 0x0000004c007a7308 */ /* 0x0005e20000000800 */
[----:B------:R-:W-:Y:S02]  /*135f0*/  IMAD.MOV.U32 R2, RZ, RZ, R3 ;  /* 0x000000ffff027224 */ /* 0x000fe400078e0003 */
[----:B------:R-:W-:Y:S07]  /*13600*/  FFMA.FTZ R109, R0, R163, R109 ;  /* 0x000000a3006d7223 */ /* 0x000fee000001006d */
[----:B------:R-:W3:Y:S01]  /*13610*/  MUFU.EX2 R120, R80 ;  /* 0x0000005000787308 */ /* 0x000ee20000000800 */
[----:B------:R-:W-:Y:S01]  /*13620*/  FADD.FTZ R105, R106, R105 ;  /* 0x000000696a697221 */ /* 0x000fe20000010000 */
[----:B----4-:R-:W-:Y:S01]  /*13630*/  LDSM.16.MT88.4 R72, [R100+0x8400] ;  /* 0x008400006448783b */ /* 0x010fe20000004200 */
[C---:B------:R-:W-:Y:S07]  /*13640*/  HMMA.16816.F32.BF16 R40, R92.reuse, R66, R40 ;  /* 0x000000425c28723c */ /* 0x040fee0000041828 */
[----:B------:R-:W4:Y:S01]  /*13650*/  MUFU.EX2 R124, R124 ;  /* 0x0000007c007c7308 */ /* 0x000f220000000800 */
[----:B------:R-:W-:Y:S01]  /*13660*/  FADD.FTZ R109, R107, R109 ;  /* 0x0000006d6b6d7221 */ /* 0x000fe20000010000 */
[----:B------:R-:W-:Y:S08]  /*13670*/  FADD.FTZ R102, R102, R105 ;  /* 0x0000006966667221 */ /* 0x000ff00000010000 */
[----:B------:R-:W-:Y:S01]  /*13680*/  MUFU.EX2 R134, R134 ;  /* 0x0000008600867308 */ /* 0x000fe20000000800 */
[----:B------:R-:W3:Y:S01]  /*13690*/  LDSM.16.MT88.4 R64, [R100+0x7400] ;  /* 0x007400006440783b */ /* 0x000ee20000004200 */
[C---:B------:R-:W-:Y:S03]  /*136a0*/  HMMA.16816.F32.BF16 R44, R92.reuse, R52, R44 ;  /* 0x000000345c2c723c */ /* 0x040fe6000004182c */
[----:B------:R-:W-:Y:S01]  /*136b0*/  F2FP.BF16.F32.PACK_AB R52, R117, R110 ;  /* 0x0000006e7534723e */ /* 0x000fe200000010ff */
[----:B------:R-:W-:Y:S01]  /*136c0*/  FADD.FTZ R0, R104, R109 ;  /* 0x0000006d68007221 */ /* 0x000fe20000010000 */
[----:B-----5:R-:W-:Y:S01]  /*136d0*/  F2FP.BF16.F32.PACK_AB R53, R112, R119 ;  /* 0x000000777035723e */ /* 0x020fe200000010ff */
[----:B------:R-:W-:Y:S01]  /*136e0*/  FADD.FTZ R103, R103, R102 ;  /* 0x0000006667677221 */ /* 0x000fe20000010000 */
[----:B--2---:R-:W-:Y:S01]  /*136f0*/  LDSM.16.MT88.4 R76, [R101+0x1800] ;  /* 0x00180000654c783b */ /* 0x004fe20000004200 */
[----:B------:R-:W-:Y:S03]  /*13700*/  HMMA.16816.F32.BF16 R48, R92, R54, R48 ;  /* 0x000000365c30723c */ /* 0x000fe60000041830 */
[----:B------:R-:W-:Y:S01]  /*13710*/  F2FP.BF16.F32.PACK_AB R54, R121, R114 ;  /* 0x000000727936723e */ /* 0x000fe200000010ff */
[----:B------:R-:W-:Y:S01]  /*13720*/  FADD.FTZ R0, R111, R0 ;  /* 0x000000006f007221 */ /* 0x000fe20000010000 */
[----:B-1----:R-:W-:Y:S01]  /*13730*/  F2FP.BF16.F32.PACK_AB R55, R123, R116 ;  /* 0x000000747b37723e */ /* 0x002fe200000010ff */
[----:B------:R-:W-:Y:S01]  /*13740*/  FADD.FTZ R110, R110, R103 ;  /* 0x000000676e6e7221 */ /* 0x000fe20000010000 */
[----:B------:R-:W-:Y:S03]  /*13750*/  LDSM.16.MT88.4 R92, [R100+0x7c00] ;  /* 0x007c0000645c783b */ /* 0x000fe60000004200 */
[----:B------:R-:W-:Y:S02]  /*13760*/  FADD.FTZ R117, R117, R110 ;  /* 0x0000006e75757221 */ /* 0x000fe40000010000 */
[C---:B------:R-:W-:Y:S05]  /*13770*/  HMMA.16816.F32.BF16 R4, R52.reuse, R56, R4 ;  /* 0x000000383404723c */ /* 0x040fea0000041804 */
[----:B------:R-:W-:Y:S03]  /*13780*/  FADD.FTZ R114, R114, R117 ;  /* 0x0000007572727221 */ /* 0x000fe60000010000 */
[C---:B------:R-:W-:Y:S01]  /*13790*/  HMMA.16816.F32.BF16 R8, R52.reuse, R58, R8 ;  /* 0x0000003a3408723c */ /* 0x040fe20000041808 */
[----:B------:R-:W1:Y:S02]  /*137a0*/  LDSM.16.MT88.4 R56, [R101+0x2400] ;  /* 0x002400006538783b */ /* 0x000e640000004200 */
[----:B------:R-:W-:Y:S05]  /*137b0*/  FADD.FTZ R121, R121, R114 ;  /* 0x0000007279797221 */ /* 0x000fea0000010000 */
        /* <DEDUP_REMOVED lines=8> */
[----:B------:R-:W5:Y:S07]  /*13840*/  LDSM.16.MT88.4 R68, [R100+0x7800] ;  /* 0x007800006444783b */ /* 0x000f6e0000004200 */
[C---:B------:R-:W-:Y:S03]  /*13850*/  HMMA.16816.F32.BF16 R36, R52.reuse, R72, R36 ;  /* 0x000000483424723c */ /* 0x040fe60000041824 */
[-C--:B------:R-:W-:Y:S02]  /*13860*/  FFMA.FTZ R72, R127, R87.reuse, -R96 ;  /* 0x000000577f487223 */ /* 0x080fe40000010860 */
[----:B------:R4:W2:Y:S03]  /*13870*/  MUFU.EX2 R127, R129 ;  /* 0x00000081007f7308 */ /* 0x0008a60000000800 */
[C---:B------:R-:W-:Y:S07]  /*13880*/  HMMA.16816.F32.BF16 R40, R52.reuse, R74, R40 ;  /* 0x0000004a3428723c */ /* 0x040fee0000041828 */
[----:B------:R-:W3:Y:S01]  /*13890*/  MUFU.EX2 R125, R72 ;  /* 0x00000048007d7308 */ /* 0x000ee20000000800 */
[C---:B-1----:R-:W-:Y:S03]  /*138a0*/  HMMA.16816.F32.BF16 R44, R52.reuse, R56, R44 ;  /* 0x00000038342c723c */ /* 0x042fe6000004182c */
[--C-:B----4-:R-:W-:Y:S05]  /*138b0*/  FFMA.FTZ R129, R99, R87, -R108.reuse ;  /* 0x0000005763817223 */ /* 0x110fea000001086c */
[----:B------:R-:W-:Y:S01]  /*138c0*/  HMMA.16816.F32.BF16 R48, R52, R58, R48 ;  /* 0x0000003a3430723c */ /* 0x000fe20000041830 */
[----:B------:R-:W1:Y:S01]  /*138d0*/  LDSM.16.MT88.4 R56, [R100+0x8800] ;  /* 0x008800006438783b */ /* 0x000e620000004200 */
[----:B------:R-:W-:Y:S01]  /*138e0*/  MUFU.EX2 R129, R129 ;  /* 0x0000008100817308 */ /* 0x000fe20000000800 */
[----:B------:R-:W-:Y:S02]  /*138f0*/  F2FP.BF16.F32.PACK_AB R52, R120, R122 ;  /* 0x0000007a7834723e */ /* 0x000fe400000010ff */
[----:B------:R-:W-:Y:S02]  /*13900*/  F2FP.BF16.F32.PACK_AB R53, R131, R124 ;  /* 0x0000007c8335723e */ /* 0x000fe400000010ff */
[----:B--2---:R-:W-:Y:S02]  /*13910*/  F2FP.BF16.F32.PACK_AB R54, R127, R118 ;  /* 0x000000767f36723e */ /* 0x004fe400000010ff */
[----:B---3--:R-:W-:Y:S07]  /*13920*/  F2FP.BF16.F32.PACK_AB R55, R126, R125 ;  /* 0x0000007d7e37723e */ /* 0x008fee00000010ff */
[C---:B------:R-:W-:Y:S08]  /*13930*/  HMMA.16816.F32.BF16 R4, R52.reuse, R60, R4 ;  /* 0x0000003c3404723c */ /* 0x040ff00000041804 */
[C---:B------:R-:W-:Y:S01]  /*13940*/  HMMA.16816.F32.BF16 R8, R52.reuse, R62, R8 ;  /* 0x0000003e3408723c */ /* 0x040fe20000041808 */
[----:B------:R-:W2:Y:S07]  /*13950*/  LDSM.16.MT88.4 R60, [R101+0x2800] ;  /* 0x00280000653c783b */ /* 0x000eae0000004200 */
[C---:B------:R-:W-:Y:S03]  /*13960*/  HMMA.16816.F32.BF16 R12, R52.reuse, R64, R12 ;  /* 0x00000040340c723c */ /* 0x040fe6000004180c */
[-C--:B------:R-:W-:Y:S01]  /*13970*/  FFMA.FTZ R64, R115, R87.reuse, -R108 ;  /* 0x0000005773407223 */ /* 0x080fe2000001086c */
[-C--:B------:R-:W-:Y:S01]  /*13980*/  FFMA.FTZ R115, R97, R87.reuse, -R96 ;  /* 0x0000005761737223 */ /* 0x080fe20000010860 */
[-C--:B------:R-:W-:Y:S01]  /*13990*/  FFMA.FTZ R108, R98, R87.reuse, -R108 ;  /* 0x00000057626c7223 */ /* 0x080fe2000001086c */
[----:B------:R-:W-:Y:S01]  /*139a0*/  FFMA.FTZ R96, R88, R87, -R96 ;  /* 0x0000005758607223 */ /* 0x000fe20000010860 */
[----:B------:R-:W3:Y:S01]  /*139b0*/  MUFU.EX2 R113, R64 ;  /* 0x0000004000717308 */ /* 0x000ee20000000800 */
[C---:B------:R-:W-:Y:S09]  /*139c0*/  HMMA.16816.F32.BF16 R16, R52.reuse, R66, R16 ;  /* 0x000000423410723c */ /* 0x040ff20000041810 */
[----:B------:R-:W4:Y:S10]  /*139d0*/  MUFU.EX2 R162, R96 ;  /* 0x0000006000a27308 */ /* 0x000f340000000800 */
[----:B------:R-:W1:Y:S01]  /*139e0*/  MUFU.EX2 R115, R115 ;  /* 0x0000007300737308 */ /* 0x000e620000000800 */
[C---:B-----5:R-:W-:Y:S09]  /*139f0*/  HMMA.16816.F32.BF16 R20, R52.reuse, R68, R20 ;  /* 0x000000443414723c */ /* 0x060ff20000041814 */
[----:B------:R-:W5:Y:S01]  /*13a00*/  MUFU.EX2 R108, R108 ;  /* 0x0000006c006c7308 */ /* 0x000f620000000800 */
[----:B---3--:R-:W-:Y:S01]  /*13a10*/  F2FP.BF16.F32.PACK_AB R88, R128, R113 ;  /* 0x000000718058723e */ /* 0x008fe200000010ff */
[C---:B------:R-:W-:Y:S01]  /*13a20*/  HMMA.16816.F32.BF16 R24, R52.reuse, R70, R24 ;  /* 0x000000463418723c */ /* 0x040fe20000041818 */
[----:B------:R-:W-:Y:S02]  /*13a30*/  LDSM.16.MT88.4 R68, [R101+0xc00] ;  /* 0x000c00006544783b */ /* 0x000fe40000004200 */
[----:B----4-:R-:W-:Y:S02]  /*13a40*/  F2FP.BF16.F32.PACK_AB R91, R162, R134 ;  /* 0x00000086a25b723e */ /* 0x010fe400000010ff */
[----:B-1----:R-:W-:Y:S03]  /*13a50*/  F2FP.BF16.F32.PACK_AB R89, R130, R115 ;  /* 0x000000738259723e */ /* 0x002fe600000010ff */
[C---:B------:R-:W-:Y:S01]  /*13a60*/  HMMA.16816.F32.BF16 R28, R52.reuse, R76, R28 ;  /* 0x0000004c341c723c */ /* 0x040fe2000004181c */
[----:B------:R-:W-:Y:S02]  /*13a70*/  LDSM.16.MT88.4 R96, [R101+0x1c00] ;  /* 0x001c00006560783b */ /* 0x000fe40000004200 */
[----:B-----5:R-:W-:Y:S05]  /*13a80*/  F2FP.BF16.F32.PACK_AB R90, R108, R129 ;  /* 0x000000816c5a723e */ /* 0x020fea00000010ff */
[C---:B------:R-:W-:Y:S01]  /*13a90*/  HMMA.16816.F32.BF16 R32, R52.reuse, R78, R32 ;  /* 0x0000004e3420723c */ /* 0x040fe20000041820 */
[----:B------:R-:W1:Y:S07]  /*13aa0*/  LDSM.16.MT88.4 R76, [R100+0x6c00] ;  /* 0x006c0000644c783b */ /* 0x000e6e0000004200 */
[C---:B------:R-:W-:Y:S08]  /*13ab0*/  HMMA.16816.F32.BF16 R36, R52.reuse, R56, R36 ;  /* 0x000000383424723c */ /* 0x040ff00000041824 */
[C---:B------:R-:W-:Y:S08]  /*13ac0*/  HMMA.16816.F32.BF16 R40, R52.reuse, R58, R40 ;  /* 0x0000003a3428723c */ /* 0x040ff00000041828 */
[C---:B--2---:R-:W-:Y:S08]  /*13ad0*/  HMMA.16816.F32.BF16 R44, R52.reuse, R60, R44 ;  /* 0x0000003c342c723c */ /* 0x044ff0000004182c */
[----:B------:R-:W-:Y:S08]  /*13ae0*/  HMMA.16816.F32.BF16 R48, R52, R62, R48 ;  /* 0x0000003e3430723c */ /* 0x000ff00000041830 */
[C---:B-1----:R-:W-:Y:S01]  /*13af0*/  HMMA.16816.F32.BF16 R80, R88.reuse, R76, R4 ;  /* 0x0000004c5850723c */ /* 0x042fe20000041804 */
[----:B------:R-:W1:Y:S07]  /*13b00*/  LDSM.16.MT88.4 R4, [R100+0x8c00] ;  /* 0x008c00006404783b */ /* 0x000e6e0000004200 */
        /* <DEDUP_REMOVED lines=14> */
[C---:B------:R-:W-:Y:S08]  /*13bf0*/  HMMA.16816.F32.BF16 R56, R88.reuse, R96, R28 ;  /* 0x000000605838723c */ /* 0x040ff0000004181c */
[C---:B------:R-:W-:Y:S08]  /*13c00*/  HMMA.16816.F32.BF16 R52, R88.reuse, R98, R32 ;  /* 0x000000625834723c */ /* 0x040ff00000041820 */
[C---:B-1----:R-:W-:Y:S03]  /*13c10*/  HMMA.16816.F32.BF16 R36, R88.reuse, R4, R36 ;  /* 0x000000045824723c */ /* 0x042fe60000041824 */
        /* <DEDUP_REMOVED lines=9> */
[----:B------:R-:W-:Y:S02]  /*13cb0*/  IMAD.MOV.U32 R0, RZ, RZ, R86 ;  /* 0x000000ffff007224 */ /* 0x000fe400078e0056 */
[----:B------:R-:W-:Y:S01]  /*13cc0*/  FADD.FTZ R128, R128, R113 ;  /* 0x0000007180807221 */ /* 0x000fe20000010000 */
[----:B------:R-:W-:Y:S03]  /*13cd0*/  HMMA.16816.F32.BF16 R48, R88, R10, R48 ;  /* 0x0000000a5830723c */ /* 0x000fe60000041830 */
[----:B------:R-:W-:Y:S01]  /*13ce0*/  FADD.FTZ R129, R129, R128 ;  /* 0x0000008081817221 */ /* 0x000fe20000010000 */
[----:B------:R-:W-:Y:S03]  /*13cf0*/  FADD.FTZ R5, R134, R5 ;  /* 0x0000000586057221 */ /* 0x000fe60000010000 */
[----:B------:R-:W-:Y:S01]  /*13d00*/  FADD.FTZ R165, R108, R129 ;  /* 0x000000816ca57221 */ /* 0x000fe20000010000 */
[----:B------:R-:W-:Y:S01]  /*13d10*/  FADD.FTZ R163, R162, R5 ;  /* 0x00000005a2a37221 */ /* 0x000fe20000010000 */
[----:B------:R-:W-:Y:S11]  /*13d20*/  @P0 BRA `(.L_x_8204) ;  /* 0xffffffc800980947 */ /* 0x000ff6000383ffff */
.L_x_8197:
        /* <DEDUP_REMOVED lines=10> */
.L_x_8216:
[----:B------:R-:W2:Y:S01]  /*13dd0*/  S2R R0, SR_CgaCtaId ;  /* 0x0000000000007919 */ /* 0x000ea20000008800 */
[----:B------:R-:W-:Y:S01]  /*13de0*/  MOV R7, 0x400 ;  /* 0x0000040000077802 */ /* 0x000fe20000000f00 */
[----:B----4-:R-:W-:Y:S01]  /*13df0*/  FADD.FTZ R9, R8, R9 ;  /* 0x0000000908097221 */ /* 0x010fe20000010000 */
[----:B------:R-:W4:Y:S01]  /*13e00*/  MUFU.RCP R5, R6 ;  /* 0x0000000600057308 */ /* 0x000f220000001000 */
[----:B------:R-:W3:Y:S01]  /*13e10*/  S2R R2, SR_TID.X ;  /* 0x0000000000027919 */ /* 0x000ee20000002100 */
[----:B------:R-:W-:Y:S02]  /*13e20*/  FSETP.NE.FTZ.AND P3, PT, R6, RZ, PT ;  /* 0x000000ff0600720b */ /* 0x000fe40003f75000 */
[----:B------:R-:W-:Y:S02]  /*13e30*/  FSETP.NE.FTZ.AND P2, PT, R9, RZ, PT ;  /* 0x000000ff0900720b */ /* 0x000fe40003f55000 */
[----:B----4-:R-:W-:-:S05]  /*13e40*/  FSEL R5, R5, 1, P3 ;  /* 0x3f80000005057808 */ /* 0x010fca0001800000 */
[C---:B------:R-:W-:Y:S01]  /*13e50*/  FMUL.FTZ R80, R5.reuse, R80 ;  /* 0x0000005005507220 */ /* 0x040fe20000410000 */
[C---:B------:R-:W-:Y:S01]  /*13e60*/  FMUL.FTZ R81, R5.reuse, R81 ;  /* 0x0000005105517220 */ /* 0x040fe20000410000 */
[C---:B------:R-:W-:Y:S01]  /*13e70*/  FMUL.FTZ R76, R5.reuse, R76 ;  /* 0x0000004c054c7220 */ /* 0x040fe20000410000 */
[C---:B------:R-:W-:Y:S01]  /*13e80*/  FMUL.FTZ R77, R5.reuse, R77 ;  /* 0x0000004d054d7220 */ /* 0x040fe20000410000 */
[C---:B------:R-:W-:Y:S01]  /*13e90*/  FMUL.FTZ R72, R5.reuse, R72 ;  /* 0x0000004805487220 */ /* 0x040fe20000410000 */
[C---:B------:R-:W-:Y:S01]  /*13ea0*/  FMUL.FTZ R73, R5.reuse, R73 ;  /* 0x0000004905497220 */ /* 0x040fe20000410000 */
[----:B--2---:R-:W-:Y:S01]  /*13eb0*/  LEA R0, R0, R7, 0x18 ;  /* 0x0000000700007211 */ /* 0x004fe200078ec0ff */
[C---:B------:R-:W-:Y:S01]  /*13ec0*/  FMUL.FTZ R68, R5.reuse, R68 ;  /* 0x0000004405447220 */ /* 0x040fe20000410000 */
[----:B------:R-:W2:Y:S01]  /*13ed0*/  MUFU.RCP R7, R9 ;  /* 0x0000000900077308 */ /* 0x000ea20000001000 */
[C---:B------:R-:W-:Y:S01]  /*13ee0*/  FMUL.FTZ R69, R5.reuse, R69 ;  /* 0x0000004505457220 */ /* 0x040fe20000410000 */
[C---:B---3--:R-:W-:Y:S01]  /*13ef0*/  SHF.L.U32 R8, R2.reuse, 0x1, RZ ;  /* 0x0000000102087819 */ /* 0x048fe200000006ff */
[C---:B------:R-:W-:Y:S01]  /*13f00*/  FMUL.FTZ R64, R5.reuse, R64 ;  /* 0x0000004005407220 */ /* 0x040fe20000410000 */
[----:B------:R-:W-:Y:S01]  /*13f10*/  SHF.L.U32 R11, R2, 0x3, RZ ;  /* 0x00000003020b7819 */ /* 0x000fe200000006ff */
[----:B------:R-:W-:Y:S01]  /*13f20*/  FMUL.FTZ R65, R5, R65 ;  /* 0x0000004105417220 */ /* 0x000fe20000410000 */
[----:B------:R-:W-:Y:S01]  /*13f30*/  LOP3.LUT R8, R133, 0x6, R8, 0xf8, !PT ;  /* 0x0000000685087812 */ /* 0x000fe200078ef808 */
[----:B------:R-:W-:Y:S01]  /*13f40*/  FMUL.FTZ R60, R5, R60 ;  /* 0x0000003c053c7220 */ /* 0x000fe20000410000 */
[----:B------:R-:W-:Y:S01]  /*13f50*/  LOP3.LUT R13, R11, 0xc0, RZ, 0xc0, !PT ;  /* 0x000000c00b0d7812 */ /* 0x000fe200078ec0ff */
[C---:B------:R-:W-:Y:S01]  /*13f60*/  FMUL.FTZ R61, R5.reuse, R61 ;  /* 0x0000003d053d7220 */ /* 0x040fe20000410000 */
[----:B------:R-:W-:Y:S01]  /*13f70*/  LOP3.LUT R8, R8, 0x20, R11, 0xf8, !PT ;  /* 0x0000002008087812 */ /* 0x000fe200078ef80b */
[----:B------:R-:W-:Y:S01]  /*13f80*/  FMUL.FTZ R56, R5, R56 ;  /* 0x0000003805387220 */ /* 0x000fe20000410000 */
[----:B------:R-:W-:Y:S01]  /*13f90*/  LOP3.LUT R13, R13, 0x18, R2, 0xf8, !PT ;  /* 0x000000180d0d7812 */ /* 0x000fe200078ef802 */
[C---:B------:R-:W-:Y:S01]  /*13fa0*/  FMUL.FTZ R57, R5.reuse, R57 ;  /* 0x0000003905397220 */ /* 0x040fe20000410000 */
[----:B------:R-:W-:Y:S01]  /*13fb0*/  SHF.L.U32 R10, R2, 0x2, RZ ;  /* 0x00000002020a7819 */ /* 0x000fe200000006ff */
[C---:B------:R-:W-:Y:S01]  /*13fc0*/  FMUL.FTZ R52, R5.reuse, R52 ;  /* 0x0000003405347220 */ /* 0x040fe20000410000 */
[----:B------:R-:W-:Y:S01]  /*13fd0*/  LOP3.LUT R15, R8, R13, RZ, 0xfc, !PT ;  /* 0x0000000d080f7212 */ /* 0x000fe200078efcff */
[----:B------:R-:W-:Y:S01]  /*13fe0*/  FMUL.FTZ R53, R5, R53 ;  /* 0x0000003505357220 */ /* 0x000fe20000410000 */
[----:B--2---:R-:W-:Y:S01]  /*13ff0*/  FSEL R7, R7, 1, P2 ;  /* 0x3f80000007077808 */ /* 0x004fe20001000000 */
[C---:B------:R-:W-:Y:S01]  /*14000*/  FMUL.FTZ R36, R5.reuse, R36 ;  /* 0x0000002405247220 */ /* 0x040fe20000410000 */
[C---:B------:R-:W-:Y:S01]  /*14010*/  LOP3.LUT R8, R10.reuse, 0x20, RZ, 0xc0, !PT ;  /* 0x000000200a087812 */ /* 0x040fe200078ec0ff */
[----:B------:R-:W-:Y:S01]  /*14020*/  FMUL.FTZ R37, R5, R37 ;  /* 0x0000002505257220 */ /* 0x000fe20000410000 */
        /* <DEDUP_REMOVED lines=91> */
[----:B------:R-:W1:Y:S08]  /*145e0*/  @P3 MUFU.LG2 R6, R6 ;  /* 0x0000000600063308 */ /* 0x000e700000000c00 */
[----:B------:R-:W2:Y:S01]  /*145f0*/  @P2 MUFU.LG2 R9, R9 ;  /* 0x0000000900092308 */ /* 0x000ea20000000c00 */
[----:B------:R-:W-:Y:S01]  /*14600*/  LOP3.LUT R12, R13, 0x18, R11, 0x78, !PT ;  /* 0x000000180d0c7812 */ /* 0x000fe200078e780b */
[----:B------:R-:W-:Y:S01]  /*14610*/  BSSY.RECONVERGENT B0, `(.L_x_8206) ;  /* 0x0000013000007945 */ /* 0x000fe20003800200 */
[----:B------:R-:W-:-:S02]  /*14620*/  MOV R5, 0x7f800000 ;  /* 0x7f80000000057802 */ /* 0x000fc40000000f00 */
[----:B------:R-:W-:Y:S02]  /*14630*/  LOP3.LUT R15, R12, 0x1f20, R11, 0xf8, !PT ;  /* 0x00001f200c0f7812 */ /* 0x000fe400078ef80b */
[----:B----4-:R-:W-:Y:S01]  /*14640*/  MOV R7, 0x7f800000 ;  /* 0x7f80000000077802 */ /* 0x010fe20000000f00 */
        /* <DEDUP_REMOVED lines=15> */
.L_x_8207:
[----:B------:R-:W-:Y:S05]  /*14740*/  BSYNC.RECONVERGENT B0 ;  /* 0x0000000000007941 */ /* 0x000fea0003800200 */
.L_x_8206:
        /* <DEDUP_REMOVED lines=16> */
[----:B-1----:R-:W-:Y:S01]  /*14850*/  LOP3.LUT R4, R9, 0x7, R2, 0xf8, !PT ;  /* 0x0000000709047812 */ /* 0x002fe200078ef802 */
[----:B------:R-:W-:Y:S02]  /*14860*/  IMAD.IADD R9, R147, 0x1, R3 ;  /* 0x0000000193097824 */ /* 0x000fe400078e0203 */
[----:B------:R-:W-:Y:S02]  /*14870*/  IMAD.IADD R3, R148, 0x1, -R147 ;  /* 0x0000000194037824 */ /* 0x000fe400078e0a93 */
[C---:B------:R-:W-:Y:S01]  /*14880*/  VIADD R8, R4.reuse, 0x8 ;  /* 0x0000000804087836 */ /* 0x040fe20000000000 */
[C---:B------:R-:W-:Y:S02]  /*14890*/  IADD3 R6, P1, PT, R4.reuse, R9, RZ ;  /* 0x0000000904067210 */ /* 0x040fe40007f3e0ff */
[-C--:B------:R-:W-:Y:S02]  /*148a0*/  ISETP.GE.AND P3, PT, R4, R3.reuse, PT ;  /* 0x000000030400720c */ /* 0x080fe40003f66270 */
[----:B------:R-:W-:-:S02]  /*148b0*/  ISETP.GE.AND P2, PT, R8, R3, PT ;  /* 0x000000030800720c */ /* 0x000fc40003f46270 */
[----:B------:R-:W-:Y:S02]  /*148c0*/  LEA.HI.X.SX32 R9, R9, RZ, 0x1, P1 ;  /* 0x000000ff09097211 */ /* 0x000fe400008f0eff */
[----:B-----5:R-:W-:-:S04]  /*148d0*/  LEA R8, P1, R6, R46, 0x2 ;  /* 0x0000002e06087211 */ /* 0x020fc800078210ff */
[----:B------:R-:W-:-:S05]  /*148e0*/  LEA.HI.X R9, R6, R47, R9, 0x2, P1 ;  /* 0x0000002f06097211 */ /* 0x000fca00008f1409 */
[----:B------:R1:W-:Y:S04]  /*148f0*/  @!P3 ST.E desc[UR4][R8.64], R5 ;  /* 0x000000050800b985 */ /* 0x0003e8000c101904 */
[----:B------:R1:W-:Y:S02]  /*14900*/  @!P2 ST.E desc[UR4][R8.64+0x20], R7 ;  /* 0x000020070800a985 */ /* 0x0003e4000c101904 */
.L_x_8209:
[----:B------:R-:W-:Y:S05]  /*14910*/  BSYNC.RECONVERGENT B0 ;  /* 0x0000000000007941 */ /* 0x000fea0003800200 */
.L_x_8208:
        /* <DEDUP_REMOVED lines=8> */
[----:B------:R-:W-:Y:S01]  /*149a0*/  @P0 MOV R4, R42 ;  /* 0x0000002a00040202 */ /* 0x000fe20000000f00 */
[----:B------:R-:W-:Y:S01]  /*149b0*/  IMAD.MOV.U32 R9, RZ, RZ, RZ ;  /* 0x000000ffff097224 */ /* 0x000fe200078e00ff */
[----:B------:R-:W-:Y:S01]  /*149c0*/  ISETP.GE.AND P1, PT, R6, R7, PT ;  /* 0x000000070600720c */ /* 0x000fe20003f26270 */
[----:B------:R-:W-:-:S02]  /*149d0*/  @!P0 IMAD.IADD R3, R5, 0x1, R3 ;  /* 0x0000000105038824 */ /* 0x000fc400078e0203 */
[----:B------:R-:W-:Y:S02]  /*149e0*/  IMAD R5, R37, R145, RZ ;  /* 0x0000009125057224 */ /* 0x000fe400078e02ff */
[----:B------:R-:W-:-:S04]  /*149f0*/  IMAD.WIDE.U32 R10, R147, R40, R8 ;  /* 0x00000028930a7225 */ /* 0x000fc800078e0008 */
[----:B------:R-:W-:-:S04]  /*14a00*/  IMAD.WIDE.U32 R36, R36, R145, RZ ;  /* 0x0000009124247225 */ /* 0x000fc800078e00ff */
[----:B------:R-:W-:Y:S01]  /*14a10*/  IMAD R147, R41, R147, RZ ;  /* 0x0000009329937224 */ /* 0x000fe200078e02ff */
[----:B------:R-:W-:Y:S01]  /*14a20*/  IADD3 R5, PT, PT, R37, R5, RZ ;  /* 0x0000000525057210 */ /* 0x000fe20007ffe0ff */
[----:B------:R-:W-:Y:S01]  /*14a30*/  @P0 IMAD.IADD R3, R43, 0x1, R0 ;  /* 0x000000012b030824 */ /* 0x000fe200078e0200 */
[----:B------:R-:W-:Y:S02]  /*14a40*/  IADD3 R10, P2, P0, R36, R10, R4 ;  /* 0x0000000a240a7210 */ /* 0x000fe4000785e004 */
[----:B------:R-:W-:-:S04]  /*14a50*/  IADD3 R0, PT, PT, R11, R147, RZ ;  /* 0x000000930b007210 */ /* 0x000fc80007ffe0ff */
        /* <DEDUP_REMOVED lines=15> */
.L_x_8211:
[----:B------:R-:W-:Y:S05]  /*14b50*/  BSYNC.RECONVERGENT B0 ;  /* 0x0000000000007941 */ /* 0x000fea0003800200 */
.L_x_8210:
[----:B------:R-:W-:-:S04]  /*14b60*/  MOV R145, 0x0 ;  /* 0x0000000000917802 */ /* 0x000fc80000000f00 */
[----:B-12345:R-:W-:Y:S05]  /*14b70*/  @P1 RET.REL.NODEC R144 `(_ZN5flash24flash_fwd_splitkv_kernelI23Flash_fwd_kernel_traitsILi96ELi64ELi64ELi4ELb0ELb0EN7cutlass10bfloat16_tE19Flash_kernel_traitsILi96ELi64ELi64ELi4ES3_EELb0ELb1ELb0ELb0ELb0ELb1ELb0ELb1EEEvNS_16Flash_fwd_paramsE) ;  /* 0xfffffeb490201950 */ /* 0x03efea0003c3ffff */
        /* <DEDUP_REMOVED lines=14> */
[----:B-1----:R-:W-:Y:S05]  /*14c60*/  @P0 RET.REL.NODEC R144 `(_ZN5flash24flash_fwd_splitkv_kernelI23Flash_fwd_kernel_traitsILi96ELi64ELi64ELi4ELb0ELb0EN7cutlass10bfloat16_tE19Flash_kernel_traitsILi96ELi64ELi64ELi4ES3_EELb0ELb1ELb0ELb0ELb0ELb1ELb0ELb1EEEvNS_16Flash_fwd_paramsE) ;  /* 0xfffffeb090e40950 */ /* 0x002fea0003c3ffff */
[----:B------:R-:W-:Y:S01]  /*14c70*/  MOV R145, 0x0 ;  /* 0x0000000000917802 */ /* 0x000fe20000000f00 */
[----:B------:R1:W-:Y:S03]  /*14c80*/  ST.E.128 desc[UR4][R2.64+0x80], R12 ;  /* 0x0000800c02007985 */ /* 0x0003e6000c101d04 */
[----:B-1----:R-:W-:Y:S05]  /*14c90*/  RET.REL.NODEC R144 `(_ZN5flash24flash_fwd_splitkv_kernelI23Flash_fwd_kernel_traitsILi96ELi64ELi64ELi4ELb0ELb0EN7cutlass10bfloat16_tE19Flash_kernel_traitsILi96ELi64ELi64ELi4ES3_EELb0ELb1ELb0ELb0ELb0ELb1ELb0ELb1EEEvNS_16Flash_fwd_paramsE) ;  /* 0xfffffeb090d87950 */ /* 0x002fea0003c3ffff */
.L_x_8205:
[----:B------:R-:W-:Y:S01]  /*14ca0*/  MOV R5, 0x2 ;  /* 0x0000000200057802 */ /* 0x000fe20000000f00 */
[----:B------:R-:W-:Y:S01]  /*14cb0*/  IMAD.MOV.U32 R0, RZ, RZ, 0x1f ;  /* 0x0000001fff007424 */ /* 0x000fe200078e00ff */
[----:B------:R-:W-:-:S07]  /*14cc0*/  MOV R2, 0xffffffff ;  /* 0xffffffff00027802 */ /* 0x000fce0000000f00 */
[----:B-1---5:R-:W-:Y:S05]  /*14cd0*/  WARPSYNC.COLLECTIVE R2, `(.L_x_8212) ;  /* 0x0000000002087348 */ /* 0x022fea0003c00000 */
[----:B------:R2:W3:Y:S02]  /*14ce0*/  SHFL.BFLY P0, R9, R165, R5, R0 ;  /* 0x0c000005a5097389 */ /* 0x0004e40000000000 */
[----:B-123-5:R-:W-:Y:S05]  /*14cf0*/  ENDCOLLECTIVE ;  /* 0x000000000000791b */ /* 0x02efea0003800000 */
.L_x_8212:
[----:B------:R-:W-:Y:S02]  /*14d00*/  IMAD.MOV.U32 R6, RZ, RZ, R9 ;  /* 0x000000ffff067224 */ /* 0x000fe400078e0009 */
[----:B------:R-:W-:Y:S02]  /*14d10*/  IMAD.MOV.U32 R5, RZ, RZ, 0x1 ;  /* 0x00000001ff057424 */ /* 0x000fe400078e00ff */
[----:B------:R-:W-:-:S05]  /*14d20*/  FADD.FTZ R7, R6, R165 ;  /* 0x000000a506077221 */ /* 0x000fca0000010000 */
[----:B------:R-:W-:-:S07]  /*14d30*/  MOV R165, R7 ;  /* 0x0000000700a57202 */ /* 0x000fce0000000f00 */
[----:B------:R-:W-:Y:S05]  /*14d40*/  WARPSYNC.COLLECTIVE R2, `(.L_x_8213) ;  /* 0x0000000002087348 */ /* 0x000fea0003c00000 */
[----:B------:R1:W2:Y:S02]  /*14d50*/  SHFL.BFLY P0, R9, R165, R5, R0 ;  /* 0x0c000005a5097389 */ /* 0x0002a40000000000 */
[----:B-12---:R-:W-:Y:S05]  /*14d60*/  ENDCOLLECTIVE ;  /* 0x000000000000791b */ /* 0x006fea0003800000 */
.L_x_8213:
[----:B------:R-:W-:Y:S01]  /*14d70*/  MOV R165, R163 ;  /* 0x000000a300a57202 */ /* 0x000fe20000000f00 */
[----:B------:R-:W-:Y:S01]  /*14d80*/  IMAD.MOV.U32 R5, RZ, RZ, 0x2 ;  /* 0x00000002ff057424 */ /* 0x000fe200078e00ff */
[----:B------:R-:W-:-:S07]  /*14d90*/  MOV R6, R9 ;  /* 0x0000000900067202 */ /* 0x000fce0000000f00 */
[----:B------:R-:W-:Y:S05]  /*14da0*/  WARPSYNC.COLLECTIVE R2, `(.L_x_8214) ;  /* 0x0000000002087348 */ /* 0x000fea0003c00000 */
[----:B------:R1:W2:Y:S02]  /*14db0*/  SHFL.BFLY P0, R9, R165, R5, R0 ;  /* 0x0c000005a5097389 */ /* 0x0002a40000000000 */
[----:B-12---:R-:W-:Y:S05]  /*14dc0*/  ENDCOLLECTIVE ;  /* 0x000000000000791b */ /* 0x006fea0003800000 */
.L_x_8214:
[----:B------:R-:W-:Y:S01]  /*14dd0*/  FADD.FTZ R6, R7, R6 ;  /* 0x0000000607067221 */ /* 0x000fe20000010000 */
[----:B------:R-:W-:Y:S01]  /*14de0*/  FADD.FTZ R8, R9, R163 ;  /* 0x000000a309087221 */ /* 0x000fe20000010000 */
[----:B------:R-:W-:-:S04]  /*14df0*/  MOV R5, 0x1 ;  /* 0x0000000100057802 */ /* 0x000fc80000000f00 */
[----:B------:R-:W-:-:S07]  /*14e00*/  MOV R165, R8 ;  /* 0x0000000800a57202 */ /* 0x000fce0000000f00 */
[----:B------:R-:W-:Y:S05]  /*14e10*/  WARPSYNC.COLLECTIVE R2, `(.L_x_8215) ;  /* 0x0000000002087348 */ /* 0x000fea0003c00000 */
[----:B------:R1:W2:Y:S02]  /*14e20*/  SHFL.BFLY P0, R9, R165, R5, R0 ;  /* 0x0c000005a5097389 */ /* 0x0002a40000000000 */
[----:B-12---:R-:W-:Y:S05]  /*14e30*/  ENDCOLLECTIVE ;  /* 0x000000000000791b */ /* 0x006fea0003800000 */
.L_x_8215:
[----:B------:R-:W-:Y:S05]  /*14e40*/  BRA `(.L_x_8216) ;  /* 0xffffffec00e07947 */ /* 0x000fea000383ffff */
.L_x_8217:
        /* <DEDUP_REMOVED lines=11> */
.L_x_11673:


//--------------------- .text._ZN5flash24flash_fwd_splitkv_kernelI23Flash_fwd_kernel_traitsILi96ELi64ELi64ELi4ELb0ELb0EN7cutlass10bfloat16_tE19Flash_kernel_traitsILi96ELi64ELi64ELi4ES3_EELb0ELb1ELb0ELb0ELb0ELb0ELb1ELb0EEEvNS_16Flash_fwd_paramsE --------------------------
	.section	.text._ZN5flash24flash_fwd_splitkv_kernelI23Flash_fwd_kernel_traitsILi96ELi64ELi64ELi4ELb0ELb0EN7cutlass10bfloat16_tE19Flash_kernel_traitsILi96ELi64ELi64ELi4ES3_EELb0ELb1ELb0ELb0ELb0ELb0ELb1ELb0EEEvNS_16Flash_fwd_paramsE,"ax",@progbits
	.align	128
        .global         _ZN5flash24flash_fwd_splitkv_kernelI23Flash_fwd_kernel_traitsILi96ELi64ELi64ELi4ELb0ELb0EN7cutlass10bfloat16_tE19Flash_kernel_traitsILi96ELi64ELi64ELi4ES3_EELb0ELb1ELb0ELb0ELb0ELb0ELb1ELb0EEEvNS_16Flash_fwd_paramsE
        .type           _ZN5flash24flash_fwd_splitkv_kernelI23Flash_fwd_kernel_traitsILi96ELi64ELi64ELi4ELb0ELb0EN7cutlass10bfloat16_tE19Flash_kernel_traitsILi96ELi64ELi64ELi4ES3_EELb0ELb1ELb0ELb0ELb0ELb0ELb1ELb0EEEvNS_16Flash_fwd_paramsE,@function
        .size           _ZN5flash24flash_fwd_splitkv_kernelI23Flash_fwd_kernel_traitsILi96ELi64ELi64ELi4ELb0ELb0EN7cutlass10bfloat16_tE19Flash_kernel_traitsILi96ELi64ELi64ELi4ES3_EELb0ELb1ELb0ELb0ELb0ELb0ELb1ELb0EEEvNS_16Flash_fwd_paramsE,(.L_x_11674 - _ZN5flash24flash_fwd_splitkv_kernelI23Flash_fwd_kernel_traitsILi96ELi64ELi64ELi4ELb0ELb0EN7cutlass10bfloat16_tE19Flash_kernel_traitsILi96ELi64ELi64ELi4ES3_EELb0ELb1ELb0ELb0ELb0ELb0ELb1ELb0EEEvNS_16Flash_fwd_paramsE)
        .other          _ZN5flash24flash_fwd_splitkv_kernelI23Flash_fwd_kernel_traitsILi96ELi64ELi64ELi4ELb0ELb0EN7cutlass10bfloat16_tE19Flash_kernel_traitsILi96ELi64ELi64ELi4ES3_EELb0ELb1ELb0ELb0ELb0ELb0ELb1ELb0EEEvNS_16Flash_fwd_paramsE,@"STO_CUDA_ENTRY STV_DEFAULT"
_ZN5flash24flash_fwd_splitkv_kernelI23Flash_fwd_kernel_traitsILi96ELi64ELi64ELi4ELb0ELb0EN7cutlass10bfloat16_tE19Flash_kernel_traitsILi96ELi64ELi64ELi4ES3_EELb0ELb1ELb0ELb0ELb0ELb0ELb1ELb0EEEvNS_16Flash_fwd_paramsE:
.text._ZN5flash24flash_fwd_splitkv_kernelI23Flash_fwd_kernel_traitsILi96ELi64ELi64ELi4ELb0ELb0EN7cutlass10bfloat16_tE19Flash_kernel_traitsILi96ELi64ELi64ELi4ES3_EELb0ELb1ELb0ELb0ELb0ELb0ELb1ELb0EEEvNS_16Flash_fwd_paramsE:
        /* <DEDUP_REMOVED lines=29> */
[----:B------:R-:W-:Y:S05]  /*01d0*/  CALL.REL.NOINC `($_ZN5flash24flash_fwd_splitkv_kernelI23Flash_fwd_kernel_traitsILi96ELi64ELi64ELi4ELb0ELb0EN7cutlass10bfloat16_tE19Flash_kernel_traitsILi96ELi64ELi64ELi4ES3_EELb0ELb1ELb0ELb0ELb0ELb0ELb1ELb0EEEvNS_16Flash_fwd_paramsE$_ZN5flash30compute_attn_1rowblock_splitkvI23Flash_fwd_kernel_traitsILi96ELi64ELi64ELi4ELb0ELb0EN7cutlass10bfloat16_tE19Flash_kernel_traitsILi96ELi64ELi64ELi4ES3_EELb0ELb1ELb0ELb0ELb0ELb0ELb1ELb0ENS_16Flash_fwd_paramsEEEvRKT8_iiiii) ;  /* 0x0000000000087944 */ /* 0x000fea0003c00000 */
[----:B------:R-:W-:Y:S05]  /*01e0*/  BSYNC.RECONVERGENT B3 ;  /* 0x0000000000037941 */ /* 0x000fea0003800200 */
.L_x_8218:
[----:B------:R-:W-:Y:S05]  /*01f0*/  EXIT ;  /* 0x000000000000794d */ /* 0x000fea0003800000 */
        .type           $_ZN5flash24flash_fwd_splitkv_kernelI23Flash_fwd_kernel_traitsILi96ELi64ELi64ELi4ELb0ELb0EN7cutlass10bfloat16_tE19Flash_kernel_traitsILi96ELi64ELi64ELi4ES3_EELb0ELb1ELb0ELb0ELb0ELb0ELb1ELb0EEEvNS_16Flash_fwd_paramsE$_ZN5flash30compute_attn_1rowblock_splitkvI23Flash_fwd_kernel_traitsILi96ELi64ELi64ELi4ELb0ELb0EN7cutlass10bfloat16_tE19Flash_kernel_traitsILi96ELi64ELi64ELi4ES3_EELb0ELb1ELb0ELb0ELb0ELb0ELb1ELb0ENS_16Flash_fwd_paramsEEEvRKT8_iiiii,@function
        .size           $_ZN5flash24flash_fwd_splitkv_kernelI23Flash_fwd_kernel_traitsILi96ELi64ELi64ELi4ELb0ELb0EN7cutlass10bfloat16_tE19Flash_kernel_traitsILi96ELi64ELi64ELi4ES3_EELb0ELb1ELb0ELb0ELb0ELb0ELb1ELb0EEEvNS_16Flash_fwd_paramsE$_ZN5flash30compute_attn_1rowblock_splitkvI23Flash_fwd_kernel_traitsILi96ELi64ELi64ELi4ELb0ELb0EN7cutlass10bfloat16_tE19Flash_kernel_traitsILi96ELi64ELi64ELi4ES3_EELb0ELb1ELb0ELb0ELb0ELb0ELb1ELb0ENS_16Flash_fwd_paramsEEEvRKT8_iiiii,(.L_x_11674 - $_ZN5flash24flash_fwd_splitkv_kernelI23Flash_fwd_kernel_traitsILi96ELi64ELi64ELi4ELb0ELb0EN7cutlass10bfloat16_tE19Flash_kernel_traitsILi96ELi64ELi64ELi4ES3_EELb0ELb1ELb0ELb0ELb0ELb0ELb1ELb0EEEvNS_16Flash_fwd_paramsE$_ZN5flash30compute_attn_1rowblock_splitkvI23Flash_fwd_kernel_traitsILi96ELi64ELi64ELi4ELb0ELb0EN7cutlass10bfloat16_tE19Flash_kernel_traitsILi96ELi64ELi64ELi4ES3_EELb0ELb1ELb0ELb0ELb0ELb0ELb1ELb0ENS_16Flash_fwd_paramsEEEvRKT8_iiiii)
$_ZN5flash24flash_fwd_splitkv_kernelI23Flash_fwd_kernel_traitsILi96ELi64ELi64ELi4ELb0ELb0EN7cutlass10bfloat16_tE19Flash_kernel_traitsILi96ELi64ELi64ELi4ES3_EELb0ELb1ELb0ELb0ELb0ELb0ELb1ELb0EEEvNS_16Flash_fwd_paramsE$_ZN5flash30compute_attn_1rowblock_splitkvI23Flash_fwd_kernel_traitsILi96ELi64ELi64ELi4ELb0ELb0EN7cutlass10bfloat16_tE19Flash_kernel_traitsILi96ELi64ELi64ELi4ES3_EELb0ELb1ELb0ELb0ELb0ELb0ELb1ELb0ENS_16Flash_fwd_paramsEEEvRKT8_iiiii:
        /* <DEDUP_REMOVED lines=38> */
.L_x_8220:
[----:B------:R-:W-:Y:S05]  /*0460*/  BSYNC.RECONVERGENT B0 ;  /* 0x0000000000007941 */ /* 0x000fea0003800200 */
.L_x_8219:
[----:B------:R-:W-:Y:S04]  /*0470*/  BSSY.RECONVERGENT B0, `(.L_x_8221) ;  /* 0x0000007000007945 */ /* 0x000fe80003800200 */
[----:B------:R-:W-:Y:S05]  /*0480*/  @!P3 BRA `(.L_x_8222) ;  /* 0x000000000014b947 */ /* 0x000fea0003800000 */
[----:B------:R-:W3:Y:S02]  /*0490*/  LD.E.U8 R6, desc[UR4][R2.64+0x1b2] ;  /* 0x0001b20402067980 */ /* 0x000ee4000c101100 */
[----:B---3--:R-:W-:-:S13]  /*04a0*/  ISETP.NE.AND P1, PT, R6, RZ, PT ;  /* 0x000000ff0600720c */ /* 0x008fda0003f25270 */
[----:B------:R-:W3:Y:S02]  /*04b0*/  @P1 LD.E R6, desc[UR4][R16.64+0x4] ;  /* 0x0000040410061980 */ /* 0x000ee4000c101900 */
[----:B---3-5:R-:W-:-:S06]  /*04c0*/  @P1 IADD3 R87, PT, PT, R6, -R13, RZ ;  /* 0x8000000d06571210 */ /* 0x028fcc0007ffe0ff */
[----:B------:R3:W5:Y:S02]  /*04d0*/  @!P1 LD.E R87, desc[UR4][R16.64] ;  /* 0x0000000410579980 */ /* 0x000764000c101900 */
.L_x_8222:
[----:B------:R-:W-:Y:S05]  /*04e0*/  BSYNC.RECONVERGENT B0 ;  /* 0x0000000000007941 */ /* 0x000fea0003800200 */
.L_x_8221:
        /* <DEDUP_REMOVED lines=8> */
.L_x_8224:
[----:B------:R-:W4:Y:S01]  /*0570*/  LD.E.64 R6, desc[UR4][R2.64+0x108] ;  /* 0x0001080402067980 */ /* 0x000f22000c101b00 */
[----:B------:R-:W-:Y:S01]  /*0580*/  BSSY.RECONVERGENT B0, `(.L_x_8226) ;  /* 0x0000006000007945 */ /* 0x000fe20003800200 */
[----:B------:R-:W-:Y:S01]  /*0590*/  IMAD.MOV.U32 R0, RZ, RZ, RZ ;  /* 0x000000ffff007224 */ /* 0x000fe200078e00ff */
[----:B----4-:R-:W-:-:S04]  /*05a0*/  ISETP.NE.U32.AND P0, PT, R6, RZ, PT ;  /* 0x000000ff0600720c */ /* 0x010fc80003f05070 */
[----:B------:R-:W-:-:S13]  /*05b0*/  ISETP.NE.AND.EX P0, PT, R7, RZ, PT, P0 ;  /* 0x000000ff0700720c */ /* 0x000fda0003f05300 */
[----:B------:R-:W-:Y:S05]  /*05c0*/  @!P0 BRA `(.L_x_8227) ;  /* 0x0000000000048947 */ /* 0x000fea0003800000 */
[----:B------:R4:W5:Y:S02]  /*05d0*/  LD.E R0, desc[UR4][R2.64+0xbc] ;  /* 0x0000bc0402007980 */ /* 0x000964000c101900 */
.L_x_8227:
[----:B------:R-:W-:Y:S05]  /*05e0*/  BSYNC.RECONVERGENT B0 ;  /* 0x0000000000007941 */ /* 0x000fea0003800200 */
.L_x_8226:
[----:B-----5:R-:W-:Y:S02]  /*05f0*/  IADD3 R87, PT, PT, R0, R87, -R12 ;  /* 0x0000005700577210 */ /* 0x020fe40007ffe80c */
.L_x_8225:
[----:B------:R-:W-:Y:S05]  /*0600*/  BSYNC.RECONVERGENT B1 ;  /* 0x0000000000017941 */ /* 0x000fea0003800200 */
.L_x_8223:
[----:B------:R-:W-:Y:S01]  /*0610*/  IMAD.SHL.U32 R135, R151, 0x40, RZ ;  /* 0x0000004097877824 */ /* 0x000fe200078e00ff */
[----:B------:R-:W-:Y:S01]  /*0620*/  MOV R6, R150 ;  /* 0x0000009600067202 */ /* 0x000fe20000000f00 */
[----:B------:R-:W-:-:S03]  /*0630*/  IMAD.MOV.U32 R7, RZ, RZ, 0x0 ;  /* 0x00000000ff077424 */ /* 0x000fc600078e00ff */
[----:B------:R-:W-:-:S13]  /*0640*/  ISETP.GT.AND P0, PT, R100, R135, PT ;  /* 0x000000876400720c */ /* 0x000fda0003f04270 */
[----:B-1234-:R-:W-:Y:S05]  /*0650*/  @!P0 RET.REL.NODEC R6 `(_ZN5flash24flash_fwd_splitkv_kernelI23Flash_fwd_kernel_traitsILi96ELi64ELi64ELi4ELb0ELb0EN7cutlass10bfloat16_tE19Flash_kernel_traitsILi96ELi64ELi64ELi4ES3_EELb0ELb1ELb0ELb0ELb0ELb0ELb1ELb0EEEvNS_16Flash_fwd_paramsE) ;  /* 0xfffffff806688950 */ /* 0x01efea0003c3ffff */
        /* <DEDUP_REMOVED lines=11> */
[----:B------:R-:W-:Y:S01]  /*0710*/  IMAD.HI.U32 R10, R19, R10, R18 ;  /* 0x0000000a130a7227 */ /* 0x000fe200078e0012 */
[----:B------:R-:W1:Y:S03]  /*0720*/  S2R R129, SR_TID.X ;  /* 0x0000000000817919 */ /* 0x000e660000002100 */
[----:B--2---:R-:W-:-:S05]  /*0730*/  VIADD R0, R0, 0x3f ;  /* 0x0000003f00007836 */ /* 0x004fca0000000000 */
[----:B------:R-:W-:-:S04]  /*0740*/  SHF.R.S32.HI R17, RZ, 0x1f, R0 ;  /* 0x0000001fff117819 */ /* 0x000fc80000011400 */
[----:B------:R-:W-:-:S04]  /*0750*/  LEA.HI R17, R17, R0, RZ, 0x6 ;  /* 0x0000000011117211 */ /* 0x000fc800078f30ff */
[----:B------:R-:W-:-:S05]  /*0760*/  LEA.HI.SX32 R17, R17, R8, 0x1a ;  /* 0x0000000811117211 */ /* 0x000fca00078fd2ff */
[----:B------:R-:W-:Y:S01]  /*0770*/  VIADD R17, R17, 0xffffffff ;  /* 0xffffffff11117836 */ /* 0x000fe20000000000 */
[----:B------:R-:W-:-:S04]  /*0780*/  IABS R0, R8 ;  /* 0x0000000800007213 */ /* 0x000fc80000000000 */
[----:B------:R-:W-:Y:S01]  /*0790*/  IABS R6, R17 ;  /* 0x0000001100067213 */ /* 0x000fe20000000000 */
[----:B------:R-:W-:-:S04]  /*07a0*/  IMAD.MOV R0, RZ, RZ, -R0 ;  /* 0x000000ffff007224 */ /* 0x000fc800078e0a00 */
[----:B------:R-:W-:-:S04]  /*07b0*/  IMAD.HI.U32 R19, R10, R6, RZ ;  /* 0x000000060a137227 */ /* 0x000fc800078e00ff */
[----:B------:R-:W-:-:S05]  /*07c0*/  IMAD R0, R19, R0, R6 ;  /* 0x0000000013007224 */ /* 0x000fca00078e0206 */
[----:B------:R-:W-:Y:S02]  /*07d0*/  ISETP.GT.U32.AND P1, PT, R7, R0, PT ;  /* 0x000000000700720c */ /* 0x000fe40003f24070 */
[----:B------:R-:W-:-:S11]  /*07e0*/  LOP3.LUT R17, R17, R8, RZ, 0x3c, !PT ;  /* 0x0000000811117212 */ /* 0x000fd600078e3cff */
[----:B------:R-:W-:-:S05]  /*07f0*/  @!P1 IMAD.IADD R0, R0, 0x1, -R7 ;  /* 0x0000000100009824 */ /* 0x000fca00078e0a07 */
[----:B------:R-:W-:Y:S01]  /*0800*/  ISETP.GE.U32.AND P2, PT, R0, R7, PT ;  /* 0x000000070000720c */ /* 0x000fe20003f46070 */
[----:B------:R-:W-:Y:S01]  /*0810*/  @!P1 VIADD R19, R19, 0x1 ;  /* 0x0000000113139836 */ /* 0x000fe20000000000 */
[----:B------:R-:W-:Y:S01]  /*0820*/  ISETP.GE.AND P0, PT, R17, RZ, PT ;  /* 0x000000ff1100720c */ /* 0x000fe20003f06270 */
[----:B------:R-:W-:Y:S01]  /*0830*/  VIADD R6, R87, 0x3f ;  /* 0x0000003f57067836 */ /* 0x000fe20000000000 */
[----:B------:R-:W-:Y:S01]  /*0840*/  ISETP.NE.AND P1, PT, R8, RZ, PT ;  /* 0x000000ff0800720c */ /* 0x000fe20003f25270 */
[--C-:B------:R-:W-:Y:S02]  /*0850*/  IMAD R7, R151, 0x40, -R100.reuse ;  /* 0x0000004097077824 */ /* 0x100fe400078e0a64 */
[----:B----4-:R-:W-:-:S03]  /*0860*/  IMAD.IADD R10, R11, 0x1, R100 ;  /* 0x000000010b0a7824 */ /* 0x010fc600078e0264 */
[----:B---3--:R-:W-:-:S03]  /*0870*/  IADD3 R7, PT, PT, R9, R7, R6 ;  /* 0x0000000709077210 */ /* 0x008fc60007ffe006 */
[----:B------:R-:W-:Y:S01]  /*0880*/  @P2 VIADD R19, R19, 0x1 ;  /* 0x0000000113132836 */ /* 0x000fe20000000000 */
[----:B------:R-:W-:-:S03]  /*0890*/  SHF.R.S32.HI R9, RZ, 0x1f, R6 ;  /* 0x0000001fff097819 */ /* 0x000fc60000011406 */
[----:B------:R-:W-:Y:S01]  /*08a0*/  IMAD.MOV.U32 R0, RZ, RZ, R19 ;  /* 0x000000ffff007224 */ /* 0x000fe200078e0013 */
[----:B------:R-:W-:Y:S01]  /*08b0*/  IADD3 R11, PT, PT, -R10, R135, R87 ;  /* 0x000000870a0b7210 */ /* 0x000fe20007ffe157 */
[----:B------:R-:W-:Y:S02]  /*08c0*/  VIADD R7, R7, 0x40 ;  /* 0x0000004007077836 */ /* 0x000fe40000000000 */
[----:B------:R-:W-:Y:S01]  /*08d0*/  @!P0 IMAD.MOV R0, RZ, RZ, -R0 ;  /* 0x000000ffff008224 */ /* 0x000fe200078e0a00 */
[----:B------:R-:W-:Y:S02]  /*08e0*/  @!P1 LOP3.LUT R0, RZ, R8, RZ, 0x33, !PT ;  /* 0x00000008ff009212 */ /* 0x000fe400078e33ff */
[----:B------:R-:W-:Y:S02]  /*08f0*/  LEA.HI R9, R9, R6, RZ, 0x6 ;  /* 0x0000000609097211 */ /* 0x000fe400078f30ff */
[----:B------:R-:W-:Y:S02]  /*0900*/  SHF.R.S32.HI R8, RZ, 0x1f, R11 ;  /* 0x0000001fff087819 */ /* 0x000fe4000001140b */
[----:B------:R-:W-:Y:S01]  /*0910*/  SHF.R.S32.HI R6, RZ, 0x1f, R7 ;  /* 0x0000001fff067819 */ /* 0x000fe20000011407 */
[----:B------:R-:W-:Y:S01]  /*0920*/  IMAD R144, R0, UR8, RZ ;  /* 0x0000000800907c24 */ /* 0x000fe2000f8e02ff */
[----:B------:R-:W-:-:S02]  /*0930*/  SHF.R.S32.HI R9, RZ, 0x6, R9 ;  /* 0x00000006ff097819 */ /* 0x000fc40000011409 */
[----:B------:R-:W-:Y:S02]  /*0940*/  LEA.HI R8, R8, R11, RZ, 0x6 ;  /* 0x0000000b08087211 */ /* 0x000fe400078f30ff */
[----:B------:R-:W-:Y:S02]  /*0950*/  LEA.HI R6, R6, R7, RZ, 0x6 ;  /* 0x0000000706067211 */ /* 0x000fe400078f30ff */
[C---:B------:R-:W-:Y:S02]  /*0960*/  VIADDMNMX R0, R144.reuse, R0, R9, PT ;  /* 0x0000000090007246 */ /* 0x040fe40003800109 */
[----:B------:R-:W-:Y:S02]  /*0970*/  SHF.R.S32.HI R9, RZ, 0x6, R8 ;  /* 0x00000006ff097819 */ /* 0x000fe40000011408 */
[----:B------:R-:W-:Y:S02]  /*0980*/  SHF.R.S32.HI R7, RZ, 0x6, R6 ;  /* 0x00000006ff077819 */ /* 0x000fe40000011406 */
[----:B------:R-:W-:-:S02]  /*0990*/  VIMNMX R144, PT, PT, R144, R9, !PT ;  /* 0x0000000990907248 */ /* 0x000fc40007fe0100 */
[----:B------:R-:W-:-:S04]  /*09a0*/  VIMNMX R0, PT, PT, R0, R7, PT ;  /* 0x0000000700007248 */ /* 0x000fc80003fe0100 */
[----:B------:R-:W-:-:S13]  /*09b0*/  ISETP.GE.AND P0, PT, R144, R0, PT ;  /* 0x000000009000720c */ /* 0x000fda0003f06270 */
[----:B-1----:R-:W-:Y:S05]  /*09c0*/  @!P0 BRA `(.L_x_8228) ;  /* 0x00000004009c8947 */ /* 0x002fea0003800000 */
        /* <DEDUP_REMOVED lines=35> */
.L_x_8230:
[----:B------:R-:W-:Y:S05]  /*0c00*/  BSYNC.RECONVERGENT B0 ;  /* 0x0000000000007941 */ /* 0x000fea0003800200 */
.L_x_8229:
        /* <DEDUP_REMOVED lines=16> */
.L_x_8232:
[----:B------:R-:W-:Y:S05]  /*0d10*/  BSYNC.RECONVERGENT B0 ;  /* 0x0000000000007941 */ /* 0x000fea0003800200 */
.L_x_8231:
        /* <DEDUP_REMOVED lines=15> */
.L_x_8234:
[----:B------:R-:W-:Y:S05]  /*0e10*/  BSYNC.RECONVERGENT B0 ;  /* 0x0000000000007941 */ /* 0x000fea0003800200 */
.L_x_8233:
        /* <DEDUP_REMOVED lines=15> */
.L_x_8236:
[----:B------:R-:W-:Y:S05]  /*0f10*/  BSYNC.RECONVERGENT B0 ;  /* 0x0000000000007941 */ /* 0x000fea0003800200 */
.L_x_8235:
        /* <DEDUP_REMOVED lines=13> */
[----:B-12---:R-:W-:Y:S05]  /*0ff0*/  @P6 RET.REL.NODEC R150 `(_ZN5flash24flash_fwd_splitkv_kernelI23Flash_fwd_kernel_traitsILi96ELi64ELi64ELi4ELb0ELb0EN7cutlass10bfloat16_tE19Flash_kernel_traitsILi96ELi64ELi64ELi4ES3_EELb0ELb1ELb0ELb0ELb0ELb0ELb1ELb0EEEvNS_16Flash_fwd_paramsE) ;  /* 0xfffffff096006950 */ /* 0x006fea0003c3ffff */
[----:B------:R-:W-:Y:S02]  /*1000*/  MOV R5, 0xff800000 ;  /* 0xff80000000057802 */ /* 0x000fe40000000f00 */
[----:B------:R-:W-:-:S03]  /*1010*/  MOV R151, 0x0 ;  /* 0x0000000000977802 */ /* 0x000fc60000000f00 */
[----:B------:R1:W-:Y:S02]  /*1020*/  ST.E desc[UR4][R2.64+0xc0], R5 ;  /* 0x0000c00502007985 */ /* 0x0003e4000c101904 */
[----:B-1----:R-:W-:Y:S05]  /*1030*/  RET.REL.NODEC R150 `(_ZN5flash24flash_fwd_splitkv_kernelI23Flash_fwd_kernel_traitsILi96ELi64ELi64ELi4ELb0ELb0EN7cutlass10bfloat16_tE19Flash_kernel_traitsILi96ELi64ELi64ELi4ES3_EELb0ELb1ELb0ELb0ELb0ELb0ELb1ELb0EEEvNS_16Flash_fwd_paramsE) ;  /* 0xffffffec96f07950 */ /* 0x002fea0003c3ffff */
.L_x_8228:
        /* <DEDUP_REMOVED lines=31> */
[----:B------:R-:W4:Y:S02]  /*1230*/  LD.E.64 R16, desc[UR4][R2.64+0x20] ;  /* 0x0000200402107980 */ /* 0x000f24000c101b00 */
        /* <DEDUP_REMOVED lines=19> */
[----:B------:R-:W-:-:S06]  /*1370*/  IMAD.WIDE R4, R10, 0x4, R160 ;  /* 0x000000040a047825 */ /* 0x000fcc00078e02a0 */
[----:B------:R1:W2:Y:S01]  /*1380*/  LD.E R4, desc[UR4][R4.64] ;  /* 0x0000000404047980 */ /* 0x0002a2000c101900 */
[----:B---3--:R-:W-:-:S04]  /*1390*/  IABS R8, R9 ;  /* 0x0000000900087213 */ /* 0x008fc80000000000 */
[----:B------:R-:W3:Y:S08]  /*13a0*/  I2F.RP R20, R8 ;  /* 0x0000000800147306 */ /* 0x000ef00000209400 */
[----:B---3--:R-:W3:Y:S02]  /*13b0*/  MUFU.RCP R14, R20 ;  /* 0x00000014000e7308 */ /* 0x008ee40000001000 */
[----:B---3--:R-:W-:-:S06]  /*13c0*/  VIADD R14, R14, 0xffffffe ;  /* 0x0ffffffe0e0e7836 */ /* 0x008fcc0000000000 */
[----:B------:R-:W1:Y:S01]  /*13d0*/  F2I.FTZ.U32.TRUNC.NTZ R23, R14 ;  /* 0x0000000e00177305 */ /* 0x000e62000021f000 */
[----:B------:R-:W-:Y:S01]  /*13e0*/  IMAD.MOV.U32 R22, RZ, RZ, RZ ;  /* 0x000000ffff167224 */ /* 0x000fe200078e00ff */
        /* <DEDUP_REMOVED lines=19> */
[----:B----4-:R-:W-:-:S04]  /*1520*/  IMAD R6, R143, R5, RZ ;  /* 0x000000058f067224 */ /* 0x010fc800078e02ff */
[----:B------:R-:W-:Y:S01]  /*1530*/  @!P1 IMAD.MOV R11, RZ, RZ, -R11 ;  /* 0x000000ffff0b9224 */ /* 0x000fe200078e0a0b */
[----:B------:R-:W-:-:S05]  /*1540*/  @!P2 LOP3.LUT R11, RZ, R9, RZ, 0x33, !PT ;  /* 0x00000009ff0ba212 */ /* 0x000fca00078e33ff */
[----:B------:R-:W-:Y:S01]  /*1550*/  IMAD R19, R19, R11, RZ ;  /* 0x0000000b13137224 */ /* 0x000fe200078e02ff */
[----:B--2---:R-:W-:Y:S01]  /*1560*/  SHF.R.S32.HI R7, RZ, 0x1f, R4 ;  /* 0x0000001fff077819 */ /* 0x004fe20000011404 */
[-C--:B------:R-:W-:Y:S02]  /*1570*/  IMAD R8, R17, R4.reuse, RZ ;  /* 0x0000000411087224 */ /* 0x080fe400078e02ff */
        /* <DEDUP_REMOVED lines=8> */
[----:B------:R-:W-:Y:S02]  /*1600*/  IMAD R6, R13, R4, RZ ;  /* 0x000000040d067224 */ /* 0x000fe400078e02ff */
[----:B------:R-:W-:Y:S02]  /*1610*/  IMAD R8, R18, R8, R19 ;  /* 0x0000000812087224 */ /* 0x000fe400078e0213 */
[----:B------:R-:W-:-:S04]  /*1620*/  IMAD.WIDE.U32 R18, R11, R18, R20 ;  /* 0x000000120b127225 */ /* 0x000fc800078e0014 */
[----:B------:R-:W-:-:S04]  /*1630*/  IMAD.WIDE.U32 R22, R12, R4, RZ ;  /* 0x000000040c167225 */ /* 0x000fc800078e00ff */
[----:B------:R-:W-:Y:S02]  /*1640*/  IMAD R6, R12, R7, R6 ;  /* 0x000000070c067224 */ /* 0x000fe400078e0206 */
[----:B------:R-:W-:Y:S01]  /*1650*/  IMAD.IADD R4, R19, 0x1, R8 ;  /* 0x0000000113047824 */ /* 0x000fe200078e0208 */
[----:B------:R-:W-:Y:S02]  /*1660*/  MOV R8, R18 ;  /* 0x0000001200087202 */ /* 0x000fe40000000f00 */
[----:B------:R-:W-:Y:S01]  /*1670*/  IADD3 R16, PT, PT, R23, R6, RZ ;  /* 0x0000000617107210 */ /* 0x000fe20007ffe0ff */
[----:B------:R-:W-:Y:S05]  /*1680*/  BRA `(.L_x_8239) ;  /* 0x0000000400407947 */ /* 0x000fea0003800000 */
.L_x_8238:
        /* <DEDUP_REMOVED lines=30> */
[----:B----45:R-:W-:Y:S01]  /*1870*/  @!P3 IMAD R7, R23, R11, RZ ;  /* 0x0000000b1707b224 */ /* 0x030fe200078e02ff */
[----:B------:R-:W-:-:S03]  /*1880*/  @!P3 SHF.R.S32.HI R4, RZ, 0x1f, R11 ;  /* 0x0000001fff04b819 */ /* 0x000fc6000001140b */
[-C--:B------:R-:W-:Y:S01]  /*1890*/  @!P2 IADD3 R6, PT, PT, R6, -R5.reuse, RZ ;  /* 0x800000050606a210 */ /* 0x080fe20007ffe0ff */
[----:B------:R-:W-:Y:S02]  /*18a0*/  @P3 IMAD.IADD R8, R12, 0x1, R13 ;  /* 0x000000010c083824 */ /* 0x000fe400078e020d */
[----:B------:R-:W-:Y:S01]  /*18b0*/  @!P3 IMAD R7, R22, R4, R7 ;  /* 0x000000041607b224 */ /* 0x000fe200078e0207 */
[----:B------:R-:W-:Y:S01]  /*18c0*/  ISETP.GE.U32.AND P5, PT, R6, R5, PT ;  /* 0x000000050600720c */ /* 0x000fe20003fa6070 */
[----:B------:R-:W-:Y:S01]  /*18d0*/  @!P3 IMAD.WIDE.U32 R22, R22, R11, R16 ;  /* 0x0000000b1616b225 */ /* 0x000fe200078e0010 */
[----:B------:R-:W-:-:S03]  /*18e0*/  LOP3.LUT R5, R158, R9, RZ, 0x3c, !PT ;  /* 0x000000099e057212 */ /* 0x000fc600078e3cff */
[-C--:B------:R-:W-:Y:S02]  /*18f0*/  @P3 IMAD R4, R143, R8.reuse, RZ ;  /* 0x000000088f043224 */ /* 0x080fe400078e02ff */
[----:B------:R-:W-:Y:S01]  /*1900*/  @P3 IMAD.WIDE.U32 R16, R142, R8, RZ ;  /* 0x000000088e103225 */ /* 0x000fe200078e00ff */
[----:B------:R-:W-:Y:S02]  /*1910*/  ISETP.GE.AND P1, PT, R5, RZ, PT ;  /* 0x000000ff0500720c */ /* 0x000fe40003f26270 */
[----:B------:R-:W-:Y:S01]  /*1920*/  ISETP.NE.AND P4, PT, R9, RZ, PT ;  /* 0x000000ff0900720c */ /* 0x000fe20003f85270 */
[----:B------:R-:W-:Y:S01]  /*1930*/  @!P3 IMAD.MOV.U32 R8, RZ, RZ, R22 ;  /* 0x000000ffff08b224 */ /* 0x000fe200078e0016 */
[----:B------:R-:W-:Y:S01]  /*1940*/  @!P3 IADD3 R7, PT, PT, R23, R7, RZ ;  /* 0x000000071707b210 */ /* 0x000fe20007ffe0ff */
[----:B------:R-:W-:Y:S01]  /*1950*/  @!P2 VIADD R10, R10, 0x1 ;  /* 0x000000010a0aa836 */ /* 0x000fe20000000000 */
[----:B------:R-:W-:Y:S02]  /*1960*/  @P3 IADD3 R7, PT, PT, R17, R4, RZ ;  /* 0x0000000411073210 */ /* 0x000fe40007ffe0ff */
[----:B------:R-:W-:Y:S01]  /*1970*/  @P3 MOV R8, R16 ;  /* 0x0000001000083202 */ /* 0x000fe20000000f00 */
[----:B------:R-:W-:Y:S01]  /*1980*/  @!P3 IMAD R4, R141, R12, RZ ;  /* 0x0000000c8d04b224 */ /* 0x000fe200078e02ff */
[----:B------:R-:W-:Y:S01]  /*1990*/  @!P3 SHF.R.S32.HI R5, RZ, 0x1f, R12 ;  /* 0x0000001fff05b819 */ /* 0x000fe2000001140c */
[----:B------:R-:W-:Y:S01]  /*19a0*/  IMAD R6, R143, R86, RZ ;  /* 0x000000568f067224 */ /* 0x000fe200078e02ff */
[----:B------:R-:W-:Y:S01]  /*19b0*/  SHF.R.S32.HI R17, RZ, 0x1f, R86 ;  /* 0x0000001fff117819 */ /* 0x000fe20000011456 */
[----:B------:R-:W-:Y:S01]  /*19c0*/  @P5 VIADD R10, R10, 0x1 ;  /* 0x000000010a0a5836 */ /* 0x000fe20000000000 */
[----:B------:R-:W-:-:S02]  /*19d0*/  MOV R22, R8 ;  /* 0x0000000800167202 */ /* 0x000fc40000000f00 */
[----:B------:R-:W-:Y:S01]  /*19e0*/  MOV R23, R7 ;  /* 0x0000000700177202 */ /* 0x000fe20000000f00 */
[----:B------:R-:W-:Y:S02]  /*19f0*/  @!P3 IMAD R4, R5, R140, R4 ;  /* 0x0000008c0504b224 */ /* 0x000fe400078e0204 */
[----:B------:R-:W-:Y:S01]  /*1a00*/  @!P3 IMAD.WIDE.U32 R24, R140, R12, RZ ;  /* 0x0000000c8c18b225 */ /* 0x000fe200078e00ff */
[----:B------:R-:W-:-:S03]  /*1a10*/  @!P1 IADD3 R10, PT, PT, -R10, RZ, RZ ;  /* 0x000000ff0a0a9210 */ /* 0x000fc60007ffe1ff */
[----:B------:R-:W-:Y:S02]  /*1a20*/  IMAD R6, R17, R142, R6 ;  /* 0x0000008e11067224 */ /* 0x000fe400078e0206 */
[----:B------:R-:W-:Y:S01]  /*1a30*/  IMAD.WIDE.U32 R22, R142, R86, R22 ;  /* 0x000000568e167225 */ /* 0x000fe200078e0016 */
[----:B------:R-:W-:Y:S02]  /*1a40*/  @!P4 LOP3.LUT R10, RZ, R9, RZ, 0x33, !PT ;  /* 0x00000009ff0ac212 */ /* 0x000fe400078e33ff */
[----:B------:R-:W-:Y:S01]  /*1a50*/  @!P3 IADD3 R25, PT, PT, R25, R4, RZ ;  /* 0x000000041919b210 */ /* 0x000fe20007ffe0ff */
[----:B------:R-:W-:Y:S01]  /*1a60*/  @!P3 IMAD R4, R21, R11, RZ ;  /* 0x0000000b1504b224 */ /* 0x000fe200078e02ff */
[----:B------:R-:W-:Y:S01]  /*1a70*/  @!P3 SHF.R.S32.HI R5, RZ, 0x1f, R11 ;  /* 0x0000001fff05b819 */ /* 0x000fe2000001140b */
[----:B------:R-:W-:Y:S01]  /*1a80*/  @P3 IMAD.IADD R12, R12, 0x1, R13 ;  /* 0x000000010c0c3824 */ /* 0x000fe200078e020d */
[----:B------:R-:W-:Y:S01]  /*1a90*/  IADD3 R23, PT, PT, R23, R6, RZ ;  /* 0x0000000617177210 */ /* 0x000fe20007ffe0ff */
[----:B------:R-:W-:Y:S01]  /*1aa0*/  IMAD R7, R19, R10, RZ ;  /* 0x0000000a13077224 */ /* 0x000fe200078e02ff */
[----:B------:R-:W-:Y:S01]  /*1ab0*/  SHF.R.S32.HI R6, RZ, 0x1f, R10 ;  /* 0x0000001fff067819 */ /* 0x000fe2000001140a */
[----:B------:R-:W-:-:S02]  /*1ac0*/  @!P3 IMAD R4, R20, R5, R4 ;  /* 0x000000051404b224 */ /* 0x000fc400078e0204 */
[----:B------:R-:W-:-:S04]  /*1ad0*/  @!P3 IMAD.WIDE.U32 R20, R20, R11, R24 ;  /* 0x0000000b1414b225 */ /* 0x000fc800078e0018 */
[----:B------:R-:W-:Y:S02]  /*1ae0*/  @P3 IMAD R5, R141, R12, RZ ;  /* 0x0000000c8d053224 */ /* 0x000fe400078e02ff */
[----:B------:R-:W-:Y:S01]  /*1af0*/  IMAD.WIDE.U32 R10, R18, R10, R22 ;  /* 0x0000000a120a7225 */ /* 0x000fe200078e0016 */
[----:B------:R-:W-:-:S03]  /*1b00*/  @!P3 IADD3 R16, PT, PT, R21, R4, RZ ;  /* 0x000000041510b210 */ /* 0x000fc60007ffe0ff */
[----:B------:R-:W-:Y:S02]  /*1b10*/  IMAD R6, R18, R6, R7 ;  /* 0x0000000612067224 */ /* 0x000fe400078e0207 */
[----:B------:R-:W-:Y:S01]  /*1b20*/  @P3 IMAD.WIDE.U32 R12, R140, R12, RZ ;  /* 0x0000000c8c0c3225 */ /* 0x000fe200078e00ff */
[----:B------:R-:W-:Y:S02]  /*1b30*/  MOV R8, R10 ;  /* 0x0000000a00087202 */ /* 0x000fe40000000f00 */
[----:B------:R-:W-:Y:S01]  /*1b40*/  IADD3 R4, PT, PT, R11, R6, RZ ;  /* 0x000000060b047210 */ /* 0x000fe20007ffe0ff */
[----:B------:R-:W-:Y:S01]  /*1b50*/  @!P3 IMAD.MOV.U32 R22, RZ, RZ, R20 ;  /* 0x000000ffff16b224 */ /* 0x000fe200078e0014 */
[----:B------:R-:W-:Y:S01]  /*1b60*/  @P3 MOV R22, R12 ;  /* 0x0000000c00163202 */ /* 0x000fe20000000f00 */
[----:B------:R-:W-:Y:S01]  /*1b70*/  @P3 IMAD.IADD R16, R13, 0x1, R5 ;  /* 0x000000010d103824 */ /* 0x000fe200078e0205 */
[----:B------:R-:W-:Y:S02]  /*1b80*/  MOV R5, R86 ;  /* 0x0000005600057202 */ /* 0x000fe40000000f00 */
.L_x_8239:
[----:B------:R-:W-:Y:S05]  /*1b90*/  BSYNC.RECONVERGENT B0 ;  /* 0x0000000000007941 */ /* 0x000fea0003800200 */
.L_x_8237:
        /* <DEDUP_REMOVED lines=29> */
[----:B-----5:R-:W-:-:S06]  /*1d70*/  IMAD R14, R17, R140, RZ ;  /* 0x0000008c110e7224 */ /* 0x020fcc00078e02ff */
[----:B------:R-:W-:Y:S02]  /*1d80*/  @P3 VIADD R23, R23, 0x1 ;  /* 0x0000000117173836 */ /* 0x000fe40000000000 */
[----:B------:R-:W-:-:S03]  /*1d90*/  IMAD.SHL.U32 R157, R129, 0x8, RZ ;  /* 0x00000008819d7824 */ /* 0x000fc600078e00ff */
[----:B------:R-:W-:Y:S01]  /*1da0*/  MOV R20, R23 ;  /* 0x0000001700147202 */ /* 0x000fe20000000f00 */
[C---:B------:R-:W-:Y:S02]  /*1db0*/  IMAD R14, R5.reuse, R141, R14 ;  /* 0x0000008d050e7224 */ /* 0x040fe400078e020e */
[----:B------:R-:W-:Y:S01]  /*1dc0*/  IMAD.WIDE.U32 R30, R5, R140, RZ ;  /* 0x0000008c051e7225 */ /* 0x000fe200078e00ff */
[----:B------:R-:W-:-:S03]  /*1dd0*/  LOP3.LUT R94, R157, 0x18, RZ, 0xc0, !PT ;  /* 0x000000189d5e7812 */ /* 0x000fc600078ec0ff */
[----:B------:R-:W-:Y:S01]  /*1de0*/  @!P1 IMAD.MOV R20, RZ, RZ, -R20 ;  /* 0x000000ffff149224 */ /* 0x000fe200078e0a14 */
[----:B------:R-:W-:Y:S02]  /*1df0*/  @!P2 LOP3.LUT R20, RZ, R9, RZ, 0x33, !PT ;  /* 0x00000009ff14a212 */ /* 0x000fe400078e33ff */
[----:B------:R-:W-:Y:S02]  /*1e00*/  IADD3 R5, PT, PT, R31, R14, RZ ;  /* 0x0000000e1f057210 */ /* 0x000fe40007ffe0ff */
[----:B------:R-:W-:Y:S01]  /*1e10*/  SHF.R.S32.HI R17, RZ, 0x1f, R20 ;  /* 0x0000001fff117819 */ /* 0x000fe20000011414 */
[----:B------:R-:W-:Y:S01]  /*1e20*/  IMAD R14, R29, R20, RZ ;  /* 0x000000141d0e7224 */ /* 0x000fe200078e02ff */
[----:B------:R-:W-:Y:S01]  /*1e30*/  IADD3 R9, P2, P1, R30, R22, R94 ;  /* 0x000000161e097210 */ /* 0x000fe2000795e05e */
[----:B------:R-:W-:Y:S01]  /*1e40*/  IMAD.WIDE.U32 R22, R28, R20, RZ ;  /* 0x000000141c167225 */ /* 0x000fe200078e00ff */
[----:B------:R-:W-:-:S03]  /*1e50*/  LOP3.LUT R156, R157, 0xc0, RZ, 0xc0, !PT ;  /* 0x000000c09d9c7812 */ /* 0x000fc600078ec0ff */
[----:B------:R-:W-:Y:S01]  /*1e60*/  IMAD R28, R17, R28, R14 ;  /* 0x0000001c111c7224 */ /* 0x000fe200078e020e */
[----:B------:R-:W-:Y:S02]  /*1e70*/  IADD3.X R17, PT, PT, R5, R16, RZ, P2, P1 ;  /* 0x0000001005117210 */ /* 0x000fe400017e24ff */
[----:B------:R-:W-:Y:S02]  /*1e80*/  IADD3 R22, P1, PT, R9, R22, RZ ;  /* 0x0000001609167210 */ /* 0x000fe40007f3e0ff */
[----:B------:R-:W1:Y:S01]  /*1e90*/  S2R R9, SR_CgaCtaId ;  /* 0x0000000000097919 */ /* 0x000e620000008800 */
[----:B------:R-:W-:Y:S02]  /*1ea0*/  LOP3.LUT R156, R156, 0x18, R129, 0xf8, !PT ;  /* 0x000000189c9c7812 */ /* 0x000fe400078ef881 */
[----:B------:R-:W-:Y:S02]  /*1eb0*/  LOP3.LUT R21, R157, 0x1f20, RZ, 0xc0, !PT ;  /* 0x00001f209d157812 */ /* 0x000fe400078ec0ff */
[----:B------:R-:W-:Y:S01]  /*1ec0*/  LOP3.LUT R20, R156, R94, RZ, 0x3c, !PT ;  /* 0x0000005e9c147212 */ /* 0x000fe200078e3cff */
[----:B------:R-:W-:-:S03]  /*1ed0*/  IMAD.IADD R28, R23, 0x1, R28 ;  /* 0x00000001171c7824 */ /* 0x000fc600078e021c */
[----:B------:R-:W-:Y:S01]  /*1ee0*/  LOP3.LUT R5, R21, R20, RZ, 0xfc, !PT ;  /* 0x0000001415057212 */ /* 0x000fe200078efcff */
[----:B------:R-:W-:Y:S01]  /*1ef0*/  IMAD.X R23, R17, 0x1, R28, P1 ;  /* 0x0000000111177824 */ /* 0x000fe200008e061c */
[----:B------:R-:W-:Y:S02]  /*1f00*/  SHF.R.U32.HI R102, RZ, 0x2, R129 ;  /* 0x00000002ff667819 */ /* 0x000fe40000011681 */
[----:B------:R-:W-:Y:S02]  /*1f10*/  IADD3 R135, PT, PT, -R135, R100, RZ ;  /* 0x0000006487877210 */ /* 0x000fe40007ffe1ff */
[----:B------:R-:W-:Y:S01]  /*1f20*/  MOV R124, 0x400 ;  /* 0x00000400007c7802 */ /* 0x000fe20000000f00 */
[-C--:B------:R-:W-:Y:S02]  /*1f30*/  IMAD R149, R141, R102.reuse, RZ ;  /* 0x000000668d957224 */ /* 0x080fe400078e02ff */
[----:B------:R-:W-:Y:S02]  /*1f40*/  IMAD R145, R143, R102, RZ ;  /* 0x000000668f917224 */ /* 0x000fe400078e02ff */
[----:B------:R-:W-:Y:S01]  /*1f50*/  IMAD.WIDE.U32 R22, R102, R140, R22 ;  /* 0x0000008c66167225 */ /* 0x000fe200078e0016 */
[----:B------:R-:W-:Y:S03]  /*1f60*/  BSSY.RECONVERGENT B0, `(.L_x_8240) ;  /* 0x0000040000007945 */ /* 0x000fe60003800200 */
[----:B------:R-:W-:Y:S01]  /*1f70*/  IMAD.MOV.U32 R103, RZ, RZ, RZ ;  /* 0x000000ffff677224 */ /* 0x000fe200078e00ff */
[----:B------:R-:W-:-:S02]  /*1f80*/  IADD3 R149, PT, PT, R23, R149, RZ ;  /* 0x0000009517957210 */ /* 0x000fc40007ffe0ff */
[C---:B------:R-:W-:Y:S01]  /*1f90*/  SHF.L.U64.HI R141, R140.reuse, 0x5, R141 ;  /* 0x000000058c8d7819 */ /* 0x040fe2000001028d */
[----:B------:R-:W-:Y:S01]  /*1fa0*/  IMAD.SHL.U32 R140, R140, 0x20, RZ ;  /* 0x000000208c8c7824 */ /* 0x000fe200078e00ff */
[----:B------:R-:W-:Y:S02]  /*1fb0*/  SHF.L.U64.HI R143, R142, 0x5, R143 ;  /* 0x000000058e8f7819 */ /* 0x000fe4000001028f */
[----:B-1----:R-:W-:Y:S02]  /*1fc0*/  LEA R132, R9, R124, 0x18 ;  /* 0x0000007c09847211 */ /* 0x002fe400078ec0ff */
[C---:B------:R-:W-:Y:S02]  /*1fd0*/  LOP3.LUT R92, R94.reuse, 0x20, RZ, 0xfc, !PT ;  /* 0x000000205e5c7812 */ /* 0x040fe400078efcff */
[----:B------:R-:W-:Y:S02]  /*1fe0*/  LOP3.LUT R90, R94, 0x40, RZ, 0xfc, !PT ;  /* 0x000000405e5a7812 */ /* 0x000fe400078efcff */
[----:B------:R-:W-:Y:S01]  /*1ff0*/  LEA R84, R5, R132, 0x1 ;  /* 0x0000008405547211 */ /* 0x000fe200078e08ff */
[----:B--2---:R-:W-:-:S04]  /*2000*/  @P4 IMAD.WIDE.U32 R30, R12, R15, RZ ;  /* 0x0000000f0c1e4225 */ /* 0x004fc800078e00ff */
[----:B------:R-:W-:Y:S02]  /*2010*/  @P4 IMAD R20, R13, R15, RZ ;  /* 0x0000000f0d144224 */ /* 0x000fe400078e02ff */
[-C--:B---3--:R-:W-:Y:S02]  /*2020*/  @!P4 IMAD R14, R27, R159.reuse, RZ ;  /* 0x0000009f1b0ec224 */ /* 0x088fe400078e02ff */
[----:B------:R-:W-:-:S03]  /*2030*/  @!P4 IMAD.WIDE.U32 R26, R26, R159, RZ ;  /* 0x0000009f1a1ac225 */ /* 0x000fc600078e00ff */
[----:B------:R-:W-:Y:S01]  /*2040*/  @!P4 MOV R16, R26 ;  /* 0x0000001a0010c202 */ /* 0x000fe20000000f00 */
[----:B------:R-:W-:Y:S02]  /*2050*/  @P4 IMAD.MOV.U32 R16, RZ, RZ, R30 ;  /* 0x000000ffff104224 */ /* 0x000fe400078e001e */
[----:B------:R-:W-:Y:S01]  /*2060*/  @!P4 IMAD.IADD R14, R27, 0x1, R14 ;  /* 0x000000011b0ec824 */ /* 0x000fe200078e020e */
[----:B------:R-:W-:Y:S02]  /*2070*/  @P4 IADD3 R14, PT, PT, R31, R20, RZ ;  /* 0x000000141f0e4210 */ /* 0x000fe40007ffe0ff */
[C---:B------:R-:W-:Y:S02]  /*2080*/  IADD3 R16, P1, PT, R94.reuse, R16, RZ ;  /* 0x000000105e107210 */ /* 0x040fe40007f3e0ff */
[----:B------:R-:W-:-:S03]  /*2090*/  IADD3 R26, P2, PT, R94, R8, RZ ;  /* 0x000000085e1a7210 */ /* 0x000fc60007f5e0ff */
[----:B------:R-:W-:Y:S01]  /*20a0*/  IMAD.X R17, RZ, RZ, R14, P1 ;  /* 0x000000ffff117224 */ /* 0x000fe200008e060e */
[C---:B------:R-:W-:Y:S01]  /*20b0*/  ISETP.GE.AND P1, PT, R102.reuse, R135, PT ;  /* 0x000000876600720c */ /* 0x040fe20003f26270 */
[----:B------:R-:W-:Y:S01]  /*20c0*/  IMAD.X R27, RZ, RZ, R4, P2 ;  /* 0x000000ffff1b7224 */ /* 0x000fe200010e0604 */
[----:B------:R-:W-:Y:S01]  /*20d0*/  SHF.R.S32.HI R4, RZ, 0x1f, R158 ;  /* 0x0000001fff047819 */ /* 0x000fe2000001149e */
[----:B------:R-:W-:Y:S02]  /*20e0*/  IMAD R11, R11, R158, RZ ;  /* 0x0000009e0b0b7224 */ /* 0x000fe400078e02ff */
[----:B------:R-:W-:Y:S01]  /*20f0*/  IMAD.WIDE.U32 R20, R102, R142, R26 ;  /* 0x0000008e66147225 */ /* 0x000fe200078e001a */
[----:B----4-:R-:W-:-:S03]  /*2100*/  LEA R148, P2, R22, R24, 0x1 ;  /* 0x0000001816947211 */ /* 0x010fc600078408ff */
[----:B------:R-:W-:Y:S01]  /*2110*/  IMAD.IADD R145, R21, 0x1, R145 ;  /* 0x0000000115917824 */ /* 0x000fe200078e0291 */
[----:B------:R-:W-:Y:S01]  /*2120*/  LEA R146, P3, R20, R18, 0x1 ;  /* 0x0000001214927211 */ /* 0x000fe200078608ff */
[----:B------:R-:W-:Y:S02]  /*2130*/  IMAD R4, R10, R4, R11 ;  /* 0x000000040a047224 */ /* 0x000fe400078e020b */
[----:B------:R-:W-:Y:S01]  /*2140*/  IMAD.WIDE.U32 R10, R158, R10, R16 ;  /* 0x0000000a9e0a7225 */ /* 0x000fe200078e0010 */
[----:B------:R-:W-:Y:S02]  /*2150*/  LEA.HI.X R149, R22, R25, R149, 0x1, P2 ;  /* 0x0000001916957211 */ /* 0x000fe400010f0c95 */
[----:B------:R-:W-:Y:S01]  /*2160*/  LEA.HI.X R145, R20, R19, R145, 0x1, P3 ;  /* 0x0000001314917211 */ /* 0x000fe200018f0c91 */
[----:B------:R-:W-:Y:S02]  /*2170*/  IMAD.SHL.U32 R142, R142, 0x20, RZ ;  /* 0x000000208e8e7824 */ /* 0x000fe400078e00ff */
[----:B------:R-:W-:-:S04]  /*2180*/  IMAD.WIDE.U32 R16, R151, 0x40, R102 ;  /* 0x0000004097107825 */ /* 0x000fc800078e0066 */
[----:B------:R-:W-:Y:S01]  /*2190*/  IMAD.IADD R15, R11, 0x1, R4 ;  /* 0x000000010b0f7824 */ /* 0x000fe200078e0204 */
        /* <DEDUP_REMOVED lines=27> */
.L_x_8242:
[----:B------:R3:W-:Y:S02]  /*2350*/  STS.128 [R84+0x2000], RZ ;  /* 0x002000ff54007388 */ /* 0x0007e40000000c00 */
.L_x_8241:
[----:B------:R-:W-:Y:S05]  /*2360*/  BSYNC.RECONVERGENT B0 ;  /* 0x0000000000007941 */ /* 0x000fea0003800200 */
.L_x_8240:
        /* <DEDUP_REMOVED lines=32> */
.L_x_8245:
[----:B------:R2:W-:Y:S02]  /*2570*/  STS.128 [R84+0x2800], RZ ;  /* 0x002800ff54007388 */ /* 0x0005e40000000c00 */
.L_x_8244:
[----:B------:R-:W-:Y:S05]  /*2580*/  BSYNC.RECONVERGENT B0 ;  /* 0x0000000000007941 */ /* 0x000fea0003800200 */
.L_x_8243:
        /* <DEDUP_REMOVED lines=28> */
.L_x_8248:
[----:B------:R4:W-:Y:S02]  /*2750*/  STS.128 [R84+0x5000], RZ ;  /* 0x005000ff54007388 */ /* 0x0009e40000000c00 */
.L_x_8247:
[----:B------:R-:W-:Y:S05]  /*2760*/  BSYNC.RECONVERGENT B0 ;  /* 0x0000000000007941 */ /* 0x000fea0003800200 */
.L_x_8246:
        /* <DEDUP_REMOVED lines=23> */
.L_x_8250:
[----:B------:R-:W-:Y:S05]  /*28e0*/  BSYNC.RECONVERGENT B0 ;  /* 0x0000000000007941 */ /* 0x000fea0003800200 */
.L_x_8249:
        /* <DEDUP_REMOVED lines=29> */
.L_x_8253:
[----:B------:R4:W-:Y:S01]  /*2ac0*/  STS.128 [R84+0x8000], RZ ;  /* 0x008000ff54007388 */ /* 0x0009e20000000c00 */
[----:B------:R-:W-:Y:S05]  /*2ad0*/  BRA `(.L_x_8254) ;  /* 0x00000000000c7947 */ /* 0x000fea0003800000 */
.L_x_8252:
[----:B------:R1:W-:Y:S04]  /*2ae0*/  STS.128 [R84+0x6000], RZ ;  /* 0x006000ff54007388 */ /* 0x0003e80000000c00 */
[----:B------:R1:W-:Y:S04]  /*2af0*/  STS.128 [R84+0x7000], RZ ;  /* 0x007000ff54007388 */ /* 0x0003e80000000c00 */
[----:B------:R1:W-:Y:S02]  /*2b00*/  STS.128 [R84+0x8000], RZ ;  /* 0x008000ff54007388 */ /* 0x0003e40000000c00 */
.L_x_8254:
[----:B------:R-:W-:Y:S05]  /*2b10*/  BSYNC.RECONVERGENT B0 ;  /* 0x0000000000007941 */ /* 0x000fea0003800200 */
.L_x_8251:
        /* <DEDUP_REMOVED lines=27> */
.L_x_8257:
[----:B------:R1:W-:Y:S02]  /*2cd0*/  STS.128 [R84+0x8800], RZ ;  /* 0x008800ff54007388 */ /* 0x0003e40000000c00 */
.L_x_8256:
[----:B------:R-:W-:Y:S05]  /*2ce0*/  BSYNC.RECONVERGENT B0 ;  /* 0x0000000000007941 */ /* 0x000fea0003800200 */
.L_x_8255:
        /* <DEDUP_REMOVED lines=24> */
[----:B------:R-:W-:Y:S01]  /*2e70*/  IMAD R116, R7, 0x2, R132 ;  /* 0x0000000207747824 */ /* 0x000fe200078e0284 */
[----:B------:R-:W-:Y:S01]  /*2e80*/  IADD3 R137, PT, PT, R87, -R100, -R98 ;  /* 0x8000006457897210 */ /* 0x000fe20007ffe862 */
        /* <DEDUP_REMOVED lines=78> */
[----:B------:R-:W-:-:S02]  /*3370*/  ISETP.GT.AND P1, PT, R33, R144, PT ;  /* 0x000000902100720c */ /* 0x000fc40003f24270 */
[----:B------:R-:W-:Y:S01]  /*3380*/  HMMA.16816.F32.BF16 R24, R20, R4, R24 ;  /* 0x000000041418723c */ /* 0x000fe20000041818 */
[----:B------:R-:W-:-:S04]  /*3390*/  LOP3.LUT R5, R130, 0x1f0, RZ, 0xc0, !PT ;  /* 0x000001f082057812 */ /* 0x000fc800078ec0ff */
[----:B------:R-:W-:-:S03]  /*33a0*/  LOP3.LUT R102, R5, 0x7, R102, 0xf8, !PT ;  /* 0x0000000705667812 */ /* 0x000fc600078ef866 */
[----:B------:R-:W-:Y:S02]  /*33b0*/  HMMA.16816.F32.BF16 R48, R20, R16, R48 ;  /* 0x000000101430723c */ /* 0x000fe40000041830 */
[----:B------:R-:W-:-:S04]  /*33c0*/  IMAD R102, R151, 0x40, R102 ;  /* 0x0000004097667824 */ /* 0x000fc800078e0266 */
[C---:B------:R-:W-:Y:S02]  /*33d0*/  IMAD.IADD R136, R102.reuse, 0x1, R93 ;  /* 0x0000000166887824 */ /* 0x040fe400078e025d */
[----:B------:R-:W-:Y:S01]  /*33e0*/  IMAD.IADD R137, R102, 0x1, R137 ;  /* 0x0000000166897824 */ /* 0x000fe200078e0289 */
[C---:B------:R-:W-:Y:S02]  /*33f0*/  HMMA.16816.F32.BF16 R44, R20.reuse, R18, R44 ;  /* 0x00000012142c723c */ /* 0x040fe4000004182c */
[C-C-:B------:R-:W-:Y:S02]  /*3400*/  VIADDMNMX R138, R136.reuse, 0x1, R87.reuse, PT ;  /* 0x00000001888a7846 */ /* 0x140fe40003800157 */
[----:B------:R-:W-:Y:S02]  /*3410*/  VIMNMX R139, PT, PT, RZ, R137, !PT ;  /* 0x00000089ff8b7248 */ /* 0x000fe40007fe0100 */
[----:B------:R-:W-:Y:S02]  /*3420*/  VIADDMNMX R136, R136, 0x9, R87, PT ;  /* 0x0000000988887846 */ /* 0x000fe40003800157 */
[----:B------:R-:W-:Y:S01]  /*3430*/  HMMA.16816.F32.BF16 R28, R20, R10, R28 ;  /* 0x0000000a141c723c */ /* 0x000fe2000004181c */
[----:B------:R-:W-:-:S07]  /*3440*/  VIADDMNMX R137, R137, 0x8, RZ, !PT ;  /* 0x0000000889897846 */ /* 0x000fce00078001ff */
        /* <DEDUP_REMOVED lines=16> */
.L_x_8261:
        /* <DEDUP_REMOVED lines=60> */
.L_x_8262:
[----:B------:R-:W-:Y:S05]  /*3910*/  BSYNC.RECONVERGENT B0 ;  /* 0x0000000000007941 */ /* 0x000fea0003800200 */
.L_x_8260:
        /* <DEDUP_REMOVED lines=40> */
.L_x_8259:
[----:B------:R-:W-:Y:S05]  /*3ba0*/  BSYNC.RECONVERGENT B1 ;  /* 0x0000000000017941 */ /* 0x000fea0003800200 */
.L_x_8258:
[----:B------:R-:W3:Y:S01]  /*3bb0*/  LD.E R107, desc[UR4][R2.64+0xdc] ;  /* 0x0000dc04026b7980 */ /* 0x000ee2000c101900 */
[----:B------:R-:W-:Y:S01]  /*3bc0*/  IMAD.SHL.U32 R87, R129, 0x2, RZ ;  /* 0x0000000281577824 */ /* 0x000fe200078e00ff */
[----:B------:R-:W-:Y:S01]  /*3bd0*/  LOP3.LUT R125, R85, 0x120, R96, 0xf8, !PT ;  /* 0x00000120557d7812 */ /* 0x000fe200078ef860 */
[----:B------:R-:W-:Y:S03]  /*3be0*/  BSSY B2, `(.L_x_8263) ;  /* 0x0000456000027945 */ /* 0x000fe60003800000 */
[----:B------:R-:W-:Y:S01]  /*3bf0*/  LOP3.LUT R87, R87, 0x6, RZ, 0xc0, !PT ;  /* 0x0000000657577812 */ /* 0x000fe200078ec0ff */
[----:B------:R-:W-:-:S04]  /*3c00*/  IMAD R134, R125, 0x2, R132 ;  /* 0x000000027d867824 */ /* 0x000fc800078e0284 */
[----:B--2---:R-:W-:Y:S01]  /*3c10*/  IMAD R6, R33, 0x40, R87 ;  /* 0x0000004021067824 */ /* 0x004fe200078e0257 */
[----:B------:R-:W-:Y:S01]  /*3c20*/  LDSM.16.MT88.4 R56, [R134+0x8000] ;  /* 0x008000008638783b */ /* 0x000fe20000004200 */
[----:B------:R-:W-:Y:S02]  /*3c30*/  IMAD.IADD R105, R91, 0x1, R134 ;  /* 0x000000015b697824 */ /* 0x000fe400078e0286 */
[C---:B------:R-:W-:Y:S01]  /*3c40*/  VIADD R55, R6.reuse, 0x1 ;  /* 0x0000000106377836 */ /* 0x040fe20000000000 */
[CC--:B------:R-:W-:Y:S01]  /*3c50*/  ISETP.GE.AND P5, PT, R6.reuse, R139.reuse, PT ;  /* 0x0000008b0600720c */ /* 0x0c0fe20003fa6270 */
[C---:B------:R-:W-:Y:S01]  /*3c60*/  VIADD R53, R6.reuse, 0x9 ;  /* 0x0000000906357836 */ /* 0x040fe20000000000 */
[CC--:B------:R-:W-:Y:S01]  /*3c70*/  ISETP.GE.AND P2, PT, R6.reuse, R138.reuse, PT ;  /* 0x0000008a0600720c */ /* 0x0c0fe20003f46270 */
        /* <DEDUP_REMOVED lines=8> */
[----:B------:R-:W-:Y:S01]  /*3d00*/  VIADD R34, R6, 0x18 ;  /* 0x0000001806227836 */ /* 0x000fe20000000000 */
[-C--:B------:R-:W-:Y:S01]  /*3d10*/  ISETP.GE.AND P5, PT, R54, R139.reuse, PT ;  /* 0x0000008b3600720c */ /* 0x080fe20003fa6270 */
[----:B------:R-:W-:Y:S01]  /*3d20*/  VIADD R32, R6, 0x21 ;  /* 0x0000002106207836 */ /* 0x000fe20000000000 */
[----:B------:R-:W-:Y:S01]  /*3d30*/  FSEL R4, R4, -INF , !P2 ;  /* 0xff80000004047808 */ /* 0x000fe20005000000 */
        /* <DEDUP_REMOVED lines=12> */
[----:B------:R-:W-:Y:S01]  /*3e00*/  LDSM.16.MT88.4 R76, [R134+0x6000] ;  /* 0x00600000864c783b */ /* 0x000fe20000004200 */
[----:B------:R-:W-:-:S02]  /*3e10*/  FSEL R7, R7, -INF , !P2 ;  /* 0xff80000007077808 */ /* 0x000fc40005000000 */
[----:B------:R-:W-:Y:S01]  /*3e20*/  FSEL R23, R41, -INF , P1 ;  /* 0xff80000029177808 */ /* 0x000fe20000800000 */
[----:B------:R-:W-:Y:S01]  /*3e30*/  LDSM.16.MT88.4 R68, [R105+0x6000] ;  /* 0x006000006944783b */ /* 0x000fe20000004200 */
[----:B------:R-:W-:Y:S02]  /*3e40*/  ISETP.GE.AND P2, PT, R8, R138, PT ;  /* 0x0000008a0800720c */ /* 0x000fe40003f46270 */
[----:B------:R-:W-:Y:S02]  /*3e50*/  FSEL R21, R40, -INF , P5 ;  /* 0xff80000028157808 */ /* 0x000fe40002800000 */
[-C--:B------:R-:W-:Y:S02]  /*3e60*/  ISETP.GE.AND P1, PT, R11, R139.reuse, PT ;  /* 0x0000008b0b00720c */ /* 0x080fe40003f26270 */
[----:B------:R-:W-:Y:S02]  /*3e70*/  ISETP.GE.AND P5, PT, R34, R139, PT ;  /* 0x0000008b2200720c */ /* 0x000fe40003fa6270 */
[----:B------:R-:W-:-:S02]  /*3e80*/  FSEL R35, R35, -INF , !P6 ;  /* 0xff80000023237808 */ /* 0x000fc40007000000 */
[-C--:B------:R-:W-:Y:S02]  /*3e90*/  ISETP.GE.AND P6, PT, R53, R138.reuse, PT ;  /* 0x0000008a3500720c */ /* 0x080fe40003fc6270 */
[----:B------:R-:W-:Y:S02]  /*3ea0*/  FSEL R21, R21, -INF , !P2 ;  /* 0xff80000015157808 */ /* 0x000fe40005000000 */
[----:B------:R-:W-:Y:S02]  /*3eb0*/  FSEL R17, R37, -INF , P1 ;  /* 0xff80000025117808 */ /* 0x000fe40000800000 */
[----:B------:R-:W-:Y:S02]  /*3ec0*/  ISETP.GE.AND P2, PT, R34, R138, PT ;  /* 0x0000008a2200720c */ /* 0x000fe40003f46270 */
[----:B------:R-:W-:Y:S02]  /*3ed0*/  FSEL R19, R36, -INF , P5 ;  /* 0xff80000024137808 */ /* 0x000fe40002800000 */
[----:B------:R-:W-:-:S02]  /*3ee0*/  ISETP.GE.AND P1, PT, R32, R139, PT ;  /* 0x0000008b2000720c */ /* 0x000fc40003f26270 */
[----:B------:R-:W-:Y:S02]  /*3ef0*/  ISETP.GE.AND P5, PT, R9, R139, PT ;  /* 0x0000008b0900720c */ /* 0x000fe40003fa6270 */
[----:B------:R-:W-:Y:S02]  /*3f00*/  FSEL R5, R5, -INF , !P6 ;  /* 0xff80000005057808 */ /* 0x000fe40007000000 */
[-C--:B------:R-:W-:Y:S02]  /*3f10*/  ISETP.GE.AND P6, PT, R52, R138.reuse, PT ;  /* 0x0000008a3400720c */ /* 0x080fe40003fc6270 */
[----:B------:R-:W-:Y:S02]  /*3f20*/  FSEL R19, R19, -INF , !P2 ;  /* 0xff80000013137808 */ /* 0x000fe40005000000 */
[----:B------:R-:W-:Y:S02]  /*3f30*/  FSEL R13, R13, -INF , P1 ;  /* 0xff8000000d0d7808 */ /* 0x000fe40000800000 */
[----:B------:R-:W-:-:S02]  /*3f40*/  ISETP.GE.AND P2, PT, R9, R138, PT ;  /* 0x0000008a0900720c */ /* 0x000fc40003f46270 */
[----:B------:R-:W-:Y:S02]  /*3f50*/  FSEL R12, R12, -INF , P5 ;  /* 0xff8000000c0c7808 */ /* 0x000fe40002800000 */
[-C--:B------:R-:W-:Y:S02]  /*3f60*/  ISETP.GE.AND P1, PT, R20, R139.reuse, PT ;  /* 0x0000008b1400720c */ /* 0x080fe40003f26270 */
[----:B------:R-:W-:Y:S02]  /*3f70*/  ISETP.GE.AND P5, PT, R22, R139, PT ;  /* 0x0000008b1600720c */ /* 0x000fe40003fa6270 */
[----:B------:R-:W-:Y:S02]  /*3f80*/  FSEL R23, R23, -INF , !P6 ;  /* 0xff80000017177808 */ /* 0x000fe40007000000 */
[C---:B------:R-:W-:Y:S02]  /*3f90*/  ISETP.GE.AND P4, PT, R6.reuse, R137, PT ;  /* 0x000000890600720c */ /* 0x040fe40003f86270 */
[C---:B------:R-:W-:Y:S01]  /*3fa0*/  ISETP.GE.AND P3, PT, R6.reuse, R136, PT ;  /* 0x000000880600720c */ /* 0x040fe20003f66270 */
[----:B------:R-:W-:Y:S01]  /*3fb0*/  VIADD R6, R6, 0x39 ;  /* 0x0000003906067836 */ /* 0x000fe20000000000 */
[----:B------:R-:W-:-:S02]  /*3fc0*/  ISETP.GE.AND P6, PT, R11, R138, PT ;  /* 0x0000008a0b00720c */ /* 0x000fc40003fc6270 */
[----:B------:R-:W-:Y:S02]  /*3fd0*/  FSEL R127, R12, -INF , !P2 ;  /* 0xff8000000c7f7808 */ /* 0x000fe40005000000 */
[----:B------:R-:W-:Y:S02]  /*3fe0*/  FSEL R29, R29, -INF , P1 ;  /* 0xff8000001d1d7808 */ /* 0x000fe40000800000 */
[----:B------:R-:W-:Y:S02]  /*3ff0*/  ISETP.GE.AND P2, PT, R22, R138, PT ;  /* 0x0000008a1600720c */ /* 0x000fe40003f46270 */
[----:B------:R-:W-:Y:S02]  /*4000*/  FSEL R28, R28, -INF , P5 ;  /* 0xff8000001c1c7808 */ /* 0x000fe40002800000 */
[-C--:B------:R-:W-:Y:S02]  /*4010*/  ISETP.GE.AND P1, PT, R16, R139.reuse, PT ;  /* 0x0000008b1000720c */ /* 0x080fe40003f26270 */
[----:B------:R-:W-:-:S02]  /*4020*/  ISETP.GE.AND P5, PT, R18, R139, PT ;  /* 0x0000008b1200720c */ /* 0x000fc40003fa6270 */
[----:B------:R-:W-:Y:S02]  /*4030*/  FSEL R17, R17, -INF , !P6 ;  /* 0xff80000011117808 */ /* 0x000fe40007000000 */
[-C--:B------:R-:W-:Y:S02]  /*4040*/  ISETP.GE.AND P6, PT, R32, R138.reuse, PT ;  /* 0x0000008a2000720c */ /* 0x080fe40003fc6270 */
[----:B------:R-:W-:Y:S02]  /*4050*/  FSEL R115, R28, -INF , !P2 ;  /* 0xff8000001c737808 */ /* 0x000fe40005000000 */
[----:B------:R-:W-:Y:S02]  /*4060*/  FSEL R25, R25, -INF , P1 ;  /* 0xff80000019197808 */ /* 0x000fe40000800000 */
        /* <DEDUP_REMOVED lines=9> */
[----:B------:R-:W-:Y:S02]  /*4100*/  FSEL R113, R29, -INF , !P6 ;  /* 0xff8000001d717808 */ /* 0x000fe40007000000 */
[----:B------:R-:W-:Y:S02]  /*4110*/  FSEL R37, R50, -INF , P4 ;  /* 0xff80000032257808 */ /* 0x000fe40002000000 */
[----:B------:R-:W-:Y:S02]  /*4120*/  ISETP.GE.AND P6, PT, R16, R138, PT ;  /* 0x0000008a1000720c */ /* 0x000fe40003fc6270 */
[----:B------:R-:W-:Y:S02]  /*4130*/  ISETP.GE.AND P4, PT, R54, R137, PT ;  /* 0x000000893600720c */ /* 0x000fe40003f86270 */
[----:B------:R-:W-:-:S02]  /*4140*/  FSEL R120, R73, -INF , !P1 ;  /* 0xff80000049787808 */ /* 0x000fc40004800000 */
[----:B------:R-:W-:Y:S02]  /*4150*/  FSEL R51, R51, -INF , P2 ;  /* 0xff80000033337808 */ /* 0x000fe40001000000 */
[-C--:B------:R-:W-:Y:S02]  /*4160*/  ISETP.GE.AND P1, PT, R53, R137.reuse, PT ;  /* 0x000000893500720c */ /* 0x080fe40003f26270 */
[----:B------:R-:W-:Y:S02]  /*4170*/  ISETP.GE.AND P2, PT, R8, R137, PT ;  /* 0x000000890800720c */ /* 0x000fe40003f46270 */
[----:B------:R-:W-:Y:S02]  /*4180*/  ISETP.GE.AND P5, PT, R10, R139, PT ;  /* 0x0000008b0a00720c */ /* 0x000fe40003fa6270 */
[----:B------:R-:W-:Y:S02]  /*4190*/  FSEL R108, R25, -INF , !P6 ;  /* 0xff800000196c7808 */ /* 0x000fe40007000000 */
[----:B------:R-:W-:-:S02]  /*41a0*/  FSEL R37, R37, -INF , !P3 ;  /* 0xff80000025257808 */ /* 0x000fc40005800000 */
[----:B------:R-:W-:Y:S02]  /*41b0*/  FSEL R29, R46, -INF , P4 ;  /* 0xff8000002e1d7808 */ /* 0x000fe40002000000 */
[-C--:B------:R-:W-:Y:S02]  /*41c0*/  ISETP.GE.AND P3, PT, R53, R136.reuse, PT ;  /* 0x000000883500720c */ /* 0x080fe40003f66270 */
[-C--:B------:R-:W-:Y:S02]  /*41d0*/  ISETP.GE.AND P4, PT, R8, R136.reuse, PT ;  /* 0x000000880800720c */ /* 0x080fe40003f86270 */
[----:B------:R-:W-:Y:S02]  /*41e0*/  FSEL R25, R47, -INF , P1 ;  /* 0xff8000002f197808 */ /* 0x000fe40000800000 */
[----:B------:R-:W-:Y:S02]  /*41f0*/  FSEL R13, R42, -INF , P2 ;  /* 0xff8000002a0d7808 */ /* 0x000fe40001000000 */
[----:B------:R-:W-:-:S02]  /*4200*/  ISETP.GE.AND P6, PT, R55, R136, PT ;  /* 0x000000883700720c */ /* 0x000fc40003fc6270 */
[----:B------:R-:W-:Y:S02]  /*4210*/  ISETP.GE.AND P1, PT, R52, R137, PT ;  /* 0x000000893400720c */ /* 0x000fe40003f26270 */
[----:B------:R-:W-:Y:S02]  /*4220*/  FSEL R72, R72, -INF , P5 ;  /* 0xff80000048487808 */ /* 0x000fe40002800000 */
[----:B------:R-:W-:Y:S02]  /*4230*/  ISETP.GE.AND P5, PT, R10, R138, PT ;  /* 0x0000008a0a00720c */ /* 0x000fe40003fa6270 */
[----:B------:R-:W-:Y:S02]  /*4240*/  FSEL R25, R25, -INF , !P3 ;  /* 0xff80000019197808 */ /* 0x000fe40005800000 */
[----:B------:R-:W-:Y:S02]  /*4250*/  FSEL R13, R13, -INF , !P4 ;  /* 0xff8000000d0d7808 */ /* 0x000fe40006000000 */
[----:B------:R-:W-:-:S02]  /*4260*/  FSEL R8, R51, -INF , !P6 ;  /* 0xff80000033087808 */ /* 0x000fc40007000000 */
[CC--:B------:R-:W-:Y:S01]  /*4270*/  ISETP.GE.AND P3, PT, R11.reuse, R137.reuse, PT ;  /* 0x000000890b00720c */ /* 0x0c0fe20003f66270 */
[----:B------:R-:W-:Y:S01]  /*4280*/  LDSM.16.MT88.4 R48, [R105+0x7000] ;  /* 0x007000006930783b */ /* 0x000fe20000004200 */
[----:B------:R-:W-:Y:S02]  /*4290*/  ISETP.GE.AND P4, PT, R11, R136, PT ;  /* 0x000000880b00720c */ /* 0x000fe40003f86270 */
[-C--:B------:R-:W-:Y:S02]  /*42a0*/  ISETP.GE.AND P6, PT, R34, R137.reuse, PT ;  /* 0x000000892200720c */ /* 0x080fe40003fc6270 */
[----:B------:R-:W-:Y:S02]  /*42b0*/  FSEL R11, R43, -INF , P1 ;  /* 0xff8000002b0b7808 */ /* 0x000fe40000800000 */
[----:B------:R-:W-:Y:S01]  /*42c0*/  ISETP.GE.AND P1, PT, R9, R137, PT ;  /* 0x000000890900720c */ /* 0x000fe20003f26270 */
[----:B------:R-:W-:Y:S01]  /*42d0*/  LDSM.16.MT88.4 R40, [R134+0x7000] ;  /* 0x007000008628783b */ /* 0x000fe20000004200 */
[----:B------:R-:W-:-:S02]  /*42e0*/  FSEL R111, R72, -INF , !P5 ;  /* 0xff800000486f7808 */ /* 0x000fc40006800000 */
[----:B------:R-:W-:Y:S02]  /*42f0*/  FMNMX3.FTZ R12, R4, R35, R7, !PT ;  /* 0x00000023040c7276 */ /* 0x000fe40007810007 */
[-C--:B------:R-:W-:Y:S02]  /*4300*/  ISETP.GE.AND P5, PT, R54, R136.reuse, PT ;  /* 0x000000883600720c */ /* 0x080fe40003fa6270 */
[----:B------:R-:W-:Y:S02]  /*4310*/  FSEL R38, R38, -INF , P6 ;  /* 0xff80000026267808 */ /* 0x000fe40003000000 */
[----:B------:R-:W-:Y:S02]  /*4320*/  ISETP.GE.AND P6, PT, R9, R136, PT ;  /* 0x000000880900720c */ /* 0x000fe40003fc6270 */
[----:B------:R-:W-:Y:S02]  /*4330*/  FSEL R14, R14, -INF , P1 ;  /* 0xff8000000e0e7808 */ /* 0x000fe40000800000 */
[----:B------:R-:W-:-:S02]  /*4340*/  FMNMX3.FTZ R12, R12, R5, R21, !PT ;  /* 0x000000050c0c7276 */ /* 0x000fc40007810015 */
[----:B------:R-:W-:Y:S02]  /*4350*/  FSEL R29, R29, -INF , !P5 ;  /* 0xff8000001d1d7808 */ /* 0x000fe40006800000 */
[-C--:B------:R-:W-:Y:S02]  /*4360*/  ISETP.GE.AND P2, PT, R34, R136.reuse, PT ;  /* 0x000000882200720c */ /* 0x080fe40003f46270 */
[----:B------:R-:W-:Y:S02]  /*4370*/  FSEL R119, R14, -INF , !P6 ;  /* 0xff8000000e777808 */ /* 0x000fe40007000000 */
[----:B------:R-:W-:Y:S02]  /*4380*/  FMNMX3.FTZ R14, R12, R23, R19, !PT ;  /* 0x000000170c0e7276 */ /* 0x000fe40007810013 */
[----:B------:R-:W-:Y:S02]  /*4390*/  ISETP.GE.AND P5, PT, R52, R136, PT ;  /* 0x000000883400720c */ /* 0x000fe40003fa6270 */
[----:B------:R-:W-:-:S02]  /*43a0*/  FSEL R9, R38, -INF , !P2 ;  /* 0xff80000026097808 */ /* 0x000fc40005000000 */
[----:B------:R-:W-:Y:S02]  /*43b0*/  FMNMX3.FTZ R12, R37, R8, R29, !PT ;  /* 0x00000008250c7276 */ /* 0x000fe4000781001d */
[-C--:B------:R-:W-:Y:S02]  /*43c0*/  ISETP.GE.AND P2, PT, R22, R137.reuse, PT ;  /* 0x000000891600720c */ /* 0x080fe40003f46270 */
[----:B------:R-:W-:Y:S02]  /*43d0*/  FSEL R39, R39, -INF , P3 ;  /* 0xff80000027277808 */ /* 0x000fe40001800000 */
[-C--:B------:R-:W-:Y:S02]  /*43e0*/  ISETP.GE.AND P1, PT, R20, R137.reuse, PT ;  /* 0x000000891400720c */ /* 0x080fe40003f26270 */
[----:B------:R-:W-:Y:S02]  /*43f0*/  ISETP.GE.AND P3, PT, R32, R137, PT ;  /* 0x000000892000720c */ /* 0x000fe40003f66270 */
[----:B------:R-:W-:-:S02]  /*4400*/  FSEL R11, R11, -INF , !P5 ;  /* 0xff8000000b0b7808 */ /* 0x000fc40006800000 */
[----:B------:R-:W-:Y:S02]  /*4410*/  FMNMX3.FTZ R12, R12, R25, R13, !PT ;  /* 0x000000190c0c7276 */ /* 0x000fe4000781000d */
[----:B------:R-:W-:Y:S02]  /*4420*/  FSEL R30, R30, -INF , P2 ;  /* 0xff8000001e1e7808 */ /* 0x000fe40001000000 */
[----:B------:R-:W-:Y:S02]  /*4430*/  ISETP.GE.AND P6, PT, R20, R136, PT ;  /* 0x000000881400720c */ /* 0x000fe40003fc6270 */
[----:B------:R-:W-:Y:S02]  /*4440*/  ISETP.GE.AND P2, PT, R16, R137, PT ;  /* 0x000000891000720c */ /* 0x000fe40003f46270 */
[----:B------:R-:W-:Y:S02]  /*4450*/  FSEL R31, R31, -INF , P1 ;  /* 0xff8000001f1f7808 */ /* 0x000fe40000800000 */
[----:B------:R-:W-:-:S02]  /*4460*/  FMNMX3.FTZ R14, R14, R17, R127, !PT ;  /* 0x000000110e0e7276 */ /* 0x000fc4000781007f */
[-C--:B------:R-:W-:Y:S02]  /*4470*/  ISETP.GE.AND P5, PT, R32, R136.reuse, PT ;  /* 0x000000882000720c */ /* 0x080fe40003fa6270 */
[----:B------:R-:W-:Y:S02]  /*4480*/  FSEL R45, R39, -INF , !P4 ;  /* 0xff800000272d7808 */ /* 0x000fe40006000000 */
[----:B------:R-:W-:Y:S02]  /*4490*/  FSEL R15, R15, -INF , P3 ;  /* 0xff8000000f0f7808 */ /* 0x000fe40001800000 */
[----:B------:R-:W-:Y:S02]  /*44a0*/  ISETP.GE.AND P4, PT, R22, R136, PT ;  /* 0x000000881600720c */ /* 0x000fe40003f86270 */
[----:B------:R-:W-:Y:S02]  /*44b0*/  ISETP.GE.AND P3, PT, R18, R137, PT ;  /* 0x000000891200720c */ /* 0x000fe40003f66270 */
[----:B------:R-:W-:-:S02]  /*44c0*/  FMNMX3.FTZ R12, R12, R11, R9, !PT ;  /* 0x0000000b0c0c7276 */ /* 0x000fc40007810009 */
[----:B------:R-:W-:Y:S02]  /*44d0*/  FMNMX3.FTZ R14, R14, R133, R115, !PT ;  /* 0x000000850e0e7276 */ /* 0x000fe40007810073 */
[----:B------:R-:W-:Y:S02]  /*44e0*/  FSEL R27, R27, -INF , P2 ;  /* 0xff8000001b1b7808 */ /* 0x000fe40001000000 */
[----:B------:R-:W-:Y:S02]  /*44f0*/  FSEL R123, R31, -INF , !P6 ;  /* 0xff8000001f7b7808 */ /* 0x000fe40007000000 */
[----:B------:R-:W-:Y:S02]  /*4500*/  FSEL R121, R15, -INF , !P5 ;  /* 0xff8000000f797808 */ /* 0x000fe40006800000 */
[C---:B------:R-:W-:Y:S02]  /*4510*/  ISETP.GE.AND P2, PT, R6.reuse, R137, PT ;  /* 0x000000890600720c */ /* 0x040fe40003f46270 */
[----:B------:R-:W-:-:S02]  /*4520*/  ISETP.GE.AND P6, PT, R6, R136, PT ;  /* 0x000000880600720c */ /* 0x000fc40003fc6270 */
[----:B------:R-:W-:Y:S02]  /*4530*/  ISETP.GE.AND P5, PT, R18, R136, PT ;  /* 0x000000881200720c */ /* 0x000fe40003fa6270 */
[----:B------:R-:W-:Y:S02]  /*4540*/  FSEL R117, R30, -INF , !P4 ;  /* 0xff8000001e757808 */ /* 0x000fe40006000000 */
[----:B------:R-:W-:Y:S02]  /*4550*/  ISETP.GE.AND P1, PT, R10, R137, PT ;  /* 0x000000890a00720c */ /* 0x000fe40003f26270 */
[----:B------:R-:W-:Y:S02]  /*4560*/  FSEL R26, R26, -INF , P3 ;  /* 0xff8000001a1a7808 */ /* 0x000fe40001800000 */
[----:B------:R-:W-:Y:S02]  /*4570*/  FMNMX3.FTZ R6, R12, R45, R119, !PT ;  /* 0x0000002d0c067276 */ /* 0x000fe40007810077 */
[----:B------:R-:W-:-:S02]  /*4580*/  FMNMX3.FTZ R14, R14, R113, R110, !PT ;  /* 0x000000710e0e7276 */ /* 0x000fc4000781006e */
[-C--:B------:R-:W-:Y:S02]  /*4590*/  ISETP.GE.AND P4, PT, R16, R136.reuse, PT ;  /* 0x000000881000720c */ /* 0x080fe40003f86270 */
[----:B------:R-:W-:Y:S02]  /*45a0*/  ISETP.GE.AND P3, PT, R10, R136, PT ;  /* 0x000000880a00720c */ /* 0x000fe40003f66270 */
[----:B------:R-:W-:Y:S02]  /*45b0*/  FSEL R74, R74, -INF , P1 ;  /* 0xff8000004a4a7808 */ /* 0x000fe40000800000 */
[----:B------:R-:W-:Y:S02]  /*45c0*/  FSEL R112, R26, -INF , !P5 ;  /* 0xff8000001a707808 */ /* 0x000fe40006800000 */
[----:B------:R-:W-:Y:S02]  /*45d0*/  FMNMX3.FTZ R6, R6, R121, R117, !PT ;  /* 0x0000007906067276 */ /* 0x000fe40007810075 */
[----:B------:R-:W-:-:S02]  /*45e0*/  FMNMX3.FTZ R15, R14, R108, R111, !PT ;  /* 0x0000006c0e0f7276 */ /* 0x000fc4000781006f */
[----:B------:R-:W-:Y:S02]  /*45f0*/  FSEL R75, R75, -INF , P2 ;  /* 0xff8000004b4b7808 */ /* 0x000fe40001000000 */
        /* <DEDUP_REMOVED lines=20> */
[-CC-:B------:R-:W-:Y:S01]  /*4740*/  FFMA.FTZ R102, R4, R107.reuse, -R152.reuse ;  /* 0x0000006b04667223 */ /* 0x180fe20000010898 */
[-CC-:B------:R-:W-:Y:S01]  /*4750*/  FFMA.FTZ R93, R7, R107.reuse, -R152.reuse ;  /* 0x0000006b075d7223 */ /* 0x180fe20000010898 */
[-CC-:B------:R-:W-:Y:S01]  /*4760*/  FFMA.FTZ R100, R5, R107.reuse, -R152.reuse ;  /* 0x0000006b05647223 */ /* 0x180fe20000010898 */
[----:B------:R-:W-:Y:S01]  /*4770*/  FSEL R122, R122, RZ, P1 ;  /* 0x000000ff7a7a7208 */ /* 0x000fe20000800000 */
[----:B------:R-:W1:Y:S01]  /*4780*/  LDSM.16.MT88.4 R4, [R105+0x8000] ;  /* 0x008000006904783b */ /* 0x000e620000004200 */
        /* <DEDUP_REMOVED lines=9> */
[-CC-:B------:R-:W-:Y:S01]  /*4820*/  FFMA.FTZ R104, R11, R107.reuse, -R122.reuse ;  /* 0x0000006b0b687223 */ /* 0x180fe2000001087a */
[----:B------:R-:W3:Y:S01]  /*4830*/  LDSM.16.MT88.4 R12, [R134+0x8400] ;  /* 0x00840000860c783b */ /* 0x000ee20000004200 */
[----:B------:R-:W-:Y:S01]  /*4840*/  MUFU.EX2 R93, R93 ;  /* 0x0000005d005d7308 */ /* 0x000fe20000000800 */
[-C--:B------:R-:W-:Y:S01]  /*4850*/  FFMA.FTZ R34, R9, R107.reuse, -R122 ;  /* 0x0000006b09227223 */ /* 0x080fe2000001087a */
[-CC-:B------:R-:W-:Y:S01]  /*4860*/  FFMA.FTZ R35, R17, R107.reuse, -R152.reuse ;  /* 0x0000006b11237223 */ /* 0x180fe20000010898 */
[----:B------:R-:W4:Y:S01]  /*4870*/  LDSM.16.MT88.4 R8, [R105+0x8400] ;  /* 0x008400006908783b */ /* 0x000f220000004200 */
[----:B------:R-:W5:Y:S01]  /*4880*/  MUFU.EX2 R100, R100 ;  /* 0x0000006400647308 */ /* 0x000f620000000800 */
[-CC-:B------:R-:W-:Y:S01]  /*4890*/  FFMA.FTZ R91, R21, R107.reuse, -R152.reuse ;  /* 0x0000006b155b7223 */ /* 0x180fe20000010898 */
[-C--:B------:R-:W-:Y:S01]  /*48a0*/  FFMA.FTZ R98, R23, R107.reuse, -R152 ;  /* 0x0000006b17627223 */ /* 0x080fe20000010898 */
[----:B------:R-:W4:Y:S01]  /*48b0*/  LDSM.16.MT88.4 R16, [R105+0x7400] ;  /* 0x007400006910783b */ /* 0x000f220000004200 */
        /* <DEDUP_REMOVED lines=9> */
[----:B------:R-:W-:Y:S01]  /*4950*/  FFMA.FTZ R133, R133, R107, -R152 ;  /* 0x0000006b85857223 */ /* 0x000fe20000010898 */
[----:B-----5:R-:W-:Y:S01]  /*4960*/  F2FP.BF16.F32.PACK_AB R66, R100, R93 ;  /* 0x0000005d6442723e */ /* 0x020fe200000010ff */
[----:B------:R-:W5:Y:S01]  /*4970*/  LDSM.16.MT88.4 R20, [R134+0x7400] ;  /* 0x007400008614783b */ /* 0x000f620000004200 */
[----:B------:R-:W3:Y:S01]  /*4980*/  MUFU.EX2 R95, R95 ;  /* 0x0000005f005f7308 */ /* 0x000ee20000000800 */
[-CC-:B------:R-:W-:Y:S01]  /*4990*/  FFMA.FTZ R119, R112, R107.reuse, -R122.reuse ;  /* 0x0000006b70777223 */ /* 0x180fe2000001087a */
[-CC-:B------:R-:W-:Y:S01]  /*49a0*/  FFMA.FTZ R112, R109, R107.reuse, -R122.reuse ;  /* 0x0000006b6d707223 */ /* 0x180fe2000001087a */
[-CC-:B------:R-:W-:Y:S01]  /*49b0*/  FFMA.FTZ R114, R114, R107.reuse, -R122.reuse ;  /* 0x0000006b72727223 */ /* 0x180fe2000001087a */
[----:B------:R-:W-:Y:S01]  /*49c0*/  MUFU.EX2 R91, R91 ;  /* 0x0000005b005b7308 */ /* 0x000fe20000000800 */
[----:B------:R-:W-:Y:S01]  /*49d0*/  FFMA.FTZ R118, R118, R107, -R122 ;  /* 0x0000006b76767223 */ /* 0x000fe2000001087a */
[----:B-1----:R-:W-:Y:S01]  /*49e0*/  F2FP.BF16.F32.PACK_AB R65, R103, R106 ;  /* 0x0000006a6741723e */ /* 0x002fe200000010ff */
[----:B------:R-:W-:Y:S01]  /*49f0*/  FADD.FTZ R102, R102, R101 ;  /* 0x0000006566667221 */ /* 0x000fe20000010000 */
[----:B------:R-:W1:Y:S01]  /*4a00*/  MUFU.EX2 R98, R98 ;  /* 0x0000006200627308 */ /* 0x000e620000000800 */
[----:B------:R-:W-:Y:S01]  /*4a10*/  FADD.FTZ R103, R106, R103 ;  /* 0x000000676a677221 */ /* 0x000fe20000010000 */
[----:B------:R-:W-:Y:S01]  /*4a20*/  ISETP.GT.AND P1, PT, R33, R144, PT ;  /* 0x000000902100720c */ /* 0x000fe20003f24270 */
[----:B------:R-:W-:Y:S01]  /*4a30*/  FADD.FTZ R93, R93, R102 ;  /* 0x000000665d5d7221 */ /* 0x000fe20000010000 */
[----:B------:R-:W-:Y:S01]  /*4a40*/  MUFU.EX2 R32, R32 ;  /* 0x0000002000207308 */ /* 0x000fe20000000800 */
[----:B---3--:R-:W-:-:S02]  /*4a50*/  F2FP.BF16.F32.PACK_AB R67, R95, R96 ;  /* 0x000000605f43723e */ /* 0x008fc400000010ff */
[----:B------:R-:W-:Y:S01]  /*4a60*/  FADD.FTZ R100, R100, R93 ;  /* 0x0000005d64647221 */ /* 0x000fe20000010000 */
[----:B------:R-:W-:Y:S04]  /*4a70*/  MUFU.EX2 R35, R35 ;  /* 0x0000002300237308 */ /* 0x000fe80000000800 */
[----:B------:R-:W-:Y:S01]  /*4a80*/  MUFU.EX2 R99, R99 ;  /* 0x0000006300637308 */ /* 0x000fe20000000800 */
[C---:B------:R-:W-:Y:S03]  /*4a90*/  HMMA.16816.F32.BF16 R52, R64.reuse, R56, RZ ;  /* 0x000000384034723c */ /* 0x040fe600000418ff */
[----:B------:R-:W3:Y:S04]  /*4aa0*/  MUFU.EX2 R104, R104 ;  /* 0x0000006800687308 */ /* 0x000ee80000000800 */
        /* <DEDUP_REMOVED lines=16> */
[----:B------:R-:W-:Y:S01]  /*4bb0*/  HMMA.16816.F32.BF16 R60, R64, R4, RZ ;  /* 0x00000004403c723c */ /* 0x000fe200000418ff */
[----:B-1----:R-:W-:-:S02]  /*4bc0*/  F2FP.BF16.F32.PACK_AB R4, R98, R91 ;  /* 0x0000005b6204723e */ /* 0x002fc400000010ff */
[----:B---3--:R-:W-:-:S05]  /*4bd0*/  F2FP.BF16.F32.PACK_AB R5, R104, R99 ;  /* 0x000000636805723e */ /* 0x008fca00000010ff */
[----:B------:R-:W-:Y:S01]  /*4be0*/  HMMA.16816.F32.BF16 R64, R64, R6, RZ ;  /* 0x000000064040723c */ /* 0x000fe200000418ff */
[----:B------:R-:W-:Y:S02]  /*4bf0*/  F2FP.BF16.F32.PACK_AB R6, R35, R32 ;  /* 0x000000202306723e */ /* 0x000fe400000010ff */
[----:B----4-:R-:W-:-:S07]  /*4c00*/  F2FP.BF16.F32.PACK_AB R7, R97, R34 ;  /* 0x000000226107723e */ /* 0x010fce00000010ff */
        /* <DEDUP_REMOVED lines=9> */
[C---:B--2---:R-:W-:Y:S01]  /*4ca0*/  HMMA.16816.F32.BF16 R76, R4.reuse, R30, R76 ;  /* 0x0000001e044c723c */ /* 0x044fe2000004184c */
[-CC-:B------:R-:W-:Y:S01]  /*4cb0*/  FFMA.FTZ R30, R113, R107.reuse, -R152.reuse ;  /* 0x0000006b711e7223 */ /* 0x180fe20000010898 */
[-C--:B------:R-:W-:Y:S01]  /*4cc0*/  FFMA.FTZ R31, R115, R107.reuse, -R152 ;  /* 0x0000006b731f7223 */ /* 0x080fe20000010898 */
[-C--:B------:R-:W-:Y:S01]  /*4cd0*/  FFMA.FTZ R113, R121, R107.reuse, -R122 ;  /* 0x0000006b79717223 */ /* 0x080fe2000001087a */
[----:B------:R-:W-:Y:S04]  /*4ce0*/  MUFU.EX2 R115, R133 ;  /* 0x0000008500737308 */ /* 0x000fe80000000800 */
[----:B------:R-:W-:Y:S01]  /*4cf0*/  HMMA.16816.F32.BF16 R80, R4, R28, R80 ;  /* 0x0000001c0450723c */ /* 0x000fe20000041850 */
[-C--:B------:R-:W-:Y:S01]  /*4d00*/  FFMA.FTZ R28, R127, R107.reuse, -R152 ;  /* 0x0000006b7f1c7223 */ /* 0x080fe20000010898 */
[-C--:B------:R-:W-:Y:S01]  /*4d10*/  FFMA.FTZ R29, R117, R107.reuse, -R122 ;  /* 0x0000006b751d7223 */ /* 0x080fe2000001087a */
[----:B------:R-:W-:Y:S01]  /*4d20*/  MUFU.EX2 R31, R31 ;  /* 0x0000001f001f7308 */ /* 0x000fe20000000800 */
[----:B------:R-:W-:-:S03]  /*4d30*/  FFMA.FTZ R117, R120, R107, -R152 ;  /* 0x0000006b78757223 */ /* 0x000fc60000010898 */
[----:B------:R-:W2:Y:S01]  /*4d40*/  MUFU.EX2 R28, R28 ;  /* 0x0000001c001c7308 */ /* 0x000ea20000000800 */
[C---:B------:R-:W-:Y:S03]  /*4d50*/  HMMA.16816.F32.BF16 R72, R4.reuse, R24, R72 ;  /* 0x000000180448723c */ /* 0x040fe60000041848 */
[----:B------:R-:W-:Y:S04]  /*4d60*/  MUFU.EX2 R30, R30 ;  /* 0x0000001e001e7308 */ /* 0x000fe80000000800 */
[----:B------:R-:W1:Y:S01]  /*4d70*/  MUFU.EX2 R113, R113 ;  /* 0x0000007100717308 */ /* 0x000e620000000800 */
[C---:B------:R-:W-:Y:S01]  /*4d80*/  HMMA.16816.F32.BF16 R68, R4.reuse, R26, R68 ;  /* 0x0000001a0444723c */ /* 0x040fe20000041844 */
[----:B------:R-:W4:Y:S02]  /*4d90*/  LDSM.16.MT88.4 R24, [R134+0x6800] ;  /* 0x006800008618783b */ /* 0x000f240000004200 */
[----:B------:R-:W3:Y:S04]  /*4da0*/  MUFU.EX2 R29, R29 ;  /* 0x0000001d001d7308 */ /* 0x000ee80000000800 */
[----:B------:R-:W-:Y:S01]  /*4db0*/  MUFU.EX2 R117, R117 ;  /* 0x0000007500757308 */ /* 0x000fe20000000800 */
[C---:B-----5:R-:W-:Y:S08]  /*4dc0*/  HMMA.16816.F32.BF16 R36, R4.reuse, R20, R36 ;  /* 0x000000140424723c */ /* 0x060ff00000041824 */
[----:B------:R-:W-:Y:S01]  /*4dd0*/  HMMA.16816.F32.BF16 R40, R4, R22, R40 ;  /* 0x000000160428723c */ /* 0x000fe20000041828 */
[----:B--2---:R-:W-:Y:S01]  /*4de0*/  F2FP.BF16.F32.PACK_AB R4, R115, R28 ;  /* 0x0000001c7304723e */ /* 0x004fe200000010ff */
[----:B------:R-:W2:Y:S01]  /*4df0*/  LDSM.16.MT88.4 R20, [R134+0x7800] ;  /* 0x007800008614783b */ /* 0x000ea20000004200 */
[----:B-1----:R-:W-:-:S02]  /*4e00*/  F2FP.BF16.F32.PACK_AB R5, R113, R154 ;  /* 0x0000009a7105723e */ /* 0x002fc400000010ff */
[----:B------:R-:W-:Y:S02]  /*4e10*/  F2FP.BF16.F32.PACK_AB R6, R30, R31 ;  /* 0x0000001f1e06723e */ /* 0x000fe400000010ff */
[----:B---3--:R-:W-:-:S07]  /*4e20*/  F2FP.BF16.F32.PACK_AB R7, R164, R29 ;  /* 0x0000001da407723e */ /* 0x008fce00000010ff */
[C---:B------:R-:W-:Y:S08]  /*4e30*/  HMMA.16816.F32.BF16 R72, R4.reuse, R12, R72 ;  /* 0x0000000c0448723c */ /* 0x040ff00000041848 */
[C---:B------:R-:W-:Y:S01]  /*4e40*/  HMMA.16816.F32.BF16 R68, R4.reuse, R14, R68 ;  /* 0x0000000e0444723c */ /* 0x040fe20000041844 */
[----:B------:R-:W1:Y:S07]  /*4e50*/  LDSM.16.MT88.4 R12, [R105+0x8800] ;  /* 0x00880000690c783b */ /* 0x000e6e0000004200 */
[C---:B------:R-:W-:Y:S08]  /*4e60*/  HMMA.16816.F32.BF16 R52, R4.reuse, R8, R52 ;  /* 0x000000080434723c */ /* 0x040ff00000041834 */
[C---:B------:R-:W-:Y:S01]  /*4e70*/  HMMA.16816.F32.BF16 R56, R4.reuse, R10, R56 ;  /* 0x0000000a0438723c */ /* 0x040fe20000041838 */
[----:B------:R-:W3:Y:S07]  /*4e80*/  LDSM.16.MT88.4 R8, [R134+0x8c00] ;  /* 0x008c00008608783b */ /* 0x000eee0000004200 */
[----:B----4-:R-:W-:Y:S01]  /*4e90*/  HMMA.16816.F32.BF16 R44, R4, R16, R44 ;  /* 0x00000010042c723c */ /* 0x010fe2000004182c */
[-CC-:B------:R-:W-:Y:S01]  /*4ea0*/  FFMA.FTZ R17, R110, R107.reuse, -R152.reuse ;  /* 0x0000006b6e117223 */ /* 0x180fe20000010898 */
[-CC-:B------:R-:W-:Y:S01]  /*4eb0*/  FFMA.FTZ R16, R108, R107.reuse, -R152.reuse ;  /* 0x0000006b6c107223 */ /* 0x180fe20000010898 */
[----:B------:R-:W-:-:S02]  /*4ec0*/  FFMA.FTZ R110, R111, R107, -R152 ;  /* 0x0000006b6f6e7223 */ /* 0x000fc40000010898 */
[----:B------:R-:W-:Y:S03]  /*4ed0*/  MUFU.EX2 R108, R17 ;  /* 0x00000011006c7308 */ /* 0x000fe60000000800 */
[C---:B------:R-:W-:Y:S01]  /*4ee0*/  HMMA.16816.F32.BF16 R48, R4.reuse, R18, R48 ;  /* 0x000000120430723c */ /* 0x040fe20000041830 */
[----:B------:R4:W5:Y:S04]  /*4ef0*/  MUFU.EX2 R111, R16 ;  /* 0x00000010006f7308 */ /* 0x0009680000000800 */
[----:B------:R-:W5:Y:S03]  /*4f00*/  MUFU.EX2 R110, R110 ;  /* 0x0000006e006e7308 */ /* 0x000f660000000800 */
[C---:B------:R-:W-:Y:S01]  /*4f10*/  HMMA.16816.F32.BF16 R80, R4.reuse, R24, R80 ;  /* 0x000000180450723c */ /* 0x040fe20000041850 */
[----:B------:R-:W3:Y:S01]  /*4f20*/  MUFU.EX2 R107, R118 ;  /* 0x00000076006b7308 */ /* 0x000ee20000000800 */
[----:B----4-:R-:W4:Y:S06]  /*4f30*/  LDSM.16.MT88.4 R16, [R105+0x6c00] ;  /* 0x006c00006910783b */ /* 0x010f2c0000004200 */
[C---:B------:R-:W-:Y:S01]  /*4f40*/  HMMA.16816.F32.BF16 R76, R4.reuse, R26, R76 ;  /* 0x0000001a044c723c */ /* 0x040fe2000004184c */
[----:B------:R-:W-:Y:S07]  /*4f50*/  LDSM.16.MT88.4 R24, [R134+0x6c00] ;  /* 0x006c00008618783b */ /* 0x000fee0000004200 */
[C---:B--2---:R-:W-:Y:S08]  /*4f60*/  HMMA.16816.F32.BF16 R36, R4.reuse, R20, R36 ;  /* 0x000000140424723c */ /* 0x044ff00000041824 */
[C---:B------:R-:W-:Y:S01]  /*4f70*/  HMMA.16816.F32.BF16 R40, R4.reuse, R22, R40 ;  /* 0x000000160428723c */ /* 0x040fe20000041828 */
[----:B------:R-:W-:Y:S07]  /*4f80*/  LDSM.16.MT88.4 R20, [R134+0x7c00] ;  /* 0x007c00008614783b */ /* 0x000fee0000004200 */
[C---:B-1----:R-:W-:Y:S08]  /*4f90*/  HMMA.16816.F32.BF16 R60, R4.reuse, R12, R60 ;  /* 0x0000000c043c723c */ /* 0x042ff0000004183c */
[----:B------:R-:W-:Y:S01]  /*4fa0*/  HMMA.16816.F32.BF16 R64, R4, R14, R64 ;  /* 0x0000000e0440723c */ /* 0x000fe20000041840 */
[----:B------:R-:W1:Y:S01]  /*4fb0*/  LDSM.16.MT88.4 R12, [R105+0x7c00] ;  /* 0x007c0000690c783b */ /* 0x000e620000004200 */
[----:B-----5:R-:W-:-:S02]  /*4fc0*/  F2FP.BF16.F32.PACK_AB R4, R111, R108 ;  /* 0x0000006c6f04723e */ /* 0x020fc400000010ff */
[----:B------:R-:W-:Y:S02]  /*4fd0*/  F2FP.BF16.F32.PACK_AB R5, R112, R109 ;  /* 0x0000006d7005723e */ /* 0x000fe400000010ff */
[----:B------:R-:W-:Y:S02]  /*4fe0*/  F2FP.BF16.F32.PACK_AB R6, R117, R110 ;  /* 0x0000006e7506723e */ /* 0x000fe400000010ff */
[----:B---3--:R-:W-:-:S07]  /*4ff0*/  F2FP.BF16.F32.PACK_AB R7, R114, R107 ;  /* 0x0000006b7207723e */ /* 0x008fce00000010ff */
[C---:B------:R-:W-:Y:S08]  /*5000*/  HMMA.16816.F32.BF16 R52, R4.reuse, R8, R52 ;  /* 0x000000080434723c */ /* 0x040ff00000041834 */
[C---:B------:R-:W-:Y:S01]  /*5010*/  HMMA.16816.F32.BF16 R56, R4.reuse, R10, R56 ;  /* 0x0000000a0438723c */ /* 0x040fe20000041838 */
[----:B------:R-:W2:Y:S07]  /*5020*/  LDSM.16.MT88.4 R8, [R105+0x8c00] ;  /* 0x008c00006908783b */ /* 0x000eae0000004200 */
        /* <DEDUP_REMOVED lines=105> */
.L_x_8266:
        /* <DEDUP_REMOVED lines=8> */
.L_x_8267:
[----:B------:R-:W-:Y:S05]  /*5740*/  BSYNC.RECONVERGENT B0 ;  /* 0x0000000000007941 */ /* 0x000fea0003800200 */
.L_x_8265:
[-C--:B------:R-:W-:Y:S01]  /*5750*/  ISETP.GE.AND P4, PT, R92, R155.reuse, PT ;  /* 0x0000009b5c00720c */ /* 0x080fe20003f86270 */
[----:B------:R-:W-:Y:S01]  /*5760*/  BSSY.RECONVERGENT B1, `(.L_x_8268) ;  /* 0x00000ee000017945 */ /* 0x000fe20003800200 */
[-C--:B------:R-:W-:Y:S02]  /*5770*/  ISETP.GE.AND P5, PT, R94, R155.reuse, PT ;  /* 0x0000009b5e00720c */ /* 0x080fe40003fa6270 */
        /* <DEDUP_REMOVED lines=41> */
[----:B-1----:R-:W2:Y:S04]  /*5a10*/  LDSM.16.M88.4 R4, [R126+0x3400] ;  /* 0x003400007e04783b */ /* 0x002ea80000000200 */
[----:B------:R-:W1:Y:S04]  /*5a20*/  LDSM.16.M88.4 R100, [R126+0x3800] ;  /* 0x003800007e64783b */ /* 0x000e680000000200 */
[----:B------:R-:W4:Y:S04]  /*5a30*/  LDSM.16.M88.4 R88, [R126+0x3c00] ;  /* 0x003c00007e58783b */ /* 0x000f280000000200 */
[----:B------:R-:W-:Y:S04]  /*5a40*/  LDSM.16.M88.4 R24, [R132] ;  /* 0x000000008418783b */ /* 0x000fe80000000200 */
[----:B------:R-:W5:Y:S04]  /*5a50*/  LDSM.16.M88.4 R32, [R127+0x3000] ;  /* 0x003000007f20783b */ /* 0x000f680000000200 */
[----:B------:R-:W5:Y:S04]  /*5a60*/  LDSM.16.M88.4 R20, [R127+0x3400] ;  /* 0x003400007f14783b */ /* 0x000f680000000200 */
[----:B------:R-:W5:Y:S04]  /*5a70*/  LDSM.16.M88.4 R28, [R127+0x3800] ;  /* 0x003800007f1c783b */ /* 0x000f680000000200 */
[----:B------:R-:W5:Y:S04]  /*5a80*/  LDSM.16.M88.4 R108, [R127+0x3c00] ;  /* 0x003c00007f6c783b */ /* 0x000f680000000200 */
[----:B------:R-:W-:Y:S01]  /*5a90*/  LDSM.16.M88.4 R112, [R126+0x4800] ;  /* 0x004800007e70783b */ /* 0x000fe20000000200 */
[C---:B---3--:R-:W-:Y:S03]  /*5aa0*/  HMMA.16816.F32.BF16 R16, R92.reuse, R12, RZ ;  /* 0x0000000c5c10723c */ /* 0x048fe600000418ff */
[----:B------:R-:W-:Y:S04]  /*5ab0*/  LDSM.16.M88.4 R120, [R126+0x5400] ;  /* 0x005400007e78783b */ /* 0x000fe80000000200 */
[----:B------:R-:W0:Y:S01]  /*5ac0*/  LDGDEPBAR ;  /* 0x00000000000079af */ /* 0x000e220000000000 */
[C---:B--2---:R-:W-:Y:S08]  /*5ad0*/  HMMA.16816.F32.BF16 R8, R92.reuse, R4, RZ ;  /* 0x000000045c08723c */ /* 0x044ff000000418ff */
[C---:B------:R-:W-:Y:S08]  /*5ae0*/  HMMA.16816.F32.BF16 R12, R92.reuse, R14, RZ ;  /* 0x0000000e5c0c723c */ /* 0x040ff000000418ff */
[C---:B------:R-:W-:Y:S08]  /*5af0*/  HMMA.16816.F32.BF16 R4, R92.reuse, R6, RZ ;  /* 0x000000065c04723c */ /* 0x040ff000000418ff */
[C---:B-1----:R-:W-:Y:S08]  /*5b00*/  HMMA.16816.F32.BF16 R104, R92.reuse, R100, RZ ;  /* 0x000000645c68723c */ /* 0x042ff000000418ff */
[C---:B------:R-:W-:Y:S08]  /*5b10*/  HMMA.16816.F32.BF16 R100, R92.reuse, R102, RZ ;  /* 0x000000665c64723c */ /* 0x040ff000000418ff */
[C---:B----4-:R-:W-:Y:S08]  /*5b20*/  HMMA.16816.F32.BF16 R96, R92.reuse, R88, RZ ;  /* 0x000000585c60723c */ /* 0x050ff000000418ff */
[----:B------:R-:W-:Y:S01]  /*5b30*/  HMMA.16816.F32.BF16 R92, R92, R90, RZ ;  /* 0x0000005a5c5c723c */ /* 0x000fe200000418ff */
[----:B------:R-:W-:Y:S07]  /*5b40*/  LDSM.16.M88.4 R88, [R126+0x4000] ;  /* 0x004000007e58783b */ /* 0x000fee0000000200 */
[C---:B-----5:R-:W-:Y:S08]  /*5b50*/  HMMA.16816.F32.BF16 R16, R24.reuse, R32, R16 ;  /* 0x000000201810723c */ /* 0x060ff00000041810 */
[C---:B------:R-:W-:Y:S01]  /*5b60*/  HMMA.16816.F32.BF16 R12, R24.reuse, R34, R12 ;  /* 0x00000022180c723c */ /* 0x040fe2000004180c */
[----:B------:R-:W-:Y:S07]  /*5b70*/  LDSM.16.M88.4 R32, [R126+0x4400] ;  /* 0x004400007e20783b */ /* 0x000fee0000000200 */
[C---:B------:R-:W-:Y:S08]  /*5b80*/  HMMA.16816.F32.BF16 R8, R24.reuse, R20, R8 ;  /* 0x000000141808723c */ /* 0x040ff00000041808 */
[C---:B------:R-:W-:Y:S01]  /*5b90*/  HMMA.16816.F32.BF16 R4, R24.reuse, R22, R4 ;  /* 0x000000161804723c */ /* 0x040fe20000041804 */
[----:B------:R-:W1:Y:S04]  /*5ba0*/  LDSM.16.M88.4 R20, [R116+0x1000] ;  /* 0x001000007414783b */ /* 0x000e680000000200 */
[----:B------:R-:W-:Y:S03]  /*5bb0*/  LDSM.16.M88.4 R116, [R116+0x2000] ;  /* 0x002000007474783b */ /* 0x000fe60000000200 */
[C---:B------:R-:W-:Y:S08]  /*5bc0*/  HMMA.16816.F32.BF16 R104, R24.reuse, R28, R104 ;  /* 0x0000001c1868723c */ /* 0x040ff00000041868 */
[C---:B------:R-:W-:Y:S01]  /*5bd0*/  HMMA.16816.F32.BF16 R100, R24.reuse, R30, R100 ;  /* 0x0000001e1864723c */ /* 0x040fe20000041864 */
[----:B------:R-:W2:Y:S07]  /*5be0*/  LDSM.16.M88.4 R28, [R126+0x4c00] ;  /* 0x004c00007e1c783b */ /* 0x000eae0000000200 */
        /* <DEDUP_REMOVED lines=9> */
[----:B------:R-:W4:Y:S07]  /*5c80*/  LDSM.16.M88.4 R32, [R127+0x4800] ;  /* 0x004800007f20783b */ /* 0x000f2e0000000200 */
[C---:B------:R-:W-:Y:S08]  /*5c90*/  HMMA.16816.F32.BF16 R104, R20.reuse, R112, R104 ;  /* 0x000000701468723c */ /* 0x040ff00000041868 */
[C---:B------:R-:W-:Y:S01]  /*5ca0*/  HMMA.16816.F32.BF16 R100, R20.reuse, R114, R100 ;  /* 0x000000721464723c */ /* 0x040fe20000041864 */
[----:B------:R-:W-:Y:S07]  /*5cb0*/  LDSM.16.M88.4 R112, [R126+0x5800] ;  /* 0x005800007e70783b */ /* 0x000fee0000000200 */
[C---:B--2---:R-:W-:Y:S08]  /*5cc0*/  HMMA.16816.F32.BF16 R96, R20.reuse, R28, R96 ;  /* 0x0000001c1460723c */ /* 0x044ff00000041860 */
[----:B------:R-:W-:Y:S01]  /*5cd0*/  HMMA.16816.F32.BF16 R92, R20, R30, R92 ;  /* 0x0000001e145c723c */ /* 0x000fe2000004185c */
[----:B------:R-:W2:Y:S04]  /*5ce0*/  LDSM.16.M88.4 R28, [R127+0x4c00] ;  /* 0x004c00007f1c783b */ /* 0x000ea80000000200 */
[----:B------:R-:W5:Y:S03]  /*5cf0*/  LDSM.16.M88.4 R20, [R126+0x5000] ;  /* 0x005000007e14783b */ /* 0x000f660000000200 */
        /* <DEDUP_REMOVED lines=9> */
[C---:B--2---:R-:W-:Y:S08]  /*5d90*/  HMMA.16816.F32.BF16 R96, R24.reuse, R28, R96 ;  /* 0x0000001c1860723c */ /* 0x044ff00000041860 */
[----:B------:R-:W-:Y:S01]  /*5da0*/  HMMA.16816.F32.BF16 R92, R24, R30, R92 ;  /* 0x0000001e185c723c */ /* 0x000fe2000004185c */
[----:B------:R-:W2:Y:S04]  /*5db0*/  LDSM.16.M88.4 R28, [R127+0x5400] ;  /* 0x005400007f1c783b */ /* 0x000ea80000000200 */
[----:B------:R-:W4:Y:S03]  /*5dc0*/  LDSM.16.M88.4 R24, [R127+0x5800] ;  /* 0x005800007f18783b */ /* 0x000f260000000200 */
[C---:B-----5:R-:W-:Y:S08]  /*5dd0*/  HMMA.16816.F32.BF16 R16, R116.reuse, R20, R16 ;  /* 0x000000147410723c */ /* 0x060ff00000041810 */
[----:B------:R-:W-:Y:S01]  /*5de0*/  HMMA.16816.F32.BF16 R12, R116, R22, R12 ;  /* 0x00000016740c723c */ /* 0x000fe2000004180c */
[----:B------:R-:W5:Y:S01]  /*5df0*/  LDSM.16.M88.4 R20, [R127+0x5c00] ;  /* 0x005c00007f14783b */ /* 0x000f620000000200 */
[----:B------:R-:W-:-:S06]  /*5e00*/  DEPBAR.LE SB0, 0x0 ;  /* 0x000080000000791a */ /* 0x000fcc0000000000 */
[C---:B------:R-:W-:Y:S08]  /*5e10*/  HMMA.16816.F32.BF16 R8, R116.reuse, R120, R8 ;  /* 0x000000787408723c */ /* 0x040ff00000041808 */
[C---:B------:R-:W-:Y:S08]  /*5e20*/  HMMA.16816.F32.BF16 R4, R116.reuse, R122, R4 ;  /* 0x0000007a7404723c */ /* 0x040ff00000041804 */
[C---:B------:R-:W-:Y:S08]  /*5e30*/  HMMA.16816.F32.BF16 R104, R116.reuse, R112, R104 ;  /* 0x000000707468723c */ /* 0x040ff00000041868 */
[C---:B------:R-:W-:Y:S08]  /*5e40*/  HMMA.16816.F32.BF16 R100, R116.reuse, R114, R100 ;  /* 0x000000727464723c */ /* 0x040ff00000041864 */
[C---:B---3--:R-:W-:Y:S08]  /*5e50*/  HMMA.16816.F32.BF16 R96, R116.reuse, R108, R96 ;  /* 0x0000006c7460723c */ /* 0x048ff00000041860 */
[----:B------:R-:W-:Y:S08]  /*5e60*/  HMMA.16816.F32.BF16 R92, R116, R110, R92 ;  /* 0x0000006e745c723c */ /* 0x000ff0000004185c */
[----:B-1----:R-:W-:Y:S01]  /*5e70*/  HMMA.16816.F32.BF16 R16, R88, R32, R16 ;  /* 0x000000205810723c */ /* 0x002fe20000041810 */
[----:B------:R-:W-:-:S05]  /*5e80*/  VIADD R33, R0, 0xfffffffe ;  /* 0xfffffffe00217836 */ /* 0x000fca0000000000 */
[----:B------:R-:W-:Y:S02]  /*5e90*/  ISETP.GT.AND P6, PT, R33, R144, PT ;  /* 0x000000902100720c */ /* 0x000fe40003fc4270 */
[C---:B------:R-:W-:Y:S08]  /*5ea0*/  HMMA.16816.F32.BF16 R12, R88.reuse, R34, R12 ;  /* 0x00000022580c723c */ /* 0x040ff0000004180c */
[C---:B--2---:R-:W-:Y:S08]  /*5eb0*/  HMMA.16816.F32.BF16 R8, R88.reuse, R28, R8 ;  /* 0x0000001c5808723c */ /* 0x044ff00000041808 */
[C---:B------:R-:W-:Y:S08]  /*5ec0*/  HMMA.16816.F32.BF16 R4, R88.reuse, R30, R4 ;  /* 0x0000001e5804723c */ /* 0x040ff00000041804 */
[C---:B----4-:R-:W-:Y:S08]  /*5ed0*/  HMMA.16816.F32.BF16 R104, R88.reuse, R24, R104 ;  /* 0x000000185868723c */ /* 0x050ff00000041868 */
        /* <DEDUP_REMOVED lines=8> */
[C---:B------:R-:W-:Y:S02]  /*5f60*/  LEA R22, R0.reuse, 0xffffff80, 0x6 ;  /* 0xffffff8000167811 */ /* 0x040fe400078e30ff */
[----:B------:R-:W-:Y:S02]  /*5f70*/  LEA R25, R0, 0xffffff40, 0x6 ;  /* 0xffffff4000197811 */ /* 0x000fe400078e30ff */
[----:B------:R-:W-:Y:S02]  /*5f80*/  IABS R21, R22 ;  /* 0x0000001600157213 */ /* 0x000fe40000000000 */
[-C--:B--2---:R-:W-:Y:S02]  /*5f90*/  IABS R23, R27.reuse ;  /* 0x0000001b00177213 */ /* 0x084fe40000000000 */
[-C--:B------:R-:W-:Y:S02]  /*5fa0*/  IABS R24, R27.reuse ;  /* 0x0000001b00187213 */ /* 0x080fe40000000000 */
[----:B------:R-:W1:Y:S01]  /*5fb0*/  I2F.RP R20, R23 ;  /* 0x0000001700147306 */ /* 0x000e620000209400 */
[----:B------:R-:W-:-:S02]  /*5fc0*/  LOP3.LUT R22, R22, R27, RZ, 0x3c, !PT ;  /* 0x0000001b16167212 */ /* 0x000fc400078e3cff */
[----:B------:R-:W-:-:S05]  /*5fd0*/  IMAD.MOV R24, RZ, RZ, -R24 ;  /* 0x000000ffff187224 */ /* 0x000fca00078e0a18 */
[----:B-1----:R-:W1:Y:S02]  /*5fe0*/  MUFU.RCP R30, R20 ;  /* 0x00000014001e7308 */ /* 0x002e640000001000 */
[----:B-1----:R-:W-:Y:S01]  /*5ff0*/  VIADD R30, R30, 0xffffffe ;  /* 0x0ffffffe1e1e7836 */ /* 0x002fe20000000000 */
[----:B------:R-:W-:Y:S02]  /*6000*/  IABS R20, R25 ;  /* 0x0000001900147213 */ /* 0x000fe40000000000 */
[----:B------:R-:W-:-:S03]  /*6010*/  LOP3.LUT R25, R25, R27, RZ, 0x3c, !PT ;  /* 0x0000001b19197212 */ /* 0x000fc600078e3cff */
[----:B------:R-:W1:Y:S02]  /*6020*/  F2I.FTZ.U32.TRUNC.NTZ R31, R30 ;  /* 0x0000001e001f7305 */ /* 0x000e64000021f000 */
[----:B-1----:R-:W-:Y:S01]  /*6030*/  IMAD.MOV R28, RZ, RZ, -R31 ;  /* 0x000000ffff1c7224 */ /* 0x002fe200078e0a1f */
        /* <DEDUP_REMOVED lines=12> */
[-C--:B------:R-:W-:Y:S02]  /*6100*/  ISETP.GE.U32.AND P0, PT, R30, R23.reuse, PT ;  /* 0x000000171e00720c */ /* 0x080fe40003f06070 */
[-C--:B------:R-:W-:Y:S02]  /*6110*/  @!P1 IADD3 R20, PT, PT, R20, -R23.reuse, RZ ;  /* 0x8000001714149210 */ /* 0x080fe40007ffe0ff */
[----:B------:R-:W-:Y:S02]  /*6120*/  @!P1 IADD3 R21, PT, PT, R21, 0x1, RZ ;  /* 0x0000000115159810 */ /* 0x000fe40007ffe0ff */
[----:B------:R-:W-:Y:S02]  /*6130*/  ISETP.GE.U32.AND P2, PT, R20, R23, PT ;  /* 0x000000171400720c */ /* 0x000fe40003f46070 */
[----:B------:R-:W-:Y:S02]  /*6140*/  ISETP.GE.AND P1, PT, R22, RZ, PT ;  /* 0x000000ff1600720c */ /* 0x000fe40003f26270 */
[----:B------:R-:W-:-:S03]  /*6150*/  LOP3.LUT R20, RZ, R27, RZ, 0x33, !PT ;  /* 0x0000001bff147212 */ /* 0x000fc600078e33ff */
[----:B------:R-:W-:Y:S01]  /*6160*/  @P0 VIADD R26, R26, 0x1 ;  /* 0x000000011a1a0836 */ /* 0x000fe20000000000 */
[----:B------:R-:W-:Y:S02]  /*6170*/  ISETP.GE.AND P0, PT, R25, RZ, PT ;  /* 0x000000ff1900720c */ /* 0x000fe40003f06270 */
[----:B------:R-:W3:Y:S03]  /*6180*/  LD.E.64 R24, desc[UR4][R2.64+0x38] ;  /* 0x0000380402187980 */ /* 0x000ee6000c101b00 */
[----:B------:R-:W-:Y:S01]  /*6190*/  @P2 VIADD R21, R21, 0x1 ;  /* 0x0000000115152836 */ /* 0x000fe20000000000 */
[----:B------:R-:W-:Y:S02]  /*61a0*/  ISETP.NE.AND P2, PT, R27, RZ, PT ;  /* 0x000000ff1b00720c */ /* 0x000fe40003f45270 */
[----:B------:R-:W-:-:S04]  /*61b0*/  @!P1 IADD3 R26, PT, PT, -R26, RZ, RZ ;  /* 0x000000ff1a1a9210 */ /* 0x000fc80007ffe1ff */
[----:B------:R-:W-:Y:S01]  /*61c0*/  SEL R23, R20, R26, !P2 ;  /* 0x0000001a14177207 */ /* 0x000fe20005000000 */
        /* <DEDUP_REMOVED lines=22> */
.L_x_8271:
        /* <DEDUP_REMOVED lines=8> */
.L_x_8272:
[----:B------:R-:W-:Y:S05]  /*63b0*/  BSYNC.RECONVERGENT B0 ;  /* 0x0000000000007941 */ /* 0x000fea0003800200 */
.L_x_8270:
[----:B------:R-:W-:Y:S01]  /*63c0*/  @!P5 IMAD.MOV.U32 R147, RZ, RZ, R145 ;  /* 0x000000ffff93d224 */ /* 0x000fe200078e0091 */
[CC--:B------:R-:W-:Y:S02]  /*63d0*/  @!P5 LEA R24, P2, R142.reuse, R146.reuse, 0x1 ;  /* 0x000000928e18d211 */ /* 0x0c0fe400078408ff */
[CC--:B------:R-:W-:Y:S02]  /*63e0*/  @!P4 LEA R22, P1, R142.reuse, R146.reuse, 0x1 ;  /* 0x000000928e16c211 */ /* 0x0c0fe400078208ff */
[----:B------:R-:W-:Y:S01]  /*63f0*/  @!PT LDS RZ, [RZ] ;  /* 0x00000000fffff984 */ /* 0x000fe20000000800 */
[----:B------:R-:W-:Y:S01]  /*6400*/  @!PT LDS RZ, [RZ] ;  /* 0x00000000fffff984 */ /* 0x000fe20000000800 */
[----:B------:R-:W-:Y:S01]  /*6410*/  @!PT LDS RZ, [RZ] ;  /* 0x00000000fffff984 */ /* 0x000fe20000000800 */
[----:B------:R1:W-:Y:S01]  /*6420*/  @!P5 LDGSTS.E.BYPASS.LTC128B.128 [R84+0x3000], desc[UR4][R146.64] ;  /* 0x030000009254dfae */ /* 0x0003e2000b981a04 */
[C---:B------:R-:W-:Y:S02]  /*6430*/  @!P3 LEA R20, P0, R142.reuse, R146, 0x1 ;  /* 0x000000928e14b211 */ /* 0x040fe400078008ff */
[CCC-:B------:R-:W-:Y:S01]  /*6440*/  @!P5 LEA.HI.X R25, R142.reuse, R145.reuse, R143.reuse, 0x1, P2 ;  /* 0x000000918e19d211 */ /* 0x1c0fe200010f0c8f */
[----:B------:R2:W-:Y:S01]  /*6450*/  @P5 STS.128 [R84+0x3000], RZ ;  /* 0x003000ff54005388 */ /* 0x0005e20000000c00 */
[----:B------:R-:W-:-:S02]  /*6460*/  @!P4 LEA.HI.X R23, R142, R145, R143, 0x1, P1 ;  /* 0x000000918e17c211 */ /* 0x000fc400008f0c8f */
[----:B------:R-:W-:Y:S01]  /*6470*/  @!P3 LEA.HI.X R21, R142, R145, R143, 0x1, P0 ;  /* 0x000000918e15b211 */ /* 0x000fe200000f0c8f */
        /* <DEDUP_REMOVED lines=28> */
.L_x_8269:
[----:B------:R-:W-:Y:S05]  /*6640*/  BSYNC.RECONVERGENT B1 ;  /* 0x0000000000017941 */ /* 0x000fea0003800200 */
.L_x_8268:
[----:B------:R-:W3:Y:S01]  /*6650*/  LD.E R32, desc[UR4][R2.64+0xdc] ;  /* 0x0000dc0402207980 */ /* 0x000ee2000c101900 */
[C---:B--2---:R-:W-:Y:S02]  /*6660*/  IMAD R21, R0.reuse, 0x40, R87 ;  /* 0x0000004000157824 */ /* 0x044fe400078e0257 */
[----:B------:R-:W-:Y:S02]  /*6670*/  @P6 VIADD R153, R0, 0xfffffffd ;  /* 0xfffffffd00996836 */ /* 0x000fe40000000000 */
[C---:B------:R-:W-:Y:S02]  /*6680*/  VIADD R20, R21.reuse, 0xffffff80 ;  /* 0xffffff8015147836 */ /* 0x040fe40000000000 */
[----:B------:R-:W-:-:S03]  /*6690*/  VIADD R22, R21, 0xffffff81 ;  /* 0xffffff8115167836 */ /* 0x000fc60000000000 */
[C---:B------:R-:W-:Y:S02]  /*66a0*/  ISETP.GE.AND P0, PT, R20.reuse, R139, PT ;  /* 0x0000008b1400720c */ /* 0x040fe40003f06270 */
[C---:B------:R-:W-:Y:S02]  /*66b0*/  ISETP.GE.AND P5, PT, R20.reuse, R138, PT ;  /* 0x0000008a1400720c */ /* 0x040fe40003fa6270 */
[CC--:B------:R-:W-:Y:S02]  /*66c0*/  ISETP.GE.AND P1, PT, R20.reuse, R137.reuse, PT ;  /* 0x000000891400720c */ /* 0x0c0fe40003f26270 */
[----:B------:R-:W-:Y:S01]  /*66d0*/  ISETP.GE.AND P3, PT, R20, R136, PT ;  /* 0x000000881400720c */ /* 0x000fe20003f66270 */
[C---:B------:R-:W-:Y:S01]  /*66e0*/  VIADD R20, R21.reuse, 0xffffff88 ;  /* 0xffffff8815147836 */ /* 0x040fe20000000000 */
[----:B------:R-:W-:Y:S02]  /*66f0*/  FSEL R16, R16, -INF , P0 ;  /* 0xff80000010107808 */ /* 0x000fe40000000000 */
[----:B------:R-:W-:Y:S01]  /*6700*/  FSEL R28, R18, -INF , P1 ;  /* 0xff800000121c7808 */ /* 0x000fe20000800000 */
[----:B------:R-:W-:Y:S01]  /*6710*/  VIADD R18, R21, 0xffffff89 ;  /* 0xffffff8915127836 */ /* 0x000fe20000000000 */
[----:B------:R-:W-:-:S02]  /*6720*/  ISETP.GE.AND P0, PT, R22, R137, PT ;  /* 0x000000891600720c */ /* 0x000fc40003f06270 */
[-C--:B------:R-:W-:Y:S02]  /*6730*/  ISETP.GE.AND P1, PT, R20, R139.reuse, PT ;  /* 0x0000008b1400720c */ /* 0x080fe40003f26270 */
[----:B------:R-:W-:Y:S02]  /*6740*/  ISETP.GE.AND P2, PT, R22, R139, PT ;  /* 0x0000008b1600720c */ /* 0x000fe40003f46270 */
[----:B------:R-:W-:Y:S02]  /*6750*/  FSEL R30, R16, -INF , !P5 ;  /* 0xff800000101e7808 */ /* 0x000fe40006800000 */
[----:B------:R-:W-:Y:S02]  /*6760*/  FSEL R28, R28, -INF , !P3 ;  /* 0xff8000001c1c7808 */ /* 0x000fe40005800000 */
[----:B------:R-:W-:Y:S02]  /*6770*/  ISETP.GE.AND P5, PT, R22, R136, PT ;  /* 0x000000881600720c */ /* 0x000fe40003fa6270 */
[----:B------:R-:W-:-:S02]  /*6780*/  ISETP.GE.AND P3, PT, R20, R138, PT ;  /* 0x0000008a1400720c */ /* 0x000fc40003f66270 */
[----:B------:R-:W-:Y:S01]  /*6790*/  FSEL R16, R19, -INF , P0 ;  /* 0xff80000013107808 */ /* 0x000fe20000000000 */
[----:B------:R-:W-:Y:S01]  /*67a0*/  VIADD R19, R21, 0xffffff90 ;  /* 0xffffff9015137836 */ /* 0x000fe20000000000 */
[----:B------:R-:W-:Y:S02]  /*67b0*/  FSEL R12, R12, -INF , P1 ;  /* 0xff8000000c0c7808 */ /* 0x000fe40000800000 */
[----:B------:R-:W-:Y:S02]  /*67c0*/  FSEL R17, R17, -INF , P2 ;  /* 0xff80000011117808 */ /* 0x000fe40001000000 */
[----:B------:R-:W-:Y:S02]  /*67d0*/  ISETP.GE.AND P2, PT, R20, R137, PT ;  /* 0x000000891400720c */ /* 0x000fe40003f46270 */
[----:B------:R-:W-:Y:S02]  /*67e0*/  FSEL R16, R16, -INF , !P5 ;  /* 0xff80000010107808 */ /* 0x000fe40006800000 */
[----:B------:R-:W-:-:S02]  /*67f0*/  FSEL R34, R12, -INF , !P3 ;  /* 0xff8000000c227808 */ /* 0x000fc40005800000 */
[-C--:B------:R-:W-:Y:S02]  /*6800*/  ISETP.GE.AND P4, PT, R22, R138.reuse, PT ;  /* 0x0000008a1600720c */ /* 0x080fe40003f86270 */
[C---:B------:R-:W-:Y:S02]  /*6810*/  ISETP.GE.AND P0, PT, R18.reuse, R139, PT ;  /* 0x0000008b1200720c */ /* 0x040fe40003f06270 */
[C---:B------:R-:W-:Y:S02]  /*6820*/  ISETP.GE.AND P5, PT, R18.reuse, R138, PT ;  /* 0x0000008a1200720c */ /* 0x040fe40003fa6270 */
[C---:B------:R-:W-:Y:S02]  /*6830*/  ISETP.GE.AND P1, PT, R18.reuse, R137, PT ;  /* 0x000000891200720c */ /* 0x040fe40003f26270 */
[----:B------:R-:W-:Y:S02]  /*6840*/  ISETP.GE.AND P3, PT, R18, R136, PT ;  /* 0x000000881200720c */ /* 0x000fe40003f66270 */
[----:B------:R-:W-:Y:S01]  /*6850*/  FSEL R18, R14, -INF , P2 ;  /* 0xff8000000e127808 */ /* 0x000fe20001000000 */
[----:B------:R-:W-:Y:S01]  /*6860*/  VIADD R14, R21, 0xffffff91 ;  /* 0xffffff91150e7836 */ /* 0x000fe20000000000 */
[----:B------:R-:W-:-:S02]  /*6870*/  FSEL R17, R17, -INF , !P4 ;  /* 0xff80000011117808 */ /* 0x000fc40006000000 */
[----:B------:R-:W-:Y:S02]  /*6880*/  ISETP.GE.AND P4, PT, R20, R136, PT ;  /* 0x000000881400720c */ /* 0x000fe40003f86270 */
[----:B------:R-:W-:Y:S02]  /*6890*/  ISETP.GE.AND P2, PT, R19, R139, PT ;  /* 0x0000008b1300720c */ /* 0x000fe40003f46270 */
[----:B------:R-:W-:Y:S01]  /*68a0*/  FSEL R12, R13, -INF , P0 ;  /* 0xff8000000d0c7808 */ /* 0x000fe20000000000 */
[----:B------:R-:W-:Y:S01]  /*68b0*/  VIADD R13, R21, 0xffffff98 ;  /* 0xffffff98150d7836 */ /* 0x000fe20000000000 */
[----:B------:R-:W-:Y:S02]  /*68c0*/  ISETP.GE.AND P0, PT, R19, R137, PT ;  /* 0x000000891300720c */ /* 0x000fe40003f06270 */
[----:B------:R-:W-:Y:S02]  /*68d0*/  FSEL R15, R15, -INF , P1 ;  /* 0xff8000000f0f7808 */ /* 0x000fe40000800000 */
[----:B------:R-:W-:-:S02]  /*68e0*/  ISETP.GE.AND P1, PT, R14, R139, PT ;  /* 0x0000008b0e00720c */ /* 0x000fc40003f26270 */
[----:B------:R-:W-:Y:S02]  /*68f0*/  FSEL R18, R18, -INF , !P4 ;  /* 0xff80000012127808 */ /* 0x000fe40006000000 */
[----:B------:R-:W-:Y:S02]  /*6900*/  FSEL R108, R8, -INF , P2 ;  /* 0xff800000086c7808 */ /* 0x000fe40001000000 */
[----:B------:R-:W-:Y:S02]  /*6910*/  ISETP.GE.AND P4, PT, R19, R138, PT ;  /* 0x0000008a1300720c */ /* 0x000fe40003f86270 */
[----:B------:R-:W-:Y:S02]  /*6920*/  FSEL R12, R12, -INF , !P5 ;  /* 0xff8000000c0c7808 */ /* 0x000fe40006800000 */
[----:B------:R-:W-:Y:S02]  /*6930*/  FSEL R8, R15, -INF , !P3 ;  /* 0xff8000000f087808 */ /* 0x000fe40005800000 */
[----:B------:R-:W-:Y:S01]  /*6940*/  FSEL R20, R10, -INF , P0 ;  /* 0xff8000000a147808 */ /* 0x000fe20000000000 */
[----:B------:R-:W-:Y:S01]  /*6950*/  VIADD R10, R21, 0xffffff99 ;  /* 0xffffff99150a7836 */ /* 0x000fe20000000000 */
[----:B------:R-:W-:-:S02]  /*6960*/  ISETP.GE.AND P5, PT, R19, R136, PT ;  /* 0x000000881300720c */ /* 0x000fc40003fa6270 */
[C---:B------:R-:W-:Y:S02]  /*6970*/  ISETP.GE.AND P3, PT, R14.reuse, R138, PT ;  /* 0x0000008a0e00720c */ /* 0x040fe40003f66270 */
[----:B------:R-:W-:Y:S02]  /*6980*/  ISETP.GE.AND P2, PT, R14, R137, PT ;  /* 0x000000890e00720c */ /* 0x000fe40003f46270 */
[----:B------:R-:W-:Y:S02]  /*6990*/  FSEL R9, R9, -INF , P1 ;  /* 0xff80000009097808 */ /* 0x000fe40000800000 */
[----:B------:R-:W-:Y:S02]  /*69a0*/  ISETP.GE.AND P0, PT, R13, R139, PT ;  /* 0x0000008b0d00720c */ /* 0x000fe40003f06270 */
[----:B------:R-:W-:Y:S02]  /*69b0*/  FSEL R108, R108, -INF , !P4 ;  /* 0xff8000006c6c7808 */ /* 0x000fe40006000000 */
[----:B------:R-:W-:-:S02]  /*69c0*/  ISETP.GE.AND P4, PT, R14, R136, PT ;  /* 0x000000880e00720c */ /* 0x000fc40003f86270 */
[----:B------:R-:W-:Y:S02]  /*69d0*/  FSEL R20, R20, -INF , !P5 ;  /* 0xff80000014147808 */ /* 0x000fe40006800000 */
[----:B------:R-:W-:Y:S01]  /*69e0*/  FSEL R24, R9, -INF , !P3 ;  /* 0xff80000009187808 */ /* 0x000fe20005800000 */
[----:B------:R-:W-:Y:S01]  /*69f0*/  VIADD R9, R21, 0xffffffa0 ;  /* 0xffffffa015097836 */ /* 0x000fe20000000000 */
[----:B------:R-:W-:Y:S02]  /*6a00*/  FSEL R11, R11, -INF , P2 ;  /* 0xff8000000b0b7808 */ /* 0x000fe40001000000 */
[C---:B------:R-:W-:Y:S02]  /*6a10*/  ISETP.GE.AND P5, PT, R13.reuse, R138, PT ;  /* 0x0000008a0d00720c */ /* 0x040fe40003fa6270 */
[----:B------:R-:W-:Y:S02]  /*6a20*/  ISETP.GE.AND P1, PT, R13, R137, PT ;  /* 0x000000890d00720c */ /* 0x000fe40003f26270 */
[----:B------:R-:W-:-:S02]  /*6a30*/  ISETP.GE.AND P2, PT, R10, R139, PT ;  /* 0x0000008b0a00720c */ /* 0x000fc40003f46270 */
[----:B------:R-:W-:Y:S02]  /*6a40*/  FSEL R4, R4, -INF , P0 ;  /* 0xff80000004047808 */ /* 0x000fe40000000000 */
[----:B------:R-:W-:Y:S02]  /*6a50*/  FSEL R112, R11, -INF , !P4 ;  /* 0xff8000000b707808 */ /* 0x000fe40006000000 */
[----:B------:R-:W-:Y:S02]  /*6a60*/  ISETP.GE.AND P3, PT, R13, R136, PT ;  /* 0x000000880d00720c */ /* 0x000fe40003f66270 */
[----:B------:R-:W-:Y:S02]  /*6a70*/  ISETP.GE.AND P4, PT, R10, R138, PT ;  /* 0x0000008a0a00720c */ /* 0x000fe40003f86270 */
[----:B------:R-:W-:Y:S01]  /*6a80*/  FSEL R26, R4, -INF , !P5 ;  /* 0xff800000041a7808 */ /* 0x000fe20006800000 */
[C---:B------:R-:W-:Y:S01]  /*6a90*/  VIADD R4, R21.reuse, 0xffffffa8 ;  /* 0xffffffa815047836 */ /* 0x040fe20000000000 */
[----:B------:R-:W-:Y:S01]  /*6aa0*/  FSEL R110, R6, -INF , P1 ;  /* 0xff800000066e7808 */ /* 0x000fe20000800000 */
[----:B------:R-:W-:Y:S01]  /*6ab0*/  VIADD R6, R21, 0xffffffa1 ;  /* 0xffffffa115067836 */ /* 0x000fe20000000000 */
[----:B------:R-:W-:-:S02]  /*6ac0*/  FSEL R5, R5, -INF , P2 ;  /* 0xff80000005057808 */ /* 0x000fc40001000000 */
[----:B------:R-:W-:Y:S02]  /*6ad0*/  ISETP.GE.AND P0, PT, R10, R137, PT ;  /* 0x000000890a00720c */ /* 0x000fe40003f06270 */
[C---:B------:R-:W-:Y:S02]  /*6ae0*/  ISETP.GE.AND P1, PT, R9.reuse, R139, PT ;  /* 0x0000008b0900720c */ /* 0x040fe40003f26270 */
[----:B------:R-:W-:Y:S02]  /*6af0*/  ISETP.GE.AND P2, PT, R9, R137, PT ;  /* 0x000000890900720c */ /* 0x000fe40003f46270 */
[----:B------:R-:W-:Y:S02]  /*6b00*/  FSEL R110, R110, -INF , !P3 ;  /* 0xff8000006e6e7808 */ /* 0x000fe40005800000 */
[----:B------:R-:W-:Y:S01]  /*6b10*/  FSEL R22, R5, -INF , !P4 ;  /* 0xff80000005167808 */ /* 0x000fe20006000000 */
[----:B------:R-:W-:Y:S01]  /*6b20*/  VIADD R5, R21, 0xffffffa9 ;  /* 0xffffffa915057836 */ /* 0x000fe20000000000 */
[----:B------:R-:W-:-:S02]  /*6b30*/  ISETP.GE.AND P5, PT, R10, R136, PT ;  /* 0x000000880a00720c */ /* 0x000fc40003fa6270 */
[C---:B------:R-:W-:Y:S02]  /*6b40*/  ISETP.GE.AND P3, PT, R9.reuse, R138, PT ;  /* 0x0000008a0900720c */ /* 0x040fe40003f66270 */
[----:B------:R-:W-:Y:S02]  /*6b50*/  ISETP.GE.AND P4, PT, R9, R136, PT ;  /* 0x000000880900720c */ /* 0x000fe40003f86270 */
[----:B------:R-:W-:Y:S02]  /*6b60*/  FSEL R7, R7, -INF , P0 ;  /* 0xff80000007077808 */ /* 0x000fe40000000000 */
[----:B------:R-:W-:Y:S02]  /*6b70*/  FSEL R104, R104, -INF , P1 ;  /* 0xff80000068687808 */ /* 0x000fe40000800000 */
[----:B------:R-:W-:Y:S02]  /*6b80*/  FSEL R106, R106, -INF , P2 ;  /* 0xff8000006a6a7808 */ /* 0x000fe40001000000 */
[----:B------:R-:W-:-:S02]  /*6b90*/  ISETP.GE.AND P0, PT, R6, R139, PT ;  /* 0x0000008b0600720c */ /* 0x000fc40003f06270 */
[----:B------:R-:W-:Y:S02]  /*6ba0*/  ISETP.GE.AND P1, PT, R6, R137, PT ;  /* 0x000000890600720c */ /* 0x000fe40003f26270 */
[----:B------:R-:W-:Y:S02]  /*6bb0*/  ISETP.GE.AND P2, PT, R4, R139, PT ;  /* 0x0000008b0400720c */ /* 0x000fe40003f46270 */
[----:B------:R-:W-:Y:S02]  /*6bc0*/  FSEL R154, R7, -INF , !P5 ;  /* 0xff800000079a7808 */ /* 0x000fe40006800000 */
[----:B------:R-:W-:Y:S02]  /*6bd0*/  FSEL R134, R104, -INF , !P3 ;  /* 0xff80000068867808 */ /* 0x000fe40005800000 */
[----:B------:R-:W-:Y:S02]  /*6be0*/  FSEL R116, R106, -INF , !P4 ;  /* 0xff8000006a747808 */ /* 0x000fe40006000000 */
        /* <DEDUP_REMOVED lines=8> */
[----:B------:R-:W-:Y:S02]  /*6c70*/  FSEL R126, R100, -INF , !P4 ;  /* 0xff800000647e7808 */ /* 0x000fe40006000000 */
[C---:B------:R-:W-:Y:S02]  /*6c80*/  ISETP.GE.AND P0, PT, R4.reuse, R137, PT ;  /* 0x000000890400720c */ /* 0x040fe40003f06270 */
[----:B------:R-:W-:Y:S01]  /*6c90*/  ISETP.GE.AND P5, PT, R4, R136, PT ;  /* 0x000000880400720c */ /* 0x000fe20003fa6270 */
[----:B------:R-:W-:Y:S01]  /*6ca0*/  VIADD R4, R21, 0xffffffb0 ;  /* 0xffffffb015047836 */ /* 0x000fe20000000000 */
[C---:B------:R-:W-:Y:S02]  /*6cb0*/  ISETP.GE.AND P1, PT, R5.reuse, R139, PT ;  /* 0x0000008b0500720c */ /* 0x040fe40003f26270 */
[----:B------:R-:W-:-:S02]  /*6cc0*/  ISETP.GE.AND P3, PT, R5, R138, PT ;  /* 0x0000008a0500720c */ /* 0x000fc40003f66270 */
[C---:B------:R-:W-:Y:S02]  /*6cd0*/  ISETP.GE.AND P2, PT, R5.reuse, R137, PT ;  /* 0x000000890500720c */ /* 0x040fe40003f46270 */
[----:B------:R-:W-:Y:S01]  /*6ce0*/  ISETP.GE.AND P4, PT, R5, R136, PT ;  /* 0x000000880500720c */ /* 0x000fe20003f86270 */
[----:B------:R-:W-:Y:S01]  /*6cf0*/  VIADD R5, R21, 0xffffffb1 ;  /* 0xffffffb115057836 */ /* 0x000fe20000000000 */
[----:B------:R-:W-:Y:S02]  /*6d00*/  FSEL R102, R102, -INF , P0 ;  /* 0xff80000066667808 */ /* 0x000fe40000000000 */
[----:B------:R-:W-:Y:S02]  /*6d10*/  FSEL R101, R101, -INF , P1 ;  /* 0xff80000065657808 */ /* 0x000fe40000800000 */
[----:B------:R-:W-:Y:S02]  /*6d20*/  FSEL R122, R103, -INF , P2 ;  /* 0xff800000677a7808 */ /* 0x000fe40001000000 */
[----:B------:R-:W-:-:S02]  /*6d30*/  ISETP.GE.AND P0, PT, R4, R139, PT ;  /* 0x0000008b0400720c */ /* 0x000fc40003f06270 */
[----:B------:R-:W-:Y:S02]  /*6d40*/  ISETP.GE.AND P1, PT, R4, R137, PT ;  /* 0x000000890400720c */ /* 0x000fe40003f26270 */
[----:B------:R-:W-:Y:S02]  /*6d50*/  ISETP.GE.AND P2, PT, R5, R139, PT ;  /* 0x0000008b0500720c */ /* 0x000fe40003f46270 */
[----:B------:R-:W-:Y:S02]  /*6d60*/  FSEL R96, R96, -INF , P0 ;  /* 0xff80000060607808 */ /* 0x000fe40000000000 */
[----:B------:R-:W-:Y:S02]  /*6d70*/  FSEL R98, R98, -INF , P1 ;  /* 0xff80000062627808 */ /* 0x000fe40000800000 */
[----:B------:R-:W-:Y:S02]  /*6d80*/  FSEL R97, R97, -INF , P2 ;  /* 0xff80000061617808 */ /* 0x000fe40001000000 */
[----:B------:R-:W-:-:S02]  /*6d90*/  ISETP.GE.AND P0, PT, R5, R137, PT ;  /* 0x000000890500720c */ /* 0x000fc40003f06270 */
[C---:B------:R-:W-:Y:S02]  /*6da0*/  ISETP.GE.AND P1, PT, R5.reuse, R138, PT ;  /* 0x0000008a0500720c */ /* 0x040fe40003f26270 */
[----:B------:R-:W-:Y:S02]  /*6db0*/  ISETP.GE.AND P2, PT, R5, R136, PT ;  /* 0x000000880500720c */ /* 0x000fe40003f46270 */
[----:B------:R-:W-:Y:S02]  /*6dc0*/  FMNMX3.FTZ R5, R86, R30, R17, !PT ;  /* 0x0000001e56057276 */ /* 0x000fe40007810011 */
[----:B------:R-:W-:Y:S02]  /*6dd0*/  FSEL R114, R102, -INF , !P5 ;  /* 0xff80000066727808 */ /* 0x000fe40006800000 */
[----:B------:R-:W-:Y:S02]  /*6de0*/  FSEL R120, R101, -INF , !P3 ;  /* 0xff80000065787808 */ /* 0x000fe40005800000 */
[----:B------:R-:W-:-:S02]  /*6df0*/  ISETP.GE.AND P5, PT, R4, R138, PT ;  /* 0x0000008a0400720c */ /* 0x000fc40003fa6270 */
[----:B------:R-:W-:Y:S01]  /*6e00*/  ISETP.GE.AND P3, PT, R4, R136, PT ;  /* 0x000000880400720c */ /* 0x000fe20003f66270 */
[----:B------:R-:W-:Y:S01]  /*6e10*/  VIADD R4, R21, 0xffffffb8 ;  /* 0xffffffb815047836 */ /* 0x000fe20000000000 */
[----:B------:R-:W-:Y:S01]  /*6e20*/  FMNMX3.FTZ R5, R5, R34, R12, !PT ;  /* 0x0000002205057276 */ /* 0x000fe2000781000c */
[----:B------:R-:W-:Y:S01]  /*6e30*/  VIADD R21, R21, 0xffffffb9 ;  /* 0xffffffb915157836 */ /* 0x000fe20000000000 */
[----:B------:R-:W-:Y:S02]  /*6e40*/  FSEL R104, R96, -INF , !P5 ;  /* 0xff80000060687808 */ /* 0x000fe40006800000 */
[----:B------:R-:W-:Y:S02]  /*6e50*/  FMNMX3.FTZ R7, R5, R108, R24, !PT ;  /* 0x0000006c05077276 */ /* 0x000fe40007810018 */
[----:B------:R-:W-:Y:S02]  /*6e60*/  FMNMX3.FTZ R5, R85, R28, R16, !PT ;  /* 0x0000001c55057276 */ /* 0x000fe40007810010 */
[----:B------:R-:W-:-:S02]  /*6e70*/  ISETP.GE.AND P5, PT, R4, R139, PT ;  /* 0x0000008b0400720c */ /* 0x000fc40003fa6270 */
[----:B------:R-:W-:Y:S02]  /*6e80*/  FSEL R99, R99, -INF , P0 ;  /* 0xff80000063637808 */ /* 0x000fe40000000000 */
[----:B------:R-:W-:Y:S02]  /*6e90*/  FMNMX3.FTZ R5, R5, R18, R8, !PT ;  /* 0x0000001205057276 */ /* 0x000fe40007810008 */
[----:B------:R-:W-:Y:S02]  /*6ea0*/  ISETP.GE.AND P0, PT, R4, R138, PT ;  /* 0x0000008a0400720c */ /* 0x000fe40003f06270 */
[----:B------:R-:W-:Y:S02]  /*6eb0*/  FSEL R92, R92, -INF , P5 ;  /* 0xff8000005c5c7808 */ /* 0x000fe40002800000 */
[----:B------:R-:W-:Y:S02]  /*6ec0*/  FMNMX3.FTZ R7, R7, R26, R22, !PT ;  /* 0x0000001a07077276 */ /* 0x000fe40007810016 */
[----:B------:R-:W-:-:S02]  /*6ed0*/  FMNMX3.FTZ R5, R5, R20, R112, !PT ;  /* 0x0000001405057276 */ /* 0x000fc40007810070 */
[----:B------:R-:W-:Y:S02]  /*6ee0*/  ISETP.GE.AND P5, PT, R4, R137, PT ;  /* 0x000000890400720c */ /* 0x000fe40003fa6270 */
[----:B------:R-:W-:Y:S02]  /*6ef0*/  FSEL R101, R92, -INF , !P0 ;  /* 0xff8000005c657808 */ /* 0x000fe40004000000 */
[----:B------:R-:W-:Y:S02]  /*6f00*/  ISETP.GE.AND P0, PT, R21, R139, PT ;  /* 0x0000008b1500720c */ /* 0x000fe40003f06270 */
[----:B------:R-:W-:Y:S02]  /*6f10*/  FMNMX3.FTZ R7, R7, R134, R152, !PT ;  /* 0x0000008607077276 */ /* 0x000fe40007810098 */
[----:B------:R-:W-:Y:S02]  /*6f20*/  FMNMX3.FTZ R5, R5, R110, R154, !PT ;  /* 0x0000006e05057276 */ /* 0x000fe4000781009a */
[----:B------:R-:W-:-:S02]  /*6f30*/  FSEL R94, R94, -INF , P5 ;  /* 0xff8000005e5e7808 */ /* 0x000fc40002800000 */
[----:B------:R-:W-:Y:S02]  /*6f40*/  FSEL R103, R97, -INF , !P1 ;  /* 0xff80000061677808 */ /* 0x000fe40004800000 */
[----:B------:R-:W-:Y:S02]  /*6f50*/  ISETP.GE.AND P5, PT, R21, R138, PT ;  /* 0x0000008a1500720c */ /* 0x000fe40003fa6270 */
[----:B------:R-:W-:Y:S02]  /*6f60*/  FSEL R93, R93, -INF , P0 ;  /* 0xff8000005d5d7808 */ /* 0x000fe40000000000 */
[----:B------:R-:W-:Y:S02]  /*6f70*/  FMNMX3.FTZ R7, R7, R126, R120, !PT ;  /* 0x0000007e07077276 */ /* 0x000fe40007810078 */
[----:B------:R-:W-:Y:S02]  /*6f80*/  ISETP.GE.AND P0, PT, R21, R137, PT ;  /* 0x000000891500720c */ /* 0x000fe40003f06270 */
[----:B------:R-:W-:-:S02]  /*6f90*/  FSEL R122, R122, -INF , !P4 ;  /* 0xff8000007a7a7808 */ /* 0x000fc40006000000 */
[----:B------:R-:W-:Y:S02]  /*6fa0*/  FMNMX3.FTZ R5, R5, R116, R118, !PT ;  /* 0x0000007405057276 */ /* 0x000fe40007810076 */
[----:B------:R-:W-:Y:S02]  /*6fb0*/  FSEL R102, R93, -INF , !P5 ;  /* 0xff8000005d667808 */ /* 0x000fe40006800000 */
[----:B------:R-:W-:Y:S02]  /*6fc0*/  FMNMX3.FTZ R7, R7, R104, R103, !PT ;  /* 0x0000006807077276 */ /* 0x000fe40007810067 */
[----:B------:R-:W-:Y:S02]  /*6fd0*/  FSEL R100, R98, -INF , !P3 ;  /* 0xff80000062647808 */ /* 0x000fe40005800000 */
[-C--:B------:R-:W-:Y:S02]  /*6fe0*/  ISETP.GE.AND P1, PT, R4, R136.reuse, PT ;  /* 0x000000880400720c */ /* 0x080fe40003f26270 */
[----:B------:R-:W-:-:S02]  /*6ff0*/  ISETP.GE.AND P5, PT, R21, R136, PT ;  /* 0x000000881500720c */ /* 0x000fc40003fa6270 */
[----:B------:R-:W-:Y:S02]  /*7000*/  FSEL R95, R95, -INF , P0 ;  /* 0xff8000005f5f7808 */ /* 0x000fe40000000000 */
[----:B------:R-:W-:Y:S02]  /*7010*/  FSEL R98, R99, -INF , !P2 ;  /* 0xff80000063627808 */ /* 0x000fe40005000000 */
[----:B------:R-:W-:Y:S02]  /*7020*/  FMNMX3.FTZ R5, R5, R114, R122, !PT ;  /* 0x0000007205057276 */ /* 0x000fe4000781007a */
[----:B------:R-:W-:Y:S02]  /*7030*/  FMNMX3.FTZ R7, R7, R101, R102, !PT ;  /* 0x0000006507077276 */ /* 0x000fe40007810066 */
[----:B------:R-:W-:Y:S02]  /*7040*/  FSEL R96, R94, -INF , !P1 ;  /* 0xff8000005e607808 */ /* 0x000fe40004800000 */
[----:B------:R-:W-:Y:S01]  /*7050*/  FSEL R97, R95, -INF , !P5 ;  /* 0xff8000005f617808 */ /* 0x000fe20006800000 */
[----:B------:R-:W1:Y:S01]  /*7060*/  SHFL.BFLY PT, R6, R7, 0x2, 0x1f ;  /* 0x0c401f0007067f89 */ /* 0x000e6200000e0000 */
[----:B------:R-:W-:-:S04]  /*7070*/  FMNMX3.FTZ R5, R5, R100, R98, !PT ;  /* 0x0000006405057276 */ /* 0x000fc80007810062 */
[----:B------:R-:W-:Y:S02]  /*7080*/  FMNMX3.FTZ R9, R5, R96, R97, !PT ;  /* 0x0000006005097276 */ /* 0x000fe40007810061 */
[----:B------:R-:W2:Y:S03]  /*7090*/  S2R R5, SR_CgaCtaId ;  /* 0x0000000000057919 */ /* 0x000ea60000008800 */
[----:B------:R-:W4:Y:S01]  /*70a0*/  SHFL.BFLY PT, R4, R9, 0x2, 0x1f ;  /* 0x0c401f0009047f89 */ /* 0x000f2200000e0000 */
[----:B-1----:R-:W-:-:S05]  /*70b0*/  FMNMX.FTZ R6, R7, R6, !PT ;  /* 0x0000000607067209 */ /* 0x002fca0007810000 */
[----:B------:R-:W1:Y:S01]  /*70c0*/  SHFL.BFLY PT, R89, R6, 0x1, 0x1f ;  /* 0x0c201f0006597f89 */ /* 0x000e6200000e0000 */
[----:B----4-:R-:W-:Y:S02]  /*70d0*/  FMNMX.FTZ R4, R9, R4, !PT ;  /* 0x0000000409047209 */ /* 0x010fe40007810000 */
[----:B--2---:R-:W-:-:S03]  /*70e0*/  LEA R132, R5, R124, 0x18 ;  /* 0x0000007c05847211 */ /* 0x004fc600078ec0ff */
[----:B------:R-:W2:Y:S02]  /*70f0*/  SHFL.BFLY PT, R35, R4, 0x1, 0x1f ;  /* 0x0c201f0004237f89 */ /* 0x000ea400000e0000 */
[----:B------:R-:W-:-:S04]  /*7100*/  IMAD R125, R125, 0x2, R132 ;  /* 0x000000027d7d7824 */ /* 0x000fc800078e0284 */
[----:B------:R-:W-:Y:S01]  /*7110*/  VIADD R95, R125, 0x6020 ;  /* 0x000060207d5f7836 */ /* 0x000fe20000000000 */
[----:B-1----:R-:W-:-:S04]  /*7120*/  FMNMX.FTZ R89, R6, R89, !PT ;  /* 0x0000005906597209 */ /* 0x002fc80007810000 */
[----:B------:R-:W-:Y:S01]  /*7130*/  FSETP.NEU.FTZ.AND P1, PT, R89, -INF , PT ;  /* 0xff8000005900780b */ /* 0x000fe20003f3d000 */
[----:B---3--:R-:W-:-:S03]  /*7140*/  FMUL.FTZ R105, R32, R89 ;  /* 0x0000005920697220 */ /* 0x008fc60000410000 */
[----:B------:R-:W-:Y:S02]  /*7150*/  FSEL R5, R89, RZ, P1 ;  /* 0x000000ff59057208 */ /* 0x000fe40000800000 */
[----:B------:R-:W-:Y:S02]  /*7160*/  FSEL R105, R105, RZ, P1 ;  /* 0x000000ff69697208 */ /* 0x000fe40000800000 */
[----:B--2---:R-:W-:Y:S01]  /*7170*/  FMNMX.FTZ R35, R4, R35, !PT ;  /* 0x0000002304237209 */ /* 0x004fe20007810000 */
[----:B------:R-:W-:Y:S01]  /*7180*/  FADD.FTZ R5, R86, -R5 ;  /* 0x8000000556057221 */ /* 0x000fe20000010000 */
[----:B------:R-:W-:Y:S01]  /*7190*/  LOP3.LUT P1, RZ, R129, 0x4, RZ, 0xc0, !PT ;  /* 0x0000000481ff7812 */ /* 0x000fe2000782c0ff */
[-CC-:B------:R-:W-:Y:S01]  /*71a0*/  FFMA.FTZ R88, R12, R32.reuse, -R105.reuse ;  /* 0x000000200c587223 */ /* 0x180fe20000010869 */
[C---:B------:R-:W-:Y:S01]  /*71b0*/  FSETP.NEU.FTZ.AND P0, PT, R35.reuse, -INF , PT ;  /* 0xff8000002300780b */ /* 0x040fe20003f1d000 */
[----:B------:R-:W-:Y:S01]  /*71c0*/  FMUL.FTZ R99, R32, R35 ;  /* 0x0000002320637220 */ /* 0x000fe20000410000 */
[----:B------:R-:W-:Y:S01]  /*71d0*/  LDSM.16.MT88.4 R12, [R125+0x6000] ;  /* 0x006000007d0c783b */ /* 0x000fe20000004200 */
[-CC-:B------:R-:W-:Y:S01]  /*71e0*/  FFMA.FTZ R93, R30, R32.reuse, -R105.reuse ;  /* 0x000000201e5d7223 */ /* 0x180fe20000010869 */
[----:B------:R-:W-:Y:S01]  /*71f0*/  FSEL R4, R35, RZ, P0 ;  /* 0x000000ff23047208 */ /* 0x000fe20000000000 */
[-CC-:B------:R-:W-:Y:S01]  /*7200*/  FFMA.FTZ R91, R34, R32.reuse, -R105.reuse ;  /* 0x00000020225b7223 */ /* 0x180fe20000010869 */
[----:B------:R-:W-:Y:S01]  /*7210*/  FSEL R99, R99, RZ, P0 ;  /* 0x000000ff63637208 */ /* 0x000fe20000000000 */
[----:B------:R-:W-:Y:S01]  /*7220*/  FMUL.FTZ R94, R32, R5 ;  /* 0x00000005205e7220 */ /* 0x000fe20000410000 */
[----:B------:R-:W-:Y:S01]  /*7230*/  FFMA.FTZ R17, R17, R32, -R105 ;  /* 0x0000002011117223 */ /* 0x000fe20000010869 */
[----:B------:R-:W-:Y:S01]  /*7240*/  FADD.FTZ R7, R85, -R4 ;  /* 0x8000000455077221 */ /* 0x000fe20000010000 */
[----:B------:R-:W-:-:S02]  /*7250*/  VIADD R4, R125, 0x6000 ;  /* 0x000060007d047836 */ /* 0x000fc40000000000 */
[-CC-:B------:R-:W-:Y:S01]  /*7260*/  FFMA.FTZ R84, R16, R32.reuse, -R99.reuse ;  /* 0x0000002010547223 */ /* 0x180fe20000010863 */
[-CC-:B------:R-:W-:Y:S01]  /*7270*/  FFMA.FTZ R16, R8, R32.reuse, -R99.reuse ;  /* 0x0000002008107223 */ /* 0x180fe20000010863 */
[-CC-:B------:R-:W-:Y:S01]  /*7280*/  FFMA.FTZ R90, R28, R32.reuse, -R99.reuse ;  /* 0x000000201c5a7223 */ /* 0x180fe20000010863 */
[----:B------:R-:W-:Y:S02]  /*7290*/  @P1 VIADD R95, R4, 0xffffffe0 ;  /* 0xffffffe0045f1836 */ /* 0x000fe40000000000 */
[----:B------:R-:W-:Y:S01]  /*72a0*/  FMUL.FTZ R92, R32, R7 ;  /* 0x00000007205c7220 */ /* 0x000fe20000410000 */
[-C--:B------:R-:W-:Y:S01]  /*72b0*/  FFMA.FTZ R18, R18, R32.reuse, -R99 ;  /* 0x0000002012127223 */ /* 0x080fe20000010863 */
[----:B------:R-:W-:Y:S01]  /*72c0*/  MUFU.EX2 R93, R93 ;  /* 0x0000005d005d7308 */ /* 0x000fe20000000800 */
[-CC-:B------:R-:W-:Y:S01]  /*72d0*/  FFMA.FTZ R109, R108, R32.reuse, -R105.reuse ;  /* 0x000000206c6d7223 */ /* 0x180fe20000010869 */
[----:B------:R-:W1:Y:S01]  /*72e0*/  LDSM.16.MT88.4 R8, [R95] ;  /* 0x000000005f08783b */ /* 0x000e620000004200 */
[-CC-:B------:R-:W-:Y:S01]  /*72f0*/  FFMA.FTZ R106, R24, R32.reuse, -R105.reuse ;  /* 0x00000020186a7223 */ /* 0x180fe20000010869 */
[----:B------:R-:W2:Y:S01]  /*7300*/  MUFU.EX2 R34, R17 ;  /* 0x0000001100227308 */ /* 0x000ea20000000800 */
[-CC-:B------:R-:W-:Y:S01]  /*7310*/  FFMA.FTZ R108, R26, R32.reuse, -R105.reuse ;  /* 0x000000201a6c7223 */ /* 0x180fe20000010869 */
[----:B------:R-:W-:Y:S01]  /*7320*/  LDSM.16.MT88.4 R28, [R95+0x2000] ;  /* 0x002000005f1c783b */ /* 0x000fe20000004200 */
[-C--:B------:R-:W-:Y:S01]  /*7330*/  FFMA.FTZ R107, R22, R32.reuse, -R105 ;  /* 0x00000020166b7223 */ /* 0x080fe20000010869 */
[----:B------:R-:W-:Y:S01]  /*7340*/  MUFU.EX2 R91, R91 ;  /* 0x0000005b005b7308 */ /* 0x000fe20000000800 */
[-CC-:B------:R-:W-:Y:S01]  /*7350*/  FFMA.FTZ R111, R112, R32.reuse, -R99.reuse ;  /* 0x00000020706f7223 */ /* 0x180fe20000010863 */
[----:B------:R-:W-:Y:S01]  /*7360*/  LDSM.16.MT88.4 R24, [R125+0x6400] ;  /* 0x006400007d18783b */ /* 0x000fe20000004200 */
[-CC-:B------:R-:W-:Y:S01]  /*7370*/  FFMA.FTZ R110, R110, R32.reuse, -R99.reuse ;  /* 0x000000206e6e7223 */ /* 0x180fe20000010863 */
[----:B------:R-:W3:Y:S01]  /*7380*/  MUFU.EX2 R88, R88 ;  /* 0x0000005800587308 */ /* 0x000ee20000000800 */
[-CC-:B------:R-:W-:Y:S01]  /*7390*/  FFMA.FTZ R113, R154, R32.reuse, -R99.reuse ;  /* 0x000000209a717223 */ /* 0x180fe20000010863 */
[-C--:B------:R-:W-:Y:S01]  /*73a0*/  FFMA.FTZ R121, R114, R32.reuse, -R99 ;  /* 0x0000002072797223 */ /* 0x080fe20000010863 */
[-CC-:B------:R-:W-:Y:S01]  /*73b0*/  FFMA.FTZ R115, R134, R32.reuse, -R105.reuse ;  /* 0x0000002086737223 */ /* 0x180fe20000010869 */
[----:B------:R-:W-:Y:S01]  /*73c0*/  MUFU.EX2 R90, R90 ;  /* 0x0000005a005a7308 */ /* 0x000fe20000000800 */
[-CC-:B------:R-:W-:Y:S01]  /*73d0*/  FFMA.FTZ R124, R152, R32.reuse, -R105.reuse ;  /* 0x00000020987c7223 */ /* 0x180fe20000010869 */
[----:B--2---:R-:W-:Y:S01]  /*73e0*/  F2FP.BF16.F32.PACK_AB R4, R34, R93 ;  /* 0x0000005d2204723e */ /* 0x004fe200000010ff */
[-C--:B------:R-:W-:Y:S01]  /*73f0*/  FFMA.FTZ R117, R126, R32.reuse, -R105 ;  /* 0x000000207e757223 */ /* 0x080fe20000010869 */
[----:B------:R-:W2:Y:S01]  /*7400*/  MUFU.EX2 R84, R84 ;  /* 0x0000005400547308 */ /* 0x000ea20000000800 */
[-CC-:B------:R-:W-:Y:S01]  /*7410*/  FFMA.FTZ R119, R118, R32.reuse, -R99.reuse ;  /* 0x0000002076777223 */ /* 0x180fe20000010863 */
[-C--:B------:R-:W-:Y:S01]  /*7420*/  FFMA.FTZ R114, R122, R32.reuse, -R99 ;  /* 0x000000207a727223 */ /* 0x080fe20000010863 */
[----:B------:R-:W-:Y:S01]  /*7430*/  FFMA.FTZ R104, R104, R32, -R105 ;  /* 0x0000002068687223 */ /* 0x000fe20000010869 */
[----:B------:R-:W-:Y:S01]  /*7440*/  MUFU.EX2 R86, R18 ;  /* 0x0000001200567308 */ /* 0x000fe20000000800 */
[----:B---3--:R-:W-:-:S03]  /*7450*/  F2FP.BF16.F32.PACK_AB R6, R88, R91 ;  /* 0x0000005b5806723e */ /* 0x008fc600000010ff */
[----:B------:R-:W3:Y:S04]  /*7460*/  MUFU.EX2 R85, R16 ;  /* 0x0000001000557308 */ /* 0x000ee80000000800 */
[----:B------:R-:W4:Y:S01]  /*7470*/  MUFU.EX2 R94, R94 ;  /* 0x0000005e005e7308 */ /* 0x000f220000000800 */
[----:B--2---:R-:W-:-:S03]  /*7480*/  F2FP.BF16.F32.PACK_AB R5, R84, R90 ;  /* 0x0000005a5405723e */ /* 0x004fc600000010ff */
[----:B------:R-:W2:Y:S04]  /*7490*/  MUFU.EX2 R92, R92 ;  /* 0x0000005c005c7308 */ /* 0x000ea80000000800 */
[----:B------:R-:W-:Y:S01]  /*74a0*/  MUFU.EX2 R109, R109 ;  /* 0x0000006d006d7308 */ /* 0x000fe20000000800 */
[----:B---3--:R-:W-:Y:S01]  /*74b0*/  F2FP.BF16.F32.PACK_AB R7, R85, R86 ;  /* 0x000000565507723e */ /* 0x008fe200000010ff */
[----:B------:R-:W3:Y:S02]  /*74c0*/  LDSM.16.MT88.4 R16, [R125+0x7000] ;  /* 0x007000007d10783b */ /* 0x000ee40000004200 */
[----:B------:R-:W5:Y:S01]  /*74d0*/  MUFU.EX2 R106, R106 ;  /* 0x0000006a006a7308 */ /* 0x000f620000000800 */
        /* <DEDUP_REMOVED lines=16> */
[C---:B-1----:R-:W-:Y:S01]  /*75e0*/  HMMA.16816.F32.BF16 R72, R4.reuse, R8, R72 ;  /* 0x000000080448723c */ /* 0x042fe20000041848 */
        /* <DEDUP_REMOVED lines=24> */
[----:B------:R-:W2:Y:S01]  /*7770*/  LDSM.16.MT88.4 R12, [R95+0x1000] ;  /* 0x001000005f0c783b */ /* 0x000ea20000004200 */
[-C--:B------:R-:W-:Y:S01]  /*7780*/  FMUL.FTZ R48, R48, R94.reuse ;  /* 0x0000005e30307220 */ /* 0x080fe20000410000 */
[----:B------:R-:W-:Y:S01]  /*7790*/  FMUL.FTZ R49, R49, R94 ;  /* 0x0000005e31317220 */ /* 0x000fe20000410000 */
[-C--:B------:R-:W-:Y:S01]  /*77a0*/  FMUL.FTZ R50, R50, R92.reuse ;  /* 0x0000005c32327220 */ /* 0x080fe20000410000 */
[----:B------:R-:W-:Y:S01]  /*77b0*/  FMUL.FTZ R51, R51, R92 ;  /* 0x0000005c33337220 */ /* 0x000fe20000410000 */
[----:B------:R-:W-:Y:S01]  /*77c0*/  MUFU.EX2 R108, R108 ;  /* 0x0000006c006c7308 */ /* 0x000fe20000000800 */
[-C--:B------:R-:W-:Y:S01]  /*77d0*/  FMUL.FTZ R60, R60, R94.reuse ;  /* 0x0000005e3c3c7220 */ /* 0x080fe20000410000 */
[C---:B---3--:R-:W-:Y:S01]  /*77e0*/  HMMA.16816.F32.BF16 R36, R4.reuse, R16, R36 ;  /* 0x000000100424723c */ /* 0x048fe20000041824 */
[----:B------:R-:W-:Y:S01]  /*77f0*/  FMUL.FTZ R61, R61, R94 ;  /* 0x0000005e3d3d7220 */ /* 0x000fe20000410000 */
[----:B------:R-:W3:Y:S01]  /*7800*/  MUFU.EX2 R107, R107 ;  /* 0x0000006b006b7308 */ /* 0x000ee20000000800 */
[-C--:B------:R-:W-:Y:S01]  /*7810*/  FMUL.FTZ R62, R62, R92.reuse ;  /* 0x0000005c3e3e7220 */ /* 0x080fe20000410000 */
[----:B------:R-:W-:Y:S01]  /*7820*/  FMUL.FTZ R63, R63, R92 ;  /* 0x0000005c3f3f7220 */ /* 0x000fe20000410000 */
[-C--:B------:R-:W-:Y:S01]  /*7830*/  FMUL.FTZ R64, R64, R94.reuse ;  /* 0x0000005e40407220 */ /* 0x080fe20000410000 */
[----:B------:R-:W-:Y:S01]  /*7840*/  MUFU.EX2 R111, R111 ;  /* 0x0000006f006f7308 */ /* 0x000fe20000000800 */
[----:B------:R-:W-:Y:S01]  /*7850*/  FMUL.FTZ R65, R65, R94 ;  /* 0x0000005e41417220 */ /* 0x000fe20000410000 */
[C---:B------:R-:W-:Y:S01]  /*7860*/  HMMA.16816.F32.BF16 R40, R4.reuse, R18, R40 ;  /* 0x000000120428723c */ /* 0x040fe20000041828 */
[----:B------:R-:W-:Y:S01]  /*7870*/  LDSM.16.MT88.4 R16, [R125+0x7400] ;  /* 0x007400007d10783b */ /* 0x000fe20000004200 */
[----:B------:R-:W-:Y:S01]  /*7880*/  MUFU.EX2 R110, R110 ;  /* 0x0000006e006e7308 */ /* 0x000fe20000000800 */
[-C--:B------:R-:W-:Y:S01]  /*7890*/  FMUL.FTZ R66, R66, R92.reuse ;  /* 0x0000005c42427220 */ /* 0x080fe20000410000 */
[----:B------:R-:W-:Y:S01]  /*78a0*/  FMUL.FTZ R67, R67, R92 ;  /* 0x0000005c43437220 */ /* 0x000fe20000410000 */
[----:B------:R-:W-:Y:S01]  /*78b0*/  FFMA.FTZ R93, R164, R94, R93 ;  /* 0x0000005ea45d7223 */ /* 0x000fe2000001005d */
[----:B------:R-:W-:Y:S01]  /*78c0*/  MUFU.EX2 R113, R113 ;  /* 0x0000007100717308 */ /* 0x000fe20000000800 */
[----:B------:R-:W-:Y:S01]  /*78d0*/  FFMA.FTZ R165, R165, R92, R90 ;  /* 0x0000005ca5a57223 */ /* 0x000fe2000001005a */
[----:B------:R-:W-:Y:S01]  /*78e0*/  HMMA.16816.F32.BF16 R60, R4, R28, R60 ;  /* 0x0000001c043c723c */ /* 0x000fe2000004183c */
[-C--:B------:R-:W-:Y:S01]  /*78f0*/  FFMA.FTZ R28, R120, R32.reuse, -R105 ;  /* 0x00000020781c7223 */ /* 0x080fe20000010869 */
[----:B------:R-:W-:Y:S01]  /*7900*/  FFMA.FTZ R120, R116, R32, -R99 ;  /* 0x0000002074787223 */ /* 0x000fe20000010863 */
[----:B------:R-:W-:Y:S01]  /*7910*/  MUFU.EX2 R115, R115 ;  /* 0x0000007300737308 */ /* 0x000fe20000000800 */
[----:B------:R-:W-:Y:S01]  /*7920*/  FADD.FTZ R34, R34, R93 ;  /* 0x0000005d22227221 */ /* 0x000fe20000010000 */
[----:B------:R-:W-:-:S02]  /*7930*/  FADD.FTZ R165, R84, R165 ;  /* 0x000000a554a57221 */ /* 0x000fc40000010000 */
[----:B------:R-:W-:Y:S01]  /*7940*/  MUFU.EX2 R124, R124 ;  /* 0x0000007c007c7308 */ /* 0x000fe20000000800 */
[C---:B-1----:R-:W-:Y:S01]  /*7950*/  HMMA.16816.F32.BF16 R52, R4.reuse, R8, R52 ;  /* 0x000000080434723c */ /* 0x042fe20000041834 */
[----:B------:R-:W-:Y:S01]  /*7960*/  FADD.FTZ R91, R91, R34 ;  /* 0x000000225b5b7221 */ /* 0x000fe20000010000 */
[----:B------:R-:W-:Y:S01]  /*7970*/  FADD.FTZ R86, R86, R165 ;  /* 0x000000a556567221 */ /* 0x000fe20000010000 */
[----:B------:R-:W-:Y:S02]  /*7980*/  MUFU.EX2 R117, R117 ;  /* 0x0000007500757308 */ /* 0x000fe40000000800 */
[----:B------:R-:W-:Y:S01]  /*7990*/  FADD.FTZ R88, R88, R91 ;  /* 0x0000005b58587221 */ /* 0x000fe20000010000 */
[----:B------:R-:W-:Y:S01]  /*79a0*/  FADD.FTZ R85, R85, R86 ;  /* 0x0000005655557221 */ /* 0x000fe20000010000 */
[----:B------:R1:W-:Y:S01]  /*79b0*/  MUFU.EX2 R116, R28 ;  /* 0x0000001c00747308 */ /* 0x0003e20000000800 */
[----:B------:R-:W-:Y:S01]  /*79c0*/  HMMA.16816.F32.BF16 R56, R4, R10, R56 ;  /* 0x0000000a0438723c */ /* 0x000fe20000041838 */
[----:B------:R-:W4:Y:S01]  /*79d0*/  LDSM.16.MT88.4 R8, [R95+0x1400] ;  /* 0x001400005f08783b */ /* 0x000f220000004200 */
[--C-:B------:R-:W-:Y:S01]  /*79e0*/  IMAD.MOV.U32 R86, RZ, RZ, R89.reuse ;  /* 0x000000ffff567224 */ /* 0x100fe200078e0059 */
[----:B------:R-:W-:Y:S01]  /*79f0*/  MUFU.EX2 R118, R120 ;  /* 0x0000007800767308 */ /* 0x000fe20000000800 */
[----:B------:R-:W-:-:S03]  /*7a00*/  @P6 IMAD.MOV.U32 R86, RZ, RZ, R89 ;  /* 0x000000ffff566224 */ /* 0x000fc600078e0059 */
[----:B------:R-:W-:Y:S01]  /*7a10*/  MUFU.EX2 R119, R119 ;  /* 0x0000007700777308 */ /* 0x000fe20000000800 */
[C---:B--2---:R-:W-:Y:S01]  /*7a20*/  HMMA.16816.F32.BF16 R44, R4.reuse, R12, R44 ;  /* 0x0000000c042c723c */ /* 0x044fe2000004182c */
[----:B------:R-:W-:Y:S02]  /*7a30*/  FFMA.FTZ R12, R20, R32, -R99 ;  /* 0x00000020140c7223 */ /* 0x000fe40000010863 */
[----:B------:R-:W-:Y:S01]  /*7a40*/  LDSM.16.MT88.4 R20, [R95+0x400] ;  /* 0x000400005f14783b */ /* 0x000fe20000004200 */
[----:B------:R-:W-:Y:S04]  /*7a50*/  MUFU.EX2 R121, R121 ;  /* 0x0000007900797308 */ /* 0x000fe80000000800 */
[----:B------:R-:W2:Y:S01]  /*7a60*/  MUFU.EX2 R112, R12 ;  /* 0x0000000c00707308 */ /* 0x000ea20000000800 */
[C---:B------:R-:W-:Y:S03]  /*7a70*/  HMMA.16816.F32.BF16 R48, R4.reuse, R14, R48 ;  /* 0x0000000e0430723c */ /* 0x040fe60000041830 */
[----:B------:R-:W4:Y:S04]  /*7a80*/  MUFU.EX2 R114, R114 ;  /* 0x0000007200727308 */ /* 0x000f280000000800 */
[----:B------:R-:W-:Y:S01]  /*7a90*/  MUFU.EX2 R104, R104 ;  /* 0x0000006800687308 */ /* 0x000fe20000000800 */
[----:B------:R-:W-:Y:S01]  /*7aa0*/  HMMA.16816.F32.BF16 R64, R4, R30, R64 ;  /* 0x0000001e0440723c */ /* 0x000fe20000041840 */
[----:B-----5:R-:W-:Y:S01]  /*7ab0*/  F2FP.BF16.F32.PACK_AB R4, R106, R109 ;  /* 0x0000006d6a04723e */ /* 0x020fe200000010ff */
[----:B-1----:R-:W-:Y:S01]  /*7ac0*/  LDSM.16.MT88.4 R28, [R125+0x8800] ;  /* 0x008800007d1c783b */ /* 0x002fe20000004200 */
[----:B---3--:R-:W-:Y:S01]  /*7ad0*/  F2FP.BF16.F32.PACK_AB R6, R107, R108 ;  /* 0x0000006c6b06723e */ /* 0x008fe200000010ff */
[----:B------:R-:W-:Y:S01]  /*7ae0*/  FADD.FTZ R109, R109, R88 ;  /* 0x000000586d6d7221 */ /* 0x000fe20000010000 */
[----:B--2---:R-:W-:Y:S01]  /*7af0*/  F2FP.BF16.F32.PACK_AB R5, R111, R112 ;  /* 0x000000706f05723e */ /* 0x004fe200000010ff */
[----:B------:R-:W1:Y:S01]  /*7b00*/  LDSM.16.MT88.4 R12, [R125+0x8400] ;  /* 0x008400007d0c783b */ /* 0x000e620000004200 */
[----:B------:R-:W-:Y:S01]  /*7b10*/  F2FP.BF16.F32.PACK_AB R7, R113, R110 ;  /* 0x0000006e7107723e */ /* 0x000fe200000010ff */
[----:B------:R-:W-:Y:S01]  /*7b20*/  FADD.FTZ R112, R112, R85 ;  /* 0x0000005570707221 */ /* 0x000fe20000010000 */
[----:B------:R-:W-:Y:S01]  /*7b30*/  FADD.FTZ R109, R106, R109 ;  /* 0x0000006d6a6d7221 */ /* 0x000fe20000010000 */
[----:B------:R-:W-:-:S02]  /*7b40*/  IMAD.MOV.U32 R85, RZ, RZ, R35 ;  /* 0x000000ffff557224 */ /* 0x000fc400078e0023 */
[----:B------:R-:W-:Y:S01]  /*7b50*/  FADD.FTZ R111, R111, R112 ;  /* 0x000000706f6f7221 */ /* 0x000fe20000010000 */
[----:B------:R-:W-:Y:S01]  /*7b60*/  FADD.FTZ R108, R108, R109 ;  /* 0x0000006d6c6c7221 */ /* 0x000fe20000010000 */
[----:B------:R-:W-:Y:S01]  /*7b70*/  HMMA.16816.F32.BF16 R80, R4, R24, R80 ;  /* 0x000000180450723c */ /* 0x000fe20000041850 */
[----:B------:R-:W-:Y:S02]  /*7b80*/  @P6 IMAD.MOV.U32 R85, RZ, RZ, R35 ;  /* 0x000000ffff556224 */ /* 0x000fe400078e0023 */
[----:B------:R-:W-:Y:S01]  /*7b90*/  FADD.FTZ R110, R110, R111 ;  /* 0x0000006f6e6e7221 */ /* 0x000fe20000010000 */
[----:B------:R-:W-:-:S03]  /*7ba0*/  FADD.FTZ R108, R107, R108 ;  /* 0x0000006c6b6c7221 */ /* 0x000fc60000010000 */
[----:B------:R-:W-:Y:S01]  /*7bb0*/  FADD.FTZ R113, R113, R110 ;  /* 0x0000006e71717221 */ /* 0x000fe20000010000 */
        /* <DEDUP_REMOVED lines=31> */
[----:B------:R-:W2:Y:S07]  /*7db0*/  LDSM.16.MT88.4 R8, [R95+0x2800] ;  /* 0x002800005f08783b */ /* 0x000eae0000004200 */
[C---:B----4-:R-:W-:Y:S08]  /*7dc0*/  HMMA.16816.F32.BF16 R72, R4.reuse, R16, R72 ;  /* 0x000000100448723c */ /* 0x050ff00000041848 */
[C---:B------:R-:W-:Y:S01]  /*7dd0*/  HMMA.16816.F32.BF16 R68, R4.reuse, R18, R68 ;  /* 0x000000120444723c */ /* 0x040fe20000041844 */
[----:B------:R-:W3:Y:S07]  /*7de0*/  LDSM.16.MT88.4 R16, [R125+0x8c00] ;  /* 0x008c00007d10783b */ /* 0x000eee0000004200 */
[C---:B-1----:R-:W-:Y:S01]  /*7df0*/  HMMA.16816.F32.BF16 R44, R4.reuse, R12, R44 ;  /* 0x0000000c042c723c */ /* 0x042fe2000004182c */
[-CC-:B------:R-:W-:Y:S01]  /*7e00*/  FFMA.FTZ R13, R103, R32.reuse, -R105.reuse ;  /* 0x00000020670d7223 */ /* 0x180fe20000010869 */
[-CC-:B------:R-:W-:Y:S01]  /*7e10*/  FFMA.FTZ R12, R101, R32.reuse, -R105.reuse ;  /* 0x00000020650c7223 */ /* 0x180fe20000010869 */
[-C--:B------:R-:W-:Y:S01]  /*7e20*/  FFMA.FTZ R103, R102, R32.reuse, -R105 ;  /* 0x0000002066677223 */ /* 0x080fe20000010869 */
[-CC-:B------:R-:W-:Y:S01]  /*7e30*/  FFMA.FTZ R105, R100, R32.reuse, -R99.reuse ;  /* 0x0000002064697223 */ /* 0x180fe20000010863 */
[-CC-:B------:R-:W-:Y:S01]  /*7e40*/  FFMA.FTZ R100, R98, R32.reuse, -R99.reuse ;  /* 0x0000002062647223 */ /* 0x180fe20000010863 */
[----:B------:R-:W1:Y:S02]  /*7e50*/  MUFU.EX2 R101, R13 ;  /* 0x0000000d00657308 */ /* 0x000e640000000800 */
[C---:B------:R-:W-:Y:S01]  /*7e60*/  HMMA.16816.F32.BF16 R52, R4.reuse, R28, R52 ;  /* 0x0000001c0434723c */ /* 0x040fe20000041834 */
[-CC-:B------:R-:W-:Y:S01]  /*7e70*/  FFMA.FTZ R28, R96, R32.reuse, -R99.reuse ;  /* 0x00000020601c7223 */ /* 0x180fe20000010863 */
[----:B------:R-:W-:Y:S01]  /*7e80*/  FFMA.FTZ R32, R97, R32, -R99 ;  /* 0x0000002061207223 */ /* 0x000fe20000010863 */
[----:B------:R4:W-:Y:S04]  /*7e90*/  MUFU.EX2 R102, R12 ;  /* 0x0000000c00667308 */ /* 0x0009e80000000800 */
[----:B------:R-:W-:Y:S01]  /*7ea0*/  MUFU.EX2 R103, R103 ;  /* 0x0000006700677308 */ /* 0x000fe20000000800 */
[C---:B------:R-:W-:Y:S03]  /*7eb0*/  HMMA.16816.F32.BF16 R56, R4.reuse, R30, R56 ;  /* 0x0000001e0438723c */ /* 0x040fe60000041838 */
[----:B------:R-:W-:Y:S04]  /*7ec0*/  MUFU.EX2 R98, R105 ;  /* 0x0000006900627308 */ /* 0x000fe80000000800 */
[----:B------:R-:W3:Y:S01]  /*7ed0*/  MUFU.EX2 R29, R100 ;  /* 0x00000064001d7308 */ /* 0x000ee20000000800 */
[C---:B-----5:R-:W-:Y:S03]  /*7ee0*/  HMMA.16816.F32.BF16 R80, R4.reuse, R20, R80 ;  /* 0x000000140450723c */ /* 0x060fe60000041850 */
[----:B------:R-:W-:Y:S04]  /*7ef0*/  MUFU.EX2 R28, R28 ;  /* 0x0000001c001c7308 */ /* 0x000fe80000000800 */
[----:B------:R-:W5:Y:S01]  /*7f00*/  MUFU.EX2 R31, R32 ;  /* 0x00000020001f7308 */ /* 0x000f620000000800 */
[C---:B------:R-:W-:Y:S01]  /*7f10*/  HMMA.16816.F32.BF16 R76, R4.reuse, R22, R76 ;  /* 0x00000016044c723c */ /* 0x040fe2000004184c */
[----:B------:R-:W5:Y:S07]  /*7f20*/  LDSM.16.MT88.4 R20, [R125+0x7c00] ;  /* 0x007c00007d14783b */ /* 0x000f6e0000004200 */
[C---:B------:R-:W-:Y:S01]  /*7f30*/  HMMA.16816.F32.BF16 R48, R4.reuse, R14, R48 ;  /* 0x0000000e0430723c */ /* 0x040fe20000041830 */
[----:B----4-:R-:W4:Y:S07]  /*7f40*/  LDSM.16.MT88.4 R12, [R95+0xc00] ;  /* 0x000c00005f0c783b */ /* 0x010f2e0000004200 */
[C---:B--2---:R-:W-:Y:S08]  /*7f50*/  HMMA.16816.F32.BF16 R60, R4.reuse, R8, R60 ;  /* 0x00000008043c723c */ /* 0x044ff0000004183c */
[----:B------:R-:W-:Y:S01]  /*7f60*/  HMMA.16816.F32.BF16 R64, R4, R10, R64 ;  /* 0x0000000a0440723c */ /* 0x000fe20000041840 */
[----:B-1----:R-:W-:Y:S01]  /*7f70*/  F2FP.BF16.F32.PACK_AB R4, R101, R104 ;  /* 0x000000686504723e */ /* 0x002fe200000010ff */
[----:B------:R-:W1:Y:S01]  /*7f80*/  LDSM.16.MT88.4 R8, [R95+0x1c00] ;  /* 0x001c00005f08783b */ /* 0x000e620000004200 */
[----:B---3--:R-:W-:Y:S01]  /*7f90*/  F2FP.BF16.F32.PACK_AB R5, R29, R98 ;  /* 0x000000621d05723e */ /* 0x008fe200000010ff */
[----:B------:R-:W-:Y:S01]  /*7fa0*/  FADD.FTZ R104, R104, R117 ;  /* 0x0000007568687221 */ /* 0x000fe20000010000 */
[----:B------:R-:W-:Y:S01]  /*7fb0*/  F2FP.BF16.F32.PACK_AB R6, R103, R102 ;  /* 0x000000666706723e */ /* 0x000fe200000010ff */
[----:B------:R-:W-:Y:S01]  /*7fc0*/  FADD.FTZ R98, R98, R121 ;  /* 0x0000007962627221 */ /* 0x000fe20000010000 */
[----:B-----5:R-:W-:Y:S01]  /*7fd0*/  F2FP.BF16.F32.PACK_AB R7, R31, R28 ;  /* 0x0000001c1f07723e */ /* 0x020fe200000010ff */
        /* <DEDUP_REMOVED lines=8> */
[----:B------:R-:W2:Y:S07]  /*8060*/  LDSM.16.MT88.4 R16, [R95+0x2c00] ;  /* 0x002c00005f10783b */ /* 0x000eae0000004200 */
[C---:B------:R-:W-:Y:S08]  /*8070*/  HMMA.16816.F32.BF16 R80, R4.reuse, R24, R80 ;  /* 0x000000180450723c */ /* 0x040ff00000041850 */
[C---:B------:R-:W-:Y:S08]  /*8080*/  HMMA.16816.F32.BF16 R76, R4.reuse, R26, R76 ;  /* 0x0000001a044c723c */ /* 0x040ff0000004184c */
[C---:B------:R-:W-:Y:S08]  /*8090*/  HMMA.16816.F32.BF16 R36, R4.reuse, R20, R36 ;  /* 0x000000140424723c */ /* 0x040ff00000041824 */
[C---:B------:R-:W-:Y:S08]  /*80a0*/  HMMA.16816.F32.BF16 R40, R4.reuse, R22, R40 ;  /* 0x000000160428723c */ /* 0x040ff00000041828 */
[C---:B----4-:R-:W-:Y:S08]  /*80b0*/  HMMA.16816.F32.BF16 R72, R4.reuse, R12, R72 ;  /* 0x0000000c0448723c */ /* 0x050ff00000041848 */
[C---:B------:R-:W-:Y:S08]  /*80c0*/  HMMA.16816.F32.BF16 R68, R4.reuse, R14, R68 ;  /* 0x0000000e0444723c */ /* 0x040ff00000041844 */
[C---:B-1----:R-:W-:Y:S08]  /*80d0*/  HMMA.16816.F32.BF16 R44, R4.reuse, R8, R44 ;  /* 0x00000008042c723c */ /* 0x042ff0000004182c */
[C---:B------:R-:W-:Y:S08]  /*80e0*/  HMMA.16816.F32.BF16 R48, R4.reuse, R10, R48 ;  /* 0x0000000a0430723c */ /* 0x040ff00000041830 */
[C---:B--2---:R-:W-:Y:S08]  /*80f0*/  HMMA.16816.F32.BF16 R60, R4.reuse, R16, R60 ;  /* 0x00000010043c723c */ /* 0x044ff0000004183c */
[----:B------:R-:W-:Y:S01]  /*8100*/  HMMA.16816.F32.BF16 R64, R4, R18, R64 ;  /* 0x000000120440723c */ /* 0x000fe20000041840 */
[----:B------:R-:W-:-:S04]  /*8110*/  NOP ;  /* 0x0000000000007918 */ /* 0x000fc80000000000 */
[----:B------:R-:W-:-:S15]  /*8120*/  @P6 BRA `(.L_x_8273) ;  /* 0x0000000000046947 */ /* 0x000fde0003800000 */
.L_x_8264:
[----:B------:R-:W-:-:S07]  /*8130*/  IADD3 R153, PT, PT, R33, -0x1, RZ ;  /* 0xffffffff21997810 */ /* 0x000fce0007ffe0ff */
.L_x_8273:
[----:B------:R-:W-:Y:S05]  /*8140*/  BSYNC B2 ;  /* 0x0000000000027941 */ /* 0x000fea0003800000 */
.L_x_8263:
        /* <DEDUP_REMOVED lines=10> */
.L_x_8281:
        /* <DEDUP_REMOVED lines=78> */
.L_x_8276:
[----:B------:R-:W-:Y:S05]  /*86d0*/  BSYNC.RECONVERGENT B0 ;  /* 0x0000000000007941 */ /* 0x000fea0003800200 */
.L_x_8275:
[----:B------:R-:W1:Y:S01]  /*86e0*/  S2UR UR6, SR_CgaCtaId ;  /* 0x00000000000679c3 */ /* 0x000e620000008800 */
[C---:B------:R-:W-:Y:S01]  /*86f0*/  IMAD.SHL.U32 R157, R129.reuse, 0x8, RZ ;  /* 0x00000008819d7824 */ /* 0x040fe200078e00ff */
[C---:B------:R-:W-:Y:S01]  /*8700*/  LOP3.LUT R156, R129.reuse, 0x18, RZ, 0xc0, !PT ;  /* 0x00000018819c7812 */ /* 0x040fe200078ec0ff */
[----:B------:R-:W-:Y:S01]  /*8710*/  UMOV UR7, 0x400 ;  /* 0x0000040000077882 */ /* 0x000fe20000000000 */
[C---:B------:R-:W-:Y:S01]  /*8720*/  IMAD.SHL.U32 R134, R129.reuse, 0x20, RZ ;  /* 0x0000002081867824 */ /* 0x040fe200078e00ff */
[----:B------:R-:W-:Y:S01]  /*8730*/  SHF.R.U32.HI R130, RZ, 0x1, R129 ;  /* 0x00000001ff827819 */ /* 0x000fe20000011681 */
[----:B------:R-:W-:Y:S01]  /*8740*/  IMAD.SHL.U32 R131, R129, 0x10, RZ ;  /* 0x0000001081837824 */ /* 0x000fe200078e00ff */
[----:B------:R-:W-:Y:S01]  /*8750*/  LOP3.LUT R147, R157, 0xc0, RZ, 0xc0, !PT ;  /* 0x000000c09d937812 */ /* 0x000fe200078ec0ff */
[----:B------:R-:W-:Y:S01]  /*8760*/  IMAD.SHL.U32 R128, R129, 0x4, RZ ;  /* 0x0000000481807824 */ /* 0x000fe200078e00ff */
[----:B------:R-:W-:Y:S01]  /*8770*/  LOP3.LUT R167, R157, 0x18, RZ, 0xc0, !PT ;  /* 0x000000189da77812 */ /* 0x000fe200078ec0ff */
[----:B------:R-:W-:Y:S01]  /*8780*/  IMAD.MOV.U32 R108, RZ, RZ, 0x20 ;  /* 0x00000020ff6c7424 */ /* 0x000fe200078e00ff */
[----:B------:R-:W-:Y:S01]  /*8790*/  LOP3.LUT R156, R147, R156, RZ, 0xfc, !PT ;  /* 0x0000009c939c7212 */ /* 0x000fe200078efcff */
[----:B------:R-:W-:Y:S01]  /*87a0*/  VIADD R153, R153, 0xffffffff ;  /* 0xffffffff99997836 */ /* 0x000fe20000000000 */
[----:B------:R-:W-:Y:S01]  /*87b0*/  LOP3.LUT R170, R157, 0x1f20, RZ, 0xc0, !PT ;  /* 0x00001f209daa7812 */ /* 0x000fe200078ec0ff */
[----:B------:R-:W-:Y:S01]  /*87c0*/  BSSY.RECONVERGENT B1, `(.L_x_8277) ;  /* 0x0000107000017945 */ /* 0x000fe20003800200 */
[----:B------:R-:W-:Y:S02]  /*87d0*/  LOP3.LUT R147, R156, R167, RZ, 0x3c, !PT ;  /* 0x000000a79c937212 */ /* 0x000fe400078e3cff */
[C---:B------:R-:W-:Y:S02]  /*87e0*/  ISETP.GE.AND P6, PT, R167.reuse, R155, PT ;  /* 0x0000009ba700720c */ /* 0x040fe40003fc6270 */
[C---:B------:R-:W-:Y:S02]  /*87f0*/  LOP3.LUT R166, R167.reuse, 0x40, RZ, 0xfc, !PT ;  /* 0x00000040a7a67812 */ /* 0x040fe400078efcff */
[----:B------:R-:W-:Y:S02]  /*8800*/  LOP3.LUT R147, R170, R147, RZ, 0xfc, !PT ;  /* 0x00000093aa937212 */ /* 0x000fe400078efcff */
[----:B------:R-:W-:Y:S01]  /*8810*/  LOP3.LUT R168, R167, 0x20, RZ, 0xfc, !PT ;  /* 0x00000020a7a87812 */ /* 0x000fe200078efcff */
[----:B-1----:R-:W-:Y:S01]  /*8820*/  ULEA UR6, UR6, UR7, 0x18 ;  /* 0x0000000706067291 */ /* 0x002fe2000f8ec0ff */
[-C--:B------:R-:W-:Y:S02]  /*8830*/  ISETP.GE.AND P4, PT, R166, R155.reuse, PT ;  /* 0x0000009ba600720c */ /* 0x080fe40003f86270 */
[----:B------:R-:W-:Y:S02]  /*8840*/  ISETP.GE.AND P5, PT, R168, R155, PT ;  /* 0x0000009ba800720c */ /* 0x000fe40003fa6270 */
[----:B------:R-:W-:Y:S01]  /*8850*/  LEA R168, P0, R140, R148, 0x1 ;  /* 0x000000948ca87211 */ /* 0x000fe200078008ff */
[----:B------:R-:W-:Y:S01]  /*8860*/  IMAD.U32 R132, RZ, RZ, UR6 ;  /* 0x00000006ff847e24 */ /* 0x000fe2000f8e00ff */
[----:B------:R-:W-:Y:S02]  /*8870*/  LOP3.LUT R88, R134, 0xc0, RZ, 0xc0, !PT ;  /* 0x000000c086587812 */ /* 0x000fe400078ec0ff */
[----:B------:R-:W-:Y:S01]  /*8880*/  LEA.HI.X R169, R140, R149, R141, 0x1, P0 ;  /* 0x000000958ca97211 */ /* 0x000fe200000f0c8d */
[----:B------:R-:W-:Y:S01]  /*8890*/  IMAD R166, R147, 0x2, R132 ;  /* 0x0000000293a67824 */ /* 0x000fe200078e0284 */
[----:B------:R-:W-:Y:S02]  /*88a0*/  LOP3.LUT R85, R131, 0x100, RZ, 0xc0, !PT ;  /* 0x0000010083557812 */ /* 0x000fe400078ec0ff */
[----:B------:R-:W-:Y:S02]  /*88b0*/  LOP3.LUT R87, R88, 0x8, R129, 0xf8, !PT ;  /* 0x0000000858577812 */ /* 0x000fe400078ef881 */
[----:B------:R-:W-:Y:S01]  /*88c0*/  @!PT LDS RZ, [RZ] ;  /* 0x00000000fffff984 */ /* 0x000fe20000000800 */
[----:B------:R-:W-:Y:S01]  /*88d0*/  @!PT LDS RZ, [RZ] ;  /* 0x00000000fffff984 */ /* 0x000fe20000000800 */
[----:B------:R-:W-:Y:S01]  /*88e0*/  @!PT LDS RZ, [RZ] ;  /* 0x00000000fffff984 */ /* 0x000fe20000000800 */
[----:B------:R1:W-:Y:S01]  /*88f0*/  @!P6 LDGSTS.E.BYPASS.LTC128B.128 [R166+0x6000], desc[UR4][R148.64] ;  /* 0x0600000094a6efae */ /* 0x0003e2000b981a04 */
[----:B------:R-:W-:Y:S02]  /*8900*/  LOP3.LUT R86, R128, 0x18, RZ, 0xc0, !PT ;  /* 0x0000001880567812 */ /* 0x000fe400078ec0ff */
[----:B------:R-:W-:Y:S01]  /*8910*/  LOP3.LUT R85, R85, 0x20, R134, 0xf8, !PT ;  /* 0x0000002055557812 */ /* 0x000fe200078ef886 */
[----:B------:R-:W-:Y:S01]  /*8920*/  @P6 STS.128 [R166+0x6000], RZ ;  /* 0x006000ffa6006388 */ /* 0x000fe20000000c00 */
[----:B------:R-:W-:Y:S02]  /*8930*/  LOP3.LUT R133, R130, 0x8, RZ, 0xc0, !PT ;  /* 0x0000000882857812 */ /* 0x000fe400078ec0ff */
[----:B------:R-:W-:Y:S01]  /*8940*/  LOP3.LUT R131, R131, 0x3e00, RZ, 0xc0, !PT ;  /* 0x00003e0083837812 */ /* 0x000fe200078ec0ff */
[----:B------:R-:W-:Y:S01]  /*8950*/  @!PT LDS RZ, [RZ] ;  /* 0x00000000fffff984 */ /* 0x000fe20000000800 */
[----:B------:R-:W-:Y:S01]  /*8960*/  @!PT LDS RZ, [RZ] ;  /* 0x00000000fffff984 */ /* 0x000fe20000000800 */
[----:B------:R-:W-:Y:S01]  /*8970*/  @!PT LDS RZ, [RZ] ;  /* 0x00000000fffff984 */ /* 0x000fe20000000800 */
[----:B------:R1:W-:Y:S01]  /*8980*/  @!P5 LDGSTS.E.BYPASS.LTC128B.128 [R166+0x7000], desc[UR4][R148.64+0x40] ;  /* 0x0700004094a6dfae */ /* 0x0003e2000b981a04 */
[----:B------:R-:W-:Y:S02]  /*8990*/  LOP3.LUT R87, R85, R87, R86, 0xf6, !PT ;  /* 0x0000005755577212 */ /* 0x000fe400078ef656 */
[--C-:B------:R-:W-:Y:S01]  /*89a0*/  LOP3.LUT R133, R133, 0xc0, R134.reuse, 0xf8, !PT ;  /* 0x000000c085857812 */ /* 0x100fe200078ef886 */
[----:B------:R-:W-:Y:S01]  /*89b0*/  @P5 STS.128 [R166+0x7000], RZ ;  /* 0x007000ffa6005388 */ /* 0x000fe20000000c00 */
[----:B------:R-:W-:Y:S01]  /*89c0*/  LOP3.LUT R85, R131, 0x20, R134, 0xf8, !PT ;  /* 0x0000002083557812 */ /* 0x000fe200078ef886 */
[----:B------:R-:W-:Y:S01]  /*89d0*/  IMAD R87, R87, 0x2, R132 ;  /* 0x0000000257577824 */ /* 0x000fe200078e0284 */
[----:B------:R-:W-:Y:S01]  /*89e0*/  LOP3.LUT R133, R133, R86, RZ, 0x3c, !PT ;  /* 0x0000005685857212 */ /* 0x000fe200078e3cff */
[----:B------:R-:W-:Y:S01]  /*89f0*/  @!PT LDS RZ, [RZ] ;  /* 0x00000000fffff984 */ /* 0x000fe20000000800 */
[----:B------:R-:W-:Y:S01]  /*8a00*/  @!PT LDS RZ, [RZ] ;  /* 0x00000000fffff984 */ /* 0x000fe20000000800 */
[----:B------:R-:W-:Y:S01]  /*8a10*/  @!PT LDS RZ, [RZ] ;  /* 0x00000000fffff984 */ /* 0x000fe20000000800 */
[----:B------:R1:W-:Y:S01]  /*8a20*/  @!P4 LDGSTS.E.BYPASS.LTC128B.128 [R166+0x8000], desc[UR4][R148.64+0x80] ;  /* 0x0800008094a6cfae */ /* 0x0003e2000b981a04 */
[----:B------:R-:W-:Y:S02]  /*8a30*/  LOP3.LUT R86, R85, 0x100, R134, 0xf8, !PT ;  /* 0x0000010055567812 */ /* 0x000fe400078ef886 */
[----:B------:R-:W-:Y:S01]  /*8a40*/  LOP3.LUT P2, RZ, R129, 0x4, RZ, 0xc0, !PT ;  /* 0x0000000481ff7812 */ /* 0x000fe2000784c0ff */
[----:B------:R-:W-:Y:S01]  /*8a50*/  @P4 STS.128 [R166+0x8000], RZ ;  /* 0x008000ffa6004388 */ /* 0x000fe20000000c00 */
[----:B------:R-:W-:Y:S02]  /*8a60*/  LOP3.LUT R85, R86, R133, RZ, 0xfc, !PT ;  /* 0x0000008556557212 */ /* 0x000fe400078efcff */
[----:B------:R-:W-:Y:S01]  /*8a70*/  SEL R108, R108, 0xffffffe0, !P2 ;  /* 0xffffffe06c6c7807 */ /* 0x000fe20005000000 */
[----:B------:R-:W-:Y:S01]  /*8a80*/  @!PT LDS RZ, [RZ] ;  /* 0x00000000fffff984 */ /* 0x000fe20000000800 */
[----:B------:R-:W-:Y:S01]  /*8a90*/  @!PT LDS RZ, [RZ] ;  /* 0x00000000fffff984 */ /* 0x000fe20000000800 */
[----:B------:R-:W-:Y:S01]  /*8aa0*/  @!PT LDS RZ, [RZ] ;  /* 0x00000000fffff984 */ /* 0x000fe20000000800 */
[----:B------:R1:W-:Y:S01]  /*8ab0*/  @!P6 LDGSTS.E.BYPASS.LTC128B.128 [R166+0x6800], desc[UR4][R168.64] ;  /* 0x06800000a8a6efae */ /* 0x0003e2000b981a04 */
[----:B------:R-:W-:Y:S01]  /*8ac0*/  ISETP.GT.AND P0, PT, R153, R144, PT ;  /* 0x000000909900720c */ /* 0x000fe20003f04270 */
[----:B------:R-:W-:Y:S02]  /*8ad0*/  IMAD R124, R85, 0x2, R132 ;  /* 0x00000002557c7824 */ /* 0x000fe400078e0284 */
        /* <DEDUP_REMOVED lines=21> */
[----:B------:R-:W-:Y:S04]  /*8c30*/  LDSM.16.M88.4 R116, [R85+0x3c00] ;  /* 0x003c00005574783b */ /* 0x000fe80000000200 */
        /* <DEDUP_REMOVED lines=23> */
[C---:B------:R-:W-:Y:S08]  /*8db0*/  HMMA.16816.F32.BF16 R28, R108.reuse, R116, R28 ;  /* 0x000000746c1c723c */ /* 0x040ff0000004181c */
[----:B------:R-:W-:Y:S01]  /*8dc0*/  HMMA.16816.F32.BF16 R32, R108, R118, R32 ;  /* 0x000000766c20723c */ /* 0x000fe20000041820 */
[----:B------:R-:W-:Y:S04]  /*8dd0*/  LDSM.16.M88.4 R108, [R85+0x4c00] ;  /* 0x004c0000556c783b */ /* 0x000fe80000000200 */
[----:B------:R-:W-:Y:S03]  /*8de0*/  LDSM.16.M88.4 R116, [R124+0x2000] ;  /* 0x002000007c74783b */ /* 0x000fe60000000200 */
[C---:B----4-:R-:W-:Y:S01]  /*8df0*/  HMMA.16816.F32.BF16 R4, R88.reuse, R100, R4 ;  /* 0x000000645804723c */ /* 0x050fe20000041804 */
[----:B------:R-:W-:Y:S07]  /*8e00*/  LDSM.16.M88.4 R124, [R85+0x5c00] ;  /* 0x005c0000557c783b */ /* 0x000fee0000000200 */
[C---:B------:R-:W-:Y:S01]  /*8e10*/  HMMA.16816.F32.BF16 R8, R88.reuse, R102, R8 ;  /* 0x000000665808723c */ /* 0x040fe20000041808 */
[----:B------:R-:W3:Y:S07]  /*8e20*/  LDSM.16.M88.4 R100, [R85+0x4400] ;  /* 0x004400005564783b */ /* 0x000eee0000000200 */
        /* <DEDUP_REMOVED lines=8> */
[----:B------:R-:W1:Y:S04]  /*8eb0*/  LDSM.16.M88.4 R88, [R87+0x5400] ;  /* 0x005400005758783b */ /* 0x000e680000000200 */
[----:B------:R-:W1:Y:S03]  /*8ec0*/  LDSM.16.M88.4 R92, [R87+0x5800] ;  /* 0x00580000575c783b */ /* 0x000e660000000200 */
        /* <DEDUP_REMOVED lines=12> */
[----:B------:R-:W4:Y:S03]  /*8f90*/  LDSM.16.M88.4 R108, [R85+0x5800] ;  /* 0x00580000556c783b */ /* 0x000f260000000200 */
[C---:B-----5:R-:W-:Y:S01]  /*8fa0*/  HMMA.16816.F32.BF16 R4, R116.reuse, R120, R4 ;  /* 0x000000787404723c */ /* 0x060fe20000041804 */
[----:B------:R-:W-:Y:S04]  /*8fb0*/  DEPBAR.LE SB0, 0x0 ;  /* 0x000080000000791a */ /* 0x000fe80000000000 */
[----:B------:R-:W-:Y:S03]  /*8fc0*/  BAR.SYNC.DEFER_BLOCKING 0x0 ;  /* 0x0000000000007b1d */ /* 0x000fe60000010000 */
[C---:B------:R-:W-:Y:S08]  /*8fd0*/  HMMA.16816.F32.BF16 R8, R116.reuse, R122, R8 ;  /* 0x0000007a7408723c */ /* 0x040ff00000041808 */
[C---:B-1----:R-:W-:Y:S08]  /*8fe0*/  HMMA.16816.F32.BF16 R12, R116.reuse, R88, R12 ;  /* 0x00000058740c723c */ /* 0x042ff0000004180c */
[C---:B------:R-:W-:Y:S08]  /*8ff0*/  HMMA.16816.F32.BF16 R16, R116.reuse, R90, R16 ;  /* 0x0000005a7410723c */ /* 0x040ff00000041810 */
[C---:B------:R-:W-:Y:S08]  /*9000*/  HMMA.16816.F32.BF16 R20, R116.reuse, R92, R20 ;  /* 0x0000005c7414723c */ /* 0x040ff00000041814 */
[C---:B------:R-:W-:Y:S08]  /*9010*/  HMMA.16816.F32.BF16 R24, R116.reuse, R94, R24 ;  /* 0x0000005e7418723c */ /* 0x040ff00000041818 */
[C---:B--2---:R-:W-:Y:S08]  /*9020*/  HMMA.16816.F32.BF16 R28, R116.reuse, R112, R28 ;  /* 0x00000070741c723c */ /* 0x044ff0000004181c */
[----:B------:R-:W-:Y:S08]  /*9030*/  HMMA.16816.F32.BF16 R32, R116, R114, R32 ;  /* 0x000000727420723c */ /* 0x000ff00000041820 */
[C---:B---3--:R-:W-:Y:S08]  /*9040*/  HMMA.16816.F32.BF16 R4, R96.reuse, R100, R4 ;  /* 0x000000646004723c */ /* 0x048ff00000041804 */
[C---:B------:R-:W-:Y:S08]  /*9050*/  HMMA.16816.F32.BF16 R8, R96.reuse, R102, R8 ;  /* 0x000000666008723c */ /* 0x040ff00000041808 */
[C---:B------:R-:W-:Y:S08]  /*9060*/  HMMA.16816.F32.BF16 R12, R96.reuse, R104, R12 ;  /* 0x00000068600c723c */ /* 0x040ff0000004180c */
[C---:B------:R-:W-:Y:S08]  /*9070*/  HMMA.16816.F32.BF16 R16, R96.reuse, R106, R16 ;  /* 0x0000006a6010723c */ /* 0x040ff00000041810 */
[C---:B----4-:R-:W-:Y:S08]  /*9080*/  HMMA.16816.F32.BF16 R20, R96.reuse, R108, R20 ;  /* 0x0000006c6014723c */ /* 0x050ff00000041814 */
        /* <DEDUP_REMOVED lines=81> */
.L_x_8280:
[----:B------:R-:W-:Y:S05]  /*95a0*/  BSYNC.RECONVERGENT B0 ;  /* 0x0000000000007941 */ /* 0x000fea0003800200 */
.L_x_8279:
        /* <DEDUP_REMOVED lines=40> */
.L_x_8278:
[----:B------:R-:W-:Y:S05]  /*9830*/  BSYNC.RECONVERGENT B1 ;  /* 0x0000000000017941 */ /* 0x000fea0003800200 */
.L_x_8277:
[----:B--2---:R-:W2:Y:S01]  /*9840*/  LD.E R87, desc[UR4][R2.64+0xdc] ;  /* 0x0000dc0402577980 */ /* 0x004ea2000c101900 */
[C---:B------:R-:W-:Y:S01]  /*9850*/  VIADD R93, R154.reuse, 0xffffffe1 ;  /* 0xffffffe19a5d7836 */ /* 0x040fe20000000000 */
[----:B------:R-:W-:Y:S01]  /*9860*/  LOP3.LUT R133, R133, 0x120, R134, 0xf8, !PT ;  /* 0x0000012085857812 */ /* 0x000fe200078ef886 */
[C---:B------:R-:W-:Y:S02]  /*9870*/  VIADD R95, R154.reuse, 0xffffffe0 ;  /* 0xffffffe09a5f7836 */ /* 0x040fe40000000000 */
[C---:B------:R-:W-:Y:S01]  /*9880*/  VIADD R86, R154.reuse, 0xffffffe9 ;  /* 0xffffffe99a567836 */ /* 0x040fe20000000000 */
[-C--:B------:R-:W-:Y:S01]  /*9890*/  ISETP.GE.AND P0, PT, R93, R137.reuse, PT ;  /* 0x000000895d00720c */ /* 0x080fe20003f06270 */
[C---:B------:R-:W-:Y:S01]  /*98a0*/  VIADD R89, R154.reuse, 0xffffffe8 ;  /* 0xffffffe89a597836 */ /* 0x040fe20000000000 */
[C---:B------:R-:W-:Y:S01]  /*98b0*/  ISETP.GE.AND P1, PT, R95.reuse, R137, PT ;  /* 0x000000895f00720c */ /* 0x040fe20003f26270 */
[C---:B------:R-:W-:Y:S01]  /*98c0*/  VIADD R97, R154.reuse, 0xfffffff1 ;  /* 0xfffffff19a617836 */ /* 0x040fe20000000000 */
        /* <DEDUP_REMOVED lines=9> */
[C---:B------:R-:W-:Y:S01]  /*9960*/  VIADD R104, R154.reuse, 0x1 ;  /* 0x000000019a687836 */ /* 0x040fe20000000000 */
[----:B------:R-:W-:Y:S01]  /*9970*/  ISETP.GE.AND P4, PT, R93, R139, PT ;  /* 0x0000008b5d00720c */ /* 0x000fe20003f86270 */
[----:B------:R-:W-:Y:S01]  /*9980*/  VIADD R102, R154, 0x11 ;  /* 0x000000119a667836 */ /* 0x000fe20000000000 */
[C---:B------:R-:W-:Y:S01]  /*9990*/  ISETP.GE.AND P1, PT, R89.reuse, R137, PT ;  /* 0x000000895900720c */ /* 0x040fe20003f26270 */
[----:B------:R-:W-:Y:S01]  /*99a0*/  VIADD R152, R152, 0xffffffc0 ;  /* 0xffffffc098987836 */ /* 0x000fe20000000000 */
        /* <DEDUP_REMOVED lines=23> */
[CC--:B------:R-:W-:Y:S02]  /*9b20*/  ISETP.GE.AND P1, PT, R154.reuse, R139.reuse, PT ;  /* 0x0000008b9a00720c */ /* 0x0c0fe40003f26270 */
        /* <DEDUP_REMOVED lines=9> */
[C---:B------:R-:W-:Y:S02]  /*9bc0*/  ISETP.GE.AND P4, PT, R104.reuse, R139, PT ;  /* 0x0000008b6800720c */ /* 0x040fe40003f86270 */
[-C--:B------:R-:W-:Y:S02]  /*9bd0*/  ISETP.GE.AND P1, PT, R104, R137.reuse, PT ;  /* 0x000000896800720c */ /* 0x080fe40003f26270 */
[----:B------:R-:W-:Y:S01]  /*9be0*/  FSEL R177, R24, -INF , P0 ;  /* 0xff80000018b17808 */ /* 0x000fe20000000000 */
[----:B------:R-:W-:Y:S01]  /*9bf0*/  VIADD R24, R154, 0x10 ;  /* 0x000000109a187836 */ /* 0x000fe20000000000 */
[-C--:B------:R-:W-:Y:S02]  /*9c00*/  ISETP.GE.AND P0, PT, R95, R137.reuse, PT ;  /* 0x000000895f00720c */ /* 0x080fe40003f06270 */
        /* <DEDUP_REMOVED lines=21> */
[C---:B------:R-:W-:Y:S02]  /*9d60*/  ISETP.GE.AND P4, PT, R154.reuse, R138, PT ;  /* 0x0000008a9a00720c */ /* 0x040fe40003f86270 */
[----:B------:R-:W-:Y:S02]  /*9d70*/  FSEL R28, R35, -INF , P0 ;  /* 0xff800000231c7808 */ /* 0x000fe40000000000 */
[C---:B------:R-:W-:Y:S01]  /*9d80*/  ISETP.GE.AND P0, PT, R154.reuse, R136, PT ;  /* 0x000000889a00720c */ /* 0x040fe20003f06270 */
[----:B------:R-:W-:Y:S01]  /*9d90*/  VIADD R154, R154, 0xffffffc0 ;  /* 0xffffffc09a9a7836 */ /* 0x000fe20000000000 */
[----:B------:R-:W-:Y:S02]  /*9da0*/  FSEL R34, R34, -INF , P1 ;  /* 0xff80000022227808 */ /* 0x000fe40000800000 */
[----:B------:R-:W-:Y:S02]  /*9db0*/  FSEL R183, R183, -INF , !P4 ;  /* 0xff800000b7b77808 */ /* 0x000fe40006000000 */
[C---:B------:R-:W-:Y:S02]  /*9dc0*/  ISETP.GE.AND P1, PT, R93.reuse, R138, PT ;  /* 0x0000008a5d00720c */ /* 0x040fe40003f26270 */
[----:B------:R-:W-:Y:S02]  /*9dd0*/  ISETP.GE.AND P4, PT, R93, R136, PT ;  /* 0x000000885d00720c */ /* 0x000fe40003f86270 */
[----:B------:R-:W-:Y:S02]  /*9de0*/  FSEL R93, R99, -INF , !P6 ;  /* 0xff800000635d7808 */ /* 0x000fe40007000000 */
[----:B------:R-:W-:Y:S02]  /*9df0*/  FSEL R179, R179, -INF , !P0 ;  /* 0xff800000b3b37808 */ /* 0x000fe40004000000 */
[-C--:B------:R-:W-:Y:S02]  /*9e00*/  ISETP.GE.AND P6, PT, R86, R138.reuse, PT ;  /* 0x0000008a5600720c */ /* 0x080fe40003fc6270 */
[-C--:B------:R-:W-:Y:S02]  /*9e10*/  ISETP.GE.AND P0, PT, R89, R138.reuse, PT ;  /* 0x0000008a5900720c */ /* 0x080fe40003f06270 */
[----:B------:R-:W-:Y:S02]  /*9e20*/  FSEL R33, R106, -INF , !P6 ;  /* 0xff8000006a217808 */ /* 0x000fe40007000000 */
[----:B------:R-:W-:Y:S01]  /*9e30*/  FSEL R23, R108, -INF , !P0 ;  /* 0xff8000006c177808 */ /* 0x000fe20004000000 */
[----:B------:R-:W-:Y:S01]  /*9e40*/  IMAD R108, R133, 0x2, R132 ;  /* 0x00000002856c7824 */ /* 0x000fe200078e0284 */
[----:B------:R-:W-:Y:S02]  /*9e50*/  ISETP.GE.AND P6, PT, R100, R138, PT ;  /* 0x0000008a6400720c */ /* 0x000fe40003fc6270 */
[-C--:B------:R-:W-:Y:S01]  /*9e60*/  ISETP.GE.AND P0, PT, R86, R136.reuse, PT ;  /* 0x000000885600720c */ /* 0x080fe20003f06270 */
[----:B------:R-:W-:Y:S01]  /*9e70*/  VIADD R109, R108, 0x6020 ;  /* 0x000060206c6d7836 */ /* 0x000fe20000000000 */
[----:B------:R-:W-:Y:S02]  /*9e80*/  FSEL R185, R185, -INF , !P6 ;  /* 0xff800000b9b97808 */ /* 0x000fe40007000000 */
[----:B------:R-:W-:Y:S02]  /*9e90*/  FSEL R25, R90, -INF , !P0 ;  /* 0xff8000005a197808 */ /* 0x000fe40004000000 */
        /* <DEDUP_REMOVED lines=11> */
[-C--:B------:R-:W-:Y:S02]  /*9f50*/  ISETP.GE.AND P5, PT, R97, R138.reuse, PT ;  /* 0x0000008a6100720c */ /* 0x080fe40003fa6270 */
[----:B------:R-:W-:Y:S02]  /*9f60*/  FSEL R29, R92, -INF , !P4 ;  /* 0xff8000005c1d7808 */ /* 0x000fe40006000000 */
[----:B------:R-:W-:Y:S02]  /*9f70*/  FSEL R27, R91, -INF , !P1 ;  /* 0xff8000005b1b7808 */ /* 0x000fe40004800000 */
[C---:B------:R-:W-:Y:S02]  /*9f80*/  ISETP.GE.AND P6, PT, R24.reuse, R138, PT ;  /* 0x0000008a1800720c */ /* 0x040fe40003fc6270 */
        /* <DEDUP_REMOVED lines=9> */
[C---:B------:R-:W-:Y:S02]  /*a020*/  ISETP.GE.AND P1, PT, R104.reuse, R138, PT ;  /* 0x0000008a6800720c */ /* 0x040fe40003f26270 */
[-C--:B------:R-:W-:Y:S02]  /*a030*/  ISETP.GE.AND P4, PT, R104, R136.reuse, PT ;  /* 0x000000886800720c */ /* 0x080fe40003f86270 */
[----:B------:R-:W-:Y:S02]  /*a040*/  FMNMX3.FTZ R86, R84, R31, R29, !PT ;  /* 0x0000001f54567276 */ /* 0x000fe4000781001d */
[----:B------:R-:W-:Y:S02]  /*a050*/  FSEL R103, R103, -INF , !P5 ;  /* 0xff80000067677808 */ /* 0x000fe40006800000 */
[----:B------:R-:W-:Y:S02]  /*a060*/  FMNMX3.FTZ R24, R24, R185, R167, !PT ;  /* 0x000000b918187276 */ /* 0x000fe400078100a7 */
[-C--:B------:R-:W-:Y:S02]  /*a070*/  ISETP.GE.AND P5, PT, R85, R136.reuse, PT ;  /* 0x000000885500720c */ /* 0x080fe40003fa6270 */
[----:B------:R-:W-:Y:S02]  /*a080*/  FSEL R181, R181, -INF , !P1 ;  /* 0xff800000b5b57808 */ /* 0x000fe40004800000 */
[----:B------:R-:W-:Y:S02]  /*a090*/  FSEL R175, R175, -INF , !P4 ;  /* 0xff800000afaf7808 */ /* 0x000fe40006000000 */
[----:B------:R-:W-:Y:S02]  /*a0a0*/  FMNMX3.FTZ R86, R86, R27, R25, !PT ;  /* 0x0000001b56567276 */ /* 0x000fe40007810019 */
[----:B------:R-:W-:Y:S02]  /*a0b0*/  ISETP.GE.AND P1, PT, R96, R136, PT ;  /* 0x000000886000720c */ /* 0x000fe40003f26270 */
[----:B------:R-:W-:Y:S02]  /*a0c0*/  ISETP.GE.AND P4, PT, R102, R138, PT ;  /* 0x0000008a6600720c */ /* 0x000fe40003f86270 */
        /* <DEDUP_REMOVED lines=65> */
[-C--:B------:R-:W-:Y:S01]  /*a4e0*/  FFMA.FTZ R124, R147, R87.reuse, -R90 ;  /* 0x00000057937c7223 */ /* 0x080fe2000001085a */
        /* <DEDUP_REMOVED lines=29> */
[----:B------:R-:W4:Y:S01]  /*a6c0*/  MUFU.EX2 R122, R122 ;  /* 0x0000007a007a7308 */ /* 0x000f220000000800 */
        /* <DEDUP_REMOVED lines=13> */
[----:B------:R-:W-:Y:S02]  /*a7a0*/  MUFU.EX2 R133, R133 ;  /* 0x0000008500857308 */ /* 0x000fe40000000800 */
[----:B------:R-:W-:Y:S02]  /*a7b0*/  LDSM.16.MT88.4 R76, [R109+0x2000] ;  /* 0x002000006d4c783b */ /* 0x000fe40000004200 */
[C---:B------:R-:W-:Y:S01]  /*a7c0*/  FMUL.FTZ R28, R84.reuse, R72 ;  /* 0x00000048541c7220 */ /* 0x040fe20000410000 */
[----:B------:R-:W-:Y:S01]  /*a7d0*/  FMUL.FTZ R29, R84, R73 ;  /* 0x00000049541d7220 */ /* 0x000fe20000410000 */
[C---:B------:R-:W-:Y:S01]  /*a7e0*/  FMUL.FTZ R35, R0.reuse, R71 ;  /* 0x0000004700237220 */ /* 0x040fe20000410000 */
[C---:B------:R-:W-:Y:S03]  /*a7f0*/  HMMA.16816.F32.BF16 R24, R92.reuse, R30, R24 ;  /* 0x0000001e5c18723c */ /* 0x040fe60000041818 */
[----:B------:R-:W1:Y:S01]  /*a800*/  MUFU.EX2 R124, R124 ;  /* 0x0000007c007c7308 */ /* 0x000e620000000800 */
        /* <DEDUP_REMOVED lines=64> */
[----:B----4-:R-:W-:Y:S01]  /*ac10*/  F2FP.BF16.F32.PACK_AB R68, R127, R122 ;  /* 0x0000007a7f44723e */ /* 0x010fe200000010ff */
[----:B------:R-:W-:Y:S01]  /*ac20*/  FADD.FTZ R0, R119, R0 ;  /* 0x0000000077007221 */ /* 0x000fe20000010000 */
[----:B-1----:R-:W-:Y:S07]  /*ac30*/  F2FP.BF16.F32.PACK_AB R69, R124, R133 ;  /* 0x000000857c45723e */ /* 0x002fee00000010ff */
[----:B------:R-:W-:Y:S01]  /*ac40*/  MUFU.EX2 R123, R125 ;  /* 0x0000007d007b7308 */ /* 0x000fe20000000800 */
[C---:B------:R-:W-:Y:S09]  /*ac50*/  HMMA.16816.F32.BF16 R56, R92.reuse, R70, R56 ;  /* 0x000000465c38723c */ /* 0x040ff20000041838 */
[----:B------:R-:W1:Y:S01]  /*ac60*/  MUFU.EX2 R174, R174 ;  /* 0x000000ae00ae7308 */ /* 0x000e620000000800 */
[----:B-----5:R-:W-:Y:S02]  /*ac70*/  F2FP.BF16.F32.PACK_AB R70, R147, R126 ;  /* 0x0000007e9346723e */ /* 0x020fe400000010ff */
[----:B---3--:R-:W-:Y:S07]  /*ac80*/  F2FP.BF16.F32.PACK_AB R71, R167, R134 ;  /* 0x00000086a747723e */ /* 0x008fee00000010ff */
[----:B------:R-:W-:Y:S01]  /*ac90*/  MUFU.EX2 R121, R121 ;  /* 0x0000007900797308 */ /* 0x000fe20000000800 */
[C---:B------:R-:W-:Y:S08]  /*aca0*/  HMMA.16816.F32.BF16 R60, R92.reuse, R76, R60 ;  /* 0x0000004c5c3c723c */ /* 0x040ff0000004183c */
        /* <DEDUP_REMOVED lines=99> */
.L_x_8274:
        /* <DEDUP_REMOVED lines=11> */
.L_x_8295:
        /* <DEDUP_REMOVED lines=65> */
[----:B---3--:R-:W-:-:S02]  /*b7a0*/  IADD3 R9, PT, PT, R7, -R6, RZ ;  /* 0x8000000607097210 */ /* 0x008fc40007ffe0ff */
        /* <DEDUP_REMOVED lines=21> */
[----:B------:R3:W-:Y:S04]  /*b900*/  STS.64 [R6+0x4040], R60 ;  /* 0x0040403c06007388 */ /* 0x0007e80000000a00 */
[----:B------:R4:W-:Y:S04]  /*b910*/  STS.64 [R6+0x4440], R62 ;  /* 0x0044403e06007388 */ /* 0x0009e80000000a00 */
[----:B------:R1:W-:Y:S04]  /*b920*/  STS.64 [R8+0x4060], R64 ;  /* 0x0040604008007388 */ /* 0x0003e80000000a00 */
[----:B------:R1:W-:Y:S04]  /*b930*/  STS.64 [R8+0x4460], R66 ;  /* 0x0044604208007388 */ /* 0x0003e80000000a00 */
[----:B------:R-:W4:Y:S04]  /*b940*/  LD.E.64 R10, desc[UR4][R2.64+0xb0] ;  /* 0x0000b004020a7980 */ /* 0x000f28000c101b00 */
[----:B------:R-:W4:Y:S01]  /*b950*/  LD.E R13, desc[UR4][R2.64+0x60] ;  /* 0x00006004020d7980 */ /* 0x000f22000c101900 */
[----:B------:R-:W1:Y:S01]  /*b960*/  @P1 MUFU.LG2 R5, R5 ;  /* 0x0000000500051308 */ /* 0x000e620000000c00 */
[----:B--2---:R-:W-:-:S02]  /*b970*/  LOP3.LUT R7, R128, 0xd8, RZ, 0xc0, !PT ;  /* 0x000000d880077812 */ /* 0x004fc400078ec0ff */
[----:B------:R2:W5:Y:S01]  /*b980*/  LD.E R52, desc[UR4][R2.64+0xcc] ;  /* 0x0000cc0402347980 */ /* 0x000562000c101900 */
[----:B------:R-:W-:Y:S02]  /*b990*/  LOP3.LUT R15, R130, 0x30, RZ, 0xc0, !PT ;  /* 0x00000030820f7812 */ /* 0x000fe400078ec0ff */
[----:B------:R-:W-:Y:S01]  /*b9a0*/  SHF.R.U32.HI R54, RZ, 0x2, R129 ;  /* 0x00000002ff367819 */ /* 0x000fe20000011681 */
[----:B---3--:R2:W5:Y:S01]  /*b9b0*/  LD.E.64 R60, desc[UR4][R2.64+0xa8] ;  /* 0x0000a804023c7980 */ /* 0x008562000c101b00 */
[----:B------:R-:W3:Y:S03]  /*b9c0*/  @P0 MUFU.LG2 R4, R4 ;  /* 0x0000000400040308 */ /* 0x000ee60000000c00 */
[----:B----4-:R2:W5:Y:S01]  /*b9d0*/  LD.E.64 R62, desc[UR4][R2.64+0x78] ;  /* 0x00007804023e7980 */ /* 0x010562000c101b00 */
[----:B------:R-:W-:-:S04]  /*b9e0*/  LOP3.LUT R7, R7, 0x18, R130, 0x78, !PT ;  /* 0x0000001807077812 */ /* 0x000fc800078e7882 */
[----:B------:R-:W-:Y:S02]  /*b9f0*/  LOP3.LUT R7, R7, 0xf24, R128, 0xf8, !PT ;  /* 0x00000f2407077812 */ /* 0x000fe400078ef880 */
[----:B------:R-:W-:Y:S01]  /*ba00*/  SHF.L.U32 R6, R151, 0x6, RZ ;  /* 0x0000000697067819 */ /* 0x000fe200000006ff */
[----:B-1----:R-:W-:Y:S01]  /*ba10*/  @P1 FMUL.FTZ R5, R5, 0.69314718246459960938 ;  /* 0x3f31721805051820 */ /* 0x002fe20000410000 */
[----:B------:R-:W-:Y:S01]  /*ba20*/  LEA R132, R7, R132, 0x2 ;  /* 0x0000008407847211 */ /* 0x000fe200078e10ff */
[----:B------:R-:W-:Y:S01]  /*ba30*/  BAR.SYNC.DEFER_BLOCKING 0x0 ;  /* 0x0000000000007b1d */ /* 0x000fe20000010000 */
[----:B------:R-:W-:Y:S01]  /*ba40*/  MOV R55, 0xff800000 ;  /* 0xff80000000377802 */ /* 0x000fe20000000f00 */
[----:B---3--:R-:W-:Y:S01]  /*ba50*/  @P0 FMUL.FTZ R4, R4, 0.69314718246459960938 ;  /* 0x3f31721804040820 */ /* 0x008fe20000410000 */
[----:B------:R-:W-:Y:S01]  /*ba60*/  MOV R53, 0xff800000 ;  /* 0xff80000000357802 */ /* 0x000fe20000000f00 */
[C---:B-----5:R-:W-:Y:S01]  /*ba70*/  @P1 FFMA.FTZ R55, R0.reuse, R86, R5 ;  /* 0x0000005600371223 */ /* 0x060fe20000010005 */
[----:B------:R-:W-:Y:S01]  /*ba80*/  LOP3.LUT R54, R15, 0x7, R54, 0xf8, !PT ;  /* 0x000000070f367812 */ /* 0x000fe200078ef836 */
[----:B------:R-:W-:Y:S01]  /*ba90*/  @P0 FFMA.FTZ R53, R0, R85, R4 ;  /* 0x0000005500350223 */ /* 0x000fe20000010004 */
        /* <DEDUP_REMOVED lines=12> */
[----:B------:R-:W-:Y:S02]  /*bb60*/  IMAD R10, R10, R13, R158 ;  /* 0x0000000d0a0a7224 */ /* 0x000fe400078e029e */
[----:B------:R2:W1:Y:S02]  /*bb70*/  LDS.128 R12, [R132+0x4800] ;  /* 0x00480000840c7984 */ /* 0x0004640000000c00 */
[----:B------:R-:W-:Y:S02]  /*bb80*/  IMAD R57, R11, R10, R6 ;  /* 0x0000000a0b397224 */ /* 0x000fe400078e0206 */
[----:B------:R2:W1:Y:S04]  /*bb90*/  LDS.128 R8, [R132+0x5000] ;  /* 0x0050000084087984 */ /* 0x0004680000000c00 */
[----:B------:R2:W1:Y:S01]  /*bba0*/  LDS.128 R4, [R132+0x5800] ;  /* 0x0058000084047984 */ /* 0x0004620000000c00 */
[----:B---34-:R-:W-:Y:S05]  /*bbb0*/  @P0 BRA `(.L_x_8284) ;  /* 0x0000000000240947 */ /* 0x018fea0003800000 */
        /* <DEDUP_REMOVED lines=9> */
.L_x_8284:
[----:B------:R-:W-:Y:S05]  /*bc50*/  BSYNC.RECONVERGENT B0 ;  /* 0x0000000000007941 */ /* 0x000fea0003800200 */
.L_x_8283:
[----:B------:R-:W-:Y:S01]  /*bc60*/  SHF.R.U32.HI R54, RZ, 0x3, R129 ;  /* 0x00000003ff367819 */ /* 0x000fe20000011681 */
[----:B--2---:R2:W5:Y:S01]  /*bc70*/  LD.E R2, desc[UR4][R2.64+0xc0] ;  /* 0x0000c00402027980 */ /* 0x004562000c101900 */
[----:B---3--:R-:W-:Y:S01]  /*bc80*/  LOP3.LUT R53, R128, 0x1c, RZ, 0xc0, !PT ;  /* 0x0000001c80357812 */ /* 0x008fe200078ec0ff */
[----:B------:R-:W-:Y:S01]  /*bc90*/  IMAD R57, R57, R52, RZ ;  /* 0x0000003439397224 */ /* 0x000fe200078e02ff */
[CC--:B------:R-:W-:Y:S01]  /*bca0*/  ISETP.GE.AND P2, PT, R54.reuse, R135.reuse, PT ;  /* 0x000000873600720c */ /* 0x0c0fe20003f46270 */
[C---:B------:R-:W-:Y:S01]  /*bcb0*/  VIADD R0, R54.reuse, 0x10 ;  /* 0x0000001036007836 */ /* 0x040fe20000000000 */
[----:B------:R-:W-:Y:S01]  /*bcc0*/  BSSY.RECONVERGENT B0, `(.L_x_8285) ;  /* 0x0000014000007945 */ /* 0x000fe20003800200 */
[----:B------:R-:W-:Y:S01]  /*bcd0*/  VIADD R52, R54, 0x20 ;  /* 0x0000002036347836 */ /* 0x000fe20000000000 */
[----:B------:R-:W-:Y:S02]  /*bce0*/  LOP3.LUT R55, R53, 0x20, RZ, 0xfc, !PT ;  /* 0x0000002035377812 */ /* 0x000fe400078efcff */
[-C--:B------:R-:W-:Y:S01]  /*bcf0*/  ISETP.GE.AND P1, PT, R0, R135.reuse, PT ;  /* 0x000000870000720c */ /* 0x080fe20003f26270 */
[----:B------:R-:W-:Y:S01]  /*bd00*/  VIADD R0, R54, 0x30 ;  /* 0x0000003036007836 */ /* 0x000fe20000000000 */
[----:B------:R-:W-:Y:S01]  /*bd10*/  ISETP.GE.AND P5, PT, R52, R135, PT ;  /* 0x000000873400720c */ /* 0x000fe20003fa6270 */
[----:B------:R-:W-:-:S03]  /*bd20*/  IMAD R54, R54, 0x60, R53 ;  /* 0x0000006036367824 */ /* 0x000fc600078e0235 */
[----:B------:R-:W-:Y:S02]  /*bd30*/  ISETP.GE.AND P6, PT, R0, R135, PT ;  /* 0x000000870000720c */ /* 0x000fe40003fc6270 */
        /* <DEDUP_REMOVED lines=12> */
.L_x_8286:
[----:B------:R-:W-:Y:S05]  /*be00*/  BSYNC.RECONVERGENT B0 ;  /* 0x0000000000007941 */ /* 0x000fea0003800200 */
.L_x_8285:
        /* <DEDUP_REMOVED lines=14> */
.L_x_8288:
[----:B------:R-:W-:Y:S05]  /*bef0*/  BSYNC.RECONVERGENT B0 ;  /* 0x0000000000007941 */ /* 0x000fea0003800200 */
.L_x_8287:
        /* <DEDUP_REMOVED lines=14> */
.L_x_8290:
[----:B------:R-:W-:Y:S05]  /*bfe0*/  BSYNC.RECONVERGENT B0 ;  /* 0x0000000000007941 */ /* 0x000fea0003800200 */
.L_x_8289:
[----:B------:R-:W-:-:S04]  /*bff0*/  MOV R151, 0x0 ;  /* 0x0000000000977802 */ /* 0x000fc80000000f00 */
[----:B-12345:R-:W-:Y:S05]  /*c000*/  @P6 RET.REL.NODEC R150 `(_ZN5flash24flash_fwd_splitkv_kernelI23Flash_fwd_kernel_traitsILi96ELi64ELi64ELi4ELb0ELb0EN7cutlass10bfloat16_tE19Flash_kernel_traitsILi96ELi64ELi64ELi4ES3_EELb0ELb1ELb0ELb0ELb0ELb0ELb1ELb0EEEvNS_16Flash_fwd_paramsE) ;  /* 0xffffff3c96fc6950 */ /* 0x03efea0003c3ffff */
        /* <DEDUP_REMOVED lines=10> */
[----:B-1----:R-:W-:Y:S05]  /*c0b0*/  @P0 RET.REL.NODEC R150 `(_ZN5flash24flash_fwd_splitkv_kernelI23Flash_fwd_kernel_traitsILi96ELi64ELi64ELi4ELb0ELb0EN7cutlass10bfloat16_tE19Flash_kernel_traitsILi96ELi64ELi64ELi4ES3_EELb0ELb1ELb0ELb0ELb0ELb0ELb1ELb0EEEvNS_16Flash_fwd_paramsE) ;  /* 0xffffff3c96d00950 */ /* 0x002fea0003c3ffff */
[----:B------:R-:W-:Y:S01]  /*c0c0*/  LEA R2, P0, R59, R62, 0x2 ;  /* 0x0000003e3b027211 */ /* 0x000fe200078010ff */
[----:B------:R-:W-:-:S03]  /*c0d0*/  IMAD.MOV.U32 R151, RZ, RZ, 0x0 ;  /* 0x00000000ff977424 */ /* 0x000fc600078e00ff */
[----:B------:R-:W-:-:S05]  /*c0e0*/  LEA.HI.X R3, R59, R63, R57, 0x2, P0 ;  /* 0x0000003f3b037211 */ /* 0x000fca00000f1439 */
[----:B------:R1:W-:Y:S02]  /*c0f0*/  ST.E.128 desc[UR4][R2.64+0x4900], R4 ;  /* 0x0049000402007985 */ /* 0x0003e4000c101d04 */
[----:B-1----:R-:W-:Y:S05]  /*c100*/  RET.REL.NODEC R150 `(_ZN5flash24flash_fwd_splitkv_kernelI23Flash_fwd_kernel_traitsILi96ELi64ELi64ELi4ELb0ELb0EN7cutlass10bfloat16_tE19Flash_kernel_traitsILi96ELi64ELi64ELi4ES3_EELb0ELb1ELb0ELb0ELb0ELb0ELb1ELb0EEEvNS_16Flash_fwd_paramsE) ;  /* 0xffffff3c96bc7950 */ /* 0x002fea0003c3ffff */
.L_x_8282:
[----:B------:R-:W-:Y:S01]  /*c110*/  MOV R7, 0x2 ;  /* 0x0000000200077802 */ /* 0x000fe20000000f00 */
[----:B------:R-:W-:Y:S01]  /*c120*/  IMAD.MOV.U32 R4, RZ, RZ, 0x1f ;  /* 0x0000001fff047424 */ /* 0x000fe200078e00ff */
[----:B------:R-:W-:-:S07]  /*c130*/  MOV R6, 0xffffffff ;  /* 0xffffffff00067802 */ /* 0x000fce0000000f00 */
[----:B-1---5:R-:W-:Y:S05]  /*c140*/  WARPSYNC.COLLECTIVE R6, `(.L_x_8291) ;  /* 0x0000000006087348 */ /* 0x022fea0003c00000 */
[----:B------:R2:W3:Y:S02]  /*c150*/  SHFL.BFLY P0, R10, R164, R7, R4 ;  /* 0x0c000007a40a7389 */ /* 0x0004e40000000004 */
[----:B-123-5:R-:W-:Y:S05]  /*c160*/  ENDCOLLECTIVE ;  /* 0x000000000000791b */ /* 0x02efea0003800000 */
.L_x_8291:
[----:B------:R-:W-:Y:S02]  /*c170*/  IMAD.MOV.U32 R5, RZ, RZ, R10 ;  /* 0x000000ffff057224 */ /* 0x000fe400078e000a */
[----:B------:R-:W-:Y:S02]  /*c180*/  IMAD.MOV.U32 R7, RZ, RZ, 0x1 ;  /* 0x00000001ff077424 */ /* 0x000fe400078e00ff */
[----:B------:R-:W-:-:S05]  /*c190*/  FADD.FTZ R8, R5, R164 ;  /* 0x000000a405087221 */ /* 0x000fca0000010000 */
[----:B------:R-:W-:-:S07]  /*c1a0*/  MOV R164, R8 ;  /* 0x0000000800a47202 */ /* 0x000fce0000000f00 */
[----:B------:R-:W-:Y:S05]  /*c1b0*/  WARPSYNC.COLLECTIVE R6, `(.L_x_8292) ;  /* 0x0000000006087348 */ /* 0x000fea0003c00000 */
[----:B------:R1:W2:Y:S02]  /*c1c0*/  SHFL.BFLY P0, R10, R164, R7, R4 ;  /* 0x0c000007a40a7389 */ /* 0x0002a40000000004 */
[----:B-12---:R-:W-:Y:S05]  /*c1d0*/  ENDCOLLECTIVE ;  /* 0x000000000000791b */ /* 0x006fea0003800000 */
.L_x_8292:
[----:B------:R-:W-:Y:S01]  /*c1e0*/  MOV R164, R165 ;  /* 0x000000a500a47202 */ /* 0x000fe20000000f00 */
[----:B------:R-:W-:Y:S01]  /*c1f0*/  IMAD.MOV.U32 R7, RZ, RZ, 0x2 ;  /* 0x00000002ff077424 */ /* 0x000fe200078e00ff */
[----:B------:R-:W-:-:S07]  /*c200*/  MOV R5, R10 ;  /* 0x0000000a00057202 */ /* 0x000fce0000000f00 */
[----:B------:R-:W-:Y:S05]  /*c210*/  WARPSYNC.COLLECTIVE R6, `(.L_x_8293) ;  /* 0x0000000006087348 */ /* 0x000fea0003c00000 */
[----:B------:R1:W2:Y:S02]  /*c220*/  SHFL.BFLY P0, R10, R164, R7, R4 ;  /* 0x0c000007a40a7389 */ /* 0x0002a40000000004 */
[----:B-12---:R-:W-:Y:S05]  /*c230*/  ENDCOLLECTIVE ;  /* 0x000000000000791b */ /* 0x006fea0003800000 */
.L_x_8293:
[----:B------:R-:W-:Y:S01]  /*c240*/  FADD.FTZ R5, R8, R5 ;  /* 0x0000000508057221 */ /* 0x000fe20000010000 */
[----:B------:R-:W-:Y:S01]  /*c250*/  FADD.FTZ R9, R10, R165 ;  /* 0x000000a50a097221 */ /* 0x000fe20000010000 */
[----:B------:R-:W-:-:S04]  /*c260*/  MOV R7, 0x1 ;  /* 0x0000000100077802 */ /* 0x000fc80000000f00 */
[----:B------:R-:W-:-:S07]  /*c270*/  MOV R164, R9 ;  /* 0x0000000900a47202 */ /* 0x000fce0000000f00 */
[----:B------:R-:W-:Y:S05]  /*c280*/  WARPSYNC.COLLECTIVE R6, `(.L_x_8294) ;  /* 0x0000000006087348 */ /* 0x000fea0003c00000 */
[----:B------:R1:W2:Y:S02]  /*c290*/  SHFL.BFLY P0, R10, R164, R7, R4 ;  /* 0x0c000007a40a7389 */ /* 0x0002a40000000004 */
[----:B-12---:R-:W-:Y:S05]  /*c2a0*/  ENDCOLLECTIVE ;  /* 0x000000000000791b */ /* 0x006fea0003800000 */
.L_x_8294:
[----:B------:R-:W-:Y:S05]  /*c2b0*/  BRA `(.L_x_8295) ;  /* 0xfffffff000347947 */ /* 0x000fea000383ffff */
.L_x_8296:
        /* <DEDUP_REMOVED lines=12> */
.L_x_11674:


//--------------------- .text._ZN5flash24flash_fwd_splitkv_kernelI23Flash_fwd_kernel_traitsILi96ELi64ELi64ELi4ELb0ELb0EN7cutlass10bfloat16_tE19Flash_kernel_traitsILi96ELi64ELi64ELi4ES3_EELb0ELb1ELb0ELb0ELb0ELb1ELb1ELb0EEEvNS_16Flash_fwd_paramsE --------------------------
	.section	.text._ZN5flash24flash_fwd_splitkv_kernelI23Flash_fwd_kernel_traitsILi96ELi64ELi64ELi4ELb0ELb0EN7cutlass10bfloat16_tE19Flash_kernel_traitsILi96ELi64ELi64ELi4ES3_EELb0ELb1ELb0ELb0ELb0ELb1ELb1ELb0EEEvNS_16Flash_fwd_paramsE,"ax",@progbits
	.align	128
        .global         _ZN5flash24flash_fwd_splitkv_kernelI23Flash_fwd_kernel_traitsILi96ELi64ELi64ELi4ELb0ELb0EN7cutlass10bfloat16_tE19Flash_kernel_traitsILi96ELi64ELi64ELi4ES3_EELb0ELb1ELb0ELb0ELb0ELb1ELb1ELb0EEEvNS_16Flash_fwd_paramsE
        .type           _ZN5flash24flash_fwd_splitkv_kernelI23Flash_fwd_kernel_traitsILi96ELi64ELi64ELi4ELb0ELb0EN7cutlass10bfloat16_tE19Flash_kernel_traitsILi96ELi64ELi64ELi4ES3_EELb0ELb1ELb0ELb0ELb0ELb1ELb1ELb0EEEvNS_16Flash_fwd_paramsE,@function
        .size           _ZN5flash24flash_fwd_splitkv_kernelI23Flash_fwd_kernel_traitsILi96ELi64ELi64ELi4ELb0ELb0EN7cutlass10bfloat16_tE19Flash_kernel_traitsILi96ELi64ELi64ELi4ES3_EELb0ELb1ELb0ELb0ELb0ELb1ELb1ELb0EEEvNS_16Flash_fwd_paramsE,(.L_x_11675 - _ZN5flash24flash_fwd_splitkv_kernelI23Flash_fwd_kernel_traitsILi96ELi64ELi64ELi4ELb0ELb0EN7cutlass10bfloat16_tE19Flash_kernel_traitsILi96ELi64ELi64ELi4ES3_EELb0ELb1ELb0ELb0ELb0ELb1ELb1ELb0EEEvNS_16Flash_fwd_paramsE)
        .other          _ZN5flash24flash_fwd_splitkv_kernelI23Flash_fwd_kernel_traitsILi96ELi64ELi64ELi4ELb0ELb0EN7cutlass10bfloat16_tE19Flash_kernel_traitsILi96ELi64ELi64ELi4ES3_EELb0ELb1ELb0ELb0ELb0ELb1ELb1ELb0EEEvNS_16Flash_fwd_paramsE,@"STO_CUDA_ENTRY STV_DEFAULT"
_ZN5flash24flash_fwd_splitkv_kernelI23Flash_fwd_kernel_traitsILi96ELi64ELi64ELi4ELb0ELb0EN7cutlass10bfloat16_tE19Flash_kernel_traitsILi96ELi64ELi64ELi4ES3_EELb0ELb1ELb0ELb0ELb0ELb1ELb1ELb0EEEvNS_16Flash_fwd_paramsE:
.text._ZN5flash24flash_fwd_splitkv_kernelI23Flash_fwd_kernel_traitsILi96ELi64ELi64ELi4ELb0ELb0EN7cutlass10bfloat16_tE19Flash_kernel_traitsILi96ELi64ELi64ELi4ES3_EELb0ELb1ELb0ELb0ELb0ELb1ELb1ELb0EEEvNS_16Flash_fwd_paramsE:
        /* <DEDUP_REMOVED lines=29> */
[----:B------:R-:W-:Y:S05]  /*01d0*/  CALL.REL.NOINC `($_ZN5flash24flash_fwd_splitkv_kernelI23Flash_fwd_kernel_traitsILi96ELi64ELi64ELi4ELb0ELb0EN7cutlass10bfloat16_tE19Flash_kernel_traitsILi96ELi64ELi64ELi4ES3_EELb0ELb1ELb0ELb0ELb0ELb1ELb1ELb0EEEvNS_16Flash_fwd_paramsE$_ZN5flash30compute_attn_1rowblock_splitkvI23Flash_fwd_kernel_traitsILi96ELi64ELi64ELi4ELb0ELb0EN7cutlass10bfloat16_tE19Flash_kernel_traitsILi96ELi64ELi64ELi4ES3_EELb0ELb1ELb0ELb0ELb0ELb1ELb1ELb0ENS_16Flash_fwd_paramsEEEvRKT8_iiiii) ;  /* 0x0000000000087944 */ /* 0x000fea0003c00000 */
[----:B------:R-:W-:Y:S05]  /*01e0*/  BSYNC.RECONVERGENT B3 ;  /* 0x0000000000037941 */ /* 0x000fea0003800200 */
.L_x_8297:
[----:B------:R-:W-:Y:S05]  /*01f0*/  EXIT ;  /* 0x000000000000794d */ /* 0x000fea0003800000 */
        .type           $_ZN5flash24flash_fwd_splitkv_kernelI23Flash_fwd_kernel_traitsILi96ELi64ELi64ELi4ELb0ELb0EN7cutlass10bfloat16_tE19Flash_kernel_traitsILi96ELi64ELi64ELi4ES3_EELb0ELb1ELb0ELb0ELb0ELb1ELb1ELb0EEEvNS_16Flash_fwd_paramsE$_ZN5flash30compute_attn_1rowblock_splitkvI23Flash_fwd_kernel_traitsILi96ELi64ELi64ELi4ELb0ELb0EN7cutlass10bfloat16_tE19Flash_kernel_traitsILi96ELi64ELi64ELi4ES3_EELb0ELb1ELb0ELb0ELb0ELb1ELb1ELb0ENS_16Flash_fwd_paramsEEEvRKT8_iiiii,@function
        .size           $_ZN5flash24flash_fwd_splitkv_kernelI23Flash_fwd_kernel_traitsILi96ELi64ELi64ELi4ELb0ELb0EN7cutlass10bfloat16_tE19Flash_kernel_traitsILi96ELi64ELi64ELi4ES3_EELb0ELb1ELb0ELb0ELb0ELb1ELb1ELb0EEEvNS_16Flash_fwd_paramsE$_ZN5flash30compute_attn_1rowblock_splitkvI23Flash_fwd_kernel_traitsILi96ELi64ELi64ELi4ELb0ELb0EN7cutlass10bfloat16_tE19Flash_kernel_traitsILi96ELi64ELi64ELi4ES3_EELb0ELb1ELb0ELb0ELb0ELb1ELb1ELb0ENS_16Flash_fwd_paramsEEEvRKT8_iiiii,(.L_x_11675 - $_ZN5flash24flash_fwd_splitkv_kernelI23Flash_fwd_kernel_traitsILi96ELi64ELi64ELi4ELb0ELb0EN7cutlass10bfloat16_tE19Flash_kernel_traitsILi96ELi64ELi64ELi4ES3_EELb0ELb1ELb0ELb0ELb0ELb1ELb1ELb0EEEvNS_16Flash_fwd_paramsE$_ZN5flash30compute_attn_1rowblock_splitkvI23Flash_fwd_kernel_traitsILi96ELi64ELi64ELi4ELb0ELb0EN7cutlass10bfloat16_tE19Flash_kernel_traitsILi96ELi64ELi64ELi4ES3_EELb0ELb1ELb0ELb0ELb0ELb1ELb1ELb0ENS_16Flash_fwd_paramsEEEvRKT8_iiiii)
$_ZN5flash24flash_fwd_splitkv_kernelI23Flash_fwd_kernel_traitsILi96ELi64ELi64ELi4ELb0ELb0EN7cutlass10bfloat16_tE19Flash_kernel_traitsILi96ELi64ELi64ELi4ES3_EELb0ELb1ELb0ELb0ELb0ELb1ELb1ELb0EEEvNS_16Flash_fwd_paramsE$_ZN5flash30compute_attn_1rowblock_splitkvI23Flash_fwd_kernel_traitsILi96ELi64ELi64ELi4ELb0ELb0EN7cutlass10bfloat16_tE19Flash_kernel_traitsILi96ELi64ELi64ELi4ES3_EELb0ELb1ELb0ELb0ELb0ELb1ELb1ELb0ENS_16Flash_fwd_paramsEEEvRKT8_iiiii:
        /* <DEDUP_REMOVED lines=38> */
.L_x_8299:
[----:B------:R-:W-:Y:S05]  /*0460*/  BSYNC.RECONVERGENT B0 ;  /* 0x0000000000007941 */ /* 0x000fea0003800200 */
.L_x_8298:
[----:B------:R-:W-:Y:S04]  /*0470*/  BSSY.RECONVERGENT B0, `(.L_x_8300) ;  /* 0x0000007000007945 */ /* 0x000fe80003800200 */
[----:B------:R-:W-:Y:S05]  /*0480*/  @!P3 BRA `(.L_x_8301) ;  /* 0x000000000014b947 */ /* 0x000fea0003800000 */
[----:B-----5:R-:W3:Y:S02]  /*0490*/  LD.E.U8 R0, desc[UR4][R2.64+0x1b2] ;  /* 0x0001b20402007980 */ /* 0x020ee4000c101100 */
[----:B---3--:R-:W-:-:S13]  /*04a0*/  ISETP.NE.AND P1, PT, R0, RZ, PT ;  /* 0x000000ff0000720c */ /* 0x008fda0003f25270 */
[----:B------:R-:W3:Y:S02]  /*04b0*/  @P1 LD.E R7, desc[UR4][R12.64+0x4] ;  /* 0x000004040c071980 */ /* 0x000ee4000c101900 */
[----:B---3--:R-:W-:-:S06]  /*04c0*/  @P1 IADD3 R0, PT, PT, R7, -R18, RZ ;  /* 0x8000001207001210 */ /* 0x008fcc0007ffe0ff */
[----:B------:R3:W5:Y:S02]  /*04d0*/  @!P1 LD.E R0, desc[UR4][R12.64] ;  /* 0x000000040c009980 */ /* 0x000764000c101900 */
.L_x_8301:
[----:B------:R-:W-:Y:S05]  /*04e0*/  BSYNC.RECONVERGENT B0 ;  /* 0x0000000000007941 */ /* 0x000fea0003800200 */
.L_x_8300:
        /* <DEDUP_REMOVED lines=8> */
.L_x_8303:
[----:B------:R-:W4:Y:S01]  /*0570*/  LD.E.64 R6, desc[UR4][R2.64+0x108] ;  /* 0x0001080402067980 */ /* 0x000f22000c101b00 */
[----:B------:R-:W-:Y:S01]  /*0580*/  BSSY.RECONVERGENT B0, `(.L_x_8305) ;  /* 0x0000006000007945 */ /* 0x000fe20003800200 */
[----:B------:R-:W-:Y:S01]  /*0590*/  IMAD.MOV.U32 R83, RZ, RZ, RZ ;  /* 0x000000ffff537224 */ /* 0x000fe200078e00ff */
[----:B----4-:R-:W-:-:S04]  /*05a0*/  ISETP.NE.U32.AND P0, PT, R6, RZ, PT ;  /* 0x000000ff0600720c */ /* 0x010fc80003f05070 */
[----:B------:R-:W-:-:S13]  /*05b0*/  ISETP.NE.AND.EX P0, PT, R7, RZ, PT, P0 ;  /* 0x000000ff0700720c */ /* 0x000fda0003f05300 */
[----:B------:R-:W-:Y:S05]  /*05c0*/  @!P0 BRA `(.L_x_8306) ;  /* 0x0000000000048947 */ /* 0x000fea0003800000 */
[----:B------:R4:W5:Y:S02]  /*05d0*/  LD.E R83, desc[UR4][R2.64+0xbc] ;  /* 0x0000bc0402537980 */ /* 0x000964000c101900 */
.L_x_8306:
[----:B------:R-:W-:Y:S05]  /*05e0*/  BSYNC.RECONVERGENT B0 ;  /* 0x0000000000007941 */ /* 0x000fea0003800200 */
.L_x_8305:
[----:B-----5:R-:W-:Y:S02]  /*05f0*/  IADD3 R83, PT, PT, R83, R0, -R17 ;  /* 0x0000000053537210 */ /* 0x020fe40007ffe811 */
.L_x_8304:
[----:B------:R-:W-:Y:S05]  /*0600*/  BSYNC.RECONVERGENT B1 ;  /* 0x0000000000017941 */ /* 0x000fea0003800200 */
.L_x_8302:
[----:B-1----:R-:W-:Y:S01]  /*0610*/  IMAD.SHL.U32 R15, R151, 0x40, RZ ;  /* 0x00000040970f7824 */ /* 0x002fe200078e00ff */
[----:B------:R-:W-:Y:S01]  /*0620*/  MOV R6, R150 ;  /* 0x0000009600067202 */ /* 0x000fe20000000f00 */
[----:B------:R-:W-:-:S03]  /*0630*/  IMAD.MOV.U32 R7, RZ, RZ, 0x0 ;  /* 0x00000000ff077424 */ /* 0x000fc600078e00ff */
[----:B------:R-:W-:-:S13]  /*0640*/  ISETP.GT.AND P0, PT, R94, R15, PT ;  /* 0x0000000f5e00720c */ /* 0x000fda0003f04270 */
[----:B--234-:R-:W-:Y:S05]  /*0650*/  @!P0 RET.REL.NODEC R6 `(_ZN5flash24flash_fwd_splitkv_kernelI23Flash_fwd_kernel_traitsILi96ELi64ELi64ELi4ELb0ELb0EN7cutlass10bfloat16_tE19Flash_kernel_traitsILi96ELi64ELi64ELi4ES3_EELb0ELb1ELb0ELb0ELb0ELb1ELb1ELb0EEEvNS_16Flash_fwd_paramsE) ;  /* 0xfffffff806688950 */ /* 0x01cfea0003c3ffff */
        /* <DEDUP_REMOVED lines=35> */
[----:B------:R-:W-:Y:S01]  /*0890*/  SHF.R.S32.HI R9, RZ, 0x1f, R6 ;  /* 0x0000001fff097819 */ /* 0x000fe20000011406 */
[----:B------:R-:W-:Y:S02]  /*08a0*/  VIADD R7, R7, 0x40 ;  /* 0x0000004007077836 */ /* 0x000fe40000000000 */
[----:B------:R-:W-:Y:S01]  /*08b0*/  IMAD.MOV.U32 R0, RZ, RZ, R19 ;  /* 0x000000ffff007224 */ /* 0x000fe200078e0013 */
[----:B------:R-:W-:-:S03]  /*08c0*/  IADD3 R11, PT, PT, -R10, R15, R83 ;  /* 0x0000000f0a0b7210 */ /* 0x000fc60007ffe153 */
[----:B------:R-:W-:Y:S01]  /*08d0*/  @!P0 IMAD.MOV R0, RZ, RZ, -R0 ;  /* 0x000000ffff008224 */ /* 0x000fe200078e0a00 */
[----:B------:R-:W-:Y:S02]  /*08e0*/  @!P1 LOP3.LUT R0, RZ, R8, RZ, 0x33, !PT ;  /* 0x00000008ff009212 */ /* 0x000fe400078e33ff */
[----:B------:R-:W-:Y:S02]  /*08f0*/  LEA.HI R9, R9, R6, RZ, 0x6 ;  /* 0x0000000609097211 */ /* 0x000fe400078f30ff */
[----:B------:R-:W-:Y:S02]  /*0900*/  SHF.R.S32.HI R8, RZ, 0x1f, R11 ;  /* 0x0000001fff087819 */ /* 0x000fe4000001140b */
[----:B------:R-:W-:Y:S01]  /*0910*/  SHF.R.S32.HI R6, RZ, 0x1f, R7 ;  /* 0x0000001fff067819 */ /* 0x000fe20000011407 */
[----:B------:R-:W-:Y:S01]  /*0920*/  IMAD R145, R0, UR8, RZ ;  /* 0x0000000800917c24 */ /* 0x000fe2000f8e02ff */
[----:B------:R-:W-:Y:S02]  /*0930*/  SHF.R.S32.HI R9, RZ, 0x6, R9 ;  /* 0x00000006ff097819 */ /* 0x000fe40000011409 */
[----:B------:R-:W-:-:S02]  /*0940*/  LEA.HI R8, R8, R11, RZ, 0x6 ;  /* 0x0000000b08087211 */ /* 0x000fc400078f30ff */
[----:B------:R-:W-:Y:S02]  /*0950*/  LEA.HI R6, R6, R7, RZ, 0x6 ;  /* 0x0000000706067211 */ /* 0x000fe400078f30ff */
[C---:B------:R-:W-:Y:S02]  /*0960*/  VIADDMNMX R0, R145.reuse, R0, R9, PT ;  /* 0x0000000091007246 */ /* 0x040fe40003800109 */
[----:B------:R-:W-:Y:S02]  /*0970*/  SHF.R.S32.HI R8, RZ, 0x6, R8 ;  /* 0x00000006ff087819 */ /* 0x000fe40000011408 */
[----:B------:R-:W-:Y:S02]  /*0980*/  SHF.R.S32.HI R7, RZ, 0x6, R6 ;  /* 0x00000006ff077819 */ /* 0x000fe40000011406 */
[----:B------:R-:W-:Y:S02]  /*0990*/  VIMNMX R145, PT, PT, R145, R8, !PT ;  /* 0x0000000891917248 */ /* 0x000fe40007fe0100 */
        /* <DEDUP_REMOVED lines=38> */
.L_x_8309:
[----:B------:R-:W-:Y:S05]  /*0c00*/  BSYNC.RECONVERGENT B0 ;  /* 0x0000000000007941 */ /* 0x000fea0003800200 */
.L_x_8308:
        /* <DEDUP_REMOVED lines=16> */
.L_x_8311:
[----:B------:R-:W-:Y:S05]  /*0d10*/  BSYNC.RECONVERGENT B0 ;  /* 0x0000000000007941 */ /* 0x000fea0003800200 */
.L_x_8310:
        /* <DEDUP_REMOVED lines=15> */
.L_x_8313:
[----:B------:R-:W-:Y:S05]  /*0e10*/  BSYNC.RECONVERGENT B0 ;  /* 0x0000000000007941 */ /* 0x000fea0003800200 */
.L_x_8312:
        /* <DEDUP_REMOVED lines=15> */
.L_x_8315:
[----:B------:R-:W-:Y:S05]  /*0f10*/  BSYNC.RECONVERGENT B0 ;  /* 0x0000000000007941 */ /* 0x000fea0003800200 */
.L_x_8314:
        /* <DEDUP_REMOVED lines=13> */
[----:B-12---:R-:W-:Y:S05]  /*0ff0*/  @P6 RET.REL.NODEC R150 `(_ZN5flash24flash_fwd_splitkv_kernelI23Flash_fwd_kernel_traitsILi96ELi64ELi64ELi4ELb0ELb0EN7cutlass10bfloat16_tE19Flash_kernel_traitsILi96ELi64ELi64ELi4ES3_EELb0ELb1ELb0ELb0ELb0ELb1ELb1ELb0EEEvNS_16Flash_fwd_paramsE) ;  /* 0xfffffff096006950 */ /* 0x006fea0003c3ffff */
[----:B------:R-:W-:Y:S02]  /*1000*/  MOV R5, 0xff800000 ;  /* 0xff80000000057802 */ /* 0x000fe40000000f00 */
[----:B------:R-:W-:-:S03]  /*1010*/  MOV R151, 0x0 ;  /* 0x0000000000977802 */ /* 0x000fc60000000f00 */
[----:B------:R1:W-:Y:S02]  /*1020*/  ST.E desc[UR4][R2.64+0xc0], R5 ;  /* 0x0000c00502007985 */ /* 0x0003e4000c101904 */
[----:B-1----:R-:W-:Y:S05]  /*1030*/  RET.REL.NODEC R150 `(_ZN5flash24flash_fwd_splitkv_kernelI23Flash_fwd_kernel_traitsILi96ELi64ELi64ELi4ELb0ELb0EN7cutlass10bfloat16_tE19Flash_kernel_traitsILi96ELi64ELi64ELi4ES3_EELb0ELb1ELb0ELb0ELb0ELb1ELb1ELb0EEEvNS_16Flash_fwd_paramsE) ;  /* 0xffffffec96f07950 */ /* 0x002fea0003c3ffff */
.L_x_8307:
        /* <DEDUP_REMOVED lines=39> */
[----:B------:R-:W-:Y:S01]  /*12b0*/  ISETP.GE.AND P2, PT, R4, RZ, PT ;  /* 0x000000ff0400720c */ /* 0x000fe20003f46270 */
[----:B------:R-:W5:Y:S01]  /*12c0*/  LD.E.64 R6, desc[UR4][R2.64+0x40] ;  /* 0x0000400402067980 */ /* 0x000f62000c101b00 */
[----:B------:R-:W-:Y:S01]  /*12d0*/  ISETP.NE.AND P3, PT, R17, RZ, PT ;  /* 0x000000ff1100720c */ /* 0x000fe20003f65270 */
[-C--:B--2---:R-:W-:Y:S02]  /*12e0*/  IMAD R4, R11, R159.reuse, RZ ;  /* 0x0000009f0b047224 */ /* 0x084fe400078e02ff */
[----:B------:R-:W-:-:S04]  /*12f0*/  IMAD.WIDE.U32 R10, R10, R159, RZ ;  /* 0x0000009f0a0a7225 */ /* 0x000fc800078e00ff */
[----:B------:R-:W-:Y:S02]  /*1300*/  IMAD.IADD R161, R11, 0x1, R4 ;  /* 0x000000010ba17824 */ /* 0x000fe400078e0204 */
[----:B------:R-:W-:Y:S01]  /*1310*/  @P1 IADD3 R14, PT, PT, R14, 0x1, RZ ;  /* 0x000000010e0e1810 */ /* 0x000fe20007ffe0ff */
[----:B------:R-:W2:Y:S01]  /*1320*/  LD.E.64 R4, desc[UR4][R2.64+0x38] ;  /* 0x0000380402047980 */ /* 0x000ea2000c101b00 */
[----:B------:R-:W-:Y:S02]  /*1330*/  LEA R160, P1, R10, R162, 0x2 ;  /* 0x000000a20aa07211 */ /* 0x000fe400078210ff */
[----:B------:R-:W-:Y:S02]  /*1340*/  @!P2 IADD3 R14, PT, PT, -R14, RZ, RZ ;  /* 0x000000ff0e0ea210 */ /* 0x000fe40007ffe1ff */
[----:B------:R-:W-:Y:S02]  /*1350*/  LEA.HI.X R161, R10, R163, R161, 0x2, P1 ;  /* 0x000000a30aa17211 */ /* 0x000fe400008f14a1 */
[----:B------:R-:W-:-:S05]  /*1360*/  @!P3 LOP3.LUT R14, RZ, R17, RZ, 0x33, !PT ;  /* 0x00000011ff0eb212 */ /* 0x000fca00078e33ff */
[----:B------:R-:W-:-:S06]  /*1370*/  IMAD.WIDE R8, R14, 0x4, R160 ;  /* 0x000000040e087825 */ /* 0x000fcc00078e02a0 */
[----:B------:R1:W2:Y:S01]  /*1380*/  LD.E R8, desc[UR4][R8.64] ;  /* 0x0000000408087980 */ /* 0x0002a2000c101900 */
[----:B---3--:R-:W-:-:S04]  /*1390*/  IABS R12, R13 ;  /* 0x0000000d000c7213 */ /* 0x008fc80000000000 */
[----:B------:R-:W3:Y:S08]  /*13a0*/  I2F.RP R20, R12 ;  /* 0x0000000c00147306 */ /* 0x000ef00000209400 */
[----:B---3-5:R-:W3:Y:S02]  /*13b0*/  MUFU.RCP R16, R20 ;  /* 0x0000001400107308 */ /* 0x028ee40000001000 */
        /* <DEDUP_REMOVED lines=21> */
[----:B------:R-:W-:-:S05]  /*1510*/  MOV R17, R10 ;  /* 0x0000000a00117202 */ /* 0x000fca0000000f00 */
[----:B------:R-:W-:Y:S01]  /*1520*/  @!P1 IMAD.MOV R17, RZ, RZ, -R17 ;  /* 0x000000ffff119224 */ /* 0x000fe200078e0a11 */
[----:B------:R-:W-:-:S05]  /*1530*/  @!P2 LOP3.LUT R17, RZ, R13, RZ, 0x33, !PT ;  /* 0x0000000dff11a212 */ /* 0x000fca00078e33ff */
[----:B----4-:R-:W-:Y:S02]  /*1540*/  IMAD R25, R25, R17, RZ ;  /* 0x0000001119197224 */ /* 0x010fe400078e02ff */
[----:B--2---:R-:W-:Y:S01]  /*1550*/  IMAD R10, R5, R9, RZ ;  /* 0x00000009050a7224 */ /* 0x004fe200078e02ff */
[----:B------:R-:W-:Y:S01]  /*1560*/  SHF.R.S32.HI R11, RZ, 0x1f, R8 ;  /* 0x0000001fff0b7819 */ /* 0x000fe20000011408 */
        /* <DEDUP_REMOVED lines=18> */
.L_x_8317:
        /* <DEDUP_REMOVED lines=9> */
[----:B------:R-:W-:Y:S02]  /*1720*/  IABS R10, R158 ;  /* 0x0000009e000a7213 */ /* 0x000fe40000000000 */
[----:B------:R-:W-:Y:S02]  /*1730*/  LEA R82, R0, 0xffffffc0, 0x6 ;  /* 0xffffffc000527811 */ /* 0x000fe400078e30ff */
[----:B------:R-:W-:Y:S02]  /*1740*/  CS2R R160, SRZ ;  /* 0x0000000000a07805 */ /* 0x000fe4000001ff00 */
[----:B--2---:R-:W-:-:S04]  /*1750*/  IABS R9, R13 ;  /* 0x0000000d00097213 */ /* 0x004fc80000000000 */
[----:B------:R-:W2:Y:S08]  /*1760*/  I2F.RP R14, R9 ;  /* 0x00000009000e7306 */ /* 0x000eb00000209400 */
[----:B--2---:R-:W2:Y:S02]  /*1770*/  MUFU.RCP R12, R14 ;  /* 0x0000000e000c7308 */ /* 0x004ea40000001000 */
[----:B--2---:R-:W-:-:S06]  /*1780*/  IADD3 R12, PT, PT, R12, 0xffffffe, RZ ;  /* 0x0ffffffe0c0c7810 */ /* 0x004fcc0007ffe0ff */
[----:B------:R-:W2:Y:S01]  /*1790*/  F2I.FTZ.U32.TRUNC.NTZ R29, R12 ;  /* 0x0000000c001d7305 */ /* 0x000ea2000021f000 */
[----:B------:R-:W-:Y:S01]  /*17a0*/  IABS R19, R13 ;  /* 0x0000000d00137213 */ /* 0x000fe20000000000 */
[----:B--2---:R-:W-:-:S04]  /*17b0*/  IMAD.MOV R8, RZ, RZ, -R29 ;  /* 0x000000ffff087224 */ /* 0x004fc800078e0a1d */
        /* <DEDUP_REMOVED lines=9> */
[----:B------:R-:W-:Y:S02]  /*1850*/  @!P3 IMAD R8, R8, R4, R11 ;  /* 0x000000040808b224 */ /* 0x000fe400078e020b */
[----:B----45:R-:W-:-:S03]  /*1860*/  @!P3 IMAD R11, R23, R16, RZ ;  /* 0x00000010170bb224 */ /* 0x030fc600078e02ff */
        /* <DEDUP_REMOVED lines=17> */
[----:B------:R-:W-:Y:S01]  /*1980*/  @!P3 IMAD R8, R7, R17, RZ ;  /* 0x000000110708b224 */ /* 0x000fe200078e02ff */
[----:B------:R-:W-:Y:S01]  /*1990*/  @!P3 SHF.R.S32.HI R9, RZ, 0x1f, R17 ;  /* 0x0000001fff09b819 */ /* 0x000fe20000011411 */
[----:B------:R-:W-:Y:S01]  /*19a0*/  IMAD R10, R5, R82, RZ ;  /* 0x00000052050a7224 */ /* 0x000fe200078e02ff */
[----:B------:R-:W-:Y:S01]  /*19b0*/  SHF.R.S32.HI R23, RZ, 0x1f, R82 ;  /* 0x0000001fff177819 */ /* 0x000fe20000011452 */
[----:B------:R-:W-:Y:S01]  /*19c0*/  @P5 VIADD R14, R14, 0x1 ;  /* 0x000000010e0e5836 */ /* 0x000fe20000000000 */
[----:B------:R-:W-:Y:S02]  /*19d0*/  MOV R28, R12 ;  /* 0x0000000c001c7202 */ /* 0x000fe40000000f00 */
        /* <DEDUP_REMOVED lines=21> */
[----:B------:R-:W-:-:S03]  /*1b30*/  MOV R12, R18 ;  /* 0x00000012000c7202 */ /* 0x000fc60000000f00 */
[----:B------:R-:W-:Y:S01]  /*1b40*/  @!P3 IMAD.IADD R20, R27, 0x1, R8 ;  /* 0x000000011b14b824 */ /* 0x000fe200078e0208 */
[----:B------:R-:W-:Y:S01]  /*1b50*/  IADD3 R8, PT, PT, R19, R10, RZ ;  /* 0x0000000a13087210 */ /* 0x000fe20007ffe0ff */
[----:B------:R-:W-:Y:S01]  /*1b60*/  @P3 IMAD.IADD R20, R17, 0x1, R9 ;  /* 0x0000000111143824 */ /* 0x000fe200078e0209 */
[----:B------:R-:W-:Y:S02]  /*1b70*/  @P3 MOV R26, R16 ;  /* 0x00000010001a3202 */ /* 0x000fe40000000f00 */
[----:B-1----:R-:W-:Y:S02]  /*1b80*/  MOV R9, R82 ;  /* 0x0000005200097202 */ /* 0x002fe40000000f00 */
.L_x_8318:
[----:B------:R-:W-:Y:S05]  /*1b90*/  BSYNC.RECONVERGENT B0 ;  /* 0x0000000000007941 */ /* 0x000fea0003800200 */
.L_x_8316:
        /* <DEDUP_REMOVED lines=29> */
[----:B------:R-:W-:-:S06]  /*1d70*/  IMAD R14, R23, R6, RZ ;  /* 0x00000006170e7224 */ /* 0x000fcc00078e02ff */
        /* <DEDUP_REMOVED lines=13> */
[----:B------:R-:W-:Y:S02]  /*1e50*/  LOP3.LUT R156, R157, 0xc0, RZ, 0xc0, !PT ;  /* 0x000000c09d9c7812 */ /* 0x000fe400078ec0ff */
[----:B------:R-:W-:Y:S01]  /*1e60*/  IADD3.X R22, PT, PT, R9, R20, RZ, P2, P1 ;  /* 0x0000001409167210 */ /* 0x000fe200017e24ff */
[----:B------:R-:W-:Y:S01]  /*1e70*/  IMAD R23, R23, R34, R14 ;  /* 0x0000002217177224 */ /* 0x000fe200078e020e */
[----:B------:R-:W-:-:S02]  /*1e80*/  LOP3.LUT R156, R156, 0x18, R129, 0xf8, !PT ;  /* 0x000000189c9c7812 */ /* 0x000fc400078ef881 */
[----:B------:R-:W-:Y:S02]  /*1e90*/  LOP3.LUT R27, R157, 0x1f20, RZ, 0xc0, !PT ;  /* 0x00001f209d1b7812 */ /* 0x000fe400078ec0ff */
[----:B------:R-:W-:Y:S01]  /*1ea0*/  LOP3.LUT R26, R156, R90, RZ, 0x3c, !PT ;  /* 0x0000005a9c1a7212 */ /* 0x000fe200078e3cff */
[----:B------:R-:W-:-:S03]  /*1eb0*/  IMAD.IADD R23, R33, 0x1, R23 ;  /* 0x0000000121177824 */ /* 0x000fc600078e0217 */
[----:B------:R-:W-:Y:S02]  /*1ec0*/  LOP3.LUT R9, R27, R26, RZ, 0xfc, !PT ;  /* 0x0000001a1b097212 */ /* 0x000fe400078efcff */
[----:B------:R-:W-:Y:S02]  /*1ed0*/  SHF.R.U32.HI R92, RZ, 0x2, R129 ;  /* 0x00000002ff5c7819 */ /* 0x000fe40000011681 */
[----:B------:R-:W-:Y:S02]  /*1ee0*/  IADD3 R136, PT, PT, -R15, R94, RZ ;  /* 0x0000005e0f887210 */ /* 0x000fe40007ffe1ff */
[----:B------:R-:W-:Y:S01]  /*1ef0*/  MOV R124, 0x400 ;  /* 0x00000400007c7802 */ /* 0x000fe20000000f00 */
[-C--:B------:R-:W-:Y:S02]  /*1f00*/  IMAD R149, R7, R92.reuse, RZ ;  /* 0x0000005c07957224 */ /* 0x080fe400078e02ff */
[----:B------:R-:W-:Y:S01]  /*1f10*/  IMAD R147, R5, R92, RZ ;  /* 0x0000005c05937224 */ /* 0x000fe200078e02ff */
[----:B------:R-:W-:Y:S01]  /*1f20*/  BSSY.RECONVERGENT B0, `(.L_x_8319) ;  /* 0x0000044000007945 */ /* 0x000fe20003800200 */
[----:B------:R-:W-:Y:S01]  /*1f30*/  IMAD.MOV.U32 R93, RZ, RZ, RZ ;  /* 0x000000ffff5d7224 */ /* 0x000fe200078e00ff */
[C---:B------:R-:W-:Y:S01]  /*1f40*/  SHF.L.U64.HI R142, R6.reuse, 0x5, R7 ;  /* 0x00000005068e7819 */ /* 0x040fe20000010207 */
[----:B------:R-:W-:Y:S01]  /*1f50*/  IMAD.SHL.U32 R141, R6, 0x20, RZ ;  /* 0x00000020068d7824 */ /* 0x000fe200078e00ff */
[C---:B------:R-:W-:Y:S01]  /*1f60*/  SHF.L.U64.HI R144, R4.reuse, 0x5, R5 ;  /* 0x0000000504907819 */ /* 0x040fe20000010205 */
[----:B------:R-:W-:Y:S01]  /*1f70*/  IMAD.SHL.U32 R143, R4, 0x20, RZ ;  /* 0x00000020048f7824 */ /* 0x000fe200078e00ff */
[----:B------:R-:W-:Y:S01]  /*1f80*/  LOP3.LUT R88, R90, 0x20, RZ, 0xfc, !PT ;  /* 0x000000205a587812 */ /* 0x000fe200078efcff */
[----:B--2---:R-:W-:-:S02]  /*1f90*/  @P4 IMAD R26, R19, R21, RZ ;  /* 0x00000015131a4224 */ /* 0x004fc400078e02ff */
[-C--:B---3--:R-:W-:Y:S01]  /*1fa0*/  @!P4 IMAD.WIDE.U32 R34, R30, R159.reuse, RZ ;  /* 0x0000009f1e22c225 */ /* 0x088fe200078e00ff */
[----:B------:R-:W-:Y:S02]  /*1fb0*/  IADD3 R30, P1, PT, R13, R32, RZ ;  /* 0x000000200d1e7210 */ /* 0x000fe40007f3e0ff */
[----:B------:R-:W1:Y:S01]  /*1fc0*/  S2R R13, SR_CgaCtaId ;  /* 0x00000000000d7919 */ /* 0x000e620000008800 */
[----:B------:R-:W-:Y:S01]  /*1fd0*/  @!P4 IMAD R14, R31, R159, RZ ;  /* 0x0000009f1f0ec224 */ /* 0x000fe200078e02ff */
[----:B------:R-:W-:-:S03]  /*1fe0*/  @!P4 MOV R20, R34 ;  /* 0x000000220014c202 */ /* 0x000fc60000000f00 */
[----:B------:R-:W-:Y:S02]  /*1ff0*/  @!P4 IMAD.IADD R14, R35, 0x1, R14 ;  /* 0x00000001230ec824 */ /* 0x000fe400078e020e */
[----:B------:R-:W-:-:S04]  /*2000*/  @P4 IMAD.WIDE.U32 R34, R18, R21, RZ ;  /* 0x0000001512224225 */ /* 0x000fc800078e00ff */
[----:B------:R-:W-:Y:S01]  /*2010*/  @P4 IMAD.MOV.U32 R20, RZ, RZ, R34 ;  /* 0x000000ffff144224 */ /* 0x000fe200078e0022 */
[----:B------:R-:W-:Y:S01]  /*2020*/  @P4 IADD3 R14, PT, PT, R35, R26, RZ ;  /* 0x0000001a230e4210 */ /* 0x000fe20007ffe0ff */
[----:B------:R-:W-:-:S03]  /*2030*/  IMAD.X R31, R22, 0x1, R23, P1 ;  /* 0x00000001161f7824 */ /* 0x000fc600008e0617 */
[C---:B------:R-:W-:Y:S02]  /*2040*/  IADD3 R20, P1, PT, R90.reuse, R20, RZ ;  /* 0x000000145a147210 */ /* 0x040fe40007f3e0ff */
[----:B------:R-:W-:-:S03]  /*2050*/  IADD3 R32, P2, PT, R90, R12, RZ ;  /* 0x0000000c5a207210 */ /* 0x000fc60007f5e0ff */
[----:B------:R-:W-:Y:S01]  /*2060*/  IMAD.X R21, RZ, RZ, R14, P1 ;  /* 0x000000ffff157224 */ /* 0x000fe200008e060e */
[C---:B------:R-:W-:Y:S01]  /*2070*/  ISETP.GE.AND P1, PT, R92.reuse, R136, PT ;  /* 0x000000885c00720c */ /* 0x040fe20003f26270 */
[----:B------:R-:W-:Y:S01]  /*2080*/  IMAD.X R33, RZ, RZ, R8, P2 ;  /* 0x000000ffff217224 */ /* 0x000fe200010e0608 */
[----:B------:R-:W-:Y:S01]  /*2090*/  SHF.R.S32.HI R8, RZ, 0x1f, R158 ;  /* 0x0000001fff087819 */ /* 0x000fe2000001149e */
[----:B------:R-:W-:-:S04]  /*20a0*/  IMAD.WIDE.U32 R30, R92, R6, R30 ;  /* 0x000000065c1e7225 */ /* 0x000fc800078e001e */
[----:B------:R-:W-:-:S04]  /*20b0*/  IMAD.WIDE.U32 R22, R92, R4, R32 ;  /* 0x000000045c167225 */ /* 0x000fc800078e0020 */
[----:B------:R-:W-:Y:S01]  /*20c0*/  IMAD R17, R17, R158, RZ ;  /* 0x0000009e11117224 */ /* 0x000fe200078e02ff */
[----:B------:R-:W-:Y:S01]  /*20d0*/  IADD3 R149, PT, PT, R31, R149, RZ ;  /* 0x000000951f957210 */ /* 0x000fe20007ffe0ff */
[----:B------:R-:W-:Y:S01]  /*20e0*/  IMAD.IADD R147, R23, 0x1, R147 ;  /* 0x0000000117937824 */ /* 0x000fe200078e0293 */
[----:B----4-:R-:W-:Y:S01]  /*20f0*/  LEA R148, P2, R30, R28, 0x1 ;  /* 0x0000001c1e947211 */ /* 0x010fe200078408ff */
[----:B------:R-:W-:Y:S01]  /*2100*/  IMAD R8, R16, R8, R17 ;  /* 0x0000000810087224 */ /* 0x000fe200078e0211 */
[----:B------:R-:W-:Y:S01]  /*2110*/  LEA R146, P3, R22, R24, 0x1 ;  /* 0x0000001816927211 */ /* 0x000fe200078608ff */
[----:B------:R-:W-:Y:S01]  /*2120*/  IMAD.WIDE.U32 R16, R158, R16, R20 ;  /* 0x000000109e107225 */ /* 0x000fe200078e0014 */
[----:B-1----:R-:W-:Y:S02]  /*2130*/  LEA R132, R13, R124, 0x18 ;  /* 0x0000007c0d847211 */ /* 0x002fe400078ec0ff */
[----:B------:R-:W-:Y:S01]  /*2140*/  LEA.HI.X R149, R30, R29, R149, 0x1, P2 ;  /* 0x0000001d1e957211 */ /* 0x000fe200010f0c95 */
[----:B------:R-:W-:Y:S01]  /*2150*/  IMAD.WIDE.U32 R6, R151, 0x40, R92 ;  /* 0x0000004097067825 */ /* 0x000fe200078e005c */
[----:B------:R-:W-:-:S02]  /*2160*/  LEA.HI.X R147, R22, R25, R147, 0x1, P3 ;  /* 0x0000001916937211 */ /* 0x000fc400018f0c93 */
[----:B------:R-:W-:Y:S01]  /*2170*/  LOP3.LUT R34, R90, 0x40, RZ, 0xfc, !PT ;  /* 0x000000405a227812 */ /* 0x000fe200078efcff */
[----:B------:R-:W-:Y:S01]  /*2180*/  IMAD.IADD R13, R17, 0x1, R8 ;  /* 0x00000001110d7824 */ /* 0x000fe200078e0208 */
[----:B------:R-:W-:Y:S01]  /*2190*/  LEA R84, R9, R132, 0x1 ;  /* 0x0000008409547211 */ /* 0x000fe200078e08ff */
        /* <DEDUP_REMOVED lines=27> */
.L_x_8321:
[----:B------:R3:W-:Y:S02]  /*2350*/  STS.128 [R84+0x2000], RZ ;  /* 0x002000ff54007388 */ /* 0x0007e40000000c00 */
.L_x_8320:
[----:B------:R-:W-:Y:S05]  /*2360*/  BSYNC.RECONVERGENT B0 ;  /* 0x0000000000007941 */ /* 0x000fea0003800200 */
.L_x_8319:
        /* <DEDUP_REMOVED lines=32> */
.L_x_8324:
[----:B------:R2:W-:Y:S02]  /*2570*/  STS.128 [R84+0x2800], RZ ;  /* 0x002800ff54007388 */ /* 0x0005e40000000c00 */
.L_x_8323:
[----:B------:R-:W-:Y:S05]  /*2580*/  BSYNC.RECONVERGENT B0 ;  /* 0x0000000000007941 */ /* 0x000fea0003800200 */
.L_x_8322:
        /* <DEDUP_REMOVED lines=26> */
.L_x_8327:
[----:B------:R4:W-:Y:S02]  /*2730*/  STS.128 [R84+0x5000], RZ ;  /* 0x005000ff54007388 */ /* 0x0009e40000000c00 */
.L_x_8326:
[----:B------:R-:W-:Y:S05]  /*2740*/  BSYNC.RECONVERGENT B0 ;  /* 0x0000000000007941 */ /* 0x000fea0003800200 */
.L_x_8325:
[----:B------:R-:W-:Y:S01]  /*2750*/  ISETP.GE.AND P1, PT, R5, R4, PT ;  /* 0x000000040500720c */ /* 0x000fe20003f26270 */
[----:B------:R-:W-:-:S12]  /*2760*/  BSSY.RECONVERGENT B0, `(.L_x_8328) ;  /* 0x0000016000007945 */ /* 0x000fd80003800200 */
[----:B------:R-:W-:Y:S05]  /*2770*/  @P1 BRA `(.L_x_8329) ;  /* 0x0000000000501947 */ /* 0x000fea0003800000 */
[-C--:B-----5:R-:W-:Y:S02]  /*2780*/  ISETP.GE.AND P3, PT, R90, R155.reuse, PT ;  /* 0x0000009b5a00720c */ /* 0x0a0fe40003f66270 */
        /* <DEDUP_REMOVED lines=19> */
.L_x_8329:
[----:B------:R-:W-:Y:S05]  /*28c0*/  BSYNC.RECONVERGENT B0 ;  /* 0x0000000000007941 */ /* 0x000fea0003800200 */
.L_x_8328:
        /* <DEDUP_REMOVED lines=29> */
.L_x_8332:
[----:B------:R4:W-:Y:S01]  /*2aa0*/  STS.128 [R84+0x8000], RZ ;  /* 0x008000ff54007388 */ /* 0x0009e20000000c00 */
[----:B------:R-:W-:Y:S05]  /*2ab0*/  BRA `(.L_x_8333) ;  /* 0x00000000000c7947 */ /* 0x000fea0003800000 */
.L_x_8331:
[----:B------:R1:W-:Y:S04]  /*2ac0*/  STS.128 [R84+0x6000], RZ ;  /* 0x006000ff54007388 */ /* 0x0003e80000000c00 */
[----:B------:R1:W-:Y:S04]  /*2ad0*/  STS.128 [R84+0x7000], RZ ;  /* 0x007000ff54007388 */ /* 0x0003e80000000c00 */
[----:B------:R1:W-:Y:S02]  /*2ae0*/  STS.128 [R84+0x8000], RZ ;  /* 0x008000ff54007388 */ /* 0x0003e40000000c00 */
.L_x_8333:
[----:B------:R-:W-:Y:S05]  /*2af0*/  BSYNC.RECONVERGENT B0 ;  /* 0x0000000000007941 */ /* 0x000fea0003800200 */
.L_x_8330:
        /* <DEDUP_REMOVED lines=27> */
.L_x_8336:
[----:B------:R1:W-:Y:S02]  /*2cb0*/  STS.128 [R84+0x8800], RZ ;  /* 0x008800ff54007388 */ /* 0x0003e40000000c00 */
.L_x_8335:
[----:B------:R-:W-:Y:S05]  /*2cc0*/  BSYNC.RECONVERGENT B0 ;  /* 0x0000000000007941 */ /* 0x000fea0003800200 */
.L_x_8334:
[----:B------:R-:W2:Y:S01]  /*2cd0*/  LD.E R85, desc[UR4][R2.64+0x18c] ;  /* 0x00018c0402557980 */ /* 0x000ea2000c101900 */
[----:B------:R-:W-:Y:S01]  /*2ce0*/  SHF.R.U32.HI R130, RZ, 0x1, R129 ;  /* 0x00000001ff827819 */ /* 0x000fe20000011681 */
[----:B------:R-:W-:Y:S01]  /*2cf0*/  IMAD.MOV.U32 R32, RZ, RZ, 0x20 ;  /* 0x00000020ff207424 */ /* 0x000fe200078e00ff */
[C---:B-----5:R-:W-:Y:S01]  /*2d00*/  SHF.L.U32 R10, R129.reuse, 0x4, RZ ;  /* 0x00000004810a7819 */ /* 0x060fe200000006ff */
[----:B------:R-:W0:Y:S01]  /*2d10*/  LDGDEPBAR ;  /* 0x00000000000079af */ /* 0x000e220000000000 */
[C---:B------:R-:W-:Y:S01]  /*2d20*/  SHF.L.U32 R81, R129.reuse, 0x5, RZ ;  /* 0x0000000581517819 */ /* 0x040fe200000006ff */
[----:B------:R-:W-:Y:S01]  /*2d30*/  BSSY.RECONVERGENT B1, `(.L_x_8337) ;  /* 0x0000123000017945 */ /* 0x000fe20003800200 */
[----:B------:R-:W-:Y:S02]  /*2d40*/  SHF.L.U32 R128, R129, 0x2, RZ ;  /* 0x0000000281807819 */ /* 0x000fe400000006ff */
[----:B------:R-:W-:Y:S02]  /*2d50*/  LOP3.LUT R8, R130, 0x8, RZ, 0xc0, !PT ;  /* 0x0000000882087812 */ /* 0x000fe400078ec0ff */
[----:B------:R-:W-:-:S02]  /*2d60*/  LOP3.LUT R131, R10, 0x3e00, RZ, 0xc0, !PT ;  /* 0x00003e000a837812 */ /* 0x000fc400078ec0ff */
[----:B-1--4-:R-:W-:Y:S02]  /*2d70*/  LOP3.LUT R6, R128, 0x18, RZ, 0xc0, !PT ;  /* 0x0000001880067812 */ /* 0x012fe400078ec0ff */
[--C-:B------:R-:W-:Y:S02]  /*2d80*/  LOP3.LUT R7, R8, 0xc0, R81.reuse, 0xf8, !PT ;  /* 0x000000c008077812 */ /* 0x100fe400078ef851 */
[----:B------:R-:W-:Y:S02]  /*2d90*/  LOP3.LUT R10, R10, 0x100, RZ, 0xc0, !PT ;  /* 0x000001000a0a7812 */ /* 0x000fe400078ec0ff */
[----:B------:R-:W-:Y:S02]  /*2da0*/  LOP3.LUT R4, R81, 0xc0, RZ, 0xc0, !PT ;  /* 0x000000c051047812 */ /* 0x000fe400078ec0ff */
[----:B------:R-:W-:Y:S02]  /*2db0*/  LOP3.LUT R8, R131, 0x20, R81, 0xf8, !PT ;  /* 0x0000002083087812 */ /* 0x000fe400078ef851 */
[----:B------:R-:W-:-:S02]  /*2dc0*/  LOP3.LUT R80, R7, R6, RZ, 0x3c, !PT ;  /* 0x0000000607507212 */ /* 0x000fc400078e3cff */
[----:B------:R-:W-:Y:S02]  /*2dd0*/  LOP3.LUT R5, R10, 0x20, R81, 0xf8, !PT ;  /* 0x000000200a057812 */ /* 0x000fe400078ef851 */
[----:B------:R-:W-:Y:S02]  /*2de0*/  LOP3.LUT R4, R4, 0x8, R129, 0xf8, !PT ;  /* 0x0000000804047812 */ /* 0x000fe400078ef881 */
[----:B------:R-:W-:Y:S02]  /*2df0*/  LOP3.LUT R7, R8, 0x100, R81, 0xf8, !PT ;  /* 0x0000010008077812 */ /* 0x000fe400078ef851 */
[----:B------:R-:W-:Y:S02]  /*2e00*/  LOP3.LUT R5, R5, R4, R6, 0xf6, !PT ;  /* 0x0000000405057212 */ /* 0x000fe400078ef606 */
[----:B------:R-:W-:Y:S02]  /*2e10*/  LOP3.LUT R7, R7, R80, RZ, 0xfc, !PT ;  /* 0x0000005007077212 */ /* 0x000fe400078efcff */
[----:B------:R-:W-:-:S02]  /*2e20*/  LEA R126, R5, R132, 0x1 ;  /* 0x00000084057e7211 */ /* 0x000fc400078e08ff */
[----:B------:R-:W-:Y:S02]  /*2e30*/  LEA R127, R7, R132, 0x1 ;  /* 0x00000084077f7211 */ /* 0x000fe400078e08ff */
[----:B------:R-:W-:Y:S01]  /*2e40*/  LOP3.LUT P1, R33, R129, 0x4, RZ, 0xc0, !PT ;  /* 0x0000000481217812 */ /* 0x000fe2000782c0ff */
[----:B------:R-:W-:Y:S01]  /*2e50*/  LDSM.16.M88.4 R28, [R126+0x3000] ;  /* 0x003000007e1c783b */ /* 0x000fe20000000200 */
[----:B------:R-:W-:Y:S02]  /*2e60*/  IADD3 R87, PT, PT, R87, R83, -R94 ;  /* 0x0000005357577210 */ /* 0x000fe40007ffe85e */
[----:B------:R-:W-:Y:S01]  /*2e70*/  SEL R35, R32, 0xffffffe0, !P1 ;  /* 0xffffffe020237807 */ /* 0x000fe20004800000 */
[----:B------:R-:W1:Y:S03]  /*2e80*/  LDSM.16.M88.4 R44, [R127] ;  /* 0x000000007f2c783b */ /* 0x000e660000000200 */
[-C--:B------:R-:W-:Y:S01]  /*2e90*/  IADD3 R89, PT, PT, R126, R35.reuse, RZ ;  /* 0x000000237e597210 */ /* 0x080fe20007ffe0ff */
[----:B------:R-:W4:Y:S01]  /*2ea0*/  LDSM.16.M88.4 R60, [R126+0x3400] ;  /* 0x003400007e3c783b */ /* 0x000f220000000200 */
[----:B------:R-:W-:-:S03]  /*2eb0*/  IADD3 R91, PT, PT, R127, R35, RZ ;  /* 0x000000237f5b7210 */ /* 0x000fc60007ffe0ff */
        /* <DEDUP_REMOVED lines=78> */
[C---:B------:R-:W-:Y:S08]  /*33a0*/  HMMA.16816.F32.BF16 R48, R40.reuse, R36, R48 ;  /* 0x000000242830723c */ /* 0x040ff00000041830 */
        /* <DEDUP_REMOVED lines=32> */
[----:B------:R-:W-:Y:S01]  /*35b0*/  LOP3.LUT R92, R15, 0x7, R92, 0xf8, !PT ;  /* 0x000000070f5c7812 */ /* 0x000fe200078ef85c */
[-C--:B------:R-:W-:Y:S01]  /*35c0*/  FMUL.FTZ R7, R54, R85.reuse ;  /* 0x0000005536077220 */ /* 0x080fe20000410000 */
[-C--:B------:R-:W-:Y:S01]  /*35d0*/  FMUL.FTZ R6, R55, R85.reuse ;  /* 0x0000005537067220 */ /* 0x080fe20000410000 */
[----:B------:R-:W1:Y:S01]  /*35e0*/  MUFU.TANH R30, R30 ;  /* 0x0000001e001e7308 */ /* 0x000e620000002400 */
[----:B------:R-:W-:Y:S01]  /*35f0*/  IADD3 R15, PT, PT, R83, -R94, -R86 ;  /* 0x8000005e530f7210 */ /* 0x000fe20007ffe856 */
[----:B------:R-:W-:Y:S01]  /*3600*/  IMAD R40, R151, 0x40, R92 ;  /* 0x0000004097287824 */ /* 0x000fe200078e025c */
[----:B------:R-:W-:Y:S01]  /*3610*/  IADD3 R92, PT, PT, R0, -0x1, RZ ;  /* 0xffffffff005c7810 */ /* 0x000fe20007ffe0ff */
[-C--:B------:R-:W-:Y:S01]  /*3620*/  FMUL.FTZ R20, R48, R85.reuse ;  /* 0x0000005530147220 */ /* 0x080fe20000410000 */
[-C--:B------:R-:W-:Y:S01]  /*3630*/  FMUL.FTZ R9, R49, R85.reuse ;  /* 0x0000005531097220 */ /* 0x080fe20000410000 */
[-C--:B------:R-:W-:Y:S01]  /*3640*/  FMUL.FTZ R8, R50, R85.reuse ;  /* 0x0000005532087220 */ /* 0x080fe20000410000 */
[----:B------:R-:W-:Y:S01]  /*3650*/  FMUL.FTZ R10, R51, R85 ;  /* 0x00000055330a7220 */ /* 0x000fe20000410000 */
[----:B------:R-:W-:Y:S01]  /*3660*/  ISETP.GT.AND P1, PT, R92, R145, PT ;  /* 0x000000915c00720c */ /* 0x000fe20003f24270 */
[----:B------:R-:W1:Y:S01]  /*3670*/  MUFU.TANH R31, R31 ;  /* 0x0000001f001f7308 */ /* 0x000e620000002400 */
[----:B------:R-:W-:Y:S01]  /*3680*/  IADD3 R42, PT, PT, R40, R87, RZ ;  /* 0x00000057282a7210 */ /* 0x000fe20007ffe0ff */
[-C--:B------:R-:W-:Y:S01]  /*3690*/  FMUL.FTZ R11, R44, R85.reuse ;  /* 0x000000552c0b7220 */ /* 0x080fe20000410000 */
[-C--:B------:R-:W-:Y:S01]  /*36a0*/  FMUL.FTZ R14, R46, R85.reuse ;  /* 0x000000552e0e7220 */ /* 0x080fe20000410000 */
[-C--:B------:R-:W-:Y:S01]  /*36b0*/  FMUL.FTZ R22, R47, R85.reuse ;  /* 0x000000552f167220 */ /* 0x080fe20000410000 */
[----:B------:R-:W-:Y:S01]  /*36c0*/  FMUL.FTZ R45, R45, R85 ;  /* 0x000000552d2d7220 */ /* 0x000fe20000410000 */
[----:B------:R-:W-:-:S02]  /*36d0*/  IADD3 R40, PT, PT, R40, R15, RZ ;  /* 0x0000000f28287210 */ /* 0x000fc40007ffe0ff */
[----:B------:R-:W1:Y:S01]  /*36e0*/  MUFU.TANH R18, R18 ;  /* 0x0000001200127308 */ /* 0x000e620000002400 */
[C-C-:B------:R-:W-:Y:S02]  /*36f0*/  VIADDMNMX R139, R42.reuse, 0x1, R83.reuse, PT ;  /* 0x000000012a8b7846 */ /* 0x140fe40003800153 */
[----:B------:R-:W-:Y:S02]  /*3700*/  VIADDMNMX R137, R42, 0x9, R83, PT ;  /* 0x000000092a897846 */ /* 0x000fe40003800153 */
[----:B------:R-:W-:Y:S02]  /*3710*/  VIMNMX R140, PT, PT, RZ, R40, !PT ;  /* 0x00000028ff8c7248 */ /* 0x000fe40007fe0100 */
[----:B------:R-:W-:Y:S01]  /*3720*/  VIADDMNMX R138, R40, 0x8, RZ, !PT ;  /* 0x00000008288a7846 */ /* 0x000fe200078001ff */
        /* <DEDUP_REMOVED lines=32> */
.L_x_8340:
        /* <DEDUP_REMOVED lines=33> */
[----:B-1----:R-:W3:Y:S01]  /*3b40*/  LD.E.64 R44, desc[UR4][R2.64+0x38] ;  /* 0x00003804022c7980 */ /* 0x002ee2000c101b00 */
        /* <DEDUP_REMOVED lines=26> */
.L_x_8341:
[----:B------:R-:W-:Y:S05]  /*3cf0*/  BSYNC.RECONVERGENT B0 ;  /* 0x0000000000007941 */ /* 0x000fea0003800200 */
.L_x_8339:
        /* <DEDUP_REMOVED lines=38> */
.L_x_8338:
[----:B------:R-:W-:Y:S05]  /*3f60*/  BSYNC.RECONVERGENT B1 ;  /* 0x0000000000017941 */ /* 0x000fea0003800200 */
.L_x_8337:
        /* <DEDUP_REMOVED lines=13> */
[----:B------:R-:W-:Y:S01]  /*4040*/  VIADD R55, R40, 0x9 ;  /* 0x0000000928377836 */ /* 0x000fe20000000000 */
        /* <DEDUP_REMOVED lines=10> */
[----:B-1----:R-:W-:Y:S01]  /*40f0*/  FSEL R41, R16, -INF , P4 ;  /* 0xff80000010297808 */ /* 0x002fe20002000000 */
        /* <DEDUP_REMOVED lines=9> */
[----:B------:R-:W-:Y:S01]  /*4190*/  ISETP.GE.AND P3, PT, R53, R140, PT ;  /* 0x0000008c3500720c */ /* 0x000fe20003f66270 */
[----:B------:R-:W-:Y:S01]  /*41a0*/  VIADD R42, R40, 0x38 ;  /* 0x00000038282a7836 */ /* 0x000fe20000000000 */
[----:B------:R-:W-:Y:S01]  /*41b0*/  FSEL R21, R28, -INF , P4 ;  /* 0xff8000001c157808 */ /* 0x000fe20002000000 */
[----:B------:R-:W-:Y:S01]  /*41c0*/  LDSM.16.MT88.4 R68, [R103+0x6000] ;  /* 0x006000006744783b */ /* 0x000fe20000004200 */
[----:B------:R-:W-:-:S02]  /*41d0*/  ISETP.GE.AND P6, PT, R57, R139, PT ;  /* 0x0000008b3900720c */ /* 0x000fc40003fc6270 */
[-C--:B------:R-:W-:Y:S01]  /*41e0*/  ISETP.GE.AND P4, PT, R52, R140.reuse, PT ;  /* 0x0000008c3400720c */ /* 0x080fe20003f86270 */
[----:B------:R-:W-:Y:S01]  /*41f0*/  LDSM.16.MT88.4 R60, [R118+0x7000] ;  /* 0x00700000763c783b */ /* 0x000fe20000004200 */
[----:B------:R-:W-:Y:S02]  /*4200*/  FSEL R41, R41, -INF , !P5 ;  /* 0xff80000029297808 */ /* 0x000fe40006800000 */
[----:B------:R-:W-:Y:S02]  /*4210*/  ISETP.GE.AND P5, PT, R54, R139, PT ;  /* 0x0000008b3600720c */ /* 0x000fe40003fa6270 */
[----:B------:R-:W-:Y:S02]  /*4220*/  FSEL R23, R27, -INF , P3 ;  /* 0xff8000001b177808 */ /* 0x000fe40001800000 */
[----:B------:R-:W-:Y:S02]  /*4230*/  FSEL R16, R65, -INF , !P6 ;  /* 0xff80000041107808 */ /* 0x000fe40007000000 */
[----:B------:R-:W-:-:S02]  /*4240*/  ISETP.GE.AND P3, PT, R51, R140, PT ;  /* 0x0000008c3300720c */ /* 0x000fc40003f66270 */
[----:B------:R-:W-:Y:S02]  /*4250*/  FSEL R19, R30, -INF , P4 ;  /* 0xff8000001e137808 */ /* 0x000fe40002000000 */
[-C--:B------:R-:W-:Y:S02]  /*4260*/  ISETP.GE.AND P6, PT, R55, R139.reuse, PT ;  /* 0x0000008b3700720c */ /* 0x080fe40003fc6270 */
[----:B------:R-:W-:Y:S02]  /*4270*/  ISETP.GE.AND P4, PT, R50, R140, PT ;  /* 0x0000008c3200720c */ /* 0x000fe40003f86270 */
[----:B------:R-:W-:Y:S02]  /*4280*/  FSEL R21, R21, -INF , !P5 ;  /* 0xff80000015157808 */ /* 0x000fe40006800000 */
[----:B------:R-:W-:Y:S02]  /*4290*/  ISETP.GE.AND P5, PT, R52, R139, PT ;  /* 0x0000008b3400720c */ /* 0x000fe40003fa6270 */
[----:B------:R-:W-:-:S02]  /*42a0*/  FSEL R15, R31, -INF , P3 ;  /* 0xff8000001f0f7808 */ /* 0x000fc40001800000 */
[----:B------:R-:W-:Y:S02]  /*42b0*/  FSEL R39, R24, -INF , !P6 ;  /* 0xff80000018277808 */ /* 0x000fe40007000000 */
[-C--:B------:R-:W-:Y:S02]  /*42c0*/  ISETP.GE.AND P3, PT, R48, R140.reuse, PT ;  /* 0x0000008c3000720c */ /* 0x080fe40003f66270 */
[----:B------:R-:W-:Y:S02]  /*42d0*/  FSEL R37, R37, -INF , P4 ;  /* 0xff80000025257808 */ /* 0x000fe40002000000 */
[----:B------:R-:W-:Y:S02]  /*42e0*/  ISETP.GE.AND P6, PT, R53, R139, PT ;  /* 0x0000008b3500720c */ /* 0x000fe40003fc6270 */
[----:B------:R-:W-:Y:S02]  /*42f0*/  ISETP.GE.AND P4, PT, R47, R140, PT ;  /* 0x0000008c2f00720c */ /* 0x000fe40003f86270 */
[----:B------:R-:W-:-:S02]  /*4300*/  FSEL R19, R19, -INF , !P5 ;  /* 0xff80000013137808 */ /* 0x000fc40006800000 */
[-C--:B------:R-:W-:Y:S02]  /*4310*/  ISETP.GE.AND P5, PT, R50, R139.reuse, PT ;  /* 0x0000008b3200720c */ /* 0x080fe40003fa6270 */
[----:B------:R-:W-:Y:S02]  /*4320*/  FSEL R38, R38, -INF , P3 ;  /* 0xff80000026267808 */ /* 0x000fe40001800000 */
[----:B------:R-:W-:Y:S02]  /*4330*/  FSEL R23, R23, -INF , !P6 ;  /* 0xff80000017177808 */ /* 0x000fe40007000000 */
[----:B------:R-:W-:Y:S02]  /*4340*/  ISETP.GE.AND P3, PT, R46, R140, PT ;  /* 0x0000008c2e00720c */ /* 0x000fe40003f66270 */
[----:B------:R-:W-:Y:S02]  /*4350*/  FSEL R12, R12, -INF , P4 ;  /* 0xff8000000c0c7808 */ /* 0x000fe40002000000 */
        /* <DEDUP_REMOVED lines=8> */
[----:B------:R-:W-:Y:S02]  /*43e0*/  ISETP.GE.AND P6, PT, R48, R139, PT ;  /* 0x0000008b3000720c */ /* 0x000fe40003fc6270 */
[----:B------:R-:W-:Y:S02]  /*43f0*/  FSEL R119, R12, -INF , !P5 ;  /* 0xff8000000c777808 */ /* 0x000fe40006800000 */
[----:B------:R-:W-:Y:S02]  /*4400*/  ISETP.GE.AND P5, PT, R44, R140, PT ;  /* 0x0000008c2c00720c */ /* 0x000fe40003fa6270 */
[----:B------:R-:W-:Y:S02]  /*4410*/  FSEL R115, R20, -INF , !P3 ;  /* 0xff80000014737808 */ /* 0x000fe40005800000 */
[----:B------:R-:W-:-:S02]  /*4420*/  FSEL R153, R38, -INF , !P6 ;  /* 0xff80000026997808 */ /* 0x000fc40007000000 */
[-C--:B------:R-:W-:Y:S02]  /*4430*/  ISETP.GE.AND P3, PT, R57, R138.reuse, PT ;  /* 0x0000008a3900720c */ /* 0x080fe40003f66270 */
[----:B------:R-:W-:Y:S02]  /*4440*/  ISETP.GE.AND P6, PT, R46, R139, PT ;  /* 0x0000008b2e00720c */ /* 0x000fe40003fc6270 */
[----:B------:R-:W-:Y:S02]  /*4450*/  FSEL R9, R9, -INF , P5 ;  /* 0xff80000009097808 */ /* 0x000fe40002800000 */
[C---:B------:R-:W-:Y:S02]  /*4460*/  ISETP.GE.AND P2, PT, R40.reuse, R138, PT ;  /* 0x0000008a2800720c */ /* 0x040fe40003f46270 */
[CC--:B------:R-:W-:Y:S01]  /*4470*/  ISETP.GE.AND P1, PT, R40.reuse, R137.reuse, PT ;  /* 0x000000892800720c */ /* 0x0c0fe20003f26270 */
[----:B------:R-:W-:Y:S01]  /*4480*/  VIADD R40, R40, 0x39 ;  /* 0x0000003928287836 */ /* 0x000fe20000000000 */
[----:B------:R-:W-:-:S02]  /*4490*/  ISETP.GE.AND P5, PT, R57, R137, PT ;  /* 0x000000893900720c */ /* 0x000fc40003fa6270 */
[----:B------:R-:W-:Y:S02]  /*44a0*/  FSEL R12, R67, -INF , P3 ;  /* 0xff800000430c7808 */ /* 0x000fe40001800000 */
[----:B------:R-:W-:Y:S02]  /*44b0*/  FSEL R135, R13, -INF , !P6 ;  /* 0xff8000000d877808 */ /* 0x000fe40007000000 */
[----:B------:R-:W-:Y:S02]  /*44c0*/  ISETP.GE.AND P3, PT, R54, R138, PT ;  /* 0x0000008a3600720c */ /* 0x000fe40003f66270 */
[----:B------:R-:W-:Y:S02]  /*44d0*/  ISETP.GE.AND P6, PT, R42, R140, PT ;  /* 0x0000008c2a00720c */ /* 0x000fe40003fc6270 */
[----:B------:R-:W-:Y:S02]  /*44e0*/  FSEL R12, R12, -INF , !P5 ;  /* 0xff8000000c0c7808 */ /* 0x000fe40006800000 */
[----:B------:R-:W-:-:S02]  /*44f0*/  ISETP.GE.AND P5, PT, R54, R137, PT ;  /* 0x000000893600720c */ /* 0x000fc40003fa6270 */
[----:B------:R-:W-:Y:S02]  /*4500*/  FSEL R13, R26, -INF , P3 ;  /* 0xff8000001a0d7808 */ /* 0x000fe40001800000 */
[----:B------:R-:W-:Y:S02]  /*4510*/  ISETP.GE.AND P4, PT, R40, R140, PT ;  /* 0x0000008c2800720c */ /* 0x000fe40003f86270 */
[----:B------:R-:W-:Y:S02]  /*4520*/  FSEL R11, R11, -INF , P6 ;  /* 0xff8000000b0b7808 */ /* 0x000fe40003000000 */
[----:B------:R-:W-:Y:S02]  /*4530*/  FSEL R27, R66, -INF , P2 ;  /* 0xff800000421b7808 */ /* 0x000fe40001000000 */
[----:B------:R-:W-:Y:S02]  /*4540*/  ISETP.GE.AND P3, PT, R51, R138, PT ;  /* 0x0000008a3300720c */ /* 0x000fe40003f66270 */
[----:B------:R-:W-:-:S02]  /*4550*/  ISETP.GE.AND P6, PT, R44, R139, PT ;  /* 0x0000008b2c00720c */ /* 0x000fc40003fc6270 */
[----:B------:R-:W-:Y:S02]  /*4560*/  ISETP.GE.AND P2, PT, R56, R138, PT ;  /* 0x0000008a3800720c */ /* 0x000fe40003f46270 */
[----:B------:R-:W-:Y:S02]  /*4570*/  FSEL R13, R13, -INF , !P5 ;  /* 0xff8000000d0d7808 */ /* 0x000fe40006800000 */
[----:B------:R-:W-:Y:S02]  /*4580*/  FSEL R49, R49, -INF , P4 ;  /* 0xff80000031317808 */ /* 0x000fe40002000000 */
[----:B------:R-:W-:Y:S02]  /*4590*/  ISETP.GE.AND P5, PT, R51, R137, PT ;  /* 0x000000893300720c */ /* 0x000fe40003fa6270 */
[----:B------:R-:W-:Y:S02]  /*45a0*/  FSEL R4, R4, -INF , P3 ;  /* 0xff80000004047808 */ /* 0x000fe40001800000 */
[----:B------:R-:W-:-:S02]  /*45b0*/  ISETP.GE.AND P4, PT, R42, R139, PT ;  /* 0x0000008b2a00720c */ /* 0x000fc40003f86270 */
[----:B------:R-:W-:Y:S02]  /*45c0*/  FSEL R113, R9, -INF , !P6 ;  /* 0xff80000009717808 */ /* 0x000fe40007000000 */
[----:B------:R-:W-:Y:S02]  /*45d0*/  FSEL R17, R17, -INF , P2 ;  /* 0xff80000011117808 */ /* 0x000fe40001000000 */
[----:B------:R-:W-:Y:S02]  /*45e0*/  ISETP.GE.AND P6, PT, R40, R139, PT ;  /* 0x0000008b2800720c */ /* 0x000fe40003fc6270 */
[----:B------:R-:W-:Y:S02]  /*45f0*/  FSEL R27, R27, -INF , !P1 ;  /* 0xff8000001b1b7808 */ /* 0x000fe40004800000 */
[-C--:B------:R-:W-:Y:S02]  /*4600*/  ISETP.GE.AND P2, PT, R53, R138.reuse, PT ;  /* 0x0000008a3500720c */ /* 0x080fe40003f46270 */
[----:B------:R-:W-:-:S02]  /*4610*/  ISETP.GE.AND P1, PT, R55, R138, PT ;  /* 0x0000008a3700720c */ /* 0x000fc40003f26270 */
[----:B------:R-:W-:Y:S02]  /*4620*/  FSEL R37, R4, -INF , !P5 ;  /* 0xff80000004257808 */ /* 0x000fe40006800000 */
[----:B------:R-:W-:Y:S02]  /*4630*/  FSEL R111, R11, -INF , !P4 ;  /* 0xff8000000b6f7808 */ /* 0x000fe40006000000 */
[----:B------:R-:W-:Y:S02]  /*4640*/  FMNMX3.FTZ R4, R43, R16, R41, !PT ;  /* 0x000000102b047276 */ /* 0x000fe40007810029 */
[----:B------:R-:W-:Y:S02]  /*4650*/  ISETP.GE.AND P4, PT, R56, R137, PT ;  /* 0x000000893800720c */ /* 0x000fe40003f86270 */
[----:B------:R-:W-:Y:S02]  /*4660*/  FSEL R109, R49, -INF , !P6 ;  /* 0xff800000316d7808 */ /* 0x000fe40007000000 */
[----:B------:R-:W-:-:S02]  /*4670*/  FSEL R11, R29, -INF , P2 ;  /* 0xff8000001d0b7808 */ /* 0x000fc40001000000 */
[----:B------:R-:W-:Y:S01]  /*4680*/  ISETP.GE.AND P6, PT, R55, R137, PT ;  /* 0x000000893700720c */ /* 0x000fe20003fc6270 */
[----:B------:R-:W-:Y:S01]  /*4690*/  LDSM.16.MT88.4 R28, [R118+0x6400] ;  /* 0x00640000761c783b */ /* 0x000fe20000004200 */
[----:B------:R-:W-:Y:S02]  /*46a0*/  FSEL R9, R25, -INF , P1 ;  /* 0xff80000019097808 */ /* 0x000fe40000800000 */
[-C--:B------:R-:W-:Y:S02]  /*46b0*/  ISETP.GE.AND P2, PT, R50, R138.reuse, PT ;  /* 0x0000008a3200720c */ /* 0x080fe40003f46270 */
[----:B------:R-:W-:Y:S02]  /*46c0*/  ISETP.GE.AND P1, PT, R52, R138, PT ;  /* 0x0000008a3400720c */ /* 0x000fe40003f26270 */
[----:B------:R-:W-:Y:S02]  /*46d0*/  FMNMX3.FTZ R4, R4, R39, R21, !PT ;  /* 0x0000002704047276 */ /* 0x000fe40007810015 */
[----:B------:R-:W-:-:S02]  /*46e0*/  FSEL R25, R17, -INF , !P4 ;  /* 0xff80000011197808 */ /* 0x000fc40006000000 */
[----:B------:R-:W-:Y:S02]  /*46f0*/  FSEL R17, R9, -INF , !P6 ;  /* 0xff80000009117808 */ /* 0x000fe40007000000 */
[----:B------:R-:W-:Y:S02]  /*4700*/  FSEL R36, R36, -INF , P2 ;  /* 0xff80000024247808 */ /* 0x000fe40001000000 */
[----:B------:R-:W-:Y:S02]  /*4710*/  FSEL R9, R18, -INF , P1 ;  /* 0xff80000012097808 */ /* 0x000fe40000800000 */
[----:B------:R-:W-:Y:S02]  /*4720*/  ISETP.GE.AND P2, PT, R46, R138, PT ;  /* 0x0000008a2e00720c */ /* 0x000fe40003f46270 */
[----:B------:R-:W-:Y:S02]  /*4730*/  FMNMX3.FTZ R18, R4, R23, R19, !PT ;  /* 0x0000001704127276 */ /* 0x000fe40007810013 */
[----:B------:R-:W-:-:S02]  /*4740*/  FSEL R121, R6, -INF , P2 ;  /* 0xff80000006797808 */ /* 0x000fc40001000000 */
[----:B------:R-:W-:Y:S02]  /*4750*/  FMNMX3.FTZ R6, R18, R15, R165, !PT ;  /* 0x0000000f12067276 */ /* 0x000fe400078100a5 */
[-C--:B------:R-:W-:Y:S02]  /*4760*/  ISETP.GE.AND P4, PT, R53, R137.reuse, PT ;  /* 0x000000893500720c */ /* 0x080fe40003f86270 */
[----:B------:R-:W-:Y:S02]  /*4770*/  ISETP.GE.AND P6, PT, R52, R137, PT ;  /* 0x000000893400720c */ /* 0x000fe40003fc6270 */
[----:B------:R-:W-:Y:S01]  /*4780*/  FMNMX3.FTZ R4, R27, R12, R25, !PT ;  /* 0x0000000c1b047276 */ /* 0x000fe20007810019 */
[----:B------:R-:W-:Y:S01]  /*4790*/  LDSM.16.MT88.4 R52, [R103+0x7000] ;  /* 0x007000006734783b */ /* 0x000fe20000004200 */
[----:B------:R-:W-:Y:S02]  /*47a0*/  FMNMX3.FTZ R6, R6, R153, R119, !PT ;  /* 0x0000009906067276 */ /* 0x000fe40007810077 */
[----:B------:R-:W-:-:S02]  /*47b0*/  FSEL R11, R11, -INF , !P4 ;  /* 0xff8000000b0b7808 */ /* 0x000fc40006000000 */
[-C--:B------:R-:W-:Y:S02]  /*47c0*/  ISETP.GE.AND P1, PT, R48, R138.reuse, PT ;  /* 0x0000008a3000720c */ /* 0x080fe40003f26270 */
[----:B------:R-:W-:Y:S02]  /*47d0*/  ISETP.GE.AND P4, PT, R50, R137, PT ;  /* 0x000000893200720c */ /* 0x000fe40003f86270 */
[----:B------:R-:W-:Y:S02]  /*47e0*/  FSEL R9, R9, -INF , !P6 ;  /* 0xff80000009097808 */ /* 0x000fe40007000000 */
[----:B------:R-:W-:Y:S02]  /*47f0*/  ISETP.GE.AND P3, PT, R47, R138, PT ;  /* 0x0000008a2f00720c */ /* 0x000fe40003f66270 */
[----:B------:R-:W-:Y:S02]  /*4800*/  FMNMX3.FTZ R4, R4, R17, R13, !PT ;  /* 0x0000001104047276 */ /* 0x000fe4000781000d */
[----:B------:R-:W-:-:S02]  /*4810*/  FMNMX3.FTZ R6, R6, R135, R115, !PT ;  /* 0x0000008706067276 */ /* 0x000fc40007810073 */
[-C--:B------:R-:W-:Y:S02]  /*4820*/  ISETP.GE.AND P6, PT, R48, R137.reuse, PT ;  /* 0x000000893000720c */ /* 0x080fe40003fc6270 */
[----:B------:R-:W-:Y:S02]  /*4830*/  FSEL R5, R5, -INF , P1 ;  /* 0xff80000005057808 */ /* 0x000fe40000800000 */
[----:B------:R-:W-:Y:S02]  /*4840*/  ISETP.GE.AND P5, PT, R47, R137, PT ;  /* 0x000000892f00720c */ /* 0x000fe40003fa6270 */
[----:B------:R-:W-:Y:S02]  /*4850*/  FSEL R133, R36, -INF , !P4 ;  /* 0xff80000024857808 */ /* 0x000fe40006000000 */
[----:B------:R-:W-:Y:S02]  /*4860*/  ISETP.GE.AND P1, PT, R45, R138, PT ;  /* 0x0000008a2d00720c */ /* 0x000fe40003f26270 */
[----:B------:R-:W-:-:S02]  /*4870*/  FSEL R7, R7, -INF , P3 ;  /* 0xff80000007077808 */ /* 0x000fc40001800000 */
[----:B------:R-:W-:Y:S02]  /*4880*/  FMNMX3.FTZ R4, R4, R11, R9, !PT ;  /* 0x0000000b04047276 */ /* 0x000fe40007810009 */
[----:B------:R-:W-:Y:S02]  /*4890*/  FMNMX3.FTZ R6, R6, R113, R111, !PT ;  /* 0x0000007106067276 */ /* 0x000fe4000781006f */
[-C--:B------:R-:W-:Y:S02]  /*48a0*/  ISETP.GE.AND P4, PT, R46, R137.reuse, PT ;  /* 0x000000892e00720c */ /* 0x080fe40003f86270 */
[----:B------:R-:W-:Y:S02]  /*48b0*/  FSEL R123, R5, -INF , !P6 ;  /* 0xff800000057b7808 */ /* 0x000fe40007000000 */
[----:B------:R-:W-:Y:S02]  /*48c0*/  ISETP.GE.AND P6, PT, R45, R137, PT ;  /* 0x000000892d00720c */ /* 0x000fe40003fc6270 */
[----:B------:R-:W-:-:S02]  /*48d0*/  ISETP.GE.AND P3, PT, R44, R138, PT ;  /* 0x0000008a2c00720c */ /* 0x000fc40003f66270 */
[----:B------:R-:W-:Y:S02]  /*48e0*/  FSEL R117, R7, -INF , !P5 ;  /* 0xff80000007757808 */ /* 0x000fe40006800000 */
[----:B------:R-:W-:Y:S02]  /*48f0*/  ISETP.GE.AND P2, PT, R42, R138, PT ;  /* 0x0000008a2a00720c */ /* 0x000fe40003f46270 */
[----:B------:R-:W-:Y:S02]  /*4900*/  FSEL R8, R8, -INF , P1 ;  /* 0xff80000008087808 */ /* 0x000fe40000800000 */
[----:B------:R-:W-:Y:S02]  /*4910*/  FMNMX3.FTZ R4, R4, R37, R133, !PT ;  /* 0x0000002504047276 */ /* 0x000fe40007810085 */
[----:B------:R-:W-:Y:S02]  /*4920*/  FMNMX.FTZ R6, R109, R6, !PT ;  /* 0x000000066d067209 */ /* 0x000fe40007810000 */
[----:B------:R-:W-:-:S02]  /*4930*/  FSEL R121, R121, -INF , !P4 ;  /* 0xff80000079797808 */ /* 0x000fc40006000000 */
[-C--:B------:R-:W-:Y:S01]  /*4940*/  ISETP.GE.AND P5, PT, R44, R137.reuse, PT ;  /* 0x000000892c00720c */ /* 0x080fe20003fa6270 */
[----:B------:R-:W1:Y:S01]  /*4950*/  SHFL.BFLY PT, R5, R6, 0x2, 0x1f ;  /* 0x0c401f0006057f89 */ /* 0x000e6200000e0000 */
[----:B------:R-:W-:Y:S02]  /*4960*/  ISETP.GE.AND P4, PT, R42, R137, PT ;  /* 0x000000892a00720c */ /* 0x000fe40003f86270 */
[----:B------:R-:W-:Y:S02]  /*4970*/  ISETP.GE.AND P1, PT, R40, R138, PT ;  /* 0x0000008a2800720c */ /* 0x000fe40003f26270 */
[----:B------:R-:W-:Y:S02]  /*4980*/  FSEL R10, R10, -INF , P3 ;  /* 0xff8000000a0a7808 */ /* 0x000fe40001800000 */
[----:B------:R-:W-:Y:S02]  /*4990*/  FSEL R14, R14, -INF , P2 ;  /* 0xff8000000e0e7808 */ /* 0x000fe40001000000 */
[----:B------:R-:W-:-:S02]  /*49a0*/  FSEL R114, R8, -INF , !P6 ;  /* 0xff80000008727808 */ /* 0x000fc40007000000 */
[----:B------:R-:W-:Y:S02]  /*49b0*/  FMNMX3.FTZ R4, R4, R123, R117, !PT ;  /* 0x0000007b04047276 */ /* 0x000fe40007810075 */
[----:B------:R-:W-:Y:S02]  /*49c0*/  ISETP.GE.AND P3, PT, R40, R137, PT ;  /* 0x000000892800720c */ /* 0x000fe40003f66270 */
[----:B------:R-:W-:Y:S02]  /*49d0*/  FSEL R22, R22, -INF , P1 ;  /* 0xff80000016167808 */ /* 0x000fe40000800000 */
[----:B------:R-:W-:Y:S02]  /*49e0*/  FSEL R107, R10, -INF , !P5 ;  /* 0xff8000000a6b7808 */ /* 0x000fe40006800000 */
[----:B------:R-:W-:Y:S02]  /*49f0*/  FSEL R112, R14, -INF , !P4 ;  /* 0xff8000000e707808 */ /* 0x000fe40006000000 */
[----:B------:R-:W-:-:S02]  /*4a00*/  FMNMX3.FTZ R4, R4, R121, R114, !PT ;  /* 0x0000007904047276 */ /* 0x000fc40007810072 */
[----:B------:R-:W-:Y:S02]  /*4a10*/  FSEL R110, R22, -INF , !P3 ;  /* 0xff800000166e7808 */ /* 0x000fe40005800000 */
[----:B------:R-:W-:Y:S02]  /*4a20*/  FMNMX3.FTZ R7, R4, R107, R112, !PT ;  /* 0x0000006b04077276 */ /* 0x000fe40007810070 */
[----:B-1----:R-:W-:Y:S02]  /*4a30*/  FMNMX.FTZ R5, R6, R5, !PT ;  /* 0x0000000506057209 */ /* 0x002fe40007810000 */
[----:B------:R-:W-:-:S03]  /*4a40*/  FMNMX.FTZ R7, R110, R7, !PT ;  /* 0x000000076e077209 */ /* 0x000fc60007810000 */
[----:B------:R-:W1:Y:S04]  /*4a50*/  SHFL.BFLY PT, R86, R5, 0x1, 0x1f ;  /* 0x0c201f0005567f89 */ /* 0x000e6800000e0000 */
[----:B------:R-:W2:Y:S01]  /*4a60*/  SHFL.BFLY PT, R4, R7, 0x2, 0x1f ;  /* 0x0c401f0007047f89 */ /* 0x000ea200000e0000 */
[----:B-1----:R-:W-:Y:S02]  /*4a70*/  FMNMX.FTZ R86, R5, R86, !PT ;  /* 0x0000005605567209 */ /* 0x002fe40007810000 */
[----:B--2---:R-:W-:-:S03]  /*4a80*/  FMNMX.FTZ R4, R7, R4, !PT ;  /* 0x0000000407047209 */ /* 0x004fc60007810000 */
[----:B---3--:R-:W-:Y:S01]  /*4a90*/  FMUL.FTZ R120, R105, R86 ;  /* 0x0000005669787220 */ /* 0x008fe20000410000 */
[----:B------:R-:W-:Y:S01]  /*4aa0*/  FSETP.NEU.FTZ.AND P1, PT, R86, -INF , PT ;  /* 0xff8000005600780b */ /* 0x000fe20003f3d000 */
[----:B------:R-:W1:Y:S03]  /*4ab0*/  SHFL.BFLY PT, R85, R4, 0x1, 0x1f ;  /* 0x0c201f0004557f89 */ /* 0x000e6600000e0000 */
[----:B------:R-:W-:-:S05]  /*4ac0*/  FSEL R120, R120, RZ, P1 ;  /* 0x000000ff78787208 */ /* 0x000fca0000800000 */
[-CC-:B------:R-:W-:Y:S01]  /*4ad0*/  FFMA.FTZ R108, R43, R105.reuse, -R120.reuse ;  /* 0x000000692b6c7223 */ /* 0x180fe20000010878 */
[-CC-:B------:R-:W-:Y:S01]  /*4ae0*/  FFMA.FTZ R100, R41, R105.reuse, -R120.reuse ;  /* 0x0000006929647223 */ /* 0x180fe20000010878 */
[-CC-:B------:R-:W-:Y:S01]  /*4af0*/  FFMA.FTZ R101, R16, R105.reuse, -R120.reuse ;  /* 0x0000006910657223 */ /* 0x180fe20000010878 */
[----:B------:R-:W2:Y:S01]  /*4b00*/  LDSM.16.MT88.4 R40, [R118+0x8000] ;  /* 0x008000007628783b */ /* 0x000ea20000004200 */
[-CC-:B------:R-:W-:Y:S01]  /*4b10*/  FFMA.FTZ R95, R39, R105.reuse, -R120.reuse ;  /* 0x00000069275f7223 */ /* 0x180fe20000010878 */
[-CC-:B------:R-:W-:Y:S01]  /*4b20*/  FFMA.FTZ R94, R15, R105.reuse, -R120.reuse ;  /* 0x000000690f5e7223 */ /* 0x180fe20000010878 */
[----:B------:R-:W-:Y:S01]  /*4b30*/  MUFU.EX2 R108, R108 ;  /* 0x0000006c006c7308 */ /* 0x000fe20000000800 */
[-CC-:B------:R-:W-:Y:S01]  /*4b40*/  FFMA.FTZ R91, R21, R105.reuse, -R120.reuse ;  /* 0x00000069155b7223 */ /* 0x180fe20000010878 */
[-CC-:B------:R-:W-:Y:S01]  /*4b50*/  FFMA.FTZ R98, R23, R105.reuse, -R120.reuse ;  /* 0x0000006917627223 */ /* 0x180fe20000010878 */
[-CC-:B------:R-:W-:Y:S01]  /*4b60*/  FFMA.FTZ R35, R19, R105.reuse, -R120.reuse ;  /* 0x0000006913237223 */ /* 0x180fe20000010878 */
[----:B------:R-:W3:Y:S01]  /*4b70*/  MUFU.EX2 R101, R101 ;  /* 0x0000006500657308 */ /* 0x000ee20000000800 */
[----:B------:R-:W-:Y:S01]  /*4b80*/  LDSM.16.MT88.4 R20, [R118+0x7400] ;  /* 0x007400007614783b */ /* 0x000fe20000004200 */
[-CC-:B------:R-:W-:Y:S01]  /*4b90*/  FFMA.FTZ R153, R153, R105.reuse, -R120.reuse ;  /* 0x0000006999997223 */ /* 0x180fe20000010878 */
[-CC-:B------:R-:W-:Y:S01]  /*4ba0*/  FFMA.FTZ R115, R115, R105.reuse, -R120.reuse ;  /* 0x0000006973737223 */ /* 0x180fe20000010878 */
[----:B------:R-:W-:Y:S01]  /*4bb0*/  MUFU.EX2 R100, R100 ;  /* 0x0000006400647308 */ /* 0x000fe20000000800 */
[-CC-:B------:R-:W-:Y:S01]  /*4bc0*/  FFMA.FTZ R111, R111, R105.reuse, -R120.reuse ;  /* 0x000000696f6f7223 */ /* 0x180fe20000010878 */
[----:B------:R-:W-:Y:S01]  /*4bd0*/  FFMA.FTZ R164, R109, R105, -R120 ;  /* 0x000000696da47223 */ /* 0x000fe20000010878 */
[----:B-1----:R-:W-:Y:S01]  /*4be0*/  FMNMX.FTZ R85, R4, R85, !PT ;  /* 0x0000005504557209 */ /* 0x002fe20007810000 */
[----:B------:R-:W1:Y:S01]  /*4bf0*/  MUFU.EX2 R95, R95 ;  /* 0x0000005f005f7308 */ /* 0x000e620000000800 */
[----:B------:R-:W4:Y:S02]  /*4c00*/  LDSM.16.MT88.4 R4, [R103+0x8000] ;  /* 0x008000006704783b */ /* 0x000f240000004200 */
[----:B------:R-:W-:Y:S01]  /*4c10*/  FSETP.NEU.FTZ.AND P1, PT, R85, -INF , PT ;  /* 0xff8000005500780b */ /* 0x000fe20003f3d000 */
[----:B------:R-:W-:Y:S01]  /*4c20*/  FMUL.FTZ R116, R105, R85 ;  /* 0x0000005569747220 */ /* 0x000fe20000410000 */
[----:B---3--:R-:W-:Y:S01]  /*4c30*/  F2FP.BF16.F32.PACK_AB R48, R101, R108 ;  /* 0x0000006c6530723e */ /* 0x008fe200000010ff */
[----:B------:R-:W-:Y:S01]  /*4c40*/  MUFU.EX2 R91, R91 ;  /* 0x0000005b005b7308 */ /* 0x000fe20000000800 */
[----:B------:R-:W-:-:S02]  /*4c50*/  FADD.FTZ R101, R108, R101 ;  /* 0x000000656c657221 */ /* 0x000fc40000010000 */
[----:B------:R-:W-:Y:S01]  /*4c60*/  FSEL R116, R116, RZ, P1 ;  /* 0x000000ff74747208 */ /* 0x000fe20000800000 */
[----:B------:R-:W-:Y:S01]  /*4c70*/  MUFU.EX2 R98, R98 ;  /* 0x0000006200627308 */ /* 0x000fe20000000800 */
[----:B------:R-:W-:-:S03]  /*4c80*/  ISETP.GT.AND P1, PT, R92, R145, PT ;  /* 0x000000915c00720c */ /* 0x000fc60003f24270 */
[-CC-:B------:R-:W-:Y:S01]  /*4c90*/  FFMA.FTZ R106, R27, R105.reuse, -R116.reuse ;  /* 0x000000691b6a7223 */ /* 0x180fe20000010874 */
[-CC-:B------:R-:W-:Y:S01]  /*4ca0*/  FFMA.FTZ R99, R12, R105.reuse, -R116.reuse ;  /* 0x000000690c637223 */ /* 0x180fe20000010874 */
[-CC-:B------:R-:W-:Y:S01]  /*4cb0*/  FFMA.FTZ R96, R25, R105.reuse, -R116.reuse ;  /* 0x0000006919607223 */ /* 0x180fe20000010874 */
[-CC-:B------:R-:W-:Y:S01]  /*4cc0*/  FFMA.FTZ R93, R17, R105.reuse, -R116.reuse ;  /* 0x00000069115d7223 */ /* 0x180fe20000010874 */
[-CC-:B------:R-:W-:Y:S01]  /*4cd0*/  FFMA.FTZ R97, R13, R105.reuse, -R116.reuse ;  /* 0x000000690d617223 */ /* 0x180fe20000010874 */
[----:B-1----:R-:W-:Y:S01]  /*4ce0*/  F2FP.BF16.F32.PACK_AB R50, R95, R100 ;  /* 0x000000645f32723e */ /* 0x002fe200000010ff */
[----:B------:R-:W-:Y:S01]  /*4cf0*/  MUFU.EX2 R106, R106 ;  /* 0x0000006a006a7308 */ /* 0x000fe20000000800 */
[----:B------:R-:W1:Y:S01]  /*4d00*/  LDSM.16.MT88.4 R12, [R118+0x8400] ;  /* 0x00840000760c783b */ /* 0x000e620000004200 */
[-CC-:B------:R-:W-:Y:S01]  /*4d10*/  FFMA.FTZ R104, R11, R105.reuse, -R116.reuse ;  /* 0x000000690b687223 */ /* 0x180fe20000010874 */
[-CC-:B------:R-:W-:Y:S01]  /*4d20*/  FFMA.FTZ R89, R9, R105.reuse, -R116.reuse ;  /* 0x0000006909597223 */ /* 0x180fe20000010874 */
[----:B------:R-:W3:Y:S01]  /*4d30*/  MUFU.EX2 R99, R99 ;  /* 0x0000006300637308 */ /* 0x000ee20000000800 */
[-CC-:B------:R-:W-:Y:S01]  /*4d40*/  FFMA.FTZ R102, R37, R105.reuse, -R116.reuse ;  /* 0x0000006925667223 */ /* 0x180fe20000010874 */
[----:B------:R-:W5:Y:S01]  /*4d50*/  LDSM.16.MT88.4 R16, [R103+0x7400] ;  /* 0x007400006710783b */ /* 0x000f620000004200 */
[-CC-:B------:R-:W-:Y:S01]  /*4d60*/  FFMA.FTZ R122, R133, R105.reuse, -R116.reuse ;  /* 0x00000069857a7223 */ /* 0x180fe20000010874 */
[----:B------:R-:W-:Y:S01]  /*4d70*/  MUFU.EX2 R96, R96 ;  /* 0x0000006000607308 */ /* 0x000fe20000000800 */
[-CC-:B------:R-:W-:Y:S01]  /*4d80*/  FFMA.FTZ R134, R121, R105.reuse, -R116.reuse ;  /* 0x0000006979867223 */ /* 0x180fe20000010874 */
[----:B------:R-:W5:Y:S01]  /*4d90*/  LDSM.16.MT88.4 R24, [R103+0x6400] ;  /* 0x006400006718783b */ /* 0x000f620000004200 */
[-CC-:B------:R-:W-:Y:S01]  /*4da0*/  FFMA.FTZ R123, R123, R105.reuse, -R116.reuse ;  /* 0x000000697b7b7223 */ /* 0x180fe20000010874 */
[----:B------:R-:W2:Y:S01]  /*4db0*/  MUFU.EX2 R93, R93 ;  /* 0x0000005d005d7308 */ /* 0x000ea20000000800 */
[-CC-:B------:R-:W-:Y:S01]  /*4dc0*/  FFMA.FTZ R110, R110, R105.reuse, -R116.reuse ;  /* 0x000000696e6e7223 */ /* 0x180fe20000010874 */
[----:B------:R-:W5:Y:S01]  /*4dd0*/  LDSM.16.MT88.4 R8, [R103+0x8400] ;  /* 0x008400006708783b */ /* 0x000f620000004200 */
[-CC-:B------:R-:W-:Y:S01]  /*4de0*/  FFMA.FTZ R121, R114, R105.reuse, -R116.reuse ;  /* 0x0000006972797223 */ /* 0x180fe20000010874 */
[----:B------:R-:W-:Y:S01]  /*4df0*/  MUFU.EX2 R35, R35 ;  /* 0x0000002300237308 */ /* 0x000fe20000000800 */
[----:B------:R-:W-:Y:S01]  /*4e00*/  FFMA.FTZ R114, R112, R105, -R116 ;  /* 0x0000006970727223 */ /* 0x000fe20000010874 */
[----:B---3--:R-:W-:Y:S01]  /*4e10*/  F2FP.BF16.F32.PACK_AB R49, R99, R106 ;  /* 0x0000006a6331723e */ /* 0x008fe200000010ff */
[----:B------:R-:W-:Y:S01]  /*4e20*/  FADD.FTZ R99, R106, R99 ;  /* 0x000000636a637221 */ /* 0x000fe20000010000 */
[----:B------:R-:W-:Y:S04]  /*4e30*/  MUFU.EX2 R94, R94 ;  /* 0x0000005e005e7308 */ /* 0x000fe80000000800 */
[----:B------:R-:W-:Y:S01]  /*4e40*/  MUFU.EX2 R97, R97 ;  /* 0x0000006100617308 */ /* 0x000fe20000000800 */
[----:B--2---:R-:W-:-:S03]  /*4e50*/  F2FP.BF16.F32.PACK_AB R51, R93, R96 ;  /* 0x000000605d33723e */ /* 0x004fc600000010ff */
        /* <DEDUP_REMOVED lines=19> */
[----:B------:R-:W-:-:S02]  /*4f90*/  F2FP.BF16.F32.PACK_AB R4, R98, R91 ;  /* 0x0000005b6204723e */ /* 0x000fc400000010ff */
[----:B--2---:R-:W-:-:S05]  /*4fa0*/  F2FP.BF16.F32.PACK_AB R5, R104, R97 ;  /* 0x000000616805723e */ /* 0x004fca00000010ff */
[----:B------:R-:W-:Y:S01]  /*4fb0*/  HMMA.16816.F32.BF16 R48, R48, R6, RZ ;  /* 0x000000063030723c */ /* 0x000fe200000418ff */
[----:B------:R-:W-:Y:S02]  /*4fc0*/  F2FP.BF16.F32.PACK_AB R6, R94, R35 ;  /* 0x000000235e06723e */ /* 0x000fe400000010ff */
[----:B---3--:R-:W-:-:S07]  /*4fd0*/  F2FP.BF16.F32.PACK_AB R7, R102, R89 ;  /* 0x000000596607723e */ /* 0x008fce00000010ff */
[C---:B-1----:R-:W-:Y:S08]  /*4fe0*/  HMMA.16816.F32.BF16 R36, R4.reuse, R12, R36 ;  /* 0x0000000c0424723c */ /* 0x042ff00000041824 */
[C---:B------:R-:W-:Y:S01]  /*4ff0*/  HMMA.16816.F32.BF16 R40, R4.reuse, R14, R40 ;  /* 0x0000000e0428723c */ /* 0x040fe20000041828 */
[----:B------:R-:W1:Y:S07]  /*5000*/  LDSM.16.MT88.4 R12, [R103+0x6800] ;  /* 0x00680000670c783b */ /* 0x000e6e0000004200 */
[----:B------:R-:W-:Y:S01]  /*5010*/  HMMA.16816.F32.BF16 R80, R4, R28, R80 ;  /* 0x0000001c0450723c */ /* 0x000fe20000041850 */
[-C--:B------:R-:W-:Y:S01]  /*5020*/  FFMA.FTZ R28, R165, R105.reuse, -R120 ;  /* 0x00000069a51c7223 */ /* 0x080fe20000010878 */
[----:B------:R-:W-:-:S02]  /*5030*/  FFMA.FTZ R29, R117, R105, -R116 ;  /* 0x00000069751d7223 */ /* 0x000fc40000010874 */
[----:B------:R-:W-:Y:S04]  /*5040*/  MUFU.EX2 R117, R123 ;  /* 0x0000007b00757308 */ /* 0x000fe80000000800 */
[C---:B------:R-:W-:Y:S01]  /*5050*/  HMMA.16816.F32.BF16 R76, R4.reuse, R30, R76 ;  /* 0x0000001e044c723c */ /* 0x040fe2000004184c */
[-CC-:B------:R-:W-:Y:S01]  /*5060*/  FFMA.FTZ R31, R119, R105.reuse, -R120.reuse ;  /* 0x00000069771f7223 */ /* 0x180fe20000010878 */
[----:B------:R-:W-:Y:S01]  /*5070*/  FFMA.FTZ R30, R135, R105, -R120 ;  /* 0x00000069871e7223 */ /* 0x000fe20000010878 */
[----:B------:R-:W-:Y:S04]  /*5080*/  MUFU.EX2 R28, R28 ;  /* 0x0000001c001c7308 */ /* 0x000fe80000000800 */
[----:B------:R-:W2:Y:S01]  /*5090*/  MUFU.EX2 R119, R153 ;  /* 0x0000009900777308 */ /* 0x000ea20000000800 */
[C---:B-----5:R-:W-:Y:S03]  /*50a0*/  HMMA.16816.F32.BF16 R56, R4.reuse, R16, R56 ;  /* 0x000000100438723c */ /* 0x060fe60000041838 */
[----:B------:R-:W-:Y:S04]  /*50b0*/  MUFU.EX2 R31, R31 ;  /* 0x0000001f001f7308 */ /* 0x000fe80000000800 */
[----:B------:R-:W3:Y:S01]  /*50c0*/  MUFU.EX2 R30, R30 ;  /* 0x0000001e001e7308 */ /* 0x000ee20000000800 */
[C---:B------:R-:W-:Y:S01]  /*50d0*/  HMMA.16816.F32.BF16 R52, R4.reuse, R18, R52 ;  /* 0x000000120434723c */ /* 0x040fe20000041834 */
[----:B------:R-:W4:Y:S02]  /*50e0*/  LDSM.16.MT88.4 R16, [R103+0x7800] ;  /* 0x007800006710783b */ /* 0x000f240000004200 */
[----:B------:R-:W5:Y:S05]  /*50f0*/  MUFU.EX2 R29, R29 ;  /* 0x0000001d001d7308 */ /* 0x000f6a0000000800 */
[C---:B------:R-:W-:Y:S08]  /*5100*/  HMMA.16816.F32.BF16 R72, R4.reuse, R24, R72 ;  /* 0x000000180448723c */ /* 0x040ff00000041848 */
[C---:B------:R-:W-:Y:S01]  /*5110*/  HMMA.16816.F32.BF16 R68, R4.reuse, R26, R68 ;  /* 0x0000001a0444723c */ /* 0x040fe20000041844 */
[----:B------:R-:W-:Y:S07]  /*5120*/  LDSM.16.MT88.4 R24, [R118+0x6800] ;  /* 0x006800007618783b */ /* 0x000fee0000004200 */
[C---:B------:R-:W-:Y:S08]  /*5130*/  HMMA.16816.F32.BF16 R64, R4.reuse, R20, R64 ;  /* 0x000000140440723c */ /* 0x040ff00000041840 */
[C---:B------:R-:W-:Y:S01]  /*5140*/  HMMA.16816.F32.BF16 R60, R4.reuse, R22, R60 ;  /* 0x00000016043c723c */ /* 0x040fe2000004183c */
[----:B------:R-:W4:Y:S07]  /*5150*/  LDSM.16.MT88.4 R20, [R118+0x7800] ;  /* 0x007800007614783b */ /* 0x000f2e0000004200 */
[C---:B------:R-:W-:Y:S08]  /*5160*/  HMMA.16816.F32.BF16 R44, R4.reuse, R8, R44 ;  /* 0x00000008042c723c */ /* 0x040ff0000004182c */
[----:B------:R-:W-:Y:S01]  /*5170*/  HMMA.16816.F32.BF16 R48, R4, R10, R48 ;  /* 0x0000000a0430723c */ /* 0x000fe20000041830 */
[----:B--2---:R-:W-:Y:S01]  /*5180*/  F2FP.BF16.F32.PACK_AB R4, R119, R28 ;  /* 0x0000001c7704723e */ /* 0x004fe200000010ff */
[----:B------:R-:W2:Y:S01]  /*5190*/  LDSM.16.MT88.4 R8, [R118+0x8800] ;  /* 0x008800007608783b */ /* 0x000ea20000004200 */
[----:B------:R-:W-:-:S02]  /*51a0*/  F2FP.BF16.F32.PACK_AB R5, R117, R122 ;  /* 0x0000007a7505723e */ /* 0x000fc400000010ff */
[----:B---3--:R-:W-:Y:S02]  /*51b0*/  F2FP.BF16.F32.PACK_AB R6, R30, R31 ;  /* 0x0000001f1e06723e */ /* 0x008fe400000010ff */
[----:B-----5:R-:W-:-:S07]  /*51c0*/  F2FP.BF16.F32.PACK_AB R7, R134, R29 ;  /* 0x0000001d8607723e */ /* 0x020fce00000010ff */
[C---:B-1----:R-:W-:Y:S08]  /*51d0*/  HMMA.16816.F32.BF16 R72, R4.reuse, R12, R72 ;  /* 0x0000000c0448723c */ /* 0x042ff00000041848 */
[C---:B------:R-:W-:Y:S01]  /*51e0*/  HMMA.16816.F32.BF16 R68, R4.reuse, R14, R68 ;  /* 0x0000000e0444723c */ /* 0x040fe20000041844 */
[----:B------:R-:W1:Y:S07]  /*51f0*/  LDSM.16.MT88.4 R12, [R103+0x8800] ;  /* 0x00880000670c783b */ /* 0x000e6e0000004200 */
[----:B----4-:R-:W-:Y:S01]  /*5200*/  HMMA.16816.F32.BF16 R56, R4, R16, R56 ;  /* 0x000000100438723c */ /* 0x010fe20000041838 */
[----:B------:R-:W-:-:S02]  /*5210*/  FFMA.FTZ R16, R113, R105, -R120 ;  /* 0x0000006971107223 */ /* 0x000fc40000010878 */
[----:B------:R3:W-:Y:S04]  /*5220*/  MUFU.EX2 R113, R115 ;  /* 0x0000007300717308 */ /* 0x0007e80000000800 */
[----:B------:R4:W5:Y:S01]  /*5230*/  MUFU.EX2 R120, R16 ;  /* 0x0000001000787308 */ /* 0x0009620000000800 */
[C---:B------:R-:W-:Y:S08]  /*5240*/  HMMA.16816.F32.BF16 R64, R4.reuse, R20, R64 ;  /* 0x000000140440723c */ /* 0x040ff00000041840 */
[----:B------:R-:W-:Y:S01]  /*5250*/  HMMA.16816.F32.BF16 R60, R4, R22, R60 ;  /* 0x00000016043c723c */ /* 0x000fe2000004183c */
[----:B------:R-:W5:Y:S01]  /*5260*/  LDSM.16.MT88.4 R20, [R118+0x7c00] ;  /* 0x007c00007614783b */ /* 0x000f620000004200 */
[----:B---3--:R-:W-:-:S02]  /*5270*/  FFMA.FTZ R115, R107, R105, -R116 ;  /* 0x000000696b737223 */ /* 0x008fc40000010874 */
[----:B------:R-:W-:Y:S04]  /*5280*/  MUFU.EX2 R107, R121 ;  /* 0x00000079006b7308 */ /* 0x000fe80000000800 */
[C---:B------:R-:W-:Y:S01]  /*5290*/  HMMA.16816.F32.BF16 R52, R4.reuse, R18, R52 ;  /* 0x000000120434723c */ /* 0x040fe20000041834 */
[----:B----4-:R-:W3:Y:S01]  /*52a0*/  LDSM.16.MT88.4 R16, [R103+0x6c00] ;  /* 0x006c00006710783b */ /* 0x010ee20000004200 */
[----:B------:R-:W4:Y:S04]  /*52b0*/  MUFU.EX2 R112, R115 ;  /* 0x0000007300707308 */ /* 0x000f280000000800 */
[----:B------:R-:W4:Y:S02]  /*52c0*/  MUFU.EX2 R105, R114 ;  /* 0x0000007200697308 */ /* 0x000f240000000800 */
[C---:B--2---:R-:W-:Y:S08]  /*52d0*/  HMMA.16816.F32.BF16 R36, R4.reuse, R8, R36 ;  /* 0x000000080424723c */ /* 0x044ff00000041824 */
[C---:B------:R-:W-:Y:S01]  /*52e0*/  HMMA.16816.F32.BF16 R40, R4.reuse, R10, R40 ;  /* 0x0000000a0428723c */ /* 0x040fe20000041828 */
[----:B------:R-:W2:Y:S07]  /*52f0*/  LDSM.16.MT88.4 R8, [R118+0x8c00] ;  /* 0x008c00007608783b */ /* 0x000eae0000004200 */
        /* <DEDUP_REMOVED lines=9> */
[----:B------:R-:W-:-:S07]  /*5390*/  F2FP.BF16.F32.PACK_AB R7, R110, R105 ;  /* 0x000000696e07723e */ /* 0x000fce00000010ff */
        /* <DEDUP_REMOVED lines=39> */
[C---:B--2---:R-:W-:Y:S08]  /*5610*/  HMMA.16816.F32.BF16 R44, R4.reuse, R8, R44 ;  /* 0x00000008042c723c */ /* 0x044ff0000004182c */
        /* <DEDUP_REMOVED lines=70> */
.L_x_8345:
        /* <DEDUP_REMOVED lines=8> */
.L_x_8346:
[----:B------:R-:W-:Y:S05]  /*5b00*/  BSYNC.RECONVERGENT B0 ;  /* 0x0000000000007941 */ /* 0x000fea0003800200 */
.L_x_8344:
        /* <DEDUP_REMOVED lines=37> */
[----:B------:R-:W2:Y:S01]  /*5d60*/  LD.E R132, desc[UR4][R2.64+0x18c] ;  /* 0x00018c0402847980 */ /* 0x000ea2000c101900 */
[----:B------:R-:W-:Y:S01]  /*5d70*/  ISETP.NE.AND P1, PT, R33, RZ, PT ;  /* 0x000000ff2100720c */ /* 0x000fe20003f25270 */
[----:B------:R-:W-:Y:S02]  /*5d80*/  BSSY.RECONVERGENT B1, `(.L_x_8347) ;  /* 0x0000106000017945 */ /* 0x000fe40003800200 */
[----:B------:R-:W-:Y:S01]  /*5d90*/  LDSM.16.M88.4 R112, [R127] ;  /* 0x000000007f70783b */ /* 0x000fe20000000200 */
[----:B------:R-:W-:-:S03]  /*5da0*/  SEL R133, R32, 0xffffffe0, !P1 ;  /* 0xffffffe020857807 */ /* 0x000fc60004800000 */
[----:B------:R-:W3:Y:S01]  /*5db0*/  LDSM.16.M88.4 R12, [R126+0x3000] ;  /* 0x003000007e0c783b */ /* 0x000ee20000000200 */
[-C--:B------:R-:W-:Y:S02]  /*5dc0*/  IADD3 R134, PT, PT, R127, R133.reuse, RZ ;  /* 0x000000857f867210 */ /* 0x080fe40007ffe0ff */
[----:B------:R-:W-:Y:S01]  /*5dd0*/  IADD3 R133, PT, PT, R126, R133, RZ ;  /* 0x000000857e857210 */ /* 0x000fe20007ffe0ff */
[----:B------:R-:W4:Y:S04]  /*5de0*/  LDSM.16.M88.4 R92, [R126+0x3400] ;  /* 0x003400007e5c783b */ /* 0x000f280000000200 */
[----:B------:R-:W5:Y:S04]  /*5df0*/  LDSM.16.M88.4 R32, [R126+0x3800] ;  /* 0x003800007e20783b */ /* 0x000f680000000200 */
[----:B------:R-:W5:Y:S04]  /*5e00*/  LDSM.16.M88.4 R24, [R126+0x3c00] ;  /* 0x003c00007e18783b */ /* 0x000f680000000200 */
[----:B------:R-:W-:Y:S04]  /*5e10*/  LDSM.16.M88.4 R28, [R134] ;  /* 0x00000000861c783b */ /* 0x000fe80000000200 */
[----:B------:R-:W5:Y:S04]  /*5e20*/  LDSM.16.M88.4 R8, [R133+0x3400] ;  /* 0x003400008508783b */ /* 0x000f680000000200 */
[----:B-1----:R-:W1:Y:S04]  /*5e30*/  LDSM.16.M88.4 R4, [R133+0x3800] ;  /* 0x003800008504783b */ /* 0x002e680000000200 */
[----:B------:R-:W1:Y:S04]  /*5e40*/  LDSM.16.M88.4 R20, [R133+0x3000] ;  /* 0x003000008514783b */ /* 0x000e680000000200 */
[----:B------:R-:W1:Y:S04]  /*5e50*/  LDSM.16.M88.4 R100, [R133+0x3c00] ;  /* 0x003c00008564783b */ /* 0x000e680000000200 */
[----:B------:R-:W-:Y:S01]  /*5e60*/  LDSM.16.M88.4 R120, [R127+0x1000] ;  /* 0x001000007f78783b */ /* 0x000fe20000000200 */
[C---:B---3--:R-:W-:Y:S03]  /*5e70*/  HMMA.16816.F32.BF16 R16, R112.reuse, R12, RZ ;  /* 0x0000000c7010723c */ /* 0x048fe600000418ff */
[----:B------:R-:W-:Y:S04]  /*5e80*/  LDSM.16.M88.4 R108, [R134+0x1000] ;  /* 0x00100000866c783b */ /* 0x000fe80000000200 */
[----:B------:R-:W-:Y:S01]  /*5e90*/  LDSM.16.M88.4 R104, [R133+0x4400] ;  /* 0x004400008568783b */ /* 0x000fe20000000200 */
[C---:B----4-:R-:W-:Y:S03]  /*5ea0*/  HMMA.16816.F32.BF16 R96, R112.reuse, R92, RZ ;  /* 0x0000005c7060723c */ /* 0x050fe600000418ff */
[----:B------:R-:W0:Y:S05]  /*5eb0*/  LDGDEPBAR ;  /* 0x00000000000079af */ /* 0x000e2a0000000000 */
[C---:B-----5:R-:W-:Y:S08]  /*5ec0*/  HMMA.16816.F32.BF16 R88, R112.reuse, R32, RZ ;  /* 0x000000207058723c */ /* 0x060ff000000418ff */
        /* <DEDUP_REMOVED lines=9> */
[C---:B-1----:R-:W-:Y:S08]  /*5f60*/  HMMA.16816.F32.BF16 R88, R28.reuse, R4, R88 ;  /* 0x000000041c58723c */ /* 0x042ff00000041858 */
[C---:B------:R-:W-:Y:S01]  /*5f70*/  HMMA.16816.F32.BF16 R32, R28.reuse, R6, R32 ;  /* 0x000000061c20723c */ /* 0x040fe20000041820 */
[----:B------:R-:W1:Y:S07]  /*5f80*/  LDSM.16.M88.4 R4, [R133+0x4000] ;  /* 0x004000008504783b */ /* 0x000e6e0000000200 */
[C---:B------:R-:W-:Y:S08]  /*5f90*/  HMMA.16816.F32.BF16 R16, R28.reuse, R20, R16 ;  /* 0x000000141c10723c */ /* 0x040ff00000041810 */
[C---:B------:R-:W-:Y:S01]  /*5fa0*/  HMMA.16816.F32.BF16 R12, R28.reuse, R22, R12 ;  /* 0x000000161c0c723c */ /* 0x040fe2000004180c */
[----:B------:R-:W5:Y:S07]  /*5fb0*/  LDSM.16.M88.4 R20, [R126+0x4400] ;  /* 0x004400007e14783b */ /* 0x000f6e0000000200 */
[C---:B------:R-:W-:Y:S08]  /*5fc0*/  HMMA.16816.F32.BF16 R116, R28.reuse, R100, R116 ;  /* 0x000000641c74723c */ /* 0x040ff00000041874 */
[----:B------:R-:W-:Y:S01]  /*5fd0*/  HMMA.16816.F32.BF16 R112, R28, R102, R112 ;  /* 0x000000661c70723c */ /* 0x000fe20000041870 */
[----:B------:R-:W-:Y:S04]  /*5fe0*/  LDSM.16.M88.4 R28, [R127+0x2000] ;  /* 0x002000007f1c783b */ /* 0x000fe80000000200 */
[----:B------:R-:W-:Y:S03]  /*5ff0*/  LDSM.16.M88.4 R100, [R133+0x4800] ;  /* 0x004800008564783b */ /* 0x000fe60000000200 */
        /* <DEDUP_REMOVED lines=9> */
[C---:B-----5:R-:W-:Y:S08]  /*6090*/  HMMA.16816.F32.BF16 R96, R120.reuse, R20, R96 ;  /* 0x000000147860723c */ /* 0x060ff00000041860 */
[----:B------:R-:W-:Y:S01]  /*60a0*/  HMMA.16816.F32.BF16 R92, R120, R22, R92 ;  /* 0x00000016785c723c */ /* 0x000fe2000004185c */
[----:B------:R-:W4:Y:S07]  /*60b0*/  LDSM.16.M88.4 R20, [R126+0x5400] ;  /* 0x005400007e14783b */ /* 0x000f2e0000000200 */
[C---:B---3--:R-:W-:Y:S08]  /*60c0*/  HMMA.16816.F32.BF16 R12, R28.reuse, R26, R12 ;  /* 0x0000001a1c0c723c */ /* 0x048ff0000004180c */
[----:B------:R-:W-:Y:S01]  /*60d0*/  HMMA.16816.F32.BF16 R16, R28, R24, R16 ;  /* 0x000000181c10723c */ /* 0x000fe20000041810 */
[----:B------:R-:W3:Y:S07]  /*60e0*/  LDSM.16.M88.4 R24, [R126+0x4c00] ;  /* 0x004c00007e18783b */ /* 0x000eee0000000200 */
[C---:B------:R-:W-:Y:S08]  /*60f0*/  HMMA.16816.F32.BF16 R88, R108.reuse, R100, R88 ;  /* 0x000000646c58723c */ /* 0x040ff00000041858 */
[C---:B------:R-:W-:Y:S01]  /*6100*/  HMMA.16816.F32.BF16 R32, R108.reuse, R102, R32 ;  /* 0x000000666c20723c */ /* 0x040fe20000041820 */
[----:B------:R-:W5:Y:S07]  /*6110*/  LDSM.16.M88.4 R100, [R126+0x5800] ;  /* 0x005800007e64783b */ /* 0x000f6e0000000200 */
[C---:B------:R-:W-:Y:S08]  /*6120*/  HMMA.16816.F32.BF16 R96, R108.reuse, R104, R96 ;  /* 0x000000686c60723c */ /* 0x040ff00000041860 */
[----:B------:R-:W-:Y:S08]  /*6130*/  HMMA.16816.F32.BF16 R92, R108, R106, R92 ;  /* 0x0000006a6c5c723c */ /* 0x000ff0000004185c */
[----:B-1----:R-:W-:Y:S08]  /*6140*/  HMMA.16816.F32.BF16 R12, R8, R6, R12 ;  /* 0x00000006080c723c */ /* 0x002ff0000004180c */
[C---:B----4-:R-:W-:Y:S08]  /*6150*/  HMMA.16816.F32.BF16 R96, R28.reuse, R20, R96 ;  /* 0x000000141c60723c */ /* 0x050ff00000041860 */
[----:B------:R-:W-:Y:S01]  /*6160*/  HMMA.16816.F32.BF16 R92, R28, R22, R92 ;  /* 0x000000161c5c723c */ /* 0x000fe2000004185c */
[----:B------:R-:W1:Y:S02]  /*6170*/  LDSM.16.M88.4 R20, [R133+0x5400] ;  /* 0x005400008514783b */ /* 0x000e640000000200 */
[----:B--2---:R-:W-:-:S05]  /*6180*/  FMUL.FTZ R12, R12, R132 ;  /* 0x000000840c0c7220 */ /* 0x004fca0000410000 */
[----:B------:R-:W-:Y:S01]  /*6190*/  HMMA.16816.F32.BF16 R16, R8, R4, R16 ;  /* 0x000000040810723c */ /* 0x000fe20000041810 */
[----:B------:R-:W2:Y:S07]  /*61a0*/  LDSM.16.M88.4 R4, [R133+0x4c00] ;  /* 0x004c00008504783b */ /* 0x000eae0000000200 */
[----:B---3--:R-:W-:Y:S01]  /*61b0*/  HMMA.16816.F32.BF16 R116, R120, R24, R116 ;  /* 0x000000187874723c */ /* 0x008fe20000041874 */
[----:B------:R3:W4:Y:S07]  /*61c0*/  MUFU.TANH R25, R12 ;  /* 0x0000000c00197308 */ /* 0x00072e0000002400 */
[C---:B-----5:R-:W-:Y:S01]  /*61d0*/  HMMA.16816.F32.BF16 R88, R28.reuse, R100, R88 ;  /* 0x000000641c58723c */ /* 0x060fe20000041858 */
[-C--:B------:R-:W-:Y:S01]  /*61e0*/  FMUL.FTZ R100, R13, R132.reuse ;  /* 0x000000840d647220 */ /* 0x080fe20000410000 */
[-C--:B------:R-:W-:Y:S01]  /*61f0*/  FMUL.FTZ R101, R14, R132.reuse ;  /* 0x000000840e657220 */ /* 0x080fe20000410000 */
[-C--:B------:R-:W-:Y:S01]  /*6200*/  FMUL.FTZ R16, R16, R132.reuse ;  /* 0x0000008410107220 */ /* 0x080fe20000410000 */
[-C--:B------:R-:W-:Y:S01]  /*6210*/  FMUL.FTZ R17, R17, R132.reuse ;  /* 0x0000008411117220 */ /* 0x080fe20000410000 */
[-C--:B------:R-:W-:Y:S01]  /*6220*/  FMUL.FTZ R18, R18, R132.reuse ;  /* 0x0000008412127220 */ /* 0x080fe20000410000 */
[-C--:B------:R-:W-:Y:S01]  /*6230*/  FMUL.FTZ R24, R19, R132.reuse ;  /* 0x0000008413187220 */ /* 0x080fe20000410000 */
[----:B------:R-:W2:Y:S01]  /*6240*/  MUFU.TANH R104, R16 ;  /* 0x0000001000687308 */ /* 0x000ea20000002400 */
[----:B------:R-:W-:Y:S01]  /*6250*/  HMMA.16816.F32.BF16 R32, R28, R102, R32 ;  /* 0x000000661c20723c */ /* 0x000fe20000041820 */
[----:B------:R-:W-:-:S02]  /*6260*/  FMUL.FTZ R102, R15, R132 ;  /* 0x000000840f667220 */ /* 0x000fc40000410000 */
[----:B---3--:R-:W3:Y:S04]  /*6270*/  LDSM.16.M88.4 R12, [R126+0x5c00] ;  /* 0x005c00007e0c783b */ /* 0x008ee80000000200 */
[----:B------:R-:W2:Y:S01]  /*6280*/  MUFU.TANH R105, R17 ;  /* 0x0000001100697308 */ /* 0x000ea20000002400 */
[----:B------:R-:W-:Y:S07]  /*6290*/  HMMA.16816.F32.BF16 R112, R120, R26, R112 ;  /* 0x0000001a7870723c */ /* 0x000fee0000041870 */
[----:B------:R5:W3:Y:S01]  /*62a0*/  MUFU.TANH R106, R18 ;  /* 0x00000012006a7308 */ /* 0x000ae20000002400 */
[C---:B-1----:R-:W-:Y:S07]  /*62b0*/  HMMA.16816.F32.BF16 R96, R8.reuse, R20, R96 ;  /* 0x000000140860723c */ /* 0x042fee0000041860 */
[----:B------:R-:W1:Y:S01]  /*62c0*/  MUFU.TANH R24, R24 ;  /* 0x0000001800187308 */ /* 0x000e620000002400 */
[----:B------:R-:W-:Y:S01]  /*62d0*/  HMMA.16816.F32.BF16 R92, R8, R22, R92 ;  /* 0x00000016085c723c */ /* 0x000fe2000004185c */
[----:B------:R-:W4:Y:S06]  /*62e0*/  LDSM.16.M88.4 R20, [R133+0x5c00] ;  /* 0x005c00008514783b */ /* 0x000f2c0000000200 */
[----:B------:R-:W1:Y:S01]  /*62f0*/  MUFU.TANH R100, R100 ;  /* 0x0000006400647308 */ /* 0x000e620000002400 */
[----:B--2---:R-:W-:Y:S01]  /*6300*/  HMMA.16816.F32.BF16 R116, R108, R4, R116 ;  /* 0x000000046c74723c */ /* 0x004fe20000041874 */
[----:B-----5:R-:W2:Y:S01]  /*6310*/  LDSM.16.M88.4 R16, [R133+0x5800] ;  /* 0x005800008510783b */ /* 0x020ea20000000200 */
[----:B------:R-:W-:-:S04]  /*6320*/  DEPBAR.LE SB0, 0x0 ;  /* 0x000080000000791a */ /* 0x000fc80000000000 */
[-C--:B------:R-:W-:Y:S01]  /*6330*/  FMUL.FTZ R96, R96, R132.reuse ;  /* 0x0000008460607220 */ /* 0x080fe20000410000 */
[-C--:B------:R-:W-:Y:S01]  /*6340*/  FMUL.FTZ R97, R97, R132.reuse ;  /* 0x0000008461617220 */ /* 0x080fe20000410000 */
[----:B------:R-:W-:Y:S01]  /*6350*/  HMMA.16816.F32.BF16 R112, R108, R6, R112 ;  /* 0x000000066c70723c */ /* 0x000fe20000041870 */
[-C--:B------:R-:W-:Y:S01]  /*6360*/  FMUL.FTZ R98, R98, R132.reuse ;  /* 0x0000008462627220 */ /* 0x080fe20000410000 */
[-C--:B------:R-:W-:Y:S01]  /*6370*/  FMUL.FTZ R4, R99, R132.reuse ;  /* 0x0000008463047220 */ /* 0x080fe20000410000 */
[-C--:B------:R-:W-:Y:S01]  /*6380*/  FMUL.FTZ R5, R92, R132.reuse ;  /* 0x000000845c057220 */ /* 0x080fe20000410000 */
[----:B------:R-:W1:Y:S08]  /*6390*/  MUFU.TANH R101, R101 ;  /* 0x0000006500657308 */ /* 0x000e700000002400 */
[C---:B---3--:R-:W-:Y:S01]  /*63a0*/  HMMA.16816.F32.BF16 R116, R28.reuse, R12, R116 ;  /* 0x0000000c1c74723c */ /* 0x048fe20000041874 */
[-C--:B------:R-:W-:Y:S01]  /*63b0*/  FMUL.FTZ R12, R95, R132.reuse ;  /* 0x000000845f0c7220 */ /* 0x080fe20000410000 */
[----:B------:R-:W3:Y:S06]  /*63c0*/  MUFU.TANH R102, R102 ;  /* 0x0000006600667308 */ /* 0x000eec0000002400 */
[----:B------:R-:W-:Y:S02]  /*63d0*/  HMMA.16816.F32.BF16 R112, R28, R14, R112 ;  /* 0x0000000e1c70723c */ /* 0x000fe40000041870 */
[----:B------:R-:W1:Y:S08]  /*63e0*/  MUFU.TANH R96, R96 ;  /* 0x0000006000607308 */ /* 0x000e700000002400 */
[----:B------:R-:W1:Y:S02]  /*63f0*/  MUFU.TANH R97, R97 ;  /* 0x0000006100617308 */ /* 0x000e640000002400 */
[C---:B----4-:R-:W-:Y:S06]  /*6400*/  HMMA.16816.F32.BF16 R116, R8.reuse, R20, R116 ;  /* 0x000000140874723c */ /* 0x050fec0000041874 */
[----:B------:R-:W4:Y:S02]  /*6410*/  MUFU.TANH R98, R98 ;  /* 0x0000006200627308 */ /* 0x000f240000002400 */
[C---:B--2---:R-:W-:Y:S06]  /*6420*/  HMMA.16816.F32.BF16 R32, R8.reuse, R18, R32 ;  /* 0x000000120820723c */ /* 0x044fec0000041820 */
[----:B------:R-:W2:Y:S02]  /*6430*/  MUFU.TANH R4, R4 ;  /* 0x0000000400047308 */ /* 0x000ea40000002400 */
[----:B------:R-:W-:Y:S01]  /*6440*/  HMMA.16816.F32.BF16 R88, R8, R16, R88 ;  /* 0x000000100858723c */ /* 0x000fe20000041858 */
[-C--:B------:R-:W-:Y:S01]  /*6450*/  FMUL.FTZ R16, R93, R132.reuse ;  /* 0x000000845d107220 */ /* 0x080fe20000410000 */
[-C--:B------:R-:W-:Y:S01]  /*6460*/  FMUL.FTZ R17, R94, R132.reuse ;  /* 0x000000845e117220 */ /* 0x080fe20000410000 */
[-C--:B------:R-:W-:Y:S01]  /*6470*/  FMUL.FTZ R20, R116, R132.reuse ;  /* 0x0000008474147220 */ /* 0x080fe20000410000 */
[----:B------:R-:W-:-:S02]  /*6480*/  FMUL.FTZ R30, R119, R132 ;  /* 0x00000084771e7220 */ /* 0x000fc40000410000 */
[----:B------:R-:W1:Y:S02]  /*6490*/  MUFU.TANH R5, R5 ;  /* 0x0000000500057308 */ /* 0x000e640000002400 */
[----:B------:R-:W-:Y:S01]  /*64a0*/  HMMA.16816.F32.BF16 R112, R8, R22, R112 ;  /* 0x000000160870723c */ /* 0x000fe20000041870 */
[-C--:B------:R-:W-:Y:S01]  /*64b0*/  FMUL.FTZ R10, R117, R132.reuse ;  /* 0x00000084750a7220 */ /* 0x080fe20000410000 */
[-C--:B------:R-:W-:Y:S01]  /*64c0*/  FMUL.FTZ R22, R118, R132.reuse ;  /* 0x0000008476167220 */ /* 0x080fe20000410000 */
[-C--:B------:R-:W-:Y:S01]  /*64d0*/  FMUL.FTZ R19, R32, R132.reuse ;  /* 0x0000008420137220 */ /* 0x080fe20000410000 */
[-C--:B------:R-:W-:Y:S01]  /*64e0*/  FMUL.FTZ R14, R33, R132.reuse ;  /* 0x00000084210e7220 */ /* 0x080fe20000410000 */
[-C--:B------:R-:W-:Y:S01]  /*64f0*/  FMUL.FTZ R26, R34, R132.reuse ;  /* 0x00000084221a7220 */ /* 0x080fe20000410000 */
[----:B------:R-:W-:Y:S01]  /*6500*/  IADD3 R32, PT, PT, R0, -0x2, RZ ;  /* 0xfffffffe00207810 */ /* 0x000fe20007ffe0ff */
[-C--:B------:R-:W-:Y:S01]  /*6510*/  FMUL.FTZ R15, R35, R132.reuse ;  /* 0x00000084230f7220 */ /* 0x080fe20000410000 */
[----:B------:R-:W1:Y:S02]  /*6520*/  MUFU.TANH R16, R16 ;  /* 0x0000001000107308 */ /* 0x000e640000002400 */
[----:B------:R-:W-:Y:S01]  /*6530*/  ISETP.GT.AND P6, PT, R32, R145, PT ;  /* 0x000000912000720c */ /* 0x000fe20003fc4270 */
[-C--:B------:R-:W-:Y:S01]  /*6540*/  FMUL.FTZ R13, R88, R132.reuse ;  /* 0x00000084580d7220 */ /* 0x080fe20000410000 */
[-C--:B------:R-:W-:Y:S01]  /*6550*/  FMUL.FTZ R18, R90, R132.reuse ;  /* 0x000000845a127220 */ /* 0x080fe20000410000 */
[-C--:B------:R-:W-:Y:S01]  /*6560*/  FMUL.FTZ R6, R91, R132.reuse ;  /* 0x000000845b067220 */ /* 0x080fe20000410000 */
[----:B------:R-:W-:-:S02]  /*6570*/  FMUL.FTZ R89, R89, R132 ;  /* 0x0000008459597220 */ /* 0x000fc40000410000 */
[----:B------:R-:W1:Y:S03]  /*6580*/  MUFU.TANH R17, R17 ;  /* 0x0000001100117308 */ /* 0x000e660000002400 */
[-C--:B------:R-:W-:Y:S01]  /*6590*/  FMUL.FTZ R34, R112, R132.reuse ;  /* 0x0000008470227220 */ /* 0x080fe20000410000 */
[-C--:B------:R-:W-:Y:S01]  /*65a0*/  FMUL.FTZ R28, R113, R132.reuse ;  /* 0x00000084711c7220 */ /* 0x080fe20000410000 */
[-C--:B------:R-:W-:Y:S01]  /*65b0*/  FMUL.FTZ R33, R114, R132.reuse ;  /* 0x0000008472217220 */ /* 0x080fe20000410000 */
[----:B------:R-:W-:Y:S02]  /*65c0*/  FMUL.FTZ R88, R115, R132 ;  /* 0x0000008473587220 */ /* 0x000fe40000410000 */
        /* <DEDUP_REMOVED lines=27> */
[----:B------:R-:W2:Y:S01]  /*6780*/  I2F.RP R8, R21 ;  /* 0x0000001500087306 */ /* 0x000ea20000209400 */
[----:B------:R-:W-:-:S02]  /*6790*/  LOP3.LUT R11, R11, R94, RZ, 0x3c, !PT ;  /* 0x0000005e0b0b7212 */ /* 0x000fc400078e3cff */
[----:B------:R-:W-:-:S05]  /*67a0*/  IMAD.MOV R90, RZ, RZ, -R90 ;  /* 0x000000ffff5a7224 */ /* 0x000fca00078e0a5a */
[----:B--2---:R-:W2:Y:S02]  /*67b0*/  MUFU.RCP R108, R8 ;  /* 0x00000008006c7308 */ /* 0x004ea40000001000 */
[----:B--2---:R-:W-:Y:S01]  /*67c0*/  VIADD R108, R108, 0xffffffe ;  /* 0x0ffffffe6c6c7836 */ /* 0x004fe20000000000 */
[----:B------:R-:W-:Y:S02]  /*67d0*/  IABS R8, R23 ;  /* 0x0000001700087213 */ /* 0x000fe40000000000 */
[----:B------:R-:W-:-:S03]  /*67e0*/  LOP3.LUT R23, R23, R94, RZ, 0x3c, !PT ;  /* 0x0000005e17177212 */ /* 0x000fc600078e3cff */
[----:B------:R-:W2:Y:S02]  /*67f0*/  F2I.FTZ.U32.TRUNC.NTZ R109, R108 ;  /* 0x0000006c006d7305 */ /* 0x000ea4000021f000 */
[----:B--2---:R-:W-:Y:S01]  /*6800*/  IMAD.MOV R92, RZ, RZ, -R109 ;  /* 0x000000ffff5c7224 */ /* 0x004fe200078e0a6d */
        /* <DEDUP_REMOVED lines=13> */
[-C--:B------:R-:W-:Y:S01]  /*68e0*/  @!P1 IADD3 R8, PT, PT, R8, -R21.reuse, RZ ;  /* 0x8000001508089210 */ /* 0x080fe20007ffe0ff */
[----:B------:R-:W3:Y:S01]  /*68f0*/  LD.E.64 R108, desc[UR4][R2.64+0x20] ;  /* 0x00002004026c7980 */ /* 0x000ee2000c101b00 */
[----:B------:R-:W-:Y:S02]  /*6900*/  @!P1 IADD3 R9, PT, PT, R9, 0x1, RZ ;  /* 0x0000000109099810 */ /* 0x000fe40007ffe0ff */
[----:B------:R-:W-:Y:S02]  /*6910*/  ISETP.GE.U32.AND P2, PT, R8, R21, PT ;  /* 0x000000150800720c */ /* 0x000fe40003f46070 */
[----:B------:R-:W-:Y:S02]  /*6920*/  ISETP.GE.AND P1, PT, R11, RZ, PT ;  /* 0x000000ff0b00720c */ /* 0x000fe40003f26270 */
[----:B------:R-:W-:-:S03]  /*6930*/  LOP3.LUT R8, RZ, R94, RZ, 0x33, !PT ;  /* 0x0000005eff087212 */ /* 0x000fc600078e33ff */
[----:B------:R-:W-:Y:S01]  /*6940*/  @P0 VIADD R27, R27, 0x1 ;  /* 0x000000011b1b0836 */ /* 0x000fe20000000000 */
[----:B------:R-:W-:-:S05]  /*6950*/  ISETP.GE.AND P0, PT, R23, RZ, PT ;  /* 0x000000ff1700720c */ /* 0x000fca0003f06270 */
        /* <DEDUP_REMOVED lines=26> */
.L_x_8350:
        /* <DEDUP_REMOVED lines=8> */
.L_x_8351:
[----:B------:R-:W-:Y:S05]  /*6b80*/  BSYNC.RECONVERGENT B0 ;  /* 0x0000000000007941 */ /* 0x000fea0003800200 */
.L_x_8349:
        /* <DEDUP_REMOVED lines=37> */
.L_x_8348:
[----:B------:R-:W-:Y:S05]  /*6de0*/  BSYNC.RECONVERGENT B1 ;  /* 0x0000000000017941 */ /* 0x000fea0003800200 */
.L_x_8347:
[----:B------:R-:W3:Y:S01]  /*6df0*/  LD.E R95, desc[UR4][R2.64+0xdc] ;  /* 0x0000dc04025f7980 */ /* 0x000ee2000c101900 */
[C---:B--2---:R-:W-:Y:S02]  /*6e00*/  IMAD R84, R0.reuse, 0x40, R87 ;  /* 0x0000004000547824 */ /* 0x044fe400078e0257 */
[----:B------:R-:W-:Y:S02]  /*6e10*/  @P6 VIADD R152, R0, 0xfffffffd ;  /* 0xfffffffd00986836 */ /* 0x000fe40000000000 */
        /* <DEDUP_REMOVED lines=8> */
[C---:B------:R-:W-:Y:S02]  /*6ea0*/  ISETP.GE.AND P0, PT, R9.reuse, R138, PT ;  /* 0x0000008a0900720c */ /* 0x040fe40003f06270 */
[----:B------:R-:W-:Y:S01]  /*6eb0*/  ISETP.GE.AND P5, PT, R9, R137, PT ;  /* 0x000000890900720c */ /* 0x000fe20003fa6270 */
[----:B------:R-:W-:Y:S01]  /*6ec0*/  VIADD R9, R84, 0xffffff88 ;  /* 0xffffff8854097836 */ /* 0x000fe20000000000 */
[C---:B------:R-:W-:Y:S02]  /*6ed0*/  ISETP.GE.AND P3, PT, R8.reuse, R140, PT ;  /* 0x0000008c0800720c */ /* 0x040fe40003f66270 */
        /* <DEDUP_REMOVED lines=9> */
[C---:B------:R-:W-:Y:S02]  /*6f70*/  ISETP.GE.AND P5, PT, R9.reuse, R139, PT ;  /* 0x0000008b0900720c */ /* 0x040fe40003fa6270 */
[C---:B------:R-:W-:Y:S02]  /*6f80*/  ISETP.GE.AND P3, PT, R9.reuse, R138, PT ;  /* 0x0000008a0900720c */ /* 0x040fe40003f66270 */
[----:B------:R-:W-:Y:S02]  /*6f90*/  ISETP.GE.AND P4, PT, R9, R137, PT ;  /* 0x000000890900720c */ /* 0x000fe40003f86270 */
[----:B-1----:R-:W-:Y:S01]  /*6fa0*/  FSEL R9, R24, -INF , P1 ;  /* 0xff80000018097808 */ /* 0x002fe20000800000 */
[----:B------:R-:W-:Y:S01]  /*6fb0*/  VIADD R24, R84, 0xffffff98 ;  /* 0xffffff9854187836 */ /* 0x000fe20000000000 */
[----:B------:R-:W-:Y:S02]  /*6fc0*/  FSEL R25, R25, -INF , P0 ;  /* 0xff80000019197808 */ /* 0x000fe40000000000 */
[----:B------:R-:W-:-:S02]  /*6fd0*/  FSEL R9, R9, -INF , !P2 ;  /* 0xff80000009097808 */ /* 0x000fc40005000000 */
[----:B------:R-:W-:Y:S02]  /*6fe0*/  FSEL R35, R25, -INF , !P5 ;  /* 0xff80000019237808 */ /* 0x000fe40006800000 */
[C---:B------:R-:W-:Y:S02]  /*6ff0*/  ISETP.GE.AND P1, PT, R11.reuse, R140, PT ;  /* 0x0000008c0b00720c */ /* 0x040fe40003f26270 */
[C---:B------:R-:W-:Y:S02]  /*7000*/  ISETP.GE.AND P2, PT, R11.reuse, R139, PT ;  /* 0x0000008b0b00720c */ /* 0x040fe40003f46270 */
[C---:B------:R-:W-:Y:S02]  /*7010*/  ISETP.GE.AND P0, PT, R11.reuse, R138, PT ;  /* 0x0000008a0b00720c */ /* 0x040fe40003f06270 */
[----:B------:R-:W-:Y:S02]  /*7020*/  ISETP.GE.AND P5, PT, R11, R137, PT ;  /* 0x000000890b00720c */ /* 0x000fe40003fa6270 */
[----:B------:R-:W-:-:S02]  /*7030*/  FSEL R11, R101, -INF , P3 ;  /* 0xff800000650b7808 */ /* 0x000fc40001800000 */
[----:B------:R-:W-:Y:S02]  /*7040*/  ISETP.GE.AND P3, PT, R23, R140, PT ;  /* 0x0000008c1700720c */ /* 0x000fe40003f66270 */
[----:B------:R-:W-:Y:S02]  /*7050*/  FSEL R11, R11, -INF , !P4 ;  /* 0xff8000000b0b7808 */ /* 0x000fe40006000000 */
[----:B------:R-:W-:Y:S02]  /*7060*/  FSEL R89, R100, -INF , P1 ;  /* 0xff80000064597808 */ /* 0x000fe40000800000 */
[----:B------:R-:W-:Y:S02]  /*7070*/  ISETP.GE.AND P4, PT, R23, R139, PT ;  /* 0x0000008b1700720c */ /* 0x000fe40003f86270 */
[----:B------:R-:W-:Y:S02]  /*7080*/  FSEL R29, R102, -INF , P0 ;  /* 0xff800000661d7808 */ /* 0x000fe40000000000 */
[----:B------:R-:W-:-:S02]  /*7090*/  FSEL R96, R96, -INF , P3 ;  /* 0xff80000060607808 */ /* 0x000fc40001800000 */
[----:B------:R-:W-:Y:S02]  /*70a0*/  ISETP.GE.AND P1, PT, R23, R138, PT ;  /* 0x0000008a1700720c */ /* 0x000fe40003f26270 */
[----:B------:R-:W-:Y:S02]  /*70b0*/  FSEL R89, R89, -INF , !P2 ;  /* 0xff80000059597808 */ /* 0x000fe40005000000 */
[----:B------:R-:W-:Y:S02]  /*70c0*/  FSEL R29, R29, -INF , !P5 ;  /* 0xff8000001d1d7808 */ /* 0x000fe40006800000 */
[----:B------:R-:W-:Y:S02]  /*70d0*/  FSEL R111, R96, -INF , !P4 ;  /* 0xff800000606f7808 */ /* 0x000fe40006000000 */
[----:B------:R-:W-:Y:S01]  /*70e0*/  ISETP.GE.AND P2, PT, R23, R137, PT ;  /* 0x000000891700720c */ /* 0x000fe20003f46270 */
[----:B------:R-:W-:Y:S01]  /*70f0*/  VIADD R23, R84, 0xffffff99 ;  /* 0xffffff9954177836 */ /* 0x000fe20000000000 */
[----:B------:R-:W-:-:S02]  /*7100*/  ISETP.GE.AND P0, PT, R21, R140, PT ;  /* 0x0000008c1500720c */ /* 0x000fc40003f06270 */
[C---:B------:R-:W-:Y:S02]  /*7110*/  ISETP.GE.AND P5, PT, R21.reuse, R139, PT ;  /* 0x0000008b1500720c */ /* 0x040fe40003fa6270 */
[C---:B------:R-:W-:Y:S02]  /*7120*/  ISETP.GE.AND P3, PT, R21.reuse, R138, PT ;  /* 0x0000008a1500720c */ /* 0x040fe40003f66270 */
[----:B------:R-:W-:Y:S02]  /*7130*/  ISETP.GE.AND P4, PT, R21, R137, PT ;  /* 0x000000891500720c */ /* 0x000fe40003f86270 */
[----:B------:R-:W-:Y:S02]  /*7140*/  FSEL R21, R98, -INF , P1 ;  /* 0xff80000062157808 */ /* 0x000fe40000800000 */
[----:B------:R-:W-:Y:S02]  /*7150*/  ISETP.GE.AND P1, PT, R24, R140, PT ;  /* 0x0000008c1800720c */ /* 0x000fe40003f26270 */
[----:B------:R-:W-:-:S02]  /*7160*/  FSEL R27, R97, -INF , P0 ;  /* 0xff800000611b7808 */ /* 0x000fc40000000000 */
[----:B------:R-:W-:Y:S02]  /*7170*/  FSEL R21, R21, -INF , !P2 ;  /* 0xff80000015157808 */ /* 0x000fe40005000000 */
[----:B------:R-:W-:Y:S01]  /*7180*/  FSEL R115, R4, -INF , P3 ;  /* 0xff80000004737808 */ /* 0x000fe20001800000 */
[----:B------:R-:W-:Y:S01]  /*7190*/  VIADD R4, R84, 0xffffffa0 ;  /* 0xffffffa054047836 */ /* 0x000fe20000000000 */
[C---:B------:R-:W-:Y:S02]  /*71a0*/  ISETP.GE.AND P2, PT, R24.reuse, R139, PT ;  /* 0x0000008b1800720c */ /* 0x040fe40003f46270 */
[----:B------:R-:W-:Y:S02]  /*71b0*/  ISETP.GE.AND P0, PT, R24, R138, PT ;  /* 0x0000008a1800720c */ /* 0x000fe40003f06270 */
[----:B------:R-:W-:Y:S02]  /*71c0*/  ISETP.GE.AND P3, PT, R23, R140, PT ;  /* 0x0000008c1700720c */ /* 0x000fe40003f66270 */
[----:B------:R-:W-:-:S02]  /*71d0*/  FSEL R5, R5, -INF , P1 ;  /* 0xff80000005057808 */ /* 0x000fc40000800000 */
[----:B------:R-:W-:Y:S02]  /*71e0*/  FSEL R27, R27, -INF , !P5 ;  /* 0xff8000001b1b7808 */ /* 0x000fe40006800000 */
[----:B------:R-:W-:Y:S02]  /*71f0*/  FSEL R115, R115, -INF , !P4 ;  /* 0xff80000073737808 */ /* 0x000fe40006000000 */
[----:B------:R-:W-:Y:S02]  /*7200*/  ISETP.GE.AND P5, PT, R24, R137, PT ;  /* 0x000000891800720c */ /* 0x000fe40003fa6270 */
[----:B------:R-:W-:Y:S02]  /*7210*/  ISETP.GE.AND P4, PT, R23, R139, PT ;  /* 0x0000008b1700720c */ /* 0x000fe40003f86270 */
[----:B------:R-:W-:Y:S01]  /*7220*/  FSEL R25, R5, -INF , !P2 ;  /* 0xff80000005197808 */ /* 0x000fe20005000000 */
[----:B------:R-:W-:Y:S01]  /*7230*/  VIADD R5, R84, 0xffffffa1 ;  /* 0xffffffa154057836 */ /* 0x000fe20000000000 */
[----:B------:R-:W-:-:S02]  /*7240*/  FSEL R17, R17, -INF , P0 ;  /* 0xff80000011117808 */ /* 0x000fc40000000000 */
[----:B------:R-:W-:Y:S02]  /*7250*/  FSEL R16, R16, -INF , P3 ;  /* 0xff80000010107808 */ /* 0x000fe40001800000 */
[C---:B------:R-:W-:Y:S02]  /*7260*/  ISETP.GE.AND P1, PT, R23.reuse, R138, PT ;  /* 0x0000008a1700720c */ /* 0x040fe40003f26270 */
[----:B------:R-:W-:Y:S02]  /*7270*/  ISETP.GE.AND P2, PT, R23, R137, PT ;  /* 0x000000891700720c */ /* 0x000fe40003f46270 */
        /* <DEDUP_REMOVED lines=16> */
[----:B------:R-:W-:Y:S02]  /*7380*/  FSEL R167, R13, -INF , !P5 ;  /* 0xff8000000da77808 */ /* 0x000fe40006800000 */
[----:B------:R-:W-:Y:S01]  /*7390*/  ISETP.GE.AND P5, PT, R5, R137, PT ;  /* 0x000000890500720c */ /* 0x000fe20003fa6270 */
[----:B------:R-:W-:Y:S01]  /*73a0*/  VIADD R5, R84, 0xffffffa9 ;  /* 0xffffffa954057836 */ /* 0x000fe20000000000 */
[----:B------:R-:W-:Y:S02]  /*73b0*/  FSEL R127, R18, -INF , !P4 ;  /* 0xff800000127f7808 */ /* 0x000fe40006000000 */
[----:B------:R-:W-:Y:S02]  /*73c0*/  FSEL R153, R7, -INF , !P0 ;  /* 0xff80000007997808 */ /* 0x000fe40004000000 */
[C---:B------:R-:W-:Y:S02]  /*73d0*/  ISETP.GE.AND P4, PT, R4.reuse, R139, PT ;  /* 0x0000008b0400720c */ /* 0x040fe40003f86270 */
[----:B------:R-:W-:-:S02]  /*73e0*/  ISETP.GE.AND P1, PT, R4, R138, PT ;  /* 0x0000008a0400720c */ /* 0x000fc40003f26270 */
[----:B------:R-:W-:Y:S01]  /*73f0*/  ISETP.GE.AND P0, PT, R4, R137, PT ;  /* 0x000000890400720c */ /* 0x000fe20003f06270 */
[----:B------:R-:W-:Y:S01]  /*7400*/  VIADD R4, R84, 0xffffffb0 ;  /* 0xffffffb054047836 */ /* 0x000fe20000000000 */
[----:B------:R-:W-:Y:S02]  /*7410*/  FSEL R6, R6, -INF , P2 ;  /* 0xff80000006067808 */ /* 0x000fe40001000000 */
[----:B------:R-:W-:Y:S02]  /*7420*/  FSEL R19, R19, -INF , P3 ;  /* 0xff80000013137808 */ /* 0x000fe40001800000 */
[----:B------:R-:W-:Y:S02]  /*7430*/  FSEL R123, R6, -INF , !P5 ;  /* 0xff800000067b7808 */ /* 0x000fe40006800000 */
[----:B------:R-:W-:Y:S02]  /*7440*/  FSEL R135, R19, -INF , !P4 ;  /* 0xff80000013877808 */ /* 0x000fe40006000000 */
[----:B------:R-:W-:-:S02]  /*7450*/  ISETP.GE.AND P2, PT, R5, R140, PT ;  /* 0x0000008c0500720c */ /* 0x000fc40003f46270 */
[C---:B------:R-:W-:Y:S02]  /*7460*/  ISETP.GE.AND P5, PT, R5.reuse, R139, PT ;  /* 0x0000008b0500720c */ /* 0x040fe40003fa6270 */
[C---:B------:R-:W-:Y:S02]  /*7470*/  ISETP.GE.AND P3, PT, R5.reuse, R138, PT ;  /* 0x0000008a0500720c */ /* 0x040fe40003f66270 */
[----:B------:R-:W-:Y:S02]  /*7480*/  FSEL R26, R26, -INF , P1 ;  /* 0xff8000001a1a7808 */ /* 0x000fe40000800000 */
[----:B------:R-:W-:Y:S01]  /*7490*/  ISETP.GE.AND P4, PT, R5, R137, PT ;  /* 0x000000890500720c */ /* 0x000fe20003f86270 */
[----:B------:R-:W-:Y:S01]  /*74a0*/  VIADD R5, R84, 0xffffffb1 ;  /* 0xffffffb154057836 */ /* 0x000fe20000000000 */
[----:B------:R-:W-:Y:S02]  /*74b0*/  ISETP.GE.AND P1, PT, R4, R140, PT ;  /* 0x0000008c0400720c */ /* 0x000fe40003f26270 */
[----:B------:R-:W-:-:S02]  /*74c0*/  FSEL R121, R26, -INF , !P0 ;  /* 0xff8000001a797808 */ /* 0x000fc40004000000 */
[----:B------:R-:W-:Y:S02]  /*74d0*/  FSEL R14, R14, -INF , P2 ;  /* 0xff8000000e0e7808 */ /* 0x000fe40001000000 */
[----:B------:R-:W-:Y:S02]  /*74e0*/  FSEL R15, R15, -INF , P3 ;  /* 0xff8000000f0f7808 */ /* 0x000fe40001800000 */
[C---:B------:R-:W-:Y:S02]  /*74f0*/  ISETP.GE.AND P0, PT, R4.reuse, R139, PT ;  /* 0x0000008b0400720c */ /* 0x040fe40003f06270 */
[C---:B------:R-:W-:Y:S02]  /*7500*/  ISETP.GE.AND P2, PT, R4.reuse, R138, PT ;  /* 0x0000008a0400720c */ /* 0x040fe40003f46270 */
[----:B------:R-:W-:Y:S01]  /*7510*/  ISETP.GE.AND P3, PT, R4, R137, PT ;  /* 0x000000890400720c */ /* 0x000fe20003f66270 */
[----:B------:R-:W-:Y:S01]  /*7520*/  VIADD R4, R84, 0xffffffb8 ;  /* 0xffffffb854047836 */ /* 0x000fe20000000000 */
[----:B------:R-:W-:Y:S01]  /*7530*/  FSEL R20, R20, -INF , P1 ;  /* 0xff80000014147808 */ /* 0x000fe20000800000 */
[----:B------:R-:W-:Y:S01]  /*7540*/  VIADD R84, R84, 0xffffffb9 ;  /* 0xffffffb954547836 */ /* 0x000fe20000000000 */
[----:B------:R-:W-:-:S02]  /*7550*/  ISETP.GE.AND P1, PT, R5, R140, PT ;  /* 0x0000008c0500720c */ /* 0x000fc40003f26270 */
[----:B------:R-:W-:Y:S02]  /*7560*/  FMNMX3.FTZ R6, R86, R31, R91, !PT ;  /* 0x0000001f56067276 */ /* 0x000fe4000781005b */
[----:B------:R-:W-:Y:S02]  /*7570*/  FSEL R133, R14, -INF , !P5 ;  /* 0xff8000000e857808 */ /* 0x000fe40006800000 */
[----:B------:R-:W-:Y:S02]  /*7580*/  FSEL R109, R20, -INF , !P0 ;  /* 0xff800000146d7808 */ /* 0x000fe40004000000 */
[----:B------:R-:W-:Y:S02]  /*7590*/  FSEL R10, R10, -INF , P1 ;  /* 0xff8000000a0a7808 */ /* 0x000fe40000800000 */
[C---:B------:R-:W-:Y:S02]  /*75a0*/  ISETP.GE.AND P5, PT, R5.reuse, R139, PT ;  /* 0x0000008b0500720c */ /* 0x040fe40003fa6270 */
[----:B------:R-:W-:-:S02]  /*75b0*/  ISETP.GE.AND P0, PT, R5, R138, PT ;  /* 0x0000008a0500720c */ /* 0x000fc40003f06270 */
[----:B------:R-:W-:Y:S02]  /*75c0*/  ISETP.GE.AND P1, PT, R4, R140, PT ;  /* 0x0000008c0400720c */ /* 0x000fe40003f26270 */
[----:B------:R-:W-:Y:S02]  /*75d0*/  FMNMX3.FTZ R6, R6, R35, R89, !PT ;  /* 0x0000002306067276 */ /* 0x000fe40007810059 */
[----:B------:R-:W-:Y:S02]  /*75e0*/  FSEL R30, R30, -INF , P0 ;  /* 0xff8000001e1e7808 */ /* 0x000fe40000000000 */
[----:B------:R-:W-:Y:S02]  /*75f0*/  FSEL R34, R34, -INF , P1 ;  /* 0xff80000022227808 */ /* 0x000fe40000800000 */
[----:B------:R-:W-:Y:S02]  /*7600*/  FSEL R107, R10, -INF , !P5 ;  /* 0xff8000000a6b7808 */ /* 0x000fe40006800000 */
[----:B------:R-:W-:-:S02]  /*7610*/  ISETP.GE.AND P0, PT, R4, R139, PT ;  /* 0x0000008b0400720c */ /* 0x000fc40003f06270 */
[C---:B------:R-:W-:Y:S02]  /*7620*/  ISETP.GE.AND P5, PT, R4.reuse, R138, PT ;  /* 0x0000008a0400720c */ /* 0x040fe40003fa6270 */
[----:B------:R-:W-:Y:S02]  /*7630*/  ISETP.GE.AND P1, PT, R4, R137, PT ;  /* 0x000000890400720c */ /* 0x000fe40003f26270 */
[----:B------:R-:W-:Y:S02]  /*7640*/  FMNMX3.FTZ R4, R6, R111, R27, !PT ;  /* 0x0000006f06047276 */ /* 0x000fe4000781001b */
[----:B------:R-:W-:Y:S02]  /*7650*/  FMNMX3.FTZ R6, R85, R8, R9, !PT ;  /* 0x0000000855067276 */ /* 0x000fe40007810009 */
[----:B------:R-:W-:Y:S02]  /*7660*/  FMNMX3.FTZ R4, R4, R25, R23, !PT ;  /* 0x0000001904047276 */ /* 0x000fe40007810017 */
[----:B------:R-:W-:-:S02]  /*7670*/  FSEL R105, R34, -INF , !P0 ;  /* 0xff80000022697808 */ /* 0x000fc40004000000 */
[----:B------:R-:W-:Y:S02]  /*7680*/  ISETP.GE.AND P0, PT, R84, R140, PT ;  /* 0x0000008c5400720c */ /* 0x000fe40003f06270 */
[----:B------:R-:W-:Y:S02]  /*7690*/  FMNMX3.FTZ R6, R6, R11, R29, !PT ;  /* 0x0000000b06067276 */ /* 0x000fe4000781001d */
[----:B------:R-:W-:Y:S02]  /*76a0*/  FMNMX3.FTZ R4, R4, R167, R153, !PT ;  /* 0x000000a704047276 */ /* 0x000fe40007810099 */
[----:B------:R-:W-:Y:S02]  /*76b0*/  FSEL R33, R33, -INF , P5 ;  /* 0xff80000021217808 */ /* 0x000fe40002800000 */
[----:B------:R-:W-:Y:S02]  /*76c0*/  ISETP.GE.AND P5, PT, R84, R139, PT ;  /* 0x0000008b5400720c */ /* 0x000fe40003fa6270 */
[----:B------:R-:W-:-:S02]  /*76d0*/  FSEL R28, R28, -INF , P0 ;  /* 0xff8000001c1c7808 */ /* 0x000fc40000000000 */
[----:B------:R-:W-:Y:S02]  /*76e0*/  FMNMX3.FTZ R6, R6, R21, R115, !PT ;  /* 0x0000001506067276 */ /* 0x000fe40007810073 */
[----:B------:R-:W-:Y:S02]  /*76f0*/  FMNMX3.FTZ R4, R4, R135, R133, !PT ;  /* 0x0000008704047276 */ /* 0x000fe40007810085 */
[----:B------:R-:W-:Y:S02]  /*7700*/  FSEL R103, R28, -INF , !P5 ;  /* 0xff8000001c677808 */ /* 0x000fe40006800000 */
[----:B------:R-:W-:Y:S02]  /*7710*/  FMNMX3.FTZ R6, R6, R169, R117, !PT ;  /* 0x000000a906067276 */ /* 0x000fe40007810075 */
[----:B------:R-:W-:Y:S02]  /*7720*/  FMNMX3.FTZ R4, R4, R109, R107, !PT ;  /* 0x0000006d04047276 */ /* 0x000fe4000781006b */
[----:B------:R-:W-:-:S02]  /*7730*/  FSEL R22, R22, -INF , P2 ;  /* 0xff80000016167808 */ /* 0x000fc40001000000 */
[----:B------:R-:W-:Y:S02]  /*7740*/  ISETP.GE.AND P2, PT, R5, R137, PT ;  /* 0x000000890500720c */ /* 0x000fe40003f46270 */
[----:B------:R-:W-:Y:S01]  /*7750*/  ISETP.GE.AND P0, PT, R84, R138, PT ;  /* 0x0000008a5400720c */ /* 0x000fe20003f06270 */
[----:B------:R-:W1:Y:S01]  /*7760*/  S2R R5, SR_CgaCtaId ;  /* 0x0000000000057919 */ /* 0x000e620000008800 */
[----:B------:R-:W-:Y:S02]  /*7770*/  FSEL R119, R15, -INF , !P4 ;  /* 0xff8000000f777808 */ /* 0x000fe40006000000 */
[----:B------:R-:W-:Y:S02]  /*7780*/  FMNMX3.FTZ R6, R6, R127, R123, !PT ;  /* 0x0000007f06067276 */ /* 0x000fe4000781007b */
[----:B------:R-:W-:Y:S02]  /*7790*/  FMNMX3.FTZ R4, R4, R105, R103, !PT ;  /* 0x0000006904047276 */ /* 0x000fe40007810067 */
[----:B------:R-:W-:-:S02]  /*77a0*/  ISETP.GE.AND P5, PT, R84, R137, PT ;  /* 0x000000895400720c */ /* 0x000fc40003fa6270 */
[----:B------:R-:W-:Y:S01]  /*77b0*/  FSEL R88, R88, -INF , P0 ;  /* 0xff80000058587808 */ /* 0x000fe20000000000 */
[----:B------:R-:W2:Y:S01]  /*77c0*/  SHFL.BFLY PT, R7, R4, 0x2, 0x1f ;  /* 0x0c401f0004077f89 */ /* 0x000ea200000e0000 */
[----:B------:R-:W-:Y:S02]  /*77d0*/  FSEL R101, R22, -INF , !P3 ;  /* 0xff80000016657808 */ /* 0x000fe40005800000 */
[----:B------:R-:W-:Y:S02]  /*77e0*/  FSEL R99, R30, -INF , !P2 ;  /* 0xff8000001e637808 */ /* 0x000fe40005000000 */
[----:B------:R-:W-:Y:S02]  /*77f0*/  FMNMX3.FTZ R6, R6, R121, R119, !PT ;  /* 0x0000007906067276 */ /* 0x000fe40007810077 */
[----:B------:R-:W-:Y:S02]  /*7800*/  FSEL R97, R33, -INF , !P1 ;  /* 0xff80000021617808 */ /* 0x000fe40004800000 */
[----:B------:R-:W-:-:S02]  /*7810*/  FSEL R96, R88, -INF , !P5 ;  /* 0xff80000058607808 */ /* 0x000fc40006800000 */
[----:B------:R-:W-:-:S04]  /*7820*/  FMNMX3.FTZ R6, R6, R101, R99, !PT ;  /* 0x0000006506067276 */ /* 0x000fc80007810063 */
[----:B------:R-:W-:-:S05]  /*7830*/  FMNMX3.FTZ R13, R6, R97, R96, !PT ;  /* 0x00000061060d7276 */ /* 0x000fca0007810060 */
[----:B------:R-:W4:Y:S01]  /*7840*/  SHFL.BFLY PT, R6, R13, 0x2, 0x1f ;  /* 0x0c401f000d067f89 */ /* 0x000f2200000e0000 */
[----:B-1----:R-:W-:Y:S02]  /*7850*/  LEA R132, R5, R124, 0x18 ;  /* 0x0000007c05847211 */ /* 0x002fe400078ec0ff */
[----:B--2---:R-:W-:-:S03]  /*7860*/  FMNMX.FTZ R7, R4, R7, !PT ;  /* 0x0000000704077209 */ /* 0x004fc60007810000 */
[----:B------:R-:W-:Y:S02]  /*7870*/  IMAD R125, R125, 0x2, R132 ;  /* 0x000000027d7d7824 */ /* 0x000fe400078e0284 */
[----:B------:R-:W1:Y:S02]  /*7880*/  SHFL.BFLY PT, R34, R7, 0x1, 0x1f ;  /* 0x0c201f0007227f89 */ /* 0x000e6400000e0000 */
[----:B------:R-:W-:Y:S02]  /*7890*/  VIADD R94, R125, 0x6020 ;  /* 0x000060207d5e7836 */ /* 0x000fe40000000000 */
[----:B------:R-:W-:Y:S01]  /*78a0*/  LDSM.16.MT88.4 R16, [R125+0x7000] ;  /* 0x007000007d10783b */ /* 0x000fe20000004200 */
[----:B----4-:R-:W-:-:S03]  /*78b0*/  FMNMX.FTZ R6, R13, R6, !PT ;  /* 0x000000060d067209 */ /* 0x010fc60007810000 */
[----:B------:R-:W-:Y:S04]  /*78c0*/  LDSM.16.MT88.4 R12, [R125+0x6000] ;  /* 0x006000007d0c783b */ /* 0x000fe80000004200 */
[----:B------:R-:W2:Y:S01]  /*78d0*/  SHFL.BFLY PT, R33, R6, 0x1, 0x1f ;  /* 0x0c201f0006217f89 */ /* 0x000ea200000e0000 */
[----:B-1----:R-:W-:-:S04]  /*78e0*/  FMNMX.FTZ R34, R7, R34, !PT ;  /* 0x0000002207227209 */ /* 0x002fc80007810000 */
[----:B------:R-:W-:Y:S01]  /*78f0*/  FSETP.NEU.FTZ.AND P1, PT, R34, -INF , PT ;  /* 0xff8000002200780b */ /* 0x000fe20003f3d000 */
[----:B---3--:R-:W-:-:S03]  /*7900*/  FMUL.FTZ R100, R95, R34 ;  /* 0x000000225f647220 */ /* 0x008fc60000410000 */
[----:B------:R-:W-:Y:S02]  /*7910*/  FSEL R5, R34, RZ, P1 ;  /* 0x000000ff22057208 */ /* 0x000fe40000800000 */
[----:B------:R-:W-:Y:S02]  /*7920*/  FSEL R100, R100, RZ, P1 ;  /* 0x000000ff64647208 */ /* 0x000fe40000800000 */
[----:B------:R-:W-:-:S03]  /*7930*/  LOP3.LUT P1, RZ, R129, 0x4, RZ, 0xc0, !PT ;  /* 0x0000000481ff7812 */ /* 0x000fc6000782c0ff */
[-CC-:B------:R-:W-:Y:S01]  /*7940*/  FFMA.FTZ R4, R91, R95.reuse, -R100.reuse ;  /* 0x0000005f5b047223 */ /* 0x180fe20000010864 */
[-CC-:B------:R-:W-:Y:S01]  /*7950*/  FFMA.FTZ R7, R35, R95.reuse, -R100.reuse ;  /* 0x0000005f23077223 */ /* 0x180fe20000010864 */
[-CC-:B------:R-:W-:Y:S01]  /*7960*/  FFMA.FTZ R88, R89, R95.reuse, -R100.reuse ;  /* 0x0000005f59587223 */ /* 0x180fe20000010864 */
[-CC-:B------:R-:W-:Y:S01]  /*7970*/  FFMA.FTZ R31, R31, R95.reuse, -R100.reuse ;  /* 0x0000005f1f1f7223 */ /* 0x180fe20000010864 */
[----:B------:R1:W-:Y:S01]  /*7980*/  MUFU.EX2 R35, R4 ;  /* 0x0000000400237308 */ /* 0x0003e20000000800 */
[--C-:B------:R-:W-:Y:S01]  /*7990*/  FFMA.FTZ R102, R27, R95, -R100.reuse ;  /* 0x0000005f1b667223 */ /* 0x100fe20000010864 */
[----:B--2---:R-:W-:Y:S01]  /*79a0*/  FMNMX.FTZ R33, R6, R33, !PT ;  /* 0x0000002106217209 */ /* 0x004fe20007810000 */
[--C-:B------:R-:W-:Y:S01]  /*79b0*/  FFMA.FTZ R113, R25, R95, -R100.reuse ;  /* 0x0000005f19717223 */ /* 0x100fe20000010864 */
[----:B------:R-:W2:Y:S01]  /*79c0*/  MUFU.EX2 R91, R31 ;  /* 0x0000001f005b7308 */ /* 0x000ea20000000800 */
[----:B------:R-:W-:Y:S01]  /*79d0*/  LDSM.16.MT88.4 R24, [R125+0x6400] ;  /* 0x006400007d18783b */ /* 0x000fe20000004200 */
[----:B------:R-:W-:Y:S01]  /*79e0*/  FSETP.NEU.FTZ.AND P0, PT, R33, -INF , PT ;  /* 0xff8000002100780b */ /* 0x000fe20003f1d000 */
[----:B------:R-:W-:Y:S01]  /*79f0*/  FMUL.FTZ R98, R95, R33 ;  /* 0x000000215f627220 */ /* 0x000fe20000410000 */
[----:B------:R-:W-:Y:S01]  /*7a00*/  MUFU.EX2 R89, R7 ;  /* 0x0000000700597308 */ /* 0x000fe20000000800 */
[-CC-:B------:R-:W-:Y:S01]  /*7a10*/  FFMA.FTZ R111, R111, R95.reuse, -R100.reuse ;  /* 0x0000005f6f6f7223 */ /* 0x180fe20000010864 */
[-CC-:B------:R-:W-:Y:S01]  /*7a20*/  FFMA.FTZ R104, R23, R95.reuse, -R100.reuse ;  /* 0x0000005f17687223 */ /* 0x180fe20000010864 */
[-CC-:B------:R-:W-:Y:S01]  /*7a30*/  FFMA.FTZ R110, R167, R95.reuse, -R100.reuse ;  /* 0x0000005fa76e7223 */ /* 0x180fe20000010864 */
[----:B------:R-:W-:Y:S01]  /*7a40*/  FSEL R98, R98, RZ, P0 ;  /* 0x000000ff62627208 */ /* 0x000fe20000000000 */
[----:B------:R-:W-:Y:S01]  /*7a50*/  MUFU.EX2 R88, R88 ;  /* 0x0000005800587308 */ /* 0x000fe20000000800 */
[----:B-1----:R-:W-:Y:S01]  /*7a60*/  FSEL R4, R33, RZ, P0 ;  /* 0x000000ff21047208 */ /* 0x002fe20000000000 */
[-CC-:B------:R-:W-:Y:S01]  /*7a70*/  FFMA.FTZ R112, R133, R95.reuse, -R100.reuse ;  /* 0x0000005f85707223 */ /* 0x180fe20000010864 */
[-C--:B------:R-:W-:Y:S01]  /*7a80*/  FFMA.FTZ R153, R153, R95.reuse, -R100 ;  /* 0x0000005f99997223 */ /* 0x080fe20000010864 */
[----:B------:R-:W-:Y:S01]  /*7a90*/  FFMA.FTZ R90, R8, R95, -R98 ;  /* 0x0000005f085a7223 */ /* 0x000fe20000010862 */
[----:B------:R-:W-:Y:S01]  /*7aa0*/  FADD.FTZ R8, R86, -R5 ;  /* 0x8000000556087221 */ /* 0x000fe20000010000 */
[----:B------:R-:W-:Y:S01]  /*7ab0*/  FADD.FTZ R10, R85, -R4 ;  /* 0x80000004550a7221 */ /* 0x000fe20000010000 */
[----:B------:R-:W-:-:S02]  /*7ac0*/  VIADD R4, R125, 0x6000 ;  /* 0x000060007d047836 */ /* 0x000fc40000000000 */
[-CC-:B------:R-:W-:Y:S01]  /*7ad0*/  FFMA.FTZ R84, R9, R95.reuse, -R98.reuse ;  /* 0x0000005f09547223 */ /* 0x180fe20000010862 */
[-CC-:B------:R-:W-:Y:S01]  /*7ae0*/  FFMA.FTZ R6, R11, R95.reuse, -R98.reuse ;  /* 0x0000005f0b067223 */ /* 0x180fe20000010862 */
[C---:B------:R-:W-:Y:S01]  /*7af0*/  FMUL.FTZ R93, R95.reuse, R8 ;  /* 0x000000085f5d7220 */ /* 0x040fe20000410000 */
[----:B------:R-:W-:Y:S02]  /*7b00*/  @P1 VIADD R94, R4, 0xffffffe0 ;  /* 0xffffffe0045e1836 */ /* 0x000fe40000000000 */
[----:B------:R-:W-:Y:S01]  /*7b10*/  FMUL.FTZ R92, R95, R10 ;  /* 0x0000000a5f5c7220 */ /* 0x000fe20000410000 */
[--C-:B------:R-:W-:Y:S01]  /*7b20*/  FFMA.FTZ R29, R29, R95, -R98.reuse ;  /* 0x0000005f1d1d7223 */ /* 0x100fe20000010862 */
[----:B------:R-:W-:Y:S01]  /*7b30*/  MUFU.EX2 R90, R90 ;  /* 0x0000005a005a7308 */ /* 0x000fe20000000800 */
[----:B--2---:R-:W-:Y:S01]  /*7b40*/  F2FP.BF16.F32.PACK_AB R4, R35, R91 ;  /* 0x0000005b2304723e */ /* 0x004fe200000010ff */
[----:B------:R-:W1:Y:S01]  /*7b50*/  LDSM.16.MT88.4 R8, [R94] ;  /* 0x000000005e08783b */ /* 0x000e620000004200 */
[-CC-:B------:R-:W-:Y:S01]  /*7b60*/  FFMA.FTZ R108, R115, R95.reuse, -R98.reuse ;  /* 0x0000005f736c7223 */ /* 0x180fe20000010862 */
[----:B------:R-:W2:Y:S01]  /*7b70*/  MUFU.EX2 R84, R84 ;  /* 0x0000005400547308 */ /* 0x000ea20000000800 */
[-CC-:B------:R-:W-:Y:S01]  /*7b80*/  FFMA.FTZ R106, R169, R95.reuse, -R98.reuse ;  /* 0x0000005fa96a7223 */ /* 0x180fe20000010862 */
[-CC-:B------:R-:W-:Y:S01]  /*7b90*/  FFMA.FTZ R117, R117, R95.reuse, -R98.reuse ;  /* 0x0000005f75757223 */ /* 0x180fe20000010862 */
[-CC-:B------:R-:W-:Y:S01]  /*7ba0*/  FFMA.FTZ R116, R127, R95.reuse, -R98.reuse ;  /* 0x0000005f7f747223 */ /* 0x180fe20000010862 */
[----:B------:R3:W-:Y:S01]  /*7bb0*/  MUFU.EX2 R86, R6 ;  /* 0x0000000600567308 */ /* 0x0007e20000000800 */
[-CC-:B------:R-:W-:Y:S01]  /*7bc0*/  FFMA.FTZ R114, R119, R95.reuse, -R98.reuse ;  /* 0x0000005f77727223 */ /* 0x180fe20000010862 */
[-CC-:B------:R-:W-:Y:S01]  /*7bd0*/  FFMA.FTZ R123, R123, R95.reuse, -R98.reuse ;  /* 0x0000005f7b7b7223 */ /* 0x180fe20000010862 */
[-C--:B------:R-:W-:Y:S01]  /*7be0*/  FFMA.FTZ R118, R121, R95.reuse, -R98 ;  /* 0x0000005f79767223 */ /* 0x080fe20000010862 */
[----:B------:R-:W4:Y:S01]  /*7bf0*/  MUFU.EX2 R85, R29 ;  /* 0x0000001d00557308 */ /* 0x000f220000000800 */
[-C--:B------:R-:W-:Y:S01]  /*7c00*/  FFMA.FTZ R120, R109, R95.reuse, -R100 ;  /* 0x0000005f6d787223 */ /* 0x080fe20000010864 */
[-C--:B------:R-:W-:Y:S01]  /*7c10*/  FFMA.FTZ R109, R101, R95.reuse, -R98 ;  /* 0x0000005f656d7223 */ /* 0x080fe20000010862 */
[-C--:B------:R-:W-:Y:S01]  /*7c20*/  FFMA.FTZ R105, R105, R95.reuse, -R100 ;  /* 0x0000005f69697223 */ /* 0x080fe20000010864 */
[----:B------:R-:W5:Y:S01]  /*7c30*/  MUFU.EX2 R93, R93 ;  /* 0x0000005d005d7308 */ /* 0x000f620000000800 */
[----:B------:R-:W-:Y:S01]  /*7c40*/  FFMA.FTZ R101, R99, R95, -R98 ;  /* 0x0000005f63657223 */ /* 0x000fe20000010862 */
[----:B--2---:R-:W-:-:S02]  /*7c50*/  F2FP.BF16.F32.PACK_AB R5, R84, R90 ;  /* 0x0000005a5405723e */ /* 0x004fc400000010ff */
[----:B------:R-:W2:Y:S01]  /*7c60*/  MUFU.EX2 R92, R92 ;  /* 0x0000005c005c7308 */ /* 0x000ea20000000800 */
[----:B---3--:R-:W-:-:S03]  /*7c70*/  F2FP.BF16.F32.PACK_AB R6, R88, R89 ;  /* 0x000000595806723e */ /* 0x008fc600000010ff */
[----:B------:R-:W-:Y:S01]  /*7c80*/  MUFU.EX2 R111, R111 ;  /* 0x0000006f006f7308 */ /* 0x000fe20000000800 */
[----:B----4-:R-:W-:Y:S01]  /*7c90*/  F2FP.BF16.F32.PACK_AB R7, R85, R86 ;  /* 0x000000565507723e */ /* 0x010fe200000010ff */
[----:B------:R-:W3:Y:S02]  /*7ca0*/  LDSM.16.MT88.4 R28, [R94+0x2000] ;  /* 0x002000005e1c783b */ /* 0x000ee40000004200 */
[----:B------:R-:W4:Y:S01]  /*7cb0*/  MUFU.EX2 R102, R102 ;  /* 0x0000006600667308 */ /* 0x000f220000000800 */
[-C--:B-----5:R-:W-:Y:S01]  /*7cc0*/  FMUL.FTZ R72, R72, R93.reuse ;  /* 0x0000005d48487220 */ /* 0x0a0fe20000410000 */
[-C--:B------:R-:W-:Y:S01]  /*7cd0*/  FMUL.FTZ R73, R73, R93.reuse ;  /* 0x0000005d49497220 */ /* 0x080fe20000410000 */
[-C--:B------:R-:W-:Y:S01]  /*7ce0*/  FMUL.FTZ R68, R68, R93.reuse ;  /* 0x0000005d44447220 */ /* 0x080fe20000410000 */
[-C--:B------:R-:W-:Y:S01]  /*7cf0*/  FMUL.FTZ R69, R69, R93.reuse ;  /* 0x0000005d45457220 */ /* 0x080fe20000410000 */
        /* <DEDUP_REMOVED lines=38> */
[----:B------:R-:W-:Y:S01]  /*7f60*/  MUFU.EX2 R113, R113 ;  /* 0x0000007100717308 */ /* 0x000fe20000000800 */
[-C--:B------:R-:W-:Y:S01]  /*7f70*/  FMUL.FTZ R52, R52, R93.reuse ;  /* 0x0000005d34347220 */ /* 0x080fe20000410000 */
[-C--:B------:R-:W-:Y:S01]  /*7f80*/  FMUL.FTZ R53, R53, R93.reuse ;  /* 0x0000005d35357220 */ /* 0x080fe20000410000 */
[-C--:B------:R-:W-:Y:S01]  /*7f90*/  FMUL.FTZ R54, R54, R92.reuse ;  /* 0x0000005c36367220 */ /* 0x080fe20000410000 */
[----:B------:R-:W5:Y:S01]  /*7fa0*/  MUFU.EX2 R104, R104 ;  /* 0x0000006800687308 */ /* 0x000f620000000800 */
        /* <DEDUP_REMOVED lines=9> */
[C---:B------:R-:W-:Y:S01]  /*8040*/  HMMA.16816.F32.BF16 R60, R4.reuse, R18, R60 ;  /* 0x00000012043c723c */ /* 0x040fe2000004183c */
[----:B------:R-:W-:Y:S01]  /*8050*/  LDSM.16.MT88.4 R16, [R125+0x7400] ;  /* 0x007400007d10783b */ /* 0x000fe20000004200 */
[----:B------:R-:W-:Y:S01]  /*8060*/  MUFU.EX2 R117, R117 ;  /* 0x0000007500757308 */ /* 0x000fe20000000800 */
[-C--:B------:R-:W-:Y:S01]  /*8070*/  FMUL.FTZ R49, R49, R93.reuse ;  /* 0x0000005d31317220 */ /* 0x080fe20000410000 */
[-C--:B------:R-:W-:Y:S01]  /*8080*/  FMUL.FTZ R50, R50, R92.reuse ;  /* 0x0000005c32327220 */ /* 0x080fe20000410000 */
[-C--:B------:R-:W-:Y:S01]  /*8090*/  FMUL.FTZ R51, R51, R92.reuse ;  /* 0x0000005c33337220 */ /* 0x080fe20000410000 */
[----:B------:R-:W-:Y:S01]  /*80a0*/  MUFU.EX2 R110, R110 ;  /* 0x0000006e006e7308 */ /* 0x000fe20000000800 */
[----:B------:R-:W-:Y:S01]  /*80b0*/  FFMA.FTZ R164, R164, R93, R91 ;  /* 0x0000005da4a47223 */ /* 0x000fe2000001005b */
[C---:B---3--:R-:W-:Y:S01]  /*80c0*/  HMMA.16816.F32.BF16 R44, R4.reuse, R28, R44 ;  /* 0x0000001c042c723c */ /* 0x048fe2000004182c */
[----:B------:R-:W-:Y:S01]  /*80d0*/  FFMA.FTZ R28, R135, R95, -R100 ;  /* 0x0000005f871c7223 */ /* 0x000fe20000010864 */
[----:B------:R-:W-:Y:S01]  /*80e0*/  MUFU.EX2 R112, R112 ;  /* 0x0000007000707308 */ /* 0x000fe20000000800 */
[----:B------:R-:W-:Y:S01]  /*80f0*/  FFMA.FTZ R165, R165, R92, R90 ;  /* 0x0000005ca5a57223 */ /* 0x000fe2000001005a */
[----:B------:R-:W-:Y:S01]  /*8100*/  FADD.FTZ R164, R35, R164 ;  /* 0x000000a423a47221 */ /* 0x000fe20000010000 */
[----:B------:R-:W-:Y:S01]  /*8110*/  IMAD.MOV.U32 R92, RZ, RZ, R32 ;  /* 0x000000ffff5c7224 */ /* 0x000fe200078e0020 */
[----:B------:R-:W-:Y:S01]  /*8120*/  MUFU.EX2 R135, R153 ;  /* 0x0000009900877308 */ /* 0x000fe20000000800 */
[----:B------:R-:W-:Y:S01]  /*8130*/  FADD.FTZ R165, R84, R165 ;  /* 0x000000a554a57221 */ /* 0x000fe20000010000 */
[----:B-1----:R-:W-:Y:S01]  /*8140*/  HMMA.16816.F32.BF16 R36, R4, R8, R36 ;  /* 0x000000080424723c */ /* 0x002fe20000041824 */
[----:B------:R-:W-:Y:S01]  /*8150*/  FADD.FTZ R89, R89, R164 ;  /* 0x000000a459597221 */ /* 0x000fe20000010000 */
[----:B------:R-:W-:Y:S01]  /*8160*/  MUFU.EX2 R133, R28 ;  /* 0x0000001c00857308 */ /* 0x000fe20000000800 */
[----:B------:R-:W-:-:S02]  /*8170*/  FADD.FTZ R86, R86, R165 ;  /* 0x000000a556567221 */ /* 0x000fc40000010000 */
[----:B------:R-:W-:Y:S01]  /*8180*/  FADD.FTZ R88, R88, R89 ;  /* 0x0000005958587221 */ /* 0x000fe20000010000 */
[----:B------:R-:W-:Y:S01]  /*8190*/  MUFU.EX2 R116, R116 ;  /* 0x0000007400747308 */ /* 0x000fe20000000800 */
[----:B------:R-:W-:Y:S01]  /*81a0*/  FADD.FTZ R86, R85, R86 ;  /* 0x0000005655567221 */ /* 0x000fe20000010000 */
[C---:B------:R-:W-:Y:S01]  /*81b0*/  HMMA.16816.F32.BF16 R40, R4.reuse, R10, R40 ;  /* 0x0000000a0428723c */ /* 0x040fe20000041828 */
[----:B------:R-:W1:Y:S01]  /*81c0*/  LDSM.16.MT88.4 R8, [R94+0x1400] ;  /* 0x001400005e08783b */ /* 0x000e620000004200 */
[----:B------:R-:W-:Y:S01]  /*81d0*/  MUFU.EX2 R121, R123 ;  /* 0x0000007b00797308 */ /* 0x000fe20000000800 */
[--C-:B------:R-:W-:Y:S02]  /*81e0*/  IMAD.MOV.U32 R85, RZ, RZ, R33.reuse ;  /* 0x000000ffff557224 */ /* 0x100fe400078e0021 */
[----:B------:R-:W-:Y:S01]  /*81f0*/  @P6 IMAD.MOV.U32 R85, RZ, RZ, R33 ;  /* 0x000000ffff556224 */ /* 0x000fe200078e0021 */
[----:B------:R3:W-:Y:S02]  /*8200*/  MUFU.EX2 R119, R118 ;  /* 0x0000007600777308 */ /* 0x0007e40000000800 */
[C---:B--2---:R-:W-:Y:S01]  /*8210*/  HMMA.16816.F32.BF16 R56, R4.reuse, R12, R56 ;  /* 0x0000000c0438723c */ /* 0x044fe20000041838 */
[-C--:B------:R-:W-:Y:S01]  /*8220*/  FFMA.FTZ R12, R21, R95.reuse, -R98 ;  /* 0x0000005f150c7223 */ /* 0x080fe20000010862 */
[----:B------:R-:W-:Y:S01]  /*8230*/  MUFU.EX2 R114, R114 ;  /* 0x0000007200727308 */ /* 0x000fe20000000800 */
[----:B------:R-:W-:Y:S03]  /*8240*/  LDSM.16.MT88.4 R20, [R94+0x400] ;  /* 0x000400005e14783b */ /* 0x000fe60000004200 */
[----:B------:R-:W2:Y:S02]  /*8250*/  MUFU.EX2 R115, R12 ;  /* 0x0000000c00737308 */ /* 0x000ea40000000800 */
[----:B------:R-:W-:Y:S02]  /*8260*/  HMMA.16816.F32.BF16 R52, R4, R14, R52 ;  /* 0x0000000e0434723c */ /* 0x000fe40000041834 */
[----:B------:R-:W-:Y:S01]  /*8270*/  MUFU.EX2 R99, R109 ;  /* 0x0000006d00637308 */ /* 0x000fe20000000800 */
[----:B---3--:R-:W-:-:S03]  /*8280*/  FFMA.FTZ R118, R103, R95, -R100 ;  /* 0x0000005f67767223 */ /* 0x008fc60000010864 */
[----:B------:R-:W-:Y:S02]  /*8290*/  MUFU.EX2 R103, R105 ;  /* 0x0000006900677308 */ /* 0x000fe40000000800 */
[----:B------:R-:W-:Y:S01]  /*82a0*/  HMMA.16816.F32.BF16 R48, R4, R30, R48 ;  /* 0x0000001e0430723c */ /* 0x000fe20000041830 */
[----:B----4-:R-:W-:Y:S01]  /*82b0*/  F2FP.BF16.F32.PACK_AB R4, R102, R111 ;  /* 0x0000006f6604723e */ /* 0x010fe200000010ff */
[----:B------:R-:W-:Y:S01]  /*82c0*/  LDSM.16.MT88.4 R28, [R125+0x8800] ;  /* 0x008800007d1c783b */ /* 0x000fe20000004200 */
[----:B-----5:R-:W-:Y:S01]  /*82d0*/  F2FP.BF16.F32.PACK_AB R6, R104, R113 ;  /* 0x000000716806723e */ /* 0x020fe200000010ff */
[----:B------:R-:W-:Y:S01]  /*82e0*/  MUFU.EX2 R118, R118 ;  /* 0x0000007600767308 */ /* 0x000fe20000000800 */
[----:B--2---:R-:W-:Y:S01]  /*82f0*/  F2FP.BF16.F32.PACK_AB R5, R108, R115 ;  /* 0x000000736c05723e */ /* 0x004fe200000010ff */
[----:B------:R-:W2:Y:S01]  /*8300*/  LDSM.16.MT88.4 R12, [R125+0x8400] ;  /* 0x008400007d0c783b */ /* 0x000ea20000004200 */
        /* <DEDUP_REMOVED lines=11> */
[----:B------:R-:W-:Y:S01]  /*83c0*/  FADD.FTZ R117, R117, R106 ;  /* 0x0000006a75757221 */ /* 0x000fe20000010000 */
        /* <DEDUP_REMOVED lines=11> */
[C---:B------:R-:W-:Y:S08]  /*8480*/  HMMA.16816.F32.BF16 R72, R4.reuse, R20, R72 ;  /* 0x000000140448723c */ /* 0x040ff00000041848 */
[C---:B------:R-:W-:Y:S01]  /*8490*/  HMMA.16816.F32.BF16 R68, R4.reuse, R22, R68 ;  /* 0x000000160444723c */ /* 0x040fe20000041844 */
[----:B------:R-:W5:Y:S07]  /*84a0*/  LDSM.16.MT88.4 R20, [R125+0x6800] ;  /* 0x006800007d14783b */ /* 0x000f6e0000004200 */
[C---:B---3--:R-:W-:Y:S08]  /*84b0*/  HMMA.16816.F32.BF16 R44, R4.reuse, R24, R44 ;  /* 0x00000018042c723c */ /* 0x048ff0000004182c */
        /* <DEDUP_REMOVED lines=17> */
[C---:B----4-:R-:W-:Y:S08]  /*85d0*/  HMMA.16816.F32.BF16 R72, R4.reuse, R16, R72 ;  /* 0x000000100448723c */ /* 0x050ff00000041848 */
[C---:B------:R-:W-:Y:S01]  /*85e0*/  HMMA.16816.F32.BF16 R68, R4.reuse, R18, R68 ;  /* 0x000000120444723c */ /* 0x040fe20000041844 */
[----:B------:R-:W3:Y:S07]  /*85f0*/  LDSM.16.MT88.4 R16, [R125+0x8c00] ;  /* 0x008c00007d10783b */ /* 0x000eee0000004200 */
[C---:B------:R-:W-:Y:S01]  /*8600*/  HMMA.16816.F32.BF16 R36, R4.reuse, R28, R36 ;  /* 0x0000001c0424723c */ /* 0x040fe20000041824 */
[-C--:B------:R-:W-:Y:S01]  /*8610*/  FFMA.FTZ R29, R97, R95.reuse, -R98 ;  /* 0x0000005f611d7223 */ /* 0x080fe20000010862 */
[----:B------:R-:W-:Y:S05]  /*8620*/  MUFU.EX2 R28, R101 ;  /* 0x00000065001c7308 */ /* 0x000fea0000000800 */
[----:B------:R-:W-:Y:S01]  /*8630*/  MUFU.EX2 R29, R29 ;  /* 0x0000001d001d7308 */ /* 0x000fe20000000800 */
[C---:B--2---:R-:W-:Y:S01]  /*8640*/  HMMA.16816.F32.BF16 R56, R4.reuse, R12, R56 ;  /* 0x0000000c0438723c */ /* 0x044fe20000041838 */
[-C--:B------:R-:W-:Y:S01]  /*8650*/  FFMA.FTZ R12, R107, R95.reuse, -R100 ;  /* 0x0000005f6b0c7223 */ /* 0x080fe20000010864 */
[----:B------:R-:W-:Y:S01]  /*8660*/  FFMA.FTZ R95, R96, R95, -R98 ;  /* 0x0000005f605f7223 */ /* 0x000fe20000010862 */
[----:B------:R-:W-:Y:S04]  /*8670*/  MUFU.EX2 R107, R120 ;  /* 0x00000078006b7308 */ /* 0x000fe80000000800 */
[----:B------:R2:W4:Y:S01]  /*8680*/  MUFU.EX2 R100, R12 ;  /* 0x0000000c00647308 */ /* 0x0005220000000800 */
[C---:B------:R-:W-:Y:S03]  /*8690*/  HMMA.16816.F32.BF16 R40, R4.reuse, R30, R40 ;  /* 0x0000001e0428723c */ /* 0x040fe60000041828 */
[----:B------:R-:W3:Y:S05]  /*86a0*/  MUFU.EX2 R30, R95 ;  /* 0x0000005f001e7308 */ /* 0x000eea0000000800 */
[C---:B-----5:R-:W-:Y:S08]  /*86b0*/  HMMA.16816.F32.BF16 R80, R4.reuse, R20, R80 ;  /* 0x000000140450723c */ /* 0x060ff00000041850 */
[C---:B------:R-:W-:Y:S01]  /*86c0*/  HMMA.16816.F32.BF16 R76, R4.reuse, R22, R76 ;  /* 0x00000016044c723c */ /* 0x040fe2000004184c */
[----:B------:R-:W5:Y:S07]  /*86d0*/  LDSM.16.MT88.4 R20, [R125+0x7c00] ;  /* 0x007c00007d14783b */ /* 0x000f6e0000004200 */
[C---:B------:R-:W-:Y:S01]  /*86e0*/  HMMA.16816.F32.BF16 R52, R4.reuse, R14, R52 ;  /* 0x0000000e0434723c */ /* 0x040fe20000041834 */
[----:B--2---:R-:W2:Y:S07]  /*86f0*/  LDSM.16.MT88.4 R12, [R94+0xc00] ;  /* 0x000c00005e0c783b */ /* 0x004eae0000004200 */
[C---:B-1----:R-:W-:Y:S08]  /*8700*/  HMMA.16816.F32.BF16 R44, R4.reuse, R8, R44 ;  /* 0x00000008042c723c */ /* 0x042ff0000004182c */
[----:B------:R-:W-:Y:S01]  /*8710*/  HMMA.16816.F32.BF16 R48, R4, R10, R48 ;  /* 0x0000000a0430723c */ /* 0x000fe20000041830 */
[----:B----4-:R-:W-:Y:S01]  /*8720*/  F2FP.BF16.F32.PACK_AB R4, R100, R107 ;  /* 0x0000006b6404723e */ /* 0x010fe200000010ff */
[----:B------:R-:W1:Y:S01]  /*8730*/  LDSM.16.MT88.4 R8, [R94+0x1c00] ;  /* 0x001c00005e08783b */ /* 0x000e620000004200 */
        /* <DEDUP_REMOVED lines=13> */
[----:B------:R-:W3:Y:S07]  /*8810*/  LDSM.16.MT88.4 R16, [R94+0x2c00] ;  /* 0x002c00005e10783b */ /* 0x000eee0000004200 */
[C---:B------:R-:W-:Y:S08]  /*8820*/  HMMA.16816.F32.BF16 R80, R4.reuse, R24, R80 ;  /* 0x000000180450723c */ /* 0x040ff00000041850 */
[C---:B------:R-:W-:Y:S08]  /*8830*/  HMMA.16816.F32.BF16 R76, R4.reuse, R26, R76 ;  /* 0x0000001a044c723c */ /* 0x040ff0000004184c */
[C---:B-----5:R-:W-:Y:S08]  /*8840*/  HMMA.16816.F32.BF16 R64, R4.reuse, R20, R64 ;  /* 0x000000140440723c */ /* 0x060ff00000041840 */
[C---:B------:R-:W-:Y:S08]  /*8850*/  HMMA.16816.F32.BF16 R60, R4.reuse, R22, R60 ;  /* 0x00000016043c723c */ /* 0x040ff0000004183c */
[C---:B--2---:R-:W-:Y:S08]  /*8860*/  HMMA.16816.F32.BF16 R72, R4.reuse, R12, R72 ;  /* 0x0000000c0448723c */ /* 0x044ff00000041848 */
[C---:B------:R-:W-:Y:S08]  /*8870*/  HMMA.16816.F32.BF16 R68, R4.reuse, R14, R68 ;  /* 0x0000000e0444723c */ /* 0x040ff00000041844 */
[C---:B-1----:R-:W-:Y:S08]  /*8880*/  HMMA.16816.F32.BF16 R56, R4.reuse, R8, R56 ;  /* 0x000000080438723c */ /* 0x042ff00000041838 */
[C---:B------:R-:W-:Y:S08]  /*8890*/  HMMA.16816.F32.BF16 R52, R4.reuse, R10, R52 ;  /* 0x0000000a0434723c */ /* 0x040ff00000041834 */
[C---:B---3--:R-:W-:Y:S08]  /*88a0*/  HMMA.16816.F32.BF16 R44, R4.reuse, R16, R44 ;  /* 0x00000010042c723c */ /* 0x048ff0000004182c */
[----:B------:R-:W-:Y:S01]  /*88b0*/  HMMA.16816.F32.BF16 R48, R4, R18, R48 ;  /* 0x000000120430723c */ /* 0x000fe20000041830 */
[----:B------:R-:W-:-:S04]  /*88c0*/  NOP ;  /* 0x0000000000007918 */ /* 0x000fc80000000000 */
[----:B------:R-:W-:-:S15]  /*88d0*/  @P6 BRA `(.L_x_8352) ;  /* 0x0000000000046947 */ /* 0x000fde0003800000 */
.L_x_8343:
[----:B------:R-:W-:-:S07]  /*88e0*/  IADD3 R152, PT, PT, R92, -0x1, RZ ;  /* 0xffffffff5c987810 */ /* 0x000fce0007ffe0ff */
.L_x_8352:
[----:B------:R-:W-:Y:S05]  /*88f0*/  BSYNC B2 ;  /* 0x0000000000027941 */ /* 0x000fea0003800000 */
.L_x_8342:
[----:B------:R-:W-:-:S13]  /*8900*/  ISETP.GE.AND P0, PT, R152, R145, PT ;  /* 0x000000919800720c */ /* 0x000fda0003f06270 */
[----:B------:R-:W-:Y:S05]  /*8910*/  @!P0 BRA `(.L_x_8353) ;  /* 0x0000003400588947 */ /* 0x000fea0003800000 */
[----:B------:R-:W-:Y:S01]  /*8920*/  IMAD.SHL.U32 R4, R152, 0x40, RZ ;  /* 0x0000004098047824 */ /* 0x000fe200078e00ff */
[----:B------:R-:W-:Y:S01]  /*8930*/  ISETP.NE.U32.AND P3, PT, R162, RZ, PT ;  /* 0x000000ffa200720c */ /* 0x000fe20003f65070 */
[----:B------:R-:W-:Y:S01]  /*8940*/  IMAD.MOV.U32 R84, RZ, RZ, R85 ;  /* 0x000000ffff547224 */ /* 0x000fe200078e0055 */
[----:B------:R-:W-:Y:S01]  /*8950*/  MOV R0, R86 ;  /* 0x0000005600007202 */ /* 0x000fe20000000f00 */
[----:B------:R-:W-:Y:S01]  /*8960*/  VIADD R152, R152, 0x1 ;  /* 0x0000000198987836 */ /* 0x000fe20000000000 */
[----:B------:R-:W-:Y:S02]  /*8970*/  ISETP.NE.AND.EX P3, PT, R163, RZ, PT, P3 ;  /* 0x000000ffa300720c */ /* 0x000fe40003f65330 */
[C---:B------:R-:W-:Y:S02]  /*8980*/  LOP3.LUT R154, R4.reuse, 0x20, R87, 0xfe, !PT ;  /* 0x00000020049a7812 */ /* 0x040fe400078efe57 */
[----:B------:R-:W-:-:S09]  /*8990*/  IADD3 R153, PT, PT, R4, 0x40, RZ ;  /* 0x0000004004997810 */ /* 0x000fd20007ffe0ff */
.L_x_8360:
        /* <DEDUP_REMOVED lines=78> */
.L_x_8355:
[----:B------:R-:W-:Y:S05]  /*8e80*/  BSYNC.RECONVERGENT B0 ;  /* 0x0000000000007941 */ /* 0x000fea0003800200 */
.L_x_8354:
[----:B------:R-:W1:Y:S01]  /*8e90*/  S2UR UR6, SR_CgaCtaId ;  /* 0x00000000000679c3 */ /* 0x000e620000008800 */
[C---:B------:R-:W-:Y:S01]  /*8ea0*/  SHF.L.U32 R157, R129.reuse, 0x3, RZ ;  /* 0x00000003819d7819 */ /* 0x040fe200000006ff */
[----:B------:R-:W-:Y:S01]  /*8eb0*/  UMOV UR7, 0x400 ;  /* 0x0000040000077882 */ /* 0x000fe20000000000 */
[C---:B------:R-:W-:Y:S01]  /*8ec0*/  LOP3.LUT R156, R129.reuse, 0x18, RZ, 0xc0, !PT ;  /* 0x00000018819c7812 */ /* 0x040fe200078ec0ff */
[----:B------:R-:W-:Y:S01]  /*8ed0*/  IMAD.SHL.U32 R87, R129, 0x10, RZ ;  /* 0x0000001081577824 */ /* 0x000fe200078e00ff */
[----:B------:R-:W-:Y:S01]  /*8ee0*/  LOP3.LUT R169, R157, 0xc0, RZ, 0xc0, !PT ;  /* 0x000000c09da97812 */ /* 0x000fe200078ec0ff */
[----:B------:R-:W-:Y:S01]  /*8ef0*/  IMAD.SHL.U32 R134, R129, 0x20, RZ ;  /* 0x0000002081867824 */ /* 0x000fe200078e00ff */
[----:B------:R-:W-:Y:S01]  /*8f00*/  LOP3.LUT R167, R157, 0x18, RZ, 0xc0, !PT ;  /* 0x000000189da77812 */ /* 0x000fe200078ec0ff */
[----:B------:R-:W-:Y:S01]  /*8f10*/  BSSY.RECONVERGENT B1, `(.L_x_8356) ;  /* 0x000014c000017945 */ /* 0x000fe20003800200 */
[----:B------:R-:W-:Y:S02]  /*8f20*/  LOP3.LUT R156, R169, R156, RZ, 0xfc, !PT ;  /* 0x0000009ca99c7212 */ /* 0x000fe400078efcff */
[C---:B------:R-:W-:Y:S02]  /*8f30*/  ISETP.GE.AND P6, PT, R167.reuse, R155, PT ;  /* 0x0000009ba700720c */ /* 0x040fe40003fc6270 */
[C---:B------:R-:W-:Y:S02]  /*8f40*/  LOP3.LUT R168, R167.reuse, 0x20, RZ, 0xfc, !PT ;  /* 0x00000020a7a87812 */ /* 0x040fe400078efcff */
[----:B------:R-:W-:Y:S02]  /*8f50*/  LOP3.LUT R166, R167, 0x40, RZ, 0xfc, !PT ;  /* 0x00000040a7a67812 */ /* 0x000fe400078efcff */
[----:B------:R-:W-:Y:S02]  /*8f60*/  LOP3.LUT R170, R157, 0x1f20, RZ, 0xc0, !PT ;  /* 0x00001f209daa7812 */ /* 0x000fe400078ec0ff */
[----:B------:R-:W-:Y:S02]  /*8f70*/  LOP3.LUT R167, R156, R167, RZ, 0x3c, !PT ;  /* 0x000000a79ca77212 */ /* 0x000fe400078e3cff */
[----:B------:R-:W-:Y:S02]  /*8f80*/  ISETP.GE.AND P4, PT, R166, R155, PT ;  /* 0x0000009ba600720c */ /* 0x000fe40003f86270 */
[----:B------:R-:W-:Y:S01]  /*8f90*/  LOP3.LUT R167, R170, R167, RZ, 0xfc, !PT ;  /* 0x000000a7aaa77212 */ /* 0x000fe200078efcff */
[----:B-1----:R-:W-:Y:S01]  /*8fa0*/  ULEA UR6, UR6, UR7, 0x18 ;  /* 0x0000000706067291 */ /* 0x002fe2000f8ec0ff */
[----:B------:R-:W-:Y:S02]  /*8fb0*/  ISETP.GE.AND P5, PT, R168, R155, PT ;  /* 0x0000009ba800720c */ /* 0x000fe40003fa6270 */
[C---:B------:R-:W-:Y:S02]  /*8fc0*/  LEA R168, P0, R141.reuse, R148, 0x1 ;  /* 0x000000948da87211 */ /* 0x040fe400078008ff */
[--C-:B------:R-:W-:Y:S01]  /*8fd0*/  SHF.R.U32.HI R130, RZ, 0x1, R129.reuse ;  /* 0x00000001ff827819 */ /* 0x100fe20000011681 */
[----:B------:R-:W-:Y:S01]  /*8fe0*/  IMAD.U32 R132, RZ, RZ, UR6 ;  /* 0x00000006ff847e24 */ /* 0x000fe2000f8e00ff */
[-C--:B------:R-:W-:Y:S02]  /*8ff0*/  LEA.HI.X R169, R141, R149.reuse, R142, 0x1, P0 ;  /* 0x000000958da97211 */ /* 0x080fe400000f0c8e */
[----:B------:R-:W-:Y:S01]  /*9000*/  SHF.L.U32 R128, R129, 0x2, RZ ;  /* 0x0000000281807819 */ /* 0x000fe200000006ff */
[----:B------:R-:W-:Y:S01]  /*9010*/  @!P4 IMAD.MOV.U32 R170, RZ, RZ, R148 ;  /* 0x000000ffffaac224 */ /* 0x000fe200078e0094 */
[----:B------:R-:W-:Y:S02]  /*9020*/  LEA R166, R167, R132, 0x1 ;  /* 0x00000084a7a67211 */ /* 0x000fe400078e08ff */
[----:B------:R-:W-:Y:S02]  /*9030*/  @!P4 MOV R171, R149 ;  /* 0x0000009500abc202 */ /* 0x000fe40000000f00 */
[C---:B------:R-:W-:Y:S01]  /*9040*/  LOP3.LUT R131, R87.reuse, 0x3e00, RZ, 0xc0, !PT ;  /* 0x00003e0057837812 */ /* 0x040fe200078ec0ff */
        /* <DEDUP_REMOVED lines=69> */
[C---:B----4-:R-:W-:Y:S08]  /*94a0*/  HMMA.16816.F32.BF16 R20, R88.reuse, R100, RZ ;  /* 0x000000645814723c */ /* 0x050ff000000418ff */
[C---:B------:R-:W-:Y:S01]  /*94b0*/  HMMA.16816.F32.BF16 R24, R88.reuse, R102, RZ ;  /* 0x000000665818723c */ /* 0x040fe200000418ff */
[----:B------:R-:W-:Y:S07]  /*94c0*/  LDSM.16.M88.4 R100, [R87+0x4800] ;  /* 0x004800005764783b */ /* 0x000fee0000000200 */
[C---:B-----5:R-:W-:Y:S08]  /*94d0*/  HMMA.16816.F32.BF16 R28, R88.reuse, R104, RZ ;  /* 0x00000068581c723c */ /* 0x060ff000000418ff */
[----:B------:R-:W-:Y:S01]  /*94e0*/  HMMA.16816.F32.BF16 R32, R88, R106, RZ ;  /* 0x0000006a5820723c */ /* 0x000fe200000418ff */
[----:B------:R-:W4:Y:S06]  /*94f0*/  LDSM.16.M88.4 R88, [R87+0x4400] ;  /* 0x004400005758783b */ /* 0x000f2c0000000200 */
[----:B------:R-:W5:Y:S01]  /*9500*/  LDSM.16.M88.4 R104, [R87+0x4c00] ;  /* 0x004c00005768783b */ /* 0x000f620000000200 */
        /* <DEDUP_REMOVED lines=10> */
[----:B------:R-:W-:Y:S01]  /*95b0*/  HMMA.16816.F32.BF16 R32, R108, R94, R32 ;  /* 0x0000005e6c20723c */ /* 0x000fe20000041820 */
[----:B------:R-:W-:Y:S06]  /*95c0*/  LDSM.16.M88.4 R92, [R86+0x1000] ;  /* 0x00100000565c783b */ /* 0x000fec0000000200 */
[----:B------:R-:W2:Y:S01]  /*95d0*/  LDSM.16.M88.4 R108, [R85+0x4000] ;  /* 0x00400000556c783b */ /* 0x000ea20000000200 */
[C---:B------:R-:W-:Y:S08]  /*95e0*/  HMMA.16816.F32.BF16 R4, R96.reuse, R124, R4 ;  /* 0x0000007c6004723c */ /* 0x040ff00000041804 */
[C---:B------:R-:W-:Y:S08]  /*95f0*/  HMMA.16816.F32.BF16 R8, R96.reuse, R126, R8 ;  /* 0x0000007e6008723c */ /* 0x040ff00000041808 */
[C---:B----4-:R-:W-:Y:S08]  /*9600*/  HMMA.16816.F32.BF16 R12, R96.reuse, R88, R12 ;  /* 0x00000058600c723c */ /* 0x050ff0000004180c */
[C---:B------:R-:W-:Y:S01]  /*9610*/  HMMA.16816.F32.BF16 R16, R96.reuse, R90, R16 ;  /* 0x0000005a6010723c */ /* 0x040fe20000041810 */
[----:B------:R-:W3:Y:S07]  /*9620*/  LDSM.16.M88.4 R88, [R85+0x4c00] ;  /* 0x004c00005558783b */ /* 0x000eee0000000200 */
[C---:B------:R-:W-:Y:S08]  /*9630*/  HMMA.16816.F32.BF16 R20, R96.reuse, R100, R20 ;  /* 0x000000646014723c */ /* 0x040ff00000041814 */
[C---:B------:R-:W-:Y:S01]  /*9640*/  HMMA.16816.F32.BF16 R24, R96.reuse, R102, R24 ;  /* 0x000000666018723c */ /* 0x040fe20000041818 */
[----:B------:R-:W4:Y:S07]  /*9650*/  LDSM.16.M88.4 R100, [R135+0x2000] ;  /* 0x002000008764783b */ /* 0x000f2e0000000200 */
[C---:B-----5:R-:W-:Y:S08]  /*9660*/  HMMA.16816.F32.BF16 R28, R96.reuse, R104, R28 ;  /* 0x00000068601c723c */ /* 0x060ff0000004181c */
[----:B------:R-:W-:Y:S01]  /*9670*/  HMMA.16816.F32.BF16 R32, R96, R106, R32 ;  /* 0x0000006a6020723c */ /* 0x000fe20000041820 */
[----:B------:R-:W5:Y:S06]  /*9680*/  LDSM.16.M88.4 R96, [R87+0x5400] ;  /* 0x005400005760783b */ /* 0x000f6c0000000200 */
[----:B------:R-:W5:Y:S01]  /*9690*/  LDSM.16.M88.4 R104, [R87+0x5800] ;  /* 0x005800005768783b */ /* 0x000f620000000200 */
        /* <DEDUP_REMOVED lines=8> */
[----:B------:R-:W1:Y:S07]  /*9720*/  LDSM.16.M88.4 R116, [R85+0x5000] ;  /* 0x005000005574783b */ /* 0x000e6e0000000200 */
[C---:B---3--:R-:W-:Y:S08]  /*9730*/  HMMA.16816.F32.BF16 R28, R92.reuse, R88, R28 ;  /* 0x000000585c1c723c */ /* 0x048ff0000004181c */
[----:B------:R-:W-:Y:S01]  /*9740*/  HMMA.16816.F32.BF16 R32, R92, R90, R32 ;  /* 0x0000005a5c20723c */ /* 0x000fe20000041820 */
[----:B------:R-:W3:Y:S06]  /*9750*/  LDSM.16.M88.4 R88, [R85+0x5400] ;  /* 0x005400005558783b */ /* 0x000eec0000000200 */
[----:B------:R-:W3:Y:S01]  /*9760*/  LDSM.16.M88.4 R92, [R85+0x5800] ;  /* 0x00580000555c783b */ /* 0x000ee20000000200 */
[C---:B----4-:R-:W-:Y:S08]  /*9770*/  HMMA.16816.F32.BF16 R4, R100.reuse, R120, R4 ;  /* 0x000000786404723c */ /* 0x050ff00000041804 */
[C---:B------:R-:W-:Y:S08]  /*9780*/  HMMA.16816.F32.BF16 R8, R100.reuse, R122, R8 ;  /* 0x0000007a6408723c */ /* 0x040ff00000041808 */
[C---:B-----5:R-:W-:Y:S08]  /*9790*/  HMMA.16816.F32.BF16 R12, R100.reuse, R96, R12 ;  /* 0x00000060640c723c */ /* 0x060ff0000004180c */
[C---:B------:R-:W-:Y:S08]  /*97a0*/  HMMA.16816.F32.BF16 R16, R100.reuse, R98, R16 ;  /* 0x000000626410723c */ /* 0x040ff00000041810 */
[C---:B------:R-:W-:Y:S08]  /*97b0*/  HMMA.16816.F32.BF16 R20, R100.reuse, R104, R20 ;  /* 0x000000686414723c */ /* 0x040ff00000041814 */
[C---:B------:R-:W-:Y:S08]  /*97c0*/  HMMA.16816.F32.BF16 R24, R100.reuse, R106, R24 ;  /* 0x0000006a6418723c */ /* 0x040ff00000041818 */
[C---:B--2---:R-:W-:Y:S08]  /*97d0*/  HMMA.16816.F32.BF16 R28, R100.reuse, R108, R28 ;  /* 0x0000006c641c723c */ /* 0x044ff0000004181c */
[----:B------:R-:W-:Y:S08]  /*97e0*/  HMMA.16816.F32.BF16 R32, R100, R110, R32 ;  /* 0x0000006e6420723c */ /* 0x000ff00000041820 */
[C---:B-1----:R-:W-:Y:S08]  /*97f0*/  HMMA.16816.F32.BF16 R4, R112.reuse, R116, R4 ;  /* 0x000000747004723c */ /* 0x042ff00000041804 */
[C---:B------:R-:W-:Y:S08]  /*9800*/  HMMA.16816.F32.BF16 R8, R112.reuse, R118, R8 ;  /* 0x000000767008723c */ /* 0x040ff00000041808 */
[C---:B---3--:R-:W-:Y:S03]  /*9810*/  HMMA.16816.F32.BF16 R12, R112.reuse, R88, R12 ;  /* 0x00000058700c723c */ /* 0x048fe6000004180c */
        /* <DEDUP_REMOVED lines=149> */
.L_x_8359:
[----:B------:R-:W-:Y:S05]  /*a170*/  BSYNC.RECONVERGENT B0 ;  /* 0x0000000000007941 */ /* 0x000fea0003800200 */
.L_x_8358:
        /* <DEDUP_REMOVED lines=37> */
.L_x_8357:
[----:B------:R-:W-:Y:S05]  /*a3d0*/  BSYNC.RECONVERGENT B1 ;  /* 0x0000000000017941 */ /* 0x000fea0003800200 */
.L_x_8356:
[----:B------:R-:W3:Y:S01]  /*a3e0*/  LD.E R87, desc[UR4][R2.64+0xdc] ;  /* 0x0000dc0402577980 */ /* 0x000ee2000c101900 */
[C---:B------:R-:W-:Y:S01]  /*a3f0*/  VIADD R21, R154.reuse, 0xffffffe1 ;  /* 0xffffffe19a157836 */ /* 0x040fe20000000000 */
[C---:B------:R-:W-:Y:S01]  /*a400*/  ISETP.GE.AND P1, PT, R154.reuse, R140, PT ;  /* 0x0000008c9a00720c */ /* 0x040fe20003f26270 */
[C---:B------:R-:W-:Y:S01]  /*a410*/  VIADD R13, R154.reuse, 0xffffffe9 ;  /* 0xffffffe99a0d7836 */ /* 0x040fe20000000000 */
[C---:B------:R-:W-:Y:S01]  /*a420*/  ISETP.GE.AND P6, PT, R154.reuse, R138, PT ;  /* 0x0000008a9a00720c */ /* 0x040fe20003fc6270 */
[C---:B--2---:R-:W-:Y:S01]  /*a430*/  VIADD R4, R154.reuse, 0xffffffe0 ;  /* 0xffffffe09a047836 */ /* 0x044fe20000000000 */
[-C--:B------:R-:W-:Y:S01]  /*a440*/  ISETP.GE.AND P4, PT, R21, R140.reuse, PT ;  /* 0x0000008c1500720c */ /* 0x080fe20003f86270 */
[----:B------:R-:W-:Y:S01]  /*a450*/  VIADD R11, R154, 0xfffffff0 ;  /* 0xfffffff09a0b7836 */ /* 0x000fe20000000000 */
[----:B-1----:R-:W-:Y:S01]  /*a460*/  FSEL R24, R198, -INF , P1 ;  /* 0xff800000c6187808 */ /* 0x002fe20000800000 */
[C---:B------:R-:W-:Y:S01]  /*a470*/  VIADD R9, R154.reuse, 0xfffffff1 ;  /* 0xfffffff19a097836 */ /* 0x040fe20000000000 */
[----:B------:R-:W-:Y:S01]  /*a480*/  FSEL R19, R169, -INF , P4 ;  /* 0xff800000a9137808 */ /* 0x000fe20002000000 */
[C---:B------:R-:W-:Y:S01]  /*a490*/  VIADD R7, R154.reuse, 0xffffffe8 ;  /* 0xffffffe89a077836 */ /* 0x040fe20000000000 */
        /* <DEDUP_REMOVED lines=15> */
[----:B------:R-:W-:Y:S01]  /*a590*/  VIADD R16, R154, 0x19 ;  /* 0x000000199a107836 */ /* 0x000fe20000000000 */
        /* <DEDUP_REMOVED lines=24> */
[----:B------:R-:W-:Y:S02]  /*a720*/  ISETP.GE.AND P4, PT, R14, R138, PT ;  /* 0x0000008a0e00720c */ /* 0x000fe40003f86270 */
        /* <DEDUP_REMOVED lines=9> */
[-C--:B------:R-:W-:Y:S02]  /*a7c0*/  ISETP.GE.AND P1, PT, R12, R138.reuse, PT ;  /* 0x0000008a0c00720c */ /* 0x080fe40003f26270 */
[C---:B------:R-:W-:Y:S02]  /*a7d0*/  ISETP.GE.AND P6, PT, R4.reuse, R139, PT ;  /* 0x0000008b0400720c */ /* 0x040fe40003fc6270 */
        /* <DEDUP_REMOVED lines=36> */
[----:B------:R-:W-:Y:S02]  /*aa20*/  FSEL R181, R176, -INF , !P6 ;  /* 0xff800000b0b57808 */ /* 0x000fe40007000000 */
[C---:B------:R-:W-:Y:S02]  /*aa30*/  ISETP.GE.AND P5, PT, R9.reuse, R139, PT ;  /* 0x0000008b0900720c */ /* 0x040fe40003fa6270 */
[-C--:B------:R-:W-:Y:S02]  /*aa40*/  ISETP.GE.AND P6, PT, R9, R137.reuse, PT ;  /* 0x000000890900720c */ /* 0x080fe40003fc6270 */
[----:B------:R-:W-:Y:S02]  /*aa50*/  FSEL R9, R175, -INF , !P1 ;  /* 0xff800000af097808 */ /* 0x000fe40004800000 */
[----:B------:R-:W-:Y:S02]  /*aa60*/  ISETP.GE.AND P1, PT, R5, R137, PT ;  /* 0x000000890500720c */ /* 0x000fe40003f26270 */
[----:B------:R-:W-:Y:S02]  /*aa70*/  FSEL R13, R171, -INF , !P0 ;  /* 0xff800000ab0d7808 */ /* 0x000fe40004000000 */
[----:B------:R-:W-:Y:S02]  /*aa80*/  FSEL R117, R117, -INF , !P6 ;  /* 0xff80000075757808 */ /* 0x000fe40007000000 */
[----:B------:R-:W-:Y:S02]  /*aa90*/  FSEL R119, R119, -INF , !P1 ;  /* 0xff80000077777808 */ /* 0x000fe40004800000 */
[----:B------:R-:W-:Y:S02]  /*aaa0*/  ISETP.GE.AND P6, PT, R12, R139, PT ;  /* 0x0000008b0c00720c */ /* 0x000fe40003fc6270 */
[----:B------:R-:W-:Y:S02]  /*aab0*/  ISETP.GE.AND P0, PT, R11, R137, PT ;  /* 0x000000890b00720c */ /* 0x000fe40003f06270 */
[----:B------:R-:W-:Y:S02]  /*aac0*/  ISETP.GE.AND P1, PT, R10, R139, PT ;  /* 0x0000008b0a00720c */ /* 0x000fe40003f26270 */
[----:B------:R-:W-:Y:S02]  /*aad0*/  FSEL R115, R115, -INF , !P0 ;  /* 0xff80000073737808 */ /* 0x000fe40004000000 */
[----:B------:R-:W-:Y:S02]  /*aae0*/  FSEL R167, R167, -INF , !P6 ;  /* 0xff800000a7a77808 */ /* 0x000fe40007000000 */
[----:B------:R-:W-:Y:S02]  /*aaf0*/  FSEL R127, R127, -INF , !P1 ;  /* 0xff8000007f7f7808 */ /* 0x000fe40004800000 */
[----:B------:R-:W-:Y:S02]  /*ab00*/  ISETP.GE.AND P0, PT, R14, R137, PT ;  /* 0x000000890e00720c */ /* 0x000fe40003f06270 */
[C---:B------:R-:W-:Y:S02]  /*ab10*/  ISETP.GE.AND P6, PT, R8.reuse, R139, PT ;  /* 0x0000008b0800720c */ /* 0x040fe40003fc6270 */
        /* <DEDUP_REMOVED lines=23> */
[----:B------:R-:W-:Y:S02]  /*ac90*/  ISETP.GE.AND P0, PT, R16, R139, PT ;  /* 0x0000008b1000720c */ /* 0x000fe40003f06270 */
        /* <DEDUP_REMOVED lines=60> */
[-CC-:B------:R-:W-:Y:S07]  /*b060*/  FFMA.FTZ R166, R98, R87.reuse, -R108.reuse ;  /* 0x0000005762a67223 */ /* 0x180fee000001086c */
[----:B------:R-:W3:Y:S01]  /*b070*/  MUFU.EX2 R106, R106 ;  /* 0x0000006a006a7308 */ /* 0x000ee20000000800 */
[-C--:B------:R-:W-:Y:S01]  /*b080*/  FFMA.FTZ R110, R181, R87.reuse, -R108 ;  /* 0x00000057b56e7223 */ /* 0x080fe2000001086c */
[-C--:B------:R-:W-:Y:S01]  /*b090*/  FFMA.FTZ R112, R117, R87.reuse, -R90 ;  /* 0x0000005775707223 */ /* 0x080fe2000001085a */
        /* <DEDUP_REMOVED lines=209> */
[----:B------:R-:W-:Y:S03]  /*bdb0*/  IMAD.MOV.U32 R0, RZ, RZ, R86 ;  /* 0x000000ffff007224 */ /* 0x000fe600078e0056 */
        /* <DEDUP_REMOVED lines=9> */
[----:B------:R-:W-:Y:S05]  /*be50*/  FADD.FTZ R165, R169, R168 ;  /* 0x000000a8a9a57221 */ /* 0x000fea0000010000 */
[----:B------:R-:W-:Y:S01]  /*be60*/  @!UPT UIADD3 URZ, UPT, UPT, URZ, URZ, URZ ;  /* 0x000000fffffff290 */ /* 0x000fe2000fffe0ff */
[----:B------:R-:W-:Y:S11]  /*be70*/  @P0 BRA `(.L_x_8360) ;  /* 0xffffffc800c80947 */ /* 0x000ff6000383ffff */
.L_x_8353:
        /* <DEDUP_REMOVED lines=10> */
.L_x_8374:
        /* <DEDUP_REMOVED lines=92> */
[----:B------:R-:W3:Y:S01]  /*c4e0*/  LD.E R13, desc[UR4][R2.64+0x60] ;  /* 0x00006004020d7980 */ /* 0x000ee2000c101900 */
[----:B------:R-:W1:Y:S01]  /*c4f0*/  @P1 MUFU.LG2 R5, R5 ;  /* 0x0000000500051308 */ /* 0x000e620000000c00 */
[----:B--2---:R-:W-:-:S02]  /*c500*/  LOP3.LUT R7, R128, 0xd8, RZ, 0xc0, !PT ;  /* 0x000000d880077812 */ /* 0x004fc400078ec0ff */
[----:B------:R2:W5:Y:S01]  /*c510*/  LD.E R52, desc[UR4][R2.64+0xcc] ;  /* 0x0000cc0402347980 */ /* 0x000562000c101900 */
[----:B------:R-:W-:-:S04]  /*c520*/  LOP3.LUT R12, R130, 0x30, RZ, 0xc0, !PT ;  /* 0x00000030820c7812 */ /* 0x000fc800078ec0ff */
[----:B------:R-:W2:Y:S01]  /*c530*/  @P0 MUFU.LG2 R4, R4 ;  /* 0x0000000400040308 */ /* 0x000ea20000000c00 */
[----:B------:R3:W5:Y:S01]  /*c540*/  LD.E.64 R60, desc[UR4][R2.64+0x78] ;  /* 0x00007804023c7980 */ /* 0x000762000c101b00 */
[----:B------:R-:W-:Y:S02]  /*c550*/  SHF.L.U32 R56, R151, 0x6, RZ ;  /* 0x0000000697387819 */ /* 0x000fe400000006ff */
[----:B------:R-:W-:Y:S01]  /*c560*/  SHF.R.U32.HI R53, RZ, 0x2, R129 ;  /* 0x00000002ff357819 */ /* 0x000fe20000011681 */
[----:B------:R3:W5:Y:S01]  /*c570*/  LD.E.64 R58, desc[UR4][R2.64+0xa8] ;  /* 0x0000a804023a7980 */ /* 0x000762000c101b00 */
[----:B------:R-:W-:-:S04]  /*c580*/  LOP3.LUT R7, R7, 0x18, R130, 0x78, !PT ;  /* 0x0000001807077812 */ /* 0x000fc800078e7882 */
[----:B------:R-:W-:Y:S01]  /*c590*/  LOP3.LUT R7, R7, 0xf24, R128, 0xf8, !PT ;  /* 0x00000f2407077812 */ /* 0x000fe200078ef880 */
[----:B-1----:R-:W-:-:S03]  /*c5a0*/  @P1 FMUL.FTZ R5, R5, 0.69314718246459960938 ;  /* 0x3f31721805051820 */ /* 0x002fc60000410000 */
[----:B------:R-:W-:Y:S01]  /*c5b0*/  LEA R132, R7, R132, 0x2 ;  /* 0x0000008407847211 */ /* 0x000fe200078e10ff */
[----:B------:R-:W-:Y:S01]  /*c5c0*/  BAR.SYNC.DEFER_BLOCKING 0x0 ;  /* 0x0000000000007b1d */ /* 0x000fe20000010000 */
[----:B--2---:R-:W-:Y:S01]  /*c5d0*/  @P0 FMUL.FTZ R4, R4, 0.69314718246459960938 ;  /* 0x3f31721804040820 */ /* 0x004fe20000410000 */
[----:B------:R-:W-:Y:S01]  /*c5e0*/  MOV R55, 0xff800000 ;  /* 0xff80000000377802 */ /* 0x000fe20000000f00 */
[C---:B-----5:R-:W-:Y:S01]  /*c5f0*/  @P1 FFMA.FTZ R55, R0.reuse, R86, R5 ;  /* 0x0000005600371223 */ /* 0x060fe20000010005 */
[----:B------:R-:W-:Y:S01]  /*c600*/  MOV R54, 0xff800000 ;  /* 0xff80000000367802 */ /* 0x000fe20000000f00 */
[----:B------:R-:W-:Y:S01]  /*c610*/  @P0 FFMA.FTZ R54, R0, R85, R4 ;  /* 0x0000005500360223 */ /* 0x000fe20000010004 */
[----:B------:R-:W-:Y:S01]  /*c620*/  LOP3.LUT R53, R12, 0x7, R53, 0xf8, !PT ;  /* 0x000000070c357812 */ /* 0x000fe200078ef835 */
        /* <DEDUP_REMOVED lines=13> */
[----:B---3--:R-:W-:Y:S02]  /*c700*/  IMAD R10, R10, R13, R158 ;  /* 0x0000000d0a0a7224 */ /* 0x008fe400078e029e */
[----:B------:R3:W4:Y:S02]  /*c710*/  LDS.128 R12, [R132+0x4800] ;  /* 0x00480000840c7984 */ /* 0x0007240000000c00 */
[----:B------:R-:W-:Y:S02]  /*c720*/  IMAD R56, R11, R10, R56 ;  /* 0x0000000a0b387224 */ /* 0x000fe400078e0238 */
[----:B------:R3:W1:Y:S01]  /*c730*/  LDS.128 R8, [R132+0x5000] ;  /* 0x0050000084087984 */ /* 0x0006620000000c00 */
[----:B--2---:R-:W-:Y:S05]  /*c740*/  @P0 BRA `(.L_x_8363) ;  /* 0x0000000000240947 */ /* 0x004fea0003800000 */
        /* <DEDUP_REMOVED lines=9> */
.L_x_8363:
[----:B------:R-:W-:Y:S05]  /*c7e0*/  BSYNC.RECONVERGENT B0 ;  /* 0x0000000000007941 */ /* 0x000fea0003800200 */
.L_x_8362:
[----:B------:R-:W-:Y:S01]  /*c7f0*/  SHF.R.U32.HI R129, RZ, 0x3, R129 ;  /* 0x00000003ff817819 */ /* 0x000fe20000011681 */
[----:B------:R3:W5:Y:S01]  /*c800*/  LD.E R2, desc[UR4][R2.64+0xc0] ;  /* 0x0000c00402027980 */ /* 0x000762000c101900 */
[----:B--2---:R-:W-:Y:S01]  /*c810*/  LOP3.LUT R55, R128, 0x1c, RZ, 0xc0, !PT ;  /* 0x0000001c80377812 */ /* 0x004fe200078ec0ff */
[----:B------:R-:W-:Y:S01]  /*c820*/  IMAD R52, R56, R52, RZ ;  /* 0x0000003438347224 */ /* 0x000fe200078e02ff */
[C---:B------:R-:W-:Y:S01]  /*c830*/  ISETP.GE.AND P2, PT, R129.reuse, R136, PT ;  /* 0x000000888100720c */ /* 0x040fe20003f46270 */
[C---:B------:R-:W-:Y:S01]  /*c840*/  VIADD R53, R129.reuse, 0x10 ;  /* 0x0000001081357836 */ /* 0x040fe20000000000 */
[----:B------:R-:W-:Y:S01]  /*c850*/  BSSY.RECONVERGENT B0, `(.L_x_8364) ;  /* 0x0000014000007945 */ /* 0x000fe20003800200 */
[----:B------:R-:W-:-:S03]  /*c860*/  VIADD R57, R129, 0x20 ;  /* 0x0000002081397836 */ /* 0x000fc60000000000 */
[-C--:B------:R-:W-:Y:S01]  /*c870*/  ISETP.GE.AND P1, PT, R53, R136.reuse, PT ;  /* 0x000000883500720c */ /* 0x080fe20003f26270 */
[----:B------:R-:W-:Y:S01]  /*c880*/  VIADD R53, R129, 0x30 ;  /* 0x0000003081357836 */ /* 0x000fe20000000000 */
[----:B------:R-:W-:Y:S01]  /*c890*/  ISETP.GE.AND P5, PT, R57, R136, PT ;  /* 0x000000883900720c */ /* 0x000fe20003fa6270 */
[----:B------:R-:W-:-:S03]  /*c8a0*/  IMAD R129, R129, 0x60, R55 ;  /* 0x0000006081817824 */ /* 0x000fc600078e0237 */
[----:B------:R-:W-:Y:S02]  /*c8b0*/  ISETP.GE.AND P6, PT, R53, R136, PT ;  /* 0x000000883500720c */ /* 0x000fe40003fc6270 */
        /* <DEDUP_REMOVED lines=13> */
.L_x_8365:
[----:B------:R-:W-:Y:S05]  /*c990*/  BSYNC.RECONVERGENT B0 ;  /* 0x0000000000007941 */ /* 0x000fea0003800200 */
.L_x_8364:
        /* <DEDUP_REMOVED lines=14> */
.L_x_8367:
[----:B------:R-:W-:Y:S05]  /*ca80*/  BSYNC.RECONVERGENT B0 ;  /* 0x0000000000007941 */ /* 0x000fea0003800200 */
.L_x_8366:
        /* <DEDUP_REMOVED lines=14> */
.L_x_8369:
[----:B------:R-:W-:Y:S05]  /*cb70*/  BSYNC.RECONVERGENT B0 ;  /* 0x0000000000007941 */ /* 0x000fea0003800200 */
.L_x_8368:
[----:B------:R-:W-:-:S04]  /*cb80*/  MOV R151, 0x0 ;  /* 0x0000000000977802 */ /* 0x000fc80000000f00 */
[----:B-12345:R-:W-:Y:S05]  /*cb90*/  @P6 RET.REL.NODEC R150 `(_ZN5flash24flash_fwd_splitkv_kernelI23Flash_fwd_kernel_traitsILi96ELi64ELi64ELi4ELb0ELb0EN7cutlass10bfloat16_tE19Flash_kernel_traitsILi96ELi64ELi64ELi4ES3_EELb0ELb1ELb0ELb0ELb0ELb1ELb1ELb0EEEvNS_16Flash_fwd_paramsE) ;  /* 0xffffff3496186950 */ /* 0x03efea0003c3ffff */
        /* <DEDUP_REMOVED lines=10> */
[----:B-1----:R-:W-:Y:S05]  /*cc40*/  @P0 RET.REL.NODEC R150 `(_ZN5flash24flash_fwd_splitkv_kernelI23Flash_fwd_kernel_traitsILi96ELi64ELi64ELi4ELb0ELb0EN7cutlass10bfloat16_tE19Flash_kernel_traitsILi96ELi64ELi64ELi4ES3_EELb0ELb1ELb0ELb0ELb0ELb1ELb1ELb0EEEvNS_16Flash_fwd_paramsE) ;  /* 0xffffff3096ec0950 */ /* 0x002fea0003c3ffff */
[----:B------:R-:W-:Y:S01]  /*cc50*/  LEA R2, P0, R129, R60, 0x2 ;  /* 0x0000003c81027211 */ /* 0x000fe200078010ff */
[----:B------:R-:W-:-:S03]  /*cc60*/  IMAD.MOV.U32 R151, RZ, RZ, 0x0 ;  /* 0x00000000ff977424 */ /* 0x000fc600078e00ff */
[----:B------:R-:W-:-:S05]  /*cc70*/  LEA.HI.X R3, R129, R61, R52, 0x2, P0 ;  /* 0x0000003d81037211 */ /* 0x000fca00000f1434 */
[----:B------:R1:W-:Y:S02]  /*cc80*/  ST.E.128 desc[UR4][R2.64+0x4900], R4 ;  /* 0x0049000402007985 */ /* 0x0003e4000c101d04 */
[----:B-1----:R-:W-:Y:S05]  /*cc90*/  RET.REL.NODEC R150 `(_ZN5flash24flash_fwd_splitkv_kernelI23Flash_fwd_kernel_traitsILi96ELi64ELi64ELi4ELb0ELb0EN7cutlass10bfloat16_tE19Flash_kernel_traitsILi96ELi64ELi64ELi4ES3_EELb0ELb1ELb0ELb0ELb0ELb1ELb1ELb0EEEvNS_16Flash_fwd_paramsE) ;  /* 0xffffff3096d87950 */ /* 0x002fea0003c3ffff */
.L_x_8361:
[----:B------:R-:W-:Y:S01]  /*cca0*/  MOV R7, 0x2 ;  /* 0x0000000200077802 */ /* 0x000fe20000000f00 */
[----:B------:R-:W-:Y:S01]  /*ccb0*/  IMAD.MOV.U32 R4, RZ, RZ, 0x1f ;  /* 0x0000001fff047424 */ /* 0x000fe200078e00ff */
[----:B------:R-:W-:-:S07]  /*ccc0*/  MOV R6, 0xffffffff ;  /* 0xffffffff00067802 */ /* 0x000fce0000000f00 */
[----:B-1---5:R-:W-:Y:S05]  /*ccd0*/  WARPSYNC.COLLECTIVE R6, `(.L_x_8370) ;  /* 0x0000000006087348 */ /* 0x022fea0003c00000 */
[----:B------:R2:W3:Y:S02]  /*cce0*/  SHFL.BFLY P0, R10, R164, R7, R4 ;  /* 0x0c000007a40a7389 */ /* 0x0004e40000000004 */
[----:B-123-5:R-:W-:Y:S05]  /*ccf0*/  ENDCOLLECTIVE ;  /* 0x000000000000791b */ /* 0x02efea0003800000 */
.L_x_8370:
[----:B------:R-:W-:Y:S02]  /*cd00*/  IMAD.MOV.U32 R5, RZ, RZ, R10 ;  /* 0x000000ffff057224 */ /* 0x000fe400078e000a */
[----:B------:R-:W-:Y:S02]  /*cd10*/  IMAD.MOV.U32 R7, RZ, RZ, 0x1 ;  /* 0x00000001ff077424 */ /* 0x000fe400078e00ff */
[----:B------:R-:W-:-:S05]  /*cd20*/  FADD.FTZ R8, R5, R164 ;  /* 0x000000a405087221 */ /* 0x000fca0000010000 */
[----:B------:R-:W-:-:S07]  /*cd30*/  MOV R164, R8 ;  /* 0x0000000800a47202 */ /* 0x000fce0000000f00 */
[----:B------:R-:W-:Y:S05]  /*cd40*/  WARPSYNC.COLLECTIVE R6, `(.L_x_8371) ;  /* 0x0000000006087348 */ /* 0x000fea0003c00000 */
[----:B------:R1:W2:Y:S02]  /*cd50*/  SHFL.BFLY P0, R10, R164, R7, R4 ;  /* 0x0c000007a40a7389 */ /* 0x0002a40000000004 */
[----:B-12---:R-:W-:Y:S05]  /*cd60*/  ENDCOLLECTIVE ;  /* 0x000000000000791b */ /* 0x006fea0003800000 */
.L_x_8371:
[----:B------:R-:W-:Y:S01]  /*cd70*/  MOV R164, R165 ;  /* 0x000000a500a47202 */ /* 0x000fe20000000f00 */
[----:B------:R-:W-:Y:S01]  /*cd80*/  IMAD.MOV.U32 R7, RZ, RZ, 0x2 ;  /* 0x00000002ff077424 */ /* 0x000fe200078e00ff */
[----:B------:R-:W-:-:S07]  /*cd90*/  MOV R5, R10 ;  /* 0x0000000a00057202 */ /* 0x000fce0000000f00 */
[----:B------:R-:W-:Y:S05]  /*cda0*/  WARPSYNC.COLLECTIVE R6, `(.L_x_8372) ;  /* 0x0000000006087348 */ /* 0x000fea0003c00000 */
[----:B------:R1:W2:Y:S02]  /*cdb0*/  SHFL.BFLY P0, R10, R164, R7, R4 ;  /* 0x0c000007a40a7389 */ /* 0x0002a40000000004 */
[----:B-12---:R-:W-:Y:S05]  /*cdc0*/  ENDCOLLECTIVE ;  /* 0x000000000000791b */ /* 0x006fea0003800000 */
.L_x_8372:
[----:B------:R-:W-:Y:S01]  /*cdd0*/  FADD.FTZ R5, R8, R5 ;  /* 0x0000000508057221 */ /* 0x000fe20000010000 */
[----:B------:R-:W-:Y:S01]  /*cde0*/  FADD.FTZ R9, R10, R165 ;  /* 0x000000a50a097221 */ /* 0x000fe20000010000 */
[----:B------:R-:W-:-:S04]  /*cdf0*/  MOV R7, 0x1 ;  /* 0x0000000100077802 */ /* 0x000fc80000000f00 */
[----:B------:R-:W-:-:S07]  /*ce00*/  MOV R164, R9 ;  /* 0x0000000900a47202 */ /* 0x000fce0000000f00 */
[----:B------:R-:W-:Y:S05]  /*ce10*/  WARPSYNC.COLLECTIVE R6, `(.L_x_8373) ;  /* 0x0000000006087348 */ /* 0x000fea0003c00000 */
[----:B------:R1:W2:Y:S02]  /*ce20*/  SHFL.BFLY P0, R10, R164, R7, R4 ;  /* 0x0c000007a40a7389 */ /* 0x0002a40000000004 */
[----:B-12---:R-:W-:Y:S05]  /*ce30*/  ENDCOLLECTIVE ;  /* 0x000000000000791b */ /* 0x006fea0003800000 */
.L_x_8373:
[----:B------:R-:W-:Y:S05]  /*ce40*/  BRA `(.L_x_8374) ;  /* 0xfffffff000347947 */ /* 0x000fea000383ffff */
.L_x_8375:
        /* <DEDUP_REMOVED lines=11> */
.L_x_11675:


//--------------------- .text._ZN5flash24flash_fwd_splitkv_kernelI23Flash_fwd_kernel_traitsILi96ELi64ELi64ELi4ELb0ELb0EN7cutlass10bfloat16_tE19Flash_kernel_traitsILi96ELi64ELi64ELi4ES3_EELb0ELb1ELb0ELb0ELb0ELb0ELb1ELb1EEEvNS_16Flash_fwd_paramsE --------------------------
	.section	.text._ZN5flash24flash_fwd_splitkv_kernelI23Flash_fwd_kernel_traitsILi96ELi64ELi64ELi4ELb0ELb0EN7cutlass10bfloat16_tE19Flash_kernel_traitsILi96ELi64ELi64ELi4ES3_EELb0ELb1ELb0ELb0ELb0ELb0ELb1ELb1EEEvNS_16Flash_fwd_paramsE,"ax",@progbits
	.align	128
        .global         _ZN5flash24flash_fwd_splitkv_kernelI23Flash_fwd_kernel_traitsILi96ELi64ELi64ELi4ELb0ELb0EN7cutlass10bfloat16_tE19Flash_kernel_traitsILi96ELi64ELi64ELi4ES3_EELb0ELb1ELb0ELb0ELb0ELb0ELb1ELb1EEEvNS_16Flash_fwd_paramsE
        .type           _ZN5flash24flash_fwd_splitkv_kernelI23Flash_fwd_kernel_traitsILi96ELi64ELi64ELi4ELb0ELb0EN7cutlass10bfloat16_tE19Flash_kernel_traitsILi96ELi64ELi64ELi4ES3_EELb0ELb1ELb0ELb0ELb0ELb0ELb1ELb1EEEvNS_16Flash_fwd_paramsE,@function
        .size           _ZN5flash24flash_fwd_splitkv_kernelI23Flash_fwd_kernel_traitsILi96ELi64ELi64ELi4ELb0ELb0EN7cutlass10bfloat16_tE19Flash_kernel_traitsILi96ELi64ELi64ELi4ES3_EELb0ELb1ELb0ELb0ELb0ELb0ELb1ELb1EEEvNS_16Flash_fwd_paramsE,(.L_x_11676 - _ZN5flash24flash_fwd_splitkv_kernelI23Flash_fwd_kernel_traitsILi96ELi64ELi64ELi4ELb0ELb0EN7cutlass10bfloat16_tE19Flash_kernel_traitsILi96ELi64ELi64ELi4ES3_EELb0ELb1ELb0ELb0ELb0ELb0ELb1ELb1EEEvNS_16Flash_fwd_paramsE)
        .other          _ZN5flash24flash_fwd_splitkv_kernelI23Flash_fwd_kernel_traitsILi96ELi64ELi64ELi4ELb0ELb0EN7cutlass10bfloat16_tE19Flash_kernel_traitsILi96ELi64ELi64ELi4ES3_EELb0ELb1ELb0ELb0ELb0ELb0ELb1ELb1EEEvNS_16Flash_fwd_paramsE,@"STO_CUDA_ENTRY STV_DEFAULT"
_ZN5flash24flash_fwd_splitkv_kernelI23Flash_fwd_kernel_traitsILi96ELi64ELi64ELi4ELb0ELb0EN7cutlass10bfloat16_tE19Flash_kernel_traitsILi96ELi64ELi64ELi4ES3_EELb0ELb1ELb0ELb0ELb0ELb0ELb1ELb1EEEvNS_16Flash_fwd_paramsE:
.text._ZN5flash24flash_fwd_splitkv_kernelI23Flash_fwd_kernel_traitsILi96ELi64ELi64ELi4ELb0ELb0EN7cutlass10bfloat16_tE19Flash_kernel_traitsILi96ELi64ELi64ELi4ES3_EELb0ELb1ELb0ELb0ELb0ELb0ELb1ELb1EEEvNS_16Flash_fwd_paramsE:
        /* <DEDUP_REMOVED lines=29> */
[----:B------:R-:W-:Y:S05]  /*01d0*/  CALL.REL.NOINC `($_ZN5flash24flash_fwd_splitkv_kernelI23Flash_fwd_kernel_traitsILi96ELi64ELi64ELi4ELb0ELb0EN7cutlass10bfloat16_tE19Flash_kernel_traitsILi96ELi64ELi64ELi4ES3_EELb0ELb1ELb0ELb0ELb0ELb0ELb1ELb1EEEvNS_16Flash_fwd_paramsE$_ZN5flash30compute_attn_1rowblock_splitkvI23Flash_fwd_kernel_traitsILi96ELi64ELi64ELi4ELb0ELb0EN7cutlass10bfloat16_tE19Flash_kernel_traitsILi96ELi64ELi64ELi4ES3_EELb0ELb1ELb0ELb0ELb0ELb0ELb1ELb1ENS_16Flash_fwd_paramsEEEvRKT8_iiiii) ;  /* 0x0000000000087944 */ /* 0x000fea0003c00000 */
[----:B------:R-:W-:Y:S05]  /*01e0*/  BSYNC.RECONVERGENT B4 ;  /* 0x0000000000047941 */ /* 0x000fea0003800200 */
.L_x_8376:
[----:B------:R-:W-:Y:S05]  /*01f0*/  EXIT ;  /* 0x000000000000794d */ /* 0x000fea0003800000 */
        .type           $_ZN5flash24flash_fwd_splitkv_kernelI23Flash_fwd_kernel_traitsILi96ELi64ELi64ELi4ELb0ELb0EN7cutlass10bfloat16_tE19Flash_kernel_traitsILi96ELi64ELi64ELi4ES3_EELb0ELb1ELb0ELb0ELb0ELb0ELb1ELb1EEEvNS_16Flash_fwd_paramsE$_ZN5flash30compute_attn_1rowblock_splitkvI23Flash_fwd_kernel_traitsILi96ELi64ELi64ELi4ELb0ELb0EN7cutlass10bfloat16_tE19Flash_kernel_traitsILi96ELi64ELi64ELi4ES3_EELb0ELb1ELb0ELb0ELb0ELb0ELb1ELb1ENS_16Flash_fwd_paramsEEEvRKT8_iiiii,@function
        .size           $_ZN5flash24flash_fwd_splitkv_kernelI23Flash_fwd_kernel_traitsILi96ELi64ELi64ELi4ELb0ELb0EN7cutlass10bfloat16_tE19Flash_kernel_traitsILi96ELi64ELi64ELi4ES3_EELb0ELb1ELb0ELb0ELb0ELb0ELb1ELb1EEEvNS_16Flash_fwd_paramsE$_ZN5flash30compute_attn_1rowblock_splitkvI23Flash_fwd_kernel_traitsILi96ELi64ELi64ELi4ELb0ELb0EN7cutlass10bfloat16_tE19Flash_kernel_traitsILi96ELi64ELi64ELi4ES3_EELb0ELb1ELb0ELb0ELb0ELb0ELb1ELb1ENS_16Flash_fwd_paramsEEEvRKT8_iiiii,(.L_x_11676 - $_ZN5flash24flash_fwd_splitkv_kernelI23Flash_fwd_kernel_traitsILi96ELi64ELi64ELi4ELb0ELb0EN7cutlass10bfloat16_tE19Flash_kernel_traitsILi96ELi64ELi64ELi4ES3_EELb0ELb1ELb0ELb0ELb0ELb0ELb1ELb1EEEvNS_16Flash_fwd_paramsE$_ZN5flash30compute_attn_1rowblock_splitkvI23Flash_fwd_kernel_traitsILi96ELi64ELi64ELi4ELb0ELb0EN7cutlass10bfloat16_tE19Flash_kernel_traitsILi96ELi64ELi64ELi4ES3_EELb0ELb1ELb0ELb0ELb0ELb0ELb1ELb1ENS_16Flash_fwd_paramsEEEvRKT8_iiiii)
$_ZN5flash24flash_fwd_splitkv_kernelI23Flash_fwd_kernel_traitsILi96ELi64ELi64ELi4ELb0ELb0EN7cutlass10bfloat16_tE19Flash_kernel_traitsILi96ELi64ELi64ELi4ES3_EELb0ELb1ELb0ELb0ELb0ELb0ELb1ELb1EEEvNS_16Flash_fwd_paramsE$_ZN5flash30compute_attn_1rowblock_splitkvI23Flash_fwd_kernel_traitsILi96ELi64ELi64ELi4ELb0ELb0EN7cutlass10bfloat16_tE19Flash_kernel_traitsILi96ELi64ELi64ELi4ES3_EELb0ELb1ELb0ELb0ELb0ELb0ELb1ELb1ENS_16Flash_fwd_paramsEEEvRKT8_iiiii:
        /* <DEDUP_REMOVED lines=38> */
.L_x_8378:
[----:B------:R-:W-:Y:S05]  /*0460*/  BSYNC.RECONVERGENT B0 ;  /* 0x0000000000007941 */ /* 0x000fea0003800200 */
.L_x_8377:
[----:B------:R-:W-:Y:S04]  /*0470*/  BSSY.RECONVERGENT B0, `(.L_x_8379) ;  /* 0x0000007000007945 */ /* 0x000fe80003800200 */
[----:B------:R-:W-:Y:S05]  /*0480*/  @!P3 BRA `(.L_x_8380) ;  /* 0x000000000014b947 */ /* 0x000fea0003800000 */
[----:B------:R-:W2:Y:S02]  /*0490*/  LD.E.U8 R2, desc[UR4][R84.64+0x1b2] ;  /* 0x0001b20454027980 */ /* 0x000ea4000c101100 */
[----:B--2---:R-:W-:-:S13]  /*04a0*/  ISETP.NE.AND P1, PT, R2, RZ, PT ;  /* 0x000000ff0200720c */ /* 0x004fda0003f25270 */
[----:B-----5:R-:W2:Y:S02]  /*04b0*/  @P1 LD.E R52, desc[UR4][R8.64+0x4] ;  /* 0x0000040408341980 */ /* 0x020ea4000c101900 */
[----:B--2---:R-:W-:-:S06]  /*04c0*/  @P1 IADD3 R52, PT, PT, R52, -R15, RZ ;  /* 0x8000000f34341210 */ /* 0x004fcc0007ffe0ff */
[----:B------:R2:W5:Y:S02]  /*04d0*/  @!P1 LD.E R52, desc[UR4][R8.64] ;  /* 0x0000000408349980 */ /* 0x000564000c101900 */
.L_x_8380:
[----:B------:R-:W-:Y:S05]  /*04e0*/  BSYNC.RECONVERGENT B0 ;  /* 0x0000000000007941 */ /* 0x000fea0003800200 */
.L_x_8379:
[----:B------:R-:W-:Y:S01]  /*04f0*/  BSSY.RECONVERGENT B1, `(.L_x_8381) ;  /* 0x0000012000017945 */ /* 0x000fe20003800200 */
[----:B-----5:R-:W-:Y:S02]  /*0500*/  @P5 IADD3 R143, PT, PT, R0, -R13, RZ ;  /* 0x8000000d008f5210 */ /* 0x020fe40007ffe0ff */
[----:B------:R-:W-:Y:S01]  /*0510*/  IADD3 R52, PT, PT, R52, -R14, RZ ;  /* 0x8000000e34347210 */ /* 0x000fe20007ffe0ff */
[----:B------:R-:W-:Y:S05]  /*0520*/  @!P0 BRA `(.L_x_8382) ;  /* 0x0000000000148947 */ /* 0x000fea0003800000 */
[----:B------:R-:W-:-:S05]  /*0530*/  IADD3 R2, P0, PT, R6, R66, RZ ;  /* 0x0000004206027210 */ /* 0x000fca0007f1e0ff */
[----:B------:R-:W-:-:S05]  /*0540*/  IMAD.X R3, R7, 0x1, R65, P0 ;  /* 0x0000000107037824 */ /* 0x000fca00000e0641 */
[----:B------:R-:W3:Y:S02]  /*0550*/  LD.E R47, desc[UR4][R2.64] ;  /* 0x00000004022f7980 */ /* 0x000ee4000c101900 */
[----:B---3--:R-:W-:Y:S01]  /*0560*/  IADD3 R47, PT, PT, R47, -R14, RZ ;  /* 0x8000000e2f2f7210 */ /* 0x008fe20007ffe0ff */
[----:B------:R-:W-:Y:S05]  /*0570*/  BRA `(.L_x_8383) ;  /* 0x0000000000247947 */ /* 0x000fea0003800000 */
.L_x_8382:
[----:B------:R-:W3:Y:S01]  /*0580*/  LD.E.64 R2, desc[UR4][R84.64+0x108] ;  /* 0x0001080454027980 */ /* 0x000ee2000c101b00 */
[----:B------:R-:W-:Y:S01]  /*0590*/  BSSY.RECONVERGENT B0, `(.L_x_8384) ;  /* 0x0000006000007945 */ /* 0x000fe20003800200 */
[----:B------:R-:W-:Y:S01]  /*05a0*/  IMAD.MOV.U32 R47, RZ, RZ, RZ ;  /* 0x000000ffff2f7224 */ /* 0x000fe200078e00ff */
[----:B---3--:R-:W-:-:S04]  /*05b0*/  ISETP.NE.U32.AND P0, PT, R2, RZ, PT ;  /* 0x000000ff0200720c */ /* 0x008fc80003f05070 */
[----:B------:R-:W-:-:S13]  /*05c0*/  ISETP.NE.AND.EX P0, PT, R3, RZ, PT, P0 ;  /* 0x000000ff0300720c */ /* 0x000fda0003f05300 */
[----:B------:R-:W-:Y:S05]  /*05d0*/  @!P0 BRA `(.L_x_8385) ;  /* 0x0000000000048947 */ /* 0x000fea0003800000 */
[----:B------:R3:W5:Y:S02]  /*05e0*/  LD.E R47, desc[UR4][R84.64+0xbc] ;  /* 0x0000bc04542f7980 */ /* 0x000764000c101900 */
.L_x_8385:
[----:B------:R-:W-:Y:S05]  /*05f0*/  BSYNC.RECONVERGENT B0 ;  /* 0x0000000000007941 */ /* 0x000fea0003800200 */
.L_x_8384:
[----:B-----5:R-:W-:Y:S02]  /*0600*/  IADD3 R47, PT, PT, R52, R47, RZ ;  /* 0x0000002f342f7210 */ /* 0x020fe40007ffe0ff */
.L_x_8383:
[----:B------:R-:W-:Y:S05]  /*0610*/  BSYNC.RECONVERGENT B1 ;  /* 0x0000000000017941 */ /* 0x000fea0003800200 */
.L_x_8381:
[----:B------:R-:W-:Y:S01]  /*0620*/  IMAD.SHL.U32 R73, R141, 0x40, RZ ;  /* 0x000000408d497824 */ /* 0x000fe200078e00ff */
[----:B------:R-:W-:Y:S01]  /*0630*/  MOV R2, R140 ;  /* 0x0000008c00027202 */ /* 0x000fe20000000f00 */
[----:B------:R-:W-:-:S03]  /*0640*/  IMAD.MOV.U32 R3, RZ, RZ, 0x0 ;  /* 0x00000000ff037424 */ /* 0x000fc600078e00ff */
[----:B------:R-:W-:-:S13]  /*0650*/  ISETP.GT.AND P0, PT, R143, R73, PT ;  /* 0x000000498f00720c */ /* 0x000fda0003f04270 */
[----:B-123--:R-:W-:Y:S05]  /*0660*/  @!P0 RET.REL.NODEC R2 `(_ZN5flash24flash_fwd_splitkv_kernelI23Flash_fwd_kernel_traitsILi96ELi64ELi64ELi4ELb0ELb0EN7cutlass10bfloat16_tE19Flash_kernel_traitsILi96ELi64ELi64ELi4ES3_EELb0ELb1ELb0ELb0ELb0ELb0ELb1ELb1EEEvNS_16Flash_fwd_paramsE) ;  /* 0xfffffff802648950 */ /* 0x00efea0003c3ffff */
        /* <DEDUP_REMOVED lines=30> */
[----:B------:R-:W-:Y:S02]  /*0850*/  VIADD R2, R47, 0x3f ;  /* 0x0000003f2f027836 */ /* 0x000fe40000000000 */
[----:B------:R-:W-:-:S06]  /*0860*/  IMAD R3, R141, 0x40, -R143 ;  /* 0x000000408d037824 */ /* 0x000fcc00078e0a8f */
[----:B------:R-:W-:Y:S01]  /*0870*/  @P2 VIADD R7, R7, 0x1 ;  /* 0x0000000107072836 */ /* 0x000fe20000000000 */
[----:B---3--:R-:W-:Y:S01]  /*0880*/  IADD3 R3, PT, PT, R5, R3, R2 ;  /* 0x0000000305037210 */ /* 0x008fe20007ffe002 */
[----:B----4-:R-:W-:Y:S02]  /*0890*/  IMAD.IADD R6, R6, 0x1, R143 ;  /* 0x0000000106067824 */ /* 0x010fe400078e028f */
[----:B------:R-:W-:Y:S02]  /*08a0*/  IMAD.MOV.U32 R0, RZ, RZ, R7 ;  /* 0x000000ffff007224 */ /* 0x000fe400078e0007 */
[----:B------:R-:W-:Y:S02]  /*08b0*/  VIADD R3, R3, 0x40 ;  /* 0x0000004003037836 */ /* 0x000fe40000000000 */
[----:B------:R-:W-:Y:S01]  /*08c0*/  @!P0 IMAD.MOV R0, RZ, RZ, -R0 ;  /* 0x000000ffff008224 */ /* 0x000fe200078e0a00 */
[----:B------:R-:W-:Y:S02]  /*08d0*/  @!P1 LOP3.LUT R0, RZ, R4, RZ, 0x33, !PT ;  /* 0x00000004ff009212 */ /* 0x000fe400078e33ff */
[----:B------:R-:W-:-:S02]  /*08e0*/  SHF.R.S32.HI R4, RZ, 0x1f, R2 ;  /* 0x0000001fff047819 */ /* 0x000fc40000011402 */
[----:B------:R-:W-:Y:S02]  /*08f0*/  IADD3 R6, PT, PT, -R6, R73, R47 ;  /* 0x0000004906067210 */ /* 0x000fe40007ffe12f */
        /* <DEDUP_REMOVED lines=27> */
[CC--:B------:R-:W-:Y:S01]  /*0ab0*/  ISETP.GE.AND P2, PT, R45.reuse, R143.reuse, PT ;  /* 0x0000008f2d00720c */ /* 0x0c0fe20003f46270 */
        /* <DEDUP_REMOVED lines=21> */
.L_x_8388:
[----:B------:R-:W-:Y:S05]  /*0c10*/  BSYNC.RECONVERGENT B0 ;  /* 0x0000000000007941 */ /* 0x000fea0003800200 */
.L_x_8387:
        /* <DEDUP_REMOVED lines=16> */
.L_x_8390:
[----:B------:R-:W-:Y:S05]  /*0d20*/  BSYNC.RECONVERGENT B0 ;  /* 0x0000000000007941 */ /* 0x000fea0003800200 */
.L_x_8389:
        /* <DEDUP_REMOVED lines=15> */
.L_x_8392:
[----:B------:R-:W-:Y:S05]  /*0e20*/  BSYNC.RECONVERGENT B0 ;  /* 0x0000000000007941 */ /* 0x000fea0003800200 */
.L_x_8391:
        /* <DEDUP_REMOVED lines=15> */
.L_x_8394:
[----:B------:R-:W-:Y:S05]  /*0f20*/  BSYNC.RECONVERGENT B0 ;  /* 0x0000000000007941 */ /* 0x000fea0003800200 */
.L_x_8393:
[----:B------:R-:W-:Y:S01]  /*0f30*/  ISETP.GE.OR P1, PT, R9, R143, P6 ;  /* 0x0000008f0900720c */ /* 0x000fe20003726670 */
[----:B------:R-:W-:Y:S01]  /*0f40*/  @!P5 IMAD.MOV.U32 R5, RZ, RZ, -0x800000 ;  /* 0xff800000ff05d424 */ /* 0x000fe200078e00ff */
[C---:B------:R-:W-:Y:S01]  /*0f50*/  IADD3 R45, P0, PT, R3.reuse, R45, RZ ;  /* 0x0000002d032d7210 */ /* 0x040fe20007f1e0ff */
[----:B------:R-:W-:Y:S01]  /*0f60*/  @!P4 IMAD.MOV.U32 R4, RZ, RZ, -0x800000 ;  /* 0xff800000ff04c424 */ /* 0x000fe200078e00ff */
[----:B------:R-:W-:Y:S02]  /*0f70*/  ISETP.GE.OR P6, PT, R8, R143, P6 ;  /* 0x0000008f0800720c */ /* 0x000fe400037c6670 */
[----:B------:R-:W-:Y:S02]  /*0f80*/  LEA.HI.X.SX32 R3, R3, RZ, 0x1, P0 ;  /* 0x000000ff03037211 */ /* 0x000fe400000f0eff */
[----:B-----5:R-:W-:-:S04]  /*0f90*/  LEA R2, P0, R45, R6, 0x2 ;  /* 0x000000062d027211 */ /* 0x020fc800078010ff */
[----:B------:R-:W-:Y:S01]  /*0fa0*/  LEA.HI.X R3, R45, R7, R3, 0x2, P0 ;  /* 0x000000072d037211 */ /* 0x000fe200000f1403 */
[----:B------:R-:W-:-:S04]  /*0fb0*/  @!P1 IMAD.MOV.U32 R0, RZ, RZ, -0x800000 ;  /* 0xff800000ff009424 */ /* 0x000fc800078e00ff */
[----:B------:R1:W-:Y:S04]  /*0fc0*/  @!P5 ST.E desc[UR4][R2.64], R5 ;  /* 0x000000050200d985 */ /* 0x0003e8000c101904 */
[----:B------:R2:W-:Y:S04]  /*0fd0*/  @!P4 ST.E desc[UR4][R2.64+0x40], R4 ;  /* 0x000040040200c985 */ /* 0x0005e8000c101904 */
[----:B------:R3:W-:Y:S01]  /*0fe0*/  @!P1 ST.E desc[UR4][R2.64+0x80], R0 ;  /* 0x0000800002009985 */ /* 0x0007e2000c101904 */
[----:B-1----:R-:W-:Y:S02]  /*0ff0*/  IMAD.MOV.U32 R5, RZ, RZ, 0x0 ;  /* 0x00000000ff057424 */ /* 0x002fe400078e00ff */
[----:B--2---:R-:W-:-:S04]  /*1000*/  IMAD.MOV.U32 R4, RZ, RZ, R140 ;  /* 0x000000ffff047224 */ /* 0x004fc800078e008c */
[----:B---34-:R-:W-:Y:S05]  /*1010*/  @P6 RET.REL.NODEC R4 `(_ZN5flash24flash_fwd_splitkv_kernelI23Flash_fwd_kernel_traitsILi96ELi64ELi64ELi4ELb0ELb0EN7cutlass10bfloat16_tE19Flash_kernel_traitsILi96ELi64ELi64ELi4ES3_EELb0ELb1ELb0ELb0ELb0ELb0ELb1ELb1EEEvNS_16Flash_fwd_paramsE) ;  /* 0xffffffec04f86950 */ /* 0x018fea0003c3ffff */
[----:B------:R-:W-:Y:S02]  /*1020*/  MOV R0, 0xff800000 ;  /* 0xff80000000007802 */ /* 0x000fe40000000f00 */
[----:B------:R-:W-:-:S03]  /*1030*/  MOV R141, 0x0 ;  /* 0x00000000008d7802 */ /* 0x000fc60000000f00 */
[----:B------:R1:W-:Y:S02]  /*1040*/  ST.E desc[UR4][R2.64+0xc0], R0 ;  /* 0x0000c00002007985 */ /* 0x0003e4000c101904 */
[----:B-1----:R-:W-:Y:S05]  /*1050*/  RET.REL.NODEC R140 `(_ZN5flash24flash_fwd_splitkv_kernelI23Flash_fwd_kernel_traitsILi96ELi64ELi64ELi4ELb0ELb0EN7cutlass10bfloat16_tE19Flash_kernel_traitsILi96ELi64ELi64ELi4ES3_EELb0ELb1ELb0ELb0ELb0ELb0ELb1ELb1EEEvNS_16Flash_fwd_paramsE) ;  /* 0xffffffec8ce87950 */ /* 0x002fea0003c3ffff */
.L_x_8386:
        /* <DEDUP_REMOVED lines=53> */
[----:B------:R-:W-:Y:S02]  /*13b0*/  IMAD.WIDE R6, R11, 0x4, R2 ;  /* 0x000000040b067825 */ /* 0x000fe400078e0202 */
[----:B------:R-:W5:Y:S04]  /*13c0*/  LD.E.64 R2, desc[UR4][R84.64+0x40] ;  /* 0x0000400454027980 */ /* 0x000f68000c101b00 */
[----:B------:R1:W3:Y:S01]  /*13d0*/  LD.E R6, desc[UR4][R6.64] ;  /* 0x0000000406067980 */ /* 0x0002e2000c101900 */
        /* <DEDUP_REMOVED lines=24> */
[----:B------:R-:W-:Y:S02]  /*1560*/  SHF.R.S32.HI R18, RZ, 0x1f, R19 ;  /* 0x0000001fff127819 */ /* 0x000fe40000011413 */
[----:B---3--:R-:W-:Y:S01]  /*1570*/  SHF.R.S32.HI R8, RZ, 0x1f, R6 ;  /* 0x0000001fff087819 */ /* 0x008fe20000011406 */
[----:B------:R-:W-:-:S04]  /*1580*/  IMAD R9, R21, R6, RZ ;  /* 0x0000000615097224 */ /* 0x000fc800078e02ff */
[C---:B------:R-:W-:Y:S02]  /*1590*/  IMAD R9, R20.reuse, R8, R9 ;  /* 0x0000000814097224 */ /* 0x040fe400078e0209 */
[----:B------:R-:W-:-:S05]  /*15a0*/  IMAD.WIDE.U32 R20, R20, R6, RZ ;  /* 0x0000000614147225 */ /* 0x000fca00078e00ff */
[----:B------:R-:W-:Y:S01]  /*15b0*/  IADD3 R21, PT, PT, R21, R9, RZ ;  /* 0x0000000915157210 */ /* 0x000fe20007ffe0ff */
[----:B------:R-:W-:Y:S02]  /*15c0*/  IMAD.MOV.U32 R9, RZ, RZ, R7 ;  /* 0x000000ffff097224 */ /* 0x000fe400078e0007 */
[----:B--2---:R-:W-:Y:S02]  /*15d0*/  IMAD R7, R5, R19, RZ ;  /* 0x0000001305077224 */ /* 0x004fe400078e02ff */
[----:B------:R-:W-:Y:S01]  /*15e0*/  IMAD.WIDE.U32 R20, R19, R4, R20 ;  /* 0x0000000413147225 */ /* 0x000fe200078e0014 */
[----:B------:R-:W-:Y:S02]  /*15f0*/  @!P0 IADD3 R9, PT, PT, -R9, RZ, RZ ;  /* 0x000000ff09098210 */ /* 0x000fe40007ffe1ff */
[----:B------:R-:W-:Y:S01]  /*1600*/  @!P1 LOP3.LUT R9, RZ, R0, RZ, 0x33, !PT ;  /* 0x00000000ff099212 */ /* 0x000fe200078e33ff */
[----:B------:R-:W-:-:S04]  /*1610*/  IMAD R7, R4, R18, R7 ;  /* 0x0000001204077224 */ /* 0x000fc800078e0207 */
        /* <DEDUP_REMOVED lines=13> */
.L_x_8396:
        /* <DEDUP_REMOVED lines=8> */
[----:B------:R-:W-:Y:S01]  /*1770*/  IMAD.MOV.U32 R24, RZ, RZ, RZ ;  /* 0x000000ffff187224 */ /* 0x000fe200078e00ff */
[----:B------:R-:W-:-:S02]  /*1780*/  IABS R10, R144 ;  /* 0x00000090000a7213 */ /* 0x000fc40000000000 */
[----:B------:R-:W-:Y:S02]  /*1790*/  @!P2 SHF.R.S32.HI R9, RZ, 0x1f, R14 ;  /* 0x0000001fff09a819 */ /* 0x000fe4000001140e */
        /* <DEDUP_REMOVED lines=12> */
[----:B------:R-:W-:Y:S02]  /*1860*/  IMAD R8, R11, R8, R10 ;  /* 0x000000080b087224 */ /* 0x000fe400078e020a */
[----:B---3--:R-:W-:-:S03]  /*1870*/  @!P2 IMAD R6, R5, R14, RZ ;  /* 0x0000000e0506a224 */ /* 0x008fc600078e02ff */
[----:B------:R-:W-:Y:S01]  /*1880*/  ISETP.GT.U32.AND P1, PT, R7, R8, PT ;  /* 0x000000080700720c */ /* 0x000fe20003f24070 */
[----:B------:R-:W-:Y:S02]  /*1890*/  @!P2 IMAD R6, R9, R4, R6 ;  /* 0x000000040906a224 */ /* 0x000fe400078e0206 */
[----:B------:R-:W-:-:S04]  /*18a0*/  @!P2 IMAD.WIDE.U32 R24, R4, R14, RZ ;  /* 0x0000000e0418a225 */ /* 0x000fc800078e00ff */
[----:B------:R-:W-:Y:S01]  /*18b0*/  @!P2 IMAD.IADD R25, R25, 0x1, R6 ;  /* 0x000000011919a824 */ /* 0x000fe200078e0206 */
[----:B-----5:R-:W-:Y:S01]  /*18c0*/  @!P2 SHF.R.S32.HI R6, RZ, 0x1f, R12 ;  /* 0x0000001fff06a819 */ /* 0x020fe2000001140c */
[----:B----4-:R-:W-:Y:S01]  /*18d0*/  @!P2 IMAD R9, R19, R12, RZ ;  /* 0x0000000c1309a224 */ /* 0x010fe200078e02ff */
[----:B------:R-:W-:-:S03]  /*18e0*/  @P2 IADD3 R10, PT, PT, R14, R15, RZ ;  /* 0x0000000f0e0a2210 */ /* 0x000fc60007ffe0ff */
[-C--:B------:R-:W-:Y:S01]  /*18f0*/  @!P1 IADD3 R8, PT, PT, R8, -R7.reuse, RZ ;  /* 0x8000000708089210 */ /* 0x080fe20007ffe0ff */
[C---:B------:R-:W-:Y:S02]  /*1900*/  @!P2 IMAD R9, R18.reuse, R6, R9 ;  /* 0x000000061209a224 */ /* 0x040fe400078e0209 */
[----:B------:R-:W-:Y:S01]  /*1910*/  @!P2 IMAD.WIDE.U32 R18, R18, R12, R24 ;  /* 0x0000000c1212a225 */ /* 0x000fe200078e0018 */
[----:B------:R-:W-:Y:S02]  /*1920*/  ISETP.GE.U32.AND P5, PT, R8, R7, PT ;  /* 0x000000070800720c */ /* 0x000fe40003fa6070 */
[----:B------:R-:W-:Y:S01]  /*1930*/  LOP3.LUT R7, R144, R0, RZ, 0x3c, !PT ;  /* 0x0000000090077212 */ /* 0x000fe200078e3cff */
[-C--:B------:R-:W-:Y:S02]  /*1940*/  @P2 IMAD R6, R5, R10.reuse, RZ ;  /* 0x0000000a05062224 */ /* 0x080fe400078e02ff */
[----:B------:R-:W-:Y:S01]  /*1950*/  @P2 IMAD.WIDE.U32 R24, R4, R10, RZ ;  /* 0x0000000a04182225 */ /* 0x000fe200078e00ff */
[----:B------:R-:W-:-:S02]  /*1960*/  ISETP.GE.AND P0, PT, R7, RZ, PT ;  /* 0x000000ff0700720c */ /* 0x000fc40003f06270 */
[----:B------:R-:W-:Y:S01]  /*1970*/  @!P2 MOV R10, R18 ;  /* 0x00000012000aa202 */ /* 0x000fe20000000f00 */
[----:B------:R-:W-:Y:S01]  /*1980*/  @!P2 IMAD.IADD R9, R19, 0x1, R9 ;  /* 0x000000011309a824 */ /* 0x000fe200078e0209 */
[----:B------:R-:W-:Y:S01]  /*1990*/  ISETP.NE.AND P3, PT, R0, RZ, PT ;  /* 0x000000ff0000720c */ /* 0x000fe20003f65270 */
[----:B------:R-:W-:Y:S01]  /*19a0*/  @P2 IMAD.MOV.U32 R10, RZ, RZ, R24 ;  /* 0x000000ffff0a2224 */ /* 0x000fe200078e0018 */
[----:B------:R-:W-:Y:S02]  /*19b0*/  LEA R19, R88, 0xffffffc0, 0x6 ;  /* 0xffffffc058137811 */ /* 0x000fe400078e30ff */
[----:B------:R-:W-:Y:S01]  /*19c0*/  @P2 IADD3 R9, PT, PT, R25, R6, RZ ;  /* 0x0000000619092210 */ /* 0x000fe20007ffe0ff */
[----:B------:R-:W-:Y:S01]  /*19d0*/  @!P2 IMAD R7, R3, R14, RZ ;  /* 0x0000000e0307a224 */ /* 0x000fe200078e02ff */
[----:B------:R-:W-:Y:S02]  /*19e0*/  @!P2 SHF.R.S32.HI R6, RZ, 0x1f, R14 ;  /* 0x0000001fff06a819 */ /* 0x000fe4000001140e */
[----:B------:R-:W-:Y:S01]  /*19f0*/  @!P1 IADD3 R11, PT, PT, R11, 0x1, RZ ;  /* 0x000000010b0b9810 */ /* 0x000fe20007ffe0ff */
[----:B------:R-:W-:Y:S01]  /*1a00*/  IMAD R8, R5, R19, RZ ;  /* 0x0000001305087224 */ /* 0x000fe200078e02ff */
[----:B------:R-:W-:Y:S01]  /*1a10*/  SHF.R.S32.HI R18, RZ, 0x1f, R19 ;  /* 0x0000001fff127819 */ /* 0x000fe20000011413 */
[----:B------:R-:W-:Y:S01]  /*1a20*/  IMAD.MOV.U32 R25, RZ, RZ, R9 ;  /* 0x000000ffff197224 */ /* 0x000fe200078e0009 */
[----:B------:R-:W-:Y:S01]  /*1a30*/  MOV R24, R10 ;  /* 0x0000000a00187202 */ /* 0x000fe20000000f00 */
[----:B------:R-:W-:Y:S01]  /*1a40*/  @!P2 IMAD R6, R6, R2, R7 ;  /* 0x000000020606a224 */ /* 0x000fe200078e0207 */
[----:B------:R-:W-:Y:S01]  /*1a50*/  @P5 IADD3 R11, PT, PT, R11, 0x1, RZ ;  /* 0x000000010b0b5810 */ /* 0x000fe20007ffe0ff */
        /* <DEDUP_REMOVED lines=24> */
.L_x_8397:
[----:B------:R-:W-:Y:S05]  /*1be0*/  BSYNC.RECONVERGENT B0 ;  /* 0x0000000000007941 */ /* 0x000fea0003800200 */
.L_x_8395:
[----:B------:R-:W-:Y:S01]  /*1bf0*/  ISETP.NE.AND P0, PT, R13, -0x1, PT ;  /* 0xffffffff0d00780c */ /* 0x000fe20003f05270 */
[----:B------:R-:W2:Y:S04]  /*1c00*/  LD.E.64 R24, desc[UR4][R84.64+0x30] ;  /* 0x0000300454187980 */ /* 0x000ea8000c101b00 */
[----:B------:R-:W3:Y:S04]  /*1c10*/  LD.E.64 R26, desc[UR4][R84.64+0x48] ;  /* 0x00004804541a7980 */ /* 0x000ee8000c101b00 */
[----:B------:R-:W4:Y:S04]  /*1c20*/  LD.E.64 R8, desc[UR4][R84.64] ;  /* 0x0000000454087980 */ /* 0x000f28000c101b00 */
[----:B------:R-:W3:Y:S04]  /*1c30*/  @!P0 LD.E.64 R30, desc[UR4][R84.64+0x18] ;  /* 0x00001804541e8980 */ /* 0x000ee8000c101b00 */
[----:B------:R-:W4:Y:S04]  /*1c40*/  LD.E.64 R14, desc[UR4][R84.64+0x10] ;  /* 0x00001004540e7980 */ /* 0x000f28000c101b00 */
[----:B------:R-:W4:Y:S04]  /*1c50*/  LD.E.64 R16, desc[UR4][R84.64+0x8] ;  /* 0x0000080454107980 */ /* 0x000f28000c101b00 */
[----:B------:R-:W5:Y:S01]  /*1c60*/  LD.E R142, desc[UR4][R84.64+0xc0] ;  /* 0x0000c004548e7980 */ /* 0x000f62000c101900 */
[----:B------:R-:W-:-:S04]  /*1c70*/  IABS R6, R0 ;  /* 0x0000000000067213 */ /* 0x000fc80000000000 */
[----:B------:R-:W1:Y:S08]  /*1c80*/  I2F.RP R12, R6 ;  /* 0x00000006000c7306 */ /* 0x000e700000209400 */
[----:B-1----:R-:W1:Y:S01]  /*1c90*/  MUFU.RCP R12, R12 ;  /* 0x0000000c000c7308 */ /* 0x002e620000001000 */
[----:B------:R-:W-:Y:S01]  /*1ca0*/  IMAD.MOV.U32 R7, RZ, RZ, RZ ;  /* 0x000000ffff077224 */ /* 0x000fe200078e00ff */
[----:B------:R-:W-:-:S05]  /*1cb0*/  MOV R32, RZ ;  /* 0x000000ff00207202 */ /* 0x000fca0000000f00 */
[----:B------:R1:W5:Y:S02]  /*1cc0*/  @P4 LD.E R7, desc[UR4][R22.64] ;  /* 0x0000000416074980 */ /* 0x000364000c101900 */
[----:B-1----:R-:W-:-:S04]  /*1cd0*/  VIADD R12, R12, 0xffffffe ;  /* 0x0ffffffe0c0c7836 */ /* 0x002fc80000000000 */
[----:B------:R-:W1:Y:S02]  /*1ce0*/  F2I.FTZ.U32.TRUNC.NTZ R33, R12 ;  /* 0x0000000c00217305 */ /* 0x000e64000021f000 */
[----:B-1----:R-:W-:-:S04]  /*1cf0*/  IMAD.MOV R12, RZ, RZ, -R33 ;  /* 0x000000ffff0c7224 */ /* 0x002fc800078e0a21 */
[----:B------:R-:W-:Y:S01]  /*1d00*/  IMAD R23, R12, R6, RZ ;  /* 0x000000060c177224 */ /* 0x000fe200078e02ff */
[----:B------:R-:W-:Y:S02]  /*1d10*/  IABS R22, R144 ;  /* 0x0000009000167213 */ /* 0x000fe40000000000 */
[----:B------:R-:W-:Y:S01]  /*1d20*/  IABS R12, R0 ;  /* 0x00000000000c7213 */ /* 0x000fe20000000000 */
[----:B------:R-:W-:-:S04]  /*1d30*/  IMAD.HI.U32 R23, R33, R23, R32 ;  /* 0x0000001721177227 */ /* 0x000fc800078e0020 */
[----:B------:R-:W-:Y:S02]  /*1d40*/  IMAD.MOV R12, RZ, RZ, -R12 ;  /* 0x000000ffff0c7224 */ /* 0x000fe400078e0a0c */
[----:B------:R-:W-:-:S04]  /*1d50*/  IMAD.HI.U32 R23, R23, R22, RZ ;  /* 0x0000001617177227 */ /* 0x000fc800078e00ff */
[----:B------:R-:W-:-:S05]  /*1d60*/  IMAD R22, R23, R12, R22 ;  /* 0x0000000c17167224 */ /* 0x000fca00078e0216 */
[----:B------:R-:W-:Y:S01]  /*1d70*/  ISETP.GT.U32.AND P2, PT, R6, R22, PT ;  /* 0x000000160600720c */ /* 0x000fe20003f44070 */
[----:B------:R-:W-:-:S05]  /*1d80*/  IMAD.SHL.U32 R90, R45, 0x8, RZ ;  /* 0x000000082d5a7824 */ /* 0x000fca00078e00ff */
[----:B------:R-:W-:-:S07]  /*1d90*/  LOP3.LUT R12, R90, 0x18, RZ, 0xc0, !PT ;  /* 0x000000185a0c7812 */ /* 0x000fce00078ec0ff */
[----:B------:R-:W-:-:S05]  /*1da0*/  @!P2 IMAD.IADD R22, R22, 0x1, -R6 ;  /* 0x000000011616a824 */ /* 0x000fca00078e0a06 */
[----:B------:R-:W-:Y:S02]  /*1db0*/  ISETP.GE.U32.AND P3, PT, R22, R6, PT ;  /* 0x000000061600720c */ /* 0x000fe40003f66070 */
[----:B------:R-:W-:Y:S02]  /*1dc0*/  IADD3 R32, P1, PT, R12, R21, RZ ;  /* 0x000000150c207210 */ /* 0x000fe40007f3e0ff */
[----:B------:R-:W-:Y:S01]  /*1dd0*/  LOP3.LUT R6, R144, R0, RZ, 0x3c, !PT ;  /* 0x0000000090067212 */ /* 0x000fe200078e3cff */
[----:B------:R-:W-:Y:S01]  /*1de0*/  @!P2 VIADD R23, R23, 0x1 ;  /* 0x000000011717a836 */ /* 0x000fe20000000000 */
[----:B------:R-:W-:Y:S02]  /*1df0*/  IADD3.X R33, PT, PT, RZ, R20, RZ, P1, !PT ;  /* 0x00000014ff217210 */ /* 0x000fe40000ffe4ff */
[----:B------:R-:W-:Y:S01]  /*1e00*/  ISETP.GE.AND P1, PT, R6, RZ, PT ;  /* 0x000000ff0600720c */ /* 0x000fe20003f26270 */
[----:B------:R-:W1:Y:S01]  /*1e10*/  S2R R44, SR_CgaCtaId ;  /* 0x00000000002c7919 */ /* 0x000e620000008800 */
[----:B------:R-:W-:Y:S01]  /*1e20*/  ISETP.NE.AND P2, PT, R0, RZ, PT ;  /* 0x000000ff0000720c */ /* 0x000fe20003f45270 */
[----:B-----5:R-:W-:-:S02]  /*1e30*/  IMAD R18, R18, R2, RZ ;  /* 0x0000000212127224 */ /* 0x020fc400078e02ff */
[----:B------:R-:W-:Y:S02]  /*1e40*/  @P3 VIADD R23, R23, 0x1 ;  /* 0x0000000117173836 */ /* 0x000fe40000000000 */
[C---:B------:R-:W-:Y:S02]  /*1e50*/  IMAD R18, R19.reuse, R3, R18 ;  /* 0x0000000313127224 */ /* 0x040fe400078e0212 */
[----:B------:R-:W-:Y:S01]  /*1e60*/  IMAD.WIDE.U32 R32, R19, R2, R32 ;  /* 0x0000000213207225 */ /* 0x000fe200078e0020 */
[----:B------:R-:W-:Y:S02]  /*1e70*/  MOV R6, R23 ;  /* 0x0000001700067202 */ /* 0x000fe40000000f00 */
[----:B------:R-:W-:-:S03]  /*1e80*/  LOP3.LUT R21, R90, 0xc0, RZ, 0xc0, !PT ;  /* 0x000000c05a157812 */ /* 0x000fc600078ec0ff */
[----:B------:R-:W-:Y:S01]  /*1e90*/  @!P1 IMAD.MOV R6, RZ, RZ, -R6 ;  /* 0x000000ffff069224 */ /* 0x000fe200078e0a06 */
[----:B------:R-:W-:Y:S02]  /*1ea0*/  @!P2 LOP3.LUT R6, RZ, R0, RZ, 0x33, !PT ;  /* 0x00000000ff06a212 */ /* 0x000fe400078e33ff */
[--C-:B------:R-:W-:Y:S02]  /*1eb0*/  LOP3.LUT R21, R21, 0x18, R45.reuse, 0xf8, !PT ;  /* 0x0000001815157812 */ /* 0x100fe400078ef82d */
[----:B------:R-:W-:Y:S02]  /*1ec0*/  SHF.R.S32.HI R0, RZ, 0x1f, R6 ;  /* 0x0000001fff007819 */ /* 0x000fe40000011406 */
[----:B------:R-:W-:Y:S02]  /*1ed0*/  LOP3.LUT R21, R21, 0x18, R90, 0x78, !PT ;  /* 0x0000001815157812 */ /* 0x000fe400078e785a */
[----:B------:R-:W-:Y:S02]  /*1ee0*/  SHF.R.U32.HI R74, RZ, 0x2, R45 ;  /* 0x00000002ff4a7819 */ /* 0x000fe4000001162d */
[----:B------:R-:W-:-:S02]  /*1ef0*/  MOV R75, RZ ;  /* 0x000000ff004b7202 */ /* 0x000fc40000000f00 */
[----:B------:R-:W-:Y:S02]  /*1f00*/  LOP3.LUT R90, R21, 0x1f20, R90, 0xf8, !PT ;  /* 0x00001f20155a7812 */ /* 0x000fe400078ef85a */
[----:B------:R-:W-:-:S04]  /*1f10*/  MOV R23, 0x400 ;  /* 0x0000040000177802 */ /* 0x000fc80000000f00 */
[----:B-1----:R-:W-:Y:S01]  /*1f20*/  LEA R44, R44, R23, 0x18 ;  /* 0x000000172c2c7211 */ /* 0x002fe200078ec0ff */
        /* <DEDUP_REMOVED lines=11> */
[----:B------:R-:W-:Y:S01]  /*1fe0*/  LOP3.LUT R72, R48, 0xc, RZ, 0xc0, !PT ;  /* 0x0000000c30487812 */ /* 0x000fe200078ec0ff */
[----:B------:R-:W-:Y:S01]  /*1ff0*/  IMAD R90, R90, 0x2, R44 ;  /* 0x000000025a5a7824 */ /* 0x000fe200078e022c */
[----:B------:R-:W-:-:S02]  /*2000*/  IADD3 R46, PT, PT, R87, -0x40, RZ ;  /* 0xffffffc0572e7810 */ /* 0x000fc40007ffe0ff */
[----:B------:R-:W-:Y:S01]  /*2010*/  LOP3.LUT R147, R147, R146, RZ, 0x3c, !PT ;  /* 0x0000009293937212 */ /* 0x000fe200078e3cff */
[----:B--2---:R-:W-:-:S04]  /*2020*/  @P0 IMAD.WIDE.U32 R36, R24, R13, RZ ;  /* 0x0000000d18240225 */ /* 0x004fc800078e00ff */
[----:B------:R-:W-:Y:S02]  /*2030*/  @P0 IMAD R20, R25, R13, RZ ;  /* 0x0000000d19140224 */ /* 0x000fe400078e02ff */
[----:B---3--:R-:W-:-:S04]  /*2040*/  @!P0 IMAD.WIDE.U32 R34, R30, R145, RZ ;  /* 0x000000911e228225 */ /* 0x008fc800078e00ff */
[----:B------:R-:W-:Y:S02]  /*2050*/  @!P0 IMAD R19, R31, R145, RZ ;  /* 0x000000911f138224 */ /* 0x000fe400078e02ff */
[----:B------:R-:W-:Y:S02]  /*2060*/  @!P0 IMAD.MOV.U32 R22, RZ, RZ, R34 ;  /* 0x000000ffff168224 */ /* 0x000fe400078e0022 */
[----:B------:R-:W-:Y:S01]  /*2070*/  @P0 IMAD.MOV.U32 R22, RZ, RZ, R36 ;  /* 0x000000ffff160224 */ /* 0x000fe200078e0024 */
[----:B------:R-:W-:Y:S01]  /*2080*/  @!P0 IADD3 R19, PT, PT, R35, R19, RZ ;  /* 0x0000001323138210 */ /* 0x000fe20007ffe0ff */
[----:B------:R-:W-:Y:S01]  /*2090*/  IMAD.MOV.U32 R30, RZ, RZ, R32 ;  /* 0x000000ffff1e7224 */ /* 0x000fe200078e0020 */
[----:B------:R-:W-:Y:S02]  /*20a0*/  @P0 IADD3 R19, PT, PT, R37, R20, RZ ;  /* 0x0000001425130210 */ /* 0x000fe40007ffe0ff */
[----:B------:R-:W-:Y:S01]  /*20b0*/  IADD3 R32, P1, PT, R12, R22, RZ ;  /* 0x000000160c207210 */ /* 0x000fe20007f3e0ff */
[----:B------:R-:W-:Y:S01]  /*20c0*/  IMAD.IADD R31, R33, 0x1, R18 ;  /* 0x00000001211f7824 */ /* 0x000fe200078e0212 */
[----:B------:R-:W-:Y:S01]  /*20d0*/  SHF.R.S32.HI R20, RZ, 0x1f, R144 ;  /* 0x0000001fff147819 */ /* 0x000fe20000011490 */
[----:B------:R-:W-:-:S02]  /*20e0*/  IMAD R18, R27, R144, RZ ;  /* 0x000000901b127224 */ /* 0x000fc400078e02ff */
[----:B------:R-:W-:Y:S02]  /*20f0*/  IMAD.X R33, RZ, RZ, R19, P1 ;  /* 0x000000ffff217224 */ /* 0x000fe400008e0613 */
[----:B------:R-:W-:Y:S02]  /*2100*/  IMAD R22, R29, R6, RZ ;  /* 0x000000061d167224 */ /* 0x000fe400078e02ff */
[----:B------:R-:W-:Y:S02]  /*2110*/  IMAD R18, R26, R20, R18 ;  /* 0x000000141a127224 */ /* 0x000fe400078e0212 */
[----:B------:R-:W-:-:S04]  /*2120*/  IMAD.WIDE.U32 R32, R144, R26, R32 ;  /* 0x0000001a90207225 */ /* 0x000fc800078e0020 */
[----:B------:R-:W-:-:S04]  /*2130*/  IMAD.WIDE.U32 R30, R6, R28, R30 ;  /* 0x0000001c061e7225 */ /* 0x000fc800078e001e */
[----:B------:R-:W-:Y:S02]  /*2140*/  IMAD R22, R0, R28, R22 ;  /* 0x0000001c00167224 */ /* 0x000fe400078e0216 */
[--C-:B------:R-:W-:Y:S02]  /*2150*/  @!P0 IMAD.MOV.U32 R20, RZ, RZ, R24.reuse ;  /* 0x000000ffff148224 */ /* 0x100fe400078e0018 */
[--C-:B------:R-:W-:Y:S02]  /*2160*/  @!P0 IMAD.MOV.U32 R21, RZ, RZ, R25.reuse ;  /* 0x000000ffff158224 */ /* 0x100fe400078e0019 */
[----:B------:R-:W-:Y:S02]  /*2170*/  @P0 IMAD.MOV.U32 R20, RZ, RZ, R24 ;  /* 0x000000ffff140224 */ /* 0x000fe400078e0018 */
[----:B------:R-:W-:Y:S01]  /*2180*/  @P0 IMAD.MOV.U32 R21, RZ, RZ, R25 ;  /* 0x000000ffff150224 */ /* 0x000fe200078e0019 */
[----:B------:R-:W-:Y:S01]  /*2190*/  IADD3 R19, PT, PT, R33, R18, RZ ;  /* 0x0000001221137210 */ /* 0x000fe20007ffe0ff */
[----:B------:R-:W-:Y:S01]  /*21a0*/  IMAD.WIDE.U32 R24, R141, 0x40, R74 ;  /* 0x000000408d187825 */ /* 0x000fe200078e004a */
[----:B------:R-:W-:-:S02]  /*21b0*/  IADD3 R31, PT, PT, R31, R22, RZ ;  /* 0x000000161f1f7210 */ /* 0x000fc40007ffe0ff */
[----:B------:R-:W-:Y:S01]  /*21c0*/  IADD3 R22, P0, PT, R12, R11, RZ ;  /* 0x0000000b0c167210 */ /* 0x000fe20007f1e0ff */
[----:B------:R-:W-:Y:S01]  /*21d0*/  IMAD.MOV.U32 R18, RZ, RZ, R32 ;  /* 0x000000ffff127224 */ /* 0x000fe200078e0020 */
[----:B------:R-:W-:-:S03]  /*21e0*/  SHF.R.S32.HI R11, RZ, 0x1f, R52 ;  /* 0x0000001fff0b7819 */ /* 0x000fc60000011434 */
[----:B------:R-:W-:-:S04]  /*21f0*/  IMAD.WIDE.U32 R18, R24, R20, R18 ;  /* 0x0000001418127225 */ /* 0x000fc800078e0012 */
[----:B------:R-:W-:Y:S02]  /*2200*/  IMAD.X R23, RZ, RZ, R10, P0 ;  /* 0x000000ffff177224 */ /* 0x000fe400000e060a */
[----:B------:R-:W-:Y:S01]  /*2210*/  IMAD R10, R25, R20, RZ ;  /* 0x00000014190a7224 */ /* 0x000fe200078e02ff */
[----:B----4-:R-:W-:Y:S02]  /*2220*/  LEA R76, P2, R18, R8, 0x1 ;  /* 0x00000008124c7211 */ /* 0x010fe400078408ff */
[----:B------:R-:W-:Y:S01]  /*2230*/  LEA.HI R8, R11, R52, RZ, 0x6 ;  /* 0x000000340b087211 */ /* 0x000fe200078f30ff */
[----:B------:R-:W-:Y:S01]  /*2240*/  IMAD R10, R24, R21, R10 ;  /* 0x00000015180a7224 */ /* 0x000fe200078e020a */
[C---:B------:R-:W-:Y:S02]  /*2250*/  SHF.L.U64.HI R51, R20.reuse, 0x5, R21 ;  /* 0x0000000514337819 */ /* 0x040fe40000010215 */
[----:B------:R-:W-:Y:S01]  /*2260*/  SHF.L.U32 R50, R20, 0x5, RZ ;  /* 0x0000000514327819 */ /* 0x000fe200000006ff */
[----:B------:R-:W-:Y:S01]  /*2270*/  IMAD.WIDE.U32 R20, R74, R2, R30 ;  /* 0x000000024a147225 */ /* 0x000fe200078e001e */
[----:B------:R-:W-:-:S04]  /*2280*/  SHF.R.S32.HI R8, RZ, 0x6, R8 ;  /* 0x00000006ff087819 */ /* 0x000fc80000011408 */
[----:B------:R-:W-:Y:S02]  /*2290*/  IADD3 R138, PT, PT, R21, R138, RZ ;  /* 0x0000008a158a7210 */ /* 0x000fe40007ffe0ff */
[C---:B------:R-:W-:Y:S02]  /*22a0*/  LEA R139, P0, R20.reuse, R14, 0x1 ;  /* 0x0000000e148b7211 */ /* 0x040fe400078008ff */
[----:B------:R-:W-:Y:S02]  /*22b0*/  VIMNMX R49, PT, PT, R135, R8, !PT ;  /* 0x0000000887317248 */ /* 0x000fe40007fe0100 */
[----:B------:R-:W-:Y:S02]  /*22c0*/  LEA.HI.X R138, R20, R15, R138, 0x1, P0 ;  /* 0x0000000f148a7211 */ /* 0x000fe400000f0c8a */
[----:B------:R-:W-:Y:S01]  /*22d0*/  ISETP.GT.AND P0, PT, R88, R49, PT ;  /* 0x000000315800720c */ /* 0x000fe20003f04270 */
[----:B------:R-:W-:-:S04]  /*22e0*/  IMAD.WIDE.U32 R22, R74, R4, R22 ;  /* 0x000000044a167225 */ /* 0x000fc800078e0016 */
[----:B------:R-:W-:Y:S01]  /*22f0*/  IMAD.IADD R10, R19, 0x1, R10 ;  /* 0x00000001130a7824 */ /* 0x000fe200078e020a */
[----:B------:R-:W-:Y:S01]  /*2300*/  LEA R137, P1, R22, R16, 0x1 ;  /* 0x0000001016897211 */ /* 0x000fe200078208ff */
[----:B------:R-:W-:-:S03]  /*2310*/  IMAD.IADD R136, R23, 0x1, R136 ;  /* 0x0000000117887824 */ /* 0x000fc600078e0288 */
[----:B------:R-:W-:Y:S02]  /*2320*/  LEA.HI.X R77, R18, R9, R10, 0x1, P2 ;  /* 0x00000009124d7211 */ /* 0x000fe400010f0c0a */
[----:B------:R-:W-:Y:S02]  /*2330*/  LEA.HI.X R136, R22, R17, R136, 0x1, P1 ;  /* 0x0000001116887211 */ /* 0x000fe400008f0c88 */
[C---:B------:R-:W-:Y:S02]  /*2340*/  LOP3.LUT R10, R12.reuse, 0x20, RZ, 0xfc, !PT ;  /* 0x000000200c0a7812 */ /* 0x040fe400078efcff */
[----:B------:R-:W-:Y:S01]  /*2350*/  LOP3.LUT R9, R12, 0x40, RZ, 0xfc, !PT ;  /* 0x000000400c097812 */ /* 0x000fe200078efcff */
[----:B------:R-:W-:Y:S06]  /*2360*/  @!P0 BRA `(.L_x_8398) ;  /* 0x0000004800148947 */ /* 0x000fec0003800000 */
[----:B------:R-:W2:Y:S04]  /*2370*/  LD.E.64 R30, desc[UR4][R84.64+0x120] ;  /* 0x00012004541e7980 */ /* 0x000ea8000c101b00 */
[----:B------:R-:W3:Y:S04]  /*2380*/  LD.E.64 R32, desc[UR4][R84.64+0x118] ;  /* 0x0001180454207980 */ /* 0x000ee8000c101b00 */
[----:B------:R-:W4:Y:S04]  /*2390*/  LD.E.64 R80, desc[UR4][R84.64+0x130] ;  /* 0x0001300454507980 */ /* 0x000f28000c101b00 */
[----:B------:R-:W5:Y:S04]  /*23a0*/  LD.E.64 R22, desc[UR4][R84.64+0x128] ;  /* 0x0001280454167980 */ /* 0x000f68000c101b00 */
[----:B------:R-:W5:Y:S04]  /*23b0*/  LD.E R14, desc[UR4][R84.64+0xd0] ;  /* 0x0000d004540e7980 */ /* 0x000f68000c101900 */
[----:B------:R-:W5:Y:S04]  /*23c0*/  LD.E.64 R26, desc[UR4][R84.64+0x140] ;  /* 0x00014004541a7980 */ /* 0x000f68000c101b00 */
[----:B------:R-:W5:Y:S04]  /*23d0*/  LD.E.64 R24, desc[UR4][R84.64+0x138] ;  /* 0x0001380454187980 */ /* 0x000f68000c101b00 */
[----:B------:R-:W5:Y:S04]  /*23e0*/  LD.E.64 R20, desc[UR4][R84.64+0x110] ;  /* 0x0001100454147980 */ /* 0x000f68000c101b00 */
[----:B------:R-:W5:Y:S04]  /*23f0*/  LD.E.64 R16, desc[UR4][R84.64+0x108] ;  /* 0x0001080454107980 */ /* 0x000f68000c101b00 */
[----:B------:R-:W5:Y:S04]  /*2400*/  LD.E.64 R18, desc[UR4][R84.64+0x150] ;  /* 0x0001500454127980 */ /* 0x000f68000c101b00 */
[----:B------:R-:W5:Y:S01]  /*2410*/  LD.E.64 R4, desc[UR4][R84.64+0x148] ;  /* 0x0001480454047980 */ /* 0x000f62000c101b00 */
[----:B------:R-:W-:Y:S01]  /*2420*/  MOV R13, RZ ;  /* 0x000000ff000d7202 */ /* 0x000fe20000000f00 */
[----:B------:R-:W-:-:S05]  /*2430*/  IMAD.MOV.U32 R71, RZ, RZ, R46 ;  /* 0x000000ffff477224 */ /* 0x000fca00078e002e */
[----:B------:R-:W-:Y:S01]  /*2440*/  SHF.R.S32.HI R11, RZ, 0x1f, R71 ;  /* 0x0000001fff0b7819 */ /* 0x000fe20000011447 */
[----:B------:R-:W-:Y:S01]  /*2450*/  IMAD.IADD R7, R7, 0x1, R46 ;  /* 0x0000000107077824 */ /* 0x000fe200078e022e */
[----:B------:R-:W-:Y:S01]  /*2460*/  MOV R67, R88 ;  /* 0x0000005800437202 */ /* 0x000fe20000000f00 */
[C---:B------:R-:W-:Y:S01]  /*2470*/  IMAD R69, R88.reuse, -0x40, R52 ;  /* 0xffffffc058457824 */ /* 0x040fe200078e0234 */
[----:B------:R-:W-:Y:S01]  /*2480*/  MOV R61, R139 ;  /* 0x0000008b003d7202 */ /* 0x000fe20000000f00 */
[----:B------:R-:W-:Y:S01]  /*2490*/  IMAD R68, R88, -0x40, R47 ;  /* 0xffffffc058447824 */ /* 0x000fe200078e022f */
[----:B------:R-:W-:Y:S01]  /*24a0*/  MOV R78, R137 ;  /* 0x00000089004e7202 */ /* 0x000fe20000000f00 */
[----:B------:R-:W-:Y:S01]  /*24b0*/  IMAD.MOV.U32 R60, RZ, RZ, R138 ;  /* 0x000000ffff3c7224 */ /* 0x000fe200078e008a */
[----:B------:R-:W-:Y:S01]  /*24c0*/  MOV R79, R136 ;  /* 0x00000088004f7202 */ /* 0x000fe20000000f00 */
[----:B--2---:R-:W-:Y:S02]  /*24d0*/  IMAD R2, R31, R145, RZ ;  /* 0x000000911f027224 */ /* 0x004fe400078e02ff */
[----:B------:R-:W-:-:S04]  /*24e0*/  IMAD.WIDE.U32 R30, R145, R30, R12 ;  /* 0x0000001e911e7225 */ /* 0x000fc800078e000c */
[----:B---3--:R-:W-:Y:S01]  /*24f0*/  IMAD.WIDE.U32 R28, R145, R32, R12 ;  /* 0x00000020911c7225 */ /* 0x008fe200078e000c */
[----:B------:R-:W-:-:S03]  /*2500*/  IADD3 R31, PT, PT, R31, R2, RZ ;  /* 0x000000021f1f7210 */ /* 0x000fc60007ffe0ff */
[----:B------:R-:W-:Y:S02]  /*2510*/  IMAD R3, R33, R145, RZ ;  /* 0x0000009121037224 */ /* 0x000fe400078e02ff */
[-C--:B----4-:R-:W-:Y:S02]  /*2520*/  IMAD R8, R81, R71.reuse, RZ ;  /* 0x0000004751087224 */ /* 0x090fe400078e02ff */
[----:B-----5:R-:W-:Y:S02]  /*2530*/  IMAD R2, R23, R71, RZ ;  /* 0x0000004717027224 */ /* 0x020fe400078e02ff */
[----:B------:R-:W-:Y:S02]  /*2540*/  IMAD.IADD R29, R29, 0x1, R3 ;  /* 0x000000011d1d7824 */ /* 0x000fe400078e0203 */
[C---:B------:R-:W-:Y:S02]  /*2550*/  IMAD R8, R80.reuse, R11, R8 ;  /* 0x0000000b50087224 */ /* 0x040fe400078e0208 */
[----:B------:R-:W-:Y:S01]  /*2560*/  IMAD.WIDE.U32 R30, R80, R71, R30 ;  /* 0x00000047501e7225 */ /* 0x000fe200078e001e */
[----:B------:R-:W-:-:S03]  /*2570*/  LEA.HI R70, R14, R14, RZ, 0x1 ;  /* 0x0000000e0e467211 */ /* 0x000fc600078f08ff */
[C---:B------:R-:W-:Y:S02]  /*2580*/  IMAD R2, R22.reuse, R11, R2 ;  /* 0x0000000b16027224 */ /* 0x040fe400078e0202 */
[----:B------:R-:W-:Y:S01]  /*2590*/  IMAD.WIDE.U32 R28, R22, R71, R28 ;  /* 0x00000047161c7225 */ /* 0x000fe200078e001c */
[----:B------:R-:W-:-:S03]  /*25a0*/  IADD3 R31, PT, PT, R31, R8, RZ ;  /* 0x000000081f1f7210 */ /* 0x000fc60007ffe0ff */
[-C--:B------:R-:W-:Y:S02]  /*25b0*/  IMAD R8, R27, R6.reuse, RZ ;  /* 0x000000061b087224 */ /* 0x080fe400078e02ff */
[----:B------:R-:W-:Y:S01]  /*25c0*/  IMAD.IADD R29, R29, 0x1, R2 ;  /* 0x000000011d1d7824 */ /* 0x000fe200078e0202 */
[----:B------:R-:W-:Y:S01]  /*25d0*/  SHF.R.S32.HI R11, RZ, 0x1f, R52 ;  /* 0x0000001fff0b7819 */ /* 0x000fe20000011434 */
[----:B------:R-:W-:Y:S01]  /*25e0*/  IMAD R2, R25, R6, RZ ;  /* 0x0000000619027224 */ /* 0x000fe200078e02ff */
[----:B------:R-:W-:Y:S01]  /*25f0*/  IADD3 R3, P0, PT, -R52, R74, RZ ;  /* 0x0000004a34037210 */ /* 0x000fe20007f1e1ff */
[----:B------:R-:W-:Y:S01]  /*2600*/  IMAD R8, R26, R0, R8 ;  /* 0x000000001a087224 */ /* 0x000fe200078e0208 */
[----:B------:R-:W-:Y:S01]  /*2610*/  SHF.R.S32.HI R70, RZ, 0x1, R70 ;  /* 0x00000001ff467819 */ /* 0x000fe20000011446 */
[----:B------:R-:W-:Y:S01]  /*2620*/  IMAD.WIDE.U32 R26, R6, R26, R30 ;  /* 0x0000001a061a7225 */ /* 0x000fe200078e001e */
[----:B------:R-:W-:-:S03]  /*2630*/  IADD3.X R11, PT, PT, RZ, ~R11, RZ, P0, !PT ;  /* 0x8000000bff0b7210 */ /* 0x000fc600007fe4ff */
[----:B------:R-:W-:Y:S02]  /*2640*/  IMAD R2, R24, R0, R2 ;  /* 0x0000000018027224 */ /* 0x000fe400078e0202 */
[----:B------:R-:W-:Y:S01]  /*2650*/  IMAD.WIDE.U32 R24, R6, R24, R28 ;  /* 0x0000001806187225 */ /* 0x000fe200078e001c */
[----:B------:R-:W-:-:S03]  /*2660*/  IADD3 R27, PT, PT, R27, R8, RZ ;  /* 0x000000081b1b7210 */ /* 0x000fc60007ffe0ff */
[----:B------:R-:W-:Y:S02]  /*2670*/  IMAD R0, R74, R70, R72 ;  /* 0x000000464a007224 */ /* 0x000fe400078e0248 */
[----:B------:R-:W-:Y:S02]  /*2680*/  IMAD.IADD R25, R25, 0x1, R2 ;  /* 0x0000000119197824 */ /* 0x000fe400078e0202 */
[C---:B------:R-:W-:Y:S02]  /*2690*/  IMAD R53, R11.reuse, R80, RZ ;  /* 0x000000500b357224 */ /* 0x040fe400078e02ff */
[----:B------:R-:W-:Y:S02]  /*26a0*/  IMAD R15, R11, R22, RZ ;  /* 0x000000160b0f7224 */ /* 0x000fe400078e02ff */
[----:B------:R-:W-:Y:S02]  /*26b0*/  IMAD R2, R70, R7, RZ ;  /* 0x0000000746027224 */ /* 0x000fe400078e02ff */
[----:B------:R-:W-:-:S02]  /*26c0*/  IMAD.IADD R6, R72, 0x1, R0 ;  /* 0x0000000148067824 */ /* 0x000fc400078e0200 */
[-C--:B------:R-:W-:Y:S01]  /*26d0*/  IMAD R53, R81, R3.reuse, R53 ;  /* 0x0000000351357224 */ /* 0x080fe200078e0235 */
[----:B------:R-:W-:Y:S01]  /*26e0*/  SHF.R.S32.HI R58, RZ, 0x1f, R2 ;  /* 0x0000001fff3a7819 */ /* 0x000fe20000011402 */
[-C--:B------:R-:W-:Y:S02]  /*26f0*/  IMAD R15, R23, R3.reuse, R15 ;  /* 0x00000003170f7224 */ /* 0x080fe400078e020f */
[----:B------:R-:W-:-:S04]  /*2700*/  IMAD.WIDE.U32 R26, R80, R3, R26 ;  /* 0x00000003501a7225 */ /* 0x000fc800078e001a */
[----:B------:R-:W-:Y:S01]  /*2710*/  IMAD.WIDE.U32 R24, R22, R3, R24 ;  /* 0x0000000316187225 */ /* 0x000fe200078e0018 */
[C---:B------:R-:W-:Y:S02]  /*2720*/  IADD3 R3, P3, PT, R2.reuse, R0, RZ ;  /* 0x0000000002037210 */ /* 0x040fe40007f7e0ff */
[----:B------:R-:W-:Y:S01]  /*2730*/  IADD3 R2, P2, PT, R2, R6, RZ ;  /* 0x0000000602027210 */ /* 0x000fe20007f5e0ff */
[----:B------:R-:W-:Y:S01]  /*2740*/  IMAD.IADD R15, R25, 0x1, R15 ;  /* 0x00000001190f7824 */ /* 0x000fe200078e020f */
[----:B------:R-:W-:Y:S02]  /*2750*/  LEA.HI.X.SX32 R0, R0, R58, 0x1, P3 ;  /* 0x0000003a00007211 */ /* 0x000fe400018f0eff */
[----:B------:R-:W-:Y:S01]  /*2760*/  IADD3 R53, PT, PT, R27, R53, RZ ;  /* 0x000000351b357210 */ /* 0x000fe20007ffe0ff */
[----:B------:R-:W-:Y:S01]  /*2770*/  IMAD.SHL.U32 R59, R2, 0x2, RZ ;  /* 0x00000002023b7824 */ /* 0x000fe200078e00ff */
[----:B------:R-:W-:Y:S02]  /*2780*/  LEA R54, P1, R26, R20, 0x1 ;  /* 0x000000141a367211 */ /* 0x000fe400078208ff */
[----:B------:R-:W-:-:S02]  /*2790*/  LEA R14, P0, R24, R16, 0x1 ;  /* 0x00000010180e7211 */ /* 0x000fc400078008ff */
[----:B------:R-:W-:Y:S02]  /*27a0*/  LEA.HI.X.SX32 R58, R6, R58, 0x1, P2 ;  /* 0x0000003a063a7211 */ /* 0x000fe400010f0eff */
[----:B------:R-:W-:Y:S01]  /*27b0*/  SHF.L.U32 R16, R3, 0x1, RZ ;  /* 0x0000000103107819 */ /* 0x000fe200000006ff */
[----:B------:R-:W-:Y:S01]  /*27c0*/  IMAD.SHL.U32 R70, R70, 0x20, RZ ;  /* 0x0000002046467824 */ /* 0x000fe200078e00ff */
[----:B------:R-:W-:Y:S02]  /*27d0*/  LEA.HI.X R53, R26, R21, R53, 0x1, P1 ;  /* 0x000000151a357211 */ /* 0x000fe400008f0c35 */
[----:B------:R-:W-:Y:S02]  /*27e0*/  SHF.L.U64.HI R58, R2, 0x1, R58 ;  /* 0x00000001023a7819 */ /* 0x000fe4000001023a */
[----:B------:R-:W-:Y:S02]  /*27f0*/  IADD3 R57, P3, PT, R18, R59, RZ ;  /* 0x0000003b12397210 */ /* 0x000fe40007f7e0ff */
[----:B------:R-:W-:-:S02]  /*2800*/  LEA.HI.X R15, R24, R17, R15, 0x1, P0 ;  /* 0x00000011180f7211 */ /* 0x000fc400000f0c0f */
[-C--:B------:R-:W-:Y:S02]  /*2810*/  IADD3 R34, P1, PT, R18, R16.reuse, RZ ;  /* 0x0000001012227210 */ /* 0x080fe40007f3e0ff */
[----:B------:R-:W-:Y:S02]  /*2820*/  SHF.L.U64.HI R0, R3, 0x1, R0 ;  /* 0x0000000103007819 */ /* 0x000fe40000010200 */
[C---:B------:R-:W-:Y:S02]  /*2830*/  IADD3 R16, P0, PT, R4.reuse, R16, RZ ;  /* 0x0000001004107210 */ /* 0x040fe40007f1e0ff */
[----:B------:R-:W-:Y:S01]  /*2840*/  IADD3 R59, P2, PT, R4, R59, RZ ;  /* 0x0000003b043b7210 */ /* 0x000fe20007f5e0ff */
[----:B------:R-:W-:Y:S01]  /*2850*/  IMAD.X R56, R19, 0x1, R58, P3 ;  /* 0x0000000113387824 */ /* 0x000fe200018e063a */
[C---:B------:R-:W-:Y:S02]  /*2860*/  SHF.L.U64.HI R62, R22.reuse, 0x5, R23 ;  /* 0x00000005163e7819 */ /* 0x040fe40000010217 */
[----:B------:R-:W-:-:S02]  /*2870*/  SHF.L.U32 R63, R22, 0x5, RZ ;  /* 0x00000005163f7819 */ /* 0x000fc400000006ff */
[-C--:B------:R-:W-:Y:S02]  /*2880*/  IADD3.X R35, PT, PT, R19, R0.reuse, RZ, P1, !PT ;  /* 0x0000000013237210 */ /* 0x080fe40000ffe4ff */
[C---:B------:R-:W-:Y:S02]  /*2890*/  IADD3.X R17, PT, PT, R5.reuse, R0, RZ, P0, !PT ;  /* 0x0000000005117210 */ /* 0x040fe400007fe4ff */
[----:B------:R-:W-:Y:S02]  /*28a0*/  IADD3.X R58, PT, PT, R5, R58, RZ, P2, !PT ;  /* 0x0000003a053a7210 */ /* 0x000fe400017fe4ff */
[----:B------:R-:W-:-:S07]  /*28b0*/  SHF.R.S32.HI R64, RZ, 0x1f, R70 ;  /* 0x0000001fff407819 */ /* 0x000fce0000011446 */
.L_x_8435:
        /* <DEDUP_REMOVED lines=25> */
.L_x_8400:
[----:B------:R-:W-:Y:S05]  /*2a50*/  BSYNC.RECONVERGENT B0 ;  /* 0x0000000000007941 */ /* 0x000fea0003800200 */
.L_x_8399:
        /* <DEDUP_REMOVED lines=15> */
.L_x_8402:
[----:B------:R-:W-:Y:S05]  /*2b50*/  BSYNC.RECONVERGENT B0 ;  /* 0x0000000000007941 */ /* 0x000fea0003800200 */
.L_x_8401:
[----:B------:R-:W3:Y:S01]  /*2b60*/  LD.E R53, desc[UR4][R84.64+0x130] ;  /* 0x0001300454357980 */ /* 0x000ee2000c101900 */
[----:B------:R-:W-:Y:S01]  /*2b70*/  UMOV UR6, URZ ;  /* 0x000000ff00067c82 */ /* 0x000fe20008000000 */
[----:B------:R-:W-:Y:S01]  /*2b80*/  BSSY.RECONVERGENT B2, `(.L_x_8403) ;  /* 0x0000397000027945 */ /* 0x000fe20003800200 */
[----:B------:R-:W-:Y:S01]  /*2b90*/  IADD3 R0, P0, PT, RZ, -UR6, RZ ;  /* 0x80000006ff007c10 */ /* 0x000fe2000ff1e0ff */
[----:B------:R-:W4:Y:S01]  /*2ba0*/  LD.E R11, desc[UR4][R84.64+0xd0] ;  /* 0x0000d004540b7980 */ /* 0x000f22000c101900 */
[----:B------:R-:W-:Y:S01]  /*2bb0*/  VIADD R67, R67, 0xffffffff ;  /* 0xffffffff43437836 */ /* 0x000fe20000000000 */
[----:B----4-:R-:W-:Y:S01]  /*2bc0*/  ISETP.NE.AND P1, PT, R11, RZ, PT ;  /* 0x000000ff0b00720c */ /* 0x010fe20003f25270 */
[----:B---3--:R-:W-:Y:S04]  /*2bd0*/  IMAD.SHL.U32 R53, R53, 0x40, RZ ;  /* 0x0000004035357824 */ /* 0x008fe800078e00ff */
[----:B------:R-:W-:Y:S05]  /*2be0*/  IMAD.X R53, RZ, RZ, ~R53, P0 ;  /* 0x000000ffff357224 */ /* 0x000fea00000e0e35 */
[----:B------:R-:W-:Y:S04]  /*2bf0*/  SHF.R.S64 R0, R0, 0x1f, R53 ;  /* 0x0000001f00007819 */ /* 0x000fe80000001035 */
[----:B------:R-:W-:Y:S04]  /*2c00*/  IADD3 R54, P0, PT, R54, R0, RZ ;  /* 0x0000000036367210 */ /* 0x000fe80007f1e0ff */
[----:B------:R-:W-:Y:S01]  /*2c10*/  LEA.HI.X.SX32 R53, R53, R55, 0x1, P0 ;  /* 0x0000003735357211 */ /* 0x000fe200000f0eff */
[----:B------:R-:W-:Y:S01]  /*2c20*/  IMAD.MOV.U32 R55, RZ, RZ, R71 ;  /* 0x000000ffff377224 */ /* 0x000fe200078e0047 */
[----:B------:R-:W-:Y:S07]  /*2c30*/  @P1 BRA `(.L_x_8404) ;  /* 0x0000000000741947 */ /* 0x000fee0003800000 */
        /* <DEDUP_REMOVED lines=11> */
.L_x_8406:
[----:B------:R-:W-:Y:S05]  /*2cf0*/  BSYNC.RECONVERGENT B0 ;  /* 0x0000000000007941 */ /* 0x000fea0003800200 */
.L_x_8405:
[----:B------:R-:W-:Y:S05]  /*2d00*/  @!P2 BRA `(.L_x_8407) ;  /* 0x0000003400f8a947 */ /* 0x000fea0003800000 */
[----:B------:R-:W-:Y:S02]  /*2d10*/  ISETP.GE.AND P1, PT, R12, R142, PT ;  /* 0x0000008e0c00720c */ /* 0x000fe40003f26270 */
[----:B------:R-:W-:Y:S02]  /*2d20*/  LEA R18, P0, R63, R14, 0x1 ;  /* 0x0000000e3f127211 */ /* 0x000fe400078008ff */
[----:B-12---:R-:W-:Y:S02]  /*2d30*/  LEA R2, P2, R133, R78, 0x1 ;  /* 0x0000004e85027211 */ /* 0x006fe400078408ff */
        /* <DEDUP_REMOVED lines=13> */
.L_x_8404:
        /* <DEDUP_REMOVED lines=15> */
[----:B-12---:R-:W2:Y:S06]  /*2f00*/  @!P0 LD.E.64 R2, desc[UR4][R16.64] ;  /* 0x0000000410028980 */ /* 0x006eac000c101b00 */
        /* <DEDUP_REMOVED lines=42> */
.L_x_8412:
[----:B------:R-:W-:Y:S05]  /*31b0*/  BSYNC.RECONVERGENT B0 ;  /* 0x0000000000007941 */ /* 0x000fea0003800200 */
.L_x_8411:
[----:B------:R-:W-:Y:S04]  /*31c0*/  BSSY.RECONVERGENT B0, `(.L_x_8413) ;  /* 0x0000030000007945 */ /* 0x000fe80003800200 */
[----:B------:R-:W-:Y:S05]  /*31d0*/  @P3 BRA `(.L_x_8414) ;  /* 0x0000000000b83947 */ /* 0x000fea0003800000 */
[----:B------:R-:W-:Y:S01]  /*31e0*/  ISETP.GE.AND P0, PT, R10, R11, PT ;  /* 0x0000000b0a00720c */ /* 0x000fe20003f06270 */
[----:B----4-:R-:W4:Y:S11]  /*31f0*/  LD.E.128 R20, desc[UR4][R14.64+0x40] ;  /* 0x000040040e147980 */ /* 0x010f36000c101d00 */
        /* <DEDUP_REMOVED lines=44> */
.L_x_8414:
[----:B------:R-:W-:Y:S05]  /*34c0*/  BSYNC.RECONVERGENT B0 ;  /* 0x0000000000007941 */ /* 0x000fea0003800200 */
.L_x_8413:
[----:B------:R-:W-:Y:S05]  /*34d0*/  @P1 BRA `(.L_x_8410) ;  /* 0x0000000000b81947 */ /* 0x000fea0003800000 */
[----:B------:R-:W-:Y:S01]  /*34e0*/  ISETP.GE.AND P0, PT, R9, R11, PT ;  /* 0x0000000b0900720c */ /* 0x000fe20003f06270 */
[----:B-1--4-:R-:W4:Y:S11]  /*34f0*/  LD.E.128 R20, desc[UR4][R14.64+0x80] ;  /* 0x000080040e147980 */ /* 0x012f36000c101d00 */
[----:B------:R-:W-:Y:S01]  /*3500*/  @!UPT UIADD3 URZ, UPT, UPT, URZ, URZ, URZ ;  /* 0x000000fffffff290 */ /* 0x000fe2000fffe0ff */
[----:B--2---:R-:W2:Y:S06]  /*3510*/  @!P0 LD.E.64 R2, desc[UR4][R16.64+0x40] ;  /* 0x0000400410028980 */ /* 0x004eac000c101b00 */
        /* <DEDUP_REMOVED lines=42> */
.L_x_8410:
[----:B------:R-:W-:Y:S05]  /*37c0*/  BSYNC.RECONVERGENT B1 ;  /* 0x0000000000017941 */ /* 0x000fea0003800200 */
.L_x_8409:
        /* <DEDUP_REMOVED lines=63> */
.L_x_8418:
[----:B------:R-:W-:Y:S05]  /*3bc0*/  BSYNC.RECONVERGENT B0 ;  /* 0x0000000000007941 */ /* 0x000fea0003800200 */
.L_x_8417:
        /* <DEDUP_REMOVED lines=48> */
.L_x_8420:
[----:B------:R-:W-:Y:S05]  /*3ed0*/  BSYNC.RECONVERGENT B0 ;  /* 0x0000000000007941 */ /* 0x000fea0003800200 */
.L_x_8419:
        /* <DEDUP_REMOVED lines=47> */
.L_x_8416:
[----:B------:R-:W-:Y:S05]  /*41d0*/  BSYNC.RECONVERGENT B1 ;  /* 0x0000000000017941 */ /* 0x000fea0003800200 */
.L_x_8415:
[----:B------:R-:W3:Y:S02]  /*41e0*/  LD.E R0, desc[UR4][R84.64+0xd0] ;  /* 0x0000d00454007980 */ /* 0x000ee4000c101900 */
[----:B---3--:R-:W-:Y:S05]  /*41f0*/  IMAD.U32 R0, R0, -0x20, RZ ;  /* 0xffffffe000007824 */ /* 0x008fea00078e00ff */
[C---:B------:R-:W-:Y:S02]  /*4200*/  LEA R16, P1, R0.reuse, R16, 0x1 ;  /* 0x0000001000107211 */ /* 0x040fe400078208ff */
[C---:B------:R-:W-:Y:S02]  /*4210*/  LEA R34, P0, R0.reuse, R34, 0x1 ;  /* 0x0000002200227211 */ /* 0x040fe400078008ff */
[C---:B------:R-:W-:Y:S02]  /*4220*/  LEA.HI.X.SX32 R17, R0.reuse, R17, 0x1, P1 ;  /* 0x0000001100117211 */ /* 0x040fe400008f0eff */
[----:B------:R-:W-:Y:S01]  /*4230*/  LEA.HI.X.SX32 R35, R0, R35, 0x1, P0 ;  /* 0x0000002300237211 */ /* 0x000fe200000f0eff */
[----:B------:R-:W-:Y:S05]  /*4240*/  BRA `(.L_x_8407) ;  /* 0x0000002000a87947 */ /* 0x000fea0003800000 */
.L_x_8408:
        /* <DEDUP_REMOVED lines=16> */
[C---:B------:R-:W-:Y:S04]  /*4350*/  @!P0 ISETP.GT.AND P1, PT, R19.reuse, RZ, PT ;  /* 0x000000ff1300820c */ /* 0x040fe80003f24270 */
[----:B-12---:R-:W-:Y:S02]  /*4360*/  @!P0 SEL R6, R18, RZ, !P1 ;  /* 0x000000ff12068207 */ /* 0x006fe40004800000 */
[----:B------:R-:W-:Y:S02]  /*4370*/  @!P0 SEL R0, R20, R18, P1 ;  /* 0x0000001214008207 */ /* 0x000fe40000800000 */
[----:B------:R-:W-:Y:S01]  /*4380*/  @!P0 SEL R3, R82, RZ, !P1 ;  /* 0x000000ff52038207 */ /* 0x000fe20004800000 */
[----:B------:R-:W-:Y:S02]  /*4390*/  @!P0 IMAD.SHL.U32 R2, R6, 0x2, RZ ;  /* 0x0000000206028824 */ /* 0x000fe400078e00ff */
[----:B------:R-:W-:Y:S01]  /*43a0*/  @!P0 IMAD.WIDE R4, R0, 0x2, R14 ;  /* 0x0000000200048825 */ /* 0x000fe200078e020e */
[----:B------:R-:W-:Y:S02]  /*43b0*/  @!P0 SHF.L.U64.HI R0, R6, 0x1, R3 ;  /* 0x0000000106008819 */ /* 0x000fe40000010203 */
[----:B------:R-:W-:Y:S03]  /*43c0*/  @!P0 IADD3 R92, P1, PT, R2, R57, RZ ;  /* 0x00000039025c8210 */ /* 0x000fe60007f3e0ff */
[----:B------:R-:W2:Y:S02]  /*43d0*/  @!P0 LD.E.128 R4, desc[UR4][R4.64] ;  /* 0x0000000404048980 */ /* 0x000ea4000c101d00 */
[----:B------:R-:W-:Y:S01]  /*43e0*/  @!P0 IMAD.X R93, R0, 0x1, R56, P1 ;  /* 0x00000001005d8824 */ /* 0x000fe200008e0638 */
[----:B------:R-:W-:Y:S04]  /*43f0*/  @!P0 IADD3 R2, P1, PT, R2, R59, RZ ;  /* 0x0000003b02028210 */ /* 0x000fe80007f3e0ff */
[----:B------:R-:W-:Y:S01]  /*4400*/  @!P0 IADD3.X R3, PT, PT, R0, R58, RZ, P1, !PT ;  /* 0x0000003a00038210 */ /* 0x000fe20000ffe4ff */
[----:B------:R-:W5:Y:S01]  /*4410*/  @!P0 LD.E.128 R92, desc[UR4][R92.64] ;  /* 0x000000045c5c8980 */ /* 0x000f62000c101d00 */
[----:B------:R-:W-:Y:S07]  /*4420*/  ISETP.GT.AND P1, PT, R19, RZ, !P0 ;  /* 0x000000ff1300720c */ /* 0x000fee0004724270 */
[----:B------:R1:W3:Y:S01]  /*4430*/  @!P0 LD.E.128 R40, desc[UR4][R2.64] ;  /* 0x0000000402288980 */ /* 0x0002e2000c101d00 */
[C---:B--2---:R-:W-:Y:S01]  /*4440*/  @!P0 SHF.L.U32 R8, R7.reuse, 0x10, RZ ;  /* 0x0000001007088819 */ /* 0x044fe200000006ff */
        /* <DEDUP_REMOVED lines=28> */
[----:B----4-:R-:W-:Y:S02]  /*4610*/  @!P0 IMAD.U32 R21, R36, 0x10000, RZ ;  /* 0x0001000024158824 */ /* 0x010fe400078e00ff */
        /* <DEDUP_REMOVED lines=35> */
.L_x_8424:
[----:B------:R-:W-:Y:S05]  /*4850*/  BSYNC.RECONVERGENT B0 ;  /* 0x0000000000007941 */ /* 0x000fea0003800200 */
.L_x_8423:
[----:B------:R-:W-:Y:S04]  /*4860*/  BSSY.RECONVERGENT B0, `(.L_x_8425) ;  /* 0x0000057000007945 */ /* 0x000fe80003800200 */
[----:B------:R-:W-:Y:S05]  /*4870*/  @P4 BRA `(.L_x_8426) ;  /* 0x0000000400544947 */ /* 0x000fea0003800000 */
[----:B------:R-:W-:Y:S01]  /*4880*/  ISETP.GE.AND P0, PT, R10, R11, PT ;  /* 0x0000000b0a00720c */ /* 0x000fe20003f06270 */
[----:B----4-:R-:W4:Y:S11]  /*4890*/  LD.E.128 R36, desc[UR4][R14.64+0x40] ;  /* 0x000040040e247980 */ /* 0x010f36000c101d00 */
[----:B------:R-:W-:Y:S01]  /*48a0*/  @!UPT UIADD3 URZ, UPT, UPT, URZ, URZ, URZ ;  /* 0x000000fffffff290 */ /* 0x000fe2000fffe0ff */
[----:B------:R-:W-:Y:S02]  /*48b0*/  @!P0 ISETP.GT.AND P1, PT, R19, 0x20, PT ;  /* 0x000000201300880c */ /* 0x000fe40003f24270 */
[----:B-12---:R-:W-:Y:S02]  /*48c0*/  @!P0 IADD3 R6, P4, PT, R18, 0x20, RZ ;  /* 0x0000002012068810 */ /* 0x006fe40007f9e0ff */
        /* <DEDUP_REMOVED lines=8> */
[----:B------:R-:W2:Y:S03]  /*4950*/  @!P0 LD.E.128 R4, desc[UR4][R4.64+0x40] ;  /* 0x0000400404048980 */ /* 0x000ea6000c101d00 */
[----:B------:R-:W-:Y:S02]  /*4960*/  @!P0 IADD3.X R93, PT, PT, R0, R56, RZ, P1, !PT ;  /* 0x00000038005d8210 */ /* 0x000fe40000ffe4ff */
[----:B------:R-:W-:Y:S04]  /*4970*/  @!P0 IADD3 R2, P1, PT, R2, R59, RZ ;  /* 0x0000003b02028210 */ /* 0x000fe80007f3e0ff */
[----:B------:R-:W5:Y:S01]  /*4980*/  @!P0 LD.E.128 R92, desc[UR4][R92.64] ;  /* 0x000000045c5c8980 */ /* 0x000f62000c101d00 */
[----:B------:R-:W-:Y:S01]  /*4990*/  @!P0 IMAD.X R3, R0, 0x1, R58, P1 ;  /* 0x0000000100038824 */ /* 0x000fe200008e063a */
[----:B------:R-:W-:Y:S06]  /*49a0*/  ISETP.GT.AND P1, PT, R19, 0x20, !P0 ;  /* 0x000000201300780c */ /* 0x000fec0004724270 */
[----:B------:R1:W3:Y:S01]  /*49b0*/  @!P0 LD.E.128 R40, desc[UR4][R2.64] ;  /* 0x0000000402288980 */ /* 0x0002e2000c101d00 */
[C---:B--2---:R-:W-:Y:S01]  /*49c0*/  @!P0 SHF.L.U32 R8, R7.reuse, 0x10, RZ ;  /* 0x0000001007088819 */ /* 0x044fe200000006ff */
        /* <DEDUP_REMOVED lines=64> */
.L_x_8426:
[----:B------:R-:W-:Y:S05]  /*4dd0*/  BSYNC.RECONVERGENT B0 ;  /* 0x0000000000007941 */ /* 0x000fea0003800200 */
.L_x_8425:
[----:B------:R-:W-:Y:S05]  /*4de0*/  @P3 BRA `(.L_x_8422) ;  /* 0x0000000400543947 */ /* 0x000fea0003800000 */
[----:B------:R-:W-:Y:S01]  /*4df0*/  ISETP.GE.AND P0, PT, R9, R11, PT ;  /* 0x0000000b0900720c */ /* 0x000fe20003f06270 */
[----:B-1--4-:R-:W4:Y:S11]  /*4e00*/  LD.E.128 R36, desc[UR4][R14.64+0x80] ;  /* 0x000080040e247980 */ /* 0x012f36000c101d00 */
[----:B------:R-:W-:Y:S01]  /*4e10*/  @!UPT UIADD3 URZ, UPT, UPT, URZ, URZ, URZ ;  /* 0x000000fffffff290 */ /* 0x000fe2000fffe0ff */
[----:B------:R-:W-:Y:S02]  /*4e20*/  @!P0 ISETP.GT.AND P1, PT, R19, 0x40, PT ;  /* 0x000000401300880c */ /* 0x000fe40003f24270 */
[----:B--2---:R-:W-:Y:S02]  /*4e30*/  @!P0 IADD3 R6, P3, PT, R18, 0x40, RZ ;  /* 0x0000004012068810 */ /* 0x004fe40007f7e0ff */
        /* <DEDUP_REMOVED lines=80> */
.L_x_8422:
[----:B------:R-:W-:Y:S05]  /*5340*/  BSYNC.RECONVERGENT B1 ;  /* 0x0000000000017941 */ /* 0x000fea0003800200 */
.L_x_8421:
        /* <DEDUP_REMOVED lines=12> */
[----:B-1--4-:R-:W4:Y:S11]  /*5410*/  LD.E.128 R36, desc[UR4][R22.64] ;  /* 0x0000000416247980 */ /* 0x012f36000c101d00 */
[----:B------:R-:W-:Y:S01]  /*5420*/  @!UPT UIADD3 URZ, UPT, UPT, URZ, URZ, URZ ;  /* 0x000000fffffff290 */ /* 0x000fe2000fffe0ff */
[----:B------:R-:W-:Y:S04]  /*5430*/  @!P0 ISETP.GT.AND P1, PT, R19, RZ, PT ;  /* 0x000000ff1300820c */ /* 0x000fe80003f24270 */
[----:B--2---:R-:W-:Y:S02]  /*5440*/  @!P0 SEL R3, R18, RZ, !P1 ;  /* 0x000000ff12038207 */ /* 0x004fe40004800000 */
[----:B------:R-:W-:Y:S02]  /*5450*/  @!P0 SEL R0, R20, R18, P1 ;  /* 0x0000001214008207 */ /* 0x000fe40000800000 */
[----:B------:R-:W-:Y:S02]  /*5460*/  @!P0 SEL R2, R82, RZ, !P1 ;  /* 0x000000ff52028207 */ /* 0x000fe40004800000 */
[----:B------:R-:W-:Y:S01]  /*5470*/  @!P0 IADD3 R3, P1, PT, R70, R3, RZ ;  /* 0x0000000346038210 */ /* 0x000fe20007f3e0ff */
[----:B------:R-:W-:Y:S04]  /*5480*/  @!P0 IMAD.WIDE R4, R0, 0x2, R22 ;  /* 0x0000000200048825 */ /* 0x000fe800078e0216 */
[----:B------:R-:W-:Y:S02]  /*5490*/  @!P0 IMAD.X R0, R64, 0x1, R2, P1 ;  /* 0x0000000140008824 */ /* 0x000fe400008e0602 */
[C---:B------:R-:W-:Y:S01]  /*54a0*/  @!P0 IMAD.SHL.U32 R2, R3.reuse, 0x2, RZ ;  /* 0x0000000203028824 */ /* 0x040fe200078e00ff */
[----:B------:R-:W2:Y:S02]  /*54b0*/  @!P0 LD.E.128 R4, desc[UR4][R4.64] ;  /* 0x0000000404048980 */ /* 0x000ea4000c101d00 */
        /* <DEDUP_REMOVED lines=8> */
[C---:B--2---:R-:W-:Y:S01]  /*5540*/  @!P0 SHF.L.U32 R8, R7.reuse, 0x10, RZ ;  /* 0x0000001007088819 */ /* 0x044fe200000006ff */
        /* <DEDUP_REMOVED lines=64> */
.L_x_8430:
[----:B------:R-:W-:Y:S05]  /*5950*/  BSYNC.RECONVERGENT B0 ;  /* 0x0000000000007941 */ /* 0x000fea0003800200 */
.L_x_8429:
[----:B------:R-:W-:Y:S04]  /*5960*/  BSSY.RECONVERGENT B0, `(.L_x_8431) ;  /* 0x0000057000007945 */ /* 0x000fe80003800200 */
[----:B------:R-:W-:Y:S05]  /*5970*/  @P3 BRA `(.L_x_8432) ;  /* 0x0000000400543947 */ /* 0x000fea0003800000 */
[----:B------:R-:W-:Y:S01]  /*5980*/  ISETP.GE.AND P0, PT, R10, R11, PT ;  /* 0x0000000b0a00720c */ /* 0x000fe20003f06270 */
[----:B-1--4-:R-:W4:Y:S11]  /*5990*/  LD.E.128 R36, desc[UR4][R22.64+0x40] ;  /* 0x0000400416247980 */ /* 0x012f36000c101d00 */
[----:B------:R-:W-:Y:S01]  /*59a0*/  @!UPT UIADD3 URZ, UPT, UPT, URZ, URZ, URZ ;  /* 0x000000fffffff290 */ /* 0x000fe2000fffe0ff */
[----:B------:R-:W-:Y:S04]  /*59b0*/  @!P0 ISETP.GT.AND P1, PT, R19, 0x20, PT ;  /* 0x000000201300880c */ /* 0x000fe80003f24270 */
        /* <DEDUP_REMOVED lines=81> */
.L_x_8432:
[----:B------:R-:W-:Y:S05]  /*5ed0*/  BSYNC.RECONVERGENT B0 ;  /* 0x0000000000007941 */ /* 0x000fea0003800200 */
.L_x_8431:
[----:B------:R-:W-:Y:S05]  /*5ee0*/  @P2 BRA `(.L_x_8428) ;  /* 0x0000000400542947 */ /* 0x000fea0003800000 */
[----:B------:R-:W-:Y:S01]  /*5ef0*/  ISETP.GE.AND P0, PT, R9, R11, PT ;  /* 0x0000000b0900720c */ /* 0x000fe20003f06270 */
[----:B------:R-:W5:Y:S11]  /*5f00*/  LD.E.128 R28, desc[UR4][R22.64+0x80] ;  /* 0x00008004161c7980 */ /* 0x000f76000c101d00 */
[----:B------:R-:W-:Y:S01]  /*5f10*/  @!UPT UIADD3 URZ, UPT, UPT, URZ, URZ, URZ ;  /* 0x000000fffffff290 */ /* 0x000fe2000fffe0ff */
[C---:B------:R-:W-:Y:S04]  /*5f20*/  @!P0 ISETP.GT.AND P1, PT, R19.reuse, 0x40, PT ;  /* 0x000000401300880c */ /* 0x040fe80003f24270 */
[----:B------:R-:W-:Y:S02]  /*5f30*/  @!P0 SEL R0, R18, RZ, !P1 ;  /* 0x000000ff12008207 */ /* 0x000fe40004800000 */
[----:B-12---:R-:W-:Y:S02]  /*5f40*/  @!P0 SEL R3, R82, RZ, !P1 ;  /* 0x000000ff52038207 */ /* 0x006fe40004800000 */
[----:B------:R-:W-:Y:S02]  /*5f50*/  @!P0 IADD3 R0, P2, PT, R70, R0, RZ ;  /* 0x0000000046008210 */ /* 0x000fe40007f5e0ff */
[----:B------:R-:W-:Y:S03]  /*5f60*/  @!P0 SEL R18, R20, R18, P1 ;  /* 0x0000001214128207 */ /* 0x000fe60000800000 */
[----:B------:R-:W-:Y:S02]  /*5f70*/  @!P0 IMAD.X R3, R64, 0x1, R3, P2 ;  /* 0x0000000140038824 */ /* 0x000fe400010e0603 */
[----:B------:R-:W-:Y:S02]  /*5f80*/  @!P0 IMAD.SHL.U32 R2, R0, 0x2, RZ ;  /* 0x0000000200028824 */ /* 0x000fe400078e00ff */
[----:B------:R-:W-:Y:S01]  /*5f90*/  @!P0 IMAD.WIDE R4, R18, 0x2, R22 ;  /* 0x0000000212048825 */ /* 0x000fe200078e0216 */
[----:B------:R-:W-:Y:S02]  /*5fa0*/  @!P0 SHF.L.U64.HI R0, R0, 0x1, R3 ;  /* 0x0000000100008819 */ /* 0x000fe40000010203 */
[----:B------:R-:W-:Y:S03]  /*5fb0*/  @!P0 IADD3 R40, P1, PT, R2, R57, RZ ;  /* 0x0000003902288210 */ /* 0x000fe60007f3e0ff */
[----:B------:R-:W2:Y:S01]  /*5fc0*/  @!P0 LD.E.128 R4, desc[UR4][R4.64+0x80] ;  /* 0x0000800404048980 */ /* 0x000ea2000c101d00 */
[----:B------:R-:W-:Y:S02]  /*5fd0*/  @!P0 IADD3.X R41, PT, PT, R0, R56, RZ, P1, !PT ;  /* 0x0000003800298210 */ /* 0x000fe40000ffe4ff */
[----:B------:R-:W-:Y:S05]  /*5fe0*/  @!P0 IADD3 R2, P1, PT, R2, R59, RZ ;  /* 0x0000003b02028210 */ /* 0x000fea0007f3e0ff */
[----:B------:R-:W3:Y:S01]  /*5ff0*/  @!P0 LD.E.128 R40, desc[UR4][R40.64+0x80] ;  /* 0x0000800428288980 */ /* 0x000ee2000c101d00 */
[----:B------:R-:W-:Y:S01]  /*6000*/  @!P0 IMAD.X R3, R0, 0x1, R58, P1 ;  /* 0x0000000100038824 */ /* 0x000fe200008e063a */
[----:B------:R-:W-:Y:S06]  /*6010*/  ISETP.GT.AND P1, PT, R19, 0x40, !P0 ;  /* 0x000000401300780c */ /* 0x000fec0004724270 */
[----:B----4-:R1:W4:Y:S01]  /*6020*/  @!P0 LD.E.128 R36, desc[UR4][R2.64+0x80] ;  /* 0x0000800402248980 */ /* 0x010322000c101d00 */
[C---:B--2---:R-:W-:Y:S01]  /*6030*/  @!P0 SHF.L.U32 R8, R7.reuse, 0x10, RZ ;  /* 0x0000001007088819 */ /* 0x044fe200000006ff */
[C---:B------:R-:W-:Y:S01]  /*6040*/  @!P0 IMAD.U32 R0, R4.reuse, 0x10000, RZ ;  /* 0x0001000004008824 */ /* 0x040fe200078e00ff */
[----:B------:R-:W-:Y:S02]  /*6050*/  @!P0 LOP3.LUT R18, R7, 0xffff0000, RZ, 0xc0, !PT ;  /* 0xffff000007128812 */ /* 0x000fe400078ec0ff */
[----:B-1----:R-:W-:Y:S02]  /*6060*/  @!P0 LOP3.LUT R2, R4, 0xffff0000, RZ, 0xc0, !PT ;  /* 0xffff000004028812 */ /* 0x002fe400078ec0ff */
[----:B------:R-:W-:Y:S02]  /*6070*/  @!P0 SHF.L.U32 R3, R5, 0x10, RZ ;  /* 0x0000001005038819 */ /* 0x000fe400000006ff */
[C---:B---3--:R-:W-:Y:S01]  /*6080*/  @!P0 SHF.L.U32 R7, R43.reuse, 0x10, RZ ;  /* 0x000000102b078819 */ /* 0x048fe200000006ff */
        /* <DEDUP_REMOVED lines=15> */
[----:B----4-:R-:W-:Y:S01]  /*6180*/  @!P0 LOP3.LUT R25, R38, 0xffff0000, RZ, 0xc0, !PT ;  /* 0xffff000026198812 */ /* 0x010fe200078ec0ff */
[----:B------:R-:W-:Y:S01]  /*6190*/  @P1 FADD.FTZ R21, -R21, -RZ ;  /* 0x800000ff15151221 */ /* 0x000fe20000010100 */
[C---:B------:R-:W-:Y:S01]  /*61a0*/  @!P0 SHF.L.U32 R26, R39.reuse, 0x10, RZ ;  /* 0x00000010271a8819 */ /* 0x040fe200000006ff */
[----:B------:R-:W-:Y:S01]  /*61b0*/  @!P0 FMUL.FTZ R7, R8, R7 ;  /* 0x0000000708078220 */ /* 0x000fe20000410000 */
[----:B------:R-:W-:Y:S01]  /*61c0*/  @!P0 LOP3.LUT R27, R39, 0xffff0000, RZ, 0xc0, !PT ;  /* 0xffff0000271b8812 */ /* 0x000fe200078ec0ff */
[----:B------:R-:W-:Y:S01]  /*61d0*/  @P1 FADD.FTZ R23, -R23, -RZ ;  /* 0x800000ff17171221 */ /* 0x000fe20000010100 */
[----:B------:R-:W-:Y:S01]  /*61e0*/  @P1 FADD.FTZ R22, -R22, -RZ ;  /* 0x800000ff16161221 */ /* 0x000fe20000010100 */
[----:B------:R-:W-:Y:S01]  /*61f0*/  @!P0 FMUL.FTZ R8, R18, R11 ;  /* 0x0000000b12088220 */ /* 0x000fe20000410000 */
[----:B-----5:R-:W-:Y:S02]  /*6200*/  @!P0 IMAD.U32 R11, R28, 0x10000, RZ ;  /* 0x000100001c0b8824 */ /* 0x020fe400078e00ff */
        /* <DEDUP_REMOVED lines=35> */
.L_x_8428:
[----:B------:R-:W-:Y:S05]  /*6440*/  BSYNC.RECONVERGENT B1 ;  /* 0x0000000000017941 */ /* 0x000fea0003800200 */
.L_x_8427:
[----:B-12---:R-:W-:Y:S01]  /*6450*/  MOV R5, R58 ;  /* 0x0000003a00057202 */ /* 0x006fe20000000f00 */
[----:B------:R-:W2:Y:S01]  /*6460*/  LD.E R0, desc[UR4][R84.64+0xd0] ;  /* 0x0000d00454007980 */ /* 0x000ea2000c101900 */
[----:B------:R-:W-:Y:S01]  /*6470*/  MOV R3, R56 ;  /* 0x0000003800037202 */ /* 0x000fe20000000f00 */
[----:B------:R-:W-:Y:S02]  /*6480*/  IMAD.MOV.U32 R4, RZ, RZ, R59 ;  /* 0x000000ffff047224 */ /* 0x000fe400078e003b */
[----:B------:R-:W-:Y:S02]  /*6490*/  IMAD.MOV.U32 R2, RZ, RZ, R57 ;  /* 0x000000ffff027224 */ /* 0x000fe400078e0039 */
[----:B--2---:R-:W-:Y:S05]  /*64a0*/  IMAD.U32 R0, R0, -0x20, RZ ;  /* 0xffffffe000007824 */ /* 0x004fea00078e00ff */
[C---:B------:R-:W-:Y:S02]  /*64b0*/  LEA R59, P1, R0.reuse, R4, 0x1 ;  /* 0x00000004003b7211 */ /* 0x040fe400078208ff */
[C---:B------:R-:W-:Y:S02]  /*64c0*/  LEA R57, P0, R0.reuse, R2, 0x1 ;  /* 0x0000000200397211 */ /* 0x040fe400078008ff */
[C---:B------:R-:W-:Y:S02]  /*64d0*/  LEA.HI.X.SX32 R58, R0.reuse, R5, 0x1, P1 ;  /* 0x00000005003a7211 */ /* 0x040fe400008f0eff */
[----:B------:R-:W-:Y:S09]  /*64e0*/  LEA.HI.X.SX32 R56, R0, R3, 0x1, P0 ;  /* 0x0000000300387211 */ /* 0x000ff200000f0eff */
.L_x_8407:
[----:B------:R-:W-:Y:S05]  /*64f0*/  BSYNC.RECONVERGENT B2 ;  /* 0x0000000000027941 */ /* 0x000fea0003800200 */
.L_x_8403:
[----:B------:R-:W-:Y:S01]  /*6500*/  ISETP.NE.U32.AND P3, PT, R148, RZ, PT ;  /* 0x000000ff9400720c */ /* 0x000fe20003f65070 */
[----:B-1234-:R-:W2:Y:S01]  /*6510*/  LD.E R4, desc[UR4][R84.64+0x128] ;  /* 0x0001280454047980 */ /* 0x01eea2000c101900 */
[----:B------:R-:W-:Y:S01]  /*6520*/  UMOV UR6, URZ ;  /* 0x000000ff00067c82 */ /* 0x000fe20008000000 */
[----:B------:R-:W-:Y:S01]  /*6530*/  BSSY.RECONVERGENT B0, `(.L_x_8433) ;  /* 0x0000065000007945 */ /* 0x000fe20003800200 */
[----:B------:R-:W-:Y:S01]  /*6540*/  ISETP.NE.AND.EX P3, PT, R149, RZ, PT, P3 ;  /* 0x000000ff9500720c */ /* 0x000fe20003f65330 */
[----:B------:R-:W-:Y:S01]  /*6550*/  VIADD R71, R71, 0xffffffc0 ;  /* 0xffffffc047477836 */ /* 0x000fe20000000000 */
        /* <DEDUP_REMOVED lines=45> */
[----:B------:R-:W-:Y:S01]  /*6830*/  ISETP.GT.U32.AND P0, PT, R7, R3, PT ;  /* 0x000000030700720c */ /* 0x000fe20003f04070 */
        /* <DEDUP_REMOVED lines=52> */
.L_x_8434:
[----:B------:R-:W-:Y:S05]  /*6b80*/  BSYNC.RECONVERGENT B0 ;  /* 0x0000000000007941 */ /* 0x000fea0003800200 */
.L_x_8433:
[----:B------:R-:W-:Y:S11]  /*6b90*/  ISETP.GT.AND P0, PT, R67, R49, PT ;  /* 0x000000314300720c */ /* 0x000ff60003f04270 */
[----:B------:R-:W-:Y:S02]  /*6ba0*/  @!UPT UIADD3 URZ, UPT, UPT, URZ, URZ, URZ ;  /* 0x000000fffffff290 */ /* 0x000fe4000fffe0ff */
[----:B------:R-:W-:Y:S05]  /*6bb0*/  @P0 BRA `(.L_x_8435) ;  /* 0xffffffbc00400947 */ /* 0x000fea000383ffff */
.L_x_8398:
        /* <DEDUP_REMOVED lines=29> */
.L_x_8440:
[----:B------:R2:W-:Y:S02]  /*6d90*/  STS.128 [R90+0x2000], RZ ;  /* 0x002000ff5a007388 */ /* 0x0005e40000000c00 */
.L_x_8439:
[----:B------:R-:W-:Y:S05]  /*6da0*/  BSYNC.RECONVERGENT B0 ;  /* 0x0000000000007941 */ /* 0x000fea0003800200 */
.L_x_8438:
        /* <DEDUP_REMOVED lines=24> */
.L_x_8442:
[----:B------:R1:W-:Y:S01]  /*6f30*/  STS.128 [R90+0x2800], RZ ;  /* 0x002800ff5a007388 */ /* 0x0003e20000000c00 */
[----:B------:R-:W-:Y:S05]  /*6f40*/  BRA `(.L_x_8441) ;  /* 0x0000003800d47947 */ /* 0x000fea0003800000 */
.L_x_8437:
        /* <DEDUP_REMOVED lines=87> */
.L_x_8449:
[----:B------:R-:W-:Y:S05]  /*74c0*/  BSYNC.RECONVERGENT B0 ;  /* 0x0000000000007941 */ /* 0x000fea0003800200 */
.L_x_8448:
[----:B-----5:R-:W-:Y:S01]  /*74d0*/  IMAD.MOV.U32 R6, RZ, RZ, R18 ;  /* 0x000000ffff067224 */ /* 0x020fe200078e0012 */
[----:B------:R-:W-:Y:S01]  /*74e0*/  MOV R4, R16 ;  /* 0x0000001000047202 */ /* 0x000fe20000000f00 */
[----:B------:R-:W-:Y:S01]  /*74f0*/  IMAD.MOV.U32 R7, RZ, RZ, R19 ;  /* 0x000000ffff077224 */ /* 0x000fe200078e0013 */
[----:B------:R-:W-:Y:S02]  /*7500*/  MOV R5, R17 ;  /* 0x0000001100057202 */ /* 0x000fe40000000f00 */
.L_x_8447:
[----:B------:R-:W-:Y:S05]  /*7510*/  BSYNC.RECONVERGENT B1 ;  /* 0x0000000000017941 */ /* 0x000fea0003800200 */
.L_x_8446:
        /* <DEDUP_REMOVED lines=52> */
.L_x_8453:
[----:B------:R-:W-:Y:S05]  /*7860*/  BSYNC.RECONVERGENT B0 ;  /* 0x0000000000007941 */ /* 0x000fea0003800200 */
.L_x_8452:
[----:B-----5:R1:W-:Y:S02]  /*7870*/  STS.128 [R90+0x1000], R16 ;  /* 0x001000105a007388 */ /* 0x0203e40000000c00 */
.L_x_8451:
[----:B------:R-:W-:Y:S05]  /*7880*/  BSYNC.RECONVERGENT B1 ;  /* 0x0000000000017941 */ /* 0x000fea0003800200 */
.L_x_8450:
        /* <DEDUP_REMOVED lines=50> */
.L_x_8455:
[----:B------:R-:W-:Y:S05]  /*7bb0*/  BSYNC.RECONVERGENT B0 ;  /* 0x0000000000007941 */ /* 0x000fea0003800200 */
.L_x_8454:
[----:B-----5:R1:W-:Y:S02]  /*7bc0*/  STS.128 [R90+0x2000], R16 ;  /* 0x002000105a007388 */ /* 0x0203e40000000c00 */
.L_x_8445:
[----:B------:R-:W-:Y:S05]  /*7bd0*/  BSYNC.RECONVERGENT B2 ;  /* 0x0000000000027941 */ /* 0x000fea0003800200 */
.L_x_8444:
        /* <DEDUP_REMOVED lines=64> */
.L_x_8459:
[----:B------:R-:W-:Y:S05]  /*7fe0*/  BSYNC.RECONVERGENT B0 ;  /* 0x0000000000007941 */ /* 0x000fea0003800200 */
.L_x_8458:
[----:B-----5:R1:W-:Y:S02]  /*7ff0*/  STS.128 [R90+0x800], R16 ;  /* 0x000800105a007388 */ /* 0x0203e40000000c00 */
.L_x_8457:
[----:B------:R-:W-:Y:S05]  /*8000*/  BSYNC.RECONVERGENT B1 ;  /* 0x0000000000017941 */ /* 0x000fea0003800200 */
.L_x_8456:
        /* <DEDUP_REMOVED lines=59> */
.L_x_8463:
[----:B------:R-:W-:Y:S05]  /*83c0*/  BSYNC.RECONVERGENT B0 ;  /* 0x0000000000007941 */ /* 0x000fea0003800200 */
.L_x_8462:
[----:B-----5:R1:W-:Y:S02]  /*83d0*/  STS.128 [R90+0x1800], R16 ;  /* 0x001800105a007388 */ /* 0x0203e40000000c00 */
.L_x_8461:
[----:B------:R-:W-:Y:S05]  /*83e0*/  BSYNC.RECONVERGENT B1 ;  /* 0x0000000000017941 */ /* 0x000fea0003800200 */
.L_x_8460:
        /* <DEDUP_REMOVED lines=57> */
.L_x_8465:
[----:B------:R-:W-:Y:S05]  /*8780*/  BSYNC.RECONVERGENT B0 ;  /* 0x0000000000007941 */ /* 0x000fea0003800200 */
.L_x_8464:
[----:B-----5:R1:W-:Y:S01]  /*8790*/  STS.128 [R90+0x2800], R16 ;  /* 0x002800105a007388 */ /* 0x0203e20000000c00 */
[----:B------:R-:W-:Y:S05]  /*87a0*/  BRA `(.L_x_8441) ;  /* 0x0000002000bc7947 */ /* 0x000fea0003800000 */
.L_x_8443:
        /* <DEDUP_REMOVED lines=96> */
.L_x_8470:
[----:B------:R-:W-:Y:S05]  /*8db0*/  BSYNC.RECONVERGENT B0 ;  /* 0x0000000000007941 */ /* 0x000fea0003800200 */
.L_x_8469:
[----:B------:R-:W-:Y:S05]  /*8dc0*/  BSYNC.RECONVERGENT B1 ;  /* 0x0000000000017941 */ /* 0x000fea0003800200 */
.L_x_8468:
        /* <DEDUP_REMOVED lines=89> */
.L_x_8474:
[----:B------:R-:W-:Y:S05]  /*9360*/  BSYNC.RECONVERGENT B0 ;  /* 0x0000000000007941 */ /* 0x000fea0003800200 */
.L_x_8473:
[----:B-----5:R1:W-:Y:S02]  /*9370*/  STS.128 [R90+0x1000], R24 ;  /* 0x001000185a007388 */ /* 0x0203e40000000c00 */
.L_x_8472:
[----:B------:R-:W-:Y:S05]  /*9380*/  BSYNC.RECONVERGENT B1 ;  /* 0x0000000000017941 */ /* 0x000fea0003800200 */
.L_x_8471:
        /* <DEDUP_REMOVED lines=87> */
.L_x_8476:
[----:B------:R-:W-:Y:S05]  /*9900*/  BSYNC.RECONVERGENT B0 ;  /* 0x0000000000007941 */ /* 0x000fea0003800200 */
.L_x_8475:
[----:B-----5:R1:W-:Y:S02]  /*9910*/  STS.128 [R90+0x2000], R24 ;  /* 0x002000185a007388 */ /* 0x0203e40000000c00 */
.L_x_8467:
[----:B------:R-:W-:Y:S05]  /*9920*/  BSYNC.RECONVERGENT B2 ;  /* 0x0000000000027941 */ /* 0x000fea0003800200 */
.L_x_8466:
        /* <DEDUP_REMOVED lines=94> */
.L_x_8480:
[----:B------:R-:W-:Y:S05]  /*9f10*/  BSYNC.RECONVERGENT B0 ;  /* 0x0000000000007941 */ /* 0x000fea0003800200 */
.L_x_8479:
[----:B-----5:R1:W-:Y:S02]  /*9f20*/  STS.128 [R90+0x800], R24 ;  /* 0x000800185a007388 */ /* 0x0203e40000000c00 */
.L_x_8478:
[----:B------:R-:W-:Y:S05]  /*9f30*/  BSYNC.RECONVERGENT B1 ;  /* 0x0000000000017941 */ /* 0x000fea0003800200 */
.L_x_8477:
        /* <DEDUP_REMOVED lines=89> */
.L_x_8484:
[----:B------:R-:W-:Y:S05]  /*a4d0*/  BSYNC.RECONVERGENT B0 ;  /* 0x0000000000007941 */ /* 0x000fea0003800200 */
.L_x_8483:
[----:B-----5:R1:W-:Y:S02]  /*a4e0*/  STS.128 [R90+0x1800], R24 ;  /* 0x001800185a007388 */ /* 0x0203e40000000c00 */
.L_x_8482:
[----:B------:R-:W-:Y:S05]  /*a4f0*/  BSYNC.RECONVERGENT B1 ;  /* 0x0000000000017941 */ /* 0x000fea0003800200 */
.L_x_8481:
        /* <DEDUP_REMOVED lines=88> */
.L_x_8486:
[----:B------:R-:W-:Y:S05]  /*aa80*/  BSYNC.RECONVERGENT B0 ;  /* 0x0000000000007941 */ /* 0x000fea0003800200 */
.L_x_8485:
[----:B-----5:R1:W-:Y:S02]  /*aa90*/  STS.128 [R90+0x2800], R4 ;  /* 0x002800045a007388 */ /* 0x0203e40000000c00 */
.L_x_8441:
[----:B------:R-:W-:Y:S05]  /*aaa0*/  BSYNC.RECONVERGENT B3 ;  /* 0x0000000000037941 */ /* 0x000fea0003800200 */
.L_x_8436:
        /* <DEDUP_REMOVED lines=29> */
.L_x_8489:
[----:B------:R3:W-:Y:S02]  /*ac80*/  STS.128 [R90+0x5000], RZ ;  /* 0x005000ff5a007388 */ /* 0x0007e40000000c00 */
.L_x_8488:
[----:B------:R-:W-:Y:S05]  /*ac90*/  BSYNC.RECONVERGENT B0 ;  /* 0x0000000000007941 */ /* 0x000fea0003800200 */
.L_x_8487:
        /* <DEDUP_REMOVED lines=23> */
.L_x_8491:
[----:B------:R-:W-:Y:S05]  /*ae10*/  BSYNC.RECONVERGENT B0 ;  /* 0x0000000000007941 */ /* 0x000fea0003800200 */
.L_x_8490:
        /* <DEDUP_REMOVED lines=32> */
.L_x_8494:
[----:B------:R3:W-:Y:S01]  /*b020*/  STS.128 [R90+0x8000], RZ ;  /* 0x008000ff5a007388 */ /* 0x0007e20000000c00 */
[----:B------:R-:W-:Y:S05]  /*b030*/  BRA `(.L_x_8495) ;  /* 0x00000000000c7947 */ /* 0x000fea0003800000 */
.L_x_8493:
[----:B------:R1:W-:Y:S04]  /*b040*/  STS.128 [R90+0x6000], RZ ;  /* 0x006000ff5a007388 */ /* 0x0003e80000000c00 */
[----:B------:R1:W-:Y:S04]  /*b050*/  STS.128 [R90+0x7000], RZ ;  /* 0x007000ff5a007388 */ /* 0x0003e80000000c00 */
[----:B------:R1:W-:Y:S02]  /*b060*/  STS.128 [R90+0x8000], RZ ;  /* 0x008000ff5a007388 */ /* 0x0003e40000000c00 */
.L_x_8495:
[----:B------:R-:W-:Y:S05]  /*b070*/  BSYNC.RECONVERGENT B0 ;  /* 0x0000000000007941 */ /* 0x000fea0003800200 */
.L_x_8492:
        /* <DEDUP_REMOVED lines=8> */
[----:B-1--4-:R-:W-:-:S04]  /*b100*/  LEA R2, P2, R131, R139, 0x1 ;  /* 0x0000008b83027211 */ /* 0x012fc800078408ff */
        /* <DEDUP_REMOVED lines=18> */
.L_x_8498:
[----:B------:R4:W-:Y:S02]  /*b230*/  STS.128 [R90+0x8800], RZ ;  /* 0x008800ff5a007388 */ /* 0x0009e40000000c00 */
.L_x_8497:
[----:B------:R-:W-:Y:S05]  /*b240*/  BSYNC.RECONVERGENT B0 ;  /* 0x0000000000007941 */ /* 0x000fea0003800200 */
.L_x_8496:
        /* <DEDUP_REMOVED lines=11> */
[----:B------:R-:W-:Y:S02]  /*b300*/  LOP3.LUT R2, R2, 0x8, R45, 0xf8, !PT ;  /* 0x0000000802027812 */ /* 0x000fe400078ef82d */
        /* <DEDUP_REMOVED lines=10> */
[----:B------:R-:W-:Y:S01]  /*b3b0*/  ISETP.GT.AND P0, PT, R89, R135, PT ;  /* 0x000000875900720c */ /* 0x000fe20003f04270 */
[----:B------:R-:W-:Y:S01]  /*b3c0*/  IMAD R86, R4, 0x2, R44 ;  /* 0x0000000204567824 */ /* 0x000fe200078e022c */
[----:B------:R-:W-:Y:S01]  /*b3d0*/  IADD3 R15, PT, PT, R15, R47, -R143 ;  /* 0x0000002f0f0f7210 */ /* 0x000fe20007ffe88f */
[--C-:B------:R-:W-:Y:S01]  /*b3e0*/  IMAD.IADD R75, R2, 0x1, R14.reuse ;  /* 0x00000001024b7824 */ /* 0x100fe200078e020e */
[----:B------:R-:W-:Y:S01]  /*b3f0*/  LDSM.16.M88.4 R96, [R2] ;  /* 0x000000000260783b */ /* 0x000fe20000000200 */
[----:B------:R-:W-:Y:S01]  /*b400*/  IMAD.IADD R73, R86, 0x1, R14 ;  /* 0x0000000156497824 */ /* 0x000fe200078e020e */
[----:B------:R-:W-:-:S02]  /*b410*/  IADD3 R72, PT, PT, R47, -R143, -R72 ;  /* 0x8000008f2f487210 */ /* 0x000fc40007ffe848 */
        /* <DEDUP_REMOVED lines=11> */
[----:B--2---:R-:W-:Y:S04]  /*b4d0*/  LDSM.16.M88.4 R76, [R86+0x4000] ;  /* 0x00400000564c783b */ /* 0x004fe80000000200 */
[----:B------:R-:W-:Y:S01]  /*b4e0*/  LDSM.16.M88.4 R100, [R75+0x1000] ;  /* 0x001000004b64783b */ /* 0x000fe20000000200 */
[C---:B------:R-:W-:Y:S03]  /*b4f0*/  HMMA.16816.F32.BF16 R56, R96.reuse, R58, RZ ;  /* 0x0000003a6038723c */ /* 0x040fe600000418ff */
[----:B------:R-:W-:Y:S04]  /*b500*/  LDSM.16.M88.4 R104, [R73+0x4c00] ;  /* 0x004c00004968783b */ /* 0x000fe80000000200 */
[----:B------:R-:W-:Y:S01]  /*b510*/  LDSM.16.M88.4 R92, [R2+0x2000] ;  /* 0x00200000025c783b */ /* 0x000fe20000000200 */
[C---:B---3--:R-:W-:Y:S03]  /*b520*/  HMMA.16816.F32.BF16 R52, R96.reuse, R48, RZ ;  /* 0x000000306034723c */ /* 0x048fe600000418ff */
[----:B------:R-:W-:Y:S05]  /*b530*/  LDSM.16.M88.4 R80, [R86+0x5000] ;  /* 0x005000005650783b */ /* 0x000fea0000000200 */
[C---:B------:R-:W-:Y:S08]  /*b540*/  HMMA.16816.F32.BF16 R48, R96.reuse, R50, RZ ;  /* 0x000000326030723c */ /* 0x040ff000000418ff */
[C---:B----4-:R-:W-:Y:S08]  /*b550*/  HMMA.16816.F32.BF16 R40, R96.reuse, R36, RZ ;  /* 0x000000246028723c */ /* 0x050ff000000418ff */
        /* <DEDUP_REMOVED lines=19> */
[----:B------:R-:W1:Y:S07]  /*b690*/  LDSM.16.M88.4 R64, [R86+0x5c00] ;  /* 0x005c00005640783b */ /* 0x000e6e0000000200 */
[C---:B--2---:R-:W-:Y:S08]  /*b6a0*/  HMMA.16816.F32.BF16 R32, R24.reuse, R28, R32 ;  /* 0x0000001c1820723c */ /* 0x044ff00000041820 */
[C---:B------:R-:W-:Y:S08]  /*b6b0*/  HMMA.16816.F32.BF16 R60, R24.reuse, R76, R60 ;  /* 0x0000004c183c723c */ /* 0x040ff0000004183c */
[C---:B------:R-:W-:Y:S01]  /*b6c0*/  HMMA.16816.F32.BF16 R56, R24.reuse, R78, R56 ;  /* 0x0000004e1838723c */ /* 0x040fe20000041838 */
[----:B------:R-:W2:Y:S07]  /*b6d0*/  LDSM.16.M88.4 R76, [R86+0x5400] ;  /* 0x00540000564c783b */ /* 0x000eae0000000200 */
[C---:B------:R-:W-:Y:S08]  /*b6e0*/  HMMA.16816.F32.BF16 R52, R24.reuse, R68, R52 ;  /* 0x000000441834723c */ /* 0x040ff00000041834 */
[C---:B------:R-:W-:Y:S01]  /*b6f0*/  HMMA.16816.F32.BF16 R48, R24.reuse, R70, R48 ;  /* 0x000000461830723c */ /* 0x040fe20000041830 */
[----:B------:R-:W2:Y:S07]  /*b700*/  LDSM.16.M88.4 R68, [R86+0x5800] ;  /* 0x005800005644783b */ /* 0x000eae0000000200 */
[----:B------:R-:W-:Y:S01]  /*b710*/  HMMA.16816.F32.BF16 R96, R24, R30, R96 ;  /* 0x0000001e1860723c */ /* 0x000fe20000041860 */
[----:B------:R-:W-:Y:S04]  /*b720*/  LDSM.16.M88.4 R28, [R75+0x2000] ;  /* 0x002000004b1c783b */ /* 0x000fe80000000200 */
[----:B------:R-:W-:Y:S03]  /*b730*/  LDSM.16.M88.4 R24, [R73+0x5000] ;  /* 0x005000004918783b */ /* 0x000fe60000000200 */
[C---:B---3--:R-:W-:Y:S08]  /*b740*/  HMMA.16816.F32.BF16 R40, R100.reuse, R4, R40 ;  /* 0x000000046428723c */ /* 0x048ff00000041828 */
[C---:B------:R-:W-:Y:S01]  /*b750*/  HMMA.16816.F32.BF16 R36, R100.reuse, R6, R36 ;  /* 0x000000066424723c */ /* 0x040fe20000041824 */
[----:B------:R-:W3:Y:S07]  /*b760*/  LDSM.16.M88.4 R4, [R73+0x5c00] ;  /* 0x005c00004904783b */ /* 0x000eee0000000200 */
[C---:B------:R-:W-:Y:S08]  /*b770*/  HMMA.16816.F32.BF16 R32, R100.reuse, R104, R32 ;  /* 0x000000686420723c */ /* 0x040ff00000041820 */
[C---:B------:R-:W-:Y:S08]  /*b780*/  HMMA.16816.F32.BF16 R60, R100.reuse, R20, R60 ;  /* 0x00000014643c723c */ /* 0x040ff0000004183c */
[C---:B------:R-:W-:Y:S01]  /*b790*/  HMMA.16816.F32.BF16 R56, R100.reuse, R22, R56 ;  /* 0x000000166438723c */ /* 0x040fe20000041838 */
[----:B------:R-:W3:Y:S07]  /*b7a0*/  LDSM.16.M88.4 R20, [R73+0x5400] ;  /* 0x005400004914783b */ /* 0x000eee0000000200 */
[C---:B----4-:R-:W-:Y:S08]  /*b7b0*/  HMMA.16816.F32.BF16 R52, R100.reuse, R16, R52 ;  /* 0x000000106434723c */ /* 0x050ff00000041834 */
[----:B------:R-:W-:Y:S01]  /*b7c0*/  HMMA.16816.F32.BF16 R48, R100, R18, R48 ;  /* 0x000000126430723c */ /* 0x000fe20000041830 */
[----:B------:R-:W4:Y:S01]  /*b7d0*/  LDSM.16.M88.4 R16, [R73+0x5800] ;  /* 0x005800004910783b */ /* 0x000f220000000200 */
[----:B------:R-:W-:-:S06]  /*b7e0*/  DEPBAR.LE SB0, 0x0 ;  /* 0x000080000000791a */ /* 0x000fcc0000000000 */
[----:B------:R-:W-:Y:S08]  /*b7f0*/  HMMA.16816.F32.BF16 R96, R100, R106, R96 ;  /* 0x0000006a6460723c */ /* 0x000ff00000041860 */
[C---:B-1----:R-:W-:Y:S08]  /*b800*/  HMMA.16816.F32.BF16 R32, R92.reuse, R64, R32 ;  /* 0x000000405c20723c */ /* 0x042ff00000041820 */
[C---:B------:R-:W-:Y:S08]  /*b810*/  HMMA.16816.F32.BF16 R60, R92.reuse, R80, R60 ;  /* 0x000000505c3c723c */ /* 0x040ff0000004183c */
[C---:B------:R-:W-:Y:S08]  /*b820*/  HMMA.16816.F32.BF16 R56, R92.reuse, R82, R56 ;  /* 0x000000525c38723c */ /* 0x040ff00000041838 */
[C---:B--2---:R-:W-:Y:S08]  /*b830*/  HMMA.16816.F32.BF16 R52, R92.reuse, R76, R52 ;  /* 0x0000004c5c34723c */ /* 0x044ff00000041834 */
[C---:B------:R-:W-:Y:S08]  /*b840*/  HMMA.16816.F32.BF16 R48, R92.reuse, R78, R48 ;  /* 0x0000004e5c30723c */ /* 0x040ff00000041830 */
[C---:B------:R-:W-:Y:S08]  /*b850*/  HMMA.16816.F32.BF16 R40, R92.reuse, R68, R40 ;  /* 0x000000445c28723c */ /* 0x040ff00000041828 */
[C---:B------:R-:W-:Y:S08]  /*b860*/  HMMA.16816.F32.BF16 R36, R92.reuse, R70, R36 ;  /* 0x000000465c24723c */ /* 0x040ff00000041824 */
[----:B------:R-:W-:Y:S08]  /*b870*/  HMMA.16816.F32.BF16 R96, R92, R66, R96 ;  /* 0x000000425c60723c */ /* 0x000ff00000041860 */
[----:B---3--:R-:W-:Y:S01]  /*b880*/  HMMA.16816.F32.BF16 R32, R28, R4, R32 ;  /* 0x000000041c20723c */ /* 0x008fe20000041820 */
        /* <DEDUP_REMOVED lines=31> */
.L_x_8502:
        /* <DEDUP_REMOVED lines=62> */
.L_x_8503:
[----:B------:R-:W-:Y:S05]  /*be60*/  BSYNC.RECONVERGENT B0 ;  /* 0x0000000000007941 */ /* 0x000fea0003800200 */
.L_x_8501:
        /* <DEDUP_REMOVED lines=42> */
.L_x_8500:
[----:B------:R-:W-:Y:S05]  /*c110*/  BSYNC.RECONVERGENT B1 ;  /* 0x0000000000017941 */ /* 0x000fea0003800200 */
.L_x_8499:
[----:B------:R-:W3:Y:S01]  /*c120*/  LD.E R110, desc[UR4][R84.64+0xdc] ;  /* 0x0000dc04546e7980 */ /* 0x000ee2000c101900 */
[----:B------:R-:W-:Y:S01]  /*c130*/  IMAD.SHL.U32 R23, R45, 0x2, RZ ;  /* 0x000000022d177824 */ /* 0x000fe200078e00ff */
[----:B------:R-:W-:Y:S01]  /*c140*/  LOP3.LUT R0, R0, 0x120, R3, 0xf8, !PT ;  /* 0x0000012000007812 */ /* 0x000fe200078ef803 */
[----:B------:R-:W-:Y:S03]  /*c150*/  BSSY B2, `(.L_x_8504) ;  /* 0x000047d000027945 */ /* 0x000fe60003800000 */
[----:B------:R-:W-:Y:S01]  /*c160*/  LOP3.LUT R23, R23, 0x6, RZ, 0xc0, !PT ;  /* 0x0000000617177812 */ /* 0x000fe200078ec0ff */
[----:B------:R-:W-:-:S03]  /*c170*/  IMAD R0, R0, 0x2, R44 ;  /* 0x0000000200007824 */ /* 0x000fc600078e022c */
[----:B------:R-:W-:Y:S01]  /*c180*/  LOP3.LUT R23, R46, R23, RZ, 0xfc, !PT ;  /* 0x000000172e177212 */ /* 0x000fe200078efcff */
[----:B------:R-:W-:Y:S01]  /*c190*/  IMAD.IADD R109, R14, 0x1, R0 ;  /* 0x000000010e6d7824 */ /* 0x000fe200078e0200 */
[----:B------:R-:W-:Y:S03]  /*c1a0*/  LDSM.16.MT88.4 R76, [R0+0x6000] ;  /* 0x00600000004c783b */ /* 0x000fe60000004200 */
[C---:B--2---:R-:W-:Y:S01]  /*c1b0*/  VIADD R4, R23.reuse, 0x1 ;  /* 0x0000000117047836 */ /* 0x044fe20000000000 */
[----:B------:R-:W-:Y:S01]  /*c1c0*/  LDSM.16.MT88.4 R68, [R109+0x6000] ;  /* 0x006000006d44783b */ /* 0x000fe20000004200 */
[C---:B------:R-:W-:Y:S02]  /*c1d0*/  VIADD R5, R23.reuse, 0x8 ;  /* 0x0000000817057836 */ /* 0x040fe40000000000 */
[C---:B------:R-:W-:Y:S01]  /*c1e0*/  VIADD R15, R23.reuse, 0x11 ;  /* 0x00000011170f7836 */ /* 0x040fe20000000000 */
[C---:B------:R-:W-:Y:S01]  /*c1f0*/  ISETP.GE.AND P3, PT, R4.reuse, R153, PT ;  /* 0x000000990400720c */ /* 0x040fe20003f66270 */
[C---:B------:R-:W-:Y:S01]  /*c200*/  VIADD R16, R23.reuse, 0x18 ;  /* 0x0000001817107836 */ /* 0x040fe20000000000 */
[C---:B------:R-:W-:Y:S01]  /*c210*/  ISETP.GE.AND P0, PT, R4.reuse, R151, PT ;  /* 0x000000970400720c */ /* 0x040fe20003f06270 */
[C---:B------:R-:W-:Y:S01]  /*c220*/  VIADD R25, R23.reuse, 0x20 ;  /* 0x0000002017197836 */ /* 0x040fe20000000000 */
[C---:B------:R-:W-:Y:S01]  /*c230*/  ISETP.GE.AND P5, PT, R4.reuse, R152, PT ;  /* 0x000000980400720c */ /* 0x040fe20003fa6270 */
[C---:B------:R-:W-:Y:S01]  /*c240*/  VIADD R24, R23.reuse, 0x21 ;  /* 0x0000002117187836 */ /* 0x040fe20000000000 */
[----:B------:R-:W-:Y:S01]  /*c250*/  ISETP.GE.AND P1, PT, R4, R150, PT ;  /* 0x000000960400720c */ /* 0x000fe20003f26270 */
[----:B------:R-:W-:Y:S01]  /*c260*/  VIADD R4, R23, 0x9 ;  /* 0x0000000917047836 */ /* 0x000fe20000000000 */
[----:B------:R-:W-:Y:S01]  /*c270*/  ISETP.GE.AND P2, PT, R5, R153, PT ;  /* 0x000000990500720c */ /* 0x000fe20003f46270 */
[----:B------:R-:W-:Y:S01]  /*c280*/  VIADD R26, R23, 0x29 ;  /* 0x00000029171a7836 */ /* 0x000fe20000000000 */
[----:B------:R-:W-:Y:S01]  /*c290*/  FSEL R22, R61, -INF , P3 ;  /* 0xff8000003d167808 */ /* 0x000fe20001800000 */
[----:B------:R-:W-:Y:S01]  /*c2a0*/  LDSM.16.MT88.4 R92, [R0+0x8400] ;  /* 0x00840000005c783b */ /* 0x000fe20000004200 */
[----:B------:R-:W-:-:S02]  /*c2b0*/  FSEL R6, R63, -INF , P0 ;  /* 0xff8000003f067808 */ /* 0x000fc40000000000 */
[C---:B------:R-:W-:Y:S02]  /*c2c0*/  ISETP.GE.AND P3, PT, R5.reuse, R151, PT ;  /* 0x000000970500720c */ /* 0x040fe40003f66270 */
[----:B------:R-:W-:Y:S02]  /*c2d0*/  FSEL R22, R22, -INF , !P5 ;  /* 0xff80000016167808 */ /* 0x000fe40006800000 */
[----:B------:R-:W-:Y:S02]  /*c2e0*/  FSEL R6, R6, -INF , !P1 ;  /* 0xff80000006067808 */ /* 0x000fe40004800000 */
[----:B------:R-:W-:Y:S02]  /*c2f0*/  FSEL R21, R56, -INF , P2 ;  /* 0xff80000038157808 */ /* 0x000fe40001000000 */
[C---:B------:R-:W-:Y:S02]  /*c300*/  ISETP.GE.AND P6, PT, R5.reuse, R152, PT ;  /* 0x000000980500720c */ /* 0x040fe40003fc6270 */
[----:B------:R-:W-:-:S02]  /*c310*/  ISETP.GE.AND P4, PT, R5, R150, PT ;  /* 0x000000960500720c */ /* 0x000fc40003f86270 */
[C---:B------:R-:W-:Y:S02]  /*c320*/  ISETP.GE.AND P0, PT, R4.reuse, R153, PT ;  /* 0x000000990400720c */ /* 0x040fe40003f06270 */
[C---:B------:R-:W-:Y:S02]  /*c330*/  ISETP.GE.AND P5, PT, R4.reuse, R152, PT ;  /* 0x000000980400720c */ /* 0x040fe40003fa6270 */
[C---:B------:R-:W-:Y:S02]  /*c340*/  ISETP.GE.AND P1, PT, R4.reuse, R151, PT ;  /* 0x000000970400720c */ /* 0x040fe40003f26270 */
[----:B------:R-:W-:Y:S01]  /*c350*/  ISETP.GE.AND P2, PT, R4, R150, PT ;  /* 0x000000960400720c */ /* 0x000fe20003f46270 */
[----:B------:R-:W-:Y:S01]  /*c360*/  VIADD R4, R23, 0x10 ;  /* 0x0000001017047836 */ /* 0x000fe20000000000 */
[----:B------:R-:W-:Y:S02]  /*c370*/  FSEL R5, R58, -INF , P3 ;  /* 0xff8000003a057808 */ /* 0x000fe40001800000 */
[----:B------:R-:W-:-:S02]  /*c380*/  FSEL R21, R21, -INF , !P6 ;  /* 0xff80000015157808 */ /* 0x000fc40007000000 */
[----:B------:R-:W-:Y:S02]  /*c390*/  FSEL R7, R57, -INF , P0 ;  /* 0xff80000039077808 */ /* 0x000fe40000000000 */
[----:B------:R-:W-:Y:S02]  /*c3a0*/  FSEL R5, R5, -INF , !P4 ;  /* 0xff80000005057808 */ /* 0x000fe40006000000 */
[C---:B------:R-:W-:Y:S02]  /*c3b0*/  ISETP.GE.AND P3, PT, R4.reuse, R153, PT ;  /* 0x000000990400720c */ /* 0x040fe40003f66270 */
[C---:B------:R-:W-:Y:S02]  /*c3c0*/  ISETP.GE.AND P6, PT, R4.reuse, R152, PT ;  /* 0x000000980400720c */ /* 0x040fe40003fc6270 */
[C---:B------:R-:W-:Y:S02]  /*c3d0*/  ISETP.GE.AND P0, PT, R4.reuse, R151, PT ;  /* 0x000000970400720c */ /* 0x040fe40003f06270 */
[----:B------:R-:W-:-:S02]  /*c3e0*/  ISETP.GE.AND P4, PT, R4, R150, PT ;  /* 0x000000960400720c */ /* 0x000fc40003f86270 */
[----:B------:R-:W-:Y:S02]  /*c3f0*/  FSEL R4, R59, -INF , P1 ;  /* 0xff8000003b047808 */ /* 0x000fe40000800000 */
[C---:B------:R-:W-:Y:S02]  /*c400*/  ISETP.GE.AND P1, PT, R15.reuse, R153, PT ;  /* 0x000000990f00720c */ /* 0x040fe40003f26270 */
[----:B------:R-:W-:Y:S02]  /*c410*/  FSEL R20, R52, -INF , P3 ;  /* 0xff80000034147808 */ /* 0x000fe40001800000 */
[----:B------:R-:W-:Y:S02]  /*c420*/  FSEL R17, R54, -INF , P0 ;  /* 0xff80000036117808 */ /* 0x000fe40000000000 */
[----:B------:R-:W-:Y:S02]  /*c430*/  FSEL R4, R4, -INF , !P2 ;  /* 0xff80000004047808 */ /* 0x000fe40005000000 */
[----:B------:R-:W-:-:S02]  /*c440*/  ISETP.GE.AND P2, PT, R15, R151, PT ;  /* 0x000000970f00720c */ /* 0x000fc40003f46270 */
[----:B------:R-:W-:Y:S02]  /*c450*/  FSEL R7, R7, -INF , !P5 ;  /* 0xff80000007077808 */ /* 0x000fe40006800000 */
[----:B------:R-:W-:Y:S02]  /*c460*/  FSEL R20, R20, -INF , !P6 ;  /* 0xff80000014147808 */ /* 0x000fe40007000000 */
[----:B------:R-:W-:Y:S02]  /*c470*/  FSEL R19, R53, -INF , P1 ;  /* 0xff80000035137808 */ /* 0x000fe40000800000 */
[----:B------:R-:W-:Y:S02]  /*c480*/  FSEL R17, R17, -INF , !P4 ;  /* 0xff80000011117808 */ /* 0x000fe40006000000 */
[C---:B------:R-:W-:Y:S02]  /*c490*/  ISETP.GE.AND P5, PT, R15.reuse, R152, PT ;  /* 0x000000980f00720c */ /* 0x040fe40003fa6270 */
[----:B------:R-:W-:Y:S01]  /*c4a0*/  ISETP.GE.AND P3, PT, R15, R150, PT ;  /* 0x000000960f00720c */ /* 0x000fe20003f66270 */
[----:B------:R-:W-:Y:S01]  /*c4b0*/  VIADD R15, R23, 0x19 ;  /* 0x00000019170f7836 */ /* 0x000fe20000000000 */
[----:B------:R-:W-:-:S02]  /*c4c0*/  ISETP.GE.AND P0, PT, R16, R153, PT ;  /* 0x000000991000720c */ /* 0x000fc40003f06270 */
[C---:B------:R-:W-:Y:S02]  /*c4d0*/  ISETP.GE.AND P6, PT, R16.reuse, R152, PT ;  /* 0x000000981000720c */ /* 0x040fe40003fc6270 */
[C---:B------:R-:W-:Y:S02]  /*c4e0*/  ISETP.GE.AND P4, PT, R16.reuse, R151, PT ;  /* 0x000000971000720c */ /* 0x040fe40003f86270 */
[----:B------:R-:W-:Y:S02]  /*c4f0*/  ISETP.GE.AND P1, PT, R16, R150, PT ;  /* 0x000000961000720c */ /* 0x000fe40003f26270 */
[----:B------:R-:W-:Y:S02]  /*c500*/  FSEL R16, R55, -INF , P2 ;  /* 0xff80000037107808 */ /* 0x000fe40001000000 */
[----:B------:R-:W-:Y:S01]  /*c510*/  FSEL R45, R50, -INF , P4 ;  /* 0xff800000322d7808 */ /* 0x000fe20002000000 */
[----:B------:R-:W-:Y:S01]  /*c520*/  LDSM.16.MT88.4 R52, [R109+0x7000] ;  /* 0x007000006d34783b */ /* 0x000fe20000004200 */
[----:B------:R-:W-:-:S02]  /*c530*/  FSEL R16, R16, -INF , !P3 ;  /* 0xff80000010107808 */ /* 0x000fc40005800000 */
[----:B------:R-:W-:Y:S02]  /*c540*/  ISETP.GE.AND P3, PT, R15, R151, PT ;  /* 0x000000970f00720c */ /* 0x000fe40003f66270 */
[----:B------:R-:W-:Y:S02]  /*c550*/  FSEL R45, R45, -INF , !P1 ;  /* 0xff8000002d2d7808 */ /* 0x000fe40004800000 */
[----:B------:R-:W-:Y:S02]  /*c560*/  FSEL R46, R51, -INF , P3 ;  /* 0xff800000332e7808 */ /* 0x000fe40001800000 */
[C---:B------:R-:W-:Y:S02]  /*c570*/  ISETP.GE.AND P4, PT, R25.reuse, R153, PT ;  /* 0x000000991900720c */ /* 0x040fe40003f86270 */
[----:B------:R-:W-:Y:S02]  /*c580*/  ISETP.GE.AND P1, PT, R25, R151, PT ;  /* 0x000000971900720c */ /* 0x000fe40003f26270 */
[----:B------:R-:W-:-:S02]  /*c590*/  ISETP.GE.AND P3, PT, R24, R153, PT ;  /* 0x000000991800720c */ /* 0x000fc40003f66270 */
[----:B------:R-:W-:Y:S02]  /*c5a0*/  FSEL R19, R19, -INF , !P5 ;  /* 0xff80000013137808 */ /* 0x000fe40006800000 */
[----:B------:R-:W-:Y:S02]  /*c5b0*/  ISETP.GE.AND P5, PT, R15, R153, PT ;  /* 0x000000990f00720c */ /* 0x000fe40003fa6270 */
[----:B------:R-:W-:Y:S02]  /*c5c0*/  FSEL R40, R40, -INF , P4 ;  /* 0xff80000028287808 */ /* 0x000fe40002000000 */
[----:B------:R-:W-:Y:S02]  /*c5d0*/  FSEL R42, R42, -INF , P1 ;  /* 0xff8000002a2a7808 */ /* 0x000fe40000800000 */
[----:B------:R-:W-:Y:S02]  /*c5e0*/  FSEL R41, R41, -INF , P3 ;  /* 0xff80000029297808 */ /* 0x000fe40001800000 */
[----:B------:R-:W-:-:S02]  /*c5f0*/  ISETP.GE.AND P4, PT, R24, R152, PT ;  /* 0x000000981800720c */ /* 0x000fc40003f86270 */
[C---:B------:R-:W-:Y:S02]  /*c600*/  ISETP.GE.AND P1, PT, R24.reuse, R151, PT ;  /* 0x000000971800720c */ /* 0x040fe40003f26270 */
[----:B------:R-:W-:Y:S01]  /*c610*/  ISETP.GE.AND P3, PT, R24, R150, PT ;  /* 0x000000961800720c */ /* 0x000fe20003f66270 */
[----:B------:R-:W-:Y:S01]  /*c620*/  VIADD R24, R23, 0x28 ;  /* 0x0000002817187836 */ /* 0x000fe20000000000 */
[----:B------:R-:W-:Y:S02]  /*c630*/  ISETP.GE.AND P2, PT, R15, R152, PT ;  /* 0x000000980f00720c */ /* 0x000fe40003f46270 */
[----:B------:R-:W-:Y:S02]  /*c640*/  FSEL R18, R49, -INF , P5 ;  /* 0xff80000031127808 */ /* 0x000fe40002800000 */
[----:B------:R-:W-:Y:S02]  /*c650*/  FSEL R48, R48, -INF , P0 ;  /* 0xff80000030307808 */ /* 0x000fe40000000000 */
[----:B------:R-:W-:-:S02]  /*c660*/  ISETP.GE.AND P0, PT, R15, R150, PT ;  /* 0x000000960f00720c */ /* 0x000fc40003f06270 */
[----:B------:R-:W-:Y:S02]  /*c670*/  FSEL R43, R43, -INF , P1 ;  /* 0xff8000002b2b7808 */ /* 0x000fe40000800000 */
[----:B------:R-:W-:Y:S02]  /*c680*/  FSEL R18, R18, -INF , !P2 ;  /* 0xff80000012127808 */ /* 0x000fe40005000000 */
[-C--:B------:R-:W-:Y:S02]  /*c690*/  ISETP.GE.AND P2, PT, R24, R153.reuse, PT ;  /* 0x000000991800720c */ /* 0x080fe40003f46270 */
[----:B------:R-:W-:Y:S02]  /*c6a0*/  ISETP.GE.AND P1, PT, R26, R153, PT ;  /* 0x000000991a00720c */ /* 0x000fe40003f26270 */
[----:B------:R-:W-:Y:S02]  /*c6b0*/  FSEL R46, R46, -INF , !P0 ;  /* 0xff8000002e2e7808 */ /* 0x000fe40004000000 */
[----:B------:R-:W-:-:S02]  /*c6c0*/  ISETP.GE.AND P0, PT, R24, R151, PT ;  /* 0x000000971800720c */ /* 0x000fc40003f06270 */
[----:B------:R-:W-:Y:S02]  /*c6d0*/  FSEL R15, R48, -INF , !P6 ;  /* 0xff800000300f7808 */ /* 0x000fe40007000000 */
[----:B------:R-:W-:Y:S02]  /*c6e0*/  FSEL R36, R36, -INF , P2 ;  /* 0xff80000024247808 */ /* 0x000fe40001000000 */
[----:B------:R-:W-:Y:S02]  /*c6f0*/  FSEL R37, R37, -INF , P1 ;  /* 0xff80000025257808 */ /* 0x000fe40000800000 */
[C---:B------:R-:W-:Y:S02]  /*c700*/  ISETP.GE.AND P6, PT, R25.reuse, R152, PT ;  /* 0x000000981900720c */ /* 0x040fe40003fc6270 */
[----:B------:R-:W-:Y:S01]  /*c710*/  ISETP.GE.AND P5, PT, R25, R150, PT ;  /* 0x000000961900720c */ /* 0x000fe20003fa6270 */
[----:B------:R-:W-:Y:S01]  /*c720*/  VIADD R25, R23, 0x31 ;  /* 0x0000003117197836 */ /* 0x000fe20000000000 */
[----:B------:R-:W-:-:S02]  /*c730*/  ISETP.GE.AND P2, PT, R24, R152, PT ;  /* 0x000000981800720c */ /* 0x000fc40003f46270 */
[----:B------:R-:W-:Y:S01]  /*c740*/  ISETP.GE.AND P1, PT, R24, R150, PT ;  /* 0x000000961800720c */ /* 0x000fe20003f26270 */
[----:B------:R-:W-:Y:S01]  /*c750*/  VIADD R24, R23, 0x30 ;  /* 0x0000003017187836 */ /* 0x000fe20000000000 */
[----:B------:R-:W-:Y:S02]  /*c760*/  FSEL R38, R38, -INF , P0 ;  /* 0xff80000026267808 */ /* 0x000fe40000000000 */
[-C--:B------:R-:W-:Y:S02]  /*c770*/  ISETP.GE.AND P0, PT, R26, R151.reuse, PT ;  /* 0x000000971a00720c */ /* 0x080fe40003f06270 */
[----:B------:R-:W-:Y:S02]  /*c780*/  FSEL R116, R40, -INF , !P6 ;  /* 0xff80000028747808 */ /* 0x000fe40007000000 */
[----:B------:R-:W-:Y:S02]  /*c790*/  FSEL R117, R42, -INF , !P5 ;  /* 0xff8000002a757808 */ /* 0x000fe40006800000 */
[----:B------:R-:W-:-:S02]  /*c7a0*/  ISETP.GE.AND P6, PT, R24, R151, PT ;  /* 0x000000971800720c */ /* 0x000fc40003fc6270 */
[-C--:B------:R-:W-:Y:S02]  /*c7b0*/  ISETP.GE.AND P5, PT, R25, R153.reuse, PT ;  /* 0x000000991900720c */ /* 0x080fe40003fa6270 */
[----:B------:R-:W-:Y:S02]  /*c7c0*/  FSEL R39, R39, -INF , P0 ;  /* 0xff80000027277808 */ /* 0x000fe40000000000 */
[----:B------:R-:W-:Y:S02]  /*c7d0*/  ISETP.GE.AND P0, PT, R24, R153, PT ;  /* 0x000000991800720c */ /* 0x000fe40003f06270 */
[----:B------:R-:W-:Y:S02]  /*c7e0*/  FSEL R34, R34, -INF , P6 ;  /* 0xff80000022227808 */ /* 0x000fe40003000000 */
[----:B------:R-:W-:Y:S02]  /*c7f0*/  FSEL R33, R33, -INF , P5 ;  /* 0xff80000021217808 */ /* 0x000fe40002800000 */
[----:B------:R-:W-:-:S02]  /*c800*/  ISETP.GE.AND P6, PT, R26, R152, PT ;  /* 0x000000981a00720c */ /* 0x000fc40003fc6270 */
[----:B------:R-:W-:Y:S01]  /*c810*/  ISETP.GE.AND P5, PT, R26, R150, PT ;  /* 0x000000961a00720c */ /* 0x000fe20003fa6270 */
[----:B------:R-:W-:Y:S01]  /*c820*/  VIADD R26, R23, 0x38 ;  /* 0x00000038171a7836 */ /* 0x000fe20000000000 */
[----:B------:R-:W-:Y:S02]  /*c830*/  FSEL R32, R32, -INF , P0 ;  /* 0xff80000020207808 */ /* 0x000fe40000000000 */
[----:B------:R-:W-:Y:S02]  /*c840*/  ISETP.GE.AND P0, PT, R25, R151, PT ;  /* 0x000000971900720c */ /* 0x000fe40003f06270 */
[----:B------:R-:W-:Y:S02]  /*c850*/  FSEL R119, R43, -INF , !P3 ;  /* 0xff8000002b777808 */ /* 0x000fe40005800000 */
[----:B------:R-:W-:Y:S02]  /*c860*/  FSEL R35, R35, -INF , P0 ;  /* 0xff80000023237808 */ /* 0x000fe40000000000 */
[----:B------:R-:W-:-:S02]  /*c870*/  ISETP.GE.AND P3, PT, R26, R153, PT ;  /* 0x000000991a00720c */ /* 0x000fc40003f66270 */
[----:B------:R-:W-:Y:S02]  /*c880*/  ISETP.GE.AND P0, PT, R23, R153, PT ;  /* 0x000000991700720c */ /* 0x000fe40003f06270 */
[----:B------:R-:W-:Y:S02]  /*c890*/  FSEL R125, R41, -INF , !P4 ;  /* 0xff800000297d7808 */ /* 0x000fe40006000000 */
[----:B------:R-:W-:Y:S01]  /*c8a0*/  FSEL R120, R36, -INF , !P2 ;  /* 0xff80000024787808 */ /* 0x000fe20005000000 */
[----:B------:R-:W-:Y:S01]  /*c8b0*/  LDSM.16.MT88.4 R40, [R0+0x8000] ;  /* 0x008000000028783b */ /* 0x000fe20000004200 */
[C---:B------:R-:W-:Y:S02]  /*c8c0*/  ISETP.GE.AND P2, PT, R24.reuse, R152, PT ;  /* 0x000000981800720c */ /* 0x040fe40003f46270 */
[----:B------:R-:W-:Y:S02]  /*c8d0*/  ISETP.GE.AND P4, PT, R24, R150, PT ;  /* 0x000000961800720c */ /* 0x000fe40003f86270 */
[----:B------:R-:W-:-:S02]  /*c8e0*/  FSEL R96, R96, -INF , P3 ;  /* 0xff80000060607808 */ /* 0x000fc40001800000 */
[CC--:B------:R-:W-:Y:S02]  /*c8f0*/  ISETP.GE.AND P3, PT, R23.reuse, R152.reuse, PT ;  /* 0x000000981700720c */ /* 0x0c0fe40003f66270 */
[----:B------:R-:W-:Y:S02]  /*c900*/  FSEL R24, R60, -INF , P0 ;  /* 0xff8000003c187808 */ /* 0x000fe40000000000 */
[----:B------:R-:W-:Y:S02]  /*c910*/  FSEL R124, R38, -INF , !P1 ;  /* 0xff800000267c7808 */ /* 0x000fe40004800000 */
[----:B------:R-:W-:Y:S02]  /*c920*/  ISETP.GE.AND P1, PT, R23, R151, PT ;  /* 0x000000971700720c */ /* 0x000fe40003f26270 */
[----:B------:R-:W-:Y:S02]  /*c930*/  FSEL R24, R24, -INF , !P3 ;  /* 0xff80000018187808 */ /* 0x000fe40005800000 */
[----:B------:R-:W-:-:S02]  /*c940*/  ISETP.GE.AND P0, PT, R25, R152, PT ;  /* 0x000000981900720c */ /* 0x000fc40003f06270 */
[----:B------:R-:W-:Y:S02]  /*c950*/  ISETP.GE.AND P3, PT, R25, R150, PT ;  /* 0x000000961900720c */ /* 0x000fe40003f66270 */
[----:B------:R-:W-:Y:S02]  /*c960*/  FSEL R62, R62, -INF , P1 ;  /* 0xff8000003e3e7808 */ /* 0x000fe40000800000 */
[----:B------:R-:W-:Y:S02]  /*c970*/  FMNMX3.FTZ R25, R24, R22, R21, !PT ;  /* 0x0000001618197276 */ /* 0x000fe40007810015 */
[----:B------:R-:W-:Y:S02]  /*c980*/  ISETP.GE.AND P1, PT, R23, R150, PT ;  /* 0x000000961700720c */ /* 0x000fe40003f26270 */
[----:B------:R-:W-:Y:S02]  /*c990*/  FSEL R118, R37, -INF , !P6 ;  /* 0xff80000025767808 */ /* 0x000fe40007000000 */
[----:B------:R-:W-:-:S02]  /*c9a0*/  FSEL R127, R32, -INF , !P2 ;  /* 0xff800000207f7808 */ /* 0x000fc40005000000 */
[----:B------:R-:W-:Y:S02]  /*c9b0*/  FSEL R123, R33, -INF , !P0 ;  /* 0xff800000217b7808 */ /* 0x000fe40004000000 */
[C---:B------:R-:W-:Y:S02]  /*c9c0*/  ISETP.GE.AND P6, PT, R26.reuse, R152, PT ;  /* 0x000000981a00720c */ /* 0x040fe40003fc6270 */
[C---:B------:R-:W-:Y:S02]  /*c9d0*/  ISETP.GE.AND P0, PT, R26.reuse, R151, PT ;  /* 0x000000971a00720c */ /* 0x040fe40003f06270 */
[----:B------:R-:W-:Y:S01]  /*c9e0*/  ISETP.GE.AND P2, PT, R26, R150, PT ;  /* 0x000000961a00720c */ /* 0x000fe20003f46270 */
[----:B------:R-:W-:Y:S01]  /*c9f0*/  VIADD R26, R23, 0x39 ;  /* 0x00000039171a7836 */ /* 0x000fe20000000000 */
[----:B------:R-:W-:Y:S02]  /*ca00*/  FMNMX3.FTZ R25, R25, R7, R20, !PT ;  /* 0x0000000719197276 */ /* 0x000fe40007810014 */
[----:B------:R-:W-:-:S02]  /*ca10*/  FSEL R23, R62, -INF , !P1 ;  /* 0xff8000003e177808 */ /* 0x000fc40004800000 */
[----:B------:R-:W-:Y:S01]  /*ca20*/  FMNMX3.FTZ R27, R25, R19, R15, !PT ;  /* 0x00000013191b7276 */ /* 0x000fe2000781000f */
[----:B------:R-:W-:Y:S01]  /*ca30*/  LDSM.16.MT88.4 R60, [R0+0x7000] ;  /* 0x00700000003c783b */ /* 0x000fe20000004200 */
[----:B------:R-:W-:Y:S02]  /*ca40*/  FMNMX3.FTZ R25, R23, R6, R5, !PT ;  /* 0x0000000617197276 */ /* 0x000fe40007810005 */
[----:B------:R-:W-:Y:S02]  /*ca50*/  FMNMX3.FTZ R27, R27, R18, R116, !PT ;  /* 0x000000121b1b7276 */ /* 0x000fe40007810074 */
[----:B------:R-:W-:Y:S02]  /*ca60*/  FMNMX3.FTZ R25, R25, R4, R17, !PT ;  /* 0x0000000419197276 */ /* 0x000fe40007810011 */
[----:B------:R-:W-:Y:S02]  /*ca70*/  ISETP.GE.AND P1, PT, R26, R153, PT ;  /* 0x000000991a00720c */ /* 0x000fe40003f26270 */
[----:B------:R-:W-:-:S02]  /*ca80*/  FMNMX3.FTZ R25, R25, R16, R45, !PT ;  /* 0x0000001019197276 */ /* 0x000fc4000781002d */
[----:B------:R-:W-:Y:S02]  /*ca90*/  FMNMX3.FTZ R27, R27, R125, R120, !PT ;  /* 0x0000007d1b1b7276 */ /* 0x000fe40007810078 */
[----:B------:R-:W-:Y:S02]  /*caa0*/  FMNMX3.FTZ R25, R25, R46, R117, !PT ;  /* 0x0000002e19197276 */ /* 0x000fe40007810075 */
[----:B------:R-:W-:Y:S02]  /*cab0*/  FSEL R122, R96, -INF , !P6 ;  /* 0xff800000607a7808 */ /* 0x000fe40007000000 */
[----:B------:R-:W-:Y:S02]  /*cac0*/  ISETP.GE.AND P6, PT, R26, R152, PT ;  /* 0x000000981a00720c */ /* 0x000fe40003fc6270 */
[----:B------:R-:W-:Y:S02]  /*cad0*/  FSEL R98, R98, -INF , P0 ;  /* 0xff80000062627808 */ /* 0x000fe40000000000 */
[----:B------:R-:W-:-:S02]  /*cae0*/  FSEL R97, R97, -INF , P1 ;  /* 0xff80000061617808 */ /* 0x000fc40000800000 */
[----:B------:R-:W-:Y:S02]  /*caf0*/  FMNMX3.FTZ R27, R27, R118, R127, !PT ;  /* 0x000000761b1b7276 */ /* 0x000fe4000781007f */
[----:B------:R-:W-:Y:S02]  /*cb00*/  ISETP.GE.AND P0, PT, R26, R151, PT ;  /* 0x000000971a00720c */ /* 0x000fe40003f06270 */
[----:B------:R-:W-:Y:S02]  /*cb10*/  FSEL R121, R39, -INF , !P5 ;  /* 0xff80000027797808 */ /* 0x000fe40006800000 */
[----:B------:R-:W-:Y:S02]  /*cb20*/  FSEL R115, R34, -INF , !P4 ;  /* 0xff80000022737808 */ /* 0x000fe40006000000 */
[----:B------:R-:W-:Y:S02]  /*cb30*/  FMNMX3.FTZ R25, R25, R119, R124, !PT ;  /* 0x0000007719197276 */ /* 0x000fe4000781007c */
[----:B------:R-:W-:-:S02]  /*cb40*/  FSEL R126, R97, -INF , !P6 ;  /* 0xff800000617e7808 */ /* 0x000fc40007000000 */
[----:B------:R-:W-:Y:S02]  /*cb50*/  FMNMX3.FTZ R27, R27, R123, R122, !PT ;  /* 0x0000007b1b1b7276 */ /* 0x000fe4000781007a */
[----:B------:R-:W-:Y:S02]  /*cb60*/  ISETP.GE.AND P1, PT, R26, R150, PT ;  /* 0x000000961a00720c */ /* 0x000fe40003f26270 */
[----:B------:R-:W-:Y:S02]  /*cb70*/  FSEL R99, R99, -INF , P0 ;  /* 0xff80000063637808 */ /* 0x000fe40000000000 */
[----:B------:R-:W-:Y:S02]  /*cb80*/  FSEL R114, R35, -INF , !P3 ;  /* 0xff80000023727808 */ /* 0x000fe40005800000 */
[----:B------:R-:W-:Y:S01]  /*cb90*/  FSEL R113, R98, -INF , !P2 ;  /* 0xff80000062717808 */ /* 0x000fe20005000000 */
[----:B------:R-:W-:Y:S01]  /*cba0*/  LDSM.16.MT88.4 R32, [R109+0x8400] ;  /* 0x008400006d20783b */ /* 0x000fe20000004200 */
[----:B------:R-:W-:-:S02]  /*cbb0*/  FMNMX3.FTZ R25, R25, R121, R115, !PT ;  /* 0x0000007919197276 */ /* 0x000fc40007810073 */
[----:B------:R-:W-:Y:S02]  /*cbc0*/  FMNMX.FTZ R27, R126, R27, !PT ;  /* 0x0000001b7e1b7209 */ /* 0x000fe40007810000 */
[----:B------:R-:W-:Y:S02]  /*cbd0*/  FSEL R111, R99, -INF , !P1 ;  /* 0xff800000636f7808 */ /* 0x000fe40004800000 */
[----:B------:R-:W-:Y:S01]  /*cbe0*/  FMNMX3.FTZ R25, R25, R114, R113, !PT ;  /* 0x0000007219197276 */ /* 0x000fe20007810071 */
[----:B------:R-:W1:Y:S03]  /*cbf0*/  SHFL.BFLY PT, R28, R27, 0x2, 0x1f ;  /* 0x0c401f001b1c7f89 */ /* 0x000e6600000e0000 */
[----:B------:R-:W-:-:S05]  /*cc00*/  FMNMX.FTZ R25, R111, R25, !PT ;  /* 0x000000196f197209 */ /* 0x000fca0007810000 */
[----:B------:R-:W2:Y:S01]  /*cc10*/  SHFL.BFLY PT, R26, R25, 0x2, 0x1f ;  /* 0x0c401f00191a7f89 */ /* 0x000ea200000e0000 */
[----:B-1----:R-:W-:-:S03]  /*cc20*/  FMNMX.FTZ R27, R27, R28, !PT ;  /* 0x0000001c1b1b7209 */ /* 0x002fc60007810000 */
[----:B------:R-:W-:Y:S04]  /*cc30*/  LDSM.16.MT88.4 R28, [R0+0x6400] ;  /* 0x00640000001c783b */ /* 0x000fe80000004200 */
[----:B------:R-:W1:Y:S01]  /*cc40*/  SHFL.BFLY PT, R86, R27, 0x1, 0x1f ;  /* 0x0c201f001b567f89 */ /* 0x000e6200000e0000 */
[----:B--2---:R-:W-:-:S05]  /*cc50*/  FMNMX.FTZ R26, R25, R26, !PT ;  /* 0x0000001a191a7209 */ /* 0x004fca0007810000 */
[----:B------:R-:W2:Y:S01]  /*cc60*/  SHFL.BFLY PT, R25, R26, 0x1, 0x1f ;  /* 0x0c201f001a197f89 */ /* 0x000ea200000e0000 */
[----:B-1----:R-:W-:-:S04]  /*cc70*/  FMNMX.FTZ R86, R27, R86, !PT ;  /* 0x000000561b567209 */ /* 0x002fc80007810000 */
[----:B------:R-:W-:Y:S01]  /*cc80*/  FSETP.NEU.FTZ.AND P0, PT, R86, -INF , PT ;  /* 0xff8000005600780b */ /* 0x000fe20003f1d000 */
[----:B---3--:R-:W-:Y:S01]  /*cc90*/  FMUL.FTZ R130, R110, R86 ;  /* 0x000000566e827220 */ /* 0x008fe20000410000 */
[----:B--2---:R-:W-:-:S04]  /*cca0*/  FMNMX.FTZ R3, R26, R25, !PT ;  /* 0x000000191a037209 */ /* 0x004fc80007810000 */
[----:B------:R-:W-:Y:S01]  /*ccb0*/  FSEL R130, R130, RZ, P0 ;  /* 0x000000ff82827208 */ /* 0x000fe20000000000 */
[----:B------:R-:W-:Y:S01]  /*ccc0*/  FMUL.FTZ R112, R110, R3 ;  /* 0x000000036e707220 */ /* 0x000fe20000410000 */
[----:B------:R-:W-:-:S03]  /*ccd0*/  FSETP.NEU.FTZ.AND P0, PT, R3, -INF , PT ;  /* 0xff8000000300780b */ /* 0x000fc60003f1d000 */
[-CC-:B------:R-:W-:Y:S01]  /*cce0*/  FFMA.FTZ R103, R7, R110.reuse, -R130.reuse ;  /* 0x0000006e07677223 */ /* 0x180fe20000010882 */
[-CC-:B------:R-:W-:Y:S01]  /*ccf0*/  FFMA.FTZ R108, R24, R110.reuse, -R130.reuse ;  /* 0x0000006e186c7223 */ /* 0x180fe20000010882 */
[----:B------:R-:W-:Y:S01]  /*cd00*/  FSEL R112, R112, RZ, P0 ;  /* 0x000000ff70707208 */ /* 0x000fe20000000000 */
[-CC-:B------:R-:W-:Y:S01]  /*cd10*/  FFMA.FTZ R107, R22, R110.reuse, -R130.reuse ;  /* 0x0000006e166b7223 */ /* 0x180fe20000010882 */
[-CC-:B------:R-:W-:Y:S01]  /*cd20*/  FFMA.FTZ R104, R21, R110.reuse, -R130.reuse ;  /* 0x0000006e15687223 */ /* 0x180fe20000010882 */
[-C--:B------:R-:W-:Y:S01]  /*cd30*/  FFMA.FTZ R96, R19, R110.reuse, -R130 ;  /* 0x0000006e13607223 */ /* 0x080fe20000010882 */
[----:B------:R-:W-:Y:S01]  /*cd40*/  MUFU.EX2 R103, R103 ;  /* 0x0000006700677308 */ /* 0x000fe20000000800 */
[-CC-:B------:R-:W-:Y:S01]  /*cd50*/  FFMA.FTZ R105, R6, R110.reuse, -R112.reuse ;  /* 0x0000006e06697223 */ /* 0x180fe20000010870 */
[-CC-:B------:R-:W-:Y:S01]  /*cd60*/  FFMA.FTZ R102, R5, R110.reuse, -R112.reuse ;  /* 0x0000006e05667223 */ /* 0x180fe20000010870 */
[-CC-:B------:R-:W-:Y:S01]  /*cd70*/  FFMA.FTZ R101, R4, R110.reuse, -R112.reuse ;  /* 0x0000006e04657223 */ /* 0x180fe20000010870 */
[-C--:B------:R-:W-:Y:S01]  /*cd80*/  FFMA.FTZ R106, R23, R110.reuse, -R112 ;  /* 0x0000006e176a7223 */ /* 0x080fe20000010870 */
[----:B------:R-:W1:Y:S01]  /*cd90*/  LDSM.16.MT88.4 R4, [R109+0x8000] ;  /* 0x008000006d04783b */ /* 0x000e620000004200 */
[----:B------:R-:W-:Y:S01]  /*cda0*/  MUFU.EX2 R108, R108 ;  /* 0x0000006c006c7308 */ /* 0x000fe20000000800 */
[-C--:B------:R-:W-:Y:S01]  /*cdb0*/  FFMA.FTZ R14, R18, R110.reuse, -R130 ;  /* 0x0000006e120e7223 */ /* 0x080fe20000010882 */
[-CC-:B------:R-:W-:Y:S01]  /*cdc0*/  FFMA.FTZ R99, R17, R110.reuse, -R112.reuse ;  /* 0x0000006e11637223 */ /* 0x180fe20000010870 */
[-C--:B------:R-:W-:Y:S01]  /*cdd0*/  FFMA.FTZ R100, R16, R110.reuse, -R112 ;  /* 0x0000006e10647223 */ /* 0x080fe20000010870 */
[----:B------:R-:W2:Y:S01]  /*cde0*/  MUFU.EX2 R107, R107 ;  /* 0x0000006b006b7308 */ /* 0x000ea20000000800 */
[----:B------:R-:W3:Y:S01]  /*cdf0*/  LDSM.16.MT88.4 R16, [R109+0x7400] ;  /* 0x007400006d10783b */ /* 0x000ee20000004200 */
[-CC-:B------:R-:W-:Y:S01]  /*ce00*/  FFMA.FTZ R97, R20, R110.reuse, -R130.reuse ;  /* 0x0000006e14617223 */ /* 0x180fe20000010882 */
[-C--:B------:R-:W-:Y:S01]  /*ce10*/  FFMA.FTZ R15, R15, R110.reuse, -R130 ;  /* 0x0000006e0f0f7223 */ /* 0x080fe20000010882 */
[----:B------:R-:W4:Y:S01]  /*ce20*/  MUFU.EX2 R104, R104 ;  /* 0x0000006800687308 */ /* 0x000f220000000800 */
[----:B------:R-:W5:Y:S01]  /*ce30*/  LDSM.16.MT88.4 R20, [R0+0x7400] ;  /* 0x007400000014783b */ /* 0x000f620000004200 */
[-CC-:B------:R-:W-:Y:S01]  /*ce40*/  FFMA.FTZ R91, R45, R110.reuse, -R112.reuse ;  /* 0x0000006e2d5b7223 */ /* 0x180fe20000010870 */
[-C--:B------:R-:W-:Y:S01]  /*ce50*/  FFMA.FTZ R98, R46, R110.reuse, -R112 ;  /* 0x0000006e2e627223 */ /* 0x080fe20000010870 */
[----:B------:R-:W-:Y:S01]  /*ce60*/  MUFU.EX2 R106, R106 ;  /* 0x0000006a006a7308 */ /* 0x000fe20000000800 */
[----:B------:R-:W5:Y:S01]  /*ce70*/  LDSM.16.MT88.4 R24, [R109+0x6400] ;  /* 0x006400006d18783b */ /* 0x000f620000004200 */
[-CC-:B------:R-:W-:Y:S01]  /*ce80*/  FFMA.FTZ R125, R125, R110.reuse, -R130.reuse ;  /* 0x0000006e7d7d7223 */ /* 0x180fe20000010882 */
[-CC-:B------:R-:W-:Y:S01]  /*ce90*/  FFMA.FTZ R116, R116, R110.reuse, -R130.reuse ;  /* 0x0000006e74747223 */ /* 0x180fe20000010882 */
[----:B------:R-:W4:Y:S01]  /*cea0*/  MUFU.EX2 R105, R105 ;  /* 0x0000006900697308 */ /* 0x000f220000000800 */
[----:B------:R-:W-:Y:S01]  /*ceb0*/  FFMA.FTZ R158, R126, R110, -R130 ;  /* 0x0000006e7e9e7223 */ /* 0x000fe20000010882 */
[----:B--2---:R-:W-:Y:S01]  /*cec0*/  F2FP.BF16.F32.PACK_AB R48, R107, R108 ;  /* 0x0000006c6b30723e */ /* 0x004fe200000010ff */
[-C--:B------:R-:W-:Y:S01]  /*ced0*/  FFMA.FTZ R157, R111, R110.reuse, -R112 ;  /* 0x0000006e6f9d7223 */ /* 0x080fe20000010870 */
[----:B------:R-:W2:Y:S01]  /*cee0*/  MUFU.EX2 R102, R102 ;  /* 0x0000006600667308 */ /* 0x000ea20000000800 */
[----:B------:R-:W-:Y:S01]  /*cef0*/  FFMA.FTZ R127, R127, R110, -R130 ;  /* 0x0000006e7f7f7223 */ /* 0x000fe20000010882 */
[----:B----4-:R-:W-:Y:S01]  /*cf00*/  F2FP.BF16.F32.PACK_AB R50, R103, R104 ;  /* 0x000000686732723e */ /* 0x010fe200000010ff */
[----:B------:R-:W-:Y:S01]  /*cf10*/  FFMA.FTZ R115, R115, R110, -R112 ;  /* 0x0000006e73737223 */ /* 0x000fe20000010870 */
[----:B------:R-:W4:Y:S01]  /*cf20*/  MUFU.EX2 R101, R101 ;  /* 0x0000006500657308 */ /* 0x000f220000000800 */
[----:B------:R-:W-:Y:S01]  /*cf30*/  FADD.FTZ R107, R108, R107 ;  /* 0x0000006b6c6b7221 */ /* 0x000fe20000010000 */
[----:B------:R-:W-:-:S02]  /*cf40*/  ISETP.GT.AND P0, PT, R89, R135, PT ;  /* 0x000000875900720c */ /* 0x000fc40003f04270 */
[----:B------:R-:W1:Y:S01]  /*cf50*/  MUFU.EX2 R97, R97 ;  /* 0x0000006100617308 */ /* 0x000e620000000800 */
[----:B------:R-:W-:Y:S01]  /*cf60*/  FADD.FTZ R107, R104, R107 ;  /* 0x0000006b686b7221 */ /* 0x000fe20000010000 */
[----:B------:R-:W-:Y:S01]  /*cf70*/  F2FP.BF16.F32.PACK_AB R49, R105, R106 ;  /* 0x0000006a6931723e */ /* 0x000fe200000010ff */
[----:B------:R-:W-:Y:S01]  /*cf80*/  FADD.FTZ R105, R106, R105 ;  /* 0x000000696a697221 */ /* 0x000fe20000010000 */
[----:B------:R-:W-:Y:S01]  /*cf90*/  MUFU.EX2 R96, R96 ;  /* 0x0000006000607308 */ /* 0x000fe20000000800 */
[----:B------:R-:W-:Y:S02]  /*cfa0*/  FADD.FTZ R103, R103, R107 ;  /* 0x0000006b67677221 */ /* 0x000fe40000010000 */
[----:B--2---:R-:W-:Y:S01]  /*cfb0*/  FADD.FTZ R105, R102, R105 ;  /* 0x0000006966697221 */ /* 0x004fe20000010000 */
[----:B------:R-:W-:Y:S01]  /*cfc0*/  MUFU.EX2 R15, R15 ;  /* 0x0000000f000f7308 */ /* 0x000fe20000000800 */
[C---:B----4-:R-:W-:Y:S02]  /*cfd0*/  F2FP.BF16.F32.PACK_AB R51, R101.reuse, R102 ;  /* 0x000000666533723e */ /* 0x050fe400000010ff */
[----:B------:R-:W-:Y:S01]  /*cfe0*/  FADD.FTZ R101, R101, R105 ;  /* 0x0000006965657221 */ /* 0x000fe20000010000 */
[----:B------:R-:W-:Y:S01]  /*cff0*/  MUFU.EX2 R14, R14 ;  /* 0x0000000e000e7308 */ /* 0x000fe20000000800 */
[----:B-1----:R-:W-:-:S03]  /*d000*/  FADD.FTZ R103, R97, R103 ;  /* 0x0000006761677221 */ /* 0x002fc60000010000 */
[----:B------:R-:W1:Y:S01]  /*d010*/  MUFU.EX2 R99, R99 ;  /* 0x0000006300637308 */ /* 0x000e620000000800 */
[C---:B------:R-:W-:Y:S03]  /*d020*/  HMMA.16816.F32.BF16 R56, R48.reuse, R52, RZ ;  /* 0x000000343038723c */ /* 0x040fe600000418ff */
[----:B------:R-:W2:Y:S04]  /*d030*/  MUFU.EX2 R100, R100 ;  /* 0x0000006400647308 */ /* 0x000ea80000000800 */
[----:B------:R-:W4:Y:S01]  /*d040*/  MUFU.EX2 R91, R91 ;  /* 0x0000005b005b7308 */ /* 0x000f220000000800 */
[----:B------:R-:W-:Y:S03]  /*d050*/  HMMA.16816.F32.BF16 R80, R48, R76, RZ ;  /* 0x0000004c3050723c */ /* 0x000fe600000418ff */
[----:B------:R-:W3:Y:S01]  /*d060*/  MUFU.EX2 R98, R98 ;  /* 0x0000006200627308 */ /* 0x000ee20000000800 */
        /* <DEDUP_REMOVED lines=20> */
[----:B----4-:R-:W-:Y:S01]  /*d1b0*/  FADD.FTZ R100, R91, R100 ;  /* 0x000000645b647221 */ /* 0x010fe20000010000 */
[----:B---3--:R-:W-:Y:S01]  /*d1c0*/  F2FP.BF16.F32.PACK_AB R7, R98, R91 ;  /* 0x0000005b6207723e */ /* 0x008fe200000010ff */
        /* <DEDUP_REMOVED lines=8> */
[C---:B-----5:R-:W-:Y:S08]  /*d250*/  HMMA.16816.F32.BF16 R64, R4.reuse, R20, R64 ;  /* 0x000000140440723c */ /* 0x060ff00000041840 */
        /* <DEDUP_REMOVED lines=8> */
[----:B------:R-:W-:Y:S02]  /*d2e0*/  MUFU.EX2 R121, R92 ;  /* 0x0000005c00797308 */ /* 0x000fe40000000800 */
[----:B------:R-:W-:Y:S01]  /*d2f0*/  HMMA.16816.F32.BF16 R52, R4, R18, R52 ;  /* 0x000000120434723c */ /* 0x000fe20000041834 */
[----:B-1----:R-:W-:-:S02]  /*d300*/  FFMA.FTZ R16, R119, R110, -R112 ;  /* 0x0000006e77107223 */ /* 0x002fc40000010870 */
[----:B------:R-:W1:Y:S05]  /*d310*/  MUFU.EX2 R119, R17 ;  /* 0x0000001100777308 */ /* 0x000e6a0000000800 */
[C---:B------:R-:W-:Y:S01]  /*d320*/  HMMA.16816.F32.BF16 R72, R4.reuse, R24, R72 ;  /* 0x000000180448723c */ /* 0x040fe20000041848 */
[----:B------:R2:W4:Y:S07]  /*d330*/  MUFU.EX2 R124, R16 ;  /* 0x00000010007c7308 */ /* 0x00052e0000000800 */
[----:B------:R-:W-:Y:S01]  /*d340*/  HMMA.16816.F32.BF16 R68, R4, R26, R68 ;  /* 0x0000001a0444723c */ /* 0x000fe20000041844 */
[----:B------:R-:W-:Y:S01]  /*d350*/  LDSM.16.MT88.4 R24, [R109+0x6800] ;  /* 0x006800006d18783b */ /* 0x000fe20000004200 */
[----:B-1----:R-:W-:-:S06]  /*d360*/  FADD.FTZ R98, R119, R98 ;  /* 0x0000006277627221 */ /* 0x002fcc0000010000 */
[C---:B------:R-:W-:Y:S01]  /*d370*/  HMMA.16816.F32.BF16 R40, R4.reuse, R94, R40 ;  /* 0x0000005e0428723c */ /* 0x040fe20000041828 */
[----:B--2---:R-:W1:Y:S04]  /*d380*/  LDSM.16.MT88.4 R16, [R109+0x7800] ;  /* 0x007800006d10783b */ /* 0x004e680000004200 */
[----:B------:R-:W2:Y:S03]  /*d390*/  LDSM.16.MT88.4 R92, [R0+0x8800] ;  /* 0x00880000005c783b */ /* 0x000ea60000004200 */
[C---:B------:R-:W-:Y:S08]  /*d3a0*/  HMMA.16816.F32.BF16 R80, R4.reuse, R28, R80 ;  /* 0x0000001c0450723c */ /* 0x040ff00000041850 */
[C---:B------:R-:W-:Y:S01]  /*d3b0*/  HMMA.16816.F32.BF16 R76, R4.reuse, R30, R76 ;  /* 0x0000001e044c723c */ /* 0x040fe2000004184c */
[----:B------:R-:W5:Y:S07]  /*d3c0*/  LDSM.16.MT88.4 R28, [R0+0x6800] ;  /* 0x00680000001c783b */ /* 0x000f6e0000004200 */
[C---:B------:R-:W-:Y:S08]  /*d3d0*/  HMMA.16816.F32.BF16 R44, R4.reuse, R32, R44 ;  /* 0x00000020042c723c */ /* 0x040ff0000004182c */
[----:B------:R-:W-:Y:S01]  /*d3e0*/  HMMA.16816.F32.BF16 R48, R4, R34, R48 ;  /* 0x000000220430723c */ /* 0x000fe20000041830 */
[----:B------:R-:W-:Y:S01]  /*d3f0*/  F2FP.BF16.F32.PACK_AB R4, R120, R116 ;  /* 0x000000747804723e */ /* 0x000fe200000010ff */
[----:B------:R-:W-:Y:S01]  /*d400*/  LDSM.16.MT88.4 R32, [R0+0x6c00] ;  /* 0x006c00000020783b */ /* 0x000fe20000004200 */
[----:B----4-:R-:W-:Y:S01]  /*d410*/  F2FP.BF16.F32.PACK_AB R5, R124, R119 ;  /* 0x000000777c05723e */ /* 0x010fe200000010ff */
        /* <DEDUP_REMOVED lines=12> */
[-CC-:B------:R-:W-:Y:S02]  /*d4e0*/  FFMA.FTZ R16, R123, R110.reuse, -R130.reuse ;  /* 0x0000006e7b107223 */ /* 0x180fe40000010882 */
[----:B------:R-:W1:Y:S05]  /*d4f0*/  MUFU.EX2 R123, R127 ;  /* 0x0000007f007b7308 */ /* 0x000e6a0000000800 */
[----:B------:R-:W-:Y:S01]  /*d500*/  HMMA.16816.F32.BF16 R72, R4, R24, R72 ;  /* 0x000000180448723c */ /* 0x000fe20000041848 */
[----:B------:R-:W-:-:S02]  /*d510*/  FFMA.FTZ R24, R122, R110, -R130 ;  /* 0x0000006e7a187223 */ /* 0x000fc40000010882 */
[----:B------:R4:W5:Y:S04]  /*d520*/  MUFU.EX2 R122, R16 ;  /* 0x00000010007a7308 */ /* 0x0009680000000800 */
[----:B------:R5:W3:Y:S01]  /*d530*/  MUFU.EX2 R126, R24 ;  /* 0x00000018007e7308 */ /* 0x000ae20000000800 */
[----:B------:R-:W-:Y:S01]  /*d540*/  HMMA.16816.F32.BF16 R52, R4, R18, R52 ;  /* 0x000000120434723c */ /* 0x000fe20000041834 */
[----:B-1----:R-:W-:-:S07]  /*d550*/  FADD.FTZ R117, R123, R117 ;  /* 0x000000757b757221 */ /* 0x002fce0000010000 */
[C---:B--2---:R-:W-:Y:S01]  /*d560*/  HMMA.16816.F32.BF16 R36, R4.reuse, R92, R36 ;  /* 0x0000005c0424723c */ /* 0x044fe20000041824 */
[----:B----4-:R-:W1:Y:S01]  /*d570*/  LDSM.16.MT88.4 R16, [R0+0x7c00] ;  /* 0x007c00000010783b */ /* 0x010e620000004200 */
[-CC-:B------:R-:W-:Y:S01]  /*d580*/  FFMA.FTZ R93, R113, R110.reuse, -R112.reuse ;  /* 0x0000006e715d7223 */ /* 0x180fe20000010870 */
[----:B-----5:R-:W-:Y:S01]  /*d590*/  FADD.FTZ R117, R122, R117 ;  /* 0x000000757a757221 */ /* 0x020fe20000010000 */
[----:B------:R-:W-:Y:S02]  /*d5a0*/  FFMA.FTZ R24, R114, R110, -R112 ;  /* 0x0000006e72187223 */ /* 0x000fe40000010870 */
[----:B------:R-:W2:Y:S02]  /*d5b0*/  MUFU.EX2 R114, R115 ;  /* 0x0000007300727308 */ /* 0x000ea40000000800 */
[C---:B------:R-:W-:Y:S01]  /*d5c0*/  HMMA.16816.F32.BF16 R80, R4.reuse, R28, R80 ;  /* 0x0000001c0450723c */ /* 0x040fe20000041850 */
[----:B---3--:R-:W-:Y:S01]  /*d5d0*/  FADD.FTZ R117, R126, R117 ;  /* 0x000000757e757221 */ /* 0x008fe20000010000 */
[----:B------:R3:W4:Y:S04]  /*d5e0*/  MUFU.EX2 R92, R24 ;  /* 0x00000018005c7308 */ /* 0x0007280000000800 */
[----:B------:R-:W5:Y:S02]  /*d5f0*/  MUFU.EX2 R93, R93 ;  /* 0x0000005d005d7308 */ /* 0x000f640000000800 */
[----:B------:R-:W-:Y:S01]  /*d600*/  HMMA.16816.F32.BF16 R76, R4, R30, R76 ;  /* 0x0000001e044c723c */ /* 0x000fe2000004184c */
[----:B------:R-:W1:Y:S01]  /*d610*/  LDSM.16.MT88.4 R28, [R109+0x6c00] ;  /* 0x006c00006d1c783b */ /* 0x000e620000004200 */
[----:B--2---:R-:W-:-:S06]  /*d620*/  FADD.FTZ R125, R114, R125 ;  /* 0x0000007d727d7221 */ /* 0x004fcc0000010000 */
[----:B------:R-:W-:Y:S01]  /*d630*/  HMMA.16816.F32.BF16 R68, R4, R26, R68 ;  /* 0x0000001a0444723c */ /* 0x000fe20000041844 */
[----:B---3--:R-:W2:Y:S01]  /*d640*/  LDSM.16.MT88.4 R24, [R109+0x7c00] ;  /* 0x007c00006d18783b */ /* 0x008ea20000004200 */
[----:B----4-:R-:W-:-:S04]  /*d650*/  FADD.FTZ R125, R92, R125 ;  /* 0x0000007d5c7d7221 */ /* 0x010fc80000010000 */
[----:B-----5:R-:W-:Y:S02]  /*d660*/  FADD.FTZ R125, R93, R125 ;  /* 0x0000007d5d7d7221 */ /* 0x020fe40000010000 */
[C---:B------:R-:W-:Y:S08]  /*d670*/  HMMA.16816.F32.BF16 R40, R4.reuse, R94, R40 ;  /* 0x0000005e0428723c */ /* 0x040ff00000041828 */
[C---:B------:R-:W-:Y:S08]  /*d680*/  HMMA.16816.F32.BF16 R44, R4.reuse, R20, R44 ;  /* 0x00000014042c723c */ /* 0x040ff0000004182c */
        /* <DEDUP_REMOVED lines=93> */
.L_x_8507:
        /* <DEDUP_REMOVED lines=8> */
.L_x_8508:
[----:B------:R-:W-:Y:S05]  /*dce0*/  BSYNC.RECONVERGENT B0 ;  /* 0x0000000000007941 */ /* 0x000fea0003800200 */
.L_x_8506:
        /* <DEDUP_REMOVED lines=39> */
[----:B------:R-:W-:Y:S01]  /*df60*/  @!P3 LDGSTS.E.BYPASS.LTC128B.128 [R90+0x8000], desc[UR4][R6.64+0x80] ;  /* 0x08000080065abfae */ /* 0x000fe2000b981a04 */
        /* <DEDUP_REMOVED lines=25> */
[----:B-1----:R-:W-:Y:S04]  /*e100*/  LDSM.16.M88.4 R12, [R89] ;  /* 0x00000000590c783b */ /* 0x002fe80000000200 */
[----:B------:R-:W1:Y:S04]  /*e110*/  LDSM.16.M88.4 R116, [R87+0x3000] ;  /* 0x003000005774783b */ /* 0x000e680000000200 */
[----:B------:R-:W1:Y:S04]  /*e120*/  LDSM.16.M88.4 R20, [R87+0x3400] ;  /* 0x003400005714783b */ /* 0x000e680000000200 */
[----:B------:R-:W1:Y:S04]  /*e130*/  LDSM.16.M88.4 R4, [R87+0x3800] ;  /* 0x003800005704783b */ /* 0x000e680000000200 */
[----:B------:R-:W1:Y:S04]  /*e140*/  LDSM.16.M88.4 R16, [R87+0x3c00] ;  /* 0x003c00005710783b */ /* 0x000e680000000200 */
[----:B------:R-:W-:Y:S01]  /*e150*/  LDSM.16.M88.4 R112, [R2+0x1000] ;  /* 0x001000000270783b */ /* 0x000fe20000000200 */
[C---:B--2---:R-:W-:Y:S03]  /*e160*/  HMMA.16816.F32.BF16 R108, R24.reuse, R104, RZ ;  /* 0x00000068186c723c */ /* 0x044fe600000418ff */
[----:B------:R-:W2:Y:S04]  /*e170*/  LDSM.16.M88.4 R8, [R91+0x4000] ;  /* 0x004000005b08783b */ /* 0x000ea80000000200 */
[----:B------:R-:W2:Y:S01]  /*e180*/  LDSM.16.M88.4 R124, [R91+0x4400] ;  /* 0x004400005b7c783b */ /* 0x000ea20000000200 */
[C---:B------:R-:W-:Y:S03]  /*e190*/  HMMA.16816.F32.BF16 R104, R24.reuse, R106, RZ ;  /* 0x0000006a1868723c */ /* 0x040fe600000418ff */
[----:B------:R5:W-:Y:S04]  /*e1a0*/  LDSM.16.M88.4 R160, [R2+0x2000] ;  /* 0x0020000002a0783b */ /* 0x000be80000000200 */
[----:B------:R-:W0:Y:S01]  /*e1b0*/  LDGDEPBAR ;  /* 0x00000000000079af */ /* 0x000e220000000000 */
[C---:B---3--:R-:W-:Y:S08]  /*e1c0*/  HMMA.16816.F32.BF16 R100, R24.reuse, R96, RZ ;  /* 0x000000601864723c */ /* 0x048ff000000418ff */
[C---:B----4-:R-:W-:Y:S08]  /*e1d0*/  HMMA.16816.F32.BF16 R92, R24.reuse, R32, RZ ;  /* 0x00000020185c723c */ /* 0x050ff000000418ff */
[----:B------:R-:W-:Y:S01]  /*e1e0*/  HMMA.16816.F32.BF16 R96, R24, R98, RZ ;  /* 0x000000621860723c */ /* 0x000fe200000418ff */
[----:B-----5:R-:W-:-:S05]  /*e1f0*/  VIADD R2, R88, 0xfffffffe ;  /* 0xfffffffe58027836 */ /* 0x020fca0000000000 */
[----:B------:R-:W-:Y:S02]  /*e200*/  ISETP.GT.AND P6, PT, R2, R135, PT ;  /* 0x000000870200720c */ /* 0x000fe40003fc4270 */
        /* <DEDUP_REMOVED lines=15> */
[----:B------:R-:W5:Y:S04]  /*e300*/  LDSM.16.M88.4 R16, [R87+0x4400] ;  /* 0x004400005710783b */ /* 0x000f680000000200 */
[----:B------:R-:W5:Y:S03]  /*e310*/  LDSM.16.M88.4 R12, [R87+0x4800] ;  /* 0x00480000570c783b */ /* 0x000f660000000200 */
        /* <DEDUP_REMOVED lines=9> */
[C---:B-1----:R-:W-:Y:S08]  /*e3b0*/  HMMA.16816.F32.BF16 R28, R112.reuse, R116, R28 ;  /* 0x00000074701c723c */ /* 0x042ff0000004181c */
[----:B------:R-:W-:Y:S01]  /*e3c0*/  HMMA.16816.F32.BF16 R24, R112, R118, R24 ;  /* 0x000000767018723c */ /* 0x000fe20000041818 */
[----:B------:R-:W1:Y:S04]  /*e3d0*/  LDSM.16.M88.4 R116, [R91+0x5800] ;  /* 0x005800005b74783b */ /* 0x000e680000000200 */
[----:B------:R-:W1:Y:S03]  /*e3e0*/  LDSM.16.M88.4 R112, [R91+0x5c00] ;  /* 0x005c00005b70783b */ /* 0x000e660000000200 */
        /* <DEDUP_REMOVED lines=9> */
[C---:B--2---:R-:W-:Y:S08]  /*e480*/  HMMA.16816.F32.BF16 R28, R4.reuse, R8, R28 ;  /* 0x00000008041c723c */ /* 0x044ff0000004181c */
[----:B------:R-:W-:Y:S01]  /*e490*/  HMMA.16816.F32.BF16 R24, R4, R10, R24 ;  /* 0x0000000a0418723c */ /* 0x000fe20000041818 */
[----:B------:R-:W2:Y:S04]  /*e4a0*/  LDSM.16.M88.4 R8, [R87+0x5800] ;  /* 0x005800005708783b */ /* 0x000ea80000000200 */
[----:B------:R-:W2:Y:S01]  /*e4b0*/  LDSM.16.M88.4 R4, [R87+0x5c00] ;  /* 0x005c00005704783b */ /* 0x000ea20000000200 */
[----:B------:R-:W-:-:S04]  /*e4c0*/  DEPBAR.LE SB0, 0x0 ;  /* 0x000080000000791a */ /* 0x000fc80000000000 */
[C---:B------:R-:W-:Y:S08]  /*e4d0*/  HMMA.16816.F32.BF16 R108, R160.reuse, R124, R108 ;  /* 0x0000007ca06c723c */ /* 0x040ff0000004186c */
[C---:B------:R-:W-:Y:S08]  /*e4e0*/  HMMA.16816.F32.BF16 R104, R160.reuse, R126, R104 ;  /* 0x0000007ea068723c */ /* 0x040ff00000041868 */
[C---:B---3--:R-:W-:Y:S08]  /*e4f0*/  HMMA.16816.F32.BF16 R100, R160.reuse, R120, R100 ;  /* 0x00000078a064723c */ /* 0x048ff00000041864 */
[C---:B------:R-:W-:Y:S08]  /*e500*/  HMMA.16816.F32.BF16 R96, R160.reuse, R122, R96 ;  /* 0x0000007aa060723c */ /* 0x040ff00000041860 */
[C---:B-1----:R-:W-:Y:S08]  /*e510*/  HMMA.16816.F32.BF16 R92, R160.reuse, R116, R92 ;  /* 0x00000074a05c723c */ /* 0x042ff0000004185c */
[C---:B------:R-:W-:Y:S08]  /*e520*/  HMMA.16816.F32.BF16 R32, R160.reuse, R118, R32 ;  /* 0x00000076a020723c */ /* 0x040ff00000041820 */
[C---:B------:R-:W-:Y:S08]  /*e530*/  HMMA.16816.F32.BF16 R28, R160.reuse, R112, R28 ;  /* 0x00000070a01c723c */ /* 0x040ff0000004181c */
[----:B------:R-:W-:Y:S08]  /*e540*/  HMMA.16816.F32.BF16 R24, R160, R114, R24 ;  /* 0x00000072a018723c */ /* 0x000ff00000041818 */
[C---:B----4-:R-:W-:Y:S08]  /*e550*/  HMMA.16816.F32.BF16 R108, R20.reuse, R16, R108 ;  /* 0x00000010146c723c */ /* 0x050ff0000004186c */
[C---:B------:R-:W-:Y:S08]  /*e560*/  HMMA.16816.F32.BF16 R104, R20.reuse, R18, R104 ;  /* 0x000000121468723c */ /* 0x040ff00000041868 */
[C---:B-----5:R-:W-:Y:S08]  /*e570*/  HMMA.16816.F32.BF16 R100, R20.reuse, R12, R100 ;  /* 0x0000000c1464723c */ /* 0x060ff00000041864 */
[C---:B------:R-:W-:Y:S08]  /*e580*/  HMMA.16816.F32.BF16 R96, R20.reuse, R14, R96 ;  /* 0x0000000e1460723c */ /* 0x040ff00000041860 */
[C---:B--2---:R-:W-:Y:S08]  /*e590*/  HMMA.16816.F32.BF16 R92, R20.reuse, R8, R92 ;  /* 0x00000008145c723c */ /* 0x044ff0000004185c */
[C---:B------:R-:W-:Y:S08]  /*e5a0*/  HMMA.16816.F32.BF16 R32, R20.reuse, R10, R32 ;  /* 0x0000000a1420723c */ /* 0x040ff00000041820 */
[C---:B------:R-:W-:Y:S08]  /*e5b0*/  HMMA.16816.F32.BF16 R28, R20.reuse, R4, R28 ;  /* 0x00000004141c723c */ /* 0x040ff0000004181c */
        /* <DEDUP_REMOVED lines=70> */
.L_x_8512:
        /* <DEDUP_REMOVED lines=8> */
.L_x_8513:
[----:B------:R-:W-:Y:S05]  /*eaa0*/  BSYNC.RECONVERGENT B0 ;  /* 0x0000000000007941 */ /* 0x000fea0003800200 */
.L_x_8511:
        /* <DEDUP_REMOVED lines=53> */
.L_x_8510:
[----:B------:R-:W-:Y:S05]  /*ee00*/  BSYNC.RECONVERGENT B1 ;  /* 0x0000000000017941 */ /* 0x000fea0003800200 */
.L_x_8509:
[----:B------:R-:W3:Y:S01]  /*ee10*/  LD.E R87, desc[UR4][R84.64+0xdc] ;  /* 0x0000dc0454577980 */ /* 0x000ee2000c101900 */
[----:B--2---:R-:W1:Y:S01]  /*ee20*/  S2R R12, SR_TID.X ;  /* 0x00000000000c7919 */ /* 0x004e620000002100 */
[----:B------:R-:W2:Y:S01]  /*ee30*/  S2R R16, SR_TID.X ;  /* 0x0000000000107919 */ /* 0x000ea20000002100 */
[----:B-1----:R-:W-:-:S05]  /*ee40*/  IMAD.SHL.U32 R12, R12, 0x2, RZ ;  /* 0x000000020c0c7824 */ /* 0x002fca00078e00ff */
[----:B------:R-:W-:-:S05]  /*ee50*/  LOP3.LUT R12, R12, 0x6, RZ, 0xc0, !PT ;  /* 0x000000060c0c7812 */ /* 0x000fca00078ec0ff */
[C---:B------:R-:W-:Y:S02]  /*ee60*/  IMAD R12, R88.reuse, 0x40, R12 ;  /* 0x00000040580c7824 */ /* 0x040fe400078e020c */
[----:B------:R-:W-:Y:S02]  /*ee70*/  @P6 VIADD R88, R88, 0xfffffffd ;  /* 0xfffffffd58586836 */ /* 0x000fe40000000000 */
[C---:B------:R-:W-:Y:S02]  /*ee80*/  VIADD R4, R12.reuse, 0xffffff80 ;  /* 0xffffff800c047836 */ /* 0x040fe40000000000 */
[C---:B------:R-:W-:Y:S02]  /*ee90*/  VIADD R5, R12.reuse, 0xffffff81 ;  /* 0xffffff810c057836 */ /* 0x040fe40000000000 */
[----:B------:R-:W-:Y:S01]  /*eea0*/  VIADD R6, R12, 0xffffff90 ;  /* 0xffffff900c067836 */ /* 0x000fe20000000000 */
[----:B------:R-:W-:Y:S01]  /*eeb0*/  ISETP.GE.AND P0, PT, R4, R153, PT ;  /* 0x000000990400720c */ /* 0x000fe20003f06270 */
[----:B------:R-:W-:Y:S01]  /*eec0*/  VIADD R14, R12, 0xffffff91 ;  /* 0xffffff910c0e7836 */ /* 0x000fe20000000000 */
[----:B------:R-:W-:Y:S01]  /*eed0*/  ISETP.GE.AND P5, PT, R4, R152, PT ;  /* 0x000000980400720c */ /* 0x000fe20003fa6270 */
[----:B------:R-:W-:Y:S01]  /*eee0*/  VIADD R13, R12, 0xffffff98 ;  /* 0xffffff980c0d7836 */ /* 0x000fe20000000000 */
[----:B------:R-:W-:-:S02]  /*eef0*/  ISETP.GE.AND P1, PT, R4, R151, PT ;  /* 0x000000970400720c */ /* 0x000fc40003f26270 */
[----:B------:R-:W-:Y:S01]  /*ef00*/  ISETP.GE.AND P3, PT, R4, R150, PT ;  /* 0x000000960400720c */ /* 0x000fe20003f66270 */
[----:B------:R-:W-:Y:S01]  /*ef10*/  VIADD R4, R12, 0xffffff88 ;  /* 0xffffff880c047836 */ /* 0x000fe20000000000 */
[C---:B------:R-:W-:Y:S02]  /*ef20*/  ISETP.GE.AND P2, PT, R5.reuse, R153, PT ;  /* 0x000000990500720c */ /* 0x040fe40003f46270 */
[----:B------:R-:W-:Y:S02]  /*ef30*/  FSEL R8, R108, -INF , P0 ;  /* 0xff8000006c087808 */ /* 0x000fe40000000000 */
        /* <DEDUP_REMOVED lines=12> */
[----:B------:R-:W-:Y:S02]  /*f000*/  ISETP.GE.AND P4, PT, R4, R150, PT ;  /* 0x000000960400720c */ /* 0x000fe40003f86270 */
[----:B------:R-:W-:Y:S02]  /*f010*/  FSEL R4, R111, -INF , P0 ;  /* 0xff8000006f047808 */ /* 0x000fe40000000000 */
[----:B------:R-:W-:Y:S02]  /*f020*/  FSEL R9, R104, -INF , P1 ;  /* 0xff80000068097808 */ /* 0x000fe40000800000 */
[----:B------:R-:W-:-:S02]  /*f030*/  ISETP.GE.AND P0, PT, R5, R153, PT ;  /* 0x000000990500720c */ /* 0x000fc40003f06270 */
[----:B------:R-:W-:Y:S02]  /*f040*/  FSEL R4, R4, -INF , !P5 ;  /* 0xff80000004047808 */ /* 0x000fe40006800000 */
[----:B------:R-:W-:Y:S02]  /*f050*/  FSEL R9, R9, -INF , !P3 ;  /* 0xff80000009097808 */ /* 0x000fe40005800000 */
[C---:B------:R-:W-:Y:S02]  /*f060*/  ISETP.GE.AND P5, PT, R5.reuse, R152, PT ;  /* 0x000000980500720c */ /* 0x040fe40003fa6270 */
[C---:B------:R-:W-:Y:S02]  /*f070*/  ISETP.GE.AND P1, PT, R5.reuse, R151, PT ;  /* 0x000000970500720c */ /* 0x040fe40003f26270 */
[----:B------:R-:W-:Y:S02]  /*f080*/  ISETP.GE.AND P3, PT, R5, R150, PT ;  /* 0x000000960500720c */ /* 0x000fe40003f66270 */
[----:B------:R-:W-:-:S02]  /*f090*/  FSEL R5, R106, -INF , P2 ;  /* 0xff8000006a057808 */ /* 0x000fc40001000000 */
[----:B------:R-:W-:Y:S02]  /*f0a0*/  FSEL R11, R105, -INF , P0 ;  /* 0xff800000690b7808 */ /* 0x000fe40000000000 */
[C---:B------:R-:W-:Y:S02]  /*f0b0*/  ISETP.GE.AND P2, PT, R6.reuse, R153, PT ;  /* 0x000000990600720c */ /* 0x040fe40003f46270 */
        /* <DEDUP_REMOVED lines=62> */
[----:B------:R-:W-:Y:S01]  /*f4a0*/  FSEL R115, R95, -INF , !P3 ;  /* 0xff8000005f737808 */ /* 0x000fe20005800000 */
[----:B------:R-:W-:Y:S01]  /*f4b0*/  VIADD R95, R0, 0x6020 ;  /* 0x00006020005f7836 */ /* 0x000fe20000000000 */
        /* <DEDUP_REMOVED lines=38> */
[----:B------:R-:W-:Y:S02]  /*f720*/  FSEL R26, R26, -INF , P5 ;  /* 0xff8000001a1a7808 */ /* 0x000fe40002800000 */
[----:B------:R-:W-:-:S02]  /*f730*/  ISETP.GE.AND P5, PT, R12, R152, PT ;  /* 0x000000980c00720c */ /* 0x000fc40003fa6270 */
[----:B------:R-:W-:Y:S02]  /*f740*/  FSEL R25, R25, -INF , P0 ;  /* 0xff80000019197808 */ /* 0x000fe40000000000 */
[----:B------:R-:W-:Y:S02]  /*f750*/  FMNMX3.FTZ R14, R14, R106, R111, !PT ;  /* 0x0000006a0e0e7276 */ /* 0x000fe4000781006f */
[----:B------:R-:W-:Y:S02]  /*f760*/  FSEL R103, R25, -INF , !P5 ;  /* 0xff80000019677808 */ /* 0x000fe40006800000 */
[C---:B------:R-:W-:Y:S02]  /*f770*/  ISETP.GE.AND P0, PT, R12.reuse, R151, PT ;  /* 0x000000970c00720c */ /* 0x040fe40003f06270 */
[----:B------:R-:W-:Y:S02]  /*f780*/  ISETP.GE.AND P5, PT, R12, R150, PT ;  /* 0x000000960c00720c */ /* 0x000fe40003fa6270 */
[----:B------:R-:W-:-:S02]  /*f790*/  FMNMX3.FTZ R12, R14, R110, R113, !PT ;  /* 0x0000006e0e0c7276 */ /* 0x000fc40007810071 */
[----:B------:R-:W-:Y:S02]  /*f7a0*/  FSEL R118, R35, -INF , !P4 ;  /* 0xff80000023767808 */ /* 0x000fe40006000000 */
[----:B------:R-:W-:Y:S02]  /*f7b0*/  FMNMX3.FTZ R12, R12, R116, R115, !PT ;  /* 0x000000740c0c7276 */ /* 0x000fe40007810073 */
[----:B------:R-:W-:Y:S02]  /*f7c0*/  FMNMX3.FTZ R13, R13, R21, R20, !PT ;  /* 0x000000150d0d7276 */ /* 0x000fe40007810014 */
[----:B------:R-:W-:Y:S02]  /*f7d0*/  FSEL R27, R27, -INF , P0 ;  /* 0xff8000001b1b7808 */ /* 0x000fe40000000000 */
[----:B------:R-:W-:Y:S02]  /*f7e0*/  FSEL R100, R30, -INF , !P3 ;  /* 0xff8000001e647808 */ /* 0x000fe40005800000 */
[----:B------:R-:W-:-:S02]  /*f7f0*/  FSEL R99, R31, -INF , !P2 ;  /* 0xff8000001f637808 */ /* 0x000fc40005000000 */
[----:B------:R-:W-:Y:S02]  /*f800*/  FMNMX3.FTZ R12, R12, R114, R118, !PT ;  /* 0x000000720c0c7276 */ /* 0x000fe40007810076 */
[----:B------:R-:W-:Y:S02]  /*f810*/  FMNMX3.FTZ R13, R13, R121, R120, !PT ;  /* 0x000000790d0d7276 */ /* 0x000fe40007810078 */
[----:B------:R-:W-:Y:S02]  /*f820*/  FSEL R98, R26, -INF , !P1 ;  /* 0xff8000001a627808 */ /* 0x000fe40004800000 */
[----:B------:R-:W-:Y:S02]  /*f830*/  FSEL R97, R27, -INF , !P5 ;  /* 0xff8000001b617808 */ /* 0x000fe40006800000 */
[----:B------:R-:W-:Y:S01]  /*f840*/  FMNMX3.FTZ R12, R12, R100, R99, !PT ;  /* 0x000000640c0c7276 */ /* 0x000fe20007810063 */
[----:B------:R-:W-:Y:S01]  /*f850*/  LDSM.16.MT88.4 R24, [R0+0x6400] ;  /* 0x006400000018783b */ /* 0x000fe20000004200 */
[----:B------:R-:W-:-:S02]  /*f860*/  FMNMX3.FTZ R13, R13, R119, R117, !PT ;  /* 0x000000770d0d7276 */ /* 0x000fc40007810075 */
[----:B------:R-:W-:Y:S02]  /*f870*/  FMNMX3.FTZ R14, R12, R98, R97, !PT ;  /* 0x000000620c0e7276 */ /* 0x000fe40007810061 */
[----:B------:R-:W-:-:S03]  /*f880*/  FMNMX3.FTZ R13, R13, R105, R102, !PT ;  /* 0x000000690d0d7276 */ /* 0x000fc60007810066 */
[----:B------:R-:W1:Y:S01]  /*f890*/  SHFL.BFLY PT, R12, R14, 0x2, 0x1f ;  /* 0x0c401f000e0c7f89 */ /* 0x000e6200000e0000 */
[----:B------:R-:W-:-:S05]  /*f8a0*/  FMNMX3.FTZ R13, R13, R101, R103, !PT ;  /* 0x000000650d0d7276 */ /* 0x000fca0007810067 */
[----:B------:R-:W4:Y:S01]  /*f8b0*/  SHFL.BFLY PT, R15, R13, 0x2, 0x1f ;  /* 0x0c401f000d0f7f89 */ /* 0x000f2200000e0000 */
[----:B-1----:R-:W-:-:S05]  /*f8c0*/  FMNMX.FTZ R12, R14, R12, !PT ;  /* 0x0000000c0e0c7209 */ /* 0x002fca0007810000 */
[----:B------:R-:W1:Y:S01]  /*f8d0*/  SHFL.BFLY PT, R32, R12, 0x1, 0x1f ;  /* 0x0c201f000c207f89 */ /* 0x000e6200000e0000 */
[----:B----4-:R-:W-:-:S05]  /*f8e0*/  FMNMX.FTZ R13, R13, R15, !PT ;  /* 0x0000000f0d0d7209 */ /* 0x010fca0007810000 */
[----:B------:R-:W4:Y:S01]  /*f8f0*/  SHFL.BFLY PT, R33, R13, 0x1, 0x1f ;  /* 0x0c201f000d217f89 */ /* 0x000f2200000e0000 */
[----:B-1----:R-:W-:-:S04]  /*f900*/  FMNMX.FTZ R32, R12, R32, !PT ;  /* 0x000000200c207209 */ /* 0x002fc80007810000 */
[----:B------:R-:W-:Y:S01]  /*f910*/  FSETP.NEU.FTZ.AND P0, PT, R32, -INF , PT ;  /* 0xff8000002000780b */ /* 0x000fe20003f1d000 */
[----:B---3--:R-:W-:Y:S01]  /*f920*/  FMUL.FTZ R96, R87, R32 ;  /* 0x0000002057607220 */ /* 0x008fe20000410000 */
[----:B----4-:R-:W-:Y:S02]  /*f930*/  FMNMX.FTZ R33, R13, R33, !PT ;  /* 0x000000210d217209 */ /* 0x010fe40007810000 */
[----:B------:R-:W1:Y:S02]  /*f940*/  LDSM.16.MT88.4 R12, [R0+0x6000] ;  /* 0x00600000000c783b */ /* 0x000e640000004200 */
[----:B------:R-:W-:Y:S01]  /*f950*/  FSEL R96, R96, RZ, P0 ;  /* 0x000000ff60607208 */ /* 0x000fe20000000000 */
[----:B------:R-:W-:Y:S01]  /*f960*/  FMUL.FTZ R104, R87, R33 ;  /* 0x0000002157687220 */ /* 0x000fe20000410000 */
[----:B------:R-:W-:-:S03]  /*f970*/  FSETP.NEU.FTZ.AND P1, PT, R33, -INF , PT ;  /* 0xff8000002100780b */ /* 0x000fc60003f3d000 */
[-CC-:B------:R-:W-:Y:S01]  /*f980*/  FFMA.FTZ R91, R7, R87.reuse, -R96.reuse ;  /* 0x00000057075b7223 */ /* 0x180fe20000010860 */
[----:B------:R-:W-:Y:S01]  /*f990*/  FSEL R104, R104, RZ, P1 ;  /* 0x000000ff68687208 */ /* 0x000fe20000800000 */
[-CC-:B------:R-:W-:Y:S01]  /*f9a0*/  FFMA.FTZ R34, R4, R87.reuse, -R96.reuse ;  /* 0x0000005704227223 */ /* 0x180fe20000010860 */
[----:B------:R-:W-:Y:S01]  /*f9b0*/  FSEL R7, R33, RZ, P1 ;  /* 0x000000ff21077208 */ /* 0x000fe20000800000 */
[-C--:B------:R-:W-:Y:S01]  /*f9c0*/  FFMA.FTZ R5, R5, R87.reuse, -R96 ;  /* 0x0000005705057223 */ /* 0x080fe20000010860 */
[----:B--2---:R-:W-:Y:S01]  /*f9d0*/  LOP3.LUT P1, RZ, R16, 0x4, RZ, 0xc0, !PT ;  /* 0x0000000410ff7812 */ /* 0x004fe2000782c0ff */
[-CC-:B------:R-:W-:Y:S01]  /*f9e0*/  FFMA.FTZ R92, R8, R87.reuse, -R104.reuse ;  /* 0x00000057085c7223 */ /* 0x180fe20000010868 */
[----:B------:R-:W-:Y:S01]  /*f9f0*/  FSEL R4, R32, RZ, P0 ;  /* 0x000000ff20047208 */ /* 0x000fe20000000000 */
[----:B------:R-:W-:Y:S01]  /*fa00*/  FADD.FTZ R7, R86, -R7 ;  /* 0x8000000756077221 */ /* 0x000fe20000010000 */
[-CC-:B------:R-:W-:Y:S01]  /*fa10*/  FFMA.FTZ R90, R10, R87.reuse, -R104.reuse ;  /* 0x000000570a5a7223 */ /* 0x180fe20000010868 */
[----:B------:R2:W-:Y:S01]  /*fa20*/  MUFU.EX2 R86, R5 ;  /* 0x0000000500567308 */ /* 0x0005e20000000800 */
[-CC-:B------:R-:W-:Y:S01]  /*fa30*/  FFMA.FTZ R89, R9, R87.reuse, -R104.reuse ;  /* 0x0000005709597223 */ /* 0x180fe20000010868 */
[-C--:B------:R-:W-:Y:S01]  /*fa40*/  FFMA.FTZ R35, R11, R87.reuse, -R104 ;  /* 0x000000570b237223 */ /* 0x080fe20000010868 */
[--C-:B------:R-:W-:Y:S01]  /*fa50*/  FFMA.FTZ R6, R6, R87, -R96.reuse ;  /* 0x0000005706067223 */ /* 0x100fe20000010860 */
[----:B------:R-:W-:Y:S01]  /*fa60*/  FMUL.FTZ R7, R87, R7 ;  /* 0x0000000757077220 */ /* 0x000fe20000410000 */
[----:B------:R-:W-:Y:S01]  /*fa70*/  MUFU.EX2 R92, R92 ;  /* 0x0000005c005c7308 */ /* 0x000fe20000000800 */
[----:B------:R-:W-:Y:S01]  /*fa80*/  LDSM.16.MT88.4 R16, [R0+0x7000] ;  /* 0x007000000010783b */ /* 0x000fe20000004200 */
[-C--:B------:R-:W-:Y:S01]  /*fa90*/  FFMA.FTZ R112, R106, R87.reuse, -R96 ;  /* 0x000000576a707223 */ /* 0x080fe20000010860 */
[-CC-:B------:R-:W-:Y:S01]  /*faa0*/  FFMA.FTZ R107, R22, R87.reuse, -R104.reuse ;  /* 0x00000057166b7223 */ /* 0x180fe20000010868 */
[----:B------:R-:W3:Y:S01]  /*fab0*/  MUFU.EX2 R90, R90 ;  /* 0x0000005a005a7308 */ /* 0x000ee20000000800 */
[-CC-:B------:R-:W-:Y:S01]  /*fac0*/  FFMA.FTZ R109, R23, R87.reuse, -R104.reuse ;  /* 0x00000057176d7223 */ /* 0x180fe20000010868 */
[-C--:B------:R-:W-:Y:S01]  /*fad0*/  FFMA.FTZ R108, R21, R87.reuse, -R104 ;  /* 0x00000057156c7223 */ /* 0x080fe20000010868 */
[----:B------:R-:W-:Y:S01]  /*fae0*/  FFMA.FTZ R111, R111, R87, -R96 ;  /* 0x000000576f6f7223 */ /* 0x000fe20000010860 */
[----:B------:R-:W-:Y:S01]  /*faf0*/  MUFU.EX2 R89, R89 ;  /* 0x0000005900597308 */ /* 0x000fe20000000800 */
[----:B--2---:R-:W-:Y:S01]  /*fb00*/  FADD.FTZ R5, R3, -R4 ;  /* 0x8000000403057221 */ /* 0x004fe20000010000 */
[----:B------:R-:W-:-:S02]  /*fb10*/  VIADD R4, R0, 0x6000 ;  /* 0x0000600000047836 */ /* 0x000fc40000000000 */
[--C-:B------:R-:W-:Y:S01]  /*fb20*/  FFMA.FTZ R110, R110, R87, -R96.reuse ;  /* 0x000000576e6e7223 */ /* 0x100fe20000010860 */
[----:B------:R-:W2:Y:S01]  /*fb30*/  MUFU.EX2 R35, R35 ;  /* 0x0000002300237308 */ /* 0x000ea20000000800 */
[----:B------:R-:W-:Y:S01]  /*fb40*/  FMUL.FTZ R5, R87, R5 ;  /* 0x0000000557057220 */ /* 0x000fe20000410000 */
[----:B------:R-:W-:Y:S02]  /*fb50*/  @P1 VIADD R95, R4, 0xffffffe0 ;  /* 0xffffffe0045f1836 */ /* 0x000fe40000000000 */
[-C--:B------:R-:W-:Y:S01]  /*fb60*/  FFMA.FTZ R113, R113, R87.reuse, -R96 ;  /* 0x0000005771717223 */ /* 0x080fe20000010860 */
[----:B------:R-:W-:Y:S01]  /*fb70*/  MUFU.EX2 R91, R91 ;  /* 0x0000005b005b7308 */ /* 0x000fe20000000800 */
[-C--:B------:R-:W-:Y:S01]  /*fb80*/  FFMA.FTZ R121, R121, R87.reuse, -R104 ;  /* 0x0000005779797223 */ /* 0x080fe20000010868 */
[----:B---3--:R-:W-:Y:S01]  /*fb90*/  F2FP.BF16.F32.PACK_AB R4, R90, R92 ;  /* 0x0000005c5a04723e */ /* 0x008fe200000010ff */
[----:B------:R-:W3:Y:S01]  /*fba0*/  LDSM.16.MT88.4 R8, [R95] ;  /* 0x000000005f08783b */ /* 0x000ee20000004200 */
[----:B------:R-:W-:Y:S01]  /*fbb0*/  MUFU.EX2 R34, R34 ;  /* 0x0000002200227308 */ /* 0x000fe20000000800 */
[-C--:B------:R-:W-:Y:S01]  /*fbc0*/  FFMA.FTZ R118, R118, R87.reuse, -R96 ;  /* 0x0000005776767223 */ /* 0x080fe20000010860 */
[-C--:B------:R-:W-:Y:S01]  /*fbd0*/  FFMA.FTZ R105, R105, R87.reuse, -R104 ;  /* 0x0000005769697223 */ /* 0x080fe20000010868 */
[----:B------:R-:W4:Y:S01]  /*fbe0*/  LDSM.16.MT88.4 R28, [R95+0x2000] ;  /* 0x002000005f1c783b */ /* 0x000f220000004200 */
[----:B------:R2:W5:Y:S01]  /*fbf0*/  MUFU.EX2 R3, R6 ;  /* 0x0000000600037308 */ /* 0x0005620000000800 */
[----:B------:R-:W-:-:S03]  /*fc00*/  FFMA.FTZ R100, R100, R87, -R96 ;  /* 0x0000005764647223 */ /* 0x000fc60000010860 */
[----:B------:R5:W1:Y:S04]  /*fc10*/  MUFU.EX2 R94, R7 ;  /* 0x00000007005e7308 */ /* 0x000a680000000800 */
[----:B------:R1:W1:Y:S04]  /*fc20*/  MUFU.EX2 R93, R5 ;  /* 0x00000005005d7308 */ /* 0x0002680000000800 */
[----:B------:R-:W-:Y:S01]  /*fc30*/  MUFU.EX2 R107, R107 ;  /* 0x0000006b006b7308 */ /* 0x000fe20000000800 */
[----:B--2---:R-:W-:-:S03]  /*fc40*/  F2FP.BF16.F32.PACK_AB R6, R35, R89 ;  /* 0x000000592306723e */ /* 0x004fc600000010ff */
[----:B------:R-:W2:Y:S01]  /*fc50*/  MUFU.EX2 R109, R109 ;  /* 0x0000006d006d7308 */ /* 0x000ea20000000800 */
[----:B-----5:R-:W-:Y:S01]  /*fc60*/  F2FP.BF16.F32.PACK_AB R7, R3, R86 ;  /* 0x000000560307723e */ /* 0x020fe200000010ff */
[-C--:B-1----:R-:W-:Y:S01]  /*fc70*/  FMUL.FTZ R80, R80, R94.reuse ;  /* 0x0000005e50507220 */ /* 0x082fe20000410000 */
[-C--:B------:R-:W-:Y:S01]  /*fc80*/  FMUL.FTZ R81, R81, R94.reuse ;  /* 0x0000005e51517220 */ /* 0x080fe20000410000 */
[-C--:B------:R-:W-:Y:S01]  /*fc90*/  FMUL.FTZ R76, R76, R94.reuse ;  /* 0x0000005e4c4c7220 */ /* 0x080fe20000410000 */
[----:B------:R-:W-:Y:S01]  /*fca0*/  F2FP.BF16.F32.PACK_AB R5, R34, R91 ;  /* 0x0000005b2205723e */ /* 0x000fe200000010ff */
        /* <DEDUP_REMOVED lines=39> */
[-C--:B------:R-:W-:Y:S01]  /*ff20*/  FMUL.FTZ R40, R40, R94.reuse ;  /* 0x0000005e28287220 */ /* 0x080fe20000410000 */
[-C--:B------:R-:W-:Y:S01]  /*ff30*/  FMUL.FTZ R41, R41, R94.reuse ;  /* 0x0000005e29297220 */ /* 0x080fe20000410000 */
[-C--:B------:R-:W-:Y:S01]  /*ff40*/  FMUL.FTZ R42, R42, R93.reuse ;  /* 0x0000005d2a2a7220 */ /* 0x080fe20000410000 */
[-C--:B------:R-:W-:Y:S01]  /*ff50*/  FMUL.FTZ R43, R43, R93.reuse ;  /* 0x0000005d2b2b7220 */ /* 0x080fe20000410000 */
        /* <DEDUP_REMOVED lines=8> */
[----:B------:R-:W5:Y:S01]  /*ffe0*/  MUFU.EX2 R111, R111 ;  /* 0x0000006f006f7308 */ /* 0x000f620000000800 */
[-C--:B------:R-:W-:Y:S01]  /*fff0*/  FMUL.FTZ R49, R49, R94.reuse ;  /* 0x0000005e31317220 */ /* 0x080fe20000410000 */
[C---:B------:R-:W-:Y:S01]  /*10000*/  HMMA.16816.F32.BF16 R60, R4.reuse, R18, R60 ;  /* 0x00000012043c723c */ /* 0x040fe2000004183c */
[----:B------:R-:W5:Y:S01]  /*10010*/  LDSM.16.MT88.4 R16, [R0+0x7400] ;  /* 0x007400000010783b */ /* 0x000f620000004200 */
[----:B------:R-:W-:Y:S01]  /*10020*/  MUFU.EX2 R110, R110 ;  /* 0x0000006e006e7308 */ /* 0x000fe20000000800 */
[-C--:B------:R-:W-:Y:S01]  /*10030*/  FMUL.FTZ R50, R50, R93.reuse ;  /* 0x0000005d32327220 */ /* 0x080fe20000410000 */
[-C--:B------:R-:W-:Y:S01]  /*10040*/  FMUL.FTZ R51, R51, R93.reuse ;  /* 0x0000005d33337220 */ /* 0x080fe20000410000 */
[----:B------:R-:W-:Y:S01]  /*10050*/  FFMA.FTZ R92, R158, R94, R92 ;  /* 0x0000005e9e5c7223 */ /* 0x000fe2000001005c */
[----:B------:R-:W-:Y:S01]  /*10060*/  MUFU.EX2 R113, R113 ;  /* 0x0000007100717308 */ /* 0x000fe20000000800 */
[----:B------:R-:W-:Y:S01]  /*10070*/  FFMA.FTZ R91, R157, R93, R91 ;  /* 0x0000005d9d5b7223 */ /* 0x000fe2000001005b */
[----:B----4-:R-:W-:Y:S01]  /*10080*/  HMMA.16816.F32.BF16 R44, R4, R28, R44 ;  /* 0x0000001c042c723c */ /* 0x010fe2000004182c */
[----:B------:R-:W-:Y:S01]  /*10090*/  FADD.FTZ R92, R90, R92 ;  /* 0x0000005c5a5c7221 */ /* 0x000fe20000010000 */
[----:B------:R-:W-:Y:S01]  /*100a0*/  MUFU.EX2 R118, R118 ;  /* 0x0000007600767308 */ /* 0x000fe20000000800 */
[----:B------:R-:W-:-:S02]  /*100b0*/  FADD.FTZ R91, R34, R91 ;  /* 0x0000005b225b7221 */ /* 0x000fc40000010000 */
[----:B------:R-:W-:Y:S02]  /*100c0*/  FADD.FTZ R89, R89, R92 ;  /* 0x0000005c59597221 */ /* 0x000fe40000010000 */
[----:B------:R-:W-:Y:S01]  /*100d0*/  FADD.FTZ R86, R86, R91 ;  /* 0x0000005b56567221 */ /* 0x000fe20000010000 */
[C---:B-1----:R-:W-:Y:S01]  /*100e0*/  HMMA.16816.F32.BF16 R56, R4.reuse, R12, R56 ;  /* 0x0000000c0438723c */ /* 0x042fe20000041838 */
[----:B------:R-:W-:Y:S02]  /*100f0*/  FADD.FTZ R89, R35, R89 ;  /* 0x0000005923597221 */ /* 0x000fe40000010000 */
[----:B------:R-:W-:Y:S01]  /*10100*/  FADD.FTZ R86, R3, R86 ;  /* 0x0000005603567221 */ /* 0x000fe20000010000 */
[--C-:B------:R-:W-:Y:S02]  /*10110*/  IMAD.MOV.U32 R3, RZ, RZ, R32.reuse ;  /* 0x000000ffff037224 */ /* 0x100fe400078e0020 */
[----:B------:R-:W-:Y:S02]  /*10120*/  @P6 IMAD.MOV.U32 R3, RZ, RZ, R32 ;  /* 0x000000ffff036224 */ /* 0x000fe400078e0020 */
[C---:B------:R-:W-:Y:S01]  /*10130*/  HMMA.16816.F32.BF16 R52, R4.reuse, R14, R52 ;  /* 0x0000000e0434723c */ /* 0x040fe20000041834 */
[----:B------:R-:W1:Y:S07]  /*10140*/  LDSM.16.MT88.4 R12, [R95+0x1400] ;  /* 0x001400005f0c783b */ /* 0x000e6e0000004200 */
[----:B---3--:R-:W-:Y:S01]  /*10150*/  HMMA.16816.F32.BF16 R36, R4, R8, R36 ;  /* 0x000000080424723c */ /* 0x008fe20000041824 */
[----:B------:R-:W-:-:S02]  /*10160*/  FFMA.FTZ R8, R20, R87, -R104 ;  /* 0x0000005714087223 */ /* 0x000fc40000010868 */
[----:B------:R-:W-:Y:S02]  /*10170*/  LDSM.16.MT88.4 R20, [R95+0x400] ;  /* 0x000400005f14783b */ /* 0x000fe40000004200 */
[----:B------:R-:W3:Y:S03]  /*10180*/  MUFU.EX2 R106, R8 ;  /* 0x00000008006a7308 */ /* 0x000ee60000000800 */
[C---:B------:R-:W-:Y:S08]  /*10190*/  HMMA.16816.F32.BF16 R40, R4.reuse, R10, R40 ;  /* 0x0000000a0428723c */ /* 0x040ff00000041828 */
[----:B------:R-:W-:Y:S01]  /*101a0*/  HMMA.16816.F32.BF16 R48, R4, R30, R48 ;  /* 0x0000001e0430723c */ /* 0x000fe20000041830 */
[----:B--2---:R-:W-:Y:S01]  /*101b0*/  F2FP.BF16.F32.PACK_AB R4, R109, R107 ;  /* 0x0000006b6d04723e */ /* 0x004fe200000010ff */
[----:B------:R-:W-:Y:S01]  /*101c0*/  LDSM.16.MT88.4 R28, [R95+0x2400] ;  /* 0x002400005f1c783b */ /* 0x000fe20000004200 */
[----:B-----5:R-:W-:Y:S01]  /*101d0*/  F2FP.BF16.F32.PACK_AB R5, R111, R112 ;  /* 0x000000706f05723e */ /* 0x020fe200000010ff */
[----:B------:R-:W-:Y:S01]  /*101e0*/  FADD.FTZ R107, R107, R89 ;  /* 0x000000596b6b7221 */ /* 0x000fe20000010000 */
[----:B---3--:R-:W-:Y:S01]  /*101f0*/  F2FP.BF16.F32.PACK_AB R6, R106, R108 ;  /* 0x0000006c6a06723e */ /* 0x008fe200000010ff */
[----:B------:R-:W2:Y:S01]  /*10200*/  LDSM.16.MT88.4 R8, [R0+0x8400] ;  /* 0x008400000008783b */ /* 0x000ea20000004200 */
[----:B------:R-:W-:Y:S01]  /*10210*/  F2FP.BF16.F32.PACK_AB R7, R113, R110 ;  /* 0x0000006e7107723e */ /* 0x000fe200000010ff */
[----:B------:R-:W-:Y:S01]  /*10220*/  FADD.FTZ R112, R112, R86 ;  /* 0x0000005670707221 */ /* 0x000fe20000010000 */
[----:B------:R-:W-:Y:S01]  /*10230*/  FADD.FTZ R107, R109, R107 ;  /* 0x0000006b6d6b7221 */ /* 0x000fe20000010000 */
[----:B------:R-:W-:-:S02]  /*10240*/  IMAD.MOV.U32 R86, RZ, RZ, R33 ;  /* 0x000000ffff567224 */ /* 0x000fc400078e0021 */
[----:B------:R-:W-:Y:S01]  /*10250*/  FADD.FTZ R112, R111, R112 ;  /* 0x000000706f707221 */ /* 0x000fe20000010000 */
[----:B------:R-:W-:Y:S01]  /*10260*/  FADD.FTZ R108, R108, R107 ;  /* 0x0000006b6c6c7221 */ /* 0x000fe20000010000 */
[C---:B------:R-:W-:Y:S01]  /*10270*/  HMMA.16816.F32.BF16 R64, R4.reuse, R16, R64 ;  /* 0x000000100440723c */ /* 0x040fe20000041840 */
[----:B------:R-:W-:Y:S02]  /*10280*/  @P6 IMAD.MOV.U32 R86, RZ, RZ, R33 ;  /* 0x000000ffff566224 */ /* 0x000fe400078e0021 */
[----:B------:R-:W-:Y:S01]  /*10290*/  FADD.FTZ R110, R110, R112 ;  /* 0x000000706e6e7221 */ /* 0x000fe20000010000 */
[----:B------:R-:W-:Y:S01]  /*102a0*/  FADD.FTZ R108, R106, R108 ;  /* 0x0000006c6a6c7221 */ /* 0x000fe20000010000 */
[----:B------:R-:W-:Y:S02]  /*102b0*/  IMAD.MOV.U32 R89, RZ, RZ, R2 ;  /* 0x000000ffff597224 */ /* 0x000fe400078e0002 */
[----:B------:R-:W-:Y:S01]  /*102c0*/  FADD.FTZ R110, R113, R110 ;  /* 0x0000006e716e7221 */ /* 0x000fe20000010000 */
[C---:B-1----:R-:W-:Y:S01]  /*102d0*/  HMMA.16816.F32.BF16 R56, R4.reuse, R12, R56 ;  /* 0x0000000c0438723c */ /* 0x042fe20000041838 */
[-CC-:B------:R-:W-:Y:S01]  /*102e0*/  FFMA.FTZ R12, R120, R87.reuse, -R104.reuse ;  /* 0x00000057780c7223 */ /* 0x180fe20000010868 */
[-C--:B------:R-:W-:Y:S01]  /*102f0*/  FFMA.FTZ R13, R119, R87.reuse, -R104 ;  /* 0x00000057770d7223 */ /* 0x080fe20000010868 */
[----:B------:R1:W-:Y:S04]  /*10300*/  MUFU.EX2 R120, R121 ;  /* 0x0000007900787308 */ /* 0x0003e80000000800 */
[----:B------:R3:W4:Y:S01]  /*10310*/  MUFU.EX2 R119, R12 ;  /* 0x0000000c00777308 */ /* 0x0007220000000800 */
[C---:B------:R-:W-:Y:S01]  /*10320*/  HMMA.16816.F32.BF16 R60, R4.reuse, R18, R60 ;  /* 0x00000012043c723c */ /* 0x040fe2000004183c */
[----:B------:R-:W5:Y:S07]  /*10330*/  LDSM.16.MT88.4 R16, [R0+0x7800] ;  /* 0x007800000010783b */ /* 0x000f6e0000004200 */
[----:B------:R-:W-:Y:S01]  /*10340*/  HMMA.16816.F32.BF16 R52, R4, R14, R52 ;  /* 0x0000000e0434723c */ /* 0x000fe20000041834 */
[-C--:B-1----:R-:W-:Y:S01]  /*10350*/  FFMA.FTZ R121, R116, R87.reuse, -R96 ;  /* 0x0000005774797223 */ /* 0x082fe20000010860 */
[----:B---3--:R-:W-:-:S02]  /*10360*/  FFMA.FTZ R12, R117, R87, -R104 ;  /* 0x00000057750c7223 */ /* 0x008fc40000010868 */
[----:B------:R-:W-:Y:S04]  /*10370*/  MUFU.EX2 R117, R13 ;  /* 0x0000000d00757308 */ /* 0x000fe80000000800 */
[C---:B--2---:R-:W-:Y:S01]  /*10380*/  HMMA.16816.F32.BF16 R36, R4.reuse, R8, R36 ;  /* 0x000000080424723c */ /* 0x044fe20000041824 */
[-CC-:B------:R-:W-:Y:S01]  /*10390*/  FFMA.FTZ R8, R115, R87.reuse, -R96.reuse ;  /* 0x0000005773087223 */ /* 0x180fe20000010860 */
[----:B------:R-:W-:Y:S01]  /*103a0*/  FFMA.FTZ R115, R114, R87, -R96 ;  /* 0x0000005772737223 */ /* 0x000fe20000010860 */
[----:B------:R1:W-:Y:S04]  /*103b0*/  MUFU.EX2 R116, R12 ;  /* 0x0000000c00747308 */ /* 0x0003e80000000800 */
[----:B------:R2:W-:Y:S01]  /*103c0*/  MUFU.EX2 R114, R8 ;  /* 0x0000000800727308 */ /* 0x0005e20000000800 */
[C---:B------:R-:W-:Y:S03]  /*103d0*/  HMMA.16816.F32.BF16 R40, R4.reuse, R10, R40 ;  /* 0x0000000a0428723c */ /* 0x040fe60000041828 */
[----:B------:R-:W3:Y:S04]  /*103e0*/  MUFU.EX2 R121, R121 ;  /* 0x0000007900797308 */ /* 0x000ee80000000800 */
[----:B------:R-:W5:Y:S01]  /*103f0*/  MUFU.EX2 R115, R115 ;  /* 0x0000007300737308 */ /* 0x000f620000000800 */
[C---:B------:R-:W-:Y:S01]  /*10400*/  HMMA.16816.F32.BF16 R80, R4.reuse, R24, R80 ;  /* 0x000000180450723c */ /* 0x040fe20000041850 */
[----:B-1----:R-:W1:Y:S04]  /*10410*/  LDSM.16.MT88.4 R12, [R95+0x1800] ;  /* 0x001800005f0c783b */ /* 0x002e680000004200 */
[----:B--2---:R-:W2:Y:S03]  /*10420*/  LDSM.16.MT88.4 R8, [R0+0x8800] ;  /* 0x008800000008783b */ /* 0x004ea60000004200 */
[C---:B------:R-:W-:Y:S01]  /*10430*/  HMMA.16816.F32.BF16 R76, R4.reuse, R26, R76 ;  /* 0x0000001a044c723c */ /* 0x040fe2000004184c */
[----:B------:R-:W2:Y:S07]  /*10440*/  LDSM.16.MT88.4 R24, [R0+0x6800] ;  /* 0x006800000018783b */ /* 0x000eae0000004200 */
[C---:B------:R-:W-:Y:S08]  /*10450*/  HMMA.16816.F32.BF16 R72, R4.reuse, R20, R72 ;  /* 0x000000140448723c */ /* 0x040ff00000041848 */
[C---:B------:R-:W-:Y:S01]  /*10460*/  HMMA.16816.F32.BF16 R68, R4.reuse, R22, R68 ;  /* 0x000000160444723c */ /* 0x040fe20000041844 */
[----:B------:R-:W2:Y:S07]  /*10470*/  LDSM.16.MT88.4 R20, [R95+0x800] ;  /* 0x000800005f14783b */ /* 0x000eae0000004200 */
[C---:B------:R-:W-:Y:S08]  /*10480*/  HMMA.16816.F32.BF16 R44, R4.reuse, R28, R44 ;  /* 0x0000001c042c723c */ /* 0x040ff0000004182c */
[----:B------:R-:W-:Y:S01]  /*10490*/  HMMA.16816.F32.BF16 R48, R4, R30, R48 ;  /* 0x0000001e0430723c */ /* 0x000fe20000041830 */
[----:B----4-:R-:W-:Y:S01]  /*104a0*/  F2FP.BF16.F32.PACK_AB R4, R119, R120 ;  /* 0x000000787704723e */ /* 0x010fe200000010ff */
[----:B------:R-:W4:Y:S01]  /*104b0*/  LDSM.16.MT88.4 R28, [R95+0x2800] ;  /* 0x002800005f1c783b */ /* 0x000f220000004200 */
        /* <DEDUP_REMOVED lines=14> */
[C---:B-1----:R-:W-:Y:S01]  /*105a0*/  HMMA.16816.F32.BF16 R56, R4.reuse, R12, R56 ;  /* 0x0000000c0438723c */ /* 0x042fe20000041838 */
[-CC-:B------:R-:W-:Y:S01]  /*105b0*/  FFMA.FTZ R12, R101, R87.reuse, -R104.reuse ;  /* 0x00000057650c7223 */ /* 0x180fe20000010868 */
[-CC-:B------:R-:W-:Y:S01]  /*105c0*/  FFMA.FTZ R13, R102, R87.reuse, -R104.reuse ;  /* 0x00000057660d7223 */ /* 0x180fe20000010868 */
[-C--:B------:R-:W-:Y:S01]  /*105d0*/  FFMA.FTZ R104, R103, R87.reuse, -R104 ;  /* 0x0000005767687223 */ /* 0x080fe20000010868 */
[----:B------:R-:W-:Y:S04]  /*105e0*/  MUFU.EX2 R102, R105 ;  /* 0x0000006900667308 */ /* 0x000fe80000000800 */
[----:B------:R1:W-:Y:S01]  /*105f0*/  MUFU.EX2 R103, R12 ;  /* 0x0000000c00677308 */ /* 0x0003e20000000800 */
[----:B--2---:R-:W-:Y:S01]  /*10600*/  HMMA.16816.F32.BF16 R36, R4, R8, R36 ;  /* 0x000000080424723c */ /* 0x004fe20000041824 */
[----:B------:R-:W-:-:S02]  /*10610*/  FFMA.FTZ R8, R98, R87, -R96 ;  /* 0x0000005762087223 */ /* 0x000fc40000010860 */
[----:B------:R-:W2:Y:S05]  /*10620*/  MUFU.EX2 R101, R13 ;  /* 0x0000000d00657308 */ /* 0x000eaa0000000800 */
[C---:B------:R-:W-:Y:S01]  /*10630*/  HMMA.16816.F32.BF16 R80, R4.reuse, R24, R80 ;  /* 0x000000180450723c */ /* 0x040fe20000041850 */
[-CC-:B-1----:R-:W-:Y:S01]  /*10640*/  FFMA.FTZ R12, R99, R87.reuse, -R96.reuse ;  /* 0x00000057630c7223 */ /* 0x182fe20000010860 */
[----:B------:R-:W-:Y:S01]  /*10650*/  FFMA.FTZ R96, R97, R87, -R96 ;  /* 0x0000005761607223 */ /* 0x000fe20000010860 */
[----:B------:R-:W-:Y:S05]  /*10660*/  MUFU.EX2 R99, R100 ;  /* 0x0000006400637308 */ /* 0x000fea0000000800 */
[C---:B------:R-:W-:Y:S01]  /*10670*/  HMMA.16816.F32.BF16 R76, R4.reuse, R26, R76 ;  /* 0x0000001a044c723c */ /* 0x040fe2000004184c */
[----:B------:R-:W1:Y:S01]  /*10680*/  LDSM.16.MT88.4 R24, [R0+0x6c00] ;  /* 0x006c00000018783b */ /* 0x000e620000004200 */
[----:B------:R-:W5:Y:S04]  /*10690*/  MUFU.EX2 R98, R12 ;  /* 0x0000000c00627308 */ /* 0x000f680000000800 */
[----:B------:R4:W-:Y:S02]  /*106a0*/  MUFU.EX2 R87, R8 ;  /* 0x0000000800577308 */ /* 0x0009e40000000800 */
[C---:B------:R-:W-:Y:S02]  /*106b0*/  HMMA.16816.F32.BF16 R72, R4.reuse, R20, R72 ;  /* 0x000000140448723c */ /* 0x040fe40000041848 */
[----:B------:R-:W-:Y:S06]  /*106c0*/  MUFU.EX2 R96, R96 ;  /* 0x0000006000607308 */ /* 0x000fec0000000800 */
[C---:B------:R-:W-:Y:S01]  /*106d0*/  HMMA.16816.F32.BF16 R68, R4.reuse, R22, R68 ;  /* 0x000000160444723c */ /* 0x040fe20000041844 */
[----:B------:R2:W1:Y:S07]  /*106e0*/  LDSM.16.MT88.4 R20, [R0+0x7c00] ;  /* 0x007c00000014783b */ /* 0x00046e0000004200 */
[C---:B------:R-:W-:Y:S01]  /*106f0*/  HMMA.16816.F32.BF16 R40, R4.reuse, R10, R40 ;  /* 0x0000000a0428723c */ /* 0x040fe20000041828 */
[----:B----4-:R-:W-:Y:S07]  /*10700*/  LDSM.16.MT88.4 R8, [R95+0x1c00] ;  /* 0x001c00005f08783b */ /* 0x010fee0000004200 */
[C---:B------:R-:W-:Y:S01]  /*10710*/  HMMA.16816.F32.BF16 R52, R4.reuse, R14, R52 ;  /* 0x0000000e0434723c */ /* 0x040fe20000041834 */
[----:B------:R-:W4:Y:S01]  /*10720*/  LDSM.16.MT88.4 R12, [R95+0xc00] ;  /* 0x000c00005f0c783b */ /* 0x000f220000004200 */
[----:B--2---:R-:W2:Y:S06]  /*10730*/  MUFU.EX2 R0, R104 ;  /* 0x0000006800007308 */ /* 0x004eac0000000800 */
[C---:B------:R-:W-:Y:S08]  /*10740*/  HMMA.16816.F32.BF16 R44, R4.reuse, R28, R44 ;  /* 0x0000001c042c723c */ /* 0x040ff0000004182c */
[----:B------:R-:W-:Y:S01]  /*10750*/  HMMA.16816.F32.BF16 R48, R4, R30, R48 ;  /* 0x0000001e0430723c */ /* 0x000fe20000041830 */
[----:B------:R-:W-:Y:S01]  /*10760*/  F2FP.BF16.F32.PACK_AB R4, R101, R102 ;  /* 0x000000666504723e */ /* 0x000fe200000010ff */
[----:B------:R-:W-:Y:S01]  /*10770*/  FADD.FTZ R102, R102, R117 ;  /* 0x0000007566667221 */ /* 0x000fe20000010000 */
[----:B-----5:R-:W-:Y:S01]  /*10780*/  F2FP.BF16.F32.PACK_AB R5, R98, R99 ;  /* 0x000000636205723e */ /* 0x020fe200000010ff */
[----:B------:R-:W-:Y:S01]  /*10790*/  FADD.FTZ R99, R99, R115 ;  /* 0x0000007363637221 */ /* 0x000fe20000010000 */
[----:B--2---:R-:W-:Y:S01]  /*107a0*/  F2FP.BF16.F32.PACK_AB R6, R0, R103 ;  /* 0x000000670006723e */ /* 0x004fe200000010ff */
[----:B------:R-:W-:Y:S01]  /*107b0*/  FADD.FTZ R102, R101, R102 ;  /* 0x0000006665667221 */ /* 0x000fe20000010000 */
[----:B------:R-:W-:Y:S01]  /*107c0*/  F2FP.BF16.F32.PACK_AB R7, R96, R87 ;  /* 0x000000576007723e */ /* 0x000fe200000010ff */
[----:B------:R-:W-:-:S02]  /*107d0*/  FADD.FTZ R99, R98, R99 ;  /* 0x0000006362637221 */ /* 0x000fc40000010000 */
[----:B------:R-:W-:Y:S02]  /*107e0*/  FADD.FTZ R102, R103, R102 ;  /* 0x0000006667667221 */ /* 0x000fe40000010000 */
[----:B------:R-:W-:Y:S02]  /*107f0*/  FADD.FTZ R99, R87, R99 ;  /* 0x0000006357637221 */ /* 0x000fe40000010000 */
[----:B---3--:R-:W-:Y:S01]  /*10800*/  HMMA.16816.F32.BF16 R36, R4, R16, R36 ;  /* 0x000000100424723c */ /* 0x008fe20000041824 */
[----:B------:R-:W-:Y:S01]  /*10810*/  FADD.FTZ R158, R0, R102 ;  /* 0x00000066009e7221 */ /* 0x000fe20000010000 */
[----:B------:R-:W-:-:S06]  /*10820*/  FADD.FTZ R157, R96, R99 ;  /* 0x00000063609d7221 */ /* 0x000fcc0000010000 */
[C---:B------:R-:W-:Y:S01]  /*10830*/  HMMA.16816.F32.BF16 R40, R4.reuse, R18, R40 ;  /* 0x000000120428723c */ /* 0x040fe20000041828 */
[----:B------:R-:W2:Y:S07]  /*10840*/  LDSM.16.MT88.4 R16, [R95+0x2c00] ;  /* 0x002c00005f10783b */ /* 0x000eae0000004200 */
[C---:B-1----:R-:W-:Y:S08]  /*10850*/  HMMA.16816.F32.BF16 R80, R4.reuse, R24, R80 ;  /* 0x000000180450723c */ /* 0x042ff00000041850 */
[C---:B------:R-:W-:Y:S08]  /*10860*/  HMMA.16816.F32.BF16 R76, R4.reuse, R26, R76 ;  /* 0x0000001a044c723c */ /* 0x040ff0000004184c */
[C---:B------:R-:W-:Y:S08]  /*10870*/  HMMA.16816.F32.BF16 R64, R4.reuse, R20, R64 ;  /* 0x000000140440723c */ /* 0x040ff00000041840 */
[C---:B------:R-:W-:Y:S08]  /*10880*/  HMMA.16816.F32.BF16 R60, R4.reuse, R22, R60 ;  /* 0x00000016043c723c */ /* 0x040ff0000004183c */
[C---:B----4-:R-:W-:Y:S08]  /*10890*/  HMMA.16816.F32.BF16 R72, R4.reuse, R12, R72 ;  /* 0x0000000c0448723c */ /* 0x050ff00000041848 */
[C---:B------:R-:W-:Y:S08]  /*108a0*/  HMMA.16816.F32.BF16 R68, R4.reuse, R14, R68 ;  /* 0x0000000e0444723c */ /* 0x040ff00000041844 */
[C---:B------:R-:W-:Y:S08]  /*108b0*/  HMMA.16816.F32.BF16 R56, R4.reuse, R8, R56 ;  /* 0x000000080438723c */ /* 0x040ff00000041838 */
[C---:B------:R-:W-:Y:S08]  /*108c0*/  HMMA.16816.F32.BF16 R52, R4.reuse, R10, R52 ;  /* 0x0000000a0434723c */ /* 0x040ff00000041834 */
[C---:B--2---:R-:W-:Y:S08]  /*108d0*/  HMMA.16816.F32.BF16 R44, R4.reuse, R16, R44 ;  /* 0x00000010042c723c */ /* 0x044ff0000004182c */
[----:B------:R-:W-:Y:S01]  /*108e0*/  HMMA.16816.F32.BF16 R48, R4, R18, R48 ;  /* 0x000000120430723c */ /* 0x000fe20000041830 */
[----:B------:R-:W-:-:S04]  /*108f0*/  NOP ;  /* 0x0000000000007918 */ /* 0x000fc80000000000 */
[----:B------:R-:W-:-:S15]  /*10900*/  @P6 BRA `(.L_x_8514) ;  /* 0x0000000000046947 */ /* 0x000fde0003800000 */
.L_x_8505:
[----:B------:R-:W-:-:S07]  /*10910*/  IADD3 R88, PT, PT, R89, -0x1, RZ ;  /* 0xffffffff59587810 */ /* 0x000fce0007ffe0ff */
.L_x_8514:
[----:B------:R-:W-:Y:S05]  /*10920*/  BSYNC B2 ;  /* 0x0000000000027941 */ /* 0x000fea0003800000 */
.L_x_8504:
        /* <DEDUP_REMOVED lines=13> */
.L_x_8522:
        /* <DEDUP_REMOVED lines=79> */
.L_x_8517:
[----:B------:R-:W-:Y:S05]  /*10ef0*/  BSYNC.RECONVERGENT B0 ;  /* 0x0000000000007941 */ /* 0x000fea0003800200 */
.L_x_8516:
        /* <DEDUP_REMOVED lines=252> */
.L_x_8521:
[----:B------:R-:W-:Y:S05]  /*11ec0*/  BSYNC.RECONVERGENT B0 ;  /* 0x0000000000007941 */ /* 0x000fea0003800200 */
.L_x_8520:
        /* <DEDUP_REMOVED lines=43> */
.L_x_8519:
[----:B------:R-:W-:Y:S05]  /*12180*/  BSYNC.RECONVERGENT B1 ;  /* 0x0000000000017941 */ /* 0x000fea0003800200 */
.L_x_8518:
[----:B------:R-:W3:Y:S01]  /*12190*/  LD.E R87, desc[UR4][R84.64+0xdc] ;  /* 0x0000dc0454577980 */ /* 0x000ee2000c101900 */
[C---:B------:R-:W-:Y:S02]  /*121a0*/  VIADD R3, R156.reuse, 0xffffffe0 ;  /* 0xffffffe09c037836 */ /* 0x040fe40000000000 */
[C---:B--2---:R-:W-:Y:S02]  /*121b0*/  VIADD R94, R156.reuse, 0xffffffe1 ;  /* 0xffffffe19c5e7836 */ /* 0x044fe40000000000 */
        /* <DEDUP_REMOVED lines=38> */
[C---:B------:R-:W-:Y:S01]  /*12420*/  VIADD R16, R156.reuse, 0x9 ;  /* 0x000000099c107836 */ /* 0x040fe20000000000 */
        /* <DEDUP_REMOVED lines=14> */
[----:B------:R-:W-:Y:S01]  /*12510*/  VIADD R20, R156, 0x19 ;  /* 0x000000199c147836 */ /* 0x000fe20000000000 */
        /* <DEDUP_REMOVED lines=77> */
[-C--:B------:R-:W-:Y:S02]  /*129f0*/  ISETP.GE.AND P3, PT, R21, R152.reuse, PT ;  /* 0x000000981500720c */ /* 0x080fe40003f66270 */
        /* <DEDUP_REMOVED lines=159> */
[-CC-:B------:R-:W-:Y:S01]  /*133f0*/  FFMA.FTZ R76, R126, R87.reuse, -R91.reuse ;  /* 0x000000577e4c7223 */ /* 0x180fe2000001085b */
[----:B------:R-:W-:Y:S01]  /*13400*/  FFMA.FTZ R104, R2, R158, R104 ;  /* 0x0000009e02687223 */ /* 0x000fe20000010068 */
[----:B-1----:R-:W-:Y:S01]  /*13410*/  FFMA.FTZ R120, R118, R87, -R91 ;  /* 0x0000005776787223 */ /* 0x002fe2000001085b */
        /* <DEDUP_REMOVED lines=131> */
.L_x_8515:
        /* <DEDUP_REMOVED lines=11> */
.L_x_8536:
[----:B------:R-:W-:Y:S01]  /*13d00*/  FSETP.NE.FTZ.AND P1, PT, R6, RZ, PT ;  /* 0x000000ff0600720b */ /* 0x000fe20003f35000 */
[----:B------:R-:W2:Y:S01]  /*13d10*/  S2R R0, SR_TID.X ;  /* 0x0000000000007919 */ /* 0x000ea20000002100 */
[----:B------:R-:W1:Y:S01]  /*13d20*/  MUFU.RCP R7, R6 ;  /* 0x0000000600077308 */ /* 0x000e620000001000 */
[----:B------:R-:W-:Y:S10]  /*13d30*/  WARPSYNC.ALL ;  /* 0x0000000000007948 */ /* 0x000ff40003800000 */
[----:B------:R4:W3:Y:S01]  /*13d40*/  @P1 MUFU.LG2 R8, R6 ;  /* 0x0000000600081308 */ /* 0x0008e20000000c00 */
[----:B-1----:R-:W-:-:S05]  /*13d50*/  FSEL R7, R7, 1, P1 ;  /* 0x3f80000007077808 */ /* 0x002fca0000800000 */
[C---:B------:R-:W-:Y:S01]  /*13d60*/  FMUL.FTZ R80, R7.reuse, R80 ;  /* 0x0000005007507220 */ /* 0x040fe20000410000 */
[C---:B------:R-:W-:Y:S01]  /*13d70*/  FMUL.FTZ R81, R7.reuse, R81 ;  /* 0x0000005107517220 */ /* 0x040fe20000410000 */
[C---:B------:R-:W-:Y:S01]  /*13d80*/  FMUL.FTZ R76, R7.reuse, R76 ;  /* 0x0000004c074c7220 */ /* 0x040fe20000410000 */
[C---:B------:R-:W-:Y:S01]  /*13d90*/  FMUL.FTZ R77, R7.reuse, R77 ;  /* 0x0000004d074d7220 */ /* 0x040fe20000410000 */
[C---:B------:R-:W-:Y:S01]  /*13da0*/  FMUL.FTZ R72, R7.reuse, R72 ;  /* 0x0000004807487220 */ /* 0x040fe20000410000 */
[----:B------:R-:W-:Y:S01]  /*13db0*/  FMUL.FTZ R73, R7, R73 ;  /* 0x0000004907497220 */ /* 0x000fe20000410000 */
[----:B----4-:R-:W-:Y:S01]  /*13dc0*/  FADD.FTZ R6, R157, R2 ;  /* 0x000000029d067221 */ /* 0x010fe20000010000 */
[----:B---3--:R-:W-:Y:S01]  /*13dd0*/  @P1 FMUL.FTZ R8, R8, 0.69314718246459960938 ;  /* 0x3f31721808081820 */ /* 0x008fe20000410000 */
[C---:B------:R-:W-:Y:S01]  /*13de0*/  FMUL.FTZ R68, R7.reuse, R68 ;  /* 0x0000004407447220 */ /* 0x040fe20000410000 */
[C---:B------:R-:W-:Y:S01]  /*13df0*/  FMUL.FTZ R69, R7.reuse, R69 ;  /* 0x0000004507457220 */ /* 0x040fe20000410000 */
[----:B------:R-:W1:Y:S01]  /*13e00*/  MUFU.RCP R5, R6 ;  /* 0x0000000600057308 */ /* 0x000e620000001000 */
[----:B------:R-:W-:Y:S01]  /*13e10*/  FSETP.NE.FTZ.AND P0, PT, R6, RZ, PT ;  /* 0x000000ff0600720b */ /* 0x000fe20003f15000 */
        /* <DEDUP_REMOVED lines=12> */
[----:B------:R-:W3:Y:S01]  /*13ee0*/  @P0 MUFU.LG2 R6, R6 ;  /* 0x0000000600060308 */ /* 0x000ee20000000c00 */
[C---:B------:R-:W-:Y:S01]  /*13ef0*/  FMUL.FTZ R44, R7.reuse, R44 ;  /* 0x0000002c072c7220 */ /* 0x040fe20000410000 */
[C---:B------:R-:W-:Y:S01]  /*13f00*/  FMUL.FTZ R45, R7.reuse, R45 ;  /* 0x0000002d072d7220 */ /* 0x040fe20000410000 */
[C---:B------:R-:W-:Y:S01]  /*13f10*/  FMUL.FTZ R48, R7.reuse, R48 ;  /* 0x0000003007307220 */ /* 0x040fe20000410000 */
[----:B------:R-:W-:Y:S01]  /*13f20*/  FMUL.FTZ R49, R7, R49 ;  /* 0x0000003107317220 */ /* 0x000fe20000410000 */
[----:B--2---:R-:W-:-:S02]  /*13f30*/  SHF.L.U32 R9, R0, 0x1, RZ ;  /* 0x0000000100097819 */ /* 0x004fc400000006ff */
[----:B------:R-:W-:Y:S02]  /*13f40*/  SHF.L.U32 R7, R0, 0x3, RZ ;  /* 0x0000000300077819 */ /* 0x000fe400000006ff */
[----:B------:R-:W-:Y:S01]  /*13f50*/  MOV R2, 0xff800000 ;  /* 0xff80000000027802 */ /* 0x000fe20000000f00 */
[----:B-----5:R-:W-:Y:S01]  /*13f60*/  @P1 FFMA.FTZ R2, R4, R86, R8 ;  /* 0x0000005604021223 */ /* 0x020fe20000010008 */
[----:B------:R-:W-:Y:S02]  /*13f70*/  LOP3.LUT R129, R129, 0x6, R9, 0xf8, !PT ;  /* 0x0000000681817812 */ /* 0x000fe400078ef809 */
[----:B------:R-:W-:Y:S02]  /*13f80*/  LOP3.LUT R8, R7, 0xc0, RZ, 0xc0, !PT ;  /* 0x000000c007087812 */ /* 0x000fe400078ec0ff */
[----:B-1----:R-:W-:Y:S02]  /*13f90*/  FSEL R5, R5, 1, P0 ;  /* 0x3f80000005057808 */ /* 0x002fe40000000000 */
[----:B------:R-:W-:Y:S01]  /*13fa0*/  LOP3.LUT R129, R129, 0x20, R7, 0xf8, !PT ;  /* 0x0000002081817812 */ /* 0x000fe200078ef807 */
[----:B---3--:R-:W-:Y:S01]  /*13fb0*/  @P0 FMUL.FTZ R6, R6, 0.69314718246459960938 ;  /* 0x3f31721806060820 */ /* 0x008fe20000410000 */
        /* <DEDUP_REMOVED lines=63> */
[----:B-1----:R-:W4:Y:S04]  /*143b0*/  LD.E.64 R56, desc[UR4][R84.64+0xb0] ;  /* 0x0000b00454387980 */ /* 0x002f28000c101b00 */
[----:B--2---:R-:W2:Y:S01]  /*143c0*/  LD.E R5, desc[UR4][R84.64+0x60] ;  /* 0x0000600454057980 */ /* 0x004ea2000c101900 */
[----:B---3--:R-:W-:-:S03]  /*143d0*/  IMAD.SHL.U32 R3, R0, 0x4, RZ ;  /* 0x0000000400037824 */ /* 0x008fc600078e00ff */
[----:B------:R1:W5:Y:S01]  /*143e0*/  LD.E R52, desc[UR4][R84.64+0xcc] ;  /* 0x0000cc0454347980 */ /* 0x000362000c101900 */
[----:B------:R-:W-:Y:S01]  /*143f0*/  IMAD.SHL.U32 R141, R141, 0x40, RZ ;  /* 0x000000408d8d7824 */ /* 0x000fe200078e00ff */
[----:B------:R-:W-:Y:S02]  /*14400*/  LOP3.LUT P0, RZ, R0, 0x3, RZ, 0xc0, !PT ;  /* 0x0000000300ff7812 */ /* 0x000fe4000780c0ff */
[----:B------:R1:W5:Y:S01]  /*14410*/  LD.E.64 R60, desc[UR4][R84.64+0x78] ;  /* 0x00007804543c7980 */ /* 0x000362000c101b00 */
[----:B----4-:R-:W-:-:S03]  /*14420*/  LOP3.LUT R6, R3, 0xd8, RZ, 0xc0, !PT ;  /* 0x000000d803067812 */ /* 0x010fc600078ec0ff */
[----:B------:R1:W5:Y:S01]  /*14430*/  LD.E.64 R58, desc[UR4][R84.64+0xa8] ;  /* 0x0000a804543a7980 */ /* 0x000362000c101b00 */
[----:B------:R-:W-:Y:S02]  /*14440*/  LOP3.LUT R6, R6, 0x18, R128, 0x78, !PT ;  /* 0x0000001806067812 */ /* 0x000fe400078e7880 */
[----:B------:R-:W-:Y:S02]  /*14450*/  LOP3.LUT R128, R128, 0x30, RZ, 0xc0, !PT ;  /* 0x0000003080807812 */ /* 0x000fe400078ec0ff */
[----:B------:R-:W-:-:S04]  /*14460*/  LOP3.LUT R6, R6, 0xf24, R3, 0xf8, !PT ;  /* 0x00000f2406067812 */ /* 0x000fc800078ef803 */
[----:B------:R-:W-:Y:S01]  /*14470*/  LEA R53, R6, UR6, 0x2 ;  /* 0x0000000606357c11 */ /* 0x000fe2000f8e10ff */
[----:B------:R-:W-:Y:S06]  /*14480*/  BAR.SYNC.DEFER_BLOCKING 0x0 ;  /* 0x0000000000007b1d */ /* 0x000fec0000010000 */
        /* <DEDUP_REMOVED lines=13> */
[----:B--2---:R-:W-:Y:S01]  /*14560*/  IMAD R5, R56, R5, R144 ;  /* 0x0000000538057224 */ /* 0x004fe200078e0290 */
[----:B------:R-:W-:-:S03]  /*14570*/  LOP3.LUT R56, R128, 0x7, R4, 0xf8, !PT ;  /* 0x0000000780387812 */ /* 0x000fc600078ef804 */
[----:B------:R-:W-:Y:S02]  /*14580*/  IMAD R57, R57, R5, R141 ;  /* 0x0000000539397224 */ /* 0x000fe400078e028d */
[----:B------:R2:W1:Y:S01]  /*14590*/  LDS.128 R4, [R53+0x5800] ;  /* 0x0058000035047984 */ /* 0x0004620000000c00 */
[----:B---34-:R-:W-:Y:S05]  /*145a0*/  @P0 BRA `(.L_x_8525) ;  /* 0x0000000000280947 */ /* 0x018fea0003800000 */
[----:B-12---:R-:W-:Y:S01]  /*145b0*/  IMAD.IADD R53, R143, 0x1, -R141 ;  /* 0x000000018f357824 */ /* 0x006fe200078e0a8d */
        /* <DEDUP_REMOVED lines=9> */
.L_x_8525:
[----:B------:R-:W-:Y:S05]  /*14650*/  BSYNC.RECONVERGENT B0 ;  /* 0x0000000000007941 */ /* 0x000fea0003800200 */
.L_x_8524:
[----:B-1----:R1:W5:Y:S01]  /*14660*/  LD.E R84, desc[UR4][R84.64+0xc0] ;  /* 0x0000c00454547980 */ /* 0x002362000c101900 */
[----:B------:R-:W-:Y:S01]  /*14670*/  SHF.R.U32.HI R0, RZ, 0x3, R0 ;  /* 0x00000003ff007819 */ /* 0x000fe20000011600 */
[----:B------:R-:W-:Y:S01]  /*14680*/  IMAD.IADD R141, R143, 0x1, -R141 ;  /* 0x000000018f8d7824 */ /* 0x000fe200078e0a8d */
[----:B------:R-:W-:Y:S01]  /*14690*/  LOP3.LUT R3, R3, 0x1c, RZ, 0xc0, !PT ;  /* 0x0000001c03037812 */ /* 0x000fe200078ec0ff */
[----:B-----5:R-:W-:Y:S01]  /*146a0*/  IMAD R57, R57, R52, RZ ;  /* 0x0000003439397224 */ /* 0x020fe200078e02ff */
[----:B------:R-:W-:Y:S01]  /*146b0*/  BSSY.RECONVERGENT B0, `(.L_x_8526) ;  /* 0x0000016000007945 */ /* 0x000fe20003800200 */
[C---:B---3--:R-:W-:Y:S01]  /*146c0*/  VIADD R2, R0.reuse, 0x10 ;  /* 0x0000001000027836 */ /* 0x048fe20000000000 */
[C---:B------:R-:W-:Y:S01]  /*146d0*/  ISETP.GE.AND P2, PT, R0.reuse, R141, PT ;  /* 0x0000008d0000720c */ /* 0x040fe20003f46270 */
        /* <DEDUP_REMOVED lines=8> */
[----:B------:R-:W-:Y:S02]  /*14760*/  LOP3.LUT R0, R3, 0x40, RZ, 0xfc, !PT ;  /* 0x0000004003007812 */ /* 0x000fe400078efcff */
[----:B------:R-:W-:Y:S01]  /*14770*/  LEA.HI.X.SX32 R57, R57, RZ, 0x1, P0 ;  /* 0x000000ff39397211 */ /* 0x000fe200000f0eff */
[----:B------:R-:W-:Y:S06]  /*14780*/  @P2 BRA `(.L_x_8527) ;  /* 0x0000000000202947 */ /* 0x000fec0003800000 */
        /* <DEDUP_REMOVED lines=8> */
.L_x_8527:
[----:B------:R-:W-:Y:S05]  /*14810*/  BSYNC.RECONVERGENT B0 ;  /* 0x0000000000007941 */ /* 0x000fea0003800200 */
.L_x_8526:
[----:B------:R-:W-:Y:S04]  /*14820*/  BSSY.RECONVERGENT B0, `(.L_x_8528) ;  /* 0x000000e000007945 */ /* 0x000fe80003800200 */
[----:B------:R-:W-:Y:S05]  /*14830*/  @P1 BRA `(.L_x_8529) ;  /* 0x0000000000301947 */ /* 0x000fea0003800000 */
[-C--:B------:R-:W-:Y:S02]  /*14840*/  ISETP.GE.AND P4, PT, R3, R84.reuse, PT ;  /* 0x000000540300720c */ /* 0x080fe40003f86270 */
        /* <DEDUP_REMOVED lines=11> */
.L_x_8529:
[----:B------:R-:W-:Y:S05]  /*14900*/  BSYNC.RECONVERGENT B0 ;  /* 0x0000000000007941 */ /* 0x000fea0003800200 */
.L_x_8528:
[----:B------:R-:W-:Y:S04]  /*14910*/  BSSY.RECONVERGENT B0, `(.L_x_8530) ;  /* 0x000000e000007945 */ /* 0x000fe80003800200 */
[----:B------:R-:W-:Y:S05]  /*14920*/  @P5 BRA `(.L_x_8531) ;  /* 0x0000000000305947 */ /* 0x000fea0003800000 */
[-C--:B------:R-:W-:Y:S02]  /*14930*/  ISETP.GE.AND P5, PT, R3, R84.reuse, PT ;  /* 0x000000540300720c */ /* 0x080fe40003fa6270 */
        /* <DEDUP_REMOVED lines=11> */
.L_x_8531:
[----:B------:R-:W-:Y:S05]  /*149f0*/  BSYNC.RECONVERGENT B0 ;  /* 0x0000000000007941 */ /* 0x000fea0003800200 */
.L_x_8530:
[----:B---3--:R-:W-:Y:S02]  /*14a00*/  MOV R8, R140 ;  /* 0x0000008c00087202 */ /* 0x008fe40000000f00 */
[----:B------:R-:W-:-:S04]  /*14a10*/  MOV R9, 0x0 ;  /* 0x0000000000097802 */ /* 0x000fc80000000f00 */
[----:B-12-4-:R-:W-:Y:S05]  /*14a20*/  @P6 RET.REL.NODEC R8 `(_ZN5flash24flash_fwd_splitkv_kernelI23Flash_fwd_kernel_traitsILi96ELi64ELi64ELi4ELb0ELb0EN7cutlass10bfloat16_tE19Flash_kernel_traitsILi96ELi64ELi64ELi4ES3_EELb0ELb1ELb0ELb0ELb0ELb0ELb1ELb1EEEvNS_16Flash_fwd_paramsE) ;  /* 0xfffffeb408746950 */ /* 0x016fea0003c3ffff */
[-C--:B------:R-:W-:Y:S02]  /*14a30*/  ISETP.GE.AND P4, PT, R3, R84.reuse, PT ;  /* 0x000000540300720c */ /* 0x080fe40003f86270 */
        /* <DEDUP_REMOVED lines=8> */
[----:B-1----:R-:W-:Y:S02]  /*14ac0*/  IMAD.MOV.U32 R2, RZ, RZ, R140 ;  /* 0x000000ffff027224 */ /* 0x002fe400078e008c */
[----:B------:R-:W-:-:S04]  /*14ad0*/  IMAD.MOV.U32 R3, RZ, RZ, 0x0 ;  /* 0x00000000ff037424 */ /* 0x000fc800078e00ff */
[----:B------:R-:W-:Y:S05]  /*14ae0*/  @P0 RET.REL.NODEC R2 `(_ZN5flash24flash_fwd_splitkv_kernelI23Flash_fwd_kernel_traitsILi96ELi64ELi64ELi4ELb0ELb0EN7cutlass10bfloat16_tE19Flash_kernel_traitsILi96ELi64ELi64ELi4ES3_EELb0ELb1ELb0ELb0ELb0ELb0ELb1ELb1EEEvNS_16Flash_fwd_paramsE) ;  /* 0xfffffeb402440950 */ /* 0x000fea0003c3ffff */
[----:B------:R-:W-:Y:S01]  /*14af0*/  LEA R2, P0, R52, R60, 0x2 ;  /* 0x0000003c34027211 */ /* 0x000fe200078010ff */
[----:B------:R-:W-:-:S03]  /*14b00*/  IMAD.MOV.U32 R141, RZ, RZ, 0x0 ;  /* 0x00000000ff8d7424 */ /* 0x000fc600078e00ff */
[----:B------:R-:W-:-:S05]  /*14b10*/  LEA.HI.X R3, R52, R61, R57, 0x2, P0 ;  /* 0x0000003d34037211 */ /* 0x000fca00000f1439 */
[----:B------:R1:W-:Y:S02]  /*14b20*/  ST.E.128 desc[UR4][R2.64+0x4900], R4 ;  /* 0x0049000402007985 */ /* 0x0003e4000c101d04 */
[----:B-1----:R-:W-:Y:S05]  /*14b30*/  RET.REL.NODEC R140 `(_ZN5flash24flash_fwd_splitkv_kernelI23Flash_fwd_kernel_traitsILi96ELi64ELi64ELi4ELb0ELb0EN7cutlass10bfloat16_tE19Flash_kernel_traitsILi96ELi64ELi64ELi4ES3_EELb0ELb1ELb0ELb0ELb0ELb0ELb1ELb1EEEvNS_16Flash_fwd_paramsE) ;  /* 0xfffffeb48c307950 */ /* 0x002fea0003c3ffff */
.L_x_8523:
[----:B------:R-:W-:Y:S01]  /*14b40*/  MOV R0, 0x1f ;  /* 0x0000001f00007802 */ /* 0x000fe20000000f00 */
[----:B------:R-:W-:Y:S01]  /*14b50*/  IMAD.MOV.U32 R2, RZ, RZ, 0x2 ;  /* 0x00000002ff027424 */ /* 0x000fe200078e00ff */
[----:B------:R-:W-:Y:S01]  /*14b60*/  MOV R7, R158 ;  /* 0x0000009e00077202 */ /* 0x000fe20000000f00 */
[----:B------:R-:W-:-:S07]  /*14b70*/  IMAD.MOV.U32 R5, RZ, RZ, -0x1 ;  /* 0xffffffffff057424 */ /* 0x000fce00078e00ff */
[----:B-1---5:R-:W-:Y:S05]  /*14b80*/  WARPSYNC.COLLECTIVE R5, `(.L_x_8532) ;  /* 0x0000000005087348 */ /* 0x022fea0003c00000 */
[----:B------:R2:W3:Y:S02]  /*14b90*/  SHFL.BFLY P0, R0, R7, R2, R0 ;  /* 0x0c00000207007389 */ /* 0x0004e40000000000 */
[----:B-123-5:R-:W-:Y:S05]  /*14ba0*/  ENDCOLLECTIVE ;  /* 0x000000000000791b */ /* 0x02efea0003800000 */
.L_x_8532:
        /* <DEDUP_REMOVED lines=8> */
.L_x_8533:
[----:B------:R-:W-:Y:S01]  /*14c30*/  MOV R6, R0 ;  /* 0x0000000000067202 */ /* 0x000fe20000000f00 */
[----:B------:R-:W-:Y:S01]  /*14c40*/  IMAD.MOV.U32 R2, RZ, RZ, 0x2 ;  /* 0x00000002ff027424 */ /* 0x000fe200078e00ff */
[----:B------:R-:W-:Y:S02]  /*14c50*/  MOV R0, 0x1f ;  /* 0x0000001f00007802 */ /* 0x000fe40000000f00 */
[----:B------:R-:W-:Y:S01]  /*14c60*/  MOV R7, R157 ;  /* 0x0000009d00077202 */ /* 0x000fe20000000f00 */
[----:B------:R-:W-:-:S07]  /*14c70*/  FADD.FTZ R6, R158, R6 ;  /* 0x000000069e067221 */ /* 0x000fce0000010000 */
[----:B------:R-:W-:Y:S05]  /*14c80*/  WARPSYNC.COLLECTIVE R5, `(.L_x_8534) ;  /* 0x0000000005087348 */ /* 0x000fea0003c00000 */
[----:B------:R1:W2:Y:S02]  /*14c90*/  SHFL.BFLY P0, R0, R7, R2, R0 ;  /* 0x0c00000207007389 */ /* 0x0002a40000000000 */
[----:B-12---:R-:W-:Y:S05]  /*14ca0*/  ENDCOLLECTIVE ;  /* 0x000000000000791b */ /* 0x006fea0003800000 */
.L_x_8534:
[----:B------:R-:W-:Y:S01]  /*14cb0*/  FADD.FTZ R157, R0, R157 ;  /* 0x0000009d009d7221 */ /* 0x000fe20000010000 */
[----:B------:R-:W-:Y:S01]  /*14cc0*/  MOV R0, 0x1f ;  /* 0x0000001f00007802 */ /* 0x000fe20000000f00 */
[----:B------:R-:W-:-:S03]  /*14cd0*/  IMAD.MOV.U32 R2, RZ, RZ, 0x1 ;  /* 0x00000001ff027424 */ /* 0x000fc600078e00ff */
[----:B------:R-:W-:-:S07]  /*14ce0*/  MOV R7, R157 ;  /* 0x0000009d00077202 */ /* 0x000fce0000000f00 */
[----:B------:R-:W-:Y:S05]  /*14cf0*/  WARPSYNC.COLLECTIVE R5, `(.L_x_8535) ;  /* 0x0000000005087348 */ /* 0x000fea0003c00000 */
[----:B------:R1:W2:Y:S02]  /*14d00*/  SHFL.BFLY P0, R0, R7, R2, R0 ;  /* 0x0c00000207007389 */ /* 0x0002a40000000000 */
[----:B-12---:R-:W-:Y:S05]  /*14d10*/  ENDCOLLECTIVE ;  /* 0x000000000000791b */ /* 0x006fea0003800000 */
.L_x_8535:
[----:B------:R-:W-:Y:S01]  /*14d20*/  MOV R2, R0 ;  /* 0x0000000000027202 */ /* 0x000fe20000000f00 */
[----:B------:R-:W-:Y:S06]  /*14d30*/  BRA `(.L_x_8536) ;  /* 0xffffffec00f07947 */ /* 0x000fec000383ffff */
.L_x_8537:
        /* <DEDUP_REMOVED lines=12> */
.L_x_11676:


//--------------------- .text._ZN5flash24flash_fwd_splitkv_kernelI23Flash_fwd_kernel_traitsILi96ELi64ELi64ELi4ELb0ELb0EN7cutlass10bfloat16_tE19Flash_kernel_traitsILi96ELi64ELi64ELi4ES3_EELb0ELb1ELb0ELb0ELb0ELb1ELb1ELb1EEEvNS_16Flash_fwd_paramsE --------------------------
	.section	.text._ZN5flash24flash_fwd_splitkv_kernelI23Flash_fwd_kernel_traitsILi96ELi64ELi64ELi4ELb0ELb0EN7cutlass10bfloat16_tE19Flash_kernel_traitsILi96ELi64ELi64ELi4ES3_EELb0ELb1ELb0ELb0ELb0ELb1ELb1ELb1EEEvNS_16Flash_fwd_paramsE,"ax",@progbits
	.align	128
        .global         _ZN5flash24flash_fwd_splitkv_kernelI23Flash_fwd_kernel_traitsILi96ELi64ELi64ELi4ELb0ELb0EN7cutlass10bfloat16_tE19Flash_kernel_traitsILi96ELi64ELi64ELi4ES3_EELb0ELb1ELb0ELb0ELb0ELb1ELb1ELb1EEEvNS_16Flash_fwd_paramsE
        .type           _ZN5flash24flash_fwd_splitkv_kernelI23Flash_fwd_kernel_traitsILi96ELi64ELi64ELi4ELb0ELb0EN7cutlass10bfloat16_tE19Flash_kernel_traitsILi96ELi64ELi64ELi4ES3_EELb0ELb1ELb0ELb0ELb0ELb1ELb1ELb1EEEvNS_16Flash_fwd_paramsE,@function
        .size           _ZN5flash24flash_fwd_splitkv_kernelI23Flash_fwd_kernel_traitsILi96ELi64ELi64ELi4ELb0ELb0EN7cutlass10bfloat16_tE19Flash_kernel_traitsILi96ELi64ELi64ELi4ES3_EELb0ELb1ELb0ELb0ELb0ELb1ELb1ELb1EEEvNS_16Flash_fwd_paramsE,(.L_x_11677 - _ZN5flash24flash_fwd_splitkv_kernelI23Flash_fwd_kernel_traitsILi96ELi64ELi64ELi4ELb0ELb0EN7cutlass10bfloat16_tE19Flash_kernel_traitsILi96ELi64ELi64ELi4ES3_EELb0ELb1ELb0ELb0ELb0ELb1ELb1ELb1EEEvNS_16Flash_fwd_paramsE)
        .other          _ZN5flash24flash_fwd_splitkv_kernelI23Flash_fwd_kernel_traitsILi96ELi64ELi64ELi4ELb0ELb0EN7cutlass10bfloat16_tE19Flash_kernel_traitsILi96ELi64ELi64ELi4ES3_EELb0ELb1ELb0ELb0ELb0ELb1ELb1ELb1EEEvNS_16Flash_fwd_paramsE,@"STO_CUDA_ENTRY STV_DEFAULT"
_ZN5flash24flash_fwd_splitkv_kernelI23Flash_fwd_kernel_traitsILi96ELi64ELi64ELi4ELb0ELb0EN7cutlass10bfloat16_tE19Flash_kernel_traitsILi96ELi64ELi64ELi4ES3_EELb0ELb1ELb0ELb0ELb0ELb1ELb1ELb1EEEvNS_16Flash_fwd_paramsE:
.text._ZN5flash24flash_fwd_splitkv_kernelI23Flash_fwd_kernel_traitsILi96ELi64ELi64ELi4ELb0ELb0EN7cutlass10bfloat16_tE19Flash_kernel_traitsILi96ELi64ELi64ELi4ES3_EELb0ELb1ELb0ELb0ELb0ELb1ELb1ELb1EEEvNS_16Flash_fwd_paramsE:
        /* <DEDUP_REMOVED lines=29> */
[----:B------:R-:W-:Y:S05]  /*01d0*/  CALL.REL.NOINC `($_ZN5flash24flash_fwd_splitkv_kernelI23Flash_fwd_kernel_traitsILi96ELi64ELi64ELi4ELb0ELb0EN7cutlass10bfloat16_tE19Flash_kernel_traitsILi96ELi64ELi64ELi4ES3_EELb0ELb1ELb0ELb0ELb0ELb1ELb1ELb1EEEvNS_16Flash_fwd_paramsE$_ZN5flash30compute_attn_1rowblock_splitkvI23Flash_fwd_kernel_traitsILi96ELi64ELi64ELi4ELb0ELb0EN7cutlass10bfloat16_tE19Flash_kernel_traitsILi96ELi64ELi64ELi4ES3_EELb0ELb1ELb0ELb0ELb0ELb1ELb1ELb1ENS_16Flash_fwd_paramsEEEvRKT8_iiiii) ;  /* 0x0000000000087944 */ /* 0x000fea0003c00000 */
[----:B------:R-:W-:Y:S05]  /*01e0*/  BSYNC.RECONVERGENT B4 ;  /* 0x0000000000047941 */ /* 0x000fea0003800200 */
.L_x_8538:
[----:B------:R-:W-:Y:S05]  /*01f0*/  EXIT ;  /* 0x000000000000794d */ /* 0x000fea0003800000 */
        .type           $_ZN5flash24flash_fwd_splitkv_kernelI23Flash_fwd_kernel_traitsILi96ELi64ELi64ELi4ELb0ELb0EN7cutlass10bfloat16_tE19Flash_kernel_traitsILi96ELi64ELi64ELi4ES3_EELb0ELb1ELb0ELb0ELb0ELb1ELb1ELb1EEEvNS_16Flash_fwd_paramsE$_ZN5flash30compute_attn_1rowblock_splitkvI23Flash_fwd_kernel_traitsILi96ELi64ELi64ELi4ELb0ELb0EN7cutlass10bfloat16_tE19Flash_kernel_traitsILi96ELi64ELi64ELi4ES3_EELb0ELb1ELb0ELb0ELb0ELb1ELb1ELb1ENS_16Flash_fwd_paramsEEEvRKT8_iiiii,@function
        .size           $_ZN5flash24flash_fwd_splitkv_kernelI23Flash_fwd_kernel_traitsILi96ELi64ELi64ELi4ELb0ELb0EN7cutlass10bfloat16_tE19Flash_kernel_traitsILi96ELi64ELi64ELi4ES3_EELb0ELb1ELb0ELb0ELb0ELb1ELb1ELb1EEEvNS_16Flash_fwd_paramsE$_ZN5flash30compute_attn_1rowblock_splitkvI23Flash_fwd_kernel_traitsILi96ELi64ELi64ELi4ELb0ELb0EN7cutlass10bfloat16_tE19Flash_kernel_traitsILi96ELi64ELi64ELi4ES3_EELb0ELb1ELb0ELb0ELb0ELb1ELb1ELb1ENS_16Flash_fwd_paramsEEEvRKT8_iiiii,(.L_x_11677 - $_ZN5flash24flash_fwd_splitkv_kernelI23Flash_fwd_kernel_traitsILi96ELi64ELi64ELi4ELb0ELb0EN7cutlass10bfloat16_tE19Flash_kernel_traitsILi96ELi64ELi64ELi4ES3_EELb0ELb1ELb0ELb0ELb0ELb1ELb1ELb1EEEvNS_16Flash_fwd_paramsE$_ZN5flash30compute_attn_1rowblock_splitkvI23Flash_fwd_kernel_traitsILi96ELi64ELi64ELi4ELb0ELb0EN7cutlass10bfloat16_tE19Flash_kernel_traitsILi96ELi64ELi64ELi4ES3_EELb0ELb1ELb0ELb0ELb0ELb1ELb1ELb1ENS_16Flash_fwd_paramsEEEvRKT8_iiiii)
$_ZN5flash24flash_fwd_splitkv_kernelI23Flash_fwd_kernel_traitsILi96ELi64ELi64ELi4ELb0ELb0EN7cutlass10bfloat16_tE19Flash_kernel_traitsILi96ELi64ELi64ELi4ES3_EELb0ELb1ELb0ELb0ELb0ELb1ELb1ELb1EEEvNS_16Flash_fwd_paramsE$_ZN5flash30compute_attn_1rowblock_splitkvI23Flash_fwd_kernel_traitsILi96ELi64ELi64ELi4ELb0ELb0EN7cutlass10bfloat16_tE19Flash_kernel_traitsILi96ELi64ELi64ELi4ES3_EELb0ELb1ELb0ELb0ELb0ELb1ELb1ELb1ENS_16Flash_fwd_paramsEEEvRKT8_iiiii:
        /* <DEDUP_REMOVED lines=38> */
.L_x_8540:
[----:B------:R-:W-:Y:S05]  /*0460*/  BSYNC.RECONVERGENT B0 ;  /* 0x0000000000007941 */ /* 0x000fea0003800200 */
.L_x_8539:
[----:B------:R-:W-:Y:S04]  /*0470*/  BSSY.RECONVERGENT B0, `(.L_x_8541) ;  /* 0x0000007000007945 */ /* 0x000fe80003800200 */
[----:B------:R-:W-:Y:S05]  /*0480*/  @!P3 BRA `(.L_x_8542) ;  /* 0x000000000014b947 */ /* 0x000fea0003800000 */
[----:B------:R-:W3:Y:S02]  /*0490*/  LD.E.U8 R2, desc[UR4][R84.64+0x1b2] ;  /* 0x0001b20454027980 */ /* 0x000ee4000c101100 */
[----:B---3--:R-:W-:-:S13]  /*04a0*/  ISETP.NE.AND P1, PT, R2, RZ, PT ;  /* 0x000000ff0200720c */ /* 0x008fda0003f25270 */
[----:B------:R-:W3:Y:S02]  /*04b0*/  @P1 LD.E R2, desc[UR4][R12.64+0x4] ;  /* 0x000004040c021980 */ /* 0x000ee4000c101900 */
[----:B---3-5:R-:W-:-:S06]  /*04c0*/  @P1 IADD3 R3, PT, PT, R2, -R11, RZ ;  /* 0x8000000b02031210 */ /* 0x028fcc0007ffe0ff */
[----:B------:R3:W5:Y:S02]  /*04d0*/  @!P1 LD.E R3, desc[UR4][R12.64] ;  /* 0x000000040c039980 */ /* 0x000764000c101900 */
.L_x_8542:
[----:B------:R-:W-:Y:S05]  /*04e0*/  BSYNC.RECONVERGENT B0 ;  /* 0x0000000000007941 */ /* 0x000fea0003800200 */
.L_x_8541:
        /* <DEDUP_REMOVED lines=9> */
.L_x_8544:
[----:B------:R-:W4:Y:S01]  /*0580*/  LD.E.64 R2, desc[UR4][R84.64+0x108] ;  /* 0x0001080454027980 */ /* 0x000f22000c101b00 */
[----:B------:R-:W-:Y:S01]  /*0590*/  BSSY.RECONVERGENT B0, `(.L_x_8546) ;  /* 0x0000006000007945 */ /* 0x000fe20003800200 */
[----:B------:R-:W-:Y:S01]  /*05a0*/  IMAD.MOV.U32 R61, RZ, RZ, RZ ;  /* 0x000000ffff3d7224 */ /* 0x000fe200078e00ff */
[----:B----4-:R-:W-:-:S04]  /*05b0*/  ISETP.NE.U32.AND P0, PT, R2, RZ, PT ;  /* 0x000000ff0200720c */ /* 0x010fc80003f05070 */
[----:B------:R-:W-:-:S13]  /*05c0*/  ISETP.NE.AND.EX P0, PT, R3, RZ, PT, P0 ;  /* 0x000000ff0300720c */ /* 0x000fda0003f05300 */
[----:B------:R-:W-:Y:S05]  /*05d0*/  @!P0 BRA `(.L_x_8547) ;  /* 0x0000000000048947 */ /* 0x000fea0003800000 */
[----:B------:R4:W5:Y:S02]  /*05e0*/  LD.E R61, desc[UR4][R84.64+0xbc] ;  /* 0x0000bc04543d7980 */ /* 0x000964000c101900 */
.L_x_8547:
[----:B------:R-:W-:Y:S05]  /*05f0*/  BSYNC.RECONVERGENT B0 ;  /* 0x0000000000007941 */ /* 0x000fea0003800200 */
.L_x_8546:
[----:B-----5:R-:W-:Y:S02]  /*0600*/  IADD3 R61, PT, PT, R68, R61, RZ ;  /* 0x0000003d443d7210 */ /* 0x020fe40007ffe0ff */
.L_x_8545:
[----:B------:R-:W-:Y:S05]  /*0610*/  BSYNC.RECONVERGENT B1 ;  /* 0x0000000000017941 */ /* 0x000fea0003800200 */
.L_x_8543:
[----:B------:R-:W-:Y:S01]  /*0620*/  IMAD.SHL.U32 R95, R147, 0x40, RZ ;  /* 0x00000040935f7824 */ /* 0x000fe200078e00ff */
[----:B------:R-:W-:Y:S01]  /*0630*/  MOV R2, R146 ;  /* 0x0000009200027202 */ /* 0x000fe20000000f00 */
[----:B------:R-:W-:-:S03]  /*0640*/  IMAD.MOV.U32 R3, RZ, RZ, 0x0 ;  /* 0x00000000ff037424 */ /* 0x000fc600078e00ff */
[----:B------:R-:W-:-:S13]  /*0650*/  ISETP.GT.AND P0, PT, R148, R95, PT ;  /* 0x0000005f9400720c */ /* 0x000fda0003f04270 */
[----:B-1234-:R-:W-:Y:S05]  /*0660*/  @!P0 RET.REL.NODEC R2 `(_ZN5flash24flash_fwd_splitkv_kernelI23Flash_fwd_kernel_traitsILi96ELi64ELi64ELi4ELb0ELb0EN7cutlass10bfloat16_tE19Flash_kernel_traitsILi96ELi64ELi64ELi4ES3_EELb0ELb1ELb0ELb0ELb0ELb1ELb1ELb1EEEvNS_16Flash_fwd_paramsE) ;  /* 0xfffffff802648950 */ /* 0x01efea0003c3ffff */
[----:B------:R-:W2:Y:S04]  /*0670*/  LD.E R3, desc[UR4][R84.64+0xb8] ;  /* 0x0000b80454037980 */ /* 0x000ea8000c101900 */
[----:B------:R-:W3:Y:S04]  /*0680*/  LD.E R6, desc[UR4][R84.64+0x188] ;  /* 0x0001880454067980 */ /* 0x000ee8000c101900 */
[----:B------:R-:W4:Y:S01]  /*0690*/  LD.E R7, desc[UR4][R84.64+0x184] ;  /* 0x0001840454077980 */ /* 0x000f22000c101900 */
[----:B------:R-:W-:-:S04]  /*06a0*/  IABS R4, R5 ;  /* 0x0000000500047213 */ /* 0x000fc80000000000 */
[----:B------:R-:W1:Y:S08]  /*06b0*/  I2F.RP R2, R4 ;  /* 0x0000000400027306 */ /* 0x000e700000209400 */
[----:B-1----:R-:W1:Y:S02]  /*06c0*/  MUFU.RCP R14, R2 ;  /* 0x00000002000e7308 */ /* 0x002e640000001000 */
[----:B-1----:R-:W-:-:S06]  /*06d0*/  VIADD R14, R14, 0xffffffe ;  /* 0x0ffffffe0e0e7836 */ /* 0x002fcc0000000000 */
[----:B------:R1:W5:Y:S01]  /*06e0*/  F2I.FTZ.U32.TRUNC.NTZ R15, R14 ;  /* 0x0000000e000f7305 */ /* 0x000362000021f000 */
[----:B------:R-:W-:Y:S01]  /*06f0*/  IABS R2, R5 ;  /* 0x0000000500027213 */ /* 0x000fe20000000000 */
[----:B-1----:R-:W-:-:S04]  /*0700*/  IMAD.MOV.U32 R14, RZ, RZ, RZ ;  /* 0x000000ffff0e7224 */ /* 0x002fc800078e00ff */
[----:B------:R-:W-:Y:S01]  /*0710*/  IMAD.MOV R2, RZ, RZ, -R2 ;  /* 0x000000ffff027224 */ /* 0x000fe200078e0a02 */
[----:B------:R-:W1:Y:S01]  /*0720*/  S2R R55, SR_TID.X ;  /* 0x0000000000377919 */ /* 0x000e620000002100 */
        /* <DEDUP_REMOVED lines=8> */
[----:B------:R-:W-:-:S05]  /*07b0*/  IABS R3, R12 ;  /* 0x0000000c00037213 */ /* 0x000fca0000000000 */
        /* <DEDUP_REMOVED lines=10> */
[----:B------:R-:W-:-:S08]  /*0860*/  IMAD R4, R147, 0x40, -R148 ;  /* 0x0000004093047824 */ /* 0x000fd000078e0a94 */
[----:B------:R-:W-:Y:S01]  /*0870*/  @P2 VIADD R8, R8, 0x1 ;  /* 0x0000000108082836 */ /* 0x000fe20000000000 */
[----:B---3--:R-:W-:-:S03]  /*0880*/  IADD3 R4, PT, PT, R6, R4, R3 ;  /* 0x0000000406047210 */ /* 0x008fc60007ffe003 */
[----:B------:R-:W-:Y:S02]  /*0890*/  IMAD.MOV.U32 R2, RZ, RZ, R8 ;  /* 0x000000ffff027224 */ /* 0x000fe400078e0008 */
[----:B----4-:R-:W-:Y:S01]  /*08a0*/  IMAD.IADD R8, R7, 0x1, R148 ;  /* 0x0000000107087824 */ /* 0x010fe200078e0294 */
[----:B------:R-:W-:Y:S01]  /*08b0*/  SHF.R.S32.HI R6, RZ, 0x1f, R3 ;  /* 0x0000001fff067819 */ /* 0x000fe20000011403 */
[----:B------:R-:W-:Y:S02]  /*08c0*/  VIADD R4, R4, 0x40 ;  /* 0x0000004004047836 */ /* 0x000fe40000000000 */
[----:B------:R-:W-:Y:S01]  /*08d0*/  @!P0 IMAD.MOV R2, RZ, RZ, -R2 ;  /* 0x000000ffff028224 */ /* 0x000fe200078e0a02 */
[----:B------:R-:W-:Y:S02]  /*08e0*/  IADD3 R7, PT, PT, -R8, R95, R61 ;  /* 0x0000005f08077210 */ /* 0x000fe40007ffe13d */
[----:B------:R-:W-:Y:S02]  /*08f0*/  @!P1 LOP3.LUT R2, RZ, R5, RZ, 0x33, !PT ;  /* 0x00000005ff029212 */ /* 0x000fe400078e33ff */
[----:B------:R-:W-:-:S02]  /*0900*/  LEA.HI R5, R6, R3, RZ, 0x6 ;  /* 0x0000000306057211 */ /* 0x000fc400078f30ff */
[----:B------:R-:W-:Y:S02]  /*0910*/  SHF.R.S32.HI R6, RZ, 0x1f, R7 ;  /* 0x0000001fff067819 */ /* 0x000fe40000011407 */
[----:B------:R-:W-:Y:S01]  /*0920*/  SHF.R.S32.HI R3, RZ, 0x1f, R4 ;  /* 0x0000001fff037819 */ /* 0x000fe20000011404 */
[----:B------:R-:W-:Y:S01]  /*0930*/  IMAD R140, R2, UR8, RZ ;  /* 0x00000008028c7c24 */ /* 0x000fe2000f8e02ff */
[----:B------:R-:W-:Y:S02]  /*0940*/  SHF.R.S32.HI R5, RZ, 0x6, R5 ;  /* 0x00000006ff057819 */ /* 0x000fe40000011405 */
[----:B------:R-:W-:Y:S02]  /*0950*/  LEA.HI R6, R6, R7, RZ, 0x6 ;  /* 0x0000000706067211 */ /* 0x000fe400078f30ff */
[----:B------:R-:W-:Y:S02]  /*0960*/  LEA.HI R3, R3, R4, RZ, 0x6 ;  /* 0x0000000403037211 */ /* 0x000fe400078f30ff */
[----:B------:R-:W-:-:S02]  /*0970*/  VIADDMNMX R5, R140, R2, R5, PT ;  /* 0x000000028c057246 */ /* 0x000fc40003800105 */
        /* <DEDUP_REMOVED lines=41> */
.L_x_8550:
[----:B------:R-:W-:Y:S05]  /*0c10*/  BSYNC.RECONVERGENT B0 ;  /* 0x0000000000007941 */ /* 0x000fea0003800200 */
.L_x_8549:
        /* <DEDUP_REMOVED lines=16> */
.L_x_8552:
[----:B------:R-:W-:Y:S05]  /*0d20*/  BSYNC.RECONVERGENT B0 ;  /* 0x0000000000007941 */ /* 0x000fea0003800200 */
.L_x_8551:
        /* <DEDUP_REMOVED lines=15> */
.L_x_8554:
[----:B------:R-:W-:Y:S05]  /*0e20*/  BSYNC.RECONVERGENT B0 ;  /* 0x0000000000007941 */ /* 0x000fea0003800200 */
.L_x_8553:
        /* <DEDUP_REMOVED lines=15> */
.L_x_8556:
[----:B------:R-:W-:Y:S05]  /*0f20*/  BSYNC.RECONVERGENT B0 ;  /* 0x0000000000007941 */ /* 0x000fea0003800200 */
.L_x_8555:
        /* <DEDUP_REMOVED lines=13> */
[----:B-12---:R-:W-:Y:S05]  /*1000*/  @P6 RET.REL.NODEC R146 `(_ZN5flash24flash_fwd_splitkv_kernelI23Flash_fwd_kernel_traitsILi96ELi64ELi64ELi4ELb0ELb0EN7cutlass10bfloat16_tE19Flash_kernel_traitsILi96ELi64ELi64ELi4ES3_EELb0ELb1ELb0ELb0ELb0ELb1ELb1ELb1EEEvNS_16Flash_fwd_paramsE) ;  /* 0xffffffec92fc6950 */ /* 0x006fea0003c3ffff */
[----:B------:R-:W-:Y:S02]  /*1010*/  MOV R5, 0xff800000 ;  /* 0xff80000000057802 */ /* 0x000fe40000000f00 */
[----:B------:R-:W-:-:S03]  /*1020*/  MOV R147, 0x0 ;  /* 0x0000000000937802 */ /* 0x000fc60000000f00 */
[----:B------:R1:W-:Y:S02]  /*1030*/  ST.E desc[UR4][R2.64+0xc0], R5 ;  /* 0x0000c00502007985 */ /* 0x0003e4000c101904 */
[----:B-1----:R-:W-:Y:S05]  /*1040*/  RET.REL.NODEC R146 `(_ZN5flash24flash_fwd_splitkv_kernelI23Flash_fwd_kernel_traitsILi96ELi64ELi64ELi4ELb0ELb0EN7cutlass10bfloat16_tE19Flash_kernel_traitsILi96ELi64ELi64ELi4ES3_EELb0ELb1ELb0ELb0ELb0ELb1ELb1ELb1EEEvNS_16Flash_fwd_paramsE) ;  /* 0xffffffec92ec7950 */ /* 0x002fea0003c3ffff */
.L_x_8548:
        /* <DEDUP_REMOVED lines=76> */
[----:B------:R-:W-:-:S04]  /*1510*/  @P2 IADD3 R3, PT, PT, R3, 0x1, RZ ;  /* 0x0000000103032810 */ /* 0x000fc80007ffe0ff */
[----:B------:R-:W-:Y:S01]  /*1520*/  MOV R7, R3 ;  /* 0x0000000300077202 */ /* 0x000fe20000000f00 */
[----:B------:R-:W-:-:S04]  /*1530*/  IMAD R3, R139, R16, RZ ;  /* 0x000000108b037224 */ /* 0x000fc800078e02ff */
[----:B------:R-:W-:Y:S01]  /*1540*/  @!P0 IMAD.MOV R7, RZ, RZ, -R7 ;  /* 0x000000ffff078224 */ /* 0x000fe200078e0a07 */
[----:B------:R-:W-:-:S04]  /*1550*/  @!P1 LOP3.LUT R7, RZ, R9, RZ, 0x33, !PT ;  /* 0x00000009ff079212 */ /* 0x000fc800078e33ff */
[----:B------:R-:W-:Y:S02]  /*1560*/  SHF.R.S32.HI R6, RZ, 0x1f, R7 ;  /* 0x0000001fff067819 */ /* 0x000fe40000011407 */
[----:B--2---:R-:W-:Y:S01]  /*1570*/  SHF.R.S32.HI R5, RZ, 0x1f, R2 ;  /* 0x0000001fff057819 */ /* 0x004fe20000011402 */
[-C--:B---3--:R-:W-:Y:S02]  /*1580*/  IMAD R4, R13, R2.reuse, RZ ;  /* 0x000000020d047224 */ /* 0x088fe400078e02ff */
[----:B------:R-:W-:Y:S01]  /*1590*/  IMAD.WIDE.U32 R10, R12, R2, RZ ;  /* 0x000000020c0a7225 */ /* 0x000fe200078e00ff */
[----:B------:R-:W-:-:S03]  /*15a0*/  SHF.R.S32.HI R13, RZ, 0x1f, R16 ;  /* 0x0000001fff0d7819 */ /* 0x000fc60000011410 */
[----:B------:R-:W-:-:S04]  /*15b0*/  IMAD R4, R12, R5, R4 ;  /* 0x000000050c047224 */ /* 0x000fc800078e0204 */
[----:B------:R-:W-:Y:S02]  /*15c0*/  IMAD.IADD R11, R11, 0x1, R4 ;  /* 0x000000010b0b7824 */ /* 0x000fe400078e0204 */
[----:B------:R-:W-:Y:S02]  /*15d0*/  IMAD R3, R138, R13, R3 ;  /* 0x0000000d8a037224 */ /* 0x000fe400078e0203 */
[----:B------:R-:W-:-:S05]  /*15e0*/  IMAD.WIDE.U32 R10, R16, R138, R10 ;  /* 0x0000008a100a7225 */ /* 0x000fca00078e000a */
[----:B------:R-:W-:Y:S01]  /*15f0*/  IADD3 R11, PT, PT, R11, R3, RZ ;  /* 0x000000030b0b7210 */ /* 0x000fe20007ffe0ff */
[----:B------:R-:W-:-:S04]  /*1600*/  IMAD R3, R19, R7, RZ ;  /* 0x0000000713037224 */ /* 0x000fc800078e02ff */
        /* <DEDUP_REMOVED lines=9> */
.L_x_8558:
        /* <DEDUP_REMOVED lines=27> */
[----:B------:R-:W-:Y:S01]  /*1850*/  @!P2 IMAD R2, R2, R138, R5 ;  /* 0x0000008a0202a224 */ /* 0x000fe200078e0205 */
[----:B------:R-:W-:Y:S01]  /*1860*/  @P2 IADD3 R6, PT, PT, R10, R11, RZ ;  /* 0x0000000b0a062210 */ /* 0x000fe20007ffe0ff */
[-C--:B---3-5:R-:W-:Y:S02]  /*1870*/  @!P2 IMAD R5, R13, R8.reuse, RZ ;  /* 0x000000080d05a224 */ /* 0x0a8fe400078e02ff */
[----:B------:R-:W-:Y:S02]  /*1880*/  @!P2 IMAD.IADD R17, R17, 0x1, R2 ;  /* 0x000000011111a824 */ /* 0x000fe400078e0202 */
[----:B------:R-:W-:Y:S01]  /*1890*/  @!P1 IMAD.IADD R4, R4, 0x1, -R3 ;  /* 0x0000000104049824 */ /* 0x000fe200078e0a03 */
[----:B------:R-:W-:Y:S01]  /*18a0*/  @!P2 SHF.R.S32.HI R2, RZ, 0x1f, R8 ;  /* 0x0000001fff02a819 */ /* 0x000fe20000011408 */
[----:B------:R-:W-:-:S03]  /*18b0*/  @!P2 IMAD.WIDE.U32 R16, R12, R8, R16 ;  /* 0x000000080c10a225 */ /* 0x000fc600078e0010 */
[----:B------:R-:W-:Y:S01]  /*18c0*/  ISETP.GE.U32.AND P5, PT, R4, R3, PT ;  /* 0x000000030400720c */ /* 0x000fe20003fa6070 */
[----:B------:R-:W-:Y:S01]  /*18d0*/  @!P2 IMAD R5, R12, R2, R5 ;  /* 0x000000020c05a224 */ /* 0x000fe200078e0205 */
[----:B------:R-:W-:Y:S01]  /*18e0*/  LOP3.LUT R3, R150, R9, RZ, 0x3c, !PT ;  /* 0x0000000996037212 */ /* 0x000fe200078e3cff */
[-C--:B------:R-:W-:Y:S02]  /*18f0*/  @P2 IMAD R2, R139, R6.reuse, RZ ;  /* 0x000000068b022224 */ /* 0x080fe400078e02ff */
[----:B------:R-:W-:Y:S01]  /*1900*/  @P2 IMAD.WIDE.U32 R12, R138, R6, RZ ;  /* 0x000000068a0c2225 */ /* 0x000fe200078e00ff */
[----:B------:R-:W-:Y:S02]  /*1910*/  ISETP.GE.AND P0, PT, R3, RZ, PT ;  /* 0x000000ff0300720c */ /* 0x000fe40003f06270 */
[----:B------:R-:W-:Y:S02]  /*1920*/  ISETP.NE.AND P3, PT, R9, RZ, PT ;  /* 0x000000ff0900720c */ /* 0x000fe40003f65270 */
[----:B------:R-:W-:Y:S01]  /*1930*/  @!P2 IADD3 R5, PT, PT, R17, R5, RZ ;  /* 0x000000051105a210 */ /* 0x000fe20007ffe0ff */
[----:B------:R-:W-:Y:S01]  /*1940*/  @P2 IMAD.IADD R5, R13, 0x1, R2 ;  /* 0x000000010d052824 */ /* 0x000fe200078e0202 */
[----:B------:R-:W-:-:S02]  /*1950*/  @!P2 MOV R6, R16 ;  /* 0x000000100006a202 */ /* 0x000fc40000000f00 */
[----:B------:R-:W-:Y:S02]  /*1960*/  LEA R16, R89, 0xffffffc0, 0x6 ;  /* 0xffffffc059107811 */ /* 0x000fe400078e30ff */
[----:B------:R-:W-:Y:S02]  /*1970*/  @P2 MOV R6, R12 ;  /* 0x0000000c00062202 */ /* 0x000fe40000000f00 */
[----:B------:R-:W-:Y:S01]  /*1980*/  @!P1 IADD3 R7, PT, PT, R7, 0x1, RZ ;  /* 0x0000000107079810 */ /* 0x000fe20007ffe0ff */
[----:B------:R-:W-:Y:S01]  /*1990*/  @!P2 IMAD R2, R137, R10, RZ ;  /* 0x0000000a8902a224 */ /* 0x000fe200078e02ff */
[----:B------:R-:W-:Y:S01]  /*19a0*/  @!P2 SHF.R.S32.HI R3, RZ, 0x1f, R10 ;  /* 0x0000001fff03a819 */ /* 0x000fe2000001140a */
[----:B------:R-:W-:Y:S01]  /*19b0*/  IMAD R4, R139, R16, RZ ;  /* 0x000000108b047224 */ /* 0x000fe200078e02ff */
[----:B------:R-:W-:Y:S01]  /*19c0*/  SHF.R.S32.HI R13, RZ, 0x1f, R16 ;  /* 0x0000001fff0d7819 */ /* 0x000fe20000011410 */
[----:B------:R-:W-:Y:S01]  /*19d0*/  IMAD.MOV.U32 R20, RZ, RZ, R6 ;  /* 0x000000ffff147224 */ /* 0x000fe200078e0006 */
[----:B------:R-:W-:-:S02]  /*19e0*/  MOV R21, R5 ;  /* 0x0000000500157202 */ /* 0x000fc40000000f00 */
[----:B------:R-:W-:Y:S01]  /*19f0*/  @P5 IADD3 R7, PT, PT, R7, 0x1, RZ ;  /* 0x0000000107075810 */ /* 0x000fe20007ffe0ff */
[----:B------:R-:W-:Y:S02]  /*1a00*/  @!P2 IMAD R2, R3, R136, R2 ;  /* 0x000000880302a224 */ /* 0x000fe400078e0202 */
[----:B------:R-:W-:Y:S01]  /*1a10*/  @!P2 IMAD.WIDE.U32 R22, R136, R10, RZ ;  /* 0x0000000a8816a225 */ /* 0x000fe200078e00ff */
[----:B------:R-:W-:Y:S02]  /*1a20*/  @!P0 IADD3 R7, PT, PT, -R7, RZ, RZ ;  /* 0x000000ff07078210 */ /* 0x000fe40007ffe1ff */
[----:B------:R-:W-:Y:S01]  /*1a30*/  @!P3 LOP3.LUT R7, RZ, R9, RZ, 0x33, !PT ;  /* 0x00000009ff07b212 */ /* 0x000fe200078e33ff */
[----:B------:R-:W-:Y:S02]  /*1a40*/  IMAD R4, R13, R138, R4 ;  /* 0x0000008a0d047224 */ /* 0x000fe400078e0204 */
[----:B------:R-:W-:Y:S01]  /*1a50*/  IMAD.WIDE.U32 R20, R138, R16, R20 ;  /* 0x000000108a147225 */ /* 0x000fe200078e0014 */
[----:B------:R-:W-:-:S02]  /*1a60*/  @!P2 SHF.R.S32.HI R3, RZ, 0x1f, R8 ;  /* 0x0000001fff03a819 */ /* 0x000fc40000011408 */
[----:B------:R-:W-:Y:S01]  /*1a70*/  @P2 IADD3 R10, PT, PT, R10, R11, RZ ;  /* 0x0000000b0a0a2210 */ /* 0x000fe20007ffe0ff */
[----:B------:R-:W-:Y:S02]  /*1a80*/  @!P2 IMAD.IADD R23, R23, 0x1, R2 ;  /* 0x000000011717a824 */ /* 0x000fe400078e0202 */
[-C--:B----4-:R-:W-:Y:S02]  /*1a90*/  @!P2 IMAD R2, R19, R8.reuse, RZ ;  /* 0x000000081302a224 */ /* 0x090fe400078e02ff */
[----:B------:R-:W-:Y:S01]  /*1aa0*/  IMAD.IADD R21, R21, 0x1, R4 ;  /* 0x0000000115157824 */ /* 0x000fe200078e0204 */
[----:B------:R-:W-:Y:S01]  /*1ab0*/  SHF.R.S32.HI R4, RZ, 0x1f, R7 ;  /* 0x0000001fff047819 */ /* 0x000fe20000011407 */
[----:B------:R-:W-:Y:S02]  /*1ac0*/  IMAD R5, R15, R7, RZ ;  /* 0x000000070f057224 */ /* 0x000fe400078e02ff */
[C---:B------:R-:W-:Y:S02]  /*1ad0*/  @!P2 IMAD R2, R18.reuse, R3, R2 ;  /* 0x000000031202a224 */ /* 0x040fe400078e0202 */
[----:B------:R-:W-:-:S04]  /*1ae0*/  @!P2 IMAD.WIDE.U32 R18, R18, R8, R22 ;  /* 0x000000081212a225 */ /* 0x000fc800078e0016 */
[----:B------:R-:W-:Y:S02]  /*1af0*/  @P2 IMAD R3, R137, R10, RZ ;  /* 0x0000000a89032224 */ /* 0x000fe400078e02ff */
[----:B------:R-:W-:-:S04]  /*1b00*/  IMAD.WIDE.U32 R20, R14, R7, R20 ;  /* 0x000000070e147225 */ /* 0x000fc800078e0014 */
[----:B------:R-:W-:Y:S01]  /*1b10*/  @P2 IMAD.WIDE.U32 R10, R136, R10, RZ ;  /* 0x0000000a880a2225 */ /* 0x000fe200078e00ff */
[----:B------:R-:W-:-:S03]  /*1b20*/  @!P2 IADD3 R17, PT, PT, R19, R2, RZ ;  /* 0x000000021311a210 */ /* 0x000fc60007ffe0ff */
[----:B------:R-:W-:Y:S01]  /*1b30*/  IMAD R4, R14, R4, R5 ;  /* 0x000000040e047224 */ /* 0x000fe200078e0205 */
[----:B------:R-:W-:Y:S02]  /*1b40*/  MOV R8, R20 ;  /* 0x0000001400087202 */ /* 0x000fe40000000f00 */
[----:B------:R-:W-:Y:S01]  /*1b50*/  @P2 IADD3 R17, PT, PT, R11, R3, RZ ;  /* 0x000000030b112210 */ /* 0x000fe20007ffe0ff */
[----:B------:R-:W-:Y:S01]  /*1b60*/  IMAD.IADD R6, R21, 0x1, R4 ;  /* 0x0000000115067824 */ /* 0x000fe200078e0204 */
[----:B------:R-:W-:Y:S02]  /*1b70*/  @P2 MOV R18, R10 ;  /* 0x0000000a00122202 */ /* 0x000fe40000000f00 */
.L_x_8559:
[----:B------:R-:W-:Y:S05]  /*1b80*/  BSYNC.RECONVERGENT B0 ;  /* 0x0000000000007941 */ /* 0x000fea0003800200 */
.L_x_8557:
        /* <DEDUP_REMOVED lines=10> */
[----:B-1----:R-:W1:Y:S02]  /*1c30*/  MUFU.RCP R12, R21 ;  /* 0x00000015000c7308 */ /* 0x002e640000001000 */
[----:B-1----:R-:W-:-:S06]  /*1c40*/  VIADD R12, R12, 0xffffffe ;  /* 0x0ffffffe0c0c7836 */ /* 0x002fcc0000000000 */
[----:B------:R-:W1:Y:S01]  /*1c50*/  F2I.FTZ.U32.TRUNC.NTZ R31, R12 ;  /* 0x0000000c001f7305 */ /* 0x000e62000021f000 */
[----:B------:R-:W-:Y:S01]  /*1c60*/  IMAD.MOV.U32 R30, RZ, RZ, RZ ;  /* 0x000000ffff1e7224 */ /* 0x000fe200078e00ff */
[----:B------:R-:W-:Y:S02]  /*1c70*/  IABS R19, R150 ;  /* 0x0000009600137213 */ /* 0x000fe40000000000 */
[----:B-1----:R-:W-:-:S05]  /*1c80*/  IADD3 R3, PT, PT, RZ, -R31, RZ ;  /* 0x8000001fff037210 */ /* 0x002fca0007ffe0ff */
[----:B------:R-:W-:Y:S01]  /*1c90*/  IMAD R20, R3, R2, RZ ;  /* 0x0000000203147224 */ /* 0x000fe200078e02ff */
[----:B------:R-:W-:-:S03]  /*1ca0*/  IABS R3, R9 ;  /* 0x0000000900037213 */ /* 0x000fc60000000000 */
[----:B------:R-:W-:-:S04]  /*1cb0*/  IMAD.HI.U32 R20, R31, R20, R30 ;  /* 0x000000141f147227 */ /* 0x000fc800078e001e */
[----:B------:R-:W-:Y:S02]  /*1cc0*/  IMAD.MOV R3, RZ, RZ, -R3 ;  /* 0x000000ffff037224 */ /* 0x000fe400078e0a03 */
[----:B------:R-:W-:-:S04]  /*1cd0*/  IMAD.HI.U32 R20, R20, R19, RZ ;  /* 0x0000001314147227 */ /* 0x000fc800078e00ff */
[----:B------:R-:W-:-:S05]  /*1ce0*/  IMAD R19, R20, R3, R19 ;  /* 0x0000000314137224 */ /* 0x000fca00078e0213 */
[----:B------:R-:W-:Y:S02]  /*1cf0*/  ISETP.GT.U32.AND P2, PT, R2, R19, PT ;  /* 0x000000130200720c */ /* 0x000fe40003f44070 */
[----:B------:R-:W-:-:S04]  /*1d00*/  SHF.L.U32 R3, R55, 0x3, RZ ;  /* 0x0000000337037819 */ /* 0x000fc800000006ff */
[----:B------:R-:W-:-:S07]  /*1d10*/  LOP3.LUT R12, R3, 0x18, RZ, 0xc0, !PT ;  /* 0x00000018030c7812 */ /* 0x000fce00078ec0ff */
[----:B------:R-:W-:Y:S01]  /*1d20*/  @!P2 IMAD.IADD R19, R19, 0x1, -R2 ;  /* 0x000000011313a824 */ /* 0x000fe200078e0a02 */
[----:B------:R-:W-:-:S04]  /*1d30*/  IADD3 R30, P1, PT, R12, R18, RZ ;  /* 0x000000120c1e7210 */ /* 0x000fc80007f3e0ff */
[----:B------:R-:W-:Y:S02]  /*1d40*/  ISETP.GE.U32.AND P3, PT, R19, R2, PT ;  /* 0x000000021300720c */ /* 0x000fe40003f66070 */
[----:B------:R-:W-:Y:S01]  /*1d50*/  LOP3.LUT R2, R150, R9, RZ, 0x3c, !PT ;  /* 0x0000000996027212 */ /* 0x000fe200078e3cff */
[-C--:B------:R-:W-:Y:S02]  /*1d60*/  IMAD R18, R13, R136.reuse, RZ ;  /* 0x000000880d127224 */ /* 0x080fe400078e02ff */
[----:B------:R-:W-:Y:S01]  /*1d70*/  IMAD.X R31, RZ, RZ, R17, P1 ;  /* 0x000000ffff1f7224 */ /* 0x000fe200008e0611 */
[----:B------:R-:W-:Y:S01]  /*1d80*/  ISETP.GE.AND P1, PT, R2, RZ, PT ;  /* 0x000000ff0200720c */ /* 0x000fe20003f26270 */
[----:B------:R-:W-:Y:S01]  /*1d90*/  IMAD.MOV.U32 R7, RZ, RZ, RZ ;  /* 0x000000ffff077224 */ /* 0x000fe200078e00ff */
[----:B------:R-:W-:Y:S01]  /*1da0*/  @!P2 IADD3 R20, PT, PT, R20, 0x1, RZ ;  /* 0x000000011414a810 */ /* 0x000fe20007ffe0ff */
[C---:B------:R-:W-:Y:S01]  /*1db0*/  IMAD R18, R16.reuse, R137, R18 ;  /* 0x0000008910127224 */ /* 0x040fe200078e0212 */
[----:B------:R-:W-:Y:S01]  /*1dc0*/  ISETP.NE.AND P2, PT, R9, RZ, PT ;  /* 0x000000ff0900720c */ /* 0x000fe20003f45270 */
[----:B------:R-:W-:-:S02]  /*1dd0*/  IMAD.WIDE.U32 R30, R16, R136, R30 ;  /* 0x00000088101e7225 */ /* 0x000fc400078e001e */
[----:B------:R1:W5:Y:S02]  /*1de0*/  @P4 LD.E R7, desc[UR4][R32.64] ;  /* 0x0000000420074980 */ /* 0x000364000c101900 */
[----:B------:R-:W-:-:S04]  /*1df0*/  @P3 VIADD R20, R20, 0x1 ;  /* 0x0000000114143836 */ /* 0x000fc80000000000 */
[----:B------:R-:W-:Y:S01]  /*1e00*/  IMAD.MOV.U32 R2, RZ, RZ, R20 ;  /* 0x000000ffff027224 */ /* 0x000fe200078e0014 */
[----:B------:R-:W1:Y:S03]  /*1e10*/  S2R R54, SR_CgaCtaId ;  /* 0x0000000000367919 */ /* 0x000e660000008800 */
[----:B------:R-:W-:Y:S01]  /*1e20*/  @!P1 IMAD.MOV R2, RZ, RZ, -R2 ;  /* 0x000000ffff029224 */ /* 0x000fe200078e0a02 */
[----:B------:R-:W-:Y:S01]  /*1e30*/  @!P2 LOP3.LUT R2, RZ, R9, RZ, 0x33, !PT ;  /* 0x00000009ff02a212 */ /* 0x000fe200078e33ff */
[----:B------:R-:W-:Y:S01]  /*1e40*/  IMAD.MOV.U32 R99, RZ, RZ, RZ ;  /* 0x000000ffff637224 */ /* 0x000fe200078e00ff */
[----:B------:R-:W-:Y:S02]  /*1e50*/  SHF.R.U32.HI R98, RZ, 0x2, R55 ;  /* 0x00000002ff627819 */ /* 0x000fe40000011637 */
[----:B------:R-:W-:-:S03]  /*1e60*/  MOV R21, 0x400 ;  /* 0x0000040000157802 */ /* 0x000fc60000000f00 */
[-C--:B------:R-:W-:Y:S02]  /*1e70*/  IMAD R145, R137, R98.reuse, RZ ;  /* 0x0000006289917224 */ /* 0x080fe400078e02ff */
[----:B------:R-:W-:Y:S01]  /*1e80*/  IMAD R141, R139, R98, RZ ;  /* 0x000000628b8d7224 */ /* 0x000fe200078e02ff */
[----:B-1----:R-:W-:Y:S01]  /*1e90*/  LEA R54, R54, R21, 0x18 ;  /* 0x0000001536367211 */ /* 0x002fe200078ec0ff */
[----:B------:R-:W-:Y:S02]  /*1ea0*/  IMAD.SHL.U32 R62, R55, 0x4, RZ ;  /* 0x00000004373e7824 */ /* 0x000fe400078e00ff */
[----:B------:R-:W-:Y:S01]  /*1eb0*/  IMAD.SHL.U32 R87, R89, 0x40, RZ ;  /* 0x0000004059577824 */ /* 0x000fe200078e00ff */
[----:B------:R-:W-:Y:S02]  /*1ec0*/  SHF.L.U64.HI R139, R138, 0x5, R139 ;  /* 0x000000058a8b7819 */ /* 0x000fe4000001028b */
[----:B------:R-:W-:Y:S01]  /*1ed0*/  SHF.L.U64.HI R137, R136, 0x5, R137 ;  /* 0x0000000588897819 */ /* 0x000fe20000010289 */
[----:B------:R-:W-:Y:S01]  /*1ee0*/  VIADD R60, R87, 0xffffffc0 ;  /* 0xffffffc0573c7836 */ /* 0x000fe20000000000 */
[----:B------:R-:W-:-:S02]  /*1ef0*/  IADD3 R91, PT, PT, R89, -0x1, RZ ;  /* 0xffffffff595b7810 */ /* 0x000fc40007ffe0ff */
[----:B------:R-:W-:Y:S01]  /*1f00*/  LOP3.LUT R94, R62, 0xc, RZ, 0xc0, !PT ;  /* 0x0000000c3e5e7812 */ /* 0x000fe200078ec0ff */
[----:B--2---:R-:W-:Y:S02]  /*1f10*/  @P0 IMAD R17, R23, R0, RZ ;  /* 0x0000000017110224 */ /* 0x004fe400078e02ff */
[-C--:B---3--:R-:W-:Y:S01]  /*1f20*/  @!P0 IMAD R16, R29, R151.reuse, RZ ;  /* 0x000000971d108224 */ /* 0x088fe200078e02ff */
[----:B------:R-:W-:Y:S01]  /*1f30*/  IADD3 R29, PT, PT, R31, R18, RZ ;  /* 0x000000121f1d7210 */ /* 0x000fe20007ffe0ff */
[----:B------:R-:W-:-:S04]  /*1f40*/  @!P0 IMAD.WIDE.U32 R32, R28, R151, RZ ;  /* 0x000000971c208225 */ /* 0x000fc800078e00ff */
[----:B------:R-:W-:Y:S01]  /*1f50*/  @P0 IMAD.WIDE.U32 R18, R22, R0, RZ ;  /* 0x0000000016120225 */ /* 0x000fe200078e00ff */
[----:B------:R-:W-:Y:S02]  /*1f60*/  @!P0 MOV R0, R32 ;  /* 0x0000002000008202 */ /* 0x000fe40000000f00 */
[----:B------:R-:W-:Y:S01]  /*1f70*/  @P0 MOV R0, R18 ;  /* 0x0000001200000202 */ /* 0x000fe20000000f00 */
[----:B------:R-:W-:Y:S01]  /*1f80*/  IMAD.MOV.U32 R28, RZ, RZ, R30 ;  /* 0x000000ffff1c7224 */ /* 0x000fe200078e001e */
[----:B------:R-:W-:Y:S01]  /*1f90*/  LOP3.LUT R18, R3, 0xc0, RZ, 0xc0, !PT ;  /* 0x000000c003127812 */ /* 0x000fe200078ec0ff */
[----:B------:R-:W-:Y:S01]  /*1fa0*/  @!P0 IMAD.IADD R16, R33, 0x1, R16 ;  /* 0x0000000121108824 */ /* 0x000fe200078e0210 */
[----:B------:R-:W-:Y:S01]  /*1fb0*/  IADD3 R30, P1, PT, R12, R0, RZ ;  /* 0x000000000c1e7210 */ /* 0x000fe20007f3e0ff */
[----:B------:R-:W-:Y:S01]  /*1fc0*/  @P0 IMAD.IADD R16, R19, 0x1, R17 ;  /* 0x0000000113100824 */ /* 0x000fe200078e0211 */
[----:B------:R-:W-:Y:S01]  /*1fd0*/  SHF.R.S32.HI R0, RZ, 0x1f, R2 ;  /* 0x0000001fff007819 */ /* 0x000fe20000011402 */
[----:B------:R-:W-:Y:S01]  /*1fe0*/  IMAD R19, R27, R2, RZ ;  /* 0x000000021b137224 */ /* 0x000fe200078e02ff */
[----:B------:R-:W-:Y:S01]  /*1ff0*/  LOP3.LUT R18, R18, 0x18, R55, 0xf8, !PT ;  /* 0x0000001812127812 */ /* 0x000fe200078ef837 */
[----:B------:R-:W-:Y:S01]  /*2000*/  IMAD R9, R25, R150, RZ ;  /* 0x0000009619097224 */ /* 0x000fe200078e02ff */
[----:B------:R-:W-:Y:S01]  /*2010*/  SHF.R.S32.HI R17, RZ, 0x1f, R150 ;  /* 0x0000001fff117819 */ /* 0x000fe20000011496 */
[----:B------:R-:W-:Y:S01]  /*2020*/  IMAD.X R31, RZ, RZ, R16, P1 ;  /* 0x000000ffff1f7224 */ /* 0x000fe200008e0610 */
[----:B------:R-:W-:Y:S01]  /*2030*/  LOP3.LUT R18, R18, 0x18, R3, 0x78, !PT ;  /* 0x0000001812127812 */ /* 0x000fe200078e7803 */
[----:B------:R-:W-:-:S04]  /*2040*/  IMAD.WIDE.U32 R28, R2, R26, R28 ;  /* 0x0000001a021c7225 */ /* 0x000fc800078e001c */
[----:B------:R-:W-:Y:S02]  /*2050*/  IMAD R19, R0, R26, R19 ;  /* 0x0000001a00137224 */ /* 0x000fe400078e0213 */
[----:B------:R-:W-:Y:S01]  /*2060*/  IMAD R9, R24, R17, R9 ;  /* 0x0000001118097224 */ /* 0x000fe200078e0209 */
[----:B------:R-:W-:Y:S01]  /*2070*/  LOP3.LUT R3, R18, 0x1f20, R3, 0xf8, !PT ;  /* 0x00001f2012037812 */ /* 0x000fe200078ef803 */
[----:B------:R-:W-:Y:S01]  /*2080*/  IMAD.WIDE.U32 R16, R150, R24, R30 ;  /* 0x0000001896107225 */ /* 0x000fe200078e001e */
[----:B------:R-:W-:-:S03]  /*2090*/  @!P0 MOV R18, R22 ;  /* 0x0000001600128202 */ /* 0x000fc60000000f00 */
[----:B------:R-:W-:Y:S01]  /*20a0*/  IMAD.IADD R29, R29, 0x1, R19 ;  /* 0x000000011d1d7824 */ /* 0x000fe200078e0213 */
[----:B------:R-:W-:Y:S01]  /*20b0*/  @P0 MOV R18, R22 ;  /* 0x0000001600120202 */ /* 0x000fe20000000f00 */
[--C-:B------:R-:W-:Y:S02]  /*20c0*/  @!P0 IMAD.MOV.U32 R19, RZ, RZ, R23.reuse ;  /* 0x000000ffff138224 */ /* 0x100fe400078e0017 */
[----:B------:R-:W-:Y:S01]  /*20d0*/  @P0 IMAD.MOV.U32 R19, RZ, RZ, R23 ;  /* 0x000000ffff130224 */ /* 0x000fe200078e0017 */
[----:B------:R-:W-:Y:S01]  /*20e0*/  IADD3 R22, P0, PT, R12, R8, RZ ;  /* 0x000000080c167210 */ /* 0x000fe20007f1e0ff */
[----:B------:R-:W-:Y:S02]  /*20f0*/  IMAD.IADD R17, R17, 0x1, R9 ;  /* 0x0000000111117824 */ /* 0x000fe400078e0209 */
[----:B------:R-:W-:-:S04]  /*2100*/  IMAD.WIDE.U32 R8, R147, 0x40, R98 ;  /* 0x0000004093087825 */ /* 0x000fc800078e0062 */
[-C--:B------:R-:W-:Y:S01]  /*2110*/  IMAD R9, R9, R18.reuse, RZ ;  /* 0x0000001209097224 */ /* 0x080fe200078e02ff */
[C---:B------:R-:W-:Y:S01]  /*2120*/  SHF.L.U64.HI R66, R18.reuse, 0x5, R19 ;  /* 0x0000000512427819 */ /* 0x040fe20000010213 */
[----:B------:R-:W-:Y:S02]  /*2130*/  IMAD.SHL.U32 R63, R18, 0x20, RZ ;  /* 0x00000020123f7824 */ /* 0x000fe400078e00ff */
[C---:B------:R-:W-:Y:S02]  /*2140*/  IMAD R9, R8.reuse, R19, R9 ;  /* 0x0000001308097224 */ /* 0x040fe400078e0209 */
[----:B------:R-:W-:Y:S01]  /*2150*/  IMAD.WIDE.U32 R18, R8, R18, R16 ;  /* 0x0000001208127225 */ /* 0x000fe200078e0010 */
[----:B------:R-:W-:-:S04]  /*2160*/  SHF.R.S32.HI R17, RZ, 0x1f, R68 ;  /* 0x0000001fff117819 */ /* 0x000fc80000011444 */
[----:B------:R-:W-:Y:S02]  /*2170*/  IADD3 R9, PT, PT, R19, R9, RZ ;  /* 0x0000000913097210 */ /* 0x000fe40007ffe0ff */
[----:B----4-:R-:W-:Y:S02]  /*2180*/  LEA R100, P2, R18, R4, 0x1 ;  /* 0x0000000412647211 */ /* 0x010fe400078408ff */
[----:B------:R-:W-:Y:S01]  /*2190*/  LEA.HI R4, R17, R68, RZ, 0x6 ;  /* 0x0000004411047211 */ /* 0x000fe200078f30ff */
[----:B------:R-:W-:Y:S01]  /*21a0*/  IMAD.WIDE.U32 R20, R98, R136, R28 ;  /* 0x0000008862147225 */ /* 0x000fe200078e001c */
[----:B------:R-:W-:Y:S02]  /*21b0*/  LEA.HI.X R101, R18, R5, R9, 0x1, P2 ;  /* 0x0000000512657211 */ /* 0x000fe400010f0c09 */
[----:B------:R-:W-:Y:S01]  /*21c0*/  SHF.R.S32.HI R5, RZ, 0x6, R4 ;  /* 0x00000006ff057819 */ /* 0x000fe20000011404 */
[----:B------:R-:W-:Y:S01]  /*21d0*/  IMAD.IADD R145, R21, 0x1, R145 ;  /* 0x0000000115917824 */ /* 0x000fe200078e0291 */
[----:B------:R-:W-:-:S02]  /*21e0*/  IADD3.X R23, PT, PT, RZ, R6, RZ, P0, !PT ;  /* 0x00000006ff177210 */ /* 0x000fc400007fe4ff */
[----:B------:R-:W-:Y:S02]  /*21f0*/  LEA R144, P0, R20, R10, 0x1 ;  /* 0x0000000a14907211 */ /* 0x000fe400078008ff */
[----:B------:R-:W-:Y:S02]  /*2200*/  VIMNMX R64, PT, PT, R140, R5, !PT ;  /* 0x000000058c407248 */ /* 0x000fe40007fe0100 */
[----:B------:R-:W-:Y:S02]  /*2210*/  LEA.HI.X R145, R20, R11, R145, 0x1, P0 ;  /* 0x0000000b14917211 */ /* 0x000fe400000f0c91 */
[----:B------:R-:W-:Y:S01]  /*2220*/  ISETP.GT.AND P0, PT, R89, R64, PT ;  /* 0x000000405900720c */ /* 0x000fe20003f04270 */
[----:B------:R-:W-:-:S04]  /*2230*/  IMAD.WIDE.U32 R22, R98, R138, R22 ;  /* 0x0000008a62167225 */ /* 0x000fc800078e0016 */
[----:B------:R-:W-:Y:S01]  /*2240*/  IMAD.IADD R141, R23, 0x1, R141 ;  /* 0x00000001178d7824 */ /* 0x000fe200078e028d */
[----:B------:R-:W-:Y:S01]  /*2250*/  LEA R142, P1, R22, R14, 0x1 ;  /* 0x0000000e168e7211 */ /* 0x000fe200078208ff */
[----:B------:R-:W-:Y:S01]  /*2260*/  IMAD.SHL.U32 R138, R138, 0x20, RZ ;  /* 0x000000208a8a7824 */ /* 0x000fe200078e00ff */
[----:B------:R-:W-:Y:S02]  /*2270*/  SHF.L.U32 R136, R136, 0x5, RZ ;  /* 0x0000000588887819 */ /* 0x000fe400000006ff */
[----:B------:R-:W-:Y:S02]  /*2280*/  LEA.HI.X R141, R22, R15, R141, 0x1, P1 ;  /* 0x0000000f168d7211 */ /* 0x000fe400008f0c8d */
[C---:B------:R-:W-:Y:S02]  /*2290*/  LOP3.LUT R10, R12.reuse, 0x20, RZ, 0xfc, !PT ;  /* 0x000000200c0a7812 */ /* 0x040fe400078efcff */
[----:B------:R-:W-:Y:S02]  /*22a0*/  LOP3.LUT R9, R12, 0x40, RZ, 0xfc, !PT ;  /* 0x000000400c097812 */ /* 0x000fe400078efcff */
[----:B------:R-:W-:Y:S01]  /*22b0*/  LEA R88, R3, R54, 0x1 ;  /* 0x0000003603587211 */ /* 0x000fe200078e08ff */
[----:B------:R-:W-:Y:S06]  /*22c0*/  @!P0 BRA `(.L_x_8560) ;  /* 0x0000004400f48947 */ /* 0x000fec0003800000 */
[----:B------:R-:W2:Y:S04]  /*22d0*/  LD.E.64 R30, desc[UR4][R84.64+0x120] ;  /* 0x00012004541e7980 */ /* 0x000ea8000c101b00 */
[----:B------:R-:W3:Y:S04]  /*22e0*/  LD.E.64 R104, desc[UR4][R84.64+0x130] ;  /* 0x0001300454687980 */ /* 0x000ee8000c101b00 */
[----:B------:R-:W4:Y:S04]  /*22f0*/  LD.E.64 R32, desc[UR4][R84.64+0x118] ;  /* 0x0001180454207980 */ /* 0x000f28000c101b00 */
[----:B------:R-:W4:Y:S04]  /*2300*/  LD.E.64 R26, desc[UR4][R84.64+0x140] ;  /* 0x00014004541a7980 */ /* 0x000f28000c101b00 */
        /* <DEDUP_REMOVED lines=8> */
[----:B------:R-:W-:-:S05]  /*2390*/  IMAD.MOV.U32 R92, RZ, RZ, R60 ;  /* 0x000000ffff5c7224 */ /* 0x000fca00078e003c */
[----:B------:R-:W-:Y:S01]  /*23a0*/  SHF.R.S32.HI R8, RZ, 0x1f, R92 ;  /* 0x0000001fff087819 */ /* 0x000fe2000001145c */
[C---:B------:R-:W-:Y:S01]  /*23b0*/  IMAD R90, R89.reuse, -0x40, R68 ;  /* 0xffffffc0595a7824 */ /* 0x040fe200078e0244 */
[----:B------:R-:W-:Y:S01]  /*23c0*/  MOV R83, R89 ;  /* 0x0000005900537202 */ /* 0x000fe20000000f00 */
[----:B------:R-:W-:Y:S01]  /*23d0*/  IMAD R86, R89, -0x40, R61 ;  /* 0xffffffc059567824 */ /* 0x000fe200078e023d */
[----:B------:R-:W-:Y:S01]  /*23e0*/  MOV R76, R144 ;  /* 0x00000090004c7202 */ /* 0x000fe20000000f00 */
[----:B------:R-:W-:Y:S01]  /*23f0*/  IMAD.MOV.U32 R77, RZ, RZ, R145 ;  /* 0x000000ffff4d7224 */ /* 0x000fe200078e0091 */
[----:B------:R-:W-:Y:S02]  /*2400*/  MOV R102, R142 ;  /* 0x0000008e00667202 */ /* 0x000fe40000000f00 */
[----:B------:R-:W-:Y:S01]  /*2410*/  MOV R103, R141 ;  /* 0x0000008d00677202 */ /* 0x000fe20000000f00 */
[----:B--2---:R-:W-:Y:S02]  /*2420*/  IMAD R3, R31, R151, RZ ;  /* 0x000000971f037224 */ /* 0x004fe400078e02ff */
[----:B------:R-:W-:-:S04]  /*2430*/  IMAD.WIDE.U32 R30, R151, R30, R12 ;  /* 0x0000001e971e7225 */ /* 0x000fc800078e000c */
[----:B---3--:R-:W-:Y:S01]  /*2440*/  IMAD R11, R105, R92, RZ ;  /* 0x0000005c690b7224 */ /* 0x008fe200078e02ff */
[----:B------:R-:W-:-:S03]  /*2450*/  IADD3 R31, PT, PT, R31, R3, RZ ;  /* 0x000000031f1f7210 */ /* 0x000fc60007ffe0ff */
[C---:B------:R-:W-:Y:S02]  /*2460*/  IMAD R11, R104.reuse, R8, R11 ;  /* 0x00000008680b7224 */ /* 0x040fe400078e020b */
[----:B------:R-:W-:-:S04]  /*2470*/  IMAD.WIDE.U32 R30, R104, R92, R30 ;  /* 0x0000005c681e7225 */ /* 0x000fc800078e001e */
[----:B----4-:R-:W-:Y:S01]  /*2480*/  IMAD.WIDE.U32 R28, R151, R32, R12 ;  /* 0x00000020971c7225 */ /* 0x010fe200078e000c */
[----:B------:R-:W-:-:S03]  /*2490*/  IADD3 R31, PT, PT, R31, R11, RZ ;  /* 0x0000000b1f1f7210 */ /* 0x000fc60007ffe0ff */
[----:B------:R-:W-:Y:S02]  /*24a0*/  IMAD R6, R33, R151, RZ ;  /* 0x0000009721067224 */ /* 0x000fe400078e02ff */
[----:B------:R-:W-:Y:S02]  /*24b0*/  IMAD R11, R27, R2, RZ ;  /* 0x000000021b0b7224 */ /* 0x000fe400078e02ff */
[----:B------:R-:W-:Y:S02]  /*24c0*/  IMAD R3, R23, R92, RZ ;  /* 0x0000005c17037224 */ /* 0x000fe400078e02ff */
[----:B------:R-:W-:Y:S01]  /*24d0*/  IMAD.IADD R29, R29, 0x1, R6 ;  /* 0x000000011d1d7824 */ /* 0x000fe200078e0206 */
[----:B------:R-:W-:Y:S01]  /*24e0*/  LEA.HI R93, R14, R14, RZ, 0x1 ;  /* 0x0000000e0e5d7211 */ /* 0x000fe200078f08ff */
[----:B------:R-:W-:Y:S02]  /*24f0*/  IMAD R6, R26, R0, R11 ;  /* 0x000000001a067224 */ /* 0x000fe400078e020b */
[----:B------:R-:W-:-:S02]  /*2500*/  IMAD R3, R22, R8, R3 ;  /* 0x0000000816037224 */ /* 0x000fc400078e0203 */
[----:B------:R-:W-:-:S04]  /*2510*/  IMAD.WIDE.U32 R28, R22, R92, R28 ;  /* 0x0000005c161c7225 */ /* 0x000fc800078e001c */
[----:B------:R-:W-:Y:S01]  /*2520*/  IMAD R11, R25, R2, RZ ;  /* 0x00000002190b7224 */ /* 0x000fe200078e02ff */
[----:B------:R-:W-:Y:S01]  /*2530*/  SHF.R.S32.HI R93, RZ, 0x1, R93 ;  /* 0x00000001ff5d7819 */ /* 0x000fe2000001145d */
[----:B------:R-:W-:Y:S01]  /*2540*/  IMAD.IADD R29, R29, 0x1, R3 ;  /* 0x000000011d1d7824 */ /* 0x000fe200078e0203 */
[----:B------:R-:W-:Y:S01]  /*2550*/  SHF.R.S32.HI R8, RZ, 0x1f, R68 ;  /* 0x0000001fff087819 */ /* 0x000fe20000011444 */
[----:B------:R-:W-:Y:S01]  /*2560*/  IMAD R11, R24, R0, R11 ;  /* 0x00000000180b7224 */ /* 0x000fe200078e020b */
[----:B------:R-:W-:Y:S01]  /*2570*/  IADD3 R3, P0, PT, -R68, R98, RZ ;  /* 0x0000006244037210 */ /* 0x000fe20007f1e1ff */
[----:B-----5:R-:W-:Y:S02]  /*2580*/  IMAD.IADD R0, R7, 0x1, R60 ;  /* 0x0000000107007824 */ /* 0x020fe400078e023c */
[----:B------:R-:W-:Y:S01]  /*2590*/  IMAD.WIDE.U32 R26, R2, R26, R30 ;  /* 0x0000001a021a7225 */ /* 0x000fe200078e001e */
[----:B------:R-:W-:-:S03]  /*25a0*/  IADD3.X R15, PT, PT, RZ, ~R8, RZ, P0, !PT ;  /* 0x80000008ff0f7210 */ /* 0x000fc600007fe4ff */
[----:B------:R-:W-:Y:S02]  /*25b0*/  IMAD R7, R93, R0, RZ ;  /* 0x000000005d077224 */ /* 0x000fe400078e02ff */
[----:B------:R-:W-:Y:S02]  /*25c0*/  IMAD R0, R98, R93, R94 ;  /* 0x0000005d62007224 */ /* 0x000fe400078e025e */
[----:B------:R-:W-:Y:S01]  /*25d0*/  IMAD.WIDE.U32 R24, R2, R24, R28 ;  /* 0x0000001802187225 */ /* 0x000fe200078e001c */
[----:B------:R-:W-:-:S03]  /*25e0*/  IADD3 R27, PT, PT, R27, R6, RZ ;  /* 0x000000061b1b7210 */ /* 0x000fc60007ffe0ff */
[----:B------:R-:W-:Y:S02]  /*25f0*/  IMAD R65, R15, R104, RZ ;  /* 0x000000680f417224 */ /* 0x000fe400078e02ff */
[----:B------:R-:W-:Y:S02]  /*2600*/  IMAD.IADD R6, R94, 0x1, R0 ;  /* 0x000000015e067824 */ /* 0x000fe400078e0200 */
[----:B------:R-:W-:Y:S02]  /*2610*/  IMAD.IADD R25, R25, 0x1, R11 ;  /* 0x0000000119197824 */ /* 0x000fe400078e020b */
[----:B------:R-:W-:Y:S01]  /*2620*/  IMAD R15, R15, R22, RZ ;  /* 0x000000160f0f7224 */ /* 0x000fe200078e02ff */
[----:B------:R-:W-:Y:S01]  /*2630*/  IADD3 R2, P2, PT, R7, R6, RZ ;  /* 0x0000000607027210 */ /* 0x000fe20007f5e0ff */
[-C--:B------:R-:W-:Y:S01]  /*2640*/  IMAD R65, R105, R3.reuse, R65 ;  /* 0x0000000369417224 */ /* 0x080fe200078e0241 */
[----:B------:R-:W-:Y:S01]  /*2650*/  SHF.R.S32.HI R69, RZ, 0x1f, R7 ;  /* 0x0000001fff457819 */ /* 0x000fe20000011407 */
[----:B------:R-:W-:-:S02]  /*2660*/  IMAD R15, R23, R3, R15 ;  /* 0x00000003170f7224 */ /* 0x000fc400078e020f */
[----:B------:R-:W-:-:S04]  /*2670*/  IMAD.WIDE.U32 R26, R104, R3, R26 ;  /* 0x00000003681a7225 */ /* 0x000fc800078e001a */
[----:B------:R-:W-:Y:S01]  /*2680*/  IMAD.WIDE.U32 R24, R22, R3, R24 ;  /* 0x0000000316187225 */ /* 0x000fe200078e0018 */
[----:B------:R-:W-:Y:S02]  /*2690*/  IADD3 R3, P3, PT, R7, R0, RZ ;  /* 0x0000000007037210 */ /* 0x000fe40007f7e0ff */
[----:B------:R-:W-:Y:S01]  /*26a0*/  IADD3 R65, PT, PT, R27, R65, RZ ;  /* 0x000000411b417210 */ /* 0x000fe20007ffe0ff */
[----:B------:R-:W-:Y:S01]  /*26b0*/  IMAD.SHL.U32 R74, R2, 0x2, RZ ;  /* 0x00000002024a7824 */ /* 0x000fe200078e00ff */
[-C--:B------:R-:W-:Y:S01]  /*26c0*/  LEA.HI.X.SX32 R0, R0, R69.reuse, 0x1, P3 ;  /* 0x0000004500007211 */ /* 0x080fe200018f0eff */
[----:B------:R-:W-:Y:S01]  /*26d0*/  IMAD.IADD R15, R25, 0x1, R15 ;  /* 0x00000001190f7824 */ /* 0x000fe200078e020f */
[----:B------:R-:W-:Y:S02]  /*26e0*/  LEA R70, P1, R26, R20, 0x1 ;  /* 0x000000141a467211 */ /* 0x000fe400078208ff */
[----:B------:R-:W-:Y:S02]  /*26f0*/  LEA R14, P0, R24, R16, 0x1 ;  /* 0x00000010180e7211 */ /* 0x000fe400078008ff */
[----:B------:R-:W-:-:S02]  /*2700*/  LEA.HI.X.SX32 R69, R6, R69, 0x1, P2 ;  /* 0x0000004506457211 */ /* 0x000fc400010f0eff */
[----:B------:R-:W-:Y:S01]  /*2710*/  SHF.L.U32 R16, R3, 0x1, RZ ;  /* 0x0000000103107819 */ /* 0x000fe200000006ff */
[----:B------:R-:W-:Y:S01]  /*2720*/  IMAD.SHL.U32 R93, R93, 0x20, RZ ;  /* 0x000000205d5d7824 */ /* 0x000fe200078e00ff */
[----:B------:R-:W-:Y:S02]  /*2730*/  LEA.HI.X R65, R26, R21, R65, 0x1, P1 ;  /* 0x000000151a417211 */ /* 0x000fe400008f0c41 */
[----:B------:R-:W-:Y:S02]  /*2740*/  SHF.L.U64.HI R69, R2, 0x1, R69 ;  /* 0x0000000102457819 */ /* 0x000fe40000010245 */
[----:B------:R-:W-:Y:S02]  /*2750*/  IADD3 R72, P3, PT, R18, R74, RZ ;  /* 0x0000004a12487210 */ /* 0x000fe40007f7e0ff */
[----:B------:R-:W-:Y:S02]  /*2760*/  LEA.HI.X R15, R24, R17, R15, 0x1, P0 ;  /* 0x00000011180f7211 */ /* 0x000fe400000f0c0f */
[----:B------:R-:W-:-:S02]  /*2770*/  IADD3 R52, P1, PT, R18, R16, RZ ;  /* 0x0000001012347210 */ /* 0x000fc40007f3e0ff */
[----:B------:R-:W-:Y:S02]  /*2780*/  SHF.L.U64.HI R0, R3, 0x1, R0 ;  /* 0x0000000103007819 */ /* 0x000fe40000010200 */
[C---:B------:R-:W-:Y:S02]  /*2790*/  IADD3 R16, P0, PT, R4.reuse, R16, RZ ;  /* 0x0000001004107210 */ /* 0x040fe40007f1e0ff */
[----:B------:R-:W-:Y:S01]  /*27a0*/  IADD3 R74, P2, PT, R4, R74, RZ ;  /* 0x0000004a044a7210 */ /* 0x000fe20007f5e0ff */
[C---:B------:R-:W-:Y:S01]  /*27b0*/  IMAD.X R67, R19.reuse, 0x1, R69, P3 ;  /* 0x0000000113437824 */ /* 0x040fe200018e0645 */
[C---:B------:R-:W-:Y:S02]  /*27c0*/  SHF.L.U64.HI R79, R22.reuse, 0x5, R23 ;  /* 0x00000005164f7819 */ /* 0x040fe40000010217 */
[----:B------:R-:W-:Y:S02]  /*27d0*/  SHF.L.U32 R81, R22, 0x5, RZ ;  /* 0x0000000516517819 */ /* 0x000fe400000006ff */
[----:B------:R-:W-:-:S02]  /*27e0*/  IADD3.X R53, PT, PT, R19, R0, RZ, P1, !PT ;  /* 0x0000000013357210 */ /* 0x000fc40000ffe4ff */
[C---:B------:R-:W-:Y:S02]  /*27f0*/  IADD3.X R17, PT, PT, R5.reuse, R0, RZ, P0, !PT ;  /* 0x0000000005117210 */ /* 0x040fe400007fe4ff */
[----:B------:R-:W-:Y:S02]  /*2800*/  IADD3.X R69, PT, PT, R5, R69, RZ, P2, !PT ;  /* 0x0000004505457210 */ /* 0x000fe400017fe4ff */
[----:B------:R-:W-:-:S07]  /*2810*/  SHF.R.S32.HI R78, RZ, 0x1f, R93 ;  /* 0x0000001fff4e7819 */ /* 0x000fce000001145d */
.L_x_8597:
[----:B------:R-:W-:Y:S01]  /*2820*/  VIADD R86, R86, 0x40 ;  /* 0x0000004056567836 */ /* 0x000fe20000000000 */
[----:B------:R-:W-:Y:S01]  /*2830*/  BSSY.RECONVERGENT B0, `(.L_x_8561) ;  /* 0x0000012000007945 */ /* 0x000fe20003800200 */
[----:B------:R-:W-:Y:S02]  /*2840*/  VIADD R90, R90, 0x40 ;  /* 0x000000405a5a7836 */ /* 0x000fe40000000000 */
[C---:B------:R-:W-:Y:S01]  /*2850*/  VIADD R3, R98.reuse, 0x20 ;  /* 0x0000002062037836 */ /* 0x040fe20000000000 */
[C---:B------:R-:W-:Y:S01]  /*2860*/  ISETP.GE.AND P3, PT, R98.reuse, R86, PT ;  /* 0x000000566200720c */ /* 0x040fe20003f66270 */
[----:B------:R-:W-:Y:S03]  /*2870*/  IMAD.MOV.U32 R71, RZ, RZ, R65 ;  /* 0x000000ffff477224 */ /* 0x000fe600078e0041 */
[----:B------:R-:W-:Y:S02]  /*2880*/  ISETP.GE.AND P3, PT, R98, R90, !P3 ;  /* 0x0000005a6200720c */ /* 0x000fe40005f66270 */
        /* <DEDUP_REMOVED lines=12> */
.L_x_8562:
[----:B------:R-:W-:Y:S05]  /*2950*/  BSYNC.RECONVERGENT B0 ;  /* 0x0000000000007941 */ /* 0x000fea0003800200 */
.L_x_8561:
        /* <DEDUP_REMOVED lines=15> */
.L_x_8564:
[----:B------:R-:W-:Y:S05]  /*2a50*/  BSYNC.RECONVERGENT B0 ;  /* 0x0000000000007941 */ /* 0x000fea0003800200 */
.L_x_8563:
[----:B------:R-:W3:Y:S01]  /*2a60*/  LD.E R65, desc[UR4][R84.64+0x130] ;  /* 0x0001300454417980 */ /* 0x000ee2000c101900 */
[----:B------:R-:W-:Y:S01]  /*2a70*/  UMOV UR6, URZ ;  /* 0x000000ff00067c82 */ /* 0x000fe20008000000 */
[----:B------:R-:W-:Y:S01]  /*2a80*/  BSSY.RECONVERGENT B2, `(.L_x_8565) ;  /* 0x0000395000027945 */ /* 0x000fe20003800200 */
[----:B------:R-:W-:Y:S01]  /*2a90*/  IADD3 R0, P0, PT, RZ, -UR6, RZ ;  /* 0x80000006ff007c10 */ /* 0x000fe2000ff1e0ff */
[----:B------:R-:W4:Y:S01]  /*2aa0*/  LD.E R11, desc[UR4][R84.64+0xd0] ;  /* 0x0000d004540b7980 */ /* 0x000f22000c101900 */
[----:B------:R-:W-:Y:S02]  /*2ab0*/  VIADD R83, R83, 0xffffffff ;  /* 0xffffffff53537836 */ /* 0x000fe40000000000 */
[----:B------:R-:W-:Y:S01]  /*2ac0*/  IMAD.MOV.U32 R96, RZ, RZ, R92 ;  /* 0x000000ffff607224 */ /* 0x000fe200078e005c */
        /* <DEDUP_REMOVED lines=18> */
.L_x_8568:
[----:B------:R-:W-:Y:S05]  /*2bf0*/  BSYNC.RECONVERGENT B0 ;  /* 0x0000000000007941 */ /* 0x000fea0003800200 */
.L_x_8567:
        /* <DEDUP_REMOVED lines=17> */
.L_x_8566:
        /* <DEDUP_REMOVED lines=58> */
.L_x_8574:
[----:B------:R-:W-:Y:S05]  /*30b0*/  BSYNC.RECONVERGENT B0 ;  /* 0x0000000000007941 */ /* 0x000fea0003800200 */
.L_x_8573:
        /* <DEDUP_REMOVED lines=48> */
.L_x_8576:
[----:B------:R-:W-:Y:S05]  /*33c0*/  BSYNC.RECONVERGENT B0 ;  /* 0x0000000000007941 */ /* 0x000fea0003800200 */
.L_x_8575:
        /* <DEDUP_REMOVED lines=47> */
.L_x_8572:
[----:B------:R-:W-:Y:S05]  /*36c0*/  BSYNC.RECONVERGENT B1 ;  /* 0x0000000000017941 */ /* 0x000fea0003800200 */
.L_x_8571:
[----:B------:R-:W-:Y:S04]  /*36d0*/  BSSY.RECONVERGENT B1, `(.L_x_8577) ;  /* 0x00000a0000017945 */ /* 0x000fe80003800200 */
[----:B------:R-:W-:Y:S05]  /*36e0*/  @!P2 BRA `(.L_x_8578) ;  /* 0x000000080078a947 */ /* 0x000fea0003800000 */
[----:B-----5:R-:W-:Y:S01]  /*36f0*/  ISETP.GE.AND P4, PT, R12, R35, PT ;  /* 0x000000230c00720c */ /* 0x020fe20003f86270 */
[C---:B-1----:R-:W-:Y:S01]  /*3700*/  IMAD.SHL.U32 R5, R93.reuse, 0x2, RZ ;  /* 0x000000025d057824 */ /* 0x042fe200078e00ff */
        /* <DEDUP_REMOVED lines=59> */
.L_x_8580:
[----:B------:R-:W-:Y:S05]  /*3ac0*/  BSYNC.RECONVERGENT B0 ;  /* 0x0000000000007941 */ /* 0x000fea0003800200 */
.L_x_8579:
        /* <DEDUP_REMOVED lines=48> */
.L_x_8582:
[----:B------:R-:W-:Y:S05]  /*3dd0*/  BSYNC.RECONVERGENT B0 ;  /* 0x0000000000007941 */ /* 0x000fea0003800200 */
.L_x_8581:
        /* <DEDUP_REMOVED lines=47> */
.L_x_8578:
[----:B------:R-:W-:Y:S05]  /*40d0*/  BSYNC.RECONVERGENT B1 ;  /* 0x0000000000017941 */ /* 0x000fea0003800200 */
.L_x_8577:
[----:B------:R-:W2:Y:S02]  /*40e0*/  LD.E R3, desc[UR4][R84.64+0xd0] ;  /* 0x0000d00454037980 */ /* 0x000ea4000c101900 */
[----:B--2---:R-:W-:Y:S05]  /*40f0*/  IMAD.U32 R3, R3, -0x20, RZ ;  /* 0xffffffe003037824 */ /* 0x004fea00078e00ff */
[C---:B------:R-:W-:Y:S02]  /*4100*/  LEA R16, P1, R3.reuse, R16, 0x1 ;  /* 0x0000001003107211 */ /* 0x040fe400078208ff */
[C---:B------:R-:W-:Y:S02]  /*4110*/  LEA R52, P0, R3.reuse, R52, 0x1 ;  /* 0x0000003403347211 */ /* 0x040fe400078008ff */
[C---:B------:R-:W-:Y:S02]  /*4120*/  LEA.HI.X.SX32 R17, R3.reuse, R17, 0x1, P1 ;  /* 0x0000001103117211 */ /* 0x040fe400008f0eff */
[----:B------:R-:W-:Y:S01]  /*4130*/  LEA.HI.X.SX32 R53, R3, R53, 0x1, P0 ;  /* 0x0000003503357211 */ /* 0x000fe200000f0eff */
[----:B------:R-:W-:Y:S05]  /*4140*/  BRA `(.L_x_8569) ;  /* 0x0000002000a07947 */ /* 0x000fea0003800000 */
.L_x_8570:
        /* <DEDUP_REMOVED lines=96> */
.L_x_8586:
[----:B------:R-:W-:Y:S05]  /*4750*/  BSYNC.RECONVERGENT B0 ;  /* 0x0000000000007941 */ /* 0x000fea0003800200 */
.L_x_8585:
        /* <DEDUP_REMOVED lines=87> */
.L_x_8588:
[----:B------:R-:W-:Y:S05]  /*4cd0*/  BSYNC.RECONVERGENT B0 ;  /* 0x0000000000007941 */ /* 0x000fea0003800200 */
.L_x_8587:
        /* <DEDUP_REMOVED lines=86> */
.L_x_8584:
[----:B------:R-:W-:Y:S05]  /*5240*/  BSYNC.RECONVERGENT B1 ;  /* 0x0000000000017941 */ /* 0x000fea0003800200 */
.L_x_8583:
        /* <DEDUP_REMOVED lines=96> */
.L_x_8592:
[----:B------:R-:W-:Y:S05]  /*5850*/  BSYNC.RECONVERGENT B0 ;  /* 0x0000000000007941 */ /* 0x000fea0003800200 */
.L_x_8591:
        /* <DEDUP_REMOVED lines=87> */
.L_x_8594:
[----:B------:R-:W-:Y:S05]  /*5dd0*/  BSYNC.RECONVERGENT B0 ;  /* 0x0000000000007941 */ /* 0x000fea0003800200 */
.L_x_8593:
        /* <DEDUP_REMOVED lines=86> */
.L_x_8590:
[----:B------:R-:W-:Y:S05]  /*6340*/  BSYNC.RECONVERGENT B1 ;  /* 0x0000000000017941 */ /* 0x000fea0003800200 */
.L_x_8589:
        /* <DEDUP_REMOVED lines=8> */
.L_x_8569:
[----:B------:R-:W-:Y:S05]  /*63d0*/  BSYNC.RECONVERGENT B2 ;  /* 0x0000000000027941 */ /* 0x000fea0003800200 */
.L_x_8565:
        /* <DEDUP_REMOVED lines=104> */
.L_x_8596:
[----:B------:R-:W-:Y:S05]  /*6a60*/  BSYNC.RECONVERGENT B0 ;  /* 0x0000000000007941 */ /* 0x000fea0003800200 */
.L_x_8595:
[----:B------:R-:W-:Y:S11]  /*6a70*/  ISETP.GT.AND P0, PT, R83, R64, PT ;  /* 0x000000405300720c */ /* 0x000ff60003f04270 */
[----:B------:R-:W-:Y:S02]  /*6a80*/  @!UPT UIADD3 URZ, UPT, UPT, URZ, URZ, URZ ;  /* 0x000000fffffff290 */ /* 0x000fe4000fffe0ff */
[----:B------:R-:W-:Y:S05]  /*6a90*/  @P0 BRA `(.L_x_8597) ;  /* 0xffffffbc00600947 */ /* 0x000fea000383ffff */
.L_x_8560:
        /* <DEDUP_REMOVED lines=29> */
.L_x_8602:
[----:B------:R2:W-:Y:S02]  /*6c70*/  STS.128 [R88+0x2000], RZ ;  /* 0x002000ff58007388 */ /* 0x0005e40000000c00 */
.L_x_8601:
[----:B------:R-:W-:Y:S05]  /*6c80*/  BSYNC.RECONVERGENT B0 ;  /* 0x0000000000007941 */ /* 0x000fea0003800200 */
.L_x_8600:
        /* <DEDUP_REMOVED lines=24> */
.L_x_8604:
[----:B------:R1:W-:Y:S01]  /*6e10*/  STS.128 [R88+0x2800], RZ ;  /* 0x002800ff58007388 */ /* 0x0003e20000000c00 */
[----:B------:R-:W-:Y:S05]  /*6e20*/  BRA `(.L_x_8603) ;  /* 0x00000038001c7947 */ /* 0x000fea0003800000 */
.L_x_8599:
        /* <DEDUP_REMOVED lines=82> */
.L_x_8611:
[----:B------:R-:W-:Y:S05]  /*7350*/  BSYNC.RECONVERGENT B0 ;  /* 0x0000000000007941 */ /* 0x000fea0003800200 */
.L_x_8610:
[----:B-----5:R-:W-:Y:S01]  /*7360*/  IMAD.MOV.U32 R6, RZ, RZ, R18 ;  /* 0x000000ffff067224 */ /* 0x020fe200078e0012 */
[----:B------:R-:W-:Y:S01]  /*7370*/  MOV R4, R16 ;  /* 0x0000001000047202 */ /* 0x000fe20000000f00 */
[----:B------:R-:W-:Y:S01]  /*7380*/  IMAD.MOV.U32 R7, RZ, RZ, R19 ;  /* 0x000000ffff077224 */ /* 0x000fe200078e0013 */
[----:B------:R-:W-:Y:S02]  /*7390*/  MOV R5, R17 ;  /* 0x0000001100057202 */ /* 0x000fe40000000f00 */
.L_x_8609:
[----:B------:R-:W-:Y:S05]  /*73a0*/  BSYNC.RECONVERGENT B1 ;  /* 0x0000000000017941 */ /* 0x000fea0003800200 */
.L_x_8608:
        /* <DEDUP_REMOVED lines=47> */
.L_x_8615:
[----:B------:R-:W-:Y:S05]  /*76a0*/  BSYNC.RECONVERGENT B0 ;  /* 0x0000000000007941 */ /* 0x000fea0003800200 */
.L_x_8614:
[----:B-----5:R1:W-:Y:S02]  /*76b0*/  STS.128 [R88+0x1000], R16 ;  /* 0x0010001058007388 */ /* 0x0203e40000000c00 */
.L_x_8613:
[----:B------:R-:W-:Y:S05]  /*76c0*/  BSYNC.RECONVERGENT B1 ;  /* 0x0000000000017941 */ /* 0x000fea0003800200 */
.L_x_8612:
        /* <DEDUP_REMOVED lines=46> */
.L_x_8617:
[----:B------:R-:W-:Y:S05]  /*79b0*/  BSYNC.RECONVERGENT B0 ;  /* 0x0000000000007941 */ /* 0x000fea0003800200 */
.L_x_8616:
[----:B-----5:R1:W-:Y:S02]  /*79c0*/  STS.128 [R88+0x2000], R16 ;  /* 0x0020001058007388 */ /* 0x0203e40000000c00 */
.L_x_8607:
[----:B------:R-:W-:Y:S05]  /*79d0*/  BSYNC.RECONVERGENT B2 ;  /* 0x0000000000027941 */ /* 0x000fea0003800200 */
.L_x_8606:
        /* <DEDUP_REMOVED lines=60> */
.L_x_8621:
[----:B------:R-:W-:Y:S05]  /*7da0*/  BSYNC.RECONVERGENT B0 ;  /* 0x0000000000007941 */ /* 0x000fea0003800200 */
.L_x_8620:
[----:B-----5:R1:W-:Y:S02]  /*7db0*/  STS.128 [R88+0x800], R16 ;  /* 0x0008001058007388 */ /* 0x0203e40000000c00 */
.L_x_8619:
[----:B------:R-:W-:Y:S05]  /*7dc0*/  BSYNC.RECONVERGENT B1 ;  /* 0x0000000000017941 */ /* 0x000fea0003800200 */
.L_x_8618:
        /* <DEDUP_REMOVED lines=55> */
.L_x_8625:
[----:B------:R-:W-:Y:S05]  /*8140*/  BSYNC.RECONVERGENT B0 ;  /* 0x0000000000007941 */ /* 0x000fea0003800200 */
.L_x_8624:
[----:B-----5:R1:W-:Y:S02]  /*8150*/  STS.128 [R88+0x1800], R16 ;  /* 0x0018001058007388 */ /* 0x0203e40000000c00 */
.L_x_8623:
[----:B------:R-:W-:Y:S05]  /*8160*/  BSYNC.RECONVERGENT B1 ;  /* 0x0000000000017941 */ /* 0x000fea0003800200 */
.L_x_8622:
        /* <DEDUP_REMOVED lines=53> */
.L_x_8627:
[----:B------:R-:W-:Y:S05]  /*84c0*/  BSYNC.RECONVERGENT B0 ;  /* 0x0000000000007941 */ /* 0x000fea0003800200 */
.L_x_8626:
[----:B-----5:R1:W-:Y:S01]  /*84d0*/  STS.128 [R88+0x2800], R16 ;  /* 0x0028001058007388 */ /* 0x0203e20000000c00 */
[----:B------:R-:W-:Y:S05]  /*84e0*/  BRA `(.L_x_8603) ;  /* 0x00000020006c7947 */ /* 0x000fea0003800000 */
.L_x_8605:
        /* <DEDUP_REMOVED lines=94> */
.L_x_8632:
[----:B------:R-:W-:Y:S05]  /*8ad0*/  BSYNC.RECONVERGENT B0 ;  /* 0x0000000000007941 */ /* 0x000fea0003800200 */
.L_x_8631:
[----:B------:R-:W-:Y:S05]  /*8ae0*/  BSYNC.RECONVERGENT B1 ;  /* 0x0000000000017941 */ /* 0x000fea0003800200 */
.L_x_8630:
        /* <DEDUP_REMOVED lines=85> */
.L_x_8636:
[----:B------:R-:W-:Y:S05]  /*9040*/  BSYNC.RECONVERGENT B0 ;  /* 0x0000000000007941 */ /* 0x000fea0003800200 */
.L_x_8635:
[----:B-----5:R1:W-:Y:S02]  /*9050*/  STS.128 [R88+0x1000], R24 ;  /* 0x0010001858007388 */ /* 0x0203e40000000c00 */
.L_x_8634:
[----:B------:R-:W-:Y:S05]  /*9060*/  BSYNC.RECONVERGENT B1 ;  /* 0x0000000000017941 */ /* 0x000fea0003800200 */
.L_x_8633:
        /* <DEDUP_REMOVED lines=83> */
.L_x_8638:
[----:B------:R-:W-:Y:S05]  /*95a0*/  BSYNC.RECONVERGENT B0 ;  /* 0x0000000000007941 */ /* 0x000fea0003800200 */
.L_x_8637:
[----:B-----5:R1:W-:Y:S02]  /*95b0*/  STS.128 [R88+0x2000], R24 ;  /* 0x0020001858007388 */ /* 0x0203e40000000c00 */
.L_x_8629:
[----:B------:R-:W-:Y:S05]  /*95c0*/  BSYNC.RECONVERGENT B2 ;  /* 0x0000000000027941 */ /* 0x000fea0003800200 */
.L_x_8628:
        /* <DEDUP_REMOVED lines=90> */
.L_x_8642:
[----:B------:R-:W-:Y:S05]  /*9b70*/  BSYNC.RECONVERGENT B0 ;  /* 0x0000000000007941 */ /* 0x000fea0003800200 */
.L_x_8641:
[----:B-----5:R1:W-:Y:S02]  /*9b80*/  STS.128 [R88+0x800], R24 ;  /* 0x0008001858007388 */ /* 0x0203e40000000c00 */
.L_x_8640:
[----:B------:R-:W-:Y:S05]  /*9b90*/  BSYNC.RECONVERGENT B1 ;  /* 0x0000000000017941 */ /* 0x000fea0003800200 */
.L_x_8639:
        /* <DEDUP_REMOVED lines=85> */
.L_x_8646:
[----:B------:R-:W-:Y:S05]  /*a0f0*/  BSYNC.RECONVERGENT B0 ;  /* 0x0000000000007941 */ /* 0x000fea0003800200 */
.L_x_8645:
[----:B-----5:R1:W-:Y:S02]  /*a100*/  STS.128 [R88+0x1800], R24 ;  /* 0x0018001858007388 */ /* 0x0203e40000000c00 */
.L_x_8644:
[----:B------:R-:W-:Y:S05]  /*a110*/  BSYNC.RECONVERGENT B1 ;  /* 0x0000000000017941 */ /* 0x000fea0003800200 */
.L_x_8643:
        /* <DEDUP_REMOVED lines=86> */
.L_x_8648:
[----:B------:R-:W-:Y:S05]  /*a680*/  BSYNC.RECONVERGENT B0 ;  /* 0x0000000000007941 */ /* 0x000fea0003800200 */
.L_x_8647:
[----:B-----5:R1:W-:Y:S02]  /*a690*/  STS.128 [R88+0x2800], R4 ;  /* 0x0028000458007388 */ /* 0x0203e40000000c00 */
.L_x_8603:
[----:B------:R-:W-:Y:S05]  /*a6a0*/  BSYNC.RECONVERGENT B3 ;  /* 0x0000000000037941 */ /* 0x000fea0003800200 */
.L_x_8598:
[----:B-1--4-:R-:W-:Y:S01]  /*a6b0*/  IADD3 R3, PT, PT, R61, -R60, RZ ;  /* 0x8000003c3d037210 */ /* 0x012fe20007ffe0ff */
        /* <DEDUP_REMOVED lines=26> */
.L_x_8651:
[----:B------:R4:W-:Y:S02]  /*a860*/  STS.128 [R88+0x5000], RZ ;  /* 0x005000ff58007388 */ /* 0x0009e40000000c00 */
.L_x_8650:
[----:B------:R-:W-:Y:S05]  /*a870*/  BSYNC.RECONVERGENT B0 ;  /* 0x0000000000007941 */ /* 0x000fea0003800200 */
.L_x_8649:
[----:B------:R-:W-:Y:S01]  /*a880*/  ISETP.GE.AND P0, PT, R30, R3, PT ;  /* 0x000000031e00720c */ /* 0x000fe20003f06270 */
[----:B------:R-:W-:-:S12]  /*a890*/  BSSY.RECONVERGENT B0, `(.L_x_8652) ;  /* 0x0000016000007945 */ /* 0x000fd80003800200 */
[----:B------:R-:W-:Y:S05]  /*a8a0*/  @P0 BRA `(.L_x_8653) ;  /* 0x0000000000500947 */ /* 0x000fea0003800000 */
[-C--:B-----5:R-:W-:Y:S02]  /*a8b0*/  ISETP.GE.AND P2, PT, R12, R149.reuse, PT ;  /* 0x000000950c00720c */ /* 0x0a0fe40003f46270 */
[-C--:B------:R-:W-:Y:S02]  /*a8c0*/  ISETP.GE.AND P1, PT, R10, R149.reuse, PT ;  /* 0x000000950a00720c */ /* 0x080fe40003f26270 */
[C---:B-1-3--:R-:W-:Y:S02]  /*a8d0*/  LEA R4, P3, R138.reuse, R142, 0x1 ;  /* 0x0000008e8a047211 */ /* 0x04afe400078608ff */
        /* <DEDUP_REMOVED lines=17> */
.L_x_8653:
[----:B------:R-:W-:Y:S05]  /*a9f0*/  BSYNC.RECONVERGENT B0 ;  /* 0x0000000000007941 */ /* 0x000fea0003800200 */
.L_x_8652:
        /* <DEDUP_REMOVED lines=28> */
.L_x_8656:
[----:B------:R3:W-:Y:S01]  /*abc0*/  STS.128 [R88+0x8000], RZ ;  /* 0x008000ff58007388 */ /* 0x0007e20000000c00 */
[----:B------:R-:W-:Y:S05]  /*abd0*/  BRA `(.L_x_8657) ;  /* 0x00000000000c7947 */ /* 0x000fea0003800000 */
.L_x_8655:
[----:B------:R1:W-:Y:S04]  /*abe0*/  STS.128 [R88+0x6000], RZ ;  /* 0x006000ff58007388 */ /* 0x0003e80000000c00 */
[----:B------:R1:W-:Y:S04]  /*abf0*/  STS.128 [R88+0x7000], RZ ;  /* 0x007000ff58007388 */ /* 0x0003e80000000c00 */
[----:B------:R1:W-:Y:S02]  /*ac00*/  STS.128 [R88+0x8000], RZ ;  /* 0x008000ff58007388 */ /* 0x0003e40000000c00 */
.L_x_8657:
[----:B------:R-:W-:Y:S05]  /*ac10*/  BSYNC.RECONVERGENT B0 ;  /* 0x0000000000007941 */ /* 0x000fea0003800200 */
.L_x_8654:
        /* <DEDUP_REMOVED lines=27> */
.L_x_8660:
[----:B------:R1:W-:Y:S02]  /*add0*/  STS.128 [R88+0x8800], RZ ;  /* 0x008800ff58007388 */ /* 0x0003e40000000c00 */
.L_x_8659:
[----:B------:R-:W-:Y:S05]  /*ade0*/  BSYNC.RECONVERGENT B0 ;  /* 0x0000000000007941 */ /* 0x000fea0003800200 */
.L_x_8658:
[----:B------:R-:W4:Y:S01]  /*adf0*/  LD.E R14, desc[UR4][R84.64+0x18c] ;  /* 0x00018c04540e7980 */ /* 0x000f22000c101900 */
[----:B------:R-:W-:Y:S01]  /*ae00*/  SHF.R.U32.HI R132, RZ, 0x1, R55 ;  /* 0x00000001ff847819 */ /* 0x000fe20000011637 */
[----:B------:R-:W-:Y:S01]  /*ae10*/  BSSY.RECONVERGENT B1, `(.L_x_8661) ;  /* 0x0000127000017945 */ /* 0x000fe20003800200 */
[C---:B-1----:R-:W-:Y:S01]  /*ae20*/  SHF.L.U32 R3, R55.reuse, 0x5, RZ ;  /* 0x0000000537037819 */ /* 0x042fe200000006ff */
[----:B------:R-:W0:Y:S01]  /*ae30*/  LDGDEPBAR ;  /* 0x00000000000079af */ /* 0x000e220000000000 */
[----:B------:R-:W-:Y:S02]  /*ae40*/  SHF.L.U32 R2, R55, 0x4, RZ ;  /* 0x0000000437027819 */ /* 0x000fe400000006ff */
[----:B---3--:R-:W-:Y:S02]  /*ae50*/  LOP3.LUT R4, R132, 0x8, RZ, 0xc0, !PT ;  /* 0x0000000884047812 */ /* 0x008fe400078ec0ff */
[----:B------:R-:W-:Y:S02]  /*ae60*/  LOP3.LUT R0, R3, 0xc0, RZ, 0xc0, !PT ;  /* 0x000000c003007812 */ /* 0x000fe400078ec0ff */
[----:B------:R-:W-:-:S02]  /*ae70*/  LOP3.LUT R133, R2, 0x3e00, RZ, 0xc0, !PT ;  /* 0x00003e0002857812 */ /* 0x000fc400078ec0ff */
[----:B-----5:R-:W-:Y:S02]  /*ae80*/  LOP3.LUT R7, R4, 0xc0, R3, 0xf8, !PT ;  /* 0x000000c004077812 */ /* 0x020fe400078ef803 */
[----:B------:R-:W-:Y:S02]  /*ae90*/  LOP3.LUT R5, R0, 0x8, R55, 0xf8, !PT ;  /* 0x0000000800057812 */ /* 0x000fe400078ef837 */
[----:B------:R-:W-:Y:S02]  /*aea0*/  LOP3.LUT R4, R133, 0x20, R3, 0xf8, !PT ;  /* 0x0000002085047812 */ /* 0x000fe400078ef803 */
[----:B------:R-:W-:Y:S02]  /*aeb0*/  LOP3.LUT R2, R2, 0x100, RZ, 0xc0, !PT ;  /* 0x0000010002027812 */ /* 0x000fe400078ec0ff */
[--C-:B------:R-:W-:Y:S02]  /*aec0*/  LOP3.LUT R0, R7, 0x18, R62.reuse, 0x78, !PT ;  /* 0x0000001807007812 */ /* 0x100fe400078e783e */
[----:B------:R-:W-:-:S02]  /*aed0*/  LOP3.LUT R5, R5, 0x18, R62, 0x78, !PT ;  /* 0x0000001805057812 */ /* 0x000fc400078e783e */
[--C-:B------:R-:W-:Y:S02]  /*aee0*/  LOP3.LUT R7, R4, 0x100, R3.reuse, 0xf8, !PT ;  /* 0x0000010004077812 */ /* 0x100fe400078ef803 */
[----:B------:R-:W-:Y:S02]  /*aef0*/  LOP3.LUT R2, R2, 0x20, R3, 0xf8, !PT ;  /* 0x0000002002027812 */ /* 0x000fe400078ef803 */
[----:B------:R-:W-:Y:S02]  /*af00*/  LOP3.LUT R7, R7, R0, RZ, 0xfc, !PT ;  /* 0x0000000007077212 */ /* 0x000fe400078efcff */
[----:B------:R-:W-:Y:S02]  /*af10*/  LOP3.LUT R5, R2, R5, RZ, 0xfc, !PT ;  /* 0x0000000502057212 */ /* 0x000fe400078efcff */
[-C--:B------:R-:W-:Y:S02]  /*af20*/  LEA R2, R7, R54.reuse, 0x1 ;  /* 0x0000003607027211 */ /* 0x080fe400078e08ff */
[----:B------:R-:W-:-:S02]  /*af30*/  LEA R86, R5, R54, 0x1 ;  /* 0x0000003605567211 */ /* 0x000fc400078e08ff */
[----:B------:R-:W-:Y:S01]  /*af40*/  LOP3.LUT P0, R11, R55, 0x4, RZ, 0xc0, !PT ;  /* 0x00000004370b7812 */ /* 0x000fe2000780c0ff */
[----:B------:R-:W-:Y:S01]  /*af50*/  LDSM.16.M88.4 R48, [R2] ;  /* 0x000000000230783b */ /* 0x000fe20000000200 */
[----:B------:R-:W-:Y:S02]  /*af60*/  MOV R8, 0x20 ;  /* 0x0000002000087802 */ /* 0x000fe40000000f00 */
[----:B------:R-:W-:Y:S01]  /*af70*/  IADD3 R52, PT, PT, R52, R61, -R148 ;  /* 0x0000003d34347210 */ /* 0x000fe20007ffe894 */
[----:B------:R-:W1:Y:S01]  /*af80*/  LDSM.16.M88.4 R36, [R86+0x3000] ;  /* 0x003000005624783b */ /* 0x000e620000000200 */
[----:B------:R-:W-:Y:S02]  /*af90*/  SEL R15, R8, 0xffffffe0, !P0 ;  /* 0xffffffe0080f7807 */ /* 0x000fe40004000000 */
[----:B------:R-:W-:Y:S01]  /*afa0*/  ISETP.GT.AND P0, PT, R91, R140, PT ;  /* 0x0000008c5b00720c */ /* 0x000fe20003f04270 */
[----:B------:R-:W3:Y:S01]  /*afb0*/  LDSM.16.M88.4 R72, [R86+0x3400] ;  /* 0x003400005648783b */ /* 0x000ee20000000200 */
[----:B------:R-:W-:-:S02]  /*afc0*/  IADD3 R63, PT, PT, R2, R15, RZ ;  /* 0x0000000f023f7210 */ /* 0x000fc40007ffe0ff */
[----:B------:R-:W-:Y:S01]  /*afd0*/  IADD3 R62, PT, PT, R86, R15, RZ ;  /* 0x0000000f563e7210 */ /* 0x000fe20007ffe0ff */
[----:B------:R-:W3:Y:S04]  /*afe0*/  LDSM.16.M88.4 R64, [R86+0x3800] ;  /* 0x003800005640783b */ /* 0x000ee80000000200 */
[----:B------:R-:W3:Y:S04]  /*aff0*/  LDSM.16.M88.4 R16, [R86+0x3c00] ;  /* 0x003c00005610783b */ /* 0x000ee80000000200 */
[----:B------:R-:W-:Y:S04]  /*b000*/  LDSM.16.M88.4 R4, [R63] ;  /* 0x000000003f04783b */ /* 0x000fe80000000200 */
[----:B------:R-:W3:Y:S04]  /*b010*/  LDSM.16.M88.4 R28, [R62+0x3000] ;  /* 0x003000003e1c783b */ /* 0x000ee80000000200 */
[----:B------:R-:W3:Y:S04]  /*b020*/  LDSM.16.M88.4 R24, [R62+0x3400] ;  /* 0x003400003e18783b */ /* 0x000ee80000000200 */
[----:B------:R-:W-:Y:S04]  /*b030*/  LDSM.16.M88.4 R80, [R2+0x1000] ;  /* 0x001000000250783b */ /* 0x000fe80000000200 */
[----:B------:R-:W3:Y:S04]  /*b040*/  LDSM.16.M88.4 R40, [R86+0x4000] ;  /* 0x004000005628783b */ /* 0x000ee80000000200 */
[----:B------:R-:W3:Y:S01]  /*b050*/  LDSM.16.M88.4 R76, [R62+0x3800] ;  /* 0x003800003e4c783b */ /* 0x000ee20000000200 */
[C---:B-1----:R-:W-:Y:S03]  /*b060*/  HMMA.16816.F32.BF16 R20, R48.reuse, R36, RZ ;  /* 0x000000243014723c */ /* 0x042fe600000418ff */
[----:B------:R-:W-:Y:S04]  /*b070*/  LDSM.16.M88.4 R44, [R63+0x1000] ;  /* 0x001000003f2c783b */ /* 0x000fe80000000200 */
[----:B--2---:R-:W-:Y:S01]  /*b080*/  LDSM.16.M88.4 R100, [R62+0x4000] ;  /* 0x004000003e64783b */ /* 0x004fe20000000200 */
[C---:B------:R-:W-:Y:S03]  /*b090*/  HMMA.16816.F32.BF16 R36, R48.reuse, R38, RZ ;  /* 0x000000263024723c */ /* 0x040fe600000418ff */
[----:B------:R-:W-:Y:S05]  /*b0a0*/  LDSM.16.M88.4 R92, [R86+0x4400] ;  /* 0x00440000565c783b */ /* 0x000fea0000000200 */
[C---:B---3--:R-:W-:Y:S08]  /*b0b0*/  HMMA.16816.F32.BF16 R32, R48.reuse, R72, RZ ;  /* 0x000000483020723c */ /* 0x048ff000000418ff */
        /* <DEDUP_REMOVED lines=25> */
[C---:B--2---:R-:W-:Y:S08]  /*b250*/  HMMA.16816.F32.BF16 R20, R28.reuse, R24, R20 ;  /* 0x000000181c14723c */ /* 0x044ff00000041814 */
[----:B------:R-:W-:Y:S01]  /*b260*/  HMMA.16816.F32.BF16 R36, R28, R26, R36 ;  /* 0x0000001a1c24723c */ /* 0x000fe20000041824 */
[----:B------:R-:W-:Y:S07]  /*b270*/  LDSM.16.M88.4 R24, [R86+0x4c00] ;  /* 0x004c00005618783b */ /* 0x000fee0000000200 */
[----:B------:R-:W-:Y:S08]  /*b280*/  HMMA.16816.F32.BF16 R72, R80, R94, R72 ;  /* 0x0000005e5048723c */ /* 0x000ff00000041848 */
[C---:B-1----:R-:W-:Y:S08]  /*b290*/  HMMA.16816.F32.BF16 R20, R16.reuse, R4, R20 ;  /* 0x000000041014723c */ /* 0x042ff00000041814 */
[----:B------:R-:W-:Y:S01]  /*b2a0*/  HMMA.16816.F32.BF16 R36, R16, R6, R36 ;  /* 0x000000061024723c */ /* 0x000fe20000041824 */
[----:B------:R-:W1:Y:S07]  /*b2b0*/  LDSM.16.M88.4 R4, [R62+0x4800] ;  /* 0x004800003e04783b */ /* 0x000e6e0000000200 */
[C---:B------:R-:W-:Y:S01]  /*b2c0*/  HMMA.16816.F32.BF16 R92, R80.reuse, R76, R68 ;  /* 0x0000004c505c723c */ /* 0x040fe20000041844 */
[----:B------:R-:W2:Y:S07]  /*b2d0*/  LDSM.16.M88.4 R68, [R86+0x5400] ;  /* 0x005400005644783b */ /* 0x000eae0000000200 */
[----:B------:R-:W-:Y:S01]  /*b2e0*/  HMMA.16816.F32.BF16 R64, R80, R78, R64 ;  /* 0x0000004e5040723c */ /* 0x000fe20000041840 */
[-C--:B----4-:R-:W-:Y:S01]  /*b2f0*/  FMUL.FTZ R20, R20, R14.reuse ;  /* 0x0000000e14147220 */ /* 0x090fe20000410000 */
[-C--:B------:R-:W-:Y:S01]  /*b300*/  FMUL.FTZ R77, R21, R14.reuse ;  /* 0x0000000e154d7220 */ /* 0x080fe20000410000 */
[-C--:B------:R-:W-:Y:S01]  /*b310*/  FMUL.FTZ R76, R22, R14.reuse ;  /* 0x0000000e164c7220 */ /* 0x080fe20000410000 */
[-C--:B------:R-:W-:Y:S01]  /*b320*/  FMUL.FTZ R78, R23, R14.reuse ;  /* 0x0000000e174e7220 */ /* 0x080fe20000410000 */
[----:B------:R3:W4:Y:S03]  /*b330*/  MUFU.TANH R63, R20 ;  /* 0x00000014003f7308 */ /* 0x0007260000002400 */
[C---:B------:R-:W-:Y:S01]  /*b340*/  HMMA.16816.F32.BF16 R100, R44.reuse, R40, R32 ;  /* 0x000000282c64723c */ /* 0x040fe20000041820 */
[----:B------:R-:W-:Y:S04]  /*b350*/  LDSM.16.M88.4 R32, [R62+0x5400] ;  /* 0x005400003e20783b */ /* 0x000fe80000000200 */
[----:B------:R-:W2:Y:S03]  /*b360*/  MUFU.TANH R77, R77 ;  /* 0x0000004d004d7308 */ /* 0x000ea60000002400 */
[C---:B------:R-:W-:Y:S01]  /*b370*/  HMMA.16816.F32.BF16 R72, R44.reuse, R42, R72 ;  /* 0x0000002a2c48723c */ /* 0x040fe20000041848 */
[----:B------:R-:W-:Y:S04]  /*b380*/  LDSM.16.M88.4 R40, [R62+0x4c00] ;  /* 0x004c00003e28783b */ /* 0x000fe80000000200 */
[----:B------:R-:W2:Y:S01]  /*b390*/  MUFU.TANH R76, R76 ;  /* 0x0000004c004c7308 */ /* 0x000ea20000002400 */
[----:B---3--:R-:W3:Y:S02]  /*b3a0*/  LDSM.16.M88.4 R20, [R86+0x5800] ;  /* 0x005800005614783b */ /* 0x008ee40000000200 */
[C---:B-1----:R-:W-:Y:S05]  /*b3b0*/  HMMA.16816.F32.BF16 R92, R44.reuse, R4, R92 ;  /* 0x000000042c5c723c */ /* 0x042fea000004185c */
[----:B------:R-:W1:Y:S03]  /*b3c0*/  MUFU.TANH R78, R78 ;  /* 0x0000004e004e7308 */ /* 0x000e660000002400 */
[----:B------:R-:W-:Y:S01]  /*b3d0*/  HMMA.16816.F32.BF16 R64, R44, R6, R64 ;  /* 0x000000062c40723c */ /* 0x000fe20000041840 */
[----:B------:R-:W4:Y:S07]  /*b3e0*/  LDSM.16.M88.4 R4, [R86+0x5c00] ;  /* 0x005c00005604783b */ /* 0x000f2e0000000200 */
[C---:B------:R-:W-:Y:S08]  /*b3f0*/  HMMA.16816.F32.BF16 R48, R80.reuse, R26, R48 ;  /* 0x0000001a5030723c */ /* 0x040ff00000041830 */
[----:B------:R-:W-:Y:S01]  /*b400*/  HMMA.16816.F32.BF16 R56, R80, R24, R56 ;  /* 0x000000185038723c */ /* 0x000fe20000041838 */
[-C--:B------:R-:W-:Y:S01]  /*b410*/  FMUL.FTZ R24, R36, R14.reuse ;  /* 0x0000000e24187220 */ /* 0x080fe20000410000 */
[----:B------:R-:W-:-:S05]  /*b420*/  FMUL.FTZ R25, R37, R14 ;  /* 0x0000000e25197220 */ /* 0x000fca0000410000 */
[----:B------:R-:W1:Y:S01]  /*b430*/  MUFU.TANH R24, R24 ;  /* 0x0000001800187308 */ /* 0x000e620000002400 */
[C---:B--2---:R-:W-:Y:S07]  /*b440*/  HMMA.16816.F32.BF16 R100, R28.reuse, R68, R100 ;  /* 0x000000441c64723c */ /* 0x044fee0000041864 */
[----:B------:R-:W2:Y:S01]  /*b450*/  MUFU.TANH R25, R25 ;  /* 0x0000001900197308 */ /* 0x000ea20000002400 */
[C---:B---3--:R-:W-:Y:S08]  /*b460*/  HMMA.16816.F32.BF16 R92, R28.reuse, R20, R92 ;  /* 0x000000141c5c723c */ /* 0x048ff0000004185c */
[----:B------:R-:W-:Y:S01]  /*b470*/  HMMA.16816.F32.BF16 R64, R28, R22, R64 ;  /* 0x000000161c40723c */ /* 0x000fe20000041840 */
[----:B------:R-:W3:Y:S07]  /*b480*/  LDSM.16.M88.4 R20, [R62+0x5c00] ;  /* 0x005c00003e14783b */ /* 0x000eee0000000200 */
[----:B------:R-:W-:Y:S08]  /*b490*/  HMMA.16816.F32.BF16 R48, R44, R42, R48 ;  /* 0x0000002a2c30723c */ /* 0x000ff00000041830 */
[----:B------:R-:W-:Y:S01]  /*b4a0*/  HMMA.16816.F32.BF16 R72, R28, R70, R72 ;  /* 0x000000461c48723c */ /* 0x000fe20000041848 */
[----:B------:R-:W1:Y:S01]  /*b4b0*/  LDSM.16.M88.4 R68, [R62+0x5800] ;  /* 0x005800003e44783b */ /* 0x000e620000000200 */
[----:B------:R-:W-:-:S06]  /*b4c0*/  DEPBAR.LE SB0, 0x0 ;  /* 0x000080000000791a */ /* 0x000fcc0000000000 */
[----:B------:R-:W-:Y:S08]  /*b4d0*/  HMMA.16816.F32.BF16 R56, R44, R40, R56 ;  /* 0x000000282c38723c */ /* 0x000ff00000041838 */
[----:B----4-:R-:W-:Y:S01]  /*b4e0*/  HMMA.16816.F32.BF16 R48, R28, R6, R48 ;  /* 0x000000061c30723c */ /* 0x010fe20000041830 */
[----:B------:R-:W-:-:S07]  /*b4f0*/  IADD3 R6, PT, PT, R61, -R148, -R53 ;  /* 0x800000943d067210 */ /* 0x000fce0007ffe835 */
[----:B------:R-:W-:Y:S01]  /*b500*/  HMMA.16816.F32.BF16 R100, R16, R32, R100 ;  /* 0x000000201064723c */ /* 0x000fe20000041864 */
[-C--:B------:R-:W-:Y:S01]  /*b510*/  FMUL.FTZ R32, R38, R14.reuse ;  /* 0x0000000e26207220 */ /* 0x080fe20000410000 */
[----:B------:R-:W-:-:S05]  /*b520*/  FMUL.FTZ R33, R39, R14 ;  /* 0x0000000e27217220 */ /* 0x000fca0000410000 */
[----:B------:R-:W4:Y:S01]  /*b530*/  MUFU.TANH R32, R32 ;  /* 0x0000002000207308 */ /* 0x000f220000002400 */
[----:B------:R-:W-:Y:S07]  /*b540*/  HMMA.16816.F32.BF16 R56, R28, R4, R56 ;  /* 0x000000041c38723c */ /* 0x000fee0000041838 */
[----:B------:R-:W2:Y:S01]  /*b550*/  MUFU.TANH R33, R33 ;  /* 0x0000002100217308 */ /* 0x000ea20000002400 */
[----:B---3--:R-:W-:Y:S03]  /*b560*/  HMMA.16816.F32.BF16 R48, R16, R22, R48 ;  /* 0x000000161030723c */ /* 0x008fe60000041830 */
[-C--:B------:R-:W-:Y:S01]  /*b570*/  FMUL.FTZ R36, R100, R14.reuse ;  /* 0x0000000e64247220 */ /* 0x080fe20000410000 */
[----:B------:R-:W-:-:S04]  /*b580*/  FMUL.FTZ R37, R103, R14 ;  /* 0x0000000e67257220 */ /* 0x000fc80000410000 */
[C---:B------:R-:W-:Y:S01]  /*b590*/  HMMA.16816.F32.BF16 R72, R16.reuse, R34, R72 ;  /* 0x000000221048723c */ /* 0x040fe20000041848 */
[-C--:B------:R-:W-:Y:S01]  /*b5a0*/  FMUL.FTZ R34, R101, R14.reuse ;  /* 0x0000000e65227220 */ /* 0x080fe20000410000 */
[-C--:B------:R-:W-:Y:S01]  /*b5b0*/  FMUL.FTZ R35, R102, R14.reuse ;  /* 0x0000000e66237220 */ /* 0x080fe20000410000 */
[----:B------:R-:W3:Y:S05]  /*b5c0*/  MUFU.TANH R36, R36 ;  /* 0x0000002400247308 */ /* 0x000eea0000002400 */
[C---:B-1----:R-:W-:Y:S03]  /*b5d0*/  HMMA.16816.F32.BF16 R92, R16.reuse, R68, R92 ;  /* 0x00000044105c723c */ /* 0x042fe6000004185c */
[-C--:B------:R-:W-:Y:S01]  /*b5e0*/  FMUL.FTZ R47, R48, R14.reuse ;  /* 0x0000000e302f7220 */ /* 0x080fe20000410000 */
[-C--:B------:R-:W-:Y:S01]  /*b5f0*/  FMUL.FTZ R23, R50, R14.reuse ;  /* 0x0000000e32177220 */ /* 0x080fe20000410000 */
[----:B------:R-:W1:Y:S03]  /*b600*/  MUFU.TANH R34, R34 ;  /* 0x0000002200227308 */ /* 0x000e660000002400 */
[C---:B------:R-:W-:Y:S03]  /*b610*/  HMMA.16816.F32.BF16 R64, R16.reuse, R70, R64 ;  /* 0x000000461040723c */ /* 0x040fe60000041840 */
[-C--:B------:R-:W-:Y:S01]  /*b620*/  FMUL.FTZ R38, R72, R14.reuse ;  /* 0x0000000e48267220 */ /* 0x080fe20000410000 */
[-C--:B------:R-:W-:Y:S01]  /*b630*/  FMUL.FTZ R39, R73, R14.reuse ;  /* 0x0000000e49277220 */ /* 0x080fe20000410000 */
[-C--:B------:R-:W-:Y:S01]  /*b640*/  FMUL.FTZ R26, R74, R14.reuse ;  /* 0x0000000e4a1a7220 */ /* 0x080fe20000410000 */
[-C--:B------:R-:W-:Y:S01]  /*b650*/  FMUL.FTZ R4, R75, R14.reuse ;  /* 0x0000000e4b047220 */ /* 0x080fe20000410000 */
[----:B------:R-:W1:Y:S01]  /*b660*/  MUFU.TANH R35, R35 ;  /* 0x0000002300237308 */ /* 0x000e620000002400 */
[----:B------:R-:W-:Y:S01]  /*b670*/  HMMA.16816.F32.BF16 R56, R16, R20, R56 ;  /* 0x000000141038723c */ /* 0x000fe20000041838 */
[-C--:B------:R-:W-:Y:S01]  /*b680*/  FMUL.FTZ R17, R49, R14.reuse ;  /* 0x0000000e31117220 */ /* 0x080fe20000410000 */
[----:B------:R-:W-:Y:S01]  /*b690*/  LOP3.LUT R49, R132, 0x1f0, RZ, 0xc0, !PT ;  /* 0x000001f084317812 */ /* 0x000fe200078ec0ff */
[-C--:B------:R-:W-:Y:S01]  /*b6a0*/  FMUL.FTZ R5, R92, R14.reuse ;  /* 0x0000000e5c057220 */ /* 0x080fe20000410000 */
[-C--:B------:R-:W-:Y:S01]  /*b6b0*/  FMUL.FTZ R27, R93, R14.reuse ;  /* 0x0000000e5d1b7220 */ /* 0x080fe20000410000 */
[-C--:B------:R-:W-:Y:S01]  /*b6c0*/  FMUL.FTZ R41, R94, R14.reuse ;  /* 0x0000000e5e297220 */ /* 0x080fe20000410000 */
[----:B------:R-:W-:Y:S01]  /*b6d0*/  LOP3.LUT R98, R49, 0x7, R98, 0xf8, !PT ;  /* 0x0000000731627812 */ /* 0x000fe200078ef862 */
[-C--:B------:R-:W-:Y:S01]  /*b6e0*/  FMUL.FTZ R40, R95, R14.reuse ;  /* 0x0000000e5f287220 */ /* 0x080fe20000410000 */
[----:B------:R-:W-:Y:S01]  /*b6f0*/  FMUL.FTZ R49, R51, R14 ;  /* 0x0000000e33317220 */ /* 0x000fe20000410000 */
[----:B------:R-:W1:Y:S01]  /*b700*/  MUFU.TANH R37, R37 ;  /* 0x0000002500257308 */ /* 0x000e620000002400 */
[----:B------:R-:W-:Y:S01]  /*b710*/  LEA R157, R147, R98, 0x6 ;  /* 0x00000062939d7211 */ /* 0x000fe200078e30ff */
[-C--:B------:R-:W-:Y:S01]  /*b720*/  FMUL.FTZ R21, R64, R14.reuse ;  /* 0x0000000e40157220 */ /* 0x080fe20000410000 */
[-C--:B------:R-:W-:Y:S01]  /*b730*/  FMUL.FTZ R7, R65, R14.reuse ;  /* 0x0000000e41077220 */ /* 0x080fe20000410000 */
[-C--:B------:R-:W-:Y:S01]  /*b740*/  FMUL.FTZ R42, R66, R14.reuse ;  /* 0x0000000e422a7220 */ /* 0x080fe20000410000 */
[----:B------:R-:W-:Y:S01]  /*b750*/  FMUL.FTZ R29, R67, R14 ;  /* 0x0000000e431d7220 */ /* 0x000fe20000410000 */
[----:B------:R-:W-:-:S02]  /*b760*/  IADD3 R52, PT, PT, R157, R52, RZ ;  /* 0x000000349d347210 */ /* 0x000fc40007ffe0ff */
[----:B------:R-:W1:Y:S01]  /*b770*/  MUFU.TANH R38, R38 ;  /* 0x0000002600267308 */ /* 0x000e620000002400 */
[----:B------:R-:W-:Y:S01]  /*b780*/  IADD3 R157, PT, PT, R157, R6, RZ ;  /* 0x000000069d9d7210 */ /* 0x000fe20007ffe0ff */
[-C--:B------:R-:W-:Y:S01]  /*b790*/  FMUL.FTZ R31, R56, R14.reuse ;  /* 0x0000000e381f7220 */ /* 0x080fe20000410000 */
[-C--:B------:R-:W-:Y:S01]  /*b7a0*/  FMUL.FTZ R19, R57, R14.reuse ;  /* 0x0000000e39137220 */ /* 0x080fe20000410000 */
[-C--:B------:R-:W-:Y:S01]  /*b7b0*/  FMUL.FTZ R43, R58, R14.reuse ;  /* 0x0000000e3a2b7220 */ /* 0x080fe20000410000 */
[----:B------:R-:W-:Y:S01]  /*b7c0*/  FMUL.FTZ R45, R59, R14 ;  /* 0x0000000e3b2d7220 */ /* 0x000fe20000410000 */
[----:B------:R-:W-:Y:S02]  /*b7d0*/  VIMNMX R159, PT, PT, RZ, R157, !PT ;  /* 0x0000009dff9f7248 */ /* 0x000fe40007fe0100 */
[----:B------:R-:W1:Y:S01]  /*b7e0*/  MUFU.TANH R39, R39 ;  /* 0x0000002700277308 */ /* 0x000e620000002400 */
[C-C-:B------:R-:W-:Y:S02]  /*b7f0*/  VIADDMNMX R158, R52.reuse, 0x1, R61.reuse, PT ;  /* 0x00000001349e7846 */ /* 0x140fe4000380013d */
[----:B------:R-:W-:-:S02]  /*b800*/  VIADDMNMX R156, R52, 0x9, R61, PT ;  /* 0x00000009349c7846 */ /* 0x000fc4000380013d */
[----:B------:R-:W-:-:S03]  /*b810*/  VIADDMNMX R157, R157, 0x8, RZ, !PT ;  /* 0x000000089d9d7846 */ /* 0x000fc600078001ff */
        /* <DEDUP_REMOVED lines=33> */
.L_x_8664:
        /* <DEDUP_REMOVED lines=60> */
.L_x_8665:
[----:B------:R-:W-:Y:S05]  /*bdf0*/  BSYNC.RECONVERGENT B0 ;  /* 0x0000000000007941 */ /* 0x000fea0003800200 */
.L_x_8663:
        /* <DEDUP_REMOVED lines=40> */
.L_x_8662:
[----:B------:R-:W-:Y:S05]  /*c080*/  BSYNC.RECONVERGENT B1 ;  /* 0x0000000000017941 */ /* 0x000fea0003800200 */
.L_x_8661:
[----:B------:R-:W2:Y:S01]  /*c090*/  LD.E R110, desc[UR4][R84.64+0xdc] ;  /* 0x0000dc04546e7980 */ /* 0x000ea2000c101900 */
[----:B---3--:R-:W-:Y:S01]  /*c0a0*/  IMAD.SHL.U32 R51, R55, 0x2, RZ ;  /* 0x0000000237337824 */ /* 0x008fe200078e00ff */
[----:B------:R-:W-:Y:S01]  /*c0b0*/  LOP3.LUT R3, R0, 0x120, R3, 0xf8, !PT ;  /* 0x0000012000037812 */ /* 0x000fe200078ef803 */
[----:B------:R-:W-:Y:S03]  /*c0c0*/  BSSY B2, `(.L_x_8666) ;  /* 0x00004b3000027945 */ /* 0x000fe60003800000 */
[----:B------:R-:W-:Y:S01]  /*c0d0*/  LOP3.LUT R51, R51, 0x6, RZ, 0xc0, !PT ;  /* 0x0000000633337812 */ /* 0x000fe200078ec0ff */
[----:B------:R-:W-:-:S03]  /*c0e0*/  IMAD R0, R3, 0x2, R54 ;  /* 0x0000000203007824 */ /* 0x000fc600078e0236 */
[----:B------:R-:W-:Y:S01]  /*c0f0*/  LOP3.LUT R60, R60, R51, RZ, 0xfc, !PT ;  /* 0x000000333c3c7212 */ /* 0x000fe200078efcff */
[----:B------:R-:W-:Y:S01]  /*c100*/  IMAD.IADD R108, R15, 0x1, R0 ;  /* 0x000000010f6c7824 */ /* 0x000fe200078e0200 */
[----:B------:R-:W-:Y:S03]  /*c110*/  LDSM.16.MT88.4 R92, [R0+0x8400] ;  /* 0x00840000005c783b */ /* 0x000fe60000004200 */
[C---:B------:R-:W-:Y:S01]  /*c120*/  VIADD R6, R60.reuse, 0x1 ;  /* 0x000000013c067836 */ /* 0x040fe20000000000 */
[----:B------:R-:W-:Y:S01]  /*c130*/  LDSM.16.MT88.4 R68, [R108+0x6000] ;  /* 0x006000006c44783b */ /* 0x000fe20000004200 */
[C---:B------:R-:W-:Y:S02]  /*c140*/  VIADD R14, R60.reuse, 0x8 ;  /* 0x000000083c0e7836 */ /* 0x040fe40000000000 */
[----:B------:R-:W-:Y:S01]  /*c150*/  VIADD R16, R60, 0x18 ;  /* 0x000000183c107836 */ /* 0x000fe20000000000 */
[----:B------:R-:W-:Y:S01]  /*c160*/  ISETP.GE.AND P0, PT, R6, R159, PT ;  /* 0x0000009f0600720c */ /* 0x000fe20003f06270 */
[----:B------:R-:W-:Y:S01]  /*c170*/  VIADD R18, R60, 0x19 ;  /* 0x000000193c127836 */ /* 0x000fe20000000000 */
[C---:B------:R-:W-:Y:S01]  /*c180*/  ISETP.GE.AND P3, PT, R6.reuse, R157, PT ;  /* 0x0000009d0600720c */ /* 0x040fe20003f66270 */
[----:B------:R-:W-:Y:S01]  /*c190*/  LDSM.16.MT88.4 R52, [R108+0x7000] ;  /* 0x007000006c34783b */ /* 0x000fe20000004200 */
[----:B------:R-:W-:-:S02]  /*c1a0*/  ISETP.GE.AND P4, PT, R6, R158, PT ;  /* 0x0000009e0600720c */ /* 0x000fc40003f86270 */
[----:B------:R-:W-:Y:S01]  /*c1b0*/  ISETP.GE.AND P2, PT, R6, R156, PT ;  /* 0x0000009c0600720c */ /* 0x000fe20003f46270 */
[----:B------:R-:W-:Y:S01]  /*c1c0*/  VIADD R6, R60, 0x9 ;  /* 0x000000093c067836 */ /* 0x000fe20000000000 */
        /* <DEDUP_REMOVED lines=24> */
[----:B------:R-:W-:Y:S01]  /*c350*/  FSEL R44, R25, -INF , !P4 ;  /* 0xff800000192c7808 */ /* 0x000fe20006000000 */
[----:B------:R-:W-:Y:S01]  /*c360*/  VIADD R25, R60, 0x21 ;  /* 0x000000213c197836 */ /* 0x000fe20000000000 */
[----:B------:R-:W-:-:S02]  /*c370*/  FSEL R6, R6, -INF , !P1 ;  /* 0xff80000006067808 */ /* 0x000fc40004800000 */
[----:B------:R-:W-:Y:S02]  /*c380*/  FSEL R24, R36, -INF , P0 ;  /* 0xff80000024187808 */ /* 0x000fe40000000000 */
[C---:B------:R-:W-:Y:S02]  /*c390*/  ISETP.GE.AND P2, PT, R14.reuse, R159, PT ;  /* 0x0000009f0e00720c */ /* 0x040fe40003f46270 */
[C---:B------:R-:W-:Y:S02]  /*c3a0*/  ISETP.GE.AND P4, PT, R14.reuse, R158, PT ;  /* 0x0000009e0e00720c */ /* 0x040fe40003f86270 */
[C---:B------:R-:W-:Y:S02]  /*c3b0*/  ISETP.GE.AND P1, PT, R14.reuse, R157, PT ;  /* 0x0000009d0e00720c */ /* 0x040fe40003f26270 */
[----:B------:R-:W-:Y:S02]  /*c3c0*/  ISETP.GE.AND P0, PT, R14, R156, PT ;  /* 0x0000009c0e00720c */ /* 0x000fe40003f06270 */
[----:B-1----:R-:W-:-:S02]  /*c3d0*/  FSEL R14, R35, -INF , P3 ;  /* 0xff800000230e7808 */ /* 0x002fc40001800000 */
        /* <DEDUP_REMOVED lines=16> */
[----:B------:R-:W-:Y:S02]  /*c4e0*/  FSEL R26, R26, -INF , P2 ;  /* 0xff8000001a1a7808 */ /* 0x000fe40001000000 */
[----:B------:R-:W-:Y:S02]  /*c4f0*/  FSEL R4, R4, -INF , P0 ;  /* 0xff80000004047808 */ /* 0x000fe40000000000 */
[----:B------:R-:W-:-:S02]  /*c500*/  ISETP.GE.AND P2, PT, R18, R159, PT ;  /* 0x0000009f1200720c */ /* 0x000fc40003f46270 */
[----:B------:R-:W-:Y:S02]  /*c510*/  FSEL R34, R26, -INF , !P5 ;  /* 0xff8000001a227808 */ /* 0x000fe40006800000 */
[----:B------:R-:W-:Y:S01]  /*c520*/  FSEL R162, R5, -INF , P2 ;  /* 0xff80000005a27808 */ /* 0x000fe20001000000 */
[----:B------:R-:W-:Y:S01]  /*c530*/  VIADD R5, R60, 0x28 ;  /* 0x000000283c057836 */ /* 0x000fe20000000000 */
[----:B------:R-:W-:Y:S02]  /*c540*/  FSEL R39, R39, -INF , P1 ;  /* 0xff80000027277808 */ /* 0x000fe40000800000 */
[----:B------:R-:W-:Y:S02]  /*c550*/  ISETP.GE.AND P5, PT, R18, R157, PT ;  /* 0x0000009d1200720c */ /* 0x000fe40003fa6270 */
[----:B------:R-:W-:Y:S01]  /*c560*/  FSEL R32, R4, -INF , !P3 ;  /* 0xff80000004207808 */ /* 0x000fe20005800000 */
[----:B------:R-:W-:Y:S01]  /*c570*/  VIADD R4, R60, 0x29 ;  /* 0x000000293c047836 */ /* 0x000fe20000000000 */
[----:B------:R-:W-:-:S02]  /*c580*/  ISETP.GE.AND P0, PT, R25, R159, PT ;  /* 0x0000009f1900720c */ /* 0x000fc40003f06270 */
[----:B------:R-:W-:Y:S02]  /*c590*/  ISETP.GE.AND P3, PT, R25, R157, PT ;  /* 0x0000009d1900720c */ /* 0x000fe40003f66270 */
[----:B------:R-:W-:Y:S02]  /*c5a0*/  FSEL R20, R20, -INF , !P6 ;  /* 0xff80000014147808 */ /* 0x000fe40007000000 */
[C---:B------:R-:W-:Y:S02]  /*c5b0*/  ISETP.GE.AND P6, PT, R18.reuse, R158, PT ;  /* 0x0000009e1200720c */ /* 0x040fe40003fc6270 */
[----:B------:R-:W-:Y:S02]  /*c5c0*/  ISETP.GE.AND P1, PT, R18, R156, PT ;  /* 0x0000009c1200720c */ /* 0x000fe40003f26270 */
[----:B------:R-:W-:Y:S02]  /*c5d0*/  FSEL R18, R39, -INF , !P4 ;  /* 0xff80000027127808 */ /* 0x000fe40006000000 */
[----:B------:R-:W-:-:S02]  /*c5e0*/  FSEL R41, R41, -INF , P5 ;  /* 0xff80000029297808 */ /* 0x000fc40002800000 */
[C---:B------:R-:W-:Y:S02]  /*c5f0*/  ISETP.GE.AND P4, PT, R25.reuse, R158, PT ;  /* 0x0000009e1900720c */ /* 0x040fe40003f86270 */
[----:B------:R-:W-:Y:S02]  /*c600*/  ISETP.GE.AND P2, PT, R25, R156, PT ;  /* 0x0000009c1900720c */ /* 0x000fe40003f46270 */
[----:B------:R-:W-:Y:S02]  /*c610*/  ISETP.GE.AND P5, PT, R5, R159, PT ;  /* 0x0000009f0500720c */ /* 0x000fe40003fa6270 */
[----:B------:R-:W-:Y:S02]  /*c620*/  FSEL R27, R27, -INF , P0 ;  /* 0xff8000001b1b7808 */ /* 0x000fe40000000000 */
[----:B------:R-:W-:Y:S02]  /*c630*/  FSEL R40, R40, -INF , P3 ;  /* 0xff80000028287808 */ /* 0x000fe40001800000 */
[----:B------:R-:W-:-:S02]  /*c640*/  FSEL R134, R41, -INF , !P1 ;  /* 0xff80000029867808 */ /* 0x000fc40004800000 */
[----:B------:R-:W-:Y:S02]  /*c650*/  ISETP.GE.AND P1, PT, R5, R157, PT ;  /* 0x0000009d0500720c */ /* 0x000fe40003f26270 */
[----:B------:R-:W-:Y:S02]  /*c660*/  FSEL R160, R27, -INF , !P4 ;  /* 0xff8000001ba07808 */ /* 0x000fe40006000000 */
[----:B------:R-:W-:Y:S02]  /*c670*/  FSEL R130, R40, -INF , !P2 ;  /* 0xff80000028827808 */ /* 0x000fe40005000000 */
[----:B------:R-:W-:Y:S02]  /*c680*/  FSEL R21, R21, -INF , P5 ;  /* 0xff80000015157808 */ /* 0x000fe40002800000 */
[----:B------:R-:W-:Y:S02]  /*c690*/  FSEL R162, R162, -INF , !P6 ;  /* 0xff800000a2a27808 */ /* 0x000fe40007000000 */
[----:B------:R-:W-:-:S02]  /*c6a0*/  ISETP.GE.AND P4, PT, R4, R159, PT ;  /* 0x0000009f0400720c */ /* 0x000fc40003f86270 */
[C---:B------:R-:W-:Y:S02]  /*c6b0*/  ISETP.GE.AND P3, PT, R4.reuse, R158, PT ;  /* 0x0000009e0400720c */ /* 0x040fe40003f66270 */
[C---:B------:R-:W-:Y:S02]  /*c6c0*/  ISETP.GE.AND P2, PT, R4.reuse, R157, PT ;  /* 0x0000009d0400720c */ /* 0x040fe40003f46270 */
[----:B------:R-:W-:Y:S01]  /*c6d0*/  ISETP.GE.AND P5, PT, R4, R156, PT ;  /* 0x0000009c0400720c */ /* 0x000fe20003fa6270 */
[C---:B------:R-:W-:Y:S01]  /*c6e0*/  VIADD R4, R60.reuse, 0x30 ;  /* 0x000000303c047836 */ /* 0x040fe20000000000 */
[C---:B------:R-:W-:Y:S02]  /*c6f0*/  ISETP.GE.AND P6, PT, R5.reuse, R158, PT ;  /* 0x0000009e0500720c */ /* 0x040fe40003fc6270 */
[----:B------:R-:W-:Y:S01]  /*c700*/  ISETP.GE.AND P0, PT, R5, R156, PT ;  /* 0x0000009c0500720c */ /* 0x000fe20003f06270 */
[----:B------:R-:W-:Y:S01]  /*c710*/  VIADD R5, R60, 0x31 ;  /* 0x000000313c057836 */ /* 0x000fe20000000000 */
[----:B------:R-:W-:-:S02]  /*c720*/  FSEL R42, R42, -INF , P1 ;  /* 0xff8000002a2a7808 */ /* 0x000fc40000800000 */
[----:B------:R-:W-:Y:S02]  /*c730*/  FSEL R120, R21, -INF , !P6 ;  /* 0xff80000015787808 */ /* 0x000fe40007000000 */
[-C--:B------:R-:W-:Y:S02]  /*c740*/  ISETP.GE.AND P6, PT, R4, R159.reuse, PT ;  /* 0x0000009f0400720c */ /* 0x080fe40003fc6270 */
[----:B------:R-:W-:Y:S02]  /*c750*/  FSEL R29, R29, -INF , P2 ;  /* 0xff8000001d1d7808 */ /* 0x000fe40001000000 */
[----:B------:R-:W-:Y:S02]  /*c760*/  FSEL R122, R42, -INF , !P0 ;  /* 0xff8000002a7a7808 */ /* 0x000fe40004000000 */
[----:B------:R-:W-:Y:S02]  /*c770*/  FSEL R7, R7, -INF , P4 ;  /* 0xff80000007077808 */ /* 0x000fe40002000000 */
[----:B------:R-:W-:-:S02]  /*c780*/  ISETP.GE.AND P2, PT, R5, R159, PT ;  /* 0x0000009f0500720c */ /* 0x000fc40003f46270 */
[C---:B------:R-:W-:Y:S02]  /*c790*/  ISETP.GE.AND P1, PT, R4.reuse, R158, PT ;  /* 0x0000009e0400720c */ /* 0x040fe40003f26270 */
[CC--:B------:R-:W-:Y:S02]  /*c7a0*/  ISETP.GE.AND P0, PT, R4.reuse, R157.reuse, PT ;  /* 0x0000009d0400720c */ /* 0x0c0fe40003f06270 */
[----:B------:R-:W-:Y:S01]  /*c7b0*/  ISETP.GE.AND P4, PT, R4, R156, PT ;  /* 0x0000009c0400720c */ /* 0x000fe20003f86270 */
[----:B------:R-:W-:Y:S01]  /*c7c0*/  VIADD R4, R60, 0x38 ;  /* 0x000000383c047836 */ /* 0x000fe20000000000 */
[----:B------:R-:W-:Y:S02]  /*c7d0*/  FSEL R31, R31, -INF , P6 ;  /* 0xff8000001f1f7808 */ /* 0x000fe40003000000 */
[----:B------:R-:W-:Y:S02]  /*c7e0*/  ISETP.GE.AND P6, PT, R5, R157, PT ;  /* 0x0000009d0500720c */ /* 0x000fe40003fc6270 */
[----:B------:R-:W-:-:S02]  /*c7f0*/  FSEL R19, R19, -INF , P2 ;  /* 0xff80000013137808 */ /* 0x000fc40001000000 */
[-C--:B------:R-:W-:Y:S02]  /*c800*/  ISETP.GE.AND P2, PT, R60, R159.reuse, PT ;  /* 0x0000009f3c00720c */ /* 0x080fe40003f46270 */
[----:B------:R-:W-:Y:S02]  /*c810*/  FSEL R43, R43, -INF , P0 ;  /* 0xff8000002b2b7808 */ /* 0x000fe40000000000 */
[----:B------:R-:W-:Y:S02]  /*c820*/  ISETP.GE.AND P0, PT, R4, R159, PT ;  /* 0x0000009f0400720c */ /* 0x000fe40003f06270 */
[----:B------:R-:W-:Y:S02]  /*c830*/  FSEL R45, R45, -INF , P6 ;  /* 0xff8000002d2d7808 */ /* 0x000fe40003000000 */
[----:B------:R-:W-:Y:S02]  /*c840*/  ISETP.GE.AND P6, PT, R60, R158, PT ;  /* 0x0000009e3c00720c */ /* 0x000fe40003fc6270 */
[----:B------:R-:W-:-:S02]  /*c850*/  FSEL R63, R63, -INF , P2 ;  /* 0xff8000003f3f7808 */ /* 0x000fc40001000000 */
[----:B------:R-:W-:Y:S02]  /*c860*/  FSEL R47, R47, -INF , P0 ;  /* 0xff8000002f2f7808 */ /* 0x000fe40000000000 */
[----:B------:R-:W-:Y:S02]  /*c870*/  FSEL R118, R7, -INF , !P3 ;  /* 0xff80000007767808 */ /* 0x000fe40005800000 */
[C---:B------:R-:W-:Y:S02]  /*c880*/  ISETP.GE.AND P0, PT, R5.reuse, R158, PT ;  /* 0x0000009e0500720c */ /* 0x040fe40003f06270 */
[----:B------:R-:W-:Y:S02]  /*c890*/  ISETP.GE.AND P3, PT, R5, R156, PT ;  /* 0x0000009c0500720c */ /* 0x000fe40003f66270 */
[----:B------:R-:W-:Y:S02]  /*c8a0*/  FSEL R5, R63, -INF , !P6 ;  /* 0xff8000003f057808 */ /* 0x000fe40007000000 */
[----:B------:R-:W-:-:S02]  /*c8b0*/  ISETP.GE.AND P2, PT, R60, R157, PT ;  /* 0x0000009d3c00720c */ /* 0x000fc40003f46270 */
[----:B------:R-:W-:Y:S02]  /*c8c0*/  FSEL R128, R31, -INF , !P1 ;  /* 0xff8000001f807808 */ /* 0x000fe40004800000 */
[----:B------:R-:W-:Y:S02]  /*c8d0*/  FMNMX3.FTZ R7, R5, R48, R46, !PT ;  /* 0x0000003005077276 */ /* 0x000fe4000781002e */
[C---:B------:R-:W-:Y:S01]  /*c8e0*/  ISETP.GE.AND P1, PT, R60.reuse, R156, PT ;  /* 0x0000009c3c00720c */ /* 0x040fe20003f26270 */
[----:B------:R-:W-:Y:S01]  /*c8f0*/  VIADD R60, R60, 0x39 ;  /* 0x000000393c3c7836 */ /* 0x000fe20000000000 */
[----:B------:R-:W-:Y:S02]  /*c900*/  FSEL R76, R76, -INF , P2 ;  /* 0xff8000004c4c7808 */ /* 0x000fe40001000000 */
[----:B------:R-:W-:Y:S02]  /*c910*/  FSEL R126, R19, -INF , !P0 ;  /* 0xff800000137e7808 */ /* 0x000fe40004000000 */
[----:B------:R-:W-:-:S02]  /*c920*/  ISETP.GE.AND P6, PT, R4, R158, PT ;  /* 0x0000009e0400720c */ /* 0x000fc40003fc6270 */
[C---:B------:R-:W-:Y:S02]  /*c930*/  ISETP.GE.AND P0, PT, R4.reuse, R157, PT ;  /* 0x0000009d0400720c */ /* 0x040fe40003f06270 */
[----:B------:R-:W-:Y:S02]  /*c940*/  ISETP.GE.AND P2, PT, R4, R156, PT ;  /* 0x0000009c0400720c */ /* 0x000fe40003f46270 */
[----:B------:R-:W-:Y:S02]  /*c950*/  FMNMX3.FTZ R7, R7, R44, R24, !PT ;  /* 0x0000002c07077276 */ /* 0x000fe40007810018 */
[----:B------:R-:W-:Y:S02]  /*c960*/  FSEL R4, R76, -INF , !P1 ;  /* 0xff8000004c047808 */ /* 0x000fe40004800000 */
[----:B------:R-:W-:Y:S01]  /*c970*/  FMNMX3.FTZ R19, R7, R22, R20, !PT ;  /* 0x0000001607137276 */ /* 0x000fe20007810014 */
[----:B------:R-:W-:Y:S01]  /*c980*/  LDSM.16.MT88.4 R76, [R0+0x6000] ;  /* 0x00600000004c783b */ /* 0x000fe20000004200 */
[----:B------:R-:W-:-:S02]  /*c990*/  FMNMX3.FTZ R7, R4, R30, R28, !PT ;  /* 0x0000001e04077276 */ /* 0x000fc4000781001c */
[----:B------:R-:W-:Y:S02]  /*c9a0*/  FMNMX3.FTZ R19, R19, R18, R162, !PT ;  /* 0x0000001213137276 */ /* 0x000fe400078100a2 */
[----:B------:R-:W-:Y:S02]  /*c9b0*/  FMNMX3.FTZ R7, R7, R6, R14, !PT ;  /* 0x0000000607077276 */ /* 0x000fe4000781000e */
[----:B------:R-:W-:Y:S02]  /*c9c0*/  ISETP.GE.AND P1, PT, R60, R159, PT ;  /* 0x0000009f3c00720c */ /* 0x000fe40003f26270 */
[----:B------:R-:W-:Y:S02]  /*c9d0*/  FMNMX3.FTZ R7, R7, R16, R34, !PT ;  /* 0x0000001007077276 */ /* 0x000fe40007810022 */
[----:B------:R-:W-:Y:S02]  /*c9e0*/  FMNMX3.FTZ R19, R19, R160, R120, !PT ;  /* 0x000000a013137276 */ /* 0x000fe40007810078 */
[----:B------:R-:W-:-:S02]  /*c9f0*/  FMNMX3.FTZ R7, R7, R32, R134, !PT ;  /* 0x0000002007077276 */ /* 0x000fc40007810086 */
[----:B------:R-:W-:Y:S02]  /*ca00*/  FSEL R125, R47, -INF , !P6 ;  /* 0xff8000002f7d7808 */ /* 0x000fe40007000000 */
[C---:B------:R-:W-:Y:S02]  /*ca10*/  ISETP.GE.AND P6, PT, R60.reuse, R158, PT ;  /* 0x0000009e3c00720c */ /* 0x040fe40003fc6270 */
[----:B------:R-:W-:Y:S02]  /*ca20*/  FSEL R23, R23, -INF , P0 ;  /* 0xff80000017177808 */ /* 0x000fe40000000000 */
[----:B------:R-:W-:Y:S02]  /*ca30*/  FSEL R17, R17, -INF , P1 ;  /* 0xff80000011117808 */ /* 0x000fe40000800000 */
[----:B------:R-:W-:Y:S02]  /*ca40*/  FMNMX3.FTZ R26, R19, R118, R128, !PT ;  /* 0x00000076131a7276 */ /* 0x000fe40007810080 */
[----:B------:R-:W-:-:S02]  /*ca50*/  ISETP.GE.AND P0, PT, R60, R157, PT ;  /* 0x0000009d3c00720c */ /* 0x000fc40003f06270 */
[----:B------:R-:W-:Y:S02]  /*ca60*/  FSEL R124, R29, -INF , !P5 ;  /* 0xff8000001d7c7808 */ /* 0x000fe40006800000 */
[----:B------:R-:W-:Y:S02]  /*ca70*/  FSEL R116, R43, -INF , !P4 ;  /* 0xff8000002b747808 */ /* 0x000fe40006000000 */
[----:B------:R-:W-:Y:S01]  /*ca80*/  FMNMX3.FTZ R7, R7, R130, R122, !PT ;  /* 0x0000008207077276 */ /* 0x000fe2000781007a */
[----:B------:R-:W-:Y:S01]  /*ca90*/  LDSM.16.MT88.4 R40, [R0+0x8000] ;  /* 0x008000000028783b */ /* 0x000fe20000004200 */
[----:B------:R-:W-:Y:S02]  /*caa0*/  FSEL R123, R17, -INF , !P6 ;  /* 0xff800000117b7808 */ /* 0x000fe40007000000 */
[----:B------:R-:W-:Y:S02]  /*cab0*/  FMNMX3.FTZ R26, R26, R126, R125, !PT ;  /* 0x0000007e1a1a7276 */ /* 0x000fe4000781007d */
[----:B------:R-:W-:-:S02]  /*cac0*/  ISETP.GE.AND P1, PT, R60, R156, PT ;  /* 0x0000009c3c00720c */ /* 0x000fc40003f26270 */
[----:B------:R-:W-:Y:S01]  /*cad0*/  FSEL R49, R49, -INF , P0 ;  /* 0xff80000031317808 */ /* 0x000fe20000000000 */
[----:B------:R-:W-:Y:S01]  /*cae0*/  LDSM.16.MT88.4 R60, [R0+0x7000] ;  /* 0x00700000003c783b */ /* 0x000fe20000004200 */
        /* <DEDUP_REMOVED lines=31> */
[----:B------:R-:W1:Y:S01]  /*cce0*/  LDSM.16.MT88.4 R4, [R108+0x8000] ;  /* 0x008000006c04783b */ /* 0x000e620000004200 */
[-C--:B------:R-:W-:Y:S01]  /*ccf0*/  FFMA.FTZ R103, R28, R110.reuse, -R113 ;  /* 0x0000006e1c677223 */ /* 0x080fe20000010871 */
[----:B------:R-:W2:Y:S01]  /*cd00*/  MUFU.EX2 R106, R106 ;  /* 0x0000006a006a7308 */ /* 0x000ea20000000800 */
[-C--:B------:R-:W-:Y:S01]  /*cd10*/  FFMA.FTZ R97, R24, R110.reuse, -R127 ;  /* 0x0000006e18617223 */ /* 0x080fe2000001087f */
[----:B------:R-:W3:Y:S01]  /*cd20*/  LDSM.16.MT88.4 R20, [R0+0x7400] ;  /* 0x007400000014783b */ /* 0x000ee20000004200 */
[-CC-:B------:R-:W-:Y:S01]  /*cd30*/  FFMA.FTZ R98, R14, R110.reuse, -R113.reuse ;  /* 0x0000006e0e627223 */ /* 0x180fe20000010871 */
[----:B------:R-:W-:Y:S01]  /*cd40*/  MUFU.EX2 R105, R105 ;  /* 0x0000006900697308 */ /* 0x000fe20000000800 */
        /* <DEDUP_REMOVED lines=8> */
[-C--:B------:R-:W-:Y:S01]  /*cdd0*/  FFMA.FTZ R117, R118, R110.reuse, -R127 ;  /* 0x0000006e76757223 */ /* 0x080fe2000001087f */
[----:B--2---:R-:W-:Y:S01]  /*cde0*/  F2FP.BF16.F32.PACK_AB R48, R106, R109 ;  /* 0x0000006d6a30723e */ /* 0x004fe200000010ff */
[----:B------:R-:W2:Y:S01]  /*cdf0*/  LDSM.16.MT88.4 R28, [R0+0x6400] ;  /* 0x00640000001c783b */ /* 0x000ea20000004200 */
[----:B------:R-:W1:Y:S01]  /*ce00*/  MUFU.EX2 R104, R104 ;  /* 0x0000006800687308 */ /* 0x000e620000000800 */
[-CC-:B------:R-:W-:Y:S01]  /*ce10*/  FFMA.FTZ R119, R134, R110.reuse, -R113.reuse ;  /* 0x0000006e86777223 */ /* 0x180fe20000010871 */
[-CC-:B------:R-:W-:Y:S01]  /*ce20*/  FFMA.FTZ R121, R122, R110.reuse, -R113.reuse ;  /* 0x0000006e7a797223 */ /* 0x180fe20000010871 */
[----:B------:R-:W2:Y:S01]  /*ce30*/  LDSM.16.MT88.4 R16, [R108+0x7400] ;  /* 0x007400006c10783b */ /* 0x000ea20000004200 */
[----:B------:R-:W-:Y:S01]  /*ce40*/  MUFU.EX2 R103, R103 ;  /* 0x0000006700677308 */ /* 0x000fe20000000800 */
[-C--:B------:R-:W-:Y:S01]  /*ce50*/  FFMA.FTZ R124, R124, R110.reuse, -R113 ;  /* 0x0000006e7c7c7223 */ /* 0x080fe20000010871 */
[----:B----4-:R-:W-:Y:S01]  /*ce60*/  F2FP.BF16.F32.PACK_AB R50, R102, R105 ;  /* 0x000000696632723e */ /* 0x010fe200000010ff */
[-CC-:B------:R-:W-:Y:S01]  /*ce70*/  FFMA.FTZ R160, R160, R110.reuse, -R127.reuse ;  /* 0x0000006ea0a07223 */ /* 0x180fe2000001087f */
[----:B------:R-:W4:Y:S01]  /*ce80*/  MUFU.EX2 R100, R100 ;  /* 0x0000006400647308 */ /* 0x000f220000000800 */
[-C--:B------:R-:W-:Y:S01]  /*ce90*/  FFMA.FTZ R129, R120, R110.reuse, -R127 ;  /* 0x0000006e78817223 */ /* 0x080fe2000001087f */
[-C--:B------:R-:W-:Y:S01]  /*cea0*/  FFMA.FTZ R130, R130, R110.reuse, -R113 ;  /* 0x0000006e82827223 */ /* 0x080fe20000010871 */
[-CC-:B------:R-:W-:Y:S01]  /*ceb0*/  FFMA.FTZ R128, R128, R110.reuse, -R127.reuse ;  /* 0x0000006e80807223 */ /* 0x180fe2000001087f */
[----:B------:R-:W-:Y:S01]  /*cec0*/  MUFU.EX2 R97, R97 ;  /* 0x0000006100617308 */ /* 0x000fe20000000800 */
[-C--:B------:R-:W-:Y:S01]  /*ced0*/  FFMA.FTZ R125, R125, R110.reuse, -R127 ;  /* 0x0000006e7d7d7223 */ /* 0x080fe2000001087f */
[----:B-1----:R-:W-:Y:S01]  /*cee0*/  F2FP.BF16.F32.PACK_AB R49, R104, R107 ;  /* 0x0000006b6831723e */ /* 0x002fe200000010ff */
[----:B------:R-:W-:Y:S01]  /*cef0*/  FFMA.FTZ R163, R111, R110, -R113 ;  /* 0x0000006e6fa37223 */ /* 0x000fe20000010871 */
[----:B------:R-:W1:Y:S01]  /*cf00*/  MUFU.EX2 R96, R96 ;  /* 0x0000006000607308 */ /* 0x000e620000000800 */
[----:B------:R-:W-:Y:S01]  /*cf10*/  FADD.FTZ R106, R109, R106 ;  /* 0x0000006a6d6a7221 */ /* 0x000fe20000010000 */
[----:B------:R-:W-:Y:S01]  /*cf20*/  FADD.FTZ R104, R107, R104 ;  /* 0x000000686b687221 */ /* 0x000fe20000010000 */
[----:B------:R-:W-:Y:S01]  /*cf30*/  ISETP.GT.AND P0, PT, R91, R140, PT ;  /* 0x0000008c5b00720c */ /* 0x000fe20003f04270 */
[----:B------:R-:W-:Y:S01]  /*cf40*/  MUFU.EX2 R15, R15 ;  /* 0x0000000f000f7308 */ /* 0x000fe20000000800 */
[----:B------:R-:W-:Y:S01]  /*cf50*/  FADD.FTZ R105, R105, R106 ;  /* 0x0000006a69697221 */ /* 0x000fe20000010000 */
[----:B----4-:R-:W-:-:S02]  /*cf60*/  F2FP.BF16.F32.PACK_AB R51, R100, R103 ;  /* 0x000000676433723e */ /* 0x010fc400000010ff */
[----:B------:R4:W-:Y:S01]  /*cf70*/  MUFU.EX2 R14, R33 ;  /* 0x00000021000e7308 */ /* 0x0009e20000000800 */
[----:B------:R-:W-:-:S03]  /*cf80*/  FADD.FTZ R102, R102, R105 ;  /* 0x0000006966667221 */ /* 0x000fc60000010000 */
[----:B------:R-:W-:Y:S01]  /*cf90*/  MUFU.EX2 R98, R98 ;  /* 0x0000006200627308 */ /* 0x000fe20000000800 */
[C---:B------:R-:W-:Y:S03]  /*cfa0*/  HMMA.16816.F32.BF16 R64, R48.reuse, R60, RZ ;  /* 0x0000003c3040723c */ /* 0x040fe600000418ff */
[----:B------:R-:W3:Y:S04]  /*cfb0*/  MUFU.EX2 R101, R101 ;  /* 0x0000006500657308 */ /* 0x000ee80000000800 */
[----:B------:R-:W-:Y:S01]  /*cfc0*/  MUFU.EX2 R90, R90 ;  /* 0x0000005a005a7308 */ /* 0x000fe20000000800 */
[C---:B------:R-:W-:Y:S01]  /*cfd0*/  HMMA.16816.F32.BF16 R60, R48.reuse, R62, RZ ;  /* 0x0000003e303c723c */ /* 0x040fe200000418ff */
[----:B----4-:R-:W4:Y:S02]  /*cfe0*/  LDSM.16.MT88.4 R32, [R108+0x8400] ;  /* 0x008400006c20783b */ /* 0x010f240000004200 */
[----:B------:R-:W5:Y:S04]  /*cff0*/  MUFU.EX2 R99, R99 ;  /* 0x0000006300637308 */ /* 0x000f680000000800 */
[----:B------:R-:W2:Y:S01]  /*d000*/  MUFU.EX2 R115, R115 ;  /* 0x0000007300737308 */ /* 0x000ea20000000800 */
[C---:B------:R-:W-:Y:S03]  /*d010*/  HMMA.16816.F32.BF16 R80, R48.reuse, R76, RZ ;  /* 0x0000004c3050723c */ /* 0x040fe600000418ff */
[----:B------:R-:W2:Y:S04]  /*d020*/  MUFU.EX2 R120, R160 ;  /* 0x000000a000787308 */ /* 0x000ea80000000800 */
[----:B------:R1:W-:Y:S01]  /*d030*/  MUFU.EX2 R118, R129 ;  /* 0x0000008100767308 */ /* 0x0003e20000000800 */
[C---:B------:R-:W-:Y:S03]  /*d040*/  HMMA.16816.F32.BF16 R72, R48.reuse, R68, RZ ;  /* 0x000000443048723c */ /* 0x040fe600000418ff */
[----:B------:R-:W-:Y:S04]  /*d050*/  MUFU.EX2 R117, R117 ;  /* 0x0000007500757308 */ /* 0x000fe80000000800 */
[----:B------:R-:W-:Y:S01]  /*d060*/  MUFU.EX2 R119, R119 ;  /* 0x0000007700777308 */ /* 0x000fe20000000800 */
[----:B------:R-:W-:Y:S03]  /*d070*/  HMMA.16816.F32.BF16 R56, R48, R52, RZ ;  /* 0x000000343038723c */ /* 0x000fe600000418ff */
[----:B------:R-:W4:Y:S01]  /*d080*/  MUFU.EX2 R122, R130 ;  /* 0x00000082007a7308 */ /* 0x000f220000000800 */
[----:B-1----:R-:W-:-:S03]  /*d090*/  FFMA.FTZ R129, R116, R110, -R113 ;  /* 0x0000006e74817223 */ /* 0x002fc60000010871 */
[----:B------:R-:W-:Y:S01]  /*d0a0*/  MUFU.EX2 R121, R121 ;  /* 0x0000007900797308 */ /* 0x000fe20000000800 */
[C---:B------:R-:W-:Y:S03]  /*d0b0*/  HMMA.16816.F32.BF16 R36, R48.reuse, R40, RZ ;  /* 0x000000283024723c */ /* 0x040fe600000418ff */
[----:B------:R-:W1:Y:S04]  /*d0c0*/  MUFU.EX2 R124, R124 ;  /* 0x0000007c007c7308 */ /* 0x000e680000000800 */
[----:B------:R-:W-:Y:S01]  /*d0d0*/  MUFU.EX2 R125, R125 ;  /* 0x0000007d007d7308 */ /* 0x000fe20000000800 */
[C---:B------:R-:W-:Y:S03]  /*d0e0*/  HMMA.16816.F32.BF16 R76, R48.reuse, R78, RZ ;  /* 0x0000004e304c723c */ /* 0x040fe600000418ff */
[----:B------:R-:W-:Y:S05]  /*d0f0*/  MUFU.EX2 R163, R163 ;  /* 0x000000a300a37308 */ /* 0x000fea0000000800 */
[C---:B------:R-:W-:Y:S08]  /*d100*/  HMMA.16816.F32.BF16 R68, R48.reuse, R70, RZ ;  /* 0x000000463044723c */ /* 0x040ff000000418ff */
[C---:B------:R-:W-:Y:S08]  /*d110*/  HMMA.16816.F32.BF16 R52, R48.reuse, R54, RZ ;  /* 0x000000363034723c */ /* 0x040ff000000418ff */
[C---:B------:R-:W-:Y:S08]  /*d120*/  HMMA.16816.F32.BF16 R40, R48.reuse, R42, RZ ;  /* 0x0000002a3028723c */ /* 0x040ff000000418ff */
[----:B------:R-:W-:Y:S01]  /*d130*/  HMMA.16816.F32.BF16 R44, R48, R4, RZ ;  /* 0x00000004302c723c */ /* 0x000fe200000418ff */
[----:B------:R-:W-:Y:S01]  /*d140*/  F2FP.BF16.F32.PACK_AB R4, R96, R97 ;  /* 0x000000616004723e */ /* 0x000fe200000010ff */
[----:B------:R-:W-:Y:S01]  /*d150*/  FADD.FTZ R97, R97, R102 ;  /* 0x0000006661617221 */ /* 0x000fe20000010000 */
[----:B---3--:R-:W-:-:S03]  /*d160*/  F2FP.BF16.F32.PACK_AB R5, R101, R98 ;  /* 0x000000626505723e */ /* 0x008fc600000010ff */
[----:B------:R-:W-:Y:S02]  /*d170*/  FADD.FTZ R96, R96, R97 ;  /* 0x0000006160607221 */ /* 0x000fe40000010000 */
[----:B------:R-:W-:Y:S01]  /*d180*/  HMMA.16816.F32.BF16 R48, R48, R6, RZ ;  /* 0x000000063030723c */ /* 0x000fe200000418ff */
[----:B------:R-:W-:Y:S01]  /*d190*/  F2FP.BF16.F32.PACK_AB R6, R14, R15 ;  /* 0x0000000f0e06723e */ /* 0x000fe200000010ff */
[----:B------:R-:W-:Y:S01]  /*d1a0*/  FADD.FTZ R15, R15, R96 ;  /* 0x000000600f0f7221 */ /* 0x000fe20000010000 */
[----:B-----5:R-:W-:-:S03]  /*d1b0*/  F2FP.BF16.F32.PACK_AB R7, R99, R90 ;  /* 0x0000005a6307723e */ /* 0x020fc600000010ff */
[----:B------:R-:W-:-:S04]  /*d1c0*/  FADD.FTZ R14, R14, R15 ;  /* 0x0000000f0e0e7221 */ /* 0x000fc80000010000 */
[----:B------:R-:W-:Y:S01]  /*d1d0*/  HMMA.16816.F32.BF16 R64, R4, R20, R64 ;  /* 0x000000140440723c */ /* 0x000fe20000041840 */
[----:B--2---:R-:W-:-:S04]  /*d1e0*/  FADD.FTZ R15, R115, R14 ;  /* 0x0000000e730f7221 */ /* 0x004fc80000010000 */
[----:B------:R-:W-:-:S03]  /*d1f0*/  FADD.FTZ R15, R120, R15 ;  /* 0x0000000f780f7221 */ /* 0x000fc60000010000 */
        /* <DEDUP_REMOVED lines=16> */
[----:B------:R-:W-:Y:S01]  /*d300*/  F2FP.BF16.F32.PACK_AB R4, R120, R115 ;  /* 0x000000737804723e */ /* 0x000fe200000010ff */
[----:B------:R-:W-:Y:S01]  /*d310*/  LDSM.16.MT88.4 R32, [R0+0x6c00] ;  /* 0x006c00000020783b */ /* 0x000fe20000004200 */
[----:B------:R-:W-:-:S02]  /*d320*/  F2FP.BF16.F32.PACK_AB R5, R122, R119 ;  /* 0x000000777a05723e */ /* 0x000fc400000010ff */
[----:B------:R-:W-:Y:S01]  /*d330*/  F2FP.BF16.F32.PACK_AB R6, R117, R118 ;  /* 0x000000767506723e */ /* 0x000fe200000010ff */
[----:B------:R-:W-:Y:S01]  /*d340*/  FADD.FTZ R118, R118, R15 ;  /* 0x0000000f76767221 */ /* 0x000fe20000010000 */
[----:B-1----:R-:W-:-:S03]  /*d350*/  F2FP.BF16.F32.PACK_AB R7, R124, R121 ;  /* 0x000000797c07723e */ /* 0x002fc600000010ff */
[----:B------:R-:W-:-:S04]  /*d360*/  FADD.FTZ R117, R117, R118 ;  /* 0x0000007675757221 */ /* 0x000fc80000010000 */
[C---:B--2---:R-:W-:Y:S08]  /*d370*/  HMMA.16816.F32.BF16 R64, R4.reuse, R20, R64 ;  /* 0x000000140440723c */ /* 0x044ff00000041840 */
[C---:B------:R-:W-:Y:S01]  /*d380*/  HMMA.16816.F32.BF16 R60, R4.reuse, R22, R60 ;  /* 0x00000016043c723c */ /* 0x040fe2000004183c */
[----:B------:R-:W1:Y:S07]  /*d390*/  LDSM.16.MT88.4 R20, [R108+0x8800] ;  /* 0x008800006c14783b */ /* 0x000e6e0000004200 */
[C---:B---3--:R-:W-:Y:S01]  /*d3a0*/  HMMA.16816.F32.BF16 R72, R4.reuse, R24, R72 ;  /* 0x000000180448723c */ /* 0x048fe20000041848 */
[-CC-:B------:R-:W-:Y:S01]  /*d3b0*/  FFMA.FTZ R24, R126, R110.reuse, -R127.reuse ;  /* 0x0000006e7e187223 */ /* 0x180fe2000001087f */
[-C--:B------:R-:W-:Y:S01]  /*d3c0*/  FFMA.FTZ R127, R123, R110.reuse, -R127 ;  /* 0x0000006e7b7f7223 */ /* 0x080fe2000001087f */
[----:B------:R2:W-:Y:S04]  /*d3d0*/  MUFU.EX2 R126, R128 ;  /* 0x00000080007e7308 */ /* 0x0005e80000000800 */
[----:B------:R3:W4:Y:S01]  /*d3e0*/  MUFU.EX2 R123, R24 ;  /* 0x00000018007b7308 */ /* 0x0007220000000800 */
[C---:B------:R-:W-:Y:S03]  /*d3f0*/  HMMA.16816.F32.BF16 R68, R4.reuse, R26, R68 ;  /* 0x0000001a0444723c */ /* 0x040fe60000041844 */
[----:B------:R-:W-:Y:S05]  /*d400*/  MUFU.EX2 R116, R127 ;  /* 0x0000007f00747308 */ /* 0x000fea0000000800 */
[----:B-----5:R-:W-:Y:S01]  /*d410*/  HMMA.16816.F32.BF16 R56, R4, R16, R56 ;  /* 0x000000100438723c */ /* 0x020fe20000041838 */
[----:B--2---:R-:W-:-:S02]  /*d420*/  FFMA.FTZ R128, R114, R110, -R113 ;  /* 0x0000006e72807223 */ /* 0x004fc40000010871 */
[----:B------:R-:W-:Y:S01]  /*d430*/  MUFU.EX2 R114, R129 ;  /* 0x0000008100727308 */ /* 0x000fe20000000800 */
[----:B---3--:R-:W2:Y:S04]  /*d440*/  LDSM.16.MT88.4 R24, [R108+0x7c00] ;  /* 0x007c00006c18783b */ /* 0x008ea80000004200 */
[C---:B------:R-:W-:Y:S01]  /*d450*/  HMMA.16816.F32.BF16 R52, R4.reuse, R18, R52 ;  /* 0x000000120434723c */ /* 0x040fe20000041834 */
[----:B------:R-:W3:Y:S07]  /*d460*/  LDSM.16.MT88.4 R16, [R0+0x7c00] ;  /* 0x007c00000010783b */ /* 0x000eee0000004200 */
[C---:B------:R-:W-:Y:S01]  /*d470*/  HMMA.16816.F32.BF16 R36, R4.reuse, R92, R36 ;  /* 0x0000005c0424723c */ /* 0x040fe20000041824 */
[----:B------:R-:W-:Y:S01]  /*d480*/  FFMA.FTZ R92, R112, R110, -R113 ;  /* 0x0000006e705c7223 */ /* 0x000fe20000010871 */
[----:B------:R-:W5:Y:S05]  /*d490*/  MUFU.EX2 R93, R128 ;  /* 0x00000080005d7308 */ /* 0x000f6a0000000800 */
[----:B------:R-:W5:Y:S01]  /*d4a0*/  MUFU.EX2 R92, R92 ;  /* 0x0000005c005c7308 */ /* 0x000f620000000800 */
[C---:B-1----:R-:W-:Y:S08]  /*d4b0*/  HMMA.16816.F32.BF16 R44, R4.reuse, R20, R44 ;  /* 0x00000014042c723c */ /* 0x042ff0000004182c */
[C---:B------:R-:W-:Y:S01]  /*d4c0*/  HMMA.16816.F32.BF16 R48, R4.reuse, R22, R48 ;  /* 0x000000160430723c */ /* 0x040fe20000041830 */
[----:B------:R-:W1:Y:S07]  /*d4d0*/  LDSM.16.MT88.4 R20, [R0+0x8c00] ;  /* 0x008c00000014783b */ /* 0x000e6e0000004200 */
[C---:B------:R-:W-:Y:S08]  /*d4e0*/  HMMA.16816.F32.BF16 R80, R4.reuse, R28, R80 ;  /* 0x0000001c0450723c */ /* 0x040ff00000041850 */
[C---:B------:R-:W-:Y:S01]  /*d4f0*/  HMMA.16816.F32.BF16 R76, R4.reuse, R30, R76 ;  /* 0x0000001e044c723c */ /* 0x040fe2000004184c */
[----:B------:R-:W1:Y:S07]  /*d500*/  LDSM.16.MT88.4 R28, [R108+0x6c00] ;  /* 0x006c00006c1c783b */ /* 0x000e6e0000004200 */
[----:B------:R-:W-:Y:S01]  /*d510*/  HMMA.16816.F32.BF16 R40, R4, R94, R40 ;  /* 0x0000005e0428723c */ /* 0x000fe20000041828 */
[----:B----4-:R-:W-:Y:S01]  /*d520*/  F2FP.BF16.F32.PACK_AB R4, R123, R126 ;  /* 0x0000007e7b04723e */ /* 0x010fe200000010ff */
[----:B------:R-:W-:Y:S01]  /*d530*/  FADD.FTZ R126, R126, R117 ;  /* 0x000000757e7e7221 */ /* 0x000fe20000010000 */
[----:B-----5:R-:W-:-:S02]  /*d540*/  F2FP.BF16.F32.PACK_AB R5, R93, R114 ;  /* 0x000000725d05723e */ /* 0x020fc400000010ff */
[----:B------:R-:W-:Y:S01]  /*d550*/  F2FP.BF16.F32.PACK_AB R6, R116, R125 ;  /* 0x0000007d7406723e */ /* 0x000fe200000010ff */
[----:B------:R-:W-:Y:S01]  /*d560*/  FADD.FTZ R126, R123, R126 ;  /* 0x0000007e7b7e7221 */ /* 0x000fe20000010000 */
[----:B------:R-:W-:-:S03]  /*d570*/  F2FP.BF16.F32.PACK_AB R7, R163, R92 ;  /* 0x0000005ca307723e */ /* 0x000fc600000010ff */
[----:B------:R-:W-:-:S04]  /*d580*/  FADD.FTZ R125, R125, R126 ;  /* 0x0000007e7d7d7221 */ /* 0x000fc80000010000 */
[----:B--2---:R-:W-:Y:S01]  /*d590*/  HMMA.16816.F32.BF16 R56, R4, R24, R56 ;  /* 0x000000180438723c */ /* 0x004fe20000041838 */
[----:B------:R-:W-:Y:S01]  /*d5a0*/  FADD.FTZ R25, R103, R104 ;  /* 0x0000006867197221 */ /* 0x000fe20000010000 */
[----:B------:R-:W-:-:S03]  /*d5b0*/  FADD.FTZ R165, R116, R125 ;  /* 0x0000007d74a57221 */ /* 0x000fc60000010000 */
[----:B------:R-:W-:-:S03]  /*d5c0*/  FADD.FTZ R25, R100, R25 ;  /* 0x0000001964197221 */ /* 0x000fc60000010000 */
[----:B---3--:R-:W-:Y:S01]  /*d5d0*/  HMMA.16816.F32.BF16 R64, R4, R16, R64 ;  /* 0x000000100440723c */ /* 0x008fe20000041840 */
[----:B------:R-:W-:-:S04]  /*d5e0*/  FADD.FTZ R98, R98, R25 ;  /* 0x0000001962627221 */ /* 0x000fc80000010000 */
[----:B------:R-:W-:-:S03]  /*d5f0*/  FADD.FTZ R101, R101, R98 ;  /* 0x0000006265657221 */ /* 0x000fc60000010000 */
[C---:B------:R-:W-:Y:S01]  /*d600*/  HMMA.16816.F32.BF16 R60, R4.reuse, R18, R60 ;  /* 0x00000012043c723c */ /* 0x040fe2000004183c */
[----:B------:R-:W2:Y:S07]  /*d610*/  LDSM.16.MT88.4 R16, [R108+0x8c00] ;  /* 0x008c00006c10783b */ /* 0x000eae0000004200 */
        /* <DEDUP_REMOVED lines=16> */
[C---:B------:R-:W-:Y:S08]  /*d720*/  HMMA.16816.F32.BF16 R40, R4.reuse, R22, R40 ;  /* 0x000000160428723c */ /* 0x040ff00000041828 */
[C---:B--2---:R-:W-:Y:S08]  /*d730*/  HMMA.16816.F32.BF16 R44, R4.reuse, R16, R44 ;  /* 0x00000010042c723c */ /* 0x044ff0000004182c */
        /* <DEDUP_REMOVED lines=72> */
.L_x_8669:
        /* <DEDUP_REMOVED lines=8> */
.L_x_8670:
[----:B------:R-:W-:Y:S05]  /*dc40*/  BSYNC.RECONVERGENT B0 ;  /* 0x0000000000007941 */ /* 0x000fea0003800200 */
.L_x_8668:
        /* <DEDUP_REMOVED lines=37> */
[----:B------:R-:W3:Y:S01]  /*dea0*/  LD.E R87, desc[UR4][R84.64+0x18c] ;  /* 0x00018c0454577980 */ /* 0x000ee2000c101900 */
[----:B------:R-:W4:Y:S01]  /*deb0*/  S2UR UR6, SR_CgaCtaId ;  /* 0x00000000000679c3 */ /* 0x000f220000008800 */
[----:B------:R-:W-:Y:S01]  /*dec0*/  UMOV UR7, 0x400 ;  /* 0x0000040000077882 */ /* 0x000fe20000000000 */
[----:B------:R-:W-:Y:S01]  /*ded0*/  ISETP.NE.AND P1, PT, R11, RZ, PT ;  /* 0x000000ff0b00720c */ /* 0x000fe20003f25270 */
[----:B------:R-:W5:Y:S01]  /*dee0*/  S2R R7, SR_TID.X ;  /* 0x0000000000077919 */ /* 0x000f620000002100 */
[----:B------:R-:W-:Y:S01]  /*def0*/  BSSY.RECONVERGENT B1, `(.L_x_8671) ;  /* 0x000011f000017945 */ /* 0x000fe20003800200 */
[----:B------:R-:W-:Y:S04]  /*df00*/  LDSM.16.M88.4 R32, [R2] ;  /* 0x000000000220783b */ /* 0x000fe80000000200 */
[----:B------:R-:W-:Y:S04]  /*df10*/  LDSM.16.M88.4 R120, [R2+0x1000] ;  /* 0x001000000278783b */ /* 0x000fe80000000200 */
[----:B------:R-:W0:Y:S01]  /*df20*/  LDGDEPBAR ;  /* 0x00000000000079af */ /* 0x000e220000000000 */
[----:B----4-:R-:W-:Y:S01]  /*df30*/  ULEA UR6, UR6, UR7, 0x18 ;  /* 0x0000000706067291 */ /* 0x010fe2000f8ec0ff */
[----:B-----5:R-:W-:-:S02]  /*df40*/  SHF.L.U32 R6, R7, 0x5, RZ ;  /* 0x0000000507067819 */ /* 0x020fc400000006ff */
[----:B-1----:R-:W-:Y:S02]  /*df50*/  SHF.L.U32 R5, R7, 0x4, RZ ;  /* 0x0000000407057819 */ /* 0x002fe400000006ff */
[----:B------:R-:W-:Y:S02]  /*df60*/  LOP3.LUT R4, R6, 0xc0, RZ, 0xc0, !PT ;  /* 0x000000c006047812 */ /* 0x000fe400078ec0ff */
[----:B------:R-:W-:Y:S02]  /*df70*/  LOP3.LUT R5, R5, 0x100, RZ, 0xc0, !PT ;  /* 0x0000010005057812 */ /* 0x000fe400078ec0ff */
[----:B------:R-:W-:Y:S02]  /*df80*/  LOP3.LUT R4, R4, 0x8, R7, 0xf8, !PT ;  /* 0x0000000804047812 */ /* 0x000fe400078ef807 */
[----:B------:R-:W-:Y:S02]  /*df90*/  SHF.L.U32 R7, R7, 0x2, RZ ;  /* 0x0000000207077819 */ /* 0x000fe400000006ff */
[----:B------:R-:W-:-:S02]  /*dfa0*/  LOP3.LUT R5, R5, 0x20, R6, 0xf8, !PT ;  /* 0x0000002005057812 */ /* 0x000fc400078ef806 */
[----:B------:R-:W-:-:S04]  /*dfb0*/  LOP3.LUT R4, R4, 0x18, R7, 0x78, !PT ;  /* 0x0000001804047812 */ /* 0x000fc800078e7807 */
[----:B------:R-:W-:Y:S02]  /*dfc0*/  LOP3.LUT R4, R5, R4, RZ, 0xfc, !PT ;  /* 0x0000000405047212 */ /* 0x000fe400078efcff */
[----:B------:R-:W-:Y:S02]  /*dfd0*/  SEL R5, R8, 0xffffffe0, !P1 ;  /* 0xffffffe008057807 */ /* 0x000fe40004800000 */
[----:B------:R-:W-:Y:S02]  /*dfe0*/  LEA R90, R4, UR6, 0x1 ;  /* 0x00000006045a7c11 */ /* 0x000fe4000f8e08ff */
[-C--:B------:R-:W-:Y:S02]  /*dff0*/  IADD3 R91, PT, PT, R2, R5.reuse, RZ ;  /* 0x00000005025b7210 */ /* 0x080fe40007ffe0ff */
[----:B--2---:R-:W-:Y:S01]  /*e000*/  IADD3 R88, PT, PT, R90, R5, RZ ;  /* 0x000000055a587210 */ /* 0x004fe20007ffe0ff */
[----:B------:R-:W1:Y:S04]  /*e010*/  LDSM.16.M88.4 R24, [R90+0x3000] ;  /* 0x003000005a18783b */ /* 0x000e680000000200 */
[----:B------:R-:W2:Y:S04]  /*e020*/  LDSM.16.M88.4 R104, [R90+0x3400] ;  /* 0x003400005a68783b */ /* 0x000ea80000000200 */
[----:B------:R-:W4:Y:S04]  /*e030*/  LDSM.16.M88.4 R96, [R90+0x3800] ;  /* 0x003800005a60783b */ /* 0x000f280000000200 */
[----:B------:R-:W5:Y:S04]  /*e040*/  LDSM.16.M88.4 R8, [R90+0x3c00] ;  /* 0x003c00005a08783b */ /* 0x000f680000000200 */
[----:B------:R-:W-:Y:S04]  /*e050*/  LDSM.16.M88.4 R4, [R91] ;  /* 0x000000005b04783b */ /* 0x000fe80000000200 */
[----:B------:R-:W5:Y:S04]  /*e060*/  LDSM.16.M88.4 R28, [R88+0x3000] ;  /* 0x00300000581c783b */ /* 0x000f680000000200 */
[----:B------:R-:W5:Y:S04]  /*e070*/  LDSM.16.M88.4 R20, [R88+0x3400] ;  /* 0x003400005814783b */ /* 0x000f680000000200 */
[----:B------:R-:W5:Y:S04]  /*e080*/  LDSM.16.M88.4 R16, [R88+0x3800] ;  /* 0x003800005810783b */ /* 0x000f680000000200 */
[----:B------:R-:W5:Y:S04]  /*e090*/  LDSM.16.M88.4 R112, [R90+0x4000] ;  /* 0x004000005a70783b */ /* 0x000f680000000200 */
[----:B------:R-:W-:Y:S01]  /*e0a0*/  LDSM.16.M88.4 R124, [R88+0x4000] ;  /* 0x00400000587c783b */ /* 0x000fe20000000200 */
[C---:B-1----:R-:W-:Y:S03]  /*e0b0*/  HMMA.16816.F32.BF16 R12, R32.reuse, R24, RZ ;  /* 0x00000018200c723c */ /* 0x042fe600000418ff */
[----:B------:R-:W-:Y:S05]  /*e0c0*/  LDSM.16.M88.4 R116, [R90+0x4400] ;  /* 0x004400005a74783b */ /* 0x000fea0000000200 */
[C---:B------:R-:W-:Y:S08]  /*e0d0*/  HMMA.16816.F32.BF16 R24, R32.reuse, R26, RZ ;  /* 0x0000001a2018723c */ /* 0x040ff000000418ff */
[C---:B--2---:R-:W-:Y:S08]  /*e0e0*/  HMMA.16816.F32.BF16 R108, R32.reuse, R104, RZ ;  /* 0x00000068206c723c */ /* 0x044ff000000418ff */
        /* <DEDUP_REMOVED lines=14> */
[----:B------:R-:W4:Y:S07]  /*e1d0*/  LDSM.16.M88.4 R16, [R90+0x5000] ;  /* 0x005000005a10783b */ /* 0x000f2e0000000200 */
[C---:B------:R-:W-:Y:S08]  /*e1e0*/  HMMA.16816.F32.BF16 R12, R120.reuse, R112, R12 ;  /* 0x00000070780c723c */ /* 0x040ff0000004180c */
[----:B------:R-:W-:Y:S01]  /*e1f0*/  HMMA.16816.F32.BF16 R24, R120, R114, R24 ;  /* 0x000000727818723c */ /* 0x000fe20000041818 */
[----:B------:R-:W5:Y:S07]  /*e200*/  LDSM.16.M88.4 R112, [R90+0x4800] ;  /* 0x004800005a70783b */ /* 0x000f6e0000000200 */
[C---:B-1----:R-:W-:Y:S08]  /*e210*/  HMMA.16816.F32.BF16 R92, R4.reuse, R8, R92 ;  /* 0x00000008045c723c */ /* 0x042ff0000004185c */
[----:B------:R-:W-:Y:S01]  /*e220*/  HMMA.16816.F32.BF16 R32, R4, R10, R32 ;  /* 0x0000000a0420723c */ /* 0x000fe20000041820 */
[----:B------:R1:W-:Y:S04]  /*e230*/  LDSM.16.M88.4 R8, [R91+0x2000] ;  /* 0x002000005b08783b */ /* 0x0003e80000000200 */
[----:B------:R-:W5:Y:S03]  /*e240*/  LDSM.16.M88.4 R4, [R88+0x5000] ;  /* 0x005000005804783b */ /* 0x000f660000000200 */
[C---:B--2---:R-:W-:Y:S08]  /*e250*/  HMMA.16816.F32.BF16 R12, R28.reuse, R124, R12 ;  /* 0x0000007c1c0c723c */ /* 0x044ff0000004180c */
[----:B------:R-:W-:Y:S08]  /*e260*/  HMMA.16816.F32.BF16 R24, R28, R126, R24 ;  /* 0x0000007e1c18723c */ /* 0x000ff00000041818 */
[----:B------:R-:W-:Y:S01]  /*e270*/  HMMA.16816.F32.BF16 R108, R120, R116, R108 ;  /* 0x00000074786c723c */ /* 0x000fe2000004186c */
[----:B-1----:R-:W-:-:S04]  /*e280*/  IADD3 R91, PT, PT, R89, -0x2, RZ ;  /* 0xfffffffe595b7810 */ /* 0x002fc80007ffe0ff */
[----:B------:R-:W-:-:S03]  /*e290*/  ISETP.GT.AND P6, PT, R91, R140, PT ;  /* 0x0000008c5b00720c */ /* 0x000fc60003fc4270 */
[----:B------:R-:W-:Y:S01]  /*e2a0*/  HMMA.16816.F32.BF16 R104, R120, R118, R104 ;  /* 0x000000767868723c */ /* 0x000fe20000041868 */
[----:B------:R-:W1:Y:S07]  /*e2b0*/  LDSM.16.M88.4 R116, [R88+0x4400] ;  /* 0x004400005874783b */ /* 0x000e6e0000000200 */
[C---:B----4-:R-:W-:Y:S08]  /*e2c0*/  HMMA.16816.F32.BF16 R12, R20.reuse, R16, R12 ;  /* 0x00000010140c723c */ /* 0x050ff0000004180c */
[----:B------:R-:W-:Y:S01]  /*e2d0*/  HMMA.16816.F32.BF16 R24, R20, R18, R24 ;  /* 0x000000121418723c */ /* 0x000fe20000041818 */
[----:B------:R-:W2:Y:S07]  /*e2e0*/  LDSM.16.M88.4 R16, [R90+0x4c00] ;  /* 0x004c00005a10783b */ /* 0x000eae0000000200 */
[----:B-----5:R-:W-:Y:S01]  /*e2f0*/  HMMA.16816.F32.BF16 R124, R120, R112, R100 ;  /* 0x00000070787c723c */ /* 0x020fe20000041864 */
[----:B------:R-:W-:Y:S07]  /*e300*/  LDSM.16.M88.4 R100, [R90+0x5400] ;  /* 0x005400005a64783b */ /* 0x000fee0000000200 */
[C---:B------:R-:W-:Y:S08]  /*e310*/  HMMA.16816.F32.BF16 R12, R8.reuse, R4, R12 ;  /* 0x00000004080c723c */ /* 0x040ff0000004180c */
[----:B------:R-:W-:Y:S01]  /*e320*/  HMMA.16816.F32.BF16 R24, R8, R6, R24 ;  /* 0x000000060818723c */ /* 0x000fe20000041818 */
[----:B------:R-:W4:Y:S07]  /*e330*/  LDSM.16.M88.4 R4, [R88+0x4800] ;  /* 0x004800005804783b */ /* 0x000f2e0000000200 */
[----:B-1----:R-:W-:Y:S01]  /*e340*/  HMMA.16816.F32.BF16 R128, R28, R116, R108 ;  /* 0x000000741c80723c */ /* 0x002fe2000004186c */
[----:B------:R-:W-:Y:S02]  /*e350*/  LDSM.16.M88.4 R108, [R88+0x5400] ;  /* 0x00540000586c783b */ /* 0x000fe40000000200 */
[-C--:B---3--:R-:W-:Y:S01]  /*e360*/  FMUL.FTZ R2, R12, R87.reuse ;  /* 0x000000570c027220 */ /* 0x088fe20000410000 */
[-C--:B------:R-:W-:Y:S01]  /*e370*/  FMUL.FTZ R116, R13, R87.reuse ;  /* 0x000000570d747220 */ /* 0x080fe20000410000 */
[----:B------:R-:W-:-:S03]  /*e380*/  FMUL.FTZ R117, R14, R87 ;  /* 0x000000570e757220 */ /* 0x000fc60000410000 */
[----:B------:R-:W-:Y:S01]  /*e390*/  HMMA.16816.F32.BF16 R104, R28, R118, R104 ;  /* 0x000000761c68723c */ /* 0x000fe20000041868 */
[-C--:B------:R-:W-:Y:S01]  /*e3a0*/  FMUL.FTZ R118, R15, R87.reuse ;  /* 0x000000570f767220 */ /* 0x080fe20000410000 */
[----:B------:R-:W1:Y:S01]  /*e3b0*/  MUFU.TANH R2, R2 ;  /* 0x0000000200027308 */ /* 0x000e620000002400 */
[----:B------:R-:W3:Y:S05]  /*e3c0*/  LDSM.16.M88.4 R12, [R90+0x5800] ;  /* 0x005800005a0c783b */ /* 0x000eea0000000200 */
[C---:B------:R-:W-:Y:S01]  /*e3d0*/  HMMA.16816.F32.BF16 R96, R120.reuse, R114, R96 ;  /* 0x000000727860723c */ /* 0x040fe20000041860 */
[----:B------:R-:W5:Y:S01]  /*e3e0*/  LDSM.16.M88.4 R112, [R88+0x4c00] ;  /* 0x004c00005870783b */ /* 0x000f620000000200 */
[----:B------:R-:W1:Y:S06]  /*e3f0*/  MUFU.TANH R116, R116 ;  /* 0x0000007400747308 */ /* 0x000e6c0000002400 */
[C---:B--2---:R-:W-:Y:S01]  /*e400*/  HMMA.16816.F32.BF16 R92, R120.reuse, R16, R92 ;  /* 0x00000010785c723c */ /* 0x044fe2000004185c */
[-C--:B------:R-:W-:Y:S01]  /*e410*/  FMUL.FTZ R16, R24, R87.reuse ;  /* 0x0000005718107220 */ /* 0x080fe20000410000 */
[-C--:B------:R-:W-:Y:S01]  /*e420*/  FMUL.FTZ R17, R25, R87.reuse ;  /* 0x0000005719117220 */ /* 0x080fe20000410000 */
[-C--:B------:R-:W-:Y:S01]  /*e430*/  FMUL.FTZ R24, R26, R87.reuse ;  /* 0x000000571a187220 */ /* 0x080fe20000410000 */
[----:B------:R-:W-:Y:S01]  /*e440*/  FMUL.FTZ R25, R27, R87 ;  /* 0x000000571b197220 */ /* 0x000fe20000410000 */
[----:B------:R-:W2:Y:S03]  /*e450*/  MUFU.TANH R117, R117 ;  /* 0x0000007500757308 */ /* 0x000ea60000002400 */
[----:B------:R-:W-:Y:S05]  /*e460*/  HMMA.16816.F32.BF16 R32, R120, R18, R32 ;  /* 0x000000127820723c */ /* 0x000fea0000041820 */
[----:B------:R-:W1:Y:S03]  /*e470*/  MUFU.TANH R118, R118 ;  /* 0x0000007600767308 */ /* 0x000e660000002400 */
[C---:B----4-:R-:W-:Y:S05]  /*e480*/  HMMA.16816.F32.BF16 R124, R28.reuse, R4, R124 ;  /* 0x000000041c7c723c */ /* 0x050fea000004187c */
[----:B------:R-:W4:Y:S03]  /*e490*/  MUFU.TANH R16, R16 ;  /* 0x0000001000107308 */ /* 0x000f260000002400 */
[----:B------:R-:W-:Y:S01]  /*e4a0*/  HMMA.16816.F32.BF16 R96, R28, R6, R96 ;  /* 0x000000061c60723c */ /* 0x000fe20000041860 */
[----:B------:R-:W2:Y:S04]  /*e4b0*/  LDSM.16.M88.4 R4, [R90+0x5c00] ;  /* 0x005c00005a04783b */ /* 0x000ea80000000200 */
[----:B------:R-:W1:Y:S03]  /*e4c0*/  MUFU.TANH R17, R17 ;  /* 0x0000001100117308 */ /* 0x000e660000002400 */
[C---:B------:R-:W-:Y:S05]  /*e4d0*/  HMMA.16816.F32.BF16 R128, R20.reuse, R100, R128 ;  /* 0x000000641480723c */ /* 0x040fea0000041880 */
[----:B------:R-:W1:Y:S03]  /*e4e0*/  MUFU.TANH R24, R24 ;  /* 0x0000001800187308 */ /* 0x000e660000002400 */
[C---:B---3--:R-:W-:Y:S05]  /*e4f0*/  HMMA.16816.F32.BF16 R124, R20.reuse, R12, R124 ;  /* 0x0000000c147c723c */ /* 0x048fea000004187c */
[----:B------:R-:W3:Y:S03]  /*e500*/  MUFU.TANH R25, R25 ;  /* 0x0000001900197308 */ /* 0x000ee60000002400 */
[----:B------:R-:W-:Y:S01]  /*e510*/  HMMA.16816.F32.BF16 R96, R20, R14, R96 ;  /* 0x0000000e1460723c */ /* 0x000fe20000041860 */
[----:B------:R-:W4:Y:S07]  /*e520*/  LDSM.16.M88.4 R12, [R88+0x5c00] ;  /* 0x005c0000580c783b */ /* 0x000f2e0000000200 */
[----:B-----5:R-:W-:Y:S08]  /*e530*/  HMMA.16816.F32.BF16 R92, R28, R112, R92 ;  /* 0x000000701c5c723c */ /* 0x020ff0000004185c */
[----:B------:R-:W-:Y:S01]  /*e540*/  HMMA.16816.F32.BF16 R104, R20, R102, R104 ;  /* 0x000000661468723c */ /* 0x000fe20000041868 */
[----:B------:R-:W5:Y:S01]  /*e550*/  LDSM.16.M88.4 R100, [R88+0x5800] ;  /* 0x005800005864783b */ /* 0x000f620000000200 */
[----:B------:R-:W-:-:S06]  /*e560*/  DEPBAR.LE SB0, 0x0 ;  /* 0x000080000000791a */ /* 0x000fcc0000000000 */
[----:B------:R-:W-:Y:S08]  /*e570*/  HMMA.16816.F32.BF16 R32, R28, R114, R32 ;  /* 0x000000721c20723c */ /* 0x000ff00000041820 */
[----:B--2---:R-:W-:Y:S08]  /*e580*/  HMMA.16816.F32.BF16 R92, R20, R4, R92 ;  /* 0x00000004145c723c */ /* 0x004ff0000004185c */
[----:B------:R-:W-:Y:S08]  /*e590*/  HMMA.16816.F32.BF16 R128, R8, R108, R128 ;  /* 0x0000006c0880723c */ /* 0x000ff00000041880 */
[----:B------:R-:W-:Y:S08]  /*e5a0*/  HMMA.16816.F32.BF16 R32, R20, R6, R32 ;  /* 0x000000061420723c */ /* 0x000ff00000041820 */
[----:B----4-:R-:W-:Y:S03]  /*e5b0*/  HMMA.16816.F32.BF16 R92, R8, R12, R92 ;  /* 0x0000000c085c723c */ /* 0x010fe6000004185c */
[-C--:B------:R-:W-:Y:S01]  /*e5c0*/  FMUL.FTZ R26, R128, R87.reuse ;  /* 0x00000057801a7220 */ /* 0x080fe20000410000 */
[-C--:B------:R-:W-:Y:S01]  /*e5d0*/  FMUL.FTZ R27, R129, R87.reuse ;  /* 0x00000057811b7220 */ /* 0x080fe20000410000 */
[-C--:B------:R-:W-:Y:S01]  /*e5e0*/  FMUL.FTZ R108, R130, R87.reuse ;  /* 0x00000057826c7220 */ /* 0x080fe20000410000 */
[----:B------:R-:W-:-:S02]  /*e5f0*/  FMUL.FTZ R109, R131, R87 ;  /* 0x00000057836d7220 */ /* 0x000fc40000410000 */
[C---:B------:R-:W-:Y:S01]  /*e600*/  HMMA.16816.F32.BF16 R104, R8.reuse, R110, R104 ;  /* 0x0000006e0868723c */ /* 0x040fe20000041868 */
[----:B------:R-:W2:Y:S07]  /*e610*/  MUFU.TANH R26, R26 ;  /* 0x0000001a001a7308 */ /* 0x000eae0000002400 */
[----:B------:R-:W-:Y:S01]  /*e620*/  HMMA.16816.F32.BF16 R32, R8, R14, R32 ;  /* 0x0000000e0820723c */ /* 0x000fe20000041820 */
[----:B------:R-:W4:Y:S02]  /*e630*/  MUFU.TANH R27, R27 ;  /* 0x0000001b001b7308 */ /* 0x000f240000002400 */
[-C--:B------:R-:W-:Y:S01]  /*e640*/  FMUL.FTZ R13, R92, R87.reuse ;  /* 0x000000575c0d7220 */ /* 0x080fe20000410000 */
[-C--:B------:R-:W-:Y:S01]  /*e650*/  FMUL.FTZ R15, R94, R87.reuse ;  /* 0x000000575e0f7220 */ /* 0x080fe20000410000 */
[----:B------:R-:W-:-:S03]  /*e660*/  FMUL.FTZ R31, R95, R87 ;  /* 0x000000575f1f7220 */ /* 0x000fc60000410000 */
[C---:B-----5:R-:W-:Y:S01]  /*e670*/  HMMA.16816.F32.BF16 R124, R8.reuse, R100, R124 ;  /* 0x00000064087c723c */ /* 0x060fe2000004187c */
        /* <DEDUP_REMOVED lines=45> */
[----:B------:R-:W-:-:S03]  /*e950*/  SHF.L.U32 R22, R89, 0x6, RZ ;  /* 0x0000000659167819 */ /* 0x000fc600000006ff */
[----:B------:R-:W3:Y:S02]  /*e960*/  LD.E.64 R96, desc[UR4][R84.64+0x20] ;  /* 0x0000200454607980 */ /* 0x000ee4000c101b00 */
        /* <DEDUP_REMOVED lines=34> */
[----:B------:R-:W-:Y:S02]  /*eb90*/  @!P1 IADD3 R30, PT, PT, -R30, RZ, RZ ;  /* 0x000000ff1e1e9210 */ /* 0x000fe40007ffe1ff */
[----:B------:R-:W-:Y:S02]  /*eba0*/  @P2 IADD3 R87, PT, PT, R87, 0x1, RZ ;  /* 0x0000000157572810 */ /* 0x000fe40007ffe0ff */
[----:B------:R-:W-:-:S07]  /*ebb0*/  ISETP.NE.AND P2, PT, R35, RZ, PT ;  /* 0x000000ff2300720c */ /* 0x000fce0003f45270 */
[----:B------:R-:W-:-:S05]  /*ebc0*/  @!P0 IMAD.MOV R87, RZ, RZ, -R87 ;  /* 0x000000ffff578224 */ /* 0x000fca00078e0a57 */
[C---:B------:R-:W-:Y:S02]  /*ebd0*/  SEL R10, R8.reuse, R87, !P2 ;  /* 0x00000057080a7207 */ /* 0x040fe40005000000 */
[----:B------:R-:W-:-:S03]  /*ebe0*/  SEL R87, R8, R30, !P2 ;  /* 0x0000001e08577207 */ /* 0x000fc60005000000 */
[----:B-1----:R-:W-:-:S04]  /*ebf0*/  IMAD.WIDE R104, R10, 0x4, R152 ;  /* 0x000000040a687825 */ /* 0x002fc800078e0298 */
        /* <DEDUP_REMOVED lines=19> */
.L_x_8674:
        /* <DEDUP_REMOVED lines=8> */
.L_x_8675:
[----:B------:R-:W-:Y:S05]  /*edb0*/  BSYNC.RECONVERGENT B0 ;  /* 0x0000000000007941 */ /* 0x000fea0003800200 */
.L_x_8673:
[----:B------:R-:W2:Y:S01]  /*edc0*/  S2R R35, SR_TID.X ;  /* 0x0000000000237919 */ /* 0x000ea20000002100 */
[----:B------:R-:W3:Y:S01]  /*edd0*/  S2UR UR6, SR_CgaCtaId ;  /* 0x00000000000679c3 */ /* 0x000ee20000008800 */
[----:B------:R-:W-:Y:S01]  /*ede0*/  UMOV UR7, 0x400 ;  /* 0x0000040000077882 */ /* 0x000fe20000000000 */
[----:B------:R-:W-:Y:S01]  /*edf0*/  @!P5 IMAD.MOV.U32 R143, RZ, RZ, R141 ;  /* 0x000000ffff8fd224 */ /* 0x000fe200078e008d */
[CC--:B------:R-:W-:Y:S02]  /*ee00*/  @!P5 LEA R96, P2, R138.reuse, R142.reuse, 0x1 ;  /* 0x0000008e8a60d211 */ /* 0x0c0fe400078408ff */
[CC--:B------:R-:W-:Y:S02]  /*ee10*/  @!P4 LEA R94, P1, R138.reuse, R142.reuse, 0x1 ;  /* 0x0000008e8a5ec211 */ /* 0x0c0fe400078208ff */
[C---:B------:R-:W-:Y:S02]  /*ee20*/  @!P3 LEA R34, P0, R138.reuse, R142, 0x1 ;  /* 0x0000008e8a22b211 */ /* 0x040fe400078008ff */
[----:B------:R-:W-:-:S02]  /*ee30*/  @!P5 LEA.HI.X R97, R138, R141, R139, 0x1, P2 ;  /* 0x0000008d8a61d211 */ /* 0x000fc400010f0c8b */
[----:B------:R-:W-:Y:S01]  /*ee40*/  @!P4 LEA.HI.X R95, R138, R141, R139, 0x1, P1 ;  /* 0x0000008d8a5fc211 */ /* 0x000fe200008f0c8b */
[----:B---3--:R-:W-:Y:S01]  /*ee50*/  ULEA UR6, UR6, UR7, 0x18 ;  /* 0x0000000706067291 */ /* 0x008fe2000f8ec0ff */
[----:B--2---:R-:W-:-:S05]  /*ee60*/  IMAD.SHL.U32 R9, R35, 0x8, RZ ;  /* 0x0000000823097824 */ /* 0x004fca00078e00ff */
[----:B------:R-:W-:-:S04]  /*ee70*/  LOP3.LUT R8, R9, 0xc0, RZ, 0xc0, !PT ;  /* 0x000000c009087812 */ /* 0x000fc800078ec0ff */
[----:B------:R-:W-:Y:S02]  /*ee80*/  LOP3.LUT R8, R8, 0x18, R35, 0xf8, !PT ;  /* 0x0000001808087812 */ /* 0x000fe400078ef823 */
[----:B------:R-:W-:Y:S02]  /*ee90*/  @!P3 LEA.HI.X R35, R138, R141, R139, 0x1, P0 ;  /* 0x0000008d8a23b211 */ /* 0x000fe400000f0c8b */
        /* <DEDUP_REMOVED lines=36> */
.L_x_8672:
[----:B------:R-:W-:Y:S05]  /*f0e0*/  BSYNC.RECONVERGENT B1 ;  /* 0x0000000000017941 */ /* 0x000fea0003800200 */
.L_x_8671:
[----:B---3--:R-:W2:Y:S01]  /*f0f0*/  LD.E R96, desc[UR4][R84.64+0xdc] ;  /* 0x0000dc0454607980 */ /* 0x008ea2000c101900 */
        /* <DEDUP_REMOVED lines=8> */
[C---:B------:R-:W-:Y:S01]  /*f180*/  VIADD R10, R35.reuse, 0xffffff89 ;  /* 0xffffff89230a7836 */ /* 0x040fe20000000000 */
[C---:B------:R-:W-:Y:S01]  /*f190*/  ISETP.GE.AND P1, PT, R8.reuse, R159, PT ;  /* 0x0000009f0800720c */ /* 0x040fe20003f26270 */
[----:B------:R-:W-:Y:S01]  /*f1a0*/  VIADD R20, R35, 0xffffff91 ;  /* 0xffffff9123147836 */ /* 0x000fe20000000000 */
[----:B------:R-:W-:-:S02]  /*f1b0*/  ISETP.GE.AND P2, PT, R8, R158, PT ;  /* 0x0000009e0800720c */ /* 0x000fc40003f46270 */
[----:B-1----:R-:W-:Y:S02]  /*f1c0*/  FSEL R2, R2, -INF , P1 ;  /* 0xff80000002027808 */ /* 0x002fe40000800000 */
        /* <DEDUP_REMOVED lines=25> */
[----:B------:R-:W-:Y:S02]  /*f360*/  FSEL R10, R24, -INF , P3 ;  /* 0xff800000180a7808 */ /* 0x000fe40001800000 */
        /* <DEDUP_REMOVED lines=12> */
[----:B------:R-:W-:-:S02]  /*f430*/  FSEL R99, R108, -INF , P1 ;  /* 0xff8000006c637808 */ /* 0x000fc40000800000 */
[----:B------:R-:W-:Y:S02]  /*f440*/  ISETP.GE.AND P3, PT, R20, R157, PT ;  /* 0x0000009d1400720c */ /* 0x000fe40003f66270 */
[----:B------:R-:W-:Y:S02]  /*f450*/  ISETP.GE.AND P1, PT, R2, R159, PT ;  /* 0x0000009f0200720c */ /* 0x000fe40003f26270 */
[----:B------:R-:W-:Y:S02]  /*f460*/  FSEL R16, R16, -INF , !P5 ;  /* 0xff80000010107808 */ /* 0x000fe40006800000 */
[----:B------:R-:W-:Y:S02]  /*f470*/  ISETP.GE.AND P5, PT, R20, R158, PT ;  /* 0x0000009e1400720c */ /* 0x000fe40003fa6270 */
[----:B------:R-:W-:Y:S02]  /*f480*/  FSEL R26, R26, -INF , !P4 ;  /* 0xff8000001a1a7808 */ /* 0x000fe40006000000 */
[----:B------:R-:W-:-:S02]  /*f490*/  FSEL R24, R27, -INF , P0 ;  /* 0xff8000001b187808 */ /* 0x000fc40000000000 */
[----:B------:R-:W-:Y:S02]  /*f4a0*/  FSEL R99, R99, -INF , !P2 ;  /* 0xff80000063637808 */ /* 0x000fe40005000000 */
[----:B------:R-:W-:Y:S02]  /*f4b0*/  ISETP.GE.AND P4, PT, R20, R156, PT ;  /* 0x0000009c1400720c */ /* 0x000fe40003f86270 */
[----:B------:R-:W-:Y:S02]  /*f4c0*/  ISETP.GE.AND P2, PT, R2, R158, PT ;  /* 0x0000009e0200720c */ /* 0x000fe40003f46270 */
[----:B------:R-:W-:Y:S02]  /*f4d0*/  FSEL R109, R109, -INF , P3 ;  /* 0xff8000006d6d7808 */ /* 0x000fe40001800000 */
[----:B------:R-:W-:Y:S02]  /*f4e0*/  FSEL R22, R90, -INF , P1 ;  /* 0xff8000005a167808 */ /* 0x000fe40000800000 */
[----:B------:R-:W-:-:S02]  /*f4f0*/  ISETP.GE.AND P0, PT, R2, R157, PT ;  /* 0x0000009d0200720c */ /* 0x000fc40003f06270 */
[----:B------:R-:W-:Y:S02]  /*f500*/  ISETP.GE.AND P3, PT, R17, R159, PT ;  /* 0x0000009f1100720c */ /* 0x000fe40003f66270 */
[----:B------:R-:W-:Y:S02]  /*f510*/  FSEL R24, R24, -INF , !P5 ;  /* 0xff80000018187808 */ /* 0x000fe40006800000 */
[----:B------:R-:W-:Y:S01]  /*f520*/  ISETP.GE.AND P5, PT, R2, R156, PT ;  /* 0x0000009c0200720c */ /* 0x000fe20003fa6270 */
[----:B------:R-:W-:Y:S01]  /*f530*/  VIADD R2, R35, 0xffffffa0 ;  /* 0xffffffa023027836 */ /* 0x000fe20000000000 */
[----:B------:R-:W-:Y:S02]  /*f540*/  FSEL R118, R109, -INF , !P4 ;  /* 0xff8000006d767808 */ /* 0x000fe40006000000 */
[----:B------:R-:W-:Y:S02]  /*f550*/  FSEL R22, R22, -INF , !P2 ;  /* 0xff80000016167808 */ /* 0x000fe40005000000 */
        /* <DEDUP_REMOVED lines=11> */
[----:B------:R-:W-:Y:S01]  /*f610*/  ISETP.GE.AND P4, PT, R2, R156, PT ;  /* 0x0000009c0200720c */ /* 0x000fe20003f86270 */
[----:B------:R-:W-:Y:S01]  /*f620*/  VIADD R2, R35, 0xffffffa8 ;  /* 0xffffffa823027836 */ /* 0x000fe20000000000 */
[----:B------:R-:W-:Y:S02]  /*f630*/  FSEL R4, R4, -INF , P1 ;  /* 0xff80000004047808 */ /* 0x000fe40000800000 */
[----:B------:R-:W-:-:S02]  /*f640*/  ISETP.GE.AND P1, PT, R17, R159, PT ;  /* 0x0000009f1100720c */ /* 0x000fc40003f26270 */
[----:B------:R-:W-:Y:S02]  /*f650*/  FSEL R5, R5, -INF , P0 ;  /* 0xff80000005057808 */ /* 0x000fe40000000000 */
        /* <DEDUP_REMOVED lines=8> */
[----:B------:R-:W-:Y:S02]  /*f6e0*/  FSEL R128, R29, -INF , !P4 ;  /* 0xff8000001d807808 */ /* 0x000fe40006000000 */
[----:B------:R-:W-:Y:S02]  /*f6f0*/  FSEL R160, R28, -INF , !P0 ;  /* 0xff8000001ca07808 */ /* 0x000fe40004000000 */
[----:B------:R-:W-:Y:S02]  /*f700*/  ISETP.GE.AND P5, PT, R17, R156, PT ;  /* 0x0000009c1100720c */ /* 0x000fe40003fa6270 */
        /* <DEDUP_REMOVED lines=11> */
[----:B------:R-:W-:Y:S02]  /*f7c0*/  FSEL R21, R21, -INF , P1 ;  /* 0xff80000015157808 */ /* 0x000fe40000800000 */
[----:B------:R-:W-:Y:S01]  /*f7d0*/  ISETP.GE.AND P4, PT, R4, R156, PT ;  /* 0x0000009c0400720c */ /* 0x000fe20003f86270 */
[----:B------:R-:W-:Y:S01]  /*f7e0*/  VIADD R4, R35, 0xffffffb1 ;  /* 0xffffffb123047836 */ /* 0x000fe20000000000 */
[----:B------:R-:W-:-:S02]  /*f7f0*/  ISETP.GE.AND P1, PT, R2, R159, PT ;  /* 0x0000009f0200720c */ /* 0x000fc40003f26270 */
[----:B------:R-:W-:Y:S02]  /*f800*/  FSEL R6, R6, -INF , P2 ;  /* 0xff80000006067808 */ /* 0x000fe40001000000 */
[----:B------:R-:W-:Y:S02]  /*f810*/  FSEL R13, R13, -INF , P1 ;  /* 0xff8000000d0d7808 */ /* 0x000fe40000800000 */
[----:B------:R-:W-:Y:S02]  /*f820*/  ISETP.GE.AND P1, PT, R4, R159, PT ;  /* 0x0000009f0400720c */ /* 0x000fe40003f26270 */
[----:B------:R-:W-:Y:S02]  /*f830*/  FMNMX3.FTZ R5, R86, R30, R9, !PT ;  /* 0x0000001e56057276 */ /* 0x000fe40007810009 */
[----:B------:R-:W-:Y:S02]  /*f840*/  FSEL R130, R6, -INF , !P5 ;  /* 0xff80000006827808 */ /* 0x000fe40006800000 */
[----:B------:R-:W-:-:S02]  /*f850*/  FSEL R124, R21, -INF , !P0 ;  /* 0xff800000157c7808 */ /* 0x000fc40004000000 */
[----:B------:R-:W-:Y:S02]  /*f860*/  FSEL R7, R7, -INF , P3 ;  /* 0xff80000007077808 */ /* 0x000fe40001800000 */
[-C--:B------:R-:W-:Y:S02]  /*f870*/  ISETP.GE.AND P5, PT, R4, R158.reuse, PT ;  /* 0x0000009e0400720c */ /* 0x080fe40003fa6270 */
[----:B------:R-:W-:Y:S02]  /*f880*/  FSEL R11, R11, -INF , P1 ;  /* 0xff8000000b0b7808 */ /* 0x000fe40000800000 */
[C---:B------:R-:W-:Y:S02]  /*f890*/  ISETP.GE.AND P0, PT, R2.reuse, R158, PT ;  /* 0x0000009e0200720c */ /* 0x040fe40003f06270 */
[C---:B------:R-:W-:Y:S02]  /*f8a0*/  ISETP.GE.AND P2, PT, R2.reuse, R157, PT ;  /* 0x0000009d0200720c */ /* 0x040fe40003f46270 */
[----:B------:R-:W-:Y:S01]  /*f8b0*/  ISETP.GE.AND P3, PT, R2, R156, PT ;  /* 0x0000009c0200720c */ /* 0x000fe20003f66270 */
[----:B------:R-:W-:Y:S01]  /*f8c0*/  VIADD R2, R35, 0xffffffb8 ;  /* 0xffffffb823027836 */ /* 0x000fe20000000000 */
[----:B------:R-:W-:Y:S01]  /*f8d0*/  FMNMX3.FTZ R5, R5, R34, R88, !PT ;  /* 0x0000002205057276 */ /* 0x000fe20007810058 */
[----:B------:R-:W-:Y:S01]  /*f8e0*/  VIADD R35, R35, 0xffffffb9 ;  /* 0xffffffb923237836 */ /* 0x000fe20000000000 */
[----:B------:R-:W-:-:S02]  /*f8f0*/  FSEL R110, R11, -INF , !P5 ;  /* 0xff8000000b6e7808 */ /* 0x000fc40006800000 */
[----:B------:R-:W-:Y:S02]  /*f900*/  FSEL R112, R13, -INF , !P0 ;  /* 0xff8000000d707808 */ /* 0x000fe40004000000 */
[----:B------:R-:W-:Y:S02]  /*f910*/  FMNMX3.FTZ R11, R5, R26, R24, !PT ;  /* 0x0000001a050b7276 */ /* 0x000fe40007810018 */
[----:B------:R-:W-:Y:S02]  /*f920*/  ISETP.GE.AND P0, PT, R4, R157, PT ;  /* 0x0000009d0400720c */ /* 0x000fe40003f06270 */
[----:B------:R-:W-:Y:S02]  /*f930*/  FMNMX3.FTZ R5, R3, R14, R8, !PT ;  /* 0x0000000e03057276 */ /* 0x000fe40007810008 */
[----:B------:R-:W-:Y:S02]  /*f940*/  ISETP.GE.AND P1, PT, R2, R159, PT ;  /* 0x0000009f0200720c */ /* 0x000fe40003f26270 */
[----:B------:R-:W-:-:S02]  /*f950*/  FSEL R31, R31, -INF , P0 ;  /* 0xff8000001f1f7808 */ /* 0x000fc40000000000 */
[----:B------:R-:W-:Y:S02]  /*f960*/  FMNMX3.FTZ R5, R5, R10, R16, !PT ;  /* 0x0000000a05057276 */ /* 0x000fe40007810010 */
[----:B------:R-:W-:Y:S02]  /*f970*/  ISETP.GE.AND P0, PT, R2, R158, PT ;  /* 0x0000009e0200720c */ /* 0x000fe40003f06270 */
[----:B------:R-:W-:Y:S02]  /*f980*/  FSEL R92, R92, -INF , P1 ;  /* 0xff8000005c5c7808 */ /* 0x000fe40000800000 */
[----:B------:R-:W-:Y:S02]  /*f990*/  FMNMX3.FTZ R11, R11, R22, R20, !PT ;  /* 0x000000160b0b7276 */ /* 0x000fe40007810014 */
[----:B------:R-:W-:Y:S02]  /*f9a0*/  FMNMX3.FTZ R5, R5, R99, R118, !PT ;  /* 0x0000006305057276 */ /* 0x000fe40007810076 */
[----:B------:R-:W-:-:S02]  /*f9b0*/  ISETP.GE.AND P5, PT, R2, R157, PT ;  /* 0x0000009d0200720c */ /* 0x000fc40003fa6270 */
[----:B------:R-:W-:Y:S02]  /*f9c0*/  FSEL R108, R92, -INF , !P0 ;  /* 0xff8000005c6c7808 */ /* 0x000fe40004000000 */
[----:B------:R-:W-:Y:S02]  /*f9d0*/  ISETP.GE.AND P0, PT, R35, R159, PT ;  /* 0x0000009f2300720c */ /* 0x000fe40003f06270 */
[----:B------:R-:W-:Y:S02]  /*f9e0*/  FMNMX3.FTZ R11, R11, R162, R160, !PT ;  /* 0x000000a20b0b7276 */ /* 0x000fe400078100a0 */
[----:B------:R-:W-:Y:S02]  /*f9f0*/  FMNMX3.FTZ R5, R5, R164, R120, !PT ;  /* 0x000000a405057276 */ /* 0x000fe40007810078 */
[----:B------:R-:W-:Y:S02]  /*fa00*/  FSEL R32, R32, -INF , P5 ;  /* 0xff80000020207808 */ /* 0x000fe40002800000 */
[----:B------:R-:W-:-:S02]  /*fa10*/  ISETP.GE.AND P5, PT, R35, R158, PT ;  /* 0x0000009e2300720c */ /* 0x000fc40003fa6270 */
[----:B------:R-:W-:Y:S02]  /*fa20*/  FSEL R23, R23, -INF , P0 ;  /* 0xff80000017177808 */ /* 0x000fe40000000000 */
[----:B------:R-:W-:Y:S02]  /*fa30*/  FMNMX3.FTZ R11, R11, R134, R130, !PT ;  /* 0x000000860b0b7276 */ /* 0x000fe40007810082 */
[----:B------:R-:W-:Y:S02]  /*fa40*/  FSEL R15, R15, -INF , P2 ;  /* 0xff8000000f0f7808 */ /* 0x000fe40001000000 */
[----:B------:R-:W-:Y:S02]  /*fa50*/  ISETP.GE.AND P2, PT, R4, R156, PT ;  /* 0x0000009c0400720c */ /* 0x000fe40003f46270 */
[----:B------:R-:W-:Y:S01]  /*fa60*/  ISETP.GE.AND P0, PT, R35, R157, PT ;  /* 0x0000009d2300720c */ /* 0x000fe20003f06270 */
[----:B------:R-:W1:Y:S01]  /*fa70*/  S2R R4, SR_TID.X ;  /* 0x0000000000047919 */ /* 0x000e620000002100 */
[----:B------:R-:W-:-:S02]  /*fa80*/  FSEL R122, R7, -INF , !P4 ;  /* 0xff800000077a7808 */ /* 0x000fc40006000000 */
[----:B------:R-:W-:Y:S02]  /*fa90*/  FMNMX3.FTZ R5, R5, R128, R126, !PT ;  /* 0x0000008005057276 */ /* 0x000fe4000781007e */
[----:B------:R-:W-:Y:S02]  /*faa0*/  FSEL R106, R23, -INF , !P5 ;  /* 0xff800000176a7808 */ /* 0x000fe40006800000 */
[----:B------:R-:W-:Y:S02]  /*fab0*/  FMNMX3.FTZ R11, R11, R112, R110, !PT ;  /* 0x000000700b0b7276 */ /* 0x000fe4000781006e */
[-C--:B------:R-:W-:Y:S02]  /*fac0*/  ISETP.GE.AND P1, PT, R2, R156.reuse, PT ;  /* 0x0000009c0200720c */ /* 0x080fe40003f26270 */
[----:B------:R-:W-:Y:S02]  /*fad0*/  ISETP.GE.AND P5, PT, R35, R156, PT ;  /* 0x0000009c2300720c */ /* 0x000fe40003fa6270 */
[----:B------:R-:W-:-:S02]  /*fae0*/  FSEL R33, R33, -INF , P0 ;  /* 0xff80000021217808 */ /* 0x000fc40000000000 */
[----:B------:R-:W-:Y:S02]  /*faf0*/  FSEL R104, R15, -INF , !P3 ;  /* 0xff8000000f687808 */ /* 0x000fe40005800000 */
[----:B------:R-:W-:Y:S02]  /*fb00*/  FSEL R102, R31, -INF , !P2 ;  /* 0xff8000001f667808 */ /* 0x000fe40005000000 */
[----:B------:R-:W-:Y:S02]  /*fb10*/  FMNMX3.FTZ R5, R5, R124, R122, !PT ;  /* 0x0000007c05057276 */ /* 0x000fe4000781007a */
[----:B------:R-:W-:Y:S02]  /*fb20*/  FMNMX3.FTZ R11, R11, R108, R106, !PT ;  /* 0x0000006c0b0b7276 */ /* 0x000fe4000781006a */
[----:B------:R-:W-:Y:S02]  /*fb30*/  FSEL R100, R32, -INF , !P1 ;  /* 0xff80000020647808 */ /* 0x000fe40004800000 */
[----:B------:R-:W-:Y:S01]  /*fb40*/  FSEL R98, R33, -INF , !P5 ;  /* 0xff80000021627808 */ /* 0x000fe20006800000 */
[----:B------:R-:W3:Y:S01]  /*fb50*/  SHFL.BFLY PT, R2, R11, 0x2, 0x1f ;  /* 0x0c401f000b027f89 */ /* 0x000ee200000e0000 */
[----:B------:R-:W-:-:S04]  /*fb60*/  FMNMX3.FTZ R5, R5, R104, R102, !PT ;  /* 0x0000006805057276 */ /* 0x000fc80007810066 */
[----:B------:R-:W-:-:S05]  /*fb70*/  FMNMX3.FTZ R6, R5, R100, R98, !PT ;  /* 0x0000006405067276 */ /* 0x000fca0007810062 */
[----:B------:R-:W4:Y:S01]  /*fb80*/  SHFL.BFLY PT, R5, R6, 0x2, 0x1f ;  /* 0x0c401f0006057f89 */ /* 0x000f2200000e0000 */
[----:B---3--:R-:W-:-:S05]  /*fb90*/  FMNMX.FTZ R7, R11, R2, !PT ;  /* 0x000000020b077209 */ /* 0x008fca0007810000 */
[----:B------:R-:W3:Y:S01]  /*fba0*/  SHFL.BFLY PT, R32, R7, 0x1, 0x1f ;  /* 0x0c201f0007207f89 */ /* 0x000ee200000e0000 */
[----:B----4-:R-:W-:-:S05]  /*fbb0*/  FMNMX.FTZ R5, R6, R5, !PT ;  /* 0x0000000506057209 */ /* 0x010fca0007810000 */
[----:B------:R-:W4:Y:S01]  /*fbc0*/  SHFL.BFLY PT, R2, R5, 0x1, 0x1f ;  /* 0x0c201f0005027f89 */ /* 0x000f2200000e0000 */
[----:B---3--:R-:W-:-:S04]  /*fbd0*/  FMNMX.FTZ R32, R7, R32, !PT ;  /* 0x0000002007207209 */ /* 0x008fc80007810000 */
        /* <DEDUP_REMOVED lines=8> */
[----:B-1----:R-:W-:Y:S01]  /*fc60*/  LOP3.LUT P1, RZ, R4, 0x4, RZ, 0xc0, !PT ;  /* 0x0000000404ff7812 */ /* 0x002fe2000782c0ff */
[-CC-:B------:R-:W-:Y:S01]  /*fc70*/  FFMA.FTZ R34, R88, R96.reuse, -R97.reuse ;  /* 0x0000006058227223 */ /* 0x180fe20000010861 */
[----:B------:R-:W-:Y:S01]  /*fc80*/  FSEL R4, R2, RZ, P0 ;  /* 0x000000ff02047208 */ /* 0x000fe20000000000 */
[-C--:B------:R-:W-:Y:S01]  /*fc90*/  FFMA.FTZ R87, R9, R96.reuse, -R97 ;  /* 0x0000006009577223 */ /* 0x080fe20000010861 */
[----:B------:R-:W-:Y:S01]  /*fca0*/  FSEL R95, R95, RZ, P0 ;  /* 0x000000ff5f5f7208 */ /* 0x000fe20000000000 */
[----:B------:R-:W-:Y:S01]  /*fcb0*/  FADD.FTZ R5, R86, -R5 ;  /* 0x8000000556057221 */ /* 0x000fe20000010000 */
[----:B------:R-:W-:Y:S01]  /*fcc0*/  FFMA.FTZ R90, R30, R96, -R97 ;  /* 0x000000601e5a7223 */ /* 0x000fe20000010861 */
[----:B------:R-:W-:Y:S01]  /*fcd0*/  FADD.FTZ R7, R3, -R4 ;  /* 0x8000000403077221 */ /* 0x000fe20000010000 */
[----:B------:R-:W-:-:S02]  /*fce0*/  VIADD R4, R0, 0x6000 ;  /* 0x0000600000047836 */ /* 0x000fc40000000000 */
[-CC-:B------:R-:W-:Y:S01]  /*fcf0*/  FFMA.FTZ R88, R14, R96.reuse, -R95.reuse ;  /* 0x000000600e587223 */ /* 0x180fe2000001085f */
[-CC-:B------:R-:W-:Y:S01]  /*fd00*/  FFMA.FTZ R33, R8, R96.reuse, -R95.reuse ;  /* 0x0000006008217223 */ /* 0x180fe2000001085f */
[----:B------:R-:W1:Y:S01]  /*fd10*/  LDSM.16.MT88.4 R12, [R0+0x6000] ;  /* 0x00600000000c783b */ /* 0x000e620000004200 */
[-CC-:B------:R-:W-:Y:S01]  /*fd20*/  FFMA.FTZ R6, R10, R96.reuse, -R95.reuse ;  /* 0x000000600a067223 */ /* 0x180fe2000001085f */
[----:B------:R-:W-:Y:S02]  /*fd30*/  @P1 VIADD R94, R4, 0xffffffe0 ;  /* 0xffffffe0045e1836 */ /* 0x000fe40000000000 */
[C---:B------:R-:W-:Y:S01]  /*fd40*/  FMUL.FTZ R93, R96.reuse, R5 ;  /* 0x00000005605d7220 */ /* 0x040fe20000410000 */
[----:B------:R-:W-:Y:S01]  /*fd50*/  FMUL.FTZ R92, R96, R7 ;  /* 0x00000007605c7220 */ /* 0x000fe20000410000 */
[-C--:B------:R-:W-:Y:S01]  /*fd60*/  FFMA.FTZ R16, R16, R96.reuse, -R95 ;  /* 0x0000006010107223 */ /* 0x080fe2000001085f */
[----:B------:R-:W-:Y:S01]  /*fd70*/  MUFU.EX2 R90, R90 ;  /* 0x0000005a005a7308 */ /* 0x000fe20000000800 */
[----:B------:R-:W2:Y:S01]  /*fd80*/  LDSM.16.MT88.4 R8, [R94] ;  /* 0x000000005e08783b */ /* 0x000ea20000004200 */
[-CC-:B------:R-:W-:Y:S01]  /*fd90*/  FFMA.FTZ R101, R26, R96.reuse, -R97.reuse ;  /* 0x000000601a657223 */ /* 0x180fe20000010861 */
[-CC-:B------:R-:W-:Y:S01]  /*fda0*/  FFMA.FTZ R116, R24, R96.reuse, -R97.reuse ;  /* 0x0000006018747223 */ /* 0x180fe20000010861 */
[----:B------:R-:W3:Y:S01]  /*fdb0*/  MUFU.EX2 R87, R87 ;  /* 0x0000005700577308 */ /* 0x000ee20000000800 */
[----:B------:R-:W-:Y:S01]  /*fdc0*/  LDSM.16.MT88.4 R28, [R94+0x2000] ;  /* 0x002000005e1c783b */ /* 0x000fe20000004200 */
[-C--:B------:R-:W-:Y:S01]  /*fdd0*/  FFMA.FTZ R114, R22, R96.reuse, -R97 ;  /* 0x0000006016727223 */ /* 0x080fe20000010861 */
[-CC-:B------:R-:W-:Y:S01]  /*fde0*/  FFMA.FTZ R105, R118, R96.reuse, -R95.reuse ;  /* 0x0000006076697223 */ /* 0x180fe2000001085f */
[----:B------:R-:W-:Y:S01]  /*fdf0*/  MUFU.EX2 R35, R35 ;  /* 0x0000002300237308 */ /* 0x000fe20000000800 */
[-CC-:B------:R-:W-:Y:S01]  /*fe00*/  FFMA.FTZ R103, R164, R96.reuse, -R95.reuse ;  /* 0x00000060a4677223 */ /* 0x180fe2000001085f */
[-C--:B------:R-:W-:Y:S01]  /*fe10*/  FFMA.FTZ R120, R120, R96.reuse, -R95 ;  /* 0x0000006078787223 */ /* 0x080fe2000001085f */
[----:B------:R-:W-:Y:S01]  /*fe20*/  LDSM.16.MT88.4 R24, [R0+0x6400] ;  /* 0x006400000018783b */ /* 0x000fe20000004200 */
[----:B------:R-:W-:Y:S01]  /*fe30*/  MUFU.EX2 R34, R34 ;  /* 0x0000002200227308 */ /* 0x000fe20000000800 */
        /* <DEDUP_REMOVED lines=8> */
[-CC-:B------:R-:W-:Y:S01]  /*fec0*/  FFMA.FTZ R162, R162, R96.reuse, -R97.reuse ;  /* 0x00000060a2a27223 */ /* 0x180fe20000010861 */
[-C--:B------:R-:W-:Y:S01]  /*fed0*/  FFMA.FTZ R134, R134, R96.reuse, -R97 ;  /* 0x0000006086867223 */ /* 0x080fe20000010861 */
[-C--:B------:R-:W-:Y:S01]  /*fee0*/  FFMA.FTZ R128, R128, R96.reuse, -R95 ;  /* 0x0000006080807223 */ /* 0x080fe2000001085f */
[----:B------:R4:W-:Y:S01]  /*fef0*/  MUFU.EX2 R86, R6 ;  /* 0x0000000600567308 */ /* 0x0009e20000000800 */
[-C--:B------:R-:W-:Y:S01]  /*ff00*/  FFMA.FTZ R115, R106, R96.reuse, -R97 ;  /* 0x000000606a737223 */ /* 0x080fe20000010861 */
[-C--:B------:R-:W-:Y:S01]  /*ff10*/  FFMA.FTZ R117, R102, R96.reuse, -R95 ;  /* 0x0000006066757223 */ /* 0x080fe2000001085f */
[-CC-:B------:R-:W-:Y:S01]  /*ff20*/  FFMA.FTZ R112, R112, R96.reuse, -R97.reuse ;  /* 0x0000006070707223 */ /* 0x180fe20000010861 */
[----:B------:R5:W1:Y:S01]  /*ff30*/  MUFU.EX2 R3, R16 ;  /* 0x0000001000037308 */ /* 0x000a620000000800 */
[-C--:B------:R-:W-:Y:S01]  /*ff40*/  FFMA.FTZ R108, R108, R96.reuse, -R97 ;  /* 0x000000606c6c7223 */ /* 0x080fe20000010861 */
[-CC-:B------:R-:W-:Y:S01]  /*ff50*/  FFMA.FTZ R104, R104, R96.reuse, -R95.reuse ;  /* 0x0000006068687223 */ /* 0x180fe2000001085f */
[----:B------:R-:W-:Y:S01]  /*ff60*/  FFMA.FTZ R100, R100, R96, -R95 ;  /* 0x0000006064647223 */ /* 0x000fe2000001085f */
[----:B------:R-:W2:Y:S01]  /*ff70*/  MUFU.EX2 R93, R93 ;  /* 0x0000005d005d7308 */ /* 0x000ea20000000800 */
[----:B---3--:R-:W-:-:S03]  /*ff80*/  F2FP.BF16.F32.PACK_AB R5, R33, R88 ;  /* 0x000000582105723e */ /* 0x008fc600000010ff */
[----:B------:R-:W3:Y:S01]  /*ff90*/  MUFU.EX2 R92, R92 ;  /* 0x0000005c005c7308 */ /* 0x000ee20000000800 */
[----:B----4-:R-:W-:-:S03]  /*ffa0*/  F2FP.BF16.F32.PACK_AB R6, R34, R35 ;  /* 0x000000232206723e */ /* 0x010fc600000010ff */
[----:B------:R-:W-:Y:S01]  /*ffb0*/  MUFU.EX2 R101, R101 ;  /* 0x0000006500657308 */ /* 0x000fe20000000800 */
[----:B-----5:R-:W4:Y:S01]  /*ffc0*/  LDSM.16.MT88.4 R16, [R0+0x7000] ;  /* 0x007000000010783b */ /* 0x020f220000004200 */
[----:B-1----:R-:W-:Y:S02]  /*ffd0*/  F2FP.BF16.F32.PACK_AB R7, R3, R86 ;  /* 0x000000560307723e */ /* 0x002fe400000010ff */
[----:B------:R-:W1:Y:S01]  /*ffe0*/  MUFU.EX2 R116, R116 ;  /* 0x0000007400747308 */ /* 0x000e620000000800 */
[-C--:B--2---:R-:W-:Y:S01]  /*fff0*/  FMUL.FTZ R80, R80, R93.reuse ;  /* 0x0000005d50507220 */ /* 0x084fe20000410000 */
[-C--:B------:R-:W-:Y:S01]  /*10000*/  FMUL.FTZ R81, R81, R93.reuse ;  /* 0x0000005d51517220 */ /* 0x080fe20000410000 */
[-C--:B------:R-:W-:Y:S01]  /*10010*/  FMUL.FTZ R76, R76, R93.reuse ;  /* 0x0000005d4c4c7220 */ /* 0x080fe20000410000 */
[-C--:B------:R-:W-:Y:S01]  /*10020*/  FMUL.FTZ R77, R77, R93.reuse ;  /* 0x0000005d4d4d7220 */ /* 0x080fe20000410000 */
[-C--:B---3--:R-:W-:Y:S01]  /*10030*/  FMUL.FTZ R82, R82, R92.reuse ;  /* 0x0000005c52527220 */ /* 0x088fe20000410000 */
        /* <DEDUP_REMOVED lines=43> */
[C---:B----4-:R-:W-:Y:S01]  /*102f0*/  HMMA.16816.F32.BF16 R64, R4.reuse, R16, R64 ;  /* 0x000000100440723c */ /* 0x050fe20000041840 */
        /* <DEDUP_REMOVED lines=8> */
[----:B------:R-:W4:Y:S01]  /*10380*/  LDSM.16.MT88.4 R16, [R0+0x7400] ;  /* 0x007400000010783b */ /* 0x000f220000004200 */
[----:B------:R-:W5:Y:S01]  /*10390*/  MUFU.EX2 R120, R120 ;  /* 0x0000007800787308 */ /* 0x000f620000000800 */
[-C--:B------:R-:W-:Y:S01]  /*103a0*/  FMUL.FTZ R50, R50, R92.reuse ;  /* 0x0000005c32327220 */ /* 0x080fe20000410000 */
[-C--:B------:R-:W-:Y:S01]  /*103b0*/  FMUL.FTZ R51, R51, R92.reuse ;  /* 0x0000005c33337220 */ /* 0x080fe20000410000 */
        /* <DEDUP_REMOVED lines=10> */
[C---:B--2---:R-:W-:Y:S01]  /*10460*/  HMMA.16816.F32.BF16 R56, R4.reuse, R12, R56 ;  /* 0x0000000c0438723c */ /* 0x044fe20000041838 */
[----:B------:R-:W-:Y:S01]  /*10470*/  FADD.FTZ R34, R34, R35 ;  /* 0x0000002322227221 */ /* 0x000fe20000010000 */
[----:B------:R-:W-:Y:S01]  /*10480*/  MUFU.EX2 R107, R107 ;  /* 0x0000006b006b7308 */ /* 0x000fe20000000800 */
[----:B------:R-:W-:Y:S01]  /*10490*/  FADD.FTZ R3, R3, R86 ;  /* 0x0000005603037221 */ /* 0x000fe20000010000 */
[--C-:B------:R-:W-:Y:S02]  /*104a0*/  IMAD.MOV.U32 R86, RZ, RZ, R32.reuse ;  /* 0x000000ffff567224 */ /* 0x100fe400078e0020 */
[----:B------:R-:W-:Y:S01]  /*104b0*/  MUFU.EX2 R126, R128 ;  /* 0x00000080007e7308 */ /* 0x000fe20000000800 */
[----:B------:R-:W-:Y:S01]  /*104c0*/  @P6 IMAD.MOV.U32 R86, RZ, RZ, R32 ;  /* 0x000000ffff566224 */ /* 0x000fe200078e0020 */
[C---:B------:R-:W-:Y:S01]  /*104d0*/  HMMA.16816.F32.BF16 R52, R4.reuse, R14, R52 ;  /* 0x0000000e0434723c */ /* 0x040fe20000041834 */
[----:B------:R-:W2:Y:S01]  /*104e0*/  LDSM.16.MT88.4 R12, [R94+0x1400] ;  /* 0x001400005e0c783b */ /* 0x000ea20000004200 */
[----:B------:R-:W-:Y:S04]  /*104f0*/  MUFU.EX2 R111, R111 ;  /* 0x0000006f006f7308 */ /* 0x000fe80000000800 */
[----:B------:R-:W-:Y:S02]  /*10500*/  MUFU.EX2 R113, R113 ;  /* 0x0000007100717308 */ /* 0x000fe40000000800 */
[C---:B---3--:R-:W-:Y:S01]  /*10510*/  HMMA.16816.F32.BF16 R36, R4.reuse, R8, R36 ;  /* 0x000000080424723c */ /* 0x048fe20000041824 */
[-C--:B------:R-:W-:Y:S01]  /*10520*/  FFMA.FTZ R9, R20, R96.reuse, -R97 ;  /* 0x0000006014097223 */ /* 0x080fe20000010861 */
[----:B------:R-:W-:Y:S01]  /*10530*/  FFMA.FTZ R8, R99, R96, -R95 ;  /* 0x0000006063087223 */ /* 0x000fe2000001085f */
[----:B------:R-:W3:Y:S01]  /*10540*/  LDSM.16.MT88.4 R20, [R94+0x400] ;  /* 0x000400005e14783b */ /* 0x000ee20000004200 */
[----:B------:R-:W-:Y:S04]  /*10550*/  MUFU.EX2 R122, R122 ;  /* 0x0000007a007a7308 */ /* 0x000fe80000000800 */
[----:B------:R-:W4:Y:S01]  /*10560*/  MUFU.EX2 R99, R9 ;  /* 0x0000000900637308 */ /* 0x000f220000000800 */
[C---:B------:R-:W-:Y:S03]  /*10570*/  HMMA.16816.F32.BF16 R40, R4.reuse, R10, R40 ;  /* 0x0000000a0428723c */ /* 0x040fe60000041828 */
[----:B------:R4:W4:Y:S04]  /*10580*/  MUFU.EX2 R118, R8 ;  /* 0x0000000800767308 */ /* 0x0009280000000800 */
[----:B------:R-:W-:Y:S01]  /*10590*/  MUFU.EX2 R106, R108 ;  /* 0x0000006c006a7308 */ /* 0x000fe20000000800 */
[----:B------:R-:W-:Y:S01]  /*105a0*/  HMMA.16816.F32.BF16 R48, R4, R30, R48 ;  /* 0x0000001e0430723c */ /* 0x000fe20000041830 */
[----:B-1----:R-:W-:Y:S01]  /*105b0*/  F2FP.BF16.F32.PACK_AB R4, R116, R101 ;  /* 0x000000657404723e */ /* 0x002fe200000010ff */
[----:B------:R-:W-:Y:S01]  /*105c0*/  LDSM.16.MT88.4 R28, [R94+0x2400] ;  /* 0x002400005e1c783b */ /* 0x000fe20000004200 */
[----:B-----5:R-:W-:Y:S01]  /*105d0*/  F2FP.BF16.F32.PACK_AB R7, R120, R103 ;  /* 0x000000677807723e */ /* 0x020fe200000010ff */
[----:B------:R-:W-:Y:S01]  /*105e0*/  MUFU.EX2 R115, R115 ;  /* 0x0000007300737308 */ /* 0x000fe20000000800 */
[----:B----4-:R-:W-:Y:S01]  /*105f0*/  F2FP.BF16.F32.PACK_AB R6, R99, R114 ;  /* 0x000000726306723e */ /* 0x010fe200000010ff */
[----:B------:R-:W-:-:S02]  /*10600*/  FADD.FTZ R101, R101, R34 ;  /* 0x0000002265657221 */ /* 0x000fc40000010000 */
[----:B------:R-:W-:Y:S01]  /*10610*/  MUFU.EX2 R102, R104 ;  /* 0x0000006800667308 */ /* 0x000fe20000000800 */
[----:B------:R-:W1:Y:S01]  /*10620*/  LDSM.16.MT88.4 R8, [R0+0x8400] ;  /* 0x008400000008783b */ /* 0x000e620000004200 */
        /* <DEDUP_REMOVED lines=26> */
[C---:B------:R-:W-:Y:S08]  /*107d0*/  HMMA.16816.F32.BF16 R44, R4.reuse, R28, R44 ;  /* 0x0000001c042c723c */ /* 0x040ff0000004182c */
[----:B------:R-:W-:Y:S01]  /*107e0*/  HMMA.16816.F32.BF16 R48, R4, R30, R48 ;  /* 0x0000001e0430723c */ /* 0x000fe20000041830 */
[----:B------:R-:W-:Y:S01]  /*107f0*/  F2FP.BF16.F32.PACK_AB R4, R109, R160 ;  /* 0x000000a06d04723e */ /* 0x000fe200000010ff */
[----:B------:R-:W1:Y:S01]  /*10800*/  LDSM.16.MT88.4 R28, [R94+0x2800] ;  /* 0x002800005e1c783b */ /* 0x000e620000004200 */
        /* <DEDUP_REMOVED lines=8> */
[----:B----4-:R-:W-:Y:S01]  /*10890*/  HMMA.16816.F32.BF16 R64, R4, R16, R64 ;  /* 0x000000100440723c */ /* 0x010fe20000041840 */
[----:B------:R-:W-:Y:S01]  /*108a0*/  FADD.FTZ R113, R113, R126 ;  /* 0x0000007e71717221 */ /* 0x000fe20000010000 */
[----:B------:R-:W-:-:S03]  /*108b0*/  FADD.FTZ R107, R107, R130 ;  /* 0x000000826b6b7221 */ /* 0x000fc60000010000 */
[----:B------:R-:W-:-:S03]  /*108c0*/  FADD.FTZ R113, R122, R113 ;  /* 0x000000717a717221 */ /* 0x000fc60000010000 */
[C---:B------:R-:W-:Y:S01]  /*108d0*/  HMMA.16816.F32.BF16 R60, R4.reuse, R18, R60 ;  /* 0x00000012043c723c */ /* 0x040fe2000004183c */
[----:B------:R-:W4:Y:S07]  /*108e0*/  LDSM.16.MT88.4 R16, [R0+0x8c00] ;  /* 0x008c00000010783b */ /* 0x000f2e0000004200 */
[C---:B--2---:R-:W-:Y:S01]  /*108f0*/  HMMA.16816.F32.BF16 R56, R4.reuse, R12, R56 ;  /* 0x0000000c0438723c */ /* 0x044fe20000041838 */
[-C--:B------:R-:W-:Y:S01]  /*10900*/  FFMA.FTZ R12, R110, R96.reuse, -R97 ;  /* 0x000000606e0c7223 */ /* 0x080fe20000010861 */
[----:B------:R-:W-:Y:S01]  /*10910*/  FFMA.FTZ R96, R98, R96, -R95 ;  /* 0x0000006062607223 */ /* 0x000fe2000001085f */
[----:B------:R-:W-:Y:S04]  /*10920*/  MUFU.EX2 R110, R112 ;  /* 0x00000070006e7308 */ /* 0x000fe80000000800 */
[----:B------:R2:W4:Y:S01]  /*10930*/  MUFU.EX2 R97, R12 ;  /* 0x0000000c00617308 */ /* 0x0005220000000800 */
[C---:B-----5:R-:W-:Y:S03]  /*10940*/  HMMA.16816.F32.BF16 R80, R4.reuse, R24, R80 ;  /* 0x000000180450723c */ /* 0x060fe60000041850 */
[----:B------:R-:W-:Y:S05]  /*10950*/  MUFU.EX2 R95, R100 ;  /* 0x00000064005f7308 */ /* 0x000fea0000000800 */
[C---:B------:R-:W-:Y:S01]  /*10960*/  HMMA.16816.F32.BF16 R76, R4.reuse, R26, R76 ;  /* 0x0000001a044c723c */ /* 0x040fe2000004184c */
[----:B------:R-:W5:Y:S07]  /*10970*/  LDSM.16.MT88.4 R24, [R0+0x6c00] ;  /* 0x006c00000018783b */ /* 0x000f6e0000004200 */
[C---:B---3--:R-:W-:Y:S08]  /*10980*/  HMMA.16816.F32.BF16 R72, R4.reuse, R20, R72 ;  /* 0x000000140448723c */ /* 0x048ff00000041848 */
[C---:B------:R-:W-:Y:S01]  /*10990*/  HMMA.16816.F32.BF16 R68, R4.reuse, R22, R68 ;  /* 0x000000160444723c */ /* 0x040fe20000041844 */
[----:B------:R3:W5:Y:S07]  /*109a0*/  LDSM.16.MT88.4 R20, [R0+0x7c00] ;  /* 0x007c00000014783b */ /* 0x00076e0000004200 */
[C---:B-1----:R-:W-:Y:S08]  /*109b0*/  HMMA.16816.F32.BF16 R36, R4.reuse, R8, R36 ;  /* 0x000000080424723c */ /* 0x042ff00000041824 */
[C---:B------:R-:W-:Y:S01]  /*109c0*/  HMMA.16816.F32.BF16 R40, R4.reuse, R10, R40 ;  /* 0x0000000a0428723c */ /* 0x040fe20000041828 */
[----:B------:R-:W-:Y:S01]  /*109d0*/  LDSM.16.MT88.4 R8, [R94+0x1c00] ;  /* 0x001c00005e08783b */ /* 0x000fe20000004200 */
[----:B---3--:R-:W1:Y:S06]  /*109e0*/  MUFU.EX2 R0, R96 ;  /* 0x0000006000007308 */ /* 0x008e6c0000000800 */
[C---:B------:R-:W-:Y:S01]  /*109f0*/  HMMA.16816.F32.BF16 R52, R4.reuse, R14, R52 ;  /* 0x0000000e0434723c */ /* 0x040fe20000041834 */
[----:B--2---:R-:W2:Y:S07]  /*10a00*/  LDSM.16.MT88.4 R12, [R94+0xc00] ;  /* 0x000c00005e0c783b */ /* 0x004eae0000004200 */
[C---:B------:R-:W-:Y:S08]  /*10a10*/  HMMA.16816.F32.BF16 R44, R4.reuse, R28, R44 ;  /* 0x0000001c042c723c */ /* 0x040ff0000004182c */
[----:B------:R-:W-:Y:S01]  /*10a20*/  HMMA.16816.F32.BF16 R48, R4, R30, R48 ;  /* 0x0000001e0430723c */ /* 0x000fe20000041830 */
[----:B----4-:R-:W-:Y:S01]  /*10a30*/  F2FP.BF16.F32.PACK_AB R4, R97, R110 ;  /* 0x0000006e6104723e */ /* 0x010fe200000010ff */
[----:B------:R-:W-:Y:S01]  /*10a40*/  FADD.FTZ R110, R110, R107 ;  /* 0x0000006b6e6e7221 */ /* 0x000fe20000010000 */
[----:B------:R-:W-:Y:S01]  /*10a50*/  F2FP.BF16.F32.PACK_AB R5, R117, R102 ;  /* 0x000000667505723e */ /* 0x000fe200000010ff */
        /* <DEDUP_REMOVED lines=12> */
[C---:B-----5:R-:W-:Y:S08]  /*10b20*/  HMMA.16816.F32.BF16 R80, R4.reuse, R24, R80 ;  /* 0x000000180450723c */ /* 0x060ff00000041850 */
        /* <DEDUP_REMOVED lines=11> */
.L_x_8667:
[----:B------:R-:W-:-:S07]  /*10be0*/  IADD3 R89, PT, PT, R91, -0x1, RZ ;  /* 0xffffffff5b597810 */ /* 0x000fce0007ffe0ff */
.L_x_8676:
[----:B------:R-:W-:Y:S05]  /*10bf0*/  BSYNC B2 ;  /* 0x0000000000027941 */ /* 0x000fea0003800000 */
.L_x_8666:
[----:B------:R-:W-:-:S13]  /*10c00*/  ISETP.GE.AND P0, PT, R89, R140, PT ;  /* 0x0000008c5900720c */ /* 0x000fda0003f06270 */
[----:B------:R-:W-:Y:S05]  /*10c10*/  @!P0 BRA `(.L_x_8677) ;  /* 0x0000003400a48947 */ /* 0x000fea0003800000 */
[----:B------:R-:W1:Y:S01]  /*10c20*/  S2R R5, SR_TID.X ;  /* 0x0000000000057919 */ /* 0x000e620000002100 */
[C---:B------:R-:W-:Y:S01]  /*10c30*/  IMAD.SHL.U32 R160, R89.reuse, 0x40, RZ ;  /* 0x0000004059a07824 */ /* 0x040fe200078e00ff */
        /* <DEDUP_REMOVED lines=9> */
.L_x_8684:
        /* <DEDUP_REMOVED lines=78> */
.L_x_8679:
[----:B------:R-:W-:Y:S05]  /*111b0*/  BSYNC.RECONVERGENT B0 ;  /* 0x0000000000007941 */ /* 0x000fea0003800200 */
.L_x_8678:
        /* <DEDUP_REMOVED lines=9> */
[----:B------:R-:W-:Y:S02]  /*11250*/  LOP3.LUT R129, R129, 0x18, R3, 0xf8, !PT ;  /* 0x0000001881817812 */ /* 0x000fe400078ef803 */
        /* <DEDUP_REMOVED lines=8> */
[C---:B------:R-:W-:Y:S02]  /*112e0*/  LEA R128, P0, R136.reuse, R144, 0x1 ;  /* 0x0000009088807211 */ /* 0x040fe400078008ff */
        /* <DEDUP_REMOVED lines=26> */
[----:B------:R1:W-:Y:S01]  /*11490*/  @!P1 LDGSTS.E.BYPASS.LTC128B.128 [R131+0x8000], desc[UR4][R22.64+0x80] ;  /* 0x0800008016839fae */ /* 0x0003e2000b981a04 */
        /* <DEDUP_REMOVED lines=13> */
[----:B------:R-:W2:Y:S01]  /*11570*/  S2UR UR6, SR_CgaCtaId ;  /* 0x00000000000679c3 */ /* 0x000ea20000008800 */
        /* <DEDUP_REMOVED lines=18> */
[----:B------:R-:W4:Y:S01]  /*116a0*/  LDSM.16.M88.4 R92, [R87+0x3000] ;  /* 0x00300000575c783b */ /* 0x000f220000000200 */
[----:B--2---:R-:W-:Y:S05]  /*116b0*/  ULEA UR6, UR6, UR7, 0x18 ;  /* 0x0000000706067291 */ /* 0x004fea000f8ec0ff */
[----:B------:R-:W2:Y:S06]  /*116c0*/  LDSM.16.M88.4 R96, [R87+0x3400] ;  /* 0x003400005760783b */ /* 0x000eac0000000200 */
[----:B------:R-:W1:Y:S06]  /*116d0*/  LDSM.16.M88.4 R100, [R87+0x3800] ;  /* 0x003800005764783b */ /* 0x000e6c0000000200 */
[----:B------:R-:W5:Y:S06]  /*116e0*/  LD.E R143, desc[UR4][R84.64+0x18c] ;  /* 0x00018c04548f7980 */ /* 0x000f6c000c101900 */
[----:B------:R-:W3:Y:S06]  /*116f0*/  LDSM.16.M88.4 R104, [R87+0x3c00] ;  /* 0x003c00005768783b */ /* 0x000eec0000000200 */
[----:B------:R-:W0:Y:S06]  /*11700*/  LDGDEPBAR ;  /* 0x00000000000079af */ /* 0x000e2c0000000000 */
[----:B------:R-:W-:Y:S06]  /*11710*/  LDSM.16.M88.4 R108, [R86] ;  /* 0x00000000566c783b */ /* 0x000fec0000000200 */
[----:B------:R-:W3:Y:S01]  /*11720*/  LDSM.16.M88.4 R112, [R3+0x3000] ;  /* 0x003000000370783b */ /* 0x000ee20000000200 */
[C---:B----4-:R-:W-:Y:S05]  /*11730*/  HMMA.16816.F32.BF16 R4, R88.reuse, R92, RZ ;  /* 0x0000005c5804723c */ /* 0x050fea00000418ff */
[----:B------:R-:W4:Y:S03]  /*11740*/  LDSM.16.M88.4 R116, [R3+0x3400] ;  /* 0x003400000374783b */ /* 0x000f260000000200 */
[C---:B------:R-:W-:Y:S03]  /*11750*/  HMMA.16816.F32.BF16 R8, R88.reuse, R94, RZ ;  /* 0x0000005e5808723c */ /* 0x040fe600000418ff */
[----:B------:R-:W4:Y:S05]  /*11760*/  LDSM.16.M88.4 R92, [R3+0x3800] ;  /* 0x00380000035c783b */ /* 0x000f2a0000000200 */
[C---:B--2---:R-:W-:Y:S01]  /*11770*/  HMMA.16816.F32.BF16 R12, R88.reuse, R96, RZ ;  /* 0x00000060580c723c */ /* 0x044fe200000418ff */
[----:B------:R-:W-:Y:S06]  /*11780*/  LDSM.16.M88.4 R120, [R135+0x1000] ;  /* 0x001000008778783b */ /* 0x000fec0000000200 */
[----:B------:R-:W-:Y:S01]  /*11790*/  LDSM.16.M88.4 R124, [R87+0x4000] ;  /* 0x00400000577c783b */ /* 0x000fe20000000200 */
[C---:B------:R-:W-:Y:S05]  /*117a0*/  HMMA.16816.F32.BF16 R16, R88.reuse, R98, RZ ;  /* 0x000000625810723c */ /* 0x040fea00000418ff */
[----:B------:R-:W2:Y:S03]  /*117b0*/  LDSM.16.M88.4 R96, [R3+0x3c00] ;  /* 0x003c00000360783b */ /* 0x000ea60000000200 */
[C---:B-1----:R-:W-:Y:S03]  /*117c0*/  HMMA.16816.F32.BF16 R20, R88.reuse, R100, RZ ;  /* 0x000000645814723c */ /* 0x042fe600000418ff */
[----:B---3--:R-:W-:Y:S05]  /*117d0*/  LDSM.16.M88.4 R128, [R87+0x5000] ;  /* 0x005000005780783b */ /* 0x008fea0000000200 */
[C---:B------:R-:W-:Y:S01]  /*117e0*/  HMMA.16816.F32.BF16 R24, R88.reuse, R102, RZ ;  /* 0x000000665818723c */ /* 0x040fe200000418ff */
[----:B------:R-:W1:Y:S07]  /*117f0*/  LDSM.16.M88.4 R100, [R87+0x4400] ;  /* 0x004400005764783b */ /* 0x000e6e0000000200 */
[C---:B------:R-:W-:Y:S08]  /*11800*/  HMMA.16816.F32.BF16 R28, R88.reuse, R104, RZ ;  /* 0x00000068581c723c */ /* 0x040ff000000418ff */
[----:B------:R-:W-:Y:S01]  /*11810*/  HMMA.16816.F32.BF16 R32, R88, R106, RZ ;  /* 0x0000006a5820723c */ /* 0x000fe200000418ff */
[----:B------:R-:W3:Y:S06]  /*11820*/  LDSM.16.M88.4 R88, [R87+0x4800] ;  /* 0x004800005758783b */ /* 0x000eec0000000200 */
[----:B------:R-:W3:Y:S01]  /*11830*/  LDSM.16.M88.4 R104, [R87+0x4c00] ;  /* 0x004c00005768783b */ /* 0x000ee20000000200 */
[C---:B------:R-:W-:Y:S08]  /*11840*/  HMMA.16816.F32.BF16 R4, R108.reuse, R112, R4 ;  /* 0x000000706c04723c */ /* 0x040ff00000041804 */
[C---:B------:R-:W-:Y:S01]  /*11850*/  HMMA.16816.F32.BF16 R8, R108.reuse, R114, R8 ;  /* 0x000000726c08723c */ /* 0x040fe20000041808 */
[----:B------:R-:W-:Y:S07]  /*11860*/  LDSM.16.M88.4 R112, [R86+0x1000] ;  /* 0x001000005670783b */ /* 0x000fee0000000200 */
        /* <DEDUP_REMOVED lines=8> */
[----:B------:R-:W2:Y:S06]  /*118f0*/  LDSM.16.M88.4 R96, [R3+0x4800] ;  /* 0x004800000360783b */ /* 0x000eac0000000200 */
[----:B------:R-:W2:Y:S01]  /*11900*/  LDSM.16.M88.4 R108, [R3+0x4c00] ;  /* 0x004c0000036c783b */ /* 0x000ea20000000200 */
[C---:B------:R-:W-:Y:S08]  /*11910*/  HMMA.16816.F32.BF16 R4, R120.reuse, R124, R4 ;  /* 0x0000007c7804723c */ /* 0x040ff00000041804 */
[C---:B------:R-:W-:Y:S01]  /*11920*/  HMMA.16816.F32.BF16 R8, R120.reuse, R126, R8 ;  /* 0x0000007e7808723c */ /* 0x040fe20000041808 */
[----:B------:R-:W2:Y:S07]  /*11930*/  LDSM.16.M88.4 R124, [R135+0x2000] ;  /* 0x00200000877c783b */ /* 0x000eae0000000200 */
[C---:B-1----:R-:W-:Y:S08]  /*11940*/  HMMA.16816.F32.BF16 R12, R120.reuse, R100, R12 ;  /* 0x00000064780c723c */ /* 0x042ff0000004180c */
[C---:B------:R-:W-:Y:S01]  /*11950*/  HMMA.16816.F32.BF16 R16, R120.reuse, R102, R16 ;  /* 0x000000667810723c */ /* 0x040fe20000041810 */
[----:B------:R-:W-:Y:S07]  /*11960*/  LDSM.16.M88.4 R100, [R87+0x5800] ;  /* 0x005800005764783b */ /* 0x000fee0000000200 */
[C---:B---3--:R-:W-:Y:S08]  /*11970*/  HMMA.16816.F32.BF16 R20, R120.reuse, R88, R20 ;  /* 0x000000587814723c */ /* 0x048ff00000041814 */
[C---:B------:R-:W-:Y:S01]  /*11980*/  HMMA.16816.F32.BF16 R24, R120.reuse, R90, R24 ;  /* 0x0000005a7818723c */ /* 0x040fe20000041818 */
[----:B------:R-:W1:Y:S07]  /*11990*/  LDSM.16.M88.4 R88, [R87+0x5400] ;  /* 0x005400005758783b */ /* 0x000e6e0000000200 */
[C---:B------:R-:W-:Y:S08]  /*119a0*/  HMMA.16816.F32.BF16 R28, R120.reuse, R104, R28 ;  /* 0x00000068781c723c */ /* 0x040ff0000004181c */
[----:B------:R-:W-:Y:S01]  /*119b0*/  HMMA.16816.F32.BF16 R32, R120, R106, R32 ;  /* 0x0000006a7820723c */ /* 0x000fe20000041820 */
[----:B------:R-:W3:Y:S06]  /*119c0*/  LDSM.16.M88.4 R104, [R87+0x5c00] ;  /* 0x005c00005768783b */ /* 0x000eec0000000200 */
[----:B------:R-:W-:Y:S01]  /*119d0*/  LDSM.16.M88.4 R120, [R3+0x5000] ;  /* 0x005000000378783b */ /* 0x000fe20000000200 */
[C---:B----4-:R-:W-:Y:S08]  /*119e0*/  HMMA.16816.F32.BF16 R4, R112.reuse, R116, R4 ;  /* 0x000000747004723c */ /* 0x050ff00000041804 */
[C---:B------:R-:W-:Y:S01]  /*119f0*/  HMMA.16816.F32.BF16 R8, R112.reuse, R118, R8 ;  /* 0x000000767008723c */ /* 0x040fe20000041808 */
[----:B------:R-:W4:Y:S07]  /*11a00*/  LDSM.16.M88.4 R116, [R86+0x2000] ;  /* 0x002000005674783b */ /* 0x000f2e0000000200 */
[C---:B------:R-:W-:Y:S08]  /*11a10*/  HMMA.16816.F32.BF16 R12, R112.reuse, R92, R12 ;  /* 0x0000005c700c723c */ /* 0x040ff0000004180c */
[C---:B------:R-:W-:Y:S01]  /*11a20*/  HMMA.16816.F32.BF16 R16, R112.reuse, R94, R16 ;  /* 0x0000005e7010723c */ /* 0x040fe20000041810 */
[----:B------:R-:W-:Y:S07]  /*11a30*/  LDSM.16.M88.4 R92, [R3+0x5800] ;  /* 0x00580000035c783b */ /* 0x000fee0000000200 */
[C---:B--2---:R-:W-:Y:S08]  /*11a40*/  HMMA.16816.F32.BF16 R20, R112.reuse, R96, R20 ;  /* 0x000000607014723c */ /* 0x044ff00000041814 */
[C---:B------:R-:W-:Y:S08]  /*11a50*/  HMMA.16816.F32.BF16 R24, R112.reuse, R98, R24 ;  /* 0x000000627018723c */ /* 0x040ff00000041818 */
[C---:B------:R-:W-:Y:S08]  /*11a60*/  HMMA.16816.F32.BF16 R28, R112.reuse, R108, R28 ;  /* 0x0000006c701c723c */ /* 0x040ff0000004181c */
        /* <DEDUP_REMOVED lines=10> */
[C---:B----4-:R-:W-:Y:S08]  /*11b10*/  HMMA.16816.F32.BF16 R4, R116.reuse, R120, R4 ;  /* 0x000000787404723c */ /* 0x050ff00000041804 */
        /* <DEDUP_REMOVED lines=32> */
[----:B------:R5:W1:Y:S01]  /*11d20*/  MUFU.TANH R6, R115 ;  /* 0x0000007300067308 */ /* 0x000a620000002400 */
[-C--:B------:R-:W-:Y:S01]  /*11d30*/  FMUL.FTZ R23, R24, R143.reuse ;  /* 0x0000008f18177220 */ /* 0x080fe20000410000 */
[-C--:B------:R-:W-:Y:S08]  /*11d40*/  FMUL.FTZ R25, R25, R143.reuse ;  /* 0x0000008f19197220 */ /* 0x080ff00000410000 */
[----:B------:R-:W1:Y:S01]  /*11d50*/  MUFU.TANH R164, R164 ;  /* 0x000000a400a47308 */ /* 0x000e620000002400 */
[C---:B--2---:R-:W-:Y:S09]  /*11d60*/  HMMA.16816.F32.BF16 R28, R116.reuse, R88, R28 ;  /* 0x00000058741c723c */ /* 0x044ff2000004181c */
[----:B------:R-:W2:Y:S01]  /*11d70*/  MUFU.TANH R121, R121 ;  /* 0x0000007900797308 */ /* 0x000ea20000002400 */
[----:B------:R-:W-:Y:S01]  /*11d80*/  HMMA.16816.F32.BF16 R32, R116, R90, R32 ;  /* 0x0000005a7420723c */ /* 0x000fe20000041820 */
[----:B------:R-:W1:Y:S02]  /*11d90*/  S2R R90, SR_TID.X ;  /* 0x00000000005a7919 */ /* 0x000e640000002100 */
[-C--:B-----5:R-:W-:Y:S01]  /*11da0*/  FMUL.FTZ R115, R26, R143.reuse ;  /* 0x0000008f1a737220 */ /* 0x0a0fe20000410000 */
        /* <DEDUP_REMOVED lines=33> */
[----:B------:R1:W1:Y:S01]  /*11fc0*/  MUFU.TANH R33, R143 ;  /* 0x0000008f00217308 */ /* 0x0002620000002400 */
        /* <DEDUP_REMOVED lines=88> */
.L_x_8683:
[----:B------:R-:W-:Y:S05]  /*12550*/  BSYNC.RECONVERGENT B0 ;  /* 0x0000000000007941 */ /* 0x000fea0003800200 */
.L_x_8682:
        /* <DEDUP_REMOVED lines=40> */
.L_x_8681:
[----:B------:R-:W-:Y:S05]  /*127e0*/  BSYNC.RECONVERGENT B1 ;  /* 0x0000000000017941 */ /* 0x000fea0003800200 */
.L_x_8680:
[----:B------:R-:W3:Y:S01]  /*127f0*/  LD.E R87, desc[UR4][R84.64+0xdc] ;  /* 0x0000dc0454577980 */ /* 0x000ee2000c101900 */
[C---:B------:R-:W-:Y:S01]  /*12800*/  VIADD R20, R162.reuse, 0xffffffe1 ;  /* 0xffffffe1a2147836 */ /* 0x040fe20000000000 */
[C---:B------:R-:W-:Y:S01]  /*12810*/  ISETP.GE.AND P4, PT, R162.reuse, R159, PT ;  /* 0x0000009fa200720c */ /* 0x040fe20003f86270 */
[C---:B------:R-:W-:Y:S01]  /*12820*/  VIADD R7, R162.reuse, 0xffffffe9 ;  /* 0xffffffe9a2077836 */ /* 0x040fe20000000000 */
[C---:B------:R-:W-:Y:S01]  /*12830*/  ISETP.GE.AND P1, PT, R162.reuse, R157, PT ;  /* 0x0000009da200720c */ /* 0x040fe20003f26270 */
[----:B--2---:R-:W-:Y:S01]  /*12840*/  VIADD R11, R162, 0xfffffff1 ;  /* 0xfffffff1a20b7836 */ /* 0x004fe20000000000 */
[----:B-1----:R-:W-:Y:S01]  /*12850*/  FSEL R120, R6, -INF , P4 ;  /* 0xff80000006787808 */ /* 0x002fe20002000000 */
[----:B------:R-:W-:Y:S01]  /*12860*/  VIADD R3, R162, 0xffffffe0 ;  /* 0xffffffe0a2037836 */ /* 0x000fe20000000000 */
[-C--:B------:R-:W-:Y:S01]  /*12870*/  ISETP.GE.AND P4, PT, R20, R159.reuse, PT ;  /* 0x0000009f1400720c */ /* 0x080fe20003f86270 */
[C---:B------:R-:W-:Y:S01]  /*12880*/  VIADD R13, R162.reuse, 0xfffffff0 ;  /* 0xfffffff0a20d7836 */ /* 0x040fe20000000000 */
[----:B------:R-:W-:Y:S01]  /*12890*/  FSEL R143, R9, -INF , P1 ;  /* 0xff800000098f7808 */ /* 0x000fe20000800000 */
[C---:B------:R-:W-:Y:S01]  /*128a0*/  VIADD R16, R162.reuse, 0xfffffff9 ;  /* 0xfffffff9a2107836 */ /* 0x040fe20000000000 */
[----:B------:R-:W-:Y:S01]  /*128b0*/  FSEL R19, R129, -INF , P4 ;  /* 0xff80000081137808 */ /* 0x000fe20002000000 */
[C---:B------:R-:W-:Y:S01]  /*128c0*/  VIADD R5, R162.reuse, 0xffffffe8 ;  /* 0xffffffe8a2057836 */ /* 0x040fe20000000000 */
[----:B------:R-:W-:Y:S01]  /*128d0*/  ISETP.GE.AND P4, PT, R7, R159, PT ;  /* 0x0000009f0700720c */ /* 0x000fe20003f86270 */
[C---:B------:R-:W-:Y:S01]  /*128e0*/  VIADD R9, R162.reuse, 0xfffffff8 ;  /* 0xfffffff8a2097836 */ /* 0x040fe20000000000 */
[-C--:B------:R-:W-:Y:S01]  /*128f0*/  ISETP.GE.AND P3, PT, R3, R157.reuse, PT ;  /* 0x0000009d0300720c */ /* 0x080fe20003f66270 */
[C---:B------:R-:W-:Y:S01]  /*12900*/  VIADD R10, R162.reuse, 0x8 ;  /* 0x00000008a20a7836 */ /* 0x040fe20000000000 */
        /* <DEDUP_REMOVED lines=22> */
[C---:B------:R-:W-:Y:S02]  /*12a70*/  ISETP.GE.AND P3, PT, R9.reuse, R159, PT ;  /* 0x0000009f0900720c */ /* 0x040fe40003f66270 */
[-C--:B------:R-:W-:Y:S02]  /*12a80*/  ISETP.GE.AND P4, PT, R9, R157.reuse, PT ;  /* 0x0000009d0900720c */ /* 0x080fe40003f86270 */
[----:B------:R-:W-:Y:S02]  /*12a90*/  FSEL R106, R106, -INF , P3 ;  /* 0xff8000006a6a7808 */ /* 0x000fe40001800000 */
[----:B------:R-:W-:Y:S02]  /*12aa0*/  FSEL R121, R113, -INF , P4 ;  /* 0xff80000071797808 */ /* 0x000fe40002000000 */
[----:B------:R-:W-:Y:S02]  /*12ab0*/  ISETP.GE.AND P3, PT, R13, R157, PT ;  /* 0x0000009d0d00720c */ /* 0x000fe40003f66270 */
[-C--:B------:R-:W-:Y:S02]  /*12ac0*/  ISETP.GE.AND P4, PT, R10, R159.reuse, PT ;  /* 0x0000009f0a00720c */ /* 0x080fe40003f86270 */
        /* <DEDUP_REMOVED lines=8> */
[----:B------:R-:W-:Y:S02]  /*12b50*/  ISETP.GE.AND P3, PT, R16, R157, PT ;  /* 0x0000009d1000720c */ /* 0x000fe40003f66270 */
[C---:B------:R-:W-:Y:S02]  /*12b60*/  ISETP.GE.AND P5, PT, R3.reuse, R156, PT ;  /* 0x0000009c0300720c */ /* 0x040fe40003fa6270 */
[----:B------:R-:W-:Y:S02]  /*12b70*/  FSEL R128, R128, -INF , P0 ;  /* 0xff80000080807808 */ /* 0x000fe40000000000 */
[-C--:B------:R-:W-:Y:S01]  /*12b80*/  ISETP.GE.AND P6, PT, R3, R158.reuse, PT ;  /* 0x0000009e0300720c */ /* 0x080fe20003fc6270 */
[C---:B------:R-:W-:Y:S01]  /*12b90*/  VIADD R3, R162.reuse, 0x18 ;  /* 0x00000018a2037836 */ /* 0x040fe20000000000 */
[----:B------:R-:W-:Y:S02]  /*12ba0*/  ISETP.GE.AND P0, PT, R162, R158, PT ;  /* 0x0000009ea200720c */ /* 0x000fe40003f06270 */
[-C--:B------:R-:W-:Y:S02]  /*12bb0*/  ISETP.GE.AND P1, PT, R5, R159.reuse, PT ;  /* 0x0000009f0500720c */ /* 0x080fe40003f26270 */
[----:B------:R-:W-:Y:S02]  /*12bc0*/  FSEL R113, R93, -INF , P4 ;  /* 0xff8000005d717808 */ /* 0x000fe40002000000 */
[----:B------:R-:W-:Y:S02]  /*12bd0*/  FSEL R123, R114, -INF , P3 ;  /* 0xff800000727b7808 */ /* 0x000fe40001800000 */
[C---:B------:R-:W-:Y:S02]  /*12be0*/  ISETP.GE.AND P3, PT, R8.reuse, R159, PT ;  /* 0x0000009f0800720c */ /* 0x040fe40003f66270 */
[----:B------:R-:W-:Y:S02]  /*12bf0*/  ISETP.GE.AND P4, PT, R8, R157, PT ;  /* 0x0000009d0800720c */ /* 0x000fe40003f86270 */
[----:B------:R-:W-:Y:S02]  /*12c00*/  FSEL R120, R120, -INF , !P0 ;  /* 0xff80000078787808 */ /* 0x000fe40004000000 */
[----:B------:R-:W-:Y:S02]  /*12c10*/  FSEL R164, R164, -INF , P1 ;  /* 0xff800000a4a47808 */ /* 0x000fe40000800000 */
[----:B------:R-:W-:Y:S02]  /*12c20*/  ISETP.GE.AND P0, PT, R3, R159, PT ;  /* 0x0000009f0300720c */ /* 0x000fe40003f06270 */
[C---:B------:R-:W-:Y:S01]  /*12c30*/  ISETP.GE.AND P1, PT, R162.reuse, R156, PT ;  /* 0x0000009ca200720c */ /* 0x040fe20003f26270 */
[----:B------:R-:W-:Y:S01]  /*12c40*/  VIADD R162, R162, 0xffffffc0 ;  /* 0xffffffc0a2a27836 */ /* 0x000fe20000000000 */
[----:B------:R-:W-:Y:S02]  /*12c50*/  FSEL R25, R25, -INF , P3 ;  /* 0xff80000019197808 */ /* 0x000fe40001800000 */
[----:B------:R-:W-:Y:S02]  /*12c60*/  FSEL R26, R26, -INF , P4 ;  /* 0xff8000001a1a7808 */ /* 0x000fe40002000000 */
[C---:B------:R-:W-:Y:S02]  /*12c70*/  ISETP.GE.AND P4, PT, R6.reuse, R157, PT ;  /* 0x0000009d0600720c */ /* 0x040fe40003f86270 */
[----:B------:R-:W-:Y:S02]  /*12c80*/  ISETP.GE.AND P3, PT, R6, R159, PT ;  /* 0x0000009f0600720c */ /* 0x000fe40003f66270 */
[----:B------:R-:W-:Y:S02]  /*12c90*/  FSEL R99, R118, -INF , P0 ;  /* 0xff80000076637808 */ /* 0x000fe40000000000 */
[----:B------:R-:W-:Y:S02]  /*12ca0*/  FSEL R143, R143, -INF , !P1 ;  /* 0xff8000008f8f7808 */ /* 0x000fe40004800000 */
[-C--:B------:R-:W-:Y:S02]  /*12cb0*/  ISETP.GE.AND P0, PT, R14, R157.reuse, PT ;  /* 0x0000009d0e00720c */ /* 0x080fe40003f06270 */
[-C--:B------:R-:W-:Y:S02]  /*12cc0*/  ISETP.GE.AND P1, PT, R3, R157.reuse, PT ;  /* 0x0000009d0300720c */ /* 0x080fe40003f26270 */
[----:B------:R-:W-:Y:S02]  /*12cd0*/  FSEL R97, R30, -INF , P4 ;  /* 0xff8000001e617808 */ /* 0x000fe40002000000 */
[----:B------:R-:W-:Y:S02]  /*12ce0*/  FSEL R27, R27, -INF , P3 ;  /* 0xff8000001b1b7808 */ /* 0x000fe40001800000 */
[-C--:B------:R-:W-:Y:S02]  /*12cf0*/  ISETP.GE.AND P4, PT, R20, R158.reuse, PT ;  /* 0x0000009e1400720c */ /* 0x080fe40003f86270 */
[----:B------:R-:W-:Y:S02]  /*12d00*/  ISETP.GE.AND P3, PT, R10, R157, PT ;  /* 0x0000009d0a00720c */ /* 0x000fe40003f66270 */
[----:B------:R-:W-:Y:S02]  /*12d10*/  FSEL R89, R31, -INF , P1 ;  /* 0xff8000001f597808 */ /* 0x000fe40000800000 */
[----:B------:R-:W-:Y:S02]  /*12d20*/  FSEL R88, R33, -INF , P0 ;  /* 0xff80000021587808 */ /* 0x000fe40000000000 */
[C---:B------:R-:W-:Y:S02]  /*12d30*/  ISETP.GE.AND P0, PT, R5.reuse, R158, PT ;  /* 0x0000009e0500720c */ /* 0x040fe40003f06270 */
[----:B------:R-:W-:Y:S02]  /*12d40*/  ISETP.GE.AND P1, PT, R5, R156, PT ;  /* 0x0000009c0500720c */ /* 0x000fe40003f26270 */
[----:B------:R-:W-:Y:S02]  /*12d50*/  FSEL R5, R128, -INF , !P6 ;  /* 0xff80000080057808 */ /* 0x000fe40007000000 */
[----:B------:R-:W-:Y:S02]  /*12d60*/  FSEL R127, R115, -INF , P3 ;  /* 0xff800000737f7808 */ /* 0x000fe40001800000 */
[----:B------:R-:W-:Y:S02]  /*12d70*/  FSEL R19, R19, -INF , !P4 ;  /* 0xff80000013137808 */ /* 0x000fe40006000000 */
[C---:B------:R-:W-:Y:S02]  /*12d80*/  ISETP.GE.AND P6, PT, R7.reuse, R158, PT ;  /* 0x0000009e0700720c */ /* 0x040fe40003fc6270 */
[----:B------:R-:W-:Y:S02]  /*12d90*/  ISETP.GE.AND P3, PT, R14, R159, PT ;  /* 0x0000009f0e00720c */ /* 0x000fe40003f66270 */
[----:B------:R-:W-:Y:S02]  /*12da0*/  ISETP.GE.AND P4, PT, R7, R156, PT ;  /* 0x0000009c0700720c */ /* 0x000fe40003f86270 */
[----:B------:R-:W-:Y:S02]  /*12db0*/  FSEL R15, R15, -INF , !P5 ;  /* 0xff8000000f0f7808 */ /* 0x000fe40006800000 */
[----:B------:R-:W-:Y:S02]  /*12dc0*/  FSEL R7, R164, -INF , !P0 ;  /* 0xff800000a4077808 */ /* 0x000fe40004000000 */
[-C--:B------:R-:W-:Y:S02]  /*12dd0*/  ISETP.GE.AND P0, PT, R13, R158.reuse, PT ;  /* 0x0000009e0d00720c */ /* 0x080fe40003f06270 */
[----:B------:R-:W-:Y:S02]  /*12de0*/  ISETP.GE.AND P5, PT, R11, R158, PT ;  /* 0x0000009e0b00720c */ /* 0x000fe40003fa6270 */
[----:B------:R-:W-:Y:S02]  /*12df0*/  FSEL R17, R17, -INF , !P6 ;  /* 0xff80000011117808 */ /* 0x000fe40007000000 */
[----:B------:R-:W-:Y:S02]  /*12e00*/  FSEL R98, R119, -INF , P3 ;  /* 0xff80000077627808 */ /* 0x000fe40001800000 */
[----:B------:R-:W-:Y:S02]  /*12e10*/  ISETP.GE.AND P6, PT, R13, R156, PT ;  /* 0x0000009c0d00720c */ /* 0x000fe40003fc6270 */
[----:B------:R-:W-:Y:S02]  /*12e20*/  ISETP.GE.AND P3, PT, R4, R157, PT ;  /* 0x0000009d0400720c */ /* 0x000fe40003f66270 */
[----:B------:R-:W-:Y:S02]  /*12e30*/  FSEL R110, R110, -INF , !P5 ;  /* 0xff8000006e6e7808 */ /* 0x000fe40006800000 */
[----:B------:R-:W-:Y:S02]  /*12e40*/  FSEL R116, R116, -INF , !P0 ;  /* 0xff80000074747808 */ /* 0x000fe40004000000 */
[C---:B------:R-:W-:Y:S02]  /*12e50*/  ISETP.GE.AND P0, PT, R9.reuse, R158, PT ;  /* 0x0000009e0900720c */ /* 0x040fe40003f06270 */
[----:B------:R-:W-:Y:S02]  /*12e60*/  ISETP.GE.AND P5, PT, R9, R156, PT ;  /* 0x0000009c0900720c */ /* 0x000fe40003fa6270 */
[----:B------:R-:W-:Y:S02]  /*12e70*/  FSEL R9, R18, -INF , !P4 ;  /* 0xff80000012097808 */ /* 0x000fe40006000000 */
[----:B------:R-:W-:Y:S02]  /*12e80*/  FSEL R117, R117, -INF , !P6 ;  /* 0xff80000075757808 */ /* 0x000fe40007000000 */
[----:B------:R-:W-:Y:S02]  /*12e90*/  FSEL R91, R29, -INF , P3 ;  /* 0xff8000001d5b7808 */ /* 0x000fe40001800000 */
[----:B------:R-:W-:Y:S02]  /*12ea0*/  ISETP.GE.AND P6, PT, R10, R158, PT ;  /* 0x0000009e0a00720c */ /* 0x000fe40003fc6270 */
        /* <DEDUP_REMOVED lines=10> */
[----:B------:R-:W-:Y:S02]  /*12f50*/  ISETP.GE.AND P3, PT, R11, R156, PT ;  /* 0x0000009c0b00720c */ /* 0x000fe40003f66270 */
        /* <DEDUP_REMOVED lines=20> */
[----:B------:R-:W-:Y:S02]  /*130a0*/  FSEL R115, R27, -INF , !P4 ;  /* 0xff8000001b737808 */ /* 0x000fe40006000000 */
[----:B------:R-:W-:Y:S02]  /*130b0*/  FSEL R127, R127, -INF , !P3 ;  /* 0xff8000007f7f7808 */ /* 0x000fe40005800000 */
[-C--:B------:R-:W-:Y:S02]  /*130c0*/  ISETP.GE.AND P4, PT, R14, R158.reuse, PT ;  /* 0x0000009e0e00720c */ /* 0x080fe40003f86270 */
[----:B------:R-:W-:Y:S02]  /*130d0*/  FSEL R113, R113, -INF , !P0 ;  /* 0xff80000071717808 */ /* 0x000fe40004000000 */
[C---:B------:R-:W-:Y:S02]  /*130e0*/  ISETP.GE.AND P3, PT, R3.reuse, R158, PT ;  /* 0x0000009e0300720c */ /* 0x040fe40003f66270 */
[----:B------:R-:W-:Y:S02]  /*130f0*/  FMNMX3.FTZ R6, R6, R135, R129, !PT ;  /* 0x0000008706067276 */ /* 0x000fe40007810081 */
[----:B------:R-:W-:Y:S02]  /*13100*/  FMNMX3.FTZ R4, R4, R117, R119, !PT ;  /* 0x0000007504047276 */ /* 0x000fe40007810077 */
[----:B------:R-:W-:Y:S02]  /*13110*/  FSEL R125, R26, -INF , !P5 ;  /* 0xff8000001a7d7808 */ /* 0x000fe40006800000 */
[-C--:B------:R-:W-:Y:S02]  /*13120*/  ISETP.GE.AND P5, PT, R3, R156.reuse, PT ;  /* 0x0000009c0300720c */ /* 0x080fe40003fa6270 */
[----:B------:R-:W-:Y:S02]  /*13130*/  FSEL R98, R98, -INF , !P4 ;  /* 0xff80000062627808 */ /* 0x000fe40006000000 */
[----:B------:R-:W-:Y:S02]  /*13140*/  FSEL R99, R99, -INF , !P3 ;  /* 0xff80000063637808 */ /* 0x000fe40005800000 */
[----:B------:R-:W-:Y:S02]  /*13150*/  FMNMX3.FTZ R3, R6, R115, R113, !PT ;  /* 0x0000007306037276 */ /* 0x000fe40007810071 */
[----:B------:R-:W-:Y:S02]  /*13160*/  FMNMX3.FTZ R4, R4, R121, R123, !PT ;  /* 0x0000007904047276 */ /* 0x000fe4000781007b */
[----:B------:R-:W-:Y:S02]  /*13170*/  FMNMX3.FTZ R8, R3, R99, R98, !PT ;  /* 0x0000006303087276 */ /* 0x000fe40007810062 */
[----:B------:R-:W-:Y:S02]  /*13180*/  FMNMX3.FTZ R4, R4, R143, R131, !PT ;  /* 0x0000008f04047276 */ /* 0x000fe40007810083 */
[----:B------:R-:W-:Y:S01]  /*13190*/  ISETP.GE.AND P0, PT, R14, R156, PT ;  /* 0x0000009c0e00720c */ /* 0x000fe20003f06270 */
[----:B------:R-:W-:Y:S01]  /*131a0*/  SHFL.BFLY PT, R23, R8, 0x2, 0x1f ;  /* 0x0c401f0008177f89 */ /* 0x000fe200000e0000 */
[----:B------:R-:W-:Y:S02]  /*131b0*/  FSEL R97, R97, -INF , !P6 ;  /* 0xff80000061617808 */ /* 0x000fe40007000000 */
[----:B------:R-:W-:Y:S02]  /*131c0*/  FSEL R91, R91, -INF , !P1 ;  /* 0xff8000005b5b7808 */ /* 0x000fe40004800000 */
[----:B------:R-:W-:Y:S02]  /*131d0*/  FMNMX3.FTZ R4, R4, R127, R125, !PT ;  /* 0x0000007f04047276 */ /* 0x000fe4000781007d */
[----:B------:R-:W-:Y:S02]  /*131e0*/  FSEL R88, R88, -INF , !P0 ;  /* 0xff80000058587808 */ /* 0x000fe40004000000 */
[----:B------:R-:W-:Y:S02]  /*131f0*/  FMNMX3.FTZ R3, R4, R97, R91, !PT ;  /* 0x0000006104037276 */ /* 0x000fe4000781005b */
        /* <DEDUP_REMOVED lines=46> */
[--C-:B------:R-:W-:Y:S07]  /*134e0*/  FFMA.FTZ R124, R127, R87, -R96.reuse ;  /* 0x000000577f7c7223 */ /* 0x100fee0000010860 */
[----:B------:R-:W-:Y:S01]  /*134f0*/  MUFU.EX2 R102, R102 ;  /* 0x0000006600667308 */ /* 0x000fe20000000800 */
[----:B-1----:R-:W-:Y:S01]  /*13500*/  F2FP.BF16.F32.PACK_AB R92, R106, R105 ;  /* 0x000000696a5c723e */ /* 0x002fe200000010ff */
[-C--:B------:R-:W-:Y:S01]  /*13510*/  FFMA.FTZ R125, R125, R87.reuse, -R96 ;  /* 0x000000577d7d7223 */ /* 0x080fe20000010860 */
[-CC-:B------:R-:W-:Y:S07]  /*13520*/  FFMA.FTZ R129, R129, R87.reuse, -R108.reuse ;  /* 0x0000005781817223 */ /* 0x180fee000001086c */
[----:B------:R-:W1:Y:S01]  /*13530*/  MUFU.EX2 R103, R103 ;  /* 0x0000006700677308 */ /* 0x000e620000000800 */
[----:B------:R-:W4:Y:S01]  /*13540*/  LDSM.16.MT88.4 R20, [R101] ;  /* 0x000000006514783b */ /* 0x000f220000004200 */
[-C--:B------:R-:W-:Y:S01]  /*13550*/  FFMA.FTZ R126, R113, R87.reuse, -R108 ;  /* 0x00000057717e7223 */ /* 0x080fe2000001086c */
[-CC-:B------:R-:W-:Y:S07]  /*13560*/  FFMA.FTZ R128, R91, R87.reuse, -R96.reuse ;  /* 0x000000575b807223 */ /* 0x180fee0000010860 */
[----:B------:R-:W-:Y:S01]  /*13570*/  MUFU.EX2 R104, R104 ;  /* 0x0000006800687308 */ /* 0x000fe20000000800 */
[----:B------:R-:W-:Y:S01]  /*13580*/  FFMA.FTZ R130, R89, R87, -R96 ;  /* 0x0000005759827223 */ /* 0x000fe20000010860 */
[----:B---3--:R-:W-:Y:S08]  /*13590*/  F2FP.BF16.F32.PACK_AB R93, R107, R109 ;  /* 0x0000006d6b5d723e */ /* 0x008ff000000010ff */
[----:B------:R-:W3:Y:S01]  /*135a0*/  MUFU.EX2 R111, R111 ;  /* 0x0000006f006f7308 */ /* 0x000ee20000000800 */
[----:B------:R-:W-:Y:S09]  /*135b0*/  ISETP.GT.AND P0, PT, R161, R140, PT ;  /* 0x0000008ca100720c */ /* 0x000ff20003f04270 */
[----:B------:R-:W5:Y:S01]  /*135c0*/  MUFU.EX2 R2, R7 ;  /* 0x0000000700027308 */ /* 0x000f620000000800 */
[----:B-1----:R-:W-:Y:S09]  /*135d0*/  F2FP.BF16.F32.PACK_AB R94, R103, R102 ;  /* 0x00000066675e723e */ /* 0x002ff200000010ff */
[----:B------:R-:W1:Y:S10]  /*135e0*/  MUFU.EX2 R0, R0 ;  /* 0x0000000000007308 */ /* 0x000e740000000800 */
[----:B------:R4:W-:Y:S01]  /*135f0*/  MUFU.EX2 R127, R129 ;  /* 0x00000081007f7308 */ /* 0x0009e20000000800 */
        /* <DEDUP_REMOVED lines=37> */
[-C--:B------:R-:W-:Y:S01]  /*13850*/  FFMA.FTZ R69, R117, R87.reuse, -R96 ;  /* 0x0000005775457223 */ /* 0x080fe20000010860 */
[--C-:B------:R-:W-:Y:S01]  /*13860*/  FFMA.FTZ R129, R99, R87, -R108.reuse ;  /* 0x0000005763817223 */ /* 0x100fe2000001086c */
[C---:B------:R-:W-:Y:S01]  /*13870*/  HMMA.16816.F32.BF16 R16, R92.reuse, R22, R16 ;  /* 0x000000165c10723c */ /* 0x040fe20000041810 */
[----:B------:R-:W-:Y:S01]  /*13880*/  MUFU.EX2 R117, R68 ;  /* 0x0000004400757308 */ /* 0x000fe20000000800 */
        /* <DEDUP_REMOVED lines=9> */
[C---:B------:R-:W-:Y:S01]  /*13920*/  HMMA.16816.F32.BF16 R20, R92.reuse, R28, R20 ;  /* 0x0000001c5c14723c */ /* 0x040fe20000041814 */
[----:B------:R3:W4:Y:S02]  /*13930*/  MUFU.EX2 R110, R116 ;  /* 0x00000074006e7308 */ /* 0x0007240000000800 */
[C---:B------:R-:W-:Y:S01]  /*13940*/  FMUL.FTZ R28, R2.reuse, R56 ;  /* 0x00000038021c7220 */ /* 0x040fe20000410000 */
[C---:B------:R-:W-:Y:S01]  /*13950*/  FMUL.FTZ R29, R2.reuse, R57 ;  /* 0x00000039021d7220 */ /* 0x040fe20000410000 */
[----:B------:R-:W-:Y:S01]  /*13960*/  FMUL.FTZ R41, R2, R41 ;  /* 0x0000002902297220 */ /* 0x000fe20000410000 */
[C---:B------:R-:W-:Y:S01]  /*13970*/  FMUL.FTZ R42, R0.reuse, R42 ;  /* 0x0000002a002a7220 */ /* 0x040fe20000410000 */
[C---:B------:R-:W-:Y:S01]  /*13980*/  FMUL.FTZ R43, R0.reuse, R43 ;  /* 0x0000002b002b7220 */ /* 0x040fe20000410000 */
[C---:B------:R-:W-:Y:S03]  /*13990*/  HMMA.16816.F32.BF16 R24, R92.reuse, R30, R24 ;  /* 0x0000001e5c18723c */ /* 0x040fe60000041818 */
[----:B------:R-:W-:Y:S01]  /*139a0*/  MUFU.EX2 R125, R125 ;  /* 0x0000007d007d7308 */ /* 0x000fe20000000800 */
[C---:B------:R-:W-:Y:S01]  /*139b0*/  FMUL.FTZ R30, R0.reuse, R58 ;  /* 0x0000003a001e7220 */ /* 0x040fe20000410000 */
[----:B------:R-:W-:Y:S01]  /*139c0*/  FMUL.FTZ R31, R0, R59 ;  /* 0x0000003b001f7220 */ /* 0x000fe20000410000 */
[-C--:B------:R-:W-:Y:S01]  /*139d0*/  FFMA.FTZ R76, R114, R87.reuse, -R108 ;  /* 0x00000057724c7223 */ /* 0x080fe2000001086c */
[----:B------:R-:W5:Y:S01]  /*139e0*/  LDSM.16.MT88.4 R56, [R100+0x6400] ;  /* 0x006400006438783b */ /* 0x000f620000004200 */
[--C-:B---3--:R-:W-:Y:S01]  /*139f0*/  FFMA.FTZ R116, R121, R87, -R96.reuse ;  /* 0x0000005779747223 */ /* 0x108fe20000010860 */
[C---:B------:R-:W-:Y:S01]  /*13a00*/  FMUL.FTZ R44, R2.reuse, R44 ;  /* 0x0000002c022c7220 */ /* 0x040fe20000410000 */
[----:B------:R-:W-:Y:S01]  /*13a10*/  FMUL.FTZ R45, R2, R45 ;  /* 0x0000002d022d7220 */ /* 0x000fe20000410000 */
[----:B------:R-:W-:Y:S01]  /*13a20*/  FMUL.FTZ R46, R0, R46 ;  /* 0x0000002e002e7220 */ /* 0x000fe20000410000 */
[C---:B-1----:R-:W-:Y:S01]  /*13a30*/  HMMA.16816.F32.BF16 R28, R92.reuse, R72, R28 ;  /* 0x000000485c1c723c */ /* 0x042fe2000004181c */
[----:B------:R1:W-:Y:S02]  /*13a40*/  MUFU.EX2 R121, R76 ;  /* 0x0000004c00797308 */ /* 0x0003e40000000800 */
[-C--:B------:R-:W-:Y:S01]  /*13a50*/  FFMA.FTZ R73, R119, R87.reuse, -R96 ;  /* 0x0000005777497223 */ /* 0x080fe20000010860 */
[--C-:B------:R-:W-:Y:S07]  /*13a60*/  FFMA.FTZ R72, R112, R87, -R108.reuse ;  /* 0x0000005770487223 */ /* 0x100fee000001086c */
[----:B------:R3:W-:Y:S01]  /*13a70*/  MUFU.EX2 R119, R69 ;  /* 0x0000004500777308 */ /* 0x0007e20000000800 */
[----:B------:R-:W-:Y:S01]  /*13a80*/  FMUL.FTZ R47, R0, R47 ;  /* 0x0000002f002f7220 */ /* 0x000fe20000410000 */
[C---:B------:R-:W-:Y:S01]  /*13a90*/  FMUL.FTZ R48, R2.reuse, R48 ;  /* 0x0000003002307220 */ /* 0x040fe20000410000 */
[C---:B------:R-:W-:Y:S07]  /*13aa0*/  HMMA.16816.F32.BF16 R32, R92.reuse, R74, R32 ;  /* 0x0000004a5c20723c */ /* 0x040fee0000041820 */
[----:B------:R-:W5:Y:S01]  /*13ab0*/  MUFU.EX2 R112, R73 ;  /* 0x0000004900707308 */ /* 0x000f620000000800 */
[----:B------:R-:W-:Y:S01]  /*13ac0*/  FMUL.FTZ R49, R2, R49 ;  /* 0x0000003102317220 */ /* 0x000fe20000410000 */
[C---:B------:R-:W-:Y:S08]  /*13ad0*/  FMUL.FTZ R50, R0.reuse, R50 ;  /* 0x0000003200327220 */ /* 0x040ff00000410000 */
[----:B------:R4:W5:Y:S01]  /*13ae0*/  MUFU.EX2 R114, R72 ;  /* 0x0000004800727308 */ /* 0x0009620000000800 */
[----:B------:R-:W-:Y:S01]  /*13af0*/  FMUL.FTZ R51, R0, R51 ;  /* 0x0000003300337220 */ /* 0x000fe20000410000 */
[-C--:B-1----:R-:W-:Y:S01]  /*13b00*/  FFMA.FTZ R76, R120, R87.reuse, -R108 ;  /* 0x00000057784c7223 */ /* 0x082fe2000001086c */
[-C--:B------:R-:W-:Y:S01]  /*13b10*/  FFMA.FTZ R120, R143, R87.reuse, -R96 ;  /* 0x000000578f787223 */ /* 0x080fe20000010860 */
[----:B------:R-:W-:Y:S06]  /*13b20*/  FFMA.FTZ R80, R118, R87, -R108 ;  /* 0x0000005776507223 */ /* 0x000fec000001086c */
[----:B------:R-:W1:Y:S01]  /*13b30*/  MUFU.EX2 R116, R116 ;  /* 0x0000007400747308 */ /* 0x000e620000000800 */
[----:B---3--:R-:W-:Y:S01]  /*13b40*/  LDSM.16.MT88.4 R68, [R101+0x1400] ;  /* 0x001400006544783b */ /* 0x008fe20000004200 */
[C---:B--2---:R-:W-:Y:S08]  /*13b50*/  HMMA.16816.F32.BF16 R36, R92.reuse, R64, R36 ;  /* 0x000000405c24723c */ /* 0x044ff00000041824 */
[----:B------:R2:W-:Y:S01]  /*13b60*/  MUFU.EX2 R118, R76 ;  /* 0x0000004c00767308 */ /* 0x0005e20000000800 */
[----:B------:R-:W-:Y:S01]  /*13b70*/  FFMA.FTZ R105, R2, R165, R105 ;  /* 0x000000a502697223 */ /* 0x000fe20000010069 */
[----:B------:R-:W-:Y:S08]  /*13b80*/  FFMA.FTZ R109, R0, R163, R109 ;  /* 0x000000a3006d7223 */ /* 0x000ff0000001006d */
[----:B------:R-:W3:Y:S01]  /*13b90*/  MUFU.EX2 R143, R80 ;  /* 0x00000050008f7308 */ /* 0x000ee20000000800 */
[----:B----4-:R-:W-:Y:S01]  /*13ba0*/  LDSM.16.MT88.4 R72, [R100+0x8400] ;  /* 0x008400006448783b */ /* 0x010fe20000004200 */
[C---:B------:R-:W-:Y:S08]  /*13bb0*/  HMMA.16816.F32.BF16 R40, R92.reuse, R66, R40 ;  /* 0x000000425c28723c */ /* 0x040ff00000041828 */
[----:B------:R-:W4:Y:S01]  /*13bc0*/  MUFU.EX2 R120, R120 ;  /* 0x0000007800787308 */ /* 0x000f220000000800 */
[----:B------:R-:W-:Y:S01]  /*13bd0*/  FADD.FTZ R105, R106, R105 ;  /* 0x000000696a697221 */ /* 0x000fe20000010000 */
[----:B------:R-:W-:Y:S08]  /*13be0*/  FADD.FTZ R109, R107, R109 ;  /* 0x0000006d6b6d7221 */ /* 0x000ff00000010000 */
[----:B------:R-:W-:Y:S01]  /*13bf0*/  MUFU.EX2 R126, R126 ;  /* 0x0000007e007e7308 */ /* 0x000fe20000000800 */
[----:B------:R-:W3:Y:S01]  /*13c00*/  LDSM.16.MT88.4 R64, [R100+0x7400] ;  /* 0x007400006440783b */ /* 0x000ee20000004200 */
[C---:B------:R-:W-:Y:S08]  /*13c10*/  HMMA.16816.F32.BF16 R44, R92.reuse, R52, R44 ;  /* 0x000000345c2c723c */ /* 0x040ff0000004182c */
[----:B------:R-:W-:Y:S01]  /*13c20*/  MUFU.EX2 R128, R128 ;  /* 0x0000008000807308 */ /* 0x000fe20000000800 */
[----:B------:R-:W-:Y:S01]  /*13c30*/  F2FP.BF16.F32.PACK_AB R52, R117, R110 ;  /* 0x0000006e7534723e */ /* 0x000fe200000010ff */
[----:B------:R-:W-:Y:S01]  /*13c40*/  FADD.FTZ R102, R102, R105 ;  /* 0x0000006966667221 */ /* 0x000fe20000010000 */
[----:B-----5:R-:W-:Y:S07]  /*13c50*/  F2FP.BF16.F32.PACK_AB R53, R112, R119 ;  /* 0x000000777035723e */ /* 0x020fee00000010ff */
[----:B------:R-:W-:Y:S01]  /*13c60*/  MUFU.EX2 R129, R129 ;  /* 0x0000008100817308 */ /* 0x000fe20000000800 */
[----:B--2---:R-:W-:Y:S01]  /*13c70*/  LDSM.16.MT88.4 R76, [R101+0x1800] ;  /* 0x00180000654c783b */ /* 0x004fe20000004200 */
[----:B------:R-:W-:Y:S08]  /*13c80*/  HMMA.16816.F32.BF16 R48, R92, R54, R48 ;  /* 0x000000365c30723c */ /* 0x000ff00000041830 */
[----:B------:R-:W-:Y:S01]  /*13c90*/  MUFU.EX2 R130, R130 ;  /* 0x0000008200827308 */ /* 0x000fe20000000800 */
[----:B------:R-:W-:Y:S01]  /*13ca0*/  F2FP.BF16.F32.PACK_AB R54, R121, R114 ;  /* 0x000000727936723e */ /* 0x000fe200000010ff */
[----:B------:R-:W-:Y:S01]  /*13cb0*/  FADD.FTZ R0, R104, R109 ;  /* 0x0000006d68007221 */ /* 0x000fe20000010000 */
[----:B-1----:R-:W-:Y:S01]  /*13cc0*/  F2FP.BF16.F32.PACK_AB R55, R123, R116 ;  /* 0x000000747b37723e */ /* 0x002fe200000010ff */
[----:B------:R-:W-:Y:S01]  /*13cd0*/  FADD.FTZ R103, R103, R102 ;  /* 0x0000006667677221 */ /* 0x000fe20000010000 */
[----:B------:R-:W-:Y:S01]  /*13ce0*/  LDSM.16.MT88.4 R92, [R100+0x7c00] ;  /* 0x007c0000645c783b */ /* 0x000fe20000004200 */
[----:B------:R-:W-:Y:S02]  /*13cf0*/  FADD.FTZ R0, R111, R0 ;  /* 0x000000006f007221 */ /* 0x000fe40000010000 */
[----:B------:R-:W-:Y:S02]  /*13d00*/  FADD.FTZ R110, R110, R103 ;  /* 0x000000676e6e7221 */ /* 0x000fe40000010000 */
[C---:B------:R-:W-:Y:S05]  /*13d10*/  HMMA.16816.F32.BF16 R4, R52.reuse, R56, R4 ;  /* 0x000000383404723c */ /* 0x040fea0000041804 */
[----:B------:R-:W-:Y:S03]  /*13d20*/  FADD.FTZ R117, R117, R110 ;  /* 0x0000006e75757221 */ /* 0x000fe60000010000 */
[C---:B------:R-:W-:Y:S01]  /*13d30*/  HMMA.16816.F32.BF16 R8, R52.reuse, R58, R8 ;  /* 0x0000003a3408723c */ /* 0x040fe20000041808 */
[----:B------:R-:W1:Y:S02]  /*13d40*/  LDSM.16.MT88.4 R56, [R101+0x2400] ;  /* 0x002400006538783b */ /* 0x000e640000004200 */
[----:B------:R-:W-:Y:S04]  /*13d50*/  FADD.FTZ R114, R114, R117 ;  /* 0x0000007572727221 */ /* 0x000fe80000010000 */
[----:B------:R-:W-:Y:S01]  /*13d60*/  FADD.FTZ R121, R121, R114 ;  /* 0x0000007279797221 */ /* 0x000fe20000010000 */
        /* <DEDUP_REMOVED lines=9> */
[C---:B------:R-:W-:Y:S08]  /*13e00*/  HMMA.16816.F32.BF16 R36, R52.reuse, R72, R36 ;  /* 0x000000483424723c */ /* 0x040ff00000041824 */
[C---:B------:R-:W-:Y:S08]  /*13e10*/  HMMA.16816.F32.BF16 R40, R52.reuse, R74, R40 ;  /* 0x0000004a3428723c */ /* 0x040ff00000041828 */
[C---:B-1----:R-:W-:Y:S08]  /*13e20*/  HMMA.16816.F32.BF16 R44, R52.reuse, R56, R44 ;  /* 0x00000038342c723c */ /* 0x042ff0000004182c */
[----:B------:R-:W-:Y:S01]  /*13e30*/  HMMA.16816.F32.BF16 R48, R52, R58, R48 ;  /* 0x0000003a3430723c */ /* 0x000fe20000041830 */
[----:B------:R-:W1:Y:S02]  /*13e40*/  LDSM.16.MT88.4 R56, [R100+0x8800] ;  /* 0x008800006438783b */ /* 0x000e640000004200 */
[----:B------:R-:W-:Y:S01]  /*13e50*/  F2FP.BF16.F32.PACK_AB R52, R143, R118 ;  /* 0x000000768f34723e */ /* 0x000fe200000010ff */
[----:B------:R-:W-:Y:S01]  /*13e60*/  FADD.FTZ R118, R118, R121 ;  /* 0x0000007976767221 */ /* 0x000fe20000010000 */
[----:B----4-:R-:W-:Y:S02]  /*13e70*/  F2FP.BF16.F32.PACK_AB R53, R131, R120 ;  /* 0x000000788335723e */ /* 0x010fe400000010ff */
[----:B------:R-:W-:Y:S01]  /*13e80*/  F2FP.BF16.F32.PACK_AB R54, R127, R122 ;  /* 0x0000007a7f36723e */ /* 0x000fe200000010ff */
[----:B------:R-:W-:Y:S01]  /*13e90*/  FADD.FTZ R143, R143, R118 ;  /* 0x000000768f8f7221 */ /* 0x000fe20000010000 */
[----:B------:R-:W-:Y:S07]  /*13ea0*/  F2FP.BF16.F32.PACK_AB R55, R125, R124 ;  /* 0x0000007c7d37723e */ /* 0x000fee00000010ff */
[C---:B--2---:R-:W-:Y:S08]  /*13eb0*/  HMMA.16816.F32.BF16 R4, R52.reuse, R60, R4 ;  /* 0x0000003c3404723c */ /* 0x044ff00000041804 */
[C---:B------:R-:W-:Y:S01]  /*13ec0*/  HMMA.16816.F32.BF16 R8, R52.reuse, R62, R8 ;  /* 0x0000003e3408723c */ /* 0x040fe20000041808 */
[----:B------:R-:W2:Y:S07]  /*13ed0*/  LDSM.16.MT88.4 R60, [R101+0x2800] ;  /* 0x00280000653c783b */ /* 0x000eae0000004200 */
[C---:B---3--:R-:W-:Y:S03]  /*13ee0*/  HMMA.16816.F32.BF16 R12, R52.reuse, R64, R12 ;  /* 0x00000040340c723c */ /* 0x048fe6000004180c */
        /* <DEDUP_REMOVED lines=48> */
[C---:B------:R-:W-:Y:S08]  /*141f0*/  HMMA.16816.F32.BF16 R52, R88.reuse, R98, R32 ;  /* 0x000000625834723c */ /* 0x040ff00000041820 */
[C---:B-1----:R-:W-:Y:S03]  /*14200*/  HMMA.16816.F32.BF16 R36, R88.reuse, R4, R36 ;  /* 0x000000045824723c */ /* 0x042fe60000041824 */
[----:B------:R-:W-:Y:S01]  /*14210*/  FADD.FTZ R5, R115, R2 ;  /* 0x0000000273057221 */ /* 0x000fe20000010000 */
[----:B------:R-:W-:Y:S03]  /*14220*/  IMAD.MOV.U32 R2, RZ, RZ, R3 ;  /* 0x000000ffff027224 */ /* 0x000fe600078e0003 */
        /* <DEDUP_REMOVED lines=8> */
.L_x_8677:
        /* <DEDUP_REMOVED lines=11> */
.L_x_8698:
        /* <DEDUP_REMOVED lines=18> */
[C---:B------:R-:W-:Y:S01]  /*14480*/  FMUL.FTZ R68, R7.reuse, R68 ;  /* 0x0000004407447220 */ /* 0x040fe20000410000 */
[----:B------:R-:W-:Y:S01]  /*14490*/  FMUL.FTZ R69, R7, R69 ;  /* 0x0000004507457220 */ /* 0x000fe20000410000 */
[----:B------:R-:W-:Y:S01]  /*144a0*/  LOP3.LUT R133, R133, 0x6, R8, 0xf8, !PT ;  /* 0x0000000685857812 */ /* 0x000fe200078ef808 */
[----:B----4-:R-:W-:Y:S01]  /*144b0*/  @P1 FMUL.FTZ R9, R9, 0.69314718246459960938 ;  /* 0x3f31721809091820 */ /* 0x010fe20000410000 */
[----:B------:R-:W-:Y:S01]  /*144c0*/  SHF.L.U32 R8, R0, 0x3, RZ ;  /* 0x0000000300087819 */ /* 0x000fe200000006ff */
[C---:B------:R-:W-:Y:S01]  /*144d0*/  FMUL.FTZ R64, R7.reuse, R64 ;  /* 0x0000004007407220 */ /* 0x040fe20000410000 */
[C---:B------:R-:W-:Y:S01]  /*144e0*/  FMUL.FTZ R65, R7.reuse, R65 ;  /* 0x0000004107417220 */ /* 0x040fe20000410000 */
[----:B-----5:R-:W-:Y:S01]  /*144f0*/  @P1 FFMA.FTZ R2, R4, R86, R9 ;  /* 0x0000005604021223 */ /* 0x020fe20000010009 */
        /* <DEDUP_REMOVED lines=75> */
[----:B------:R-:W-:Y:S04]  /*149b0*/  STS.64 [R8+0x4020], R40 ;  /* 0x0040202808007388 */ /* 0x000fe80000000a00 */
[----:B------:R-:W-:Y:S04]  /*149c0*/  STS.64 [R8+0x4420], R42 ;  /* 0x0044202a08007388 */ /* 0x000fe80000000a00 */
[----:B------:R-:W-:Y:S04]  /*149d0*/  STS.64 [R7+0x4040], R44 ;  /* 0x0040402c07007388 */ /* 0x000fe80000000a00 */
[----:B------:R4:W-:Y:S04]  /*149e0*/  STS.64 [R7+0x4440], R46 ;  /* 0x0044402e07007388 */ /* 0x0009e80000000a00 */
[----:B------:R1:W-:Y:S04]  /*149f0*/  STS.64 [R5+0x4060], R48 ;  /* 0x0040603005007388 */ /* 0x0003e80000000a00 */
[----:B------:R1:W-:Y:S04]  /*14a00*/  STS.64 [R5+0x4460], R50 ;  /* 0x0044603205007388 */ /* 0x0003e80000000a00 */
[----:B------:R-:W4:Y:S04]  /*14a10*/  LD.E.64 R10, desc[UR4][R84.64+0xb0] ;  /* 0x0000b004540a7980 */ /* 0x000f28000c101b00 */
[----:B------:R-:W4:Y:S01]  /*14a20*/  LD.E R9, desc[UR4][R84.64+0x60] ;  /* 0x0000600454097980 */ /* 0x000f22000c101900 */
[----:B------:R-:W-:-:S03]  /*14a30*/  IMAD.SHL.U32 R3, R0, 0x4, RZ ;  /* 0x0000000400037824 */ /* 0x000fc600078e00ff */
[----:B--2---:R1:W5:Y:S01]  /*14a40*/  LD.E R52, desc[UR4][R84.64+0xcc] ;  /* 0x0000cc0454347980 */ /* 0x004362000c101900 */
[----:B------:R-:W-:Y:S01]  /*14a50*/  IMAD.SHL.U32 R147, R147, 0x40, RZ ;  /* 0x0000004093937824 */ /* 0x000fe200078e00ff */
[----:B------:R-:W-:Y:S02]  /*14a60*/  LOP3.LUT R13, R3, 0xd8, RZ, 0xc0, !PT ;  /* 0x000000d8030d7812 */ /* 0x000fe400078ec0ff */
[----:B------:R1:W5:Y:S01]  /*14a70*/  LD.E.64 R62, desc[UR4][R84.64+0x78] ;  /* 0x00007804543e7980 */ /* 0x000362000c101b00 */
[----:B------:R-:W-:Y:S02]  /*14a80*/  LOP3.LUT P0, RZ, R0, 0x3, RZ, 0xc0, !PT ;  /* 0x0000000300ff7812 */ /* 0x000fe4000780c0ff */
[----:B---3--:R-:W-:Y:S01]  /*14a90*/  LOP3.LUT R6, R13, 0x18, R132, 0x78, !PT ;  /* 0x000000180d067812 */ /* 0x008fe200078e7884 */
[----:B------:R1:W5:Y:S01]  /*14aa0*/  LD.E.64 R60, desc[UR4][R84.64+0xa8] ;  /* 0x0000a804543c7980 */ /* 0x000362000c101b00 */
[----:B----4-:R-:W-:Y:S02]  /*14ab0*/  LOP3.LUT R7, R132, 0x30, RZ, 0xc0, !PT ;  /* 0x0000003084077812 */ /* 0x010fe400078ec0ff */
[----:B------:R-:W-:-:S02]  /*14ac0*/  LOP3.LUT R6, R6, 0xf24, R3, 0xf8, !PT ;  /* 0x00000f2406067812 */ /* 0x000fc400078ef803 */
[----:B------:R-:W-:Y:S02]  /*14ad0*/  LOP3.LUT R58, R7, 0x7, R4, 0xf8, !PT ;  /* 0x00000007073a7812 */ /* 0x000fe400078ef804 */
[----:B------:R-:W-:Y:S01]  /*14ae0*/  LEA R53, R6, UR6, 0x2 ;  /* 0x0000000606357c11 */ /* 0x000fe2000f8e10ff */
[----:B------:R-:W-:Y:S06]  /*14af0*/  BAR.SYNC.DEFER_BLOCKING 0x0 ;  /* 0x0000000000007b1d */ /* 0x000fec0000010000 */
        /* <DEDUP_REMOVED lines=27> */
.L_x_8687:
[----:B------:R-:W-:Y:S05]  /*14cb0*/  BSYNC.RECONVERGENT B0 ;  /* 0x0000000000007941 */ /* 0x000fea0003800200 */
.L_x_8686:
        /* <DEDUP_REMOVED lines=9> */
[C---:B------:R-:W-:Y:S02]  /*14d50*/  LOP3.LUT R57, R3.reuse, 0x20, RZ, 0xfc, !PT ;  /* 0x0000002003397812 */ /* 0x040fe400078efcff */
[-C--:B------:R-:W-:Y:S01]  /*14d60*/  ISETP.GE.AND P1, PT, R2, R147.reuse, PT ;  /* 0x000000930200720c */ /* 0x080fe20003f26270 */
[----:B------:R-:W-:Y:S01]  /*14d70*/  VIADD R2, R0, 0x30 ;  /* 0x0000003000027836 */ /* 0x000fe20000000000 */
[----:B------:R-:W-:Y:S01]  /*14d80*/  ISETP.GE.AND P5, PT, R52, R147, PT ;  /* 0x000000933400720c */ /* 0x000fe20003fa6270 */
[----:B------:R-:W-:Y:S01]  /*14d90*/  IMAD R0, R0, 0x60, R3 ;  /* 0x0000006000007824 */ /* 0x000fe200078e0203 */
[----:B------:R-:W-:-:S02]  /*14da0*/  LOP3.LUT R53, R3, 0x40, RZ, 0xfc, !PT ;  /* 0x0000004003357812 */ /* 0x000fc400078efcff */
[----:B------:R-:W-:Y:S02]  /*14db0*/  ISETP.GE.AND P6, PT, R2, R147, PT ;  /* 0x000000930200720c */ /* 0x000fe40003fc6270 */
[----:B------:R-:W-:-:S04]  /*14dc0*/  IADD3 R59, P0, PT, R0, R55, RZ ;  /* 0x00000037003b7210 */ /* 0x000fc80007f1e0ff */
        /* <DEDUP_REMOVED lines=10> */
.L_x_8689:
[----:B------:R-:W-:Y:S05]  /*14e70*/  BSYNC.RECONVERGENT B0 ;  /* 0x0000000000007941 */ /* 0x000fea0003800200 */
.L_x_8688:
        /* <DEDUP_REMOVED lines=14> */
.L_x_8691:
[----:B------:R-:W-:Y:S05]  /*14f60*/  BSYNC.RECONVERGENT B0 ;  /* 0x0000000000007941 */ /* 0x000fea0003800200 */
.L_x_8690:
        /* <DEDUP_REMOVED lines=14> */
.L_x_8693:
[----:B------:R-:W-:Y:S05]  /*15050*/  BSYNC.RECONVERGENT B0 ;  /* 0x0000000000007941 */ /* 0x000fea0003800200 */
.L_x_8692:
[----:B------:R-:W-:-:S04]  /*15060*/  MOV R147, 0x0 ;  /* 0x0000000000937802 */ /* 0x000fc80000000f00 */
[----:B-1234-:R-:W-:Y:S05]  /*15070*/  @P6 RET.REL.NODEC R146 `(_ZN5flash24flash_fwd_splitkv_kernelI23Flash_fwd_kernel_traitsILi96ELi64ELi64ELi4ELb0ELb0EN7cutlass10bfloat16_tE19Flash_kernel_traitsILi96ELi64ELi64ELi4ES3_EELb0ELb1ELb0ELb0ELb0ELb1ELb1ELb1EEEvNS_16Flash_fwd_paramsE) ;  /* 0xfffffeac92e06950 */ /* 0x01efea0003c3ffff */
        /* <DEDUP_REMOVED lines=10> */
[----:B-1----:R-:W-:Y:S05]  /*15120*/  @P0 RET.REL.NODEC R146 `(_ZN5flash24flash_fwd_splitkv_kernelI23Flash_fwd_kernel_traitsILi96ELi64ELi64ELi4ELb0ELb0EN7cutlass10bfloat16_tE19Flash_kernel_traitsILi96ELi64ELi64ELi4ES3_EELb0ELb1ELb0ELb0ELb0ELb1ELb1ELb1EEEvNS_16Flash_fwd_paramsE) ;  /* 0xfffffeac92b40950 */ /* 0x002fea0003c3ffff */
[----:B------:R-:W-:Y:S01]  /*15130*/  LEA R2, P0, R59, R62, 0x2 ;  /* 0x0000003e3b027211 */ /* 0x000fe200078010ff */
[----:B------:R-:W-:-:S03]  /*15140*/  IMAD.MOV.U32 R147, RZ, RZ, 0x0 ;  /* 0x00000000ff937424 */ /* 0x000fc600078e00ff */
[----:B------:R-:W-:-:S05]  /*15150*/  LEA.HI.X R3, R59, R63, R55, 0x2, P0 ;  /* 0x0000003f3b037211 */ /* 0x000fca00000f1437 */
[----:B------:R1:W-:Y:S02]  /*15160*/  ST.E.128 desc[UR4][R2.64+0x4900], R4 ;  /* 0x0049000402007985 */ /* 0x0003e4000c101d04 */
[----:B-1----:R-:W-:Y:S05]  /*15170*/  RET.REL.NODEC R146 `(_ZN5flash24flash_fwd_splitkv_kernelI23Flash_fwd_kernel_traitsILi96ELi64ELi64ELi4ELb0ELb0EN7cutlass10bfloat16_tE19Flash_kernel_traitsILi96ELi64ELi64ELi4ES3_EELb0ELb1ELb0ELb0ELb0ELb1ELb1ELb1EEEvNS_16Flash_fwd_paramsE) ;  /* 0xfffffeac92a07950 */ /* 0x002fea0003c3ffff */
.L_x_8685:
[----:B------:R-:W-:Y:S01]  /*15180*/  MOV R5, 0x2 ;  /* 0x0000000200057802 */ /* 0x000fe20000000f00 */
[----:B------:R-:W-:Y:S01]  /*15190*/  IMAD.MOV.U32 R0, RZ, RZ, 0x1f ;  /* 0x0000001fff007424 */ /* 0x000fe200078e00ff */
[----:B------:R-:W-:-:S07]  /*151a0*/  MOV R2, 0xffffffff ;  /* 0xffffffff00027802 */ /* 0x000fce0000000f00 */
[----:B-1---5:R-:W-:Y:S05]  /*151b0*/  WARPSYNC.COLLECTIVE R2, `(.L_x_8694) ;  /* 0x0000000002087348 */ /* 0x022fea0003c00000 */
[----:B------:R2:W3:Y:S02]  /*151c0*/  SHFL.BFLY P0, R11, R165, R5, R0 ;  /* 0x0c000005a50b7389 */ /* 0x0004e40000000000 */
[----:B-123-5:R-:W-:Y:S05]  /*151d0*/  ENDCOLLECTIVE ;  /* 0x000000000000791b */ /* 0x02efea0003800000 */
.L_x_8694:
[----:B------:R-:W-:Y:S02]  /*151e0*/  IMAD.MOV.U32 R8, RZ, RZ, R11 ;  /* 0x000000ffff087224 */ /* 0x000fe400078e000b */
[----:B------:R-:W-:Y:S02]  /*151f0*/  IMAD.MOV.U32 R5, RZ, RZ, 0x1 ;  /* 0x00000001ff057424 */ /* 0x000fe400078e00ff */
[----:B------:R-:W-:-:S05]  /*15200*/  FADD.FTZ R8, R8, R165 ;  /* 0x000000a508087221 */ /* 0x000fca0000010000 */
[----:B------:R-:W-:-:S07]  /*15210*/  MOV R165, R8 ;  /* 0x0000000800a57202 */ /* 0x000fce0000000f00 */
[----:B------:R-:W-:Y:S05]  /*15220*/  WARPSYNC.COLLECTIVE R2, `(.L_x_8695) ;  /* 0x0000000002087348 */ /* 0x000fea0003c00000 */
[----:B------:R1:W2:Y:S02]  /*15230*/  SHFL.BFLY P0, R11, R165, R5, R0 ;  /* 0x0c000005a50b7389 */ /* 0x0002a40000000000 */
[----:B-12---:R-:W-:Y:S05]  /*15240*/  ENDCOLLECTIVE ;  /* 0x000000000000791b */ /* 0x006fea0003800000 */
.L_x_8695:
[----:B------:R-:W-:Y:S01]  /*15250*/  MOV R165, R163 ;  /* 0x000000a300a57202 */ /* 0x000fe20000000f00 */
[----:B------:R-:W-:Y:S01]  /*15260*/  IMAD.MOV.U32 R5, RZ, RZ, 0x2 ;  /* 0x00000002ff057424 */ /* 0x000fe200078e00ff */
[----:B------:R-:W-:-:S07]  /*15270*/  MOV R7, R11 ;  /* 0x0000000b00077202 */ /* 0x000fce0000000f00 */
[----:B------:R-:W-:Y:S05]  /*15280*/  WARPSYNC.COLLECTIVE R2, `(.L_x_8696) ;  /* 0x0000000002087348 */ /* 0x000fea0003c00000 */
[----:B------:R1:W2:Y:S02]  /*15290*/  SHFL.BFLY P0, R11, R165, R5, R0 ;  /* 0x0c000005a50b7389 */ /* 0x0002a40000000000 */
[----:B-12---:R-:W-:Y:S05]  /*152a0*/  ENDCOLLECTIVE ;  /* 0x000000000000791b */ /* 0x006fea0003800000 */
.L_x_8696:
[----:B------:R-:W-:Y:S01]  /*152b0*/  FADD.FTZ R10, R8, R7 ;  /* 0x00000007080a7221 */ /* 0x000fe20000010000 */
[----:B------:R-:W-:Y:S01]  /*152c0*/  FADD.FTZ R6, R11, R163 ;  /* 0x000000a30b067221 */ /* 0x000fe20000010000 */
[----:B------:R-:W-:-:S04]  /*152d0*/  MOV R5, 0x1 ;  /* 0x0000000100057802 */ /* 0x000fc80000000f00 */
[----:B------:R-:W-:-:S07]  /*152e0*/  MOV R165, R6 ;  /* 0x0000000600a57202 */ /* 0x000fce0000000f00 */
[----:B------:R-:W-:Y:S05]  /*152f0*/  WARPSYNC.COLLECTIVE R2, `(.L_x_8697) ;  /* 0x0000000002087348 */ /* 0x000fea0003c00000 */
[----:B------:R1:W2:Y:S02]  /*15300*/  SHFL.BFLY P0, R11, R165, R5, R0 ;  /* 0x0c000005a50b7389 */ /* 0x0002a40000000000 */
[----:B-12---:R-:W-:Y:S05]  /*15310*/  ENDCOLLECTIVE ;  /* 0x000000000000791b */ /* 0x006fea0003800000 */
.L_x_8697:
[----:B------:R-:W-:Y:S05]  /*15320*/  BRA `(.L_x_8698) ;  /* 0xfffffff0000c7947 */ /* 0x000fea000383ffff */
.L_x_8699:
        /* <DEDUP_REMOVED lines=13> */
.L_x_11677:


//--------------------- .text._ZN5flash24flash_fwd_splitkv_kernelI23Flash_fwd_kernel_traitsILi96ELi64ELi64ELi4ELb0ELb0EN7cutlass10bfloat16_tE19Flash_kernel_traitsILi96ELi64ELi64ELi4ES3_EELb0ELb0ELb0ELb1ELb1ELb0ELb0ELb0EEEvNS_16Flash_fwd_paramsE --------------------------
	.section	.text._ZN5flash24flash_fwd_splitkv_kernelI23Flash_fwd_kernel_traitsILi96ELi64ELi64ELi4ELb0ELb0EN7cutlass10bfloat16_tE19Flash_kernel_traitsILi96ELi64ELi64ELi4ES3_EELb0ELb0ELb0ELb1ELb1ELb0ELb0ELb0EEEvNS_16Flash_fwd_paramsE,"ax",@progbits
	.align	128
        .global         _ZN5flash24flash_fwd_splitkv_kernelI23Flash_fwd_kernel_traitsILi96ELi64ELi64ELi4ELb0ELb0EN7cutlass10bfloat16_tE19Flash_kernel_traitsILi96ELi64ELi64ELi4ES3_EELb0ELb0ELb0ELb1ELb1ELb0ELb0ELb0EEEvNS_16Flash_fwd_paramsE
        .type           _ZN5flash24flash_fwd_splitkv_kernelI23Flash_fwd_kernel_traitsILi96ELi64ELi64ELi4ELb0ELb0EN7cutlass10bfloat16_tE19Flash_kernel_traitsILi96ELi64ELi64ELi4ES3_EELb0ELb0ELb0ELb1ELb1ELb0ELb0ELb0EEEvNS_16Flash_fwd_paramsE,@function
        .size           _ZN5flash24flash_fwd_splitkv_kernelI23Flash_fwd_kernel_traitsILi96ELi64ELi64ELi4ELb0ELb0EN7cutlass10bfloat16_tE19Flash_kernel_traitsILi96ELi64ELi64ELi4ES3_EELb0ELb0ELb0ELb1ELb1ELb0ELb0ELb0EEEvNS_16Flash_fwd_paramsE,(.L_x_11678 - _ZN5flash24flash_fwd_splitkv_kernelI23Flash_fwd_kernel_traitsILi96ELi64ELi64ELi4ELb0ELb0EN7cutlass10bfloat16_tE19Flash_kernel_traitsILi96ELi64ELi64ELi4ES3_EELb0ELb0ELb0ELb1ELb1ELb0ELb0ELb0EEEvNS_16Flash_fwd_paramsE)
        .other          _ZN5flash24flash_fwd_splitkv_kernelI23Flash_fwd_kernel_traitsILi96ELi64ELi64ELi4ELb0ELb0EN7cutlass10bfloat16_tE19Flash_kernel_traitsILi96ELi64ELi64ELi4ES3_EELb0ELb0ELb0ELb1ELb1ELb0ELb0ELb0EEEvNS_16Flash_fwd_paramsE,@"STO_CUDA_ENTRY STV_DEFAULT"
_ZN5flash24flash_fwd_splitkv_kernelI23Flash_fwd_kernel_traitsILi96ELi64ELi64ELi4ELb0ELb0EN7cutlass10bfloat16_tE19Flash_kernel_traitsILi96ELi64ELi64ELi4ES3_EELb0ELb0ELb0ELb1ELb1ELb0ELb0ELb0EEEvNS_16Flash_fwd_paramsE:
.text._ZN5flash24flash_fwd_splitkv_kernelI23Flash_fwd_kernel_traitsILi96ELi64ELi64ELi4ELb0ELb0EN7cutlass10bfloat16_tE19Flash_kernel_traitsILi96ELi64ELi64ELi4ES3_EELb0ELb0ELb0ELb1ELb1ELb0ELb0ELb0EEEvNS_16Flash_fwd_paramsE:
[----:B------:R-:W-:Y:S01]  /*0000*/  LDC R1, c[0x0][0x37c] ;  /* 0x0000df00ff017b82 */ /* 0x000fe20000000800 */
[----:B------:R-:W1:Y:S07]  /*0010*/  S2R R157, SR_CTAID.X ;  /* 0x00000000009d7919 */ /* 0x000e6e0000002500 */
[----:B------:R-:W2:Y:S01]  /*0020*/  LDC.64 R2, c[0x0][0x348] ;  /* 0x0000d200ff027b82 */ /* 0x000ea20000000a00 */
[----:B------:R-:W-:Y:S01]  /*0030*/  BSSY.RECONVERGENT B2, `(.L_x_8700) ;  /* 0x0000005000027945 */ /* 0x000fe20003800200 */
[----:B------:R-:W-:Y:S01]  /*0040*/  MOV R154, 0x80 ;  /* 0x00000080009a7802 */ /* 0x000fe20000000f00 */
[----:B------:R-:W3:Y:S01]  /*0050*/  S2R R156, SR_CTAID.Y ;  /* 0x00000000009c7919 */ /* 0x000ee20000002600 */
[----:B------:R-:W4:Y:S05]  /*0060*/  S2R R155, SR_CTAID.Z ;  /* 0x00000000009b7919 */ /* 0x000f2a0000002700 */
[----:B-1234-:R-:W-:Y:S05]  /*0070*/  CALL.REL.NOINC `($_ZN5flash24flash_fwd_splitkv_kernelI23Flash_fwd_kernel_traitsILi96ELi64ELi64ELi4ELb0ELb0EN7cutlass10bfloat16_tE19Flash_kernel_traitsILi96ELi64ELi64ELi4ES3_EELb0ELb0ELb0ELb1ELb1ELb0ELb0ELb0EEEvNS_16Flash_fwd_paramsE$_ZN5flash30compute_attn_1rowblock_splitkvI23Flash_fwd_kernel_traitsILi96ELi64ELi64ELi4ELb0ELb0EN7cutlass10bfloat16_tE19Flash_kernel_traitsILi96ELi64ELi64ELi4ES3_EELb0ELb0ELb0ELb1ELb1ELb0ELb0ELb0ENS_16Flash_fwd_paramsEEEvRKT8_iiiii) ;  /* 0x0000000000087944 */ /* 0x01efea0003c00000 */
[----:B------:R-:W-:Y:S05]  /*0080*/  BSYNC.RECONVERGENT B2 ;  /* 0x0000000000027941 */ /* 0x000fea0003800200 */
.L_x_8700:
[----:B------:R-:W-:Y:S05]  /*0090*/  EXIT ;  /* 0x000000000000794d */ /* 0x000fea0003800000 */
        .type           $_ZN5flash24flash_fwd_splitkv_kernelI23Flash_fwd_kernel_traitsILi96ELi64ELi64ELi4ELb0ELb0EN7cutlass10bfloat16_tE19Flash_kernel_traitsILi96ELi64ELi64ELi4ES3_EELb0ELb0ELb0ELb1ELb1ELb0ELb0ELb0EEEvNS_16Flash_fwd_paramsE$_ZN5flash30compute_attn_1rowblock_splitkvI23Flash_fwd_kernel_traitsILi96ELi64ELi64ELi4ELb0ELb0EN7cutlass10bfloat16_tE19Flash_kernel_traitsILi96ELi64ELi64ELi4ES3_EELb0ELb0ELb0ELb1ELb1ELb0ELb0ELb0ENS_16Flash_fwd_paramsEEEvRKT8_iiiii,@function
        .size           $_ZN5flash24flash_fwd_splitkv_kernelI23Flash_fwd_kernel_traitsILi96ELi64ELi64ELi4ELb0ELb0EN7cutlass10bfloat16_tE19Flash_kernel_traitsILi96ELi64ELi64ELi4ES3_EELb0ELb0ELb0ELb1ELb1ELb0ELb0ELb0EEEvNS_16Flash_fwd_paramsE$_ZN5flash30compute_attn_1rowblock_splitkvI23Flash_fwd_kernel_traitsILi96ELi64ELi64ELi4ELb0ELb0EN7cutlass10bfloat16_tE19Flash_kernel_traitsILi96ELi64ELi64ELi4ES3_EELb0ELb0ELb0ELb1ELb1ELb0ELb0ELb0ENS_16Flash_fwd_paramsEEEvRKT8_iiiii,(.L_x_11678 - $_ZN5flash24flash_fwd_splitkv_kernelI23Flash_fwd_kernel_traitsILi96ELi64ELi64ELi4ELb0ELb0EN7cutlass10bfloat16_tE19Flash_kernel_traitsILi96ELi64ELi64ELi4ES3_EELb0ELb0ELb0ELb1ELb1ELb0ELb0ELb0EEEvNS_16Flash_fwd_paramsE$_ZN5flash30compute_attn_1rowblock_splitkvI23Flash_fwd_kernel_traitsILi96ELi64ELi64ELi4ELb0ELb0EN7cutlass10bfloat16_tE19Flash_kernel_traitsILi96ELi64ELi64ELi4ES3_EELb0ELb0ELb0ELb1ELb1ELb0ELb0ELb0ENS_16Flash_fwd_paramsEEEvRKT8_iiiii)
$_ZN5flash24flash_fwd_splitkv_kernelI23Flash_fwd_kernel_traitsILi96ELi64ELi64ELi4ELb0ELb0EN7cutlass10bfloat16_tE19Flash_kernel_traitsILi96ELi64ELi64ELi4ES3_EELb0ELb0ELb0ELb1ELb1ELb0ELb0ELb0EEEvNS_16Flash_fwd_paramsE$_ZN5flash30compute_attn_1rowblock_splitkvI23Flash_fwd_kernel_traitsILi96ELi64ELi64ELi4ELb0ELb0EN7cutlass10bfloat16_tE19Flash_kernel_traitsILi96ELi64ELi64ELi4ES3_EELb0ELb0ELb0ELb1ELb1ELb0ELb0ELb0ENS_16Flash_fwd_paramsEEEvRKT8_iiiii:
        /* <DEDUP_REMOVED lines=24> */
.L_x_8704:
[----:B------:R-:W-:Y:S05]  /*0220*/  BSYNC.RECONVERGENT B0 ;  /* 0x0000000000007941 */ /* 0x000fea0003800200 */
.L_x_8703:
[----:B-----5:R-:W-:Y:S02]  /*0230*/  IADD3 R7, PT, PT, R7, R0, -R9 ;  /* 0x0000000007077210 */ /* 0x020fe40007ffe809 */
.L_x_8702:
[----:B------:R-:W-:Y:S05]  /*0240*/  BSYNC.RECONVERGENT B1 ;  /* 0x0000000000017941 */ /* 0x000fea0003800200 */
.L_x_8701:
[----:B------:R-:W-:Y:S01]  /*0250*/  IMAD.SHL.U32 R5, R157, 0x40, RZ ;  /* 0x000000409d057824 */ /* 0x000fe200078e00ff */
[----:B------:R-:W-:Y:S01]  /*0260*/  MOV R10, R154 ;  /* 0x0000009a000a7202 */ /* 0x000fe20000000f00 */
[----:B------:R-:W-:-:S03]  /*0270*/  IMAD.MOV.U32 R11, RZ, RZ, 0x0 ;  /* 0x00000000ff0b7424 */ /* 0x000fc600078e00ff */
[----:B-----5:R-:W-:-:S13]  /*0280*/  ISETP.GT.AND P0, PT, R162, R5, PT ;  /* 0x00000005a200720c */ /* 0x020fda0003f04270 */
[----:B-1----:R-:W-:Y:S05]  /*0290*/  @!P0 RET.REL.NODEC R10 `(_ZN5flash24flash_fwd_splitkv_kernelI23Flash_fwd_kernel_traitsILi96ELi64ELi64ELi4ELb0ELb0EN7cutlass10bfloat16_tE19Flash_kernel_traitsILi96ELi64ELi64ELi4ES3_EELb0ELb0ELb0ELb1ELb1ELb0ELb0ELb0EEEvNS_16Flash_fwd_paramsE) ;  /* 0xfffffffc0a588950 */ /* 0x002fea0003c3ffff */
[----:B------:R-:W-:Y:S01]  /*02a0*/  VIADD R11, R0, 0x3f ;  /* 0x0000003f000b7836 */ /* 0x000fe20000000000 */
[----:B------:R-:W1:Y:S01]  /*02b0*/  S2R R136, SR_TID.X ;  /* 0x0000000000887919 */ /* 0x000e620000002100 */
[----:B------:R-:W-:-:S03]  /*02c0*/  VIADD R7, R7, 0x3f ;  /* 0x0000003f07077836 */ /* 0x000fc60000000000 */
[----:B------:R-:W-:Y:S02]  /*02d0*/  SHF.R.S32.HI R4, RZ, 0x1f, R11 ;  /* 0x0000001fff047819 */ /* 0x000fe4000001140b */
[----:B------:R-:W-:Y:S02]  /*02e0*/  SHF.R.S32.HI R0, RZ, 0x1f, R7 ;  /* 0x0000001fff007819 */ /* 0x000fe40000011407 */
[----:B------:R-:W-:Y:S02]  /*02f0*/  LEA.HI R4, R4, R11, RZ, 0x6 ;  /* 0x0000000b04047211 */ /* 0x000fe400078f30ff */
[----:B------:R-:W-:Y:S02]  /*0300*/  LEA.HI R0, R0, R7, RZ, 0x6 ;  /* 0x0000000700007211 */ /* 0x000fe400078f30ff */
[----:B------:R-:W-:Y:S02]  /*0310*/  SHF.R.S32.HI R4, RZ, 0x6, R4 ;  /* 0x00000006ff047819 */ /* 0x000fe40000011404 */
[----:B------:R-:W-:-:S04]  /*0320*/  SHF.R.S32.HI R7, RZ, 0x6, R0 ;  /* 0x00000006ff077819 */ /* 0x000fc80000011400 */
[----:B------:R-:W-:-:S04]  /*0330*/  VIMNMX R84, PT, PT, R4, R7, PT ;  /* 0x0000000704547248 */ /* 0x000fc80003fe0100 */
[----:B------:R-:W-:-:S13]  /*0340*/  ISETP.GT.AND P0, PT, R84, RZ, PT ;  /* 0x000000ff5400720c */ /* 0x000fda0003f04270 */
[----:B-1----:R-:W-:Y:S05]  /*0350*/  @P0 BRA `(.L_x_8705) ;  /* 0x0000000000d00947 */ /* 0x002fea0003800000 */
[----:B------:R-:W2:Y:S04]  /*0360*/  LD.E.64 R10, desc[UR4][R2.64+0x88] ;  /* 0x00008804020a7980 */ /* 0x000ea8000c101b00 */
[----:B------:R-:W3:Y:S04]  /*0370*/  LD.E.64 R14, desc[UR4][R2.64+0x80] ;  /* 0x00008004020e7980 */ /* 0x000ee8000c101b00 */
[----:B------:R-:W4:Y:S04]  /*0380*/  LD.E.64 R8, desc[UR4][R2.64+0x90] ;  /* 0x0000900402087980 */ /* 0x000f28000c101b00 */
[----:B------:R-:W5:Y:S04]  /*0390*/  LD.E R0, desc[UR4][R2.64+0x60] ;  /* 0x0000600402007980 */ /* 0x000f68000c101900 */
[----:B------:R-:W5:Y:S04]  /*03a0*/  LD.E.64 R6, desc[UR4][R2.64+0x70] ;  /* 0x0000700402067980 */ /* 0x000f68000c101b00 */
[----:B------:R1:W5:Y:S01]  /*03b0*/  LD.E.64 R12, desc[UR4][R2.64+0xa0] ;  /* 0x0000a004020c7980 */ /* 0x000362000c101b00 */
[----:B------:R-:W-:-:S02]  /*03c0*/  IMAD.SHL.U32 R4, R136, 0x8, RZ ;  /* 0x0000000888047824 */ /* 0x000fc400078e00ff */
[----:B------:R-:W-:-:S03]  /*03d0*/  IMAD.MOV.U32 R17, RZ, RZ, RZ ;  /* 0x000000ffff117224 */ /* 0x000fc600078e00ff */
[----:B------:R-:W-:Y:S02]  /*03e0*/  LOP3.LUT R16, R4, 0x18, RZ, 0xc0, !PT ;  /* 0x0000001804107812 */ /* 0x000fe400078ec0ff */
[----:B-1----:R-:W-:Y:S02]  /*03f0*/  SHF.R.U32.HI R3, RZ, 0x2, R136 ;  /* 0x00000002ff037819 */ /* 0x002fe40000011688 */
[----:B------:R-:W-:Y:S01]  /*0400*/  LOP3.LUT P2, R136, R136, 0x3, RZ, 0xc0, !PT ;  /* 0x0000000388887812 */ /* 0x000fe2000784c0ff */
[----:B--2---:R-:W-:Y:S02]  /*0410*/  IMAD R4, R11, R5, RZ ;  /* 0x000000050b047224 */ /* 0x004fe400078e02ff */
[----:B------:R-:W-:-:S05]  /*0420*/  IMAD.WIDE.U32 R16, R5, R10, R16 ;  /* 0x0000000a05107225 */ /* 0x000fca00078e0010 */
[----:B------:R-:W-:Y:S01]  /*0430*/  IADD3 R17, PT, PT, R17, R4, RZ ;  /* 0x0000000411117210 */ /* 0x000fe20007ffe0ff */
[-C--:B---3--:R-:W-:Y:S02]  /*0440*/  IMAD R4, R15, R156.reuse, RZ ;  /* 0x0000009c0f047224 */ /* 0x088fe400078e02ff */
        /* <DEDUP_REMOVED lines=13> */
[C---:B------:R-:W-:Y:S02]  /*0520*/  IADD3 R9, P0, PT, R2.reuse, R3, RZ ;  /* 0x0000000302097210 */ /* 0x040fe40007f1e0ff */
[C---:B------:R-:W-:Y:S01]  /*0530*/  ISETP.GE.OR P2, PT, R3.reuse, R162, P2 ;  /* 0x000000a20300720c */ /* 0x040fe20001746670 */
[----:B------:R-:W-:Y:S01]  /*0540*/  VIADD R3, R3, 0x20 ;  /* 0x0000002003037836 */ /* 0x000fe20000000000 */
[----:B------:R-:W-:Y:S02]  /*0550*/  LEA.HI.X.SX32 R2, R2, RZ, 0x1, P0 ;  /* 0x000000ff02027211 */ /* 0x000fe400000f0eff */
[----:B------:R-:W-:-:S02]  /*0560*/  LEA R6, P0, R9, R12, 0x2 ;  /* 0x0000000c09067211 */ /* 0x000fc400078010ff */
[----:B------:R-:W-:Y:S02]  /*0570*/  LEA.HI.X R5, R8, R7, R5, 0x1, P1 ;  /* 0x0000000708057211 */ /* 0x000fe400008f0c05 */
[----:B------:R-:W-:Y:S02]  /*0580*/  LEA.HI.X R7, R9, R13, R2, 0x2, P0 ;  /* 0x0000000d09077211 */ /* 0x000fe400000f1402 */
[----:B------:R-:W-:Y:S01]  /*0590*/  ISETP.GE.AND P0, PT, R3, R162, PT ;  /* 0x000000a20300720c */ /* 0x000fe20003f06270 */
[----:B------:R-:W-:Y:S01]  /*05a0*/  ST.E.128 desc[UR4][R4.64], RZ ;  /* 0x000000ff04007985 */ /* 0x000fe2000c101d04 */
[----:B------:R-:W-:Y:S02]  /*05b0*/  LEA R8, P1, R10, R4, 0x6 ;  /* 0x000000040a087211 */ /* 0x000fe400078230ff */
[----:B------:R-:W-:Y:S01]  /*05c0*/  ISETP.NE.OR P0, PT, R136, RZ, P0 ;  /* 0x000000ff8800720c */ /* 0x000fe20000705670 */
[----:B------:R-:W-:Y:S01]  /*05d0*/  ST.E.128 desc[UR4][R4.64+0x40], RZ ;  /* 0x000040ff04007985 */ /* 0x000fe2000c101d04 */
[----:B------:R-:W-:-:S02]  /*05e0*/  LEA.HI.X R9, R10, R5, R11, 0x6, P1 ;  /* 0x000000050a097211 */ /* 0x000fc400008f340b */
[----:B------:R-:W-:Y:S01]  /*05f0*/  @!P2 MOV R11, 0x7f800000 ;  /* 0x7f800000000ba802 */ /* 0x000fe20000000f00 */
[----:B------:R-:W-:Y:S04]  /*0600*/  ST.E.128 desc[UR4][R4.64+0x80], RZ ;  /* 0x000080ff04007985 */ /* 0x000fe8000c101d04 */
[----:B------:R-:W-:Y:S04]  /*0610*/  ST.E.128 desc[UR4][R8.64], RZ ;  /* 0x000000ff08007985 */ /* 0x000fe8000c101d04 */
[----:B------:R-:W-:Y:S04]  /*0620*/  ST.E.128 desc[UR4][R8.64+0x40], RZ ;  /* 0x000040ff08007985 */ /* 0x000fe8000c101d04 */
[----:B------:R-:W-:Y:S04]  /*0630*/  ST.E.128 desc[UR4][R8.64+0x80], RZ ;  /* 0x000080ff08007985 */ /* 0x000fe8000c101d04 */
[----:B------:R1:W-:Y:S02]  /*0640*/  @!P2 ST.E desc[UR4][R6.64], R11 ;  /* 0x0000000b0600a985 */ /* 0x0003e4000c101904 */
[----:B-1----:R-:W-:Y:S05]  /*0650*/  @P0 RET.REL.NODEC R154 `(_ZN5flash24flash_fwd_splitkv_kernelI23Flash_fwd_kernel_traitsILi96ELi64ELi64ELi4ELb0ELb0EN7cutlass10bfloat16_tE19Flash_kernel_traitsILi96ELi64ELi64ELi4ES3_EELb0ELb0ELb0ELb1ELb1ELb0ELb0ELb0EEEvNS_16Flash_fwd_paramsE) ;  /* 0xfffffff89a680950 */ /* 0x002fea0003c3ffff */
[----:B------:R-:W-:Y:S02]  /*0660*/  MOV R3, 0x7f800000 ;  /* 0x7f80000000037802 */ /* 0x000fe40000000f00 */
[----:B------:R-:W-:-:S03]  /*0670*/  MOV R155, 0x0 ;  /* 0x00000000009b7802 */ /* 0x000fc60000000f00 */
[----:B------:R1:W-:Y:S02]  /*0680*/  ST.E desc[UR4][R6.64+0x80], R3 ;  /* 0x0000800306007985 */ /* 0x0003e4000c101904 */
[----:B-1----:R-:W-:Y:S05]  /*0690*/  RET.REL.NODEC R154 `(_ZN5flash24flash_fwd_splitkv_kernelI23Flash_fwd_kernel_traitsILi96ELi64ELi64ELi4ELb0ELb0EN7cutlass10bfloat16_tE19Flash_kernel_traitsILi96ELi64ELi64ELi4ES3_EELb0ELb0ELb0ELb1ELb1ELb0ELb0ELb0EEEvNS_16Flash_fwd_paramsE) ;  /* 0xfffffff89a587950 */ /* 0x002fea0003c3ffff */
.L_x_8705:
        /* <DEDUP_REMOVED lines=30> */
[----:B-----5:R-:W-:Y:S01]  /*0880*/  IMAD R7, R0, R5, RZ ;  /* 0x0000000500077224 */ /* 0x020fe200078e02ff */
        /* <DEDUP_REMOVED lines=50> */
[-C--:B------:R-:W-:Y:S02]  /*0bb0*/  IMAD R7, R17, R0.reuse, RZ ;  /* 0x0000000011077224 */ /* 0x080fe400078e02ff */
[----:B------:R-:W-:-:S04]  /*0bc0*/  IMAD.WIDE.U32 R18, R16, R0, RZ ;  /* 0x0000000010127225 */ /* 0x000fc800078e00ff */
[----:B------:R-:W-:Y:S02]  /*0bd0*/  IMAD R7, R16, R5, R7 ;  /* 0x0000000510077224 */ /* 0x000fe400078e0207 */
[----:B------:R-:W-:Y:S02]  /*0be0*/  IMAD.MOV.U32 R17, RZ, RZ, R4 ;  /* 0x000000ffff117224 */ /* 0x000fe400078e0004 */
[----:B------:R-:W-:Y:S01]  /*0bf0*/  IMAD R4, R81, R11, RZ ;  /* 0x0000000b51047224 */ /* 0x000fe200078e02ff */
[----:B------:R-:W-:Y:S02]  /*0c00*/  IADD3 R19, PT, PT, R19, R7, RZ ;  /* 0x0000000713137210 */ /* 0x000fe40007ffe0ff */
[----:B------:R-:W-:Y:S01]  /*0c10*/  @!P0 IADD3 R17, PT, PT, -R17, RZ, RZ ;  /* 0x000000ff11118210 */ /* 0x000fe20007ffe1ff */
[----:B------:R-:W-:Y:S01]  /*0c20*/  IMAD R4, R80, R9, R4 ;  /* 0x0000000950047224 */ /* 0x000fe200078e0204 */
[----:B------:R-:W-:Y:S01]  /*0c30*/  @!P1 LOP3.LUT R17, RZ, R6, RZ, 0x33, !PT ;  /* 0x00000006ff119212 */ /* 0x000fe200078e33ff */
        /* <DEDUP_REMOVED lines=14> */
.L_x_8707:
[----:B------:R-:W2:Y:S04]  /*0d20*/  LD.E R6, desc[UR4][R2.64+0x68] ;  /* 0x0000680402067980 */ /* 0x000ea8000c101900 */
[----:B------:R-:W3:Y:S01]  /*0d30*/  LD.E.64 R80, desc[UR4][R2.64+0x38] ;  /* 0x0000380402507980 */ /* 0x000ee2000c101b00 */
[----:B------:R-:W-:-:S03]  /*0d40*/  MOV R90, R2 ;  /* 0x00000002005a7202 */ /* 0x000fc60000000f00 */
[----:B------:R-:W4:Y:S01]  /*0d50*/  LD.E.64 R16, desc[UR4][R2.64+0x20] ;  /* 0x0000200402107980 */ /* 0x000f22000c101b00 */
[----:B------:R-:W-:-:S05]  /*0d60*/  MOV R91, R3 ;  /* 0x00000003005b7202 */ /* 0x000fca0000000f00 */
[----:B------:R-:W4:Y:S04]  /*0d70*/  LD.E.64 R86, desc[UR4][R90.64+0x40] ;  /* 0x000040045a567980 */ /* 0x000f28000c101b00 */
[----:B------:R-:W4:Y:S04]  /*0d80*/  LD.E.64 R14, desc[UR4][R90.64+0x50] ;  /* 0x000050045a0e7980 */ /* 0x000f28000c101b00 */
[----:B------:R-:W4:Y:S04]  /*0d90*/  LD.E.64 R12, desc[UR4][R90.64+0x28] ;  /* 0x000028045a0c7980 */ /* 0x000f28000c101b00 */
[----:B------:R2:W5:Y:S01]  /*0da0*/  LD.E.64 R24, desc[UR4][R90.64+0x58] ;  /* 0x000058045a187980 */ /* 0x000562000c101b00 */
[----:B------:R-:W-:Y:S01]  /*0db0*/  IMAD.MOV.U32 R18, RZ, RZ, RZ ;  /* 0x000000ffff127224 */ /* 0x000fe200078e00ff */
[----:B-1----:R-:W-:-:S02]  /*0dc0*/  IABS R5, R155 ;  /* 0x0000009b00057213 */ /* 0x002fc40000000000 */
[----:B------:R-:W-:Y:S02]  /*0dd0*/  CS2R R164, SRZ ;  /* 0x0000000000a47805 */ /* 0x000fe4000001ff00 */
[----:B------:R-:W-:Y:S02]  /*0de0*/  LEA R159, R84, 0xffffffc0, 0x6 ;  /* 0xffffffc0549f7811 */ /* 0x000fe400078e30ff */
[-C--:B--2---:R-:W-:Y:S02]  /*0df0*/  IABS R0, R6.reuse ;  /* 0x0000000600007213 */ /* 0x084fe40000000000 */
[----:B------:R-:W-:Y:S02]  /*0e00*/  IABS R11, R6 ;  /* 0x00000006000b7213 */ /* 0x000fe40000000000 */
[----:B------:R-:W1:Y:S02]  /*0e10*/  I2F.RP R10, R0 ;  /* 0x00000000000a7306 */ /* 0x000e640000209400 */
[----:B------:R-:W-:-:S06]  /*0e20*/  IADD3 R11, PT, PT, RZ, -R11, RZ ;  /* 0x8000000bff0b7210 */ /* 0x000fcc0007ffe0ff */
[----:B-1----:R-:W1:Y:S02]  /*0e30*/  MUFU.RCP R8, R10 ;  /* 0x0000000a00087308 */ /* 0x002e640000001000 */
[----:B-1----:R-:W-:Y:S01]  /*0e40*/  VIADD R8, R8, 0xffffffe ;  /* 0x0ffffffe08087836 */ /* 0x002fe20000000000 */
[----:B------:R-:W-:-:S05]  /*0e50*/  LOP3.LUT R10, R155, R6, RZ, 0x3c, !PT ;  /* 0x000000069b0a7212 */ /* 0x000fca00078e3cff */
[----:B------:R-:W1:Y:S01]  /*0e60*/  F2I.FTZ.U32.TRUNC.NTZ R19, R8 ;  /* 0x0000000800137305 */ /* 0x000e62000021f000 */
[----:B------:R-:W-:Y:S02]  /*0e70*/  ISETP.GE.AND P0, PT, R10, RZ, PT ;  /* 0x000000ff0a00720c */ /* 0x000fe40003f06270 */
[----:B-1----:R-:W-:Y:S01]  /*0e80*/  IADD3 R4, PT, PT, RZ, -R19, RZ ;  /* 0x80000013ff047210 */ /* 0x002fe20007ffe0ff */
[----:B---3--:R-:W-:-:S04]  /*0e90*/  IMAD R8, R81, R9, RZ ;  /* 0x0000000951087224 */ /* 0x008fc800078e02ff */
[----:B------:R-:W-:-:S04]  /*0ea0*/  IMAD R4, R4, R0, RZ ;  /* 0x0000000004047224 */ /* 0x000fc800078e02ff */
[----:B------:R-:W-:-:S04]  /*0eb0*/  IMAD.HI.U32 R4, R19, R4, R18 ;  /* 0x0000000413047227 */ /* 0x000fc800078e0012 */
[----:B------:R-:W-:-:S04]  /*0ec0*/  IMAD.WIDE.U32 R18, R80, R9, RZ ;  /* 0x0000000950127225 */ /* 0x000fc800078e00ff */
[----:B------:R-:W-:-:S04]  /*0ed0*/  IMAD.HI.U32 R4, R4, R5, RZ ;  /* 0x0000000504047227 */ /* 0x000fc800078e00ff */
[----:B------:R-:W-:Y:S01]  /*0ee0*/  IMAD R11, R4, R11, R5 ;  /* 0x0000000b040b7224 */ /* 0x000fe200078e0205 */
[----:B------:R-:W-:-:S04]  /*0ef0*/  SHF.R.S32.HI R5, RZ, 0x1f, R9 ;  /* 0x0000001fff057819 */ /* 0x000fc80000011409 */
[----:B------:R-:W-:Y:S01]  /*0f00*/  ISETP.GT.U32.AND P1, PT, R0, R11, PT ;  /* 0x0000000b0000720c */ /* 0x000fe20003f24070 */
[----:B------:R-:W-:-:S05]  /*0f10*/  IMAD R8, R80, R5, R8 ;  /* 0x0000000550087224 */ /* 0x000fca00078e0208 */
[----:B------:R-:W-:-:S07]  /*0f20*/  IADD3 R19, PT, PT, R19, R8, RZ ;  /* 0x0000000813137210 */ /* 0x000fce0007ffe0ff */
[----:B------:R-:W-:Y:S01]  /*0f30*/  @!P1 IMAD.IADD R11, R11, 0x1, -R0 ;  /* 0x000000010b0b9824 */ /* 0x000fe200078e0a00 */
[----:B------:R-:W-:Y:S02]  /*0f40*/  @!P1 IADD3 R4, PT, PT, R4, 0x1, RZ ;  /* 0x0000000104049810 */ /* 0x000fe40007ffe0ff */
[----:B------:R-:W-:Y:S02]  /*0f50*/  ISETP.NE.AND P1, PT, R6, RZ, PT ;  /* 0x000000ff0600720c */ /* 0x000fe40003f25270 */
[----:B------:R-:W-:Y:S01]  /*0f60*/  ISETP.GE.U32.AND P2, PT, R11, R0, PT ;  /* 0x000000000b00720c */ /* 0x000fe20003f46070 */
[----:B----45:R-:W-:Y:S01]  /*0f70*/  IMAD R11, R17, R7, RZ ;  /* 0x00000007110b7224 */ /* 0x030fe200078e02ff */
[----:B------:R-:W-:-:S05]  /*0f80*/  SHF.R.S32.HI R0, RZ, 0x1f, R7 ;  /* 0x0000001fff007819 */ /* 0x000fca0000011407 */
[C---:B------:R-:W-:Y:S02]  /*0f90*/  IMAD R8, R16.reuse, R0, R11 ;  /* 0x0000000010087224 */ /* 0x040fe400078e020b */
[----:B------:R-:W-:-:S04]  /*0fa0*/  IMAD.WIDE.U32 R16, R16, R7, R18 ;  /* 0x0000000710107225 */ /* 0x000fc800078e0012 */
[----:B------:R-:W-:Y:S01]  /*0fb0*/  @P2 IADD3 R4, PT, PT, R4, 0x1, RZ ;  /* 0x0000000104042810 */ /* 0x000fe20007ffe0ff */
[----:B------:R-:W-:Y:S02]  /*0fc0*/  IMAD.IADD R17, R17, 0x1, R8 ;  /* 0x0000000111117824 */ /* 0x000fe400078e0208 */
[----:B------:R-:W-:Y:S01]  /*0fd0*/  IMAD.WIDE.U32 R18, R86, R9, RZ ;  /* 0x0000000956127225 */ /* 0x000fe200078e00ff */
[----:B------:R-:W-:-:S03]  /*0fe0*/  MOV R11, R4 ;  /* 0x00000004000b7202 */ /* 0x000fc60000000f00 */
[----:B------:R-:W-:Y:S02]  /*0ff0*/  IMAD R4, R87, R9, RZ ;  /* 0x0000000957047224 */ /* 0x000fe400078e02ff */
[----:B------:R-:W-:Y:S02]  /*1000*/  IMAD R8, R81, R159, RZ ;  /* 0x0000009f51087224 */ /* 0x000fe400078e02ff */
[----:B------:R-:W-:Y:S02]  /*1010*/  IMAD R4, R86, R5, R4 ;  /* 0x0000000556047224 */ /* 0x000fe400078e0204 */
[----:B------:R-:W-:-:S03]  /*1020*/  IMAD.WIDE.U32 R16, R80, R159, R16 ;  /* 0x0000009f50107225 */ /* 0x000fc600078e0010 */
[----:B------:R-:W-:Y:S01]  /*1030*/  IADD3 R19, PT, PT, R19, R4, RZ ;  /* 0x0000000413137210 */ /* 0x000fe20007ffe0ff */
[----:B------:R-:W-:Y:S01]  /*1040*/  @!P0 IMAD.MOV R11, RZ, RZ, -R11 ;  /* 0x000000ffff0b8224 */ /* 0x000fe200078e0a0b */
[----:B------:R-:W-:Y:S01]  /*1050*/  @!P1 LOP3.LUT R11, RZ, R6, RZ, 0x33, !PT ;  /* 0x00000006ff0b9212 */ /* 0x000fe200078e33ff */
[----:B------:R-:W-:Y:S01]  /*1060*/  IMAD R5, R13, R7, RZ ;  /* 0x000000070d057224 */ /* 0x000fe200078e02ff */
[----:B------:R-:W-:Y:S02]  /*1070*/  IADD3 R17, PT, PT, R17, R8, RZ ;  /* 0x0000000811117210 */ /* 0x000fe40007ffe0ff */
[----:B------:R-:W-:Y:S01]  /*1080*/  SHF.R.S32.HI R4, RZ, 0x1f, R11 ;  /* 0x0000001fff047819 */ /* 0x000fe2000001140b */
[-C--:B------:R-:W-:Y:S02]  /*1090*/  IMAD R9, R15, R11.reuse, RZ ;  /* 0x0000000b0f097224 */ /* 0x080fe400078e02ff */
[----:B------:R-:W-:-:S04]  /*10a0*/  IMAD.WIDE.U32 R10, R14, R11, R16 ;  /* 0x0000000b0e0a7225 */ /* 0x000fc800078e0010 */
[----:B------:R-:W-:Y:S02]  /*10b0*/  IMAD R9, R14, R4, R9 ;  /* 0x000000040e097224 */ /* 0x000fe400078e0209 */
[C---:B------:R-:W-:Y:S02]  /*10c0*/  IMAD R5, R12.reuse, R0, R5 ;  /* 0x000000000c057224 */ /* 0x040fe400078e0205 */
[----:B------:R-:W-:Y:S01]  /*10d0*/  IMAD.WIDE.U32 R12, R12, R7, R18 ;  /* 0x000000070c0c7225 */ /* 0x000fe200078e0012 */
[----:B------:R-:W-:Y:S02]  /*10e0*/  IADD3 R0, PT, PT, R11, R9, RZ ;  /* 0x000000090b007210 */ /* 0x000fe40007ffe0ff */
[----:B------:R-:W-:Y:S01]  /*10f0*/  MOV R9, RZ ;  /* 0x000000ff00097202 */ /* 0x000fe20000000f00 */
[----:B------:R-:W-:Y:S01]  /*1100*/  IMAD.MOV.U32 R4, RZ, RZ, R10 ;  /* 0x000000ffff047224 */ /* 0x000fe200078e000a */
[----:B------:R-:W-:Y:S01]  /*1110*/  IADD3 R8, PT, PT, R13, R5, RZ ;  /* 0x000000050d087210 */ /* 0x000fe20007ffe0ff */
[----:B------:R-:W-:Y:S01]  /*1120*/  IMAD.MOV.U32 R10, RZ, RZ, R12 ;  /* 0x000000ffff0a7224 */ /* 0x000fe200078e000c */
[----:B------:R-:W-:-:S02]  /*1130*/  MOV R11, R159 ;  /* 0x0000009f000b7202 */ /* 0x000fc40000000f00 */
.L_x_8708:
[----:B------:R-:W-:Y:S05]  /*1140*/  BSYNC.RECONVERGENT B0 ;  /* 0x0000000000007941 */ /* 0x000fea0003800200 */
.L_x_8706:
        /* <DEDUP_REMOVED lines=26> */
[----:B------:R-:W-:-:S03]  /*12f0*/  IMAD R9, R9, R86, RZ ;  /* 0x0000005609097224 */ /* 0x000fc600078e02ff */
[----:B------:R-:W-:Y:S01]  /*1300*/  ISETP.GE.U32.AND P2, PT, R14, R7, PT ;  /* 0x000000070e00720c */ /* 0x000fe20003f46070 */
[----:B------:R-:W-:Y:S01]  /*1310*/  IMAD.X R29, RZ, RZ, R8, P0 ;  /* 0x000000ffff1d7224 */ /* 0x000fe200000e0608 */
[----:B------:R-:W-:Y:S01]  /*1320*/  ISETP.GE.AND P0, PT, R10, RZ, PT ;  /* 0x000000ff0a00720c */ /* 0x000fe20003f06270 */
[----:B------:R-:W-:Y:S01]  /*1330*/  @!P1 VIADD R5, R5, 0x1 ;  /* 0x0000000105059836 */ /* 0x000fe20000000000 */
[----:B------:R-:W-:Y:S01]  /*1340*/  ISETP.NE.AND P1, PT, R6, RZ, PT ;  /* 0x000000ff0600720c */ /* 0x000fe20003f25270 */
[----:B------:R-:W-:Y:S01]  /*1350*/  IMAD R9, R11, R87, R9 ;  /* 0x000000570b097224 */ /* 0x000fe200078e0209 */
[----:B------:R-:W-:Y:S01]  /*1360*/  LOP3.LUT R161, R145, 0xc0, RZ, 0xc0, !PT ;  /* 0x000000c091a17812 */ /* 0x000fe200078ec0ff */
[----:B------:R-:W-:Y:S01]  /*1370*/  IMAD.WIDE.U32 R14, R11, R86, R28 ;  /* 0x000000560b0e7225 */ /* 0x000fe200078e001c */
[----:B------:R-:W1:Y:S01]  /*1380*/  S2UR UR6, SR_CgaCtaId ;  /* 0x00000000000679c3 */ /* 0x000e620000008800 */
[----:B------:R-:W-:Y:S02]  /*1390*/  MOV R11, RZ ;  /* 0x000000ff000b7202 */ /* 0x000fe40000000f00 */
[----:B------:R-:W-:Y:S01]  /*13a0*/  IMAD.MOV.U32 R10, RZ, RZ, R144 ;  /* 0x000000ffff0a7224 */ /* 0x000fe200078e0090 */
[----:B------:R-:W-:Y:S01]  /*13b0*/  LOP3.LUT R161, R161, 0x18, R136, 0xf8, !PT ;  /* 0x00000018a1a17812 */ /* 0x000fe200078ef888 */
[----:B------:R-:W-:Y:S01]  /*13c0*/  @P2 VIADD R5, R5, 0x1 ;  /* 0x0000000105052836 */ /* 0x000fe20000000000 */
[----:B------:R-:W-:-:S03]  /*13d0*/  LOP3.LUT R8, R145, 0x1f20, RZ, 0xc0, !PT ;  /* 0x00001f2091087812 */ /* 0x000fc600078ec0ff */
[----:B------:R-:W-:Y:S01]  /*13e0*/  @!P0 IMAD.MOV R5, RZ, RZ, -R5 ;  /* 0x000000ffff058224 */ /* 0x000fe200078e0a05 */
[----:B------:R-:W-:Y:S01]  /*13f0*/  @!P1 LOP3.LUT R5, RZ, R6, RZ, 0x33, !PT ;  /* 0x00000006ff059212 */ /* 0x000fe200078e33ff */
[----:B------:R-:W-:-:S04]  /*1400*/  IMAD.IADD R15, R15, 0x1, R9 ;  /* 0x000000010f0f7824 */ /* 0x000fc800078e0209 */
[----:B------:R-:W-:Y:S02]  /*1410*/  IMAD R9, R25, R5, RZ ;  /* 0x0000000519097224 */ /* 0x000fe400078e02ff */
[----:B------:R-:W-:Y:S01]  /*1420*/  IMAD.WIDE.U32 R14, R5, R24, R14 ;  /* 0x00000018050e7225 */ /* 0x000fe200078e000e */
[----:B------:R-:W-:Y:S02]  /*1430*/  UMOV UR7, 0x400 ;  /* 0x0000040000077882 */ /* 0x000fe40000000000 */
[----:B-1----:R-:W-:-:S06]  /*1440*/  ULEA UR6, UR6, UR7, 0x18 ;  /* 0x0000000706067291 */ /* 0x002fcc000f8ec0ff */
[----:B------:R-:W-:Y:S01]  /*1450*/  IMAD.U32 R137, RZ, RZ, UR6 ;  /* 0x00000006ff897e24 */ /* 0x000fe2000f8e00ff */
[----:B------:R-:W-:Y:S01]  /*1460*/  SHF.R.U32.HI R140, RZ, 0x1, R136 ;  /* 0x00000001ff8c7819 */ /* 0x000fe20000011688 */
[C---:B------:R-:W-:Y:S02]  /*1470*/  IMAD.SHL.U32 R88, R136.reuse, 0x20, RZ ;  /* 0x0000002088587824 */ /* 0x040fe400078e00ff */
[----:B------:R-:W-:Y:S01]  /*1480*/  IMAD.SHL.U32 R138, R136, 0x4, RZ ;  /* 0x00000004888a7824 */ /* 0x000fe200078e00ff */
[----:B------:R-:W-:-:S04]  /*1490*/  LOP3.LUT R83, R140, 0x8, RZ, 0xc0, !PT ;  /* 0x000000088c537812 */ /* 0x000fc800078ec0ff */
[----:B------:R-:W-:Y:S01]  /*14a0*/  LOP3.LUT R83, R83, 0xc0, R88, 0xf8, !PT ;  /* 0x000000c053537812 */ /* 0x000fe200078ef858 */
[----:B------:R-:W-:Y:S02]  /*14b0*/  IMAD.MOV.U32 R82, RZ, RZ, 0x20 ;  /* 0x00000020ff527424 */ /* 0x000fe400078e00ff */
[-C--:B--2---:R-:W-:Y:S02]  /*14c0*/  IMAD R7, R27, R156.reuse, RZ ;  /* 0x0000009c1b077224 */ /* 0x084fe400078e02ff */
[----:B------:R-:W-:Y:S01]  /*14d0*/  IMAD.WIDE.U32 R26, R26, R156, R10 ;  /* 0x0000009c1a1a7225 */ /* 0x000fe200078e000a */
[----:B------:R-:W-:Y:S02]  /*14e0*/  LOP3.LUT R11, R161, R144, RZ, 0x3c, !PT ;  /* 0x00000090a10b7212 */ /* 0x000fe400078e3cff */
[----:B------:R-:W-:Y:S02]  /*14f0*/  SHF.R.U32.HI R10, RZ, 0x2, R136 ;  /* 0x00000002ff0a7819 */ /* 0x000fe40000011688 */
[----:B------:R-:W-:Y:S01]  /*1500*/  LOP3.LUT R8, R8, R11, RZ, 0xfc, !PT ;  /* 0x0000000b08087212 */ /* 0x000fe200078efcff */
[----:B------:R-:W-:-:S02]  /*1510*/  IMAD.MOV.U32 R11, RZ, RZ, RZ ;  /* 0x000000ffff0b7224 */ /* 0x000fc400078e00ff */
[----:B------:R-:W-:Y:S02]  /*1520*/  IMAD.IADD R29, R27, 0x1, R7 ;  /* 0x000000011b1d7824 */ /* 0x000fe400078e0207 */
[----:B------:R-:W-:Y:S01]  /*1530*/  IMAD.MOV.U32 R28, RZ, RZ, R26 ;  /* 0x000000ffff1c7224 */ /* 0x000fe200078e001a */
[----:B------:R-:W-:Y:S01]  /*1540*/  SHF.R.S32.HI R7, RZ, 0x1f, R5 ;  /* 0x0000001fff077819 */ /* 0x000fe20000011405 */
[----:B------:R-:W-:Y:S01]  /*1550*/  IMAD.WIDE.U32 R26, R157, 0x40, R10 ;  /* 0x000000409d1a7825 */ /* 0x000fe200078e000a */
[C---:B----4-:R-:W-:Y:S02]  /*1560*/  SHF.L.U64.HI R31, R22.reuse, 0x5, R23 ;  /* 0x00000005161f7819 */ /* 0x050fe40000010217 */
[----:B------:R-:W-:Y:S01]  /*1570*/  SHF.L.U32 R30, R22, 0x5, RZ ;  /* 0x00000005161e7819 */ /* 0x000fe200000006ff */
[----:B---3--:R-:W-:Y:S02]  /*1580*/  IMAD R6, R21, R155, RZ ;  /* 0x0000009b15067224 */ /* 0x008fe400078e02ff */
[----:B------:R-:W-:-:S04]  /*1590*/  IMAD.WIDE.U32 R28, R155, R20, R28 ;  /* 0x000000149b1c7225 */ /* 0x000fc800078e001c */
[----:B------:R-:W-:Y:S02]  /*15a0*/  IMAD R5, R27, R22, RZ ;  /* 0x000000161b057224 */ /* 0x000fe400078e02ff */
[----:B------:R-:W-:Y:S01]  /*15b0*/  IMAD R7, R7, R24, R9 ;  /* 0x0000001807077224 */ /* 0x000fe200078e0209 */
[----:B------:R-:W-:Y:S01]  /*15c0*/  IADD3 R24, P1, PT, R144, R4, RZ ;  /* 0x0000000490187210 */ /* 0x000fe20007f3e0ff */
[----:B------:R-:W-:Y:S02]  /*15d0*/  IMAD.IADD R29, R29, 0x1, R6 ;  /* 0x000000011d1d7824 */ /* 0x000fe400078e0206 */
[----:B------:R-:W-:-:S04]  /*15e0*/  IMAD.WIDE.U32 R20, R22, R26, R30 ;  /* 0x0000001a16147225 */ /* 0x000fc800078e001e */
[-C--:B------:R-:W-:Y:S02]  /*15f0*/  IMAD R4, R23, R26.reuse, R5 ;  /* 0x0000001a17047224 */ /* 0x080fe400078e0205 */
[----:B------:R-:W-:Y:S01]  /*1600*/  IMAD.WIDE.U32 R22, R22, R26, R28 ;  /* 0x0000001a16167225 */ /* 0x000fe200078e001c */
[----:B------:R-:W-:-:S03]  /*1610*/  IADD3 R5, P0, PT, R28, R20, RZ ;  /* 0x000000141c057210 */ /* 0x000fc60007f1e0ff */
[----:B------:R-:W-:Y:S01]  /*1620*/  IMAD.X R25, RZ, RZ, R0, P1 ;  /* 0x000000ffff197224 */ /* 0x000fe200008e0600 */
[----:B-----5:R-:W-:Y:S01]  /*1630*/  LEA R20, P1, R22, R16, 0x1 ;  /* 0x0000001016147211 */ /* 0x020fe200078208ff */
[----:B------:R-:W-:Y:S02]  /*1640*/  IMAD.IADD R9, R23, 0x1, R4 ;  /* 0x0000000117097824 */ /* 0x000fe400078e0204 */
[----:B------:R-:W-:Y:S02]  /*1650*/  IMAD R6, R81, R10, RZ ;  /* 0x0000000a51067224 */ /* 0x000fe400078e02ff */
[----:B------:R-:W-:Y:S01]  /*1660*/  IMAD.WIDE.U32 R24, R10, R80, R24 ;  /* 0x000000500a187225 */ /* 0x000fe200078e0018 */
[----:B------:R-:W-:Y:S02]  /*1670*/  IADD3.X R0, PT, PT, R29, R4, R21, P0, !PT ;  /* 0x000000041d007210 */ /* 0x000fe400007fe415 */
[----:B------:R-:W-:Y:S01]  /*1680*/  LEA R4, P0, R5, R16, 0x1 ;  /* 0x0000001005047211 */ /* 0x000fe200078008ff */
[----:B------:R-:W-:Y:S01]  /*1690*/  IMAD R167, R8, 0x2, R137 ;  /* 0x0000000208a77824 */ /* 0x000fe200078e0289 */
[----:B------:R-:W-:-:S02]  /*16a0*/  LEA.HI.X R21, R22, R17, R9, 0x1, P1 ;  /* 0x0000001116157211 */ /* 0x000fc400008f0c09 */
[----:B------:R-:W-:Y:S02]  /*16b0*/  IADD3 R151, PT, PT, R25, R6, RZ ;  /* 0x0000000619977210 */ /* 0x000fe40007ffe0ff */
[C---:B------:R-:W-:Y:S01]  /*16c0*/  LEA R150, P1, R24.reuse, R18, 0x1 ;  /* 0x0000001218967211 */ /* 0x040fe200078208ff */
[----:B------:R-:W-:Y:S01]  /*16d0*/  @!PT LDS RZ, [RZ] ;  /* 0x00000000fffff984 */ /* 0x000fe20000000800 */
[----:B------:R-:W-:Y:S01]  /*16e0*/  @!PT LDS RZ, [RZ] ;  /* 0x00000000fffff984 */ /* 0x000fe20000000800 */
[----:B------:R-:W-:Y:S01]  /*16f0*/  @!PT LDS RZ, [RZ] ;  /* 0x00000000fffff984 */ /* 0x000fe20000000800 */
[----:B------:R1:W-:Y:S01]  /*1700*/  LDGSTS.E.BYPASS.LTC128B.128 [R167], desc[UR4][R20.64] ;  /* 0x0000000014a77fae */ /* 0x0003e2000b981a04 */
[----:B------:R-:W-:Y:S02]  /*1710*/  LEA.HI.X R5, R5, R17, R0, 0x1, P0 ;  /* 0x0000001105057211 */ /* 0x000fe400000f0c00 */
[----:B------:R-:W-:Y:S01]  /*1720*/  LEA.HI.X R151, R24, R19, R151, 0x1, P1 ;  /* 0x0000001318977211 */ /* 0x000fe200008f0c97 */
[----:B------:R1:W-:Y:S01]  /*1730*/  LDGSTS.E.BYPASS.LTC128B.128 [R167+0x1000], desc[UR4][R20.64+0x40] ;  /* 0x0100004014a77fae */ /* 0x0003e2000b981a04 */
[----:B------:R-:W-:-:S03]  /*1740*/  LEA R16, P0, R80, R150, 0x6 ;  /* 0x0000009650107211 */ /* 0x000fc600078030ff */
[----:B------:R1:W-:Y:S01]  /*1750*/  LDGSTS.E.BYPASS.LTC128B.128 [R167+0x2000], desc[UR4][R20.64+0x80] ;  /* 0x0200008014a77fae */ /* 0x0003e2000b981a04 */
[----:B------:R-:W-:-:S03]  /*1760*/  LEA.HI.X R17, R80, R151, R81, 0x6, P0 ;  /* 0x0000009750117211 */ /* 0x000fc600000f3451 */
        /* <DEDUP_REMOVED lines=10> */
[----:B------:R-:W-:-:S02]  /*1810*/  IMAD.IADD R15, R15, 0x1, R7 ;  /* 0x000000010f0f7824 */ /* 0x000fc400078e0207 */
[----:B------:R-:W-:Y:S02]  /*1820*/  IMAD R7, R87, R10, RZ ;  /* 0x0000000a57077224 */ /* 0x000fe400078e02ff */
[----:B------:R-:W-:-:S04]  /*1830*/  IMAD.WIDE.U32 R14, R10, R86, R14 ;  /* 0x000000560a0e7225 */ /* 0x000fc800078e000e */
[----:B------:R-:W-:Y:S01]  /*1840*/  IMAD.SHL.U32 R9, R136, 0x10, RZ ;  /* 0x0000001088097824 */ /* 0x000fe200078e00ff */
[----:B------:R-:W-:Y:S01]  /*1850*/  LEA R152, P0, R14, R12, 0x1 ;  /* 0x0000000c0e987211 */ /* 0x000fe200078008ff */
[----:B------:R-:W-:Y:S01]  /*1860*/  IMAD.IADD R7, R15, 0x1, R7 ;  /* 0x000000010f077824 */ /* 0x000fe200078e0207 */
[----:B------:R-:W-:-:S11]  /*1870*/  DEPBAR.LE SB0, 0x0 ;  /* 0x000080000000791a */ /* 0x000fd60000000000 */
[----:B------:R-:W-:Y:S05]  /*1880*/  WARPSYNC.ALL ;  /* 0x0000000000007948 */ /* 0x000fea0003800000 */
[C---:B------:R-:W-:Y:S02]  /*1890*/  LOP3.LUT R139, R9.reuse, 0x3e00, RZ, 0xc0, !PT ;  /* 0x00003e00098b7812 */ /* 0x040fe400078ec0ff */
[----:B------:R-:W-:Y:S01]  /*18a0*/  LEA.HI.X R153, R14, R13, R7, 0x1, P0 ;  /* 0x0000000d0e997211 */ /* 0x000fe200000f0c07 */
[----:B------:R-:W-:Y:S01]  /*18b0*/  BAR.SYNC.DEFER_BLOCKING 0x0 ;  /* 0x0000000000007b1d */ /* 0x000fe20000010000 */
[----:B------:R-:W-:Y:S02]  /*18c0*/  LOP3.LUT R9, R9, 0x100, RZ, 0xc0, !PT ;  /* 0x0000010009097812 */ /* 0x000fe400078ec0ff */
[----:B-1----:R-:W-:-:S02]  /*18d0*/  LOP3.LUT R5, R88, 0xc0, RZ, 0xc0, !PT ;  /* 0x000000c058057812 */ /* 0x002fc400078ec0ff */
[----:B------:R-:W-:Y:S02]  /*18e0*/  LOP3.LUT R6, R138, 0x18, RZ, 0xc0, !PT ;  /* 0x000000188a067812 */ /* 0x000fe400078ec0ff */
[--C-:B------:R-:W-:Y:S02]  /*18f0*/  LOP3.LUT R7, R139, 0x20, R88.reuse, 0xf8, !PT ;  /* 0x000000208b077812 */ /* 0x100fe400078ef858 */
[----:B------:R-:W-:Y:S02]  /*1900*/  LOP3.LUT R0, R9, 0x20, R88, 0xf8, !PT ;  /* 0x0000002009007812 */ /* 0x000fe400078ef858 */
[----:B------:R-:W-:Y:S02]  /*1910*/  LOP3.LUT R5, R5, 0x8, R136, 0xf8, !PT ;  /* 0x0000000805057812 */ /* 0x000fe400078ef888 */
[----:B------:R-:W-:Y:S02]  /*1920*/  LOP3.LUT R83, R83, R6, RZ, 0x3c, !PT ;  /* 0x0000000653537212 */ /* 0x000fe400078e3cff */
[----:B------:R-:W-:-:S02]  /*1930*/  LOP3.LUT R4, R7, 0x100, R88, 0xf8, !PT ;  /* 0x0000010007047812 */ /* 0x000fc400078ef858 */
[----:B------:R-:W-:Y:S02]  /*1940*/  LEA R8, P0, R86, R152, 0x6 ;  /* 0x0000009856087211 */ /* 0x000fe400078030ff */
[----:B------:R-:W-:Y:S02]  /*1950*/  LOP3.LUT R0, R0, R5, R6, 0xf6, !PT ;  /* 0x0000000500007212 */ /* 0x000fe400078ef606 */
[----:B------:R-:W-:Y:S02]  /*1960*/  LOP3.LUT R4, R4, R83, RZ, 0xfc, !PT ;  /* 0x0000005304047212 */ /* 0x000fe400078efcff */
[----:B------:R-:W-:Y:S01]  /*1970*/  LEA.HI.X R9, R86, R153, R87, 0x6, P0 ;  /* 0x0000009956097211 */ /* 0x000fe200000f3457 */
[----:B------:R-:W-:Y:S01]  /*1980*/  @!PT LDS RZ, [RZ] ;  /* 0x00000000fffff984 */ /* 0x000fe20000000800 */
[----:B------:R-:W-:Y:S01]  /*1990*/  @!PT LDS RZ, [RZ] ;  /* 0x00000000fffff984 */ /* 0x000fe20000000800 */
[----:B------:R-:W-:Y:S01]  /*19a0*/  @!PT LDS RZ, [RZ] ;  /* 0x00000000fffff984 */ /* 0x000fe20000000800 */
[----:B------:R-:W-:Y:S01]  /*19b0*/  LDGSTS.E.BYPASS.LTC128B.128 [R167+0x6000], desc[UR4][R152.64] ;  /* 0x0600000098a77fae */ /* 0x000fe2000b981a04 */
[----:B------:R-:W-:Y:S01]  /*19c0*/  IMAD R89, R0, 0x2, R137 ;  /* 0x0000000200597824 */ /* 0x000fe200078e0289 */
[----:B------:R-:W-:Y:S02]  /*19d0*/  LEA R99, R4, R137, 0x1 ;  /* 0x0000008904637211 */ /* 0x000fe400078e08ff */
[----:B------:R-:W-:Y:S04]  /*19e0*/  LDGSTS.E.BYPASS.LTC128B.128 [R167+0x7000], desc[UR4][R152.64+0x40] ;  /* 0x0700004098a77fae */ /* 0x000fe8000b981a04 */
[----:B------:R-:W-:Y:S04]  /*19f0*/  LDGSTS.E.BYPASS.LTC128B.128 [R167+0x8000], desc[UR4][R152.64+0x80] ;  /* 0x0800008098a77fae */ /* 0x000fe8000b981a04 */
[----:B------:R-:W-:Y:S04]  /*1a00*/  LDGSTS.E.BYPASS.LTC128B.128 [R167+0x6800], desc[UR4][R8.64] ;  /* 0x0680000008a77fae */ /* 0x000fe8000b981a04 */
[----:B------:R-:W-:Y:S04]  /*1a10*/  LDGSTS.E.BYPASS.LTC128B.128 [R167+0x7800], desc[UR4][R8.64+0x40] ;  /* 0x0780004008a77fae */ /* 0x000fe8000b981a04 */
[----:B------:R1:W-:Y:S04]  /*1a20*/  LDGSTS.E.BYPASS.LTC128B.128 [R167+0x8800], desc[UR4][R8.64+0x80] ;  /* 0x0880008008a77fae */ /* 0x0003e8000b981a04 */
[----:B------:R-:W-:Y:S04]  /*1a30*/  LDSM.16.M88.4 R32, [R99] ;  /* 0x000000006320783b */ /* 0x000fe80000000200 */
[----:B------:R-:W2:Y:S04]  /*1a40*/  LDSM.16.M88.4 R4, [R89+0x3000] ;  /* 0x003000005904783b */ /* 0x000ea80000000200 */
[----:B------:R-:W1:Y:S04]  /*1a50*/  LDSM.16.M88.4 R68, [R89+0x3400] ;  /* 0x003400005944783b */ /* 0x000e680000000200 */
[----:B------:R-:W3:Y:S04]  /*1a60*/  LDSM.16.M88.4 R92, [R89+0x3800] ;  /* 0x00380000595c783b */ /* 0x000ee80000000200 */
[----:B------:R-:W4:Y:S01]  /*1a70*/  LDSM.16.M88.4 R44, [R89+0x3c00] ;  /* 0x003c0000592c783b */ /* 0x000f220000000200 */
[----:B------:R-:W-:-:S03]  /*1a80*/  LOP3.LUT P0, RZ, R136, 0x4, RZ, 0xc0, !PT ;  /* 0x0000000488ff7812 */ /* 0x000fc6000780c0ff */
[----:B------:R-:W-:Y:S01]  /*1a90*/  LDSM.16.M88.4 R40, [R99+0x1000] ;  /* 0x001000006328783b */ /* 0x000fe20000000200 */
[----:B------:R-:W-:-:S03]  /*1aa0*/  SEL R82, R82, 0xffffffe0, !P0 ;  /* 0xffffffe052527807 */ /* 0x000fc60004000000 */
[----:B------:R-:W-:Y:S02]  /*1ab0*/  LDSM.16.M88.4 R56, [R89+0x4000] ;  /* 0x004000005938783b */ /* 0x000fe40000000200 */
[C---:B------:R-:W-:Y:S02]  /*1ac0*/  IMAD.IADD R85, R82.reuse, 0x1, R99 ;  /* 0x0000000152557824 */ /* 0x040fe400078e0263 */
[----:B------:R-:W-:Y:S01]  /*1ad0*/  IMAD.IADD R0, R82, 0x1, R89 ;  /* 0x0000000152007824 */ /* 0x000fe200078e0259 */
[----:B------:R-:W-:Y:S04]  /*1ae0*/  LDSM.16.M88.4 R52, [R89+0x4400] ;  /* 0x004400005934783b */ /* 0x000fe80000000200 */
[----:B------:R-:W-:Y:S04]  /*1af0*/  LDSM.16.M88.4 R24, [R85] ;  /* 0x000000005518783b */ /* 0x000fe80000000200 */
[----:B------:R-:W5:Y:S04]  /*1b00*/  LDSM.16.M88.4 R64, [R0+0x3000] ;  /* 0x003000000040783b */ /* 0x000f680000000200 */
[----:B------:R-:W5:Y:S04]  /*1b10*/  LDSM.16.M88.4 R60, [R0+0x3400] ;  /* 0x00340000003c783b */ /* 0x000f680000000200 */
[----:B------:R-:W5:Y:S04]  /*1b20*/  LDSM.16.M88.4 R36, [R0+0x3800] ;  /* 0x003800000024783b */ /* 0x000f680000000200 */
[----:B------:R-:W5:Y:S01]  /*1b30*/  LDSM.16.M88.4 R28, [R0+0x3c00] ;  /* 0x003c0000001c783b */ /* 0x000f620000000200 */
[C---:B--2---:R-:W-:Y:S03]  /*1b40*/  HMMA.16816.F32.BF16 R20, R32.reuse, R4, RZ ;  /* 0x000000042014723c */ /* 0x044fe600000418ff */
[----:B------:R-:W2:Y:S04]  /*1b50*/  LDSM.16.M88.4 R48, [R89+0x4800] ;  /* 0x004800005930783b */ /* 0x000ea80000000200 */
[----:B------:R-:W-:Y:S01]  /*1b60*/  LDSM.16.M88.4 R72, [R85+0x1000] ;  /* 0x001000005548783b */ /* 0x000fe20000000200 */
[C---:B-1----:R-:W-:Y:S03]  /*1b70*/  HMMA.16816.F32.BF16 R8, R32.reuse, R68, RZ ;  /* 0x000000442008723c */ /* 0x042fe600000418ff */
[----:B------:R-:W-:Y:S04]  /*1b80*/  LDSM.16.M88.4 R76, [R0+0x4c00] ;  /* 0x004c0000004c783b */ /* 0x000fe80000000200 */
[----:B------:R-:W0:Y:S01]  /*1b90*/  LDGDEPBAR ;  /* 0x00000000000079af */ /* 0x000e220000000000 */
[C---:B---3--:R-:W-:Y:S08]  /*1ba0*/  HMMA.16816.F32.BF16 R16, R32.reuse, R92, RZ ;  /* 0x0000005c2010723c */ /* 0x048ff000000418ff */
[C---:B------:R-:W-:Y:S08]  /*1bb0*/  HMMA.16816.F32.BF16 R4, R32.reuse, R6, RZ ;  /* 0x000000062004723c */ /* 0x040ff000000418ff */
[C---:B------:R-:W-:Y:S08]  /*1bc0*/  HMMA.16816.F32.BF16 R68, R32.reuse, R70, RZ ;  /* 0x000000462044723c */ /* 0x040ff000000418ff */
[C---:B------:R-:W-:Y:S08]  /*1bd0*/  HMMA.16816.F32.BF16 R92, R32.reuse, R94, RZ ;  /* 0x0000005e205c723c */ /* 0x040ff000000418ff */
[C---:B----4-:R-:W-:Y:S08]  /*1be0*/  HMMA.16816.F32.BF16 R12, R32.reuse, R44, RZ ;  /* 0x0000002c200c723c */ /* 0x050ff000000418ff */
[----:B------:R-:W-:Y:S01]  /*1bf0*/  HMMA.16816.F32.BF16 R32, R32, R46, RZ ;  /* 0x0000002e2020723c */ /* 0x000fe200000418ff */
[----:B------:R-:W1:Y:S07]  /*1c00*/  LDSM.16.M88.4 R44, [R89+0x4c00] ;  /* 0x004c0000592c783b */ /* 0x000e6e0000000200 */
[C---:B-----5:R-:W-:Y:S08]  /*1c10*/  HMMA.16816.F32.BF16 R20, R24.reuse, R64, R20 ;  /* 0x000000401814723c */ /* 0x060ff00000041814 */
        /* <DEDUP_REMOVED lines=10> */
[----:B------:R-:W4:Y:S04]  /*1cc0*/  LDSM.16.M88.4 R28, [R0+0x4400] ;  /* 0x00440000001c783b */ /* 0x000f280000000200 */
[----:B------:R-:W5:Y:S03]  /*1cd0*/  LDSM.16.M88.4 R24, [R0+0x4800] ;  /* 0x004800000018783b */ /* 0x000f660000000200 */
        /* <DEDUP_REMOVED lines=9> */
[C---:B-1----:R-:W-:Y:S08]  /*1d70*/  HMMA.16816.F32.BF16 R12, R40.reuse, R44, R12 ;  /* 0x0000002c280c723c */ /* 0x042ff0000004180c */
[----:B------:R-:W-:Y:S01]  /*1d80*/  HMMA.16816.F32.BF16 R32, R40, R46, R32 ;  /* 0x0000002e2820723c */ /* 0x000fe20000041820 */
[----:B------:R-:W-:Y:S04]  /*1d90*/  LDSM.16.M88.4 R44, [R0+0x5000] ;  /* 0x00500000002c783b */ /* 0x000fe80000000200 */
[----:B------:R-:W-:Y:S03]  /*1da0*/  LDSM.16.M88.4 R40, [R0+0x5400] ;  /* 0x005400000028783b */ /* 0x000fe60000000200 */
[C---:B---3--:R-:W-:Y:S08]  /*1db0*/  HMMA.16816.F32.BF16 R20, R72.reuse, R36, R20 ;  /* 0x000000244814723c */ /* 0x048ff00000041814 */
[C---:B------:R-:W-:Y:S01]  /*1dc0*/  HMMA.16816.F32.BF16 R4, R72.reuse, R38, R4 ;  /* 0x000000264804723c */ /* 0x040fe20000041804 */
[----:B------:R-:W-:Y:S07]  /*1dd0*/  LDSM.16.M88.4 R36, [R0+0x5800] ;  /* 0x005800000024783b */ /* 0x000fee0000000200 */
[C---:B----4-:R-:W-:Y:S08]  /*1de0*/  HMMA.16816.F32.BF16 R8, R72.reuse, R28, R8 ;  /* 0x0000001c4808723c */ /* 0x050ff00000041808 */
[C---:B------:R-:W-:Y:S01]  /*1df0*/  HMMA.16816.F32.BF16 R68, R72.reuse, R30, R68 ;  /* 0x0000001e4844723c */ /* 0x040fe20000041844 */
[----:B------:R1:W-:Y:S07]  /*1e00*/  LDSM.16.M88.4 R28, [R0+0x5c00] ;  /* 0x005c0000001c783b */ /* 0x0003ee0000000200 */
[C---:B-----5:R-:W-:Y:S08]  /*1e10*/  HMMA.16816.F32.BF16 R16, R72.reuse, R24, R16 ;  /* 0x000000184810723c */ /* 0x060ff00000041810 */
[----:B------:R-:W-:Y:S01]  /*1e20*/  HMMA.16816.F32.BF16 R92, R72, R26, R92 ;  /* 0x0000001a485c723c */ /* 0x000fe2000004185c */
[----:B------:R-:W3:Y:S01]  /*1e30*/  LDSM.16.M88.4 R24, [R85+0x2000] ;  /* 0x002000005518783b */ /* 0x000ee20000000200 */
[----:B------:R-:W-:Y:S01]  /*1e40*/  ISETP.NE.AND P4, PT, R84, 0x1, PT ;  /* 0x000000015400780c */ /* 0x000fe20003f85270 */
[----:B------:R-:W-:-:S05]  /*1e50*/  DEPBAR.LE SB0, 0x0 ;  /* 0x000080000000791a */ /* 0x000fca0000000000 */
[C---:B------:R-:W-:Y:S08]  /*1e60*/  HMMA.16816.F32.BF16 R12, R72.reuse, R76, R12 ;  /* 0x0000004c480c723c */ /* 0x040ff0000004180c */
[----:B------:R-:W-:Y:S08]  /*1e70*/  HMMA.16816.F32.BF16 R32, R72, R78, R32 ;  /* 0x0000004e4820723c */ /* 0x000ff00000041820 */
[C---:B--2---:R-:W-:Y:S08]  /*1e80*/  HMMA.16816.F32.BF16 R20, R48.reuse, R64, R20 ;  /* 0x000000403014723c */ /* 0x044ff00000041814 */
        /* <DEDUP_REMOVED lines=9> */
[----:B-1----:R-:W-:Y:S01]  /*1f20*/  IMAD.SHL.U32 R0, R86, 0x20, RZ ;  /* 0x0000002056007824 */ /* 0x002fe200078e00ff */
[C---:B------:R-:W-:Y:S01]  /*1f30*/  SHF.L.U64.HI R149, R80.reuse, 0x5, R81 ;  /* 0x0000000550957819 */ /* 0x040fe20000010251 */
[----:B------:R-:W-:-:S03]  /*1f40*/  IMAD.SHL.U32 R148, R80, 0x20, RZ ;  /* 0x0000002050947824 */ /* 0x000fc600078e00ff */
[C---:B---3--:R-:W-:Y:S08]  /*1f50*/  HMMA.16816.F32.BF16 R20, R24.reuse, R44, R20 ;  /* 0x0000002c1814723c */ /* 0x048ff00000041814 */
[C---:B------:R-:W-:Y:S08]  /*1f60*/  HMMA.16816.F32.BF16 R4, R24.reuse, R46, R4 ;  /* 0x0000002e1804723c */ /* 0x040ff00000041804 */
[C---:B------:R-:W-:Y:S08]  /*1f70*/  HMMA.16816.F32.BF16 R8, R24.reuse, R40, R8 ;  /* 0x000000281808723c */ /* 0x040ff00000041808 */
[C---:B------:R-:W-:Y:S08]  /*1f80*/  HMMA.16816.F32.BF16 R68, R24.reuse, R42, R68 ;  /* 0x0000002a1844723c */ /* 0x040ff00000041844 */
[C---:B------:R-:W-:Y:S08]  /*1f90*/  HMMA.16816.F32.BF16 R16, R24.reuse, R36, R16 ;  /* 0x000000241810723c */ /* 0x040ff00000041810 */
        /* <DEDUP_REMOVED lines=18> */
.L_x_8712:
[----:B------:R-:W2:Y:S01]  /*20c0*/  LD.E R36, desc[UR4][R2.64+0x170] ;  /* 0x0001700402247980 */ /* 0x000ea2000c101900 */
[C---:B------:R-:W-:Y:S02]  /*20d0*/  LEA R29, R84.reuse, 0xffffff80, 0x6 ;  /* 0xffffff80541d7811 */ /* 0x040fe400078e30ff */
[----:B------:R-:W-:-:S04]  /*20e0*/  LEA R31, R84, 0xffffffc0, 0x6 ;  /* 0xffffffc0541f7811 */ /* 0x000fc800078e30ff */
[----:B------:R-:W-:Y:S02]  /*20f0*/  IABS R26, R31 ;  /* 0x0000001f001a7213 */ /* 0x000fe40000000000 */
[-C--:B--2---:R-:W-:Y:S02]  /*2100*/  IABS R27, R36.reuse ;  /* 0x00000024001b7213 */ /* 0x084fe40000000000 */
[-C--:B------:R-:W-:Y:S02]  /*2110*/  IABS R25, R36.reuse ;  /* 0x0000002400197213 */ /* 0x080fe40000000000 */
[----:B------:R-:W1:Y:S01]  /*2120*/  I2F.RP R28, R27 ;  /* 0x0000001b001c7306 */ /* 0x000e620000209400 */
[----:B------:R-:W-:Y:S02]  /*2130*/  LOP3.LUT R31, R31, R36, RZ, 0x3c, !PT ;  /* 0x000000241f1f7212 */ /* 0x000fe400078e3cff */
        /* <DEDUP_REMOVED lines=53> */
.L_x_8713:
[----:B------:R-:W-:Y:S05]  /*2490*/  BSYNC.RECONVERGENT B0 ;  /* 0x0000000000007941 */ /* 0x000fea0003800200 */
.L_x_8711:
        /* <DEDUP_REMOVED lines=12> */
.L_x_8710:
[----:B------:R-:W-:Y:S05]  /*2560*/  BSYNC.RECONVERGENT B1 ;  /* 0x0000000000017941 */ /* 0x000fea0003800200 */
.L_x_8709:
        /* <DEDUP_REMOVED lines=60> */
[----:B------:R-:W-:Y:S01]  /*2930*/  MUFU.EX2 R98, R98 ;  /* 0x0000006200627308 */ /* 0x000fe20000000800 */
[-CC-:B------:R-:W-:Y:S01]  /*2940*/  FFMA.FTZ R111, R70, R115.reuse, -R116.reuse ;  /* 0x00000073466f7223 */ /* 0x180fe20000010874 */
[-C--:B------:R-:W-:Y:S01]  /*2950*/  FFMA.FTZ R114, R71, R115.reuse, -R116 ;  /* 0x0000007347727223 */ /* 0x080fe20000010874 */
[----:B------:R-:W4:Y:S01]  /*2960*/  LDSM.16.MT88.4 R20, [R117+0x7400] ;  /* 0x007400007514783b */ /* 0x000f220000004200 */
[----:B------:R-:W5:Y:S01]  /*2970*/  MUFU.EX2 R99, R99 ;  /* 0x0000006300637308 */ /* 0x000f620000000800 */
        /* <DEDUP_REMOVED lines=10> */
[----:B------:R-:W-:Y:S01]  /*2a20*/  LDSM.16.MT88.4 R16, [R102+0x7800] ;  /* 0x007800006610783b */ /* 0x000fe20000004200 */
[----:B------:R-:W-:Y:S01]  /*2a30*/  MUFU.EX2 R104, R104 ;  /* 0x0000006800687308 */ /* 0x000fe20000000800 */
[-C--:B------:R-:W-:Y:S01]  /*2a40*/  FFMA.FTZ R32, R32, R115.reuse, -R118 ;  /* 0x0000007320207223 */ /* 0x080fe20000010876 */
[----:B-----5:R-:W-:Y:S01]  /*2a50*/  F2FP.BF16.F32.PACK_AB R82, R99, R98 ;  /* 0x000000626352723e */ /* 0x020fe200000010ff */
[----:B------:R-:W-:Y:S01]  /*2a60*/  FFMA.FTZ R35, R35, R115, -R116 ;  /* 0x0000007323237223 */ /* 0x000fe20000010874 */
[----:B------:R-:W5:Y:S01]  /*2a70*/  MUFU.EX2 R103, R103 ;  /* 0x0000006700677308 */ /* 0x000f620000000800 */
[----:B------:R-:W-:-:S03]  /*2a80*/  FADD.FTZ R101, R100, R101 ;  /* 0x0000006564657221 */ /* 0x000fc60000010000 */
[----:B------:R-:W-:Y:S01]  /*2a90*/  MUFU.EX2 R108, R108 ;  /* 0x0000006c006c7308 */ /* 0x000fe20000000800 */
[----:B------:R-:W-:Y:S01]  /*2aa0*/  FADD.FTZ R98, R98, R101 ;  /* 0x0000006562627221 */ /* 0x000fe20000010000 */
[----:B--2---:R-:W-:Y:S01]  /*2ab0*/  F2FP.BF16.F32.PACK_AB R81, R106, R105 ;  /* 0x000000696a51723e */ /* 0x004fe200000010ff */
[----:B------:R-:W-:Y:S01]  /*2ac0*/  FADD.FTZ R105, R105, R106 ;  /* 0x0000006a69697221 */ /* 0x000fe20000010000 */
[----:B------:R-:W2:Y:S01]  /*2ad0*/  MUFU.EX2 R109, R109 ;  /* 0x0000006d006d7308 */ /* 0x000ea20000000800 */
[----:B------:R-:W-:-:S03]  /*2ae0*/  FADD.FTZ R99, R99, R98 ;  /* 0x0000006263637221 */ /* 0x000fc60000010000 */
[----:B------:R-:W-:Y:S01]  /*2af0*/  MUFU.EX2 R107, R107 ;  /* 0x0000006b006b7308 */ /* 0x000fe20000000800 */
[C---:B-----5:R-:W-:Y:S01]  /*2b00*/  F2FP.BF16.F32.PACK_AB R83, R103.reuse, R104 ;  /* 0x000000686753723e */ /* 0x060fe200000010ff */
[----:B------:R-:W-:Y:S02]  /*2b10*/  FADD.FTZ R104, R104, R105 ;  /* 0x0000006968687221 */ /* 0x000fe40000010000 */
[----:B------:R-:W-:Y:S02]  /*2b20*/  MUFU.EX2 R110, R110 ;  /* 0x0000006e006e7308 */ /* 0x000fe40000000800 */
[----:B------:R-:W-:Y:S02]  /*2b30*/  FADD.FTZ R103, R103, R104 ;  /* 0x0000006867677221 */ /* 0x000fe40000010000 */
[----:B------:R-:W-:Y:S01]  /*2b40*/  MUFU.EX2 R112, R112 ;  /* 0x0000007000707308 */ /* 0x000fe20000000800 */
[C---:B------:R-:W-:Y:S03]  /*2b50*/  HMMA.16816.F32.BF16 R36, R80.reuse, R40, RZ ;  /* 0x000000285024723c */ /* 0x040fe600000418ff */
[----:B------:R-:W5:Y:S04]  /*2b60*/  MUFU.EX2 R113, R113 ;  /* 0x0000007100717308 */ /* 0x000f680000000800 */
        /* <DEDUP_REMOVED lines=17> */
[----:B-1----:R-:W-:Y:S01]  /*2c80*/  HMMA.16816.F32.BF16 R76, R80, R4, RZ ;  /* 0x00000004504c723c */ /* 0x002fe200000418ff */
[----:B--2---:R-:W-:-:S02]  /*2c90*/  F2FP.BF16.F32.PACK_AB R4, R109, R108 ;  /* 0x0000006c6d04723e */ /* 0x004fc400000010ff */
[----:B-----5:R-:W-:-:S05]  /*2ca0*/  F2FP.BF16.F32.PACK_AB R5, R113, R112 ;  /* 0x000000707105723e */ /* 0x020fca00000010ff */
[----:B------:R-:W-:Y:S01]  /*2cb0*/  HMMA.16816.F32.BF16 R80, R80, R6, RZ ;  /* 0x000000065050723c */ /* 0x000fe200000418ff */
[----:B------:R-:W-:Y:S02]  /*2cc0*/  F2FP.BF16.F32.PACK_AB R6, R110, R107 ;  /* 0x0000006b6e06723e */ /* 0x000fe400000010ff */
[----:B---3--:R-:W-:-:S07]  /*2cd0*/  F2FP.BF16.F32.PACK_AB R7, R114, R111 ;  /* 0x0000006f7207723e */ /* 0x008fce00000010ff */
[C---:B------:R-:W-:Y:S08]  /*2ce0*/  HMMA.16816.F32.BF16 R36, R4.reuse, R28, R36 ;  /* 0x0000001c0424723c */ /* 0x040ff00000041824 */
[C---:B------:R-:W-:Y:S01]  /*2cf0*/  HMMA.16816.F32.BF16 R40, R4.reuse, R30, R40 ;  /* 0x0000001e0428723c */ /* 0x040fe20000041828 */
[----:B------:R-:W1:Y:S07]  /*2d00*/  LDSM.16.MT88.4 R28, [R102+0x8400] ;  /* 0x00840000661c783b */ /* 0x000e6e0000004200 */
[C---:B------:R-:W-:Y:S08]  /*2d10*/  HMMA.16816.F32.BF16 R60, R4.reuse, R8, R60 ;  /* 0x00000008043c723c */ /* 0x040ff0000004183c */
[C---:B------:R-:W-:Y:S01]  /*2d20*/  HMMA.16816.F32.BF16 R64, R4.reuse, R10, R64 ;  /* 0x0000000a0440723c */ /* 0x040fe20000041840 */
[----:B------:R-:W2:Y:S07]  /*2d30*/  LDSM.16.MT88.4 R8, [R117+0x7800] ;  /* 0x007800007508783b */ /* 0x000eae0000004200 */
[----:B------:R-:W-:Y:S01]  /*2d40*/  HMMA.16816.F32.BF16 R68, R4, R88, R68 ;  /* 0x000000580444723c */ /* 0x000fe20000041844 */
[-CC-:B------:R-:W-:Y:S01]  /*2d50*/  FFMA.FTZ R88, R94, R115.reuse, -R116.reuse ;  /* 0x000000735e587223 */ /* 0x180fe20000010874 */
[-CC-:B------:R-:W-:Y:S01]  /*2d60*/  FFMA.FTZ R89, R95, R115.reuse, -R116.reuse ;  /* 0x000000735f597223 */ /* 0x180fe20000010874 */
[----:B------:R-:W3:Y:S01]  /*2d70*/  MUFU.EX2 R94, R122 ;  /* 0x0000007a005e7308 */ /* 0x000ee20000000800 */
[----:B------:R-:W-:-:S03]  /*2d80*/  FFMA.FTZ R95, R14, R115, -R116 ;  /* 0x000000730e5f7223 */ /* 0x000fc60000010874 */
[----:B------:R-:W-:Y:S01]  /*2d90*/  MUFU.EX2 R88, R88 ;  /* 0x0000005800587308 */ /* 0x000fe20000000800 */
[C---:B----4-:R-:W-:Y:S03]  /*2da0*/  HMMA.16816.F32.BF16 R52, R4.reuse, R20, R52 ;  /* 0x000000140434723c */ /* 0x050fe60000041834 */
[----:B------:R-:W4:Y:S04]  /*2db0*/  MUFU.EX2 R89, R89 ;  /* 0x0000005900597308 */ /* 0x000f280000000800 */
[----:B------:R-:W-:Y:S01]  /*2dc0*/  MUFU.EX2 R95, R95 ;  /* 0x0000005f005f7308 */ /* 0x000fe20000000800 */
[C---:B------:R-:W-:Y:S01]  /*2dd0*/  HMMA.16816.F32.BF16 R56, R4.reuse, R22, R56 ;  /* 0x000000160438723c */ /* 0x040fe20000041838 */
[----:B------:R-:W-:Y:S07]  /*2de0*/  LDSM.16.MT88.4 R20, [R102+0x6800] ;  /* 0x006800006614783b */ /* 0x000fee0000004200 */
[C---:B------:R-:W-:Y:S08]  /*2df0*/  HMMA.16816.F32.BF16 R44, R4.reuse, R24, R44 ;  /* 0x00000018042c723c */ /* 0x040ff0000004182c */
[C---:B------:R-:W-:Y:S01]  /*2e00*/  HMMA.16816.F32.BF16 R48, R4.reuse, R26, R48 ;  /* 0x0000001a0430723c */ /* 0x040fe20000041830 */
[----:B------:R-:W-:Y:S07]  /*2e10*/  LDSM.16.MT88.4 R24, [R117+0x6800] ;  /* 0x006800007518783b */ /* 0x000fee0000004200 */
[C---:B------:R-:W-:Y:S01]  /*2e20*/  HMMA.16816.F32.BF16 R72, R4.reuse, R90, R72 ;  /* 0x0000005a0448723c */ /* 0x040fe20000041848 */
[-CC-:B------:R-:W-:Y:S01]  /*2e30*/  FFMA.FTZ R90, R12, R115.reuse, -R118.reuse ;  /* 0x000000730c5a7223 */ /* 0x180fe20000010876 */
[-C--:B------:R-:W-:Y:S01]  /*2e40*/  FFMA.FTZ R91, R33, R115.reuse, -R118 ;  /* 0x00000073215b7223 */ /* 0x080fe20000010876 */
[----:B------:R-:W-:Y:S01]  /*2e50*/  FFMA.FTZ R118, R15, R115, -R116 ;  /* 0x000000730f767223 */ /* 0x000fe20000010874 */
[----:B------:R5:W-:Y:S04]  /*2e60*/  MUFU.EX2 R33, R13 ;  /* 0x0000000d00217308 */ /* 0x000be80000000800 */
[C---:B-1----:R-:W-:Y:S01]  /*2e70*/  HMMA.16816.F32.BF16 R76, R4.reuse, R28, R76 ;  /* 0x0000001c044c723c */ /* 0x042fe2000004184c */
[----:B------:R-:W1:Y:S04]  /*2e80*/  MUFU.EX2 R90, R90 ;  /* 0x0000005a005a7308 */ /* 0x000e680000000800 */
[----:B------:R-:W-:Y:S03]  /*2e90*/  MUFU.EX2 R91, R91 ;  /* 0x0000005b005b7308 */ /* 0x000fe60000000800 */
[----:B------:R-:W-:Y:S01]  /*2ea0*/  HMMA.16816.F32.BF16 R80, R4, R30, R80 ;  /* 0x0000001e0450723c */ /* 0x000fe20000041850 */
[----:B------:R-:W-:Y:S01]  /*2eb0*/  F2FP.BF16.F32.PACK_AB R4, R120, R119 ;  /* 0x000000777804723e */ /* 0x000fe200000010ff */
[----:B------:R-:W1:Y:S01]  /*2ec0*/  LDSM.16.MT88.4 R28, [R117+0x8800] ;  /* 0x00880000751c783b */ /* 0x000e620000004200 */
[----:B---3--:R-:W-:-:S02]  /*2ed0*/  F2FP.BF16.F32.PACK_AB R5, R94, R121 ;  /* 0x000000795e05723e */ /* 0x008fc400000010ff */
[----:B------:R-:W-:Y:S01]  /*2ee0*/  F2FP.BF16.F32.PACK_AB R6, R93, R92 ;  /* 0x0000005c5d06723e */ /* 0x000fe200000010ff */
[----:B-----5:R-:W-:Y:S01]  /*2ef0*/  LDSM.16.MT88.4 R12, [R102+0x6c00] ;  /* 0x006c0000660c783b */ /* 0x020fe20000004200 */
[----:B----4-:R-:W-:-:S07]  /*2f00*/  F2FP.BF16.F32.PACK_AB R7, R89, R88 ;  /* 0x000000585907723e */ /* 0x010fce00000010ff */
[C---:B--2---:R-:W-:Y:S08]  /*2f10*/  HMMA.16816.F32.BF16 R52, R4.reuse, R8, R52 ;  /* 0x000000080434723c */ /* 0x044ff00000041834 */
[C---:B------:R-:W-:Y:S01]  /*2f20*/  HMMA.16816.F32.BF16 R56, R4.reuse, R10, R56 ;  /* 0x0000000a0438723c */ /* 0x040fe20000041838 */
[----:B------:R-:W2:Y:S07]  /*2f30*/  LDSM.16.MT88.4 R8, [R102+0x8800] ;  /* 0x008800006608783b */ /* 0x000eae0000004200 */
[C---:B------:R-:W-:Y:S08]  /*2f40*/  HMMA.16816.F32.BF16 R60, R4.reuse, R16, R60 ;  /* 0x00000010043c723c */ /* 0x040ff0000004183c */
[C---:B------:R-:W-:Y:S01]  /*2f50*/  HMMA.16816.F32.BF16 R64, R4.reuse, R18, R64 ;  /* 0x000000120440723c */ /* 0x040fe20000041840 */
[----:B------:R-:W3:Y:S07]  /*2f60*/  LDSM.16.MT88.4 R16, [R117+0x8c00] ;  /* 0x008c00007510783b */ /* 0x000eee0000004200 */
[C---:B-1----:R-:W-:Y:S01]  /*2f70*/  HMMA.16816.F32.BF16 R68, R4.reuse, R28, R68 ;  /* 0x0000001c0444723c */ /* 0x042fe20000041844 */
[----:B------:R-:W-:Y:S01]  /*2f80*/  FFMA.FTZ R29, R34, R115, -R116 ;  /* 0x00000073221d7223 */ /* 0x000fe20000010874 */
[----:B------:R-:W1:Y:S05]  /*2f90*/  MUFU.EX2 R28, R118 ;  /* 0x00000076001c7308 */ /* 0x000e6a0000000800 */
[----:B------:R-:W-:Y:S01]  /*2fa0*/  MUFU.EX2 R29, R29 ;  /* 0x0000001d001d7308 */ /* 0x000fe20000000800 */
[C---:B------:R-:W-:Y:S03]  /*2fb0*/  HMMA.16816.F32.BF16 R72, R4.reuse, R30, R72 ;  /* 0x0000001e0448723c */ /* 0x040fe60000041848 */
[----:B------:R-:W4:Y:S05]  /*2fc0*/  MUFU.EX2 R30, R35 ;  /* 0x00000023001e7308 */ /* 0x000f2a0000000800 */
[C---:B------:R-:W-:Y:S08]  /*2fd0*/  HMMA.16816.F32.BF16 R44, R4.reuse, R20, R44 ;  /* 0x00000014042c723c */ /* 0x040ff0000004182c */
[C---:B--2---:R-:W-:Y:S08]  /*2fe0*/  HMMA.16816.F32.BF16 R76, R4.reuse, R8, R76 ;  /* 0x00000008044c723c */ /* 0x044ff0000004184c */
[C---:B------:R-:W-:Y:S01]  /*2ff0*/  HMMA.16816.F32.BF16 R80, R4.reuse, R10, R80 ;  /* 0x0000000a0450723c */ /* 0x040fe20000041850 */
[----:B------:R-:W2:Y:S07]  /*3000*/  LDSM.16.MT88.4 R8, [R102+0x7c00] ;  /* 0x007c00006608783b */ /* 0x000eae0000004200 */
[C---:B------:R-:W-:Y:S01]  /*3010*/  HMMA.16816.F32.BF16 R48, R4.reuse, R22, R48 ;  /* 0x000000160430723c */ /* 0x040fe20000041830 */
[----:B------:R-:W-:Y:S07]  /*3020*/  LDSM.16.MT88.4 R20, [R117+0x7c00] ;  /* 0x007c00007514783b */ /* 0x000fee0000004200 */
[C---:B------:R-:W-:Y:S08]  /*3030*/  HMMA.16816.F32.BF16 R36, R4.reuse, R24, R36 ;  /* 0x000000180424723c */ /* 0x040ff00000041824 */
[----:B------:R-:W-:Y:S01]  /*3040*/  HMMA.16816.F32.BF16 R40, R4, R26, R40 ;  /* 0x0000001a0428723c */ /* 0x000fe20000041828 */
[----:B------:R-:W-:Y:S01]  /*3050*/  F2FP.BF16.F32.PACK_AB R4, R33, R90 ;  /* 0x0000005a2104723e */ /* 0x000fe200000010ff */
[----:B------:R-:W5:Y:S01]  /*3060*/  LDSM.16.MT88.4 R24, [R117+0x6c00] ;  /* 0x006c00007518783b */ /* 0x000f620000004200 */
[----:B-1----:R-:W-:-:S02]  /*3070*/  F2FP.BF16.F32.PACK_AB R5, R28, R95 ;  /* 0x0000005f1c05723e */ /* 0x002fc400000010ff */
[----:B------:R-:W-:Y:S02]  /*3080*/  F2FP.BF16.F32.PACK_AB R6, R91, R32 ;  /* 0x000000205b06723e */ /* 0x000fe400000010ff */
[----:B----4-:R-:W-:-:S07]  /*3090*/  F2FP.BF16.F32.PACK_AB R7, R30, R29 ;  /* 0x0000001d1e07723e */ /* 0x010fce00000010ff */
[----:B------:R-:W-:Y:S01]  /*30a0*/  HMMA.16816.F32.BF16 R44, R4, R12, R44 ;  /* 0x0000000c042c723c */ /* 0x000fe2000004182c */
        /* <DEDUP_REMOVED lines=8> */
[----:B------:R-:W-:-:S04]  /*3130*/  FADD.FTZ R111, R111, R14 ;  /* 0x0000000e6f6f7221 */ /* 0x000fc80000010000 */
[----:B------:R-:W-:-:S03]  /*3140*/  FADD.FTZ R114, R114, R111 ;  /* 0x0000006f72727221 */ /* 0x000fc60000010000 */
[C---:B------:R-:W-:Y:S01]  /*3150*/  HMMA.16816.F32.BF16 R72, R4.reuse, R18, R72 ;  /* 0x000000120448723c */ /* 0x040fe20000041848 */
[----:B------:R-:W1:Y:S07]  /*3160*/  LDSM.16.MT88.4 R16, [R102+0x8c00] ;  /* 0x008c00006610783b */ /* 0x000e6e0000004200 */
        /* <DEDUP_REMOVED lines=34> */
.L_x_8721:
        /* <DEDUP_REMOVED lines=79> */
.L_x_8716:
[----:B------:R-:W-:Y:S05]  /*3880*/  BSYNC.RECONVERGENT B0 ;  /* 0x0000000000007941 */ /* 0x000fea0003800200 */
.L_x_8715:
        /* <DEDUP_REMOVED lines=13> */
[----:B------:R-:W-:Y:S01]  /*3960*/  SHF.R.U32.HI R140, RZ, 0x1, R136 ;  /* 0x00000001ff8c7819 */ /* 0x000fe20000011688 */
[----:B------:R-:W-:Y:S01]  /*3970*/  BSSY.RECONVERGENT B1, `(.L_x_8717) ;  /* 0x00000cd000017945 */ /* 0x000fe20003800200 */
[----:B------:R-:W-:Y:S02]  /*3980*/  LOP3.LUT R168, R167, R168, RZ, 0xfc, !PT ;  /* 0x000000a8a7a87212 */ /* 0x000fe400078efcff */
[----:B------:R-:W-:Y:S02]  /*3990*/  IADD3 R170, P0, PT, R146, R152, RZ ;  /* 0x0000009892aa7210 */ /* 0x000fe40007f1e0ff */
[----:B------:R-:W-:Y:S02]  /*39a0*/  LOP3.LUT R139, R93, 0x3e00, RZ, 0xc0, !PT ;  /* 0x00003e005d8b7812 */ /* 0x000fe400078ec0ff */
[----:B------:R-:W-:Y:S01]  /*39b0*/  LOP3.LUT R91, R140, 0x8, RZ, 0xc0, !PT ;  /* 0x000000088c5b7812 */ /* 0x000fe200078ec0ff */
[----:B------:R-:W-:Y:S01]  /*39c0*/  IMAD.X R171, R147, 0x1, R153, P0 ;  /* 0x0000000193ab7824 */ /* 0x000fe200000e0699 */
[----:B------:R-:W-:Y:S01]  /*39d0*/  LOP3.LUT R93, R93, 0x100, RZ, 0xc0, !PT ;  /* 0x000001005d5d7812 */ /* 0x000fe200078ec0ff */
[----:B-1----:R-:W-:Y:S01]  /*39e0*/  ULEA UR6, UR6, UR7, 0x18 ;  /* 0x0000000706067291 */ /* 0x002fe2000f8ec0ff */
[----:B------:R-:W-:Y:S02]  /*39f0*/  LOP3.LUT R87, R136, 0x8, RZ, 0xc0, !PT ;  /* 0x0000000888577812 */ /* 0x000fe400078ec0ff */
[----:B------:R-:W-:Y:S02]  /*3a00*/  LOP3.LUT R84, R138, 0x18, RZ, 0xc0, !PT ;  /* 0x000000188a547812 */ /* 0x000fe400078ec0ff */
[--C-:B------:R-:W-:Y:S01]  /*3a10*/  LOP3.LUT R91, R91, 0xc0, R90.reuse, 0xf8, !PT ;  /* 0x000000c05b5b7812 */ /* 0x100fe200078ef85a */
[----:B------:R-:W-:Y:S01]  /*3a20*/  IMAD.U32 R137, RZ, RZ, UR6 ;  /* 0x00000006ff897e24 */ /* 0x000fe2000f8e00ff */
[--C-:B------:R-:W-:Y:S02]  /*3a30*/  LOP3.LUT R85, R139, 0x20, R90.reuse, 0xf8, !PT ;  /* 0x000000208b557812 */ /* 0x100fe400078ef85a */
[--C-:B------:R-:W-:Y:S01]  /*3a40*/  LOP3.LUT R87, R87, 0xc0, R90.reuse, 0xf8, !PT ;  /* 0x000000c057577812 */ /* 0x100fe200078ef85a */
[--C-:B------:R-:W-:Y:S01]  /*3a50*/  IMAD R167, R168, 0x2, R137.reuse ;  /* 0x00000002a8a77824 */ /* 0x100fe200078e0289 */
[--C-:B------:R-:W-:Y:S02]  /*3a60*/  LOP3.LUT R86, R93, 0x20, R90.reuse, 0xf8, !PT ;  /* 0x000000205d567812 */ /* 0x100fe400078ef85a */
[----:B------:R-:W-:Y:S02]  /*3a70*/  LOP3.LUT R85, R85, 0x100, R90, 0xf8, !PT ;  /* 0x0000010055557812 */ /* 0x000fe400078ef85a */
[----:B------:R-:W-:Y:S01]  /*3a80*/  @!PT LDS RZ, [RZ] ;  /* 0x00000000fffff984 */ /* 0x000fe20000000800 */
[----:B------:R-:W-:Y:S01]  /*3a90*/  @!PT LDS RZ, [RZ] ;  /* 0x00000000fffff984 */ /* 0x000fe20000000800 */
[----:B------:R-:W-:Y:S01]  /*3aa0*/  @!PT LDS RZ, [RZ] ;  /* 0x00000000fffff984 */ /* 0x000fe20000000800 */
[----:B------:R1:W-:Y:S01]  /*3ab0*/  LDGSTS.E.BYPASS.LTC128B.128 [R167+0x6000], desc[UR4][R152.64] ;  /* 0x0600000098a77fae */ /* 0x0003e2000b981a04 */
[----:B------:R-:W-:Y:S02]  /*3ac0*/  LOP3.LUT R88, R91, R84, RZ, 0x3c, !PT ;  /* 0x000000545b587212 */ /* 0x000fe400078e3cff */
[----:B------:R-:W-:Y:S02]  /*3ad0*/  LOP3.LUT R86, R86, R87, R84, 0xf6, !PT ;  /* 0x0000005756567212 */ /* 0x000fe400078ef654 */
[----:B------:R1:W-:Y:S01]  /*3ae0*/  LDGSTS.E.BYPASS.LTC128B.128 [R167+0x7000], desc[UR4][R152.64+0x40] ;  /* 0x0700004098a77fae */ /* 0x0003e2000b981a04 */
[----:B------:R-:W-:Y:S02]  /*3af0*/  LOP3.LUT R84, R85, R88, RZ, 0xfc, !PT ;  /* 0x0000005855547212 */ /* 0x000fe400078efcff */
[----:B------:R-:W-:Y:S02]  /*3b00*/  LOP3.LUT P0, RZ, R136, 0x4, RZ, 0xc0, !PT ;  /* 0x0000000488ff7812 */ /* 0x000fe4000780c0ff */
[----:B------:R1:W-:Y:S01]  /*3b10*/  LDGSTS.E.BYPASS.LTC128B.128 [R167+0x8000], desc[UR4][R152.64+0x80] ;  /* 0x0800008098a77fae */ /* 0x0003e2000b981a04 */
[--C-:B------:R-:W-:Y:S01]  /*3b20*/  IMAD R142, R86, 0x2, R137.reuse ;  /* 0x00000002568e7824 */ /* 0x100fe200078e0289 */
[----:B------:R-:W-:Y:S01]  /*3b30*/  ISETP.NE.AND P2, PT, R158, RZ, PT ;  /* 0x000000ff9e00720c */ /* 0x000fe20003f45270 */
[----:B------:R-:W-:Y:S02]  /*3b40*/  IMAD R143, R84, 0x2, R137 ;  /* 0x00000002548f7824 */ /* 0x000fe400078e0289 */
[----:B------:R1:W-:Y:S01]  /*3b50*/  LDGSTS.E.BYPASS.LTC128B.128 [R167+0x6800], desc[UR4][R170.64] ;  /* 0x06800000aaa77fae */ /* 0x0003e2000b981a04 */
[----:B------:R-:W-:Y:S04]  /*3b60*/  SEL R108, R108, 0xffffffe0, !P0 ;  /* 0xffffffe06c6c7807 */ /* 0x000fe80004000000 */
[----:B------:R1:W-:Y:S01]  /*3b70*/  LDGSTS.E.BYPASS.LTC128B.128 [R167+0x7800], desc[UR4][R170.64+0x40] ;  /* 0x07800040aaa77fae */ /* 0x0003e2000b981a04 */
[C---:B------:R-:W-:Y:S04]  /*3b80*/  IMAD.IADD R141, R108.reuse, 0x1, R143 ;  /* 0x000000016c8d7824 */ /* 0x040fe800078e028f */
[----:B------:R1:W-:Y:S01]  /*3b90*/  LDGSTS.E.BYPASS.LTC128B.128 [R167+0x8800], desc[UR4][R170.64+0x80] ;  /* 0x08800080aaa77fae */ /* 0x0003e2000b981a04 */
[----:B------:R-:W-:Y:S04]  /*3ba0*/  IMAD.IADD R91, R108, 0x1, R142 ;  /* 0x000000016c5b7824 */ /* 0x000fe800078e028e */
        /* <DEDUP_REMOVED lines=11> */
[----:B------:R-:W2:Y:S04]  /*3c60*/  LDSM.16.M88.4 R124, [R91+0x3c00] ;  /* 0x003c00005b7c783b */ /* 0x000ea80000000200 */
[C---:B------:R-:W-:Y:S01]  /*3c70*/  HMMA.16816.F32.BF16 R8, R84.reuse, R94, RZ ;  /* 0x0000005e5408723c */ /* 0x040fe200000418ff */
[----:B------:R-:W-:Y:S05]  /*3c80*/  LDSM.16.M88.4 R128, [R143+0x1000] ;  /* 0x001000008f80783b */ /* 0x000fea0000000200 */
        /* <DEDUP_REMOVED lines=9> */
[----:B------:R-:W-:Y:S01]  /*3d20*/  HMMA.16816.F32.BF16 R32, R84, R106, RZ ;  /* 0x0000006a5420723c */ /* 0x000fe200000418ff */
[----:B------:R-:W3:Y:S05]  /*3d30*/  LDSM.16.M88.4 R84, [R142+0x4400] ;  /* 0x004400008e54783b */ /* 0x000eea0000000200 */
[----:B------:R-:W4:Y:S02]  /*3d40*/  LDSM.16.M88.4 R104, [R91+0x4000] ;  /* 0x004000005b68783b */ /* 0x000f240000000200 */
        /* <DEDUP_REMOVED lines=11> */
[----:B------:R-:W1:Y:S05]  /*3e00*/  LDSM.16.M88.4 R108, [R91+0x4400] ;  /* 0x004400005b6c783b */ /* 0x000e6a0000000200 */
[----:B------:R-:W-:Y:S02]  /*3e10*/  LDSM.16.M88.4 R124, [R142+0x5800] ;  /* 0x005800008e7c783b */ /* 0x000fe40000000200 */
        /* <DEDUP_REMOVED lines=9> */
[C---:B------:R-:W-:Y:S08]  /*3eb0*/  HMMA.16816.F32.BF16 R28, R128.reuse, R96, R28 ;  /* 0x00000060801c723c */ /* 0x040ff0000004181c */
[----:B------:R-:W-:Y:S01]  /*3ec0*/  HMMA.16816.F32.BF16 R32, R128, R98, R32 ;  /* 0x000000628020723c */ /* 0x000fe20000041820 */
[----:B------:R-:W3:Y:S05]  /*3ed0*/  LDSM.16.M88.4 R96, [R142+0x5c00] ;  /* 0x005c00008e60783b */ /* 0x000eea0000000200 */
[----:B------:R-:W-:Y:S02]  /*3ee0*/  LDSM.16.M88.4 R128, [R91+0x5800] ;  /* 0x005800005b80783b */ /* 0x000fe40000000200 */
        /* <DEDUP_REMOVED lines=8> */
[----:B------:R-:W4:Y:S01]  /*3f70*/  LDSM.16.M88.4 R112, [R91+0x5400] ;  /* 0x005400005b70783b */ /* 0x000f220000000200 */
[----:B------:R-:W-:Y:S04]  /*3f80*/  DEPBAR.LE SB0, 0x0 ;  /* 0x000080000000791a */ /* 0x000fe80000000000 */
[----:B------:R-:W-:Y:S02]  /*3f90*/  BAR.SYNC.DEFER_BLOCKING 0x0 ;  /* 0x0000000000007b1d */ /* 0x000fe40000010000 */
        /* <DEDUP_REMOVED lines=12> */
[C---:B----4-:R-:W-:Y:S08]  /*4060*/  HMMA.16816.F32.BF16 R12, R104.reuse, R112, R12 ;  /* 0x00000070680c723c */ /* 0x050ff0000004180c */
[C---:B------:R-:W-:Y:S08]  /*4070*/  HMMA.16816.F32.BF16 R16, R104.reuse, R114, R16 ;  /* 0x000000726810723c */ /* 0x040ff00000041810 */
[C---:B------:R-:W-:Y:S08]  /*4080*/  HMMA.16816.F32.BF16 R20, R104.reuse, R128, R20 ;  /* 0x000000806814723c */ /* 0x040ff00000041814 */
[C---:B------:R-:W-:Y:S08]  /*4090*/  HMMA.16816.F32.BF16 R24, R104.reuse, R130, R24 ;  /* 0x000000826818723c */ /* 0x040ff00000041818 */
[C---:B------:R-:W-:Y:S08]  /*40a0*/  HMMA.16816.F32.BF16 R28, R104.reuse, R132, R28 ;  /* 0x00000084681c723c */ /* 0x040ff0000004181c */
[----:B------:R-:W-:Y:S01]  /*40b0*/  HMMA.16816.F32.BF16 R32, R104, R134, R32 ;  /* 0x000000866820723c */ /* 0x000fe20000041820 */
[----:B------:R-:W-:Y:S08]  /*40c0*/  @!UPT UIADD3 URZ, UPT, UPT, URZ, URZ, URZ ;  /* 0x000000fffffff290 */ /* 0x000ff0000fffe0ff */
[----:B------:R-:W-:Y:S11]  /*40d0*/  @!P2 BRA `(.L_x_8718) ;  /* 0x000000040058a947 */ /* 0x000ff60003800000 */
[----:B------:R-:W2:Y:S01]  /*40e0*/  @!P1 LD.E R84, desc[UR4][R2.64+0x38] ;  /* 0x0000380402549980 */ /* 0x000ea2000c101900 */
[----:B------:R-:W-:Y:S01]  /*40f0*/  @!P1 IMAD.MOV.U32 R85, RZ, RZ, RZ ;  /* 0x000000ffff559224 */ /* 0x000fe200078e00ff */
[----:B------:R-:W-:Y:S04]  /*4100*/  BSSY.RECONVERGENT B0, `(.L_x_8719) ;  /* 0x0000047000007945 */ /* 0x000fe80003800200 */
        /* <DEDUP_REMOVED lines=70> */
.L_x_8720:
[----:B------:R-:W-:Y:S05]  /*4570*/  BSYNC.RECONVERGENT B0 ;  /* 0x0000000000007941 */ /* 0x000fea0003800200 */
.L_x_8719:
        /* <DEDUP_REMOVED lines=12> */
.L_x_8718:
[----:B------:R-:W-:Y:S05]  /*4640*/  BSYNC.RECONVERGENT B1 ;  /* 0x0000000000017941 */ /* 0x000fea0003800200 */
.L_x_8717:
        /* <DEDUP_REMOVED lines=20> */
[----:B------:R-:W-:Y:S05]  /*4790*/  IADD3 R159, PT, PT, R159, -0x40, RZ ;  /* 0xffffffc09f9f7810 */ /* 0x000fea0007ffe0ff */
        /* <DEDUP_REMOVED lines=260> */
.L_x_8714:
        /* <DEDUP_REMOVED lines=11> */
.L_x_8729:
        /* <DEDUP_REMOVED lines=8> */
[----:B------:R-:W-:-:S04]  /*5910*/  LOP3.LUT R8, R8, R161, RZ, 0xfc, !PT ;  /* 0x000000a108087212 */ /* 0x000fc800078efcff */
[----:B------:R-:W-:Y:S02]  /*5920*/  LEA R137, R8, R137, 0x1 ;  /* 0x0000008908897211 */ /* 0x000fe400078e08ff */
[----:B--2---:R-:W-:-:S05]  /*5930*/  FSEL R0, R0, 1, P4 ;  /* 0x3f80000000007808 */ /* 0x004fca0002000000 */
        /* <DEDUP_REMOVED lines=50> */
[----:B------:R-:W-:Y:S02]  /*5c60*/  LOP3.LUT R138, R138, 0x40, RZ, 0xc0, !PT ;  /* 0x000000408a8a7812 */ /* 0x000fe400078ec0ff */
[----:B------:R-:W-:Y:S02]  /*5c70*/  F2FP.BF16.F32.PACK_AB R82, R5, R82 ;  /* 0x000000520552723e */ /* 0x000fe400000010ff */
[----:B------:R-:W-:Y:S02]  /*5c80*/  IADD3 R5, PT, PT, R137, -R0, RZ ;  /* 0x8000000089057210 */ /* 0x000fe40007ffe0ff */
[----:B------:R-:W-:Y:S02]  /*5c90*/  F2FP.BF16.F32.PACK_AB R36, R37, R36 ;  /* 0x000000242524723e */ /* 0x000fe400000010ff */
[----:B------:R-:W-:Y:S02]  /*5ca0*/  F2FP.BF16.F32.PACK_AB R38, R39, R38 ;  /* 0x000000262726723e */ /* 0x000fe400000010ff */
[----:B------:R-:W-:Y:S01]  /*5cb0*/  F2FP.BF16.F32.PACK_AB R40, R41, R40 ;  /* 0x000000282928723e */ /* 0x000fe200000010ff */
[----:B------:R-:W-:Y:S01]  /*5cc0*/  STS [R137], R36 ;  /* 0x0000002489007388 */ /* 0x000fe20000000800 */
[----:B------:R-:W-:-:S02]  /*5cd0*/  F2FP.BF16.F32.PACK_AB R42, R43, R42 ;  /* 0x0000002a2b2a723e */ /* 0x000fc400000010ff */
[----:B------:R-:W-:Y:S01]  /*5ce0*/  F2FP.BF16.F32.PACK_AB R44, R45, R44 ;  /* 0x0000002c2d2c723e */ /* 0x000fe200000010ff */
[----:B------:R-:W-:Y:S01]  /*5cf0*/  STS [R137+0x200], R38 ;  /* 0x0002002689007388 */ /* 0x000fe20000000800 */
[----:B------:R-:W-:Y:S02]  /*5d00*/  F2FP.BF16.F32.PACK_AB R46, R47, R46 ;  /* 0x0000002e2f2e723e */ /* 0x000fe400000010ff */
[----:B---3--:R-:W-:Y:S01]  /*5d10*/  IADD3 R9, PT, PT, R137, -R138, RZ ;  /* 0x8000008a89097210 */ /* 0x008fe20007ffe0ff */
[----:B------:R-:W-:Y:S01]  /*5d20*/  STS [R5+0x10], R40 ;  /* 0x0000102805007388 */ /* 0x000fe20000000800 */
[----:B------:R-:W-:Y:S02]  /*5d30*/  F2FP.BF16.F32.PACK_AB R48, R49, R48 ;  /* 0x000000303130723e */ /* 0x000fe400000010ff */
[----:B------:R-:W-:Y:S01]  /*5d40*/  F2FP.BF16.F32.PACK_AB R50, R51, R50 ;  /* 0x000000323332723e */ /* 0x000fe200000010ff */
[----:B------:R2:W-:Y:S01]  /*5d50*/  STS [R5+0x210], R42 ;  /* 0x0002102a05007388 */ /* 0x0005e20000000800 */
[----:B------:R-:W-:-:S02]  /*5d60*/  IADD3 R11, PT, PT, R5, -R138, RZ ;  /* 0x8000008a050b7210 */ /* 0x000fc40007ffe0ff */
        /* <DEDUP_REMOVED lines=35> */
[----:B------:R-:W3:Y:S04]  /*5fa0*/  LD.E.U8 R0, desc[UR4][R2.64+0x1c8] ;  /* 0x0001c80402007980 */ /* 0x000ee8000c101100 */
[----:B------:R-:W4:Y:S04]  /*5fb0*/  LD.E.64 R12, desc[UR4][R2.64+0x80] ;  /* 0x00008004020c7980 */ /* 0x000f28000c101b00 */
[----:B--2---:R-:W2:Y:S04]  /*5fc0*/  LD.E.64 R42, desc[UR4][R2.64+0x90] ;  /* 0x00009004022a7980 */ /* 0x004ea8000c101b00 */
[----:B------:R-:W2:Y:S04]  /*5fd0*/  LD.E.64 R38, desc[UR4][R2.64+0x88] ;  /* 0x0000880402267980 */ /* 0x000ea8000c101b00 */
[----:B------:R-:W2:Y:S01]  /*5fe0*/  LD.E.64 R36, desc[UR4][R2.64+0x70] ;  /* 0x0000700402247980 */ /* 0x000ea2000c101b00 */
[----:B------:R-:W-:Y:S05]  /*5ff0*/  WARPSYNC.ALL ;  /* 0x0000000000007948 */ /* 0x000fea0003800000 */
[----:B------:R-:W5:Y:S01]  /*6000*/  LD.E.64 R40, desc[UR4][R2.64+0xa0] ;  /* 0x0000a00402287980 */ /* 0x000f62000c101b00 */
[----:B------:R-:W-:-:S02]  /*6010*/  SHF.L.U32 R157, R157, 0x6, RZ ;  /* 0x000000069d9d7819 */ /* 0x000fc400000006ff */
[----:B------:R-:W-:Y:S02]  /*6020*/  MOV R145, RZ ;  /* 0x000000ff00917202 */ /* 0x000fe40000000f00 */
[----:B---3--:R-:W-:-:S13]  /*6030*/  ISETP.NE.AND P2, PT, R0, RZ, PT ;  /* 0x000000ff0000720c */ /* 0x008fda0003f45270 */
[----:B------:R-:W3:Y:S04]  /*6040*/  @!P2 LD.E R33, desc[UR4][R2.64+0x60] ;  /* 0x000060040221a980 */ /* 0x000ee8000c101900 */
[----:B------:R-:W3:Y:S04]  /*6050*/  @P2 LD.E R0, desc[UR4][R2.64+0xd4] ;  /* 0x0000d40402002980 */ /* 0x000ee8000c101900 */
[----:B------:R-:W3:Y:S04]  /*6060*/  @!P2 LD.E R32, desc[UR4][R2.64+0xb4] ;  /* 0x0000b4040220a980 */ /* 0x000ee8000c101900 */
[----:B------:R1:W3:Y:S01]  /*6070*/  @P2 LD.E R5, desc[UR4][R2.64+0xb4] ;  /* 0x0000b40402052980 */ /* 0x0002e2000c101900 */
[----:B------:R-:W-:Y:S01]  /*6080*/  BAR.SYNC.DEFER_BLOCKING 0x0 ;  /* 0x0000000000007b1d */ /* 0x000fe20000010000 */
[----:B----4-:R-:W-:-:S02]  /*6090*/  IMAD R34, R13, R156, RZ ;  /* 0x0000009c0d227224 */ /* 0x010fc400078e02ff */
[----:B------:R-:W-:-:S04]  /*60a0*/  IMAD.WIDE.U32 R8, R12, R156, RZ ;  /* 0x0000009c0c087225 */ /* 0x000fc800078e00ff */
[-C--:B--2---:R-:W-:Y:S02]  /*60b0*/  IMAD R35, R43, R155.reuse, RZ ;  /* 0x0000009b2b237224 */ /* 0x084fe400078e02ff */
[----:B------:R-:W-:-:S04]  /*60c0*/  IMAD.WIDE.U32 R42, R42, R155, RZ ;  /* 0x0000009b2a2a7225 */ /* 0x000fc800078e00ff */
[----:B------:R-:W-:Y:S01]  /*60d0*/  IMAD.WIDE.U32 R12, R157, R38, R144 ;  /* 0x000000269d0c7225 */ /* 0x000fe200078e0090 */
[----:B------:R-:W-:-:S03]  /*60e0*/  IADD3 R34, PT, PT, R9, R34, RZ ;  /* 0x0000002209227210 */ /* 0x000fc60007ffe0ff */
[----:B-1----:R-:W-:Y:S01]  /*60f0*/  IMAD R2, R39, R157, RZ ;  /* 0x0000009d27027224 */ /* 0x002fe200078e02ff */
[----:B------:R-:W-:Y:S01]  /*6100*/  IADD3 R42, P1, P0, R42, R12, R8 ;  /* 0x0000000c2a2a7210 */ /* 0x000fe2000783e008 */
[----:B------:R1:W2:Y:S03]  /*6110*/  LDS.128 R24, [R167] ;  /* 0x00000000a7187984 */ /* 0x0002a60000000c00 */
[----:B------:R-:W-:Y:S01]  /*6120*/  IADD3 R2, PT, PT, R13, R2, RZ ;  /* 0x000000020d027210 */ /* 0x000fe20007ffe0ff */
[----:B------:R1:W4:Y:S04]  /*6130*/  LDS.128 R16, [R167+0x1000] ;  /* 0x00100000a7107984 */ /* 0x0003280000000c00 */
[----:B------:R1:W1:Y:S04]  /*6140*/  LDS.128 R8, [R167+0x2000] ;  /* 0x00200000a7087984 */ /* 0x0002680000000c00 */
[----:B------:R1:W1:Y:S04]  /*6150*/  LDS.128 R20, [R167+0x800] ;  /* 0x00080000a7147984 */ /* 0x0002680000000c00 */
[----:B------:R1:W1:Y:S04]  /*6160*/  LDS.128 R12, [R167+0x1800] ;  /* 0x00180000a70c7984 */ /* 0x0002680000000c00 */
[----:B------:R1:W1:Y:S01]  /*6170*/  LDS.128 R28, [R167+0x2800] ;  /* 0x00280000a71c7984 */ /* 0x0002620000000c00 */
[----:B------:R-:W2:Y:S01]  /*6180*/  @P4 MUFU.LG2 R7, R7 ;  /* 0x0000000700074308 */ /* 0x000ea20000000c00 */
[----:B------:R-:W-:-:S07]  /*6190*/  IADD3 R35, PT, PT, R43, R35, RZ ;  /* 0x000000232b237210 */ /* 0x000fce0007ffe0ff */
[----:B------:R-:W4:Y:S01]  /*61a0*/  @P3 MUFU.LG2 R4, R4 ;  /* 0x0000000400043308 */ /* 0x000f220000000c00 */
[----:B------:R-:W-:Y:S02]  /*61b0*/  IADD3.X R43, PT, PT, R35, R2, R34, P1, P0 ;  /* 0x00000002232b7210 */ /* 0x000fe40000fe0422 */
[----:B------:R-:W-:Y:S02]  /*61c0*/  LOP3.LUT P5, RZ, R136, 0x3, RZ, 0xc0, !PT ;  /* 0x0000000388ff7812 */ /* 0x000fe400078ac0ff */
[----:B------:R-:W-:-:S05]  /*61d0*/  SHF.R.U32.HI R2, RZ, 0x2, R136 ;  /* 0x00000002ff027819 */ /* 0x000fca0000011688 */
[----:B------:R-:W-:-:S04]  /*61e0*/  IMAD.WIDE.U32 R42, R2, R38, R42 ;  /* 0x00000026022a7225 */ /* 0x000fc800078e002a */
[----:B------:R-:W-:Y:S01]  /*61f0*/  IMAD R3, R39, R2, RZ ;  /* 0x0000000227037224 */ /* 0x000fe200078e02ff */
[----:B------:R-:W-:Y:S01]  /*6200*/  LEA R36, P1, R42, R36, 0x1 ;  /* 0x000000242a247211 */ /* 0x000fe200078208ff */
[----:B--2---:R-:W-:Y:S01]  /*6210*/  @P4 FMUL.FTZ R7, R7, 0.69314718246459960938 ;  /* 0x3f31721807074820 */ /* 0x004fe20000410000 */
[----:B------:R-:W-:Y:S01]  /*6220*/  BSSY.RECONVERGENT B0, `(.L_x_8723) ;  /* 0x000001b000007945 */ /* 0x000fe20003800200 */
[----:B----4-:R-:W-:Y:S01]  /*6230*/  @P3 FMUL.FTZ R4, R4, 0.69314718246459960938 ;  /* 0x3f31721804043820 */ /* 0x010fe20000410000 */
[----:B------:R-:W-:Y:S02]  /*6240*/  IADD3 R3, PT, PT, R43, R3, RZ ;  /* 0x000000032b037210 */ /* 0x000fe40007ffe0ff */
[----:B------:R-:W-:Y:S01]  /*6250*/  MOV R34, 0x7f800000 ;  /* 0x7f80000000227802 */ /* 0x000fe20000000f00 */
[----:B-----5:R-:W-:Y:S01]  /*6260*/  @P4 FFMA.FTZ R34, R6, R86, R7 ;  /* 0x0000005606224223 */ /* 0x020fe20000010007 */
[----:B------:R-:W-:Y:S02]  /*6270*/  LEA R44, P0, R38, R36, 0x6 ;  /* 0x00000024262c7211 */ /* 0x000fe400078030ff */
[----:B------:R-:W-:Y:S01]  /*6280*/  LEA.HI.X R37, R42, R37, R3, 0x1, P1 ;  /* 0x000000252a257211 */ /* 0x000fe200008f0c03 */
[----:B---3--:R-:W-:-:S02]  /*6290*/  @!P2 IMAD R33, R33, R156, R155 ;  /* 0x0000009c2121a224 */ /* 0x008fc400078e029b */
[----:B------:R-:W-:Y:S02]  /*62a0*/  @P2 IMAD R0, R0, R155, RZ ;  /* 0x0000009b00002224 */ /* 0x000fe400078e02ff */
[----:B------:R-:W-:Y:S01]  /*62b0*/  @!P2 IMAD R32, R33, R32, RZ ;  /* 0x000000202120a224 */ /* 0x000fe200078e02ff */
[----:B------:R-:W-:Y:S01]  /*62c0*/  MOV R33, 0x7f800000 ;  /* 0x7f80000000217802 */ /* 0x000fe20000000f00 */
[----:B------:R-:W-:Y:S01]  /*62d0*/  @P3 FFMA.FTZ R33, R6, R85, R4 ;  /* 0x0000005506213223 */ /* 0x000fe20000010004 */
[----:B------:R-:W-:Y:S01]  /*62e0*/  @P2 IMAD R32, R5, R156, R0 ;  /* 0x0000009c05202224 */ /* 0x000fe200078e0200 */
[----:B-1----:R-:W-:Y:S06]  /*62f0*/  @P5 BRA `(.L_x_8724) ;  /* 0x0000000000345947 */ /* 0x002fec0003800000 */
[----:B------:R-:W-:-:S04]  /*6300*/  LOP3.LUT R3, R140, 0x30, RZ, 0xc0, !PT ;  /* 0x000000308c037812 */ /* 0x000fc800078ec0ff */
[----:B------:R-:W-:Y:S01]  /*6310*/  LOP3.LUT R2, R3, 0x7, R2, 0xf8, !PT ;  /* 0x0000000703027812 */ /* 0x000fe200078ef802 */
[----:B------:R-:W-:Y:S02]  /*6320*/  IMAD.IADD R3, R157, 0x1, R32 ;  /* 0x000000019d037824 */ /* 0x000fe400078e0220 */
[----:B------:R-:W-:Y:S02]  /*6330*/  IMAD.IADD R157, R162, 0x1, -R157 ;  /* 0x00000001a29d7824 */ /* 0x000fe400078e0a9d */
[C---:B------:R-:W-:Y:S01]  /*6340*/  VIADD R0, R2.reuse, 0x8 ;  /* 0x0000000802007836 */ /* 0x040fe20000000000 */
[C---:B------:R-:W-:Y:S02]  /*6350*/  IADD3 R5, P1, PT, R2.reuse, R3, RZ ;  /* 0x0000000302057210 */ /* 0x040fe40007f3e0ff */
[-C--:B------:R-:W-:Y:S02]  /*6360*/  ISETP.GE.AND P3, PT, R2, R157.reuse, PT ;  /* 0x0000009d0200720c */ /* 0x080fe40003f66270 */
[----:B------:R-:W-:-:S02]  /*6370*/  ISETP.GE.AND P2, PT, R0, R157, PT ;  /* 0x0000009d0000720c */ /* 0x000fc40003f46270 */
[----:B------:R-:W-:Y:S02]  /*6380*/  LEA.HI.X.SX32 R3, R3, RZ, 0x1, P1 ;  /* 0x000000ff03037211 */ /* 0x000fe400008f0eff */
[----:B------:R-:W-:-:S04]  /*6390*/  LEA R2, P1, R5, R40, 0x2 ;  /* 0x0000002805027211 */ /* 0x000fc800078210ff */
[----:B------:R-:W-:-:S05]  /*63a0*/  LEA.HI.X R3, R5, R41, R3, 0x2, P1 ;  /* 0x0000002905037211 */ /* 0x000fca00008f1403 */
[----:B------:R1:W-:Y:S04]  /*63b0*/  @!P3 ST.E desc[UR4][R2.64], R34 ;  /* 0x000000220200b985 */ /* 0x0003e8000c101904 */
[----:B------:R1:W-:Y:S02]  /*63c0*/  @!P2 ST.E desc[UR4][R2.64+0x20], R33 ;  /* 0x000020210200a985 */ /* 0x0003e4000c101904 */
.L_x_8724:
[----:B------:R-:W-:Y:S05]  /*63d0*/  BSYNC.RECONVERGENT B0 ;  /* 0x0000000000007941 */ /* 0x000fea0003800200 */
.L_x_8723:
        /* <DEDUP_REMOVED lines=8> */
[----:B-1----:R-:W-:Y:S05]  /*6460*/  RET.REL.NODEC R154 `(_ZN5flash24flash_fwd_splitkv_kernelI23Flash_fwd_kernel_traitsILi96ELi64ELi64ELi4ELb0ELb0EN7cutlass10bfloat16_tE19Flash_kernel_traitsILi96ELi64ELi64ELi4ES3_EELb0ELb0ELb0ELb1ELb1ELb0ELb0ELb0EEEvNS_16Flash_fwd_paramsE) ;  /* 0xffffff989ae47950 */ /* 0x002fea0003c3ffff */
.L_x_8722:
[----:B------:R-:W-:Y:S01]  /*6470*/  MOV R5, 0x2 ;  /* 0x0000000200057802 */ /* 0x000fe20000000f00 */
[----:B------:R-:W-:Y:S01]  /*6480*/  IMAD.MOV.U32 R0, RZ, RZ, 0x1f ;  /* 0x0000001fff007424 */ /* 0x000fe200078e00ff */
[----:B------:R-:W-:-:S07]  /*6490*/  MOV R4, 0xffffffff ;  /* 0xffffffff00047802 */ /* 0x000fce0000000f00 */
[----:B-1---5:R-:W-:Y:S05]  /*64a0*/  WARPSYNC.COLLECTIVE R4, `(.L_x_8725) ;  /* 0x0000000004087348 */ /* 0x022fea0003c00000 */
[----:B------:R2:W3:Y:S02]  /*64b0*/  SHFL.BFLY P0, R10, R166, R5, R0 ;  /* 0x0c000005a60a7389 */ /* 0x0004e40000000000 */
[----:B-123-5:R-:W-:Y:S05]  /*64c0*/  ENDCOLLECTIVE ;  /* 0x000000000000791b */ /* 0x02efea0003800000 */
.L_x_8725:
[----:B------:R-:W-:Y:S02]  /*64d0*/  IMAD.MOV.U32 R7, RZ, RZ, R10 ;  /* 0x000000ffff077224 */ /* 0x000fe400078e000a */
[----:B------:R-:W-:Y:S02]  /*64e0*/  IMAD.MOV.U32 R5, RZ, RZ, 0x1 ;  /* 0x00000001ff057424 */ /* 0x000fe400078e00ff */
[----:B------:R-:W-:-:S05]  /*64f0*/  FADD.FTZ R8, R7, R166 ;  /* 0x000000a607087221 */ /* 0x000fca0000010000 */
[----:B------:R-:W-:-:S07]  /*6500*/  MOV R166, R8 ;  /* 0x0000000800a67202 */ /* 0x000fce0000000f00 */
[----:B------:R-:W-:Y:S05]  /*6510*/  WARPSYNC.COLLECTIVE R4, `(.L_x_8726) ;  /* 0x0000000004087348 */ /* 0x000fea0003c00000 */
[----:B------:R1:W2:Y:S02]  /*6520*/  SHFL.BFLY P0, R10, R166, R5, R0 ;  /* 0x0c000005a60a7389 */ /* 0x0002a40000000000 */
[----:B-12---:R-:W-:Y:S05]  /*6530*/  ENDCOLLECTIVE ;  /* 0x000000000000791b */ /* 0x006fea0003800000 */
.L_x_8726:
[----:B------:R-:W-:Y:S01]  /*6540*/  MOV R166, R163 ;  /* 0x000000a300a67202 */ /* 0x000fe20000000f00 */
[----:B------:R-:W-:Y:S01]  /*6550*/  IMAD.MOV.U32 R5, RZ, RZ, 0x2 ;  /* 0x00000002ff057424 */ /* 0x000fe200078e00ff */
[----:B------:R-:W-:-:S07]  /*6560*/  MOV R7, R10 ;  /* 0x0000000a00077202 */ /* 0x000fce0000000f00 */
[----:B------:R-:W-:Y:S05]  /*6570*/  WARPSYNC.COLLECTIVE R4, `(.L_x_8727) ;  /* 0x0000000004087348 */ /* 0x000fea0003c00000 */
[----:B------:R1:W2:Y:S02]  /*6580*/  SHFL.BFLY P0, R10, R166, R5, R0 ;  /* 0x0c000005a60a7389 */ /* 0x0002a40000000000 */
[----:B-12---:R-:W-:Y:S05]  /*6590*/  ENDCOLLECTIVE ;  /* 0x000000000000791b */ /* 0x006fea0003800000 */
.L_x_8727:
[----:B------:R-:W-:Y:S01]  /*65a0*/  FADD.FTZ R7, R8, R7 ;  /* 0x0000000708077221 */ /* 0x000fe20000010000 */
[----:B------:R-:W-:Y:S01]  /*65b0*/  FADD.FTZ R9, R10, R163 ;  /* 0x000000a30a097221 */ /* 0x000fe20000010000 */
[----:B------:R-:W-:-:S04]  /*65c0*/  MOV R5, 0x1 ;  /* 0x0000000100057802 */ /* 0x000fc80000000f00 */
[----:B------:R-:W-:-:S07]  /*65d0*/  MOV R166, R9 ;  /* 0x0000000900a67202 */ /* 0x000fce0000000f00 */
[----:B------:R-:W-:Y:S05]  /*65e0*/  WARPSYNC.COLLECTIVE R4, `(.L_x_8728) ;  /* 0x0000000004087348 */ /* 0x000fea0003c00000 */
[----:B------:R1:W2:Y:S02]  /*65f0*/  SHFL.BFLY P0, R10, R166, R5, R0 ;  /* 0x0c000005a60a7389 */ /* 0x0002a40000000000 */
[----:B-12---:R-:W-:Y:S05]  /*6600*/  ENDCOLLECTIVE ;  /* 0x000000000000791b */ /* 0x006fea0003800000 */
.L_x_8728:
[----:B------:R-:W-:Y:S05]  /*6610*/  BRA `(.L_x_8729) ;  /* 0xfffffff0009c7947 */ /* 0x000fea000383ffff */
.L_x_8730:
        /* <DEDUP_REMOVED lines=14> */
.L_x_11678:


//--------------------- .text._ZN5flash24flash_fwd_splitkv_kernelI23Flash_fwd_kernel_traitsILi96ELi64ELi64ELi4ELb0ELb0EN7cutlass10bfloat16_tE19Flash_kernel_traitsILi96ELi64ELi64ELi4ES3_EELb0ELb0ELb0ELb1ELb1ELb1ELb0ELb0EEEvNS_16Flash_fwd_paramsE --------------------------
	.section	.text._ZN5flash24flash_fwd_splitkv_kernelI23Flash_fwd_kernel_traitsILi96ELi64ELi64ELi4ELb0ELb0EN7cutlass10bfloat16_tE19Flash_kernel_traitsILi96ELi64ELi64ELi4ES3_EELb0ELb0ELb0ELb1ELb1ELb1ELb0ELb0EEEvNS_16Flash_fwd_paramsE,"ax",@progbits
	.align	128
        .global         _ZN5flash24flash_fwd_splitkv_kernelI23Flash_fwd_kernel_traitsILi96ELi64ELi64ELi4ELb0ELb0EN7cutlass10bfloat16_tE19Flash_kernel_traitsILi96ELi64ELi64ELi4ES3_EELb0ELb0ELb0ELb1ELb1ELb1ELb0ELb0EEEvNS_16Flash_fwd_paramsE
        .type           _ZN5flash24flash_fwd_splitkv_kernelI23Flash_fwd_kernel_traitsILi96ELi64ELi64ELi4ELb0ELb0EN7cutlass10bfloat16_tE19Flash_kernel_traitsILi96ELi64ELi64ELi4ES3_EELb0ELb0ELb0ELb1ELb1ELb1ELb0ELb0EEEvNS_16Flash_fwd_paramsE,@function
        .size           _ZN5flash24flash_fwd_splitkv_kernelI23Flash_fwd_kernel_traitsILi96ELi64ELi64ELi4ELb0ELb0EN7cutlass10bfloat16_tE19Flash_kernel_traitsILi96ELi64ELi64ELi4ES3_EELb0ELb0ELb0ELb1ELb1ELb1ELb0ELb0EEEvNS_16Flash_fwd_paramsE,(.L_x_11679 - _ZN5flash24flash_fwd_splitkv_kernelI23Flash_fwd_kernel_traitsILi96ELi64ELi64ELi4ELb0ELb0EN7cutlass10bfloat16_tE19Flash_kernel_traitsILi96ELi64ELi64ELi4ES3_EELb0ELb0ELb0ELb1ELb1ELb1ELb0ELb0EEEvNS_16Flash_fwd_paramsE)
        .other          _ZN5flash24flash_fwd_splitkv_kernelI23Flash_fwd_kernel_traitsILi96ELi64ELi64ELi4ELb0ELb0EN7cutlass10bfloat16_tE19Flash_kernel_traitsILi96ELi64ELi64ELi4ES3_EELb0ELb0ELb0ELb1ELb1ELb1ELb0ELb0EEEvNS_16Flash_fwd_paramsE,@"STO_CUDA_ENTRY STV_DEFAULT"
_ZN5flash24flash_fwd_splitkv_kernelI23Flash_fwd_kernel_traitsILi96ELi64ELi64ELi4ELb0ELb0EN7cutlass10bfloat16_tE19Flash_kernel_traitsILi96ELi64ELi64ELi4ES3_EELb0ELb0ELb0ELb1ELb1ELb1ELb0ELb0EEEvNS_16Flash_fwd_paramsE:
.text._ZN5flash24flash_fwd_splitkv_kernelI23Flash_fwd_kernel_traitsILi96ELi64ELi64ELi4ELb0ELb0EN7cutlass10bfloat16_tE19Flash_kernel_traitsILi96ELi64ELi64ELi4ES3_EELb0ELb0ELb0ELb1ELb1ELb1ELb0ELb0EEEvNS_16Flash_fwd_paramsE:
[----:B------:R-:W-:Y:S01]  /*0000*/  LDC R1, c[0x0][0x37c] ;  /* 0x0000df00ff017b82 */ /* 0x000fe20000000800 */
[----:B------:R-:W1:Y:S07]  /*0010*/  S2R R153, SR_CTAID.X ;  /* 0x0000000000997919 */ /* 0x000e6e0000002500 */
[----:B------:R-:W2:Y:S01]  /*0020*/  LDC.64 R2, c[0x0][0x348] ;  /* 0x0000d200ff027b82 */ /* 0x000ea20000000a00 */
[----:B------:R-:W-:Y:S01]  /*0030*/  BSSY.RECONVERGENT B2, `(.L_x_8731) ;  /* 0x0000005000027945 */ /* 0x000fe20003800200 */
[----:B------:R-:W-:Y:S01]  /*0040*/  MOV R150, 0x80 ;  /* 0x0000008000967802 */ /* 0x000fe20000000f00 */
[----:B------:R-:W3:Y:S01]  /*0050*/  S2R R152, SR_CTAID.Y ;  /* 0x0000000000987919 */ /* 0x000ee20000002600 */
[----:B------:R-:W4:Y:S05]  /*0060*/  S2R R151, SR_CTAID.Z ;  /* 0x0000000000977919 */ /* 0x000f2a0000002700 */
[----:B-1234-:R-:W-:Y:S05]  /*0070*/  CALL.REL.NOINC `($_ZN5flash24flash_fwd_splitkv_kernelI23Flash_fwd_kernel_traitsILi96ELi64ELi64ELi4ELb0ELb0EN7cutlass10bfloat16_tE19Flash_kernel_traitsILi96ELi64ELi64ELi4ES3_EELb0ELb0ELb0ELb1ELb1ELb1ELb0ELb0EEEvNS_16Flash_fwd_paramsE$_ZN5flash30compute_attn_1rowblock_splitkvI23Flash_fwd_kernel_traitsILi96ELi64ELi64ELi4ELb0ELb0EN7cutlass10bfloat16_tE19Flash_kernel_traitsILi96ELi64ELi64ELi4ES3_EELb0ELb0ELb0ELb1ELb1ELb1ELb0ELb0ENS_16Flash_fwd_paramsEEEvRKT8_iiiii) ;  /* 0x0000000000087944 */ /* 0x01efea0003c00000 */
[----:B------:R-:W-:Y:S05]  /*0080*/  BSYNC.RECONVERGENT B2 ;  /* 0x0000000000027941 */ /* 0x000fea0003800200 */
.L_x_8731:
[----:B------:R-:W-:Y:S05]  /*0090*/  EXIT ;  /* 0x000000000000794d */ /* 0x000fea0003800000 */
        .type           $_ZN5flash24flash_fwd_splitkv_kernelI23Flash_fwd_kernel_traitsILi96ELi64ELi64ELi4ELb0ELb0EN7cutlass10bfloat16_tE19Flash_kernel_traitsILi96ELi64ELi64ELi4ES3_EELb0ELb0ELb0ELb1ELb1ELb1ELb0ELb0EEEvNS_16Flash_fwd_paramsE$_ZN5flash30compute_attn_1rowblock_splitkvI23Flash_fwd_kernel_traitsILi96ELi64ELi64ELi4ELb0ELb0EN7cutlass10bfloat16_tE19Flash_kernel_traitsILi96ELi64ELi64ELi4ES3_EELb0ELb0ELb0ELb1ELb1ELb1ELb0ELb0ENS_16Flash_fwd_paramsEEEvRKT8_iiiii,@function
        .size           $_ZN5flash24flash_fwd_splitkv_kernelI23Flash_fwd_kernel_traitsILi96ELi64ELi64ELi4ELb0ELb0EN7cutlass10bfloat16_tE19Flash_kernel_traitsILi96ELi64ELi64ELi4ES3_EELb0ELb0ELb0ELb1ELb1ELb1ELb0ELb0EEEvNS_16Flash_fwd_paramsE$_ZN5flash30compute_attn_1rowblock_splitkvI23Flash_fwd_kernel_traitsILi96ELi64ELi64ELi4ELb0ELb0EN7cutlass10bfloat16_tE19Flash_kernel_traitsILi96ELi64ELi64ELi4ES3_EELb0ELb0ELb0ELb1ELb1ELb1ELb0ELb0ENS_16Flash_fwd_paramsEEEvRKT8_iiiii,(.L_x_11679 - $_ZN5flash24flash_fwd_splitkv_kernelI23Flash_fwd_kernel_traitsILi96ELi64ELi64ELi4ELb0ELb0EN7cutlass10bfloat16_tE19Flash_kernel_traitsILi96ELi64ELi64ELi4ES3_EELb0ELb0ELb0ELb1ELb1ELb1ELb0ELb0EEEvNS_16Flash_fwd_paramsE$_ZN5flash30compute_attn_1rowblock_splitkvI23Flash_fwd_kernel_traitsILi96ELi64ELi64ELi4ELb0ELb0EN7cutlass10bfloat16_tE19Flash_kernel_traitsILi96ELi64ELi64ELi4ES3_EELb0ELb0ELb0ELb1ELb1ELb1ELb0ELb0ENS_16Flash_fwd_paramsEEEvRKT8_iiiii)
$_ZN5flash24flash_fwd_splitkv_kernelI23Flash_fwd_kernel_traitsILi96ELi64ELi64ELi4ELb0ELb0EN7cutlass10bfloat16_tE19Flash_kernel_traitsILi96ELi64ELi64ELi4ES3_EELb0ELb0ELb0ELb1ELb1ELb1ELb0ELb0EEEvNS_16Flash_fwd_paramsE$_ZN5flash30compute_attn_1rowblock_splitkvI23Flash_fwd_kernel_traitsILi96ELi64ELi64ELi4ELb0ELb0EN7cutlass10bfloat16_tE19Flash_kernel_traitsILi96ELi64ELi64ELi4ES3_EELb0ELb0ELb0ELb1ELb1ELb1ELb0ELb0ENS_16Flash_fwd_paramsEEEvRKT8_iiiii:
[----:B------:R-:W1:Y:S02]  /*00a0*/  LDCU.64 UR4, c[0x0][0x358] ;  /* 0x00006b00ff0477ac */ /* 0x000e640008000a00 */
[----:B-1----:R-:W2:Y:S04]  /*00b0*/  LD.E.64 R4, desc[UR4][R2.64+0xf8] ;  /* 0x0000f80402047980 */ /* 0x002ea8000c101b00 */
[----:B------:R-:W3:Y:S01]  /*00c0*/  LD.E.64 R6, desc[UR4][R2.64+0xf0] ;  /* 0x0000f00402067980 */ /* 0x000ee2000c101b00 */
[----:B------:R-:W-:-:S03]  /*00d0*/  IMAD.MOV.U32 R8, RZ, RZ, RZ ;  /* 0x000000ffff087224 */ /* 0x000fc600078e00ff */
        /* <DEDUP_REMOVED lines=8> */
[----:B------:R-:W2:Y:S04]  /*0160*/  @P1 LD.E R8, desc[UR4][R6.64] ;  /* 0x0000000406081980 */ /* 0x000ea8000c101900 */
[----:B------:R1:W5:Y:S01]  /*0170*/  LD.E R7, desc[UR4][R2.64+0xb8] ;  /* 0x0000b80402077980 */ /* 0x000362000c101900 */
        /* <DEDUP_REMOVED lines=10> */
.L_x_8735:
[----:B------:R-:W-:Y:S05]  /*0220*/  BSYNC.RECONVERGENT B0 ;  /* 0x0000000000007941 */ /* 0x000fea0003800200 */
.L_x_8734:
[----:B-----5:R-:W-:Y:S02]  /*0230*/  IADD3 R5, PT, PT, R5, R7, -R8 ;  /* 0x0000000705057210 */ /* 0x020fe40007ffe808 */
.L_x_8733:
[----:B------:R-:W-:Y:S05]  /*0240*/  BSYNC.RECONVERGENT B1 ;  /* 0x0000000000017941 */ /* 0x000fea0003800200 */
.L_x_8732:
[----:B------:R-:W-:Y:S01]  /*0250*/  IMAD.SHL.U32 R0, R153, 0x40, RZ ;  /* 0x0000004099007824 */ /* 0x000fe200078e00ff */
[----:B------:R-:W-:Y:S01]  /*0260*/  MOV R10, R150 ;  /* 0x00000096000a7202 */ /* 0x000fe20000000f00 */
[----:B------:R-:W-:-:S03]  /*0270*/  IMAD.MOV.U32 R11, RZ, RZ, 0x0 ;  /* 0x00000000ff0b7424 */ /* 0x000fc600078e00ff */
[----:B-----5:R-:W-:-:S13]  /*0280*/  ISETP.GT.AND P0, PT, R159, R0, PT ;  /* 0x000000009f00720c */ /* 0x020fda0003f04270 */
[----:B-1----:R-:W-:Y:S05]  /*0290*/  @!P0 RET.REL.NODEC R10 `(_ZN5flash24flash_fwd_splitkv_kernelI23Flash_fwd_kernel_traitsILi96ELi64ELi64ELi4ELb0ELb0EN7cutlass10bfloat16_tE19Flash_kernel_traitsILi96ELi64ELi64ELi4ES3_EELb0ELb0ELb0ELb1ELb1ELb1ELb0ELb0EEEvNS_16Flash_fwd_paramsE) ;  /* 0xfffffffc0a588950 */ /* 0x002fea0003c3ffff */
        /* <DEDUP_REMOVED lines=18> */
[----:B------:R-:W-:-:S02]  /*03c0*/  IMAD.MOV.U32 R17, RZ, RZ, RZ ;  /* 0x000000ffff117224 */ /* 0x000fc400078e00ff */
[----:B-1----:R-:W-:-:S05]  /*03d0*/  IMAD.SHL.U32 R2, R132, 0x8, RZ ;  /* 0x0000000884027824 */ /* 0x002fca00078e00ff */
[----:B------:R-:W-:Y:S01]  /*03e0*/  LOP3.LUT R16, R2, 0x18, RZ, 0xc0, !PT ;  /* 0x0000001802107812 */ /* 0x000fe200078ec0ff */
[----:B--2---:R-:W-:-:S04]  /*03f0*/  IMAD R2, R11, R0, RZ ;  /* 0x000000000b027224 */ /* 0x004fc800078e02ff */
[----:B------:R-:W-:-:S05]  /*0400*/  IMAD.WIDE.U32 R16, R0, R10, R16 ;  /* 0x0000000a00107225 */ /* 0x000fca00078e0010 */
[----:B------:R-:W-:Y:S01]  /*0410*/  IADD3 R17, PT, PT, R17, R2, RZ ;  /* 0x0000000211117210 */ /* 0x000fe20007ffe0ff */
[-C--:B---3--:R-:W-:Y:S02]  /*0420*/  IMAD R2, R15, R152.reuse, RZ ;  /* 0x000000980f027224 */ /* 0x088fe400078e02ff */
[----:B------:R-:W-:-:S04]  /*0430*/  IMAD.WIDE.U32 R14, R14, R152, R16 ;  /* 0x000000980e0e7225 */ /* 0x000fc800078e0010 */
[----:B------:R-:W-:Y:S02]  /*0440*/  IMAD.IADD R15, R15, 0x1, R2 ;  /* 0x000000010f0f7824 */ /* 0x000fe400078e0202 */
[-C--:B----4-:R-:W-:Y:S02]  /*0450*/  IMAD R2, R9, R151.reuse, RZ ;  /* 0x0000009709027224 */ /* 0x090fe400078e02ff */
[----:B------:R-:W-:-:S04]  /*0460*/  IMAD.WIDE.U32 R8, R8, R151, R14 ;  /* 0x0000009708087225 */ /* 0x000fc800078e000e */
[----:B-----5:R-:W-:Y:S01]  /*0470*/  IMAD R4, R4, R152, R151 ;  /* 0x0000009804047224 */ /* 0x020fe200078e0297 */
[----:B------:R-:W-:Y:S02]  /*0480*/  IADD3 R9, PT, PT, R9, R2, RZ ;  /* 0x0000000209097210 */ /* 0x000fe40007ffe0ff */
[----:B------:R-:W-:Y:S01]  /*0490*/  SHF.R.U32.HI R2, RZ, 0x2, R132 ;  /* 0x00000002ff027819 */ /* 0x000fe20000011684 */
[C-C-:B------:R-:W-:Y:S01]  /*04a0*/  IMAD R4, R159.reuse, R4, R0.reuse ;  /* 0x000000049f047224 */ /* 0x140fe200078e0200 */
[----:B------:R-:W-:Y:S01]  /*04b0*/  LOP3.LUT P2, R132, R132, 0x3, RZ, 0xc0, !PT ;  /* 0x0000000384847812 */ /* 0x000fe2000784c0ff */
[----:B------:R-:W-:Y:S02]  /*04c0*/  IMAD.IADD R0, R159, 0x1, -R0 ;  /* 0x000000019f007824 */ /* 0x000fe400078e0a00 */
[-C--:B------:R-:W-:Y:S01]  /*04d0*/  IMAD R3, R11, R2.reuse, RZ ;  /* 0x000000020b037224 */ /* 0x080fe200078e02ff */
[-C--:B------:R-:W-:Y:S01]  /*04e0*/  IADD3 R5, P0, PT, R4, R2.reuse, RZ ;  /* 0x0000000204057210 */ /* 0x080fe20007f1e0ff */
[----:B------:R-:W-:Y:S01]  /*04f0*/  IMAD.WIDE.U32 R8, R10, R2, R8 ;  /* 0x000000020a087225 */ /* 0x000fe200078e0008 */
[----:B------:R-:W-:-:S02]  /*0500*/  ISETP.GE.OR P2, PT, R2, R0, P2 ;  /* 0x000000000200720c */ /* 0x000fc40001746670 */
[----:B------:R-:W-:Y:S02]  /*0510*/  LEA.HI.X.SX32 R4, R4, RZ, 0x1, P0 ;  /* 0x000000ff04047211 */ /* 0x000fe400000f0eff */
[----:B------:R-:W-:Y:S02]  /*0520*/  IADD3 R3, PT, PT, R9, R3, RZ ;  /* 0x0000000309037210 */ /* 0x000fe40007ffe0ff */
[----:B------:R-:W-:Y:S02]  /*0530*/  LEA R6, P1, R8, R6, 0x1 ;  /* 0x0000000608067211 */ /* 0x000fe400078208ff */
[----:B------:R-:W-:Y:S02]  /*0540*/  IADD3 R2, PT, PT, R2, 0x20, RZ ;  /* 0x0000002002027810 */ /* 0x000fe40007ffe0ff */
[----:B------:R-:W-:Y:S02]  /*0550*/  LEA.HI.X R7, R8, R7, R3, 0x1, P1 ;  /* 0x0000000708077211 */ /* 0x000fe400008f0c03 */
[C---:B------:R-:W-:Y:S01]  /*0560*/  LEA R8, P0, R5.reuse, R12, 0x2 ;  /* 0x0000000c05087211 */ /* 0x040fe200078010ff */
[----:B------:R-:W-:Y:S01]  /*0570*/  @!P2 IMAD.MOV.U32 R3, RZ, RZ, 0x7f800000 ;  /* 0x7f800000ff03a424 */ /* 0x000fe200078e00ff */
[----:B------:R-:W-:Y:S01]  /*0580*/  LEA R12, P1, R10, R6, 0x6 ;  /* 0x000000060a0c7211 */ /* 0x000fe200078230ff */
[----:B------:R-:W-:Y:S01]  /*0590*/  ST.E.128 desc[UR4][R6.64], RZ ;  /* 0x000000ff06007985 */ /* 0x000fe2000c101d04 */
[----:B------:R-:W-:-:S02]  /*05a0*/  LEA.HI.X R9, R5, R13, R4, 0x2, P0 ;  /* 0x0000000d05097211 */ /* 0x000fc400000f1404 */
[----:B------:R-:W-:Y:S01]  /*05b0*/  ISETP.GE.AND P0, PT, R2, R0, PT ;  /* 0x000000000200720c */ /* 0x000fe20003f06270 */
[----:B------:R-:W-:Y:S01]  /*05c0*/  ST.E.128 desc[UR4][R6.64+0x40], RZ ;  /* 0x000040ff06007985 */ /* 0x000fe2000c101d04 */
[----:B------:R-:W-:Y:S01]  /*05d0*/  LEA.HI.X R13, R10, R7, R11, 0x6, P1 ;  /* 0x000000070a0d7211 */ /* 0x000fe200008f340b */
[----:B------:R-:W-:Y:S01]  /*05e0*/  IMAD.MOV.U32 R2, RZ, RZ, R150 ;  /* 0x000000ffff027224 */ /* 0x000fe200078e0096 */
[----:B------:R-:W-:Y:S01]  /*05f0*/  ISETP.NE.OR P0, PT, R132, RZ, P0 ;  /* 0x000000ff8400720c */ /* 0x000fe20000705670 */
[----:B------:R-:W-:Y:S04]  /*0600*/  ST.E.128 desc[UR4][R6.64+0x80], RZ ;  /* 0x000080ff06007985 */ /* 0x000fe8000c101d04 */
[----:B------:R-:W-:Y:S04]  /*0610*/  ST.E.128 desc[UR4][R12.64], RZ ;  /* 0x000000ff0c007985 */ /* 0x000fe8000c101d04 */
[----:B------:R-:W-:Y:S04]  /*0620*/  ST.E.128 desc[UR4][R12.64+0x40], RZ ;  /* 0x000040ff0c007985 */ /* 0x000fe8000c101d04 */
[----:B------:R-:W-:Y:S04]  /*0630*/  ST.E.128 desc[UR4][R12.64+0x80], RZ ;  /* 0x000080ff0c007985 */ /* 0x000fe8000c101d04 */
[----:B------:R1:W-:Y:S02]  /*0640*/  @!P2 ST.E desc[UR4][R8.64], R3 ;  /* 0x000000030800a985 */ /* 0x0003e4000c101904 */
[----:B-1----:R-:W-:-:S04]  /*0650*/  MOV R3, 0x0 ;  /* 0x0000000000037802 */ /* 0x002fc80000000f00 */
[----:B------:R-:W-:Y:S05]  /*0660*/  @P0 RET.REL.NODEC R2 `(_ZN5flash24flash_fwd_splitkv_kernelI23Flash_fwd_kernel_traitsILi96ELi64ELi64ELi4ELb0ELb0EN7cutlass10bfloat16_tE19Flash_kernel_traitsILi96ELi64ELi64ELi4ES3_EELb0ELb0ELb0ELb1ELb1ELb1ELb0ELb0EEEvNS_16Flash_fwd_paramsE) ;  /* 0xfffffff802640950 */ /* 0x000fea0003c3ffff */
[----:B------:R-:W-:Y:S02]  /*0670*/  MOV R0, 0x7f800000 ;  /* 0x7f80000000007802 */ /* 0x000fe40000000f00 */
[----:B------:R-:W-:-:S03]  /*0680*/  MOV R151, 0x0 ;  /* 0x0000000000977802 */ /* 0x000fc60000000f00 */
[----:B------:R1:W-:Y:S02]  /*0690*/  ST.E desc[UR4][R8.64+0x80], R0 ;  /* 0x0000800008007985 */ /* 0x0003e4000c101904 */
[----:B-1----:R-:W-:Y:S05]  /*06a0*/  RET.REL.NODEC R150 `(_ZN5flash24flash_fwd_splitkv_kernelI23Flash_fwd_kernel_traitsILi96ELi64ELi64ELi4ELb0ELb0EN7cutlass10bfloat16_tE19Flash_kernel_traitsILi96ELi64ELi64ELi4ES3_EELb0ELb0ELb0ELb1ELb1ELb1ELb0ELb0EEEvNS_16Flash_fwd_paramsE) ;  /* 0xfffffff896547950 */ /* 0x002fea0003c3ffff */
.L_x_8736:
        /* <DEDUP_REMOVED lines=27> */
[----:B-1---5:R-:W-:Y:S01]  /*0860*/  IADD3 R7, PT, PT, RZ, -R13, RZ ;  /* 0x8000000dff077210 */ /* 0x022fe20007ffe0ff */
[----:B------:R-:W-:-:S04]  /*0870*/  IMAD.MOV.U32 R12, RZ, RZ, RZ ;  /* 0x000000ffff0c7224 */ /* 0x000fc800078e00ff */
[----:B------:R-:W-:-:S04]  /*0880*/  IMAD R7, R7, R6, RZ ;  /* 0x0000000607077224 */ /* 0x000fc800078e02ff */
        /* <DEDUP_REMOVED lines=9> */
[----:B------:R-:W-:Y:S01]  /*0920*/  @!P2 IADD3 R7, PT, PT, R7, 0x1, RZ ;  /* 0x000000010707a810 */ /* 0x000fe20007ffe0ff */
[-C--:B---3--:R-:W-:Y:S01]  /*0930*/  IMAD.WIDE.U32 R86, R8, R152.reuse, RZ ;  /* 0x0000009808567225 */ /* 0x088fe200078e00ff */
[----:B------:R-:W-:Y:S02]  /*0940*/  ISETP.GE.AND P1, PT, R4, RZ, PT ;  /* 0x000000ff0400720c */ /* 0x000fe40003f26270 */
[----:B------:R-:W-:Y:S01]  /*0950*/  ISETP.NE.AND P2, PT, R10, RZ, PT ;  /* 0x000000ff0a00720c */ /* 0x000fe20003f45270 */
[----:B------:R-:W-:-:S04]  /*0960*/  IMAD R4, R9, R152, RZ ;  /* 0x0000009809047224 */ /* 0x000fc800078e02ff */
[----:B------:R-:W-:Y:S02]  /*0970*/  @P0 VIADD R7, R7, 0x1 ;  /* 0x0000000107070836 */ /* 0x000fe40000000000 */
[----:B------:R-:W-:Y:S01]  /*0980*/  IMAD.IADD R4, R87, 0x1, R4 ;  /* 0x0000000157047824 */ /* 0x000fe200078e0204 */
[C---:B------:R-:W-:Y:S02]  /*0990*/  LEA R87, P0, R86.reuse, R34, 0x2 ;  /* 0x0000002256577211 */ /* 0x040fe400078010ff */
[----:B------:R-:W-:Y:S02]  /*09a0*/  MOV R9, R7 ;  /* 0x0000000700097202 */ /* 0x000fe40000000f00 */
[----:B------:R-:W-:Y:S02]  /*09b0*/  LEA.HI.X R86, R86, R35, R4, 0x2, P0 ;  /* 0x0000002356567211 */ /* 0x000fe400000f1404 */
[----:B------:R-:W-:Y:S01]  /*09c0*/  @!P1 IADD3 R9, PT, PT, -R9, RZ, RZ ;  /* 0x000000ff09099210 */ /* 0x000fe20007ffe1ff */
[----:B------:R-:W-:Y:S01]  /*09d0*/  IMAD.MOV.U32 R4, RZ, RZ, R87 ;  /* 0x000000ffff047224 */ /* 0x000fe200078e0057 */
[----:B------:R-:W-:-:S02]  /*09e0*/  @!P2 LOP3.LUT R9, RZ, R10, RZ, 0x33, !PT ;  /* 0x0000000aff09a212 */ /* 0x000fc400078e33ff */
[----:B------:R-:W-:-:S03]  /*09f0*/  MOV R5, R86 ;  /* 0x0000005600057202 */ /* 0x000fc60000000f00 */
[----:B------:R-:W-:-:S06]  /*0a00*/  IMAD.WIDE R4, R9, 0x4, R4 ;  /* 0x0000000409047825 */ /* 0x000fcc00078e0204 */
[----:B------:R1:W3:Y:S01]  /*0a10*/  LD.E R4, desc[UR4][R4.64] ;  /* 0x0000000404047980 */ /* 0x0002e2000c101900 */
[----:B----4-:R-:W-:-:S04]  /*0a20*/  IABS R8, R14 ;  /* 0x0000000e00087213 */ /* 0x010fc80000000000 */
[----:B-1----:R-:W1:Y:S08]  /*0a30*/  I2F.RP R5, R8 ;  /* 0x0000000800057306 */ /* 0x002e700000209400 */
        /* <DEDUP_REMOVED lines=15> */
[----:B------:R-:W-:Y:S01]  /*0b30*/  IADD3 R6, PT, PT, -R9, RZ, RZ ;  /* 0x000000ff09067210 */ /* 0x000fe20007ffe1ff */
[----:B------:R-:W-:Y:S01]  /*0b40*/  @!P1 VIADD R5, R5, 0x1 ;  /* 0x0000000105059836 */ /* 0x000fe20000000000 */
[----:B------:R-:W-:Y:S02]  /*0b50*/  LOP3.LUT R9, R151, R14, RZ, 0x3c, !PT ;  /* 0x0000000e97097212 */ /* 0x000fe400078e3cff */
[----:B------:R-:W-:Y:S02]  /*0b60*/  ISETP.NE.AND P1, PT, R14, RZ, PT ;  /* 0x000000ff0e00720c */ /* 0x000fe40003f25270 */
[----:B------:R-:W-:Y:S01]  /*0b70*/  ISETP.GE.AND P0, PT, R9, RZ, PT ;  /* 0x000000ff0900720c */ /* 0x000fe20003f06270 */
[----:B------:R-:W-:-:S04]  /*0b80*/  IMAD R6, R10, R6, R0 ;  /* 0x000000060a067224 */ /* 0x000fc800078e0200 */
[----:B------:R-:W-:-:S04]  /*0b90*/  @P2 IADD3 R5, PT, PT, R5, 0x1, RZ ;  /* 0x0000000105052810 */ /* 0x000fc80007ffe0ff */
[----:B------:R-:W-:Y:S02]  /*0ba0*/  MOV R10, R5 ;  /* 0x00000005000a7202 */ /* 0x000fe40000000f00 */
[----:B------:R-:W-:-:S03]  /*0bb0*/  SHF.R.S32.HI R5, RZ, 0x1f, R6 ;  /* 0x0000001fff057819 */ /* 0x000fc60000011406 */
[----:B------:R-:W-:Y:S01]  /*0bc0*/  @!P0 IMAD.MOV R10, RZ, RZ, -R10 ;  /* 0x000000ffff0a8224 */ /* 0x000fe200078e0a0a */
[----:B------:R-:W-:-:S05]  /*0bd0*/  @!P1 LOP3.LUT R10, RZ, R14, RZ, 0x33, !PT ;  /* 0x0000000eff0a9212 */ /* 0x000fca00078e33ff */
[----:B------:R-:W-:Y:S01]  /*0be0*/  IMAD R9, R17, R10, RZ ;  /* 0x0000000a11097224 */ /* 0x000fe200078e02ff */
[----:B---3--:R-:W-:Y:S01]  /*0bf0*/  SHF.R.S32.HI R7, RZ, 0x1f, R4 ;  /* 0x0000001fff077819 */ /* 0x008fe20000011404 */
[----:B------:R-:W-:-:S04]  /*0c00*/  IMAD R8, R19, R4, RZ ;  /* 0x0000000413087224 */ /* 0x000fc800078e02ff */
[C---:B------:R-:W-:Y:S02]  /*0c10*/  IMAD R8, R18.reuse, R7, R8 ;  /* 0x0000000712087224 */ /* 0x040fe400078e0208 */
[----:B------:R-:W-:-:S04]  /*0c20*/  IMAD.WIDE.U32 R18, R18, R4, RZ ;  /* 0x0000000412127225 */ /* 0x000fc800078e00ff */
[----:B------:R-:W-:Y:S02]  /*0c30*/  IMAD.IADD R19, R19, 0x1, R8 ;  /* 0x0000000113137824 */ /* 0x000fe400078e0208 */
[----:B------:R-:W-:Y:S02]  /*0c40*/  IMAD R8, R81, R6, RZ ;  /* 0x0000000651087224 */ /* 0x000fe400078e02ff */
[----:B------:R-:W-:-:S04]  /*0c50*/  IMAD.WIDE.U32 R18, R6, R80, R18 ;  /* 0x0000005006127225 */ /* 0x000fc800078e0012 */
[----:B------:R-:W-:-:S05]  /*0c60*/  IMAD R8, R80, R5, R8 ;  /* 0x0000000550087224 */ /* 0x000fca00078e0208 */
[----:B------:R-:W-:Y:S02]  /*0c70*/  IADD3 R19, PT, PT, R19, R8, RZ ;  /* 0x0000000813137210 */ /* 0x000fe40007ffe0ff */
[----:B------:R-:W-:-:S05]  /*0c80*/  SHF.R.S32.HI R8, RZ, 0x1f, R10 ;  /* 0x0000001fff087819 */ /* 0x000fca000001140a */
[----:B------:R-:W-:Y:S02]  /*0c90*/  IMAD R9, R16, R8, R9 ;  /* 0x0000000810097224 */ /* 0x000fe400078e0209 */
        /* <DEDUP_REMOVED lines=8> */
.L_x_8738:
        /* <DEDUP_REMOVED lines=8> */
[----:B------:R-:W-:-:S02]  /*0da0*/  CS2R R86, SRZ ;  /* 0x0000000000567805 */ /* 0x000fc4000001ff00 */
[----:B--2---:R-:W-:-:S04]  /*0db0*/  IABS R0, R14 ;  /* 0x0000000e00007213 */ /* 0x004fc80000000000 */
[----:B-1----:R-:W1:Y:S08]  /*0dc0*/  I2F.RP R4, R0 ;  /* 0x0000000000047306 */ /* 0x002e700000209400 */
[----:B-1----:R-:W1:Y:S02]  /*0dd0*/  MUFU.RCP R4, R4 ;  /* 0x0000000400047308 */ /* 0x002e640000001000 */
[----:B-1----:R-:W-:-:S06]  /*0de0*/  IADD3 R4, PT, PT, R4, 0xffffffe, RZ ;  /* 0x0ffffffe04047810 */ /* 0x002fcc0007ffe0ff */
        /* <DEDUP_REMOVED lines=10> */
[-C--:B---3--:R-:W-:Y:S01]  /*0e90*/  IMAD R5, R81, R8.reuse, RZ ;  /* 0x0000000851057224 */ /* 0x088fe200078e02ff */
[----:B------:R-:W-:Y:S01]  /*0ea0*/  SHF.R.S32.HI R4, RZ, 0x1f, R8 ;  /* 0x0000001fff047819 */ /* 0x000fe20000011408 */
[----:B------:R-:W-:-:S10]  /*0eb0*/  IMAD.WIDE.U32 R18, R80, R8, RZ ;  /* 0x0000000850127225 */ /* 0x000fd400078e00ff */
[----:B------:R-:W-:Y:S01]  /*0ec0*/  @!P1 IADD3 R9, PT, PT, R9, -R0, RZ ;  /* 0x8000000009099210 */ /* 0x000fe20007ffe0ff */
[----:B------:R-:W-:-:S03]  /*0ed0*/  IMAD R5, R80, R4, R5 ;  /* 0x0000000450057224 */ /* 0x000fc600078e0205 */
[----:B------:R-:W-:Y:S01]  /*0ee0*/  ISETP.GE.U32.AND P2, PT, R9, R0, PT ;  /* 0x000000000900720c */ /* 0x000fe20003f46070 */
[----:B------:R-:W-:Y:S01]  /*0ef0*/  IMAD.IADD R19, R19, 0x1, R5 ;  /* 0x0000000113137824 */ /* 0x000fe200078e0205 */
[----:B------:R-:W-:Y:S01]  /*0f00*/  LOP3.LUT R9, R151, R14, RZ, 0x3c, !PT ;  /* 0x0000000e97097212 */ /* 0x000fe200078e3cff */
[----:B----45:R-:W-:Y:S01]  /*0f10*/  IMAD R0, R17, R7, RZ ;  /* 0x0000000711007224 */ /* 0x030fe200078e02ff */
[----:B------:R-:W-:Y:S02]  /*0f20*/  SHF.R.S32.HI R5, RZ, 0x1f, R7 ;  /* 0x0000001fff057819 */ /* 0x000fe40000011407 */
[----:B------:R-:W-:Y:S02]  /*0f30*/  @!P1 IADD3 R6, PT, PT, R6, 0x1, RZ ;  /* 0x0000000106069810 */ /* 0x000fe40007ffe0ff */
[----:B------:R-:W-:Y:S02]  /*0f40*/  ISETP.GE.AND P0, PT, R9, RZ, PT ;  /* 0x000000ff0900720c */ /* 0x000fe40003f06270 */
[----:B------:R-:W-:Y:S01]  /*0f50*/  ISETP.NE.AND P1, PT, R14, RZ, PT ;  /* 0x000000ff0e00720c */ /* 0x000fe20003f25270 */
[----:B------:R-:W-:-:S02]  /*0f60*/  IMAD R0, R16, R5, R0 ;  /* 0x0000000510007224 */ /* 0x000fc400078e0200 */
[----:B------:R-:W-:Y:S02]  /*0f70*/  @P2 VIADD R6, R6, 0x1 ;  /* 0x0000000106062836 */ /* 0x000fe40000000000 */
[----:B------:R-:W-:-:S03]  /*0f80*/  IMAD.WIDE.U32 R16, R16, R7, R18 ;  /* 0x0000000710107225 */ /* 0x000fc600078e0012 */
[----:B------:R-:W-:Y:S01]  /*0f90*/  MOV R15, R6 ;  /* 0x00000006000f7202 */ /* 0x000fe20000000f00 */
[----:B------:R-:W-:Y:S01]  /*0fa0*/  IMAD R6, R91, R8, RZ ;  /* 0x000000085b067224 */ /* 0x000fe200078e02ff */
[----:B------:R-:W-:Y:S02]  /*0fb0*/  IADD3 R17, PT, PT, R17, R0, RZ ;  /* 0x0000000011117210 */ /* 0x000fe40007ffe0ff */
[----:B------:R-:W-:Y:S01]  /*0fc0*/  LEA R0, R32, 0xffffffc0, 0x6 ;  /* 0xffffffc020007811 */ /* 0x000fe200078e30ff */
[C---:B------:R-:W-:Y:S01]  /*0fd0*/  IMAD R6, R90.reuse, R4, R6 ;  /* 0x000000045a067224 */ /* 0x040fe200078e0206 */
[----:B------:R-:W-:Y:S01]  /*0fe0*/  @!P0 IADD3 R15, PT, PT, -R15, RZ, RZ ;  /* 0x000000ff0f0f8210 */ /* 0x000fe20007ffe1ff */
[----:B------:R-:W-:Y:S01]  /*0ff0*/  IMAD.WIDE.U32 R18, R90, R8, RZ ;  /* 0x000000085a127225 */ /* 0x000fe200078e00ff */
[----:B------:R-:W-:-:S03]  /*1000*/  @!P1 LOP3.LUT R15, RZ, R14, RZ, 0x33, !PT ;  /* 0x0000000eff0f9212 */ /* 0x000fc600078e33ff */
[-C--:B------:R-:W-:Y:S02]  /*1010*/  IMAD R9, R81, R0.reuse, RZ ;  /* 0x0000000051097224 */ /* 0x080fe400078e02ff */
[----:B------:R-:W-:Y:S01]  /*1020*/  IMAD.WIDE.U32 R16, R80, R0, R16 ;  /* 0x0000000050107225 */ /* 0x000fe200078e0010 */
[----:B------:R-:W-:Y:S02]  /*1030*/  IADD3 R19, PT, PT, R19, R6, RZ ;  /* 0x0000000613137210 */ /* 0x000fe40007ffe0ff */
[----:B------:R-:W-:Y:S01]  /*1040*/  SHF.R.S32.HI R8, RZ, 0x1f, R15 ;  /* 0x0000001fff087819 */ /* 0x000fe2000001140f */
[----:B------:R-:W-:Y:S02]  /*1050*/  IMAD R4, R11, R7, RZ ;  /* 0x000000070b047224 */ /* 0x000fe400078e02ff */
[----:B------:R-:W-:Y:S02]  /*1060*/  IMAD.IADD R17, R17, 0x1, R9 ;  /* 0x0000000111117824 */ /* 0x000fe400078e0209 */
[----:B------:R-:W-:-:S02]  /*1070*/  IMAD R6, R13, R15, RZ ;  /* 0x0000000f0d067224 */ /* 0x000fc400078e02ff */
[----:B------:R-:W-:Y:S02]  /*1080*/  IMAD R4, R10, R5, R4 ;  /* 0x000000050a047224 */ /* 0x000fe400078e0204 */
[----:B------:R-:W-:-:S04]  /*1090*/  IMAD.WIDE.U32 R16, R12, R15, R16 ;  /* 0x0000000f0c107225 */ /* 0x000fc800078e0010 */
[----:B------:R-:W-:Y:S02]  /*10a0*/  IMAD R6, R12, R8, R6 ;  /* 0x000000080c067224 */ /* 0x000fe400078e0206 */
[----:B------:R-:W-:Y:S01]  /*10b0*/  IMAD.WIDE.U32 R10, R10, R7, R18 ;  /* 0x000000070a0a7225 */ /* 0x000fe200078e0012 */
[----:B------:R-:W-:Y:S02]  /*10c0*/  MOV R8, R16 ;  /* 0x0000001000087202 */ /* 0x000fe40000000f00 */
[----:B------:R-:W-:Y:S01]  /*10d0*/  MOV R5, RZ ;  /* 0x000000ff00057202 */ /* 0x000fe20000000f00 */
[----:B------:R-:W-:Y:S01]  /*10e0*/  IMAD.IADD R7, R17, 0x1, R6 ;  /* 0x0000000111077824 */ /* 0x000fe200078e0206 */
[----:B------:R-:W-:Y:S02]  /*10f0*/  IADD3 R9, PT, PT, R11, R4, RZ ;  /* 0x000000040b097210 */ /* 0x000fe40007ffe0ff */
[----:B------:R-:W-:Y:S02]  /*1100*/  MOV R6, R0 ;  /* 0x0000000000067202 */ /* 0x000fe40000000f00 */
.L_x_8739:
[----:B------:R-:W-:Y:S05]  /*1110*/  BSYNC.RECONVERGENT B0 ;  /* 0x0000000000007941 */ /* 0x000fea0003800200 */
.L_x_8737:
[----:B------:R-:W2:Y:S04]  /*1120*/  LD.E.64 R28, desc[UR4][R2.64+0x18] ;  /* 0x00001804021c7980 */ /* 0x000ea8000c101b00 */
[----:B------:R-:W3:Y:S04]  /*1130*/  LD.E.64 R24, desc[UR4][R2.64+0x48] ;  /* 0x0000480402187980 */ /* 0x000ee8000c101b00 */
[----:B------:R-:W4:Y:S04]  /*1140*/  LD.E.64 R26, desc[UR4][R2.64+0x30] ;  /* 0x00003004021a7980 */ /* 0x000f28000c101b00 */
[----:B------:R-:W4:Y:S04]  /*1150*/  LD.E.64 R18, desc[UR4][R2.64] ;  /* 0x0000000402127980 */ /* 0x000f28000c101b00 */
[----:B------:R-:W4:Y:S04]  /*1160*/  LD.E.64 R20, desc[UR4][R2.64+0x8] ;  /* 0x0000080402147980 */ /* 0x000f28000c101b00 */
        /* <DEDUP_REMOVED lines=8> */
[----:B------:R-:W-:Y:S01]  /*11f0*/  SHF.L.U32 R140, R132, 0x3, RZ ;  /* 0x00000003848c7819 */ /* 0x000fe200000006ff */
[----:B-1----:R-:W-:-:S04]  /*1200*/  IMAD.MOV R11, RZ, RZ, -R31 ;  /* 0x000000ffff0b7224 */ /* 0x002fc800078e0a1f */
[----:B------:R-:W-:Y:S01]  /*1210*/  IMAD R13, R11, R4, RZ ;  /* 0x000000040b0d7224 */ /* 0x000fe200078e02ff */
[----:B------:R-:W-:-:S03]  /*1220*/  IABS R11, R14 ;  /* 0x0000000e000b7213 */ /* 0x000fc60000000000 */
[----:B------:R-:W-:Y:S01]  /*1230*/  IMAD.HI.U32 R13, R31, R13, R30 ;  /* 0x0000000d1f0d7227 */ /* 0x000fe200078e001e */
[----:B------:R-:W-:-:S03]  /*1240*/  LOP3.LUT R139, R140, 0x18, RZ, 0xc0, !PT ;  /* 0x000000188c8b7812 */ /* 0x000fc600078ec0ff */
[----:B------:R-:W-:Y:S02]  /*1250*/  IMAD.MOV R11, RZ, RZ, -R11 ;  /* 0x000000ffff0b7224 */ /* 0x000fe400078e0a0b */
[----:B------:R-:W-:Y:S01]  /*1260*/  IMAD.HI.U32 R13, R13, R12, RZ ;  /* 0x0000000c0d0d7227 */ /* 0x000fe200078e00ff */
[----:B------:R-:W-:Y:S02]  /*1270*/  LOP3.LUT R158, R140, 0xc0, RZ, 0xc0, !PT ;  /* 0x000000c08c9e7812 */ /* 0x000fe400078ec0ff */
[----:B------:R-:W-:Y:S01]  /*1280*/  IADD3 R30, P0, PT, R139, R10, RZ ;  /* 0x0000000a8b1e7210 */ /* 0x000fe20007f1e0ff */
[----:B------:R-:W-:Y:S01]  /*1290*/  IMAD R12, R13, R11, R12 ;  /* 0x0000000b0d0c7224 */ /* 0x000fe200078e020c */
[----:B------:R-:W-:-:S03]  /*12a0*/  LOP3.LUT R158, R158, 0x18, R132, 0xf8, !PT ;  /* 0x000000189e9e7812 */ /* 0x000fc600078ef884 */
[----:B------:R-:W-:Y:S01]  /*12b0*/  IMAD.X R31, RZ, RZ, R9, P0 ;  /* 0x000000ffff1f7224 */ /* 0x000fe200000e0609 */
[----:B------:R-:W-:Y:S02]  /*12c0*/  ISETP.GT.U32.AND P0, PT, R4, R12, PT ;  /* 0x0000000c0400720c */ /* 0x000fe40003f04070 */
[----:B------:R-:W-:Y:S02]  /*12d0*/  LOP3.LUT R11, R151, R14, RZ, 0x3c, !PT ;  /* 0x0000000e970b7212 */ /* 0x000fe400078e3cff */
[----:B------:R-:W-:Y:S02]  /*12e0*/  LOP3.LUT R9, R140, 0x1f20, RZ, 0xc0, !PT ;  /* 0x00001f208c097812 */ /* 0x000fe400078ec0ff */
[----:B------:R-:W-:Y:S01]  /*12f0*/  LOP3.LUT R10, R158, R139, RZ, 0x3c, !PT ;  /* 0x0000008b9e0a7212 */ /* 0x000fe200078e3cff */
[----:B------:R-:W1:Y:S01]  /*1300*/  S2UR UR6, SR_CgaCtaId ;  /* 0x00000000000679c3 */ /* 0x000e620000008800 */
[----:B------:R-:W-:Y:S01]  /*1310*/  IMAD R5, R5, R90, RZ ;  /* 0x0000005a05057224 */ /* 0x000fe200078e02ff */
[----:B------:R-:W-:-:S02]  /*1320*/  ISETP.GE.AND P2, PT, R11, RZ, PT ;  /* 0x000000ff0b00720c */ /* 0x000fc40003f46270 */
[----:B------:R-:W-:Y:S01]  /*1330*/  LOP3.LUT R9, R9, R10, RZ, 0xfc, !PT ;  /* 0x0000000a09097212 */ /* 0x000fe200078efcff */
[----:B------:R-:W-:Y:S01]  /*1340*/  IMAD.MOV.U32 R10, RZ, RZ, R139 ;  /* 0x000000ffff0a7224 */ /* 0x000fe200078e008b */
[----:B------:R-:W-:Y:S01]  /*1350*/  MOV R11, RZ ;  /* 0x000000ff000b7202 */ /* 0x000fe20000000f00 */
[C---:B------:R-:W-:Y:S02]  /*1360*/  IMAD R5, R6.reuse, R91, R5 ;  /* 0x0000005b06057224 */ /* 0x040fe400078e0205 */
[----:B------:R-:W-:-:S04]  /*1370*/  IMAD.WIDE.U32 R30, R6, R90, R30 ;  /* 0x0000005a061e7225 */ /* 0x000fc800078e001e */
[----:B------:R-:W-:-:S05]  /*1380*/  @!P0 IMAD.IADD R12, R12, 0x1, -R4 ;  /* 0x000000010c0c8824 */ /* 0x000fca00078e0a04 */
[----:B------:R-:W-:Y:S01]  /*1390*/  ISETP.GE.U32.AND P4, PT, R12, R4, PT ;  /* 0x000000040c00720c */ /* 0x000fe20003f86070 */
[----:B------:R-:W-:Y:S01]  /*13a0*/  UMOV UR7, 0x400 ;  /* 0x0000040000077882 */ /* 0x000fe20000000000 */
[----:B------:R-:W-:Y:S01]  /*13b0*/  @!P0 VIADD R13, R13, 0x1 ;  /* 0x000000010d0d8836 */ /* 0x000fe20000000000 */
[----:B-1----:R-:W-:-:S06]  /*13c0*/  ULEA UR6, UR6, UR7, 0x18 ;  /* 0x0000000706067291 */ /* 0x002fcc000f8ec0ff */
[----:B------:R-:W-:-:S04]  /*13d0*/  MOV R133, UR6 ;  /* 0x0000000600857c02 */ /* 0x000fc80008000f00 */
[----:B------:R-:W-:Y:S02]  /*13e0*/  LEA R157, R9, R133, 0x1 ;  /* 0x00000085099d7211 */ /* 0x000fe400078e08ff */
[----:B------:R-:W-:Y:S02]  /*13f0*/  ISETP.NE.AND P3, PT, R14, RZ, PT ;  /* 0x000000ff0e00720c */ /* 0x000fe40003f65270 */
[----:B------:R-:W-:-:S04]  /*1400*/  @P4 IADD3 R13, PT, PT, R13, 0x1, RZ ;  /* 0x000000010d0d4810 */ /* 0x000fc80007ffe0ff */
[----:B------:R-:W-:-:S07]  /*1410*/  @!P2 IADD3 R13, PT, PT, -R13, RZ, RZ ;  /* 0x000000ff0d0da210 */ /* 0x000fce0007ffe1ff */
[----:B------:R-:W-:Y:S01]  /*1420*/  @!P3 LOP3.LUT R13, RZ, R14, RZ, 0x33, !PT ;  /* 0x0000000eff0db212 */ /* 0x000fe200078e33ff */
[-C--:B--2---:R-:W-:Y:S02]  /*1430*/  IMAD R6, R29, R152.reuse, RZ ;  /* 0x000000981d067224 */ /* 0x084fe400078e02ff */
[----:B------:R-:W-:Y:S01]  /*1440*/  IMAD.WIDE.U32 R38, R28, R152, R10 ;  /* 0x000000981c267225 */ /* 0x000fe200078e000a */
[----:B------:R-:W-:Y:S02]  /*1450*/  IADD3 R29, PT, PT, R31, R5, RZ ;  /* 0x000000051f1d7210 */ /* 0x000fe40007ffe0ff */
[----:B------:R-:W-:Y:S01]  /*1460*/  MOV R28, R30 ;  /* 0x0000001e001c7202 */ /* 0x000fe20000000f00 */
[----:B------:R-:W-:Y:S01]  /*1470*/  IMAD.IADD R31, R39, 0x1, R6 ;  /* 0x00000001271f7824 */ /* 0x000fe200078e0206 */
[----:B------:R-:W-:Y:S01]  /*1480*/  SHF.R.U32.HI R10, RZ, 0x2, R132 ;  /* 0x00000002ff0a7819 */ /* 0x000fe20000011684 */
[----:B------:R-:W-:Y:S02]  /*1490*/  IMAD.MOV.U32 R30, RZ, RZ, R38 ;  /* 0x000000ffff1e7224 */ /* 0x000fe400078e0026 */
[----:B---3--:R-:W-:-:S02]  /*14a0*/  IMAD R4, R25, R151, RZ ;  /* 0x0000009719047224 */ /* 0x008fc400078e02ff */
[----:B------:R-:W-:Y:S01]  /*14b0*/  IMAD.WIDE.U32 R30, R151, R24, R30 ;  /* 0x00000018971e7225 */ /* 0x000fe200078e001e */
[----:B----4-:R-:W-:-:S03]  /*14c0*/  SHF.L.U64.HI R41, R26, 0x5, R27 ;  /* 0x000000051a297819 */ /* 0x010fc6000001021b */
[----:B------:R-:W-:Y:S01]  /*14d0*/  IMAD.WIDE.U32 R36, R153, 0x40, R10 ;  /* 0x0000004099247825 */ /* 0x000fe200078e000a */
[C---:B------:R-:W-:Y:S02]  /*14e0*/  SHF.L.U32 R40, R26.reuse, 0x5, RZ ;  /* 0x000000051a287819 */ /* 0x040fe400000006ff */
[----:B------:R-:W-:Y:S01]  /*14f0*/  IADD3 R31, PT, PT, R31, R4, RZ ;  /* 0x000000041f1f7210 */ /* 0x000fe20007ffe0ff */
[----:B------:R-:W-:Y:S01]  /*1500*/  IMAD R5, R37, R26, RZ ;  /* 0x0000001a25057224 */ /* 0x000fe200078e02ff */
[----:B------:R-:W-:Y:S01]  /*1510*/  IADD3 R38, P1, PT, R139, R8, RZ ;  /* 0x000000088b267210 */ /* 0x000fe20007f3e0ff */
[----:B------:R-:W-:-:S04]  /*1520*/  IMAD.WIDE.U32 R24, R26, R36, R40 ;  /* 0x000000241a187225 */ /* 0x000fc800078e0028 */
[-C--:B------:R-:W-:Y:S02]  /*1530*/  IMAD R5, R27, R36.reuse, R5 ;  /* 0x000000241b057224 */ /* 0x080fe400078e0205 */
[----:B------:R-:W-:Y:S01]  /*1540*/  IMAD.WIDE.U32 R36, R26, R36, R30 ;  /* 0x000000241a247225 */ /* 0x000fe200078e001e */
[----:B------:R-:W-:-:S03]  /*1550*/  IADD3 R4, P0, PT, R30, R24, RZ ;  /* 0x000000181e047210 */ /* 0x000fc60007f1e0ff */
[----:B------:R-:W-:Y:S01]  /*1560*/  IMAD.X R39, RZ, RZ, R7, P1 ;  /* 0x000000ffff277224 */ /* 0x000fe200008e0607 */
[----:B------:R-:W-:Y:S01]  /*1570*/  LEA R24, P1, R36, R18, 0x1 ;  /* 0x0000001224187211 */ /* 0x000fe200078208ff */
[----:B------:R-:W-:Y:S01]  /*1580*/  IMAD.IADD R7, R37, 0x1, R5 ;  /* 0x0000000125077824 */ /* 0x000fe200078e0205 */
[----:B------:R-:W-:Y:S01]  /*1590*/  IADD3.X R5, PT, PT, R31, R5, R25, P0, !PT ;  /* 0x000000051f057210 */ /* 0x000fe200007fe419 */
[----:B------:R-:W-:Y:S01]  /*15a0*/  IMAD R6, R81, R10, RZ ;  /* 0x0000000a51067224 */ /* 0x000fe200078e02ff */
[----:B------:R-:W-:Y:S01]  /*15b0*/  LEA R8, P0, R4, R18, 0x1 ;  /* 0x0000001204087211 */ /* 0x000fe200078008ff */
[----:B------:R-:W-:Y:S01]  /*15c0*/  IMAD.WIDE.U32 R26, R10, R80, R38 ;  /* 0x000000500a1a7225 */ /* 0x000fe200078e0026 */
[-C--:B------:R-:W-:Y:S02]  /*15d0*/  LEA.HI.X R25, R36, R19.reuse, R7, 0x1, P1 ;  /* 0x0000001324197211 */ /* 0x080fe400008f0c07 */
[----:B------:R-:W-:Y:S01]  /*15e0*/  LEA.HI.X R9, R4, R19, R5, 0x1, P0 ;  /* 0x0000001304097211 */ /* 0x000fe200000f0c05 */
[----:B------:R-:W-:Y:S01]  /*15f0*/  IMAD.IADD R6, R27, 0x1, R6 ;  /* 0x000000011b067824 */ /* 0x000fe200078e0206 */
[C---:B------:R-:W-:Y:S01]  /*1600*/  LEA R146, P1, R26.reuse, R20, 0x1 ;  /* 0x000000141a927211 */ /* 0x040fe200078208ff */
[----:B------:R-:W-:Y:S01]  /*1610*/  @!PT LDS RZ, [RZ] ;  /* 0x00000000fffff984 */ /* 0x000fe20000000800 */
[----:B------:R-:W-:Y:S01]  /*1620*/  @!PT LDS RZ, [RZ] ;  /* 0x00000000fffff984 */ /* 0x000fe20000000800 */
[----:B------:R-:W-:Y:S01]  /*1630*/  @!PT LDS RZ, [RZ] ;  /* 0x00000000fffff984 */ /* 0x000fe20000000800 */
[----:B------:R-:W-:Y:S03]  /*1640*/  LDGSTS.E.BYPASS.LTC128B.128 [R157], desc[UR4][R24.64] ;  /* 0x00000000189d7fae */ /* 0x000fe6000b981a04 */
[----:B------:R-:W-:Y:S01]  /*1650*/  LEA.HI.X R145, R26, R21, R6, 0x1, P1 ;  /* 0x000000151a917211 */ /* 0x000fe200008f0c06 */
[----:B------:R-:W-:Y:S01]  /*1660*/  LDGSTS.E.BYPASS.LTC128B.128 [R157+0x1000], desc[UR4][R24.64+0x40] ;  /* 0x01000040189d7fae */ /* 0x000fe2000b981a04 */
[----:B------:R-:W-:-:S03]  /*1670*/  LEA R4, P0, R80, R146, 0x6 ;  /* 0x0000009250047211 */ /* 0x000fc600078030ff */
[----:B------:R-:W-:Y:S04]  /*1680*/  LDGSTS.E.BYPASS.LTC128B.128 [R157+0x2000], desc[UR4][R24.64+0x80] ;  /* 0x02000080189d7fae */ /* 0x000fe8000b981a04 */
[----:B------:R-:W-:Y:S04]  /*1690*/  LDGSTS.E.BYPASS.LTC128B.128 [R157+0x800], desc[UR4][R8.64] ;  /* 0x00800000089d7fae */ /* 0x000fe8000b981a04 */
[----:B------:R-:W-:Y:S04]  /*16a0*/  LDGSTS.E.BYPASS.LTC128B.128 [R157+0x1800], desc[UR4][R8.64+0x40] ;  /* 0x01800040089d7fae */ /* 0x000fe8000b981a04 */
[----:B------:R1:W-:Y:S01]  /*16b0*/  LDGSTS.E.BYPASS.LTC128B.128 [R157+0x2800], desc[UR4][R8.64+0x80] ;  /* 0x02800080089d7fae */ /* 0x0003e2000b981a04 */
[-C--:B------:R-:W-:Y:S01]  /*16c0*/  LEA.HI.X R5, R80, R145.reuse, R81, 0x6, P0 ;  /* 0x0000009150057211 */ /* 0x080fe200000f3451 */
[----:B-1----:R-:W-:Y:S01]  /*16d0*/  IMAD.MOV.U32 R8, RZ, RZ, R146 ;  /* 0x000000ffff087224 */ /* 0x002fe200078e0092 */
[----:B------:R-:W-:-:S05]  /*16e0*/  MOV R9, R145 ;  /* 0x0000009100097202 */ /* 0x000fca0000000f00 */
[----:B------:R1:W-:Y:S04]  /*16f0*/  LDGSTS.E.BYPASS.LTC128B.128 [R157+0x3000], desc[UR4][R8.64] ;  /* 0x03000000089d7fae */ /* 0x0003e8000b981a04 */
[----:B------:R1:W-:Y:S04]  /*1700*/  LDGSTS.E.BYPASS.LTC128B.128 [R157+0x4000], desc[UR4][R8.64+0x40] ;  /* 0x04000040089d7fae */ /* 0x0003e8000b981a04 */
[----:B------:R1:W-:Y:S04]  /*1710*/  LDGSTS.E.BYPASS.LTC128B.128 [R157+0x5000], desc[UR4][R8.64+0x80] ;  /* 0x05000080089d7fae */ /* 0x0003e8000b981a04 */
[----:B------:R1:W-:Y:S04]  /*1720*/  LDGSTS.E.BYPASS.LTC128B.128 [R157+0x3800], desc[UR4][R4.64] ;  /* 0x03800000049d7fae */ /* 0x0003e8000b981a04 */
[----:B------:R1:W-:Y:S04]  /*1730*/  LDGSTS.E.BYPASS.LTC128B.128 [R157+0x4800], desc[UR4][R4.64+0x40] ;  /* 0x04800040049d7fae */ /* 0x0003e8000b981a04 */
[----:B------:R1:W-:Y:S04]  /*1740*/  LDGSTS.E.BYPASS.LTC128B.128 [R157+0x5800], desc[UR4][R4.64+0x80] ;  /* 0x05800080049d7fae */ /* 0x0003e8000b981a04 */
[----:B------:R-:W0:Y:S01]  /*1750*/  LDGDEPBAR ;  /* 0x00000000000079af */ /* 0x000e220000000000 */
[----:B------:R-:W-:Y:S01]  /*1760*/  IMAD.WIDE.U32 R28, R13, R22, R28 ;  /* 0x000000160d1c7225 */ /* 0x000fe200078e001c */
[----:B------:R-:W-:-:S03]  /*1770*/  SHF.R.S32.HI R7, RZ, 0x1f, R13 ;  /* 0x0000001fff077819 */ /* 0x000fc6000001140d */
[----:B------:R-:W-:-:S04]  /*1780*/  IMAD R13, R23, R13, RZ ;  /* 0x0000000d170d7224 */ /* 0x000fc800078e02ff */
[----:B------:R-:W-:-:S04]  /*1790*/  IMAD R7, R7, R22, R13 ;  /* 0x0000001607077224 */ /* 0x000fc800078e020d */
[----:B------:R-:W-:Y:S01]  /*17a0*/  IMAD.IADD R29, R29, 0x1, R7 ;  /* 0x000000011d1d7824 */ /* 0x000fe200078e0207 */
[----:B------:R-:W-:-:S06]  /*17b0*/  DEPBAR.LE SB0, 0x0 ;  /* 0x000080000000791a */ /* 0x000fcc0000000000 */
[----:B------:R-:W-:Y:S05]  /*17c0*/  WARPSYNC.ALL ;  /* 0x0000000000007948 */ /* 0x000fea0003800000 */
[----:B-1----:R-:W-:Y:S02]  /*17d0*/  IMAD R4, R91, R10, RZ ;  /* 0x0000000a5b047224 */ /* 0x002fe400078e02ff */
[----:B------:R-:W-:-:S05]  /*17e0*/  IMAD.WIDE.U32 R10, R10, R90, R28 ;  /* 0x0000005a0a0a7225 */ /* 0x000fca00078e001c */
[----:B------:R-:W-:Y:S02]  /*17f0*/  IADD3 R4, PT, PT, R11, R4, RZ ;  /* 0x000000040b047210 */ /* 0x000fe40007ffe0ff */
[----:B-----5:R-:W-:-:S04]  /*1800*/  LEA R88, P0, R10, R16, 0x1 ;  /* 0x000000100a587211 */ /* 0x020fc800078008ff */
[----:B------:R-:W-:Y:S01]  /*1810*/  LEA.HI.X R89, R10, R17, R4, 0x1, P0 ;  /* 0x000000110a597211 */ /* 0x000fe200000f0c04 */
[----:B------:R-:W-:Y:S01]  /*1820*/  BAR.SYNC.DEFER_BLOCKING 0x0 ;  /* 0x0000000000007b1d */ /* 0x000fe20000010000 */
[----:B------:R-:W-:-:S04]  /*1830*/  LEA R8, P0, R90, R88, 0x6 ;  /* 0x000000585a087211 */ /* 0x000fc800078030ff */
[----:B------:R-:W-:Y:S01]  /*1840*/  LEA.HI.X R9, R90, R89, R91, 0x6, P0 ;  /* 0x000000595a097211 */ /* 0x000fe200000f345b */
        /* <DEDUP_REMOVED lines=9> */
[----:B------:R-:W2:Y:S01]  /*18e0*/  LD.E R33, desc[UR4][R2.64+0x18c] ;  /* 0x00018c0402217980 */ /* 0x000ea2000c101900 */
[C---:B------:R-:W-:Y:S01]  /*18f0*/  IMAD.SHL.U32 R4, R132.reuse, 0x10, RZ ;  /* 0x0000001084047824 */ /* 0x040fe200078e00ff */
[----:B------:R-:W-:Y:S01]  /*1900*/  SHF.R.U32.HI R136, RZ, 0x1, R132 ;  /* 0x00000001ff887819 */ /* 0x000fe20000011684 */
[C---:B------:R-:W-:Y:S01]  /*1910*/  IMAD.SHL.U32 R134, R132.reuse, 0x4, RZ ;  /* 0x0000000484867824 */ /* 0x040fe200078e00ff */
[----:B------:R-:W-:Y:S01]  /*1920*/  SHF.L.U32 R85, R132, 0x5, RZ ;  /* 0x0000000584557819 */ /* 0x000fe200000006ff */
[----:B------:R-:W0:Y:S01]  /*1930*/  LDGDEPBAR ;  /* 0x00000000000079af */ /* 0x000e220000000000 */
[----:B------:R-:W-:-:S02]  /*1940*/  LOP3.LUT R83, R136, 0x8, RZ, 0xc0, !PT ;  /* 0x0000000888537812 */ /* 0x000fc400078ec0ff */
[C---:B------:R-:W-:Y:S02]  /*1950*/  LOP3.LUT R135, R4.reuse, 0x3e00, RZ, 0xc0, !PT ;  /* 0x00003e0004877812 */ /* 0x040fe400078ec0ff */
[----:B------:R-:W-:Y:S02]  /*1960*/  LOP3.LUT R4, R4, 0x100, RZ, 0xc0, !PT ;  /* 0x0000010004047812 */ /* 0x000fe400078ec0ff */
[----:B------:R-:W-:Y:S02]  /*1970*/  LOP3.LUT R7, R85, 0xc0, RZ, 0xc0, !PT ;  /* 0x000000c055077812 */ /* 0x000fe400078ec0ff */
[----:B------:R-:W-:Y:S02]  /*1980*/  LOP3.LUT R6, R134, 0x18, RZ, 0xc0, !PT ;  /* 0x0000001886067812 */ /* 0x000fe400078ec0ff */
[--C-:B------:R-:W-:Y:S02]  /*1990*/  LOP3.LUT R83, R83, 0xc0, R85.reuse, 0xf8, !PT ;  /* 0x000000c053537812 */ /* 0x100fe400078ef855 */
[----:B------:R-:W-:-:S02]  /*19a0*/  LOP3.LUT R5, R135, 0x20, R85, 0xf8, !PT ;  /* 0x0000002087057812 */ /* 0x000fc400078ef855 */
[--C-:B------:R-:W-:Y:S02]  /*19b0*/  LOP3.LUT R4, R4, 0x20, R85.reuse, 0xf8, !PT ;  /* 0x0000002004047812 */ /* 0x100fe400078ef855 */
[----:B------:R-:W-:Y:S02]  /*19c0*/  LOP3.LUT R7, R7, 0x8, R132, 0xf8, !PT ;  /* 0x0000000807077812 */ /* 0x000fe400078ef884 */
[----:B------:R-:W-:Y:S02]  /*19d0*/  LOP3.LUT R83, R83, R6, RZ, 0x3c, !PT ;  /* 0x0000000653537212 */ /* 0x000fe400078e3cff */
[----:B------:R-:W-:Y:S02]  /*19e0*/  LOP3.LUT R5, R5, 0x100, R85, 0xf8, !PT ;  /* 0x0000010005057812 */ /* 0x000fe400078ef855 */
[----:B------:R-:W-:Y:S02]  /*19f0*/  LOP3.LUT R4, R4, R7, R6, 0xf6, !PT ;  /* 0x0000000704047212 */ /* 0x000fe400078ef606 */
[----:B------:R-:W-:-:S03]  /*1a00*/  LOP3.LUT R5, R5, R83, RZ, 0xfc, !PT ;  /* 0x0000005305057212 */ /* 0x000fc600078efcff */
[----:B------:R-:W-:Y:S01]  /*1a10*/  IMAD R92, R4, 0x2, R133 ;  /* 0x00000002045c7824 */ /* 0x000fe200078e0285 */
[----:B------:R-:W-:-:S04]  /*1a20*/  LEA R94, R5, R133, 0x1 ;  /* 0x00000085055e7211 */ /* 0x000fc800078e08ff */
[----:B------:R-:W-:Y:S04]  /*1a30*/  LDSM.16.M88.4 R28, [R92+0x3000] ;  /* 0x003000005c1c783b */ /* 0x000fe80000000200 */
[----:B------:R-:W3:Y:S01]  /*1a40*/  LDSM.16.M88.4 R44, [R94] ;  /* 0x000000005e2c783b */ /* 0x000ee20000000200 */
[----:B------:R-:W-:Y:S02]  /*1a50*/  LOP3.LUT P0, RZ, R132, 0x4, RZ, 0xc0, !PT ;  /* 0x0000000484ff7812 */ /* 0x000fe4000780c0ff */
[----:B------:R-:W-:Y:S01]  /*1a60*/  MOV R82, 0x20 ;  /* 0x0000002000527802 */ /* 0x000fe20000000f00 */
[----:B------:R-:W4:Y:S03]  /*1a70*/  LDSM.16.M88.4 R60, [R92+0x3400] ;  /* 0x003400005c3c783b */ /* 0x000f260000000200 */
[----:B------:R-:W-:Y:S01]  /*1a80*/  SEL R82, R82, 0xffffffe0, !P0 ;  /* 0xffffffe052527807 */ /* 0x000fe20004000000 */
[----:B------:R-:W4:Y:S03]  /*1a90*/  LDSM.16.M88.4 R52, [R92+0x3800] ;  /* 0x003800005c34783b */ /* 0x000f260000000200 */
[C---:B------:R-:W-:Y:S01]  /*1aa0*/  IADD3 R84, PT, PT, R82.reuse, R92, RZ ;  /* 0x0000005c52547210 */ /* 0x040fe20007ffe0ff */
[----:B------:R-:W-:Y:S01]  /*1ab0*/  IMAD.IADD R93, R82, 0x1, R94 ;  /* 0x00000001525d7824 */ /* 0x000fe200078e025e */
[----:B-1----:R-:W1:Y:S04]  /*1ac0*/  LDSM.16.M88.4 R8, [R92+0x3c00] ;  /* 0x003c00005c08783b */ /* 0x002e680000000200 */
[----:B------:R-:W-:Y:S04]  /*1ad0*/  LDSM.16.M88.4 R4, [R93] ;  /* 0x000000005d04783b */ /* 0x000fe80000000200 */
[----:B------:R-:W1:Y:S04]  /*1ae0*/  LDSM.16.M88.4 R20, [R84+0x3000] ;  /* 0x003000005414783b */ /* 0x000e680000000200 */
[----:B------:R-:W1:Y:S04]  /*1af0*/  LDSM.16.M88.4 R16, [R84+0x3400] ;  /* 0x003400005410783b */ /* 0x000e680000000200 */
[----:B------:R-:W-:Y:S04]  /*1b00*/  LDSM.16.M88.4 R68, [R94+0x1000] ;  /* 0x001000005e44783b */ /* 0x000fe80000000200 */
[----:B------:R-:W1:Y:S04]  /*1b10*/  LDSM.16.M88.4 R36, [R92+0x4000] ;  /* 0x004000005c24783b */ /* 0x000e680000000200 */
[----:B------:R-:W1:Y:S01]  /*1b20*/  LDSM.16.M88.4 R64, [R84+0x3800] ;  /* 0x003800005440783b */ /* 0x000e620000000200 */
[C---:B---3--:R-:W-:Y:S03]  /*1b30*/  HMMA.16816.F32.BF16 R12, R44.reuse, R28, RZ ;  /* 0x0000001c2c0c723c */ /* 0x048fe600000418ff */
[----:B------:R-:W-:Y:S04]  /*1b40*/  LDSM.16.M88.4 R40, [R93+0x1000] ;  /* 0x001000005d28783b */ /* 0x000fe80000000200 */
[----:B------:R-:W-:Y:S01]  /*1b50*/  LDSM.16.M88.4 R76, [R84+0x4000] ;  /* 0x00400000544c783b */ /* 0x000fe20000000200 */
[C---:B------:R-:W-:Y:S03]  /*1b60*/  HMMA.16816.F32.BF16 R28, R44.reuse, R30, RZ ;  /* 0x0000001e2c1c723c */ /* 0x040fe600000418ff */
[----:B------:R-:W-:Y:S05]  /*1b70*/  LDSM.16.M88.4 R72, [R92+0x4400] ;  /* 0x004400005c48783b */ /* 0x000fea0000000200 */
[C---:B----4-:R-:W-:Y:S08]  /*1b80*/  HMMA.16816.F32.BF16 R24, R44.reuse, R60, RZ ;  /* 0x0000003c2c18723c */ /* 0x050ff000000418ff */
        /* <DEDUP_REMOVED lines=23> */
[----:B------:R-:W-:-:S12]  /*1d00*/  HMMA.16816.F32.BF16 R28, R40, R78, R28 ;  /* 0x0000004e281c723c */ /* 0x000fd8000004181c */
[C---:B---3--:R-:W-:Y:S08]  /*1d10*/  HMMA.16816.F32.BF16 R12, R20.reuse, R16, R12 ;  /* 0x00000010140c723c */ /* 0x048ff0000004180c */
[----:B------:R-:W-:Y:S01]  /*1d20*/  HMMA.16816.F32.BF16 R28, R20, R18, R28 ;  /* 0x00000012141c723c */ /* 0x000fe2000004181c */
[----:B------:R-:W-:Y:S11]  /*1d30*/  LDSM.16.M88.4 R16, [R92+0x4c00] ;  /* 0x004c00005c10783b */ /* 0x000ff60000000200 */
[C---:B-1----:R-:W-:Y:S08]  /*1d40*/  HMMA.16816.F32.BF16 R12, R8.reuse, R4, R12 ;  /* 0x00000004080c723c */ /* 0x042ff0000004180c */
[----:B------:R-:W-:Y:S01]  /*1d50*/  HMMA.16816.F32.BF16 R28, R8, R6, R28 ;  /* 0x00000006081c723c */ /* 0x000fe2000004181c */
[----:B------:R-:W1:Y:S07]  /*1d60*/  LDSM.16.M88.4 R4, [R84+0x4800] ;  /* 0x004800005404783b */ /* 0x000e6e0000000200 */
[C---:B------:R-:W-:Y:S08]  /*1d70*/  HMMA.16816.F32.BF16 R24, R68.reuse, R72, R24 ;  /* 0x000000484418723c */ /* 0x040ff00000041818 */
[----:B------:R-:W-:Y:S01]  /*1d80*/  HMMA.16816.F32.BF16 R60, R68, R74, R60 ;  /* 0x0000004a443c723c */ /* 0x000fe2000004183c */
[-C--:B--2---:R-:W-:Y:S01]  /*1d90*/  FMUL.FTZ R12, R12, R33.reuse ;  /* 0x000000210c0c7220 */ /* 0x084fe20000410000 */
[-C--:B------:R-:W-:Y:S01]  /*1da0*/  FMUL.FTZ R13, R13, R33.reuse ;  /* 0x000000210d0d7220 */ /* 0x080fe20000410000 */
[-C--:B------:R-:W-:Y:S01]  /*1db0*/  FMUL.FTZ R14, R14, R33.reuse ;  /* 0x000000210e0e7220 */ /* 0x080fe20000410000 */
[----:B------:R-:W-:-:S04]  /*1dc0*/  FMUL.FTZ R15, R15, R33 ;  /* 0x000000210f0f7220 */ /* 0x000fc80000410000 */
[C---:B------:R-:W-:Y:S01]  /*1dd0*/  HMMA.16816.F32.BF16 R72, R68.reuse, R64, R56 ;  /* 0x000000404448723c */ /* 0x040fe20000041838 */
[----:B------:R-:W2:Y:S01]  /*1de0*/  MUFU.TANH R64, R12 ;  /* 0x0000000c00407308 */ /* 0x000ea20000002400 */
[----:B------:R-:W3:Y:S06]  /*1df0*/  LDSM.16.M88.4 R56, [R92+0x5400] ;  /* 0x005400005c38783b */ /* 0x000eec0000000200 */
[----:B------:R-:W-:Y:S01]  /*1e00*/  HMMA.16816.F32.BF16 R52, R68, R66, R52 ;  /* 0x000000424434723c */ /* 0x000fe20000041834 */
[----:B------:R-:W4:Y:S07]  /*1e10*/  MUFU.TANH R66, R13 ;  /* 0x0000000d00427308 */ /* 0x000f2e0000002400 */
[C---:B------:R-:W-:Y:S01]  /*1e20*/  HMMA.16816.F32.BF16 R76, R40.reuse, R36, R24 ;  /* 0x00000024284c723c */ /* 0x040fe20000041818 */
[----:B------:R-:W1:Y:S01]  /*1e30*/  MUFU.TANH R65, R14 ;  /* 0x0000000e00417308 */ /* 0x000e620000002400 */
[----:B------:R-:W-:Y:S06]  /*1e40*/  LDSM.16.M88.4 R24, [R84+0x5400] ;  /* 0x005400005418783b */ /* 0x000fec0000000200 */
[C---:B------:R-:W-:Y:S01]  /*1e50*/  HMMA.16816.F32.BF16 R60, R40.reuse, R38, R60 ;  /* 0x00000026283c723c */ /* 0x040fe2000004183c */
[----:B------:R2:W1:Y:S01]  /*1e60*/  MUFU.TANH R67, R15 ;  /* 0x0000000f00437308 */ /* 0x0004620000002400 */
[----:B------:R-:W-:Y:S04]  /*1e70*/  LDSM.16.M88.4 R36, [R84+0x4c00] ;  /* 0x004c00005424783b */ /* 0x000fe80000000200 */
[----:B--2---:R-:W2:Y:S02]  /*1e80*/  LDSM.16.M88.4 R12, [R92+0x5800] ;  /* 0x005800005c0c783b */ /* 0x004ea40000000200 */
[C---:B-1----:R-:W-:Y:S08]  /*1e90*/  HMMA.16816.F32.BF16 R72, R40.reuse, R4, R72 ;  /* 0x000000042848723c */ /* 0x042ff00000041848 */
[----:B------:R-:W-:Y:S01]  /*1ea0*/  HMMA.16816.F32.BF16 R52, R40, R6, R52 ;  /* 0x000000062834723c */ /* 0x000fe20000041834 */
[----:B------:R-:W1:Y:S07]  /*1eb0*/  LDSM.16.M88.4 R4, [R92+0x5c00] ;  /* 0x005c00005c04783b */ /* 0x000e6e0000000200 */
[C---:B------:R-:W-:Y:S08]  /*1ec0*/  HMMA.16816.F32.BF16 R48, R68.reuse, R16, R48 ;  /* 0x000000104430723c */ /* 0x040ff00000041830 */
[----:B------:R-:W-:Y:S08]  /*1ed0*/  HMMA.16816.F32.BF16 R44, R68, R18, R44 ;  /* 0x00000012442c723c */ /* 0x000ff0000004182c */
[C---:B---3--:R-:W-:Y:S08]  /*1ee0*/  HMMA.16816.F32.BF16 R76, R20.reuse, R56, R76 ;  /* 0x00000038144c723c */ /* 0x048ff0000004184c */
[C---:B------:R-:W-:Y:S01]  /*1ef0*/  HMMA.16816.F32.BF16 R60, R20.reuse, R58, R60 ;  /* 0x0000003a143c723c */ /* 0x040fe2000004183c */
[----:B------:R-:W3:Y:S07]  /*1f00*/  LDSM.16.M88.4 R56, [R84+0x5800] ;  /* 0x005800005438783b */ /* 0x000eee0000000200 */
[C---:B--2---:R-:W-:Y:S08]  /*1f10*/  HMMA.16816.F32.BF16 R72, R20.reuse, R12, R72 ;  /* 0x0000000c1448723c */ /* 0x044ff00000041848 */
[----:B------:R-:W-:Y:S01]  /*1f20*/  HMMA.16816.F32.BF16 R52, R20, R14, R52 ;  /* 0x0000000e1434723c */ /* 0x000fe20000041834 */
[----:B------:R-:W2:Y:S01]  /*1f30*/  LDSM.16.M88.4 R12, [R84+0x5c00] ;  /* 0x005c0000540c783b */ /* 0x000ea20000000200 */
[-C--:B------:R-:W-:Y:S01]  /*1f40*/  FMUL.FTZ R28, R28, R33.reuse ;  /* 0x000000211c1c7220 */ /* 0x080fe20000410000 */
[-C--:B------:R-:W-:Y:S01]  /*1f50*/  FMUL.FTZ R29, R29, R33.reuse ;  /* 0x000000211d1d7220 */ /* 0x080fe20000410000 */
[-C--:B------:R-:W-:Y:S01]  /*1f60*/  FMUL.FTZ R30, R30, R33.reuse ;  /* 0x000000211e1e7220 */ /* 0x080fe20000410000 */
[----:B------:R-:W-:-:S03]  /*1f70*/  FMUL.FTZ R31, R31, R33 ;  /* 0x000000211f1f7220 */ /* 0x000fc60000410000 */
[----:B------:R-:W-:Y:S01]  /*1f80*/  HMMA.16816.F32.BF16 R48, R40, R36, R48 ;  /* 0x000000242830723c */ /* 0x000fe20000041830 */
[----:B------:R-:W-:Y:S01]  /*1f90*/  ISETP.NE.AND P4, PT, R32, 0x1, PT ;  /* 0x000000012000780c */ /* 0x000fe20003f85270 */
[----:B------:R-:W-:-:S06]  /*1fa0*/  DEPBAR.LE SB0, 0x0 ;  /* 0x000080000000791a */ /* 0x000fcc0000000000 */
[----:B------:R-:W-:-:S12]  /*1fb0*/  HMMA.16816.F32.BF16 R44, R40, R38, R44 ;  /* 0x00000026282c723c */ /* 0x000fd8000004182c */
[C---:B-1----:R-:W-:Y:S08]  /*1fc0*/  HMMA.16816.F32.BF16 R48, R20.reuse, R4, R48 ;  /* 0x000000041430723c */ /* 0x042ff00000041830 */
[----:B------:R-:W-:Y:S08]  /*1fd0*/  HMMA.16816.F32.BF16 R44, R20, R6, R44 ;  /* 0x00000006142c723c */ /* 0x000ff0000004182c */
[C---:B------:R-:W-:Y:S08]  /*1fe0*/  HMMA.16816.F32.BF16 R76, R8.reuse, R24, R76 ;  /* 0x00000018084c723c */ /* 0x040ff0000004184c */
[C---:B------:R-:W-:Y:S08]  /*1ff0*/  HMMA.16816.F32.BF16 R60, R8.reuse, R26, R60 ;  /* 0x0000001a083c723c */ /* 0x040ff0000004183c */
[C---:B---3--:R-:W-:Y:S08]  /*2000*/  HMMA.16816.F32.BF16 R72, R8.reuse, R56, R72 ;  /* 0x000000380848723c */ /* 0x048ff00000041848 */
[C---:B------:R-:W-:Y:S08]  /*2010*/  HMMA.16816.F32.BF16 R52, R8.reuse, R58, R52 ;  /* 0x0000003a0834723c */ /* 0x040ff00000041834 */
[C---:B--2---:R-:W-:Y:S08]  /*2020*/  HMMA.16816.F32.BF16 R48, R8.reuse, R12, R48 ;  /* 0x0000000c0830723c */ /* 0x044ff00000041830 */
[----:B------:R-:W-:Y:S01]  /*2030*/  HMMA.16816.F32.BF16 R44, R8, R14, R44 ;  /* 0x0000000e082c723c */ /* 0x000fe2000004182c */
[----:B------:R1:W2:Y:S01]  /*2040*/  MUFU.TANH R93, R28 ;  /* 0x0000001c005d7308 */ /* 0x0002a20000002400 */
[-C--:B------:R-:W-:Y:S01]  /*2050*/  FMUL.FTZ R16, R76, R33.reuse ;  /* 0x000000214c107220 */ /* 0x080fe20000410000 */
[-C--:B------:R-:W-:Y:S01]  /*2060*/  FMUL.FTZ R17, R77, R33.reuse ;  /* 0x000000214d117220 */ /* 0x080fe20000410000 */
[-C--:B------:R-:W-:Y:S01]  /*2070*/  FMUL.FTZ R24, R78, R33.reuse ;  /* 0x000000214e187220 */ /* 0x080fe20000410000 */
[-C--:B------:R-:W-:Y:S01]  /*2080*/  FMUL.FTZ R25, R79, R33.reuse ;  /* 0x000000214f197220 */ /* 0x080fe20000410000 */
[-C--:B------:R-:W-:Y:S01]  /*2090*/  FMUL.FTZ R27, R60, R33.reuse ;  /* 0x000000213c1b7220 */ /* 0x080fe20000410000 */
[----:B------:R-:W-:-:S02]  /*20a0*/  FMUL.FTZ R26, R62, R33 ;  /* 0x000000213e1a7220 */ /* 0x000fc40000410000 */
[----:B------:R3:W2:Y:S01]  /*20b0*/  MUFU.TANH R94, R29 ;  /* 0x0000001d005e7308 */ /* 0x0006a20000002400 */
        /* <DEDUP_REMOVED lines=8> */
[-C--:B-1----:R-:W-:Y:S01]  /*2140*/  FMUL.FTZ R28, R63, R33.reuse ;  /* 0x000000213f1c7220 */ /* 0x082fe20000410000 */
[-C--:B------:R-:W-:Y:S01]  /*2150*/  FMUL.FTZ R48, R48, R33.reuse ;  /* 0x0000002130307220 */ /* 0x080fe20000410000 */
[-C--:B------:R-:W-:Y:S01]  /*2160*/  FMUL.FTZ R49, R49, R33.reuse ;  /* 0x0000002131317220 */ /* 0x080fe20000410000 */
[-C--:B------:R-:W-:Y:S01]  /*2170*/  FMUL.FTZ R50, R50, R33.reuse ;  /* 0x0000002132327220 */ /* 0x080fe20000410000 */
[-C--:B------:R-:W-:Y:S01]  /*2180*/  FMUL.FTZ R51, R51, R33.reuse ;  /* 0x0000002133337220 */ /* 0x080fe20000410000 */
[-C--:B------:R-:W-:Y:S01]  /*2190*/  FMUL.FTZ R44, R44, R33.reuse ;  /* 0x000000212c2c7220 */ /* 0x080fe20000410000 */
[-C--:B------:R-:W-:Y:S01]  /*21a0*/  FMUL.FTZ R45, R45, R33.reuse ;  /* 0x000000212d2d7220 */ /* 0x080fe20000410000 */
[-C--:B---3--:R-:W-:Y:S01]  /*21b0*/  FMUL.FTZ R29, R61, R33.reuse ;  /* 0x000000213d1d7220 */ /* 0x088fe20000410000 */
[-C--:B------:R-:W-:Y:S01]  /*21c0*/  FMUL.FTZ R46, R46, R33.reuse ;  /* 0x000000212e2e7220 */ /* 0x080fe20000410000 */
[----:B------:R-:W-:Y:S01]  /*21d0*/  FMUL.FTZ R47, R47, R33 ;  /* 0x000000212f2f7220 */ /* 0x000fe20000410000 */
[----:B------:R-:W1:Y:S08]  /*21e0*/  MUFU.TANH R30, R30 ;  /* 0x0000001e001e7308 */ /* 0x000e700000002400 */
        /* <DEDUP_REMOVED lines=24> */
[----:B------:R1:W1:Y:S01]  /*2370*/  MUFU.TANH R104, R47 ;  /* 0x0000002f00687308 */ /* 0x0002620000002400 */
[----:B------:R-:W-:Y:S01]  /*2380*/  BSSY.RECONVERGENT B1, `(.L_x_8740) ;  /* 0x0000066000017945 */ /* 0x000fe20003800200 */
[C---:B------:R-:W-:Y:S01]  /*2390*/  SHF.L.U64.HI R84, R90.reuse, 0x5, R91 ;  /* 0x000000055a547819 */ /* 0x040fe2000001025b */
[----:B------:R-:W-:Y:S01]  /*23a0*/  IMAD.SHL.U32 R33, R90, 0x20, RZ ;  /* 0x000000205a217824 */ /* 0x000fe200078e00ff */
[C---:B------:R-:W-:Y:S01]  /*23b0*/  SHF.L.U64.HI R144, R80.reuse, 0x5, R81 ;  /* 0x0000000550907819 */ /* 0x040fe20000010251 */
[----:B------:R-:W-:Y:S01]  /*23c0*/  IMAD.MOV.U32 R148, RZ, RZ, R89 ;  /* 0x000000ffff947224 */ /* 0x000fe200078e0059 */
[----:B------:R-:W-:-:S02]  /*23d0*/  SHF.L.U32 R143, R80, 0x5, RZ ;  /* 0x00000005508f7819 */ /* 0x000fc400000006ff */
[----:B------:R-:W-:Y:S02]  /*23e0*/  MOV R149, R88 ;  /* 0x0000005800957202 */ /* 0x000fe40000000f00 */
[----:B------:R-:W-:Y:S02]  /*23f0*/  MOV R160, R87 ;  /* 0x0000005700a07202 */ /* 0x000fe40000000f00 */
[----:B------:R-:W-:Y:S01]  /*2400*/  MOV R161, R86 ;  /* 0x0000005600a17202 */ /* 0x000fe20000000f00 */
        /* <DEDUP_REMOVED lines=15> */
.L_x_8743:
[----:B------:R-:W2:Y:S01]  /*2500*/  LD.E R11, desc[UR4][R2.64+0x170] ;  /* 0x00017004020b7980 */ /* 0x000ea2000c101900 */
[C---:B------:R-:W-:Y:S02]  /*2510*/  LEA R9, R32.reuse, 0xffffff80, 0x6 ;  /* 0xffffff8020097811 */ /* 0x040fe400078e30ff */
[----:B------:R-:W-:Y:S02]  /*2520*/  LEA R12, R32, 0xffffffc0, 0x6 ;  /* 0xffffffc0200c7811 */ /* 0x000fe400078e30ff */
        /* <DEDUP_REMOVED lines=29> */
[----:B------:R-:W-:Y:S02]  /*2700*/  LOP3.LUT R4, RZ, R11, RZ, 0x33, !PT ;  /* 0x0000000bff047212 */ /* 0x000fe400078e33ff */
[----:B------:R-:W-:-:S07]  /*2710*/  ISETP.GE.U32.AND P6, PT, R5, R7, PT ;  /* 0x000000070500720c */ /* 0x000fce0003fc6070 */
[----:B------:R-:W-:-:S05]  /*2720*/  @P5 IADD3 R8, PT, PT, R8, 0x1, RZ ;  /* 0x0000000108085810 */ /* 0x000fca0007ffe0ff */
[----:B------:R-:W-:Y:S02]  /*2730*/  IMAD.MOV.U32 R7, RZ, RZ, R8 ;  /* 0x000000ffff077224 */ /* 0x000fe400078e0008 */
[----:B------:R-:W-:Y:S01]  /*2740*/  @P6 VIADD R10, R10, 0x1 ;  /* 0x000000010a0a6836 */ /* 0x000fe20000000000 */
[----:B------:R-:W2:Y:S02]  /*2750*/  LD.E.64 R8, desc[UR4][R2.64+0x38] ;  /* 0x0000380402087980 */ /* 0x000ea4000c101b00 */
[----:B------:R-:W-:Y:S01]  /*2760*/  @!P0 IADD3 R7, PT, PT, -R7, RZ, RZ ;  /* 0x000000ff07078210 */ /* 0x000fe20007ffe1ff */
[----:B------:R-:W-:-:S03]  /*2770*/  @!P2 IMAD.MOV R10, RZ, RZ, -R10 ;  /* 0x000000ffff0aa224 */ /* 0x000fc600078e0a0a */
        /* <DEDUP_REMOVED lines=23> */
.L_x_8744:
[----:B------:R-:W-:Y:S05]  /*28f0*/  BSYNC.RECONVERGENT B0 ;  /* 0x0000000000007941 */ /* 0x000fea0003800200 */
.L_x_8742:
        /* <DEDUP_REMOVED lines=14> */
.L_x_8741:
[----:B------:R-:W-:Y:S05]  /*29e0*/  BSYNC.RECONVERGENT B1 ;  /* 0x0000000000017941 */ /* 0x000fea0003800200 */
.L_x_8740:
[----:B------:R-:W3:Y:S01]  /*29f0*/  LD.E R108, desc[UR4][R2.64+0xdc] ;  /* 0x0000dc04026c7980 */ /* 0x000ee2000c101900 */
[----:B--2---:R-:W-:Y:S02]  /*2a00*/  FMNMX3.FTZ R7, R64, R66, R93, !PT ;  /* 0x0000004240077276 */ /* 0x004fe4000781005d */
        /* <DEDUP_REMOVED lines=67> */
[--C-:B------:R-:W-:Y:S01]  /*2e40*/  FFMA.FTZ R119, R119, R108, -R123.reuse ;  /* 0x0000006c77777223 */ /* 0x100fe2000001087b */
[----:B---3--:R-:W-:Y:S01]  /*2e50*/  F2FP.BF16.F32.PACK_AB R48, R101, R102 ;  /* 0x000000666530723e */ /* 0x008fe200000010ff */
[-CC-:B------:R-:W-:Y:S01]  /*2e60*/  FFMA.FTZ R112, R112, R108.reuse, -R123.reuse ;  /* 0x0000006c70707223 */ /* 0x180fe2000001087b */
[----:B------:R-:W3:Y:S01]  /*2e70*/  MUFU.EX2 R99, R99 ;  /* 0x0000006300637308 */ /* 0x000ee20000000800 */
[-CC-:B------:R-:W-:Y:S01]  /*2e80*/  FFMA.FTZ R113, R113, R108.reuse, -R123.reuse ;  /* 0x0000006c71717223 */ /* 0x180fe2000001087b */
[-CC-:B------:R-:W-:Y:S01]  /*2e90*/  FFMA.FTZ R115, R115, R108.reuse, -R123.reuse ;  /* 0x0000006c73737223 */ /* 0x180fe2000001087b */
[-C--:B------:R-:W-:Y:S01]  /*2ea0*/  FFMA.FTZ R163, R114, R108.reuse, -R123 ;  /* 0x0000006c72a37223 */ /* 0x080fe2000001087b */
[----:B------:R-:W1:Y:S01]  /*2eb0*/  MUFU.EX2 R96, R96 ;  /* 0x0000006000607308 */ /* 0x000e620000000800 */
[----:B------:R-:W-:Y:S01]  /*2ec0*/  FFMA.FTZ R162, R104, R108, -R109 ;  /* 0x0000006c68a27223 */ /* 0x000fe2000001086d */
[----:B-----5:R-:W-:Y:S01]  /*2ed0*/  F2FP.BF16.F32.PACK_AB R50, R97, R98 ;  /* 0x000000626132723e */ /* 0x020fe200000010ff */
[-C--:B------:R-:W-:Y:S01]  /*2ee0*/  FFMA.FTZ R116, R116, R108.reuse, -R123 ;  /* 0x0000006c74747223 */ /* 0x080fe2000001087b */
[----:B------:R-:W5:Y:S01]  /*2ef0*/  MUFU.EX2 R95, R95 ;  /* 0x0000005f005f7308 */ /* 0x000f620000000800 */
[----:B------:R-:W-:Y:S01]  /*2f00*/  FFMA.FTZ R107, R107, R108, -R109 ;  /* 0x0000006c6b6b7223 */ /* 0x000fe2000001086d */
[----:B------:R-:W-:-:S02]  /*2f10*/  FADD.FTZ R101, R102, R101 ;  /* 0x0000006566657221 */ /* 0x000fc40000010000 */
[----:B------:R-:W2:Y:S01]  /*2f20*/  MUFU.EX2 R91, R91 ;  /* 0x0000005b005b7308 */ /* 0x000ea20000000800 */
[----:B---3--:R-:W-:Y:S01]  /*2f30*/  F2FP.BF16.F32.PACK_AB R49, R99, R100 ;  /* 0x000000646331723e */ /* 0x008fe200000010ff */
[----:B------:R-:W-:Y:S02]  /*2f40*/  FADD.FTZ R99, R100, R99 ;  /* 0x0000006364637221 */ /* 0x000fe40000010000 */
[----:B------:R-:W-:Y:S01]  /*2f50*/  MUFU.EX2 R90, R90 ;  /* 0x0000005a005a7308 */ /* 0x000fe20000000800 */
[----:B------:R-:W-:Y:S01]  /*2f60*/  FADD.FTZ R101, R98, R101 ;  /* 0x0000006562657221 */ /* 0x000fe20000010000 */
[----:B-1----:R-:W-:Y:S02]  /*2f70*/  FADD.FTZ R99, R96, R99 ;  /* 0x0000006360637221 */ /* 0x002fe40000010000 */
[----:B------:R-:W-:Y:S01]  /*2f80*/  MUFU.EX2 R88, R88 ;  /* 0x0000005800587308 */ /* 0x000fe20000000800 */
[----:B------:R-:W-:Y:S01]  /*2f90*/  FADD.FTZ R97, R97, R101 ;  /* 0x0000006561617221 */ /* 0x000fe20000010000 */
[C---:B-----5:R-:W-:Y:S01]  /*2fa0*/  F2FP.BF16.F32.PACK_AB R51, R95.reuse, R96 ;  /* 0x000000605f33723e */ /* 0x060fe200000010ff */
[----:B------:R-:W-:Y:S01]  /*2fb0*/  FADD.FTZ R95, R95, R99 ;  /* 0x000000635f5f7221 */ /* 0x000fe20000010000 */
[----:B------:R-:W-:Y:S01]  /*2fc0*/  MUFU.EX2 R87, R87 ;  /* 0x0000005700577308 */ /* 0x000fe20000000800 */
[----:B--2---:R-:W-:-:S03]  /*2fd0*/  FADD.FTZ R97, R91, R97 ;  /* 0x000000615b617221 */ /* 0x004fc60000010000 */
        /* <DEDUP_REMOVED lines=36> */
[C---:B------:R-:W-:Y:S08]  /*3220*/  HMMA.16816.F32.BF16 R64, R4.reuse, R12, R64 ;  /* 0x0000000c0440723c */ /* 0x040ff00000041840 */
[C---:B------:R-:W-:Y:S01]  /*3230*/  HMMA.16816.F32.BF16 R60, R4.reuse, R14, R60 ;  /* 0x0000000e043c723c */ /* 0x040fe2000004183c */
[----:B------:R-:W1:Y:S07]  /*3240*/  LDSM.16.MT88.4 R12, [R117+0x7800] ;  /* 0x00780000750c783b */ /* 0x000e6e0000004200 */
[C---:B------:R-:W-:Y:S01]  /*3250*/  HMMA.16816.F32.BF16 R56, R4.reuse, R8, R56 ;  /* 0x000000080438723c */ /* 0x040fe20000041838 */
[-CC-:B------:R-:W-:Y:S01]  /*3260*/  FFMA.FTZ R9, R111, R108.reuse, -R109.reuse ;  /* 0x0000006c6f097223 */ /* 0x180fe2000001086d */
[-CC-:B------:R-:W-:Y:S01]  /*3270*/  FFMA.FTZ R8, R118, R108.reuse, -R109.reuse ;  /* 0x0000006c76087223 */ /* 0x180fe2000001086d */
[----:B------:R2:W-:Y:S04]  /*3280*/  MUFU.EX2 R111, R122 ;  /* 0x0000007a006f7308 */ /* 0x0005e80000000800 */
[----:B------:R-:W3:Y:S01]  /*3290*/  MUFU.EX2 R118, R9 ;  /* 0x0000000900767308 */ /* 0x000ee20000000800 */
[----:B------:R-:W-:Y:S01]  /*32a0*/  HMMA.16816.F32.BF16 R36, R4, R28, R36 ;  /* 0x0000001c0424723c */ /* 0x000fe20000041824 */
[----:B------:R-:W-:-:S02]  /*32b0*/  FFMA.FTZ R28, R121, R108, -R109 ;  /* 0x0000006c791c7223 */ /* 0x000fc4000001086d */
[----:B------:R5:W1:Y:S05]  /*32c0*/  MUFU.EX2 R121, R8 ;  /* 0x0000000800797308 */ /* 0x000a6a0000000800 */
[----:B------:R-:W-:Y:S01]  /*32d0*/  HMMA.16816.F32.BF16 R52, R4, R10, R52 ;  /* 0x0000000a0434723c */ /* 0x000fe20000041834 */
[----:B--2---:R-:W-:Y:S02]  /*32e0*/  FFMA.FTZ R122, R120, R108, -R109 ;  /* 0x0000006c787a7223 */ /* 0x004fe4000001086d */
[----:B------:R2:W-:Y:S01]  /*32f0*/  MUFU.EX2 R120, R28 ;  /* 0x0000001c00787308 */ /* 0x0005e20000000800 */
[----:B---3--:R-:W-:-:S03]  /*3300*/  FADD.FTZ R92, R118, R92 ;  /* 0x0000005c765c7221 */ /* 0x008fc60000010000 */
[----:B------:R-:W3:Y:S01]  /*3310*/  MUFU.EX2 R122, R122 ;  /* 0x0000007a007a7308 */ /* 0x000ee20000000800 */
[C---:B------:R-:W-:Y:S01]  /*3320*/  HMMA.16816.F32.BF16 R40, R4.reuse, R30, R40 ;  /* 0x0000001e0428723c */ /* 0x040fe20000041828 */
[----:B-----5:R-:W5:Y:S07]  /*3330*/  LDSM.16.MT88.4 R8, [R103+0x7800] ;  /* 0x007800006708783b */ /* 0x020f6e0000004200 */
[C---:B----4-:R-:W-:Y:S01]  /*3340*/  HMMA.16816.F32.BF16 R72, R4.reuse, R16, R72 ;  /* 0x000000100448723c */ /* 0x050fe20000041848 */
[----:B--2---:R-:W2:Y:S07]  /*3350*/  LDSM.16.MT88.4 R28, [R117+0x8800] ;  /* 0x00880000751c783b */ /* 0x004eae0000004200 */
[C---:B------:R-:W-:Y:S01]  /*3360*/  HMMA.16816.F32.BF16 R68, R4.reuse, R18, R68 ;  /* 0x000000120444723c */ /* 0x040fe20000041844 */
[----:B------:R-:W4:Y:S07]  /*3370*/  LDSM.16.MT88.4 R16, [R103+0x6800] ;  /* 0x006800006710783b */ /* 0x000f2e0000004200 */
[C---:B------:R-:W-:Y:S08]  /*3380*/  HMMA.16816.F32.BF16 R80, R4.reuse, R20, R80 ;  /* 0x000000140450723c */ /* 0x040ff00000041850 */
[C---:B------:R-:W-:Y:S01]  /*3390*/  HMMA.16816.F32.BF16 R76, R4.reuse, R22, R76 ;  /* 0x00000016044c723c */ /* 0x040fe2000004184c */
[----:B------:R-:W4:Y:S07]  /*33a0*/  LDSM.16.MT88.4 R20, [R117+0x6800] ;  /* 0x006800007514783b */ /* 0x000f2e0000004200 */
[C---:B------:R-:W-:Y:S08]  /*33b0*/  HMMA.16816.F32.BF16 R44, R4.reuse, R24, R44 ;  /* 0x00000018042c723c */ /* 0x040ff0000004182c */
[----:B------:R-:W-:Y:S01]  /*33c0*/  HMMA.16816.F32.BF16 R48, R4, R26, R48 ;  /* 0x0000001a0430723c */ /* 0x000fe20000041830 */
[----:B------:R-:W-:Y:S01]  /*33d0*/  F2FP.BF16.F32.PACK_AB R4, R119, R110 ;  /* 0x0000006e7704723e */ /* 0x000fe200000010ff */
[----:B------:R-:W-:Y:S01]  /*33e0*/  LDSM.16.MT88.4 R24, [R117+0x6c00] ;  /* 0x006c00007518783b */ /* 0x000fe20000004200 */
[----:B-1----:R-:W-:Y:S01]  /*33f0*/  F2FP.BF16.F32.PACK_AB R5, R121, R118 ;  /* 0x000000767905723e */ /* 0x002fe200000010ff */
        /* <DEDUP_REMOVED lines=9> */
[----:B------:R-:W-:-:S04]  /*3490*/  FADD.FTZ R111, R113, R111 ;  /* 0x0000006f716f7221 */ /* 0x000fc80000010000 */
[----:B------:R-:W-:Y:S02]  /*34a0*/  FADD.FTZ R111, R114, R111 ;  /* 0x0000006f726f7221 */ /* 0x000fe40000010000 */
[----:B------:R-:W-:Y:S01]  /*34b0*/  HMMA.16816.F32.BF16 R60, R4, R14, R60 ;  /* 0x0000000e043c723c */ /* 0x000fe2000004183c */
[----:B------:R-:W1:Y:S01]  /*34c0*/  LDSM.16.MT88.4 R12, [R103+0x8800] ;  /* 0x00880000670c783b */ /* 0x000e620000004200 */
[----:B------:R-:W-:-:S06]  /*34d0*/  FADD.FTZ R111, R115, R111 ;  /* 0x0000006f736f7221 */ /* 0x000fcc0000010000 */
[C---:B-----5:R-:W-:Y:S08]  /*34e0*/  HMMA.16816.F32.BF16 R56, R4.reuse, R8, R56 ;  /* 0x000000080438723c */ /* 0x060ff00000041838 */
[C---:B------:R-:W-:Y:S01]  /*34f0*/  HMMA.16816.F32.BF16 R52, R4.reuse, R10, R52 ;  /* 0x0000000a0434723c */ /* 0x040fe20000041834 */
[----:B------:R-:W3:Y:S07]  /*3500*/  LDSM.16.MT88.4 R8, [R117+0x8c00] ;  /* 0x008c00007508783b */ /* 0x000eee0000004200 */
[----:B--2---:R-:W-:Y:S01]  /*3510*/  HMMA.16816.F32.BF16 R36, R4, R28, R36 ;  /* 0x0000001c0424723c */ /* 0x004fe20000041824 */
[----:B------:R-:W-:-:S06]  /*3520*/  FFMA.FTZ R29, R105, R108, -R109 ;  /* 0x0000006c691d7223 */ /* 0x000fcc000001086d */
[----:B------:R-:W-:Y:S01]  /*3530*/  MUFU.EX2 R29, R29 ;  /* 0x0000001d001d7308 */ /* 0x000fe20000000800 */
[C---:B----4-:R-:W-:Y:S01]  /*3540*/  HMMA.16816.F32.BF16 R72, R4.reuse, R16, R72 ;  /* 0x000000100448723c */ /* 0x050fe20000041848 */
[----:B------:R-:W-:Y:S02]  /*3550*/  FFMA.FTZ R16, R106, R108, -R109 ;  /* 0x0000006c6a107223 */ /* 0x000fe4000001086d */
[----:B------:R-:W2:Y:S04]  /*3560*/  MUFU.EX2 R106, R107 ;  /* 0x0000006b006a7308 */ /* 0x000ea80000000800 */
[----:B------:R-:W4:Y:S01]  /*3570*/  MUFU.EX2 R28, R16 ;  /* 0x00000010001c7308 */ /* 0x000f220000000800 */
[C---:B------:R-:W-:Y:S08]  /*3580*/  HMMA.16816.F32.BF16 R40, R4.reuse, R30, R40 ;  /* 0x0000001e0428723c */ /* 0x040ff00000041828 */
[----:B------:R-:W-:Y:S01]  /*3590*/  HMMA.16816.F32.BF16 R80, R4, R20, R80 ;  /* 0x000000140450723c */ /* 0x000fe20000041850 */
[----:B--2---:R-:W-:-:S04]  /*35a0*/  FADD.FTZ R122, R106, R122 ;  /* 0x0000007a6a7a7221 */ /* 0x004fc80000010000 */
[----:B----4-:R-:W-:-:S03]  /*35b0*/  FADD.FTZ R122, R28, R122 ;  /* 0x0000007a1c7a7221 */ /* 0x010fc60000010000 */
[----:B------:R-:W-:Y:S01]  /*35c0*/  HMMA.16816.F32.BF16 R76, R4, R22, R76 ;  /* 0x00000016044c723c */ /* 0x000fe2000004184c */
[----:B------:R-:W2:Y:S01]  /*35d0*/  LDSM.16.MT88.4 R20, [R117+0x7c00] ;  /* 0x007c00007514783b */ /* 0x000ea20000004200 */
[----:B------:R-:W-:-:S06]  /*35e0*/  FADD.FTZ R122, R29, R122 ;  /* 0x0000007a1d7a7221 */ /* 0x000fcc0000010000 */
[C---:B------:R-:W-:Y:S01]  /*35f0*/  HMMA.16816.F32.BF16 R68, R4.reuse, R18, R68 ;  /* 0x000000120444723c */ /* 0x040fe20000041844 */
[----:B------:R-:W4:Y:S07]  /*3600*/  LDSM.16.MT88.4 R16, [R103+0x6c00] ;  /* 0x006c00006710783b */ /* 0x000f2e0000004200 */
[C---:B-1----:R-:W-:Y:S08]  /*3610*/  HMMA.16816.F32.BF16 R44, R4.reuse, R12, R44 ;  /* 0x0000000c042c723c */ /* 0x042ff0000004182c */
[----:B------:R-:W-:Y:S01]  /*3620*/  HMMA.16816.F32.BF16 R48, R4, R14, R48 ;  /* 0x0000000e0430723c */ /* 0x000fe20000041830 */
[----:B------:R-:W-:Y:S01]  /*3630*/  F2FP.BF16.F32.PACK_AB R4, R114, R113 ;  /* 0x000000717204723e */ /* 0x000fe200000010ff */
[----:B------:R-:W1:Y:S01]  /*3640*/  LDSM.16.MT88.4 R12, [R103+0x7c00] ;  /* 0x007c0000670c783b */ /* 0x000e620000004200 */
[----:B------:R-:W-:-:S02]  /*3650*/  F2FP.BF16.F32.PACK_AB R5, R28, R106 ;  /* 0x0000006a1c05723e */ /* 0x000fc400000010ff */
[C---:B------:R-:W-:Y:S01]  /*3660*/  F2FP.BF16.F32.PACK_AB R6, R163.reuse, R115 ;  /* 0x00000073a306723e */ /* 0x040fe200000010ff */
[----:B------:R-:W-:Y:S01]  /*3670*/  FADD.FTZ R163, R163, R111 ;  /* 0x0000006fa3a37221 */ /* 0x000fe20000010000 */
[C---:B------:R-:W-:Y:S01]  /*3680*/  F2FP.BF16.F32.PACK_AB R7, R162.reuse, R29 ;  /* 0x0000001da207723e */ /* 0x040fe200000010ff */
[----:B------:R-:W-:-:S06]  /*3690*/  FADD.FTZ R162, R162, R122 ;  /* 0x0000007aa2a27221 */ /* 0x000fcc0000010000 */
[C---:B---3--:R-:W-:Y:S08]  /*36a0*/  HMMA.16816.F32.BF16 R36, R4.reuse, R8, R36 ;  /* 0x000000080424723c */ /* 0x048ff00000041824 */
[C---:B------:R-:W-:Y:S01]  /*36b0*/  HMMA.16816.F32.BF16 R40, R4.reuse, R10, R40 ;  /* 0x0000000a0428723c */ /* 0x040fe20000041828 */
[----:B------:R-:W3:Y:S07]  /*36c0*/  LDSM.16.MT88.4 R8, [R103+0x8c00] ;  /* 0x008c00006708783b */ /* 0x000eee0000004200 */
[C---:B------:R-:W-:Y:S08]  /*36d0*/  HMMA.16816.F32.BF16 R80, R4.reuse, R24, R80 ;  /* 0x000000180450723c */ /* 0x040ff00000041850 */
[C---:B------:R-:W-:Y:S08]  /*36e0*/  HMMA.16816.F32.BF16 R76, R4.reuse, R26, R76 ;  /* 0x0000001a044c723c */ /* 0x040ff0000004184c */
[C---:B--2---:R-:W-:Y:S08]  /*36f0*/  HMMA.16816.F32.BF16 R64, R4.reuse, R20, R64 ;  /* 0x000000140440723c */ /* 0x044ff00000041840 */
[C---:B------:R-:W-:Y:S08]  /*3700*/  HMMA.16816.F32.BF16 R60, R4.reuse, R22, R60 ;  /* 0x00000016043c723c */ /* 0x040ff0000004183c */
[C---:B----4-:R-:W-:Y:S08]  /*3710*/  HMMA.16816.F32.BF16 R72, R4.reuse, R16, R72 ;  /* 0x000000100448723c */ /* 0x050ff00000041848 */
        /* <DEDUP_REMOVED lines=8> */
[----:B------:R-:W-:Y:S01]  /*37a0*/  IMAD.MOV.U32 R155, RZ, RZ, R0 ;  /* 0x000000ffff9b7224 */ /* 0x000fe200078e0000 */
[C---:B------:R-:W-:Y:S01]  /*37b0*/  SHF.L.U64.HI R142, R33.reuse, 0x1, R84 ;  /* 0x00000001218e7819 */ /* 0x040fe20000010254 */
[----:B------:R-:W-:Y:S01]  /*37c0*/  IMAD.SHL.U32 R141, R33, 0x2, RZ ;  /* 0x00000002218d7824 */ /* 0x000fe200078e00ff */
[----:B------:R-:W-:Y:S01]  /*37d0*/  ISETP.NE.AND.EX P1, PT, R35, RZ, PT, P1 ;  /* 0x000000ff2300720c */ /* 0x000fe20003f25310 */
[----:B------:R-:W-:Y:S01]  /*37e0*/  IMAD.MOV.U32 R0, RZ, RZ, R86 ;  /* 0x000000ffff007224 */ /* 0x000fe200078e0056 */
[----:B------:R-:W-:Y:S02]  /*37f0*/  MOV R84, R85 ;  /* 0x0000005500547202 */ /* 0x000fe40000000f00 */
[C---:B------:R-:W-:Y:S02]  /*3800*/  IADD3 R156, PT, PT, R32.reuse, -0x2, RZ ;  /* 0xfffffffe209c7810 */ /* 0x040fe40007ffe0ff */
[----:B------:R-:W-:-:S07]  /*3810*/  IADD3 R154, PT, PT, -R32, 0x1, RZ ;  /* 0x00000001209a7810 */ /* 0x000fce0007ffe1ff */
.L_x_8752:
        /* <DEDUP_REMOVED lines=15> */
[----:B-1----:R-:W-:Y:S08]  /*3910*/  @!P1 BRA `(.L_x_8747) ;  /* 0x0000000000f89947 */ /* 0x002ff00003800000 */
        /* <DEDUP_REMOVED lines=62> */
.L_x_8747:
[----:B------:R-:W-:Y:S05]  /*3d00*/  BSYNC.RECONVERGENT B0 ;  /* 0x0000000000007941 */ /* 0x000fea0003800200 */
.L_x_8746:
[----:B------:R-:W1:Y:S01]  /*3d10*/  S2UR UR6, SR_CgaCtaId ;  /* 0x00000000000679c3 */ /* 0x000e620000008800 */
[C---:B------:R-:W-:Y:S01]  /*3d20*/  SHF.L.U32 R140, R132.reuse, 0x3, RZ ;  /* 0x00000003848c7819 */ /* 0x040fe200000006ff */
[----:B------:R-:W-:Y:S01]  /*3d30*/  UMOV UR7, 0x400 ;  /* 0x0000040000077882 */ /* 0x000fe20000000000 */
[----:B------:R-:W-:Y:S01]  /*3d40*/  LOP3.LUT R158, R132, 0x18, RZ, 0xc0, !PT ;  /* 0x00000018849e7812 */ /* 0x000fe200078ec0ff */
[----:B------:R-:W-:Y:S01]  /*3d50*/  IMAD.MOV.U32 R7, RZ, RZ, R148 ;  /* 0x000000ffff077224 */ /* 0x000fe200078e0094 */
[----:B------:R-:W-:Y:S01]  /*3d60*/  LOP3.LUT R4, R140, 0xc0, RZ, 0xc0, !PT ;  /* 0x000000c08c047812 */ /* 0x000fe200078ec0ff */
[----:B------:R-:W-:Y:S01]  /*3d70*/  IMAD.SHL.U32 R138, R132, 0x20, RZ ;  /* 0x00000020848a7824 */ /* 0x000fe200078e00ff */
[----:B------:R-:W-:Y:S01]  /*3d80*/  LOP3.LUT R139, R140, 0x18, RZ, 0xc0, !PT ;  /* 0x000000188c8b7812 */ /* 0x000fe200078ec0ff */
[----:B------:R-:W-:Y:S01]  /*3d90*/  IMAD.MOV.U32 R85, RZ, RZ, 0x20 ;  /* 0x00000020ff557424 */ /* 0x000fe200078e00ff */
[----:B------:R-:W-:Y:S01]  /*3da0*/  LOP3.LUT R158, R4, R158, RZ, 0xfc, !PT ;  /* 0x0000009e049e7212 */ /* 0x000fe200078efcff */
[----:B------:R-:W-:Y:S01]  /*3db0*/  BSSY.RECONVERGENT B1, `(.L_x_8748) ;  /* 0x0000115000017945 */ /* 0x000fe20003800200 */
[----:B------:R-:W-:Y:S02]  /*3dc0*/  LOP3.LUT R4, R140, 0x1f20, RZ, 0xc0, !PT ;  /* 0x00001f208c047812 */ /* 0x000fe400078ec0ff */
[----:B------:R-:W-:Y:S02]  /*3dd0*/  LOP3.LUT R157, R158, R139, RZ, 0x3c, !PT ;  /* 0x0000008b9e9d7212 */ /* 0x000fe400078e3cff */
[----:B------:R-:W-:Y:S02]  /*3de0*/  MOV R6, R149 ;  /* 0x0000009500067202 */ /* 0x000fe40000000f00 */
[----:B------:R-:W-:Y:S02]  /*3df0*/  LOP3.LUT R157, R4, R157, RZ, 0xfc, !PT ;  /* 0x0000009d049d7212 */ /* 0x000fe400078efcff */
[----:B------:R-:W-:Y:S02]  /*3e00*/  IADD3 R4, P0, PT, R141, R149, RZ ;  /* 0x000000958d047210 */ /* 0x000fe40007f1e0ff */
[----:B------:R-:W-:Y:S02]  /*3e10*/  SHF.R.U32.HI R136, RZ, 0x1, R132 ;  /* 0x00000001ff887819 */ /* 0x000fe40000011684 */
[----:B------:R-:W-:Y:S01]  /*3e20*/  SHF.L.U32 R134, R132, 0x2, RZ ;  /* 0x0000000284867819 */ /* 0x000fe200000006ff */
[----:B-1----:R-:W-:Y:S01]  /*3e30*/  ULEA UR6, UR6, UR7, 0x18 ;  /* 0x0000000706067291 */ /* 0x002fe2000f8ec0ff */
[----:B------:R-:W-:Y:S01]  /*3e40*/  IMAD.X R5, R142, 0x1, R148, P0 ;  /* 0x000000018e057824 */ /* 0x000fe200000e0694 */
[----:B------:R-:W-:Y:S02]  /*3e50*/  LOP3.LUT R137, R136, 0x8, RZ, 0xc0, !PT ;  /* 0x0000000888897812 */ /* 0x000fe400078ec0ff */
[----:B------:R-:W-:Y:S02]  /*3e60*/  LOP3.LUT P0, RZ, R132, 0x4, RZ, 0xc0, !PT ;  /* 0x0000000484ff7812 */ /* 0x000fe4000780c0ff */
[----:B------:R-:W-:Y:S02]  /*3e70*/  MOV R133, UR6 ;  /* 0x0000000600857c02 */ /* 0x000fe40008000f00 */
[--C-:B------:R-:W-:Y:S02]  /*3e80*/  LOP3.LUT R137, R137, 0xc0, R138.reuse, 0xf8, !PT ;  /* 0x000000c089897812 */ /* 0x100fe400078ef88a */
[----:B------:R-:W-:Y:S02]  /*3e90*/  LEA R157, R157, R133, 0x1 ;  /* 0x000000859d9d7211 */ /* 0x000fe400078e08ff */
[----:B------:R-:W-:Y:S02]  /*3ea0*/  SEL R85, R85, 0xffffffe0, !P0 ;  /* 0xffffffe055557807 */ /* 0x000fe40004000000 */
[----:B------:R-:W-:Y:S01]  /*3eb0*/  IADD3 R154, PT, PT, R154, 0x1, RZ ;  /* 0x000000019a9a7810 */ /* 0x000fe20007ffe0ff */
[----:B------:R-:W-:Y:S01]  /*3ec0*/  @!PT LDS RZ, [RZ] ;  /* 0x00000000fffff984 */ /* 0x000fe20000000800 */
[----:B------:R-:W-:Y:S01]  /*3ed0*/  @!PT LDS RZ, [RZ] ;  /* 0x00000000fffff984 */ /* 0x000fe20000000800 */
[----:B------:R-:W-:Y:S01]  /*3ee0*/  @!PT LDS RZ, [RZ] ;  /* 0x00000000fffff984 */ /* 0x000fe20000000800 */
[----:B------:R-:W-:Y:S03]  /*3ef0*/  LDGSTS.E.BYPASS.LTC128B.128 [R157+0x6000], desc[UR4][R6.64] ;  /* 0x06000000069d7fae */ /* 0x000fe6000b981a04 */
[----:B------:R-:W-:Y:S05]  /*3f00*/  ISETP.NE.AND P2, PT, R154, RZ, PT ;  /* 0x000000ff9a00720c */ /* 0x000fea0003f45270 */
[----:B------:R-:W-:Y:S08]  /*3f10*/  LDGSTS.E.BYPASS.LTC128B.128 [R157+0x7000], desc[UR4][R6.64+0x40] ;  /* 0x07000040069d7fae */ /* 0x000ff0000b981a04 */
[----:B------:R1:W-:Y:S08]  /*3f20*/  LDGSTS.E.BYPASS.LTC128B.128 [R157+0x8000], desc[UR4][R6.64+0x80] ;  /* 0x08000080069d7fae */ /* 0x0003f0000b981a04 */
[----:B------:R-:W-:Y:S08]  /*3f30*/  LDGSTS.E.BYPASS.LTC128B.128 [R157+0x6800], desc[UR4][R4.64] ;  /* 0x06800000049d7fae */ /* 0x000ff0000b981a04 */
[----:B------:R-:W-:Y:S08]  /*3f40*/  LDGSTS.E.BYPASS.LTC128B.128 [R157+0x7800], desc[UR4][R4.64+0x40] ;  /* 0x07800040049d7fae */ /* 0x000ff0000b981a04 */
[----:B------:R2:W-:Y:S01]  /*3f50*/  LDGSTS.E.BYPASS.LTC128B.128 [R157+0x8800], desc[UR4][R4.64+0x80] ;  /* 0x08800080049d7fae */ /* 0x0005e2000b981a04 */
[----:B-1----:R-:W-:Y:S04]  /*3f60*/  SHF.L.U32 R6, R132, 0x4, RZ ;  /* 0x0000000484067819 */ /* 0x002fe800000006ff */
[C---:B------:R-:W-:Y:S03]  /*3f70*/  LOP3.LUT R135, R6.reuse, 0x3e00, RZ, 0xc0, !PT ;  /* 0x00003e0006877812 */ /* 0x040fe600078ec0ff */
[----:B------:R-:W3:Y:S01]  /*3f80*/  LD.E R147, desc[UR4][R2.64+0x18c] ;  /* 0x00018c0402937980 */ /* 0x000ee2000c101900 */
[----:B------:R-:W-:Y:S02]  /*3f90*/  LOP3.LUT R6, R6, 0x100, RZ, 0xc0, !PT ;  /* 0x0000010006067812 */ /* 0x000fe400078ec0ff */
[--C-:B------:R-:W-:Y:S01]  /*3fa0*/  LOP3.LUT R128, R135, 0x20, R138.reuse, 0xf8, !PT ;  /* 0x0000002087807812 */ /* 0x100fe200078ef88a */
[----:B------:R-:W0:Y:S01]  /*3fb0*/  LDGDEPBAR ;  /* 0x00000000000079af */ /* 0x000e220000000000 */
[--C-:B------:R-:W-:Y:S02]  /*3fc0*/  LOP3.LUT R6, R6, 0x20, R138.reuse, 0xf8, !PT ;  /* 0x0000002006067812 */ /* 0x100fe400078ef88a */
[--C-:B------:R-:W-:Y:S02]  /*3fd0*/  LOP3.LUT R128, R128, 0x100, R138.reuse, 0xf8, !PT ;  /* 0x0000010080807812 */ /* 0x100fe400078ef88a */
[----:B--2---:R-:W-:Y:S02]  /*3fe0*/  LOP3.LUT R4, R134, 0x18, RZ, 0xc0, !PT ;  /* 0x0000001886047812 */ /* 0x004fe400078ec0ff */
[----:B------:R-:W-:Y:S02]  /*3ff0*/  LOP3.LUT R5, R132, 0x8, RZ, 0xc0, !PT ;  /* 0x0000000884057812 */ /* 0x000fe400078ec0ff */
[----:B------:R-:W-:Y:S02]  /*4000*/  LOP3.LUT R137, R137, R4, RZ, 0x3c, !PT ;  /* 0x0000000489897212 */ /* 0x000fe400078e3cff */
[----:B------:R-:W-:Y:S02]  /*4010*/  LOP3.LUT R5, R5, 0xc0, R138, 0xf8, !PT ;  /* 0x000000c005057812 */ /* 0x000fe400078ef88a */
[----:B------:R-:W-:Y:S02]  /*4020*/  LOP3.LUT R128, R128, R137, RZ, 0xfc, !PT ;  /* 0x0000008980807212 */ /* 0x000fe400078efcff */
[----:B------:R-:W-:Y:S02]  /*4030*/  LOP3.LUT R5, R6, R5, R4, 0xf6, !PT ;  /* 0x0000000506057212 */ /* 0x000fe400078ef604 */
[-C--:B------:R-:W-:Y:S02]  /*4040*/  LEA R128, R128, R133.reuse, 0x1 ;  /* 0x0000008580807211 */ /* 0x080fe400078e08ff */
[----:B------:R-:W-:Y:S02]  /*4050*/  LEA R87, R5, R133, 0x1 ;  /* 0x0000008505577211 */ /* 0x000fe400078e08ff */
[C---:B------:R-:W-:Y:S01]  /*4060*/  IADD3 R86, PT, PT, R85.reuse, R128, RZ ;  /* 0x0000008055567210 */ /* 0x040fe20007ffe0ff */
[----:B------:R-:W-:Y:S01]  /*4070*/  LDSM.16.M88.4 R32, [R128] ;  /* 0x000000008020783b */ /* 0x000fe20000000200 */
[----:B------:R-:W-:Y:S07]  /*4080*/  IADD3 R85, PT, PT, R85, R87, RZ ;  /* 0x0000005755557210 */ /* 0x000fee0007ffe0ff */
[----:B------:R-:W1:Y:S08]  /*4090*/  LDSM.16.M88.4 R8, [R87+0x3000] ;  /* 0x003000005708783b */ /* 0x000e700000000200 */
[----:B------:R-:W2:Y:S08]  /*40a0*/  LDSM.16.M88.4 R16, [R87+0x3400] ;  /* 0x003400005710783b */ /* 0x000eb00000000200 */
[----:B------:R-:W4:Y:S08]  /*40b0*/  LDSM.16.M88.4 R24, [R87+0x3800] ;  /* 0x003800005718783b */ /* 0x000f300000000200 */
[----:B------:R-:W5:Y:S08]  /*40c0*/  LDSM.16.M88.4 R88, [R87+0x3c00] ;  /* 0x003c00005758783b */ /* 0x000f700000000200 */
[----:B------:R-:W-:Y:S01]  /*40d0*/  LDSM.16.M88.4 R92, [R86] ;  /* 0x00000000565c783b */ /* 0x000fe20000000200 */
[C---:B-1----:R-:W-:Y:S07]  /*40e0*/  HMMA.16816.F32.BF16 R4, R32.reuse, R8, RZ ;  /* 0x000000082004723c */ /* 0x042fee00000418ff */
[----:B------:R-:W1:Y:S01]  /*40f0*/  LDSM.16.M88.4 R96, [R85+0x3000] ;  /* 0x003000005560783b */ /* 0x000e620000000200 */
[C---:B------:R-:W-:Y:S07]  /*4100*/  HMMA.16816.F32.BF16 R8, R32.reuse, R10, RZ ;  /* 0x0000000a2008723c */ /* 0x040fee00000418ff */
[----:B------:R-:W1:Y:S01]  /*4110*/  LDSM.16.M88.4 R100, [R85+0x3400] ;  /* 0x003400005564783b */ /* 0x000e620000000200 */
[C---:B--2---:R-:W-:Y:S07]  /*4120*/  HMMA.16816.F32.BF16 R12, R32.reuse, R16, RZ ;  /* 0x00000010200c723c */ /* 0x044fee00000418ff */
[----:B------:R-:W2:Y:S01]  /*4130*/  LDSM.16.M88.4 R104, [R85+0x3800] ;  /* 0x003800005568783b */ /* 0x000ea20000000200 */
[C---:B------:R-:W-:Y:S07]  /*4140*/  HMMA.16816.F32.BF16 R16, R32.reuse, R18, RZ ;  /* 0x000000122010723c */ /* 0x040fee00000418ff */
[----:B------:R-:W2:Y:S01]  /*4150*/  LDSM.16.M88.4 R108, [R85+0x3c00] ;  /* 0x003c0000556c783b */ /* 0x000ea20000000200 */
[C---:B----4-:R-:W-:Y:S07]  /*4160*/  HMMA.16816.F32.BF16 R20, R32.reuse, R24, RZ ;  /* 0x000000182014723c */ /* 0x050fee00000418ff */
[----:B------:R-:W-:Y:S01]  /*4170*/  LDSM.16.M88.4 R112, [R128+0x1000] ;  /* 0x001000008070783b */ /* 0x000fe20000000200 */
[C---:B------:R-:W-:Y:S07]  /*4180*/  HMMA.16816.F32.BF16 R24, R32.reuse, R26, RZ ;  /* 0x0000001a2018723c */ /* 0x040fee00000418ff */
[----:B------:R-:W4:Y:S01]  /*4190*/  LDSM.16.M88.4 R116, [R87+0x4000] ;  /* 0x004000005774783b */ /* 0x000f220000000200 */
[C---:B-----5:R-:W-:Y:S07]  /*41a0*/  HMMA.16816.F32.BF16 R28, R32.reuse, R88, RZ ;  /* 0x00000058201c723c */ /* 0x060fee00000418ff */
[----:B------:R-:W5:Y:S01]  /*41b0*/  LDSM.16.M88.4 R120, [R87+0x4400] ;  /* 0x004400005778783b */ /* 0x000f620000000200 */
[----:B------:R-:W-:Y:S07]  /*41c0*/  HMMA.16816.F32.BF16 R32, R32, R90, RZ ;  /* 0x0000005a2020723c */ /* 0x000fee00000418ff */
[----:B------:R-:W5:Y:S01]  /*41d0*/  LDSM.16.M88.4 R88, [R87+0x4800] ;  /* 0x004800005758783b */ /* 0x000f620000000200 */
[C---:B-1----:R-:W-:Y:S07]  /*41e0*/  HMMA.16816.F32.BF16 R4, R92.reuse, R96, R4 ;  /* 0x000000605c04723c */ /* 0x042fee0000041804 */
[----:B------:R-:W-:Y:S01]  /*41f0*/  LDSM.16.M88.4 R124, [R85+0x4000] ;  /* 0x00400000557c783b */ /* 0x000fe20000000200 */
[C---:B------:R-:W-:Y:S07]  /*4200*/  HMMA.16816.F32.BF16 R8, R92.reuse, R98, R8 ;  /* 0x000000625c08723c */ /* 0x040fee0000041808 */
[----:B------:R-:W1:Y:S01]  /*4210*/  LDSM.16.M88.4 R96, [R87+0x4c00] ;  /* 0x004c00005760783b */ /* 0x000e620000000200 */
[C---:B------:R-:W-:Y:S08]  /*4220*/  HMMA.16816.F32.BF16 R12, R92.reuse, R100, R12 ;  /* 0x000000645c0c723c */ /* 0x040ff0000004180c */
[C---:B------:R-:W-:Y:S01]  /*4230*/  HMMA.16816.F32.BF16 R16, R92.reuse, R102, R16 ;  /* 0x000000665c10723c */ /* 0x040fe20000041810 */
[----:B------:R-:W1:Y:S07]  /*4240*/  LDSM.16.M88.4 R100, [R86+0x1000] ;  /* 0x001000005664783b */ /* 0x000e6e0000000200 */
[C---:B--2---:R-:W-:Y:S08]  /*4250*/  HMMA.16816.F32.BF16 R20, R92.reuse, R104, R20 ;  /* 0x000000685c14723c */ /* 0x044ff00000041814 */
[C---:B------:R-:W-:Y:S01]  /*4260*/  HMMA.16816.F32.BF16 R24, R92.reuse, R106, R24 ;  /* 0x0000006a5c18723c */ /* 0x040fe20000041818 */
[----:B------:R-:W-:Y:S07]  /*4270*/  LDSM.16.M88.4 R104, [R85+0x4800] ;  /* 0x004800005568783b */ /* 0x000fee0000000200 */
[C---:B------:R-:W-:Y:S08]  /*4280*/  HMMA.16816.F32.BF16 R28, R92.reuse, R108, R28 ;  /* 0x0000006c5c1c723c */ /* 0x040ff0000004181c */
[----:B------:R-:W-:Y:S01]  /*4290*/  HMMA.16816.F32.BF16 R32, R92, R110, R32 ;  /* 0x0000006e5c20723c */ /* 0x000fe20000041820 */
[----:B------:R-:W2:Y:S07]  /*42a0*/  LDSM.16.M88.4 R92, [R85+0x4400] ;  /* 0x00440000555c783b */ /* 0x000eae0000000200 */
[C---:B----4-:R-:W-:Y:S01]  /*42b0*/  HMMA.16816.F32.BF16 R4, R112.reuse, R116, R4 ;  /* 0x000000747004723c */ /* 0x050fe20000041804 */
[----:B------:R-:W4:Y:S07]  /*42c0*/  LDSM.16.M88.4 R108, [R85+0x4c00] ;  /* 0x004c0000556c783b */ /* 0x000f2e0000000200 */
[C---:B------:R-:W-:Y:S01]  /*42d0*/  HMMA.16816.F32.BF16 R8, R112.reuse, R118, R8 ;  /* 0x000000767008723c */ /* 0x040fe20000041808 */
[----:B------:R-:W-:Y:S07]  /*42e0*/  LDSM.16.M88.4 R116, [R128+0x2000] ;  /* 0x002000008074783b */ /* 0x000fee0000000200 */
[C---:B-----5:R-:W-:Y:S01]  /*42f0*/  HMMA.16816.F32.BF16 R12, R112.reuse, R120, R12 ;  /* 0x00000078700c723c */ /* 0x060fe2000004180c */
[----:B------:R-:W5:Y:S07]  /*4300*/  LDSM.16.M88.4 R128, [R87+0x5000] ;  /* 0x005000005780783b */ /* 0x000f6e0000000200 */
[C---:B------:R-:W-:Y:S01]  /*4310*/  HMMA.16816.F32.BF16 R16, R112.reuse, R122, R16 ;  /* 0x0000007a7010723c */ /* 0x040fe20000041810 */
[----:B------:R-:W-:Y:S07]  /*4320*/  LDSM.16.M88.4 R120, [R86+0x2000] ;  /* 0x002000005678783b */ /* 0x000fee0000000200 */
[C---:B------:R-:W-:Y:S08]  /*4330*/  HMMA.16816.F32.BF16 R20, R112.reuse, R88, R20 ;  /* 0x000000587014723c */ /* 0x040ff00000041814 */
[C---:B------:R-:W-:Y:S01]  /*4340*/  HMMA.16816.F32.BF16 R24, R112.reuse, R90, R24 ;  /* 0x0000005a7018723c */ /* 0x040fe20000041818 */
[----:B------:R-:W3:Y:S07]  /*4350*/  LDSM.16.M88.4 R88, [R87+0x5400] ;  /* 0x005400005758783b */ /* 0x000eee0000000200 */
[C---:B-1----:R-:W-:Y:S08]  /*4360*/  HMMA.16816.F32.BF16 R28, R112.reuse, R96, R28 ;  /* 0x00000060701c723c */ /* 0x042ff0000004181c */
[----:B------:R-:W-:Y:S01]  /*4370*/  HMMA.16816.F32.BF16 R32, R112, R98, R32 ;  /* 0x000000627020723c */ /* 0x000fe20000041820 */
[----:B------:R-:W1:Y:S07]  /*4380*/  LDSM.16.M88.4 R96, [R87+0x5800] ;  /* 0x005800005760783b */ /* 0x000e6e0000000200 */
[C---:B------:R-:W-:Y:S01]  /*4390*/  HMMA.16816.F32.BF16 R4, R100.reuse, R124, R4 ;  /* 0x0000007c6404723c */ /* 0x040fe20000041804 */
[----:B------:R-:W1:Y:S07]  /*43a0*/  LDSM.16.M88.4 R112, [R87+0x5c00] ;  /* 0x005c00005770783b */ /* 0x000e6e0000000200 */
[C---:B------:R-:W-:Y:S01]  /*43b0*/  HMMA.16816.F32.BF16 R8, R100.reuse, R126, R8 ;  /* 0x0000007e6408723c */ /* 0x040fe20000041808 */
[----:B------:R-:W1:Y:S07]  /*43c0*/  LDSM.16.M88.4 R124, [R85+0x5000] ;  /* 0x00500000557c783b */ /* 0x000e6e0000000200 */
[C---:B--2---:R-:W-:Y:S08]  /*43d0*/  HMMA.16816.F32.BF16 R12, R100.reuse, R92, R12 ;  /* 0x0000005c640c723c */ /* 0x044ff0000004180c */
[C---:B------:R-:W-:Y:S08]  /*43e0*/  HMMA.16816.F32.BF16 R16, R100.reuse, R94, R16 ;  /* 0x0000005e6410723c */ /* 0x040ff00000041810 */
[C---:B------:R-:W-:Y:S08]  /*43f0*/  HMMA.16816.F32.BF16 R20, R100.reuse, R104, R20 ;  /* 0x000000686414723c */ /* 0x040ff00000041814 */
[C---:B------:R-:W-:Y:S08]  /*4400*/  HMMA.16816.F32.BF16 R24, R100.reuse, R106, R24 ;  /* 0x0000006a6418723c */ /* 0x040ff00000041818 */
[C---:B----4-:R-:W-:Y:S08]  /*4410*/  HMMA.16816.F32.BF16 R28, R100.reuse, R108, R28 ;  /* 0x0000006c641c723c */ /* 0x050ff0000004181c */
[----:B------:R-:W-:Y:S08]  /*4420*/  HMMA.16816.F32.BF16 R32, R100, R110, R32 ;  /* 0x0000006e6420723c */ /* 0x000ff00000041820 */
[C---:B-----5:R-:W-:Y:S08]  /*4430*/  HMMA.16816.F32.BF16 R4, R116.reuse, R128, R4 ;  /* 0x000000807404723c */ /* 0x060ff00000041804 */
[C---:B------:R-:W-:Y:S08]  /*4440*/  HMMA.16816.F32.BF16 R8, R116.reuse, R130, R8 ;  /* 0x000000827408723c */ /* 0x040ff00000041808 */
[C---:B---3--:R-:W-:Y:S08]  /*4450*/  HMMA.16816.F32.BF16 R12, R116.reuse, R88, R12 ;  /* 0x00000058740c723c */ /* 0x048ff0000004180c */
[C---:B------:R-:W-:Y:S01]  /*4460*/  HMMA.16816.F32.BF16 R16, R116.reuse, R90, R16 ;  /* 0x0000005a7410723c */ /* 0x040fe20000041810 */
[----:B------:R-:W2:Y:S07]  /*4470*/  LDSM.16.M88.4 R88, [R85+0x5400] ;  /* 0x005400005558783b */ /* 0x000eae0000000200 */
[C---:B-1----:R-:W-:Y:S08]  /*4480*/  HMMA.16816.F32.BF16 R20, R116.reuse, R96, R20 ;  /* 0x000000607414723c */ /* 0x042ff00000041814 */
[C---:B------:R-:W-:Y:S08]  /*4490*/  HMMA.16816.F32.BF16 R24, R116.reuse, R98, R24 ;  /* 0x000000627418723c */ /* 0x040ff00000041818 */
[C---:B------:R-:W-:Y:S08]  /*44a0*/  HMMA.16816.F32.BF16 R28, R116.reuse, R112, R28 ;  /* 0x00000070741c723c */ /* 0x040ff0000004181c */
[----:B------:R-:W-:Y:S08]  /*44b0*/  HMMA.16816.F32.BF16 R32, R116, R114, R32 ;  /* 0x000000727420723c */ /* 0x000ff00000041820 */
[C---:B------:R-:W-:Y:S08]  /*44c0*/  HMMA.16816.F32.BF16 R4, R120.reuse, R124, R4 ;  /* 0x0000007c7804723c */ /* 0x040ff00000041804 */
[C---:B------:R-:W-:Y:S08]  /*44d0*/  HMMA.16816.F32.BF16 R8, R120.reuse, R126, R8 ;  /* 0x0000007e7808723c */ /* 0x040ff00000041808 */
[C---:B--2---:R-:W-:Y:S03]  /*44e0*/  HMMA.16816.F32.BF16 R12, R120.reuse, R88, R12 ;  /* 0x00000058780c723c */ /* 0x044fe6000004180c */
        /* <DEDUP_REMOVED lines=87> */
[----:B------:R-:W-:Y:S02]  /*4a60*/  IABS R5, R10 ;  /* 0x0000000a00057213 */ /* 0x000fe40000000000 */
        /* <DEDUP_REMOVED lines=10> */
[----:B----4-:R-:W1:Y:S02]  /*4b10*/  F2I.FTZ.U32.TRUNC.NTZ R15, R14 ;  /* 0x0000000e000f7305 */ /* 0x010e64000021f000 */
[--C-:B-1----:R-:W-:Y:S02]  /*4b20*/  IMAD.MOV R11, RZ, RZ, -R15.reuse ;  /* 0x000000ffff0b7224 */ /* 0x102fe400078e0a0f */
[----:B------:R-:W-:Y:S02]  /*4b30*/  IMAD.MOV.U32 R14, RZ, RZ, RZ ;  /* 0x000000ffff0e7224 */ /* 0x000fe400078e00ff */
[----:B------:R-:W-:Y:S04]  /*4b40*/  IMAD R11, R11, R8, RZ ;  /* 0x000000080b0b7224 */ /* 0x000fe800078e02ff */
[----:B------:R-:W-:Y:S06]  /*4b50*/  IMAD.HI.U32 R11, R15, R11, R14 ;  /* 0x0000000b0f0b7227 */ /* 0x000fec00078e000e */
        /* <DEDUP_REMOVED lines=19> */
[----:B------:R-:W-:Y:S01]  /*4c90*/  @!P3 IADD3 R11, PT, PT, -R11, RZ, RZ ;  /* 0x000000ff0b0bb210 */ /* 0x000fe20007ffe1ff */
[----:B------:R-:W2:Y:S03]  /*4ca0*/  LD.E.64 R8, desc[UR4][R2.64+0x38] ;  /* 0x0000380402087980 */ /* 0x000ea6000c101b00 */
[----:B------:R-:W-:Y:S02]  /*4cb0*/  SEL R11, R4, R11, !P4 ;  /* 0x0000000b040b7207 */ /* 0x000fe40006000000 */
[CC--:B------:R-:W-:Y:S02]  /*4cc0*/  LEA R4, P3, R6.reuse, R160.reuse, 0x2 ;  /* 0x000000a006047211 */ /* 0x0c0fe400078610ff */
[C---:B------:R-:W-:Y:S02]  /*4cd0*/  LEA R14, P2, R11.reuse, R160, 0x2 ;  /* 0x000000a00b0e7211 */ /* 0x040fe400078410ff */
[-C--:B------:R-:W-:Y:S01]  /*4ce0*/  LEA.HI.X.SX32 R5, R6, R161.reuse, 0x2, P3 ;  /* 0x000000a106057211 */ /* 0x080fe200018f16ff */
[C---:B------:R-:W-:Y:S01]  /*4cf0*/  IMAD.IADD R6, R11.reuse, 0x1, -R6 ;  /* 0x000000010b067824 */ /* 0x040fe200078e0a06 */
[----:B------:R-:W-:Y:S03]  /*4d00*/  LEA.HI.X.SX32 R15, R11, R161, 0x2, P2 ;  /* 0x000000a10b0f7211 */ /* 0x000fe600010f16ff */
[----:B------:R-:W-:Y:S01]  /*4d10*/  IMAD R12, R12, R6, -0x40 ;  /* 0xffffffc00c0c7424 */ /* 0x000fe200078e0206 */
[----:B------:R-:W3:Y:S04]  /*4d20*/  LD.E R5, desc[UR4][R4.64] ;  /* 0x0000000404057980 */ /* 0x000ee8000c101900 */
        /* <DEDUP_REMOVED lines=15> */
.L_x_8751:
[----:B------:R-:W-:Y:S05]  /*4e20*/  BSYNC.RECONVERGENT B0 ;  /* 0x0000000000007941 */ /* 0x000fea0003800200 */
.L_x_8750:
        /* <DEDUP_REMOVED lines=13> */
.L_x_8749:
[----:B------:R-:W-:Y:S05]  /*4f00*/  BSYNC.RECONVERGENT B1 ;  /* 0x0000000000017941 */ /* 0x000fea0003800200 */
.L_x_8748:
        /* <DEDUP_REMOVED lines=281> */
.L_x_8745:
        /* <DEDUP_REMOVED lines=11> */
.L_x_8760:
        /* <DEDUP_REMOVED lines=55> */
[----:B------:R-:W-:Y:S01]  /*64c0*/  IADD3 R9, PT, PT, R133, -R134, RZ ;  /* 0x8000008685097210 */ /* 0x000fe20007ffe0ff */
        /* <DEDUP_REMOVED lines=53> */
[----:B------:R-:W-:Y:S04]  /*6820*/  STS [R9+0x2020], R44 ;  /* 0x0020202c09007388 */ /* 0x000fe80000000800 */
[----:B------:R-:W-:Y:S04]  /*6830*/  STS [R9+0x2220], R46 ;  /* 0x0022202e09007388 */ /* 0x000fe80000000800 */
[----:B------:R1:W-:Y:S04]  /*6840*/  STS [R134+0x2030], R4 ;  /* 0x0020300486007388 */ /* 0x0003e80000000800 */
[----:B------:R3:W-:Y:S04]  /*6850*/  STS [R134+0x2230], R7 ;  /* 0x0022300786007388 */ /* 0x0007e80000000800 */
[----:B------:R-:W3:Y:S04]  /*6860*/  LD.E.64 R10, desc[UR4][R2.64+0x80] ;  /* 0x00008004020a7980 */ /* 0x000ee8000c101b00 */
[----:B--2---:R-:W2:Y:S04]  /*6870*/  LD.E.64 R38, desc[UR4][R2.64+0x88] ;  /* 0x0000880402267980 */ /* 0x004ea8000c101b00 */
[----:B----4-:R-:W4:Y:S04]  /*6880*/  LD.E.64 R42, desc[UR4][R2.64+0x90] ;  /* 0x00009004022a7980 */ /* 0x010f28000c101b00 */
[----:B------:R-:W4:Y:S01]  /*6890*/  LD.E.64 R36, desc[UR4][R2.64+0x70] ;  /* 0x0000700402247980 */ /* 0x000f22000c101b00 */
[----:B------:R-:W-:Y:S05]  /*68a0*/  WARPSYNC.ALL ;  /* 0x0000000000007948 */ /* 0x000fea0003800000 */
[----:B-1----:R-:W3:Y:S04]  /*68b0*/  LD.E.U8 R4, desc[UR4][R2.64+0x1c8] ;  /* 0x0001c80402047980 */ /* 0x002ee8000c101100 */
[----:B------:R-:W5:Y:S01]  /*68c0*/  LD.E.64 R40, desc[UR4][R2.64+0xa0] ;  /* 0x0000a00402287980 */ /* 0x000f62000c101b00 */
[----:B------:R-:W-:-:S02]  /*68d0*/  SHF.L.U32 R153, R153, 0x6, RZ ;  /* 0x0000000699997819 */ /* 0x000fc400000006ff */
[----:B------:R-:W-:Y:S02]  /*68e0*/  MOV R12, R139 ;  /* 0x0000008b000c7202 */ /* 0x000fe40000000f00 */
[----:B------:R-:W-:Y:S01]  /*68f0*/  MOV R13, RZ ;  /* 0x000000ff000d7202 */ /* 0x000fe20000000f00 */
[----:B------:R1:W1:Y:S01]  /*6900*/  @P4 MUFU.LG2 R34, R8 ;  /* 0x0000000800224308 */ /* 0x0002620000000c00 */
[----:B---3--:R-:W-:-:S13]  /*6910*/  ISETP.NE.AND P2, PT, R4, RZ, PT ;  /* 0x000000ff0400720c */ /* 0x008fda0003f45270 */
[----:B------:R-:W3:Y:S04]  /*6920*/  @!P2 LD.E R32, desc[UR4][R2.64+0x60] ;  /* 0x000060040220a980 */ /* 0x000ee8000c101900 */
[----:B------:R-:W3:Y:S04]  /*6930*/  @P2 LD.E R5, desc[UR4][R2.64+0xd4] ;  /* 0x0000d40402052980 */ /* 0x000ee8000c101900 */
[----:B------:R-:W3:Y:S04]  /*6940*/  @!P2 LD.E R7, desc[UR4][R2.64+0xb4] ;  /* 0x0000b4040207a980 */ /* 0x000ee8000c101900 */
[----:B------:R1:W3:Y:S01]  /*6950*/  @P2 LD.E R4, desc[UR4][R2.64+0xb4] ;  /* 0x0000b40402042980 */ /* 0x0002e2000c101900 */
[----:B------:R-:W-:Y:S01]  /*6960*/  BAR.SYNC.DEFER_BLOCKING 0x0 ;  /* 0x0000000000007b1d */ /* 0x000fe20000010000 */
[----:B--2---:R-:W-:-:S04]  /*6970*/  IMAD.WIDE.U32 R12, R153, R38, R12 ;  /* 0x00000026990c7225 */ /* 0x004fc800078e000c */
[----:B------:R-:W-:-:S05]  /*6980*/  IMAD R33, R39, R153, RZ ;  /* 0x0000009927217224 */ /* 0x000fca00078e02ff */
[----:B------:R-:W-:Y:S01]  /*6990*/  IADD3 R33, PT, PT, R13, R33, RZ ;  /* 0x000000210d217210 */ /* 0x000fe20007ffe0ff */
[-C--:B-1----:R-:W-:Y:S02]  /*69a0*/  IMAD R2, R11, R152.reuse, RZ ;  /* 0x000000980b027224 */ /* 0x082fe400078e02ff */
[----:B----4-:R-:W-:Y:S01]  /*69b0*/  IMAD R3, R43, R151, RZ ;  /* 0x000000972b037224 */ /* 0x010fe200078e02ff */
[----:B------:R1:W2:Y:S01]  /*69c0*/  LDS.128 R24, [R157] ;  /* 0x000000009d187984 */ /* 0x0002a20000000c00 */
[----:B------:R-:W-:-:S03]  /*69d0*/  IMAD.WIDE.U32 R10, R10, R152, RZ ;  /* 0x000000980a0a7225 */ /* 0x000fc600078e00ff */
[----:B------:R1:W4:Y:S01]  /*69e0*/  LDS.128 R16, [R157+0x1000] ;  /* 0x001000009d107984 */ /* 0x0003220000000c00 */
[----:B------:R-:W-:Y:S01]  /*69f0*/  IMAD.WIDE.U32 R42, R42, R151, RZ ;  /* 0x000000972a2a7225 */ /* 0x000fe200078e00ff */
[----:B------:R-:W-:Y:S02]  /*6a00*/  IADD3 R2, PT, PT, R11, R2, RZ ;  /* 0x000000020b027210 */ /* 0x000fe40007ffe0ff */
[----:B------:R1:W1:Y:S01]  /*6a10*/  LDS.128 R20, [R157+0x800] ;  /* 0x000800009d147984 */ /* 0x0002620000000c00 */
[----:B------:R-:W-:-:S03]  /*6a20*/  IADD3 R42, P1, P0, R42, R12, R10 ;  /* 0x0000000c2a2a7210 */ /* 0x000fc6000783e00a */
[----:B------:R1:W1:Y:S04]  /*6a30*/  LDS.128 R8, [R157+0x2000] ;  /* 0x002000009d087984 */ /* 0x0002680000000c00 */
[----:B------:R1:W1:Y:S04]  /*6a40*/  LDS.128 R12, [R157+0x1800] ;  /* 0x001800009d0c7984 */ /* 0x0002680000000c00 */
[----:B------:R1:W1:Y:S01]  /*6a50*/  LDS.128 R28, [R157+0x2800] ;  /* 0x002800009d1c7984 */ /* 0x0002620000000c00 */
[----:B------:R-:W2:Y:S01]  /*6a60*/  @P3 MUFU.LG2 R0, R0 ;  /* 0x0000000000003308 */ /* 0x000ea20000000c00 */
[----:B------:R-:W-:-:S02]  /*6a70*/  IADD3 R3, PT, PT, R43, R3, RZ ;  /* 0x000000032b037210 */ /* 0x000fc40007ffe0ff */
[----:B------:R-:W-:Y:S02]  /*6a80*/  LOP3.LUT P5, RZ, R132, 0x3, RZ, 0xc0, !PT ;  /* 0x0000000384ff7812 */ /* 0x000fe400078ac0ff */
[----:B------:R-:W-:Y:S02]  /*6a90*/  IADD3.X R43, PT, PT, R3, R33, R2, P1, P0 ;  /* 0x00000021032b7210 */ /* 0x000fe40000fe0402 */
[----:B------:R-:W-:-:S05]  /*6aa0*/  SHF.R.U32.HI R2, RZ, 0x2, R132 ;  /* 0x00000002ff027819 */ /* 0x000fca0000011684 */
[----:B------:R-:W-:-:S04]  /*6ab0*/  IMAD.WIDE.U32 R42, R2, R38, R42 ;  /* 0x00000026022a7225 */ /* 0x000fc800078e002a */
[----:B------:R-:W-:Y:S01]  /*6ac0*/  IMAD R3, R39, R2, RZ ;  /* 0x0000000227037224 */ /* 0x000fe200078e02ff */
[----:B------:R-:W-:Y:S01]  /*6ad0*/  LEA R36, P1, R42, R36, 0x1 ;  /* 0x000000242a247211 */ /* 0x000fe200078208ff */
[----:B------:R-:W-:Y:S01]  /*6ae0*/  @P4 FMUL.FTZ R34, R34, 0.69314718246459960938 ;  /* 0x3f31721822224820 */ /* 0x000fe20000410000 */
[----:B--2---:R-:W-:Y:S01]  /*6af0*/  @P3 FMUL.FTZ R0, R0, 0.69314718246459960938 ;  /* 0x3f31721800003820 */ /* 0x004fe20000410000 */
[----:B------:R-:W-:Y:S01]  /*6b00*/  BSSY.RECONVERGENT B0, `(.L_x_8754) ;  /* 0x000001a000007945 */ /* 0x000fe20003800200 */
        /* <DEDUP_REMOVED lines=11> */
[----:B-1--4-:R-:W-:Y:S06]  /*6bc0*/  @P5 BRA `(.L_x_8755) ;  /* 0x0000000000345947 */ /* 0x012fec0003800000 */
        /* <DEDUP_REMOVED lines=13> */
.L_x_8755:
[----:B------:R-:W-:Y:S05]  /*6ca0*/  BSYNC.RECONVERGENT B0 ;  /* 0x0000000000007941 */ /* 0x000fea0003800200 */
.L_x_8754:
        /* <DEDUP_REMOVED lines=8> */
[----:B-1----:R-:W-:Y:S05]  /*6d30*/  RET.REL.NODEC R150 `(_ZN5flash24flash_fwd_splitkv_kernelI23Flash_fwd_kernel_traitsILi96ELi64ELi64ELi4ELb0ELb0EN7cutlass10bfloat16_tE19Flash_kernel_traitsILi96ELi64ELi64ELi4ES3_EELb0ELb0ELb0ELb1ELb1ELb1ELb0ELb0EEEvNS_16Flash_fwd_paramsE) ;  /* 0xffffff9096b07950 */ /* 0x002fea0003c3ffff */
.L_x_8753:
[----:B------:R-:W-:Y:S01]  /*6d40*/  MOV R0, 0x1f ;  /* 0x0000001f00007802 */ /* 0x000fe20000000f00 */
[----:B------:R-:W-:Y:S01]  /*6d50*/  IMAD.MOV.U32 R4, RZ, RZ, 0x2 ;  /* 0x00000002ff047424 */ /* 0x000fe200078e00ff */
[----:B------:R-:W-:Y:S01]  /*6d60*/  MOV R7, R163 ;  /* 0x000000a300077202 */ /* 0x000fe20000000f00 */
[----:B------:R-:W-:-:S07]  /*6d70*/  IMAD.MOV.U32 R5, RZ, RZ, -0x1 ;  /* 0xffffffffff057424 */ /* 0x000fce00078e00ff */
[----:B-1---5:R-:W-:Y:S05]  /*6d80*/  WARPSYNC.COLLECTIVE R5, `(.L_x_8756) ;  /* 0x0000000005087348 */ /* 0x022fea0003c00000 */
[----:B------:R2:W3:Y:S02]  /*6d90*/  SHFL.BFLY P0, R0, R7, R4, R0 ;  /* 0x0c00000407007389 */ /* 0x0004e40000000000 */
[----:B-123-5:R-:W-:Y:S05]  /*6da0*/  ENDCOLLECTIVE ;  /* 0x000000000000791b */ /* 0x02efea0003800000 */
.L_x_8756:
        /* <DEDUP_REMOVED lines=8> */
.L_x_8757:
        /* <DEDUP_REMOVED lines=8> */
.L_x_8758:
[----:B------:R-:W-:Y:S01]  /*6eb0*/  FADD.FTZ R162, R0, R162 ;  /* 0x000000a200a27221 */ /* 0x000fe20000010000 */
[----:B------:R-:W-:Y:S02]  /*6ec0*/  MOV R0, 0x1f ;  /* 0x0000001f00007802 */ /* 0x000fe40000000f00 */
[----:B------:R-:W-:Y:S01]  /*6ed0*/  MOV R4, 0x1 ;  /* 0x0000000100047802 */ /* 0x000fe20000000f00 */
[----:B------:R-:W-:-:S07]  /*6ee0*/  IMAD.MOV.U32 R7, RZ, RZ, R162 ;  /* 0x000000ffff077224 */ /* 0x000fce00078e00a2 */
[----:B------:R-:W-:Y:S05]  /*6ef0*/  WARPSYNC.COLLECTIVE R5, `(.L_x_8759) ;  /* 0x0000000005087348 */ /* 0x000fea0003c00000 */
[----:B------:R1:W2:Y:S02]  /*6f00*/  SHFL.BFLY P0, R0, R7, R4, R0 ;  /* 0x0c00000407007389 */ /* 0x0002a40000000000 */
[----:B-12---:R-:W-:Y:S05]  /*6f10*/  ENDCOLLECTIVE ;  /* 0x000000000000791b */ /* 0x006fea0003800000 */
.L_x_8759:
[----:B------:R-:W-:Y:S05]  /*6f20*/  BRA `(.L_x_8760) ;  /* 0xfffffff000887947 */ /* 0x000fea000383ffff */
.L_x_8761:
        /* <DEDUP_REMOVED lines=13> */
.L_x_11679:


//--------------------- .text._ZN5flash24flash_fwd_splitkv_kernelI23Flash_fwd_kernel_traitsILi96ELi64ELi64ELi4ELb0ELb0EN7cutlass10bfloat16_tE19Flash_kernel_traitsILi96ELi64ELi64ELi4ES3_EELb0ELb0ELb1ELb0ELb0ELb0ELb0ELb0EEEvNS_16Flash_fwd_paramsE --------------------------
	.section	.text._ZN5flash24flash_fwd_splitkv_kernelI23Flash_fwd_kernel_traitsILi96ELi64ELi64ELi4ELb0ELb0EN7cutlass10bfloat16_tE19Flash_kernel_traitsILi96ELi64ELi64ELi4ES3_EELb0ELb0ELb1ELb0ELb0ELb0ELb0ELb0EEEvNS_16Flash_fwd_paramsE,"ax",@progbits
	.align	128
        .global         _ZN5flash24flash_fwd_splitkv_kernelI23Flash_fwd_kernel_traitsILi96ELi64ELi64ELi4ELb0ELb0EN7cutlass10bfloat16_tE19Flash_kernel_traitsILi96ELi64ELi64ELi4ES3_EELb0ELb0ELb1ELb0ELb0ELb0ELb0ELb0EEEvNS_16Flash_fwd_paramsE
        .type           _ZN5flash24flash_fwd_splitkv_kernelI23Flash_fwd_kernel_traitsILi96ELi64ELi64ELi4ELb0ELb0EN7cutlass10bfloat16_tE19Flash_kernel_traitsILi96ELi64ELi64ELi4ES3_EELb0ELb0ELb1ELb0ELb0ELb0ELb0ELb0EEEvNS_16Flash_fwd_paramsE,@function
        .size           _ZN5flash24flash_fwd_splitkv_kernelI23Flash_fwd_kernel_traitsILi96ELi64ELi64ELi4ELb0ELb0EN7cutlass10bfloat16_tE19Flash_kernel_traitsILi96ELi64ELi64ELi4ES3_EELb0ELb0ELb1ELb0ELb0ELb0ELb0ELb0EEEvNS_16Flash_fwd_paramsE,(.L_x_11680 - _ZN5flash24flash_fwd_splitkv_kernelI23Flash_fwd_kernel_traitsILi96ELi64ELi64ELi4ELb0ELb0EN7cutlass10bfloat16_tE19Flash_kernel_traitsILi96ELi64ELi64ELi4ES3_EELb0ELb0ELb1ELb0ELb0ELb0ELb0ELb0EEEvNS_16Flash_fwd_paramsE)
        .other          _ZN5flash24flash_fwd_splitkv_kernelI23Flash_fwd_kernel_traitsILi96ELi64ELi64ELi4ELb0ELb0EN7cutlass10bfloat16_tE19Flash_kernel_traitsILi96ELi64ELi64ELi4ES3_EELb0ELb0ELb1ELb0ELb0ELb0ELb0ELb0EEEvNS_16Flash_fwd_paramsE,@"STO_CUDA_ENTRY STV_DEFAULT"
_ZN5flash24flash_fwd_splitkv_kernelI23Flash_fwd_kernel_traitsILi96ELi64ELi64ELi4ELb0ELb0EN7cutlass10bfloat16_tE19Flash_kernel_traitsILi96ELi64ELi64ELi4ES3_EELb0ELb0ELb1ELb0ELb0ELb0ELb0ELb0EEEvNS_16Flash_fwd_paramsE:
.text._ZN5flash24flash_fwd_splitkv_kernelI23Flash_fwd_kernel_traitsILi96ELi64ELi64ELi4ELb0ELb0EN7cutlass10bfloat16_tE19Flash_kernel_traitsILi96ELi64ELi64ELi4ES3_EELb0ELb0ELb1ELb0ELb0ELb0ELb0ELb0EEEvNS_16Flash_fwd_paramsE:
[----:B------:R-:W-:Y:S01]  /*0000*/  LDC R1, c[0x0][0x37c] ;  /* 0x0000df00ff017b82 */ /* 0x000fe20000000800 */
[----:B------:R-:W1:Y:S07]  /*0010*/  S2R R147, SR_CTAID.X ;  /* 0x0000000000937919 */ /* 0x000e6e0000002500 */
[----:B------:R-:W2:Y:S01]  /*0020*/  LDC.64 R2, c[0x0][0x348] ;  /* 0x0000d200ff027b82 */ /* 0x000ea20000000a00 */
[----:B------:R-:W-:Y:S01]  /*0030*/  BSSY.RECONVERGENT B2, `(.L_x_8762) ;  /* 0x0000005000027945 */ /* 0x000fe20003800200 */
[----:B------:R-:W-:Y:S01]  /*0040*/  MOV R144, 0x80 ;  /* 0x0000008000907802 */ /* 0x000fe20000000f00 */
[----:B------:R-:W3:Y:S01]  /*0050*/  S2R R145, SR_CTAID.Y ;  /* 0x0000000000917919 */ /* 0x000ee20000002600 */
[----:B------:R-:W4:Y:S05]  /*0060*/  S2R R146, SR_CTAID.Z ;  /* 0x0000000000927919 */ /* 0x000f2a0000002700 */
[----:B-1234-:R-:W-:Y:S05]  /*0070*/  CALL.REL.NOINC `($_ZN5flash24flash_fwd_splitkv_kernelI23Flash_fwd_kernel_traitsILi96ELi64ELi64ELi4ELb0ELb0EN7cutlass10bfloat16_tE19Flash_kernel_traitsILi96ELi64ELi64ELi4ES3_EELb0ELb0ELb1ELb0ELb0ELb0ELb0ELb0EEEvNS_16Flash_fwd_paramsE$_ZN5flash30compute_attn_1rowblock_splitkvI23Flash_fwd_kernel_traitsILi96ELi64ELi64ELi4ELb0ELb0EN7cutlass10bfloat16_tE19Flash_kernel_traitsILi96ELi64ELi64ELi4ES3_EELb0ELb0ELb1ELb0ELb0ELb0ELb0ELb0ENS_16Flash_fwd_paramsEEEvRKT8_iiiii) ;  /* 0x0000000000087944 */ /* 0x01efea0003c00000 */
[----:B------:R-:W-:Y:S05]  /*0080*/  BSYNC.RECONVERGENT B2 ;  /* 0x0000000000027941 */ /* 0x000fea0003800200 */
.L_x_8762:
[----:B------:R-:W-:Y:S05]  /*0090*/  EXIT ;  /* 0x000000000000794d */ /* 0x000fea0003800000 */
        .type           $_ZN5flash24flash_fwd_splitkv_kernelI23Flash_fwd_kernel_traitsILi96ELi64ELi64ELi4ELb0ELb0EN7cutlass10bfloat16_tE19Flash_kernel_traitsILi96ELi64ELi64ELi4ES3_EELb0ELb0ELb1ELb0ELb0ELb0ELb0ELb0EEEvNS_16Flash_fwd_paramsE$_ZN5flash30compute_attn_1rowblock_splitkvI23Flash_fwd_kernel_traitsILi96ELi64ELi64ELi4ELb0ELb0EN7cutlass10bfloat16_tE19Flash_kernel_traitsILi96ELi64ELi64ELi4ES3_EELb0ELb0ELb1ELb0ELb0ELb0ELb0ELb0ENS_16Flash_fwd_paramsEEEvRKT8_iiiii,@function
        .size           $_ZN5flash24flash_fwd_splitkv_kernelI23Flash_fwd_kernel_traitsILi96ELi64ELi64ELi4ELb0ELb0EN7cutlass10bfloat16_tE19Flash_kernel_traitsILi96ELi64ELi64ELi4ES3_EELb0ELb0ELb1ELb0ELb0ELb0ELb0ELb0EEEvNS_16Flash_fwd_paramsE$_ZN5flash30compute_attn_1rowblock_splitkvI23Flash_fwd_kernel_traitsILi96ELi64ELi64ELi4ELb0ELb0EN7cutlass10bfloat16_tE19Flash_kernel_traitsILi96ELi64ELi64ELi4ES3_EELb0ELb0ELb1ELb0ELb0ELb0ELb0ELb0ENS_16Flash_fwd_paramsEEEvRKT8_iiiii,(.L_x_11680 - $_ZN5flash24flash_fwd_splitkv_kernelI23Flash_fwd_kernel_traitsILi96ELi64ELi64ELi4ELb0ELb0EN7cutlass10bfloat16_tE19Flash_kernel_traitsILi96ELi64ELi64ELi4ES3_EELb0ELb0ELb1ELb0ELb0ELb0ELb0ELb0EEEvNS_16Flash_fwd_paramsE$_ZN5flash30compute_attn_1rowblock_splitkvI23Flash_fwd_kernel_traitsILi96ELi64ELi64ELi4ELb0ELb0EN7cutlass10bfloat16_tE19Flash_kernel_traitsILi96ELi64ELi64ELi4ES3_EELb0ELb0ELb1ELb0ELb0ELb0ELb0ELb0ENS_16Flash_fwd_paramsEEEvRKT8_iiiii)
$_ZN5flash24flash_fwd_splitkv_kernelI23Flash_fwd_kernel_traitsILi96ELi64ELi64ELi4ELb0ELb0EN7cutlass10bfloat16_tE19Flash_kernel_traitsILi96ELi64ELi64ELi4ES3_EELb0ELb0ELb1ELb0ELb0ELb0ELb0ELb0EEEvNS_16Flash_fwd_paramsE$_ZN5flash30compute_attn_1rowblock_splitkvI23Flash_fwd_kernel_traitsILi96ELi64ELi64ELi4ELb0ELb0EN7cutlass10bfloat16_tE19Flash_kernel_traitsILi96ELi64ELi64ELi4ES3_EELb0ELb0ELb1ELb0ELb0ELb0ELb0ELb0ENS_16Flash_fwd_paramsEEEvRKT8_iiiii:
        /* <DEDUP_REMOVED lines=38> */
.L_x_8764:
[----:B------:R-:W-:Y:S05]  /*0300*/  BSYNC.RECONVERGENT B0 ;  /* 0x0000000000007941 */ /* 0x000fea0003800200 */
.L_x_8763:
[----:B------:R-:W-:Y:S04]  /*0310*/  BSSY.RECONVERGENT B0, `(.L_x_8765) ;  /* 0x0000007000007945 */ /* 0x000fe80003800200 */
[----:B------:R-:W-:Y:S05]  /*0320*/  @!P3 BRA `(.L_x_8766) ;  /* 0x000000000014b947 */ /* 0x000fea0003800000 */
[----:B------:R-:W3:Y:S02]  /*0330*/  LD.E.U8 R0, desc[UR4][R2.64+0x1b2] ;  /* 0x0001b20402007980 */ /* 0x000ee4000c101100 */
[----:B---3--:R-:W-:-:S13]  /*0340*/  ISETP.NE.AND P1, PT, R0, RZ, PT ;  /* 0x000000ff0000720c */ /* 0x008fda0003f25270 */
[----:B------:R-:W3:Y:S02]  /*0350*/  @P1 LD.E R13, desc[UR4][R14.64+0x4] ;  /* 0x000004040e0d1980 */ /* 0x000ee4000c101900 */
[----:B---3-5:R-:W-:-:S06]  /*0360*/  @P1 IADD3 R84, PT, PT, R13, -R12, RZ ;  /* 0x8000000c0d541210 */ /* 0x028fcc0007ffe0ff */
[----:B------:R3:W5:Y:S02]  /*0370*/  @!P1 LD.E R84, desc[UR4][R14.64] ;  /* 0x000000040e549980 */ /* 0x000764000c101900 */
.L_x_8766:
[----:B------:R-:W-:Y:S05]  /*0380*/  BSYNC.RECONVERGENT B0 ;  /* 0x0000000000007941 */ /* 0x000fea0003800200 */
.L_x_8765:
        /* <DEDUP_REMOVED lines=8> */
.L_x_8768:
[----:B------:R-:W4:Y:S01]  /*0410*/  LD.E.64 R6, desc[UR4][R2.64+0x108] ;  /* 0x0001080402067980 */ /* 0x000f22000c101b00 */
[----:B------:R-:W-:Y:S01]  /*0420*/  BSSY.RECONVERGENT B0, `(.L_x_8770) ;  /* 0x0000006000007945 */ /* 0x000fe20003800200 */
[----:B------:R-:W-:Y:S01]  /*0430*/  IMAD.MOV.U32 R0, RZ, RZ, RZ ;  /* 0x000000ffff007224 */ /* 0x000fe200078e00ff */
[----:B----4-:R-:W-:-:S04]  /*0440*/  ISETP.NE.U32.AND P0, PT, R6, RZ, PT ;  /* 0x000000ff0600720c */ /* 0x010fc80003f05070 */
[----:B------:R-:W-:-:S13]  /*0450*/  ISETP.NE.AND.EX P0, PT, R7, RZ, PT, P0 ;  /* 0x000000ff0700720c */ /* 0x000fda0003f05300 */
[----:B------:R-:W-:Y:S05]  /*0460*/  @!P0 BRA `(.L_x_8771) ;  /* 0x0000000000048947 */ /* 0x000fea0003800000 */
[----:B------:R4:W5:Y:S02]  /*0470*/  LD.E R0, desc[UR4][R2.64+0xbc] ;  /* 0x0000bc0402007980 */ /* 0x000964000c101900 */
.L_x_8771:
[----:B------:R-:W-:Y:S05]  /*0480*/  BSYNC.RECONVERGENT B0 ;  /* 0x0000000000007941 */ /* 0x000fea0003800200 */
.L_x_8770:
[----:B-----5:R-:W-:Y:S02]  /*0490*/  IADD3 R84, PT, PT, R0, R84, -R11 ;  /* 0x0000005400547210 */ /* 0x020fe40007ffe80b */
.L_x_8769:
[----:B------:R-:W-:Y:S05]  /*04a0*/  BSYNC.RECONVERGENT B1 ;  /* 0x0000000000017941 */ /* 0x000fea0003800200 */
.L_x_8767:
[----:B------:R-:W-:Y:S01]  /*04b0*/  IMAD.SHL.U32 R0, R147, 0x40, RZ ;  /* 0x0000004093007824 */ /* 0x000fe200078e00ff */
[----:B------:R-:W-:Y:S01]  /*04c0*/  MOV R6, R144 ;  /* 0x0000009000067202 */ /* 0x000fe20000000f00 */
[----:B------:R-:W-:-:S03]  /*04d0*/  IMAD.MOV.U32 R7, RZ, RZ, 0x0 ;  /* 0x00000000ff077424 */ /* 0x000fc600078e00ff */
[----:B------:R-:W-:-:S13]  /*04e0*/  ISETP.GT.AND P0, PT, R85, R0, PT ;  /* 0x000000005500720c */ /* 0x000fda0003f04270 */
[----:B-1234-:R-:W-:Y:S05]  /*04f0*/  @!P0 RET.REL.NODEC R6 `(_ZN5flash24flash_fwd_splitkv_kernelI23Flash_fwd_kernel_traitsILi96ELi64ELi64ELi4ELb0ELb0EN7cutlass10bfloat16_tE19Flash_kernel_traitsILi96ELi64ELi64ELi4ES3_EELb0ELb0ELb1ELb0ELb0ELb0ELb0ELb0EEEvNS_16Flash_fwd_paramsE) ;  /* 0xfffffff806c08950 */ /* 0x01efea0003c3ffff */
        /* <DEDUP_REMOVED lines=17> */
[----:B------:R-:W3:Y:S04]  /*0610*/  @!P0 LD.E.64 R16, desc[UR4][R2.64+0x80] ;  /* 0x0000800402108980 */ /* 0x000ee8000c101b00 */
[----:B------:R-:W4:Y:S04]  /*0620*/  LD.E.64 R10, desc[UR4][R2.64+0xa0] ;  /* 0x0000a004020a7980 */ /* 0x000f28000c101b00 */
[----:B------:R-:W4:Y:S01]  /*0630*/  LD.E.64 R12, desc[UR4][R2.64+0x90] ;  /* 0x00009004020c7980 */ /* 0x000f22000c101b00 */
[----:B------:R-:W-:Y:S01]  /*0640*/  IMAD.SHL.U32 R9, R128, 0x8, RZ ;  /* 0x0000000880097824 */ /* 0x000fe200078e00ff */
[----:B------:R-:W-:-:S02]  /*0650*/  MOV R21, RZ ;  /* 0x000000ff00157202 */ /* 0x000fc40000000f00 */
[----:B------:R-:W5:Y:S02]  /*0660*/  LD.E R4, desc[UR4][R2.64+0xc0] ;  /* 0x0000c00402047980 */ /* 0x000f64000c101900 */
[----:B------:R-:W-:Y:S01]  /*0670*/  LOP3.LUT R20, R9, 0x18, RZ, 0xc0, !PT ;  /* 0x0000001809147812 */ /* 0x000fe200078ec0ff */
[----:B------:R-:W-:Y:S01]  /*0680*/  IMAD.IADD R85, R85, 0x1, -R0 ;  /* 0x0000000155557824 */ /* 0x000fe200078e0a00 */
[----:B------:R-:W-:Y:S01]  /*0690*/  SHF.R.U32.HI R128, RZ, 0x2, R128 ;  /* 0x00000002ff807819 */ /* 0x000fe20000011680 */
[----:B------:R1:W5:Y:S01]  /*06a0*/  LD.E.64 R18, desc[UR4][R2.64+0x70] ;  /* 0x0000700402127980 */ /* 0x000362000c101b00 */
[----:B------:R-:W-:Y:S02]  /*06b0*/  ISETP.NE.AND P5, PT, R20, RZ, PT ;  /* 0x000000ff1400720c */ /* 0x000fe40003fa5270 */
[CC--:B------:R-:W-:Y:S02]  /*06c0*/  ISETP.GE.AND P2, PT, R128.reuse, R85.reuse, PT ;  /* 0x000000558000720c */ /* 0x0c0fe40003f46270 */
[----:B------:R-:W-:Y:S01]  /*06d0*/  ISETP.GE.OR P6, PT, R128, R85, P5 ;  /* 0x000000558000720c */ /* 0x000fe20002fc6670 */
[----:B------:R-:W-:Y:S01]  /*06e0*/  BSSY.RECONVERGENT B0, `(.L_x_8773) ;  /* 0x0000028000007945 */ /* 0x000fe20003800200 */
[----:B------:R-:W-:Y:S01]  /*06f0*/  LOP3.LUT R9, R20, 0x20, RZ, 0xfc, !PT ;  /* 0x0000002014097812 */ /* 0x000fe200078efcff */
[----:B--2---:R-:W-:-:S02]  /*0700*/  @P0 IMAD R7, R15, R152, RZ ;  /* 0x000000980f070224 */ /* 0x004fc400078e02ff */
[----:B------:R-:W-:-:S04]  /*0710*/  @P0 IMAD.WIDE.U32 R152, R14, R152, RZ ;  /* 0x000000980e980225 */ /* 0x000fc800078e00ff */
[----:B------:R-:W-:-:S04]  /*0720*/  IMAD.WIDE.U32 R22, R0, R14, R20 ;  /* 0x0000000e00167225 */ /* 0x000fc800078e0014 */
[-C--:B---3--:R-:W-:Y:S02]  /*0730*/  @!P0 IMAD R8, R17, R145.reuse, RZ ;  /* 0x0000009111088224 */ /* 0x088fe400078e02ff */
[----:B------:R-:W-:-:S04]  /*0740*/  @!P0 IMAD.WIDE.U32 R16, R16, R145, RZ ;  /* 0x0000009110108225 */ /* 0x000fc800078e00ff */
[----:B------:R-:W-:Y:S02]  /*0750*/  @P0 IMAD.MOV.U32 R16, RZ, RZ, R152 ;  /* 0x000000ffff100224 */ /* 0x000fe400078e0098 */
[----:B------:R-:W-:Y:S02]  /*0760*/  IMAD R6, R6, R145, R146 ;  /* 0x0000009106067224 */ /* 0x000fe400078e0292 */
[----:B------:R-:W-:Y:S02]  /*0770*/  @!P0 IMAD.IADD R8, R17, 0x1, R8 ;  /* 0x0000000111088824 */ /* 0x000fe400078e0208 */
[----:B------:R-:W-:Y:S01]  /*0780*/  @P0 IMAD.IADD R8, R153, 0x1, R7 ;  /* 0x0000000199080824 */ /* 0x000fe200078e0207 */
[----:B------:R-:W-:Y:S01]  /*0790*/  IADD3 R16, P0, PT, R16, R22, RZ ;  /* 0x0000001610107210 */ /* 0x000fe20007f1e0ff */
[----:B-1----:R-:W-:Y:S02]  /*07a0*/  IMAD R3, R15, R0, RZ ;  /* 0x000000000f037224 */ /* 0x002fe400078e02ff */
[----:B----4-:R-:W-:Y:S01]  /*07b0*/  IMAD R5, R5, R6, R0 ;  /* 0x0000000605057224 */ /* 0x010fe200078e0200 */
[----:B------:R-:W-:-:S02]  /*07c0*/  IADD3 R0, PT, PT, R128, 0x20, RZ ;  /* 0x0000002080007810 */ /* 0x000fc40007ffe0ff */
[----:B------:R-:W-:Y:S02]  /*07d0*/  IADD3.X R17, PT, PT, R8, R23, R3, P0, !PT ;  /* 0x0000001708117210 */ /* 0x000fe400007fe403 */
[C---:B------:R-:W-:Y:S02]  /*07e0*/  IADD3 R3, P0, PT, R5.reuse, R128, RZ ;  /* 0x0000008005037210 */ /* 0x040fe40007f1e0ff */
[-C--:B------:R-:W-:Y:S01]  /*07f0*/  ISETP.GE.AND P1, PT, R0, R85.reuse, PT ;  /* 0x000000550000720c */ /* 0x080fe20003f26270 */
[-C--:B------:R-:W-:Y:S01]  /*0800*/  IMAD.WIDE.U32 R16, R12, R146.reuse, R16 ;  /* 0x000000920c107225 */ /* 0x080fe200078e0010 */
[----:B------:R-:W-:Y:S02]  /*0810*/  ISETP.GE.OR P5, PT, R0, R85, P5 ;  /* 0x000000550000720c */ /* 0x000fe40002fa6670 */
[----:B------:R-:W-:Y:S01]  /*0820*/  LEA.HI.X.SX32 R5, R5, RZ, 0x1, P0 ;  /* 0x000000ff05057211 */ /* 0x000fe200000f0eff */
[----:B------:R-:W-:Y:S01]  /*0830*/  IMAD R0, R13, R146, RZ ;  /* 0x000000920d007224 */ /* 0x000fe200078e02ff */
[----:B------:R-:W-:-:S02]  /*0840*/  LEA R2, P0, R3, R10, 0x2 ;  /* 0x0000000a03027211 */ /* 0x000fc400078010ff */
[----:B------:R-:W-:Y:S02]  /*0850*/  LOP3.LUT R7, R20, 0x40, RZ, 0xfc, !PT ;  /* 0x0000004014077812 */ /* 0x000fe400078efcff */
[----:B------:R-:W-:Y:S01]  /*0860*/  LEA.HI.X R3, R3, R11, R5, 0x2, P0 ;  /* 0x0000000b03037211 */ /* 0x000fe200000f1405 */
[----:B------:R-:W-:Y:S01]  /*0870*/  @!P6 IMAD.MOV.U32 R5, RZ, RZ, 0x7f800000 ;  /* 0x7f800000ff05e424 */ /* 0x000fe200078e00ff */
[----:B------:R-:W-:Y:S01]  /*0880*/  IADD3 R23, PT, PT, R17, R0, RZ ;  /* 0x0000000011177210 */ /* 0x000fe20007ffe0ff */
[----:B------:R-:W-:Y:S06]  /*0890*/  @P2 BRA `(.L_x_8774) ;  /* 0x0000000000302947 */ /* 0x000fec0003800000 */
[----:B------:R-:W-:Y:S01]  /*08a0*/  IMAD.MOV.U32 R22, RZ, RZ, R16 ;  /* 0x000000ffff167224 */ /* 0x000fe200078e0010 */
[----:B-----5:R-:W-:Y:S01]  /*08b0*/  ISETP.GE.AND P4, PT, R20, R4, PT ;  /* 0x000000041400720c */ /* 0x020fe20003f86270 */
[----:B------:R-:W-:Y:S01]  /*08c0*/  IMAD R0, R15, R128, RZ ;  /* 0x000000800f007224 */ /* 0x000fe200078e02ff */
[----:B------:R-:W-:Y:S01]  /*08d0*/  ISETP.GE.AND P3, PT, R9, R4, PT ;  /* 0x000000040900720c */ /* 0x000fe20003f66270 */
        /* <DEDUP_REMOVED lines=8> */
.L_x_8774:
[----:B------:R-:W-:Y:S05]  /*0960*/  BSYNC.RECONVERGENT B0 ;  /* 0x0000000000007941 */ /* 0x000fea0003800200 */
.L_x_8773:
[----:B------:R-:W-:Y:S04]  /*0970*/  BSSY.RECONVERGENT B0, `(.L_x_8775) ;  /* 0x0000011000007945 */ /* 0x000fe80003800200 */
[----:B------:R-:W-:Y:S05]  /*0980*/  @P1 BRA `(.L_x_8776) ;  /* 0x00000000003c1947 */ /* 0x000fea0003800000 */
[----:B-1----:R-:W-:Y:S01]  /*0990*/  IADD3 R13, P0, PT, R128, 0x20, RZ ;  /* 0x00000020800d7810 */ /* 0x002fe20007f1e0ff */
        /* <DEDUP_REMOVED lines=14> */
.L_x_8776:
[----:B------:R-:W-:Y:S05]  /*0a80*/  BSYNC.RECONVERGENT B0 ;  /* 0x0000000000007941 */ /* 0x000fea0003800200 */
.L_x_8775:
[----:B------:R-:W-:Y:S01]  /*0a90*/  MOV R145, 0x0 ;  /* 0x0000000000917802 */ /* 0x000fe20000000f00 */
[----:B------:R1:W-:Y:S03]  /*0aa0*/  @!P6 ST.E desc[UR4][R2.64], R5 ;  /* 0x000000050200e985 */ /* 0x0003e6000c101904 */
[----:B-12--5:R-:W-:Y:S05]  /*0ab0*/  @P5 RET.REL.NODEC R144 `(_ZN5flash24flash_fwd_splitkv_kernelI23Flash_fwd_kernel_traitsILi96ELi64ELi64ELi4ELb0ELb0EN7cutlass10bfloat16_tE19Flash_kernel_traitsILi96ELi64ELi64ELi4ES3_EELb0ELb0ELb1ELb0ELb0ELb0ELb0ELb0EEEvNS_16Flash_fwd_paramsE) ;  /* 0xfffffff490505950 */ /* 0x026fea0003c3ffff */
[----:B------:R-:W-:Y:S02]  /*0ac0*/  MOV R5, 0x7f800000 ;  /* 0x7f80000000057802 */ /* 0x000fe40000000f00 */
[----:B------:R-:W-:-:S03]  /*0ad0*/  MOV R145, 0x0 ;  /* 0x0000000000917802 */ /* 0x000fc60000000f00 */
[----:B------:R1:W-:Y:S02]  /*0ae0*/  ST.E desc[UR4][R2.64+0x80], R5 ;  /* 0x0000800502007985 */ /* 0x0003e4000c101904 */
[----:B-1----:R-:W-:Y:S05]  /*0af0*/  RET.REL.NODEC R144 `(_ZN5flash24flash_fwd_splitkv_kernelI23Flash_fwd_kernel_traitsILi96ELi64ELi64ELi4ELb0ELb0EN7cutlass10bfloat16_tE19Flash_kernel_traitsILi96ELi64ELi64ELi4ES3_EELb0ELb0ELb1ELb0ELb0ELb0ELb0ELb0EEEvNS_16Flash_fwd_paramsE) ;  /* 0xfffffff490407950 */ /* 0x002fea0003c3ffff */
.L_x_8772:
        /* <DEDUP_REMOVED lines=13> */
[----:B------:R-:W2:Y:S01]  /*0bd0*/  LD.E.64 R12, desc[UR4][R2.64+0x168] ;  /* 0x00016804020c7980 */ /* 0x000ea2000c101b00 */
[----:B------:R-:W-:Y:S02]  /*0be0*/  IMAD.MOV.U32 R92, RZ, RZ, R2 ;  /* 0x000000ffff5c7224 */ /* 0x000fe400078e0002 */
[----:B------:R-:W-:-:S05]  /*0bf0*/  IMAD.MOV.U32 R93, RZ, RZ, R3 ;  /* 0x000000ffff5d7224 */ /* 0x000fca00078e0003 */
        /* <DEDUP_REMOVED lines=64> */
[----:B----4-:R-:W-:-:S04]  /*1000*/  IMAD R5, R141, R9, RZ ;  /* 0x000000098d057224 */ /* 0x010fc800078e02ff */
[----:B------:R-:W-:Y:S01]  /*1010*/  @!P0 IMAD.MOV R11, RZ, RZ, -R11 ;  /* 0x000000ffff0b8224 */ /* 0x000fe200078e0a0b */
        /* <DEDUP_REMOVED lines=21> */
.L_x_8778:
[----:B------:R-:W2:Y:S01]  /*1170*/  LD.E R25, desc[UR4][R2.64+0x68] ;  /* 0x0000680402197980 */ /* 0x000ea2000c101900 */
[----:B------:R-:W-:-:S03]  /*1180*/  ISETP.NE.AND P2, PT, R12, -0x1, PT ;  /* 0xffffffff0c00780c */ /* 0x000fc60003f45270 */
[----:B------:R-:W3:Y:S01]  /*1190*/  LD.E.64 R140, desc[UR4][R2.64+0x38] ;  /* 0x00003804028c7980 */ /* 0x000ee2000c101b00 */
        /* <DEDUP_REMOVED lines=8> */
[----:B------:R-:W-:Y:S02]  /*1220*/  IABS R13, R146 ;  /* 0x00000092000d7213 */ /* 0x000fe40000000000 */
        /* <DEDUP_REMOVED lines=39> */
[----:B------:R-:W-:Y:S01]  /*14a0*/  MOV R19, R7 ;  /* 0x0000000700137202 */ /* 0x000fe20000000f00 */
[----:B------:R-:W-:Y:S01]  /*14b0*/  IMAD.MOV.U32 R18, RZ, RZ, R8 ;  /* 0x000000ffff127224 */ /* 0x000fe200078e0008 */
[----:B------:R-:W-:Y:S01]  /*14c0*/  @P3 IADD3 R9, PT, PT, R9, 0x1, RZ ;  /* 0x0000000109093810 */ /* 0x000fe20007ffe0ff */
[-C--:B------:R-:W-:Y:S02]  /*14d0*/  IMAD R6, R141, R87.reuse, RZ ;  /* 0x000000578d067224 */ /* 0x080fe400078e02ff */
[----:B------:R-:W-:Y:S01]  /*14e0*/  IMAD.WIDE.U32 R18, R140, R87, R18 ;  /* 0x000000578c127225 */ /* 0x000fe200078e0012 */
[----:B------:R-:W-:-:S02]  /*14f0*/  @!P0 IADD3 R9, PT, PT, -R9, RZ, RZ ;  /* 0x000000ff09098210 */ /* 0x000fc40007ffe1ff */
[----:B------:R-:W-:Y:S01]  /*1500*/  @!P1 LOP3.LUT R9, RZ, R25, RZ, 0x33, !PT ;  /* 0x00000019ff099212 */ /* 0x000fe200078e33ff */
[----:B------:R-:W-:Y:S02]  /*1510*/  @!P2 IMAD R4, R5, R138, R4 ;  /* 0x0000008a0504a224 */ /* 0x000fe400078e0204 */
[----:B------:R-:W-:Y:S01]  /*1520*/  @!P2 IMAD.WIDE.U32 R20, R138, R11, RZ ;  /* 0x0000000b8a14a225 */ /* 0x000fe200078e00ff */
[----:B------:R-:W-:Y:S02]  /*1530*/  @P2 IADD3 R11, PT, PT, R11, R12, RZ ;  /* 0x0000000c0b0b2210 */ /* 0x000fe40007ffe0ff */
[----:B------:R-:W-:Y:S01]  /*1540*/  @!P2 SHF.R.S32.HI R5, RZ, 0x1f, R10 ;  /* 0x0000001fff05a819 */ /* 0x000fe2000001140a */
[----:B------:R-:W-:Y:S01]  /*1550*/  IMAD.IADD R13, R19, 0x1, R6 ;  /* 0x00000001130d7824 */ /* 0x000fe200078e0206 */
[----:B------:R-:W-:Y:S01]  /*1560*/  MOV R12, R18 ;  /* 0x00000012000c7202 */ /* 0x000fe20000000f00 */
[----:B------:R-:W-:Y:S01]  /*1570*/  @!P2 IMAD.IADD R21, R21, 0x1, R4 ;  /* 0x000000011515a824 */ /* 0x000fe200078e0204 */
[----:B------:R-:W-:Y:S01]  /*1580*/  SHF.R.S32.HI R6, RZ, 0x1f, R9 ;  /* 0x0000001fff067819 */ /* 0x000fe20000011409 */
[----:B------:R-:W-:-:S02]  /*1590*/  @!P2 IMAD R4, R17, R10, RZ ;  /* 0x0000000a1104a224 */ /* 0x000fc400078e02ff */
[----:B------:R-:W-:Y:S02]  /*15a0*/  IMAD R7, R15, R9, RZ ;  /* 0x000000090f077224 */ /* 0x000fe400078e02ff */
[C---:B------:R-:W-:Y:S02]  /*15b0*/  @!P2 IMAD R4, R16.reuse, R5, R4 ;  /* 0x000000051004a224 */ /* 0x040fe400078e0204 */
[----:B------:R-:W-:-:S04]  /*15c0*/  @!P2 IMAD.WIDE.U32 R16, R16, R10, R20 ;  /* 0x0000000a1010a225 */ /* 0x000fc800078e0014 */
[----:B------:R-:W-:-:S04]  /*15d0*/  IMAD.WIDE.U32 R8, R14, R9, R12 ;  /* 0x000000090e087225 */ /* 0x000fc800078e000c */
[----:B------:R-:W-:Y:S02]  /*15e0*/  IMAD R6, R14, R6, R7 ;  /* 0x000000060e067224 */ /* 0x000fe400078e0207 */
[-C--:B------:R-:W-:Y:S02]  /*15f0*/  @P2 IMAD R5, R139, R11.reuse, RZ ;  /* 0x0000000b8b052224 */ /* 0x080fe400078e02ff */
[----:B------:R-:W-:Y:S01]  /*1600*/  @P2 IMAD.WIDE.U32 R10, R138, R11, RZ ;  /* 0x0000000b8a0a2225 */ /* 0x000fe200078e00ff */
[----:B------:R-:W-:Y:S02]  /*1610*/  @!P2 IADD3 R7, PT, PT, R17, R4, RZ ;  /* 0x000000041107a210 */ /* 0x000fe40007ffe0ff */
[----:B------:R-:W-:Y:S01]  /*1620*/  IADD3 R6, PT, PT, R9, R6, RZ ;  /* 0x0000000609067210 */ /* 0x000fe20007ffe0ff */
[----:B------:R-:W-:Y:S01]  /*1630*/  @!P2 IMAD.MOV.U32 R12, RZ, RZ, R16 ;  /* 0x000000ffff0ca224 */ /* 0x000fe200078e0010 */
[----:B------:R-:W-:Y:S01]  /*1640*/  @P2 IADD3 R7, PT, PT, R11, R5, RZ ;  /* 0x000000050b072210 */ /* 0x000fe20007ffe0ff */
[----:B------:R-:W-:Y:S01]  /*1650*/  @P2 IMAD.MOV.U32 R12, RZ, RZ, R10 ;  /* 0x000000ffff0c2224 */ /* 0x000fe200078e000a */
[----:B------:R-:W-:-:S02]  /*1660*/  MOV R19, RZ ;  /* 0x000000ff00137202 */ /* 0x000fc40000000f00 */
[----:B------:R-:W-:Y:S02]  /*1670*/  MOV R9, R87 ;  /* 0x0000005700097202 */ /* 0x000fe40000000f00 */
.L_x_8779:
[----:B------:R-:W-:Y:S05]  /*1680*/  BSYNC.RECONVERGENT B0 ;  /* 0x0000000000007941 */ /* 0x000fea0003800200 */
.L_x_8777:
        /* <DEDUP_REMOVED lines=29> */
[----:B-----5:R-:W-:Y:S01]  /*1860*/  IMAD R16, R19, R138, RZ ;  /* 0x0000008a13107224 */ /* 0x020fe200078e02ff */
[----:B------:R-:W-:-:S07]  /*1870*/  SHF.L.U32 R137, R128, 0x3, RZ ;  /* 0x0000000380897819 */ /* 0x000fce00000006ff */
[----:B------:R-:W-:-:S04]  /*1880*/  @P3 VIADD R23, R23, 0x1 ;  /* 0x0000000117173836 */ /* 0x000fc80000000000 */
[----:B------:R-:W-:Y:S01]  /*1890*/  @!P1 IMAD.MOV R23, RZ, RZ, -R23 ;  /* 0x000000ffff179224 */ /* 0x000fe200078e0a17 */
[----:B------:R-:W-:Y:S01]  /*18a0*/  @!P2 LOP3.LUT R23, RZ, R25, RZ, 0x33, !PT ;  /* 0x00000019ff17a212 */ /* 0x000fe200078e33ff */
[----:B------:R-:W-:Y:S01]  /*18b0*/  IMAD R13, R9, R139, R16 ;  /* 0x0000008b090d7224 */ /* 0x000fe200078e0210 */
[----:B------:R-:W-:Y:S01]  /*18c0*/  LOP3.LUT R136, R137, 0x18, RZ, 0xc0, !PT ;  /* 0x0000001889887812 */ /* 0x000fe200078ec0ff */
[----:B------:R-:W-:Y:S01]  /*18d0*/  IMAD.WIDE.U32 R24, R9, R138, RZ ;  /* 0x0000008a09187225 */ /* 0x000fe200078e00ff */
[----:B------:R-:W-:-:S03]  /*18e0*/  SHF.R.S32.HI R16, RZ, 0x1f, R23 ;  /* 0x0000001fff107819 */ /* 0x000fc60000011417 */
[-C--:B------:R-:W-:Y:S01]  /*18f0*/  IMAD R9, R31, R23.reuse, RZ ;  /* 0x000000171f097224 */ /* 0x080fe200078e02ff */
[----:B------:R-:W-:Y:S01]  /*1900*/  IADD3 R12, P2, P1, R24, R12, R136 ;  /* 0x0000000c180c7210 */ /* 0x000fe2000795e088 */
[----:B------:R-:W-:Y:S01]  /*1910*/  IMAD.IADD R18, R25, 0x1, R13 ;  /* 0x0000000119127824 */ /* 0x000fe200078e020d */
[----:B------:R-:W1:Y:S01]  /*1920*/  S2UR UR6, SR_CgaCtaId ;  /* 0x00000000000679c3 */ /* 0x000e620000008800 */
[----:B------:R-:W-:-:S04]  /*1930*/  IMAD.WIDE.U32 R22, R30, R23, RZ ;  /* 0x000000171e167225 */ /* 0x000fc800078e00ff */
[----:B------:R-:W-:Y:S01]  /*1940*/  IMAD R9, R16, R30, R9 ;  /* 0x0000001e10097224 */ /* 0x000fe200078e0209 */
[----:B------:R-:W-:Y:S02]  /*1950*/  IADD3.X R18, PT, PT, R18, R7, RZ, P2, P1 ;  /* 0x0000000712127210 */ /* 0x000fe400017e24ff */
[----:B------:R-:W-:Y:S01]  /*1960*/  IADD3 R16, P1, PT, R12, R22, RZ ;  /* 0x000000160c107210 */ /* 0x000fe20007f3e0ff */
[----:B------:R-:W-:-:S05]  /*1970*/  IMAD.IADD R9, R23, 0x1, R9 ;  /* 0x0000000117097824 */ /* 0x000fca00078e0209 */
[----:B------:R-:W-:Y:S02]  /*1980*/  IADD3.X R17, PT, PT, R18, R9, RZ, P1, !PT ;  /* 0x0000000912117210 */ /* 0x000fe40000ffe4ff */
[----:B------:R-:W-:Y:S01]  /*1990*/  IADD3 R18, P1, PT, R136, R8, RZ ;  /* 0x0000000888127210 */ /* 0x000fe20007f3e0ff */
[----:B------:R-:W-:Y:S01]  /*19a0*/  IMAD.IADD R135, R85, 0x1, -R0 ;  /* 0x0000000155877824 */ /* 0x000fe200078e0a00 */
[----:B------:R-:W-:-:S03]  /*19b0*/  SHF.R.U32.HI R90, RZ, 0x2, R128 ;  /* 0x00000002ff5a7819 */ /* 0x000fc60000011680 */
[----:B------:R-:W-:Y:S01]  /*19c0*/  IMAD.X R19, RZ, RZ, R6, P1 ;  /* 0x000000ffff137224 */ /* 0x000fe200008e0606 */
[----:B------:R-:W-:Y:S01]  /*19d0*/  LOP3.LUT R155, R137, 0xc0, RZ, 0xc0, !PT ;  /* 0x000000c0899b7812 */ /* 0x000fe200078ec0ff */
[----:B------:R-:W-:-:S03]  /*19e0*/  UMOV UR7, 0x400 ;  /* 0x0000040000077882 */ /* 0x000fc60000000000 */
[----:B------:R-:W-:Y:S01]  /*19f0*/  LOP3.LUT R155, R155, 0x18, R128, 0xf8, !PT ;  /* 0x000000189b9b7812 */ /* 0x000fe200078ef880 */
[----:B-1----:R-:W-:Y:S01]  /*1a00*/  ULEA UR6, UR6, UR7, 0x18 ;  /* 0x0000000706067291 */ /* 0x002fe2000f8ec0ff */
[----:B------:R-:W-:Y:S01]  /*1a10*/  IMAD R9, R139, R90, RZ ;  /* 0x0000005a8b097224 */ /* 0x000fe200078e02ff */
[----:B------:R-:W-:Y:S01]  /*1a20*/  LOP3.LUT R8, R137, 0x1f20, RZ, 0xc0, !PT ;  /* 0x00001f2089087812 */ /* 0x000fe200078ec0ff */
[----:B------:R-:W-:Y:S01]  /*1a30*/  IMAD.WIDE.U32 R16, R90, R138, R16 ;  /* 0x0000008a5a107225 */ /* 0x000fe200078e0010 */
[----:B------:R-:W-:-:S03]  /*1a40*/  LOP3.LUT R163, R155, R136, RZ, 0x3c, !PT ;  /* 0x000000889ba37212 */ /* 0x000fc600078e3cff */
[----:B------:R-:W-:Y:S02]  /*1a50*/  IMAD R143, R141, R90, RZ ;  /* 0x0000005a8d8f7224 */ /* 0x000fe400078e02ff */
[----:B------:R-:W-:Y:S01]  /*1a60*/  IMAD.WIDE.U32 R18, R90, R140, R18 ;  /* 0x0000008c5a127225 */ /* 0x000fe200078e0012 */
[----:B------:R-:W-:Y:S02]  /*1a70*/  LOP3.LUT R163, R8, R163, RZ, 0xfc, !PT ;  /* 0x000000a308a37212 */ /* 0x000fe400078efcff */
[----:B------:R-:W-:Y:S01]  /*1a80*/  IADD3 R9, PT, PT, R17, R9, RZ ;  /* 0x0000000911097210 */ /* 0x000fe20007ffe0ff */
[----:B------:R-:W-:Y:S01]  /*1a90*/  IMAD.IADD R143, R19, 0x1, R143 ;  /* 0x00000001138f7824 */ /* 0x000fe200078e028f */
[----:B------:R-:W-:Y:S01]  /*1aa0*/  MOV R132, UR6 ;  /* 0x0000000600847c02 */ /* 0x000fe20008000f00 */
[----:B------:R-:W-:Y:S01]  /*1ab0*/  IMAD.MOV.U32 R91, RZ, RZ, RZ ;  /* 0x000000ffff5b7224 */ /* 0x000fe200078e00ff */
[----:B------:R-:W-:Y:S01]  /*1ac0*/  BSSY.RECONVERGENT B0, `(.L_x_8780) ;  /* 0x0000036000007945 */ /* 0x000fe20003800200 */
[----:B------:R-:W-:-:S02]  /*1ad0*/  SHF.L.U64.HI R139, R138, 0x5, R139 ;  /* 0x000000058a8b7819 */ /* 0x000fc4000001028b */
[C---:B------:R-:W-:Y:S01]  /*1ae0*/  SHF.L.U64.HI R141, R140.reuse, 0x5, R141 ;  /* 0x000000058c8d7819 */ /* 0x040fe2000001028d */
[----:B------:R-:W-:Y:S01]  /*1af0*/  IMAD.SHL.U32 R140, R140, 0x20, RZ ;  /* 0x000000208c8c7824 */ /* 0x000fe200078e00ff */
[----:B------:R-:W-:Y:S01]  /*1b00*/  SHF.L.U32 R138, R138, 0x5, RZ ;  /* 0x000000058a8a7819 */ /* 0x000fe200000006ff */
[----:B------:R-:W-:Y:S01]  /*1b10*/  IMAD R163, R163, 0x2, R132 ;  /* 0x00000002a3a37824 */ /* 0x000fe200078e0284 */
[C---:B------:R-:W-:Y:S02]  /*1b20*/  LOP3.LUT R160, R136.reuse, 0x20, RZ, 0xfc, !PT ;  /* 0x0000002088a07812 */ /* 0x040fe400078efcff */
[----:B------:R-:W-:Y:S01]  /*1b30*/  LOP3.LUT R154, R136, 0x40, RZ, 0xfc, !PT ;  /* 0x00000040889a7812 */ /* 0x000fe200078efcff */
[----:B--2---:R-:W-:-:S04]  /*1b40*/  @P0 IMAD.WIDE.U32 R22, R14, R152, RZ ;  /* 0x000000980e160225 */ /* 0x004fc800078e00ff */
[----:B------:R-:W-:Y:S02]  /*1b50*/  @P0 IMAD R6, R15, R152, RZ ;  /* 0x000000980f060224 */ /* 0x000fe400078e02ff */
[-C--:B---3--:R-:W-:Y:S02]  /*1b60*/  @!P0 IMAD R7, R29, R145.reuse, RZ ;  /* 0x000000911d078224 */ /* 0x088fe400078e02ff */
[----:B------:R-:W-:Y:S01]  /*1b70*/  @!P0 IMAD.WIDE.U32 R12, R28, R145, RZ ;  /* 0x000000911c0c8225 */ /* 0x000fe200078e00ff */
[----:B------:R-:W-:-:S03]  /*1b80*/  @P0 MOV R12, R22 ;  /* 0x00000016000c0202 */ /* 0x000fc60000000f00 */
[----:B------:R-:W-:Y:S02]  /*1b90*/  @!P0 IMAD.IADD R7, R13, 0x1, R7 ;  /* 0x000000010d078824 */ /* 0x000fe400078e0207 */
        /* <DEDUP_REMOVED lines=9> */
[----:B------:R-:W-:Y:S01]  /*1c30*/  LEA.HI.X R143, R18, R21, R143, 0x1, P3 ;  /* 0x00000015128f7211 */ /* 0x000fe200018f0c8f */
[----:B------:R-:W-:Y:S01]  /*1c40*/  IMAD.WIDE.U32 R16, R147, 0x40, R90 ;  /* 0x0000004093107825 */ /* 0x000fe200078e005a */
        /* <DEDUP_REMOVED lines=28> */
.L_x_8782:
[----:B------:R3:W-:Y:S02]  /*1e10*/  STS.128 [R163+0x2000], RZ ;  /* 0x002000ffa3007388 */ /* 0x0007e40000000c00 */
.L_x_8781:
[----:B------:R-:W-:Y:S05]  /*1e20*/  BSYNC.RECONVERGENT B0 ;  /* 0x0000000000007941 */ /* 0x000fea0003800200 */
.L_x_8780:
        /* <DEDUP_REMOVED lines=32> */
.L_x_8785:
[----:B------:R2:W-:Y:S02]  /*2030*/  STS.128 [R163+0x2800], RZ ;  /* 0x002800ffa3007388 */ /* 0x0005e40000000c00 */
.L_x_8784:
[----:B------:R-:W-:Y:S05]  /*2040*/  BSYNC.RECONVERGENT B0 ;  /* 0x0000000000007941 */ /* 0x000fea0003800200 */
.L_x_8783:
        /* <DEDUP_REMOVED lines=26> */
.L_x_8788:
[----:B------:R4:W-:Y:S02]  /*21f0*/  STS.128 [R163+0x5000], RZ ;  /* 0x005000ffa3007388 */ /* 0x0009e40000000c00 */
.L_x_8787:
[----:B------:R-:W-:Y:S05]  /*2200*/  BSYNC.RECONVERGENT B0 ;  /* 0x0000000000007941 */ /* 0x000fea0003800200 */
.L_x_8786:
[----:B------:R-:W-:Y:S01]  /*2210*/  ISETP.GE.AND P0, PT, R6, R5, PT ;  /* 0x000000050600720c */ /* 0x000fe20003f06270 */
[----:B------:R-:W-:-:S12]  /*2220*/  BSSY.RECONVERGENT B0, `(.L_x_8789) ;  /* 0x0000016000007945 */ /* 0x000fd80003800200 */
[----:B------:R-:W-:Y:S05]  /*2230*/  @P0 BRA `(.L_x_8790) ;  /* 0x0000000000500947 */ /* 0x000fea0003800000 */
[-C--:B------:R-:W-:Y:S02]  /*2240*/  ISETP.GE.AND P2, PT, R136, R153.reuse, PT ;  /* 0x000000998800720c */ /* 0x080fe40003f46270 */
[-C--:B------:R-:W-:Y:S02]  /*2250*/  ISETP.GE.AND P1, PT, R160, R153.reuse, PT ;  /* 0x00000099a000720c */ /* 0x080fe40003f26270 */
[----:B-1----:R-:W-:Y:S02]  /*2260*/  LEA R8, P3, R140, R142, 0x1 ;  /* 0x0000008e8c087211 */ /* 0x002fe400078608ff */
        /* <DEDUP_REMOVED lines=17> */
.L_x_8790:
[----:B------:R-:W-:Y:S05]  /*2380*/  BSYNC.RECONVERGENT B0 ;  /* 0x0000000000007941 */ /* 0x000fea0003800200 */
.L_x_8789:
[----:B------:R-:W2:Y:S04]  /*2390*/  LD.E.64 R12, desc[UR4][R2.64+0x1c0] ;  /* 0x0001c004020c7980 */ /* 0x000ea8000c101b00 */
[----:B------:R-:W3:Y:S01]  /*23a0*/  LD.E.64 R10, desc[UR4][R2.64+0x1b8] ;  /* 0x0001b804020a7980 */ /* 0x000ee2000c101b00 */
[----:B-1----:R-:W-:Y:S02]  /*23b0*/  MOV R8, R146 ;  /* 0x0000009200087202 */ /* 0x002fe40000000f00 */
        /* <DEDUP_REMOVED lines=35> */
.L_x_8793:
[----:B------:R3:W-:Y:S01]  /*25f0*/  STS.128 [R163+0x8000], RZ ;  /* 0x008000ffa3007388 */ /* 0x0007e20000000c00 */
[----:B------:R-:W-:Y:S05]  /*2600*/  BRA `(.L_x_8794) ;  /* 0x00000000000c7947 */ /* 0x000fea0003800000 */
.L_x_8792:
[----:B------:R2:W-:Y:S04]  /*2610*/  STS.128 [R163+0x6000], RZ ;  /* 0x006000ffa3007388 */ /* 0x0005e80000000c00 */
[----:B------:R2:W-:Y:S04]  /*2620*/  STS.128 [R163+0x7000], RZ ;  /* 0x007000ffa3007388 */ /* 0x0005e80000000c00 */
[----:B------:R2:W-:Y:S02]  /*2630*/  STS.128 [R163+0x8000], RZ ;  /* 0x008000ffa3007388 */ /* 0x0005e40000000c00 */
.L_x_8794:
[----:B------:R-:W-:Y:S05]  /*2640*/  BSYNC.RECONVERGENT B0 ;  /* 0x0000000000007941 */ /* 0x000fea0003800200 */
.L_x_8791:
        /* <DEDUP_REMOVED lines=27> */
.L_x_8797:
[----:B------:R1:W-:Y:S02]  /*2800*/  STS.128 [R163+0x8800], RZ ;  /* 0x008800ffa3007388 */ /* 0x0003e40000000c00 */
.L_x_8796:
[----:B------:R-:W-:Y:S05]  /*2810*/  BSYNC.RECONVERGENT B0 ;  /* 0x0000000000007941 */ /* 0x000fea0003800200 */
.L_x_8795:
[C---:B-1----:R-:W-:Y:S01]  /*2820*/  IMAD.SHL.U32 R4, R128.reuse, 0x10, RZ ;  /* 0x0000001080047824 */ /* 0x042fe200078e00ff */
[----:B------:R-:W-:Y:S01]  /*2830*/  SHF.R.U32.HI R130, RZ, 0x1, R128 ;  /* 0x00000001ff827819 */ /* 0x000fe20000011680 */
[C---:B------:R-:W-:Y:S01]  /*2840*/  IMAD.SHL.U32 R89, R128.reuse, 0x20, RZ ;  /* 0x0000002080597824 */ /* 0x040fe200078e00ff */
[C---:B------:R-:W-:Y:S01]  /*2850*/  LOP3.LUT P6, RZ, R128.reuse, 0x4, RZ, 0xc0, !PT ;  /* 0x0000000480ff7812 */ /* 0x040fe200078cc0ff */
[----:B------:R-:W-:Y:S01]  /*2860*/  IMAD.SHL.U32 R129, R128, 0x4, RZ ;  /* 0x0000000480817824 */ /* 0x000fe200078e00ff */
[----:B------:R-:W-:Y:S01]  /*2870*/  LOP3.LUT R8, R130, 0x8, RZ, 0xc0, !PT ;  /* 0x0000000882087812 */ /* 0x000fe200078ec0ff */
[----:B------:R-:W-:Y:S01]  /*2880*/  IMAD.MOV.U32 R95, RZ, RZ, 0x20 ;  /* 0x00000020ff5f7424 */ /* 0x000fe200078e00ff */
[C---:B------:R-:W-:Y:S01]  /*2890*/  LOP3.LUT R131, R4.reuse, 0x3e00, RZ, 0xc0, !PT ;  /* 0x00003e0004837812 */ /* 0x040fe200078ec0ff */
[----:B------:R-:W0:Y:S01]  /*28a0*/  LDGDEPBAR ;  /* 0x00000000000079af */ /* 0x000e220000000000 */
[----:B------:R-:W-:Y:S01]  /*28b0*/  LOP3.LUT R4, R4, 0x100, RZ, 0xc0, !PT ;  /* 0x0000010004047812 */ /* 0x000fe200078ec0ff */
[----:B------:R-:W-:Y:S01]  /*28c0*/  BSSY.RECONVERGENT B1, `(.L_x_8798) ;  /* 0x00000d2000017945 */ /* 0x000fe20003800200 */
[----:B------:R-:W-:-:S02]  /*28d0*/  LOP3.LUT R6, R129, 0x18, RZ, 0xc0, !PT ;  /* 0x0000001881067812 */ /* 0x000fc400078ec0ff */
        /* <DEDUP_REMOVED lines=8> */
[----:B------:R-:W-:Y:S02]  /*2960*/  LOP3.LUT R7, R7, R86, RZ, 0xfc, !PT ;  /* 0x0000005607077212 */ /* 0x000fe400078efcff */
[----:B------:R-:W-:Y:S01]  /*2970*/  SEL R95, R95, 0xffffffe0, !P6 ;  /* 0xffffffe05f5f7807 */ /* 0x000fe20007000000 */
[--C-:B------:R-:W-:Y:S01]  /*2980*/  IMAD R96, R5, 0x2, R132.reuse ;  /* 0x0000000205607824 */ /* 0x100fe200078e0284 */
[----:B------:R-:W-:Y:S01]  /*2990*/  ISETP.NE.AND P5, PT, R88, 0x1, PT ;  /* 0x000000015800780c */ /* 0x000fe20003fa5270 */
[----:B------:R-:W-:Y:S02]  /*29a0*/  IMAD R97, R7, 0x2, R132 ;  /* 0x0000000207617824 */ /* 0x000fe400078e0284 */
[--C-:B------:R-:W-:Y:S01]  /*29b0*/  IMAD.IADD R94, R96, 0x1, R95.reuse ;  /* 0x00000001605e7824 */ /* 0x100fe200078e025f */
[----:B------:R-:W-:Y:S01]  /*29c0*/  LDSM.16.M88.4 R44, [R96+0x3000] ;  /* 0x00300000602c783b */ /* 0x000fe20000000200 */
[----:B------:R-:W-:-:S03]  /*29d0*/  IMAD.IADD R95, R97, 0x1, R95 ;  /* 0x00000001615f7824 */ /* 0x000fc600078e025f */
[----:B------:R-:W1:Y:S04]  /*29e0*/  LDSM.16.M88.4 R72, [R97] ;  /* 0x000000006148783b */ /* 0x000e680000000200 */
[----:B------:R-:W5:Y:S04]  /*29f0*/  LDSM.16.M88.4 R36, [R96+0x3400] ;  /* 0x003400006024783b */ /* 0x000f680000000200 */
[----:B------:R-:W2:Y:S04]  /*2a00*/  LDSM.16.M88.4 R28, [R96+0x3800] ;  /* 0x00380000601c783b */ /* 0x000ea80000000200 */
[----:B------:R-:W3:Y:S04]  /*2a10*/  LDSM.16.M88.4 R20, [R96+0x3c00] ;  /* 0x003c00006014783b */ /* 0x000ee80000000200 */
        /* <DEDUP_REMOVED lines=8> */
[----:B------:R-:W1:Y:S01]  /*2aa0*/  LDSM.16.M88.4 R56, [R96+0x4400] ;  /* 0x004400006038783b */ /* 0x000e620000000200 */
[C---:B-----5:R-:W-:Y:S03]  /*2ab0*/  HMMA.16816.F32.BF16 R40, R72.reuse, R36, RZ ;  /* 0x000000244828723c */ /* 0x060fe600000418ff */
[----:B------:R-:W5:Y:S04]  /*2ac0*/  LDSM.16.M88.4 R52, [R96+0x4800] ;  /* 0x004800006034783b */ /* 0x000f680000000200 */
        /* <DEDUP_REMOVED lines=9> */
[C---:B----4-:R-:W-:Y:S08]  /*2b60*/  HMMA.16816.F32.BF16 R32, R4.reuse, R12, R32 ;  /* 0x0000000c0420723c */ /* 0x050ff00000041820 */
        /* <DEDUP_REMOVED lines=15> */
[C---:B------:R-:W-:Y:S08]  /*2c60*/  HMMA.16816.F32.BF16 R40, R16.reuse, R56, R40 ;  /* 0x000000381028723c */ /* 0x040ff00000041828 */
[C---:B------:R-:W-:Y:S01]  /*2c70*/  HMMA.16816.F32.BF16 R36, R16.reuse, R58, R36 ;  /* 0x0000003a1024723c */ /* 0x040fe20000041824 */
[----:B------:R-:W1:Y:S07]  /*2c80*/  LDSM.16.M88.4 R56, [R96+0x5800] ;  /* 0x005800006038783b */ /* 0x000e6e0000000200 */
[C---:B-----5:R-:W-:Y:S08]  /*2c90*/  HMMA.16816.F32.BF16 R32, R16.reuse, R52, R32 ;  /* 0x000000341020723c */ /* 0x060ff00000041820 */
[C---:B------:R-:W-:Y:S01]  /*2ca0*/  HMMA.16816.F32.BF16 R28, R16.reuse, R54, R28 ;  /* 0x00000036101c723c */ /* 0x040fe2000004181c */
[----:B------:R-:W5:Y:S07]  /*2cb0*/  LDSM.16.M88.4 R52, [R96+0x5c00] ;  /* 0x005c00006034783b */ /* 0x000f6e0000000200 */
[C---:B--2---:R-:W-:Y:S08]  /*2cc0*/  HMMA.16816.F32.BF16 R24, R16.reuse, R20, R24 ;  /* 0x000000141018723c */ /* 0x044ff00000041818 */
[----:B------:R-:W-:Y:S01]  /*2cd0*/  HMMA.16816.F32.BF16 R72, R16, R22, R72 ;  /* 0x000000161048723c */ /* 0x000fe20000041848 */
[----:B------:R-:W-:Y:S04]  /*2ce0*/  LDSM.16.M88.4 R20, [R95+0x2000] ;  /* 0x002000005f14783b */ /* 0x000fe80000000200 */
[----:B------:R-:W-:Y:S03]  /*2cf0*/  LDSM.16.M88.4 R16, [R94+0x5000] ;  /* 0x005000005e10783b */ /* 0x000fe60000000200 */
[C---:B---3--:R-:W-:Y:S08]  /*2d00*/  HMMA.16816.F32.BF16 R48, R76.reuse, R12, R48 ;  /* 0x0000000c4c30723c */ /* 0x048ff00000041830 */
[C---:B------:R-:W-:Y:S01]  /*2d10*/  HMMA.16816.F32.BF16 R44, R76.reuse, R14, R44 ;  /* 0x0000000e4c2c723c */ /* 0x040fe2000004182c */
[----:B------:R-:W2:Y:S07]  /*2d20*/  LDSM.16.M88.4 R12, [R94+0x5400] ;  /* 0x005400005e0c783b */ /* 0x000eae0000000200 */
[C---:B----4-:R-:W-:Y:S08]  /*2d30*/  HMMA.16816.F32.BF16 R40, R76.reuse, R8, R40 ;  /* 0x000000084c28723c */ /* 0x050ff00000041828 */
[C---:B------:R-:W-:Y:S01]  /*2d40*/  HMMA.16816.F32.BF16 R36, R76.reuse, R10, R36 ;  /* 0x0000000a4c24723c */ /* 0x040fe20000041824 */
[----:B------:R-:W3:Y:S07]  /*2d50*/  LDSM.16.M88.4 R8, [R94+0x5800] ;  /* 0x005800005e08783b */ /* 0x000eee0000000200 */
        /* <DEDUP_REMOVED lines=12> */
[C---:B-----5:R-:W-:Y:S08]  /*2e20*/  HMMA.16816.F32.BF16 R24, R68.reuse, R52, R24 ;  /* 0x000000344418723c */ /* 0x060ff00000041818 */
[----:B------:R-:W-:Y:S08]  /*2e30*/  HMMA.16816.F32.BF16 R72, R68, R54, R72 ;  /* 0x000000364448723c */ /* 0x000ff00000041848 */
[C---:B--2---:R-:W-:Y:S08]  /*2e40*/  HMMA.16816.F32.BF16 R40, R20.reuse, R12, R40 ;  /* 0x0000000c1428723c */ /* 0x044ff00000041828 */
[C---:B------:R-:W-:Y:S08]  /*2e50*/  HMMA.16816.F32.BF16 R36, R20.reuse, R14, R36 ;  /* 0x0000000e1424723c */ /* 0x040ff00000041824 */
[C---:B------:R-:W-:Y:S08]  /*2e60*/  HMMA.16816.F32.BF16 R48, R20.reuse, R16, R48 ;  /* 0x000000101430723c */ /* 0x040ff00000041830 */
[C---:B------:R-:W-:Y:S08]  /*2e70*/  HMMA.16816.F32.BF16 R44, R20.reuse, R18, R44 ;  /* 0x00000012142c723c */ /* 0x040ff0000004182c */
[C---:B---3--:R-:W-:Y:S08]  /*2e80*/  HMMA.16816.F32.BF16 R12, R20.reuse, R8, R32 ;  /* 0x00000008140c723c */ /* 0x048ff00000041820 */
        /* <DEDUP_REMOVED lines=18> */
.L_x_8801:
        /* <DEDUP_REMOVED lines=28> */
[----:B------:R-:W-:Y:S01]  /*3170*/  ISETP.GE.AND P0, PT, R9, RZ, PT ;  /* 0x000000ff0900720c */ /* 0x000fe20003f06270 */
[----:B------:R-:W-:Y:S01]  /*3180*/  @!P1 VIADD R8, R8, 0x1 ;  /* 0x0000000108089836 */ /* 0x000fe20000000000 */
[-C--:B------:R-:W-:Y:S02]  /*3190*/  ISETP.GE.U32.AND P3, PT, R4, R7.reuse, PT ;  /* 0x000000070400720c */ /* 0x080fe40003f66070 */
[----:B------:R-:W-:Y:S02]  /*31a0*/  ISETP.GE.U32.AND P4, PT, R6, R7, PT ;  /* 0x000000070600720c */ /* 0x000fe40003f86070 */
[----:B------:R-:W-:-:S09]  /*31b0*/  ISETP.NE.AND P1, PT, R16, RZ, PT ;  /* 0x000000ff1000720c */ /* 0x000fd20003f25270 */
[----:B------:R-:W-:Y:S02]  /*31c0*/  @P3 IADD3 R8, PT, PT, R8, 0x1, RZ ;  /* 0x0000000108083810 */ /* 0x000fe40007ffe0ff */
[----:B------:R-:W-:-:S03]  /*31d0*/  @P4 VIADD R10, R10, 0x1 ;  /* 0x000000010a0a4836 */ /* 0x000fc60000000000 */
        /* <DEDUP_REMOVED lines=25> */
.L_x_8802:
[----:B------:R-:W-:Y:S05]  /*3370*/  BSYNC.RECONVERGENT B0 ;  /* 0x0000000000007941 */ /* 0x000fea0003800200 */
.L_x_8800:
        /* <DEDUP_REMOVED lines=38> */
.L_x_8799:
[----:B------:R-:W-:Y:S05]  /*35e0*/  BSYNC.RECONVERGENT B1 ;  /* 0x0000000000017941 */ /* 0x000fea0003800200 */
.L_x_8798:
[----:B------:R-:W2:Y:S01]  /*35f0*/  LD.E R103, desc[UR4][R2.64+0xdc] ;  /* 0x0000dc0402677980 */ /* 0x000ea2000c101900 */
[----:B------:R-:W-:Y:S01]  /*3600*/  LOP3.LUT R33, R90, 0x7, RZ, 0xc0, !PT ;  /* 0x000000075a217812 */ /* 0x000fe200078ec0ff */
[----:B------:R-:W-:Y:S01]  /*3610*/  IMAD.SHL.U32 R32, R128, 0x2, RZ ;  /* 0x0000000280207824 */ /* 0x000fe200078e00ff */
[----:B------:R-:W-:Y:S02]  /*3620*/  LEA R151, R88, 0xffffffc0, 0x6 ;  /* 0xffffffc058977811 */ /* 0x000fe400078e30ff */
[----:B-1----:R-:W-:Y:S02]  /*3630*/  LOP3.LUT R6, R33, 0x1f0, R130, 0xf8, !PT ;  /* 0x000001f021067812 */ /* 0x002fe400078ef882 */
[----:B------:R-:W-:-:S03]  /*3640*/  LOP3.LUT R32, R32, 0x6, RZ, 0xc0, !PT ;  /* 0x0000000620207812 */ /* 0x000fc600078ec0ff */
[----:B------:R-:W-:Y:S01]  /*3650*/  IMAD R6, R147, 0x40, R6 ;  /* 0x0000004093067824 */ /* 0x000fe200078e0206 */
[----:B------:R-:W-:-:S04]  /*3660*/  LOP3.LUT R9, R151, 0x8, R32, 0xfe, !PT ;  /* 0x0000000897097812 */ /* 0x000fc800078efe20 */
[----:B------:R-:W-:-:S05]  /*3670*/  IADD3 R6, PT, PT, R84, R6, -R85 ;  /* 0x0000000654067210 */ /* 0x000fca0007ffe855 */
[----:B------:R-:W-:-:S05]  /*3680*/  IMAD.IADD R7, R6, 0x1, -R9 ;  /* 0x0000000106077824 */ /* 0x000fca00078e0a09 */
[----:B------:R-:W-:Y:S02]  /*3690*/  IABS R7, R7 ;  /* 0x0000000700077213 */ /* 0x000fe40000000000 */
[----:B------:R-:W-:Y:S02]  /*36a0*/  LOP3.LUT R5, R151, 0x1, R32, 0xfe, !PT ;  /* 0x0000000197057812 */ /* 0x000fe400078efe20 */
[----:B------:R-:W-:-:S03]  /*36b0*/  I2FP.F32.S32 R7, R7 ;  /* 0x0000000700077245 */ /* 0x000fc60000201400 */
[----:B------:R-:W-:Y:S02]  /*36c0*/  IMAD.IADD R8, R6, 0x1, -R5 ;  /* 0x0000000106087824 */ /* 0x000fe400078e0a05 */
[----:B------:R-:W-:Y:S01]  /*36d0*/  FFMA.FTZ R44, -R0, R7, R44 ;  /* 0x00000007002c7223 */ /* 0x000fe2000001012c */
[----:B------:R-:W-:Y:S02]  /*36e0*/  LOP3.LUT R7, R151, 0x11, R32, 0xfe, !PT ;  /* 0x0000001197077812 */ /* 0x000fe400078efe20 */
[----:B------:R-:W-:-:S03]  /*36f0*/  IABS R8, R8 ;  /* 0x0000000800087213 */ /* 0x000fc60000000000 */
[C---:B------:R-:W-:Y:S01]  /*3700*/  IMAD.IADD R4, R6.reuse, 0x1, -R7 ;  /* 0x0000000106047824 */ /* 0x040fe200078e0a07 */
[C-C-:B------:R-:W-:Y:S02]  /*3710*/  LOP3.LUT R55, R151.reuse, 0x9, R32.reuse, 0xfe, !PT ;  /* 0x0000000997377812 */ /* 0x140fe400078efe20 */
[--C-:B------:R-:W-:Y:S02]  /*3720*/  LOP3.LUT R17, R151, 0x18, R32.reuse, 0xfe, !PT ;  /* 0x0000001897117812 */ /* 0x100fe400078efe20 */
[----:B------:R-:W-:Y:S02]  /*3730*/  I2FP.F32.S32 R8, R8 ;  /* 0x0000000800087245 */ /* 0x000fe40000201400 */
[----:B------:R-:W-:Y:S01]  /*3740*/  IABS R4, R4 ;  /* 0x0000000400047213 */ /* 0x000fe20000000000 */
[C---:B------:R-:W-:Y:S01]  /*3750*/  IMAD.IADD R35, R6.reuse, 0x1, -R55 ;  /* 0x0000000106237824 */ /* 0x040fe200078e0a37 */
[----:B------:R-:W-:Y:S01]  /*3760*/  ISETP.GE.AND P3, PT, R9, R84, PT ;  /* 0x000000540900720c */ /* 0x000fe20003f66270 */
[----:B------:R-:W-:Y:S01]  /*3770*/  IMAD.IADD R23, R6, 0x1, -R17 ;  /* 0x0000000106177824 */ /* 0x000fe200078e0a11 */
[----:B------:R-:W-:Y:S01]  /*3780*/  LOP3.LUT R9, R151, 0x19, R32, 0xfe, !PT ;  /* 0x0000001997097812 */ /* 0x000fe200078efe20 */
[----:B------:R-:W-:Y:S01]  /*3790*/  FFMA.FTZ R8, -R0, R8, R49 ;  /* 0x0000000800087223 */ /* 0x000fe20000010131 */
[----:B------:R-:W-:-:S02]  /*37a0*/  I2FP.F32.S32 R4, R4 ;  /* 0x0000000400047245 */ /* 0x000fc40000201400 */
[----:B------:R-:W-:Y:S01]  /*37b0*/  LOP3.LUT R49, R151, 0x21, R32, 0xfe, !PT ;  /* 0x0000002197317812 */ /* 0x000fe200078efe20 */
[----:B------:R-:W-:Y:S01]  /*37c0*/  IMAD.IADD R16, R6, 0x1, -R9 ;  /* 0x0000000106107824 */ /* 0x000fe200078e0a09 */
[----:B------:R-:W-:Y:S02]  /*37d0*/  IABS R35, R35 ;  /* 0x0000002300237213 */ /* 0x000fe40000000000 */
[----:B------:R-:W-:Y:S01]  /*37e0*/  IABS R23, R23 ;  /* 0x0000001700177213 */ /* 0x000fe20000000000 */
[----:B------:R-:W-:Y:S01]  /*37f0*/  FFMA.FTZ R19, -R0, R4, R41 ;  /* 0x0000000400137223 */ /* 0x000fe20000010129 */
[----:B------:R-:W-:Y:S01]  /*3800*/  IMAD.IADD R4, R6, 0x1, -R49 ;  /* 0x0000000106047824 */ /* 0x000fe200078e0a31 */
[----:B------:R-:W-:Y:S02]  /*3810*/  I2FP.F32.S32 R35, R35 ;  /* 0x0000002300237245 */ /* 0x000fe40000201400 */
[----:B------:R-:W-:Y:S02]  /*3820*/  I2FP.F32.S32 R23, R23 ;  /* 0x0000001700177245 */ /* 0x000fe40000201400 */
[----:B------:R-:W-:Y:S01]  /*3830*/  IABS R16, R16 ;  /* 0x0000001000107213 */ /* 0x000fe20000000000 */
[C---:B------:R-:W-:Y:S01]  /*3840*/  FFMA.FTZ R35, -R0.reuse, R35, R45 ;  /* 0x0000002300237223 */ /* 0x040fe2000001012d */
[----:B------:R-:W-:Y:S01]  /*3850*/  IABS R4, R4 ;  /* 0x0000000400047213 */ /* 0x000fe20000000000 */
[----:B------:R-:W-:Y:S01]  /*3860*/  FFMA.FTZ R36, -R0, R23, R36 ;  /* 0x0000001700247223 */ /* 0x000fe20000010124 */
[----:B------:R-:W-:-:S02]  /*3870*/  I2FP.F32.S32 R16, R16 ;  /* 0x0000001000107245 */ /* 0x000fc40000201400 */
[C---:B------:R-:W-:Y:S02]  /*3880*/  LOP3.LUT R23, R151.reuse, R32, RZ, 0xfc, !PT ;  /* 0x0000002097177212 */ /* 0x040fe400078efcff */
[--C-:B------:R-:W-:Y:S01]  /*3890*/  LOP3.LUT R45, R151, 0x28, R32.reuse, 0xfe, !PT ;  /* 0x00000028972d7812 */ /* 0x100fe200078efe20 */
[----:B------:R-:W-:Y:S01]  /*38a0*/  VIADD R10, R6, 0x8 ;  /* 0x00000008060a7836 */ /* 0x000fe20000000000 */
[----:B------:R-:W-:Y:S01]  /*38b0*/  I2FP.F32.S32 R4, R4 ;  /* 0x0000000400047245 */ /* 0x000fe20000201400 */
[----:B------:R-:W-:Y:S01]  /*38c0*/  FFMA.FTZ R16, -R0, R16, R37 ;  /* 0x0000001000107223 */ /* 0x000fe20000010125 */
[----:B------:R-:W-:Y:S01]  /*38d0*/  ISETP.GE.AND P0, PT, R23, R84, PT ;  /* 0x000000541700720c */ /* 0x000fe20003f06270 */
[C---:B------:R-:W-:Y:S01]  /*38e0*/  IMAD.IADD R37, R6.reuse, 0x1, -R45 ;  /* 0x0000000106257824 */ /* 0x040fe200078e0a2d */
[----:B------:R-:W-:Y:S01]  /*38f0*/  LOP3.LUT R11, R151, 0x10, R32, 0xfe, !PT ;  /* 0x00000010970b7812 */ /* 0x000fe200078efe20 */
[----:B------:R-:W-:Y:S02]  /*3900*/  IMAD.IADD R41, R6, 0x1, -R23 ;  /* 0x0000000106297824 */ /* 0x000fe400078e0a17 */
[----:B------:R-:W-:Y:S01]  /*3910*/  FFMA.FTZ R107, -R0, R4, R13 ;  /* 0x00000004006b7223 */ /* 0x000fe2000001010d */
[----:B------:R-:W-:-:S02]  /*3920*/  IMAD.IADD R23, R10, 0x1, -R23 ;  /* 0x000000010a177824 */ /* 0x000fc400078e0a17 */
[----:B------:R-:W-:Y:S01]  /*3930*/  IMAD.IADD R4, R10, 0x1, -R7 ;  /* 0x000000010a047824 */ /* 0x000fe200078e0a07 */
[----:B------:R-:W-:Y:S01]  /*3940*/  IABS R37, R37 ;  /* 0x0000002500257213 */ /* 0x000fe20000000000 */
[--C-:B------:R-:W-:Y:S01]  /*3950*/  IMAD.IADD R21, R6, 0x1, -R11.reuse ;  /* 0x0000000106157824 */ /* 0x100fe200078e0a0b */
[----:B------:R-:W-:Y:S01]  /*3960*/  IABS R41, R41 ;  /* 0x0000002900297213 */ /* 0x000fe20000000000 */
[C---:B------:R-:W-:Y:S01]  /*3970*/  IMAD.IADD R13, R10.reuse, 0x1, -R11 ;  /* 0x000000010a0d7824 */ /* 0x040fe200078e0a0b */
[----:B------:R-:W-:Y:S01]  /*3980*/  IABS R23, R23 ;  /* 0x0000001700177213 */ /* 0x000fe20000000000 */
[C---:B------:R-:W-:Y:S01]  /*3990*/  IMAD.IADD R20, R10.reuse, 0x1, -R5 ;  /* 0x000000010a147824 */ /* 0x040fe200078e0a05 */
[----:B------:R-:W-:Y:S01]  /*39a0*/  LOP3.LUT R53, R151, 0x20, R32, 0xfe, !PT ;  /* 0x0000002097357812 */ /* 0x000fe200078efe20 */
[----:B------:R-:W-:Y:S01]  /*39b0*/  IMAD.IADD R18, R10, 0x1, -R55 ;  /* 0x000000010a127824 */ /* 0x000fe200078e0a37 */
[----:B------:R-:W-:Y:S02]  /*39c0*/  IABS R4, R4 ;  /* 0x0000000400047213 */ /* 0x000fe40000000000 */
[----:B------:R-:W-:-:S02]  /*39d0*/  I2FP.F32.S32 R37, R37 ;  /* 0x0000002500257245 */ /* 0x000fc40000201400 */
[----:B------:R-:W-:Y:S02]  /*39e0*/  I2FP.F32.S32 R41, R41 ;  /* 0x0000002900297245 */ /* 0x000fe40000201400 */
[----:B------:R-:W-:Y:S01]  /*39f0*/  I2FP.F32.S32 R23, R23 ;  /* 0x0000001700177245 */ /* 0x000fe20000201400 */
[----:B------:R-:W-:Y:S01]  /*3a00*/  IMAD.IADD R57, R6, 0x1, -R53 ;  /* 0x0000000106397824 */ /* 0x000fe200078e0a35 */
[----:B------:R-:W-:Y:S02]  /*3a10*/  IABS R21, R21 ;  /* 0x0000001500157213 */ /* 0x000fe40000000000 */
[----:B------:R-:W-:Y:S02]  /*3a20*/  IABS R13, R13 ;  /* 0x0000000d000d7213 */ /* 0x000fe40000000000 */
[----:B------:R-:W-:Y:S02]  /*3a30*/  IABS R20, R20 ;  /* 0x0000001400147213 */ /* 0x000fe40000000000 */
[----:B------:R-:W-:-:S02]  /*3a40*/  IABS R18, R18 ;  /* 0x0000001200127213 */ /* 0x000fc40000000000 */
[----:B------:R-:W-:Y:S01]  /*3a50*/  I2FP.F32.S32 R4, R4 ;  /* 0x0000000400047245 */ /* 0x000fe20000201400 */
[C---:B------:R-:W-:Y:S01]  /*3a60*/  FFMA.FTZ R28, -R0.reuse, R37, R28 ;  /* 0x00000025001c7223 */ /* 0x040fe2000001011c */
[----:B------:R-:W-:Y:S01]  /*3a70*/  I2FP.F32.S32 R21, R21 ;  /* 0x0000001500157245 */ /* 0x000fe20000201400 */
[C---:B------:R-:W-:Y:S01]  /*3a80*/  FFMA.FTZ R37, -R0.reuse, R41, R48 ;  /* 0x0000002900257223 */ /* 0x040fe20000010130 */
[C---:B------:R-:W-:Y:S01]  /*3a90*/  FFMA.FTZ R23, -R0.reuse, R23, R50 ;  /* 0x0000001700177223 */ /* 0x040fe20000010132 */
[----:B------:R-:W-:Y:S02]  /*3aa0*/  I2FP.F32.S32 R13, R13 ;  /* 0x0000000d000d7245 */ /* 0x000fe40000201400 */
[----:B------:R-:W-:Y:S01]  /*3ab0*/  ISETP.GE.AND P1, PT, R11, R84, PT ;  /* 0x000000540b00720c */ /* 0x000fe20003f26270 */
[----:B------:R-:W-:Y:S01]  /*3ac0*/  FFMA.FTZ R11, -R0, R4, R43 ;  /* 0x00000004000b7223 */ /* 0x000fe2000001012b */
[----:B------:R-:W-:Y:S02]  /*3ad0*/  I2FP.F32.S32 R20, R20 ;  /* 0x0000001400147245 */ /* 0x000fe40000201400 */
[----:B------:R-:W-:Y:S01]  /*3ae0*/  I2FP.F32.S32 R18, R18 ;  /* 0x0000001200127245 */ /* 0x000fe20000201400 */
[----:B------:R-:W-:Y:S01]  /*3af0*/  IMAD.IADD R43, R10, 0x1, -R53 ;  /* 0x000000010a2b7824 */ /* 0x000fe200078e0a35 */
[----:B------:R-:W-:Y:S01]  /*3b00*/  IABS R57, R57 ;  /* 0x0000003900397213 */ /* 0x000fe20000000000 */
[C---:B------:R-:W-:Y:S01]  /*3b10*/  FFMA.FTZ R21, -R0.reuse, R21, R40 ;  /* 0x0000001500157223 */ /* 0x040fe20000010128 */
[----:B------:R-:W-:Y:S01]  /*3b20*/  ISETP.GE.AND P4, PT, R5, R84, PT ;  /* 0x000000540500720c */ /* 0x000fe20003f86270 */
[C---:B------:R-:W-:Y:S01]  /*3b30*/  FFMA.FTZ R13, -R0.reuse, R13, R42 ;  /* 0x0000000d000d7223 */ /* 0x040fe2000001012a */
[----:B------:R-:W-:Y:S01]  /*3b40*/  FSEL R37, R37, -INF , !P0 ;  /* 0xff80000025257808 */ /* 0x000fe20004000000 */
[C---:B------:R-:W-:Y:S01]  /*3b50*/  FFMA.FTZ R20, -R0.reuse, R20, R51 ;  /* 0x0000001400147223 */ /* 0x040fe20000010133 */
[----:B------:R-:W-:Y:S01]  /*3b60*/  FSEL R23, R23, -INF , !P0 ;  /* 0xff80000017177808 */ /* 0x000fe20004000000 */
[----:B------:R-:W-:Y:S01]  /*3b70*/  FFMA.FTZ R5, -R0, R18, R47 ;  /* 0x0000001200057223 */ /* 0x000fe2000001012f */
[----:B------:R-:W-:-:S02]  /*3b80*/  I2FP.F32.S32 R57, R57 ;  /* 0x0000003900397245 */ /* 0x000fc40000201400 */
[-C--:B------:R-:W-:Y:S01]  /*3b90*/  ISETP.GE.AND P0, PT, R7, R84.reuse, PT ;  /* 0x000000540700720c */ /* 0x080fe20003f06270 */
[----:B------:R-:W-:Y:S01]  /*3ba0*/  FFMA.FTZ R7, -R0, R41, R46 ;  /* 0x0000002900077223 */ /* 0x000fe2000001012e */
[----:B------:R-:W-:Y:S01]  /*3bb0*/  ISETP.GE.AND P2, PT, R55, R84, PT ;  /* 0x000000543700720c */ /* 0x000fe20003f46270 */
[C---:B------:R-:W-:Y:S01]  /*3bc0*/  IMAD.IADD R18, R10.reuse, 0x1, -R49 ;  /* 0x000000010a127824 */ /* 0x040fe200078e0a31 */
[----:B------:R-:W-:Y:S01]  /*3bd0*/  IABS R43, R43 ;  /* 0x0000002b002b7213 */ /* 0x000fe20000000000 */
[----:B------:R-:W-:Y:S01]  /*3be0*/  IMAD.IADD R22, R10, 0x1, -R17 ;  /* 0x000000010a167824 */ /* 0x000fe200078e0a11 */
[----:B------:R-:W-:Y:S01]  /*3bf0*/  FSEL R21, R21, -INF , !P1 ;  /* 0xff80000015157808 */ /* 0x000fe20004800000 */
[----:B------:R-:W-:Y:S01]  /*3c00*/  FFMA.FTZ R12, -R0, R57, R12 ;  /* 0x00000039000c7223 */ /* 0x000fe2000001010c */
[----:B------:R-:W-:Y:S02]  /*3c10*/  FSEL R13, R13, -INF , !P1 ;  /* 0xff8000000d0d7808 */ /* 0x000fe40004800000 */
[----:B------:R-:W-:-:S02]  /*3c20*/  FSEL R8, R8, -INF , !P4 ;  /* 0xff80000008087808 */ /* 0x000fc40006000000 */
[----:B------:R-:W-:Y:S02]  /*3c30*/  FSEL R4, R20, -INF , !P4 ;  /* 0xff80000014047808 */ /* 0x000fe40006000000 */
[----:B------:R-:W-:Y:S02]  /*3c40*/  FSEL R35, R35, -INF , !P2 ;  /* 0xff80000023237808 */ /* 0x000fe40005000000 */
[----:B------:R-:W-:Y:S02]  /*3c50*/  FSEL R5, R5, -INF , !P2 ;  /* 0xff80000005057808 */ /* 0x000fe40005000000 */
[-C--:B------:R-:W-:Y:S01]  /*3c60*/  ISETP.GE.AND P1, PT, R49, R84.reuse, PT ;  /* 0x000000543100720c */ /* 0x080fe20003f26270 */
[C---:B------:R-:W-:Y:S01]  /*3c70*/  IMAD.IADD R20, R10.reuse, 0x1, -R9 ;  /* 0x000000010a147824 */ /* 0x040fe200078e0a09 */
[----:B------:R-:W-:Y:S01]  /*3c80*/  ISETP.GE.AND P4, PT, R17, R84, PT ;  /* 0x000000541100720c */ /* 0x000fe20003f86270 */
[----:B------:R-:W-:Y:S01]  /*3c90*/  IMAD.IADD R17, R10, 0x1, -R45 ;  /* 0x000000010a117824 */ /* 0x000fe200078e0a2d */
[----:B------:R-:W-:-:S02]  /*3ca0*/  FSEL R41, R44, -INF , !P3 ;  /* 0xff8000002c297808 */ /* 0x000fc40005800000 */
[----:B------:R-:W-:Y:S02]  /*3cb0*/  FSEL R7, R7, -INF , !P3 ;  /* 0xff80000007077808 */ /* 0x000fe40005800000 */
[-C--:B------:R-:W-:Y:S02]  /*3cc0*/  ISETP.GE.AND P2, PT, R53, R84.reuse, PT ;  /* 0x000000543500720c */ /* 0x080fe40003f46270 */
[----:B------:R-:W-:Y:S02]  /*3cd0*/  I2FP.F32.S32 R43, R43 ;  /* 0x0000002b002b7245 */ /* 0x000fe40000201400 */
[----:B------:R-:W-:Y:S02]  /*3ce0*/  LOP3.LUT R49, R151, 0x29, R32, 0xfe, !PT ;  /* 0x0000002997317812 */ /* 0x000fe400078efe20 */
[----:B------:R-:W-:Y:S02]  /*3cf0*/  ISETP.GE.AND P3, PT, R9, R84, PT ;  /* 0x000000540900720c */ /* 0x000fe40003f66270 */
[----:B------:R-:W-:-:S02]  /*3d00*/  IABS R18, R18 ;  /* 0x0000001200127213 */ /* 0x000fc40000000000 */
[----:B------:R-:W-:Y:S01]  /*3d10*/  IABS R9, R22 ;  /* 0x0000001600097213 */ /* 0x000fe20000000000 */
[----:B------:R-:W-:Y:S01]  /*3d20*/  FFMA.FTZ R14, -R0, R43, R14 ;  /* 0x0000002b000e7223 */ /* 0x000fe2000001010e */
[----:B------:R-:W-:Y:S01]  /*3d30*/  FSEL R123, R12, -INF , !P2 ;  /* 0xff8000000c7b7808 */ /* 0x000fe20005000000 */
[----:B------:R-:W-:Y:S01]  /*3d40*/  IMAD.IADD R12, R6, 0x1, -R49 ;  /* 0x00000001060c7824 */ /* 0x000fe200078e0a31 */
[----:B------:R-:W-:Y:S02]  /*3d50*/  I2FP.F32.S32 R18, R18 ;  /* 0x0000001200127245 */ /* 0x000fe40000201400 */
[----:B------:R-:W-:Y:S02]  /*3d60*/  IABS R17, R17 ;  /* 0x0000001100117213 */ /* 0x000fe40000000000 */
[----:B------:R-:W-:Y:S02]  /*3d70*/  I2FP.F32.S32 R9, R9 ;  /* 0x0000000900097245 */ /* 0x000fe40000201400 */
[----:B------:R-:W-:Y:S01]  /*3d80*/  LOP3.LUT R43, R151, 0x38, R32, 0xfe, !PT ;  /* 0x00000038972b7812 */ /* 0x000fe200078efe20 */
[C---:B------:R-:W-:Y:S01]  /*3d90*/  FFMA.FTZ R115, -R0.reuse, R18, R15 ;  /* 0x0000001200737223 */ /* 0x040fe2000001010f */
[----:B------:R-:W-:Y:S01]  /*3da0*/  I2FP.F32.S32 R17, R17 ;  /* 0x0000001100117245 */ /* 0x000fe20000201400 */
[----:B------:R-:W-:Y:S01]  /*3db0*/  FFMA.FTZ R38, -R0, R9, R38 ;  /* 0x0000000900267223 */ /* 0x000fe20000010126 */
[----:B------:R-:W-:Y:S01]  /*3dc0*/  IABS R12, R12 ;  /* 0x0000000c000c7213 */ /* 0x000fe20000000000 */
[----:B------:R-:W-:Y:S01]  /*3dd0*/  IMAD.IADD R18, R6, 0x1, -R43 ;  /* 0x0000000106127824 */ /* 0x000fe200078e0a2b */
[----:B------:R-:W-:-:S02]  /*3de0*/  IABS R20, R20 ;  /* 0x0000001400147213 */ /* 0x000fc40000000000 */
[----:B------:R-:W-:Y:S01]  /*3df0*/  LOP3.LUT R47, R151, 0x30, R32, 0xfe, !PT ;  /* 0x00000030972f7812 */ /* 0x000fe200078efe20 */
[----:B------:R-:W-:Y:S01]  /*3e00*/  FFMA.FTZ R30, -R0, R17, R30 ;  /* 0x00000011001e7223 */ /* 0x000fe2000001011e */
[----:B------:R-:W-:Y:S02]  /*3e10*/  I2FP.F32.S32 R12, R12 ;  /* 0x0000000c000c7245 */ /* 0x000fe40000201400 */
[----:B------:R-:W-:Y:S02]  /*3e20*/  FSEL R19, R19, -INF , !P0 ;  /* 0xff80000013137808 */ /* 0x000fe40004000000 */
[----:B------:R-:W-:Y:S02]  /*3e30*/  FSEL R11, R11, -INF , !P0 ;  /* 0xff8000000b0b7808 */ /* 0x000fe40004000000 */
[----:B------:R-:W-:Y:S02]  /*3e40*/  I2FP.F32.S32 R20, R20 ;  /* 0x0000001400147245 */ /* 0x000fe40000201400 */
[----:B------:R-:W-:-:S02]  /*3e50*/  ISETP.GE.AND P0, PT, R45, R84, PT ;  /* 0x000000542d00720c */ /* 0x000fc40003f06270 */
[----:B------:R-:W-:Y:S02]  /*3e60*/  FSEL R17, R36, -INF , !P4 ;  /* 0xff80000024117808 */ /* 0x000fe40006000000 */
[----:B------:R-:W-:Y:S02]  /*3e70*/  FSEL R77, R38, -INF , !P4 ;  /* 0xff800000264d7808 */ /* 0x000fe40006000000 */
[----:B------:R-:W-:Y:S01]  /*3e80*/  FSEL R15, R16, -INF , !P3 ;  /* 0xff800000100f7808 */ /* 0x000fe20005800000 */
[----:B------:R-:W-:Y:S01]  /*3e90*/  IMAD.IADD R16, R6, 0x1, -R47 ;  /* 0x0000000106107824 */ /* 0x000fe200078e0a2f */
[----:B------:R-:W-:Y:S02]  /*3ea0*/  IABS R18, R18 ;  /* 0x0000001200127213 */ /* 0x000fe40000000000 */
[----:B------:R-:W-:Y:S02]  /*3eb0*/  LOP3.LUT R45, R151, 0x31, R32, 0xfe, !PT ;  /* 0x00000031972d7812 */ /* 0x000fe400078efe20 */
[----:B------:R-:W-:Y:S01]  /*3ec0*/  ISETP.GE.AND P4, PT, R49, R84, PT ;  /* 0x000000543100720c */ /* 0x000fe20003f86270 */
[----:B------:R-:W-:-:S02]  /*3ed0*/  IMAD.IADD R49, R10, 0x1, -R49 ;  /* 0x000000010a317824 */ /* 0x000fc400078e0a31 */
[C---:B------:R-:W-:Y:S01]  /*3ee0*/  FFMA.FTZ R12, -R0.reuse, R12, R29 ;  /* 0x0000000c000c7223 */ /* 0x040fe2000001011d */
[----:B------:R-:W-:Y:S01]  /*3ef0*/  FFMA.FTZ R9, -R0, R20, R39 ;  /* 0x0000001400097223 */ /* 0x000fe20000010127 */
[----:B------:R-:W-:Y:S02]  /*3f00*/  I2FP.F32.S32 R29, R18 ;  /* 0x00000012001d7245 */ /* 0x000fe40000201400 */
[----:B------:R-:W-:Y:S02]  /*3f10*/  LOP3.LUT R39, R151, 0x39, R32, 0xfe, !PT ;  /* 0x0000003997277812 */ /* 0x000fe400078efe20 */
[----:B------:R-:W-:Y:S01]  /*3f20*/  FSEL R121, R14, -INF , !P2 ;  /* 0xff8000000e797808 */ /* 0x000fe20005000000 */
[----:B------:R-:W-:Y:S01]  /*3f30*/  IMAD.IADD R14, R6, 0x1, -R45 ;  /* 0x00000001060e7824 */ /* 0x000fe200078e0a2d */
[----:B------:R-:W-:Y:S02]  /*3f40*/  FMNMX3.FTZ R18, R37, R8, R41, !PT ;  /* 0x0000000825127276 */ /* 0x000fe40007810029 */
[----:B------:R-:W-:-:S02]  /*3f50*/  IABS R16, R16 ;  /* 0x0000001000107213 */ /* 0x000fc40000000000 */
[----:B------:R-:W-:Y:S01]  /*3f60*/  IABS R49, R49 ;  /* 0x0000003100317213 */ /* 0x000fe20000000000 */
[----:B------:R-:W-:Y:S01]  /*3f70*/  IMAD.IADD R6, R6, 0x1, -R39 ;  /* 0x0000000106067824 */ /* 0x000fe200078e0a27 */
[----:B------:R-:W-:Y:S02]  /*3f80*/  FMNMX3.FTZ R20, R18, R35, R21, !PT ;  /* 0x0000002312147276 */ /* 0x000fe40007810015 */
[----:B------:R-:W-:Y:S02]  /*3f90*/  I2FP.F32.S32 R51, R16 ;  /* 0x0000001000337245 */ /* 0x000fe40000201400 */
[----:B------:R-:W-:Y:S02]  /*3fa0*/  IABS R14, R14 ;  /* 0x0000000e000e7213 */ /* 0x000fe40000000000 */
[----:B------:R-:W-:Y:S02]  /*3fb0*/  I2FP.F32.S32 R16, R49 ;  /* 0x0000003100107245 */ /* 0x000fe40000201400 */
[----:B------:R-:W-:-:S02]  /*3fc0*/  FSEL R9, R9, -INF , !P3 ;  /* 0xff80000009097808 */ /* 0x000fc40005800000 */
[----:B------:R-:W-:Y:S02]  /*3fd0*/  FMNMX3.FTZ R20, R20, R19, R17, !PT ;  /* 0x0000001314147276 */ /* 0x000fe40007810011 */
[----:B------:R-:W-:Y:S01]  /*3fe0*/  ISETP.GE.AND P3, PT, R47, R84, PT ;  /* 0x000000542f00720c */ /* 0x000fe20003f66270 */
[----:B------:R-:W-:Y:S01]  /*3ff0*/  IMAD.IADD R47, R10, 0x1, -R47 ;  /* 0x000000010a2f7824 */ /* 0x000fe200078e0a2f */
[----:B------:R-:W-:Y:S01]  /*4000*/  IABS R6, R6 ;  /* 0x0000000600067213 */ /* 0x000fe20000000000 */
[C---:B------:R-:W-:Y:S01]  /*4010*/  FFMA.FTZ R24, -R0.reuse, R51, R24 ;  /* 0x0000003300187223 */ /* 0x040fe20000010118 */
[----:B------:R-:W-:Y:S01]  /*4020*/  I2FP.F32.S32 R14, R14 ;  /* 0x0000000e000e7245 */ /* 0x000fe20000201400 */
[----:B------:R-:W-:Y:S01]  /*4030*/  FFMA.FTZ R16, -R0, R16, R31 ;  /* 0x0000001000107223 */ /* 0x000fe2000001011f */
[----:B------:R-:W-:Y:S02]  /*4040*/  FSEL R107, R107, -INF , !P1 ;  /* 0xff8000006b6b7808 */ /* 0x000fe40004800000 */
[----:B------:R-:W-:-:S02]  /*4050*/  FSEL R115, R115, -INF , !P1 ;  /* 0xff80000073737808 */ /* 0x000fc40004800000 */
[----:B------:R-:W-:Y:S02]  /*4060*/  FSEL R113, R28, -INF , !P0 ;  /* 0xff8000001c717808 */ /* 0x000fe40004000000 */
[----:B------:R-:W-:Y:S02]  /*4070*/  FMNMX3.FTZ R20, R20, R15, R123, !PT ;  /* 0x0000000f14147276 */ /* 0x000fe4000781007b */
[----:B------:R-:W-:Y:S02]  /*4080*/  FSEL R31, R12, -INF , !P4 ;  /* 0xff8000000c1f7808 */ /* 0x000fe40006000000 */
[-C--:B------:R-:W-:Y:S01]  /*4090*/  ISETP.GE.AND P2, PT, R45, R84.reuse, PT ;  /* 0x000000542d00720c */ /* 0x080fe20003f46270 */
[C---:B------:R-:W-:Y:S01]  /*40a0*/  IMAD.IADD R45, R10.reuse, 0x1, -R45 ;  /* 0x000000010a2d7824 */ /* 0x040fe200078e0a2d */
[----:B------:R-:W-:Y:S01]  /*40b0*/  ISETP.GE.AND P1, PT, R43, R84, PT ;  /* 0x000000542b00720c */ /* 0x000fe20003f26270 */
[----:B------:R-:W-:Y:S01]  /*40c0*/  IMAD.IADD R43, R10, 0x1, -R43 ;  /* 0x000000010a2b7824 */ /* 0x000fe200078e0a2b */
[----:B------:R-:W-:Y:S01]  /*40d0*/  FMNMX3.FTZ R12, R23, R4, R7, !PT ;  /* 0x00000004170c7276 */ /* 0x000fe20007810007 */
[C---:B------:R-:W-:Y:S01]  /*40e0*/  FFMA.FTZ R14, -R0.reuse, R14, R25 ;  /* 0x0000000e000e7223 */ /* 0x040fe20000010119 */
[----:B------:R-:W-:Y:S01]  /*40f0*/  I2FP.F32.S32 R6, R6 ;  /* 0x0000000600067245 */ /* 0x000fe20000201400 */
[----:B------:R-:W-:Y:S01]  /*4100*/  FFMA.FTZ R29, -R0, R29, R72 ;  /* 0x0000001d001d7223 */ /* 0x000fe20000010148 */
[----:B------:R-:W-:Y:S01]  /*4110*/  IABS R47, R47 ;  /* 0x0000002f002f7213 */ /* 0x000fe20000000000 */
[----:B------:R-:W-:Y:S01]  /*4120*/  IMAD.IADD R10, R10, 0x1, -R39 ;  /* 0x000000010a0a7824 */ /* 0x000fe200078e0a27 */
[----:B------:R-:W-:-:S02]  /*4130*/  FSEL R122, R24, -INF , !P3 ;  /* 0xff800000187a7808 */ /* 0x000fc40005800000 */
[----:B------:R-:W-:Y:S02]  /*4140*/  FMNMX3.FTZ R20, R20, R107, R113, !PT ;  /* 0x0000006b14147276 */ /* 0x000fe40007810071 */
[----:B------:R-:W-:Y:S01]  /*4150*/  FMNMX3.FTZ R12, R12, R5, R13, !PT ;  /* 0x000000050c0c7276 */ /* 0x000fe2000781000d */
[----:B------:R-:W-:Y:S01]  /*4160*/  FFMA.FTZ R6, -R0, R6, R73 ;  /* 0x0000000600067223 */ /* 0x000fe20000010149 */
[----:B------:R-:W-:Y:S02]  /*4170*/  FSEL R117, R30, -INF , !P0 ;  /* 0xff8000001e757808 */ /* 0x000fe40004000000 */
[----:B------:R-:W-:Y:S02]  /*4180*/  I2FP.F32.S32 R47, R47 ;  /* 0x0000002f002f7245 */ /* 0x000fe40000201400 */
[----:B------:R-:W-:Y:S02]  /*4190*/  IABS R45, R45 ;  /* 0x0000002d002d7213 */ /* 0x000fe40000000000 */
[----:B------:R-:W-:-:S02]  /*41a0*/  IABS R43, R43 ;  /* 0x0000002b002b7213 */ /* 0x000fc40000000000 */
[----:B------:R-:W-:Y:S02]  /*41b0*/  ISETP.GE.AND P0, PT, R39, R84, PT ;  /* 0x000000542700720c */ /* 0x000fe40003f06270 */
[----:B------:R-:W-:Y:S02]  /*41c0*/  FSEL R119, R14, -INF , !P2 ;  /* 0xff8000000e777808 */ /* 0x000fe40005000000 */
[----:B------:R-:W-:Y:S02]  /*41d0*/  FSEL R118, R29, -INF , !P1 ;  /* 0xff8000001d767808 */ /* 0x000fe40004800000 */
[----:B------:R-:W-:Y:S02]  /*41e0*/  FMNMX3.FTZ R20, R20, R31, R122, !PT ;  /* 0x0000001f14147276 */ /* 0x000fe4000781007a */
[----:B------:R-:W-:Y:S02]  /*41f0*/  FMNMX3.FTZ R12, R12, R11, R77, !PT ;  /* 0x0000000b0c0c7276 */ /* 0x000fe4000781004d */
[----:B------:R-:W-:Y:S01]  /*4200*/  IABS R18, R10 ;  /* 0x0000000a00127213 */ /* 0x000fe20000000000 */
[----:B------:R-:W-:Y:S01]  /*4210*/  FFMA.FTZ R26, -R0, R47, R26 ;  /* 0x0000002f001a7223 */ /* 0x000fe2000001011a */
[----:B------:R-:W-:-:S02]  /*4220*/  I2FP.F32.S32 R10, R45 ;  /* 0x0000002d000a7245 */ /* 0x000fc40000201400 */
[----:B------:R-:W-:Y:S02]  /*4230*/  I2FP.F32.S32 R25, R43 ;  /* 0x0000002b00197245 */ /* 0x000fe40000201400 */
[----:B------:R-:W-:Y:S02]  /*4240*/  FSEL R116, R6, -INF , !P0 ;  /* 0xff80000006747808 */ /* 0x000fe40004000000 */
[----:B------:R-:W-:Y:S02]  /*4250*/  FMNMX3.FTZ R29, R20, R119, R118, !PT ;  /* 0x00000077141d7276 */ /* 0x000fe40007810076 */
[----:B------:R-:W-:Y:S01]  /*4260*/  FMNMX3.FTZ R12, R12, R9, R121, !PT ;  /* 0x000000090c0c7276 */ /* 0x000fe20007810079 */
[C---:B------:R-:W-:Y:S01]  /*4270*/  FFMA.FTZ R10, -R0.reuse, R10, R27 ;  /* 0x0000000a000a7223 */ /* 0x040fe2000001011b */
[----:B------:R-:W-:Y:S01]  /*4280*/  I2FP.F32.S32 R18, R18 ;  /* 0x0000001200127245 */ /* 0x000fe20000201400 */
[----:B------:R-:W-:Y:S01]  /*4290*/  FFMA.FTZ R25, -R0, R25, R74 ;  /* 0x0000001900197223 */ /* 0x000fe2000001014a */
[----:B------:R-:W-:-:S02]  /*42a0*/  FMNMX.FTZ R6, R116, R29, !PT ;  /* 0x0000001d74067209 */ /* 0x000fc40007810000 */
[----:B------:R-:W-:Y:S02]  /*42b0*/  FSEL R29, R16, -INF , !P4 ;  /* 0xff800000101d7808 */ /* 0x000fe40006000000 */
[----:B------:R-:W-:Y:S02]  /*42c0*/  FSEL R111, R26, -INF , !P3 ;  /* 0xff8000001a6f7808 */ /* 0x000fe40005800000 */
[----:B------:R-:W-:Y:S01]  /*42d0*/  FMNMX3.FTZ R12, R12, R115, R117, !PT ;  /* 0x000000730c0c7276 */ /* 0x000fe20007810075 */
[----:B------:R-:W-:Y:S01]  /*42e0*/  FFMA.FTZ R18, -R0, R18, R75 ;  /* 0x0000001200127223 */ /* 0x000fe2000001014b */
[----:B------:R-:W-:Y:S01]  /*42f0*/  FSEL R109, R10, -INF , !P2 ;  /* 0xff8000000a6d7808 */ /* 0x000fe20005000000 */
[----:B------:R-:W1:Y:S01]  /*4300*/  SHFL.BFLY PT, R27, R6, 0x2, 0x1f ;  /* 0x0c401f00061b7f89 */ /* 0x000e6200000e0000 */
[----:B------:R-:W-:Y:S02]  /*4310*/  FSEL R105, R25, -INF , !P1 ;  /* 0xff80000019697808 */ /* 0x000fe40004800000 */
[----:B------:R-:W-:-:S02]  /*4320*/  FMNMX3.FTZ R12, R12, R29, R111, !PT ;  /* 0x0000001d0c0c7276 */ /* 0x000fc4000781006f */
[----:B------:R-:W-:Y:S02]  /*4330*/  FSEL R106, R18, -INF , !P0 ;  /* 0xff800000126a7808 */ /* 0x000fe40004000000 */
[----:B------:R-:W-:-:S04]  /*4340*/  FMNMX3.FTZ R25, R12, R109, R105, !PT ;  /* 0x0000006d0c197276 */ /* 0x000fc80007810069 */
[----:B------:R-:W-:-:S05]  /*4350*/  FMNMX.FTZ R10, R106, R25, !PT ;  /* 0x000000196a0a7209 */ /* 0x000fca0007810000 */
[----:B------:R-:W3:Y:S01]  /*4360*/  SHFL.BFLY PT, R25, R10, 0x2, 0x1f ;  /* 0x0c401f000a197f89 */ /* 0x000ee200000e0000 */
[----:B-1----:R-:W-:-:S05]  /*4370*/  FMNMX.FTZ R12, R6, R27, !PT ;  /* 0x0000001b060c7209 */ /* 0x002fca0007810000 */
[----:B------:R-:W1:Y:S01]  /*4380*/  SHFL.BFLY PT, R87, R12, 0x1, 0x1f ;  /* 0x0c201f000c577f89 */ /* 0x000e6200000e0000 */
[----:B---3--:R-:W-:-:S05]  /*4390*/  FMNMX.FTZ R25, R10, R25, !PT ;  /* 0x000000190a197209 */ /* 0x008fca0007810000 */
[----:B------:R-:W3:Y:S01]  /*43a0*/  SHFL.BFLY PT, R6, R25, 0x1, 0x1f ;  /* 0x0c201f0019067f89 */ /* 0x000ee200000e0000 */
[----:B------:R-:W-:Y:S02]  /*43b0*/  LOP3.LUT R89, R86, 0x120, R89, 0xf8, !PT ;  /* 0x0000012056597812 */ /* 0x000fe400078ef859 */
[----:B-1----:R-:W-:-:S04]  /*43c0*/  FMNMX.FTZ R87, R12, R87, !PT ;  /* 0x000000570c577209 */ /* 0x002fc80007810000 */
[----:B------:R-:W-:Y:S01]  /*43d0*/  FSETP.NEU.FTZ.AND P0, PT, R87, -INF , PT ;  /* 0xff8000005700780b */ /* 0x000fe20003f1d000 */
[----:B--2---:R-:W-:Y:S01]  /*43e0*/  FMUL.FTZ R126, R103, R87 ;  /* 0x00000057677e7220 */ /* 0x004fe20000410000 */
[----:B------:R-:W-:-:S04]  /*43f0*/  IMAD R112, R89, 0x2, R132 ;  /* 0x0000000259707824 */ /* 0x000fc800078e0284 */
[----:B------:R-:W-:Y:S01]  /*4400*/  FSEL R126, R126, RZ, P0 ;  /* 0x000000ff7e7e7208 */ /* 0x000fe20000000000 */
[C---:B------:R-:W-:Y:S01]  /*4410*/  VIADD R10, R112.reuse, 0x6000 ;  /* 0x00006000700a7836 */ /* 0x040fe20000000000 */
[----:B------:R-:W-:Y:S01]  /*4420*/  LDSM.16.MT88.4 R56, [R112+0x7000] ;  /* 0x007000007038783b */ /* 0x000fe20000004200 */
[----:B---3--:R-:W-:Y:S02]  /*4430*/  FMNMX.FTZ R86, R25, R6, !PT ;  /* 0x0000000619567209 */ /* 0x008fe40007810000 */
[----:B------:R-:W-:Y:S01]  /*4440*/  FFMA.FTZ R91, R41, R103, -R126 ;  /* 0x00000067295b7223 */ /* 0x000fe2000001087e */
[----:B------:R-:W-:Y:S01]  /*4450*/  VIADD R98, R112, 0x6020 ;  /* 0x0000602070627836 */ /* 0x000fe20000000000 */
[----:B------:R-:W1:Y:S01]  /*4460*/  LDSM.16.MT88.4 R40, [R112+0x6000] ;  /* 0x006000007028783b */ /* 0x000e620000004200 */
[----:B------:R-:W-:Y:S01]  /*4470*/  FSETP.NEU.FTZ.AND P0, PT, R86, -INF , PT ;  /* 0xff8000005600780b */ /* 0x000fe20003f1d000 */
[----:B------:R-:W-:Y:S01]  /*4480*/  FMUL.FTZ R108, R103, R86 ;  /* 0x00000056676c7220 */ /* 0x000fe20000410000 */
[----:B------:R-:W-:-:S02]  /*4490*/  @P6 VIADD R98, R10, 0xffffffe0 ;  /* 0xffffffe00a626836 */ /* 0x000fc40000000000 */
[----:B------:R-:W-:Y:S01]  /*44a0*/  FFMA.FTZ R90, R35, R103, -R126 ;  /* 0x00000067235a7223 */ /* 0x000fe2000001087e */
[----:B------:R-:W-:Y:S01]  /*44b0*/  LDSM.16.MT88.4 R72, [R112+0x8000] ;  /* 0x008000007048783b */ /* 0x000fe20000004200 */
[----:B------:R-:W-:-:S03]  /*44c0*/  FSEL R108, R108, RZ, P0 ;  /* 0x000000ff6c6c7208 */ /* 0x000fc60000000000 */
[----:B------:R-:W2:Y:S01]  /*44d0*/  LDSM.16.MT88.4 R64, [R98+0x1000] ;  /* 0x001000006240783b */ /* 0x000ea20000004200 */
[-C--:B------:R-:W-:Y:S01]  /*44e0*/  FFMA.FTZ R97, R37, R103.reuse, -R126 ;  /* 0x0000006725617223 */ /* 0x080fe2000001087e */
[-CC-:B------:R-:W-:Y:S02]  /*44f0*/  FFMA.FTZ R94, R4, R103.reuse, -R108.reuse ;  /* 0x00000067045e7223 */ /* 0x180fe4000001086c */
[----:B------:R-:W3:Y:S01]  /*4500*/  LDSM.16.MT88.4 R48, [R98] ;  /* 0x000000006230783b */ /* 0x000ee20000004200 */
[-CC-:B------:R-:W-:Y:S01]  /*4510*/  FFMA.FTZ R35, R7, R103.reuse, -R108.reuse ;  /* 0x0000006707237223 */ /* 0x180fe2000001086c */
[-C--:B------:R-:W-:Y:S01]  /*4520*/  FFMA.FTZ R34, R5, R103.reuse, -R108 ;  /* 0x0000006705227223 */ /* 0x080fe2000001086c */
[-C--:B------:R-:W-:Y:S01]  /*4530*/  FFMA.FTZ R96, R8, R103.reuse, -R126 ;  /* 0x0000006708607223 */ /* 0x080fe2000001087e */
[----:B------:R-:W4:Y:S01]  /*4540*/  LDSM.16.MT88.4 R4, [R98+0x2000] ;  /* 0x002000006204783b */ /* 0x000f220000004200 */
[-C--:B------:R-:W-:Y:S01]  /*4550*/  FFMA.FTZ R95, R23, R103.reuse, -R108 ;  /* 0x00000067175f7223 */ /* 0x080fe2000001086c */
[----:B------:R-:W-:Y:S02]  /*4560*/  MUFU.EX2 R97, R97 ;  /* 0x0000006100617308 */ /* 0x000fe40000000800 */
[----:B------:R-:W5:Y:S02]  /*4570*/  LDSM.16.MT88.4 R24, [R112+0x6400] ;  /* 0x006400007018783b */ /* 0x000f640000004200 */
[----:B------:R-:W1:Y:S04]  /*4580*/  MUFU.EX2 R96, R96 ;  /* 0x0000006000607308 */ /* 0x000e680000000800 */
[----:B------:R-:W-:Y:S04]  /*4590*/  MUFU.EX2 R91, R91 ;  /* 0x0000005b005b7308 */ /* 0x000fe80000000800 */
[----:B------:R-:W1:Y:S04]  /*45a0*/  MUFU.EX2 R90, R90 ;  /* 0x0000005a005a7308 */ /* 0x000e680000000800 */
[----:B------:R-:W-:Y:S04]  /*45b0*/  MUFU.EX2 R95, R95 ;  /* 0x0000005f005f7308 */ /* 0x000fe80000000800 */
[----:B------:R-:W2:Y:S04]  /*45c0*/  MUFU.EX2 R94, R94 ;  /* 0x0000005e005e7308 */ /* 0x000ea80000000800 */
[----:B------:R-:W-:Y:S04]  /*45d0*/  MUFU.EX2 R35, R35 ;  /* 0x0000002300237308 */ /* 0x000fe80000000800 */
[----:B------:R-:W3:Y:S01]  /*45e0*/  MUFU.EX2 R34, R34 ;  /* 0x0000002200227308 */ /* 0x000ee20000000800 */
[-C--:B------:R-:W-:Y:S01]  /*45f0*/  FFMA.FTZ R92, R15, R103.reuse, -R126 ;  /* 0x000000670f5c7223 */ /* 0x080fe2000001087e */
[----:B------:R-:W-:-:S02]  /*4600*/  FFMA.FTZ R101, R13, R103, -R108 ;  /* 0x000000670d657223 */ /* 0x000fc4000001086c */
[----:B------:R-:W5:Y:S01]  /*4610*/  LDSM.16.MT88.4 R12, [R98+0x1400] ;  /* 0x00140000620c783b */ /* 0x000f620000004200 */
[----:B-1----:R-:W-:Y:S01]  /*4620*/  F2FP.BF16.F32.PACK_AB R80, R96, R97 ;  /* 0x000000616050723e */ /* 0x002fe200000010ff */
[--C-:B------:R-:W-:Y:S01]  /*4630*/  FFMA.FTZ R93, R21, R103, -R126.reuse ;  /* 0x00000067155d7223 */ /* 0x100fe2000001087e */
[----:B------:R-:W-:Y:S01]  /*4640*/  F2FP.BF16.F32.PACK_AB R82, R90, R91 ;  /* 0x0000005b5a52723e */ /* 0x000fe200000010ff */
[--C-:B------:R-:W-:Y:S01]  /*4650*/  FFMA.FTZ R102, R19, R103, -R126.reuse ;  /* 0x0000006713667223 */ /* 0x100fe2000001087e */
[----:B--2---:R-:W-:Y:S01]  /*4660*/  F2FP.BF16.F32.PACK_AB R81, R94, R95 ;  /* 0x0000005f5e51723e */ /* 0x004fe200000010ff */
[-C--:B------:R-:W-:Y:S01]  /*4670*/  FFMA.FTZ R89, R17, R103.reuse, -R126 ;  /* 0x0000006711597223 */ /* 0x080fe2000001087e */
[-CC-:B------:R-:W-:Y:S01]  /*4680*/  FFMA.FTZ R104, R11, R103.reuse, -R108.reuse ;  /* 0x000000670b687223 */ /* 0x180fe2000001086c */
[-CC-:B------:R-:W-:Y:S01]  /*4690*/  FFMA.FTZ R100, R77, R103.reuse, -R108.reuse ;  /* 0x000000674d647223 */ /* 0x180fe2000001086c */
[----:B------:R-:W-:Y:S01]  /*46a0*/  FFMA.FTZ R99, R9, R103, -R108 ;  /* 0x0000006709637223 */ /* 0x000fe2000001086c */
[----:B---3--:R-:W-:Y:S01]  /*46b0*/  F2FP.BF16.F32.PACK_AB R83, R34, R35 ;  /* 0x000000232253723e */ /* 0x008fe200000010ff */
[----:B------:R-:W-:Y:S01]  /*46c0*/  MUFU.EX2 R93, R93 ;  /* 0x0000005d005d7308 */ /* 0x000fe20000000800 */
[----:B------:R-:W1:Y:S03]  /*46d0*/  LDSM.16.MT88.4 R8, [R112+0x8400] ;  /* 0x008400007008783b */ /* 0x000e660000004200 */
[----:B------:R-:W2:Y:S01]  /*46e0*/  MUFU.EX2 R102, R102 ;  /* 0x0000006600667308 */ /* 0x000ea20000000800 */
[----:B------:R-:W3:Y:S01]  /*46f0*/  LDSM.16.MT88.4 R20, [R98+0x400] ;  /* 0x000400006214783b */ /* 0x000ee20000004200 */
[C---:B------:R-:W-:Y:S02]  /*4700*/  HMMA.16816.F32.BF16 R36, R80.reuse, R40, RZ ;  /* 0x000000285024723c */ /* 0x040fe400000418ff */
[----:B------:R-:W-:Y:S01]  /*4710*/  MUFU.EX2 R89, R89 ;  /* 0x0000005900597308 */ /* 0x000fe20000000800 */
[----:B------:R-:W3:Y:S03]  /*4720*/  LDSM.16.MT88.4 R16, [R112+0x7400] ;  /* 0x007400007010783b */ /* 0x000ee60000004200 */
[----:B------:R-:W-:Y:S02]  /*4730*/  MUFU.EX2 R92, R92 ;  /* 0x0000005c005c7308 */ /* 0x000fe40000000800 */
[C---:B------:R-:W-:Y:S02]  /*4740*/  HMMA.16816.F32.BF16 R40, R80.reuse, R42, RZ ;  /* 0x0000002a5028723c */ /* 0x040fe400000418ff */
[----:B------:R-:W-:Y:S04]  /*4750*/  MUFU.EX2 R101, R101 ;  /* 0x0000006500657308 */ /* 0x000fe80000000800 */
[----:B------:R-:W5:Y:S04]  /*4760*/  MUFU.EX2 R104, R104 ;  /* 0x0000006800687308 */ /* 0x000f680000000800 */
        /* <DEDUP_REMOVED lines=11> */
[----:B--2---:R-:W-:-:S02]  /*4820*/  F2FP.BF16.F32.PACK_AB R4, R102, R93 ;  /* 0x0000005d6604723e */ /* 0x004fc400000010ff */
[----:B-----5:R-:W-:-:S05]  /*4830*/  F2FP.BF16.F32.PACK_AB R5, R104, R101 ;  /* 0x000000656805723e */ /* 0x020fca00000010ff */
[----:B------:R-:W-:Y:S01]  /*4840*/  HMMA.16816.F32.BF16 R80, R80, R6, RZ ;  /* 0x000000065050723c */ /* 0x000fe200000418ff */
[----:B------:R-:W-:Y:S02]  /*4850*/  F2FP.BF16.F32.PACK_AB R6, R92, R89 ;  /* 0x000000595c06723e */ /* 0x000fe400000010ff */
[----:B-1----:R-:W-:-:S07]  /*4860*/  F2FP.BF16.F32.PACK_AB R7, R99, R100 ;  /* 0x000000646307723e */ /* 0x002fce00000010ff */
[C---:B------:R-:W-:Y:S08]  /*4870*/  HMMA.16816.F32.BF16 R36, R4.reuse, R24, R36 ;  /* 0x000000180424723c */ /* 0x040ff00000041824 */
[C---:B------:R-:W-:Y:S01]  /*4880*/  HMMA.16816.F32.BF16 R40, R4.reuse, R26, R40 ;  /* 0x0000001a0428723c */ /* 0x040fe20000041828 */
[----:B------:R-:W1:Y:S07]  /*4890*/  LDSM.16.MT88.4 R24, [R98+0x2400] ;  /* 0x002400006218783b */ /* 0x000e6e0000004200 */
[C---:B------:R-:W-:Y:S08]  /*48a0*/  HMMA.16816.F32.BF16 R60, R4.reuse, R12, R60 ;  /* 0x0000000c043c723c */ /* 0x040ff0000004183c */
[C---:B------:R-:W-:Y:S01]  /*48b0*/  HMMA.16816.F32.BF16 R64, R4.reuse, R14, R64 ;  /* 0x0000000e0440723c */ /* 0x040fe20000041840 */
[----:B------:R-:W2:Y:S01]  /*48c0*/  LDSM.16.MT88.4 R12, [R98+0x800] ;  /* 0x00080000620c783b */ /* 0x000ea20000004200 */
[-C--:B------:R-:W-:Y:S01]  /*48d0*/  FFMA.FTZ R110, R113, R103.reuse, -R126 ;  /* 0x00000067716e7223 */ /* 0x080fe2000001087e */
[-C--:B------:R-:W-:Y:S01]  /*48e0*/  FFMA.FTZ R120, R117, R103.reuse, -R108 ;  /* 0x0000006775787223 */ /* 0x080fe2000001086c */
[-CC-:B------:R-:W-:Y:S01]  /*48f0*/  FFMA.FTZ R114, R107, R103.reuse, -R126.reuse ;  /* 0x000000676b727223 */ /* 0x180fe2000001087e */
[-C--:B------:R-:W-:Y:S01]  /*4900*/  FFMA.FTZ R113, R31, R103.reuse, -R126 ;  /* 0x000000671f717223 */ /* 0x080fe2000001087e */
[-CC-:B------:R-:W-:Y:S01]  /*4910*/  FFMA.FTZ R124, R115, R103.reuse, -R108.reuse ;  /* 0x00000067737c7223 */ /* 0x180fe2000001086c */
[-C--:B------:R-:W-:Y:S01]  /*4920*/  FFMA.FTZ R117, R29, R103.reuse, -R108 ;  /* 0x000000671d757223 */ /* 0x080fe2000001086c */
[-C--:B------:R-:W-:Y:S01]  /*4930*/  FFMA.FTZ R123, R123, R103.reuse, -R126 ;  /* 0x000000677b7b7223 */ /* 0x080fe2000001087e */
[C---:B------:R-:W-:Y:S01]  /*4940*/  HMMA.16816.F32.BF16 R68, R4.reuse, R8, R68 ;  /* 0x000000080444723c */ /* 0x040fe20000041844 */
[----:B------:R-:W-:Y:S01]  /*4950*/  FFMA.FTZ R121, R121, R103, -R108 ;  /* 0x0000006779797223 */ /* 0x000fe2000001086c */
[----:B------:R-:W-:Y:S01]  /*4960*/  MUFU.EX2 R114, R114 ;  /* 0x0000007200727308 */ /* 0x000fe20000000800 */
[----:B------:R-:W-:Y:S05]  /*4970*/  LDSM.16.MT88.4 R28, [R112+0x8800] ;  /* 0x00880000701c783b */ /* 0x000fea0000004200 */
[C---:B------:R-:W-:Y:S01]  /*4980*/  HMMA.16816.F32.BF16 R72, R4.reuse, R10, R72 ;  /* 0x0000000a0448723c */ /* 0x040fe20000041848 */
[----:B------:R-:W4:Y:S01]  /*4990*/  LDSM.16.MT88.4 R8, [R98+0x1800] ;  /* 0x001800006208783b */ /* 0x000f220000004200 */
[----:B------:R-:W5:Y:S04]  /*49a0*/  MUFU.EX2 R107, R123 ;  /* 0x0000007b006b7308 */ /* 0x000f680000000800 */
[----:B------:R-:W-:Y:S02]  /*49b0*/  MUFU.EX2 R110, R110 ;  /* 0x0000006e006e7308 */ /* 0x000fe40000000800 */
[C---:B---3--:R-:W-:Y:S02]  /*49c0*/  HMMA.16816.F32.BF16 R44, R4.reuse, R20, R44 ;  /* 0x00000014042c723c */ /* 0x048fe4000004182c */
[----:B------:R-:W3:Y:S04]  /*49d0*/  MUFU.EX2 R113, R113 ;  /* 0x0000007100717308 */ /* 0x000ee80000000800 */
[----:B------:R2:W-:Y:S02]  /*49e0*/  MUFU.EX2 R115, R121 ;  /* 0x0000007900737308 */ /* 0x0005e40000000800 */
        /* <DEDUP_REMOVED lines=9> */
[----:B------:R-:W-:Y:S01]  /*4a80*/  HMMA.16816.F32.BF16 R80, R4, R26, R80 ;  /* 0x0000001a0450723c */ /* 0x000fe20000041850 */
[----:B-----5:R-:W-:Y:S01]  /*4a90*/  F2FP.BF16.F32.PACK_AB R4, R114, R107 ;  /* 0x0000006b7204723e */ /* 0x020fe200000010ff */
[-CC-:B------:R-:W-:Y:S01]  /*4aa0*/  FFMA.FTZ R122, R122, R103.reuse, -R126.reuse ;  /* 0x000000677a7a7223 */ /* 0x180fe2000001087e */
[----:B---3--:R-:W-:Y:S01]  /*4ab0*/  F2FP.BF16.F32.PACK_AB R6, R113, R110 ;  /* 0x0000006e7106723e */ /* 0x008fe200000010ff */
[----:B--2---:R-:W-:Y:S01]  /*4ac0*/  FFMA.FTZ R121, R116, R103, -R126 ;  /* 0x0000006774797223 */ /* 0x004fe2000001087e */
[----:B------:R-:W-:Y:S01]  /*4ad0*/  F2FP.BF16.F32.PACK_AB R5, R124, R115 ;  /* 0x000000737c05723e */ /* 0x000fe200000010ff */
[----:B------:R-:W-:Y:S01]  /*4ae0*/  FADD.FTZ R96, R97, R96 ;  /* 0x0000006061607221 */ /* 0x000fe20000010000 */
[----:B----4-:R-:W-:Y:S01]  /*4af0*/  F2FP.BF16.F32.PACK_AB R7, R117, R120 ;  /* 0x000000787507723e */ /* 0x010fe200000010ff */
[----:B------:R-:W-:Y:S01]  /*4b00*/  FADD.FTZ R94, R95, R94 ;  /* 0x0000005e5f5e7221 */ /* 0x000fe20000010000 */
[----:B------:R-:W-:Y:S05]  /*4b10*/  LDSM.16.MT88.4 R24, [R112+0x6c00] ;  /* 0x006c00007018783b */ /* 0x000fea0000004200 */
[C---:B------:R-:W-:Y:S08]  /*4b20*/  HMMA.16816.F32.BF16 R44, R4.reuse, R12, R44 ;  /* 0x0000000c042c723c */ /* 0x040ff0000004182c */
[C---:B------:R-:W-:Y:S01]  /*4b30*/  HMMA.16816.F32.BF16 R48, R4.reuse, R14, R48 ;  /* 0x0000000e0430723c */ /* 0x040fe20000041830 */
[----:B------:R-:W1:Y:S07]  /*4b40*/  LDSM.16.MT88.4 R12, [R98+0x2800] ;  /* 0x00280000620c783b */ /* 0x000e6e0000004200 */
[C---:B------:R-:W-:Y:S08]  /*4b50*/  HMMA.16816.F32.BF16 R60, R4.reuse, R8, R60 ;  /* 0x00000008043c723c */ /* 0x040ff0000004183c */
[C---:B------:R-:W-:Y:S01]  /*4b60*/  HMMA.16816.F32.BF16 R64, R4.reuse, R10, R64 ;  /* 0x0000000a0440723c */ /* 0x040fe20000041840 */
[----:B------:R-:W2:Y:S07]  /*4b70*/  LDSM.16.MT88.4 R8, [R112+0x8c00] ;  /* 0x008c00007008783b */ /* 0x000eae0000004200 */
[C---:B------:R-:W-:Y:S01]  /*4b80*/  HMMA.16816.F32.BF16 R52, R4.reuse, R16, R52 ;  /* 0x000000100434723c */ /* 0x040fe20000041834 */
[-CC-:B------:R-:W-:Y:S01]  /*4b90*/  FFMA.FTZ R16, R119, R103.reuse, -R126.reuse ;  /* 0x0000006777107223 */ /* 0x180fe2000001087e */
[-C--:B------:R-:W-:Y:S01]  /*4ba0*/  FFMA.FTZ R17, R118, R103.reuse, -R126 ;  /* 0x0000006776117223 */ /* 0x080fe2000001087e */
[----:B------:R3:W-:Y:S05]  /*4bb0*/  MUFU.EX2 R119, R122 ;  /* 0x0000007a00777308 */ /* 0x0007ea0000000800 */
[C---:B------:R-:W-:Y:S01]  /*4bc0*/  HMMA.16816.F32.BF16 R68, R4.reuse, R28, R68 ;  /* 0x0000001c0444723c */ /* 0x040fe20000041844 */
[-CC-:B------:R-:W-:Y:S01]  /*4bd0*/  FFMA.FTZ R29, R105, R103.reuse, -R108.reuse ;  /* 0x00000067691d7223 */ /* 0x180fe2000001086c */
[----:B------:R-:W4:Y:S04]  /*4be0*/  MUFU.EX2 R118, R16 ;  /* 0x0000001000767308 */ /* 0x000f280000000800 */
[----:B------:R5:W-:Y:S01]  /*4bf0*/  MUFU.EX2 R116, R17 ;  /* 0x0000001100747308 */ /* 0x000be20000000800 */
[-CC-:B---3--:R-:W-:Y:S01]  /*4c00*/  FFMA.FTZ R122, R111, R103.reuse, -R108.reuse ;  /* 0x000000676f7a7223 */ /* 0x188fe2000001086c */
[-CC-:B------:R-:W-:Y:S01]  /*4c10*/  FFMA.FTZ R111, R109, R103.reuse, -R108.reuse ;  /* 0x000000676d6f7223 */ /* 0x180fe2000001086c */
[----:B------:R-:W-:Y:S01]  /*4c20*/  FFMA.FTZ R103, R106, R103, -R108 ;  /* 0x000000676a677223 */ /* 0x000fe2000001086c */
[C---:B------:R-:W-:Y:S01]  /*4c30*/  HMMA.16816.F32.BF16 R56, R4.reuse, R18, R56 ;  /* 0x000000120438723c */ /* 0x040fe20000041838 */
[----:B------:R-:W3:Y:S04]  /*4c40*/  MUFU.EX2 R121, R121 ;  /* 0x0000007900797308 */ /* 0x000ee80000000800 */
[----:B------:R-:W-:Y:S01]  /*4c50*/  MUFU.EX2 R109, R122 ;  /* 0x0000007a006d7308 */ /* 0x000fe20000000800 */
[----:B-----5:R-:W5:Y:S02]  /*4c60*/  LDSM.16.MT88.4 R16, [R98+0xc00] ;  /* 0x000c00006210783b */ /* 0x020f640000004200 */
[C---:B------:R-:W-:Y:S01]  /*4c70*/  HMMA.16816.F32.BF16 R72, R4.reuse, R30, R72 ;  /* 0x0000001e0448723c */ /* 0x040fe20000041848 */
        /* <DEDUP_REMOVED lines=9> */
[----:B------:R-:W-:Y:S01]  /*4d10*/  FADD.FTZ R91, R91, R96 ;  /* 0x000000605b5b7221 */ /* 0x000fe20000010000 */
[----:B---3--:R-:W-:Y:S01]  /*4d20*/  F2FP.BF16.F32.PACK_AB R6, R121, R116 ;  /* 0x000000747906723e */ /* 0x008fe200000010ff */
[----:B------:R-:W-:Y:S01]  /*4d30*/  FADD.FTZ R35, R35, R94 ;  /* 0x0000005e23237221 */ /* 0x000fe20000010000 */
[----:B--2---:R-:W-:-:S02]  /*4d40*/  F2FP.BF16.F32.PACK_AB R5, R28, R109 ;  /* 0x0000006d1c05723e */ /* 0x004fc400000010ff */
[----:B------:R-:W-:Y:S01]  /*4d50*/  F2FP.BF16.F32.PACK_AB R7, R30, R29 ;  /* 0x0000001d1e07723e */ /* 0x000fe200000010ff */
[----:B------:R-:W-:Y:S06]  /*4d60*/  LDSM.16.MT88.4 R20, [R112+0x7c00] ;  /* 0x007c00007014783b */ /* 0x000fec0000004200 */
[C---:B------:R-:W-:Y:S08]  /*4d70*/  HMMA.16816.F32.BF16 R68, R4.reuse, R8, R68 ;  /* 0x000000080444723c */ /* 0x040ff00000041844 */
[----:B------:R-:W-:Y:S01]  /*4d80*/  HMMA.16816.F32.BF16 R72, R4, R10, R72 ;  /* 0x0000000a0448723c */ /* 0x000fe20000041848 */
[----:B------:R-:W2:Y:S01]  /*4d90*/  LDSM.16.MT88.4 R8, [R98+0x2c00] ;  /* 0x002c00006208783b */ /* 0x000ea20000004200 */
[----:B------:R-:W-:Y:S01]  /*4da0*/  FADD.FTZ R90, R90, R91 ;  /* 0x0000005b5a5a7221 */ /* 0x000fe20000010000 */
[----:B------:R-:W-:-:S03]  /*4db0*/  FADD.FTZ R34, R34, R35 ;  /* 0x0000002322227221 */ /* 0x000fc60000010000 */
[----:B------:R-:W-:Y:S02]  /*4dc0*/  FADD.FTZ R93, R93, R90 ;  /* 0x0000005a5d5d7221 */ /* 0x000fe40000010000 */
[----:B-----5:R-:W-:Y:S01]  /*4dd0*/  HMMA.16816.F32.BF16 R44, R4, R16, R44 ;  /* 0x00000010042c723c */ /* 0x020fe2000004182c */
        /* <DEDUP_REMOVED lines=12> */
[----:B------:R-:W-:-:S04]  /*4ea0*/  FADD.FTZ R15, R124, R15 ;  /* 0x0000000f7c0f7221 */ /* 0x000fc80000010000 */
        /* <DEDUP_REMOVED lines=10> */
[----:B------:R-:W-:Y:S01]  /*4f50*/  HMMA.16816.F32.BF16 R36, R4, R24, R36 ;  /* 0x000000180424723c */ /* 0x000fe20000041824 */
[----:B------:R-:W-:Y:S02]  /*4f60*/  FADD.FTZ R116, R116, R119 ;  /* 0x0000007774747221 */ /* 0x000fe40000010000 */
[----:B------:R-:W-:-:S05]  /*4f70*/  FADD.FTZ R161, R30, R29 ;  /* 0x0000001d1ea17221 */ /* 0x000fca0000010000 */
[----:B------:R-:W-:Y:S01]  /*4f80*/  HMMA.16816.F32.BF16 R40, R4, R26, R40 ;  /* 0x0000001a0428723c */ /* 0x000fe20000041828 */
[----:B------:R-:W-:-:S07]  /*4f90*/  FADD.FTZ R162, R121, R116 ;  /* 0x0000007479a27221 */ /* 0x000fce0000010000 */
[C---:B------:R-:W-:Y:S08]  /*4fa0*/  HMMA.16816.F32.BF16 R52, R4.reuse, R20, R52 ;  /* 0x000000140434723c */ /* 0x040ff00000041834 */
[C---:B------:R-:W-:Y:S08]  /*4fb0*/  HMMA.16816.F32.BF16 R56, R4.reuse, R22, R56 ;  /* 0x000000160438723c */ /* 0x040ff00000041838 */
[C---:B------:R-:W-:Y:S08]  /*4fc0*/  HMMA.16816.F32.BF16 R48, R4.reuse, R18, R48 ;  /* 0x000000120430723c */ /* 0x040ff00000041830 */
[----:B------:R-:W-:Y:S01]  /*4fd0*/  HMMA.16816.F32.BF16 R80, R4, R10, R80 ;  /* 0x0000000a0450723c */ /* 0x000fe20000041850 */
[----:B------:R-:W-:-:S04]  /*4fe0*/  NOP ;  /* 0x0000000000007918 */ /* 0x000fc80000000000 */
[----:B------:R-:W-:-:S15]  /*4ff0*/  @!P5 BRA `(.L_x_8803) ;  /* 0x0000002c007cd947 */ /* 0x000fde0003800000 */
[----:B------:R-:W-:Y:S01]  /*5000*/  IMAD R84, R147, 0x40, R84 ;  /* 0x0000004093547824 */ /* 0x000fe200078e0254 */
[----:B------:R-:W-:Y:S01]  /*5010*/  LOP3.LUT R130, R130, 0x1f0, RZ, 0xc0, !PT ;  /* 0x000001f082827812 */ /* 0x000fe200078ec0ff */
[----:B------:R-:W-:Y:S01]  /*5020*/  VIADD R150, R88, 0xfffffffe ;  /* 0xfffffffe58967836 */ /* 0x000fe20000000000 */
[----:B------:R-:W-:Y:S02]  /*5030*/  ISETP.NE.U32.AND P6, PT, R164, RZ, PT ;  /* 0x000000ffa400720c */ /* 0x000fe40003fc5070 */
[----:B------:R-:W-:Y:S02]  /*5040*/  IADD3 R84, PT, PT, R33, R84, R130 ;  /* 0x0000005421547210 */ /* 0x000fe40007ffe082 */
[----:B------:R-:W-:Y:S02]  /*5050*/  ISETP.NE.AND.EX P6, PT, R165, RZ, PT, P6 ;  /* 0x000000ffa500720c */ /* 0x000fe40003fc5360 */
[----:B------:R-:W-:Y:S01]  /*5060*/  IADD3 R149, PT, PT, -R32, R84, -R85 ;  /* 0x0000005420957210 */ /* 0x000fe20007ffe955 */
[----:B------:R-:W-:Y:S01]  /*5070*/  IMAD.MOV.U32 R85, RZ, RZ, R86 ;  /* 0x000000ffff557224 */ /* 0x000fe200078e0056 */
[----:B------:R-:W-:Y:S01]  /*5080*/  IADD3 R148, PT, PT, -R88, 0x1, RZ ;  /* 0x0000000158947810 */ /* 0x000fe20007ffe1ff */
[----:B------:R-:W-:-:S02]  /*5090*/  IMAD.MOV.U32 R84, RZ, RZ, R87 ;  /* 0x000000ffff547224 */ /* 0x000fc400078e0057 */
[----:B------:R-:W-:-:S04]  /*50a0*/  IMAD R149, R88, -0x40, R149 ;  /* 0xffffffc058957824 */ /* 0x000fc800078e0295 */
[----:B------:R-:W-:-:S07]  /*50b0*/  VIADD R149, R149, 0x88 ;  /* 0x0000008895957836 */ /* 0x000fce0000000000 */
.L_x_8810:
        /* <DEDUP_REMOVED lines=85> */
.L_x_8805:
[----:B------:R-:W-:Y:S05]  /*5610*/  BSYNC.RECONVERGENT B0 ;  /* 0x0000000000007941 */ /* 0x000fea0003800200 */
.L_x_8804:
        /* <DEDUP_REMOVED lines=20> */
[----:B------:R-:W-:Y:S02]  /*5760*/  LOP3.LUT R93, R130, 0x8, RZ, 0xc0, !PT ;  /* 0x00000008825d7812 */ /* 0x000fe400078ec0ff */
[----:B------:R-:W-:Y:S02]  /*5770*/  LOP3.LUT R91, R134, 0xc0, RZ, 0xc0, !PT ;  /* 0x000000c0865b7812 */ /* 0x000fe400078ec0ff */
[C---:B------:R-:W-:Y:S01]  /*5780*/  LOP3.LUT R89, R131.reuse, 0x100, RZ, 0xc0, !PT ;  /* 0x0000010083597812 */ /* 0x040fe200078ec0ff */
[----:B------:R-:W-:Y:S01]  /*5790*/  IMAD.U32 R132, RZ, RZ, UR6 ;  /* 0x00000006ff847e24 */ /* 0x000fe2000f8e00ff */
[----:B------:R-:W-:Y:S02]  /*57a0*/  LOP3.LUT R131, R131, 0x3e00, RZ, 0xc0, !PT ;  /* 0x00003e0083837812 */ /* 0x000fe400078ec0ff */
[----:B------:R-:W-:Y:S01]  /*57b0*/  LOP3.LUT R86, R93, 0xc0, R134, 0xf8, !PT ;  /* 0x000000c05d567812 */ /* 0x000fe200078ef886 */
[----:B------:R-:W-:Y:S01]  /*57c0*/  IMAD R163, R163, 0x2, R132 ;  /* 0x00000002a3a37824 */ /* 0x000fe200078e0284 */
[----:B------:R-:W-:Y:S02]  /*57d0*/  LOP3.LUT R88, R91, 0x8, R128, 0xf8, !PT ;  /* 0x000000085b587812 */ /* 0x000fe400078ef880 */
[----:B------:R-:W-:Y:S02]  /*57e0*/  LOP3.LUT R87, R129, 0x18, RZ, 0xc0, !PT ;  /* 0x0000001881577812 */ /* 0x000fe400078ec0ff */
[----:B------:R-:W-:Y:S01]  /*57f0*/  @!PT LDS RZ, [RZ] ;  /* 0x00000000fffff984 */ /* 0x000fe20000000800 */
[----:B------:R-:W-:Y:S01]  /*5800*/  @!PT LDS RZ, [RZ] ;  /* 0x00000000fffff984 */ /* 0x000fe20000000800 */
[----:B------:R-:W-:Y:S01]  /*5810*/  @!PT LDS RZ, [RZ] ;  /* 0x00000000fffff984 */ /* 0x000fe20000000800 */
[----:B------:R-:W-:Y:S01]  /*5820*/  @!P5 LDGSTS.E.BYPASS.LTC128B.128 [R163+0x6000], desc[UR4][R158.64] ;  /* 0x060000009ea3dfae */ /* 0x000fe2000b981a04 */
[--C-:B------:R-:W-:Y:S02]  /*5830*/  LOP3.LUT R91, R131, 0x20, R134.reuse, 0xf8, !PT ;  /* 0x00000020835b7812 */ /* 0x100fe400078ef886 */
[----:B------:R-:W-:Y:S01]  /*5840*/  LOP3.LUT R133, R86, R87, RZ, 0x3c, !PT ;  /* 0x0000005756857212 */ /* 0x000fe200078e3cff */
[----:B------:R-:W-:Y:S01]  /*5850*/  @P5 STS.128 [R163+0x6000], RZ ;  /* 0x006000ffa3005388 */ /* 0x000fe20000000c00 */
[--C-:B------:R-:W-:Y:S02]  /*5860*/  LOP3.LUT R86, R91, 0x100, R134.reuse, 0xf8, !PT ;  /* 0x000001005b567812 */ /* 0x100fe400078ef886 */
[----:B------:R-:W-:Y:S01]  /*5870*/  LOP3.LUT R89, R89, 0x20, R134, 0xf8, !PT ;  /* 0x0000002059597812 */ /* 0x000fe200078ef886 */
[----:B------:R-:W-:Y:S01]  /*5880*/  @!PT LDS RZ, [RZ] ;  /* 0x00000000fffff984 */ /* 0x000fe20000000800 */
[----:B------:R-:W-:Y:S01]  /*5890*/  @!PT LDS RZ, [RZ] ;  /* 0x00000000fffff984 */ /* 0x000fe20000000800 */
[----:B------:R-:W-:Y:S01]  /*58a0*/  @!PT LDS RZ, [RZ] ;  /* 0x00000000fffff984 */ /* 0x000fe20000000800 */
[----:B------:R-:W-:Y:S01]  /*58b0*/  @!P4 LDGSTS.E.BYPASS.LTC128B.128 [R163+0x7000], desc[UR4][R158.64+0x40] ;  /* 0x070000409ea3cfae */ /* 0x000fe2000b981a04 */
[----:B------:R-:W-:Y:S02]  /*58c0*/  LOP3.LUT R125, R86, R133, RZ, 0xfc, !PT ;  /* 0x00000085567d7212 */ /* 0x000fe400078efcff */
[----:B------:R-:W-:Y:S01]  /*58d0*/  LOP3.LUT R89, R89, R88, R87, 0xf6, !PT ;  /* 0x0000005859597212 */ /* 0x000fe200078ef657 */
[----:B------:R-:W-:Y:S01]  /*58e0*/  @P4 STS.128 [R163+0x7000], RZ ;  /* 0x007000ffa3004388 */ /* 0x000fe20000000c00 */
[----:B------:R-:W-:Y:S01]  /*58f0*/  LOP3.LUT P0, RZ, R128, 0x4, RZ, 0xc0, !PT ;  /* 0x0000000480ff7812 */ /* 0x000fe2000780c0ff */
[--C-:B------:R-:W-:Y:S01]  /*5900*/  IMAD R125, R125, 0x2, R132.reuse ;  /* 0x000000027d7d7824 */ /* 0x100fe200078e0284 */
[----:B------:R-:W-:Y:S01]  /*5910*/  ISETP.NE.AND P1, PT, R148, RZ, PT ;  /* 0x000000ff9400720c */ /* 0x000fe20003f25270 */
[----:B------:R-:W-:Y:S01]  /*5920*/  @!PT LDS RZ, [RZ] ;  /* 0x00000000fffff984 */ /* 0x000fe20000000800 */
[----:B------:R-:W-:Y:S01]  /*5930*/  @!PT LDS RZ, [RZ] ;  /* 0x00000000fffff984 */ /* 0x000fe20000000800 */
[----:B------:R-:W-:Y:S01]  /*5940*/  @!PT LDS RZ, [RZ] ;  /* 0x00000000fffff984 */ /* 0x000fe20000000800 */
[----:B------:R-:W-:Y:S01]  /*5950*/  @!P3 LDGSTS.E.BYPASS.LTC128B.128 [R163+0x8000], desc[UR4][R158.64+0x80] ;  /* 0x080000809ea3bfae */ /* 0x000fe2000b981a04 */
[----:B------:R-:W-:Y:S01]  /*5960*/  IMAD R124, R89, 0x2, R132 ;  /* 0x00000002597c7824 */ /* 0x000fe200078e0284 */
[----:B------:R-:W-:Y:S02]  /*5970*/  SEL R108, R108, 0xffffffe0, !P0 ;  /* 0xffffffe06c6c7807 */ /* 0x000fe40004000000 */
[----:B------:R-:W-:Y:S03]  /*5980*/  @P3 STS.128 [R163+0x8000], RZ ;  /* 0x008000ffa3003388 */ /* 0x000fe60000000c00 */
[--C-:B------:R-:W-:Y:S01]  /*5990*/  IMAD.IADD R87, R125, 0x1, R108.reuse ;  /* 0x000000017d577824 */ /* 0x100fe200078e026c */
[----:B------:R-:W-:Y:S01]  /*59a0*/  @!PT LDS RZ, [RZ] ;  /* 0x00000000fffff984 */ /* 0x000fe20000000800 */
[----:B------:R-:W-:Y:S01]  /*59b0*/  @!PT LDS RZ, [RZ] ;  /* 0x00000000fffff984 */ /* 0x000fe20000000800 */
[----:B------:R-:W-:Y:S01]  /*59c0*/  @!PT LDS RZ, [RZ] ;  /* 0x00000000fffff984 */ /* 0x000fe20000000800 */
[----:B------:R-:W-:Y:S01]  /*59d0*/  @!P5 LDGSTS.E.BYPASS.LTC128B.128 [R163+0x6800], desc[UR4][R126.64] ;  /* 0x068000007ea3dfae */ /* 0x000fe2000b981a04 */
[----:B------:R-:W-:Y:S03]  /*59e0*/  IMAD.IADD R86, R124, 0x1, R108 ;  /* 0x000000017c567824 */ /* 0x000fe600078e026c */
        /* <DEDUP_REMOVED lines=43> */
[C---:B---3--:R-:W-:Y:S08]  /*5ca0*/  HMMA.16816.F32.BF16 R28, R108.reuse, R96, R28 ;  /* 0x000000606c1c723c */ /* 0x048ff0000004181c */
[----:B------:R-:W-:Y:S01]  /*5cb0*/  HMMA.16816.F32.BF16 R32, R108, R98, R32 ;  /* 0x000000626c20723c */ /* 0x000fe20000041820 */
[----:B------:R-:W2:Y:S04]  /*5cc0*/  LDSM.16.M88.4 R96, [R86+0x4000] ;  /* 0x004000005660783b */ /* 0x000ea80000000200 */
[----:B------:R-:W-:Y:S03]  /*5cd0*/  LDSM.16.M88.4 R108, [R86+0x4c00] ;  /* 0x004c0000566c783b */ /* 0x000fe60000000200 */
[C---:B----4-:R-:W-:Y:S08]  /*5ce0*/  HMMA.16816.F32.BF16 R4, R88.reuse, R100, R4 ;  /* 0x000000645804723c */ /* 0x050ff00000041804 */
        /* <DEDUP_REMOVED lines=14> */
[----:B------:R-:W2:Y:S04]  /*5dd0*/  LDSM.16.M88.4 R96, [R124+0x5c00] ;  /* 0x005c00007c60783b */ /* 0x000ea80000000200 */
[----:B------:R-:W-:Y:S03]  /*5de0*/  LDSM.16.M88.4 R124, [R86+0x5c00] ;  /* 0x005c0000567c783b */ /* 0x000fe60000000200 */
        /* <DEDUP_REMOVED lines=106> */
.L_x_8809:
[----:B------:R-:W-:Y:S05]  /*6490*/  BSYNC.RECONVERGENT B0 ;  /* 0x0000000000007941 */ /* 0x000fea0003800200 */
.L_x_8808:
        /* <DEDUP_REMOVED lines=37> */
.L_x_8807:
[----:B------:R-:W-:Y:S05]  /*66f0*/  BSYNC.RECONVERGENT B1 ;  /* 0x0000000000017941 */ /* 0x000fea0003800200 */
.L_x_8806:
[----:B-1----:R-:W2:Y:S01]  /*6700*/  LD.E R88, desc[UR4][R2.64+0xdc] ;  /* 0x0000dc0402587980 */ /* 0x002ea2000c101900 */
[----:B------:R-:W-:Y:S02]  /*6710*/  IABS R86, R149 ;  /* 0x0000009500567213 */ /* 0x000fe40000000000 */
[C---:B------:R-:W-:Y:S02]  /*6720*/  IADD3 R89, PT, PT, R149.reuse, -0x8, RZ ;  /* 0xfffffff895597810 */ /* 0x040fe40007ffe0ff */
[----:B------:R-:W-:Y:S02]  /*6730*/  I2FP.F32.S32 R87, R86 ;  /* 0x0000005600577245 */ /* 0x000fe40000201400 */
[----:B------:R-:W-:Y:S02]  /*6740*/  IABS R89, R89 ;  /* 0x0000005900597213 */ /* 0x000fe40000000000 */
[C---:B------:R-:W-:Y:S01]  /*6750*/  IADD3 R91, PT, PT, R149.reuse, -0x1, RZ ;  /* 0xffffffff955b7810 */ /* 0x040fe20007ffe0ff */
[C---:B------:R-:W-:Y:S01]  /*6760*/  FFMA.FTZ R6, -R0.reuse, R87, R6 ;  /* 0x0000005700067223 */ /* 0x040fe20000010106 */
[C---:B------:R-:W-:Y:S02]  /*6770*/  IADD3 R87, PT, PT, R149.reuse, -0x10, RZ ;  /* 0xfffffff095577810 */ /* 0x040fe40007ffe0ff */
[----:B------:R-:W-:Y:S02]  /*6780*/  I2FP.F32.S32 R89, R89 ;  /* 0x0000005900597245 */ /* 0x000fe40000201400 */
[C---:B------:R-:W-:Y:S02]  /*6790*/  IADD3 R86, PT, PT, R149.reuse, -0x9, RZ ;  /* 0xfffffff795567810 */ /* 0x040fe40007ffe0ff */
[----:B------:R-:W-:Y:S01]  /*67a0*/  IABS R87, R87 ;  /* 0x0000005700577213 */ /* 0x000fe20000000000 */
[C---:B------:R-:W-:Y:S01]  /*67b0*/  FFMA.FTZ R10, -R0.reuse, R89, R10 ;  /* 0x00000059000a7223 */ /* 0x040fe2000001010a */
[----:B------:R-:W-:Y:S01]  /*67c0*/  IABS R91, R91 ;  /* 0x0000005b005b7213 */ /* 0x000fe20000000000 */
[C---:B------:R-:W-:Y:S01]  /*67d0*/  FFMA.FTZ R4, -R0.reuse, R89, R4 ;  /* 0x0000005900047223 */ /* 0x040fe20000010104 */
[----:B------:R-:W-:Y:S02]  /*67e0*/  IABS R86, R86 ;  /* 0x0000005600567213 */ /* 0x000fe40000000000 */
[----:B------:R-:W-:Y:S02]  /*67f0*/  I2FP.F32.S32 R87, R87 ;  /* 0x0000005700577245 */ /* 0x000fe40000201400 */
[----:B------:R-:W-:Y:S02]  /*6800*/  I2FP.F32.S32 R91, R91 ;  /* 0x0000005b005b7245 */ /* 0x000fe40000201400 */
[C---:B------:R-:W-:Y:S01]  /*6810*/  IADD3 R90, PT, PT, R149.reuse, -0x11, RZ ;  /* 0xffffffef955a7810 */ /* 0x040fe20007ffe0ff */
[C---:B------:R-:W-:Y:S01]  /*6820*/  FFMA.FTZ R14, -R0.reuse, R87, R14 ;  /* 0x00000057000e7223 */ /* 0x040fe2000001010e */
[C---:B------:R-:W-:Y:S01]  /*6830*/  IADD3 R89, PT, PT, R149.reuse, -0x18, RZ ;  /* 0xffffffe895597810 */ /* 0x040fe20007ffe0ff */
[C---:B------:R-:W-:Y:S01]  /*6840*/  FFMA.FTZ R7, -R0.reuse, R91, R7 ;  /* 0x0000005b00077223 */ /* 0x040fe20000010107 */
[----:B------:R-:W-:Y:S01]  /*6850*/  I2FP.F32.S32 R86, R86 ;  /* 0x0000005600567245 */ /* 0x000fe20000201400 */
[C---:B------:R-:W-:Y:S01]  /*6860*/  FFMA.FTZ R8, -R0.reuse, R87, R8 ;  /* 0x0000005700087223 */ /* 0x040fe20000010108 */
[----:B------:R-:W-:Y:S02]  /*6870*/  IABS R90, R90 ;  /* 0x0000005a005a7213 */ /* 0x000fe40000000000 */
[----:B------:R-:W-:Y:S01]  /*6880*/  IABS R89, R89 ;  /* 0x0000005900597213 */ /* 0x000fe20000000000 */
[CC--:B------:R-:W-:Y:S01]  /*6890*/  FFMA.FTZ R11, -R0.reuse, R86.reuse, R11 ;  /* 0x00000056000b7223 */ /* 0x0c0fe2000001010b */
[C---:B------:R-:W-:Y:S01]  /*68a0*/  IADD3 R91, PT, PT, R149.reuse, -0x19, RZ ;  /* 0xffffffe7955b7810 */ /* 0x040fe20007ffe0ff */
[C---:B------:R-:W-:Y:S01]  /*68b0*/  FFMA.FTZ R5, -R0.reuse, R86, R5 ;  /* 0x0000005600057223 */ /* 0x040fe20000010105 */
[C---:B------:R-:W-:Y:S02]  /*68c0*/  IADD3 R87, PT, PT, R149.reuse, -0x20, RZ ;  /* 0xffffffe095577810 */ /* 0x040fe40007ffe0ff */
[----:B------:R-:W-:Y:S02]  /*68d0*/  I2FP.F32.S32 R90, R90 ;  /* 0x0000005a005a7245 */ /* 0x000fe40000201400 */
[----:B------:R-:W-:Y:S02]  /*68e0*/  I2FP.F32.S32 R89, R89 ;  /* 0x0000005900597245 */ /* 0x000fe40000201400 */
[C---:B------:R-:W-:Y:S01]  /*68f0*/  IADD3 R86, PT, PT, R149.reuse, -0x21, RZ ;  /* 0xffffffdf95567810 */ /* 0x040fe20007ffe0ff */
[CC--:B------:R-:W-:Y:S01]  /*6900*/  FFMA.FTZ R9, -R0.reuse, R90.reuse, R9 ;  /* 0x0000005a00097223 */ /* 0x0c0fe20000010109 */
[----:B------:R-:W-:Y:S01]  /*6910*/  IABS R91, R91 ;  /* 0x0000005b005b7213 */ /* 0x000fe20000000000 */
[C---:B------:R-:W-:Y:S01]  /*6920*/  FFMA.FTZ R15, -R0.reuse, R90, R15 ;  /* 0x0000005a000f7223 */ /* 0x040fe2000001010f */
[----:B------:R-:W-:Y:S01]  /*6930*/  IABS R87, R87 ;  /* 0x0000005700577213 */ /* 0x000fe20000000000 */
[CC--:B------:R-:W-:Y:S01]  /*6940*/  FFMA.FTZ R12, -R0.reuse, R89.reuse, R12 ;  /* 0x00000059000c7223 */ /* 0x0c0fe2000001010c */
        /* <DEDUP_REMOVED lines=10> */
[----:B------:R-:W-:Y:S01]  /*69f0*/  IABS R89, R89 ;  /* 0x0000005900597213 */ /* 0x000fe20000000000 */
[C---:B------:R-:W-:Y:S01]  /*6a00*/  FFMA.FTZ R22, -R0.reuse, R87, R22 ;  /* 0x0000005700167223 */ /* 0x040fe20000010116 */
[----:B------:R-:W-:Y:S01]  /*6a10*/  IABS R91, R91 ;  /* 0x0000005b005b7213 */ /* 0x000fe20000000000 */
[CC--:B------:R-:W-:Y:S01]  /*6a20*/  FFMA.FTZ R17, -R0.reuse, R86.reuse, R17 ;  /* 0x0000005600117223 */ /* 0x0c0fe20000010111 */
[C---:B------:R-:W-:Y:S01]  /*6a30*/  IADD3 R90, PT, PT, R149.reuse, -0x29, RZ ;  /* 0xffffffd7955a7810 */ /* 0x040fe20007ffe0ff */
[C---:B------:R-:W-:Y:S01]  /*6a40*/  FFMA.FTZ R23, -R0.reuse, R86, R23 ;  /* 0x0000005600177223 */ /* 0x040fe20000010117 */
[----:B------:R-:W-:Y:S02]  /*6a50*/  IADD3 R87, PT, PT, R149, -0x30, RZ ;  /* 0xffffffd095577810 */ /* 0x000fe40007ffe0ff */
[----:B------:R-:W-:Y:S02]  /*6a60*/  I2FP.F32.S32 R89, R89 ;  /* 0x0000005900597245 */ /* 0x000fe40000201400 */
[----:B------:R-:W-:Y:S02]  /*6a70*/  MOV R86, R91 ;  /* 0x0000005b00567202 */ /* 0x000fe40000000f00 */
[----:B------:R-:W-:Y:S01]  /*6a80*/  IABS R90, R90 ;  /* 0x0000005a005a7213 */ /* 0x000fe20000000000 */
[C---:B------:R-:W-:Y:S01]  /*6a90*/  FFMA.FTZ R20, -R0.reuse, R89, R20 ;  /* 0x0000005900147223 */ /* 0x040fe20000010114 */
[----:B------:R-:W-:Y:S01]  /*6aa0*/  IABS R87, R87 ;  /* 0x0000005700577213 */ /* 0x000fe20000000000 */
[----:B------:R-:W-:Y:S01]  /*6ab0*/  FFMA.FTZ R26, -R0, R89, R26 ;  /* 0x00000059001a7223 */ /* 0x000fe2000001011a */
[----:B------:R-:W-:Y:S02]  /*6ac0*/  I2FP.F32.S32 R86, R86 ;  /* 0x0000005600567245 */ /* 0x000fe40000201400 */
[----:B------:R-:W-:Y:S02]  /*6ad0*/  I2FP.F32.S32 R90, R90 ;  /* 0x0000005a005a7245 */ /* 0x000fe40000201400 */
[----:B------:R-:W-:Y:S01]  /*6ae0*/  FMNMX3.FTZ R89, R84, R4, R5, !PT ;  /* 0x0000000454597276 */ /* 0x000fe20007810005 */
[CC--:B------:R-:W-:Y:S01]  /*6af0*/  FFMA.FTZ R25, -R0.reuse, R86.reuse, R25 ;  /* 0x0000005600197223 */ /* 0x0c0fe20000010119 */
[----:B------:R-:W-:Y:S01]  /*6b00*/  I2FP.F32.S32 R87, R87 ;  /* 0x0000005700577245 */ /* 0x000fe20000201400 */
[C---:B------:R-:W-:Y:S01]  /*6b10*/  FFMA.FTZ R31, -R0.reuse, R86, R31 ;  /* 0x00000056001f7223 */ /* 0x040fe2000001011f */
[----:B------:R-:W-:Y:S01]  /*6b20*/  FMNMX3.FTZ R89, R89, R8, R9, !PT ;  /* 0x0000000859597276 */ /* 0x000fe20007810009 */
[C---:B------:R-:W-:Y:S01]  /*6b30*/  FFMA.FTZ R21, -R0.reuse, R90, R21 ;  /* 0x0000005a00157223 */ /* 0x040fe20000010115 */
[----:B------:R-:W-:Y:S01]  /*6b40*/  FMNMX3.FTZ R86, R85, R6, R7, !PT ;  /* 0x0000000655567276 */ /* 0x000fe20007810007 */
[C---:B------:R-:W-:Y:S01]  /*6b50*/  FFMA.FTZ R27, -R0.reuse, R90, R27 ;  /* 0x0000005a001b7223 */ /* 0x040fe2000001011b */
[CC--:B------:R-:W-:Y:S01]  /*6b60*/  FFMA.FTZ R24, -R0.reuse, R87.reuse, R24 ;  /* 0x0000005700187223 */ /* 0x0c0fe20000010118 */
[----:B------:R-:W-:Y:S01]  /*6b70*/  FFMA.FTZ R30, -R0, R87, R30 ;  /* 0x00000057001e7223 */ /* 0x000fe2000001011e */
[C---:B------:R-:W-:Y:S02]  /*6b80*/  IADD3 R87, PT, PT, R149.reuse, -0x38, RZ ;  /* 0xffffffc895577810 */ /* 0x040fe40007ffe0ff */
[----:B------:R-:W-:Y:S02]  /*6b90*/  IADD3 R90, PT, PT, R149, -0x39, RZ ;  /* 0xffffffc7955a7810 */ /* 0x000fe40007ffe0ff */
[----:B------:R-:W-:Y:S02]  /*6ba0*/  FMNMX3.FTZ R89, R89, R12, R13, !PT ;  /* 0x0000000c59597276 */ /* 0x000fe4000781000d */
[----:B------:R-:W-:Y:S02]  /*6bb0*/  FMNMX3.FTZ R86, R86, R10, R11, !PT ;  /* 0x0000000a56567276 */ /* 0x000fe4000781000b */
[----:B------:R-:W-:Y:S02]  /*6bc0*/  IABS R87, R87 ;  /* 0x0000005700577213 */ /* 0x000fe40000000000 */
[----:B------:R-:W-:Y:S02]  /*6bd0*/  IABS R90, R90 ;  /* 0x0000005a005a7213 */ /* 0x000fe40000000000 */
[C---:B------:R-:W-:Y:S02]  /*6be0*/  IADD3 R92, PT, PT, R149.reuse, -0x41, RZ ;  /* 0xffffffbf955c7810 */ /* 0x040fe40007ffe0ff */
[----:B------:R-:W-:Y:S02]  /*6bf0*/  IADD3 R91, PT, PT, R149, -0x40, RZ ;  /* 0xffffffc0955b7810 */ /* 0x000fe40007ffe0ff */
[----:B------:R-:W-:Y:S02]  /*6c00*/  FMNMX3.FTZ R89, R89, R16, R17, !PT ;  /* 0x0000001059597276 */ /* 0x000fe40007810011 */
[----:B------:R-:W-:Y:S02]  /*6c10*/  FMNMX3.FTZ R86, R86, R14, R15, !PT ;  /* 0x0000000e56567276 */ /* 0x000fe4000781000f */
[----:B------:R-:W-:Y:S02]  /*6c20*/  I2FP.F32.S32 R87, R87 ;  /* 0x0000005700577245 */ /* 0x000fe40000201400 */
[----:B------:R-:W-:Y:S02]  /*6c30*/  I2FP.F32.S32 R90, R90 ;  /* 0x0000005a005a7245 */ /* 0x000fe40000201400 */
[----:B------:R-:W-:Y:S01]  /*6c40*/  IABS R92, R92 ;  /* 0x0000005c005c7213 */ /* 0x000fe20000000000 */
[C---:B------:R-:W-:Y:S01]  /*6c50*/  FFMA.FTZ R28, -R0.reuse, R87, R28 ;  /* 0x00000057001c7223 */ /* 0x040fe2000001011c */
[----:B------:R-:W-:Y:S01]  /*6c60*/  IABS R91, R91 ;  /* 0x0000005b005b7213 */ /* 0x000fe20000000000 */
[C---:B------:R-:W-:Y:S01]  /*6c70*/  FFMA.FTZ R29, -R0.reuse, R90, R29 ;  /* 0x0000005a001d7223 */ /* 0x040fe2000001011d */
[----:B------:R-:W-:Y:S01]  /*6c80*/  FMNMX3.FTZ R89, R89, R20, R21, !PT ;  /* 0x0000001459597276 */ /* 0x000fe20007810015 */
[----:B------:R-:W-:Y:S01]  /*6c90*/  FFMA.FTZ R34, -R0, R87, R34 ;  /* 0x0000005700227223 */ /* 0x000fe20000010122 */
[----:B------:R-:W-:Y:S01]  /*6ca0*/  FMNMX3.FTZ R86, R86, R18, R19, !PT ;  /* 0x0000001256567276 */ /* 0x000fe20007810013 */
[C---:B------:R-:W-:Y:S01]  /*6cb0*/  FFMA.FTZ R35, -R0.reuse, R90, R35 ;  /* 0x0000005a00237223 */ /* 0x040fe20000010123 */
        /* <DEDUP_REMOVED lines=10> */
[----:B------:R-:W-:Y:S01]  /*6d60*/  LOP3.LUT R133, R133, 0x120, R134, 0xf8, !PT ;  /* 0x0000012085857812 */ /* 0x000fe200078ef886 */
[----:B------:R-:W1:Y:S01]  /*6d70*/  SHFL.BFLY PT, R87, R92, 0x2, 0x1f ;  /* 0x0c401f005c577f89 */ /* 0x000e6200000e0000 */
[----:B------:R-:W-:Y:S02]  /*6d80*/  FMNMX3.FTZ R89, R86, R34, R35, !PT ;  /* 0x0000002256597276 */ /* 0x000fe40007810023 */
[----:B------:R-:W-:Y:S02]  /*6d90*/  IADD3 R150, PT, PT, R150, -0x1, RZ ;  /* 0xffffffff96967810 */ /* 0x000fe40007ffe0ff */
[----:B------:R-:W-:Y:S03]  /*6da0*/  IADD3 R151, PT, PT, R151, -0x40, RZ ;  /* 0xffffffc097977810 */ /* 0x000fe60007ffe0ff */
[----:B------:R-:W3:Y:S01]  /*6db0*/  SHFL.BFLY PT, R86, R89, 0x2, 0x1f ;  /* 0x0c401f0059567f89 */ /* 0x000ee200000e0000 */
[----:B------:R-:W-:Y:S02]  /*6dc0*/  IADD3 R149, PT, PT, R149, 0x40, RZ ;  /* 0x0000004095957810 */ /* 0x000fe40007ffe0ff */
[----:B-1----:R-:W-:Y:S05]  /*6dd0*/  FMNMX.FTZ R90, R92, R87, !PT ;  /* 0x000000575c5a7209 */ /* 0x002fea0007810000 */
[----:B------:R-:W1:Y:S01]  /*6de0*/  SHFL.BFLY PT, R87, R90, 0x1, 0x1f ;  /* 0x0c201f005a577f89 */ /* 0x000e6200000e0000 */
[----:B---3--:R-:W-:Y:S07]  /*6df0*/  FMNMX.FTZ R93, R89, R86, !PT ;  /* 0x00000056595d7209 */ /* 0x008fee0007810000 */
[----:B------:R-:W3:Y:S01]  /*6e00*/  SHFL.BFLY PT, R86, R93, 0x1, 0x1f ;  /* 0x0c201f005d567f89 */ /* 0x000ee200000e0000 */
[----:B-1----:R-:W-:Y:S02]  /*6e10*/  FMNMX.FTZ R87, R90, R87, !PT ;  /* 0x000000575a577209 */ /* 0x002fe40007810000 */
[----:B------:R-:W-:Y:S02]  /*6e20*/  LEA R90, R133, R132, 0x1 ;  /* 0x00000084855a7211 */ /* 0x000fe400078e08ff */
[C---:B------:R-:W-:Y:S01]  /*6e30*/  FSETP.NEU.FTZ.AND P1, PT, R87.reuse, -INF , PT ;  /* 0xff8000005700780b */ /* 0x040fe20003f3d000 */
[----:B------:R-:W-:Y:S01]  /*6e40*/  FADD.FTZ R91, -R87, R84 ;  /* 0x00000054575b7221 */ /* 0x000fe20000010100 */
[----:B---3--:R-:W-:Y:S01]  /*6e50*/  FMNMX.FTZ R86, R93, R86, !PT ;  /* 0x000000565d567209 */ /* 0x008fe20007810000 */
[----:B------:R-:W1:Y:S04]  /*6e60*/  LDSM.16.MT88.4 R96, [R90+0x6000] ;  /* 0x006000005a60783b */ /* 0x000e680000004200 */
[----:B------:R-:W-:Y:S04]  /*6e70*/  FADD.FTZ R89, -R86, R85 ;  /* 0x0000005556597221 */ /* 0x000fe80000010100 */
[----:B------:R-:W-:Y:S01]  /*6e80*/  LDSM.16.MT88.4 R104, [R90+0x7000] ;  /* 0x007000005a68783b */ /* 0x000fe20000004200 */
[C---:B--2---:R-:W-:Y:S01]  /*6e90*/  FMUL.FTZ R134, R88.reuse, R87 ;  /* 0x0000005758867220 */ /* 0x044fe20000410000 */
[C---:B------:R-:W-:Y:S01]  /*6ea0*/  FMUL.FTZ R127, R88.reuse, R86 ;  /* 0x00000056587f7220 */ /* 0x040fe20000410000 */
[----:B------:R-:W-:Y:S01]  /*6eb0*/  FMUL.FTZ R85, R88, R91 ;  /* 0x0000005b58557220 */ /* 0x000fe20000410000 */
[----:B------:R-:W-:Y:S01]  /*6ec0*/  IADD3 R91, PT, PT, R90, 0x6000, RZ ;  /* 0x000060005a5b7810 */ /* 0x000fe20007ffe0ff */
[----:B------:R-:W-:Y:S01]  /*6ed0*/  FMUL.FTZ R84, R88, R89 ;  /* 0x0000005958547220 */ /* 0x000fe20000410000 */
[----:B------:R-:W-:Y:S02]  /*6ee0*/  FSEL R134, R134, RZ, P1 ;  /* 0x000000ff86867208 */ /* 0x000fe40000800000 */
[----:B------:R-:W-:Y:S01]  /*6ef0*/  FSETP.NEU.FTZ.AND P1, PT, R86, -INF , PT ;  /* 0xff8000005600780b */ /* 0x000fe20003f3d000 */
[----:B------:R-:W2:Y:S01]  /*6f00*/  MUFU.EX2 R85, R85 ;  /* 0x0000005500557308 */ /* 0x000ea20000000800 */
[----:B------:R-:W-:Y:S01]  /*6f10*/  IADD3 R89, PT, PT, R90, 0x6020, RZ ;  /* 0x000060205a597810 */ /* 0x000fe20007ffe0ff */
[-CC-:B------:R-:W-:Y:S01]  /*6f20*/  FFMA.FTZ R126, R4, R88.reuse, -R134.reuse ;  /* 0x00000058047e7223 */ /* 0x180fe20000010886 */
[----:B------:R-:W-:Y:S01]  /*6f30*/  FSEL R127, R127, RZ, P1 ;  /* 0x000000ff7f7f7208 */ /* 0x000fe20000800000 */
[-CC-:B------:R-:W-:Y:S01]  /*6f40*/  FFMA.FTZ R124, R5, R88.reuse, -R134.reuse ;  /* 0x00000058057c7223 */ /* 0x180fe20000010886 */
[----:B------:R-:W-:Y:S01]  /*6f50*/  @P0 IADD3 R89, PT, PT, R91, -0x20, RZ ;  /* 0xffffffe05b590810 */ /* 0x000fe20007ffe0ff */
[-CC-:B------:R-:W-:Y:S01]  /*6f60*/  FFMA.FTZ R122, R8, R88.reuse, -R134.reuse ;  /* 0x00000058087a7223 */ /* 0x180fe20000010886 */
[-CC-:B------:R-:W-:Y:S01]  /*6f70*/  FFMA.FTZ R121, R9, R88.reuse, -R134.reuse ;  /* 0x0000005809797223 */ /* 0x180fe20000010886 */
[-CC-:B------:R-:W-:Y:S01]  /*6f80*/  FFMA.FTZ R125, R6, R88.reuse, -R127.reuse ;  /* 0x00000058067d7223 */ /* 0x180fe2000001087f */
[-CC-:B------:R-:W-:Y:S01]  /*6f90*/  FFMA.FTZ R123, R7, R88.reuse, -R127.reuse ;  /* 0x00000058077b7223 */ /* 0x180fe2000001087f */
[-CC-:B------:R-:W-:Y:S01]  /*6fa0*/  FFMA.FTZ R120, R10, R88.reuse, -R127.reuse ;  /* 0x000000580a787223 */ /* 0x180fe2000001087f */
[--C-:B------:R-:W-:Y:S01]  /*6fb0*/  FFMA.FTZ R108, R11, R88, -R127.reuse ;  /* 0x000000580b6c7223 */ /* 0x100fe2000001087f */
[----:B------:R-:W3:Y:S01]  /*6fc0*/  LDSM.16.MT88.4 R100, [R89] ;  /* 0x000000005964783b */ /* 0x000ee20000004200 */
[----:B------:R-:W4:Y:S01]  /*6fd0*/  MUFU.EX2 R84, R84 ;  /* 0x0000005400547308 */ /* 0x000f220000000800 */
[C---:B--2---:R-:W-:Y:S01]  /*6fe0*/  FMUL.FTZ R36, R85.reuse, R36 ;  /* 0x0000002455247220 */ /* 0x044fe20000410000 */
[C---:B------:R-:W-:Y:S01]  /*6ff0*/  FMUL.FTZ R37, R85.reuse, R37 ;  /* 0x0000002555257220 */ /* 0x040fe20000410000 */
[C---:B------:R-:W-:Y:S07]  /*7000*/  FMUL.FTZ R40, R85.reuse, R40 ;  /* 0x0000002855287220 */ /* 0x040fee0000410000 */
[----:B------:R2:W-:Y:S01]  /*7010*/  MUFU.EX2 R91, R108 ;  /* 0x0000006c005b7308 */ /* 0x0005e20000000800 */
[C---:B------:R-:W-:Y:S01]  /*7020*/  FMUL.FTZ R41, R85.reuse, R41 ;  /* 0x0000002955297220 */ /* 0x040fe20000410000 */
[C---:B------:R-:W-:Y:S01]  /*7030*/  FMUL.FTZ R44, R85.reuse, R44 ;  /* 0x0000002c552c7220 */ /* 0x040fe20000410000 */
[----:B------:R-:W-:Y:S07]  /*7040*/  FMUL.FTZ R45, R85, R45 ;  /* 0x0000002d552d7220 */ /* 0x000fee0000410000 */
[----:B------:R-:W-:Y:S01]  /*7050*/  MUFU.EX2 R126, R126 ;  /* 0x0000007e007e7308 */ /* 0x000fe20000000800 */
[-CC-:B------:R-:W-:Y:S01]  /*7060*/  FFMA.FTZ R112, R13, R88.reuse, -R134.reuse ;  /* 0x000000580d707223 */ /* 0x180fe20000010886 */
[-CC-:B------:R-:W-:Y:S01]  /*7070*/  FFMA.FTZ R118, R14, R88.reuse, -R127.reuse ;  /* 0x000000580e767223 */ /* 0x180fe2000001087f */
[-CC-:B------:R-:W-:Y:S07]  /*7080*/  FFMA.FTZ R117, R15, R88.reuse, -R127.reuse ;  /* 0x000000580f757223 */ /* 0x180fee000001087f */
[----:B------:R-:W5:Y:S01]  /*7090*/  MUFU.EX2 R124, R124 ;  /* 0x0000007c007c7308 */ /* 0x000f620000000800 */
[--C-:B------:R-:W-:Y:S01]  /*70a0*/  FFMA.FTZ R116, R16, R88, -R134.reuse ;  /* 0x0000005810747223 */ /* 0x100fe20000010886 */
        /* <DEDUP_REMOVED lines=8> */
[----:B--2---:R-:W-:Y:S01]  /*7130*/  LDSM.16.MT88.4 R108, [R90+0x7400] ;  /* 0x007400005a6c783b */ /* 0x004fe20000004200 */
[C---:B------:R-:W-:Y:S07]  /*7140*/  FMUL.FTZ R48, R85.reuse, R48 ;  /* 0x0000003055307220 */ /* 0x040fee0000410000 */
[----:B------:R-:W-:Y:S01]  /*7150*/  MUFU.EX2 R122, R122 ;  /* 0x0000007a007a7308 */ /* 0x000fe20000000800 */
[C---:B------:R-:W-:Y:S01]  /*7160*/  FMUL.FTZ R49, R85.reuse, R49 ;  /* 0x0000003155317220 */ /* 0x040fe20000410000 */
[----:B-----5:R-:W-:Y:S01]  /*7170*/  F2FP.BF16.F32.PACK_AB R92, R124, R126 ;  /* 0x0000007e7c5c723e */ /* 0x020fe200000010ff */
[C---:B------:R-:W-:Y:S07]  /*7180*/  FMUL.FTZ R50, R84.reuse, R50 ;  /* 0x0000003254327220 */ /* 0x040fee0000410000 */
[----:B------:R-:W2:Y:S01]  /*7190*/  MUFU.EX2 R121, R121 ;  /* 0x0000007900797308 */ /* 0x000ea20000000800 */
[C---:B------:R-:W-:Y:S01]  /*71a0*/  FMUL.FTZ R51, R84.reuse, R51 ;  /* 0x0000003354337220 */ /* 0x040fe20000410000 */
[C---:B------:R-:W-:Y:S01]  /*71b0*/  FMUL.FTZ R52, R85.reuse, R52 ;  /* 0x0000003455347220 */ /* 0x040fe20000410000 */
[----:B------:R-:W-:Y:S07]  /*71c0*/  FMUL.FTZ R53, R85, R53 ;  /* 0x0000003555357220 */ /* 0x000fee0000410000 */
[----:B------:R-:W5:Y:S01]  /*71d0*/  MUFU.EX2 R120, R120 ;  /* 0x0000007800787308 */ /* 0x000f620000000800 */
[C---:B------:R-:W-:Y:S01]  /*71e0*/  FMUL.FTZ R54, R84.reuse, R54 ;  /* 0x0000003654367220 */ /* 0x040fe20000410000 */
[----:B----4-:R-:W-:Y:S01]  /*71f0*/  F2FP.BF16.F32.PACK_AB R93, R123, R125 ;  /* 0x0000007d7b5d723e */ /* 0x010fe200000010ff */
[C---:B------:R-:W-:Y:S07]  /*7200*/  FMUL.FTZ R55, R84.reuse, R55 ;  /* 0x0000003754377220 */ /* 0x040fee0000410000 */
[----:B------:R4:W-:Y:S01]  /*7210*/  MUFU.EX2 R14, R112 ;  /* 0x00000070000e7308 */ /* 0x0009e20000000800 */
[C---:B------:R-:W-:Y:S01]  /*7220*/  FMUL.FTZ R56, R85.reuse, R56 ;  /* 0x0000003855387220 */ /* 0x040fe20000410000 */
[----:B------:R-:W-:Y:S01]  /*7230*/  FMUL.FTZ R57, R85, R57 ;  /* 0x0000003955397220 */ /* 0x000fe20000410000 */
[C---:B------:R-:W-:Y:S07]  /*7240*/  FMUL.FTZ R58, R84.reuse, R58 ;  /* 0x0000003a543a7220 */ /* 0x040fee0000410000 */
[----:B------:R-:W-:Y:S01]  /*7250*/  MUFU.EX2 R6, R118 ;  /* 0x0000007600067308 */ /* 0x000fe20000000800 */
[C---:B------:R-:W-:Y:S01]  /*7260*/  FMUL.FTZ R59, R84.reuse, R59 ;  /* 0x0000003b543b7220 */ /* 0x040fe20000410000 */
[----:B--2---:R-:W-:Y:S01]  /*7270*/  F2FP.BF16.F32.PACK_AB R94, R121, R122 ;  /* 0x0000007a795e723e */ /* 0x004fe200000010ff */
[C---:B------:R-:W-:Y:S07]  /*7280*/  FMUL.FTZ R60, R85.reuse, R60 ;  /* 0x0000003c553c7220 */ /* 0x040fee0000410000 */
[----:B------:R-:W-:Y:S01]  /*7290*/  MUFU.EX2 R9, R117 ;  /* 0x0000007500097308 */ /* 0x000fe20000000800 */
[----:B------:R-:W-:Y:S01]  /*72a0*/  FMUL.FTZ R61, R85, R61 ;  /* 0x0000003d553d7220 */ /* 0x000fe20000410000 */
[----:B-----5:R-:W-:Y:S01]  /*72b0*/  F2FP.BF16.F32.PACK_AB R95, R91, R120 ;  /* 0x000000785b5f723e */ /* 0x020fe200000010ff */
[C---:B------:R-:W-:Y:S07]  /*72c0*/  FMUL.FTZ R62, R84.reuse, R62 ;  /* 0x0000003e543e7220 */ /* 0x040fee0000410000 */
[----:B------:R2:W-:Y:S01]  /*72d0*/  MUFU.EX2 R10, R116 ;  /* 0x00000074000a7308 */ /* 0x0005e20000000800 */
[C---:B------:R-:W-:Y:S01]  /*72e0*/  FMUL.FTZ R63, R84.reuse, R63 ;  /* 0x0000003f543f7220 */ /* 0x040fe20000410000 */
[----:B----4-:R-:W-:Y:S01]  /*72f0*/  LDSM.16.MT88.4 R112, [R89+0x1400] ;  /* 0x001400005970783b */ /* 0x010fe20000004200 */
[C---:B------:R-:W-:Y:S01]  /*7300*/  FMUL.FTZ R64, R85.reuse, R64 ;  /* 0x0000004055407220 */ /* 0x040fe20000410000 */
[C---:B------:R-:W-:Y:S01]  /*7310*/  FMUL.FTZ R65, R85.reuse, R65 ;  /* 0x0000004155417220 */ /* 0x040fe20000410000 */
[C---:B-1----:R-:W-:Y:S05]  /*7320*/  HMMA.16816.F32.BF16 R36, R92.reuse, R96, R36 ;  /* 0x000000605c24723c */ /* 0x042fea0000041824 */
[C---:B------:R-:W-:Y:S01]  /*7330*/  FMUL.FTZ R66, R84.reuse, R66 ;  /* 0x0000004254427220 */ /* 0x040fe20000410000 */
[C---:B------:R-:W-:Y:S01]  /*7340*/  FMUL.FTZ R67, R84.reuse, R67 ;  /* 0x0000004354437220 */ /* 0x040fe20000410000 */
[C---:B------:R-:W-:Y:S01]  /*7350*/  FMUL.FTZ R68, R85.reuse, R68 ;  /* 0x0000004455447220 */ /* 0x040fe20000410000 */
[C---:B------:R-:W-:Y:S01]  /*7360*/  HMMA.16816.F32.BF16 R40, R92.reuse, R98, R40 ;  /* 0x000000625c28723c */ /* 0x040fe20000041828 */
[----:B------:R-:W1:Y:S02]  /*7370*/  LDSM.16.MT88.4 R96, [R89+0x1000] ;  /* 0x001000005960783b */ /* 0x000e640000004200 */
[C---:B------:R-:W-:Y:S01]  /*7380*/  FMUL.FTZ R69, R85.reuse, R69 ;  /* 0x0000004555457220 */ /* 0x040fe20000410000 */
[C---:B------:R-:W-:Y:S01]  /*7390*/  FMUL.FTZ R70, R84.reuse, R70 ;  /* 0x0000004654467220 */ /* 0x040fe20000410000 */
[C---:B------:R-:W-:Y:S01]  /*73a0*/  FMUL.FTZ R71, R84.reuse, R71 ;  /* 0x0000004754477220 */ /* 0x040fe20000410000 */
[C---:B------:R-:W-:Y:S01]  /*73b0*/  FMUL.FTZ R72, R85.reuse, R72 ;  /* 0x0000004855487220 */ /* 0x040fe20000410000 */
[----:B------:R-:W-:Y:S01]  /*73c0*/  FMUL.FTZ R73, R85, R73 ;  /* 0x0000004955497220 */ /* 0x000fe20000410000 */
[C---:B---3--:R-:W-:Y:S01]  /*73d0*/  HMMA.16816.F32.BF16 R44, R92.reuse, R100, R44 ;  /* 0x000000645c2c723c */ /* 0x048fe2000004182c */
[----:B--2---:R-:W-:Y:S02]  /*73e0*/  LDSM.16.MT88.4 R116, [R90+0x8400] ;  /* 0x008400005a74783b */ /* 0x004fe40000004200 */
[C---:B------:R-:W-:Y:S01]  /*73f0*/  FMUL.FTZ R74, R84.reuse, R74 ;  /* 0x0000004a544a7220 */ /* 0x040fe20000410000 */
[----:B------:R-:W-:Y:S01]  /*7400*/  FMUL.FTZ R75, R84, R75 ;  /* 0x0000004b544b7220 */ /* 0x000fe20000410000 */
[-CC-:B------:R-:W-:Y:S01]  /*7410*/  FFMA.FTZ R5, R18, R88.reuse, -R127.reuse ;  /* 0x0000005812057223 */ /* 0x180fe2000001087f */
[-CC-:B------:R-:W-:Y:S01]  /*7420*/  FFMA.FTZ R133, R12, R88.reuse, -R134.reuse ;  /* 0x000000580c857223 */ /* 0x180fe20000010886 */
[-CC-:B------:R-:W-:Y:S01]  /*7430*/  FFMA.FTZ R7, R17, R88.reuse, -R134.reuse ;  /* 0x0000005811077223 */ /* 0x180fe20000010886 */
[C---:B------:R-:W-:Y:S01]  /*7440*/  HMMA.16816.F32.BF16 R48, R92.reuse, R102, R48 ;  /* 0x000000665c30723c */ /* 0x040fe20000041830 */
[----:B------:R-:W2:Y:S02]  /*7450*/  LDSM.16.MT88.4 R100, [R90+0x8000] ;  /* 0x008000005a64783b */ /* 0x000ea40000004200 */
[--C-:B------:R-:W-:Y:S01]  /*7460*/  FFMA.FTZ R18, R19, R88, -R127.reuse ;  /* 0x0000005813127223 */ /* 0x100fe2000001087f */
[C---:B------:R-:W-:Y:S01]  /*7470*/  FMUL.FTZ R76, R85.reuse, R76 ;  /* 0x0000004c554c7220 */ /* 0x040fe20000410000 */
[C---:B------:R-:W-:Y:S01]  /*7480*/  FMUL.FTZ R77, R85.reuse, R77 ;  /* 0x0000004d554d7220 */ /* 0x040fe20000410000 */
[C---:B------:R-:W-:Y:S01]  /*7490*/  FMUL.FTZ R78, R84.reuse, R78 ;  /* 0x0000004e544e7220 */ /* 0x040fe20000410000 */
[C---:B------:R-:W-:Y:S01]  /*74a0*/  FMUL.FTZ R79, R84.reuse, R79 ;  /* 0x0000004f544f7220 */ /* 0x040fe20000410000 */
[C---:B------:R-:W-:Y:S01]  /*74b0*/  HMMA.16816.F32.BF16 R52, R92.reuse, R104, R52 ;  /* 0x000000685c34723c */ /* 0x040fe20000041834 */
[----:B------:R-:W3:Y:S02]  /*74c0*/  MUFU.EX2 R133, R133 ;  /* 0x0000008500857308 */ /* 0x000ee40000000800 */
[C---:B------:R-:W-:Y:S01]  /*74d0*/  FMUL.FTZ R80, R85.reuse, R80 ;  /* 0x0000005055507220 */ /* 0x040fe20000410000 */
[----:B------:R-:W-:Y:S01]  /*74e0*/  FMUL.FTZ R81, R85, R81 ;  /* 0x0000005155517220 */ /* 0x000fe20000410000 */
[C---:B------:R-:W-:Y:S01]  /*74f0*/  FMUL.FTZ R82, R84.reuse, R82 ;  /* 0x0000005254527220 */ /* 0x040fe20000410000 */
[----:B------:R-:W-:Y:S01]  /*7500*/  FMUL.FTZ R83, R84, R83 ;  /* 0x0000005354537220 */ /* 0x000fe20000410000 */
[-CC-:B------:R-:W-:Y:S01]  /*7510*/  FFMA.FTZ R11, R22, R88.reuse, -R127.reuse ;  /* 0x00000058160b7223 */ /* 0x180fe2000001087f */
[C---:B------:R-:W-:Y:S01]  /*7520*/  HMMA.16816.F32.BF16 R56, R92.reuse, R106, R56 ;  /* 0x0000006a5c38723c */ /* 0x040fe20000041838 */
[----:B------:R-:W4:Y:S02]  /*7530*/  LDSM.16.MT88.4 R104, [R89+0x2000] ;  /* 0x002000005968783b */ /* 0x000f240000004200 */
[----:B------:R-:W5:Y:S01]  /*7540*/  MUFU.EX2 R7, R7 ;  /* 0x0000000700077308 */ /* 0x000f620000000800 */
[-CC-:B------:R-:W-:Y:S01]  /*7550*/  FFMA.FTZ R15, R21, R88.reuse, -R134.reuse ;  /* 0x00000058150f7223 */ /* 0x180fe20000010886 */
[-CC-:B------:R-:W-:Y:S01]  /*7560*/  FFMA.FTZ R23, R23, R88.reuse, -R127.reuse ;  /* 0x0000005817177223 */ /* 0x180fe2000001087f */
[-C--:B------:R-:W-:Y:S01]  /*7570*/  FFMA.FTZ R13, R24, R88.reuse, -R134 ;  /* 0x00000058180d7223 */ /* 0x080fe20000010886 */
[-CC-:B------:R-:W-:Y:S06]  /*7580*/  FFMA.FTZ R26, R26, R88.reuse, -R127.reuse ;  /* 0x000000581a1a7223 */ /* 0x180fec000001087f */
[----:B------:R-:W-:Y:S01]  /*7590*/  MUFU.EX2 R22, R15 ;  /* 0x0000000f00167308 */ /* 0x000fe20000000800 */
[-CC-:B------:R-:W-:Y:S01]  /*75a0*/  FFMA.FTZ R30, R30, R88.reuse, -R127.reuse ;  /* 0x000000581e1e7223 */ /* 0x180fe2000001087f */
[C---:B-1----:R-:W-:Y:S08]  /*75b0*/  HMMA.16816.F32.BF16 R60, R92.reuse, R96, R60 ;  /* 0x000000605c3c723c */ /* 0x042ff0000004183c */
[----:B------:R-:W-:Y:S01]  /*75c0*/  MUFU.EX2 R11, R11 ;  /* 0x0000000b000b7308 */ /* 0x000fe20000000800 */
[----:B------:R-:W-:Y:S01]  /*75d0*/  FFMA.FTZ R31, R31, R88, -R127 ;  /* 0x000000581f1f7223 */ /* 0x000fe2000001087f */
[----:B------:R-:W-:Y:S01]  /*75e0*/  FFMA.FTZ R126, R85, R162, R126 ;  /* 0x000000a2557e7223 */ /* 0x000fe2000001007e */
[----:B------:R-:W-:Y:S07]  /*75f0*/  ISETP.NE.AND P0, PT, R150, -0x1, PT ;  /* 0xffffffff9600780c */ /* 0x000fee0003f05270 */
[----:B------:R-:W-:Y:S01]  /*7600*/  MUFU.EX2 R24, R23 ;  /* 0x0000001700187308 */ /* 0x000fe20000000800 */
[----:B------:R-:W-:Y:S01]  /*7610*/  FFMA.FTZ R125, R84, R161, R125 ;  /* 0x000000a1547d7223 */ /* 0x000fe2000001007d */
[C---:B------:R-:W-:Y:S01]  /*7620*/  HMMA.16816.F32.BF16 R64, R92.reuse, R98, R64 ;  /* 0x000000625c40723c */ /* 0x040fe20000041840 */
[----:B------:R-:W1:Y:S07]  /*7630*/  LDSM.16.MT88.4 R96, [R90+0x6400] ;  /* 0x006400005a60783b */ /* 0x000e6e0000004200 */
[----:B------:R-:W-:Y:S01]  /*7640*/  MUFU.EX2 R5, R5 ;  /* 0x0000000500057308 */ /* 0x000fe20000000800 */
[----:B------:R-:W-:Y:S01]  /*7650*/  FADD.FTZ R85, R124, R126 ;  /* 0x0000007e7c557221 */ /* 0x000fe20000010000 */
[----:B------:R-:W-:Y:S08]  /*7660*/  FADD.FTZ R125, R123, R125 ;  /* 0x0000007d7b7d7221 */ /* 0x000ff00000010000 */
[----:B------:R-:W5:Y:S01]  /*7670*/  MUFU.EX2 R18, R18 ;  /* 0x0000001200127308 */ /* 0x000f620000000800 */
[----:B------:R-:W-:Y:S01]  /*7680*/  FADD.FTZ R84, R122, R85 ;  /* 0x000000557a547221 */ /* 0x000fe20000010000 */
[C---:B--2---:R-:W-:Y:S03]  /*7690*/  HMMA.16816.F32.BF16 R68, R92.reuse, R100, R68 ;  /* 0x000000645c44723c */ /* 0x044fe60000041844 */
[----:B------:R-:W-:Y:S01]  /*76a0*/  FADD.FTZ R120, R120, R125 ;  /* 0x0000007d78787221 */ /* 0x000fe20000010000 */
[----:B------:R-:W-:Y:S01]  /*76b0*/  FADD.FTZ R84, R121, R84 ;  /* 0x0000005479547221 */ /* 0x000fe20000010000 */
[----:B------:R-:W-:Y:S02]  /*76c0*/  MOV R85, R86 ;  /* 0x0000005600557202 */ /* 0x000fe40000000f00 */
[----:B------:R-:W-:Y:S01]  /*76d0*/  FADD.FTZ R91, R91, R120 ;  /* 0x000000785b5b7221 */ /* 0x000fe20000010000 */
[C---:B------:R-:W-:Y:S01]  /*76e0*/  HMMA.16816.F32.BF16 R72, R92.reuse, R102, R72 ;  /* 0x000000665c48723c */ /* 0x040fe20000041848 */
[----:B------:R-:W2:Y:S07]  /*76f0*/  LDSM.16.MT88.4 R100, [R89+0x400] ;  /* 0x000400005964783b */ /* 0x000eae0000004200 */
[C---:B----4-:R-:W-:Y:S08]  /*7700*/  HMMA.16816.F32.BF16 R76, R92.reuse, R104, R76 ;  /* 0x000000685c4c723c */ /* 0x050ff0000004184c */
[----:B------:R-:W-:Y:S01]  /*7710*/  HMMA.16816.F32.BF16 R80, R92, R106, R80 ;  /* 0x0000006a5c50723c */ /* 0x000fe20000041850 */
[----:B------:R-:W-:Y:S02]  /*7720*/  LDSM.16.MT88.4 R104, [R89+0x800] ;  /* 0x000800005968783b */ /* 0x000fe40000004200 */
[----:B---3--:R-:W-:Y:S02]  /*7730*/  F2FP.BF16.F32.PACK_AB R92, R14, R133 ;  /* 0x000000850e5c723e */ /* 0x008fe400000010ff */
[----:B------:R-:W-:Y:S02]  /*7740*/  F2FP.BF16.F32.PACK_AB R93, R9, R6 ;  /* 0x00000006095d723e */ /* 0x000fe400000010ff */
        /* <DEDUP_REMOVED lines=11> */
[C---:B------:R-:W-:Y:S03]  /*7800*/  HMMA.16816.F32.BF16 R60, R92.reuse, R112, R60 ;  /* 0x000000705c3c723c */ /* 0x040fe6000004183c */
[-CC-:B------:R-:W-:Y:S04]  /*7810*/  FFMA.FTZ R112, R20, R88.reuse, -R134.reuse ;  /* 0x0000005814707223 */ /* 0x180fe80000010886 */
[----:B------:R4:W5:Y:S01]  /*7820*/  MUFU.EX2 R21, R112 ;  /* 0x0000007000157308 */ /* 0x0009620000000800 */
[C---:B------:R-:W-:Y:S08]  /*7830*/  HMMA.16816.F32.BF16 R64, R92.reuse, R114, R64 ;  /* 0x000000725c40723c */ /* 0x040ff00000041840 */
[C---:B------:R-:W-:Y:S03]  /*7840*/  HMMA.16816.F32.BF16 R68, R92.reuse, R116, R68 ;  /* 0x000000745c44723c */ /* 0x040fe60000041844 */
[-CC-:B------:R-:W-:Y:S01]  /*7850*/  FFMA.FTZ R116, R25, R88.reuse, -R134.reuse ;  /* 0x0000005819747223 */ /* 0x180fe20000010886 */
[-CC-:B------:R-:W-:Y:S01]  /*7860*/  FFMA.FTZ R117, R27, R88.reuse, -R127.reuse ;  /* 0x000000581b757223 */ /* 0x180fe2000001087f */
[----:B----4-:R-:W4:Y:S01]  /*7870*/  LDSM.16.MT88.4 R112, [R89+0x1800] ;  /* 0x001800005970783b */ /* 0x010f220000004200 */
[----:B------:R-:W-:Y:S02]  /*7880*/  MUFU.EX2 R25, R13 ;  /* 0x0000000d00197308 */ /* 0x000fe40000000800 */
[C---:B------:R-:W-:Y:S08]  /*7890*/  HMMA.16816.F32.BF16 R72, R92.reuse, R118, R72 ;  /* 0x000000765c48723c */ /* 0x040ff00000041848 */
[----:B------:R-:W2:Y:S01]  /*78a0*/  MUFU.EX2 R116, R116 ;  /* 0x0000007400747308 */ /* 0x000ea20000000800 */
[-CC-:B------:R-:W-:Y:S09]  /*78b0*/  FFMA.FTZ R119, R29, R88.reuse, -R134.reuse ;  /* 0x000000581d777223 */ /* 0x180ff20000010886 */
[----:B------:R-:W-:Y:S01]  /*78c0*/  MUFU.EX2 R27, R26 ;  /* 0x0000001a001b7308 */ /* 0x000fe20000000800 */
[C---:B-1----:R-:W-:Y:S09]  /*78d0*/  HMMA.16816.F32.BF16 R76, R92.reuse, R96, R76 ;  /* 0x000000605c4c723c */ /* 0x042ff2000004184c */
[----:B------:R1:W3:Y:S10]  /*78e0*/  MUFU.EX2 R118, R117 ;  /* 0x0000007500767308 */ /* 0x0002f40000000800 */
[----:B------:R-:W-:Y:S01]  /*78f0*/  MUFU.EX2 R119, R119 ;  /* 0x0000007700777308 */ /* 0x000fe20000000800 */
[----:B------:R-:W-:Y:S01]  /*7900*/  HMMA.16816.F32.BF16 R80, R92, R98, R80 ;  /* 0x000000625c50723c */ /* 0x000fe20000041850 */
[----:B------:R-:W4:Y:S08]  /*7910*/  LDSM.16.MT88.4 R96, [R90+0x8800] ;  /* 0x008800005a60783b */ /* 0x000f300000004200 */
[----:B------:R-:W-:Y:S01]  /*7920*/  MUFU.EX2 R13, R30 ;  /* 0x0000001e000d7308 */ /* 0x000fe20000000800 */
[----:B-----5:R-:W-:Y:S02]  /*7930*/  F2FP.BF16.F32.PACK_AB R92, R22, R21 ;  /* 0x00000015165c723e */ /* 0x020fe400000010ff */
[----:B------:R-:W-:Y:S07]  /*7940*/  F2FP.BF16.F32.PACK_AB R93, R24, R11 ;  /* 0x0000000b185d723e */ /* 0x000fee00000010ff */
[----:B------:R-:W5:Y:S01]  /*7950*/  MUFU.EX2 R26, R31 ;  /* 0x0000001f001a7308 */ /* 0x000f620000000800 */
[----:B--2---:R-:W-:Y:S01]  /*7960*/  F2FP.BF16.F32.PACK_AB R94, R116, R25 ;  /* 0x00000019745e723e */ /* 0x004fe200000010ff */
[-CC-:B-1----:R-:W-:Y:S01]  /*7970*/  FFMA.FTZ R117, R28, R88.reuse, -R134.reuse ;  /* 0x000000581c757223 */ /* 0x182fe20000010886 */
[----:B---3--:R-:W-:Y:S01]  /*7980*/  F2FP.BF16.F32.PACK_AB R95, R118, R27 ;  /* 0x0000001b765f723e */ /* 0x008fe200000010ff */
[-CC-:B------:R-:W-:Y:S01]  /*7990*/  FFMA.FTZ R28, R32, R88.reuse, -R134.reuse ;  /* 0x00000058201c7223 */ /* 0x180fe20000010886 */
[-C--:B------:R-:W-:Y:S05]  /*79a0*/  FFMA.FTZ R134, R33, R88.reuse, -R134 ;  /* 0x0000005821867223 */ /* 0x080fea0000010886 */
[----:B------:R-:W1:Y:S01]  /*79b0*/  MUFU.EX2 R117, R117 ;  /* 0x0000007500757308 */ /* 0x000e620000000800 */
[C---:B------:R-:W-:Y:S09]  /*79c0*/  HMMA.16816.F32.BF16 R36, R92.reuse, R100, R36 ;  /* 0x000000645c24723c */ /* 0x040ff20000041824 */
[----:B------:R1:W-:Y:S01]  /*79d0*/  MUFU.EX2 R15, R28 ;  /* 0x0000001c000f7308 */ /* 0x0003e20000000800 */
[----:B-----5:R-:W-:Y:S09]  /*79e0*/  F2FP.BF16.F32.PACK_AB R29, R26, R13 ;  /* 0x0000000d1a1d723e */ /* 0x020ff200000010ff */
[----:B------:R-:W2:Y:S01]  /*79f0*/  MUFU.EX2 R134, R134 ;  /* 0x0000008600867308 */ /* 0x000ea20000000800 */
[C---:B------:R-:W-:Y:S01]  /*7a00*/  HMMA.16816.F32.BF16 R40, R92.reuse, R102, R40 ;  /* 0x000000665c28723c */ /* 0x040fe20000041828 */
[----:B------:R-:W3:Y:S07]  /*7a10*/  LDSM.16.MT88.4 R100, [R89+0x2800] ;  /* 0x002800005964783b */ /* 0x000eee0000004200 */
[C---:B------:R-:W-:Y:S03]  /*7a20*/  HMMA.16816.F32.BF16 R44, R92.reuse, R104, R44 ;  /* 0x000000685c2c723c */ /* 0x040fe6000004182c */
[----:B-1----:R-:W-:Y:S02]  /*7a30*/  F2FP.BF16.F32.PACK_AB R28, R119, R117 ;  /* 0x00000075771c723e */ /* 0x002fe400000010ff */
[----:B--2---:R-:W-:Y:S03]  /*7a40*/  F2FP.BF16.F32.PACK_AB R30, R134, R15 ;  /* 0x0000000f861e723e */ /* 0x004fe600000010ff */
        /* <DEDUP_REMOVED lines=8> */
[C---:B------:R-:W-:Y:S03]  /*7ad0*/  HMMA.16816.F32.BF16 R68, R92.reuse, R96, R68 ;  /* 0x000000605c44723c */ /* 0x040fe60000041844 */
[-CC-:B------:R-:W-:Y:S01]  /*7ae0*/  FFMA.FTZ R96, R34, R88.reuse, -R127.reuse ;  /* 0x0000005822607223 */ /* 0x180fe2000001087f */
[----:B------:R-:W-:Y:S02]  /*7af0*/  FFMA.FTZ R127, R35, R88, -R127 ;  /* 0x00000058237f7223 */ /* 0x000fe4000001087f */
[----:B------:R-:W5:Y:S01]  /*7b00*/  LDSM.16.MT88.4 R32, [R89+0x1c00] ;  /* 0x001c00005920783b */ /* 0x000f620000004200 */
[----:B------:R1:W-:Y:S01]  /*7b10*/  MUFU.EX2 R17, R96 ;  /* 0x0000006000117308 */ /* 0x0003e20000000800 */
[C---:B------:R-:W-:Y:S09]  /*7b20*/  HMMA.16816.F32.BF16 R72, R92.reuse, R98, R72 ;  /* 0x000000625c48723c */ /* 0x040ff20000041848 */
[----:B------:R-:W2:Y:S01]  /*7b30*/  MUFU.EX2 R127, R127 ;  /* 0x0000007f007f7308 */ /* 0x000ea20000000800 */
[C---:B---3--:R-:W-:Y:S01]  /*7b40*/  HMMA.16816.F32.BF16 R76, R92.reuse, R100, R76 ;  /* 0x000000645c4c723c */ /* 0x048fe2000004184c */
[----:B-1----:R-:W-:Y:S07]  /*7b50*/  LDSM.16.MT88.4 R96, [R89+0x2c00] ;  /* 0x002c00005960783b */ /* 0x002fee0000004200 */
[----:B------:R-:W-:Y:S03]  /*7b60*/  HMMA.16816.F32.BF16 R80, R92, R102, R80 ;  /* 0x000000665c50723c */ /* 0x000fe60000041850 */
[----:B--2---:R-:W-:Y:S01]  /*7b70*/  F2FP.BF16.F32.PACK_AB R31, R127, R17 ;  /* 0x000000117f1f723e */ /* 0x004fe200000010ff */
[----:B------:R-:W1:Y:S06]  /*7b80*/  LDSM.16.MT88.4 R92, [R90+0x8c00] ;  /* 0x008c00005a5c783b */ /* 0x000e6c0000004200 */
[C---:B------:R-:W-:Y:S08]  /*7b90*/  HMMA.16816.F32.BF16 R36, R28.reuse, R104, R36 ;  /* 0x000000681c24723c */ /* 0x040ff00000041824 */
[C---:B------:R-:W-:Y:S08]  /*7ba0*/  HMMA.16816.F32.BF16 R40, R28.reuse, R106, R40 ;  /* 0x0000006a1c28723c */ /* 0x040ff00000041828 */
[C---:B------:R-:W-:Y:S08]  /*7bb0*/  HMMA.16816.F32.BF16 R44, R28.reuse, R108, R44 ;  /* 0x0000006c1c2c723c */ /* 0x040ff0000004182c */
[C---:B------:R-:W-:Y:S08]  /*7bc0*/  HMMA.16816.F32.BF16 R48, R28.reuse, R110, R48 ;  /* 0x0000006e1c30723c */ /* 0x040ff00000041830 */
[C---:B----4-:R-:W-:Y:S08]  /*7bd0*/  HMMA.16816.F32.BF16 R52, R28.reuse, R112, R52 ;  /* 0x000000701c34723c */ /* 0x050ff00000041834 */
[C---:B------:R-:W-:Y:S08]  /*7be0*/  HMMA.16816.F32.BF16 R56, R28.reuse, R114, R56 ;  /* 0x000000721c38723c */ /* 0x040ff00000041838 */
[C---:B-----5:R-:W-:Y:S03]  /*7bf0*/  HMMA.16816.F32.BF16 R60, R28.reuse, R32, R60 ;  /* 0x000000201c3c723c */ /* 0x060fe6000004183c */
        /* <DEDUP_REMOVED lines=31> */
.L_x_8803:
        /* <DEDUP_REMOVED lines=10> */
.L_x_8822:
        /* <DEDUP_REMOVED lines=140> */
.L_x_8813:
[----:B------:R-:W-:Y:S05]  /*8750*/  BSYNC.RECONVERGENT B0 ;  /* 0x0000000000007941 */ /* 0x000fea0003800200 */
.L_x_8812:
        /* <DEDUP_REMOVED lines=27> */
.L_x_8815:
[----:B------:R-:W-:Y:S05]  /*8910*/  BSYNC.RECONVERGENT B0 ;  /* 0x0000000000007941 */ /* 0x000fea0003800200 */
.L_x_8814:
        /* <DEDUP_REMOVED lines=31> */
.L_x_8817:
[----:B------:R-:W-:Y:S05]  /*8b10*/  BSYNC.RECONVERGENT B0 ;  /* 0x0000000000007941 */ /* 0x000fea0003800200 */
.L_x_8816:
[----:B------:R-:W-:-:S04]  /*8b20*/  MOV R145, 0x0 ;  /* 0x0000000000917802 */ /* 0x000fc80000000f00 */
[----:B-12345:R-:W-:Y:S05]  /*8b30*/  @P0 RET.REL.NODEC R144 `(_ZN5flash24flash_fwd_splitkv_kernelI23Flash_fwd_kernel_traitsILi96ELi64ELi64ELi4ELb0ELb0EN7cutlass10bfloat16_tE19Flash_kernel_traitsILi96ELi64ELi64ELi4ES3_EELb0ELb0ELb1ELb0ELb0ELb0ELb0ELb0EEEvNS_16Flash_fwd_paramsE) ;  /* 0xffffff7490300950 */ /* 0x03efea0003c3ffff */
        /* <DEDUP_REMOVED lines=16> */
[----:B-1----:R-:W-:Y:S05]  /*8c40*/  @P0 RET.REL.NODEC R144 `(_ZN5flash24flash_fwd_splitkv_kernelI23Flash_fwd_kernel_traitsILi96ELi64ELi64ELi4ELb0ELb0EN7cutlass10bfloat16_tE19Flash_kernel_traitsILi96ELi64ELi64ELi4ES3_EELb0ELb0ELb1ELb0ELb0ELb0ELb0ELb0EEEvNS_16Flash_fwd_paramsE) ;  /* 0xffffff7090ec0950 */ /* 0x002fea0003c3ffff */
[----:B------:R-:W-:Y:S01]  /*8c50*/  MOV R145, 0x0 ;  /* 0x0000000000917802 */ /* 0x000fe20000000f00 */
[----:B------:R1:W-:Y:S03]  /*8c60*/  ST.E.128 desc[UR4][R2.64+0x80], R24 ;  /* 0x0000801802007985 */ /* 0x0003e6000c101d04 */
[----:B-1----:R-:W-:Y:S05]  /*8c70*/  RET.REL.NODEC R144 `(_ZN5flash24flash_fwd_splitkv_kernelI23Flash_fwd_kernel_traitsILi96ELi64ELi64ELi4ELb0ELb0EN7cutlass10bfloat16_tE19Flash_kernel_traitsILi96ELi64ELi64ELi4ES3_EELb0ELb0ELb1ELb0ELb0ELb0ELb0ELb0EEEvNS_16Flash_fwd_paramsE) ;  /* 0xffffff7090e07950 */ /* 0x002fea0003c3ffff */
.L_x_8811:
[----:B------:R-:W-:Y:S01]  /*8c80*/  MOV R5, 0x2 ;  /* 0x0000000200057802 */ /* 0x000fe20000000f00 */
[----:B------:R-:W-:Y:S01]  /*8c90*/  IMAD.MOV.U32 R0, RZ, RZ, 0x1f ;  /* 0x0000001fff007424 */ /* 0x000fe200078e00ff */
[----:B------:R-:W-:-:S07]  /*8ca0*/  MOV R4, 0xffffffff ;  /* 0xffffffff00047802 */ /* 0x000fce0000000f00 */
[----:B-1---5:R-:W-:Y:S05]  /*8cb0*/  WARPSYNC.COLLECTIVE R4, `(.L_x_8818) ;  /* 0x0000000004087348 */ /* 0x022fea0003c00000 */
[----:B------:R2:W3:Y:S02]  /*8cc0*/  SHFL.BFLY P0, R10, R162, R5, R0 ;  /* 0x0c000005a20a7389 */ /* 0x0004e40000000000 */
[----:B-123-5:R-:W-:Y:S05]  /*8cd0*/  ENDCOLLECTIVE ;  /* 0x000000000000791b */ /* 0x02efea0003800000 */
.L_x_8818:
[----:B------:R-:W-:Y:S02]  /*8ce0*/  IMAD.MOV.U32 R7, RZ, RZ, R10 ;  /* 0x000000ffff077224 */ /* 0x000fe400078e000a */
[----:B------:R-:W-:Y:S02]  /*8cf0*/  IMAD.MOV.U32 R5, RZ, RZ, 0x1 ;  /* 0x00000001ff057424 */ /* 0x000fe400078e00ff */
[----:B------:R-:W-:-:S05]  /*8d00*/  FADD.FTZ R8, R7, R162 ;  /* 0x000000a207087221 */ /* 0x000fca0000010000 */
[----:B------:R-:W-:-:S07]  /*8d10*/  MOV R162, R8 ;  /* 0x0000000800a27202 */ /* 0x000fce0000000f00 */
[----:B------:R-:W-:Y:S05]  /*8d20*/  WARPSYNC.COLLECTIVE R4, `(.L_x_8819) ;  /* 0x0000000004087348 */ /* 0x000fea0003c00000 */
[----:B------:R1:W2:Y:S02]  /*8d30*/  SHFL.BFLY P0, R10, R162, R5, R0 ;  /* 0x0c000005a20a7389 */ /* 0x0002a40000000000 */
[----:B-12---:R-:W-:Y:S05]  /*8d40*/  ENDCOLLECTIVE ;  /* 0x000000000000791b */ /* 0x006fea0003800000 */
.L_x_8819:
[----:B------:R-:W-:Y:S01]  /*8d50*/  MOV R162, R161 ;  /* 0x000000a100a27202 */ /* 0x000fe20000000f00 */
[----:B------:R-:W-:Y:S01]  /*8d60*/  IMAD.MOV.U32 R5, RZ, RZ, 0x2 ;  /* 0x00000002ff057424 */ /* 0x000fe200078e00ff */
[----:B------:R-:W-:-:S07]  /*8d70*/  MOV R7, R10 ;  /* 0x0000000a00077202 */ /* 0x000fce0000000f00 */
[----:B------:R-:W-:Y:S05]  /*8d80*/  WARPSYNC.COLLECTIVE R4, `(.L_x_8820) ;  /* 0x0000000004087348 */ /* 0x000fea0003c00000 */
[----:B------:R1:W2:Y:S02]  /*8d90*/  SHFL.BFLY P0, R10, R162, R5, R0 ;  /* 0x0c000005a20a7389 */ /* 0x0002a40000000000 */
[----:B-12---:R-:W-:Y:S05]  /*8da0*/  ENDCOLLECTIVE ;  /* 0x000000000000791b */ /* 0x006fea0003800000 */
.L_x_8820:
[----:B------:R-:W-:Y:S01]  /*8db0*/  FADD.FTZ R7, R8, R7 ;  /* 0x0000000708077221 */ /* 0x000fe20000010000 */
[----:B------:R-:W-:Y:S01]  /*8dc0*/  FADD.FTZ R9, R10, R161 ;  /* 0x000000a10a097221 */ /* 0x000fe20000010000 */
[----:B------:R-:W-:-:S04]  /*8dd0*/  MOV R5, 0x1 ;  /* 0x0000000100057802 */ /* 0x000fc80000000f00 */
[----:B------:R-:W-:-:S07]  /*8de0*/  MOV R162, R9 ;  /* 0x0000000900a27202 */ /* 0x000fce0000000f00 */
[----:B------:R-:W-:Y:S05]  /*8df0*/  WARPSYNC.COLLECTIVE R4, `(.L_x_8821) ;  /* 0x0000000004087348 */ /* 0x000fea0003c00000 */
[----:B------:R1:W2:Y:S02]  /*8e00*/  SHFL.BFLY P0, R10, R162, R5, R0 ;  /* 0x0c000005a20a7389 */ /* 0x0002a40000000000 */
[----:B-12---:R-:W-:Y:S05]  /*8e10*/  ENDCOLLECTIVE ;  /* 0x000000000000791b */ /* 0x006fea0003800000 */
.L_x_8821:
[----:B------:R-:W-:Y:S05]  /*8e20*/  BRA `(.L_x_8822) ;  /* 0xfffffff000187947 */ /* 0x000fea000383ffff */
.L_x_8823:
        /* <DEDUP_REMOVED lines=13> */
.L_x_11680:


//--------------------- .text._ZN5flash24flash_fwd_splitkv_kernelI23Flash_fwd_kernel_traitsILi96ELi64ELi64ELi4ELb0ELb0EN7cutlass10bfloat16_tE19Flash_kernel_traitsILi96ELi64ELi64ELi4ES3_EELb0ELb0ELb1ELb0ELb0ELb1ELb0ELb0EEEvNS_16Flash_fwd_paramsE --------------------------
	.section	.text._ZN5flash24flash_fwd_splitkv_kernelI23Flash_fwd_kernel_traitsILi96ELi64ELi64ELi4ELb0ELb0EN7cutlass10bfloat16_tE19Flash_kernel_traitsILi96ELi64ELi64ELi4ES3_EELb0ELb0ELb1ELb0ELb0ELb1ELb0ELb0EEEvNS_16Flash_fwd_paramsE,"ax",@progbits
	.align	128
        .global         _ZN5flash24flash_fwd_splitkv_kernelI23Flash_fwd_kernel_traitsILi96ELi64ELi64ELi4ELb0ELb0EN7cutlass10bfloat16_tE19Flash_kernel_traitsILi96ELi64ELi64ELi4ES3_EELb0ELb0ELb1ELb0ELb0ELb1ELb0ELb0EEEvNS_16Flash_fwd_paramsE
        .type           _ZN5flash24flash_fwd_splitkv_kernelI23Flash_fwd_kernel_traitsILi96ELi64ELi64ELi4ELb0ELb0EN7cutlass10bfloat16_tE19Flash_kernel_traitsILi96ELi64ELi64ELi4ES3_EELb0ELb0ELb1ELb0ELb0ELb1ELb0ELb0EEEvNS_16Flash_fwd_paramsE,@function
        .size           _ZN5flash24flash_fwd_splitkv_kernelI23Flash_fwd_kernel_traitsILi96ELi64ELi64ELi4ELb0ELb0EN7cutlass10bfloat16_tE19Flash_kernel_traitsILi96ELi64ELi64ELi4ES3_EELb0ELb0ELb1ELb0ELb0ELb1ELb0ELb0EEEvNS_16Flash_fwd_paramsE,(.L_x_11681 - _ZN5flash24flash_fwd_splitkv_kernelI23Flash_fwd_kernel_traitsILi96ELi64ELi64ELi4ELb0ELb0EN7cutlass10bfloat16_tE19Flash_kernel_traitsILi96ELi64ELi64ELi4ES3_EELb0ELb0ELb1ELb0ELb0ELb1ELb0ELb0EEEvNS_16Flash_fwd_paramsE)
        .other          _ZN5flash24flash_fwd_splitkv_kernelI23Flash_fwd_kernel_traitsILi96ELi64ELi64ELi4ELb0ELb0EN7cutlass10bfloat16_tE19Flash_kernel_traitsILi96ELi64ELi64ELi4ES3_EELb0ELb0ELb1ELb0ELb0ELb1ELb0ELb0EEEvNS_16Flash_fwd_paramsE,@"STO_CUDA_ENTRY STV_DEFAULT"
_ZN5flash24flash_fwd_splitkv_kernelI23Flash_fwd_kernel_traitsILi96ELi64ELi64ELi4ELb0ELb0EN7cutlass10bfloat16_tE19Flash_kernel_traitsILi96ELi64ELi64ELi4ES3_EELb0ELb0ELb1ELb0ELb0ELb1ELb0ELb0EEEvNS_16Flash_fwd_paramsE:
.text._ZN5flash24flash_fwd_splitkv_kernelI23Flash_fwd_kernel_traitsILi96ELi64ELi64ELi4ELb0ELb0EN7cutlass10bfloat16_tE19Flash_kernel_traitsILi96ELi64ELi64ELi4ES3_EELb0ELb0ELb1ELb0ELb0ELb1ELb0ELb0EEEvNS_16Flash_fwd_paramsE:
[----:B------:R-:W-:Y:S01]  /*0000*/  LDC R1, c[0x0][0x37c] ;  /* 0x0000df00ff017b82 */ /* 0x000fe20000000800 */
[----:B------:R-:W1:Y:S07]  /*0010*/  S2R R157, SR_CTAID.X ;  /* 0x00000000009d7919 */ /* 0x000e6e0000002500 */
[----:B------:R-:W2:Y:S01]  /*0020*/  LDC.64 R2, c[0x0][0x348] ;  /* 0x0000d200ff027b82 */ /* 0x000ea20000000a00 */
[----:B------:R-:W-:Y:S01]  /*0030*/  BSSY.RECONVERGENT B2, `(.L_x_8824) ;  /* 0x0000005000027945 */ /* 0x000fe20003800200 */
[----:B------:R-:W-:Y:S01]  /*0040*/  MOV R154, 0x80 ;  /* 0x00000080009a7802 */ /* 0x000fe20000000f00 */
[----:B------:R-:W3:Y:S01]  /*0050*/  S2R R155, SR_CTAID.Y ;  /* 0x00000000009b7919 */ /* 0x000ee20000002600 */
[----:B------:R-:W4:Y:S05]  /*0060*/  S2R R156, SR_CTAID.Z ;  /* 0x00000000009c7919 */ /* 0x000f2a0000002700 */
[----:B-1234-:R-:W-:Y:S05]  /*0070*/  CALL.REL.NOINC `($_ZN5flash24flash_fwd_splitkv_kernelI23Flash_fwd_kernel_traitsILi96ELi64ELi64ELi4ELb0ELb0EN7cutlass10bfloat16_tE19Flash_kernel_traitsILi96ELi64ELi64ELi4ES3_EELb0ELb0ELb1ELb0ELb0ELb1ELb0ELb0EEEvNS_16Flash_fwd_paramsE$_ZN5flash30compute_attn_1rowblock_splitkvI23Flash_fwd_kernel_traitsILi96ELi64ELi64ELi4ELb0ELb0EN7cutlass10bfloat16_tE19Flash_kernel_traitsILi96ELi64ELi64ELi4ES3_EELb0ELb0ELb1ELb0ELb0ELb1ELb0ELb0ENS_16Flash_fwd_paramsEEEvRKT8_iiiii) ;  /* 0x0000000000087944 */ /* 0x01efea0003c00000 */
[----:B------:R-:W-:Y:S05]  /*0080*/  BSYNC.RECONVERGENT B2 ;  /* 0x0000000000027941 */ /* 0x000fea0003800200 */
.L_x_8824:
[----:B------:R-:W-:Y:S05]  /*0090*/  EXIT ;  /* 0x000000000000794d */ /* 0x000fea0003800000 */
        .type           $_ZN5flash24flash_fwd_splitkv_kernelI23Flash_fwd_kernel_traitsILi96ELi64ELi64ELi4ELb0ELb0EN7cutlass10bfloat16_tE19Flash_kernel_traitsILi96ELi64ELi64ELi4ES3_EELb0ELb0ELb1ELb0ELb0ELb1ELb0ELb0EEEvNS_16Flash_fwd_paramsE$_ZN5flash30compute_attn_1rowblock_splitkvI23Flash_fwd_kernel_traitsILi96ELi64ELi64ELi4ELb0ELb0EN7cutlass10bfloat16_tE19Flash_kernel_traitsILi96ELi64ELi64ELi4ES3_EELb0ELb0ELb1ELb0ELb0ELb1ELb0ELb0ENS_16Flash_fwd_paramsEEEvRKT8_iiiii,@function
        .size           $_ZN5flash24flash_fwd_splitkv_kernelI23Flash_fwd_kernel_traitsILi96ELi64ELi64ELi4ELb0ELb0EN7cutlass10bfloat16_tE19Flash_kernel_traitsILi96ELi64ELi64ELi4ES3_EELb0ELb0ELb1ELb0ELb0ELb1ELb0ELb0EEEvNS_16Flash_fwd_paramsE$_ZN5flash30compute_attn_1rowblock_splitkvI23Flash_fwd_kernel_traitsILi96ELi64ELi64ELi4ELb0ELb0EN7cutlass10bfloat16_tE19Flash_kernel_traitsILi96ELi64ELi64ELi4ES3_EELb0ELb0ELb1ELb0ELb0ELb1ELb0ELb0ENS_16Flash_fwd_paramsEEEvRKT8_iiiii,(.L_x_11681 - $_ZN5flash24flash_fwd_splitkv_kernelI23Flash_fwd_kernel_traitsILi96ELi64ELi64ELi4ELb0ELb0EN7cutlass10bfloat16_tE19Flash_kernel_traitsILi96ELi64ELi64ELi4ES3_EELb0ELb0ELb1ELb0ELb0ELb1ELb0ELb0EEEvNS_16Flash_fwd_paramsE$_ZN5flash30compute_attn_1rowblock_splitkvI23Flash_fwd_kernel_traitsILi96ELi64ELi64ELi4ELb0ELb0EN7cutlass10bfloat16_tE19Flash_kernel_traitsILi96ELi64ELi64ELi4ES3_EELb0ELb0ELb1ELb0ELb0ELb1ELb0ELb0ENS_16Flash_fwd_paramsEEEvRKT8_iiiii)
$_ZN5flash24flash_fwd_splitkv_kernelI23Flash_fwd_kernel_traitsILi96ELi64ELi64ELi4ELb0ELb0EN7cutlass10bfloat16_tE19Flash_kernel_traitsILi96ELi64ELi64ELi4ES3_EELb0ELb0ELb1ELb0ELb0ELb1ELb0ELb0EEEvNS_16Flash_fwd_paramsE$_ZN5flash30compute_attn_1rowblock_splitkvI23Flash_fwd_kernel_traitsILi96ELi64ELi64ELi4ELb0ELb0EN7cutlass10bfloat16_tE19Flash_kernel_traitsILi96ELi64ELi64ELi4ES3_EELb0ELb0ELb1ELb0ELb0ELb1ELb0ELb0ENS_16Flash_fwd_paramsEEEvRKT8_iiiii:
        /* <DEDUP_REMOVED lines=38> */
.L_x_8826:
[----:B------:R-:W-:Y:S05]  /*0300*/  BSYNC.RECONVERGENT B0 ;  /* 0x0000000000007941 */ /* 0x000fea0003800200 */
.L_x_8825:
[----:B------:R-:W-:Y:S04]  /*0310*/  BSSY.RECONVERGENT B0, `(.L_x_8827) ;  /* 0x0000007000007945 */ /* 0x000fe80003800200 */
[----:B------:R-:W-:Y:S05]  /*0320*/  @!P3 BRA `(.L_x_8828) ;  /* 0x000000000014b947 */ /* 0x000fea0003800000 */
[----:B------:R-:W3:Y:S02]  /*0330*/  LD.E.U8 R0, desc[UR4][R2.64+0x1b2] ;  /* 0x0001b20402007980 */ /* 0x000ee4000c101100 */
[----:B---3--:R-:W-:-:S13]  /*0340*/  ISETP.NE.AND P1, PT, R0, RZ, PT ;  /* 0x000000ff0000720c */ /* 0x008fda0003f25270 */
[----:B------:R-:W3:Y:S02]  /*0350*/  @P1 LD.E R13, desc[UR4][R14.64+0x4] ;  /* 0x000004040e0d1980 */ /* 0x000ee4000c101900 */
[----:B---3-5:R-:W-:-:S06]  /*0360*/  @P1 IADD3 R84, PT, PT, R13, -R12, RZ ;  /* 0x8000000c0d541210 */ /* 0x028fcc0007ffe0ff */
[----:B------:R3:W5:Y:S02]  /*0370*/  @!P1 LD.E R84, desc[UR4][R14.64] ;  /* 0x000000040e549980 */ /* 0x000764000c101900 */
.L_x_8828:
[----:B------:R-:W-:Y:S05]  /*0380*/  BSYNC.RECONVERGENT B0 ;  /* 0x0000000000007941 */ /* 0x000fea0003800200 */
.L_x_8827:
        /* <DEDUP_REMOVED lines=8> */
.L_x_8830:
[----:B------:R-:W4:Y:S01]  /*0410*/  LD.E.64 R6, desc[UR4][R2.64+0x108] ;  /* 0x0001080402067980 */ /* 0x000f22000c101b00 */
[----:B------:R-:W-:Y:S01]  /*0420*/  BSSY.RECONVERGENT B0, `(.L_x_8832) ;  /* 0x0000006000007945 */ /* 0x000fe20003800200 */
[----:B------:R-:W-:Y:S01]  /*0430*/  IMAD.MOV.U32 R0, RZ, RZ, RZ ;  /* 0x000000ffff007224 */ /* 0x000fe200078e00ff */
[----:B----4-:R-:W-:-:S04]  /*0440*/  ISETP.NE.U32.AND P0, PT, R6, RZ, PT ;  /* 0x000000ff0600720c */ /* 0x010fc80003f05070 */
[----:B------:R-:W-:-:S13]  /*0450*/  ISETP.NE.AND.EX P0, PT, R7, RZ, PT, P0 ;  /* 0x000000ff0700720c */ /* 0x000fda0003f05300 */
[----:B------:R-:W-:Y:S05]  /*0460*/  @!P0 BRA `(.L_x_8833) ;  /* 0x0000000000048947 */ /* 0x000fea0003800000 */
[----:B------:R4:W5:Y:S02]  /*0470*/  LD.E R0, desc[UR4][R2.64+0xbc] ;  /* 0x0000bc0402007980 */ /* 0x000964000c101900 */
.L_x_8833:
[----:B------:R-:W-:Y:S05]  /*0480*/  BSYNC.RECONVERGENT B0 ;  /* 0x0000000000007941 */ /* 0x000fea0003800200 */
.L_x_8832:
[----:B-----5:R-:W-:Y:S02]  /*0490*/  IADD3 R84, PT, PT, R0, R84, -R11 ;  /* 0x0000005400547210 */ /* 0x020fe40007ffe80b */
.L_x_8831:
[----:B------:R-:W-:Y:S05]  /*04a0*/  BSYNC.RECONVERGENT B1 ;  /* 0x0000000000017941 */ /* 0x000fea0003800200 */
.L_x_8829:
[----:B------:R-:W-:Y:S01]  /*04b0*/  IMAD.SHL.U32 R0, R157, 0x40, RZ ;  /* 0x000000409d007824 */ /* 0x000fe200078e00ff */
[----:B------:R-:W-:Y:S01]  /*04c0*/  MOV R6, R154 ;  /* 0x0000009a00067202 */ /* 0x000fe20000000f00 */
[----:B------:R-:W-:-:S03]  /*04d0*/  IMAD.MOV.U32 R7, RZ, RZ, 0x0 ;  /* 0x00000000ff077424 */ /* 0x000fc600078e00ff */
[----:B------:R-:W-:-:S13]  /*04e0*/  ISETP.GT.AND P0, PT, R85, R0, PT ;  /* 0x000000005500720c */ /* 0x000fda0003f04270 */
[----:B-1234-:R-:W-:Y:S05]  /*04f0*/  @!P0 RET.REL.NODEC R6 `(_ZN5flash24flash_fwd_splitkv_kernelI23Flash_fwd_kernel_traitsILi96ELi64ELi64ELi4ELb0ELb0EN7cutlass10bfloat16_tE19Flash_kernel_traitsILi96ELi64ELi64ELi4ES3_EELb0ELb0ELb1ELb0ELb0ELb1ELb0ELb0EEEvNS_16Flash_fwd_paramsE) ;  /* 0xfffffff806c08950 */ /* 0x01efea0003c3ffff */
        /* <DEDUP_REMOVED lines=70> */
.L_x_8836:
[----:B------:R-:W-:Y:S05]  /*0960*/  BSYNC.RECONVERGENT B0 ;  /* 0x0000000000007941 */ /* 0x000fea0003800200 */
.L_x_8835:
        /* <DEDUP_REMOVED lines=17> */
.L_x_8838:
[----:B------:R-:W-:Y:S05]  /*0a80*/  BSYNC.RECONVERGENT B0 ;  /* 0x0000000000007941 */ /* 0x000fea0003800200 */
.L_x_8837:
[----:B------:R-:W-:Y:S01]  /*0a90*/  MOV R155, 0x0 ;  /* 0x00000000009b7802 */ /* 0x000fe20000000f00 */
[----:B------:R1:W-:Y:S03]  /*0aa0*/  @!P6 ST.E desc[UR4][R2.64], R5 ;  /* 0x000000050200e985 */ /* 0x0003e6000c101904 */
[----:B-12--5:R-:W-:Y:S05]  /*0ab0*/  @P5 RET.REL.NODEC R154 `(_ZN5flash24flash_fwd_splitkv_kernelI23Flash_fwd_kernel_traitsILi96ELi64ELi64ELi4ELb0ELb0EN7cutlass10bfloat16_tE19Flash_kernel_traitsILi96ELi64ELi64ELi4ES3_EELb0ELb0ELb1ELb0ELb0ELb1ELb0ELb0EEEvNS_16Flash_fwd_paramsE) ;  /* 0xfffffff49a505950 */ /* 0x026fea0003c3ffff */
[----:B------:R-:W-:Y:S02]  /*0ac0*/  MOV R5, 0x7f800000 ;  /* 0x7f80000000057802 */ /* 0x000fe40000000f00 */
[----:B------:R-:W-:-:S03]  /*0ad0*/  MOV R155, 0x0 ;  /* 0x00000000009b7802 */ /* 0x000fc60000000f00 */
[----:B------:R1:W-:Y:S02]  /*0ae0*/  ST.E desc[UR4][R2.64+0x80], R5 ;  /* 0x0000800502007985 */ /* 0x0003e4000c101904 */
[----:B-1----:R-:W-:Y:S05]  /*0af0*/  RET.REL.NODEC R154 `(_ZN5flash24flash_fwd_splitkv_kernelI23Flash_fwd_kernel_traitsILi96ELi64ELi64ELi4ELb0ELb0EN7cutlass10bfloat16_tE19Flash_kernel_traitsILi96ELi64ELi64ELi4ES3_EELb0ELb0ELb1ELb0ELb0ELb1ELb0ELb0EEEvNS_16Flash_fwd_paramsE) ;  /* 0xfffffff49a407950 */ /* 0x002fea0003c3ffff */
.L_x_8834:
        /* <DEDUP_REMOVED lines=64> */
[----:B-----5:R-:W-:-:S04]  /*0f00*/  IMAD R10, R5, R8, RZ ;  /* 0x00000008050a7224 */ /* 0x020fc800078e02ff */
        /* <DEDUP_REMOVED lines=39> */
.L_x_8840:
        /* <DEDUP_REMOVED lines=81> */
.L_x_8841:
[----:B------:R-:W-:Y:S05]  /*1690*/  BSYNC.RECONVERGENT B0 ;  /* 0x0000000000007941 */ /* 0x000fea0003800200 */
.L_x_8839:
        /* <DEDUP_REMOVED lines=29> */
[----:B------:R-:W-:Y:S01]  /*1870*/  IMAD R16, R19, R148, RZ ;  /* 0x0000009413107224 */ /* 0x000fe200078e02ff */
        /* <DEDUP_REMOVED lines=22> */
[----:B------:R-:W-:Y:S01]  /*19e0*/  UMOV UR7, 0x400 ;  /* 0x0000040000077882 */ /* 0x000fe20000000000 */
[----:B------:R-:W-:Y:S01]  /*19f0*/  IMAD R9, R149, R80, RZ ;  /* 0x0000005095097224 */ /* 0x000fe200078e02ff */
[----:B-1----:R-:W-:Y:S01]  /*1a00*/  ULEA UR6, UR6, UR7, 0x18 ;  /* 0x0000000706067291 */ /* 0x002fe2000f8ec0ff */
[----:B------:R-:W-:Y:S01]  /*1a10*/  IMAD.WIDE.U32 R16, R80, R148, R16 ;  /* 0x0000009450107225 */ /* 0x000fe200078e0010 */
[----:B------:R-:W-:-:S03]  /*1a20*/  LOP3.LUT R8, R147, 0x1f20, RZ, 0xc0, !PT ;  /* 0x00001f2093087812 */ /* 0x000fc600078ec0ff */
[----:B------:R-:W-:Y:S02]  /*1a30*/  IMAD R153, R151, R80, RZ ;  /* 0x0000005097997224 */ /* 0x000fe400078e02ff */
[----:B------:R-:W-:Y:S01]  /*1a40*/  IMAD.WIDE.U32 R18, R80, R150, R18 ;  /* 0x0000009650127225 */ /* 0x000fe200078e0012 */
[----:B------:R-:W-:Y:S02]  /*1a50*/  IADD3 R9, PT, PT, R17, R9, RZ ;  /* 0x0000000911097210 */ /* 0x000fe40007ffe0ff */
[----:B------:R-:W-:Y:S01]  /*1a60*/  MOV R140, UR6 ;  /* 0x00000006008c7c02 */ /* 0x000fe20008000f00 */
[----:B------:R-:W-:Y:S01]  /*1a70*/  IMAD.IADD R153, R19, 0x1, R153 ;  /* 0x0000000113997824 */ /* 0x000fe200078e0299 */
[----:B------:R-:W-:Y:S01]  /*1a80*/  BSSY.RECONVERGENT B0, `(.L_x_8842) ;  /* 0x000003b000007945 */ /* 0x000fe20003800200 */
[----:B------:R-:W-:Y:S01]  /*1a90*/  IMAD.MOV.U32 R81, RZ, RZ, RZ ;  /* 0x000000ffff517224 */ /* 0x000fe200078e00ff */
[----:B------:R-:W-:Y:S02]  /*1aa0*/  SHF.L.U64.HI R149, R148, 0x5, R149 ;  /* 0x0000000594957819 */ /* 0x000fe40000010295 */
[C---:B------:R-:W-:Y:S01]  /*1ab0*/  SHF.L.U64.HI R151, R150.reuse, 0x5, R151 ;  /* 0x0000000596977819 */ /* 0x040fe20000010297 */
[----:B------:R-:W-:Y:S01]  /*1ac0*/  IMAD.SHL.U32 R150, R150, 0x20, RZ ;  /* 0x0000002096967824 */ /* 0x000fe200078e00ff */
[----:B------:R-:W-:-:S02]  /*1ad0*/  SHF.L.U32 R148, R148, 0x5, RZ ;  /* 0x0000000594947819 */ /* 0x000fc400000006ff */
[C---:B------:R-:W-:Y:S02]  /*1ae0*/  LOP3.LUT R145, R146.reuse, 0x20, RZ, 0xfc, !PT ;  /* 0x0000002092917812 */ /* 0x040fe400078efcff */
[----:B------:R-:W-:Y:S01]  /*1af0*/  LOP3.LUT R144, R146, 0x40, RZ, 0xfc, !PT ;  /* 0x0000004092907812 */ /* 0x000fe200078efcff */
[----:B--2---:R-:W-:-:S04]  /*1b00*/  @P0 IMAD.WIDE.U32 R22, R14, R164, RZ ;  /* 0x000000a40e160225 */ /* 0x004fc800078e00ff */
[----:B------:R-:W-:Y:S02]  /*1b10*/  @P0 IMAD R6, R15, R164, RZ ;  /* 0x000000a40f060224 */ /* 0x000fe400078e02ff */
[-C--:B---3--:R-:W-:Y:S02]  /*1b20*/  @!P0 IMAD R7, R29, R155.reuse, RZ ;  /* 0x0000009b1d078224 */ /* 0x088fe400078e02ff */
[----:B------:R-:W-:Y:S01]  /*1b30*/  @!P0 IMAD.WIDE.U32 R12, R28, R155, RZ ;  /* 0x0000009b1c0c8225 */ /* 0x000fe200078e00ff */
[----:B------:R-:W-:-:S03]  /*1b40*/  @P0 MOV R12, R22 ;  /* 0x00000016000c0202 */ /* 0x000fc60000000f00 */
[----:B------:R-:W-:Y:S01]  /*1b50*/  @!P0 IMAD.IADD R7, R13, 0x1, R7 ;  /* 0x000000010d078824 */ /* 0x000fe200078e0207 */
[----:B------:R-:W-:Y:S01]  /*1b60*/  LOP3.LUT R13, R147, 0xc0, RZ, 0xc0, !PT ;  /* 0x000000c0930d7812 */ /* 0x000fe200078ec0ff */
[----:B------:R-:W-:Y:S01]  /*1b70*/  @P0 IMAD.IADD R7, R23, 0x1, R6 ;  /* 0x0000000117070824 */ /* 0x000fe200078e0206 */
[----:B------:R-:W-:Y:S02]  /*1b80*/  ISETP.GE.AND P0, PT, R80, R143, PT ;  /* 0x0000008f5000720c */ /* 0x000fe40003f06270 */
[----:B------:R-:W-:Y:S02]  /*1b90*/  IADD3 R12, P1, PT, R146, R12, RZ ;  /* 0x0000000c920c7210 */ /* 0x000fe40007f3e0ff */
[----:B------:R-:W-:-:S03]  /*1ba0*/  LOP3.LUT R162, R13, 0x18, R136, 0xf8, !PT ;  /* 0x000000180da27812 */ /* 0x000fc600078ef888 */
[----:B------:R-:W-:Y:S01]  /*1bb0*/  IMAD.X R13, RZ, RZ, R7, P1 ;  /* 0x000000ffff0d7224 */ /* 0x000fe200008e0607 */
[----:B------:R-:W-:Y:S01]  /*1bc0*/  LOP3.LUT R165, R162, R146, RZ, 0x3c, !PT ;  /* 0x00000092a2a57212 */ /* 0x000fe200078e3cff */
[----:B------:R-:W-:Y:S01]  /*1bd0*/  IMAD R6, R11, R156, RZ ;  /* 0x0000009c0b067224 */ /* 0x000fe200078e02ff */
[----:B----4-:R-:W-:Y:S01]  /*1be0*/  LEA R168, P2, R16, R26, 0x1 ;  /* 0x0000001a10a87211 */ /* 0x010fe200078408ff */
[----:B------:R-:W-:Y:S01]  /*1bf0*/  IMAD.WIDE.U32 R10, R10, R156, R12 ;  /* 0x0000009c0a0a7225 */ /* 0x000fe200078e000c */
[----:B------:R-:W-:Y:S02]  /*1c00*/  LOP3.LUT R165, R8, R165, RZ, 0xfc, !PT ;  /* 0x000000a508a57212 */ /* 0x000fe400078efcff */
[----:B------:R-:W-:Y:S02]  /*1c10*/  LEA R152, P3, R18, R20, 0x1 ;  /* 0x0000001412987211 */ /* 0x000fe400078608ff */
[----:B------:R-:W-:Y:S01]  /*1c20*/  LEA.HI.X R169, R16, R27, R9, 0x1, P2 ;  /* 0x0000001b10a97211 */ /* 0x000fe200010f0c09 */
[----:B------:R-:W-:Y:S01]  /*1c30*/  IMAD.WIDE.U32 R16, R157, 0x40, R80 ;  /* 0x000000409d107825 */ /* 0x000fe200078e0050 */
[----:B------:R-:W-:-:S02]  /*1c40*/  LEA.HI.X R153, R18, R21, R153, 0x1, P3 ;  /* 0x0000001512997211 */ /* 0x000fc400018f0c99 */
[----:B------:R-:W-:Y:S01]  /*1c50*/  IADD3 R13, PT, PT, R11, R6, RZ ;  /* 0x000000060b0d7210 */ /* 0x000fe20007ffe0ff */
[----:B------:R-:W-:Y:S01]  /*1c60*/  IMAD R165, R165, 0x2, R140 ;  /* 0x00000002a5a57824 */ /* 0x000fe200078e028c */
        /* <DEDUP_REMOVED lines=27> */
.L_x_8844:
[----:B------:R3:W-:Y:S02]  /*1e20*/  STS.128 [R165+0x2000], RZ ;  /* 0x002000ffa5007388 */ /* 0x0007e40000000c00 */
.L_x_8843:
[----:B------:R-:W-:Y:S05]  /*1e30*/  BSYNC.RECONVERGENT B0 ;  /* 0x0000000000007941 */ /* 0x000fea0003800200 */
.L_x_8842:
        /* <DEDUP_REMOVED lines=32> */
.L_x_8847:
[----:B------:R2:W-:Y:S02]  /*2040*/  STS.128 [R165+0x2800], RZ ;  /* 0x002800ffa5007388 */ /* 0x0005e40000000c00 */
.L_x_8846:
[----:B------:R-:W-:Y:S05]  /*2050*/  BSYNC.RECONVERGENT B0 ;  /* 0x0000000000007941 */ /* 0x000fea0003800200 */
.L_x_8845:
[----:B-1--45:R-:W-:Y:S01]  /*2060*/  IMAD R5, R88, -0x40, R84 ;  /* 0xffffffc058057824 */ /* 0x032fe200078e0254 */
        /* <DEDUP_REMOVED lines=25> */
.L_x_8850:
[----:B------:R4:W-:Y:S02]  /*2200*/  STS.128 [R165+0x5000], RZ ;  /* 0x005000ffa5007388 */ /* 0x0009e40000000c00 */
.L_x_8849:
[----:B------:R-:W-:Y:S05]  /*2210*/  BSYNC.RECONVERGENT B0 ;  /* 0x0000000000007941 */ /* 0x000fea0003800200 */
.L_x_8848:
        /* <DEDUP_REMOVED lines=23> */
.L_x_8852:
[----:B------:R-:W-:Y:S05]  /*2390*/  BSYNC.RECONVERGENT B0 ;  /* 0x0000000000007941 */ /* 0x000fea0003800200 */
.L_x_8851:
        /* <DEDUP_REMOVED lines=38> */
.L_x_8855:
[----:B------:R3:W-:Y:S01]  /*2600*/  STS.128 [R165+0x8000], RZ ;  /* 0x008000ffa5007388 */ /* 0x0007e20000000c00 */
[----:B------:R-:W-:Y:S05]  /*2610*/  BRA `(.L_x_8856) ;  /* 0x00000000000c7947 */ /* 0x000fea0003800000 */
.L_x_8854:
[----:B------:R2:W-:Y:S04]  /*2620*/  STS.128 [R165+0x6000], RZ ;  /* 0x006000ffa5007388 */ /* 0x0005e80000000c00 */
[----:B------:R2:W-:Y:S04]  /*2630*/  STS.128 [R165+0x7000], RZ ;  /* 0x007000ffa5007388 */ /* 0x0005e80000000c00 */
[----:B------:R2:W-:Y:S02]  /*2640*/  STS.128 [R165+0x8000], RZ ;  /* 0x008000ffa5007388 */ /* 0x0005e40000000c00 */
.L_x_8856:
[----:B------:R-:W-:Y:S05]  /*2650*/  BSYNC.RECONVERGENT B0 ;  /* 0x0000000000007941 */ /* 0x000fea0003800200 */
.L_x_8853:
        /* <DEDUP_REMOVED lines=27> */
.L_x_8859:
[----:B------:R1:W-:Y:S02]  /*2810*/  STS.128 [R165+0x8800], RZ ;  /* 0x008800ffa5007388 */ /* 0x0003e40000000c00 */
.L_x_8858:
[----:B------:R-:W-:Y:S05]  /*2820*/  BSYNC.RECONVERGENT B0 ;  /* 0x0000000000007941 */ /* 0x000fea0003800200 */
.L_x_8857:
[----:B------:R-:W5:Y:S01]  /*2830*/  LD.E R79, desc[UR4][R2.64+0x18c] ;  /* 0x00018c04024f7980 */ /* 0x000f62000c101900 */
[----:B------:R-:W-:Y:S01]  /*2840*/  SHF.R.U32.HI R138, RZ, 0x1, R136 ;  /* 0x00000001ff8a7819 */ /* 0x000fe20000011688 */
[----:B------:R-:W-:Y:S01]  /*2850*/  BSSY.RECONVERGENT B1, `(.L_x_8860) ;  /* 0x000011b000017945 */ /* 0x000fe20003800200 */
[C---:B-1----:R-:W-:Y:S01]  /*2860*/  SHF.L.U32 R4, R136.reuse, 0x4, RZ ;  /* 0x0000000488047819 */ /* 0x042fe200000006ff */
[----:B------:R-:W0:Y:S01]  /*2870*/  LDGDEPBAR ;  /* 0x00000000000079af */ /* 0x000e220000000000 */
[C---:B------:R-:W-:Y:S02]  /*2880*/  SHF.L.U32 R77, R136.reuse, 0x5, RZ ;  /* 0x00000005884d7819 */ /* 0x040fe400000006ff */
[----:B------:R-:W-:Y:S02]  /*2890*/  SHF.L.U32 R137, R136, 0x2, RZ ;  /* 0x0000000288897819 */ /* 0x000fe400000006ff */
[----:B------:R-:W-:Y:S02]  /*28a0*/  LOP3.LUT R8, R138, 0x8, RZ, 0xc0, !PT ;  /* 0x000000088a087812 */ /* 0x000fe400078ec0ff */
[----:B------:R-:W-:-:S02]  /*28b0*/  LOP3.LUT R139, R4, 0x3e00, RZ, 0xc0, !PT ;  /* 0x00003e00048b7812 */ /* 0x000fc400078ec0ff */
[----:B------:R-:W-:Y:S02]  /*28c0*/  LOP3.LUT R4, R4, 0x100, RZ, 0xc0, !PT ;  /* 0x0000010004047812 */ /* 0x000fe400078ec0ff */
[----:B------:R-:W-:Y:S02]  /*28d0*/  LOP3.LUT R6, R137, 0x18, RZ, 0xc0, !PT ;  /* 0x0000001889067812 */ /* 0x000fe400078ec0ff */
[--C-:B------:R-:W-:Y:S02]  /*28e0*/  LOP3.LUT R7, R8, 0xc0, R77.reuse, 0xf8, !PT ;  /* 0x000000c008077812 */ /* 0x100fe400078ef84d */
[----:B------:R-:W-:Y:S02]  /*28f0*/  LOP3.LUT R9, R77, 0xc0, RZ, 0xc0, !PT ;  /* 0x000000c04d097812 */ /* 0x000fe400078ec0ff */
[--C-:B------:R-:W-:Y:S02]  /*2900*/  LOP3.LUT R8, R139, 0x20, R77.reuse, 0xf8, !PT ;  /* 0x000000208b087812 */ /* 0x100fe400078ef84d */
[----:B------:R-:W-:-:S02]  /*2910*/  LOP3.LUT R5, R4, 0x20, R77, 0xf8, !PT ;  /* 0x0000002004057812 */ /* 0x000fc400078ef84d */
[----:B------:R-:W-:Y:S02]  /*2920*/  LOP3.LUT R76, R7, R6, RZ, 0x3c, !PT ;  /* 0x00000006074c7212 */ /* 0x000fe400078e3cff */
[----:B------:R-:W-:Y:S02]  /*2930*/  LOP3.LUT R4, R9, 0x8, R136, 0xf8, !PT ;  /* 0x0000000809047812 */ /* 0x000fe400078ef888 */
[----:B------:R-:W-:Y:S02]  /*2940*/  LOP3.LUT R7, R8, 0x100, R77, 0xf8, !PT ;  /* 0x0000010008077812 */ /* 0x000fe400078ef84d */
[----:B------:R-:W-:Y:S02]  /*2950*/  LOP3.LUT R5, R5, R4, R6, 0xf6, !PT ;  /* 0x0000000405057212 */ /* 0x000fe400078ef606 */
[----:B------:R-:W-:Y:S02]  /*2960*/  LOP3.LUT R7, R7, R76, RZ, 0xfc, !PT ;  /* 0x0000004c07077212 */ /* 0x000fe400078efcff */
[----:B------:R-:W-:-:S02]  /*2970*/  LEA R87, R5, R140, 0x1 ;  /* 0x0000008c05577211 */ /* 0x000fc400078e08ff */
[----:B------:R-:W-:Y:S02]  /*2980*/  LEA R90, R7, R140, 0x1 ;  /* 0x0000008c075a7211 */ /* 0x000fe400078e08ff */
[----:B------:R-:W-:Y:S01]  /*2990*/  LOP3.LUT P6, RZ, R136, 0x4, RZ, 0xc0, !PT ;  /* 0x0000000488ff7812 */ /* 0x000fe200078cc0ff */
[----:B------:R-:W-:Y:S01]  /*29a0*/  LDSM.16.M88.4 R28, [R87+0x3000] ;  /* 0x00300000571c783b */ /* 0x000fe20000000200 */
[----:B------:R-:W-:Y:S02]  /*29b0*/  MOV R89, 0x20 ;  /* 0x0000002000597802 */ /* 0x000fe40000000f00 */
[----:B------:R-:W-:Y:S01]  /*29c0*/  ISETP.NE.AND P5, PT, R88, 0x1, PT ;  /* 0x000000015800780c */ /* 0x000fe20003fa5270 */
[----:B------:R-:W1:Y:S01]  /*29d0*/  LDSM.16.M88.4 R40, [R90] ;  /* 0x000000005a28783b */ /* 0x000e620000000200 */
[----:B------:R-:W-:-:S03]  /*29e0*/  SEL R89, R89, 0xffffffe0, !P6 ;  /* 0xffffffe059597807 */ /* 0x000fc60007000000 */
[----:B------:R-:W2:Y:S01]  /*29f0*/  LDSM.16.M88.4 R56, [R87+0x3400] ;  /* 0x003400005738783b */ /* 0x000ea20000000200 */
[-C--:B------:R-:W-:Y:S02]  /*2a00*/  IADD3 R86, PT, PT, R87, R89.reuse, RZ ;  /* 0x0000005957567210 */ /* 0x080fe40007ffe0ff */
[----:B------:R-:W-:Y:S01]  /*2a10*/  IADD3 R89, PT, PT, R90, R89, RZ ;  /* 0x000000595a597210 */ /* 0x000fe20007ffe0ff */
[----:B------:R-:W3:Y:S04]  /*2a20*/  LDSM.16.M88.4 R48, [R87+0x3800] ;  /* 0x003800005730783b */ /* 0x000ee80000000200 */
[----:B------:R-:W4:Y:S04]  /*2a30*/  LDSM.16.M88.4 R8, [R87+0x3c00] ;  /* 0x003c00005708783b */ /* 0x000f280000000200 */
[----:B------:R-:W-:Y:S04]  /*2a40*/  LDSM.16.M88.4 R20, [R86+0x3000] ;  /* 0x003000005614783b */ /* 0x000fe80000000200 */
[----:B------:R-:W4:Y:S04]  /*2a50*/  LDSM.16.M88.4 R4, [R89] ;  /* 0x000000005904783b */ /* 0x000f280000000200 */
[----:B------:R-:W4:Y:S04]  /*2a60*/  LDSM.16.M88.4 R16, [R86+0x3400] ;  /* 0x003400005610783b */ /* 0x000f280000000200 */
[----:B------:R-:W-:Y:S04]  /*2a70*/  LDSM.16.M88.4 R32, [R87+0x4000] ;  /* 0x004000005720783b */ /* 0x000fe80000000200 */
[----:B------:R-:W4:Y:S04]  /*2a80*/  LDSM.16.M88.4 R64, [R90+0x1000] ;  /* 0x001000005a40783b */ /* 0x000f280000000200 */
[----:B------:R-:W4:Y:S01]  /*2a90*/  LDSM.16.M88.4 R60, [R86+0x3800] ;  /* 0x00380000563c783b */ /* 0x000f220000000200 */
[C---:B-1----:R-:W-:Y:S03]  /*2aa0*/  HMMA.16816.F32.BF16 R12, R40.reuse, R28, RZ ;  /* 0x0000001c280c723c */ /* 0x042fe600000418ff */
[----:B------:R-:W-:Y:S04]  /*2ab0*/  LDSM.16.M88.4 R72, [R86+0x4000] ;  /* 0x004000005648783b */ /* 0x000fe80000000200 */
[----:B------:R-:W-:Y:S01]  /*2ac0*/  LDSM.16.M88.4 R36, [R89+0x1000] ;  /* 0x001000005924783b */ /* 0x000fe20000000200 */
[C---:B------:R-:W-:Y:S03]  /*2ad0*/  HMMA.16816.F32.BF16 R28, R40.reuse, R30, RZ ;  /* 0x0000001e281c723c */ /* 0x040fe600000418ff */
[----:B------:R-:W-:Y:S05]  /*2ae0*/  LDSM.16.M88.4 R68, [R87+0x4400] ;  /* 0x004400005744783b */ /* 0x000fea0000000200 */
[C---:B--2---:R-:W-:Y:S08]  /*2af0*/  HMMA.16816.F32.BF16 R24, R40.reuse, R56, RZ ;  /* 0x000000382818723c */ /* 0x044ff000000418ff */
[C---:B---3--:R-:W-:Y:S08]  /*2b00*/  HMMA.16816.F32.BF16 R52, R40.reuse, R48, RZ ;  /* 0x000000302834723c */ /* 0x048ff000000418ff */
[C---:B------:R-:W-:Y:S08]  /*2b10*/  HMMA.16816.F32.BF16 R56, R40.reuse, R58, RZ ;  /* 0x0000003a2838723c */ /* 0x040ff000000418ff */
[C---:B------:R-:W-:Y:S08]  /*2b20*/  HMMA.16816.F32.BF16 R48, R40.reuse, R50, RZ ;  /* 0x000000322830723c */ /* 0x040ff000000418ff */
[C---:B----4-:R-:W-:Y:S08]  /*2b30*/  HMMA.16816.F32.BF16 R44, R40.reuse, R8, RZ ;  /* 0x00000008282c723c */ /* 0x050ff000000418ff */
        /* <DEDUP_REMOVED lines=28> */
[----:B------:R-:W-:Y:S01]  /*2d00*/  HMMA.16816.F32.BF16 R68, R64, R60, R52 ;  /* 0x0000003c4044723c */ /* 0x000fe20000041834 */
[----:B------:R-:W2:Y:S02]  /*2d10*/  LDSM.16.M88.4 R52, [R87+0x5400] ;  /* 0x005400005734783b */ /* 0x000ea40000000200 */
[----:B-----5:R-:W-:-:S05]  /*2d20*/  FMUL.FTZ R12, R12, R79 ;  /* 0x0000004f0c0c7220 */ /* 0x020fca0000410000 */
[----:B------:R-:W-:Y:S01]  /*2d30*/  HMMA.16816.F32.BF16 R48, R64, R62, R48 ;  /* 0x0000003e4030723c */ /* 0x000fe20000041830 */
[-C--:B------:R-:W-:Y:S01]  /*2d40*/  FMUL.FTZ R63, R13, R79.reuse ;  /* 0x0000004f0d3f7220 */ /* 0x080fe20000410000 */
[-C--:B------:R-:W-:Y:S01]  /*2d50*/  FMUL.FTZ R89, R14, R79.reuse ;  /* 0x0000004f0e597220 */ /* 0x080fe20000410000 */
[----:B------:R3:W4:Y:S01]  /*2d60*/  MUFU.TANH R61, R12 ;  /* 0x0000000c003d7308 */ /* 0x0007220000002400 */
[-C--:B------:R-:W-:Y:S01]  /*2d70*/  FMUL.FTZ R91, R15, R79.reuse ;  /* 0x0000004f0f5b7220 */ /* 0x080fe20000410000 */
[----:B------:R-:W-:-:S03]  /*2d80*/  FMUL.FTZ R31, R31, R79 ;  /* 0x0000004f1f1f7220 */ /* 0x000fc60000410000 */
[C---:B------:R-:W-:Y:S01]  /*2d90*/  HMMA.16816.F32.BF16 R72, R36.reuse, R32, R24 ;  /* 0x000000202448723c */ /* 0x040fe20000041818 */
[----:B------:R-:W-:Y:S02]  /*2da0*/  LDSM.16.M88.4 R24, [R86+0x5400] ;  /* 0x005400005618783b */ /* 0x000fe40000000200 */
[----:B------:R-:W2:Y:S05]  /*2db0*/  MUFU.TANH R63, R63 ;  /* 0x0000003f003f7308 */ /* 0x000eaa0000002400 */
[C---:B------:R-:W-:Y:S01]  /*2dc0*/  HMMA.16816.F32.BF16 R56, R36.reuse, R34, R56 ;  /* 0x000000222438723c */ /* 0x040fe20000041838 */
[----:B------:R-:W-:Y:S02]  /*2dd0*/  LDSM.16.M88.4 R32, [R86+0x4c00] ;  /* 0x004c00005620783b */ /* 0x000fe40000000200 */
[----:B------:R-:W2:Y:S02]  /*2de0*/  MUFU.TANH R89, R89 ;  /* 0x0000005900597308 */ /* 0x000ea40000002400 */
[----:B---3--:R-:W3:Y:S03]  /*2df0*/  LDSM.16.M88.4 R12, [R87+0x5800] ;  /* 0x00580000570c783b */ /* 0x008ee60000000200 */
[C---:B-1----:R-:W-:Y:S03]  /*2e00*/  HMMA.16816.F32.BF16 R68, R36.reuse, R4, R68 ;  /* 0x000000042444723c */ /* 0x042fe60000041844 */
[----:B------:R-:W1:Y:S05]  /*2e10*/  MUFU.TANH R91, R91 ;  /* 0x0000005b005b7308 */ /* 0x000e6a0000002400 */
[----:B------:R-:W-:Y:S01]  /*2e20*/  HMMA.16816.F32.BF16 R48, R36, R6, R48 ;  /* 0x000000062430723c */ /* 0x000fe20000041830 */
[----:B------:R-:W5:Y:S02]  /*2e30*/  LDSM.16.M88.4 R4, [R87+0x5c00] ;  /* 0x005c00005704783b */ /* 0x000f640000000200 */
[----:B------:R-:W1:Y:S05]  /*2e40*/  MUFU.TANH R31, R31 ;  /* 0x0000001f001f7308 */ /* 0x000e6a0000002400 */
[C---:B------:R-:W-:Y:S08]  /*2e50*/  HMMA.16816.F32.BF16 R40, R64.reuse, R18, R40 ;  /* 0x000000124028723c */ /* 0x040ff00000041828 */
[----:B------:R-:W-:Y:S01]  /*2e60*/  HMMA.16816.F32.BF16 R44, R64, R16, R44 ;  /* 0x00000010402c723c */ /* 0x000fe2000004182c */
[----:B------:R-:W-:-:S06]  /*2e70*/  FMUL.FTZ R17, R28, R79 ;  /* 0x0000004f1c117220 */ /* 0x000fcc0000410000 */
[----:B------:R-:W1:Y:S01]  /*2e80*/  MUFU.TANH R17, R17 ;  /* 0x0000001100117308 */ /* 0x000e620000002400 */
[C---:B--2---:R-:W-:Y:S08]  /*2e90*/  HMMA.16816.F32.BF16 R72, R20.reuse, R52, R72 ;  /* 0x000000341448723c */ /* 0x044ff00000041848 */
[C---:B---3--:R-:W-:Y:S08]  /*2ea0*/  HMMA.16816.F32.BF16 R68, R20.reuse, R12, R68 ;  /* 0x0000000c1444723c */ /* 0x048ff00000041844 */
[C---:B------:R-:W-:Y:S01]  /*2eb0*/  HMMA.16816.F32.BF16 R48, R20.reuse, R14, R48 ;  /* 0x0000000e1430723c */ /* 0x040fe20000041830 */
[----:B------:R-:W2:Y:S07]  /*2ec0*/  LDSM.16.M88.4 R12, [R86+0x5c00] ;  /* 0x005c0000560c783b */ /* 0x000eae0000000200 */
[----:B------:R-:W-:Y:S01]  /*2ed0*/  HMMA.16816.F32.BF16 R56, R20, R54, R56 ;  /* 0x000000361438723c */ /* 0x000fe20000041838 */
[----:B------:R-:W3:Y:S01]  /*2ee0*/  LDSM.16.M88.4 R52, [R86+0x5800] ;  /* 0x005800005634783b */ /* 0x000ee20000000200 */
[----:B------:R-:W-:-:S06]  /*2ef0*/  DEPBAR.LE SB0, 0x0 ;  /* 0x000080000000791a */ /* 0x000fcc0000000000 */
[C---:B------:R-:W-:Y:S08]  /*2f00*/  HMMA.16816.F32.BF16 R40, R36.reuse, R34, R40 ;  /* 0x000000222428723c */ /* 0x040ff00000041828 */
[----:B------:R-:W-:Y:S08]  /*2f10*/  HMMA.16816.F32.BF16 R44, R36, R32, R44 ;  /* 0x00000020242c723c */ /* 0x000ff0000004182c */
[----:B------:R-:W-:Y:S01]  /*2f20*/  HMMA.16816.F32.BF16 R72, R8, R24, R72 ;  /* 0x000000180848723c */ /* 0x000fe20000041848 */
[-C--:B------:R-:W-:Y:S01]  /*2f30*/  FMUL.FTZ R25, R29, R79.reuse ;  /* 0x0000004f1d197220 */ /* 0x080fe20000410000 */
[----:B------:R-:W-:-:S05]  /*2f40*/  FMUL.FTZ R29, R30, R79 ;  /* 0x0000004f1e1d7220 */ /* 0x000fca0000410000 */
[----:B------:R-:W1:Y:S01]  /*2f50*/  MUFU.TANH R25, R25 ;  /* 0x0000001900197308 */ /* 0x000e620000002400 */
[C---:B-----5:R-:W-:Y:S07]  /*2f60*/  HMMA.16816.F32.BF16 R40, R20.reuse, R6, R40 ;  /* 0x000000061428723c */ /* 0x060fee0000041828 */
[----:B------:R-:W1:Y:S01]  /*2f70*/  MUFU.TANH R29, R29 ;  /* 0x0000001d001d7308 */ /* 0x000e620000002400 */
[----:B------:R-:W-:Y:S03]  /*2f80*/  HMMA.16816.F32.BF16 R44, R20, R4, R44 ;  /* 0x00000004142c723c */ /* 0x000fe6000004182c */
[-C--:B------:R-:W-:Y:S01]  /*2f90*/  FMUL.FTZ R75, R75, R79.reuse ;  /* 0x0000004f4b4b7220 */ /* 0x080fe20000410000 */
[----:B------:R-:W-:-:S04]  /*2fa0*/  FMUL.FTZ R72, R72, R79 ;  /* 0x0000004f48487220 */ /* 0x000fc80000410000 */
[C---:B------:R-:W-:Y:S01]  /*2fb0*/  HMMA.16816.F32.BF16 R56, R8.reuse, R26, R56 ;  /* 0x0000001a0838723c */ /* 0x040fe20000041838 */
[-C--:B------:R-:W-:Y:S01]  /*2fc0*/  FMUL.FTZ R27, R73, R79.reuse ;  /* 0x0000004f491b7220 */ /* 0x080fe20000410000 */
[-C--:B------:R-:W-:Y:S01]  /*2fd0*/  FMUL.FTZ R73, R74, R79.reuse ;  /* 0x0000004f4a497220 */ /* 0x080fe20000410000 */
[----:B------:R1:W1:Y:S05]  /*2fe0*/  MUFU.TANH R93, R72 ;  /* 0x00000048005d7308 */ /* 0x00026a0000002400 */
[C---:B--2---:R-:W-:Y:S03]  /*2ff0*/  HMMA.16816.F32.BF16 R40, R8.reuse, R14, R40 ;  /* 0x0000000e0828723c */ /* 0x044fe60000041828 */
[----:B------:R-:W2:Y:S05]  /*3000*/  MUFU.TANH R27, R27 ;  /* 0x0000001b001b7308 */ /* 0x000eaa0000002400 */
        /* <DEDUP_REMOVED lines=60> */
.L_x_8863:
        /* <DEDUP_REMOVED lines=9> */
[----:B------:R-:W-:Y:S01]  /*3460*/  IMAD.MOV R9, RZ, RZ, -R9 ;  /* 0x000000ffff097224 */ /* 0x000fe200078e0a09 */
[----:B------:R-:W-:-:S04]  /*3470*/  LOP3.LUT R78, R78, R14, RZ, 0x3c, !PT ;  /* 0x0000000e4e4e7212 */ /* 0x000fc800078e3cff */
        /* <DEDUP_REMOVED lines=22> */
[----:B------:R-:W-:-:S02]  /*35e0*/  ISETP.NE.AND P1, PT, R14, RZ, PT ;  /* 0x000000ff0e00720c */ /* 0x000fc40003f25270 */
[----:B------:R-:W-:-:S07]  /*35f0*/  LOP3.LUT R9, RZ, R14, RZ, 0x33, !PT ;  /* 0x0000000eff097212 */ /* 0x000fce00078e33ff */
[----:B------:R-:W-:Y:S02]  /*3600*/  @P3 IADD3 R10, PT, PT, R10, 0x1, RZ ;  /* 0x000000010a0a3810 */ /* 0x000fe40007ffe0ff */
[----:B------:R-:W-:-:S03]  /*3610*/  @P4 VIADD R12, R12, 0x1 ;  /* 0x000000010c0c4836 */ /* 0x000fc60000000000 */
[----:B------:R-:W-:Y:S02]  /*3620*/  @!P0 IMAD.MOV R10, RZ, RZ, -R10 ;  /* 0x000000ffff0a8224 */ /* 0x000fe400078e0a0a */
[----:B------:R-:W-:-:S03]  /*3630*/  @!P2 IADD3 R12, PT, PT, -R12, RZ, RZ ;  /* 0x000000ff0c0ca210 */ /* 0x000fc60007ffe1ff */
        /* <DEDUP_REMOVED lines=21> */
.L_x_8864:
[----:B------:R-:W-:Y:S05]  /*3790*/  BSYNC.RECONVERGENT B0 ;  /* 0x0000000000007941 */ /* 0x000fea0003800200 */
.L_x_8862:
        /* <DEDUP_REMOVED lines=38> */
.L_x_8861:
[----:B------:R-:W-:Y:S05]  /*3a00*/  BSYNC.RECONVERGENT B1 ;  /* 0x0000000000017941 */ /* 0x000fea0003800200 */
.L_x_8860:
[----:B------:R-:W3:Y:S01]  /*3a10*/  LD.E R103, desc[UR4][R2.64+0xdc] ;  /* 0x0000dc0402677980 */ /* 0x000ee2000c101900 */
[----:B------:R-:W-:Y:S01]  /*3a20*/  LOP3.LUT R33, R80, 0x7, RZ, 0xc0, !PT ;  /* 0x0000000750217812 */ /* 0x000fe200078ec0ff */
[----:B------:R-:W-:Y:S01]  /*3a30*/  IMAD.SHL.U32 R32, R136, 0x2, RZ ;  /* 0x0000000288207824 */ /* 0x000fe200078e00ff */
[----:B------:R-:W-:Y:S02]  /*3a40*/  LEA R161, R88, 0xffffffc0, 0x6 ;  /* 0xffffffc058a17811 */ /* 0x000fe400078e30ff */
[----:B------:R-:W-:Y:S02]  /*3a50*/  LOP3.LUT R6, R33, 0x1f0, R138, 0xf8, !PT ;  /* 0x000001f021067812 */ /* 0x000fe400078ef88a */
[----:B------:R-:W-:-:S03]  /*3a60*/  LOP3.LUT R32, R32, 0x6, RZ, 0xc0, !PT ;  /* 0x0000000620207812 */ /* 0x000fc600078ec0ff */
[----:B------:R-:W-:Y:S01]  /*3a70*/  IMAD R6, R157, 0x40, R6 ;  /* 0x000000409d067824 */ /* 0x000fe200078e0206 */
[C-C-:B-1----:R-:W-:Y:S02]  /*3a80*/  LOP3.LUT R45, R161.reuse, 0x1, R32.reuse, 0xfe, !PT ;  /* 0x00000001a12d7812 */ /* 0x142fe400078efe20 */
[C-C-:B--2---:R-:W-:Y:S02]  /*3a90*/  LOP3.LUT R9, R161.reuse, 0x8, R32.reuse, 0xfe, !PT ;  /* 0x00000008a1097812 */ /* 0x144fe400078efe20 */
[----:B------:R-:W-:Y:S02]  /*3aa0*/  IADD3 R6, PT, PT, R84, R6, -R85 ;  /* 0x0000000654067210 */ /* 0x000fe40007ffe855 */
[C-C-:B------:R-:W-:Y:S02]  /*3ab0*/  LOP3.LUT R81, R161.reuse, 0x11, R32.reuse, 0xfe, !PT ;  /* 0x00000011a1517812 */ /* 0x140fe400078efe20 */
[C-C-:B------:R-:W-:Y:S01]  /*3ac0*/  LOP3.LUT R11, R161.reuse, 0x18, R32.reuse, 0xfe, !PT ;  /* 0x00000018a10b7812 */ /* 0x140fe200078efe20 */
[C---:B------:R-:W-:Y:S01]  /*3ad0*/  IMAD.IADD R8, R6.reuse, 0x1, -R45 ;  /* 0x0000000106087824 */ /* 0x040fe200078e0a2d */
[----:B------:R-:W-:Y:S01]  /*3ae0*/  LOP3.LUT R83, R161, 0x10, R32, 0xfe, !PT ;  /* 0x00000010a1537812 */ /* 0x000fe200078efe20 */
[----:B------:R-:W-:-:S02]  /*3af0*/  IMAD.IADD R4, R6, 0x1, -R9 ;  /* 0x0000000106047824 */ /* 0x000fc400078e0a09 */
[C---:B------:R-:W-:Y:S02]  /*3b00*/  IMAD.IADD R12, R6.reuse, 0x1, -R81 ;  /* 0x00000001060c7824 */ /* 0x040fe400078e0a51 */
[C---:B------:R-:W-:Y:S01]  /*3b10*/  IMAD.IADD R10, R6.reuse, 0x1, -R11 ;  /* 0x00000001060a7824 */ /* 0x040fe200078e0a0b */
[----:B------:R-:W-:Y:S01]  /*3b20*/  IABS R8, R8 ;  /* 0x0000000800087213 */ /* 0x000fe20000000000 */
[----:B------:R-:W-:Y:S01]  /*3b30*/  IMAD.IADD R14, R6, 0x1, -R83 ;  /* 0x00000001060e7824 */ /* 0x000fe200078e0a53 */
[----:B------:R-:W-:Y:S02]  /*3b40*/  IABS R4, R4 ;  /* 0x0000000400047213 */ /* 0x000fe40000000000 */
[----:B------:R-:W-:Y:S02]  /*3b50*/  IABS R12, R12 ;  /* 0x0000000c000c7213 */ /* 0x000fe40000000000 */
[----:B------:R-:W-:Y:S02]  /*3b60*/  IABS R10, R10 ;  /* 0x0000000a000a7213 */ /* 0x000fe40000000000 */
[----:B------:R-:W-:-:S02]  /*3b70*/  I2FP.F32.S32 R8, R8 ;  /* 0x0000000800087245 */ /* 0x000fc40000201400 */
[----:B------:R-:W-:Y:S02]  /*3b80*/  I2FP.F32.S32 R4, R4 ;  /* 0x0000000400047245 */ /* 0x000fe40000201400 */
[----:B------:R-:W-:Y:S02]  /*3b90*/  I2FP.F32.S32 R12, R12 ;  /* 0x0000000c000c7245 */ /* 0x000fe40000201400 */
[----:B------:R-:W-:Y:S02]  /*3ba0*/  IABS R14, R14 ;  /* 0x0000000e000e7213 */ /* 0x000fe40000000000 */
[----:B------:R-:W-:Y:S01]  /*3bb0*/  I2FP.F32.S32 R10, R10 ;  /* 0x0000000a000a7245 */ /* 0x000fe20000201400 */
[C---:B------:R-:W-:Y:S01]  /*3bc0*/  FFMA.FTZ R8, -R0.reuse, R8, R63 ;  /* 0x0000000800087223 */ /* 0x040fe2000001013f */
[C---:B------:R-:W-:Y:S01]  /*3bd0*/  FFMA.FTZ R63, -R0.reuse, R4, R17 ;  /* 0x00000004003f7223 */ /* 0x040fe20000010111 */
[----:B------:R-:W-:Y:S01]  /*3be0*/  I2FP.F32.S32 R14, R14 ;  /* 0x0000000e000e7245 */ /* 0x000fe20000201400 */
[C---:B------:R-:W-:Y:S01]  /*3bf0*/  FFMA.FTZ R12, -R0.reuse, R12, R27 ;  /* 0x0000000c000c7223 */ /* 0x040fe2000001011b */
[----:B------:R-:W-:Y:S01]  /*3c00*/  FFMA.FTZ R17, -R0, R10, R87 ;  /* 0x0000000a00117223 */ /* 0x000fe20000010157 */
[----:B------:R-:W-:Y:S01]  /*3c10*/  LOP3.LUT R27, R161, R32, RZ, 0xfc, !PT ;  /* 0x00000020a11b7212 */ /* 0x000fe200078efcff */
[----:B------:R-:W-:-:S02]  /*3c20*/  VIADD R10, R6, 0x8 ;  /* 0x00000008060a7836 */ /* 0x000fc40000000000 */
[----:B------:R-:W-:Y:S01]  /*3c30*/  FFMA.FTZ R21, -R0, R14, R93 ;  /* 0x0000000e00157223 */ /* 0x000fe2000001015d */
[--C-:B------:R-:W-:Y:S02]  /*3c40*/  LOP3.LUT R71, R161, 0x21, R32.reuse, 0xfe, !PT ;  /* 0x00000021a1477812 */ /* 0x100fe400078efe20 */
[----:B------:R-:W-:Y:S01]  /*3c50*/  ISETP.GE.AND P3, PT, R9, R84, PT ;  /* 0x000000540900720c */ /* 0x000fe20003f66270 */
[----:B------:R-:W-:Y:S01]  /*3c60*/  IMAD.IADD R14, R10, 0x1, -R27 ;  /* 0x000000010a0e7824 */ /* 0x000fe200078e0a1b */
[C-C-:B------:R-:W-:Y:S02]  /*3c70*/  LOP3.LUT R95, R161.reuse, 0x9, R32.reuse, 0xfe, !PT ;  /* 0x00000009a15f7812 */ /* 0x140fe400078efe20 */
[C-C-:B------:R-:W-:Y:S01]  /*3c80*/  LOP3.LUT R9, R161.reuse, 0x19, R32.reuse, 0xfe, !PT ;  /* 0x00000019a1097812 */ /* 0x140fe200078efe20 */
[C---:B------:R-:W-:Y:S01]  /*3c90*/  IMAD.IADD R18, R6.reuse, 0x1, -R71 ;  /* 0x0000000106127824 */ /* 0x040fe200078e0a47 */
[----:B------:R-:W-:Y:S01]  /*3ca0*/  LOP3.LUT R69, R161, 0x28, R32, 0xfe, !PT ;  /* 0x00000028a1457812 */ /* 0x000fe200078efe20 */
[C---:B------:R-:W-:Y:S01]  /*3cb0*/  IMAD.IADD R15, R6.reuse, 0x1, -R95 ;  /* 0x00000001060f7824 */ /* 0x040fe200078e0a5f */
[----:B------:R-:W-:Y:S01]  /*3cc0*/  IABS R14, R14 ;  /* 0x0000000e000e7213 */ /* 0x000fe20000000000 */
[C---:B------:R-:W-:Y:S01]  /*3cd0*/  IMAD.IADD R4, R6.reuse, 0x1, -R9 ;  /* 0x0000000106047824 */ /* 0x040fe200078e0a09 */
[----:B------:R-:W-:Y:S01]  /*3ce0*/  IABS R18, R18 ;  /* 0x0000001200127213 */ /* 0x000fe20000000000 */
[----:B------:R-:W-:Y:S01]  /*3cf0*/  IMAD.IADD R16, R6, 0x1, -R69 ;  /* 0x0000000106107824 */ /* 0x000fe200078e0a45 */
[----:B------:R-:W-:-:S02]  /*3d00*/  I2FP.F32.S32 R14, R14 ;  /* 0x0000000e000e7245 */ /* 0x000fc40000201400 */
[----:B------:R-:W-:Y:S02]  /*3d10*/  IABS R15, R15 ;  /* 0x0000000f000f7213 */ /* 0x000fe40000000000 */
[----:B------:R-:W-:Y:S01]  /*3d20*/  IABS R4, R4 ;  /* 0x0000000400047213 */ /* 0x000fe20000000000 */
[----:B------:R-:W-:Y:S01]  /*3d30*/  FFMA.FTZ R14, -R0, R14, R89 ;  /* 0x0000000e000e7223 */ /* 0x000fe20000010159 */
[----:B------:R-:W-:Y:S02]  /*3d40*/  I2FP.F32.S32 R18, R18 ;  /* 0x0000001200127245 */ /* 0x000fe40000201400 */
[----:B------:R-:W-:Y:S02]  /*3d50*/  I2FP.F32.S32 R15, R15 ;  /* 0x0000000f000f7245 */ /* 0x000fe40000201400 */
[----:B------:R-:W-:Y:S02]  /*3d60*/  I2FP.F32.S32 R4, R4 ;  /* 0x0000000400047245 */ /* 0x000fe40000201400 */
[----:B------:R-:W-:-:S02]  /*3d70*/  ISETP.GE.AND P0, PT, R27, R84, PT ;  /* 0x000000541b00720c */ /* 0x000fc40003f06270 */
[----:B------:R-:W-:Y:S01]  /*3d80*/  IABS R16, R16 ;  /* 0x0000001000107213 */ /* 0x000fe20000000000 */
[C---:B------:R-:W-:Y:S01]  /*3d90*/  FFMA.FTZ R107, -R0.reuse, R18, R39 ;  /* 0x00000012006b7223 */ /* 0x040fe20000010127 */
[----:B------:R-:W-:Y:S01]  /*3da0*/  FFMA.FTZ R25, -R0, R15, R25 ;  /* 0x0000000f00197223 */ /* 0x000fe20000010119 */
[----:B------:R-:W-:Y:S01]  /*3db0*/  FSEL R39, R14, -INF , !P0 ;  /* 0xff8000000e277808 */ /* 0x000fe20004000000 */
[----:B------:R-:W-:Y:S01]  /*3dc0*/  FFMA.FTZ R15, -R0, R4, R53 ;  /* 0x00000004000f7223 */ /* 0x000fe20000010135 */
[----:B------:R-:W-:Y:S01]  /*3dd0*/  I2FP.F32.S32 R16, R16 ;  /* 0x0000001000107245 */ /* 0x000fe20000201400 */
[----:B------:R-:W-:Y:S02]  /*3de0*/  IMAD.IADD R14, R10, 0x1, -R81 ;  /* 0x000000010a0e7824 */ /* 0x000fe400078e0a51 */
[----:B------:R-:W-:Y:S01]  /*3df0*/  IMAD.IADD R4, R6, 0x1, -R27 ;  /* 0x0000000106047824 */ /* 0x000fe200078e0a1b */
[----:B------:R-:W-:Y:S01]  /*3e00*/  LOP3.LUT R79, R161, 0x20, R32, 0xfe, !PT ;  /* 0x00000020a14f7812 */ /* 0x000fe200078efe20 */
[----:B------:R-:W-:Y:S01]  /*3e10*/  FFMA.FTZ R123, -R0, R16, R13 ;  /* 0x00000010007b7223 */ /* 0x000fe2000001010d */
[----:B------:R-:W-:Y:S01]  /*3e20*/  IMAD.IADD R16, R10, 0x1, -R83 ;  /* 0x000000010a107824 */ /* 0x000fe200078e0a53 */
[----:B------:R-:W-:-:S02]  /*3e30*/  IABS R14, R14 ;  /* 0x0000000e000e7213 */ /* 0x000fc40000000000 */
[----:B------:R-:W-:Y:S01]  /*3e40*/  IABS R4, R4 ;  /* 0x0000000400047213 */ /* 0x000fe20000000000 */
[----:B------:R-:W-:Y:S01]  /*3e50*/  IMAD.IADD R125, R6, 0x1, -R79 ;  /* 0x00000001067d7824 */ /* 0x000fe200078e0a4f */
[----:B------:R-:W-:Y:S01]  /*3e60*/  I2FP.F32.S32 R14, R14 ;  /* 0x0000000e000e7245 */ /* 0x000fe20000201400 */
[----:B------:R-:W-:Y:S01]  /*3e70*/  IMAD.IADD R20, R10, 0x1, -R45 ;  /* 0x000000010a147824 */ /* 0x000fe200078e0a2d */
[----:B------:R-:W-:Y:S02]  /*3e80*/  I2FP.F32.S32 R4, R4 ;  /* 0x0000000400047245 */ /* 0x000fe40000201400 */
[----:B------:R-:W-:Y:S02]  /*3e90*/  IABS R16, R16 ;  /* 0x0000001000107213 */ /* 0x000fe40000000000 */
[----:B------:R-:W-:Y:S01]  /*3ea0*/  ISETP.GE.AND P4, PT, R45, R84, PT ;  /* 0x000000542d00720c */ /* 0x000fe20003f86270 */
[C---:B------:R-:W-:Y:S01]  /*3eb0*/  FFMA.FTZ R45, -R0.reuse, R14, R75 ;  /* 0x0000000e002d7223 */ /* 0x040fe2000001014b */
[----:B------:R-:W-:Y:S01]  /*3ec0*/  I2FP.F32.S32 R16, R16 ;  /* 0x0000001000107245 */ /* 0x000fe20000201400 */
        /* <DEDUP_REMOVED lines=8> */
[----:B------:R-:W-:Y:S01]  /*3f50*/  IMAD.IADD R16, R10, 0x1, -R79 ;  /* 0x000000010a107824 */ /* 0x000fe200078e0a4f */
[----:B------:R-:W-:-:S02]  /*3f60*/  FSEL R61, R61, -INF , !P0 ;  /* 0xff8000003d3d7808 */ /* 0x000fc40004000000 */
[----:B------:R-:W-:Y:S02]  /*3f70*/  IABS R18, R18 ;  /* 0x0000001200127213 */ /* 0x000fe40000000000 */
[----:B------:R-:W-:Y:S02]  /*3f80*/  IABS R14, R14 ;  /* 0x0000000e000e7213 */ /* 0x000fe40000000000 */
[----:B------:R-:W-:Y:S01]  /*3f90*/  ISETP.GE.AND P0, PT, R81, R84, PT ;  /* 0x000000545100720c */ /* 0x000fe20003f06270 */
[C---:B------:R-:W-:Y:S01]  /*3fa0*/  FFMA.FTZ R27, -R0.reuse, R4, R29 ;  /* 0x00000004001b7223 */ /* 0x040fe2000001011d */
[C---:B------:R-:W-:Y:S01]  /*3fb0*/  FFMA.FTZ R125, -R0.reuse, R125, R19 ;  /* 0x0000007d007d7223 */ /* 0x040fe20000010113 */
[----:B------:R-:W-:Y:S01]  /*3fc0*/  I2FP.F32.S32 R18, R18 ;  /* 0x0000001200127245 */ /* 0x000fe20000201400 */
[----:B------:R-:W-:Y:S01]  /*3fd0*/  FFMA.FTZ R4, -R0, R20, R91 ;  /* 0x0000001400047223 */ /* 0x000fe2000001015b */
[----:B------:R-:W-:Y:S02]  /*3fe0*/  I2FP.F32.S32 R14, R14 ;  /* 0x0000000e000e7245 */ /* 0x000fe40000201400 */
[----:B------:R-:W-:Y:S01]  /*3ff0*/  FSEL R19, R12, -INF , !P0 ;  /* 0xff8000000c137808 */ /* 0x000fe20004000000 */
[----:B------:R-:W-:Y:S01]  /*4000*/  IMAD.IADD R12, R10, 0x1, -R69 ;  /* 0x000000010a0c7824 */ /* 0x000fe200078e0a45 */
[----:B------:R-:W-:Y:S01]  /*4010*/  IABS R16, R16 ;  /* 0x0000001000107213 */ /* 0x000fe20000000000 */
[----:B------:R-:W-:Y:S01]  /*4020*/  FFMA.FTZ R31, -R0, R18, R31 ;  /* 0x00000012001f7223 */ /* 0x000fe2000001011f */
[----:B------:R-:W-:Y:S01]  /*4030*/  FSEL R8, R8, -INF , !P4 ;  /* 0xff80000008087808 */ /* 0x000fe20006000000 */
[----:B------:R-:W-:Y:S01]  /*4040*/  FFMA.FTZ R115, -R0, R14, R37 ;  /* 0x0000000e00737223 */ /* 0x000fe20000010125 */
[----:B------:R-:W-:Y:S01]  /*4050*/  FSEL R4, R4, -INF , !P4 ;  /* 0xff80000004047808 */ /* 0x000fe20006000000 */
[----:B------:R-:W-:Y:S01]  /*4060*/  IMAD.IADD R18, R10, 0x1, -R9 ;  /* 0x000000010a127824 */ /* 0x000fe200078e0a09 */
[----:B------:R-:W-:-:S02]  /*4070*/  I2FP.F32.S32 R16, R16 ;  /* 0x0000001000107245 */ /* 0x000fc40000201400 */
[----:B------:R-:W-:Y:S01]  /*4080*/  ISETP.GE.AND P4, PT, R11, R84, PT ;  /* 0x000000540b00720c */ /* 0x000fe20003f86270 */
[----:B------:R-:W-:Y:S01]  /*4090*/  IMAD.IADD R11, R10, 0x1, -R11 ;  /* 0x000000010a0b7824 */ /* 0x000fe200078e0a0b */
[----:B------:R-:W-:Y:S02]  /*40a0*/  LOP3.LUT R37, R161, 0x30, R32, 0xfe, !PT ;  /* 0x00000030a1257812 */ /* 0x000fe400078efe20 */
[----:B------:R-:W-:Y:S01]  /*40b0*/  IABS R12, R12 ;  /* 0x0000000c000c7213 */ /* 0x000fe20000000000 */
[----:B------:R-:W-:Y:S01]  /*40c0*/  FFMA.FTZ R117, -R0, R16, R35 ;  /* 0x0000001000757223 */ /* 0x000fe20000010123 */
[----:B------:R-:W-:Y:S01]  /*40d0*/  ISETP.GE.AND P2, PT, R95, R84, PT ;  /* 0x000000545f00720c */ /* 0x000fe20003f46270 */
[----:B------:R-:W-:Y:S01]  /*40e0*/  IMAD.IADD R16, R6, 0x1, -R37 ;  /* 0x0000000106107824 */ /* 0x000fe200078e0a25 */
[----:B------:R-:W-:Y:S02]  /*40f0*/  IABS R18, R18 ;  /* 0x0000001200127213 */ /* 0x000fe40000000000 */
[----:B------:R-:W-:-:S02]  /*4100*/  I2FP.F32.S32 R12, R12 ;  /* 0x0000000c000c7245 */ /* 0x000fc40000201400 */
[----:B------:R-:W-:Y:S02]  /*4110*/  IABS R11, R11 ;  /* 0x0000000b000b7213 */ /* 0x000fe40000000000 */
[----:B------:R-:W-:Y:S02]  /*4120*/  FSEL R53, R25, -INF , !P2 ;  /* 0xff80000019357808 */ /* 0x000fe40005000000 */
[----:B------:R-:W-:Y:S01]  /*4130*/  FSEL R25, R31, -INF , !P2 ;  /* 0xff8000001f197808 */ /* 0x000fe20005000000 */
[----:B------:R-:W-:Y:S01]  /*4140*/  FFMA.FTZ R31, -R0, R12, R55 ;  /* 0x0000000c001f7223 */ /* 0x000fe20000010137 */
[----:B------:R-:W-:Y:S02]  /*4150*/  I2FP.F32.S32 R18, R18 ;  /* 0x0000001200127245 */ /* 0x000fe40000201400 */
[----:B------:R-:W-:Y:S02]  /*4160*/  I2FP.F32.S32 R11, R11 ;  /* 0x0000000b000b7245 */ /* 0x000fe40000201400 */
[----:B------:R-:W-:-:S02]  /*4170*/  IABS R16, R16 ;  /* 0x0000001000107213 */ /* 0x000fc40000000000 */
[--C-:B------:R-:W-:Y:S02]  /*4180*/  LOP3.LUT R55, R161, 0x29, R32.reuse, 0xfe, !PT ;  /* 0x00000029a1377812 */ /* 0x100fe400078efe20 */
[----:B------:R-:W-:Y:S02]  /*4190*/  FSEL R63, R63, -INF , !P3 ;  /* 0xff8000003f3f7808 */ /* 0x000fe40005800000 */
[----:B------:R-:W-:Y:S02]  /*41a0*/  FSEL R27, R27, -INF , !P3 ;  /* 0xff8000001b1b7808 */ /* 0x000fe40005800000 */
[----:B------:R-:W-:Y:S01]  /*41b0*/  ISETP.GE.AND P3, PT, R9, R84, PT ;  /* 0x000000540900720c */ /* 0x000fe20003f66270 */
[C---:B------:R-:W-:Y:S01]  /*41c0*/  FFMA.FTZ R9, -R0.reuse, R18, R5 ;  /* 0x0000001200097223 */ /* 0x040fe20000010105 */
[----:B------:R-:W-:Y:S01]  /*41d0*/  I2FP.F32.S32 R16, R16 ;  /* 0x0000001000107245 */ /* 0x000fe20000201400 */
[----:B------:R-:W-:Y:S01]  /*41e0*/  FFMA.FTZ R11, -R0, R11, R57 ;  /* 0x0000000b000b7223 */ /* 0x000fe20000010139 */
[----:B------:R-:W-:Y:S01]  /*41f0*/  ISETP.GE.AND P1, PT, R83, R84, PT ;  /* 0x000000545300720c */ /* 0x000fe20003f26270 */
[----:B------:R-:W-:Y:S01]  /*4200*/  IMAD.IADD R12, R6, 0x1, -R55 ;  /* 0x00000001060c7824 */ /* 0x000fe200078e0a37 */
[----:B------:R-:W-:-:S02]  /*4210*/  LOP3.LUT R35, R161, 0x31, R32, 0xfe, !PT ;  /* 0x00000031a1237812 */ /* 0x000fc400078efe20 */
[----:B------:R-:W-:Y:S01]  /*4220*/  LOP3.LUT R29, R161, 0x38, R32, 0xfe, !PT ;  /* 0x00000038a11d7812 */ /* 0x000fe200078efe20 */
[----:B------:R-:W-:Y:S01]  /*4230*/  FFMA.FTZ R16, -R0, R16, R49 ;  /* 0x0000001000107223 */ /* 0x000fe20000010131 */
[----:B------:R-:W-:Y:S02]  /*4240*/  FSEL R21, R21, -INF , !P1 ;  /* 0xff80000015157808 */ /* 0x000fe40004800000 */
[----:B------:R-:W-:Y:S02]  /*4250*/  FSEL R13, R13, -INF , !P1 ;  /* 0xff8000000d0d7808 */ /* 0x000fe40004800000 */
[----:B------:R-:W-:Y:S02]  /*4260*/  FSEL R15, R15, -INF , !P3 ;  /* 0xff8000000f0f7808 */ /* 0x000fe40005800000 */
[----:B------:R-:W-:Y:S01]  /*4270*/  FSEL R9, R9, -INF , !P3 ;  /* 0xff80000009097808 */ /* 0x000fe20005800000 */
[C---:B------:R-:W-:Y:S01]  /*4280*/  IMAD.IADD R14, R6.reuse, 0x1, -R35 ;  /* 0x00000001060e7824 */ /* 0x040fe200078e0a23 */
[-C--:B------:R-:W-:Y:S01]  /*4290*/  ISETP.GE.AND P2, PT, R79, R84.reuse, PT ;  /* 0x000000544f00720c */ /* 0x080fe20003f46270 */
[----:B------:R-:W-:Y:S01]  /*42a0*/  IMAD.IADD R18, R6, 0x1, -R29 ;  /* 0x0000000106127824 */ /* 0x000fe200078e0a1d */
[----:B------:R-:W-:-:S02]  /*42b0*/  ISETP.GE.AND P1, PT, R71, R84, PT ;  /* 0x000000544700720c */ /* 0x000fc40003f26270 */
[----:B------:R-:W-:Y:S02]  /*42c0*/  LOP3.LUT R5, R161, 0x39, R32, 0xfe, !PT ;  /* 0x00000039a1057812 */ /* 0x000fe400078efe20 */
[----:B------:R-:W-:Y:S02]  /*42d0*/  FSEL R17, R17, -INF , !P4 ;  /* 0xff80000011117808 */ /* 0x000fe40006000000 */
[----:B------:R-:W-:Y:S02]  /*42e0*/  FSEL R11, R11, -INF , !P4 ;  /* 0xff8000000b0b7808 */ /* 0x000fe40006000000 */
[----:B------:R-:W-:Y:S02]  /*42f0*/  ISETP.GE.AND P3, PT, R37, R84, PT ;  /* 0x000000542500720c */ /* 0x000fe40003f66270 */
[----:B------:R-:W-:Y:S01]  /*4300*/  FMNMX3.FTZ R20, R61, R8, R63, !PT ;  /* 0x000000083d147276 */ /* 0x000fe2000781003f */
[C---:B------:R-:W-:Y:S01]  /*4310*/  IMAD.IADD R37, R10.reuse, 0x1, -R37 ;  /* 0x000000010a257824 */ /* 0x040fe200078e0a25 */
[----:B------:R-:W-:Y:S01]  /*4320*/  ISETP.GE.AND P4, PT, R55, R84, PT ;  /* 0x000000543700720c */ /* 0x000fe20003f86270 */
[----:B------:R-:W-:Y:S01]  /*4330*/  IMAD.IADD R55, R10, 0x1, -R55 ;  /* 0x000000010a377824 */ /* 0x000fe200078e0a37 */
[----:B------:R-:W-:-:S02]  /*4340*/  IABS R12, R12 ;  /* 0x0000000c000c7213 */ /* 0x000fc40000000000 */
[----:B------:R-:W-:Y:S02]  /*4350*/  FSEL R45, R45, -INF , !P0 ;  /* 0xff8000002d2d7808 */ /* 0x000fe40004000000 */
[----:B------:R-:W-:Y:S01]  /*4360*/  ISETP.GE.AND P0, PT, R69, R84, PT ;  /* 0x000000544500720c */ /* 0x000fe20003f06270 */
[----:B------:R-:W-:Y:S01]  /*4370*/  IMAD.IADD R6, R6, 0x1, -R5 ;  /* 0x0000000106067824 */ /* 0x000fe200078e0a05 */
[----:B------:R-:W-:Y:S02]  /*4380*/  FSEL R125, R125, -INF , !P2 ;  /* 0xff8000007d7d7808 */ /* 0x000fe40005000000 */
[----:B------:R-:W-:Y:S02]  /*4390*/  FSEL R117, R117, -INF , !P2 ;  /* 0xff80000075757808 */ /* 0x000fe40005000000 */
[----:B------:R-:W-:Y:S02]  /*43a0*/  FSEL R107, R107, -INF , !P1 ;  /* 0xff8000006b6b7808 */ /* 0x000fe40004800000 */
[----:B------:R-:W-:-:S02]  /*43b0*/  FSEL R115, R115, -INF , !P1 ;  /* 0xff80000073737808 */ /* 0x000fc40004800000 */
[----:B------:R-:W-:Y:S02]  /*43c0*/  FMNMX3.FTZ R20, R20, R53, R21, !PT ;  /* 0x0000003514147276 */ /* 0x000fe40007810015 */
[----:B------:R-:W-:Y:S02]  /*43d0*/  FSEL R121, R16, -INF , !P3 ;  /* 0xff80000010797808 */ /* 0x000fe40005800000 */
[-C--:B------:R-:W-:Y:S01]  /*43e0*/  ISETP.GE.AND P2, PT, R35, R84.reuse, PT ;  /* 0x000000542300720c */ /* 0x080fe20003f46270 */
[C---:B------:R-:W-:Y:S01]  /*43f0*/  IMAD.IADD R35, R10.reuse, 0x1, -R35 ;  /* 0x000000010a237824 */ /* 0x040fe200078e0a23 */
[----:B------:R-:W-:Y:S01]  /*4400*/  ISETP.GE.AND P1, PT, R29, R84, PT ;  /* 0x000000541d00720c */ /* 0x000fe20003f26270 */
[----:B------:R-:W-:Y:S01]  /*4410*/  IMAD.IADD R29, R10, 0x1, -R29 ;  /* 0x000000010a1d7824 */ /* 0x000fe200078e0a1d */
[----:B------:R-:W-:Y:S02]  /*4420*/  I2FP.F32.S32 R12, R12 ;  /* 0x0000000c000c7245 */ /* 0x000fe40000201400 */
[----:B------:R-:W-:-:S02]  /*4430*/  FMNMX3.FTZ R16, R39, R4, R27, !PT ;  /* 0x0000000427107276 */ /* 0x000fc4000781001b */
[----:B------:R-:W-:Y:S02]  /*4440*/  IABS R14, R14 ;  /* 0x0000000e000e7213 */ /* 0x000fe40000000000 */
[----:B------:R-:W-:Y:S02]  /*4450*/  IABS R18, R18 ;  /* 0x0000001200127213 */ /* 0x000fe40000000000 */
[----:B------:R-:W-:Y:S02]  /*4460*/  FSEL R123, R123, -INF , !P0 ;  /* 0xff8000007b7b7808 */ /* 0x000fe40004000000 */
[----:B------:R-:W-:Y:S02]  /*4470*/  FSEL R31, R31, -INF , !P0 ;  /* 0xff8000001f1f7808 */ /* 0x000fe40004000000 */
[----:B------:R-:W-:Y:S02]  /*4480*/  IABS R55, R55 ;  /* 0x0000003700377213 */ /* 0x000fe40000000000 */
[----:B------:R-:W-:-:S02]  /*4490*/  IABS R37, R37 ;  /* 0x0000002500257213 */ /* 0x000fc40000000000 */
[----:B------:R-:W-:Y:S01]  /*44a0*/  ISETP.GE.AND P0, PT, R5, R84, PT ;  /* 0x000000540500720c */ /* 0x000fe20003f06270 */
[----:B------:R-:W-:Y:S01]  /*44b0*/  IMAD.IADD R5, R10, 0x1, -R5 ;  /* 0x000000010a057824 */ /* 0x000fe200078e0a05 */
[----:B------:R-:W-:Y:S01]  /*44c0*/  FMNMX3.FTZ R24, R20, R19, R17, !PT ;  /* 0x0000001314187276 */ /* 0x000fe20007810011 */
[----:B------:R-:W-:Y:S01]  /*44d0*/  FFMA.FTZ R7, -R0, R12, R7 ;  /* 0x0000000c00077223 */ /* 0x000fe20000010107 */
[----:B------:R-:W-:Y:S02]  /*44e0*/  FMNMX3.FTZ R16, R16, R25, R13, !PT ;  /* 0x0000001910107276 */ /* 0x000fe4000781000d */
[----:B------:R-:W-:Y:S02]  /*44f0*/  IABS R6, R6 ;  /* 0x0000000600067213 */ /* 0x000fe40000000000 */
[----:B------:R-:W-:Y:S02]  /*4500*/  I2FP.F32.S32 R14, R14 ;  /* 0x0000000e000e7245 */ /* 0x000fe40000201400 */
[----:B------:R-:W-:-:S02]  /*4510*/  I2FP.F32.S32 R18, R18 ;  /* 0x0000001200127245 */ /* 0x000fc40000201400 */
[----:B------:R-:W-:Y:S02]  /*4520*/  I2FP.F32.S32 R10, R55 ;  /* 0x00000037000a7245 */ /* 0x000fe40000201400 */
[----:B------:R-:W-:Y:S02]  /*4530*/  I2FP.F32.S32 R12, R37 ;  /* 0x00000025000c7245 */ /* 0x000fe40000201400 */
[----:B------:R-:W-:Y:S02]  /*4540*/  IABS R35, R35 ;  /* 0x0000002300237213 */ /* 0x000fe40000000000 */
[----:B------:R-:W-:Y:S02]  /*4550*/  IABS R29, R29 ;  /* 0x0000001d001d7213 */ /* 0x000fe40000000000 */
[----:B------:R-:W-:Y:S02]  /*4560*/  FMNMX3.FTZ R24, R24, R15, R125, !PT ;  /* 0x0000000f18187276 */ /* 0x000fe4000781007d */
[----:B------:R-:W-:Y:S01]  /*4570*/  FMNMX3.FTZ R16, R16, R45, R11, !PT ;  /* 0x0000002d10107276 */ /* 0x000fe2000781000b */
[C---:B------:R-:W-:Y:S01]  /*4580*/  FFMA.FTZ R14, -R0.reuse, R14, R51 ;  /* 0x0000000e000e7223 */ /* 0x040fe20000010133 */
[----:B------:R-:W-:Y:S01]  /*4590*/  I2FP.F32.S32 R6, R6 ;  /* 0x0000000600067245 */ /* 0x000fe20000201400 */
[C---:B------:R-:W-:Y:S01]  /*45a0*/  FFMA.FTZ R18, -R0.reuse, R18, R65 ;  /* 0x0000001200127223 */ /* 0x040fe20000010141 */
[----:B------:R-:W-:Y:S01]  /*45b0*/  IABS R22, R5 ;  /* 0x0000000500167213 */ /* 0x000fe20000000000 */
[C---:B------:R-:W-:Y:S01]  /*45c0*/  FFMA.FTZ R10, -R0.reuse, R10, R23 ;  /* 0x0000000a000a7223 */ /* 0x040fe20000010117 */
[----:B------:R-:W-:Y:S01]  /*45d0*/  I2FP.F32.S32 R5, R35 ;  /* 0x0000002300057245 */ /* 0x000fe20000201400 */
[----:B------:R-:W-:Y:S01]  /*45e0*/  FFMA.FTZ R12, -R0, R12, R59 ;  /* 0x0000000c000c7223 */ /* 0x000fe2000001013b */
[----:B------:R-:W-:-:S02]  /*45f0*/  I2FP.F32.S32 R20, R29 ;  /* 0x0000001d00147245 */ /* 0x000fc40000201400 */
[----:B------:R-:W-:Y:S02]  /*4600*/  FSEL R113, R7, -INF , !P4 ;  /* 0xff80000007717808 */ /* 0x000fe40006000000 */
[----:B------:R-:W-:Y:S02]  /*4610*/  FMNMX3.FTZ R24, R24, R107, R123, !PT ;  /* 0x0000006b18187276 */ /* 0x000fe4000781007b */
[----:B------:R-:W-:Y:S01]  /*4620*/  FMNMX3.FTZ R16, R16, R9, R117, !PT ;  /* 0x0000000910107276 */ /* 0x000fe20007810075 */
[C---:B------:R-:W-:Y:S01]  /*4630*/  FFMA.FTZ R6, -R0.reuse, R6, R67 ;  /* 0x0000000600067223 */ /* 0x040fe20000010143 */
[----:B------:R-:W-:Y:S01]  /*4640*/  I2FP.F32.S32 R22, R22 ;  /* 0x0000001600167245 */ /* 0x000fe20000201400 */
[----:B------:R-:W-:Y:S01]  /*4650*/  FFMA.FTZ R47, -R0, R5, R47 ;  /* 0x00000005002f7223 */ /* 0x000fe2000001012f */
        /* <DEDUP_REMOVED lines=24> */
[----:B------:R-:W-:Y:S01]  /*47e0*/  IMAD R112, R77, 0x2, R140 ;  /* 0x000000024d707824 */ /* 0x000fe200078e028c */
[----:B-1----:R-:W-:-:S03]  /*47f0*/  FMNMX.FTZ R87, R6, R87, !PT ;  /* 0x0000005706577209 */ /* 0x002fc60007810000 */
[C---:B------:R-:W-:Y:S01]  /*4800*/  VIADD R5, R112.reuse, 0x6000 ;  /* 0x0000600070057836 */ /* 0x040fe20000000000 */
[----:B------:R-:W1:Y:S01]  /*4810*/  LDSM.16.MT88.4 R76, [R112+0x6000] ;  /* 0x00600000704c783b */ /* 0x000e620000004200 */
[----:B------:R-:W-:Y:S01]  /*4820*/  FSETP.NEU.FTZ.AND P0, PT, R87, -INF , PT ;  /* 0xff8000005700780b */ /* 0x000fe20003f1d000 */
[----:B---3--:R-:W-:Y:S01]  /*4830*/  FMUL.FTZ R124, R103, R87 ;  /* 0x00000057677c7220 */ /* 0x008fe20000410000 */
[----:B--2---:R-:W-:Y:S01]  /*4840*/  FMNMX.FTZ R86, R7, R86, !PT ;  /* 0x0000005607567209 */ /* 0x004fe20007810000 */
[----:B------:R-:W-:-:S03]  /*4850*/  VIADD R98, R112, 0x6020 ;  /* 0x0000602070627836 */ /* 0x000fc60000000000 */
[----:B------:R-:W-:Y:S01]  /*4860*/  FSEL R124, R124, RZ, P0 ;  /* 0x000000ff7c7c7208 */ /* 0x000fe20000000000 */
[----:B------:R-:W-:Y:S01]  /*4870*/  @P6 VIADD R98, R5, 0xffffffe0 ;  /* 0xffffffe005626836 */ /* 0x000fe20000000000 */
[----:B------:R-:W-:Y:S01]  /*4880*/  FSETP.NEU.FTZ.AND P0, PT, R86, -INF , PT ;  /* 0xff8000005600780b */ /* 0x000fe20003f1d000 */
[----:B------:R-:W-:Y:S01]  /*4890*/  FMUL.FTZ R108, R103, R86 ;  /* 0x00000056676c7220 */ /* 0x000fe20000410000 */
[----:B------:R-:W-:Y:S01]  /*48a0*/  LDSM.16.MT88.4 R40, [R112+0x8000] ;  /* 0x008000007028783b */ /* 0x000fe20000004200 */
[----:B------:R-:W-:-:S03]  /*48b0*/  FFMA.FTZ R90, R53, R103, -R124 ;  /* 0x00000067355a7223 */ /* 0x000fc6000001087c */
[----:B------:R-:W-:Y:S01]  /*48c0*/  FSEL R108, R108, RZ, P0 ;  /* 0x000000ff6c6c7208 */ /* 0x000fe20000000000 */
[----:B------:R-:W2:Y:S01]  /*48d0*/  LDSM.16.MT88.4 R52, [R98+0x1000] ;  /* 0x001000006234783b */ /* 0x000ea20000004200 */
[-CC-:B------:R-:W-:Y:S01]  /*48e0*/  FFMA.FTZ R97, R61, R103.reuse, -R124.reuse ;  /* 0x000000673d617223 */ /* 0x180fe2000001087c */
[-C--:B------:R-:W-:Y:S02]  /*48f0*/  FFMA.FTZ R91, R63, R103.reuse, -R124 ;  /* 0x000000673f5b7223 */ /* 0x080fe4000001087c */
[----:B------:R-:W3:Y:S01]  /*4900*/  LDSM.16.MT88.4 R68, [R98] ;  /* 0x000000006244783b */ /* 0x000ee20000004200 */
[-C--:B------:R-:W-:Y:S01]  /*4910*/  FFMA.FTZ R94, R4, R103.reuse, -R108 ;  /* 0x00000067045e7223 */ /* 0x080fe2000001086c */
[-C--:B------:R-:W-:Y:S02]  /*4920*/  FFMA.FTZ R96, R8, R103.reuse, -R124 ;  /* 0x0000006708607223 */ /* 0x080fe4000001087c */
[----:B------:R-:W4:Y:S01]  /*4930*/  LDSM.16.MT88.4 R60, [R112+0x7000] ;  /* 0x00700000703c783b */ /* 0x000f220000004200 */
[-CC-:B------:R-:W-:Y:S01]  /*4940*/  FFMA.FTZ R95, R39, R103.reuse, -R108.reuse ;  /* 0x00000067275f7223 */ /* 0x180fe2000001086c */
[-CC-:B------:R-:W-:Y:S01]  /*4950*/  FFMA.FTZ R35, R27, R103.reuse, -R108.reuse ;  /* 0x000000671b237223 */ /* 0x180fe2000001086c */
[-C--:B------:R-:W-:Y:S01]  /*4960*/  FFMA.FTZ R34, R25, R103.reuse, -R108 ;  /* 0x0000006719227223 */ /* 0x080fe2000001086c */
[----:B------:R-:W5:Y:S01]  /*4970*/  LDSM.16.MT88.4 R4, [R98+0x2000] ;  /* 0x002000006204783b */ /* 0x000f620000004200 */
[----:B------:R-:W-:Y:S03]  /*4980*/  MUFU.EX2 R97, R97 ;  /* 0x0000006100617308 */ /* 0x000fe60000000800 */
[----:B------:R-:W5:Y:S01]  /*4990*/  LDSM.16.MT88.4 R24, [R112+0x6400] ;  /* 0x006400007018783b */ /* 0x000f620000004200 */
[----:B------:R-:W1:Y:S04]  /*49a0*/  MUFU.EX2 R96, R96 ;  /* 0x0000006000607308 */ /* 0x000e680000000800 */
[----:B------:R-:W-:Y:S04]  /*49b0*/  MUFU.EX2 R91, R91 ;  /* 0x0000005b005b7308 */ /* 0x000fe80000000800 */
[----:B------:R-:W2:Y:S04]  /*49c0*/  MUFU.EX2 R90, R90 ;  /* 0x0000005a005a7308 */ /* 0x000ea80000000800 */
[----:B------:R-:W-:Y:S04]  /*49d0*/  MUFU.EX2 R95, R95 ;  /* 0x0000005f005f7308 */ /* 0x000fe80000000800 */
[----:B------:R-:W3:Y:S04]  /*49e0*/  MUFU.EX2 R94, R94 ;  /* 0x0000005e005e7308 */ /* 0x000ee80000000800 */
[----:B------:R-:W-:Y:S04]  /*49f0*/  MUFU.EX2 R35, R35 ;  /* 0x0000002300237308 */ /* 0x000fe80000000800 */
[----:B------:R-:W4:Y:S01]  /*4a00*/  MUFU.EX2 R34, R34 ;  /* 0x0000002200227308 */ /* 0x000f220000000800 */
[-C--:B------:R-:W-:Y:S01]  /*4a10*/  FFMA.FTZ R92, R15, R103.reuse, -R124 ;  /* 0x000000670f5c7223 */ /* 0x080fe2000001087c */
[----:B------:R-:W-:-:S02]  /*4a20*/  FFMA.FTZ R101, R13, R103, -R108 ;  /* 0x000000670d657223 */ /* 0x000fc4000001086c */
[----:B------:R-:W5:Y:S01]  /*4a30*/  LDSM.16.MT88.4 R12, [R98+0x1400] ;  /* 0x00140000620c783b */ /* 0x000f620000004200 */
[----:B-1----:R-:W-:Y:S01]  /*4a40*/  F2FP.BF16.F32.PACK_AB R48, R96, R97 ;  /* 0x000000616030723e */ /* 0x002fe200000010ff */
[--C-:B------:R-:W-:Y:S01]  /*4a50*/  FFMA.FTZ R93, R21, R103, -R124.reuse ;  /* 0x00000067155d7223 */ /* 0x100fe2000001087c */
[----:B--2---:R-:W-:Y:S01]  /*4a60*/  F2FP.BF16.F32.PACK_AB R50, R90, R91 ;  /* 0x0000005b5a32723e */ /* 0x004fe200000010ff */
[--C-:B------:R-:W-:Y:S01]  /*4a70*/  FFMA.FTZ R102, R19, R103, -R124.reuse ;  /* 0x0000006713667223 */ /* 0x100fe2000001087c */
[----:B---3--:R-:W-:Y:S01]  /*4a80*/  F2FP.BF16.F32.PACK_AB R49, R94, R95 ;  /* 0x0000005f5e31723e */ /* 0x008fe200000010ff */
[-C--:B------:R-:W-:Y:S01]  /*4a90*/  FFMA.FTZ R89, R17, R103.reuse, -R124 ;  /* 0x0000006711597223 */ /* 0x080fe2000001087c */
[-CC-:B------:R-:W-:Y:S01]  /*4aa0*/  FFMA.FTZ R104, R45, R103.reuse, -R108.reuse ;  /* 0x000000672d687223 */ /* 0x180fe2000001086c */
[-CC-:B------:R-:W-:Y:S01]  /*4ab0*/  FFMA.FTZ R100, R11, R103.reuse, -R108.reuse ;  /* 0x000000670b647223 */ /* 0x180fe2000001086c */
[----:B------:R-:W-:Y:S01]  /*4ac0*/  FFMA.FTZ R99, R9, R103, -R108 ;  /* 0x0000006709637223 */ /* 0x000fe2000001086c */
[----:B----4-:R-:W-:Y:S01]  /*4ad0*/  F2FP.BF16.F32.PACK_AB R51, R34, R35 ;  /* 0x000000232233723e */ /* 0x010fe200000010ff */
[----:B------:R-:W-:Y:S01]  /*4ae0*/  MUFU.EX2 R93, R93 ;  /* 0x0000005d005d7308 */ /* 0x000fe20000000800 */
[----:B------:R-:W1:Y:S03]  /*4af0*/  LDSM.16.MT88.4 R8, [R112+0x8400] ;  /* 0x008400007008783b */ /* 0x000e660000004200 */
[----:B------:R-:W2:Y:S01]  /*4b00*/  MUFU.EX2 R102, R102 ;  /* 0x0000006600667308 */ /* 0x000ea20000000800 */
[----:B------:R-:W3:Y:S01]  /*4b10*/  LDSM.16.MT88.4 R20, [R98+0x400] ;  /* 0x000400006214783b */ /* 0x000ee20000004200 */
[C---:B------:R-:W-:Y:S02]  /*4b20*/  HMMA.16816.F32.BF16 R80, R48.reuse, R76, RZ ;  /* 0x0000004c3050723c */ /* 0x040fe400000418ff */
[----:B------:R-:W-:Y:S01]  /*4b30*/  MUFU.EX2 R89, R89 ;  /* 0x0000005900597308 */ /* 0x000fe20000000800 */
[----:B------:R-:W4:Y:S03]  /*4b40*/  LDSM.16.MT88.4 R16, [R112+0x7400] ;  /* 0x007400007010783b */ /* 0x000f260000004200 */
[----:B------:R-:W-:Y:S02]  /*4b50*/  MUFU.EX2 R92, R92 ;  /* 0x0000005c005c7308 */ /* 0x000fe40000000800 */
[C---:B------:R-:W-:Y:S02]  /*4b60*/  HMMA.16816.F32.BF16 R76, R48.reuse, R78, RZ ;  /* 0x0000004e304c723c */ /* 0x040fe400000418ff */
[----:B------:R-:W-:Y:S04]  /*4b70*/  MUFU.EX2 R101, R101 ;  /* 0x0000006500657308 */ /* 0x000fe80000000800 */
[----:B------:R-:W2:Y:S04]  /*4b80*/  MUFU.EX2 R104, R104 ;  /* 0x0000006800687308 */ /* 0x000ea80000000800 */
        /* <DEDUP_REMOVED lines=10> */
[----:B-----5:R-:W-:Y:S01]  /*4c30*/  HMMA.16816.F32.BF16 R44, R48, R4, RZ ;  /* 0x00000004302c723c */ /* 0x020fe200000418ff */
[----:B--2---:R-:W-:-:S02]  /*4c40*/  F2FP.BF16.F32.PACK_AB R4, R102, R93 ;  /* 0x0000005d6604723e */ /* 0x004fc400000010ff */
[----:B------:R-:W-:-:S05]  /*4c50*/  F2FP.BF16.F32.PACK_AB R5, R104, R101 ;  /* 0x000000656805723e */ /* 0x000fca00000010ff */
        /* <DEDUP_REMOVED lines=17> */
[C---:B------:R-:W-:Y:S01]  /*4d70*/  HMMA.16816.F32.BF16 R36, R4.reuse, R8, R36 ;  /* 0x000000080424723c */ /* 0x040fe20000041824 */
[----:B------:R-:W-:Y:S01]  /*4d80*/  MUFU.EX2 R114, R114 ;  /* 0x0000007200727308 */ /* 0x000fe20000000800 */
[----:B------:R-:W-:Y:S06]  /*4d90*/  LDSM.16.MT88.4 R28, [R112+0x8800] ;  /* 0x00880000701c783b */ /* 0x000fec0000004200 */
[C---:B------:R-:W-:Y:S01]  /*4da0*/  HMMA.16816.F32.BF16 R40, R4.reuse, R10, R40 ;  /* 0x0000000a0428723c */ /* 0x040fe20000041828 */
[----:B------:R-:W5:Y:S01]  /*4db0*/  LDSM.16.MT88.4 R8, [R98+0x1800] ;  /* 0x001800006208783b */ /* 0x000f620000004200 */
[----:B------:R-:W2:Y:S04]  /*4dc0*/  MUFU.EX2 R107, R125 ;  /* 0x0000007d006b7308 */ /* 0x000ea80000000800 */
[----:B------:R-:W-:Y:S02]  /*4dd0*/  MUFU.EX2 R110, R110 ;  /* 0x0000006e006e7308 */ /* 0x000fe40000000800 */
[C---:B---3--:R-:W-:Y:S02]  /*4de0*/  HMMA.16816.F32.BF16 R72, R4.reuse, R20, R72 ;  /* 0x000000140448723c */ /* 0x048fe40000041848 */
[----:B------:R-:W3:Y:S04]  /*4df0*/  MUFU.EX2 R113, R113 ;  /* 0x0000007100717308 */ /* 0x000ee80000000800 */
[----:B------:R3:W-:Y:S02]  /*4e00*/  MUFU.EX2 R115, R123 ;  /* 0x0000007b00737308 */ /* 0x0007e40000000800 */
[C---:B------:R-:W-:Y:S01]  /*4e10*/  HMMA.16816.F32.BF16 R68, R4.reuse, R22, R68 ;  /* 0x000000160444723c */ /* 0x040fe20000041844 */
[----:B------:R-:W-:Y:S01]  /*4e20*/  LDSM.16.MT88.4 R20, [R112+0x6800] ;  /* 0x006800007014783b */ /* 0x000fe20000004200 */
[----:B------:R-:W3:Y:S04]  /*4e30*/  MUFU.EX2 R122, R122 ;  /* 0x0000007a007a7308 */ /* 0x000ee80000000800 */
[----:B------:R-:W-:Y:S04]  /*4e40*/  MUFU.EX2 R117, R117 ;  /* 0x0000007500757308 */ /* 0x000fe80000000800 */
[----:B------:R-:W5:Y:S01]  /*4e50*/  MUFU.EX2 R116, R116 ;  /* 0x0000007400747308 */ /* 0x000f620000000800 */
[C---:B----4-:R-:W-:Y:S08]  /*4e60*/  HMMA.16816.F32.BF16 R64, R4.reuse, R16, R64 ;  /* 0x000000100440723c */ /* 0x050ff00000041840 */
[C---:B------:R-:W-:Y:S01]  /*4e70*/  HMMA.16816.F32.BF16 R60, R4.reuse, R18, R60 ;  /* 0x00000012043c723c */ /* 0x040fe2000004183c */
[----:B------:R-:W4:Y:S07]  /*4e80*/  LDSM.16.MT88.4 R16, [R112+0x7800] ;  /* 0x007800007010783b */ /* 0x000f2e0000004200 */
[C---:B-1----:R-:W-:Y:S08]  /*4e90*/  HMMA.16816.F32.BF16 R44, R4.reuse, R24, R44 ;  /* 0x00000018042c723c */ /* 0x042ff0000004182c */
[----:B------:R-:W-:Y:S01]  /*4ea0*/  HMMA.16816.F32.BF16 R48, R4, R26, R48 ;  /* 0x0000001a0430723c */ /* 0x000fe20000041830 */
[----:B--2---:R-:W-:Y:S01]  /*4eb0*/  F2FP.BF16.F32.PACK_AB R4, R114, R107 ;  /* 0x0000006b7204723e */ /* 0x004fe200000010ff */
[----:B---3--:R-:W-:Y:S01]  /*4ec0*/  FFMA.FTZ R123, R111, R103, -R108 ;  /* 0x000000676f7b7223 */ /* 0x008fe2000001086c */
[----:B------:R-:W-:-:S02]  /*4ed0*/  F2FP.BF16.F32.PACK_AB R6, R113, R110 ;  /* 0x0000006e7106723e */ /* 0x000fc400000010ff */
[----:B------:R-:W-:Y:S02]  /*4ee0*/  F2FP.BF16.F32.PACK_AB R5, R122, R115 ;  /* 0x000000737a05723e */ /* 0x000fe400000010ff */
[----:B-----5:R-:W-:Y:S01]  /*4ef0*/  F2FP.BF16.F32.PACK_AB R7, R116, R117 ;  /* 0x000000757407723e */ /* 0x020fe200000010ff */
[----:B------:R-:W-:Y:S01]  /*4f00*/  FADD.FTZ R96, R97, R96 ;  /* 0x0000006061607221 */ /* 0x000fe20000010000 */
[----:B------:R-:W-:Y:S01]  /*4f10*/  FADD.FTZ R94, R95, R94 ;  /* 0x0000005e5f5e7221 */ /* 0x000fe20000010000 */
[----:B------:R-:W-:Y:S04]  /*4f20*/  LDSM.16.MT88.4 R24, [R112+0x6c00] ;  /* 0x006c00007018783b */ /* 0x000fe80000004200 */
[C---:B------:R-:W-:Y:S08]  /*4f30*/  HMMA.16816.F32.BF16 R72, R4.reuse, R12, R72 ;  /* 0x0000000c0448723c */ /* 0x040ff00000041848 */
[C---:B------:R-:W-:Y:S01]  /*4f40*/  HMMA.16816.F32.BF16 R68, R4.reuse, R14, R68 ;  /* 0x0000000e0444723c */ /* 0x040fe20000041844 */
[----:B------:R-:W1:Y:S07]  /*4f50*/  LDSM.16.MT88.4 R12, [R98+0x2800] ;  /* 0x00280000620c783b */ /* 0x000e6e0000004200 */
        /* <DEDUP_REMOVED lines=8> */
[-CC-:B------:R-:W-:Y:S01]  /*4fe0*/  FFMA.FTZ R18, R121, R103.reuse, -R124.reuse ;  /* 0x0000006779127223 */ /* 0x180fe2000001087c */
[-C--:B------:R-:W-:Y:S01]  /*4ff0*/  FFMA.FTZ R121, R118, R103.reuse, -R124 ;  /* 0x0000006776797223 */ /* 0x080fe2000001087c */
[----:B------:R-:W-:Y:S05]  /*5000*/  MUFU.EX2 R120, R16 ;  /* 0x0000001000787308 */ /* 0x000fea0000000800 */
[C---:B------:R-:W-:Y:S01]  /*5010*/  HMMA.16816.F32.BF16 R36, R4.reuse, R28, R36 ;  /* 0x0000001c0424723c */ /* 0x040fe20000041824 */
[-CC-:B------:R-:W-:Y:S01]  /*5020*/  FFMA.FTZ R29, R105, R103.reuse, -R108.reuse ;  /* 0x00000067691d7223 */ /* 0x180fe2000001086c */
[----:B------:R-:W-:Y:S01]  /*5030*/  FFMA.FTZ R103, R106, R103, -R108 ;  /* 0x000000676a677223 */ /* 0x000fe2000001086c */
[----:B------:R-:W3:Y:S04]  /*5040*/  MUFU.EX2 R119, R18 ;  /* 0x0000001200777308 */ /* 0x000ee80000000800 */
[----:B------:R4:W-:Y:S01]  /*5050*/  MUFU.EX2 R118, R17 ;  /* 0x0000001100767308 */ /* 0x0009e20000000800 */
[C---:B------:R-:W-:Y:S03]  /*5060*/  HMMA.16816.F32.BF16 R40, R4.reuse, R30, R40 ;  /* 0x0000001e0428723c */ /* 0x040fe60000041828 */
[----:B------:R-:W5:Y:S04]  /*5070*/  MUFU.EX2 R121, R121 ;  /* 0x0000007900797308 */ /* 0x000f680000000800 */
[----:B------:R-:W-:Y:S04]  /*5080*/  MUFU.EX2 R109, R123 ;  /* 0x0000007b006d7308 */ /* 0x000fe80000000800 */
[----:B------:R-:W2:Y:S01]  /*5090*/  MUFU.EX2 R28, R111 ;  /* 0x0000006f001c7308 */ /* 0x000ea20000000800 */
[----:B----4-:R-:W4:Y:S03]  /*50a0*/  LDSM.16.MT88.4 R16, [R98+0xc00] ;  /* 0x000c00006210783b */ /* 0x010f260000004200 */
[----:B------:R-:W-:Y:S04]  /*50b0*/  MUFU.EX2 R29, R29 ;  /* 0x0000001d001d7308 */ /* 0x000fe80000000800 */
[----:B------:R-:W2:Y:S01]  /*50c0*/  MUFU.EX2 R30, R103 ;  /* 0x00000067001e7308 */ /* 0x000ea20000000800 */
[C---:B-1----:R-:W-:Y:S08]  /*50d0*/  HMMA.16816.F32.BF16 R44, R4.reuse, R12, R44 ;  /* 0x0000000c042c723c */ /* 0x042ff0000004182c */
[C---:B------:R-:W-:Y:S01]  /*50e0*/  HMMA.16816.F32.BF16 R48, R4.reuse, R14, R48 ;  /* 0x0000000e0430723c */ /* 0x040fe20000041830 */
[----:B------:R-:W1:Y:S07]  /*50f0*/  LDSM.16.MT88.4 R12, [R98+0x1c00] ;  /* 0x001c0000620c783b */ /* 0x000e6e0000004200 */
[C---:B------:R-:W-:Y:S08]  /*5100*/  HMMA.16816.F32.BF16 R80, R4.reuse, R20, R80 ;  /* 0x000000140450723c */ /* 0x040ff00000041850 */
[----:B------:R-:W-:Y:S01]  /*5110*/  HMMA.16816.F32.BF16 R76, R4, R22, R76 ;  /* 0x00000016044c723c */ /* 0x000fe2000004184c */
[----:B---3--:R-:W-:Y:S01]  /*5120*/  F2FP.BF16.F32.PACK_AB R4, R120, R119 ;  /* 0x000000777804723e */ /* 0x008fe200000010ff */
[----:B------:R-:W-:Y:S01]  /*5130*/  FADD.FTZ R91, R91, R96 ;  /* 0x000000605b5b7221 */ /* 0x000fe20000010000 */
[----:B-----5:R-:W-:Y:S01]  /*5140*/  F2FP.BF16.F32.PACK_AB R6, R121, R118 ;  /* 0x000000767906723e */ /* 0x020fe200000010ff */
        /* <DEDUP_REMOVED lines=19> */
[----:B------:R-:W-:-:S03]  /*5280*/  FADD.FTZ R13, R107, R92 ;  /* 0x0000005c6b0d7221 */ /* 0x000fc60000010000 */
        /* <DEDUP_REMOVED lines=37> */
.L_x_8872:
        /* <DEDUP_REMOVED lines=80> */
.L_x_8867:
[----:B------:R-:W-:Y:S05]  /*59e0*/  BSYNC.RECONVERGENT B0 ;  /* 0x0000000000007941 */ /* 0x000fea0003800200 */
.L_x_8866:
[----:B------:R-:W1:Y:S01]  /*59f0*/  S2UR UR6, SR_CgaCtaId ;  /* 0x00000000000679c3 */ /* 0x000e620000008800 */
[C---:B------:R-:W-:Y:S01]  /*5a00*/  SHF.L.U32 R147, R136.reuse, 0x3, RZ ;  /* 0x0000000388937819 */ /* 0x040fe200000006ff */
[----:B------:R-:W-:Y:S01]  /*5a10*/  UMOV UR7, 0x400 ;  /* 0x0000040000077882 */ /* 0x000fe20000000000 */
[C---:B------:R-:W-:Y:S01]  /*5a20*/  LOP3.LUT R162, R136.reuse, 0x18, RZ, 0xc0, !PT ;  /* 0x0000001888a27812 */ /* 0x040fe200078ec0ff */
[C---:B------:R-:W-:Y:S01]  /*5a30*/  IMAD.SHL.U32 R93, R136.reuse, 0x10, RZ ;  /* 0x00000010885d7824 */ /* 0x040fe200078e00ff */
[C---:B------:R-:W-:Y:S01]  /*5a40*/  LOP3.LUT R89, R147.reuse, 0xc0, RZ, 0xc0, !PT ;  /* 0x000000c093597812 */ /* 0x040fe200078ec0ff */
[----:B------:R-:W-:Y:S01]  /*5a50*/  IMAD.SHL.U32 R142, R136, 0x20, RZ ;  /* 0x00000020888e7824 */ /* 0x000fe200078e00ff */
[----:B------:R-:W-:Y:S01]  /*5a60*/  LOP3.LUT R146, R147, 0x18, RZ, 0xc0, !PT ;  /* 0x0000001893927812 */ /* 0x000fe200078ec0ff */
[----:B------:R-:W-:Y:S01]  /*5a70*/  BSSY.RECONVERGENT B1, `(.L_x_8868) ;  /* 0x000014a000017945 */ /* 0x000fe20003800200 */
[----:B------:R-:W-:Y:S02]  /*5a80*/  LOP3.LUT R162, R89, R162, RZ, 0xfc, !PT ;  /* 0x000000a259a27212 */ /* 0x000fe400078efcff */
[----:B------:R-:W-:Y:S02]  /*5a90*/  ISETP.GE.AND P5, PT, R146, R163, PT ;  /* 0x000000a39200720c */ /* 0x000fe40003fa6270 */
[----:B------:R-:W-:Y:S02]  /*5aa0*/  LOP3.LUT R89, R162, R146, RZ, 0x3c, !PT ;  /* 0x00000092a2597212 */ /* 0x000fe400078e3cff */
[----:B------:R-:W-:Y:S02]  /*5ab0*/  LOP3.LUT R90, R147, 0x1f20, RZ, 0xc0, !PT ;  /* 0x00001f20935a7812 */ /* 0x000fe400078ec0ff */
        /* <DEDUP_REMOVED lines=85> */
[C---:B-1----:R-:W-:Y:S08]  /*6010*/  HMMA.16816.F32.BF16 R28, R96.reuse, R112, RZ ;  /* 0x00000070601c723c */ /* 0x042ff000000418ff */
[----:B------:R-:W-:Y:S01]  /*6020*/  HMMA.16816.F32.BF16 R32, R96, R114, RZ ;  /* 0x000000726020723c */ /* 0x000fe200000418ff */
[----:B------:R-:W1:Y:S06]  /*6030*/  LDSM.16.M88.4 R96, [R87+0x4400] ;  /* 0x004400005760783b */ /* 0x000e6c0000000200 */
[----:B------:R-:W4:Y:S01]  /*6040*/  LDSM.16.M88.4 R112, [R87+0x4c00] ;  /* 0x004c00005770783b */ /* 0x000f220000000200 */
        /* <DEDUP_REMOVED lines=13> */
[C---:B------:R-:W-:Y:S05]  /*6120*/  HMMA.16816.F32.BF16 R4, R104.reuse, R132, R4 ;  /* 0x000000846804723c */ /* 0x040fea0000041804 */
[----:B------:R-:W-:Y:S03]  /*6130*/  LDSM.16.M88.4 R88, [R88+0x2000] ;  /* 0x002000005858783b */ /* 0x000fe60000000200 */
[C---:B------:R-:W-:Y:S08]  /*6140*/  HMMA.16816.F32.BF16 R8, R104.reuse, R134, R8 ;  /* 0x000000866808723c */ /* 0x040ff00000041808 */
[C---:B-1----:R-:W-:Y:S08]  /*6150*/  HMMA.16816.F32.BF16 R12, R104.reuse, R96, R12 ;  /* 0x00000060680c723c */ /* 0x042ff0000004180c */
[C---:B------:R-:W-:Y:S01]  /*6160*/  HMMA.16816.F32.BF16 R16, R104.reuse, R98, R16 ;  /* 0x000000626810723c */ /* 0x040fe20000041810 */
[----:B------:R-:W1:Y:S07]  /*6170*/  LDSM.16.M88.4 R96, [R86+0x4c00] ;  /* 0x004c00005660783b */ /* 0x000e6e0000000200 */
[C---:B------:R-:W-:Y:S08]  /*6180*/  HMMA.16816.F32.BF16 R20, R104.reuse, R108, R20 ;  /* 0x0000006c6814723c */ /* 0x040ff00000041814 */
[C---:B------:R-:W-:Y:S01]  /*6190*/  HMMA.16816.F32.BF16 R24, R104.reuse, R110, R24 ;  /* 0x0000006e6818723c */ /* 0x040fe20000041818 */
[----:B------:R-:W3:Y:S06]  /*61a0*/  LDSM.16.M88.4 R108, [R93+0x2000] ;  /* 0x002000005d6c783b */ /* 0x000eec0000000200 */
[----:B------:R-:W-:Y:S01]  /*61b0*/  LDSM.16.M88.4 R92, [R86+0x5000] ;  /* 0x00500000565c783b */ /* 0x000fe20000000200 */
[C---:B----4-:R-:W-:Y:S08]  /*61c0*/  HMMA.16816.F32.BF16 R28, R104.reuse, R112, R28 ;  /* 0x00000070681c723c */ /* 0x050ff0000004181c */
[----:B------:R-:W-:Y:S01]  /*61d0*/  HMMA.16816.F32.BF16 R32, R104, R114, R32 ;  /* 0x000000726820723c */ /* 0x000fe20000041820 */
[----:B------:R-:W4:Y:S06]  /*61e0*/  LDSM.16.M88.4 R104, [R87+0x5400] ;  /* 0x005400005768783b */ /* 0x000f2c0000000200 */
[----:B------:R-:W4:Y:S01]  /*61f0*/  LDSM.16.M88.4 R112, [R87+0x5800] ;  /* 0x005800005770783b */ /* 0x000f220000000200 */
[C---:B--2---:R-:W-:Y:S08]  /*6200*/  HMMA.16816.F32.BF16 R4, R100.reuse, R116, R4 ;  /* 0x000000746404723c */ /* 0x044ff00000041804 */
[C---:B------:R-:W-:Y:S01]  /*6210*/  HMMA.16816.F32.BF16 R8, R100.reuse, R118, R8 ;  /* 0x000000766408723c */ /* 0x040fe20000041808 */
[----:B------:R-:W2:Y:S07]  /*6220*/  LDSM.16.M88.4 R116, [R87+0x5c00] ;  /* 0x005c00005774783b */ /* 0x000eae0000000200 */
[C---:B------:R-:W-:Y:S08]  /*6230*/  HMMA.16816.F32.BF16 R12, R100.reuse, R120, R12 ;  /* 0x00000078640c723c */ /* 0x040ff0000004180c */
[C---:B------:R-:W-:Y:S08]  /*6240*/  HMMA.16816.F32.BF16 R16, R100.reuse, R122, R16 ;  /* 0x0000007a6410723c */ /* 0x040ff00000041810 */
[C---:B------:R-:W-:Y:S08]  /*6250*/  HMMA.16816.F32.BF16 R20, R100.reuse, R124, R20 ;  /* 0x0000007c6414723c */ /* 0x040ff00000041814 */
[C---:B------:R-:W-:Y:S08]  /*6260*/  HMMA.16816.F32.BF16 R24, R100.reuse, R126, R24 ;  /* 0x0000007e6418723c */ /* 0x040ff00000041818 */
[C---:B-1----:R-:W-:Y:S08]  /*6270*/  HMMA.16816.F32.BF16 R28, R100.reuse, R96, R28 ;  /* 0x00000060641c723c */ /* 0x042ff0000004181c */
        /* <DEDUP_REMOVED lines=8> */
[C---:B--2---:R-:W-:Y:S08]  /*6300*/  HMMA.16816.F32.BF16 R28, R108.reuse, R116, R28 ;  /* 0x000000746c1c723c */ /* 0x044ff0000004181c */
        /* <DEDUP_REMOVED lines=26> */
[-C--:B------:R-:W-:Y:S07]  /*64b0*/  FMUL.FTZ R191, R16, R174.reuse ;  /* 0x000000ae10bf7220 */ /* 0x080fee0000410000 */
[----:B------:R4:W1:Y:S01]  /*64c0*/  MUFU.TANH R118, R184 ;  /* 0x000000b800767308 */ /* 0x0008620000002400 */
[C---:B--2---:R-:W-:Y:S09]  /*64d0*/  HMMA.16816.F32.BF16 R20, R88.reuse, R92, R20 ;  /* 0x0000005c5814723c */ /* 0x044ff20000041814 */
[----:B------:R2:W1:Y:S01]  /*64e0*/  MUFU.TANH R134, R180 ;  /* 0x000000b400867308 */ /* 0x0004620000002400 */
[C---:B------:R-:W-:Y:S03]  /*64f0*/  HMMA.16816.F32.BF16 R24, R88.reuse, R94, R24 ;  /* 0x0000005e5818723c */ /* 0x040fe60000041818 */
[-C--:B-----5:R-:W-:Y:S06]  /*6500*/  FMUL.FTZ R182, R19, R174.reuse ;  /* 0x000000ae13b67220 */ /* 0x0a0fec0000410000 */
[----:B------:R5:W1:Y:S01]  /*6510*/  MUFU.TANH R116, R186 ;  /* 0x000000ba00747308 */ /* 0x000a620000002400 */
[C---:B---3--:R-:W-:Y:S03]  /*6520*/  HMMA.16816.F32.BF16 R28, R88.reuse, R96, R28 ;  /* 0x00000060581c723c */ /* 0x048fe6000004181c */
[-C--:B------:R-:W-:Y:S01]  /*6530*/  FMUL.FTZ R92, R20, R174.reuse ;  /* 0x000000ae145c7220 */ /* 0x080fe20000410000 */
[-C--:B----4-:R-:W-:Y:S01]  /*6540*/  FMUL.FTZ R184, R23, R174.reuse ;  /* 0x000000ae17b87220 */ /* 0x090fe20000410000 */
[-C--:B------:R-:W-:Y:S04]  /*6550*/  FMUL.FTZ R188, R21, R174.reuse ;  /* 0x000000ae15bc7220 */ /* 0x080fe80000410000 */
[----:B------:R3:W4:Y:S01]  /*6560*/  MUFU.TANH R132, R92 ;  /* 0x0000005c00847308 */ /* 0x0007220000002400 */
[----:B------:R-:W-:Y:S03]  /*6570*/  HMMA.16816.F32.BF16 R32, R88, R98, R32 ;  /* 0x000000625820723c */ /* 0x000fe60000041820 */
[-C--:B--2---:R-:W-:Y:S01]  /*6580*/  FMUL.FTZ R180, R24, R174.reuse ;  /* 0x000000ae18b47220 */ /* 0x084fe20000410000 */
[-C--:B------:R-:W-:Y:S01]  /*6590*/  FMUL.FTZ R193, R27, R174.reuse ;  /* 0x000000ae1bc17220 */ /* 0x080fe20000410000 */
[-C--:B------:R-:W-:Y:S01]  /*65a0*/  FMUL.FTZ R192, R25, R174.reuse ;  /* 0x000000ae19c07220 */ /* 0x080fe20000410000 */
[-C--:B------:R-:W-:Y:S03]  /*65b0*/  FMUL.FTZ R190, R26, R174.reuse ;  /* 0x000000ae1abe7220 */ /* 0x080fe60000410000 */
[----:B------:R2:W1:Y:S01]  /*65c0*/  MUFU.TANH R122, R182 ;  /* 0x000000b6007a7308 */ /* 0x0004620000002400 */
[-C--:B-----5:R-:W-:Y:S01]  /*65d0*/  FMUL.FTZ R186, R22, R174.reuse ;  /* 0x000000ae16ba7220 */ /* 0x0a0fe20000410000 */
[-C--:B------:R-:W-:Y:S01]  /*65e0*/  FMUL.FTZ R89, R29, R174.reuse ;  /* 0x000000ae1d597220 */ /* 0x080fe20000410000 */
[-C--:B------:R-:W-:Y:S07]  /*65f0*/  FMUL.FTZ R91, R31, R174.reuse ;  /* 0x000000ae1f5b7220 */ /* 0x080fee0000410000 */
[----:B------:R5:W1:Y:S01]  /*6600*/  MUFU.TANH R95, R89 ;  /* 0x00000059005f7308 */ /* 0x000a620000002400 */
[-C--:B---3--:R-:W-:Y:S01]  /*6610*/  FMUL.FTZ R92, R30, R174.reuse ;  /* 0x000000ae1e5c7220 */ /* 0x088fe20000410000 */
[-C--:B------:R-:W-:Y:S08]  /*6620*/  FMUL.FTZ R90, R34, R174.reuse ;  /* 0x000000ae225a7220 */ /* 0x080ff00000410000 */
[----:B------:R3:W1:Y:S01]  /*6630*/  MUFU.TANH R124, R184 ;  /* 0x000000b8007c7308 */ /* 0x0006620000002400 */
[-C--:B--2---:R-:W-:Y:S09]  /*6640*/  FMUL.FTZ R182, R28, R174.reuse ;  /* 0x000000ae1cb67220 */ /* 0x084ff20000410000 */
[----:B------:R2:W1:Y:S01]  /*6650*/  MUFU.TANH R126, R180 ;  /* 0x000000b4007e7308 */ /* 0x0004620000002400 */
[-C--:B-----5:R-:W-:Y:S09]  /*6660*/  FMUL.FTZ R89, R35, R174.reuse ;  /* 0x000000ae23597220 */ /* 0x0a0ff20000410000 */
[----:B------:R-:W1:Y:S01]  /*6670*/  MUFU.TANH R179, R179 ;  /* 0x000000b300b37308 */ /* 0x000e620000002400 */
[-C--:B---3--:R-:W-:Y:S09]  /*6680*/  FMUL.FTZ R184, R32, R174.reuse ;  /* 0x000000ae20b87220 */ /* 0x088ff20000410000 */
[----:B------:R-:W3:Y:S01]  /*6690*/  MUFU.TANH R181, R181 ;  /* 0x000000b500b57308 */ /* 0x000ee20000002400 */
[----:B--2---:R-:W-:Y:S09]  /*66a0*/  FMUL.FTZ R180, R33, R174 ;  /* 0x000000ae21b47220 */ /* 0x004ff20000410000 */
[----:B------:R-:W2:Y:S10]  /*66b0*/  MUFU.TANH R185, R185 ;  /* 0x000000b900b97308 */ /* 0x000eb40000002400 */
        /* <DEDUP_REMOVED lines=95> */
.L_x_8871:
[----:B------:R-:W-:Y:S05]  /*6cb0*/  BSYNC.RECONVERGENT B0 ;  /* 0x0000000000007941 */ /* 0x000fea0003800200 */
.L_x_8870:
        /* <DEDUP_REMOVED lines=37> */
.L_x_8869:
[----:B------:R-:W-:Y:S05]  /*6f10*/  BSYNC.RECONVERGENT B1 ;  /* 0x0000000000017941 */ /* 0x000fea0003800200 */
.L_x_8868:
[----:B------:R-:W3:Y:S01]  /*6f20*/  LD.E R88, desc[UR4][R2.64+0xdc] ;  /* 0x0000dc0402587980 */ /* 0x000ee2000c101900 */
[----:B--2---:R-:W-:Y:S02]  /*6f30*/  IABS R5, R159 ;  /* 0x0000009f00057213 */ /* 0x004fe40000000000 */
[C---:B------:R-:W-:Y:S02]  /*6f40*/  IADD3 R4, PT, PT, R159.reuse, -0x9, RZ ;  /* 0xfffffff79f047810 */ /* 0x040fe40007ffe0ff */
[----:B------:R-:W-:Y:S02]  /*6f50*/  I2FP.F32.S32 R5, R5 ;  /* 0x0000000500057245 */ /* 0x000fe40000201400 */
[----:B------:R-:W-:Y:S02]  /*6f60*/  IABS R4, R4 ;  /* 0x0000000400047213 */ /* 0x000fe40000000000 */
[C---:B------:R-:W-:Y:S01]  /*6f70*/  IADD3 R7, PT, PT, R159.reuse, -0x18, RZ ;  /* 0xffffffe89f077810 */ /* 0x040fe20007ffe0ff */
[C---:B-1----:R-:W-:Y:S01]  /*6f80*/  FFMA.FTZ R179, -R0.reuse, R5, R179 ;  /* 0x0000000500b37223 */ /* 0x042fe200000101b3 */
        /* <DEDUP_REMOVED lines=8> */
[C---:B------:R-:W-:Y:S02]  /*7010*/  IADD3 R11, PT, PT, R159.reuse, -0x10, RZ ;  /* 0xfffffff09f0b7810 */ /* 0x040fe40007ffe0ff */
[----:B------:R-:W-:Y:S01]  /*7020*/  IABS R4, R4 ;  /* 0x0000000400047213 */ /* 0x000fe20000000000 */
[CC--:B------:R-:W-:Y:S01]  /*7030*/  FFMA.FTZ R176, -R0.reuse, R5.reuse, R176 ;  /* 0x0000000500b07223 */ /* 0x0c0fe200000101b0 */
[C---:B------:R-:W-:Y:S01]  /*7040*/  IADD3 R6, PT, PT, R159.reuse, -0x8, RZ ;  /* 0xfffffff89f067810 */ /* 0x040fe20007ffe0ff */
[C---:B------:R-:W-:Y:S01]  /*7050*/  FFMA.FTZ R122, -R0.reuse, R5, R122 ;  /* 0x00000005007a7223 */ /* 0x040fe2000001017a */
[C---:B------:R-:W-:Y:S02]  /*7060*/  IADD3 R9, PT, PT, R159.reuse, -0x11, RZ ;  /* 0xffffffef9f097810 */ /* 0x040fe40007ffe0ff */
[----:B------:R-:W-:Y:S02]  /*7070*/  I2FP.F32.S32 R7, R7 ;  /* 0x0000000700077245 */ /* 0x000fe40000201400 */
[----:B------:R-:W-:Y:S02]  /*7080*/  IABS R11, R11 ;  /* 0x0000000b000b7213 */ /* 0x000fe40000000000 */
[----:B------:R-:W-:Y:S01]  /*7090*/  I2FP.F32.S32 R4, R4 ;  /* 0x0000000400047245 */ /* 0x000fe20000201400 */
[CC--:B------:R-:W-:Y:S01]  /*70a0*/  FFMA.FTZ R178, -R0.reuse, R7.reuse, R178 ;  /* 0x0000000700b27223 */ /* 0x0c0fe200000101b2 */
[----:B------:R-:W-:Y:S01]  /*70b0*/  IABS R6, R6 ;  /* 0x0000000600067213 */ /* 0x000fe20000000000 */
[C---:B------:R-:W-:Y:S01]  /*70c0*/  FFMA.FTZ R134, -R0.reuse, R7, R134 ;  /* 0x0000000700867223 */ /* 0x040fe20000010186 */
[----:B------:R-:W-:Y:S01]  /*70d0*/  IABS R9, R9 ;  /* 0x0000000900097213 */ /* 0x000fe20000000000 */
[CC--:B------:R-:W-:Y:S01]  /*70e0*/  FFMA.FTZ R174, -R0.reuse, R4.reuse, R191 ;  /* 0x0000000400ae7223 */ /* 0x0c0fe200000101bf */
[C---:B------:R-:W-:Y:S01]  /*70f0*/  IADD3 R5, PT, PT, R159.reuse, -0x28, RZ ;  /* 0xffffffd89f057810 */ /* 0x040fe20007ffe0ff */
[C---:B------:R-:W-:Y:S01]  /*7100*/  FFMA.FTZ R128, -R0.reuse, R4, R128 ;  /* 0x0000000400807223 */ /* 0x040fe20000010180 */
[C---:B------:R-:W-:Y:S02]  /*7110*/  IADD3 R8, PT, PT, R159.reuse, -0x1, RZ ;  /* 0xffffffff9f087810 */ /* 0x040fe40007ffe0ff */
[----:B------:R-:W-:Y:S02]  /*7120*/  I2FP.F32.S32 R11, R11 ;  /* 0x0000000b000b7245 */ /* 0x000fe40000201400 */
[----:B------:R-:W-:Y:S02]  /*7130*/  I2FP.F32.S32 R6, R6 ;  /* 0x0000000600067245 */ /* 0x000fe40000201400 */
[----:B------:R-:W-:Y:S01]  /*7140*/  I2FP.F32.S32 R9, R9 ;  /* 0x0000000900097245 */ /* 0x000fe20000201400 */
[C---:B------:R-:W-:Y:S01]  /*7150*/  FFMA.FTZ R185, -R0.reuse, R11, R185 ;  /* 0x0000000b00b97223 */ /* 0x040fe200000101b9 */
[----:B------:R-:W-:Y:S01]  /*7160*/  IABS R5, R5 ;  /* 0x0000000500057213 */ /* 0x000fe20000000000 */
[C---:B------:R-:W-:Y:S01]  /*7170*/  FFMA.FTZ R120, -R0.reuse, R11, R120 ;  /* 0x0000000b00787223 */ /* 0x040fe20000010178 */
[C---:B------:R-:W-:Y:S01]  /*7180*/  IADD3 R7, PT, PT, R159.reuse, -0x30, RZ ;  /* 0xffffffd09f077810 */ /* 0x040fe20007ffe0ff */
[C---:B------:R-:W-:Y:S01]  /*7190*/  FFMA.FTZ R175, -R0.reuse, R6, R175 ;  /* 0x0000000600af7223 */ /* 0x040fe200000101af */
[----:B------:R-:W-:Y:S01]  /*71a0*/  IABS R8, R8 ;  /* 0x0000000800087213 */ /* 0x000fe20000000000 */
[CC--:B------:R-:W-:Y:S01]  /*71b0*/  FFMA.FTZ R183, -R0.reuse, R9.reuse, R183 ;  /* 0x0000000900b77223 */ /* 0x0c0fe200000101b7 */
[C---:B------:R-:W-:Y:S01]  /*71c0*/  IADD3 R4, PT, PT, R159.reuse, -0x31, RZ ;  /* 0xffffffcf9f047810 */ /* 0x040fe20007ffe0ff */
[C---:B------:R-:W-:Y:S01]  /*71d0*/  FFMA.FTZ R116, -R0.reuse, R9, R116 ;  /* 0x0000000900747223 */ /* 0x040fe20000010174 */
[----:B------:R-:W-:Y:S01]  /*71e0*/  I2FP.F32.S32 R5, R5 ;  /* 0x0000000500057245 */ /* 0x000fe20000201400 */
[C---:B------:R-:W-:Y:S01]  /*71f0*/  FFMA.FTZ R187, -R0.reuse, R6, R187 ;  /* 0x0000000600bb7223 */ /* 0x040fe200000101bb */
[----:B------:R-:W-:Y:S02]  /*7200*/  IABS R7, R7 ;  /* 0x0000000700077213 */ /* 0x000fe40000000000 */
[C---:B------:R-:W-:Y:S01]  /*7210*/  IADD3 R11, PT, PT, R159.reuse, -0x21, RZ ;  /* 0xffffffdf9f0b7810 */ /* 0x040fe20007ffe0ff */
[CC--:B------:R-:W-:Y:S01]  /*7220*/  FFMA.FTZ R100, -R0.reuse, R5.reuse, R100 ;  /* 0x0000000500647223 */ /* 0x0c0fe20000010164 */
[----:B------:R-:W-:Y:S01]  /*7230*/  I2FP.F32.S32 R8, R8 ;  /* 0x0000000800087245 */ /* 0x000fe20000201400 */
[C---:B------:R-:W-:Y:S01]  /*7240*/  FFMA.FTZ R132, -R0.reuse, R5, R132 ;  /* 0x0000000500847223 */ /* 0x040fe20000010184 */
[----:B------:R-:W-:Y:S02]  /*7250*/  IABS R4, R4 ;  /* 0x0000000400047213 */ /* 0x000fe40000000000 */
[----:B------:R-:W-:Y:S01]  /*7260*/  IADD3 R9, PT, PT, R159, -0x29, RZ ;  /* 0xffffffd79f097810 */ /* 0x000fe20007ffe0ff */
[C---:B------:R-:W-:Y:S01]  /*7270*/  FFMA.FTZ R181, -R0.reuse, R8, R181 ;  /* 0x0000000800b57223 */ /* 0x040fe200000101b5 */
[----:B------:R-:W-:Y:S02]  /*7280*/  I2FP.F32.S32 R7, R7 ;  /* 0x0000000700077245 */ /* 0x000fe40000201400 */
[----:B------:R-:W-:Y:S02]  /*7290*/  IABS R11, R11 ;  /* 0x0000000b000b7213 */ /* 0x000fe40000000000 */
[----:B------:R-:W-:Y:S01]  /*72a0*/  I2FP.F32.S32 R5, R4 ;  /* 0x0000000400057245 */ /* 0x000fe20000201400 */
[----:B------:R-:W-:Y:S01]  /*72b0*/  FFMA.FTZ R126, -R0, R7, R126 ;  /* 0x00000007007e7223 */ /* 0x000fe2000001017e */
[----:B------:R-:W-:Y:S01]  /*72c0*/  FMNMX3.FTZ R10, R84, R175, R177, !PT ;  /* 0x000000af540a7276 */ /* 0x000fe200078100b1 */
[C---:B------:R-:W-:Y:S01]  /*72d0*/  FFMA.FTZ R92, -R0.reuse, R7, R92 ;  /* 0x00000007005c7223 */ /* 0x040fe2000001015c */
[----:B------:R-:W-:Y:S01]  /*72e0*/  IABS R9, R9 ;  /* 0x0000000900097213 */ /* 0x000fe20000000000 */
[C---:B------:R-:W-:Y:S01]  /*72f0*/  FFMA.FTZ R102, -R0.reuse, R5, R102 ;  /* 0x0000000500667223 */ /* 0x040fe20000010166 */
[----:B------:R-:W-:Y:S01]  /*7300*/  I2FP.F32.S32 R11, R11 ;  /* 0x0000000b000b7245 */ /* 0x000fe20000201400 */
[----:B------:R-:W-:Y:S01]  /*7310*/  FFMA.FTZ R91, -R0, R5, R91 ;  /* 0x00000005005b7223 */ /* 0x000fe2000001015b */
[----:B------:R-:W-:Y:S02]  /*7320*/  I2FP.F32.S32 R9, R9 ;  /* 0x0000000900097245 */ /* 0x000fe40000201400 */
[----:B------:R-:W-:Y:S01]  /*7330*/  FMNMX3.FTZ R7, R10, R185, R183, !PT ;  /* 0x000000b90a077276 */ /* 0x000fe200078100b7 */
[C---:B------:R-:W-:Y:S01]  /*7340*/  FFMA.FTZ R118, -R0.reuse, R11, R118 ;  /* 0x0000000b00767223 */ /* 0x040fe20000010176 */
[----:B------:R-:W-:Y:S01]  /*7350*/  FMNMX3.FTZ R8, R85, R179, R181, !PT ;  /* 0x000000b355087276 */ /* 0x000fe200078100b5 */
[C---:B------:R-:W-:Y:S01]  /*7360*/  FFMA.FTZ R124, -R0.reuse, R11, R124 ;  /* 0x0000000b007c7223 */ /* 0x040fe2000001017c */
[C---:B------:R-:W-:Y:S01]  /*7370*/  IADD3 R5, PT, PT, R159.reuse, -0x38, RZ ;  /* 0xffffffc89f057810 */ /* 0x040fe20007ffe0ff */
[CC--:B------:R-:W-:Y:S01]  /*7380*/  FFMA.FTZ R98, -R0.reuse, R9.reuse, R193 ;  /* 0x0000000900627223 */ /* 0x0c0fe200000101c1 */
[----:B------:R-:W-:Y:S01]  /*7390*/  IADD3 R6, PT, PT, R159, -0x39, RZ ;  /* 0xffffffc79f067810 */ /* 0x000fe20007ffe0ff */
[----:B------:R-:W-:Y:S01]  /*73a0*/  FFMA.FTZ R130, -R0, R9, R130 ;  /* 0x0000000900827223 */ /* 0x000fe20000010182 */
[----:B------:R-:W-:Y:S02]  /*73b0*/  FMNMX3.FTZ R7, R7, R178, R176, !PT ;  /* 0x000000b207077276 */ /* 0x000fe400078100b0 */
[----:B------:R-:W-:Y:S02]  /*73c0*/  FMNMX3.FTZ R11, R8, R187, R189, !PT ;  /* 0x000000bb080b7276 */ /* 0x000fe400078100bd */
[----:B------:R-:W-:Y:S02]  /*73d0*/  IABS R5, R5 ;  /* 0x0000000500057213 */ /* 0x000fe40000000000 */
[C---:B------:R-:W-:Y:S02]  /*73e0*/  IADD3 R4, PT, PT, R159.reuse, -0x41, RZ ;  /* 0xffffffbf9f047810 */ /* 0x040fe40007ffe0ff */
[----:B------:R-:W-:Y:S02]  /*73f0*/  IABS R6, R6 ;  /* 0x0000000600067213 */ /* 0x000fe40000000000 */
[----:B------:R-:W-:Y:S02]  /*7400*/  IADD3 R9, PT, PT, R159, -0x40, RZ ;  /* 0xffffffc09f097810 */ /* 0x000fe40007ffe0ff */
[----:B------:R-:W-:Y:S02]  /*7410*/  FMNMX3.FTZ R7, R7, R174, R118, !PT ;  /* 0x000000ae07077276 */ /* 0x000fe40007810076 */
[----:B------:R-:W-:Y:S02]  /*7420*/  FMNMX3.FTZ R11, R11, R120, R116, !PT ;  /* 0x000000780b0b7276 */ /* 0x000fe40007810074 */
[----:B------:R-:W-:Y:S02]  /*7430*/  I2FP.F32.S32 R5, R5 ;  /* 0x0000000500057245 */ /* 0x000fe40000201400 */
[----:B------:R-:W-:Y:S02]  /*7440*/  IABS R4, R4 ;  /* 0x0000000400047213 */ /* 0x000fe40000000000 */
[----:B------:R-:W-:Y:S01]  /*7450*/  I2FP.F32.S32 R6, R6 ;  /* 0x0000000600067245 */ /* 0x000fe20000201400 */
[C---:B------:R-:W-:Y:S01]  /*7460*/  FFMA.FTZ R96, -R0.reuse, R5, R96 ;  /* 0x0000000500607223 */ /* 0x040fe20000010160 */
[----:B------:R-:W-:Y:S01]  /*7470*/  IABS R9, R9 ;  /* 0x0000000900097213 */ /* 0x000fe20000000000 */
[C---:B------:R-:W-:Y:S01]  /*7480*/  FFMA.FTZ R90, -R0.reuse, R5, R90 ;  /* 0x00000005005a7223 */ /* 0x040fe2000001015a */
[----:B------:R-:W-:Y:S01]  /*7490*/  FMNMX3.FTZ R7, R7, R132, R130, !PT ;  /* 0x0000008407077276 */ /* 0x000fe20007810082 */
[C---:B------:R-:W-:Y:S01]  /*74a0*/  FFMA.FTZ R95, -R0.reuse, R6, R95 ;  /* 0x00000006005f7223 */ /* 0x040fe2000001015f */
[----:B------:R-:W-:Y:S01]  /*74b0*/  FMNMX3.FTZ R11, R11, R134, R122, !PT ;  /* 0x000000860b0b7276 */ /* 0x000fe2000781007a */
[C---:B------:R-:W-:Y:S01]  /*74c0*/  FFMA.FTZ R89, -R0.reuse, R6, R89 ;  /* 0x0000000600597223 */ /* 0x040fe20000010159 */
        /* <DEDUP_REMOVED lines=13> */
[----:B------:R-:W-:Y:S02]  /*75a0*/  LEA R105, R105, R140, 0x1 ;  /* 0x0000008c69697211 */ /* 0x000fe400078e08ff */
[----:B------:R-:W-:Y:S03]  /*75b0*/  IADD3 R160, PT, PT, R160, -0x1, RZ ;  /* 0xffffffffa0a07810 */ /* 0x000fe60007ffe0ff */
[----:B------:R-:W2:Y:S01]  /*75c0*/  SHFL.BFLY PT, R4, R5, 0x2, 0x1f ;  /* 0x0c401f0005047f89 */ /* 0x000ea200000e0000 */
[----:B------:R-:W-:Y:S02]  /*75d0*/  IADD3 R104, PT, PT, R105, 0x6020, RZ ;  /* 0x0000602069687810 */ /* 0x000fe40007ffe0ff */
[----:B------:R-:W-:Y:S05]  /*75e0*/  IADD3 R161, PT, PT, R161, -0x40, RZ ;  /* 0xffffffc0a1a17810 */ /* 0x000fea0007ffe0ff */
[----:B------:R-:W-:Y:S01]  /*75f0*/  LDSM.16.MT88.4 R12, [R105+0x6000] ;  /* 0x00600000690c783b */ /* 0x000fe20000004200 */
[----:B------:R-:W-:Y:S07]  /*7600*/  IADD3 R159, PT, PT, R159, 0x40, RZ ;  /* 0x000000409f9f7810 */ /* 0x000fee0007ffe0ff */
[----:B------:R-:W-:Y:S01]  /*7610*/  LDSM.16.MT88.4 R28, [R105+0x7000] ;  /* 0x00700000691c783b */ /* 0x000fe20000004200 */
[----:B-1----:R-:W-:Y:S07]  /*7620*/  FMNMX.FTZ R6, R8, R7, !PT ;  /* 0x0000000708067209 */ /* 0x002fee0007810000 */
[----:B------:R-:W1:Y:S01]  /*7630*/  SHFL.BFLY PT, R87, R6, 0x1, 0x1f ;  /* 0x0c201f0006577f89 */ /* 0x000e6200000e0000 */
[----:B--2---:R-:W-:Y:S02]  /*7640*/  FMNMX.FTZ R9, R5, R4, !PT ;  /* 0x0000000405097209 */ /* 0x004fe40007810000 */
[----:B------:R-:W-:Y:S05]  /*7650*/  IADD3 R4, PT, PT, R105, 0x6000, RZ ;  /* 0x0000600069047810 */ /* 0x000fea0007ffe0ff */
[----:B------:R-:W2:Y:S01]  /*7660*/  SHFL.BFLY PT, R86, R9, 0x1, 0x1f ;  /* 0x0c201f0009567f89 */ /* 0x000ea200000e0000 */
[----:B------:R-:W-:Y:S02]  /*7670*/  @P0 IADD3 R104, PT, PT, R4, -0x20, RZ ;  /* 0xffffffe004680810 */ /* 0x000fe40007ffe0ff */
[----:B------:R-:W-:Y:S05]  /*7680*/  ISETP.NE.AND P0, PT, R160, -0x1, PT ;  /* 0xffffffffa000780c */ /* 0x000fea0003f05270 */
[----:B------:R-:W4:Y:S01]  /*7690*/  LDSM.16.MT88.4 R20, [R104] ;  /* 0x000000006814783b */ /* 0x000f220000004200 */
[----:B-1----:R-:W-:Y:S04]  /*76a0*/  FMNMX.FTZ R87, R6, R87, !PT ;  /* 0x0000005706577209 */ /* 0x002fe80007810000 */
[C---:B------:R-:W-:Y:S01]  /*76b0*/  FSETP.NEU.FTZ.AND P1, PT, R87.reuse, -INF , PT ;  /* 0xff8000005700780b */ /* 0x040fe20003f3d000 */
[----:B------:R-:W-:Y:S01]  /*76c0*/  FADD.FTZ R7, -R87, R84 ;  /* 0x0000005457077221 */ /* 0x000fe20000010100 */
[----:B--2---:R-:W-:Y:S05]  /*76d0*/  FMNMX.FTZ R86, R9, R86, !PT ;  /* 0x0000005609567209 */ /* 0x004fea0007810000 */
        /* <DEDUP_REMOVED lines=12> */
[-C--:B------:R-:W-:Y:S04]  /*77a0*/  FFMA.FTZ R108, R183, R88.reuse, -R97 ;  /* 0x00000058b76c7223 */ /* 0x080fe80000010861 */
[----:B------:R-:W2:Y:S01]  /*77b0*/  MUFU.EX2 R84, R84 ;  /* 0x0000005400547308 */ /* 0x000ea20000000800 */
[-CC-:B------:R-:W-:Y:S01]  /*77c0*/  FFMA.FTZ R111, R179, R88.reuse, -R101.reuse ;  /* 0x00000058b36f7223 */ /* 0x180fe20000010865 */
[-CC-:B------:R-:W-:Y:S01]  /*77d0*/  FFMA.FTZ R110, R181, R88.reuse, -R101.reuse ;  /* 0x00000058b56e7223 */ /* 0x180fe20000010865 */
[-CC-:B------:R-:W-:Y:S01]  /*77e0*/  FFMA.FTZ R107, R187, R88.reuse, -R101.reuse ;  /* 0x00000058bb6b7223 */ /* 0x180fe20000010865 */
[-C--:B------:R-:W-:Y:S06]  /*77f0*/  FFMA.FTZ R106, R189, R88.reuse, -R101 ;  /* 0x00000058bd6a7223 */ /* 0x080fec0000010865 */
[----:B------:R-:W-:Y:S01]  /*7800*/  MUFU.EX2 R114, R114 ;  /* 0x0000007200727308 */ /* 0x000fe20000000800 */
[--C-:B------:R-:W-:Y:S01]  /*7810*/  FFMA.FTZ R113, R178, R88, -R97.reuse ;  /* 0x00000058b2717223 */ /* 0x100fe20000010861 */
[C---:B-1----:R-:W-:Y:S01]  /*7820*/  FMUL.FTZ R4, R85.reuse, R80 ;  /* 0x0000005055047220 */ /* 0x042fe20000410000 */
[C---:B------:R-:W-:Y:S07]  /*7830*/  FMUL.FTZ R5, R85.reuse, R81 ;  /* 0x0000005155057220 */ /* 0x040fee0000410000 */
        /* <DEDUP_REMOVED lines=22> */
[----:B--2---:R-:W-:Y:S01]  /*79a0*/  F2FP.BF16.F32.PACK_AB R81, R110, R111 ;  /* 0x0000006f6e51723e */ /* 0x004fe200000010ff */
[----:B------:R-:W-:Y:S07]  /*79b0*/  LDSM.16.MT88.4 R60, [R104+0x400] ;  /* 0x00040000683c783b */ /* 0x000fee0000004200 */
[----:B------:R-:W2:Y:S01]  /*79c0*/  MUFU.EX2 R106, R106 ;  /* 0x0000006a006a7308 */ /* 0x000ea20000000800 */
[C---:B------:R-:W-:Y:S01]  /*79d0*/  FMUL.FTZ R32, R85.reuse, R52 ;  /* 0x0000003455207220 */ /* 0x040fe20000410000 */
[----:B------:R-:W-:Y:S01]  /*79e0*/  FMUL.FTZ R33, R85, R53 ;  /* 0x0000003555217220 */ /* 0x000fe20000410000 */
[C---:B------:R-:W-:Y:S01]  /*79f0*/  FMUL.FTZ R34, R84.reuse, R54 ;  /* 0x0000003654227220 */ /* 0x040fe20000410000 */
[----:B------:R-:W-:Y:S01]  /*7a00*/  FMUL.FTZ R35, R84, R55 ;  /* 0x0000003754237220 */ /* 0x000fe20000410000 */
        /* <DEDUP_REMOVED lines=8> */
[-C--:B------:R-:W-:Y:S01]  /*7a90*/  FFMA.FTZ R126, R102, R88.reuse, -R97 ;  /* 0x00000058667e7223 */ /* 0x080fe20000010861 */
[----:B--2---:R-:W-:Y:S01]  /*7aa0*/  F2FP.BF16.F32.PACK_AB R83, R106, R107 ;  /* 0x0000006b6a53723e */ /* 0x004fe200000010ff */
[----:B------:R-:W-:Y:S01]  /*7ab0*/  LDSM.16.MT88.4 R76, [R104+0x1800] ;  /* 0x00180000684c783b */ /* 0x000fe20000004200 */
[-C--:B------:R-:W-:Y:S01]  /*7ac0*/  FFMA.FTZ R127, R100, R88.reuse, -R101 ;  /* 0x00000058647f7223 */ /* 0x080fe20000010865 */
[-CC-:B------:R-:W-:Y:S01]  /*7ad0*/  FFMA.FTZ R129, R96, R88.reuse, -R97.reuse ;  /* 0x0000005860817223 */ /* 0x180fe20000010861 */
[-CC-:B------:R-:W-:Y:S01]  /*7ae0*/  FFMA.FTZ R132, R95, R88.reuse, -R97.reuse ;  /* 0x000000585f847223 */ /* 0x180fe20000010861 */
[----:B------:R-:W-:Y:S01]  /*7af0*/  FFMA.FTZ R131, R94, R88, -R97 ;  /* 0x000000585e837223 */ /* 0x000fe20000010861 */
[C---:B------:R-:W-:Y:S01]  /*7b00*/  FMUL.FTZ R36, R85.reuse, R36 ;  /* 0x0000002455247220 */ /* 0x040fe20000410000 */
[C---:B------:R-:W-:Y:S01]  /*7b10*/  HMMA.16816.F32.BF16 R4, R80.reuse, R12, R4 ;  /* 0x0000000c5004723c */ /* 0x040fe20000041804 */
[----:B------:R-:W-:Y:S04]  /*7b20*/  MUFU.EX2 R113, R113 ;  /* 0x0000007100717308 */ /* 0x000fe80000000800 */
[C---:B------:R-:W-:Y:S01]  /*7b30*/  FMUL.FTZ R12, R85.reuse, R72 ;  /* 0x00000048550c7220 */ /* 0x040fe20000410000 */
[C---:B------:R-:W-:Y:S01]  /*7b40*/  FMUL.FTZ R13, R85.reuse, R73 ;  /* 0x00000049550d7220 */ /* 0x040fe20000410000 */
[C---:B------:R-:W-:Y:S01]  /*7b50*/  FMUL.FTZ R37, R85.reuse, R37 ;  /* 0x0000002555257220 */ /* 0x040fe20000410000 */
[C---:B------:R-:W-:Y:S03]  /*7b60*/  HMMA.16816.F32.BF16 R8, R80.reuse, R14, R8 ;  /* 0x0000000e5008723c */ /* 0x040fe60000041808 */
[----:B------:R-:W-:Y:S01]  /*7b70*/  MUFU.EX2 R118, R174 ;  /* 0x000000ae00767308 */ /* 0x000fe20000000800 */
[C---:B------:R-:W-:Y:S01]  /*7b80*/  FMUL.FTZ R14, R84.reuse, R74 ;  /* 0x0000004a540e7220 */ /* 0x040fe20000410000 */
[C---:B------:R-:W-:Y:S01]  /*7b90*/  FMUL.FTZ R15, R84.reuse, R75 ;  /* 0x0000004b540f7220 */ /* 0x040fe20000410000 */
[C---:B------:R-:W-:Y:S01]  /*7ba0*/  FMUL.FTZ R38, R84.reuse, R38 ;  /* 0x0000002654267220 */ /* 0x040fe20000410000 */
[----:B------:R-:W1:Y:S01]  /*7bb0*/  LDSM.16.MT88.4 R72, [R104+0x1000] ;  /* 0x001000006848783b */ /* 0x000e620000004200 */
[C---:B------:R-:W-:Y:S01]  /*7bc0*/  FMUL.FTZ R39, R84.reuse, R39 ;  /* 0x0000002754277220 */ /* 0x040fe20000410000 */
[C---:B------:R-:W-:Y:S01]  /*7bd0*/  FMUL.FTZ R40, R85.reuse, R40 ;  /* 0x0000002855287220 */ /* 0x040fe20000410000 */
[C---:B------:R-:W-:Y:S01]  /*7be0*/  FMUL.FTZ R41, R85.reuse, R41 ;  /* 0x0000002955297220 */ /* 0x040fe20000410000 */
[C---:B------:R-:W-:Y:S01]  /*7bf0*/  FMUL.FTZ R42, R84.reuse, R42 ;  /* 0x0000002a542a7220 */ /* 0x040fe20000410000 */
[C---:B----4-:R-:W-:Y:S01]  /*7c00*/  HMMA.16816.F32.BF16 R12, R80.reuse, R20, R12 ;  /* 0x00000014500c723c */ /* 0x050fe2000004180c */
[----:B------:R-:W-:Y:S02]  /*7c10*/  MUFU.EX2 R117, R117 ;  /* 0x0000007500757308 */ /* 0x000fe40000000800 */
[C---:B------:R-:W-:Y:S01]  /*7c20*/  FMUL.FTZ R20, R85.reuse, R64 ;  /* 0x0000004055147220 */ /* 0x040fe20000410000 */
[----:B------:R-:W-:Y:S01]  /*7c30*/  FMUL.FTZ R21, R85, R65 ;  /* 0x0000004155157220 */ /* 0x000fe20000410000 */
[----:B------:R-:W-:Y:S01]  /*7c40*/  FMUL.FTZ R43, R84, R43 ;  /* 0x0000002b542b7220 */ /* 0x000fe20000410000 */
        /* <DEDUP_REMOVED lines=9> */
[-CC-:B------:R-:W-:Y:S04]  /*7ce0*/  FFMA.FTZ R124, R124, R88.reuse, -R101.reuse ;  /* 0x000000587c7c7223 */ /* 0x180fe80000010865 */
[----:B------:R3:W-:Y:S01]  /*7cf0*/  MUFU.EX2 R128, R130 ;  /* 0x0000008200807308 */ /* 0x0007e20000000800 */
[--C-:B------:R-:W-:Y:S01]  /*7d00*/  FFMA.FTZ R134, R91, R88, -R101.reuse ;  /* 0x000000585b867223 */ /* 0x100fe20000010865 */
[C---:B------:R-:W-:Y:S08]  /*7d10*/  HMMA.16816.F32.BF16 R20, R80.reuse, R28, R20 ;  /* 0x0000001c5014723c */ /* 0x040ff00000041814 */
[----:B------:R-:W-:Y:S01]  /*7d20*/  MUFU.EX2 R119, R119 ;  /* 0x0000007700777308 */ /* 0x000fe20000000800 */
[C---:B------:R-:W-:Y:S01]  /*7d30*/  FMUL.FTZ R28, R85.reuse, R56 ;  /* 0x00000038551c7220 */ /* 0x040fe20000410000 */
[C---:B------:R-:W-:Y:S01]  /*7d40*/  FMUL.FTZ R29, R85.reuse, R57 ;  /* 0x00000039551d7220 */ /* 0x040fe20000410000 */
[--C-:B------:R-:W-:Y:S01]  /*7d50*/  FFMA.FTZ R92, R92, R88, -R101.reuse ;  /* 0x000000585c5c7223 */ /* 0x100fe20000010865 */
[C---:B------:R-:W-:Y:S01]  /*7d60*/  FMUL.FTZ R44, R85.reuse, R44 ;  /* 0x0000002c552c7220 */ /* 0x040fe20000410000 */
[C---:B------:R-:W-:Y:S01]  /*7d70*/  FMUL.FTZ R45, R85.reuse, R45 ;  /* 0x0000002d552d7220 */ /* 0x040fe20000410000 */
[C---:B------:R-:W-:Y:S04]  /*7d80*/  HMMA.16816.F32.BF16 R24, R80.reuse, R30, R24 ;  /* 0x0000001e5018723c */ /* 0x040fe80000041818 */
[----:B------:R-:W-:Y:S01]  /*7d90*/  MUFU.EX2 R115, R115 ;  /* 0x0000007300737308 */ /* 0x000fe20000000800 */
[C---:B------:R-:W-:Y:S01]  /*7da0*/  FMUL.FTZ R30, R84.reuse, R58 ;  /* 0x0000003a541e7220 */ /* 0x040fe20000410000 */
[----:B------:R-:W-:Y:S01]  /*7db0*/  FMUL.FTZ R31, R84, R59 ;  /* 0x0000003b541f7220 */ /* 0x000fe20000410000 */
[--C-:B---3--:R-:W-:Y:S01]  /*7dc0*/  FFMA.FTZ R130, R98, R88, -R101.reuse ;  /* 0x0000005862827223 */ /* 0x108fe20000010865 */
[----:B------:R-:W3:Y:S01]  /*7dd0*/  LDSM.16.MT88.4 R56, [R105+0x6400] ;  /* 0x006400006938783b */ /* 0x000ee20000004200 */
[C---:B------:R-:W-:Y:S01]  /*7de0*/  FMUL.FTZ R46, R84.reuse, R46 ;  /* 0x0000002e542e7220 */ /* 0x040fe20000410000 */
[----:B------:R-:W-:Y:S04]  /*7df0*/  FMUL.FTZ R47, R84, R47 ;  /* 0x0000002f542f7220 */ /* 0x000fe80000410000 */
[----:B------:R-:W-:Y:S01]  /*7e00*/  MUFU.EX2 R122, R122 ;  /* 0x0000007a007a7308 */ /* 0x000fe20000000800 */
[C---:B------:R-:W-:Y:S01]  /*7e10*/  FMUL.FTZ R48, R85.reuse, R48 ;  /* 0x0000003055307220 */ /* 0x040fe20000410000 */
[C---:B-1----:R-:W-:Y:S08]  /*7e20*/  HMMA.16816.F32.BF16 R28, R80.reuse, R72, R28 ;  /* 0x00000048501c723c */ /* 0x042ff0000004181c */
[----:B------:R-:W-:Y:S01]  /*7e30*/  MUFU.EX2 R123, R123 ;  /* 0x0000007b007b7308 */ /* 0x000fe20000000800 */
[----:B------:R-:W-:Y:S01]  /*7e40*/  FFMA.FTZ R72, R120, R88, -R101 ;  /* 0x0000005878487223 */ /* 0x000fe20000010865 */
[C---:B------:R-:W-:Y:S01]  /*7e50*/  FMUL.FTZ R49, R85.reuse, R49 ;  /* 0x0000003155317220 */ /* 0x040fe20000410000 */
[C---:B------:R-:W-:Y:S07]  /*7e60*/  FMUL.FTZ R50, R84.reuse, R50 ;  /* 0x0000003254327220 */ /* 0x040fee0000410000 */
[----:B------:R-:W1:Y:S01]  /*7e70*/  MUFU.EX2 R120, R176 ;  /* 0x000000b000787308 */ /* 0x000e620000000800 */
[C---:B------:R-:W-:Y:S01]  /*7e80*/  FMUL.FTZ R51, R84.reuse, R51 ;  /* 0x0000003354337220 */ /* 0x040fe20000410000 */
[C---:B------:R-:W-:Y:S08]  /*7e90*/  HMMA.16816.F32.BF16 R32, R80.reuse, R74, R32 ;  /* 0x0000004a5020723c */ /* 0x040ff00000041820 */
[----:B------:R4:W5:Y:S01]  /*7ea0*/  MUFU.EX2 R116, R72 ;  /* 0x0000004800747308 */ /* 0x0009620000000800 */
[----:B------:R-:W-:Y:S01]  /*7eb0*/  FFMA.FTZ R114, R85, R170, R114 ;  /* 0x000000aa55727223 */ /* 0x000fe20000010072 */
[----:B------:R-:W-:Y:S01]  /*7ec0*/  MOV R85, R86 ;  /* 0x0000005600557202 */ /* 0x000fe20000000f00 */
[----:B------:R-:W-:Y:S07]  /*7ed0*/  FFMA.FTZ R111, R84, R171, R111 ;  /* 0x000000ab546f7223 */ /* 0x000fee000001006f */
[----:B------:R-:W-:Y:S01]  /*7ee0*/  MUFU.EX2 R124, R124 ;  /* 0x0000007c007c7308 */ /* 0x000fe20000000800 */
[----:B------:R-:W-:Y:S01]  /*7ef0*/  FADD.FTZ R114, R112, R114 ;  /* 0x0000007270727221 */ /* 0x000fe20000010000 */
[C---:B--2---:R-:W-:Y:S08]  /*7f00*/  HMMA.16816.F32.BF16 R36, R80.reuse, R64, R36 ;  /* 0x000000405024723c */ /* 0x044ff00000041824 */
[----:B------:R-:W-:Y:S01]  /*7f10*/  MUFU.EX2 R125, R125 ;  /* 0x0000007d007d7308 */ /* 0x000fe20000000800 */
[----:B------:R-:W-:Y:S01]  /*7f20*/  FADD.FTZ R110, R110, R111 ;  /* 0x0000006f6e6e7221 */ /* 0x000fe20000010000 */
[----:B------:R-:W-:Y:S01]  /*7f30*/  FADD.FTZ R109, R109, R114 ;  /* 0x000000726d6d7221 */ /* 0x000fe20000010000 */
[----:B------:R-:W-:Y:S07]  /*7f40*/  MOV R84, R87 ;  /* 0x0000005700547202 */ /* 0x000fee0000000f00 */
[----:B------:R-:W-:Y:S01]  /*7f50*/  MUFU.EX2 R126, R126 ;  /* 0x0000007e007e7308 */ /* 0x000fe20000000800 */
[C---:B------:R-:W-:Y:S01]  /*7f60*/  HMMA.16816.F32.BF16 R40, R80.reuse, R66, R40 ;  /* 0x000000425028723c */ /* 0x040fe20000041828 */
[----:B------:R-:W2:Y:S08]  /*7f70*/  LDSM.16.MT88.4 R64, [R105+0x7400] ;  /* 0x007400006940783b */ /* 0x000eb00000004200 */
[----:B------:R-:W-:Y:S01]  /*7f80*/  MUFU.EX2 R127, R127 ;  /* 0x0000007f007f7308 */ /* 0x000fe20000000800 */
[----:B------:R-:W-:Y:S09]  /*7f90*/  FADD.FTZ R108, R108, R109 ;  /* 0x0000006d6c6c7221 */ /* 0x000ff20000010000 */
[----:B------:R-:W-:Y:S01]  /*7fa0*/  MUFU.EX2 R130, R130 ;  /* 0x0000008200827308 */ /* 0x000fe20000000800 */
[C---:B------:R-:W-:Y:S01]  /*7fb0*/  HMMA.16816.F32.BF16 R44, R80.reuse, R52, R44 ;  /* 0x00000034502c723c */ /* 0x040fe2000004182c */
[----:B----4-:R-:W4:Y:S08]  /*7fc0*/  LDSM.16.MT88.4 R72, [R105+0x8400] ;  /* 0x008400006948783b */ /* 0x010f300000004200 */
[----:B------:R-:W-:Y:S01]  /*7fd0*/  MUFU.EX2 R129, R129 ;  /* 0x0000008100817308 */ /* 0x000fe20000000800 */
[----:B-1----:R-:W-:Y:S01]  /*7fe0*/  F2FP.BF16.F32.PACK_AB R52, R120, R113 ;  /* 0x000000717834723e */ /* 0x002fe200000010ff */
[----:B------:R-:W-:Y:S01]  /*7ff0*/  FADD.FTZ R113, R113, R108 ;  /* 0x0000006c71717221 */ /* 0x000fe20000010000 */
[----:B-----5:R-:W-:Y:S07]  /*8000*/  F2FP.BF16.F32.PACK_AB R53, R119, R116 ;  /* 0x000000747735723e */ /* 0x020fee00000010ff */
[----:B------:R-:W1:Y:S01]  /*8010*/  MUFU.EX2 R132, R132 ;  /* 0x0000008400847308 */ /* 0x000e620000000800 */
[----:B------:R-:W-:Y:S09]  /*8020*/  HMMA.16816.F32.BF16 R48, R80, R54, R48 ;  /* 0x000000365030723c */ /* 0x000ff20000041830 */
[----:B------:R1:W-:Y:S01]  /*8030*/  MUFU.EX2 R91, R92 ;  /* 0x0000005c005b7308 */ /* 0x0003e20000000800 */
[----:B------:R-:W-:Y:S02]  /*8040*/  F2FP.BF16.F32.PACK_AB R54, R117, R118 ;  /* 0x000000767536723e */ /* 0x000fe400000010ff */
[----:B------:R-:W-:Y:S07]  /*8050*/  F2FP.BF16.F32.PACK_AB R55, R122, R115 ;  /* 0x000000737a37723e */ /* 0x000fee00000010ff */
[----:B------:R-:W5:Y:S10]  /*8060*/  MUFU.EX2 R134, R134 ;  /* 0x0000008600867308 */ /* 0x000f740000000800 */
[----:B------:R-:W-:Y:S01]  /*8070*/  MUFU.EX2 R131, R131 ;  /* 0x0000008300837308 */ /* 0x000fe20000000800 */
[C---:B---3--:R-:W-:Y:S05]  /*8080*/  HMMA.16816.F32.BF16 R4, R52.reuse, R56, R4 ;  /* 0x000000383404723c */ /* 0x048fea0000041804 */
[----:B-1----:R-:W-:Y:S03]  /*8090*/  F2FP.BF16.F32.PACK_AB R92, R132, R129 ;  /* 0x00000081845c723e */ /* 0x002fe600000010ff */
        /* <DEDUP_REMOVED lines=11> */
[C---:B----4-:R-:W-:Y:S08]  /*8150*/  HMMA.16816.F32.BF16 R36, R52.reuse, R72, R36 ;  /* 0x000000483424723c */ /* 0x050ff00000041824 */
[C---:B------:R-:W-:Y:S08]  /*8160*/  HMMA.16816.F32.BF16 R40, R52.reuse, R74, R40 ;  /* 0x0000004a3428723c */ /* 0x040ff00000041828 */
[C---:B-1----:R-:W-:Y:S08]  /*8170*/  HMMA.16816.F32.BF16 R44, R52.reuse, R56, R44 ;  /* 0x00000038342c723c */ /* 0x042ff0000004182c */
[----:B------:R-:W-:Y:S01]  /*8180*/  HMMA.16816.F32.BF16 R48, R52, R58, R48 ;  /* 0x0000003a3430723c */ /* 0x000fe20000041830 */
[----:B------:R-:W1:Y:S02]  /*8190*/  LDSM.16.MT88.4 R56, [R105+0x8800] ;  /* 0x008800006938783b */ /* 0x000e640000004200 */
[----:B------:R-:W-:Y:S02]  /*81a0*/  F2FP.BF16.F32.PACK_AB R52, R128, R121 ;  /* 0x000000798034723e */ /* 0x000fe400000010ff */
[----:B------:R-:W-:Y:S02]  /*81b0*/  F2FP.BF16.F32.PACK_AB R53, R124, R123 ;  /* 0x0000007b7c35723e */ /* 0x000fe400000010ff */
[----:B------:R-:W-:Y:S02]  /*81c0*/  F2FP.BF16.F32.PACK_AB R54, R126, R125 ;  /* 0x0000007d7e36723e */ /* 0x000fe400000010ff */
[----:B------:R-:W-:Y:S07]  /*81d0*/  F2FP.BF16.F32.PACK_AB R55, R130, R127 ;  /* 0x0000007f8237723e */ /* 0x000fee00000010ff */
[C---:B---3--:R-:W-:Y:S08]  /*81e0*/  HMMA.16816.F32.BF16 R4, R52.reuse, R60, R4 ;  /* 0x0000003c3404723c */ /* 0x048ff00000041804 */
[C---:B------:R-:W-:Y:S01]  /*81f0*/  HMMA.16816.F32.BF16 R8, R52.reuse, R62, R8 ;  /* 0x0000003e3408723c */ /* 0x040fe20000041808 */
[----:B------:R-:W3:Y:S07]  /*8200*/  LDSM.16.MT88.4 R60, [R104+0x2800] ;  /* 0x00280000683c783b */ /* 0x000eee0000004200 */
[C---:B--2---:R-:W-:Y:S03]  /*8210*/  HMMA.16816.F32.BF16 R12, R52.reuse, R64, R12 ;  /* 0x00000040340c723c */ /* 0x044fe6000004180c */
[-C--:B------:R-:W-:Y:S01]  /*8220*/  FFMA.FTZ R64, R93, R88.reuse, -R97 ;  /* 0x000000585d407223 */ /* 0x080fe20000010861 */
[----:B-----5:R-:W-:Y:S01]  /*8230*/  F2FP.BF16.F32.PACK_AB R93, R134, R91 ;  /* 0x0000005b865d723e */ /* 0x020fe200000010ff */
[----:B------:R-:W-:Y:S03]  /*8240*/  LDSM.16.MT88.4 R96, [R105+0x7c00] ;  /* 0x007c00006960783b */ /* 0x000fe60000004200 */
[C---:B------:R-:W-:Y:S08]  /*8250*/  HMMA.16816.F32.BF16 R16, R52.reuse, R66, R16 ;  /* 0x000000423410723c */ /* 0x040ff00000041810 */
[C---:B------:R-:W-:Y:S08]  /*8260*/  HMMA.16816.F32.BF16 R20, R52.reuse, R68, R20 ;  /* 0x000000443414723c */ /* 0x040ff00000041814 */
[C---:B------:R-:W-:Y:S01]  /*8270*/  HMMA.16816.F32.BF16 R24, R52.reuse, R70, R24 ;  /* 0x000000463418723c */ /* 0x040fe20000041818 */
[----:B------:R-:W-:Y:S07]  /*8280*/  LDSM.16.MT88.4 R68, [R104+0xc00] ;  /* 0x000c00006844783b */ /* 0x000fee0000004200 */
[C---:B------:R-:W-:Y:S08]  /*8290*/  HMMA.16816.F32.BF16 R28, R52.reuse, R76, R28 ;  /* 0x0000004c341c723c */ /* 0x040ff0000004181c */
[C---:B------:R-:W-:Y:S01]  /*82a0*/  HMMA.16816.F32.BF16 R32, R52.reuse, R78, R32 ;  /* 0x0000004e3420723c */ /* 0x040fe20000041820 */
[----:B------:R-:W2:Y:S07]  /*82b0*/  LDSM.16.MT88.4 R76, [R105+0x6c00] ;  /* 0x006c0000694c783b */ /* 0x000eae0000004200 */
[C---:B-1----:R-:W-:Y:S03]  /*82c0*/  HMMA.16816.F32.BF16 R36, R52.reuse, R56, R36 ;  /* 0x000000383424723c */ /* 0x042fe60000041824 */
[-CC-:B------:R-:W-:Y:S01]  /*82d0*/  FFMA.FTZ R56, R90, R88.reuse, -R101.reuse ;  /* 0x000000585a387223 */ /* 0x180fe20000010865 */
[----:B------:R-:W-:Y:S01]  /*82e0*/  FFMA.FTZ R101, R89, R88, -R101 ;  /* 0x0000005859657223 */ /* 0x000fe20000010865 */
[----:B------:R-:W1:Y:S03]  /*82f0*/  MUFU.EX2 R90, R64 ;  /* 0x00000040005a7308 */ /* 0x000e660000000800 */
[C---:B------:R-:W-:Y:S07]  /*8300*/  HMMA.16816.F32.BF16 R40, R52.reuse, R58, R40 ;  /* 0x0000003a3428723c */ /* 0x040fee0000041828 */
[----:B------:R4:W-:Y:S10]  /*8310*/  MUFU.EX2 R142, R101 ;  /* 0x00000065008e7308 */ /* 0x0009f40000000800 */
[----:B------:R-:W5:Y:S01]  /*8320*/  MUFU.EX2 R89, R56 ;  /* 0x0000003800597308 */ /* 0x000f620000000800 */
[C---:B---3--:R-:W-:Y:S03]  /*8330*/  HMMA.16816.F32.BF16 R44, R52.reuse, R60, R44 ;  /* 0x0000003c342c723c */ /* 0x048fe6000004182c */
[----:B-1----:R-:W-:Y:S01]  /*8340*/  F2FP.BF16.F32.PACK_AB R94, R90, R131 ;  /* 0x000000835a5e723e */ /* 0x002fe200000010ff */
[----:B----4-:R-:W1:Y:S04]  /*8350*/  LDSM.16.MT88.4 R100, [R104+0x1c00] ;  /* 0x001c00006864783b */ /* 0x010e680000004200 */
[----:B------:R-:W-:Y:S03]  /*8360*/  HMMA.16816.F32.BF16 R48, R52, R62, R48 ;  /* 0x0000003e3430723c */ /* 0x000fe60000041830 */
[----:B-----5:R-:W-:Y:S07]  /*8370*/  F2FP.BF16.F32.PACK_AB R95, R142, R89 ;  /* 0x000000598e5f723e */ /* 0x020fee00000010ff */
[C---:B--2---:R-:W-:Y:S01]  /*8380*/  HMMA.16816.F32.BF16 R80, R92.reuse, R76, R4 ;  /* 0x0000004c5c50723c */ /* 0x044fe20000041804 */
[----:B------:R-:W2:Y:S07]  /*8390*/  LDSM.16.MT88.4 R4, [R105+0x8c00] ;  /* 0x008c00006904783b */ /* 0x000eae0000004200 */
[C---:B------:R-:W-:Y:S01]  /*83a0*/  HMMA.16816.F32.BF16 R76, R92.reuse, R78, R8 ;  /* 0x0000004e5c4c723c */ /* 0x040fe20000041808 */
[----:B------:R-:W3:Y:S07]  /*83b0*/  LDSM.16.MT88.4 R8, [R104+0x2c00] ;  /* 0x002c00006808783b */ /* 0x000eee0000004200 */
        /* <DEDUP_REMOVED lines=33> */
[----:B------:R-:W-:Y:S04]  /*85d0*/  FADD.FTZ R171, R142, R89 ;  /* 0x000000598eab7221 */ /* 0x000fe80000010000 */
[----:B------:R-:W-:Y:S01]  /*85e0*/  HMMA.16816.F32.BF16 R48, R92, R10, R48 ;  /* 0x0000000a5c30723c */ /* 0x000fe20000041830 */
[----:B------:R-:W-:Y:S08]  /*85f0*/  @!UPT UIADD3 URZ, UPT, UPT, URZ, URZ, URZ ;  /* 0x000000fffffff290 */ /* 0x000ff0000fffe0ff */
[----:B------:R-:W-:Y:S11]  /*8600*/  @P0 BRA `(.L_x_8872) ;  /* 0xffffffcc00b40947 */ /* 0x000ff6000383ffff */
.L_x_8865:
        /* <DEDUP_REMOVED lines=11> */
.L_x_8884:
        /* <DEDUP_REMOVED lines=8> */
[----:B------:R-:W-:Y:S02]  /*8740*/  LOP3.LUT R4, R137, 0x40, RZ, 0xc0, !PT ;  /* 0x0000004089047812 */ /* 0x000fe400078ec0ff */
[----:B------:R-:W-:-:S04]  /*8750*/  LOP3.LUT R147, R147, R162, RZ, 0xfc, !PT ;  /* 0x000000a293937212 */ /* 0x000fc800078efcff */
        /* <DEDUP_REMOVED lines=130> */
.L_x_8875:
[----:B------:R-:W-:Y:S05]  /*8f80*/  BSYNC.RECONVERGENT B0 ;  /* 0x0000000000007941 */ /* 0x000fea0003800200 */
.L_x_8874:
        /* <DEDUP_REMOVED lines=27> */
.L_x_8877:
[----:B------:R-:W-:Y:S05]  /*9140*/  BSYNC.RECONVERGENT B0 ;  /* 0x0000000000007941 */ /* 0x000fea0003800200 */
.L_x_8876:
        /* <DEDUP_REMOVED lines=31> */
.L_x_8879:
[----:B------:R-:W-:Y:S05]  /*9340*/  BSYNC.RECONVERGENT B0 ;  /* 0x0000000000007941 */ /* 0x000fea0003800200 */
.L_x_8878:
[----:B------:R-:W-:-:S04]  /*9350*/  MOV R155, 0x0 ;  /* 0x00000000009b7802 */ /* 0x000fc80000000f00 */
[----:B-12345:R-:W-:Y:S05]  /*9360*/  @P0 RET.REL.NODEC R154 `(_ZN5flash24flash_fwd_splitkv_kernelI23Flash_fwd_kernel_traitsILi96ELi64ELi64ELi4ELb0ELb0EN7cutlass10bfloat16_tE19Flash_kernel_traitsILi96ELi64ELi64ELi4ES3_EELb0ELb0ELb1ELb0ELb0ELb1ELb0ELb0EEEvNS_16Flash_fwd_paramsE) ;  /* 0xffffff6c9a240950 */ /* 0x03efea0003c3ffff */
        /* <DEDUP_REMOVED lines=16> */
[----:B-1----:R-:W-:Y:S05]  /*9470*/  @P0 RET.REL.NODEC R154 `(_ZN5flash24flash_fwd_splitkv_kernelI23Flash_fwd_kernel_traitsILi96ELi64ELi64ELi4ELb0ELb0EN7cutlass10bfloat16_tE19Flash_kernel_traitsILi96ELi64ELi64ELi4ES3_EELb0ELb0ELb1ELb0ELb0ELb1ELb0ELb0EEEvNS_16Flash_fwd_paramsE) ;  /* 0xffffff689ae00950 */ /* 0x002fea0003c3ffff */
[----:B------:R-:W-:Y:S01]  /*9480*/  MOV R155, 0x0 ;  /* 0x00000000009b7802 */ /* 0x000fe20000000f00 */
[----:B------:R1:W-:Y:S03]  /*9490*/  ST.E.128 desc[UR4][R2.64+0x80], R24 ;  /* 0x0000801802007985 */ /* 0x0003e6000c101d04 */
[----:B-1----:R-:W-:Y:S05]  /*94a0*/  RET.REL.NODEC R154 `(_ZN5flash24flash_fwd_splitkv_kernelI23Flash_fwd_kernel_traitsILi96ELi64ELi64ELi4ELb0ELb0EN7cutlass10bfloat16_tE19Flash_kernel_traitsILi96ELi64ELi64ELi4ES3_EELb0ELb0ELb1ELb0ELb0ELb1ELb0ELb0EEEvNS_16Flash_fwd_paramsE) ;  /* 0xffffff689ad47950 */ /* 0x002fea0003c3ffff */
.L_x_8873:
[----:B------:R-:W-:Y:S01]  /*94b0*/  MOV R5, 0x2 ;  /* 0x0000000200057802 */ /* 0x000fe20000000f00 */
[----:B------:R-:W-:Y:S01]  /*94c0*/  IMAD.MOV.U32 R0, RZ, RZ, 0x1f ;  /* 0x0000001fff007424 */ /* 0x000fe200078e00ff */
[----:B------:R-:W-:-:S07]  /*94d0*/  MOV R4, 0xffffffff ;  /* 0xffffffff00047802 */ /* 0x000fce0000000f00 */
[----:B-1---5:R-:W-:Y:S05]  /*94e0*/  WARPSYNC.COLLECTIVE R4, `(.L_x_8880) ;  /* 0x0000000004087348 */ /* 0x022fea0003c00000 */
[----:B------:R2:W3:Y:S02]  /*94f0*/  SHFL.BFLY P0, R10, R170, R5, R0 ;  /* 0x0c000005aa0a7389 */ /* 0x0004e40000000000 */
[----:B-123-5:R-:W-:Y:S05]  /*9500*/  ENDCOLLECTIVE ;  /* 0x000000000000791b */ /* 0x02efea0003800000 */
.L_x_8880:
[----:B------:R-:W-:Y:S02]  /*9510*/  IMAD.MOV.U32 R7, RZ, RZ, R10 ;  /* 0x000000ffff077224 */ /* 0x000fe400078e000a */
[----:B------:R-:W-:Y:S02]  /*9520*/  IMAD.MOV.U32 R5, RZ, RZ, 0x1 ;  /* 0x00000001ff057424 */ /* 0x000fe400078e00ff */
[----:B------:R-:W-:-:S05]  /*9530*/  FADD.FTZ R8, R7, R170 ;  /* 0x000000aa07087221 */ /* 0x000fca0000010000 */
[----:B------:R-:W-:-:S07]  /*9540*/  MOV R170, R8 ;  /* 0x0000000800aa7202 */ /* 0x000fce0000000f00 */
[----:B------:R-:W-:Y:S05]  /*9550*/  WARPSYNC.COLLECTIVE R4, `(.L_x_8881) ;  /* 0x0000000004087348 */ /* 0x000fea0003c00000 */
[----:B------:R1:W2:Y:S02]  /*9560*/  SHFL.BFLY P0, R10, R170, R5, R0 ;  /* 0x0c000005aa0a7389 */ /* 0x0002a40000000000 */
[----:B-12---:R-:W-:Y:S05]  /*9570*/  ENDCOLLECTIVE ;  /* 0x000000000000791b */ /* 0x006fea0003800000 */
.L_x_8881:
[----:B------:R-:W-:Y:S01]  /*9580*/  MOV R170, R171 ;  /* 0x000000ab00aa7202 */ /* 0x000fe20000000f00 */
[----:B------:R-:W-:Y:S01]  /*9590*/  IMAD.MOV.U32 R5, RZ, RZ, 0x2 ;  /* 0x00000002ff057424 */ /* 0x000fe200078e00ff */
[----:B------:R-:W-:-:S07]  /*95a0*/  MOV R7, R10 ;  /* 0x0000000a00077202 */ /* 0x000fce0000000f00 */
[----:B------:R-:W-:Y:S05]  /*95b0*/  WARPSYNC.COLLECTIVE R4, `(.L_x_8882) ;  /* 0x0000000004087348 */ /* 0x000fea0003c00000 */
[----:B------:R1:W2:Y:S02]  /*95c0*/  SHFL.BFLY P0, R10, R170, R5, R0 ;  /* 0x0c000005aa0a7389 */ /* 0x0002a40000000000 */
[----:B-12---:R-:W-:Y:S05]  /*95d0*/  ENDCOLLECTIVE ;  /* 0x000000000000791b */ /* 0x006fea0003800000 */
.L_x_8882:
[----:B------:R-:W-:Y:S01]  /*95e0*/  FADD.FTZ R7, R8, R7 ;  /* 0x0000000708077221 */ /* 0x000fe20000010000 */
[----:B------:R-:W-:Y:S01]  /*95f0*/  FADD.FTZ R9, R10, R171 ;  /* 0x000000ab0a097221 */ /* 0x000fe20000010000 */
[----:B------:R-:W-:-:S04]  /*9600*/  MOV R5, 0x1 ;  /* 0x0000000100057802 */ /* 0x000fc80000000f00 */
[----:B------:R-:W-:-:S07]  /*9610*/  MOV R170, R9 ;  /* 0x0000000900aa7202 */ /* 0x000fce0000000f00 */
[----:B------:R-:W-:Y:S05]  /*9620*/  WARPSYNC.COLLECTIVE R4, `(.L_x_8883) ;  /* 0x0000000004087348 */ /* 0x000fea0003c00000 */
[----:B------:R1:W2:Y:S02]  /*9630*/  SHFL.BFLY P0, R10, R170, R5, R0 ;  /* 0x0c000005aa0a7389 */ /* 0x0002a40000000000 */
[----:B-12---:R-:W-:Y:S05]  /*9640*/  ENDCOLLECTIVE ;  /* 0x000000000000791b */ /* 0x006fea0003800000 */
.L_x_8883:
[----:B------:R-:W-:Y:S05]  /*9650*/  BRA `(.L_x_8884) ;  /* 0xfffffff000187947 */ /* 0x000fea000383ffff */
.L_x_8885:
        /* <DEDUP_REMOVED lines=10> */
.L_x_11681:


//--------------------- .text._ZN5flash24flash_fwd_splitkv_kernelI23Flash_fwd_kernel_traitsILi96ELi64ELi64ELi4ELb0ELb0EN7cutlass10bfloat16_tE19Flash_kernel_traitsILi96ELi64ELi64ELi4ES3_EELb0ELb0ELb0ELb0ELb1ELb0ELb0ELb1EEEvNS_16Flash_fwd_paramsE --------------------------
	.section	.text._ZN5flash24flash_fwd_splitkv_kernelI23Flash_fwd_kernel_traitsILi96ELi64ELi64ELi4ELb0ELb0EN7cutlass10bfloat16_tE19Flash_kernel_traitsILi96ELi64ELi64ELi4ES3_EELb0ELb0ELb0ELb0ELb1ELb0ELb0ELb1EEEvNS_16Flash_fwd_paramsE,"ax",@progbits
	.align	128
        .global         _ZN5flash24flash_fwd_splitkv_kernelI23Flash_fwd_kernel_traitsILi96ELi64ELi64ELi4ELb0ELb0EN7cutlass10bfloat16_tE19Flash_kernel_traitsILi96ELi64ELi64ELi4ES3_EELb0ELb0ELb0ELb0ELb1ELb0ELb0ELb1EEEvNS_16Flash_fwd_paramsE
        .type           _ZN5flash24flash_fwd_splitkv_kernelI23Flash_fwd_kernel_traitsILi96ELi64ELi64ELi4ELb0ELb0EN7cutlass10bfloat16_tE19Flash_kernel_traitsILi96ELi64ELi64ELi4ES3_EELb0ELb0ELb0ELb0ELb1ELb0ELb0ELb1EEEvNS_16Flash_fwd_paramsE,@function
        .size           _ZN5flash24flash_fwd_splitkv_kernelI23Flash_fwd_kernel_traitsILi96ELi64ELi64ELi4ELb0ELb0EN7cutlass10bfloat16_tE19Flash_kernel_traitsILi96ELi64ELi64ELi4ES3_EELb0ELb0ELb0ELb0ELb1ELb0ELb0ELb1EEEvNS_16Flash_fwd_paramsE,(.L_x_11682 - _ZN5flash24flash_fwd_splitkv_kernelI23Flash_fwd_kernel_traitsILi96ELi64ELi64ELi4ELb0ELb0EN7cutlass10bfloat16_tE19Flash_kernel_traitsILi96ELi64ELi64ELi4ES3_EELb0ELb0ELb0ELb0ELb1ELb0ELb0ELb1EEEvNS_16Flash_fwd_paramsE)
        .other          _ZN5flash24flash_fwd_splitkv_kernelI23Flash_fwd_kernel_traitsILi96ELi64ELi64ELi4ELb0ELb0EN7cutlass10bfloat16_tE19Flash_kernel_traitsILi96ELi64ELi64ELi4ES3_EELb0ELb0ELb0ELb0ELb1ELb0ELb0ELb1EEEvNS_16Flash_fwd_paramsE,@"STO_CUDA_ENTRY STV_DEFAULT"
_ZN5flash24flash_fwd_splitkv_kernelI23Flash_fwd_kernel_traitsILi96ELi64ELi64ELi4ELb0ELb0EN7cutlass10bfloat16_tE19Flash_kernel_traitsILi96ELi64ELi64ELi4ES3_EELb0ELb0ELb0ELb0ELb1ELb0ELb0ELb1EEEvNS_16Flash_fwd_paramsE:
.text._ZN5flash24flash_fwd_splitkv_kernelI23Flash_fwd_kernel_traitsILi96ELi64ELi64ELi4ELb0ELb0EN7cutlass10bfloat16_tE19Flash_kernel_traitsILi96ELi64ELi64ELi4ES3_EELb0ELb0ELb0ELb0ELb1ELb0ELb0ELb1EEEvNS_16Flash_fwd_paramsE:
[----:B------:R-:W-:Y:S01]  /*0000*/  LDC R1, c[0x0][0x37c] ;  /* 0x0000df00ff017b82 */ /* 0x000fe20000000800 */
[----:B------:R-:W1:Y:S07]  /*0010*/  S2R R115, SR_CTAID.X ;  /* 0x0000000000737919 */ /* 0x000e6e0000002500 */
[----:B------:R-:W2:Y:S01]  /*0020*/  LDC.64 R84, c[0x0][0x348] ;  /* 0x0000d200ff547b82 */ /* 0x000ea20000000a00 */
[----:B------:R-:W-:Y:S01]  /*0030*/  BSSY.RECONVERGENT B3, `(.L_x_8886) ;  /* 0x0000005000037945 */ /* 0x000fe20003800200 */
[----:B------:R-:W-:Y:S01]  /*0040*/  MOV R112, 0x80 ;  /* 0x0000008000707802 */ /* 0x000fe20000000f00 */
[----:B------:R-:W3:Y:S01]  /*0050*/  S2R R114, SR_CTAID.Y ;  /* 0x0000000000727919 */ /* 0x000ee20000002600 */
[----:B------:R-:W4:Y:S05]  /*0060*/  S2R R113, SR_CTAID.Z ;  /* 0x0000000000717919 */ /* 0x000f2a0000002700 */
[----:B-1234-:R-:W-:Y:S05]  /*0070*/  CALL.REL.NOINC `($_ZN5flash24flash_fwd_splitkv_kernelI23Flash_fwd_kernel_traitsILi96ELi64ELi64ELi4ELb0ELb0EN7cutlass10bfloat16_tE19Flash_kernel_traitsILi96ELi64ELi64ELi4ES3_EELb0ELb0ELb0ELb0ELb1ELb0ELb0ELb1EEEvNS_16Flash_fwd_paramsE$_ZN5flash30compute_attn_1rowblock_splitkvI23Flash_fwd_kernel_traitsILi96ELi64ELi64ELi4ELb0ELb0EN7cutlass10bfloat16_tE19Flash_kernel_traitsILi96ELi64ELi64ELi4ES3_EELb0ELb0ELb0ELb0ELb1ELb0ELb0ELb1ENS_16Flash_fwd_paramsEEEvRKT8_iiiii) ;  /* 0x0000000000087944 */ /* 0x01efea0003c00000 */
[----:B------:R-:W-:Y:S05]  /*0080*/  BSYNC.RECONVERGENT B3 ;  /* 0x0000000000037941 */ /* 0x000fea0003800200 */
.L_x_8886:
[----:B------:R-:W-:Y:S05]  /*0090*/  EXIT ;  /* 0x000000000000794d */ /* 0x000fea0003800000 */
        .type           $_ZN5flash24flash_fwd_splitkv_kernelI23Flash_fwd_kernel_traitsILi96ELi64ELi64ELi4ELb0ELb0EN7cutlass10bfloat16_tE19Flash_kernel_traitsILi96ELi64ELi64ELi4ES3_EELb0ELb0ELb0ELb0ELb1ELb0ELb0ELb1EEEvNS_16Flash_fwd_paramsE$_ZN5flash30compute_attn_1rowblock_splitkvI23Flash_fwd_kernel_traitsILi96ELi64ELi64ELi4ELb0ELb0EN7cutlass10bfloat16_tE19Flash_kernel_traitsILi96ELi64ELi64ELi4ES3_EELb0ELb0ELb0ELb0ELb1ELb0ELb0ELb1ENS_16Flash_fwd_paramsEEEvRKT8_iiiii,@function
        .size           $_ZN5flash24flash_fwd_splitkv_kernelI23Flash_fwd_kernel_traitsILi96ELi64ELi64ELi4ELb0ELb0EN7cutlass10bfloat16_tE19Flash_kernel_traitsILi96ELi64ELi64ELi4ES3_EELb0ELb0ELb0ELb0ELb1ELb0ELb0ELb1EEEvNS_16Flash_fwd_paramsE$_ZN5flash30compute_attn_1rowblock_splitkvI23Flash_fwd_kernel_traitsILi96ELi64ELi64ELi4ELb0ELb0EN7cutlass10bfloat16_tE19Flash_kernel_traitsILi96ELi64ELi64ELi4ES3_EELb0ELb0ELb0ELb0ELb1ELb0ELb0ELb1ENS_16Flash_fwd_paramsEEEvRKT8_iiiii,(.L_x_11682 - $_ZN5flash24flash_fwd_splitkv_kernelI23Flash_fwd_kernel_traitsILi96ELi64ELi64ELi4ELb0ELb0EN7cutlass10bfloat16_tE19Flash_kernel_traitsILi96ELi64ELi64ELi4ES3_EELb0ELb0ELb0ELb0ELb1ELb0ELb0ELb1EEEvNS_16Flash_fwd_paramsE$_ZN5flash30compute_attn_1rowblock_splitkvI23Flash_fwd_kernel_traitsILi96ELi64ELi64ELi4ELb0ELb0EN7cutlass10bfloat16_tE19Flash_kernel_traitsILi96ELi64ELi64ELi4ES3_EELb0ELb0ELb0ELb0ELb1ELb0ELb0ELb1ENS_16Flash_fwd_paramsEEEvRKT8_iiiii)
$_ZN5flash24flash_fwd_splitkv_kernelI23Flash_fwd_kernel_traitsILi96ELi64ELi64ELi4ELb0ELb0EN7cutlass10bfloat16_tE19Flash_kernel_traitsILi96ELi64ELi64ELi4ES3_EELb0ELb0ELb0ELb0ELb1ELb0ELb0ELb1EEEvNS_16Flash_fwd_paramsE$_ZN5flash30compute_attn_1rowblock_splitkvI23Flash_fwd_kernel_traitsILi96ELi64ELi64ELi4ELb0ELb0EN7cutlass10bfloat16_tE19Flash_kernel_traitsILi96ELi64ELi64ELi4ES3_EELb0ELb0ELb0ELb0ELb1ELb0ELb0ELb1ENS_16Flash_fwd_paramsEEEvRKT8_iiiii:
        /* <DEDUP_REMOVED lines=38> */
.L_x_8888:
[----:B------:R-:W-:Y:S05]  /*0300*/  BSYNC.RECONVERGENT B0 ;  /* 0x0000000000007941 */ /* 0x000fea0003800200 */
.L_x_8887:
[----:B------:R-:W-:Y:S04]  /*0310*/  BSSY.RECONVERGENT B0, `(.L_x_8889) ;  /* 0x0000007000007945 */ /* 0x000fe80003800200 */
[----:B------:R-:W-:Y:S05]  /*0320*/  @!P3 BRA `(.L_x_8890) ;  /* 0x000000000014b947 */ /* 0x000fea0003800000 */
[----:B-----5:R-:W3:Y:S02]  /*0330*/  LD.E.U8 R0, desc[UR4][R84.64+0x1b2] ;  /* 0x0001b20454007980 */ /* 0x020ee4000c101100 */
[----:B---3--:R-:W-:-:S13]  /*0340*/  ISETP.NE.AND P1, PT, R0, RZ, PT ;  /* 0x000000ff0000720c */ /* 0x008fda0003f25270 */
[----:B------:R-:W3:Y:S02]  /*0350*/  @P1 LD.E R5, desc[UR4][R8.64+0x4] ;  /* 0x0000040408051980 */ /* 0x000ee4000c101900 */
[----:B---3--:R-:W-:-:S06]  /*0360*/  @P1 IADD3 R0, PT, PT, R5, -R16, RZ ;  /* 0x8000001005001210 */ /* 0x008fcc0007ffe0ff */
[----:B------:R3:W5:Y:S02]  /*0370*/  @!P1 LD.E R0, desc[UR4][R8.64] ;  /* 0x0000000408009980 */ /* 0x000764000c101900 */
.L_x_8890:
[----:B------:R-:W-:Y:S05]  /*0380*/  BSYNC.RECONVERGENT B0 ;  /* 0x0000000000007941 */ /* 0x000fea0003800200 */
.L_x_8889:
        /* <DEDUP_REMOVED lines=9> */
.L_x_8892:
[----:B------:R-:W4:Y:S01]  /*0420*/  LD.E.64 R4, desc[UR4][R84.64+0x108] ;  /* 0x0001080454047980 */ /* 0x000f22000c101b00 */
[----:B------:R-:W-:Y:S01]  /*0430*/  BSSY.RECONVERGENT B0, `(.L_x_8894) ;  /* 0x0000006000007945 */ /* 0x000fe20003800200 */
[----:B------:R-:W-:Y:S01]  /*0440*/  IMAD.MOV.U32 R0, RZ, RZ, RZ ;  /* 0x000000ffff007224 */ /* 0x000fe200078e00ff */
[----:B----4-:R-:W-:-:S04]  /*0450*/  ISETP.NE.U32.AND P0, PT, R4, RZ, PT ;  /* 0x000000ff0400720c */ /* 0x010fc80003f05070 */
[----:B------:R-:W-:-:S13]  /*0460*/  ISETP.NE.AND.EX P0, PT, R5, RZ, PT, P0 ;  /* 0x000000ff0500720c */ /* 0x000fda0003f05300 */
[----:B------:R-:W-:Y:S05]  /*0470*/  @!P0 BRA `(.L_x_8895) ;  /* 0x0000000000048947 */ /* 0x000fea0003800000 */
[----:B------:R4:W5:Y:S02]  /*0480*/  LD.E R0, desc[UR4][R84.64+0xbc] ;  /* 0x0000bc0454007980 */ /* 0x000964000c101900 */
.L_x_8895:
[----:B------:R-:W-:Y:S05]  /*0490*/  BSYNC.RECONVERGENT B0 ;  /* 0x0000000000007941 */ /* 0x000fea0003800200 */
.L_x_8894:
[----:B-----5:R-:W-:Y:S02]  /*04a0*/  IADD3 R71, PT, PT, R89, R0, RZ ;  /* 0x0000000059477210 */ /* 0x020fe40007ffe0ff */
.L_x_8893:
[----:B------:R-:W-:Y:S05]  /*04b0*/  BSYNC.RECONVERGENT B1 ;  /* 0x0000000000017941 */ /* 0x000fea0003800200 */
.L_x_8891:
[----:B------:R-:W-:Y:S01]  /*04c0*/  IMAD.SHL.U32 R125, R115, 0x40, RZ ;  /* 0x00000040737d7824 */ /* 0x000fe200078e00ff */
[----:B------:R-:W-:Y:S01]  /*04d0*/  MOV R4, R112 ;  /* 0x0000007000047202 */ /* 0x000fe20000000f00 */
[----:B------:R-:W-:-:S03]  /*04e0*/  IMAD.MOV.U32 R5, RZ, RZ, 0x0 ;  /* 0x00000000ff057424 */ /* 0x000fc600078e00ff */
[----:B------:R-:W-:-:S13]  /*04f0*/  ISETP.GT.AND P0, PT, R116, R125, PT ;  /* 0x0000007d7400720c */ /* 0x000fda0003f04270 */
[----:B-1234-:R-:W-:Y:S05]  /*0500*/  @!P0 RET.REL.NODEC R4 `(_ZN5flash24flash_fwd_splitkv_kernelI23Flash_fwd_kernel_traitsILi96ELi64ELi64ELi4ELb0ELb0EN7cutlass10bfloat16_tE19Flash_kernel_traitsILi96ELi64ELi64ELi4ES3_EELb0ELb0ELb0ELb0ELb1ELb0ELb0ELb1EEEvNS_16Flash_fwd_paramsE) ;  /* 0xfffffff804bc8950 */ /* 0x01efea0003c3ffff */
        /* <DEDUP_REMOVED lines=21> */
[----:B------:R-:W-:-:S02]  /*0660*/  IMAD.SHL.U32 R8, R0, 0x8, RZ ;  /* 0x0000000800087824 */ /* 0x000fc400078e00ff */
[----:B------:R-:W-:-:S03]  /*0670*/  IMAD.MOV.U32 R23, RZ, RZ, RZ ;  /* 0x000000ffff177224 */ /* 0x000fc600078e00ff */
[----:B------:R-:W-:Y:S01]  /*0680*/  LOP3.LUT R22, R8, 0x18, RZ, 0xc0, !PT ;  /* 0x0000001808167812 */ /* 0x000fe200078ec0ff */
[----:B------:R-:W-:Y:S01]  /*0690*/  IMAD.IADD R116, R116, 0x1, -R125 ;  /* 0x0000000174747824 */ /* 0x000fe200078e0a7d */
[----:B------:R-:W-:Y:S02]  /*06a0*/  SHF.R.U32.HI R11, RZ, 0x2, R0 ;  /* 0x00000002ff0b7819 */ /* 0x000fe40000011600 */
[----:B------:R-:W-:Y:S02]  /*06b0*/  LOP3.LUT P4, R0, R0, 0x3, RZ, 0xc0, !PT ;  /* 0x0000000300007812 */ /* 0x000fe4000788c0ff */
[C---:B------:R-:W-:Y:S02]  /*06c0*/  IADD3 R9, PT, PT, R11.reuse, 0x20, RZ ;  /* 0x000000200b097810 */ /* 0x040fe40007ffe0ff */
[CC--:B------:R-:W-:Y:S02]  /*06d0*/  ISETP.GE.AND P2, PT, R11.reuse, R116.reuse, PT ;  /* 0x000000740b00720c */ /* 0x0c0fe40003f46270 */
[----:B------:R-:W-:-:S02]  /*06e0*/  ISETP.GE.OR P4, PT, R11, R116, P4 ;  /* 0x000000740b00720c */ /* 0x000fc40002786670 */
[----:B------:R-:W-:Y:S01]  /*06f0*/  ISETP.GE.AND P1, PT, R9, R116, PT ;  /* 0x000000740900720c */ /* 0x000fe20003f26270 */
[----:B------:R-:W-:Y:S01]  /*0700*/  BSSY.RECONVERGENT B0, `(.L_x_8897) ;  /* 0x0000022000007945 */ /* 0x000fe20003800200 */
[----:B--2---:R-:W-:-:S04]  /*0710*/  @P0 IMAD.WIDE.U32 R18, R14, R117, RZ ;  /* 0x000000750e120225 */ /* 0x004fc800078e00ff */
[----:B------:R-:W-:Y:S02]  /*0720*/  @P0 IMAD R6, R15, R117, RZ ;  /* 0x000000750f060224 */ /* 0x000fe400078e02ff */
[-C--:B---3--:R-:W-:Y:S02]  /*0730*/  IMAD R3, R3, R114.reuse, R113 ;  /* 0x0000007203037224 */ /* 0x088fe400078e0271 */
        /* <DEDUP_REMOVED lines=13> */
[-C--:B------:R-:W-:Y:S01]  /*0810*/  IMAD R0, R13, R113.reuse, RZ ;  /* 0x000000710d007224 */ /* 0x080fe200078e02ff */
[----:B------:R-:W-:Y:S01]  /*0820*/  LEA.HI.X.SX32 R2, R2, RZ, 0x1, P0 ;  /* 0x000000ff02027211 */ /* 0x000fe200000f0eff */
[----:B------:R-:W-:Y:S01]  /*0830*/  IMAD.WIDE.U32 R8, R12, R113, R8 ;  /* 0x000000710c087225 */ /* 0x000fe200078e0008 */
[----:B------:R-:W-:-:S04]  /*0840*/  LEA R4, P0, R3, R4, 0x2 ;  /* 0x0000000403047211 */ /* 0x000fc800078010ff */
[----:B------:R-:W-:Y:S01]  /*0850*/  LEA.HI.X R5, R3, R5, R2, 0x2, P0 ;  /* 0x0000000503057211 */ /* 0x000fe200000f1402 */
[----:B------:R-:W-:Y:S01]  /*0860*/  @!P4 IMAD.MOV.U32 R3, RZ, RZ, 0x7f800000 ;  /* 0x7f800000ff03c424 */ /* 0x000fe200078e00ff */
[----:B------:R-:W-:Y:S01]  /*0870*/  IADD3 R13, PT, PT, R9, R0, RZ ;  /* 0x00000000090d7210 */ /* 0x000fe20007ffe0ff */
[----:B-1----:R-:W-:Y:S06]  /*0880*/  @P2 BRA `(.L_x_8898) ;  /* 0x0000000000242947 */ /* 0x002fec0003800000 */
        /* <DEDUP_REMOVED lines=9> */
.L_x_8898:
[----:B------:R-:W-:Y:S05]  /*0920*/  BSYNC.RECONVERGENT B0 ;  /* 0x0000000000007941 */ /* 0x000fea0003800200 */
.L_x_8897:
        /* <DEDUP_REMOVED lines=14> */
.L_x_8900:
[----:B------:R-:W-:Y:S05]  /*0a10*/  BSYNC.RECONVERGENT B0 ;  /* 0x0000000000007941 */ /* 0x000fea0003800200 */
.L_x_8899:
[----:B------:R-:W-:Y:S01]  /*0a20*/  MOV R113, 0x0 ;  /* 0x0000000000717802 */ /* 0x000fe20000000f00 */
[----:B------:R1:W-:Y:S03]  /*0a30*/  @!P4 ST.E desc[UR4][R4.64], R3 ;  /* 0x000000030400c985 */ /* 0x0003e6000c101904 */
[----:B-12--5:R-:W-:Y:S05]  /*0a40*/  @P3 RET.REL.NODEC R112 `(_ZN5flash24flash_fwd_splitkv_kernelI23Flash_fwd_kernel_traitsILi96ELi64ELi64ELi4ELb0ELb0EN7cutlass10bfloat16_tE19Flash_kernel_traitsILi96ELi64ELi64ELi4ES3_EELb0ELb0ELb0ELb0ELb1ELb0ELb0ELb1EEEvNS_16Flash_fwd_paramsE) ;  /* 0xfffffff4706c3950 */ /* 0x026fea0003c3ffff */
[----:B------:R-:W-:Y:S02]  /*0a50*/  MOV R3, 0x7f800000 ;  /* 0x7f80000000037802 */ /* 0x000fe40000000f00 */
[----:B------:R-:W-:-:S03]  /*0a60*/  MOV R113, 0x0 ;  /* 0x0000000000717802 */ /* 0x000fc60000000f00 */
[----:B------:R1:W-:Y:S02]  /*0a70*/  ST.E desc[UR4][R4.64+0x80], R3 ;  /* 0x0000800304007985 */ /* 0x0003e4000c101904 */
[----:B-1----:R-:W-:Y:S05]  /*0a80*/  RET.REL.NODEC R112 `(_ZN5flash24flash_fwd_splitkv_kernelI23Flash_fwd_kernel_traitsILi96ELi64ELi64ELi4ELb0ELb0EN7cutlass10bfloat16_tE19Flash_kernel_traitsILi96ELi64ELi64ELi4ES3_EELb0ELb0ELb0ELb0ELb1ELb0ELb0ELb1EEEvNS_16Flash_fwd_paramsE) ;  /* 0xfffffff4705c7950 */ /* 0x002fea0003c3ffff */
.L_x_8896:
        /* <DEDUP_REMOVED lines=14> */
[----:B------:R-:W-:Y:S02]  /*0b70*/  IMAD.MOV.U32 R14, RZ, RZ, R84 ;  /* 0x000000ffff0e7224 */ /* 0x000fe400078e0054 */
[----:B------:R-:W-:-:S05]  /*0b80*/  IMAD.MOV.U32 R15, RZ, RZ, R85 ;  /* 0x000000ffff0f7224 */ /* 0x000fca00078e0055 */
[----:B-1----:R-:W4:Y:S01]  /*0b90*/  LD.E R4, desc[UR4][R14.64+0x68] ;  /* 0x000068040e047980 */ /* 0x002f22000c101900 */
[----:B------:R-:W-:-:S03]  /*0ba0*/  LEA R8, R88, 0xffffffc0, 0x6 ;  /* 0xffffffc058087811 */ /* 0x000fc600078e30ff */
[----:B------:R-:W4:Y:S01]  /*0bb0*/  LD.E.64 R20, desc[UR4][R14.64+0x20] ;  /* 0x000020040e147980 */ /* 0x000f22000c101b00 */
[----:B------:R-:W-:-:S03]  /*0bc0*/  IABS R3, R8 ;  /* 0x0000000800037213 */ /* 0x000fc60000000000 */
[----:B------:R-:W4:Y:S04]  /*0bd0*/  LD.E.64 R108, desc[UR4][R14.64+0x38] ;  /* 0x000038040e6c7980 */ /* 0x000f28000c101b00 */
[----:B------:R-:W4:Y:S04]  /*0be0*/  LD.E.64 R18, desc[UR4][R14.64+0x50] ;  /* 0x000050040e127980 */ /* 0x000f28000c101b00 */
[----:B------:R-:W5:Y:S01]  /*0bf0*/  LD.E.64 R26, desc[UR4][R14.64+0x58] ;  /* 0x000058040e1a7980 */ /* 0x000f62000c101b00 */
        /* <DEDUP_REMOVED lines=24> */
[C---:B------:R-:W-:Y:S01]  /*0d80*/  LEA R118, P0, R16.reuse, R126, 0x2 ;  /* 0x0000007e10767211 */ /* 0x040fe200078010ff */
[----:B------:R-:W5:Y:S03]  /*0d90*/  LD.E.64 R2, desc[UR4][R14.64+0x40] ;  /* 0x000040040e027980 */ /* 0x000f66000c101b00 */
[----:B------:R-:W-:Y:S02]  /*0da0*/  @!P1 IADD3 R11, PT, PT, -R11, RZ, RZ ;  /* 0x000000ff0b0b9210 */ /* 0x000fe40007ffe1ff */
[----:B------:R-:W-:Y:S02]  /*0db0*/  LEA.HI.X R119, R16, R127, R119, 0x2, P0 ;  /* 0x0000007f10777211 */ /* 0x000fe400000f1477 */
[----:B------:R-:W-:Y:S01]  /*0dc0*/  @!P2 LOP3.LUT R11, RZ, R13, RZ, 0x33, !PT ;  /* 0x0000000dff0ba212 */ /* 0x000fe200078e33ff */
[----:B------:R-:W2:Y:S04]  /*0dd0*/  LD.E.64 R16, desc[UR4][R14.64+0x28] ;  /* 0x000028040e107980 */ /* 0x000ea8000c101b00 */
[----:B------:R-:W-:-:S05]  /*0de0*/  IMAD.WIDE R6, R11, 0x4, R118 ;  /* 0x000000040b067825 */ /* 0x000fca00078e0276 */
[----:B------:R1:W3:Y:S01]  /*0df0*/  LD.E R5, desc[UR4][R6.64] ;  /* 0x0000000406057980 */ /* 0x0002e2000c101900 */
[----:B----4-:R-:W-:-:S04]  /*0e00*/  IABS R10, R4 ;  /* 0x00000004000a7213 */ /* 0x010fc80000000000 */
[----:B------:R-:W4:Y:S08]  /*0e10*/  I2F.RP R22, R10 ;  /* 0x0000000a00167306 */ /* 0x000f300000209400 */
[----:B----45:R-:W4:Y:S02]  /*0e20*/  MUFU.RCP R12, R22 ;  /* 0x00000016000c7308 */ /* 0x030f240000001000 */
        /* <DEDUP_REMOVED lines=28> */
[----:B---3--:R-:W-:Y:S01]  /*0ff0*/  SHF.R.S32.HI R9, RZ, 0x1f, R5 ;  /* 0x0000001fff097819 */ /* 0x008fe20000011405 */
        /* <DEDUP_REMOVED lines=16> */
.L_x_8902:
[----:B-1----:R-:W2:Y:S01]  /*1100*/  LD.E R4, desc[UR4][R84.64+0x68] ;  /* 0x0000680454047980 */ /* 0x002ea2000c101900 */
        /* <DEDUP_REMOVED lines=10> */
[----:B-----5:R-:W-:Y:S02]  /*11b0*/  @!P2 SHF.R.S32.HI R10, RZ, 0x1f, R12 ;  /* 0x0000001fff0aa819 */ /* 0x020fe4000001140c */
        /* <DEDUP_REMOVED lines=48> */
[----:B------:R-:W-:-:S03]  /*14c0*/  SHF.R.S32.HI R9, RZ, 0x1f, R11 ;  /* 0x0000001fff097819 */ /* 0x000fc6000001140b */
[----:B------:R-:W-:Y:S01]  /*14d0*/  @!P2 IMAD.IADD R25, R25, 0x1, R5 ;  /* 0x000000011919a824 */ /* 0x000fe200078e0205 */
[----:B------:R-:W-:Y:S01]  /*14e0*/  @!P2 SHF.R.S32.HI R5, RZ, 0x1f, R12 ;  /* 0x0000001fff05a819 */ /* 0x000fe2000001140c */
[----:B------:R-:W-:Y:S01]  /*14f0*/  IMAD.IADD R17, R23, 0x1, R7 ;  /* 0x0000000117117824 */ /* 0x000fe200078e0207 */
[----:B------:R-:W-:Y:S01]  /*1500*/  @P2 IADD3 R13, PT, PT, R13, R16, RZ ;  /* 0x000000100d0d2210 */ /* 0x000fe20007ffe0ff */
[----:B------:R-:W-:Y:S01]  /*1510*/  @!P2 IMAD R6, R21, R12, RZ ;  /* 0x0000000c1506a224 */ /* 0x000fe200078e02ff */
[----:B------:R-:W-:Y:S01]  /*1520*/  MOV R16, R22 ;  /* 0x0000001600107202 */ /* 0x000fe20000000f00 */
[----:B------:R-:W-:Y:S02]  /*1530*/  IMAD R7, R19, R11, RZ ;  /* 0x0000000b13077224 */ /* 0x000fe400078e02ff */
[C---:B------:R-:W-:Y:S02]  /*1540*/  @!P2 IMAD R5, R20.reuse, R5, R6 ;  /* 0x000000051405a224 */ /* 0x040fe400078e0206 */
[----:B------:R-:W-:-:S04]  /*1550*/  @!P2 IMAD.WIDE.U32 R20, R20, R12, R24 ;  /* 0x0000000c1414a225 */ /* 0x000fc800078e0018 */
[C---:B------:R-:W-:Y:S02]  /*1560*/  IMAD R9, R18.reuse, R9, R7 ;  /* 0x0000000912097224 */ /* 0x040fe400078e0207 */
[----:B------:R-:W-:Y:S02]  /*1570*/  @P2 IMAD R7, R3, R13, RZ ;  /* 0x0000000d03072224 */ /* 0x000fe400078e02ff */
[----:B------:R-:W-:Y:S01]  /*1580*/  IMAD.WIDE.U32 R10, R18, R11, R16 ;  /* 0x0000000b120a7225 */ /* 0x000fe200078e0010 */
[----:B------:R-:W-:-:S03]  /*1590*/  @!P2 IADD3 R16, PT, PT, R21, R5, RZ ;  /* 0x000000051510a210 */ /* 0x000fc60007ffe0ff */
[----:B------:R-:W-:Y:S01]  /*15a0*/  @P2 IMAD.WIDE.U32 R12, R2, R13, RZ ;  /* 0x0000000d020c2225 */ /* 0x000fe200078e00ff */
[----:B------:R-:W-:Y:S02]  /*15b0*/  MOV R6, R10 ;  /* 0x0000000a00067202 */ /* 0x000fe40000000f00 */
[----:B------:R-:W-:Y:S01]  /*15c0*/  IADD3 R5, PT, PT, R11, R9, RZ ;  /* 0x000000090b057210 */ /* 0x000fe20007ffe0ff */
[----:B------:R-:W-:Y:S01]  /*15d0*/  @!P2 IMAD.MOV.U32 R18, RZ, RZ, R20 ;  /* 0x000000ffff12a224 */ /* 0x000fe200078e0014 */
[----:B------:R-:W-:Y:S01]  /*15e0*/  @P2 MOV R18, R12 ;  /* 0x0000000c00122202 */ /* 0x000fe20000000f00 */
[----:B------:R-:W-:Y:S01]  /*15f0*/  @P2 IMAD.IADD R16, R13, 0x1, R7 ;  /* 0x000000010d102824 */ /* 0x000fe200078e0207 */
[----:B-1----:R-:W-:Y:S02]  /*1600*/  MOV R7, RZ ;  /* 0x000000ff00077202 */ /* 0x002fe40000000f00 */
.L_x_8903:
[----:B------:R-:W-:Y:S05]  /*1610*/  BSYNC.RECONVERGENT B0 ;  /* 0x0000000000007941 */ /* 0x000fea0003800200 */
.L_x_8901:
        /* <DEDUP_REMOVED lines=25> */
[-C--:B------:R-:W-:Y:S02]  /*17b0*/  @!P3 IADD3 R22, PT, PT, R22, -R17.reuse, RZ ;  /* 0x800000111616b210 */ /* 0x080fe40007ffe0ff */
[----:B------:R-:W-:Y:S02]  /*17c0*/  LOP3.LUT R28, R81, 0x18, RZ, 0xc0, !PT ;  /* 0x00000018511c7812 */ /* 0x000fe400078ec0ff */
[----:B------:R-:W-:-:S02]  /*17d0*/  ISETP.GE.U32.AND P4, PT, R22, R17, PT ;  /* 0x000000111600720c */ /* 0x000fc40003f86070 */
[----:B------:R-:W-:Y:S02]  /*17e0*/  IADD3 R22, P1, PT, R28, R18, RZ ;  /* 0x000000121c167210 */ /* 0x000fe40007f3e0ff */
[----:B------:R-:W-:Y:S02]  /*17f0*/  LOP3.LUT R17, R113, R4, RZ, 0x3c, !PT ;  /* 0x0000000471117212 */ /* 0x000fe400078e3cff */
[----:B------:R-:W-:Y:S01]  /*1800*/  @!P3 IADD3 R19, PT, PT, R19, 0x1, RZ ;  /* 0x000000011313b810 */ /* 0x000fe20007ffe0ff */
[----:B------:R-:W-:Y:S01]  /*1810*/  IMAD.X R23, RZ, RZ, R16, P1 ;  /* 0x000000ffff177224 */ /* 0x000fe200008e0610 */
[----:B------:R-:W-:Y:S01]  /*1820*/  ISETP.GE.AND P2, PT, R17, RZ, PT ;  /* 0x000000ff1100720c */ /* 0x000fe20003f46270 */
[----:B------:R-:W-:Y:S01]  /*1830*/  IMAD R7, R7, R2, RZ ;  /* 0x0000000207077224 */ /* 0x000fe200078e02ff */
[----:B------:R-:W-:-:S03]  /*1840*/  ISETP.NE.AND P1, PT, R4, RZ, PT ;  /* 0x000000ff0400720c */ /* 0x000fc60003f25270 */
[----:B------:R-:W-:Y:S02]  /*1850*/  @P4 VIADD R19, R19, 0x1 ;  /* 0x0000000113134836 */ /* 0x000fe40000000000 */
[C---:B------:R-:W-:Y:S02]  /*1860*/  IMAD R7, R8.reuse, R3, R7 ;  /* 0x0000000308077224 */ /* 0x040fe400078e0207 */
[----:B------:R-:W-:-:S04]  /*1870*/  IMAD.WIDE.U32 R22, R8, R2, R22 ;  /* 0x0000000208167225 */ /* 0x000fc800078e0016 */
[----:B------:R-:W-:Y:S01]  /*1880*/  IMAD.MOV.U32 R8, RZ, RZ, R19 ;  /* 0x000000ffff087224 */ /* 0x000fe200078e0013 */
[----:B------:R-:W-:-:S03]  /*1890*/  IADD3 R23, PT, PT, R23, R7, RZ ;  /* 0x0000000717177210 */ /* 0x000fc60007ffe0ff */
[----:B------:R-:W-:Y:S01]  /*18a0*/  @!P2 IMAD.MOV R8, RZ, RZ, -R8 ;  /* 0x000000ffff08a224 */ /* 0x000fe200078e0a08 */
[----:B------:R-:W-:-:S04]  /*18b0*/  @!P1 LOP3.LUT R8, RZ, R4, RZ, 0x33, !PT ;  /* 0x00000004ff089212 */ /* 0x000fc800078e33ff */
[----:B------:R-:W-:Y:S01]  /*18c0*/  SHF.R.S32.HI R4, RZ, 0x1f, R8 ;  /* 0x0000001fff047819 */ /* 0x000fe20000011408 */
[----:B------:R-:W-:Y:S01]  /*18d0*/  IMAD.WIDE.U32 R22, R8, R26, R22 ;  /* 0x0000001a08167225 */ /* 0x000fe200078e0016 */
[----:B------:R-:W-:-:S03]  /*18e0*/  SHF.R.U32.HI R128, RZ, 0x2, R0 ;  /* 0x00000002ff807819 */ /* 0x000fc60000011600 */
[----:B------:R-:W-:Y:S01]  /*18f0*/  IMAD.MOV.U32 R129, RZ, RZ, RZ ;  /* 0x000000ffff817224 */ /* 0x000fe200078e00ff */
[----:B------:R-:W1:Y:S01]  /*1900*/  S2UR UR6, SR_CgaCtaId ;  /* 0x00000000000679c3 */ /* 0x000e620000008800 */
[----:B------:R-:W-:Y:S01]  /*1910*/  UMOV UR7, 0x400 ;  /* 0x0000040000077882 */ /* 0x000fe20000000000 */
[----:B------:R-:W-:Y:S01]  /*1920*/  IMAD R111, R109, R128, RZ ;  /* 0x000000806d6f7224 */ /* 0x000fe200078e02ff */
[----:B------:R-:W-:Y:S01]  /*1930*/  SHF.L.U64.HI R109, R108, 0x5, R109 ;  /* 0x000000056c6d7819 */ /* 0x000fe2000001026d */
[C---:B------:R-:W-:Y:S01]  /*1940*/  IMAD.SHL.U32 R87, R2.reuse, 0x20, RZ ;  /* 0x0000002002577824 */ /* 0x040fe200078e00ff */
[----:B------:R-:W-:Y:S02]  /*1950*/  SHF.L.U64.HI R86, R2, 0x5, R3 ;  /* 0x0000000502567819 */ /* 0x000fe40000010203 */
[----:B------:R-:W-:Y:S01]  /*1960*/  SHF.L.U32 R102, R0, 0x2, RZ ;  /* 0x0000000200667819 */ /* 0x000fe200000006ff */
[----:B-1----:R-:W-:Y:S01]  /*1970*/  ULEA UR6, UR6, UR7, 0x18 ;  /* 0x0000000706067291 */ /* 0x002fe2000f8ec0ff */
[----:B--2---:R-:W-:-:S04]  /*1980*/  @P0 IMAD.WIDE.U32 R18, R20, R117, RZ ;  /* 0x0000007514120225 */ /* 0x004fc800078e00ff */
[----:B------:R-:W-:Y:S02]  /*1990*/  @P0 IMAD R7, R21, R117, RZ ;  /* 0x0000007515070224 */ /* 0x000fe400078e02ff */
[----:B---3--:R-:W-:Y:S01]  /*19a0*/  @!P0 IMAD.WIDE.U32 R16, R30, R114, RZ ;  /* 0x000000721e108225 */ /* 0x008fe200078e00ff */
[----:B------:R-:W-:-:S03]  /*19b0*/  @P0 MOV R16, R18 ;  /* 0x0000001200100202 */ /* 0x000fc60000000f00 */
[----:B------:R-:W-:Y:S01]  /*19c0*/  @!P0 IMAD R30, R31, R114, RZ ;  /* 0x000000721f1e8224 */ /* 0x000fe200078e02ff */
[----:B------:R-:W-:-:S03]  /*19d0*/  IADD3 R32, P1, PT, R28, R16, RZ ;  /* 0x000000101c207210 */ /* 0x000fc60007f3e0ff */
[----:B------:R-:W-:Y:S01]  /*19e0*/  @!P0 IMAD.IADD R30, R17, 0x1, R30 ;  /* 0x00000001111e8824 */ /* 0x000fe200078e021e */
[----:B------:R-:W-:Y:S01]  /*19f0*/  LOP3.LUT R17, R81, 0xc0, RZ, 0xc0, !PT ;  /* 0x000000c051117812 */ /* 0x000fe200078ec0ff */
[----:B------:R-:W-:Y:S02]  /*1a00*/  @P0 IMAD.IADD R30, R19, 0x1, R7 ;  /* 0x00000001131e0824 */ /* 0x000fe400078e0207 */
[----:B------:R-:W-:Y:S01]  /*1a10*/  IMAD R7, R27, R8, RZ ;  /* 0x000000081b077224 */ /* 0x000fe200078e02ff */
[----:B------:R-:W-:Y:S01]  /*1a20*/  LOP3.LUT R18, R17, 0x18, R0, 0xf8, !PT ;  /* 0x0000001811127812 */ /* 0x000fe200078ef800 */
[----:B------:R-:W-:Y:S02]  /*1a30*/  IMAD.X R33, RZ, RZ, R30, P1 ;  /* 0x000000ffff217224 */ /* 0x000fe400008e061e */
[----:B------:R-:W-:Y:S01]  /*1a40*/  IMAD R16, R4, R26, R7 ;  /* 0x0000001a04107224 */ /* 0x000fe200078e0207 */
[----:B------:R-:W-:Y:S01]  /*1a50*/  LOP3.LUT R18, R18, 0x18, R81, 0x78, !PT ;  /* 0x0000001812127812 */ /* 0x000fe200078e7851 */
[----:B------:R-:W-:-:S02]  /*1a60*/  IMAD R7, R25, R113, RZ ;  /* 0x0000007119077224 */ /* 0x000fc400078e02ff */
[----:B------:R-:W-:Y:S01]  /*1a70*/  IMAD.WIDE.U32 R32, R24, R113, R32 ;  /* 0x0000007118207225 */ /* 0x000fe200078e0020 */
[----:B------:R-:W-:Y:S02]  /*1a80*/  IADD3 R17, PT, PT, R23, R16, RZ ;  /* 0x0000001017117210 */ /* 0x000fe40007ffe0ff */
[----:B------:R-:W-:Y:S01]  /*1a90*/  LOP3.LUT R81, R18, 0x1f20, R81, 0xf8, !PT ;  /* 0x00001f2012517812 */ /* 0x000fe200078ef851 */
[----:B------:R-:W-:Y:S01]  /*1aa0*/  IMAD.IADD R23, R33, 0x1, R7 ;  /* 0x0000000121177824 */ /* 0x000fe200078e0207 */
[----:B------:R-:W-:Y:S01]  /*1ab0*/  IADD3 R18, P0, PT, R28, R6, RZ ;  /* 0x000000061c127210 */ /* 0x000fe20007f1e0ff */
[----:B------:R-:W-:-:S04]  /*1ac0*/  IMAD.WIDE.U32 R6, R115, 0x40, R128 ;  /* 0x0000004073067825 */ /* 0x000fc800078e0080 */
[----:B------:R-:W-:Y:S01]  /*1ad0*/  IMAD.MOV.U32 R16, RZ, RZ, R22 ;  /* 0x000000ffff107224 */ /* 0x000fe200078e0016 */
[----:B------:R-:W-:Y:S01]  /*1ae0*/  MOV R22, R32 ;  /* 0x0000002000167202 */ /* 0x000fe20000000f00 */
[----:B------:R-:W-:Y:S01]  /*1af0*/  IMAD R7, R7, R20, RZ ;  /* 0x0000001407077224 */ /* 0x000fe200078e02ff */
[C---:B------:R-:W-:Y:S01]  /*1b00*/  SHF.L.U64.HI R83, R20.reuse, 0x5, R21 ;  /* 0x0000000514537819 */ /* 0x040fe20000010215 */
[----:B------:R-:W-:Y:S01]  /*1b10*/  IMAD.X R19, RZ, RZ, R5, P0 ;  /* 0x000000ffff137224 */ /* 0x000fe200000e0605 */
[----:B------:R-:W-:Y:S01]  /*1b20*/  SHF.L.U32 R82, R20, 0x5, RZ ;  /* 0x0000000514527819 */ /* 0x000fe200000006ff */
[----:B------:R-:W-:Y:S02]  /*1b30*/  IMAD R7, R6, R21, R7 ;  /* 0x0000001506077224 */ /* 0x000fe400078e0207 */
        /* <DEDUP_REMOVED lines=9> */
[----:B------:R-:W-:Y:S01]  /*1bd0*/  ISETP.GE.AND P0, PT, R5, R88, PT ;  /* 0x000000580500720c */ /* 0x000fe20003f06270 */
[----:B------:R-:W-:Y:S01]  /*1be0*/  IMAD.WIDE.U32 R18, R128, R108, R18 ;  /* 0x0000006c80127225 */ /* 0x000fe200078e0012 */
[----:B------:R-:W-:Y:S02]  /*1bf0*/  IADD3 R7, PT, PT, R21, R7, RZ ;  /* 0x0000000715077210 */ /* 0x000fe40007ffe0ff */
[----:B------:R-:W-:Y:S01]  /*1c00*/  LEA R130, P2, R20, R14, 0x1 ;  /* 0x0000000e14827211 */ /* 0x000fe200078408ff */
[----:B------:R-:W-:Y:S01]  /*1c10*/  IMAD.IADD R111, R19, 0x1, R111 ;  /* 0x00000001136f7824 */ /* 0x000fe200078e026f */
[----:B------:R-:W-:Y:S02]  /*1c20*/  LEA R110, P1, R18, R12, 0x1 ;  /* 0x0000000c126e7211 */ /* 0x000fe400078208ff */
[----:B------:R-:W-:Y:S02]  /*1c30*/  LEA R81, R81, UR6, 0x1 ;  /* 0x0000000651517c11 */ /* 0x000fe4000f8e08ff */
[----:B------:R-:W-:-:S02]  /*1c40*/  LEA.HI.X R131, R20, R15, R7, 0x1, P2 ;  /* 0x0000000f14837211 */ /* 0x000fc400010f0c07 */
[----:B------:R-:W-:Y:S02]  /*1c50*/  LEA.HI.X R111, R18, R13, R111, 0x1, P1 ;  /* 0x0000000d126f7211 */ /* 0x000fe400008f0c6f */
[----:B------:R-:W-:Y:S01]  /*1c60*/  SHF.L.U32 R108, R108, 0x5, RZ ;  /* 0x000000056c6c7819 */ /* 0x000fe200000006ff */
[----:B------:R-:W-:Y:S06]  /*1c70*/  @P0 BRA `(.L_x_8904) ;  /* 0x0000004000bc0947 */ /* 0x000fec0003800000 */
        /* <DEDUP_REMOVED lines=11> */
[----:B------:R-:W-:Y:S01]  /*1d30*/  IMAD.MOV.U32 R29, RZ, RZ, RZ ;  /* 0x000000ffff1d7224 */ /* 0x000fe200078e00ff */
[----:B------:R-:W-:Y:S01]  /*1d40*/  LEA R100, R88, 0xffffffc0, 0x6 ;  /* 0xffffffc058647811 */ /* 0x000fe200078e30ff */
[----:B------:R-:W-:Y:S01]  /*1d50*/  VIADD R70, R128, 0x20 ;  /* 0x0000002080467836 */ /* 0x000fe20000000000 */
[--C-:B------:R-:W-:Y:S01]  /*1d60*/  SHF.R.S32.HI R13, RZ, 0x1f, R89.reuse ;  /* 0x0000001fff0d7819 */ /* 0x100fe20000011459 */
[C---:B------:R-:W-:Y:S01]  /*1d70*/  IMAD R107, R88.reuse, -0x40, R89 ;  /* 0xffffffc0586b7824 */ /* 0x040fe200078e0259 */
[----:B------:R-:W-:Y:S01]  /*1d80*/  IADD3 R3, P0, PT, -R89, R128, RZ ;  /* 0x0000008059037210 */ /* 0x000fe20007f1e1ff */
[----:B------:R-:W-:Y:S01]  /*1d90*/  IMAD R105, R88, -0x40, R71 ;  /* 0xffffffc058697824 */ /* 0x000fe200078e0247 */
[----:B------:R-:W-:Y:S01]  /*1da0*/  LOP3.LUT R0, R0, 0x3, RZ, 0xc0, !PT ;  /* 0x0000000300007812 */ /* 0x000fe200078ec0ff */
[----:B------:R-:W-:Y:S01]  /*1db0*/  IMAD.MOV.U32 R103, RZ, RZ, R88 ;  /* 0x000000ffff677224 */ /* 0x000fe200078e0058 */
[----:B------:R-:W-:Y:S01]  /*1dc0*/  VIMNMX R80, PT, PT, RZ, R5, !PT ;  /* 0x00000005ff507248 */ /* 0x000fe20007fe0100 */
[----:B------:R-:W-:Y:S01]  /*1dd0*/  IMAD.X R13, RZ, RZ, ~R13, P0 ;  /* 0x000000ffff0d7224 */ /* 0x000fe200000e0e0d */
        /* <DEDUP_REMOVED lines=10> */
[----:B------:R-:W-:-:S03]  /*1e80*/  SHF.L.U64.HI R99, R16, 0x5, R17 ;  /* 0x0000000510637819 */ /* 0x000fc60000010211 */
[----:B------:R-:W-:Y:S01]  /*1e90*/  IMAD.IADD R31, R31, 0x1, R2 ;  /* 0x000000011f1f7824 */ /* 0x000fe200078e0202 */
[----:B------:R-:W-:Y:S01]  /*1ea0*/  SHF.L.U32 R101, R16, 0x5, RZ ;  /* 0x0000000510657819 */ /* 0x000fe200000006ff */
[----:B------:R-:W-:Y:S02]  /*1eb0*/  IMAD R2, R19, R114, RZ ;  /* 0x0000007213027224 */ /* 0x000fe400078e02ff */
[----:B------:R-:W-:Y:S02]  /*1ec0*/  IMAD R19, R25, R8, RZ ;  /* 0x0000000819137224 */ /* 0x000fe400078e02ff */
[----:B------:R-:W-:Y:S01]  /*1ed0*/  IMAD R18, R17, R100, RZ ;  /* 0x0000006411127224 */ /* 0x000fe200078e02ff */
[----:B------:R-:W-:Y:S01]  /*1ee0*/  IADD3 R27, PT, PT, R27, R2, RZ ;  /* 0x000000021b1b7210 */ /* 0x000fe20007ffe0ff */
[----:B------:R-:W-:Y:S01]  /*1ef0*/  IMAD R2, R24, R4, R19 ;  /* 0x0000000418027224 */ /* 0x000fe200078e0213 */
[----:B------:R-:W-:Y:S01]  /*1f00*/  LEA.HI R123, R12, R12, RZ, 0x1 ;  /* 0x0000000c0c7b7211 */ /* 0x000fe200078f08ff */
[----:B------:R-:W-:-:S03]  /*1f10*/  IMAD.WIDE.U32 R24, R8, R24, R30 ;  /* 0x0000001808187225 */ /* 0x000fc600078e001e */
[----:B------:R-:W-:Y:S01]  /*1f20*/  SHF.R.S32.HI R123, RZ, 0x1, R123 ;  /* 0x00000001ff7b7819 */ /* 0x000fe2000001147b */
[----:B------:R-:W-:Y:S01]  /*1f30*/  IMAD.WIDE.U32 R26, R100, R16, R26 ;  /* 0x00000010641a7225 */ /* 0x000fe200078e001a */
[----:B------:R-:W-:-:S03]  /*1f40*/  IADD3 R25, PT, PT, R25, R2, RZ ;  /* 0x0000000219197210 */ /* 0x000fc60007ffe0ff */
[----:B------:R-:W-:Y:S02]  /*1f50*/  IMAD R19, R23, R8, RZ ;  /* 0x0000000817137224 */ /* 0x000fe400078e02ff */
[----:B------:R-:W-:Y:S02]  /*1f60*/  IMAD.IADD R27, R27, 0x1, R18 ;  /* 0x000000011b1b7824 */ /* 0x000fe400078e0212 */
[----:B------:R-:W-:Y:S02]  /*1f70*/  IMAD R4, R22, R4, R19 ;  /* 0x0000000416047224 */ /* 0x000fe400078e0213 */
[----:B------:R-:W-:Y:S01]  /*1f80*/  IMAD.WIDE.U32 R18, R8, R22, R26 ;  /* 0x0000001608127225 */ /* 0x000fe200078e001a */
[----:B------:R-:W-:-:S03]  /*1f90*/  LOP3.LUT R26, R28, 0x20, RZ, 0xfc, !PT ;  /* 0x000000201c1a7812 */ /* 0x000fc600078efcff */
[----:B------:R-:W-:Y:S02]  /*1fa0*/  IMAD R2, R13, R134, RZ ;  /* 0x000000860d027224 */ /* 0x000fe400078e02ff */
[----:B------:R-:W-:Y:S01]  /*1fb0*/  IMAD.IADD R19, R19, 0x1, R4 ;  /* 0x0000000113137824 */ /* 0x000fe200078e0204 */
[----:B-----5:R-:W-:Y:S01]  /*1fc0*/  IADD3 R4, PT, PT, R100, R9, RZ ;  /* 0x0000000964047210 */ /* 0x020fe20007ffe0ff */
[-C--:B------:R-:W-:Y:S02]  /*1fd0*/  IMAD R2, R135, R3.reuse, R2 ;  /* 0x0000000387027224 */ /* 0x080fe400078e0202 */
[----:B------:R-:W-:-:S04]  /*1fe0*/  IMAD.WIDE.U32 R24, R134, R3, R24 ;  /* 0x0000000386187225 */ /* 0x000fc800078e0018 */
[----:B------:R-:W-:Y:S01]  /*1ff0*/  IMAD R95, R128, R123, RZ ;  /* 0x0000007b805f7224 */ /* 0x000fe200078e02ff */
[----:B------:R-:W-:Y:S01]  /*2000*/  IADD3 R2, PT, PT, R25, R2, RZ ;  /* 0x0000000219027210 */ /* 0x000fe20007ffe0ff */
[----:B------:R-:W-:Y:S01]  /*2010*/  IMAD R4, R123, R4, RZ ;  /* 0x000000047b047224 */ /* 0x000fe200078e02ff */
[----:B------:R-:W-:Y:S01]  /*2020*/  LEA R90, P0, R24, R20, 0x1 ;  /* 0x00000014185a7211 */ /* 0x000fe200078008ff */
[C---:B------:R-:W-:Y:S01]  /*2030*/  IMAD R9, R0.reuse, 0x4, R95 ;  /* 0x0000000400097824 */ /* 0x040fe200078e025f */
[----:B------:R-:W-:Y:S01]  /*2040*/  LEA R95, R0, R95, 0x3 ;  /* 0x0000005f005f7211 */ /* 0x000fe200078e18ff */
[----:B------:R-:W-:Y:S01]  /*2050*/  IMAD R31, R13, R16, RZ ;  /* 0x000000100d1f7224 */ /* 0x000fe200078e02ff */
[----:B------:R-:W-:Y:S01]  /*2060*/  LEA.HI.X R91, R24, R21, R2, 0x1, P0 ;  /* 0x00000015185b7211 */ /* 0x000fe200000f0c02 */
[----:B------:R-:W-:Y:S01]  /*2070*/  IMAD.WIDE.U32 R18, R16, R3, R18 ;  /* 0x0000000310127225 */ /* 0x000fe200078e0012 */
[C---:B------:R-:W-:Y:S02]  /*2080*/  IADD3 R2, P1, PT, R4.reuse, R95, RZ ;  /* 0x0000005f04027210 */ /* 0x040fe40007f3e0ff */
[----:B------:R-:W-:Y:S01]  /*2090*/  SHF.R.S32.HI R0, RZ, 0x1f, R4 ;  /* 0x0000001fff007819 */ /* 0x000fe20000011404 */
[----:B------:R-:W-:Y:S01]  /*20a0*/  IMAD R31, R17, R3, R31 ;  /* 0x00000003111f7224 */ /* 0x000fe200078e021f */
[----:B------:R-:W-:Y:S01]  /*20b0*/  IADD3 R3, P2, PT, R4, R9, RZ ;  /* 0x0000000904037210 */ /* 0x000fe20007f5e0ff */
[----:B------:R-:W-:Y:S01]  /*20c0*/  IMAD.SHL.U32 R94, R2, 0x2, RZ ;  /* 0x00000002025e7824 */ /* 0x000fe200078e00ff */
[----:B------:R-:W-:Y:S01]  /*20d0*/  LEA.HI.X.SX32 R95, R95, R0, 0x1, P1 ;  /* 0x000000005f5f7211 */ /* 0x000fe200008f0eff */
[----:B------:R-:W-:Y:S01]  /*20e0*/  IMAD.IADD R31, R19, 0x1, R31 ;  /* 0x00000001131f7824 */ /* 0x000fe200078e021f */
[----:B------:R-:W-:-:S02]  /*20f0*/  LEA R30, P0, R18, R14, 0x1 ;  /* 0x0000000e121e7211 */ /* 0x000fc400078008ff */
[----:B------:R-:W-:Y:S02]  /*2100*/  SHF.L.U32 R32, R3, 0x1, RZ ;  /* 0x0000000103207819 */ /* 0x000fe400000006ff */
[----:B------:R-:W-:Y:S02]  /*2110*/  LEA.HI.X.SX32 R0, R9, R0, 0x1, P2 ;  /* 0x0000000009007211 */ /* 0x000fe400010f0eff */
        /* <DEDUP_REMOVED lines=9> */
[----:B------:R-:W-:Y:S02]  /*21b0*/  SHF.L.U32 R123, R123, 0x5, RZ ;  /* 0x000000057b7b7819 */ /* 0x000fe400000006ff */
[-C--:B------:R-:W-:Y:S02]  /*21c0*/  IADD3.X R69, PT, PT, R11, R0.reuse, RZ, P1, !PT ;  /* 0x000000000b457210 */ /* 0x080fe40000ffe4ff */
[----:B------:R-:W-:Y:S02]  /*21d0*/  IADD3.X R33, PT, PT, R7, R0, RZ, P0, !PT ;  /* 0x0000000007217210 */ /* 0x000fe400007fe4ff */
[----:B------:R-:W-:-:S02]  /*21e0*/  LOP3.LUT R25, R28, 0x40, RZ, 0xfc, !PT ;  /* 0x000000401c197812 */ /* 0x000fc400078efcff */
[----:B------:R-:W-:-:S07]  /*21f0*/  SHF.R.S32.HI R98, RZ, 0x1f, R123 ;  /* 0x0000001fff627819 */ /* 0x000fce000001147b */
.L_x_8919:
        /* <DEDUP_REMOVED lines=11> */
[----:B------:R-:W-:Y:S09]  /*22b0*/  ISETP.GT.AND P3, PT, R103, R80, PT ;  /* 0x000000506700720c */ /* 0x000ff20003f64270 */
[----:B------:R-:W2:Y:S02]  /*22c0*/  @P0 LD.E.128 R8, desc[UR4][R90.64] ;  /* 0x000000045a080980 */ /* 0x000ea4000c101d00 */
[C---:B------:R-:W-:Y:S04]  /*22d0*/  @P4 LEA R20, P1, R134.reuse, R90, 0x6 ;  /* 0x0000005a86144211 */ /* 0x040fe800078230ff */
[----:B------:R-:W-:Y:S02]  /*22e0*/  @P4 LEA.HI.X R21, R134, R91, R135, 0x6, P1 ;  /* 0x0000005b86154211 */ /* 0x000fe400008f3487 */
[C---:B------:R-:W-:Y:S04]  /*22f0*/  @P4 LEA R22, P1, R87.reuse, R96, 0x1 ;  /* 0x0000006057164211 */ /* 0x040fe800078208ff */
[----:B------:R-:W-:Y:S02]  /*2300*/  @P4 LEA.HI.X R23, R87, R97, R86, 0x1, P1 ;  /* 0x0000006157174211 */ /* 0x000fe400008f0c56 */
[----:B------:R-:W-:Y:S01]  /*2310*/  IADD3 R0, P1, PT, RZ, -UR6, RZ ;  /* 0x80000006ff007c10 */ /* 0x000fe2000ff3e0ff */
[----:B--2---:R1:W-:Y:S04]  /*2320*/  @P0 ST.E.128 desc[UR4][R96.64], R8 ;  /* 0x0000000860000985 */ /* 0x0043e8000c101d04 */
[----:B------:R-:W2:Y:S04]  /*2330*/  @P0 LD.E.128 R4, desc[UR4][R90.64+0x40] ;  /* 0x000040045a040980 */ /* 0x000ea8000c101d00 */
[----:B--2---:R2:W-:Y:S04]  /*2340*/  @P0 ST.E.128 desc[UR4][R96.64+0x40], R4 ;  /* 0x0000400460000985 */ /* 0x0045e8000c101d04 */
[----:B------:R-:W3:Y:S04]  /*2350*/  @P0 LD.E.128 R16, desc[UR4][R90.64+0x80] ;  /* 0x000080045a100980 */ /* 0x000ee8000c101d00 */
[----:B---3--:R-:W-:Y:S04]  /*2360*/  @P0 ST.E.128 desc[UR4][R96.64+0x80], R16 ;  /* 0x0000801060000985 */ /* 0x008fe8000c101d04 */
[----:B------:R-:W3:Y:S04]  /*2370*/  @P4 LD.E.128 R12, desc[UR4][R20.64] ;  /* 0x00000004140c4980 */ /* 0x000ee8000c101d00 */
[----:B---3--:R3:W-:Y:S04]  /*2380*/  @P4 ST.E.128 desc[UR4][R22.64], R12 ;  /* 0x0000000c16004985 */ /* 0x0087e8000c101d04 */
[----:B-1----:R-:W4:Y:S04]  /*2390*/  @P4 LD.E.128 R8, desc[UR4][R20.64+0x40] ;  /* 0x0000400414084980 */ /* 0x002f28000c101d00 */
[----:B----4-:R1:W-:Y:S04]  /*23a0*/  @P4 ST.E.128 desc[UR4][R22.64+0x40], R8 ;  /* 0x0000400816004985 */ /* 0x0103e8000c101d04 */
[----:B--2---:R-:W2:Y:S04]  /*23b0*/  @P4 LD.E.128 R4, desc[UR4][R20.64+0x80] ;  /* 0x0000800414044980 */ /* 0x004ea8000c101d00 */
[----:B--2---:R1:W-:Y:S04]  /*23c0*/  @P4 ST.E.128 desc[UR4][R22.64+0x80], R4 ;  /* 0x0000800416004985 */ /* 0x0043e8000c101d04 */
[----:B------:R-:W2:Y:S04]  /*23d0*/  LD.E R3, desc[UR4][R84.64+0x130] ;  /* 0x0001300454037980 */ /* 0x000ea8000c101900 */
[----:B------:R-:W4:Y:S01]  /*23e0*/  LD.E R27, desc[UR4][R84.64+0xd0] ;  /* 0x0000d004541b7980 */ /* 0x000f22000c101900 */
[----:B--2---:R-:W-:Y:S01]  /*23f0*/  IMAD.SHL.U32 R3, R3, 0x40, RZ ;  /* 0x0000004003037824 */ /* 0x004fe200078e00ff */
[----:B----4-:R-:W-:Y:S03]  /*2400*/  ISETP.NE.AND P2, PT, R27, RZ, PT ;  /* 0x000000ff1b00720c */ /* 0x010fe60003f45270 */
[----:B------:R-:W-:Y:S05]  /*2410*/  IMAD.X R3, RZ, RZ, ~R3, P1 ;  /* 0x000000ffff037224 */ /* 0x000fea00008e0e03 */
[----:B---3--:R-:W-:Y:S04]  /*2420*/  SHF.R.S64 R13, R0, 0x1f, R3 ;  /* 0x0000001f000d7819 */ /* 0x008fe80000001003 */
[----:B------:R-:W-:Y:S04]  /*2430*/  IADD3 R90, P1, PT, R90, R13, RZ ;  /* 0x0000000d5a5a7210 */ /* 0x000fe80007f3e0ff */
[----:B------:R-:W-:Y:S01]  /*2440*/  LEA.HI.X.SX32 R91, R3, R91, 0x1, P1 ;  /* 0x0000005b035b7211 */ /* 0x000fe200008f0eff */
[----:B-1----:R-:W-:Y:S08]  /*2450*/  @P2 BRA `(.L_x_8906) ;  /* 0x0000000000482947 */ /* 0x002ff00003800000 */
[----:B------:R-:W2:Y:S04]  /*2460*/  @P0 LD.E.128 R12, desc[UR4][R30.64] ;  /* 0x000000041e0c0980 */ /* 0x000ea8000c101d00 */
[----:B--2---:R1:W-:Y:S04]  /*2470*/  @P0 ST.E.128 desc[UR4][R132.64], R12 ;  /* 0x0000000c84000985 */ /* 0x0043e8000c101d04 */
[----:B------:R-:W2:Y:S04]  /*2480*/  @P0 LD.E.128 R8, desc[UR4][R30.64+0x40] ;  /* 0x000040041e080980 */ /* 0x000ea8000c101d00 */
[----:B--2---:R1:W-:Y:S04]  /*2490*/  @P0 ST.E.128 desc[UR4][R132.64+0x40], R8 ;  /* 0x0000400884000985 */ /* 0x0043e8000c101d04 */
[----:B------:R-:W2:Y:S04]  /*24a0*/  @P0 LD.E.128 R4, desc[UR4][R30.64+0x80] ;  /* 0x000080041e040980 */ /* 0x000ea8000c101d00 */
[----:B--2---:R1:W-:Y:S01]  /*24b0*/  @P0 ST.E.128 desc[UR4][R132.64+0x80], R4 ;  /* 0x0000800484000985 */ /* 0x0043e2000c101d04 */
[----:B------:R-:W-:Y:S05]  /*24c0*/  @!P4 BRA `(.L_x_8907) ;  /* 0x000000340000c947 */ /* 0x000fea0003800000 */
[C---:B------:R-:W-:Y:S04]  /*24d0*/  LEA R16, P0, R101.reuse, R30, 0x1 ;  /* 0x0000001e65107211 */ /* 0x040fe800078008ff */
[----:B------:R-:W-:Y:S02]  /*24e0*/  LEA.HI.X R17, R101, R31, R99, 0x1, P0 ;  /* 0x0000001f65117211 */ /* 0x000fe400000f0c63 */
[C---:B------:R-:W-:Y:S03]  /*24f0*/  LEA R2, P0, R108.reuse, R132, 0x1 ;  /* 0x000000846c027211 */ /* 0x040fe600078008ff */
[----:B-1----:R-:W2:Y:S01]  /*2500*/  LD.E.128 R12, desc[UR4][R16.64] ;  /* 0x00000004100c7980 */ /* 0x002ea2000c101d00 */
[----:B------:R-:W-:Y:S05]  /*2510*/  LEA.HI.X R3, R108, R133, R109, 0x1, P0 ;  /* 0x000000856c037211 */ /* 0x000fea00000f0c6d */
[----:B--2---:R2:W-:Y:S04]  /*2520*/  ST.E.128 desc[UR4][R2.64], R12 ;  /* 0x0000000c02007985 */ /* 0x0045e8000c101d04 */
[----:B------:R-:W3:Y:S04]  /*2530*/  LD.E.128 R8, desc[UR4][R16.64+0x40] ;  /* 0x0000400410087980 */ /* 0x000ee8000c101d00 */
[----:B---3--:R2:W-:Y:S04]  /*2540*/  ST.E.128 desc[UR4][R2.64+0x40], R8 ;  /* 0x0000400802007985 */ /* 0x0085e8000c101d04 */
[----:B------:R-:W3:Y:S04]  /*2550*/  LD.E.128 R4, desc[UR4][R16.64+0x80] ;  /* 0x0000800410047980 */ /* 0x000ee8000c101d00 */
[----:B---3--:R2:W-:Y:S01]  /*2560*/  ST.E.128 desc[UR4][R2.64+0x80], R4 ;  /* 0x0000800402007985 */ /* 0x0085e2000c101d04 */
[----:B------:R-:W-:Y:S05]  /*2570*/  BRA `(.L_x_8907) ;  /* 0x0000003000d47947 */ /* 0x000fea0003800000 */
.L_x_8906:
[----:B------:R-:W2:Y:S02]  /*2580*/  LD.E.U8 R0, desc[UR4][R84.64+0x1b3] ;  /* 0x0001b30454007980 */ /* 0x000ea4000c101100 */
[----:B--2---:R-:W-:Y:S11]  /*2590*/  ISETP.NE.AND P1, PT, R0, RZ, PT ;  /* 0x000000ff0000720c */ /* 0x004ff60003f25270 */
[----:B------:R-:W-:Y:S02]  /*25a0*/  @!UPT UIADD3 URZ, UPT, UPT, URZ, URZ, URZ ;  /* 0x000000fffffff290 */ /* 0x000fe4000fffe0ff */
[----:B------:R-:W-:Y:S05]  /*25b0*/  @!P1 BRA `(.L_x_8908) ;  /* 0x0000001000949947 */ /* 0x000fea0003800000 */
[----:B------:R-:W-:Y:S04]  /*25c0*/  BSSY.RECONVERGENT B0, `(.L_x_8909) ;  /* 0x0000089000007945 */ /* 0x000fe80003800200 */
[----:B------:R-:W-:Y:S05]  /*25d0*/  @!P0 BRA `(.L_x_8910) ;  /* 0x00000008001c8947 */ /* 0x000fea0003800000 */
        /* <DEDUP_REMOVED lines=135> */
.L_x_8910:
[----:B------:R-:W-:Y:S05]  /*2e50*/  BSYNC.RECONVERGENT B0 ;  /* 0x0000000000007941 */ /* 0x000fea0003800200 */
.L_x_8909:
[----:B------:R-:W-:Y:S04]  /*2e60*/  BSSY.RECONVERGENT B0, `(.L_x_8911) ;  /* 0x0000093000007945 */ /* 0x000fe80003800200 */
[----:B------:R-:W-:Y:S05]  /*2e70*/  @!P4 BRA `(.L_x_8912) ;  /* 0x000000080044c947 */ /* 0x000fea0003800000 */
[----:B------:R-:W-:Y:S02]  /*2e80*/  LEA R48, P1, R101, R30, 0x1 ;  /* 0x0000001e65307211 */ /* 0x000fe400078208ff */
[----:B------:R-:W-:Y:S02]  /*2e90*/  SHF.L.U32 R51, R123, 0x1, RZ ;  /* 0x000000017b337819 */ /* 0x000fe400000006ff */
[----:B------:R-:W-:Y:S02]  /*2ea0*/  ISETP.GE.AND P0, PT, R28, R27, PT ;  /* 0x0000001b1c00720c */ /* 0x000fe40003f06270 */
[----:B------:R-:W-:Y:S02]  /*2eb0*/  LEA.HI.X R49, R101, R31, R99, 0x1, P1 ;  /* 0x0000001f65317211 */ /* 0x000fe400008f0c63 */
[----:B------:R-:W-:Y:S02]  /*2ec0*/  SHF.L.U64.HI R47, R123, 0x1, R98 ;  /* 0x000000017b2f7819 */ /* 0x000fe40000010262 */
[-C--:B------:R-:W-:Y:S01]  /*2ed0*/  IADD3 R44, P1, PT, R68, R51.reuse, RZ ;  /* 0x00000033442c7210 */ /* 0x080fe20007f3e0ff */
[----:B------:R-:W1:Y:S01]  /*2ee0*/  LD.E.128 R20, desc[UR4][R48.64] ;  /* 0x0000000430147980 */ /* 0x000e62000c101d00 */
[----:B------:R-:W-:Y:S02]  /*2ef0*/  IADD3 R34, P2, PT, R32, R51, RZ ;  /* 0x0000003320227210 */ /* 0x000fe40007f5e0ff */
[----:B------:R-:W-:Y:S02]  /*2f00*/  IADD3.X R45, PT, PT, R69, R47, RZ, P1, !PT ;  /* 0x0000002f452d7210 */ /* 0x000fe40000ffe4ff */
[----:B------:R-:W-:Y:S01]  /*2f10*/  ISETP.GE.AND P1, PT, R26, R27, PT ;  /* 0x0000001b1a00720c */ /* 0x000fe20003f26270 */
[----:B------:R-:W-:Y:S01]  /*2f20*/  IMAD.X R35, R33, 0x1, R47, P2 ;  /* 0x0000000121237824 */ /* 0x000fe200010e062f */
[----:B------:R-:W-:Y:S01]  /*2f30*/  LEA R46, P2, R108, R132, 0x1 ;  /* 0x000000846c2e7211 */ /* 0x000fe200078408ff */
[----:B------:R-:W2:Y:S06]  /*2f40*/  @!P0 LD.E.64 R42, desc[UR4][R44.64] ;  /* 0x000000042c2a8980 */ /* 0x000eac000c101b00 */
[----:B------:R-:W3:Y:S01]  /*2f50*/  @!P0 LD.E.64 R14, desc[UR4][R34.64] ;  /* 0x00000004220e8980 */ /* 0x000ee2000c101b00 */
[----:B-1----:R-:W-:Y:S01]  /*2f60*/  @!P0 LOP3.LUT R17, R20, 0xffff0000, RZ, 0xc0, !PT ;  /* 0xffff000014118812 */ /* 0x002fe200078ec0ff */
[----:B------:R-:W-:Y:S01]  /*2f70*/  @!P0 IMAD.U32 R38, R22, 0x10000, RZ ;  /* 0x0001000016268824 */ /* 0x000fe200078e00ff */
[----:B------:R-:W-:Y:S02]  /*2f80*/  @!P0 SHF.L.U32 R39, R20, 0x10, RZ ;  /* 0x0000001014278819 */ /* 0x000fe400000006ff */
[----:B------:R-:W-:Y:S02]  /*2f90*/  @!P0 LOP3.LUT R19, R21, 0xffff0000, RZ, 0xc0, !PT ;  /* 0xffff000015138812 */ /* 0x000fe400078ec0ff */
[----:B------:R-:W-:Y:S02]  /*2fa0*/  @!P0 LOP3.LUT R18, R22, 0xffff0000, RZ, 0xc0, !PT ;  /* 0xffff000016128812 */ /* 0x000fe400078ec0ff */
[C---:B--2---:R-:W-:Y:S01]  /*2fb0*/  @!P0 LOP3.LUT R41, R42.reuse, 0xffff0000, RZ, 0xc0, !PT ;  /* 0xffff00002a298812 */ /* 0x044fe200078ec0ff */
[----:B------:R-:W-:Y:S01]  /*2fc0*/  @!P0 IMAD.U32 R37, R42, 0x10000, RZ ;  /* 0x000100002a258824 */ /* 0x000fe200078e00ff */
[----:B------:R-:W-:Y:S01]  /*2fd0*/  @!P0 SHF.L.U32 R40, R23, 0x10, RZ ;  /* 0x0000001017288819 */ /* 0x000fe200000006ff */
[C---:B------:R-:W-:Y:S01]  /*2fe0*/  @!P0 IMAD.U32 R36, R43.reuse, 0x10000, RZ ;  /* 0x000100002b248824 */ /* 0x040fe200078e00ff */
[----:B------:R-:W-:Y:S01]  /*2ff0*/  @!P0 LOP3.LUT R43, R43, 0xffff0000, RZ, 0xc0, !PT ;  /* 0xffff00002b2b8812 */ /* 0x000fe200078ec0ff */
[----:B------:R-:W-:Y:S01]  /*3000*/  @!P0 FMUL.FTZ R47, R17, R37 ;  /* 0x00000025112f8220 */ /* 0x000fe20000410000 */
[C---:B---3--:R-:W-:Y:S01]  /*3010*/  @!P0 SHF.L.U32 R13, R15.reuse, 0x10, RZ ;  /* 0x000000100f0d8819 */ /* 0x048fe200000006ff */
[C---:B------:R-:W-:Y:S01]  /*3020*/  @!P0 IMAD.U32 R16, R14.reuse, 0x10000, RZ ;  /* 0x000100000e108824 */ /* 0x040fe200078e00ff */
[----:B------:R-:W-:Y:S01]  /*3030*/  @!P0 LOP3.LUT R14, R14, 0xffff0000, RZ, 0xc0, !PT ;  /* 0xffff00000e0e8812 */ /* 0x000fe200078ec0ff */
[C---:B------:R-:W-:Y:S01]  /*3040*/  @!P0 FMUL.FTZ R50, R18.reuse, R36 ;  /* 0x0000002412328220 */ /* 0x040fe20000410000 */
[----:B------:R-:W-:Y:S01]  /*3050*/  @!P0 LOP3.LUT R15, R15, 0xffff0000, RZ, 0xc0, !PT ;  /* 0xffff00000f0f8812 */ /* 0x000fe200078ec0ff */
[-C--:B------:R-:W-:Y:S01]  /*3060*/  @!P0 FMUL.FTZ R0, R17, R16.reuse ;  /* 0x0000001011008220 */ /* 0x080fe20000410000 */
[----:B------:R-:W-:Y:S01]  /*3070*/  @!P0 FFMA.FTZ R47, R39, R16, -R47 ;  /* 0x00000010272f8223 */ /* 0x000fe2000001082f */
[----:B------:R-:W-:Y:S01]  /*3080*/  @!P0 LOP3.LUT R16, R23, 0xffff0000, RZ, 0xc0, !PT ;  /* 0xffff000017108812 */ /* 0x000fe200078ec0ff */
[----:B------:R-:W-:Y:S01]  /*3090*/  @!P0 FMUL.FTZ R2, R19, R14 ;  /* 0x0000000e13028220 */ /* 0x000fe20000410000 */
[----:B------:R-:W-:Y:S01]  /*30a0*/  @!P0 FFMA.FTZ R0, R37, R39, R0 ;  /* 0x0000002725008223 */ /* 0x000fe20000010000 */
[----:B------:R-:W-:Y:S01]  /*30b0*/  @!P0 SHF.L.U32 R37, R21, 0x10, RZ ;  /* 0x0000001015258819 */ /* 0x000fe200000006ff */
[----:B------:R-:W-:Y:S01]  /*30c0*/  @!P0 FMUL.FTZ R3, R18, R13 ;  /* 0x0000000d12038220 */ /* 0x000fe20000410000 */
[----:B------:R-:W-:Y:S01]  /*30d0*/  @!P0 FMUL.FTZ R51, R19, R41 ;  /* 0x0000002913338220 */ /* 0x000fe20000410000 */
[----:B------:R-:W-:Y:S01]  /*30e0*/  @!P0 FMUL.FTZ R53, R16, R43 ;  /* 0x0000002b10358220 */ /* 0x000fe20000410000 */
[----:B------:R-:W-:Y:S01]  /*30f0*/  @!P0 F2FP.BF16.F32.PACK_AB R52, R0, R47 ;  /* 0x0000002f0034823e */ /* 0x000fe200000010ff */
[----:B------:R-:W-:Y:S01]  /*3100*/  @!P0 FMUL.FTZ R4, R16, R15 ;  /* 0x0000000f10048220 */ /* 0x000fe20000410000 */
[----:B------:R-:W-:Y:S01]  /*3110*/  LEA.HI.X R47, R108, R133, R109, 0x1, P2 ;  /* 0x000000856c2f7211 */ /* 0x000fe200010f0c6d */
[----:B------:R-:W-:Y:S01]  /*3120*/  @!P0 FFMA.FTZ R2, R41, R37, R2 ;  /* 0x0000002529028223 */ /* 0x000fe20000010002 */
[----:B------:R-:W-:Y:S01]  /*3130*/  @!P0 FFMA.FTZ R50, R38, R13, -R50 ;  /* 0x0000000d26328223 */ /* 0x000fe20000010832 */
[----:B------:R-:W-:Y:S01]  /*3140*/  @!P0 FFMA.FTZ R3, R36, R38, R3 ;  /* 0x0000002624038223 */ /* 0x000fe20000010003 */
[----:B------:R-:W-:Y:S01]  /*3150*/  @!P0 FFMA.FTZ R51, R37, R14, -R51 ;  /* 0x0000000e25338223 */ /* 0x000fe20000010833 */
[----:B------:R-:W-:Y:S01]  /*3160*/  @!P0 FFMA.FTZ R53, R40, R15, -R53 ;  /* 0x0000000f28358223 */ /* 0x000fe20000010835 */
[----:B------:R-:W-:Y:S01]  /*3170*/  @!P0 FFMA.FTZ R4, R43, R40, R4 ;  /* 0x000000282b048223 */ /* 0x000fe20000010004 */
[----:B------:R-:W-:Y:S01]  /*3180*/  @!P0 IMAD.MOV.U32 R20, RZ, RZ, R52 ;  /* 0x000000ffff148224 */ /* 0x000fe200078e0034 */
[----:B------:R-:W-:Y:S02]  /*3190*/  @!P0 F2FP.BF16.F32.PACK_AB R50, R3, R50 ;  /* 0x000000320332823e */ /* 0x000fe400000010ff */
[----:B------:R-:W-:Y:S02]  /*31a0*/  @!P0 F2FP.BF16.F32.PACK_AB R51, R2, R51 ;  /* 0x000000330233823e */ /* 0x000fe400000010ff */
[----:B------:R-:W-:Y:S01]  /*31b0*/  @!P0 F2FP.BF16.F32.PACK_AB R53, R4, R53 ;  /* 0x000000350435823e */ /* 0x000fe200000010ff */
[----:B------:R-:W-:Y:S01]  /*31c0*/  @!P0 IMAD.MOV.U32 R22, RZ, RZ, R50 ;  /* 0x000000ffff168224 */ /* 0x000fe200078e0032 */
[----:B------:R-:W-:Y:S02]  /*31d0*/  @!P0 MOV R21, R51 ;  /* 0x0000003300158202 */ /* 0x000fe40000000f00 */
[----:B------:R-:W-:Y:S02]  /*31e0*/  @!P0 MOV R23, R53 ;  /* 0x0000003500178202 */ /* 0x000fe40000000f00 */
[----:B------:R-:W-:Y:S03]  /*31f0*/  ISETP.GE.AND P0, PT, R25, R27, PT ;  /* 0x0000001b1900720c */ /* 0x000fe60003f06270 */
[----:B------:R1:W-:Y:S08]  /*3200*/  ST.E.128 desc[UR4][R46.64], R20 ;  /* 0x000000142e007985 */ /* 0x0003f0000c101d04 */
[----:B------:R-:W2:Y:S08]  /*3210*/  LD.E.128 R16, desc[UR4][R48.64+0x40] ;  /* 0x0000400430107980 */ /* 0x000eb0000c101d00 */
[----:B------:R-:W3:Y:S06]  /*3220*/  @!P1 LD.E.64 R14, desc[UR4][R34.64+0x20] ;  /* 0x00002004220e9980 */ /* 0x000eec000c101b00 */
[----:B------:R-:W4:Y:S01]  /*3230*/  @!P1 LD.E.64 R40, desc[UR4][R44.64+0x20] ;  /* 0x000020042c289980 */ /* 0x000f22000c101b00 */
[C---:B--2---:R-:W-:Y:S01]  /*3240*/  @!P1 LOP3.LUT R27, R16.reuse, 0xffff0000, RZ, 0xc0, !PT ;  /* 0xffff0000101b9812 */ /* 0x044fe200078ec0ff */
[----:B------:R-:W-:Y:S01]  /*3250*/  @!P1 IMAD.U32 R37, R16, 0x10000, RZ ;  /* 0x0001000010259824 */ /* 0x000fe200078e00ff */
[----:B-1----:R-:W-:Y:S02]  /*3260*/  @!P1 LOP3.LUT R21, R17, 0xffff0000, RZ, 0xc0, !PT ;  /* 0xffff000011159812 */ /* 0x002fe400078ec0ff */
[----:B------:R-:W-:Y:S02]  /*3270*/  @!P1 LOP3.LUT R22, R18, 0xffff0000, RZ, 0xc0, !PT ;  /* 0xffff000012169812 */ /* 0x000fe400078ec0ff */
[----:B------:R-:W-:Y:S02]  /*3280*/  @!P1 LOP3.LUT R20, R19, 0xffff0000, RZ, 0xc0, !PT ;  /* 0xffff000013149812 */ /* 0x000fe400078ec0ff */
[C---:B---3--:R-:W-:Y:S01]  /*3290*/  @!P1 SHF.L.U32 R13, R15.reuse, 0x10, RZ ;  /* 0x000000100f0d9819 */ /* 0x048fe200000006ff */
[C---:B------:R-:W-:Y:S01]  /*32a0*/  @!P1 IMAD.U32 R24, R14.reuse, 0x10000, RZ ;  /* 0x000100000e189824 */ /* 0x040fe200078e00ff */
[----:B------:R-:W-:Y:S02]  /*32b0*/  @!P1 LOP3.LUT R14, R14, 0xffff0000, RZ, 0xc0, !PT ;  /* 0xffff00000e0e9812 */ /* 0x000fe400078ec0ff */
[----:B------:R-:W-:Y:S01]  /*32c0*/  @!P1 LOP3.LUT R15, R15, 0xffff0000, RZ, 0xc0, !PT ;  /* 0xffff00000f0f9812 */ /* 0x000fe200078ec0ff */
[----:B------:R-:W-:Y:S01]  /*32d0*/  @!P1 FMUL.FTZ R5, R27, R24 ;  /* 0x000000181b059220 */ /* 0x000fe20000410000 */
[----:B----4-:R-:W-:Y:S01]  /*32e0*/  @!P1 SHF.L.U32 R38, R41, 0x10, RZ ;  /* 0x0000001029269819 */ /* 0x010fe200000006ff */
[C---:B------:R-:W-:Y:S01]  /*32f0*/  @!P1 IMAD.U32 R36, R40.reuse, 0x10000, RZ ;  /* 0x0001000028249824 */ /* 0x040fe200078e00ff */
[----:B------:R-:W-:Y:S01]  /*3300*/  @!P1 LOP3.LUT R39, R40, 0xffff0000, RZ, 0xc0, !PT ;  /* 0xffff000028279812 */ /* 0x000fe200078ec0ff */
[----:B------:R-:W-:Y:S01]  /*3310*/  @!P1 FMUL.FTZ R6, R21, R14 ;  /* 0x0000000e15069220 */ /* 0x000fe20000410000 */
[----:B------:R-:W-:Y:S01]  /*3320*/  @!P1 LOP3.LUT R41, R41, 0xffff0000, RZ, 0xc0, !PT ;  /* 0xffff000029299812 */ /* 0x000fe200078ec0ff */
[----:B------:R-:W-:Y:S01]  /*3330*/  @!P1 FMUL.FTZ R50, R27, R36 ;  /* 0x000000241b329220 */ /* 0x000fe20000410000 */
[----:B------:R-:W-:Y:S01]  /*3340*/  @!P1 SHF.L.U32 R40, R19, 0x10, RZ ;  /* 0x0000001013289819 */ /* 0x000fe200000006ff */
[----:B------:R-:W-:Y:S01]  /*3350*/  @!P1 FFMA.FTZ R5, R36, R37, R5 ;  /* 0x0000002524059223 */ /* 0x000fe20000010005 */
[C---:B------:R-:W-:Y:S01]  /*3360*/  @!P1 FMUL.FTZ R52, R22.reuse, R38 ;  /* 0x0000002616349220 */ /* 0x040fe20000410000 */
[----:B------:R-:W-:Y:S01]  /*3370*/  @!P1 FFMA.FTZ R50, R37, R24, -R50 ;  /* 0x0000001825329223 */ /* 0x000fe20000010832 */
[----:B------:R-:W-:Y:S01]  /*3380*/  @!P1 SHF.L.U32 R37, R17, 0x10, RZ ;  /* 0x0000001011259819 */ /* 0x000fe200000006ff */
[----:B------:R-:W-:Y:S01]  /*3390*/  @!P1 FMUL.FTZ R7, R22, R13 ;  /* 0x0000000d16079220 */ /* 0x000fe20000410000 */
[----:B------:R-:W-:Y:S02]  /*33a0*/  @!P1 IMAD.U32 R36, R18, 0x10000, RZ ;  /* 0x0001000012249824 */ /* 0x000fe400078e00ff */
[----:B------:R-:W-:Y:S01]  /*33b0*/  @!P1 FMUL.FTZ R51, R21, R39 ;  /* 0x0000002715339220 */ /* 0x000fe20000410000 */
[----:B------:R-:W-:Y:S01]  /*33c0*/  @!P1 F2FP.BF16.F32.PACK_AB R50, R5, R50 ;  /* 0x000000320532923e */ /* 0x000fe200000010ff */
[C---:B------:R-:W-:Y:S01]  /*33d0*/  @!P1 FMUL.FTZ R53, R20.reuse, R41 ;  /* 0x0000002914359220 */ /* 0x040fe20000410000 */
[----:B------:R-:W-:Y:S01]  /*33e0*/  @!P1 FMUL.FTZ R8, R20, R15 ;  /* 0x0000000f14089220 */ /* 0x000fe20000410000 */
        /* <DEDUP_REMOVED lines=12> */
[----:B------:R-:W-:Y:S05]  /*34b0*/  @!P1 MOV R19, R53 ;  /* 0x0000003500139202 */ /* 0x000fea0000000f00 */
        /* <DEDUP_REMOVED lines=14> */
[C---:B----4-:R-:W-:Y:S01]  /*35a0*/  @!P0 LOP3.LUT R39, R44.reuse, 0xffff0000, RZ, 0xc0, !PT ;  /* 0xffff00002c278812 */ /* 0x050fe200078ec0ff */
[----:B------:R-:W-:Y:S01]  /*35b0*/  @!P0 IMAD.U32 R36, R44, 0x10000, RZ ;  /* 0x000100002c248824 */ /* 0x000fe200078e00ff */
[----:B------:R-:W-:Y:S01]  /*35c0*/  @!P0 SHF.L.U32 R38, R45, 0x10, RZ ;  /* 0x000000102d268819 */ /* 0x000fe200000006ff */
[----:B------:R-:W-:Y:S01]  /*35d0*/  @!P0 FMUL.FTZ R10, R17, R14 ;  /* 0x0000000e110a8220 */ /* 0x000fe20000410000 */
[----:B------:R-:W-:Y:S01]  /*35e0*/  @!P0 LOP3.LUT R41, R45, 0xffff0000, RZ, 0xc0, !PT ;  /* 0xffff00002d298812 */ /* 0x000fe200078ec0ff */
[----:B------:R-:W-:Y:S01]  /*35f0*/  @!P0 FMUL.FTZ R48, R27, R36 ;  /* 0x000000241b308220 */ /* 0x000fe20000410000 */
[----:B------:R-:W-:Y:S01]  /*3600*/  @!P0 SHF.L.U32 R40, R23, 0x10, RZ ;  /* 0x0000001017288819 */ /* 0x000fe200000006ff */
[----:B------:R-:W-:Y:S01]  /*3610*/  @!P0 FFMA.FTZ R9, R36, R37, R9 ;  /* 0x0000002524098223 */ /* 0x000fe20000010009 */
[----:B------:R-:W-:Y:S02]  /*3620*/  @!P0 IMAD.U32 R36, R22, 0x10000, RZ ;  /* 0x0001000016248824 */ /* 0x000fe400078e00ff */
[----:B------:R-:W-:Y:S01]  /*3630*/  @!P0 FFMA.FTZ R48, R37, R24, -R48 ;  /* 0x0000001825308223 */ /* 0x000fe20000010830 */
[----:B------:R-:W-:Y:S01]  /*3640*/  @!P0 SHF.L.U32 R37, R21, 0x10, RZ ;  /* 0x0000001015258819 */ /* 0x000fe200000006ff */
[----:B------:R-:W-:Y:S01]  /*3650*/  @!P0 FMUL.FTZ R49, R17, R39 ;  /* 0x0000002711318220 */ /* 0x000fe20000410000 */
        /* <DEDUP_REMOVED lines=19> */
.L_x_8912:
[----:B------:R-:W-:Y:S05]  /*3790*/  BSYNC.RECONVERGENT B0 ;  /* 0x0000000000007941 */ /* 0x000fea0003800200 */
.L_x_8911:
[----:B------:R-:W3:Y:S02]  /*37a0*/  LD.E R3, desc[UR4][R84.64+0xd0] ;  /* 0x0000d00454037980 */ /* 0x000ee4000c101900 */
[----:B---3--:R-:W-:Y:S05]  /*37b0*/  IMAD.U32 R3, R3, -0x20, RZ ;  /* 0xffffffe003037824 */ /* 0x008fea00078e00ff */
[C---:B------:R-:W-:Y:S02]  /*37c0*/  LEA R32, P1, R3.reuse, R32, 0x1 ;  /* 0x0000002003207211 */ /* 0x040fe400078208ff */
[C---:B------:R-:W-:Y:S02]  /*37d0*/  LEA R68, P0, R3.reuse, R68, 0x1 ;  /* 0x0000004403447211 */ /* 0x040fe400078008ff */
[C---:B------:R-:W-:Y:S02]  /*37e0*/  LEA.HI.X.SX32 R33, R3.reuse, R33, 0x1, P1 ;  /* 0x0000002103217211 */ /* 0x040fe400008f0eff */
[----:B------:R-:W-:Y:S01]  /*37f0*/  LEA.HI.X.SX32 R69, R3, R69, 0x1, P0 ;  /* 0x0000004503457211 */ /* 0x000fe200000f0eff */
[----:B------:R-:W-:Y:S05]  /*3800*/  BRA `(.L_x_8907) ;  /* 0x0000002000307947 */ /* 0x000fea0003800000 */
.L_x_8908:
        /* <DEDUP_REMOVED lines=69> */
[----:B------:R-:W-:Y:S01]  /*3c60*/  @!P1 ISETP.GT.AND P2, PT, R35, 0x20, PT ;  /* 0x000000202300980c */ /* 0x000fe20003f44270 */
[----:B------:R-:W-:Y:S01]  /*3c70*/  @!P0 IMAD.U32 R52, R74, 0x10000, RZ ;  /* 0x000100004a348824 */ /* 0x000fe200078e00ff */
[----:B------:R-:W-:Y:S01]  /*3c80*/  @!P0 F2FP.BF16.F32.PACK_AB R76, R2, R0 ;  /* 0x00000000024c823e */ /* 0x000fe200000010ff */
        /* <DEDUP_REMOVED lines=9> */
[----:B------:R-:W-:Y:S01]  /*3d20*/  @!P1 SEL R78, R78, 0x20, !P2 ;  /* 0x000000204e4e9807 */ /* 0x000fe20005000000 */
[----:B------:R-:W-:Y:S02]  /*3d30*/  @!P0 IMAD.U32 R52, R75, 0x10000, RZ ;  /* 0x000100004b348824 */ /* 0x000fe400078e00ff */
[----:B------:R-:W-:Y:S01]  /*3d40*/  @!P0 FMUL.FTZ R8, R39, R38 ;  /* 0x0000002627088220 */ /* 0x000fe20000410000 */
[----:B------:R-:W-:Y:S01]  /*3d50*/  @!P1 SEL R39, R37, R34, P2 ;  /* 0x0000002225279207 */ /* 0x000fe20001000000 */
[----:B------:R-:W-:Y:S01]  /*3d60*/  @!P0 FFMA.FTZ R6, R55, R56, R6 ;  /* 0x0000003837068223 */ /* 0x000fe20000010006 */
[----:B------:R-:W-:Y:S01]  /*3d70*/  @!P0 FFMA.FTZ R7, R52, R57, R7 ;  /* 0x0000003934078223 */ /* 0x000fe20000010007 */
[----:B------:R-:W-:Y:S02]  /*3d80*/  @!P1 IMAD.X R79, RZ, RZ, R106, P5 ;  /* 0x000000ffff4f9224 */ /* 0x000fe400028e066a */
[----:B------:R-:W-:Y:S01]  /*3d90*/  @!P0 FFMA.FTZ R8, R59, R58, R8 ;  /* 0x0000003a3b088223 */ /* 0x000fe20000010008 */
[----:B------:R-:W-:Y:S02]  /*3da0*/  @!P0 IMAD.MOV.U32 R72, RZ, RZ, R76 ;  /* 0x000000ffff488224 */ /* 0x000fe400078e004c */
[----:B------:R-:W-:Y:S01]  /*3db0*/  @!P0 IMAD.MOV.U32 R73, RZ, RZ, R77 ;  /* 0x000000ffff498224 */ /* 0x000fe200078e004d */
[----:B------:R-:W-:Y:S01]  /*3dc0*/  @!P1 SEL R137, R79, RZ, !P2 ;  /* 0x000000ff4f899207 */ /* 0x000fe20005000000 */
[----:B------:R-:W-:Y:S01]  /*3dd0*/  @!P1 IMAD.WIDE R40, R39, 0x2, R30 ;  /* 0x0000000227289825 */ /* 0x000fe200078e021e */
[----:B------:R-:W-:Y:S02]  /*3de0*/  @!P0 F2FP.BF16.F32.PACK_AB R124, R8, R7 ;  /* 0x00000007087c823e */ /* 0x000fe400000010ff */
[----:B------:R-:W-:Y:S02]  /*3df0*/  @!P0 F2FP.BF16.F32.PACK_AB R79, R6, R5 ;  /* 0x00000005064f823e */ /* 0x000fe400000010ff */
[C---:B------:R-:W-:Y:S01]  /*3e00*/  @!P1 SHF.L.U64.HI R122, R78.reuse, 0x1, R137 ;  /* 0x000000014e7a9819 */ /* 0x040fe20000010289 */
[----:B------:R-:W-:Y:S01]  /*3e10*/  @!P0 IMAD.MOV.U32 R75, RZ, RZ, R124 ;  /* 0x000000ffff4b8224 */ /* 0x000fe200078e007c */
[----:B------:R-:W-:Y:S02]  /*3e20*/  @!P1 SHF.L.U32 R137, R78, 0x1, RZ ;  /* 0x000000014e899819 */ /* 0x000fe400000006ff */
[----:B------:R-:W-:Y:S02]  /*3e30*/  @!P0 MOV R74, R79 ;  /* 0x0000004f004a8202 */ /* 0x000fe40000000f00 */
[C---:B------:R-:W-:Y:S03]  /*3e40*/  @!P1 IADD3 R76, P0, PT, R137.reuse, R92, RZ ;  /* 0x0000005c894c9210 */ /* 0x040fe60007f1e0ff */
[----:B------:R1:W-:Y:S02]  /*3e50*/  ST.E.128 desc[UR4][R132.64], R72 ;  /* 0x0000004884007985 */ /* 0x0003e4000c101d04 */
        /* <DEDUP_REMOVED lines=26> */
[----:B----4-:R-:W-:Y:S01]  /*4000*/  @!P1 IMAD.U32 R57, R61, 0x10000, RZ ;  /* 0x000100003d399824 */ /* 0x010fe200078e00ff */
[----:B------:R-:W-:Y:S01]  /*4010*/  @!P1 LOP3.LUT R38, R79, 0xffff0000, RZ, 0xc0, !PT ;  /* 0xffff00004f269812 */ /* 0x000fe200078ec0ff */
[----:B------:R-:W-:Y:S01]  /*4020*/  @P0 FADD.FTZ R43, -R43, -RZ ;  /* 0x800000ff2b2b0221 */ /* 0x000fe20000010100 */
[C---:B------:R-:W-:Y:S01]  /*4030*/  @!P1 SHF.L.U32 R54, R60.reuse, 0x10, RZ ;  /* 0x000000103c369819 */ /* 0x040fe200000006ff */
[----:B------:R-:W-:Y:S01]  /*4040*/  @P0 FADD.FTZ R51, -R51, -RZ ;  /* 0x800000ff33330221 */ /* 0x000fe20000010100 */
[----:B------:R-:W-:Y:S01]  /*4050*/  @!P1 LOP3.LUT R56, R60, 0xffff0000, RZ, 0xc0, !PT ;  /* 0xffff00003c389812 */ /* 0x000fe200078ec0ff */
[----:B------:R-:W-:Y:S01]  /*4060*/  @P0 FADD.FTZ R49, -R49, -RZ ;  /* 0x800000ff31310221 */ /* 0x000fe20000010100 */
[----:B-----5:R-:W-:Y:S01]  /*4070*/  @!P1 LOP3.LUT R55, R64, 0xffff0000, RZ, 0xc0, !PT ;  /* 0xffff000040379812 */ /* 0x020fe200078ec0ff */
[----:B------:R-:W-:Y:S01]  /*4080*/  @P0 FADD.FTZ R41, -R41, -RZ ;  /* 0x800000ff29290221 */ /* 0x000fe20000010100 */
[----:B------:R-:W-:Y:S01]  /*4090*/  @!P1 SHF.L.U32 R58, R65, 0x10, RZ ;  /* 0x00000010413a9819 */ /* 0x000fe200000006ff */
[----:B------:R-:W-:Y:S01]  /*40a0*/  @P0 FADD.FTZ R38, -R38, -RZ ;  /* 0x800000ff26260221 */ /* 0x000fe20000010100 */
[----:B------:R-:W-:Y:S01]  /*40b0*/  ISETP.GE.AND P0, PT, R25, R27, PT ;  /* 0x0000001b1900720c */ /* 0x000fe20003f06270 */
[----:B------:R-:W-:Y:S01]  /*40c0*/  @!P1 FMUL.FTZ R9, R48, R53 ;  /* 0x0000003530099220 */ /* 0x000fe20000410000 */
        /* <DEDUP_REMOVED lines=9> */
[----:B------:R-:W-:Y:S02]  /*4160*/  @!P1 IMAD.U32 R52, R66, 0x10000, RZ ;  /* 0x0001000042349824 */ /* 0x000fe400078e00ff */
[----:B------:R-:W-:Y:S01]  /*4170*/  @!P1 FFMA.FTZ R10, R55, R56, R10 ;  /* 0x00000038370a9223 */ /* 0x000fe2000001000a */
[----:B------:R-:W-:Y:S01]  /*4180*/  @!P0 IADD3 R78, P5, PT, R34, 0x40, RZ ;  /* 0x00000040224e8810 */ /* 0x000fe20007fbe0ff */
[----:B------:R-:W-:Y:S01]  /*4190*/  @!P1 FFMA.FTZ R11, R58, R57, R11 ;  /* 0x000000393a0b9223 */ /* 0x000fe2000001000b */
[----:B------:R-:W-:Y:S01]  /*41a0*/  @!P1 LOP3.LUT R56, R62, 0xffff0000, RZ, 0xc0, !PT ;  /* 0xffff00003e389812 */ /* 0x000fe200078ec0ff */
[----:B------:R-:W-:Y:S01]  /*41b0*/  @!P1 FFMA.FTZ R12, R59, R60, R12 ;  /* 0x0000003c3b0c9223 */ /* 0x000fe2000001000c */
[----:B------:R-:W-:Y:S01]  /*41c0*/  @!P1 LOP3.LUT R55, R66, 0xffff0000, RZ, 0xc0, !PT ;  /* 0xffff000042379812 */ /* 0x000fe200078ec0ff */
[----:B------:R-:W-:Y:S01]  /*41d0*/  @!P1 FFMA.FTZ R13, R52, R54, R13 ;  /* 0x00000036340d9223 */ /* 0x000fe2000001000d */
[----:B------:R-:W-:Y:S01]  /*41e0*/  @!P1 SHF.L.U32 R52, R67, 0x10, RZ ;  /* 0x0000001043349819 */ /* 0x000fe200000006ff */
[----:B------:R-:W-:Y:S01]  /*41f0*/  @!P1 FMUL.FTZ R14, R40, R43 ;  /* 0x0000002b280e9220 */ /* 0x000fe20000410000 */
[C---:B------:R-:W-:Y:S01]  /*4200*/  @!P1 LOP3.LUT R58, R63.reuse, 0xffff0000, RZ, 0xc0, !PT ;  /* 0xffff00003f3a9812 */ /* 0x040fe200078ec0ff */
[----:B------:R-:W-:Y:S01]  /*4210*/  @!P1 IMAD.U32 R57, R63, 0x10000, RZ ;  /* 0x000100003f399824 */ /* 0x000fe200078e00ff */
[----:B------:R-:W-:Y:S01]  /*4220*/  @!P1 LOP3.LUT R59, R67, 0xffff0000, RZ, 0xc0, !PT ;  /* 0xffff0000433b9812 */ /* 0x000fe200078ec0ff */
[----:B------:R-:W-:Y:S01]  /*4230*/  @!P1 FMUL.FTZ R15, R36, R41 ;  /* 0x00000029240f9220 */ /* 0x000fe20000410000 */
[----:B------:R-:W-:Y:S01]  /*4240*/  @!P0 ISETP.GT.AND P2, PT, R35, 0x40, PT ;  /* 0x000000402300880c */ /* 0x000fe20003f44270 */
[----:B------:R-:W-:Y:S01]  /*4250*/  @!P1 FMUL.FTZ R16, R39, R38 ;  /* 0x0000002627109220 */ /* 0x000fe20000410000 */
[----:B------:R-:W-:Y:S01]  /*4260*/  @!P1 F2FP.BF16.F32.PACK_AB R76, R10, R9 ;  /* 0x000000090a4c923e */ /* 0x000fe200000010ff */
[----:B------:R-:W-:Y:S01]  /*4270*/  @!P0 IMAD.X R79, RZ, RZ, R106, P5 ;  /* 0x000000ffff4f8224 */ /* 0x000fe200028e066a */
[----:B------:R-:W-:Y:S01]  /*4280*/  @!P0 SEL R78, R78, 0x40, !P2 ;  /* 0x000000404e4e8807 */ /* 0x000fe20005000000 */
[----:B------:R-:W-:Y:S01]  /*4290*/  @!P1 FFMA.FTZ R14, R55, R56, R14 ;  /* 0x00000038370e9223 */ /* 0x000fe2000001000e */
[----:B------:R-:W-:Y:S01]  /*42a0*/  @!P1 F2FP.BF16.F32.PACK_AB R77, R12, R11 ;  /* 0x0000000b0c4d923e */ /* 0x000fe200000010ff */
[----:B------:R-:W-:Y:S01]  /*42b0*/  @!P1 FFMA.FTZ R15, R52, R57, R15 ;  /* 0x00000039340f9223 */ /* 0x000fe2000001000f */
[----:B------:R-:W-:Y:S01]  /*42c0*/  @!P0 SEL R137, R79, RZ, !P2 ;  /* 0x000000ff4f898207 */ /* 0x000fe20005000000 */
[----:B------:R-:W-:Y:S01]  /*42d0*/  @!P1 FFMA.FTZ R16, R59, R58, R16 ;  /* 0x0000003a3b109223 */ /* 0x000fe20000010010 */
[----:B------:R-:W-:Y:S01]  /*42e0*/  @!P1 F2FP.BF16.F32.PACK_AB R79, R14, R13 ;  /* 0x0000000d0e4f923e */ /* 0x000fe200000010ff */
[----:B------:R-:W-:Y:S01]  /*42f0*/  @!P1 IMAD.MOV.U32 R64, RZ, RZ, R76 ;  /* 0x000000ffff409224 */ /* 0x000fe200078e004c */
[----:B------:R-:W-:Y:S02]  /*4300*/  @!P0 SHF.L.U64.HI R122, R78, 0x1, R137 ;  /* 0x000000014e7a8819 */ /* 0x000fe40000010289 */
[----:B------:R-:W-:Y:S01]  /*4310*/  @!P1 F2FP.BF16.F32.PACK_AB R124, R16, R15 ;  /* 0x0000000f107c923e */ /* 0x000fe200000010ff */
[----:B------:R-:W-:Y:S01]  /*4320*/  @!P1 IMAD.MOV.U32 R66, RZ, RZ, R79 ;  /* 0x000000ffff429224 */ /* 0x000fe200078e004f */
[----:B------:R-:W-:Y:S02]  /*4330*/  @!P0 SHF.L.U32 R137, R78, 0x1, RZ ;  /* 0x000000014e898819 */ /* 0x000fe400000006ff */
[----:B------:R-:W-:Y:S02]  /*4340*/  @!P1 MOV R65, R77 ;  /* 0x0000004d00419202 */ /* 0x000fe40000000f00 */
        /* <DEDUP_REMOVED lines=78> */
.L_x_8914:
[----:B------:R-:W-:Y:S05]  /*4830*/  BSYNC.RECONVERGENT B0 ;  /* 0x0000000000007941 */ /* 0x000fea0003800200 */
.L_x_8913:
        /* <DEDUP_REMOVED lines=22> */
[----:B-1----:R1:W5:Y:S01]  /*49a0*/  @!P0 LD.E.128 R72, desc[UR4][R56.64] ;  /* 0x0000000438488980 */ /* 0x002362000c101d00 */
[C---:B--2---:R-:W-:Y:S01]  /*49b0*/  @!P0 LOP3.LUT R59, R64.reuse, 0xffff0000, RZ, 0xc0, !PT ;  /* 0xffff0000403b8812 */ /* 0x044fe200078ec0ff */
[----:B-1----:R-:W-:Y:S01]  /*49c0*/  @!P0 IMAD.U32 R57, R64, 0x10000, RZ ;  /* 0x0001000040398824 */ /* 0x002fe200078e00ff */
[C---:B------:R-:W-:Y:S01]  /*49d0*/  @!P0 LOP3.LUT R61, R65.reuse, 0xffff0000, RZ, 0xc0, !PT ;  /* 0xffff0000413d8812 */ /* 0x040fe200078ec0ff */
[----:B------:R-:W-:Y:S01]  /*49e0*/  @!P0 IMAD.U32 R58, R65, 0x10000, RZ ;  /* 0x00010000413a8824 */ /* 0x000fe200078e00ff */
[C---:B---3--:R-:W-:Y:S01]  /*49f0*/  @!P0 SHF.L.U32 R46, R41.reuse, 0x10, RZ ;  /* 0x00000010292e8819 */ /* 0x048fe200000006ff */
[----:B------:R-:W-:Y:S01]  /*4a00*/  @!P0 IMAD.U32 R50, R40, 0x10000, RZ ;  /* 0x0001000028328824 */ /* 0x000fe200078e00ff */
[----:B------:R-:W-:Y:S01]  /*4a10*/  @!P0 LOP3.LUT R47, R41, 0xffff0000, RZ, 0xc0, !PT ;  /* 0xffff0000292f8812 */ /* 0x000fe200078ec0ff */
[----:B------:R-:W-:Y:S01]  /*4a20*/  @!P0 IMAD.U32 R44, R42, 0x10000, RZ ;  /* 0x000100002a2c8824 */ /* 0x000fe200078e00ff */
[----:B------:R-:W-:Y:S01]  /*4a30*/  @!P0 LOP3.LUT R48, R40, 0xffff0000, RZ, 0xc0, !PT ;  /* 0xffff000028308812 */ /* 0x000fe200078ec0ff */
[C---:B------:R-:W-:Y:S01]  /*4a40*/  @!P0 IMAD.U32 R36, R43.reuse, 0x10000, RZ ;  /* 0x000100002b248824 */ /* 0x040fe200078e00ff */
[----:B------:R-:W-:Y:S02]  /*4a50*/  @!P0 LOP3.LUT R41, R42, 0xffff0000, RZ, 0xc0, !PT ;  /* 0xffff00002a298812 */ /* 0x000fe400078ec0ff */
[----:B------:R-:W-:Y:S02]  /*4a60*/  @!P0 LOP3.LUT R43, R43, 0xffff0000, RZ, 0xc0, !PT ;  /* 0xffff00002b2b8812 */ /* 0x000fe400078ec0ff */
[C---:B----4-:R-:W-:Y:S01]  /*4a70*/  @!P0 SHF.L.U32 R55, R136.reuse, 0x10, RZ ;  /* 0x0000001088378819 */ /* 0x050fe200000006ff */
[C---:B------:R-:W-:Y:S01]  /*4a80*/  @!P0 IMAD.U32 R51, R137.reuse, 0x10000, RZ ;  /* 0x0001000089338824 */ /* 0x040fe200078e00ff */
        /* <DEDUP_REMOVED lines=12> */
[C---:B------:R-:W-:Y:S01]  /*4b50*/  @!P0 SHF.L.U32 R60, R73.reuse, 0x10, RZ ;  /* 0x00000010493c8819 */ /* 0x040fe200000006ff */
[----:B------:R-:W-:Y:S01]  /*4b60*/  @P1 FADD.FTZ R52, -R52, -RZ ;  /* 0x800000ff34341221 */ /* 0x000fe20000010100 */
[----:B------:R-:W-:Y:S01]  /*4b70*/  @!P0 LOP3.LUT R62, R73, 0xffff0000, RZ, 0xc0, !PT ;  /* 0xffff0000493e8812 */ /* 0x000fe200078ec0ff */
[----:B------:R-:W-:Y:S01]  /*4b80*/  @P1 FADD.FTZ R49, -R49, -RZ ;  /* 0x800000ff31311221 */ /* 0x000fe20000010100 */
[----:B------:R-:W-:Y:S01]  /*4b90*/  LEA R136, P4, R108, R132, 0x1 ;  /* 0x000000846c887211 */ /* 0x000fe200078808ff */
[----:B------:R-:W-:Y:S01]  /*4ba0*/  @P1 FADD.FTZ R45, -R45, -RZ ;  /* 0x800000ff2d2d1221 */ /* 0x000fe20000010100 */
[----:B------:R-:W-:Y:S01]  /*4bb0*/  @P1 FADD.FTZ R40, -R40, -RZ ;  /* 0x800000ff28281221 */ /* 0x000fe20000010100 */
[----:B------:R-:W-:Y:S01]  /*4bc0*/  ISETP.GE.AND P1, PT, R26, R27, PT ;  /* 0x0000001b1a00720c */ /* 0x000fe20003f26270 */
[----:B------:R-:W-:Y:S01]  /*4bd0*/  @!P0 FMUL.FTZ R0, R50, R55 ;  /* 0x0000003732008220 */ /* 0x000fe20000410000 */
[----:B------:R-:W-:Y:S01]  /*4be0*/  @!P0 FMUL.FTZ R2, R48, R53 ;  /* 0x0000003530028220 */ /* 0x000fe20000410000 */
[----:B------:R-:W-:Y:S01]  /*4bf0*/  @!P0 FMUL.FTZ R3, R46, R51 ;  /* 0x000000332e038220 */ /* 0x000fe20000410000 */
[----:B------:R-:W-:Y:S01]  /*4c00*/  @!P0 FMUL.FTZ R4, R47, R52 ;  /* 0x000000342f048220 */ /* 0x000fe20000410000 */
[----:B------:R-:W-:Y:S01]  /*4c10*/  @!P0 FFMA.FTZ R0, R57, R54, R0 ;  /* 0x0000003639008223 */ /* 0x000fe20000010000 */
[----:B------:R-:W-:Y:S01]  /*4c20*/  @!P0 LOP3.LUT R57, R66, 0xffff0000, RZ, 0xc0, !PT ;  /* 0xffff000042398812 */ /* 0x000fe200078ec0ff */
[----:B------:R-:W-:Y:S01]  /*4c30*/  @!P0 FFMA.FTZ R2, R59, R56, R2 ;  /* 0x000000383b028223 */ /* 0x000fe20000010002 */
[----:B------:R-:W-:Y:S01]  /*4c40*/  @!P0 SHF.L.U32 R56, R74, 0x10, RZ ;  /* 0x000000104a388819 */ /* 0x000fe200000006ff */
[----:B------:R-:W-:Y:S01]  /*4c50*/  @!P0 FFMA.FTZ R3, R58, R60, R3 ;  /* 0x0000003c3a038223 */ /* 0x000fe20000010003 */
[----:B------:R-:W-:Y:S01]  /*4c60*/  @!P0 LOP3.LUT R58, R74, 0xffff0000, RZ, 0xc0, !PT ;  /* 0xffff00004a3a8812 */ /* 0x000fe200078ec0ff */
[----:B------:R-:W-:Y:S01]  /*4c70*/  @!P0 FFMA.FTZ R4, R61, R62, R4 ;  /* 0x0000003e3d048223 */ /* 0x000fe20000010004 */
[----:B------:R-:W-:Y:S01]  /*4c80*/  @!P0 F2FP.BF16.F32.PACK_AB R122, R2, R0 ;  /* 0x00000000027a823e */ /* 0x000fe200000010ff */
[----:B------:R-:W-:Y:S01]  /*4c90*/  @!P0 FMUL.FTZ R6, R41, R42 ;  /* 0x0000002a29068220 */ /* 0x000fe20000410000 */
[----:B------:R-:W-:Y:S01]  /*4ca0*/  @!P1 ISETP.GT.AND P2, PT, R35, 0x20, PT ;  /* 0x000000202300980c */ /* 0x000fe20003f44270 */
[----:B------:R-:W-:Y:S01]  /*4cb0*/  @!P0 FMUL.FTZ R5, R44, R49 ;  /* 0x000000312c058220 */ /* 0x000fe20000410000 */
[----:B------:R-:W-:Y:S01]  /*4cc0*/  @!P0 F2FP.BF16.F32.PACK_AB R137, R4, R3 ;  /* 0x000000030489823e */ /* 0x000fe200000010ff */
[----:B------:R-:W-:Y:S01]  /*4cd0*/  @!P0 IMAD.U32 R54, R66, 0x10000, RZ ;  /* 0x0001000042368824 */ /* 0x000fe200078e00ff */
[----:B------:R-:W-:Y:S01]  /*4ce0*/  @!P0 MOV R64, R122 ;  /* 0x0000007a00408202 */ /* 0x000fe20000000f00 */
[C---:B------:R-:W-:Y:S01]  /*4cf0*/  @!P0 IMAD.U32 R59, R75.reuse, 0x10000, RZ ;  /* 0x000100004b3b8824 */ /* 0x040fe200078e00ff */
[----:B------:R-:W-:Y:S01]  /*4d00*/  @!P1 SEL R122, R34, RZ, !P2 ;  /* 0x000000ff227a9207 */ /* 0x000fe20005000000 */
[----:B------:R-:W-:Y:S01]  /*4d10*/  @!P0 FFMA.FTZ R5, R54, R56, R5 ;  /* 0x0000003836058223 */ /* 0x000fe20000010005 */
[----:B------:R-:W-:Y:S01]  /*4d20*/  @!P0 LOP3.LUT R60, R75, 0xffff0000, RZ, 0xc0, !PT ;  /* 0xffff00004b3c8812 */ /* 0x000fe200078ec0ff */
[----:B------:R-:W-:Y:S01]  /*4d30*/  @!P0 FMUL.FTZ R8, R43, R40 ;  /* 0x000000282b088220 */ /* 0x000fe20000410000 */
[----:B------:R-:W-:Y:S01]  /*4d40*/  @!P0 LOP3.LUT R61, R67, 0xffff0000, RZ, 0xc0, !PT ;  /* 0xffff0000433d8812 */ /* 0x000fe200078ec0ff */
[----:B------:R-:W-:Y:S01]  /*4d50*/  @!P0 FMUL.FTZ R7, R36, R45 ;  /* 0x0000002d24078220 */ /* 0x000fe20000410000 */
[----:B------:R-:W-:Y:S01]  /*4d60*/  @!P1 IADD3 R139, P5, PT, R123, R122, RZ ;  /* 0x0000007a7b8b9210 */ /* 0x000fe20007fbe0ff */
[----:B------:R-:W-:Y:S01]  /*4d70*/  @!P0 IMAD.U32 R54, R67, 0x10000, RZ ;  /* 0x0001000043368824 */ /* 0x000fe200078e00ff */
[----:B------:R-:W-:Y:S01]  /*4d80*/  @!P1 SEL R41, R37, R34, P2 ;  /* 0x0000002225299207 */ /* 0x000fe20001000000 */
[----:B------:R-:W-:Y:S01]  /*4d90*/  @!P0 IMAD.MOV.U32 R65, RZ, RZ, R137 ;  /* 0x000000ffff418224 */ /* 0x000fe200078e0089 */
[----:B------:R-:W-:Y:S01]  /*4da0*/  @!P1 SEL R137, R106, RZ, !P2 ;  /* 0x000000ff6a899207 */ /* 0x000fe20005000000 */
[----:B------:R-:W-:Y:S01]  /*4db0*/  @!P0 FFMA.FTZ R6, R57, R58, R6 ;  /* 0x0000003a39068223 */ /* 0x000fe20000010006 */
[----:B------:R-:W-:Y:S01]  /*4dc0*/  ISETP.GT.AND P2, PT, R35, 0x20, !P1 ;  /* 0x000000202300780c */ /* 0x000fe20004f44270 */
[----:B------:R-:W-:Y:S01]  /*4dd0*/  @!P0 FFMA.FTZ R7, R54, R59, R7 ;  /* 0x0000003b36078223 */ /* 0x000fe20000010007 */
[----:B------:R-:W-:Y:S01]  /*4de0*/  @!P0 FFMA.FTZ R8, R61, R60, R8 ;  /* 0x0000003c3d088223 */ /* 0x000fe20000010008 */
[----:B------:R-:W-:Y:S01]  /*4df0*/  @!P1 IMAD.X R122, R98, 0x1, R137, P5 ;  /* 0x00000001627a9824 */ /* 0x000fe200028e0689 */
[----:B------:R-:W-:Y:S01]  /*4e00*/  @!P0 F2FP.BF16.F32.PACK_AB R124, R6, R5 ;  /* 0x00000005067c823e */ /* 0x000fe200000010ff */
[----:B------:R-:W-:Y:S01]  /*4e10*/  @!P1 IMAD.WIDE R40, R41, 0x2, R38 ;  /* 0x0000000229289825 */ /* 0x000fe200078e0226 */
[----:B------:R-:W-:Y:S02]  /*4e20*/  LEA.HI.X R137, R108, R133, R109, 0x1, P4 ;  /* 0x000000856c897211 */ /* 0x000fe400020f0c6d */
[----:B------:R-:W-:Y:S01]  /*4e30*/  @!P0 F2FP.BF16.F32.PACK_AB R141, R8, R7 ;  /* 0x00000007088d823e */ /* 0x000fe200000010ff */
[----:B------:R-:W-:Y:S01]  /*4e40*/  @!P0 IMAD.MOV.U32 R66, RZ, RZ, R124 ;  /* 0x000000ffff428224 */ /* 0x000fe200078e007c */
        /* <DEDUP_REMOVED lines=9> */
[----:B------:R-:W-:Y:S06]  /*4ee0*/  ISETP.GE.AND P0, PT, R25, R27, PT ;  /* 0x0000001b1900720c */ /* 0x000fec0003f06270 */
[----:B------:R-:W3:Y:S08]  /*4ef0*/  @!P1 LD.E.128 R40, desc[UR4][R40.64+0x40] ;  /* 0x0000400428289980 */ /* 0x000ef0000c101d00 */
[----:B------:R-:W4:Y:S08]  /*4f00*/  LD.E.128 R72, desc[UR4][R38.64+0x40] ;  /* 0x0000400426487980 */ /* 0x000f30000c101d00 */
[----:B------:R5:W5:Y:S01]  /*4f10*/  @!P1 LD.E.128 R76, desc[UR4][R56.64+0x40] ;  /* 0x00004004384c9980 */ /* 0x000b62000c101d00 */
[----:B--2---:R-:W-:Y:S01]  /*4f20*/  @!P1 SHF.L.U32 R52, R140, 0x10, RZ ;  /* 0x000000108c349819 */ /* 0x004fe200000006ff */
[----:B------:R-:W-:Y:S01]  /*4f30*/  @!P1 IMAD.U32 R48, R142, 0x10000, RZ ;  /* 0x000100008e309824 */ /* 0x000fe200078e00ff */
[----:B------:R-:W-:Y:S01]  /*4f40*/  @!P1 LOP3.LUT R50, R140, 0xffff0000, RZ, 0xc0, !PT ;  /* 0xffff00008c329812 */ /* 0x000fe200078ec0ff */
[C---:B------:R-:W-:Y:S01]  /*4f50*/  @!P1 IMAD.U32 R53, R141.reuse, 0x10000, RZ ;  /* 0x000100008d359824 */ /* 0x040fe200078e00ff */
[----:B------:R-:W-:Y:S01]  /*4f60*/  @!P1 LOP3.LUT R51, R141, 0xffff0000, RZ, 0xc0, !PT ;  /* 0xffff00008d339812 */ /* 0x000fe200078ec0ff */
[----:B------:R-:W-:Y:S01]  /*4f70*/  @P2 FADD.FTZ R52, -R52, -RZ ;  /* 0x800000ff34342221 */ /* 0x000fe20000010100 */
[----:B------:R-:W-:Y:S01]  /*4f80*/  @!P1 LOP3.LUT R45, R142, 0xffff0000, RZ, 0xc0, !PT ;  /* 0xffff00008e2d9812 */ /* 0x000fe200078ec0ff */
[----:B------:R-:W-:Y:S01]  /*4f90*/  @P2 FADD.FTZ R50, -R50, -RZ ;  /* 0x800000ff32322221 */ /* 0x000fe20000010100 */
[C---:B---3--:R-:W-:Y:S01]  /*4fa0*/  @!P1 LOP3.LUT R47, R40.reuse, 0xffff0000, RZ, 0xc0, !PT ;  /* 0xffff0000282f9812 */ /* 0x048fe200078ec0ff */
[----:B------:R-:W-:Y:S01]  /*4fb0*/  @!P1 IMAD.U32 R49, R40, 0x10000, RZ ;  /* 0x0001000028319824 */ /* 0x000fe200078e00ff */
[----:B------:R-:W-:Y:S01]  /*4fc0*/  @!P1 SHF.L.U32 R44, R41, 0x10, RZ ;  /* 0x00000010292c9819 */ /* 0x000fe200000006ff */
[----:B------:R-:W-:Y:S01]  /*4fd0*/  @!P1 IMAD.U32 R27, R43, 0x10000, RZ ;  /* 0x000100002b1b9824 */ /* 0x000fe200078e00ff */
[----:B------:R-:W-:Y:S01]  /*4fe0*/  @!P1 LOP3.LUT R46, R41, 0xffff0000, RZ, 0xc0, !PT ;  /* 0xffff0000292e9812 */ /* 0x000fe200078ec0ff */
[----:B------:R-:W-:Y:S01]  /*4ff0*/  @!P1 FMUL.FTZ R9, R49, R52 ;  /* 0x0000003431099220 */ /* 0x000fe20000410000 */
[C---:B------:R-:W-:Y:S01]  /*5000*/  @!P1 LOP3.LUT R40, R42.reuse, 0xffff0000, RZ, 0xc0, !PT ;  /* 0xffff00002a289812 */ /* 0x040fe200078ec0ff */
[----:B------:R-:W-:Y:S01]  /*5010*/  @!P1 IMAD.U32 R41, R42, 0x10000, RZ ;  /* 0x000100002a299824 */ /* 0x000fe200078e00ff */
[C---:B----4-:R-:W-:Y:S01]  /*5020*/  @!P1 SHF.L.U32 R54, R72.reuse, 0x10, RZ ;  /* 0x0000001048369819 */ /* 0x050fe200000006ff */
[----:B------:R-:W-:Y:S01]  /*5030*/  @!P1 FMUL.FTZ R10, R47, R50 ;  /* 0x000000322f0a9220 */ /* 0x000fe20000410000 */
[----:B-----5:R-:W-:Y:S01]  /*5040*/  @!P1 LOP3.LUT R57, R72, 0xffff0000, RZ, 0xc0, !PT ;  /* 0xffff000048399812 */ /* 0x020fe200078ec0ff */
[----:B------:R-:W-:Y:S01]  /*5050*/  @P2 FADD.FTZ R53, -R53, -RZ ;  /* 0x800000ff35352221 */ /* 0x000fe20000010100 */
[----:B------:R-:W-:Y:S01]  /*5060*/  @!P1 SHF.L.U32 R42, R143, 0x10, RZ ;  /* 0x000000108f2a9819 */ /* 0x000fe200000006ff */
[----:B------:R-:W-:Y:S01]  /*5070*/  @P2 FADD.FTZ R51, -R51, -RZ ;  /* 0x800000ff33332221 */ /* 0x000fe20000010100 */
[----:B------:R-:W-:Y:S01]  /*5080*/  @!P1 LOP3.LUT R36, R143, 0xffff0000, RZ, 0xc0, !PT ;  /* 0xffff00008f249812 */ /* 0x000fe200078ec0ff */
[----:B------:R-:W-:Y:S01]  /*5090*/  @!P1 FMUL.FTZ R11, R44, R53 ;  /* 0x000000352c0b9220 */ /* 0x000fe20000410000 */
[C---:B------:R-:W-:Y:S01]  /*50a0*/  @!P1 LOP3.LUT R58, R76.reuse, 0xffff0000, RZ, 0xc0, !PT ;  /* 0xffff00004c3a9812 */ /* 0x040fe200078ec0ff */
[----:B------:R-:W-:Y:S01]  /*50b0*/  @!P1 IMAD.U32 R56, R76, 0x10000, RZ ;  /* 0x000100004c389824 */ /* 0x000fe200078e00ff */
[----:B------:R-:W-:Y:S01]  /*50c0*/  @!P1 SHF.L.U32 R60, R73, 0x10, RZ ;  /* 0x00000010493c9819 */ /* 0x000fe200000006ff */
[----:B------:R-:W-:Y:S01]  /*50d0*/  @P2 FADD.FTZ R48, -R48, -RZ ;  /* 0x800000ff30302221 */ /* 0x000fe20000010100 */
[----:B------:R-:W-:Y:S01]  /*50e0*/  @!P1 LOP3.LUT R61, R77, 0xffff0000, RZ, 0xc0, !PT ;  /* 0xffff00004d3d9812 */ /* 0x000fe200078ec0ff */
[----:B------:R-:W-:Y:S01]  /*50f0*/  @!P1 FFMA.FTZ R9, R54, R56, R9 ;  /* 0x0000003836099223 */ /* 0x000fe20000010009 */
[----:B------:R-:W-:Y:S01]  /*5100*/  @!P1 LOP3.LUT R43, R43, 0xffff0000, RZ, 0xc0, !PT ;  /* 0xffff00002b2b9812 */ /* 0x000fe200078ec0ff */
[----:B------:R-:W-:Y:S01]  /*5110*/  @!P1 FFMA.FTZ R10, R57, R58, R10 ;  /* 0x0000003a390a9223 */ /* 0x000fe2000001000a */
[----:B------:R-:W-:Y:S01]  /*5120*/  @!P1 LOP3.LUT R57, R73, 0xffff0000, RZ, 0xc0, !PT ;  /* 0xffff000049399812 */ /* 0x000fe200078ec0ff */
[----:B------:R-:W-:Y:S01]  /*5130*/  @!P1 IMAD.U32 R59, R77, 0x10000, RZ ;  /* 0x000100004d3b9824 */ /* 0x000fe200078e00ff */
[----:B------:R-:W-:Y:S01]  /*5140*/  @!P1 LOP3.LUT R63, R78, 0xffff0000, RZ, 0xc0, !PT ;  /* 0xffff00004e3f9812 */ /* 0x000fe200078ec0ff */
[----:B------:R-:W-:Y:S01]  /*5150*/  @P2 FADD.FTZ R42, -R42, -RZ ;  /* 0x800000ff2a2a2221 */ /* 0x000fe20000010100 */
[----:B-1----:R-:W-:Y:S01]  /*5160*/  @!P1 LOP3.LUT R65, R79, 0xffff0000, RZ, 0xc0, !PT ;  /* 0xffff00004f419812 */ /* 0x002fe200078ec0ff */
[----:B------:R-:W-:Y:S01]  /*5170*/  @!P1 FMUL.FTZ R12, R46, R51 ;  /* 0x000000332e0c9220 */ /* 0x000fe20000410000 */
[----:B------:R-:W-:Y:S01]  /*5180*/  @P2 FADD.FTZ R36, -R36, -RZ ;  /* 0x800000ff24242221 */ /* 0x000fe20000010100 */
[----:B------:R-:W-:Y:S01]  /*5190*/  @P2 FADD.FTZ R45, -R45, -RZ ;  /* 0x800000ff2d2d2221 */ /* 0x000fe20000010100 */
[----:B------:R-:W-:Y:S01]  /*51a0*/  @!P0 ISETP.GT.AND P2, PT, R35, 0x40, PT ;  /* 0x000000402300880c */ /* 0x000fe20003f44270 */
[----:B------:R-:W-:Y:S02]  /*51b0*/  @!P1 IMAD.U32 R62, R78, 0x10000, RZ ;  /* 0x000100004e3e9824 */ /* 0x000fe400078e00ff */
[----:B------:R-:W-:Y:S01]  /*51c0*/  @!P1 FMUL.FTZ R13, R41, R48 ;  /* 0x00000030290d9220 */ /* 0x000fe20000410000 */
[----:B------:R-:W-:Y:S01]  /*51d0*/  @!P1 IMAD.U32 R54, R74, 0x10000, RZ ;  /* 0x000100004a369824 */ /* 0x000fe200078e00ff */
[----:B------:R-:W-:Y:S01]  /*51e0*/  @!P0 SEL R122, R34, RZ, !P2 ;  /* 0x000000ff227a8207 */ /* 0x000fe20005000000 */
[----:B------:R-:W-:Y:S01]  /*51f0*/  @!P1 FFMA.FTZ R11, R60, R59, R11 ;  /* 0x0000003b3c0b9223 */ /* 0x000fe2000001000b */
[----:B------:R-:W-:Y:S01]  /*5200*/  @!P1 LOP3.LUT R59, R75, 0xffff0000, RZ, 0xc0, !PT ;  /* 0xffff00004b3b9812 */ /* 0x000fe200078ec0ff */
[----:B------:R-:W-:Y:S01]  /*5210*/  @!P1 FFMA.FTZ R12, R57, R61, R12 ;  /* 0x0000003d390c9223 */ /* 0x000fe2000001000c */
[----:B------:R-:W-:Y:S01]  /*5220*/  @!P1 LOP3.LUT R57, R74, 0xffff0000, RZ, 0xc0, !PT ;  /* 0xffff00004a399812 */ /* 0x000fe200078ec0ff */
[----:B------:R-:W-:Y:S01]  /*5230*/  @!P1 FFMA.FTZ R13, R54, R62, R13 ;  /* 0x0000003e360d9223 */ /* 0x000fe2000001000d */
[----:B------:R-:W-:Y:S01]  /*5240*/  @!P1 SHF.L.U32 R54, R75, 0x10, RZ ;  /* 0x000000104b369819 */ /* 0x000fe200000006ff */
[----:B------:R-:W-:Y:S01]  /*5250*/  @!P1 FMUL.FTZ R14, R40, R45 ;  /* 0x0000002d280e9220 */ /* 0x000fe20000410000 */
[----:B------:R-:W-:Y:S01]  /*5260*/  @!P0 SEL R141, R106, RZ, !P2 ;  /* 0x000000ff6a8d8207 */ /* 0x000fe20005000000 */
[----:B------:R-:W-:Y:S01]  /*5270*/  @!P1 FMUL.FTZ R15, R27, R42 ;  /* 0x0000002a1b0f9220 */ /* 0x000fe20000410000 */
[----:B------:R-:W-:Y:S01]  /*5280*/  @!P0 IADD3 R139, P4, PT, R123, R122, RZ ;  /* 0x0000007a7b8b8210 */ /* 0x000fe20007f9e0ff */
[----:B------:R-:W-:Y:S01]  /*5290*/  @!P1 IMAD.U32 R64, R79, 0x10000, RZ ;  /* 0x000100004f409824 */ /* 0x000fe200078e00ff */
[----:B------:R-:W-:Y:S01]  /*52a0*/  @!P1 F2FP.BF16.F32.PACK_AB R122, R10, R9 ;  /* 0x000000090a7a923e */ /* 0x000fe200000010ff */
[----:B------:R-:W-:Y:S01]  /*52b0*/  @!P1 FMUL.FTZ R16, R43, R36 ;  /* 0x000000242b109220 */ /* 0x000fe20000410000 */
[----:B------:R-:W-:Y:S01]  /*52c0*/  @!P0 SEL R27, R37, R34, P2 ;  /* 0x00000022251b8207 */ /* 0x000fe20001000000 */
[----:B------:R-:W-:Y:S01]  /*52d0*/  @!P1 FFMA.FTZ R14, R57, R63, R14 ;  /* 0x0000003f390e9223 */ /* 0x000fe2000001000e */
[----:B------:R-:W-:Y:S01]  /*52e0*/  @!P1 MOV R72, R122 ;  /* 0x0000007a00489202 */ /* 0x000fe20000000f00 */
[----:B------:R-:W-:Y:S01]  /*52f0*/  @!P1 FFMA.FTZ R15, R54, R64, R15 ;  /* 0x00000040360f9223 */ /* 0x000fe2000001000f */
[----:B------:R-:W-:Y:S01]  /*5300*/  @!P1 FFMA.FTZ R16, R59, R65, R16 ;  /* 0x000000413b109223 */ /* 0x000fe20000010010 */
[----:B------:R-:W-:Y:S01]  /*5310*/  @!P0 IMAD.X R106, R98, 0x1, R141, P4 ;  /* 0x00000001626a8824 */ /* 0x000fe200020e068d */
[----:B------:R-:W-:Y:S01]  /*5320*/  @!P1 F2FP.BF16.F32.PACK_AB R141, R12, R11 ;  /* 0x0000000b0c8d923e */ /* 0x000fe200000010ff */
[----:B------:R-:W-:Y:S01]  /*5330*/  @!P0 IMAD.WIDE R40, R27, 0x2, R38 ;  /* 0x000000021b288825 */ /* 0x000fe200078e0226 */
[----:B------:R-:W-:Y:S02]  /*5340*/  @!P1 F2FP.BF16.F32.PACK_AB R124, R14, R13 ;  /* 0x0000000d0e7c923e */ /* 0x000fe400000010ff */
[----:B------:R-:W-:Y:S01]  /*5350*/  @!P1 F2FP.BF16.F32.PACK_AB R143, R16, R15 ;  /* 0x0000000f108f923e */ /* 0x000fe200000010ff */
[----:B------:R-:W-:Y:S01]  /*5360*/  @!P1 IMAD.MOV.U32 R73, RZ, RZ, R141 ;  /* 0x000000ffff499224 */ /* 0x000fe200078e008d */
[C---:B------:R-:W-:Y:S01]  /*5370*/  @!P0 SHF.L.U64.HI R106, R139.reuse, 0x1, R106 ;  /* 0x000000018b6a8819 */ /* 0x040fe2000001026a */
[----:B------:R-:W-:Y:S01]  /*5380*/  @!P0 IMAD.SHL.U32 R139, R139, 0x2, RZ ;  /* 0x000000028b8b8824 */ /* 0x000fe200078e00ff */
[----:B------:R-:W-:Y:S01]  /*5390*/  @!P1 MOV R74, R124 ;  /* 0x0000007c004a9202 */ /* 0x000fe20000000f00 */
[----:B------:R-:W-:Y:S03]  /*53a0*/  @!P1 IMAD.MOV.U32 R75, RZ, RZ, R143 ;  /* 0x000000ffff4b9224 */ /* 0x000fe600078e008f */
[C---:B------:R-:W-:Y:S02]  /*53b0*/  @!P0 IADD3 R144, P4, PT, R139.reuse, R92, RZ ;  /* 0x0000005c8b908210 */ /* 0x040fe40007f9e0ff */
[----:B------:R-:W-:Y:S01]  /*53c0*/  @!P0 IADD3 R56, P1, PT, R139, R94, RZ ;  /* 0x0000005e8b388210 */ /* 0x000fe20007f3e0ff */
[----:B------:R2:W-:Y:S02]  /*53d0*/  ST.E.128 desc[UR4][R136.64+0x40], R72 ;  /* 0x0000404888007985 */ /* 0x0005e4000c101d04 */
[C---:B------:R-:W-:Y:S01]  /*53e0*/  @!P0 IMAD.X R145, R106.reuse, 0x1, R93, P4 ;  /* 0x000000016a918824 */ /* 0x040fe200020e065d */
[----:B------:R-:W-:Y:S02]  /*53f0*/  @!P0 IADD3.X R57, PT, PT, R106, R95, RZ, P1, !PT ;  /* 0x0000005f6a398210 */ /* 0x000fe40000ffe4ff */
[----:B------:R-:W-:Y:S03]  /*5400*/  ISETP.GT.AND P1, PT, R35, 0x40, !P0 ;  /* 0x000000402300780c */ /* 0x000fe60004724270 */
[----:B------:R-:W3:Y:S08]  /*5410*/  @!P0 LD.E.128 R140, desc[UR4][R144.64+0x80] ;  /* 0x00008004908c8980 */ /* 0x000ef0000c101d00 */
[----:B------:R-:W4:Y:S08]  /*5420*/  @!P0 LD.E.128 R40, desc[UR4][R40.64+0x80] ;  /* 0x0000800428288980 */ /* 0x000f30000c101d00 */
[----:B------:R-:W5:Y:S08]  /*5430*/  @!P0 LD.E.128 R64, desc[UR4][R56.64+0x80] ;  /* 0x0000800438408980 */ /* 0x000f70000c101d00 */
[----:B------:R-:W2:Y:S01]  /*5440*/  LD.E.128 R76, desc[UR4][R38.64+0x80] ;  /* 0x00008004264c7980 */ /* 0x000ea2000c101d00 */
[C---:B---3--:R-:W-:Y:S01]  /*5450*/  @!P0 LOP3.LUT R47, R140.reuse, 0xffff0000, RZ, 0xc0, !PT ;  /* 0xffff00008c2f8812 */ /* 0x048fe200078ec0ff */
[----:B------:R-:W-:Y:S01]  /*5460*/  @!P0 IMAD.U32 R49, R140, 0x10000, RZ ;  /* 0x000100008c318824 */ /* 0x000fe200078e00ff */
[C---:B------:R-:W-:Y:S01]  /*5470*/  @!P0 SHF.L.U32 R45, R141.reuse, 0x10, RZ ;  /* 0x000000108d2d8819 */ /* 0x040fe200000006ff */
[C---:B------:R-:W-:Y:S01]  /*5480*/  @!P0 IMAD.U32 R36, R142.reuse, 0x10000, RZ ;  /* 0x000100008e248824 */ /* 0x040fe200078e00ff */
        /* <DEDUP_REMOVED lines=8> */
[C---:B------:R-:W-:Y:S01]  /*5510*/  @!P0 SHF.L.U32 R34, R143.reuse, 0x10, RZ ;  /* 0x000000108f228819 */ /* 0x040fe200000006ff */
[----:B------:R-:W-:Y:S01]  /*5520*/  @!P0 FMUL.FTZ R17, R50, R49 ;  /* 0x0000003132118220 */ /* 0x000fe20000410000 */
[----:B------:R-:W-:Y:S01]  /*5530*/  @!P0 LOP3.LUT R27, R143, 0xffff0000, RZ, 0xc0, !PT ;  /* 0xffff00008f1b8812 */ /* 0x000fe200078ec0ff */
[----:B------:R-:W-:Y:S01]  /*5540*/  @!P0 FMUL.FTZ R18, R48, R47 ;  /* 0x0000002f30128220 */ /* 0x000fe20000410000 */
[C---:B-----5:R-:W-:Y:S01]  /*5550*/  @!P0 LOP3.LUT R58, R64.reuse, 0xffff0000, RZ, 0xc0, !PT ;  /* 0xffff0000403a8812 */ /* 0x060fe200078ec0ff */
[----:B------:R-:W-:Y:S01]  /*5560*/  @!P0 IMAD.U32 R56, R64, 0x10000, RZ ;  /* 0x0001000040388824 */ /* 0x000fe200078e00ff */
[----:B------:R-:W-:Y:S01]  /*5570*/  @!P0 LOP3.LUT R41, R41, 0xffff0000, RZ, 0xc0, !PT ;  /* 0xffff000029298812 */ /* 0x000fe200078ec0ff */
[----:B------:R-:W-:Y:S01]  /*5580*/  @!P0 FMUL.FTZ R19, R46, R45 ;  /* 0x0000002d2e138220 */ /* 0x000fe20000410000 */
[----:B------:R-:W-:Y:S01]  /*5590*/  @!P0 SHF.L.U32 R59, R65, 0x10, RZ ;  /* 0x00000010413b8819 */ /* 0x000fe200000006ff */
[----:B------:R-:W-:Y:S01]  /*55a0*/  @!P0 IMAD.U32 R62, R66, 0x10000, RZ ;  /* 0x00010000423e8824 */ /* 0x000fe200078e00ff */
[----:B------:R-:W-:Y:S01]  /*55b0*/  @!P0 LOP3.LUT R40, R42, 0xffff0000, RZ, 0xc0, !PT ;  /* 0xffff00002a288812 */ /* 0x000fe200078ec0ff */
[----:B------:R-:W-:Y:S01]  /*55c0*/  @P1 FADD.FTZ R44, -R44, -RZ ;  /* 0x800000ff2c2c1221 */ /* 0x000fe20000010100 */
[C---:B--2---:R-:W-:Y:S01]  /*55d0*/  @!P0 LOP3.LUT R57, R76.reuse, 0xffff0000, RZ, 0xc0, !PT ;  /* 0xffff00004c398812 */ /* 0x044fe200078ec0ff */
[----:B------:R-:W-:Y:S01]  /*55e0*/  @!P0 IMAD.U32 R54, R76, 0x10000, RZ ;  /* 0x000100004c368824 */ /* 0x000fe200078e00ff */
[----:B------:R-:W-:Y:S01]  /*55f0*/  @!P0 SHF.L.U32 R60, R77, 0x10, RZ ;  /* 0x000000104d3c8819 */ /* 0x000fe200000006ff */
[----:B------:R-:W-:Y:S01]  /*5600*/  @!P0 IMAD.U32 R39, R42, 0x10000, RZ ;  /* 0x000100002a278824 */ /* 0x000fe200078e00ff */
[C---:B------:R-:W-:Y:S01]  /*5610*/  @!P0 SHF.L.U32 R37, R43.reuse, 0x10, RZ ;  /* 0x000000102b258819 */ /* 0x040fe200000006ff */
[----:B------:R-:W-:Y:S01]  /*5620*/  @!P0 FFMA.FTZ R17, R54, R56, R17 ;  /* 0x0000003836118223 */ /* 0x000fe20000010011 */
        /* <DEDUP_REMOVED lines=10> */
[C---:B------:R-:W-:Y:S01]  /*56d0*/  @!P0 LOP3.LUT R59, R78.reuse, 0xffff0000, RZ, 0xc0, !PT ;  /* 0xffff00004e3b8812 */ /* 0x040fe200078ec0ff */
[----:B------:R-:W-:Y:S01]  /*56e0*/  @!P0 FMUL.FTZ R20, R41, R44 ;  /* 0x0000002c29148220 */ /* 0x000fe20000410000 */
[----:B------:R-:W-:Y:S01]  /*56f0*/  @!P0 SHF.L.U32 R56, R79, 0x10, RZ ;  /* 0x000000104f388819 */ /* 0x000fe200000006ff */
[----:B------:R-:W-:Y:S01]  /*5700*/  @P1 FADD.FTZ R27, -R27, -RZ ;  /* 0x800000ff1b1b1221 */ /* 0x000fe20000010100 */
[----:B------:R-:W-:Y:S01]  /*5710*/  @!P0 LOP3.LUT R66, R67, 0xffff0000, RZ, 0xc0, !PT ;  /* 0xffff000043428812 */ /* 0x000fe200078ec0ff */
[----:B------:R-:W-:Y:S01]  /*5720*/  @!P0 IMAD.U32 R54, R78, 0x10000, RZ ;  /* 0x000100004e368824 */ /* 0x000fe200078e00ff */
[----:B------:R-:W-:Y:S01]  /*5730*/  @!P0 LOP3.LUT R65, R79, 0xffff0000, RZ, 0xc0, !PT ;  /* 0xffff00004f418812 */ /* 0x000fe200078ec0ff */
[----:B------:R-:W-:Y:S01]  /*5740*/  @!P0 FMUL.FTZ R21, R39, R36 ;  /* 0x0000002427158220 */ /* 0x000fe20000410000 */
[----:B------:R-:W-:Y:S01]  /*5750*/  @!P0 F2FP.BF16.F32.PACK_AB R106, R18, R17 ;  /* 0x00000011126a823e */ /* 0x000fe200000010ff */
        /* <DEDUP_REMOVED lines=16> */
.L_x_8916:
[----:B------:R-:W-:Y:S05]  /*5860*/  BSYNC.RECONVERGENT B0 ;  /* 0x0000000000007941 */ /* 0x000fea0003800200 */
.L_x_8915:
[----:B------:R-:W3:Y:S02]  /*5870*/  LD.E R3, desc[UR4][R84.64+0xd0] ;  /* 0x0000d00454037980 */ /* 0x000ee4000c101900 */
[----:B---3--:R-:W-:Y:S05]  /*5880*/  IMAD.U32 R3, R3, -0x20, RZ ;  /* 0xffffffe003037824 */ /* 0x008fea00078e00ff */
[C---:B------:R-:W-:Y:S02]  /*5890*/  LEA R94, P1, R3.reuse, R94, 0x1 ;  /* 0x0000005e035e7211 */ /* 0x040fe400078208ff */
[C---:B------:R-:W-:Y:S02]  /*58a0*/  LEA R92, P0, R3.reuse, R92, 0x1 ;  /* 0x0000005c035c7211 */ /* 0x040fe400078008ff */
[C---:B------:R-:W-:Y:S02]  /*58b0*/  LEA.HI.X.SX32 R95, R3.reuse, R95, 0x1, P1 ;  /* 0x0000005f035f7211 */ /* 0x040fe400008f0eff */
[----:B------:R-:W-:Y:S09]  /*58c0*/  LEA.HI.X.SX32 R93, R3, R93, 0x1, P0 ;  /* 0x0000005d035d7211 */ /* 0x000ff200000f0eff */
.L_x_8907:
[----:B------:R-:W-:Y:S05]  /*58d0*/  BSYNC.RECONVERGENT B1 ;  /* 0x0000000000017941 */ /* 0x000fea0003800200 */
.L_x_8905:
[----:B------:R-:W-:Y:S01]  /*58e0*/  ISETP.NE.U32.AND P4, PT, R126, RZ, PT ;  /* 0x000000ff7e00720c */ /* 0x000fe20003f85070 */
[----:B-12---:R-:W2:Y:S01]  /*58f0*/  LD.E R5, desc[UR4][R84.64+0x128] ;  /* 0x0001280454057980 */ /* 0x006ea2000c101900 */
        /* <DEDUP_REMOVED lines=31> */
[----:B------:R-:W5:Y:S01]  /*5af0*/  LD.E.64 R16, desc[UR4][R84.64+0x28] ;  /* 0x0000280454107980 */ /* 0x000f62000c101b00 */
        /* <DEDUP_REMOVED lines=59> */
[----:B-----5:R-:W-:Y:S04]  /*5eb0*/  IMAD.WIDE.U32 R18, R12, R16, R18 ;  /* 0x000000100c127225 */ /* 0x020fe800078e0012 */
        /* <DEDUP_REMOVED lines=9> */
.L_x_8918:
[----:B------:R-:W-:Y:S05]  /*5f50*/  BSYNC.RECONVERGENT B0 ;  /* 0x0000000000007941 */ /* 0x000fea0003800200 */
.L_x_8917:
[----:B------:R-:W-:Y:S05]  /*5f60*/  @P3 BRA `(.L_x_8919) ;  /* 0xffffffc000a43947 */ /* 0x000fea000383ffff */
.L_x_8904:
        /* <DEDUP_REMOVED lines=18> */
.L_x_8923:
[----:B------:R-:W-:Y:S05]  /*6090*/  BSYNC.RECONVERGENT B0 ;  /* 0x0000000000007941 */ /* 0x000fea0003800200 */
.L_x_8922:
        /* <DEDUP_REMOVED lines=10> */
.L_x_8921:
        /* <DEDUP_REMOVED lines=75> */
.L_x_8929:
[----:B------:R-:W-:Y:S05]  /*65f0*/  BSYNC.RECONVERGENT B0 ;  /* 0x0000000000007941 */ /* 0x000fea0003800200 */
.L_x_8928:
        /* <DEDUP_REMOVED lines=43> */
.L_x_8931:
[----:B------:R-:W-:Y:S05]  /*68b0*/  BSYNC.RECONVERGENT B0 ;  /* 0x0000000000007941 */ /* 0x000fea0003800200 */
.L_x_8930:
        /* <DEDUP_REMOVED lines=44> */
.L_x_8933:
[----:B------:R-:W-:Y:S05]  /*6b80*/  BSYNC.RECONVERGENT B0 ;  /* 0x0000000000007941 */ /* 0x000fea0003800200 */
.L_x_8932:
[----:B-----5:R2:W-:Y:S02]  /*6b90*/  STS.128 [R81+0x2000], R8 ;  /* 0x0020000851007388 */ /* 0x0205e40000000c00 */
.L_x_8927:
[----:B------:R-:W-:Y:S05]  /*6ba0*/  BSYNC.RECONVERGENT B1 ;  /* 0x0000000000017941 */ /* 0x000fea0003800200 */
.L_x_8926:
        /* <DEDUP_REMOVED lines=49> */
.L_x_8935:
[----:B------:R-:W-:Y:S05]  /*6ec0*/  BSYNC.RECONVERGENT B0 ;  /* 0x0000000000007941 */ /* 0x000fea0003800200 */
.L_x_8934:
        /* <DEDUP_REMOVED lines=43> */
.L_x_8937:
[----:B------:R-:W-:Y:S05]  /*7180*/  BSYNC.RECONVERGENT B0 ;  /* 0x0000000000007941 */ /* 0x000fea0003800200 */
.L_x_8936:
[----:B-----5:R3:W-:Y:S04]  /*7190*/  STS.128 [R81+0x1800], R12 ;  /* 0x0018000c51007388 */ /* 0x0207e80000000c00 */
[----:B----4-:R3:W5:Y:S01]  /*71a0*/  LD.E.128 R8, desc[UR4][R24.64+0x80] ;  /* 0x0000800418087980 */ /* 0x010762000c101d00 */
[----:B------:R-:W-:Y:S01]  /*71b0*/  LOP3.LUT R28, R28, 0x40, RZ, 0xfc, !PT ;  /* 0x000000401c1c7812 */ /* 0x000fe200078efcff */
[----:B------:R-:W-:Y:S03]  /*71c0*/  BSSY.RECONVERGENT B0, `(.L_x_8938) ;  /* 0x000002a000007945 */ /* 0x000fe60003800200 */
[----:B------:R-:W-:-:S13]  /*71d0*/  ISETP.GE.AND P0, PT, R28, R3, PT ;  /* 0x000000031c00720c */ /* 0x000fda0003f06270 */
[----:B------:R-:W-:Y:S05]  /*71e0*/  @P0 BRA `(.L_x_8939) ;  /* 0x00000000009c0947 */ /* 0x000fea0003800000 */
[----:B------:R-:W4:Y:S04]  /*71f0*/  LD.E.64 R2, desc[UR4][R18.64+0x40] ;  /* 0x0000400412027980 */ /* 0x000f28000c101b00 */
[----:B------:R1:W2:Y:S01]  /*7200*/  LD.E.64 R4, desc[UR4][R16.64+0x40] ;  /* 0x0000400410047980 */ /* 0x0002a2000c101b00 */
[C---:B-----5:R-:W-:Y:S01]  /*7210*/  SHF.L.U32 R21, R11.reuse, 0x10, RZ ;  /* 0x000000100b157819 */ /* 0x060fe200000006ff */
[----:B---3--:R-:W-:Y:S01]  /*7220*/  IMAD.U32 R14, R10, 0x10000, RZ ;  /* 0x000100000a0e7824 */ /* 0x008fe200078e00ff */
        /* <DEDUP_REMOVED lines=35> */
.L_x_8939:
[----:B------:R-:W-:Y:S05]  /*7460*/  BSYNC.RECONVERGENT B0 ;  /* 0x0000000000007941 */ /* 0x000fea0003800200 */
.L_x_8938:
[----:B-----5:R4:W-:Y:S01]  /*7470*/  STS.128 [R81+0x2800], R8 ;  /* 0x0028000851007388 */ /* 0x0209e20000000c00 */
[----:B------:R-:W-:Y:S05]  /*7480*/  BRA `(.L_x_8924) ;  /* 0x0000002000047947 */ /* 0x000fea0003800000 */
.L_x_8925:
        /* <DEDUP_REMOVED lines=15> */
[----:B-----5:R-:W-:Y:S02]  /*7580*/  SEL R9, R26, RZ, !P2 ;  /* 0x000000ff1a097207 */ /* 0x020fe40005000000 */
        /* <DEDUP_REMOVED lines=12> */
[----:B------:R-:W4:Y:S01]  /*7650*/  LD.E.128 R8, desc[UR4][R8.64] ;  /* 0x0000000408087980 */ /* 0x000f22000c101d00 */
[C---:B------:R-:W-:Y:S01]  /*7660*/  SHF.L.U32 R21, R16.reuse, 0x10, RZ ;  /* 0x0000001010157819 */ /* 0x040fe200000006ff */
        /* <DEDUP_REMOVED lines=59> */
.L_x_8943:
[----:B------:R-:W-:Y:S05]  /*7a20*/  BSYNC.RECONVERGENT B0 ;  /* 0x0000000000007941 */ /* 0x000fea0003800200 */
.L_x_8942:
[----:B-----5:R2:W-:Y:S04]  /*7a30*/  STS.128 [R81], R16 ;  /* 0x0000001051007388 */ /* 0x0205e80000000c00 */
[----:B------:R2:W5:Y:S01]  /*7a40*/  LD.E.128 R20, desc[UR4][R130.64+0x40] ;  /* 0x0000400482147980 */ /* 0x000562000c101d00 */
        /* <DEDUP_REMOVED lines=79> */
.L_x_8945:
[----:B------:R-:W-:Y:S05]  /*7f40*/  BSYNC.RECONVERGENT B0 ;  /* 0x0000000000007941 */ /* 0x000fea0003800200 */
.L_x_8944:
        /* <DEDUP_REMOVED lines=82> */
.L_x_8947:
[----:B------:R-:W-:Y:S05]  /*8470*/  BSYNC.RECONVERGENT B0 ;  /* 0x0000000000007941 */ /* 0x000fea0003800200 */
.L_x_8946:
[----:B-----5:R2:W-:Y:S02]  /*8480*/  STS.128 [R81+0x2000], R16 ;  /* 0x0020001051007388 */ /* 0x0205e40000000c00 */
.L_x_8941:
[----:B------:R-:W-:Y:S05]  /*8490*/  BSYNC.RECONVERGENT B1 ;  /* 0x0000000000017941 */ /* 0x000fea0003800200 */
.L_x_8940:
[----:B------:R-:W-:-:S04]  /*84a0*/  IADD3 R36, PT, PT, R128, 0x20, RZ ;  /* 0x0000002080247810 */ /* 0x000fc80007ffe0ff */
[----:B------:R-:W-:-:S13]  /*84b0*/  ISETP.GE.AND P0, PT, R36, R27, PT ;  /* 0x0000001b2400720c */ /* 0x000fda0003f06270 */
[----:B------:R-:W-:Y:S05]  /*84c0*/  @P0 BRA `(.L_x_8924) ;  /* 0x0000000c00f40947 */ /* 0x000fea0003800000 */
[----:B------:R-:W-:Y:S02]  /*84d0*/  LEA R40, P2, R82, R130, 0x1 ;  /* 0x0000008252287211 */ /* 0x000fe400078408ff */
[----:B------:R-:W-:Y:S02]  /*84e0*/  ISETP.GE.AND P1, PT, R28, R3, PT ;  /* 0x000000031c00720c */ /* 0x000fe40003f26270 */
[----:B------:R-:W-:Y:S02]  /*84f0*/  LEA.HI.X R41, R82, R131, R83, 0x1, P2 ;  /* 0x0000008352297211 */ /* 0x000fe400010f0c53 */
[----:B------:R-:W-:-:S03]  /*8500*/  LOP3.LUT R4, R28, 0x20, RZ, 0xfc, !PT ;  /* 0x000000201c047812 */ /* 0x000fc600078efcff */
[----:B---3--:R3:W5:Y:S01]  /*8510*/  LD.E.128 R20, desc[UR4][R40.64] ;  /* 0x0000000428147980 */ /* 0x008762000c101d00 */
        /* <DEDUP_REMOVED lines=9> */
[----:B-----5:R-:W-:-:S03]  /*85b0*/  IMAD.SHL.U32 R9, R4, 0x2, RZ ;  /* 0x0000000204097824 */ /* 0x020fc600078e00ff */
[----:B------:R-:W-:Y:S02]  /*85c0*/  SHF.L.U64.HI R11, R4, 0x1, R11 ;  /* 0x00000001040b7819 */ /* 0x000fe4000001020b */
[----:B------:R-:W-:-:S04]  /*85d0*/  IADD3 R4, P1, PT, R32, R9, RZ ;  /* 0x0000000920047210 */ /* 0x000fc80007f3e0ff */
        /* <DEDUP_REMOVED lines=68> */
.L_x_8949:
[----:B------:R-:W-:Y:S05]  /*8a20*/  BSYNC.RECONVERGENT B0 ;  /* 0x0000000000007941 */ /* 0x000fea0003800200 */
.L_x_8948:
        /* <DEDUP_REMOVED lines=81> */
.L_x_8951:
[----:B------:R-:W-:Y:S05]  /*8f40*/  BSYNC.RECONVERGENT B0 ;  /* 0x0000000000007941 */ /* 0x000fea0003800200 */
.L_x_8950:
        /* <DEDUP_REMOVED lines=83> */
.L_x_8953:
[----:B------:R-:W-:Y:S05]  /*9480*/  BSYNC.RECONVERGENT B0 ;  /* 0x0000000000007941 */ /* 0x000fea0003800200 */
.L_x_8952:
[----:B-----5:R1:W-:Y:S02]  /*9490*/  STS.128 [R81+0x2800], R4 ;  /* 0x0028000451007388 */ /* 0x0203e40000000c00 */
.L_x_8924:
[----:B------:R-:W-:Y:S05]  /*94a0*/  BSYNC.RECONVERGENT B2 ;  /* 0x0000000000027941 */ /* 0x000fea0003800200 */
.L_x_8920:
[----:B------:R-:W-:Y:S01]  /*94b0*/  IMAD R0, R88, -0x40, R71 ;  /* 0xffffffc058007824 */ /* 0x000fe200078e0247 */
[----:B------:R-:W3:Y:S01]  /*94c0*/  S2R R105, SR_TID.X ;  /* 0x0000000000697919 */ /* 0x000ee20000002100 */
[----:B------:R-:W1:Y:S01]  /*94d0*/  S2UR UR6, SR_CgaCtaId ;  /* 0x00000000000679c3 */ /* 0x000e620000008800 */
[----:B------:R-:W-:Y:S01]  /*94e0*/  UMOV UR7, 0x400 ;  /* 0x0000040000077882 */ /* 0x000fe20000000000 */
[----:B--2---:R-:W-:Y:S01]  /*94f0*/  VIADD R3, R0, 0x40 ;  /* 0x0000004000037836 */ /* 0x004fe20000000000 */
[----:B------:R-:W-:Y:S01]  /*9500*/  LEA R124, R88, 0xffffffc0, 0x6 ;  /* 0xffffffc0587c7811 */ /* 0x000fe200078e30ff */
[----:B------:R-:W-:Y:S03]  /*9510*/  BSSY.RECONVERGENT B1, `(.L_x_8954) ;  /* 0x000012f000017945 */ /* 0x000fe60003800200 */
[-C--:B------:R-:W-:Y:S02]  /*9520*/  ISETP.GE.AND P2, PT, R36, R3.reuse, PT ;  /* 0x000000032400720c */ /* 0x080fe40003f46270 */
[----:B------:R-:W-:-:S02]  /*9530*/  ISETP.GE.AND P3, PT, R128, R3, PT ;  /* 0x000000038000720c */ /* 0x000fc40003f66270 */
[----:B------:R-:W-:-:S09]  /*9540*/  ISETP.GE.AND P1, PT, R36, R3, PT ;  /* 0x000000032400720c */ /* 0x000fd20003f26270 */
[C---:B----4-:R-:W-:Y:S02]  /*9550*/  @!P2 LEA R8, P0, R108.reuse, R110, 0x1 ;  /* 0x0000006e6c08a211 */ /* 0x050fe400078008ff */
[----:B------:R-:W-:Y:S01]  /*9560*/  @!PT LDS RZ, [RZ] ;  /* 0x00000000fffff984 */ /* 0x000fe20000000800 */
[----:B------:R-:W-:Y:S01]  /*9570*/  @!PT LDS RZ, [RZ] ;  /* 0x00000000fffff984 */ /* 0x000fe20000000800 */
[----:B------:R-:W-:Y:S01]  /*9580*/  @!PT LDS RZ, [RZ] ;  /* 0x00000000fffff984 */ /* 0x000fe20000000800 */
[----:B------:R-:W-:Y:S02]  /*9590*/  @!P3 LDGSTS.E.BYPASS.LTC128B.128 [R81+0x3000], desc[UR4][R110.64] ;  /* 0x030000006e51bfae */ /* 0x000fe4000b981a04 */
[----:B-----5:R-:W-:Y:S01]  /*95a0*/  @!P2 LEA.HI.X R9, R108, R111, R109, 0x1, P0 ;  /* 0x0000006f6c09a211 */ /* 0x020fe200000f0c6d */
[----:B-1----:R-:W-:Y:S01]  /*95b0*/  ULEA UR6, UR6, UR7, 0x18 ;  /* 0x0000000706067291 */ /* 0x002fe2000f8ec0ff */
[----:B------:R-:W-:Y:S01]  /*95c0*/  @!P3 LDGSTS.E.BYPASS.LTC128B.128 [R81+0x4000], desc[UR4][R110.64+0x40] ;  /* 0x040000406e51bfae */ /* 0x000fe2000b981a04 */
[----:B------:R-:W-:-:S03]  /*95d0*/  @!P1 LEA R6, P0, R87, R120, 0x1 ;  /* 0x0000007857069211 */ /* 0x000fc600078008ff */
[----:B------:R-:W-:Y:S01]  /*95e0*/  @!P3 LDGSTS.E.BYPASS.LTC128B.128 [R81+0x5000], desc[UR4][R110.64+0x80] ;  /* 0x050000806e51bfae */ /* 0x000fe2000b981a04 */
[C---:B---3--:R-:W-:Y:S01]  /*95f0*/  IMAD.SHL.U32 R3, R105.reuse, 0x10, RZ ;  /* 0x0000001069037824 */ /* 0x048fe200078e00ff */
[----:B------:R-:W-:Y:S01]  /*9600*/  SHF.R.U32.HI R106, RZ, 0x1, R105 ;  /* 0x00000001ff6a7819 */ /* 0x000fe20000011669 */
[C---:B------:R-:W-:Y:S01]  /*9610*/  IMAD.SHL.U32 R68, R105.reuse, 0x20, RZ ;  /* 0x0000002069447824 */ /* 0x040fe200078e00ff */
[----:B------:R-:W-:Y:S01]  /*9620*/  @!P2 LDGSTS.E.BYPASS.LTC128B.128 [R81+0x3800], desc[UR4][R8.64] ;  /* 0x038000000851afae */ /* 0x000fe2000b981a04 */
[C---:B------:R-:W-:Y:S01]  /*9630*/  LOP3.LUT R5, R105.reuse, 0x8, RZ, 0xc0, !PT ;  /* 0x0000000869057812 */ /* 0x040fe200078ec0ff */
[----:B------:R-:W-:Y:S01]  /*9640*/  IMAD.SHL.U32 R104, R105, 0x4, RZ ;  /* 0x0000000469687824 */ /* 0x000fe200078e00ff */
[----:B------:R-:W-:Y:S01]  /*9650*/  LOP3.LUT R107, R3, 0x3e00, RZ, 0xc0, !PT ;  /* 0x00003e00036b7812 */ /* 0x000fe200078ec0ff */
[----:B------:R-:W-:Y:S01]  /*9660*/  @!P2 LDGSTS.E.BYPASS.LTC128B.128 [R81+0x4800], desc[UR4][R8.64+0x40] ;  /* 0x048000400851afae */ /* 0x000fe2000b981a04 */
[----:B------:R-:W-:Y:S02]  /*9670*/  LOP3.LUT R7, R106, 0x8, RZ, 0xc0, !PT ;  /* 0x000000086a077812 */ /* 0x000fe400078ec0ff */
[----:B------:R-:W-:Y:S01]  /*9680*/  LOP3.LUT R2, R5, 0xc0, R68, 0xf8, !PT ;  /* 0x000000c005027812 */ /* 0x000fe200078ef844 */
[----:B------:R1:W-:Y:S01]  /*9690*/  @!P2 LDGSTS.E.BYPASS.LTC128B.128 [R81+0x5800], desc[UR4][R8.64+0x80] ;  /* 0x058000800851afae */ /* 0x0003e2000b981a04 */
[----:B------:R-:W-:-:S02]  /*96a0*/  LOP3.LUT R3, R3, 0x100, RZ, 0xc0, !PT ;  /* 0x0000010003037812 */ /* 0x000fc400078ec0ff */
[----:B------:R-:W-:Y:S01]  /*96b0*/  LOP3.LUT R4, R104, 0x18, RZ, 0xc0, !PT ;  /* 0x0000001868047812 */ /* 0x000fe200078ec0ff */
[----:B------:R-:W0:Y:S01]  /*96c0*/  LDGDEPBAR ;  /* 0x00000000000079af */ /* 0x000e220000000000 */
[--C-:B------:R-:W-:Y:S02]  /*96d0*/  LOP3.LUT R7, R7, 0xc0, R68.reuse, 0xf8, !PT ;  /* 0x000000c007077812 */ /* 0x100fe400078ef844 */
[--C-:B------:R-:W-:Y:S02]  /*96e0*/  LOP3.LUT R5, R107, 0x20, R68.reuse, 0xf8, !PT ;  /* 0x000000206b057812 */ /* 0x100fe400078ef844 */
[--C-:B------:R-:W-:Y:S02]  /*96f0*/  LOP3.LUT R3, R3, 0x20, R68.reuse, 0xf8, !PT ;  /* 0x0000002003037812 */ /* 0x100fe400078ef844 */
[----:B------:R-:W-:Y:S02]  /*9700*/  LOP3.LUT R0, R7, R4, RZ, 0x3c, !PT ;  /* 0x0000000407007212 */ /* 0x000fe400078e3cff */
[----:B------:R-:W-:-:S02]  /*9710*/  LOP3.LUT R5, R5, 0x100, R68, 0xf8, !PT ;  /* 0x0000010005057812 */ /* 0x000fc400078ef844 */
[----:B------:R-:W-:Y:S01]  /*9720*/  LOP3.LUT R2, R3, R2, R4, 0xf6, !PT ;  /* 0x0000000203027212 */ /* 0x000fe200078ef604 */
[----:B------:R-:W-:Y:S01]  /*9730*/  IMAD.MOV.U32 R3, RZ, RZ, 0x20 ;  /* 0x00000020ff037424 */ /* 0x000fe200078e00ff */
[----:B------:R-:W-:Y:S02]  /*9740*/  LOP3.LUT R5, R5, R0, RZ, 0xfc, !PT ;  /* 0x0000000005057212 */ /* 0x000fe400078efcff */
[----:B------:R-:W-:Y:S02]  /*9750*/  @!P1 LEA.HI.X R7, R87, R121, R86, 0x1, P0 ;  /* 0x0000007957079211 */ /* 0x000fe400000f0c56 */
[----:B------:R-:W-:Y:S02]  /*9760*/  LEA R70, R2, UR6, 0x1 ;  /* 0x0000000602467c11 */ /* 0x000fe4000f8e08ff */
[----:B------:R-:W-:Y:S02]  /*9770*/  LEA R90, R5, UR6, 0x1 ;  /* 0x00000006055a7c11 */ /* 0x000fe4000f8e08ff */
[----:B------:R-:W-:Y:S01]  /*9780*/  LOP3.LUT P0, RZ, R105, 0x4, RZ, 0xc0, !PT ;  /* 0x0000000469ff7812 */ /* 0x000fe2000780c0ff */
[----:B------:R-:W-:-:S04]  /*9790*/  DEPBAR.LE SB0, 0x0 ;  /* 0x000080000000791a */ /* 0x000fc80000000000 */
[----:B------:R-:W-:Y:S01]  /*97a0*/  BAR.SYNC.DEFER_BLOCKING 0x0 ;  /* 0x0000000000007b1d */ /* 0x000fe20000010000 */
[----:B------:R-:W-:-:S05]  /*97b0*/  SEL R3, R3, 0xffffffe0, !P0 ;  /* 0xffffffe003037807 */ /* 0x000fca0004000000 */
[--C-:B------:R-:W-:Y:S02]  /*97c0*/  IMAD.IADD R69, R90, 0x1, R3.reuse ;  /* 0x000000015a457824 */ /* 0x100fe400078e0203 */
[----:B------:R-:W-:Y:S01]  /*97d0*/  IMAD.IADD R2, R70, 0x1, R3 ;  /* 0x0000000146027824 */ /* 0x000fe200078e0203 */
        /* <DEDUP_REMOVED lines=20> */
[----:B------:R-:W4:Y:S04]  /*9920*/  LDSM.16.M88.4 R56, [R70+0x3400] ;  /* 0x003400004638783b */ /* 0x000f280000000200 */
[----:B------:R-:W4:Y:S04]  /*9930*/  LDSM.16.M88.4 R48, [R70+0x3800] ;  /* 0x003800004630783b */ /* 0x000f280000000200 */
[----:B------:R-:W4:Y:S04]  /*9940*/  LDSM.16.M88.4 R20, [R70+0x3c00] ;  /* 0x003c00004614783b */ /* 0x000f280000000200 */
[----:B-1----:R-:W-:Y:S04]  /*9950*/  LDSM.16.M88.4 R8, [R69] ;  /* 0x000000004508783b */ /* 0x002fe80000000200 */
[----:B------:R-:W1:Y:S04]  /*9960*/  LDSM.16.M88.4 R72, [R2+0x3000] ;  /* 0x003000000248783b */ /* 0x000e680000000200 */
[----:B------:R-:W1:Y:S04]  /*9970*/  LDSM.16.M88.4 R64, [R2+0x3400] ;  /* 0x003400000240783b */ /* 0x000e680000000200 */
[----:B------:R-:W1:Y:S04]  /*9980*/  LDSM.16.M88.4 R36, [R2+0x3800] ;  /* 0x003800000224783b */ /* 0x000e680000000200 */
[----:B------:R-:W1:Y:S04]  /*9990*/  LDSM.16.M88.4 R32, [R2+0x3c00] ;  /* 0x003c00000220783b */ /* 0x000e680000000200 */
[----:B--2---:R-:W-:Y:S01]  /*99a0*/  LDSM.16.M88.4 R4, [R90+0x1000] ;  /* 0x001000005a04783b */ /* 0x004fe20000000200 */
[C---:B---3--:R-:W-:Y:S03]  /*99b0*/  HMMA.16816.F32.BF16 R16, R40.reuse, R12, RZ ;  /* 0x0000000c2810723c */ /* 0x048fe600000418ff */
[----:B------:R-:W2:Y:S04]  /*99c0*/  LDSM.16.M88.4 R28, [R70+0x4000] ;  /* 0x00400000461c783b */ /* 0x000ea80000000200 */
[----:B------:R-:W-:Y:S01]  /*99d0*/  LDSM.16.M88.4 R24, [R70+0x4400] ;  /* 0x004400004618783b */ /* 0x000fe20000000200 */
[C---:B----4-:R-:W-:Y:S03]  /*99e0*/  HMMA.16816.F32.BF16 R60, R40.reuse, R56, RZ ;  /* 0x00000038283c723c */ /* 0x050fe600000418ff */
[----:B------:R-:W-:Y:S04]  /*99f0*/  LDSM.16.M88.4 R80, [R69+0x1000] ;  /* 0x001000004550783b */ /* 0x000fe80000000200 */
        /* <DEDUP_REMOVED lines=22> */
[----:B------:R-:W4:Y:S03]  /*9b60*/  LDSM.16.M88.4 R32, [R70+0x5000] ;  /* 0x005000004620783b */ /* 0x000f260000000200 */
[C---:B--2---:R-:W-:Y:S08]  /*9b70*/  HMMA.16816.F32.BF16 R16, R4.reuse, R28, R16 ;  /* 0x0000001c0410723c */ /* 0x044ff00000041810 */
[C---:B------:R-:W-:Y:S01]  /*9b80*/  HMMA.16816.F32.BF16 R12, R4.reuse, R30, R12 ;  /* 0x0000001e040c723c */ /* 0x040fe2000004180c */
[----:B------:R-:W-:Y:S07]  /*9b90*/  LDSM.16.M88.4 R28, [R70+0x5400] ;  /* 0x00540000461c783b */ /* 0x000fee0000000200 */
[C---:B---3--:R-:W-:Y:S08]  /*9ba0*/  HMMA.16816.F32.BF16 R52, R4.reuse, R20, R52 ;  /* 0x000000140434723c */ /* 0x048ff00000041834 */
        /* <DEDUP_REMOVED lines=13> */
[----:B------:R-:W3:Y:S07]  /*9c80*/  LDSM.16.M88.4 R40, [R2+0x5400] ;  /* 0x005400000228783b */ /* 0x000eee0000000200 */
[----:B----4-:R-:W-:Y:S08]  /*9c90*/  HMMA.16816.F32.BF16 R16, R36, R32, R16 ;  /* 0x000000202410723c */ /* 0x010ff00000041810 */
[C---:B------:R-:W-:Y:S08]  /*9ca0*/  HMMA.16816.F32.BF16 R52, R80.reuse, R72, R52 ;  /* 0x000000485034723c */ /* 0x040ff00000041834 */
[----:B------:R-:W-:Y:S08]  /*9cb0*/  HMMA.16816.F32.BF16 R60, R80, R76, R60 ;  /* 0x0000004c503c723c */ /* 0x000ff0000004183c */
[C---:B------:R-:W-:Y:S08]  /*9cc0*/  HMMA.16816.F32.BF16 R12, R36.reuse, R34, R12 ;  /* 0x00000022240c723c */ /* 0x040ff0000004180c */
[C---:B--2---:R-:W-:Y:S08]  /*9cd0*/  HMMA.16816.F32.BF16 R44, R36.reuse, R20, R44 ;  /* 0x00000014242c723c */ /* 0x044ff0000004182c */
[----:B------:R-:W-:Y:S01]  /*9ce0*/  HMMA.16816.F32.BF16 R64, R36, R22, R64 ;  /* 0x000000162440723c */ /* 0x000fe20000041840 */
[----:B------:R-:W2:Y:S07]  /*9cf0*/  LDSM.16.M88.4 R20, [R2+0x5800] ;  /* 0x005800000214783b */ /* 0x000eae0000000200 */
[----:B------:R-:W-:Y:S08]  /*9d00*/  HMMA.16816.F32.BF16 R48, R80, R74, R48 ;  /* 0x0000004a5030723c */ /* 0x000ff00000041830 */
[----:B-1----:R-:W-:Y:S05]  /*9d10*/  HMMA.16816.F32.BF16 R16, R4, R8, R16 ;  /* 0x000000080410723c */ /* 0x002fea0000041810 */
[----:B------:R-:W-:-:S03]  /*9d20*/  IMAD.SHL.U32 R9, R105, 0x2, RZ ;  /* 0x0000000269097824 */ /* 0x000fc600078e00ff */
[----:B------:R-:W-:Y:S05]  /*9d30*/  HMMA.16816.F32.BF16 R52, R36, R24, R52 ;  /* 0x000000182434723c */ /* 0x000fea0000041834 */
[----:B------:R-:W-:-:S04]  /*9d40*/  LOP3.LUT R24, R124, 0x6, R9, 0xf8, !PT ;  /* 0x000000067c187812 */ /* 0x000fc800078ef809 */
[C---:B------:R-:W-:Y:S02]  /*9d50*/  LOP3.LUT R8, R24.reuse, 0x1, RZ, 0xfc, !PT ;  /* 0x0000000118087812 */ /* 0x040fe400078efcff */
[-C--:B------:R-:W-:Y:S01]  /*9d60*/  ISETP.GE.AND P1, PT, R24, R71.reuse, PT ;  /* 0x000000471800720c */ /* 0x080fe20003f26270 */
[----:B------:R-:W-:Y:S05]  /*9d70*/  HMMA.16816.F32.BF16 R56, R80, R78, R56 ;  /* 0x0000004e5038723c */ /* 0x000fea0000041838 */
[----:B------:R-:W-:Y:S02]  /*9d80*/  ISETP.GE.AND P0, PT, R8, R71, PT ;  /* 0x000000470800720c */ /* 0x000fe40003f06270 */
[----:B------:R-:W-:-:S02]  /*9d90*/  LOP3.LUT R32, R24, 0x9, RZ, 0xfc, !PT ;  /* 0x0000000918207812 */ /* 0x000fc400078efcff */
[----:B------:R-:W-:Y:S02]  /*9da0*/  FSEL R25, R19, -INF , !P0 ;  /* 0xff80000013197808 */ /* 0x000fe40004000000 */
[----:B------:R-:W-:Y:S01]  /*9db0*/  ISETP.GE.AND P5, PT, R32, R71, PT ;  /* 0x000000472000720c */ /* 0x000fe20003fa6270 */
[----:B------:R-:W-:Y:S05]  /*9dc0*/  HMMA.16816.F32.BF16 R60, R36, R28, R60 ;  /* 0x0000001c243c723c */ /* 0x000fea000004183c */
[----:B------:R-:W-:Y:S02]  /*9dd0*/  FSEL R29, R16, -INF , !P1 ;  /* 0xff800000101d7808 */ /* 0x000fe40004800000 */
[----:B------:R-:W-:-:S02]  /*9de0*/  LOP3.LUT R16, R24, 0x21, RZ, 0xfc, !PT ;  /* 0x0000002118107812 */ /* 0x000fc400078efcff */
[----:B------:R-:W-:Y:S01]  /*9df0*/  LOP3.LUT R28, R24, 0x11, RZ, 0xfc, !PT ;  /* 0x00000011181c7812 */ /* 0x000fe200078efcff */
[----:B------:R-:W-:Y:S01]  /*9e00*/  HMMA.16816.F32.BF16 R12, R4, R10, R12 ;  /* 0x0000000a040c723c */ /* 0x000fe2000004180c */
[----:B------:R1:W4:Y:S04]  /*9e10*/  LDSM.16.M88.4 R8, [R2+0x5c00] ;  /* 0x005c00000208783b */ /* 0x0003280000000200 */
[----:B------:R-:W-:-:S03]  /*9e20*/  ISETP.GE.AND P3, PT, R28, R71, PT ;  /* 0x000000471c00720c */ /* 0x000fc60003f66270 */
[----:B------:R-:W-:-:S04]  /*9e30*/  DEPBAR.LE SB0, 0x0 ;  /* 0x000080000000791a */ /* 0x000fc80000000000 */
[C---:B------:R-:W-:Y:S05]  /*9e40*/  HMMA.16816.F32.BF16 R48, R36.reuse, R26, R48 ;  /* 0x0000001a2430723c */ /* 0x040fea0000041830 */
[----:B------:R-:W-:Y:S02]  /*9e50*/  LOP3.LUT R26, R24, 0x8, RZ, 0xfc, !PT ;  /* 0x00000008181a7812 */ /* 0x000fe400078efcff */
[----:B------:R-:W-:Y:S02]  /*9e60*/  FSEL R27, R18, -INF , !P1 ;  /* 0xff800000121b7808 */ /* 0x000fe40004800000 */
[----:B------:R-:W-:Y:S02]  /*9e70*/  ISETP.GE.AND P6, PT, R26, R71, PT ;  /* 0x000000471a00720c */ /* 0x000fe40003fc6270 */
[C---:B------:R-:W-:Y:S01]  /*9e80*/  LOP3.LUT R26, R24.reuse, 0x18, RZ, 0xfc, !PT ;  /* 0x00000018181a7812 */ /* 0x040fe200078efcff */
[----:B------:R-:W-:Y:S03]  /*9e90*/  HMMA.16816.F32.BF16 R56, R36, R30, R56 ;  /* 0x0000001e2438723c */ /* 0x000fe60000041838 */
[----:B------:R-:W-:-:S02]  /*9ea0*/  LOP3.LUT R30, R24, 0x10, RZ, 0xfc, !PT ;  /* 0x00000010181e7812 */ /* 0x000fc400078efcff */
[----:B------:R-:W-:Y:S02]  /*9eb0*/  FSEL R14, R14, -INF , !P6 ;  /* 0xff8000000e0e7808 */ /* 0x000fe40007000000 */
[----:B------:R-:W-:Y:S02]  /*9ec0*/  FSEL R12, R12, -INF , !P6 ;  /* 0xff8000000c0c7808 */ /* 0x000fe40007000000 */
[-C--:B------:R-:W-:Y:S01]  /*9ed0*/  ISETP.GE.AND P4, PT, R30, R71.reuse, PT ;  /* 0x000000471e00720c */ /* 0x080fe20003f86270 */
[----:B---3--:R-:W-:Y:S05]  /*9ee0*/  HMMA.16816.F32.BF16 R60, R4, R40, R60 ;  /* 0x00000028043c723c */ /* 0x008fea000004183c */
[----:B------:R-:W-:-:S02]  /*9ef0*/  ISETP.GE.AND P6, PT, R16, R71, PT ;  /* 0x000000471000720c */ /* 0x000fc40003fc6270 */
[C---:B-1----:R-:W-:Y:S02]  /*9f00*/  LOP3.LUT R2, R24.reuse, 0x20, RZ, 0xfc, !PT ;  /* 0x0000002018027812 */ /* 0x042fe400078efcff */
[----:B------:R-:W-:Y:S02]  /*9f10*/  LOP3.LUT R16, R24, 0x29, RZ, 0xfc, !PT ;  /* 0x0000002918107812 */ /* 0x000fe400078efcff */
[----:B------:R-:W-:Y:S01]  /*9f20*/  FSEL R31, R17, -INF , !P0 ;  /* 0xff800000111f7808 */ /* 0x000fe20004000000 */
[----:B--2---:R-:W-:Y:S03]  /*9f30*/  HMMA.16816.F32.BF16 R48, R4, R22, R48 ;  /* 0x000000160430723c */ /* 0x004fe60000041830 */
[----:B------:R-:W-:Y:S02]  /*9f40*/  ISETP.GE.AND P0, PT, R2, R71, PT ;  /* 0x000000470200720c */ /* 0x000fe40003f06270 */
[----:B------:R-:W-:-:S02]  /*9f50*/  LOP3.LUT R2, R24, 0x28, RZ, 0xfc, !PT ;  /* 0x0000002818027812 */ /* 0x000fc400078efcff */
[----:B------:R-:W-:Y:S02]  /*9f60*/  FSEL R15, R15, -INF , !P5 ;  /* 0xff8000000f0f7808 */ /* 0x000fe40006800000 */
[----:B------:R-:W-:Y:S01]  /*9f70*/  FSEL R33, R13, -INF , !P5 ;  /* 0xff8000000d217808 */ /* 0x000fe20006800000 */
[----:B------:R-:W-:Y:S03]  /*9f80*/  HMMA.16816.F32.BF16 R56, R4, R42, R56 ;  /* 0x0000002a0438723c */ /* 0x000fe60000041838 */
[----:B------:R-:W-:Y:S02]  /*9f90*/  ISETP.GE.AND P5, PT, R2, R71, PT ;  /* 0x000000470200720c */ /* 0x000fe40003fa6270 */
[----:B------:R-:W-:Y:S02]  /*9fa0*/  FSEL R17, R62, -INF , !P4 ;  /* 0xff8000003e117808 */ /* 0x000fe40006000000 */
[----:B------:R-:W-:-:S02]  /*9fb0*/  FSEL R23, R60, -INF , !P4 ;  /* 0xff8000003c177808 */ /* 0x000fc40006000000 */
[-C--:B------:R-:W-:Y:S01]  /*9fc0*/  ISETP.GE.AND P4, PT, R16, R71.reuse, PT ;  /* 0x000000471000720c */ /* 0x080fe20003f86270 */
[C---:B------:R-:W-:Y:S03]  /*9fd0*/  HMMA.16816.F32.BF16 R52, R4.reuse, R20, R52 ;  /* 0x000000140434723c */ /* 0x040fe60000041834 */
[----:B------:R-:W-:Y:S02]  /*9fe0*/  ISETP.GE.AND P2, PT, R26, R71, PT ;  /* 0x000000471a00720c */ /* 0x000fe40003f46270 */
[----:B------:R-:W-:Y:S02]  /*9ff0*/  FSEL R133, R51, -INF , !P4 ;  /* 0xff80000033857808 */ /* 0x000fe40006000000 */
[----:B------:R-:W-:Y:S02]  /*a000*/  FSEL R135, R49, -INF , !P4 ;  /* 0xff80000031877808 */ /* 0x000fe40006000000 */
[----:B------:R-:W-:Y:S01]  /*a010*/  ISETP.NE.AND P4, PT, R88, 0x1, PT ;  /* 0x000000015800780c */ /* 0x000fe20003f85270 */
[----:B----4-:R-:W-:Y:S03]  /*a020*/  HMMA.16816.F32.BF16 R44, R4, R8, R44 ;  /* 0x00000008042c723c */ /* 0x010fe6000004182c */
[----:B------:R-:W-:-:S02]  /*a030*/  LOP3.LUT R2, R24, 0x30, RZ, 0xfc, !PT ;  /* 0x0000003018027812 */ /* 0x000fc400078efcff */
[----:B------:R-:W-:Y:S02]  /*a040*/  LOP3.LUT R26, R24, 0x19, RZ, 0xfc, !PT ;  /* 0x00000019181a7812 */ /* 0x000fe400078efcff */
[----:B------:R-:W-:Y:S02]  /*a050*/  FSEL R63, R63, -INF , !P3 ;  /* 0xff8000003f3f7808 */ /* 0x000fe40005800000 */
[----:B------:R-:W-:Y:S01]  /*a060*/  FSEL R61, R61, -INF , !P3 ;  /* 0xff8000003d3d7808 */ /* 0x000fe20005800000 */
[----:B------:R-:W-:Y:S03]  /*a070*/  HMMA.16816.F32.BF16 R64, R4, R10, R64 ;  /* 0x0000000a0440723c */ /* 0x000fe60000041840 */
[-C--:B------:R-:W-:Y:S02]  /*a080*/  ISETP.GE.AND P3, PT, R2, R71.reuse, PT ;  /* 0x000000470200720c */ /* 0x080fe40003f66270 */
[----:B------:R-:W-:-:S02]  /*a090*/  ISETP.GE.AND P1, PT, R26, R71, PT ;  /* 0x000000471a00720c */ /* 0x000fc40003f26270 */
[C---:B------:R-:W-:Y:S02]  /*a0a0*/  LOP3.LUT R8, R24.reuse, 0x31, RZ, 0xfc, !PT ;  /* 0x0000003118087812 */ /* 0x040fe400078efcff */
[C---:B------:R-:W-:Y:S02]  /*a0b0*/  LOP3.LUT R2, R24.reuse, 0x38, RZ, 0xfc, !PT ;  /* 0x0000003818027812 */ /* 0x040fe400078efcff */
[----:B------:R-:W-:Y:S02]  /*a0c0*/  LOP3.LUT R24, R24, 0x39, RZ, 0xfc, !PT ;  /* 0x0000003918187812 */ /* 0x000fe400078efcff */
        /* <DEDUP_REMOVED lines=36> */
.L_x_8957:
        /* <DEDUP_REMOVED lines=60> */
.L_x_8958:
[----:B------:R-:W-:Y:S05]  /*a6d0*/  BSYNC.RECONVERGENT B0 ;  /* 0x0000000000007941 */ /* 0x000fea0003800200 */
.L_x_8956:
[----:B------:R-:W-:Y:S01]  /*a6e0*/  IMAD.SHL.U32 R5, R105, 0x8, RZ ;  /* 0x0000000869057824 */ /* 0x000fe200078e00ff */
[----:B------:R-:W-:-:S04]  /*a6f0*/  LEA R4, P0, R108, R110, 0x1 ;  /* 0x0000006e6c047211 */ /* 0x000fc800078008ff */
[----:B------:R-:W-:-:S04]  /*a700*/  LOP3.LUT R2, R5, 0xc0, RZ, 0xc0, !PT ;  /* 0x000000c005027812 */ /* 0x000fc800078ec0ff */
[----:B------:R-:W-:-:S04]  /*a710*/  LOP3.LUT R2, R2, 0x18, R105, 0xf8, !PT ;  /* 0x0000001802027812 */ /* 0x000fc800078ef869 */
[----:B------:R-:W-:-:S04]  /*a720*/  LOP3.LUT R2, R2, 0x18, R5, 0x78, !PT ;  /* 0x0000001802027812 */ /* 0x000fc800078e7805 */
[----:B------:R-:W-:Y:S02]  /*a730*/  LOP3.LUT R2, R2, 0x1f20, R5, 0xf8, !PT ;  /* 0x00001f2002027812 */ /* 0x000fe400078ef805 */
[----:B------:R-:W-:Y:S02]  /*a740*/  LEA.HI.X R5, R108, R111, R109, 0x1, P0 ;  /* 0x0000006f6c057211 */ /* 0x000fe400000f0c6d */
[----:B------:R-:W-:-:S05]  /*a750*/  LEA R2, R2, UR6, 0x1 ;  /* 0x0000000602027c11 */ /* 0x000fca000f8e08ff */
        /* <DEDUP_REMOVED lines=10> */
.L_x_8955:
[----:B------:R-:W-:Y:S05]  /*a800*/  BSYNC.RECONVERGENT B1 ;  /* 0x0000000000017941 */ /* 0x000fea0003800200 */
.L_x_8954:
        /* <DEDUP_REMOVED lines=18> */
[----:B------:R-:W3:Y:S03]  /*a930*/  SHFL.BFLY PT, R7, R8, 0x2, 0x1f ;  /* 0x0c401f0008077f89 */ /* 0x000ee600000e0000 */
[----:B------:R-:W-:Y:S01]  /*a940*/  LEA R34, R34, UR6, 0x1 ;  /* 0x0000000622227c11 */ /* 0x000fe2000f8e08ff */
[----:B-1----:R-:W1:Y:S04]  /*a950*/  SHFL.BFLY PT, R5, R6, 0x2, 0x1f ;  /* 0x0c401f0006057f89 */ /* 0x002e6800000e0000 */
[----:B------:R-:W-:Y:S04]  /*a960*/  LDSM.16.MT88.4 R48, [R34+0x7000] ;  /* 0x007000002230783b */ /* 0x000fe80000004200 */
[----:B------:R-:W-:Y:S04]  /*a970*/  LDSM.16.MT88.4 R64, [R34+0x8000] ;  /* 0x008000002240783b */ /* 0x000fe80000004200 */
[----:B------:R-:W-:Y:S01]  /*a980*/  LDSM.16.MT88.4 R76, [R34+0x6000] ;  /* 0x00600000224c783b */ /* 0x000fe20000004200 */
[----:B---3--:R-:W-:-:S02]  /*a990*/  FMNMX.FTZ R7, R8, R7, !PT ;  /* 0x0000000708077209 */ /* 0x008fc40007810000 */
[----:B-1----:R-:W-:-:S03]  /*a9a0*/  FMNMX.FTZ R5, R6, R5, !PT ;  /* 0x0000000506057209 */ /* 0x002fc60007810000 */
        /* <DEDUP_REMOVED lines=13> */
[-C--:B------:R-:W-:Y:S01]  /*aa80*/  FFMA.FTZ R32, R33, R95.reuse, -R100 ;  /* 0x0000005f21207223 */ /* 0x080fe20000010864 */
        /* <DEDUP_REMOVED lines=10> */
[----:B------:R-:W3:Y:S01]  /*ab30*/  LDSM.16.MT88.4 R8, [R34+0x7400] ;  /* 0x007400002208783b */ /* 0x000ee20000004200 */
[-CC-:B------:R-:W-:Y:S01]  /*ab40*/  FFMA.FTZ R29, R61, R95.reuse, -R100.reuse ;  /* 0x0000005f3d1d7223 */ /* 0x180fe20000010864 */
[-CC-:B------:R-:W-:Y:S01]  /*ab50*/  FFMA.FTZ R22, R13, R95.reuse, -R100.reuse ;  /* 0x0000005f0d167223 */ /* 0x180fe20000010864 */
[----:B------:R-:W-:Y:S01]  /*ab60*/  MUFU.EX2 R97, R97 ;  /* 0x0000006100617308 */ /* 0x000fe20000000800 */
[-C--:B------:R-:W-:Y:S01]  /*ab70*/  FFMA.FTZ R21, R21, R95.reuse, -R100 ;  /* 0x0000005f15157223 */ /* 0x080fe20000010864 */
[-CC-:B------:R-:W-:Y:S01]  /*ab80*/  FFMA.FTZ R28, R17, R95.reuse, -R96.reuse ;  /* 0x0000005f111c7223 */ /* 0x180fe20000010860 */
[-CC-:B------:R-:W-:Y:S01]  /*ab90*/  FFMA.FTZ R23, R63, R95.reuse, -R96.reuse ;  /* 0x0000005f3f177223 */ /* 0x180fe20000010860 */
[----:B------:R-:W4:Y:S01]  /*aba0*/  MUFU.EX2 R32, R32 ;  /* 0x0000002000207308 */ /* 0x000f220000000800 */
[-C--:B------:R-:W-:Y:S01]  /*abb0*/  FFMA.FTZ R20, R19, R95.reuse, -R96 ;  /* 0x0000005f13147223 */ /* 0x080fe20000010860 */
[----:B------:R-:W5:Y:S01]  /*abc0*/  LDSM.16.MT88.4 R12, [R33+0x6400] ;  /* 0x00640000210c783b */ /* 0x000f620000004200 */
[-C--:B------:R-:W-:Y:S01]  /*abd0*/  FFMA.FTZ R130, R125, R95.reuse, -R100 ;  /* 0x0000005f7d827223 */ /* 0x080fe20000010864 */
[----:B------:R-:W-:Y:S01]  /*abe0*/  MUFU.EX2 R122, R122 ;  /* 0x0000007a007a7308 */ /* 0x000fe20000000800 */
[----:B------:R-:W-:Y:S01]  /*abf0*/  FFMA.FTZ R128, R123, R95, -R96 ;  /* 0x0000005f7b807223 */ /* 0x000fe20000010860 */
[----:B--2---:R-:W-:Y:S01]  /*ac00*/  F2FP.BF16.F32.PACK_AB R72, R98, R99 ;  /* 0x000000636248723e */ /* 0x004fe200000010ff */
[----:B------:R-:W-:Y:S01]  /*ac10*/  LDSM.16.MT88.4 R56, [R33+0x7000] ;  /* 0x007000002138783b */ /* 0x000fe20000004200 */
[----:B------:R-:W2:Y:S01]  /*ac20*/  MUFU.EX2 R101, R101 ;  /* 0x0000006500657308 */ /* 0x000ea20000000800 */
[-C--:B------:R-:W-:Y:S01]  /*ac30*/  FFMA.FTZ R125, R137, R95.reuse, -R100 ;  /* 0x0000005f897d7223 */ /* 0x080fe20000010864 */
[-C--:B------:R-:W-:Y:S01]  /*ac40*/  FFMA.FTZ R123, R129, R95.reuse, -R96 ;  /* 0x0000005f817b7223 */ /* 0x080fe20000010860 */
[----:B------:R-:W-:Y:S01]  /*ac50*/  LDSM.16.MT88.4 R24, [R34+0x6400] ;  /* 0x006400002218783b */ /* 0x000fe20000004200 */
[----:B------:R-:W-:Y:S01]  /*ac60*/  MUFU.EX2 R102, R102 ;  /* 0x0000006600667308 */ /* 0x000fe20000000800 */
[--C-:B------:R-:W-:Y:S01]  /*ac70*/  FFMA.FTZ R103, R103, R95, -R100.reuse ;  /* 0x0000005f67677223 */ /* 0x100fe20000010864 */
[----:B----4-:R-:W-:Y:S01]  /*ac80*/  F2FP.BF16.F32.PACK_AB R74, R32, R97 ;  /* 0x00000061204a723e */ /* 0x010fe200000010ff */
[----:B------:R-:W-:Y:S01]  /*ac90*/  LDSM.16.MT88.4 R16, [R33+0x7400] ;  /* 0x007400002110783b */ /* 0x000fe20000004200 */
[----:B------:R-:W4:Y:S01]  /*aca0*/  MUFU.EX2 R31, R31 ;  /* 0x0000001f001f7308 */ /* 0x000f220000000800 */
[-C--:B------:R-:W-:Y:S01]  /*acb0*/  FFMA.FTZ R93, R93, R95.reuse, -R100 ;  /* 0x0000005f5d5d7223 */ /* 0x080fe20000010864 */
        /* <DEDUP_REMOVED lines=20> */
[C---:B------:R-:W-:Y:S01]  /*ae00*/  HMMA.16816.F32.BF16 R48, R72.reuse, R50, RZ ;  /* 0x000000324830723c */ /* 0x040fe200000418ff */
[C---:B----4-:R-:W-:Y:S01]  /*ae10*/  F2FP.BF16.F32.PACK_AB R6, R21.reuse, R22 ;  /* 0x000000161506723e */ /* 0x050fe200000010ff */
[----:B------:R-:W-:Y:S01]  /*ae20*/  FADD.FTZ R22, R22, R29 ;  /* 0x0000001d16167221 */ /* 0x000fe20000010000 */
[----:B------:R-:W4:Y:S03]  /*ae30*/  MUFU.EX2 R3, R3 ;  /* 0x0000000300037308 */ /* 0x000f260000000800 */
[----:B------:R-:W-:Y:S01]  /*ae40*/  FADD.FTZ R21, R21, R22 ;  /* 0x0000001615157221 */ /* 0x000fe20000010000 */
        /* <DEDUP_REMOVED lines=8> */
[C---:B----4-:R-:W-:Y:S01]  /*aed0*/  F2FP.BF16.F32.PACK_AB R7, R3.reuse, R20 ;  /* 0x000000140307723e */ /* 0x050fe200000010ff */
[----:B------:R-:W-:Y:S01]  /*aee0*/  FADD.FTZ R20, R20, R23 ;  /* 0x0000001714147221 */ /* 0x000fe20000010000 */
[----:B------:R-:W2:Y:S03]  /*aef0*/  MUFU.EX2 R123, R123 ;  /* 0x0000007b007b7308 */ /* 0x000ea60000000800 */
[----:B------:R-:W-:Y:S01]  /*af00*/  FADD.FTZ R3, R3, R20 ;  /* 0x0000001403037221 */ /* 0x000fe20000010000 */
[----:B------:R-:W-:Y:S01]  /*af10*/  MUFU.EX2 R129, R129 ;  /* 0x0000008100817308 */ /* 0x000fe20000000800 */
[C---:B---3--:R-:W-:Y:S08]  /*af20*/  HMMA.16816.F32.BF16 R44, R4.reuse, R8, R44 ;  /* 0x00000008042c723c */ /* 0x048ff0000004182c */
        /* <DEDUP_REMOVED lines=58> */
[-CC-:B------:R-:W-:Y:S01]  /*b2d0*/  FFMA.FTZ R90, R91, R95.reuse, -R96.reuse ;  /* 0x0000005f5b5a7223 */ /* 0x180fe20000010860 */
[----:B------:R-:W-:Y:S01]  /*b2e0*/  FFMA.FTZ R7, R94, R95, -R96 ;  /* 0x0000005f5e077223 */ /* 0x000fe20000010860 */
[----:B------:R-:W-:Y:S04]  /*b2f0*/  MUFU.EX2 R91, R93 ;  /* 0x0000005d005b7308 */ /* 0x000fe80000000800 */
[----:B------:R-:W2:Y:S04]  /*b300*/  MUFU.EX2 R96, R103 ;  /* 0x0000006700607308 */ /* 0x000ea80000000800 */
[----:B------:R-:W-:Y:S04]  /*b310*/  MUFU.EX2 R94, R5 ;  /* 0x00000005005e7308 */ /* 0x000fe80000000800 */
[----:B------:R-:W3:Y:S04]  /*b320*/  MUFU.EX2 R89, R100 ;  /* 0x0000006400597308 */ /* 0x000ee80000000800 */
[----:B------:R-:W-:Y:S01]  /*b330*/  MUFU.EX2 R92, R7 ;  /* 0x00000007005c7308 */ /* 0x000fe20000000800 */
[----:B--2---:R-:W-:-:S03]  /*b340*/  F2FP.BF16.F32.PACK_AB R4, R91, R96 ;  /* 0x000000605b04723e */ /* 0x004fc600000010ff */
[----:B------:R-:W2:Y:S04]  /*b350*/  MUFU.EX2 R35, R35 ;  /* 0x0000002300237308 */ /* 0x000ea80000000800 */
[----:B------:R-:W4:Y:S01]  /*b360*/  MUFU.EX2 R90, R90 ;  /* 0x0000005a005a7308 */ /* 0x000f220000000800 */
[----:B---3--:R-:W-:Y:S02]  /*b370*/  F2FP.BF16.F32.PACK_AB R6, R89, R94 ;  /* 0x0000005e5906723e */ /* 0x008fe400000010ff */
[----:B--2---:R-:W-:Y:S02]  /*b380*/  F2FP.BF16.F32.PACK_AB R5, R35, R92 ;  /* 0x0000005c2305723e */ /* 0x004fe400000010ff */
[----:B----4-:R-:W-:-:S07]  /*b390*/  F2FP.BF16.F32.PACK_AB R7, R129, R90 ;  /* 0x0000005a8107723e */ /* 0x010fce00000010ff */
        /* <DEDUP_REMOVED lines=40> */
.L_x_8966:
        /* <DEDUP_REMOVED lines=15> */
[----:B------:R-:W-:Y:S03]  /*b710*/  @!P1 IMAD.MOV.U32 R120, RZ, RZ, R4 ;  /* 0x000000ffff789224 */ /* 0x000fe600078e0004 */
        /* <DEDUP_REMOVED lines=64> */
.L_x_8961:
[----:B------:R-:W-:Y:S05]  /*bb20*/  BSYNC.RECONVERGENT B0 ;  /* 0x0000000000007941 */ /* 0x000fea0003800200 */
.L_x_8960:
[----:B------:R-:W1:Y:S01]  /*bb30*/  S2UR UR7, SR_CgaCtaId ;  /* 0x00000000000779c3 */ /* 0x000e620000008800 */
[C---:B------:R-:W-:Y:S01]  /*bb40*/  IMAD.SHL.U32 R4, R105.reuse, 0x8, RZ ;  /* 0x0000000869047824 */ /* 0x040fe200078e00ff */
[C---:B------:R-:W-:Y:S01]  /*bb50*/  LOP3.LUT R9, R105.reuse, 0x18, RZ, 0xc0, !PT ;  /* 0x0000001869097812 */ /* 0x040fe200078ec0ff */
[----:B------:R-:W-:Y:S01]  /*bb60*/  UMOV UR8, 0x400 ;  /* 0x0000040000087882 */ /* 0x000fe20000000000 */
[C---:B------:R-:W-:Y:S01]  /*bb70*/  IMAD.SHL.U32 R107, R105.reuse, 0x10, RZ ;  /* 0x00000010696b7824 */ /* 0x040fe200078e00ff */
[----:B------:R-:W-:Y:S01]  /*bb80*/  SHF.R.U32.HI R106, RZ, 0x1, R105 ;  /* 0x00000001ff6a7819 */ /* 0x000fe20000011669 */
[----:B------:R-:W-:Y:S01]  /*bb90*/  IMAD.SHL.U32 R88, R105, 0x20, RZ ;  /* 0x0000002069587824 */ /* 0x000fe200078e00ff */
[--C-:B------:R-:W-:Y:S01]  /*bba0*/  LOP3.LUT R9, R9, 0xc0, R4.reuse, 0xf8, !PT ;  /* 0x000000c009097812 */ /* 0x100fe200078ef804 */
[----:B------:R-:W-:Y:S01]  /*bbb0*/  IMAD.SHL.U32 R104, R105, 0x4, RZ ;  /* 0x0000000469687824 */ /* 0x000fe200078e00ff */
[----:B------:R-:W-:Y:S01]  /*bbc0*/  IADD3 R28, P0, PT, R120, R123, RZ ;  /* 0x0000007b781c7210 */ /* 0x000fe20007f1e0ff */
[----:B------:R-:W-:Y:S01]  /*bbd0*/  IMAD.MOV.U32 R90, RZ, RZ, 0x20 ;  /* 0x00000020ff5a7424 */ /* 0x000fe200078e00ff */
[--C-:B------:R-:W-:Y:S01]  /*bbe0*/  LOP3.LUT R9, R9, 0x18, R4.reuse, 0x78, !PT ;  /* 0x0000001809097812 */ /* 0x100fe200078e7804 */
[----:B------:R-:W-:Y:S01]  /*bbf0*/  BSSY.RECONVERGENT B1, `(.L_x_8962) ;  /* 0x00000cb000017945 */ /* 0x000fe20003800200 */
[----:B------:R-:W-:Y:S01]  /*bc00*/  LOP3.LUT R3, R107, 0x100, RZ, 0xc0, !PT ;  /* 0x000001006b037812 */ /* 0x000fe200078ec0ff */
[----:B------:R-:W-:Y:S01]  /*bc10*/  IMAD.X R29, R121, 0x1, R125, P0 ;  /* 0x00000001791d7824 */ /* 0x000fe200000e067d */
[----:B------:R-:W-:Y:S02]  /*bc20*/  LOP3.LUT R9, R9, 0x1f20, R4, 0xf8, !PT ;  /* 0x00001f2009097812 */ /* 0x000fe400078ef804 */
[----:B------:R-:W-:Y:S02]  /*bc30*/  LOP3.LUT R7, R106, 0x8, RZ, 0xc0, !PT ;  /* 0x000000086a077812 */ /* 0x000fe400078ec0ff */
[----:B------:R-:W-:Y:S02]  /*bc40*/  LOP3.LUT R107, R107, 0x3e00, RZ, 0xc0, !PT ;  /* 0x00003e006b6b7812 */ /* 0x000fe400078ec0ff */
[--C-:B------:R-:W-:Y:S02]  /*bc50*/  LOP3.LUT R2, R3, 0x20, R88.reuse, 0xf8, !PT ;  /* 0x0000002003027812 */ /* 0x100fe400078ef858 */
[----:B------:R-:W-:Y:S01]  /*bc60*/  LOP3.LUT R5, R105, 0x8, RZ, 0xc0, !PT ;  /* 0x0000000869057812 */ /* 0x000fe200078ec0ff */
[----:B-1----:R-:W-:Y:S01]  /*bc70*/  ULEA UR6, UR7, UR8, 0x18 ;  /* 0x0000000807067291 */ /* 0x002fe2000f8ec0ff */
[----:B------:R-:W-:Y:S02]  /*bc80*/  LOP3.LUT R0, R104, 0x18, RZ, 0xc0, !PT ;  /* 0x0000001868007812 */ /* 0x000fe400078ec0ff */
[--C-:B------:R-:W-:Y:S02]  /*bc90*/  LOP3.LUT R7, R7, 0xc0, R88.reuse, 0xf8, !PT ;  /* 0x000000c007077812 */ /* 0x100fe400078ef858 */
[--C-:B------:R-:W-:Y:S02]  /*bca0*/  LOP3.LUT R3, R107, 0x20, R88.reuse, 0xf8, !PT ;  /* 0x000000206b037812 */ /* 0x100fe400078ef858 */
[----:B------:R-:W-:Y:S02]  /*bcb0*/  LEA R91, R9, UR6, 0x1 ;  /* 0x00000006095b7c11 */ /* 0x000fe4000f8e08ff */
[--C-:B------:R-:W-:Y:S02]  /*bcc0*/  LOP3.LUT R5, R5, 0xc0, R88.reuse, 0xf8, !PT ;  /* 0x000000c005057812 */ /* 0x100fe400078ef858 */
[----:B------:R-:W-:Y:S01]  /*bcd0*/  LOP3.LUT R3, R3, 0x100, R88, 0xf8, !PT ;  /* 0x0000010003037812 */ /* 0x000fe200078ef858 */
[----:B------:R-:W-:Y:S01]  /*bce0*/  @!PT LDS RZ, [RZ] ;  /* 0x00000000fffff984 */ /* 0x000fe20000000800 */
[----:B------:R-:W-:Y:S01]  /*bcf0*/  @!PT LDS RZ, [RZ] ;  /* 0x00000000fffff984 */ /* 0x000fe20000000800 */
[----:B------:R-:W-:Y:S01]  /*bd00*/  @!PT LDS RZ, [RZ] ;  /* 0x00000000fffff984 */ /* 0x000fe20000000800 */
[----:B------:R-:W-:Y:S01]  /*bd10*/  LDGSTS.E.BYPASS.LTC128B.128 [R91+0x6000], desc[UR4][R120.64] ;  /* 0x06000000785b7fae */ /* 0x000fe2000b981a04 */
[----:B------:R-:W-:Y:S02]  /*bd20*/  LOP3.LUT R86, R7, R0, RZ, 0x3c, !PT ;  /* 0x0000000007567212 */ /* 0x000fe400078e3cff */
[----:B------:R-:W-:Y:S02]  /*bd30*/  LOP3.LUT R2, R2, R5, R0, 0xf6, !PT ;  /* 0x0000000502027212 */ /* 0x000fe400078ef600 */
[----:B------:R-:W-:Y:S01]  /*bd40*/  LDGSTS.E.BYPASS.LTC128B.128 [R91+0x7000], desc[UR4][R120.64+0x40] ;  /* 0x07000040785b7fae */ /* 0x000fe2000b981a04 */
[----:B------:R-:W-:Y:S02]  /*bd50*/  LOP3.LUT R0, R3, R86, RZ, 0xfc, !PT ;  /* 0x0000005603007212 */ /* 0x000fe400078efcff */
[----:B------:R-:W-:Y:S02]  /*bd60*/  LEA R2, R2, UR6, 0x1 ;  /* 0x0000000602027c11 */ /* 0x000fe4000f8e08ff */
[----:B------:R-:W-:Y:S01]  /*bd70*/  LDGSTS.E.BYPASS.LTC128B.128 [R91+0x8000], desc[UR4][R120.64+0x80] ;  /* 0x08000080785b7fae */ /* 0x000fe2000b981a04 */
[----:B------:R-:W-:Y:S02]  /*bd80*/  LEA R3, R0, UR6, 0x1 ;  /* 0x0000000600037c11 */ /* 0x000fe4000f8e08ff */
[----:B------:R-:W-:Y:S02]  /*bd90*/  LOP3.LUT P0, RZ, R105, 0x4, RZ, 0xc0, !PT ;  /* 0x0000000469ff7812 */ /* 0x000fe4000780c0ff */
[----:B------:R-:W-:Y:S01]  /*bda0*/  LDGSTS.E.BYPASS.LTC128B.128 [R91+0x6800], desc[UR4][R28.64] ;  /* 0x068000001c5b7fae */ /* 0x000fe2000b981a04 */
[----:B------:R-:W-:Y:S02]  /*bdb0*/  ISETP.NE.AND P2, PT, R122, RZ, PT ;  /* 0x000000ff7a00720c */ /* 0x000fe40003f45270 */
[----:B------:R-:W-:Y:S02]  /*bdc0*/  SEL R90, R90, 0xffffffe0, !P0 ;  /* 0xffffffe05a5a7807 */ /* 0x000fe40004000000 */
[----:B------:R-:W-:Y:S05]  /*bdd0*/  LDGSTS.E.BYPASS.LTC128B.128 [R91+0x7800], desc[UR4][R28.64+0x40] ;  /* 0x078000401c5b7fae */ /* 0x000fea000b981a04 */
[----:B------:R1:W-:Y:S01]  /*bde0*/  LDGSTS.E.BYPASS.LTC128B.128 [R91+0x8800], desc[UR4][R28.64+0x80] ;  /* 0x088000801c5b7fae */ /* 0x0003e2000b981a04 */
[--C-:B------:R-:W-:Y:S02]  /*bdf0*/  IMAD.IADD R100, R3, 0x1, R90.reuse ;  /* 0x0000000103647824 */ /* 0x100fe400078e025a */
[----:B------:R-:W-:Y:S02]  /*be00*/  IMAD.IADD R0, R2, 0x1, R90 ;  /* 0x0000000102007824 */ /* 0x000fe400078e025a */
[----:B------:R-:W-:Y:S05]  /*be10*/  LDSM.16.M88.4 R32, [R3] ;  /* 0x000000000320783b */ /* 0x000fea0000000200 */
[----:B------:R-:W2:Y:S05]  /*be20*/  LDSM.16.M88.4 R8, [R2+0x3000] ;  /* 0x003000000208783b */ /* 0x000eaa0000000200 */
[----:B------:R-:W3:Y:S05]  /*be30*/  LDSM.16.M88.4 R16, [R2+0x3400] ;  /* 0x003400000210783b */ /* 0x000eea0000000200 */
[----:B------:R-:W4:Y:S05]  /*be40*/  LDSM.16.M88.4 R24, [R2+0x3800] ;  /* 0x003800000218783b */ /* 0x000f2a0000000200 */
[----:B------:R-:W0:Y:S05]  /*be50*/  LDGDEPBAR ;  /* 0x00000000000079af */ /* 0x000e2a0000000000 */
[----:B------:R-:W1:Y:S05]  /*be60*/  LDSM.16.M88.4 R92, [R2+0x3c00] ;  /* 0x003c0000025c783b */ /* 0x000e6a0000000200 */
[----:B------:R-:W-:Y:S01]  /*be70*/  LDSM.16.M88.4 R96, [R100] ;  /* 0x000000006460783b */ /* 0x000fe20000000200 */
[C---:B--2---:R-:W-:Y:S08]  /*be80*/  HMMA.16816.F32.BF16 R4, R32.reuse, R8, RZ ;  /* 0x000000082004723c */ /* 0x044ff000000418ff */
[C---:B------:R-:W-:Y:S08]  /*be90*/  HMMA.16816.F32.BF16 R8, R32.reuse, R10, RZ ;  /* 0x0000000a2008723c */ /* 0x040ff000000418ff */
[C---:B---3--:R-:W-:Y:S08]  /*bea0*/  HMMA.16816.F32.BF16 R12, R32.reuse, R16, RZ ;  /* 0x00000010200c723c */ /* 0x048ff000000418ff */
[C---:B------:R-:W-:Y:S08]  /*beb0*/  HMMA.16816.F32.BF16 R16, R32.reuse, R18, RZ ;  /* 0x000000122010723c */ /* 0x040ff000000418ff */
[C---:B----4-:R-:W-:Y:S08]  /*bec0*/  HMMA.16816.F32.BF16 R20, R32.reuse, R24, RZ ;  /* 0x000000182014723c */ /* 0x050ff000000418ff */
[C---:B------:R-:W-:Y:S08]  /*bed0*/  HMMA.16816.F32.BF16 R24, R32.reuse, R26, RZ ;  /* 0x0000001a2018723c */ /* 0x040ff000000418ff */
[C---:B-1----:R-:W-:Y:S08]  /*bee0*/  HMMA.16816.F32.BF16 R28, R32.reuse, R92, RZ ;  /* 0x0000005c201c723c */ /* 0x042ff000000418ff */
        /* <DEDUP_REMOVED lines=27> */
[----:B------:R-:W1:Y:S05]  /*c0a0*/  LDSM.16.M88.4 R96, [R0+0x4000] ;  /* 0x004000000060783b */ /* 0x000e6a0000000200 */
        /* <DEDUP_REMOVED lines=114> */
.L_x_8965:
[----:B------:R-:W-:Y:S05]  /*c7d0*/  BSYNC.RECONVERGENT B0 ;  /* 0x0000000000007941 */ /* 0x000fea0003800200 */
.L_x_8964:
        /* <DEDUP_REMOVED lines=12> */
.L_x_8963:
[----:B------:R-:W-:Y:S05]  /*c8a0*/  BSYNC.RECONVERGENT B1 ;  /* 0x0000000000017941 */ /* 0x000fea0003800200 */
.L_x_8962:
        /* <DEDUP_REMOVED lines=45> */
[-CC-:B------:R-:W-:Y:S01]  /*cb80*/  FFMA.FTZ R102, R4, R3.reuse, -R100.reuse ;  /* 0x0000000304667223 */ /* 0x180fe20000010864 */
[-C--:B------:R-:W-:Y:S01]  /*cb90*/  FFMA.FTZ R95, R5, R3.reuse, -R100 ;  /* 0x00000003055f7223 */ /* 0x080fe20000010864 */
[-CC-:B------:R-:W-:Y:S01]  /*cba0*/  FFMA.FTZ R97, R7, R3.reuse, -R96.reuse ;  /* 0x0000000307617223 */ /* 0x180fe20000010860 */
        /* <DEDUP_REMOVED lines=24> */
[----:B------:R-:W-:Y:S07]  /*cd30*/  FMUL.FTZ R45, R87, R45 ;  /* 0x0000002d572d7220 */ /* 0x000fee0000410000 */
[----:B------:R-:W4:Y:S01]  /*cd40*/  MUFU.EX2 R93, R93 ;  /* 0x0000005d005d7308 */ /* 0x000f220000000800 */
[C---:B------:R-:W-:Y:S01]  /*cd50*/  FMUL.FTZ R46, R86.reuse, R46 ;  /* 0x0000002e562e7220 */ /* 0x040fe20000410000 */
[----:B--2---:R-:W-:Y:S01]  /*cd60*/  F2FP.BF16.F32.PACK_AB R80, R95, R102 ;  /* 0x000000665f50723e */ /* 0x004fe200000010ff */
[C---:B------:R-:W-:Y:S07]  /*cd70*/  FMUL.FTZ R47, R86.reuse, R47 ;  /* 0x0000002f562f7220 */ /* 0x040fee0000410000 */
[----:B------:R-:W2:Y:S01]  /*cd80*/  MUFU.EX2 R94, R94 ;  /* 0x0000005e005e7308 */ /* 0x000ea20000000800 */
[----:B------:R-:W-:Y:S01]  /*cd90*/  FMUL.FTZ R48, R87, R48 ;  /* 0x0000003057307220 */ /* 0x000fe20000410000 */
[----:B---3--:R-:W-:Y:S01]  /*cda0*/  F2FP.BF16.F32.PACK_AB R81, R97, R101 ;  /* 0x000000656151723e */ /* 0x008fe200000010ff */
[C---:B------:R-:W-:Y:S01]  /*cdb0*/  FMUL.FTZ R49, R87.reuse, R49 ;  /* 0x0000003157317220 */ /* 0x040fe20000410000 */
[C---:B------:R-:W-:Y:S01]  /*cdc0*/  FMUL.FTZ R50, R86.reuse, R50 ;  /* 0x0000003256327220 */ /* 0x040fe20000410000 */
[C---:B------:R-:W-:Y:S01]  /*cdd0*/  FMUL.FTZ R51, R86.reuse, R51 ;  /* 0x0000003356337220 */ /* 0x040fe20000410000 */
[C---:B------:R-:W-:Y:S01]  /*cde0*/  FMUL.FTZ R52, R87.reuse, R52 ;  /* 0x0000003457347220 */ /* 0x040fe20000410000 */
[----:B------:R-:W-:Y:S01]  /*cdf0*/  FMUL.FTZ R53, R87, R53 ;  /* 0x0000003557357220 */ /* 0x000fe20000410000 */
[C---:B------:R-:W-:Y:S01]  /*ce00*/  FMUL.FTZ R54, R86.reuse, R54 ;  /* 0x0000003656367220 */ /* 0x040fe20000410000 */
[C---:B------:R-:W-:Y:S01]  /*ce10*/  FMUL.FTZ R55, R86.reuse, R55 ;  /* 0x0000003756377220 */ /* 0x040fe20000410000 */
[----:B----4-:R-:W-:Y:S01]  /*ce20*/  F2FP.BF16.F32.PACK_AB R82, R93, R98 ;  /* 0x000000625d52723e */ /* 0x010fe200000010ff */
[C---:B------:R-:W-:Y:S01]  /*ce30*/  FMUL.FTZ R56, R87.reuse, R56 ;  /* 0x0000003857387220 */ /* 0x040fe20000410000 */
[----:B------:R-:W-:Y:S01]  /*ce40*/  FMUL.FTZ R57, R87, R57 ;  /* 0x0000003957397220 */ /* 0x000fe20000410000 */
[----:B------:R-:W-:Y:S01]  /*ce50*/  FMUL.FTZ R58, R86, R58 ;  /* 0x0000003a563a7220 */ /* 0x000fe20000410000 */
[----:B--2---:R-:W-:Y:S01]  /*ce60*/  F2FP.BF16.F32.PACK_AB R83, R94, R99 ;  /* 0x000000635e53723e */ /* 0x004fe200000010ff */
[-C--:B------:R-:W-:Y:S01]  /*ce70*/  FFMA.FTZ R126, R17, R3.reuse, -R100 ;  /* 0x00000003117e7223 */ /* 0x080fe20000010864 */
[-CC-:B------:R-:W-:Y:S01]  /*ce80*/  FFMA.FTZ R130, R18, R3.reuse, -R96.reuse ;  /* 0x0000000312827223 */ /* 0x180fe20000010860 */
[-C--:B------:R-:W-:Y:S01]  /*ce90*/  FFMA.FTZ R103, R19, R3.reuse, -R96 ;  /* 0x0000000313677223 */ /* 0x080fe20000010860 */
[-CC-:B------:R-:W-:Y:S01]  /*cea0*/  FFMA.FTZ R131, R20, R3.reuse, -R100.reuse ;  /* 0x0000000314837223 */ /* 0x180fe20000010864 */
[-C--:B------:R-:W-:Y:S01]  /*ceb0*/  FFMA.FTZ R136, R21, R3.reuse, -R100 ;  /* 0x0000000315887223 */ /* 0x080fe20000010864 */
[-CC-:B------:R-:W-:Y:S01]  /*cec0*/  FFMA.FTZ R135, R22, R3.reuse, -R96.reuse ;  /* 0x0000000316877223 */ /* 0x180fe20000010860 */
[C---:B-1----:R-:W-:Y:S01]  /*ced0*/  HMMA.16816.F32.BF16 R4, R80.reuse, R88, R4 ;  /* 0x000000585004723c */ /* 0x042fe20000041804 */
[----:B------:R-:W-:Y:S04]  /*cee0*/  MUFU.EX2 R126, R126 ;  /* 0x0000007e007e7308 */ /* 0x000fe80000000800 */
[C---:B------:R-:W-:Y:S01]  /*cef0*/  IADD3 R89, PT, PT, R92.reuse, 0x6000, RZ ;  /* 0x000060005c597810 */ /* 0x040fe20007ffe0ff */
[----:B------:R-:W-:Y:S01]  /*cf00*/  FFMA.FTZ R138, R23, R3, -R96 ;  /* 0x00000003178a7223 */ /* 0x000fe20000010860 */
[----:B------:R-:W-:Y:S01]  /*cf10*/  IADD3 R88, PT, PT, R92, 0x6020, RZ ;  /* 0x000060205c587810 */ /* 0x000fe20007ffe0ff */
[C---:B------:R-:W-:Y:S03]  /*cf20*/  HMMA.16816.F32.BF16 R8, R80.reuse, R90, R8 ;  /* 0x0000005a5008723c */ /* 0x040fe60000041808 */
[----:B------:R-:W-:Y:S01]  /*cf30*/  MUFU.EX2 R130, R130 ;  /* 0x0000008200827308 */ /* 0x000fe20000000800 */
[----:B------:R-:W-:Y:S01]  /*cf40*/  @P0 IADD3 R88, PT, PT, R89, -0x20, RZ ;  /* 0xffffffe059580810 */ /* 0x000fe20007ffe0ff */
[C---:B------:R-:W-:Y:S01]  /*cf50*/  FMUL.FTZ R59, R86.reuse, R59 ;  /* 0x0000003b563b7220 */ /* 0x040fe20000410000 */
[C---:B------:R-:W-:Y:S01]  /*cf60*/  FMUL.FTZ R60, R87.reuse, R60 ;  /* 0x0000003c573c7220 */ /* 0x040fe20000410000 */
[----:B------:R-:W-:Y:S01]  /*cf70*/  FMUL.FTZ R61, R87, R61 ;  /* 0x0000003d573d7220 */ /* 0x000fe20000410000 */
[----:B------:R-:W-:Y:S01]  /*cf80*/  FMUL.FTZ R62, R86, R62 ;  /* 0x0000003e563e7220 */ /* 0x000fe20000410000 */
[----:B------:R-:W1:Y:S01]  /*cf90*/  LDSM.16.MT88.4 R76, [R88] ;  /* 0x00000000584c783b */ /* 0x000e620000004200 */
[-C--:B------:R-:W-:Y:S01]  /*cfa0*/  FFMA.FTZ R89, R16, R3.reuse, -R100 ;  /* 0x0000000310597223 */ /* 0x080fe20000010864 */
[-CC-:B------:R-:W-:Y:S01]  /*cfb0*/  FFMA.FTZ R26, R26, R3.reuse, -R96.reuse ;  /* 0x000000031a1a7223 */ /* 0x180fe20000010860 */
        /* <DEDUP_REMOVED lines=12> */
[----:B------:R-:W-:Y:S01]  /*d080*/  FMUL.FTZ R73, R87, R73 ;  /* 0x0000004957497220 */ /* 0x000fe20000410000 */
[----:B------:R-:W-:Y:S01]  /*d090*/  LDSM.16.MT88.4 R20, [R88+0x800] ;  /* 0x000800005814783b */ /* 0x000fe20000004200 */
[C---:B------:R-:W-:Y:S01]  /*d0a0*/  FMUL.FTZ R74, R86.reuse, R74 ;  /* 0x0000004a564a7220 */ /* 0x040fe20000410000 */
[----:B------:R-:W-:Y:S01]  /*d0b0*/  FMUL.FTZ R75, R86, R75 ;  /* 0x0000004b564b7220 */ /* 0x000fe20000410000 */
[-CC-:B------:R-:W-:Y:S01]  /*d0c0*/  FFMA.FTZ R133, R24, R3.reuse, -R100.reuse ;  /* 0x0000000318857223 */ /* 0x180fe20000010864 */
[-CC-:B------:R-:W-:Y:S01]  /*d0d0*/  FFMA.FTZ R24, R29, R3.reuse, -R100.reuse ;  /* 0x000000031d187223 */ /* 0x180fe20000010864 */
[-CC-:B------:R-:W-:Y:S01]  /*d0e0*/  FFMA.FTZ R134, R25, R3.reuse, -R100.reuse ;  /* 0x0000000319867223 */ /* 0x180fe20000010864 */
[--C-:B------:R-:W-:Y:S01]  /*d0f0*/  FFMA.FTZ R25, R28, R3, -R100.reuse ;  /* 0x000000031c197223 */ /* 0x100fe20000010864 */
[----:B------:R-:W-:Y:S01]  /*d100*/  MUFU.EX2 R29, R27 ;  /* 0x0000001b001d7308 */ /* 0x000fe20000000800 */
[----:B------:R-:W-:Y:S01]  /*d110*/  FFMA.FTZ R101, R86, R129, R101 ;  /* 0x0000008156657223 */ /* 0x000fe20000010065 */
        /* <DEDUP_REMOVED lines=8> */
[----:B------:R-:W-:Y:S01]  /*d1a0*/  FFMA.FTZ R102, R87, R128, R102 ;  /* 0x0000008057667223 */ /* 0x000fe20000010066 */
[-CC-:B------:R-:W-:Y:S07]  /*d1b0*/  FFMA.FTZ R87, R34, R3.reuse, -R96.reuse ;  /* 0x0000000322577223 */ /* 0x180fee0000010860 */
[----:B------:R-:W2:Y:S01]  /*d1c0*/  MUFU.EX2 R91, R91 ;  /* 0x0000005b005b7308 */ /* 0x000ea20000000800 */
[----:B------:R-:W-:Y:S01]  /*d1d0*/  FFMA.FTZ R96, R35, R3, -R96 ;  /* 0x0000000323607223 */ /* 0x000fe20000010860 */
[----:B------:R-:W-:Y:S01]  /*d1e0*/  FADD.FTZ R95, R95, R102 ;  /* 0x000000665f5f7221 */ /* 0x000fe20000010000 */
[----:B------:R-:W-:Y:S07]  /*d1f0*/  ISETP.GT.AND P0, PT, R122, RZ, PT ;  /* 0x000000ff7a00720c */ /* 0x000fee0003f04270 */
[----:B------:R-:W-:Y:S01]  /*d200*/  MUFU.EX2 R127, R127 ;  /* 0x0000007f007f7308 */ /* 0x000fe20000000800 */
[C---:B-1----:R-:W-:Y:S09]  /*d210*/  HMMA.16816.F32.BF16 R36, R80.reuse, R76, R36 ;  /* 0x0000004c5024723c */ /* 0x042ff20000041824 */
[----:B------:R-:W1:Y:S01]  /*d220*/  MUFU.EX2 R132, R132 ;  /* 0x0000008400847308 */ /* 0x000e620000000800 */
[----:B------:R-:W-:Y:S01]  /*d230*/  FADD.FTZ R98, R98, R95 ;  /* 0x0000005f62627221 */ /* 0x000fe20000010000 */
[----:B------:R-:W-:Y:S08]  /*d240*/  IADD3 R122, PT, PT, R122, -0x1, RZ ;  /* 0xffffffff7a7a7810 */ /* 0x000ff00007ffe0ff */
[----:B------:R-:W3:Y:S01]  /*d250*/  MUFU.EX2 R89, R89 ;  /* 0x0000005900597308 */ /* 0x000ee20000000800 */
[C---:B------:R-:W-:Y:S01]  /*d260*/  HMMA.16816.F32.BF16 R40, R80.reuse, R78, R40 ;  /* 0x0000004e5028723c */ /* 0x040fe20000041828 */
[----:B------:R-:W4:Y:S02]  /*d270*/  LDSM.16.MT88.4 R76, [R92+0x7000] ;  /* 0x007000005c4c783b */ /* 0x000f240000004200 */
[----:B--2---:R-:W-:Y:S06]  /*d280*/  F2FP.BF16.F32.PACK_AB R12, R91, R90 ;  /* 0x0000005a5b0c723e */ /* 0x004fec00000010ff */
[----:B------:R-:W2:Y:S01]  /*d290*/  MUFU.EX2 R103, R103 ;  /* 0x0000006700677308 */ /* 0x000ea20000000800 */
[----:B------:R-:W-:Y:S09]  /*d2a0*/  FADD.FTZ R93, R93, R98 ;  /* 0x000000625d5d7221 */ /* 0x000ff20000010000 */
[----:B------:R-:W-:Y:S01]  /*d2b0*/  MUFU.EX2 R131, R131 ;  /* 0x0000008300837308 */ /* 0x000fe20000000800 */
[----:B-1----:R-:W-:Y:S09]  /*d2c0*/  F2FP.BF16.F32.PACK_AB R13, R132, R127 ;  /* 0x0000007f840d723e */ /* 0x002ff200000010ff */
[----:B------:R-:W1:Y:S01]  /*d2d0*/  MUFU.EX2 R136, R136 ;  /* 0x0000008800887308 */ /* 0x000e620000000800 */
[----:B---3--:R-:W-:Y:S09]  /*d2e0*/  F2FP.BF16.F32.PACK_AB R14, R126, R89 ;  /* 0x000000597e0e723e */ /* 0x008ff200000010ff */
[----:B------:R-:W-:Y:S01]  /*d2f0*/  MUFU.EX2 R135, R135 ;  /* 0x0000008700877308 */ /* 0x000fe20000000800 */
[----:B--2---:R-:W-:Y:S09]  /*d300*/  F2FP.BF16.F32.PACK_AB R15, R103, R130 ;  /* 0x00000082670f723e */ /* 0x004ff200000010ff */
[----:B------:R-:W2:Y:S10]  /*d310*/  MUFU.EX2 R138, R138 ;  /* 0x0000008a008a7308 */ /* 0x000eb40000000800 */
[----:B------:R-:W-:Y:S10]  /*d320*/  MUFU.EX2 R133, R133 ;  /* 0x0000008500857308 */ /* 0x000ff40000000800 */
[----:B------:R-:W3:Y:S10]  /*d330*/  MUFU.EX2 R134, R134 ;  /* 0x0000008600867308 */ /* 0x000ef40000000800 */
[----:B------:R-:W-:Y:S10]  /*d340*/  MUFU.EX2 R86, R86 ;  /* 0x0000005600567308 */ /* 0x000ff40000000800 */
[----:B------:R-:W-:Y:S10]  /*d350*/  MUFU.EX2 R31, R31 ;  /* 0x0000001f001f7308 */ /* 0x000ff40000000800 */
[----:B------:R-:W-:Y:S01]  /*d360*/  MUFU.EX2 R87, R87 ;  /* 0x0000005700577308 */ /* 0x000fe20000000800 */
[C---:B----4-:R-:W-:Y:S09]  /*d370*/  HMMA.16816.F32.BF16 R44, R80.reuse, R76, R44 ;  /* 0x0000004c502c723c */ /* 0x050ff2000004182c */
[----:B------:R-:W-:Y:S01]  /*d380*/  MUFU.EX2 R96, R96 ;  /* 0x0000006000607308 */ /* 0x000fe20000000800 */
        /* <DEDUP_REMOVED lines=11> */
[-CC-:B------:R-:W-:Y:S01]  /*d440*/  FFMA.FTZ R80, R32, R3.reuse, -R100.reuse ;  /* 0x0000000320507223 */ /* 0x180fe20000010864 */
[----:B------:R-:W-:Y:S01]  /*d450*/  FFMA.FTZ R100, R33, R3, -R100 ;  /* 0x0000000321647223 */ /* 0x000fe20000010864 */
[----:B------:R-:W-:Y:S10]  /*d460*/  MUFU.EX2 R32, R25 ;  /* 0x0000001900207308 */ /* 0x000ff40000000800 */
[----:B------:R5:W3:Y:S10]  /*d470*/  MUFU.EX2 R33, R24 ;  /* 0x0000001800217308 */ /* 0x000af40000000800 */
[----:B------:R-:W-:Y:S10]  /*d480*/  MUFU.EX2 R30, R80 ;  /* 0x00000050001e7308 */ /* 0x000ff40000000800 */
[----:B------:R-:W3:Y:S01]  /*d490*/  MUFU.EX2 R35, R100 ;  /* 0x0000006400237308 */ /* 0x000ee20000000800 */
[----:B-----5:R-:W-:Y:S01]  /*d4a0*/  LDSM.16.MT88.4 R24, [R92+0x7c00] ;  /* 0x007c00005c18783b */ /* 0x020fe20000004200 */
[C---:B----4-:R-:W-:Y:S08]  /*d4b0*/  HMMA.16816.F32.BF16 R4, R12.reuse, R76, R4 ;  /* 0x0000004c0c04723c */ /* 0x050ff00000041804 */
[C---:B------:R-:W-:Y:S01]  /*d4c0*/  HMMA.16816.F32.BF16 R8, R12.reuse, R78, R8 ;  /* 0x0000004e0c08723c */ /* 0x040fe20000041808 */
[----:B------:R-:W-:Y:S07]  /*d4d0*/  LDSM.16.MT88.4 R76, [R92+0x6c00] ;  /* 0x006c00005c4c783b */ /* 0x000fee0000004200 */
[C---:B------:R-:W-:Y:S08]  /*d4e0*/  HMMA.16816.F32.BF16 R36, R12.reuse, R16, R36 ;  /* 0x000000100c24723c */ /* 0x040ff00000041824 */
        /* <DEDUP_REMOVED lines=14> */
[----:B-1----:R-:W-:Y:S02]  /*d5d0*/  F2FP.BF16.F32.PACK_AB R12, R136, R131 ;  /* 0x00000083880c723e */ /* 0x002fe400000010ff */
[----:B--2---:R-:W-:Y:S02]  /*d5e0*/  F2FP.BF16.F32.PACK_AB R13, R138, R135 ;  /* 0x000000878a0d723e */ /* 0x004fe400000010ff */
[----:B---3--:R-:W-:Y:S02]  /*d5f0*/  F2FP.BF16.F32.PACK_AB R14, R134, R133 ;  /* 0x00000085860e723e */ /* 0x008fe400000010ff */
[----:B------:R-:W-:Y:S07]  /*d600*/  F2FP.BF16.F32.PACK_AB R15, R29, R28 ;  /* 0x0000001c1d0f723e */ /* 0x000fee00000010ff */
[C---:B----4-:R-:W-:Y:S08]  /*d610*/  HMMA.16816.F32.BF16 R4, R12.reuse, R16, R4 ;  /* 0x000000100c04723c */ /* 0x050ff00000041804 */
        /* <DEDUP_REMOVED lines=12> */
[----:B------:R-:W-:Y:S04]  /*d6e0*/  FADD.FTZ R16, R97, R101 ;  /* 0x0000006561107221 */ /* 0x000fe80000010000 */
[----:B------:R-:W-:Y:S01]  /*d6f0*/  FADD.FTZ R99, R99, R16 ;  /* 0x0000001063637221 */ /* 0x000fe20000010000 */
[C---:B------:R-:W-:Y:S01]  /*d700*/  HMMA.16816.F32.BF16 R64, R12.reuse, R18, R64 ;  /* 0x000000120c40723c */ /* 0x040fe20000041840 */
[----:B------:R-:W1:Y:S02]  /*d710*/  LDSM.16.MT88.4 R16, [R88+0xc00] ;  /* 0x000c00005810783b */ /* 0x000e640000004200 */
[----:B------:R-:W-:Y:S05]  /*d720*/  FADD.FTZ R94, R94, R99 ;  /* 0x000000635e5e7221 */ /* 0x000fea0000010000 */
[C---:B--2---:R-:W-:Y:S08]  /*d730*/  HMMA.16816.F32.BF16 R68, R12.reuse, R20, R68 ;  /* 0x000000140c44723c */ /* 0x044ff00000041844 */
[----:B------:R-:W-:Y:S01]  /*d740*/  HMMA.16816.F32.BF16 R72, R12, R22, R72 ;  /* 0x000000160c48723c */ /* 0x000fe20000041848 */
[----:B------:R-:W2:Y:S02]  /*d750*/  LDSM.16.MT88.4 R20, [R88+0x1c00] ;  /* 0x001c00005814783b */ /* 0x000ea40000004200 */
[----:B------:R-:W-:Y:S02]  /*d760*/  F2FP.BF16.F32.PACK_AB R12, R33, R32 ;  /* 0x00000020210c723e */ /* 0x000fe400000010ff */
[----:B------:R-:W-:Y:S02]  /*d770*/  F2FP.BF16.F32.PACK_AB R13, R31, R86 ;  /* 0x000000561f0d723e */ /* 0x000fe400000010ff */
[----:B------:R-:W-:Y:S02]  /*d780*/  F2FP.BF16.F32.PACK_AB R14, R35, R30 ;  /* 0x0000001e230e723e */ /* 0x000fe400000010ff */
[----:B------:R-:W-:Y:S07]  /*d790*/  F2FP.BF16.F32.PACK_AB R15, R96, R87 ;  /* 0x00000057600f723e */ /* 0x000fee00000010ff */
[C---:B------:R-:W-:Y:S01]  /*d7a0*/  HMMA.16816.F32.BF16 R80, R12.reuse, R76, R4 ;  /* 0x0000004c0c50723c */ /* 0x040fe20000041804 */
[----:B------:R-:W3:Y:S07]  /*d7b0*/  LDSM.16.MT88.4 R4, [R92+0x8c00] ;  /* 0x008c00005c04783b */ /* 0x000eee0000004200 */
[C---:B------:R-:W-:Y:S01]  /*d7c0*/  HMMA.16816.F32.BF16 R76, R12.reuse, R78, R8 ;  /* 0x0000004e0c4c723c */ /* 0x040fe20000041808 */
[----:B------:R-:W4:Y:S07]  /*d7d0*/  LDSM.16.MT88.4 R8, [R88+0x2c00] ;  /* 0x002c00005808783b */ /* 0x000f2e0000004200 */
        /* <DEDUP_REMOVED lines=11> */
[----:B------:R-:W-:Y:S03]  /*d890*/  MOV R89, R0 ;  /* 0x0000000000597202 */ /* 0x000fe60000000f00 */
[C---:B------:R-:W-:Y:S03]  /*d8a0*/  HMMA.16816.F32.BF16 R48, R12.reuse, R26, R48 ;  /* 0x0000001a0c30723c */ /* 0x040fe60000041830 */
[----:B------:R-:W-:Y:S04]  /*d8b0*/  FADD.FTZ R131, R131, R126 ;  /* 0x0000007e83837221 */ /* 0x000fe80000010000 */
[----:B------:R-:W-:Y:S01]  /*d8c0*/  FADD.FTZ R136, R136, R131 ;  /* 0x0000008388887221 */ /* 0x000fe20000010000 */
[C---:B--2---:R-:W-:Y:S03]  /*d8d0*/  HMMA.16816.F32.BF16 R52, R12.reuse, R20, R52 ;  /* 0x000000140c34723c */ /* 0x044fe60000041834 */
[----:B------:R-:W-:Y:S05]  /*d8e0*/  FADD.FTZ R133, R133, R136 ;  /* 0x0000008885857221 */ /* 0x000fea0000010000 */
[C---:B------:R-:W-:Y:S08]  /*d8f0*/  HMMA.16816.F32.BF16 R56, R12.reuse, R22, R56 ;  /* 0x000000160c38723c */ /* 0x040ff00000041838 */
[C---:B---3--:R-:W-:Y:S03]  /*d900*/  HMMA.16816.F32.BF16 R60, R12.reuse, R4, R60 ;  /* 0x000000040c3c723c */ /* 0x048fe6000004183c */
[----:B------:R-:W-:Y:S04]  /*d910*/  FADD.FTZ R5, R135, R16 ;  /* 0x0000001087057221 */ /* 0x000fe80000010000 */
        /* <DEDUP_REMOVED lines=16> */
[----:B------:R-:W-:Y:S08]  /*da20*/  @P0 BRA `(.L_x_8966) ;  /* 0xffffffd800fc0947 */ /* 0x000ff0000383ffff */
.L_x_8959:
        /* <DEDUP_REMOVED lines=10> */
.L_x_8977:
[----:B------:R-:W2:Y:S01]  /*dad0*/  MUFU.RCP R3, R6 ;  /* 0x0000000600037308 */ /* 0x000ea20000001000 */
[----:B------:R-:W-:Y:S01]  /*dae0*/  FSETP.NE.FTZ.AND P2, PT, R6, RZ, PT ;  /* 0x000000ff0600720b */ /* 0x000fe20003f55000 */
[----:B----4-:R-:W-:Y:S01]  /*daf0*/  FADD.FTZ R10, R8, R10 ;  /* 0x0000000a080a7221 */ /* 0x010fe20000010000 */
[----:B------:R-:W-:Y:S02]  /*db00*/  SHF.L.U32 R4, R105, 0x1, RZ ;  /* 0x0000000169047819 */ /* 0x000fe400000006ff */
[----:B------:R-:W-:Y:S02]  /*db10*/  LOP3.LUT R9, R104, 0x20, RZ, 0xc0, !PT ;  /* 0x0000002068097812 */ /* 0x000fe400078ec0ff */
[----:B------:R-:W-:Y:S01]  /*db20*/  LOP3.LUT R4, R107, 0x6, R4, 0xf8, !PT ;  /* 0x000000066b047812 */ /* 0x000fe200078ef804 */
[----:B------:R-:W4:Y:S01]  /*db30*/  MUFU.RCP R5, R10 ;  /* 0x0000000a00057308 */ /* 0x000f220000001000 */
[----:B------:R-:W-:Y:S02]  /*db40*/  FSETP.NE.FTZ.AND P1, PT, R10, RZ, PT ;  /* 0x000000ff0a00720b */ /* 0x000fe40003f35000 */
[----:B------:R-:W-:-:S02]  /*db50*/  LOP3.LUT R104, R104, 0x40, RZ, 0xc0, !PT ;  /* 0x0000004068687812 */ /* 0x000fc400078ec0ff */
        /* <DEDUP_REMOVED lines=25> */
[----:B----4-:R-:W-:-:S02]  /*dcf0*/  FSEL R5, R5, 1, P1 ;  /* 0x3f80000005057808 */ /* 0x010fc40000800000 */
[----:B------:R-:W-:Y:S02]  /*dd00*/  F2FP.BF16.F32.PACK_AB R80, R81, R80 ;  /* 0x000000505150723e */ /* 0x000fe400000010ff */
[----:B------:R-:W-:Y:S01]  /*dd10*/  F2FP.BF16.F32.PACK_AB R72, R3, R72 ;  /* 0x000000480348723e */ /* 0x000fe200000010ff */
[----:B------:R-:W-:Y:S01]  /*dd20*/  FMUL.FTZ R82, R5, R82 ;  /* 0x0000005205527220 */ /* 0x000fe20000410000 */
[----:B------:R-:W-:Y:S01]  /*dd30*/  SHF.L.U32 R3, R105, 0x3, RZ ;  /* 0x0000000369037819 */ /* 0x000fe200000006ff */
[C---:B------:R-:W-:Y:S01]  /*dd40*/  FMUL.FTZ R83, R5.reuse, R83 ;  /* 0x0000005305537220 */ /* 0x040fe20000410000 */
[C---:B------:R-:W-:Y:S01]  /*dd50*/  FMUL.FTZ R78, R5.reuse, R78 ;  /* 0x0000004e054e7220 */ /* 0x040fe20000410000 */
[----:B------:R-:W-:Y:S01]  /*dd60*/  FMUL.FTZ R79, R5, R79 ;  /* 0x0000004f054f7220 */ /* 0x000fe20000410000 */
[----:B---3--:R-:W-:Y:S01]  /*dd70*/  LOP3.LUT R8, R3, 0xc0, RZ, 0xc0, !PT ;  /* 0x000000c003087812 */ /* 0x008fe200078ec0ff */
[C---:B------:R-:W-:Y:S01]  /*dd80*/  FMUL.FTZ R38, R5.reuse, R38 ;  /* 0x0000002605267220 */ /* 0x040fe20000410000 */
[----:B------:R-:W-:Y:S01]  /*dd90*/  LOP3.LUT R4, R4, 0x20, R3, 0xf8, !PT ;  /* 0x0000002004047812 */ /* 0x000fe200078ef803 */
[C---:B------:R-:W-:Y:S01]  /*dda0*/  FMUL.FTZ R39, R5.reuse, R39 ;  /* 0x0000002705277220 */ /* 0x040fe20000410000 */
[----:B------:R-:W-:Y:S01]  /*ddb0*/  LOP3.LUT R8, R8, 0x18, R105, 0xf8, !PT ;  /* 0x0000001808087812 */ /* 0x000fe200078ef869 */
[C---:B------:R-:W-:Y:S01]  /*ddc0*/  FMUL.FTZ R42, R5.reuse, R42 ;  /* 0x0000002a052a7220 */ /* 0x040fe20000410000 */
[C---:B------:R-:W-:Y:S01]  /*ddd0*/  FMUL.FTZ R43, R5.reuse, R43 ;  /* 0x0000002b052b7220 */ /* 0x040fe20000410000 */
[C---:B------:R-:W-:Y:S01]  /*dde0*/  FMUL.FTZ R46, R5.reuse, R46 ;  /* 0x0000002e052e7220 */ /* 0x040fe20000410000 */
[----:B------:R-:W-:Y:S01]  /*ddf0*/  LOP3.LUT R4, R4, R8, RZ, 0xfc, !PT ;  /* 0x0000000804047212 */ /* 0x000fe200078efcff */
[C---:B------:R-:W-:Y:S01]  /*de00*/  FMUL.FTZ R47, R5.reuse, R47 ;  /* 0x0000002f052f7220 */ /* 0x040fe20000410000 */
[C---:B------:R-:W-:Y:S01]  /*de10*/  FMUL.FTZ R50, R5.reuse, R50 ;  /* 0x0000003205327220 */ /* 0x040fe20000410000 */
[C---:B------:R-:W-:Y:S01]  /*de20*/  FMUL.FTZ R51, R5.reuse, R51 ;  /* 0x0000003305337220 */ /* 0x040fe20000410000 */
[----:B------:R-:W-:Y:S01]  /*de30*/  LEA R11, R4, UR6, 0x1 ;  /* 0x00000006040b7c11 */ /* 0x000fe2000f8e08ff */
        /* <DEDUP_REMOVED lines=41> */
[----:B------:R2:W-:Y:S01]  /*e0d0*/  STS [R15+0x30], R40 ;  /* 0x000030280f007388 */ /* 0x0005e20000000800 */
        /* <DEDUP_REMOVED lines=24> */
[----:B------:R-:W2:Y:S04]  /*e260*/  @!P0 LD.E.64 R20, desc[UR4][R84.64+0x80] ;  /* 0x0000800454148980 */ /* 0x000ea8000c101b00 */
[----:B------:R1:W5:Y:S01]  /*e270*/  LD.E.64 R38, desc[UR4][R84.64+0x70] ;  /* 0x0000700454267980 */ /* 0x000362000c101b00 */
[----:B----4-:R-:W-:-:S13]  /*e280*/  ISETP.NE.AND P5, PT, R4, RZ, PT ;  /* 0x000000ff0400720c */ /* 0x010fda0003fa5270 */
[----:B------:R-:W4:Y:S04]  /*e290*/  @!P5 LD.E R14, desc[UR4][R84.64+0x60] ;  /* 0x00006004540ed980 */ /* 0x000f28000c101900 */
[----:B------:R-:W4:Y:S01]  /*e2a0*/  @!P5 LD.E R12, desc[UR4][R84.64+0xb4] ;  /* 0x0000b404540cd980 */ /* 0x000f22000c101900 */
[----:B------:R-:W1:Y:S01]  /*e2b0*/  @P2 MUFU.LG2 R6, R6 ;  /* 0x0000000600062308 */ /* 0x000e620000000c00 */
[----:B---3--:R-:W-:-:S07]  /*e2c0*/  SHF.L.U32 R5, R115, 0x6, RZ ;  /* 0x0000000673057819 */ /* 0x008fce00000006ff */
[----:B------:R-:W3:Y:S01]  /*e2d0*/  @P1 MUFU.LG2 R10, R10 ;  /* 0x0000000a000a1308 */ /* 0x000ee20000000c00 */
[----:B------:R-:W-:Y:S02]  /*e2e0*/  SHF.R.U32.HI R4, RZ, 0x2, R105 ;  /* 0x00000002ff047819 */ /* 0x000fe40000011669 */
[----:B------:R-:W-:Y:S02]  /*e2f0*/  IADD3 R13, PT, PT, -R5, R116, RZ ;  /* 0x00000074050d7210 */ /* 0x000fe40007ffe1ff */
[----:B------:R-:W-:-:S04]  /*e300*/  IADD3 R18, PT, PT, R4, 0x20, RZ ;  /* 0x0000002004127810 */ /* 0x000fc80007ffe0ff */
[----:B------:R-:W-:Y:S01]  /*e310*/  ISETP.GE.AND P3, PT, R18, R13, PT ;  /* 0x0000000d1200720c */ /* 0x000fe20003f66270 */
[----:B-1----:R-:W-:Y:S01]  /*e320*/  @P2 FMUL.FTZ R18, R6, 0.69314718246459960938 ;  /* 0x3f31721806122820 */ /* 0x002fe20000410000 */
[----:B------:R-:W-:Y:S01]  /*e330*/  MOV R11, 0x7f800000 ;  /* 0x7f800000000b7802 */ /* 0x000fe20000000f00 */
[-C--:B--2---:R-:W-:Y:S01]  /*e340*/  @!P0 IMAD R6, R21, R114.reuse, RZ ;  /* 0x0000007215068224 */ /* 0x084fe200078e02ff */
[----:B------:R-:W-:Y:S01]  /*e350*/  MOV R21, RZ ;  /* 0x000000ff00157202 */ /* 0x000fe20000000f00 */
[----:B------:R-:W-:Y:S01]  /*e360*/  @!P0 IMAD.WIDE.U32 R42, R20, R114, RZ ;  /* 0x00000072142a8225 */ /* 0x000fe200078e00ff */
[----:B------:R-:W-:-:S03]  /*e370*/  LOP3.LUT R20, R3, 0x18, RZ, 0xc0, !PT ;  /* 0x0000001803147812 */ /* 0x000fc600078ec0ff */
[----:B-----5:R-:W-:Y:S01]  /*e380*/  @P2 FFMA.FTZ R11, R7, R2, R18 ;  /* 0x00000002070b2223 */ /* 0x020fe20000010012 */
[----:B---3--:R-:W-:Y:S01]  /*e390*/  @P1 FMUL.FTZ R15, R10, 0.69314718246459960938 ;  /* 0x3f3172180a0f1820 */ /* 0x008fe20000410000 */
[----:B------:R-:W-:Y:S01]  /*e3a0*/  @P0 IMAD.WIDE.U32 R18, R40, R117, RZ ;  /* 0x0000007528120225 */ /* 0x000fe200078e00ff */
[----:B------:R-:W-:-:S03]  /*e3b0*/  MOV R9, 0x7f800000 ;  /* 0x7f80000000097802 */ /* 0x000fc60000000f00 */
[----:B------:R-:W-:Y:S01]  /*e3c0*/  @P1 FFMA.FTZ R9, R7, R0, R15 ;  /* 0x0000000007091223 */ /* 0x000fe2000001000f */
[----:B------:R-:W-:Y:S01]  /*e3d0*/  IMAD R7, R17, R113, RZ ;  /* 0x0000007111077224 */ /* 0x000fe200078e02ff */
[----:B------:R-:W-:Y:S01]  /*e3e0*/  @P0 MOV R42, R18 ;  /* 0x00000012002a0202 */ /* 0x000fe20000000f00 */
[----:B------:R-:W-:Y:S02]  /*e3f0*/  @P0 IMAD R0, R41, R117, RZ ;  /* 0x0000007529000224 */ /* 0x000fe400078e02ff */
[----:B------:R-:W-:-:S04]  /*e400*/  IMAD.WIDE.U32 R20, R5, R40, R20 ;  /* 0x0000002805147225 */ /* 0x000fc800078e0014 */
[----:B------:R-:W-:Y:S02]  /*e410*/  IMAD R2, R41, R5, RZ ;  /* 0x0000000529027224 */ /* 0x000fe400078e02ff */
[----:B------:R-:W-:Y:S01]  /*e420*/  IMAD.WIDE.U32 R16, R16, R113, RZ ;  /* 0x0000007110107225 */ /* 0x000fe200078e00ff */
[----:B------:R-:W-:Y:S02]  /*e430*/  ISETP.GE.AND P4, PT, R4, R13, PT ;  /* 0x0000000d0400720c */ /* 0x000fe40003f86270 */
[----:B------:R-:W-:Y:S02]  /*e440*/  @!P0 IADD3 R6, PT, PT, R43, R6, RZ ;  /* 0x000000062b068210 */ /* 0x000fe40007ffe0ff */
[----:B------:R-:W-:Y:S02]  /*e450*/  @P0 IADD3 R6, PT, PT, R19, R0, RZ ;  /* 0x0000000013060210 */ /* 0x000fe40007ffe0ff */
[----:B------:R-:W-:Y:S02]  /*e460*/  LOP3.LUT R8, R8, 0x18, R3, 0x78, !PT ;  /* 0x0000001808087812 */ /* 0x000fe400078e7803 */
[----:B------:R-:W-:-:S02]  /*e470*/  IADD3 R13, PT, PT, R21, R2, RZ ;  /* 0x00000002150d7210 */ /* 0x000fc40007ffe0ff */
[----:B------:R-:W-:Y:S02]  /*e480*/  IADD3 R7, PT, PT, R17, R7, RZ ;  /* 0x0000000711077210 */ /* 0x000fe40007ffe0ff */
[----:B------:R-:W-:Y:S02]  /*e490*/  IADD3 R42, P2, P1, R16, R20, R42 ;  /* 0x00000014102a7210 */ /* 0x000fe4000795e02a */
[----:B------:R-:W-:Y:S02]  /*e4a0*/  LOP3.LUT P6, RZ, R105, 0x3, RZ, 0xc0, !PT ;  /* 0x0000000369ff7812 */ /* 0x000fe400078cc0ff */
[----:B------:R-:W-:Y:S02]  /*e4b0*/  LOP3.LUT R2, R8, 0x1f20, R3, 0xf8, !PT ;  /* 0x00001f2008027812 */ /* 0x000fe400078ef803 */
        /* <DEDUP_REMOVED lines=9> */
.L_x_8968:
[----:B------:R-:W-:Y:S05]  /*e550*/  WARPSYNC.ALL ;  /* 0x0000000000007948 */ /* 0x000fea0003800000 */
[----:B------:R-:W-:Y:S01]  /*e560*/  BAR.SYNC.DEFER_BLOCKING 0x0 ;  /* 0x0000000000007b1d */ /* 0x000fe20000010000 */
[----:B------:R-:W-:-:S05]  /*e570*/  LEA R2, R2, UR6, 0x1 ;  /* 0x0000000602027c11 */ /* 0x000fca000f8e08ff */
        /* <DEDUP_REMOVED lines=21> */
.L_x_8970:
[----:B------:R-:W-:Y:S05]  /*e6d0*/  BSYNC.RECONVERGENT B0 ;  /* 0x0000000000007941 */ /* 0x000fea0003800200 */
.L_x_8969:
        /* <DEDUP_REMOVED lines=10> */
.L_x_8972:
[----:B------:R-:W-:Y:S05]  /*e780*/  BSYNC.RECONVERGENT B0 ;  /* 0x0000000000007941 */ /* 0x000fea0003800200 */
.L_x_8971:
[----:B------:R-:W-:-:S04]  /*e790*/  MOV R113, 0x0 ;  /* 0x0000000000717802 */ /* 0x000fc80000000f00 */
[----:B-1234-:R-:W-:Y:S05]  /*e7a0*/  @P3 RET.REL.NODEC R112 `(_ZN5flash24flash_fwd_splitkv_kernelI23Flash_fwd_kernel_traitsILi96ELi64ELi64ELi4ELb0ELb0EN7cutlass10bfloat16_tE19Flash_kernel_traitsILi96ELi64ELi64ELi4ES3_EELb0ELb0ELb0ELb0ELb1ELb0ELb0ELb1EEEvNS_16Flash_fwd_paramsE) ;  /* 0xffffff1870143950 */ /* 0x01efea0003c3ffff */
        /* <DEDUP_REMOVED lines=14> */
[----:B-1----:R-:W-:Y:S05]  /*e890*/  RET.REL.NODEC R112 `(_ZN5flash24flash_fwd_splitkv_kernelI23Flash_fwd_kernel_traitsILi96ELi64ELi64ELi4ELb0ELb0EN7cutlass10bfloat16_tE19Flash_kernel_traitsILi96ELi64ELi64ELi4ES3_EELb0ELb0ELb0ELb0ELb1ELb0ELb0ELb1EEEvNS_16Flash_fwd_paramsE) ;  /* 0xffffff1470d87950 */ /* 0x002fea0003c3ffff */
.L_x_8967:
[----:B------:R-:W-:Y:S01]  /*e8a0*/  MOV R4, 0x2 ;  /* 0x0000000200047802 */ /* 0x000fe20000000f00 */
[----:B------:R-:W-:Y:S01]  /*e8b0*/  IMAD.MOV.U32 R3, RZ, RZ, 0x1f ;  /* 0x0000001fff037424 */ /* 0x000fe200078e00ff */
[----:B------:R-:W-:-:S07]  /*e8c0*/  MOV R5, 0xffffffff ;  /* 0xffffffff00057802 */ /* 0x000fce0000000f00 */
[----:B-1---5:R-:W-:Y:S05]  /*e8d0*/  WARPSYNC.COLLECTIVE R5, `(.L_x_8973) ;  /* 0x0000000005087348 */ /* 0x022fea0003c00000 */
[----:B------:R2:W3:Y:S02]  /*e8e0*/  SHFL.BFLY P0, R10, R128, R4, R3 ;  /* 0x0c000004800a7389 */ /* 0x0004e40000000003 */
[----:B-123-5:R-:W-:Y:S05]  /*e8f0*/  ENDCOLLECTIVE ;  /* 0x000000000000791b */ /* 0x02efea0003800000 */
.L_x_8973:
[----:B------:R-:W-:Y:S02]  /*e900*/  IMAD.MOV.U32 R9, RZ, RZ, R10 ;  /* 0x000000ffff097224 */ /* 0x000fe400078e000a */
[----:B------:R-:W-:Y:S02]  /*e910*/  IMAD.MOV.U32 R4, RZ, RZ, 0x1 ;  /* 0x00000001ff047424 */ /* 0x000fe400078e00ff */
[----:B------:R-:W-:-:S05]  /*e920*/  FADD.FTZ R9, R9, R128 ;  /* 0x0000008009097221 */ /* 0x000fca0000010000 */
[----:B------:R-:W-:-:S07]  /*e930*/  MOV R128, R9 ;  /* 0x0000000900807202 */ /* 0x000fce0000000f00 */
[----:B------:R-:W-:Y:S05]  /*e940*/  WARPSYNC.COLLECTIVE R5, `(.L_x_8974) ;  /* 0x0000000005087348 */ /* 0x000fea0003c00000 */
[----:B------:R1:W2:Y:S02]  /*e950*/  SHFL.BFLY P0, R10, R128, R4, R3 ;  /* 0x0c000004800a7389 */ /* 0x0002a40000000003 */
[----:B-12---:R-:W-:Y:S05]  /*e960*/  ENDCOLLECTIVE ;  /* 0x000000000000791b */ /* 0x006fea0003800000 */
.L_x_8974:
[----:B------:R-:W-:Y:S01]  /*e970*/  MOV R128, R129 ;  /* 0x0000008100807202 */ /* 0x000fe20000000f00 */
[----:B------:R-:W-:Y:S01]  /*e980*/  IMAD.MOV.U32 R4, RZ, RZ, 0x2 ;  /* 0x00000002ff047424 */ /* 0x000fe200078e00ff */
[----:B------:R-:W-:-:S07]  /*e990*/  MOV R6, R10 ;  /* 0x0000000a00067202 */ /* 0x000fce0000000f00 */
[----:B------:R-:W-:Y:S05]  /*e9a0*/  WARPSYNC.COLLECTIVE R5, `(.L_x_8975) ;  /* 0x0000000005087348 */ /* 0x000fea0003c00000 */
[----:B------:R1:W2:Y:S02]  /*e9b0*/  SHFL.BFLY P0, R10, R128, R4, R3 ;  /* 0x0c000004800a7389 */ /* 0x0002a40000000003 */
[----:B-12---:R-:W-:Y:S05]  /*e9c0*/  ENDCOLLECTIVE ;  /* 0x000000000000791b */ /* 0x006fea0003800000 */
.L_x_8975:
[----:B------:R-:W-:Y:S01]  /*e9d0*/  FADD.FTZ R6, R9, R6 ;  /* 0x0000000609067221 */ /* 0x000fe20000010000 */
[----:B------:R-:W-:Y:S01]  /*e9e0*/  FADD.FTZ R8, R10, R129 ;  /* 0x000000810a087221 */ /* 0x000fe20000010000 */
[----:B------:R-:W-:-:S04]  /*e9f0*/  MOV R4, 0x1 ;  /* 0x0000000100047802 */ /* 0x000fc80000000f00 */
[----:B------:R-:W-:-:S07]  /*ea00*/  MOV R128, R8 ;  /* 0x0000000800807202 */ /* 0x000fce0000000f00 */
[----:B------:R-:W-:Y:S05]  /*ea10*/  WARPSYNC.COLLECTIVE R5, `(.L_x_8976) ;  /* 0x0000000005087348 */ /* 0x000fea0003c00000 */
[----:B------:R1:W2:Y:S02]  /*ea20*/  SHFL.BFLY P0, R10, R128, R4, R3 ;  /* 0x0c000004800a7389 */ /* 0x0002a40000000003 */
[----:B-12---:R-:W-:Y:S05]  /*ea30*/  ENDCOLLECTIVE ;  /* 0x000000000000791b */ /* 0x006fea0003800000 */
.L_x_8976:
[----:B------:R-:W-:Y:S05]  /*ea40*/  BRA `(.L_x_8977) ;  /* 0xfffffff000207947 */ /* 0x000fea000383ffff */
.L_x_8978:
        /* <DEDUP_REMOVED lines=11> */
.L_x_11682:


//--------------------- .text._ZN5flash24flash_fwd_splitkv_kernelI23Flash_fwd_kernel_traitsILi96ELi64ELi64ELi4ELb0ELb0EN7cutlass10bfloat16_tE19Flash_kernel_traitsILi96ELi64ELi64ELi4ES3_EELb0ELb0ELb0ELb0ELb1ELb1ELb0ELb1EEEvNS_16Flash_fwd_paramsE --------------------------
	.section	.text._ZN5flash24flash_fwd_splitkv_kernelI23Flash_fwd_kernel_traitsILi96ELi64ELi64ELi4ELb0ELb0EN7cutlass10bfloat16_tE19Flash_kernel_traitsILi96ELi64ELi64ELi4ES3_EELb0ELb0ELb0ELb0ELb1ELb1ELb0ELb1EEEvNS_16Flash_fwd_paramsE,"ax",@progbits
	.align	128
        .global         _ZN5flash24flash_fwd_splitkv_kernelI23Flash_fwd_kernel_traitsILi96ELi64ELi64ELi4ELb0ELb0EN7cutlass10bfloat16_tE19Flash_kernel_traitsILi96ELi64ELi64ELi4ES3_EELb0ELb0ELb0ELb0ELb1ELb1ELb0ELb1EEEvNS_16Flash_fwd_paramsE
        .type           _ZN5flash24flash_fwd_splitkv_kernelI23Flash_fwd_kernel_traitsILi96ELi64ELi64ELi4ELb0ELb0EN7cutlass10bfloat16_tE19Flash_kernel_traitsILi96ELi64ELi64ELi4ES3_EELb0ELb0ELb0ELb0ELb1ELb1ELb0ELb1EEEvNS_16Flash_fwd_paramsE,@function
        .size           _ZN5flash24flash_fwd_splitkv_kernelI23Flash_fwd_kernel_traitsILi96ELi64ELi64ELi4ELb0ELb0EN7cutlass10bfloat16_tE19Flash_kernel_traitsILi96ELi64ELi64ELi4ES3_EELb0ELb0ELb0ELb0ELb1ELb1ELb0ELb1EEEvNS_16Flash_fwd_paramsE,(.L_x_11683 - _ZN5flash24flash_fwd_splitkv_kernelI23Flash_fwd_kernel_traitsILi96ELi64ELi64ELi4ELb0ELb0EN7cutlass10bfloat16_tE19Flash_kernel_traitsILi96ELi64ELi64ELi4ES3_EELb0ELb0ELb0ELb0ELb1ELb1ELb0ELb1EEEvNS_16Flash_fwd_paramsE)
        .other          _ZN5flash24flash_fwd_splitkv_kernelI23Flash_fwd_kernel_traitsILi96ELi64ELi64ELi4ELb0ELb0EN7cutlass10bfloat16_tE19Flash_kernel_traitsILi96ELi64ELi64ELi4ES3_EELb0ELb0ELb0ELb0ELb1ELb1ELb0ELb1EEEvNS_16Flash_fwd_paramsE,@"STO_CUDA_ENTRY STV_DEFAULT"
_ZN5flash24flash_fwd_splitkv_kernelI23Flash_fwd_kernel_traitsILi96ELi64ELi64ELi4ELb0ELb0EN7cutlass10bfloat16_tE19Flash_kernel_traitsILi96ELi64ELi64ELi4ES3_EELb0ELb0ELb0ELb0ELb1ELb1ELb0ELb1EEEvNS_16Flash_fwd_paramsE:
.text._ZN5flash24flash_fwd_splitkv_kernelI23Flash_fwd_kernel_traitsILi96ELi64ELi64ELi4ELb0ELb0EN7cutlass10bfloat16_tE19Flash_kernel_traitsILi96ELi64ELi64ELi4ES3_EELb0ELb0ELb0ELb0ELb1ELb1ELb0ELb1EEEvNS_16Flash_fwd_paramsE:
[----:B------:R-:W-:Y:S01]  /*0000*/  LDC R1, c[0x0][0x37c] ;  /* 0x0000df00ff017b82 */ /* 0x000fe20000000800 */
[----:B------:R-:W1:Y:S07]  /*0010*/  S2R R113, SR_CTAID.X ;  /* 0x0000000000717919 */ /* 0x000e6e0000002500 */
[----:B------:R-:W2:Y:S01]  /*0020*/  LDC.64 R84, c[0x0][0x348] ;  /* 0x0000d200ff547b82 */ /* 0x000ea20000000a00 */
[----:B------:R-:W-:Y:S01]  /*0030*/  BSSY.RECONVERGENT B3, `(.L_x_8979) ;  /* 0x0000005000037945 */ /* 0x000fe20003800200 */
[----:B------:R-:W-:Y:S01]  /*0040*/  MOV R110, 0x80 ;  /* 0x00000080006e7802 */ /* 0x000fe20000000f00 */
[----:B------:R-:W3:Y:S01]  /*0050*/  S2R R112, SR_CTAID.Y ;  /* 0x0000000000707919 */ /* 0x000ee20000002600 */
[----:B------:R-:W4:Y:S05]  /*0060*/  S2R R111, SR_CTAID.Z ;  /* 0x00000000006f7919 */ /* 0x000f2a0000002700 */
[----:B-1234-:R-:W-:Y:S05]  /*0070*/  CALL.REL.NOINC `($_ZN5flash24flash_fwd_splitkv_kernelI23Flash_fwd_kernel_traitsILi96ELi64ELi64ELi4ELb0ELb0EN7cutlass10bfloat16_tE19Flash_kernel_traitsILi96ELi64ELi64ELi4ES3_EELb0ELb0ELb0ELb0ELb1ELb1ELb0ELb1EEEvNS_16Flash_fwd_paramsE$_ZN5flash30compute_attn_1rowblock_splitkvI23Flash_fwd_kernel_traitsILi96ELi64ELi64ELi4ELb0ELb0EN7cutlass10bfloat16_tE19Flash_kernel_traitsILi96ELi64ELi64ELi4ES3_EELb0ELb0ELb0ELb0ELb1ELb1ELb0ELb1ENS_16Flash_fwd_paramsEEEvRKT8_iiiii) ;  /* 0x0000000000087944 */ /* 0x01efea0003c00000 */
[----:B------:R-:W-:Y:S05]  /*0080*/  BSYNC.RECONVERGENT B3 ;  /* 0x0000000000037941 */ /* 0x000fea0003800200 */
.L_x_8979:
[----:B------:R-:W-:Y:S05]  /*0090*/  EXIT ;  /* 0x000000000000794d */ /* 0x000fea0003800000 */
        .type           $_ZN5flash24flash_fwd_splitkv_kernelI23Flash_fwd_kernel_traitsILi96ELi64ELi64ELi4ELb0ELb0EN7cutlass10bfloat16_tE19Flash_kernel_traitsILi96ELi64ELi64ELi4ES3_EELb0ELb0ELb0ELb0ELb1ELb1ELb0ELb1EEEvNS_16Flash_fwd_paramsE$_ZN5flash30compute_attn_1rowblock_splitkvI23Flash_fwd_kernel_traitsILi96ELi64ELi64ELi4ELb0ELb0EN7cutlass10bfloat16_tE19Flash_kernel_traitsILi96ELi64ELi64ELi4ES3_EELb0ELb0ELb0ELb0ELb1ELb1ELb0ELb1ENS_16Flash_fwd_paramsEEEvRKT8_iiiii,@function
        .size           $_ZN5flash24flash_fwd_splitkv_kernelI23Flash_fwd_kernel_traitsILi96ELi64ELi64ELi4ELb0ELb0EN7cutlass10bfloat16_tE19Flash_kernel_traitsILi96ELi64ELi64ELi4ES3_EELb0ELb0ELb0ELb0ELb1ELb1ELb0ELb1EEEvNS_16Flash_fwd_paramsE$_ZN5flash30compute_attn_1rowblock_splitkvI23Flash_fwd_kernel_traitsILi96ELi64ELi64ELi4ELb0ELb0EN7cutlass10bfloat16_tE19Flash_kernel_traitsILi96ELi64ELi64ELi4ES3_EELb0ELb0ELb0ELb0ELb1ELb1ELb0ELb1ENS_16Flash_fwd_paramsEEEvRKT8_iiiii,(.L_x_11683 - $_ZN5flash24flash_fwd_splitkv_kernelI23Flash_fwd_kernel_traitsILi96ELi64ELi64ELi4ELb0ELb0EN7cutlass10bfloat16_tE19Flash_kernel_traitsILi96ELi64ELi64ELi4ES3_EELb0ELb0ELb0ELb0ELb1ELb1ELb0ELb1EEEvNS_16Flash_fwd_paramsE$_ZN5flash30compute_attn_1rowblock_splitkvI23Flash_fwd_kernel_traitsILi96ELi64ELi64ELi4ELb0ELb0EN7cutlass10bfloat16_tE19Flash_kernel_traitsILi96ELi64ELi64ELi4ES3_EELb0ELb0ELb0ELb0ELb1ELb1ELb0ELb1ENS_16Flash_fwd_paramsEEEvRKT8_iiiii)
$_ZN5flash24flash_fwd_splitkv_kernelI23Flash_fwd_kernel_traitsILi96ELi64ELi64ELi4ELb0ELb0EN7cutlass10bfloat16_tE19Flash_kernel_traitsILi96ELi64ELi64ELi4ES3_EELb0ELb0ELb0ELb0ELb1ELb1ELb0ELb1EEEvNS_16Flash_fwd_paramsE$_ZN5flash30compute_attn_1rowblock_splitkvI23Flash_fwd_kernel_traitsILi96ELi64ELi64ELi4ELb0ELb0EN7cutlass10bfloat16_tE19Flash_kernel_traitsILi96ELi64ELi64ELi4ES3_EELb0ELb0ELb0ELb0ELb1ELb1ELb0ELb1ENS_16Flash_fwd_paramsEEEvRKT8_iiiii:
        /* <DEDUP_REMOVED lines=38> */
.L_x_8981:
[----:B------:R-:W-:Y:S05]  /*0300*/  BSYNC.RECONVERGENT B0 ;  /* 0x0000000000007941 */ /* 0x000fea0003800200 */
.L_x_8980:
[----:B------:R-:W-:Y:S04]  /*0310*/  BSSY.RECONVERGENT B0, `(.L_x_8982) ;  /* 0x0000007000007945 */ /* 0x000fe80003800200 */
[----:B------:R-:W-:Y:S05]  /*0320*/  @!P3 BRA `(.L_x_8983) ;  /* 0x000000000014b947 */ /* 0x000fea0003800000 */
[----:B-----5:R-:W3:Y:S02]  /*0330*/  LD.E.U8 R0, desc[UR4][R84.64+0x1b2] ;  /* 0x0001b20454007980 */ /* 0x020ee4000c101100 */
[----:B---3--:R-:W-:-:S13]  /*0340*/  ISETP.NE.AND P1, PT, R0, RZ, PT ;  /* 0x000000ff0000720c */ /* 0x008fda0003f25270 */
[----:B------:R-:W3:Y:S02]  /*0350*/  @P1 LD.E R5, desc[UR4][R8.64+0x4] ;  /* 0x0000040408051980 */ /* 0x000ee4000c101900 */
[----:B---3--:R-:W-:-:S06]  /*0360*/  @P1 IADD3 R0, PT, PT, R5, -R16, RZ ;  /* 0x8000001005001210 */ /* 0x008fcc0007ffe0ff */
[----:B------:R3:W5:Y:S02]  /*0370*/  @!P1 LD.E R0, desc[UR4][R8.64] ;  /* 0x0000000408009980 */ /* 0x000764000c101900 */
.L_x_8983:
[----:B------:R-:W-:Y:S05]  /*0380*/  BSYNC.RECONVERGENT B0 ;  /* 0x0000000000007941 */ /* 0x000fea0003800200 */
.L_x_8982:
        /* <DEDUP_REMOVED lines=9> */
.L_x_8985:
[----:B------:R-:W4:Y:S01]  /*0420*/  LD.E.64 R4, desc[UR4][R84.64+0x108] ;  /* 0x0001080454047980 */ /* 0x000f22000c101b00 */
[----:B------:R-:W-:Y:S01]  /*0430*/  BSSY.RECONVERGENT B0, `(.L_x_8987) ;  /* 0x0000006000007945 */ /* 0x000fe20003800200 */
[----:B------:R-:W-:Y:S01]  /*0440*/  IMAD.MOV.U32 R0, RZ, RZ, RZ ;  /* 0x000000ffff007224 */ /* 0x000fe200078e00ff */
[----:B----4-:R-:W-:-:S04]  /*0450*/  ISETP.NE.U32.AND P0, PT, R4, RZ, PT ;  /* 0x000000ff0400720c */ /* 0x010fc80003f05070 */
[----:B------:R-:W-:-:S13]  /*0460*/  ISETP.NE.AND.EX P0, PT, R5, RZ, PT, P0 ;  /* 0x000000ff0500720c */ /* 0x000fda0003f05300 */
[----:B------:R-:W-:Y:S05]  /*0470*/  @!P0 BRA `(.L_x_8988) ;  /* 0x0000000000048947 */ /* 0x000fea0003800000 */
[----:B------:R4:W5:Y:S02]  /*0480*/  LD.E R0, desc[UR4][R84.64+0xbc] ;  /* 0x0000bc0454007980 */ /* 0x000964000c101900 */
.L_x_8988:
[----:B------:R-:W-:Y:S05]  /*0490*/  BSYNC.RECONVERGENT B0 ;  /* 0x0000000000007941 */ /* 0x000fea0003800200 */
.L_x_8987:
[----:B-----5:R-:W-:Y:S02]  /*04a0*/  IADD3 R71, PT, PT, R83, R0, RZ ;  /* 0x0000000053477210 */ /* 0x020fe40007ffe0ff */
.L_x_8986:
[----:B------:R-:W-:Y:S05]  /*04b0*/  BSYNC.RECONVERGENT B1 ;  /* 0x0000000000017941 */ /* 0x000fea0003800200 */
.L_x_8984:
[----:B------:R-:W-:Y:S01]  /*04c0*/  IMAD.SHL.U32 R104, R113, 0x40, RZ ;  /* 0x0000004071687824 */ /* 0x000fe200078e00ff */
[----:B------:R-:W-:Y:S01]  /*04d0*/  MOV R4, R110 ;  /* 0x0000006e00047202 */ /* 0x000fe20000000f00 */
[----:B------:R-:W-:-:S03]  /*04e0*/  IMAD.MOV.U32 R5, RZ, RZ, 0x0 ;  /* 0x00000000ff057424 */ /* 0x000fc600078e00ff */
[----:B------:R-:W-:-:S13]  /*04f0*/  ISETP.GT.AND P0, PT, R114, R104, PT ;  /* 0x000000687200720c */ /* 0x000fda0003f04270 */
[----:B-1234-:R-:W-:Y:S05]  /*0500*/  @!P0 RET.REL.NODEC R4 `(_ZN5flash24flash_fwd_splitkv_kernelI23Flash_fwd_kernel_traitsILi96ELi64ELi64ELi4ELb0ELb0EN7cutlass10bfloat16_tE19Flash_kernel_traitsILi96ELi64ELi64ELi4ES3_EELb0ELb0ELb0ELb0ELb1ELb1ELb0ELb1EEEvNS_16Flash_fwd_paramsE) ;  /* 0xfffffff804bc8950 */ /* 0x01efea0003c3ffff */
        /* <DEDUP_REMOVED lines=33> */
[-C--:B---3--:R-:W-:Y:S02]  /*0720*/  IMAD R2, R2, R112.reuse, R111 ;  /* 0x0000007002027224 */ /* 0x088fe400078e026f */
[----:B------:R-:W-:Y:S02]  /*0730*/  @P0 IMAD R6, R15, R115, RZ ;  /* 0x000000730f060224 */ /* 0x000fe400078e02ff */
        /* <DEDUP_REMOVED lines=30> */
.L_x_8991:
[----:B------:R-:W-:Y:S05]  /*0920*/  BSYNC.RECONVERGENT B0 ;  /* 0x0000000000007941 */ /* 0x000fea0003800200 */
.L_x_8990:
        /* <DEDUP_REMOVED lines=14> */
.L_x_8993:
[----:B------:R-:W-:Y:S05]  /*0a10*/  BSYNC.RECONVERGENT B0 ;  /* 0x0000000000007941 */ /* 0x000fea0003800200 */
.L_x_8992:
[----:B------:R-:W-:Y:S01]  /*0a20*/  MOV R111, 0x0 ;  /* 0x00000000006f7802 */ /* 0x000fe20000000f00 */
[----:B------:R1:W-:Y:S03]  /*0a30*/  @!P4 ST.E desc[UR4][R4.64], R3 ;  /* 0x000000030400c985 */ /* 0x0003e6000c101904 */
[----:B-12--5:R-:W-:Y:S05]  /*0a40*/  @P3 RET.REL.NODEC R110 `(_ZN5flash24flash_fwd_splitkv_kernelI23Flash_fwd_kernel_traitsILi96ELi64ELi64ELi4ELb0ELb0EN7cutlass10bfloat16_tE19Flash_kernel_traitsILi96ELi64ELi64ELi4ES3_EELb0ELb0ELb0ELb0ELb1ELb1ELb0ELb1EEEvNS_16Flash_fwd_paramsE) ;  /* 0xfffffff46e6c3950 */ /* 0x026fea0003c3ffff */
[----:B------:R-:W-:Y:S02]  /*0a50*/  MOV R3, 0x7f800000 ;  /* 0x7f80000000037802 */ /* 0x000fe40000000f00 */
[----:B------:R-:W-:-:S03]  /*0a60*/  MOV R111, 0x0 ;  /* 0x00000000006f7802 */ /* 0x000fc60000000f00 */
[----:B------:R1:W-:Y:S02]  /*0a70*/  ST.E desc[UR4][R4.64+0x80], R3 ;  /* 0x0000800304007985 */ /* 0x0003e4000c101904 */
[----:B-1----:R-:W-:Y:S05]  /*0a80*/  RET.REL.NODEC R110 `(_ZN5flash24flash_fwd_splitkv_kernelI23Flash_fwd_kernel_traitsILi96ELi64ELi64ELi4ELb0ELb0EN7cutlass10bfloat16_tE19Flash_kernel_traitsILi96ELi64ELi64ELi4ES3_EELb0ELb0ELb0ELb0ELb1ELb1ELb0ELb1EEEvNS_16Flash_fwd_paramsE) ;  /* 0xfffffff46e5c7950 */ /* 0x002fea0003c3ffff */
.L_x_8989:
        /* <DEDUP_REMOVED lines=103> */
.L_x_8995:
        /* <DEDUP_REMOVED lines=81> */
.L_x_8996:
[----:B------:R-:W-:Y:S05]  /*1610*/  BSYNC.RECONVERGENT B0 ;  /* 0x0000000000007941 */ /* 0x000fea0003800200 */
.L_x_8994:
        /* <DEDUP_REMOVED lines=190> */
.L_x_9012:
[----:B------:R-:W-:Y:S01]  /*2200*/  VIADD R105, R105, 0x40 ;  /* 0x0000004069697836 */ /* 0x000fe20000000000 */
[----:B------:R-:W-:Y:S01]  /*2210*/  UMOV UR6, URZ ;  /* 0x000000ff00067c82 */ /* 0x000fe20008000000 */
[----:B------:R-:W-:Y:S01]  /*2220*/  VIADD R121, R121, 0x40 ;  /* 0x0000004079797836 */ /* 0x000fe20000000000 */
[----:B------:R-:W-:Y:S01]  /*2230*/  BSSY.RECONVERGENT B1, `(.L_x_8998) ;  /* 0x000036b000017945 */ /* 0x000fe20003800200 */
[----:B------:R-:W-:Y:S01]  /*2240*/  IMAD.MOV.U32 R91, RZ, RZ, R89 ;  /* 0x000000ffff5b7224 */ /* 0x000fe200078e0059 */
[-C--:B------:R-:W-:Y:S01]  /*2250*/  ISETP.GE.AND P0, PT, R130, R105.reuse, PT ;  /* 0x000000698200720c */ /* 0x080fe20003f06270 */
[----:B------:R-:W-:Y:S01]  /*2260*/  VIADD R103, R103, 0xffffffff ;  /* 0xffffffff67677836 */ /* 0x000fe20000000000 */
[----:B------:R-:W-:Y:S01]  /*2270*/  ISETP.GE.AND P4, PT, R70, R105, PT ;  /* 0x000000694600720c */ /* 0x000fe20003f86270 */
[----:B------:R-:W-:Y:S01]  /*2280*/  IMAD.MOV.U32 R120, RZ, RZ, R100 ;  /* 0x000000ffff787224 */ /* 0x000fe200078e0064 */
[-C--:B------:R-:W-:Y:S01]  /*2290*/  ISETP.GE.AND P0, PT, R130, R121.reuse, !P0 ;  /* 0x000000798200720c */ /* 0x080fe20004706270 */
[----:B------:R-:W-:Y:S01]  /*22a0*/  VIADD R100, R100, 0xffffffc0 ;  /* 0xffffffc064647836 */ /* 0x000fe20000000000 */
        /* <DEDUP_REMOVED lines=12> */
[----:B---3--:R3:W-:Y:S04]  /*2370*/  @P0 ST.E.128 desc[UR4][R96.64+0x80], R16 ;  /* 0x0000801060000985 */ /* 0x0087e8000c101d04 */
[----:B------:R-:W4:Y:S04]  /*2380*/  @P4 LD.E.128 R12, desc[UR4][R20.64] ;  /* 0x00000004140c4980 */ /* 0x000f28000c101d00 */
[----:B----4-:R3:W-:Y:S04]  /*2390*/  @P4 ST.E.128 desc[UR4][R22.64], R12 ;  /* 0x0000000c16004985 */ /* 0x0107e8000c101d04 */
        /* <DEDUP_REMOVED lines=9> */
[----:B------:R-:W-:Y:S04]  /*2430*/  SHF.R.S64 R3, R0, 0x1f, R89 ;  /* 0x0000001f00037819 */ /* 0x000fe80000001059 */
[----:B------:R-:W-:Y:S04]  /*2440*/  IADD3 R90, P1, PT, R90, R3, RZ ;  /* 0x000000035a5a7210 */ /* 0x000fe80007f3e0ff */
[----:B------:R-:W-:Y:S01]  /*2450*/  LEA.HI.X.SX32 R89, R89, R91, 0x1, P1 ;  /* 0x0000005b59597211 */ /* 0x000fe200008f0eff */
[----:B---3--:R-:W-:Y:S08]  /*2460*/  @P2 BRA `(.L_x_8999) ;  /* 0x0000000000482947 */ /* 0x008ff00003800000 */
        /* <DEDUP_REMOVED lines=18> */
.L_x_8999:
        /* <DEDUP_REMOVED lines=141> */
.L_x_9003:
[----:B------:R-:W-:Y:S05]  /*2e60*/  BSYNC.RECONVERGENT B0 ;  /* 0x0000000000007941 */ /* 0x000fea0003800200 */
.L_x_9002:
        /* <DEDUP_REMOVED lines=147> */
.L_x_9005:
[----:B------:R-:W-:Y:S05]  /*37a0*/  BSYNC.RECONVERGENT B0 ;  /* 0x0000000000007941 */ /* 0x000fea0003800200 */
.L_x_9004:
[----:B------:R-:W3:Y:S02]  /*37b0*/  LD.E R3, desc[UR4][R84.64+0xd0] ;  /* 0x0000d00454037980 */ /* 0x000ee4000c101900 */
[----:B---3--:R-:W-:Y:S05]  /*37c0*/  IMAD.U32 R3, R3, -0x20, RZ ;  /* 0xffffffe003037824 */ /* 0x008fea00078e00ff */
[C---:B------:R-:W-:Y:S02]  /*37d0*/  LEA R32, P1, R3.reuse, R32, 0x1 ;  /* 0x0000002003207211 */ /* 0x040fe400078208ff */
[C---:B------:R-:W-:Y:S02]  /*37e0*/  LEA R68, P0, R3.reuse, R68, 0x1 ;  /* 0x0000004403447211 */ /* 0x040fe400078008ff */
[C---:B------:R-:W-:Y:S02]  /*37f0*/  LEA.HI.X.SX32 R33, R3.reuse, R33, 0x1, P1 ;  /* 0x0000002103217211 */ /* 0x040fe400008f0eff */
[----:B------:R-:W-:Y:S01]  /*3800*/  LEA.HI.X.SX32 R69, R3, R69, 0x1, P0 ;  /* 0x0000004503457211 */ /* 0x000fe200000f0eff */
[----:B------:R-:W-:Y:S05]  /*3810*/  BRA `(.L_x_9000) ;  /* 0x0000002000307947 */ /* 0x000fea0003800000 */
.L_x_9001:
        /* <DEDUP_REMOVED lines=258> */
.L_x_9007:
[----:B------:R-:W-:Y:S05]  /*4840*/  BSYNC.RECONVERGENT B0 ;  /* 0x0000000000007941 */ /* 0x000fea0003800200 */
.L_x_9006:
        /* <DEDUP_REMOVED lines=110> */
[C---:B--2---:R-:W-:Y:S01]  /*4f30*/  @!P1 SHF.L.U32 R52, R140.reuse, 0x10, RZ ;  /* 0x000000108c349819 */ /* 0x044fe200000006ff */
[C---:B------:R-:W-:Y:S01]  /*4f40*/  @!P1 IMAD.U32 R53, R141.reuse, 0x10000, RZ ;  /* 0x000100008d359824 */ /* 0x040fe200078e00ff */
[----:B------:R-:W-:Y:S01]  /*4f50*/  @!P1 LOP3.LUT R50, R140, 0xffff0000, RZ, 0xc0, !PT ;  /* 0xffff00008c329812 */ /* 0x000fe200078ec0ff */
[----:B------:R-:W-:Y:S01]  /*4f60*/  @!P1 IMAD.U32 R48, R142, 0x10000, RZ ;  /* 0x000100008e309824 */ /* 0x000fe200078e00ff */
        /* <DEDUP_REMOVED lines=9> */
[C---:B------:R-:W-:Y:S01]  /*5000*/  @!P1 IMAD.U32 R41, R42.reuse, 0x10000, RZ ;  /* 0x000100002a299824 */ /* 0x040fe200078e00ff */
[----:B------:R-:W-:Y:S01]  /*5010*/  @!P1 LOP3.LUT R40, R42, 0xffff0000, RZ, 0xc0, !PT ;  /* 0xffff00002a289812 */ /* 0x000fe200078ec0ff */
[----:B------:R-:W-:Y:S01]  /*5020*/  @!P1 FMUL.FTZ R9, R49, R52 ;  /* 0x0000003431099220 */ /* 0x000fe20000410000 */
        /* <DEDUP_REMOVED lines=17> */
[----:B------:R-:W-:Y:S01]  /*5140*/  @P2 FADD.FTZ R42, -R42, -RZ ;  /* 0x800000ff2a2a2221 */ /* 0x000fe20000010100 */
[----:B------:R-:W-:Y:S01]  /*5150*/  @!P1 LOP3.LUT R63, R78, 0xffff0000, RZ, 0xc0, !PT ;  /* 0xffff00004e3f9812 */ /* 0x000fe200078ec0ff */
[----:B------:R-:W-:Y:S01]  /*5160*/  @!P1 IMAD.U32 R59, R77, 0x10000, RZ ;  /* 0x000100004d3b9824 */ /* 0x000fe200078e00ff */
[----:B-1----:R-:W-:Y:S01]  /*5170*/  @!P1 LOP3.LUT R65, R79, 0xffff0000, RZ, 0xc0, !PT ;  /* 0xffff00004f419812 */ /* 0x002fe200078ec0ff */
[----:B------:R-:W-:Y:S01]  /*5180*/  @P2 FADD.FTZ R36, -R36, -RZ ;  /* 0x800000ff24242221 */ /* 0x000fe20000010100 */
[----:B------:R-:W-:Y:S01]  /*5190*/  @!P1 F2FP.BF16.F32.PACK_AB R124, R10, R9 ;  /* 0x000000090a7c923e */ /* 0x000fe200000010ff */
[----:B------:R-:W-:Y:S01]  /*51a0*/  @P2 FADD.FTZ R45, -R45, -RZ ;  /* 0x800000ff2d2d2221 */ /* 0x000fe20000010100 */
[----:B------:R-:W-:Y:S01]  /*51b0*/  @!P0 ISETP.GT.AND P2, PT, R35, 0x40, PT ;  /* 0x000000402300880c */ /* 0x000fe20003f44270 */
[----:B------:R-:W-:Y:S01]  /*51c0*/  @!P1 FMUL.FTZ R12, R46, R51 ;  /* 0x000000332e0c9220 */ /* 0x000fe20000410000 */
[----:B------:R-:W-:Y:S01]  /*51d0*/  @!P1 MOV R72, R124 ;  /* 0x0000007c00489202 */ /* 0x000fe20000000f00 */
[----:B------:R-:W-:Y:S01]  /*51e0*/  @!P1 IMAD.U32 R62, R78, 0x10000, RZ ;  /* 0x000100004e3e9824 */ /* 0x000fe200078e00ff */
[----:B------:R-:W-:Y:S01]  /*51f0*/  @!P0 SEL R122, R34, RZ, !P2 ;  /* 0x000000ff227a8207 */ /* 0x000fe20005000000 */
[----:B------:R-:W-:Y:S01]  /*5200*/  @!P1 FMUL.FTZ R13, R41, R48 ;  /* 0x00000030290d9220 */ /* 0x000fe20000410000 */
[----:B------:R-:W-:Y:S01]  /*5210*/  @!P0 SEL R139, R91, RZ, !P2 ;  /* 0x000000ff5b8b8207 */ /* 0x000fe20005000000 */
[----:B------:R-:W-:Y:S01]  /*5220*/  @!P1 IMAD.U32 R54, R74, 0x10000, RZ ;  /* 0x000100004a369824 */ /* 0x000fe200078e00ff */
[----:B------:R-:W-:Y:S01]  /*5230*/  @!P0 IADD3 R91, P4, PT, R123, R122, RZ ;  /* 0x0000007a7b5b8210 */ /* 0x000fe20007f9e0ff */
[----:B------:R-:W-:Y:S01]  /*5240*/  @!P1 FFMA.FTZ R11, R60, R59, R11 ;  /* 0x0000003b3c0b9223 */ /* 0x000fe2000001000b */
[----:B------:R-:W-:Y:S01]  /*5250*/  @!P1 LOP3.LUT R59, R75, 0xffff0000, RZ, 0xc0, !PT ;  /* 0xffff00004b3b9812 */ /* 0x000fe200078ec0ff */
[----:B------:R-:W-:Y:S01]  /*5260*/  @!P1 FFMA.FTZ R12, R57, R61, R12 ;  /* 0x0000003d390c9223 */ /* 0x000fe2000001000c */
[----:B------:R-:W-:Y:S01]  /*5270*/  @!P1 LOP3.LUT R57, R74, 0xffff0000, RZ, 0xc0, !PT ;  /* 0xffff00004a399812 */ /* 0x000fe200078ec0ff */
[----:B------:R-:W-:Y:S01]  /*5280*/  @!P1 FFMA.FTZ R13, R54, R62, R13 ;  /* 0x0000003e360d9223 */ /* 0x000fe2000001000d */
[----:B------:R-:W-:Y:S01]  /*5290*/  @!P1 SHF.L.U32 R54, R75, 0x10, RZ ;  /* 0x000000104b369819 */ /* 0x000fe200000006ff */
[----:B------:R-:W-:Y:S01]  /*52a0*/  @!P1 FMUL.FTZ R14, R40, R45 ;  /* 0x0000002d280e9220 */ /* 0x000fe20000410000 */
[----:B------:R-:W-:Y:S01]  /*52b0*/  @!P1 FMUL.FTZ R15, R27, R42 ;  /* 0x0000002a1b0f9220 */ /* 0x000fe20000410000 */
[----:B------:R-:W-:Y:S01]  /*52c0*/  @!P0 SEL R27, R37, R34, P2 ;  /* 0x00000022251b8207 */ /* 0x000fe20001000000 */
[----:B------:R-:W-:Y:S02]  /*52d0*/  @!P1 IMAD.U32 R64, R79, 0x10000, RZ ;  /* 0x000100004f409824 */ /* 0x000fe400078e00ff */
[----:B------:R-:W-:Y:S01]  /*52e0*/  @!P1 FMUL.FTZ R16, R43, R36 ;  /* 0x000000242b109220 */ /* 0x000fe20000410000 */
[----:B------:R-:W-:Y:S01]  /*52f0*/  @!P1 FFMA.FTZ R14, R57, R63, R14 ;  /* 0x0000003f390e9223 */ /* 0x000fe2000001000e */
[----:B------:R-:W-:Y:S01]  /*5300*/  @!P0 IMAD.X R122, R98, 0x1, R139, P4 ;  /* 0x00000001627a8824 */ /* 0x000fe200020e068b */
[----:B------:R-:W-:Y:S01]  /*5310*/  @!P1 F2FP.BF16.F32.PACK_AB R139, R12, R11 ;  /* 0x0000000b0c8b923e */ /* 0x000fe200000010ff */
[----:B------:R-:W-:Y:S01]  /*5320*/  @!P1 FFMA.FTZ R15, R54, R64, R15 ;  /* 0x00000040360f9223 */ /* 0x000fe2000001000f */
[----:B------:R-:W-:Y:S01]  /*5330*/  @!P1 FFMA.FTZ R16, R59, R65, R16 ;  /* 0x000000413b109223 */ /* 0x000fe20000010010 */
[----:B------:R-:W-:Y:S01]  /*5340*/  @!P1 F2FP.BF16.F32.PACK_AB R138, R14, R13 ;  /* 0x0000000d0e8a923e */ /* 0x000fe200000010ff */
[----:B------:R-:W-:Y:S01]  /*5350*/  @!P0 IMAD.WIDE R40, R27, 0x2, R38 ;  /* 0x000000021b288825 */ /* 0x000fe200078e0226 */
[C---:B------:R-:W-:Y:S02]  /*5360*/  @!P0 SHF.L.U64.HI R122, R91.reuse, 0x1, R122 ;  /* 0x000000015b7a8819 */ /* 0x040fe4000001027a */
[----:B------:R-:W-:Y:S01]  /*5370*/  @!P1 F2FP.BF16.F32.PACK_AB R141, R16, R15 ;  /* 0x0000000f108d923e */ /* 0x000fe200000010ff */
[----:B------:R-:W-:Y:S01]  /*5380*/  @!P0 IMAD.SHL.U32 R91, R91, 0x2, RZ ;  /* 0x000000025b5b8824 */ /* 0x000fe200078e00ff */
[----:B------:R-:W-:Y:S01]  /*5390*/  @!P1 MOV R74, R138 ;  /* 0x0000008a004a9202 */ /* 0x000fe20000000f00 */
[----:B------:R-:W-:Y:S02]  /*53a0*/  @!P1 IMAD.MOV.U32 R73, RZ, RZ, R139 ;  /* 0x000000ffff499224 */ /* 0x000fe400078e008b */
[----:B------:R-:W-:Y:S01]  /*53b0*/  @!P1 IMAD.MOV.U32 R75, RZ, RZ, R141 ;  /* 0x000000ffff4b9224 */ /* 0x000fe200078e008d */
[C---:B------:R-:W-:Y:S02]  /*53c0*/  @!P0 IADD3 R142, P4, PT, R91.reuse, R92, RZ ;  /* 0x0000005c5b8e8210 */ /* 0x040fe40007f9e0ff */
[----:B------:R-:W-:Y:S02]  /*53d0*/  @!P0 IADD3 R56, P1, PT, R91, R94, RZ ;  /* 0x0000005e5b388210 */ /* 0x000fe40007f3e0ff */
[----:B------:R2:W-:Y:S01]  /*53e0*/  ST.E.128 desc[UR4][R136.64+0x40], R72 ;  /* 0x0000404888007985 */ /* 0x0005e2000c101d04 */
[C---:B------:R-:W-:Y:S01]  /*53f0*/  @!P0 IMAD.X R143, R122.reuse, 0x1, R93, P4 ;  /* 0x000000017a8f8824 */ /* 0x040fe200020e065d */
[----:B------:R-:W-:Y:S02]  /*5400*/  @!P0 IADD3.X R57, PT, PT, R122, R95, RZ, P1, !PT ;  /* 0x0000005f7a398210 */ /* 0x000fe40000ffe4ff */
[----:B------:R-:W-:Y:S04]  /*5410*/  ISETP.GT.AND P1, PT, R35, 0x40, !P0 ;  /* 0x000000402300780c */ /* 0x000fe80004724270 */
        /* <DEDUP_REMOVED lines=69> */
.L_x_9009:
[----:B------:R-:W-:Y:S05]  /*5870*/  BSYNC.RECONVERGENT B0 ;  /* 0x0000000000007941 */ /* 0x000fea0003800200 */
.L_x_9008:
[----:B------:R-:W3:Y:S02]  /*5880*/  LD.E R3, desc[UR4][R84.64+0xd0] ;  /* 0x0000d00454037980 */ /* 0x000ee4000c101900 */
[----:B---3--:R-:W-:Y:S05]  /*5890*/  IMAD.U32 R3, R3, -0x20, RZ ;  /* 0xffffffe003037824 */ /* 0x008fea00078e00ff */
[C---:B------:R-:W-:Y:S02]  /*58a0*/  LEA R94, P1, R3.reuse, R94, 0x1 ;  /* 0x0000005e035e7211 */ /* 0x040fe400078208ff */
[C---:B------:R-:W-:Y:S02]  /*58b0*/  LEA R92, P0, R3.reuse, R92, 0x1 ;  /* 0x0000005c035c7211 */ /* 0x040fe400078008ff */
[C---:B------:R-:W-:Y:S02]  /*58c0*/  LEA.HI.X.SX32 R95, R3.reuse, R95, 0x1, P1 ;  /* 0x0000005f035f7211 */ /* 0x040fe400008f0eff */
[----:B------:R-:W-:Y:S09]  /*58d0*/  LEA.HI.X.SX32 R93, R3, R93, 0x1, P0 ;  /* 0x0000005d035d7211 */ /* 0x000ff200000f0eff */
.L_x_9000:
[----:B------:R-:W-:Y:S05]  /*58e0*/  BSYNC.RECONVERGENT B1 ;  /* 0x0000000000017941 */ /* 0x000fea0003800200 */
.L_x_8998:
        /* <DEDUP_REMOVED lines=103> */
.L_x_9011:
[----:B------:R-:W-:Y:S05]  /*5f60*/  BSYNC.RECONVERGENT B0 ;  /* 0x0000000000007941 */ /* 0x000fea0003800200 */
.L_x_9010:
[----:B------:R-:W-:Y:S05]  /*5f70*/  @P3 BRA `(.L_x_9012) ;  /* 0xffffffc000a03947 */ /* 0x000fea000383ffff */
.L_x_8997:
        /* <DEDUP_REMOVED lines=18> */
.L_x_9016:
[----:B------:R-:W-:Y:S05]  /*60a0*/  BSYNC.RECONVERGENT B0 ;  /* 0x0000000000007941 */ /* 0x000fea0003800200 */
.L_x_9015:
        /* <DEDUP_REMOVED lines=10> */
.L_x_9014:
        /* <DEDUP_REMOVED lines=75> */
.L_x_9022:
[----:B------:R-:W-:Y:S05]  /*6600*/  BSYNC.RECONVERGENT B0 ;  /* 0x0000000000007941 */ /* 0x000fea0003800200 */
.L_x_9021:
        /* <DEDUP_REMOVED lines=43> */
.L_x_9024:
[----:B------:R-:W-:Y:S05]  /*68c0*/  BSYNC.RECONVERGENT B0 ;  /* 0x0000000000007941 */ /* 0x000fea0003800200 */
.L_x_9023:
        /* <DEDUP_REMOVED lines=44> */
.L_x_9026:
[----:B------:R-:W-:Y:S05]  /*6b90*/  BSYNC.RECONVERGENT B0 ;  /* 0x0000000000007941 */ /* 0x000fea0003800200 */
.L_x_9025:
[----:B-----5:R2:W-:Y:S02]  /*6ba0*/  STS.128 [R125+0x2000], R8 ;  /* 0x002000087d007388 */ /* 0x0205e40000000c00 */
.L_x_9020:
[----:B------:R-:W-:Y:S05]  /*6bb0*/  BSYNC.RECONVERGENT B1 ;  /* 0x0000000000017941 */ /* 0x000fea0003800200 */
.L_x_9019:
        /* <DEDUP_REMOVED lines=49> */
.L_x_9028:
[----:B------:R-:W-:Y:S05]  /*6ed0*/  BSYNC.RECONVERGENT B0 ;  /* 0x0000000000007941 */ /* 0x000fea0003800200 */
.L_x_9027:
        /* <DEDUP_REMOVED lines=43> */
.L_x_9030:
[----:B------:R-:W-:Y:S05]  /*7190*/  BSYNC.RECONVERGENT B0 ;  /* 0x0000000000007941 */ /* 0x000fea0003800200 */
.L_x_9029:
        /* <DEDUP_REMOVED lines=45> */
.L_x_9032:
[----:B------:R-:W-:Y:S05]  /*7470*/  BSYNC.RECONVERGENT B0 ;  /* 0x0000000000007941 */ /* 0x000fea0003800200 */
.L_x_9031:
[----:B-----5:R4:W-:Y:S01]  /*7480*/  STS.128 [R125+0x2800], R8 ;  /* 0x002800087d007388 */ /* 0x0209e20000000c00 */
[----:B------:R-:W-:Y:S05]  /*7490*/  BRA `(.L_x_9017) ;  /* 0x0000002000047947 */ /* 0x000fea0003800000 */
.L_x_9018:
        /* <DEDUP_REMOVED lines=89> */
.L_x_9036:
[----:B------:R-:W-:Y:S05]  /*7a30*/  BSYNC.RECONVERGENT B0 ;  /* 0x0000000000007941 */ /* 0x000fea0003800200 */
.L_x_9035:
        /* <DEDUP_REMOVED lines=81> */
.L_x_9038:
[----:B------:R-:W-:Y:S05]  /*7f50*/  BSYNC.RECONVERGENT B0 ;  /* 0x0000000000007941 */ /* 0x000fea0003800200 */
.L_x_9037:
        /* <DEDUP_REMOVED lines=82> */
.L_x_9040:
[----:B------:R-:W-:Y:S05]  /*8480*/  BSYNC.RECONVERGENT B0 ;  /* 0x0000000000007941 */ /* 0x000fea0003800200 */
.L_x_9039:
[----:B-----5:R2:W-:Y:S02]  /*8490*/  STS.128 [R125+0x2000], R16 ;  /* 0x002000107d007388 */ /* 0x0205e40000000c00 */
.L_x_9034:
[----:B------:R-:W-:Y:S05]  /*84a0*/  BSYNC.RECONVERGENT B1 ;  /* 0x0000000000017941 */ /* 0x000fea0003800200 */
.L_x_9033:
        /* <DEDUP_REMOVED lines=88> */
.L_x_9042:
[----:B------:R-:W-:Y:S05]  /*8a30*/  BSYNC.RECONVERGENT B0 ;  /* 0x0000000000007941 */ /* 0x000fea0003800200 */
.L_x_9041:
        /* <DEDUP_REMOVED lines=81> */
.L_x_9044:
[----:B------:R-:W-:Y:S05]  /*8f50*/  BSYNC.RECONVERGENT B0 ;  /* 0x0000000000007941 */ /* 0x000fea0003800200 */
.L_x_9043:
        /* <DEDUP_REMOVED lines=83> */
.L_x_9046:
[----:B------:R-:W-:Y:S05]  /*9490*/  BSYNC.RECONVERGENT B0 ;  /* 0x0000000000007941 */ /* 0x000fea0003800200 */
.L_x_9045:
[----:B-----5:R1:W-:Y:S02]  /*94a0*/  STS.128 [R125+0x2800], R4 ;  /* 0x002800047d007388 */ /* 0x0203e40000000c00 */
.L_x_9017:
[----:B------:R-:W-:Y:S05]  /*94b0*/  BSYNC.RECONVERGENT B2 ;  /* 0x0000000000027941 */ /* 0x000fea0003800200 */
.L_x_9013:
[----:B------:R-:W-:-:S04]  /*94c0*/  IMAD R0, R88, -0x40, R71 ;  /* 0xffffffc058007824 */ /* 0x000fc800078e0247 */
[----:B--2---:R-:W-:-:S05]  /*94d0*/  VIADD R3, R0, 0x40 ;  /* 0x0000004000037836 */ /* 0x004fca0000000000 */
[-C--:B------:R-:W-:Y:S02]  /*94e0*/  ISETP.GE.AND P0, PT, R36, R3.reuse, PT ;  /* 0x000000032400720c */ /* 0x080fe40003f06270 */
[----:B------:R-:W-:-:S11]  /*94f0*/  ISETP.GE.AND P2, PT, R130, R3, PT ;  /* 0x000000038200720c */ /* 0x000fd60003f46270 */
[C---:B-1----:R-:W-:Y:S02]  /*9500*/  @!P0 LEA R4, P1, R106.reuse, R108, 0x1 ;  /* 0x0000006c6a048211 */ /* 0x042fe400078208ff */
[----:B------:R-:W-:Y:S01]  /*9510*/  @!PT LDS RZ, [RZ] ;  /* 0x00000000fffff984 */ /* 0x000fe20000000800 */
[----:B------:R-:W-:Y:S01]  /*9520*/  @!PT LDS RZ, [RZ] ;  /* 0x00000000fffff984 */ /* 0x000fe20000000800 */
[----:B------:R-:W-:Y:S01]  /*9530*/  @!PT LDS RZ, [RZ] ;  /* 0x00000000fffff984 */ /* 0x000fe20000000800 */
[----:B------:R-:W-:Y:S02]  /*9540*/  @!P2 LDGSTS.E.BYPASS.LTC128B.128 [R125+0x3000], desc[UR4][R108.64] ;  /* 0x030000006c7dafae */ /* 0x000fe4000b981a04 */
[----:B------:R-:W-:Y:S02]  /*9550*/  @!P0 LEA.HI.X R5, R106, R109, R107, 0x1, P1 ;  /* 0x0000006d6a058211 */ /* 0x000fe400008f0c6b */
[----:B------:R-:W-:Y:S01]  /*9560*/  @!P2 LDGSTS.E.BYPASS.LTC128B.128 [R125+0x4000], desc[UR4][R108.64+0x40] ;  /* 0x040000406c7dafae */ /* 0x000fe2000b981a04 */
[----:B------:R-:W-:-:S03]  /*9570*/  ISETP.GE.AND P1, PT, R36, R3, PT ;  /* 0x000000032400720c */ /* 0x000fc60003f26270 */
[----:B------:R-:W-:Y:S04]  /*9580*/  @!P2 LDGSTS.E.BYPASS.LTC128B.128 [R125+0x5000], desc[UR4][R108.64+0x80] ;  /* 0x050000806c7dafae */ /* 0x000fe8000b981a04 */
[----:B------:R-:W-:Y:S04]  /*9590*/  @!P0 LDGSTS.E.BYPASS.LTC128B.128 [R125+0x3800], desc[UR4][R4.64] ;  /* 0x03800000047d8fae */ /* 0x000fe8000b981a04 */
[----:B------:R-:W-:Y:S04]  /*95a0*/  @!P0 LDGSTS.E.BYPASS.LTC128B.128 [R125+0x4800], desc[UR4][R4.64+0x40] ;  /* 0x04800040047d8fae */ /* 0x000fe8000b981a04 */
[----:B------:R1:W-:Y:S01]  /*95b0*/  @!P0 LDGSTS.E.BYPASS.LTC128B.128 [R125+0x5800], desc[UR4][R4.64+0x80] ;  /* 0x05800080047d8fae */ /* 0x0003e2000b981a04 */
[----:B------:R-:W-:-:S03]  /*95c0*/  @!P1 LEA R6, P0, R87, R118, 0x1 ;  /* 0x0000007657069211 */ /* 0x000fc600078008ff */
        /* <DEDUP_REMOVED lines=23> */
[----:B------:R-:W4:Y:S01]  /*9740*/  S2UR UR6, SR_CgaCtaId ;  /* 0x00000000000679c3 */ /* 0x000f220000008800 */
[----:B------:R-:W-:Y:S01]  /*9750*/  UMOV UR7, 0x400 ;  /* 0x0000040000077882 */ /* 0x000fe20000000000 */
[----:B------:R-:W-:Y:S01]  /*9760*/  LEA R122, R88, 0xffffffc0, 0x6 ;  /* 0xffffffc0587a7811 */ /* 0x000fe200078e30ff */
[----:B------:R-:W1:Y:S01]  /*9770*/  S2R R94, SR_TID.X ;  /* 0x00000000005e7919 */ /* 0x000e620000002100 */
[----:B------:R-:W-:Y:S01]  /*9780*/  BSSY.RECONVERGENT B1, `(.L_x_9047) ;  /* 0x000014a000017945 */ /* 0x000fe20003800200 */
[----:B------:R-:W0:Y:S01]  /*9790*/  LDGDEPBAR ;  /* 0x00000000000079af */ /* 0x000e220000000000 */
[----:B----4-:R-:W-:Y:S01]  /*97a0*/  ULEA UR6, UR6, UR7, 0x18 ;  /* 0x0000000706067291 */ /* 0x010fe2000f8ec0ff */
[----:B-1----:R-:W-:Y:S01]  /*97b0*/  SHF.R.U32.HI R95, RZ, 0x1, R94 ;  /* 0x00000001ff5f7819 */ /* 0x002fe2000001165e */
[C---:B------:R-:W-:Y:S01]  /*97c0*/  IMAD.SHL.U32 R4, R94.reuse, 0x10, RZ ;  /* 0x000000105e047824 */ /* 0x040fe200078e00ff */
[C---:B------:R-:W-:Y:S01]  /*97d0*/  LOP3.LUT R0, R94.reuse, 0x8, RZ, 0xc0, !PT ;  /* 0x000000085e007812 */ /* 0x040fe200078ec0ff */
[C---:B------:R-:W-:Y:S01]  /*97e0*/  IMAD.SHL.U32 R69, R94.reuse, 0x20, RZ ;  /* 0x000000205e457824 */ /* 0x040fe200078e00ff */
[----:B------:R-:W-:Y:S01]  /*97f0*/  LOP3.LUT R8, R95, 0x8, RZ, 0xc0, !PT ;  /* 0x000000085f087812 */ /* 0x000fe200078ec0ff */
[----:B------:R-:W-:Y:S01]  /*9800*/  IMAD.SHL.U32 R92, R94, 0x4, RZ ;  /* 0x000000045e5c7824 */ /* 0x000fe200078e00ff */
[----:B------:R-:W-:-:S02]  /*9810*/  LOP3.LUT R104, R4, 0x3e00, RZ, 0xc0, !PT ;  /* 0x00003e0004687812 */ /* 0x000fc400078ec0ff */
[--C-:B------:R-:W-:Y:S02]  /*9820*/  LOP3.LUT R5, R8, 0xc0, R69.reuse, 0xf8, !PT ;  /* 0x000000c008057812 */ /* 0x100fe400078ef845 */
[----:B--2---:R-:W-:Y:S02]  /*9830*/  LOP3.LUT R6, R92, 0x18, RZ, 0xc0, !PT ;  /* 0x000000185c067812 */ /* 0x004fe400078ec0ff */
[--C-:B------:R-:W-:Y:S02]  /*9840*/  LOP3.LUT R8, R104, 0x20, R69.reuse, 0xf8, !PT ;  /* 0x0000002068087812 */ /* 0x100fe400078ef845 */
[----:B------:R-:W-:Y:S02]  /*9850*/  LOP3.LUT R4, R4, 0x100, RZ, 0xc0, !PT ;  /* 0x0000010004047812 */ /* 0x000fe400078ec0ff */
[----:B------:R-:W-:Y:S02]  /*9860*/  LOP3.LUT R3, R0, 0xc0, R69, 0xf8, !PT ;  /* 0x000000c000037812 */ /* 0x000fe400078ef845 */
[----:B------:R-:W-:-:S02]  /*9870*/  LOP3.LUT R0, R5, R6, RZ, 0x3c, !PT ;  /* 0x0000000605007212 */ /* 0x000fc400078e3cff */
[--C-:B------:R-:W-:Y:S02]  /*9880*/  LOP3.LUT R5, R8, 0x100, R69.reuse, 0xf8, !PT ;  /* 0x0000010008057812 */ /* 0x100fe400078ef845 */
[----:B------:R-:W-:Y:S02]  /*9890*/  LOP3.LUT R4, R4, 0x20, R69, 0xf8, !PT ;  /* 0x0000002004047812 */ /* 0x000fe400078ef845 */
[----:B------:R-:W-:Y:S02]  /*98a0*/  LOP3.LUT R5, R5, R0, RZ, 0xfc, !PT ;  /* 0x0000000005057212 */ /* 0x000fe400078efcff */
[----:B------:R-:W-:Y:S02]  /*98b0*/  LOP3.LUT R3, R4, R3, R6, 0xf6, !PT ;  /* 0x0000000304037212 */ /* 0x000fe400078ef606 */
[----:B------:R-:W-:Y:S02]  /*98c0*/  LEA R90, R5, UR6, 0x1 ;  /* 0x00000006055a7c11 */ /* 0x000fe4000f8e08ff */
[----:B------:R-:W-:Y:S01]  /*98d0*/  LEA R70, R3, UR6, 0x1 ;  /* 0x0000000603467c11 */ /* 0x000fe2000f8e08ff */
[----:B------:R-:W-:Y:S01]  /*98e0*/  IMAD.MOV.U32 R3, RZ, RZ, 0x20 ;  /* 0x00000020ff037424 */ /* 0x000fe200078e00ff */
[----:B------:R-:W-:Y:S01]  /*98f0*/  LOP3.LUT P0, RZ, R94, 0x4, RZ, 0xc0, !PT ;  /* 0x000000045eff7812 */ /* 0x000fe2000780c0ff */
[----:B------:R-:W-:Y:S03]  /*9900*/  LDSM.16.M88.4 R36, [R90] ;  /* 0x000000005a24783b */ /* 0x000fe60000000200 */
[----:B------:R-:W-:Y:S01]  /*9910*/  SEL R3, R3, 0xffffffe0, !P0 ;  /* 0xffffffe003037807 */ /* 0x000fe20004000000 */
[----:B---3--:R-:W1:Y:S04]  /*9920*/  LDSM.16.M88.4 R24, [R70+0x3000] ;  /* 0x003000004618783b */ /* 0x008e680000000200 */
[--C-:B------:R-:W-:Y:S01]  /*9930*/  IMAD.IADD R89, R90, 0x1, R3.reuse ;  /* 0x000000015a597824 */ /* 0x100fe200078e0203 */
[----:B------:R-:W2:Y:S01]  /*9940*/  LDSM.16.M88.4 R52, [R70+0x3400] ;  /* 0x003400004634783b */ /* 0x000ea20000000200 */
[----:B------:R-:W-:-:S03]  /*9950*/  IMAD.IADD R68, R70, 0x1, R3 ;  /* 0x0000000146447824 */ /* 0x000fc600078e0203 */
[----:B------:R-:W-:Y:S04]  /*9960*/  LDSM.16.M88.4 R76, [R89] ;  /* 0x00000000594c783b */ /* 0x000fe80000000200 */
[----:B------:R-:W3:Y:S04]  /*9970*/  LDSM.16.M88.4 R96, [R68+0x3000] ;  /* 0x003000004460783b */ /* 0x000ee80000000200 */
[----:B------:R-:W4:Y:S04]  /*9980*/  LDSM.16.M88.4 R44, [R70+0x3800] ;  /* 0x00380000462c783b */ /* 0x000f280000000200 */
[----:B------:R-:W4:Y:S04]  /*9990*/  LDSM.16.M88.4 R4, [R70+0x3c00] ;  /* 0x003c00004604783b */ /* 0x000f280000000200 */
[----:B-----5:R-:W-:Y:S04]  /*99a0*/  LDSM.16.M88.4 R32, [R90+0x1000] ;  /* 0x001000005a20783b */ /* 0x020fe80000000200 */
[----:B------:R-:W4:Y:S04]  /*99b0*/  LDSM.16.M88.4 R80, [R70+0x4000] ;  /* 0x004000004650783b */ /* 0x000f280000000200 */
[----:B------:R-:W4:Y:S04]  /*99c0*/  LDSM.16.M88.4 R72, [R68+0x3400] ;  /* 0x003400004448783b */ /* 0x000f280000000200 */
[----:B------:R-:W4:Y:S01]  /*99d0*/  LDSM.16.M88.4 R64, [R68+0x3800] ;  /* 0x003800004440783b */ /* 0x000f220000000200 */
[C---:B-1----:R-:W-:Y:S03]  /*99e0*/  HMMA.16816.F32.BF16 R12, R36.reuse, R24, RZ ;  /* 0x00000018240c723c */ /* 0x042fe600000418ff */
[----:B------:R-:W1:Y:S04]  /*99f0*/  LDSM.16.M88.4 R60, [R68+0x3c00] ;  /* 0x003c0000443c783b */ /* 0x000e680000000200 */
[----:B------:R-:W-:Y:S01]  /*9a00*/  LDSM.16.M88.4 R20, [R89+0x1000] ;  /* 0x001000005914783b */ /* 0x000fe20000000200 */
[C---:B------:R-:W-:Y:S03]  /*9a10*/  HMMA.16816.F32.BF16 R24, R36.reuse, R26, RZ ;  /* 0x0000001a2418723c */ /* 0x040fe600000418ff */
[----:B------:R-:W1:Y:S04]  /*9a20*/  LDSM.16.M88.4 R16, [R68+0x4000] ;  /* 0x004000004410783b */ /* 0x000e680000000200 */
[----:B------:R-:W1:Y:S01]  /*9a30*/  LDSM.16.M88.4 R28, [R70+0x4400] ;  /* 0x00440000461c783b */ /* 0x000e620000000200 */
[----:B--2---:R-:W-:Y:S03]  /*9a40*/  HMMA.16816.F32.BF16 R56, R36, R52, RZ ;  /* 0x000000342438723c */ /* 0x004fe600000418ff */
[----:B------:R-:W-:Y:S05]  /*9a50*/  LDSM.16.M88.4 R8, [R70+0x5000] ;  /* 0x005000004608783b */ /* 0x000fea0000000200 */
[----:B---3--:R-:W-:Y:S08]  /*9a60*/  HMMA.16816.F32.BF16 R12, R76, R96, R12 ;  /* 0x000000604c0c723c */ /* 0x008ff0000004180c */
[----:B------:R-:W-:Y:S08]  /*9a70*/  HMMA.16816.F32.BF16 R52, R36, R54, RZ ;  /* 0x000000362434723c */ /* 0x000ff000000418ff */
[----:B------:R-:W-:Y:S08]  /*9a80*/  HMMA.16816.F32.BF16 R24, R76, R98, R24 ;  /* 0x000000624c18723c */ /* 0x000ff00000041818 */
[C---:B----4-:R-:W-:Y:S08]  /*9a90*/  HMMA.16816.F32.BF16 R48, R36.reuse, R44, RZ ;  /* 0x0000002c2430723c */ /* 0x050ff000000418ff */
[C---:B------:R-:W-:Y:S08]  /*9aa0*/  HMMA.16816.F32.BF16 R44, R36.reuse, R46, RZ ;  /* 0x0000002e242c723c */ /* 0x040ff000000418ff */
[C---:B------:R-:W-:Y:S08]  /*9ab0*/  HMMA.16816.F32.BF16 R40, R36.reuse, R4, RZ ;  /* 0x000000042428723c */ /* 0x040ff000000418ff */
[----:B------:R-:W-:Y:S01]  /*9ac0*/  HMMA.16816.F32.BF16 R36, R36, R6, RZ ;  /* 0x000000062424723c */ /* 0x000fe200000418ff */
[----:B------:R-:W2:Y:S07]  /*9ad0*/  LDSM.16.M88.4 R4, [R90+0x2000] ;  /* 0x002000005a04783b */ /* 0x000eae0000000200 */
[----:B------:R-:W-:Y:S08]  /*9ae0*/  HMMA.16816.F32.BF16 R12, R32, R80, R12 ;  /* 0x00000050200c723c */ /* 0x000ff0000004180c */
[C---:B------:R-:W-:Y:S08]  /*9af0*/  HMMA.16816.F32.BF16 R56, R76.reuse, R72, R56 ;  /* 0x000000484c38723c */ /* 0x040ff00000041838 */
[----:B------:R-:W-:Y:S01]  /*9b00*/  HMMA.16816.F32.BF16 R52, R76, R74, R52 ;  /* 0x0000004a4c34723c */ /* 0x000fe20000041834 */
[----:B------:R-:W3:Y:S07]  /*9b10*/  LDSM.16.M88.4 R72, [R68+0x4400] ;  /* 0x004400004448783b */ /* 0x000eee0000000200 */
        /* <DEDUP_REMOVED lines=9> */
[----:B------:R-:W4:Y:S07]  /*9bb0*/  LDSM.16.M88.4 R16, [R70+0x5400] ;  /* 0x005400004610783b */ /* 0x000f2e0000000200 */
        /* <DEDUP_REMOVED lines=8> */
[----:B------:R-:W3:Y:S07]  /*9c40*/  LDSM.16.M88.4 R72, [R68+0x4800] ;  /* 0x004800004448783b */ /* 0x000eee0000000200 */
[C---:B-1----:R-:W-:Y:S08]  /*9c50*/  HMMA.16816.F32.BF16 R64, R12.reuse, R60, R64 ;  /* 0x0000003c0c40723c */ /* 0x042ff00000041840 */
[----:B------:R-:W-:Y:S01]  /*9c60*/  HMMA.16816.F32.BF16 R24, R12, R62, R24 ;  /* 0x0000003e0c18723c */ /* 0x000fe20000041818 */
[----:B------:R-:W1:Y:S07]  /*9c70*/  LDSM.16.M88.4 R60, [R70+0x4c00] ;  /* 0x004c0000463c783b */ /* 0x000e6e0000000200 */
[----:B----4-:R-:W-:Y:S05]  /*9c80*/  HMMA.16816.F32.BF16 R56, R4, R16, R56 ;  /* 0x000000100438723c */ /* 0x010fea0000041838 */
[-C--:B------:R-:W-:Y:S01]  /*9c90*/  FMUL.FTZ R64, R64, R2.reuse ;  /* 0x0000000240407220 */ /* 0x080fe20000410000 */
[-C--:B------:R-:W-:Y:S01]  /*9ca0*/  FMUL.FTZ R65, R65, R2.reuse ;  /* 0x0000000241417220 */ /* 0x080fe20000410000 */
[----:B------:R-:W-:-:S02]  /*9cb0*/  FMUL.FTZ R66, R66, R2 ;  /* 0x0000000242427220 */ /* 0x000fc40000410000 */
[----:B------:R-:W4:Y:S01]  /*9cc0*/  MUFU.TANH R76, R64 ;  /* 0x00000040004c7308 */ /* 0x000f220000002400 */
[----:B------:R-:W-:Y:S01]  /*9cd0*/  HMMA.16816.F32.BF16 R52, R4, R18, R52 ;  /* 0x000000120434723c */ /* 0x000fe20000041834 */
[----:B------:R-:W4:Y:S02]  /*9ce0*/  LDSM.16.M88.4 R16, [R70+0x5800] ;  /* 0x005800004610783b */ /* 0x000f240000000200 */
[-C--:B------:R-:W-:Y:S01]  /*9cf0*/  FMUL.FTZ R24, R24, R2.reuse ;  /* 0x0000000218187220 */ /* 0x080fe20000410000 */
[-C--:B------:R-:W-:Y:S01]  /*9d00*/  FMUL.FTZ R25, R25, R2.reuse ;  /* 0x0000000219197220 */ /* 0x080fe20000410000 */
[-C--:B------:R-:W-:Y:S01]  /*9d10*/  FMUL.FTZ R26, R26, R2.reuse ;  /* 0x000000021a1a7220 */ /* 0x080fe20000410000 */
[-C--:B------:R-:W-:Y:S01]  /*9d20*/  FMUL.FTZ R27, R27, R2.reuse ;  /* 0x000000021b1b7220 */ /* 0x080fe20000410000 */
[----:B------:R-:W-:Y:S01]  /*9d30*/  MUFU.TANH R77, R65 ;  /* 0x00000041004d7308 */ /* 0x000fe20000002400 */
[----:B------:R-:W-:Y:S05]  /*9d40*/  HMMA.16816.F32.BF16 R48, R32, R28, R48 ;  /* 0x0000001c2030723c */ /* 0x000fea0000041830 */
[----:B------:R-:W-:-:S02]  /*9d50*/  FMUL.FTZ R28, R67, R2 ;  /* 0x00000002431c7220 */ /* 0x000fc40000410000 */
[----:B------:R-:W-:Y:S01]  /*9d60*/  MUFU.TANH R29, R24 ;  /* 0x00000018001d7308 */ /* 0x000fe20000002400 */
[----:B--2---:R-:W-:Y:S07]  /*9d70*/  HMMA.16816.F32.BF16 R56, R12, R8, R56 ;  /* 0x000000080c38723c */ /* 0x004fee0000041838 */
[----:B------:R-:W-:Y:S01]  /*9d80*/  MUFU.TANH R79, R25 ;  /* 0x00000019004f7308 */ /* 0x000fe20000002400 */
[----:B------:R-:W-:Y:S07]  /*9d90*/  HMMA.16816.F32.BF16 R44, R32, R30, R44 ;  /* 0x0000001e202c723c */ /* 0x000fee000004182c */
[----:B------:R-:W2:Y:S01]  /*9da0*/  MUFU.TANH R30, R27 ;  /* 0x0000001b001e7308 */ /* 0x000ea20000002400 */
[----:B------:R-:W-:Y:S01]  /*9db0*/  HMMA.16816.F32.BF16 R52, R12, R10, R52 ;  /* 0x0000000a0c34723c */ /* 0x000fe20000041834 */
[----:B------:R-:W2:Y:S04]  /*9dc0*/  LDSM.16.M88.4 R8, [R68+0x4c00] ;  /* 0x004c00004408783b */ /* 0x000ea80000000200 */
[-C--:B------:R-:W-:Y:S01]  /*9dd0*/  FMUL.FTZ R31, R56, R2.reuse ;  /* 0x00000002381f7220 */ /* 0x080fe20000410000 */
[-C--:B------:R-:W-:Y:S01]  /*9de0*/  FMUL.FTZ R56, R57, R2.reuse ;  /* 0x0000000239387220 */ /* 0x080fe20000410000 */
[-C--:B------:R-:W-:Y:S01]  /*9df0*/  FMUL.FTZ R57, R58, R2.reuse ;  /* 0x000000023a397220 */ /* 0x080fe20000410000 */
[-C--:B------:R-:W-:Y:S01]  /*9e00*/  FMUL.FTZ R58, R59, R2.reuse ;  /* 0x000000023b3a7220 */ /* 0x080fe20000410000 */
[----:B------:R4:W2:Y:S01]  /*9e10*/  MUFU.TANH R78, R66 ;  /* 0x00000042004e7308 */ /* 0x0008a20000002400 */
[C---:B---3--:R-:W-:Y:S07]  /*9e20*/  HMMA.16816.F32.BF16 R48, R20.reuse, R72, R48 ;  /* 0x000000481430723c */ /* 0x048fee0000041830 */
[----:B------:R3:W-:Y:S01]  /*9e30*/  MUFU.TANH R72, R26 ;  /* 0x0000001a00487308 */ /* 0x0007e20000002400 */
[----:B------:R-:W-:Y:S03]  /*9e40*/  HMMA.16816.F32.BF16 R44, R20, R74, R44 ;  /* 0x0000004a142c723c */ /* 0x000fe6000004182c */
[-C--:B------:R-:W-:Y:S01]  /*9e50*/  FMUL.FTZ R52, R52, R2.reuse ;  /* 0x0000000234347220 */ /* 0x080fe20000410000 */
[-C--:B------:R-:W-:Y:S01]  /*9e60*/  FMUL.FTZ R54, R54, R2.reuse ;  /* 0x0000000236367220 */ /* 0x080fe20000410000 */
[----:B------:R-:W-:-:S02]  /*9e70*/  FMUL.FTZ R53, R53, R2 ;  /* 0x0000000235357220 */ /* 0x000fc40000410000 */
[----:B------:R-:W2:Y:S01]  /*9e80*/  MUFU.TANH R28, R28 ;  /* 0x0000001c001c7308 */ /* 0x000ea20000002400 */
[C---:B-1----:R-:W-:Y:S01]  /*9e90*/  HMMA.16816.F32.BF16 R36, R32.reuse, R62, R36 ;  /* 0x0000003e2024723c */ /* 0x042fe20000041824 */
[----:B----4-:R-:W1:Y:S06]  /*9ea0*/  LDSM.16.M88.4 R64, [R68+0x5800] ;  /* 0x005800004440783b */ /* 0x010e6c0000000200 */
[----:B------:R-:W-:Y:S01]  /*9eb0*/  MUFU.TANH R31, R31 ;  /* 0x0000001f001f7308 */ /* 0x000fe20000002400 */
[----:B------:R-:W-:Y:S01]  /*9ec0*/  HMMA.16816.F32.BF16 R40, R32, R60, R40 ;  /* 0x0000003c2028723c */ /* 0x000fe20000041828 */
[----:B---3--:R-:W3:Y:S06]  /*9ed0*/  LDSM.16.M88.4 R24, [R70+0x5c00] ;  /* 0x005c00004618783b */ /* 0x008eec0000000200 */
[----:B------:R-:W-:Y:S01]  /*9ee0*/  MUFU.TANH R57, R57 ;  /* 0x0000003900397308 */ /* 0x000fe20000002400 */
[C---:B------:R-:W-:Y:S07]  /*9ef0*/  HMMA.16816.F32.BF16 R48, R4.reuse, R16, R48 ;  /* 0x000000100430723c */ /* 0x040fee0000041830 */
[----:B------:R-:W-:Y:S01]  /*9f00*/  MUFU.TANH R56, R56 ;  /* 0x0000003800387308 */ /* 0x000fe20000002400 */
[----:B------:R-:W-:Y:S01]  /*9f10*/  HMMA.16816.F32.BF16 R44, R4, R18, R44 ;  /* 0x00000012042c723c */ /* 0x000fe2000004182c */
[----:B------:R-:W4:Y:S01]  /*9f20*/  LDSM.16.M88.4 R16, [R68+0x5c00] ;  /* 0x005c00004410783b */ /* 0x000f220000000200 */
[----:B------:R-:W-:-:S05]  /*9f30*/  DEPBAR.LE SB0, 0x0 ;  /* 0x000080000000791a */ /* 0x000fca0000000000 */
[----:B------:R-:W-:Y:S01]  /*9f40*/  MUFU.TANH R58, R58 ;  /* 0x0000003a003a7308 */ /* 0x000fe20000002400 */
[C---:B--2---:R-:W-:Y:S07]  /*9f50*/  HMMA.16816.F32.BF16 R36, R20.reuse, R10, R36 ;  /* 0x0000000a1424723c */ /* 0x044fee0000041824 */
[----:B------:R-:W-:Y:S01]  /*9f60*/  MUFU.TANH R52, R52 ;  /* 0x0000003400347308 */ /* 0x000fe20000002400 */
[----:B------:R-:W-:Y:S03]  /*9f70*/  HMMA.16816.F32.BF16 R40, R20, R8, R40 ;  /* 0x000000081428723c */ /* 0x000fe60000041828 */
[----:B------:R-:W-:-:S02]  /*9f80*/  IMAD.SHL.U32 R9, R94, 0x2, RZ ;  /* 0x000000025e097824 */ /* 0x000fc400078e00ff */
[----:B------:R-:W-:-:S03]  /*9f90*/  FMUL.FTZ R8, R55, R2 ;  /* 0x0000000237087220 */ /* 0x000fc60000410000 */
[----:B------:R-:W-:Y:S01]  /*9fa0*/  LOP3.LUT R20, R122, 0x6, R9, 0xf8, !PT ;  /* 0x000000067a147812 */ /* 0x000fe200078ef809 */
[----:B------:R-:W-:Y:S01]  /*9fb0*/  MUFU.TANH R54, R54 ;  /* 0x0000003600367308 */ /* 0x000fe20000002400 */
[----:B-1----:R-:W-:Y:S05]  /*9fc0*/  HMMA.16816.F32.BF16 R48, R12, R64, R48 ;  /* 0x000000400c30723c */ /* 0x002fea0000041830 */
[CC--:B------:R-:W-:Y:S02]  /*9fd0*/  ISETP.GE.AND P2, PT, R20.reuse, R71.reuse, PT ;  /* 0x000000471400720c */ /* 0x0c0fe40003f46270 */
[----:B------:R-:W-:Y:S02]  /*9fe0*/  LOP3.LUT R10, R20, 0x9, RZ, 0xfc, !PT ;  /* 0x00000009140a7812 */ /* 0x000fe400078efcff */
[----:B------:R-:W-:Y:S01]  /*9ff0*/  FSEL R76, R76, -INF , !P2 ;  /* 0xff8000004c4c7808 */ /* 0x000fe20005000000 */
[----:B------:R-:W-:Y:S01]  /*a000*/  MUFU.TANH R53, R53 ;  /* 0x0000003500357308 */ /* 0x000fe20000002400 */
[----:B---3--:R-:W-:Y:S05]  /*a010*/  HMMA.16816.F32.BF16 R36, R4, R26, R36 ;  /* 0x0000001a0424723c */ /* 0x008fea0000041824 */
[----:B------:R-:W-:-:S02]  /*a020*/  ISETP.GE.AND P6, PT, R10, R71, PT ;  /* 0x000000470a00720c */ /* 0x000fc40003fc6270 */
[----:B------:R-:W-:Y:S02]  /*a030*/  LOP3.LUT R10, R20, 0x31, RZ, 0xfc, !PT ;  /* 0x00000031140a7812 */ /* 0x000fe400078efcff */
[----:B------:R-:W-:Y:S01]  /*a040*/  FSEL R30, R30, -INF , !P6 ;  /* 0xff8000001e1e7808 */ /* 0x000fe20007000000 */
[----:B------:R-:W-:Y:S01]  /*a050*/  MUFU.TANH R8, R8 ;  /* 0x0000000800087308 */ /* 0x000fe20000002400 */
[----:B------:R-:W-:Y:S03]  /*a060*/  HMMA.16816.F32.BF16 R40, R4, R24, R40 ;  /* 0x000000180428723c */ /* 0x000fe60000041828 */
[----:B------:R-:W-:Y:S01]  /*a070*/  LOP3.LUT R4, R20, 0x8, RZ, 0xfc, !PT ;  /* 0x0000000814047812 */ /* 0x000fe200078efcff */
[-C--:B------:R-:W-:Y:S01]  /*a080*/  FMUL.FTZ R49, R49, R2.reuse ;  /* 0x0000000231317220 */ /* 0x080fe20000410000 */
[-C--:B------:R-:W-:Y:S02]  /*a090*/  FMUL.FTZ R51, R51, R2.reuse ;  /* 0x0000000233337220 */ /* 0x080fe40000410000 */
[-C--:B------:R-:W-:Y:S01]  /*a0a0*/  ISETP.GE.AND P0, PT, R4, R71.reuse, PT ;  /* 0x000000470400720c */ /* 0x080fe20003f06270 */
[-C--:B------:R-:W-:Y:S01]  /*a0b0*/  FMUL.FTZ R48, R48, R2.reuse ;  /* 0x0000000230307220 */ /* 0x080fe20000410000 */
[C---:B------:R-:W-:Y:S01]  /*a0c0*/  LOP3.LUT R4, R20.reuse, 0x11, RZ, 0xfc, !PT ;  /* 0x0000001114047812 */ /* 0x040fe200078efcff */
[----:B------:R-:W-:Y:S01]  /*a0d0*/  HMMA.16816.F32.BF16 R44, R12, R66, R44 ;  /* 0x000000420c2c723c */ /* 0x000fe2000004182c */
[----:B------:R-:W-:Y:S04]  /*a0e0*/  MUFU.TANH R142, R49 ;  /* 0x00000031008e7308 */ /* 0x000fe80000002400 */
[----:B------:R-:W-:Y:S01]  /*a0f0*/  LOP3.LUT R6, R20, 0x1, RZ, 0xfc, !PT ;  /* 0x0000000114067812 */ /* 0x000fe200078efcff */
[----:B------:R-:W-:Y:S01]  /*a100*/  FMUL.FTZ R50, R50, R2 ;  /* 0x0000000232327220 */ /* 0x000fe20000410000 */
[----:B------:R-:W-:-:S02]  /*a110*/  ISETP.GE.AND P4, PT, R4, R71, PT ;  /* 0x000000470400720c */ /* 0x000fc40003f86270 */
[----:B------:R-:W-:Y:S01]  /*a120*/  LOP3.LUT R4, R20, 0x18, RZ, 0xfc, !PT ;  /* 0x0000001814047812 */ /* 0x000fe200078efcff */
[C---:B----4-:R-:W-:Y:S01]  /*a130*/  HMMA.16816.F32.BF16 R36, R12.reuse, R18, R36 ;  /* 0x000000120c24723c */ /* 0x050fe20000041824 */
[----:B------:R-:W1:Y:S02]  /*a140*/  MUFU.TANH R128, R51 ;  /* 0x0000003300807308 */ /* 0x000e640000002400 */
[-C--:B------:R-:W-:Y:S02]  /*a150*/  ISETP.GE.AND P3, PT, R4, R71.reuse, PT ;  /* 0x000000470400720c */ /* 0x080fe40003f66270 */
[----:B------:R-:W-:Y:S02]  /*a160*/  LOP3.LUT R4, R20, 0x19, RZ, 0xfc, !PT ;  /* 0x0000001914047812 */ /* 0x000fe400078efcff */
[-C--:B------:R-:W-:Y:S01]  /*a170*/  ISETP.GE.AND P1, PT, R6, R71.reuse, PT ;  /* 0x000000470600720c */ /* 0x080fe20003f26270 */
[----:B------:R-:W-:Y:S03]  /*a180*/  HMMA.16816.F32.BF16 R40, R12, R16, R40 ;  /* 0x000000100c28723c */ /* 0x000fe60000041828 */
[----:B------:R-:W-:Y:S01]  /*a190*/  FSEL R12, R78, -INF , !P2 ;  /* 0xff8000004e0c7808 */ /* 0x000fe20005000000 */
[----:B------:R-:W-:Y:S01]  /*a1a0*/  MUFU.TANH R130, R48 ;  /* 0x0000003000827308 */ /* 0x000fe20000002400 */
[-C--:B------:R-:W-:Y:S01]  /*a1b0*/  ISETP.GE.AND P2, PT, R4, R71.reuse, PT ;  /* 0x000000470400720c */ /* 0x080fe20003f46270 */
[-C--:B------:R-:W-:Y:S01]  /*a1c0*/  FMUL.FTZ R44, R44, R2.reuse ;  /* 0x000000022c2c7220 */ /* 0x080fe20000410000 */
[----:B------:R-:W-:Y:S01]  /*a1d0*/  LOP3.LUT R4, R20, 0x20, RZ, 0xfc, !PT ;  /* 0x0000002014047812 */ /* 0x000fe200078efcff */
[-C--:B------:R-:W-:Y:S01]  /*a1e0*/  FMUL.FTZ R45, R45, R2.reuse ;  /* 0x000000022d2d7220 */ /* 0x080fe20000410000 */
[----:B------:R-:W-:Y:S01]  /*a1f0*/  FSEL R28, R28, -INF , !P1 ;  /* 0xff8000001c1c7808 */ /* 0x000fe20004800000 */
[-C--:B------:R-:W-:Y:S01]  /*a200*/  FMUL.FTZ R46, R46, R2.reuse ;  /* 0x000000022e2e7220 */ /* 0x080fe20000410000 */
[----:B------:R-:W-:Y:S01]  /*a210*/  FSEL R77, R77, -INF , !P1 ;  /* 0xff8000004d4d7808 */ /* 0x000fe20004800000 */
[----:B------:R-:W2:Y:S01]  /*a220*/  MUFU.TANH R136, R50 ;  /* 0x0000003200887308 */ /* 0x000ea20000002400 */
[----:B------:R-:W-:Y:S01]  /*a230*/  ISETP.GE.AND P1, PT, R4, R71, PT ;  /* 0x000000470400720c */ /* 0x000fe20003f26270 */
[-C--:B------:R-:W-:Y:S01]  /*a240*/  FMUL.FTZ R35, R37, R2.reuse ;  /* 0x0000000225237220 */ /* 0x080fe20000410000 */
[C---:B------:R-:W-:Y:S01]  /*a250*/  LOP3.LUT R4, R20.reuse, 0x21, RZ, 0xfc, !PT ;  /* 0x0000002114047812 */ /* 0x040fe200078efcff */
[-C--:B------:R-:W-:Y:S01]  /*a260*/  FMUL.FTZ R47, R47, R2.reuse ;  /* 0x000000022f2f7220 */ /* 0x080fe20000410000 */
[----:B------:R-:W-:Y:S01]  /*a270*/  LOP3.LUT R6, R20, 0x10, RZ, 0xfc, !PT ;  /* 0x0000001014067812 */ /* 0x000fe200078efcff */
[-C--:B------:R-:W-:Y:S01]  /*a280*/  FMUL.FTZ R36, R36, R2.reuse ;  /* 0x0000000224247220 */ /* 0x080fe20000410000 */
[-C--:B------:R-:W-:Y:S01]  /*a290*/  FMUL.FTZ R38, R38, R2.reuse ;  /* 0x0000000226267220 */ /* 0x080fe20000410000 */
[-C--:B------:R-:W-:Y:S01]  /*a2a0*/  FMUL.FTZ R39, R39, R2.reuse ;  /* 0x0000000227277220 */ /* 0x080fe20000410000 */
[-C--:B------:R-:W-:Y:S01]  /*a2b0*/  FMUL.FTZ R40, R40, R2.reuse ;  /* 0x0000000228287220 */ /* 0x080fe20000410000 */
[-C--:B------:R-:W-:Y:S01]  /*a2c0*/  FMUL.FTZ R41, R41, R2.reuse ;  /* 0x0000000229297220 */ /* 0x080fe20000410000 */
[-C--:B------:R-:W-:Y:S01]  /*a2d0*/  FMUL.FTZ R42, R42, R2.reuse ;  /* 0x000000022a2a7220 */ /* 0x080fe20000410000 */
[----:B------:R-:W-:Y:S01]  /*a2e0*/  FMUL.FTZ R43, R43, R2 ;  /* 0x000000022b2b7220 */ /* 0x000fe20000410000 */
[----:B------:R-:W-:Y:S01]  /*a2f0*/  FSEL R72, R72, -INF , !P0 ;  /* 0xff80000048487808 */ /* 0x000fe20004000000 */
[----:B------:R-:W-:Y:S01]  /*a300*/  MUFU.TANH R140, R44 ;  /* 0x0000002c008c7308 */ /* 0x000fe20000002400 */
[----:B------:R-:W-:-:S02]  /*a310*/  FSEL R16, R29, -INF , !P0 ;  /* 0xff8000001d107808 */ /* 0x000fc40004000000 */
[-C--:B------:R-:W-:Y:S02]  /*a320*/  ISETP.GE.AND P0, PT, R4, R71.reuse, PT ;  /* 0x000000470400720c */ /* 0x080fe40003f06270 */
[----:B------:R-:W-:Y:S02]  /*a330*/  LOP3.LUT R4, R20, 0x28, RZ, 0xfc, !PT ;  /* 0x0000002814047812 */ /* 0x000fe400078efcff */
[----:B------:R-:W-:Y:S01]  /*a340*/  ISETP.GE.AND P5, PT, R6, R71, PT ;  /* 0x000000470600720c */ /* 0x000fe20003fa6270 */
[----:B------:R-:W-:Y:S01]  /*a350*/  MUFU.TANH R138, R45 ;  /* 0x0000002d008a7308 */ /* 0x000fe20000002400 */
[----:B------:R-:W-:Y:S02]  /*a360*/  LOP3.LUT R6, R20, 0x29, RZ, 0xfc, !PT ;  /* 0x0000002914067812 */ /* 0x000fe400078efcff */
[----:B------:R-:W-:Y:S02]  /*a370*/  FSEL R18, R79, -INF , !P6 ;  /* 0xff8000004f127808 */ /* 0x000fe40007000000 */
[----:B-1----:R-:W-:-:S02]  /*a380*/  FSEL R128, R128, -INF , !P0 ;  /* 0xff80000080807808 */ /* 0x002fc40004000000 */
[----:B------:R-:W-:Y:S01]  /*a390*/  FSEL R142, R142, -INF , !P0 ;  /* 0xff8000008e8e7808 */ /* 0x000fe20004000000 */
[----:B------:R-:W1:Y:S01]  /*a3a0*/  MUFU.TANH R134, R46 ;  /* 0x0000002e00867308 */ /* 0x000e620000002400 */
[-C--:B------:R-:W-:Y:S02]  /*a3b0*/  ISETP.GE.AND P6, PT, R4, R71.reuse, PT ;  /* 0x000000470400720c */ /* 0x080fe40003fc6270 */
[----:B------:R-:W-:Y:S02]  /*a3c0*/  ISETP.NE.AND P0, PT, R88, 0x1, PT ;  /* 0x000000015800780c */ /* 0x000fe40003f05270 */
[----:B------:R-:W-:Y:S02]  /*a3d0*/  FSEL R4, R57, -INF , !P5 ;  /* 0xff80000039047808 */ /* 0x000fe40006800000 */
[----:B------:R-:W-:Y:S01]  /*a3e0*/  FSEL R14, R31, -INF , !P5 ;  /* 0xff8000001f0e7808 */ /* 0x000fe20006800000 */
[----:B------:R-:W3:Y:S01]  /*a3f0*/  MUFU.TANH R132, R47 ;  /* 0x0000002f00847308 */ /* 0x000ee20000002400 */
[----:B------:R-:W-:-:S02]  /*a400*/  ISETP.GE.AND P5, PT, R6, R71, PT ;  /* 0x000000470600720c */ /* 0x000fc40003fa6270 */
[----:B------:R-:W-:Y:S02]  /*a410*/  LOP3.LUT R6, R20, 0x30, RZ, 0xfc, !PT ;  /* 0x0000003014067812 */ /* 0x000fe400078efcff */
[----:B------:R-:W-:Y:S02]  /*a420*/  FSEL R58, R58, -INF , !P4 ;  /* 0xff8000003a3a7808 */ /* 0x000fe40006000000 */
[----:B------:R-:W-:Y:S01]  /*a430*/  FSEL R56, R56, -INF , !P4 ;  /* 0xff80000038387808 */ /* 0x000fe20006000000 */
[----:B------:R-:W4:Y:S01]  /*a440*/  MUFU.TANH R124, R40 ;  /* 0x00000028007c7308 */ /* 0x000f220000002400 */
[----:B------:R-:W-:Y:S02]  /*a450*/  LOP3.LUT R22, R20, 0x38, RZ, 0xfc, !PT ;  /* 0x0000003814167812 */ /* 0x000fe400078efcff */
[----:B------:R-:W-:Y:S02]  /*a460*/  ISETP.GE.AND P4, PT, R6, R71, PT ;  /* 0x000000470600720c */ /* 0x000fe40003f86270 */
[----:B------:R-:W-:-:S02]  /*a470*/  LOP3.LUT R20, R20, 0x39, RZ, 0xfc, !PT ;  /* 0x0000003914147812 */ /* 0x000fc400078efcff */
[----:B------:R-:W-:Y:S01]  /*a480*/  FSEL R6, R54, -INF , !P3 ;  /* 0xff80000036067808 */ /* 0x000fe20005800000 */
[----:B------:R-:W-:Y:S01]  /*a490*/  MUFU.TANH R93, R41 ;  /* 0x00000029005d7308 */ /* 0x000fe20000002400 */
[----:B------:R-:W-:Y:S02]  /*a4a0*/  FSEL R52, R52, -INF , !P3 ;  /* 0xff80000034347808 */ /* 0x000fe40005800000 */
[----:B------:R-:W-:Y:S02]  /*a4b0*/  ISETP.GE.AND P3, PT, R10, R71, PT ;  /* 0x000000470a00720c */ /* 0x000fe40003f66270 */
[----:B------:R-:W-:Y:S02]  /*a4c0*/  FSEL R8, R8, -INF , !P2 ;  /* 0xff80000008087808 */ /* 0x000fe40005000000 */
[----:B------:R-:W-:Y:S01]  /*a4d0*/  FSEL R10, R53, -INF , !P2 ;  /* 0xff800000350a7808 */ /* 0x000fe20005000000 */
[----:B------:R-:W4:Y:S01]  /*a4e0*/  MUFU.TANH R97, R42 ;  /* 0x0000002a00617308 */ /* 0x000f220000002400 */
[----:B--2---:R-:W-:-:S02]  /*a4f0*/  FSEL R136, R136, -INF , !P1 ;  /* 0xff80000088887808 */ /* 0x004fc40004800000 */
[----:B------:R-:W-:Y:S02]  /*a500*/  FSEL R130, R130, -INF , !P1 ;  /* 0xff80000082827808 */ /* 0x000fe40004800000 */
[-C--:B------:R-:W-:Y:S02]  /*a510*/  ISETP.GE.AND P2, PT, R22, R71.reuse, PT ;  /* 0x000000471600720c */ /* 0x080fe40003f46270 */
[----:B------:R-:W-:Y:S01]  /*a520*/  ISETP.GE.AND P1, PT, R20, R71, PT ;  /* 0x000000471400720c */ /* 0x000fe20003f26270 */
[----:B------:R-:W2:Y:S01]  /*a530*/  MUFU.TANH R96, R43 ;  /* 0x0000002b00607308 */ /* 0x000ea20000002400 */
[----:B-1----:R-:W-:Y:S02]  /*a540*/  FSEL R134, R134, -INF , !P6 ;  /* 0xff80000086867808 */ /* 0x002fe40007000000 */
[----:B------:R-:W-:Y:S02]  /*a550*/  FSEL R140, R140, -INF , !P6 ;  /* 0xff8000008c8c7808 */ /* 0x000fe40007000000 */
[----:B---3--:R-:W-:-:S02]  /*a560*/  FSEL R132, R132, -INF , !P5 ;  /* 0xff80000084847808 */ /* 0x008fc40006800000 */
[----:B------:R-:W-:Y:S01]  /*a570*/  FSEL R138, R138, -INF , !P5 ;  /* 0xff8000008a8a7808 */ /* 0x000fe20006800000 */
[----:B------:R-:W1:Y:S01]  /*a580*/  MUFU.TANH R90, R36 ;  /* 0x00000024005a7308 */ /* 0x000e620000002400 */
[----:B----4-:R-:W-:Y:S02]  /*a590*/  FSEL R124, R124, -INF , !P4 ;  /* 0xff8000007c7c7808 */ /* 0x010fe40006000000 */
[----:B------:R-:W-:Y:S02]  /*a5a0*/  FSEL R97, R97, -INF , !P4 ;  /* 0xff80000061617808 */ /* 0x000fe40006000000 */
[----:B------:R-:W-:-:S03]  /*a5b0*/  FSEL R93, R93, -INF , !P3 ;  /* 0xff8000005d5d7808 */ /* 0x000fc60005800000 */
[----:B------:R-:W3:Y:S01]  /*a5c0*/  MUFU.TANH R91, R38 ;  /* 0x00000026005b7308 */ /* 0x000ee20000002400 */
[----:B--2---:R-:W-:-:S07]  /*a5d0*/  FSEL R96, R96, -INF , !P3 ;  /* 0xff80000060607808 */ /* 0x004fce0005800000 */
[----:B------:R-:W2:Y:S01]  /*a5e0*/  MUFU.TANH R89, R39 ;  /* 0x0000002700597308 */ /* 0x000ea20000002400 */
[----:B-1----:R-:W-:-:S07]  /*a5f0*/  FSEL R90, R90, -INF , !P2 ;  /* 0xff8000005a5a7808 */ /* 0x002fce0005000000 */
[----:B------:R-:W1:Y:S01]  /*a600*/  MUFU.TANH R35, R35 ;  /* 0x0000002300237308 */ /* 0x000e620000002400 */
[----:B---3--:R-:W-:Y:S02]  /*a610*/  FSEL R91, R91, -INF , !P2 ;  /* 0xff8000005b5b7808 */ /* 0x008fe40005000000 */
[----:B--2---:R-:W-:Y:S02]  /*a620*/  FSEL R89, R89, -INF , !P1 ;  /* 0xff80000059597808 */ /* 0x004fe40004800000 */
        /* <DEDUP_REMOVED lines=16> */
.L_x_9050:
[----:B------:R-:W2:Y:S01]  /*a730*/  LD.E R15, desc[UR4][R84.64+0x170] ;  /* 0x00017004540f7980 */ /* 0x000ea2000c101900 */
[----:B------:R-:W-:Y:S02]  /*a740*/  LEA R11, R88, 0xffffff80, 0x6 ;  /* 0xffffff80580b7811 */ /* 0x000fe400078e30ff */
        /* <DEDUP_REMOVED lines=31> */
[----:B------:R-:W-:Y:S02]  /*a940*/  ISETP.GE.AND P3, PT, R2, RZ, PT ;  /* 0x000000ff0200720c */ /* 0x000fe40003f66270 */
[----:B------:R-:W-:-:S03]  /*a950*/  LOP3.LUT R2, RZ, R15, RZ, 0x33, !PT ;  /* 0x0000000fff027212 */ /* 0x000fc600078e33ff */
[----:B------:R-:W-:Y:S02]  /*a960*/  @P5 IADD3 R9, PT, PT, R9, 0x1, RZ ;  /* 0x0000000109095810 */ /* 0x000fe40007ffe0ff */
[----:B------:R-:W-:-:S03]  /*a970*/  @P6 VIADD R13, R13, 0x1 ;  /* 0x000000010d0d6836 */ /* 0x000fc60000000000 */
        /* <DEDUP_REMOVED lines=23> */
.L_x_9051:
[----:B------:R-:W-:Y:S05]  /*aaf0*/  BSYNC.RECONVERGENT B0 ;  /* 0x0000000000007941 */ /* 0x000fea0003800200 */
.L_x_9049:
[----:B------:R-:W-:Y:S01]  /*ab00*/  IMAD.SHL.U32 R5, R94, 0x8, RZ ;  /* 0x000000085e057824 */ /* 0x000fe200078e00ff */
[----:B------:R-:W-:-:S04]  /*ab10*/  LEA R20, P1, R106, R108, 0x1 ;  /* 0x0000006c6a147211 */ /* 0x000fc800078208ff */
[----:B------:R-:W-:Y:S02]  /*ab20*/  LOP3.LUT R7, R5, 0xc0, RZ, 0xc0, !PT ;  /* 0x000000c005077812 */ /* 0x000fe400078ec0ff */
[----:B------:R-:W-:Y:S02]  /*ab30*/  LEA.HI.X R21, R106, R109, R107, 0x1, P1 ;  /* 0x0000006d6a157211 */ /* 0x000fe400008f0c6b */
[----:B------:R-:W-:-:S04]  /*ab40*/  LOP3.LUT R2, R7, 0x18, R94, 0xf8, !PT ;  /* 0x0000001807027812 */ /* 0x000fc800078ef85e */
[----:B------:R-:W-:-:S04]  /*ab50*/  LOP3.LUT R2, R2, 0x18, R5, 0x78, !PT ;  /* 0x0000001802027812 */ /* 0x000fc800078e7805 */
[----:B------:R-:W-:-:S04]  /*ab60*/  LOP3.LUT R2, R2, 0x1f20, R5, 0xf8, !PT ;  /* 0x00001f2002027812 */ /* 0x000fc800078ef805 */
        /* <DEDUP_REMOVED lines=11> */
.L_x_9048:
[----:B------:R-:W-:Y:S05]  /*ac20*/  BSYNC.RECONVERGENT B1 ;  /* 0x0000000000017941 */ /* 0x000fea0003800200 */
.L_x_9047:
        /* <DEDUP_REMOVED lines=19> */
[----:B------:R-:W-:Y:S01]  /*ad60*/  LEA R34, R34, UR6, 0x1 ;  /* 0x0000000622227c11 */ /* 0x000fe2000f8e08ff */
        /* <DEDUP_REMOVED lines=34> */
[-CC-:B------:R-:W-:Y:S01]  /*af90*/  FFMA.FTZ R28, R4, R98.reuse, -R99.reuse ;  /* 0x00000062041c7223 */ /* 0x180fe20000010863 */
[----:B------:R-:W-:Y:S01]  /*afa0*/  MUFU.EX2 R101, R101 ;  /* 0x0000006500657308 */ /* 0x000fe20000000800 */
[-CC-:B------:R-:W-:Y:S01]  /*afb0*/  FFMA.FTZ R23, R58, R98.reuse, -R99.reuse ;  /* 0x000000623a177223 */ /* 0x180fe20000010863 */
[-C--:B------:R-:W-:Y:S01]  /*afc0*/  FFMA.FTZ R20, R6, R98.reuse, -R99 ;  /* 0x0000006206147223 */ /* 0x080fe20000010863 */
[----:B------:R-:W3:Y:S01]  /*afd0*/  LDSM.16.MT88.4 R12, [R33+0x6400] ;  /* 0x00640000210c783b */ /* 0x000ee20000004200 */
[----:B------:R-:W4:Y:S01]  /*afe0*/  MUFU.EX2 R32, R32 ;  /* 0x0000002000207308 */ /* 0x000f220000000800 */
[-CC-:B------:R-:W-:Y:S01]  /*aff0*/  FFMA.FTZ R130, R130, R98.reuse, -R105.reuse ;  /* 0x0000006282827223 */ /* 0x180fe20000010869 */
[-C--:B------:R-:W-:Y:S01]  /*b000*/  FFMA.FTZ R125, R142, R98.reuse, -R105 ;  /* 0x000000628e7d7223 */ /* 0x080fe20000010869 */
[----:B------:R-:W5:Y:S01]  /*b010*/  LDSM.16.MT88.4 R76, [R34+0x6000] ;  /* 0x00600000224c783b */ /* 0x000f620000004200 */
[----:B------:R-:W-:Y:S01]  /*b020*/  MUFU.EX2 R121, R121 ;  /* 0x0000007900797308 */ /* 0x000fe20000000800 */
[-CC-:B------:R-:W-:Y:S01]  /*b030*/  FFMA.FTZ R123, R128, R98.reuse, -R99.reuse ;  /* 0x00000062807b7223 */ /* 0x180fe20000010863 */
[----:B--2---:R-:W-:Y:S01]  /*b040*/  F2FP.BF16.F32.PACK_AB R48, R100, R103 ;  /* 0x000000676430723e */ /* 0x004fe200000010ff */
[----:B------:R-:W-:Y:S01]  /*b050*/  LDSM.16.MT88.4 R52, [R33+0x7000] ;  /* 0x007000002134783b */ /* 0x000fe20000004200 */
[----:B------:R-:W2:Y:S01]  /*b060*/  MUFU.EX2 R120, R120 ;  /* 0x0000007800787308 */ /* 0x000ea20000000800 */
[-C--:B------:R-:W-:Y:S01]  /*b070*/  FFMA.FTZ R136, R136, R98.reuse, -R99 ;  /* 0x0000006288887223 */ /* 0x080fe20000010863 */
[-C--:B------:R-:W-:Y:S01]  /*b080*/  FFMA.FTZ R93, R93, R98.reuse, -R105 ;  /* 0x000000625d5d7223 */ /* 0x080fe20000010869 */
[----:B------:R-:W-:Y:S01]  /*b090*/  LDSM.16.MT88.4 R16, [R33+0x7400] ;  /* 0x007400002110783b */ /* 0x000fe20000004200 */
[----:B------:R-:W-:Y:S01]  /*b0a0*/  MUFU.EX2 R102, R102 ;  /* 0x0000006600667308 */ /* 0x000fe20000000800 */
[----:B------:R-:W-:Y:S01]  /*b0b0*/  FFMA.FTZ R97, R97, R98, -R99 ;  /* 0x0000006261617223 */ /* 0x000fe20000010863 */
[----:B----4-:R-:W-:Y:S01]  /*b0c0*/  F2FP.BF16.F32.PACK_AB R50, R32, R101 ;  /* 0x000000652032723e */ /* 0x010fe200000010ff */
[----:B------:R-:W-:Y:S01]  /*b0d0*/  FADD.FTZ R100, R103, R100 ;  /* 0x0000006467647221 */ /* 0x000fe20000010000 */
[----:B------:R-:W4:Y:S03]  /*b0e0*/  MUFU.EX2 R31, R31 ;  /* 0x0000001f001f7308 */ /* 0x000f260000000800 */
[----:B------:R-:W-:Y:S01]  /*b0f0*/  FADD.FTZ R101, R101, R100 ;  /* 0x0000006465657221 */ /* 0x000fe20000010000 */
[----:B------:R-:W-:Y:S01]  /*b100*/  MUFU.EX2 R30, R30 ;  /* 0x0000001e001e7308 */ /* 0x000fe20000000800 */
[----:B--2---:R-:W-:Y:S01]  /*b110*/  F2FP.BF16.F32.PACK_AB R49, R120, R121 ;  /* 0x000000797831723e */ /* 0x004fe200000010ff */
[----:B------:R-:W-:-:S02]  /*b120*/  FADD.FTZ R121, R121, R120 ;  /* 0x0000007879797221 */ /* 0x000fc40000010000 */
[----:B------:R-:W2:Y:S01]  /*b130*/  MUFU.EX2 R29, R29 ;  /* 0x0000001d001d7308 */ /* 0x000ea20000000800 */
[----:B------:R-:W-:-:S03]  /*b140*/  FADD.FTZ R101, R32, R101 ;  /* 0x0000006520657221 */ /* 0x000fc60000010000 */
[----:B------:R-:W-:Y:S01]  /*b150*/  MUFU.EX2 R22, R22 ;  /* 0x0000001600167308 */ /* 0x000fe20000000800 */
[C---:B----4-:R-:W-:Y:S01]  /*b160*/  F2FP.BF16.F32.PACK_AB R51, R31.reuse, R102 ;  /* 0x000000661f33723e */ /* 0x050fe200000010ff */
[----:B------:R-:W-:Y:S02]  /*b170*/  FADD.FTZ R102, R102, R121 ;  /* 0x0000007966667221 */ /* 0x000fe40000010000 */
[----:B------:R-:W4:Y:S02]  /*b180*/  MUFU.EX2 R21, R21 ;  /* 0x0000001500157308 */ /* 0x000f240000000800 */
[----:B------:R-:W-:Y:S02]  /*b190*/  FADD.FTZ R31, R31, R102 ;  /* 0x000000661f1f7221 */ /* 0x000fe40000010000 */
        /* <DEDUP_REMOVED lines=13> */
[C---:B------:R-:W-:Y:S01]  /*b270*/  HMMA.16816.F32.BF16 R72, R48.reuse, R68, RZ ;  /* 0x000000443048723c */ /* 0x040fe200000418ff */
[C---:B--2---:R-:W-:Y:S01]  /*b280*/  F2FP.BF16.F32.PACK_AB R5, R23.reuse, R28 ;  /* 0x0000001c1705723e */ /* 0x044fe200000010ff */
[----:B------:R-:W-:Y:S01]  /*b290*/  FADD.FTZ R28, R28, R31 ;  /* 0x0000001f1c1c7221 */ /* 0x000fe20000010000 */
[----:B------:R-:W2:Y:S03]  /*b2a0*/  MUFU.EX2 R125, R125 ;  /* 0x0000007d007d7308 */ /* 0x000ea60000000800 */
[----:B------:R-:W-:Y:S01]  /*b2b0*/  FADD.FTZ R23, R23, R28 ;  /* 0x0000001c17177221 */ /* 0x000fe20000010000 */
[----:B------:R-:W-:Y:S01]  /*b2c0*/  MUFU.EX2 R128, R136 ;  /* 0x0000008800807308 */ /* 0x000fe20000000800 */
[----:B------:R-:W-:Y:S01]  /*b2d0*/  HMMA.16816.F32.BF16 R68, R48, R70, RZ ;  /* 0x000000463044723c */ /* 0x000fe200000418ff */
[C---:B----4-:R-:W-:Y:S01]  /*b2e0*/  F2FP.BF16.F32.PACK_AB R7, R3.reuse, R20 ;  /* 0x000000140307723e */ /* 0x050fe200000010ff */
[----:B------:R-:W-:Y:S01]  /*b2f0*/  FADD.FTZ R20, R20, R23 ;  /* 0x0000001714147221 */ /* 0x000fe20000010000 */
[----:B------:R-:W4:Y:S03]  /*b300*/  MUFU.EX2 R123, R123 ;  /* 0x0000007b007b7308 */ /* 0x000f260000000800 */
[----:B------:R-:W-:Y:S01]  /*b310*/  FADD.FTZ R3, R3, R20 ;  /* 0x0000001403037221 */ /* 0x000fe20000010000 */
[----:B------:R-:W-:Y:S01]  /*b320*/  MUFU.EX2 R93, R93 ;  /* 0x0000005d005d7308 */ /* 0x000fe20000000800 */
[C---:B-1----:R-:W-:Y:S08]  /*b330*/  HMMA.16816.F32.BF16 R64, R4.reuse, R8, R64 ;  /* 0x000000080440723c */ /* 0x042ff00000041840 */
[C---:B------:R-:W-:Y:S01]  /*b340*/  HMMA.16816.F32.BF16 R60, R4.reuse, R10, R60 ;  /* 0x0000000a043c723c */ /* 0x040fe2000004183c */
[----:B------:R-:W1:Y:S07]  /*b350*/  LDSM.16.MT88.4 R8, [R34+0x8400] ;  /* 0x008400002208783b */ /* 0x000e6e0000004200 */
[C---:B---3--:R-:W-:Y:S08]  /*b360*/  HMMA.16816.F32.BF16 R72, R4.reuse, R12, R72 ;  /* 0x0000000c0448723c */ /* 0x048ff00000041848 */
[----:B------:R-:W-:Y:S01]  /*b370*/  HMMA.16816.F32.BF16 R68, R4, R14, R68 ;  /* 0x0000000e0444723c */ /* 0x000fe20000041844 */
[----:B------:R-:W3:Y:S07]  /*b380*/  LDSM.16.MT88.4 R12, [R33+0x8000] ;  /* 0x00800000210c783b */ /* 0x000eee0000004200 */
[C---:B------:R-:W-:Y:S08]  /*b390*/  HMMA.16816.F32.BF16 R36, R48.reuse, R40, RZ ;  /* 0x000000283024723c */ /* 0x040ff000000418ff */
[C---:B------:R-:W-:Y:S08]  /*b3a0*/  HMMA.16816.F32.BF16 R40, R48.reuse, R42, RZ ;  /* 0x0000002a3028723c */ /* 0x040ff000000418ff */
[----:B-----5:R-:W-:Y:S08]  /*b3b0*/  HMMA.16816.F32.BF16 R80, R48, R76, RZ ;  /* 0x0000004c3050723c */ /* 0x020ff000000418ff */
[C---:B-1----:R-:W-:Y:S08]  /*b3c0*/  HMMA.16816.F32.BF16 R36, R4.reuse, R8, R36 ;  /* 0x000000080424723c */ /* 0x042ff00000041824 */
[----:B------:R-:W-:Y:S01]  /*b3d0*/  HMMA.16816.F32.BF16 R40, R4, R10, R40 ;  /* 0x0000000a0428723c */ /* 0x000fe20000041828 */
[----:B------:R-:W1:Y:S07]  /*b3e0*/  LDSM.16.MT88.4 R8, [R33+0x8400] ;  /* 0x008400002108783b */ /* 0x000e6e0000004200 */
[C---:B------:R-:W-:Y:S08]  /*b3f0*/  HMMA.16816.F32.BF16 R56, R48.reuse, R52, RZ ;  /* 0x000000343038723c */ /* 0x040ff000000418ff */
[C---:B------:R-:W-:Y:S08]  /*b400*/  HMMA.16816.F32.BF16 R76, R48.reuse, R78, RZ ;  /* 0x0000004e304c723c */ /* 0x040ff000000418ff */
[C---:B------:R-:W-:Y:S08]  /*b410*/  HMMA.16816.F32.BF16 R52, R48.reuse, R54, RZ ;  /* 0x000000363034723c */ /* 0x040ff000000418ff */
[C---:B---3--:R-:W-:Y:S08]  /*b420*/  HMMA.16816.F32.BF16 R44, R48.reuse, R12, RZ ;  /* 0x0000000c302c723c */ /* 0x048ff000000418ff */
[----:B------:R-:W-:Y:S01]  /*b430*/  HMMA.16816.F32.BF16 R48, R48, R14, RZ ;  /* 0x0000000e3030723c */ /* 0x000fe200000418ff */
[----:B------:R-:W-:Y:S07]  /*b440*/  LDSM.16.MT88.4 R12, [R34+0x7c00] ;  /* 0x007c0000220c783b */ /* 0x000fee0000004200 */
[----:B------:R-:W-:Y:S05]  /*b450*/  HMMA.16816.F32.BF16 R80, R4, R24, R80 ;  /* 0x000000180450723c */ /* 0x000fea0000041850 */
[-CC-:B------:R-:W-:Y:S01]  /*b460*/  FFMA.FTZ R25, R134, R98.reuse, -R99.reuse ;  /* 0x0000006286197223 */ /* 0x180fe20000010863 */
[----:B------:R-:W-:-:S05]  /*b470*/  FFMA.FTZ R24, R132, R98, -R99 ;  /* 0x0000006284187223 */ /* 0x000fca0000010863 */
[----:B------:R-:W-:Y:S01]  /*b480*/  MUFU.EX2 R25, R25 ;  /* 0x0000001900197308 */ /* 0x000fe20000000800 */
[C---:B-1----:R-:W-:Y:S03]  /*b490*/  HMMA.16816.F32.BF16 R44, R4.reuse, R8, R44 ;  /* 0x00000008042c723c */ /* 0x042fe6000004182c */
[----:B------:R-:W1:Y:S05]  /*b4a0*/  MUFU.EX2 R24, R24 ;  /* 0x0000001800187308 */ /* 0x000e6a0000000800 */
[C---:B------:R-:W-:Y:S01]  /*b4b0*/  HMMA.16816.F32.BF16 R48, R4.reuse, R10, R48 ;  /* 0x0000000a0430723c */ /* 0x040fe20000041830 */
[----:B------:R-:W3:Y:S07]  /*b4c0*/  LDSM.16.MT88.4 R8, [R34+0x6800] ;  /* 0x006800002208783b */ /* 0x000eee0000004200 */
[----:B------:R-:W-:Y:S03]  /*b4d0*/  HMMA.16816.F32.BF16 R76, R4, R26, R76 ;  /* 0x0000001a044c723c */ /* 0x000fe6000004184c */
[-CC-:B------:R-:W-:Y:S01]  /*b4e0*/  FFMA.FTZ R27, R140, R98.reuse, -R105.reuse ;  /* 0x000000628c1b7223 */ /* 0x180fe20000010869 */
[----:B------:R-:W-:-:S05]  /*b4f0*/  FFMA.FTZ R26, R138, R98, -R105 ;  /* 0x000000628a1a7223 */ /* 0x000fca0000010869 */
[----:B------:R-:W-:Y:S01]  /*b500*/  MUFU.EX2 R27, R27 ;  /* 0x0000001b001b7308 */ /* 0x000fe20000000800 */
[C---:B------:R-:W-:Y:S03]  /*b510*/  HMMA.16816.F32.BF16 R56, R4.reuse, R16, R56 ;  /* 0x000000100438723c */ /* 0x040fe60000041838 */
[----:B------:R-:W5:Y:S05]  /*b520*/  MUFU.EX2 R26, R26 ;  /* 0x0000001a001a7308 */ /* 0x000f6a0000000800 */
[----:B------:R-:W-:Y:S03]  /*b530*/  HMMA.16816.F32.BF16 R52, R4, R18, R52 ;  /* 0x000000120434723c */ /* 0x000fe60000041834 */
[----:B--2---:R-:W-:Y:S01]  /*b540*/  F2FP.BF16.F32.PACK_AB R4, R125, R130 ;  /* 0x000000827d04723e */ /* 0x004fe200000010ff */
[----:B------:R-:W-:Y:S01]  /*b550*/  LDSM.16.MT88.4 R16, [R34+0x6c00] ;  /* 0x006c00002210783b */ /* 0x000fe20000004200 */
[----:B----4-:R-:W-:-:S02]  /*b560*/  F2FP.BF16.F32.PACK_AB R5, R123, R128 ;  /* 0x000000807b05723e */ /* 0x010fc400000010ff */
[----:B-1----:R-:W-:Y:S02]  /*b570*/  F2FP.BF16.F32.PACK_AB R7, R24, R25 ;  /* 0x000000191807723e */ /* 0x002fe400000010ff */
[----:B-----5:R-:W-:-:S07]  /*b580*/  F2FP.BF16.F32.PACK_AB R6, R26, R27 ;  /* 0x0000001b1a06723e */ /* 0x020fce00000010ff */
[C---:B---3--:R-:W-:Y:S08]  /*b590*/  HMMA.16816.F32.BF16 R80, R4.reuse, R8, R80 ;  /* 0x000000080450723c */ /* 0x048ff00000041850 */
        /* <DEDUP_REMOVED lines=14> */
[----:B-1----:R-:W-:Y:S03]  /*b680*/  HMMA.16816.F32.BF16 R44, R4, R8, R44 ;  /* 0x00000008042c723c */ /* 0x002fe6000004182c */
[----:B------:R-:W-:-:S02]  /*b690*/  FFMA.FTZ R8, R96, R98, -R99 ;  /* 0x0000006260087223 */ /* 0x000fc40000010863 */
[----:B------:R-:W-:Y:S03]  /*b6a0*/  MUFU.EX2 R96, R97 ;  /* 0x0000006100607308 */ /* 0x000fe60000000800 */
[----:B------:R-:W-:Y:S03]  /*b6b0*/  HMMA.16816.F32.BF16 R48, R4, R10, R48 ;  /* 0x0000000a0430723c */ /* 0x000fe60000041830 */
[-CC-:B------:R-:W-:Y:S01]  /*b6c0*/  FFMA.FTZ R4, R124, R98.reuse, -R105.reuse ;  /* 0x000000627c047223 */ /* 0x180fe20000010869 */
[-C--:B------:R-:W-:Y:S01]  /*b6d0*/  FFMA.FTZ R124, R35, R98.reuse, -R105 ;  /* 0x00000062237c7223 */ /* 0x080fe20000010869 */
[-C--:B------:R-:W-:Y:S01]  /*b6e0*/  FFMA.FTZ R35, R89, R98.reuse, -R99 ;  /* 0x0000006259237223 */ /* 0x080fe20000010863 */
[-C--:B------:R-:W-:Y:S01]  /*b6f0*/  FFMA.FTZ R5, R90, R98.reuse, -R105 ;  /* 0x000000625a057223 */ /* 0x080fe20000010869 */
[----:B------:R1:W-:Y:S01]  /*b700*/  MUFU.EX2 R89, R8 ;  /* 0x0000000800597308 */ /* 0x0003e20000000800 */
[----:B------:R-:W-:-:S03]  /*b710*/  FFMA.FTZ R90, R91, R98, -R99 ;  /* 0x000000625b5a7223 */ /* 0x000fc60000010863 */
[----:B------:R-:W2:Y:S04]  /*b720*/  MUFU.EX2 R98, R4 ;  /* 0x0000000400627308 */ /* 0x000ea80000000800 */
[----:B------:R3:W-:Y:S04]  /*b730*/  MUFU.EX2 R91, R5 ;  /* 0x00000005005b7308 */ /* 0x0007e80000000800 */
[----:B------:R-:W4:Y:S01]  /*b740*/  MUFU.EX2 R124, R124 ;  /* 0x0000007c007c7308 */ /* 0x000f220000000800 */
[----:B-1----:R-:W1:Y:S03]  /*b750*/  LDSM.16.MT88.4 R8, [R34+0x8c00] ;  /* 0x008c00002208783b */ /* 0x002e660000004200 */
[----:B------:R-:W-:Y:S01]  /*b760*/  MUFU.EX2 R90, R90 ;  /* 0x0000005a005a7308 */ /* 0x000fe20000000800 */
[----:B--2---:R-:W-:-:S03]  /*b770*/  F2FP.BF16.F32.PACK_AB R4, R93, R98 ;  /* 0x000000625d04723e */ /* 0x004fc600000010ff */
[----:B------:R-:W2:Y:S01]  /*b780*/  MUFU.EX2 R35, R35 ;  /* 0x0000002300237308 */ /* 0x000ea20000000800 */
[----:B---3--:R-:W-:Y:S02]  /*b790*/  F2FP.BF16.F32.PACK_AB R5, R89, R96 ;  /* 0x000000605905723e */ /* 0x008fe400000010ff */
[----:B----4-:R-:W-:Y:S02]  /*b7a0*/  F2FP.BF16.F32.PACK_AB R6, R124, R91 ;  /* 0x0000005b7c06723e */ /* 0x010fe400000010ff */
[----:B--2---:R-:W-:-:S07]  /*b7b0*/  F2FP.BF16.F32.PACK_AB R7, R35, R90 ;  /* 0x0000005a2307723e */ /* 0x004fce00000010ff */
        /* <DEDUP_REMOVED lines=40> */
.L_x_9059:
        /* <DEDUP_REMOVED lines=80> */
.L_x_9054:
[----:B------:R-:W-:Y:S05]  /*bf40*/  BSYNC.RECONVERGENT B0 ;  /* 0x0000000000007941 */ /* 0x000fea0003800200 */
.L_x_9053:
[----:B------:R-:W1:Y:S01]  /*bf50*/  S2UR UR7, SR_CgaCtaId ;  /* 0x00000000000779c3 */ /* 0x000e620000008800 */
[C---:B------:R-:W-:Y:S01]  /*bf60*/  SHF.L.U32 R6, R94.reuse, 0x3, RZ ;  /* 0x000000035e067819 */ /* 0x040fe200000006ff */
[----:B------:R-:W-:Y:S01]  /*bf70*/  UMOV UR8, 0x400 ;  /* 0x0000040000087882 */ /* 0x000fe20000000000 */
[----:B------:R-:W-:Y:S01]  /*bf80*/  LOP3.LUT R7, R94, 0x18, RZ, 0xc0, !PT ;  /* 0x000000185e077812 */ /* 0x000fe200078ec0ff */
[----:B------:R-:W-:Y:S01]  /*bf90*/  BSSY.RECONVERGENT B1, `(.L_x_9055) ;  /* 0x0000113000017945 */ /* 0x000fe20003800200 */
[----:B------:R-:W-:Y:S02]  /*bfa0*/  IADD3 R28, P0, PT, R118, R121, RZ ;  /* 0x00000079761c7210 */ /* 0x000fe40007f1e0ff */
[--C-:B------:R-:W-:Y:S02]  /*bfb0*/  LOP3.LUT R7, R7, 0xc0, R6.reuse, 0xf8, !PT ;  /* 0x000000c007077812 */ /* 0x100fe400078ef806 */
[----:B------:R-:W-:Y:S02]  /*bfc0*/  IADD3.X R29, PT, PT, R119, R123, RZ, P0, !PT ;  /* 0x0000007b771d7210 */ /* 0x000fe400007fe4ff */
[----:B------:R-:W-:Y:S02]  /*bfd0*/  LOP3.LUT R7, R7, 0x18, R6, 0x78, !PT ;  /* 0x0000001807077812 */ /* 0x000fe400078e7806 */
[----:B------:R-:W-:Y:S02]  /*bfe0*/  SHF.R.U32.HI R95, RZ, 0x1, R94 ;  /* 0x00000001ff5f7819 */ /* 0x000fe4000001165e */
[----:B------:R-:W-:Y:S02]  /*bff0*/  LOP3.LUT R7, R7, 0x1f20, R6, 0xf8, !PT ;  /* 0x00001f2007077812 */ /* 0x000fe400078ef806 */
[C---:B------:R-:W-:Y:S02]  /*c000*/  SHF.L.U32 R104, R94.reuse, 0x4, RZ ;  /* 0x000000045e687819 */ /* 0x040fe400000006ff */
[C---:B------:R-:W-:Y:S02]  /*c010*/  SHF.L.U32 R105, R94.reuse, 0x5, RZ ;  /* 0x000000055e697819 */ /* 0x040fe400000006ff */
[C---:B------:R-:W-:Y:S02]  /*c020*/  LOP3.LUT R2, R94.reuse, 0x8, RZ, 0xc0, !PT ;  /* 0x000000085e027812 */ /* 0x040fe400078ec0ff */
[----:B------:R-:W-:Y:S01]  /*c030*/  LOP3.LUT R0, R95, 0x8, RZ, 0xc0, !PT ;  /* 0x000000085f007812 */ /* 0x000fe200078ec0ff */
[----:B-1----:R-:W-:Y:S01]  /*c040*/  ULEA UR6, UR7, UR8, 0x18 ;  /* 0x0000000807067291 */ /* 0x002fe2000f8ec0ff */
[----:B------:R-:W-:Y:S02]  /*c050*/  SHF.L.U32 R92, R94, 0x2, RZ ;  /* 0x000000025e5c7819 */ /* 0x000fe400000006ff */
[C---:B------:R-:W-:Y:S02]  /*c060*/  LOP3.LUT R4, R104.reuse, 0x100, RZ, 0xc0, !PT ;  /* 0x0000010068047812 */ /* 0x040fe400078ec0ff */
[----:B------:R-:W-:Y:S02]  /*c070*/  LOP3.LUT R104, R104, 0x3e00, RZ, 0xc0, !PT ;  /* 0x00003e0068687812 */ /* 0x000fe400078ec0ff */
[----:B------:R-:W-:Y:S02]  /*c080*/  LEA R127, R7, UR6, 0x1 ;  /* 0x00000006077f7c11 */ /* 0x000fe4000f8e08ff */
[--C-:B------:R-:W-:Y:S02]  /*c090*/  LOP3.LUT R3, R2, 0xc0, R105.reuse, 0xf8, !PT ;  /* 0x000000c002037812 */ /* 0x100fe400078ef869 */
[----:B------:R-:W-:Y:S01]  /*c0a0*/  LOP3.LUT R2, R92, 0x18, RZ, 0xc0, !PT ;  /* 0x000000185c027812 */ /* 0x000fe200078ec0ff */
[----:B------:R-:W-:Y:S01]  /*c0b0*/  @!PT LDS RZ, [RZ] ;  /* 0x00000000fffff984 */ /* 0x000fe20000000800 */
[----:B------:R-:W-:Y:S01]  /*c0c0*/  @!PT LDS RZ, [RZ] ;  /* 0x00000000fffff984 */ /* 0x000fe20000000800 */
[----:B------:R-:W-:Y:S01]  /*c0d0*/  @!PT LDS RZ, [RZ] ;  /* 0x00000000fffff984 */ /* 0x000fe20000000800 */
[----:B------:R-:W-:Y:S01]  /*c0e0*/  LDGSTS.E.BYPASS.LTC128B.128 [R127+0x6000], desc[UR4][R118.64] ;  /* 0x06000000767f7fae */ /* 0x000fe2000b981a04 */
[--C-:B------:R-:W-:Y:S02]  /*c0f0*/  LOP3.LUT R5, R0, 0xc0, R105.reuse, 0xf8, !PT ;  /* 0x000000c000057812 */ /* 0x100fe400078ef869 */
[--C-:B------:R-:W-:Y:S02]  /*c100*/  LOP3.LUT R0, R104, 0x20, R105.reuse, 0xf8, !PT ;  /* 0x0000002068007812 */ /* 0x100fe400078ef869 */
[----:B------:R-:W-:Y:S02]  /*c110*/  LOP3.LUT R90, R5, R2, RZ, 0x3c, !PT ;  /* 0x00000002055a7212 */ /* 0x000fe400078e3cff */
[--C-:B------:R-:W-:Y:S01]  /*c120*/  LOP3.LUT R5, R0, 0x100, R105.reuse, 0xf8, !PT ;  /* 0x0000010000057812 */ /* 0x100fe200078ef869 */
[----:B------:R-:W-:Y:S01]  /*c130*/  LDGSTS.E.BYPASS.LTC128B.128 [R127+0x7000], desc[UR4][R118.64+0x40] ;  /* 0x07000040767f7fae */ /* 0x000fe2000b981a04 */
[----:B------:R-:W-:Y:S02]  /*c140*/  LOP3.LUT R4, R4, 0x20, R105, 0xf8, !PT ;  /* 0x0000002004047812 */ /* 0x000fe400078ef869 */
[----:B------:R-:W-:Y:S02]  /*c150*/  LOP3.LUT R5, R5, R90, RZ, 0xfc, !PT ;  /* 0x0000005a05057212 */ /* 0x000fe400078efcff */
[----:B------:R-:W-:Y:S02]  /*c160*/  LOP3.LUT R2, R4, R3, R2, 0xf6, !PT ;  /* 0x0000000304027212 */ /* 0x000fe400078ef602 */
[----:B------:R-:W-:Y:S01]  /*c170*/  LEA R86, R5, UR6, 0x1 ;  /* 0x0000000605567c11 */ /* 0x000fe2000f8e08ff */
[----:B------:R-:W-:Y:S01]  /*c180*/  LDGSTS.E.BYPASS.LTC128B.128 [R127+0x8000], desc[UR4][R118.64+0x80] ;  /* 0x08000080767f7fae */ /* 0x000fe2000b981a04 */
[----:B------:R-:W-:Y:S02]  /*c190*/  LEA R2, R2, UR6, 0x1 ;  /* 0x0000000602027c11 */ /* 0x000fe4000f8e08ff */
[----:B------:R-:W-:Y:S02]  /*c1a0*/  MOV R87, 0x20 ;  /* 0x0000002000577802 */ /* 0x000fe40000000f00 */
[----:B------:R-:W-:Y:S02]  /*c1b0*/  LOP3.LUT P0, RZ, R94, 0x4, RZ, 0xc0, !PT ;  /* 0x000000045eff7812 */ /* 0x000fe4000780c0ff */
[----:B------:R-:W-:Y:S01]  /*c1c0*/  ISETP.NE.AND P2, PT, R120, RZ, PT ;  /* 0x000000ff7800720c */ /* 0x000fe20003f45270 */
[----:B------:R-:W-:Y:S01]  /*c1d0*/  LDGSTS.E.BYPASS.LTC128B.128 [R127+0x6800], desc[UR4][R28.64] ;  /* 0x068000001c7f7fae */ /* 0x000fe2000b981a04 */
[----:B------:R-:W-:Y:S04]  /*c1e0*/  SEL R87, R87, 0xffffffe0, !P0 ;  /* 0xffffffe057577807 */ /* 0x000fe80004000000 */
[-C--:B------:R-:W-:Y:S02]  /*c1f0*/  IADD3 R3, PT, PT, R86, R87.reuse, RZ ;  /* 0x0000005756037210 */ /* 0x080fe40007ffe0ff */
[----:B------:R-:W-:Y:S01]  /*c200*/  IADD3 R0, PT, PT, R2, R87, RZ ;  /* 0x0000005702007210 */ /* 0x000fe20007ffe0ff */
[----:B------:R-:W-:Y:S08]  /*c210*/  LDGSTS.E.BYPASS.LTC128B.128 [R127+0x7800], desc[UR4][R28.64+0x40] ;  /* 0x078000401c7f7fae */ /* 0x000ff0000b981a04 */
[----:B------:R1:W-:Y:S08]  /*c220*/  LDGSTS.E.BYPASS.LTC128B.128 [R127+0x8800], desc[UR4][R28.64+0x80] ;  /* 0x088000801c7f7fae */ /* 0x0003f0000b981a04 */
[----:B------:R-:W-:Y:S08]  /*c230*/  LDSM.16.M88.4 R32, [R86] ;  /* 0x000000005620783b */ /* 0x000ff00000000200 */
[----:B------:R-:W2:Y:S08]  /*c240*/  LDSM.16.M88.4 R8, [R2+0x3000] ;  /* 0x003000000208783b */ /* 0x000eb00000000200 */
[----:B------:R-:W3:Y:S08]  /*c250*/  LDSM.16.M88.4 R16, [R2+0x3400] ;  /* 0x003400000210783b */ /* 0x000ef00000000200 */
[----:B------:R-:W4:Y:S08]  /*c260*/  LDSM.16.M88.4 R24, [R2+0x3800] ;  /* 0x003800000218783b */ /* 0x000f300000000200 */
[----:B------:R-:W0:Y:S08]  /*c270*/  LDGDEPBAR ;  /* 0x00000000000079af */ /* 0x000e300000000000 */
[----:B------:R-:W1:Y:S08]  /*c280*/  LDSM.16.M88.4 R96, [R2+0x3c00] ;  /* 0x003c00000260783b */ /* 0x000e700000000200 */
[----:B------:R-:W-:Y:S01]  /*c290*/  LDSM.16.M88.4 R100, [R3] ;  /* 0x000000000364783b */ /* 0x000fe20000000200 */
[C---:B--2---:R-:W-:Y:S07]  /*c2a0*/  HMMA.16816.F32.BF16 R4, R32.reuse, R8, RZ ;  /* 0x000000082004723c */ /* 0x044fee00000418ff */
[----:B------:R-:W2:Y:S01]  /*c2b0*/  LD.E R141, desc[UR4][R84.64+0x18c] ;  /* 0x00018c04548d7980 */ /* 0x000ea2000c101900 */
        /* <DEDUP_REMOVED lines=63> */
[-C--:B--2---:R-:W-:Y:S01]  /*c6b0*/  FMUL.FTZ R148, R4, R141.reuse ;  /* 0x0000008d04947220 */ /* 0x084fe20000410000 */
[-C--:B------:R-:W-:Y:S01]  /*c6c0*/  FMUL.FTZ R146, R5, R141.reuse ;  /* 0x0000008d05927220 */ /* 0x080fe20000410000 */
[-C--:B------:R-:W-:Y:S01]  /*c6d0*/  FMUL.FTZ R151, R6, R141.reuse ;  /* 0x0000008d06977220 */ /* 0x080fe20000410000 */
[-C--:B------:R-:W-:Y:S02]  /*c6e0*/  FMUL.FTZ R2, R7, R141.reuse ;  /* 0x0000008d07027220 */ /* 0x080fe40000410000 */
[----:B------:R-:W2:Y:S01]  /*c6f0*/  LDSM.16.M88.4 R4, [R0+0x5800] ;  /* 0x005800000004783b */ /* 0x000ea20000000200 */
[----:B------:R-:W3:Y:S02]  /*c700*/  MUFU.TANH R148, R148 ;  /* 0x0000009400947308 */ /* 0x000ee40000002400 */
[-C--:B------:R-:W-:Y:S01]  /*c710*/  FMUL.FTZ R8, R8, R141.reuse ;  /* 0x0000008d08087220 */ /* 0x080fe20000410000 */
[-C--:B------:R-:W-:Y:S01]  /*c720*/  FMUL.FTZ R9, R9, R141.reuse ;  /* 0x0000008d09097220 */ /* 0x080fe20000410000 */
[-C--:B------:R-:W-:Y:S01]  /*c730*/  FMUL.FTZ R10, R10, R141.reuse ;  /* 0x0000008d0a0a7220 */ /* 0x080fe20000410000 */
[-C--:B------:R-:W-:Y:S05]  /*c740*/  FMUL.FTZ R11, R11, R141.reuse ;  /* 0x0000008d0b0b7220 */ /* 0x080fea0000410000 */
[----:B------:R-:W4:Y:S10]  /*c750*/  MUFU.TANH R152, R8 ;  /* 0x0000000800987308 */ /* 0x000f340000002400 */
[----:B------:R-:W2:Y:S10]  /*c760*/  MUFU.TANH R155, R10 ;  /* 0x0000000a009b7308 */ /* 0x000eb40000002400 */
[----:B------:R-:W2:Y:S01]  /*c770*/  MUFU.TANH R153, R11 ;  /* 0x0000000b00997308 */ /* 0x000ea20000002400 */
[C---:B-1----:R-:W-:Y:S09]  /*c780*/  HMMA.16816.F32.BF16 R12, R96.reuse, R100, R12 ;  /* 0x00000064600c723c */ /* 0x042ff2000004180c */
[----:B------:R-:W1:Y:S01]  /*c790*/  MUFU.TANH R146, R146 ;  /* 0x0000009200927308 */ /* 0x000e620000002400 */
[C---:B------:R-:W-:Y:S09]  /*c7a0*/  HMMA.16816.F32.BF16 R16, R96.reuse, R102, R16 ;  /* 0x000000666010723c */ /* 0x040ff20000041810 */
[----:B------:R5:W1:Y:S01]  /*c7b0*/  MUFU.TANH R102, R9 ;  /* 0x0000000900667308 */ /* 0x000a620000002400 */
[C---:B--2---:R-:W-:Y:S03]  /*c7c0*/  HMMA.16816.F32.BF16 R20, R96.reuse, R4, R20 ;  /* 0x000000046014723c */ /* 0x044fe60000041814 */
[-C--:B------:R-:W-:Y:S01]  /*c7d0*/  FMUL.FTZ R12, R12, R141.reuse ;  /* 0x0000008d0c0c7220 */ /* 0x080fe20000410000 */
[-C--:B------:R-:W-:Y:S01]  /*c7e0*/  FMUL.FTZ R13, R13, R141.reuse ;  /* 0x0000008d0d0d7220 */ /* 0x080fe20000410000 */
[-C--:B------:R-:W-:Y:S01]  /*c7f0*/  FMUL.FTZ R14, R14, R141.reuse ;  /* 0x0000008d0e0e7220 */ /* 0x080fe20000410000 */
[-C--:B------:R-:W-:Y:S03]  /*c800*/  FMUL.FTZ R15, R15, R141.reuse ;  /* 0x0000008d0f0f7220 */ /* 0x080fe60000410000 */
[----:B------:R-:W2:Y:S01]  /*c810*/  MUFU.TANH R151, R151 ;  /* 0x0000009700977308 */ /* 0x000ea20000002400 */
[C---:B------:R-:W-:Y:S03]  /*c820*/  HMMA.16816.F32.BF16 R24, R96.reuse, R6, R24 ;  /* 0x000000066018723c */ /* 0x040fe60000041818 */
[-C--:B------:R-:W-:Y:S01]  /*c830*/  FMUL.FTZ R16, R16, R141.reuse ;  /* 0x0000008d10107220 */ /* 0x080fe20000410000 */
[-C--:B------:R-:W-:Y:S01]  /*c840*/  FMUL.FTZ R17, R17, R141.reuse ;  /* 0x0000008d11117220 */ /* 0x080fe20000410000 */
[-C--:B------:R-:W-:Y:S01]  /*c850*/  FMUL.FTZ R18, R18, R141.reuse ;  /* 0x0000008d12127220 */ /* 0x080fe20000410000 */
[-C--:B------:R-:W-:Y:S03]  /*c860*/  FMUL.FTZ R19, R19, R141.reuse ;  /* 0x0000008d13137220 */ /* 0x080fe60000410000 */
[----:B------:R1:W1:Y:S01]  /*c870*/  MUFU.TANH R101, R2 ;  /* 0x0000000200657308 */ /* 0x0002620000002400 */
[----:B-----5:R-:W5:Y:S01]  /*c880*/  LDSM.16.M88.4 R8, [R0+0x5c00] ;  /* 0x005c00000008783b */ /* 0x020f620000000200 */
[----:B------:R-:W-:Y:S04]  /*c890*/  DEPBAR.LE SB0, 0x0 ;  /* 0x000080000000791a */ /* 0x000fe80000000000 */
[-C--:B------:R-:W-:Y:S04]  /*c8a0*/  FMUL.FTZ R20, R20, R141.reuse ;  /* 0x0000008d14147220 */ /* 0x080fe80000410000 */
[----:B------:R1:W1:Y:S01]  /*c8b0*/  MUFU.TANH R144, R12 ;  /* 0x0000000c00907308 */ /* 0x0002620000002400 */
        /* <DEDUP_REMOVED lines=8> */
[----:B------:R-:W-:Y:S09]  /*c940*/  BAR.SYNC.DEFER_BLOCKING 0x0 ;  /* 0x0000000000007b1d */ /* 0x000ff20000010000 */
[----:B------:R1:W1:Y:S10]  /*c950*/  MUFU.TANH R143, R14 ;  /* 0x0000000e008f7308 */ /* 0x0002740000002400 */
[----:B------:R1:W1:Y:S10]  /*c960*/  MUFU.TANH R139, R15 ;  /* 0x0000000f008b7308 */ /* 0x0002740000002400 */
[----:B------:R1:W1:Y:S01]  /*c970*/  MUFU.TANH R150, R16 ;  /* 0x0000001000967308 */ /* 0x0002620000002400 */
[C---:B-----5:R-:W-:Y:S09]  /*c980*/  HMMA.16816.F32.BF16 R28, R96.reuse, R8, R28 ;  /* 0x00000008601c723c */ /* 0x060ff2000004181c */
        /* <DEDUP_REMOVED lines=41> */
[----:B-1----:R-:W-:Y:S02]  /*cc20*/  IABS R2, R7 ;  /* 0x0000000700027213 */ /* 0x002fe40000000000 */
        /* <DEDUP_REMOVED lines=60> */
.L_x_9058:
[----:B------:R-:W-:Y:S05]  /*cff0*/  BSYNC.RECONVERGENT B0 ;  /* 0x0000000000007941 */ /* 0x000fea0003800200 */
.L_x_9057:
[----:B------:R-:W-:Y:S01]  /*d000*/  @!PT LDS RZ, [RZ] ;  /* 0x00000000fffff984 */ /* 0x000fe20000000800 */
[----:B------:R-:W-:Y:S01]  /*d010*/  @!PT LDS RZ, [RZ] ;  /* 0x00000000fffff984 */ /* 0x000fe20000000800 */
[----:B------:R-:W-:Y:S01]  /*d020*/  @!PT LDS RZ, [RZ] ;  /* 0x00000000fffff984 */ /* 0x000fe20000000800 */
[----:B------:R2:W-:Y:S01]  /*d030*/  LDGSTS.E.BYPASS.LTC128B.128 [R127+0x3000], desc[UR4][R108.64] ;  /* 0x030000006c7f7fae */ /* 0x0005e2000b981a04 */
[C---:B-1----:R-:W-:Y:S03]  /*d040*/  LEA R2, P2, R106.reuse, R108, 0x1 ;  /* 0x0000006c6a027211 */ /* 0x042fe600078408ff */
[----:B------:R2:W-:Y:S01]  /*d050*/  LDGSTS.E.BYPASS.LTC128B.128 [R127+0x4000], desc[UR4][R108.64+0x40] ;  /* 0x040000406c7f7fae */ /* 0x0005e2000b981a04 */
[----:B------:R-:W-:Y:S03]  /*d060*/  LEA.HI.X R3, R106, R109, R107, 0x1, P2 ;  /* 0x0000006d6a037211 */ /* 0x000fe600010f0c6b */
[----:B------:R2:W-:Y:S04]  /*d070*/  LDGSTS.E.BYPASS.LTC128B.128 [R127+0x5000], desc[UR4][R108.64+0x80] ;  /* 0x050000806c7f7fae */ /* 0x0005e8000b981a04 */
[----:B------:R2:W-:Y:S04]  /*d080*/  LDGSTS.E.BYPASS.LTC128B.128 [R127+0x3800], desc[UR4][R2.64] ;  /* 0x03800000027f7fae */ /* 0x0005e8000b981a04 */
[----:B------:R2:W-:Y:S04]  /*d090*/  LDGSTS.E.BYPASS.LTC128B.128 [R127+0x4800], desc[UR4][R2.64+0x40] ;  /* 0x04800040027f7fae */ /* 0x0005e8000b981a04 */
[----:B------:R2:W-:Y:S04]  /*d0a0*/  LDGSTS.E.BYPASS.LTC128B.128 [R127+0x5800], desc[UR4][R2.64+0x80] ;  /* 0x05800080027f7fae */ /* 0x0005e8000b981a04 */
[----:B------:R-:W0:Y:S02]  /*d0b0*/  LDGDEPBAR ;  /* 0x00000000000079af */ /* 0x000e240000000000 */
.L_x_9056:
[----:B------:R-:W-:Y:S05]  /*d0c0*/  BSYNC.RECONVERGENT B1 ;  /* 0x0000000000017941 */ /* 0x000fea0003800200 */
.L_x_9055:
[----:B--2---:R-:W2:Y:S01]  /*d0d0*/  LD.E R3, desc[UR4][R84.64+0xdc] ;  /* 0x0000dc0454037980 */ /* 0x004ea2000c101900 */
        /* <DEDUP_REMOVED lines=28> */
[----:B------:R-:W-:Y:S01]  /*d2a0*/  FSETP.NEU.FTZ.AND P2, PT, R0, -INF , PT ;  /* 0xff8000000000780b */ /* 0x000fe20003f5d000 */
[C---:B------:R-:W-:Y:S01]  /*d2b0*/  FADD.FTZ R6, -R2.reuse, R91 ;  /* 0x0000005b02067221 */ /* 0x040fe20000010100 */
        /* <DEDUP_REMOVED lines=22> */
[----:B------:R-:W-:Y:S07]  /*d420*/  FFMA.FTZ R139, R139, R3, -R100 ;  /* 0x000000038b8b7223 */ /* 0x000fee0000010864 */
        /* <DEDUP_REMOVED lines=34> */
[----:B--2---:R-:W-:Y:S01]  /*d650*/  F2FP.BF16.F32.PACK_AB R82, R98, R101 ;  /* 0x000000656252723e */ /* 0x004fe200000010ff */
[C---:B------:R-:W-:Y:S01]  /*d660*/  FMUL.FTZ R39, R90.reuse, R39 ;  /* 0x000000275a277220 */ /* 0x040fe20000410000 */
[C---:B------:R-:W-:Y:S01]  /*d670*/  FMUL.FTZ R40, R91.reuse, R40 ;  /* 0x000000285b287220 */ /* 0x040fe20000410000 */
        /* <DEDUP_REMOVED lines=8> */
[----:B------:R-:W-:Y:S01]  /*d700*/  FMUL.FTZ R47, R90, R47 ;  /* 0x0000002f5a2f7220 */ /* 0x000fe20000410000 */
[----:B------:R-:W-:Y:S01]  /*d710*/  MUFU.EX2 R146, R146 ;  /* 0x0000009200927308 */ /* 0x000fe20000000800 */
[C---:B------:R-:W-:Y:S01]  /*d720*/  FMUL.FTZ R48, R91.reuse, R48 ;  /* 0x000000305b307220 */ /* 0x040fe20000410000 */
[----:B------:R-:W-:Y:S01]  /*d730*/  FMUL.FTZ R49, R91, R49 ;  /* 0x000000315b317220 */ /* 0x000fe20000410000 */
[C---:B-1----:R-:W-:Y:S07]  /*d740*/  HMMA.16816.F32.BF16 R4, R80.reuse, R12, R4 ;  /* 0x0000000c5004723c */ /* 0x042fee0000041804 */
[----:B------:R-:W-:Y:S01]  /*d750*/  MUFU.EX2 R144, R144 ;  /* 0x0000009000907308 */ /* 0x000fe20000000800 */
[----:B------:R-:W-:Y:S01]  /*d760*/  IADD3 R12, PT, PT, R93, 0x6000, RZ ;  /* 0x000060005d0c7810 */ /* 0x000fe20007ffe0ff */
[C---:B------:R-:W-:Y:S08]  /*d770*/  FMUL.FTZ R13, R91.reuse, R73 ;  /* 0x000000495b0d7220 */ /* 0x040ff00000410000 */
[----:B------:R-:W-:Y:S01]  /*d780*/  MUFU.EX2 R139, R139 ;  /* 0x0000008b008b7308 */ /* 0x000fe20000000800 */
[C---:B------:R-:W-:Y:S03]  /*d790*/  HMMA.16816.F32.BF16 R8, R80.reuse, R14, R8 ;  /* 0x0000000e5008723c */ /* 0x040fe60000041808 */
[----:B------:R-:W-:Y:S01]  /*d7a0*/  @P0 IADD3 R96, PT, PT, R12, -0x20, RZ ;  /* 0xffffffe00c600810 */ /* 0x000fe20007ffe0ff */
[C---:B------:R-:W-:Y:S01]  /*d7b0*/  FMUL.FTZ R12, R91.reuse, R72 ;  /* 0x000000485b0c7220 */ /* 0x040fe20000410000 */
[C---:B------:R-:W-:Y:S01]  /*d7c0*/  FMUL.FTZ R14, R90.reuse, R74 ;  /* 0x0000004a5a0e7220 */ /* 0x040fe20000410000 */
[----:B------:R-:W-:Y:S01]  /*d7d0*/  FMUL.FTZ R15, R90, R75 ;  /* 0x0000004b5a0f7220 */ /* 0x000fe20000410000 */
[--C-:B------:R-:W-:Y:S01]  /*d7e0*/  FFMA.FTZ R127, R142, R3, -R145.reuse ;  /* 0x000000038e7f7223 */ /* 0x100fe20000010891 */
[----:B------:R-:W1:Y:S01]  /*d7f0*/  LDSM.16.MT88.4 R20, [R96] ;  /* 0x000000006014783b */ /* 0x000e620000004200 */
[C---:B------:R-:W-:Y:S01]  /*d800*/  FMUL.FTZ R50, R90.reuse, R50 ;  /* 0x000000325a327220 */ /* 0x040fe20000410000 */
[----:B------:R-:W-:Y:S01]  /*d810*/  FMUL.FTZ R51, R90, R51 ;  /* 0x000000335a337220 */ /* 0x000fe20000410000 */
[----:B------:R-:W-:Y:S01]  /*d820*/  FFMA.FTZ R126, R126, R3, -R145 ;  /* 0x000000037e7e7223 */ /* 0x000fe20000010891 */
[----:B------:R-:W-:Y:S01]  /*d830*/  FFMA.FTZ R141, R90, R125, R141 ;  /* 0x0000007d5a8d7223 */ /* 0x000fe2000001008d */
[----:B------:R-:W-:Y:S01]  /*d840*/  MUFU.EX2 R127, R127 ;  /* 0x0000007f007f7308 */ /* 0x000fe20000000800 */
[----:B------:R-:W-:Y:S01]  /*d850*/  FFMA.FTZ R148, R91, R124, R148 ;  /* 0x0000007c5b947223 */ /* 0x000fe20000010094 */
        /* <DEDUP_REMOVED lines=8> */
[-CC-:B------:R-:W-:Y:S01]  /*d8e0*/  FFMA.FTZ R136, R136, R3.reuse, -R145.reuse ;  /* 0x0000000388887223 */ /* 0x180fe20000010891 */
[----:B------:R-:W-:Y:S07]  /*d8f0*/  LDSM.16.MT88.4 R68, [R96+0xc00] ;  /* 0x000c00006044783b */ /* 0x000fee0000004200 */
[----:B------:R-:W-:Y:S01]  /*d900*/  MUFU.EX2 R147, R147 ;  /* 0x0000009300937308 */ /* 0x000fe20000000800 */
[----:B------:R-:W-:Y:S01]  /*d910*/  FFMA.FTZ R138, R138, R3, -R145 ;  /* 0x000000038a8a7223 */ /* 0x000fe20000010891 */
[----:B------:R-:W-:Y:S01]  /*d920*/  FADD.FTZ R141, R99, R141 ;  /* 0x0000008d638d7221 */ /* 0x000fe20000010000 */
[----:B------:R-:W-:Y:S07]  /*d930*/  FADD.FTZ R148, R103, R148 ;  /* 0x0000009467947221 */ /* 0x000fee0000010000 */
[----:B------:R-:W-:Y:S01]  /*d940*/  MUFU.EX2 R128, R128 ;  /* 0x0000008000807308 */ /* 0x000fe20000000800 */
[----:B------:R-:W-:Y:S01]  /*d950*/  ISETP.GT.AND P0, PT, R120, RZ, PT ;  /* 0x000000ff7800720c */ /* 0x000fe20003f04270 */
[----:B------:R-:W-:Y:S01]  /*d960*/  FADD.FTZ R102, R102, R141 ;  /* 0x0000008d66667221 */ /* 0x000fe20000010000 */
[----:B------:R-:W-:Y:S07]  /*d970*/  FADD.FTZ R101, R101, R148 ;  /* 0x0000009465657221 */ /* 0x000fee0000010000 */
[----:B------:R-:W-:Y:S01]  /*d980*/  MUFU.EX2 R142, R150 ;  /* 0x00000096008e7308 */ /* 0x000fe20000000800 */
[----:B------:R-:W-:Y:S01]  /*d990*/  IADD3 R120, PT, PT, R120, -0x1, RZ ;  /* 0xffffffff78787810 */ /* 0x000fe20007ffe0ff */
[----:B------:R-:W-:Y:S01]  /*d9a0*/  FADD.FTZ R97, R97, R102 ;  /* 0x0000006661617221 */ /* 0x000fe20000010000 */
[----:B------:R-:W-:Y:S07]  /*d9b0*/  FADD.FTZ R101, R98, R101 ;  /* 0x0000006562657221 */ /* 0x000fee0000010000 */
[----:B------:R-:W-:Y:S10]  /*d9c0*/  MUFU.EX2 R125, R136 ;  /* 0x00000088007d7308 */ /* 0x000ff40000000800 */
[----:B------:R-:W-:Y:S10]  /*d9d0*/  MUFU.EX2 R99, R138 ;  /* 0x0000008a00637308 */ /* 0x000ff40000000800 */
[----:B------:R-:W-:Y:S01]  /*d9e0*/  MUFU.EX2 R87, R87 ;  /* 0x0000005700577308 */ /* 0x000fe20000000800 */
[C---:B-1----:R-:W-:Y:S03]  /*d9f0*/  HMMA.16816.F32.BF16 R12, R80.reuse, R20, R12 ;  /* 0x00000014500c723c */ /* 0x042fe6000004180c */
[C---:B------:R-:W-:Y:S01]  /*da00*/  FMUL.FTZ R20, R91.reuse, R64 ;  /* 0x000000405b147220 */ /* 0x040fe20000410000 */
[C---:B------:R-:W-:Y:S01]  /*da10*/  FMUL.FTZ R21, R91.reuse, R65 ;  /* 0x000000415b157220 */ /* 0x040fe20000410000 */
[-CC-:B------:R-:W-:Y:S01]  /*da20*/  FFMA.FTZ R64, R134, R3.reuse, -R145.reuse ;  /* 0x0000000386407223 */ /* 0x180fe20000010891 */
[--C-:B------:R-:W-:Y:S02]  /*da30*/  FFMA.FTZ R134, R88, R3, -R100.reuse ;  /* 0x0000000358867223 */ /* 0x100fe40000010864 */
[C---:B------:R-:W-:Y:S01]  /*da40*/  HMMA.16816.F32.BF16 R16, R80.reuse, R22, R16 ;  /* 0x000000165010723c */ /* 0x040fe20000041810 */
[----:B------:R-:W1:Y:S02]  /*da50*/  MUFU.EX2 R124, R64 ;  /* 0x00000040007c7308 */ /* 0x000e640000000800 */
[C---:B------:R-:W-:Y:S01]  /*da60*/  FMUL.FTZ R22, R90.reuse, R66 ;  /* 0x000000425a167220 */ /* 0x040fe20000410000 */
[C---:B------:R-:W-:Y:S07]  /*da70*/  FMUL.FTZ R23, R90.reuse, R67 ;  /* 0x000000435a177220 */ /* 0x040fee0000410000 */
[----:B------:R-:W-:Y:S01]  /*da80*/  MUFU.EX2 R134, R134 ;  /* 0x0000008600867308 */ /* 0x000fe20000000800 */
[C---:B------:R-:W-:Y:S03]  /*da90*/  HMMA.16816.F32.BF16 R20, R80.reuse, R28, R20 ;  /* 0x0000001c5014723c */ /* 0x040fe60000041814 */
[C---:B------:R-:W-:Y:S01]  /*daa0*/  FMUL.FTZ R28, R91.reuse, R56 ;  /* 0x000000385b1c7220 */ /* 0x040fe20000410000 */
[----:B------:R-:W-:Y:S01]  /*dab0*/  FMUL.FTZ R29, R91, R57 ;  /* 0x000000395b1d7220 */ /* 0x000fe20000410000 */
[----:B-1----:R-:W-:Y:S03]  /*dac0*/  F2FP.BF16.F32.PACK_AB R88, R125, R124 ;  /* 0x0000007c7d58723e */ /* 0x002fe600000010ff */
[C---:B------:R-:W-:Y:S03]  /*dad0*/  HMMA.16816.F32.BF16 R24, R80.reuse, R30, R24 ;  /* 0x0000001e5018723c */ /* 0x040fe60000041818 */
[C---:B------:R-:W-:Y:S01]  /*dae0*/  FMUL.FTZ R30, R90.reuse, R58 ;  /* 0x0000003a5a1e7220 */ /* 0x040fe20000410000 */
[----:B------:R-:W-:Y:S02]  /*daf0*/  FMUL.FTZ R31, R90, R59 ;  /* 0x0000003b5a1f7220 */ /* 0x000fe40000410000 */
[----:B------:R-:W-:Y:S05]  /*db00*/  LDSM.16.MT88.4 R56, [R93+0x6400] ;  /* 0x006400005d38783b */ /* 0x000fea0000004200 */
[C---:B--2---:R-:W-:Y:S08]  /*db10*/  HMMA.16816.F32.BF16 R28, R80.reuse, R60, R28 ;  /* 0x0000003c501c723c */ /* 0x044ff0000004181c */
[C---:B------:R-:W-:Y:S01]  /*db20*/  HMMA.16816.F32.BF16 R32, R80.reuse, R62, R32 ;  /* 0x0000003e5020723c */ /* 0x040fe20000041820 */
[----:B------:R-:W-:Y:S07]  /*db30*/  LDSM.16.MT88.4 R60, [R96+0x800] ;  /* 0x00080000603c783b */ /* 0x000fee0000004200 */
[C---:B------:R-:W-:Y:S08]  /*db40*/  HMMA.16816.F32.BF16 R36, R80.reuse, R52, R36 ;  /* 0x000000345024723c */ /* 0x040ff00000041824 */
[C---:B------:R-:W-:Y:S01]  /*db50*/  HMMA.16816.F32.BF16 R40, R80.reuse, R54, R40 ;  /* 0x000000365028723c */ /* 0x040fe20000041828 */
[----:B------:R-:W1:Y:S07]  /*db60*/  LDSM.16.MT88.4 R52, [R96+0x2000] ;  /* 0x002000006034783b */ /* 0x000e6e0000004200 */
[C---:B-1----:R-:W-:Y:S03]  /*db70*/  HMMA.16816.F32.BF16 R44, R80.reuse, R52, R44 ;  /* 0x00000034502c723c */ /* 0x042fe6000004182c */
[-C--:B------:R-:W-:Y:S01]  /*db80*/  FFMA.FTZ R52, R140, R3.reuse, -R145 ;  /* 0x000000038c347223 */ /* 0x080fe20000010891 */
[-C--:B------:R-:W-:Y:S01]  /*db90*/  FFMA.FTZ R140, R149, R3.reuse, -R100 ;  /* 0x00000003958c7223 */ /* 0x080fe20000010864 */
[----:B------:R-:W-:Y:S01]  /*dba0*/  F2FP.BF16.F32.PACK_AB R53, R139, R144 ;  /* 0x000000908b35723e */ /* 0x000fe200000010ff */
[----:B------:R-:W-:Y:S01]  /*dbb0*/  FADD.FTZ R144, R144, R97 ;  /* 0x0000006190907221 */ /* 0x000fe20000010000 */
[----:B------:R-:W1:Y:S01]  /*dbc0*/  MUFU.EX2 R143, R52 ;  /* 0x00000034008f7308 */ /* 0x000e620000000800 */
[----:B------:R-:W-:Y:S09]  /*dbd0*/  HMMA.16816.F32.BF16 R48, R80, R54, R48 ;  /* 0x000000365030723c */ /* 0x000ff20000041830 */
[----:B------:R-:W2:Y:S01]  /*dbe0*/  MUFU.EX2 R140, R140 ;  /* 0x0000008c008c7308 */ /* 0x000ea20000000800 */
[----:B------:R-:W-:Y:S01]  /*dbf0*/  F2FP.BF16.F32.PACK_AB R54, R127, R142 ;  /* 0x0000008e7f36723e */ /* 0x000fe200000010ff */
[----:B------:R-:W-:Y:S01]  /*dc00*/  FADD.FTZ R139, R139, R144 ;  /* 0x000000908b8b7221 */ /* 0x000fe20000010000 */
[----:B-1----:R-:W-:Y:S01]  /*dc10*/  F2FP.BF16.F32.PACK_AB R52, R143, R146 ;  /* 0x000000928f34723e */ /* 0x002fe200000010ff */
[----:B------:R-:W-:Y:S01]  /*dc20*/  FADD.FTZ R146, R146, R101 ;  /* 0x0000006592927221 */ /* 0x000fe20000010000 */
[----:B--2---:R-:W-:Y:S03]  /*dc30*/  F2FP.BF16.F32.PACK_AB R55, R105, R140 ;  /* 0x0000008c6937723e */ /* 0x004fe600000010ff */
[----:B------:R-:W-:Y:S04]  /*dc40*/  FADD.FTZ R143, R143, R146 ;  /* 0x000000928f8f7221 */ /* 0x000fe80000010000 */
[----:B------:R-:W-:Y:S01]  /*dc50*/  FADD.FTZ R142, R142, R143 ;  /* 0x0000008f8e8e7221 */ /* 0x000fe20000010000 */
[C---:B------:R-:W-:Y:S05]  /*dc60*/  HMMA.16816.F32.BF16 R4, R52.reuse, R56, R4 ;  /* 0x000000383404723c */ /* 0x040fea0000041804 */
[----:B------:R-:W-:Y:S03]  /*dc70*/  FADD.FTZ R127, R127, R142 ;  /* 0x0000008e7f7f7221 */ /* 0x000fe60000010000 */
        /* <DEDUP_REMOVED lines=20> */
[-CC-:B------:R-:W-:Y:S01]  /*ddc0*/  FFMA.FTZ R133, R135, R3.reuse, -R100.reuse ;  /* 0x0000000387857223 */ /* 0x180fe20000010864 */
[-CC-:B------:R-:W-:Y:S01]  /*ddd0*/  FFMA.FTZ R53, R131, R3.reuse, -R100.reuse ;  /* 0x0000000383357223 */ /* 0x180fe20000010864 */
[-CC-:B------:R-:W-:Y:S01]  /*dde0*/  FFMA.FTZ R135, R89, R3.reuse, -R100.reuse ;  /* 0x0000000359877223 */ /* 0x180fe20000010864 */
[----:B------:R2:W-:Y:S01]  /*ddf0*/  MUFU.EX2 R131, R52 ;  /* 0x0000003400837308 */ /* 0x0005e20000000800 */
[-C--:B------:R-:W-:Y:S01]  /*de00*/  FFMA.FTZ R100, R86, R3.reuse, -R100 ;  /* 0x0000000356647223 */ /* 0x080fe20000010864 */
[----:B------:R-:W-:Y:S08]  /*de10*/  FFMA.FTZ R145, R137, R3, -R145 ;  /* 0x0000000389917223 */ /* 0x000ff00000010891 */
[----:B------:R-:W3:Y:S10]  /*de20*/  MUFU.EX2 R130, R53 ;  /* 0x0000003500827308 */ /* 0x000ef40000000800 */
[----:B------:R-:W4:Y:S10]  /*de30*/  MUFU.EX2 R129, R129 ;  /* 0x0000008100817308 */ /* 0x000f340000000800 */
[----:B------:R-:W-:Y:S01]  /*de40*/  MUFU.EX2 R132, R132 ;  /* 0x0000008400847308 */ /* 0x000fe20000000800 */
[C---:B--2---:R-:W-:Y:S01]  /*de50*/  F2FP.BF16.F32.PACK_AB R52, R147.reuse, R126 ;  /* 0x0000007e9334723e */ /* 0x044fe200000010ff */
[----:B------:R-:W-:Y:S08]  /*de60*/  FADD.FTZ R126, R126, R127 ;  /* 0x0000007f7e7e7221 */ /* 0x000ff00000010000 */
[----:B------:R-:W2:Y:S01]  /*de70*/  MUFU.EX2 R133, R133 ;  /* 0x0000008500857308 */ /* 0x000ea20000000800 */
[----:B---3--:R-:W-:Y:S01]  /*de80*/  F2FP.BF16.F32.PACK_AB R53, R130, R131 ;  /* 0x000000838235723e */ /* 0x008fe200000010ff */
[----:B------:R-:W-:Y:S08]  /*de90*/  FADD.FTZ R147, R147, R126 ;  /* 0x0000007e93937221 */ /* 0x000ff00000010000 */
[----:B------:R-:W3:Y:S01]  /*dea0*/  MUFU.EX2 R135, R135 ;  /* 0x0000008700877308 */ /* 0x000ee20000000800 */
[C---:B----4-:R-:W-:Y:S01]  /*deb0*/  F2FP.BF16.F32.PACK_AB R54, R129.reuse, R128 ;  /* 0x000000808136723e */ /* 0x050fe200000010ff */
[----:B------:R-:W-:Y:S08]  /*dec0*/  FADD.FTZ R128, R128, R147 ;  /* 0x0000009380807221 */ /* 0x000ff00000010000 */
[----:B------:R-:W4:Y:S01]  /*ded0*/  MUFU.EX2 R86, R145 ;  /* 0x0000009100567308 */ /* 0x000f220000000800 */
[----:B------:R-:W-:Y:S09]  /*dee0*/  FADD.FTZ R129, R129, R128 ;  /* 0x0000008081817221 */ /* 0x000ff20000010000 */
[----:B------:R-:W5:Y:S01]  /*def0*/  MUFU.EX2 R100, R100 ;  /* 0x0000006400647308 */ /* 0x000f620000000800 */
[----:B--2---:R-:W-:Y:S01]  /*df00*/  F2FP.BF16.F32.PACK_AB R55, R133, R132 ;  /* 0x000000848537723e */ /* 0x004fe200000010ff */
[----:B------:R-:W-:Y:S01]  /*df10*/  FADD.FTZ R124, R124, R129 ;  /* 0x000000817c7c7221 */ /* 0x000fe20000010000 */
[----:B---3--:R-:W-:Y:S05]  /*df20*/  F2FP.BF16.F32.PACK_AB R89, R134, R135 ;  /* 0x000000878659723e */ /* 0x008fea00000010ff */
[C---:B-1----:R-:W-:Y:S03]  /*df30*/  HMMA.16816.F32.BF16 R4, R52.reuse, R56, R4 ;  /* 0x000000383404723c */ /* 0x042fe60000041804 */
[----:B----4-:R-:W-:Y:S02]  /*df40*/  F2FP.BF16.F32.PACK_AB R90, R86, R99 ;  /* 0x00000063565a723e */ /* 0x010fe400000010ff */
[----:B-----5:R-:W-:Y:S03]  /*df50*/  F2FP.BF16.F32.PACK_AB R91, R100, R87 ;  /* 0x00000057645b723e */ /* 0x020fe600000010ff */
        /* <DEDUP_REMOVED lines=16> */
[----:B------:R-:W2:Y:S07]  /*e060*/  LDSM.16.MT88.4 R52, [R96+0x1c00] ;  /* 0x001c00006034783b */ /* 0x000eae0000004200 */
[C---:B------:R-:W-:Y:S01]  /*e070*/  HMMA.16816.F32.BF16 R80, R88.reuse, R76, R4 ;  /* 0x0000004c5850723c */ /* 0x040fe20000041804 */
[----:B------:R3:W4:Y:S07]  /*e080*/  LDSM.16.MT88.4 R4, [R93+0x8c00] ;  /* 0x008c00005d04783b */ /* 0x00072e0000004200 */
[C---:B------:R-:W-:Y:S01]  /*e090*/  HMMA.16816.F32.BF16 R76, R88.reuse, R78, R8 ;  /* 0x0000004e584c723c */ /* 0x040fe20000041808 */
[----:B------:R-:W5:Y:S07]  /*e0a0*/  LDSM.16.MT88.4 R8, [R96+0x2c00] ;  /* 0x002c00006008783b */ /* 0x000f6e0000004200 */
[C---:B------:R-:W-:Y:S03]  /*e0b0*/  HMMA.16816.F32.BF16 R72, R88.reuse, R68, R12 ;  /* 0x000000445848723c */ /* 0x040fe6000004180c */
[----:B------:R-:W-:Y:S04]  /*e0c0*/  FADD.FTZ R12, R140, R139 ;  /* 0x0000008b8c0c7221 */ /* 0x000fe80000010000 */
[----:B------:R-:W-:Y:S01]  /*e0d0*/  FADD.FTZ R12, R105, R12 ;  /* 0x0000000c690c7221 */ /* 0x000fe20000010000 */
[C---:B------:R-:W-:Y:S03]  /*e0e0*/  HMMA.16816.F32.BF16 R68, R88.reuse, R70, R16 ;  /* 0x000000465844723c */ /* 0x040fe60000041810 */
[----:B---3--:R-:W-:Y:S05]  /*e0f0*/  MOV R93, R0 ;  /* 0x00000000005d7202 */ /* 0x008fea0000000f00 */
[C---:B-1----:R-:W-:Y:S08]  /*e100*/  HMMA.16816.F32.BF16 R64, R88.reuse, R56, R20 ;  /* 0x000000385840723c */ /* 0x042ff00000041814 */
[C---:B------:R-:W-:Y:S08]  /*e110*/  HMMA.16816.F32.BF16 R60, R88.reuse, R58, R24 ;  /* 0x0000003a583c723c */ /* 0x040ff00000041818 */
[C---:B--2---:R-:W-:Y:S08]  /*e120*/  HMMA.16816.F32.BF16 R56, R88.reuse, R52, R28 ;  /* 0x000000345838723c */ /* 0x044ff0000004181c */
        /* <DEDUP_REMOVED lines=16> */
[----:B------:R-:W-:Y:S01]  /*e230*/  FADD.FTZ R125, R100, R87 ;  /* 0x00000057647d7221 */ /* 0x000fe20000010000 */
[----:B------:R-:W-:Y:S11]  /*e240*/  @P0 BRA `(.L_x_9059) ;  /* 0xffffffd400fc0947 */ /* 0x000ff6000383ffff */
.L_x_9052:
        /* <DEDUP_REMOVED lines=10> */
.L_x_9070:
[----:B----4-:R-:W-:Y:S01]  /*e2f0*/  FADD.FTZ R10, R8, R10 ;  /* 0x0000000a080a7221 */ /* 0x010fe20000010000 */
[----:B------:R-:W2:Y:S01]  /*e300*/  MUFU.RCP R3, R6 ;  /* 0x0000000600037308 */ /* 0x000ea20000001000 */
[----:B------:R-:W-:Y:S02]  /*e310*/  SHF.L.U32 R5, R94, 0x1, RZ ;  /* 0x000000015e057819 */ /* 0x000fe400000006ff */
[----:B------:R-:W-:Y:S02]  /*e320*/  FSETP.NE.FTZ.AND P2, PT, R6, RZ, PT ;  /* 0x000000ff0600720b */ /* 0x000fe40003f55000 */
[----:B------:R-:W-:Y:S02]  /*e330*/  FSETP.NE.FTZ.AND P1, PT, R10, RZ, PT ;  /* 0x000000ff0a00720b */ /* 0x000fe40003f35000 */
[----:B------:R-:W-:Y:S01]  /*e340*/  LOP3.LUT R5, R104, 0x6, R5, 0xf8, !PT ;  /* 0x0000000668057812 */ /* 0x000fe200078ef805 */
[----:B------:R-:W4:Y:S01]  /*e350*/  MUFU.RCP R4, R10 ;  /* 0x0000000a00047308 */ /* 0x000f220000001000 */
[----:B---3--:R-:W-:-:S02]  /*e360*/  LOP3.LUT R8, R92, 0x20, RZ, 0xc0, !PT ;  /* 0x000000205c087812 */ /* 0x008fc400078ec0ff */
[----:B------:R-:W-:Y:S02]  /*e370*/  LOP3.LUT R92, R92, 0x40, RZ, 0xc0, !PT ;  /* 0x000000405c5c7812 */ /* 0x000fe400078ec0ff */
[----:B--2---:R-:W-:-:S05]  /*e380*/  FSEL R3, R3, 1, P2 ;  /* 0x3f80000003037808 */ /* 0x004fca0001000000 */
        /* <DEDUP_REMOVED lines=33> */
[C---:B------:R-:W-:Y:S01]  /*e5a0*/  FMUL.FTZ R69, R3.reuse, R69 ;  /* 0x0000004503457220 */ /* 0x040fe20000410000 */
[C---:B------:R-:W-:Y:S01]  /*e5b0*/  FMUL.FTZ R64, R3.reuse, R64 ;  /* 0x0000004003407220 */ /* 0x040fe20000410000 */
[C---:B------:R-:W-:Y:S01]  /*e5c0*/  FMUL.FTZ R65, R3.reuse, R65 ;  /* 0x0000004103417220 */ /* 0x040fe20000410000 */
[----:B------:R-:W-:Y:S01]  /*e5d0*/  LOP3.LUT R9, R4, 0xc0, RZ, 0xc0, !PT ;  /* 0x000000c004097812 */ /* 0x000fe200078ec0ff */
[----:B------:R-:W-:Y:S01]  /*e5e0*/  FMUL.FTZ R60, R3, R60 ;  /* 0x0000003c033c7220 */ /* 0x000fe20000410000 */
[----:B------:R-:W-:Y:S01]  /*e5f0*/  LOP3.LUT R5, R5, 0x20, R4, 0xf8, !PT ;  /* 0x0000002005057812 */ /* 0x000fe200078ef804 */
[----:B------:R-:W-:Y:S01]  /*e600*/  FMUL.FTZ R61, R3, R61 ;  /* 0x0000003d033d7220 */ /* 0x000fe20000410000 */
[----:B------:R-:W-:Y:S01]  /*e610*/  LOP3.LUT R9, R9, 0x18, R94, 0xf8, !PT ;  /* 0x0000001809097812 */ /* 0x000fe200078ef85e */
[----:B------:R-:W-:Y:S01]  /*e620*/  FMUL.FTZ R56, R3, R56 ;  /* 0x0000003803387220 */ /* 0x000fe20000410000 */
[----:B------:R-:W-:Y:S01]  /*e630*/  F2FP.BF16.F32.PACK_AB R80, R81, R80 ;  /* 0x000000505150723e */ /* 0x000fe200000010ff */
[----:B------:R-:W-:Y:S01]  /*e640*/  FMUL.FTZ R57, R3, R57 ;  /* 0x0000003903397220 */ /* 0x000fe20000410000 */
[----:B------:R-:W-:Y:S01]  /*e650*/  LOP3.LUT R5, R5, R9, RZ, 0xfc, !PT ;  /* 0x0000000905057212 */ /* 0x000fe200078efcff */
[----:B------:R-:W-:Y:S01]  /*e660*/  FMUL.FTZ R52, R3, R52 ;  /* 0x0000003403347220 */ /* 0x000fe20000410000 */
[----:B------:R-:W-:Y:S01]  /*e670*/  F2FP.BF16.F32.PACK_AB R82, R83, R82 ;  /* 0x000000525352723e */ /* 0x000fe200000010ff */
[----:B------:R-:W-:Y:S01]  /*e680*/  FMUL.FTZ R53, R3, R53 ;  /* 0x0000003503357220 */ /* 0x000fe20000410000 */
        /* <DEDUP_REMOVED lines=60> */
[----:B------:R-:W4:Y:S04]  /*ea50*/  LD.E.64 R48, desc[UR4][R84.64+0x88] ;  /* 0x0000880454307980 */ /* 0x000f28000c101b00 */
[----:B------:R-:W4:Y:S04]  /*ea60*/  LD.E.64 R18, desc[UR4][R84.64+0x90] ;  /* 0x0000900454127980 */ /* 0x000f28000c101b00 */
[----:B--2---:R2:W5:Y:S04]  /*ea70*/  LD.E.64 R36, desc[UR4][R84.64+0xa0] ;  /* 0x0000a00454247980 */ /* 0x004568000c101b00 */
[----:B------:R-:W2:Y:S04]  /*ea80*/  @!P0 LD.E.64 R22, desc[UR4][R84.64+0x80] ;  /* 0x0000800454168980 */ /* 0x000ea8000c101b00 */
[----:B---3--:R3:W5:Y:S01]  /*ea90*/  LD.E.64 R38, desc[UR4][R84.64+0x70] ;  /* 0x0000700454267980 */ /* 0x008762000c101b00 */
[----:B----4-:R-:W-:-:S13]  /*eaa0*/  ISETP.NE.AND P5, PT, R8, RZ, PT ;  /* 0x000000ff0800720c */ /* 0x010fda0003fa5270 */
[----:B------:R-:W1:Y:S04]  /*eab0*/  @!P5 LD.E R14, desc[UR4][R84.64+0x60] ;  /* 0x00006004540ed980 */ /* 0x000e68000c101900 */
[----:B------:R-:W4:Y:S01]  /*eac0*/  @!P5 LD.E R12, desc[UR4][R84.64+0xb4] ;  /* 0x0000b404540cd980 */ /* 0x000f22000c101900 */
[----:B------:R-:W3:Y:S08]  /*ead0*/  @P2 MUFU.LG2 R6, R6 ;  /* 0x0000000600062308 */ /* 0x000ef00000000c00 */
[----:B------:R-:W2:Y:S01]  /*eae0*/  @P1 MUFU.LG2 R10, R10 ;  /* 0x0000000a000a1308 */ /* 0x000ea20000000c00 */
[----:B------:R-:W-:-:S02]  /*eaf0*/  SHF.L.U32 R5, R113, 0x6, RZ ;  /* 0x0000000671057819 */ /* 0x000fc400000006ff */
[----:B------:R-:W-:Y:S02]  /*eb00*/  SHF.R.U32.HI R3, RZ, 0x2, R94 ;  /* 0x00000002ff037819 */ /* 0x000fe4000001165e */
[----:B------:R-:W-:Y:S02]  /*eb10*/  IADD3 R16, PT, PT, -R5, R114, RZ ;  /* 0x0000007205107210 */ /* 0x000fe40007ffe1ff */
[----:B------:R-:W-:Y:S01]  /*eb20*/  IADD3 R11, PT, PT, R3, 0x20, RZ ;  /* 0x00000020030b7810 */ /* 0x000fe20007ffe0ff */
[----:B---3--:R-:W-:-:S03]  /*eb30*/  @P2 FMUL.FTZ R20, R6, 0.69314718246459960938 ;  /* 0x3f31721806142820 */ /* 0x008fc60000410000 */
[----:B------:R-:W-:Y:S02]  /*eb40*/  ISETP.GE.AND P3, PT, R11, R16, PT ;  /* 0x000000100b00720c */ /* 0x000fe40003f66270 */
[----:B------:R-:W-:Y:S01]  /*eb50*/  MOV R11, 0x7f800000 ;  /* 0x7f800000000b7802 */ /* 0x000fe20000000f00 */
[----:B-----5:R-:W-:Y:S01]  /*eb60*/  @P2 FFMA.FTZ R11, R7, R2, R20 ;  /* 0x00000002070b2223 */ /* 0x020fe20000010014 */
[----:B------:R-:W-:Y:S01]  /*eb70*/  ISETP.GE.AND P4, PT, R3, R16, PT ;  /* 0x000000100300720c */ /* 0x000fe20003f86270 */
[----:B------:R-:W-:Y:S01]  /*eb80*/  @P0 IMAD.WIDE.U32 R20, R48, R115, RZ ;  /* 0x0000007330140225 */ /* 0x000fe200078e00ff */
[----:B------:R-:W-:-:S03]  /*eb90*/  LOP3.LUT R16, R4, 0x18, RZ, 0xc0, !PT ;  /* 0x0000001804107812 */ /* 0x000fc600078ec0ff */
[----:B--2---:R-:W-:Y:S01]  /*eba0*/  @P1 FMUL.FTZ R13, R10, 0.69314718246459960938 ;  /* 0x3f3172180a0d1820 */ /* 0x004fe20000410000 */
[----:B------:R-:W-:Y:S02]  /*ebb0*/  MOV R17, RZ ;  /* 0x000000ff00117202 */ /* 0x000fe40000000f00 */
[----:B------:R-:W-:Y:S01]  /*ebc0*/  MOV R8, 0x7f800000 ;  /* 0x7f80000000087802 */ /* 0x000fe20000000f00 */
[----:B------:R-:W-:Y:S01]  /*ebd0*/  @P1 FFMA.FTZ R8, R7, R0, R13 ;  /* 0x0000000007081223 */ /* 0x000fe2000001000d */
[-C--:B------:R-:W-:Y:S02]  /*ebe0*/  @!P0 IMAD R6, R23, R112.reuse, RZ ;  /* 0x0000007017068224 */ /* 0x080fe400078e02ff */
[----:B------:R-:W-:Y:S01]  /*ebf0*/  @!P0 IMAD.WIDE.U32 R40, R22, R112, RZ ;  /* 0x0000007016288225 */ /* 0x000fe200078e00ff */
[----:B------:R-:W-:-:S03]  /*ec00*/  @P0 MOV R40, R20 ;  /* 0x0000001400280202 */ /* 0x000fc60000000f00 */
[----:B------:R-:W-:Y:S02]  /*ec10*/  IMAD R7, R19, R111, RZ ;  /* 0x0000006f13077224 */ /* 0x000fe400078e02ff */
[----:B------:R-:W-:Y:S02]  /*ec20*/  @P0 IMAD R0, R49, R115, RZ ;  /* 0x0000007331000224 */ /* 0x000fe400078e02ff */
[----:B------:R-:W-:-:S04]  /*ec30*/  IMAD.WIDE.U32 R16, R5, R48, R16 ;  /* 0x0000003005107225 */ /* 0x000fc800078e0010 */
[----:B------:R-:W-:Y:S02]  /*ec40*/  IMAD R2, R49, R5, RZ ;  /* 0x0000000531027224 */ /* 0x000fe400078e02ff */
[----:B------:R-:W-:Y:S01]  /*ec50*/  IMAD.WIDE.U32 R18, R18, R111, RZ ;  /* 0x0000006f12127225 */ /* 0x000fe200078e00ff */
[----:B------:R-:W-:Y:S02]  /*ec60*/  @!P0 IADD3 R6, PT, PT, R41, R6, RZ ;  /* 0x0000000629068210 */ /* 0x000fe40007ffe0ff */
[----:B------:R-:W-:Y:S02]  /*ec70*/  @P0 IADD3 R6, PT, PT, R21, R0, RZ ;  /* 0x0000000015060210 */ /* 0x000fe40007ffe0ff */
[----:B------:R-:W-:Y:S02]  /*ec80*/  LOP3.LUT R9, R9, 0x18, R4, 0x78, !PT ;  /* 0x0000001809097812 */ /* 0x000fe400078e7804 */
[----:B------:R-:W-:Y:S02]  /*ec90*/  IADD3 R13, PT, PT, R17, R2, RZ ;  /* 0x00000002110d7210 */ /* 0x000fe40007ffe0ff */
[----:B------:R-:W-:-:S02]  /*eca0*/  IADD3 R7, PT, PT, R19, R7, RZ ;  /* 0x0000000713077210 */ /* 0x000fc40007ffe0ff */
[----:B------:R-:W-:Y:S02]  /*ecb0*/  IADD3 R40, P2, P1, R18, R16, R40 ;  /* 0x0000001012287210 */ /* 0x000fe4000795e028 */
[----:B------:R-:W-:Y:S02]  /*ecc0*/  LOP3.LUT P6, RZ, R94, 0x3, RZ, 0xc0, !PT ;  /* 0x000000035eff7812 */ /* 0x000fe400078cc0ff */
[----:B------:R-:W-:Y:S02]  /*ecd0*/  LOP3.LUT R2, R9, 0x1f20, R4, 0xf8, !PT ;  /* 0x00001f2009027812 */ /* 0x000fe400078ef804 */
[----:B------:R-:W-:Y:S01]  /*ece0*/  IADD3.X R41, PT, PT, R7, R13, R6, P2, P1 ;  /* 0x0000000d07297210 */ /* 0x000fe200017e2406 */
[----:B-1----:R-:W-:-:S04]  /*ecf0*/  @!P5 IMAD R15, R14, R112, R111 ;  /* 0x000000700e0fd224 */ /* 0x002fc800078e026f */
[----:B----4-:R-:W-:Y:S01]  /*ed00*/  @!P5 IMAD R0, R15, R12, RZ ;  /* 0x0000000c0f00d224 */ /* 0x010fe200078e02ff */
[----:B------:R-:W-:Y:S06]  /*ed10*/  @!P5 BRA `(.L_x_9061) ;  /* 0x000000000014d947 */ /* 0x000fec0003800000 */
[----:B------:R-:W2:Y:S04]  /*ed20*/  @!P0 LD.E R7, desc[UR4][R84.64+0xb4] ;  /* 0x0000b40454078980 */ /* 0x000ea8000c101900 */
[----:B------:R-:W3:Y:S01]  /*ed30*/  LD.E R0, desc[UR4][R84.64+0xd4] ;  /* 0x0000d40454007980 */ /* 0x000ee2000c101900 */
[----:B--2---:R-:W-:Y:S02]  /*ed40*/  @!P0 IMAD R115, R7, R112, RZ ;  /* 0x0000007007738224 */ /* 0x004fe400078e02ff */
[----:B---3--:R-:W-:-:S05]  /*ed50*/  IMAD R0, R0, R111, RZ ;  /* 0x0000006f00007224 */ /* 0x008fca00078e02ff */
[----:B------:R-:W-:Y:S02]  /*ed60*/  IADD3 R0, PT, PT, R0, R115, RZ ;  /* 0x0000007300007210 */ /* 0x000fe40007ffe0ff */
.L_x_9061:
        /* <DEDUP_REMOVED lines=24> */
.L_x_9063:
[----:B------:R-:W-:Y:S05]  /*eef0*/  BSYNC.RECONVERGENT B0 ;  /* 0x0000000000007941 */ /* 0x000fea0003800200 */
.L_x_9062:
        /* <DEDUP_REMOVED lines=10> */
.L_x_9065:
[----:B------:R-:W-:Y:S05]  /*efa0*/  BSYNC.RECONVERGENT B0 ;  /* 0x0000000000007941 */ /* 0x000fea0003800200 */
.L_x_9064:
[----:B------:R-:W-:-:S04]  /*efb0*/  MOV R111, 0x0 ;  /* 0x00000000006f7802 */ /* 0x000fc80000000f00 */
[----:B-1234-:R-:W-:Y:S05]  /*efc0*/  @P3 RET.REL.NODEC R110 `(_ZN5flash24flash_fwd_splitkv_kernelI23Flash_fwd_kernel_traitsILi96ELi64ELi64ELi4ELb0ELb0EN7cutlass10bfloat16_tE19Flash_kernel_traitsILi96ELi64ELi64ELi4ES3_EELb0ELb0ELb0ELb0ELb1ELb1ELb0ELb1EEEvNS_16Flash_fwd_paramsE) ;  /* 0xffffff106e0c3950 */ /* 0x01efea0003c3ffff */
        /* <DEDUP_REMOVED lines=14> */
[----:B-1----:R-:W-:Y:S05]  /*f0b0*/  RET.REL.NODEC R110 `(_ZN5flash24flash_fwd_splitkv_kernelI23Flash_fwd_kernel_traitsILi96ELi64ELi64ELi4ELb0ELb0EN7cutlass10bfloat16_tE19Flash_kernel_traitsILi96ELi64ELi64ELi4ES3_EELb0ELb0ELb0ELb0ELb1ELb1ELb0ELb1EEEvNS_16Flash_fwd_paramsE) ;  /* 0xffffff0c6ed07950 */ /* 0x002fea0003c3ffff */
.L_x_9060:
[----:B------:R-:W-:Y:S01]  /*f0c0*/  MOV R4, 0x2 ;  /* 0x0000000200047802 */ /* 0x000fe20000000f00 */
[----:B------:R-:W-:Y:S01]  /*f0d0*/  IMAD.MOV.U32 R3, RZ, RZ, 0x1f ;  /* 0x0000001fff037424 */ /* 0x000fe200078e00ff */
[----:B------:R-:W-:-:S07]  /*f0e0*/  MOV R5, 0xffffffff ;  /* 0xffffffff00057802 */ /* 0x000fce0000000f00 */
[----:B-1---5:R-:W-:Y:S05]  /*f0f0*/  WARPSYNC.COLLECTIVE R5, `(.L_x_9066) ;  /* 0x0000000005087348 */ /* 0x022fea0003c00000 */
[----:B------:R2:W3:Y:S02]  /*f100*/  SHFL.BFLY P0, R10, R124, R4, R3 ;  /* 0x0c0000047c0a7389 */ /* 0x0004e40000000003 */
[----:B-123-5:R-:W-:Y:S05]  /*f110*/  ENDCOLLECTIVE ;  /* 0x000000000000791b */ /* 0x02efea0003800000 */
.L_x_9066:
[----:B------:R-:W-:Y:S02]  /*f120*/  IMAD.MOV.U32 R9, RZ, RZ, R10 ;  /* 0x000000ffff097224 */ /* 0x000fe400078e000a */
[----:B------:R-:W-:Y:S02]  /*f130*/  IMAD.MOV.U32 R4, RZ, RZ, 0x1 ;  /* 0x00000001ff047424 */ /* 0x000fe400078e00ff */
[----:B------:R-:W-:-:S05]  /*f140*/  FADD.FTZ R9, R9, R124 ;  /* 0x0000007c09097221 */ /* 0x000fca0000010000 */
[----:B------:R-:W-:-:S07]  /*f150*/  MOV R124, R9 ;  /* 0x00000009007c7202 */ /* 0x000fce0000000f00 */
[----:B------:R-:W-:Y:S05]  /*f160*/  WARPSYNC.COLLECTIVE R5, `(.L_x_9067) ;  /* 0x0000000005087348 */ /* 0x000fea0003c00000 */
[----:B------:R1:W2:Y:S02]  /*f170*/  SHFL.BFLY P0, R10, R124, R4, R3 ;  /* 0x0c0000047c0a7389 */ /* 0x0002a40000000003 */
[----:B-12---:R-:W-:Y:S05]  /*f180*/  ENDCOLLECTIVE ;  /* 0x000000000000791b */ /* 0x006fea0003800000 */
.L_x_9067:
[----:B------:R-:W-:Y:S01]  /*f190*/  MOV R124, R125 ;  /* 0x0000007d007c7202 */ /* 0x000fe20000000f00 */
[----:B------:R-:W-:Y:S01]  /*f1a0*/  IMAD.MOV.U32 R4, RZ, RZ, 0x2 ;  /* 0x00000002ff047424 */ /* 0x000fe200078e00ff */
[----:B------:R-:W-:-:S07]  /*f1b0*/  MOV R6, R10 ;  /* 0x0000000a00067202 */ /* 0x000fce0000000f00 */
[----:B------:R-:W-:Y:S05]  /*f1c0*/  WARPSYNC.COLLECTIVE R5, `(.L_x_9068) ;  /* 0x0000000005087348 */ /* 0x000fea0003c00000 */
[----:B------:R1:W2:Y:S02]  /*f1d0*/  SHFL.BFLY P0, R10, R124, R4, R3 ;  /* 0x0c0000047c0a7389 */ /* 0x0002a40000000003 */
[----:B-12---:R-:W-:Y:S05]  /*f1e0*/  ENDCOLLECTIVE ;  /* 0x000000000000791b */ /* 0x006fea0003800000 */
.L_x_9068:
[----:B------:R-:W-:Y:S01]  /*f1f0*/  FADD.FTZ R6, R9, R6 ;  /* 0x0000000609067221 */ /* 0x000fe20000010000 */
[----:B------:R-:W-:Y:S01]  /*f200*/  FADD.FTZ R8, R10, R125 ;  /* 0x0000007d0a087221 */ /* 0x000fe20000010000 */
[----:B------:R-:W-:-:S04]  /*f210*/  MOV R4, 0x1 ;  /* 0x0000000100047802 */ /* 0x000fc80000000f00 */
[----:B------:R-:W-:-:S07]  /*f220*/  MOV R124, R8 ;  /* 0x00000008007c7202 */ /* 0x000fce0000000f00 */
[----:B------:R-:W-:Y:S05]  /*f230*/  WARPSYNC.COLLECTIVE R5, `(.L_x_9069) ;  /* 0x0000000005087348 */ /* 0x000fea0003c00000 */
[----:B------:R1:W2:Y:S02]  /*f240*/  SHFL.BFLY P0, R10, R124, R4, R3 ;  /* 0x0c0000047c0a7389 */ /* 0x0002a40000000003 */
[----:B-12---:R-:W-:Y:S05]  /*f250*/  ENDCOLLECTIVE ;  /* 0x000000000000791b */ /* 0x006fea0003800000 */
.L_x_9069:
[----:B------:R-:W-:Y:S05]  /*f260*/  BRA `(.L_x_9070) ;  /* 0xfffffff000207947 */ /* 0x000fea000383ffff */
.L_x_9071:
        /* <DEDUP_REMOVED lines=9> */
.L_x_11683:


//--------------------- .text._ZN5flash24flash_fwd_splitkv_kernelI23Flash_fwd_kernel_traitsILi96ELi64ELi64ELi4ELb0ELb0EN7cutlass10bfloat16_tE19Flash_kernel_traitsILi96ELi64ELi64ELi4ES3_EELb0ELb0ELb1ELb0ELb0ELb0ELb0ELb1EEEvNS_16Flash_fwd_paramsE --------------------------
	.section	.text._ZN5flash24flash_fwd_splitkv_kernelI23Flash_fwd_kernel_traitsILi96ELi64ELi64ELi4ELb0ELb0EN7cutlass10bfloat16_tE19Flash_kernel_traitsILi96ELi64ELi64ELi4ES3_EELb0ELb0ELb1ELb0ELb0ELb0ELb0ELb1EEEvNS_16Flash_fwd_paramsE,"ax",@progbits
	.align	128
        .global         _ZN5flash24flash_fwd_splitkv_kernelI23Flash_fwd_kernel_traitsILi96ELi64ELi64ELi4ELb0ELb0EN7cutlass10bfloat16_tE19Flash_kernel_traitsILi96ELi64ELi64ELi4ES3_EELb0ELb0ELb1ELb0ELb0ELb0ELb0ELb1EEEvNS_16Flash_fwd_paramsE
        .type           _ZN5flash24flash_fwd_splitkv_kernelI23Flash_fwd_kernel_traitsILi96ELi64ELi64ELi4ELb0ELb0EN7cutlass10bfloat16_tE19Flash_kernel_traitsILi96ELi64ELi64ELi4ES3_EELb0ELb0ELb1ELb0ELb0ELb0ELb0ELb1EEEvNS_16Flash_fwd_paramsE,@function
        .size           _ZN5flash24flash_fwd_splitkv_kernelI23Flash_fwd_kernel_traitsILi96ELi64ELi64ELi4ELb0ELb0EN7cutlass10bfloat16_tE19Flash_kernel_traitsILi96ELi64ELi64ELi4ES3_EELb0ELb0ELb1ELb0ELb0ELb0ELb0ELb1EEEvNS_16Flash_fwd_paramsE,(.L_x_11684 - _ZN5flash24flash_fwd_splitkv_kernelI23Flash_fwd_kernel_traitsILi96ELi64ELi64ELi4ELb0ELb0EN7cutlass10bfloat16_tE19Flash_kernel_traitsILi96ELi64ELi64ELi4ES3_EELb0ELb0ELb1ELb0ELb0ELb0ELb0ELb1EEEvNS_16Flash_fwd_paramsE)
        .other          _ZN5flash24flash_fwd_splitkv_kernelI23Flash_fwd_kernel_traitsILi96ELi64ELi64ELi4ELb0ELb0EN7cutlass10bfloat16_tE19Flash_kernel_traitsILi96ELi64ELi64ELi4ES3_EELb0ELb0ELb1ELb0ELb0ELb0ELb0ELb1EEEvNS_16Flash_fwd_paramsE,@"STO_CUDA_ENTRY STV_DEFAULT"
_ZN5flash24flash_fwd_splitkv_kernelI23Flash_fwd_kernel_traitsILi96ELi64ELi64ELi4ELb0ELb0EN7cutlass10bfloat16_tE19Flash_kernel_traitsILi96ELi64ELi64ELi4ES3_EELb0ELb0ELb1ELb0ELb0ELb0ELb0ELb1EEEvNS_16Flash_fwd_paramsE:
.text._ZN5flash24flash_fwd_splitkv_kernelI23Flash_fwd_kernel_traitsILi96ELi64ELi64ELi4ELb0ELb0EN7cutlass10bfloat16_tE19Flash_kernel_traitsILi96ELi64ELi64ELi4ES3_EELb0ELb0ELb1ELb0ELb0ELb0ELb0ELb1EEEvNS_16Flash_fwd_paramsE:
[----:B------:R-:W-:Y:S01]  /*0000*/  LDC R1, c[0x0][0x37c] ;  /* 0x0000df00ff017b82 */ /* 0x000fe20000000800 */
[----:B------:R-:W1:Y:S07]  /*0010*/  S2R R145, SR_CTAID.X ;  /* 0x0000000000917919 */ /* 0x000e6e0000002500 */
[----:B------:R-:W2:Y:S01]  /*0020*/  LDC.64 R84, c[0x0][0x348] ;  /* 0x0000d200ff547b82 */ /* 0x000ea20000000a00 */
[----:B------:R-:W-:Y:S01]  /*0030*/  BSSY.RECONVERGENT B4, `(.L_x_9072) ;  /* 0x0000005000047945 */ /* 0x000fe20003800200 */
[----:B------:R-:W-:Y:S01]  /*0040*/  MOV R142, 0x80 ;  /* 0x00000080008e7802 */ /* 0x000fe20000000f00 */
[----:B------:R-:W3:Y:S01]  /*0050*/  S2R R143, SR_CTAID.Y ;  /* 0x00000000008f7919 */ /* 0x000ee20000002600 */
[----:B------:R-:W4:Y:S05]  /*0060*/  S2R R144, SR_CTAID.Z ;  /* 0x0000000000907919 */ /* 0x000f2a0000002700 */
[----:B-1234-:R-:W-:Y:S05]  /*0070*/  CALL.REL.NOINC `($_ZN5flash24flash_fwd_splitkv_kernelI23Flash_fwd_kernel_traitsILi96ELi64ELi64ELi4ELb0ELb0EN7cutlass10bfloat16_tE19Flash_kernel_traitsILi96ELi64ELi64ELi4ES3_EELb0ELb0ELb1ELb0ELb0ELb0ELb0ELb1EEEvNS_16Flash_fwd_paramsE$_ZN5flash30compute_attn_1rowblock_splitkvI23Flash_fwd_kernel_traitsILi96ELi64ELi64ELi4ELb0ELb0EN7cutlass10bfloat16_tE19Flash_kernel_traitsILi96ELi64ELi64ELi4ES3_EELb0ELb0ELb1ELb0ELb0ELb0ELb0ELb1ENS_16Flash_fwd_paramsEEEvRKT8_iiiii) ;  /* 0x0000000000087944 */ /* 0x01efea0003c00000 */
[----:B------:R-:W-:Y:S05]  /*0080*/  BSYNC.RECONVERGENT B4 ;  /* 0x0000000000047941 */ /* 0x000fea0003800200 */
.L_x_9072:
[----:B------:R-:W-:Y:S05]  /*0090*/  EXIT ;  /* 0x000000000000794d */ /* 0x000fea0003800000 */
        .type           $_ZN5flash24flash_fwd_splitkv_kernelI23Flash_fwd_kernel_traitsILi96ELi64ELi64ELi4ELb0ELb0EN7cutlass10bfloat16_tE19Flash_kernel_traitsILi96ELi64ELi64ELi4ES3_EELb0ELb0ELb1ELb0ELb0ELb0ELb0ELb1EEEvNS_16Flash_fwd_paramsE$_ZN5flash30compute_attn_1rowblock_splitkvI23Flash_fwd_kernel_traitsILi96ELi64ELi64ELi4ELb0ELb0EN7cutlass10bfloat16_tE19Flash_kernel_traitsILi96ELi64ELi64ELi4ES3_EELb0ELb0ELb1ELb0ELb0ELb0ELb0ELb1ENS_16Flash_fwd_paramsEEEvRKT8_iiiii,@function
        .size           $_ZN5flash24flash_fwd_splitkv_kernelI23Flash_fwd_kernel_traitsILi96ELi64ELi64ELi4ELb0ELb0EN7cutlass10bfloat16_tE19Flash_kernel_traitsILi96ELi64ELi64ELi4ES3_EELb0ELb0ELb1ELb0ELb0ELb0ELb0ELb1EEEvNS_16Flash_fwd_paramsE$_ZN5flash30compute_attn_1rowblock_splitkvI23Flash_fwd_kernel_traitsILi96ELi64ELi64ELi4ELb0ELb0EN7cutlass10bfloat16_tE19Flash_kernel_traitsILi96ELi64ELi64ELi4ES3_EELb0ELb0ELb1ELb0ELb0ELb0ELb0ELb1ENS_16Flash_fwd_paramsEEEvRKT8_iiiii,(.L_x_11684 - $_ZN5flash24flash_fwd_splitkv_kernelI23Flash_fwd_kernel_traitsILi96ELi64ELi64ELi4ELb0ELb0EN7cutlass10bfloat16_tE19Flash_kernel_traitsILi96ELi64ELi64ELi4ES3_EELb0ELb0ELb1ELb0ELb0ELb0ELb0ELb1EEEvNS_16Flash_fwd_paramsE$_ZN5flash30compute_attn_1rowblock_splitkvI23Flash_fwd_kernel_traitsILi96ELi64ELi64ELi4ELb0ELb0EN7cutlass10bfloat16_tE19Flash_kernel_traitsILi96ELi64ELi64ELi4ES3_EELb0ELb0ELb1ELb0ELb0ELb0ELb0ELb1ENS_16Flash_fwd_paramsEEEvRKT8_iiiii)
$_ZN5flash24flash_fwd_splitkv_kernelI23Flash_fwd_kernel_traitsILi96ELi64ELi64ELi4ELb0ELb0EN7cutlass10bfloat16_tE19Flash_kernel_traitsILi96ELi64ELi64ELi4ES3_EELb0ELb0ELb1ELb0ELb0ELb0ELb0ELb1EEEvNS_16Flash_fwd_paramsE$_ZN5flash30compute_attn_1rowblock_splitkvI23Flash_fwd_kernel_traitsILi96ELi64ELi64ELi4ELb0ELb0EN7cutlass10bfloat16_tE19Flash_kernel_traitsILi96ELi64ELi64ELi4ES3_EELb0ELb0ELb1ELb0ELb0ELb0ELb0ELb1ENS_16Flash_fwd_paramsEEEvRKT8_iiiii:
        /* <DEDUP_REMOVED lines=39> */
.L_x_9074:
[----:B------:R-:W-:Y:S05]  /*0310*/  BSYNC.RECONVERGENT B0 ;  /* 0x0000000000007941 */ /* 0x000fea0003800200 */
.L_x_9073:
[----:B------:R-:W-:Y:S04]  /*0320*/  BSSY.RECONVERGENT B0, `(.L_x_9075) ;  /* 0x0000007000007945 */ /* 0x000fe80003800200 */
[----:B------:R-:W-:Y:S05]  /*0330*/  @!P3 BRA `(.L_x_9076) ;  /* 0x000000000014b947 */ /* 0x000fea0003800000 */
[----:B------:R-:W4:Y:S02]  /*0340*/  LD.E.U8 R0, desc[UR4][R84.64+0x1b2] ;  /* 0x0001b20454007980 */ /* 0x000f24000c101100 */
[----:B----4-:R-:W-:-:S13]  /*0350*/  ISETP.NE.AND P1, PT, R0, RZ, PT ;  /* 0x000000ff0000720c */ /* 0x010fda0003f25270 */
[----:B------:R-:W4:Y:S02]  /*0360*/  @P1 LD.E R0, desc[UR4][R6.64+0x4] ;  /* 0x0000040406001980 */ /* 0x000f24000c101900 */
[----:B----45:R-:W-:-:S06]  /*0370*/  @P1 IADD3 R63, PT, PT, R0, -R11, RZ ;  /* 0x8000000b003f1210 */ /* 0x030fcc0007ffe0ff */
[----:B------:R4:W5:Y:S02]  /*0380*/  @!P1 LD.E R63, desc[UR4][R6.64] ;  /* 0x00000004063f9980 */ /* 0x000964000c101900 */
.L_x_9076:
[----:B------:R-:W-:Y:S05]  /*0390*/  BSYNC.RECONVERGENT B0 ;  /* 0x0000000000007941 */ /* 0x000fea0003800200 */
.L_x_9075:
        /* <DEDUP_REMOVED lines=9> */
.L_x_9078:
[----:B------:R-:W5:Y:S01]  /*0430*/  LD.E.64 R2, desc[UR4][R84.64+0x108] ;  /* 0x0001080454027980 */ /* 0x000f62000c101b00 */
[----:B------:R-:W-:Y:S01]  /*0440*/  BSSY.RECONVERGENT B0, `(.L_x_9080) ;  /* 0x0000006000007945 */ /* 0x000fe20003800200 */
[----:B------:R-:W-:Y:S01]  /*0450*/  IMAD.MOV.U32 R0, RZ, RZ, RZ ;  /* 0x000000ffff007224 */ /* 0x000fe200078e00ff */
[----:B-----5:R-:W-:-:S04]  /*0460*/  ISETP.NE.U32.AND P0, PT, R2, RZ, PT ;  /* 0x000000ff0200720c */ /* 0x020fc80003f05070 */
[----:B------:R-:W-:-:S13]  /*0470*/  ISETP.NE.AND.EX P0, PT, R3, RZ, PT, P0 ;  /* 0x000000ff0300720c */ /* 0x000fda0003f05300 */
[----:B------:R-:W-:Y:S05]  /*0480*/  @!P0 BRA `(.L_x_9081) ;  /* 0x0000000000048947 */ /* 0x000fea0003800000 */
[----:B------:R1:W5:Y:S02]  /*0490*/  LD.E R0, desc[UR4][R84.64+0xbc] ;  /* 0x0000bc0454007980 */ /* 0x000364000c101900 */
.L_x_9081:
[----:B------:R-:W-:Y:S05]  /*04a0*/  BSYNC.RECONVERGENT B0 ;  /* 0x0000000000007941 */ /* 0x000fea0003800200 */
.L_x_9080:
[----:B-----5:R-:W-:Y:S02]  /*04b0*/  IADD3 R89, PT, PT, R63, R0, RZ ;  /* 0x000000003f597210 */ /* 0x020fe40007ffe0ff */
.L_x_9079:
[----:B------:R-:W-:Y:S05]  /*04c0*/  BSYNC.RECONVERGENT B1 ;  /* 0x0000000000017941 */ /* 0x000fea0003800200 */
.L_x_9077:
[----:B------:R-:W-:Y:S01]  /*04d0*/  IMAD.SHL.U32 R67, R145, 0x40, RZ ;  /* 0x0000004091437824 */ /* 0x000fe200078e00ff */
[----:B------:R-:W-:Y:S01]  /*04e0*/  MOV R2, R142 ;  /* 0x0000008e00027202 */ /* 0x000fe20000000f00 */
[----:B------:R-:W-:-:S03]  /*04f0*/  IMAD.MOV.U32 R3, RZ, RZ, 0x0 ;  /* 0x00000000ff037424 */ /* 0x000fc600078e00ff */
[----:B------:R-:W-:-:S13]  /*0500*/  ISETP.GT.AND P0, PT, R146, R67, PT ;  /* 0x000000439200720c */ /* 0x000fda0003f04270 */
[----:B-1234-:R-:W-:Y:S05]  /*0510*/  @!P0 RET.REL.NODEC R2 `(_ZN5flash24flash_fwd_splitkv_kernelI23Flash_fwd_kernel_traitsILi96ELi64ELi64ELi4ELb0ELb0EN7cutlass10bfloat16_tE19Flash_kernel_traitsILi96ELi64ELi64ELi4ES3_EELb0ELb0ELb1ELb0ELb0ELb0ELb0ELb1EEEvNS_16Flash_fwd_paramsE) ;  /* 0xfffffff802b88950 */ /* 0x01efea0003c3ffff */
        /* <DEDUP_REMOVED lines=70> */
.L_x_9084:
[----:B------:R-:W-:Y:S05]  /*0980*/  BSYNC.RECONVERGENT B0 ;  /* 0x0000000000007941 */ /* 0x000fea0003800200 */
.L_x_9083:
        /* <DEDUP_REMOVED lines=18> */
.L_x_9086:
[----:B------:R-:W-:Y:S05]  /*0ab0*/  BSYNC.RECONVERGENT B0 ;  /* 0x0000000000007941 */ /* 0x000fea0003800200 */
.L_x_9085:
[----:B------:R-:W-:Y:S01]  /*0ac0*/  MOV R143, 0x0 ;  /* 0x00000000008f7802 */ /* 0x000fe20000000f00 */
[----:B------:R1:W-:Y:S03]  /*0ad0*/  @!P6 ST.E desc[UR4][R6.64], R5 ;  /* 0x000000050600e985 */ /* 0x0003e6000c101904 */
[----:B-12--5:R-:W-:Y:S05]  /*0ae0*/  @P5 RET.REL.NODEC R142 `(_ZN5flash24flash_fwd_splitkv_kernelI23Flash_fwd_kernel_traitsILi96ELi64ELi64ELi4ELb0ELb0EN7cutlass10bfloat16_tE19Flash_kernel_traitsILi96ELi64ELi64ELi4ES3_EELb0ELb0ELb1ELb0ELb0ELb0ELb0ELb1EEEvNS_16Flash_fwd_paramsE) ;  /* 0xfffffff48e445950 */ /* 0x026fea0003c3ffff */
[----:B------:R-:W-:Y:S02]  /*0af0*/  MOV R3, 0x7f800000 ;  /* 0x7f80000000037802 */ /* 0x000fe40000000f00 */
[----:B------:R-:W-:-:S03]  /*0b00*/  MOV R143, 0x0 ;  /* 0x00000000008f7802 */ /* 0x000fc60000000f00 */
[----:B------:R1:W-:Y:S02]  /*0b10*/  ST.E desc[UR4][R6.64+0x80], R3 ;  /* 0x0000800306007985 */ /* 0x0003e4000c101904 */
[----:B-1----:R-:W-:Y:S05]  /*0b20*/  RET.REL.NODEC R142 `(_ZN5flash24flash_fwd_splitkv_kernelI23Flash_fwd_kernel_traitsILi96ELi64ELi64ELi4ELb0ELb0EN7cutlass10bfloat16_tE19Flash_kernel_traitsILi96ELi64ELi64ELi4ES3_EELb0ELb0ELb1ELb0ELb0ELb0ELb0ELb1EEEvNS_16Flash_fwd_paramsE) ;  /* 0xfffffff48e347950 */ /* 0x002fea0003c3ffff */
.L_x_9082:
        /* <DEDUP_REMOVED lines=79> */
[----:B------:R-:W-:Y:S02]  /*1020*/  IMAD.MOV.U32 R9, RZ, RZ, R3 ;  /* 0x000000ffff097224 */ /* 0x000fe400078e0003 */
[----:B------:R-:W-:-:S03]  /*1030*/  IMAD R3, R139, R0, RZ ;  /* 0x000000008b037224 */ /* 0x000fc600078e02ff */
[----:B------:R-:W-:Y:S02]  /*1040*/  @!P0 IADD3 R9, PT, PT, -R9, RZ, RZ ;  /* 0x000000ff09098210 */ /* 0x000fe40007ffe1ff */
[----:B------:R-:W-:Y:S02]  /*1050*/  @!P1 LOP3.LUT R9, RZ, R7, RZ, 0x33, !PT ;  /* 0x00000007ff099212 */ /* 0x000fe400078e33ff */
[----:B---3--:R-:W-:Y:S01]  /*1060*/  SHF.R.S32.HI R5, RZ, 0x1f, R2 ;  /* 0x0000001fff057819 */ /* 0x008fe20000011402 */
[-C--:B--2---:R-:W-:Y:S02]  /*1070*/  IMAD R4, R13, R2.reuse, RZ ;  /* 0x000000020d047224 */ /* 0x084fe400078e02ff */
        /* <DEDUP_REMOVED lines=19> */
.L_x_9088:
        /* <DEDUP_REMOVED lines=11> */
[----:B------:R-:W-:-:S02]  /*1260*/  CS2R R150, SRZ ;  /* 0x0000000000967805 */ /* 0x000fc4000001ff00 */
[----:B-1----:R-:W-:-:S04]  /*1270*/  IABS R2, R7 ;  /* 0x0000000700027213 */ /* 0x002fc80000000000 */
        /* <DEDUP_REMOVED lines=18> */
[----:B---3--:R-:W-:Y:S02]  /*13a0*/  @!P2 IMAD R5, R19, R9, RZ ;  /* 0x000000091305a224 */ /* 0x008fe400078e02ff */
        /* <DEDUP_REMOVED lines=15> */
[----:B------:R-:W-:Y:S02]  /*14a0*/  @P2 IADD3 R5, PT, PT, R19, R2, RZ ;  /* 0x0000000213052210 */ /* 0x000fe40007ffe0ff */
[----:B------:R-:W-:Y:S02]  /*14b0*/  LEA R0, R88, 0xffffffc0, 0x6 ;  /* 0xffffffc058007811 */ /* 0x000fe400078e30ff */
[----:B------:R-:W-:Y:S01]  /*14c0*/  MOV R18, R6 ;  /* 0x0000000600127202 */ /* 0x000fe20000000f00 */
[----:B------:R-:W-:Y:S01]  /*14d0*/  IMAD.MOV.U32 R19, RZ, RZ, R5 ;  /* 0x000000ffff137224 */ /* 0x000fe200078e0005 */
[----:B------:R-:W-:Y:S01]  /*14e0*/  @!P2 SHF.R.S32.HI R3, RZ, 0x1f, R10 ;  /* 0x0000001fff03a819 */ /* 0x000fe2000001140a */
[----:B----4-:R-:W-:Y:S01]  /*14f0*/  @!P2 IMAD R2, R137, R10, RZ ;  /* 0x0000000a8902a224 */ /* 0x010fe200078e02ff */
        /* <DEDUP_REMOVED lines=15> */
[----:B------:R-:W-:Y:S02]  /*15f0*/  IMAD R5, R12, R4, R5 ;  /* 0x000000040c057224 */ /* 0x000fe400078e0205 */
[----:B------:R-:W-:-:S04]  /*1600*/  @!P2 IMAD.WIDE.U32 R16, R16, R9, R20 ;  /* 0x000000091010a225 */ /* 0x000fc800078e0014 */
[----:B------:R-:W-:Y:S02]  /*1610*/  @P2 IMAD R4, R137, R10, RZ ;  /* 0x0000000a89042224 */ /* 0x000fe400078e02ff */
[----:B------:R-:W-:-:S04]  /*1620*/  IMAD.WIDE.U32 R8, R12, R8, R18 ;  /* 0x000000080c087225 */ /* 0x000fc800078e0012 */
[----:B------:R-:W-:Y:S01]  /*1630*/  @P2 IMAD.WIDE.U32 R10, R136, R10, RZ ;  /* 0x0000000a880a2225 */ /* 0x000fe200078e00ff */
[----:B------:R-:W-:Y:S02]  /*1640*/  MOV R6, R8 ;  /* 0x0000000800067202 */ /* 0x000fe40000000f00 */
[----:B------:R-:W-:Y:S01]  /*1650*/  IADD3 R3, PT, PT, R9, R5, RZ ;  /* 0x0000000509037210 */ /* 0x000fe20007ffe0ff */
[----:B------:R-:W-:Y:S01]  /*1660*/  @!P2 IMAD.IADD R2, R17, 0x1, R2 ;  /* 0x000000011102a824 */ /* 0x000fe200078e0202 */
[----:B------:R-:W-:Y:S01]  /*1670*/  @P2 MOV R16, R10 ;  /* 0x0000000a00102202 */ /* 0x000fe20000000f00 */
[----:B------:R-:W-:Y:S01]  /*1680*/  @P2 IMAD.IADD R2, R11, 0x1, R4 ;  /* 0x000000010b022824 */ /* 0x000fe200078e0204 */
[----:B------:R-:W-:Y:S02]  /*1690*/  MOV R13, RZ ;  /* 0x000000ff000d7202 */ /* 0x000fe40000000f00 */
.L_x_9089:
[----:B------:R-:W-:Y:S05]  /*16a0*/  BSYNC.RECONVERGENT B0 ;  /* 0x0000000000007941 */ /* 0x000fea0003800200 */
.L_x_9087:
        /* <DEDUP_REMOVED lines=24> */
[----:B------:R-:W-:-:S05]  /*1830*/  SHF.L.U32 R55, R54, 0x3, RZ ;  /* 0x0000000336377819 */ /* 0x000fca00000006ff */
[----:B------:R1:W5:Y:S06]  /*1840*/  @P4 LD.E R11, desc[UR4][R32.64] ;  /* 0x00000004200b4980 */ /* 0x00036c000c101900 */
[----:B------:R-:W-:-:S05]  /*1850*/  @!P3 IMAD.IADD R17, R17, 0x1, -R12 ;  /* 0x000000011111b824 */ /* 0x000fca00078e0a0c */
[----:B------:R-:W-:Y:S02]  /*1860*/  ISETP.GE.U32.AND P4, PT, R17, R12, PT ;  /* 0x0000000c1100720c */ /* 0x000fe40003f86070 */
[----:B------:R-:W-:Y:S02]  /*1870*/  LOP3.LUT R12, R55, 0x18, RZ, 0xc0, !PT ;  /* 0x00000018370c7812 */ /* 0x000fe400078ec0ff */
[----:B------:R-:W-:Y:S02]  /*1880*/  LOP3.LUT R17, R144, R7, RZ, 0x3c, !PT ;  /* 0x0000000790117212 */ /* 0x000fe400078e3cff */
[----:B------:R-:W-:Y:S01]  /*1890*/  IADD3 R20, P1, PT, R12, R16, RZ ;  /* 0x000000100c147210 */ /* 0x000fe20007f3e0ff */
[----:B------:R-:W-:Y:S01]  /*18a0*/  @!P3 VIADD R10, R10, 0x1 ;  /* 0x000000010a0ab836 */ /* 0x000fe20000000000 */
[----:B------:R-:W-:Y:S01]  /*18b0*/  ISETP.GE.AND P2, PT, R17, RZ, PT ;  /* 0x000000ff1100720c */ /* 0x000fe20003f46270 */
[----:B------:R-:W1:Y:S02]  /*18c0*/  S2R R60, SR_CgaCtaId ;  /* 0x00000000003c7919 */ /* 0x000e640000008800 */
[----:B------:R-:W-:Y:S01]  /*18d0*/  IMAD.X R21, RZ, RZ, R2, P1 ;  /* 0x000000ffff157224 */ /* 0x000fe200008e0602 */
[----:B------:R-:W-:Y:S01]  /*18e0*/  ISETP.NE.AND P1, PT, R7, RZ, PT ;  /* 0x000000ff0700720c */ /* 0x000fe20003f25270 */
[-C--:B-----5:R-:W-:Y:S01]  /*18f0*/  IMAD R16, R13, R136.reuse, RZ ;  /* 0x000000880d107224 */ /* 0x0a0fe200078e02ff */
[----:B------:R-:W-:Y:S01]  /*1900*/  @P4 IADD3 R10, PT, PT, R10, 0x1, RZ ;  /* 0x000000010a0a4810 */ /* 0x000fe20007ffe0ff */
[----:B------:R-:W-:Y:S01]  /*1910*/  IMAD.WIDE.U32 R20, R0, R136, R20 ;  /* 0x0000008800147225 */ /* 0x000fe200078e0014 */
[----:B------:R-:W-:-:S03]  /*1920*/  LOP3.LUT R17, R55, 0xc0, RZ, 0xc0, !PT ;  /* 0x000000c037117812 */ /* 0x000fc600078ec0ff */
[----:B------:R-:W-:Y:S02]  /*1930*/  IMAD R16, R0, R137, R16 ;  /* 0x0000008900107224 */ /* 0x000fe400078e0210 */
[----:B------:R-:W-:-:S03]  /*1940*/  IMAD.MOV.U32 R2, RZ, RZ, R10 ;  /* 0x000000ffff027224 */ /* 0x000fc600078e000a */
[----:B------:R-:W-:Y:S01]  /*1950*/  IADD3 R21, PT, PT, R21, R16, RZ ;  /* 0x0000001015157210 */ /* 0x000fe20007ffe0ff */
[----:B------:R-:W-:Y:S01]  /*1960*/  @!P2 IMAD.MOV R2, RZ, RZ, -R2 ;  /* 0x000000ffff02a224 */ /* 0x000fe200078e0a02 */
[----:B------:R-:W-:Y:S02]  /*1970*/  @!P1 LOP3.LUT R2, RZ, R7, RZ, 0x33, !PT ;  /* 0x00000007ff029212 */ /* 0x000fe400078e33ff */
[--C-:B------:R-:W-:Y:S02]  /*1980*/  LOP3.LUT R16, R17, 0x18, R54.reuse, 0xf8, !PT ;  /* 0x0000001811107812 */ /* 0x100fe400078ef836 */
[----:B------:R-:W-:Y:S01]  /*1990*/  SHF.R.U32.HI R96, RZ, 0x2, R54 ;  /* 0x00000002ff607819 */ /* 0x000fe20000011636 */
[----:B------:R-:W-:Y:S01]  /*19a0*/  IMAD R7, R25, R2, RZ ;  /* 0x0000000219077224 */ /* 0x000fe200078e02ff */
[----:B------:R-:W-:Y:S02]  /*19b0*/  LOP3.LUT R16, R16, 0x18, R55, 0x78, !PT ;  /* 0x0000001810107812 */ /* 0x000fe400078e7837 */
[----:B------:R-:W-:-:S02]  /*19c0*/  MOV R97, RZ ;  /* 0x000000ff00617202 */ /* 0x000fc40000000f00 */
[----:B------:R-:W-:Y:S01]  /*19d0*/  LOP3.LUT R55, R16, 0x1f20, R55, 0xf8, !PT ;  /* 0x00001f2010377812 */ /* 0x000fe200078ef837 */
[----:B------:R-:W-:-:S04]  /*19e0*/  IMAD.WIDE.U32 R16, R145, 0x40, R96 ;  /* 0x0000004091107825 */ /* 0x000fc800078e0060 */
[----:B------:R-:W-:Y:S01]  /*19f0*/  IMAD R141, R139, R96, RZ ;  /* 0x000000608b8d7224 */ /* 0x000fe200078e02ff */
[----:B------:R-:W-:Y:S01]  /*1a00*/  SHF.L.U64.HI R139, R138, 0x5, R139 ;  /* 0x000000058a8b7819 */ /* 0x000fe2000001028b */
[----:B--2---:R-:W-:-:S04]  /*1a10*/  @P0 IMAD.WIDE.U32 R30, R18, R148, RZ ;  /* 0x00000094121e0225 */ /* 0x004fc800078e00ff */
[----:B------:R-:W-:Y:S02]  /*1a20*/  @P0 IMAD R10, R19, R148, RZ ;  /* 0x00000094130a0224 */ /* 0x000fe400078e02ff */
[----:B---3--:R-:W-:-:S04]  /*1a30*/  @!P0 IMAD.WIDE.U32 R28, R26, R143, RZ ;  /* 0x0000008f1a1c8225 */ /* 0x008fc800078e00ff */
[----:B------:R-:W-:Y:S01]  /*1a40*/  @!P0 IMAD.MOV.U32 R0, RZ, RZ, R28 ;  /* 0x000000ffff008224 */ /* 0x000fe200078e001c */
[----:B------:R-:W-:Y:S01]  /*1a50*/  @P0 MOV R0, R30 ;  /* 0x0000001e00000202 */ /* 0x000fe20000000f00 */
[----:B------:R-:W-:-:S03]  /*1a60*/  @!P0 IMAD R26, R27, R143, RZ ;  /* 0x0000008f1b1a8224 */ /* 0x000fc600078e02ff */
[----:B------:R-:W-:Y:S01]  /*1a70*/  IADD3 R28, P1, PT, R12, R0, RZ ;  /* 0x000000000c1c7210 */ /* 0x000fe20007f3e0ff */
[----:B------:R-:W-:Y:S02]  /*1a80*/  @!P0 IMAD.IADD R26, R29, 0x1, R26 ;  /* 0x000000011d1a8824 */ /* 0x000fe400078e021a */
[----:B------:R-:W-:Y:S01]  /*1a90*/  @P0 IMAD.IADD R26, R31, 0x1, R10 ;  /* 0x000000011f1a0824 */ /* 0x000fe200078e020a */
[----:B------:R-:W-:-:S03]  /*1aa0*/  SHF.R.S32.HI R0, RZ, 0x1f, R2 ;  /* 0x0000001fff007819 */ /* 0x000fc60000011402 */
[----:B------:R-:W-:Y:S02]  /*1ab0*/  IMAD.X R29, RZ, RZ, R26, P1 ;  /* 0x000000ffff1d7224 */ /* 0x000fe400008e061a */
[----:B------:R-:W-:-:S04]  /*1ac0*/  IMAD.WIDE.U32 R26, R2, R24, R20 ;  /* 0x00000018021a7225 */ /* 0x000fc800078e0014 */
[----:B------:R-:W-:Y:S02]  /*1ad0*/  IMAD R7, R0, R24, R7 ;  /* 0x0000001800077224 */ /* 0x000fe400078e0207 */
[-C--:B------:R-:W-:Y:S02]  /*1ae0*/  IMAD R10, R23, R144.reuse, RZ ;  /* 0x00000090170a7224 */ /* 0x080fe400078e02ff */
[----:B------:R-:W-:Y:S01]  /*1af0*/  IMAD.WIDE.U32 R22, R22, R144, R28 ;  /* 0x0000009016167225 */ /* 0x000fe200078e001c */
[----:B------:R-:W-:Y:S02]  /*1b00*/  IADD3 R25, PT, PT, R27, R7, RZ ;  /* 0x000000071b197210 */ /* 0x000fe40007ffe0ff */
[----:B------:R-:W-:Y:S01]  /*1b10*/  MOV R21, 0x400 ;  /* 0x0000040000157802 */ /* 0x000fe20000000f00 */
[----:B------:R-:W-:Y:S01]  /*1b20*/  IMAD.IADD R23, R23, 0x1, R10 ;  /* 0x0000000117177824 */ /* 0x000fe200078e020a */
[----:B------:R-:W-:Y:S01]  /*1b30*/  IADD3 R20, P0, PT, R12, R6, RZ ;  /* 0x000000060c147210 */ /* 0x000fe20007f1e0ff */
[----:B------:R-:W-:-:S02]  /*1b40*/  IMAD R17, R17, R18, RZ ;  /* 0x0000001211117224 */ /* 0x000fc400078e02ff */
[----:B------:R-:W-:Y:S01]  /*1b50*/  IMAD.MOV.U32 R24, RZ, RZ, R26 ;  /* 0x000000ffff187224 */ /* 0x000fe200078e001a */
[----:B------:R-:W-:Y:S01]  /*1b60*/  SHF.R.S32.HI R6, RZ, 0x1f, R63 ;  /* 0x0000001fff067819 */ /* 0x000fe2000001143f */
[C---:B------:R-:W-:Y:S01]  /*1b70*/  IMAD.SHL.U32 R61, R18.reuse, 0x20, RZ ;  /* 0x00000020123d7824 */ /* 0x040fe200078e00ff */
[----:B------:R-:W-:Y:S01]  /*1b80*/  SHF.L.U64.HI R62, R18, 0x5, R19 ;  /* 0x00000005123e7819 */ /* 0x000fe20000010213 */
[----:B------:R-:W-:Y:S01]  /*1b90*/  IMAD R17, R16, R19, R17 ;  /* 0x0000001310117224 */ /* 0x000fe200078e0211 */
[----:B-1----:R-:W-:Y:S01]  /*1ba0*/  LEA R60, R60, R21, 0x18 ;  /* 0x000000153c3c7211 */ /* 0x002fe200078ec0ff */
[----:B------:R-:W-:-:S04]  /*1bb0*/  IMAD.WIDE.U32 R22, R16, R18, R22 ;  /* 0x0000001210167225 */ /* 0x000fc800078e0016 */
[----:B------:R-:W-:Y:S02]  /*1bc0*/  IMAD R7, R137, R96, RZ ;  /* 0x0000006089077224 */ /* 0x000fe400078e02ff */
[----:B------:R-:W-:-:S04]  /*1bd0*/  IMAD.WIDE.U32 R18, R96, R136, R24 ;  /* 0x0000008860127225 */ /* 0x000fc800078e0018 */
[----:B------:R-:W-:Y:S01]  /*1be0*/  IMAD.X R21, RZ, RZ, R3, P0 ;  /* 0x000000ffff157224 */ /* 0x000fe200000e0603 */
[----:B------:R-:W-:Y:S01]  /*1bf0*/  LEA.HI R3, R6, R63, RZ, 0x6 ;  /* 0x0000003f06037211 */ /* 0x000fe200078f30ff */
[----:B------:R-:W-:Y:S01]  /*1c00*/  IMAD.IADD R7, R19, 0x1, R7 ;  /* 0x0000000113077824 */ /* 0x000fe200078e0207 */
[C---:B----4-:R-:W-:Y:S02]  /*1c10*/  LEA R152, P0, R18.reuse, R4, 0x1 ;  /* 0x0000000412987211 */ /* 0x050fe400078008ff */
[----:B------:R-:W-:Y:S02]  /*1c20*/  SHF.R.S32.HI R3, RZ, 0x6, R3 ;  /* 0x00000006ff037819 */ /* 0x000fe40000011403 */
[----:B------:R-:W-:Y:S02]  /*1c30*/  LEA.HI.X R153, R18, R5, R7, 0x1, P0 ;  /* 0x0000000512997211 */ /* 0x000fe400000f0c07 */
[----:B------:R-:W-:Y:S01]  /*1c40*/  ISETP.GE.AND P0, PT, R3, R88, PT ;  /* 0x000000580300720c */ /* 0x000fe20003f06270 */
        /* <DEDUP_REMOVED lines=25> */
[----:B------:R-:W-:Y:S01]  /*1de0*/  IMAD.MOV.U32 R13, RZ, RZ, RZ ;  /* 0x000000ffff0d7224 */ /* 0x000fe200078e00ff */
[----:B------:R-:W-:Y:S01]  /*1df0*/  LEA R80, R88, 0xffffffc0, 0x6 ;  /* 0xffffffc058507811 */ /* 0x000fe200078e30ff */
[----:B------:R-:W-:Y:S01]  /*1e00*/  VIADD R66, R96, 0x20 ;  /* 0x0000002060427836 */ /* 0x000fe20000000000 */
[----:B------:R-:W-:Y:S01]  /*1e10*/  IADD3 R5, P0, PT, -R63, R96, RZ ;  /* 0x000000603f057210 */ /* 0x000fe20007f1e1ff */
[C---:B------:R-:W-:Y:S01]  /*1e20*/  IMAD R91, R88.reuse, -0x40, R63 ;  /* 0xffffffc0585b7824 */ /* 0x040fe200078e023f */
[----:B------:R-:W-:Y:S01]  /*1e30*/  VIMNMX R68, PT, PT, RZ, R3, !PT ;  /* 0x00000003ff447248 */ /* 0x000fe20007fe0100 */
[----:B------:R-:W-:Y:S01]  /*1e40*/  IMAD R87, R88, -0x40, R89 ;  /* 0xffffffc058577824 */ /* 0x000fe200078e0259 */
[----:B------:R-:W-:Y:S01]  /*1e50*/  MOV R76, R152 ;  /* 0x00000098004c7202 */ /* 0x000fe20000000f00 */
[----:B------:R-:W-:Y:S01]  /*1e60*/  IMAD.MOV.U32 R83, RZ, RZ, R88 ;  /* 0x000000ffff537224 */ /* 0x000fe200078e0058 */
[----:B------:R-:W-:Y:S01]  /*1e70*/  MOV R98, R140 ;  /* 0x0000008c00627202 */ /* 0x000fe20000000f00 */
[----:B------:R-:W-:Y:S01]  /*1e80*/  IMAD.MOV.U32 R77, RZ, RZ, R153 ;  /* 0x000000ffff4d7224 */ /* 0x000fe200078e0099 */
[----:B------:R-:W-:Y:S01]  /*1e90*/  MOV R99, R141 ;  /* 0x0000008d00637202 */ /* 0x000fe20000000f00 */
[----:B--2---:R-:W-:-:S02]  /*1ea0*/  IMAD R4, R33, R143, RZ ;  /* 0x0000008f21047224 */ /* 0x004fc400078e02ff */
[----:B------:R-:W-:-:S04]  /*1eb0*/  IMAD.WIDE.U32 R32, R143, R32, R12 ;  /* 0x000000208f207225 */ /* 0x000fc800078e000c */
[----:B------:R-:W-:Y:S02]  /*1ec0*/  IMAD.IADD R33, R33, 0x1, R4 ;  /* 0x0000000121217824 */ /* 0x000fe400078e0204 */
[----:B---3--:R-:W-:Y:S02]  /*1ed0*/  IMAD R4, R101, R80, RZ ;  /* 0x0000005065047224 */ /* 0x008fe400078e02ff */
[----:B------:R-:W-:-:S04]  /*1ee0*/  IMAD.WIDE.U32 R32, R80, R100, R32 ;  /* 0x0000006450207225 */ /* 0x000fc800078e0020 */
[----:B----4-:R-:W-:Y:S01]  /*1ef0*/  IMAD.WIDE.U32 R30, R143, R14, R12 ;  /* 0x0000000e8f1e7225 */ /* 0x010fe200078e000c */
[----:B------:R-:W-:Y:S02]  /*1f00*/  IADD3 R33, PT, PT, R33, R4, RZ ;  /* 0x0000000421217210 */ /* 0x000fe40007ffe0ff */
[C---:B-----5:R-:W-:Y:S01]  /*1f10*/  SHF.L.U64.HI R79, R20.reuse, 0x5, R21 ;  /* 0x00000005144f7819 */ /* 0x060fe20000010215 */
[----:B------:R-:W-:Y:S01]  /*1f20*/  IMAD R4, R15, R143, RZ ;  /* 0x0000008f0f047224 */ /* 0x000fe200078e02ff */
[----:B------:R-:W-:Y:S01]  /*1f30*/  SHF.R.S32.HI R15, RZ, 0x1f, R63 ;  /* 0x0000001fff0f7819 */ /* 0x000fe2000001143f */
[----:B------:R-:W-:Y:S01]  /*1f40*/  IMAD R23, R29, R2, RZ ;  /* 0x000000021d177224 */ /* 0x000fe200078e02ff */
[----:B------:R-:W-:Y:S01]  /*1f50*/  SHF.L.U32 R81, R20, 0x5, RZ ;  /* 0x0000000514517819 */ /* 0x000fe200000006ff */
[----:B------:R-:W-:Y:S01]  /*1f60*/  IMAD.IADD R31, R31, 0x1, R4 ;  /* 0x000000011f1f7824 */ /* 0x000fe200078e0204 */
[----:B------:R-:W-:Y:S01]  /*1f70*/  IADD3.X R15, PT, PT, RZ, ~R15, RZ, P0, !PT ;  /* 0x8000000fff0f7210 */ /* 0x000fe200007fe4ff */
[----:B------:R-:W-:Y:S01]  /*1f80*/  IMAD R4, R28, R0, R23 ;  /* 0x000000001c047224 */ /* 0x000fe200078e0217 */
[----:B------:R-:W-:Y:S01]  /*1f90*/  LEA.HI R93, R8, R8, RZ, 0x1 ;  /* 0x00000008085d7211 */ /* 0x000fe200078f08ff */
[----:B------:R-:W-:-:S03]  /*1fa0*/  IMAD.WIDE.U32 R28, R2, R28, R32 ;  /* 0x0000001c021c7225 */ /* 0x000fc600078e0020 */
[----:B------:R-:W-:Y:S01]  /*1fb0*/  SHF.R.S32.HI R93, RZ, 0x1, R93 ;  /* 0x00000001ff5d7819 */ /* 0x000fe2000001145d */
[----:B------:R-:W-:Y:S02]  /*1fc0*/  IMAD R14, R21, R80, RZ ;  /* 0x00000050150e7224 */ /* 0x000fe400078e02ff */
[----:B------:R-:W-:-:S04]  /*1fd0*/  IMAD.WIDE.U32 R22, R80, R20, R30 ;  /* 0x0000001450167225 */ /* 0x000fc800078e001e */
[----:B------:R-:W-:Y:S01]  /*1fe0*/  IMAD.IADD R29, R29, 0x1, R4 ;  /* 0x000000011d1d7824 */ /* 0x000fe200078e0204 */
[----:B------:R-:W-:Y:S01]  /*1ff0*/  IADD3 R31, PT, PT, R23, R14, RZ ;  /* 0x0000000e171f7210 */ /* 0x000fe20007ffe0ff */
[----:B------:R-:W-:Y:S02]  /*2000*/  IMAD R4, R15, R100, RZ ;  /* 0x000000640f047224 */ /* 0x000fe400078e02ff */
[----:B------:R-:W-:Y:S02]  /*2010*/  IMAD R23, R27, R2, RZ ;  /* 0x000000021b177224 */ /* 0x000fe400078e02ff */
[-C--:B------:R-:W-:Y:S02]  /*2020*/  IMAD R4, R101, R5.reuse, R4 ;  /* 0x0000000565047224 */ /* 0x080fe400078e0204 */
[----:B------:R-:W-:-:S04]  /*2030*/  IMAD.WIDE.U32 R28, R100, R5, R28 ;  /* 0x00000005641c7225 */ /* 0x000fc800078e001c */
[----:B------:R-:W-:Y:S01]  /*2040*/  IMAD.MOV.U32 R30, RZ, RZ, R22 ;  /* 0x000000ffff1e7224 */ /* 0x000fe200078e0016 */
        /* <DEDUP_REMOVED lines=37> */
.L_x_9127:
[----:B------:R-:W-:Y:S01]  /*22a0*/  VIADD R87, R87, 0x40 ;  /* 0x0000004057577836 */ /* 0x000fe20000000000 */
[----:B------:R-:W-:Y:S01]  /*22b0*/  BSSY.RECONVERGENT B0, `(.L_x_9091) ;  /* 0x0000011000007945 */ /* 0x000fe20003800200 */
[----:B------:R-:W-:Y:S02]  /*22c0*/  VIADD R91, R91, 0x40 ;  /* 0x000000405b5b7836 */ /* 0x000fe40000000000 */
[----:B------:R-:W-:Y:S01]  /*22d0*/  IMAD.MOV.U32 R71, RZ, RZ, R69 ;  /* 0x000000ffff477224 */ /* 0x000fe200078e0045 */
        /* <DEDUP_REMOVED lines=14> */
.L_x_9092:
[----:B------:R-:W-:Y:S05]  /*23c0*/  BSYNC.RECONVERGENT B0 ;  /* 0x0000000000007941 */ /* 0x000fea0003800200 */
.L_x_9091:
        /* <DEDUP_REMOVED lines=15> */
.L_x_9094:
[----:B------:R-:W-:Y:S05]  /*24c0*/  BSYNC.RECONVERGENT B0 ;  /* 0x0000000000007941 */ /* 0x000fea0003800200 */
.L_x_9093:
        /* <DEDUP_REMOVED lines=26> */
.L_x_9098:
[----:B------:R-:W-:Y:S05]  /*2670*/  BSYNC.RECONVERGENT B0 ;  /* 0x0000000000007941 */ /* 0x000fea0003800200 */
.L_x_9097:
        /* <DEDUP_REMOVED lines=17> */
.L_x_9096:
        /* <DEDUP_REMOVED lines=58> */
.L_x_9104:
[----:B------:R-:W-:Y:S05]  /*2b30*/  BSYNC.RECONVERGENT B0 ;  /* 0x0000000000007941 */ /* 0x000fea0003800200 */
.L_x_9103:
        /* <DEDUP_REMOVED lines=48> */
.L_x_9106:
[----:B------:R-:W-:Y:S05]  /*2e40*/  BSYNC.RECONVERGENT B0 ;  /* 0x0000000000007941 */ /* 0x000fea0003800200 */
.L_x_9105:
        /* <DEDUP_REMOVED lines=47> */
.L_x_9102:
[----:B------:R-:W-:Y:S05]  /*3140*/  BSYNC.RECONVERGENT B1 ;  /* 0x0000000000017941 */ /* 0x000fea0003800200 */
.L_x_9101:
        /* <DEDUP_REMOVED lines=63> */
.L_x_9110:
[----:B------:R-:W-:Y:S05]  /*3540*/  BSYNC.RECONVERGENT B0 ;  /* 0x0000000000007941 */ /* 0x000fea0003800200 */
.L_x_9109:
        /* <DEDUP_REMOVED lines=48> */
.L_x_9112:
[----:B------:R-:W-:Y:S05]  /*3850*/  BSYNC.RECONVERGENT B0 ;  /* 0x0000000000007941 */ /* 0x000fea0003800200 */
.L_x_9111:
        /* <DEDUP_REMOVED lines=47> */
.L_x_9108:
[----:B------:R-:W-:Y:S05]  /*3b50*/  BSYNC.RECONVERGENT B1 ;  /* 0x0000000000017941 */ /* 0x000fea0003800200 */
.L_x_9107:
[----:B------:R-:W2:Y:S02]  /*3b60*/  LD.E R3, desc[UR4][R84.64+0xd0] ;  /* 0x0000d00454037980 */ /* 0x000ea4000c101900 */
[----:B--2---:R-:W-:Y:S05]  /*3b70*/  IMAD.U32 R3, R3, -0x20, RZ ;  /* 0xffffffe003037824 */ /* 0x004fea00078e00ff */
[C---:B------:R-:W-:Y:S02]  /*3b80*/  LEA R16, P1, R3.reuse, R16, 0x1 ;  /* 0x0000001003107211 */ /* 0x040fe400078208ff */
[C---:B------:R-:W-:Y:S02]  /*3b90*/  LEA R52, P0, R3.reuse, R52, 0x1 ;  /* 0x0000003403347211 */ /* 0x040fe400078008ff */
[C---:B------:R-:W-:Y:S02]  /*3ba0*/  LEA.HI.X.SX32 R17, R3.reuse, R17, 0x1, P1 ;  /* 0x0000001103117211 */ /* 0x040fe400008f0eff */
[----:B------:R-:W-:Y:S01]  /*3bb0*/  LEA.HI.X.SX32 R53, R3, R53, 0x1, P0 ;  /* 0x0000003503357211 */ /* 0x000fe200000f0eff */
[----:B------:R-:W-:Y:S05]  /*3bc0*/  BRA `(.L_x_9099) ;  /* 0x0000002000987947 */ /* 0x000fea0003800000 */
.L_x_9100:
        /* <DEDUP_REMOVED lines=96> */
.L_x_9116:
[----:B------:R-:W-:Y:S05]  /*41d0*/  BSYNC.RECONVERGENT B0 ;  /* 0x0000000000007941 */ /* 0x000fea0003800200 */
.L_x_9115:
        /* <DEDUP_REMOVED lines=87> */
.L_x_9118:
[----:B------:R-:W-:Y:S05]  /*4750*/  BSYNC.RECONVERGENT B0 ;  /* 0x0000000000007941 */ /* 0x000fea0003800200 */
.L_x_9117:
        /* <DEDUP_REMOVED lines=86> */
.L_x_9114:
[----:B------:R-:W-:Y:S05]  /*4cc0*/  BSYNC.RECONVERGENT B1 ;  /* 0x0000000000017941 */ /* 0x000fea0003800200 */
.L_x_9113:
        /* <DEDUP_REMOVED lines=96> */
.L_x_9122:
[----:B------:R-:W-:Y:S05]  /*52d0*/  BSYNC.RECONVERGENT B0 ;  /* 0x0000000000007941 */ /* 0x000fea0003800200 */
.L_x_9121:
        /* <DEDUP_REMOVED lines=87> */
.L_x_9124:
[----:B------:R-:W-:Y:S05]  /*5850*/  BSYNC.RECONVERGENT B0 ;  /* 0x0000000000007941 */ /* 0x000fea0003800200 */
.L_x_9123:
        /* <DEDUP_REMOVED lines=86> */
.L_x_9120:
[----:B------:R-:W-:Y:S05]  /*5dc0*/  BSYNC.RECONVERGENT B1 ;  /* 0x0000000000017941 */ /* 0x000fea0003800200 */
.L_x_9119:
[----:B------:R-:W3:Y:S02]  /*5dd0*/  LD.E R3, desc[UR4][R84.64+0xd0] ;  /* 0x0000d00454037980 */ /* 0x000ee4000c101900 */
[----:B---3--:R-:W-:Y:S05]  /*5de0*/  IMAD.U32 R3, R3, -0x20, RZ ;  /* 0xffffffe003037824 */ /* 0x008fea00078e00ff */
[C---:B------:R-:W-:Y:S02]  /*5df0*/  LEA R74, P1, R3.reuse, R74, 0x1 ;  /* 0x0000004a034a7211 */ /* 0x040fe400078208ff */
[C---:B------:R-:W-:Y:S02]  /*5e00*/  LEA R72, P0, R3.reuse, R72, 0x1 ;  /* 0x0000004803487211 */ /* 0x040fe400078008ff */
[C---:B------:R-:W-:Y:S02]  /*5e10*/  LEA.HI.X.SX32 R75, R3.reuse, R75, 0x1, P1 ;  /* 0x0000004b034b7211 */ /* 0x040fe400008f0eff */
[----:B------:R-:W-:Y:S09]  /*5e20*/  LEA.HI.X.SX32 R73, R3, R73, 0x1, P0 ;  /* 0x0000004903497211 */ /* 0x000ff200000f0eff */
.L_x_9099:
[----:B------:R-:W-:Y:S05]  /*5e30*/  BSYNC.RECONVERGENT B2 ;  /* 0x0000000000027941 */ /* 0x000fea0003800200 */
.L_x_9095:
        /* <DEDUP_REMOVED lines=103> */
.L_x_9126:
[----:B------:R-:W-:Y:S05]  /*64b0*/  BSYNC.RECONVERGENT B0 ;  /* 0x0000000000007941 */ /* 0x000fea0003800200 */
.L_x_9125:
[----:B------:R-:W-:Y:S11]  /*64c0*/  ISETP.GT.AND P0, PT, R83, R68, PT ;  /* 0x000000445300720c */ /* 0x000ff60003f04270 */
[----:B------:R-:W-:Y:S02]  /*64d0*/  @!UPT UIADD3 URZ, UPT, UPT, URZ, URZ, URZ ;  /* 0x000000fffffff290 */ /* 0x000fe4000fffe0ff */
[----:B------:R-:W-:Y:S05]  /*64e0*/  @P0 BRA `(.L_x_9127) ;  /* 0xffffffbc006c0947 */ /* 0x000fea000383ffff */
.L_x_9090:
        /* <DEDUP_REMOVED lines=30> */
.L_x_9132:
[----:B------:R3:W-:Y:S02]  /*66d0*/  STS.128 [R55+0x2000], RZ ;  /* 0x002000ff37007388 */ /* 0x0007e40000000c00 */
.L_x_9131:
[----:B------:R-:W-:Y:S05]  /*66e0*/  BSYNC.RECONVERGENT B0 ;  /* 0x0000000000007941 */ /* 0x000fea0003800200 */
.L_x_9130:
        /* <DEDUP_REMOVED lines=24> */
.L_x_9134:
[----:B------:R1:W-:Y:S01]  /*6870*/  STS.128 [R55+0x2800], RZ ;  /* 0x002800ff37007388 */ /* 0x0003e20000000c00 */
[----:B------:R-:W-:Y:S05]  /*6880*/  BRA `(.L_x_9133) ;  /* 0x0000003400bc7947 */ /* 0x000fea0003800000 */
.L_x_9129:
        /* <DEDUP_REMOVED lines=79> */
.L_x_9141:
[----:B------:R-:W-:Y:S05]  /*6d80*/  BSYNC.RECONVERGENT B0 ;  /* 0x0000000000007941 */ /* 0x000fea0003800200 */
.L_x_9140:
[----:B-----5:R-:W-:Y:S01]  /*6d90*/  IMAD.MOV.U32 R6, RZ, RZ, R18 ;  /* 0x000000ffff067224 */ /* 0x020fe200078e0012 */
[----:B------:R-:W-:Y:S01]  /*6da0*/  MOV R4, R16 ;  /* 0x0000001000047202 */ /* 0x000fe20000000f00 */
[----:B------:R-:W-:Y:S01]  /*6db0*/  IMAD.MOV.U32 R7, RZ, RZ, R19 ;  /* 0x000000ffff077224 */ /* 0x000fe200078e0013 */
[----:B------:R-:W-:Y:S02]  /*6dc0*/  MOV R5, R17 ;  /* 0x0000001100057202 */ /* 0x000fe40000000f00 */
.L_x_9139:
[----:B------:R-:W-:Y:S05]  /*6dd0*/  BSYNC.RECONVERGENT B1 ;  /* 0x0000000000017941 */ /* 0x000fea0003800200 */
.L_x_9138:
        /* <DEDUP_REMOVED lines=47> */
.L_x_9145:
[----:B------:R-:W-:Y:S05]  /*70d0*/  BSYNC.RECONVERGENT B0 ;  /* 0x0000000000007941 */ /* 0x000fea0003800200 */
.L_x_9144:
[----:B-----5:R1:W-:Y:S02]  /*70e0*/  STS.128 [R55+0x1000], R16 ;  /* 0x0010001037007388 */ /* 0x0203e40000000c00 */
.L_x_9143:
[----:B------:R-:W-:Y:S05]  /*70f0*/  BSYNC.RECONVERGENT B1 ;  /* 0x0000000000017941 */ /* 0x000fea0003800200 */
.L_x_9142:
        /* <DEDUP_REMOVED lines=45> */
.L_x_9147:
[----:B------:R-:W-:Y:S05]  /*73d0*/  BSYNC.RECONVERGENT B0 ;  /* 0x0000000000007941 */ /* 0x000fea0003800200 */
.L_x_9146:
[----:B-----5:R1:W-:Y:S02]  /*73e0*/  STS.128 [R55+0x2000], R16 ;  /* 0x0020001037007388 */ /* 0x0203e40000000c00 */
.L_x_9137:
[----:B------:R-:W-:Y:S05]  /*73f0*/  BSYNC.RECONVERGENT B2 ;  /* 0x0000000000027941 */ /* 0x000fea0003800200 */
.L_x_9136:
        /* <DEDUP_REMOVED lines=51> */
.L_x_9151:
[----:B------:R-:W-:Y:S05]  /*7730*/  BSYNC.RECONVERGENT B0 ;  /* 0x0000000000007941 */ /* 0x000fea0003800200 */
.L_x_9150:
[----:B-----5:R1:W-:Y:S02]  /*7740*/  STS.128 [R55+0x800], R16 ;  /* 0x0008001037007388 */ /* 0x0203e40000000c00 */
.L_x_9149:
[----:B------:R-:W-:Y:S05]  /*7750*/  BSYNC.RECONVERGENT B1 ;  /* 0x0000000000017941 */ /* 0x000fea0003800200 */
.L_x_9148:
        /* <DEDUP_REMOVED lines=46> */
.L_x_9155:
[----:B------:R-:W-:Y:S05]  /*7a40*/  BSYNC.RECONVERGENT B0 ;  /* 0x0000000000007941 */ /* 0x000fea0003800200 */
.L_x_9154:
[----:B-----5:R1:W-:Y:S02]  /*7a50*/  STS.128 [R55+0x1800], R16 ;  /* 0x0018001037007388 */ /* 0x0203e40000000c00 */
.L_x_9153:
[----:B------:R-:W-:Y:S05]  /*7a60*/  BSYNC.RECONVERGENT B1 ;  /* 0x0000000000017941 */ /* 0x000fea0003800200 */
.L_x_9152:
        /* <DEDUP_REMOVED lines=47> */
.L_x_9157:
[----:B------:R-:W-:Y:S05]  /*7d60*/  BSYNC.RECONVERGENT B0 ;  /* 0x0000000000007941 */ /* 0x000fea0003800200 */
.L_x_9156:
[----:B-----5:R1:W-:Y:S01]  /*7d70*/  STS.128 [R55+0x2800], R16 ;  /* 0x0028001037007388 */ /* 0x0203e20000000c00 */
[----:B------:R-:W-:Y:S05]  /*7d80*/  BRA `(.L_x_9133) ;  /* 0x00000020007c7947 */ /* 0x000fea0003800000 */
.L_x_9135:
        /* <DEDUP_REMOVED lines=95> */
.L_x_9162:
[----:B------:R-:W-:Y:S05]  /*8380*/  BSYNC.RECONVERGENT B0 ;  /* 0x0000000000007941 */ /* 0x000fea0003800200 */
.L_x_9161:
[----:B------:R-:W-:Y:S05]  /*8390*/  BSYNC.RECONVERGENT B1 ;  /* 0x0000000000017941 */ /* 0x000fea0003800200 */
.L_x_9160:
        /* <DEDUP_REMOVED lines=86> */
.L_x_9166:
[----:B------:R-:W-:Y:S05]  /*8900*/  BSYNC.RECONVERGENT B0 ;  /* 0x0000000000007941 */ /* 0x000fea0003800200 */
.L_x_9165:
[----:B-----5:R1:W-:Y:S02]  /*8910*/  STS.128 [R55+0x1000], R24 ;  /* 0x0010001837007388 */ /* 0x0203e40000000c00 */
.L_x_9164:
[----:B------:R-:W-:Y:S05]  /*8920*/  BSYNC.RECONVERGENT B1 ;  /* 0x0000000000017941 */ /* 0x000fea0003800200 */
.L_x_9163:
        /* <DEDUP_REMOVED lines=84> */
.L_x_9168:
[----:B------:R-:W-:Y:S05]  /*8e70*/  BSYNC.RECONVERGENT B0 ;  /* 0x0000000000007941 */ /* 0x000fea0003800200 */
.L_x_9167:
[----:B-----5:R1:W-:Y:S02]  /*8e80*/  STS.128 [R55+0x2000], R24 ;  /* 0x0020001837007388 */ /* 0x0203e40000000c00 */
.L_x_9159:
[----:B------:R-:W-:Y:S05]  /*8e90*/  BSYNC.RECONVERGENT B2 ;  /* 0x0000000000027941 */ /* 0x000fea0003800200 */
.L_x_9158:
        /* <DEDUP_REMOVED lines=91> */
.L_x_9172:
[----:B------:R-:W-:Y:S05]  /*9450*/  BSYNC.RECONVERGENT B0 ;  /* 0x0000000000007941 */ /* 0x000fea0003800200 */
.L_x_9171:
[----:B-----5:R1:W-:Y:S02]  /*9460*/  STS.128 [R55+0x800], R24 ;  /* 0x0008001837007388 */ /* 0x0203e40000000c00 */
.L_x_9170:
[----:B------:R-:W-:Y:S05]  /*9470*/  BSYNC.RECONVERGENT B1 ;  /* 0x0000000000017941 */ /* 0x000fea0003800200 */
.L_x_9169:
        /* <DEDUP_REMOVED lines=86> */
.L_x_9176:
[----:B------:R-:W-:Y:S05]  /*99e0*/  BSYNC.RECONVERGENT B0 ;  /* 0x0000000000007941 */ /* 0x000fea0003800200 */
.L_x_9175:
[----:B-----5:R1:W-:Y:S02]  /*99f0*/  STS.128 [R55+0x1800], R24 ;  /* 0x0018001837007388 */ /* 0x0203e40000000c00 */
.L_x_9174:
[----:B------:R-:W-:Y:S05]  /*9a00*/  BSYNC.RECONVERGENT B1 ;  /* 0x0000000000017941 */ /* 0x000fea0003800200 */
.L_x_9173:
        /* <DEDUP_REMOVED lines=85> */
.L_x_9178:
[----:B------:R-:W-:Y:S05]  /*9f60*/  BSYNC.RECONVERGENT B0 ;  /* 0x0000000000007941 */ /* 0x000fea0003800200 */
.L_x_9177:
[----:B-----5:R1:W-:Y:S02]  /*9f70*/  STS.128 [R55+0x2800], R4 ;  /* 0x0028000437007388 */ /* 0x0203e40000000c00 */
.L_x_9133:
[----:B------:R-:W-:Y:S05]  /*9f80*/  BSYNC.RECONVERGENT B3 ;  /* 0x0000000000037941 */ /* 0x000fea0003800200 */
.L_x_9128:
[----:B-1--4-:R-:W-:Y:S01]  /*9f90*/  IMAD R3, R88, -0x40, R89 ;  /* 0xffffffc058037824 */ /* 0x012fe200078e0259 */
[----:B------:R-:W-:Y:S04]  /*9fa0*/  BSSY.RECONVERGENT B0, `(.L_x_9179) ;  /* 0x000001a000007945 */ /* 0x000fe80003800200 */
[----:B------:R-:W-:-:S04]  /*9fb0*/  IADD3 R3, PT, PT, R3, 0x40, RZ ;  /* 0x0000004003037810 */ /* 0x000fc80007ffe0ff */
        /* <DEDUP_REMOVED lines=23> */
.L_x_9181:
[----:B------:R4:W-:Y:S02]  /*a130*/  STS.128 [R55+0x5000], RZ ;  /* 0x005000ff37007388 */ /* 0x0009e40000000c00 */
.L_x_9180:
[----:B------:R-:W-:Y:S05]  /*a140*/  BSYNC.RECONVERGENT B0 ;  /* 0x0000000000007941 */ /* 0x000fea0003800200 */
.L_x_9179:
[----:B------:R-:W-:Y:S01]  /*a150*/  ISETP.GE.AND P0, PT, R34, R3, PT ;  /* 0x000000032200720c */ /* 0x000fe20003f06270 */
[----:B------:R-:W-:-:S12]  /*a160*/  BSSY.RECONVERGENT B0, `(.L_x_9182) ;  /* 0x0000016000007945 */ /* 0x000fd80003800200 */
[----:B------:R-:W-:Y:S05]  /*a170*/  @P0 BRA `(.L_x_9183) ;  /* 0x0000000000500947 */ /* 0x000fea0003800000 */
[-C--:B------:R-:W-:Y:S02]  /*a180*/  ISETP.GE.AND P2, PT, R12, R147.reuse, PT ;  /* 0x000000930c00720c */ /* 0x080fe40003f46270 */
        /* <DEDUP_REMOVED lines=19> */
.L_x_9183:
[----:B------:R-:W-:Y:S05]  /*a2c0*/  BSYNC.RECONVERGENT B0 ;  /* 0x0000000000007941 */ /* 0x000fea0003800200 */
.L_x_9182:
[----:B------:R-:W2:Y:S04]  /*a2d0*/  LD.E.64 R14, desc[UR4][R84.64+0x1c0] ;  /* 0x0001c004540e7980 */ /* 0x000ea8000c101b00 */
[----:B---3--:R-:W3:Y:S01]  /*a2e0*/  LD.E.64 R6, desc[UR4][R84.64+0x1b8] ;  /* 0x0001b80454067980 */ /* 0x008ee2000c101b00 */
        /* <DEDUP_REMOVED lines=35> */
.L_x_9186:
[----:B------:R2:W-:Y:S01]  /*a520*/  STS.128 [R55+0x8000], RZ ;  /* 0x008000ff37007388 */ /* 0x0005e20000000c00 */
[----:B------:R-:W-:Y:S05]  /*a530*/  BRA `(.L_x_9187) ;  /* 0x00000000000c7947 */ /* 0x000fea0003800000 */
.L_x_9185:
[----:B------:R1:W-:Y:S04]  /*a540*/  STS.128 [R55+0x6000], RZ ;  /* 0x006000ff37007388 */ /* 0x0003e80000000c00 */
[----:B------:R1:W-:Y:S04]  /*a550*/  STS.128 [R55+0x7000], RZ ;  /* 0x007000ff37007388 */ /* 0x0003e80000000c00 */
[----:B------:R1:W-:Y:S02]  /*a560*/  STS.128 [R55+0x8000], RZ ;  /* 0x008000ff37007388 */ /* 0x0003e40000000c00 */
.L_x_9187:
[----:B------:R-:W-:Y:S05]  /*a570*/  BSYNC.RECONVERGENT B0 ;  /* 0x0000000000007941 */ /* 0x000fea0003800200 */
.L_x_9184:
        /* <DEDUP_REMOVED lines=27> */
.L_x_9190:
[----:B------:R1:W-:Y:S02]  /*a730*/  STS.128 [R55+0x8800], RZ ;  /* 0x008800ff37007388 */ /* 0x0003e40000000c00 */
.L_x_9189:
[----:B------:R-:W-:Y:S05]  /*a740*/  BSYNC.RECONVERGENT B0 ;  /* 0x0000000000007941 */ /* 0x000fea0003800200 */
.L_x_9188:
[C---:B-----5:R-:W-:Y:S01]  /*a750*/  IMAD.SHL.U32 R11, R54.reuse, 0x10, RZ ;  /* 0x00000010360b7824 */ /* 0x060fe200078e00ff */
[----:B------:R-:W-:Y:S01]  /*a760*/  SHF.R.U32.HI R129, RZ, 0x1, R54 ;  /* 0x00000001ff817819 */ /* 0x000fe20000011636 */
[C---:B------:R-:W-:Y:S01]  /*a770*/  IMAD.SHL.U32 R8, R54.reuse, 0x20, RZ ;  /* 0x0000002036087824 */ /* 0x040fe200078e00ff */
[----:B------:R-:W-:Y:S01]  /*a780*/  LOP3.LUT P6, RZ, R54, 0x4, RZ, 0xc0, !PT ;  /* 0x0000000436ff7812 */ /* 0x000fe200078cc0ff */
[----:B------:R-:W0:Y:S01]  /*a790*/  LDGDEPBAR ;  /* 0x00000000000079af */ /* 0x000e220000000000 */
[----:B-1----:R-:W-:Y:S01]  /*a7a0*/  LOP3.LUT R3, R129, 0x8, RZ, 0xc0, !PT ;  /* 0x0000000881037812 */ /* 0x002fe200078ec0ff */
[----:B------:R-:W-:Y:S01]  /*a7b0*/  BSSY.RECONVERGENT B1, `(.L_x_9191) ;  /* 0x00000d6000017945 */ /* 0x000fe20003800200 */
[C---:B------:R-:W-:Y:S02]  /*a7c0*/  LOP3.LUT R130, R11.reuse, 0x3e00, RZ, 0xc0, !PT ;  /* 0x00003e000b827812 */ /* 0x040fe400078ec0ff */
[----:B------:R-:W-:Y:S02]  /*a7d0*/  LOP3.LUT R5, R8, 0xc0, RZ, 0xc0, !PT ;  /* 0x000000c008057812 */ /* 0x000fe400078ec0ff */
[----:B------:R-:W-:-:S02]  /*a7e0*/  LOP3.LUT R11, R11, 0x100, RZ, 0xc0, !PT ;  /* 0x000001000b0b7812 */ /* 0x000fc400078ec0ff */
[--C-:B------:R-:W-:Y:S02]  /*a7f0*/  LOP3.LUT R3, R3, 0xc0, R8.reuse, 0xf8, !PT ;  /* 0x000000c003037812 */ /* 0x100fe400078ef808 */
[----:B------:R-:W-:Y:S02]  /*a800*/  LOP3.LUT R7, R130, 0x20, R8, 0xf8, !PT ;  /* 0x0000002082077812 */ /* 0x000fe400078ef808 */
[----:B------:R-:W-:Y:S02]  /*a810*/  LOP3.LUT R5, R5, 0x8, R54, 0xf8, !PT ;  /* 0x0000000805057812 */ /* 0x000fe400078ef836 */
[----:B------:R-:W-:Y:S02]  /*a820*/  LOP3.LUT R2, R11, 0x20, R8, 0xf8, !PT ;  /* 0x000000200b027812 */ /* 0x000fe400078ef808 */
[----:B------:R-:W-:Y:S02]  /*a830*/  LOP3.LUT R3, R3, 0x18, R128, 0x78, !PT ;  /* 0x0000001803037812 */ /* 0x000fe400078e7880 */
[----:B------:R-:W-:-:S02]  /*a840*/  LOP3.LUT R4, R7, 0x100, R8, 0xf8, !PT ;  /* 0x0000010007047812 */ /* 0x000fc400078ef808 */
[----:B------:R-:W-:Y:S02]  /*a850*/  LOP3.LUT R5, R5, 0x18, R128, 0x78, !PT ;  /* 0x0000001805057812 */ /* 0x000fe400078e7880 */
[----:B------:R-:W-:Y:S02]  /*a860*/  LOP3.LUT R15, R4, R3, RZ, 0xfc, !PT ;  /* 0x00000003040f7212 */ /* 0x000fe400078efcff */
[----:B------:R-:W-:Y:S01]  /*a870*/  LOP3.LUT R5, R2, R5, RZ, 0xfc, !PT ;  /* 0x0000000502057212 */ /* 0x000fe200078efcff */
[----:B------:R-:W-:Y:S01]  /*a880*/  IMAD.MOV.U32 R2, RZ, RZ, 0x20 ;  /* 0x00000020ff027424 */ /* 0x000fe200078e00ff */
[----:B------:R-:W-:Y:S01]  /*a890*/  ISETP.NE.AND P5, PT, R88, 0x1, PT ;  /* 0x000000015800780c */ /* 0x000fe20003fa5270 */
[--C-:B------:R-:W-:Y:S02]  /*a8a0*/  IMAD R15, R15, 0x2, R60.reuse ;  /* 0x000000020f0f7824 */ /* 0x100fe400078e023c */
[----:B------:R-:W-:Y:S01]  /*a8b0*/  IMAD R14, R5, 0x2, R60 ;  /* 0x00000002050e7824 */ /* 0x000fe200078e023c */
[----:B------:R-:W-:-:S02]  /*a8c0*/  SEL R2, R2, 0xffffffe0, !P6 ;  /* 0xffffffe002027807 */ /* 0x000fc40007000000 */
[----:B------:R-:W-:Y:S03]  /*a8d0*/  LDSM.16.M88.4 R92, [R15] ;  /* 0x000000000f5c783b */ /* 0x000fe60000000200 */
[--C-:B------:R-:W-:Y:S01]  /*a8e0*/  IMAD.IADD R11, R15, 0x1, R2.reuse ;  /* 0x000000010f0b7824 */ /* 0x100fe200078e0202 */
[----:B------:R-:W1:Y:S01]  /*a8f0*/  LDSM.16.M88.4 R56, [R14+0x3000] ;  /* 0x003000000e38783b */ /* 0x000e620000000200 */
[----:B------:R-:W-:-:S03]  /*a900*/  IMAD.IADD R2, R14, 0x1, R2 ;  /* 0x000000010e027824 */ /* 0x000fc600078e0202 */
[----:B------:R-:W2:Y:S04]  /*a910*/  LDSM.16.M88.4 R44, [R14+0x3400] ;  /* 0x003400000e2c783b */ /* 0x000ea80000000200 */
[----:B------:R-:W3:Y:S04]  /*a920*/  LDSM.16.M88.4 R36, [R14+0x3800] ;  /* 0x003800000e24783b */ /* 0x000ee80000000200 */
[----:B------:R-:W4:Y:S04]  /*a930*/  LDSM.16.M88.4 R28, [R14+0x3c00] ;  /* 0x003c00000e1c783b */ /* 0x000f280000000200 */
[----:B------:R-:W-:Y:S04]  /*a940*/  LDSM.16.M88.4 R4, [R11] ;  /* 0x000000000b04783b */ /* 0x000fe80000000200 */
[----:B------:R-:W-:Y:S04]  /*a950*/  LDSM.16.M88.4 R16, [R2+0x3c00] ;  /* 0x003c00000210783b */ /* 0x000fe80000000200 */
[----:B------:R-:W4:Y:S04]  /*a960*/  LDSM.16.M88.4 R80, [R2+0x3000] ;  /* 0x003000000250783b */ /* 0x000f280000000200 */
[----:B------:R-:W4:Y:S04]  /*a970*/  LDSM.16.M88.4 R76, [R2+0x3400] ;  /* 0x00340000024c783b */ /* 0x000f280000000200 */
[----:B------:R-:W4:Y:S04]  /*a980*/  LDSM.16.M88.4 R20, [R2+0x3800] ;  /* 0x003800000214783b */ /* 0x000f280000000200 */
[----:B------:R-:W-:Y:S01]  /*a990*/  LDSM.16.M88.4 R24, [R15+0x1000] ;  /* 0x001000000f18783b */ /* 0x000fe20000000200 */
[C---:B-1----:R-:W-:Y:S03]  /*a9a0*/  HMMA.16816.F32.BF16 R60, R92.reuse, R56, RZ ;  /* 0x000000385c3c723c */ /* 0x042fe600000418ff */
[----:B------:R-:W1:Y:S04]  /*a9b0*/  LDSM.16.M88.4 R68, [R14+0x4400] ;  /* 0x004400000e44783b */ /* 0x000e680000000200 */
[----:B------:R-:W1:Y:S01]  /*a9c0*/  LDSM.16.M88.4 R72, [R14+0x4000] ;  /* 0x004000000e48783b */ /* 0x000e620000000200 */
[C---:B--2---:R-:W-:Y:S03]  /*a9d0*/  HMMA.16816.F32.BF16 R48, R92.reuse, R44, RZ ;  /* 0x0000002c5c30723c */ /* 0x044fe600000418ff */
[----:B------:R-:W2:Y:S04]  /*a9e0*/  LDSM.16.M88.4 R64, [R14+0x4800] ;  /* 0x004800000e40783b */ /* 0x000ea80000000200 */
[----:B------:R-:W-:Y:S01]  /*a9f0*/  LDSM.16.M88.4 R96, [R11+0x1000] ;  /* 0x001000000b60783b */ /* 0x000fe20000000200 */
[C---:B---3--:R-:W-:Y:S03]  /*aa00*/  HMMA.16816.F32.BF16 R40, R92.reuse, R36, RZ ;  /* 0x000000245c28723c */ /* 0x048fe600000418ff */
[----:B------:R-:W-:Y:S05]  /*aa10*/  LDSM.16.M88.4 R100, [R2+0x4c00] ;  /* 0x004c00000264783b */ /* 0x000fea0000000200 */
[C---:B------:R-:W-:Y:S08]  /*aa20*/  HMMA.16816.F32.BF16 R56, R92.reuse, R58, RZ ;  /* 0x0000003a5c38723c */ /* 0x040ff000000418ff */
[C---:B------:R-:W-:Y:S08]  /*aa30*/  HMMA.16816.F32.BF16 R44, R92.reuse, R46, RZ ;  /* 0x0000002e5c2c723c */ /* 0x040ff000000418ff */
[C---:B------:R-:W-:Y:S08]  /*aa40*/  HMMA.16816.F32.BF16 R36, R92.reuse, R38, RZ ;  /* 0x000000265c24723c */ /* 0x040ff000000418ff */
[C---:B----4-:R-:W-:Y:S08]  /*aa50*/  HMMA.16816.F32.BF16 R32, R92.reuse, R28, RZ ;  /* 0x0000001c5c20723c */ /* 0x050ff000000418ff */
[----:B------:R-:W-:Y:S01]  /*aa60*/  HMMA.16816.F32.BF16 R92, R92, R30, RZ ;  /* 0x0000001e5c5c723c */ /* 0x000fe200000418ff */
[----:B------:R-:W3:Y:S07]  /*aa70*/  LDSM.16.M88.4 R28, [R14+0x4c00] ;  /* 0x004c00000e1c783b */ /* 0x000eee0000000200 */
[C---:B------:R-:W-:Y:S08]  /*aa80*/  HMMA.16816.F32.BF16 R60, R4.reuse, R80, R60 ;  /* 0x00000050043c723c */ /* 0x040ff0000004183c */
[C---:B------:R-:W-:Y:S08]  /*aa90*/  HMMA.16816.F32.BF16 R32, R4.reuse, R16, R32 ;  /* 0x000000100420723c */ /* 0x040ff00000041820 */
[C---:B------:R-:W-:Y:S01]  /*aaa0*/  HMMA.16816.F32.BF16 R92, R4.reuse, R18, R92 ;  /* 0x00000012045c723c */ /* 0x040fe2000004185c */
[----:B------:R-:W4:Y:S07]  /*aab0*/  LDSM.16.M88.4 R16, [R2+0x4400] ;  /* 0x004400000210783b */ /* 0x000f2e0000000200 */
        /* <DEDUP_REMOVED lines=18> */
[C---:B---3--:R-:W-:Y:S08]  /*abe0*/  HMMA.16816.F32.BF16 R32, R24.reuse, R28, R32 ;  /* 0x0000001c1820723c */ /* 0x048ff00000041820 */
[----:B------:R-:W-:Y:S01]  /*abf0*/  HMMA.16816.F32.BF16 R92, R24, R30, R92 ;  /* 0x0000001e185c723c */ /* 0x000fe2000004185c */
[----:B------:R-:W-:Y:S04]  /*ac00*/  LDSM.16.M88.4 R28, [R11+0x2000] ;  /* 0x002000000b1c783b */ /* 0x000fe80000000200 */
[----:B------:R-:W-:Y:S03]  /*ac10*/  LDSM.16.M88.4 R24, [R2+0x5000] ;  /* 0x005000000218783b */ /* 0x000fe60000000200 */
        /* <DEDUP_REMOVED lines=43> */
.L_x_9194:
        /* <DEDUP_REMOVED lines=9> */
[----:B------:R-:W-:-:S02]  /*af60*/  ISETP.GE.AND P2, PT, R2, RZ, PT ;  /* 0x000000ff0200720c */ /* 0x000fc40003f46270 */
[----:B------:R-:W-:Y:S01]  /*af70*/  LOP3.LUT R2, RZ, R21, RZ, 0x33, !PT ;  /* 0x00000015ff027212 */ /* 0x000fe200078e33ff */
        /* <DEDUP_REMOVED lines=50> */
.L_x_9195:
[----:B------:R-:W-:Y:S05]  /*b2a0*/  BSYNC.RECONVERGENT B0 ;  /* 0x0000000000007941 */ /* 0x000fea0003800200 */
.L_x_9193:
        /* <DEDUP_REMOVED lines=38> */
.L_x_9192:
[----:B------:R-:W-:Y:S05]  /*b510*/  BSYNC.RECONVERGENT B1 ;  /* 0x0000000000017941 */ /* 0x000fea0003800200 */
.L_x_9191:
[----:B------:R-:W2:Y:S01]  /*b520*/  LD.E R103, desc[UR4][R84.64+0xdc] ;  /* 0x0000dc0454677980 */ /* 0x000ea2000c101900 */
[----:B------:R-:W-:Y:S01]  /*b530*/  LEA R157, R88, 0xffffffc0, 0x6 ;  /* 0xffffffc0589d7811 */ /* 0x000fe200078e30ff */
[----:B------:R-:W3:Y:S02]  /*b540*/  S2R R131, SR_TID.X ;  /* 0x0000000000837919 */ /* 0x000ee40000002100 */
[----:B---3--:R-:W-:Y:S01]  /*b550*/  SHF.R.U32.HI R2, RZ, 0x2, R131 ;  /* 0x00000002ff027819 */ /* 0x008fe20000011683 */
[----:B------:R-:W-:-:S03]  /*b560*/  IMAD.SHL.U32 R32, R131, 0x2, RZ ;  /* 0x0000000283207824 */ /* 0x000fc600078e00ff */
[----:B------:R-:W-:Y:S02]  /*b570*/  LOP3.LUT R2, R2, 0x7, RZ, 0xc0, !PT ;  /* 0x0000000702027812 */ /* 0x000fe400078ec0ff */
[----:B------:R-:W-:Y:S02]  /*b580*/  LOP3.LUT R32, R32, 0x6, RZ, 0xc0, !PT ;  /* 0x0000000620207812 */ /* 0x000fe400078ec0ff */
[----:B-1----:R-:W-:-:S05]  /*b590*/  LOP3.LUT R6, R2, 0x1f0, R129, 0xf8, !PT ;  /* 0x000001f002067812 */ /* 0x002fca00078ef881 */
[----:B------:R-:W-:Y:S01]  /*b5a0*/  IMAD R6, R145, 0x40, R6 ;  /* 0x0000004091067824 */ /* 0x000fe200078e0206 */
[----:B------:R-:W-:-:S04]  /*b5b0*/  LOP3.LUT R7, R157, 0x11, R32, 0xfe, !PT ;  /* 0x000000119d077812 */ /* 0x000fc800078efe20 */
[----:B------:R-:W-:Y:S02]  /*b5c0*/  IADD3 R6, PT, PT, R89, R6, -R146 ;  /* 0x0000000659067210 */ /* 0x000fe40007ffe892 */
[C-C-:B------:R-:W-:Y:S02]  /*b5d0*/  LOP3.LUT R4, R157.reuse, 0x8, R32.reuse, 0xfe, !PT ;  /* 0x000000089d047812 */ /* 0x140fe400078efe20 */
[----:B------:R-:W-:Y:S01]  /*b5e0*/  LOP3.LUT R9, R157, 0x19, R32, 0xfe, !PT ;  /* 0x000000199d097812 */ /* 0x000fe200078efe20 */
[----:B------:R-:W-:Y:S01]  /*b5f0*/  IMAD.IADD R12, R6, 0x1, -R7 ;  /* 0x00000001060c7824 */ /* 0x000fe200078e0a07 */
[----:B------:R-:W-:Y:S01]  /*b600*/  ISETP.GE.AND P3, PT, R4, R89, PT ;  /* 0x000000590400720c */ /* 0x000fe20003f66270 */
[C---:B------:R-:W-:Y:S02]  /*b610*/  IMAD.IADD R35, R6.reuse, 0x1, -R4 ;  /* 0x0000000106237824 */ /* 0x040fe400078e0a04 */
[----:B------:R-:W-:Y:S01]  /*b620*/  IMAD.IADD R4, R6, 0x1, -R9 ;  /* 0x0000000106047824 */ /* 0x000fe200078e0a09 */
[----:B------:R-:W-:-:S04]  /*b630*/  IABS R12, R12 ;  /* 0x0000000c000c7213 */ /* 0x000fc80000000000 */
[----:B------:R-:W-:Y:S02]  /*b640*/  I2FP.F32.S32 R12, R12 ;  /* 0x0000000c000c7245 */ /* 0x000fe40000201400 */
[----:B------:R-:W-:-:S03]  /*b650*/  IABS R4, R4 ;  /* 0x0000000400047213 */ /* 0x000fc60000000000 */
[----:B------:R-:W-:Y:S01]  /*b660*/  FFMA.FTZ R21, -R0, R12, R49 ;  /* 0x0000000c00157223 */ /* 0x000fe20000010131 */
[----:B------:R-:W-:Y:S02]  /*b670*/  I2FP.F32.S32 R4, R4 ;  /* 0x0000000400047245 */ /* 0x000fe40000201400 */
[C-C-:B------:R-:W-:Y:S01]  /*b680*/  LOP3.LUT R49, R157.reuse, 0x21, R32.reuse, 0xfe, !PT ;  /* 0x000000219d317812 */ /* 0x140fe200078efe20 */
[----:B------:R-:W-:Y:S01]  /*b690*/  VIADD R12, R6, 0x8 ;  /* 0x00000008060c7836 */ /* 0x000fe20000000000 */
[C-C-:B------:R-:W-:Y:S01]  /*b6a0*/  LOP3.LUT R27, R157.reuse, 0x9, R32.reuse, 0xfe, !PT ;  /* 0x000000099d1b7812 */ /* 0x140fe200078efe20 */
[----:B------:R-:W-:Y:S02]  /*b6b0*/  FFMA.FTZ R45, -R0, R4, R45 ;  /* 0x00000004002d7223 */ /* 0x000fe4000001012d */
[C---:B------:R-:W-:Y:S01]  /*b6c0*/  IMAD.IADD R4, R6.reuse, 0x1, -R49 ;  /* 0x0000000106047824 */ /* 0x040fe200078e0a31 */
[C-C-:B------:R-:W-:Y:S01]  /*b6d0*/  LOP3.LUT R11, R157.reuse, 0x10, R32.reuse, 0xfe, !PT ;  /* 0x000000109d0b7812 */ /* 0x140fe200078efe20 */
[--C-:B------:R-:W-:Y:S01]  /*b6e0*/  IMAD.IADD R31, R6, 0x1, -R27.reuse ;  /* 0x00000001061f7824 */ /* 0x100fe200078e0a1b */
[----:B------:R-:W-:Y:S01]  /*b6f0*/  LOP3.LUT R5, R157, 0x1, R32, 0xfe, !PT ;  /* 0x000000019d057812 */ /* 0x000fe200078efe20 */
[----:B------:R-:W-:Y:S01]  /*b700*/  IMAD.IADD R14, R12, 0x1, -R27 ;  /* 0x000000010c0e7824 */ /* 0x000fe200078e0a1b */
[----:B------:R-:W-:Y:S01]  /*b710*/  IABS R4, R4 ;  /* 0x0000000400047213 */ /* 0x000fe20000000000 */
[--C-:B------:R-:W-:Y:S01]  /*b720*/  IMAD.IADD R23, R6, 0x1, -R11.reuse ;  /* 0x0000000106177824 */ /* 0x100fe200078e0a0b */
[----:B------:R-:W-:Y:S01]  /*b730*/  ISETP.GE.AND P2, PT, R27, R89, PT ;  /* 0x000000591b00720c */ /* 0x000fe20003f46270 */
[C---:B------:R-:W-:Y:S01]  /*b740*/  IMAD.IADD R27, R12.reuse, 0x1, -R11 ;  /* 0x000000010c1b7824 */ /* 0x040fe200078e0a0b */
[----:B------:R-:W-:Y:S01]  /*b750*/  I2FP.F32.S32 R4, R4 ;  /* 0x0000000400047245 */ /* 0x000fe20000201400 */
[----:B------:R-:W-:Y:S01]  /*b760*/  IMAD.IADD R20, R12, 0x1, -R5 ;  /* 0x000000010c147824 */ /* 0x000fe200078e0a05 */
[----:B------:R-:W-:-:S02]  /*b770*/  IABS R31, R31 ;  /* 0x0000001f001f7213 */ /* 0x000fc40000000000 */
[----:B------:R-:W-:Y:S02]  /*b780*/  IABS R14, R14 ;  /* 0x0000000e000e7213 */ /* 0x000fe40000000000 */
[C---:B------:R-:W-:Y:S02]  /*b790*/  LOP3.LUT R29, R157.reuse, R32, RZ, 0xfc, !PT ;  /* 0x000000209d1d7212 */ /* 0x040fe400078efcff */
[----:B------:R-:W-:Y:S01]  /*b7a0*/  LOP3.LUT R25, R157, 0x28, R32, 0xfe, !PT ;  /* 0x000000289d197812 */ /* 0x000fe200078efe20 */
[----:B------:R-:W-:Y:S01]  /*b7b0*/  FFMA.FTZ R41, -R0, R4, R41 ;  /* 0x0000000400297223 */ /* 0x000fe20000010129 */
[----:B------:R-:W-:Y:S01]  /*b7c0*/  I2FP.F32.S32 R31, R31 ;  /* 0x0000001f001f7245 */ /* 0x000fe20000201400 */
[----:B------:R-:W-:Y:S01]  /*b7d0*/  IMAD.IADD R4, R12, 0x1, -R7 ;  /* 0x000000010c047824 */ /* 0x000fe200078e0a07 */
[----:B------:R-:W-:Y:S01]  /*b7e0*/  I2FP.F32.S32 R14, R14 ;  /* 0x0000000e000e7245 */ /* 0x000fe20000201400 */
[C---:B------:R-:W-:Y:S01]  /*b7f0*/  IMAD.IADD R33, R6.reuse, 0x1, -R25 ;  /* 0x0000000106217824 */ /* 0x040fe200078e0a19 */
[----:B------:R-:W-:Y:S01]  /*b800*/  IABS R23, R23 ;  /* 0x0000001700177213 */ /* 0x000fe20000000000 */
[----:B------:R-:W-:Y:S01]  /*b810*/  IMAD.IADD R55, R6, 0x1, -R29 ;  /* 0x0000000106377824 */ /* 0x000fe200078e0a1d */
[----:B------:R-:W-:-:S02]  /*b820*/  IABS R27, R27 ;  /* 0x0000001b001b7213 */ /* 0x000fc40000000000 */
[-C--:B------:R-:W-:Y:S01]  /*b830*/  ISETP.GE.AND P0, PT, R29, R89.reuse, PT ;  /* 0x000000591d00720c */ /* 0x080fe20003f06270 */
[----:B------:R-:W-:Y:S01]  /*b840*/  IMAD.IADD R29, R12, 0x1, -R29 ;  /* 0x000000010c1d7824 */ /* 0x000fe200078e0a1d */
[----:B------:R-:W-:Y:S01]  /*b850*/  IABS R20, R20 ;  /* 0x0000001400147213 */ /* 0x000fe20000000000 */
[----:B------:R-:W-:Y:S01]  /*b860*/  IMAD.IADD R10, R6, 0x1, -R5 ;  /* 0x00000001060a7824 */ /* 0x000fe200078e0a05 */
[----:B------:R-:W-:Y:S01]  /*b870*/  ISETP.GE.AND P4, PT, R5, R89, PT ;  /* 0x000000590500720c */ /* 0x000fe20003f86270 */
[C---:B------:R-:W-:Y:S01]  /*b880*/  FFMA.FTZ R31, -R0.reuse, R31, R57 ;  /* 0x0000001f001f7223 */ /* 0x040fe20000010139 */
[----:B------:R-:W-:Y:S01]  /*b890*/  I2FP.F32.S32 R23, R23 ;  /* 0x0000001700177245 */ /* 0x000fe20000201400 */
[----:B------:R-:W-:Y:S01]  /*b8a0*/  FFMA.FTZ R5, -R0, R14, R59 ;  /* 0x0000000e00057223 */ /* 0x000fe2000001013b */
[----:B------:R-:W-:Y:S02]  /*b8b0*/  I2FP.F32.S32 R27, R27 ;  /* 0x0000001b001b7245 */ /* 0x000fe40000201400 */
[----:B------:R-:W-:-:S02]  /*b8c0*/  LOP3.LUT R53, R157, 0x20, R32, 0xfe, !PT ;  /* 0x000000209d357812 */ /* 0x000fc400078efe20 */
[----:B------:R-:W-:Y:S02]  /*b8d0*/  IABS R4, R4 ;  /* 0x0000000400047213 */ /* 0x000fe40000000000 */
[----:B------:R-:W-:Y:S02]  /*b8e0*/  I2FP.F32.S32 R20, R20 ;  /* 0x0000001400147245 */ /* 0x000fe40000201400 */
[----:B------:R-:W-:Y:S02]  /*b8f0*/  IABS R33, R33 ;  /* 0x0000002100217213 */ /* 0x000fe40000000000 */
[----:B------:R-:W-:Y:S02]  /*b900*/  IABS R55, R55 ;  /* 0x0000003700377213 */ /* 0x000fe40000000000 */
[----:B------:R-:W-:Y:S01]  /*b910*/  IABS R29, R29 ;  /* 0x0000001d001d7213 */ /* 0x000fe20000000000 */
[C---:B------:R-:W-:Y:S01]  /*b920*/  FFMA.FTZ R23, -R0.reuse, R23, R48 ;  /* 0x0000001700177223 */ /* 0x040fe20000010130 */
[----:B------:R-:W-:Y:S01]  /*b930*/  I2FP.F32.S32 R4, R4 ;  /* 0x0000000400047245 */ /* 0x000fe20000201400 */
[----:B------:R-:W-:Y:S01]  /*b940*/  FFMA.FTZ R27, -R0, R27, R50 ;  /* 0x0000001b001b7223 */ /* 0x000fe20000010132 */
[----:B------:R-:W-:Y:S01]  /*b950*/  FSEL R31, R31, -INF , !P2 ;  /* 0xff8000001f1f7808 */ /* 0x000fe20005000000 */
[----:B------:R-:W-:Y:S01]  /*b960*/  IMAD.IADD R57, R6, 0x1, -R53 ;  /* 0x0000000106397824 */ /* 0x000fe200078e0a35 */
[----:B------:R-:W-:Y:S01]  /*b970*/  FSEL R5, R5, -INF , !P2 ;  /* 0xff80000005057808 */ /* 0x000fe20005000000 */
[----:B------:R-:W-:Y:S01]  /*b980*/  FFMA.FTZ R20, -R0, R20, R63 ;  /* 0x0000001400147223 */ /* 0x000fe2000001013f */
[----:B------:R-:W-:-:S02]  /*b990*/  I2FP.F32.S32 R33, R33 ;  /* 0x0000002100217245 */ /* 0x000fc40000201400 */
[-C--:B------:R-:W-:Y:S02]  /*b9a0*/  ISETP.GE.AND P1, PT, R11, R89.reuse, PT ;  /* 0x000000590b00720c */ /* 0x080fe40003f26270 */
[----:B------:R-:W-:Y:S01]  /*b9b0*/  ISETP.GE.AND P2, PT, R53, R89, PT ;  /* 0x000000593500720c */ /* 0x000fe20003f46270 */
[----:B------:R-:W-:Y:S01]  /*b9c0*/  IMAD.IADD R53, R12, 0x1, -R53 ;  /* 0x000000010c357824 */ /* 0x000fe200078e0a35 */
[----:B------:R-:W-:Y:S02]  /*b9d0*/  I2FP.F32.S32 R55, R55 ;  /* 0x0000003700377245 */ /* 0x000fe40000201400 */
[----:B------:R-:W-:Y:S01]  /*b9e0*/  I2FP.F32.S32 R29, R29 ;  /* 0x0000001d001d7245 */ /* 0x000fe20000201400 */
[C---:B------:R-:W-:Y:S01]  /*b9f0*/  FFMA.FTZ R11, -R0.reuse, R4, R51 ;  /* 0x00000004000b7223 */ /* 0x040fe20000010133 */
[----:B------:R-:W-:Y:S01]  /*ba00*/  IABS R10, R10 ;  /* 0x0000000a000a7213 */ /* 0x000fe20000000000 */
[----:B------:R-:W-:Y:S01]  /*ba10*/  FFMA.FTZ R36, -R0, R33, R36 ;  /* 0x0000002100247223 */ /* 0x000fe20000010124 */
[----:B------:R-:W-:Y:S01]  /*ba20*/  IABS R35, R35 ;  /* 0x0000002300237213 */ /* 0x000fe20000000000 */
[----:B------:R-:W-:Y:S01]  /*ba30*/  IMAD.IADD R14, R12, 0x1, -R49 ;  /* 0x000000010c0e7824 */ /* 0x000fe200078e0a31 */
[----:B------:R-:W-:-:S02]  /*ba40*/  FSEL R23, R23, -INF , !P1 ;  /* 0xff80000017177808 */ /* 0x000fc40004800000 */
[----:B------:R-:W-:Y:S01]  /*ba50*/  FSEL R27, R27, -INF , !P1 ;  /* 0xff8000001b1b7808 */ /* 0x000fe20004800000 */
[----:B------:R-:W-:Y:S01]  /*ba60*/  FFMA.FTZ R33, -R0, R55, R60 ;  /* 0x0000003700217223 */ /* 0x000fe2000001013c */
[----:B------:R-:W-:Y:S01]  /*ba70*/  FSEL R4, R20, -INF , !P4 ;  /* 0xff80000014047808 */ /* 0x000fe20006000000 */
[----:B------:R-:W-:Y:S01]  /*ba80*/  FFMA.FTZ R29, -R0, R29, R62 ;  /* 0x0000001d001d7223 */ /* 0x000fe2000001013e */
[----:B------:R-:W-:Y:S01]  /*ba90*/  ISETP.GE.AND P1, PT, R49, R89, PT ;  /* 0x000000593100720c */ /* 0x000fe20003f26270 */
[----:B------:R-:W-:Y:S01]  /*baa0*/  IMAD.IADD R20, R12, 0x1, -R9 ;  /* 0x000000010c147824 */ /* 0x000fe200078e0a09 */
[----:B------:R-:W-:Y:S02]  /*bab0*/  IABS R49, R53 ;  /* 0x0000003500317213 */ /* 0x000fe40000000000 */
[----:B------:R-:W-:Y:S02]  /*bac0*/  I2FP.F32.S32 R10, R10 ;  /* 0x0000000a000a7245 */ /* 0x000fe40000201400 */
[----:B------:R-:W-:-:S02]  /*bad0*/  I2FP.F32.S32 R35, R35 ;  /* 0x0000002300237245 */ /* 0x000fc40000201400 */
[----:B------:R-:W-:Y:S02]  /*bae0*/  LOP3.LUT R13, R157, 0x18, R32, 0xfe, !PT ;  /* 0x000000189d0d7812 */ /* 0x000fe400078efe20 */
[----:B------:R-:W-:Y:S01]  /*baf0*/  I2FP.F32.S32 R49, R49 ;  /* 0x0000003100317245 */ /* 0x000fe20000201400 */
[C---:B------:R-:W-:Y:S01]  /*bb00*/  FFMA.FTZ R10, -R0.reuse, R10, R61 ;  /* 0x0000000a000a7223 */ /* 0x040fe2000001013d */
[----:B------:R-:W-:Y:S02]  /*bb10*/  FSEL R33, R33, -INF , !P0 ;  /* 0xff80000021217808 */ /* 0x000fe40004000000 */
[----:B------:R-:W-:Y:S02]  /*bb20*/  FSEL R29, R29, -INF , !P0 ;  /* 0xff8000001d1d7808 */ /* 0x000fe40004000000 */
[----:B------:R-:W-:Y:S02]  /*bb30*/  IABS R20, R20 ;  /* 0x0000001400147213 */ /* 0x000fe40000000000 */
[----:B------:R-:W-:Y:S01]  /*bb40*/  IABS R14, R14 ;  /* 0x0000000e000e7213 */ /* 0x000fe20000000000 */
[C---:B------:R-:W-:Y:S01]  /*bb50*/  FFMA.FTZ R35, -R0.reuse, R35, R56 ;  /* 0x0000002300237223 */ /* 0x040fe20000010138 */
[----:B------:R-:W-:Y:S01]  /*bb60*/  ISETP.GE.AND P0, PT, R7, R89, PT ;  /* 0x000000590700720c */ /* 0x000fe20003f06270 */
[----:B------:R-:W-:Y:S01]  /*bb70*/  FFMA.FTZ R7, -R0, R55, R58 ;  /* 0x0000003700077223 */ /* 0x000fe2000001013a */
[--C-:B------:R-:W-:Y:S01]  /*bb80*/  IMAD.IADD R15, R6, 0x1, -R13.reuse ;  /* 0x00000001060f7824 */ /* 0x100fe200078e0a0d */
[----:B------:R-:W-:Y:S01]  /*bb90*/  I2FP.F32.S32 R20, R20 ;  /* 0x0000001400147245 */ /* 0x000fe20000201400 */
[----:B------:R-:W-:Y:S01]  /*bba0*/  IMAD.IADD R22, R12, 0x1, -R13 ;  /* 0x000000010c167824 */ /* 0x000fe200078e0a0d */
[----:B------:R-:W-:Y:S01]  /*bbb0*/  I2FP.F32.S32 R14, R14 ;  /* 0x0000000e000e7245 */ /* 0x000fe20000201400 */
[----:B------:R-:W-:Y:S01]  /*bbc0*/  FFMA.FTZ R42, -R0, R49, R42 ;  /* 0x00000031002a7223 */ /* 0x000fe2000001012a */
[----:B------:R-:W-:-:S02]  /*bbd0*/  LOP3.LUT R53, R157, 0x29, R32, 0xfe, !PT ;  /* 0x000000299d357812 */ /* 0x000fc400078efe20 */
[----:B------:R-:W-:Y:S02]  /*bbe0*/  LOP3.LUT R49, R157, 0x31, R32, 0xfe, !PT ;  /* 0x000000319d317812 */ /* 0x000fe400078efe20 */
[----:B------:R-:W-:Y:S02]  /*bbf0*/  FSEL R10, R10, -INF , !P4 ;  /* 0xff8000000a0a7808 */ /* 0x000fe40006000000 */
[----:B------:R-:W-:Y:S01]  /*bc00*/  ISETP.GE.AND P4, PT, R13, R89, PT ;  /* 0x000000590d00720c */ /* 0x000fe20003f86270 */
[----:B------:R-:W-:Y:S01]  /*bc10*/  IMAD.IADD R13, R12, 0x1, -R25 ;  /* 0x000000010c0d7824 */ /* 0x000fe200078e0a19 */
[----:B------:R-:W-:Y:S02]  /*bc20*/  FSEL R35, R35, -INF , !P3 ;  /* 0xff80000023237808 */ /* 0x000fe40005800000 */
[----:B------:R-:W-:Y:S02]  /*bc30*/  FSEL R7, R7, -INF , !P3 ;  /* 0xff80000007077808 */ /* 0x000fe40005800000 */
[----:B------:R-:W-:-:S02]  /*bc40*/  FSEL R21, R21, -INF , !P0 ;  /* 0xff80000015157808 */ /* 0x000fc40004000000 */
[----:B------:R-:W-:Y:S01]  /*bc50*/  FSEL R11, R11, -INF , !P0 ;  /* 0xff8000000b0b7808 */ /* 0x000fe20004000000 */
[C---:B------:R-:W-:Y:S01]  /*bc60*/  FFMA.FTZ R117, -R0.reuse, R14, R43 ;  /* 0x0000000e00757223 */ /* 0x040fe2000001012b */
[-C--:B------:R-:W-:Y:S02]  /*bc70*/  ISETP.GE.AND P3, PT, R9, R89.reuse, PT ;  /* 0x000000590900720c */ /* 0x080fe40003f66270 */
[----:B------:R-:W-:Y:S01]  /*bc80*/  ISETP.GE.AND P0, PT, R25, R89, PT ;  /* 0x000000591900720c */ /* 0x000fe20003f06270 */
[----:B------:R-:W-:Y:S01]  /*bc90*/  FFMA.FTZ R25, -R0, R20, R47 ;  /* 0x0000001400197223 */ /* 0x000fe2000001012f */
[----:B------:R-:W-:Y:S01]  /*bca0*/  IABS R15, R15 ;  /* 0x0000000f000f7213 */ /* 0x000fe20000000000 */
[C---:B------:R-:W-:Y:S01]  /*bcb0*/  IMAD.IADD R14, R6.reuse, 0x1, -R53 ;  /* 0x00000001060e7824 */ /* 0x040fe200078e0a35 */
[----:B------:R-:W-:Y:S01]  /*bcc0*/  IABS R9, R22 ;  /* 0x0000001600097213 */ /* 0x000fe20000000000 */
[----:B------:R-:W-:Y:S01]  /*bcd0*/  IMAD.IADD R20, R6, 0x1, -R49 ;  /* 0x0000000106147824 */ /* 0x000fe200078e0a31 */
[----:B------:R-:W-:-:S02]  /*bce0*/  I2FP.F32.S32 R15, R15 ;  /* 0x0000000f000f7245 */ /* 0x000fc40000201400 */
[----:B------:R-:W-:Y:S02]  /*bcf0*/  I2FP.F32.S32 R9, R9 ;  /* 0x0000000900097245 */ /* 0x000fe40000201400 */
[----:B------:R-:W-:Y:S02]  /*bd00*/  LOP3.LUT R47, R157, 0x38, R32, 0xfe, !PT ;  /* 0x000000389d2f7812 */ /* 0x000fe400078efe20 */
[----:B------:R-:W-:Y:S02]  /*bd10*/  IABS R57, R57 ;  /* 0x0000003900397213 */ /* 0x000fe40000000000 */
[----:B------:R-:W-:Y:S02]  /*bd20*/  IABS R13, R13 ;  /* 0x0000000d000d7213 */ /* 0x000fe40000000000 */
[----:B------:R-:W-:Y:S02]  /*bd30*/  IABS R14, R14 ;  /* 0x0000000e000e7213 */ /* 0x000fe40000000000 */
[----:B------:R-:W-:-:S02]  /*bd40*/  IABS R20, R20 ;  /* 0x0000001400147213 */ /* 0x000fc40000000000 */
[----:B------:R-:W-:Y:S01]  /*bd50*/  LOP3.LUT R51, R157, 0x30, R32, 0xfe, !PT ;  /* 0x000000309d337812 */ /* 0x000fe200078efe20 */
[C---:B------:R-:W-:Y:S01]  /*bd60*/  FFMA.FTZ R15, -R0.reuse, R15, R44 ;  /* 0x0000000f000f7223 */ /* 0x040fe2000001012c */
[----:B------:R-:W-:Y:S01]  /*bd70*/  FFMA.FTZ R9, -R0, R9, R46 ;  /* 0x0000000900097223 */ /* 0x000fe2000001012e */
[----:B------:R-:W-:Y:S01]  /*bd80*/  I2FP.F32.S32 R57, R57 ;  /* 0x0000003900397245 */ /* 0x000fe20000201400 */
[C---:B------:R-:W-:Y:S01]  /*bd90*/  IMAD.IADD R24, R6.reuse, 0x1, -R47 ;  /* 0x0000000106187824 */ /* 0x040fe200078e0a2f */
[----:B------:R-:W-:Y:S02]  /*bda0*/  I2FP.F32.S32 R13, R13 ;  /* 0x0000000d000d7245 */ /* 0x000fe40000201400 */
[----:B------:R-:W-:Y:S02]  /*bdb0*/  I2FP.F32.S32 R14, R14 ;  /* 0x0000000e000e7245 */ /* 0x000fe40000201400 */
[----:B------:R-:W-:Y:S01]  /*bdc0*/  I2FP.F32.S32 R20, R20 ;  /* 0x0000001400147245 */ /* 0x000fe20000201400 */
[----:B------:R-:W-:Y:S01]  /*bdd0*/  IMAD.IADD R22, R6, 0x1, -R51 ;  /* 0x0000000106167824 */ /* 0x000fe200078e0a33 */
[----:B------:R-:W-:Y:S01]  /*bde0*/  FSEL R15, R15, -INF , !P4 ;  /* 0xff8000000f0f7808 */ /* 0x000fe20006000000 */
[C---:B------:R-:W-:Y:S01]  /*bdf0*/  FFMA.FTZ R40, -R0.reuse, R57, R40 ;  /* 0x0000003900287223 */ /* 0x040fe20000010128 */
[----:B------:R-:W-:Y:S01]  /*be00*/  FSEL R9, R9, -INF , !P4 ;  /* 0xff80000009097808 */ /* 0x000fe20006000000 */
[C---:B------:R-:W-:Y:S01]  /*be10*/  FFMA.FTZ R38, -R0.reuse, R13, R38 ;  /* 0x0000000d00267223 */ /* 0x040fe20000010126 */
[----:B------:R-:W-:Y:S01]  /*be20*/  ISETP.GE.AND P4, PT, R53, R89, PT ;  /* 0x000000593500720c */ /* 0x000fe20003f86270 */
[C---:B------:R-:W-:Y:S01]  /*be30*/  FFMA.FTZ R14, -R0.reuse, R14, R37 ;  /* 0x0000000e000e7223 */ /* 0x040fe20000010125 */
[----:B------:R-:W-:Y:S01]  /*be40*/  IABS R24, R24 ;  /* 0x0000001800187213 */ /* 0x000fe20000000000 */
[----:B------:R-:W-:Y:S01]  /*be50*/  FFMA.FTZ R17, -R0, R20, R17 ;  /* 0x0000001400117223 */ /* 0x000fe20000010111 */
[----:B------:R-:W-:Y:S01]  /*be60*/  LOP3.LUT R43, R157, 0x39, R32, 0xfe, !PT ;  /* 0x000000399d2b7812 */ /* 0x000fe200078efe20 */
[----:B------:R-:W-:Y:S01]  /*be70*/  IMAD.IADD R53, R12, 0x1, -R53 ;  /* 0x000000010c357824 */ /* 0x000fe200078e0a35 */
[----:B------:R-:W-:-:S02]  /*be80*/  FSEL R13, R45, -INF , !P3 ;  /* 0xff8000002d0d7808 */ /* 0x000fc40005800000 */
[----:B------:R-:W-:Y:S02]  /*be90*/  FSEL R25, R25, -INF , !P3 ;  /* 0xff80000019197808 */ /* 0x000fe40005800000 */
[----:B------:R-:W-:Y:S02]  /*bea0*/  FMNMX3.FTZ R20, R33, R10, R35, !PT ;  /* 0x0000000a21147276 */ /* 0x000fe40007810023 */
[----:B------:R-:W-:Y:S01]  /*beb0*/  ISETP.GE.AND P3, PT, R51, R89, PT ;  /* 0x000000593300720c */ /* 0x000fe20003f66270 */
[----:B------:R-:W-:Y:S01]  /*bec0*/  IMAD.IADD R51, R12, 0x1, -R51 ;  /* 0x000000010c337824 */ /* 0x000fe200078e0a33 */
[----:B------:R-:W-:Y:S02]  /*bed0*/  IABS R22, R22 ;  /* 0x0000001600167213 */ /* 0x000fe40000000000 */
[----:B------:R-:W-:Y:S01]  /*bee0*/  I2FP.F32.S32 R37, R24 ;  /* 0x0000001800257245 */ /* 0x000fe20000201400 */
[----:B------:R-:W-:Y:S01]  /*bef0*/  IMAD.IADD R6, R6, 0x1, -R43 ;  /* 0x0000000106067824 */ /* 0x000fe200078e0a2b */
[----:B------:R-:W-:-:S02]  /*bf00*/  FSEL R127, R40, -INF , !P2 ;  /* 0xff800000287f7808 */ /* 0x000fc40005000000 */
[----:B------:R-:W-:Y:S02]  /*bf10*/  FSEL R123, R42, -INF , !P2 ;  /* 0xff8000002a7b7808 */ /* 0x000fe40005000000 */
[----:B------:R-:W-:Y:S02]  /*bf20*/  FSEL R107, R41, -INF , !P1 ;  /* 0xff800000296b7808 */ /* 0x000fe40004800000 */
[----:B------:R-:W-:Y:S02]  /*bf30*/  FSEL R117, R117, -INF , !P1 ;  /* 0xff80000075757808 */ /* 0x000fe40004800000 */
[----:B------:R-:W-:Y:S02]  /*bf40*/  FMNMX3.FTZ R24, R20, R31, R23, !PT ;  /* 0x0000001f14187276 */ /* 0x000fe40007810017 */
[----:B------:R-:W-:Y:S02]  /*bf50*/  FSEL R125, R14, -INF , !P4 ;  /* 0xff8000000e7d7808 */ /* 0x000fe40006000000 */
[-C--:B------:R-:W-:Y:S01]  /*bf60*/  ISETP.GE.AND P2, PT, R49, R89.reuse, PT ;  /* 0x000000593100720c */ /* 0x080fe20003f46270 */
[C---:B------:R-:W-:Y:S01]  /*bf70*/  IMAD.IADD R49, R12.reuse, 0x1, -R49 ;  /* 0x000000010c317824 */ /* 0x040fe200078e0a31 */
[----:B------:R-:W-:Y:S01]  /*bf80*/  ISETP.GE.AND P1, PT, R47, R89, PT ;  /* 0x000000592f00720c */ /* 0x000fe20003f26270 */
[----:B------:R-:W-:Y:S01]  /*bf90*/  IMAD.IADD R47, R12, 0x1, -R47 ;  /* 0x000000010c2f7824 */ /* 0x000fe200078e0a2f */
[----:B------:R-:W-:-:S02]  /*bfa0*/  I2FP.F32.S32 R41, R22 ;  /* 0x0000001600297245 */ /* 0x000fc40000201400 */
[----:B------:R-:W-:Y:S02]  /*bfb0*/  IABS R53, R53 ;  /* 0x0000003500357213 */ /* 0x000fe40000000000 */
[----:B------:R-:W-:Y:S02]  /*bfc0*/  FMNMX3.FTZ R14, R29, R4, R7, !PT ;  /* 0x000000041d0e7276 */ /* 0x000fe40007810007 */
[----:B------:R-:W-:Y:S01]  /*bfd0*/  IABS R51, R51 ;  /* 0x0000003300337213 */ /* 0x000fe20000000000 */
[----:B------:R-:W-:Y:S01]  /*bfe0*/  IMAD.IADD R12, R12, 0x1, -R43 ;  /* 0x000000010c0c7824 */ /* 0x000fe200078e0a2b */
[----:B------:R-:W-:Y:S01]  /*bff0*/  FMNMX3.FTZ R24, R24, R21, R15, !PT ;  /* 0x0000001518187276 */ /* 0x000fe2000781000f */
[----:B------:R-:W-:Y:S01]  /*c000*/  FFMA.FTZ R16, -R0, R41, R16 ;  /* 0x0000002900107223 */ /* 0x000fe20000010110 */
[----:B------:R-:W-:Y:S02]  /*c010*/  I2FP.F32.S32 R22, R53 ;  /* 0x0000003500167245 */ /* 0x000fe40000201400 */
[----:B------:R-:W-:-:S02]  /*c020*/  FMNMX3.FTZ R14, R14, R5, R27, !PT ;  /* 0x000000050e0e7276 */ /* 0x000fc4000781001b */
[----:B------:R-:W-:Y:S02]  /*c030*/  IABS R6, R6 ;  /* 0x0000000600067213 */ /* 0x000fe40000000000 */
[----:B------:R-:W-:Y:S02]  /*c040*/  I2FP.F32.S32 R51, R51 ;  /* 0x0000003300337245 */ /* 0x000fe40000201400 */
[----:B------:R-:W-:Y:S02]  /*c050*/  IABS R49, R49 ;  /* 0x0000003100317213 */ /* 0x000fe40000000000 */
[----:B------:R-:W-:Y:S02]  /*c060*/  IABS R47, R47 ;  /* 0x0000002f002f7213 */ /* 0x000fe40000000000 */
[----:B------:R-:W-:Y:S02]  /*c070*/  FSEL R105, R36, -INF , !P0 ;  /* 0xff80000024697808 */ /* 0x000fe40004000000 */
[----:B------:R-:W-:Y:S01]  /*c080*/  FMNMX3.FTZ R24, R24, R13, R127, !PT ;  /* 0x0000000d18187276 */ /* 0x000fe2000781007f */
[----:B------:R-:W-:Y:S01]  /*c090*/  FFMA.FTZ R22, -R0, R22, R39 ;  /* 0x0000001600167223 */ /* 0x000fe20000010127 */
[----:B------:R-:W-:Y:S01]  /*c0a0*/  FMNMX3.FTZ R14, R14, R11, R9, !PT ;  /* 0x0000000b0e0e7276 */ /* 0x000fe20007810009 */
[----:B------:R-:W-:Y:S01]  /*c0b0*/  FFMA.FTZ R37, -R0, R37, R92 ;  /* 0x0000002500257223 */ /* 0x000fe2000001015c */
[----:B------:R-:W-:-:S02]  /*c0c0*/  I2FP.F32.S32 R6, R6 ;  /* 0x0000000600067245 */ /* 0x000fc40000201400 */
[----:B------:R-:W-:Y:S01]  /*c0d0*/  IABS R20, R12 ;  /* 0x0000000c00147213 */ /* 0x000fe20000000000 */
[----:B------:R-:W-:Y:S01]  /*c0e0*/  FFMA.FTZ R18, -R0, R51, R18 ;  /* 0x0000003300127223 */ /* 0x000fe20000010112 */
[----:B------:R-:W-:Y:S02]  /*c0f0*/  I2FP.F32.S32 R12, R49 ;  /* 0x00000031000c7245 */ /* 0x000fe40000201400 */
[----:B------:R-:W-:Y:S02]  /*c100*/  I2FP.F32.S32 R39, R47 ;  /* 0x0000002f00277245 */ /* 0x000fe40000201400 */
[----:B------:R-:W-:Y:S02]  /*c110*/  FSEL R122, R16, -INF , !P3 ;  /* 0xff800000107a7808 */ /* 0x000fe40005800000 */
[----:B------:R-:W-:Y:S02]  /*c120*/  FMNMX3.FTZ R16, R24, R107, R105, !PT ;  /* 0x0000006b18107276 */ /* 0x000fe40007810069 */
[----:B------:R-:W-:-:S02]  /*c130*/  FSEL R115, R38, -INF , !P0 ;  /* 0xff80000026737808 */ /* 0x000fc40004000000 */
[----:B------:R-:W-:Y:S01]  /*c140*/  FMNMX3.FTZ R14, R14, R25, R123, !PT ;  /* 0x000000190e0e7276 */ /* 0x000fe2000781007b */
[C---:B------:R-:W-:Y:S01]  /*c150*/  FFMA.FTZ R6, -R0.reuse, R6, R93 ;  /* 0x0000000600067223 */ /* 0x040fe2000001015d */
[----:B------:R-:W-:Y:S01]  /*c160*/  I2FP.F32.S32 R20, R20 ;  /* 0x0000001400147245 */ /* 0x000fe20000201400 */
[C---:B------:R-:W-:Y:S01]  /*c170*/  FFMA.FTZ R12, -R0.reuse, R12, R19 ;  /* 0x0000000c000c7223 */ /* 0x040fe20000010113 */
[----:B------:R-:W-:Y:S01]  /*c180*/  ISETP.GE.AND P0, PT, R43, R89, PT ;  /* 0x000000592b00720c */ /* 0x000fe20003f06270 */
[----:B------:R-:W-:Y:S01]  /*c190*/  FFMA.FTZ R39, -R0, R39, R94 ;  /* 0x0000002700277223 */ /* 0x000fe2000001015e */
[----:B------:R-:W-:Y:S02]  /*c1a0*/  FSEL R119, R17, -INF , !P2 ;  /* 0xff80000011777808 */ /* 0x000fe40005000000 */
[----:B------:R-:W-:Y:S02]  /*c1b0*/  FSEL R118, R37, -INF , !P1 ;  /* 0xff80000025767808 */ /* 0x000fe40004800000 */
[----:B------:R-:W-:-:S02]  /*c1c0*/  FMNMX3.FTZ R16, R16, R125, R122, !PT ;  /* 0x0000007d10107276 */ /* 0x000fc4000781007a */
[----:B------:R-:W-:Y:S02]  /*c1d0*/  FSEL R121, R22, -INF , !P4 ;  /* 0xff80000016797808 */ /* 0x000fe40006000000 */
[----:B------:R-:W-:Y:S02]  /*c1e0*/  FSEL R113, R18, -INF , !P3 ;  /* 0xff80000012717808 */ /* 0x000fe40005800000 */
[----:B------:R-:W-:Y:S01]  /*c1f0*/  FMNMX3.FTZ R14, R14, R117, R115, !PT ;  /* 0x000000750e0e7276 */ /* 0x000fe20007810073 */
[----:B------:R-:W-:Y:S01]  /*c200*/  FFMA.FTZ R20, -R0, R20, R95 ;  /* 0x0000001400147223 */ /* 0x000fe2000001015f */
[----:B------:R-:W-:Y:S02]  /*c210*/  FSEL R116, R6, -INF , !P0 ;  /* 0xff80000006747808 */ /* 0x000fe40004000000 */
[----:B------:R-:W-:Y:S02]  /*c220*/  FMNMX3.FTZ R17, R16, R119, R118, !PT ;  /* 0x0000007710117276 */ /* 0x000fe40007810076 */
        /* <DEDUP_REMOVED lines=9> */
[----:B------:R-:W4:Y:S01]  /*c2c0*/  S2UR UR6, SR_CgaCtaId ;  /* 0x00000000000679c3 */ /* 0x000f220000008800 */
[----:B-1----:R-:W-:-:S05]  /*c2d0*/  FMNMX.FTZ R14, R6, R17, !PT ;  /* 0x00000011060e7209 */ /* 0x002fca0007810000 */
[----:B------:R-:W1:Y:S01]  /*c2e0*/  SHFL.BFLY PT, R87, R14, 0x1, 0x1f ;  /* 0x0c201f000e577f89 */ /* 0x000e6200000e0000 */
[----:B---3--:R-:W-:-:S05]  /*c2f0*/  FMNMX.FTZ R17, R19, R12, !PT ;  /* 0x0000000c13117209 */ /* 0x008fca0007810000 */
[----:B------:R-:W3:Y:S01]  /*c300*/  SHFL.BFLY PT, R86, R17, 0x1, 0x1f ;  /* 0x0c201f0011567f89 */ /* 0x000ee200000e0000 */
[----:B------:R-:W-:Y:S02]  /*c310*/  UMOV UR7, 0x400 ;  /* 0x0000040000077882 */ /* 0x000fe40000000000 */
[----:B----4-:R-:W-:Y:S01]  /*c320*/  ULEA UR6, UR6, UR7, 0x18 ;  /* 0x0000000706067291 */ /* 0x010fe2000f8ec0ff */
[----:B------:R-:W-:-:S05]  /*c330*/  LOP3.LUT R112, R3, 0x120, R8, 0xf8, !PT ;  /* 0x0000012003707812 */ /* 0x000fca00078ef808 */
[----:B------:R-:W-:-:S05]  /*c340*/  LEA R112, R112, UR6, 0x1 ;  /* 0x0000000670707c11 */ /* 0x000fca000f8e08ff */
[----:B------:R-:W4:Y:S01]  /*c350*/  LDSM.16.MT88.4 R48, [R112+0x7000] ;  /* 0x007000007030783b */ /* 0x000f220000004200 */
[----:B-1----:R-:W-:-:S03]  /*c360*/  FMNMX.FTZ R87, R14, R87, !PT ;  /* 0x000000570e577209 */ /* 0x002fc60007810000 */
[----:B------:R-:W1:Y:S01]  /*c370*/  LDSM.16.MT88.4 R76, [R112+0x6000] ;  /* 0x00600000704c783b */ /* 0x000e620000004200 */
[----:B------:R-:W-:Y:S01]  /*c380*/  FSETP.NEU.FTZ.AND P0, PT, R87, -INF , PT ;  /* 0xff8000005700780b */ /* 0x000fe20003f1d000 */
[----:B--2---:R-:W-:Y:S01]  /*c390*/  FMUL.FTZ R124, R103, R87 ;  /* 0x00000057677c7220 */ /* 0x004fe20000410000 */
[----:B---3--:R-:W-:Y:S01]  /*c3a0*/  FMNMX.FTZ R86, R17, R86, !PT ;  /* 0x0000005611567209 */ /* 0x008fe20007810000 */
[----:B------:R-:W-:-:S03]  /*c3b0*/  VIADD R3, R112, 0x6000 ;  /* 0x0000600070037836 */ /* 0x000fc60000000000 */
[----:B------:R-:W-:Y:S01]  /*c3c0*/  FSEL R124, R124, RZ, P0 ;  /* 0x000000ff7c7c7208 */ /* 0x000fe20000000000 */
[----:B------:R-:W-:Y:S01]  /*c3d0*/  LDSM.16.MT88.4 R64, [R112+0x8000] ;  /* 0x008000007040783b */ /* 0x000fe20000004200 */
[----:B------:R-:W-:Y:S01]  /*c3e0*/  FSETP.NEU.FTZ.AND P0, PT, R86, -INF , PT ;  /* 0xff8000005600780b */ /* 0x000fe20003f1d000 */
[----:B------:R-:W-:Y:S01]  /*c3f0*/  FMUL.FTZ R108, R103, R86 ;  /* 0x00000056676c7220 */ /* 0x000fe20000410000 */
[----:B------:R-:W-:Y:S02]  /*c400*/  VIADD R101, R112, 0x6020 ;  /* 0x0000602070657836 */ /* 0x000fe40000000000 */
[----:B------:R-:W-:Y:S02]  /*c410*/  @P6 VIADD R101, R3, 0xffffffe0 ;  /* 0xffffffe003656836 */ /* 0x000fe40000000000 */
[----:B------:R-:W-:Y:S01]  /*c420*/  FSEL R108, R108, RZ, P0 ;  /* 0x000000ff6c6c7208 */ /* 0x000fe20000000000 */
[-C--:B------:R-:W-:Y:S02]  /*c430*/  FFMA.FTZ R102, R33, R103.reuse, -R124 ;  /* 0x0000006721667223 */ /* 0x080fe4000001087c */
[----:B------:R-:W2:Y:S02]  /*c440*/  LDSM.16.MT88.4 R40, [R101] ;  /* 0x000000006528783b */ /* 0x000ea40000004200 */
[-CC-:B------:R-:W-:Y:S01]  /*c450*/  FFMA.FTZ R97, R4, R103.reuse, -R108.reuse ;  /* 0x0000006704617223 */ /* 0x180fe2000001086c */
[-CC-:B------:R-:W-:Y:S01]  /*c460*/  FFMA.FTZ R96, R7, R103.reuse, -R108.reuse ;  /* 0x0000006707607223 */ /* 0x180fe2000001086c */
[-C--:B------:R-:W-:Y:S01]  /*c470*/  FFMA.FTZ R93, R5, R103.reuse, -R108 ;  /* 0x00000067055d7223 */ /* 0x080fe2000001086c */
[----:B------:R-:W3:Y:S01]  /*c480*/  LDSM.16.MT88.4 R56, [R101+0x1000] ;  /* 0x001000006538783b */ /* 0x000ee20000004200 */
[-CC-:B------:R-:W-:Y:S01]  /*c490*/  FFMA.FTZ R99, R10, R103.reuse, -R124.reuse ;  /* 0x000000670a637223 */ /* 0x180fe2000001087c */
[-CC-:B------:R-:W-:Y:S01]  /*c4a0*/  FFMA.FTZ R98, R35, R103.reuse, -R124.reuse ;  /* 0x0000006723627223 */ /* 0x180fe2000001087c */
[-C--:B------:R-:W-:Y:S01]  /*c4b0*/  FFMA.FTZ R95, R31, R103.reuse, -R124 ;  /* 0x000000671f5f7223 */ /* 0x080fe2000001087c */
[----:B------:R-:W5:Y:S01]  /*c4c0*/  LDSM.16.MT88.4 R4, [R101+0x2000] ;  /* 0x002000006504783b */ /* 0x000f620000004200 */
[-C--:B------:R-:W-:Y:S01]  /*c4d0*/  FFMA.FTZ R100, R29, R103.reuse, -R108 ;  /* 0x000000671d647223 */ /* 0x080fe2000001086c */
[----:B------:R-:W-:Y:S01]  /*c4e0*/  MUFU.EX2 R102, R102 ;  /* 0x0000006600667308 */ /* 0x000fe20000000800 */
[-CC-:B------:R-:W-:Y:S01]  /*c4f0*/  FFMA.FTZ R3, R15, R103.reuse, -R124.reuse ;  /* 0x000000670f037223 */ /* 0x180fe2000001087c */
[-CC-:B------:R-:W-:Y:S01]  /*c500*/  FFMA.FTZ R34, R13, R103.reuse, -R124.reuse ;  /* 0x000000670d227223 */ /* 0x180fe2000001087c */
[-CC-:B------:R-:W-:Y:S01]  /*c510*/  FFMA.FTZ R90, R23, R103.reuse, -R124.reuse ;  /* 0x00000067175a7223 */ /* 0x180fe2000001087c */
[----:B------:R-:W4:Y:S01]  /*c520*/  MUFU.EX2 R99, R99 ;  /* 0x0000006300637308 */ /* 0x000f220000000800 */
[----:B------:R-:W5:Y:S03]  /*c530*/  LDSM.16.MT88.4 R12, [R112+0x7400] ;  /* 0x00740000700c783b */ /* 0x000f660000004200 */
[----:B------:R-:W-:Y:S01]  /*c540*/  MUFU.EX2 R98, R98 ;  /* 0x0000006200627308 */ /* 0x000fe20000000800 */
[----:B------:R-:W5:Y:S03]  /*c550*/  LDSM.16.MT88.4 R16, [R101+0x400] ;  /* 0x000400006510783b */ /* 0x000f660000004200 */
[----:B------:R-:W1:Y:S04]  /*c560*/  MUFU.EX2 R95, R95 ;  /* 0x0000005f005f7308 */ /* 0x000e680000000800 */
[----:B------:R-:W-:Y:S04]  /*c570*/  MUFU.EX2 R97, R97 ;  /* 0x0000006100617308 */ /* 0x000fe80000000800 */
[----:B------:R-:W-:Y:S04]  /*c580*/  MUFU.EX2 R96, R96 ;  /* 0x0000006000607308 */ /* 0x000fe80000000800 */
[----:B------:R-:W2:Y:S01]  /*c590*/  MUFU.EX2 R93, R93 ;  /* 0x0000005d005d7308 */ /* 0x000ea20000000800 */
[-C--:B------:R-:W-:Y:S01]  /*c5a0*/  FFMA.FTZ R35, R21, R103.reuse, -R124 ;  /* 0x0000006715237223 */ /* 0x080fe2000001087c */
[-CC-:B------:R-:W-:Y:S01]  /*c5b0*/  FFMA.FTZ R91, R27, R103.reuse, -R108.reuse ;  /* 0x000000671b5b7223 */ /* 0x180fe2000001086c */
[-CC-:B------:R-:W-:Y:S01]  /*c5c0*/  FFMA.FTZ R94, R11, R103.reuse, -R108.reuse ;  /* 0x000000670b5e7223 */ /* 0x180fe2000001086c */
[----:B------:R-:W3:Y:S01]  /*c5d0*/  MUFU.EX2 R100, R100 ;  /* 0x0000006400647308 */ /* 0x000ee20000000800 */
[----:B----4-:R-:W-:Y:S01]  /*c5e0*/  F2FP.BF16.F32.PACK_AB R68, R99, R102 ;  /* 0x000000666344723e */ /* 0x010fe200000010ff */
[-CC-:B------:R-:W-:Y:S01]  /*c5f0*/  FFMA.FTZ R33, R9, R103.reuse, -R108.reuse ;  /* 0x0000006709217223 */ /* 0x180fe2000001086c */
[----:B-1----:R-:W-:Y:S01]  /*c600*/  F2FP.BF16.F32.PACK_AB R70, R95, R98 ;  /* 0x000000625f46723e */ /* 0x002fe200000010ff */
[----:B------:R-:W-:Y:S01]  /*c610*/  FFMA.FTZ R92, R25, R103, -R108 ;  /* 0x00000067195c7223 */ /* 0x000fe2000001086c */
[----:B------:R-:W-:Y:S01]  /*c620*/  LDSM.16.MT88.4 R28, [R112+0x8400] ;  /* 0x00840000701c783b */ /* 0x000fe20000004200 */
[----:B--2---:R-:W-:Y:S01]  /*c630*/  F2FP.BF16.F32.PACK_AB R71, R93, R96 ;  /* 0x000000605d47723e */ /* 0x004fe200000010ff */
[----:B------:R-:W-:Y:S02]  /*c640*/  MUFU.EX2 R90, R90 ;  /* 0x0000005a005a7308 */ /* 0x000fe40000000800 */
[----:B------:R-:W1:Y:S01]  /*c650*/  LDSM.16.MT88.4 R20, [R112+0x6400] ;  /* 0x006400007014783b */ /* 0x000e620000004200 */
[----:B---3--:R-:W-:Y:S01]  /*c660*/  F2FP.BF16.F32.PACK_AB R69, R97, R100 ;  /* 0x000000646145723e */ /* 0x008fe200000010ff */
[----:B------:R-:W2:Y:S02]  /*c670*/  MUFU.EX2 R35, R35 ;  /* 0x0000002300237308 */ /* 0x000ea40000000800 */
[----:B------:R-:W3:Y:S02]  /*c680*/  LDSM.16.MT88.4 R8, [R101+0x1400] ;  /* 0x001400006508783b */ /* 0x000ee40000004200 */
[----:B------:R-:W-:Y:S02]  /*c690*/  MUFU.EX2 R3, R3 ;  /* 0x0000000300037308 */ /* 0x000fe40000000800 */
[----:B------:R-:W4:Y:S01]  /*c6a0*/  LDSM.16.MT88.4 R24, [R101+0x2400] ;  /* 0x002400006518783b */ /* 0x000f220000004200 */
[C---:B------:R-:W-:Y:S01]  /*c6b0*/  HMMA.16816.F32.BF16 R44, R68.reuse, R48, RZ ;  /* 0x00000030442c723c */ /* 0x040fe200000418ff */
[----:B------:R-:W-:Y:S04]  /*c6c0*/  MUFU.EX2 R34, R34 ;  /* 0x0000002200227308 */ /* 0x000fe80000000800 */
[----:B------:R-:W-:Y:S03]  /*c6d0*/  MUFU.EX2 R91, R91 ;  /* 0x0000005b005b7308 */ /* 0x000fe60000000800 */
[C---:B------:R-:W-:Y:S01]  /*c6e0*/  HMMA.16816.F32.BF16 R48, R68.reuse, R50, RZ ;  /* 0x000000324430723c */ /* 0x040fe200000418ff */
        /* <DEDUP_REMOVED lines=28> */
[C---:B------:R-:W-:Y:S01]  /*c8b0*/  HMMA.16816.F32.BF16 R36, R4.reuse, R16, R36 ;  /* 0x000000100424723c */ /* 0x040fe20000041824 */
[----:B------:R-:W-:Y:S04]  /*c8c0*/  MUFU.EX2 R104, R104 ;  /* 0x0000006800687308 */ /* 0x000fe80000000800 */
[----:B------:R-:W2:Y:S03]  /*c8d0*/  MUFU.EX2 R107, R107 ;  /* 0x0000006b006b7308 */ /* 0x000ea60000000800 */
[C---:B------:R-:W-:Y:S01]  /*c8e0*/  HMMA.16816.F32.BF16 R40, R4.reuse, R18, R40 ;  /* 0x000000120428723c */ /* 0x040fe20000041828 */
[----:B------:R-:W-:Y:S01]  /*c8f0*/  MUFU.EX2 R105, R105 ;  /* 0x0000006900697308 */ /* 0x000fe20000000800 */
[----:B------:R-:W5:Y:S03]  /*c900*/  LDSM.16.MT88.4 R16, [R112+0x7800] ;  /* 0x007800007010783b */ /* 0x000f660000004200 */
[----:B------:R-:W2:Y:S04]  /*c910*/  MUFU.EX2 R110, R110 ;  /* 0x0000006e006e7308 */ /* 0x000ea80000000800 */
[----:B------:R-:W-:Y:S04]  /*c920*/  MUFU.EX2 R114, R114 ;  /* 0x0000007200727308 */ /* 0x000fe80000000800 */
[----:B------:R-:W1:Y:S04]  /*c930*/  MUFU.EX2 R117, R117 ;  /* 0x0000007500757308 */ /* 0x000e680000000800 */
[----:B------:R-:W-:Y:S04]  /*c940*/  MUFU.EX2 R115, R115 ;  /* 0x0000007300737308 */ /* 0x000fe80000000800 */
[----:B------:R-:W1:Y:S01]  /*c950*/  MUFU.EX2 R120, R120 ;  /* 0x0000007800787308 */ /* 0x000e620000000800 */
[C---:B------:R-:W-:Y:S08]  /*c960*/  HMMA.16816.F32.BF16 R80, R4.reuse, R20, R80 ;  /* 0x000000140450723c */ /* 0x040ff00000041850 */
[C---:B------:R-:W-:Y:S01]  /*c970*/  HMMA.16816.F32.BF16 R76, R4.reuse, R22, R76 ;  /* 0x00000016044c723c */ /* 0x040fe2000004184c */
[----:B------:R-:W-:Y:S07]  /*c980*/  LDSM.16.MT88.4 R20, [R112+0x6800] ;  /* 0x006800007014783b */ /* 0x000fee0000004200 */
[C---:B---3--:R-:W-:Y:S08]  /*c990*/  HMMA.16816.F32.BF16 R52, R4.reuse, R8, R52 ;  /* 0x000000080434723c */ /* 0x048ff00000041834 */
[C---:B------:R-:W-:Y:S01]  /*c9a0*/  HMMA.16816.F32.BF16 R56, R4.reuse, R10, R56 ;  /* 0x0000000a0438723c */ /* 0x040fe20000041838 */
[----:B------:R-:W3:Y:S07]  /*c9b0*/  LDSM.16.MT88.4 R8, [R101+0x1800] ;  /* 0x001800006508783b */ /* 0x000eee0000004200 */
[C---:B------:R-:W-:Y:S08]  /*c9c0*/  HMMA.16816.F32.BF16 R60, R4.reuse, R28, R60 ;  /* 0x0000001c043c723c */ /* 0x040ff0000004183c */
[C---:B------:R-:W-:Y:S01]  /*c9d0*/  HMMA.16816.F32.BF16 R64, R4.reuse, R30, R64 ;  /* 0x0000001e0440723c */ /* 0x040fe20000041840 */
[----:B------:R-:W3:Y:S07]  /*c9e0*/  LDSM.16.MT88.4 R28, [R112+0x8800] ;  /* 0x00880000701c783b */ /* 0x000eee0000004200 */
[C---:B----4-:R-:W-:Y:S08]  /*c9f0*/  HMMA.16816.F32.BF16 R72, R4.reuse, R24, R72 ;  /* 0x000000180448723c */ /* 0x050ff00000041848 */
[----:B------:R-:W-:Y:S01]  /*ca00*/  HMMA.16816.F32.BF16 R68, R4, R26, R68 ;  /* 0x0000001a0444723c */ /* 0x000fe20000041844 */
[----:B--2---:R-:W-:Y:S01]  /*ca10*/  F2FP.BF16.F32.PACK_AB R4, R107, R104 ;  /* 0x000000686b04723e */ /* 0x004fe200000010ff */
[--C-:B------:R-:W-:Y:S01]  /*ca20*/  FFMA.FTZ R121, R116, R103, -R124.reuse ;  /* 0x0000006774797223 */ /* 0x100fe2000001087c */
[----:B------:R-:W-:Y:S01]  /*ca30*/  F2FP.BF16.F32.PACK_AB R6, R110, R105 ;  /* 0x000000696e06723e */ /* 0x000fe200000010ff */
[--C-:B------:R-:W-:Y:S01]  /*ca40*/  FFMA.FTZ R122, R122, R103, -R124.reuse ;  /* 0x000000677a7a7223 */ /* 0x100fe2000001087c */
[----:B-1----:R-:W-:Y:S01]  /*ca50*/  F2FP.BF16.F32.PACK_AB R5, R117, R114 ;  /* 0x000000727505723e */ /* 0x002fe200000010ff */
[----:B------:R-:W-:Y:S01]  /*ca60*/  FADD.FTZ R99, R102, R99 ;  /* 0x0000006366637221 */ /* 0x000fe20000010000 */
[----:B------:R-:W-:Y:S01]  /*ca70*/  F2FP.BF16.F32.PACK_AB R7, R120, R115 ;  /* 0x000000737807723e */ /* 0x000fe200000010ff */
[----:B------:R-:W-:Y:S01]  /*ca80*/  FADD.FTZ R97, R100, R97 ;  /* 0x0000006164617221 */ /* 0x000fe20000010000 */
[----:B------:R-:W-:Y:S05]  /*ca90*/  LDSM.16.MT88.4 R24, [R112+0x6c00] ;  /* 0x006c00007018783b */ /* 0x000fea0000004200 */
[C---:B------:R-:W-:Y:S08]  /*caa0*/  HMMA.16816.F32.BF16 R36, R4.reuse, R12, R36 ;  /* 0x0000000c0424723c */ /* 0x040ff00000041824 */
[C---:B------:R-:W-:Y:S01]  /*cab0*/  HMMA.16816.F32.BF16 R40, R4.reuse, R14, R40 ;  /* 0x0000000e0428723c */ /* 0x040fe20000041828 */
[----:B------:R-:W1:Y:S07]  /*cac0*/  LDSM.16.MT88.4 R12, [R101+0x2800] ;  /* 0x00280000650c783b */ /* 0x000e6e0000004200 */
[----:B-----5:R-:W-:Y:S01]  /*cad0*/  HMMA.16816.F32.BF16 R44, R4, R16, R44 ;  /* 0x00000010042c723c */ /* 0x020fe2000004182c */
[-CC-:B------:R-:W-:Y:S01]  /*cae0*/  FFMA.FTZ R16, R119, R103.reuse, -R124.reuse ;  /* 0x0000006777107223 */ /* 0x180fe2000001087c */
[----:B------:R-:W-:-:S03]  /*caf0*/  FFMA.FTZ R17, R118, R103, -R124 ;  /* 0x0000006776117223 */ /* 0x000fc6000001087c */
[----:B------:R-:W-:Y:S03]  /*cb00*/  MUFU.EX2 R118, R16 ;  /* 0x0000001000767308 */ /* 0x000fe60000000800 */
[C---:B------:R-:W-:Y:S01]  /*cb10*/  HMMA.16816.F32.BF16 R48, R4.reuse, R18, R48 ;  /* 0x000000120430723c */ /* 0x040fe20000041830 */
[----:B------:R2:W-:Y:S02]  /*cb20*/  MUFU.EX2 R116, R17 ;  /* 0x0000001100747308 */ /* 0x0005e40000000800 */
[----:B--2---:R-:W2:Y:S05]  /*cb30*/  LDSM.16.MT88.4 R16, [R101+0xc00] ;  /* 0x000c00006510783b */ /* 0x004eaa0000004200 */
[C---:B---3--:R-:W-:Y:S01]  /*cb40*/  HMMA.16816.F32.BF16 R52, R4.reuse, R8, R52 ;  /* 0x000000080434723c */ /* 0x048fe20000041834 */
[----:B------:R3:W4:Y:S07]  /*cb50*/  MUFU.EX2 R119, R122 ;  /* 0x0000007a00777308 */ /* 0x00072e0000000800 */
[----:B------:R-:W-:Y:S01]  /*cb60*/  HMMA.16816.F32.BF16 R56, R4, R10, R56 ;  /* 0x0000000a0438723c */ /* 0x000fe20000041838 */
[----:B------:R-:W5:Y:S01]  /*cb70*/  LDSM.16.MT88.4 R8, [R112+0x8c00] ;  /* 0x008c00007008783b */ /* 0x000f620000004200 */
[----:B---3--:R-:W-:-:S06]  /*cb80*/  FFMA.FTZ R122, R113, R103, -R108 ;  /* 0x00000067717a7223 */ /* 0x008fcc000001086c */
[C---:B------:R-:W-:Y:S01]  /*cb90*/  HMMA.16816.F32.BF16 R60, R4.reuse, R28, R60 ;  /* 0x0000001c043c723c */ /* 0x040fe2000004183c */
[-CC-:B------:R-:W-:Y:S01]  /*cba0*/  FFMA.FTZ R29, R109, R103.reuse, -R108.reuse ;  /* 0x000000676d1d7223 */ /* 0x180fe2000001086c */
[-CC-:B------:R-:W-:Y:S01]  /*cbb0*/  FFMA.FTZ R113, R111, R103.reuse, -R108.reuse ;  /* 0x000000676f717223 */ /* 0x180fe2000001086c */
[----:B------:R-:W-:Y:S01]  /*cbc0*/  FFMA.FTZ R103, R106, R103, -R108 ;  /* 0x000000676a677223 */ /* 0x000fe2000001086c */
[----:B------:R-:W3:Y:S04]  /*cbd0*/  MUFU.EX2 R121, R121 ;  /* 0x0000007900797308 */ /* 0x000ee80000000800 */
[C---:B-1----:R-:W-:Y:S01]  /*cbe0*/  HMMA.16816.F32.BF16 R72, R4.reuse, R12, R72 ;  /* 0x0000000c0448723c */ /* 0x042fe20000041848 */
[----:B------:R-:W-:Y:S07]  /*cbf0*/  MUFU.EX2 R111, R122 ;  /* 0x0000007a006f7308 */ /* 0x000fee0000000800 */
[C---:B------:R-:W-:Y:S01]  /*cc00*/  HMMA.16816.F32.BF16 R68, R4.reuse, R14, R68 ;  /* 0x0000000e0444723c */ /* 0x040fe20000041844 */
[----:B------:R-:W1:Y:S01]  /*cc10*/  LDSM.16.MT88.4 R12, [R101+0x1c00] ;  /* 0x001c0000650c783b */ /* 0x000e620000004200 */
[----:B------:R-:W2:Y:S04]  /*cc20*/  MUFU.EX2 R28, R113 ;  /* 0x00000071001c7308 */ /* 0x000ea80000000800 */
[----:B------:R-:W-:Y:S02]  /*cc30*/  MUFU.EX2 R29, R29 ;  /* 0x0000001d001d7308 */ /* 0x000fe40000000800 */
[C---:B------:R-:W-:Y:S02]  /*cc40*/  HMMA.16816.F32.BF16 R64, R4.reuse, R30, R64 ;  /* 0x0000001e0440723c */ /* 0x040fe40000041840 */
[----:B------:R-:W5:Y:S06]  /*cc50*/  MUFU.EX2 R30, R103 ;  /* 0x00000067001e7308 */ /* 0x000f6c0000000800 */
[C---:B------:R-:W-:Y:S08]  /*cc60*/  HMMA.16816.F32.BF16 R80, R4.reuse, R20, R80 ;  /* 0x000000140450723c */ /* 0x040ff00000041850 */
[----:B------:R-:W-:Y:S01]  /*cc70*/  HMMA.16816.F32.BF16 R76, R4, R22, R76 ;  /* 0x00000016044c723c */ /* 0x000fe2000004184c */
[----:B----4-:R-:W-:Y:S01]  /*cc80*/  F2FP.BF16.F32.PACK_AB R4, R118, R119 ;  /* 0x000000777604723e */ /* 0x010fe200000010ff */
[----:B------:R-:W-:Y:S01]  /*cc90*/  FADD.FTZ R98, R98, R99 ;  /* 0x0000006362627221 */ /* 0x000fe20000010000 */
[----:B---3--:R-:W-:Y:S01]  /*cca0*/  F2FP.BF16.F32.PACK_AB R6, R121, R116 ;  /* 0x000000747906723e */ /* 0x008fe200000010ff */
[----:B------:R-:W3:Y:S01]  /*ccb0*/  LDSM.16.MT88.4 R20, [R112+0x7c00] ;  /* 0x007c00007014783b */ /* 0x000ee20000004200 */
[----:B--2---:R-:W-:-:S02]  /*ccc0*/  F2FP.BF16.F32.PACK_AB R5, R28, R111 ;  /* 0x0000006f1c05723e */ /* 0x004fc400000010ff */
[----:B-----5:R-:W-:Y:S01]  /*ccd0*/  F2FP.BF16.F32.PACK_AB R7, R30, R29 ;  /* 0x0000001d1e07723e */ /* 0x020fe200000010ff */
[----:B------:R-:W-:-:S06]  /*cce0*/  FADD.FTZ R95, R95, R98 ;  /* 0x000000625f5f7221 */ /* 0x000fcc0000010000 */
[----:B------:R-:W-:Y:S01]  /*ccf0*/  HMMA.16816.F32.BF16 R36, R4, R16, R36 ;  /* 0x000000100424723c */ /* 0x000fe20000041824 */
[----:B------:R-:W-:-:S04]  /*cd00*/  FADD.FTZ R16, R96, R97 ;  /* 0x0000006160107221 */ /* 0x000fc80000010000 */
[----:B------:R-:W-:Y:S01]  /*cd10*/  FADD.FTZ R16, R93, R16 ;  /* 0x000000105d107221 */ /* 0x000fe20000010000 */
        /* <DEDUP_REMOVED lines=31> */
[C---:B---3--:R-:W-:Y:S08]  /*cf10*/  HMMA.16816.F32.BF16 R44, R4.reuse, R20, R44 ;  /* 0x00000014042c723c */ /* 0x048ff0000004182c */
[C---:B------:R-:W-:Y:S08]  /*cf20*/  HMMA.16816.F32.BF16 R48, R4.reuse, R22, R48 ;  /* 0x000000160430723c */ /* 0x040ff00000041830 */
[C---:B------:R-:W-:Y:S08]  /*cf30*/  HMMA.16816.F32.BF16 R40, R4.reuse, R18, R40 ;  /* 0x000000120428723c */ /* 0x040ff00000041828 */
[C---:B--2---:R-:W-:Y:S08]  /*cf40*/  HMMA.16816.F32.BF16 R72, R4.reuse, R8, R72 ;  /* 0x000000080448723c */ /* 0x044ff00000041848 */
[----:B------:R-:W-:Y:S01]  /*cf50*/  HMMA.16816.F32.BF16 R68, R4, R10, R68 ;  /* 0x0000000a0444723c */ /* 0x000fe20000041844 */
[----:B------:R-:W-:-:S04]  /*cf60*/  NOP ;  /* 0x0000000000007918 */ /* 0x000fc80000000000 */
[----:B------:R-:W-:-:S15]  /*cf70*/  @!P5 BRA `(.L_x_9196) ;  /* 0x0000002c0080d947 */ /* 0x000fde0003800000 */
[----:B------:R-:W-:Y:S01]  /*cf80*/  IMAD R89, R145, 0x40, R89 ;  /* 0x0000004091597824 */ /* 0x000fe200078e0259 */
[----:B------:R-:W-:Y:S01]  /*cf90*/  LOP3.LUT R129, R129, 0x1f0, RZ, 0xc0, !PT ;  /* 0x000001f081817812 */ /* 0x000fe200078ec0ff */
[----:B------:R-:W-:Y:S01]  /*cfa0*/  IMAD.MOV.U32 R3, RZ, RZ, R86 ;  /* 0x000000ffff037224 */ /* 0x000fe200078e0056 */
[----:B------:R-:W-:Y:S01]  /*cfb0*/  ISETP.NE.U32.AND P6, PT, R154, RZ, PT ;  /* 0x000000ff9a00720c */ /* 0x000fe20003fc5070 */
[----:B------:R-:W-:Y:S01]  /*cfc0*/  VIADD R156, R88, 0xfffffffe ;  /* 0xfffffffe589c7836 */ /* 0x000fe20000000000 */
[----:B------:R-:W-:Y:S02]  /*cfd0*/  IADD3 R89, PT, PT, R2, R89, R129 ;  /* 0x0000005902597210 */ /* 0x000fe40007ffe081 */
[----:B------:R-:W-:Y:S02]  /*cfe0*/  ISETP.NE.AND.EX P6, PT, R155, RZ, PT, P6 ;  /* 0x000000ff9b00720c */ /* 0x000fe40003fc5360 */
[----:B------:R-:W-:Y:S02]  /*cff0*/  IADD3 R89, PT, PT, -R32, R89, -R146 ;  /* 0x0000005920597210 */ /* 0x000fe40007ffe992 */
[----:B------:R-:W-:-:S03]  /*d000*/  MOV R2, R87 ;  /* 0x0000005700027202 */ /* 0x000fc60000000f00 */
[----:B------:R-:W-:-:S05]  /*d010*/  IMAD R149, R88, -0x40, R89 ;  /* 0xffffffc058957824 */ /* 0x000fca00078e0259 */
[----:B------:R-:W-:-:S07]  /*d020*/  IADD3 R149, PT, PT, R149, 0x88, RZ ;  /* 0x0000008895957810 */ /* 0x000fce0007ffe0ff */
.L_x_9203:
        /* <DEDUP_REMOVED lines=10> */
[----:B------:R-:W-:Y:S01]  /*d0d0*/  LOP3.LUT R161, R161, 0xc0, R160, 0xf8, !PT ;  /* 0x000000c0a1a17812 */ /* 0x000fe200078ef8a0 */
        /* <DEDUP_REMOVED lines=72> */
.L_x_9198:
[----:B------:R-:W-:Y:S05]  /*d560*/  BSYNC.RECONVERGENT B0 ;  /* 0x0000000000007941 */ /* 0x000fea0003800200 */
.L_x_9197:
[----:B------:R-:W1:Y:S01]  /*d570*/  S2UR UR7, SR_CgaCtaId ;  /* 0x00000000000779c3 */ /* 0x000e620000008800 */
[--C-:B------:R-:W-:Y:S01]  /*d580*/  LOP3.LUT R161, R161, 0x18, R160.reuse, 0x78, !PT ;  /* 0x00000018a1a17812 */ /* 0x100fe200078e78a0 */
[----:B------:R-:W-:Y:S01]  /*d590*/  UMOV UR8, 0x400 ;  /* 0x0000040000087882 */ /* 0x000fe20000000000 */
[----:B------:R-:W-:Y:S01]  /*d5a0*/  LEA R126, P0, R136, R152, 0x1 ;  /* 0x00000098887e7211 */ /* 0x000fe200078008ff */
[----:B------:R-:W-:Y:S01]  /*d5b0*/  IMAD.SHL.U32 R130, R131, 0x10, RZ ;  /* 0x0000001083827824 */ /* 0x000fe200078e00ff */
[----:B------:R-:W-:Y:S01]  /*d5c0*/  LOP3.LUT R161, R161, 0x1f20, R160, 0xf8, !PT ;  /* 0x00001f20a1a17812 */ /* 0x000fe200078ef8a0 */
[C---:B------:R-:W-:Y:S01]  /*d5d0*/  IMAD.SHL.U32 R133, R131.reuse, 0x20, RZ ;  /* 0x0000002083857824 */ /* 0x040fe200078e00ff */
[----:B------:R-:W-:Y:S01]  /*d5e0*/  LOP3.LUT R160, R160, 0x18, RZ, 0xc0, !PT ;  /* 0x00000018a0a07812 */ /* 0x000fe200078ec0ff */
[----:B------:R-:W-:Y:S01]  /*d5f0*/  IMAD.SHL.U32 R128, R131, 0x4, RZ ;  /* 0x0000000483807824 */ /* 0x000fe200078e00ff */
[----:B------:R-:W-:Y:S01]  /*d600*/  LEA.HI.X R127, R136, R153, R137, 0x1, P0 ;  /* 0x00000099887f7211 */ /* 0x000fe200000f0c89 */
[----:B------:R-:W-:Y:S01]  /*d610*/  IMAD.MOV.U32 R104, RZ, RZ, 0x20 ;  /* 0x00000020ff687424 */ /* 0x000fe200078e00ff */
[CC--:B------:R-:W-:Y:S01]  /*d620*/  ISETP.GE.AND P3, PT, R160.reuse, R147.reuse, PT ;  /* 0x00000093a000720c */ /* 0x0c0fe20003f66270 */
[----:B------:R-:W-:Y:S01]  /*d630*/  BSSY.RECONVERGENT B1, `(.L_x_9199) ;  /* 0x0000104000017945 */ /* 0x000fe20003800200 */
[C---:B------:R-:W-:Y:S02]  /*d640*/  LOP3.LUT R164, R160.reuse, 0x20, RZ, 0xfc, !PT ;  /* 0x00000020a0a47812 */ /* 0x040fe400078efcff */
[----:B------:R-:W-:Y:S02]  /*d650*/  LOP3.LUT R162, R160, 0x40, RZ, 0xfc, !PT ;  /* 0x00000040a0a27812 */ /* 0x000fe400078efcff */
[-C--:B------:R-:W-:Y:S02]  /*d660*/  ISETP.GE.AND P2, PT, R164, R147.reuse, PT ;  /* 0x00000093a400720c */ /* 0x080fe40003f46270 */
[----:B------:R-:W-:Y:S02]  /*d670*/  ISETP.GE.AND P1, PT, R162, R147, PT ;  /* 0x00000093a200720c */ /* 0x000fe40003f26270 */
[----:B------:R-:W-:Y:S02]  /*d680*/  SHF.R.U32.HI R129, RZ, 0x1, R131 ;  /* 0x00000001ff817819 */ /* 0x000fe40000011683 */
[C---:B------:R-:W-:Y:S01]  /*d690*/  LOP3.LUT R86, R130.reuse, 0x100, RZ, 0xc0, !PT ;  /* 0x0000010082567812 */ /* 0x040fe200078ec0ff */
[----:B-1----:R-:W-:Y:S01]  /*d6a0*/  ULEA UR6, UR7, UR8, 0x18 ;  /* 0x0000000807067291 */ /* 0x002fe2000f8ec0ff */
[----:B------:R-:W-:Y:S02]  /*d6b0*/  LOP3.LUT R130, R130, 0x3e00, RZ, 0xc0, !PT ;  /* 0x00003e0082827812 */ /* 0x000fe400078ec0ff */
[----:B------:R-:W-:Y:S02]  /*d6c0*/  LOP3.LUT R132, R129, 0x8, RZ, 0xc0, !PT ;  /* 0x0000000881847812 */ /* 0x000fe400078ec0ff */
[--C-:B------:R-:W-:Y:S02]  /*d6d0*/  LOP3.LUT R89, R86, 0x20, R133.reuse, 0xf8, !PT ;  /* 0x0000002056597812 */ /* 0x100fe400078ef885 */
[----:B------:R-:W-:Y:S02]  /*d6e0*/  LEA R161, R161, UR6, 0x1 ;  /* 0x00000006a1a17c11 */ /* 0x000fe4000f8e08ff */
[----:B------:R-:W-:Y:S02]  /*d6f0*/  LOP3.LUT R88, R133, 0xc0, RZ, 0xc0, !PT ;  /* 0x000000c085587812 */ /* 0x000fe400078ec0ff */
[----:B------:R-:W-:Y:S01]  /*d700*/  LOP3.LUT R87, R128, 0x18, RZ, 0xc0, !PT ;  /* 0x0000001880577812 */ /* 0x000fe200078ec0ff */
[----:B------:R-:W-:Y:S01]  /*d710*/  @!PT LDS RZ, [RZ] ;  /* 0x00000000fffff984 */ /* 0x000fe20000000800 */
[----:B------:R-:W-:Y:S01]  /*d720*/  @!PT LDS RZ, [RZ] ;  /* 0x00000000fffff984 */ /* 0x000fe20000000800 */
[----:B------:R-:W-:Y:S01]  /*d730*/  @!PT LDS RZ, [RZ] ;  /* 0x00000000fffff984 */ /* 0x000fe20000000800 */
[----:B------:R-:W-:Y:S01]  /*d740*/  @!P3 LDGSTS.E.BYPASS.LTC128B.128 [R161+0x6000], desc[UR4][R152.64] ;  /* 0x0600000098a1bfae */ /* 0x000fe2000b981a04 */
[--C-:B------:R-:W-:Y:S02]  /*d750*/  LOP3.LUT R86, R130, 0x20, R133.reuse, 0xf8, !PT ;  /* 0x0000002082567812 */ /* 0x100fe400078ef885 */
[----:B------:R-:W-:Y:S01]  /*d760*/  LOP3.LUT R132, R132, 0xc0, R133, 0xf8, !PT ;  /* 0x000000c084847812 */ /* 0x000fe200078ef885 */
        /* <DEDUP_REMOVED lines=11> */
[----:B------:R-:W-:Y:S01]  /*d820*/  LEA R87, R87, UR6, 0x1 ;  /* 0x0000000657577c11 */ /* 0x000fe2000f8e08ff */
[----:B------:R-:W-:Y:S01]  /*d830*/  @!PT LDS RZ, [RZ] ;  /* 0x00000000fffff984 */ /* 0x000fe20000000800 */
[----:B------:R-:W-:Y:S01]  /*d840*/  @!PT LDS RZ, [RZ] ;  /* 0x00000000fffff984 */ /* 0x000fe20000000800 */
[----:B------:R-:W-:Y:S01]  /*d850*/  @!PT LDS RZ, [RZ] ;  /* 0x00000000fffff984 */ /* 0x000fe20000000800 */
[----:B------:R-:W-:Y:S01]  /*d860*/  @!P1 LDGSTS.E.BYPASS.LTC128B.128 [R161+0x8000], desc[UR4][R152.64+0x80] ;  /* 0x0800008098a19fae */ /* 0x000fe2000b981a04 */
[----:B------:R-:W-:Y:S02]  /*d870*/  LEA R135, R91, UR6, 0x1 ;  /* 0x000000065b877c11 */ /* 0x000fe4000f8e08ff */
[----:B------:R-:W-:Y:S01]  /*d880*/  LOP3.LUT P0, RZ, R131, 0x4, RZ, 0xc0, !PT ;  /* 0x0000000483ff7812 */ /* 0x000fe2000780c0ff */
[----:B------:R-:W-:Y:S03]  /*d890*/  @P1 STS.128 [R161+0x8000], RZ ;  /* 0x008000ffa1001388 */ /* 0x000fe60000000c00 */
[----:B------:R-:W-:Y:S01]  /*d8a0*/  SEL R104, R104, 0xffffffe0, !P0 ;  /* 0xffffffe068687807 */ /* 0x000fe20004000000 */
[----:B------:R-:W-:Y:S01]  /*d8b0*/  @!PT LDS RZ, [RZ] ;  /* 0x00000000fffff984 */ /* 0x000fe20000000800 */
[----:B------:R-:W-:Y:S01]  /*d8c0*/  @!PT LDS RZ, [RZ] ;  /* 0x00000000fffff984 */ /* 0x000fe20000000800 */
[----:B------:R-:W-:Y:S01]  /*d8d0*/  @!PT LDS RZ, [RZ] ;  /* 0x00000000fffff984 */ /* 0x000fe20000000800 */
[----:B------:R-:W-:Y:S04]  /*d8e0*/  @!P3 LDGSTS.E.BYPASS.LTC128B.128 [R161+0x6800], desc[UR4][R126.64] ;  /* 0x068000007ea1bfae */ /* 0x000fe8000b981a04 */
[----:B------:R-:W-:Y:S01]  /*d8f0*/  @P3 STS.128 [R161+0x6800], RZ ;  /* 0x006800ffa1003388 */ /* 0x000fe20000000c00 */
[--C-:B------:R-:W-:Y:S02]  /*d900*/  IMAD.IADD R86, R135, 0x1, R104.reuse ;  /* 0x0000000187567824 */ /* 0x100fe400078e0268 */
[C---:B------:R-:W-:Y:S01]  /*d910*/  IMAD.IADD R134, R87.reuse, 0x1, R104 ;  /* 0x0000000157867824 */ /* 0x040fe200078e0268 */
        /* <DEDUP_REMOVED lines=9> */
[----:B------:R-:W-:Y:S01]  /*d9b0*/  @P1 STS.128 [R161+0x8800], RZ ;  /* 0x008800ffa1001388 */ /* 0x000fe20000000c00 */
[----:B------:R-:W-:Y:S03]  /*d9c0*/  ISETP.NE.AND P1, PT, R156, RZ, PT ;  /* 0x000000ff9c00720c */ /* 0x000fe60003f25270 */
[----:B------:R-:W-:Y:S04]  /*d9d0*/  LDSM.16.M88.4 R88, [R135] ;  /* 0x000000008758783b */ /* 0x000fe80000000200 */
[----:B------:R-:W2:Y:S04]  /*d9e0*/  LDSM.16.M88.4 R92, [R87+0x3000] ;  /* 0x00300000575c783b */ /* 0x000ea80000000200 */
[----:B------:R-:W3:Y:S04]  /*d9f0*/  LDSM.16.M88.4 R96, [R87+0x3400] ;  /* 0x003400005760783b */ /* 0x000ee80000000200 */
[----:B------:R-:W4:Y:S04]  /*da00*/  LDSM.16.M88.4 R100, [R87+0x3800] ;  /* 0x003800005764783b */ /* 0x000f280000000200 */
[----:B------:R-:W0:Y:S04]  /*da10*/  LDGDEPBAR ;  /* 0x00000000000079af */ /* 0x000e280000000000 */
[----:B------:R-:W5:Y:S04]  /*da20*/  LDSM.16.M88.4 R104, [R87+0x3c00] ;  /* 0x003c00005768783b */ /* 0x000f680000000200 */
[----:B------:R-:W-:Y:S04]  /*da30*/  LDSM.16.M88.4 R108, [R86] ;  /* 0x00000000566c783b */ /* 0x000fe80000000200 */
[----:B------:R-:W5:Y:S04]  /*da40*/  LDSM.16.M88.4 R112, [R134+0x3000] ;  /* 0x003000008670783b */ /* 0x000f680000000200 */
[----:B------:R-:W5:Y:S04]  /*da50*/  LDSM.16.M88.4 R116, [R134+0x3400] ;  /* 0x003400008674783b */ /* 0x000f680000000200 */
[----:B------:R-:W5:Y:S04]  /*da60*/  LDSM.16.M88.4 R120, [R134+0x3800] ;  /* 0x003800008678783b */ /* 0x000f680000000200 */
[----:B-1----:R-:W-:Y:S01]  /*da70*/  LDSM.16.M88.4 R124, [R87+0x4000] ;  /* 0x00400000577c783b */ /* 0x002fe20000000200 */
[C---:B--2---:R-:W-:Y:S08]  /*da80*/  HMMA.16816.F32.BF16 R4, R88.reuse, R92, RZ ;  /* 0x0000005c5804723c */ /* 0x044ff000000418ff */
[C---:B------:R-:W-:Y:S01]  /*da90*/  HMMA.16816.F32.BF16 R8, R88.reuse, R94, RZ ;  /* 0x0000005e5808723c */ /* 0x040fe200000418ff */
[----:B------:R1:W2:Y:S07]  /*daa0*/  LDSM.16.M88.4 R92, [R134+0x3c00] ;  /* 0x003c0000865c783b */ /* 0x0002ae0000000200 */
[C---:B---3--:R-:W-:Y:S08]  /*dab0*/  HMMA.16816.F32.BF16 R12, R88.reuse, R96, RZ ;  /* 0x00000060580c723c */ /* 0x048ff000000418ff */
[C---:B------:R-:W-:Y:S01]  /*dac0*/  HMMA.16816.F32.BF16 R16, R88.reuse, R98, RZ ;  /* 0x000000625810723c */ /* 0x040fe200000418ff */
[----:B------:R-:W3:Y:S07]  /*dad0*/  LDSM.16.M88.4 R96, [R135+0x1000] ;  /* 0x001000008760783b */ /* 0x000eee0000000200 */
[C---:B----4-:R-:W-:Y:S08]  /*dae0*/  HMMA.16816.F32.BF16 R20, R88.reuse, R100, RZ ;  /* 0x000000645814723c */ /* 0x050ff000000418ff */
[C---:B------:R-:W-:Y:S01]  /*daf0*/  HMMA.16816.F32.BF16 R24, R88.reuse, R102, RZ ;  /* 0x000000665818723c */ /* 0x040fe200000418ff */
[----:B------:R-:W-:Y:S07]  /*db00*/  LDSM.16.M88.4 R100, [R87+0x4800] ;  /* 0x004800005764783b */ /* 0x000fee0000000200 */
[C---:B-----5:R-:W-:Y:S01]  /*db10*/  HMMA.16816.F32.BF16 R28, R88.reuse, R104, RZ ;  /* 0x00000068581c723c */ /* 0x060fe200000418ff */
[----:B------:R-:W-:Y:S07]  /*db20*/  IMAD.MOV.U32 R104, RZ, RZ, 0x20 ;  /* 0x00000020ff687424 */ /* 0x000fee00078e00ff */
[----:B------:R-:W-:Y:S01]  /*db30*/  HMMA.16816.F32.BF16 R32, R88, R106, RZ ;  /* 0x0000006a5820723c */ /* 0x000fe200000418ff */
[----:B------:R-:W4:Y:S07]  /*db40*/  LDSM.16.M88.4 R88, [R87+0x4400] ;  /* 0x004400005758783b */ /* 0x000f2e0000000200 */
[C---:B------:R-:W-:Y:S05]  /*db50*/  HMMA.16816.F32.BF16 R4, R108.reuse, R112, R4 ;  /* 0x000000706c04723c */ /* 0x040fea0000041804 */
[----:B------:R-:W-:Y:S02]  /*db60*/  SEL R112, R104, 0xffffffe0, !P0 ;  /* 0xffffffe068707807 */ /* 0x000fe40004000000 */
[----:B------:R-:W5:Y:S01]  /*db70*/  LDSM.16.M88.4 R104, [R87+0x4c00] ;  /* 0x004c00005768783b */ /* 0x000f620000000200 */
[C---:B------:R-:W-:Y:S03]  /*db80*/  HMMA.16816.F32.BF16 R8, R108.reuse, R114, R8 ;  /* 0x000000726c08723c */ /* 0x040fe60000041808 */
[----:B-1----:R-:W-:Y:S02]  /*db90*/  IMAD.IADD R134, R87, 0x1, R112 ;  /* 0x0000000157867824 */ /* 0x002fe400078e0270 */
[----:B------:R-:W-:Y:S03]  /*dba0*/  LDSM.16.M88.4 R112, [R86+0x1000] ;  /* 0x001000005670783b */ /* 0x000fe60000000200 */
        /* <DEDUP_REMOVED lines=57> */
[----:B------:R-:W-:Y:S01]  /*df40*/  BSSY.RECONVERGENT B0, `(.L_x_9201) ;  /* 0x000004d000007945 */ /* 0x000fe20003800200 */
[-C--:B------:R-:W-:Y:S02]  /*df50*/  ISETP.GE.AND P5, PT, R160, R147.reuse, PT ;  /* 0x00000093a000720c */ /* 0x080fe40003fa6270 */
[----:B------:R-:W-:Y:S02]  /*df60*/  ISETP.NE.AND.EX P6, PT, R155, RZ, PT, P6 ;  /* 0x000000ff9b00720c */ /* 0x000fe40003fc5360 */
[-C--:B------:R-:W-:Y:S02]  /*df70*/  ISETP.GE.AND P4, PT, R164, R147.reuse, PT ;  /* 0x00000093a400720c */ /* 0x080fe40003f86270 */
[----:B------:R-:W-:Y:S09]  /*df80*/  ISETP.GE.AND P3, PT, R162, R147, PT ;  /* 0x00000093a200720c */ /* 0x000ff20003f66270 */
        /* <DEDUP_REMOVED lines=72> */
.L_x_9202:
[----:B------:R-:W-:Y:S05]  /*e410*/  BSYNC.RECONVERGENT B0 ;  /* 0x0000000000007941 */ /* 0x000fea0003800200 */
.L_x_9201:
        /* <DEDUP_REMOVED lines=37> */
.L_x_9200:
[----:B------:R-:W-:Y:S05]  /*e670*/  BSYNC.RECONVERGENT B1 ;  /* 0x0000000000017941 */ /* 0x000fea0003800200 */
.L_x_9199:
        /* <DEDUP_REMOVED lines=9> */
[----:B------:R-:W-:Y:S02]  /*e710*/  IABS R87, R87 ;  /* 0x0000005700577213 */ /* 0x000fe40000000000 */
[----:B------:R-:W-:Y:S01]  /*e720*/  IABS R91, R91 ;  /* 0x0000005b005b7213 */ /* 0x000fe20000000000 */
[CC--:B------:R-:W-:Y:S01]  /*e730*/  FFMA.FTZ R10, -R0.reuse, R89.reuse, R10 ;  /* 0x00000059000a7223 */ /* 0x0c0fe2000001010a */
[C---:B------:R-:W-:Y:S01]  /*e740*/  IADD3 R86, PT, PT, R149.reuse, -0x9, RZ ;  /* 0xfffffff795567810 */ /* 0x040fe20007ffe0ff */
[C---:B------:R-:W-:Y:S01]  /*e750*/  FFMA.FTZ R4, -R0.reuse, R89, R4 ;  /* 0x0000005900047223 */ /* 0x040fe20000010104 */
[----:B------:R-:W-:Y:S02]  /*e760*/  I2FP.F32.S32 R87, R87 ;  /* 0x0000005700577245 */ /* 0x000fe40000201400 */
[----:B------:R-:W-:Y:S02]  /*e770*/  I2FP.F32.S32 R91, R91 ;  /* 0x0000005b005b7245 */ /* 0x000fe40000201400 */
[C---:B------:R-:W-:Y:S01]  /*e780*/  IADD3 R90, PT, PT, R149.reuse, -0x11, RZ ;  /* 0xffffffef955a7810 */ /* 0x040fe20007ffe0ff */
[CC--:B------:R-:W-:Y:S01]  /*e790*/  FFMA.FTZ R8, -R0.reuse, R87.reuse, R8 ;  /* 0x0000005700087223 */ /* 0x0c0fe20000010108 */
[C---:B------:R-:W-:Y:S01]  /*e7a0*/  IADD3 R89, PT, PT, R149.reuse, -0x18, RZ ;  /* 0xffffffe895597810 */ /* 0x040fe20007ffe0ff */
[C---:B------:R-:W-:Y:S01]  /*e7b0*/  FFMA.FTZ R14, -R0.reuse, R87, R14 ;  /* 0x00000057000e7223 */ /* 0x040fe2000001010e */
[----:B------:R-:W-:Y:S01]  /*e7c0*/  IABS R86, R86 ;  /* 0x0000005600567213 */ /* 0x000fe20000000000 */
[C---:B------:R-:W-:Y:S01]  /*e7d0*/  FFMA.FTZ R7, -R0.reuse, R91, R7 ;  /* 0x0000005b00077223 */ /* 0x040fe20000010107 */
[----:B------:R-:W-:Y:S02]  /*e7e0*/  IABS R90, R90 ;  /* 0x0000005a005a7213 */ /* 0x000fe40000000000 */
[----:B------:R-:W-:Y:S02]  /*e7f0*/  IABS R89, R89 ;  /* 0x0000005900597213 */ /* 0x000fe40000000000 */
[----:B------:R-:W-:Y:S02]  /*e800*/  I2FP.F32.S32 R86, R86 ;  /* 0x0000005600567245 */ /* 0x000fe40000201400 */
[C---:B------:R-:W-:Y:S02]  /*e810*/  IADD3 R91, PT, PT, R149.reuse, -0x19, RZ ;  /* 0xffffffe7955b7810 */ /* 0x040fe40007ffe0ff */
[C---:B------:R-:W-:Y:S01]  /*e820*/  IADD3 R87, PT, PT, R149.reuse, -0x20, RZ ;  /* 0xffffffe095577810 */ /* 0x040fe20007ffe0ff */
[C---:B------:R-:W-:Y:S01]  /*e830*/  FFMA.FTZ R11, -R0.reuse, R86, R11 ;  /* 0x00000056000b7223 */ /* 0x040fe2000001010b */
[----:B------:R-:W-:Y:S01]  /*e840*/  I2FP.F32.S32 R90, R90 ;  /* 0x0000005a005a7245 */ /* 0x000fe20000201400 */
[C---:B------:R-:W-:Y:S01]  /*e850*/  FFMA.FTZ R5, -R0.reuse, R86, R5 ;  /* 0x0000005600057223 */ /* 0x040fe20000010105 */
[----:B------:R-:W-:Y:S02]  /*e860*/  I2FP.F32.S32 R89, R89 ;  /* 0x0000005900597245 */ /* 0x000fe40000201400 */
[----:B------:R-:W-:Y:S01]  /*e870*/  IABS R91, R91 ;  /* 0x0000005b005b7213 */ /* 0x000fe20000000000 */
[CC--:B------:R-:W-:Y:S01]  /*e880*/  FFMA.FTZ R9, -R0.reuse, R90.reuse, R9 ;  /* 0x0000005a00097223 */ /* 0x0c0fe20000010109 */
[----:B------:R-:W-:Y:S01]  /*e890*/  IABS R87, R87 ;  /* 0x0000005700577213 */ /* 0x000fe20000000000 */
[C---:B------:R-:W-:Y:S01]  /*e8a0*/  FFMA.FTZ R15, -R0.reuse, R90, R15 ;  /* 0x0000005a000f7223 */ /* 0x040fe2000001010f */
[C---:B------:R-:W-:Y:S01]  /*e8b0*/  IADD3 R86, PT, PT, R149.reuse, -0x21, RZ ;  /* 0xffffffdf95567810 */ /* 0x040fe20007ffe0ff */
[CC--:B------:R-:W-:Y:S01]  /*e8c0*/  FFMA.FTZ R12, -R0.reuse, R89.reuse, R12 ;  /* 0x00000059000c7223 */ /* 0x0c0fe2000001010c */
[C---:B------:R-:W-:Y:S01]  /*e8d0*/  FFMA.FTZ R18, -R0.reuse, R89, R18 ;  /* 0x0000005900127223 */ /* 0x040fe20000010112 */
[----:B------:R-:W-:Y:S02]  /*e8e0*/  I2FP.F32.S32 R90, R91 ;  /* 0x0000005b005a7245 */ /* 0x000fe40000201400 */
[----:B------:R-:W-:Y:S02]  /*e8f0*/  I2FP.F32.S32 R87, R87 ;  /* 0x0000005700577245 */ /* 0x000fe40000201400 */
[C---:B------:R-:W-:Y:S01]  /*e900*/  IADD3 R89, PT, PT, R149.reuse, -0x28, RZ ;  /* 0xffffffd895597810 */ /* 0x040fe20007ffe0ff */
[C---:B------:R-:W-:Y:S01]  /*e910*/  FFMA.FTZ R13, -R0.reuse, R90, R13 ;  /* 0x0000005a000d7223 */ /* 0x040fe2000001010d */
[----:B------:R-:W-:Y:S01]  /*e920*/  IABS R86, R86 ;  /* 0x0000005600567213 */ /* 0x000fe20000000000 */
[C---:B------:R-:W-:Y:S01]  /*e930*/  FFMA.FTZ R19, -R0.reuse, R90, R19 ;  /* 0x0000005a00137223 */ /* 0x040fe20000010113 */
[C---:B------:R-:W-:Y:S01]  /*e940*/  IADD3 R91, PT, PT, R149.reuse, -0x31, RZ ;  /* 0xffffffcf955b7810 */ /* 0x040fe20007ffe0ff */
[C---:B------:R-:W-:Y:S01]  /*e950*/  FFMA.FTZ R16, -R0.reuse, R87, R16 ;  /* 0x0000005700107223 */ /* 0x040fe20000010110 */
[----:B------:R-:W-:Y:S01]  /*e960*/  IABS R89, R89 ;  /* 0x0000005900597213 */ /* 0x000fe20000000000 */
[C---:B------:R-:W-:Y:S01]  /*e970*/  FFMA.FTZ R22, -R0.reuse, R87, R22 ;  /* 0x0000005700167223 */ /* 0x040fe20000010116 */
[----:B------:R-:W-:Y:S02]  /*e980*/  I2FP.F32.S32 R86, R86 ;  /* 0x0000005600567245 */ /* 0x000fe40000201400 */
[C---:B------:R-:W-:Y:S02]  /*e990*/  IADD3 R90, PT, PT, R149.reuse, -0x29, RZ ;  /* 0xffffffd7955a7810 */ /* 0x040fe40007ffe0ff */
[----:B------:R-:W-:Y:S01]  /*e9a0*/  IADD3 R87, PT, PT, R149, -0x30, RZ ;  /* 0xffffffd095577810 */ /* 0x000fe20007ffe0ff */
[CC--:B------:R-:W-:Y:S01]  /*e9b0*/  FFMA.FTZ R17, -R0.reuse, R86.reuse, R17 ;  /* 0x0000005600117223 */ /* 0x0c0fe20000010111 */
[----:B------:R-:W-:Y:S01]  /*e9c0*/  IABS R91, R91 ;  /* 0x0000005b005b7213 */ /* 0x000fe20000000000 */
[C---:B------:R-:W-:Y:S01]  /*e9d0*/  FFMA.FTZ R23, -R0.reuse, R86, R23 ;  /* 0x0000005600177223 */ /* 0x040fe20000010117 */
[----:B------:R-:W-:Y:S02]  /*e9e0*/  I2FP.F32.S32 R89, R89 ;  /* 0x0000005900597245 */ /* 0x000fe40000201400 */
[----:B------:R-:W-:Y:S02]  /*e9f0*/  IABS R90, R90 ;  /* 0x0000005a005a7213 */ /* 0x000fe40000000000 */
[----:B------:R-:W-:Y:S01]  /*ea00*/  IABS R87, R87 ;  /* 0x0000005700577213 */ /* 0x000fe20000000000 */
[C---:B------:R-:W-:Y:S01]  /*ea10*/  FFMA.FTZ R26, -R0.reuse, R89, R26 ;  /* 0x00000059001a7223 */ /* 0x040fe2000001011a */
[----:B------:R-:W-:Y:S01]  /*ea20*/  MOV R86, R91 ;  /* 0x0000005b00567202 */ /* 0x000fe20000000f00 */
[----:B------:R-:W-:Y:S01]  /*ea30*/  FFMA.FTZ R20, -R0, R89, R20 ;  /* 0x0000005900147223 */ /* 0x000fe20000010114 */
[----:B------:R-:W-:Y:S02]  /*ea40*/  I2FP.F32.S32 R90, R90 ;  /* 0x0000005a005a7245 */ /* 0x000fe40000201400 */
[----:B------:R-:W-:Y:S02]  /*ea50*/  I2FP.F32.S32 R87, R87 ;  /* 0x0000005700577245 */ /* 0x000fe40000201400 */
[----:B------:R-:W-:Y:S01]  /*ea60*/  FMNMX3.FTZ R89, R2, R4, R5, !PT ;  /* 0x0000000402597276 */ /* 0x000fe20007810005 */
[C---:B------:R-:W-:Y:S01]  /*ea70*/  FFMA.FTZ R27, -R0.reuse, R90, R27 ;  /* 0x0000005a001b7223 */ /* 0x040fe2000001011b */
[----:B------:R-:W-:Y:S01]  /*ea80*/  I2FP.F32.S32 R86, R86 ;  /* 0x0000005600567245 */ /* 0x000fe20000201400 */
[CC--:B------:R-:W-:Y:S01]  /*ea90*/  FFMA.FTZ R24, -R0.reuse, R87.reuse, R24 ;  /* 0x0000005700187223 */ /* 0x0c0fe20000010118 */
[----:B------:R-:W-:Y:S01]  /*eaa0*/  FMNMX3.FTZ R89, R89, R8, R9, !PT ;  /* 0x0000000859597276 */ /* 0x000fe20007810009 */
[C---:B------:R-:W-:Y:S01]  /*eab0*/  FFMA.FTZ R30, -R0.reuse, R87, R30 ;  /* 0x00000057001e7223 */ /* 0x040fe2000001011e */
        /* <DEDUP_REMOVED lines=18> */
[----:B------:R-:W-:Y:S01]  /*ebe0*/  FFMA.FTZ R29, -R0, R90, R29 ;  /* 0x0000005a001d7223 */ /* 0x000fe2000001011d */
[----:B------:R-:W-:Y:S01]  /*ebf0*/  FMNMX3.FTZ R86, R86, R14, R15, !PT ;  /* 0x0000000e56567276 */ /* 0x000fe2000781000f */
[C---:B------:R-:W-:Y:S01]  /*ec00*/  FFMA.FTZ R34, -R0.reuse, R87, R34 ;  /* 0x0000005700227223 */ /* 0x040fe20000010122 */
        /* <DEDUP_REMOVED lines=12> */
[----:B------:R-:W-:Y:S02]  /*ecd0*/  FMNMX3.FTZ R86, R86, R30, R31, !PT ;  /* 0x0000001e56567276 */ /* 0x000fe4000781001f */
[----:B------:R-:W-:Y:S01]  /*ece0*/  LOP3.LUT R90, R132, 0x120, R133, 0xf8, !PT ;  /* 0x00000120845a7812 */ /* 0x000fe200078ef885 */
[----:B------:R-:W1:Y:S01]  /*ecf0*/  SHFL.BFLY PT, R87, R94, 0x2, 0x1f ;  /* 0x0c401f005e577f89 */ /* 0x000e6200000e0000 */
[----:B------:R-:W-:Y:S02]  /*ed00*/  FMNMX3.FTZ R89, R86, R34, R35, !PT ;  /* 0x0000002256597276 */ /* 0x000fe40007810023 */
[----:B------:R-:W-:Y:S02]  /*ed10*/  LEA R90, R90, UR6, 0x1 ;  /* 0x000000065a5a7c11 */ /* 0x000fe4000f8e08ff */
[----:B------:R-:W-:Y:S03]  /*ed20*/  IADD3 R157, PT, PT, R157, -0x40, RZ ;  /* 0xffffffc09d9d7810 */ /* 0x000fe60007ffe0ff */
[----:B------:R-:W3:Y:S01]  /*ed30*/  SHFL.BFLY PT, R86, R89, 0x2, 0x1f ;  /* 0x0c401f0059567f89 */ /* 0x000ee200000e0000 */
[----:B------:R-:W-:Y:S07]  /*ed40*/  IADD3 R149, PT, PT, R149, 0x40, RZ ;  /* 0x0000004095957810 */ /* 0x000fee0007ffe0ff */
[----:B------:R-:W-:Y:S08]  /*ed50*/  LDSM.16.MT88.4 R100, [R90+0x7000] ;  /* 0x007000005a64783b */ /* 0x000ff00000004200 */
[----:B------:R-:W-:Y:S01]  /*ed60*/  LDSM.16.MT88.4 R104, [R90+0x8400] ;  /* 0x008400005a68783b */ /* 0x000fe20000004200 */
[----:B-1----:R-:W-:Y:S07]  /*ed70*/  FMNMX.FTZ R92, R94, R87, !PT ;  /* 0x000000575e5c7209 */ /* 0x002fee0007810000 */
[----:B------:R-:W1:Y:S01]  /*ed80*/  SHFL.BFLY PT, R87, R92, 0x1, 0x1f ;  /* 0x0c201f005c577f89 */ /* 0x000e6200000e0000 */
[----:B---3--:R-:W-:Y:S07]  /*ed90*/  FMNMX.FTZ R93, R89, R86, !PT ;  /* 0x00000056595d7209 */ /* 0x008fee0007810000 */
[----:B------:R-:W3:Y:S01]  /*eda0*/  SHFL.BFLY PT, R86, R93, 0x1, 0x1f ;  /* 0x0c201f005d567f89 */ /* 0x000ee200000e0000 */
[----:B-1----:R-:W-:Y:S04]  /*edb0*/  FMNMX.FTZ R87, R92, R87, !PT ;  /* 0x000000575c577209 */ /* 0x002fe80007810000 */
[C---:B------:R-:W-:Y:S01]  /*edc0*/  FSETP.NEU.FTZ.AND P1, PT, R87.reuse, -INF , PT ;  /* 0xff8000005700780b */ /* 0x040fe20003f3d000 */
[----:B------:R-:W-:Y:S01]  /*edd0*/  FADD.FTZ R91, -R87, R2 ;  /* 0x00000002575b7221 */ /* 0x000fe20000010100 */
[----:B---3--:R-:W-:Y:S02]  /*ede0*/  FMNMX.FTZ R86, R93, R86, !PT ;  /* 0x000000565d567209 */ /* 0x008fe40007810000 */
[----:B------:R-:W1:Y:S03]  /*edf0*/  LDSM.16.MT88.4 R92, [R90+0x6000] ;  /* 0x006000005a5c783b */ /* 0x000e660000004200 */
        /* <DEDUP_REMOVED lines=15> */
[-C--:B------:R-:W-:Y:S02]  /*eef0*/  FFMA.FTZ R113, R5, R88.reuse, -R117 ;  /* 0x0000005805717223 */ /* 0x080fe40000010875 */
[----:B------:R-:W3:Y:S01]  /*ef00*/  MUFU.EX2 R3, R3 ;  /* 0x0000000300037308 */ /* 0x000ee20000000800 */
[-CC-:B------:R-:W-:Y:S01]  /*ef10*/  FFMA.FTZ R108, R10, R88.reuse, -R115.reuse ;  /* 0x000000580a6c7223 */ /* 0x180fe20000010873 */
[-CC-:B------:R-:W-:Y:S01]  /*ef20*/  FFMA.FTZ R91, R11, R88.reuse, -R115.reuse ;  /* 0x000000580b5b7223 */ /* 0x180fe20000010873 */
[-CC-:B------:R-:W-:Y:S01]  /*ef30*/  FFMA.FTZ R111, R6, R88.reuse, -R115.reuse ;  /* 0x00000058066f7223 */ /* 0x180fe20000010873 */
[----:B------:R-:W-:Y:S01]  /*ef40*/  FFMA.FTZ R110, R7, R88, -R115 ;  /* 0x00000058076e7223 */ /* 0x000fe20000010873 */
        /* <DEDUP_REMOVED lines=20> */
[-C--:B------:R-:W-:Y:S07]  /*f090*/  FFMA.FTZ R127, R24, R88.reuse, -R117 ;  /* 0x00000058187f7223 */ /* 0x080fee0000010875 */
[----:B------:R-:W2:Y:S01]  /*f0a0*/  MUFU.EX2 R109, R109 ;  /* 0x0000006d006d7308 */ /* 0x000ea20000000800 */
[----:B------:R-:W-:Y:S01]  /*f0b0*/  FFMA.FTZ R124, R27, R88, -R115 ;  /* 0x000000581b7c7223 */ /* 0x000fe20000010873 */
        /* <DEDUP_REMOVED lines=34> */
[C---:B------:R-:W-:Y:S01]  /*f2e0*/  FMUL.FTZ R65, R3.reuse, R65 ;  /* 0x0000004103417220 */ /* 0x040fe20000410000 */
[C---:B------:R-:W-:Y:S01]  /*f2f0*/  FMUL.FTZ R66, R2.reuse, R66 ;  /* 0x0000004202427220 */ /* 0x040fe20000410000 */
[----:B------:R-:W-:Y:S01]  /*f300*/  FMUL.FTZ R67, R2, R67 ;  /* 0x0000004302437220 */ /* 0x000fe20000410000 */
[--C-:B------:R-:W-:Y:S01]  /*f310*/  FFMA.FTZ R116, R12, R88, -R117.reuse ;  /* 0x000000580c747223 */ /* 0x100fe20000010875 */
[----:B------:R-:W-:Y:S01]  /*f320*/  FMUL.FTZ R12, R3, R72 ;  /* 0x00000048030c7220 */ /* 0x000fe20000410000 */
[C---:B----4-:R-:W-:Y:S03]  /*f330*/  HMMA.16816.F32.BF16 R36, R80.reuse, R96, R36 ;  /* 0x000000605024723c */ /* 0x050fe60000041824 */
[-C--:B------:R-:W-:Y:S01]  /*f340*/  FFMA.FTZ R121, R13, R88.reuse, -R117 ;  /* 0x000000580d797223 */ /* 0x080fe20000010875 */
[----:B------:R-:W-:Y:S01]  /*f350*/  FMUL.FTZ R13, R3, R73 ;  /* 0x00000049030d7220 */ /* 0x000fe20000410000 */
[--C-:B------:R-:W-:Y:S01]  /*f360*/  FFMA.FTZ R119, R14, R88, -R115.reuse ;  /* 0x000000580e777223 */ /* 0x100fe20000010873 */
[C---:B------:R-:W-:Y:S01]  /*f370*/  FMUL.FTZ R14, R2.reuse, R74 ;  /* 0x0000004a020e7220 */ /* 0x040fe20000410000 */
[-C--:B------:R-:W-:Y:S01]  /*f380*/  FFMA.FTZ R122, R15, R88.reuse, -R115 ;  /* 0x000000580f7a7223 */ /* 0x080fe20000010873 */
[C---:B------:R-:W-:Y:S01]  /*f390*/  HMMA.16816.F32.BF16 R40, R80.reuse, R98, R40 ;  /* 0x000000625028723c */ /* 0x040fe20000041828 */
[----:B------:R-:W2:Y:S01]  /*f3a0*/  LDSM.16.MT88.4 R96, [R89+0x2000] ;  /* 0x002000005960783b */ /* 0x000ea20000004200 */
[----:B------:R-:W-:Y:S01]  /*f3b0*/  MUFU.EX2 R116, R116 ;  /* 0x0000007400747308 */ /* 0x000fe20000000800 */
[----:B------:R-:W-:Y:S01]  /*f3c0*/  FMUL.FTZ R15, R2, R75 ;  /* 0x0000004b020f7220 */ /* 0x000fe20000410000 */
[--C-:B------:R-:W-:Y:S01]  /*f3d0*/  FFMA.FTZ R123, R16, R88, -R117.reuse ;  /* 0x00000058107b7223 */ /* 0x100fe20000010875 */
[----:B------:R-:W-:Y:S07]  /*f3e0*/  FMUL.FTZ R16, R3, R68 ;  /* 0x0000004403107220 */ /* 0x000fee0000410000 */
[----:B------:R-:W3:Y:S01]  /*f3f0*/  MUFU.EX2 R121, R121 ;  /* 0x0000007900797308 */ /* 0x000ee20000000800 */
[-C--:B------:R-:W-:Y:S01]  /*f400*/  FFMA.FTZ R120, R17, R88.reuse, -R117 ;  /* 0x0000005811787223 */ /* 0x080fe20000010875 */
[C---:B------:R-:W-:Y:S01]  /*f410*/  HMMA.16816.F32.BF16 R44, R80.reuse, R100, R44 ;  /* 0x00000064502c723c */ /* 0x040fe2000004182c */
[----:B------:R-:W-:Y:S07]  /*f420*/  LDSM.16.MT88.4 R72, [R89+0x1400] ;  /* 0x001400005948783b */ /* 0x000fee0000004200 */
[----:B------:R-:W-:Y:S01]  /*f430*/  MUFU.EX2 R119, R119 ;  /* 0x0000007700777308 */ /* 0x000fe20000000800 */
[----:B------:R-:W-:Y:S01]  /*f440*/  FMUL.FTZ R17, R3, R69 ;  /* 0x0000004503117220 */ /* 0x000fe20000410000 */
[--C-:B------:R-:W-:Y:S01]  /*f450*/  FFMA.FTZ R118, R18, R88, -R115.reuse ;  /* 0x0000005812767223 */ /* 0x100fe20000010873 */
[C---:B------:R-:W-:Y:S07]  /*f460*/  FMUL.FTZ R18, R2.reuse, R70 ;  /* 0x0000004602127220 */ /* 0x040fee0000410000 */
[----:B------:R-:W4:Y:S01]  /*f470*/  MUFU.EX2 R122, R122 ;  /* 0x0000007a007a7308 */ /* 0x000f220000000800 */
[----:B------:R-:W-:Y:S01]  /*f480*/  FFMA.FTZ R125, R19, R88, -R115 ;  /* 0x00000058137d7223 */ /* 0x000fe20000010873 */
[C---:B------:R-:W-:Y:S01]  /*f490*/  HMMA.16816.F32.BF16 R48, R80.reuse, R102, R48 ;  /* 0x000000665030723c */ /* 0x040fe20000041830 */
[----:B------:R-:W-:Y:S07]  /*f4a0*/  LDSM.16.MT88.4 R100, [R90+0x7400] ;  /* 0x007400005a64783b */ /* 0x000fee0000004200 */
[----:B------:R-:W-:Y:S01]  /*f4b0*/  MUFU.EX2 R123, R123 ;  /* 0x0000007b007b7308 */ /* 0x000fe20000000800 */
[----:B------:R-:W-:Y:S01]  /*f4c0*/  FMUL.FTZ R19, R2, R71 ;  /* 0x0000004702137220 */ /* 0x000fe20000410000 */
[----:B---3--:R-:W-:Y:S01]  /*f4d0*/  F2FP.BF16.F32.PACK_AB R68, R121, R116 ;  /* 0x000000747944723e */ /* 0x008fe200000010ff */
[----:B------:R-:W-:Y:S07]  /*f4e0*/  FFMA.FTZ R114, R3, R158, R114 ;  /* 0x0000009e03727223 */ /* 0x000fee0000010072 */
[----:B------:R-:W3:Y:S01]  /*f4f0*/  MUFU.EX2 R120, R120 ;  /* 0x0000007800787308 */ /* 0x000ee20000000800 */
[----:B------:R-:W-:Y:S01]  /*f500*/  ISETP.GT.AND P0, PT, R156, RZ, PT ;  /* 0x000000ff9c00720c */ /* 0x000fe20003f04270 */
[C---:B-----5:R-:W-:Y:S08]  /*f510*/  HMMA.16816.F32.BF16 R52, R80.reuse, R76, R52 ;  /* 0x0000004c5034723c */ /* 0x060ff00000041834 */
[----:B------:R-:W-:Y:S01]  /*f520*/  MUFU.EX2 R118, R118 ;  /* 0x0000007600767308 */ /* 0x000fe20000000800 */
[----:B------:R-:W-:Y:S01]  /*f530*/  FFMA.FTZ R111, R2, R159, R111 ;  /* 0x0000009f026f7223 */ /* 0x000fe2000001006f */
[----:B----4-:R-:W-:Y:S01]  /*f540*/  F2FP.BF16.F32.PACK_AB R69, R122, R119 ;  /* 0x000000777a45723e */ /* 0x010fe200000010ff */
[----:B------:R-:W-:Y:S07]  /*f550*/  FADD.FTZ R113, R113, R114 ;  /* 0x0000007271717221 */ /* 0x000fee0000010000 */
[----:B------:R-:W4:Y:S01]  /*f560*/  MUFU.EX2 R125, R125 ;  /* 0x0000007d007d7308 */ /* 0x000f220000000800 */
[----:B------:R-:W-:Y:S01]  /*f570*/  IADD3 R156, PT, PT, R156, -0x1, RZ ;  /* 0xffffffff9c9c7810 */ /* 0x000fe20007ffe0ff */
[C---:B------:R-:W-:Y:S01]  /*f580*/  HMMA.16816.F32.BF16 R56, R80.reuse, R78, R56 ;  /* 0x0000004e5038723c */ /* 0x040fe20000041838 */
[----:B------:R-:W5:Y:S02]  /*f590*/  LDSM.16.MT88.4 R76, [R90+0x6400] ;  /* 0x006400005a4c783b */ /* 0x000f640000004200 */
[----:B------:R-:W-:Y:S01]  /*f5a0*/  FADD.FTZ R111, R110, R111 ;  /* 0x0000006f6e6f7221 */ /* 0x000fe20000010000 */
[----:B---3--:R-:W-:Y:S01]  /*f5b0*/  F2FP.BF16.F32.PACK_AB R70, R120, R123 ;  /* 0x0000007b7846723e */ /* 0x008fe200000010ff */
[----:B------:R-:W-:Y:S02]  /*f5c0*/  FADD.FTZ R112, R112, R113 ;  /* 0x0000007170707221 */ /* 0x000fe40000010000 */
[----:B------:R-:W-:Y:S01]  /*f5d0*/  FADD.FTZ R2, R108, R111 ;  /* 0x0000006f6c027221 */ /* 0x000fe20000010000 */
[C---:B-1----:R-:W-:Y:S03]  /*f5e0*/  HMMA.16816.F32.BF16 R60, R80.reuse, R92, R60 ;  /* 0x0000005c503c723c */ /* 0x042fe6000004183c */
[----:B------:R-:W-:Y:S01]  /*f5f0*/  FADD.FTZ R109, R109, R112 ;  /* 0x000000706d6d7221 */ /* 0x000fe20000010000 */
[----:B----4-:R-:W-:Y:S01]  /*f600*/  F2FP.BF16.F32.PACK_AB R71, R125, R118 ;  /* 0x000000767d47723e */ /* 0x010fe200000010ff */
[----:B------:R-:W-:Y:S02]  /*f610*/  FADD.FTZ R2, R91, R2 ;  /* 0x000000025b027221 */ /* 0x000fe40000010000 */
[----:B------:R-:W-:Y:S01]  /*f620*/  FADD.FTZ R116, R116, R109 ;  /* 0x0000006d74747221 */ /* 0x000fe20000010000 */
[C---:B------:R-:W-:Y:S01]  /*f630*/  HMMA.16816.F32.BF16 R64, R80.reuse, R94, R64 ;  /* 0x0000005e5040723c */ /* 0x040fe20000041840 */
[----:B------:R-:W1:Y:S02]  /*f640*/  LDSM.16.MT88.4 R92, [R89+0x400] ;  /* 0x00040000595c783b */ /* 0x000e640000004200 */
[----:B------:R-:W-:Y:S01]  /*f650*/  FADD.FTZ R3, R119, R2 ;  /* 0x0000000277037221 */ /* 0x000fe20000010000 */
[----:B------:R-:W-:Y:S03]  /*f660*/  FADD.FTZ R116, R121, R116 ;  /* 0x0000007479747221 */ /* 0x000fe60000010000 */
[----:B------:R-:W-:Y:S01]  /*f670*/  FADD.FTZ R3, R122, R3 ;  /* 0x000000037a037221 */ /* 0x000fe20000010000 */
[C---:B--2---:R-:W-:Y:S03]  /*f680*/  HMMA.16816.F32.BF16 R12, R80.reuse, R96, R12 ;  /* 0x00000060500c723c */ /* 0x044fe6000004180c */
[----:B------:R-:W-:Y:S01]  /*f690*/  FADD.FTZ R123, R123, R116 ;  /* 0x000000747b7b7221 */ /* 0x000fe20000010000 */
[----:B------:R-:W-:Y:S01]  /*f6a0*/  FADD.FTZ R2, R118, R3 ;  /* 0x0000000376027221 */ /* 0x000fe20000010000 */
[----:B------:R-:W-:Y:S02]  /*f6b0*/  MOV R3, R86 ;  /* 0x0000005600037202 */ /* 0x000fe40000000f00 */
[----:B------:R-:W-:Y:S01]  /*f6c0*/  FADD.FTZ R120, R120, R123 ;  /* 0x0000007b78787221 */ /* 0x000fe20000010000 */
[----:B------:R-:W-:Y:S01]  /*f6d0*/  HMMA.16816.F32.BF16 R16, R80, R98, R16 ;  /* 0x000000625010723c */ /* 0x000fe20000041810 */
[----:B------:R-:W-:Y:S02]  /*f6e0*/  LDSM.16.MT88.4 R80, [R89+0x800] ;  /* 0x000800005950783b */ /* 0x000fe40000004200 */
[----:B------:R-:W-:Y:S05]  /*f6f0*/  FADD.FTZ R2, R125, R2 ;  /* 0x000000027d027221 */ /* 0x000fea0000010000 */
[C---:B-----5:R-:W-:Y:S01]  /*f700*/  HMMA.16816.F32.BF16 R4, R68.reuse, R76, R4 ;  /* 0x0000004c4404723c */ /* 0x060fe20000041804 */
[----:B------:R-:W-:Y:S07]  /*f710*/  LDSM.16.MT88.4 R96, [R89+0x1800] ;  /* 0x001800005960783b */ /* 0x000fee0000004200 */
[C---:B------:R-:W-:Y:S01]  /*f720*/  HMMA.16816.F32.BF16 R8, R68.reuse, R78, R8 ;  /* 0x0000004e4408723c */ /* 0x040fe20000041808 */
[----:B------:R-:W2:Y:S07]  /*f730*/  LDSM.16.MT88.4 R76, [R89+0x2400] ;  /* 0x00240000594c783b */ /* 0x000eae0000004200 */
[C---:B-1----:R-:W-:Y:S08]  /*f740*/  HMMA.16816.F32.BF16 R36, R68.reuse, R92, R36 ;  /* 0x0000005c4424723c */ /* 0x042ff00000041824 */
[C---:B------:R-:W-:Y:S01]  /*f750*/  HMMA.16816.F32.BF16 R40, R68.reuse, R94, R40 ;  /* 0x0000005e4428723c */ /* 0x040fe20000041828 */
[----:B------:R-:W-:Y:S07]  /*f760*/  LDSM.16.MT88.4 R92, [R90+0x7800] ;  /* 0x007800005a5c783b */ /* 0x000fee0000004200 */
[C---:B------:R-:W-:Y:S03]  /*f770*/  HMMA.16816.F32.BF16 R44, R68.reuse, R100, R44 ;  /* 0x00000064442c723c */ /* 0x040fe6000004182c */
[-C--:B------:R-:W-:Y:S01]  /*f780*/  FFMA.FTZ R100, R21, R88.reuse, -R117 ;  /* 0x0000005815647223 */ /* 0x080fe20000010875 */
[-C--:B------:R-:W-:Y:S04]  /*f790*/  FFMA.FTZ R101, R22, R88.reuse, -R115 ;  /* 0x0000005816657223 */ /* 0x080fe80000010873 */
[C---:B------:R-:W-:Y:S01]  /*f7a0*/  HMMA.16816.F32.BF16 R48, R68.reuse, R102, R48 ;  /* 0x000000664430723c */ /* 0x040fe20000041830 */
[----:B------:R-:W-:Y:S02]  /*f7b0*/  MUFU.EX2 R100, R100 ;  /* 0x0000006400647308 */ /* 0x000fe40000000800 */
[-C--:B------:R-:W-:Y:S01]  /*f7c0*/  FFMA.FTZ R103, R20, R88.reuse, -R117 ;  /* 0x0000005814677223 */ /* 0x080fe20000010875 */
[-C--:B------:R-:W-:Y:S07]  /*f7d0*/  FFMA.FTZ R102, R23, R88.reuse, -R115 ;  /* 0x0000005817667223 */ /* 0x080fee0000010873 */
[----:B------:R-:W-:Y:S01]  /*f7e0*/  MUFU.EX2 R101, R101 ;  /* 0x0000006500657308 */ /* 0x000fe20000000800 */
[C---:B------:R-:W-:Y:S09]  /*f7f0*/  HMMA.16816.F32.BF16 R52, R68.reuse, R72, R52 ;  /* 0x000000484434723c */ /* 0x040ff20000041834 */
[----:B------:R-:W1:Y:S10]  /*f800*/  MUFU.EX2 R103, R103 ;  /* 0x0000006700677308 */ /* 0x000e740000000800 */
[----:B------:R-:W3:Y:S01]  /*f810*/  MUFU.EX2 R102, R102 ;  /* 0x0000006600667308 */ /* 0x000ee20000000800 */
[C---:B------:R-:W-:Y:S01]  /*f820*/  HMMA.16816.F32.BF16 R56, R68.reuse, R74, R56 ;  /* 0x0000004a4438723c */ /* 0x040fe20000041838 */
[----:B------:R-:W4:Y:S02]  /*f830*/  LDSM.16.MT88.4 R72, [R90+0x6800] ;  /* 0x006800005a48783b */ /* 0x000f240000004200 */
[----:B-1----:R-:W-:Y:S05]  /*f840*/  F2FP.BF16.F32.PACK_AB R20, R100, R103 ;  /* 0x000000676414723e */ /* 0x002fea00000010ff */
[C---:B------:R-:W-:Y:S03]  /*f850*/  HMMA.16816.F32.BF16 R60, R68.reuse, R104, R60 ;  /* 0x00000068443c723c */ /* 0x040fe6000004183c */
[-C--:B------:R-:W-:Y:S01]  /*f860*/  FFMA.FTZ R104, R25, R88.reuse, -R117 ;  /* 0x0000005819687223 */ /* 0x080fe20000010875 */
[-C--:B------:R-:W-:Y:S01]  /*f870*/  FFMA.FTZ R105, R26, R88.reuse, -R115 ;  /* 0x000000581a697223 */ /* 0x080fe20000010873 */
[----:B---3--:R-:W-:Y:S01]  /*f880*/  F2FP.BF16.F32.PACK_AB R21, R102, R101 ;  /* 0x000000656615723e */ /* 0x008fe200000010ff */
[----:B------:R-:W1:Y:S01]  /*f890*/  LDSM.16.MT88.4 R24, [R90+0x8800] ;  /* 0x008800005a18783b */ /* 0x000e620000004200 */
[----:B------:R-:W-:Y:S01]  /*f8a0*/  FADD.FTZ R103, R103, R120 ;  /* 0x0000007867677221 */ /* 0x000fe20000010000 */
[C---:B------:R-:W-:Y:S01]  /*f8b0*/  HMMA.16816.F32.BF16 R64, R68.reuse, R106, R64 ;  /* 0x0000006a4440723c */ /* 0x040fe20000041840 */
[----:B------:R-:W3:Y:S02]  /*f8c0*/  MUFU.EX2 R104, R104 ;  /* 0x0000006800687308 */ /* 0x000ee40000000800 */
[----:B------:R-:W-:Y:S01]  /*f8d0*/  FADD.FTZ R101, R101, R2 ;  /* 0x0000000265657221 */ /* 0x000fe20000010000 */
[----:B------:R-:W-:Y:S07]  /*f8e0*/  MOV R2, R87 ;  /* 0x0000005700027202 */ /* 0x000fee0000000f00 */
[----:B------:R-:W-:Y:S01]  /*f8f0*/  MUFU.EX2 R105, R105 ;  /* 0x0000006900697308 */ /* 0x000fe20000000800 */
[----:B------:R-:W-:Y:S01]  /*f900*/  FADD.FTZ R100, R100, R103 ;  /* 0x0000006764647221 */ /* 0x000fe20000010000 */
[----:B------:R-:W-:Y:S01]  /*f910*/  FADD.FTZ R102, R102, R101 ;  /* 0x0000006566667221 */ /* 0x000fe20000010000 */
[C---:B--2---:R-:W-:Y:S07]  /*f920*/  HMMA.16816.F32.BF16 R12, R68.reuse, R76, R12 ;  /* 0x0000004c440c723c */ /* 0x044fee000004180c */
[----:B------:R-:W2:Y:S01]  /*f930*/  MUFU.EX2 R106, R124 ;  /* 0x0000007c006a7308 */ /* 0x000ea20000000800 */
[----:B---3--:R-:W-:Y:S01]  /*f940*/  F2FP.BF16.F32.PACK_AB R22, R104, R127 ;  /* 0x0000007f6816723e */ /* 0x008fe200000010ff */
[----:B------:R-:W-:Y:S01]  /*f950*/  HMMA.16816.F32.BF16 R16, R68, R78, R16 ;  /* 0x0000004e4410723c */ /* 0x000fe20000041810 */
[----:B------:R-:W3:Y:S02]  /*f960*/  LDSM.16.MT88.4 R68, [R89+0x2800] ;  /* 0x002800005944783b */ /* 0x000ee40000004200 */
[----:B------:R-:W-:Y:S01]  /*f970*/  FADD.FTZ R127, R127, R100 ;  /* 0x000000647f7f7221 */ /* 0x000fe20000010000 */
[----:B--2---:R-:W-:Y:S01]  /*f980*/  F2FP.BF16.F32.PACK_AB R23, R106, R105 ;  /* 0x000000696a17723e */ /* 0x004fe200000010ff */
[----:B------:R-:W-:Y:S04]  /*f990*/  FADD.FTZ R105, R105, R102 ;  /* 0x0000006669697221 */ /* 0x000fe80000010000 */
[----:B------:R-:W2:Y:S01]  /*f9a0*/  LDSM.16.MT88.4 R76, [R90+0x6c00] ;  /* 0x006c00005a4c783b */ /* 0x000ea20000004200 */
[----:B------:R-:W-:Y:S01]  /*f9b0*/  FADD.FTZ R104, R104, R127 ;  /* 0x0000007f68687221 */ /* 0x000fe20000010000 */
[----:B------:R-:W-:Y:S01]  /*f9c0*/  FADD.FTZ R106, R106, R105 ;  /* 0x000000696a6a7221 */ /* 0x000fe20000010000 */
[C---:B----4-:R-:W-:Y:S08]  /*f9d0*/  HMMA.16816.F32.BF16 R4, R20.reuse, R72, R4 ;  /* 0x000000481404723c */ /* 0x050ff00000041804 */
[C---:B------:R-:W-:Y:S01]  /*f9e0*/  HMMA.16816.F32.BF16 R8, R20.reuse, R74, R8 ;  /* 0x0000004a1408723c */ /* 0x040fe20000041808 */
[----:B------:R-:W4:Y:S07]  /*f9f0*/  LDSM.16.MT88.4 R72, [R89+0xc00] ;  /* 0x000c00005948783b */ /* 0x000f2e0000004200 */
[C---:B------:R-:W-:Y:S03]  /*fa00*/  HMMA.16816.F32.BF16 R36, R20.reuse, R80, R36 ;  /* 0x000000501424723c */ /* 0x040fe60000041824 */
[-C--:B------:R-:W-:Y:S05]  /*fa10*/  FFMA.FTZ R80, R31, R88.reuse, -R115 ;  /* 0x000000581f507223 */ /* 0x080fea0000010873 */
[C---:B------:R-:W-:Y:S08]  /*fa20*/  HMMA.16816.F32.BF16 R40, R20.reuse, R82, R40 ;  /* 0x000000521428723c */ /* 0x040ff00000041828 */
[C---:B------:R-:W-:Y:S03]  /*fa30*/  HMMA.16816.F32.BF16 R44, R20.reuse, R92, R44 ;  /* 0x0000005c142c723c */ /* 0x040fe6000004182c */
[-C--:B------:R-:W-:Y:S01]  /*fa40*/  FFMA.FTZ R92, R29, R88.reuse, -R117 ;  /* 0x000000581d5c7223 */ /* 0x080fe20000010875 */
[-C--:B------:R-:W-:Y:S04]  /*fa50*/  FFMA.FTZ R93, R30, R88.reuse, -R115 ;  /* 0x000000581e5d7223 */ /* 0x080fe80000010873 */
[C---:B------:R-:W-:Y:S01]  /*fa60*/  HMMA.16816.F32.BF16 R48, R20.reuse, R94, R48 ;  /* 0x0000005e1430723c */ /* 0x040fe20000041830 */
[----:B------:R-:W-:Y:S02]  /*fa70*/  MUFU.EX2 R92, R92 ;  /* 0x0000005c005c7308 */ /* 0x000fe40000000800 */
[-CC-:B------:R-:W-:Y:S01]  /*fa80*/  FFMA.FTZ R95, R28, R88.reuse, -R117.reuse ;  /* 0x000000581c5f7223 */ /* 0x180fe20000010875 */
[-CC-:B------:R-:W-:Y:S01]  /*fa90*/  FFMA.FTZ R94, R32, R88.reuse, -R117.reuse ;  /* 0x00000058205e7223 */ /* 0x180fe20000010875 */
[----:B------:R-:W5:Y:S06]  /*faa0*/  LDSM.16.MT88.4 R28, [R90+0x7c00] ;  /* 0x007c00005a1c783b */ /* 0x000f6c0000004200 */
[----:B------:R-:W-:Y:S01]  /*fab0*/  MUFU.EX2 R32, R80 ;  /* 0x0000005000207308 */ /* 0x000fe20000000800 */
[-C--:B------:R-:W-:Y:S01]  /*fac0*/  FFMA.FTZ R117, R33, R88.reuse, -R117 ;  /* 0x0000005821757223 */ /* 0x080fe20000010875 */
[C---:B------:R-:W-:Y:S08]  /*fad0*/  HMMA.16816.F32.BF16 R52, R20.reuse, R96, R52 ;  /* 0x000000601434723c */ /* 0x040ff00000041834 */
[----:B------:R-:W2:Y:S01]  /*fae0*/  MUFU.EX2 R95, R95 ;  /* 0x0000005f005f7308 */ /* 0x000ea20000000800 */
[-CC-:B------:R-:W-:Y:S01]  /*faf0*/  FFMA.FTZ R33, R34, R88.reuse, -R115.reuse ;  /* 0x0000005822217223 */ /* 0x180fe20000010873 */
[----:B------:R-:W-:Y:S08]  /*fb00*/  FFMA.FTZ R115, R35, R88, -R115 ;  /* 0x0000005823737223 */ /* 0x000ff00000010873 */
[----:B------:R-:W4:Y:S01]  /*fb10*/  MUFU.EX2 R93, R93 ;  /* 0x0000005d005d7308 */ /* 0x000f220000000800 */
[C---:B------:R-:W-:Y:S09]  /*fb20*/  HMMA.16816.F32.BF16 R56, R20.reuse, R98, R56 ;  /* 0x000000621438723c */ /* 0x040ff20000041838 */
[----:B------:R-:W-:Y:S10]  /*fb30*/  MUFU.EX2 R94, R94 ;  /* 0x0000005e005e7308 */ /* 0x000ff40000000800 */
[----:B------:R-:W5:Y:S01]  /*fb40*/  MUFU.EX2 R117, R117 ;  /* 0x0000007500757308 */ /* 0x000f620000000800 */
[C---:B-1----:R-:W-:Y:S09]  /*fb50*/  HMMA.16816.F32.BF16 R60, R20.reuse, R24, R60 ;  /* 0x00000018143c723c */ /* 0x042ff2000004183c */
[----:B------:R-:W-:Y:S10]  /*fb60*/  MUFU.EX2 R33, R33 ;  /* 0x0000002100217308 */ /* 0x000ff40000000800 */
[----:B------:R-:W1:Y:S01]  /*fb70*/  MUFU.EX2 R34, R115 ;  /* 0x0000007300227308 */ /* 0x000e620000000800 */
[C---:B------:R-:W-:Y:S01]  /*fb80*/  HMMA.16816.F32.BF16 R64, R20.reuse, R26, R64 ;  /* 0x0000001a1440723c */ /* 0x040fe20000041840 */
[----:B------:R-:W1:Y:S07]  /*fb90*/  LDSM.16.MT88.4 R24, [R89+0x1c00] ;  /* 0x001c00005918783b */ /* 0x000e6e0000004200 */
[C---:B---3--:R-:W-:Y:S03]  /*fba0*/  HMMA.16816.F32.BF16 R12, R20.reuse, R68, R12 ;  /* 0x00000044140c723c */ /* 0x048fe6000004180c */
[----:B--2---:R-:W-:Y:S01]  /*fbb0*/  F2FP.BF16.F32.PACK_AB R68, R92, R95 ;  /* 0x0000005f5c44723e */ /* 0x004fe200000010ff */
[----:B------:R-:W-:Y:S01]  /*fbc0*/  FADD.FTZ R95, R95, R104 ;  /* 0x000000685f5f7221 */ /* 0x000fe20000010000 */
[----:B----4-:R-:W-:Y:S01]  /*fbd0*/  F2FP.BF16.F32.PACK_AB R69, R32, R93 ;  /* 0x0000005d2045723e */ /* 0x010fe200000010ff */
[----:B------:R-:W-:Y:S02]  /*fbe0*/  FADD.FTZ R93, R93, R106 ;  /* 0x0000006a5d5d7221 */ /* 0x000fe40000010000 */
[----:B------:R-:W-:Y:S03]  /*fbf0*/  HMMA.16816.F32.BF16 R16, R20, R70, R16 ;  /* 0x000000461410723c */ /* 0x000fe60000041810 */
[----:B-----5:R-:W-:Y:S01]  /*fc00*/  F2FP.BF16.F32.PACK_AB R70, R117, R94 ;  /* 0x0000005e7546723e */ /* 0x020fe200000010ff */
[----:B------:R-:W-:Y:S01]  /*fc10*/  FADD.FTZ R95, R92, R95 ;  /* 0x0000005f5c5f7221 */ /* 0x000fe20000010000 */
[----:B-1----:R-:W-:Y:S01]  /*fc20*/  F2FP.BF16.F32.PACK_AB R71, R34, R33 ;  /* 0x000000212247723e */ /* 0x002fe200000010ff */
[----:B------:R-:W-:Y:S02]  /*fc30*/  FADD.FTZ R32, R32, R93 ;  /* 0x0000005d20207221 */ /* 0x000fe40000010000 */
[----:B------:R-:W-:Y:S02]  /*fc40*/  FADD.FTZ R94, R94, R95 ;  /* 0x0000005f5e5e7221 */ /* 0x000fe40000010000 */
[----:B------:R-:W-:Y:S02]  /*fc50*/  FADD.FTZ R33, R33, R32 ;  /* 0x0000002021217221 */ /* 0x000fe40000010000 */
[C---:B------:R-:W-:Y:S01]  /*fc60*/  HMMA.16816.F32.BF16 R80, R68.reuse, R76, R4 ;  /* 0x0000004c4450723c */ /* 0x040fe20000041804 */
[----:B------:R-:W1:Y:S04]  /*fc70*/  LDSM.16.MT88.4 R4, [R90+0x8c00] ;  /* 0x008c00005a04783b */ /* 0x000e680000004200 */
[----:B------:R-:W-:Y:S01]  /*fc80*/  FADD.FTZ R158, R117, R94 ;  /* 0x0000005e759e7221 */ /* 0x000fe20000010000 */
[----:B------:R-:W-:Y:S02]  /*fc90*/  FADD.FTZ R159, R34, R33 ;  /* 0x00000021229f7221 */ /* 0x000fe40000010000 */
        /* <DEDUP_REMOVED lines=14> */
.L_x_9196:
        /* <DEDUP_REMOVED lines=11> */
.L_x_9215:
[----:B------:R-:W2:Y:S01]  /*fe30*/  MUFU.RCP R0, R5 ;  /* 0x0000000500007308 */ /* 0x000ea20000001000 */
[----:B----4-:R-:W-:Y:S01]  /*fe40*/  FADD.FTZ R8, R7, R8 ;  /* 0x0000000807087221 */ /* 0x010fe20000010000 */
[----:B------:R-:W-:Y:S02]  /*fe50*/  FSETP.NE.FTZ.AND P3, PT, R5, RZ, PT ;  /* 0x000000ff0500720b */ /* 0x000fe40003f75000 */
[----:B------:R-:W-:Y:S02]  /*fe60*/  SHF.L.U32 R3, R131, 0x1, RZ ;  /* 0x0000000183037819 */ /* 0x000fe400000006ff */
[----:B------:R-:W-:Y:S02]  /*fe70*/  FSETP.NE.FTZ.AND P2, PT, R8, RZ, PT ;  /* 0x000000ff0800720b */ /* 0x000fe40003f55000 */
[----:B------:R-:W4:Y:S01]  /*fe80*/  MUFU.RCP R2, R8 ;  /* 0x0000000800027308 */ /* 0x000f220000001000 */
[----:B------:R-:W-:Y:S02]  /*fe90*/  LOP3.LUT R3, R130, 0x6, R3, 0xf8, !PT ;  /* 0x0000000682037812 */ /* 0x000fe400078ef803 */
[----:B------:R-:W-:-:S02]  /*fea0*/  LOP3.LUT R6, R128, 0x20, RZ, 0xc0, !PT ;  /* 0x0000002080067812 */ /* 0x000fc400078ec0ff */
[----:B------:R-:W-:Y:S02]  /*feb0*/  LOP3.LUT R128, R128, 0x40, RZ, 0xc0, !PT ;  /* 0x0000004080807812 */ /* 0x000fe400078ec0ff */
[----:B--2---:R-:W-:-:S05]  /*fec0*/  FSEL R0, R0, 1, P3 ;  /* 0x3f80000000007808 */ /* 0x004fca0001800000 */
[C---:B------:R-:W-:Y:S01]  /*fed0*/  FMUL.FTZ R80, R0.reuse, R80 ;  /* 0x0000005000507220 */ /* 0x040fe20000410000 */
[C---:B------:R-:W-:Y:S01]  /*fee0*/  FMUL.FTZ R81, R0.reuse, R81 ;  /* 0x0000005100517220 */ /* 0x040fe20000410000 */
[----:B------:R-:W-:Y:S01]  /*fef0*/  FMUL.FTZ R76, R0, R76 ;  /* 0x0000004c004c7220 */ /* 0x000fe20000410000 */
        /* <DEDUP_REMOVED lines=48> */
[----:B------:R-:W-:Y:S02]  /*10200*/  LOP3.LUT R3, R3, 0x20, R0, 0xf8, !PT ;  /* 0x0000002003037812 */ /* 0x000fe400078ef800 */
[----:B------:R-:W-:Y:S02]  /*10210*/  LOP3.LUT R2, R2, 0x18, R131, 0xf8, !PT ;  /* 0x0000001802027812 */ /* 0x000fe400078ef883 */
[----:B------:R-:W-:Y:S02]  /*10220*/  F2FP.BF16.F32.PACK_AB R80, R81, R80 ;  /* 0x000000505150723e */ /* 0x000fe400000010ff */
[----:B------:R-:W-:Y:S02]  /*10230*/  LOP3.LUT R3, R3, R2, RZ, 0xfc, !PT ;  /* 0x0000000203037212 */ /* 0x000fe400078efcff */
[----:B------:R-:W-:Y:S02]  /*10240*/  F2FP.BF16.F32.PACK_AB R82, R83, R82 ;  /* 0x000000525352723e */ /* 0x000fe400000010ff */
[----:B------:R-:W-:-:S02]  /*10250*/  LEA R3, R3, UR6, 0x1 ;  /* 0x0000000603037c11 */ /* 0x000fc4000f8e08ff */
[----:B------:R-:W-:Y:S02]  /*10260*/  F2FP.BF16.F32.PACK_AB R76, R77, R76 ;  /* 0x0000004c4d4c723e */ /* 0x000fe400000010ff */
[----:B---3--:R-:W-:Y:S01]  /*10270*/  IADD3 R7, PT, PT, R3, -R6, RZ ;  /* 0x8000000603077210 */ /* 0x008fe20007ffe0ff */
[----:B------:R-:W-:Y:S01]  /*10280*/  STS [R3], R80 ;  /* 0x0000005003007388 */ /* 0x000fe20000000800 */
[----:B------:R-:W-:Y:S02]  /*10290*/  F2FP.BF16.F32.PACK_AB R78, R79, R78 ;  /* 0x0000004e4f4e723e */ /* 0x000fe400000010ff */
[----:B------:R-:W-:Y:S01]  /*102a0*/  F2FP.BF16.F32.PACK_AB R36, R37, R36 ;  /* 0x000000242524723e */ /* 0x000fe200000010ff */
[----:B------:R-:W-:Y:S01]  /*102b0*/  STS [R3+0x200], R82 ;  /* 0x0002005203007388 */ /* 0x000fe20000000800 */
        /* <DEDUP_REMOVED lines=40> */
[----:B------:R1:W-:Y:S04]  /*10540*/  STS [R9+0x2220], R74 ;  /* 0x0022204a09007388 */ /* 0x0003e80000000800 */
        /* <DEDUP_REMOVED lines=12> */
[----:B------:R-:W-:Y:S01]  /*10610*/  MOV R28, 0x7f800000 ;  /* 0x7f800000001c7802 */ /* 0x000fe20000000f00 */
[----:B------:R-:W-:Y:S01]  /*10620*/  BSSY.RECONVERGENT B0, `(.L_x_9205) ;  /* 0x0000011000007945 */ /* 0x000fe20003800200 */
[----:B------:R-:W-:Y:S01]  /*10630*/  MOV R3, 0x7f800000 ;  /* 0x7f80000000037802 */ /* 0x000fe20000000f00 */
[----:B--2---:R-:W-:-:S04]  /*10640*/  @P0 IMAD.WIDE.U32 R40, R38, R148, RZ ;  /* 0x0000009426280225 */ /* 0x004fc800078e00ff */
[----:B----4-:R-:W-:-:S04]  /*10650*/  @P3 FMUL.FTZ R7, R5, 0.69314718246459960938 ;  /* 0x3f31721805073820 */ /* 0x010fc80000410000 */
[----:B-----5:R-:W-:Y:S01]  /*10660*/  @P3 FFMA.FTZ R28, R4, R87, R7 ;  /* 0x00000057041c3223 */ /* 0x020fe20000010007 */
[----:B------:R-:W-:Y:S01]  /*10670*/  LOP3.LUT R7, R2, 0x18, R0, 0x78, !PT ;  /* 0x0000001802077812 */ /* 0x000fe200078e7800 */
[----:B-1----:R-:W-:Y:S01]  /*10680*/  @P2 FMUL.FTZ R9, R8, 0.69314718246459960938 ;  /* 0x3f31721808092820 */ /* 0x002fe20000410000 */
        /* <DEDUP_REMOVED lines=10> */
.L_x_9206:
[----:B------:R-:W-:Y:S05]  /*10730*/  BSYNC.RECONVERGENT B0 ;  /* 0x0000000000007941 */ /* 0x000fea0003800200 */
.L_x_9205:
[----:B------:R1:W5:Y:S01]  /*10740*/  LD.E.64 R42, desc[UR4][R84.64+0x70] ;  /* 0x00007004542a7980 */ /* 0x000362000c101b00 */
[----:B------:R-:W-:Y:S05]  /*10750*/  WARPSYNC.ALL ;  /* 0x0000000000007948 */ /* 0x000fea0003800000 */
[----:B------:R1:W5:Y:S01]  /*10760*/  LD.E.64 R44, desc[UR4][R84.64+0xa0] ;  /* 0x0000a004542c7980 */ /* 0x000362000c101b00 */
[----:B------:R-:W-:Y:S01]  /*10770*/  LOP3.LUT R30, R7, 0x1f20, R0, 0xf8, !PT ;  /* 0x00001f20071e7812 */ /* 0x000fe200078ef800 */
[----:B------:R-:W-:Y:S01]  /*10780*/  IMAD.SHL.U32 R145, R145, 0x40, RZ ;  /* 0x0000004091917824 */ /* 0x000fe200078e00ff */
[----:B------:R-:W-:Y:S02]  /*10790*/  BAR.SYNC.DEFER_BLOCKING 0x0 ;  /* 0x0000000000007b1d */ /* 0x000fe40000010000 */
[----:B------:R-:W-:-:S02]  /*107a0*/  LEA R30, R30, UR6, 0x1 ;  /* 0x000000061e1e7c11 */ /* 0x000fc4000f8e08ff */
[----:B------:R-:W-:Y:S02]  /*107b0*/  LOP3.LUT P1, RZ, R131, 0x3, RZ, 0xc0, !PT ;  /* 0x0000000383ff7812 */ /* 0x000fe4000782c0ff */
[----:B------:R-:W-:Y:S01]  /*107c0*/  SHF.R.U32.HI R131, RZ, 0x2, R131 ;  /* 0x00000002ff837819 */ /* 0x000fe20000011683 */
        /* <DEDUP_REMOVED lines=21> */
.L_x_9208:
[----:B------:R-:W-:Y:S05]  /*10920*/  BSYNC.RECONVERGENT B0 ;  /* 0x0000000000007941 */ /* 0x000fea0003800200 */
.L_x_9207:
        /* <DEDUP_REMOVED lines=16> */
[----:B------:R-:W-:-:S04]  /*10a30*/  IMAD.WIDE.U32 R34, R34, R144, RZ ;  /* 0x0000009022227225 */ /* 0x000fc800078e00ff */
[----:B------:R-:W-:Y:S02]  /*10a40*/  @!P0 IMAD.IADD R3, R37, 0x1, R3 ;  /* 0x0000000125038824 */ /* 0x000fe400078e0203 */
[----:B------:R-:W-:Y:S01]  /*10a50*/  @P0 IMAD.IADD R3, R41, 0x1, R2 ;  /* 0x0000000129030824 */ /* 0x000fe200078e0202 */
[----:B------:R-:W-:Y:S01]  /*10a60*/  IADD3 R2, PT, PT, R33, R145, RZ ;  /* 0x0000009121027210 */ /* 0x000fe20007ffe0ff */
[----:B------:R-:W-:Y:S01]  /*10a70*/  IMAD.IADD R28, R35, 0x1, R28 ;  /* 0x00000001231c7824 */ /* 0x000fe200078e021c */
        /* <DEDUP_REMOVED lines=15> */
.L_x_9210:
[----:B------:R-:W-:Y:S05]  /*10b70*/  BSYNC.RECONVERGENT B0 ;  /* 0x0000000000007941 */ /* 0x000fea0003800200 */
.L_x_9209:
[----:B------:R-:W-:-:S04]  /*10b80*/  MOV R143, 0x0 ;  /* 0x00000000008f7802 */ /* 0x000fc80000000f00 */
[----:B-12345:R-:W-:Y:S05]  /*10b90*/  @P1 RET.REL.NODEC R142 `(_ZN5flash24flash_fwd_splitkv_kernelI23Flash_fwd_kernel_traitsILi96ELi64ELi64ELi4ELb0ELb0EN7cutlass10bfloat16_tE19Flash_kernel_traitsILi96ELi64ELi64ELi4ES3_EELb0ELb0ELb1ELb0ELb0ELb0ELb0ELb1EEEvNS_16Flash_fwd_paramsE) ;  /* 0xfffffef48e181950 */ /* 0x03efea0003c3ffff */
        /* <DEDUP_REMOVED lines=16> */
[----:B-1----:R-:W-:Y:S05]  /*10ca0*/  @P0 RET.REL.NODEC R142 `(_ZN5flash24flash_fwd_splitkv_kernelI23Flash_fwd_kernel_traitsILi96ELi64ELi64ELi4ELb0ELb0EN7cutlass10bfloat16_tE19Flash_kernel_traitsILi96ELi64ELi64ELi4ES3_EELb0ELb0ELb1ELb0ELb0ELb0ELb0ELb1EEEvNS_16Flash_fwd_paramsE) ;  /* 0xfffffef08ed40950 */ /* 0x002fea0003c3ffff */
[----:B------:R-:W-:Y:S01]  /*10cb0*/  MOV R143, 0x0 ;  /* 0x00000000008f7802 */ /* 0x000fe20000000f00 */
[----:B------:R1:W-:Y:S03]  /*10cc0*/  ST.E.128 desc[UR4][R2.64+0x80], R4 ;  /* 0x0000800402007985 */ /* 0x0003e6000c101d04 */
[----:B-1----:R-:W-:Y:S05]  /*10cd0*/  RET.REL.NODEC R142 `(_ZN5flash24flash_fwd_splitkv_kernelI23Flash_fwd_kernel_traitsILi96ELi64ELi64ELi4ELb0ELb0EN7cutlass10bfloat16_tE19Flash_kernel_traitsILi96ELi64ELi64ELi4ES3_EELb0ELb0ELb1ELb0ELb0ELb0ELb0ELb1EEEvNS_16Flash_fwd_paramsE) ;  /* 0xfffffef08ec87950 */ /* 0x002fea0003c3ffff */
.L_x_9204:
[----:B------:R-:W-:Y:S01]  /*10ce0*/  MOV R3, 0x2 ;  /* 0x0000000200037802 */ /* 0x000fe20000000f00 */
[----:B------:R-:W-:Y:S01]  /*10cf0*/  IMAD.MOV.U32 R0, RZ, RZ, 0x1f ;  /* 0x0000001fff007424 */ /* 0x000fe200078e00ff */
[----:B------:R-:W-:-:S07]  /*10d00*/  MOV R2, 0xffffffff ;  /* 0xffffffff00027802 */ /* 0x000fce0000000f00 */
[----:B-1---5:R-:W-:Y:S05]  /*10d10*/  WARPSYNC.COLLECTIVE R2, `(.L_x_9211) ;  /* 0x0000000002087348 */ /* 0x022fea0003c00000 */
[----:B------:R2:W3:Y:S02]  /*10d20*/  SHFL.BFLY P0, R8, R158, R3, R0 ;  /* 0x0c0000039e087389 */ /* 0x0004e40000000000 */
[----:B-123-5:R-:W-:Y:S05]  /*10d30*/  ENDCOLLECTIVE ;  /* 0x000000000000791b */ /* 0x02efea0003800000 */
.L_x_9211:
[----:B------:R-:W-:Y:S02]  /*10d40*/  IMAD.MOV.U32 R5, RZ, RZ, R8 ;  /* 0x000000ffff057224 */ /* 0x000fe400078e0008 */
[----:B------:R-:W-:Y:S02]  /*10d50*/  IMAD.MOV.U32 R3, RZ, RZ, 0x1 ;  /* 0x00000001ff037424 */ /* 0x000fe400078e00ff */
[----:B------:R-:W-:-:S05]  /*10d60*/  FADD.FTZ R6, R5, R158 ;  /* 0x0000009e05067221 */ /* 0x000fca0000010000 */
[----:B------:R-:W-:-:S07]  /*10d70*/  MOV R158, R6 ;  /* 0x00000006009e7202 */ /* 0x000fce0000000f00 */
[----:B------:R-:W-:Y:S05]  /*10d80*/  WARPSYNC.COLLECTIVE R2, `(.L_x_9212) ;  /* 0x0000000002087348 */ /* 0x000fea0003c00000 */
[----:B------:R1:W2:Y:S02]  /*10d90*/  SHFL.BFLY P0, R8, R158, R3, R0 ;  /* 0x0c0000039e087389 */ /* 0x0002a40000000000 */
[----:B-12---:R-:W-:Y:S05]  /*10da0*/  ENDCOLLECTIVE ;  /* 0x000000000000791b */ /* 0x006fea0003800000 */
.L_x_9212:
[----:B------:R-:W-:Y:S01]  /*10db0*/  MOV R158, R159 ;  /* 0x0000009f009e7202 */ /* 0x000fe20000000f00 */
[----:B------:R-:W-:Y:S01]  /*10dc0*/  IMAD.MOV.U32 R3, RZ, RZ, 0x2 ;  /* 0x00000002ff037424 */ /* 0x000fe200078e00ff */
[----:B------:R-:W-:-:S07]  /*10dd0*/  MOV R5, R8 ;  /* 0x0000000800057202 */ /* 0x000fce0000000f00 */
[----:B------:R-:W-:Y:S05]  /*10de0*/  WARPSYNC.COLLECTIVE R2, `(.L_x_9213) ;  /* 0x0000000002087348 */ /* 0x000fea0003c00000 */
[----:B------:R1:W2:Y:S02]  /*10df0*/  SHFL.BFLY P0, R8, R158, R3, R0 ;  /* 0x0c0000039e087389 */ /* 0x0002a40000000000 */
[----:B-12---:R-:W-:Y:S05]  /*10e00*/  ENDCOLLECTIVE ;  /* 0x000000000000791b */ /* 0x006fea0003800000 */
.L_x_9213:
[----:B------:R-:W-:Y:S01]  /*10e10*/  FADD.FTZ R5, R6, R5 ;  /* 0x0000000506057221 */ /* 0x000fe20000010000 */
[----:B------:R-:W-:Y:S01]  /*10e20*/  FADD.FTZ R7, R8, R159 ;  /* 0x0000009f08077221 */ /* 0x000fe20000010000 */
[----:B------:R-:W-:-:S04]  /*10e30*/  MOV R3, 0x1 ;  /* 0x0000000100037802 */ /* 0x000fc80000000f00 */
[----:B------:R-:W-:-:S07]  /*10e40*/  MOV R158, R7 ;  /* 0x00000007009e7202 */ /* 0x000fce0000000f00 */
[----:B------:R-:W-:Y:S05]  /*10e50*/  WARPSYNC.COLLECTIVE R2, `(.L_x_9214) ;  /* 0x0000000002087348 */ /* 0x000fea0003c00000 */
[----:B------:R1:W2:Y:S02]  /*10e60*/  SHFL.BFLY P0, R8, R158, R3, R0 ;  /* 0x0c0000039e087389 */ /* 0x0002a40000000000 */
[----:B-12---:R-:W-:Y:S05]  /*10e70*/  ENDCOLLECTIVE ;  /* 0x000000000000791b */ /* 0x006fea0003800000 */
.L_x_9214:
[----:B------:R-:W-:Y:S05]  /*10e80*/  BRA `(.L_x_9215) ;  /* 0xffffffec00e87947 */ /* 0x000fea000383ffff */
.L_x_9216:
        /* <DEDUP_REMOVED lines=15> */
.L_x_11684:


//--------------------- .text._ZN5flash24flash_fwd_splitkv_kernelI23Flash_fwd_kernel_traitsILi96ELi64ELi64ELi4ELb0ELb0EN7cutlass10bfloat16_tE19Flash_kernel_traitsILi96ELi64ELi64ELi4ES3_EELb0ELb0ELb1ELb0ELb0ELb1ELb0ELb1EEEvNS_16Flash_fwd_paramsE --------------------------
	.section	.text._ZN5flash24flash_fwd_splitkv_kernelI23Flash_fwd_kernel_traitsILi96ELi64ELi64ELi4ELb0ELb0EN7cutlass10bfloat16_tE19Flash_kernel_traitsILi96ELi64ELi64ELi4ES3_EELb0ELb0ELb1ELb0ELb0ELb1ELb0ELb1EEEvNS_16Flash_fwd_paramsE,"ax",@progbits
	.align	128
        .global         _ZN5flash24flash_fwd_splitkv_kernelI23Flash_fwd_kernel_traitsILi96ELi64ELi64ELi4ELb0ELb0EN7cutlass10bfloat16_tE19Flash_kernel_traitsILi96ELi64ELi64ELi4ES3_EELb0ELb0ELb1ELb0ELb0ELb1ELb0ELb1EEEvNS_16Flash_fwd_paramsE
        .type           _ZN5flash24flash_fwd_splitkv_kernelI23Flash_fwd_kernel_traitsILi96ELi64ELi64ELi4ELb0ELb0EN7cutlass10bfloat16_tE19Flash_kernel_traitsILi96ELi64ELi64ELi4ES3_EELb0ELb0ELb1ELb0ELb0ELb1ELb0ELb1EEEvNS_16Flash_fwd_paramsE,@function
        .size           _ZN5flash24flash_fwd_splitkv_kernelI23Flash_fwd_kernel_traitsILi96ELi64ELi64ELi4ELb0ELb0EN7cutlass10bfloat16_tE19Flash_kernel_traitsILi96ELi64ELi64ELi4ES3_EELb0ELb0ELb1ELb0ELb0ELb1ELb0ELb1EEEvNS_16Flash_fwd_paramsE,(.L_x_11685 - _ZN5flash24flash_fwd_splitkv_kernelI23Flash_fwd_kernel_traitsILi96ELi64ELi64ELi4ELb0ELb0EN7cutlass10bfloat16_tE19Flash_kernel_traitsILi96ELi64ELi64ELi4ES3_EELb0ELb0ELb1ELb0ELb0ELb1ELb0ELb1EEEvNS_16Flash_fwd_paramsE)
        .other          _ZN5flash24flash_fwd_splitkv_kernelI23Flash_fwd_kernel_traitsILi96ELi64ELi64ELi4ELb0ELb0EN7cutlass10bfloat16_tE19Flash_kernel_traitsILi96ELi64ELi64ELi4ES3_EELb0ELb0ELb1ELb0ELb0ELb1ELb0ELb1EEEvNS_16Flash_fwd_paramsE,@"STO_CUDA_ENTRY STV_DEFAULT"
_ZN5flash24flash_fwd_splitkv_kernelI23Flash_fwd_kernel_traitsILi96ELi64ELi64ELi4ELb0ELb0EN7cutlass10bfloat16_tE19Flash_kernel_traitsILi96ELi64ELi64ELi4ES3_EELb0ELb0ELb1ELb0ELb0ELb1ELb0ELb1EEEvNS_16Flash_fwd_paramsE:
.text._ZN5flash24flash_fwd_splitkv_kernelI23Flash_fwd_kernel_traitsILi96ELi64ELi64ELi4ELb0ELb0EN7cutlass10bfloat16_tE19Flash_kernel_traitsILi96ELi64ELi64ELi4ES3_EELb0ELb0ELb1ELb0ELb0ELb1ELb0ELb1EEEvNS_16Flash_fwd_paramsE:
[----:B------:R-:W-:Y:S01]  /*0000*/  LDC R1, c[0x0][0x37c] ;  /* 0x0000df00ff017b82 */ /* 0x000fe20000000800 */
[----:B------:R-:W1:Y:S07]  /*0010*/  S2R R145, SR_CTAID.X ;  /* 0x0000000000917919 */ /* 0x000e6e0000002500 */
[----:B------:R-:W2:Y:S01]  /*0020*/  LDC.64 R84, c[0x0][0x348] ;  /* 0x0000d200ff547b82 */ /* 0x000ea20000000a00 */
[----:B------:R-:W-:Y:S01]  /*0030*/  BSSY.RECONVERGENT B4, `(.L_x_9217) ;  /* 0x0000005000047945 */ /* 0x000fe20003800200 */
[----:B------:R-:W-:Y:S01]  /*0040*/  MOV R142, 0x80 ;  /* 0x00000080008e7802 */ /* 0x000fe20000000f00 */
[----:B------:R-:W3:Y:S01]  /*0050*/  S2R R144, SR_CTAID.Y ;  /* 0x0000000000907919 */ /* 0x000ee20000002600 */
[----:B------:R-:W4:Y:S05]  /*0060*/  S2R R143, SR_CTAID.Z ;  /* 0x00000000008f7919 */ /* 0x000f2a0000002700 */
[----:B-1234-:R-:W-:Y:S05]  /*0070*/  CALL.REL.NOINC `($_ZN5flash24flash_fwd_splitkv_kernelI23Flash_fwd_kernel_traitsILi96ELi64ELi64ELi4ELb0ELb0EN7cutlass10bfloat16_tE19Flash_kernel_traitsILi96ELi64ELi64ELi4ES3_EELb0ELb0ELb1ELb0ELb0ELb1ELb0ELb1EEEvNS_16Flash_fwd_paramsE$_ZN5flash30compute_attn_1rowblock_splitkvI23Flash_fwd_kernel_traitsILi96ELi64ELi64ELi4ELb0ELb0EN7cutlass10bfloat16_tE19Flash_kernel_traitsILi96ELi64ELi64ELi4ES3_EELb0ELb0ELb1ELb0ELb0ELb1ELb0ELb1ENS_16Flash_fwd_paramsEEEvRKT8_iiiii) ;  /* 0x0000000000087944 */ /* 0x01efea0003c00000 */
[----:B------:R-:W-:Y:S05]  /*0080*/  BSYNC.RECONVERGENT B4 ;  /* 0x0000000000047941 */ /* 0x000fea0003800200 */
.L_x_9217:
[----:B------:R-:W-:Y:S05]  /*0090*/  EXIT ;  /* 0x000000000000794d */ /* 0x000fea0003800000 */
        .type           $_ZN5flash24flash_fwd_splitkv_kernelI23Flash_fwd_kernel_traitsILi96ELi64ELi64ELi4ELb0ELb0EN7cutlass10bfloat16_tE19Flash_kernel_traitsILi96ELi64ELi64ELi4ES3_EELb0ELb0ELb1ELb0ELb0ELb1ELb0ELb1EEEvNS_16Flash_fwd_paramsE$_ZN5flash30compute_attn_1rowblock_splitkvI23Flash_fwd_kernel_traitsILi96ELi64ELi64ELi4ELb0ELb0EN7cutlass10bfloat16_tE19Flash_kernel_traitsILi96ELi64ELi64ELi4ES3_EELb0ELb0ELb1ELb0ELb0ELb1ELb0ELb1ENS_16Flash_fwd_paramsEEEvRKT8_iiiii,@function
        .size           $_ZN5flash24flash_fwd_splitkv_kernelI23Flash_fwd_kernel_traitsILi96ELi64ELi64ELi4ELb0ELb0EN7cutlass10bfloat16_tE19Flash_kernel_traitsILi96ELi64ELi64ELi4ES3_EELb0ELb0ELb1ELb0ELb0ELb1ELb0ELb1EEEvNS_16Flash_fwd_paramsE$_ZN5flash30compute_attn_1rowblock_splitkvI23Flash_fwd_kernel_traitsILi96ELi64ELi64ELi4ELb0ELb0EN7cutlass10bfloat16_tE19Flash_kernel_traitsILi96ELi64ELi64ELi4ES3_EELb0ELb0ELb1ELb0ELb0ELb1ELb0ELb1ENS_16Flash_fwd_paramsEEEvRKT8_iiiii,(.L_x_11685 - $_ZN5flash24flash_fwd_splitkv_kernelI23Flash_fwd_kernel_traitsILi96ELi64ELi64ELi4ELb0ELb0EN7cutlass10bfloat16_tE19Flash_kernel_traitsILi96ELi64ELi64ELi4ES3_EELb0ELb0ELb1ELb0ELb0ELb1ELb0ELb1EEEvNS_16Flash_fwd_paramsE$_ZN5flash30compute_attn_1rowblock_splitkvI23Flash_fwd_kernel_traitsILi96ELi64ELi64ELi4ELb0ELb0EN7cutlass10bfloat16_tE19Flash_kernel_traitsILi96ELi64ELi64ELi4ES3_EELb0ELb0ELb1ELb0ELb0ELb1ELb0ELb1ENS_16Flash_fwd_paramsEEEvRKT8_iiiii)
$_ZN5flash24flash_fwd_splitkv_kernelI23Flash_fwd_kernel_traitsILi96ELi64ELi64ELi4ELb0ELb0EN7cutlass10bfloat16_tE19Flash_kernel_traitsILi96ELi64ELi64ELi4ES3_EELb0ELb0ELb1ELb0ELb0ELb1ELb0ELb1EEEvNS_16Flash_fwd_paramsE$_ZN5flash30compute_attn_1rowblock_splitkvI23Flash_fwd_kernel_traitsILi96ELi64ELi64ELi4ELb0ELb0EN7cutlass10bfloat16_tE19Flash_kernel_traitsILi96ELi64ELi64ELi4ES3_EELb0ELb0ELb1ELb0ELb0ELb1ELb0ELb1ENS_16Flash_fwd_paramsEEEvRKT8_iiiii:
        /* <DEDUP_REMOVED lines=32> */
[----:B--2---:R-:W-:-:S05]  /*02a0*/  IADD3 R6, P1, PT, R2, R51, RZ ;  /* 0x0000003302067210 */ /* 0x004fca0007f3e0ff */
[----:B------:R-:W-:Y:S01]  /*02b0*/  IMAD.X R7, R3, 0x1, R50, P1 ;  /* 0x0000000103077824 */ /* 0x000fe200008e0632 */
[----:B-1----:R-:W-:Y:S07]  /*02c0*/  @!P2 BRA `(.L_x_9219) ;  /* 0x000000000010a947 */ /* 0x002fee0003800000 */
[----:B------:R-:W2:Y:S02]  /*02d0*/  LD.E.U8 R2, desc[UR4][R84.64+0x1b2] ;  /* 0x0001b20454027980 */ /* 0x000ea4000c101100 */
[----:B--2---:R-:W-:-:S13]  /*02e0*/  ISETP.NE.AND P1, PT, R2, RZ, PT ;  /* 0x000000ff0200720c */ /* 0x004fda0003f25270 */
[----:B------:R-:W-:Y:S05]  /*02f0*/  @!P1 BRA `(.L_x_9219) ;  /* 0x0000000000049947 */ /* 0x000fea0003800000 */
[----:B------:R1:W5:Y:S02]  /*0300*/  LD.E R17, desc[UR4][R6.64] ;  /* 0x0000000406117980 */ /* 0x000364000c101900 */
.L_x_9219:
[----:B------:R-:W-:Y:S05]  /*0310*/  BSYNC.RECONVERGENT B0 ;  /* 0x0000000000007941 */ /* 0x000fea0003800200 */
.L_x_9218:
[----:B------:R-:W-:Y:S04]  /*0320*/  BSSY.RECONVERGENT B0, `(.L_x_9220) ;  /* 0x0000007000007945 */ /* 0x000fe80003800200 */
[----:B------:R-:W-:Y:S05]  /*0330*/  @!P3 BRA `(.L_x_9221) ;  /* 0x000000000014b947 */ /* 0x000fea0003800000 */
[----:B------:R-:W2:Y:S02]  /*0340*/  LD.E.U8 R2, desc[UR4][R84.64+0x1b2] ;  /* 0x0001b20454027980 */ /* 0x000ea4000c101100 */
[----:B--2---:R-:W-:-:S13]  /*0350*/  ISETP.NE.AND P1, PT, R2, RZ, PT ;  /* 0x000000ff0200720c */ /* 0x004fda0003f25270 */
[----:B-----5:R-:W2:Y:S02]  /*0360*/  @P1 LD.E R49, desc[UR4][R6.64+0x4] ;  /* 0x0000040406311980 */ /* 0x020ea4000c101900 */
[----:B--2---:R-:W-:-:S06]  /*0370*/  @P1 IADD3 R49, PT, PT, R49, -R17, RZ ;  /* 0x8000001131311210 */ /* 0x004fcc0007ffe0ff */
[----:B------:R2:W5:Y:S02]  /*0380*/  @!P1 LD.E R49, desc[UR4][R6.64] ;  /* 0x0000000406319980 */ /* 0x000564000c101900 */
.L_x_9221:
[----:B------:R-:W-:Y:S05]  /*0390*/  BSYNC.RECONVERGENT B0 ;  /* 0x0000000000007941 */ /* 0x000fea0003800200 */
.L_x_9220:
        /* <DEDUP_REMOVED lines=9> */
.L_x_9223:
[----:B------:R-:W3:Y:S01]  /*0430*/  LD.E.64 R2, desc[UR4][R84.64+0x108] ;  /* 0x0001080454027980 */ /* 0x000ee2000c101b00 */
[----:B------:R-:W-:Y:S01]  /*0440*/  BSSY.RECONVERGENT B0, `(.L_x_9225) ;  /* 0x0000006000007945 */ /* 0x000fe20003800200 */
[----:B------:R-:W-:Y:S01]  /*0450*/  IMAD.MOV.U32 R89, RZ, RZ, RZ ;  /* 0x000000ffff597224 */ /* 0x000fe200078e00ff */
[----:B---3--:R-:W-:-:S04]  /*0460*/  ISETP.NE.U32.AND P0, PT, R2, RZ, PT ;  /* 0x000000ff0200720c */ /* 0x008fc80003f05070 */
[----:B------:R-:W-:-:S13]  /*0470*/  ISETP.NE.AND.EX P0, PT, R3, RZ, PT, P0 ;  /* 0x000000ff0300720c */ /* 0x000fda0003f05300 */
[----:B------:R-:W-:Y:S05]  /*0480*/  @!P0 BRA `(.L_x_9226) ;  /* 0x0000000000048947 */ /* 0x000fea0003800000 */
[----:B------:R3:W5:Y:S02]  /*0490*/  LD.E R89, desc[UR4][R84.64+0xbc] ;  /* 0x0000bc0454597980 */ /* 0x000764000c101900 */
.L_x_9226:
[----:B------:R-:W-:Y:S05]  /*04a0*/  BSYNC.RECONVERGENT B0 ;  /* 0x0000000000007941 */ /* 0x000fea0003800200 */
.L_x_9225:
[----:B-----5:R-:W-:Y:S02]  /*04b0*/  IADD3 R89, PT, PT, R49, R89, RZ ;  /* 0x0000005931597210 */ /* 0x020fe40007ffe0ff */
.L_x_9224:
[----:B------:R-:W-:Y:S05]  /*04c0*/  BSYNC.RECONVERGENT B1 ;  /* 0x0000000000017941 */ /* 0x000fea0003800200 */
.L_x_9222:
[----:B------:R-:W-:Y:S01]  /*04d0*/  IMAD.SHL.U32 R52, R145, 0x40, RZ ;  /* 0x0000004091347824 */ /* 0x000fe200078e00ff */
[----:B------:R-:W-:Y:S01]  /*04e0*/  MOV R2, R142 ;  /* 0x0000008e00027202 */ /* 0x000fe20000000f00 */
[----:B------:R-:W-:-:S03]  /*04f0*/  IMAD.MOV.U32 R3, RZ, RZ, 0x0 ;  /* 0x00000000ff037424 */ /* 0x000fc600078e00ff */
[----:B------:R-:W-:-:S13]  /*0500*/  ISETP.GT.AND P0, PT, R147, R52, PT ;  /* 0x000000349300720c */ /* 0x000fda0003f04270 */
[----:B-123--:R-:W-:Y:S05]  /*0510*/  @!P0 RET.REL.NODEC R2 `(_ZN5flash24flash_fwd_splitkv_kernelI23Flash_fwd_kernel_traitsILi96ELi64ELi64ELi4ELb0ELb0EN7cutlass10bfloat16_tE19Flash_kernel_traitsILi96ELi64ELi64ELi4ES3_EELb0ELb0ELb1ELb0ELb0ELb1ELb0ELb1EEEvNS_16Flash_fwd_paramsE) ;  /* 0xfffffff802b88950 */ /* 0x00efea0003c3ffff */
        /* <DEDUP_REMOVED lines=70> */
.L_x_9229:
[----:B------:R-:W-:Y:S05]  /*0980*/  BSYNC.RECONVERGENT B0 ;  /* 0x0000000000007941 */ /* 0x000fea0003800200 */
.L_x_9228:
        /* <DEDUP_REMOVED lines=17> */
.L_x_9231:
[----:B------:R-:W-:Y:S05]  /*0aa0*/  BSYNC.RECONVERGENT B0 ;  /* 0x0000000000007941 */ /* 0x000fea0003800200 */
.L_x_9230:
[----:B------:R3:W-:Y:S01]  /*0ab0*/  @!P6 ST.E desc[UR4][R8.64], R3 ;  /* 0x000000030800e985 */ /* 0x0007e2000c101904 */
[----:B-----5:R-:W-:Y:S02]  /*0ac0*/  MOV R2, R142 ;  /* 0x0000008e00027202 */ /* 0x020fe40000000f00 */
[----:B---3--:R-:W-:-:S04]  /*0ad0*/  MOV R3, 0x0 ;  /* 0x0000000000037802 */ /* 0x008fc80000000f00 */
[----:B-12---:R-:W-:Y:S05]  /*0ae0*/  @P5 RET.REL.NODEC R2 `(_ZN5flash24flash_fwd_splitkv_kernelI23Flash_fwd_kernel_traitsILi96ELi64ELi64ELi4ELb0ELb0EN7cutlass10bfloat16_tE19Flash_kernel_traitsILi96ELi64ELi64ELi4ES3_EELb0ELb0ELb1ELb0ELb0ELb1ELb0ELb1EEEvNS_16Flash_fwd_paramsE) ;  /* 0xfffffff402445950 */ /* 0x006fea0003c3ffff */
[----:B------:R-:W-:Y:S02]  /*0af0*/  MOV R0, 0x7f800000 ;  /* 0x7f80000000007802 */ /* 0x000fe40000000f00 */
[----:B------:R-:W-:-:S03]  /*0b00*/  MOV R143, 0x0 ;  /* 0x00000000008f7802 */ /* 0x000fc60000000f00 */
[----:B------:R1:W-:Y:S02]  /*0b10*/  ST.E desc[UR4][R8.64+0x80], R0 ;  /* 0x0000800008007985 */ /* 0x0003e4000c101904 */
[----:B-1----:R-:W-:Y:S05]  /*0b20*/  RET.REL.NODEC R142 `(_ZN5flash24flash_fwd_splitkv_kernelI23Flash_fwd_kernel_traitsILi96ELi64ELi64ELi4ELb0ELb0EN7cutlass10bfloat16_tE19Flash_kernel_traitsILi96ELi64ELi64ELi4ES3_EELb0ELb0ELb1ELb0ELb0ELb1ELb0ELb1EEEvNS_16Flash_fwd_paramsE) ;  /* 0xfffffff48e347950 */ /* 0x002fea0003c3ffff */
.L_x_9227:
        /* <DEDUP_REMOVED lines=81> */
[----:B------:R-:W-:-:S04]  /*1040*/  @P2 VIADD R10, R10, 0x1 ;  /* 0x000000010a0a2836 */ /* 0x000fc80000000000 */
[----:B------:R-:W-:-:S05]  /*1050*/  IMAD.MOV.U32 R13, RZ, RZ, R10 ;  /* 0x000000ffff0d7224 */ /* 0x000fca00078e000a */
[----:B------:R-:W-:Y:S02]  /*1060*/  @!P0 IADD3 R13, PT, PT, -R13, RZ, RZ ;  /* 0x000000ff0d0d8210 */ /* 0x000fe40007ffe1ff */
[----:B------:R-:W-:Y:S01]  /*1070*/  @!P1 LOP3.LUT R13, RZ, R6, RZ, 0x33, !PT ;  /* 0x00000006ff0d9212 */ /* 0x000fe200078e33ff */
[----:B--2---:R-:W-:Y:S01]  /*1080*/  IMAD R10, R5, R7, RZ ;  /* 0x00000007050a7224 */ /* 0x004fe200078e02ff */
[----:B---3--:R-:W-:Y:S01]  /*1090*/  SHF.R.S32.HI R11, RZ, 0x1f, R0 ;  /* 0x0000001fff0b7819 */ /* 0x008fe20000011400 */
[-C--:B------:R-:W-:Y:S02]  /*10a0*/  IMAD R12, R19, R0.reuse, RZ ;  /* 0x00000000130c7224 */ /* 0x080fe400078e02ff */
[----:B------:R-:W-:-:S04]  /*10b0*/  IMAD.WIDE.U32 R14, R18, R0, RZ ;  /* 0x00000000120e7225 */ /* 0x000fc800078e00ff */
[----:B------:R-:W-:Y:S01]  /*10c0*/  IMAD R12, R18, R11, R12 ;  /* 0x0000000b120c7224 */ /* 0x000fe200078e020c */
[----:B------:R-:W-:-:S04]  /*10d0*/  SHF.R.S32.HI R19, RZ, 0x1f, R7 ;  /* 0x0000001fff137819 */ /* 0x000fc80000011407 */
        /* <DEDUP_REMOVED lines=16> */
.L_x_9233:
        /* <DEDUP_REMOVED lines=11> */
[----:B------:R-:W-:Y:S02]  /*1290*/  @!P2 SHF.R.S32.HI R11, RZ, 0x1f, R16 ;  /* 0x0000001fff0ba819 */ /* 0x000fe40000011410 */
        /* <DEDUP_REMOVED lines=13> */
[----:B------:R-:W-:Y:S02]  /*1370*/  IMAD R10, R14, R10, R7 ;  /* 0x0000000a0e0a7224 */ /* 0x000fe400078e0207 */
        /* <DEDUP_REMOVED lines=19> */
[-C--:B------:R-:W-:Y:S02]  /*14b0*/  LOP3.LUT R13, R13, R12.reuse, RZ, 0x3c, !PT ;  /* 0x0000000c0d0d7212 */ /* 0x080fe400078e3cff */
[----:B------:R-:W-:Y:S02]  /*14c0*/  ISETP.GE.AND P0, PT, R10, RZ, PT ;  /* 0x000000ff0a00720c */ /* 0x000fe40003f06270 */
[----:B------:R-:W-:Y:S02]  /*14d0*/  @!P1 IADD3 R14, PT, PT, R14, 0x1, RZ ;  /* 0x000000010e0e9810 */ /* 0x000fe40007ffe0ff */
[----:B------:R-:W-:Y:S02]  /*14e0*/  ISETP.NE.AND P1, PT, R6, RZ, PT ;  /* 0x000000ff0600720c */ /* 0x000fe40003f25270 */
[----:B------:R-:W-:Y:S02]  /*14f0*/  LOP3.LUT R12, R13, R12, RZ, 0x3c, !PT ;  /* 0x0000000c0d0c7212 */ /* 0x000fe400078e3cff */
[----:B------:R-:W-:-:S02]  /*1500*/  LEA R7, R88, 0xffffffc0, 0x6 ;  /* 0xffffffc058077811 */ /* 0x000fc400078e30ff */
[----:B------:R-:W-:Y:S01]  /*1510*/  LOP3.LUT R13, R13, R12, RZ, 0x3c, !PT ;  /* 0x0000000c0d0d7212 */ /* 0x000fe200078e3cff */
[----:B------:R-:W-:Y:S01]  /*1520*/  @!P2 IMAD R10, R3, R16, RZ ;  /* 0x00000010030aa224 */ /* 0x000fe200078e02ff */
[----:B------:R-:W-:Y:S01]  /*1530*/  @!P2 SHF.R.S32.HI R0, RZ, 0x1f, R16 ;  /* 0x0000001fff00a819 */ /* 0x000fe20000011410 */
[----:B------:R-:W-:Y:S02]  /*1540*/  @P3 VIADD R14, R14, 0x1 ;  /* 0x000000010e0e3836 */ /* 0x000fe40000000000 */
        /* <DEDUP_REMOVED lines=14> */
[----:B------:R-:W-:Y:S02]  /*1630*/  @!P2 IMAD R0, R20, R0, R10 ;  /* 0x000000001400a224 */ /* 0x000fe400078e020a */
        /* <DEDUP_REMOVED lines=11> */
.L_x_9234:
[----:B------:R-:W-:Y:S05]  /*16f0*/  BSYNC.RECONVERGENT B0 ;  /* 0x0000000000007941 */ /* 0x000fea0003800200 */
.L_x_9232:
        /* <DEDUP_REMOVED lines=14> */
[----:B------:R-:W-:Y:S02]  /*17e0*/  MOV R32, RZ ;  /* 0x000000ff00207202 */ /* 0x000fe40000000f00 */
[----:B------:R-:W-:-:S03]  /*17f0*/  IABS R21, R143 ;  /* 0x0000008f00157213 */ /* 0x000fc60000000000 */
[----:B------:R1:W5:Y:S02]  /*1800*/  @P4 LD.E R0, desc[UR4][R24.64] ;  /* 0x0000000418004980 */ /* 0x000364000c101900 */
[----:B-1----:R-:W-:-:S04]  /*1810*/  IMAD.MOV R18, RZ, RZ, -R33 ;  /* 0x000000ffff127224 */ /* 0x002fc800078e0a21 */
[----:B------:R-:W-:-:S04]  /*1820*/  IMAD R18, R18, R12, RZ ;  /* 0x0000000c12127224 */ /* 0x000fc800078e02ff */
[----:B------:R-:W-:Y:S01]  /*1830*/  IMAD.HI.U32 R18, R33, R18, R32 ;  /* 0x0000001221127227 */ /* 0x000fe200078e0020 */
[----:B------:R-:W-:-:S05]  /*1840*/  IABS R24, R6 ;  /* 0x0000000600187213 */ /* 0x000fca0000000000 */
[----:B------:R-:W-:-:S04]  /*1850*/  IMAD.HI.U32 R18, R18, R21, RZ ;  /* 0x0000001512127227 */ /* 0x000fc800078e00ff */
[----:B------:R-:W-:-:S04]  /*1860*/  IMAD.MOV R24, RZ, RZ, -R24 ;  /* 0x000000ffff187224 */ /* 0x000fc800078e0a18 */
[----:B------:R-:W-:-:S05]  /*1870*/  IMAD R21, R18, R24, R21 ;  /* 0x0000001812157224 */ /* 0x000fca00078e0215 */
[----:B------:R-:W-:Y:S01]  /*1880*/  ISETP.GT.U32.AND P3, PT, R12, R21, PT ;  /* 0x000000150c00720c */ /* 0x000fe20003f64070 */
[----:B------:R-:W-:Y:S01]  /*1890*/  IMAD.SHL.U32 R45, R44, 0x8, RZ ;  /* 0x000000082c2d7824 */ /* 0x000fe200078e00ff */
[----:B------:R-:W1:Y:S11]  /*18a0*/  S2R R46, SR_CgaCtaId ;  /* 0x00000000002e7919 */ /* 0x000e760000008800 */
[----:B------:R-:W-:-:S05]  /*18b0*/  @!P3 IMAD.IADD R21, R21, 0x1, -R12 ;  /* 0x000000011515b824 */ /* 0x000fca00078e0a0c */
[----:B------:R-:W-:Y:S02]  /*18c0*/  ISETP.GE.U32.AND P4, PT, R21, R12, PT ;  /* 0x0000000c1500720c */ /* 0x000fe40003f86070 */
[----:B------:R-:W-:Y:S02]  /*18d0*/  LOP3.LUT R12, R45, 0x18, RZ, 0xc0, !PT ;  /* 0x000000182d0c7812 */ /* 0x000fe400078ec0ff */
[----:B------:R-:W-:Y:S02]  /*18e0*/  LOP3.LUT R21, R143, R6, RZ, 0x3c, !PT ;  /* 0x000000068f157212 */ /* 0x000fe400078e3cff */
[----:B------:R-:W-:Y:S01]  /*18f0*/  IADD3 R24, P1, PT, R12, R20, RZ ;  /* 0x000000140c187210 */ /* 0x000fe20007f3e0ff */
[----:B------:R-:W-:Y:S01]  /*1900*/  @!P3 VIADD R18, R18, 0x1 ;  /* 0x000000011212b836 */ /* 0x000fe20000000000 */
[----:B------:R-:W-:Y:S01]  /*1910*/  ISETP.GE.AND P2, PT, R21, RZ, PT ;  /* 0x000000ff1500720c */ /* 0x000fe20003f46270 */
[----:B-----5:R-:W-:Y:S01]  /*1920*/  IMAD R19, R19, R2, RZ ;  /* 0x0000000213137224 */ /* 0x020fe200078e02ff */
[----:B------:R-:W-:-:S02]  /*1930*/  IADD3.X R25, PT, PT, RZ, R13, RZ, P1, !PT ;  /* 0x0000000dff197210 */ /* 0x000fc40000ffe4ff */
[----:B------:R-:W-:Y:S01]  /*1940*/  ISETP.NE.AND P1, PT, R6, RZ, PT ;  /* 0x000000ff0600720c */ /* 0x000fe20003f25270 */
[----:B------:R-:W-:Y:S02]  /*1950*/  @P4 VIADD R18, R18, 0x1 ;  /* 0x0000000112124836 */ /* 0x000fe40000000000 */
[C---:B------:R-:W-:Y:S02]  /*1960*/  IMAD R19, R7.reuse, R3, R19 ;  /* 0x0000000307137224 */ /* 0x040fe400078e0213 */
[----:B------:R-:W-:-:S04]  /*1970*/  IMAD.WIDE.U32 R24, R7, R2, R24 ;  /* 0x0000000207187225 */ /* 0x000fc800078e0018 */
[----:B------:R-:W-:Y:S02]  /*1980*/  IMAD.MOV.U32 R7, RZ, RZ, R18 ;  /* 0x000000ffff077224 */ /* 0x000fe400078e0012 */
[----:B------:R-:W-:Y:S02]  /*1990*/  IMAD.IADD R25, R25, 0x1, R19 ;  /* 0x0000000119197824 */ /* 0x000fe400078e0213 */
[----:B------:R-:W-:Y:S01]  /*19a0*/  @!P2 IMAD.MOV R7, RZ, RZ, -R7 ;  /* 0x000000ffff07a224 */ /* 0x000fe200078e0a07 */
[----:B------:R-:W-:-:S04]  /*19b0*/  @!P1 LOP3.LUT R7, RZ, R6, RZ, 0x33, !PT ;  /* 0x00000006ff079212 */ /* 0x000fc800078e33ff */
[----:B------:R-:W-:Y:S01]  /*19c0*/  SHF.R.S32.HI R6, RZ, 0x1f, R7 ;  /* 0x0000001fff067819 */ /* 0x000fe20000011407 */
[----:B------:R-:W-:Y:S01]  /*19d0*/  IMAD.WIDE.U32 R24, R7, R28, R24 ;  /* 0x0000001c07187225 */ /* 0x000fe200078e0018 */
[----:B------:R-:W-:Y:S02]  /*19e0*/  SHF.R.U32.HI R74, RZ, 0x2, R44 ;  /* 0x00000002ff4a7819 */ /* 0x000fe4000001162c */
[----:B------:R-:W-:Y:S01]  /*19f0*/  SHF.R.S32.HI R54, RZ, 0x1f, R49 ;  /* 0x0000001fff367819 */ /* 0x000fe20000011431 */
[----:B------:R-:W-:-:S03]  /*1a00*/  IMAD.MOV.U32 R75, RZ, RZ, RZ ;  /* 0x000000ffff4b7224 */ /* 0x000fc600078e00ff */
[----:B------:R-:W-:-:S04]  /*1a10*/  LEA.HI R54, R54, R49, RZ, 0x6 ;  /* 0x0000003136367211 */ /* 0x000fc800078f30ff */
[----:B------:R-:W-:Y:S01]  /*1a20*/  SHF.R.S32.HI R54, RZ, 0x6, R54 ;  /* 0x00000006ff367819 */ /* 0x000fe20000011436 */
[----:B------:R-:W-:Y:S01]  /*1a30*/  IMAD R139, R5, R74, RZ ;  /* 0x0000004a058b7224 */ /* 0x000fe200078e02ff */
[----:B------:R-:W-:-:S04]  /*1a40*/  LOP3.LUT R151, R151, R150, RZ, 0x3c, !PT ;  /* 0x0000009697977212 */ /* 0x000fc800078e3cff */
[C---:B------:R-:W-:Y:S01]  /*1a50*/  LOP3.LUT R150, R151.reuse, R150, RZ, 0x3c, !PT ;  /* 0x0000009697967212 */ /* 0x040fe200078e3cff */
[C---:B------:R-:W-:Y:S01]  /*1a60*/  IMAD.SHL.U32 R137, R4.reuse, 0x20, RZ ;  /* 0x0000002004897824 */ /* 0x040fe200078e00ff */
[----:B------:R-:W-:Y:S02]  /*1a70*/  SHF.L.U64.HI R138, R4, 0x5, R5 ;  /* 0x00000005048a7819 */ /* 0x000fe40000010205 */
[C---:B------:R-:W-:Y:S02]  /*1a80*/  SHF.L.U64.HI R136, R2.reuse, 0x5, R3 ;  /* 0x0000000502887819 */ /* 0x040fe40000010203 */
[----:B------:R-:W-:Y:S02]  /*1a90*/  SHF.L.U32 R135, R2, 0x5, RZ ;  /* 0x0000000502877819 */ /* 0x000fe400000006ff */
[----:B------:R-:W-:Y:S01]  /*1aa0*/  LOP3.LUT R151, R151, R150, RZ, 0x3c, !PT ;  /* 0x0000009697977212 */ /* 0x000fe200078e3cff */
        /* <DEDUP_REMOVED lines=8> */
[----:B------:R-:W-:Y:S01]  /*1b30*/  IADD3 R32, P1, PT, R12, R18, RZ ;  /* 0x000000120c207210 */ /* 0x000fe20007f3e0ff */
[----:B------:R-:W-:Y:S01]  /*1b40*/  IMAD R18, R29, R7, RZ ;  /* 0x000000071d127224 */ /* 0x000fe200078e02ff */
[----:B------:R-:W-:Y:S02]  /*1b50*/  LOP3.LUT R19, R45, 0xc0, RZ, 0xc0, !PT ;  /* 0x000000c02d137812 */ /* 0x000fe400078ec0ff */
[----:B------:R-:W-:Y:S02]  /*1b60*/  IADD3.X R33, PT, PT, RZ, R30, RZ, P1, !PT ;  /* 0x0000001eff217210 */ /* 0x000fe40000ffe4ff */
[----:B------:R-:W-:Y:S01]  /*1b70*/  MOV R21, 0x400 ;  /* 0x0000040000157802 */ /* 0x000fe20000000f00 */
[----:B------:R-:W-:Y:S01]  /*1b80*/  IMAD R18, R6, R28, R18 ;  /* 0x0000001c06127224 */ /* 0x000fe200078e0212 */
[----:B------:R-:W-:Y:S01]  /*1b90*/  LOP3.LUT R19, R19, 0x18, R44, 0xf8, !PT ;  /* 0x0000001813137812 */ /* 0x000fe200078ef82c */
[----:B------:R-:W-:Y:S01]  /*1ba0*/  IMAD R20, R27, R143, RZ ;  /* 0x0000008f1b147224 */ /* 0x000fe200078e02ff */
[----:B-1----:R-:W-:Y:S01]  /*1bb0*/  LEA R46, R46, R21, 0x18 ;  /* 0x000000152e2e7211 */ /* 0x002fe200078ec0ff */
[----:B------:R-:W-:Y:S01]  /*1bc0*/  IMAD.WIDE.U32 R26, R26, R143, R32 ;  /* 0x0000008f1a1a7225 */ /* 0x000fe200078e0020 */
[----:B------:R-:W-:-:S03]  /*1bd0*/  LOP3.LUT R21, R19, 0x18, R45, 0x78, !PT ;  /* 0x0000001813157812 */ /* 0x000fc600078e782d */
[----:B------:R-:W-:Y:S01]  /*1be0*/  IMAD.IADD R19, R25, 0x1, R18 ;  /* 0x0000000119137824 */ /* 0x000fe200078e0212 */
[----:B------:R-:W-:Y:S01]  /*1bf0*/  MOV R18, R24 ;  /* 0x0000001800127202 */ /* 0x000fe20000000f00 */
[----:B------:R-:W-:Y:S01]  /*1c00*/  IMAD.IADD R25, R27, 0x1, R20 ;  /* 0x000000011b197824 */ /* 0x000fe200078e0214 */
[----:B------:R-:W-:Y:S02]  /*1c10*/  IADD3 R20, P0, PT, R12, R11, RZ ;  /* 0x0000000b0c147210 */ /* 0x000fe40007f1e0ff */
[----:B------:R-:W-:Y:S01]  /*1c20*/  LOP3.LUT R45, R21, 0x1f20, R45, 0xf8, !PT ;  /* 0x00001f20152d7812 */ /* 0x000fe200078ef82d */
[----:B------:R-:W-:Y:S01]  /*1c30*/  IMAD.WIDE.U32 R18, R74, R2, R18 ;  /* 0x000000024a127225 */ /* 0x000fe200078e0012 */
[----:B------:R-:W-:-:S03]  /*1c40*/  IADD3.X R21, PT, PT, RZ, R10, RZ, P0, !PT ;  /* 0x0000000aff157210 */ /* 0x000fc600007fe4ff */
[----:B------:R-:W-:Y:S01]  /*1c50*/  IMAD R10, R3, R74, RZ ;  /* 0x0000004a030a7224 */ /* 0x000fe200078e02ff */
[----:B----4-:R-:W-:Y:S01]  /*1c60*/  LEA R152, P0, R18, R8, 0x1 ;  /* 0x0000000812987211 */ /* 0x010fe200078008ff */
[----:B------:R-:W-:Y:S02]  /*1c70*/  IMAD.MOV.U32 R24, RZ, RZ, R26 ;  /* 0x000000ffff187224 */ /* 0x000fe400078e001a */
[----:B------:R-:W-:Y:S02]  /*1c80*/  IMAD.IADD R10, R19, 0x1, R10 ;  /* 0x00000001130a7824 */ /* 0x000fe400078e020a */
[----:B------:R-:W-:-:S03]  /*1c90*/  IMAD.WIDE.U32 R26, R145, 0x40, R74 ;  /* 0x00000040911a7825 */ /* 0x000fc600078e004a */
[----:B------:R-:W-:Y:S01]  /*1ca0*/  LEA.HI.X R153, R18, R9, R10, 0x1, P0 ;  /* 0x0000000912997211 */ /* 0x000fe200000f0c0a */
[----:B------:R-:W-:Y:S01]  /*1cb0*/  IMAD R11, R27, R22, RZ ;  /* 0x000000161b0b7224 */ /* 0x000fe200078e02ff */
[----:B------:R-:W-:Y:S01]  /*1cc0*/  ISETP.GE.AND P0, PT, R54, R88, PT ;  /* 0x000000583600720c */ /* 0x000fe20003f06270 */
[C---:B------:R-:W-:Y:S01]  /*1cd0*/  IMAD.SHL.U32 R47, R22.reuse, 0x20, RZ ;  /* 0x00000020162f7824 */ /* 0x040fe200078e00ff */
[----:B------:R-:W-:Y:S01]  /*1ce0*/  SHF.L.U64.HI R48, R22, 0x5, R23 ;  /* 0x0000000516307819 */ /* 0x000fe20000010217 */
[----:B------:R-:W-:Y:S02]  /*1cf0*/  IMAD R11, R26, R23, R11 ;  /* 0x000000171a0b7224 */ /* 0x000fe400078e020b */
[----:B------:R-:W-:-:S04]  /*1d00*/  IMAD.WIDE.U32 R20, R74, R4, R20 ;  /* 0x000000044a147225 */ /* 0x000fc800078e0014 */
[----:B------:R-:W-:Y:S01]  /*1d10*/  IMAD.WIDE.U32 R22, R26, R22, R24 ;  /* 0x000000161a167225 */ /* 0x000fe200078e0018 */
[----:B------:R-:W-:-:S03]  /*1d20*/  LEA R140, P1, R20, R14, 0x1 ;  /* 0x0000000e148c7211 */ /* 0x000fc600078208ff */
[----:B------:R-:W-:Y:S01]  /*1d30*/  IMAD.IADD R139, R21, 0x1, R139 ;  /* 0x00000001158b7824 */ /* 0x000fe200078e028b */
[----:B------:R-:W-:Y:S02]  /*1d40*/  IADD3 R11, PT, PT, R23, R11, RZ ;  /* 0x0000000b170b7210 */ /* 0x000fe40007ffe0ff */
[----:B------:R-:W-:Y:S01]  /*1d50*/  LEA R72, P2, R22, R16, 0x1 ;  /* 0x0000001016487211 */ /* 0x000fe200078408ff */
[----:B------:R-:W-:Y:S01]  /*1d60*/  IMAD R45, R45, 0x2, R46 ;  /* 0x000000022d2d7824 */ /* 0x000fe200078e022e */
[----:B------:R-:W-:Y:S02]  /*1d70*/  LEA.HI.X R139, R20, R15, R139, 0x1, P1 ;  /* 0x0000000f148b7211 */ /* 0x000fe400008f0c8b */
[----:B------:R-:W-:Y:S02]  /*1d80*/  LEA.HI.X R73, R22, R17, R11, 0x1, P2 ;  /* 0x0000001116497211 */ /* 0x000fe400010f0c0b */
[C---:B------:R-:W-:Y:S02]  /*1d90*/  LOP3.LUT R10, R12.reuse, 0x20, RZ, 0xfc, !PT ;  /* 0x000000200c0a7812 */ /* 0x040fe400078efcff */
[----:B------:R-:W-:Y:S01]  /*1da0*/  LOP3.LUT R9, R12, 0x40, RZ, 0xfc, !PT ;  /* 0x000000400c097812 */ /* 0x000fe200078efcff */
        /* <DEDUP_REMOVED lines=15> */
[C---:B------:R-:W-:Y:S01]  /*1ea0*/  IMAD R69, R88.reuse, -0x40, R49 ;  /* 0xffffffc058457824 */ /* 0x040fe200078e0231 */
[----:B------:R-:W-:Y:S01]  /*1eb0*/  IADD3 R3, P0, PT, -R49, R74, RZ ;  /* 0x0000004a31037210 */ /* 0x000fe20007f1e1ff */
        /* <DEDUP_REMOVED lines=17> */
[----:B------:R-:W-:Y:S01]  /*1fd0*/  IMAD R8, R27, R7, RZ ;  /* 0x000000071b087224 */ /* 0x000fe200078e02ff */
[----:B------:R-:W-:Y:S02]  /*1fe0*/  LEA.HI R70, R11, R11, RZ, 0x1 ;  /* 0x0000000b0b467211 */ /* 0x000fe400078f08ff */
[----:B------:R-:W-:Y:S01]  /*1ff0*/  IADD3 R29, PT, PT, R29, R2, RZ ;  /* 0x000000021d1d7210 */ /* 0x000fe20007ffe0ff */
[----:B------:R-:W-:Y:S01]  /*2000*/  IMAD R8, R26, R6, R8 ;  /* 0x000000061a087224 */ /* 0x000fe200078e0208 */
[----:B------:R-:W-:Y:S01]  /*2010*/  SHF.R.S32.HI R2, RZ, 0x1f, R49 ;  /* 0x0000001fff027819 */ /* 0x000fe20000011431 */
[----:B------:R-:W-:Y:S01]  /*2020*/  IMAD.WIDE.U32 R26, R7, R26, R14 ;  /* 0x0000001a071a7225 */ /* 0x000fe200078e000e */
[----:B------:R-:W-:-:S03]  /*2030*/  SHF.R.S32.HI R70, RZ, 0x1, R70 ;  /* 0x00000001ff467819 */ /* 0x000fc60000011446 */
[----:B------:R-:W-:Y:S01]  /*2040*/  IMAD R14, R21, R71, RZ ;  /* 0x00000047150e7224 */ /* 0x000fe200078e02ff */
[----:B------:R-:W-:Y:S01]  /*2050*/  IADD3 R27, PT, PT, R27, R8, RZ ;  /* 0x000000081b1b7210 */ /* 0x000fe20007ffe0ff */
[----:B------:R-:W-:-:S04]  /*2060*/  IMAD.WIDE.U32 R28, R71, R20, R28 ;  /* 0x00000014471c7225 */ /* 0x000fc800078e001c */
[----:B------:R-:W-:Y:S02]  /*2070*/  IMAD.IADD R29, R29, 0x1, R14 ;  /* 0x000000011d1d7824 */ /* 0x000fe400078e020e */
[----:B------:R-:W-:Y:S02]  /*2080*/  IMAD R14, R25, R7, RZ ;  /* 0x00000007190e7224 */ /* 0x000fe400078e02ff */
[----:B------:R-:W-:Y:S02]  /*2090*/  IMAD.X R2, RZ, RZ, ~R2, P0 ;  /* 0x000000ffff027224 */ /* 0x000fe400000e0e02 */
[----:B------:R-:W-:Y:S02]  /*20a0*/  IMAD R6, R24, R6, R14 ;  /* 0x0000000618067224 */ /* 0x000fe400078e020e */
[----:B------:R-:W-:-:S04]  /*20b0*/  IMAD.WIDE.U32 R24, R7, R24, R28 ;  /* 0x0000001807187225 */ /* 0x000fc800078e001c */
[----:B------:R-:W-:Y:S02]  /*20c0*/  IMAD R8, R2, R78, RZ ;  /* 0x0000004e02087224 */ /* 0x000fe400078e02ff */
[----:B------:R-:W-:Y:S01]  /*20d0*/  IMAD.IADD R25, R25, 0x1, R6 ;  /* 0x0000000119197824 */ /* 0x000fe200078e0206 */
[----:B------:R-:W-:Y:S01]  /*20e0*/  IADD3 R6, PT, PT, R71, R0, RZ ;  /* 0x0000000047067210 */ /* 0x000fe20007ffe0ff */
[-C--:B------:R-:W-:Y:S01]  /*20f0*/  IMAD R8, R79, R3.reuse, R8 ;  /* 0x000000034f087224 */ /* 0x080fe200078e0208 */
[----:B------:R-:W-:Y:S01]  /*2100*/  LOP3.LUT R0, R44, 0x3, RZ, 0xc0, !PT ;  /* 0x000000032c007812 */ /* 0x000fe200078ec0ff */
[----:B------:R-:W-:-:S04]  /*2110*/  IMAD.WIDE.U32 R26, R78, R3, R26 ;  /* 0x000000034e1a7225 */ /* 0x000fc800078e001a */
[----:B------:R-:W-:Y:S01]  /*2120*/  IMAD R60, R74, R70, RZ ;  /* 0x000000464a3c7224 */ /* 0x000fe200078e02ff */
[----:B------:R-:W-:Y:S01]  /*2130*/  IADD3 R8, PT, PT, R27, R8, RZ ;  /* 0x000000081b087210 */ /* 0x000fe20007ffe0ff */
[----:B------:R-:W-:Y:S01]  /*2140*/  IMAD R15, R2, R20, RZ ;  /* 0x00000014020f7224 */ /* 0x000fe200078e02ff */
[----:B------:R-:W-:Y:S01]  /*2150*/  LEA R56, P0, R26, R22, 0x1 ;  /* 0x000000161a387211 */ /* 0x000fe200078008ff */
[C---:B------:R-:W-:Y:S01]  /*2160*/  IMAD R2, R70.reuse, R6, RZ ;  /* 0x0000000646027224 */ /* 0x040fe200078e02ff */
[----:B------:R-:W-:Y:S01]  /*2170*/  SHF.L.U32 R70, R70, 0x5, RZ ;  /* 0x0000000546467819 */ /* 0x000fe200000006ff */
[C---:B------:R-:W-:Y:S01]  /*2180*/  IMAD R6, R0.reuse, 0x4, R60 ;  /* 0x0000000400067824 */ /* 0x040fe200078e023c */
[----:B------:R-:W-:Y:S01]  /*2190*/  LEA R60, R0, R60, 0x3 ;  /* 0x0000003c003c7211 */ /* 0x000fe200078e18ff */
[----:B------:R-:W-:Y:S01]  /*21a0*/  IMAD R15, R21, R3, R15 ;  /* 0x00000003150f7224 */ /* 0x000fe200078e020f */
[----:B------:R-:W-:Y:S01]  /*21b0*/  LEA.HI.X R55, R26, R23, R8, 0x1, P0 ;  /* 0x000000171a377211 */ /* 0x000fe200000f0c08 */
[----:B------:R-:W-:Y:S01]  /*21c0*/  IMAD.WIDE.U32 R22, R20, R3, R24 ;  /* 0x0000000314167225 */ /* 0x000fe200078e0018 */
[----:B------:R-:W-:-:S02]  /*21d0*/  IADD3 R3, P1, PT, R2, R60, RZ ;  /* 0x0000003c02037210 */ /* 0x000fc40007f3e0ff */
[----:B------:R-:W-:Y:S01]  /*21e0*/  SHF.R.S32.HI R0, RZ, 0x1f, R2 ;  /* 0x0000001fff007819 */ /* 0x000fe20000011402 */
[----:B------:R-:W-:Y:S01]  /*21f0*/  IMAD.IADD R15, R23, 0x1, R15 ;  /* 0x00000001170f7824 */ /* 0x000fe200078e020f */
[----:B------:R-:W-:Y:S01]  /*2200*/  IADD3 R2, P2, PT, R2, R6, RZ ;  /* 0x0000000602027210 */ /* 0x000fe20007f5e0ff */
[----:B------:R-:W-:Y:S01]  /*2210*/  IMAD.SHL.U32 R61, R3, 0x2, RZ ;  /* 0x00000002033d7824 */ /* 0x000fe200078e00ff */
[----:B------:R-:W-:Y:S02]  /*2220*/  LEA R14, P0, R22, R16, 0x1 ;  /* 0x00000010160e7211 */ /* 0x000fe400078008ff */
[-C--:B------:R-:W-:Y:S02]  /*2230*/  LEA.HI.X.SX32 R60, R60, R0.reuse, 0x1, P1 ;  /* 0x000000003c3c7211 */ /* 0x080fe400008f0eff */
        /* <DEDUP_REMOVED lines=14> */
.L_x_9272:
[----:B------:R-:W-:Y:S01]  /*2320*/  VIADD R68, R68, 0x40 ;  /* 0x0000004044447836 */ /* 0x000fe20000000000 */
[----:B------:R-:W-:Y:S01]  /*2330*/  BSSY.RECONVERGENT B0, `(.L_x_9236) ;  /* 0x0000017000007945 */ /* 0x000fe20003800200 */
[----:B------:R-:W-:Y:S02]  /*2340*/  VIADD R69, R69, 0x40 ;  /* 0x0000004045457836 */ /* 0x000fe40000000000 */
[----:B------:R-:W-:Y:S01]  /*2350*/  IMAD.MOV.U32 R57, RZ, RZ, R55 ;  /* 0x000000ffff397224 */ /* 0x000fe200078e0037 */
[CC--:B------:R-:W-:Y:S02]  /*2360*/  ISETP.GE.AND P3, PT, R74.reuse, R68.reuse, PT ;  /* 0x000000444a00720c */ /* 0x0c0fe40003f66270 */
        /* <DEDUP_REMOVED lines=19> */
.L_x_9237:
[----:B------:R-:W-:Y:S05]  /*24a0*/  BSYNC.RECONVERGENT B0 ;  /* 0x0000000000007941 */ /* 0x000fea0003800200 */
.L_x_9236:
        /* <DEDUP_REMOVED lines=15> */
.L_x_9239:
[----:B------:R-:W-:Y:S05]  /*25a0*/  BSYNC.RECONVERGENT B0 ;  /* 0x0000000000007941 */ /* 0x000fea0003800200 */
.L_x_9238:
[----:B------:R-:W-:Y:S01]  /*25b0*/  VIADD R67, R67, 0xffffffff ;  /* 0xffffffff43437836 */ /* 0x000fe20000000000 */
[----:B------:R-:W3:Y:S01]  /*25c0*/  LD.E R55, desc[UR4][R84.64+0x130] ;  /* 0x0001300454377980 */ /* 0x000ee2000c101900 */
[----:B------:R-:W-:Y:S01]  /*25d0*/  UMOV UR6, URZ ;  /* 0x000000ff00067c82 */ /* 0x000fe20008000000 */
[----:B------:R-:W-:Y:S01]  /*25e0*/  BSSY.RECONVERGENT B2, `(.L_x_9240) ;  /* 0x0000397000027945 */ /* 0x000fe20003800200 */
[----:B------:R-:W-:Y:S01]  /*25f0*/  IADD3 R0, P0, PT, RZ, -UR6, RZ ;  /* 0x80000006ff007c10 */ /* 0x000fe2000ff1e0ff */
[----:B------:R-:W4:Y:S02]  /*2600*/  LD.E R11, desc[UR4][R84.64+0xd0] ;  /* 0x0000d004540b7980 */ /* 0x000f24000c101900 */
[----:B----4-:R-:W-:Y:S01]  /*2610*/  ISETP.NE.AND P1, PT, R11, RZ, PT ;  /* 0x000000ff0b00720c */ /* 0x010fe20003f25270 */
[----:B---3--:R-:W-:Y:S04]  /*2620*/  IMAD.SHL.U32 R55, R55, 0x40, RZ ;  /* 0x0000004037377824 */ /* 0x008fe800078e00ff */
[----:B------:R-:W-:Y:S05]  /*2630*/  IMAD.X R55, RZ, RZ, ~R55, P0 ;  /* 0x000000ffff377224 */ /* 0x000fea00000e0e37 */
[----:B------:R-:W-:Y:S04]  /*2640*/  SHF.R.S64 R0, R0, 0x1f, R55 ;  /* 0x0000001f00007819 */ /* 0x000fe80000001037 */
[----:B------:R-:W-:Y:S04]  /*2650*/  IADD3 R56, P0, PT, R56, R0, RZ ;  /* 0x0000000038387210 */ /* 0x000fe80007f1e0ff */
[----:B------:R-:W-:Y:S01]  /*2660*/  LEA.HI.X.SX32 R55, R55, R57, 0x1, P0 ;  /* 0x0000003937377211 */ /* 0x000fe200000f0eff */
[----:B------:R-:W-:Y:S02]  /*2670*/  IMAD.MOV.U32 R57, RZ, RZ, R71 ;  /* 0x000000ffff397224 */ /* 0x000fe400078e0047 */
[----:B------:R-:W-:Y:S01]  /*2680*/  VIADD R71, R71, 0xffffffc0 ;  /* 0xffffffc047477836 */ /* 0x000fe20000000000 */
[----:B------:R-:W-:Y:S06]  /*2690*/  @P1 BRA `(.L_x_9241) ;  /* 0x0000000000741947 */ /* 0x000fec0003800000 */
        /* <DEDUP_REMOVED lines=11> */
.L_x_9243:
[----:B------:R-:W-:Y:S05]  /*2750*/  BSYNC.RECONVERGENT B0 ;  /* 0x0000000000007941 */ /* 0x000fea0003800200 */
.L_x_9242:
        /* <DEDUP_REMOVED lines=17> */
.L_x_9241:
        /* <DEDUP_REMOVED lines=58> */
.L_x_9249:
[----:B------:R-:W-:Y:S05]  /*2c10*/  BSYNC.RECONVERGENT B0 ;  /* 0x0000000000007941 */ /* 0x000fea0003800200 */
.L_x_9248:
        /* <DEDUP_REMOVED lines=48> */
.L_x_9251:
[----:B------:R-:W-:Y:S05]  /*2f20*/  BSYNC.RECONVERGENT B0 ;  /* 0x0000000000007941 */ /* 0x000fea0003800200 */
.L_x_9250:
        /* <DEDUP_REMOVED lines=47> */
.L_x_9247:
[----:B------:R-:W-:Y:S05]  /*3220*/  BSYNC.RECONVERGENT B1 ;  /* 0x0000000000017941 */ /* 0x000fea0003800200 */
.L_x_9246:
        /* <DEDUP_REMOVED lines=63> */
.L_x_9255:
[----:B------:R-:W-:Y:S05]  /*3620*/  BSYNC.RECONVERGENT B0 ;  /* 0x0000000000007941 */ /* 0x000fea0003800200 */
.L_x_9254:
        /* <DEDUP_REMOVED lines=48> */
.L_x_9257:
[----:B------:R-:W-:Y:S05]  /*3930*/  BSYNC.RECONVERGENT B0 ;  /* 0x0000000000007941 */ /* 0x000fea0003800200 */
.L_x_9256:
        /* <DEDUP_REMOVED lines=47> */
.L_x_9253:
[----:B------:R-:W-:Y:S05]  /*3c30*/  BSYNC.RECONVERGENT B1 ;  /* 0x0000000000017941 */ /* 0x000fea0003800200 */
.L_x_9252:
[----:B------:R-:W3:Y:S02]  /*3c40*/  LD.E R0, desc[UR4][R84.64+0xd0] ;  /* 0x0000d00454007980 */ /* 0x000ee4000c101900 */
[----:B---3--:R-:W-:Y:S05]  /*3c50*/  IMAD.U32 R0, R0, -0x20, RZ ;  /* 0xffffffe000007824 */ /* 0x008fea00078e00ff */
[C---:B------:R-:W-:Y:S02]  /*3c60*/  LEA R16, P1, R0.reuse, R16, 0x1 ;  /* 0x0000001000107211 */ /* 0x040fe400078208ff */
[C---:B------:R-:W-:Y:S02]  /*3c70*/  LEA R34, P0, R0.reuse, R34, 0x1 ;  /* 0x0000002200227211 */ /* 0x040fe400078008ff */
[C---:B------:R-:W-:Y:S02]  /*3c80*/  LEA.HI.X.SX32 R17, R0.reuse, R17, 0x1, P1 ;  /* 0x0000001100117211 */ /* 0x040fe400008f0eff */
[----:B------:R-:W-:Y:S01]  /*3c90*/  LEA.HI.X.SX32 R35, R0, R35, 0x1, P0 ;  /* 0x0000002300237211 */ /* 0x000fe200000f0eff */
[----:B------:R-:W-:Y:S05]  /*3ca0*/  BRA `(.L_x_9244) ;  /* 0x0000002000a87947 */ /* 0x000fea0003800000 */
.L_x_9245:
        /* <DEDUP_REMOVED lines=96> */
.L_x_9261:
[----:B------:R-:W-:Y:S05]  /*42b0*/  BSYNC.RECONVERGENT B0 ;  /* 0x0000000000007941 */ /* 0x000fea0003800200 */
.L_x_9260:
        /* <DEDUP_REMOVED lines=87> */
.L_x_9263:
[----:B------:R-:W-:Y:S05]  /*4830*/  BSYNC.RECONVERGENT B0 ;  /* 0x0000000000007941 */ /* 0x000fea0003800200 */
.L_x_9262:
        /* <DEDUP_REMOVED lines=86> */
.L_x_9259:
[----:B------:R-:W-:Y:S05]  /*4da0*/  BSYNC.RECONVERGENT B1 ;  /* 0x0000000000017941 */ /* 0x000fea0003800200 */
.L_x_9258:
        /* <DEDUP_REMOVED lines=96> */
.L_x_9267:
[----:B------:R-:W-:Y:S05]  /*53b0*/  BSYNC.RECONVERGENT B0 ;  /* 0x0000000000007941 */ /* 0x000fea0003800200 */
.L_x_9266:
        /* <DEDUP_REMOVED lines=87> */
.L_x_9269:
[----:B------:R-:W-:Y:S05]  /*5930*/  BSYNC.RECONVERGENT B0 ;  /* 0x0000000000007941 */ /* 0x000fea0003800200 */
.L_x_9268:
        /* <DEDUP_REMOVED lines=86> */
.L_x_9265:
[----:B------:R-:W-:Y:S05]  /*5ea0*/  BSYNC.RECONVERGENT B1 ;  /* 0x0000000000017941 */ /* 0x000fea0003800200 */
.L_x_9264:
        /* <DEDUP_REMOVED lines=10> */
.L_x_9244:
[----:B------:R-:W-:Y:S05]  /*5f50*/  BSYNC.RECONVERGENT B2 ;  /* 0x0000000000027941 */ /* 0x000fea0003800200 */
.L_x_9240:
        /* <DEDUP_REMOVED lines=103> */
.L_x_9271:
[----:B------:R-:W-:Y:S05]  /*65d0*/  BSYNC.RECONVERGENT B0 ;  /* 0x0000000000007941 */ /* 0x000fea0003800200 */
.L_x_9270:
[----:B------:R-:W-:Y:S11]  /*65e0*/  ISETP.GT.AND P0, PT, R67, R54, PT ;  /* 0x000000364300720c */ /* 0x000ff60003f04270 */
[----:B------:R-:W-:Y:S02]  /*65f0*/  @!UPT UIADD3 URZ, UPT, UPT, URZ, URZ, URZ ;  /* 0x000000fffffff290 */ /* 0x000fe4000fffe0ff */
[----:B------:R-:W-:Y:S05]  /*6600*/  @P0 BRA `(.L_x_9272) ;  /* 0xffffffbc00440947 */ /* 0x000fea000383ffff */
.L_x_9235:
        /* <DEDUP_REMOVED lines=30> */
.L_x_9277:
[----:B------:R3:W-:Y:S02]  /*67f0*/  STS.128 [R45+0x2000], RZ ;  /* 0x002000ff2d007388 */ /* 0x0007e40000000c00 */
.L_x_9276:
[----:B------:R-:W-:Y:S05]  /*6800*/  BSYNC.RECONVERGENT B0 ;  /* 0x0000000000007941 */ /* 0x000fea0003800200 */
.L_x_9275:
        /* <DEDUP_REMOVED lines=24> */
.L_x_9279:
[----:B------:R1:W-:Y:S01]  /*6990*/  STS.128 [R45+0x2800], RZ ;  /* 0x002800ff2d007388 */ /* 0x0003e20000000c00 */
[----:B------:R-:W-:Y:S05]  /*69a0*/  BRA `(.L_x_9278) ;  /* 0x0000003800487947 */ /* 0x000fea0003800000 */
.L_x_9274:
[----:B------:R-:W2:Y:S01]  /*69b0*/  LD.E.64 R2, desc[UR4][R84.64+0xf0] ;  /* 0x0000f00454027980 */ /* 0x000ea2000c101b00 */
[----:B------:R-:W-:-:S03]  /*69c0*/  IMAD.MOV.U32 R4, RZ, RZ, RZ ;  /* 0x000000ffff047224 */ /* 0x000fc600078e00ff */
[----:B-----5:R-:W5:Y:S04]  /*69d0*/  LD.E.64 R32, desc[UR4][R84.64+0x148] ;  /* 0x0001480454207980 */ /* 0x020f68000c101b00 */
[----:B------:R-:W5:Y:S01]  /*69e0*/  LD.E.64 R30, desc[UR4][R84.64+0x150] ;  /* 0x00015004541e7980 */ /* 0x000f62000c101b00 */
[----:B--2---:R-:W-:-:S04]  /*69f0*/  ISETP.NE.U32.AND P1, PT, R2, RZ, PT ;  /* 0x000000ff0200720c */ /* 0x004fc80003f25070 */
[----:B------:R-:W-:-:S13]  /*6a00*/  ISETP.NE.AND.EX P1, PT, R3, RZ, PT, P1 ;  /* 0x000000ff0300720c */ /* 0x000fda0003f25310 */
[----:B------:R-:W-:-:S05]  /*6a10*/  @P1 IADD3 R2, P0, PT, R2, R51, RZ ;  /* 0x0000003302021210 */ /* 0x000fca0007f1e0ff */
[----:B------:R-:W-:-:S05]  /*6a20*/  @P1 IMAD.X R3, R3, 0x1, R50, P0 ;  /* 0x0000000103031824 */ /* 0x000fca00000e0632 */
[----:B------:R1:W2:Y:S04]  /*6a30*/  @P1 LD.E R4, desc[UR4][R2.64] ;  /* 0x0000000402041980 */ /* 0x0002a8000c101900 */
[----:B------:R-:W3:Y:S01]  /*6a40*/  LD.E.U8 R2, desc[UR4][R84.64+0x1b3] ;  /* 0x0001b30454027980 */ /* 0x000ee2000c101100 */
[----:B------:R-:W-:-:S04]  /*6a50*/  LEA.HI R11, R0, R0, RZ, 0x1 ;  /* 0x00000000000b7211 */ /* 0x000fc800078f08ff */
[----:B------:R-:W-:Y:S02]  /*6a60*/  SHF.R.S32.HI R11, RZ, 0x1, R11 ;  /* 0x00000001ff0b7819 */ /* 0x000fe4000001140b */
[----:B-1----:R-:W-:Y:S01]  /*6a70*/  LOP3.LUT R3, R128, 0xc, RZ, 0xc0, !PT ;  /* 0x0000000c80037812 */ /* 0x002fe200078ec0ff */
[----:B--2---:R-:W-:-:S04]  /*6a80*/  IMAD.IADD R4, R49, 0x1, R4 ;  /* 0x0000000131047824 */ /* 0x004fc800078e0204 */
[----:B------:R-:W-:-:S05]  /*6a90*/  IMAD R4, R4, R11, RZ ;  /* 0x0000000b04047224 */ /* 0x000fca00078e02ff */
[----:B------:R-:W-:-:S04]  /*6aa0*/  IADD3 R5, P1, PT, R4, R3, RZ ;  /* 0x0000000304057210 */ /* 0x000fc80007f3e0ff */
[----:B------:R-:W-:Y:S02]  /*6ab0*/  IADD3 R3, P0, PT, R3, R5, RZ ;  /* 0x0000000503037210 */ /* 0x000fe40007f1e0ff */
[----:B------:R-:W-:Y:S02]  /*6ac0*/  LEA.HI.X.SX32 R4, R4, RZ, 0x1, P1 ;  /* 0x000000ff04047211 */ /* 0x000fe400008f0eff */
[----:B---3--:R-:W-:-:S03]  /*6ad0*/  ISETP.NE.AND P2, PT, R2, RZ, PT ;  /* 0x000000ff0200720c */ /* 0x008fc60003f45270 */
[----:B------:R-:W-:-:S10]  /*6ae0*/  IMAD.X R2, RZ, RZ, R4, P0 ;  /* 0x000000ffff027224 */ /* 0x000fd400000e0604 */
[----:B------:R-:W-:Y:S05]  /*6af0*/  @!P2 BRA `(.L_x_9280) ;  /* 0x000000140044a947 */ /* 0x000fea0003800000 */
[----:B------:R1:W5:Y:S01]  /*6b00*/  LD.E R8, desc[UR4][R84.64+0xc0] ;  /* 0x0000c00454087980 */ /* 0x000362000c101900 */
[----:B------:R-:W-:Y:S01]  /*6b10*/  IMAD.IADD R52, R147, 0x1, -R52 ;  /* 0x0000000193347824 */ /* 0x000fe200078e0a34 */
[C---:B------:R-:W-:Y:S01]  /*6b20*/  SHF.L.U64.HI R4, R5.reuse, 0x1, R4 ;  /* 0x0000000105047819 */ /* 0x040fe20000010204 */
[----:B------:R-:W-:Y:S01]  /*6b30*/  IMAD.SHL.U32 R20, R5, 0x2, RZ ;  /* 0x0000000205147824 */ /* 0x000fe200078e00ff */
[----:B------:R-:W-:Y:S02]  /*6b40*/  BSSY.RECONVERGENT B2, `(.L_x_9281) ;  /* 0x00000a9000027945 */ /* 0x000fe40003800200 */
        /* <DEDUP_REMOVED lines=17> */
[C---:B-----5:R-:W-:Y:S01]  /*6c60*/  IMAD.U32 R25, R19.reuse, 0x10000, RZ ;  /* 0x0001000013197824 */ /* 0x060fe200078e00ff */
[----:B------:R-:W-:Y:S02]  /*6c70*/  LOP3.LUT R24, R19, 0xffff0000, RZ, 0xc0, !PT ;  /* 0xffff000013187812 */ /* 0x000fe400078ec0ff */
[C---:B------:R-:W-:Y:S02]  /*6c80*/  SHF.L.U32 R7, R17.reuse, 0x10, RZ ;  /* 0x0000001011077819 */ /* 0x040fe400000006ff */
[----:B------:R-:W-:-:S02]  /*6c90*/  LOP3.LUT R6, R17, 0xffff0000, RZ, 0xc0, !PT ;  /* 0xffff000011067812 */ /* 0x000fc400078ec0ff */
[C---:B------:R-:W-:Y:S02]  /*6ca0*/  SHF.L.U32 R11, R16.reuse, 0x10, RZ ;  /* 0x00000010100b7819 */ /* 0x040fe400000006ff */
[----:B------:R-:W-:Y:S02]  /*6cb0*/  LOP3.LUT R27, R16, 0xffff0000, RZ, 0xc0, !PT ;  /* 0xffff0000101b7812 */ /* 0x000fe400078ec0ff */
[C---:B------:R-:W-:Y:S02]  /*6cc0*/  SHF.L.U32 R26, R18.reuse, 0x10, RZ ;  /* 0x00000010121a7819 */ /* 0x040fe400000006ff */
[----:B------:R-:W-:Y:S02]  /*6cd0*/  LOP3.LUT R28, R18, 0xffff0000, RZ, 0xc0, !PT ;  /* 0xffff0000121c7812 */ /* 0x000fe400078ec0ff */
[C---:B---3--:R-:W-:Y:S01]  /*6ce0*/  LOP3.LUT R19, R2.reuse, 0xffff0000, RZ, 0xc0, !PT ;  /* 0xffff000002137812 */ /* 0x048fe200078ec0ff */
[----:B------:R-:W-:Y:S01]  /*6cf0*/  IMAD.U32 R2, R2, 0x10000, RZ ;  /* 0x0001000002027824 */ /* 0x000fe200078e00ff */
[C---:B------:R-:W-:Y:S01]  /*6d00*/  LOP3.LUT R17, R3.reuse, 0xffff0000, RZ, 0xc0, !PT ;  /* 0xffff000003117812 */ /* 0x040fe200078ec0ff */
[----:B------:R-:W-:Y:S01]  /*6d10*/  IMAD.U32 R3, R3, 0x10000, RZ ;  /* 0x0001000003037824 */ /* 0x000fe200078e00ff */
[----:B----4-:R-:W-:Y:S01]  /*6d20*/  LOP3.LUT R23, R4, 0xffff0000, RZ, 0xc0, !PT ;  /* 0xffff000004177812 */ /* 0x010fe200078ec0ff */
[----:B------:R-:W-:Y:S01]  /*6d30*/  FMUL.FTZ R16, R6, R19 ;  /* 0x0000001306107220 */ /* 0x000fe20000410000 */
[C---:B------:R-:W-:Y:S01]  /*6d40*/  LOP3.LUT R22, R5.reuse, 0xffff0000, RZ, 0xc0, !PT ;  /* 0xffff000005167812 */ /* 0x040fe200078ec0ff */
[----:B------:R-:W-:Y:S01]  /*6d50*/  FMUL.FTZ R18, R24, R17 ;  /* 0x0000001118127220 */ /* 0x000fe20000410000 */
[----:B------:R-:W-:Y:S01]  /*6d60*/  SHF.L.U32 R4, R4, 0x10, RZ ;  /* 0x0000001004047819 */ /* 0x000fe200000006ff */
[-C--:B------:R-:W-:Y:S01]  /*6d70*/  FMUL.FTZ R6, R6, R23.reuse ;  /* 0x0000001706067220 */ /* 0x080fe20000410000 */
[----:B------:R-:W-:Y:S01]  /*6d80*/  SHF.L.U32 R5, R5, 0x10, RZ ;  /* 0x0000001005057819 */ /* 0x000fe200000006ff */
[----:B------:R-:W-:Y:S01]  /*6d90*/  FMUL.FTZ R24, R24, R22 ;  /* 0x0000001618187220 */ /* 0x000fe20000410000 */
[C---:B------:R-:W-:Y:S01]  /*6da0*/  FFMA.FTZ R16, R7.reuse, R23, -R16 ;  /* 0x0000001707107223 */ /* 0x040fe20000010810 */
[----:B------:R-:W-:Y:S01]  /*6db0*/  FFMA.FTZ R6, R7, R19, R6 ;  /* 0x0000001307067223 */ /* 0x000fe20000010006 */
[----:B------:R-:W-:Y:S01]  /*6dc0*/  FMUL.FTZ R7, R27, R2 ;  /* 0x000000021b077220 */ /* 0x000fe20000410000 */
[----:B------:R-:W-:Y:S01]  /*6dd0*/  FFMA.FTZ R24, R25, R17, R24 ;  /* 0x0000001119187223 */ /* 0x000fe20000010018 */
[----:B------:R-:W-:Y:S01]  /*6de0*/  FMUL.FTZ R27, R27, R4 ;  /* 0x000000041b1b7220 */ /* 0x000fe20000410000 */
[C---:B------:R-:W-:Y:S01]  /*6df0*/  FMUL.FTZ R17, R28.reuse, R3 ;  /* 0x000000031c117220 */ /* 0x040fe20000410000 */
[-C--:B------:R-:W-:Y:S01]  /*6e00*/  FMUL.FTZ R28, R28, R5.reuse ;  /* 0x000000051c1c7220 */ /* 0x080fe20000410000 */
        /* <DEDUP_REMOVED lines=9> */
[----:B------:R-:W-:Y:S01]  /*6ea0*/  MOV R17, R16 ;  /* 0x0000001000117202 */ /* 0x000fe20000000f00 */
[----:B------:R-:W-:Y:S01]  /*6eb0*/  IMAD.MOV.U32 R16, RZ, RZ, R7 ;  /* 0x000000ffff107224 */ /* 0x000fe200078e0007 */
[----:B------:R-:W-:Y:S02]  /*6ec0*/  MOV R19, R18 ;  /* 0x0000001200137202 */ /* 0x000fe40000000f00 */
[----:B------:R-:W-:-:S02]  /*6ed0*/  MOV R18, R28 ;  /* 0x0000001c00127202 */ /* 0x000fc40000000f00 */
.L_x_9286:
[----:B------:R-:W-:Y:S05]  /*6ee0*/  BSYNC.RECONVERGENT B0 ;  /* 0x0000000000007941 */ /* 0x000fea0003800200 */
.L_x_9285:
[----:B-----5:R-:W-:Y:S01]  /*6ef0*/  IMAD.MOV.U32 R6, RZ, RZ, R18 ;  /* 0x000000ffff067224 */ /* 0x020fe200078e0012 */
[----:B------:R-:W-:Y:S01]  /*6f00*/  MOV R4, R16 ;  /* 0x0000001000047202 */ /* 0x000fe20000000f00 */
[----:B------:R-:W-:Y:S01]  /*6f10*/  IMAD.MOV.U32 R7, RZ, RZ, R19 ;  /* 0x000000ffff077224 */ /* 0x000fe200078e0013 */
[----:B------:R-:W-:Y:S02]  /*6f20*/  MOV R5, R17 ;  /* 0x0000001100057202 */ /* 0x000fe40000000f00 */
.L_x_9284:
[----:B------:R-:W-:Y:S05]  /*6f30*/  BSYNC.RECONVERGENT B1 ;  /* 0x0000000000017941 */ /* 0x000fea0003800200 */
.L_x_9283:
        /* <DEDUP_REMOVED lines=9> */
[----:B------:R-:W2:Y:S04]  /*6fd0*/  LD.E.64 R2, desc[UR4][R20.64+0x20] ;  /* 0x0000200414027980 */ /* 0x000ea8000c101b00 */
[----:B---3--:R-:W3:Y:S01]  /*6fe0*/  LD.E.64 R4, desc[UR4][R14.64+0x20] ;  /* 0x000020040e047980 */ /* 0x008ee2000c101b00 */
        /* <DEDUP_REMOVED lines=8> */
[C---:B--2---:R-:W-:Y:S01]  /*7070*/  LOP3.LUT R19, R2.reuse, 0xffff0000, RZ, 0xc0, !PT ;  /* 0xffff000002137812 */ /* 0x044fe200078ec0ff */
[----:B------:R-:W-:Y:S01]  /*7080*/  IMAD.U32 R2, R2, 0x10000, RZ ;  /* 0x0001000002027824 */ /* 0x000fe200078e00ff */
[C---:B------:R-:W-:Y:S01]  /*7090*/  LOP3.LUT R17, R3.reuse, 0xffff0000, RZ, 0xc0, !PT ;  /* 0xffff000003117812 */ /* 0x040fe200078ec0ff */
[----:B------:R-:W-:Y:S01]  /*70a0*/  IMAD.U32 R3, R3, 0x10000, RZ ;  /* 0x0001000003037824 */ /* 0x000fe200078e00ff */
[----:B---3--:R-:W-:Y:S01]  /*70b0*/  LOP3.LUT R23, R4, 0xffff0000, RZ, 0xc0, !PT ;  /* 0xffff000004177812 */ /* 0x008fe200078ec0ff */
        /* <DEDUP_REMOVED lines=27> */
.L_x_9290:
[----:B------:R-:W-:Y:S05]  /*7270*/  BSYNC.RECONVERGENT B0 ;  /* 0x0000000000007941 */ /* 0x000fea0003800200 */
.L_x_9289:
[----:B-----5:R1:W-:Y:S02]  /*7280*/  STS.128 [R45+0x1000], R16 ;  /* 0x001000102d007388 */ /* 0x0203e40000000c00 */
.L_x_9288:
[----:B------:R-:W-:Y:S05]  /*7290*/  BSYNC.RECONVERGENT B1 ;  /* 0x0000000000017941 */ /* 0x000fea0003800200 */
.L_x_9287:
        /* <DEDUP_REMOVED lines=49> */
.L_x_9292:
[----:B------:R-:W-:Y:S05]  /*75b0*/  BSYNC.RECONVERGENT B0 ;  /* 0x0000000000007941 */ /* 0x000fea0003800200 */
.L_x_9291:
[----:B-----5:R1:W-:Y:S02]  /*75c0*/  STS.128 [R45+0x2000], R16 ;  /* 0x002000102d007388 */ /* 0x0203e40000000c00 */
.L_x_9282:
[----:B------:R-:W-:Y:S05]  /*75d0*/  BSYNC.RECONVERGENT B2 ;  /* 0x0000000000027941 */ /* 0x000fea0003800200 */
.L_x_9281:
        /* <DEDUP_REMOVED lines=55> */
.L_x_9296:
[----:B------:R-:W-:Y:S05]  /*7950*/  BSYNC.RECONVERGENT B0 ;  /* 0x0000000000007941 */ /* 0x000fea0003800200 */
.L_x_9295:
[----:B-----5:R1:W-:Y:S02]  /*7960*/  STS.128 [R45+0x800], R16 ;  /* 0x000800102d007388 */ /* 0x0203e40000000c00 */
.L_x_9294:
[----:B------:R-:W-:Y:S05]  /*7970*/  BSYNC.RECONVERGENT B1 ;  /* 0x0000000000017941 */ /* 0x000fea0003800200 */
.L_x_9293:
        /* <DEDUP_REMOVED lines=50> */
.L_x_9300:
[----:B------:R-:W-:Y:S05]  /*7ca0*/  BSYNC.RECONVERGENT B0 ;  /* 0x0000000000007941 */ /* 0x000fea0003800200 */
.L_x_9299:
[----:B-----5:R1:W-:Y:S02]  /*7cb0*/  STS.128 [R45+0x1800], R16 ;  /* 0x001800102d007388 */ /* 0x0203e40000000c00 */
.L_x_9298:
[----:B------:R-:W-:Y:S05]  /*7cc0*/  BSYNC.RECONVERGENT B1 ;  /* 0x0000000000017941 */ /* 0x000fea0003800200 */
.L_x_9297:
[----:B------:R-:W-:-:S13]  /*7cd0*/  ISETP.GE.AND P0, PT, R9, R8, PT ;  /* 0x000000080900720c */ /* 0x000fda0003f06270 */
[----:B------:R1:W-:Y:S01]  /*7ce0*/  @P0 STS.128 [R45+0x2800], RZ ;  /* 0x002800ff2d000388 */ /* 0x0003e20000000c00 */
[----:B------:R-:W-:Y:S05]  /*7cf0*/  @P0 BRA `(.L_x_9278) ;  /* 0x0000002400740947 */ /* 0x000fea0003800000 */
[----:B-1----:R1:W5:Y:S01]  /*7d00*/  LD.E.128 R16, desc[UR4][R28.64+0x80] ;  /* 0x000080041c107980 */ /* 0x002362000c101d00 */
[----:B------:R-:W-:Y:S01]  /*7d10*/  ISETP.GE.AND P0, PT, R9, R0, PT ;  /* 0x000000000900720c */ /* 0x000fe20003f06270 */
[----:B------:R-:W-:-:S12]  /*7d20*/  BSSY.RECONVERGENT B0, `(.L_x_9301) ;  /* 0x000002c000007945 */ /* 0x000fd80003800200 */
[----:B------:R-:W-:Y:S05]  /*7d30*/  @P0 BRA `(.L_x_9302) ;  /* 0x0000000000a80947 */ /* 0x000fea0003800000 */
[----:B------:R2:W4:Y:S04]  /*7d40*/  LD.E.64 R2, desc[UR4][R20.64+0x40] ;  /* 0x0000400414027980 */ /* 0x000528000c101b00 */
[----:B---3--:R4:W3:Y:S01]  /*7d50*/  LD.E.64 R4, desc[UR4][R14.64+0x40] ;  /* 0x000040040e047980 */ /* 0x0088e2000c101b00 */
[C---:B-----5:R-:W-:Y:S02]  /*7d60*/  SHF.L.U32 R6, R17.reuse, 0x10, RZ ;  /* 0x0000001011067819 */ /* 0x060fe400000006ff */
[----:B------:R-:W-:Y:S02]  /*7d70*/  LOP3.LUT R0, R17, 0xffff0000, RZ, 0xc0, !PT ;  /* 0xffff000011007812 */ /* 0x000fe400078ec0ff */
[----:B------:R-:W-:Y:S02]  /*7d80*/  SHF.L.U32 R7, R16, 0x10, RZ ;  /* 0x0000001010077819 */ /* 0x000fe400000006ff */
[----:B------:R-:W-:-:S02]  /*7d90*/  LOP3.LUT R17, R19, 0xffff0000, RZ, 0xc0, !PT ;  /* 0xffff000013117812 */ /* 0x000fc400078ec0ff */
[----:B------:R-:W-:Y:S02]  /*7da0*/  LOP3.LUT R22, R18, 0xffff0000, RZ, 0xc0, !PT ;  /* 0xffff000012167812 */ /* 0x000fe400078ec0ff */
[----:B--2---:R-:W-:Y:S01]  /*7db0*/  LOP3.LUT R21, R16, 0xffff0000, RZ, 0xc0, !PT ;  /* 0xffff000010157812 */ /* 0x004fe200078ec0ff */
[----:B------:R-:W-:Y:S01]  /*7dc0*/  IMAD.U32 R20, R19, 0x10000, RZ ;  /* 0x0001000013147824 */ /* 0x000fe200078e00ff */
[----:B------:R-:W-:Y:S02]  /*7dd0*/  SHF.L.U32 R19, R18, 0x10, RZ ;  /* 0x0000001012137819 */ /* 0x000fe400000006ff */
[C---:B----4-:R-:W-:Y:S01]  /*7de0*/  LOP3.LUT R14, R2.reuse, 0xffff0000, RZ, 0xc0, !PT ;  /* 0xffff0000020e7812 */ /* 0x050fe200078ec0ff */
[----:B------:R-:W-:Y:S01]  /*7df0*/  IMAD.U32 R2, R2, 0x10000, RZ ;  /* 0x0001000002027824 */ /* 0x000fe200078e00ff */
[C---:B------:R-:W-:Y:S01]  /*7e00*/  LOP3.LUT R11, R3.reuse, 0xffff0000, RZ, 0xc0, !PT ;  /* 0xffff0000030b7812 */ /* 0x040fe200078ec0ff */
[----:B------:R-:W-:Y:S01]  /*7e10*/  IMAD.U32 R3, R3, 0x10000, RZ ;  /* 0x0001000003037824 */ /* 0x000fe200078e00ff */
[----:B---3--:R-:W-:Y:S01]  /*7e20*/  LOP3.LUT R16, R4, 0xffff0000, RZ, 0xc0, !PT ;  /* 0xffff000004107812 */ /* 0x008fe200078ec0ff */
[----:B------:R-:W-:Y:S01]  /*7e30*/  FMUL.FTZ R8, R0, R14 ;  /* 0x0000000e00087220 */ /* 0x000fe20000410000 */
[----:B------:R-:W-:Y:S01]  /*7e40*/  LOP3.LUT R15, R5, 0xffff0000, RZ, 0xc0, !PT ;  /* 0xffff0000050f7812 */ /* 0x000fe200078ec0ff */
[----:B------:R-:W-:Y:S01]  /*7e50*/  FMUL.FTZ R18, R17, R11 ;  /* 0x0000000b11127220 */ /* 0x000fe20000410000 */
[----:B------:R-:W-:Y:S01]  /*7e60*/  SHF.L.U32 R4, R4, 0x10, RZ ;  /* 0x0000001004047819 */ /* 0x000fe200000006ff */
[-C--:B------:R-:W-:Y:S01]  /*7e70*/  FMUL.FTZ R0, R0, R16.reuse ;  /* 0x0000001000007220 */ /* 0x080fe20000410000 */
[----:B------:R-:W-:Y:S01]  /*7e80*/  SHF.L.U32 R5, R5, 0x10, RZ ;  /* 0x0000001005057819 */ /* 0x000fe200000006ff */
[----:B------:R-:W-:Y:S01]  /*7e90*/  FMUL.FTZ R17, R17, R15 ;  /* 0x0000000f11117220 */ /* 0x000fe20000410000 */
[C---:B------:R-:W-:Y:S01]  /*7ea0*/  FFMA.FTZ R8, R6.reuse, R16, -R8 ;  /* 0x0000001006087223 */ /* 0x040fe20000010808 */
[----:B------:R-:W-:Y:S01]  /*7eb0*/  FFMA.FTZ R0, R6, R14, R0 ;  /* 0x0000000e06007223 */ /* 0x000fe20000010000 */
[C---:B------:R-:W-:Y:S01]  /*7ec0*/  FMUL.FTZ R6, R21.reuse, R2 ;  /* 0x0000000215067220 */ /* 0x040fe20000410000 */
[----:B------:R-:W-:Y:S01]  /*7ed0*/  FFMA.FTZ R17, R20, R11, R17 ;  /* 0x0000000b14117223 */ /* 0x000fe20000010011 */
        /* <DEDUP_REMOVED lines=15> */
[----:B------:R-:W-:-:S02]  /*7fd0*/  MOV R18, R11 ;  /* 0x0000000b00127202 */ /* 0x000fc40000000f00 */
.L_x_9302:
[----:B------:R-:W-:Y:S05]  /*7fe0*/  BSYNC.RECONVERGENT B0 ;  /* 0x0000000000007941 */ /* 0x000fea0003800200 */
.L_x_9301:
[----:B-----5:R1:W-:Y:S01]  /*7ff0*/  STS.128 [R45+0x2800], R16 ;  /* 0x002800102d007388 */ /* 0x0203e20000000c00 */
[----:B------:R-:W-:Y:S05]  /*8000*/  BRA `(.L_x_9278) ;  /* 0x0000002000b07947 */ /* 0x000fea0003800000 */
.L_x_9280:
        /* <DEDUP_REMOVED lines=70> */
[C---:B------:R-:W-:Y:S01]  /*8470*/  IMAD.U32 R7, R21.reuse, 0x10000, RZ ;  /* 0x0001000015077824 */ /* 0x040fe200078e00ff */
        /* <DEDUP_REMOVED lines=25> */
.L_x_9307:
[----:B------:R-:W-:Y:S05]  /*8610*/  BSYNC.RECONVERGENT B0 ;  /* 0x0000000000007941 */ /* 0x000fea0003800200 */
.L_x_9306:
[----:B------:R-:W-:Y:S05]  /*8620*/  BSYNC.RECONVERGENT B1 ;  /* 0x0000000000017941 */ /* 0x000fea0003800200 */
.L_x_9305:
        /* <DEDUP_REMOVED lines=69> */
[C---:B------:R-:W-:Y:S01]  /*8a80*/  LOP3.LUT R18, R19.reuse, 0xffff0000, RZ, 0xc0, !PT ;  /* 0xffff000013127812 */ /* 0x040fe200078ec0ff */
        /* <DEDUP_REMOVED lines=19> */
.L_x_9311:
[----:B------:R-:W-:Y:S05]  /*8bc0*/  BSYNC.RECONVERGENT B0 ;  /* 0x0000000000007941 */ /* 0x000fea0003800200 */
.L_x_9310:
[----:B-----5:R1:W-:Y:S02]  /*8bd0*/  STS.128 [R45+0x1000], R24 ;  /* 0x001000182d007388 */ /* 0x0203e40000000c00 */
.L_x_9309:
[----:B------:R-:W-:Y:S05]  /*8be0*/  BSYNC.RECONVERGENT B1 ;  /* 0x0000000000017941 */ /* 0x000fea0003800200 */
.L_x_9308:
        /* <DEDUP_REMOVED lines=87> */
.L_x_9313:
[----:B------:R-:W-:Y:S05]  /*9160*/  BSYNC.RECONVERGENT B0 ;  /* 0x0000000000007941 */ /* 0x000fea0003800200 */
.L_x_9312:
[----:B-----5:R1:W-:Y:S02]  /*9170*/  STS.128 [R45+0x2000], R24 ;  /* 0x002000182d007388 */ /* 0x0203e40000000c00 */
.L_x_9304:
[----:B------:R-:W-:Y:S05]  /*9180*/  BSYNC.RECONVERGENT B2 ;  /* 0x0000000000027941 */ /* 0x000fea0003800200 */
.L_x_9303:
        /* <DEDUP_REMOVED lines=29> */
[C---:B-----5:R-:W-:Y:S01]  /*9360*/  LOP3.LUT R14, R25.reuse, 0xffff0000, RZ, 0xc0, !PT ;  /* 0xffff0000190e7812 */ /* 0x060fe200078ec0ff */
[----:B------:R-:W-:Y:S01]  /*9370*/  IMAD.U32 R37, R25, 0x10000, RZ ;  /* 0x0001000019257824 */ /* 0x000fe200078e00ff */
[C---:B------:R-:W-:Y:S01]  /*9380*/  LOP3.LUT R25, R27.reuse, 0xffff0000, RZ, 0xc0, !PT ;  /* 0xffff00001b197812 */ /* 0x040fe200078ec0ff */
[----:B------:R-:W-:Y:S01]  /*9390*/  IMAD.U32 R39, R27, 0x10000, RZ ;  /* 0x000100001b277824 */ /* 0x000fe200078e00ff */
[----:B------:R-:W-:Y:S02]  /*93a0*/  SHF.L.U32 R35, R24, 0x10, RZ ;  /* 0x0000001018237819 */ /* 0x000fe400000006ff */
[----:B------:R-:W-:-:S02]  /*93b0*/  SHF.L.U32 R36, R26, 0x10, RZ ;  /* 0x000000101a247819 */ /* 0x000fc400000006ff */
[----:B------:R-:W-:Y:S02]  /*93c0*/  LOP3.LUT R24, R24, 0xffff0000, RZ, 0xc0, !PT ;  /* 0xffff000018187812 */ /* 0x000fe400078ec0ff */
[----:B------:R-:W-:Y:S02]  /*93d0*/  LOP3.LUT R26, R26, 0xffff0000, RZ, 0xc0, !PT ;  /* 0xffff00001a1a7812 */ /* 0x000fe400078ec0ff */
[C---:B---3--:R-:W-:Y:S02]  /*93e0*/  SHF.L.U32 R38, R4.reuse, 0x10, RZ ;  /* 0x0000001004267819 */ /* 0x048fe400000006ff */
[----:B------:R-:W-:Y:S01]  /*93f0*/  LOP3.LUT R27, R4, 0xffff0000, RZ, 0xc0, !PT ;  /* 0xffff0000041b7812 */ /* 0x000fe200078ec0ff */
[C---:B------:R-:W-:Y:S01]  /*9400*/  IMAD.U32 R4, R5.reuse, 0x10000, RZ ;  /* 0x0001000005047824 */ /* 0x040fe200078e00ff */
[----:B------:R-:W-:Y:S01]  /*9410*/  SHF.L.U32 R42, R6, 0x10, RZ ;  /* 0x00000010062a7819 */ /* 0x000fe200000006ff */
[----:B------:R-:W-:Y:S01]  /*9420*/  @P1 FADD.FTZ R38, -R38, -RZ ;  /* 0x800000ff26261221 */ /* 0x000fe20000010100 */
[----:B------:R-:W-:Y:S01]  /*9430*/  LOP3.LUT R43, R5, 0xffff0000, RZ, 0xc0, !PT ;  /* 0xffff0000052b7812 */ /* 0x000fe200078ec0ff */
[----:B------:R-:W-:Y:S01]  /*9440*/  IMAD.U32 R5, R7, 0x10000, RZ ;  /* 0x0001000007057824 */ /* 0x000fe200078e00ff */
[----:B------:R-:W-:Y:S01]  /*9450*/  LOP3.LUT R6, R6, 0xffff0000, RZ, 0xc0, !PT ;  /* 0xffff000006067812 */ /* 0x000fe200078ec0ff */
[----:B------:R-:W-:Y:S01]  /*9460*/  @P1 FADD.FTZ R27, -R27, -RZ ;  /* 0x800000ff1b1b1221 */ /* 0x000fe20000010100 */
[----:B------:R-:W-:Y:S01]  /*9470*/  LOP3.LUT R7, R7, 0xffff0000, RZ, 0xc0, !PT ;  /* 0xffff000007077812 */ /* 0x000fe200078ec0ff */
[----:B------:R-:W-:Y:S01]  /*9480*/  @P1 FADD.FTZ R4, -R4, -RZ ;  /* 0x800000ff04041221 */ /* 0x000fe20000010100 */
[----:B--2---:R-:W-:Y:S01]  /*9490*/  SHF.L.U32 R48, R20, 0x10, RZ ;  /* 0x0000001014307819 */ /* 0x004fe200000006ff */
[----:B------:R-:W-:Y:S01]  /*94a0*/  @P1 FADD.FTZ R6, -R6, -RZ ;  /* 0x800000ff06061221 */ /* 0x000fe20000010100 */
        /* <DEDUP_REMOVED lines=11> */
[----:B------:R-:W-:Y:S01]  /*9560*/  FMUL.FTZ R20, R20, R4 ;  /* 0x0000000414147220 */ /* 0x000fe20000410000 */
[----:B------:R-:W-:Y:S01]  /*9570*/  FMUL.FTZ R22, R22, R6 ;  /* 0x0000000616167220 */ /* 0x000fe20000410000 */
[----:B------:R-:W-:Y:S01]  /*9580*/  FMUL.FTZ R21, R21, R5 ;  /* 0x0000000515157220 */ /* 0x000fe20000410000 */
[----:B------:R-:W-:Y:S01]  /*9590*/  @P1 FADD.FTZ R42, -R42, -RZ ;  /* 0x800000ff2a2a1221 */ /* 0x000fe20000010100 */
[C---:B----4-:R-:W-:Y:S01]  /*95a0*/  SHF.L.U32 R6, R16.reuse, 0x10, RZ ;  /* 0x0000001010067819 */ /* 0x050fe200000006ff */
[----:B------:R-:W-:Y:S01]  /*95b0*/  IMAD.U32 R4, R17, 0x10000, RZ ;  /* 0x0001000011047824 */ /* 0x000fe200078e00ff */
[----:B------:R-:W-:Y:S01]  /*95c0*/  LOP3.LUT R5, R16, 0xffff0000, RZ, 0xc0, !PT ;  /* 0xffff000010057812 */ /* 0x000fe200078ec0ff */
[----:B------:R-:W-:Y:S01]  /*95d0*/  FMUL.FTZ R23, R23, R7 ;  /* 0x0000000717177220 */ /* 0x000fe20000410000 */
[----:B------:R-:W-:Y:S01]  /*95e0*/  LOP3.LUT R27, R17, 0xffff0000, RZ, 0xc0, !PT ;  /* 0xffff0000111b7812 */ /* 0x000fe200078ec0ff */
[----:B------:R-:W-:Y:S01]  /*95f0*/  FMUL.FTZ R50, R50, R43 ;  /* 0x0000002b32327220 */ /* 0x000fe20000410000 */
[C---:B------:R-:W-:Y:S01]  /*9600*/  SHF.L.U32 R17, R18.reuse, 0x10, RZ ;  /* 0x0000001012117819 */ /* 0x040fe200000006ff */
[C---:B------:R-:W-:Y:S01]  /*9610*/  IMAD.U32 R7, R19.reuse, 0x10000, RZ ;  /* 0x0001000013077824 */ /* 0x040fe200078e00ff */
[----:B------:R-:W-:Y:S01]  /*9620*/  LOP3.LUT R16, R18, 0xffff0000, RZ, 0xc0, !PT ;  /* 0xffff000012107812 */ /* 0x000fe200078ec0ff */
        /* <DEDUP_REMOVED lines=13> */
[----:B------:R-:W-:Y:S01]  /*9700*/  F2FP.BF16.F32.PACK_AB R5, R5, R6 ;  /* 0x000000060505723e */ /* 0x000fe200000010ff */
[----:B------:R-:W-:Y:S01]  /*9710*/  IMAD.MOV.U32 R25, RZ, RZ, R4 ;  /* 0x000000ffff197224 */ /* 0x000fe200078e0004 */
[----:B------:R-:W-:Y:S01]  /*9720*/  F2FP.BF16.F32.PACK_AB R16, R16, R17 ;  /* 0x000000111010723e */ /* 0x000fe200000010ff */
[----:B------:R-:W-:Y:S01]  /*9730*/  IMAD.MOV.U32 R27, RZ, RZ, R7 ;  /* 0x000000ffff1b7224 */ /* 0x000fe200078e0007 */
[----:B------:R-:W-:Y:S02]  /*9740*/  MOV R24, R5 ;  /* 0x0000000500187202 */ /* 0x000fe40000000f00 */
[----:B------:R-:W-:Y:S02]  /*9750*/  MOV R26, R16 ;  /* 0x00000010001a7202 */ /* 0x000fe40000000f00 */
.L_x_9317:
[----:B------:R-:W-:Y:S05]  /*9760*/  BSYNC.RECONVERGENT B0 ;  /* 0x0000000000007941 */ /* 0x000fea0003800200 */
.L_x_9316:
[----:B-----5:R1:W-:Y:S02]  /*9770*/  STS.128 [R45+0x800], R24 ;  /* 0x000800182d007388 */ /* 0x0203e40000000c00 */
.L_x_9315:
[----:B------:R-:W-:Y:S05]  /*9780*/  BSYNC.RECONVERGENT B1 ;  /* 0x0000000000017941 */ /* 0x000fea0003800200 */
.L_x_9314:
        /* <DEDUP_REMOVED lines=88> */
.L_x_9321:
[----:B------:R-:W-:Y:S05]  /*9d10*/  BSYNC.RECONVERGENT B0 ;  /* 0x0000000000007941 */ /* 0x000fea0003800200 */
.L_x_9320:
[----:B-----5:R1:W-:Y:S02]  /*9d20*/  STS.128 [R45+0x1800], R24 ;  /* 0x001800182d007388 */ /* 0x0203e40000000c00 */
.L_x_9319:
[----:B------:R-:W-:Y:S05]  /*9d30*/  BSYNC.RECONVERGENT B1 ;  /* 0x0000000000017941 */ /* 0x000fea0003800200 */
.L_x_9318:
        /* <DEDUP_REMOVED lines=13> */
[----:B------:R-:W-:Y:S02]  /*9e10*/  IMAD.SHL.U32 R0, R3, 0x2, RZ ;  /* 0x0000000203007824 */ /* 0x000fe400078e00ff */
        /* <DEDUP_REMOVED lines=21> */
[C---:B------:R-:W-:Y:S01]  /*9f70*/  SHF.L.U32 R14, R16.reuse, 0x10, RZ ;  /* 0x00000010100e7819 */ /* 0x040fe200000006ff */
[----:B----4-:R-:W-:Y:S01]  /*9f80*/  IMAD.U32 R18, R21, 0x10000, RZ ;  /* 0x0001000015127824 */ /* 0x010fe200078e00ff */
[----:B------:R-:W-:Y:S01]  /*9f90*/  LOP3.LUT R7, R16, 0xffff0000, RZ, 0xc0, !PT ;  /* 0xffff000010077812 */ /* 0x000fe200078ec0ff */
[----:B------:R-:W-:Y:S01]  /*9fa0*/  IMAD.U32 R16, R19, 0x10000, RZ ;  /* 0x0001000013107824 */ /* 0x000fe200078e00ff */
[----:B------:R-:W-:Y:S01]  /*9fb0*/  LOP3.LUT R33, R21, 0xffff0000, RZ, 0xc0, !PT ;  /* 0xffff000015217812 */ /* 0x000fe200078ec0ff */
[----:B------:R-:W-:Y:S01]  /*9fc0*/  @P1 FADD.FTZ R18, -R18, -RZ ;  /* 0x800000ff12121221 */ /* 0x000fe20000010100 */
[----:B------:R-:W-:-:S02]  /*9fd0*/  LOP3.LUT R31, R19, 0xffff0000, RZ, 0xc0, !PT ;  /* 0xffff0000131f7812 */ /* 0x000fc400078ec0ff */
[C---:B------:R-:W-:Y:S01]  /*9fe0*/  SHF.L.U32 R32, R22.reuse, 0x10, RZ ;  /* 0x0000001016207819 */ /* 0x040fe200000006ff */
[----:B------:R-:W-:Y:S01]  /*9ff0*/  @P1 FADD.FTZ R33, -R33, -RZ ;  /* 0x800000ff21211221 */ /* 0x000fe20000010100 */
        /* <DEDUP_REMOVED lines=8> */
[----:B------:R-:W-:Y:S01]  /*a080*/  @P1 FADD.FTZ R30, -R30, -RZ ;  /* 0x800000ff1e1e1221 */ /* 0x000fe20000010100 */
[----:B------:R-:W-:Y:S01]  /*a090*/  @P1 FADD.FTZ R19, -R19, -RZ ;  /* 0x800000ff13131221 */ /* 0x000fe20000010100 */
[----:B------:R-:W-:Y:S01]  /*a0a0*/  @P1 FADD.FTZ R20, -R20, -RZ ;  /* 0x800000ff14141221 */ /* 0x000fe20000010100 */
[----:B------:R-:W-:Y:S01]  /*a0b0*/  @P1 FADD.FTZ R22, -R22, -RZ ;  /* 0x800000ff16161221 */ /* 0x000fe20000010100 */
[----:B---3--:R-:W-:Y:S01]  /*a0c0*/  SHF.L.U32 R23, R26, 0x10, RZ ;  /* 0x000000101a177819 */ /* 0x008fe200000006ff */
[----:B------:R-:W-:Y:S01]  /*a0d0*/  FMUL.FTZ R7, R7, R19 ;  /* 0x0000001307077220 */ /* 0x000fe20000410000 */
[----:B------:R-:W-:Y:S01]  /*a0e0*/  FMUL.FTZ R16, R16, R20 ;  /* 0x0000001410107220 */ /* 0x000fe20000410000 */
[----:B------:R-:W-:Y:S01]  /*a0f0*/  FMUL.FTZ R31, R31, R22 ;  /* 0x000000161f1f7220 */ /* 0x000fe20000410000 */
[C---:B------:R-:W-:Y:S01]  /*a100*/  SHF.L.U32 R20, R24.reuse, 0x10, RZ ;  /* 0x0000001018147819 */ /* 0x040fe200000006ff */
[----:B------:R-:W-:Y:S01]  /*a110*/  FMUL.FTZ R17, R17, R21 ;  /* 0x0000001511117220 */ /* 0x000fe20000410000 */
[----:B------:R-:W-:Y:S01]  /*a120*/  LOP3.LUT R19, R24, 0xffff0000, RZ, 0xc0, !PT ;  /* 0xffff000018137812 */ /* 0x000fe200078ec0ff */
[----:B------:R-:W-:Y:S01]  /*a130*/  FMUL.FTZ R29, R29, R33 ;  /* 0x000000211d1d7220 */ /* 0x000fe20000410000 */
[----:B------:R-:W-:Y:S01]  /*a140*/  LOP3.LUT R22, R26, 0xffff0000, RZ, 0xc0, !PT ;  /* 0xffff00001a167812 */ /* 0x000fe200078ec0ff */
[C---:B------:R-:W-:Y:S01]  /*a150*/  IMAD.U32 R18, R25.reuse, 0x10000, RZ ;  /* 0x0001000019127824 */ /* 0x040fe200078e00ff */
        /* <DEDUP_REMOVED lines=21> */
.L_x_9323:
[----:B------:R-:W-:Y:S05]  /*a2b0*/  BSYNC.RECONVERGENT B0 ;  /* 0x0000000000007941 */ /* 0x000fea0003800200 */
.L_x_9322:
[----:B-----5:R1:W-:Y:S02]  /*a2c0*/  STS.128 [R45+0x2800], R4 ;  /* 0x002800042d007388 */ /* 0x0203e40000000c00 */
.L_x_9278:
[----:B------:R-:W-:Y:S05]  /*a2d0*/  BSYNC.RECONVERGENT B3 ;  /* 0x0000000000037941 */ /* 0x000fea0003800200 */
.L_x_9273:
        /* <DEDUP_REMOVED lines=30> */
.L_x_9326:
[----:B------:R4:W-:Y:S02]  /*a4c0*/  STS.128 [R45+0x5000], RZ ;  /* 0x005000ff2d007388 */ /* 0x0009e40000000c00 */
.L_x_9325:
[----:B------:R-:W-:Y:S05]  /*a4d0*/  BSYNC.RECONVERGENT B0 ;  /* 0x0000000000007941 */ /* 0x000fea0003800200 */
.L_x_9324:
[----:B------:R-:W-:Y:S01]  /*a4e0*/  ISETP.GE.AND P0, PT, R34, R2, PT ;  /* 0x000000022200720c */ /* 0x000fe20003f06270 */
[----:B------:R-:W-:-:S12]  /*a4f0*/  BSSY.RECONVERGENT B0, `(.L_x_9327) ;  /* 0x0000016000007945 */ /* 0x000fd80003800200 */
[----:B------:R-:W-:Y:S05]  /*a500*/  @P0 BRA `(.L_x_9328) ;  /* 0x0000000000500947 */ /* 0x000fea0003800000 */
[-C--:B------:R-:W-:Y:S02]  /*a510*/  ISETP.GE.AND P2, PT, R12, R146.reuse, PT ;  /* 0x000000920c00720c */ /* 0x080fe40003f46270 */
[----:B------:R-:W-:Y:S02]  /*a520*/  ISETP.GE.AND P1, PT, R10, R146, PT ;  /* 0x000000920a00720c */ /* 0x000fe40003f26270 */
        /* <DEDUP_REMOVED lines=18> */
.L_x_9328:
[----:B------:R-:W-:Y:S05]  /*a650*/  BSYNC.RECONVERGENT B0 ;  /* 0x0000000000007941 */ /* 0x000fea0003800200 */
.L_x_9327:
[----:B------:R-:W2:Y:S04]  /*a660*/  LD.E.64 R14, desc[UR4][R84.64+0x1c0] ;  /* 0x0001c004540e7980 */ /* 0x000ea8000c101b00 */
[----:B-1-3--:R-:W3:Y:S01]  /*a670*/  LD.E.64 R6, desc[UR4][R84.64+0x1b8] ;  /* 0x0001b80454067980 */ /* 0x00aee2000c101b00 */
[----:B------:R-:W-:Y:S02]  /*a680*/  MOV R4, R143 ;  /* 0x0000008f00047202 */ /* 0x000fe40000000f00 */
        /* <DEDUP_REMOVED lines=34> */
.L_x_9331:
[----:B------:R2:W-:Y:S01]  /*a8b0*/  STS.128 [R45+0x8000], RZ ;  /* 0x008000ff2d007388 */ /* 0x0005e20000000c00 */
[----:B------:R-:W-:Y:S05]  /*a8c0*/  BRA `(.L_x_9332) ;  /* 0x00000000000c7947 */ /* 0x000fea0003800000 */
.L_x_9330:
[----:B------:R1:W-:Y:S04]  /*a8d0*/  STS.128 [R45+0x6000], RZ ;  /* 0x006000ff2d007388 */ /* 0x0003e80000000c00 */
[----:B------:R1:W-:Y:S04]  /*a8e0*/  STS.128 [R45+0x7000], RZ ;  /* 0x007000ff2d007388 */ /* 0x0003e80000000c00 */
[----:B------:R1:W-:Y:S02]  /*a8f0*/  STS.128 [R45+0x8000], RZ ;  /* 0x008000ff2d007388 */ /* 0x0003e40000000c00 */
.L_x_9332:
[----:B------:R-:W-:Y:S05]  /*a900*/  BSYNC.RECONVERGENT B0 ;  /* 0x0000000000007941 */ /* 0x000fea0003800200 */
.L_x_9329:
        /* <DEDUP_REMOVED lines=27> */
.L_x_9335:
[----:B------:R1:W-:Y:S02]  /*aac0*/  STS.128 [R45+0x8800], RZ ;  /* 0x008800ff2d007388 */ /* 0x0003e40000000c00 */
.L_x_9334:
[----:B------:R-:W-:Y:S05]  /*aad0*/  BSYNC.RECONVERGENT B0 ;  /* 0x0000000000007941 */ /* 0x000fea0003800200 */
.L_x_9333:
[----:B-1----:R-:W2:Y:S01]  /*aae0*/  LD.E R2, desc[UR4][R84.64+0x18c] ;  /* 0x00018c0454027980 */ /* 0x002ea2000c101900 */
[----:B------:R-:W-:Y:S01]  /*aaf0*/  SHF.R.U32.HI R129, RZ, 0x1, R44 ;  /* 0x00000001ff817819 */ /* 0x000fe2000001162c */
[----:B------:R-:W-:Y:S01]  /*ab00*/  BSSY.RECONVERGENT B1, `(.L_x_9336) ;  /* 0x0000121000017945 */ /* 0x000fe20003800200 */
[C---:B------:R-:W-:Y:S01]  /*ab10*/  SHF.L.U32 R3, R44.reuse, 0x4, RZ ;  /* 0x000000042c037819 */ /* 0x040fe200000006ff */
[----:B------:R-:W0:Y:S01]  /*ab20*/  LDGDEPBAR ;  /* 0x00000000000079af */ /* 0x000e220000000000 */
[----:B------:R-:W-:Y:S02]  /*ab30*/  SHF.L.U32 R11, R44, 0x5, RZ ;  /* 0x000000052c0b7819 */ /* 0x000fe400000006ff */
[----:B-----5:R-:W-:Y:S02]  /*ab40*/  LOP3.LUT R8, R129, 0x8, RZ, 0xc0, !PT ;  /* 0x0000000881087812 */ /* 0x020fe400078ec0ff */
[----:B------:R-:W-:Y:S02]  /*ab50*/  LOP3.LUT R130, R3, 0x3e00, RZ, 0xc0, !PT ;  /* 0x00003e0003827812 */ /* 0x000fe400078ec0ff */
[----:B------:R-:W-:-:S02]  /*ab60*/  LOP3.LUT R14, R11, 0xc0, RZ, 0xc0, !PT ;  /* 0x000000c00b0e7812 */ /* 0x000fc400078ec0ff */
[----:B------:R-:W-:Y:S02]  /*ab70*/  LOP3.LUT R3, R3, 0x100, RZ, 0xc0, !PT ;  /* 0x0000010003037812 */ /* 0x000fe400078ec0ff */
[--C-:B------:R-:W-:Y:S02]  /*ab80*/  LOP3.LUT R8, R8, 0xc0, R11.reuse, 0xf8, !PT ;  /* 0x000000c008087812 */ /* 0x100fe400078ef80b */
[--C-:B------:R-:W-:Y:S02]  /*ab90*/  LOP3.LUT R47, R130, 0x20, R11.reuse, 0xf8, !PT ;  /* 0x00000020822f7812 */ /* 0x100fe400078ef80b */
[----:B------:R-:W-:Y:S02]  /*aba0*/  LOP3.LUT R14, R14, 0x8, R44, 0xf8, !PT ;  /* 0x000000080e0e7812 */ /* 0x000fe400078ef82c */
[----:B------:R-:W-:Y:S02]  /*abb0*/  LOP3.LUT R3, R3, 0x20, R11, 0xf8, !PT ;  /* 0x0000002003037812 */ /* 0x000fe400078ef80b */
[----:B------:R-:W-:-:S02]  /*abc0*/  LOP3.LUT R8, R8, 0x18, R128, 0x78, !PT ;  /* 0x0000001808087812 */ /* 0x000fc400078e7880 */
[----:B------:R-:W-:Y:S02]  /*abd0*/  LOP3.LUT R47, R47, 0x100, R11, 0xf8, !PT ;  /* 0x000001002f2f7812 */ /* 0x000fe400078ef80b */
[----:B------:R-:W-:Y:S02]  /*abe0*/  LOP3.LUT R14, R14, 0x18, R128, 0x78, !PT ;  /* 0x000000180e0e7812 */ /* 0x000fe400078e7880 */
[----:B------:R-:W-:Y:S02]  /*abf0*/  LOP3.LUT R47, R47, R8, RZ, 0xfc, !PT ;  /* 0x000000082f2f7212 */ /* 0x000fe400078efcff */
[----:B------:R-:W-:Y:S02]  /*ac00*/  LOP3.LUT R14, R3, R14, RZ, 0xfc, !PT ;  /* 0x0000000e030e7212 */ /* 0x000fe400078efcff */
[-C--:B------:R-:W-:Y:S02]  /*ac10*/  LEA R47, R47, R46.reuse, 0x1 ;  /* 0x0000002e2f2f7211 */ /* 0x080fe400078e08ff */
[----:B------:R-:W-:-:S02]  /*ac20*/  LEA R14, R14, R46, 0x1 ;  /* 0x0000002e0e0e7211 */ /* 0x000fc400078e08ff */
[----:B------:R-:W-:Y:S01]  /*ac30*/  LOP3.LUT P6, RZ, R44, 0x4, RZ, 0xc0, !PT ;  /* 0x000000042cff7812 */ /* 0x000fe200078cc0ff */
[----:B------:R-:W-:Y:S01]  /*ac40*/  LDSM.16.M88.4 R52, [R47] ;  /* 0x000000002f34783b */ /* 0x000fe20000000200 */
[----:B------:R-:W-:Y:S02]  /*ac50*/  MOV R3, 0x20 ;  /* 0x0000002000037802 */ /* 0x000fe40000000f00 */
[----:B------:R-:W-:Y:S01]  /*ac60*/  ISETP.NE.AND P5, PT, R88, 0x1, PT ;  /* 0x000000015800780c */ /* 0x000fe20003fa5270 */
[----:B------:R-:W1:Y:S01]  /*ac70*/  LDSM.16.M88.4 R36, [R14+0x3000] ;  /* 0x003000000e24783b */ /* 0x000e620000000200 */
[----:B------:R-:W-:-:S03]  /*ac80*/  SEL R3, R3, 0xffffffe0, !P6 ;  /* 0xffffffe003037807 */ /* 0x000fc60007000000 */
[----:B------:R-:W3:Y:S01]  /*ac90*/  LDSM.16.M88.4 R68, [R14+0x3400] ;  /* 0x003400000e44783b */ /* 0x000ee20000000200 */
[-C--:B------:R-:W-:Y:S02]  /*aca0*/  IADD3 R15, PT, PT, R47, R3.reuse, RZ ;  /* 0x000000032f0f7210 */ /* 0x080fe40007ffe0ff */
[----:B------:R-:W-:Y:S01]  /*acb0*/  IADD3 R3, PT, PT, R14, R3, RZ ;  /* 0x000000030e037210 */ /* 0x000fe20007ffe0ff */
[----:B------:R-:W4:Y:S04]  /*acc0*/  LDSM.16.M88.4 R60, [R14+0x3800] ;  /* 0x003800000e3c783b */ /* 0x000f280000000200 */
[----:B------:R-:W4:Y:S04]  /*acd0*/  LDSM.16.M88.4 R16, [R14+0x3c00] ;  /* 0x003c00000e10783b */ /* 0x000f280000000200 */
[----:B------:R-:W-:Y:S04]  /*ace0*/  LDSM.16.M88.4 R4, [R15] ;  /* 0x000000000f04783b */ /* 0x000fe80000000200 */
[----:B------:R-:W4:Y:S04]  /*acf0*/  LDSM.16.M88.4 R28, [R3+0x3000] ;  /* 0x00300000031c783b */ /* 0x000f280000000200 */
        /* <DEDUP_REMOVED lines=37> */
[----:B------:R-:W3:Y:S07]  /*af50*/  LDSM.16.M88.4 R24, [R14+0x4c00] ;  /* 0x004c00000e18783b */ /* 0x000eee0000000200 */
[----:B------:R-:W-:Y:S08]  /*af60*/  HMMA.16816.F32.BF16 R68, R76, R82, R68 ;  /* 0x000000524c44723c */ /* 0x000ff00000041844 */
[C---:B-1----:R-:W-:Y:S08]  /*af70*/  HMMA.16816.F32.BF16 R20, R16.reuse, R4, R20 ;  /* 0x000000041014723c */ /* 0x042ff00000041814 */
[----:B------:R-:W-:Y:S01]  /*af80*/  HMMA.16816.F32.BF16 R36, R16, R6, R36 ;  /* 0x000000061024723c */ /* 0x000fe20000041824 */
[----:B------:R-:W1:Y:S07]  /*af90*/  LDSM.16.M88.4 R4, [R3+0x4800] ;  /* 0x004800000304783b */ /* 0x000e6e0000000200 */
[----:B------:R-:W-:Y:S01]  /*afa0*/  HMMA.16816.F32.BF16 R80, R76, R72, R64 ;  /* 0x000000484c50723c */ /* 0x000fe20000041840 */
[----:B------:R-:W4:Y:S07]  /*afb0*/  LDSM.16.M88.4 R64, [R14+0x5400] ;  /* 0x005400000e40783b */ /* 0x000f2e0000000200 */
[----:B------:R-:W-:Y:S01]  /*afc0*/  HMMA.16816.F32.BF16 R92, R48, R40, R32 ;  /* 0x00000028305c723c */ /* 0x000fe20000041820 */
[----:B------:R-:W-:Y:S01]  /*afd0*/  LDSM.16.M88.4 R32, [R3+0x5400] ;  /* 0x005400000320783b */ /* 0x000fe20000000200 */
[-C--:B--2---:R-:W-:Y:S01]  /*afe0*/  FMUL.FTZ R21, R21, R2.reuse ;  /* 0x0000000215157220 */ /* 0x084fe20000410000 */
[-C--:B------:R-:W-:Y:S01]  /*aff0*/  FMUL.FTZ R22, R22, R2.reuse ;  /* 0x0000000216167220 */ /* 0x080fe20000410000 */
[-C--:B------:R-:W-:Y:S01]  /*b000*/  FMUL.FTZ R23, R23, R2.reuse ;  /* 0x0000000217177220 */ /* 0x080fe20000410000 */
[-C--:B------:R-:W-:Y:S01]  /*b010*/  FMUL.FTZ R15, R20, R2.reuse ;  /* 0x00000002140f7220 */ /* 0x080fe20000410000 */
[----:B------:R-:W2:Y:S02]  /*b020*/  MUFU.TANH R44, R21 ;  /* 0x00000015002c7308 */ /* 0x000ea40000002400 */
[----:B------:R-:W-:Y:S06]  /*b030*/  HMMA.16816.F32.BF16 R60, R76, R74, R60 ;  /* 0x0000004a4c3c723c */ /* 0x000fec000004183c */
[----:B------:R-:W1:Y:S02]  /*b040*/  MUFU.TANH R46, R22 ;  /* 0x00000016002e7308 */ /* 0x000e640000002400 */
[----:B------:R-:W-:Y:S01]  /*b050*/  HMMA.16816.F32.BF16 R68, R48, R42, R68 ;  /* 0x0000002a3044723c */ /* 0x000fe20000041844 */
[----:B------:R-:W2:Y:S05]  /*b060*/  LDSM.16.M88.4 R40, [R3+0x4c00] ;  /* 0x004c00000328783b */ /* 0x000eaa0000000200 */
[----:B------:R4:W2:Y:S02]  /*b070*/  MUFU.TANH R47, R23 ;  /* 0x00000017002f7308 */ /* 0x0008a40000002400 */
[----:B---3--:R-:W-:Y:S01]  /*b080*/  HMMA.16816.F32.BF16 R56, R76, R24, R56 ;  /* 0x000000184c38723c */ /* 0x008fe20000041838 */
[-C--:B------:R-:W-:Y:S01]  /*b090*/  FMUL.FTZ R24, R36, R2.reuse ;  /* 0x0000000224187220 */ /* 0x080fe20000410000 */
[-C--:B------:R-:W-:Y:S01]  /*b0a0*/  FMUL.FTZ R25, R37, R2.reuse ;  /* 0x0000000225197220 */ /* 0x080fe20000410000 */
[----:B------:R-:W-:-:S03]  /*b0b0*/  FMUL.FTZ R36, R39, R2 ;  /* 0x0000000227247220 */ /* 0x000fc60000410000 */
[----:B------:R-:W3:Y:S02]  /*b0c0*/  MUFU.TANH R15, R15 ;  /* 0x0000000f000f7308 */ /* 0x000ee40000002400 */
[C---:B-1----:R-:W-:Y:S06]  /*b0d0*/  HMMA.16816.F32.BF16 R80, R48.reuse, R4, R80 ;  /* 0x000000043050723c */ /* 0x042fec0000041850 */
[----:B------:R-:W1:Y:S01]  /*b0e0*/  MUFU.TANH R24, R24 ;  /* 0x0000001800187308 */ /* 0x000e620000002400 */
[----:B----4-:R-:W4:Y:S01]  /*b0f0*/  LDSM.16.M88.4 R20, [R14+0x5800] ;  /* 0x005800000e14783b */ /* 0x010f220000000200 */
[----:B------:R-:W-:Y:S03]  /*b100*/  HMMA.16816.F32.BF16 R60, R48, R6, R60 ;  /* 0x00000006303c723c */ /* 0x000fe6000004183c */
[----:B------:R-:W3:Y:S03]  /*b110*/  LDSM.16.M88.4 R4, [R14+0x5c00] ;  /* 0x005c00000e04783b */ /* 0x000ee60000000200 */
[----:B------:R-:W1:Y:S02]  /*b120*/  MUFU.TANH R25, R25 ;  /* 0x0000001900197308 */ /* 0x000e640000002400 */
[----:B------:R-:W-:Y:S06]  /*b130*/  HMMA.16816.F32.BF16 R52, R76, R26, R52 ;  /* 0x0000001a4c34723c */ /* 0x000fec0000041834 */
[----:B------:R-:W1:Y:S02]  /*b140*/  MUFU.TANH R36, R36 ;  /* 0x0000002400247308 */ /* 0x000e640000002400 */
[C---:B------:R-:W-:Y:S08]  /*b150*/  HMMA.16816.F32.BF16 R92, R28.reuse, R64, R92 ;  /* 0x000000401c5c723c */ /* 0x040ff0000004185c */
[----:B------:R-:W-:Y:S01]  /*b160*/  HMMA.16816.F32.BF16 R68, R28, R66, R68 ;  /* 0x000000421c44723c */ /* 0x000fe20000041844 */
[----:B------:R-:W1:Y:S07]  /*b170*/  LDSM.16.M88.4 R64, [R3+0x5800] ;  /* 0x005800000340783b */ /* 0x000e6e0000000200 */
[----:B--2---:R-:W-:Y:S08]  /*b180*/  HMMA.16816.F32.BF16 R56, R48, R40, R56 ;  /* 0x000000283038723c */ /* 0x004ff00000041838 */
[C---:B----4-:R-:W-:Y:S08]  /*b190*/  HMMA.16816.F32.BF16 R80, R28.reuse, R20, R80 ;  /* 0x000000141c50723c */ /* 0x050ff00000041850 */
[----:B------:R-:W-:Y:S01]  /*b1a0*/  HMMA.16816.F32.BF16 R60, R28, R22, R60 ;  /* 0x000000161c3c723c */ /* 0x000fe2000004183c */
[----:B------:R-:W2:Y:S01]  /*b1b0*/  LDSM.16.M88.4 R20, [R3+0x5c00] ;  /* 0x005c00000314783b */ /* 0x000ea20000000200 */
[----:B------:R-:W-:-:S06]  /*b1c0*/  DEPBAR.LE SB0, 0x0 ;  /* 0x000080000000791a */ /* 0x000fcc0000000000 */
[----:B------:R-:W-:Y:S08]  /*b1d0*/  HMMA.16816.F32.BF16 R52, R48, R42, R52 ;  /* 0x0000002a3034723c */ /* 0x000ff00000041834 */
[----:B---3--:R-:W-:Y:S08]  /*b1e0*/  HMMA.16816.F32.BF16 R56, R28, R4, R56 ;  /* 0x000000041c38723c */ /* 0x008ff00000041838 */
[----:B------:R-:W-:Y:S01]  /*b1f0*/  HMMA.16816.F32.BF16 R92, R16, R32, R92 ;  /* 0x00000020105c723c */ /* 0x000fe2000004185c */
[----:B------:R-:W-:-:S06]  /*b200*/  FMUL.FTZ R33, R38, R2 ;  /* 0x0000000226217220 */ /* 0x000fcc0000410000 */
[----:B------:R-:W3:Y:S01]  /*b210*/  MUFU.TANH R33, R33 ;  /* 0x0000002100217308 */ /* 0x000ee20000002400 */
[----:B------:R-:W-:Y:S08]  /*b220*/  HMMA.16816.F32.BF16 R52, R28, R6, R52 ;  /* 0x000000061c34723c */ /* 0x000ff00000041834 */
[----:B------:R-:W-:Y:S03]  /*b230*/  HMMA.16816.F32.BF16 R68, R16, R34, R68 ;  /* 0x000000221044723c */ /* 0x000fe60000041844 */
[-C--:B------:R-:W-:Y:S01]  /*b240*/  FMUL.FTZ R37, R92, R2.reuse ;  /* 0x000000025c257220 */ /* 0x080fe20000410000 */
[-C--:B------:R-:W-:Y:S01]  /*b250*/  FMUL.FTZ R14, R93, R2.reuse ;  /* 0x000000025d0e7220 */ /* 0x080fe20000410000 */
[-C--:B------:R-:W-:Y:S01]  /*b260*/  FMUL.FTZ R34, R94, R2.reuse ;  /* 0x000000025e227220 */ /* 0x080fe20000410000 */
[----:B------:R-:W-:-:S02]  /*b270*/  FMUL.FTZ R35, R95, R2 ;  /* 0x000000025f237220 */ /* 0x000fc40000410000 */
[C---:B-1----:R-:W-:Y:S01]  /*b280*/  HMMA.16816.F32.BF16 R80, R16.reuse, R64, R80 ;  /* 0x000000401050723c */ /* 0x042fe20000041850 */
[----:B------:R-:W1:Y:S07]  /*b290*/  MUFU.TANH R37, R37 ;  /* 0x0000002500257308 */ /* 0x000e6e0000002400 */
[----:B------:R-:W-:Y:S01]  /*b2a0*/  HMMA.16816.F32.BF16 R60, R16, R66, R60 ;  /* 0x00000042103c723c */ /* 0x000fe2000004183c */
[----:B------:R-:W4:Y:S02]  /*b2b0*/  MUFU.TANH R14, R14 ;  /* 0x0000000e000e7308 */ /* 0x000f240000002400 */
[-C--:B------:R-:W-:Y:S01]  /*b2c0*/  FMUL.FTZ R38, R68, R2.reuse ;  /* 0x0000000244267220 */ /* 0x080fe20000410000 */
[-C--:B------:R-:W-:Y:S01]  /*b2d0*/  FMUL.FTZ R39, R69, R2.reuse ;  /* 0x0000000245277220 */ /* 0x080fe20000410000 */
[-C--:B------:R-:W-:Y:S01]  /*b2e0*/  FMUL.FTZ R26, R70, R2.reuse ;  /* 0x00000002461a7220 */ /* 0x080fe20000410000 */
[----:B------:R-:W-:-:S02]  /*b2f0*/  FMUL.FTZ R4, R71, R2 ;  /* 0x0000000247047220 */ /* 0x000fc40000410000 */
[C---:B--2---:R-:W-:Y:S01]  /*b300*/  HMMA.16816.F32.BF16 R56, R16.reuse, R20, R56 ;  /* 0x000000141038723c */ /* 0x044fe20000041838 */
[----:B------:R-:W2:Y:S02]  /*b310*/  MUFU.TANH R34, R34 ;  /* 0x0000002200227308 */ /* 0x000ea40000002400 */
        /* <DEDUP_REMOVED lines=53> */
.L_x_9339:
        /* <DEDUP_REMOVED lines=30> */
[-C--:B------:R-:W-:Y:S02]  /*b850*/  @!P0 IADD3 R16, PT, PT, R16, -R32.reuse, RZ ;  /* 0x8000002010108210 */ /* 0x080fe40007ffe0ff */
[----:B------:R-:W-:Y:S02]  /*b860*/  ISETP.GE.AND P0, PT, R43, RZ, PT ;  /* 0x000000ff2b00720c */ /* 0x000fe40003f06270 */
[----:B------:R-:W-:-:S02]  /*b870*/  ISETP.GE.U32.AND P4, PT, R16, R32, PT ;  /* 0x000000201000720c */ /* 0x000fc40003f86070 */
[----:B------:R-:W-:-:S05]  /*b880*/  LOP3.LUT R16, RZ, R49, RZ, 0x33, !PT ;  /* 0x00000031ff107212 */ /* 0x000fca00078e33ff */
        /* <DEDUP_REMOVED lines=29> */
.L_x_9340:
[----:B------:R-:W-:Y:S05]  /*ba60*/  BSYNC.RECONVERGENT B0 ;  /* 0x0000000000007941 */ /* 0x000fea0003800200 */
.L_x_9338:
        /* <DEDUP_REMOVED lines=19> */
[----:B--2---:R-:W-:Y:S01]  /*bba0*/  @!P1 IMAD.MOV.U32 R12, RZ, RZ, R140 ;  /* 0x000000ffff0c9224 */ /* 0x004fe200078e008c */
        /* <DEDUP_REMOVED lines=22> */
.L_x_9337:
[----:B------:R-:W-:Y:S05]  /*bd10*/  BSYNC.RECONVERGENT B1 ;  /* 0x0000000000017941 */ /* 0x000fea0003800200 */
.L_x_9336:
[----:B------:R-:W2:Y:S01]  /*bd20*/  LD.E R106, desc[UR4][R84.64+0xdc] ;  /* 0x0000dc04546a7980 */ /* 0x000ea2000c101900 */
[----:B---3--:R-:W-:Y:S01]  /*bd30*/  LEA R2, R88, 0xffffffc0, 0x6 ;  /* 0xffffffc058027811 */ /* 0x008fe200078e30ff */
[----:B------:R-:W3:Y:S02]  /*bd40*/  S2R R131, SR_TID.X ;  /* 0x0000000000837919 */ /* 0x000ee40000002100 */
[----:B---3--:R-:W-:Y:S01]  /*bd50*/  SHF.R.U32.HI R3, RZ, 0x2, R131 ;  /* 0x00000002ff037819 */ /* 0x008fe20000011683 */
[----:B------:R-:W-:-:S03]  /*bd60*/  IMAD.SHL.U32 R32, R131, 0x2, RZ ;  /* 0x0000000283207824 */ /* 0x000fc600078e00ff */
[----:B------:R-:W-:Y:S02]  /*bd70*/  LOP3.LUT R3, R3, 0x7, RZ, 0xc0, !PT ;  /* 0x0000000703037812 */ /* 0x000fe400078ec0ff */
[----:B------:R-:W-:Y:S02]  /*bd80*/  LOP3.LUT R32, R32, 0x6, RZ, 0xc0, !PT ;  /* 0x0000000620207812 */ /* 0x000fe400078ec0ff */
[----:B------:R-:W-:-:S05]  /*bd90*/  LOP3.LUT R42, R3, 0x1f0, R129, 0xf8, !PT ;  /* 0x000001f0032a7812 */ /* 0x000fca00078ef881 */
[----:B------:R-:W-:Y:S01]  /*bda0*/  IMAD R42, R145, 0x40, R42 ;  /* 0x00000040912a7824 */ /* 0x000fe200078e022a */
[----:B------:R-:W-:-:S04]  /*bdb0*/  LOP3.LUT R9, R2, 0x8, R32, 0xfe, !PT ;  /* 0x0000000802097812 */ /* 0x000fc800078efe20 */
[----:B------:R-:W-:-:S05]  /*bdc0*/  IADD3 R42, PT, PT, R89, R42, -R147 ;  /* 0x0000002a592a7210 */ /* 0x000fca0007ffe893 */
[----:B------:R-:W-:Y:S01]  /*bdd0*/  IMAD.IADD R16, R42, 0x1, -R9 ;  /* 0x000000012a107824 */ /* 0x000fe200078e0a09 */
[----:B------:R-:W-:-:S04]  /*bde0*/  ISETP.GE.AND P3, PT, R9, R89, PT ;  /* 0x000000590900720c */ /* 0x000fc80003f66270 */
[----:B------:R-:W-:Y:S02]  /*bdf0*/  IABS R16, R16 ;  /* 0x0000001000107213 */ /* 0x000fe40000000000 */
[C-C-:B------:R-:W-:Y:S02]  /*be00*/  LOP3.LUT R49, R2.reuse, 0x11, R32.reuse, 0xfe, !PT ;  /* 0x0000001102317812 */ /* 0x140fe400078efe20 */
[----:B------:R-:W-:Y:S02]  /*be10*/  I2FP.F32.S32 R16, R16 ;  /* 0x0000001000107245 */ /* 0x000fe40000201400 */
[C-C-:B------:R-:W-:Y:S02]  /*be20*/  LOP3.LUT R9, R2.reuse, 0x19, R32.reuse, 0xfe, !PT ;  /* 0x0000001902097812 */ /* 0x140fe400078efe20 */
[----:B------:R-:W-:Y:S01]  /*be30*/  LOP3.LUT R45, R2, 0x1, R32, 0xfe, !PT ;  /* 0x00000001022d7812 */ /* 0x000fe200078efe20 */
[----:B------:R-:W-:Y:S01]  /*be40*/  FFMA.FTZ R16, -R0, R16, R24 ;  /* 0x0000001000107223 */ /* 0x000fe20000010118 */
[----:B------:R-:W-:Y:S01]  /*be50*/  LOP3.LUT R51, R2, 0x9, R32, 0xfe, !PT ;  /* 0x0000000902337812 */ /* 0x000fe200078efe20 */
[----:B------:R-:W-:-:S02]  /*be60*/  IMAD.IADD R24, R42, 0x1, -R49 ;  /* 0x000000012a187824 */ /* 0x000fc400078e0a31 */
[----:B------:R-:W-:Y:S01]  /*be70*/  IMAD.IADD R18, R42, 0x1, -R9 ;  /* 0x000000012a127824 */ /* 0x000fe200078e0a09 */
[----:B------:R-:W-:Y:S01]  /*be80*/  LOP3.LUT R50, R2, 0x10, R32, 0xfe, !PT ;  /* 0x0000001002327812 */ /* 0x000fe200078efe20 */
[C---:B------:R-:W-:Y:S01]  /*be90*/  IMAD.IADD R48, R42.reuse, 0x1, -R45 ;  /* 0x000000012a307824 */ /* 0x040fe200078e0a2d */
[----:B------:R-:W-:Y:S01]  /*bea0*/  IABS R24, R24 ;  /* 0x0000001800187213 */ /* 0x000fe20000000000 */
[C---:B------:R-:W-:Y:S01]  /*beb0*/  IMAD.IADD R43, R42.reuse, 0x1, -R51 ;  /* 0x000000012a2b7824 */ /* 0x040fe200078e0a33 */
[----:B------:R-:W-:Y:S01]  /*bec0*/  IABS R18, R18 ;  /* 0x0000001200127213 */ /* 0x000fe20000000000 */
[----:B------:R-:W-:Y:S01]  /*bed0*/  IMAD.IADD R10, R42, 0x1, -R50 ;  /* 0x000000012a0a7824 */ /* 0x000fe200078e0a32 */
[----:B------:R-:W-:Y:S02]  /*bee0*/  IABS R48, R48 ;  /* 0x0000003000307213 */ /* 0x000fe40000000000 */
[----:B------:R-:W-:Y:S02]  /*bef0*/  IABS R43, R43 ;  /* 0x0000002b002b7213 */ /* 0x000fe40000000000 */
[----:B------:R-:W-:-:S02]  /*bf00*/  I2FP.F32.S32 R24, R24 ;  /* 0x0000001800187245 */ /* 0x000fc40000201400 */
[----:B------:R-:W-:Y:S02]  /*bf10*/  I2FP.F32.S32 R18, R18 ;  /* 0x0000001200127245 */ /* 0x000fe40000201400 */
[----:B------:R-:W-:Y:S01]  /*bf20*/  LOP3.LUT R12, R2, 0x18, R32, 0xfe, !PT ;  /* 0x00000018020c7812 */ /* 0x000fe200078efe20 */
[C---:B------:R-:W-:Y:S01]  /*bf30*/  FFMA.FTZ R14, -R0.reuse, R24, R14 ;  /* 0x00000018000e7223 */ /* 0x040fe2000001010e */
[----:B------:R-:W-:Y:S01]  /*bf40*/  I2FP.F32.S32 R48, R48 ;  /* 0x0000003000307245 */ /* 0x000fe20000201400 */
[----:B-1----:R-:W-:Y:S01]  /*bf50*/  FFMA.FTZ R39, -R0, R18, R39 ;  /* 0x0000001200277223 */ /* 0x002fe20000010127 */
[----:B------:R-:W-:Y:S02]  /*bf60*/  I2FP.F32.S32 R43, R43 ;  /* 0x0000002b002b7245 */ /* 0x000fe40000201400 */
[----:B------:R-:W-:Y:S01]  /*bf70*/  IABS R10, R10 ;  /* 0x0000000a000a7213 */ /* 0x000fe20000000000 */
[----:B------:R-:W-:Y:S01]  /*bf80*/  IMAD.IADD R13, R42, 0x1, -R12 ;  /* 0x000000012a0d7824 */ /* 0x000fe200078e0a0c */
[----:B------:R-:W-:-:S02]  /*bf90*/  LOP3.LUT R18, R2, R32, RZ, 0xfc, !PT ;  /* 0x0000002002127212 */ /* 0x000fc400078efcff */
[----:B------:R-:W-:Y:S01]  /*bfa0*/  LOP3.LUT R24, R2, 0x28, R32, 0xfe, !PT ;  /* 0x0000002802187812 */ /* 0x000fe200078efe20 */
[C---:B------:R-:W-:Y:S01]  /*bfb0*/  FFMA.FTZ R48, -R0.reuse, R48, R44 ;  /* 0x0000003000307223 */ /* 0x040fe2000001012c */
[----:B------:R-:W-:Y:S01]  /*bfc0*/  I2FP.F32.S32 R10, R10 ;  /* 0x0000000a000a7245 */ /* 0x000fe20000201400 */
[----:B------:R-:W-:Y:S01]  /*bfd0*/  FFMA.FTZ R25, -R0, R43, R25 ;  /* 0x0000002b00197223 */ /* 0x000fe20000010119 */
[----:B------:R-:W-:Y:S01]  /*bfe0*/  LOP3.LUT R44, R2, 0x20, R32, 0xfe, !PT ;  /* 0x00000020022c7812 */ /* 0x000fe200078efe20 */
[----:B------:R-:W-:Y:S01]  /*bff0*/  IMAD.IADD R109, R42, 0x1, -R24 ;  /* 0x000000012a6d7824 */ /* 0x000fe200078e0a18 */
[----:B------:R-:W-:Y:S01]  /*c000*/  LOP3.LUT R43, R2, 0x21, R32, 0xfe, !PT ;  /* 0x00000021022b7812 */ /* 0x000fe200078efe20 */
[----:B------:R-:W-:Y:S01]  /*c010*/  IMAD.IADD R52, R42, 0x1, -R18 ;  /* 0x000000012a347824 */ /* 0x000fe200078e0a12 */
[----:B------:R-:W-:Y:S01]  /*c020*/  IABS R13, R13 ;  /* 0x0000000d000d7213 */ /* 0x000fe20000000000 */
[----:B------:R-:W-:Y:S01]  /*c030*/  FFMA.FTZ R10, -R0, R10, R37 ;  /* 0x0000000a000a7223 */ /* 0x000fe20000010125 */
[C---:B------:R-:W-:Y:S01]  /*c040*/  IMAD.IADD R111, R42.reuse, 0x1, -R44 ;  /* 0x000000012a6f7824 */ /* 0x040fe200078e0a2c */
[----:B------:R-:W-:Y:S01]  /*c050*/  IABS R109, R109 ;  /* 0x0000006d006d7213 */ /* 0x000fe20000000000 */
[----:B------:R-:W-:Y:S01]  /*c060*/  IMAD.IADD R37, R42, 0x1, -R43 ;  /* 0x000000012a257824 */ /* 0x000fe200078e0a2b */
[----:B------:R-:W-:-:S02]  /*c070*/  I2FP.F32.S32 R13, R13 ;  /* 0x0000000d000d7245 */ /* 0x000fc40000201400 */
[----:B------:R-:W-:Y:S02]  /*c080*/  IABS R52, R52 ;  /* 0x0000003400347213 */ /* 0x000fe40000000000 */
[----:B------:R-:W-:Y:S01]  /*c090*/  IABS R111, R111 ;  /* 0x0000006f006f7213 */ /* 0x000fe20000000000 */
[----:B------:R-:W-:Y:S01]  /*c0a0*/  FFMA.FTZ R13, -R0, R13, R38 ;  /* 0x0000000d000d7223 */ /* 0x000fe20000010126 */
[----:B------:R-:W-:Y:S02]  /*c0b0*/  IABS R37, R37 ;  /* 0x0000002500257213 */ /* 0x000fe40000000000 */
[----:B------:R-:W-:Y:S02]  /*c0c0*/  I2FP.F32.S32 R109, R109 ;  /* 0x0000006d006d7245 */ /* 0x000fe40000201400 */
[----:B------:R-:W-:Y:S01]  /*c0d0*/  I2FP.F32.S32 R52, R52 ;  /* 0x0000003400347245 */ /* 0x000fe20000201400 */
[----:B------:R-:W-:Y:S01]  /*c0e0*/  VIADD R38, R42, 0x8 ;  /* 0x000000082a267836 */ /* 0x000fe20000000000 */
[----:B------:R-:W-:Y:S01]  /*c0f0*/  I2FP.F32.S32 R111, R111 ;  /* 0x0000006f006f7245 */ /* 0x000fe20000201400 */
[C---:B------:R-:W-:Y:S01]  /*c100*/  FFMA.FTZ R109, -R0.reuse, R109, R21 ;  /* 0x0000006d006d7223 */ /* 0x040fe20000010115 */
[----:B------:R-:W-:Y:S01]  /*c110*/  I2FP.F32.S32 R37, R37 ;  /* 0x0000002500257245 */ /* 0x000fe20000201400 */
[----:B------:R-:W-:Y:S01]  /*c120*/  FFMA.FTZ R15, -R0, R52, R15 ;  /* 0x00000034000f7223 */ /* 0x000fe2000001010f */
[-C--:B------:R-:W-:Y:S01]  /*c130*/  ISETP.GE.AND P0, PT, R18, R89.reuse, PT ;  /* 0x000000591200720c */ /* 0x080fe20003f06270 */
[C---:B------:R-:W-:Y:S01]  /*c140*/  IMAD.IADD R18, R38.reuse, 0x1, -R18 ;  /* 0x0000000126127824 */ /* 0x040fe200078e0a12 */
[----:B------:R-:W-:Y:S01]  /*c150*/  ISETP.GE.AND P4, PT, R45, R89, PT ;  /* 0x000000592d00720c */ /* 0x000fe20003f86270 */
[----:B------:R-:W-:-:S02]  /*c160*/  IMAD.IADD R21, R38, 0x1, -R45 ;  /* 0x0000000126157824 */ /* 0x000fc400078e0a2d */
[----:B------:R-:W-:Y:S02]  /*c170*/  IMAD.IADD R45, R38, 0x1, -R50 ;  /* 0x00000001262d7824 */ /* 0x000fe400078e0a32 */
[C---:B------:R-:W-:Y:S01]  /*c180*/  FFMA.FTZ R111, -R0.reuse, R111, R5 ;  /* 0x0000006f006f7223 */ /* 0x040fe20000010105 */
[----:B------:R-:W-:Y:S01]  /*c190*/  FFMA.FTZ R41, -R0, R37, R41 ;  /* 0x0000002500297223 */ /* 0x000fe20000010129 */
[----:B------:R-:W-:Y:S01]  /*c1a0*/  FSEL R37, R15, -INF , !P0 ;  /* 0xff8000000f257808 */ /* 0x000fe20004000000 */
[C---:B------:R-:W-:Y:S01]  /*c1b0*/  IMAD.IADD R5, R38.reuse, 0x1, -R51 ;  /* 0x0000000126057824 */ /* 0x040fe200078e0a33 */
[----:B------:R-:W-:Y:S01]  /*c1c0*/  IABS R18, R18 ;  /* 0x0000001200127213 */ /* 0x000fe20000000000 */
[----:B------:R-:W-:Y:S01]  /*c1d0*/  IMAD.IADD R15, R38, 0x1, -R49 ;  /* 0x00000001260f7824 */ /* 0x000fe200078e0a31 */
[----:B------:R-:W-:Y:S02]  /*c1e0*/  IABS R45, R45 ;  /* 0x0000002d002d7213 */ /* 0x000fe40000000000 */
[----:B------:R-:W-:-:S02]  /*c1f0*/  I2FP.F32.S32 R18, R18 ;  /* 0x0000001200127245 */ /* 0x000fc40000201400 */
[----:B------:R-:W-:Y:S02]  /*c200*/  IABS R21, R21 ;  /* 0x0000001500157213 */ /* 0x000fe40000000000 */
        /* <DEDUP_REMOVED lines=8> */
[----:B------:R-:W-:-:S02]  /*c290*/  I2FP.F32.S32 R15, R15 ;  /* 0x0000000f000f7245 */ /* 0x000fc40000201400 */
[-C--:B------:R-:W-:Y:S02]  /*c2a0*/  ISETP.GE.AND P2, PT, R51, R89.reuse, PT ;  /* 0x000000593300720c */ /* 0x080fe40003f46270 */
[----:B------:R-:W-:Y:S01]  /*c2b0*/  ISETP.GE.AND P1, PT, R50, R89, PT ;  /* 0x000000593200720c */ /* 0x000fe20003f26270 */
[----:B------:R-:W-:Y:S01]  /*c2c0*/  FFMA.FTZ R21, -R0, R21, R47 ;  /* 0x0000001500157223 */ /* 0x000fe2000001012f */
[----:B------:R-:W-:Y:S01]  /*c2d0*/  FSEL R34, R16, -INF , !P3 ;  /* 0xff80000010227808 */ /* 0x000fe20005800000 */
[C---:B------:R-:W-:Y:S01]  /*c2e0*/  FFMA.FTZ R5, -R0.reuse, R5, R36 ;  /* 0x0000000500057223 */ /* 0x040fe20000010124 */
[----:B------:R-:W-:Y:S01]  /*c2f0*/  FSEL R16, R33, -INF , !P3 ;  /* 0xff80000021107808 */ /* 0x000fe20005800000 */
[----:B------:R-:W-:Y:S01]  /*c300*/  FFMA.FTZ R36, -R0, R15, R35 ;  /* 0x0000000f00247223 */ /* 0x000fe20000010123 */
[----:B------:R-:W-:Y:S02]  /*c310*/  FSEL R18, R18, -INF , !P0 ;  /* 0xff80000012127808 */ /* 0x000fe40004000000 */
[----:B------:R-:W-:-:S02]  /*c320*/  FSEL R33, R25, -INF , !P2 ;  /* 0xff80000019217808 */ /* 0x000fc40005000000 */
[-C--:B------:R-:W-:Y:S02]  /*c330*/  ISETP.GE.AND P0, PT, R49, R89.reuse, PT ;  /* 0x000000593100720c */ /* 0x080fe40003f06270 */
[----:B------:R-:W-:Y:S01]  /*c340*/  FSEL R25, R45, -INF , !P1 ;  /* 0xff8000002d197808 */ /* 0x000fe20004800000 */
[----:B------:R-:W-:Y:S01]  /*c350*/  IMAD.IADD R45, R38, 0x1, -R12 ;  /* 0x00000001262d7824 */ /* 0x000fe200078e0a0c */
[----:B------:R-:W-:Y:S02]  /*c360*/  FSEL R35, R48, -INF , !P4 ;  /* 0xff80000030237808 */ /* 0x000fe40006000000 */
[----:B------:R-:W-:Y:S02]  /*c370*/  FSEL R21, R21, -INF , !P4 ;  /* 0xff80000015157808 */ /* 0x000fe40006000000 */
[----:B------:R-:W-:Y:S01]  /*c380*/  FSEL R15, R10, -INF , !P1 ;  /* 0xff8000000a0f7808 */ /* 0x000fe20004800000 */
[----:B------:R-:W-:Y:S01]  /*c390*/  IMAD.IADD R117, R38, 0x1, -R24 ;  /* 0x0000000126757824 */ /* 0x000fe200078e0a18 */
[-C--:B------:R-:W-:Y:S01]  /*c3a0*/  ISETP.GE.AND P4, PT, R12, R89.reuse, PT ;  /* 0x000000590c00720c */ /* 0x080fe20003f86270 */
[----:B------:R-:W-:Y:S01]  /*c3b0*/  IMAD.IADD R12, R38, 0x1, -R43 ;  /* 0x00000001260c7824 */ /* 0x000fe200078e0a2b */
[----:B------:R-:W-:Y:S01]  /*c3c0*/  FSEL R10, R36, -INF , !P0 ;  /* 0xff800000240a7808 */ /* 0x000fe20004000000 */
[----:B------:R-:W-:Y:S01]  /*c3d0*/  IMAD.IADD R36, R38, 0x1, -R9 ;  /* 0x0000000126247824 */ /* 0x000fe200078e0a09 */
[----:B------:R-:W-:-:S02]  /*c3e0*/  ISETP.GE.AND P3, PT, R9, R89, PT ;  /* 0x000000590900720c */ /* 0x000fc40003f66270 */
[----:B------:R-:W-:Y:S02]  /*c3f0*/  IABS R9, R45 ;  /* 0x0000002d00097213 */ /* 0x000fe40000000000 */
[----:B------:R-:W-:Y:S02]  /*c400*/  FSEL R14, R14, -INF , !P0 ;  /* 0xff8000000e0e7808 */ /* 0x000fe40004000000 */
[----:B------:R-:W-:Y:S02]  /*c410*/  ISETP.GE.AND P0, PT, R24, R89, PT ;  /* 0x000000591800720c */ /* 0x000fe40003f06270 */
[----:B------:R-:W-:Y:S02]  /*c420*/  IABS R24, R36 ;  /* 0x0000002400187213 */ /* 0x000fe40000000000 */
[----:B------:R-:W-:Y:S02]  /*c430*/  IABS R12, R12 ;  /* 0x0000000c000c7213 */ /* 0x000fe40000000000 */
[----:B------:R-:W-:-:S02]  /*c440*/  IABS R117, R117 ;  /* 0x0000007500757213 */ /* 0x000fc40000000000 */
[----:B------:R-:W-:Y:S02]  /*c450*/  I2FP.F32.S32 R9, R9 ;  /* 0x0000000900097245 */ /* 0x000fe40000201400 */
[----:B------:R-:W-:Y:S02]  /*c460*/  I2FP.F32.S32 R24, R24 ;  /* 0x0000001800187245 */ /* 0x000fe40000201400 */
[----:B------:R-:W-:Y:S01]  /*c470*/  I2FP.F32.S32 R12, R12 ;  /* 0x0000000c000c7245 */ /* 0x000fe20000201400 */
[----:B------:R-:W-:Y:S01]  /*c480*/  FFMA.FTZ R9, -R0, R9, R26 ;  /* 0x0000000900097223 */ /* 0x000fe2000001011a */
[----:B------:R-:W-:Y:S01]  /*c490*/  I2FP.F32.S32 R117, R117 ;  /* 0x0000007500757245 */ /* 0x000fe20000201400 */
[----:B------:R-:W-:Y:S01]  /*c4a0*/  IMAD.IADD R118, R38, 0x1, -R44 ;  /* 0x0000000126767824 */ /* 0x000fe200078e0a2c */
[----:B------:R-:W-:Y:S01]  /*c4b0*/  LOP3.LUT R36, R2, 0x29, R32, 0xfe, !PT ;  /* 0x0000002902247812 */ /* 0x000fe200078efe20 */
[C---:B------:R-:W-:Y:S01]  /*c4c0*/  FFMA.FTZ R24, -R0.reuse, R24, R4 ;  /* 0x0000001800187223 */ /* 0x040fe20000010104 */
[C---:B------:R-:W-:Y:S01]  /*c4d0*/  FFMA.FTZ R40, -R0.reuse, R12, R40 ;  /* 0x0000000c00287223 */ /* 0x040fe20000010128 */
[----:B------:R-:W-:Y:S01]  /*c4e0*/  FFMA.FTZ R117, -R0, R117, R28 ;  /* 0x0000007500757223 */ /* 0x000fe2000001011c */
[----:B------:R-:W-:-:S02]  /*c4f0*/  ISETP.GE.AND P1, PT, R43, R89, PT ;  /* 0x000000592b00720c */ /* 0x000fc40003f26270 */
[----:B------:R-:W-:Y:S02]  /*c500*/  LOP3.LUT R28, R2, 0x30, R32, 0xfe, !PT ;  /* 0x00000030021c7812 */ /* 0x000fe400078efe20 */
[----:B------:R-:W-:Y:S02]  /*c510*/  FSEL R13, R13, -INF , !P4 ;  /* 0xff8000000d0d7808 */ /* 0x000fe40006000000 */
[----:B------:R-:W-:Y:S02]  /*c520*/  FSEL R9, R9, -INF , !P4 ;  /* 0xff80000009097808 */ /* 0x000fe40006000000 */
[----:B------:R-:W-:Y:S01]  /*c530*/  FSEL R12, R39, -INF , !P3 ;  /* 0xff800000270c7808 */ /* 0x000fe20005800000 */
[--C-:B------:R-:W-:Y:S01]  /*c540*/  IMAD.IADD R39, R42, 0x1, -R36.reuse ;  /* 0x000000012a277824 */ /* 0x100fe200078e0a24 */
[----:B------:R-:W-:Y:S02]  /*c550*/  IABS R118, R118 ;  /* 0x0000007600767213 */ /* 0x000fe40000000000 */
[----:B------:R-:W-:Y:S01]  /*c560*/  ISETP.GE.AND P4, PT, R36, R89, PT ;  /* 0x000000592400720c */ /* 0x000fe20003f86270 */
[----:B------:R-:W-:Y:S01]  /*c570*/  IMAD.IADD R36, R38, 0x1, -R36 ;  /* 0x0000000126247824 */ /* 0x000fe200078e0a24 */
[----:B------:R-:W-:-:S02]  /*c580*/  FSEL R24, R24, -INF , !P3 ;  /* 0xff80000018187808 */ /* 0x000fc40005800000 */
[----:B------:R-:W-:Y:S01]  /*c590*/  FSEL R104, R41, -INF , !P1 ;  /* 0xff80000029687808 */ /* 0x000fe20004800000 */
[--C-:B------:R-:W-:Y:S01]  /*c5a0*/  IMAD.IADD R41, R42, 0x1, -R28.reuse ;  /* 0x000000012a297824 */ /* 0x100fe200078e0a1c */
[----:B------:R-:W-:Y:S02]  /*c5b0*/  I2FP.F32.S32 R118, R118 ;  /* 0x0000007600767245 */ /* 0x000fe40000201400 */
[----:B------:R-:W-:Y:S01]  /*c5c0*/  ISETP.GE.AND P3, PT, R28, R89, PT ;  /* 0x000000591c00720c */ /* 0x000fe20003f66270 */
[----:B------:R-:W-:Y:S01]  /*c5d0*/  IMAD.IADD R28, R38, 0x1, -R28 ;  /* 0x00000001261c7824 */ /* 0x000fe200078e0a1c */
[----:B------:R-:W-:Y:S02]  /*c5e0*/  IABS R39, R39 ;  /* 0x0000002700277213 */ /* 0x000fe40000000000 */
[----:B------:R-:W-:Y:S01]  /*c5f0*/  IABS R36, R36 ;  /* 0x0000002400247213 */ /* 0x000fe20000000000 */
[----:B------:R-:W-:Y:S01]  /*c600*/  FFMA.FTZ R118, -R0, R118, R27 ;  /* 0x0000007600767223 */ /* 0x000fe2000001011b */
[----:B------:R-:W-:-:S02]  /*c610*/  FSEL R5, R5, -INF , !P2 ;  /* 0xff80000005057808 */ /* 0x000fc40005000000 */
[----:B------:R-:W-:Y:S02]  /*c620*/  ISETP.GE.AND P2, PT, R44, R89, PT ;  /* 0x000000592c00720c */ /* 0x000fe40003f46270 */
[C-C-:B------:R-:W-:Y:S02]  /*c630*/  LOP3.LUT R27, R2.reuse, 0x31, R32.reuse, 0xfe, !PT ;  /* 0x00000031021b7812 */ /* 0x140fe400078efe20 */
[----:B------:R-:W-:Y:S02]  /*c640*/  LOP3.LUT R26, R2, 0x38, R32, 0xfe, !PT ;  /* 0x00000038021a7812 */ /* 0x000fe400078efe20 */
[----:B------:R-:W-:Y:S02]  /*c650*/  I2FP.F32.S32 R39, R39 ;  /* 0x0000002700277245 */ /* 0x000fe40000201400 */
[----:B------:R-:W-:Y:S02]  /*c660*/  IABS R28, R28 ;  /* 0x0000001c001c7213 */ /* 0x000fe40000000000 */
[----:B------:R-:W-:Y:S01]  /*c670*/  I2FP.F32.S32 R36, R36 ;  /* 0x0000002400247245 */ /* 0x000fe20000201400 */
[----:B------:R-:W-:Y:S01]  /*c680*/  IMAD.IADD R43, R42, 0x1, -R26 ;  /* 0x000000012a2b7824 */ /* 0x000fe200078e0a1a */
[----:B------:R-:W-:Y:S01]  /*c690*/  LOP3.LUT R4, R2, 0x39, R32, 0xfe, !PT ;  /* 0x0000003902047812 */ /* 0x000fe200078efe20 */
[C---:B------:R-:W-:Y:S01]  /*c6a0*/  FFMA.FTZ R6, -R0.reuse, R39, R6 ;  /* 0x0000002700067223 */ /* 0x040fe20000010106 */
[----:B------:R-:W-:Y:S01]  /*c6b0*/  FSEL R111, R111, -INF , !P2 ;  /* 0xff8000006f6f7808 */ /* 0x000fe20005000000 */
[----:B------:R-:W-:Y:S01]  /*c6c0*/  FFMA.FTZ R7, -R0, R36, R7 ;  /* 0x0000002400077223 */ /* 0x000fe20000010107 */
[----:B------:R-:W-:-:S02]  /*c6d0*/  FSEL R118, R118, -INF , !P2 ;  /* 0xff80000076767808 */ /* 0x000fc40005000000 */
[----:B------:R-:W-:Y:S01]  /*c6e0*/  FSEL R115, R40, -INF , !P1 ;  /* 0xff80000028737808 */ /* 0x000fe20004800000 */
[--C-:B------:R-:W-:Y:S01]  /*c6f0*/  IMAD.IADD R40, R42, 0x1, -R27.reuse ;  /* 0x000000012a287824 */ /* 0x100fe200078e0a1b */
[----:B------:R-:W-:Y:S02]  /*c700*/  I2FP.F32.S32 R28, R28 ;  /* 0x0000001c001c7245 */ /* 0x000fe40000201400 */
[-C--:B------:R-:W-:Y:S01]  /*c710*/  ISETP.GE.AND P2, PT, R27, R89.reuse, PT ;  /* 0x000000591b00720c */ /* 0x080fe20003f46270 */
[----:B------:R-:W-:Y:S01]  /*c720*/  IMAD.IADD R27, R38, 0x1, -R27 ;  /* 0x00000001261b7824 */ /* 0x000fe200078e0a1b */
[----:B------:R-:W-:Y:S01]  /*c730*/  ISETP.GE.AND P1, PT, R26, R89, PT ;  /* 0x000000591a00720c */ /* 0x000fe20003f26270 */
[----:B------:R-:W-:Y:S01]  /*c740*/  IMAD.IADD R26, R38, 0x1, -R26 ;  /* 0x00000001261a7824 */ /* 0x000fe200078e0a1a */
[----:B------:R-:W-:Y:S02]  /*c750*/  FMNMX3.FTZ R36, R37, R35, R34, !PT ;  /* 0x0000002325247276 */ /* 0x000fe40007810022 */
[----:B------:R-:W-:Y:S01]  /*c760*/  IABS R41, R41 ;  /* 0x0000002900297213 */ /* 0x000fe20000000000 */
[----:B------:R-:W-:Y:S01]  /*c770*/  IMAD.IADD R42, R42, 0x1, -R4 ;  /* 0x000000012a2a7824 */ /* 0x000fe200078e0a04 */
[----:B------:R-:W-:Y:S01]  /*c780*/  FSEL R109, R109, -INF , !P0 ;  /* 0xff8000006d6d7808 */ /* 0x000fe20004000000 */
[----:B------:R-:W-:Y:S01]  /*c790*/  FFMA.FTZ R23, -R0, R28, R23 ;  /* 0x0000001c00177223 */ /* 0x000fe20000010117 */
[----:B------:R-:W-:-:S02]  /*c7a0*/  FSEL R117, R117, -INF , !P0 ;  /* 0xff80000075757808 */ /* 0x000fc40004000000 */
[----:B------:R-:W-:Y:S01]  /*c7b0*/  ISETP.GE.AND P0, PT, R4, R89, PT ;  /* 0x000000590400720c */ /* 0x000fe20003f06270 */
[----:B------:R-:W-:Y:S01]  /*c7c0*/  IMAD.IADD R4, R38, 0x1, -R4 ;  /* 0x0000000126047824 */ /* 0x000fe200078e0a04 */
[----:B------:R-:W-:Y:S02]  /*c7d0*/  FMNMX3.FTZ R28, R36, R33, R15, !PT ;  /* 0x00000021241c7276 */ /* 0x000fe4000781000f */
[----:B------:R-:W-:Y:S02]  /*c7e0*/  FSEL R105, R6, -INF , !P4 ;  /* 0xff80000006697808 */ /* 0x000fe40006000000 */
[----:B------:R-:W-:Y:S02]  /*c7f0*/  I2FP.F32.S32 R41, R41 ;  /* 0x0000002900297245 */ /* 0x000fe40000201400 */
[----:B------:R-:W-:Y:S02]  /*c800*/  IABS R27, R27 ;  /* 0x0000001b001b7213 */ /* 0x000fe40000000000 */
[----:B------:R-:W-:-:S02]  /*c810*/  IABS R26, R26 ;  /* 0x0000001a001a7213 */ /* 0x000fc40000000000 */
[----:B------:R-:W-:Y:S02]  /*c820*/  FMNMX3.FTZ R6, R18, R21, R16, !PT ;  /* 0x0000001512067276 */ /* 0x000fe40007810010 */
[----:B------:R-:W-:Y:S02]  /*c830*/  IABS R40, R40 ;  /* 0x0000002800287213 */ /* 0x000fe40000000000 */
[----:B------:R-:W-:Y:S02]  /*c840*/  IABS R43, R43 ;  /* 0x0000002b002b7213 */ /* 0x000fe40000000000 */
[----:B------:R-:W-:Y:S01]  /*c850*/  FMNMX3.FTZ R28, R28, R14, R13, !PT ;  /* 0x0000000e1c1c7276 */ /* 0x000fe2000781000d */
[----:B------:R-:W-:Y:S01]  /*c860*/  FFMA.FTZ R20, -R0, R41, R20 ;  /* 0x0000002900147223 */ /* 0x000fe20000010114 */
[----:B------:R-:W-:Y:S01]  /*c870*/  IABS R4, R4 ;  /* 0x0000000400047213 */ /* 0x000fe20000000000 */
[----:B------:R-:W-:Y:S01]  /*c880*/  IMAD.MOV.U32 R38, RZ, RZ, R27 ;  /* 0x000000ffff267224 */ /* 0x000fe200078e001b */
[----:B------:R-:W-:Y:S01]  /*c890*/  FMNMX3.FTZ R6, R6, R5, R25, !PT ;  /* 0x0000000506067276 */ /* 0x000fe20007810019 */
[----:B------:R-:W-:Y:S01]  /*c8a0*/  IMAD.MOV.U32 R36, RZ, RZ, R26 ;  /* 0x000000ffff247224 */ /* 0x000fe200078e001a */
[----:B------:R-:W-:-:S02]  /*c8b0*/  IABS R42, R42 ;  /* 0x0000002a002a7213 */ /* 0x000fc40000000000 */
[----:B------:R-:W-:Y:S02]  /*c8c0*/  I2FP.F32.S32 R40, R40 ;  /* 0x0000002800287245 */ /* 0x000fe40000201400 */
[----:B------:R-:W-:Y:S02]  /*c8d0*/  I2FP.F32.S32 R43, R43 ;  /* 0x0000002b002b7245 */ /* 0x000fe40000201400 */
[----:B------:R-:W-:Y:S01]  /*c8e0*/  FMNMX3.FTZ R28, R28, R12, R111, !PT ;  /* 0x0000000c1c1c7276 */ /* 0x000fe2000781006f */
[----:B------:R-:W-:Y:S01]  /*c8f0*/  IMAD.MOV.U32 R27, RZ, RZ, R4 ;  /* 0x000000ffff1b7224 */ /* 0x000fe200078e0004 */
[----:B------:R-:W-:Y:S01]  /*c900*/  FMNMX3.FTZ R6, R6, R10, R9, !PT ;  /* 0x0000000a06067276 */ /* 0x000fe20007810009 */
[C---:B------:R-:W-:Y:S01]  /*c910*/  FFMA.FTZ R22, -R0.reuse, R40, R22 ;  /* 0x0000002800167223 */ /* 0x040fe20000010116 */
[----:B------:R-:W-:Y:S01]  /*c920*/  I2FP.F32.S32 R42, R42 ;  /* 0x0000002a002a7245 */ /* 0x000fe20000201400 */
        /* <DEDUP_REMOVED lines=36> */
[----:B------:R-:W-:Y:S02]  /*cb70*/  LEA R114, R114, UR6, 0x1 ;  /* 0x0000000672727c11 */ /* 0x000fe4000f8e08ff */
[----:B-1----:R-:W-:-:S03]  /*cb80*/  FMNMX.FTZ R87, R4, R87, !PT ;  /* 0x0000005704577209 */ /* 0x002fc60007810000 */
[C---:B------:R-:W-:Y:S01]  /*cb90*/  VIADD R4, R114.reuse, 0x6000 ;  /* 0x0000600072047836 */ /* 0x040fe20000000000 */
[----:B------:R-:W-:Y:S01]  /*cba0*/  LDSM.16.MT88.4 R60, [R114+0x7000] ;  /* 0x00700000723c783b */ /* 0x000fe20000004200 */
[----:B------:R-:W-:Y:S01]  /*cbb0*/  VIADD R103, R114, 0x6020 ;  /* 0x0000602072677836 */ /* 0x000fe20000000000 */
[----:B------:R-:W-:Y:S01]  /*cbc0*/  FSETP.NEU.FTZ.AND P0, PT, R87, -INF , PT ;  /* 0xff8000005700780b */ /* 0x000fe20003f1d000 */
[----:B--2---:R-:W-:Y:S01]  /*cbd0*/  FMUL.FTZ R121, R106, R87 ;  /* 0x000000576a797220 */ /* 0x004fe20000410000 */
[----:B------:R-:W-:Y:S01]  /*cbe0*/  @P6 VIADD R103, R4, 0xffffffe0 ;  /* 0xffffffe004676836 */ /* 0x000fe20000000000 */
[----:B------:R-:W-:Y:S01]  /*cbf0*/  LDSM.16.MT88.4 R40, [R114+0x8000] ;  /* 0x008000007228783b */ /* 0x000fe20000004200 */
[----:B---3--:R-:W-:Y:S02]  /*cc00*/  FMNMX.FTZ R86, R6, R86, !PT ;  /* 0x0000005606567209 */ /* 0x008fe40007810000 */
[----:B------:R-:W-:Y:S01]  /*cc10*/  FSEL R121, R121, RZ, P0 ;  /* 0x000000ff79797208 */ /* 0x000fe20000000000 */
[----:B------:R-:W1:Y:S01]  /*cc20*/  LDSM.16.MT88.4 R52, [R103+0x1000] ;  /* 0x001000006734783b */ /* 0x000e620000004200 */
[----:B------:R-:W-:Y:S01]  /*cc30*/  FSETP.NEU.FTZ.AND P0, PT, R86, -INF , PT ;  /* 0xff8000005600780b */ /* 0x000fe20003f1d000 */
[----:B------:R-:W-:-:S02]  /*cc40*/  FMUL.FTZ R108, R106, R86 ;  /* 0x000000566a6c7220 */ /* 0x000fc40000410000 */
[----:B------:R-:W2:Y:S03]  /*cc50*/  LDSM.16.MT88.4 R76, [R114+0x6000] ;  /* 0x00600000724c783b */ /* 0x000ea60000004200 */
[----:B------:R-:W-:Y:S01]  /*cc60*/  FSEL R108, R108, RZ, P0 ;  /* 0x000000ff6c6c7208 */ /* 0x000fe20000000000 */
[----:B------:R-:W3:Y:S01]  /*cc70*/  LDSM.16.MT88.4 R68, [R103] ;  /* 0x000000006744783b */ /* 0x000ee20000004200 */
[----:B------:R-:W-:-:S03]  /*cc80*/  FFMA.FTZ R102, R37, R106, -R121 ;  /* 0x0000006a25667223 */ /* 0x000fc60000010879 */
[-CC-:B------:R-:W-:Y:S01]  /*cc90*/  FFMA.FTZ R95, R5, R106.reuse, -R108.reuse ;  /* 0x0000006a055f7223 */ /* 0x180fe2000001086c */
[----:B------:R-:W-:Y:S01]  /*cca0*/  LDSM.16.MT88.4 R28, [R114+0x8400] ;  /* 0x00840000721c783b */ /* 0x000fe20000004200 */
[-CC-:B------:R-:W-:Y:S01]  /*ccb0*/  FFMA.FTZ R101, R35, R106.reuse, -R121.reuse ;  /* 0x0000006a23657223 */ /* 0x180fe20000010879 */
[-CC-:B------:R-:W-:Y:S02]  /*ccc0*/  FFMA.FTZ R98, R34, R106.reuse, -R121.reuse ;  /* 0x0000006a22627223 */ /* 0x180fe40000010879 */
[----:B------:R-:W4:Y:S01]  /*ccd0*/  LDSM.16.MT88.4 R4, [R103+0x2000] ;  /* 0x002000006704783b */ /* 0x000f220000004200 */
        /* <DEDUP_REMOVED lines=13> */
[----:B------:R-:W4:Y:S03]  /*cdb0*/  LDSM.16.MT88.4 R8, [R103+0x1400] ;  /* 0x001400006708783b */ /* 0x000f260000004200 */
[----:B------:R-:W1:Y:S01]  /*cdc0*/  MUFU.EX2 R97, R97 ;  /* 0x0000006100617308 */ /* 0x000e620000000800 */
[----:B------:R-:W4:Y:S03]  /*cdd0*/  LDSM.16.MT88.4 R12, [R114+0x7400] ;  /* 0x00740000720c783b */ /* 0x000f260000004200 */
[----:B------:R-:W-:Y:S01]  /*cde0*/  MUFU.EX2 R100, R100 ;  /* 0x0000006400647308 */ /* 0x000fe20000000800 */
[-CC-:B------:R-:W-:Y:S01]  /*cdf0*/  FFMA.FTZ R93, R25, R106.reuse, -R108.reuse ;  /* 0x0000006a195d7223 */ /* 0x180fe2000001086c */
[-C--:B------:R-:W-:Y:S01]  /*ce00*/  FFMA.FTZ R92, R24, R106.reuse, -R108 ;  /* 0x0000006a185c7223 */ /* 0x080fe2000001086c */
[----:B------:R-:W4:Y:S01]  /*ce10*/  LDSM.16.MT88.4 R16, [R103+0x400] ;  /* 0x000400006710783b */ /* 0x000f220000004200 */
[----:B------:R-:W2:Y:S01]  /*ce20*/  MUFU.EX2 R99, R99 ;  /* 0x0000006300637308 */ /* 0x000ea20000000800 */
[----:B------:R-:W-:-:S02]  /*ce30*/  FFMA.FTZ R111, R111, R106, -R121 ;  /* 0x0000006a6f6f7223 */ /* 0x000fc40000010879 */
[----:B------:R-:W4:Y:S01]  /*ce40*/  LDSM.16.MT88.4 R20, [R114+0x6400] ;  /* 0x006400007214783b */ /* 0x000f220000004200 */
[----:B------:R-:W-:Y:S04]  /*ce50*/  MUFU.EX2 R96, R96 ;  /* 0x0000006000607308 */ /* 0x000fe80000000800 */
[----:B------:R-:W3:Y:S01]  /*ce60*/  MUFU.EX2 R95, R95 ;  /* 0x0000005f005f7308 */ /* 0x000ee20000000800 */
[----:B-----5:R-:W-:Y:S01]  /*ce70*/  F2FP.BF16.F32.PACK_AB R48, R101, R102 ;  /* 0x000000666530723e */ /* 0x020fe200000010ff */
[----:B------:R-:W5:Y:S01]  /*ce80*/  LDSM.16.MT88.4 R24, [R103+0x2400] ;  /* 0x002400006718783b */ /* 0x000f620000004200 */
[----:B-1----:R-:W-:Y:S02]  /*ce90*/  F2FP.BF16.F32.PACK_AB R50, R97, R98 ;  /* 0x000000626132723e */ /* 0x002fe400000010ff */
[----:B--2---:R-:W-:Y:S01]  /*cea0*/  F2FP.BF16.F32.PACK_AB R49, R99, R100 ;  /* 0x000000646331723e */ /* 0x004fe200000010ff */
[----:B------:R-:W-:Y:S01]  /*ceb0*/  MUFU.EX2 R91, R91 ;  /* 0x0000005b005b7308 */ /* 0x000fe20000000800 */
[----:B---3--:R-:W-:-:S03]  /*cec0*/  F2FP.BF16.F32.PACK_AB R51, R95, R96 ;  /* 0x000000605f33723e */ /* 0x008fc600000010ff */
        /* <DEDUP_REMOVED lines=23> */
[----:B------:R-:W-:Y:S01]  /*d040*/  HMMA.16816.F32.BF16 R56, R4, R8, R56 ;  /* 0x000000080438723c */ /* 0x000fe20000041838 */
[----:B------:R-:W-:-:S07]  /*d050*/  FFMA.FTZ R8, R109, R106, -R121 ;  /* 0x0000006a6d087223 */ /* 0x000fce0000010879 */
[C---:B------:R-:W-:Y:S01]  /*d060*/  HMMA.16816.F32.BF16 R64, R4.reuse, R12, R64 ;  /* 0x0000000c0440723c */ /* 0x040fe20000041840 */
[-CC-:B------:R-:W-:Y:S02]  /*d070*/  FFMA.FTZ R12, R104, R106.reuse, -R121.reuse ;  /* 0x0000006a680c7223 */ /* 0x180fe40000010879 */
[----:B------:R1:W-:Y:S04]  /*d080*/  MUFU.EX2 R104, R111 ;  /* 0x0000006f00687308 */ /* 0x0003e80000000800 */
[----:B------:R2:W3:Y:S01]  /*d090*/  MUFU.EX2 R109, R12 ;  /* 0x0000000c006d7308 */ /* 0x0004e20000000800 */
[C---:B------:R-:W-:Y:S01]  /*d0a0*/  HMMA.16816.F32.BF16 R60, R4.reuse, R14, R60 ;  /* 0x0000000e043c723c */ /* 0x040fe2000004183c */
[-C--:B-1----:R-:W-:Y:S02]  /*d0b0*/  FFMA.FTZ R111, R105, R106.reuse, -R121 ;  /* 0x0000006a696f7223 */ /* 0x082fe40000010879 */
[----:B------:R1:W-:Y:S05]  /*d0c0*/  MUFU.EX2 R105, R8 ;  /* 0x0000000800697308 */ /* 0x0003ea0000000800 */
[----:B------:R-:W-:Y:S01]  /*d0d0*/  HMMA.16816.F32.BF16 R36, R4, R28, R36 ;  /* 0x0000001c0424723c */ /* 0x000fe20000041824 */
[----:B--2---:R-:W2:Y:S01]  /*d0e0*/  LDSM.16.MT88.4 R12, [R103+0x800] ;  /* 0x00080000670c783b */ /* 0x004ea20000004200 */
[----:B------:R-:W-:-:S06]  /*d0f0*/  FFMA.FTZ R28, R117, R106, -R108 ;  /* 0x0000006a751c7223 */ /* 0x000fcc000001086c */
[----:B------:R-:W-:Y:S01]  /*d100*/  HMMA.16816.F32.BF16 R52, R4, R10, R52 ;  /* 0x0000000a0434723c */ /* 0x000fe20000041834 */
[----:B-1----:R-:W-:-:S04]  /*d110*/  FFMA.FTZ R8, R115, R106, -R108 ;  /* 0x0000006a73087223 */ /* 0x002fc8000001086c */
[----:B------:R1:W-:Y:S01]  /*d120*/  MUFU.EX2 R117, R8 ;  /* 0x0000000800757308 */ /* 0x0003e20000000800 */
[-CC-:B------:R-:W-:Y:S01]  /*d130*/  FFMA.FTZ R118, R118, R106.reuse, -R108.reuse ;  /* 0x0000006a76767223 */ /* 0x180fe2000001086c */
[----:B-1----:R-:W1:Y:S03]  /*d140*/  LDSM.16.MT88.4 R8, [R103+0x1800] ;  /* 0x001800006708783b */ /* 0x002e660000004200 */
[----:B------:R4:W-:Y:S01]  /*d150*/  MUFU.EX2 R115, R118 ;  /* 0x0000007600737308 */ /* 0x0009e20000000800 */
[C---:B------:R-:W-:Y:S03]  /*d160*/  HMMA.16816.F32.BF16 R72, R4.reuse, R16, R72 ;  /* 0x000000100448723c */ /* 0x040fe60000041848 */
[----:B------:R-:W2:Y:S05]  /*d170*/  MUFU.EX2 R111, R111 ;  /* 0x0000006f006f7308 */ /* 0x000eaa0000000800 */
[----:B------:R-:W-:Y:S01]  /*d180*/  HMMA.16816.F32.BF16 R68, R4, R18, R68 ;  /* 0x000000120444723c */ /* 0x000fe20000041844 */
[----:B------:R-:W1:Y:S01]  /*d190*/  LDSM.16.MT88.4 R16, [R114+0x7800] ;  /* 0x007800007210783b */ /* 0x000e620000004200 */
[----:B----4-:R-:W-:-:S02]  /*d1a0*/  FFMA.FTZ R118, R116, R106, -R108 ;  /* 0x0000006a74767223 */ /* 0x010fc4000001086c */
[----:B------:R4:W-:Y:S04]  /*d1b0*/  MUFU.EX2 R116, R28 ;  /* 0x0000001c00747308 */ /* 0x0009e80000000800 */
[C---:B------:R-:W-:Y:S01]  /*d1c0*/  HMMA.16816.F32.BF16 R40, R4.reuse, R30, R40 ;  /* 0x0000001e0428723c */ /* 0x040fe20000041828 */
[----:B------:R-:W2:Y:S01]  /*d1d0*/  MUFU.EX2 R118, R118 ;  /* 0x0000007600767308 */ /* 0x000ea20000000800 */
[----:B----4-:R-:W4:Y:S06]  /*d1e0*/  LDSM.16.MT88.4 R28, [R114+0x8800] ;  /* 0x00880000721c783b */ /* 0x010f2c0000004200 */
[C---:B------:R-:W-:Y:S08]  /*d1f0*/  HMMA.16816.F32.BF16 R80, R4.reuse, R20, R80 ;  /* 0x000000140450723c */ /* 0x040ff00000041850 */
[C---:B------:R-:W-:Y:S01]  /*d200*/  HMMA.16816.F32.BF16 R76, R4.reuse, R22, R76 ;  /* 0x00000016044c723c */ /* 0x040fe2000004184c */
[----:B------:R-:W4:Y:S07]  /*d210*/  LDSM.16.MT88.4 R20, [R114+0x6800] ;  /* 0x006800007214783b */ /* 0x000f2e0000004200 */
[C---:B-----5:R-:W-:Y:S08]  /*d220*/  HMMA.16816.F32.BF16 R44, R4.reuse, R24, R44 ;  /* 0x00000018042c723c */ /* 0x060ff0000004182c */
[----:B------:R-:W-:Y:S01]  /*d230*/  HMMA.16816.F32.BF16 R48, R4, R26, R48 ;  /* 0x0000001a0430723c */ /* 0x000fe20000041830 */
[----:B---3--:R-:W-:Y:S01]  /*d240*/  F2FP.BF16.F32.PACK_AB R4, R109, R104 ;  /* 0x000000686d04723e */ /* 0x008fe200000010ff */
[-CC-:B------:R-:W-:Y:S01]  /*d250*/  FFMA.FTZ R159, R119, R106.reuse, -R121.reuse ;  /* 0x0000006a779f7223 */ /* 0x180fe20000010879 */
[----:B--2---:R-:W-:Y:S01]  /*d260*/  F2FP.BF16.F32.PACK_AB R6, R111, R105 ;  /* 0x000000696f06723e */ /* 0x004fe200000010ff */
[-CC-:B------:R-:W-:Y:S01]  /*d270*/  FFMA.FTZ R158, R107, R106.reuse, -R108.reuse ;  /* 0x0000006a6b9e7223 */ /* 0x180fe2000001086c */
[----:B------:R-:W-:Y:S01]  /*d280*/  F2FP.BF16.F32.PACK_AB R5, R117, R115 ;  /* 0x000000737505723e */ /* 0x000fe200000010ff */
[----:B------:R-:W-:Y:S01]  /*d290*/  FFMA.FTZ R123, R123, R106, -R121 ;  /* 0x0000006a7b7b7223 */ /* 0x000fe20000010879 */
[----:B------:R-:W-:Y:S01]  /*d2a0*/  F2FP.BF16.F32.PACK_AB R7, R118, R116 ;  /* 0x000000747607723e */ /* 0x000fe200000010ff */
[-C--:B------:R-:W-:Y:S01]  /*d2b0*/  FFMA.FTZ R113, R113, R106.reuse, -R108 ;  /* 0x0000006a71717223 */ /* 0x080fe2000001086c */
[----:B------:R-:W-:Y:S01]  /*d2c0*/  FADD.FTZ R101, R102, R101 ;  /* 0x0000006566657221 */ /* 0x000fe20000010000 */
[----:B------:R-:W-:Y:S01]  /*d2d0*/  FADD.FTZ R99, R100, R99 ;  /* 0x0000006364637221 */ /* 0x000fe20000010000 */
[----:B------:R-:W-:Y:S03]  /*d2e0*/  LDSM.16.MT88.4 R24, [R114+0x6c00] ;  /* 0x006c00007218783b */ /* 0x000fe60000004200 */
[C---:B------:R-:W-:Y:S08]  /*d2f0*/  HMMA.16816.F32.BF16 R72, R4.reuse, R12, R72 ;  /* 0x0000000c0448723c */ /* 0x040ff00000041848 */
[C---:B------:R-:W-:Y:S01]  /*d300*/  HMMA.16816.F32.BF16 R68, R4.reuse, R14, R68 ;  /* 0x0000000e0444723c */ /* 0x040fe20000041844 */
[----:B------:R-:W2:Y:S07]  /*d310*/  LDSM.16.MT88.4 R12, [R103+0x2800] ;  /* 0x00280000670c783b */ /* 0x000eae0000004200 */
[----:B-1----:R-:W-:Y:S01]  /*d320*/  HMMA.16816.F32.BF16 R56, R4, R8, R56 ;  /* 0x000000080438723c */ /* 0x002fe20000041838 */
[----:B------:R-:W-:-:S04]  /*d330*/  FFMA.FTZ R8, R120, R106, -R121 ;  /* 0x0000006a78087223 */ /* 0x000fc80000010879 */
[----:B------:R1:W-:Y:S03]  /*d340*/  MUFU.EX2 R119, R8 ;  /* 0x0000000800777308 */ /* 0x0003e60000000800 */
[C---:B------:R-:W-:Y:S01]  /*d350*/  HMMA.16816.F32.BF16 R52, R4.reuse, R10, R52 ;  /* 0x0000000a0434723c */ /* 0x040fe20000041834 */
[----:B-1----:R-:W1:Y:S07]  /*d360*/  LDSM.16.MT88.4 R8, [R114+0x8c00] ;  /* 0x008c00007208783b */ /* 0x002e6e0000004200 */
[----:B------:R-:W-:Y:S01]  /*d370*/  HMMA.16816.F32.BF16 R64, R4, R16, R64 ;  /* 0x000000100440723c */ /* 0x000fe20000041840 */
[----:B------:R-:W-:-:S04]  /*d380*/  FFMA.FTZ R16, R122, R106, -R121 ;  /* 0x0000006a7a107223 */ /* 0x000fc80000010879 */
[----:B------:R3:W-:Y:S03]  /*d390*/  MUFU.EX2 R120, R16 ;  /* 0x0000001000787308 */ /* 0x0007e60000000800 */
[----:B----4-:R-:W-:Y:S01]  /*d3a0*/  HMMA.16816.F32.BF16 R36, R4, R28, R36 ;  /* 0x0000001c0424723c */ /* 0x010fe20000041824 */
[-CC-:B------:R-:W-:Y:S01]  /*d3b0*/  FFMA.FTZ R29, R110, R106.reuse, -R108.reuse ;  /* 0x0000006a6e1d7223 */ /* 0x180fe2000001086c */
[----:B------:R-:W4:Y:S04]  /*d3c0*/  MUFU.EX2 R122, R123 ;  /* 0x0000007b007a7308 */ /* 0x000f280000000800 */
[----:B------:R-:W5:Y:S01]  /*d3d0*/  MUFU.EX2 R159, R159 ;  /* 0x0000009f009f7308 */ /* 0x000f620000000800 */
[----:B---3--:R-:W-:-:S03]  /*d3e0*/  FFMA.FTZ R16, R112, R106, -R108 ;  /* 0x0000006a70107223 */ /* 0x008fc6000001086c */
[----:B------:R-:W-:Y:S01]  /*d3f0*/  MUFU.EX2 R29, R29 ;  /* 0x0000001d001d7308 */ /* 0x000fe20000000800 */
[C---:B------:R-:W-:Y:S03]  /*d400*/  HMMA.16816.F32.BF16 R40, R4.reuse, R30, R40 ;  /* 0x0000001e0428723c */ /* 0x040fe60000041828 */
[----:B------:R-:W-:Y:S04]  /*d410*/  MUFU.EX2 R112, R113 ;  /* 0x0000007100707308 */ /* 0x000fe80000000800 */
[----:B------:R-:W3:Y:S04]  /*d420*/  MUFU.EX2 R28, R16 ;  /* 0x00000010001c7308 */ /* 0x000ee80000000800 */
[----:B------:R-:W1:Y:S01]  /*d430*/  MUFU.EX2 R158, R158 ;  /* 0x0000009e009e7308 */ /* 0x000e620000000800 */
[----:B------:R-:W-:Y:S01]  /*d440*/  HMMA.16816.F32.BF16 R80, R4, R20, R80 ;  /* 0x000000140450723c */ /* 0x000fe20000041850 */
[----:B------:R-:W-:Y:S01]  /*d450*/  FADD.FTZ R101, R98, R101 ;  /* 0x0000006562657221 */ /* 0x000fe20000010000 */
[----:B------:R-:W-:-:S06]  /*d460*/  FADD.FTZ R99, R96, R99 ;  /* 0x0000006360637221 */ /* 0x000fcc0000010000 */
[C---:B------:R-:W-:Y:S01]  /*d470*/  HMMA.16816.F32.BF16 R76, R4.reuse, R22, R76 ;  /* 0x00000016044c723c */ /* 0x040fe2000004184c */
[----:B------:R-:W-:Y:S01]  /*d480*/  FADD.FTZ R97, R97, R101 ;  /* 0x0000006561617221 */ /* 0x000fe20000010000 */
[----:B------:R-:W-:Y:S01]  /*d490*/  FADD.FTZ R95, R95, R99 ;  /* 0x000000635f5f7221 */ /* 0x000fe20000010000 */
[----:B------:R-:W1:Y:S05]  /*d4a0*/  LDSM.16.MT88.4 R20, [R114+0x7c00] ;  /* 0x007c00007214783b */ /* 0x000e6a0000004200 */
[C---:B------:R-:W-:Y:S08]  /*d4b0*/  HMMA.16816.F32.BF16 R60, R4.reuse, R18, R60 ;  /* 0x00000012043c723c */ /* 0x040ff0000004183c */
[C---:B--2---:R-:W-:Y:S08]  /*d4c0*/  HMMA.16816.F32.BF16 R44, R4.reuse, R12, R44 ;  /* 0x0000000c042c723c */ /* 0x044ff0000004182c */
[----:B------:R-:W-:Y:S01]  /*d4d0*/  HMMA.16816.F32.BF16 R48, R4, R14, R48 ;  /* 0x0000000e0430723c */ /* 0x000fe20000041830 */
[----:B----4-:R-:W-:Y:S01]  /*d4e0*/  F2FP.BF16.F32.PACK_AB R4, R120, R122 ;  /* 0x0000007a7804723e */ /* 0x010fe200000010ff */
[----:B------:R-:W-:Y:S01]  /*d4f0*/  FADD.FTZ R97, R91, R97 ;  /* 0x000000615b617221 */ /* 0x000fe20000010000 */
[----:B-----5:R-:W-:Y:S01]  /*d500*/  F2FP.BF16.F32.PACK_AB R6, R159, R119 ;  /* 0x000000779f06723e */ /* 0x020fe200000010ff */
[----:B------:R-:W-:Y:S01]  /*d510*/  FADD.FTZ R95, R93, R95 ;  /* 0x0000005f5d5f7221 */ /* 0x000fe20000010000 */
[----:B---3--:R-:W-:Y:S01]  /*d520*/  F2FP.BF16.F32.PACK_AB R5, R28, R112 ;  /* 0x000000701c05723e */ /* 0x008fe200000010ff */
[----:B------:R-:W2:Y:S01]  /*d530*/  LDSM.16.MT88.4 R16, [R103+0xc00] ;  /* 0x000c00006710783b */ /* 0x000ea20000004200 */
[----:B-1----:R-:W-:-:S03]  /*d540*/  F2FP.BF16.F32.PACK_AB R7, R158, R29 ;  /* 0x0000001d9e07723e */ /* 0x002fc600000010ff */
[----:B------:R-:W1:Y:S04]  /*d550*/  LDSM.16.MT88.4 R12, [R103+0x1c00] ;  /* 0x001c0000670c783b */ /* 0x000e680000004200 */
        /* <DEDUP_REMOVED lines=42> */
[----:B------:R-:W-:Y:S01]  /*d800*/  IADD3 R89, PT, PT, R3, R89, R129 ;  /* 0x0000005903597210 */ /* 0x000fe20007ffe081 */
[----:B------:R-:W-:Y:S01]  /*d810*/  IMAD.MOV.U32 R3, RZ, RZ, R86 ;  /* 0x000000ffff037224 */ /* 0x000fe200078e0056 */
[----:B------:R-:W-:Y:S02]  /*d820*/  ISETP.NE.AND.EX P6, PT, R155, RZ, PT, P6 ;  /* 0x000000ff9b00720c */ /* 0x000fe40003fc5360 */
[----:B------:R-:W-:Y:S02]  /*d830*/  IADD3 R89, PT, PT, -R32, R89, -R147 ;  /* 0x0000005920597210 */ /* 0x000fe40007ffe993 */
[----:B------:R-:W-:-:S03]  /*d840*/  MOV R2, R87 ;  /* 0x0000005700027202 */ /* 0x000fc60000000f00 */
[----:B------:R-:W-:-:S05]  /*d850*/  IMAD R149, R88, -0x40, R89 ;  /* 0xffffffc058957824 */ /* 0x000fca00078e0259 */
[----:B------:R-:W-:-:S07]  /*d860*/  IADD3 R149, PT, PT, R149, 0x88, RZ ;  /* 0x0000008895957810 */ /* 0x000fce0007ffe0ff */
.L_x_9348:
        /* <DEDUP_REMOVED lines=80> */
.L_x_9343:
[----:B------:R-:W-:Y:S05]  /*dd70*/  BSYNC.RECONVERGENT B0 ;  /* 0x0000000000007941 */ /* 0x000fea0003800200 */
.L_x_9342:
[----:B------:R-:W1:Y:S01]  /*dd80*/  S2UR UR7, SR_CgaCtaId ;  /* 0x00000000000779c3 */ /* 0x000e620000008800 */
[C---:B------:R-:W-:Y:S01]  /*dd90*/  IMAD.SHL.U32 R4, R131.reuse, 0x8, RZ ;  /* 0x0000000883047824 */ /* 0x040fe200078e00ff */
[C---:B------:R-:W-:Y:S01]  /*dda0*/  LOP3.LUT R161, R131.reuse, 0x18, RZ, 0xc0, !PT ;  /* 0x0000001883a17812 */ /* 0x040fe200078ec0ff */
[----:B------:R-:W-:Y:S01]  /*ddb0*/  UMOV UR8, 0x400 ;  /* 0x0000040000087882 */ /* 0x000fe20000000000 */
[C---:B------:R-:W-:Y:S01]  /*ddc0*/  SHF.L.U32 R6, R131.reuse, 0x4, RZ ;  /* 0x0000000483067819 */ /* 0x040fe200000006ff */
[----:B------:R-:W-:Y:S01]  /*ddd0*/  IMAD.SHL.U32 R128, R131, 0x4, RZ ;  /* 0x0000000483807824 */ /* 0x000fe200078e00ff */
[--C-:B------:R-:W-:Y:S01]  /*dde0*/  LOP3.LUT R161, R161, 0xc0, R4.reuse, 0xf8, !PT ;  /* 0x000000c0a1a17812 */ /* 0x100fe200078ef804 */
[----:B------:R-:W-:Y:S01]  /*ddf0*/  IMAD.MOV.U32 R108, RZ, RZ, 0x20 ;  /* 0x00000020ff6c7424 */ /* 0x000fe200078e00ff */
[----:B------:R-:W-:Y:S01]  /*de00*/  LOP3.LUT R162, R4, 0x18, RZ, 0xc0, !PT ;  /* 0x0000001804a27812 */ /* 0x000fe200078ec0ff */
[----:B------:R-:W-:Y:S01]  /*de10*/  BSSY.RECONVERGENT B1, `(.L_x_9344) ;  /* 0x000014d000017945 */ /* 0x000fe20003800200 */
[--C-:B------:R-:W-:Y:S02]  /*de20*/  LOP3.LUT R161, R161, 0x18, R4.reuse, 0x78, !PT ;  /* 0x00000018a1a17812 */ /* 0x100fe400078e7804 */
[CC--:B------:R-:W-:Y:S02]  /*de30*/  ISETP.GE.AND P3, PT, R162.reuse, R146.reuse, PT ;  /* 0x00000092a200720c */ /* 0x0c0fe40003f66270 */
[----:B------:R-:W-:Y:S02]  /*de40*/  LOP3.LUT R161, R161, 0x1f20, R4, 0xf8, !PT ;  /* 0x00001f20a1a17812 */ /* 0x000fe400078ef804 */
[C---:B------:R-:W-:Y:S02]  /*de50*/  LOP3.LUT R160, R162.reuse, 0x20, RZ, 0xfc, !PT ;  /* 0x00000020a2a07812 */ /* 0x040fe400078efcff */
[----:B------:R-:W-:Y:S02]  /*de60*/  LOP3.LUT R141, R162, 0x40, RZ, 0xfc, !PT ;  /* 0x00000040a28d7812 */ /* 0x000fe400078efcff */
[-C--:B------:R-:W-:Y:S02]  /*de70*/  ISETP.GE.AND P2, PT, R160, R146.reuse, PT ;  /* 0x00000092a000720c */ /* 0x080fe40003f46270 */
[----:B------:R-:W-:Y:S01]  /*de80*/  ISETP.GE.AND P1, PT, R141, R146, PT ;  /* 0x000000928d00720c */ /* 0x000fe20003f26270 */
[----:B-1----:R-:W-:Y:S01]  /*de90*/  ULEA UR6, UR7, UR8, 0x18 ;  /* 0x0000000807067291 */ /* 0x002fe2000f8ec0ff */
[C---:B------:R-:W-:Y:S02]  /*dea0*/  LEA R4, P0, R135.reuse, R152, 0x1 ;  /* 0x0000009887047211 */ /* 0x040fe400078008ff */
[----:B------:R-:W-:Y:S02]  /*deb0*/  SHF.R.U32.HI R129, RZ, 0x1, R131 ;  /* 0x00000001ff817819 */ /* 0x000fe40000011683 */
[----:B------:R-:W-:Y:S02]  /*dec0*/  LEA.HI.X R5, R135, R153, R136, 0x1, P0 ;  /* 0x0000009987057211 */ /* 0x000fe400000f0c88 */
[----:B------:R-:W-:Y:S02]  /*ded0*/  LEA R161, R161, UR6, 0x1 ;  /* 0x00000006a1a17c11 */ /* 0x000fe4000f8e08ff */
[----:B------:R-:W-:Y:S02]  /*dee0*/  SHF.L.U32 R133, R131, 0x5, RZ ;  /* 0x0000000583857819 */ /* 0x000fe400000006ff */
[----:B------:R-:W-:Y:S01]  /*def0*/  LOP3.LUT R132, R129, 0x8, RZ, 0xc0, !PT ;  /* 0x0000000881847812 */ /* 0x000fe200078ec0ff */
        /* <DEDUP_REMOVED lines=17> */
[----:B------:R-:W-:Y:S03]  /*e010*/  MOV R86, 0x20 ;  /* 0x0000002000567802 */ /* 0x000fe60000000f00 */
[----:B------:R-:W-:Y:S01]  /*e020*/  @!PT LDS RZ, [RZ] ;  /* 0x00000000fffff984 */ /* 0x000fe20000000800 */
[----:B------:R-:W-:Y:S01]  /*e030*/  @!PT LDS RZ, [RZ] ;  /* 0x00000000fffff984 */ /* 0x000fe20000000800 */
[----:B------:R-:W-:Y:S01]  /*e040*/  @!PT LDS RZ, [RZ] ;  /* 0x00000000fffff984 */ /* 0x000fe20000000800 */
[----:B------:R-:W-:Y:S01]  /*e050*/  @!P1 LDGSTS.E.BYPASS.LTC128B.128 [R161+0x8000], desc[UR4][R152.64+0x80] ;  /* 0x0800008098a19fae */ /* 0x000fe2000b981a04 */
[----:B------:R-:W-:Y:S02]  /*e060*/  SEL R108, R108, 0xffffffe0, !P0 ;  /* 0xffffffe06c6c7807 */ /* 0x000fe40004000000 */
[----:B------:R-:W-:Y:S03]  /*e070*/  SEL R86, R86, 0xffffffe0, !P0 ;  /* 0xffffffe056567807 */ /* 0x000fe60004000000 */
        /* <DEDUP_REMOVED lines=16> */
[----:B------:R-:W-:Y:S05]  /*e180*/  ISETP.NE.AND P1, PT, R156, RZ, PT ;  /* 0x000000ff9c00720c */ /* 0x000fea0003f25270 */
[----:B------:R-:W2:Y:S06]  /*e190*/  LD.E R163, desc[UR4][R84.64+0x18c] ;  /* 0x00018c0454a37980 */ /* 0x000eac000c101900 */
[----:B------:R-:W0:Y:S01]  /*e1a0*/  LDGDEPBAR ;  /* 0x00000000000079af */ /* 0x000e220000000000 */
[----:B-1----:R-:W-:Y:S02]  /*e1b0*/  LOP3.LUT R4, R128, 0x18, RZ, 0xc0, !PT ;  /* 0x0000001880047812 */ /* 0x002fe400078ec0ff */
[----:B------:R-:W-:Y:S02]  /*e1c0*/  LOP3.LUT R5, R133, 0xc0, RZ, 0xc0, !PT ;  /* 0x000000c085057812 */ /* 0x000fe400078ec0ff */
[----:B------:R-:W-:Y:S02]  /*e1d0*/  LOP3.LUT R132, R132, R4, RZ, 0x3c, !PT ;  /* 0x0000000484847212 */ /* 0x000fe400078e3cff */
[----:B------:R-:W-:Y:S02]  /*e1e0*/  LOP3.LUT R5, R5, 0x8, R131, 0xf8, !PT ;  /* 0x0000000805057812 */ /* 0x000fe400078ef883 */
[----:B------:R-:W-:Y:S02]  /*e1f0*/  LOP3.LUT R124, R124, R132, RZ, 0xfc, !PT ;  /* 0x000000847c7c7212 */ /* 0x000fe400078efcff */
[----:B------:R-:W-:Y:S02]  /*e200*/  LOP3.LUT R5, R6, R5, R4, 0xf6, !PT ;  /* 0x0000000506057212 */ /* 0x000fe400078ef604 */
[----:B------:R-:W-:Y:S02]  /*e210*/  LEA R124, R124, UR6, 0x1 ;  /* 0x000000067c7c7c11 */ /* 0x000fe4000f8e08ff */
[----:B------:R-:W-:Y:S02]  /*e220*/  LEA R134, R5, UR6, 0x1 ;  /* 0x0000000605867c11 */ /* 0x000fe4000f8e08ff */
[----:B------:R-:W-:Y:S01]  /*e230*/  IADD3 R87, PT, PT, R124, R108, RZ ;  /* 0x0000006c7c577210 */ /* 0x000fe20007ffe0ff */
[----:B------:R-:W-:Y:S02]  /*e240*/  LDSM.16.M88.4 R32, [R124] ;  /* 0x000000007c20783b */ /* 0x000fe40000000200 */
[C---:B------:R-:W-:Y:S02]  /*e250*/  IMAD.IADD R108, R134.reuse, 0x1, R108 ;  /* 0x00000001866c7824 */ /* 0x040fe400078e026c */
[----:B------:R-:W-:Y:S02]  /*e260*/  IMAD.IADD R86, R134, 0x1, R86 ;  /* 0x0000000186567824 */ /* 0x000fe400078e0256 */
[----:B------:R-:W1:Y:S06]  /*e270*/  LDSM.16.M88.4 R8, [R134+0x3000] ;  /* 0x003000008608783b */ /* 0x000e6c0000000200 */
        /* <DEDUP_REMOVED lines=15> */
[C---:B----4-:R-:W-:Y:S08]  /*e370*/  HMMA.16816.F32.BF16 R20, R32.reuse, R24, RZ ;  /* 0x000000182014723c */ /* 0x050ff000000418ff */
[C---:B------:R-:W-:Y:S08]  /*e380*/  HMMA.16816.F32.BF16 R24, R32.reuse, R26, RZ ;  /* 0x0000001a2018723c */ /* 0x040ff000000418ff */
[C---:B-----5:R-:W-:Y:S08]  /*e390*/  HMMA.16816.F32.BF16 R28, R32.reuse, R88, RZ ;  /* 0x00000058201c723c */ /* 0x060ff000000418ff */
[----:B------:R-:W-:Y:S01]  /*e3a0*/  HMMA.16816.F32.BF16 R32, R32, R90, RZ ;  /* 0x0000005a2020723c */ /* 0x000fe200000418ff */
        /* <DEDUP_REMOVED lines=11> */
[----:B------:R-:W-:Y:S01]  /*e460*/  HMMA.16816.F32.BF16 R32, R92, R110, R32 ;  /* 0x0000006e5c20723c */ /* 0x000fe20000041820 */
[----:B------:R-:W5:Y:S06]  /*e470*/  LDSM.16.M88.4 R92, [R86+0x4400] ;  /* 0x00440000565c783b */ /* 0x000f6c0000000200 */
[----:B------:R-:W-:Y:S01]  /*e480*/  LDSM.16.M88.4 R108, [R124+0x2000] ;  /* 0x002000007c6c783b */ /* 0x000fe20000000200 */
[C---:B---3--:R-:W-:Y:S05]  /*e490*/  HMMA.16816.F32.BF16 R4, R88.reuse, R96, R4 ;  /* 0x000000605804723c */ /* 0x048fea0000041804 */
[----:B------:R-:W-:Y:S03]  /*e4a0*/  LDSM.16.M88.4 R124, [R134+0x5000] ;  /* 0x00500000867c783b */ /* 0x000fe60000000200 */
[C---:B------:R-:W-:Y:S03]  /*e4b0*/  HMMA.16816.F32.BF16 R8, R88.reuse, R98, R8 ;  /* 0x000000625808723c */ /* 0x040fe60000041808 */
[----:B------:R-:W3:Y:S05]  /*e4c0*/  LDSM.16.M88.4 R96, [R86+0x4800] ;  /* 0x004800005660783b */ /* 0x000eea0000000200 */
[C---:B----4-:R-:W-:Y:S08]  /*e4d0*/  HMMA.16816.F32.BF16 R12, R88.reuse, R100, R12 ;  /* 0x00000064580c723c */ /* 0x050ff0000004180c */
[C---:B------:R-:W-:Y:S01]  /*e4e0*/  HMMA.16816.F32.BF16 R16, R88.reuse, R102, R16 ;  /* 0x000000665810723c */ /* 0x040fe20000041810 */
[----:B------:R-:W4:Y:S07]  /*e4f0*/  LDSM.16.M88.4 R100, [R86+0x4c00] ;  /* 0x004c00005664783b */ /* 0x000f2e0000000200 */
[C---:B-1----:R-:W-:Y:S08]  /*e500*/  HMMA.16816.F32.BF16 R20, R88.reuse, R104, R20 ;  /* 0x000000685814723c */ /* 0x042ff00000041814 */
[C---:B------:R-:W-:Y:S01]  /*e510*/  HMMA.16816.F32.BF16 R24, R88.reuse, R106, R24 ;  /* 0x0000006a5818723c */ /* 0x040fe20000041818 */
[----:B------:R-:W-:Y:S07]  /*e520*/  LDSM.16.M88.4 R104, [R134+0x5800] ;  /* 0x005800008668783b */ /* 0x000fee0000000200 */
[C---:B------:R-:W-:Y:S08]  /*e530*/  HMMA.16816.F32.BF16 R28, R88.reuse, R112, R28 ;  /* 0x00000070581c723c */ /* 0x040ff0000004181c */
[----:B------:R-:W-:Y:S01]  /*e540*/  HMMA.16816.F32.BF16 R32, R88, R114, R32 ;  /* 0x000000725820723c */ /* 0x000fe20000041820 */
[----:B------:R-:W1:Y:S06]  /*e550*/  LDSM.16.M88.4 R88, [R134+0x5400] ;  /* 0x005400008658783b */ /* 0x000e6c0000000200 */
[----:B------:R-:W-:Y:S01]  /*e560*/  LDSM.16.M88.4 R112, [R87+0x2000] ;  /* 0x002000005770783b */ /* 0x000fe20000000200 */
[C---:B------:R-:W-:Y:S08]  /*e570*/  HMMA.16816.F32.BF16 R4, R116.reuse, R120, R4 ;  /* 0x000000787404723c */ /* 0x040ff00000041804 */
[C---:B------:R-:W-:Y:S01]  /*e580*/  HMMA.16816.F32.BF16 R8, R116.reuse, R122, R8 ;  /* 0x0000007a7408723c */ /* 0x040fe20000041808 */
[----:B------:R-:W-:Y:S07]  /*e590*/  LDSM.16.M88.4 R120, [R86+0x5000] ;  /* 0x005000005678783b */ /* 0x000fee0000000200 */
[C---:B-----5:R-:W-:Y:S08]  /*e5a0*/  HMMA.16816.F32.BF16 R12, R116.reuse, R92, R12 ;  /* 0x0000005c740c723c */ /* 0x060ff0000004180c */
[C---:B------:R-:W-:Y:S01]  /*e5b0*/  HMMA.16816.F32.BF16 R16, R116.reuse, R94, R16 ;  /* 0x0000005e7410723c */ /* 0x040fe20000041810 */
[----:B------:R-:W5:Y:S07]  /*e5c0*/  LDSM.16.M88.4 R92, [R134+0x5c00] ;  /* 0x005c0000865c783b */ /* 0x000f6e0000000200 */
[C---:B---3--:R-:W-:Y:S08]  /*e5d0*/  HMMA.16816.F32.BF16 R20, R116.reuse, R96, R20 ;  /* 0x000000607414723c */ /* 0x048ff00000041814 */
        /* <DEDUP_REMOVED lines=10> */
[C---:B-----5:R-:W-:Y:S08]  /*e680*/  HMMA.16816.F32.BF16 R28, R108.reuse, R92, R28 ;  /* 0x0000005c6c1c723c */ /* 0x060ff0000004181c */
[----:B------:R-:W-:Y:S08]  /*e690*/  HMMA.16816.F32.BF16 R32, R108, R94, R32 ;  /* 0x0000005e6c20723c */ /* 0x000ff00000041820 */
[C---:B------:R-:W-:Y:S08]  /*e6a0*/  HMMA.16816.F32.BF16 R4, R112.reuse, R120, R4 ;  /* 0x000000787004723c */ /* 0x040ff00000041804 */
        /* <DEDUP_REMOVED lines=14> */
[-C--:B------:R-:W-:Y:S07]  /*e790*/  FMUL.FTZ R13, R13, R163.reuse ;  /* 0x000000a30d0d7220 */ /* 0x080fee0000410000 */
[----:B------:R-:W3:Y:S01]  /*e7a0*/  MUFU.TANH R98, R6 ;  /* 0x0000000600627308 */ /* 0x000ee20000002400 */
[-C--:B------:R-:W-:Y:S01]  /*e7b0*/  FMUL.FTZ R16, R16, R163.reuse ;  /* 0x000000a310107220 */ /* 0x080fe20000410000 */
[-C--:B------:R-:W-:Y:S08]  /*e7c0*/  FMUL.FTZ R19, R19, R163.reuse ;  /* 0x000000a313137220 */ /* 0x080ff00000410000 */
        /* <DEDUP_REMOVED lines=12> */
[C---:B----4-:R-:W-:Y:S05]  /*e890*/  HMMA.16816.F32.BF16 R20, R112.reuse, R4, R20 ;  /* 0x000000047014723c */ /* 0x050fea0000041814 */
[-C--:B--2---:R-:W-:Y:S03]  /*e8a0*/  FMUL.FTZ R12, R15, R163.reuse ;  /* 0x000000a30f0c7220 */ /* 0x084fe60000410000 */
[----:B------:R2:W4:Y:S01]  /*e8b0*/  MUFU.TANH R111, R19 ;  /* 0x00000013006f7308 */ /* 0x0005220000002400 */
[-C--:B------:R-:W-:Y:S01]  /*e8c0*/  FMUL.FTZ R4, R17, R163.reuse ;  /* 0x000000a311047220 */ /* 0x080fe20000410000 */
[C---:B------:R-:W-:Y:S03]  /*e8d0*/  HMMA.16816.F32.BF16 R24, R112.reuse, R6, R24 ;  /* 0x000000067018723c */ /* 0x040fe60000041818 */
[-C--:B---3--:R-:W-:Y:S01]  /*e8e0*/  FMUL.FTZ R13, R14, R163.reuse ;  /* 0x000000a30e0d7220 */ /* 0x088fe20000410000 */
[-C--:B------:R-:W-:Y:S04]  /*e8f0*/  FMUL.FTZ R5, R18, R163.reuse ;  /* 0x000000a312057220 */ /* 0x080fe80000410000 */
[----:B------:R-:W3:Y:S01]  /*e900*/  MUFU.TANH R12, R12 ;  /* 0x0000000c000c7308 */ /* 0x000ee20000002400 */
        /* <DEDUP_REMOVED lines=37> */
[----:B---34-:R-:W-:Y:S05]  /*eb60*/  @!P1 BRA `(.L_x_9345) ;  /* 0x0000000400dc9947 */ /* 0x018fea0003800000 */
[----:B------:R-:W-:Y:S01]  /*eb70*/  ISETP.NE.U32.AND P6, PT, R154, RZ, PT ;  /* 0x000000ff9a00720c */ /* 0x000fe20003fc5070 */
[----:B------:R-:W-:Y:S01]  /*eb80*/  BSSY.RECONVERGENT B0, `(.L_x_9346) ;  /* 0x000004d000007945 */ /* 0x000fe20003800200 */
[-C--:B------:R-:W-:Y:S02]  /*eb90*/  ISETP.GE.AND P5, PT, R162, R146.reuse, PT ;  /* 0x00000092a200720c */ /* 0x080fe40003fa6270 */
[----:B------:R-:W-:Y:S02]  /*eba0*/  ISETP.NE.AND.EX P6, PT, R155, RZ, PT, P6 ;  /* 0x000000ff9b00720c */ /* 0x000fe40003fc5360 */
[-C--:B------:R-:W-:Y:S02]  /*ebb0*/  ISETP.GE.AND P4, PT, R160, R146.reuse, PT ;  /* 0x00000092a000720c */ /* 0x080fe40003f86270 */
[----:B------:R-:W-:Y:S09]  /*ebc0*/  ISETP.GE.AND P3, PT, R141, R146, PT ;  /* 0x000000928d00720c */ /* 0x000ff20003f66270 */
[----:B------:R-:W3:Y:S01]  /*ebd0*/  @!P6 LD.E R6, desc[UR4][R84.64+0x38] ;  /* 0x000038045406e980 */ /* 0x000ee2000c101900 */
[----:B------:R-:W-:Y:S05]  /*ebe0*/  @!P6 IMAD.MOV.U32 R7, RZ, RZ, RZ ;  /* 0x000000ffff07e224 */ /* 0x000fea00078e00ff */
[----:B------:R-:W-:Y:S01]  /*ebf0*/  @!P6 IADD3 R7, P1, PT, RZ, -R7, RZ ;  /* 0x80000007ff07e210 */ /* 0x000fe20007f3e0ff */
[----:B---3--:R-:W-:Y:S04]  /*ec00*/  @!P6 IMAD.SHL.U32 R6, R6, 0x40, RZ ;  /* 0x000000400606e824 */ /* 0x008fe800078e00ff */
[----:B------:R-:W-:Y:S05]  /*ec10*/  @!P6 IMAD.X R6, RZ, RZ, ~R6, P1 ;  /* 0x000000ffff06e224 */ /* 0x000fea00008e0e06 */
[----:B------:R-:W-:Y:S04]  /*ec20*/  @!P6 SHF.R.S64 R7, R7, 0x1f, R6 ;  /* 0x0000001f0707e819 */ /* 0x000fe80000001006 */
[----:B------:R-:W-:Y:S04]  /*ec30*/  @!P6 IADD3 R140, P1, PT, R7, R140, RZ ;  /* 0x0000008c078ce210 */ /* 0x000fe80007f3e0ff */
[----:B------:R-:W-:Y:S01]  /*ec40*/  @!P6 LEA.HI.X.SX32 R139, R6, R139, 0x1, P1 ;  /* 0x0000008b068be211 */ /* 0x000fe200008f0eff */
[----:B------:R-:W-:Y:S08]  /*ec50*/  @!P6 BRA `(.L_x_9347) ;  /* 0x0000000000fce947 */ /* 0x000ff00003800000 */
[C---:B------:R-:W-:Y:S01]  /*ec60*/  VIADD R14, R157.reuse, 0xffffff80 ;  /* 0xffffff809d0e7836 */ /* 0x040fe20000000000 */
[----:B-1----:R-:W3:Y:S01]  /*ec70*/  LD.E R16, desc[UR4][R84.64+0x170] ;  /* 0x0001700454107980 */ /* 0x002ee2000c101900 */
[----:B------:R-:W-:Y:S03]  /*ec80*/  IADD3 R6, PT, PT, R157, -0x40, RZ ;  /* 0xffffffc09d067810 */ /* 0x000fe60007ffe0ff */
[----:B------:R-:W-:Y:S01]  /*ec90*/  IABS R7, R14 ;  /* 0x0000000e00077213 */ /* 0x000fe20000000000 */
[----:B--2---:R-:W2:Y:S01]  /*eca0*/  LD.E.64 R20, desc[UR4][R84.64+0x20] ;  /* 0x0000200454147980 */ /* 0x004ea2000c101b00 */
[----:B------:R-:W-:Y:S02]  /*ecb0*/  IABS R9, R6 ;  /* 0x0000000600097213 */ /* 0x000fe40000000000 */
[-C--:B---3--:R-:W-:Y:S02]  /*ecc0*/  IABS R10, R16.reuse ;  /* 0x00000010000a7213 */ /* 0x088fe40000000000 */
        /* <DEDUP_REMOVED lines=12> */
[----:B------:R-:W3:Y:S04]  /*ed90*/  LD.E.64 R18, desc[UR4][R84.64+0x38] ;  /* 0x0000380454127980 */ /* 0x000ee8000c101b00 */
        /* <DEDUP_REMOVED lines=43> */
.L_x_9347:
[----:B------:R-:W-:Y:S05]  /*f050*/  BSYNC.RECONVERGENT B0 ;  /* 0x0000000000007941 */ /* 0x000fea0003800200 */
.L_x_9346:
        /* <DEDUP_REMOVED lines=12> */
[--C-:B---3--:R-:W-:Y:S05]  /*f120*/  @!P4 IMAD.MOV.U32 R141, RZ, RZ, R139.reuse ;  /* 0x000000ffff8dc224 */ /* 0x108fea00078e008b */
[----:B------:R-:W-:Y:S01]  /*f130*/  @!PT LDS RZ, [RZ] ;  /* 0x00000000fffff984 */ /* 0x000fe20000000800 */
[----:B------:R-:W-:Y:S01]  /*f140*/  @!PT LDS RZ, [RZ] ;  /* 0x00000000fffff984 */ /* 0x000fe20000000800 */
[----:B------:R-:W-:Y:S01]  /*f150*/  @!PT LDS RZ, [RZ] ;  /* 0x00000000fffff984 */ /* 0x000fe20000000800 */
[----:B------:R3:W-:Y:S04]  /*f160*/  @!P4 LDGSTS.E.BYPASS.LTC128B.128 [R161+0x4000], desc[UR4][R140.64+0x40] ;  /* 0x040000408ca1cfae */ /* 0x0007e8000b981a04 */
[----:B------:R4:W-:Y:S01]  /*f170*/  @P4 STS.128 [R161+0x4000], RZ ;  /* 0x004000ffa1004388 */ /* 0x0009e20000000c00 */
[----:B---3--:R-:W-:Y:S05]  /*f180*/  @!P3 IMAD.MOV.U32 R141, RZ, RZ, R139 ;  /* 0x000000ffff8db224 */ /* 0x008fea00078e008b */
        /* <DEDUP_REMOVED lines=21> */
.L_x_9345:
[----:B------:R-:W-:Y:S05]  /*f2e0*/  BSYNC.RECONVERGENT B1 ;  /* 0x0000000000017941 */ /* 0x000fea0003800200 */
.L_x_9344:
[----:B------:R-:W3:Y:S01]  /*f2f0*/  LD.E R88, desc[UR4][R84.64+0xdc] ;  /* 0x0000dc0454587980 */ /* 0x000ee2000c101900 */
[C---:B----4-:R-:W-:Y:S02]  /*f300*/  IADD3 R9, PT, PT, R149.reuse, -0x1, RZ ;  /* 0xffffffff95097810 */ /* 0x050fe40007ffe0ff */
[C---:B------:R-:W-:Y:S02]  /*f310*/  IADD3 R6, PT, PT, R149.reuse, -0x8, RZ ;  /* 0xfffffff895067810 */ /* 0x040fe40007ffe0ff */
[----:B------:R-:W-:Y:S02]  /*f320*/  IABS R9, R9 ;  /* 0x0000000900097213 */ /* 0x000fe40000000000 */
[----:B------:R-:W-:Y:S02]  /*f330*/  IABS R6, R6 ;  /* 0x0000000600067213 */ /* 0x000fe40000000000 */
[C---:B------:R-:W-:Y:S02]  /*f340*/  IADD3 R114, PT, PT, R149.reuse, -0x10, RZ ;  /* 0xfffffff095727810 */ /* 0x040fe40007ffe0ff */
[----:B------:R-:W-:Y:S02]  /*f350*/  I2FP.F32.S32 R9, R9 ;  /* 0x0000000900097245 */ /* 0x000fe40000201400 */
[C---:B------:R-:W-:Y:S02]  /*f360*/  IADD3 R112, PT, PT, R149.reuse, -0x11, RZ ;  /* 0xffffffef95707810 */ /* 0x040fe40007ffe0ff */
[----:B------:R-:W-:Y:S01]  /*f370*/  I2FP.F32.S32 R6, R6 ;  /* 0x0000000600067245 */ /* 0x000fe20000201400 */
[C---:B-1----:R-:W-:Y:S01]  /*f380*/  FFMA.FTZ R100, -R0.reuse, R9, R100 ;  /* 0x0000000900647223 */ /* 0x042fe20000010164 */
[----:B------:R-:W-:Y:S02]  /*f390*/  IABS R114, R114 ;  /* 0x0000007200727213 */ /* 0x000fe40000000000 */
[----:B------:R-:W-:Y:S01]  /*f3a0*/  IABS R112, R112 ;  /* 0x0000007000707213 */ /* 0x000fe20000000000 */
[CC--:B------:R-:W-:Y:S01]  /*f3b0*/  FFMA.FTZ R11, -R0.reuse, R6.reuse, R87 ;  /* 0x00000006000b7223 */ /* 0x0c0fe20000010157 */
[C---:B------:R-:W-:Y:S01]  /*f3c0*/  IADD3 R9, PT, PT, R149.reuse, -0x19, RZ ;  /* 0xffffffe795097810 */ /* 0x040fe20007ffe0ff */
[C---:B------:R-:W-:Y:S01]  /*f3d0*/  FFMA.FTZ R103, -R0.reuse, R6, R103 ;  /* 0x0000000600677223 */ /* 0x040fe20000010167 */
[----:B------:R-:W-:Y:S02]  /*f3e0*/  I2FP.F32.S32 R114, R114 ;  /* 0x0000007200727245 */ /* 0x000fe40000201400 */
[C---:B------:R-:W-:Y:S02]  /*f3f0*/  IADD3 R113, PT, PT, R149.reuse, -0x18, RZ ;  /* 0xffffffe895717810 */ /* 0x040fe40007ffe0ff */
[C---:B------:R-:W-:Y:S01]  /*f400*/  IADD3 R6, PT, PT, R149.reuse, -0x20, RZ ;  /* 0xffffffe095067810 */ /* 0x040fe20007ffe0ff */
[C---:B------:R-:W-:Y:S01]  /*f410*/  FFMA.FTZ R102, -R0.reuse, R114, R102 ;  /* 0x0000007200667223 */ /* 0x040fe20000010166 */
[----:B------:R-:W-:Y:S01]  /*f420*/  I2FP.F32.S32 R112, R112 ;  /* 0x0000007000707245 */ /* 0x000fe20000201400 */
[C---:B------:R-:W-:Y:S01]  /*f430*/  FFMA.FTZ R114, -R0.reuse, R114, R13 ;  /* 0x0000007200727223 */ /* 0x040fe2000001010d */
[----:B------:R-:W-:Y:S02]  /*f440*/  IABS R9, R9 ;  /* 0x0000000900097213 */ /* 0x000fe40000000000 */
[----:B------:R-:W-:Y:S02]  /*f450*/  IABS R113, R113 ;  /* 0x0000007100717213 */ /* 0x000fe40000000000 */
[----:B------:R-:W-:Y:S02]  /*f460*/  IABS R6, R6 ;  /* 0x0000000600067213 */ /* 0x000fe40000000000 */
[C---:B------:R-:W-:Y:S02]  /*f470*/  IADD3 R7, PT, PT, R149.reuse, -0x9, RZ ;  /* 0xfffffff795077810 */ /* 0x040fe40007ffe0ff */
[----:B------:R-:W-:Y:S01]  /*f480*/  I2FP.F32.S32 R13, R9 ;  /* 0x00000009000d7245 */ /* 0x000fe20000201400 */
[CC--:B------:R-:W-:Y:S01]  /*f490*/  FFMA.FTZ R9, -R0.reuse, R112.reuse, R101 ;  /* 0x0000007000097223 */ /* 0x0c0fe20000010165 */
[C---:B------:R-:W-:Y:S01]  /*f4a0*/  FFMA.FTZ R112, -R0.reuse, R112, R12 ;  /* 0x0000007000707223 */ /* 0x040fe2000001010c */
[----:B------:R-:W-:Y:S02]  /*f4b0*/  I2FP.F32.S32 R113, R113 ;  /* 0x0000007100717245 */ /* 0x000fe40000201400 */
[C---:B------:R-:W-:Y:S01]  /*f4c0*/  IADD3 R14, PT, PT, R149.reuse, -0x21, RZ ;  /* 0xffffffdf950e7810 */ /* 0x040fe20007ffe0ff */
[CC--:B------:R-:W-:Y:S01]  /*f4d0*/  FFMA.FTZ R110, -R0.reuse, R13.reuse, R110 ;  /* 0x0000000d006e7223 */ /* 0x0c0fe2000001016e */
[----:B------:R-:W-:Y:S01]  /*f4e0*/  I2FP.F32.S32 R6, R6 ;  /* 0x0000000600067245 */ /* 0x000fe20000201400 */
[C---:B------:R-:W-:Y:S01]  /*f4f0*/  FFMA.FTZ R111, -R0.reuse, R13, R111 ;  /* 0x0000000d006f7223 */ /* 0x040fe2000001016f */
[----:B------:R-:W-:Y:S01]  /*f500*/  IABS R7, R7 ;  /* 0x0000000700077213 */ /* 0x000fe20000000000 */
[CC--:B------:R-:W-:Y:S01]  /*f510*/  FFMA.FTZ R117, -R0.reuse, R113.reuse, R117 ;  /* 0x0000007100757223 */ /* 0x0c0fe20000010175 */
[C---:B------:R-:W-:Y:S01]  /*f520*/  IADD3 R12, PT, PT, R149.reuse, -0x28, RZ ;  /* 0xffffffd8950c7810 */ /* 0x040fe20007ffe0ff */
[C---:B------:R-:W-:Y:S01]  /*f530*/  FFMA.FTZ R113, -R0.reuse, R113, R5 ;  /* 0x0000007100717223 */ /* 0x040fe20000010105 */
[----:B------:R-:W-:Y:S01]  /*f540*/  IABS R14, R14 ;  /* 0x0000000e000e7213 */ /* 0x000fe20000000000 */
[CC--:B------:R-:W-:Y:S01]  /*f550*/  FFMA.FTZ R122, -R0.reuse, R6.reuse, R122 ;  /* 0x00000006007a7223 */ /* 0x0c0fe2000001017a */
[----:B------:R-:W-:Y:S01]  /*f560*/  IABS R8, R149 ;  /* 0x0000009500087213 */ /* 0x000fe20000000000 */
[C---:B------:R-:W-:Y:S01]  /*f570*/  FFMA.FTZ R116, -R0.reuse, R6, R116 ;  /* 0x0000000600747223 */ /* 0x040fe20000010174 */
[----:B------:R-:W-:Y:S02]  /*f580*/  I2FP.F32.S32 R7, R7 ;  /* 0x0000000700077245 */ /* 0x000fe40000201400 */
[----:B------:R-:W-:Y:S02]  /*f590*/  IABS R12, R12 ;  /* 0x0000000c000c7213 */ /* 0x000fe40000000000 */
[C---:B------:R-:W-:Y:S01]  /*f5a0*/  IADD3 R13, PT, PT, R149.reuse, -0x31, RZ ;  /* 0xffffffcf950d7810 */ /* 0x040fe20007ffe0ff */
[CC--:B------:R-:W-:Y:S01]  /*f5b0*/  FFMA.FTZ R10, -R0.reuse, R7.reuse, R96 ;  /* 0x00000007000a7223 */ /* 0x0c0fe20000010160 */
[C---:B------:R-:W-:Y:S01]  /*f5c0*/  IADD3 R6, PT, PT, R149.reuse, -0x29, RZ ;  /* 0xffffffd795067810 */ /* 0x040fe20007ffe0ff */
[C---:B------:R-:W-:Y:S01]  /*f5d0*/  FFMA.FTZ R7, -R0.reuse, R7, R104 ;  /* 0x0000000700077223 */ /* 0x040fe20000010168 */
        /* <DEDUP_REMOVED lines=8> */
[CC--:B------:R-:W-:Y:S01]  /*f660*/  FFMA.FTZ R118, -R0.reuse, R12.reuse, R118 ;  /* 0x0000000c00767223 */ /* 0x0c0fe20000010176 */
        /* <DEDUP_REMOVED lines=11> */
[----:B------:R-:W-:Y:S01]  /*f720*/  FFMA.FTZ R123, -R0, R6, R123 ;  /* 0x00000006007b7223 */ /* 0x000fe2000001017b */
        /* <DEDUP_REMOVED lines=8> */
[C---:B------:R-:W-:Y:S02]  /*f7b0*/  IADD3 R4, PT, PT, R149.reuse, -0x40, RZ ;  /* 0xffffffc095047810 */ /* 0x040fe40007ffe0ff */
[----:B------:R-:W-:Y:S02]  /*f7c0*/  IADD3 R14, PT, PT, R149, -0x41, RZ ;  /* 0xffffffbf950e7810 */ /* 0x000fe40007ffe0ff */
[----:B------:R-:W-:Y:S02]  /*f7d0*/  IABS R6, R6 ;  /* 0x0000000600067213 */ /* 0x000fe40000000000 */
[----:B------:R-:W-:Y:S02]  /*f7e0*/  IABS R5, R5 ;  /* 0x0000000500057213 */ /* 0x000fe40000000000 */
[----:B------:R-:W-:Y:S02]  /*f7f0*/  FMNMX3.FTZ R13, R13, R114, R112, !PT ;  /* 0x000000720d0d7276 */ /* 0x000fe40007810070 */
[----:B------:R-:W-:Y:S02]  /*f800*/  FMNMX3.FTZ R12, R12, R116, R115, !PT ;  /* 0x000000740c0c7276 */ /* 0x000fe40007810073 */
[----:B------:R-:W-:Y:S02]  /*f810*/  IABS R4, R4 ;  /* 0x0000000400047213 */ /* 0x000fe40000000000 */
[----:B------:R-:W-:Y:S02]  /*f820*/  IABS R14, R14 ;  /* 0x0000000e000e7213 */ /* 0x000fe40000000000 */
[----:B------:R-:W-:Y:S02]  /*f830*/  I2FP.F32.S32 R6, R6 ;  /* 0x0000000600067245 */ /* 0x000fe40000201400 */
[----:B------:R-:W-:Y:S02]  /*f840*/  I2FP.F32.S32 R5, R5 ;  /* 0x0000000500057245 */ /* 0x000fe40000201400 */
[----:B------:R-:W-:Y:S01]  /*f850*/  FMNMX3.FTZ R13, R13, R113, R111, !PT ;  /* 0x000000710d0d7276 */ /* 0x000fe2000781006f */
[----:B------:R-:W-:Y:S01]  /*f860*/  FFMA.FTZ R97, -R0, R6, R97 ;  /* 0x0000000600617223 */ /* 0x000fe20000010161 */
[----:B------:R-:W-:Y:S01]  /*f870*/  FMNMX3.FTZ R12, R12, R124, R123, !PT ;  /* 0x0000007c0c0c7276 */ /* 0x000fe2000781007b */
[CC--:B------:R-:W-:Y:S01]  /*f880*/  FFMA.FTZ R95, -R0.reuse, R5.reuse, R95 ;  /* 0x00000005005f7223 */ /* 0x0c0fe2000001015f */
[----:B------:R-:W-:Y:S01]  /*f890*/  I2FP.F32.S32 R4, R4 ;  /* 0x0000000400047245 */ /* 0x000fe20000201400 */
[C---:B------:R-:W-:Y:S01]  /*f8a0*/  FFMA.FTZ R89, -R0.reuse, R5, R89 ;  /* 0x0000000500597223 */ /* 0x040fe20000010159 */
[----:B------:R-:W-:Y:S01]  /*f8b0*/  I2FP.F32.S32 R14, R14 ;  /* 0x0000000e000e7245 */ /* 0x000fe20000201400 */
[C---:B------:R-:W-:Y:S01]  /*f8c0*/  FFMA.FTZ R90, -R0.reuse, R6, R90 ;  /* 0x00000006005a7223 */ /* 0x040fe2000001015a */
        /* <DEDUP_REMOVED lines=13> */
[----:B------:R-:W4:Y:S01]  /*f9a0*/  SHFL.BFLY PT, R4, R5, 0x2, 0x1f ;  /* 0x0c401f0005047f89 */ /* 0x000f2200000e0000 */
[----:B------:R-:W-:Y:S07]  /*f9b0*/  IADD3 R149, PT, PT, R149, 0x40, RZ ;  /* 0x0000004095957810 */ /* 0x000fee0007ffe0ff */
[----:B--2---:R-:W-:Y:S01]  /*f9c0*/  LDSM.16.MT88.4 R28, [R101+0x7000] ;  /* 0x00700000651c783b */ /* 0x004fe20000004200 */
[----:B-1----:R-:W-:Y:S07]  /*f9d0*/  FMNMX.FTZ R87, R12, R87, !PT ;  /* 0x000000570c577209 */ /* 0x002fee0007810000 */
[----:B------:R-:W-:Y:S01]  /*f9e0*/  LDSM.16.MT88.4 R12, [R101+0x6000] ;  /* 0x00600000650c783b */ /* 0x000fe20000004200 */
[----:B----4-:R-:W-:Y:S07]  /*f9f0*/  FMNMX.FTZ R4, R5, R4, !PT ;  /* 0x0000000405047209 */ /* 0x010fee0007810000 */
        /* <DEDUP_REMOVED lines=10> */
[----:B------:R-:W-:Y:S01]  /*faa0*/  IADD3 R4, PT, PT, R101, 0x6000, RZ ;  /* 0x0000600065047810 */ /* 0x000fe20007ffe0ff */
[----:B------:R-:W-:Y:S01]  /*fab0*/  FMUL.FTZ R2, R88, R2 ;  /* 0x0000000258027220 */ /* 0x000fe20000410000 */
        /* <DEDUP_REMOVED lines=10> */
[----:B------:R-:W-:Y:S01]  /*fb60*/  IADD3 R100, PT, PT, R101, 0x6020, RZ ;  /* 0x0000602065647810 */ /* 0x000fe20007ffe0ff */
[-CC-:B------:R-:W-:Y:S01]  /*fb70*/  FFMA.FTZ R106, R8, R88.reuse, -R96.reuse ;  /* 0x00000058086a7223 */ /* 0x180fe20000010860 */
[----:B------:R-:W-:Y:S01]  /*fb80*/  @P0 IADD3 R100, PT, PT, R4, -0x20, RZ ;  /* 0xffffffe004640810 */ /* 0x000fe20007ffe0ff */
[-CC-:B------:R-:W-:Y:S01]  /*fb90*/  FFMA.FTZ R103, R103, R88.reuse, -R96.reuse ;  /* 0x0000005867677223 */ /* 0x180fe20000010860 */
[--C-:B------:R-:W-:Y:S04]  /*fba0*/  FFMA.FTZ R102, R7, R88, -R96.reuse ;  /* 0x0000005807667223 */ /* 0x100fe80000010860 */
[----:B------:R-:W-:Y:S01]  /*fbb0*/  MUFU.EX2 R109, R109 ;  /* 0x0000006d006d7308 */ /* 0x000fe20000000800 */
[C---:B-1----:R-:W-:Y:S01]  /*fbc0*/  FMUL.FTZ R4, R3.reuse, R80 ;  /* 0x0000005003047220 */ /* 0x042fe20000410000 */
[----:B------:R-:W1:Y:S01]  /*fbd0*/  LDSM.16.MT88.4 R20, [R100] ;  /* 0x000000006414783b */ /* 0x000e620000004200 */
[C---:B------:R-:W-:Y:S07]  /*fbe0*/  FMUL.FTZ R5, R3.reuse, R81 ;  /* 0x0000005103057220 */ /* 0x040fee0000410000 */
[----:B------:R-:W3:Y:S01]  /*fbf0*/  MUFU.EX2 R108, R108 ;  /* 0x0000006c006c7308 */ /* 0x000ee20000000800 */
[C---:B------:R-:W-:Y:S01]  /*fc00*/  FMUL.FTZ R8, R3.reuse, R76 ;  /* 0x0000004c03087220 */ /* 0x040fe20000410000 */
[C---:B------:R-:W-:Y:S01]  /*fc10*/  FMUL.FTZ R9, R3.reuse, R77 ;  /* 0x0000004d03097220 */ /* 0x040fe20000410000 */
[C---:B--2---:R-:W-:Y:S07]  /*fc20*/  FMUL.FTZ R6, R2.reuse, R82 ;  /* 0x0000005202067220 */ /* 0x044fee0000410000 */
        /* <DEDUP_REMOVED lines=8> */
[----:B------:R-:W-:Y:S01]  /*fcb0*/  MUFU.EX2 R107, R107 ;  /* 0x0000006b006b7308 */ /* 0x000fe20000000800 */
[C---:B------:R-:W-:Y:S01]  /*fcc0*/  FMUL.FTZ R17, R3.reuse, R69 ;  /* 0x0000004503117220 */ /* 0x040fe20000410000 */
[----:B---3--:R-:W-:Y:S01]  /*fcd0*/  F2FP.BF16.F32.PACK_AB R80, R108, R109 ;  /* 0x0000006d6c50723e */ /* 0x008fe200000010ff */
        /* <DEDUP_REMOVED lines=10> */
[----:B------:R-:W-:Y:S01]  /*fd80*/  FMUL.FTZ R35, R2, R55 ;  /* 0x0000003702237220 */ /* 0x000fe20000410000 */
[-CC-:B------:R-:W-:Y:S01]  /*fd90*/  FFMA.FTZ R69, R114, R88.reuse, -R96.reuse ;  /* 0x0000005872457223 */ /* 0x180fe20000010860 */
[----:B------:R-:W-:Y:S01]  /*fda0*/  LDSM.16.MT88.4 R52, [R100+0x2000] ;  /* 0x002000006434783b */ /* 0x000fe20000004200 */
[-CC-:B------:R-:W-:Y:S01]  /*fdb0*/  FFMA.FTZ R68, R112, R88.reuse, -R96.reuse ;  /* 0x0000005870447223 */ /* 0x180fe20000010860 */
[-CC-:B------:R-:W-:Y:S01]  /*fdc0*/  FFMA.FTZ R125, R99, R88.reuse, -R96.reuse ;  /* 0x00000058637d7223 */ /* 0x180fe20000010860 */
[----:B---3--:R-:W-:Y:S04]  /*fdd0*/  F2FP.BF16.F32.PACK_AB R82, R104, R107 ;  /* 0x0000006b6852723e */ /* 0x008fe800000010ff */
[----:B------:R-:W-:Y:S01]  /*fde0*/  MUFU.EX2 R112, R69 ;  /* 0x0000004500707308 */ /* 0x000fe20000000800 */
[-CC-:B------:R-:W-:Y:S01]  /*fdf0*/  FFMA.FTZ R77, R122, R88.reuse, -R96.reuse ;  /* 0x000000587a4d7223 */ /* 0x180fe20000010860 */
[-C--:B------:R-:W-:Y:S01]  /*fe00*/  FFMA.FTZ R76, R120, R88.reuse, -R96 ;  /* 0x00000058784c7223 */ /* 0x080fe20000010860 */
[-CC-:B------:R-:W-:Y:S01]  /*fe10*/  FFMA.FTZ R133, R97, R88.reuse, -R98.reuse ;  /* 0x0000005861857223 */ /* 0x180fe20000010862 */
[-C--:B------:R-:W-:Y:S06]  /*fe20*/  FFMA.FTZ R126, R95, R88.reuse, -R98 ;  /* 0x000000585f7e7223 */ /* 0x080fec0000010862 */
[----:B------:R-:W-:Y:S01]  /*fe30*/  MUFU.EX2 R120, R77 ;  /* 0x0000004d00787308 */ /* 0x000fe20000000800 */
[-C--:B------:R-:W-:Y:S01]  /*fe40*/  FFMA.FTZ R127, R92, R88.reuse, -R96 ;  /* 0x000000585c7f7223 */ /* 0x080fe20000010860 */
[----:B--2---:R-:W-:Y:S01]  /*fe50*/  F2FP.BF16.F32.PACK_AB R83, R102, R103 ;  /* 0x000000676653723e */ /* 0x004fe200000010ff */
[--C-:B------:R-:W-:Y:S01]  /*fe60*/  FFMA.FTZ R160, R94, R88, -R98.reuse ;  /* 0x000000585ea07223 */ /* 0x100fe20000010862 */
[----:B------:R-:W-:Y:S01]  /*fe70*/  FMUL.FTZ R24, R3, R60 ;  /* 0x0000003c03187220 */ /* 0x000fe20000410000 */
[-CC-:B------:R-:W-:Y:S01]  /*fe80*/  FFMA.FTZ R60, R110, R88.reuse, -R98.reuse ;  /* 0x000000586e3c7223 */ /* 0x180fe20000010862 */
[--C-:B------:R-:W-:Y:S01]  /*fe90*/  FFMA.FTZ R117, R117, R88, -R98.reuse ;  /* 0x0000005875757223 */ /* 0x100fe20000010862 */
[C---:B------:R-:W-:Y:S01]  /*fea0*/  FMUL.FTZ R36, R3.reuse, R36 ;  /* 0x0000002403247220 */ /* 0x040fe20000410000 */
[C---:B------:R-:W-:Y:S01]  /*feb0*/  FMUL.FTZ R37, R3.reuse, R37 ;  /* 0x0000002503257220 */ /* 0x040fe20000410000 */
[C---:B------:R-:W-:Y:S01]  /*fec0*/  HMMA.16816.F32.BF16 R4, R80.reuse, R12, R4 ;  /* 0x0000000c5004723c */ /* 0x040fe20000041804 */
[----:B------:R2:W-:Y:S04]  /*fed0*/  MUFU.EX2 R114, R60 ;  /* 0x0000003c00727308 */ /* 0x0005e80000000800 */
[C---:B------:R-:W-:Y:S01]  /*fee0*/  FMUL.FTZ R12, R3.reuse, R72 ;  /* 0x00000048030c7220 */ /* 0x040fe20000410000 */
[C---:B------:R-:W-:Y:S01]  /*fef0*/  FMUL.FTZ R13, R3.reuse, R73 ;  /* 0x00000049030d7220 */ /* 0x040fe20000410000 */
[C---:B------:R-:W-:Y:S01]  /*ff00*/  FMUL.FTZ R38, R2.reuse, R38 ;  /* 0x0000002602267220 */ /* 0x040fe20000410000 */
[C---:B------:R-:W-:Y:S03]  /*ff10*/  HMMA.16816.F32.BF16 R8, R80.reuse, R14, R8 ;  /* 0x0000000e5008723c */ /* 0x040fe60000041808 */
[----:B------:R3:W4:Y:S01]  /*ff20*/  MUFU.EX2 R110, R117 ;  /* 0x00000075006e7308 */ /* 0x0007220000000800 */
[C---:B------:R-:W-:Y:S01]  /*ff30*/  FMUL.FTZ R14, R2.reuse, R74 ;  /* 0x0000004a020e7220 */ /* 0x040fe20000410000 */
[C---:B------:R-:W-:Y:S01]  /*ff40*/  FMUL.FTZ R15, R2.reuse, R75 ;  /* 0x0000004b020f7220 */ /* 0x040fe20000410000 */
[C---:B------:R-:W-:Y:S01]  /*ff50*/  FMUL.FTZ R39, R2.reuse, R39 ;  /* 0x0000002702277220 */ /* 0x040fe20000410000 */
[----:B------:R-:W5:Y:S01]  /*ff60*/  LDSM.16.MT88.4 R72, [R100+0x1000] ;  /* 0x001000006448783b */ /* 0x000f620000004200 */
[C---:B------:R-:W-:Y:S01]  /*ff70*/  FMUL.FTZ R40, R3.reuse, R40 ;  /* 0x0000002803287220 */ /* 0x040fe20000410000 */
[C---:B------:R-:W-:Y:S01]  /*ff80*/  FMUL.FTZ R41, R3.reuse, R41 ;  /* 0x0000002903297220 */ /* 0x040fe20000410000 */
[C---:B------:R-:W-:Y:S01]  /*ff90*/  FMUL.FTZ R42, R2.reuse, R42 ;  /* 0x0000002a022a7220 */ /* 0x040fe20000410000 */
[----:B------:R-:W-:Y:S01]  /*ffa0*/  FMUL.FTZ R43, R2, R43 ;  /* 0x0000002b022b7220 */ /* 0x000fe20000410000 */
[C---:B-1----:R-:W-:Y:S01]  /*ffb0*/  HMMA.16816.F32.BF16 R12, R80.reuse, R20, R12 ;  /* 0x00000014500c723c */ /* 0x042fe2000004180c */
[----:B------:R-:W-:Y:S02]  /*ffc0*/  MUFU.EX2 R125, R125 ;  /* 0x0000007d007d7308 */ /* 0x000fe40000000800 */
[----:B--2---:R-:W-:Y:S01]  /*ffd0*/  LDSM.16.MT88.4 R60, [R100+0x400] ;  /* 0x00040000643c783b */ /* 0x004fe20000004200 */
[C---:B------:R-:W-:Y:S01]  /*ffe0*/  FMUL.FTZ R20, R3.reuse, R64 ;  /* 0x0000004003147220 */ /* 0x040fe20000410000 */
[----:B------:R-:W-:Y:S01]  /*fff0*/  FMUL.FTZ R21, R3, R65 ;  /* 0x0000004103157220 */ /* 0x000fe20000410000 */
[-C--:B------:R-:W-:Y:S01]  /*10000*/  FFMA.FTZ R116, R116, R88.reuse, -R98 ;  /* 0x0000005874747223 */ /* 0x080fe20000010862 */
[----:B---3--:R-:W-:Y:S01]  /*10010*/  FFMA.FTZ R117, R111, R88, -R96 ;  /* 0x000000586f757223 */ /* 0x008fe20000010860 */
[C---:B------:R-:W-:Y:S03]  /*10020*/  HMMA.16816.F32.BF16 R16, R80.reuse, R22, R16 ;  /* 0x000000165010723c */ /* 0x040fe60000041810 */
[----:B------:R-:W-:Y:S01]  /*10030*/  MUFU.EX2 R133, R133 ;  /* 0x0000008500857308 */ /* 0x000fe20000000800 */
[C---:B------:R-:W-:Y:S01]  /*10040*/  FMUL.FTZ R22, R2.reuse, R66 ;  /* 0x0000004202167220 */ /* 0x040fe20000410000 */
[----:B------:R-:W-:Y:S01]  /*10050*/  FMUL.FTZ R23, R2, R67 ;  /* 0x0000004302177220 */ /* 0x000fe20000410000 */
[-C--:B------:R-:W-:Y:S01]  /*10060*/  FFMA.FTZ R124, R124, R88.reuse, -R98 ;  /* 0x000000587c7c7223 */ /* 0x080fe20000010862 */
[----:B------:R-:W1:Y:S01]  /*10070*/  LDSM.16.MT88.4 R64, [R101+0x8000] ;  /* 0x008000006540783b */ /* 0x000e620000004200 */
[-CC-:B------:R-:W-:Y:S01]  /*10080*/  FFMA.FTZ R132, R91, R88.reuse, -R96.reuse ;  /* 0x000000585b847223 */ /* 0x180fe20000010860 */
[----:B------:R-:W-:Y:S01]  /*10090*/  FFMA.FTZ R141, R90, R88, -R96 ;  /* 0x000000585a8d7223 */ /* 0x000fe20000010860 */
[C---:B------:R-:W-:Y:S01]  /*100a0*/  FMUL.FTZ R44, R3.reuse, R44 ;  /* 0x0000002c032c7220 */ /* 0x040fe20000410000 */
[C---:B------:R-:W-:Y:S01]  /*100b0*/  FMUL.FTZ R45, R3.reuse, R45 ;  /* 0x0000002d032d7220 */ /* 0x040fe20000410000 */
[C---:B------:R-:W-:Y:S01]  /*100c0*/  HMMA.16816.F32.BF16 R20, R80.reuse, R28, R20 ;  /* 0x0000001c5014723c */ /* 0x040fe20000041814 */
[----:B------:R-:W-:Y:S02]  /*100d0*/  MUFU.EX2 R116, R116 ;  /* 0x0000007400747308 */ /* 0x000fe40000000800 */
[C---:B------:R-:W-:Y:S01]  /*100e0*/  FMUL.FTZ R28, R3.reuse, R56 ;  /* 0x00000038031c7220 */ /* 0x040fe20000410000 */
[C---:B------:R-:W-:Y:S01]  /*100f0*/  FMUL.FTZ R29, R3.reuse, R57 ;  /* 0x00000039031d7220 */ /* 0x040fe20000410000 */
[C---:B------:R-:W-:Y:S01]  /*10100*/  FMUL.FTZ R46, R2.reuse, R46 ;  /* 0x0000002e022e7220 */ /* 0x040fe20000410000 */
[C---:B------:R-:W-:Y:S05]  /*10110*/  FMUL.FTZ R47, R2.reuse, R47 ;  /* 0x0000002f022f7220 */ /* 0x040fea0000410000 */
[----:B------:R-:W-:Y:S01]  /*10120*/  MUFU.EX2 R117, R117 ;  /* 0x0000007500757308 */ /* 0x000fe20000000800 */
[C---:B------:R-:W-:Y:S03]  /*10130*/  HMMA.16816.F32.BF16 R24, R80.reuse, R30, R24 ;  /* 0x0000001e5018723c */ /* 0x040fe60000041818 */
[C---:B------:R-:W-:Y:S01]  /*10140*/  FMUL.FTZ R30, R2.reuse, R58 ;  /* 0x0000003a021e7220 */ /* 0x040fe20000410000 */
[C---:B------:R-:W-:Y:S01]  /*10150*/  FMUL.FTZ R31, R2.reuse, R59 ;  /* 0x0000003b021f7220 */ /* 0x040fe20000410000 */
[C---:B------:R-:W-:Y:S01]  /*10160*/  FMUL.FTZ R48, R3.reuse, R48 ;  /* 0x0000003003307220 */ /* 0x040fe20000410000 */
[----:B------:R-:W2:Y:S01]  /*10170*/  LDSM.16.MT88.4 R56, [R101+0x6400] ;  /* 0x006400006538783b */ /* 0x000ea20000004200 */
[----:B------:R-:W-:Y:S01]  /*10180*/  FMUL.FTZ R49, R3, R49 ;  /* 0x0000003103317220 */ /* 0x000fe20000410000 */
[C---:B------:R-:W-:Y:S01]  /*10190*/  FMUL.FTZ R50, R2.reuse, R50 ;  /* 0x0000003202327220 */ /* 0x040fe20000410000 */
[----:B------:R-:W-:Y:S01]  /*101a0*/  FMUL.FTZ R51, R2, R51 ;  /* 0x0000003302337220 */ /* 0x000fe20000410000 */
[----:B------:R-:W-:Y:S01]  /*101b0*/  MUFU.EX2 R126, R126 ;  /* 0x0000007e007e7308 */ /* 0x000fe20000000800 */
[C---:B-----5:R-:W-:Y:S03]  /*101c0*/  HMMA.16816.F32.BF16 R28, R80.reuse, R72, R28 ;  /* 0x00000048501c723c */ /* 0x060fe6000004181c */
[-C--:B------:R-:W-:Y:S01]  /*101d0*/  FFMA.FTZ R72, R115, R88.reuse, -R98 ;  /* 0x0000005873487223 */ /* 0x080fe20000010862 */
[----:B------:R-:W-:Y:S05]  /*101e0*/  FFMA.FTZ R73, R113, R88, -R96 ;  /* 0x0000005871497223 */ /* 0x000fea0000010860 */
[----:B------:R3:W5:Y:S01]  /*101f0*/  MUFU.EX2 R115, R68 ;  /* 0x0000004400737308 */ /* 0x0007620000000800 */
[----:B------:R-:W-:Y:S01]  /*10200*/  FFMA.FTZ R109, R3, R159, R109 ;  /* 0x0000009f036d7223 */ /* 0x000fe2000001006d */
[----:B------:R-:W-:Y:S01]  /*10210*/  ISETP.GT.AND P0, PT, R156, RZ, PT ;  /* 0x000000ff9c00720c */ /* 0x000fe20003f04270 */
[C---:B------:R-:W-:Y:S07]  /*10220*/  HMMA.16816.F32.BF16 R32, R80.reuse, R74, R32 ;  /* 0x0000004a5020723c */ /* 0x040fee0000041820 */
[----:B------:R-:W2:Y:S01]  /*10230*/  MUFU.EX2 R113, R72 ;  /* 0x0000004800717308 */ /* 0x000ea20000000800 */
[----:B------:R-:W-:Y:S01]  /*10240*/  FFMA.FTZ R106, R2, R158, R106 ;  /* 0x0000009e026a7223 */ /* 0x000fe2000001006a */
[----:B------:R-:W-:Y:S08]  /*10250*/  FADD.FTZ R109, R108, R109 ;  /* 0x0000006d6c6d7221 */ /* 0x000ff00000010000 */
[----:B------:R4:W2:Y:S01]  /*10260*/  MUFU.EX2 R111, R73 ;  /* 0x00000049006f7308 */ /* 0x0008a20000000800 */
[----:B------:R-:W-:Y:S01]  /*10270*/  IADD3 R156, PT, PT, R156, -0x1, RZ ;  /* 0xffffffff9c9c7810 */ /* 0x000fe20007ffe0ff */
[----:B------:R-:W-:Y:S01]  /*10280*/  FADD.FTZ R106, R105, R106 ;  /* 0x0000006a696a7221 */ /* 0x000fe20000010000 */
[C---:B-1----:R-:W-:Y:S07]  /*10290*/  HMMA.16816.F32.BF16 R36, R80.reuse, R64, R36 ;  /* 0x000000405024723c */ /* 0x042fee0000041824 */
[----:B------:R-:W-:Y:S01]  /*102a0*/  MUFU.EX2 R127, R127 ;  /* 0x0000007f007f7308 */ /* 0x000fe20000000800 */
[----:B---3--:R-:W-:Y:S01]  /*102b0*/  LDSM.16.MT88.4 R68, [R100+0x1400] ;  /* 0x001400006444783b */ /* 0x008fe20000004200 */
[----:B------:R-:W-:Y:S08]  /*102c0*/  FADD.FTZ R107, R107, R109 ;  /* 0x0000006d6b6b7221 */ /* 0x000ff00000010000 */
[----:B------:R-:W1:Y:S01]  /*102d0*/  MUFU.EX2 R132, R132 ;  /* 0x0000008400847308 */ /* 0x000e620000000800 */
[----:B------:R-:W-:Y:S01]  /*102e0*/  FADD.FTZ R106, R103, R106 ;  /* 0x0000006a676a7221 */ /* 0x000fe20000010000 */
[----:B------:R-:W-:Y:S01]  /*102f0*/  MOV R3, R86 ;  /* 0x0000005600037202 */ /* 0x000fe20000000f00 */
[C---:B------:R-:W-:Y:S07]  /*10300*/  HMMA.16816.F32.BF16 R40, R80.reuse, R66, R40 ;  /* 0x000000425028723c */ /* 0x040fee0000041828 */
[----:B------:R-:W-:Y:S01]  /*10310*/  MUFU.EX2 R160, R160 ;  /* 0x000000a000a07308 */ /* 0x000fe20000000800 */
[----:B------:R-:W3:Y:S01]  /*10320*/  LDSM.16.MT88.4 R64, [R101+0x7400] ;  /* 0x007400006540783b */ /* 0x000ee20000004200 */
[----:B------:R-:W-:Y:S08]  /*10330*/  FADD.FTZ R107, R104, R107 ;  /* 0x0000006b686b7221 */ /* 0x000ff00000010000 */
[----:B------:R-:W-:Y:S01]  /*10340*/  MUFU.EX2 R141, R141 ;  /* 0x0000008d008d7308 */ /* 0x000fe20000000800 */
[----:B------:R-:W-:Y:S01]  /*10350*/  FADD.FTZ R102, R102, R106 ;  /* 0x0000006a66667221 */ /* 0x000fe20000010000 */
[----:B------:R-:W-:Y:S01]  /*10360*/  MOV R2, R87 ;  /* 0x0000005700027202 */ /* 0x000fe20000000f00 */
[C---:B------:R-:W-:Y:S01]  /*10370*/  HMMA.16816.F32.BF16 R44, R80.reuse, R52, R44 ;  /* 0x00000034502c723c */ /* 0x040fe2000004182c */
[----:B----4-:R-:W4:Y:S02]  /*10380*/  LDSM.16.MT88.4 R72, [R101+0x8400] ;  /* 0x008400006548783b */ /* 0x010f240000004200 */
[----:B------:R-:W-:Y:S01]  /*10390*/  F2FP.BF16.F32.PACK_AB R52, R114, R110 ;  /* 0x0000006e7234723e */ /* 0x000fe200000010ff */
[----:B------:R-:W-:Y:S01]  /*103a0*/  FADD.FTZ R110, R110, R107 ;  /* 0x0000006b6e6e7221 */ /* 0x000fe20000010000 */
[----:B-----5:R-:W-:Y:S01]  /*103b0*/  F2FP.BF16.F32.PACK_AB R53, R115, R112 ;  /* 0x000000707335723e */ /* 0x020fe200000010ff */
[----:B------:R-:W-:Y:S02]  /*103c0*/  FADD.FTZ R102, R112, R102 ;  /* 0x0000006670667221 */ /* 0x000fe40000010000 */
[----:B------:R-:W-:Y:S03]  /*103d0*/  HMMA.16816.F32.BF16 R48, R80, R54, R48 ;  /* 0x000000365030723c */ /* 0x000fe60000041830 */
[----:B--2---:R-:W-:Y:S01]  /*103e0*/  F2FP.BF16.F32.PACK_AB R54, R113, R116 ;  /* 0x000000747136723e */ /* 0x004fe200000010ff */
[----:B------:R-:W-:Y:S01]  /*103f0*/  FADD.FTZ R110, R114, R110 ;  /* 0x0000006e726e7221 */ /* 0x000fe20000010000 */
[----:B------:R-:W-:Y:S01]  /*10400*/  F2FP.BF16.F32.PACK_AB R55, R117, R111 ;  /* 0x0000006f7537723e */ /* 0x000fe200000010ff */
[----:B------:R-:W-:Y:S02]  /*10410*/  FADD.FTZ R115, R115, R102 ;  /* 0x0000006673737221 */ /* 0x000fe40000010000 */
[----:B------:R-:W-:Y:S02]  /*10420*/  FADD.FTZ R116, R116, R110 ;  /* 0x0000006e74747221 */ /* 0x000fe40000010000 */
[----:B------:R-:W-:Y:S02]  /*10430*/  FADD.FTZ R115, R111, R115 ;  /* 0x000000736f737221 */ /* 0x000fe40000010000 */
[C---:B------:R-:W-:Y:S05]  /*10440*/  HMMA.16816.F32.BF16 R4, R52.reuse, R56, R4 ;  /* 0x000000383404723c */ /* 0x040fea0000041804 */
[----:B------:R-:W-:Y:S01]  /*10450*/  FADD.FTZ R116, R113, R116 ;  /* 0x0000007471747221 */ /* 0x000fe20000010000 */
[----:B------:R-:W-:Y:S02]  /*10460*/  FADD.FTZ R117, R117, R115 ;  /* 0x0000007375757221 */ /* 0x000fe40000010000 */
[C---:B------:R-:W-:Y:S01]  /*10470*/  HMMA.16816.F32.BF16 R8, R52.reuse, R58, R8 ;  /* 0x0000003a3408723c */ /* 0x040fe20000041808 */
[----:B------:R-:W2:Y:S02]  /*10480*/  LDSM.16.MT88.4 R56, [R100+0x2400] ;  /* 0x002400006438783b */ /* 0x000ea40000004200 */
[----:B------:R-:W-:Y:S05]  /*10490*/  FADD.FTZ R117, R120, R117 ;  /* 0x0000007578757221 */ /* 0x000fea0000010000 */
[C---:B------:R-:W-:Y:S08]  /*104a0*/  HMMA.16816.F32.BF16 R12, R52.reuse, R60, R12 ;  /* 0x0000003c340c723c */ /* 0x040ff0000004180c */
[C---:B------:R-:W-:Y:S01]  /*104b0*/  HMMA.16816.F32.BF16 R16, R52.reuse, R62, R16 ;  /* 0x0000003e3410723c */ /* 0x040fe20000041810 */
[----:B------:R-:W5:Y:S07]  /*104c0*/  LDSM.16.MT88.4 R60, [R101+0x6800] ;  /* 0x00680000653c783b */ /* 0x000f6e0000004200 */
[C---:B---3--:R-:W-:Y:S08]  /*104d0*/  HMMA.16816.F32.BF16 R20, R52.reuse, R64, R20 ;  /* 0x000000403414723c */ /* 0x048ff00000041814 */
[C---:B------:R-:W-:Y:S01]  /*104e0*/  HMMA.16816.F32.BF16 R24, R52.reuse, R66, R24 ;  /* 0x000000423418723c */ /* 0x040fe20000041818 */
[----:B------:R-:W3:Y:S07]  /*104f0*/  LDSM.16.MT88.4 R64, [R100+0x800] ;  /* 0x000800006440783b */ /* 0x000eee0000004200 */
[C---:B------:R-:W-:Y:S03]  /*10500*/  HMMA.16816.F32.BF16 R28, R52.reuse, R68, R28 ;  /* 0x00000044341c723c */ /* 0x040fe6000004181c */
[-CC-:B------:R-:W-:Y:S02]  /*10510*/  FFMA.FTZ R68, R123, R88.reuse, -R98.reuse ;  /* 0x000000587b447223 */ /* 0x180fe40000010862 */
[----:B------:R1:W-:Y:S03]  /*10520*/  MUFU.EX2 R123, R124 ;  /* 0x0000007c007b7308 */ /* 0x0003e60000000800 */
[C---:B------:R-:W-:Y:S07]  /*10530*/  HMMA.16816.F32.BF16 R32, R52.reuse, R70, R32 ;  /* 0x000000463420723c */ /* 0x040fee0000041820 */
[----:B------:R2:W5:Y:S01]  /*10540*/  MUFU.EX2 R122, R68 ;  /* 0x00000044007a7308 */ /* 0x0005620000000800 */
[C---:B----4-:R-:W-:Y:S03]  /*10550*/  HMMA.16816.F32.BF16 R36, R52.reuse, R72, R36 ;  /* 0x000000483424723c */ /* 0x050fe60000041824 */
[-CC-:B------:R-:W-:Y:S01]  /*10560*/  FFMA.FTZ R72, R119, R88.reuse, -R98.reuse ;  /* 0x0000005877487223 */ /* 0x180fe20000010862 */
[-C--:B-1----:R-:W-:Y:S01]  /*10570*/  FFMA.FTZ R124, R121, R88.reuse, -R98 ;  /* 0x00000058797c7223 */ /* 0x082fe20000010862 */
[-C--:B------:R-:W-:Y:S04]  /*10580*/  FFMA.FTZ R119, R118, R88.reuse, -R96 ;  /* 0x0000005876777223 */ /* 0x080fe80000010860 */
[----:B------:R1:W4:Y:S01]  /*10590*/  MUFU.EX2 R121, R76 ;  /* 0x0000004c00797308 */ /* 0x0003220000000800 */
[----:B--2---:R-:W2:Y:S01]  /*105a0*/  LDSM.16.MT88.4 R68, [R101+0x7800] ;  /* 0x007800006544783b */ /* 0x004ea20000004200 */
[C---:B------:R-:W-:Y:S08]  /*105b0*/  HMMA.16816.F32.BF16 R40, R52.reuse, R74, R40 ;  /* 0x0000004a3428723c */ /* 0x040ff00000041828 */
[----:B------:R-:W-:Y:S01]  /*105c0*/  MUFU.EX2 R124, R124 ;  /* 0x0000007c007c7308 */ /* 0x000fe20000000800 */
[-C--:B------:R-:W-:Y:S01]  /*105d0*/  FFMA.FTZ R98, R93, R88.reuse, -R98 ;  /* 0x000000585d627223 */ /* 0x080fe20000010862 */
[----:B------:R-:W-:Y:S01]  /*105e0*/  FFMA.FTZ R96, R89, R88, -R96 ;  /* 0x0000005859607223 */ /* 0x000fe20000010860 */
[----:B------:R-:W-:Y:S07]  /*105f0*/  F2FP.BF16.F32.PACK_AB R88, R126, R133 ;  /* 0x000000857e58723e */ /* 0x000fee00000010ff */
[----:B------:R-:W3:Y:S01]  /*10600*/  MUFU.EX2 R118, R72 ;  /* 0x0000004800767308 */ /* 0x000ee20000000800 */
[----:B------:R-:W-:Y:S01]  /*10610*/  LDSM.16.MT88.4 R92, [R101+0x7c00] ;  /* 0x007c0000655c783b */ /* 0x000fe20000004200 */
[C---:B------:R-:W-:Y:S08]  /*10620*/  HMMA.16816.F32.BF16 R44, R52.reuse, R56, R44 ;  /* 0x00000038342c723c */ /* 0x040ff0000004182c */
[----:B------:R-:W2:Y:S01]  /*10630*/  MUFU.EX2 R119, R119 ;  /* 0x0000007700777308 */ /* 0x000ea20000000800 */
[----:B------:R-:W-:Y:S09]  /*10640*/  F2FP.BF16.F32.PACK_AB R89, R132, R127 ;  /* 0x0000007f8459723e */ /* 0x000ff200000010ff */
[----:B------:R-:W2:Y:S01]  /*10650*/  MUFU.EX2 R134, R98 ;  /* 0x0000006200867308 */ /* 0x000ea20000000800 */
[----:B-1----:R-:W1:Y:S01]  /*10660*/  LDSM.16.MT88.4 R76, [R100+0x1800] ;  /* 0x00180000644c783b */ /* 0x002e620000004200 */
[----:B------:R-:W-:Y:S08]  /*10670*/  HMMA.16816.F32.BF16 R48, R52, R58, R48 ;  /* 0x0000003a3430723c */ /* 0x000ff00000041830 */
[----:B------:R2:W2:Y:S01]  /*10680*/  MUFU.EX2 R161, R96 ;  /* 0x0000006000a17308 */ /* 0x0004a20000000800 */
[----:B-----5:R-:W-:Y:S01]  /*10690*/  F2FP.BF16.F32.PACK_AB R52, R122, R123 ;  /* 0x0000007b7a34723e */ /* 0x020fe200000010ff */
[----:B------:R-:W-:Y:S01]  /*106a0*/  FADD.FTZ R123, R123, R116 ;  /* 0x000000747b7b7221 */ /* 0x000fe20000010000 */
[C---:B----4-:R-:W-:Y:S01]  /*106b0*/  F2FP.BF16.F32.PACK_AB R53, R121.reuse, R120 ;  /* 0x000000787935723e */ /* 0x050fe200000010ff */
[----:B------:R-:W-:Y:S01]  /*106c0*/  FADD.FTZ R121, R121, R117 ;  /* 0x0000007579797221 */ /* 0x000fe20000010000 */
[----:B---3--:R-:W-:Y:S01]  /*106d0*/  F2FP.BF16.F32.PACK_AB R54, R118, R124 ;  /* 0x0000007c7636723e */ /* 0x008fe200000010ff */
[----:B------:R-:W3:Y:S01]  /*106e0*/  LDSM.16.MT88.4 R56, [R101+0x8800] ;  /* 0x008800006538783b */ /* 0x000ee20000004200 */
[----:B--2---:R-:W-:Y:S01]  /*106f0*/  F2FP.BF16.F32.PACK_AB R55, R125, R119 ;  /* 0x000000777d37723e */ /* 0x004fe200000010ff */
[----:B------:R-:W-:Y:S01]  /*10700*/  FADD.FTZ R123, R122, R123 ;  /* 0x0000007b7a7b7221 */ /* 0x000fe20000010000 */
[----:B------:R-:W-:Y:S01]  /*10710*/  FADD.FTZ R121, R119, R121 ;  /* 0x0000007977797221 */ /* 0x000fe20000010000 */
[----:B------:R-:W-:Y:S02]  /*10720*/  F2FP.BF16.F32.PACK_AB R90, R134, R160 ;  /* 0x000000a0865a723e */ /* 0x000fe400000010ff */
[----:B------:R-:W-:Y:S01]  /*10730*/  FADD.FTZ R124, R124, R123 ;  /* 0x0000007b7c7c7221 */ /* 0x000fe20000010000 */
[----:B------:R-:W-:Y:S01]  /*10740*/  FADD.FTZ R125, R125, R121 ;  /* 0x000000797d7d7221 */ /* 0x000fe20000010000 */
[C---:B------:R-:W-:Y:S01]  /*10750*/  HMMA.16816.F32.BF16 R4, R52.reuse, R60, R4 ;  /* 0x0000003c3404723c */ /* 0x040fe20000041804 */
[----:B------:R-:W-:Y:S02]  /*10760*/  LDSM.16.MT88.4 R96, [R100+0x1c00] ;  /* 0x001c00006460783b */ /* 0x000fe40000004200 */
[----:B------:R-:W-:Y:S01]  /*10770*/  F2FP.BF16.F32.PACK_AB R91, R161, R141 ;  /* 0x0000008da15b723e */ /* 0x000fe200000010ff */
[----:B------:R-:W-:Y:S01]  /*10780*/  FADD.FTZ R124, R118, R124 ;  /* 0x0000007c767c7221 */ /* 0x000fe20000010000 */
[----:B------:R-:W-:Y:S03]  /*10790*/  FADD.FTZ R125, R127, R125 ;  /* 0x0000007d7f7d7221 */ /* 0x000fe60000010000 */
        /* <DEDUP_REMOVED lines=14> */
[C---:B-1----:R-:W-:Y:S08]  /*10880*/  HMMA.16816.F32.BF16 R28, R52.reuse, R76, R28 ;  /* 0x0000004c341c723c */ /* 0x042ff0000004181c */
[C---:B------:R-:W-:Y:S01]  /*10890*/  HMMA.16816.F32.BF16 R32, R52.reuse, R78, R32 ;  /* 0x0000004e3420723c */ /* 0x040fe20000041820 */
[----:B------:R-:W1:Y:S07]  /*108a0*/  LDSM.16.MT88.4 R76, [R101+0x6c00] ;  /* 0x006c0000654c783b */ /* 0x000e6e0000004200 */
[C---:B---3--:R-:W-:Y:S08]  /*108b0*/  HMMA.16816.F32.BF16 R36, R52.reuse, R56, R36 ;  /* 0x000000383424723c */ /* 0x048ff00000041824 */
[C---:B------:R-:W-:Y:S08]  /*108c0*/  HMMA.16816.F32.BF16 R40, R52.reuse, R58, R40 ;  /* 0x0000003a3428723c */ /* 0x040ff00000041828 */
[C---:B--2---:R-:W-:Y:S08]  /*108d0*/  HMMA.16816.F32.BF16 R44, R52.reuse, R60, R44 ;  /* 0x0000003c342c723c */ /* 0x044ff0000004182c */
        /* <DEDUP_REMOVED lines=17> */
.L_x_9341:
        /* <DEDUP_REMOVED lines=11> */
.L_x_9360:
[----:B------:R-:W2:Y:S01]  /*10aa0*/  MUFU.RCP R2, R6 ;  /* 0x0000000600027308 */ /* 0x000ea20000001000 */
[----:B------:R-:W-:Y:S01]  /*10ab0*/  FSETP.NE.FTZ.AND P3, PT, R6, RZ, PT ;  /* 0x000000ff0600720b */ /* 0x000fe20003f75000 */
[----:B---34-:R-:W-:Y:S01]  /*10ac0*/  FADD.FTZ R158, R158, R0 ;  /* 0x000000009e9e7221 */ /* 0x018fe20000010000 */
[----:B------:R-:W-:Y:S02]  /*10ad0*/  SHF.L.U32 R0, R131, 0x1, RZ ;  /* 0x0000000183007819 */ /* 0x000fe400000006ff */
[----:B------:R-:W-:Y:S02]  /*10ae0*/  LOP3.LUT R7, R128, 0x20, RZ, 0xc0, !PT ;  /* 0x0000002080077812 */ /* 0x000fe400078ec0ff */
[----:B------:R-:W-:Y:S01]  /*10af0*/  LOP3.LUT R0, R130, 0x6, R0, 0xf8, !PT ;  /* 0x0000000682007812 */ /* 0x000fe200078ef800 */
[----:B------:R-:W3:Y:S01]  /*10b00*/  MUFU.RCP R3, R158 ;  /* 0x0000009e00037308 */ /* 0x000ee20000001000 */
        /* <DEDUP_REMOVED lines=27> */
[----:B---3--:R-:W-:-:S02]  /*10cc0*/  FSEL R3, R3, 1, P2 ;  /* 0x3f80000003037808 */ /* 0x008fc40001000000 */
[----:B------:R-:W-:Y:S02]  /*10cd0*/  F2FP.BF16.F32.PACK_AB R80, R81, R80 ;  /* 0x000000505150723e */ /* 0x000fe400000010ff */
[----:B------:R-:W-:Y:S01]  /*10ce0*/  F2FP.BF16.F32.PACK_AB R48, R2, R48 ;  /* 0x000000300230723e */ /* 0x000fe200000010ff */
[----:B------:R-:W-:Y:S01]  /*10cf0*/  FMUL.FTZ R82, R3, R82 ;  /* 0x0000005203527220 */ /* 0x000fe20000410000 */
[----:B------:R-:W-:Y:S01]  /*10d00*/  SHF.L.U32 R2, R131, 0x3, RZ ;  /* 0x0000000383027819 */ /* 0x000fe200000006ff */
[C---:B------:R-:W-:Y:S01]  /*10d10*/  FMUL.FTZ R83, R3.reuse, R83 ;  /* 0x0000005303537220 */ /* 0x040fe20000410000 */
[C---:B------:R-:W-:Y:S01]  /*10d20*/  FMUL.FTZ R78, R3.reuse, R78 ;  /* 0x0000004e034e7220 */ /* 0x040fe20000410000 */
[C---:B------:R-:W-:Y:S01]  /*10d30*/  FMUL.FTZ R79, R3.reuse, R79 ;  /* 0x0000004f034f7220 */ /* 0x040fe20000410000 */
[----:B------:R-:W-:Y:S01]  /*10d40*/  LOP3.LUT R5, R2, 0xc0, RZ, 0xc0, !PT ;  /* 0x000000c002057812 */ /* 0x000fe200078ec0ff */
[C---:B------:R-:W-:Y:S01]  /*10d50*/  FMUL.FTZ R74, R3.reuse, R74 ;  /* 0x0000004a034a7220 */ /* 0x040fe20000410000 */
[----:B------:R-:W-:Y:S01]  /*10d60*/  LOP3.LUT R0, R0, 0x20, R2, 0xf8, !PT ;  /* 0x0000002000007812 */ /* 0x000fe200078ef802 */
[----:B------:R-:W-:Y:S01]  /*10d70*/  FMUL.FTZ R75, R3, R75 ;  /* 0x0000004b034b7220 */ /* 0x000fe20000410000 */
        /* <DEDUP_REMOVED lines=11> */
[C---:B------:R-:W-:Y:S01]  /*10e30*/  FMUL.FTZ R59, R3.reuse, R59 ;  /* 0x0000003b033b7220 */ /* 0x040fe20000410000 */
[C---:B------:R-:W-:Y:S01]  /*10e40*/  IADD3 R7, PT, PT, R0.reuse, -R7, RZ ;  /* 0x8000000700077210 */ /* 0x040fe20007ffe0ff */
        /* <DEDUP_REMOVED lines=8> */
[C---:B------:R-:W-:Y:S01]  /*10ed0*/  FMUL.FTZ R42, R3.reuse, R42 ;  /* 0x0000002a032a7220 */ /* 0x040fe20000410000 */
        /* <DEDUP_REMOVED lines=46> */
[----:B------:R-:W-:Y:S04]  /*111c0*/  STS [R128+0x2030], R48 ;  /* 0x0020303080007388 */ /* 0x000fe80000000800 */
[----:B------:R4:W-:Y:S04]  /*111d0*/  STS [R128+0x2230], R3 ;  /* 0x0022300380007388 */ /* 0x0009e80000000800 */
[----:B--2---:R-:W2:Y:S01]  /*111e0*/  LD.E.U8 R0, desc[UR4][R84.64+0x1c8] ;  /* 0x0001c80454007980 */ /* 0x004ea2000c101100 */
[----:B------:R-:W-:-:S03]  /*111f0*/  ISETP.NE.AND P0, PT, R148, -0x1, PT ;  /* 0xffffffff9400780c */ /* 0x000fc60003f05270 */
[----:B------:R-:W4:Y:S04]  /*11200*/  LD.E.64 R38, desc[UR4][R84.64+0x88] ;  /* 0x0000880454267980 */ /* 0x000f28000c101b00 */
[----:B------:R1:W5:Y:S06]  /*11210*/  LD.E.64 R34, desc[UR4][R84.64+0x90] ;  /* 0x0000900454227980 */ /* 0x00036c000c101b00 */
[----:B------:R1:W5:Y:S01]  /*11220*/  @!P0 LD.E.64 R36, desc[UR4][R84.64+0x80] ;  /* 0x0000800454248980 */ /* 0x000362000c101b00 */
[----:B--2---:R-:W-:-:S13]  /*11230*/  ISETP.NE.AND P1, PT, R0, RZ, PT ;  /* 0x000000ff0000720c */ /* 0x004fda0003f25270 */
[----:B---3--:R-:W2:Y:S04]  /*11240*/  @!P1 LD.E R7, desc[UR4][R84.64+0x60] ;  /* 0x0000600454079980 */ /* 0x008ea8000c101900 */
[----:B------:R-:W3:Y:S01]  /*11250*/  @!P1 LD.E R28, desc[UR4][R84.64+0xb4] ;  /* 0x0000b404541c9980 */ /* 0x000ee2000c101900 */
[----:B------:R-:W1:Y:S08]  /*11260*/  @P3 MUFU.LG2 R6, R6 ;  /* 0x0000000600063308 */ /* 0x000e700000000c00 */
[----:B------:R-:W1:Y:S01]  /*11270*/  @P2 MUFU.LG2 R158, R158 ;  /* 0x0000009e009e2308 */ /* 0x000e620000000c00 */
[----:B------:R-:W-:Y:S01]  /*11280*/  BSSY.RECONVERGENT B0, `(.L_x_9350) ;  /* 0x0000012000007945 */ /* 0x000fe20003800200 */
[----:B----4-:R-:W-:-:S02]  /*11290*/  MOV R3, 0x7f800000 ;  /* 0x7f80000000037802 */ /* 0x010fc40000000f00 */
[----:B------:R-:W-:Y:S01]  /*112a0*/  MOV R0, 0x7f800000 ;  /* 0x7f80000000007802 */ /* 0x000fe20000000f00 */
[-C--:B------:R-:W-:Y:S02]  /*112b0*/  @P0 IMAD R29, R39, R148.reuse, RZ ;  /* 0x00000094271d0224 */ /* 0x080fe400078e02ff */
[----:B-1----:R-:W-:Y:S01]  /*112c0*/  @P3 FMUL.FTZ R6, R6, 0.69314718246459960938 ;  /* 0x3f31721806063820 */ /* 0x002fe20000410000 */
[----:B------:R-:W-:-:S04]  /*112d0*/  @P0 IMAD.WIDE.U32 R40, R38, R148, RZ ;  /* 0x0000009426280225 */ /* 0x000fc800078e00ff */
[----:B-----5:R-:W-:Y:S01]  /*112e0*/  @P3 FFMA.FTZ R3, R4, R87, R6 ;  /* 0x0000005704033223 */ /* 0x020fe20000010006 */
[----:B------:R-:W-:-:S04]  /*112f0*/  @P2 FMUL.FTZ R158, R158, 0.69314718246459960938 ;  /* 0x3f3172189e9e2820 */ /* 0x000fc80000410000 */
[----:B------:R-:W-:Y:S01]  /*11300*/  @P2 FFMA.FTZ R0, R4, R86, R158 ;  /* 0x0000005604002223 */ /* 0x000fe2000001009e */
[----:B------:R-:W-:Y:S01]  /*11310*/  LOP3.LUT R4, R5, 0x18, R2, 0x78, !PT ;  /* 0x0000001805047812 */ /* 0x000fe200078e7802 */
[----:B--2---:R-:W-:-:S04]  /*11320*/  @!P1 IMAD R7, R7, R144, R143 ;  /* 0x0000009007079224 */ /* 0x004fc800078e028f */
[----:B---3--:R-:W-:Y:S01]  /*11330*/  @!P1 IMAD R28, R7, R28, RZ ;  /* 0x0000001c071c9224 */ /* 0x008fe200078e02ff */
[----:B------:R-:W-:Y:S06]  /*11340*/  @!P1 BRA `(.L_x_9351) ;  /* 0x0000000000149947 */ /* 0x000fec0003800000 */
[----:B------:R-:W2:Y:S04]  /*11350*/  @!P0 LD.E R5, desc[UR4][R84.64+0xb4] ;  /* 0x0000b40454058980 */ /* 0x000ea8000c101900 */
[----:B------:R-:W3:Y:S01]  /*11360*/  LD.E R6, desc[UR4][R84.64+0xd4] ;  /* 0x0000d40454067980 */ /* 0x000ee2000c101900 */
[----:B--2---:R-:W-:Y:S02]  /*11370*/  @!P0 IMAD R148, R5, R144, RZ ;  /* 0x0000009005948224 */ /* 0x004fe400078e02ff */
[----:B---3--:R-:W-:-:S05]  /*11380*/  IMAD R6, R6, R143, RZ ;  /* 0x0000008f06067224 */ /* 0x008fca00078e02ff */
[----:B------:R-:W-:Y:S02]  /*11390*/  IADD3 R28, PT, PT, R6, R148, RZ ;  /* 0x00000094061c7210 */ /* 0x000fe40007ffe0ff */
.L_x_9351:
[----:B------:R-:W-:Y:S05]  /*113a0*/  BSYNC.RECONVERGENT B0 ;  /* 0x0000000000007941 */ /* 0x000fea0003800200 */
.L_x_9350:
        /* <DEDUP_REMOVED lines=30> */
.L_x_9353:
[----:B------:R-:W-:Y:S05]  /*11590*/  BSYNC.RECONVERGENT B0 ;  /* 0x0000000000007941 */ /* 0x000fea0003800200 */
.L_x_9352:
        /* <DEDUP_REMOVED lines=14> */
[----:B------:R-:W-:Y:S02]  /*11680*/  IMAD R145, R39, R145, RZ ;  /* 0x0000009127917224 */ /* 0x000fe400078e02ff */
[----:B------:R-:W-:-:S03]  /*11690*/  IMAD.WIDE.U32 R34, R34, R143, RZ ;  /* 0x0000008f22227225 */ /* 0x000fc600078e00ff */
[----:B------:R-:W-:Y:S01]  /*116a0*/  IADD3 R145, PT, PT, R33, R145, RZ ;  /* 0x0000009121917210 */ /* 0x000fe20007ffe0ff */
[----:B------:R-:W-:Y:S02]  /*116b0*/  @!P0 IMAD.IADD R0, R37, 0x1, R0 ;  /* 0x0000000125008824 */ /* 0x000fe400078e0200 */
[----:B------:R-:W-:Y:S01]  /*116c0*/  @P0 IMAD.IADD R0, R41, 0x1, R29 ;  /* 0x0000000129000824 */ /* 0x000fe200078e021d */
[----:B------:R-:W-:Y:S01]  /*116d0*/  IADD3 R32, P2, P0, R34, R32, R2 ;  /* 0x0000002022207210 */ /* 0x000fe2000785e002 */
[----:B------:R-:W-:Y:S01]  /*116e0*/  IMAD.IADD R3, R35, 0x1, R3 ;  /* 0x0000000123037824 */ /* 0x000fe200078e0203 */
[----:B------:R-:W-:-:S04]  /*116f0*/  LOP3.LUT R2, R30, 0x20, RZ, 0xfc, !PT ;  /* 0x000000201e027812 */ /* 0x000fc800078efcff */
        /* <DEDUP_REMOVED lines=14> */
.L_x_9355:
[----:B------:R-:W-:Y:S05]  /*117e0*/  BSYNC.RECONVERGENT B0 ;  /* 0x0000000000007941 */ /* 0x000fea0003800200 */
.L_x_9354:
[----:B-1----:R-:W-:Y:S02]  /*117f0*/  MOV R8, R142 ;  /* 0x0000008e00087202 */ /* 0x002fe40000000f00 */
[----:B------:R-:W-:-:S04]  /*11800*/  MOV R9, 0x0 ;  /* 0x0000000000097802 */ /* 0x000fc80000000f00 */
[----:B--2345:R-:W-:Y:S05]  /*11810*/  @P1 RET.REL.NODEC R8 `(_ZN5flash24flash_fwd_splitkv_kernelI23Flash_fwd_kernel_traitsILi96ELi64ELi64ELi4ELb0ELb0EN7cutlass10bfloat16_tE19Flash_kernel_traitsILi96ELi64ELi64ELi4ES3_EELb0ELb0ELb1ELb0ELb0ELb1ELb0ELb1EEEvNS_16Flash_fwd_paramsE) ;  /* 0xfffffee408f81950 */ /* 0x03cfea0003c3ffff */
[----:B------:R-:W-:Y:S01]  /*11820*/  IADD3 R131, P0, PT, R131, 0x20, RZ ;  /* 0x0000002083837810 */ /* 0x000fe20007f1e0ff */
[----:B------:R-:W-:Y:S01]  /*11830*/  IMAD.MOV.U32 R8, RZ, RZ, R32 ;  /* 0x000000ffff087224 */ /* 0x000fe200078e0020 */
[----:B------:R-:W-:Y:S02]  /*11840*/  MOV R9, R33 ;  /* 0x0000002100097202 */ /* 0x000fe40000000f00 */
[-C--:B------:R-:W-:Y:S01]  /*11850*/  ISETP.GE.AND P2, PT, R30, R84.reuse, PT ;  /* 0x000000541e00720c */ /* 0x080fe20003f46270 */
[----:B------:R-:W-:Y:S01]  /*11860*/  IMAD.X R3, RZ, RZ, RZ, P0 ;  /* 0x000000ffff037224 */ /* 0x000fe200000e06ff */
[-C--:B------:R-:W-:Y:S01]  /*11870*/  ISETP.GE.AND P1, PT, R2, R84.reuse, PT ;  /* 0x000000540200720c */ /* 0x080fe20003f26270 */
        /* <DEDUP_REMOVED lines=11> */
[----:B-1----:R-:W-:Y:S05]  /*11930*/  @P0 RET.REL.NODEC R8 `(_ZN5flash24flash_fwd_splitkv_kernelI23Flash_fwd_kernel_traitsILi96ELi64ELi64ELi4ELb0ELb0EN7cutlass10bfloat16_tE19Flash_kernel_traitsILi96ELi64ELi64ELi4ES3_EELb0ELb0ELb1ELb0ELb0ELb1ELb0ELb1EEEvNS_16Flash_fwd_paramsE) ;  /* 0xfffffee408b00950 */ /* 0x002fea0003c3ffff */
[----:B------:R-:W-:Y:S01]  /*11940*/  MOV R143, 0x0 ;  /* 0x00000000008f7802 */ /* 0x000fe20000000f00 */
[----:B------:R1:W-:Y:S03]  /*11950*/  ST.E.128 desc[UR4][R2.64+0x80], R4 ;  /* 0x0000800402007985 */ /* 0x0003e6000c101d04 */
[----:B-1----:R-:W-:Y:S05]  /*11960*/  RET.REL.NODEC R142 `(_ZN5flash24flash_fwd_splitkv_kernelI23Flash_fwd_kernel_traitsILi96ELi64ELi64ELi4ELb0ELb0EN7cutlass10bfloat16_tE19Flash_kernel_traitsILi96ELi64ELi64ELi4ES3_EELb0ELb0ELb1ELb0ELb0ELb1ELb0ELb1EEEvNS_16Flash_fwd_paramsE) ;  /* 0xfffffee48ea47950 */ /* 0x002fea0003c3ffff */
.L_x_9349:
[----:B------:R-:W-:Y:S01]  /*11970*/  MOV R0, 0x1f ;  /* 0x0000001f00007802 */ /* 0x000fe20000000f00 */
[----:B------:R-:W-:Y:S01]  /*11980*/  IMAD.MOV.U32 R2, RZ, RZ, 0x2 ;  /* 0x00000002ff027424 */ /* 0x000fe200078e00ff */
[----:B------:R-:W-:Y:S01]  /*11990*/  MOV R5, R159 ;  /* 0x0000009f00057202 */ /* 0x000fe20000000f00 */
[----:B------:R-:W-:-:S07]  /*119a0*/  IMAD.MOV.U32 R3, RZ, RZ, -0x1 ;  /* 0xffffffffff037424 */ /* 0x000fce00078e00ff */
[----:B-1---5:R-:W-:Y:S05]  /*119b0*/  WARPSYNC.COLLECTIVE R3, `(.L_x_9356) ;  /* 0x0000000003087348 */ /* 0x022fea0003c00000 */
[----:B------:R2:W3:Y:S02]  /*119c0*/  SHFL.BFLY P0, R0, R5, R2, R0 ;  /* 0x0c00000205007389 */ /* 0x0004e40000000000 */
[----:B-123-5:R-:W-:Y:S05]  /*119d0*/  ENDCOLLECTIVE ;  /* 0x000000000000791b */ /* 0x02efea0003800000 */
.L_x_9356:
        /* <DEDUP_REMOVED lines=8> */
.L_x_9357:
        /* <DEDUP_REMOVED lines=8> */
.L_x_9358:
[----:B------:R-:W-:Y:S01]  /*11ae0*/  FADD.FTZ R158, R0, R158 ;  /* 0x0000009e009e7221 */ /* 0x000fe20000010000 */
[----:B------:R-:W-:Y:S02]  /*11af0*/  MOV R0, 0x1f ;  /* 0x0000001f00007802 */ /* 0x000fe40000000f00 */
[----:B------:R-:W-:Y:S01]  /*11b00*/  MOV R2, 0x1 ;  /* 0x0000000100027802 */ /* 0x000fe20000000f00 */
[----:B------:R-:W-:-:S07]  /*11b10*/  IMAD.MOV.U32 R5, RZ, RZ, R158 ;  /* 0x000000ffff057224 */ /* 0x000fce00078e009e */
[----:B------:R-:W-:Y:S05]  /*11b20*/  WARPSYNC.COLLECTIVE R3, `(.L_x_9359) ;  /* 0x0000000003087348 */ /* 0x000fea0003c00000 */
[----:B------:R1:W2:Y:S02]  /*11b30*/  SHFL.BFLY P0, R0, R5, R2, R0 ;  /* 0x0c00000205007389 */ /* 0x0002a40000000000 */
[----:B-12---:R-:W-:Y:S05]  /*11b40*/  ENDCOLLECTIVE ;  /* 0x000000000000791b */ /* 0x006fea0003800000 */
.L_x_9359:
[----:B------:R-:W-:Y:S05]  /*11b50*/  BRA `(.L_x_9360) ;  /* 0xffffffec00d07947 */ /* 0x000fea000383ffff */
.L_x_9361:
        /* <DEDUP_REMOVED lines=10> */
.L_x_11685:


//--------------------- .text._ZN5flash24flash_fwd_splitkv_kernelI23Flash_fwd_kernel_traitsILi96ELi64ELi64ELi4ELb0ELb0EN7cutlass10bfloat16_tE19Flash_kernel_traitsILi96ELi64ELi64ELi4ES3_EELb0ELb0ELb0ELb1ELb1ELb0ELb1ELb0EEEvNS_16Flash_fwd_paramsE --------------------------
	.section	.text._ZN5flash24flash_fwd_splitkv_kernelI23Flash_fwd_kernel_traitsILi96ELi64ELi64ELi4ELb0ELb0EN7cutlass10bfloat16_tE19Flash_kernel_traitsILi96ELi64ELi64ELi4ES3_EELb0ELb0ELb0ELb1ELb1ELb0ELb1ELb0EEEvNS_16Flash_fwd_paramsE,"ax",@progbits
	.align	128
        .global         _ZN5flash24flash_fwd_splitkv_kernelI23Flash_fwd_kernel_traitsILi96ELi64ELi64ELi4ELb0ELb0EN7cutlass10bfloat16_tE19Flash_kernel_traitsILi96ELi64ELi64ELi4ES3_EELb0ELb0ELb0ELb1ELb1ELb0ELb1ELb0EEEvNS_16Flash_fwd_paramsE
        .type           _ZN5flash24flash_fwd_splitkv_kernelI23Flash_fwd_kernel_traitsILi96ELi64ELi64ELi4ELb0ELb0EN7cutlass10bfloat16_tE19Flash_kernel_traitsILi96ELi64ELi64ELi4ES3_EELb0ELb0ELb0ELb1ELb1ELb0ELb1ELb0EEEvNS_16Flash_fwd_paramsE,@function
        .size           _ZN5flash24flash_fwd_splitkv_kernelI23Flash_fwd_kernel_traitsILi96ELi64ELi64ELi4ELb0ELb0EN7cutlass10bfloat16_tE19Flash_kernel_traitsILi96ELi64ELi64ELi4ES3_EELb0ELb0ELb0ELb1ELb1ELb0ELb1ELb0EEEvNS_16Flash_fwd_paramsE,(.L_x_11686 - _ZN5flash24flash_fwd_splitkv_kernelI23Flash_fwd_kernel_traitsILi96ELi64ELi64ELi4ELb0ELb0EN7cutlass10bfloat16_tE19Flash_kernel_traitsILi96ELi64ELi64ELi4ES3_EELb0ELb0ELb0ELb1ELb1ELb0ELb1ELb0EEEvNS_16Flash_fwd_paramsE)
        .other          _ZN5flash24flash_fwd_splitkv_kernelI23Flash_fwd_kernel_traitsILi96ELi64ELi64ELi4ELb0ELb0EN7cutlass10bfloat16_tE19Flash_kernel_traitsILi96ELi64ELi64ELi4ES3_EELb0ELb0ELb0ELb1ELb1ELb0ELb1ELb0EEEvNS_16Flash_fwd_paramsE,@"STO_CUDA_ENTRY STV_DEFAULT"
_ZN5flash24flash_fwd_splitkv_kernelI23Flash_fwd_kernel_traitsILi96ELi64ELi64ELi4ELb0ELb0EN7cutlass10bfloat16_tE19Flash_kernel_traitsILi96ELi64ELi64ELi4ES3_EELb0ELb0ELb0ELb1ELb1ELb0ELb1ELb0EEEvNS_16Flash_fwd_paramsE:
.text._ZN5flash24flash_fwd_splitkv_kernelI23Flash_fwd_kernel_traitsILi96ELi64ELi64ELi4ELb0ELb0EN7cutlass10bfloat16_tE19Flash_kernel_traitsILi96ELi64ELi64ELi4ES3_EELb0ELb0ELb0ELb1ELb1ELb0ELb1ELb0EEEvNS_16Flash_fwd_paramsE:
        /* <DEDUP_REMOVED lines=29> */
[----:B------:R-:W-:Y:S05]  /*01d0*/  CALL.REL.NOINC `($_ZN5flash24flash_fwd_splitkv_kernelI23Flash_fwd_kernel_traitsILi96ELi64ELi64ELi4ELb0ELb0EN7cutlass10bfloat16_tE19Flash_kernel_traitsILi96ELi64ELi64ELi4ES3_EELb0ELb0ELb0ELb1ELb1ELb0ELb1ELb0EEEvNS_16Flash_fwd_paramsE$_ZN5flash30compute_attn_1rowblock_splitkvI23Flash_fwd_kernel_traitsILi96ELi64ELi64ELi4ELb0ELb0EN7cutlass10bfloat16_tE19Flash_kernel_traitsILi96ELi64ELi64ELi4ES3_EELb0ELb0ELb0ELb1ELb1ELb0ELb1ELb0ENS_16Flash_fwd_paramsEEEvRKT8_iiiii) ;  /* 0x0000000000087944 */ /* 0x000fea0003c00000 */
[----:B------:R-:W-:Y:S05]  /*01e0*/  BSYNC.RECONVERGENT B2 ;  /* 0x0000000000027941 */ /* 0x000fea0003800200 */
.L_x_9362:
[----:B------:R-:W-:Y:S05]  /*01f0*/  EXIT ;  /* 0x000000000000794d */ /* 0x000fea0003800000 */
        .type           $_ZN5flash24flash_fwd_splitkv_kernelI23Flash_fwd_kernel_traitsILi96ELi64ELi64ELi4ELb0ELb0EN7cutlass10bfloat16_tE19Flash_kernel_traitsILi96ELi64ELi64ELi4ES3_EELb0ELb0ELb0ELb1ELb1ELb0ELb1ELb0EEEvNS_16Flash_fwd_paramsE$_ZN5flash30compute_attn_1rowblock_splitkvI23Flash_fwd_kernel_traitsILi96ELi64ELi64ELi4ELb0ELb0EN7cutlass10bfloat16_tE19Flash_kernel_traitsILi96ELi64ELi64ELi4ES3_EELb0ELb0ELb0ELb1ELb1ELb0ELb1ELb0ENS_16Flash_fwd_paramsEEEvRKT8_iiiii,@function
        .size           $_ZN5flash24flash_fwd_splitkv_kernelI23Flash_fwd_kernel_traitsILi96ELi64ELi64ELi4ELb0ELb0EN7cutlass10bfloat16_tE19Flash_kernel_traitsILi96ELi64ELi64ELi4ES3_EELb0ELb0ELb0ELb1ELb1ELb0ELb1ELb0EEEvNS_16Flash_fwd_paramsE$_ZN5flash30compute_attn_1rowblock_splitkvI23Flash_fwd_kernel_traitsILi96ELi64ELi64ELi4ELb0ELb0EN7cutlass10bfloat16_tE19Flash_kernel_traitsILi96ELi64ELi64ELi4ES3_EELb0ELb0ELb0ELb1ELb1ELb0ELb1ELb0ENS_16Flash_fwd_paramsEEEvRKT8_iiiii,(.L_x_11686 - $_ZN5flash24flash_fwd_splitkv_kernelI23Flash_fwd_kernel_traitsILi96ELi64ELi64ELi4ELb0ELb0EN7cutlass10bfloat16_tE19Flash_kernel_traitsILi96ELi64ELi64ELi4ES3_EELb0ELb0ELb0ELb1ELb1ELb0ELb1ELb0EEEvNS_16Flash_fwd_paramsE$_ZN5flash30compute_attn_1rowblock_splitkvI23Flash_fwd_kernel_traitsILi96ELi64ELi64ELi4ELb0ELb0EN7cutlass10bfloat16_tE19Flash_kernel_traitsILi96ELi64ELi64ELi4ES3_EELb0ELb0ELb0ELb1ELb1ELb0ELb1ELb0ENS_16Flash_fwd_paramsEEEvRKT8_iiiii)
$_ZN5flash24flash_fwd_splitkv_kernelI23Flash_fwd_kernel_traitsILi96ELi64ELi64ELi4ELb0ELb0EN7cutlass10bfloat16_tE19Flash_kernel_traitsILi96ELi64ELi64ELi4ES3_EELb0ELb0ELb0ELb1ELb1ELb0ELb1ELb0EEEvNS_16Flash_fwd_paramsE$_ZN5flash30compute_attn_1rowblock_splitkvI23Flash_fwd_kernel_traitsILi96ELi64ELi64ELi4ELb0ELb0EN7cutlass10bfloat16_tE19Flash_kernel_traitsILi96ELi64ELi64ELi4ES3_EELb0ELb0ELb0ELb1ELb1ELb0ELb1ELb0ENS_16Flash_fwd_paramsEEEvRKT8_iiiii:
        /* <DEDUP_REMOVED lines=24> */
.L_x_9366:
[----:B------:R-:W-:Y:S05]  /*0380*/  BSYNC.RECONVERGENT B0 ;  /* 0x0000000000007941 */ /* 0x000fea0003800200 */
.L_x_9365:
[----:B-----5:R-:W-:Y:S02]  /*0390*/  IADD3 R10, PT, PT, R10, R4, -R13 ;  /* 0x000000040a0a7210 */ /* 0x020fe40007ffe80d */
.L_x_9364:
[----:B------:R-:W-:Y:S05]  /*03a0*/  BSYNC.RECONVERGENT B1 ;  /* 0x0000000000017941 */ /* 0x000fea0003800200 */
.L_x_9363:
[----:B------:R-:W-:Y:S01]  /*03b0*/  IMAD.SHL.U32 R0, R151, 0x40, RZ ;  /* 0x0000004097007824 */ /* 0x000fe200078e00ff */
[----:B------:R-:W-:Y:S01]  /*03c0*/  MOV R6, R150 ;  /* 0x0000009600067202 */ /* 0x000fe20000000f00 */
[----:B------:R-:W-:-:S03]  /*03d0*/  IMAD.MOV.U32 R7, RZ, RZ, 0x0 ;  /* 0x00000000ff077424 */ /* 0x000fc600078e00ff */
[----:B-----5:R-:W-:-:S13]  /*03e0*/  ISETP.GT.AND P0, PT, R155, R0, PT ;  /* 0x000000009b00720c */ /* 0x020fda0003f04270 */
[----:B-1----:R-:W-:Y:S05]  /*03f0*/  @!P0 RET.REL.NODEC R6 `(_ZN5flash24flash_fwd_splitkv_kernelI23Flash_fwd_kernel_traitsILi96ELi64ELi64ELi4ELb0ELb0EN7cutlass10bfloat16_tE19Flash_kernel_traitsILi96ELi64ELi64ELi4ES3_EELb0ELb0ELb0ELb1ELb1ELb0ELb1ELb0EEEvNS_16Flash_fwd_paramsE) ;  /* 0xfffffffc06008950 */ /* 0x002fea0003c3ffff */
[----:B------:R-:W-:Y:S01]  /*0400*/  IABS R7, R8 ;  /* 0x0000000800077213 */ /* 0x000fe20000000000 */
[----:B------:R-:W-:Y:S01]  /*0410*/  VIADD R4, R4, 0x3f ;  /* 0x0000003f04047836 */ /* 0x000fe20000000000 */
[----:B------:R-:W1:Y:S02]  /*0420*/  S2R R137, SR_TID.X ;  /* 0x0000000000897919 */ /* 0x000e640000002100 */
[----:B------:R-:W2:Y:S02]  /*0430*/  I2F.RP R5, R7 ;  /* 0x0000000700057306 */ /* 0x000ea40000209400 */
[----:B------:R-:W-:-:S04]  /*0440*/  SHF.R.S32.HI R9, RZ, 0x1f, R4 ;  /* 0x0000001fff097819 */ /* 0x000fc80000011404 */
[----:B------:R-:W-:Y:S02]  /*0450*/  LEA.HI R9, R9, R4, RZ, 0x6 ;  /* 0x0000000409097211 */ /* 0x000fe400078f30ff */
[-C--:B------:R-:W-:Y:S02]  /*0460*/  IABS R4, R8.reuse ;  /* 0x0000000800047213 */ /* 0x080fe40000000000 */
[----:B------:R-:W-:-:S03]  /*0470*/  LEA.HI.SX32 R9, R9, R8, 0x1a ;  /* 0x0000000809097211 */ /* 0x000fc600078fd2ff */
[----:B------:R-:W-:Y:S01]  /*0480*/  IMAD.MOV R4, RZ, RZ, -R4 ;  /* 0x000000ffff047224 */ /* 0x000fe200078e0a04 */
[----:B--2---:R-:W2:Y:S01]  /*0490*/  MUFU.RCP R14, R5 ;  /* 0x00000005000e7308 */ /* 0x004ea20000001000 */
[----:B------:R-:W-:Y:S02]  /*04a0*/  VIADD R9, R9, 0xffffffff ;  /* 0xffffffff09097836 */ /* 0x000fe40000000000 */
[----:B--2---:R-:W-:-:S03]  /*04b0*/  VIADD R14, R14, 0xffffffe ;  /* 0x0ffffffe0e0e7836 */ /* 0x004fc60000000000 */
[----:B------:R-:W-:Y:S02]  /*04c0*/  IABS R5, R9 ;  /* 0x0000000900057213 */ /* 0x000fe40000000000 */
[----:B------:R-:W-:Y:S01]  /*04d0*/  LOP3.LUT R9, R9, R8, RZ, 0x3c, !PT ;  /* 0x0000000809097212 */ /* 0x000fe200078e3cff */
[----:B------:R-:W2:Y:S03]  /*04e0*/  F2I.FTZ.U32.TRUNC.NTZ R15, R14 ;  /* 0x0000000e000f7305 */ /* 0x000ea6000021f000 */
[----:B------:R-:W-:Y:S01]  /*04f0*/  ISETP.GE.AND P0, PT, R9, RZ, PT ;  /* 0x000000ff0900720c */ /* 0x000fe20003f06270 */
[----:B--2---:R-:W-:Y:S02]  /*0500*/  IMAD.MOV R6, RZ, RZ, -R15 ;  /* 0x000000ffff067224 */ /* 0x004fe400078e0a0f */
[----:B------:R-:W-:Y:S02]  /*0510*/  IMAD.MOV.U32 R14, RZ, RZ, RZ ;  /* 0x000000ffff0e7224 */ /* 0x000fe400078e00ff */
[----:B------:R-:W-:-:S04]  /*0520*/  IMAD R6, R6, R7, RZ ;  /* 0x0000000706067224 */ /* 0x000fc800078e02ff */
[----:B------:R-:W-:-:S06]  /*0530*/  IMAD.HI.U32 R6, R15, R6, R14 ;  /* 0x000000060f067227 */ /* 0x000fcc00078e000e */
[----:B------:R-:W-:-:S04]  /*0540*/  IMAD.HI.U32 R6, R6, R5, RZ ;  /* 0x0000000506067227 */ /* 0x000fc800078e00ff */
        /* <DEDUP_REMOVED lines=17> */
[----:B------:R-:W2:Y:S04]  /*0660*/  LD.E R10, desc[UR4][R2.64+0xb0] ;  /* 0x0000b004020a7980 */ /* 0x000ea8000c101900 */
[----:B------:R-:W3:Y:S04]  /*0670*/  LD.E R5, desc[UR4][R2.64+0x60] ;  /* 0x0000600402057980 */ /* 0x000ee8000c101900 */
[----:B------:R-:W4:Y:S04]  /*0680*/  LD.E R4, desc[UR4][R2.64+0xcc] ;  /* 0x0000cc0402047980 */ /* 0x000f28000c101900 */
[----:B------:R-:W5:Y:S04]  /*0690*/  LD.E.64 R12, desc[UR4][R2.64+0xa8] ;  /* 0x0000a804020c7980 */ /* 0x000f68000c101b00 */
[----:B------:R1:W5:Y:S01]  /*06a0*/  LD.E.64 R8, desc[UR4][R2.64+0x78] ;  /* 0x0000780402087980 */ /* 0x000362000c101b00 */
[----:B------:R-:W-:Y:S01]  /*06b0*/  SHF.R.U32.HI R6, RZ, 0x3, R137 ;  /* 0x00000003ff067819 */ /* 0x000fe20000011689 */
[----:B------:R-:W-:-:S04]  /*06c0*/  IMAD.SHL.U32 R11, R137, 0x4, RZ ;  /* 0x00000004890b7824 */ /* 0x000fc800078e00ff */
[C---:B------:R-:W-:Y:S01]  /*06d0*/  VIADD R7, R6.reuse, 0x10 ;  /* 0x0000001006077836 */ /* 0x040fe20000000000 */
[----:B------:R-:W-:Y:S01]  /*06e0*/  LOP3.LUT R15, R11, 0x1c, RZ, 0xc0, !PT ;  /* 0x0000001c0b0f7812 */ /* 0x000fe200078ec0ff */
[----:B------:R-:W-:Y:S01]  /*06f0*/  VIADD R11, R6, 0x20 ;  /* 0x00000020060b7836 */ /* 0x000fe20000000000 */
[----:B------:R-:W-:-:S03]  /*0700*/  LOP3.LUT P4, R137, R137, 0x7, RZ, 0xc0, !PT ;  /* 0x0000000789897812 */ /* 0x000fc6000788c0ff */
[----:B------:R-:W-:Y:S02]  /*0710*/  IMAD R15, R6, 0x60, R15 ;  /* 0x00000060060f7824 */ /* 0x000fe400078e020f */
[----:B------:R-:W-:Y:S02]  /*0720*/  IMAD.MOV.U32 R151, RZ, RZ, 0x0 ;  /* 0x00000000ff977424 */ /* 0x000fe400078e00ff */
[----:B--2---:R-:W-:-:S04]  /*0730*/  IMAD R157, R10, UR8, R157 ;  /* 0x000000080a9d7c24 */ /* 0x004fc8000f8e029d */
[----:B---3--:R-:W-:-:S04]  /*0740*/  IMAD R5, R157, R5, R156 ;  /* 0x000000059d057224 */ /* 0x008fc800078e029c */
[----:B------:R-:W-:-:S05]  /*0750*/  IMAD R5, R155, R5, R0 ;  /* 0x000000059b057224 */ /* 0x000fca00078e0200 */
[C---:B-1----:R-:W-:Y:S01]  /*0760*/  IADD3 R3, P0, PT, R5.reuse, R6, RZ ;  /* 0x0000000605037210 */ /* 0x042fe20007f1e0ff */
[----:B----4-:R-:W-:Y:S02]  /*0770*/  IMAD R4, R5, R4, RZ ;  /* 0x0000000405047224 */ /* 0x010fe400078e02ff */
[----:B------:R-:W-:Y:S01]  /*0780*/  IMAD.IADD R10, R155, 0x1, -R0 ;  /* 0x000000019b0a7824 */ /* 0x000fe200078e0a00 */
[----:B------:R-:W-:Y:S02]  /*0790*/  LEA.HI.X.SX32 R5, R5, RZ, 0x1, P0 ;  /* 0x000000ff05057211 */ /* 0x000fe400000f0eff */
[----:B-----5:R-:W-:Y:S02]  /*07a0*/  LEA R2, P0, R3, R12, 0x2 ;  /* 0x0000000c03027211 */ /* 0x020fe400078010ff */
[-C--:B------:R-:W-:Y:S02]  /*07b0*/  ISETP.GE.AND P3, PT, R7, R10.reuse, PT ;  /* 0x0000000a0700720c */ /* 0x080fe40003f66270 */
[----:B------:R-:W-:-:S02]  /*07c0*/  ISETP.GE.AND P2, PT, R11, R10, PT ;  /* 0x0000000a0b00720c */ /* 0x000fc40003f46270 */
[----:B------:R-:W-:Y:S01]  /*07d0*/  LEA.HI.X R3, R3, R13, R5, 0x2, P0 ;  /* 0x0000000d03037211 */ /* 0x000fe200000f1405 */
[C---:B------:R-:W-:Y:S01]  /*07e0*/  VIADD R13, R6.reuse, 0x30 ;  /* 0x00000030060d7836 */ /* 0x040fe20000000000 */
[-C--:B------:R-:W-:Y:S02]  /*07f0*/  ISETP.GE.OR P4, PT, R6, R10.reuse, P4 ;  /* 0x0000000a0600720c */ /* 0x080fe40002786670 */
[C---:B------:R-:W-:Y:S02]  /*0800*/  ISETP.NE.OR P3, PT, R137.reuse, RZ, P3 ;  /* 0x000000ff8900720c */ /* 0x040fe40001f65670 */
[----:B------:R-:W-:Y:S02]  /*0810*/  ISETP.NE.OR P2, PT, R137, RZ, P2 ;  /* 0x000000ff8900720c */ /* 0x000fe40001745670 */
[----:B------:R-:W-:Y:S02]  /*0820*/  ISETP.GE.AND P0, PT, R13, R10, PT ;  /* 0x0000000a0d00720c */ /* 0x000fe40003f06270 */
[----:B------:R-:W-:-:S02]  /*0830*/  IADD3 R15, P1, PT, R4, R15, RZ ;  /* 0x0000000f040f7210 */ /* 0x000fc40007f3e0ff */
[----:B------:R-:W-:Y:S02]  /*0840*/  ISETP.NE.OR P0, PT, R137, RZ, P0 ;  /* 0x000000ff8900720c */ /* 0x000fe40000705670 */
[----:B------:R-:W-:Y:S02]  /*0850*/  LEA.HI.X.SX32 R4, R4, RZ, 0x1, P1 ;  /* 0x000000ff04047211 */ /* 0x000fe400008f0eff */
[C---:B------:R-:W-:Y:S01]  /*0860*/  LEA R8, P1, R15.reuse, R8, 0x2 ;  /* 0x000000080f087211 */ /* 0x040fe200078210ff */
[----:B------:R-:W-:Y:S02]  /*0870*/  @!P4 IMAD.MOV.U32 R11, RZ, RZ, -0x800000 ;  /* 0xff800000ff0bc424 */ /* 0x000fe400078e00ff */
[----:B------:R-:W-:Y:S01]  /*0880*/  @!P3 IMAD.MOV.U32 R7, RZ, RZ, -0x800000 ;  /* 0xff800000ff07b424 */ /* 0x000fe200078e00ff */
[----:B------:R-:W-:Y:S01]  /*0890*/  LEA.HI.X R9, R15, R9, R4, 0x2, P1 ;  /* 0x000000090f097211 */ /* 0x000fe200008f1404 */
[----:B------:R-:W-:-:S04]  /*08a0*/  @!P2 IMAD.MOV.U32 R5, RZ, RZ, -0x800000 ;  /* 0xff800000ff05a424 */ /* 0x000fc800078e00ff */
        /* <DEDUP_REMOVED lines=15> */
[----:B-1----:R-:W-:Y:S05]  /*09a0*/  @P0 RET.REL.NODEC R150 `(_ZN5flash24flash_fwd_splitkv_kernelI23Flash_fwd_kernel_traitsILi96ELi64ELi64ELi4ELb0ELb0EN7cutlass10bfloat16_tE19Flash_kernel_traitsILi96ELi64ELi64ELi4ES3_EELb0ELb0ELb0ELb1ELb1ELb0ELb1ELb0EEEvNS_16Flash_fwd_paramsE) ;  /* 0xfffffff496940950 */ /* 0x002fea0003c3ffff */
[----:B------:R-:W-:Y:S02]  /*09b0*/  MOV R5, 0xff800000 ;  /* 0xff80000000057802 */ /* 0x000fe40000000f00 */
[----:B------:R-:W-:-:S03]  /*09c0*/  MOV R151, 0x0 ;  /* 0x0000000000977802 */ /* 0x000fc60000000f00 */
[----:B------:R1:W-:Y:S02]  /*09d0*/  ST.E desc[UR4][R2.64+0xc0], R5 ;  /* 0x0000c00502007985 */ /* 0x0003e4000c101904 */
[----:B-1----:R-:W-:Y:S05]  /*09e0*/  RET.REL.NODEC R150 `(_ZN5flash24flash_fwd_splitkv_kernelI23Flash_fwd_kernel_traitsILi96ELi64ELi64ELi4ELb0ELb0EN7cutlass10bfloat16_tE19Flash_kernel_traitsILi96ELi64ELi64ELi4ES3_EELb0ELb0ELb0ELb1ELb1ELb0ELb1ELb0EEEvNS_16Flash_fwd_paramsE) ;  /* 0xfffffff496847950 */ /* 0x002fea0003c3ffff */
.L_x_9367:
        /* <DEDUP_REMOVED lines=50> */
[----:B------:R-:W-:Y:S02]  /*0d10*/  LEA.HI.X R165, R12, R97, R165, 0x2, P0 ;  /* 0x000000610ca57211 */ /* 0x000fe400000f14a5 */
[----:B------:R-:W3:Y:S01]  /*0d20*/  LD.E.64 R12, desc[UR4][R88.64+0x20] ;  /* 0x00002004580c7980 */ /* 0x000ee2000c101b00 */
[----:B------:R-:W-:-:S05]  /*0d30*/  IMAD.WIDE R4, R8, 0x4, R164 ;  /* 0x0000000408047825 */ /* 0x000fca00078e02a4 */
[----:B------:R1:W2:Y:S01]  /*0d40*/  LD.E R0, desc[UR4][R4.64] ;  /* 0x0000000404007980 */ /* 0x0002a2000c101900 */
        /* <DEDUP_REMOVED lines=21> */
[----:B------:R-:W-:-:S05]  /*0ea0*/  ISETP.NE.AND P1, PT, R9, RZ, PT ;  /* 0x000000ff0900720c */ /* 0x000fca0003f25270 */
[----:B------:R-:W-:-:S04]  /*0eb0*/  @P2 VIADD R4, R4, 0x1 ;  /* 0x0000000104042836 */ /* 0x000fc80000000000 */
[----:B------:R-:W-:-:S05]  /*0ec0*/  IMAD.MOV.U32 R7, RZ, RZ, R4 ;  /* 0x000000ffff077224 */ /* 0x000fca00078e0004 */
[----:B------:R-:W-:Y:S02]  /*0ed0*/  @!P0 IADD3 R7, PT, PT, -R7, RZ, RZ ;  /* 0x000000ff07078210 */ /* 0x000fe40007ffe1ff */
[----:B------:R-:W-:-:S05]  /*0ee0*/  @!P1 LOP3.LUT R7, RZ, R9, RZ, 0x33, !PT ;  /* 0x00000009ff079212 */ /* 0x000fca00078e33ff */
[----:B------:R-:W-:Y:S01]  /*0ef0*/  IMAD R17, R17, R7, RZ ;  /* 0x0000000711117224 */ /* 0x000fe200078e02ff */
[----:B--2---:R-:W-:Y:S01]  /*0f00*/  SHF.R.S32.HI R5, RZ, 0x1f, R0 ;  /* 0x0000001fff057819 */ /* 0x004fe20000011400 */
[----:B---3--:R-:W-:Y:S02]  /*0f10*/  IMAD R6, R13, R0, RZ ;  /* 0x000000000d067224 */ /* 0x008fe400078e02ff */
[----:B------:R-:W-:Y:S02]  /*0f20*/  IMAD R13, R10, R8, R161 ;  /* 0x000000080a0d7224 */ /* 0x000fe400078e02a1 */
[C---:B------:R-:W-:Y:S02]  /*0f30*/  IMAD R6, R12.reuse, R5, R6 ;  /* 0x000000050c067224 */ /* 0x040fe400078e0206 */
[----:B------:R-:W-:Y:S01]  /*0f40*/  IMAD.WIDE.U32 R18, R12, R0, RZ ;  /* 0x000000000c127225 */ /* 0x000fe200078e00ff */
[----:B------:R-:W-:-:S03]  /*0f50*/  SHF.R.S32.HI R11, RZ, 0x1f, R13 ;  /* 0x0000001fff0b7819 */ /* 0x000fc6000001140d */
[----:B------:R-:W-:Y:S01]  /*0f60*/  IMAD R4, R81, R13, RZ ;  /* 0x0000000d51047224 */ /* 0x000fe200078e02ff */
[----:B------:R-:W-:-:S03]  /*0f70*/  IADD3 R19, PT, PT, R19, R6, RZ ;  /* 0x0000000613137210 */ /* 0x000fc60007ffe0ff */
[----:B------:R-:W-:Y:S02]  /*0f80*/  IMAD R4, R80, R11, R4 ;  /* 0x0000000b50047224 */ /* 0x000fe400078e0204 */
[----:B------:R-:W-:Y:S01]  /*0f90*/  IMAD.WIDE.U32 R18, R13, R80, R18 ;  /* 0x000000500d127225 */ /* 0x000fe200078e0012 */
[----:B------:R-:W-:-:S03]  /*0fa0*/  SHF.R.S32.HI R6, RZ, 0x1f, R7 ;  /* 0x0000001fff067819 */ /* 0x000fc60000011407 */
        /* <DEDUP_REMOVED lines=11> */
.L_x_9369:
[----:B------:R-:W2:Y:S04]  /*1060*/  LD.E R9, desc[UR4][R2.64+0x68] ;  /* 0x0000680402097980 */ /* 0x000ea8000c101900 */
[----:B------:R-:W3:Y:S04]  /*1070*/  LD.E.64 R80, desc[UR4][R2.64+0x38] ;  /* 0x0000380402507980 */ /* 0x000ee8000c101b00 */
[----:B------:R-:W4:Y:S01]  /*1080*/  LD.E.64 R18, desc[UR4][R2.64+0x20] ;  /* 0x0000200402127980 */ /* 0x000f22000c101b00 */
[----:B------:R-:W-:Y:S02]  /*1090*/  MOV R88, R2 ;  /* 0x0000000200587202 */ /* 0x000fe40000000f00 */
[----:B------:R-:W-:-:S05]  /*10a0*/  MOV R89, R3 ;  /* 0x0000000300597202 */ /* 0x000fca0000000f00 */
[----:B------:R-:W4:Y:S04]  /*10b0*/  LD.E.64 R86, desc[UR4][R88.64+0x40] ;  /* 0x0000400458567980 */ /* 0x000f28000c101b00 */
[----:B------:R-:W4:Y:S04]  /*10c0*/  LD.E.64 R14, desc[UR4][R88.64+0x28] ;  /* 0x00002804580e7980 */ /* 0x000f28000c101b00 */
[----:B------:R-:W4:Y:S04]  /*10d0*/  LD.E.64 R16, desc[UR4][R88.64+0x50] ;  /* 0x0000500458107980 */ /* 0x000f28000c101b00 */
[----:B------:R1:W5:Y:S01]  /*10e0*/  LD.E.64 R26, desc[UR4][R88.64+0x58] ;  /* 0x00005804581a7980 */ /* 0x000362000c101b00 */
[----:B------:R-:W-:-:S02]  /*10f0*/  MOV R20, RZ ;  /* 0x000000ff00147202 */ /* 0x000fc40000000f00 */
[----:B------:R-:W-:Y:S02]  /*1100*/  IABS R11, R156 ;  /* 0x0000009c000b7213 */ /* 0x000fe40000000000 */
[----:B------:R-:W-:Y:S02]  /*1110*/  LEA R161, R84, 0xffffffc0, 0x6 ;  /* 0xffffffc054a17811 */ /* 0x000fe400078e30ff */
[----:B------:R-:W-:Y:S02]  /*1120*/  CS2R R164, SRZ ;  /* 0x0000000000a47805 */ /* 0x000fe4000001ff00 */
[----:B--2---:R-:W-:-:S04]  /*1130*/  IABS R0, R9 ;  /* 0x0000000900007213 */ /* 0x004fc80000000000 */
[----:B------:R-:W1:Y:S08]  /*1140*/  I2F.RP R7, R0 ;  /* 0x0000000000077306 */ /* 0x000e700000209400 */
[----:B-1----:R-:W1:Y:S02]  /*1150*/  MUFU.RCP R5, R7 ;  /* 0x0000000700057308 */ /* 0x002e640000001000 */
[----:B-1----:R-:W-:-:S06]  /*1160*/  VIADD R5, R5, 0xffffffe ;  /* 0x0ffffffe05057836 */ /* 0x002fcc0000000000 */
[----:B------:R-:W1:Y:S02]  /*1170*/  F2I.FTZ.U32.TRUNC.NTZ R21, R5 ;  /* 0x0000000500157305 */ /* 0x000e64000021f000 */
[----:B-1----:R-:W-:-:S05]  /*1180*/  IADD3 R4, PT, PT, RZ, -R21, RZ ;  /* 0x80000015ff047210 */ /* 0x002fca0007ffe0ff */
[----:B------:R-:W-:Y:S01]  /*1190*/  IMAD R6, R4, R0, RZ ;  /* 0x0000000004067224 */ /* 0x000fe200078e02ff */
[----:B------:R-:W-:-:S03]  /*11a0*/  IABS R4, R9 ;  /* 0x0000000900047213 */ /* 0x000fc60000000000 */
[----:B------:R-:W-:-:S04]  /*11b0*/  IMAD.HI.U32 R6, R21, R6, R20 ;  /* 0x0000000615067227 */ /* 0x000fc800078e0014 */
[----:B------:R-:W-:Y:S02]  /*11c0*/  IMAD.MOV R4, RZ, RZ, -R4 ;  /* 0x000000ffff047224 */ /* 0x000fe400078e0a04 */
[----:B------:R-:W-:-:S04]  /*11d0*/  IMAD.HI.U32 R7, R6, R11, RZ ;  /* 0x0000000b06077227 */ /* 0x000fc800078e00ff */
[----:B------:R-:W-:-:S05]  /*11e0*/  IMAD R11, R7, R4, R11 ;  /* 0x00000004070b7224 */ /* 0x000fca00078e020b */
[----:B------:R-:W-:Y:S01]  /*11f0*/  ISETP.GT.U32.AND P1, PT, R0, R11, PT ;  /* 0x0000000b0000720c */ /* 0x000fe20003f24070 */
[-C--:B---3--:R-:W-:Y:S01]  /*1200*/  IMAD R4, R81, R13.reuse, RZ ;  /* 0x0000000d51047224 */ /* 0x088fe200078e02ff */
[----:B------:R-:W-:Y:S01]  /*1210*/  SHF.R.S32.HI R5, RZ, 0x1f, R13 ;  /* 0x0000001fff057819 */ /* 0x000fe2000001140d */
[----:B------:R-:W-:-:S04]  /*1220*/  IMAD.WIDE.U32 R20, R80, R13, RZ ;  /* 0x0000000d50147225 */ /* 0x000fc800078e00ff */
[----:B------:R-:W-:-:S06]  /*1230*/  IMAD R4, R80, R5, R4 ;  /* 0x0000000550047224 */ /* 0x000fcc00078e0204 */
[----:B------:R-:W-:Y:S02]  /*1240*/  @!P1 IADD3 R11, PT, PT, R11, -R0, RZ ;  /* 0x800000000b0b9210 */ /* 0x000fe40007ffe0ff */
[----:B------:R-:W-:Y:S02]  /*1250*/  IADD3 R21, PT, PT, R21, R4, RZ ;  /* 0x0000000415157210 */ /* 0x000fe40007ffe0ff */
[----:B------:R-:W-:Y:S01]  /*1260*/  ISETP.GE.U32.AND P2, PT, R11, R0, PT ;  /* 0x000000000b00720c */ /* 0x000fe20003f46070 */
[----:B----45:R-:W-:Y:S01]  /*1270*/  IMAD R11, R19, R8, RZ ;  /* 0x00000008130b7224 */ /* 0x030fe200078e02ff */
[----:B------:R-:W-:Y:S02]  /*1280*/  SHF.R.S32.HI R0, RZ, 0x1f, R8 ;  /* 0x0000001fff007819 */ /* 0x000fe40000011408 */
[----:B------:R-:W-:Y:S01]  /*1290*/  LOP3.LUT R6, R156, R9, RZ, 0x3c, !PT ;  /* 0x000000099c067212 */ /* 0x000fe200078e3cff */
[----:B------:R-:W-:Y:S01]  /*12a0*/  @!P1 VIADD R7, R7, 0x1 ;  /* 0x0000000107079836 */ /* 0x000fe20000000000 */
[----:B------:R-:W-:Y:S01]  /*12b0*/  ISETP.NE.AND P1, PT, R9, RZ, PT ;  /* 0x000000ff0900720c */ /* 0x000fe20003f25270 */
[----:B------:R-:W-:Y:S01]  /*12c0*/  IMAD R4, R18, R0, R11 ;  /* 0x0000000012047224 */ /* 0x000fe200078e020b */
[----:B------:R-:W-:Y:S01]  /*12d0*/  ISETP.GE.AND P0, PT, R6, RZ, PT ;  /* 0x000000ff0600720c */ /* 0x000fe20003f06270 */
[----:B------:R-:W-:Y:S01]  /*12e0*/  IMAD.WIDE.U32 R18, R18, R8, R20 ;  /* 0x0000000812127225 */ /* 0x000fe200078e0014 */
[----:B------:R-:W-:-:S03]  /*12f0*/  SHF.R.S32.HI R11, RZ, 0x1f, R161 ;  /* 0x0000001fff0b7819 */ /* 0x000fc600000114a1 */
[----:B------:R-:W-:Y:S01]  /*1300*/  IMAD R6, R81, R161, RZ ;  /* 0x000000a151067224 */ /* 0x000fe200078e02ff */
[----:B------:R-:W-:Y:S01]  /*1310*/  IADD3 R19, PT, PT, R19, R4, RZ ;  /* 0x0000000413137210 */ /* 0x000fe20007ffe0ff */
[----:B------:R-:W-:Y:S01]  /*1320*/  IMAD R4, R87, R13, RZ ;  /* 0x0000000d57047224 */ /* 0x000fe200078e02ff */
[----:B------:R-:W-:Y:S01]  /*1330*/  @P2 IADD3 R7, PT, PT, R7, 0x1, RZ ;  /* 0x0000000107072810 */ /* 0x000fe20007ffe0ff */
[C---:B------:R-:W-:Y:S02]  /*1340*/  IMAD R6, R80.reuse, R11, R6 ;  /* 0x0000000b50067224 */ /* 0x040fe400078e0206 */
[----:B------:R-:W-:-:S04]  /*1350*/  IMAD.WIDE.U32 R18, R80, R161, R18 ;  /* 0x000000a150127225 */ /* 0x000fc800078e0012 */
[C---:B------:R-:W-:Y:S02]  /*1360*/  IMAD R4, R86.reuse, R5, R4 ;  /* 0x0000000556047224 */ /* 0x040fe400078e0204 */
[----:B------:R-:W-:Y:S01]  /*1370*/  IMAD.WIDE.U32 R12, R86, R13, RZ ;  /* 0x0000000d560c7225 */ /* 0x000fe200078e00ff */
[----:B------:R-:W-:-:S03]  /*1380*/  IADD3 R21, PT, PT, R19, R6, RZ ;  /* 0x0000000613157210 */ /* 0x000fc60007ffe0ff */
[----:B------:R-:W-:Y:S01]  /*1390*/  @!P0 IMAD.MOV R7, RZ, RZ, -R7 ;  /* 0x000000ffff078224 */ /* 0x000fe200078e0a07 */
[----:B------:R-:W-:Y:S01]  /*13a0*/  @!P1 LOP3.LUT R7, RZ, R9, RZ, 0x33, !PT ;  /* 0x00000009ff079212 */ /* 0x000fe200078e33ff */
[----:B------:R-:W-:Y:S01]  /*13b0*/  IMAD.MOV.U32 R20, RZ, RZ, R18 ;  /* 0x000000ffff147224 */ /* 0x000fe200078e0012 */
[----:B------:R-:W-:Y:S01]  /*13c0*/  IADD3 R19, PT, PT, R13, R4, RZ ;  /* 0x000000040d137210 */ /* 0x000fe20007ffe0ff */
[----:B------:R-:W-:Y:S01]  /*13d0*/  IMAD R5, R15, R8, RZ ;  /* 0x000000080f057224 */ /* 0x000fe200078e02ff */
[----:B------:R-:W-:Y:S01]  /*13e0*/  SHF.R.S32.HI R4, RZ, 0x1f, R7 ;  /* 0x0000001fff047819 */ /* 0x000fe20000011407 */
[-C--:B------:R-:W-:Y:S01]  /*13f0*/  IMAD R13, R17, R7.reuse, RZ ;  /* 0x00000007110d7224 */ /* 0x080fe200078e02ff */
[----:B------:R-:W-:Y:S01]  /*1400*/  MOV R18, R12 ;  /* 0x0000000c00127202 */ /* 0x000fe20000000f00 */
[----:B------:R-:W-:Y:S02]  /*1410*/  IMAD R5, R14, R0, R5 ;  /* 0x000000000e057224 */ /* 0x000fe400078e0205 */
[----:B------:R-:W-:-:S04]  /*1420*/  IMAD.WIDE.U32 R6, R16, R7, R20 ;  /* 0x0000000710067225 */ /* 0x000fc800078e0014 */
[----:B------:R-:W-:Y:S02]  /*1430*/  IMAD R4, R16, R4, R13 ;  /* 0x0000000410047224 */ /* 0x000fe400078e020d */
[----:B------:R-:W-:Y:S01]  /*1440*/  IMAD.WIDE.U32 R14, R14, R8, R18 ;  /* 0x000000080e0e7225 */ /* 0x000fe200078e0012 */
[----:B------:R-:W-:Y:S02]  /*1450*/  MOV R13, R161 ;  /* 0x000000a1000d7202 */ /* 0x000fe40000000f00 */
[----:B------:R-:W-:Y:S01]  /*1460*/  IADD3 R4, PT, PT, R7, R4, RZ ;  /* 0x0000000407047210 */ /* 0x000fe20007ffe0ff */
[----:B------:R-:W-:Y:S01]  /*1470*/  IMAD.IADD R8, R15, 0x1, R5 ;  /* 0x000000010f087824 */ /* 0x000fe200078e0205 */
[----:B------:R-:W-:Y:S02]  /*1480*/  MOV R10, R14 ;  /* 0x0000000e000a7202 */ /* 0x000fe40000000f00 */
.L_x_9370:
[----:B------:R-:W-:Y:S05]  /*1490*/  BSYNC.RECONVERGENT B0 ;  /* 0x0000000000007941 */ /* 0x000fea0003800200 */
.L_x_9368:
[----:B------:R-:W2:Y:S04]  /*14a0*/  LD.E.64 R24, desc[UR4][R88.64+0x18] ;  /* 0x0000180458187980 */ /* 0x000ea8000c101b00 */
[----:B------:R-:W3:Y:S04]  /*14b0*/  LD.E.64 R20, desc[UR4][R88.64+0x48] ;  /* 0x0000480458147980 */ /* 0x000ee8000c101b00 */
[----:B------:R-:W4:Y:S04]  /*14c0*/  LD.E.64 R22, desc[UR4][R88.64+0x30] ;  /* 0x0000300458167980 */ /* 0x000f28000c101b00 */
[----:B------:R-:W5:Y:S04]  /*14d0*/  LD.E.64 R16, desc[UR4][R88.64] ;  /* 0x0000000458107980 */ /* 0x000f68000c101b00 */
[----:B------:R-:W5:Y:S04]  /*14e0*/  LD.E.64 R18, desc[UR4][R88.64+0x8] ;  /* 0x0000080458127980 */ /* 0x000f68000c101b00 */
[----:B------:R-:W5:Y:S01]  /*14f0*/  LD.E.64 R14, desc[UR4][R88.64+0x10] ;  /* 0x00001004580e7980 */ /* 0x000f62000c101b00 */
[----:B------:R-:W-:Y:S01]  /*1500*/  IABS R0, R9 ;  /* 0x0000000900007213 */ /* 0x000fe20000000000 */
[----:B------:R-:W-:Y:S01]  /*1510*/  IMAD.MOV.U32 R30, RZ, RZ, RZ ;  /* 0x000000ffff1e7224 */ /* 0x000fe200078e00ff */
[----:B------:R-:W-:Y:S01]  /*1520*/  IABS R12, R156 ;  /* 0x0000009c000c7213 */ /* 0x000fe20000000000 */
[----:B------:R-:W-:Y:S01]  /*1530*/  IMAD.SHL.U32 R154, R137, 0x8, RZ ;  /* 0x00000008899a7824 */ /* 0x000fe200078e00ff */
[----:B------:R-:W1:Y:S01]  /*1540*/  I2F.RP R29, R0 ;  /* 0x00000000001d7306 */ /* 0x000e620000209400 */
[----:B------:R-:W-:Y:S01]  /*1550*/  IMAD R11, R11, R86, RZ ;  /* 0x000000560b0b7224 */ /* 0x000fe200078e02ff */
[----:B------:R-:W1:Y:S01]  /*1560*/  S2UR UR6, SR_CgaCtaId ;  /* 0x00000000000679c3 */ /* 0x000e620000008800 */
[----:B------:R-:W-:Y:S01]  /*1570*/  ISETP.NE.AND P2, PT, R9, RZ, PT ;  /* 0x000000ff0900720c */ /* 0x000fe20003f45270 */
[----:B------:R-:W-:Y:S01]  /*1580*/  UMOV UR7, 0x400 ;  /* 0x0000040000077882 */ /* 0x000fe20000000000 */
[----:B------:R-:W-:Y:S01]  /*1590*/  SHF.R.U32.HI R141, RZ, 0x1, R137 ;  /* 0x00000001ff8d7819 */ /* 0x000fe20000011689 */
[C---:B------:R-:W-:Y:S01]  /*15a0*/  IMAD.SHL.U32 R85, R137.reuse, 0x20, RZ ;  /* 0x0000002089557824 */ /* 0x040fe200078e00ff */
[----:B------:R-:W-:Y:S01]  /*15b0*/  SHF.L.U64.HI R144, R80, 0x5, R81 ;  /* 0x0000000550907819 */ /* 0x000fe20000010251 */
[----:B------:R-:W-:-:S02]  /*15c0*/  IMAD.SHL.U32 R136, R137, 0x4, RZ ;  /* 0x0000000489887824 */ /* 0x000fc400078e00ff */
[----:B------:R-:W-:Y:S02]  /*15d0*/  IMAD.MOV.U32 R83, RZ, RZ, 0x20 ;  /* 0x00000020ff537424 */ /* 0x000fe400078e00ff */
[----:B------:R-:W-:Y:S02]  /*15e0*/  VIADD R152, R84, 0xffffffff ;  /* 0xffffffff54987836 */ /* 0x000fe40000000000 */
[----:B------:R-:W-:Y:S01]  /*15f0*/  IMAD.SHL.U32 R143, R80, 0x20, RZ ;  /* 0x00000020508f7824 */ /* 0x000fe200078e00ff */
[----:B-1----:R1:W1:Y:S01]  /*1600*/  MUFU.RCP R28, R29 ;  /* 0x0000001d001c7308 */ /* 0x0022620000001000 */
[----:B------:R-:W-:-:S06]  /*1610*/  ULEA UR6, UR6, UR7, 0x18 ;  /* 0x0000000706067291 */ /* 0x000fcc000f8ec0ff */
[----:B------:R-:W-:Y:S01]  /*1620*/  IMAD.U32 R139, RZ, RZ, UR6 ;  /* 0x00000006ff8b7e24 */ /* 0x000fe2000f8e00ff */
[----:B-1----:R-:W-:Y:S01]  /*1630*/  MOV R29, RZ ;  /* 0x000000ff001d7202 */ /* 0x002fe20000000f00 */
[----:B------:R-:W-:-:S04]  /*1640*/  VIADD R28, R28, 0xffffffe ;  /* 0x0ffffffe1c1c7836 */ /* 0x000fc80000000000 */
[----:B------:R-:W1:Y:S02]  /*1650*/  F2I.FTZ.U32.TRUNC.NTZ R31, R28 ;  /* 0x0000001c001f7305 */ /* 0x000e64000021f000 */
[----:B-1----:R-:W-:Y:S01]  /*1660*/  IMAD.MOV R5, RZ, RZ, -R31 ;  /* 0x000000ffff057224 */ /* 0x002fe200078e0a1f */
[----:B------:R-:W-:-:S03]  /*1670*/  SHF.R.U32.HI R28, RZ, 0x2, R137 ;  /* 0x00000002ff1c7819 */ /* 0x000fc60000011689 */
[----:B------:R-:W-:Y:S01]  /*1680*/  IMAD R7, R5, R0, RZ ;  /* 0x0000000005077224 */ /* 0x000fe200078e02ff */
[----:B------:R-:W-:-:S03]  /*1690*/  IABS R5, R9 ;  /* 0x0000000900057213 */ /* 0x000fc60000000000 */
[----:B------:R-:W-:-:S04]  /*16a0*/  IMAD.HI.U32 R7, R31, R7, R30 ;  /* 0x000000071f077227 */ /* 0x000fc800078e001e */
[----:B------:R-:W-:Y:S02]  /*16b0*/  IMAD.MOV R5, RZ, RZ, -R5 ;  /* 0x000000ffff057224 */ /* 0x000fe400078e0a05 */
[----:B------:R-:W-:-:S04]  /*16c0*/  IMAD.HI.U32 R7, R7, R12, RZ ;  /* 0x0000000c07077227 */ /* 0x000fc800078e00ff */
[----:B------:R-:W-:Y:S01]  /*16d0*/  IMAD R5, R7, R5, R12 ;  /* 0x0000000507057224 */ /* 0x000fe200078e020c */
[----:B------:R-:W-:-:S04]  /*16e0*/  LOP3.LUT R12, R154, 0x18, RZ, 0xc0, !PT ;  /* 0x000000189a0c7812 */ /* 0x000fc800078ec0ff */
[----:B------:R-:W-:Y:S02]  /*16f0*/  ISETP.GT.U32.AND P0, PT, R0, R5, PT ;  /* 0x000000050000720c */ /* 0x000fe40003f04070 */
[----:B------:R-:W-:Y:S02]  /*1700*/  IADD3 R30, P1, PT, R12, R10, RZ ;  /* 0x0000000a0c1e7210 */ /* 0x000fe40007f3e0ff */
[----:B------:R-:W-:-:S03]  /*1710*/  LOP3.LUT R10, R154, 0xc0, RZ, 0xc0, !PT ;  /* 0x000000c09a0a7812 */ /* 0x000fc600078ec0ff */
[----:B------:R-:W-:Y:S01]  /*1720*/  IMAD.X R31, RZ, RZ, R8, P1 ;  /* 0x000000ffff1f7224 */ /* 0x000fe200008e0608 */
[----:B------:R-:W-:Y:S01]  /*1730*/  LOP3.LUT R153, R10, 0x18, R137, 0xf8, !PT ;  /* 0x000000180a997812 */ /* 0x000fe200078ef889 */
[C---:B------:R-:W-:Y:S01]  /*1740*/  IMAD R8, R13.reuse, R87, R11 ;  /* 0x000000570d087224 */ /* 0x040fe200078e020b */
[----:B------:R-:W-:Y:S01]  /*1750*/  LOP3.LUT R10, R156, R9, RZ, 0x3c, !PT ;  /* 0x000000099c0a7212 */ /* 0x000fe200078e3cff */
[----:B------:R-:W-:Y:S01]  /*1760*/  IMAD.WIDE.U32 R30, R13, R86, R30 ;  /* 0x000000560d1e7225 */ /* 0x000fe200078e001e */
[----:B------:R-:W-:Y:S02]  /*1770*/  SHF.R.S32.HI R11, RZ, 0x1f, R156 ;  /* 0x0000001fff0b7819 */ /* 0x000fe4000001149c */
[----:B------:R-:W-:Y:S01]  /*1780*/  ISETP.GE.AND P1, PT, R10, RZ, PT ;  /* 0x000000ff0a00720c */ /* 0x000fe20003f26270 */
[----:B------:R-:W-:Y:S02]  /*1790*/  @!P0 IMAD.IADD R5, R5, 0x1, -R0 ;  /* 0x0000000105058824 */ /* 0x000fe400078e0a00 */
[----:B------:R-:W-:-:S02]  /*17a0*/  IMAD.MOV.U32 R13, RZ, RZ, RZ ;  /* 0x000000ffff0d7224 */ /* 0x000fc400078e00ff */
[----:B------:R-:W-:Y:S01]  /*17b0*/  @!P0 VIADD R7, R7, 0x1 ;  /* 0x0000000107078836 */ /* 0x000fe20000000000 */
[----:B------:R-:W-:Y:S01]  /*17c0*/  ISETP.GE.U32.AND P3, PT, R5, R0, PT ;  /* 0x000000000500720c */ /* 0x000fe20003f66070 */
[----:B------:R-:W-:Y:S01]  /*17d0*/  IMAD.IADD R31, R31, 0x1, R8 ;  /* 0x000000011f1f7824 */ /* 0x000fe200078e0208 */
[----:B------:R-:W-:Y:S02]  /*17e0*/  LOP3.LUT R0, R154, 0x1f20, RZ, 0xc0, !PT ;  /* 0x00001f209a007812 */ /* 0x000fe400078ec0ff */
[----:B------:R-:W-:Y:S02]  /*17f0*/  LOP3.LUT R5, R153, R12, RZ, 0x3c, !PT ;  /* 0x0000000c99057212 */ /* 0x000fe400078e3cff */
[----:B------:R-:W-:Y:S02]  /*1800*/  IADD3 R10, P0, PT, R12, R6, RZ ;  /* 0x000000060c0a7210 */ /* 0x000fe40007f1e0ff */
[----:B------:R-:W-:-:S05]  /*1810*/  LOP3.LUT R0, R0, R5, RZ, 0xfc, !PT ;  /* 0x0000000500007212 */ /* 0x000fca00078efcff */
[----:B------:R-:W-:Y:S02]  /*1820*/  @P3 VIADD R7, R7, 0x1 ;  /* 0x0000000107073836 */ /* 0x000fe40000000000 */
[----:B------:R-:W-:Y:S01]  /*1830*/  IMAD R82, R0, 0x2, R139 ;  /* 0x0000000200527824 */ /* 0x000fe200078e028b */
[----:B------:R-:W-:Y:S01]  /*1840*/  LOP3.LUT R0, R85, 0xc0, RZ, 0xc0, !PT ;  /* 0x000000c055007812 */ /* 0x000fe200078ec0ff */
[----:B------:R-:W-:Y:S01]  /*1850*/  @!P1 IMAD.MOV R7, RZ, RZ, -R7 ;  /* 0x000000ffff079224 */ /* 0x000fe200078e0a07 */
[----:B------:R-:W-:-:S04]  /*1860*/  @!P2 LOP3.LUT R7, RZ, R9, RZ, 0x33, !PT ;  /* 0x00000009ff07a212 */ /* 0x000fc800078e33ff */
[----:B------:R-:W-:Y:S01]  /*1870*/  SHF.R.S32.HI R8, RZ, 0x1f, R7 ;  /* 0x0000001fff087819 */ /* 0x000fe20000011407 */
[----:B------:R-:W-:Y:S02]  /*1880*/  IMAD R9, R27, R7, RZ ;  /* 0x000000071b097224 */ /* 0x000fe400078e02ff */
[----:B------:R-:W-:-:S04]  /*1890*/  IMAD.WIDE.U32 R30, R7, R26, R30 ;  /* 0x0000001a071e7225 */ /* 0x000fc800078e001e */
[----:B------:R-:W-:-:S05]  /*18a0*/  IMAD R8, R8, R26, R9 ;  /* 0x0000001a08087224 */ /* 0x000fca00078e0209 */
[----:B------:R-:W-:Y:S02]  /*18b0*/  IADD3 R31, PT, PT, R31, R8, RZ ;  /* 0x000000081f1f7210 */ /* 0x000fe40007ffe0ff */
[----:B------:R-:W-:Y:S01]  /*18c0*/  LOP3.LUT R8, R141, 0x8, RZ, 0xc0, !PT ;  /* 0x000000088d087812 */ /* 0x000fe200078ec0ff */
[----:B------:R-:W-:-:S04]  /*18d0*/  IMAD.WIDE.U32 R30, R28, R86, R30 ;  /* 0x000000561c1e7225 */ /* 0x000fc800078e001e */
[-C--:B--2---:R-:W-:Y:S02]  /*18e0*/  IMAD R5, R25, R157.reuse, RZ ;  /* 0x0000009d19057224 */ /* 0x084fe400078e02ff */
[----:B------:R-:W-:-:S04]  /*18f0*/  IMAD.WIDE.U32 R24, R24, R157, R12 ;  /* 0x0000009d18187225 */ /* 0x000fc800078e000c */
[----:B---3--:R-:W-:Y:S02]  /*1900*/  IMAD R6, R21, R156, RZ ;  /* 0x0000009c15067224 */ /* 0x008fe400078e02ff */
[----:B------:R-:W-:Y:S01]  /*1910*/  IMAD.IADD R25, R25, 0x1, R5 ;  /* 0x0000000119197824 */ /* 0x000fe200078e0205 */
[----:B----4-:R-:W-:Y:S01]  /*1920*/  SHF.L.U64.HI R33, R22, 0x5, R23 ;  /* 0x0000000516217819 */ /* 0x010fe20000010217 */
[----:B------:R-:W-:-:S04]  /*1930*/  IMAD.WIDE.U32 R12, R151, 0x40, R28 ;  /* 0x00000040970c7825 */ /* 0x000fc800078e001c */
[----:B------:R-:W-:Y:S02]  /*1940*/  IMAD R6, R20, R11, R6 ;  /* 0x0000000b14067224 */ /* 0x000fe400078e0206 */
[----:B------:R-:W-:-:S04]  /*1950*/  IMAD.WIDE.U32 R24, R156, R20, R24 ;  /* 0x000000149c187225 */ /* 0x000fc800078e0018 */
[C---:B------:R-:W-:Y:S02]  /*1960*/  IMAD.SHL.U32 R32, R22.reuse, 0x20, RZ ;  /* 0x0000002016207824 */ /* 0x040fe400078e00ff */
[----:B------:R-:W-:Y:S02]  /*1970*/  IMAD R5, R13, R22, RZ ;  /* 0x000000160d057224 */ /* 0x000fe400078e02ff */
[----:B------:R-:W-:Y:S02]  /*1980*/  IMAD.IADD R25, R25, 0x1, R6 ;  /* 0x0000000119197824 */ /* 0x000fe400078e0206 */
[----:B------:R-:W-:-:S04]  /*1990*/  IMAD.WIDE.U32 R20, R22, R12, R32 ;  /* 0x0000000c16147225 */ /* 0x000fc800078e0020 */
[----:B------:R-:W-:Y:S01]  /*19a0*/  IMAD R6, R23, R12, R5 ;  /* 0x0000000c17067224 */ /* 0x000fe200078e0205 */
[----:B------:R-:W-:Y:S01]  /*19b0*/  IADD3 R5, P1, PT, R24, R20, RZ ;  /* 0x0000001418057210 */ /* 0x000fe20007f3e0ff */
[----:B------:R-:W-:-:S04]  /*19c0*/  IMAD.WIDE.U32 R22, R22, R12, R24 ;  /* 0x0000000c16167225 */ /* 0x000fc800078e0018 */
[----:B------:R-:W-:Y:S01]  /*19d0*/  IMAD.X R11, RZ, RZ, R4, P0 ;  /* 0x000000ffff0b7224 */ /* 0x000fe200000e0604 */
[----:B-----5:R-:W-:Y:S01]  /*19e0*/  LEA R12, P0, R22, R16, 0x1 ;  /* 0x00000010160c7211 */ /* 0x020fe200078008ff */
[----:B------:R-:W-:Y:S01]  /*19f0*/  IMAD.IADD R7, R23, 0x1, R6 ;  /* 0x0000000117077824 */ /* 0x000fe200078e0206 */
[----:B------:R-:W-:Y:S01]  /*1a00*/  IADD3.X R6, PT, PT, R25, R6, R21, P1, !PT ;  /* 0x0000000619067210 */ /* 0x000fe20000ffe415 */
[----:B------:R-:W-:Y:S02]  /*1a10*/  IMAD R4, R81, R28, RZ ;  /* 0x0000001c51047224 */ /* 0x000fe400078e02ff */
[----:B------:R-:W-:Y:S01]  /*1a20*/  IMAD.WIDE.U32 R10, R28, R80, R10 ;  /* 0x000000501c0a7225 */ /* 0x000fe200078e000a */
[----:B------:R-:W-:-:S03]  /*1a30*/  LEA.HI.X R13, R22, R17, R7, 0x1, P0 ;  /* 0x00000011160d7211 */ /* 0x000fc600000f0c07 */
[----:B------:R-:W-:Y:S01]  /*1a40*/  IMAD.IADD R147, R11, 0x1, R4 ;  /* 0x000000010b937824 */ /* 0x000fe200078e0204 */
[----:B------:R-:W-:Y:S01]  /*1a50*/  LEA R4, P0, R5, R16, 0x1 ;  /* 0x0000001005047211 */ /* 0x000fe200078008ff */
[----:B------:R-:W-:Y:S01]  /*1a60*/  @!PT LDS RZ, [RZ] ;  /* 0x00000000fffff984 */ /* 0x000fe20000000800 */
[----:B------:R-:W-:Y:S01]  /*1a70*/  @!PT LDS RZ, [RZ] ;  /* 0x00000000fffff984 */ /* 0x000fe20000000800 */
[----:B------:R-:W-:Y:S01]  /*1a80*/  @!PT LDS RZ, [RZ] ;  /* 0x00000000fffff984 */ /* 0x000fe20000000800 */
[----:B------:R-:W-:Y:S01]  /*1a90*/  LDGSTS.E.BYPASS.LTC128B.128 [R82], desc[UR4][R12.64] ;  /* 0x000000000c527fae */ /* 0x000fe2000b981a04 */
[C---:B------:R-:W-:Y:S01]  /*1aa0*/  LEA R146, P1, R10.reuse, R18, 0x1 ;  /* 0x000000120a927211 */ /* 0x040fe200078208ff */
[----:B------:R-:W-:Y:S01]  /*1ab0*/  IMAD R7, R87, R28, RZ ;  /* 0x0000001c57077224 */ /* 0x000fe200078e02ff */
[----:B------:R-:W-:Y:S01]  /*1ac0*/  LEA.HI.X R5, R5, R17, R6, 0x1, P0 ;  /* 0x0000001105057211 */ /* 0x000fe200000f0c06 */
[----:B------:R-:W-:Y:S01]  /*1ad0*/  LDGSTS.E.BYPASS.LTC128B.128 [R82+0x1000], desc[UR4][R12.64+0x40] ;  /* 0x010000400c527fae */ /* 0x000fe2000b981a04 */
[----:B------:R-:W-:Y:S01]  /*1ae0*/  LEA.HI.X R147, R10, R19, R147, 0x1, P1 ;  /* 0x000000130a937211 */ /* 0x000fe200008f0c93 */
[----:B------:R-:W-:Y:S01]  /*1af0*/  IMAD.IADD R7, R31, 0x1, R7 ;  /* 0x000000011f077824 */ /* 0x000fe200078e0207 */
[----:B------:R-:W-:Y:S01]  /*1b00*/  LEA R10, P0, R80, R146, 0x6 ;  /* 0x00000092500a7211 */ /* 0x000fe200078030ff */
[----:B------:R-:W-:Y:S01]  /*1b10*/  LDGSTS.E.BYPASS.LTC128B.128 [R82+0x2000], desc[UR4][R12.64+0x80] ;  /* 0x020000800c527fae */ /* 0x000fe2000b981a04 */
[----:B------:R-:W-:-:S02]  /*1b20*/  LOP3.LUT R6, R136, 0x18, RZ, 0xc0, !PT ;  /* 0x0000001888067812 */ /* 0x000fc400078ec0ff */
[----:B------:R-:W-:Y:S01]  /*1b30*/  LEA.HI.X R11, R80, R147, R81, 0x6, P0 ;  /* 0x00000093500b7211 */ /* 0x000fe200000f3451 */
[----:B------:R-:W-:Y:S01]  /*1b40*/  LDGSTS.E.BYPASS.LTC128B.128 [R82+0x800], desc[UR4][R4.64] ;  /* 0x0080000004527fae */ /* 0x000fe2000b981a04 */
[----:B------:R-:W-:-:S03]  /*1b50*/  LEA R148, P0, R30, R14, 0x1 ;  /* 0x0000000e1e947211 */ /* 0x000fc600078008ff */
[----:B------:R-:W-:Y:S01]  /*1b60*/  LDGSTS.E.BYPASS.LTC128B.128 [R82+0x1800], desc[UR4][R4.64+0x40] ;  /* 0x0180004004527fae */ /* 0x000fe2000b981a04 */
[----:B------:R-:W-:Y:S02]  /*1b70*/  LEA.HI.X R149, R30, R15, R7, 0x1, P0 ;  /* 0x0000000f1e957211 */ /* 0x000fe400000f0c07 */
[----:B------:R-:W-:Y:S01]  /*1b80*/  LOP3.LUT R7, R8, 0xc0, R85, 0xf8, !PT ;  /* 0x000000c008077812 */ /* 0x000fe200078ef855 */
[----:B------:R1:W-:Y:S04]  /*1b90*/  LDGSTS.E.BYPASS.LTC128B.128 [R82+0x2800], desc[UR4][R4.64+0x80] ;  /* 0x0280008004527fae */ /* 0x0003e8000b981a04 */
[----:B------:R2:W-:Y:S04]  /*1ba0*/  LDGSTS.E.BYPASS.LTC128B.128 [R82+0x3000], desc[UR4][R146.64] ;  /* 0x0300000092527fae */ /* 0x0005e8000b981a04 */
[----:B------:R2:W-:Y:S04]  /*1bb0*/  LDGSTS.E.BYPASS.LTC128B.128 [R82+0x4000], desc[UR4][R146.64+0x40] ;  /* 0x0400004092527fae */ /* 0x0005e8000b981a04 */
[----:B------:R2:W-:Y:S04]  /*1bc0*/  LDGSTS.E.BYPASS.LTC128B.128 [R82+0x5000], desc[UR4][R146.64+0x80] ;  /* 0x0500008092527fae */ /* 0x0005e8000b981a04 */
[----:B------:R2:W-:Y:S04]  /*1bd0*/  LDGSTS.E.BYPASS.LTC128B.128 [R82+0x3800], desc[UR4][R10.64] ;  /* 0x038000000a527fae */ /* 0x0005e8000b981a04 */
[----:B------:R2:W-:Y:S04]  /*1be0*/  LDGSTS.E.BYPASS.LTC128B.128 [R82+0x4800], desc[UR4][R10.64+0x40] ;  /* 0x048000400a527fae */ /* 0x0005e8000b981a04 */
[----:B------:R2:W-:Y:S01]  /*1bf0*/  LDGSTS.E.BYPASS.LTC128B.128 [R82+0x5800], desc[UR4][R10.64+0x80] ;  /* 0x058000800a527fae */ /* 0x0005e2000b981a04 */
[----:B-1----:R-:W-:-:S03]  /*1c00*/  IMAD.SHL.U32 R4, R137, 0x10, RZ ;  /* 0x0000001089047824 */ /* 0x002fc600078e00ff */
[----:B------:R-:W0:Y:S01]  /*1c10*/  LDGDEPBAR ;  /* 0x00000000000079af */ /* 0x000e220000000000 */
[----:B------:R-:W-:Y:S02]  /*1c20*/  LOP3.LUT R5, R0, 0x8, R137, 0xf8, !PT ;  /* 0x0000000800057812 */ /* 0x000fe400078ef889 */
[----:B------:R-:W-:Y:S02]  /*1c30*/  LOP3.LUT R0, R7, R6, RZ, 0x3c, !PT ;  /* 0x0000000607007212 */ /* 0x000fe400078e3cff */
[C---:B------:R-:W-:Y:S02]  /*1c40*/  LOP3.LUT R140, R4.reuse, 0x3e00, RZ, 0xc0, !PT ;  /* 0x00003e00048c7812 */ /* 0x040fe400078ec0ff */
[----:B------:R-:W-:Y:S02]  /*1c50*/  LOP3.LUT R4, R4, 0x100, RZ, 0xc0, !PT ;  /* 0x0000010004047812 */ /* 0x000fe400078ec0ff */
[--C-:B------:R-:W-:Y:S02]  /*1c60*/  LOP3.LUT R8, R140, 0x20, R85.reuse, 0xf8, !PT ;  /* 0x000000208c087812 */ /* 0x100fe400078ef855 */
[----:B------:R-:W-:-:S02]  /*1c70*/  LOP3.LUT R4, R4, 0x20, R85, 0xf8, !PT ;  /* 0x0000002004047812 */ /* 0x000fc400078ef855 */
[----:B------:R-:W-:Y:S02]  /*1c80*/  LOP3.LUT R7, R8, 0x100, R85, 0xf8, !PT ;  /* 0x0000010008077812 */ /* 0x000fe400078ef855 */
[----:B------:R-:W-:Y:S02]  /*1c90*/  LEA R8, P0, R86, R148, 0x6 ;  /* 0x0000009456087211 */ /* 0x000fe400078030ff */
[----:B------:R-:W-:Y:S02]  /*1ca0*/  LOP3.LUT R4, R4, R5, R6, 0xf6, !PT ;  /* 0x0000000504047212 */ /* 0x000fe400078ef606 */
[----:B------:R-:W-:Y:S02]  /*1cb0*/  LOP3.LUT R100, R7, R0, RZ, 0xfc, !PT ;  /* 0x0000000007647212 */ /* 0x000fe400078efcff */
[----:B------:R-:W-:Y:S01]  /*1cc0*/  LEA.HI.X R9, R86, R149, R87, 0x6, P0 ;  /* 0x0000009556097211 */ /* 0x000fe200000f3457 */
[----:B------:R-:W-:Y:S01]  /*1cd0*/  IMAD R98, R4, 0x2, R139 ;  /* 0x0000000204627824 */ /* 0x000fe200078e028b */
[----:B------:R-:W-:Y:S01]  /*1ce0*/  LEA R100, R100, R139, 0x1 ;  /* 0x0000008b64647211 */ /* 0x000fe200078e08ff */
[----:B--2---:R-:W-:-:S06]  /*1cf0*/  DEPBAR.LE SB0, 0x0 ;  /* 0x000080000000791a */ /* 0x004fcc0000000000 */
[----:B------:R-:W-:Y:S05]  /*1d00*/  WARPSYNC.ALL ;  /* 0x0000000000007948 */ /* 0x000fea0003800000 */
[----:B------:R-:W-:Y:S01]  /*1d10*/  BAR.SYNC.DEFER_BLOCKING 0x0 ;  /* 0x0000000000007b1d */ /* 0x000fe20000010000 */
        /* <DEDUP_REMOVED lines=19> */
[----:B------:R-:W4:Y:S04]  /*1e50*/  LDSM.16.M88.4 R44, [R98+0x3c00] ;  /* 0x003c0000622c783b */ /* 0x000f280000000200 */
[----:B------:R-:W-:Y:S04]  /*1e60*/  LDSM.16.M88.4 R24, [R91] ;  /* 0x000000005b18783b */ /* 0x000fe80000000200 */
[----:B------:R-:W5:Y:S04]  /*1e70*/  LDSM.16.M88.4 R64, [R90+0x3000] ;  /* 0x003000005a40783b */ /* 0x000f680000000200 */
[----:B------:R-:W5:Y:S04]  /*1e80*/  LDSM.16.M88.4 R60, [R90+0x3400] ;  /* 0x003400005a3c783b */ /* 0x000f680000000200 */
[----:B------:R-:W5:Y:S04]  /*1e90*/  LDSM.16.M88.4 R36, [R90+0x3800] ;  /* 0x003800005a24783b */ /* 0x000f680000000200 */
[----:B------:R-:W5:Y:S04]  /*1ea0*/  LDSM.16.M88.4 R28, [R90+0x3c00] ;  /* 0x003c00005a1c783b */ /* 0x000f680000000200 */
[----:B------:R-:W-:Y:S01]  /*1eb0*/  LDSM.16.M88.4 R40, [R100+0x1000] ;  /* 0x001000006428783b */ /* 0x000fe20000000200 */
[C---:B--2---:R-:W-:Y:S03]  /*1ec0*/  HMMA.16816.F32.BF16 R20, R32.reuse, R4, RZ ;  /* 0x000000042014723c */ /* 0x044fe600000418ff */
[----:B------:R-:W2:Y:S04]  /*1ed0*/  LDSM.16.M88.4 R56, [R98+0x4000] ;  /* 0x004000006238783b */ /* 0x000ea80000000200 */
[----:B------:R-:W2:Y:S01]  /*1ee0*/  LDSM.16.M88.4 R52, [R98+0x4400] ;  /* 0x004400006234783b */ /* 0x000ea20000000200 */
[C---:B-1----:R-:W-:Y:S03]  /*1ef0*/  HMMA.16816.F32.BF16 R8, R32.reuse, R68, RZ ;  /* 0x000000442008723c */ /* 0x042fe600000418ff */
[----:B------:R-:W1:Y:S04]  /*1f00*/  LDSM.16.M88.4 R48, [R98+0x4800] ;  /* 0x004800006230783b */ /* 0x000e680000000200 */
[----:B------:R-:W-:Y:S01]  /*1f10*/  LDSM.16.M88.4 R72, [R91+0x1000] ;  /* 0x001000005b48783b */ /* 0x000fe20000000200 */
[C---:B---3--:R-:W-:Y:S03]  /*1f20*/  HMMA.16816.F32.BF16 R16, R32.reuse, R92, RZ ;  /* 0x0000005c2010723c */ /* 0x048fe600000418ff */
[----:B------:R-:W-:Y:S04]  /*1f30*/  LDSM.16.M88.4 R76, [R90+0x4c00] ;  /* 0x004c00005a4c783b */ /* 0x000fe80000000200 */
[----:B------:R-:W0:Y:S01]  /*1f40*/  LDGDEPBAR ;  /* 0x00000000000079af */ /* 0x000e220000000000 */
[C---:B------:R-:W-:Y:S08]  /*1f50*/  HMMA.16816.F32.BF16 R4, R32.reuse, R6, RZ ;  /* 0x000000062004723c */ /* 0x040ff000000418ff */
[C---:B------:R-:W-:Y:S08]  /*1f60*/  HMMA.16816.F32.BF16 R68, R32.reuse, R70, RZ ;  /* 0x000000462044723c */ /* 0x040ff000000418ff */
[C---:B------:R-:W-:Y:S08]  /*1f70*/  HMMA.16816.F32.BF16 R92, R32.reuse, R94, RZ ;  /* 0x0000005e205c723c */ /* 0x040ff000000418ff */
[C---:B----4-:R-:W-:Y:S08]  /*1f80*/  HMMA.16816.F32.BF16 R12, R32.reuse, R44, RZ ;  /* 0x0000002c200c723c */ /* 0x050ff000000418ff */
[----:B------:R-:W-:Y:S01]  /*1f90*/  HMMA.16816.F32.BF16 R32, R32, R46, RZ ;  /* 0x0000002e2020723c */ /* 0x000fe200000418ff */
[----:B------:R-:W3:Y:S07]  /*1fa0*/  LDSM.16.M88.4 R44, [R98+0x4c00] ;  /* 0x004c0000622c783b */ /* 0x000eee0000000200 */
        /* <DEDUP_REMOVED lines=15> */
[----:B------:R-:W-:Y:S07]  /*20a0*/  LDSM.16.M88.4 R56, [R98+0x5800] ;  /* 0x005800006238783b */ /* 0x000fee0000000200 */
[C---:B------:R-:W-:Y:S08]  /*20b0*/  HMMA.16816.F32.BF16 R8, R40.reuse, R52, R8 ;  /* 0x000000342808723c */ /* 0x040ff00000041808 */
[C---:B------:R-:W-:Y:S01]  /*20c0*/  HMMA.16816.F32.BF16 R68, R40.reuse, R54, R68 ;  /* 0x000000362844723c */ /* 0x040fe20000041844 */
[----:B------:R2:W-:Y:S07]  /*20d0*/  LDSM.16.M88.4 R52, [R98+0x5c00] ;  /* 0x005c00006234783b */ /* 0x0005ee0000000200 */
[C---:B-1----:R-:W-:Y:S08]  /*20e0*/  HMMA.16816.F32.BF16 R16, R40.reuse, R48, R16 ;  /* 0x000000302810723c */ /* 0x042ff00000041810 */
[C---:B------:R-:W-:Y:S01]  /*20f0*/  HMMA.16816.F32.BF16 R92, R40.reuse, R50, R92 ;  /* 0x00000032285c723c */ /* 0x040fe2000004185c */
[----:B------:R-:W1:Y:S07]  /*2100*/  LDSM.16.M88.4 R48, [R100+0x2000] ;  /* 0x002000006430783b */ /* 0x000e6e0000000200 */
[----:B---3--:R-:W-:Y:S01]  /*2110*/  HMMA.16816.F32.BF16 R12, R40, R44, R12 ;  /* 0x0000002c280c723c */ /* 0x008fe2000004180c */
[C---:B--2---:R-:W-:Y:S01]  /*2120*/  SHF.L.U64.HI R98, R86.reuse, 0x5, R87 ;  /* 0x0000000556627819 */ /* 0x044fe20000010257 */
[----:B------:R-:W-:-:S06]  /*2130*/  IMAD.SHL.U32 R87, R86, 0x20, RZ ;  /* 0x0000002056577824 */ /* 0x000fcc00078e00ff */
[----:B------:R-:W-:Y:S01]  /*2140*/  HMMA.16816.F32.BF16 R32, R40, R46, R32 ;  /* 0x0000002e2820723c */ /* 0x000fe20000041820 */
[----:B------:R-:W-:Y:S04]  /*2150*/  LDSM.16.M88.4 R44, [R90+0x5000] ;  /* 0x005000005a2c783b */ /* 0x000fe80000000200 */
[----:B------:R-:W-:Y:S03]  /*2160*/  LDSM.16.M88.4 R40, [R90+0x5400] ;  /* 0x005400005a28783b */ /* 0x000fe60000000200 */
[C---:B----4-:R-:W-:Y:S08]  /*2170*/  HMMA.16816.F32.BF16 R20, R72.reuse, R36, R20 ;  /* 0x000000244814723c */ /* 0x050ff00000041814 */
[C---:B------:R-:W-:Y:S01]  /*2180*/  HMMA.16816.F32.BF16 R4, R72.reuse, R38, R4 ;  /* 0x000000264804723c */ /* 0x040fe20000041804 */
[----:B------:R-:W-:Y:S07]  /*2190*/  LDSM.16.M88.4 R36, [R90+0x5800] ;  /* 0x005800005a24783b */ /* 0x000fee0000000200 */
[C---:B-----5:R-:W-:Y:S08]  /*21a0*/  HMMA.16816.F32.BF16 R8, R72.reuse, R28, R8 ;  /* 0x0000001c4808723c */ /* 0x060ff00000041808 */
[C---:B------:R-:W-:Y:S01]  /*21b0*/  HMMA.16816.F32.BF16 R68, R72.reuse, R30, R68 ;  /* 0x0000001e4844723c */ /* 0x040fe20000041844 */
[----:B------:R-:W-:Y:S07]  /*21c0*/  LDSM.16.M88.4 R28, [R90+0x5c00] ;  /* 0x005c00005a1c783b */ /* 0x000fee0000000200 */
[C---:B------:R-:W-:Y:S08]  /*21d0*/  HMMA.16816.F32.BF16 R16, R72.reuse, R24, R16 ;  /* 0x000000184810723c */ /* 0x040ff00000041810 */
[----:B------:R-:W-:Y:S01]  /*21e0*/  HMMA.16816.F32.BF16 R92, R72, R26, R92 ;  /* 0x0000001a485c723c */ /* 0x000fe2000004185c */
[----:B------:R-:W2:Y:S01]  /*21f0*/  LDSM.16.M88.4 R24, [R91+0x2000] ;  /* 0x002000005b18783b */ /* 0x000ea20000000200 */
        /* <DEDUP_REMOVED lines=34> */
.L_x_9374:
        /* <DEDUP_REMOVED lines=61> */
.L_x_9375:
[----:B------:R-:W-:Y:S05]  /*27f0*/  BSYNC.RECONVERGENT B0 ;  /* 0x0000000000007941 */ /* 0x000fea0003800200 */
.L_x_9373:
        /* <DEDUP_REMOVED lines=12> */
.L_x_9372:
[----:B------:R-:W-:Y:S05]  /*28c0*/  BSYNC.RECONVERGENT B1 ;  /* 0x0000000000017941 */ /* 0x000fea0003800200 */
.L_x_9371:
        /* <DEDUP_REMOVED lines=18> */
[----:B------:R-:W3:Y:S01]  /*29f0*/  SHFL.BFLY PT, R27, R28, 0x2, 0x1f ;  /* 0x0c401f001c1b7f89 */ /* 0x000ee200000e0000 */
[----:B------:R-:W-:-:S02]  /*2a00*/  IADD3 R84, PT, PT, R84, -0x2, RZ ;  /* 0xfffffffe54547810 */ /* 0x000fc40007ffe0ff */
[----:B------:R-:W-:Y:S01]  /*2a10*/  LEA R138, R0, R139, 0x1 ;  /* 0x0000008b008a7211 */ /* 0x000fe200078e08ff */
[----:B-1----:R-:W1:Y:S03]  /*2a20*/  SHFL.BFLY PT, R25, R26, 0x2, 0x1f ;  /* 0x0c401f001a197f89 */ /* 0x002e6600000e0000 */
[----:B------:R-:W-:Y:S01]  /*2a30*/  IADD3 R102, PT, PT, R83, R138, RZ ;  /* 0x0000008a53667210 */ /* 0x000fe20007ffe0ff */
[----:B------:R-:W-:Y:S04]  /*2a40*/  LDSM.16.MT88.4 R40, [R138+0x6000] ;  /* 0x006000008a28783b */ /* 0x000fe80000004200 */
[----:B------:R-:W-:Y:S04]  /*2a50*/  LDSM.16.MT88.4 R64, [R102+0x7000] ;  /* 0x007000006640783b */ /* 0x000fe80000004200 */
[----:B------:R-:W-:Y:S04]  /*2a60*/  LDSM.16.MT88.4 R48, [R102+0x6000] ;  /* 0x006000006630783b */ /* 0x000fe80000004200 */
[----:B------:R-:W-:Y:S01]  /*2a70*/  LDSM.16.MT88.4 R56, [R138+0x7000] ;  /* 0x007000008a38783b */ /* 0x000fe20000004200 */
[----:B---3--:R-:W-:-:S03]  /*2a80*/  FMNMX.FTZ R27, R28, R27, !PT ;  /* 0x0000001b1c1b7209 */ /* 0x008fc60007810000 */
[----:B------:R-:W-:Y:S01]  /*2a90*/  LDSM.16.MT88.4 R72, [R138+0x8000] ;  /* 0x008000008a48783b */ /* 0x000fe20000004200 */
[----:B-1----:R-:W-:-:S03]  /*2aa0*/  FMNMX.FTZ R25, R26, R25, !PT ;  /* 0x000000191a197209 */ /* 0x002fc60007810000 */
        /* <DEDUP_REMOVED lines=52> */
[----:B------:R-:W-:Y:S01]  /*2df0*/  FADD.FTZ R101, R100, R101 ;  /* 0x0000006564657221 */ /* 0x000fe20000010000 */
[----:B------:R-:W-:-:S02]  /*2e00*/  ISETP.GE.AND P0, PT, R84, R145, PT ;  /* 0x000000915400720c */ /* 0x000fc40003f06270 */
[----:B------:R-:W1:Y:S01]  /*2e10*/  MUFU.EX2 R108, R108 ;  /* 0x0000006c006c7308 */ /* 0x000e620000000800 */
        /* <DEDUP_REMOVED lines=8> */
[----:B------:R-:W-:Y:S01]  /*2ea0*/  MUFU.EX2 R110, R110 ;  /* 0x0000006e006e7308 */ /* 0x000fe20000000800 */
[----:B-1----:R-:W-:Y:S01]  /*2eb0*/  FADD.FTZ R0, R108, R99 ;  /* 0x000000636c007221 */ /* 0x002fe20000010000 */
[----:B------:R-:W-:Y:S02]  /*2ec0*/  FADD.FTZ R103, R103, R104 ;  /* 0x0000006867677221 */ /* 0x000fe40000010000 */
[----:B------:R-:W-:Y:S01]  /*2ed0*/  MUFU.EX2 R112, R112 ;  /* 0x0000007000707308 */ /* 0x000fe20000000800 */
[----:B------:R-:W-:Y:S01]  /*2ee0*/  HMMA.16816.F32.BF16 R36, R80, R40, RZ ;  /* 0x000000285024723c */ /* 0x000fe200000418ff */
[----:B--2---:R-:W-:-:S02]  /*2ef0*/  FADD.FTZ R0, R109, R0 ;  /* 0x000000006d007221 */ /* 0x004fc40000010000 */
[----:B------:R-:W1:Y:S04]  /*2f00*/  MUFU.EX2 R113, R113 ;  /* 0x0000007100717308 */ /* 0x000e680000000800 */
[----:B------:R-:W-:Y:S01]  /*2f10*/  MUFU.EX2 R111, R111 ;  /* 0x0000006f006f7308 */ /* 0x000fe20000000800 */
[C---:B------:R-:W-:Y:S03]  /*2f20*/  HMMA.16816.F32.BF16 R40, R80.reuse, R42, RZ ;  /* 0x0000002a5028723c */ /* 0x040fe600000418ff */
[----:B------:R-:W2:Y:S04]  /*2f30*/  MUFU.EX2 R114, R114 ;  /* 0x0000007200727308 */ /* 0x000ea80000000800 */
        /* <DEDUP_REMOVED lines=14> */
[----:B------:R-:W-:Y:S01]  /*3020*/  HMMA.16816.F32.BF16 R76, R80, R4, RZ ;  /* 0x00000004504c723c */ /* 0x000fe200000418ff */
[----:B------:R-:W-:-:S02]  /*3030*/  F2FP.BF16.F32.PACK_AB R4, R109, R108 ;  /* 0x0000006c6d04723e */ /* 0x000fc400000010ff */
[----:B-1----:R-:W-:-:S05]  /*3040*/  F2FP.BF16.F32.PACK_AB R5, R113, R112 ;  /* 0x000000707105723e */ /* 0x002fca00000010ff */
        /* <DEDUP_REMOVED lines=8> */
[C---:B---3--:R-:W-:Y:S08]  /*30d0*/  HMMA.16816.F32.BF16 R60, R4.reuse, R8, R60 ;  /* 0x00000008043c723c */ /* 0x048ff0000004183c */
        /* <DEDUP_REMOVED lines=25> */
[----:B-----5:R-:W-:Y:S01]  /*3270*/  F2FP.BF16.F32.PACK_AB R4, R120, R117 ;  /* 0x000000757804723e */ /* 0x020fe200000010ff */
[----:B------:R-:W5:Y:S01]  /*3280*/  LDSM.16.MT88.4 R28, [R138+0x8800] ;  /* 0x008800008a1c783b */ /* 0x000f620000004200 */
[----:B---3--:R-:W-:-:S02]  /*3290*/  F2FP.BF16.F32.PACK_AB R5, R94, R119 ;  /* 0x000000775e05723e */ /* 0x008fc400000010ff */
[----:B------:R-:W-:Y:S01]  /*32a0*/  F2FP.BF16.F32.PACK_AB R6, R93, R92 ;  /* 0x0000005c5d06723e */ /* 0x000fe200000010ff */
[----:B----4-:R-:W-:Y:S01]  /*32b0*/  LDSM.16.MT88.4 R12, [R102+0x7c00] ;  /* 0x007c0000660c783b */ /* 0x010fe20000004200 */
[----:B------:R-:W-:-:S07]  /*32c0*/  F2FP.BF16.F32.PACK_AB R7, R89, R88 ;  /* 0x000000585907723e */ /* 0x000fce00000010ff */
[C---:B--2---:R-:W-:Y:S08]  /*32d0*/  HMMA.16816.F32.BF16 R52, R4.reuse, R8, R52 ;  /* 0x000000080434723c */ /* 0x044ff00000041834 */
[C---:B------:R-:W-:Y:S01]  /*32e0*/  HMMA.16816.F32.BF16 R56, R4.reuse, R10, R56 ;  /* 0x0000000a0438723c */ /* 0x040fe20000041838 */
[----:B------:R-:W2:Y:S07]  /*32f0*/  LDSM.16.MT88.4 R8, [R102+0x8800] ;  /* 0x008800006608783b */ /* 0x000eae0000004200 */
[C---:B------:R-:W-:Y:S08]  /*3300*/  HMMA.16816.F32.BF16 R60, R4.reuse, R16, R60 ;  /* 0x00000010043c723c */ /* 0x040ff0000004183c */
[C---:B------:R-:W-:Y:S01]  /*3310*/  HMMA.16816.F32.BF16 R64, R4.reuse, R18, R64 ;  /* 0x000000120440723c */ /* 0x040fe20000041840 */
[----:B------:R-:W3:Y:S07]  /*3320*/  LDSM.16.MT88.4 R16, [R138+0x7c00] ;  /* 0x007c00008a10783b */ /* 0x000eee0000004200 */
[C---:B-----5:R-:W-:Y:S01]  /*3330*/  HMMA.16816.F32.BF16 R68, R4.reuse, R28, R68 ;  /* 0x0000001c0444723c */ /* 0x060fe20000041844 */
[----:B------:R-:W-:Y:S01]  /*3340*/  FFMA.FTZ R29, R34, R115, -R116 ;  /* 0x00000073221d7223 */ /* 0x000fe20000010874 */
[----:B------:R-:W4:Y:S05]  /*3350*/  MUFU.EX2 R28, R118 ;  /* 0x00000076001c7308 */ /* 0x000f2a0000000800 */
[----:B------:R-:W-:Y:S01]  /*3360*/  MUFU.EX2 R29, R29 ;  /* 0x0000001d001d7308 */ /* 0x000fe20000000800 */
[C---:B------:R-:W-:Y:S03]  /*3370*/  HMMA.16816.F32.BF16 R72, R4.reuse, R30, R72 ;  /* 0x0000001e0448723c */ /* 0x040fe60000041848 */
[----:B------:R-:W5:Y:S05]  /*3380*/  MUFU.EX2 R30, R35 ;  /* 0x00000023001e7308 */ /* 0x000f6a0000000800 */
[C---:B------:R-:W-:Y:S08]  /*3390*/  HMMA.16816.F32.BF16 R36, R4.reuse, R24, R36 ;  /* 0x000000180424723c */ /* 0x040ff00000041824 */
[C---:B--2---:R-:W-:Y:S08]  /*33a0*/  HMMA.16816.F32.BF16 R76, R4.reuse, R8, R76 ;  /* 0x00000008044c723c */ /* 0x044ff0000004184c */
[C---:B------:R-:W-:Y:S01]  /*33b0*/  HMMA.16816.F32.BF16 R80, R4.reuse, R10, R80 ;  /* 0x0000000a0450723c */ /* 0x040fe20000041850 */
[----:B------:R-:W2:Y:S07]  /*33c0*/  LDSM.16.MT88.4 R8, [R138+0x8c00] ;  /* 0x008c00008a08783b */ /* 0x000eae0000004200 */
[C---:B------:R-:W-:Y:S01]  /*33d0*/  HMMA.16816.F32.BF16 R40, R4.reuse, R26, R40 ;  /* 0x0000001a0428723c */ /* 0x040fe20000041828 */
[----:B------:R-:W2:Y:S07]  /*33e0*/  LDSM.16.MT88.4 R24, [R138+0x6c00] ;  /* 0x006c00008a18783b */ /* 0x000eae0000004200 */
[C---:B------:R-:W-:Y:S08]  /*33f0*/  HMMA.16816.F32.BF16 R44, R4.reuse, R20, R44 ;  /* 0x00000014042c723c */ /* 0x040ff0000004182c */
[----:B------:R-:W-:Y:S01]  /*3400*/  HMMA.16816.F32.BF16 R48, R4, R22, R48 ;  /* 0x000000160430723c */ /* 0x000fe20000041830 */
[----:B-1----:R-:W-:Y:S01]  /*3410*/  F2FP.BF16.F32.PACK_AB R4, R33, R90 ;  /* 0x0000005a2104723e */ /* 0x002fe200000010ff */
[----:B------:R-:W1:Y:S01]  /*3420*/  LDSM.16.MT88.4 R20, [R102+0x6c00] ;  /* 0x006c00006614783b */ /* 0x000e620000004200 */
[----:B----4-:R-:W-:-:S02]  /*3430*/  F2FP.BF16.F32.PACK_AB R5, R28, R95 ;  /* 0x0000005f1c05723e */ /* 0x010fc400000010ff */
[----:B------:R-:W-:Y:S02]  /*3440*/  F2FP.BF16.F32.PACK_AB R6, R91, R32 ;  /* 0x000000205b06723e */ /* 0x000fe400000010ff */
[----:B-----5:R-:W-:-:S07]  /*3450*/  F2FP.BF16.F32.PACK_AB R7, R30, R29 ;  /* 0x0000001d1e07723e */ /* 0x020fce00000010ff */
[----:B------:R-:W-:Y:S01]  /*3460*/  HMMA.16816.F32.BF16 R60, R4, R12, R60 ;  /* 0x0000000c043c723c */ /* 0x000fe2000004183c */
[----:B------:R-:W-:-:S04]  /*3470*/  FADD.FTZ R12, R112, R103 ;  /* 0x00000067700c7221 */ /* 0x000fc80000010000 */
[----:B------:R-:W-:-:S03]  /*3480*/  FADD.FTZ R12, R113, R12 ;  /* 0x0000000c710c7221 */ /* 0x000fc60000010000 */
[----:B---3--:R-:W-:Y:S01]  /*3490*/  HMMA.16816.F32.BF16 R52, R4, R16, R52 ;  /* 0x000000100434723c */ /* 0x008fe20000041834 */
[----:B------:R-:W-:-:S04]  /*34a0*/  FADD.FTZ R111, R111, R12 ;  /* 0x0000000c6f6f7221 */ /* 0x000fc80000010000 */
[----:B------:R-:W-:-:S03]  /*34b0*/  FADD.FTZ R114, R114, R111 ;  /* 0x0000006f72727221 */ /* 0x000fc60000010000 */
        /* <DEDUP_REMOVED lines=21> */
[----:B------:R-:W-:-:S04]  /*3610*/  FADD.FTZ R29, R29, R28 ;  /* 0x0000001c1d1d7221 */ /* 0x000fc80000010000 */
[----:B------:R-:W-:-:S03]  /*3620*/  FADD.FTZ R163, R30, R29 ;  /* 0x0000001d1ea37221 */ /* 0x000fc60000010000 */
[C---:B------:R-:W-:Y:S08]  /*3630*/  HMMA.16816.F32.BF16 R48, R4.reuse, R22, R48 ;  /* 0x000000160430723c */ /* 0x040ff00000041830 */
        /* <DEDUP_REMOVED lines=13> */
.L_x_9383:
        /* <DEDUP_REMOVED lines=79> */
.L_x_9378:
[----:B------:R-:W-:Y:S05]  /*3c00*/  BSYNC.RECONVERGENT B0 ;  /* 0x0000000000007941 */ /* 0x000fea0003800200 */
.L_x_9377:
[----:B------:R-:W1:Y:S01]  /*3c10*/  S2UR UR6, SR_CgaCtaId ;  /* 0x00000000000679c3 */ /* 0x000e620000008800 */
[C---:B------:R-:W-:Y:S01]  /*3c20*/  LOP3.LUT R170, R154.reuse, 0xc0, RZ, 0xc0, !PT ;  /* 0x000000c09aaa7812 */ /* 0x040fe200078ec0ff */
[----:B------:R-:W-:Y:S01]  /*3c30*/  UMOV UR7, 0x400 ;  /* 0x0000040000077882 */ /* 0x000fe20000000000 */
[C---:B------:R-:W-:Y:S01]  /*3c40*/  LOP3.LUT R153, R137.reuse, 0x18, RZ, 0xc0, !PT ;  /* 0x0000001889997812 */ /* 0x040fe200078ec0ff */
[C---:B------:R-:W-:Y:S01]  /*3c50*/  IMAD.SHL.U32 R93, R137.reuse, 0x10, RZ ;  /* 0x00000010895d7824 */ /* 0x040fe200078e00ff */
[----:B------:R-:W-:Y:S01]  /*3c60*/  LOP3.LUT R168, R154, 0x18, RZ, 0xc0, !PT ;  /* 0x000000189aa87812 */ /* 0x000fe200078ec0ff */
[C---:B------:R-:W-:Y:S01]  /*3c70*/  IMAD.SHL.U32 R90, R137.reuse, 0x20, RZ ;  /* 0x00000020895a7824 */ /* 0x040fe200078e00ff */
[----:B------:R-:W-:Y:S01]  /*3c80*/  LOP3.LUT R153, R170, R153, RZ, 0xfc, !PT ;  /* 0x00000099aa997212 */ /* 0x000fe200078efcff */
        /* <DEDUP_REMOVED lines=8> */
[----:B------:R-:W-:Y:S02]  /*3d10*/  IADD3 R170, P0, PT, R159, R148, RZ ;  /* 0x000000949faa7210 */ /* 0x000fe40007f1e0ff */
[----:B------:R-:W-:Y:S02]  /*3d20*/  LOP3.LUT R140, R93, 0x3e00, RZ, 0xc0, !PT ;  /* 0x00003e005d8c7812 */ /* 0x000fe400078ec0ff */
[----:B------:R-:W-:Y:S01]  /*3d30*/  SHF.R.U32.HI R141, RZ, 0x1, R137 ;  /* 0x00000001ff8d7819 */ /* 0x000fe20000011689 */
[----:B------:R-:W-:Y:S01]  /*3d40*/  IMAD.X R171, R160, 0x1, R149, P0 ;  /* 0x00000001a0ab7824 */ /* 0x000fe200000e0695 */
[--C-:B------:R-:W-:Y:S01]  /*3d50*/  LOP3.LUT R86, R85, 0xc0, R90.reuse, 0xf8, !PT ;  /* 0x000000c055567812 */ /* 0x100fe200078ef85a */
[----:B-1----:R-:W-:Y:S01]  /*3d60*/  ULEA UR6, UR6, UR7, 0x18 ;  /* 0x0000000706067291 */ /* 0x002fe2000f8ec0ff */
[----:B------:R-:W-:Y:S02]  /*3d70*/  LOP3.LUT R93, R93, 0x100, RZ, 0xc0, !PT ;  /* 0x000001005d5d7812 */ /* 0x000fe400078ec0ff */
[----:B------:R-:W-:Y:S02]  /*3d80*/  LOP3.LUT R91, R141, 0x8, RZ, 0xc0, !PT ;  /* 0x000000088d5b7812 */ /* 0x000fe400078ec0ff */
[--C-:B------:R-:W-:Y:S01]  /*3d90*/  LOP3.LUT R85, R140, 0x20, R90.reuse, 0xf8, !PT ;  /* 0x000000208c557812 */ /* 0x100fe200078ef85a */
[----:B------:R-:W-:Y:S01]  /*3da0*/  IMAD.U32 R139, RZ, RZ, UR6 ;  /* 0x00000006ff8b7e24 */ /* 0x000fe2000f8e00ff */
[----:B------:R-:W-:Y:S02]  /*3db0*/  LOP3.LUT R87, R136, 0x18, RZ, 0xc0, !PT ;  /* 0x0000001888577812 */ /* 0x000fe400078ec0ff */
[--C-:B------:R-:W-:Y:S01]  /*3dc0*/  LOP3.LUT R88, R93, 0x20, R90.reuse, 0xf8, !PT ;  /* 0x000000205d587812 */ /* 0x100fe200078ef85a */
[----:B------:R-:W-:Y:S01]  /*3dd0*/  IMAD R167, R168, 0x2, R139 ;  /* 0x00000002a8a77824 */ /* 0x000fe200078e028b */
[--C-:B------:R-:W-:Y:S02]  /*3de0*/  LOP3.LUT R85, R85, 0x100, R90.reuse, 0xf8, !PT ;  /* 0x0000010055557812 */ /* 0x100fe400078ef85a */
[----:B------:R-:W-:Y:S02]  /*3df0*/  LOP3.LUT R84, R91, 0xc0, R90, 0xf8, !PT ;  /* 0x000000c05b547812 */ /* 0x000fe400078ef85a */
[----:B------:R-:W-:Y:S01]  /*3e00*/  @!PT LDS RZ, [RZ] ;  /* 0x00000000fffff984 */ /* 0x000fe20000000800 */
[----:B------:R-:W-:Y:S01]  /*3e10*/  @!PT LDS RZ, [RZ] ;  /* 0x00000000fffff984 */ /* 0x000fe20000000800 */
[----:B------:R-:W-:Y:S01]  /*3e20*/  @!PT LDS RZ, [RZ] ;  /* 0x00000000fffff984 */ /* 0x000fe20000000800 */
[----:B------:R1:W-:Y:S01]  /*3e30*/  LDGSTS.E.BYPASS.LTC128B.128 [R167+0x6000], desc[UR4][R148.64] ;  /* 0x0600000094a77fae */ /* 0x0003e2000b981a04 */
[--C-:B------:R-:W-:Y:S02]  /*3e40*/  LOP3.LUT R86, R88, R86, R87.reuse, 0xf6, !PT ;  /* 0x0000005658567212 */ /* 0x100fe400078ef657 */
[----:B------:R-:W-:Y:S02]  /*3e50*/  LOP3.LUT R84, R85, R84, R87, 0xf6, !PT ;  /* 0x0000005455547212 */ /* 0x000fe400078ef657 */
[----:B------:R1:W-:Y:S01]  /*3e60*/  LDGSTS.E.BYPASS.LTC128B.128 [R167+0x7000], desc[UR4][R148.64+0x40] ;  /* 0x0700004094a77fae */ /* 0x0003e2000b981a04 */
[----:B------:R-:W-:Y:S01]  /*3e70*/  LOP3.LUT P0, RZ, R137, 0x4, RZ, 0xc0, !PT ;  /* 0x0000000489ff7812 */ /* 0x000fe2000780c0ff */
[--C-:B------:R-:W-:Y:S01]  /*3e80*/  IMAD R91, R86, 0x2, R139.reuse ;  /* 0x00000002565b7824 */ /* 0x100fe200078e028b */
[----:B------:R-:W-:Y:S02]  /*3e90*/  ISETP.GT.AND P2, PT, R152, R145, PT ;  /* 0x000000919800720c */ /* 0x000fe40003f44270 */
[----:B------:R1:W-:Y:S01]  /*3ea0*/  LDGSTS.E.BYPASS.LTC128B.128 [R167+0x8000], desc[UR4][R148.64+0x80] ;  /* 0x0800008094a77fae */ /* 0x0003e2000b981a04 */
[----:B------:R-:W-:Y:S01]  /*3eb0*/  IMAD R142, R84, 0x2, R139 ;  /* 0x00000002548e7824 */ /* 0x000fe200078e028b */
[----:B------:R-:W-:Y:S03]  /*3ec0*/  SEL R108, R108, 0xffffffe0, !P0 ;  /* 0xffffffe06c6c7807 */ /* 0x000fe60004000000 */
[----:B------:R1:W-:Y:S02]  /*3ed0*/  LDGSTS.E.BYPASS.LTC128B.128 [R167+0x6800], desc[UR4][R170.64] ;  /* 0x06800000aaa77fae */ /* 0x0003e4000b981a04 */
[C---:B------:R-:W-:Y:S03]  /*3ee0*/  IMAD.IADD R90, R108.reuse, 0x1, R142 ;  /* 0x000000016c5a7824 */ /* 0x040fe600078e028e */
[----:B------:R1:W-:Y:S01]  /*3ef0*/  LDGSTS.E.BYPASS.LTC128B.128 [R167+0x7800], desc[UR4][R170.64+0x40] ;  /* 0x07800040aaa77fae */ /* 0x0003e2000b981a04 */
        /* <DEDUP_REMOVED lines=135> */
[----:B------:R-:W-:Y:S01]  /*4770*/  SEL R87, R87, R92, !P4 ;  /* 0x0000005c57577207 */ /* 0x000fe20006000000 */
[----:B------:R-:W2:Y:S01]  /*4780*/  LD.E.64 R90, desc[UR4][R2.64+0x38] ;  /* 0x00003804025a7980 */ /* 0x000ea2000c101b00 */
        /* <DEDUP_REMOVED lines=21> */
.L_x_9382:
[----:B------:R-:W-:Y:S05]  /*48e0*/  BSYNC.RECONVERGENT B0 ;  /* 0x0000000000007941 */ /* 0x000fea0003800200 */
.L_x_9381:
        /* <DEDUP_REMOVED lines=12> */
.L_x_9380:
[----:B------:R-:W-:Y:S05]  /*49b0*/  BSYNC.RECONVERGENT B1 ;  /* 0x0000000000017941 */ /* 0x000fea0003800200 */
.L_x_9379:
        /* <DEDUP_REMOVED lines=31> */
[-C--:B------:R-:W-:Y:S01]  /*4bb0*/  MOV R89, R86.reuse ;  /* 0x0000005600597202 */ /* 0x080fe20000000f00 */
[----:B------:R-:W-:Y:S01]  /*4bc0*/  FADD.FTZ R88, -R85, R0 ;  /* 0x0000000055587221 */ /* 0x000fe20000010100 */
[C---:B--2---:R-:W-:Y:S01]  /*4bd0*/  FMUL.FTZ R128, R87.reuse, R86 ;  /* 0x0000005657807220 */ /* 0x044fe20000410000 */
[C---:B------:R-:W-:Y:S02]  /*4be0*/  FMUL.FTZ R126, R87.reuse, R85 ;  /* 0x00000055577e7220 */ /* 0x040fe40000410000 */
[C---:B------:R-:W-:Y:S01]  /*4bf0*/  FMUL.FTZ R0, R87.reuse, R88 ;  /* 0x0000005857007220 */ /* 0x040fe20000410000 */
[----:B------:R-:W-:Y:S01]  /*4c00*/  MOV R88, R158 ;  /* 0x0000009e00587202 */ /* 0x000fe20000000f00 */
        /* <DEDUP_REMOVED lines=16> */
[----:B------:R-:W-:Y:S01]  /*4d10*/  FFMA.FTZ R173, R32, R87, -R128 ;  /* 0x0000005720ad7223 */ /* 0x000fe20000010880 */
[C---:B-1----:R-:W-:Y:S01]  /*4d20*/  FMUL.FTZ R38, R0.reuse, R38 ;  /* 0x0000002600267220 */ /* 0x042fe20000410000 */
[C---:B------:R-:W-:Y:S07]  /*4d30*/  FMUL.FTZ R39, R0.reuse, R39 ;  /* 0x0000002700277220 */ /* 0x040fee0000410000 */
[----:B------:R-:W-:Y:S01]  /*4d40*/  MUFU.EX2 R121, R121 ;  /* 0x0000007900797308 */ /* 0x000fe20000000800 */
[C---:B------:R-:W-:Y:S01]  /*4d50*/  FMUL.FTZ R42, R0.reuse, R42 ;  /* 0x0000002a002a7220 */ /* 0x040fe20000410000 */
[C---:B------:R-:W-:Y:S01]  /*4d60*/  FMUL.FTZ R43, R0.reuse, R43 ;  /* 0x0000002b002b7220 */ /* 0x040fe20000410000 */
[C---:B------:R-:W-:Y:S07]  /*4d70*/  FMUL.FTZ R46, R0.reuse, R46 ;  /* 0x0000002e002e7220 */ /* 0x040fee0000410000 */
[----:B------:R-:W1:Y:S01]  /*4d80*/  MUFU.EX2 R122, R122 ;  /* 0x0000007a007a7308 */ /* 0x000e620000000800 */
[----:B------:R-:W-:Y:S01]  /*4d90*/  FMUL.FTZ R47, R0, R47 ;  /* 0x0000002f002f7220 */ /* 0x000fe20000410000 */
[----:B------:R-:W-:Y:S01]  /*4da0*/  LDSM.16.MT88.4 R112, [R88+0x1400] ;  /* 0x001400005870783b */ /* 0x000fe20000004200 */
[----:B------:R-:W-:Y:S07]  /*4db0*/  FFMA.FTZ R175, R34, R87, -R126 ;  /* 0x0000005722af7223 */ /* 0x000fee000001087e */
        /* <DEDUP_REMOVED lines=14> */
[----:B------:R-:W-:Y:S01]  /*4ea0*/  FMUL.FTZ R49, R84, R49 ;  /* 0x0000003154317220 */ /* 0x000fe20000410000 */
[----:B------:R-:W-:Y:S07]  /*4eb0*/  FMUL.FTZ R51, R0, R51 ;  /* 0x0000003300337220 */ /* 0x000fee0000410000 */
[----:B------:R-:W-:Y:S01]  /*4ec0*/  MUFU.EX2 R124, R124 ;  /* 0x0000007c007c7308 */ /* 0x000fe20000000800 */
[----:B------:R-:W-:Y:S01]  /*4ed0*/  FMUL.FTZ R52, R84, R52 ;  /* 0x0000003454347220 */ /* 0x000fe20000410000 */
[----:B---3--:R-:W-:Y:S01]  /*4ee0*/  F2FP.BF16.F32.PACK_AB R93, R90, R125 ;  /* 0x0000007d5a5d723e */ /* 0x008fe200000010ff */
[----:B------:R-:W-:Y:S07]  /*4ef0*/  FMUL.FTZ R53, R84, R53 ;  /* 0x0000003554357220 */ /* 0x000fee0000410000 */
[----:B------:R-:W3:Y:S01]  /*4f00*/  MUFU.EX2 R123, R123 ;  /* 0x0000007b007b7308 */ /* 0x000ee20000000800 */
[C---:B------:R-:W-:Y:S01]  /*4f10*/  FMUL.FTZ R54, R0.reuse, R54 ;  /* 0x0000003600367220 */ /* 0x040fe20000410000 */
[----:B------:R-:W-:Y:S01]  /*4f20*/  FMUL.FTZ R55, R0, R55 ;  /* 0x0000003700377220 */ /* 0x000fe20000410000 */
[C---:B------:R-:W-:Y:S01]  /*4f30*/  FMUL.FTZ R56, R84.reuse, R56 ;  /* 0x0000003854387220 */ /* 0x040fe20000410000 */
[----:B------:R-:W-:Y:S01]  /*4f40*/  FMUL.FTZ R57, R84, R57 ;  /* 0x0000003954397220 */ /* 0x000fe20000410000 */
[----:B------:R-:W-:Y:S01]  /*4f50*/  FMUL.FTZ R58, R0, R58 ;  /* 0x0000003a003a7220 */ /* 0x000fe20000410000 */
[----:B-1----:R-:W-:Y:S01]  /*4f60*/  F2FP.BF16.F32.PACK_AB R94, R120, R91 ;  /* 0x0000005b785e723e */ /* 0x002fe200000010ff */
        /* <DEDUP_REMOVED lines=14> */
[C---:B------:R-:W-:Y:S01]  /*5050*/  HMMA.16816.F32.BF16 R36, R92.reuse, R96, R36 ;  /* 0x000000605c24723c */ /* 0x040fe20000041824 */
        /* <DEDUP_REMOVED lines=8> */
[-CC-:B------:R-:W-:Y:S01]  /*50e0*/  FFMA.FTZ R127, R12, R87.reuse, -R128.reuse ;  /* 0x000000570c7f7223 */ /* 0x180fe20000010880 */
[-C--:B------:R-:W-:Y:S01]  /*50f0*/  FFMA.FTZ R130, R13, R87.reuse, -R128 ;  /* 0x000000570d827223 */ /* 0x080fe20000010880 */
[-CC-:B------:R-:W-:Y:S01]  /*5100*/  FFMA.FTZ R132, R14, R87.reuse, -R126.reuse ;  /* 0x000000570e847223 */ /* 0x180fe2000001087e */
[-C--:B------:R-:W-:Y:S01]  /*5110*/  FFMA.FTZ R129, R15, R87.reuse, -R126 ;  /* 0x000000570f817223 */ /* 0x080fe2000001087e */
[C---:B--2---:R-:W-:Y:S04]  /*5120*/  HMMA.16816.F32.BF16 R44, R92.reuse, R100, R44 ;  /* 0x000000645c2c723c */ /* 0x044fe8000004182c */
[----:B------:R-:W-:Y:S01]  /*5130*/  MUFU.EX2 R127, R127 ;  /* 0x0000007f007f7308 */ /* 0x000fe20000000800 */
[-CC-:B------:R-:W-:Y:S01]  /*5140*/  FFMA.FTZ R131, R16, R87.reuse, -R128.reuse ;  /* 0x0000005710837223 */ /* 0x180fe20000010880 */
[-C--:B------:R-:W-:Y:S01]  /*5150*/  FFMA.FTZ R134, R17, R87.reuse, -R128 ;  /* 0x0000005711867223 */ /* 0x080fe20000010880 */
[-CC-:B------:R-:W-:Y:S01]  /*5160*/  FFMA.FTZ R133, R18, R87.reuse, -R126.reuse ;  /* 0x0000005712857223 */ /* 0x180fe2000001087e */
[----:B------:R-:W-:Y:S01]  /*5170*/  FFMA.FTZ R142, R19, R87, -R126 ;  /* 0x00000057138e7223 */ /* 0x000fe2000001087e */
[C---:B------:R-:W-:Y:S01]  /*5180*/  FMUL.FTZ R76, R84.reuse, R76 ;  /* 0x0000004c544c7220 */ /* 0x040fe20000410000 */
[C---:B------:R-:W-:Y:S01]  /*5190*/  HMMA.16816.F32.BF16 R48, R92.reuse, R102, R48 ;  /* 0x000000665c30723c */ /* 0x040fe20000041830 */
[----:B------:R-:W2:Y:S03]  /*51a0*/  LDSM.16.MT88.4 R100, [R138+0x8000] ;  /* 0x008000008a64783b */ /* 0x000ea60000004200 */
[----:B------:R-:W3:Y:S01]  /*51b0*/  MUFU.EX2 R130, R130 ;  /* 0x0000008200827308 */ /* 0x000ee20000000800 */
[----:B------:R-:W-:Y:S01]  /*51c0*/  FMUL.FTZ R77, R84, R77 ;  /* 0x0000004d544d7220 */ /* 0x000fe20000410000 */
[C---:B------:R-:W-:Y:S01]  /*51d0*/  FMUL.FTZ R78, R0.reuse, R78 ;  /* 0x0000004e004e7220 */ /* 0x040fe20000410000 */
[----:B------:R-:W-:Y:S01]  /*51e0*/  FMUL.FTZ R79, R0, R79 ;  /* 0x0000004f004f7220 */ /* 0x000fe20000410000 */
[C---:B------:R-:W-:Y:S01]  /*51f0*/  FMUL.FTZ R80, R84.reuse, R80 ;  /* 0x0000005054507220 */ /* 0x040fe20000410000 */
[----:B------:R-:W-:Y:S01]  /*5200*/  FMUL.FTZ R81, R84, R81 ;  /* 0x0000005154517220 */ /* 0x000fe20000410000 */
[C---:B------:R-:W-:Y:S04]  /*5210*/  HMMA.16816.F32.BF16 R52, R92.reuse, R104, R52 ;  /* 0x000000685c34723c */ /* 0x040fe80000041834 */
[----:B------:R-:W-:Y:S01]  /*5220*/  MUFU.EX2 R132, R132 ;  /* 0x0000008400847308 */ /* 0x000fe20000000800 */
[C---:B------:R-:W-:Y:S01]  /*5230*/  FMUL.FTZ R82, R0.reuse, R82 ;  /* 0x0000005200527220 */ /* 0x040fe20000410000 */
[----:B------:R-:W-:Y:S01]  /*5240*/  FMUL.FTZ R83, R0, R83 ;  /* 0x0000005300537220 */ /* 0x000fe20000410000 */
[-CC-:B------:R-:W-:Y:S01]  /*5250*/  FFMA.FTZ R135, R20, R87.reuse, -R128.reuse ;  /* 0x0000005714877223 */ /* 0x180fe20000010880 */
[-C--:B------:R-:W-:Y:S01]  /*5260*/  FFMA.FTZ R168, R21, R87.reuse, -R128 ;  /* 0x0000005715a87223 */ /* 0x080fe20000010880 */
[-CC-:B------:R-:W-:Y:S01]  /*5270*/  FFMA.FTZ R170, R22, R87.reuse, -R126.reuse ;  /* 0x0000005716aa7223 */ /* 0x180fe2000001087e */
[C---:B------:R-:W-:Y:S01]  /*5280*/  HMMA.16816.F32.BF16 R56, R92.reuse, R106, R56 ;  /* 0x0000006a5c38723c */ /* 0x040fe20000041838 */
[----:B------:R-:W4:Y:S03]  /*5290*/  LDSM.16.MT88.4 R104, [R88+0x2000] ;  /* 0x002000005868783b */ /* 0x000f260000004200 */
[----:B------:R-:W5:Y:S01]  /*52a0*/  MUFU.EX2 R129, R129 ;  /* 0x0000008100817308 */ /* 0x000f620000000800 */
[-C--:B------:R-:W-:Y:S01]  /*52b0*/  FFMA.FTZ R167, R23, R87.reuse, -R126 ;  /* 0x0000005717a77223 */ /* 0x080fe2000001087e */
[-CC-:B------:R-:W-:Y:S01]  /*52c0*/  FFMA.FTZ R169, R24, R87.reuse, -R128.reuse ;  /* 0x0000005718a97223 */ /* 0x180fe20000010880 */
[-C--:B------:R-:W-:Y:S01]  /*52d0*/  FFMA.FTZ R172, R25, R87.reuse, -R128 ;  /* 0x0000005719ac7223 */ /* 0x080fe20000010880 */
[-CC-:B------:R-:W-:Y:S01]  /*52e0*/  FFMA.FTZ R171, R26, R87.reuse, -R126.reuse ;  /* 0x000000571aab7223 */ /* 0x180fe2000001087e */
[----:B------:R-:W-:Y:S05]  /*52f0*/  FFMA.FTZ R174, R27, R87, -R126 ;  /* 0x000000571bae7223 */ /* 0x000fea000001087e */
[----:B------:R-:W-:Y:S01]  /*5300*/  MUFU.EX2 R135, R135 ;  /* 0x0000008700877308 */ /* 0x000fe20000000800 */
[C---:B-1----:R-:W-:Y:S09]  /*5310*/  HMMA.16816.F32.BF16 R60, R92.reuse, R96, R60 ;  /* 0x000000605c3c723c */ /* 0x042ff2000004183c */
[----:B------:R-:W-:Y:S01]  /*5320*/  MUFU.EX2 R168, R168 ;  /* 0x000000a800a87308 */ /* 0x000fe20000000800 */
[----:B------:R-:W-:Y:S01]  /*5330*/  FFMA.FTZ R121, R84, R166, R121 ;  /* 0x000000a654797223 */ /* 0x000fe20000010079 */
[----:B------:R-:W-:Y:S01]  /*5340*/  ISETP.GT.AND P0, PT, R152, R145, PT ;  /* 0x000000919800720c */ /* 0x000fe20003f04270 */
[----:B------:R-:W-:Y:S07]  /*5350*/  FFMA.FTZ R125, R0, R163, R125 ;  /* 0x000000a3007d7223 */ /* 0x000fee000001007d */
[----:B------:R-:W-:Y:S01]  /*5360*/  MUFU.EX2 R170, R170 ;  /* 0x000000aa00aa7308 */ /* 0x000fe20000000800 */
[C---:B------:R-:W-:Y:S01]  /*5370*/  HMMA.16816.F32.BF16 R64, R92.reuse, R98, R64 ;  /* 0x000000625c40723c */ /* 0x040fe20000041840 */
[----:B------:R-:W1:Y:S08]  /*5380*/  LDSM.16.MT88.4 R96, [R138+0x6400] ;  /* 0x006400008a60783b */ /* 0x000e700000004200 */
[----:B------:R-:W-:Y:S01]  /*5390*/  MUFU.EX2 R167, R167 ;  /* 0x000000a700a77308 */ /* 0x000fe20000000800 */
[----:B------:R-:W-:Y:S01]  /*53a0*/  FADD.FTZ R122, R122, R121 ;  /* 0x000000797a7a7221 */ /* 0x000fe20000010000 */
[----:B------:R-:W-:Y:S01]  /*53b0*/  FADD.FTZ R125, R90, R125 ;  /* 0x0000007d5a7d7221 */ /* 0x000fe20000010000 */
[----:B------:R-:W-:Y:S07]  /*53c0*/  MOV R0, R85 ;  /* 0x0000005500007202 */ /* 0x000fee0000000f00 */
[----:B------:R-:W-:Y:S01]  /*53d0*/  MUFU.EX2 R169, R169 ;  /* 0x000000a900a97308 */ /* 0x000fe20000000800 */
[C---:B--2---:R-:W-:Y:S09]  /*53e0*/  HMMA.16816.F32.BF16 R68, R92.reuse, R100, R68 ;  /* 0x000000645c44723c */ /* 0x044ff20000041844 */
[----:B------:R-:W-:Y:S01]  /*53f0*/  MUFU.EX2 R172, R172 ;  /* 0x000000ac00ac7308 */ /* 0x000fe20000000800 */
[----:B------:R-:W-:Y:S01]  /*5400*/  FADD.FTZ R91, R91, R122 ;  /* 0x0000007a5b5b7221 */ /* 0x000fe20000010000 */
[----:B------:R-:W-:Y:S08]  /*5410*/  FADD.FTZ R124, R124, R125 ;  /* 0x0000007d7c7c7221 */ /* 0x000ff00000010000 */
[----:B------:R-:W-:Y:S01]  /*5420*/  MUFU.EX2 R171, R171 ;  /* 0x000000ab00ab7308 */ /* 0x000fe20000000800 */
[C---:B------:R-:W-:Y:S01]  /*5430*/  HMMA.16816.F32.BF16 R72, R92.reuse, R102, R72 ;  /* 0x000000665c48723c */ /* 0x040fe20000041848 */
[----:B------:R-:W2:Y:S08]  /*5440*/  LDSM.16.MT88.4 R100, [R88+0x400] ;  /* 0x000400005864783b */ /* 0x000eb00000004200 */
[----:B------:R-:W-:Y:S01]  /*5450*/  MUFU.EX2 R131, R131 ;  /* 0x0000008300837308 */ /* 0x000fe20000000800 */
[----:B------:R-:W-:Y:S01]  /*5460*/  FADD.FTZ R120, R120, R91 ;  /* 0x0000005b78787221 */ /* 0x000fe20000010000 */
[----:B------:R-:W-:Y:S08]  /*5470*/  FADD.FTZ R123, R123, R124 ;  /* 0x0000007c7b7b7221 */ /* 0x000ff00000010000 */
[----:B------:R-:W1:Y:S01]  /*5480*/  MUFU.EX2 R134, R134 ;  /* 0x0000008600867308 */ /* 0x000e620000000800 */
[C---:B----4-:R-:W-:Y:S09]  /*5490*/  HMMA.16816.F32.BF16 R76, R92.reuse, R104, R76 ;  /* 0x000000685c4c723c */ /* 0x050ff2000004184c */
[----:B------:R-:W-:Y:S10]  /*54a0*/  MUFU.EX2 R133, R133 ;  /* 0x0000008500857308 */ /* 0x000ff40000000800 */
[----:B------:R-:W4:Y:S01]  /*54b0*/  MUFU.EX2 R142, R142 ;  /* 0x0000008e008e7308 */ /* 0x000f220000000800 */
[----:B------:R-:W-:Y:S01]  /*54c0*/  HMMA.16816.F32.BF16 R80, R92, R106, R80 ;  /* 0x0000006a5c50723c */ /* 0x000fe20000041850 */
[----:B------:R-:W2:Y:S02]  /*54d0*/  LDSM.16.MT88.4 R104, [R138+0x8400] ;  /* 0x008400008a68783b */ /* 0x000ea40000004200 */
[----:B---3--:R-:W-:Y:S06]  /*54e0*/  F2FP.BF16.F32.PACK_AB R92, R130, R127 ;  /* 0x0000007f825c723e */ /* 0x008fec00000010ff */
[----:B------:R-:W3:Y:S01]  /*54f0*/  MUFU.EX2 R174, R174 ;  /* 0x000000ae00ae7308 */ /* 0x000ee20000000800 */
[----:B-----5:R-:W-:Y:S01]  /*5500*/  F2FP.BF16.F32.PACK_AB R93, R129, R132 ;  /* 0x00000084815d723e */ /* 0x020fe200000010ff */
[----:B------:R-:W-:Y:S01]  /*5510*/  FADD.FTZ R127, R127, R120 ;  /* 0x000000787f7f7221 */ /* 0x000fe20000010000 */
[----:B-1----:R-:W-:Y:S01]  /*5520*/  F2FP.BF16.F32.PACK_AB R94, R134, R131 ;  /* 0x00000083865e723e */ /* 0x002fe200000010ff */
[----:B------:R-:W-:Y:S02]  /*5530*/  FADD.FTZ R132, R132, R123 ;  /* 0x0000007b84847221 */ /* 0x000fe40000010000 */
[----:B------:R-:W-:Y:S02]  /*5540*/  FADD.FTZ R130, R130, R127 ;  /* 0x0000007f82827221 */ /* 0x000fe40000010000 */
[----:B------:R-:W-:Y:S01]  /*5550*/  FADD.FTZ R132, R129, R132 ;  /* 0x0000008481847221 */ /* 0x000fe20000010000 */
[----:B----4-:R-:W-:Y:S01]  /*5560*/  F2FP.BF16.F32.PACK_AB R95, R142, R133 ;  /* 0x000000858e5f723e */ /* 0x010fe200000010ff */
[----:B------:R-:W-:Y:S02]  /*5570*/  FADD.FTZ R131, R131, R130 ;  /* 0x0000008283837221 */ /* 0x000fe40000010000 */
[----:B------:R-:W-:Y:S02]  /*5580*/  FADD.FTZ R133, R133, R132 ;  /* 0x0000008485857221 */ /* 0x000fe40000010000 */
[----:B------:R-:W-:Y:S02]  /*5590*/  FADD.FTZ R134, R134, R131 ;  /* 0x0000008386867221 */ /* 0x000fe40000010000 */
[C---:B------:R-:W-:Y:S03]  /*55a0*/  HMMA.16816.F32.BF16 R36, R92.reuse, R96, R36 ;  /* 0x000000605c24723c */ /* 0x040fe60000041824 */
        /* <DEDUP_REMOVED lines=24> */
[----:B---3--:R-:W-:Y:S01]  /*5730*/  F2FP.BF16.F32.PACK_AB R95, R174, R171 ;  /* 0x000000abae5f723e */ /* 0x008fe200000010ff */
[----:B------:R-:W-:Y:S02]  /*5740*/  FADD.FTZ R170, R167, R170 ;  /* 0x000000aaa7aa7221 */ /* 0x000fe40000010000 */
[----:B------:R-:W-:Y:S02]  /*5750*/  FADD.FTZ R169, R169, R168 ;  /* 0x000000a8a9a97221 */ /* 0x000fe40000010000 */
[----:B------:R-:W-:Y:S02]  /*5760*/  FADD.FTZ R171, R171, R170 ;  /* 0x000000aaabab7221 */ /* 0x000fe40000010000 */
[C---:B--2---:R-:W-:Y:S03]  /*5770*/  HMMA.16816.F32.BF16 R36, R92.reuse, R100, R36 ;  /* 0x000000645c24723c */ /* 0x044fe60000041824 */
[----:B------:R-:W-:Y:S01]  /*5780*/  FADD.FTZ R172, R172, R169 ;  /* 0x000000a9acac7221 */ /* 0x000fe20000010000 */
[----:B------:R-:W-:Y:S04]  /*5790*/  FADD.FTZ R174, R174, R171 ;  /* 0x000000abaeae7221 */ /* 0x000fe80000010000 */
        /* <DEDUP_REMOVED lines=29> */
[----:B---3--:R-:W-:Y:S01]  /*5970*/  F2FP.BF16.F32.PACK_AB R29, R116, R119 ;  /* 0x00000077741d723e */ /* 0x008fe200000010ff */
[----:B------:R-:W-:Y:S02]  /*5980*/  FADD.FTZ R119, R119, R174 ;  /* 0x000000ae77777221 */ /* 0x000fe40000010000 */
[----:B------:R-:W-:Y:S01]  /*5990*/  HMMA.16816.F32.BF16 R80, R92, R102, R80 ;  /* 0x000000665c50723c */ /* 0x000fe20000041850 */
[----:B------:R-:W2:Y:S02]  /*59a0*/  LDSM.16.MT88.4 R92, [R138+0x8c00] ;  /* 0x008c00008a5c783b */ /* 0x000ea40000004200 */
[----:B----4-:R-:W-:Y:S01]  /*59b0*/  F2FP.BF16.F32.PACK_AB R30, R128, R173 ;  /* 0x000000ad801e723e */ /* 0x010fe200000010ff */
[----:B------:R-:W-:Y:S01]  /*59c0*/  FADD.FTZ R118, R118, R117 ;  /* 0x0000007576767221 */ /* 0x000fe20000010000 */
[----:B-1----:R-:W-:Y:S01]  /*59d0*/  F2FP.BF16.F32.PACK_AB R31, R126, R175 ;  /* 0x000000af7e1f723e */ /* 0x002fe200000010ff */
[----:B------:R-:W-:Y:S02]  /*59e0*/  FADD.FTZ R116, R116, R119 ;  /* 0x0000007774747221 */ /* 0x000fe40000010000 */
[----:B------:R-:W-:Y:S02]  /*59f0*/  FADD.FTZ R173, R173, R118 ;  /* 0x00000076adad7221 */ /* 0x000fe40000010000 */
[----:B------:R-:W-:Y:S02]  /*5a00*/  FADD.FTZ R163, R175, R116 ;  /* 0x00000074afa37221 */ /* 0x000fe40000010000 */
[C---:B------:R-:W-:Y:S05]  /*5a10*/  HMMA.16816.F32.BF16 R36, R28.reuse, R104, R36 ;  /* 0x000000681c24723c */ /* 0x040fea0000041824 */
[----:B------:R-:W-:Y:S01]  /*5a20*/  FADD.FTZ R166, R128, R173 ;  /* 0x000000ad80a67221 */ /* 0x000fe20000010000 */
[----:B------:R-:W-:Y:S02]  /*5a30*/  FADD.FTZ R163, R126, R163 ;  /* 0x000000a37ea37221 */ /* 0x000fe40000010000 */
        /* <DEDUP_REMOVED lines=10> */
[----:B------:R-:W-:Y:S01]  /*5ae0*/  HMMA.16816.F32.BF16 R80, R28, R98, R80 ;  /* 0x000000621c50723c */ /* 0x000fe20000041850 */
[----:B------:R-:W-:Y:S08]  /*5af0*/  @!UPT UIADD3 URZ, UPT, UPT, URZ, URZ, URZ ;  /* 0x000000fffffff290 */ /* 0x000ff0000fffe0ff */
[----:B------:R-:W-:Y:S11]  /*5b00*/  @P0 BRA `(.L_x_9383) ;  /* 0xffffffdc00000947 */ /* 0x000ff6000383ffff */
.L_x_9376:
        /* <DEDUP_REMOVED lines=11> */
.L_x_9391:
[----:B----4-:R-:W-:Y:S01]  /*5bc0*/  FADD.FTZ R6, R10, R11 ;  /* 0x0000000b0a067221 */ /* 0x010fe20000010000 */
[----:B------:R-:W-:Y:S01]  /*5bd0*/  FSETP.NE.FTZ.AND P1, PT, R12, RZ, PT ;  /* 0x000000ff0c00720b */ /* 0x000fe20003f35000 */
[----:B------:R-:W2:Y:S01]  /*5be0*/  MUFU.RCP R8, R12 ;  /* 0x0000000c00087308 */ /* 0x000ea20000001000 */
[----:B------:R-:W-:Y:S01]  /*5bf0*/  SHF.L.U32 R7, R137, 0x1, RZ ;  /* 0x0000000189077819 */ /* 0x000fe200000006ff */
[----:B------:R-:W-:Y:S05]  /*5c00*/  WARPSYNC.ALL ;  /* 0x0000000000007948 */ /* 0x000fea0003800000 */
[----:B------:R-:W-:Y:S01]  /*5c10*/  FSETP.NE.FTZ.AND P0, PT, R6, RZ, PT ;  /* 0x000000ff0600720b */ /* 0x000fe20003f15000 */
[----:B------:R-:W-:Y:S01]  /*5c20*/  MUFU.RCP R5, R6 ;  /* 0x0000000600057308 */ /* 0x000fe20000001000 */
[----:B------:R-:W-:-:S02]  /*5c30*/  LOP3.LUT R7, R140, 0x6, R7, 0xf8, !PT ;  /* 0x000000068c077812 */ /* 0x000fc400078ef807 */
[----:B------:R-:W-:Y:S02]  /*5c40*/  MOV R84, 0xff800000 ;  /* 0xff80000000547802 */ /* 0x000fe40000000f00 */
[----:B------:R-:W-:-:S03]  /*5c50*/  MOV R0, 0xff800000 ;  /* 0xff80000000007802 */ /* 0x000fc60000000f00 */
[----:B------:R-:W-:Y:S01]  /*5c60*/  @P1 MUFU.LG2 R9, R12 ;  /* 0x0000000c00091308 */ /* 0x000fe20000000c00 */
[----:B--2---:R-:W-:-:S05]  /*5c70*/  FSEL R8, R8, 1, P1 ;  /* 0x3f80000008087808 */ /* 0x004fca0000800000 */
[C---:B------:R-:W-:Y:S02]  /*5c80*/  FMUL.FTZ R36, R8.reuse, R36 ;  /* 0x0000002408247220 */ /* 0x040fe40000410000 */
[----:B------:R-:W2:Y:S01]  /*5c90*/  @P0 MUFU.LG2 R6, R6 ;  /* 0x0000000600060308 */ /* 0x000ea20000000c00 */
        /* <DEDUP_REMOVED lines=23> */
[----:B------:R-:W-:Y:S01]  /*5e10*/  LOP3.LUT R8, R7, 0x20, R154, 0xf8, !PT ;  /* 0x0000002007087812 */ /* 0x000fe200078ef89a */
[----:B--2---:R-:W-:Y:S01]  /*5e20*/  @P0 FMUL.FTZ R7, R6, 0.69314718246459960938 ;  /* 0x3f31721806070820 */ /* 0x004fe20000410000 */
[----:B------:R-:W-:Y:S01]  /*5e30*/  FSEL R5, R5, 1, P0 ;  /* 0x3f80000005057808 */ /* 0x000fe20000000000 */
[----:B------:R-:W-:Y:S01]  /*5e40*/  @P1 FMUL.FTZ R9, R9, 0.69314718246459960938 ;  /* 0x3f31721809091820 */ /* 0x000fe20000410000 */
[----:B------:R-:W-:Y:S01]  /*5e50*/  LOP3.LUT R8, R8, R153, RZ, 0xfc, !PT ;  /* 0x0000009908087212 */ /* 0x000fe200078efcff */
[C---:B-----5:R-:W-:Y:S01]  /*5e60*/  @P0 FFMA.FTZ R84, R4.reuse, R85, R7 ;  /* 0x0000005504540223 */ /* 0x060fe20000010007 */
[----:B------:R-:W-:Y:S01]  /*5e70*/  SHF.R.U32.HI R85, RZ, 0x2, R137 ;  /* 0x00000002ff557819 */ /* 0x000fe20000011689 */
        /* <DEDUP_REMOVED lines=25> */
[----:B------:R-:W-:Y:S01]  /*6010*/  BAR.SYNC.DEFER_BLOCKING 0x0 ;  /* 0x0000000000007b1d */ /* 0x000fe20000010000 */
[----:B------:R-:W-:Y:S01]  /*6020*/  LOP3.LUT R4, R154, 0x40, RZ, 0xc0, !PT ;  /* 0x000000409a047812 */ /* 0x000fe200078ec0ff */
[----:B------:R-:W-:Y:S01]  /*6030*/  IMAD R5, R8, 0x4, R139 ;  /* 0x0000000408057824 */ /* 0x000fe200078e028b */
        /* <DEDUP_REMOVED lines=28> */
[----:B--2---:R-:W2:Y:S04]  /*6200*/  LD.E.64 R52, desc[UR4][R2.64+0xb0] ;  /* 0x0000b00402347980 */ /* 0x004ea8000c101b00 */
[----:B------:R-:W2:Y:S04]  /*6210*/  LD.E R9, desc[UR4][R2.64+0x60] ;  /* 0x0000600402097980 */ /* 0x000ea8000c101900 */
[----:B----4-:R-:W4:Y:S04]  /*6220*/  LD.E R54, desc[UR4][R2.64+0xcc] ;  /* 0x0000cc0402367980 */ /* 0x010f28000c101900 */
[----:B-1----:R-:W4:Y:S04]  /*6230*/  LD.E.64 R56, desc[UR4][R2.64+0x78] ;  /* 0x0000780402387980 */ /* 0x002f28000c101b00 */
[----:B---3--:R1:W5:Y:S01]  /*6240*/  LD.E.64 R58, desc[UR4][R2.64+0xa8] ;  /* 0x0000a804023a7980 */ /* 0x008362000c101b00 */
[----:B------:R-:W-:Y:S01]  /*6250*/  LOP3.LUT R6, R136, 0xd8, RZ, 0xc0, !PT ;  /* 0x000000d888067812 */ /* 0x000fe200078ec0ff */
[----:B------:R-:W-:Y:S01]  /*6260*/  BSSY.RECONVERGENT B0, `(.L_x_9385) ;  /* 0x000002b000007945 */ /* 0x000fe20003800200 */
[----:B------:R-:W-:-:S02]  /*6270*/  SHF.R.U32.HI R55, RZ, 0x3, R137 ;  /* 0x00000003ff377819 */ /* 0x000fc40000011689 */
[----:B------:R-:W-:Y:S01]  /*6280*/  LOP3.LUT R5, R6, 0x18, R141, 0x78, !PT ;  /* 0x0000001806057812 */ /* 0x000fe200078e788d */
[----:B------:R-:W-:Y:S01]  /*6290*/  BAR.SYNC.DEFER_BLOCKING 0x0 ;  /* 0x0000000000007b1d */ /* 0x000fe20000010000 */
[----:B------:R-:W-:Y:S02]  /*62a0*/  LOP3.LUT P1, RZ, R137, 0x3, RZ, 0xc0, !PT ;  /* 0x0000000389ff7812 */ /* 0x000fe4000782c0ff */
[----:B------:R-:W-:Y:S02]  /*62b0*/  LOP3.LUT R6, R5, 0xf24, R136, 0xf8, !PT ;  /* 0x00000f2405067812 */ /* 0x000fe400078ef888 */
[----:B------:R-:W-:-:S03]  /*62c0*/  LOP3.LUT R136, R136, 0x1c, RZ, 0xc0, !PT ;  /* 0x0000001c88887812 */ /* 0x000fc600078ec0ff */
[----:B------:R-:W-:Y:S02]  /*62d0*/  IMAD R139, R6, 0x4, R139 ;  /* 0x00000004068b7824 */ /* 0x000fe400078e028b */
[----:B------:R-:W-:Y:S01]  /*62e0*/  IMAD R55, R55, 0x60, R136 ;  /* 0x0000006037377824 */ /* 0x000fe200078e0288 */
[----:B-1----:R-:W-:-:S04]  /*62f0*/  LOP3.LUT R2, R141, 0x30, RZ, 0xc0, !PT ;  /* 0x000000308d027812 */ /* 0x002fc800078ec0ff */
        /* <DEDUP_REMOVED lines=12> */
[----:B--2---:R-:W-:-:S04]  /*63c0*/  IMAD R52, R52, UR8, R157 ;  /* 0x0000000834347c24 */ /* 0x004fc8000f8e029d */
[----:B------:R-:W-:Y:S02]  /*63d0*/  IMAD R156, R52, R9, R156 ;  /* 0x00000009349c7224 */ /* 0x000fe400078e029c */
[----:B------:R2:W1:Y:S01]  /*63e0*/  LDS.128 R8, [R139+0x5000] ;  /* 0x005000008b087984 */ /* 0x0004620000000c00 */
[----:B------:R-:W-:-:S04]  /*63f0*/  IMAD.SHL.U32 R52, R151, 0x40, RZ ;  /* 0x0000004097347824 */ /* 0x000fc800078e00ff */
[----:B------:R-:W-:-:S04]  /*6400*/  IMAD R53, R53, R156, R52 ;  /* 0x0000009c35357224 */ /* 0x000fc800078e0234 */
[----:B----4-:R-:W-:-:S05]  /*6410*/  IMAD R54, R53, R54, RZ ;  /* 0x0000003635367224 */ /* 0x010fca00078e02ff */
        /* <DEDUP_REMOVED lines=15> */
.L_x_9386:
[----:B------:R-:W-:Y:S05]  /*6510*/  BSYNC.RECONVERGENT B0 ;  /* 0x0000000000007941 */ /* 0x000fea0003800200 */
.L_x_9385:
[----:B------:R-:W-:Y:S01]  /*6520*/  MOV R151, 0x0 ;  /* 0x0000000000977802 */ /* 0x000fe20000000f00 */
[----:B------:R-:W-:Y:S04]  /*6530*/  ST.E.128 desc[UR4][R56.64], R48 ;  /* 0x0000003038007985 */ /* 0x000fe8000c101d04 */
[----:B-1----:R-:W-:Y:S04]  /*6540*/  ST.E.128 desc[UR4][R56.64+0x80], R32 ;  /* 0x0000802038007985 */ /* 0x002fe8000c101d04 */
        /* <DEDUP_REMOVED lines=9> */
[----:B------:R2:W-:Y:S02]  /*65e0*/  ST.E.128 desc[UR4][R56.64+0x4900], R4 ;  /* 0x0049000438007985 */ /* 0x0005e4000c101d04 */
[----:B--2--5:R-:W-:Y:S05]  /*65f0*/  RET.REL.NODEC R150 `(_ZN5flash24flash_fwd_splitkv_kernelI23Flash_fwd_kernel_traitsILi96ELi64ELi64ELi4ELb0ELb0EN7cutlass10bfloat16_tE19Flash_kernel_traitsILi96ELi64ELi64ELi4ES3_EELb0ELb0ELb0ELb1ELb1ELb0ELb1ELb0EEEvNS_16Flash_fwd_paramsE) ;  /* 0xffffff9896807950 */ /* 0x024fea0003c3ffff */
.L_x_9384:
[----:B------:R-:W-:Y:S01]  /*6600*/  MOV R5, 0x2 ;  /* 0x0000000200057802 */ /* 0x000fe20000000f00 */
[----:B------:R-:W-:Y:S01]  /*6610*/  IMAD.MOV.U32 R6, RZ, RZ, -0x1 ;  /* 0xffffffffff067424 */ /* 0x000fe200078e00ff */
[----:B------:R-:W-:-:S07]  /*6620*/  MOV R0, 0x1f ;  /* 0x0000001f00007802 */ /* 0x000fce0000000f00 */
[----:B-1---5:R-:W-:Y:S05]  /*6630*/  WARPSYNC.COLLECTIVE R6, `(.L_x_9387) ;  /* 0x0000000006087348 */ /* 0x022fea0003c00000 */
[----:B------:R2:W3:Y:S02]  /*6640*/  SHFL.BFLY P0, R9, R166, R5, R0 ;  /* 0x0c000005a6097389 */ /* 0x0004e40000000000 */
[----:B-123-5:R-:W-:Y:S05]  /*6650*/  ENDCOLLECTIVE ;  /* 0x000000000000791b */ /* 0x02efea0003800000 */
.L_x_9387:
[----:B------:R-:W-:Y:S02]  /*6660*/  MOV R7, R9 ;  /* 0x0000000900077202 */ /* 0x000fe40000000f00 */
[----:B------:R-:W-:-:S03]  /*6670*/  MOV R5, 0x1 ;  /* 0x0000000100057802 */ /* 0x000fc60000000f00 */
[----:B------:R-:W-:-:S04]  /*6680*/  FADD.FTZ R8, R7, R166 ;  /* 0x000000a607087221 */ /* 0x000fc80000010000 */
[----:B------:R-:W-:-:S07]  /*6690*/  IMAD.MOV.U32 R166, RZ, RZ, R8 ;  /* 0x000000ffffa67224 */ /* 0x000fce00078e0008 */
[----:B------:R-:W-:Y:S05]  /*66a0*/  WARPSYNC.COLLECTIVE R6, `(.L_x_9388) ;  /* 0x0000000006087348 */ /* 0x000fea0003c00000 */
[----:B------:R1:W2:Y:S02]  /*66b0*/  SHFL.BFLY P0, R9, R166, R5, R0 ;  /* 0x0c000005a6097389 */ /* 0x0002a40000000000 */
[----:B-12---:R-:W-:Y:S05]  /*66c0*/  ENDCOLLECTIVE ;  /* 0x000000000000791b */ /* 0x006fea0003800000 */
.L_x_9388:
[----:B------:R-:W-:Y:S01]  /*66d0*/  MOV R166, R163 ;  /* 0x000000a300a67202 */ /* 0x000fe20000000f00 */
[----:B------:R-:W-:Y:S01]  /*66e0*/  IMAD.MOV.U32 R7, RZ, RZ, R9 ;  /* 0x000000ffff077224 */ /* 0x000fe200078e0009 */
[----:B------:R-:W-:-:S03]  /*66f0*/  MOV R5, 0x2 ;  /* 0x0000000200057802 */ /* 0x000fc60000000f00 */
[----:B------:R-:W-:-:S07]  /*6700*/  FADD.FTZ R12, R8, R7 ;  /* 0x00000007080c7221 */ /* 0x000fce0000010000 */
[----:B------:R-:W-:Y:S05]  /*6710*/  WARPSYNC.COLLECTIVE R6, `(.L_x_9389) ;  /* 0x0000000006087348 */ /* 0x000fea0003c00000 */
[----:B------:R1:W2:Y:S02]  /*6720*/  SHFL.BFLY P0, R9, R166, R5, R0 ;  /* 0x0c000005a6097389 */ /* 0x0002a40000000000 */
[----:B-12---:R-:W-:Y:S05]  /*6730*/  ENDCOLLECTIVE ;  /* 0x000000000000791b */ /* 0x006fea0003800000 */
.L_x_9389:
[----:B------:R-:W-:Y:S01]  /*6740*/  FADD.FTZ R10, R9, R163 ;  /* 0x000000a3090a7221 */ /* 0x000fe20000010000 */
[----:B------:R-:W-:-:S03]  /*6750*/  MOV R5, 0x1 ;  /* 0x0000000100057802 */ /* 0x000fc60000000f00 */
[----:B------:R-:W-:-:S07]  /*6760*/  IMAD.MOV.U32 R166, RZ, RZ, R10 ;  /* 0x000000ffffa67224 */ /* 0x000fce00078e000a */
[----:B------:R-:W-:Y:S05]  /*6770*/  WARPSYNC.COLLECTIVE R6, `(.L_x_9390) ;  /* 0x0000000006087348 */ /* 0x000fea0003c00000 */
[----:B------:R1:W2:Y:S02]  /*6780*/  SHFL.BFLY P0, R9, R166, R5, R0 ;  /* 0x0c000005a6097389 */ /* 0x0002a40000000000 */
[----:B-12---:R-:W-:Y:S05]  /*6790*/  ENDCOLLECTIVE ;  /* 0x000000000000791b */ /* 0x006fea0003800000 */
.L_x_9390:
[----:B------:R-:W-:Y:S01]  /*67a0*/  MOV R11, R9 ;  /* 0x00000009000b7202 */ /* 0x000fe20000000f00 */
[----:B------:R-:W-:Y:S06]  /*67b0*/  BRA `(.L_x_9391) ;  /* 0xfffffff400007947 */ /* 0x000fec000383ffff */
.L_x_9392:
        /* <DEDUP_REMOVED lines=12> */
.L_x_11686:


//--------------------- .text._ZN5flash24flash_fwd_splitkv_kernelI23Flash_fwd_kernel_traitsILi96ELi64ELi64ELi4ELb0ELb0EN7cutlass10bfloat16_tE19Flash_kernel_traitsILi96ELi64ELi64ELi4ES3_EELb0ELb0ELb0ELb1ELb1ELb1ELb1ELb0EEEvNS_16Flash_fwd_paramsE --------------------------
	.section	.text._ZN5flash24flash_fwd_splitkv_kernelI23Flash_fwd_kernel_traitsILi96ELi64ELi64ELi4ELb0ELb0EN7cutlass10bfloat16_tE19Flash_kernel_traitsILi96ELi64ELi64ELi4ES3_EELb0ELb0ELb0ELb1ELb1ELb1ELb1ELb0EEEvNS_16Flash_fwd_paramsE,"ax",@progbits
	.align	128
        .global         _ZN5flash24flash_fwd_splitkv_kernelI23Flash_fwd_kernel_traitsILi96ELi64ELi64ELi4ELb0ELb0EN7cutlass10bfloat16_tE19Flash_kernel_traitsILi96ELi64ELi64ELi4ES3_EELb0ELb0ELb0ELb1ELb1ELb1ELb1ELb0EEEvNS_16Flash_fwd_paramsE
        .type           _ZN5flash24flash_fwd_splitkv_kernelI23Flash_fwd_kernel_traitsILi96ELi64ELi64ELi4ELb0ELb0EN7cutlass10bfloat16_tE19Flash_kernel_traitsILi96ELi64ELi64ELi4ES3_EELb0ELb0ELb0ELb1ELb1ELb1ELb1ELb0EEEvNS_16Flash_fwd_paramsE,@function
        .size           _ZN5flash24flash_fwd_splitkv_kernelI23Flash_fwd_kernel_traitsILi96ELi64ELi64ELi4ELb0ELb0EN7cutlass10bfloat16_tE19Flash_kernel_traitsILi96ELi64ELi64ELi4ES3_EELb0ELb0ELb0ELb1ELb1ELb1ELb1ELb0EEEvNS_16Flash_fwd_paramsE,(.L_x_11687 - _ZN5flash24flash_fwd_splitkv_kernelI23Flash_fwd_kernel_traitsILi96ELi64ELi64ELi4ELb0ELb0EN7cutlass10bfloat16_tE19Flash_kernel_traitsILi96ELi64ELi64ELi4ES3_EELb0ELb0ELb0ELb1ELb1ELb1ELb1ELb0EEEvNS_16Flash_fwd_paramsE)
        .other          _ZN5flash24flash_fwd_splitkv_kernelI23Flash_fwd_kernel_traitsILi96ELi64ELi64ELi4ELb0ELb0EN7cutlass10bfloat16_tE19Flash_kernel_traitsILi96ELi64ELi64ELi4ES3_EELb0ELb0ELb0ELb1ELb1ELb1ELb1ELb0EEEvNS_16Flash_fwd_paramsE,@"STO_CUDA_ENTRY STV_DEFAULT"
_ZN5flash24flash_fwd_splitkv_kernelI23Flash_fwd_kernel_traitsILi96ELi64ELi64ELi4ELb0ELb0EN7cutlass10bfloat16_tE19Flash_kernel_traitsILi96ELi64ELi64ELi4ES3_EELb0ELb0ELb0ELb1ELb1ELb1ELb1ELb0EEEvNS_16Flash_fwd_paramsE:
.text._ZN5flash24flash_fwd_splitkv_kernelI23Flash_fwd_kernel_traitsILi96ELi64ELi64ELi4ELb0ELb0EN7cutlass10bfloat16_tE19Flash_kernel_traitsILi96ELi64ELi64ELi4ES3_EELb0ELb0ELb0ELb1ELb1ELb1ELb1ELb0EEEvNS_16Flash_fwd_paramsE:
        /* <DEDUP_REMOVED lines=29> */
[----:B-1----:R-:W-:Y:S05]  /*01d0*/  CALL.REL.NOINC `($_ZN5flash24flash_fwd_splitkv_kernelI23Flash_fwd_kernel_traitsILi96ELi64ELi64ELi4ELb0ELb0EN7cutlass10bfloat16_tE19Flash_kernel_traitsILi96ELi64ELi64ELi4ES3_EELb0ELb0ELb0ELb1ELb1ELb1ELb1ELb0EEEvNS_16Flash_fwd_paramsE$_ZN5flash30compute_attn_1rowblock_splitkvI23Flash_fwd_kernel_traitsILi96ELi64ELi64ELi4ELb0ELb0EN7cutlass10bfloat16_tE19Flash_kernel_traitsILi96ELi64ELi64ELi4ES3_EELb0ELb0ELb0ELb1ELb1ELb1ELb1ELb0ENS_16Flash_fwd_paramsEEEvRKT8_iiiii) ;  /* 0x0000000000087944 */ /* 0x002fea0003c00000 */
[----:B------:R-:W-:Y:S05]  /*01e0*/  BSYNC.RECONVERGENT B2 ;  /* 0x0000000000027941 */ /* 0x000fea0003800200 */
.L_x_9393:
[----:B------:R-:W-:Y:S05]  /*01f0*/  EXIT ;  /* 0x000000000000794d */ /* 0x000fea0003800000 */
        .type           $_ZN5flash24flash_fwd_splitkv_kernelI23Flash_fwd_kernel_traitsILi96ELi64ELi64ELi4ELb0ELb0EN7cutlass10bfloat16_tE19Flash_kernel_traitsILi96ELi64ELi64ELi4ES3_EELb0ELb0ELb0ELb1ELb1ELb1ELb1ELb0EEEvNS_16Flash_fwd_paramsE$_ZN5flash30compute_attn_1rowblock_splitkvI23Flash_fwd_kernel_traitsILi96ELi64ELi64ELi4ELb0ELb0EN7cutlass10bfloat16_tE19Flash_kernel_traitsILi96ELi64ELi64ELi4ES3_EELb0ELb0ELb0ELb1ELb1ELb1ELb1ELb0ENS_16Flash_fwd_paramsEEEvRKT8_iiiii,@function
        .size           $_ZN5flash24flash_fwd_splitkv_kernelI23Flash_fwd_kernel_traitsILi96ELi64ELi64ELi4ELb0ELb0EN7cutlass10bfloat16_tE19Flash_kernel_traitsILi96ELi64ELi64ELi4ES3_EELb0ELb0ELb0ELb1ELb1ELb1ELb1ELb0EEEvNS_16Flash_fwd_paramsE$_ZN5flash30compute_attn_1rowblock_splitkvI23Flash_fwd_kernel_traitsILi96ELi64ELi64ELi4ELb0ELb0EN7cutlass10bfloat16_tE19Flash_kernel_traitsILi96ELi64ELi64ELi4ES3_EELb0ELb0ELb0ELb1ELb1ELb1ELb1ELb0ENS_16Flash_fwd_paramsEEEvRKT8_iiiii,(.L_x_11687 - $_ZN5flash24flash_fwd_splitkv_kernelI23Flash_fwd_kernel_traitsILi96ELi64ELi64ELi4ELb0ELb0EN7cutlass10bfloat16_tE19Flash_kernel_traitsILi96ELi64ELi64ELi4ES3_EELb0ELb0ELb0ELb1ELb1ELb1ELb1ELb0EEEvNS_16Flash_fwd_paramsE$_ZN5flash30compute_attn_1rowblock_splitkvI23Flash_fwd_kernel_traitsILi96ELi64ELi64ELi4ELb0ELb0EN7cutlass10bfloat16_tE19Flash_kernel_traitsILi96ELi64ELi64ELi4ES3_EELb0ELb0ELb0ELb1ELb1ELb1ELb1ELb0ENS_16Flash_fwd_paramsEEEvRKT8_iiiii)
$_ZN5flash24flash_fwd_splitkv_kernelI23Flash_fwd_kernel_traitsILi96ELi64ELi64ELi4ELb0ELb0EN7cutlass10bfloat16_tE19Flash_kernel_traitsILi96ELi64ELi64ELi4ES3_EELb0ELb0ELb0ELb1ELb1ELb1ELb1ELb0EEEvNS_16Flash_fwd_paramsE$_ZN5flash30compute_attn_1rowblock_splitkvI23Flash_fwd_kernel_traitsILi96ELi64ELi64ELi4ELb0ELb0EN7cutlass10bfloat16_tE19Flash_kernel_traitsILi96ELi64ELi64ELi4ES3_EELb0ELb0ELb0ELb1ELb1ELb1ELb1ELb0ENS_16Flash_fwd_paramsEEEvRKT8_iiiii:
        /* <DEDUP_REMOVED lines=24> */
.L_x_9397:
[----:B------:R-:W-:Y:S05]  /*0380*/  BSYNC.RECONVERGENT B0 ;  /* 0x0000000000007941 */ /* 0x000fea0003800200 */
.L_x_9396:
[----:B-----5:R-:W-:Y:S02]  /*0390*/  IADD3 R10, PT, PT, R10, R4, -R11 ;  /* 0x000000040a0a7210 */ /* 0x020fe40007ffe80b */
.L_x_9395:
[----:B------:R-:W-:Y:S05]  /*03a0*/  BSYNC.RECONVERGENT B1 ;  /* 0x0000000000017941 */ /* 0x000fea0003800200 */
.L_x_9394:
[----:B------:R-:W-:Y:S01]  /*03b0*/  IMAD.SHL.U32 R0, R147, 0x40, RZ ;  /* 0x0000004093007824 */ /* 0x000fe200078e00ff */
[----:B------:R-:W-:Y:S01]  /*03c0*/  MOV R6, R146 ;  /* 0x0000009200067202 */ /* 0x000fe20000000f00 */
[----:B------:R-:W-:-:S03]  /*03d0*/  IMAD.MOV.U32 R7, RZ, RZ, 0x0 ;  /* 0x00000000ff077424 */ /* 0x000fc600078e00ff */
[----:B-----5:R-:W-:-:S13]  /*03e0*/  ISETP.GT.AND P0, PT, R151, R0, PT ;  /* 0x000000009700720c */ /* 0x020fda0003f04270 */
[----:B-1----:R-:W-:Y:S05]  /*03f0*/  @!P0 RET.REL.NODEC R6 `(_ZN5flash24flash_fwd_splitkv_kernelI23Flash_fwd_kernel_traitsILi96ELi64ELi64ELi4ELb0ELb0EN7cutlass10bfloat16_tE19Flash_kernel_traitsILi96ELi64ELi64ELi4ES3_EELb0ELb0ELb0ELb1ELb1ELb1ELb1ELb0EEEvNS_16Flash_fwd_paramsE) ;  /* 0xfffffffc06008950 */ /* 0x002fea0003c3ffff */
[----:B------:R-:W-:Y:S01]  /*0400*/  IABS R7, R8 ;  /* 0x0000000800077213 */ /* 0x000fe20000000000 */
[----:B------:R-:W-:Y:S01]  /*0410*/  VIADD R4, R4, 0x3f ;  /* 0x0000003f04047836 */ /* 0x000fe20000000000 */
[----:B------:R-:W1:Y:S01]  /*0420*/  S2R R133, SR_TID.X ;  /* 0x0000000000857919 */ /* 0x000e620000002100 */
[----:B------:R-:W-:Y:S01]  /*0430*/  VIADD R10, R10, 0x3f ;  /* 0x0000003f0a0a7836 */ /* 0x000fe20000000000 */
[----:B------:R-:W2:Y:S02]  /*0440*/  I2F.RP R12, R7 ;  /* 0x00000007000c7306 */ /* 0x000ea40000209400 */
[----:B------:R-:W-:-:S04]  /*0450*/  SHF.R.S32.HI R9, RZ, 0x1f, R4 ;  /* 0x0000001fff097819 */ /* 0x000fc80000011404 */
[----:B------:R-:W-:Y:S02]  /*0460*/  LEA.HI R9, R9, R4, RZ, 0x6 ;  /* 0x0000000409097211 */ /* 0x000fe400078f30ff */
[-C--:B------:R-:W-:Y:S02]  /*0470*/  IABS R4, R8.reuse ;  /* 0x0000000800047213 */ /* 0x080fe40000000000 */
[----:B------:R-:W-:-:S03]  /*0480*/  LEA.HI.SX32 R9, R9, R8, 0x1a ;  /* 0x0000000809097211 */ /* 0x000fc600078fd2ff */
[----:B------:R-:W-:Y:S01]  /*0490*/  IMAD.MOV R4, RZ, RZ, -R4 ;  /* 0x000000ffff047224 */ /* 0x000fe200078e0a04 */
[----:B--2---:R-:W2:Y:S01]  /*04a0*/  MUFU.RCP R12, R12 ;  /* 0x0000000c000c7308 */ /* 0x004ea20000001000 */
[----:B------:R-:W-:-:S05]  /*04b0*/  VIADD R9, R9, 0xffffffff ;  /* 0xffffffff09097836 */ /* 0x000fca0000000000 */
[----:B------:R-:W-:Y:S02]  /*04c0*/  IABS R5, R9 ;  /* 0x0000000900057213 */ /* 0x000fe40000000000 */
[----:B------:R-:W-:-:S04]  /*04d0*/  LOP3.LUT R9, R9, R8, RZ, 0x3c, !PT ;  /* 0x0000000809097212 */ /* 0x000fc800078e3cff */
[----:B------:R-:W-:Y:S01]  /*04e0*/  ISETP.GE.AND P0, PT, R9, RZ, PT ;  /* 0x000000ff0900720c */ /* 0x000fe20003f06270 */
[----:B--2---:R-:W-:-:S04]  /*04f0*/  VIADD R12, R12, 0xffffffe ;  /* 0x0ffffffe0c0c7836 */ /* 0x004fc80000000000 */
[----:B------:R-:W2:Y:S02]  /*0500*/  F2I.FTZ.U32.TRUNC.NTZ R13, R12 ;  /* 0x0000000c000d7305 */ /* 0x000ea4000021f000 */
[----:B--2---:R-:W-:Y:S02]  /*0510*/  IMAD.MOV R6, RZ, RZ, -R13 ;  /* 0x000000ffff067224 */ /* 0x004fe400078e0a0d */
        /* <DEDUP_REMOVED lines=25> */
[----:B------:R-:W-:-:S05]  /*06b0*/  IMAD.SHL.U32 R9, R133, 0x4, RZ ;  /* 0x0000000485097824 */ /* 0x000fca00078e00ff */
[----:B------:R-:W-:Y:S02]  /*06c0*/  LOP3.LUT R12, R9, 0x1c, RZ, 0xc0, !PT ;  /* 0x0000001c090c7812 */ /* 0x000fe400078ec0ff */
[----:B-1----:R-:W-:-:S05]  /*06d0*/  SHF.R.U32.HI R2, RZ, 0x3, R133 ;  /* 0x00000003ff027819 */ /* 0x002fca0000011685 */
[C---:B------:R-:W-:Y:S01]  /*06e0*/  VIADD R3, R2.reuse, 0x10 ;  /* 0x0000001002037836 */ /* 0x040fe20000000000 */
[----:B------:R-:W-:Y:S01]  /*06f0*/  LOP3.LUT P4, R133, R133, 0x7, RZ, 0xc0, !PT ;  /* 0x0000000785857812 */ /* 0x000fe2000788c0ff */
[C---:B------:R-:W-:Y:S02]  /*0700*/  VIADD R9, R2.reuse, 0x20 ;  /* 0x0000002002097836 */ /* 0x040fe40000000000 */
[----:B------:R-:W-:Y:S02]  /*0710*/  IMAD R12, R2, 0x60, R12 ;  /* 0x00000060020c7824 */ /* 0x000fe400078e020c */
[----:B--2---:R-:W-:-:S04]  /*0720*/  IMAD R153, R8, UR8, R153 ;  /* 0x0000000808997c24 */ /* 0x004fc8000f8e0299 */
[----:B---3--:R-:W-:Y:S02]  /*0730*/  IMAD R5, R153, R5, R152 ;  /* 0x0000000599057224 */ /* 0x008fe400078e0298 */
[C-C-:B------:R-:W-:Y:S02]  /*0740*/  IMAD.IADD R8, R151.reuse, 0x1, -R0.reuse ;  /* 0x0000000197087824 */ /* 0x140fe400078e0a00 */
[----:B------:R-:W-:-:S03]  /*0750*/  IMAD R5, R151, R5, R0 ;  /* 0x0000000597057224 */ /* 0x000fc600078e0200 */
[----:B------:R-:W-:Y:S02]  /*0760*/  ISETP.GE.AND P3, PT, R3, R8, PT ;  /* 0x000000080300720c */ /* 0x000fe40003f66270 */
[C---:B------:R-:W-:Y:S01]  /*0770*/  IADD3 R0, P0, PT, R5.reuse, R2, RZ ;  /* 0x0000000205007210 */ /* 0x040fe20007f1e0ff */
[----:B----4-:R-:W-:Y:S01]  /*0780*/  IMAD R4, R5, R4, RZ ;  /* 0x0000000405047224 */ /* 0x010fe200078e02ff */
[-C--:B------:R-:W-:Y:S02]  /*0790*/  ISETP.GE.AND P2, PT, R9, R8.reuse, PT ;  /* 0x000000080900720c */ /* 0x080fe40003f46270 */
[C---:B------:R-:W-:Y:S01]  /*07a0*/  ISETP.GE.OR P4, PT, R2.reuse, R8, P4 ;  /* 0x000000080200720c */ /* 0x040fe20002786670 */
[----:B------:R-:W-:Y:S01]  /*07b0*/  VIADD R2, R2, 0x30 ;  /* 0x0000003002027836 */ /* 0x000fe20000000000 */
[----:B------:R-:W-:Y:S02]  /*07c0*/  ISETP.NE.OR P3, PT, R133, RZ, P3 ;  /* 0x000000ff8500720c */ /* 0x000fe40001f65670 */
[----:B------:R-:W-:-:S02]  /*07d0*/  LEA.HI.X.SX32 R5, R5, RZ, 0x1, P0 ;  /* 0x000000ff05057211 */ /* 0x000fc400000f0eff */
[----:B-----5:R-:W-:Y:S02]  /*07e0*/  LEA R10, P0, R0, R10, 0x2 ;  /* 0x0000000a000a7211 */ /* 0x020fe400078010ff */
[----:B------:R-:W-:Y:S02]  /*07f0*/  IADD3 R12, P1, PT, R4, R12, RZ ;  /* 0x0000000c040c7210 */ /* 0x000fe40007f3e0ff */
[----:B------:R-:W-:Y:S02]  /*0800*/  ISETP.NE.OR P2, PT, R133, RZ, P2 ;  /* 0x000000ff8500720c */ /* 0x000fe40001745670 */
[----:B------:R-:W-:Y:S02]  /*0810*/  LEA.HI.X R11, R0, R11, R5, 0x2, P0 ;  /* 0x0000000b000b7211 */ /* 0x000fe400000f1405 */
[----:B------:R-:W-:Y:S02]  /*0820*/  ISETP.GE.AND P0, PT, R2, R8, PT ;  /* 0x000000080200720c */ /* 0x000fe40003f06270 */
[----:B------:R-:W-:-:S02]  /*0830*/  LEA.HI.X.SX32 R4, R4, RZ, 0x1, P1 ;  /* 0x000000ff04047211 */ /* 0x000fc400008f0eff */
[C---:B------:R-:W-:Y:S02]  /*0840*/  LEA R6, P1, R12.reuse, R6, 0x2 ;  /* 0x000000060c067211 */ /* 0x040fe400078210ff */
[----:B------:R-:W-:Y:S01]  /*0850*/  ISETP.NE.OR P0, PT, R133, RZ, P0 ;  /* 0x000000ff8500720c */ /* 0x000fe20000705670 */
[----:B------:R-:W-:Y:S01]  /*0860*/  @!P3 IMAD.MOV.U32 R3, RZ, RZ, -0x800000 ;  /* 0xff800000ff03b424 */ /* 0x000fe200078e00ff */
[----:B------:R-:W-:Y:S01]  /*0870*/  LEA.HI.X R7, R12, R7, R4, 0x2, P1 ;  /* 0x000000070c077211 */ /* 0x000fe200008f1404 */
[----:B------:R-:W-:Y:S02]  /*0880*/  @!P4 IMAD.MOV.U32 R4, RZ, RZ, -0x800000 ;  /* 0xff800000ff04c424 */ /* 0x000fe400078e00ff */
[----:B------:R-:W-:Y:S02]  /*0890*/  @!P2 IMAD.MOV.U32 R0, RZ, RZ, -0x800000 ;  /* 0xff800000ff00a424 */ /* 0x000fe400078e00ff */
[----:B------:R-:W-:Y:S01]  /*08a0*/  ST.E.128 desc[UR4][R6.64], RZ ;  /* 0x000000ff06007985 */ /* 0x000fe2000c101d04 */
[----:B------:R-:W-:-:S03]  /*08b0*/  IMAD.MOV.U32 R2, RZ, RZ, R146 ;  /* 0x000000ffff027224 */ /* 0x000fc600078e0092 */
        /* <DEDUP_REMOVED lines=11> */
[----:B------:R1:W-:Y:S04]  /*0970*/  @!P3 ST.E desc[UR4][R10.64+0x40], R3 ;  /* 0x000040030a00b985 */ /* 0x0003e8000c101904 */
[----:B------:R-:W-:Y:S04]  /*0980*/  @!P4 ST.E desc[UR4][R10.64], R4 ;  /* 0x000000040a00c985 */ /* 0x000fe8000c101904 */
[----:B------:R2:W-:Y:S01]  /*0990*/  @!P2 ST.E desc[UR4][R10.64+0x80], R0 ;  /* 0x000080000a00a985 */ /* 0x0005e2000c101904 */
[----:B-1----:R-:W-:-:S04]  /*09a0*/  IMAD.MOV.U32 R3, RZ, RZ, 0x0 ;  /* 0x00000000ff037424 */ /* 0x002fc800078e00ff */
[----:B--2---:R-:W-:Y:S05]  /*09b0*/  @P0 RET.REL.NODEC R2 `(_ZN5flash24flash_fwd_splitkv_kernelI23Flash_fwd_kernel_traitsILi96ELi64ELi64ELi4ELb0ELb0EN7cutlass10bfloat16_tE19Flash_kernel_traitsILi96ELi64ELi64ELi4ES3_EELb0ELb0ELb0ELb1ELb1ELb1ELb1ELb0EEEvNS_16Flash_fwd_paramsE) ;  /* 0xfffffff402900950 */ /* 0x004fea0003c3ffff */
[----:B------:R-:W-:Y:S02]  /*09c0*/  MOV R0, 0xff800000 ;  /* 0xff80000000007802 */ /* 0x000fe40000000f00 */
[----:B------:R-:W-:-:S03]  /*09d0*/  MOV R147, 0x0 ;  /* 0x0000000000937802 */ /* 0x000fc60000000f00 */
[----:B------:R1:W-:Y:S02]  /*09e0*/  ST.E desc[UR4][R10.64+0xc0], R0 ;  /* 0x0000c0000a007985 */ /* 0x0003e4000c101904 */
[----:B-1----:R-:W-:Y:S05]  /*09f0*/  RET.REL.NODEC R146 `(_ZN5flash24flash_fwd_splitkv_kernelI23Flash_fwd_kernel_traitsILi96ELi64ELi64ELi4ELb0ELb0EN7cutlass10bfloat16_tE19Flash_kernel_traitsILi96ELi64ELi64ELi4ES3_EELb0ELb0ELb0ELb1ELb1ELb1ELb1ELb0EEEvNS_16Flash_fwd_paramsE) ;  /* 0xfffffff492807950 */ /* 0x002fea0003c3ffff */
.L_x_9398:
        /* <DEDUP_REMOVED lines=43> */
[----:B------:R-:W-:Y:S01]  /*0cb0*/  @P0 VIADD R7, R7, 0x1 ;  /* 0x0000000107070836 */ /* 0x000fe20000000000 */
[----:B------:R-:W-:Y:S01]  /*0cc0*/  LEA R88, P0, R12, R34, 0x2 ;  /* 0x000000220c587211 */ /* 0x000fe200078010ff */
[----:B------:R-:W-:-:S03]  /*0cd0*/  IMAD.IADD R4, R13, 0x1, R4 ;  /* 0x000000010d047824 */ /* 0x000fc600078e0204 */
[----:B------:R-:W-:Y:S02]  /*0ce0*/  MOV R9, R7 ;  /* 0x0000000700097202 */ /* 0x000fe40000000f00 */
[----:B------:R-:W-:Y:S02]  /*0cf0*/  LEA.HI.X R87, R12, R35, R4, 0x2, P0 ;  /* 0x000000230c577211 */ /* 0x000fe400000f1404 */
[----:B------:R-:W-:Y:S01]  /*0d00*/  @!P1 IADD3 R9, PT, PT, -R9, RZ, RZ ;  /* 0x000000ff09099210 */ /* 0x000fe20007ffe1ff */
[----:B------:R-:W-:Y:S01]  /*0d10*/  IMAD.MOV.U32 R4, RZ, RZ, R88 ;  /* 0x000000ffff047224 */ /* 0x000fe200078e0058 */
[----:B------:R-:W-:Y:S01]  /*0d20*/  @!P2 LOP3.LUT R9, RZ, R10, RZ, 0x33, !PT ;  /* 0x0000000aff09a212 */ /* 0x000fe200078e33ff */
[----:B------:R-:W2:Y:S01]  /*0d30*/  LD.E.64 R12, desc[UR4][R2.64+0x28] ;  /* 0x00002804020c7980 */ /* 0x000ea2000c101b00 */
        /* <DEDUP_REMOVED lines=51> */
.L_x_9400:
        /* <DEDUP_REMOVED lines=8> */
[----:B------:R-:W-:-:S02]  /*10f0*/  MOV R88, RZ ;  /* 0x000000ff00587202 */ /* 0x000fc40000000f00 */
[----:B------:R-:W-:Y:S02]  /*1100*/  MOV R87, RZ ;  /* 0x000000ff00577202 */ /* 0x000fe40000000f00 */
[-C--:B--2---:R-:W-:Y:S02]  /*1110*/  IABS R0, R15.reuse ;  /* 0x0000000f00007213 */ /* 0x084fe40000000000 */
[----:B------:R-:W-:Y:S02]  /*1120*/  IABS R6, R15 ;  /* 0x0000000f00067213 */ /* 0x000fe40000000000 */
[----:B-1----:R-:W1:Y:S01]  /*1130*/  I2F.RP R4, R0 ;  /* 0x0000000000047306 */ /* 0x002e620000209400 */
[-C--:B---3--:R-:W-:Y:S01]  /*1140*/  IMAD R5, R81, R11.reuse, RZ ;  /* 0x0000000b51057224 */ /* 0x088fe200078e02ff */
[----:B------:R-:W-:Y:S01]  /*1150*/  IADD3 R6, PT, PT, RZ, -R6, RZ ;  /* 0x80000006ff067210 */ /* 0x000fe20007ffe0ff */
[----:B----4-:R-:W-:-:S05]  /*1160*/  IMAD R7, R93, R11, RZ ;  /* 0x0000000b5d077224 */ /* 0x010fca00078e02ff */
[----:B-1----:R-:W1:Y:S02]  /*1170*/  MUFU.RCP R4, R4 ;  /* 0x0000000400047308 */ /* 0x002e640000001000 */
[----:B-1----:R-:W-:-:S06]  /*1180*/  IADD3 R4, PT, PT, R4, 0xffffffe, RZ ;  /* 0x0ffffffe04047810 */ /* 0x002fcc0007ffe0ff */
[----:B------:R-:W1:Y:S02]  /*1190*/  F2I.FTZ.U32.TRUNC.NTZ R21, R4 ;  /* 0x0000000400157305 */ /* 0x000e64000021f000 */
[----:B-1----:R-:W-:-:S05]  /*11a0*/  IADD3 R4, PT, PT, RZ, -R21, RZ ;  /* 0x80000015ff047210 */ /* 0x002fca0007ffe0ff */
[----:B------:R-:W-:Y:S01]  /*11b0*/  IMAD R9, R4, R0, RZ ;  /* 0x0000000004097224 */ /* 0x000fe200078e02ff */
[----:B------:R-:W-:-:S03]  /*11c0*/  IABS R4, R152 ;  /* 0x0000009800047213 */ /* 0x000fc60000000000 */
[----:B------:R-:W-:-:S04]  /*11d0*/  IMAD.HI.U32 R9, R21, R9, R20 ;  /* 0x0000000915097227 */ /* 0x000fc800078e0014 */
[----:B------:R-:W-:-:S04]  /*11e0*/  IMAD.WIDE.U32 R20, R80, R11, RZ ;  /* 0x0000000b50147225 */ /* 0x000fc800078e00ff */
[----:B------:R-:W-:-:S04]  /*11f0*/  IMAD.HI.U32 R9, R9, R4, RZ ;  /* 0x0000000409097227 */ /* 0x000fc800078e00ff */
[----:B------:R-:W-:Y:S01]  /*1200*/  IMAD R6, R9, R6, R4 ;  /* 0x0000000609067224 */ /* 0x000fe200078e0204 */
[----:B------:R-:W-:-:S04]  /*1210*/  SHF.R.S32.HI R4, RZ, 0x1f, R11 ;  /* 0x0000001fff047819 */ /* 0x000fc8000001140b */
[----:B------:R-:W-:Y:S01]  /*1220*/  ISETP.GT.U32.AND P1, PT, R0, R6, PT ;  /* 0x000000060000720c */ /* 0x000fe20003f24070 */
[-C--:B------:R-:W-:Y:S02]  /*1230*/  IMAD R5, R80, R4.reuse, R5 ;  /* 0x0000000450057224 */ /* 0x080fe400078e0205 */
[----:B------:R-:W-:Y:S02]  /*1240*/  IMAD R7, R92, R4, R7 ;  /* 0x000000045c077224 */ /* 0x000fe400078e0207 */
[----:B------:R-:W-:Y:S02]  /*1250*/  IMAD.IADD R21, R21, 0x1, R5 ;  /* 0x0000000115157824 */ /* 0x000fe400078e0205 */
[-C--:B-----5:R-:W-:Y:S02]  /*1260*/  IMAD R5, R19, R10.reuse, RZ ;  /* 0x0000000a13057224 */ /* 0x0a0fe400078e02ff */
[----:B------:R-:W-:-:S04]  /*1270*/  IMAD R4, R13, R10, RZ ;  /* 0x0000000a0d047224 */ /* 0x000fc800078e02ff */
[-C--:B------:R-:W-:Y:S02]  /*1280*/  @!P1 IADD3 R6, PT, PT, R6, -R0.reuse, RZ ;  /* 0x8000000006069210 */ /* 0x080fe40007ffe0ff */
[----:B------:R-:W-:Y:S02]  /*1290*/  @!P1 IADD3 R9, PT, PT, R9, 0x1, RZ ;  /* 0x0000000109099810 */ /* 0x000fe40007ffe0ff */
[----:B------:R-:W-:Y:S02]  /*12a0*/  ISETP.GE.U32.AND P2, PT, R6, R0, PT ;  /* 0x000000000600720c */ /* 0x000fe40003f46070 */
[----:B------:R-:W-:Y:S02]  /*12b0*/  SHF.R.S32.HI R6, RZ, 0x1f, R10 ;  /* 0x0000001fff067819 */ /* 0x000fe4000001140a */
[----:B------:R-:W-:Y:S02]  /*12c0*/  LOP3.LUT R0, R152, R15, RZ, 0x3c, !PT ;  /* 0x0000000f98007212 */ /* 0x000fe400078e3cff */
[----:B------:R-:W-:Y:S01]  /*12d0*/  ISETP.NE.AND P1, PT, R15, RZ, PT ;  /* 0x000000ff0f00720c */ /* 0x000fe20003f25270 */
[----:B------:R-:W-:Y:S01]  /*12e0*/  IMAD R5, R18, R6, R5 ;  /* 0x0000000612057224 */ /* 0x000fe200078e0205 */
[----:B------:R-:W-:Y:S01]  /*12f0*/  ISETP.GE.AND P0, PT, R0, RZ, PT ;  /* 0x000000ff0000720c */ /* 0x000fe20003f06270 */
[----:B------:R-:W-:Y:S01]  /*1300*/  IMAD.WIDE.U32 R18, R18, R10, R20 ;  /* 0x0000000a12127225 */ /* 0x000fe200078e0014 */
[----:B------:R-:W-:-:S03]  /*1310*/  LEA R0, R32, 0xffffffc0, 0x6 ;  /* 0xffffffc020007811 */ /* 0x000fc600078e30ff */
[----:B------:R-:W-:Y:S01]  /*1320*/  @P2 VIADD R9, R9, 0x1 ;  /* 0x0000000109092836 */ /* 0x000fe20000000000 */
[----:B------:R-:W-:Y:S01]  /*1330*/  IADD3 R19, PT, PT, R19, R5, RZ ;  /* 0x0000000513137210 */ /* 0x000fe20007ffe0ff */
[----:B------:R-:W-:Y:S01]  /*1340*/  IMAD R8, R81, R0, RZ ;  /* 0x0000000051087224 */ /* 0x000fe200078e02ff */
[----:B------:R-:W-:Y:S01]  /*1350*/  SHF.R.S32.HI R5, RZ, 0x1f, R0 ;  /* 0x0000001fff057819 */ /* 0x000fe20000011400 */
[----:B------:R-:W-:-:S04]  /*1360*/  IMAD.WIDE.U32 R20, R92, R11, RZ ;  /* 0x0000000b5c147225 */ /* 0x000fc800078e00ff */
[C---:B------:R-:W-:Y:S01]  /*1370*/  IMAD R8, R80.reuse, R5, R8 ;  /* 0x0000000550087224 */ /* 0x040fe200078e0208 */
[----:B------:R-:W-:Y:S01]  /*1380*/  @!P0 IADD3 R9, PT, PT, -R9, RZ, RZ ;  /* 0x000000ff09098210 */ /* 0x000fe20007ffe1ff */
[----:B------:R-:W-:Y:S01]  /*1390*/  IMAD.WIDE.U32 R18, R80, R0, R18 ;  /* 0x0000000050127225 */ /* 0x000fe200078e0012 */
[----:B------:R-:W-:-:S03]  /*13a0*/  @!P1 LOP3.LUT R9, RZ, R15, RZ, 0x33, !PT ;  /* 0x0000000fff099212 */ /* 0x000fc600078e33ff */
[----:B------:R-:W-:Y:S01]  /*13b0*/  IMAD.IADD R21, R21, 0x1, R7 ;  /* 0x0000000115157824 */ /* 0x000fe200078e0207 */
[----:B------:R-:W-:Y:S01]  /*13c0*/  IADD3 R19, PT, PT, R19, R8, RZ ;  /* 0x0000000813137210 */ /* 0x000fe20007ffe0ff */
[-C--:B------:R-:W-:Y:S01]  /*13d0*/  IMAD R7, R17, R9.reuse, RZ ;  /* 0x0000000911077224 */ /* 0x080fe200078e02ff */
[----:B------:R-:W-:Y:S01]  /*13e0*/  SHF.R.S32.HI R8, RZ, 0x1f, R9 ;  /* 0x0000001fff087819 */ /* 0x000fe20000011409 */
[----:B------:R-:W-:Y:S01]  /*13f0*/  IMAD R4, R12, R6, R4 ;  /* 0x000000060c047224 */ /* 0x000fe200078e0204 */
[----:B------:R-:W-:Y:S01]  /*1400*/  MOV R6, R0 ;  /* 0x0000000000067202 */ /* 0x000fe20000000f00 */
[----:B------:R-:W-:-:S04]  /*1410*/  IMAD.WIDE.U32 R18, R16, R9, R18 ;  /* 0x0000000910127225 */ /* 0x000fc800078e0012 */
[----:B------:R-:W-:Y:S01]  /*1420*/  IMAD R7, R16, R8, R7 ;  /* 0x0000000810077224 */ /* 0x000fe200078e0207 */
[----:B------:R-:W-:Y:S01]  /*1430*/  MOV R8, R18 ;  /* 0x0000001200087202 */ /* 0x000fe20000000f00 */
[----:B------:R-:W-:-:S03]  /*1440*/  IMAD.WIDE.U32 R10, R12, R10, R20 ;  /* 0x0000000a0c0a7225 */ /* 0x000fc600078e0014 */
[----:B------:R-:W-:Y:S01]  /*1450*/  IADD3 R7, PT, PT, R19, R7, RZ ;  /* 0x0000000713077210 */ /* 0x000fe20007ffe0ff */
[----:B------:R-:W-:Y:S02]  /*1460*/  IMAD.IADD R9, R11, 0x1, R4 ;  /* 0x000000010b097824 */ /* 0x000fe400078e0204 */
.L_x_9401:
[----:B------:R-:W-:Y:S05]  /*1470*/  BSYNC.RECONVERGENT B0 ;  /* 0x0000000000007941 */ /* 0x000fea0003800200 */
.L_x_9399:
[----:B------:R-:W2:Y:S04]  /*1480*/  LD.E.64 R28, desc[UR4][R2.64+0x18] ;  /* 0x00001804021c7980 */ /* 0x000ea8000c101b00 */
[----:B------:R-:W3:Y:S04]  /*1490*/  LD.E.64 R24, desc[UR4][R2.64+0x48] ;  /* 0x0000480402187980 */ /* 0x000ee8000c101b00 */
[----:B------:R-:W4:Y:S04]  /*14a0*/  LD.E.64 R26, desc[UR4][R2.64+0x30] ;  /* 0x00003004021a7980 */ /* 0x000f28000c101b00 */
[----:B------:R-:W4:Y:S04]  /*14b0*/  LD.E.64 R18, desc[UR4][R2.64] ;  /* 0x0000000402127980 */ /* 0x000f28000c101b00 */
[----:B------:R-:W4:Y:S04]  /*14c0*/  LD.E.64 R20, desc[UR4][R2.64+0x8] ;  /* 0x0000080402147980 */ /* 0x000f28000c101b00 */
[----:B------:R-:W4:Y:S01]  /*14d0*/  LD.E.64 R16, desc[UR4][R2.64+0x10] ;  /* 0x0000100402107980 */ /* 0x000f22000c101b00 */
[----:B------:R-:W-:Y:S01]  /*14e0*/  IABS R4, R15 ;  /* 0x0000000f00047213 */ /* 0x000fe20000000000 */
[----:B------:R-:W1:Y:S01]  /*14f0*/  S2UR UR6, SR_CgaCtaId ;  /* 0x00000000000679c3 */ /* 0x000e620000008800 */
[----:B------:R-:W-:Y:S01]  /*1500*/  MOV R30, RZ ;  /* 0x000000ff001e7202 */ /* 0x000fe20000000f00 */
[----:B-----5:R-:W-:Y:S01]  /*1510*/  IMAD R5, R5, R92, RZ ;  /* 0x0000005c05057224 */ /* 0x020fe200078e02ff */
[----:B------:R-:W1:Y:S01]  /*1520*/  I2F.RP R11, R4 ;  /* 0x00000004000b7306 */ /* 0x000e620000209400 */
[----:B------:R-:W-:Y:S01]  /*1530*/  IABS R13, R152 ;  /* 0x00000098000d7213 */ /* 0x000fe20000000000 */
[----:B------:R-:W-:Y:S01]  /*1540*/  UMOV UR7, 0x400 ;  /* 0x0000040000077882 */ /* 0x000fe20000000000 */
[----:B------:R-:W-:Y:S01]  /*1550*/  SHF.L.U32 R150, R133, 0x3, RZ ;  /* 0x0000000385967819 */ /* 0x000fe200000006ff */
[----:B------:R-:W-:Y:S01]  /*1560*/  IMAD R5, R6, R93, R5 ;  /* 0x0000005d06057224 */ /* 0x000fe200078e0205 */
[----:B------:R-:W-:-:S02]  /*1570*/  LOP3.LUT R12, R152, R15, RZ, 0x3c, !PT ;  /* 0x0000000f980c7212 */ /* 0x000fc400078e3cff */
[----:B------:R-:W-:Y:S02]  /*1580*/  LOP3.LUT R149, R150, 0xc0, RZ, 0xc0, !PT ;  /* 0x000000c096957812 */ /* 0x000fe400078ec0ff */
[----:B------:R-:W-:Y:S02]  /*1590*/  ISETP.GE.AND P2, PT, R12, RZ, PT ;  /* 0x000000ff0c00720c */ /* 0x000fe40003f46270 */
[--C-:B------:R-:W-:Y:S02]  /*15a0*/  SHF.R.U32.HI R12, RZ, 0x2, R133.reuse ;  /* 0x00000002ff0c7819 */ /* 0x100fe40000011685 */
[----:B------:R-:W-:Y:S01]  /*15b0*/  LOP3.LUT R149, R149, 0x18, R133, 0xf8, !PT ;  /* 0x0000001895957812 */ /* 0x000fe200078ef885 */
[----:B-1----:R-:W1:Y:S01]  /*15c0*/  MUFU.RCP R11, R11 ;  /* 0x0000000b000b7308 */ /* 0x002e620000001000 */
[----:B------:R-:W-:Y:S01]  /*15d0*/  ISETP.NE.AND P3, PT, R15, RZ, PT ;  /* 0x000000ff0f00720c */ /* 0x000fe20003f65270 */
[----:B------:R-:W-:-:S06]  /*15e0*/  ULEA UR6, UR6, UR7, 0x18 ;  /* 0x0000000706067291 */ /* 0x000fcc000f8ec0ff */
[----:B------:R-:W-:Y:S02]  /*15f0*/  MOV R135, UR6 ;  /* 0x0000000600877c02 */ /* 0x000fe40008000f00 */
[----:B-1----:R-:W-:-:S04]  /*1600*/  IADD3 R11, PT, PT, R11, 0xffffffe, RZ ;  /* 0x0ffffffe0b0b7810 */ /* 0x002fc80007ffe0ff */
[----:B------:R-:W1:Y:S02]  /*1610*/  F2I.FTZ.U32.TRUNC.NTZ R31, R11 ;  /* 0x0000000b001f7305 */ /* 0x000e64000021f000 */
[----:B-1----:R-:W-:-:S04]  /*1620*/  IMAD.MOV R11, RZ, RZ, -R31 ;  /* 0x000000ffff0b7224 */ /* 0x002fc800078e0a1f */
[----:B------:R-:W-:Y:S01]  /*1630*/  IMAD R14, R11, R4, RZ ;  /* 0x000000040b0e7224 */ /* 0x000fe200078e02ff */
[----:B------:R-:W-:-:S03]  /*1640*/  IABS R11, R15 ;  /* 0x0000000f000b7213 */ /* 0x000fc60000000000 */
[----:B------:R-:W-:Y:S01]  /*1650*/  IMAD.HI.U32 R14, R31, R14, R30 ;  /* 0x0000000e1f0e7227 */ /* 0x000fe200078e001e */
[----:B------:R-:W-:-:S03]  /*1660*/  LOP3.LUT R30, R150, 0x18, RZ, 0xc0, !PT ;  /* 0x00000018961e7812 */ /* 0x000fc600078ec0ff */
[----:B------:R-:W-:Y:S01]  /*1670*/  IMAD.MOV R11, RZ, RZ, -R11 ;  /* 0x000000ffff0b7224 */ /* 0x000fe200078e0a0b */
[----:B------:R-:W-:Y:S01]  /*1680*/  IADD3 R36, P1, PT, R30, R10, RZ ;  /* 0x0000000a1e247210 */ /* 0x000fe20007f3e0ff */
[----:B------:R-:W-:Y:S01]  /*1690*/  IMAD.HI.U32 R14, R14, R13, RZ ;  /* 0x0000000d0e0e7227 */ /* 0x000fe200078e00ff */
[----:B------:R-:W-:-:S03]  /*16a0*/  LOP3.LUT R10, R150, 0x1f20, RZ, 0xc0, !PT ;  /* 0x00001f20960a7812 */ /* 0x000fc600078ec0ff */
[----:B------:R-:W-:Y:S01]  /*16b0*/  IMAD R13, R14, R11, R13 ;  /* 0x0000000b0e0d7224 */ /* 0x000fe200078e020d */
[----:B------:R-:W-:Y:S01]  /*16c0*/  LOP3.LUT R11, R149, R30, RZ, 0x3c, !PT ;  /* 0x0000001e950b7212 */ /* 0x000fe200078e3cff */
[----:B------:R-:W-:Y:S02]  /*16d0*/  IMAD.MOV.U32 R31, RZ, RZ, RZ ;  /* 0x000000ffff1f7224 */ /* 0x000fe400078e00ff */
[----:B------:R-:W-:Y:S01]  /*16e0*/  IMAD.X R37, RZ, RZ, R9, P1 ;  /* 0x000000ffff257224 */ /* 0x000fe200008e0609 */
[----:B------:R-:W-:Y:S02]  /*16f0*/  ISETP.GT.U32.AND P0, PT, R4, R13, PT ;  /* 0x0000000d0400720c */ /* 0x000fe40003f04070 */
[----:B------:R-:W-:Y:S01]  /*1700*/  LOP3.LUT R10, R10, R11, RZ, 0xfc, !PT ;  /* 0x0000000b0a0a7212 */ /* 0x000fe200078efcff */
[----:B------:R-:W-:Y:S01]  /*1710*/  IMAD.WIDE.U32 R38, R6, R92, R36 ;  /* 0x0000005c06267225 */ /* 0x000fe200078e0024 */
[----:B------:R-:W-:Y:S02]  /*1720*/  IADD3 R36, P1, PT, R30, R8, RZ ;  /* 0x000000081e247210 */ /* 0x000fe40007f3e0ff */
[----:B------:R-:W-:Y:S01]  /*1730*/  SHF.R.S32.HI R8, RZ, 0x1f, R152 ;  /* 0x0000001fff087819 */ /* 0x000fe20000011498 */
[----:B------:R-:W-:Y:S01]  /*1740*/  IMAD.IADD R9, R39, 0x1, R5 ;  /* 0x0000000127097824 */ /* 0x000fe200078e0205 */
[----:B------:R-:W-:Y:S01]  /*1750*/  LEA R86, R10, R135, 0x1 ;  /* 0x000000870a567211 */ /* 0x000fe200078e08ff */
[----:B------:R-:W-:-:S04]  /*1760*/  IMAD.X R37, RZ, RZ, R7, P1 ;  /* 0x000000ffff257224 */ /* 0x000fc800008e0607 */
[----:B------:R-:W-:Y:S01]  /*1770*/  @!P0 IADD3 R13, PT, PT, R13, -R4, RZ ;  /* 0x800000040d0d8210 */ /* 0x000fe20007ffe0ff */
[----:B------:R-:W-:Y:S01]  /*1780*/  IMAD.WIDE.U32 R36, R12, R80, R36 ;  /* 0x000000500c247225 */ /* 0x000fe200078e0024 */
[----:B------:R-:W-:Y:S02]  /*1790*/  @!P0 IADD3 R14, PT, PT, R14, 0x1, RZ ;  /* 0x000000010e0e8810 */ /* 0x000fe40007ffe0ff */
[----:B------:R-:W-:Y:S02]  /*17a0*/  ISETP.GE.U32.AND P4, PT, R13, R4, PT ;  /* 0x000000040d00720c */ /* 0x000fe40003f86070 */
[----:B------:R-:W-:-:S11]  /*17b0*/  MOV R13, RZ ;  /* 0x000000ff000d7202 */ /* 0x000fd60000000f00 */
[----:B------:R-:W-:-:S04]  /*17c0*/  @P4 IADD3 R14, PT, PT, R14, 0x1, RZ ;  /* 0x000000010e0e4810 */ /* 0x000fc80007ffe0ff */
[----:B------:R-:W-:Y:S02]  /*17d0*/  @!P2 IADD3 R14, PT, PT, -R14, RZ, RZ ;  /* 0x000000ff0e0ea210 */ /* 0x000fe40007ffe1ff */
[----:B------:R-:W-:Y:S01]  /*17e0*/  @!P3 LOP3.LUT R14, RZ, R15, RZ, 0x33, !PT ;  /* 0x0000000fff0eb212 */ /* 0x000fe200078e33ff */
[-C--:B--2---:R-:W-:Y:S02]  /*17f0*/  IMAD R4, R29, R153.reuse, RZ ;  /* 0x000000991d047224 */ /* 0x084fe400078e02ff */
[----:B------:R-:W-:-:S04]  /*1800*/  IMAD.WIDE.U32 R40, R28, R153, R30 ;  /* 0x000000991c287225 */ /* 0x000fc800078e001e */
[----:B---3--:R-:W-:Y:S02]  /*1810*/  IMAD R6, R25, R152, RZ ;  /* 0x0000009819067224 */ /* 0x008fe400078e02ff */
[----:B------:R-:W-:Y:S01]  /*1820*/  IMAD.IADD R41, R41, 0x1, R4 ;  /* 0x0000000129297824 */ /* 0x000fe200078e0204 */
[C---:B----4-:R-:W-:Y:S01]  /*1830*/  SHF.L.U64.HI R31, R26.reuse, 0x5, R27 ;  /* 0x000000051a1f7819 */ /* 0x050fe2000001021b */
[----:B------:R-:W-:Y:S01]  /*1840*/  IMAD.WIDE.U32 R28, R147, 0x40, R12 ;  /* 0x00000040931c7825 */ /* 0x000fe200078e000c */
[----:B------:R-:W-:-:S03]  /*1850*/  SHF.L.U32 R30, R26, 0x5, RZ ;  /* 0x000000051a1e7819 */ /* 0x000fc600000006ff */
[----:B------:R-:W-:Y:S01]  /*1860*/  IMAD R6, R24, R8, R6 ;  /* 0x0000000818067224 */ /* 0x000fe200078e0206 */
[----:B------:R-:W-:Y:S01]  /*1870*/  MOV R8, R38 ;  /* 0x0000002600087202 */ /* 0x000fe20000000f00 */
[----:B------:R-:W-:-:S04]  /*1880*/  IMAD.WIDE.U32 R40, R152, R24, R40 ;  /* 0x0000001898287225 */ /* 0x000fc800078e0028 */
[----:B------:R-:W-:-:S04]  /*1890*/  IMAD.WIDE.U32 R24, R26, R28, R30 ;  /* 0x0000001c1a187225 */ /* 0x000fc800078e001e */
[----:B------:R-:W-:Y:S01]  /*18a0*/  IMAD R5, R29, R26, RZ ;  /* 0x0000001a1d057224 */ /* 0x000fe200078e02ff */
[----:B------:R-:W-:Y:S01]  /*18b0*/  IADD3 R4, P0, PT, R40, R24, RZ ;  /* 0x0000001828047210 */ /* 0x000fe20007f1e0ff */
[----:B------:R-:W-:Y:S02]  /*18c0*/  IMAD.IADD R31, R41, 0x1, R6 ;  /* 0x00000001291f7824 */ /* 0x000fe400078e0206 */
[----:B------:R-:W-:Y:S02]  /*18d0*/  IMAD.MOV.U32 R30, RZ, RZ, R40 ;  /* 0x000000ffff1e7224 */ /* 0x000fe400078e0028 */
[-C--:B------:R-:W-:Y:S02]  /*18e0*/  IMAD R5, R27, R28.reuse, R5 ;  /* 0x0000001c1b057224 */ /* 0x080fe400078e0205 */
[----:B------:R-:W-:-:S04]  /*18f0*/  IMAD.WIDE.U32 R26, R26, R28, R30 ;  /* 0x0000001c1a1a7225 */ /* 0x000fc800078e001e */
[----:B------:R-:W-:Y:S01]  /*1900*/  IMAD.IADD R7, R27, 0x1, R5 ;  /* 0x000000011b077824 */ /* 0x000fe200078e0205 */
[----:B------:R-:W-:Y:S01]  /*1910*/  LEA R24, P1, R26, R18, 0x1 ;  /* 0x000000121a187211 */ /* 0x000fe200078208ff */
[----:B------:R-:W-:Y:S01]  /*1920*/  IMAD R6, R81, R12, RZ ;  /* 0x0000000c51067224 */ /* 0x000fe200078e02ff */
[----:B------:R-:W-:Y:S01]  /*1930*/  IADD3.X R5, PT, PT, R31, R5, R25, P0, !PT ;  /* 0x000000051f057210 */ /* 0x000fe200007fe419 */
[----:B------:R-:W-:Y:S01]  /*1940*/  IMAD.WIDE.U32 R8, R14, R22, R8 ;  /* 0x000000160e087225 */ /* 0x000fe200078e0008 */
[----:B------:R-:W-:Y:S02]  /*1950*/  LEA.HI.X R25, R26, R19, R7, 0x1, P1 ;  /* 0x000000131a197211 */ /* 0x000fe400008f0c07 */
[----:B------:R-:W-:Y:S01]  /*1960*/  LEA R142, P1, R36, R20, 0x1 ;  /* 0x00000014248e7211 */ /* 0x000fe200078208ff */
[----:B------:R-:W-:Y:S01]  /*1970*/  IMAD.IADD R6, R37, 0x1, R6 ;  /* 0x0000000125067824 */ /* 0x000fe200078e0206 */
[----:B------:R-:W-:Y:S01]  /*1980*/  LEA R18, P0, R4, R18, 0x1 ;  /* 0x0000001204127211 */ /* 0x000fe200078008ff */
[----:B------:R-:W-:Y:S01]  /*1990*/  @!PT LDS RZ, [RZ] ;  /* 0x00000000fffff984 */ /* 0x000fe20000000800 */
[----:B------:R-:W-:Y:S01]  /*19a0*/  @!PT LDS RZ, [RZ] ;  /* 0x00000000fffff984 */ /* 0x000fe20000000800 */
[----:B------:R-:W-:Y:S01]  /*19b0*/  @!PT LDS RZ, [RZ] ;  /* 0x00000000fffff984 */ /* 0x000fe20000000800 */
[----:B------:R-:W-:Y:S01]  /*19c0*/  LDGSTS.E.BYPASS.LTC128B.128 [R86], desc[UR4][R24.64] ;  /* 0x0000000018567fae */ /* 0x000fe2000b981a04 */
[----:B------:R-:W-:Y:S01]  /*19d0*/  SHF.R.S32.HI R7, RZ, 0x1f, R14 ;  /* 0x0000001fff077819 */ /* 0x000fe2000001140e */
[----:B------:R-:W-:Y:S01]  /*19e0*/  IMAD.MOV.U32 R10, RZ, RZ, R142 ;  /* 0x000000ffff0a7224 */ /* 0x000fe200078e008e */
[----:B------:R-:W-:Y:S01]  /*19f0*/  LEA.HI.X R141, R36, R21, R6, 0x1, P1 ;  /* 0x00000015248d7211 */ /* 0x000fe200008f0c06 */
[----:B------:R-:W-:Y:S01]  /*1a00*/  LDGSTS.E.BYPASS.LTC128B.128 [R86+0x1000], desc[UR4][R24.64+0x40] ;  /* 0x0100004018567fae */ /* 0x000fe2000b981a04 */
[----:B------:R-:W-:Y:S01]  /*1a10*/  LEA.HI.X R19, R4, R19, R5, 0x1, P0 ;  /* 0x0000001304137211 */ /* 0x000fe200000f0c05 */
[----:B------:R-:W-:Y:S01]  /*1a20*/  IMAD R14, R23, R14, RZ ;  /* 0x0000000e170e7224 */ /* 0x000fe200078e02ff */
[C---:B------:R-:W-:Y:S01]  /*1a30*/  LEA R4, P0, R80.reuse, R142, 0x6 ;  /* 0x0000008e50047211 */ /* 0x040fe200078030ff */
[----:B------:R-:W-:Y:S01]  /*1a40*/  LDGSTS.E.BYPASS.LTC128B.128 [R86+0x2000], desc[UR4][R24.64+0x80] ;  /* 0x0200008018567fae */ /* 0x000fe2000b981a04 */
[-C--:B------:R-:W-:Y:S01]  /*1a50*/  MOV R11, R141.reuse ;  /* 0x0000008d000b7202 */ /* 0x080fe20000000f00 */
[----:B------:R-:W-:Y:S01]  /*1a60*/  IMAD R7, R7, R22, R14 ;  /* 0x0000001607077224 */ /* 0x000fe200078e020e */
[----:B------:R-:W-:Y:S01]  /*1a70*/  LEA.HI.X R5, R80, R141, R81, 0x6, P0 ;  /* 0x0000008d50057211 */ /* 0x000fe200000f3451 */
[----:B------:R-:W-:Y:S02]  /*1a80*/  LDGSTS.E.BYPASS.LTC128B.128 [R86+0x800], desc[UR4][R18.64] ;  /* 0x0080000012567fae */ /* 0x000fe4000b981a04 */
[----:B------:R-:W-:-:S02]  /*1a90*/  IMAD.IADD R9, R9, 0x1, R7 ;  /* 0x0000000109097824 */ /* 0x000fc400078e0207 */
[----:B------:R-:W-:Y:S01]  /*1aa0*/  LDGSTS.E.BYPASS.LTC128B.128 [R86+0x1800], desc[UR4][R18.64+0x40] ;  /* 0x0180004012567fae */ /* 0x000fe2000b981a04 */
[----:B------:R-:W-:-:S03]  /*1ab0*/  IMAD.WIDE.U32 R8, R12, R92, R8 ;  /* 0x0000005c0c087225 */ /* 0x000fc600078e0008 */
[----:B------:R-:W-:Y:S01]  /*1ac0*/  LDGSTS.E.BYPASS.LTC128B.128 [R86+0x2800], desc[UR4][R18.64+0x80] ;  /* 0x0280008012567fae */ /* 0x000fe2000b981a04 */
[----:B------:R-:W-:-:S03]  /*1ad0*/  LEA R90, P0, R8, R16, 0x1 ;  /* 0x00000010085a7211 */ /* 0x000fc600078008ff */
[----:B------:R-:W-:Y:S04]  /*1ae0*/  LDGSTS.E.BYPASS.LTC128B.128 [R86+0x3000], desc[UR4][R10.64] ;  /* 0x030000000a567fae */ /* 0x000fe8000b981a04 */
[----:B------:R-:W-:Y:S04]  /*1af0*/  LDGSTS.E.BYPASS.LTC128B.128 [R86+0x4000], desc[UR4][R10.64+0x40] ;  /* 0x040000400a567fae */ /* 0x000fe8000b981a04 */
[----:B------:R-:W-:Y:S04]  /*1b00*/  LDGSTS.E.BYPASS.LTC128B.128 [R86+0x5000], desc[UR4][R10.64+0x80] ;  /* 0x050000800a567fae */ /* 0x000fe8000b981a04 */
[----:B------:R-:W-:Y:S04]  /*1b10*/  LDGSTS.E.BYPASS.LTC128B.128 [R86+0x3800], desc[UR4][R4.64] ;  /* 0x0380000004567fae */ /* 0x000fe8000b981a04 */
[----:B------:R-:W-:Y:S04]  /*1b20*/  LDGSTS.E.BYPASS.LTC128B.128 [R86+0x4800], desc[UR4][R4.64+0x40] ;  /* 0x0480004004567fae */ /* 0x000fe8000b981a04 */
[----:B------:R1:W-:Y:S04]  /*1b30*/  LDGSTS.E.BYPASS.LTC128B.128 [R86+0x5800], desc[UR4][R4.64+0x80] ;  /* 0x0580008004567fae */ /* 0x0003e8000b981a04 */
[----:B------:R-:W0:Y:S01]  /*1b40*/  LDGDEPBAR ;  /* 0x00000000000079af */ /* 0x000e220000000000 */
[----:B-1----:R-:W-:Y:S01]  /*1b50*/  IMAD R4, R93, R12, RZ ;  /* 0x0000000c5d047224 */ /* 0x002fe200078e02ff */
[----:B------:R-:W-:-:S06]  /*1b60*/  DEPBAR.LE SB0, 0x0 ;  /* 0x000080000000791a */ /* 0x000fcc0000000000 */
[----:B------:R-:W-:Y:S05]  /*1b70*/  WARPSYNC.ALL ;  /* 0x0000000000007948 */ /* 0x000fea0003800000 */
[----:B------:R-:W-:-:S04]  /*1b80*/  IADD3 R4, PT, PT, R9, R4, RZ ;  /* 0x0000000409047210 */ /* 0x000fc80007ffe0ff */
        /* <DEDUP_REMOVED lines=19> */
[----:B------:R-:W-:Y:S01]  /*1cc0*/  LOP3.LUT R83, R137, 0x8, RZ, 0xc0, !PT ;  /* 0x0000000889537812 */ /* 0x000fe200078ec0ff */
[----:B------:R-:W-:Y:S01]  /*1cd0*/  VIADD R148, R32, 0xffffffff ;  /* 0xffffffff20947836 */ /* 0x000fe20000000000 */
[C---:B------:R-:W-:Y:S01]  /*1ce0*/  LOP3.LUT R136, R4.reuse, 0x3e00, RZ, 0xc0, !PT ;  /* 0x00003e0004887812 */ /* 0x040fe200078ec0ff */
[----:B------:R-:W-:Y:S01]  /*1cf0*/  BSSY.RECONVERGENT B1, `(.L_x_9402) ;  /* 0x0000108000017945 */ /* 0x000fe20003800200 */
[----:B------:R-:W-:Y:S01]  /*1d00*/  LOP3.LUT R4, R4, 0x100, RZ, 0xc0, !PT ;  /* 0x0000010004047812 */ /* 0x000fe200078ec0ff */
[----:B------:R-:W-:Y:S01]  /*1d10*/  IMAD.SHL.U32 R138, R80, 0x20, RZ ;  /* 0x00000020508a7824 */ /* 0x000fe200078e00ff */
[----:B------:R-:W-:Y:S01]  /*1d20*/  LOP3.LUT R7, R85, 0xc0, RZ, 0xc0, !PT ;  /* 0x000000c055077812 */ /* 0x000fe200078ec0ff */
[----:B------:R-:W-:Y:S01]  /*1d30*/  IMAD.MOV.U32 R144, RZ, RZ, R91 ;  /* 0x000000ffff907224 */ /* 0x000fe200078e005b */
        /* <DEDUP_REMOVED lines=9> */
[----:B------:R-:W-:Y:S01]  /*1dd0*/  LOP3.LUT P0, RZ, R133, 0x4, RZ, 0xc0, !PT ;  /* 0x0000000485ff7812 */ /* 0x000fe2000780c0ff */
[----:B------:R-:W-:Y:S01]  /*1de0*/  IMAD R89, R4, 0x2, R135 ;  /* 0x0000000204597824 */ /* 0x000fe200078e0287 */
[----:B------:R-:W-:Y:S02]  /*1df0*/  LEA R95, R5, R135, 0x1 ;  /* 0x00000087055f7211 */ /* 0x000fe400078e08ff */
[----:B------:R-:W-:Y:S02]  /*1e00*/  MOV R82, 0x20 ;  /* 0x0000002000527802 */ /* 0x000fe40000000f00 */
[----:B------:R-:W-:Y:S01]  /*1e10*/  LDSM.16.M88.4 R28, [R89+0x3000] ;  /* 0x00300000591c783b */ /* 0x000fe20000000200 */
[----:B------:R-:W-:-:S02]  /*1e20*/  SHF.L.U64.HI R139, R80, 0x5, R81 ;  /* 0x00000005508b7819 */ /* 0x000fc40000010251 */
[----:B------:R-:W-:Y:S01]  /*1e30*/  SEL R82, R82, 0xffffffe0, !P0 ;  /* 0xffffffe052527807 */ /* 0x000fe20004000000 */
[----:B------:R-:W3:Y:S01]  /*1e40*/  LDSM.16.M88.4 R44, [R95] ;  /* 0x000000005f2c783b */ /* 0x000ee20000000200 */
[----:B------:R-:W-:Y:S02]  /*1e50*/  ISETP.GT.AND P0, PT, R148, R140, PT ;  /* 0x0000008c9400720c */ /* 0x000fe40003f04270 */
[C---:B------:R-:W-:Y:S01]  /*1e60*/  IADD3 R84, PT, PT, R82.reuse, R89, RZ ;  /* 0x0000005952547210 */ /* 0x040fe20007ffe0ff */
[----:B------:R-:W-:Y:S01]  /*1e70*/  IMAD.IADD R94, R82, 0x1, R95 ;  /* 0x00000001525e7824 */ /* 0x000fe200078e025f */
[----:B------:R-:W4:Y:S01]  /*1e80*/  LDSM.16.M88.4 R60, [R89+0x3400] ;  /* 0x00340000593c783b */ /* 0x000f220000000200 */
[----:B------:R-:W-:Y:S02]  /*1e90*/  MOV R145, R90 ;  /* 0x0000005a00917202 */ /* 0x000fe40000000f00 */
[----:B------:R-:W-:Y:S01]  /*1ea0*/  MOV R160, R88 ;  /* 0x0000005800a07202 */ /* 0x000fe20000000f00 */
[----:B------:R-:W5:Y:S01]  /*1eb0*/  LDSM.16.M88.4 R52, [R89+0x3800] ;  /* 0x003800005934783b */ /* 0x000f620000000200 */
[----:B------:R-:W-:-:S03]  /*1ec0*/  MOV R161, R87 ;  /* 0x0000005700a17202 */ /* 0x000fc60000000f00 */
        /* <DEDUP_REMOVED lines=13> */
[C---:B-----5:R-:W-:Y:S08]  /*1fa0*/  HMMA.16816.F32.BF16 R56, R44.reuse, R52, RZ ;  /* 0x000000342c38723c */ /* 0x060ff000000418ff */
        /* <DEDUP_REMOVED lines=31> */
[C---:B------:R-:W-:Y:S01]  /*21a0*/  HMMA.16816.F32.BF16 R72, R68.reuse, R64, R56 ;  /* 0x000000404448723c */ /* 0x040fe20000041838 */
[----:B------:R-:W4:Y:S07]  /*21b0*/  LDSM.16.M88.4 R56, [R89+0x5400] ;  /* 0x005400005938783b */ /* 0x000f2e0000000200 */
[----:B------:R-:W-:Y:S01]  /*21c0*/  HMMA.16816.F32.BF16 R52, R68, R66, R52 ;  /* 0x000000424434723c */ /* 0x000fe20000041834 */
[-C--:B--2---:R-:W-:Y:S01]  /*21d0*/  FMUL.FTZ R12, R12, R33.reuse ;  /* 0x000000210c0c7220 */ /* 0x084fe20000410000 */
[-C--:B------:R-:W-:Y:S01]  /*21e0*/  FMUL.FTZ R13, R13, R33.reuse ;  /* 0x000000210d0d7220 */ /* 0x080fe20000410000 */
[-C--:B------:R-:W-:Y:S01]  /*21f0*/  FMUL.FTZ R14, R14, R33.reuse ;  /* 0x000000210e0e7220 */ /* 0x080fe20000410000 */
[-C--:B------:R-:W-:Y:S01]  /*2200*/  FMUL.FTZ R15, R15, R33.reuse ;  /* 0x000000210f0f7220 */ /* 0x080fe20000410000 */
[----:B------:R-:W2:Y:S01]  /*2210*/  MUFU.TANH R64, R12 ;  /* 0x0000000c00407308 */ /* 0x000ea20000002400 */
[----:B------:R-:W-:-:S02]  /*2220*/  FMUL.FTZ R28, R28, R33 ;  /* 0x000000211c1c7220 */ /* 0x000fc40000410000 */
[C---:B------:R-:W-:Y:S01]  /*2230*/  HMMA.16816.F32.BF16 R76, R40.reuse, R36, R24 ;  /* 0x00000024284c723c */ /* 0x040fe20000041818 */
[----:B------:R-:W-:Y:S01]  /*2240*/  LDSM.16.M88.4 R24, [R84+0x5400] ;  /* 0x005400005418783b */ /* 0x000fe20000000200 */
[-C--:B------:R-:W-:Y:S01]  /*2250*/  FMUL.FTZ R29, R29, R33.reuse ;  /* 0x000000211d1d7220 */ /* 0x080fe20000410000 */
[-C--:B------:R-:W-:Y:S01]  /*2260*/  FMUL.FTZ R30, R30, R33.reuse ;  /* 0x000000211e1e7220 */ /* 0x080fe20000410000 */
[----:B------:R-:W-:Y:S01]  /*2270*/  FMUL.FTZ R31, R31, R33 ;  /* 0x000000211f1f7220 */ /* 0x000fe20000410000 */
[----:B------:R-:W1:Y:S03]  /*2280*/  MUFU.TANH R66, R13 ;  /* 0x0000000d00427308 */ /* 0x000e660000002400 */
[----:B------:R-:W-:Y:S01]  /*2290*/  HMMA.16816.F32.BF16 R60, R40, R38, R60 ;  /* 0x00000026283c723c */ /* 0x000fe2000004183c */
[----:B------:R-:W5:Y:S04]  /*22a0*/  LDSM.16.M88.4 R36, [R84+0x4c00] ;  /* 0x004c00005424783b */ /* 0x000f680000000200 */
[----:B------:R-:W2:Y:S03]  /*22b0*/  MUFU.TANH R65, R14 ;  /* 0x0000000e00417308 */ /* 0x000ea60000002400 */
[----:B---3--:R-:W-:Y:S05]  /*22c0*/  HMMA.16816.F32.BF16 R48, R68, R16, R48 ;  /* 0x000000104430723c */ /* 0x008fea0000041830 */
[----:B------:R3:W2:Y:S03]  /*22d0*/  MUFU.TANH R67, R15 ;  /* 0x0000000f00437308 */ /* 0x0006a60000002400 */
[C---:B-1----:R-:W-:Y:S05]  /*22e0*/  HMMA.16816.F32.BF16 R72, R40.reuse, R4, R72 ;  /* 0x000000042848723c */ /* 0x042fea0000041848 */
[----:B------:R-:W1:Y:S03]  /*22f0*/  MUFU.TANH R94, R28 ;  /* 0x0000001c005e7308 */ /* 0x000e660000002400 */
[----:B------:R-:W-:Y:S01]  /*2300*/  HMMA.16816.F32.BF16 R52, R40, R6, R52 ;  /* 0x000000062834723c */ /* 0x000fe20000041834 */
[----:B------:R-:W-:Y:S04]  /*2310*/  LDSM.16.M88.4 R4, [R89+0x5c00] ;  /* 0x005c00005904783b */ /* 0x000fe80000000200 */
[----:B------:R2:W1:Y:S01]  /*2320*/  MUFU.TANH R95, R29 ;  /* 0x0000001d005f7308 */ /* 0x0004620000002400 */
[----:B---3--:R-:W3:Y:S02]  /*2330*/  LDSM.16.M88.4 R12, [R89+0x5800] ;  /* 0x00580000590c783b */ /* 0x008ee40000000200 */
[----:B------:R-:W-:Y:S05]  /*2340*/  HMMA.16816.F32.BF16 R44, R68, R18, R44 ;  /* 0x00000012442c723c */ /* 0x000fea000004182c */
[----:B------:R-:W1:Y:S03]  /*2350*/  MUFU.TANH R30, R30 ;  /* 0x0000001e001e7308 */ /* 0x000e660000002400 */
[C---:B----4-:R-:W-:Y:S05]  /*2360*/  HMMA.16816.F32.BF16 R76, R20.reuse, R56, R76 ;  /* 0x00000038144c723c */ /* 0x050fea000004184c */
[----:B------:R-:W4:Y:S03]  /*2370*/  MUFU.TANH R31, R31 ;  /* 0x0000001f001f7308 */ /* 0x000f260000002400 */
[----:B------:R-:W-:Y:S01]  /*2380*/  HMMA.16816.F32.BF16 R60, R20, R58, R60 ;  /* 0x0000003a143c723c */ /* 0x000fe2000004183c */
[----:B------:R-:W2:Y:S07]  /*2390*/  LDSM.16.M88.4 R56, [R84+0x5800] ;  /* 0x005800005438783b */ /* 0x000eae0000000200 */
[C---:B-----5:R-:W-:Y:S08]  /*23a0*/  HMMA.16816.F32.BF16 R48, R40.reuse, R36, R48 ;  /* 0x000000242830723c */ /* 0x060ff00000041830 */
[----:B------:R-:W-:Y:S08]  /*23b0*/  HMMA.16816.F32.BF16 R44, R40, R38, R44 ;  /* 0x00000026282c723c */ /* 0x000ff0000004182c */
[C---:B---3--:R-:W-:Y:S08]  /*23c0*/  HMMA.16816.F32.BF16 R72, R20.reuse, R12, R72 ;  /* 0x0000000c1448723c */ /* 0x048ff00000041848 */
[----:B------:R-:W-:Y:S01]  /*23d0*/  HMMA.16816.F32.BF16 R52, R20, R14, R52 ;  /* 0x0000000e1434723c */ /* 0x000fe20000041834 */
[----:B------:R3:W5:Y:S01]  /*23e0*/  LDSM.16.M88.4 R12, [R84+0x5c00] ;  /* 0x005c0000540c783b */ /* 0x0007620000000200 */
[----:B------:R-:W-:-:S06]  /*23f0*/  DEPBAR.LE SB0, 0x0 ;  /* 0x000080000000791a */ /* 0x000fcc0000000000 */
[C---:B------:R-:W-:Y:S08]  /*2400*/  HMMA.16816.F32.BF16 R48, R20.reuse, R4, R48 ;  /* 0x000000041430723c */ /* 0x040ff00000041830 */
[----:B------:R-:W-:Y:S08]  /*2410*/  HMMA.16816.F32.BF16 R44, R20, R6, R44 ;  /* 0x00000006142c723c */ /* 0x000ff0000004182c */
[----:B------:R-:W-:Y:S01]  /*2420*/  HMMA.16816.F32.BF16 R76, R8, R24, R76 ;  /* 0x00000018084c723c */ /* 0x000fe2000004184c */
[----:B---3--:R-:W-:-:S07]  /*2430*/  SHF.L.U64.HI R84, R92, 0x5, R93 ;  /* 0x000000055c547819 */ /* 0x008fce000001025d */
[C---:B------:R-:W-:Y:S08]  /*2440*/  HMMA.16816.F32.BF16 R60, R8.reuse, R26, R60 ;  /* 0x0000001a083c723c */ /* 0x040ff0000004183c */
[----:B--2---:R-:W-:Y:S03]  /*2450*/  HMMA.16816.F32.BF16 R72, R8, R56, R72 ;  /* 0x000000380848723c */ /* 0x004fe60000041848 */
[-C--:B------:R-:W-:Y:S01]  /*2460*/  FMUL.FTZ R16, R76, R33.reuse ;  /* 0x000000214c107220 */ /* 0x080fe20000410000 */
[-C--:B------:R-:W-:Y:S01]  /*2470*/  FMUL.FTZ R17, R77, R33.reuse ;  /* 0x000000214d117220 */ /* 0x080fe20000410000 */
[-C--:B------:R-:W-:Y:S01]  /*2480*/  FMUL.FTZ R24, R78, R33.reuse ;  /* 0x000000214e187220 */ /* 0x080fe20000410000 */
[----:B------:R-:W-:-:S02]  /*2490*/  FMUL.FTZ R25, R79, R33 ;  /* 0x000000214f197220 */ /* 0x000fc40000410000 */
[C---:B------:R-:W-:Y:S01]  /*24a0*/  HMMA.16816.F32.BF16 R52, R8.reuse, R58, R52 ;  /* 0x0000003a0834723c */ /* 0x040fe20000041834 */
[----:B------:R-:W2:Y:S02]  /*24b0*/  MUFU.TANH R16, R16 ;  /* 0x0000001000107308 */ /* 0x000ea40000002400 */
[-C--:B------:R-:W-:Y:S01]  /*24c0*/  FMUL.FTZ R27, R60, R33.reuse ;  /* 0x000000213c1b7220 */ /* 0x080fe20000410000 */
[-C--:B------:R-:W-:Y:S01]  /*24d0*/  FMUL.FTZ R29, R61, R33.reuse ;  /* 0x000000213d1d7220 */ /* 0x080fe20000410000 */
[-C--:B------:R-:W-:Y:S01]  /*24e0*/  FMUL.FTZ R26, R62, R33.reuse ;  /* 0x000000213e1a7220 */ /* 0x080fe20000410000 */
[-C--:B------:R-:W-:Y:S02]  /*24f0*/  FMUL.FTZ R28, R63, R33.reuse ;  /* 0x000000213f1c7220 */ /* 0x080fe40000410000 */
[----:B-----5:R-:W-:Y:S01]  /*2500*/  HMMA.16816.F32.BF16 R48, R8, R12, R48 ;  /* 0x0000000c0830723c */ /* 0x020fe20000041830 */
[----:B------:R-:W3:Y:S02]  /*2510*/  MUFU.TANH R17, R17 ;  /* 0x0000001100117308 */ /* 0x000ee40000002400 */
[-C--:B------:R-:W-:Y:S01]  /*2520*/  FMUL.FTZ R72, R72, R33.reuse ;  /* 0x0000002148487220 */ /* 0x080fe20000410000 */
[-C--:B------:R-:W-:Y:S01]  /*2530*/  FMUL.FTZ R73, R73, R33.reuse ;  /* 0x0000002149497220 */ /* 0x080fe20000410000 */
[-C--:B------:R-:W-:Y:S01]  /*2540*/  FMUL.FTZ R74, R74, R33.reuse ;  /* 0x000000214a4a7220 */ /* 0x080fe20000410000 */
[----:B------:R-:W-:-:S02]  /*2550*/  FMUL.FTZ R75, R75, R33 ;  /* 0x000000214b4b7220 */ /* 0x000fc40000410000 */
        /* <DEDUP_REMOVED lines=15> */
[----:B------:R-:W-:Y:S01]  /*2650*/  FMUL.FTZ R47, R47, R33 ;  /* 0x000000212f2f7220 */ /* 0x000fe20000410000 */
[----:B------:R-:W-:Y:S02]  /*2660*/  SHF.L.U32 R33, R92, 0x5, RZ ;  /* 0x000000055c217819 */ /* 0x000fe400000006ff */
        /* <DEDUP_REMOVED lines=34> */
.L_x_9405:
[----:B------:R-:W2:Y:S01]  /*2890*/  LD.E R12, desc[UR4][R2.64+0x170] ;  /* 0x00017004020c7980 */ /* 0x000ea2000c101900 */
[----:B------:R-:W-:-:S04]  /*28a0*/  SHF.L.U32 R4, R148, 0x6, RZ ;  /* 0x0000000694047819 */ /* 0x000fc800000006ff */
[----:B------:R-:W-:Y:S01]  /*28b0*/  IABS R7, R4 ;  /* 0x0000000400077213 */ /* 0x000fe20000000000 */
[----:B------:R-:W-:-:S05]  /*28c0*/  VIADD R10, R4, 0xffffffc0 ;  /* 0xffffffc0040a7836 */ /* 0x000fca0000000000 */
[----:B------:R-:W-:Y:S02]  /*28d0*/  IABS R5, R10 ;  /* 0x0000000a00057213 */ /* 0x000fe40000000000 */
[-C--:B--2---:R-:W-:Y:S02]  /*28e0*/  IABS R8, R12.reuse ;  /* 0x0000000c00087213 */ /* 0x084fe40000000000 */
[-C--:B------:R-:W-:Y:S02]  /*28f0*/  IABS R6, R12.reuse ;  /* 0x0000000c00067213 */ /* 0x080fe40000000000 */
[----:B------:R-:W2:Y:S01]  /*2900*/  I2F.RP R14, R8 ;  /* 0x00000008000e7306 */ /* 0x000ea20000209400 */
[----:B------:R-:W-:Y:S02]  /*2910*/  LOP3.LUT R4, R4, R12, RZ, 0x3c, !PT ;  /* 0x0000000c04047212 */ /* 0x000fe400078e3cff */
[----:B------:R-:W-:Y:S02]  /*2920*/  IADD3 R6, PT, PT, RZ, -R6, RZ ;  /* 0x80000006ff067210 */ /* 0x000fe40007ffe0ff */
[----:B------:R-:W-:-:S02]  /*2930*/  LOP3.LUT R10, R10, R12, RZ, 0x3c, !PT ;  /* 0x0000000c0a0a7212 */ /* 0x000fc400078e3cff */
[----:B------:R-:W-:Y:S02]  /*2940*/  ISETP.GE.AND P2, PT, R4, RZ, PT ;  /* 0x000000ff0400720c */ /* 0x000fe40003f46270 */
[----:B------:R-:W-:Y:S02]  /*2950*/  ISETP.GE.AND P0, PT, R10, RZ, PT ;  /* 0x000000ff0a00720c */ /* 0x000fe40003f06270 */
[----:B------:R-:W-:Y:S01]  /*2960*/  LOP3.LUT R4, RZ, R12, RZ, 0x33, !PT ;  /* 0x0000000cff047212 */ /* 0x000fe200078e33ff */
        /* <DEDUP_REMOVED lines=16> */
[-C--:B------:R-:W-:Y:S02]  /*2a70*/  ISETP.GE.U32.AND P4, PT, R5, R8.reuse, PT ;  /* 0x000000080500720c */ /* 0x080fe40003f86070 */
[-C--:B------:R-:W-:Y:S02]  /*2a80*/  @!P3 IADD3 R6, PT, PT, R6, -R8.reuse, RZ ;  /* 0x800000080606b210 */ /* 0x080fe40007ffe0ff */
[----:B------:R-:W-:Y:S02]  /*2a90*/  @!P3 IADD3 R11, PT, PT, R11, 0x1, RZ ;  /* 0x000000010b0bb810 */ /* 0x000fe40007ffe0ff */
[----:B------:R-:W-:-:S07]  /*2aa0*/  ISETP.GE.U32.AND P5, PT, R6, R8, PT ;  /* 0x000000080600720c */ /* 0x000fce0003fa6070 */
[----:B------:R-:W-:-:S04]  /*2ab0*/  @P4 VIADD R9, R9, 0x1 ;  /* 0x0000000109094836 */ /* 0x000fc80000000000 */
[----:B------:R-:W-:Y:S02]  /*2ac0*/  IMAD.MOV.U32 R7, RZ, RZ, R9 ;  /* 0x000000ffff077224 */ /* 0x000fe400078e0009 */
[----:B------:R-:W-:Y:S01]  /*2ad0*/  @P5 IADD3 R11, PT, PT, R11, 0x1, RZ ;  /* 0x000000010b0b5810 */ /* 0x000fe20007ffe0ff */
[----:B------:R-:W2:Y:S02]  /*2ae0*/  LD.E.64 R8, desc[UR4][R2.64+0x38] ;  /* 0x0000380402087980 */ /* 0x000ea4000c101b00 */
[----:B------:R-:W-:Y:S02]  /*2af0*/  @!P0 IADD3 R7, PT, PT, -R7, RZ, RZ ;  /* 0x000000ff07078210 */ /* 0x000fe40007ffe1ff */
[----:B------:R-:W-:Y:S02]  /*2b00*/  @!P2 IMAD.MOV R11, RZ, RZ, -R11 ;  /* 0x000000ffff0ba224 */ /* 0x000fe400078e0a0b */
[----:B------:R-:W-:-:S03]  /*2b10*/  SEL R7, R4, R7, !P1 ;  /* 0x0000000704077207 */ /* 0x000fc60004800000 */
[----:B------:R-:W-:Y:S02]  /*2b20*/  SEL R4, R4, R11, !P1 ;  /* 0x0000000b04047207 */ /* 0x000fe40004800000 */
        /* <DEDUP_REMOVED lines=21> */
.L_x_9406:
[----:B------:R-:W-:Y:S05]  /*2c80*/  BSYNC.RECONVERGENT B0 ;  /* 0x0000000000007941 */ /* 0x000fea0003800200 */
.L_x_9404:
        /* <DEDUP_REMOVED lines=14> */
.L_x_9403:
[----:B------:R-:W-:Y:S05]  /*2d70*/  BSYNC.RECONVERGENT B1 ;  /* 0x0000000000017941 */ /* 0x000fea0003800200 */
.L_x_9402:
[----:B------:R-:W3:Y:S01]  /*2d80*/  LD.E R108, desc[UR4][R2.64+0xdc] ;  /* 0x0000dc04026c7980 */ /* 0x000ee2000c101900 */
        /* <DEDUP_REMOVED lines=55> */
[----:B------:R-:W2:Y:S01]  /*3100*/  LDSM.16.MT88.4 R28, [R134+0x8400] ;  /* 0x00840000861c783b */ /* 0x000ea20000004200 */
[----:B------:R-:W3:Y:S01]  /*3110*/  MUFU.EX2 R101, R101 ;  /* 0x0000006500657308 */ /* 0x000ee20000000800 */
[-CC-:B------:R-:W-:Y:S01]  /*3120*/  FFMA.FTZ R90, R17, R108.reuse, -R122.reuse ;  /* 0x0000006c115a7223 */ /* 0x180fe2000001087a */
[-CC-:B------:R-:W-:Y:S01]  /*3130*/  FFMA.FTZ R88, R27, R108.reuse, -R122.reuse ;  /* 0x0000006c1b587223 */ /* 0x180fe2000001087a */
[-CC-:B------:R-:W-:Y:S01]  /*3140*/  FFMA.FTZ R93, R24, R108.reuse, -R109.reuse ;  /* 0x0000006c185d7223 */ /* 0x180fe2000001086d */
[----:B------:R-:W-:Y:S01]  /*3150*/  MUFU.EX2 R98, R98 ;  /* 0x0000006200627308 */ /* 0x000fe20000000800 */
[-CC-:B------:R-:W-:Y:S01]  /*3160*/  FFMA.FTZ R94, R25, R108.reuse, -R109.reuse ;  /* 0x0000006c195e7223 */ /* 0x180fe2000001086d */
[-CC-:B------:R-:W-:Y:S01]  /*3170*/  FFMA.FTZ R89, R26, R108.reuse, -R109.reuse ;  /* 0x0000006c1a597223 */ /* 0x180fe2000001086d */
        /* <DEDUP_REMOVED lines=12> */
[-CC-:B------:R-:W-:Y:S01]  /*3240*/  FFMA.FTZ R162, R114, R108.reuse, -R122.reuse ;  /* 0x0000006c72a27223 */ /* 0x180fe2000001087a */
[----:B------:R-:W1:Y:S01]  /*3250*/  MUFU.EX2 R96, R96 ;  /* 0x0000006000607308 */ /* 0x000e620000000800 */
[--C-:B------:R-:W-:Y:S01]  /*3260*/  FFMA.FTZ R159, R104, R108, -R109.reuse ;  /* 0x0000006c689f7223 */ /* 0x100fe2000001086d */
[----:B-----5:R-:W-:Y:S01]  /*3270*/  F2FP.BF16.F32.PACK_AB R50, R97, R98 ;  /* 0x000000626132723e */ /* 0x020fe200000010ff */
[-C--:B------:R-:W-:Y:S01]  /*3280*/  FFMA.FTZ R116, R116, R108.reuse, -R122 ;  /* 0x0000006c74747223 */ /* 0x080fe2000001087a */
[----:B------:R-:W5:Y:S01]  /*3290*/  MUFU.EX2 R95, R95 ;  /* 0x0000005f005f7308 */ /* 0x000f620000000800 */
[----:B------:R-:W-:Y:S01]  /*32a0*/  FFMA.FTZ R107, R107, R108, -R109 ;  /* 0x0000006c6b6b7223 */ /* 0x000fe2000001086d */
[----:B------:R-:W-:Y:S01]  /*32b0*/  FADD.FTZ R101, R102, R101 ;  /* 0x0000006566657221 */ /* 0x000fe20000010000 */
[----:B------:R-:W-:Y:S01]  /*32c0*/  ISETP.GE.AND P0, PT, R32, R140, PT ;  /* 0x0000008c2000720c */ /* 0x000fe20003f06270 */
[----:B------:R-:W2:Y:S01]  /*32d0*/  MUFU.EX2 R91, R91 ;  /* 0x0000005b005b7308 */ /* 0x000ea20000000800 */
[----:B---3--:R-:W-:Y:S01]  /*32e0*/  F2FP.BF16.F32.PACK_AB R49, R99, R100 ;  /* 0x000000646331723e */ /* 0x008fe200000010ff */
[----:B------:R-:W-:-:S02]  /*32f0*/  FADD.FTZ R99, R100, R99 ;  /* 0x0000006364637221 */ /* 0x000fc40000010000 */
        /* <DEDUP_REMOVED lines=101> */
[----:B------:R-:W5:Y:S01]  /*3950*/  LDSM.16.MT88.4 R20, [R103+0x6c00] ;  /* 0x006c00006714783b */ /* 0x000f620000004200 */
[----:B--2---:R-:W-:-:S04]  /*3960*/  FADD.FTZ R121, R106, R121 ;  /* 0x000000796a797221 */ /* 0x004fc80000010000 */
[----:B----4-:R-:W-:Y:S02]  /*3970*/  FADD.FTZ R121, R28, R121 ;  /* 0x000000791c797221 */ /* 0x010fe40000010000 */
[----:B------:R-:W-:Y:S01]  /*3980*/  HMMA.16816.F32.BF16 R68, R4, R18, R68 ;  /* 0x000000120444723c */ /* 0x000fe20000041844 */
[----:B------:R-:W2:Y:S01]  /*3990*/  LDSM.16.MT88.4 R16, [R103+0x7c00] ;  /* 0x007c00006710783b */ /* 0x000ea20000004200 */
[----:B------:R-:W-:-:S06]  /*39a0*/  FADD.FTZ R121, R29, R121 ;  /* 0x000000791d797221 */ /* 0x000fcc0000010000 */
[C---:B------:R-:W-:Y:S08]  /*39b0*/  HMMA.16816.F32.BF16 R40, R4.reuse, R30, R40 ;  /* 0x0000001e0428723c */ /* 0x040ff00000041828 */
        /* <DEDUP_REMOVED lines=30> */
[----:B------:R-:W-:Y:S01]  /*3ba0*/  MOV R84, R85 ;  /* 0x0000005500547202 */ /* 0x000fe20000000f00 */
[C---:B------:R-:W-:Y:S01]  /*3bb0*/  VIADD R154, R134.reuse, 0x6020 ;  /* 0x00006020869a7836 */ /* 0x040fe20000000000 */
[----:B------:R-:W-:-:S09]  /*3bc0*/  IADD3 R158, PT, PT, R134, 0x6000, RZ ;  /* 0x00006000869e7810 */ /* 0x000fd20007ffe0ff */
.L_x_9414:
        /* <DEDUP_REMOVED lines=78> */
.L_x_9409:
[----:B------:R-:W-:Y:S05]  /*40b0*/  BSYNC.RECONVERGENT B0 ;  /* 0x0000000000007941 */ /* 0x000fea0003800200 */
.L_x_9408:
        /* <DEDUP_REMOVED lines=12> */
[-C--:B------:R-:W-:Y:S02]  /*4180*/  MOV R5, R144.reuse ;  /* 0x0000009000057202 */ /* 0x080fe40000000f00 */
[----:B------:R-:W-:Y:S01]  /*4190*/  LOP3.LUT R163, R4, R163, RZ, 0xfc, !PT ;  /* 0x000000a304a37212 */ /* 0x000fe200078efcff */
[----:B------:R-:W-:Y:S01]  /*41a0*/  IMAD.MOV.U32 R4, RZ, RZ, R145 ;  /* 0x000000ffff047224 */ /* 0x000fe200078e0091 */
[----:B------:R-:W-:Y:S02]  /*41b0*/  IADD3 R10, P0, PT, R155, R145, RZ ;  /* 0x000000919b0a7210 */ /* 0x000fe40007f1e0ff */
[----:B------:R-:W-:Y:S02]  /*41c0*/  SHF.L.U32 R9, R133, 0x4, RZ ;  /* 0x0000000485097819 */ /* 0x000fe400000006ff */
[----:B------:R-:W-:Y:S01]  /*41d0*/  IADD3.X R11, PT, PT, R156, R144, RZ, P0, !PT ;  /* 0x000000909c0b7210 */ /* 0x000fe200007fe4ff */
[----:B-1----:R-:W-:Y:S01]  /*41e0*/  ULEA UR6, UR6, UR7, 0x18 ;  /* 0x0000000706067291 */ /* 0x002fe2000f8ec0ff */
[----:B------:R-:W-:Y:S02]  /*41f0*/  LOP3.LUT R136, R9, 0x3e00, RZ, 0xc0, !PT ;  /* 0x00003e0009887812 */ /* 0x000fe400078ec0ff */
[----:B------:R-:W-:Y:S02]  /*4200*/  SHF.R.U32.HI R137, RZ, 0x1, R133 ;  /* 0x00000001ff897819 */ /* 0x000fe40000011685 */
[----:B------:R-:W-:Y:S02]  /*4210*/  LOP3.LUT R7, R133, 0x8, RZ, 0xc0, !PT ;  /* 0x0000000885077812 */ /* 0x000fe400078ec0ff */
[----:B------:R-:W-:Y:S02]  /*4220*/  MOV R135, UR6 ;  /* 0x0000000600877c02 */ /* 0x000fe40008000f00 */
[----:B------:R-:W-:Y:S02]  /*4230*/  LOP3.LUT R9, R9, 0x100, RZ, 0xc0, !PT ;  /* 0x0000010009097812 */ /* 0x000fe400078ec0ff */
[----:B------:R-:W-:Y:S02]  /*4240*/  LEA R163, R163, R135, 0x1 ;  /* 0x00000087a3a37211 */ /* 0x000fe400078e08ff */
[----:B------:R-:W-:Y:S02]  /*4250*/  SHF.L.U32 R132, R133, 0x2, RZ ;  /* 0x0000000285847819 */ /* 0x000fe400000006ff */
[--C-:B------:R-:W-:Y:S01]  /*4260*/  LOP3.LUT R7, R7, 0xc0, R8.reuse, 0xf8, !PT ;  /* 0x000000c007077812 */ /* 0x100fe200078ef808 */
[----:B------:R-:W-:Y:S01]  /*4270*/  @!PT LDS RZ, [RZ] ;  /* 0x00000000fffff984 */ /* 0x000fe20000000800 */
[----:B------:R-:W-:Y:S01]  /*4280*/  @!PT LDS RZ, [RZ] ;  /* 0x00000000fffff984 */ /* 0x000fe20000000800 */
[----:B------:R-:W-:Y:S01]  /*4290*/  @!PT LDS RZ, [RZ] ;  /* 0x00000000fffff984 */ /* 0x000fe20000000800 */
[----:B------:R-:W-:Y:S01]  /*42a0*/  LDGSTS.E.BYPASS.LTC128B.128 [R163+0x6000], desc[UR4][R4.64] ;  /* 0x0600000004a37fae */ /* 0x000fe2000b981a04 */
[----:B------:R-:W-:Y:S02]  /*42b0*/  LOP3.LUT R9, R9, 0x20, R8, 0xf8, !PT ;  /* 0x0000002009097812 */ /* 0x000fe400078ef808 */
[----:B------:R-:W-:Y:S02]  /*42c0*/  LOP3.LUT R6, R132, 0x18, RZ, 0xc0, !PT ;  /* 0x0000001884067812 */ /* 0x000fe400078ec0ff */
[----:B------:R-:W-:Y:S02]  /*42d0*/  LOP3.LUT P0, RZ, R133, 0x4, RZ, 0xc0, !PT ;  /* 0x0000000485ff7812 */ /* 0x000fe4000780c0ff */
[----:B------:R-:W-:Y:S01]  /*42e0*/  LOP3.LUT R7, R9, R7, R6, 0xf6, !PT ;  /* 0x0000000709077212 */ /* 0x000fe200078ef606 */
[----:B------:R-:W-:Y:S01]  /*42f0*/  LDGSTS.E.BYPASS.LTC128B.128 [R163+0x7000], desc[UR4][R4.64+0x40] ;  /* 0x0700004004a37fae */ /* 0x000fe2000b981a04 */
[----:B------:R-:W-:Y:S02]  /*4300*/  SEL R85, R85, 0xffffffe0, !P0 ;  /* 0xffffffe055557807 */ /* 0x000fe40004000000 */
[-C--:B------:R-:W-:Y:S02]  /*4310*/  LEA R87, R7, R135.reuse, 0x1 ;  /* 0x0000008707577211 */ /* 0x080fe400078e08ff */
[----:B------:R-:W-:Y:S03]  /*4320*/  IADD3 R148, PT, PT, R148, -0x1, RZ ;  /* 0xffffffff94947810 */ /* 0x000fe60007ffe0ff */
[----:B------:R1:W-:Y:S01]  /*4330*/  LDGSTS.E.BYPASS.LTC128B.128 [R163+0x8000], desc[UR4][R4.64+0x80] ;  /* 0x0800008004a37fae */ /* 0x0003e2000b981a04 */
[----:B------:R-:W-:Y:S07]  /*4340*/  ISETP.GT.AND P2, PT, R148, R140, PT ;  /* 0x0000008c9400720c */ /* 0x000fee0003f44270 */
[----:B------:R-:W-:Y:S08]  /*4350*/  LDGSTS.E.BYPASS.LTC128B.128 [R163+0x6800], desc[UR4][R10.64] ;  /* 0x068000000aa37fae */ /* 0x000ff0000b981a04 */
[----:B------:R-:W-:Y:S08]  /*4360*/  LDGSTS.E.BYPASS.LTC128B.128 [R163+0x7800], desc[UR4][R10.64+0x40] ;  /* 0x078000400aa37fae */ /* 0x000ff0000b981a04 */
[----:B------:R2:W-:Y:S01]  /*4370*/  LDGSTS.E.BYPASS.LTC128B.128 [R163+0x8800], desc[UR4][R10.64+0x80] ;  /* 0x088000800aa37fae */ /* 0x0005e2000b981a04 */
[--C-:B-1----:R-:W-:Y:S02]  /*4380*/  LOP3.LUT R5, R136, 0x20, R8.reuse, 0xf8, !PT ;  /* 0x0000002088057812 */ /* 0x102fe400078ef808 */
[----:B------:R-:W-:Y:S02]  /*4390*/  LOP3.LUT R4, R137, 0x8, RZ, 0xc0, !PT ;  /* 0x0000000889047812 */ /* 0x000fe400078ec0ff */
[--C-:B------:R-:W-:Y:S03]  /*43a0*/  LOP3.LUT R5, R5, 0x100, R8.reuse, 0xf8, !PT ;  /* 0x0000010005057812 */ /* 0x100fe600078ef808 */
[----:B------:R-:W-:Y:S01]  /*43b0*/  LDSM.16.M88.4 R16, [R87+0x3400] ;  /* 0x003400005710783b */ /* 0x000fe20000000200 */
[----:B------:R-:W-:Y:S04]  /*43c0*/  LOP3.LUT R4, R4, 0xc0, R8, 0xf8, !PT ;  /* 0x000000c004047812 */ /* 0x000fe800078ef808 */
[----:B------:R-:W-:Y:S03]  /*43d0*/  LOP3.LUT R4, R5, R4, R6, 0xf6, !PT ;  /* 0x0000000405047212 */ /* 0x000fe600078ef606 */
[----:B------:R-:W-:Y:S01]  /*43e0*/  LDSM.16.M88.4 R24, [R87+0x3800] ;  /* 0x003800005718783b */ /* 0x000fe20000000200 */
[----:B------:R-:W-:Y:S04]  /*43f0*/  LEA R128, R4, R135, 0x1 ;  /* 0x0000008704807211 */ /* 0x000fe800078e08ff */
[C---:B------:R-:W-:Y:S02]  /*4400*/  IADD3 R86, PT, PT, R85.reuse, R128, RZ ;  /* 0x0000008055567210 */ /* 0x040fe40007ffe0ff */
[----:B------:R-:W-:Y:S01]  /*4410*/  IADD3 R85, PT, PT, R85, R87, RZ ;  /* 0x0000005755557210 */ /* 0x000fe20007ffe0ff */
[----:B------:R-:W-:Y:S08]  /*4420*/  LDSM.16.M88.4 R32, [R128] ;  /* 0x000000008020783b */ /* 0x000ff00000000200 */
[----:B--2---:R-:W1:Y:S08]  /*4430*/  LDSM.16.M88.4 R8, [R87+0x3000] ;  /* 0x003000005708783b */ /* 0x004e700000000200 */
[----:B------:R-:W0:Y:S08]  /*4440*/  LDGDEPBAR ;  /* 0x00000000000079af */ /* 0x000e300000000000 */
[----:B------:R-:W2:Y:S08]  /*4450*/  LDSM.16.M88.4 R88, [R87+0x3c00] ;  /* 0x003c00005758783b */ /* 0x000eb00000000200 */
[----:B------:R-:W-:Y:S08]  /*4460*/  LDSM.16.M88.4 R92, [R86] ;  /* 0x00000000565c783b */ /* 0x000ff00000000200 */
[----:B------:R-:W3:Y:S08]  /*4470*/  LDSM.16.M88.4 R96, [R85+0x3000] ;  /* 0x003000005560783b */ /* 0x000ef00000000200 */
[----:B------:R-:W4:Y:S01]  /*4480*/  LD.E R143, desc[UR4][R2.64+0x18c] ;  /* 0x00018c04028f7980 */ /* 0x000f22000c101900 */
[C---:B-1----:R-:W-:Y:S03]  /*4490*/  HMMA.16816.F32.BF16 R4, R32.reuse, R8, RZ ;  /* 0x000000082004723c */ /* 0x042fe600000418ff */
[----:B------:R-:W1:Y:S05]  /*44a0*/  LDSM.16.M88.4 R100, [R85+0x3400] ;  /* 0x003400005564783b */ /* 0x000e6a0000000200 */
[C---:B------:R-:W-:Y:S03]  /*44b0*/  HMMA.16816.F32.BF16 R8, R32.reuse, R10, RZ ;  /* 0x0000000a2008723c */ /* 0x040fe600000418ff */
[----:B------:R-:W5:Y:S05]  /*44c0*/  LDSM.16.M88.4 R104, [R85+0x3800] ;  /* 0x003800005568783b */ /* 0x000f6a0000000200 */
[C---:B------:R-:W-:Y:S03]  /*44d0*/  HMMA.16816.F32.BF16 R12, R32.reuse, R16, RZ ;  /* 0x00000010200c723c */ /* 0x040fe600000418ff */
[----:B------:R-:W5:Y:S05]  /*44e0*/  LDSM.16.M88.4 R108, [R85+0x3c00] ;  /* 0x003c0000556c783b */ /* 0x000f6a0000000200 */
[C---:B------:R-:W-:Y:S03]  /*44f0*/  HMMA.16816.F32.BF16 R16, R32.reuse, R18, RZ ;  /* 0x000000122010723c */ /* 0x040fe600000418ff */
[----:B------:R-:W-:Y:S05]  /*4500*/  LDSM.16.M88.4 R112, [R128+0x1000] ;  /* 0x001000008070783b */ /* 0x000fea0000000200 */
[C---:B------:R-:W-:Y:S03]  /*4510*/  HMMA.16816.F32.BF16 R20, R32.reuse, R24, RZ ;  /* 0x000000182014723c */ /* 0x040fe600000418ff */
[----:B------:R-:W5:Y:S05]  /*4520*/  LDSM.16.M88.4 R116, [R87+0x4000] ;  /* 0x004000005774783b */ /* 0x000f6a0000000200 */
[C---:B------:R-:W-:Y:S03]  /*4530*/  HMMA.16816.F32.BF16 R24, R32.reuse, R26, RZ ;  /* 0x0000001a2018723c */ /* 0x040fe600000418ff */
[----:B------:R-:W5:Y:S05]  /*4540*/  LDSM.16.M88.4 R120, [R87+0x4400] ;  /* 0x004400005778783b */ /* 0x000f6a0000000200 */
[C---:B--2---:R-:W-:Y:S03]  /*4550*/  HMMA.16816.F32.BF16 R28, R32.reuse, R88, RZ ;  /* 0x00000058201c723c */ /* 0x044fe600000418ff */
[----:B------:R-:W-:Y:S05]  /*4560*/  LDSM.16.M88.4 R124, [R85+0x4000] ;  /* 0x00400000557c783b */ /* 0x000fea0000000200 */
[----:B------:R-:W-:Y:S03]  /*4570*/  HMMA.16816.F32.BF16 R32, R32, R90, RZ ;  /* 0x0000005a2020723c */ /* 0x000fe600000418ff */
[----:B------:R-:W2:Y:S05]  /*4580*/  LDSM.16.M88.4 R88, [R87+0x4800] ;  /* 0x004800005758783b */ /* 0x000eaa0000000200 */
[C---:B---3--:R-:W-:Y:S08]  /*4590*/  HMMA.16816.F32.BF16 R4, R92.reuse, R96, R4 ;  /* 0x000000605c04723c */ /* 0x048ff00000041804 */
[C---:B------:R-:W-:Y:S01]  /*45a0*/  HMMA.16816.F32.BF16 R8, R92.reuse, R98, R8 ;  /* 0x000000625c08723c */ /* 0x040fe20000041808 */
[----:B------:R-:W3:Y:S07]  /*45b0*/  LDSM.16.M88.4 R96, [R87+0x4c00] ;  /* 0x004c00005760783b */ /* 0x000eee0000000200 */
[C---:B-1----:R-:W-:Y:S08]  /*45c0*/  HMMA.16816.F32.BF16 R12, R92.reuse, R100, R12 ;  /* 0x000000645c0c723c */ /* 0x042ff0000004180c */
[C---:B------:R-:W-:Y:S01]  /*45d0*/  HMMA.16816.F32.BF16 R16, R92.reuse, R102, R16 ;  /* 0x000000665c10723c */ /* 0x040fe20000041810 */
[----:B------:R-:W1:Y:S07]  /*45e0*/  LDSM.16.M88.4 R100, [R86+0x1000] ;  /* 0x001000005664783b */ /* 0x000e6e0000000200 */
[C---:B-----5:R-:W-:Y:S08]  /*45f0*/  HMMA.16816.F32.BF16 R20, R92.reuse, R104, R20 ;  /* 0x000000685c14723c */ /* 0x060ff00000041814 */
[C---:B------:R-:W-:Y:S01]  /*4600*/  HMMA.16816.F32.BF16 R24, R92.reuse, R106, R24 ;  /* 0x0000006a5c18723c */ /* 0x040fe20000041818 */
[----:B------:R-:W-:Y:S07]  /*4610*/  LDSM.16.M88.4 R104, [R85+0x4800] ;  /* 0x004800005568783b */ /* 0x000fee0000000200 */
[C---:B------:R-:W-:Y:S08]  /*4620*/  HMMA.16816.F32.BF16 R28, R92.reuse, R108, R28 ;  /* 0x0000006c5c1c723c */ /* 0x040ff0000004181c */
[----:B------:R-:W-:Y:S01]  /*4630*/  HMMA.16816.F32.BF16 R32, R92, R110, R32 ;  /* 0x0000006e5c20723c */ /* 0x000fe20000041820 */
[----:B------:R-:W5:Y:S07]  /*4640*/  LDSM.16.M88.4 R92, [R85+0x4400] ;  /* 0x00440000555c783b */ /* 0x000f6e0000000200 */
[C---:B------:R-:W-:Y:S01]  /*4650*/  HMMA.16816.F32.BF16 R4, R112.reuse, R116, R4 ;  /* 0x000000747004723c */ /* 0x040fe20000041804 */
[----:B------:R-:W5:Y:S07]  /*4660*/  LDSM.16.M88.4 R108, [R85+0x4c00] ;  /* 0x004c0000556c783b */ /* 0x000f6e0000000200 */
[C---:B------:R-:W-:Y:S01]  /*4670*/  HMMA.16816.F32.BF16 R8, R112.reuse, R118, R8 ;  /* 0x000000767008723c */ /* 0x040fe20000041808 */
[----:B------:R-:W-:Y:S07]  /*4680*/  LDSM.16.M88.4 R116, [R128+0x2000] ;  /* 0x002000008074783b */ /* 0x000fee0000000200 */
[C---:B------:R-:W-:Y:S01]  /*4690*/  HMMA.16816.F32.BF16 R12, R112.reuse, R120, R12 ;  /* 0x00000078700c723c */ /* 0x040fe2000004180c */
[----:B------:R-:W5:Y:S07]  /*46a0*/  LDSM.16.M88.4 R128, [R87+0x5000] ;  /* 0x005000005780783b */ /* 0x000f6e0000000200 */
        /* <DEDUP_REMOVED lines=8> */
[C---:B-1----:R-:W-:Y:S01]  /*4730*/  HMMA.16816.F32.BF16 R4, R100.reuse, R124, R4 ;  /* 0x0000007c6404723c */ /* 0x042fe20000041804 */
[----:B------:R-:W1:Y:S07]  /*4740*/  LDSM.16.M88.4 R112, [R87+0x5c00] ;  /* 0x005c00005770783b */ /* 0x000e6e0000000200 */
[C---:B------:R-:W-:Y:S01]  /*4750*/  HMMA.16816.F32.BF16 R8, R100.reuse, R126, R8 ;  /* 0x0000007e6408723c */ /* 0x040fe20000041808 */
[----:B------:R-:W1:Y:S07]  /*4760*/  LDSM.16.M88.4 R124, [R85+0x5000] ;  /* 0x00500000557c783b */ /* 0x000e6e0000000200 */
        /* <DEDUP_REMOVED lines=9> */
[C---:B------:R-:W-:Y:S01]  /*4800*/  HMMA.16816.F32.BF16 R16, R116.reuse, R90, R16 ;  /* 0x0000005a7410723c */ /* 0x040fe20000041810 */
[----:B------:R-:W2:Y:S07]  /*4810*/  LDSM.16.M88.4 R88, [R85+0x5400] ;  /* 0x005400005558783b */ /* 0x000eae0000000200 */
[C---:B---3--:R-:W-:Y:S08]  /*4820*/  HMMA.16816.F32.BF16 R20, R116.reuse, R96, R20 ;  /* 0x000000607414723c */ /* 0x048ff00000041814 */
[C---:B------:R-:W-:Y:S08]  /*4830*/  HMMA.16816.F32.BF16 R24, R116.reuse, R98, R24 ;  /* 0x000000627418723c */ /* 0x040ff00000041818 */
[C---:B-1----:R-:W-:Y:S08]  /*4840*/  HMMA.16816.F32.BF16 R28, R116.reuse, R112, R28 ;  /* 0x00000070741c723c */ /* 0x042ff0000004181c */
[----:B------:R-:W-:Y:S08]  /*4850*/  HMMA.16816.F32.BF16 R32, R116, R114, R32 ;  /* 0x000000727420723c */ /* 0x000ff00000041820 */
[C---:B------:R-:W-:Y:S08]  /*4860*/  HMMA.16816.F32.BF16 R4, R120.reuse, R124, R4 ;  /* 0x0000007c7804723c */ /* 0x040ff00000041804 */
[C---:B------:R-:W-:Y:S08]  /*4870*/  HMMA.16816.F32.BF16 R8, R120.reuse, R126, R8 ;  /* 0x0000007e7808723c */ /* 0x040ff00000041808 */
[C---:B--2---:R-:W-:Y:S03]  /*4880*/  HMMA.16816.F32.BF16 R12, R120.reuse, R88, R12 ;  /* 0x00000058780c723c */ /* 0x044fe6000004180c */
[-C--:B----4-:R-:W-:Y:S01]  /*4890*/  FMUL.FTZ R4, R4, R143.reuse ;  /* 0x0000008f04047220 */ /* 0x090fe20000410000 */
        /* <DEDUP_REMOVED lines=146> */
.L_x_9413:
[----:B------:R-:W-:Y:S05]  /*51c0*/  BSYNC.RECONVERGENT B0 ;  /* 0x0000000000007941 */ /* 0x000fea0003800200 */
.L_x_9412:
        /* <DEDUP_REMOVED lines=13> */
.L_x_9411:
[----:B------:R-:W-:Y:S05]  /*52a0*/  BSYNC.RECONVERGENT B1 ;  /* 0x0000000000017941 */ /* 0x000fea0003800200 */
.L_x_9410:
[----:B------:R-:W3:Y:S01]  /*52b0*/  LD.E R87, desc[UR4][R2.64+0xdc] ;  /* 0x0000dc0402577980 */ /* 0x000ee2000c101900 */
[----:B-1----:R-:W-:Y:S02]  /*52c0*/  FMNMX3.FTZ R86, R0, R96, R102, !PT ;  /* 0x0000006000567276 */ /* 0x002fe40007810066 */
[----:B--2---:R-:W-:Y:S01]  /*52d0*/  FMNMX3.FTZ R5, R84, R101, R100, !PT ;  /* 0x0000006554057276 */ /* 0x004fe20007810064 */
[----:B----4-:R-:W-:Y:S01]  /*52e0*/  LDSM.16.MT88.4 R12, [R134+0x6000] ;  /* 0x00600000860c783b */ /* 0x010fe20000004200 */
        /* <DEDUP_REMOVED lines=42> */
[-CC-:B------:R-:W-:Y:S01]  /*5590*/  FFMA.FTZ R102, R104, R87.reuse, -R96.reuse ;  /* 0x0000005768667223 */ /* 0x180fe20000010860 */
[-CC-:B------:R-:W-:Y:S06]  /*55a0*/  FFMA.FTZ R101, R127, R87.reuse, -R96.reuse ;  /* 0x000000577f657223 */ /* 0x180fec0000010860 */
[----:B------:R3:W-:Y:S01]  /*55b0*/  MUFU.EX2 R103, R100 ;  /* 0x0000006400677308 */ /* 0x0007e20000000800 */
[--C-:B------:R-:W-:Y:S01]  /*55c0*/  FFMA.FTZ R98, R98, R87, -R96.reuse ;  /* 0x0000005762627223 */ /* 0x100fe20000010860 */
[C---:B-1----:R-:W-:Y:S01]  /*55d0*/  FMUL.FTZ R8, R84.reuse, R76 ;  /* 0x0000004c54087220 */ /* 0x042fe20000410000 */
[C---:B------:R-:W-:Y:S07]  /*55e0*/  FMUL.FTZ R9, R84.reuse, R77 ;  /* 0x0000004d54097220 */ /* 0x040fee0000410000 */
[----:B------:R1:W-:Y:S01]  /*55f0*/  MUFU.EX2 R105, R5 ;  /* 0x0000000500697308 */ /* 0x0003e20000000800 */
[C---:B------:R-:W-:Y:S01]  /*5600*/  FMUL.FTZ R16, R84.reuse, R68 ;  /* 0x0000004454107220 */ /* 0x040fe20000410000 */
[C---:B------:R-:W-:Y:S01]  /*5610*/  FMUL.FTZ R17, R84.reuse, R69 ;  /* 0x0000004554117220 */ /* 0x040fe20000410000 */
[----:B------:R-:W-:Y:S07]  /*5620*/  FMUL.FTZ R24, R84, R60 ;  /* 0x0000003c54187220 */ /* 0x000fee0000410000 */
[----:B------:R4:W5:Y:S01]  /*5630*/  MUFU.EX2 R104, R4 ;  /* 0x0000000400687308 */ /* 0x0009620000000800 */
[C---:B--2---:R-:W-:Y:S01]  /*5640*/  FMUL.FTZ R6, R0.reuse, R82 ;  /* 0x0000005200067220 */ /* 0x044fe20000410000 */
[C---:B------:R-:W-:Y:S01]  /*5650*/  FMUL.FTZ R7, R0.reuse, R83 ;  /* 0x0000005300077220 */ /* 0x040fe20000410000 */
[C---:B------:R-:W-:Y:S07]  /*5660*/  FMUL.FTZ R10, R0.reuse, R78 ;  /* 0x0000004e000a7220 */ /* 0x040fee0000410000 */
[----:B------:R-:W-:Y:S01]  /*5670*/  MUFU.EX2 R108, R108 ;  /* 0x0000006c006c7308 */ /* 0x000fe20000000800 */
[C---:B------:R-:W-:Y:S01]  /*5680*/  FMUL.FTZ R11, R0.reuse, R79 ;  /* 0x0000004f000b7220 */ /* 0x040fe20000410000 */
[----:B---3--:R-:W-:Y:S01]  /*5690*/  MOV R100, R154 ;  /* 0x0000009a00647202 */ /* 0x008fe20000000f00 */
[----:B------:R-:W-:Y:S01]  /*56a0*/  FMUL.FTZ R18, R0, R70 ;  /* 0x0000004600127220 */ /* 0x000fe20000410000 */
[----:B------:R-:W-:Y:S06]  /*56b0*/  @P0 IADD3 R100, PT, PT, R158, -0x20, RZ ;  /* 0xffffffe09e640810 */ /* 0x000fec0007ffe0ff */
[----:B------:R-:W2:Y:S01]  /*56c0*/  MUFU.EX2 R107, R107 ;  /* 0x0000006b006b7308 */ /* 0x000ea20000000800 */
[----:B-1----:R-:W-:Y:S01]  /*56d0*/  FMUL.FTZ R5, R84, R81 ;  /* 0x0000005154057220 */ /* 0x002fe20000410000 */
[----:B------:R-:W-:Y:S01]  /*56e0*/  FMUL.FTZ R19, R0, R71 ;  /* 0x0000004700137220 */ /* 0x000fe20000410000 */
[C---:B------:R-:W-:Y:S01]  /*56f0*/  FMUL.FTZ R25, R84.reuse, R61 ;  /* 0x0000003d54197220 */ /* 0x040fe20000410000 */
[----:B------:R-:W1:Y:S06]  /*5700*/  LDSM.16.MT88.4 R20, [R100] ;  /* 0x000000006414783b */ /* 0x000e6c0000004200 */
[----:B------:R-:W3:Y:S01]  /*5710*/  MUFU.EX2 R106, R106 ;  /* 0x0000006a006a7308 */ /* 0x000ee20000000800 */
[----:B----4-:R-:W-:Y:S01]  /*5720*/  FMUL.FTZ R4, R84, R80 ;  /* 0x0000005054047220 */ /* 0x010fe20000410000 */
[----:B-----5:R-:W-:Y:S01]  /*5730*/  F2FP.BF16.F32.PACK_AB R82, R104, R105 ;  /* 0x000000696852723e */ /* 0x020fe200000010ff */
[C---:B------:R-:W-:Y:S07]  /*5740*/  FMUL.FTZ R26, R0.reuse, R62 ;  /* 0x0000003e001a7220 */ /* 0x040fee0000410000 */
[----:B------:R-:W-:Y:S01]  /*5750*/  MUFU.EX2 R102, R102 ;  /* 0x0000006600667308 */ /* 0x000fe20000000800 */
[----:B------:R-:W-:Y:S01]  /*5760*/  FMUL.FTZ R27, R0, R63 ;  /* 0x0000003f001b7220 */ /* 0x000fe20000410000 */
[C---:B------:R-:W-:Y:S01]  /*5770*/  FMUL.FTZ R32, R84.reuse, R52 ;  /* 0x0000003454207220 */ /* 0x040fe20000410000 */
[----:B------:R-:W-:Y:S07]  /*5780*/  LDSM.16.MT88.4 R60, [R100+0x400] ;  /* 0x00040000643c783b */ /* 0x000fee0000004200 */
[----:B------:R-:W4:Y:S01]  /*5790*/  MUFU.EX2 R101, R101 ;  /* 0x0000006500657308 */ /* 0x000f220000000800 */
[----:B--2---:R-:W-:Y:S01]  /*57a0*/  F2FP.BF16.F32.PACK_AB R80, R107, R108 ;  /* 0x0000006c6b50723e */ /* 0x004fe200000010ff */
[----:B------:R-:W-:Y:S01]  /*57b0*/  FMUL.FTZ R33, R84, R53 ;  /* 0x0000003554217220 */ /* 0x000fe20000410000 */
[C---:B------:R-:W-:Y:S01]  /*57c0*/  FMUL.FTZ R34, R0.reuse, R54 ;  /* 0x0000003600227220 */ /* 0x040fe20000410000 */
[----:B------:R-:W-:Y:S01]  /*57d0*/  FMUL.FTZ R35, R0, R55 ;  /* 0x0000003700237220 */ /* 0x000fe20000410000 */
[-CC-:B------:R-:W-:Y:S01]  /*57e0*/  FFMA.FTZ R127, R95, R87.reuse, -R97.reuse ;  /* 0x000000575f7f7223 */ /* 0x180fe20000010861 */
[----:B---3--:R-:W-:Y:S01]  /*57f0*/  F2FP.BF16.F32.PACK_AB R81, R103, R106 ;  /* 0x0000006a6751723e */ /* 0x008fe200000010ff */
[----:B------:R-:W-:Y:S01]  /*5800*/  LDSM.16.MT88.4 R52, [R100+0x2000] ;  /* 0x002000006434783b */ /* 0x000fe20000004200 */
[--C-:B------:R-:W-:Y:S01]  /*5810*/  FFMA.FTZ R129, R93, R87, -R97.reuse ;  /* 0x000000575d817223 */ /* 0x100fe20000010861 */
[C---:B------:R-:W-:Y:S01]  /*5820*/  FMUL.FTZ R36, R84.reuse, R36 ;  /* 0x0000002454247220 */ /* 0x040fe20000410000 */
[----:B------:R-:W-:Y:S01]  /*5830*/  FMUL.FTZ R37, R84, R37 ;  /* 0x0000002554257220 */ /* 0x000fe20000410000 */
[C---:B------:R-:W-:Y:S01]  /*5840*/  FMUL.FTZ R38, R0.reuse, R38 ;  /* 0x0000002600267220 */ /* 0x040fe20000410000 */
[----:B------:R-:W-:Y:S01]  /*5850*/  FMUL.FTZ R39, R0, R39 ;  /* 0x0000002700277220 */ /* 0x000fe20000410000 */
[C---:B------:R-:W-:Y:S01]  /*5860*/  FMUL.FTZ R40, R84.reuse, R40 ;  /* 0x0000002854287220 */ /* 0x040fe20000410000 */
[----:B----4-:R-:W-:Y:S01]  /*5870*/  F2FP.BF16.F32.PACK_AB R83, R101, R102 ;  /* 0x000000666553723e */ /* 0x010fe200000010ff */
[----:B------:R-:W-:Y:S01]  /*5880*/  LDSM.16.MT88.4 R68, [R100+0x1400] ;  /* 0x001400006444783b */ /* 0x000fe20000004200 */
[----:B------:R-:W-:Y:S01]  /*5890*/  FMUL.FTZ R41, R84, R41 ;  /* 0x0000002954297220 */ /* 0x000fe20000410000 */
[C---:B------:R-:W-:Y:S01]  /*58a0*/  FMUL.FTZ R42, R0.reuse, R42 ;  /* 0x0000002a002a7220 */ /* 0x040fe20000410000 */
[----:B------:R-:W-:Y:S01]  /*58b0*/  FMUL.FTZ R43, R0, R43 ;  /* 0x0000002b002b7220 */ /* 0x000fe20000410000 */
[-CC-:B------:R-:W-:Y:S01]  /*58c0*/  FFMA.FTZ R109, R109, R87.reuse, -R97.reuse ;  /* 0x000000576d6d7223 */ /* 0x180fe20000010861 */
[--C-:B------:R-:W-:Y:S01]  /*58d0*/  FFMA.FTZ R118, R118, R87, -R97.reuse ;  /* 0x0000005776767223 */ /* 0x100fe20000010861 */
[C---:B------:R-:W-:Y:S01]  /*58e0*/  HMMA.16816.F32.BF16 R4, R80.reuse, R12, R4 ;  /* 0x0000000c5004723c */ /* 0x040fe20000041804 */
[----:B------:R-:W-:Y:S01]  /*58f0*/  MUFU.EX2 R127, R127 ;  /* 0x0000007f007f7308 */ /* 0x000fe20000000800 */
[----:B------:R-:W-:Y:S03]  /*5900*/  LDSM.16.MT88.4 R76, [R100+0x1800] ;  /* 0x00180000644c783b */ /* 0x000fe60000004200 */
[C---:B------:R-:W-:Y:S01]  /*5910*/  FMUL.FTZ R12, R84.reuse, R72 ;  /* 0x00000048540c7220 */ /* 0x040fe20000410000 */
[----:B------:R-:W-:Y:S01]  /*5920*/  FMUL.FTZ R13, R84, R73 ;  /* 0x00000049540d7220 */ /* 0x000fe20000410000 */
        /* <DEDUP_REMOVED lines=11> */
[C---:B-1----:R-:W-:Y:S01]  /*59e0*/  HMMA.16816.F32.BF16 R12, R80.reuse, R20, R12 ;  /* 0x00000014500c723c */ /* 0x042fe2000004180c */
[----:B------:R-:W1:Y:S02]  /*59f0*/  MUFU.EX2 R118, R118 ;  /* 0x0000007600767308 */ /* 0x000e640000000800 */
        /* <DEDUP_REMOVED lines=10> */
[----:B------:R-:W3:Y:S06]  /*5aa0*/  LDSM.16.MT88.4 R64, [R134+0x8000] ;  /* 0x008000008640783b */ /* 0x000eec0000004200 */
[----:B------:R-:W-:Y:S01]  /*5ab0*/  MUFU.EX2 R112, R98 ;  /* 0x0000006200707308 */ /* 0x000fe20000000800 */
[-CC-:B------:R-:W-:Y:S01]  /*5ac0*/  FFMA.FTZ R119, R119, R87.reuse, -R97.reuse ;  /* 0x0000005777777223 */ /* 0x180fe20000010861 */
[-CC-:B------:R-:W-:Y:S01]  /*5ad0*/  FFMA.FTZ R128, R91, R87.reuse, -R96.reuse ;  /* 0x000000575b807223 */ /* 0x180fe20000010860 */
[--C-:B------:R-:W-:Y:S01]  /*5ae0*/  FFMA.FTZ R125, R90, R87, -R96.reuse ;  /* 0x000000575a7d7223 */ /* 0x100fe20000010860 */
[C---:B------:R-:W-:Y:S06]  /*5af0*/  HMMA.16816.F32.BF16 R20, R80.reuse, R28, R20 ;  /* 0x0000001c5014723c */ /* 0x040fec0000041814 */
[----:B------:R-:W4:Y:S01]  /*5b00*/  MUFU.EX2 R110, R110 ;  /* 0x0000006e006e7308 */ /* 0x000f220000000800 */
[C---:B------:R-:W-:Y:S01]  /*5b10*/  FMUL.FTZ R28, R84.reuse, R56 ;  /* 0x00000038541c7220 */ /* 0x040fe20000410000 */
[C---:B------:R-:W-:Y:S01]  /*5b20*/  FMUL.FTZ R29, R84.reuse, R57 ;  /* 0x00000039541d7220 */ /* 0x040fe20000410000 */
[--C-:B------:R-:W-:Y:S01]  /*5b30*/  FFMA.FTZ R89, R89, R87, -R96.reuse ;  /* 0x0000005759597223 */ /* 0x100fe20000010860 */
[C---:B------:R-:W-:Y:S01]  /*5b40*/  FMUL.FTZ R44, R84.reuse, R44 ;  /* 0x0000002c542c7220 */ /* 0x040fe20000410000 */
[----:B------:R-:W-:Y:S01]  /*5b50*/  FMUL.FTZ R45, R84, R45 ;  /* 0x0000002d542d7220 */ /* 0x000fe20000410000 */
[C---:B------:R-:W-:Y:S04]  /*5b60*/  HMMA.16816.F32.BF16 R24, R80.reuse, R30, R24 ;  /* 0x0000001e5018723c */ /* 0x040fe80000041818 */
[----:B------:R-:W-:Y:S01]  /*5b70*/  MUFU.EX2 R117, R117 ;  /* 0x0000007500757308 */ /* 0x000fe20000000800 */
[C---:B------:R-:W-:Y:S01]  /*5b80*/  FMUL.FTZ R30, R0.reuse, R58 ;  /* 0x0000003a001e7220 */ /* 0x040fe20000410000 */
[C---:B------:R-:W-:Y:S01]  /*5b90*/  FMUL.FTZ R31, R0.reuse, R59 ;  /* 0x0000003b001f7220 */ /* 0x040fe20000410000 */
[C---:B------:R-:W-:Y:S01]  /*5ba0*/  FMUL.FTZ R46, R0.reuse, R46 ;  /* 0x0000002e002e7220 */ /* 0x040fe20000410000 */
[----:B------:R-:W5:Y:S01]  /*5bb0*/  LDSM.16.MT88.4 R56, [R134+0x6400] ;  /* 0x006400008638783b */ /* 0x000f620000004200 */
[----:B------:R-:W-:Y:S05]  /*5bc0*/  FMUL.FTZ R47, R0, R47 ;  /* 0x0000002f002f7220 */ /* 0x000fea0000410000 */
[----:B------:R-:W-:Y:S01]  /*5bd0*/  MUFU.EX2 R120, R120 ;  /* 0x0000007800787308 */ /* 0x000fe20000000800 */
[C---:B------:R-:W-:Y:S01]  /*5be0*/  FMUL.FTZ R48, R84.reuse, R48 ;  /* 0x0000003054307220 */ /* 0x040fe20000410000 */
[----:B------:R-:W-:Y:S01]  /*5bf0*/  FMUL.FTZ R49, R84, R49 ;  /* 0x0000003154317220 */ /* 0x000fe20000410000 */
[C---:B--2---:R-:W-:Y:S07]  /*5c00*/  HMMA.16816.F32.BF16 R28, R80.reuse, R72, R28 ;  /* 0x00000048501c723c */ /* 0x044fee000004181c */
[----:B------:R-:W-:Y:S01]  /*5c10*/  MUFU.EX2 R121, R121 ;  /* 0x0000007900797308 */ /* 0x000fe20000000800 */
[----:B------:R-:W-:Y:S01]  /*5c20*/  FFMA.FTZ R72, R116, R87, -R96 ;  /* 0x0000005774487223 */ /* 0x000fe20000010860 */
[C---:B------:R-:W-:Y:S08]  /*5c30*/  FMUL.FTZ R50, R0.reuse, R50 ;  /* 0x0000003200327220 */ /* 0x040ff00000410000 */
[----:B------:R2:W5:Y:S01]  /*5c40*/  MUFU.EX2 R116, R126 ;  /* 0x0000007e00747308 */ /* 0x0005620000000800 */
[----:B------:R-:W-:Y:S01]  /*5c50*/  FMUL.FTZ R51, R0, R51 ;  /* 0x0000003300337220 */ /* 0x000fe20000410000 */
[----:B------:R-:W-:Y:S01]  /*5c60*/  FFMA.FTZ R108, R84, R162, R108 ;  /* 0x000000a2546c7223 */ /* 0x000fe2000001006c */
[C---:B------:R-:W-:Y:S07]  /*5c70*/  HMMA.16816.F32.BF16 R32, R80.reuse, R74, R32 ;  /* 0x0000004a5020723c */ /* 0x040fee0000041820 */
[----:B------:R5:W5:Y:S01]  /*5c80*/  MUFU.EX2 R114, R72 ;  /* 0x0000004800727308 */ /* 0x000b620000000800 */
[----:B------:R-:W-:Y:S01]  /*5c90*/  ISETP.GT.AND P0, PT, R148, R140, PT ;  /* 0x0000008c9400720c */ /* 0x000fe20003f04270 */
[----:B------:R-:W-:Y:S08]  /*5ca0*/  FFMA.FTZ R106, R0, R159, R106 ;  /* 0x0000009f006a7223 */ /* 0x000ff0000001006a */
[----:B------:R-:W-:Y:S01]  /*5cb0*/  MUFU.EX2 R122, R122 ;  /* 0x0000007a007a7308 */ /* 0x000fe20000000800 */
[----:B------:R-:W-:Y:S01]  /*5cc0*/  FADD.FTZ R108, R107, R108 ;  /* 0x0000006c6b6c7221 */ /* 0x000fe20000010000 */
[----:B------:R-:W-:Y:S01]  /*5cd0*/  MOV R84, R85 ;  /* 0x0000005500547202 */ /* 0x000fe20000000f00 */
[C---:B---3--:R-:W-:Y:S07]  /*5ce0*/  HMMA.16816.F32.BF16 R36, R80.reuse, R64, R36 ;  /* 0x000000405024723c */ /* 0x048fee0000041824 */
[----:B------:R-:W-:Y:S01]  /*5cf0*/  MUFU.EX2 R123, R123 ;  /* 0x0000007b007b7308 */ /* 0x000fe20000000800 */
[-CC-:B--2---:R-:W-:Y:S01]  /*5d00*/  FFMA.FTZ R126, R92, R87.reuse, -R97.reuse ;  /* 0x000000575c7e7223 */ /* 0x184fe20000010861 */
[----:B------:R-:W-:Y:S08]  /*5d10*/  FFMA.FTZ R97, R94, R87, -R97 ;  /* 0x000000575e617223 */ /* 0x000ff00000010861 */
[----:B------:R-:W-:Y:S01]  /*5d20*/  MUFU.EX2 R113, R113 ;  /* 0x0000007100717308 */ /* 0x000fe20000000800 */
[----:B------:R-:W-:Y:S01]  /*5d30*/  LDSM.16.MT88.4 R92, [R134+0x7c00] ;  /* 0x007c0000865c783b */ /* 0x000fe20000004200 */
[----:B------:R-:W-:Y:S01]  /*5d40*/  FADD.FTZ R106, R103, R106 ;  /* 0x0000006a676a7221 */ /* 0x000fe20000010000 */
[C---:B------:R-:W-:Y:S07]  /*5d50*/  HMMA.16816.F32.BF16 R40, R80.reuse, R66, R40 ;  /* 0x000000425028723c */ /* 0x040fee0000041828 */
[----:B------:R-:W-:Y:S01]  /*5d60*/  MUFU.EX2 R130, R97 ;  /* 0x0000006100827308 */ /* 0x000fe20000000800 */
[----:B------:R-:W-:Y:S01]  /*5d70*/  FADD.FTZ R108, R105, R108 ;  /* 0x0000006c696c7221 */ /* 0x000fe20000010000 */
[----:B------:R-:W-:Y:S08]  /*5d80*/  FADD.FTZ R102, R102, R106 ;  /* 0x0000006a66667221 */ /* 0x000ff00000010000 */
[----:B------:R-:W-:Y:S01]  /*5d90*/  MUFU.EX2 R124, R124 ;  /* 0x0000007c007c7308 */ /* 0x000fe20000000800 */
[----:B------:R-:W2:Y:S01]  /*5da0*/  LDSM.16.MT88.4 R64, [R134+0x7400] ;  /* 0x007400008640783b */ /* 0x000ea20000004200 */
[----:B------:R-:W-:Y:S01]  /*5db0*/  FADD.FTZ R104, R104, R108 ;  /* 0x0000006c68687221 */ /* 0x000fe20000010000 */
[C---:B------:R-:W-:Y:S07]  /*5dc0*/  HMMA.16816.F32.BF16 R44, R80.reuse, R52, R44 ;  /* 0x00000034502c723c */ /* 0x040fee000004182c */
[----:B------:R-:W-:Y:S01]  /*5dd0*/  MUFU.EX2 R126, R126 ;  /* 0x0000007e007e7308 */ /* 0x000fe20000000800 */
[----:B-1----:R-:W-:Y:S01]  /*5de0*/  F2FP.BF16.F32.PACK_AB R52, R118, R109 ;  /* 0x0000006d7634723e */ /* 0x002fe200000010ff */
[----:B------:R-:W-:Y:S01]  /*5df0*/  FADD.FTZ R102, R101, R102 ;  /* 0x0000006665667221 */ /* 0x000fe20000010000 */
[----:B----4-:R-:W-:Y:S01]  /*5e00*/  F2FP.BF16.F32.PACK_AB R53, R110, R115 ;  /* 0x000000736e35723e */ /* 0x010fe200000010ff */
[----:B-----5:R-:W1:Y:S06]  /*5e10*/  LDSM.16.MT88.4 R72, [R134+0x8400] ;  /* 0x008400008648783b */ /* 0x020e6c0000004200 */
[----:B------:R-:W-:Y:S01]  /*5e20*/  MUFU.EX2 R128, R128 ;  /* 0x0000008000807308 */ /* 0x000fe20000000800 */
[----:B------:R-:W-:Y:S03]  /*5e30*/  HMMA.16816.F32.BF16 R48, R80, R54, R48 ;  /* 0x000000365030723c */ /* 0x000fe60000041830 */
[----:B------:R-:W-:Y:S06]  /*5e40*/  F2FP.BF16.F32.PACK_AB R54, R116, R117 ;  /* 0x000000757436723e */ /* 0x000fec00000010ff */
[----:B------:R-:W-:Y:S01]  /*5e50*/  MUFU.EX2 R125, R125 ;  /* 0x0000007d007d7308 */ /* 0x000fe20000000800 */
[----:B------:R-:W-:Y:S01]  /*5e60*/  F2FP.BF16.F32.PACK_AB R55, R120, R114 ;  /* 0x000000727837723e */ /* 0x000fe200000010ff */
[----:B------:R-:W-:Y:S01]  /*5e70*/  FADD.FTZ R104, R109, R104 ;  /* 0x000000686d687221 */ /* 0x000fe20000010000 */
[----:B------:R-:W-:Y:S07]  /*5e80*/  MOV R0, R86 ;  /* 0x0000005600007202 */ /* 0x000fee0000000f00 */
[----:B------:R-:W3:Y:S01]  /*5e90*/  MUFU.EX2 R129, R129 ;  /* 0x0000008100817308 */ /* 0x000ee20000000800 */
[----:B------:R-:W-:Y:S01]  /*5ea0*/  FADD.FTZ R115, R115, R102 ;  /* 0x0000006673737221 */ /* 0x000fe20000010000 */
[----:B------:R-:W-:Y:S01]  /*5eb0*/  FADD.FTZ R118, R118, R104 ;  /* 0x0000006876767221 */ /* 0x000fe20000010000 */
[C---:B------:R-:W-:Y:S05]  /*5ec0*/  HMMA.16816.F32.BF16 R4, R52.reuse, R56, R4 ;  /* 0x000000383404723c */ /* 0x040fea0000041804 */
[----:B------:R-:W-:Y:S01]  /*5ed0*/  FADD.FTZ R115, R110, R115 ;  /* 0x000000736e737221 */ /* 0x000fe20000010000 */
[----:B------:R-:W-:Y:S02]  /*5ee0*/  FADD.FTZ R118, R117, R118 ;  /* 0x0000007675767221 */ /* 0x000fe40000010000 */
[C---:B------:R-:W-:Y:S01]  /*5ef0*/  HMMA.16816.F32.BF16 R8, R52.reuse, R58, R8 ;  /* 0x0000003a3408723c */ /* 0x040fe20000041808 */
[----:B------:R-:W4:Y:S02]  /*5f00*/  LDSM.16.MT88.4 R56, [R100+0x2400] ;  /* 0x002400006438783b */ /* 0x000f240000004200 */
[----:B---3--:R-:W-:Y:S01]  /*5f10*/  F2FP.BF16.F32.PACK_AB R90, R130, R129 ;  /* 0x00000081825a723e */ /* 0x008fe200000010ff */
[----:B------:R-:W-:Y:S01]  /*5f20*/  FADD.FTZ R114, R114, R115 ;  /* 0x0000007372727221 */ /* 0x000fe20000010000 */
[----:B------:R-:W-:Y:S03]  /*5f30*/  FADD.FTZ R116, R116, R118 ;  /* 0x0000007674747221 */ /* 0x000fe60000010000 */
[C---:B------:R-:W-:Y:S03]  /*5f40*/  HMMA.16816.F32.BF16 R12, R52.reuse, R60, R12 ;  /* 0x0000003c340c723c */ /* 0x040fe6000004180c */
[----:B------:R-:W-:Y:S01]  /*5f50*/  FADD.FTZ R114, R120, R114 ;  /* 0x0000007278727221 */ /* 0x000fe20000010000 */
[----:B------:R-:W-:Y:S04]  /*5f60*/  FADD.FTZ R116, R121, R116 ;  /* 0x0000007479747221 */ /* 0x000fe80000010000 */
        /* <DEDUP_REMOVED lines=8> */
[C---:B-1----:R-:W-:Y:S03]  /*5ff0*/  HMMA.16816.F32.BF16 R36, R52.reuse, R72, R36 ;  /* 0x000000483424723c */ /* 0x042fe60000041824 */
[-CC-:B------:R-:W-:Y:S01]  /*6000*/  FFMA.FTZ R72, R111, R87.reuse, -R96.reuse ;  /* 0x000000576f487223 */ /* 0x180fe20000010860 */
[----:B------:R-:W-:Y:S01]  /*6010*/  FFMA.FTZ R96, R88, R87, -R96 ;  /* 0x0000005758607223 */ /* 0x000fe20000010860 */
[----:B------:R-:W-:Y:S01]  /*6020*/  F2FP.BF16.F32.PACK_AB R88, R127, R126 ;  /* 0x0000007e7f58723e */ /* 0x000fe200000010ff */
[----:B------:R-:W1:Y:S02]  /*6030*/  MUFU.EX2 R111, R119 ;  /* 0x00000077006f7308 */ /* 0x000e640000000800 */
[C---:B------:R-:W-:Y:S08]  /*6040*/  HMMA.16816.F32.BF16 R40, R52.reuse, R74, R40 ;  /* 0x0000004a3428723c */ /* 0x040ff00000041828 */
[----:B------:R-:W3:Y:S10]  /*6050*/  MUFU.EX2 R119, R72 ;  /* 0x0000004800777308 */ /* 0x000ef40000000800 */
[----:B------:R2:W-:Y:S01]  /*6060*/  MUFU.EX2 R131, R96 ;  /* 0x0000006000837308 */ /* 0x0005e20000000800 */
[C---:B----4-:R-:W-:Y:S09]  /*6070*/  HMMA.16816.F32.BF16 R44, R52.reuse, R56, R44 ;  /* 0x00000038342c723c */ /* 0x050ff2000004182c */
        /* <DEDUP_REMOVED lines=10> */
[----:B--2---:R-:W-:Y:S01]  /*6120*/  LDSM.16.MT88.4 R96, [R100+0x1c00] ;  /* 0x001c00006460783b */ /* 0x004fe20000004200 */
[----:B----4-:R-:W-:Y:S01]  /*6130*/  F2FP.BF16.F32.PACK_AB R89, R125, R128 ;  /* 0x000000807d59723e */ /* 0x010fe200000010ff */
        /* <DEDUP_REMOVED lines=44> */
.L_x_9407:
        /* <DEDUP_REMOVED lines=11> */
.L_x_9422:
[----:B----4-:R-:W-:Y:S01]  /*64b0*/  FADD.FTZ R6, R159, R6 ;  /* 0x000000069f067221 */ /* 0x010fe20000010000 */
[----:B------:R-:W-:Y:S01]  /*64c0*/  FSETP.NE.FTZ.AND P1, PT, R8, RZ, PT ;  /* 0x000000ff0800720b */ /* 0x000fe20003f35000 */
[----:B------:R-:W2:Y:S01]  /*64d0*/  MUFU.RCP R7, R8 ;  /* 0x0000000800077308 */ /* 0x000ea20000001000 */
[----:B------:R-:W-:Y:S01]  /*64e0*/  SHF.L.U32 R9, R133, 0x1, RZ ;  /* 0x0000000185097819 */ /* 0x000fe200000006ff */
[----:B------:R-:W-:Y:S05]  /*64f0*/  WARPSYNC.ALL ;  /* 0x0000000000007948 */ /* 0x000fea0003800000 */
[----:B------:R-:W-:Y:S01]  /*6500*/  FSETP.NE.FTZ.AND P0, PT, R6, RZ, PT ;  /* 0x000000ff0600720b */ /* 0x000fe20003f15000 */
[----:B------:R-:W4:Y:S01]  /*6510*/  MUFU.RCP R5, R6 ;  /* 0x0000000600057308 */ /* 0x000f220000001000 */
[----:B------:R-:W-:-:S02]  /*6520*/  LOP3.LUT R136, R136, 0x6, R9, 0xf8, !PT ;  /* 0x0000000688887812 */ /* 0x000fc400078ef809 */
[----:B------:R-:W-:Y:S02]  /*6530*/  MOV R84, 0xff800000 ;  /* 0xff80000000547802 */ /* 0x000fe40000000f00 */
[----:B------:R-:W-:Y:S02]  /*6540*/  LOP3.LUT R136, R136, 0x20, R150, 0xf8, !PT ;  /* 0x0000002088887812 */ /* 0x000fe400078ef896 */
[----:B------:R-:W-:Y:S01]  /*6550*/  MOV R0, 0xff800000 ;  /* 0xff80000000007802 */ /* 0x000fe20000000f00 */
[----:B------:R-:W1:Y:S01]  /*6560*/  @P1 MUFU.LG2 R8, R8 ;  /* 0x0000000800081308 */ /* 0x000e620000000c00 */
[----:B------:R-:W-:Y:S02]  /*6570*/  LOP3.LUT R136, R136, R149, RZ, 0xfc, !PT ;  /* 0x0000009588887212 */ /* 0x000fe400078efcff */
[----:B--2---:R-:W-:-:S05]  /*6580*/  FSEL R7, R7, 1, P1 ;  /* 0x3f80000007077808 */ /* 0x004fca0000800000 */
[----:B------:R-:W2:Y:S01]  /*6590*/  @P0 MUFU.LG2 R6, R6 ;  /* 0x0000000600060308 */ /* 0x000ea20000000c00 */
        /* <DEDUP_REMOVED lines=9> */
[----:B-1----:R-:W-:Y:S01]  /*6630*/  @P1 FMUL.FTZ R8, R8, 0.69314718246459960938 ;  /* 0x3f31721808081820 */ /* 0x002fe20000410000 */
[C---:B------:R-:W-:Y:S01]  /*6640*/  FMUL.FTZ R64, R7.reuse, R64 ;  /* 0x0000004007407220 */ /* 0x040fe20000410000 */
[C---:B------:R-:W-:Y:S01]  /*6650*/  FMUL.FTZ R65, R7.reuse, R65 ;  /* 0x0000004107417220 */ /* 0x040fe20000410000 */
[C---:B------:R-:W-:Y:S01]  /*6660*/  FMUL.FTZ R60, R7.reuse, R60 ;  /* 0x0000003c073c7220 */ /* 0x040fe20000410000 */
[----:B-----5:R-:W-:Y:S01]  /*6670*/  @P1 FFMA.FTZ R0, R4, R86, R8 ;  /* 0x0000005604001223 */ /* 0x020fe20000010008 */
[C---:B------:R-:W-:Y:S01]  /*6680*/  FMUL.FTZ R61, R7.reuse, R61 ;  /* 0x0000003d073d7220 */ /* 0x040fe20000410000 */
[C---:B------:R-:W-:Y:S01]  /*6690*/  FMUL.FTZ R56, R7.reuse, R56 ;  /* 0x0000003807387220 */ /* 0x040fe20000410000 */
[C---:B------:R-:W-:Y:S01]  /*66a0*/  FMUL.FTZ R57, R7.reuse, R57 ;  /* 0x0000003907397220 */ /* 0x040fe20000410000 */
[----:B--2---:R-:W-:Y:S01]  /*66b0*/  @P0 FMUL.FTZ R6, R6, 0.69314718246459960938 ;  /* 0x3f31721806060820 */ /* 0x004fe20000410000 */
[C---:B------:R-:W-:Y:S01]  /*66c0*/  FMUL.FTZ R52, R7.reuse, R52 ;  /* 0x0000003407347220 */ /* 0x040fe20000410000 */
[C---:B------:R-:W-:Y:S01]  /*66d0*/  FMUL.FTZ R53, R7.reuse, R53 ;  /* 0x0000003507357220 */ /* 0x040fe20000410000 */
[C---:B------:R-:W-:Y:S01]  /*66e0*/  FMUL.FTZ R36, R7.reuse, R36 ;  /* 0x0000002407247220 */ /* 0x040fe20000410000 */
[----:B------:R-:W-:Y:S01]  /*66f0*/  @P0 FFMA.FTZ R84, R4, R85, R6 ;  /* 0x0000005504540223 */ /* 0x000fe20000010006 */
        /* <DEDUP_REMOVED lines=31> */
[----:B------:R-:W-:Y:S01]  /*68f0*/  SHF.R.U32.HI R85, RZ, 0x2, R133 ;  /* 0x00000002ff557819 */ /* 0x000fe20000011685 */
        /* <DEDUP_REMOVED lines=31> */
[----:B-1----:R-:W3:Y:S04]  /*6af0*/  LD.E.64 R52, desc[UR4][R2.64+0xb0] ;  /* 0x0000b00402347980 */ /* 0x002ee8000c101b00 */
[----:B--2---:R-:W2:Y:S04]  /*6b00*/  LD.E R54, desc[UR4][R2.64+0xcc] ;  /* 0x0000cc0402367980 */ /* 0x004ea8000c101900 */
[----:B----4-:R-:W4:Y:S04]  /*6b10*/  LD.E R4, desc[UR4][R2.64+0x60] ;  /* 0x0000600402047980 */ /* 0x010f28000c101900 */
[----:B------:R-:W2:Y:S01]  /*6b20*/  LD.E.64 R56, desc[UR4][R2.64+0x78] ;  /* 0x0000780402387980 */ /* 0x000ea2000c101b00 */
[----:B---3--:R-:W-:-:S04]  /*6b30*/  LOP3.LUT R5, R132, 0xd8, RZ, 0xc0, !PT ;  /* 0x000000d884057812 */ /* 0x008fc800078ec0ff */
[----:B------:R-:W-:Y:S01]  /*6b40*/  LOP3.LUT R5, R5, 0x18, R137, 0x78, !PT ;  /* 0x0000001805057812 */ /* 0x000fe200078e7889 */
[----:B------:R-:W5:Y:S03]  /*6b50*/  LD.E.64 R2, desc[UR4][R2.64+0xa8] ;  /* 0x0000a80402027980 */ /* 0x000f66000c101b00 */
[----:B------:R-:W-:-:S05]  /*6b60*/  LOP3.LUT R5, R5, 0xf24, R132, 0xf8, !PT ;  /* 0x00000f2405057812 */ /* 0x000fca00078ef884 */
[----:B------:R-:W-:Y:S01]  /*6b70*/  IMAD R135, R5, 0x4, R135 ;  /* 0x0000000405877824 */ /* 0x000fe200078e0287 */
[----:B------:R-:W-:Y:S01]  /*6b80*/  BAR.SYNC.DEFER_BLOCKING 0x0 ;  /* 0x0000000000007b1d */ /* 0x000fe20000010000 */
[----:B------:R-:W-:Y:S01]  /*6b90*/  IMAD.SHL.U32 R147, R147, 0x40, RZ ;  /* 0x0000004093937824 */ /* 0x000fe200078e00ff */
[----:B------:R-:W-:-:S04]  /*6ba0*/  LOP3.LUT R132, R132, 0x1c, RZ, 0xc0, !PT ;  /* 0x0000001c84847812 */ /* 0x000fc800078ec0ff */
        /* <DEDUP_REMOVED lines=13> */
[----:B------:R-:W-:-:S04]  /*6c80*/  LOP3.LUT R137, R137, 0x30, RZ, 0xc0, !PT ;  /* 0x0000003089897812 */ /* 0x000fc800078ec0ff */
[----:B------:R-:W-:Y:S01]  /*6c90*/  LOP3.LUT R85, R137, 0x7, R85, 0xf8, !PT ;  /* 0x0000000789557812 */ /* 0x000fe200078ef855 */
[----:B------:R-:W-:-:S04]  /*6ca0*/  IMAD R52, R52, UR8, R153 ;  /* 0x0000000834347c24 */ /* 0x000fc8000f8e0299 */
[----:B----4-:R-:W-:Y:S02]  /*6cb0*/  IMAD R152, R52, R4, R152 ;  /* 0x0000000434987224 */ /* 0x010fe400078e0298 */
[----:B------:R4:W1:Y:S01]  /*6cc0*/  LDS.128 R4, [R135+0x5800] ;  /* 0x0058000087047984 */ /* 0x0008620000000c00 */
[----:B------:R-:W-:Y:S01]  /*6cd0*/  SHF.R.U32.HI R52, RZ, 0x3, R133 ;  /* 0x00000003ff347819 */ /* 0x000fe20000011685 */
[----:B------:R-:W-:-:S04]  /*6ce0*/  IMAD R53, R53, R152, R147 ;  /* 0x0000009835357224 */ /* 0x000fc800078e0293 */
[----:B------:R-:W-:Y:S02]  /*6cf0*/  IMAD R52, R52, 0x60, R132 ;  /* 0x0000006034347824 */ /* 0x000fe400078e0284 */
[----:B--2---:R-:W-:-:S05]  /*6d00*/  IMAD R54, R53, R54, RZ ;  /* 0x0000003635367224 */ /* 0x004fca00078e02ff */
[----:B------:R-:W-:-:S04]  /*6d10*/  IADD3 R52, P0, PT, R52, R54, RZ ;  /* 0x0000003634347210 */ /* 0x000fc80007f1e0ff */
[----:B------:R-:W-:Y:S02]  /*6d20*/  LEA.HI.X.SX32 R54, R54, RZ, 0x1, P0 ;  /* 0x000000ff36367211 */ /* 0x000fe400000f0eff */
[----:B------:R-:W-:-:S04]  /*6d30*/  LEA R56, P0, R52, R56, 0x2 ;  /* 0x0000003834387211 */ /* 0x000fc800078010ff */
[----:B------:R-:W-:Y:S01]  /*6d40*/  LEA.HI.X R57, R52, R57, R54, 0x2, P0 ;  /* 0x0000003934397211 */ /* 0x000fe200000f1436 */
[----:B---34-:R-:W-:Y:S08]  /*6d50*/  @P1 BRA `(.L_x_9417) ;  /* 0x0000000000281947 */ /* 0x018ff00003800000 */
        /* <DEDUP_REMOVED lines=10> */
.L_x_9417:
[----:B------:R-:W-:Y:S05]  /*6e00*/  BSYNC.RECONVERGENT B0 ;  /* 0x0000000000007941 */ /* 0x000fea0003800200 */
.L_x_9416:
        /* <DEDUP_REMOVED lines=13> */
[----:B--2--5:R-:W-:Y:S05]  /*6ee0*/  RET.REL.NODEC R146 `(_ZN5flash24flash_fwd_splitkv_kernelI23Flash_fwd_kernel_traitsILi96ELi64ELi64ELi4ELb0ELb0EN7cutlass10bfloat16_tE19Flash_kernel_traitsILi96ELi64ELi64ELi4ES3_EELb0ELb0ELb0ELb1ELb1ELb1ELb1ELb0EEEvNS_16Flash_fwd_paramsE) ;  /* 0xffffff9092447950 */ /* 0x024fea0003c3ffff */
.L_x_9415:
[----:B------:R-:W-:Y:S01]  /*6ef0*/  MOV R0, 0x1f ;  /* 0x0000001f00007802 */ /* 0x000fe20000000f00 */
[----:B------:R-:W-:Y:S01]  /*6f00*/  IMAD.MOV.U32 R5, RZ, RZ, 0x2 ;  /* 0x00000002ff057424 */ /* 0x000fe200078e00ff */
[----:B------:R-:W-:Y:S01]  /*6f10*/  MOV R7, R162 ;  /* 0x000000a200077202 */ /* 0x000fe20000000f00 */
[----:B------:R-:W-:-:S07]  /*6f20*/  IMAD.MOV.U32 R6, RZ, RZ, -0x1 ;  /* 0xffffffffff067424 */ /* 0x000fce00078e00ff */
[----:B-1---5:R-:W-:Y:S05]  /*6f30*/  WARPSYNC.COLLECTIVE R6, `(.L_x_9418) ;  /* 0x0000000006087348 */ /* 0x022fea0003c00000 */
[----:B------:R2:W3:Y:S02]  /*6f40*/  SHFL.BFLY P0, R0, R7, R5, R0 ;  /* 0x0c00000507007389 */ /* 0x0004e40000000000 */
[----:B-123-5:R-:W-:Y:S05]  /*6f50*/  ENDCOLLECTIVE ;  /* 0x000000000000791b */ /* 0x02efea0003800000 */
.L_x_9418:
        /* <DEDUP_REMOVED lines=8> */
.L_x_9419:
        /* <DEDUP_REMOVED lines=8> */
.L_x_9420:
[----:B------:R-:W-:Y:S01]  /*7060*/  FADD.FTZ R159, R0, R159 ;  /* 0x0000009f009f7221 */ /* 0x000fe20000010000 */
[----:B------:R-:W-:Y:S01]  /*7070*/  MOV R0, 0x1f ;  /* 0x0000001f00007802 */ /* 0x000fe20000000f00 */
[----:B------:R-:W-:-:S03]  /*7080*/  IMAD.MOV.U32 R5, RZ, RZ, 0x1 ;  /* 0x00000001ff057424 */ /* 0x000fc600078e00ff */
[----:B------:R-:W-:-:S07]  /*7090*/  MOV R7, R159 ;  /* 0x0000009f00077202 */ /* 0x000fce0000000f00 */
[----:B------:R-:W-:Y:S05]  /*70a0*/  WARPSYNC.COLLECTIVE R6, `(.L_x_9421) ;  /* 0x0000000006087348 */ /* 0x000fea0003c00000 */
[----:B------:R1:W2:Y:S02]  /*70b0*/  SHFL.BFLY P0, R0, R7, R5, R0 ;  /* 0x0c00000507007389 */ /* 0x0002a40000000000 */
[----:B-12---:R-:W-:Y:S05]  /*70c0*/  ENDCOLLECTIVE ;  /* 0x000000000000791b */ /* 0x006fea0003800000 */
.L_x_9421:
[----:B------:R-:W-:Y:S01]  /*70d0*/  MOV R6, R0 ;  /* 0x0000000000067202 */ /* 0x000fe20000000f00 */
[----:B------:R-:W-:Y:S06]  /*70e0*/  BRA `(.L_x_9422) ;  /* 0xfffffff000f07947 */ /* 0x000fec000383ffff */
.L_x_9423:
        /* <DEDUP_REMOVED lines=9> */
.L_x_11687:


//--------------------- .text._ZN5flash24flash_fwd_splitkv_kernelI23Flash_fwd_kernel_traitsILi96ELi64ELi64ELi4ELb0ELb0EN7cutlass10bfloat16_tE19Flash_kernel_traitsILi96ELi64ELi64ELi4ES3_EELb0ELb0ELb1ELb0ELb0ELb0ELb1ELb0EEEvNS_16Flash_fwd_paramsE --------------------------
	.section	.text._ZN5flash24flash_fwd_splitkv_kernelI23Flash_fwd_kernel_traitsILi96ELi64ELi64ELi4ELb0ELb0EN7cutlass10bfloat16_tE19Flash_kernel_traitsILi96ELi64ELi64ELi4ES3_EELb0ELb0ELb1ELb0ELb0ELb0ELb1ELb0EEEvNS_16Flash_fwd_paramsE,"ax",@progbits
	.align	128
        .global         _ZN5flash24flash_fwd_splitkv_kernelI23Flash_fwd_kernel_traitsILi96ELi64ELi64ELi4ELb0ELb0EN7cutlass10bfloat16_tE19Flash_kernel_traitsILi96ELi64ELi64ELi4ES3_EELb0ELb0ELb1ELb0ELb0ELb0ELb1ELb0EEEvNS_16Flash_fwd_paramsE
        .type           _ZN5flash24flash_fwd_splitkv_kernelI23Flash_fwd_kernel_traitsILi96ELi64ELi64ELi4ELb0ELb0EN7cutlass10bfloat16_tE19Flash_kernel_traitsILi96ELi64ELi64ELi4ES3_EELb0ELb0ELb1ELb0ELb0ELb0ELb1ELb0EEEvNS_16Flash_fwd_paramsE,@function
        .size           _ZN5flash24flash_fwd_splitkv_kernelI23Flash_fwd_kernel_traitsILi96ELi64ELi64ELi4ELb0ELb0EN7cutlass10bfloat16_tE19Flash_kernel_traitsILi96ELi64ELi64ELi4ES3_EELb0ELb0ELb1ELb0ELb0ELb0ELb1ELb0EEEvNS_16Flash_fwd_paramsE,(.L_x_11688 - _ZN5flash24flash_fwd_splitkv_kernelI23Flash_fwd_kernel_traitsILi96ELi64ELi64ELi4ELb0ELb0EN7cutlass10bfloat16_tE19Flash_kernel_traitsILi96ELi64ELi64ELi4ES3_EELb0ELb0ELb1ELb0ELb0ELb0ELb1ELb0EEEvNS_16Flash_fwd_paramsE)
        .other          _ZN5flash24flash_fwd_splitkv_kernelI23Flash_fwd_kernel_traitsILi96ELi64ELi64ELi4ELb0ELb0EN7cutlass10bfloat16_tE19Flash_kernel_traitsILi96ELi64ELi64ELi4ES3_EELb0ELb0ELb1ELb0ELb0ELb0ELb1ELb0EEEvNS_16Flash_fwd_paramsE,@"STO_CUDA_ENTRY STV_DEFAULT"
_ZN5flash24flash_fwd_splitkv_kernelI23Flash_fwd_kernel_traitsILi96ELi64ELi64ELi4ELb0ELb0EN7cutlass10bfloat16_tE19Flash_kernel_traitsILi96ELi64ELi64ELi4ES3_EELb0ELb0ELb1ELb0ELb0ELb0ELb1ELb0EEEvNS_16Flash_fwd_paramsE:
.text._ZN5flash24flash_fwd_splitkv_kernelI23Flash_fwd_kernel_traitsILi96ELi64ELi64ELi4ELb0ELb0EN7cutlass10bfloat16_tE19Flash_kernel_traitsILi96ELi64ELi64ELi4ES3_EELb0ELb0ELb1ELb0ELb0ELb0ELb1ELb0EEEvNS_16Flash_fwd_paramsE:
        /* <DEDUP_REMOVED lines=29> */
[----:B------:R-:W-:Y:S05]  /*01d0*/  CALL.REL.NOINC `($_ZN5flash24flash_fwd_splitkv_kernelI23Flash_fwd_kernel_traitsILi96ELi64ELi64ELi4ELb0ELb0EN7cutlass10bfloat16_tE19Flash_kernel_traitsILi96ELi64ELi64ELi4ES3_EELb0ELb0ELb1ELb0ELb0ELb0ELb1ELb0EEEvNS_16Flash_fwd_paramsE$_ZN5flash30compute_attn_1rowblock_splitkvI23Flash_fwd_kernel_traitsILi96ELi64ELi64ELi4ELb0ELb0EN7cutlass10bfloat16_tE19Flash_kernel_traitsILi96ELi64ELi64ELi4ES3_EELb0ELb0ELb1ELb0ELb0ELb0ELb1ELb0ENS_16Flash_fwd_paramsEEEvRKT8_iiiii) ;  /* 0x0000000000087944 */ /* 0x000fea0003c00000 */
[----:B------:R-:W-:Y:S05]  /*01e0*/  BSYNC.RECONVERGENT B2 ;  /* 0x0000000000027941 */ /* 0x000fea0003800200 */
.L_x_9424:
[----:B------:R-:W-:Y:S05]  /*01f0*/  EXIT ;  /* 0x000000000000794d */ /* 0x000fea0003800000 */
        .type           $_ZN5flash24flash_fwd_splitkv_kernelI23Flash_fwd_kernel_traitsILi96ELi64ELi64ELi4ELb0ELb0EN7cutlass10bfloat16_tE19Flash_kernel_traitsILi96ELi64ELi64ELi4ES3_EELb0ELb0ELb1ELb0ELb0ELb0ELb1ELb0EEEvNS_16Flash_fwd_paramsE$_ZN5flash30compute_attn_1rowblock_splitkvI23Flash_fwd_kernel_traitsILi96ELi64ELi64ELi4ELb0ELb0EN7cutlass10bfloat16_tE19Flash_kernel_traitsILi96ELi64ELi64ELi4ES3_EELb0ELb0ELb1ELb0ELb0ELb0ELb1ELb0ENS_16Flash_fwd_paramsEEEvRKT8_iiiii,@function
        .size           $_ZN5flash24flash_fwd_splitkv_kernelI23Flash_fwd_kernel_traitsILi96ELi64ELi64ELi4ELb0ELb0EN7cutlass10bfloat16_tE19Flash_kernel_traitsILi96ELi64ELi64ELi4ES3_EELb0ELb0ELb1ELb0ELb0ELb0ELb1ELb0EEEvNS_16Flash_fwd_paramsE$_ZN5flash30compute_attn_1rowblock_splitkvI23Flash_fwd_kernel_traitsILi96ELi64ELi64ELi4ELb0ELb0EN7cutlass10bfloat16_tE19Flash_kernel_traitsILi96ELi64ELi64ELi4ES3_EELb0ELb0ELb1ELb0ELb0ELb0ELb1ELb0ENS_16Flash_fwd_paramsEEEvRKT8_iiiii,(.L_x_11688 - $_ZN5flash24flash_fwd_splitkv_kernelI23Flash_fwd_kernel_traitsILi96ELi64ELi64ELi4ELb0ELb0EN7cutlass10bfloat16_tE19Flash_kernel_traitsILi96ELi64ELi64ELi4ES3_EELb0ELb0ELb1ELb0ELb0ELb0ELb1ELb0EEEvNS_16Flash_fwd_paramsE$_ZN5flash30compute_attn_1rowblock_splitkvI23Flash_fwd_kernel_traitsILi96ELi64ELi64ELi4ELb0ELb0EN7cutlass10bfloat16_tE19Flash_kernel_traitsILi96ELi64ELi64ELi4ES3_EELb0ELb0ELb1ELb0ELb0ELb0ELb1ELb0ENS_16Flash_fwd_paramsEEEvRKT8_iiiii)
$_ZN5flash24flash_fwd_splitkv_kernelI23Flash_fwd_kernel_traitsILi96ELi64ELi64ELi4ELb0ELb0EN7cutlass10bfloat16_tE19Flash_kernel_traitsILi96ELi64ELi64ELi4ES3_EELb0ELb0ELb1ELb0ELb0ELb0ELb1ELb0EEEvNS_16Flash_fwd_paramsE$_ZN5flash30compute_attn_1rowblock_splitkvI23Flash_fwd_kernel_traitsILi96ELi64ELi64ELi4ELb0ELb0EN7cutlass10bfloat16_tE19Flash_kernel_traitsILi96ELi64ELi64ELi4ES3_EELb0ELb0ELb1ELb0ELb0ELb0ELb1ELb0ENS_16Flash_fwd_paramsEEEvRKT8_iiiii:
        /* <DEDUP_REMOVED lines=38> */
.L_x_9426:
[----:B------:R-:W-:Y:S05]  /*0460*/  BSYNC.RECONVERGENT B0 ;  /* 0x0000000000007941 */ /* 0x000fea0003800200 */
.L_x_9425:
[----:B------:R-:W-:Y:S04]  /*0470*/  BSSY.RECONVERGENT B0, `(.L_x_9427) ;  /* 0x0000007000007945 */ /* 0x000fe80003800200 */
[----:B------:R-:W-:Y:S05]  /*0480*/  @!P3 BRA `(.L_x_9428) ;  /* 0x000000000014b947 */ /* 0x000fea0003800000 */
[----:B-----5:R-:W3:Y:S02]  /*0490*/  LD.E.U8 R0, desc[UR4][R84.64+0x1b2] ;  /* 0x0001b20454007980 */ /* 0x020ee4000c101100 */
[----:B---3--:R-:W-:-:S13]  /*04a0*/  ISETP.NE.AND P1, PT, R0, RZ, PT ;  /* 0x000000ff0000720c */ /* 0x008fda0003f25270 */
[----:B------:R-:W3:Y:S02]  /*04b0*/  @P1 LD.E R7, desc[UR4][R10.64+0x4] ;  /* 0x000004040a071980 */ /* 0x000ee4000c101900 */
[----:B---3--:R-:W-:-:S06]  /*04c0*/  @P1 IADD3 R0, PT, PT, R7, -R14, RZ ;  /* 0x8000000e07001210 */ /* 0x008fcc0007ffe0ff */
[----:B------:R3:W5:Y:S02]  /*04d0*/  @!P1 LD.E R0, desc[UR4][R10.64] ;  /* 0x000000040a009980 */ /* 0x000764000c101900 */
.L_x_9428:
[----:B------:R-:W-:Y:S05]  /*04e0*/  BSYNC.RECONVERGENT B0 ;  /* 0x0000000000007941 */ /* 0x000fea0003800200 */
.L_x_9427:
        /* <DEDUP_REMOVED lines=8> */
.L_x_9430:
[----:B------:R-:W4:Y:S01]  /*0570*/  LD.E.64 R6, desc[UR4][R84.64+0x108] ;  /* 0x0001080454067980 */ /* 0x000f22000c101b00 */
[----:B------:R-:W-:Y:S01]  /*0580*/  BSSY.RECONVERGENT B0, `(.L_x_9432) ;  /* 0x0000006000007945 */ /* 0x000fe20003800200 */
[----:B----4-:R-:W-:Y:S01]  /*0590*/  ISETP.NE.U32.AND P0, PT, R6, RZ, PT ;  /* 0x000000ff0600720c */ /* 0x010fe20003f05070 */
[----:B------:R-:W-:-:S03]  /*05a0*/  IMAD.MOV.U32 R6, RZ, RZ, RZ ;  /* 0x000000ffff067224 */ /* 0x000fc600078e00ff */
[----:B------:R-:W-:-:S13]  /*05b0*/  ISETP.NE.AND.EX P0, PT, R7, RZ, PT, P0 ;  /* 0x000000ff0700720c */ /* 0x000fda0003f05300 */
[----:B------:R-:W-:Y:S05]  /*05c0*/  @!P0 BRA `(.L_x_9433) ;  /* 0x0000000000048947 */ /* 0x000fea0003800000 */
[----:B------:R4:W5:Y:S02]  /*05d0*/  LD.E R6, desc[UR4][R84.64+0xbc] ;  /* 0x0000bc0454067980 */ /* 0x000964000c101900 */
.L_x_9433:
[----:B------:R-:W-:Y:S05]  /*05e0*/  BSYNC.RECONVERGENT B0 ;  /* 0x0000000000007941 */ /* 0x000fea0003800200 */
.L_x_9432:
[----:B-----5:R-:W-:Y:S02]  /*05f0*/  IADD3 R0, PT, PT, R6, R0, -R13 ;  /* 0x0000000006007210 */ /* 0x020fe40007ffe80d */
.L_x_9431:
[----:B------:R-:W-:Y:S05]  /*0600*/  BSYNC.RECONVERGENT B1 ;  /* 0x0000000000017941 */ /* 0x000fea0003800200 */
.L_x_9429:
[----:B------:R-:W-:Y:S01]  /*0610*/  IMAD.SHL.U32 R8, R147, 0x40, RZ ;  /* 0x0000004093087824 */ /* 0x000fe200078e00ff */
[----:B------:R-:W-:Y:S01]  /*0620*/  MOV R6, R146 ;  /* 0x0000009200067202 */ /* 0x000fe20000000f00 */
[----:B------:R-:W-:-:S03]  /*0630*/  IMAD.MOV.U32 R7, RZ, RZ, 0x0 ;  /* 0x00000000ff077424 */ /* 0x000fc600078e00ff */
[----:B------:R-:W-:-:S13]  /*0640*/  ISETP.GT.AND P0, PT, R89, R8, PT ;  /* 0x000000085900720c */ /* 0x000fda0003f04270 */
[----:B-1234-:R-:W-:Y:S05]  /*0650*/  @!P0 RET.REL.NODEC R6 `(_ZN5flash24flash_fwd_splitkv_kernelI23Flash_fwd_kernel_traitsILi96ELi64ELi64ELi4ELb0ELb0EN7cutlass10bfloat16_tE19Flash_kernel_traitsILi96ELi64ELi64ELi4ES3_EELb0ELb0ELb1ELb0ELb0ELb0ELb1ELb0EEEvNS_16Flash_fwd_paramsE) ;  /* 0xfffffff806688950 */ /* 0x01efea0003c3ffff */
        /* <DEDUP_REMOVED lines=74> */
.L_x_9436:
[----:B------:R-:W-:Y:S05]  /*0b00*/  BSYNC.RECONVERGENT B0 ;  /* 0x0000000000007941 */ /* 0x000fea0003800200 */
.L_x_9435:
        /* <DEDUP_REMOVED lines=16> */
.L_x_9438:
[----:B------:R-:W-:Y:S05]  /*0c10*/  BSYNC.RECONVERGENT B0 ;  /* 0x0000000000007941 */ /* 0x000fea0003800200 */
.L_x_9437:
        /* <DEDUP_REMOVED lines=15> */
.L_x_9440:
[----:B------:R-:W-:Y:S05]  /*0d10*/  BSYNC.RECONVERGENT B0 ;  /* 0x0000000000007941 */ /* 0x000fea0003800200 */
.L_x_9439:
        /* <DEDUP_REMOVED lines=15> */
.L_x_9442:
[----:B------:R-:W-:Y:S05]  /*0e10*/  BSYNC.RECONVERGENT B0 ;  /* 0x0000000000007941 */ /* 0x000fea0003800200 */
.L_x_9441:
        /* <DEDUP_REMOVED lines=13> */
[----:B-123--:R-:W-:Y:S05]  /*0ef0*/  @P6 RET.REL.NODEC R146 `(_ZN5flash24flash_fwd_splitkv_kernelI23Flash_fwd_kernel_traitsILi96ELi64ELi64ELi4ELb0ELb0EN7cutlass10bfloat16_tE19Flash_kernel_traitsILi96ELi64ELi64ELi4ES3_EELb0ELb0ELb1ELb0ELb0ELb0ELb1ELb0EEEvNS_16Flash_fwd_paramsE) ;  /* 0xfffffff092406950 */ /* 0x00efea0003c3ffff */
[----:B------:R-:W-:Y:S02]  /*0f00*/  MOV R3, 0xff800000 ;  /* 0xff80000000037802 */ /* 0x000fe40000000f00 */
[----:B------:R-:W-:-:S03]  /*0f10*/  MOV R147, 0x0 ;  /* 0x0000000000937802 */ /* 0x000fc60000000f00 */
[----:B------:R1:W-:Y:S02]  /*0f20*/  ST.E desc[UR4][R4.64+0xc0], R3 ;  /* 0x0000c00304007985 */ /* 0x0003e4000c101904 */
[----:B-1----:R-:W-:Y:S05]  /*0f30*/  RET.REL.NODEC R146 `(_ZN5flash24flash_fwd_splitkv_kernelI23Flash_fwd_kernel_traitsILi96ELi64ELi64ELi4ELb0ELb0EN7cutlass10bfloat16_tE19Flash_kernel_traitsILi96ELi64ELi64ELi4ES3_EELb0ELb0ELb1ELb0ELb0ELb0ELb1ELb0EEEvNS_16Flash_fwd_paramsE) ;  /* 0xfffffff092307950 */ /* 0x002fea0003c3ffff */
.L_x_9434:
        /* <DEDUP_REMOVED lines=26> */
[----:B-----5:R-:W1:Y:S08]  /*10e0*/  I2F.RP R12, R6 ;  /* 0x00000006000c7306 */ /* 0x020e700000209400 */
[----:B-1----:R-:W1:Y:S02]  /*10f0*/  MUFU.RCP R14, R12 ;  /* 0x0000000c000e7308 */ /* 0x002e640000001000 */
[----:B-1----:R-:W-:-:S06]  /*1100*/  VIADD R14, R14, 0xffffffe ;  /* 0x0ffffffe0e0e7836 */ /* 0x002fcc0000000000 */
        /* <DEDUP_REMOVED lines=32> */
[----:B------:R-:W-:Y:S01]  /*1310*/  IMAD.MOV.U32 R22, RZ, RZ, RZ ;  /* 0x000000ffff167224 */ /* 0x000fe200078e00ff */
[----:B------:R-:W-:Y:S02]  /*1320*/  IABS R7, R9 ;  /* 0x0000000900077213 */ /* 0x000fe40000000000 */
[----:B---3--:R-:W-:-:S05]  /*1330*/  IADD3 R4, PT, PT, RZ, -R23, RZ ;  /* 0x80000017ff047210 */ /* 0x008fca0007ffe0ff */
[----:B-1----:R-:W-:Y:S01]  /*1340*/  IMAD R15, R4, R10, RZ ;  /* 0x0000000a040f7224 */ /* 0x002fe200078e02ff */
[----:B------:R-:W-:-:S03]  /*1350*/  IABS R4, R154 ;  /* 0x0000009a00047213 */ /* 0x000fc60000000000 */
        /* <DEDUP_REMOVED lines=12> */
[----:B------:R-:W-:-:S06]  /*1420*/  IMAD R4, R13, R4, R2 ;  /* 0x000000040d047224 */ /* 0x000fcc00078e0202 */
[----:B------:R-:W-:Y:S02]  /*1430*/  @P2 IADD3 R6, PT, PT, R6, 0x1, RZ ;  /* 0x0000000106062810 */ /* 0x000fe40007ffe0ff */
[----:B------:R-:W-:Y:S02]  /*1440*/  SHF.R.S32.HI R15, RZ, 0x1f, R4 ;  /* 0x0000001fff0f7819 */ /* 0x000fe40000011404 */
[----:B------:R-:W-:Y:S01]  /*1450*/  MOV R11, R6 ;  /* 0x00000006000b7202 */ /* 0x000fe20000000f00 */
[----:B----4-:R-:W-:-:S04]  /*1460*/  IMAD R6, R141, R4, RZ ;  /* 0x000000048d067224 */ /* 0x010fc800078e02ff */
[----:B------:R-:W-:Y:S01]  /*1470*/  @!P0 IMAD.MOV R11, RZ, RZ, -R11 ;  /* 0x000000ffff0b8224 */ /* 0x000fe200078e0a0b */
[----:B------:R-:W-:Y:S01]  /*1480*/  @!P1 LOP3.LUT R11, RZ, R9, RZ, 0x33, !PT ;  /* 0x00000009ff0b9212 */ /* 0x000fe200078e33ff */
[----:B------:R-:W-:-:S04]  /*1490*/  IMAD R6, R140, R15, R6 ;  /* 0x0000000f8c067224 */ /* 0x000fc800078e0206 */
[----:B------:R-:W-:Y:S01]  /*14a0*/  IMAD R13, R19, R11, RZ ;  /* 0x0000000b130d7224 */ /* 0x000fe200078e02ff */
[----:B--2---:R-:W-:Y:S01]  /*14b0*/  SHF.R.S32.HI R7, RZ, 0x1f, R3 ;  /* 0x0000001fff077819 */ /* 0x004fe20000011403 */
[----:B------:R-:W-:-:S04]  /*14c0*/  IMAD R10, R21, R3, RZ ;  /* 0x00000003150a7224 */ /* 0x000fc800078e02ff */
[C---:B------:R-:W-:Y:S02]  /*14d0*/  IMAD R10, R20.reuse, R7, R10 ;  /* 0x00000007140a7224 */ /* 0x040fe400078e020a */
[----:B------:R-:W-:-:S04]  /*14e0*/  IMAD.WIDE.U32 R20, R20, R3, RZ ;  /* 0x0000000314147225 */ /* 0x000fc800078e00ff */
[----:B------:R-:W-:Y:S02]  /*14f0*/  IMAD.IADD R21, R21, 0x1, R10 ;  /* 0x0000000115157824 */ /* 0x000fe400078e020a */
        /* <DEDUP_REMOVED lines=9> */
[----:B------:R-:W-:Y:S01]  /*1590*/  MOV R10, R18 ;  /* 0x00000012000a7202 */ /* 0x000fe20000000f00 */
[----:B------:R-:W-:Y:S01]  /*15a0*/  IMAD.IADD R11, R13, 0x1, R6 ;  /* 0x000000010d0b7824 */ /* 0x000fe200078e0206 */
[----:B------:R-:W-:Y:S05]  /*15b0*/  BRA `(.L_x_9445) ;  /* 0x0000000400487947 */ /* 0x000fea0003800000 */
.L_x_9444:
        /* <DEDUP_REMOVED lines=40> */
[----:B------:R-:W-:Y:S02]  /*1840*/  LOP3.LUT R4, R154, R9, RZ, 0x3c, !PT ;  /* 0x000000099a047212 */ /* 0x000fe400078e3cff */
[----:B------:R-:W-:Y:S02]  /*1850*/  ISETP.NE.AND P3, PT, R9, RZ, PT ;  /* 0x000000ff0900720c */ /* 0x000fe40003f65270 */
[----:B------:R-:W-:Y:S01]  /*1860*/  ISETP.GE.AND P0, PT, R4, RZ, PT ;  /* 0x000000ff0400720c */ /* 0x000fe20003f06270 */
[----:B------:R-:W-:Y:S01]  /*1870*/  @!P2 IMAD.MOV.U32 R10, RZ, RZ, R22 ;  /* 0x000000ffff0aa224 */ /* 0x000fe200078e0016 */
[----:B------:R-:W-:Y:S01]  /*1880*/  @!P2 IADD3 R7, PT, PT, R23, R7, RZ ;  /* 0x000000071707a210 */ /* 0x000fe20007ffe0ff */
[----:B------:R-:W-:Y:S01]  /*1890*/  @!P1 VIADD R11, R11, 0x1 ;  /* 0x000000010b0b9836 */ /* 0x000fe20000000000 */
[----:B------:R-:W-:-:S02]  /*18a0*/  LEA R2, R91, 0xffffffc0, 0x6 ;  /* 0xffffffc05b027811 */ /* 0x000fc400078e30ff */
[----:B------:R-:W-:Y:S02]  /*18b0*/  @P2 IADD3 R7, PT, PT, R21, R3, RZ ;  /* 0x0000000315072210 */ /* 0x000fe40007ffe0ff */
        /* <DEDUP_REMOVED lines=8> */
[----:B------:R-:W-:-:S02]  /*1940*/  @!P2 IMAD R3, R3, R138, R4 ;  /* 0x0000008a0303a224 */ /* 0x000fc400078e0204 */
[----:B------:R-:W-:Y:S01]  /*1950*/  @!P2 IMAD.WIDE.U32 R22, R138, R13, RZ ;  /* 0x0000000d8a16a225 */ /* 0x000fe200078e00ff */
[----:B------:R-:W-:-:S03]  /*1960*/  @!P0 IADD3 R11, PT, PT, -R11, RZ, RZ ;  /* 0x000000ff0b0b8210 */ /* 0x000fc60007ffe1ff */
[----:B------:R-:W-:Y:S02]  /*1970*/  IMAD R6, R15, R140, R6 ;  /* 0x0000008c0f067224 */ /* 0x000fe400078e0206 */
[----:B------:R-:W-:Y:S01]  /*1980*/  IMAD.WIDE.U32 R20, R140, R2, R20 ;  /* 0x000000028c147225 */ /* 0x000fe200078e0014 */
[----:B------:R-:W-:Y:S02]  /*1990*/  @!P3 LOP3.LUT R11, RZ, R9, RZ, 0x33, !PT ;  /* 0x00000009ff0bb212 */ /* 0x000fe400078e33ff */
[----:B------:R-:W-:Y:S01]  /*19a0*/  @!P2 IADD3 R23, PT, PT, R23, R3, RZ ;  /* 0x000000031717a210 */ /* 0x000fe20007ffe0ff */
[----:B------:R-:W-:Y:S01]  /*19b0*/  @!P2 IMAD R4, R19, R12, RZ ;  /* 0x0000000c1304a224 */ /* 0x000fe200078e02ff */
[----:B------:R-:W-:Y:S02]  /*19c0*/  @!P2 SHF.R.S32.HI R3, RZ, 0x1f, R12 ;  /* 0x0000001fff03a819 */ /* 0x000fe4000001140c */
        /* <DEDUP_REMOVED lines=10> */
[----:B------:R-:W-:Y:S02]  /*1a70*/  @!P2 IADD3 R11, PT, PT, R19, R3, RZ ;  /* 0x00000003130ba210 */ /* 0x000fe40007ffe0ff */
[----:B------:R-:W-:Y:S01]  /*1a80*/  MOV R10, R20 ;  /* 0x00000014000a7202 */ /* 0x000fe20000000f00 */
[----:B------:R-:W-:Y:S01]  /*1a90*/  @!P2 IMAD.MOV.U32 R12, RZ, RZ, R18 ;  /* 0x000000ffff0ca224 */ /* 0x000fe200078e0012 */
[----:B------:R-:W-:Y:S01]  /*1aa0*/  IADD3 R3, PT, PT, R21, R6, RZ ;  /* 0x0000000615037210 */ /* 0x000fe20007ffe0ff */
[----:B------:R-:W-:Y:S01]  /*1ab0*/  @P2 IMAD.IADD R11, R17, 0x1, R4 ;  /* 0x00000001110b2824 */ /* 0x000fe200078e0204 */
[----:B------:R-:W-:-:S02]  /*1ac0*/  @P2 MOV R12, R16 ;  /* 0x00000010000c2202 */ /* 0x000fc40000000f00 */
[----:B------:R-:W-:Y:S02]  /*1ad0*/  MOV R4, R2 ;  /* 0x0000000200047202 */ /* 0x000fe40000000f00 */
.L_x_9445:
[----:B------:R-:W-:Y:S05]  /*1ae0*/  BSYNC.RECONVERGENT B0 ;  /* 0x0000000000007941 */ /* 0x000fea0003800200 */
.L_x_9443:
        /* <DEDUP_REMOVED lines=29> */
[----:B------:R-:W-:-:S04]  /*1cc0*/  IMAD R14, R15, R138, RZ ;  /* 0x0000008a0f0e7224 */ /* 0x000fc800078e02ff */
[----:B------:R-:W-:-:S04]  /*1cd0*/  @P2 VIADD R25, R25, 0x1 ;  /* 0x0000000119192836 */ /* 0x000fc80000000000 */
[----:B------:R-:W-:Y:S01]  /*1ce0*/  IMAD.MOV.U32 R13, RZ, RZ, R25 ;  /* 0x000000ffff0d7224 */ /* 0x000fe200078e0019 */
[----:B------:R-:W-:Y:S01]  /*1cf0*/  SHF.L.U32 R153, R132, 0x3, RZ ;  /* 0x0000000384997819 */ /* 0x000fe200000006ff */
[C---:B------:R-:W-:Y:S02]  /*1d00*/  IMAD R14, R4.reuse, R139, R14 ;  /* 0x0000008b040e7224 */ /* 0x040fe400078e020e */
[----:B------:R-:W-:Y:S01]  /*1d10*/  @!P0 IMAD.MOV R13, RZ, RZ, -R13 ;  /* 0x000000ffff0d8224 */ /* 0x000fe200078e0a0d */
[----:B------:R-:W-:Y:S01]  /*1d20*/  @!P1 LOP3.LUT R13, RZ, R9, RZ, 0x33, !PT ;  /* 0x00000009ff0d9212 */ /* 0x000fe200078e33ff */
[----:B------:R-:W-:Y:S01]  /*1d30*/  IMAD.WIDE.U32 R24, R4, R138, RZ ;  /* 0x0000008a04187225 */ /* 0x000fe200078e00ff */
[----:B------:R-:W-:-:S03]  /*1d40*/  LOP3.LUT R99, R153, 0x18, RZ, 0xc0, !PT ;  /* 0x0000001899637812 */ /* 0x000fc600078ec0ff */
[----:B------:R-:W-:Y:S01]  /*1d50*/  IMAD.IADD R4, R25, 0x1, R14 ;  /* 0x0000000119047824 */ /* 0x000fe200078e020e */
[----:B------:R-:W-:Y:S01]  /*1d60*/  SHF.R.S32.HI R14, RZ, 0x1f, R13 ;  /* 0x0000001fff0e7819 */ /* 0x000fe2000001140d */
[-C--:B------:R-:W-:Y:S01]  /*1d70*/  IMAD R9, R29, R13.reuse, RZ ;  /* 0x0000000d1d097224 */ /* 0x080fe200078e02ff */
[----:B------:R-:W-:Y:S02]  /*1d80*/  LOP3.LUT R15, R153, 0xc0, RZ, 0xc0, !PT ;  /* 0x000000c0990f7812 */ /* 0x000fe400078ec0ff */
[----:B------:R-:W-:Y:S01]  /*1d90*/  IADD3 R12, P1, P0, R24, R12, R99 ;  /* 0x0000000c180c7210 */ /* 0x000fe2000783e063 */
[----:B------:R-:W-:Y:S01]  /*1da0*/  IMAD.WIDE.U32 R24, R28, R13, RZ ;  /* 0x0000000d1c187225 */ /* 0x000fe200078e00ff */
[----:B------:R-:W-:-:S03]  /*1db0*/  LOP3.LUT R152, R15, 0x18, R132, 0xf8, !PT ;  /* 0x000000180f987812 */ /* 0x000fc600078ef884 */
[----:B------:R-:W-:Y:S01]  /*1dc0*/  IMAD R9, R14, R28, R9 ;  /* 0x0000001c0e097224 */ /* 0x000fe200078e0209 */
[----:B------:R-:W-:Y:S01]  /*1dd0*/  IADD3.X R11, PT, PT, R4, R11, RZ, P1, P0 ;  /* 0x0000000b040b7210 */ /* 0x000fe20000fe04ff */
[----:B------:R-:W1:Y:S01]  /*1de0*/  S2UR UR6, SR_CgaCtaId ;  /* 0x00000000000679c3 */ /* 0x000e620000008800 */
[----:B------:R-:W-:Y:S02]  /*1df0*/  IADD3 R14, P0, PT, R12, R24, RZ ;  /* 0x000000180c0e7210 */ /* 0x000fe40007f1e0ff */
[----:B------:R-:W-:Y:S02]  /*1e00*/  IADD3 R12, PT, PT, R25, R9, RZ ;  /* 0x00000009190c7210 */ /* 0x000fe40007ffe0ff */
[----:B------:R-:W-:Y:S02]  /*1e10*/  LOP3.LUT R13, R153, 0x1f20, RZ, 0xc0, !PT ;  /* 0x00001f20990d7812 */ /* 0x000fe400078ec0ff */
[----:B------:R-:W-:Y:S01]  /*1e20*/  LOP3.LUT R4, R152, R99, RZ, 0x3c, !PT ;  /* 0x0000006398047212 */ /* 0x000fe200078e3cff */
[----:B------:R-:W-:-:S03]  /*1e30*/  IMAD.X R15, R11, 0x1, R12, P0 ;  /* 0x000000010b0f7824 */ /* 0x000fc600000e060c */
[----:B------:R-:W-:Y:S02]  /*1e40*/  LOP3.LUT R4, R13, R4, RZ, 0xfc, !PT ;  /* 0x000000040d047212 */ /* 0x000fe400078efcff */
[----:B------:R-:W-:Y:S01]  /*1e50*/  IADD3 R24, P0, PT, R99, R10, RZ ;  /* 0x0000000a63187210 */ /* 0x000fe20007f1e0ff */
[----:B------:R-:W-:Y:S01]  /*1e60*/  IMAD.IADD R137, R89, 0x1, -R8 ;  /* 0x0000000159897824 */ /* 0x000fe200078e0a08 */
[----:B------:R-:W-:-:S03]  /*1e70*/  SHF.R.U32.HI R100, RZ, 0x2, R132 ;  /* 0x00000002ff647819 */ /* 0x000fc60000011684 */
[----:B------:R-:W-:Y:S01]  /*1e80*/  IMAD.X R25, RZ, RZ, R3, P0 ;  /* 0x000000ffff197224 */ /* 0x000fe200000e0603 */
[----:B------:R-:W-:Y:S01]  /*1e90*/  UMOV UR7, 0x400 ;  /* 0x0000040000077882 */ /* 0x000fe20000000000 */
[----:B------:R-:W-:Y:S01]  /*1ea0*/  IMAD.WIDE.U32 R14, R100, R138, R14 ;  /* 0x0000008a640e7225 */ /* 0x000fe200078e000e */
[----:B-1----:R-:W-:-:S03]  /*1eb0*/  ULEA UR6, UR6, UR7, 0x18 ;  /* 0x0000000706067291 */ /* 0x002fc6000f8ec0ff */
[----:B------:R-:W-:Y:S02]  /*1ec0*/  IMAD R143, R141, R100, RZ ;  /* 0x000000648d8f7224 */ /* 0x000fe400078e02ff */
[----:B------:R-:W-:Y:S01]  /*1ed0*/  IMAD.WIDE.U32 R24, R100, R140, R24 ;  /* 0x0000008c64187225 */ /* 0x000fe200078e0018 */
[----:B------:R-:W-:Y:S01]  /*1ee0*/  BSSY.RECONVERGENT B0, `(.L_x_9446) ;  /* 0x000003e000007945 */ /* 0x000fe20003800200 */
[----:B------:R-:W-:Y:S02]  /*1ef0*/  MOV R135, UR6 ;  /* 0x0000000600877c02 */ /* 0x000fe40008000f00 */
[----:B------:R-:W-:Y:S02]  /*1f00*/  IMAD.IADD R143, R25, 0x1, R143 ;  /* 0x00000001198f7824 */ /* 0x000fe400078e028f */
[----:B------:R-:W-:Y:S01]  /*1f10*/  IMAD.MOV.U32 R101, RZ, RZ, RZ ;  /* 0x000000ffff657224 */ /* 0x000fe200078e00ff */
[----:B------:R-:W-:Y:S01]  /*1f20*/  SHF.L.U64.HI R141, R140, 0x5, R141 ;  /* 0x000000058c8d7819 */ /* 0x000fe2000001028d */
[----:B------:R-:W-:Y:S01]  /*1f30*/  IMAD R97, R4, 0x2, R135 ;  /* 0x0000000204617824 */ /* 0x000fe200078e0287 */
[----:B------:R-:W-:-:S02]  /*1f40*/  SHF.L.U32 R140, R140, 0x5, RZ ;  /* 0x000000058c8c7819 */ /* 0x000fc400000006ff */
[C---:B------:R-:W-:Y:S02]  /*1f50*/  LOP3.LUT R95, R99.reuse, 0x20, RZ, 0xfc, !PT ;  /* 0x00000020635f7812 */ /* 0x040fe400078efcff */
[----:B------:R-:W-:Y:S01]  /*1f60*/  LOP3.LUT R87, R99, 0x40, RZ, 0xfc, !PT ;  /* 0x0000004063577812 */ /* 0x000fe200078efcff */
[----:B--2---:R-:W-:-:S04]  /*1f70*/  @P3 IMAD.WIDE.U32 R12, R18, R5, RZ ;  /* 0x00000005120c3225 */ /* 0x004fc800078e00ff */
[----:B------:R-:W-:Y:S02]  /*1f80*/  @P3 IMAD R11, R19, R5, RZ ;  /* 0x00000005130b3224 */ /* 0x000fe400078e02ff */
[-C--:B---3--:R-:W-:Y:S02]  /*1f90*/  @!P3 IMAD R9, R27, R155.reuse, RZ ;  /* 0x0000009b1b09b224 */ /* 0x088fe400078e02ff */
[----:B------:R-:W-:-:S03]  /*1fa0*/  @!P3 IMAD.WIDE.U32 R26, R26, R155, RZ ;  /* 0x0000009b1a1ab225 */ /* 0x000fc600078e00ff */
[----:B------:R-:W-:Y:S02]  /*1fb0*/  @!P3 MOV R10, R26 ;  /* 0x0000001a000ab202 */ /* 0x000fe40000000f00 */
[----:B------:R-:W-:Y:S01]  /*1fc0*/  @P3 MOV R10, R12 ;  /* 0x0000000c000a3202 */ /* 0x000fe20000000f00 */
[----:B------:R-:W-:Y:S02]  /*1fd0*/  @!P3 IMAD.IADD R5, R27, 0x1, R9 ;  /* 0x000000011b05b824 */ /* 0x000fe400078e0209 */
[----:B------:R-:W-:Y:S01]  /*1fe0*/  @P3 IMAD.IADD R5, R13, 0x1, R11 ;  /* 0x000000010d053824 */ /* 0x000fe200078e020b */
[----:B------:R-:W-:-:S04]  /*1ff0*/  IADD3 R12, P0, PT, R99, R10, RZ ;  /* 0x0000000a630c7210 */ /* 0x000fc80007f1e0ff */
[----:B------:R-:W-:Y:S02]  /*2000*/  IADD3.X R13, PT, PT, RZ, R5, RZ, P0, !PT ;  /* 0x00000005ff0d7210 */ /* 0x000fe400007fe4ff */
[----:B------:R-:W-:Y:S01]  /*2010*/  ISETP.GE.AND P0, PT, R100, R137, PT ;  /* 0x000000896400720c */ /* 0x000fe20003f06270 */
[----:B------:R-:W-:Y:S01]  /*2020*/  IMAD R11, R139, R100, RZ ;  /* 0x000000648b0b7224 */ /* 0x000fe200078e02ff */
[----:B------:R-:W-:Y:S01]  /*2030*/  SHF.R.S32.HI R9, RZ, 0x1f, R154 ;  /* 0x0000001fff097819 */ /* 0x000fe2000001149a */
[----:B------:R-:W-:Y:S01]  /*2040*/  IMAD R3, R17, R154, RZ ;  /* 0x0000009a11037224 */ /* 0x000fe200078e02ff */
[----:B----4-:R-:W-:Y:S01]  /*2050*/  LEA R158, P1, R14, R22, 0x1 ;  /* 0x000000160e9e7211 */ /* 0x010fe200078208ff */
[----:B------:R-:W-:Y:S02]  /*2060*/  IMAD.IADD R11, R15, 0x1, R11 ;  /* 0x000000010f0b7824 */ /* 0x000fe400078e020b */
[----:B------:R-:W-:Y:S01]  /*2070*/  IMAD R3, R16, R9, R3 ;  /* 0x0000000910037224 */ /* 0x000fe200078e0203 */
[----:B------:R-:W-:Y:S01]  /*2080*/  LEA R144, P2, R24, R20, 0x1 ;  /* 0x0000001418907211 */ /* 0x000fe200078408ff */
[----:B------:R-:W-:Y:S01]  /*2090*/  IMAD.WIDE.U32 R16, R154, R16, R12 ;  /* 0x000000109a107225 */ /* 0x000fe200078e000c */
[----:B------:R-:W-:-:S02]  /*20a0*/  LEA.HI.X R159, R14, R23, R11, 0x1, P1 ;  /* 0x000000170e9f7211 */ /* 0x000fc400008f0c0b */
[C---:B------:R-:W-:Y:S01]  /*20b0*/  SHF.L.U64.HI R139, R138.reuse, 0x5, R139 ;  /* 0x000000058a8b7819 */ /* 0x040fe2000001028b */
[----:B------:R-:W-:Y:S01]  /*20c0*/  IMAD.SHL.U32 R138, R138, 0x20, RZ ;  /* 0x000000208a8a7824 */ /* 0x000fe200078e00ff */
[----:B------:R-:W-:Y:S01]  /*20d0*/  LEA.HI.X R143, R24, R21, R143, 0x1, P2 ;  /* 0x00000015188f7211 */ /* 0x000fe200010f0c8f */
[----:B------:R-:W-:Y:S01]  /*20e0*/  IMAD.WIDE.U32 R12, R147, 0x40, R100 ;  /* 0x00000040930c7825 */ /* 0x000fe200078e0064 */
[----:B------:R-:W-:Y:S01]  /*20f0*/  IADD3 R11, PT, PT, R17, R3, RZ ;  /* 0x00000003110b7210 */ /* 0x000fe20007ffe0ff */
        /* <DEDUP_REMOVED lines=27> */
.L_x_9448:
[----:B------:R3:W-:Y:S02]  /*22b0*/  STS.128 [R97+0x2000], RZ ;  /* 0x002000ff61007388 */ /* 0x0007e40000000c00 */
.L_x_9447:
[----:B------:R-:W-:Y:S05]  /*22c0*/  BSYNC.RECONVERGENT B0 ;  /* 0x0000000000007941 */ /* 0x000fea0003800200 */
.L_x_9446:
        /* <DEDUP_REMOVED lines=32> */
.L_x_9451:
[----:B------:R1:W-:Y:S02]  /*24d0*/  STS.128 [R97+0x2800], RZ ;  /* 0x002800ff61007388 */ /* 0x0003e40000000c00 */
.L_x_9450:
[----:B------:R-:W-:Y:S05]  /*24e0*/  BSYNC.RECONVERGENT B0 ;  /* 0x0000000000007941 */ /* 0x000fea0003800200 */
.L_x_9449:
        /* <DEDUP_REMOVED lines=28> */
.L_x_9454:
[----:B------:R4:W-:Y:S02]  /*26b0*/  STS.128 [R97+0x5000], RZ ;  /* 0x005000ff61007388 */ /* 0x0009e40000000c00 */
.L_x_9453:
[----:B------:R-:W-:Y:S05]  /*26c0*/  BSYNC.RECONVERGENT B0 ;  /* 0x0000000000007941 */ /* 0x000fea0003800200 */
.L_x_9452:
[----:B------:R-:W-:Y:S01]  /*26d0*/  ISETP.GE.AND P0, PT, R4, R5, PT ;  /* 0x000000050400720c */ /* 0x000fe20003f06270 */
[----:B------:R-:W-:-:S12]  /*26e0*/  BSSY.RECONVERGENT B0, `(.L_x_9455) ;  /* 0x0000016000007945 */ /* 0x000fd80003800200 */
[----:B------:R-:W-:Y:S05]  /*26f0*/  @P0 BRA `(.L_x_9456) ;  /* 0x0000000000500947 */ /* 0x000fea0003800000 */
[-C--:B-----5:R-:W-:Y:S02]  /*2700*/  ISETP.GE.AND P2, PT, R99, R150.reuse, PT ;  /* 0x000000966300720c */ /* 0x0a0fe40003f46270 */
[----:B------:R-:W-:Y:S02]  /*2710*/  ISETP.GE.AND P1, PT, R95, R150, PT ;  /* 0x000000965f00720c */ /* 0x000fe40003f26270 */
        /* <DEDUP_REMOVED lines=18> */
.L_x_9456:
[----:B------:R-:W-:Y:S05]  /*2840*/  BSYNC.RECONVERGENT B0 ;  /* 0x0000000000007941 */ /* 0x000fea0003800200 */
.L_x_9455:
[----:B------:R-:W2:Y:S04]  /*2850*/  LD.E.64 R12, desc[UR4][R84.64+0x1c0] ;  /* 0x0001c004540c7980 */ /* 0x000ea8000c101b00 */
[----:B------:R-:W3:Y:S01]  /*2860*/  LD.E.64 R10, desc[UR4][R84.64+0x1b8] ;  /* 0x0001b804540a7980 */ /* 0x000ee2000c101b00 */
[----:B------:R-:W-:-:S03]  /*2870*/  MOV R8, R154 ;  /* 0x0000009a00087202 */ /* 0x000fc60000000f00 */
[----:B-1--45:R-:W4:Y:S04]  /*2880*/  LD.E R6, desc[UR4][R84.64+0xd8] ;  /* 0x0000d80454067980 */ /* 0x032f28000c101900 */
[----:B------:R-:W0:Y:S01]  /*2890*/  LDGDEPBAR ;  /* 0x00000000000079af */ /* 0x000e220000000000 */
[----:B--2---:R-:W-:-:S04]  /*28a0*/  IMAD.WIDE.U32 R8, R155, R12, R8 ;  /* 0x0000000c9b087225 */ /* 0x004fc800078e0008 */
[----:B------:R-:W-:Y:S01]  /*28b0*/  IMAD R3, R13, R155, RZ ;  /* 0x0000009b0d037224 */ /* 0x000fe200078e02ff */
[----:B---3--:R-:W-:-:S04]  /*28c0*/  LEA R10, P0, R8, R10, 0x2 ;  /* 0x0000000a080a7211 */ /* 0x008fc800078010ff */
[----:B------:R-:W-:-:S04]  /*28d0*/  IADD3 R3, PT, PT, R9, R3, RZ ;  /* 0x0000000309037210 */ /* 0x000fc80007ffe0ff */
[----:B------:R-:W-:-:S05]  /*28e0*/  LEA.HI.X R11, R8, R11, R3, 0x2, P0 ;  /* 0x0000000b080b7211 */ /* 0x000fca00000f1403 */
[----:B------:R1:W5:Y:S01]  /*28f0*/  LD.E R3, desc[UR4][R10.64] ;  /* 0x000000040a037980 */ /* 0x000362000c101900 */
[----:B----4-:R-:W2:Y:S01]  /*2900*/  MUFU.RCP R6, R6 ;  /* 0x0000000600067308 */ /* 0x010ea20000001000 */
        /* <DEDUP_REMOVED lines=25> */
.L_x_9459:
[----:B------:R4:W-:Y:S01]  /*2aa0*/  STS.128 [R97+0x8000], RZ ;  /* 0x008000ff61007388 */ /* 0x0009e20000000c00 */
[----:B------:R-:W-:Y:S05]  /*2ab0*/  BRA `(.L_x_9460) ;  /* 0x00000000000c7947 */ /* 0x000fea0003800000 */
.L_x_9458:
[----:B------:R2:W-:Y:S04]  /*2ac0*/  STS.128 [R97+0x6000], RZ ;  /* 0x006000ff61007388 */ /* 0x0005e80000000c00 */
[----:B------:R2:W-:Y:S04]  /*2ad0*/  STS.128 [R97+0x7000], RZ ;  /* 0x007000ff61007388 */ /* 0x0005e80000000c00 */
[----:B------:R2:W-:Y:S02]  /*2ae0*/  STS.128 [R97+0x8000], RZ ;  /* 0x008000ff61007388 */ /* 0x0005e40000000c00 */
.L_x_9460:
[----:B------:R-:W-:Y:S05]  /*2af0*/  BSYNC.RECONVERGENT B0 ;  /* 0x0000000000007941 */ /* 0x000fea0003800200 */
.L_x_9457:
        /* <DEDUP_REMOVED lines=27> */
.L_x_9463:
[----:B------:R1:W-:Y:S02]  /*2cb0*/  STS.128 [R97+0x8800], RZ ;  /* 0x008800ff61007388 */ /* 0x0003e40000000c00 */
.L_x_9462:
[----:B------:R-:W-:Y:S05]  /*2cc0*/  BSYNC.RECONVERGENT B0 ;  /* 0x0000000000007941 */ /* 0x000fea0003800200 */
.L_x_9461:
[C---:B-1----:R-:W-:Y:S01]  /*2cd0*/  IMAD.SHL.U32 R4, R132.reuse, 0x10, RZ ;  /* 0x0000001084047824 */ /* 0x042fe200078e00ff */
[----:B------:R-:W-:Y:S01]  /*2ce0*/  SHF.R.U32.HI R133, RZ, 0x1, R132 ;  /* 0x00000001ff857819 */ /* 0x000fe20000011684 */
[C---:B------:R-:W-:Y:S01]  /*2cf0*/  IMAD.SHL.U32 R93, R132.reuse, 0x20, RZ ;  /* 0x00000020845d7824 */ /* 0x040fe200078e00ff */
[C---:B------:R-:W-:Y:S01]  /*2d00*/  LOP3.LUT P6, RZ, R132.reuse, 0x4, RZ, 0xc0, !PT ;  /* 0x0000000484ff7812 */ /* 0x040fe200078cc0ff */
[----:B------:R-:W-:Y:S01]  /*2d10*/  IMAD.SHL.U32 R90, R132, 0x4, RZ ;  /* 0x00000004845a7824 */ /* 0x000fe200078e00ff */
[----:B------:R-:W-:Y:S01]  /*2d20*/  LOP3.LUT R8, R133, 0x8, RZ, 0xc0, !PT ;  /* 0x0000000885087812 */ /* 0x000fe200078ec0ff */
[----:B------:R-:W0:Y:S01]  /*2d30*/  LDGDEPBAR ;  /* 0x00000000000079af */ /* 0x000e220000000000 */
[C---:B------:R-:W-:Y:S01]  /*2d40*/  LOP3.LUT R134, R4.reuse, 0x3e00, RZ, 0xc0, !PT ;  /* 0x00003e0004867812 */ /* 0x040fe200078ec0ff */
[----:B------:R-:W-:Y:S01]  /*2d50*/  VIADD R151, R91, 0xffffffff ;  /* 0xffffffff5b977836 */ /* 0x000fe20000000000 */
        /* <DEDUP_REMOVED lines=10> */
[----:B------:R-:W-:Y:S01]  /*2e00*/  LOP3.LUT R4, R5, R4, R6, 0xf6, !PT ;  /* 0x0000000405047212 */ /* 0x000fe200078ef606 */
[----:B------:R-:W-:Y:S01]  /*2e10*/  IMAD.MOV.U32 R5, RZ, RZ, 0x20 ;  /* 0x00000020ff057424 */ /* 0x000fe200078e00ff */
[----:B------:R-:W-:Y:S02]  /*2e20*/  LOP3.LUT R96, R7, R86, RZ, 0xfc, !PT ;  /* 0x0000005607607212 */ /* 0x000fe400078efcff */
[----:B------:R-:W-:Y:S01]  /*2e30*/  ISETP.GT.AND P0, PT, R151, R142, PT ;  /* 0x0000008e9700720c */ /* 0x000fe20003f04270 */
[--C-:B------:R-:W-:Y:S01]  /*2e40*/  IMAD R94, R4, 0x2, R135.reuse ;  /* 0x00000002045e7824 */ /* 0x100fe200078e0287 */
[----:B------:R-:W-:Y:S01]  /*2e50*/  SEL R5, R5, 0xffffffe0, !P6 ;  /* 0xffffffe005057807 */ /* 0x000fe20007000000 */
[----:B------:R-:W-:-:S03]  /*2e60*/  IMAD R96, R96, 0x2, R135 ;  /* 0x0000000260607824 */ /* 0x000fc600078e0287 */
[----:B------:R-:W-:Y:S01]  /*2e70*/  LDSM.16.M88.4 R44, [R94+0x3000] ;  /* 0x003000005e2c783b */ /* 0x000fe20000000200 */
[--C-:B------:R-:W-:Y:S02]  /*2e80*/  IMAD.IADD R88, R94, 0x1, R5.reuse ;  /* 0x000000015e587824 */ /* 0x100fe400078e0205 */
[----:B------:R-:W-:Y:S01]  /*2e90*/  IMAD.IADD R92, R96, 0x1, R5 ;  /* 0x00000001605c7824 */ /* 0x000fe200078e0205 */
        /* <DEDUP_REMOVED lines=93> */
.L_x_9467:
        /* <DEDUP_REMOVED lines=60> */
.L_x_9468:
[----:B------:R-:W-:Y:S05]  /*3830*/  BSYNC.RECONVERGENT B0 ;  /* 0x0000000000007941 */ /* 0x000fea0003800200 */
.L_x_9466:
        /* <DEDUP_REMOVED lines=40> */
.L_x_9465:
[----:B------:R-:W-:Y:S05]  /*3ac0*/  BSYNC.RECONVERGENT B1 ;  /* 0x0000000000017941 */ /* 0x000fea0003800200 */
.L_x_9464:
[----:B------:R-:W3:Y:S01]  /*3ad0*/  LD.E R106, desc[UR4][R84.64+0xdc] ;  /* 0x0000dc04546a7980 */ /* 0x000ee2000c101900 */
[----:B------:R-:W-:Y:S01]  /*3ae0*/  LOP3.LUT R32, R100, 0x7, RZ, 0xc0, !PT ;  /* 0x0000000764207812 */ /* 0x000fe200078ec0ff */
[----:B------:R-:W-:Y:S02]  /*3af0*/  IMAD.SHL.U32 R33, R132, 0x2, RZ ;  /* 0x0000000284217824 */ /* 0x000fe400078e00ff */
[----:B------:R-:W-:Y:S01]  /*3b00*/  IMAD.SHL.U32 R2, R91, 0x40, RZ ;  /* 0x000000405b027824 */ /* 0x000fe200078e00ff */
[----:B------:R-:W-:Y:S02]  /*3b10*/  LOP3.LUT R8, R32, 0x1f0, R133, 0xf8, !PT ;  /* 0x000001f020087812 */ /* 0x000fe400078ef885 */
[----:B------:R-:W-:-:S03]  /*3b20*/  LOP3.LUT R33, R33, 0x6, RZ, 0xc0, !PT ;  /* 0x0000000621217812 */ /* 0x000fc600078ec0ff */
[----:B------:R-:W-:Y:S01]  /*3b30*/  IMAD R8, R147, 0x40, R8 ;  /* 0x0000004093087824 */ /* 0x000fe200078e0208 */
[----:B------:R-:W-:-:S04]  /*3b40*/  LOP3.LUT R10, R2, R33, RZ, 0xfc, !PT ;  /* 0x00000021020a7212 */ /* 0x000fc800078efcff */
[----:B------:R-:W-:Y:S01]  /*3b50*/  IADD3 R8, PT, PT, R0, R8, -R89 ;  /* 0x0000000800087210 */ /* 0x000fe20007ffe859 */
[C---:B--2---:R-:W-:Y:S02]  /*3b60*/  VIADD R5, R10.reuse, 0xffffffd0 ;  /* 0xffffffd00a057836 */ /* 0x044fe40000000000 */
[----:B------:R-:W-:Y:S02]  /*3b70*/  VIADD R53, R10, 0xffffffc1 ;  /* 0xffffffc10a357836 */ /* 0x000fe40000000000 */
[C---:B------:R-:W-:Y:S02]  /*3b80*/  IMAD.IADD R9, R8.reuse, 0x1, -R5 ;  /* 0x0000000108097824 */ /* 0x040fe400078e0a05 */
[----:B------:R-:W-:-:S03]  /*3b90*/  IMAD.IADD R4, R8, 0x1, -R53 ;  /* 0x0000000108047824 */ /* 0x000fc600078e0a35 */
        /* <DEDUP_REMOVED lines=8> */
[----:B------:R-:W-:Y:S01]  /*3c20*/  ISETP.GE.AND P1, PT, R17, R0, PT ;  /* 0x000000001100720c */ /* 0x000fe20003f26270 */
[----:B------:R-:W-:Y:S02]  /*3c30*/  IMAD.IADD R16, R8, 0x1, -R35 ;  /* 0x0000000108107824 */ /* 0x000fe400078e0a23 */
[----:B------:R-:W-:Y:S01]  /*3c40*/  FFMA.FTZ R18, -R3, R9, R40 ;  /* 0x0000000903127223 */ /* 0x000fe20000010128 */
[----:B------:R-:W-:-:S02]  /*3c50*/  VIADD R17, R10, 0xffffffe1 ;  /* 0xffffffe10a117836 */ /* 0x000fc40000000000 */
[C---:B------:R-:W-:Y:S02]  /*3c60*/  IMAD.IADD R9, R8.reuse, 0x1, -R19 ;  /* 0x0000000108097824 */ /* 0x040fe400078e0a13 */
[C---:B------:R-:W-:Y:S01]  /*3c70*/  FFMA.FTZ R49, -R3.reuse, R4, R49 ;  /* 0x0000000403317223 */ /* 0x040fe20000010131 */
[----:B------:R-:W-:Y:S01]  /*3c80*/  IABS R16, R16 ;  /* 0x0000001000107213 */ /* 0x000fe20000000000 */
[----:B------:R-:W-:Y:S01]  /*3c90*/  IMAD.IADD R4, R8, 0x1, -R17 ;  /* 0x0000000108047824 */ /* 0x000fe200078e0a11 */
[----:B------:R-:W-:Y:S02]  /*3ca0*/  IABS R9, R9 ;  /* 0x0000000900097213 */ /* 0x000fe40000000000 */
[----:B------:R-:W-:Y:S02]  /*3cb0*/  I2FP.F32.S32 R16, R16 ;  /* 0x0000001000107245 */ /* 0x000fe40000201400 */
[----:B------:R-:W-:Y:S02]  /*3cc0*/  IABS R4, R4 ;  /* 0x0000000400047213 */ /* 0x000fe40000000000 */
[----:B------:R-:W-:Y:S01]  /*3cd0*/  I2FP.F32.S32 R9, R9 ;  /* 0x0000000900097245 */ /* 0x000fe20000201400 */
[----:B------:R-:W-:Y:S01]  /*3ce0*/  FFMA.FTZ R16, -R3, R16, R41 ;  /* 0x0000001003107223 */ /* 0x000fe20000010129 */
[----:B------:R-:W-:Y:S01]  /*3cf0*/  I2FP.F32.S32 R4, R4 ;  /* 0x0000000400047245 */ /* 0x000fe20000201400 */
[----:B------:R-:W-:-:S02]  /*3d00*/  VIADD R41, R10, 0xffffffc0 ;  /* 0xffffffc00a297836 */ /* 0x000fc40000000000 */
[C---:B------:R-:W-:Y:S01]  /*3d10*/  FFMA.FTZ R130, -R3.reuse, R9, R12 ;  /* 0x0000000903827223 */ /* 0x040fe2000001010c */
[C---:B------:R-:W-:Y:S02]  /*3d20*/  VIADD R9, R8.reuse, 0x8 ;  /* 0x0000000808097836 */ /* 0x040fe40000000000 */
[----:B------:R-:W-:Y:S01]  /*3d30*/  FFMA.FTZ R13, -R3, R4, R13 ;  /* 0x00000004030d7223 */ /* 0x000fe2000001010d */
[-C--:B------:R-:W-:Y:S01]  /*3d40*/  ISETP.GE.AND P3, PT, R41, R0.reuse, PT ;  /* 0x000000002900720c */ /* 0x080fe20003f66270 */
[--C-:B------:R-:W-:Y:S02]  /*3d50*/  IMAD.IADD R4, R8, 0x1, -R41.reuse ;  /* 0x0000000108047824 */ /* 0x100fe400078e0a29 */
[C---:B------:R-:W-:Y:S02]  /*3d60*/  VIADD R21, R10.reuse, 0xffffffd9 ;  /* 0xffffffd90a157836 */ /* 0x040fe40000000000 */
[----:B------:R-:W-:Y:S01]  /*3d70*/  IMAD.IADD R41, R9, 0x1, -R41 ;  /* 0x0000000109297824 */ /* 0x000fe200078e0a29 */
[-C--:B------:R-:W-:Y:S01]  /*3d80*/  ISETP.GE.AND P5, PT, R5, R0.reuse, PT ;  /* 0x000000000500720c */ /* 0x080fe20003fa6270 */
[----:B------:R-:W-:Y:S01]  /*3d90*/  VIADD R7, R10, 0xffffffc9 ;  /* 0xffffffc90a077836 */ /* 0x000fe20000000000 */
[----:B------:R-:W-:Y:S01]  /*3da0*/  ISETP.GE.AND P2, PT, R53, R0, PT ;  /* 0x000000003500720c */ /* 0x000fe20003f46270 */
[C---:B------:R-:W-:Y:S01]  /*3db0*/  IMAD.IADD R6, R8.reuse, 0x1, -R21 ;  /* 0x0000000108067824 */ /* 0x040fe200078e0a15 */
[----:B------:R-:W-:Y:S01]  /*3dc0*/  IABS R4, R4 ;  /* 0x0000000400047213 */ /* 0x000fe20000000000 */
[C---:B------:R-:W-:Y:S01]  /*3dd0*/  IMAD.IADD R5, R9.reuse, 0x1, -R5 ;  /* 0x0000000109057824 */ /* 0x040fe200078e0a05 */
[----:B------:R-:W-:Y:S01]  /*3de0*/  IABS R41, R41 ;  /* 0x0000002900297213 */ /* 0x000fe20000000000 */
[----:B------:R-:W-:Y:S01]  /*3df0*/  IMAD.IADD R53, R9, 0x1, -R53 ;  /* 0x0000000109357824 */ /* 0x000fe200078e0a35 */
[----:B------:R-:W-:Y:S01]  /*3e00*/  ISETP.GE.AND P0, PT, R7, R0, PT ;  /* 0x000000000700720c */ /* 0x000fe20003f06270 */
[--C-:B------:R-:W-:Y:S01]  /*3e10*/  IMAD.IADD R22, R8, 0x1, -R7.reuse ;  /* 0x0000000108167824 */ /* 0x100fe200078e0a07 */
[----:B------:R-:W-:Y:S01]  /*3e20*/  IABS R6, R6 ;  /* 0x0000000600067213 */ /* 0x000fe20000000000 */
[----:B------:R-:W-:Y:S01]  /*3e30*/  IMAD.IADD R7, R9, 0x1, -R7 ;  /* 0x0000000109077824 */ /* 0x000fe200078e0a07 */
[----:B------:R-:W-:-:S02]  /*3e40*/  IABS R5, R5 ;  /* 0x0000000500057213 */ /* 0x000fc40000000000 */
[----:B------:R-:W-:Y:S02]  /*3e50*/  I2FP.F32.S32 R4, R4 ;  /* 0x0000000400047245 */ /* 0x000fe40000201400 */
        /* <DEDUP_REMOVED lines=8> */
[----:B------:R-:W-:-:S02]  /*3ee0*/  I2FP.F32.S32 R11, R11 ;  /* 0x0000000b000b7245 */ /* 0x000fc40000201400 */
[----:B------:R-:W-:Y:S02]  /*3ef0*/  IABS R7, R7 ;  /* 0x0000000700077213 */ /* 0x000fe40000000000 */
[----:B------:R-:W-:Y:S01]  /*3f00*/  I2FP.F32.S32 R12, R53 ;  /* 0x00000035000c7245 */ /* 0x000fe20000201400 */
[C---:B------:R-:W-:Y:S01]  /*3f10*/  FFMA.FTZ R37, -R3.reuse, R6, R37 ;  /* 0x0000000603257223 */ /* 0x040fe20000010125 */
[----:B------:R-:W-:Y:S01]  /*3f20*/  IABS R22, R22 ;  /* 0x0000001600167213 */ /* 0x000fe20000000000 */
[C---:B------:R-:W-:Y:S01]  /*3f30*/  FFMA.FTZ R70, -R3.reuse, R5, R42 ;  /* 0x0000000503467223 */ /* 0x040fe2000001012a */
[----:B------:R-:W-:Y:S01]  /*3f40*/  I2FP.F32.S32 R20, R7 ;  /* 0x0000000700147245 */ /* 0x000fe20000201400 */
[C---:B------:R-:W-:Y:S01]  /*3f50*/  FFMA.FTZ R34, -R3.reuse, R11, R44 ;  /* 0x0000000b03227223 */ /* 0x040fe2000001012c */
[C---:B------:R-:W-:Y:S01]  /*3f60*/  FFMA.FTZ R6, -R3.reuse, R4, R46 ;  /* 0x0000000403067223 */ /* 0x040fe2000001012e */
[----:B------:R-:W-:Y:S01]  /*3f70*/  FFMA.FTZ R12, -R3, R12, R51 ;  /* 0x0000000c030c7223 */ /* 0x000fe20000010133 */
[----:B------:R-:W-:Y:S01]  /*3f80*/  FSEL R7, R48, -INF , !P3 ;  /* 0xff80000030077808 */ /* 0x000fe20005800000 */
[----:B------:R-:W-:Y:S01]  /*3f90*/  IMAD.IADD R11, R8, 0x1, -R23 ;  /* 0x00000001080b7824 */ /* 0x000fe200078e0a17 */
[----:B------:R-:W-:-:S02]  /*3fa0*/  FSEL R5, R41, -INF , !P3 ;  /* 0xff80000029057808 */ /* 0x000fc40005800000 */
[----:B------:R-:W-:Y:S01]  /*3fb0*/  ISETP.GE.AND P3, PT, R23, R0, PT ;  /* 0x000000001700720c */ /* 0x000fe20003f66270 */
[----:B------:R-:W-:Y:S01]  /*3fc0*/  IMAD.IADD R23, R9, 0x1, -R23 ;  /* 0x0000000109177824 */ /* 0x000fe200078e0a17 */
[----:B------:R-:W-:Y:S01]  /*3fd0*/  I2FP.F32.S32 R22, R22 ;  /* 0x0000001600167245 */ /* 0x000fe20000201400 */
[----:B------:R-:W-:Y:S01]  /*3fe0*/  FFMA.FTZ R4, -R3, R20, R47 ;  /* 0x0000001403047223 */ /* 0x000fe2000001012f */
[----:B------:R-:W-:Y:S01]  /*3ff0*/  FSEL R20, R12, -INF , !P2 ;  /* 0xff8000000c147808 */ /* 0x000fe20005000000 */
[C---:B------:R-:W-:Y:S01]  /*4000*/  IMAD.IADD R44, R9.reuse, 0x1, -R35 ;  /* 0x00000001092c7824 */ /* 0x040fe200078e0a23 */
[----:B------:R-:W-:Y:S01]  /*4010*/  FSEL R34, R34, -INF , !P1 ;  /* 0xff80000022227808 */ /* 0x000fe20004800000 */
[----:B------:R-:W-:Y:S01]  /*4020*/  IMAD.IADD R12, R9, 0x1, -R19 ;  /* 0x00000001090c7824 */ /* 0x000fe200078e0a13 */
[----:B------:R-:W-:Y:S01]  /*4030*/  FSEL R6, R6, -INF , !P1 ;  /* 0xff80000006067808 */ /* 0x000fe20004800000 */
[----:B------:R-:W-:Y:S01]  /*4040*/  FFMA.FTZ R22, -R3, R22, R45 ;  /* 0x0000001603167223 */ /* 0x000fe2000001012d */
[----:B------:R-:W-:Y:S01]  /*4050*/  ISETP.GE.AND P1, PT, R19, R0, PT ;  /* 0x000000001300720c */ /* 0x000fe20003f26270 */
[----:B------:R-:W-:Y:S01]  /*4060*/  IMAD.IADD R118, R9, 0x1, -R17 ;  /* 0x0000000109767824 */ /* 0x000fe200078e0a11 */
[----:B------:R-:W-:-:S02]  /*4070*/  IABS R19, R23 ;  /* 0x0000001700137213 */ /* 0x000fc40000000000 */
[----:B------:R-:W-:Y:S01]  /*4080*/  IABS R11, R11 ;  /* 0x0000000b000b7213 */ /* 0x000fe20000000000 */
[----:B------:R-:W-:Y:S01]  /*4090*/  IMAD.IADD R68, R9, 0x1, -R21 ;  /* 0x0000000109447824 */ /* 0x000fe200078e0a15 */
[----:B------:R-:W-:Y:S02]  /*40a0*/  IABS R44, R44 ;  /* 0x0000002c002c7213 */ /* 0x000fe40000000000 */
[----:B------:R-:W-:Y:S02]  /*40b0*/  I2FP.F32.S32 R19, R19 ;  /* 0x0000001300137245 */ /* 0x000fe40000201400 */
[----:B------:R-:W-:Y:S02]  /*40c0*/  FSEL R22, R22, -INF , !P0 ;  /* 0xff80000016167808 */ /* 0x000fe40004000000 */
[----:B------:R-:W-:Y:S02]  /*40d0*/  FSEL R4, R4, -INF , !P0 ;  /* 0xff80000004047808 */ /* 0x000fe40004000000 */
[----:B------:R-:W-:-:S02]  /*40e0*/  IABS R118, R118 ;  /* 0x0000007600767213 */ /* 0x000fc40000000000 */
[----:B------:R-:W-:Y:S02]  /*40f0*/  I2FP.F32.S32 R11, R11 ;  /* 0x0000000b000b7245 */ /* 0x000fe40000201400 */
[----:B------:R-:W-:Y:S02]  /*4100*/  ISETP.GE.AND P0, PT, R17, R0, PT ;  /* 0x000000001100720c */ /* 0x000fe40003f06270 */
[----:B------:R-:W-:Y:S01]  /*4110*/  IABS R17, R12 ;  /* 0x0000000c00117213 */ /* 0x000fe20000000000 */
[C---:B------:R-:W-:Y:S01]  /*4120*/  FFMA.FTZ R12, -R3.reuse, R19, R38 ;  /* 0x00000013030c7223 */ /* 0x040fe20000010126 */
[----:B------:R-:W-:Y:S01]  /*4130*/  I2FP.F32.S32 R44, R44 ;  /* 0x0000002c002c7245 */ /* 0x000fe20000201400 */
[----:B------:R-:W-:Y:S01]  /*4140*/  VIADD R19, R10, 0xfffffff0 ;  /* 0xfffffff00a137836 */ /* 0x000fe20000000000 */
[----:B------:R-:W-:Y:S01]  /*4150*/  I2FP.F32.S32 R118, R118 ;  /* 0x0000007600767245 */ /* 0x000fe20000201400 */
[----:B------:R-:W-:Y:S01]  /*4160*/  FFMA.FTZ R11, -R3, R11, R36 ;  /* 0x0000000b030b7223 */ /* 0x000fe20000010124 */
[----:B------:R-:W-:-:S02]  /*4170*/  IABS R68, R68 ;  /* 0x0000004400447213 */ /* 0x000fc40000000000 */
[----:B------:R-:W-:Y:S01]  /*4180*/  I2FP.F32.S32 R17, R17 ;  /* 0x0000001100117245 */ /* 0x000fe20000201400 */
[----:B------:R-:W-:Y:S01]  /*4190*/  FFMA.FTZ R44, -R3, R44, R43 ;  /* 0x0000002c032c7223 */ /* 0x000fe2000001012b */
[----:B------:R-:W-:Y:S01]  /*41a0*/  FSEL R36, R49, -INF , !P2 ;  /* 0xff80000031247808 */ /* 0x000fe20005000000 */
[----:B------:R-:W-:Y:S01]  /*41b0*/  FFMA.FTZ R118, -R3, R118, R15 ;  /* 0x0000007603767223 */ /* 0x000fe2000001010f */
[-C--:B------:R-:W-:Y:S01]  /*41c0*/  ISETP.GE.AND P2, PT, R21, R0.reuse, PT ;  /* 0x000000001500720c */ /* 0x080fe20003f46270 */
[----:B------:R-:W-:Y:S01]  /*41d0*/  VIADD R21, R10, 0xffffffe9 ;  /* 0xffffffe90a157836 */ /* 0x000fe20000000000 */
[----:B------:R-:W-:Y:S01]  /*41e0*/  ISETP.GE.AND P4, PT, R35, R0, PT ;  /* 0x000000002300720c */ /* 0x000fe20003f86270 */
[----:B------:R-:W-:Y:S01]  /*41f0*/  IMAD.IADD R40, R8, 0x1, -R19 ;  /* 0x0000000108287824 */ /* 0x000fe200078e0a13 */
[----:B------:R-:W-:Y:S01]  /*4200*/  I2FP.F32.S32 R68, R68 ;  /* 0x0000004400447245 */ /* 0x000fe20000201400 */
[C---:B------:R-:W-:Y:S02]  /*4210*/  VIADD R15, R10.reuse, 0xfffffff8 ;  /* 0xfffffff80a0f7836 */ /* 0x040fe40000000000 */
[----:B------:R-:W-:Y:S01]  /*4220*/  FFMA.FTZ R120, -R3, R17, R14 ;  /* 0x0000001103787223 */ /* 0x000fe2000001010e */
[----:B------:R-:W-:Y:S01]  /*4230*/  VIADD R35, R10, 0xfffffff9 ;  /* 0xfffffff90a237836 */ /* 0x000fe20000000000 */
[----:B------:R-:W-:Y:S01]  /*4240*/  FSEL R16, R16, -INF , !P4 ;  /* 0xff80000010107808 */ /* 0x000fe20006000000 */
[----:B------:R-:W-:-:S02]  /*4250*/  VIADD R23, R10, 0xffffffe8 ;  /* 0xffffffe80a177836 */ /* 0x000fc40000000000 */
[----:B------:R-:W-:Y:S01]  /*4260*/  VIADD R17, R10, 0xfffffff1 ;  /* 0xfffffff10a117836 */ /* 0x000fe20000000000 */
[----:B------:R-:W-:Y:S01]  /*4270*/  FSEL R10, R44, -INF , !P4 ;  /* 0xff8000002c0a7808 */ /* 0x000fe20006000000 */
[----:B------:R-:W-:Y:S01]  /*4280*/  FFMA.FTZ R68, -R3, R68, R39 ;  /* 0x0000004403447223 */ /* 0x000fe20000010127 */
[C---:B------:R-:W-:Y:S01]  /*4290*/  IMAD.IADD R41, R8.reuse, 0x1, -R21 ;  /* 0x0000000108297824 */ /* 0x040fe200078e0a15 */
[----:B------:R-:W-:Y:S01]  /*42a0*/  ISETP.GE.AND P4, PT, R21, R0, PT ;  /* 0x000000001500720c */ /* 0x000fe20003f86270 */
[C---:B------:R-:W-:Y:S01]  /*42b0*/  IMAD.IADD R38, R8.reuse, 0x1, -R15 ;  /* 0x0000000108267824 */ /* 0x040fe200078e0a0f */
[----:B------:R-:W-:Y:S01]  /*42c0*/  IABS R40, R40 ;  /* 0x0000002800287213 */ /* 0x000fe20000000000 */
[C---:B------:R-:W-:Y:S02]  /*42d0*/  IMAD.IADD R43, R8.reuse, 0x1, -R35 ;  /* 0x00000001082b7824 */ /* 0x040fe400078e0a23 */
[----:B------:R-:W-:Y:S01]  /*42e0*/  IMAD.IADD R21, R9, 0x1, -R21 ;  /* 0x0000000109157824 */ /* 0x000fe200078e0a15 */
[----:B------:R-:W-:Y:S01]  /*42f0*/  FSEL R14, R11, -INF , !P3 ;  /* 0xff8000000b0e7808 */ /* 0x000fe20005800000 */
[C---:B------:R-:W-:Y:S01]  /*4300*/  IMAD.IADD R42, R8.reuse, 0x1, -R23 ;  /* 0x00000001082a7824 */ /* 0x040fe200078e0a17 */
[----:B------:R-:W-:Y:S01]  /*4310*/  I2FP.F32.S32 R11, R40 ;  /* 0x00000028000b7245 */ /* 0x000fe20000201400 */
[----:B------:R-:W-:Y:S01]  /*4320*/  IMAD.IADD R39, R8, 0x1, -R17 ;  /* 0x0000000108277824 */ /* 0x000fe200078e0a11 */
[----:B------:R-:W-:-:S02]  /*4330*/  FSEL R8, R12, -INF , !P3 ;  /* 0xff8000000c087808 */ /* 0x000fc40005800000 */
[----:B------:R-:W-:Y:S02]  /*4340*/  FSEL R12, R37, -INF , !P2 ;  /* 0xff800000250c7808 */ /* 0x000fe40005000000 */
[----:B------:R-:W-:Y:S02]  /*4350*/  FSEL R68, R68, -INF , !P2 ;  /* 0xff80000044447808 */ /* 0x000fe40005000000 */
[----:B------:R-:W-:Y:S02]  /*4360*/  FSEL R130, R130, -INF , !P1 ;  /* 0xff80000082827808 */ /* 0x000fe40004800000 */
[----:B------:R-:W-:Y:S02]  /*4370*/  FSEL R120, R120, -INF , !P1 ;  /* 0xff80000078787808 */ /* 0x000fe40004800000 */
[----:B------:R-:W-:Y:S02]  /*4380*/  IABS R38, R38 ;  /* 0x0000002600267213 */ /* 0x000fe40000000000 */
[-C--:B------:R-:W-:Y:S01]  /*4390*/  ISETP.GE.AND P2, PT, R17, R0.reuse, PT ;  /* 0x000000001100720c */ /* 0x080fe20003f46270 */
[----:B------:R-:W-:Y:S01]  /*43a0*/  IMAD.IADD R17, R9, 0x1, -R17 ;  /* 0x0000000109117824 */ /* 0x000fe200078e0a11 */
[----:B------:R-:W-:Y:S01]  /*43b0*/  ISETP.GE.AND P1, PT, R15, R0, PT ;  /* 0x000000000f00720c */ /* 0x000fe20003f26270 */
[----:B------:R-:W-:Y:S01]  /*43c0*/  IMAD.IADD R15, R9, 0x1, -R15 ;  /* 0x00000001090f7824 */ /* 0x000fe200078e0a0f */
[----:B------:R-:W-:-:S02]  /*43d0*/  IABS R43, R43 ;  /* 0x0000002b002b7213 */ /* 0x000fc40000000000 */
[----:B------:R-:W-:Y:S02]  /*43e0*/  IABS R21, R21 ;  /* 0x0000001500157213 */ /* 0x000fe40000000000 */
[----:B------:R-:W-:Y:S02]  /*43f0*/  FSEL R18, R18, -INF , !P5 ;  /* 0xff80000012127808 */ /* 0x000fe40006800000 */
[----:B------:R-:W-:Y:S01]  /*4400*/  FSEL R70, R70, -INF , !P5 ;  /* 0xff80000046467808 */ /* 0x000fe20006800000 */
[----:B------:R-:W-:Y:S01]  /*4410*/  FFMA.FTZ R11, -R3, R11, R24 ;  /* 0x0000000b030b7223 */ /* 0x000fe20000010118 */
[-C--:B------:R-:W-:Y:S01]  /*4420*/  ISETP.GE.AND P5, PT, R23, R0.reuse, PT ;  /* 0x000000001700720c */ /* 0x080fe20003fa6270 */
[----:B------:R-:W-:Y:S01]  /*4430*/  IMAD.IADD R23, R9, 0x1, -R23 ;  /* 0x0000000109177824 */ /* 0x000fe200078e0a17 */
[----:B------:R-:W-:Y:S02]  /*4440*/  FSEL R112, R13, -INF , !P0 ;  /* 0xff8000000d707808 */ /* 0x000fe40004000000 */
[----:B------:R-:W-:Y:S01]  /*4450*/  ISETP.GE.AND P3, PT, R19, R0, PT ;  /* 0x000000001300720c */ /* 0x000fe20003f66270 */
[----:B------:R-:W-:Y:S01]  /*4460*/  IMAD.IADD R19, R9, 0x1, -R19 ;  /* 0x0000000109137824 */ /* 0x000fe200078e0a13 */
[----:B------:R-:W-:-:S02]  /*4470*/  IABS R42, R42 ;  /* 0x0000002a002a7213 */ /* 0x000fc40000000000 */
[----:B------:R-:W-:Y:S01]  /*4480*/  I2FP.F32.S32 R13, R38 ;  /* 0x00000026000d7245 */ /* 0x000fe20000201400 */
[----:B------:R-:W-:Y:S01]  /*4490*/  IMAD.IADD R9, R9, 0x1, -R35 ;  /* 0x0000000109097824 */ /* 0x000fe200078e0a23 */
[----:B------:R-:W-:Y:S02]  /*44a0*/  I2FP.F32.S32 R24, R43 ;  /* 0x0000002b00187245 */ /* 0x000fe40000201400 */
[----:B------:R-:W-:Y:S02]  /*44b0*/  I2FP.F32.S32 R38, R21 ;  /* 0x0000001500267245 */ /* 0x000fe40000201400 */
[----:B------:R-:W-:Y:S02]  /*44c0*/  FMNMX3.FTZ R21, R7, R36, R34, !PT ;  /* 0x0000002407157276 */ /* 0x000fe40007810022 */
[----:B------:R-:W-:Y:S02]  /*44d0*/  IABS R17, R17 ;  /* 0x0000001100117213 */ /* 0x000fe40000000000 */
[----:B------:R-:W-:-:S02]  /*44e0*/  IABS R15, R15 ;  /* 0x0000000f000f7213 */ /* 0x000fc40000000000 */
[----:B------:R-:W-:Y:S02]  /*44f0*/  IABS R41, R41 ;  /* 0x0000002900297213 */ /* 0x000fe40000000000 */
[----:B------:R-:W-:Y:S01]  /*4500*/  I2FP.F32.S32 R42, R42 ;  /* 0x0000002a002a7245 */ /* 0x000fe20000201400 */
[----:B------:R-:W-:Y:S01]  /*4510*/  FFMA.FTZ R73, -R3, R24, R73 ;  /* 0x0000001803497223 */ /* 0x000fe20000010149 */
[----:B------:R-:W-:Y:S02]  /*4520*/  IABS R23, R23 ;  /* 0x0000001700177213 */ /* 0x000fe40000000000 */
[----:B------:R-:W-:Y:S02]  /*4530*/  FMNMX3.FTZ R21, R21, R22, R18, !PT ;  /* 0x0000001615157276 */ /* 0x000fe40007810012 */
[----:B------:R-:W-:Y:S02]  /*4540*/  FSEL R124, R11, -INF , !P3 ;  /* 0xff8000000b7c7808 */ /* 0x000fe40005800000 */
[----:B------:R-:W-:Y:S01]  /*4550*/  I2FP.F32.S32 R24, R17 ;  /* 0x0000001100187245 */ /* 0x000fe20000201400 */
[----:B------:R-:W-:Y:S01]  /*4560*/  IMAD.MOV.U32 R17, RZ, RZ, R15 ;  /* 0x000000ffff117224 */ /* 0x000fe200078e000f */
[----:B------:R-:W-:-:S02]  /*4570*/  IABS R9, R9 ;  /* 0x0000000900097213 */ /* 0x000fc40000000000 */
[----:B------:R-:W-:Y:S01]  /*4580*/  FMNMX3.FTZ R11, R5, R20, R6, !PT ;  /* 0x00000014050b7276 */ /* 0x000fe20007810006 */
[----:B------:R-:W-:Y:S01]  /*4590*/  FFMA.FTZ R28, -R3, R42, R28 ;  /* 0x0000002a031c7223 */ /* 0x000fe2000001011c */
[----:B------:R-:W-:Y:S02]  /*45a0*/  IABS R39, R39 ;  /* 0x0000002700277213 */ /* 0x000fe40000000000 */
[----:B------:R-:W-:Y:S02]  /*45b0*/  I2FP.F32.S32 R44, R41 ;  /* 0x00000029002c7245 */ /* 0x000fe40000201400 */
[----:B------:R-:W-:Y:S02]  /*45c0*/  IABS R19, R19 ;  /* 0x0000001300137213 */ /* 0x000fe40000000000 */
        /* <DEDUP_REMOVED lines=13> */
[C---:B------:R-:W-:Y:S01]  /*46a0*/  FFMA.FTZ R13, -R3.reuse, R13, R72 ;  /* 0x0000000d030d7223 */ /* 0x040fe20000010148 */
[C---:B------:R-:W-:Y:S01]  /*46b0*/  FFMA.FTZ R31, -R3.reuse, R38, R31 ;  /* 0x00000026031f7223 */ /* 0x040fe2000001011f */
[----:B------:R-:W-:Y:S01]  /*46c0*/  FFMA.FTZ R26, -R3, R19, R26 ;  /* 0x00000013031a7223 */ /* 0x000fe2000001011a */
[----:B------:R-:W-:-:S02]  /*46d0*/  FSEL R108, R29, -INF , !P4 ;  /* 0xff8000001d6c7808 */ /* 0x000fc40006000000 */
[----:B------:R-:W-:Y:S01]  /*46e0*/  FMNMX3.FTZ R17, R17, R112, R136, !PT ;  /* 0x0000007011117276 */ /* 0x000fe20007810088 */
[----:B------:R-:W-:Y:S01]  /*46f0*/  FFMA.FTZ R27, -R3, R24, R27 ;  /* 0x00000018031b7223 */ /* 0x000fe2000001011b */
[----:B------:R-:W-:Y:S02]  /*4700*/  FSEL R118, R118, -INF , !P0 ;  /* 0xff80000076767808 */ /* 0x000fe40004000000 */
[----:B------:R-:W-:Y:S02]  /*4710*/  FSEL R128, R30, -INF , !P5 ;  /* 0xff8000001e807808 */ /* 0x000fe40006800000 */
[----:B------:R-:W-:Y:S01]  /*4720*/  FMNMX3.FTZ R11, R11, R68, R120, !PT ;  /* 0x000000440b0b7276 */ /* 0x000fe20007810078 */
[----:B------:R-:W-:Y:S01]  /*4730*/  FFMA.FTZ R74, -R3, R9, R74 ;  /* 0x00000009034a7223 */ /* 0x000fe2000001014a */
[----:B------:R-:W-:Y:S02]  /*4740*/  I2FP.F32.S32 R24, R15 ;  /* 0x0000000f00187245 */ /* 0x000fe40000201400 */
[----:B------:R-:W-:-:S02]  /*4750*/  ISETP.GE.AND P0, PT, R35, R0, PT ;  /* 0x000000002300720c */ /* 0x000fc40003f06270 */
        /* <DEDUP_REMOVED lines=24> */
[----:B------:R-:W4:Y:S01]  /*48e0*/  LDSM.16.MT88.4 R56, [R115+0x7000] ;  /* 0x007000007338783b */ /* 0x000f220000004200 */
[----:B-1----:R-:W-:-:S03]  /*48f0*/  FMNMX.FTZ R87, R26, R87, !PT ;  /* 0x000000571a577209 */ /* 0x002fc60007810000 */
[----:B------:R-:W1:Y:S01]  /*4900*/  LDSM.16.MT88.4 R40, [R115+0x6000] ;  /* 0x006000007328783b */ /* 0x000e620000004200 */
[----:B------:R-:W-:Y:S01]  /*4910*/  FSETP.NEU.FTZ.AND P0, PT, R87, -INF , PT ;  /* 0xff8000005700780b */ /* 0x000fe20003f1d000 */
[----:B---3--:R-:W-:Y:S01]  /*4920*/  FMUL.FTZ R125, R106, R87 ;  /* 0x000000576a7d7220 */ /* 0x008fe20000410000 */
[----:B--2---:R-:W-:Y:S01]  /*4930*/  FMNMX.FTZ R86, R24, R11, !PT ;  /* 0x0000000b18567209 */ /* 0x004fe20007810000 */
[----:B------:R-:W-:-:S03]  /*4940*/  VIADD R9, R115, 0x6000 ;  /* 0x0000600073097836 */ /* 0x000fc60000000000 */
[----:B------:R-:W-:Y:S01]  /*4950*/  FSEL R125, R125, RZ, P0 ;  /* 0x000000ff7d7d7208 */ /* 0x000fe20000000000 */
[----:B------:R-:W-:Y:S01]  /*4960*/  LDSM.16.MT88.4 R72, [R115+0x8000] ;  /* 0x008000007348783b */ /* 0x000fe20000004200 */
[----:B------:R-:W-:Y:S01]  /*4970*/  FSETP.NEU.FTZ.AND P0, PT, R86, -INF , PT ;  /* 0xff8000005600780b */ /* 0x000fe20003f1d000 */
[----:B------:R-:W-:Y:S01]  /*4980*/  FMUL.FTZ R111, R106, R86 ;  /* 0x000000566a6f7220 */ /* 0x000fe20000410000 */
[----:B------:R-:W-:Y:S01]  /*4990*/  VIADD R104, R115, 0x6020 ;  /* 0x0000602073687836 */ /* 0x000fe20000000000 */
[----:B------:R-:W-:Y:S01]  /*49a0*/  LDSM.16.MT88.4 R28, [R115+0x8400] ;  /* 0x00840000731c783b */ /* 0x000fe20000004200 */
        /* <DEDUP_REMOVED lines=20> */
[-C--:B------:R-:W-:Y:S01]  /*4af0*/  FFMA.FTZ R92, R16, R106.reuse, -R125 ;  /* 0x0000006a105c7223 */ /* 0x080fe2000001087d */
[-CC-:B------:R-:W-:Y:S01]  /*4b00*/  FFMA.FTZ R94, R70, R106.reuse, -R111.reuse ;  /* 0x0000006a465e7223 */ /* 0x180fe2000001086f */
[-CC-:B------:R-:W-:Y:S01]  /*4b10*/  FFMA.FTZ R101, R10, R106.reuse, -R111.reuse ;  /* 0x0000006a0a657223 */ /* 0x180fe2000001086f */
[----:B------:R-:W1:Y:S01]  /*4b20*/  MUFU.EX2 R98, R98 ;  /* 0x0000006200627308 */ /* 0x000e620000000800 */
[-CC-:B------:R-:W-:Y:S01]  /*4b30*/  FFMA.FTZ R88, R8, R106.reuse, -R111.reuse ;  /* 0x0000006a08587223 */ /* 0x180fe2000001086f */
[----:B------:R-:W-:Y:S01]  /*4b40*/  FFMA.FTZ R95, R68, R106, -R111 ;  /* 0x0000006a445f7223 */ /* 0x000fe2000001086f */
[----:B------:R-:W5:Y:S01]  /*4b50*/  LDSM.16.MT88.4 R16, [R104+0x400] ;  /* 0x000400006810783b */ /* 0x000f620000004200 */
[----:B------:R-:W-:Y:S03]  /*4b60*/  MUFU.EX2 R103, R103 ;  /* 0x0000006700677308 */ /* 0x000fe60000000800 */
[----:B------:R-:W5:Y:S01]  /*4b70*/  LDSM.16.MT88.4 R20, [R115+0x6400] ;  /* 0x006400007314783b */ /* 0x000f620000004200 */
[----:B------:R-:W2:Y:S03]  /*4b80*/  MUFU.EX2 R100, R100 ;  /* 0x0000006400647308 */ /* 0x000ea60000000800 */
[----:B------:R-:W-:Y:S01]  /*4b90*/  LDSM.16.MT88.4 R24, [R104+0x2400] ;  /* 0x002400006818783b */ /* 0x000fe20000004200 */
[----:B------:R-:W-:Y:S04]  /*4ba0*/  MUFU.EX2 R97, R97 ;  /* 0x0000006100617308 */ /* 0x000fe80000000800 */
[----:B------:R-:W3:Y:S01]  /*4bb0*/  MUFU.EX2 R96, R96 ;  /* 0x0000006000607308 */ /* 0x000ee20000000800 */
[----:B----4-:R-:W-:Y:S01]  /*4bc0*/  F2FP.BF16.F32.PACK_AB R80, R102, R105 ;  /* 0x000000696650723e */ /* 0x010fe200000010ff */
[----:B------:R-:W4:Y:S01]  /*4bd0*/  LDSM.16.MT88.4 R8, [R104+0x1400] ;  /* 0x001400006808783b */ /* 0x000f220000004200 */
[----:B-1----:R-:W-:-:S02]  /*4be0*/  F2FP.BF16.F32.PACK_AB R82, R98, R99 ;  /* 0x000000636252723e */ /* 0x002fc400000010ff */
        /* <DEDUP_REMOVED lines=21> */
[----:B-1----:R-:W-:-:S02]  /*4d40*/  F2FP.BF16.F32.PACK_AB R4, R92, R93 ;  /* 0x0000005d5c04723e */ /* 0x002fc400000010ff */
[----:B--2---:R-:W-:-:S05]  /*4d50*/  F2FP.BF16.F32.PACK_AB R5, R101, R94 ;  /* 0x0000005e6505723e */ /* 0x004fca00000010ff */
[----:B------:R-:W-:Y:S01]  /*4d60*/  HMMA.16816.F32.BF16 R80, R80, R6, RZ ;  /* 0x000000065050723c */ /* 0x000fe200000418ff */
[----:B------:R-:W-:Y:S02]  /*4d70*/  F2FP.BF16.F32.PACK_AB R6, R35, R34 ;  /* 0x000000222306723e */ /* 0x000fe400000010ff */
[----:B---3--:R-:W-:-:S07]  /*4d80*/  F2FP.BF16.F32.PACK_AB R7, R95, R88 ;  /* 0x000000585f07723e */ /* 0x008fce00000010ff */
        /* <DEDUP_REMOVED lines=12> */
[----:B------:R-:W-:Y:S04]  /*4e50*/  MUFU.EX2 R107, R107 ;  /* 0x0000006b006b7308 */ /* 0x000fe80000000800 */
[----:B------:R-:W2:Y:S03]  /*4e60*/  MUFU.EX2 R112, R112 ;  /* 0x0000007000707308 */ /* 0x000ea60000000800 */
[C---:B------:R-:W-:Y:S01]  /*4e70*/  HMMA.16816.F32.BF16 R48, R4.reuse, R18, R48 ;  /* 0x000000120430723c */ /* 0x040fe20000041830 */
[----:B------:R-:W-:Y:S01]  /*4e80*/  MUFU.EX2 R108, R136 ;  /* 0x00000088006c7308 */ /* 0x000fe20000000800 */
[----:B------:R-:W3:Y:S03]  /*4e90*/  LDSM.16.MT88.4 R16, [R115+0x7800] ;  /* 0x007800007310783b */ /* 0x000ee60000004200 */
[----:B------:R-:W5:Y:S04]  /*4ea0*/  MUFU.EX2 R113, R113 ;  /* 0x0000007100717308 */ /* 0x000f680000000800 */
[----:B------:R-:W-:Y:S04]  /*4eb0*/  MUFU.EX2 R117, R117 ;  /* 0x0000007500757308 */ /* 0x000fe80000000800 */
[----:B------:R-:W1:Y:S04]  /*4ec0*/  MUFU.EX2 R120, R120 ;  /* 0x0000007800787308 */ /* 0x000e680000000800 */
[----:B------:R-:W-:Y:S04]  /*4ed0*/  MUFU.EX2 R118, R118 ;  /* 0x0000007600767308 */ /* 0x000fe80000000800 */
[----:B------:R-:W1:Y:S01]  /*4ee0*/  MUFU.EX2 R119, R119 ;  /* 0x0000007700777308 */ /* 0x000e620000000800 */
[C---:B------:R-:W-:Y:S08]  /*4ef0*/  HMMA.16816.F32.BF16 R36, R4.reuse, R20, R36 ;  /* 0x000000140424723c */ /* 0x040ff00000041824 */
        /* <DEDUP_REMOVED lines=8> */
[C---:B------:R-:W-:Y:S08]  /*4f80*/  HMMA.16816.F32.BF16 R76, R4.reuse, R24, R76 ;  /* 0x00000018044c723c */ /* 0x040ff0000004184c */
[----:B------:R-:W-:Y:S01]  /*4f90*/  HMMA.16816.F32.BF16 R80, R4, R26, R80 ;  /* 0x0000001a0450723c */ /* 0x000fe20000041850 */
[----:B--2---:R-:W-:Y:S01]  /*4fa0*/  F2FP.BF16.F32.PACK_AB R4, R112, R107 ;  /* 0x0000006b7004723e */ /* 0x004fe200000010ff */
[----:B------:R-:W-:Y:S01]  /*4fb0*/  FFMA.FTZ R161, R109, R106, -R111 ;  /* 0x0000006a6da17223 */ /* 0x000fe2000001086f */
[----:B-----5:R-:W-:Y:S01]  /*4fc0*/  F2FP.BF16.F32.PACK_AB R6, R113, R108 ;  /* 0x0000006c7106723e */ /* 0x020fe200000010ff */
[----:B------:R-:W-:Y:S01]  /*4fd0*/  FADD.FTZ R102, R105, R102 ;  /* 0x0000006669667221 */ /* 0x000fe20000010000 */
[----:B-1----:R-:W-:Y:S01]  /*4fe0*/  F2FP.BF16.F32.PACK_AB R5, R120, R117 ;  /* 0x000000757805723e */ /* 0x002fe200000010ff */
[----:B------:R-:W-:Y:S01]  /*4ff0*/  FADD.FTZ R100, R103, R100 ;  /* 0x0000006467647221 */ /* 0x000fe20000010000 */
[----:B------:R-:W-:Y:S01]  /*5000*/  F2FP.BF16.F32.PACK_AB R7, R119, R118 ;  /* 0x000000767707723e */ /* 0x000fe200000010ff */
[----:B------:R-:W-:Y:S06]  /*5010*/  LDSM.16.MT88.4 R24, [R115+0x6c00] ;  /* 0x006c00007318783b */ /* 0x000fec0000004200 */
[C---:B------:R-:W-:Y:S08]  /*5020*/  HMMA.16816.F32.BF16 R44, R4.reuse, R12, R44 ;  /* 0x0000000c042c723c */ /* 0x040ff0000004182c */
[C---:B------:R-:W-:Y:S01]  /*5030*/  HMMA.16816.F32.BF16 R48, R4.reuse, R14, R48 ;  /* 0x0000000e0430723c */ /* 0x040fe20000041830 */
[----:B------:R-:W1:Y:S07]  /*5040*/  LDSM.16.MT88.4 R12, [R104+0x2800] ;  /* 0x00280000680c783b */ /* 0x000e6e0000004200 */
[----:B---3--:R-:W-:Y:S01]  /*5050*/  HMMA.16816.F32.BF16 R52, R4, R16, R52 ;  /* 0x000000100434723c */ /* 0x008fe20000041834 */
[-CC-:B------:R-:W-:Y:S01]  /*5060*/  FFMA.FTZ R16, R122, R106.reuse, -R125.reuse ;  /* 0x0000006a7a107223 */ /* 0x180fe2000001087d */
[----:B------:R-:W-:-:S06]  /*5070*/  FFMA.FTZ R17, R123, R106, -R125 ;  /* 0x0000006a7b117223 */ /* 0x000fcc000001087d */
[C---:B------:R-:W-:Y:S01]  /*5080*/  HMMA.16816.F32.BF16 R56, R4.reuse, R18, R56 ;  /* 0x000000120438723c */ /* 0x040fe20000041838 */
[-CC-:B------:R-:W-:Y:S01]  /*5090*/  FFMA.FTZ R18, R124, R106.reuse, -R125.reuse ;  /* 0x0000006a7c127223 */ /* 0x180fe2000001087d */
[-C--:B------:R-:W-:Y:S01]  /*50a0*/  FFMA.FTZ R124, R121, R106.reuse, -R125 ;  /* 0x0000006a797c7223 */ /* 0x080fe2000001087d */
[----:B------:R-:W-:Y:S04]  /*50b0*/  MUFU.EX2 R123, R16 ;  /* 0x00000010007b7308 */ /* 0x000fe80000000800 */
[----:B------:R-:W2:Y:S04]  /*50c0*/  MUFU.EX2 R122, R18 ;  /* 0x00000012007a7308 */ /* 0x000ea80000000800 */
[----:B------:R3:W-:Y:S01]  /*50d0*/  MUFU.EX2 R121, R17 ;  /* 0x0000001100797308 */ /* 0x0007e20000000800 */
[C---:B----4-:R-:W-:Y:S01]  /*50e0*/  HMMA.16816.F32.BF16 R60, R4.reuse, R8, R60 ;  /* 0x00000008043c723c */ /* 0x050fe2000004183c */
[----:B---3--:R-:W3:Y:S07]  /*50f0*/  LDSM.16.MT88.4 R16, [R104+0xc00] ;  /* 0x000c00006810783b */ /* 0x008eee0000004200 */
[----:B------:R-:W-:Y:S01]  /*5100*/  HMMA.16816.F32.BF16 R64, R4, R10, R64 ;  /* 0x0000000a0440723c */ /* 0x000fe20000041840 */
[----:B------:R-:W4:Y:S01]  /*5110*/  LDSM.16.MT88.4 R8, [R115+0x8c00] ;  /* 0x008c00007308783b */ /* 0x000f220000004200 */
[-CC-:B------:R-:W-:Y:S01]  /*5120*/  FFMA.FTZ R125, R116, R106.reuse, -R111.reuse ;  /* 0x0000006a747d7223 */ /* 0x180fe2000001086f */
[----:B------:R-:W-:-:S05]  /*5130*/  FFMA.FTZ R116, R114, R106, -R111 ;  /* 0x0000006a72747223 */ /* 0x000fca000001086f */
[C---:B------:R-:W-:Y:S01]  /*5140*/  HMMA.16816.F32.BF16 R68, R4.reuse, R28, R68 ;  /* 0x0000001c0444723c */ /* 0x040fe20000041844 */
[----:B------:R-:W-:Y:S01]  /*5150*/  FFMA.FTZ R28, R110, R106, -R111 ;  /* 0x0000006a6e1c7223 */ /* 0x000fe2000001086f */
[----:B------:R-:W5:Y:S06]  /*5160*/  MUFU.EX2 R124, R124 ;  /* 0x0000007c007c7308 */ /* 0x000f6c0000000800 */
[C---:B-1----:R-:W-:Y:S01]  /*5170*/  HMMA.16816.F32.BF16 R76, R4.reuse, R12, R76 ;  /* 0x0000000c044c723c */ /* 0x042fe2000004184c */
[----:B------:R-:W-:Y:S07]  /*5180*/  MUFU.EX2 R114, R125 ;  /* 0x0000007d00727308 */ /* 0x000fee0000000800 */
[C---:B------:R-:W-:Y:S01]  /*5190*/  HMMA.16816.F32.BF16 R80, R4.reuse, R14, R80 ;  /* 0x0000000e0450723c */ /* 0x040fe20000041850 */
[----:B------:R-:W1:Y:S01]  /*51a0*/  LDSM.16.MT88.4 R12, [R104+0x1c00] ;  /* 0x001c0000680c783b */ /* 0x000e620000004200 */
[----:B------:R-:W3:Y:S04]  /*51b0*/  MUFU.EX2 R29, R116 ;  /* 0x00000074001d7308 */ /* 0x000ee80000000800 */
[----:B------:R-:W-:Y:S04]  /*51c0*/  MUFU.EX2 R28, R28 ;  /* 0x0000001c001c7308 */ /* 0x000fe80000000800 */
[----:B------:R-:W4:Y:S01]  /*51d0*/  MUFU.EX2 R161, R161 ;  /* 0x000000a100a17308 */ /* 0x000f220000000800 */
[C---:B------:R-:W-:Y:S08]  /*51e0*/  HMMA.16816.F32.BF16 R72, R4.reuse, R30, R72 ;  /* 0x0000001e0448723c */ /* 0x040ff00000041848 */
[C---:B------:R-:W-:Y:S08]  /*51f0*/  HMMA.16816.F32.BF16 R36, R4.reuse, R20, R36 ;  /* 0x000000140424723c */ /* 0x040ff00000041824 */
[----:B------:R-:W-:Y:S01]  /*5200*/  HMMA.16816.F32.BF16 R40, R4, R22, R40 ;  /* 0x000000160428723c */ /* 0x000fe20000041828 */
[----:B--2---:R-:W-:Y:S01]  /*5210*/  F2FP.BF16.F32.PACK_AB R4, R123, R122 ;  /* 0x0000007a7b04723e */ /* 0x004fe200000010ff */
[----:B------:R-:W-:Y:S01]  /*5220*/  FADD.FTZ R99, R99, R102 ;  /* 0x0000006663637221 */ /* 0x000fe20000010000 */
[----:B-----5:R-:W-:Y:S01]  /*5230*/  F2FP.BF16.F32.PACK_AB R6, R124, R121 ;  /* 0x000000797c06723e */ /* 0x020fe200000010ff */
[----:B------:R-:W2:Y:S01]  /*5240*/  LDSM.16.MT88.4 R20, [R115+0x7c00] ;  /* 0x007c00007314783b */ /* 0x000ea20000004200 */
[----:B---3--:R-:W-:-:S02]  /*5250*/  F2FP.BF16.F32.PACK_AB R5, R29, R114 ;  /* 0x000000721d05723e */ /* 0x008fc400000010ff */
[----:B----4-:R-:W-:Y:S01]  /*5260*/  F2FP.BF16.F32.PACK_AB R7, R161, R28 ;  /* 0x0000001ca107723e */ /* 0x010fe200000010ff */
        /* <DEDUP_REMOVED lines=9> */
[----:B------:R-:W3:Y:S01]  /*5300*/  LDSM.16.MT88.4 R8, [R104+0x2c00] ;  /* 0x002c00006808783b */ /* 0x000ee20000004200 */
[----:B------:R-:W-:-:S04]  /*5310*/  FADD.FTZ R101, R101, R94 ;  /* 0x0000005e65657221 */ /* 0x000fc80000010000 */
[----:B------:R-:W-:Y:S02]  /*5320*/  FADD.FTZ R16, R88, R101 ;  /* 0x0000006558107221 */ /* 0x000fe40000010000 */
[----:B-1----:R-:W-:Y:S01]  /*5330*/  HMMA.16816.F32.BF16 R60, R4, R12, R60 ;  /* 0x0000000c043c723c */ /* 0x002fe2000004183c */
[----:B------:R-:W-:Y:S01]  /*5340*/  FADD.FTZ R12, R34, R17 ;  /* 0x00000011220c7221 */ /* 0x000fe20000010000 */
[----:B------:R-:W-:-:S03]  /*5350*/  FADD.FTZ R16, R95, R16 ;  /* 0x000000105f107221 */ /* 0x000fc60000010000 */
[----:B------:R-:W-:-:S03]  /*5360*/  FADD.FTZ R12, R35, R12 ;  /* 0x0000000c230c7221 */ /* 0x000fc60000010000 */
[----:B------:R-:W-:Y:S01]  /*5370*/  HMMA.16816.F32.BF16 R64, R4, R14, R64 ;  /* 0x0000000e0440723c */ /* 0x000fe20000041840 */
[----:B------:R-:W-:Y:S01]  /*5380*/  FADD.FTZ R13, R107, R12 ;  /* 0x0000000c6b0d7221 */ /* 0x000fe20000010000 */
[----:B------:R-:W-:-:S03]  /*5390*/  FADD.FTZ R15, R117, R16 ;  /* 0x00000010750f7221 */ /* 0x000fc60000010000 */
[----:B------:R-:W-:Y:S01]  /*53a0*/  FADD.FTZ R13, R112, R13 ;  /* 0x0000000d700d7221 */ /* 0x000fe20000010000 */
[----:B------:R-:W-:Y:S01]  /*53b0*/  FADD.FTZ R15, R120, R15 ;  /* 0x0000000f780f7221 */ /* 0x000fe20000010000 */
        /* <DEDUP_REMOVED lines=16> */
[C---:B--2---:R-:W-:Y:S08]  /*54c0*/  HMMA.16816.F32.BF16 R52, R4.reuse, R20, R52 ;  /* 0x000000140434723c */ /* 0x044ff00000041834 */
[C---:B------:R-:W-:Y:S08]  /*54d0*/  HMMA.16816.F32.BF16 R56, R4.reuse, R22, R56 ;  /* 0x000000160438723c */ /* 0x040ff00000041838 */
[C---:B------:R-:W-:Y:S08]  /*54e0*/  HMMA.16816.F32.BF16 R48, R4.reuse, R18, R48 ;  /* 0x000000120430723c */ /* 0x040ff00000041830 */
[C---:B---3--:R-:W-:Y:S08]  /*54f0*/  HMMA.16816.F32.BF16 R76, R4.reuse, R8, R76 ;  /* 0x00000008044c723c */ /* 0x048ff0000004184c */
        /* <DEDUP_REMOVED lines=10> */
[----:B------:R-:W-:-:S02]  /*55a0*/  IMAD.MOV.U32 R89, RZ, RZ, R86 ;  /* 0x000000ffff597224 */ /* 0x000fc400078e0056 */
[----:B------:R-:W-:Y:S01]  /*55b0*/  IMAD.MOV.U32 R0, RZ, RZ, R87 ;  /* 0x000000ffff007224 */ /* 0x000fe200078e0057 */
[----:B------:R-:W-:-:S07]  /*55c0*/  IADD3 R149, PT, PT, R33, 0x88, -R2 ;  /* 0x0000008821957810 */ /* 0x000fce0007ffe802 */
.L_x_9476:
[----:B------:R-:W-:Y:S01]  /*55d0*/  MOV R4, R158 ;  /* 0x0000009e00047202 */ /* 0x000fe20000000f00 */
[----:B------:R-:W1:Y:S01]  /*55e0*/  S2R R132, SR_TID.X ;  /* 0x0000000000847919 */ /* 0x000e620000002100 */
[----:B------:R-:W-:Y:S04]  /*55f0*/  DEPBAR.LE SB0, 0x0 ;  /* 0x000080000000791a */ /* 0x000fe80000000000 */
[----:B------:R-:W-:Y:S05]  /*5600*/  WARPSYNC.ALL ;  /* 0x0000000000007948 */ /* 0x000fea0003800000 */
[----:B------:R-:W-:Y:S01]  /*5610*/  BAR.SYNC.DEFER_BLOCKING 0x0 ;  /* 0x0000000000007b1d */ /* 0x000fe20000010000 */
[----:B------:R-:W-:Y:S05]  /*5620*/  @!P6 IMAD.MOV.U32 R2, RZ, RZ, RZ ;  /* 0x000000ffff02e224 */ /* 0x000fea00078e00ff */
[----:B------:R-:W-:Y:S02]  /*5630*/  @!P6 IADD3 R2, P0, PT, RZ, -R2, RZ ;  /* 0x80000002ff02e210 */ /* 0x000fe40007f1e0ff */
[C---:B-1----:R-:W-:Y:S01]  /*5640*/  LOP3.LUT R152, R132.reuse, 0x18, RZ, 0xc0, !PT ;  /* 0x0000001884987812 */ /* 0x042fe200078ec0ff */
[----:B------:R-:W-:Y:S01]  /*5650*/  IMAD.SHL.U32 R153, R132, 0x8, RZ ;  /* 0x0000000884997824 */ /* 0x000fe200078e00ff */
[----:B------:R-:W2:Y:S01]  /*5660*/  @!P6 LD.E R5, desc[UR4][R84.64+0x40] ;  /* 0x000040045405e980 */ /* 0x000ea2000c101900 */
[----:B------:R-:W-:Y:S03]  /*5670*/  BSSY.RECONVERGENT B0, `(.L_x_9470) ;  /* 0x0000049000007945 */ /* 0x000fe60003800200 */
[----:B------:R-:W-:Y:S01]  /*5680*/  LOP3.LUT R145, R153, 0xc0, RZ, 0xc0, !PT ;  /* 0x000000c099917812 */ /* 0x000fe200078ec0ff */
[----:B--2---:R-:W-:Y:S04]  /*5690*/  @!P6 IMAD.SHL.U32 R5, R5, 0x40, RZ ;  /* 0x000000400505e824 */ /* 0x004fe800078e00ff */
[----:B------:R-:W-:Y:S05]  /*56a0*/  @!P6 IMAD.X R5, RZ, RZ, ~R5, P0 ;  /* 0x000000ffff05e224 */ /* 0x000fea00000e0e05 */
[----:B------:R-:W-:Y:S01]  /*56b0*/  @!P6 SHF.R.S64 R7, R2, 0x1f, R5 ;  /* 0x0000001f0207e819 */ /* 0x000fe20000001005 */
[----:B------:R-:W-:Y:S03]  /*56c0*/  IMAD.MOV.U32 R2, RZ, RZ, R159 ;  /* 0x000000ffff027224 */ /* 0x000fe600078e009f */
[----:B------:R-:W-:Y:S04]  /*56d0*/  @!P6 IADD3 R6, P0, PT, R158, R7, RZ ;  /* 0x000000079e06e210 */ /* 0x000fe80007f1e0ff */
[----:B------:R-:W-:Y:S01]  /*56e0*/  @!P6 LEA.HI.X.SX32 R5, R5, R159, 0x1, P0 ;  /* 0x0000009f0505e211 */ /* 0x000fe200000f0eff */
[----:B------:R-:W-:Y:S03]  /*56f0*/  @!P6 IMAD.MOV.U32 R158, RZ, RZ, R6 ;  /* 0x000000ffff9ee224 */ /* 0x000fe600078e0006 */
        /* <DEDUP_REMOVED lines=64> */
.L_x_9471:
[----:B------:R-:W-:Y:S05]  /*5b00*/  BSYNC.RECONVERGENT B0 ;  /* 0x0000000000007941 */ /* 0x000fea0003800200 */
.L_x_9470:
        /* <DEDUP_REMOVED lines=8> */
[----:B------:R-:W-:Y:S01]  /*5b90*/  IMAD.MOV.U32 R108, RZ, RZ, 0x20 ;  /* 0x00000020ff6c7424 */ /* 0x000fe200078e00ff */
[C---:B------:R-:W-:Y:S01]  /*5ba0*/  ISETP.GE.AND P5, PT, R160.reuse, R150, PT ;  /* 0x00000096a000720c */ /* 0x040fe20003fa6270 */
[----:B------:R-:W-:Y:S01]  /*5bb0*/  VIADD R151, R151, 0xffffffff ;  /* 0xffffffff97977836 */ /* 0x000fe20000000000 */
[C---:B------:R-:W-:Y:S01]  /*5bc0*/  LOP3.LUT R162, R160.reuse, 0x20, RZ, 0xfc, !PT ;  /* 0x00000020a0a27812 */ /* 0x040fe200078efcff */
[----:B------:R-:W-:Y:S01]  /*5bd0*/  BSSY.RECONVERGENT B1, `(.L_x_9472) ;  /* 0x0000106000017945 */ /* 0x000fe20003800200 */
[----:B------:R-:W-:Y:S02]  /*5be0*/  LOP3.LUT R145, R160, 0x40, RZ, 0xfc, !PT ;  /* 0x00000040a0917812 */ /* 0x000fe400078efcff */
[----:B------:R-:W-:Y:S01]  /*5bf0*/  LOP3.LUT R160, R133, R90, RZ, 0xfc, !PT ;  /* 0x0000005a85a07212 */ /* 0x000fe200078efcff */
[----:B------:R-:W-:Y:S01]  /*5c00*/  IMAD.SHL.U32 R90, R132, 0x4, RZ ;  /* 0x00000004845a7824 */ /* 0x000fe200078e00ff */
        /* <DEDUP_REMOVED lines=10> */
[--C-:B------:R-:W-:Y:S01]  /*5cb0*/  LOP3.LUT R88, R93, 0x20, R136.reuse, 0xf8, !PT ;  /* 0x000000205d587812 */ /* 0x100fe200078ef888 */
[--C-:B------:R-:W-:Y:S01]  /*5cc0*/  IMAD R160, R160, 0x2, R135.reuse ;  /* 0x00000002a0a07824 */ /* 0x100fe200078e0287 */
[--C-:B------:R-:W-:Y:S02]  /*5cd0*/  LOP3.LUT R93, R134, 0x20, R136.reuse, 0xf8, !PT ;  /* 0x00000020865d7812 */ /* 0x100fe400078ef888 */
[----:B------:R-:W-:Y:S02]  /*5ce0*/  LOP3.LUT R87, R136, 0xc0, RZ, 0xc0, !PT ;  /* 0x000000c088577812 */ /* 0x000fe400078ec0ff */
[----:B------:R-:W-:Y:S01]  /*5cf0*/  @!PT LDS RZ, [RZ] ;  /* 0x00000000fffff984 */ /* 0x000fe20000000800 */
[----:B------:R-:W-:Y:S01]  /*5d00*/  @!PT LDS RZ, [RZ] ;  /* 0x00000000fffff984 */ /* 0x000fe20000000800 */
[----:B------:R-:W-:Y:S01]  /*5d10*/  @!PT LDS RZ, [RZ] ;  /* 0x00000000fffff984 */ /* 0x000fe20000000800 */
[----:B------:R-:W-:Y:S01]  /*5d20*/  @!P5 LDGSTS.E.BYPASS.LTC128B.128 [R160+0x6000], desc[UR4][R158.64] ;  /* 0x060000009ea0dfae */ /* 0x000fe2000b981a04 */
[----:B------:R-:W-:Y:S02]  /*5d30*/  LOP3.LUT R86, R90, 0x18, RZ, 0xc0, !PT ;  /* 0x000000185a567812 */ /* 0x000fe400078ec0ff */
[--C-:B------:R-:W-:Y:S01]  /*5d40*/  LOP3.LUT R91, R91, 0xc0, R136.reuse, 0xf8, !PT ;  /* 0x000000c05b5b7812 */ /* 0x100fe200078ef888 */
[----:B------:R-:W-:Y:S01]  /*5d50*/  @P5 STS.128 [R160+0x6000], RZ ;  /* 0x006000ffa0005388 */ /* 0x000fe20000000c00 */
[----:B------:R-:W-:Y:S02]  /*5d60*/  LOP3.LUT R2, R93, 0x100, R136, 0xf8, !PT ;  /* 0x000001005d027812 */ /* 0x000fe400078ef888 */
        /* <DEDUP_REMOVED lines=49> */
[----:B------:R-:W1:Y:S07]  /*6080*/  LDSM.16.M88.4 R96, [R2+0x3c00] ;  /* 0x003c00000260783b */ /* 0x000e6e0000000200 */
[C---:B---3--:R-:W-:Y:S08]  /*6090*/  HMMA.16816.F32.BF16 R12, R92.reuse, R100, RZ ;  /* 0x000000645c0c723c */ /* 0x048ff000000418ff */
[C---:B------:R-:W-:Y:S01]  /*60a0*/  HMMA.16816.F32.BF16 R16, R92.reuse, R102, RZ ;  /* 0x000000665c10723c */ /* 0x040fe200000418ff */
[----:B------:R-:W2:Y:S07]  /*60b0*/  LDSM.16.M88.4 R100, [R88+0x1000] ;  /* 0x001000005864783b */ /* 0x000eae0000000200 */
[C---:B----4-:R-:W-:Y:S08]  /*60c0*/  HMMA.16816.F32.BF16 R20, R92.reuse, R104, RZ ;  /* 0x000000685c14723c */ /* 0x050ff000000418ff */
[C---:B------:R-:W-:Y:S01]  /*60d0*/  HMMA.16816.F32.BF16 R24, R92.reuse, R106, RZ ;  /* 0x0000006a5c18723c */ /* 0x040fe200000418ff */
[----:B------:R-:W-:Y:S07]  /*60e0*/  LDSM.16.M88.4 R104, [R87+0x4800] ;  /* 0x004800005768783b */ /* 0x000fee0000000200 */
[C---:B-----5:R-:W-:Y:S08]  /*60f0*/  HMMA.16816.F32.BF16 R28, R92.reuse, R108, RZ ;  /* 0x0000006c5c1c723c */ /* 0x060ff000000418ff */
[----:B------:R-:W-:Y:S01]  /*6100*/  HMMA.16816.F32.BF16 R32, R92, R110, RZ ;  /* 0x0000006e5c20723c */ /* 0x000fe200000418ff */
[----:B------:R-:W3:Y:S04]  /*6110*/  LDSM.16.M88.4 R92, [R87+0x4400] ;  /* 0x00440000575c783b */ /* 0x000ee80000000200 */
[----:B------:R-:W4:Y:S03]  /*6120*/  LDSM.16.M88.4 R108, [R87+0x4c00] ;  /* 0x004c0000576c783b */ /* 0x000f260000000200 */
[C---:B------:R-:W-:Y:S08]  /*6130*/  HMMA.16816.F32.BF16 R4, R112.reuse, R116, R4 ;  /* 0x000000747004723c */ /* 0x040ff00000041804 */
[C---:B------:R-:W-:Y:S01]  /*6140*/  HMMA.16816.F32.BF16 R8, R112.reuse, R118, R8 ;  /* 0x000000767008723c */ /* 0x040fe20000041808 */
[----:B------:R-:W-:Y:S07]  /*6150*/  LDSM.16.M88.4 R116, [R86+0x1000] ;  /* 0x001000005674783b */ /* 0x000fee0000000200 */
[C---:B------:R-:W-:Y:S08]  /*6160*/  HMMA.16816.F32.BF16 R12, R112.reuse, R120, R12 ;  /* 0x00000078700c723c */ /* 0x040ff0000004180c */
[C---:B------:R-:W-:Y:S01]  /*6170*/  HMMA.16816.F32.BF16 R16, R112.reuse, R122, R16 ;  /* 0x0000007a7010723c */ /* 0x040fe20000041810 */
[----:B------:R-:W5:Y:S07]  /*6180*/  LDSM.16.M88.4 R120, [R2+0x4000] ;  /* 0x004000000278783b */ /* 0x000f6e0000000200 */
        /* <DEDUP_REMOVED lines=18> */
[----:B------:R-:W2:Y:S04]  /*62b0*/  LDSM.16.M88.4 R100, [R87+0x5000] ;  /* 0x005000005764783b */ /* 0x000ea80000000200 */
[----:B------:R-:W3:Y:S03]  /*62c0*/  LDSM.16.M88.4 R108, [R87+0x5800] ;  /* 0x00580000576c783b */ /* 0x000ee60000000200 */
        /* <DEDUP_REMOVED lines=10> */
[----:B------:R-:W-:Y:S01]  /*6370*/  HMMA.16816.F32.BF16 R32, R116, R126, R32 ;  /* 0x0000007e7420723c */ /* 0x000fe20000041820 */
[----:B------:R-:W4:Y:S04]  /*6380*/  LDSM.16.M88.4 R116, [R2+0x5800] ;  /* 0x005800000274783b */ /* 0x000f280000000200 */
[----:B------:R-:W5:Y:S03]  /*6390*/  LDSM.16.M88.4 R124, [R2+0x5c00] ;  /* 0x005c0000027c783b */ /* 0x000f660000000200 */
[C---:B--2---:R-:W-:Y:S01]  /*63a0*/  HMMA.16816.F32.BF16 R4, R92.reuse, R100, R4 ;  /* 0x000000645c04723c */ /* 0x044fe20000041804 */
[----:B------:R-:W-:Y:S04]  /*63b0*/  DEPBAR.LE SB0, 0x0 ;  /* 0x000080000000791a */ /* 0x000fe80000000000 */
[----:B------:R-:W-:Y:S03]  /*63c0*/  BAR.SYNC.DEFER_BLOCKING 0x0 ;  /* 0x0000000000007b1d */ /* 0x000fe60000010000 */
[C---:B------:R-:W-:Y:S08]  /*63d0*/  HMMA.16816.F32.BF16 R8, R92.reuse, R102, R8 ;  /* 0x000000665c08723c */ /* 0x040ff00000041808 */
[C---:B------:R-:W-:Y:S08]  /*63e0*/  HMMA.16816.F32.BF16 R12, R92.reuse, R104, R12 ;  /* 0x000000685c0c723c */ /* 0x040ff0000004180c */
[C---:B------:R-:W-:Y:S08]  /*63f0*/  HMMA.16816.F32.BF16 R16, R92.reuse, R106, R16 ;  /* 0x0000006a5c10723c */ /* 0x040ff00000041810 */
[C---:B---3--:R-:W-:Y:S08]  /*6400*/  HMMA.16816.F32.BF16 R20, R92.reuse, R108, R20 ;  /* 0x0000006c5c14723c */ /* 0x048ff00000041814 */
[C---:B------:R-:W-:Y:S08]  /*6410*/  HMMA.16816.F32.BF16 R24, R92.reuse, R110, R24 ;  /* 0x0000006e5c18723c */ /* 0x040ff00000041818 */
[C---:B------:R-:W-:Y:S08]  /*6420*/  HMMA.16816.F32.BF16 R28, R92.reuse, R128, R28 ;  /* 0x000000805c1c723c */ /* 0x040ff0000004181c */
[----:B------:R-:W-:Y:S08]  /*6430*/  HMMA.16816.F32.BF16 R32, R92, R130, R32 ;  /* 0x000000825c20723c */ /* 0x000ff00000041820 */
[C---:B-1----:R-:W-:Y:S08]  /*6440*/  HMMA.16816.F32.BF16 R4, R96.reuse, R112, R4 ;  /* 0x000000706004723c */ /* 0x042ff00000041804 */
[C---:B------:R-:W-:Y:S08]  /*6450*/  HMMA.16816.F32.BF16 R8, R96.reuse, R114, R8 ;  /* 0x000000726008723c */ /* 0x040ff00000041808 */
[C---:B------:R-:W-:Y:S08]  /*6460*/  HMMA.16816.F32.BF16 R12, R96.reuse, R120, R12 ;  /* 0x00000078600c723c */ /* 0x040ff0000004180c */
[C---:B------:R-:W-:Y:S08]  /*6470*/  HMMA.16816.F32.BF16 R16, R96.reuse, R122, R16 ;  /* 0x0000007a6010723c */ /* 0x040ff00000041810 */
[C---:B----4-:R-:W-:Y:S08]  /*6480*/  HMMA.16816.F32.BF16 R20, R96.reuse, R116, R20 ;  /* 0x000000746014723c */ /* 0x050ff00000041814 */
        /* <DEDUP_REMOVED lines=81> */
.L_x_9475:
[----:B------:R-:W-:Y:S05]  /*69a0*/  BSYNC.RECONVERGENT B0 ;  /* 0x0000000000007941 */ /* 0x000fea0003800200 */
.L_x_9474:
        /* <DEDUP_REMOVED lines=40> */
.L_x_9473:
[----:B------:R-:W-:Y:S05]  /*6c30*/  BSYNC.RECONVERGENT B1 ;  /* 0x0000000000017941 */ /* 0x000fea0003800200 */
.L_x_9472:
[----:B------:R-:W3:Y:S01]  /*6c40*/  LD.E R88, desc[UR4][R84.64+0xdc] ;  /* 0x0000dc0454587980 */ /* 0x000ee2000c101900 */
[C---:B--2---:R-:W-:Y:S02]  /*6c50*/  IADD3 R92, PT, PT, R149.reuse, -0x8, RZ ;  /* 0xfffffff8955c7810 */ /* 0x044fe40007ffe0ff */
[----:B------:R-:W-:Y:S02]  /*6c60*/  IADD3 R87, PT, PT, R149, -0x10, RZ ;  /* 0xfffffff095577810 */ /* 0x000fe40007ffe0ff */
[----:B------:R-:W-:Y:S02]  /*6c70*/  IABS R92, R92 ;  /* 0x0000005c005c7213 */ /* 0x000fe40000000000 */
[----:B------:R-:W-:Y:S02]  /*6c80*/  IABS R2, R149 ;  /* 0x0000009500027213 */ /* 0x000fe40000000000 */
[----:B------:R-:W-:Y:S02]  /*6c90*/  I2FP.F32.S32 R92, R92 ;  /* 0x0000005c005c7245 */ /* 0x000fe40000201400 */
[----:B------:R-:W-:Y:S02]  /*6ca0*/  IABS R87, R87 ;  /* 0x0000005700577213 */ /* 0x000fe40000000000 */
[----:B------:R-:W-:Y:S01]  /*6cb0*/  I2FP.F32.S32 R2, R2 ;  /* 0x0000000200027245 */ /* 0x000fe20000201400 */
[CC--:B------:R-:W-:Y:S01]  /*6cc0*/  FFMA.FTZ R4, -R3.reuse, R92.reuse, R4 ;  /* 0x0000005c03047223 */ /* 0x0c0fe20000010104 */
[----:B------:R-:W-:Y:S01]  /*6cd0*/  FFMA.FTZ R10, -R3, R92, R10 ;  /* 0x0000005c030a7223 */ /* 0x000fe2000001010a */
[----:B------:R-:W-:Y:S02]  /*6ce0*/  I2FP.F32.S32 R87, R87 ;  /* 0x0000005700577245 */ /* 0x000fe40000201400 */
[----:B------:R-:W-:Y:S01]  /*6cf0*/  IADD3 R86, PT, PT, R149, -0x11, RZ ;  /* 0xffffffef95567810 */ /* 0x000fe20007ffe0ff */
[----:B------:R-:W-:Y:S01]  /*6d00*/  FFMA.FTZ R6, -R3, R2, R6 ;  /* 0x0000000203067223 */ /* 0x000fe20000010106 */
[----:B------:R-:W-:Y:S01]  /*6d10*/  IADD3 R92, PT, PT, R149, -0x18, RZ ;  /* 0xffffffe8955c7810 */ /* 0x000fe20007ffe0ff */
[-C--:B------:R-:W-:Y:S01]  /*6d20*/  FFMA.FTZ R8, -R3, R87.reuse, R8 ;  /* 0x0000005703087223 */ /* 0x080fe20000010108 */
[----:B------:R-:W-:Y:S01]  /*6d30*/  IADD3 R2, PT, PT, R149, -0x9, RZ ;  /* 0xfffffff795027810 */ /* 0x000fe20007ffe0ff */
[----:B------:R-:W-:Y:S01]  /*6d40*/  FFMA.FTZ R14, -R3, R87, R14 ;  /* 0x00000057030e7223 */ /* 0x000fe2000001010e */
[----:B------:R-:W-:Y:S02]  /*6d50*/  IABS R86, R86 ;  /* 0x0000005600567213 */ /* 0x000fe40000000000 */
        /* <DEDUP_REMOVED lines=11> */
[CC--:B------:R-:W-:Y:S01]  /*6e10*/  FFMA.FTZ R12, -R3.reuse, R92.reuse, R12 ;  /* 0x0000005c030c7223 */ /* 0x0c0fe2000001010c */
[C---:B------:R-:W-:Y:S01]  /*6e20*/  FFMA.FTZ R18, -R3.reuse, R92, R18 ;  /* 0x0000005c03127223 */ /* 0x040fe20000010112 */
[----:B------:R-:W-:Y:S02]  /*6e30*/  I2FP.F32.S32 R86, R93 ;  /* 0x0000005d00567245 */ /* 0x000fe40000201400 */
[----:B------:R-:W-:Y:S01]  /*6e40*/  I2FP.F32.S32 R87, R87 ;  /* 0x0000005700577245 */ /* 0x000fe20000201400 */
[-C--:B------:R-:W-:Y:S01]  /*6e50*/  FFMA.FTZ R5, -R3, R2.reuse, R5 ;  /* 0x0000000203057223 */ /* 0x080fe20000010105 */
[----:B------:R-:W-:Y:S01]  /*6e60*/  IADD3 R92, PT, PT, R149, -0x28, RZ ;  /* 0xffffffd8955c7810 */ /* 0x000fe20007ffe0ff */
[----:B------:R-:W-:Y:S01]  /*6e70*/  FFMA.FTZ R11, -R3, R2, R11 ;  /* 0x00000002030b7223 */ /* 0x000fe2000001010b */
[----:B------:R-:W-:Y:S01]  /*6e80*/  IADD3 R2, PT, PT, R149, -0x21, RZ ;  /* 0xffffffdf95027810 */ /* 0x000fe20007ffe0ff */
[C---:B------:R-:W-:Y:S01]  /*6e90*/  FFMA.FTZ R13, -R3.reuse, R86, R13 ;  /* 0x00000056030d7223 */ /* 0x040fe2000001010d */
[----:B------:R-:W-:Y:S01]  /*6ea0*/  IABS R92, R92 ;  /* 0x0000005c005c7213 */ /* 0x000fe20000000000 */
[C---:B------:R-:W-:Y:S01]  /*6eb0*/  FFMA.FTZ R19, -R3.reuse, R86, R19 ;  /* 0x0000005603137223 */ /* 0x040fe20000010113 */
[CC--:B------:R-:W-:Y:S01]  /*6ec0*/  FFMA.FTZ R16, -R3.reuse, R87.reuse, R16 ;  /* 0x0000005703107223 */ /* 0x0c0fe20000010110 */
[----:B------:R-:W-:Y:S01]  /*6ed0*/  FFMA.FTZ R22, -R3, R87, R22 ;  /* 0x0000005703167223 */ /* 0x000fe20000010116 */
[C---:B------:R-:W-:Y:S02]  /*6ee0*/  IADD3 R87, PT, PT, R149.reuse, -0x30, RZ ;  /* 0xffffffd095577810 */ /* 0x040fe40007ffe0ff */
[C---:B------:R-:W-:Y:S02]  /*6ef0*/  IADD3 R86, PT, PT, R149.reuse, -0x29, RZ ;  /* 0xffffffd795567810 */ /* 0x040fe40007ffe0ff */
[----:B------:R-:W-:Y:S02]  /*6f00*/  IABS R2, R2 ;  /* 0x0000000200027213 */ /* 0x000fe40000000000 */
[----:B------:R-:W-:Y:S02]  /*6f10*/  I2FP.F32.S32 R92, R92 ;  /* 0x0000005c005c7245 */ /* 0x000fe40000201400 */
[C---:B------:R-:W-:Y:S02]  /*6f20*/  IADD3 R93, PT, PT, R149.reuse, -0x31, RZ ;  /* 0xffffffcf955d7810 */ /* 0x040fe40007ffe0ff */
[----:B------:R-:W-:Y:S01]  /*6f30*/  IADD3 R94, PT, PT, R149, -0x1, RZ ;  /* 0xffffffff955e7810 */ /* 0x000fe20007ffe0ff */
[CC--:B------:R-:W-:Y:S01]  /*6f40*/  FFMA.FTZ R20, -R3.reuse, R92.reuse, R20 ;  /* 0x0000005c03147223 */ /* 0x0c0fe20000010114 */
[----:B------:R-:W-:Y:S01]  /*6f50*/  IABS R87, R87 ;  /* 0x0000005700577213 */ /* 0x000fe20000000000 */
[C---:B------:R-:W-:Y:S01]  /*6f60*/  FFMA.FTZ R26, -R3.reuse, R92, R26 ;  /* 0x0000005c031a7223 */ /* 0x040fe2000001011a */
[----:B------:R-:W-:Y:S02]  /*6f70*/  IABS R86, R86 ;  /* 0x0000005600567213 */ /* 0x000fe40000000000 */
[----:B------:R-:W-:Y:S02]  /*6f80*/  I2FP.F32.S32 R2, R2 ;  /* 0x0000000200027245 */ /* 0x000fe40000201400 */
[----:B------:R-:W-:Y:S02]  /*6f90*/  IABS R93, R93 ;  /* 0x0000005d005d7213 */ /* 0x000fe40000000000 */
[----:B------:R-:W-:Y:S01]  /*6fa0*/  IABS R94, R94 ;  /* 0x0000005e005e7213 */ /* 0x000fe20000000000 */
[CC--:B------:R-:W-:Y:S01]  /*6fb0*/  FFMA.FTZ R17, -R3.reuse, R2.reuse, R17 ;  /* 0x0000000203117223 */ /* 0x0c0fe20000010111 */
[----:B------:R-:W-:Y:S01]  /*6fc0*/  I2FP.F32.S32 R87, R87 ;  /* 0x0000005700577245 */ /* 0x000fe20000201400 */
[C---:B------:R-:W-:Y:S01]  /*6fd0*/  FFMA.FTZ R23, -R3.reuse, R2, R23 ;  /* 0x0000000203177223 */ /* 0x040fe20000010117 */
[----:B------:R-:W-:Y:S02]  /*6fe0*/  FMNMX3.FTZ R92, R0, R4, R5, !PT ;  /* 0x00000004005c7276 */ /* 0x000fe40007810005 */
[----:B------:R-:W-:Y:S01]  /*6ff0*/  I2FP.F32.S32 R86, R86 ;  /* 0x0000005600567245 */ /* 0x000fe20000201400 */
[C---:B------:R-:W-:Y:S01]  /*7000*/  FFMA.FTZ R30, -R3.reuse, R87, R30 ;  /* 0x00000057031e7223 */ /* 0x040fe2000001011e */
[----:B------:R-:W-:Y:S01]  /*7010*/  MOV R2, R93 ;  /* 0x0000005d00027202 */ /* 0x000fe20000000f00 */
[C---:B------:R-:W-:Y:S01]  /*7020*/  FFMA.FTZ R24, -R3.reuse, R87, R24 ;  /* 0x0000005703187223 */ /* 0x040fe20000010118 */
[----:B------:R-:W-:Y:S01]  /*7030*/  I2FP.F32.S32 R94, R94 ;  /* 0x0000005e005e7245 */ /* 0x000fe20000201400 */
[C---:B------:R-:W-:Y:S01]  /*7040*/  FFMA.FTZ R21, -R3.reuse, R86, R21 ;  /* 0x0000005603157223 */ /* 0x040fe20000010115 */
[----:B------:R-:W-:Y:S01]  /*7050*/  FMNMX3.FTZ R92, R92, R8, R9, !PT ;  /* 0x000000085c5c7276 */ /* 0x000fe20007810009 */
[----:B------:R-:W-:Y:S01]  /*7060*/  FFMA.FTZ R27, -R3, R86, R27 ;  /* 0x00000056031b7223 */ /* 0x000fe2000001011b */
[----:B------:R-:W-:Y:S01]  /*7070*/  IADD3 R87, PT, PT, R149, -0x38, RZ ;  /* 0xffffffc895577810 */ /* 0x000fe20007ffe0ff */
[----:B------:R-:W-:Y:S01]  /*7080*/  FFMA.FTZ R7, -R3, R94, R7 ;  /* 0x0000005e03077223 */ /* 0x000fe20000010107 */
[----:B------:R-:W-:Y:S02]  /*7090*/  IADD3 R86, PT, PT, R149, -0x39, RZ ;  /* 0xffffffc795567810 */ /* 0x000fe40007ffe0ff */
[----:B------:R-:W-:Y:S02]  /*70a0*/  I2FP.F32.S32 R2, R2 ;  /* 0x0000000200027245 */ /* 0x000fe40000201400 */
[----:B------:R-:W-:Y:S02]  /*70b0*/  FMNMX3.FTZ R92, R92, R12, R13, !PT ;  /* 0x0000000c5c5c7276 */ /* 0x000fe4000781000d */
[----:B------:R-:W-:Y:S01]  /*70c0*/  IABS R87, R87 ;  /* 0x0000005700577213 */ /* 0x000fe20000000000 */
[C---:B------:R-:W-:Y:S01]  /*70d0*/  FFMA.FTZ R31, -R3.reuse, R2, R31 ;  /* 0x00000002031f7223 */ /* 0x040fe2000001011f */
[----:B------:R-:W-:Y:S01]  /*70e0*/  IABS R86, R86 ;  /* 0x0000005600567213 */ /* 0x000fe20000000000 */
[----:B------:R-:W-:Y:S01]  /*70f0*/  FFMA.FTZ R25, -R3, R2, R25 ;  /* 0x0000000203197223 */ /* 0x000fe20000010119 */
        /* <DEDUP_REMOVED lines=28> */
[----:B------:R-:W-:Y:S02]  /*72c0*/  FMNMX3.FTZ R2, R2, R30, R31, !PT ;  /* 0x0000001e02027276 */ /* 0x000fe4000781001f */
[----:B------:R-:W-:Y:S02]  /*72d0*/  IADD3 R149, PT, PT, R149, 0x40, RZ ;  /* 0x0000004095957810 */ /* 0x000fe40007ffe0ff */
[----:B------:R-:W-:Y:S05]  /*72e0*/  FMNMX3.FTZ R95, R2, R34, R35, !PT ;  /* 0x00000022025f7276 */ /* 0x000fea0007810023 */
[----:B------:R-:W2:Y:S01]  /*72f0*/  SHFL.BFLY PT, R2, R95, 0x2, 0x1f ;  /* 0x0c401f005f027f89 */ /* 0x000ea200000e0000 */
[----:B-1----:R-:W-:Y:S07]  /*7300*/  FMNMX.FTZ R94, R96, R87, !PT ;  /* 0x00000057605e7209 */ /* 0x002fee0007810000 */
[----:B------:R-:W1:Y:S01]  /*7310*/  SHFL.BFLY PT, R87, R94, 0x1, 0x1f ;  /* 0x0c201f005e577f89 */ /* 0x000e6200000e0000 */
[----:B--2---:R-:W-:Y:S07]  /*7320*/  FMNMX.FTZ R93, R95, R2, !PT ;  /* 0x000000025f5d7209 */ /* 0x004fee0007810000 */
[----:B------:R-:W2:Y:S01]  /*7330*/  SHFL.BFLY PT, R86, R93, 0x1, 0x1f ;  /* 0x0c201f005d567f89 */ /* 0x000ea200000e0000 */
[----:B-1----:R-:W-:Y:S04]  /*7340*/  FMNMX.FTZ R87, R94, R87, !PT ;  /* 0x000000575e577209 */ /* 0x002fe80007810000 */
[C---:B------:R-:W-:Y:S01]  /*7350*/  FSETP.NEU.FTZ.AND P1, PT, R87.reuse, -INF , PT ;  /* 0xff8000005700780b */ /* 0x040fe20003f3d000 */
[----:B------:R-:W-:Y:S01]  /*7360*/  FADD.FTZ R91, -R87, R0 ;  /* 0x00000000575b7221 */ /* 0x000fe20000010100 */
[----:B--2---:R-:W-:Y:S05]  /*7370*/  FMNMX.FTZ R86, R93, R86, !PT ;  /* 0x000000565d567209 */ /* 0x004fea0007810000 */
[----:B------:R-:W-:Y:S01]  /*7380*/  FADD.FTZ R89, -R86, R89 ;  /* 0x0000005956597221 */ /* 0x000fe20000010100 */
[----:B---3--:R-:W-:Y:S01]  /*7390*/  FMUL.FTZ R2, R88, R91 ;  /* 0x0000005b58027220 */ /* 0x008fe20000410000 */
        /* <DEDUP_REMOVED lines=31> */
[----:B------:R-:W-:Y:S01]  /*7590*/  FFMA.FTZ R116, R15, R88, -R129 ;  /* 0x000000580f747223 */ /* 0x000fe20000010881 */
        /* <DEDUP_REMOVED lines=25> */
[----:B------:R1:W-:Y:S01]  /*7730*/  MUFU.EX2 R5, R116 ;  /* 0x0000007400057308 */ /* 0x0003e20000000800 */
        /* <DEDUP_REMOVED lines=13> */
[----:B-1----:R-:W-:Y:S01]  /*7810*/  LDSM.16.MT88.4 R116, [R91+0x8400] ;  /* 0x008400005b74783b */ /* 0x002fe20000004200 */
[C---:B------:R-:W-:Y:S01]  /*7820*/  FMUL.FTZ R68, R2.reuse, R68 ;  /* 0x0000004402447220 */ /* 0x040fe20000410000 */
[----:B------:R-:W-:Y:S01]  /*7830*/  FMUL.FTZ R69, R2, R69 ;  /* 0x0000004502457220 */ /* 0x000fe20000410000 */
[C---:B------:R-:W-:Y:S05]  /*7840*/  HMMA.16816.F32.BF16 R36, R92.reuse, R96, R36 ;  /* 0x000000605c24723c */ /* 0x040fea0000041824 */
[C---:B------:R-:W-:Y:S01]  /*7850*/  FMUL.FTZ R70, R0.reuse, R70 ;  /* 0x0000004600467220 */ /* 0x040fe20000410000 */
[----:B------:R-:W-:Y:S01]  /*7860*/  FMUL.FTZ R71, R0, R71 ;  /* 0x0000004700477220 */ /* 0x000fe20000410000 */
[C---:B------:R-:W-:Y:S01]  /*7870*/  FMUL.FTZ R72, R2.reuse, R72 ;  /* 0x0000004802487220 */ /* 0x040fe20000410000 */
[C---:B------:R-:W-:Y:S01]  /*7880*/  HMMA.16816.F32.BF16 R40, R92.reuse, R98, R40 ;  /* 0x000000625c28723c */ /* 0x040fe20000041828 */
[----:B------:R-:W1:Y:S02]  /*7890*/  LDSM.16.MT88.4 R96, [R89+0x1000] ;  /* 0x001000005960783b */ /* 0x000e640000004200 */
[----:B------:R-:W-:Y:S01]  /*78a0*/  FMUL.FTZ R73, R2, R73 ;  /* 0x0000004902497220 */ /* 0x000fe20000410000 */
[C---:B------:R-:W-:Y:S01]  /*78b0*/  FMUL.FTZ R74, R0.reuse, R74 ;  /* 0x0000004a004a7220 */ /* 0x040fe20000410000 */
[----:B------:R-:W-:Y:S01]  /*78c0*/  FMUL.FTZ R75, R0, R75 ;  /* 0x0000004b004b7220 */ /* 0x000fe20000410000 */
[-CC-:B------:R-:W-:Y:S01]  /*78d0*/  FFMA.FTZ R128, R12, R88.reuse, -R131.reuse ;  /* 0x000000580c807223 */ /* 0x180fe20000010883 */
[-C--:B------:R-:W-:Y:S01]  /*78e0*/  FFMA.FTZ R162, R13, R88.reuse, -R131 ;  /* 0x000000580da27223 */ /* 0x080fe20000010883 */
[C---:B---3--:R-:W-:Y:S03]  /*78f0*/  HMMA.16816.F32.BF16 R44, R92.reuse, R100, R44 ;  /* 0x000000645c2c723c */ /* 0x048fe6000004182c */
[-C--:B------:R-:W-:Y:S01]  /*7900*/  FFMA.FTZ R136, R14, R88.reuse, -R129 ;  /* 0x000000580e887223 */ /* 0x080fe20000010881 */
[-CC-:B------:R-:W-:Y:S01]  /*7910*/  FFMA.FTZ R160, R16, R88.reuse, -R131.reuse ;  /* 0x0000005810a07223 */ /* 0x180fe20000010883 */
[-C--:B------:R-:W-:Y:S01]  /*7920*/  FFMA.FTZ R145, R17, R88.reuse, -R131 ;  /* 0x0000005811917223 */ /* 0x080fe20000010883 */
[-CC-:B------:R-:W-:Y:S01]  /*7930*/  FFMA.FTZ R130, R18, R88.reuse, -R129.reuse ;  /* 0x0000005812827223 */ /* 0x180fe20000010881 */
[----:B------:R-:W-:Y:S01]  /*7940*/  FFMA.FTZ R7, R19, R88, -R129 ;  /* 0x0000005813077223 */ /* 0x000fe20000010881 */
[C---:B------:R-:W-:Y:S01]  /*7950*/  HMMA.16816.F32.BF16 R48, R92.reuse, R102, R48 ;  /* 0x000000665c30723c */ /* 0x040fe20000041830 */
[----:B------:R-:W3:Y:S01]  /*7960*/  LDSM.16.MT88.4 R100, [R91+0x8000] ;  /* 0x008000005b64783b */ /* 0x000ee20000004200 */
[----:B------:R-:W-:Y:S01]  /*7970*/  MUFU.EX2 R128, R128 ;  /* 0x0000008000807308 */ /* 0x000fe20000000800 */
[C---:B------:R-:W-:Y:S01]  /*7980*/  FMUL.FTZ R76, R2.reuse, R76 ;  /* 0x0000004c024c7220 */ /* 0x040fe20000410000 */
[----:B------:R-:W-:Y:S01]  /*7990*/  FMUL.FTZ R77, R2, R77 ;  /* 0x0000004d024d7220 */ /* 0x000fe20000410000 */
[C---:B------:R-:W-:Y:S01]  /*79a0*/  FMUL.FTZ R78, R0.reuse, R78 ;  /* 0x0000004e004e7220 */ /* 0x040fe20000410000 */
[----:B------:R-:W-:Y:S06]  /*79b0*/  FMUL.FTZ R79, R0, R79 ;  /* 0x0000004f004f7220 */ /* 0x000fec0000410000 */
[----:B------:R-:W4:Y:S01]  /*79c0*/  MUFU.EX2 R162, R162 ;  /* 0x000000a200a27308 */ /* 0x000f220000000800 */
[C---:B--2---:R-:W-:Y:S09]  /*79d0*/  HMMA.16816.F32.BF16 R52, R92.reuse, R104, R52 ;  /* 0x000000685c34723c */ /* 0x044ff20000041834 */
[----:B------:R-:W2:Y:S01]  /*79e0*/  MUFU.EX2 R136, R136 ;  /* 0x0000008800887308 */ /* 0x000ea20000000800 */
[C---:B------:R-:W-:Y:S01]  /*79f0*/  FMUL.FTZ R80, R2.reuse, R80 ;  /* 0x0000005002507220 */ /* 0x040fe20000410000 */
[----:B------:R-:W-:Y:S01]  /*7a00*/  FMUL.FTZ R81, R2, R81 ;  /* 0x0000005102517220 */ /* 0x000fe20000410000 */
[C---:B------:R-:W-:Y:S07]  /*7a10*/  FMUL.FTZ R82, R0.reuse, R82 ;  /* 0x0000005200527220 */ /* 0x040fee0000410000 */
[----:B------:R-:W-:Y:S01]  /*7a20*/  MUFU.EX2 R160, R160 ;  /* 0x000000a000a07308 */ /* 0x000fe20000000800 */
[C---:B------:R-:W-:Y:S01]  /*7a30*/  HMMA.16816.F32.BF16 R56, R92.reuse, R106, R56 ;  /* 0x0000006a5c38723c */ /* 0x040fe20000041838 */
[----:B------:R-:W5:Y:S08]  /*7a40*/  LDSM.16.MT88.4 R104, [R89+0x2000] ;  /* 0x002000005968783b */ /* 0x000f700000004200 */
[----:B------:R-:W2:Y:S01]  /*7a50*/  MUFU.EX2 R145, R145 ;  /* 0x0000009100917308 */ /* 0x000ea20000000800 */
[----:B------:R-:W-:Y:S01]  /*7a60*/  FMUL.FTZ R83, R0, R83 ;  /* 0x0000005300537220 */ /* 0x000fe20000410000 */
[-C--:B------:R-:W-:Y:S01]  /*7a70*/  FFMA.FTZ R6, R21, R88.reuse, -R131 ;  /* 0x0000005815067223 */ /* 0x080fe20000010883 */
[-CC-:B------:R-:W-:Y:S07]  /*7a80*/  FFMA.FTZ R10, R23, R88.reuse, -R129.reuse ;  /* 0x00000058170a7223 */ /* 0x180fee0000010881 */
[----:B------:R-:W-:Y:S01]  /*7a90*/  MUFU.EX2 R130, R130 ;  /* 0x0000008200827308 */ /* 0x000fe20000000800 */
[-CC-:B------:R-:W-:Y:S01]  /*7aa0*/  FFMA.FTZ R9, R26, R88.reuse, -R129.reuse ;  /* 0x000000581a097223 */ /* 0x180fe20000010881 */
[C---:B-1----:R-:W-:Y:S08]  /*7ab0*/  HMMA.16816.F32.BF16 R60, R92.reuse, R96, R60 ;  /* 0x000000605c3c723c */ /* 0x042ff0000004183c */
[----:B------:R-:W1:Y:S01]  /*7ac0*/  MUFU.EX2 R7, R7 ;  /* 0x0000000700077308 */ /* 0x000e620000000800 */
[-C--:B------:R-:W-:Y:S01]  /*7ad0*/  FFMA.FTZ R22, R22, R88.reuse, -R129 ;  /* 0x0000005816167223 */ /* 0x080fe20000010881 */
[-C--:B------:R-:W-:Y:S01]  /*7ae0*/  FFMA.FTZ R24, R24, R88.reuse, -R131 ;  /* 0x0000005818187223 */ /* 0x080fe20000010883 */
[----:B------:R-:W-:Y:S07]  /*7af0*/  FFMA.FTZ R11, R27, R88, -R129 ;  /* 0x000000581b0b7223 */ /* 0x000fee0000010881 */
[----:B------:R-:W-:Y:S01]  /*7b00*/  MUFU.EX2 R6, R6 ;  /* 0x0000000600067308 */ /* 0x000fe20000000800 */
[----:B------:R-:W-:Y:S01]  /*7b10*/  FFMA.FTZ R127, R2, R163, R127 ;  /* 0x000000a3027f7223 */ /* 0x000fe2000001007f */
[C---:B------:R-:W-:Y:S01]  /*7b20*/  HMMA.16816.F32.BF16 R64, R92.reuse, R98, R64 ;  /* 0x000000625c40723c */ /* 0x040fe20000041840 */
[----:B------:R-:W1:Y:S07]  /*7b30*/  LDSM.16.MT88.4 R96, [R91+0x6400] ;  /* 0x006400005b60783b */ /* 0x000e6e0000004200 */
[----:B------:R-:W-:Y:S01]  /*7b40*/  MUFU.EX2 R23, R22 ;  /* 0x0000001600177308 */ /* 0x000fe20000000800 */
[----:B------:R-:W-:Y:S01]  /*7b50*/  ISETP.GT.AND P0, PT, R151, R142, PT ;  /* 0x0000008e9700720c */ /* 0x000fe20003f04270 */
[----:B------:R-:W-:Y:S01]  /*7b60*/  FFMA.FTZ R125, R0, R161, R125 ;  /* 0x000000a1007d7223 */ /* 0x000fe2000001007d */
[----:B------:R-:W-:Y:S07]  /*7b70*/  FADD.FTZ R126, R126, R127 ;  /* 0x0000007f7e7e7221 */ /* 0x000fee0000010000 */
[----:B------:R-:W1:Y:S01]  /*7b80*/  MUFU.EX2 R10, R10 ;  /* 0x0000000a000a7308 */ /* 0x000e620000000800 */
[C---:B---3--:R-:W-:Y:S09]  /*7b90*/  HMMA.16816.F32.BF16 R68, R92.reuse, R100, R68 ;  /* 0x000000645c44723c */ /* 0x048ff20000041844 */
[----:B------:R-:W-:Y:S01]  /*7ba0*/  MUFU.EX2 R9, R9 ;  /* 0x0000000900097308 */ /* 0x000fe20000000800 */
[----:B------:R-:W-:Y:S04]  /*7bb0*/  FADD.FTZ R124, R124, R125 ;  /* 0x0000007d7c7c7221 */ /* 0x000fe80000010000 */
[----:B------:R-:W-:Y:S01]  /*7bc0*/  FADD.FTZ R121, R121, R124 ;  /* 0x0000007c79797221 */ /* 0x000fe20000010000 */
[C---:B------:R-:W-:Y:S01]  /*7bd0*/  HMMA.16816.F32.BF16 R72, R92.reuse, R102, R72 ;  /* 0x000000665c48723c */ /* 0x040fe20000041848 */
[----:B------:R-:W3:Y:S07]  /*7be0*/  LDSM.16.MT88.4 R100, [R89+0x400] ;  /* 0x000400005964783b */ /* 0x000eee0000004200 */
[C---:B-----5:R-:W-:Y:S08]  /*7bf0*/  HMMA.16816.F32.BF16 R76, R92.reuse, R104, R76 ;  /* 0x000000685c4c723c */ /* 0x060ff0000004184c */
[----:B------:R-:W-:Y:S01]  /*7c00*/  HMMA.16816.F32.BF16 R80, R92, R106, R80 ;  /* 0x0000006a5c50723c */ /* 0x000fe20000041850 */
[----:B------:R-:W-:Y:S02]  /*7c10*/  LDSM.16.MT88.4 R104, [R89+0x800] ;  /* 0x000800005968783b */ /* 0x000fe40000004200 */
[----:B----4-:R-:W-:Y:S02]  /*7c20*/  F2FP.BF16.F32.PACK_AB R92, R162, R128 ;  /* 0x00000080a25c723e */ /* 0x010fe400000010ff */
[----:B--2---:R-:W-:Y:S02]  /*7c30*/  F2FP.BF16.F32.PACK_AB R93, R5, R136 ;  /* 0x00000088055d723e */ /* 0x004fe400000010ff */
[----:B------:R-:W-:Y:S02]  /*7c40*/  F2FP.BF16.F32.PACK_AB R94, R145, R160 ;  /* 0x000000a0915e723e */ /* 0x000fe400000010ff */
[----:B-1----:R-:W-:Y:S07]  /*7c50*/  F2FP.BF16.F32.PACK_AB R95, R7, R130 ;  /* 0x00000082075f723e */ /* 0x002fee00000010ff */
        /* <DEDUP_REMOVED lines=13> */
[C---:B------:R-:W-:Y:S01]  /*7d30*/  HMMA.16816.F32.BF16 R68, R92.reuse, R116, R68 ;  /* 0x000000745c44723c */ /* 0x040fe20000041844 */
[----:B------:R5:W-:Y:S02]  /*7d40*/  MUFU.EX2 R116, R24 ;  /* 0x0000001800747308 */ /* 0x000be40000000800 */
[--C-:B------:R-:W-:Y:S01]  /*7d50*/  FFMA.FTZ R117, R25, R88, -R131.reuse ;  /* 0x0000005819757223 */ /* 0x100fe20000010883 */
[----:B------:R-:W-:Y:S01]  /*7d60*/  F2FP.BF16.F32.PACK_AB R25, R10, R23 ;  /* 0x000000170a19723e */ /* 0x000fe200000010ff */
[----:B----4-:R-:W4:Y:S03]  /*7d70*/  LDSM.16.MT88.4 R112, [R89+0x1800] ;  /* 0x001800005970783b */ /* 0x010f260000004200 */
[C---:B------:R-:W-:Y:S03]  /*7d80*/  HMMA.16816.F32.BF16 R72, R92.reuse, R118, R72 ;  /* 0x000000765c48723c */ /* 0x040fe60000041848 */
[----:B------:R-:W2:Y:S10]  /*7d90*/  MUFU.EX2 R117, R117 ;  /* 0x0000007500757308 */ /* 0x000eb40000000800 */
[----:B------:R-:W3:Y:S01]  /*7da0*/  MUFU.EX2 R118, R11 ;  /* 0x0000000b00767308 */ /* 0x000ee20000000800 */
[----:B-----5:R-:W-:Y:S01]  /*7db0*/  F2FP.BF16.F32.PACK_AB R24, R6, R21 ;  /* 0x000000150618723e */ /* 0x020fe200000010ff */
[C---:B-1----:R-:W-:Y:S03]  /*7dc0*/  HMMA.16816.F32.BF16 R76, R92.reuse, R96, R76 ;  /* 0x000000605c4c723c */ /* 0x042fe6000004184c */
[----:B--2---:R-:W-:Y:S05]  /*7dd0*/  F2FP.BF16.F32.PACK_AB R26, R117, R116 ;  /* 0x00000074751a723e */ /* 0x004fea00000010ff */
[----:B------:R-:W-:Y:S01]  /*7de0*/  HMMA.16816.F32.BF16 R80, R92, R98, R80 ;  /* 0x000000625c50723c */ /* 0x000fe20000041850 */
[----:B------:R-:W1:Y:S02]  /*7df0*/  LDSM.16.MT88.4 R92, [R91+0x8800] ;  /* 0x008800005b5c783b */ /* 0x000e640000004200 */
[----:B---3--:R-:W-:Y:S06]  /*7e00*/  F2FP.BF16.F32.PACK_AB R27, R118, R9 ;  /* 0x00000009761b723e */ /* 0x008fec00000010ff */
[----:B------:R-:W2:Y:S01]  /*7e10*/  LDSM.16.MT88.4 R96, [R89+0x2800] ;  /* 0x002800005960783b */ /* 0x000ea20000004200 */
[C---:B------:R-:W-:Y:S08]  /*7e20*/  HMMA.16816.F32.BF16 R36, R24.reuse, R100, R36 ;  /* 0x000000641824723c */ /* 0x040ff00000041824 */
[C---:B------:R-:W-:Y:S01]  /*7e30*/  HMMA.16816.F32.BF16 R40, R24.reuse, R102, R40 ;  /* 0x000000661828723c */ /* 0x040fe20000041828 */
[----:B------:R-:W3:Y:S07]  /*7e40*/  LDSM.16.MT88.4 R100, [R91+0x6c00] ;  /* 0x006c00005b64783b */ /* 0x000eee0000004200 */
[C---:B------:R-:W-:Y:S08]  /*7e50*/  HMMA.16816.F32.BF16 R44, R24.reuse, R104, R44 ;  /* 0x00000068182c723c */ /* 0x040ff0000004182c */
[C---:B------:R-:W-:Y:S01]  /*7e60*/  HMMA.16816.F32.BF16 R48, R24.reuse, R106, R48 ;  /* 0x0000006a1830723c */ /* 0x040fe20000041830 */
[----:B------:R-:W5:Y:S07]  /*7e70*/  LDSM.16.MT88.4 R104, [R89+0xc00] ;  /* 0x000c00005968783b */ /* 0x000f6e0000004200 */
[C---:B------:R-:W-:Y:S03]  /*7e80*/  HMMA.16816.F32.BF16 R52, R24.reuse, R108, R52 ;  /* 0x0000006c1834723c */ /* 0x040fe60000041834 */
[-CC-:B------:R-:W-:Y:S01]  /*7e90*/  FFMA.FTZ R108, R28, R88.reuse, -R131.reuse ;  /* 0x000000581c6c7223 */ /* 0x180fe20000010883 */
[-C--:B------:R-:W-:Y:S04]  /*7ea0*/  FFMA.FTZ R109, R29, R88.reuse, -R131 ;  /* 0x000000581d6d7223 */ /* 0x080fe80000010883 */
[C---:B------:R-:W-:Y:S01]  /*7eb0*/  HMMA.16816.F32.BF16 R56, R24.reuse, R110, R56 ;  /* 0x0000006e1838723c */ /* 0x040fe20000041838 */
[----:B------:R-:W-:Y:S02]  /*7ec0*/  MUFU.EX2 R108, R108 ;  /* 0x0000006c006c7308 */ /* 0x000fe40000000800 */
[-CC-:B------:R-:W-:Y:S01]  /*7ed0*/  FFMA.FTZ R110, R30, R88.reuse, -R129.reuse ;  /* 0x000000581e6e7223 */ /* 0x180fe20000010881 */
[-C--:B------:R-:W-:Y:S07]  /*7ee0*/  FFMA.FTZ R111, R31, R88.reuse, -R129 ;  /* 0x000000581f6f7223 */ /* 0x080fee0000010881 */
[----:B------:R-:W3:Y:S01]  /*7ef0*/  MUFU.EX2 R109, R109 ;  /* 0x0000006d006d7308 */ /* 0x000ee20000000800 */
[----:B------:R-:W5:Y:S01]  /*7f00*/  LDSM.16.MT88.4 R28, [R91+0x7c00] ;  /* 0x007c00005b1c783b */ /* 0x000f620000004200 */
[C---:B----4-:R-:W-:Y:S08]  /*7f10*/  HMMA.16816.F32.BF16 R60, R24.reuse, R112, R60 ;  /* 0x00000070183c723c */ /* 0x050ff0000004183c */
[----:B------:R-:W-:Y:S01]  /*7f20*/  MUFU.EX2 R110, R110 ;  /* 0x0000006e006e7308 */ /* 0x000fe20000000800 */
[-CC-:B------:R-:W-:Y:S01]  /*7f30*/  FFMA.FTZ R112, R32, R88.reuse, -R131.reuse ;  /* 0x0000005820707223 */ /* 0x180fe20000010883 */
[-C--:B------:R-:W-:Y:S01]  /*7f40*/  FFMA.FTZ R131, R33, R88.reuse, -R131 ;  /* 0x0000005821837223 */ /* 0x080fe20000010883 */
[-CC-:B------:R-:W-:Y:S01]  /*7f50*/  FFMA.FTZ R113, R34, R88.reuse, -R129.reuse ;  /* 0x0000005822717223 */ /* 0x180fe20000010881 */
[----:B------:R-:W-:Y:S06]  /*7f60*/  FFMA.FTZ R129, R35, R88, -R129 ;  /* 0x0000005823817223 */ /* 0x000fec0000010881 */
[----:B------:R-:W4:Y:S01]  /*7f70*/  MUFU.EX2 R111, R111 ;  /* 0x0000006f006f7308 */ /* 0x000f220000000800 */
[C---:B------:R-:W-:Y:S01]  /*7f80*/  HMMA.16816.F32.BF16 R64, R24.reuse, R114, R64 ;  /* 0x000000721840723c */ /* 0x040fe20000041840 */
[----:B------:R-:W5:Y:S08]  /*7f90*/  LDSM.16.MT88.4 R32, [R89+0x1c00] ;  /* 0x001c00005920783b */ /* 0x000f700000004200 */
[----:B------:R-:W-:Y:S10]  /*7fa0*/  MUFU.EX2 R112, R112 ;  /* 0x0000007000707308 */ /* 0x000ff40000000800 */
[----:B------:R-:W4:Y:S01]  /*7fb0*/  MUFU.EX2 R131, R131 ;  /* 0x0000008300837308 */ /* 0x000f220000000800 */
[C---:B-1----:R-:W-:Y:S09]  /*7fc0*/  HMMA.16816.F32.BF16 R68, R24.reuse, R92, R68 ;  /* 0x0000005c1844723c */ /* 0x042ff20000041844 */
[----:B------:R-:W-:Y:S10]  /*7fd0*/  MUFU.EX2 R113, R113 ;  /* 0x0000007100717308 */ /* 0x000ff40000000800 */
[----:B------:R-:W1:Y:S01]  /*7fe0*/  MUFU.EX2 R114, R129 ;  /* 0x0000008100727308 */ /* 0x000e620000000800 */
[C---:B------:R-:W-:Y:S01]  /*7ff0*/  HMMA.16816.F32.BF16 R72, R24.reuse, R94, R72 ;  /* 0x0000005e1848723c */ /* 0x040fe20000041848 */
[----:B------:R5:W1:Y:S07]  /*8000*/  LDSM.16.MT88.4 R92, [R91+0x8c00] ;  /* 0x008c00005b5c783b */ /* 0x000a6e0000004200 */
[C---:B--2---:R-:W-:Y:S03]  /*8010*/  HMMA.16816.F32.BF16 R76, R24.reuse, R96, R76 ;  /* 0x00000060184c723c */ /* 0x044fe6000004184c */
[----:B------:R-:W-:Y:S04]  /*8020*/  FADD.FTZ R97, R123, R126 ;  /* 0x0000007e7b617221 */ /* 0x000fe80000010000 */
[----:B------:R-:W-:Y:S01]  /*8030*/  FADD.FTZ R97, R122, R97 ;  /* 0x000000617a617221 */ /* 0x000fe20000010000 */
[----:B------:R-:W-:Y:S03]  /*8040*/  HMMA.16816.F32.BF16 R80, R24, R98, R80 ;  /* 0x000000621850723c */ /* 0x000fe60000041850 */
[----:B---3--:R-:W-:Y:S02]  /*8050*/  F2FP.BF16.F32.PACK_AB R24, R109, R108 ;  /* 0x0000006c6d18723e */ /* 0x008fe400000010ff */
[----:B----4-:R-:W-:Y:S02]  /*8060*/  F2FP.BF16.F32.PACK_AB R25, R111, R110 ;  /* 0x0000006e6f19723e */ /* 0x010fe400000010ff */
[----:B------:R-:W-:Y:S01]  /*8070*/  F2FP.BF16.F32.PACK_AB R26, R131, R112 ;  /* 0x00000070831a723e */ /* 0x000fe200000010ff */
[----:B-----5:R-:W-:Y:S01]  /*8080*/  FADD.FTZ R91, R120, R121 ;  /* 0x00000079785b7221 */ /* 0x020fe20000010000 */
[----:B-1----:R-:W-:Y:S03]  /*8090*/  F2FP.BF16.F32.PACK_AB R27, R114, R113 ;  /* 0x00000071721b723e */ /* 0x002fe600000010ff */
[----:B------:R-:W-:Y:S04]  /*80a0*/  FADD.FTZ R136, R136, R91 ;  /* 0x0000005b88887221 */ /* 0x000fe80000010000 */
        /* <DEDUP_REMOVED lines=8> */
[C---:B------:R-:W-:Y:S08]  /*8130*/  HMMA.16816.F32.BF16 R52, R24.reuse, R28, R52 ;  /* 0x0000001c1834723c */ /* 0x040ff00000041834 */
[C---:B------:R-:W-:Y:S01]  /*8140*/  HMMA.16816.F32.BF16 R56, R24.reuse, R30, R56 ;  /* 0x0000001e1838723c */ /* 0x040fe20000041838 */
[----:B------:R1:W2:Y:S07]  /*8150*/  LDSM.16.MT88.4 R28, [R89+0x2c00] ;  /* 0x002c0000591c783b */ /* 0x0002ae0000004200 */
[C---:B------:R-:W-:Y:S03]  /*8160*/  HMMA.16816.F32.BF16 R60, R24.reuse, R32, R60 ;  /* 0x00000020183c723c */ /* 0x040fe6000004183c */
[----:B------:R-:W-:Y:S04]  /*8170*/  FADD.FTZ R33, R128, R97 ;  /* 0x0000006180217221 */ /* 0x000fe80000010000 */
[----:B------:R-:W-:Y:S01]  /*8180*/  FADD.FTZ R33, R162, R33 ;  /* 0x00000021a2217221 */ /* 0x000fe20000010000 */
[C---:B------:R-:W-:Y:S03]  /*8190*/  HMMA.16816.F32.BF16 R64, R24.reuse, R34, R64 ;  /* 0x000000221840723c */ /* 0x040fe60000041840 */
[----:B------:R-:W-:Y:S04]  /*81a0*/  FADD.FTZ R0, R160, R33 ;  /* 0x00000021a0007221 */ /* 0x000fe80000010000 */
[----:B------:R-:W-:Y:S01]  /*81b0*/  FADD.FTZ R0, R145, R0 ;  /* 0x0000000091007221 */ /* 0x000fe20000010000 */
[C---:B------:R-:W-:Y:S03]  /*81c0*/  HMMA.16816.F32.BF16 R68, R24.reuse, R92, R68 ;  /* 0x0000005c1844723c */ /* 0x040fe60000041844 */
[----:B-1----:R-:W-:Y:S01]  /*81d0*/  MOV R89, R86 ;  /* 0x0000005600597202 */ /* 0x002fe20000000f00 */
[----:B------:R-:W-:Y:S01]  /*81e0*/  FADD.FTZ R21, R21, R0 ;  /* 0x0000000015157221 */ /* 0x000fe20000010000 */
[----:B------:R-:W-:Y:S03]  /*81f0*/  FADD.FTZ R0, R10, R23 ;  /* 0x000000170a007221 */ /* 0x000fe60000010000 */
[C---:B------:R-:W-:Y:S03]  /*8200*/  HMMA.16816.F32.BF16 R72, R24.reuse, R94, R72 ;  /* 0x0000005e1848723c */ /* 0x040fe60000041848 */
[----:B------:R-:W-:Y:S04]  /*8210*/  FADD.FTZ R21, R6, R21 ;  /* 0x0000001506157221 */ /* 0x000fe80000010000 */
[----:B------:R-:W-:Y:S01]  /*8220*/  FADD.FTZ R116, R116, R21 ;  /* 0x0000001574747221 */ /* 0x000fe20000010000 */
        /* <DEDUP_REMOVED lines=12> */
[----:B------:R-:W-:Y:S02]  /*82f0*/  MOV R0, R87 ;  /* 0x0000005700007202 */ /* 0x000fe40000000f00 */
[----:B------:R-:W-:Y:S01]  /*8300*/  FADD.FTZ R161, R114, R113 ;  /* 0x0000007172a17221 */ /* 0x000fe20000010000 */
[----:B------:R-:W-:Y:S06]  /*8310*/  @P0 BRA `(.L_x_9476) ;  /* 0xffffffd000ac0947 */ /* 0x000fec000383ffff */
.L_x_9469:
        /* <DEDUP_REMOVED lines=10> */
.L_x_9490:
[----:B----4-:R-:W-:Y:S01]  /*83c0*/  FADD.FTZ R2, R7, R8 ;  /* 0x0000000807027221 */ /* 0x010fe20000010000 */
[----:B------:R-:W2:Y:S01]  /*83d0*/  MUFU.RCP R5, R3 ;  /* 0x0000000300057308 */ /* 0x000ea20000001000 */
[----:B---3--:R-:W-:Y:S01]  /*83e0*/  SHF.L.U32 R7, R132, 0x1, RZ ;  /* 0x0000000184077819 */ /* 0x008fe200000006ff */
[----:B------:R-:W-:Y:S05]  /*83f0*/  WARPSYNC.ALL ;  /* 0x0000000000007948 */ /* 0x000fea0003800000 */
[----:B------:R-:W-:Y:S01]  /*8400*/  BAR.SYNC.DEFER_BLOCKING 0x0 ;  /* 0x0000000000007b1d */ /* 0x000fe20000010000 */
[----:B------:R-:W-:Y:S02]  /*8410*/  LOP3.LUT R134, R134, 0x6, R7, 0xf8, !PT ;  /* 0x0000000686867812 */ /* 0x000fe400078ef807 */
[----:B------:R-:W-:-:S02]  /*8420*/  FSETP.NE.FTZ.AND P1, PT, R3, RZ, PT ;  /* 0x000000ff0300720b */ /* 0x000fc40003f35000 */
[----:B------:R-:W-:Y:S01]  /*8430*/  FSETP.NE.FTZ.AND P0, PT, R2, RZ, PT ;  /* 0x000000ff0200720b */ /* 0x000fe20003f15000 */
[----:B------:R-:W3:Y:S01]  /*8440*/  MUFU.RCP R4, R2 ;  /* 0x0000000200047308 */ /* 0x000ee20000001000 */
[----:B------:R-:W-:Y:S02]  /*8450*/  LOP3.LUT R7, R134, 0x20, R153, 0xf8, !PT ;  /* 0x0000002086077812 */ /* 0x000fe400078ef899 */
[----:B------:R-:W-:Y:S02]  /*8460*/  LOP3.LUT R6, R153, 0x80, RZ, 0xc0, !PT ;  /* 0x0000008099067812 */ /* 0x000fe400078ec0ff */
[----:B--2---:R-:W-:Y:S02]  /*8470*/  FSEL R5, R5, 1, P1 ;  /* 0x3f80000005057808 */ /* 0x004fe40000800000 */
[----:B------:R-:W-:-:S03]  /*8480*/  LOP3.LUT R152, R7, R152, RZ, 0xfc, !PT ;  /* 0x0000009807987212 */ /* 0x000fc600078efcff */
        /* <DEDUP_REMOVED lines=77> */
[----:B------:R4:W-:Y:S04]  /*8960*/  STS.64 [R6+0x4460], R82 ;  /* 0x0044605206007388 */ /* 0x0009e80000000a00 */
[----:B------:R-:W4:Y:S04]  /*8970*/  LD.E.64 R8, desc[UR4][R84.64+0xb0] ;  /* 0x0000b00454087980 */ /* 0x000f28000c101b00 */
[----:B------:R-:W4:Y:S01]  /*8980*/  LD.E R11, desc[UR4][R84.64+0x60] ;  /* 0x00006004540b7980 */ /* 0x000f22000c101900 */
[----:B------:R-:W1:Y:S01]  /*8990*/  @P1 MUFU.LG2 R10, R3 ;  /* 0x00000003000a1308 */ /* 0x000e620000000c00 */
[----:B------:R-:W-:-:S02]  /*89a0*/  LOP3.LUT R12, R90, 0xd8, RZ, 0xc0, !PT ;  /* 0x000000d85a0c7812 */ /* 0x000fc400078ec0ff */
[----:B--2---:R2:W5:Y:S01]  /*89b0*/  LD.E R52, desc[UR4][R84.64+0xcc] ;  /* 0x0000cc0454347980 */ /* 0x004562000c101900 */
[----:B---3--:R-:W-:Y:S02]  /*89c0*/  LOP3.LUT R5, R133, 0x30, RZ, 0xc0, !PT ;  /* 0x0000003085057812 */ /* 0x008fe400078ec0ff */
[----:B------:R-:W-:Y:S01]  /*89d0*/  SHF.R.U32.HI R54, RZ, 0x2, R132 ;  /* 0x00000002ff367819 */ /* 0x000fe20000011684 */
[----:B------:R2:W5:Y:S01]  /*89e0*/  LD.E.64 R60, desc[UR4][R84.64+0x78] ;  /* 0x00007804543c7980 */ /* 0x000562000c101b00 */
[----:B------:R-:W3:Y:S03]  /*89f0*/  @P0 MUFU.LG2 R2, R2 ;  /* 0x0000000200020308 */ /* 0x000ee60000000c00 */
[----:B------:R2:W5:Y:S01]  /*8a00*/  LD.E.64 R58, desc[UR4][R84.64+0xa8] ;  /* 0x0000a804543a7980 */ /* 0x000562000c101b00 */
[----:B------:R-:W-:Y:S02]  /*8a10*/  LOP3.LUT R133, R12, 0x18, R133, 0x78, !PT ;  /* 0x000000180c857812 */ /* 0x000fe400078e7885 */
[----:B------:R-:W-:-:S02]  /*8a20*/  LOP3.LUT R54, R5, 0x7, R54, 0xf8, !PT ;  /* 0x0000000705367812 */ /* 0x000fc400078ef836 */
[----:B----4-:R-:W-:Y:S01]  /*8a30*/  LOP3.LUT R6, R133, 0xf24, R90, 0xf8, !PT ;  /* 0x00000f2485067812 */ /* 0x010fe200078ef85a */
[----:B-1----:R-:W-:Y:S01]  /*8a40*/  @P1 FMUL.FTZ R5, R10, 0.69314718246459960938 ;  /* 0x3f3172180a051820 */ /* 0x002fe20000410000 */
[----:B------:R-:W-:Y:S02]  /*8a50*/  SHF.L.U32 R4, R147, 0x6, RZ ;  /* 0x0000000693047819 */ /* 0x000fe400000006ff */
[----:B------:R-:W-:Y:S01]  /*8a60*/  LEA R135, R6, R135, 0x2 ;  /* 0x0000008706877211 */ /* 0x000fe200078e10ff */
[----:B------:R-:W-:Y:S01]  /*8a70*/  BAR.SYNC.DEFER_BLOCKING 0x0 ;  /* 0x0000000000007b1d */ /* 0x000fe20000010000 */
[----:B---3--:R-:W-:Y:S01]  /*8a80*/  @P0 FMUL.FTZ R7, R2, 0.69314718246459960938 ;  /* 0x3f31721802070820 */ /* 0x008fe20000410000 */
[----:B------:R-:W-:Y:S01]  /*8a90*/  MOV R53, 0xff800000 ;  /* 0xff80000000357802 */ /* 0x000fe20000000f00 */
[C---:B-----5:R-:W-:Y:S01]  /*8aa0*/  @P1 FFMA.FTZ R53, R0.reuse, R87, R5 ;  /* 0x0000005700351223 */ /* 0x060fe20000010005 */
[----:B------:R-:W-:Y:S01]  /*8ab0*/  MOV R3, 0xff800000 ;  /* 0xff80000000037802 */ /* 0x000fe20000000f00 */
        /* <DEDUP_REMOVED lines=28> */
.L_x_9479:
[----:B------:R-:W-:Y:S05]  /*8c80*/  BSYNC.RECONVERGENT B0 ;  /* 0x0000000000007941 */ /* 0x000fea0003800200 */
.L_x_9478:
[----:B--2---:R2:W5:Y:S01]  /*8c90*/  LD.E R84, desc[UR4][R84.64+0xc0] ;  /* 0x0000c00454547980 */ /* 0x004562000c101900 */
[----:B------:R-:W-:Y:S01]  /*8ca0*/  SHF.R.U32.HI R132, RZ, 0x3, R132 ;  /* 0x00000003ff847819 */ /* 0x000fe20000011684 */
[----:B------:R-:W-:Y:S01]  /*8cb0*/  IMAD R52, R55, R52, RZ ;  /* 0x0000003437347224 */ /* 0x000fe200078e02ff */
[----:B---3--:R-:W-:Y:S01]  /*8cc0*/  LOP3.LUT R3, R90, 0x1c, RZ, 0xc0, !PT ;  /* 0x0000001c5a037812 */ /* 0x008fe200078ec0ff */
[----:B------:R-:W-:Y:S01]  /*8cd0*/  BSSY.RECONVERGENT B0, `(.L_x_9480) ;  /* 0x0000016000007945 */ /* 0x000fe20003800200 */
[CC--:B------:R-:W-:Y:S01]  /*8ce0*/  ISETP.GE.AND P2, PT, R132.reuse, R137.reuse, PT ;  /* 0x000000898400720c */ /* 0x0c0fe20003f46270 */
[C---:B------:R-:W-:Y:S01]  /*8cf0*/  VIADD R0, R132.reuse, 0x10 ;  /* 0x0000001084007836 */ /* 0x040fe20000000000 */
[----:B------:R-:W-:Y:S01]  /*8d00*/  LOP3.LUT R55, R3, 0x20, RZ, 0xfc, !PT ;  /* 0x0000002003377812 */ /* 0x000fe200078efcff */
[C---:B------:R-:W-:Y:S02]  /*8d10*/  IMAD R53, R132.reuse, 0x60, R3 ;  /* 0x0000006084357824 */ /* 0x040fe400078e0203 */
[----:B------:R-:W-:Y:S01]  /*8d20*/  VIADD R2, R132, 0x20 ;  /* 0x0000002084027836 */ /* 0x000fe20000000000 */
        /* <DEDUP_REMOVED lines=16> */
.L_x_9481:
[----:B------:R-:W-:Y:S05]  /*8e30*/  BSYNC.RECONVERGENT B0 ;  /* 0x0000000000007941 */ /* 0x000fea0003800200 */
.L_x_9480:
        /* <DEDUP_REMOVED lines=14> */
.L_x_9483:
[----:B------:R-:W-:Y:S05]  /*8f20*/  BSYNC.RECONVERGENT B0 ;  /* 0x0000000000007941 */ /* 0x000fea0003800200 */
.L_x_9482:
[----:B------:R-:W-:Y:S04]  /*8f30*/  BSSY.RECONVERGENT B0, `(.L_x_9484) ;  /* 0x000000e000007945 */ /* 0x000fe80003800200 */
[----:B------:R-:W-:Y:S05]  /*8f40*/  @P5 BRA `(.L_x_9485) ;  /* 0x0000000000305947 */ /* 0x000fea0003800000 */
[-C--:B-----5:R-:W-:Y:S02]  /*8f50*/  ISETP.GE.AND P5, PT, R3, R84.reuse, PT ;  /* 0x000000540300720c */ /* 0x0a0fe40003fa6270 */
[-C--:B------:R-:W-:Y:S02]  /*8f60*/  ISETP.GE.AND P3, PT, R55, R84.reuse, PT ;  /* 0x000000543700720c */ /* 0x080fe40003f66270 */
[----:B------:R-:W-:-:S09]  /*8f70*/  ISETP.GE.AND P1, PT, R53, R84, PT ;  /* 0x000000543500720c */ /* 0x000fd20003f26270 */
[CC--:B-1-34-:R-:W-:Y:S02]  /*8f80*/  @!P5 LEA R16, P4, R57.reuse, R60.reuse, 0x2 ;  /* 0x0000003c3910d211 */ /* 0x0dafe400078810ff */
        /* <DEDUP_REMOVED lines=8> */
.L_x_9485:
[----:B------:R-:W-:Y:S05]  /*9010*/  BSYNC.RECONVERGENT B0 ;  /* 0x0000000000007941 */ /* 0x000fea0003800200 */
.L_x_9484:
[----:B------:R-:W-:-:S04]  /*9020*/  MOV R147, 0x0 ;  /* 0x0000000000937802 */ /* 0x000fc80000000f00 */
[----:B-12345:R-:W-:Y:S05]  /*9030*/  @P6 RET.REL.NODEC R146 `(_ZN5flash24flash_fwd_splitkv_kernelI23Flash_fwd_kernel_traitsILi96ELi64ELi64ELi4ELb0ELb0EN7cutlass10bfloat16_tE19Flash_kernel_traitsILi96ELi64ELi64ELi4ES3_EELb0ELb0ELb1ELb0ELb0ELb0ELb1ELb0EEEvNS_16Flash_fwd_paramsE) ;  /* 0xffffff6c92f06950 */ /* 0x03efea0003c3ffff */
        /* <DEDUP_REMOVED lines=10> */
[----:B-1----:R-:W-:Y:S05]  /*90e0*/  @P0 RET.REL.NODEC R146 `(_ZN5flash24flash_fwd_splitkv_kernelI23Flash_fwd_kernel_traitsILi96ELi64ELi64ELi4ELb0ELb0EN7cutlass10bfloat16_tE19Flash_kernel_traitsILi96ELi64ELi64ELi4ES3_EELb0ELb0ELb1ELb0ELb0ELb0ELb1ELb0EEEvNS_16Flash_fwd_paramsE) ;  /* 0xffffff6c92c40950 */ /* 0x002fea0003c3ffff */
[----:B------:R-:W-:Y:S01]  /*90f0*/  LEA R2, P0, R57, R60, 0x2 ;  /* 0x0000003c39027211 */ /* 0x000fe200078010ff */
[----:B------:R-:W-:-:S03]  /*9100*/  IMAD.MOV.U32 R147, RZ, RZ, 0x0 ;  /* 0x00000000ff937424 */ /* 0x000fc600078e00ff */
[----:B------:R-:W-:-:S05]  /*9110*/  LEA.HI.X R3, R57, R61, R52, 0x2, P0 ;  /* 0x0000003d39037211 */ /* 0x000fca00000f1434 */
[----:B------:R1:W-:Y:S02]  /*9120*/  ST.E.128 desc[UR4][R2.64+0x4900], R4 ;  /* 0x0049000402007985 */ /* 0x0003e4000c101d04 */
[----:B-1----:R-:W-:Y:S05]  /*9130*/  RET.REL.NODEC R146 `(_ZN5flash24flash_fwd_splitkv_kernelI23Flash_fwd_kernel_traitsILi96ELi64ELi64ELi4ELb0ELb0EN7cutlass10bfloat16_tE19Flash_kernel_traitsILi96ELi64ELi64ELi4ES3_EELb0ELb0ELb1ELb0ELb0ELb0ELb1ELb0EEEvNS_16Flash_fwd_paramsE) ;  /* 0xffffff6c92b07950 */ /* 0x002fea0003c3ffff */
.L_x_9477:
[----:B------:R-:W-:Y:S01]  /*9140*/  MOV R5, 0x2 ;  /* 0x0000000200057802 */ /* 0x000fe20000000f00 */
[----:B------:R-:W-:Y:S01]  /*9150*/  IMAD.MOV.U32 R2, RZ, RZ, 0x1f ;  /* 0x0000001fff027424 */ /* 0x000fe200078e00ff */
[----:B------:R-:W-:-:S07]  /*9160*/  MOV R4, 0xffffffff ;  /* 0xffffffff00047802 */ /* 0x000fce0000000f00 */
[----:B-1---5:R-:W-:Y:S05]  /*9170*/  WARPSYNC.COLLECTIVE R4, `(.L_x_9486) ;  /* 0x0000000004087348 */ /* 0x022fea0003c00000 */
[----:B------:R2:W3:Y:S02]  /*9180*/  SHFL.BFLY P0, R8, R163, R5, R2 ;  /* 0x0c000005a3087389 */ /* 0x0004e40000000002 */
[----:B-123-5:R-:W-:Y:S05]  /*9190*/  ENDCOLLECTIVE ;  /* 0x000000000000791b */ /* 0x02efea0003800000 */
.L_x_9486:
[----:B------:R-:W-:Y:S02]  /*91a0*/  IMAD.MOV.U32 R6, RZ, RZ, R8 ;  /* 0x000000ffff067224 */ /* 0x000fe400078e0008 */
[----:B------:R-:W-:Y:S02]  /*91b0*/  IMAD.MOV.U32 R5, RZ, RZ, 0x1 ;  /* 0x00000001ff057424 */ /* 0x000fe400078e00ff */
[----:B------:R-:W-:-:S05]  /*91c0*/  FADD.FTZ R6, R6, R163 ;  /* 0x000000a306067221 */ /* 0x000fca0000010000 */
[----:B------:R-:W-:-:S07]  /*91d0*/  MOV R163, R6 ;  /* 0x0000000600a37202 */ /* 0x000fce0000000f00 */
[----:B------:R-:W-:Y:S05]  /*91e0*/  WARPSYNC.COLLECTIVE R4, `(.L_x_9487) ;  /* 0x0000000004087348 */ /* 0x000fea0003c00000 */
[----:B------:R1:W2:Y:S02]  /*91f0*/  SHFL.BFLY P0, R8, R163, R5, R2 ;  /* 0x0c000005a3087389 */ /* 0x0002a40000000002 */
[----:B-12---:R-:W-:Y:S05]  /*9200*/  ENDCOLLECTIVE ;  /* 0x000000000000791b */ /* 0x006fea0003800000 */
.L_x_9487:
[----:B------:R-:W-:Y:S01]  /*9210*/  MOV R163, R161 ;  /* 0x000000a100a37202 */ /* 0x000fe20000000f00 */
[----:B------:R-:W-:Y:S01]  /*9220*/  IMAD.MOV.U32 R5, RZ, RZ, 0x2 ;  /* 0x00000002ff057424 */ /* 0x000fe200078e00ff */
[----:B------:R-:W-:-:S07]  /*9230*/  MOV R3, R8 ;  /* 0x0000000800037202 */ /* 0x000fce0000000f00 */
[----:B------:R-:W-:Y:S05]  /*9240*/  WARPSYNC.COLLECTIVE R4, `(.L_x_9488) ;  /* 0x0000000004087348 */ /* 0x000fea0003c00000 */
[----:B------:R1:W2:Y:S02]  /*9250*/  SHFL.BFLY P0, R8, R163, R5, R2 ;  /* 0x0c000005a3087389 */ /* 0x0002a40000000002 */
[----:B-12---:R-:W-:Y:S05]  /*9260*/  ENDCOLLECTIVE ;  /* 0x000000000000791b */ /* 0x006fea0003800000 */
.L_x_9488:
[----:B------:R-:W-:Y:S01]  /*9270*/  FADD.FTZ R3, R6, R3 ;  /* 0x0000000306037221 */ /* 0x000fe20000010000 */
[----:B------:R-:W-:Y:S01]  /*9280*/  FADD.FTZ R7, R8, R161 ;  /* 0x000000a108077221 */ /* 0x000fe20000010000 */
[----:B------:R-:W-:-:S04]  /*9290*/  MOV R5, 0x1 ;  /* 0x0000000100057802 */ /* 0x000fc80000000f00 */
[----:B------:R-:W-:-:S07]  /*92a0*/  MOV R163, R7 ;  /* 0x0000000700a37202 */ /* 0x000fce0000000f00 */
[----:B------:R-:W-:Y:S05]  /*92b0*/  WARPSYNC.COLLECTIVE R4, `(.L_x_9489) ;  /* 0x0000000004087348 */ /* 0x000fea0003c00000 */
[----:B------:R1:W2:Y:S02]  /*92c0*/  SHFL.BFLY P0, R8, R163, R5, R2 ;  /* 0x0c000005a3087389 */ /* 0x0002a40000000002 */
[----:B-12---:R-:W-:Y:S05]  /*92d0*/  ENDCOLLECTIVE ;  /* 0x000000000000791b */ /* 0x006fea0003800000 */
.L_x_9489:
[----:B------:R-:W-:Y:S05]  /*92e0*/  BRA `(.L_x_9490) ;  /* 0xfffffff000347947 */ /* 0x000fea000383ffff */
.L_x_9491:
        /* <DEDUP_REMOVED lines=9> */
.L_x_11688:


//--------------------- .text._ZN5flash24flash_fwd_splitkv_kernelI23Flash_fwd_kernel_traitsILi96ELi64ELi64ELi4ELb0ELb0EN7cutlass10bfloat16_tE19Flash_kernel_traitsILi96ELi64ELi64ELi4ES3_EELb0ELb0ELb1ELb0ELb0ELb1ELb1ELb0EEEvNS_16Flash_fwd_paramsE --------------------------
	.section	.text._ZN5flash24flash_fwd_splitkv_kernelI23Flash_fwd_kernel_traitsILi96ELi64ELi64ELi4ELb0ELb0EN7cutlass10bfloat16_tE19Flash_kernel_traitsILi96ELi64ELi64ELi4ES3_EELb0ELb0ELb1ELb0ELb0ELb1ELb1ELb0EEEvNS_16Flash_fwd_paramsE,"ax",@progbits
	.align	128
        .global         _ZN5flash24flash_fwd_splitkv_kernelI23Flash_fwd_kernel_traitsILi96ELi64ELi64ELi4ELb0ELb0EN7cutlass10bfloat16_tE19Flash_kernel_traitsILi96ELi64ELi64ELi4ES3_EELb0ELb0ELb1ELb0ELb0ELb1ELb1ELb0EEEvNS_16Flash_fwd_paramsE
        .type           _ZN5flash24flash_fwd_splitkv_kernelI23Flash_fwd_kernel_traitsILi96ELi64ELi64ELi4ELb0ELb0EN7cutlass10bfloat16_tE19Flash_kernel_traitsILi96ELi64ELi64ELi4ES3_EELb0ELb0ELb1ELb0ELb0ELb1ELb1ELb0EEEvNS_16Flash_fwd_paramsE,@function
        .size           _ZN5flash24flash_fwd_splitkv_kernelI23Flash_fwd_kernel_traitsILi96ELi64ELi64ELi4ELb0ELb0EN7cutlass10bfloat16_tE19Flash_kernel_traitsILi96ELi64ELi64ELi4ES3_EELb0ELb0ELb1ELb0ELb0ELb1ELb1ELb0EEEvNS_16Flash_fwd_paramsE,(.L_x_11689 - _ZN5flash24flash_fwd_splitkv_kernelI23Flash_fwd_kernel_traitsILi96ELi64ELi64ELi4ELb0ELb0EN7cutlass10bfloat16_tE19Flash_kernel_traitsILi96ELi64ELi64ELi4ES3_EELb0ELb0ELb1ELb0ELb0ELb1ELb1ELb0EEEvNS_16Flash_fwd_paramsE)
        .other          _ZN5flash24flash_fwd_splitkv_kernelI23Flash_fwd_kernel_traitsILi96ELi64ELi64ELi4ELb0ELb0EN7cutlass10bfloat16_tE19Flash_kernel_traitsILi96ELi64ELi64ELi4ES3_EELb0ELb0ELb1ELb0ELb0ELb1ELb1ELb0EEEvNS_16Flash_fwd_paramsE,@"STO_CUDA_ENTRY STV_DEFAULT"
_ZN5flash24flash_fwd_splitkv_kernelI23Flash_fwd_kernel_traitsILi96ELi64ELi64ELi4ELb0ELb0EN7cutlass10bfloat16_tE19Flash_kernel_traitsILi96ELi64ELi64ELi4ES3_EELb0ELb0ELb1ELb0ELb0ELb1ELb1ELb0EEEvNS_16Flash_fwd_paramsE:
.text._ZN5flash24flash_fwd_splitkv_kernelI23Flash_fwd_kernel_traitsILi96ELi64ELi64ELi4ELb0ELb0EN7cutlass10bfloat16_tE19Flash_kernel_traitsILi96ELi64ELi64ELi4ES3_EELb0ELb0ELb1ELb0ELb0ELb1ELb1ELb0EEEvNS_16Flash_fwd_paramsE:
        /* <DEDUP_REMOVED lines=29> */
[----:B-1----:R-:W-:Y:S05]  /*01d0*/  CALL.REL.NOINC `($_ZN5flash24flash_fwd_splitkv_kernelI23Flash_fwd_kernel_traitsILi96ELi64ELi64ELi4ELb0ELb0EN7cutlass10bfloat16_tE19Flash_kernel_traitsILi96ELi64ELi64ELi4ES3_EELb0ELb0ELb1ELb0ELb0ELb1ELb1ELb0EEEvNS_16Flash_fwd_paramsE$_ZN5flash30compute_attn_1rowblock_splitkvI23Flash_fwd_kernel_traitsILi96ELi64ELi64ELi4ELb0ELb0EN7cutlass10bfloat16_tE19Flash_kernel_traitsILi96ELi64ELi64ELi4ES3_EELb0ELb0ELb1ELb0ELb0ELb1ELb1ELb0ENS_16Flash_fwd_paramsEEEvRKT8_iiiii) ;  /* 0x0000000000087944 */ /* 0x002fea0003c00000 */
[----:B------:R-:W-:Y:S05]  /*01e0*/  BSYNC.RECONVERGENT B2 ;  /* 0x0000000000027941 */ /* 0x000fea0003800200 */
.L_x_9492:
[----:B------:R-:W-:Y:S05]  /*01f0*/  EXIT ;  /* 0x000000000000794d */ /* 0x000fea0003800000 */
        .type           $_ZN5flash24flash_fwd_splitkv_kernelI23Flash_fwd_kernel_traitsILi96ELi64ELi64ELi4ELb0ELb0EN7cutlass10bfloat16_tE19Flash_kernel_traitsILi96ELi64ELi64ELi4ES3_EELb0ELb0ELb1ELb0ELb0ELb1ELb1ELb0EEEvNS_16Flash_fwd_paramsE$_ZN5flash30compute_attn_1rowblock_splitkvI23Flash_fwd_kernel_traitsILi96ELi64ELi64ELi4ELb0ELb0EN7cutlass10bfloat16_tE19Flash_kernel_traitsILi96ELi64ELi64ELi4ES3_EELb0ELb0ELb1ELb0ELb0ELb1ELb1ELb0ENS_16Flash_fwd_paramsEEEvRKT8_iiiii,@function
        .size           $_ZN5flash24flash_fwd_splitkv_kernelI23Flash_fwd_kernel_traitsILi96ELi64ELi64ELi4ELb0ELb0EN7cutlass10bfloat16_tE19Flash_kernel_traitsILi96ELi64ELi64ELi4ES3_EELb0ELb0ELb1ELb0ELb0ELb1ELb1ELb0EEEvNS_16Flash_fwd_paramsE$_ZN5flash30compute_attn_1rowblock_splitkvI23Flash_fwd_kernel_traitsILi96ELi64ELi64ELi4ELb0ELb0EN7cutlass10bfloat16_tE19Flash_kernel_traitsILi96ELi64ELi64ELi4ES3_EELb0ELb0ELb1ELb0ELb0ELb1ELb1ELb0ENS_16Flash_fwd_paramsEEEvRKT8_iiiii,(.L_x_11689 - $_ZN5flash24flash_fwd_splitkv_kernelI23Flash_fwd_kernel_traitsILi96ELi64ELi64ELi4ELb0ELb0EN7cutlass10bfloat16_tE19Flash_kernel_traitsILi96ELi64ELi64ELi4ES3_EELb0ELb0ELb1ELb0ELb0ELb1ELb1ELb0EEEvNS_16Flash_fwd_paramsE$_ZN5flash30compute_attn_1rowblock_splitkvI23Flash_fwd_kernel_traitsILi96ELi64ELi64ELi4ELb0ELb0EN7cutlass10bfloat16_tE19Flash_kernel_traitsILi96ELi64ELi64ELi4ES3_EELb0ELb0ELb1ELb0ELb0ELb1ELb1ELb0ENS_16Flash_fwd_paramsEEEvRKT8_iiiii)
$_ZN5flash24flash_fwd_splitkv_kernelI23Flash_fwd_kernel_traitsILi96ELi64ELi64ELi4ELb0ELb0EN7cutlass10bfloat16_tE19Flash_kernel_traitsILi96ELi64ELi64ELi4ES3_EELb0ELb0ELb1ELb0ELb0ELb1ELb1ELb0EEEvNS_16Flash_fwd_paramsE$_ZN5flash30compute_attn_1rowblock_splitkvI23Flash_fwd_kernel_traitsILi96ELi64ELi64ELi4ELb0ELb0EN7cutlass10bfloat16_tE19Flash_kernel_traitsILi96ELi64ELi64ELi4ES3_EELb0ELb0ELb1ELb0ELb0ELb1ELb1ELb0ENS_16Flash_fwd_paramsEEEvRKT8_iiiii:
[----:B------:R-:W1:Y:S02]  /*0200*/  LDCU.64 UR4, c[0x0][0x358] ;  /* 0x00006b00ff0477ac */ /* 0x000e640008000a00 */
[----:B-1----:R-:W2:Y:S04]  /*0210*/  LD.E.64 R6, desc[UR4][R2.64+0xe0] ;  /* 0x0000e00402067980 */ /* 0x002ea8000c101b00 */
[----:B------:R-:W3:Y:S04]  /*0220*/  LD.E.64 R12, desc[UR4][R2.64+0xe8] ;  /* 0x0000e804020c7980 */ /* 0x000ee8000c101b00 */
[----:B------:R-:W4:Y:S01]  /*0230*/  LD.E.64 R14, desc[UR4][R2.64+0xf0] ;  /* 0x0000f004020e7980 */ /* 0x000f22000c101b00 */
[----:B------:R-:W-:-:S03]  /*0240*/  IMAD.MOV.U32 R11, RZ, RZ, -0x1 ;  /* 0xffffffffff0b7424 */ /* 0x000fc600078e00ff */
[----:B------:R-:W4:Y:S01]  /*0250*/  LD.E.64 R8, desc[UR4][R2.64+0xf8] ;  /* 0x0000f80402087980 */ /* 0x000f22000c101b00 */
[C---:B--2---:R-:W-:Y:S02]  /*0260*/  ISETP.NE.U32.AND P2, PT, R6.reuse, RZ, PT ;  /* 0x000000ff0600720c */ /* 0x044fe40003f45070 */
[----:B------:R-:W-:Y:S02]  /*0270*/  ISETP.NE.U32.AND P4, PT, R6, RZ, PT ;  /* 0x000000ff0600720c */ /* 0x000fe40003f85070 */
[----:B---3--:R-:W-:Y:S02]  /*0280*/  ISETP.NE.U32.AND P3, PT, R12, RZ, PT ;  /* 0x000000ff0c00720c */ /* 0x008fe40003f65070 */
[C---:B------:R-:W-:Y:S02]  /*0290*/  ISETP.NE.AND.EX P2, PT, R7.reuse, RZ, PT, P2 ;  /* 0x000000ff0700720c */ /* 0x040fe40003f45320 */
[----:B------:R-:W-:Y:S02]  /*02a0*/  ISETP.NE.AND.EX P4, PT, R7, RZ, PT, P4 ;  /* 0x000000ff0700720c */ /* 0x000fe40003f85340 */
[----:B------:R-:W-:Y:S01]  /*02b0*/  ISETP.NE.AND.EX P3, PT, R13, RZ, PT, P3 ;  /* 0x000000ff0d00720c */ /* 0x000fe20003f65330 */
[----:B------:R-:W-:-:S08]  /*02c0*/  IMAD.WIDE.U32 R6, R153, 0x4, R6 ;  /* 0x0000000499067825 */ /* 0x000fd000078e0006 */
[----:B------:R1:W5:Y:S04]  /*02d0*/  @P2 LD.E R11, desc[UR4][R6.64] ;  /* 0x00000004060b2980 */ /* 0x000368000c101900 */
[----:B------:R1:W5:Y:S04]  /*02e0*/  @!P4 LD.E R85, desc[UR4][R2.64+0xb4] ;  /* 0x0000b4040255c980 */ /* 0x000368000c101900 */
[----:B------:R1:W5:Y:S04]  /*02f0*/  @!P3 LD.E R84, desc[UR4][R2.64+0xb8] ;  /* 0x0000b8040254b980 */ /* 0x000368000c101900 */
[----:B------:R1:W5:Y:S01]  /*0300*/  @P4 LD.E R6, desc[UR4][R6.64+0x4] ;  /* 0x0000040406064980 */ /* 0x000362000c101900 */
[----:B----4-:R-:W-:-:S04]  /*0310*/  ISETP.NE.U32.AND P1, PT, R14, RZ, PT ;  /* 0x000000ff0e00720c */ /* 0x010fc80003f25070 */
[----:B------:R-:W-:Y:S01]  /*0320*/  ISETP.NE.AND.EX P1, PT, R15, RZ, PT, P1 ;  /* 0x000000ff0f00720c */ /* 0x000fe20003f25310 */
[----:B------:R-:W-:Y:S01]  /*0330*/  IMAD.SHL.U32 R4, R153, 0x4, RZ ;  /* 0x0000000499047824 */ /* 0x000fe200078e00ff */
        /* <DEDUP_REMOVED lines=18> */
.L_x_9494:
[----:B------:R-:W-:Y:S05]  /*0460*/  BSYNC.RECONVERGENT B0 ;  /* 0x0000000000007941 */ /* 0x000fea0003800200 */
.L_x_9493:
[----:B------:R-:W-:Y:S04]  /*0470*/  BSSY.RECONVERGENT B0, `(.L_x_9495) ;  /* 0x0000007000007945 */ /* 0x000fe80003800200 */
[----:B------:R-:W-:Y:S05]  /*0480*/  @!P3 BRA `(.L_x_9496) ;  /* 0x000000000014b947 */ /* 0x000fea0003800000 */
[----:B-1----:R-:W3:Y:S02]  /*0490*/  LD.E.U8 R7, desc[UR4][R2.64+0x1b2] ;  /* 0x0001b20402077980 */ /* 0x002ee4000c101100 */
[----:B---3--:R-:W-:-:S13]  /*04a0*/  ISETP.NE.AND P1, PT, R7, RZ, PT ;  /* 0x000000ff0700720c */ /* 0x008fda0003f25270 */
[----:B-----5:R-:W3:Y:S02]  /*04b0*/  @P1 LD.E R84, desc[UR4][R12.64+0x4] ;  /* 0x000004040c541980 */ /* 0x020ee4000c101900 */
[----:B---3--:R-:W-:-:S06]  /*04c0*/  @P1 IADD3 R84, PT, PT, R84, -R18, RZ ;  /* 0x8000001254541210 */ /* 0x008fcc0007ffe0ff */
[----:B------:R3:W5:Y:S02]  /*04d0*/  @!P1 LD.E R84, desc[UR4][R12.64] ;  /* 0x000000040c549980 */ /* 0x000764000c101900 */
.L_x_9496:
[----:B------:R-:W-:Y:S05]  /*04e0*/  BSYNC.RECONVERGENT B0 ;  /* 0x0000000000007941 */ /* 0x000fea0003800200 */
.L_x_9495:
        /* <DEDUP_REMOVED lines=8> */
.L_x_9498:
[----:B-1----:R-:W4:Y:S01]  /*0570*/  LD.E.64 R6, desc[UR4][R2.64+0x108] ;  /* 0x0001080402067980 */ /* 0x002f22000c101b00 */
[----:B------:R-:W-:Y:S01]  /*0580*/  BSSY.RECONVERGENT B0, `(.L_x_9500) ;  /* 0x0000006000007945 */ /* 0x000fe20003800200 */
[----:B----4-:R-:W-:Y:S01]  /*0590*/  ISETP.NE.U32.AND P0, PT, R6, RZ, PT ;  /* 0x000000ff0600720c */ /* 0x010fe20003f05070 */
[----:B------:R-:W-:-:S03]  /*05a0*/  IMAD.MOV.U32 R6, RZ, RZ, RZ ;  /* 0x000000ffff067224 */ /* 0x000fc600078e00ff */
[----:B------:R-:W-:-:S13]  /*05b0*/  ISETP.NE.AND.EX P0, PT, R7, RZ, PT, P0 ;  /* 0x000000ff0700720c */ /* 0x000fda0003f05300 */
[----:B------:R-:W-:Y:S05]  /*05c0*/  @!P0 BRA `(.L_x_9501) ;  /* 0x0000000000048947 */ /* 0x000fea0003800000 */
[----:B------:R1:W5:Y:S02]  /*05d0*/  LD.E R6, desc[UR4][R2.64+0xbc] ;  /* 0x0000bc0402067980 */ /* 0x000364000c101900 */
.L_x_9501:
[----:B------:R-:W-:Y:S05]  /*05e0*/  BSYNC.RECONVERGENT B0 ;  /* 0x0000000000007941 */ /* 0x000fea0003800200 */
.L_x_9500:
[----:B-----5:R-:W-:Y:S02]  /*05f0*/  IADD3 R84, PT, PT, R6, R84, -R17 ;  /* 0x0000005406547210 */ /* 0x020fe40007ffe811 */
.L_x_9499:
[----:B------:R-:W-:Y:S05]  /*0600*/  BSYNC.RECONVERGENT B1 ;  /* 0x0000000000017941 */ /* 0x000fea0003800200 */
.L_x_9497:
[----:B------:R-:W-:Y:S01]  /*0610*/  IMAD.SHL.U32 R136, R145, 0x40, RZ ;  /* 0x0000004091887824 */ /* 0x000fe200078e00ff */
[----:B------:R-:W-:Y:S01]  /*0620*/  MOV R6, R144 ;  /* 0x0000009000067202 */ /* 0x000fe20000000f00 */
[----:B------:R-:W-:-:S03]  /*0630*/  IMAD.MOV.U32 R7, RZ, RZ, 0x0 ;  /* 0x00000000ff077424 */ /* 0x000fc600078e00ff */
[----:B------:R-:W-:-:S13]  /*0640*/  ISETP.GT.AND P0, PT, R85, R136, PT ;  /* 0x000000885500720c */ /* 0x000fda0003f04270 */
[----:B-123--:R-:W-:Y:S05]  /*0650*/  @!P0 RET.REL.NODEC R6 `(_ZN5flash24flash_fwd_splitkv_kernelI23Flash_fwd_kernel_traitsILi96ELi64ELi64ELi4ELb0ELb0EN7cutlass10bfloat16_tE19Flash_kernel_traitsILi96ELi64ELi64ELi4ES3_EELb0ELb0ELb1ELb0ELb0ELb1ELb1ELb0EEEvNS_16Flash_fwd_paramsE) ;  /* 0xfffffff806688950 */ /* 0x00efea0003c3ffff */
        /* <DEDUP_REMOVED lines=74> */
.L_x_9504:
[----:B------:R-:W-:Y:S05]  /*0b00*/  BSYNC.RECONVERGENT B0 ;  /* 0x0000000000007941 */ /* 0x000fea0003800200 */
.L_x_9503:
        /* <DEDUP_REMOVED lines=16> */
.L_x_9506:
[----:B------:R-:W-:Y:S05]  /*0c10*/  BSYNC.RECONVERGENT B0 ;  /* 0x0000000000007941 */ /* 0x000fea0003800200 */
.L_x_9505:
        /* <DEDUP_REMOVED lines=15> */
.L_x_9508:
[----:B------:R-:W-:Y:S05]  /*0d10*/  BSYNC.RECONVERGENT B0 ;  /* 0x0000000000007941 */ /* 0x000fea0003800200 */
.L_x_9507:
        /* <DEDUP_REMOVED lines=15> */
.L_x_9510:
[----:B------:R-:W-:Y:S05]  /*0e10*/  BSYNC.RECONVERGENT B0 ;  /* 0x0000000000007941 */ /* 0x000fea0003800200 */
.L_x_9509:
[----:B------:R-:W-:Y:S01]  /*0e20*/  IADD3 R129, P0, PT, R5, R129, RZ ;  /* 0x0000008105817210 */ /* 0x000fe20007f1e0ff */
[----:B------:R-:W-:Y:S01]  /*0e30*/  @!P4 IMAD.MOV.U32 R4, RZ, RZ, -0x800000 ;  /* 0xff800000ff04c424 */ /* 0x000fe200078e00ff */
[-C--:B------:R-:W-:Y:S02]  /*0e40*/  ISETP.GE.OR P1, PT, R11, R85.reuse, P6 ;  /* 0x000000550b00720c */ /* 0x080fe40003726670 */
        /* <DEDUP_REMOVED lines=11> */
[----:B--23--:R-:W-:Y:S05]  /*0f00*/  @P6 RET.REL.NODEC R4 `(_ZN5flash24flash_fwd_splitkv_kernelI23Flash_fwd_kernel_traitsILi96ELi64ELi64ELi4ELb0ELb0EN7cutlass10bfloat16_tE19Flash_kernel_traitsILi96ELi64ELi64ELi4ES3_EELb0ELb0ELb1ELb0ELb0ELb1ELb1ELb0EEEvNS_16Flash_fwd_paramsE) ;  /* 0xfffffff0043c6950 */ /* 0x00cfea0003c3ffff */
[----:B------:R-:W-:Y:S02]  /*0f10*/  MOV R0, 0xff800000 ;  /* 0xff80000000007802 */ /* 0x000fe40000000f00 */
[----:B------:R-:W-:-:S03]  /*0f20*/  MOV R145, 0x0 ;  /* 0x0000000000917802 */ /* 0x000fc60000000f00 */
[----:B------:R1:W-:Y:S02]  /*0f30*/  ST.E desc[UR4][R2.64+0xc0], R0 ;  /* 0x0000c00002007985 */ /* 0x0003e4000c101904 */
[----:B-1----:R-:W-:Y:S05]  /*0f40*/  RET.REL.NODEC R144 `(_ZN5flash24flash_fwd_splitkv_kernelI23Flash_fwd_kernel_traitsILi96ELi64ELi64ELi4ELb0ELb0EN7cutlass10bfloat16_tE19Flash_kernel_traitsILi96ELi64ELi64ELi4ES3_EELb0ELb0ELb1ELb0ELb0ELb1ELb1ELb0EEEvNS_16Flash_fwd_paramsE) ;  /* 0xfffffff0902c7950 */ /* 0x002fea0003c3ffff */
.L_x_9502:
        /* <DEDUP_REMOVED lines=47> */
[----:B------:R1:W5:Y:S01]  /*1240*/  LD.E.64 R6, desc[UR4][R2.64+0x40] ;  /* 0x0000400402067980 */ /* 0x000362000c101b00 */
[----:B------:R-:W-:Y:S01]  /*1250*/  LEA.HI.X R154, R8, R161, R0, 0x2, P0 ;  /* 0x000000a1089a7211 */ /* 0x000fe200000f1400 */
[----:B------:R-:W-:Y:S01]  /*1260*/  @!P1 IMAD.MOV R14, RZ, RZ, -R14 ;  /* 0x000000ffff0e9224 */ /* 0x000fe200078e0a0e */
[----:B------:R-:W-:-:S02]  /*1270*/  @!P2 LOP3.LUT R14, RZ, R15, RZ, 0x33, !PT ;  /* 0x0000000fff0ea212 */ /* 0x000fc400078e33ff */
[----:B------:R-:W-:Y:S01]  /*1280*/  MOV R4, R155 ;  /* 0x0000009b00047202 */ /* 0x000fe20000000f00 */
[----:B------:R-:W-:-:S04]  /*1290*/  IMAD.MOV.U32 R5, RZ, RZ, R154 ;  /* 0x000000ffff057224 */ /* 0x000fc800078e009a */
[----:B------:R-:W-:-:S05]  /*12a0*/  IMAD.WIDE R4, R14, 0x4, R4 ;  /* 0x000000040e047825 */ /* 0x000fca00078e0204 */
[----:B------:R-:W3:Y:S04]  /*12b0*/  LD.E R0, desc[UR4][R4.64] ;  /* 0x0000000404007980 */ /* 0x000ee8000c101900 */
[----:B------:R-:W2:Y:S01]  /*12c0*/  LD.E.64 R4, desc[UR4][R2.64+0x38] ;  /* 0x0000380402047980 */ /* 0x000ea2000c101b00 */
        /* <DEDUP_REMOVED lines=16> */
[----:B------:R-:W-:Y:S01]  /*13d0*/  ISETP.GE.U32.AND P2, PT, R9, R12, PT ;  /* 0x0000000c0900720c */ /* 0x000fe20003f46070 */
[----:B------:R-:W-:Y:S01]  /*13e0*/  IMAD.MOV R12, RZ, RZ, -R14 ;  /* 0x000000ffff0c7224 */ /* 0x000fe200078e0a0e */
[----:B------:R-:W-:Y:S02]  /*13f0*/  LOP3.LUT R14, R152, R13, RZ, 0x3c, !PT ;  /* 0x0000000d980e7212 */ /* 0x000fe400078e3cff */
[----:B------:R-:W-:Y:S02]  /*1400*/  @!P1 IADD3 R8, PT, PT, R8, 0x1, RZ ;  /* 0x0000000108089810 */ /* 0x000fe40007ffe0ff */
[----:B------:R-:W-:Y:S02]  /*1410*/  ISETP.GE.AND P0, PT, R14, RZ, PT ;  /* 0x000000ff0e00720c */ /* 0x000fe40003f06270 */
[----:B------:R-:W-:Y:S01]  /*1420*/  ISETP.NE.AND P1, PT, R13, RZ, PT ;  /* 0x000000ff0d00720c */ /* 0x000fe20003f25270 */
[----:B------:R-:W-:-:S04]  /*1430*/  IMAD R12, R15, R12, R78 ;  /* 0x0000000c0f0c7224 */ /* 0x000fc800078e024e */
[----:B------:R-:W-:-:S04]  /*1440*/  @P2 VIADD R8, R8, 0x1 ;  /* 0x0000000108082836 */ /* 0x000fc80000000000 */
[----:B------:R-:W-:-:S05]  /*1450*/  IMAD.MOV.U32 R14, RZ, RZ, R8 ;  /* 0x000000ffff0e7224 */ /* 0x000fca00078e0008 */
        /* <DEDUP_REMOVED lines=8> */
[----:B------:R-:W-:Y:S02]  /*14e0*/  IMAD R10, R21, R14, RZ ;  /* 0x0000000e150a7224 */ /* 0x000fe400078e02ff */
        /* <DEDUP_REMOVED lines=8> */
[----:B------:R-:W-:Y:S01]  /*1570*/  IMAD.WIDE.U32 R20, R18, R0, RZ ;  /* 0x0000000012147225 */ /* 0x000fe200078e00ff */
[----:B------:R-:W-:-:S03]  /*1580*/  IADD3 R0, PT, PT, R15, R10, RZ ;  /* 0x0000000a0f007210 */ /* 0x000fc60007ffe0ff */
[----:B------:R-:W-:Y:S01]  /*1590*/  IMAD R8, R18, R9, R8 ;  /* 0x0000000912087224 */ /* 0x000fe200078e0208 */
[----:B------:R-:W-:Y:S01]  /*15a0*/  MOV R15, R20 ;  /* 0x00000014000f7202 */ /* 0x000fe20000000f00 */
[----:B------:R-:W-:-:S03]  /*15b0*/  IMAD.MOV.U32 R10, RZ, RZ, R14 ;  /* 0x000000ffff0a7224 */ /* 0x000fc600078e000e */
[----:B------:R-:W-:Y:S01]  /*15c0*/  IADD3 R14, PT, PT, R21, R8, RZ ;  /* 0x00000008150e7210 */ /* 0x000fe20007ffe0ff */
[----:B-1----:R-:W-:Y:S05]  /*15d0*/  BRA `(.L_x_9513) ;  /* 0x0000000400447947 */ /* 0x002fea0003800000 */
.L_x_9512:
[----:B------:R-:W2:Y:S01]  /*15e0*/  LD.E R13, desc[UR4][R2.64+0x68] ;  /* 0x00006804020d7980 */ /* 0x000ea2000c101900 */
[----:B------:R-:W-:-:S03]  /*15f0*/  ISETP.NE.AND P2, PT, R18, -0x1, PT ;  /* 0xffffffff1200780c */ /* 0x000fc60003f45270 */
[----:B-1----:R-:W3:Y:S04]  /*1600*/  LD.E.64 R4, desc[UR4][R2.64+0x38] ;  /* 0x0000380402047980 */ /* 0x002ee8000c101b00 */
[----:B------:R-:W4:Y:S04]  /*1610*/  LD.E.64 R6, desc[UR4][R2.64+0x40] ;  /* 0x0000400402067980 */ /* 0x000f28000c101b00 */
[----:B------:R-:W4:Y:S04]  /*1620*/  LD.E.64 R20, desc[UR4][R2.64+0x50] ;  /* 0x0000500402147980 */ /* 0x000f28000c101b00 */
[----:B------:R-:W4:Y:S04]  /*1630*/  @!P2 LD.E.64 R24, desc[UR4][R2.64+0x20] ;  /* 0x000020040218a980 */ /* 0x000f28000c101b00 */
[----:B------:R-:W4:Y:S04]  /*1640*/  @!P2 LD.E.64 R22, desc[UR4][R2.64+0x28] ;  /* 0x000028040216a980 */ /* 0x000f28000c101b00 */
[----:B------:R1:W5:Y:S01]  /*1650*/  LD.E.64 R32, desc[UR4][R2.64+0x58] ;  /* 0x0000580402207980 */ /* 0x000362000c101b00 */
[----:B------:R-:W-:Y:S01]  /*1660*/  IMAD.MOV.U32 R26, RZ, RZ, RZ ;  /* 0x000000ffff1a7224 */ /* 0x000fe200078e00ff */
[----:B------:R-:W-:-:S02]  /*1670*/  IABS R12, R152 ;  /* 0x00000098000c7213 */ /* 0x000fc40000000000 */
[----:B------:R-:W-:Y:S02]  /*1680*/  @!P2 SHF.R.S32.HI R10, RZ, 0x1f, R17 ;  /* 0x0000001fff0aa819 */ /* 0x000fe40000011411 */
[----:B------:R-:W-:-:S04]  /*1690*/  LEA R78, R88, 0xffffffc0, 0x6 ;  /* 0xffffffc0584e7811 */ /* 0x000fc800078e30ff */
[----:B------:R-:W-:Y:S02]  /*16a0*/  SHF.R.S32.HI R16, RZ, 0x1f, R78 ;  /* 0x0000001fff107819 */ /* 0x000fe4000001144e */
        /* <DEDUP_REMOVED lines=33> */
[----:B------:R-:W-:Y:S02]  /*18c0*/  @P2 MOV R12, R24 ;  /* 0x00000018000c2202 */ /* 0x000fe40000000f00 */
[----:B------:R-:W-:Y:S01]  /*18d0*/  @!P1 IADD3 R14, PT, PT, R14, 0x1, RZ ;  /* 0x000000010e0e9810 */ /* 0x000fe20007ffe0ff */
[-C--:B------:R-:W-:Y:S01]  /*18e0*/  @!P2 IMAD R8, R7, R17.reuse, RZ ;  /* 0x000000110708a224 */ /* 0x080fe200078e02ff */
[----:B------:R-:W-:Y:S01]  /*18f0*/  @!P2 SHF.R.S32.HI R0, RZ, 0x1f, R17 ;  /* 0x0000001fff00a819 */ /* 0x000fe20000011411 */
[----:B------:R-:W-:Y:S01]  /*1900*/  IMAD.MOV.U32 R24, RZ, RZ, R12 ;  /* 0x000000ffff187224 */ /* 0x000fe200078e000c */
[----:B------:R-:W-:Y:S01]  /*1910*/  MOV R25, R10 ;  /* 0x0000000a00197202 */ /* 0x000fe20000000f00 */
[----:B------:R-:W-:Y:S01]  /*1920*/  IMAD R9, R5, R78, RZ ;  /* 0x0000004e05097224 */ /* 0x000fe200078e02ff */
[----:B------:R-:W-:Y:S01]  /*1930*/  @P4 IADD3 R14, PT, PT, R14, 0x1, RZ ;  /* 0x000000010e0e4810 */ /* 0x000fe20007ffe0ff */
[----:B------:R-:W-:Y:S02]  /*1940*/  @!P2 IMAD R0, R0, R6, R8 ;  /* 0x000000060000a224 */ /* 0x000fe400078e0208 */
[----:B------:R-:W-:Y:S01]  /*1950*/  @!P2 IMAD.WIDE.U32 R26, R6, R17, RZ ;  /* 0x00000011061aa225 */ /* 0x000fe200078e00ff */
[----:B------:R-:W-:-:S02]  /*1960*/  @!P0 IADD3 R14, PT, PT, -R14, RZ, RZ ;  /* 0x000000ff0e0e8210 */ /* 0x000fc40007ffe1ff */
[----:B------:R-:W-:Y:S01]  /*1970*/  @!P3 LOP3.LUT R14, RZ, R13, RZ, 0x33, !PT ;  /* 0x0000000dff0eb212 */ /* 0x000fe200078e33ff */
[----:B------:R-:W-:Y:S01]  /*1980*/  IMAD.WIDE.U32 R24, R4, R78, R24 ;  /* 0x0000004e04187225 */ /* 0x000fe200078e0018 */
[----:B------:R-:W-:-:S03]  /*1990*/  @P2 IADD3 R17, PT, PT, R17, R18, RZ ;  /* 0x0000001211112210 */ /* 0x000fc60007ffe0ff */
[----:B------:R-:W-:Y:S02]  /*19a0*/  IMAD R9, R16, R4, R9 ;  /* 0x0000000410097224 */ /* 0x000fe400078e0209 */
[----:B------:R-:W-:Y:S01]  /*19b0*/  @!P2 IMAD.IADD R27, R27, 0x1, R0 ;  /* 0x000000011b1ba824 */ /* 0x000fe200078e0200 */
[----:B------:R-:W-:Y:S01]  /*19c0*/  @!P2 SHF.R.S32.HI R0, RZ, 0x1f, R15 ;  /* 0x0000001fff00a819 */ /* 0x000fe2000001140f */
[----:B------:R-:W-:Y:S01]  /*19d0*/  IMAD.IADD R19, R25, 0x1, R9 ;  /* 0x0000000119137824 */ /* 0x000fe200078e0209 */
[----:B------:R-:W-:Y:S01]  /*19e0*/  MOV R18, R24 ;  /* 0x0000001800127202 */ /* 0x000fe20000000f00 */
        /* <DEDUP_REMOVED lines=16> */
.L_x_9513:
[----:B------:R-:W-:Y:S05]  /*1af0*/  BSYNC.RECONVERGENT B0 ;  /* 0x0000000000007941 */ /* 0x000fea0003800200 */
.L_x_9511:
        /* <DEDUP_REMOVED lines=30> */
[----:B------:R-:W-:Y:S01]  /*1ce0*/  @P2 IADD3 R30, PT, PT, R30, 0x1, RZ ;  /* 0x000000011e1e2810 */ /* 0x000fe20007ffe0ff */
[----:B------:R-:W-:-:S04]  /*1cf0*/  IMAD.SHL.U32 R151, R129, 0x8, RZ ;  /* 0x0000000881977824 */ /* 0x000fc800078e00ff */
[----:B------:R-:W-:Y:S02]  /*1d00*/  IMAD.MOV.U32 R17, RZ, RZ, R30 ;  /* 0x000000ffff117224 */ /* 0x000fe400078e001e */
[C---:B------:R-:W-:Y:S02]  /*1d10*/  IMAD R16, R12.reuse, R7, R16 ;  /* 0x000000070c107224 */ /* 0x040fe400078e0210 */
[----:B------:R-:W-:Y:S01]  /*1d20*/  IMAD.WIDE.U32 R26, R12, R6, RZ ;  /* 0x000000060c1a7225 */ /* 0x000fe200078e00ff */
[----:B------:R-:W-:Y:S02]  /*1d30*/  @!P0 IADD3 R17, PT, PT, -R17, RZ, RZ ;  /* 0x000000ff11118210 */ /* 0x000fe40007ffe1ff */
[----:B------:R-:W-:Y:S01]  /*1d40*/  @!P1 LOP3.LUT R17, RZ, R13, RZ, 0x33, !PT ;  /* 0x0000000dff119212 */ /* 0x000fe200078e33ff */
[----:B------:R-:W-:Y:S01]  /*1d50*/  IMAD.IADD R12, R27, 0x1, R16 ;  /* 0x000000011b0c7824 */ /* 0x000fe200078e0210 */
[----:B------:R-:W-:Y:S02]  /*1d60*/  LOP3.LUT R82, R151, 0x18, RZ, 0xc0, !PT ;  /* 0x0000001897527812 */ /* 0x000fe400078ec0ff */
[----:B------:R-:W-:Y:S01]  /*1d70*/  SHF.R.S32.HI R16, RZ, 0x1f, R17 ;  /* 0x0000001fff107819 */ /* 0x000fe20000011411 */
[----:B------:R-:W-:Y:S01]  /*1d80*/  IMAD R13, R33, R17, RZ ;  /* 0x00000011210d7224 */ /* 0x000fe200078e02ff */
[----:B------:R-:W-:Y:S01]  /*1d90*/  IADD3 R15, P1, P0, R26, R15, R82 ;  /* 0x0000000f1a0f7210 */ /* 0x000fe2000783e052 */
[----:B------:R-:W-:Y:S01]  /*1da0*/  IMAD.WIDE.U32 R26, R32, R17, RZ ;  /* 0x00000011201a7225 */ /* 0x000fe200078e00ff */
[----:B------:R-:W1:Y:S03]  /*1db0*/  S2UR UR6, SR_CgaCtaId ;  /* 0x00000000000679c3 */ /* 0x000e660000008800 */
[----:B------:R-:W-:Y:S01]  /*1dc0*/  IMAD R13, R16, R32, R13 ;  /* 0x00000020100d7224 */ /* 0x000fe200078e020d */
[----:B------:R-:W-:-:S02]  /*1dd0*/  IADD3.X R12, PT, PT, R12, R14, RZ, P1, P0 ;  /* 0x0000000e0c0c7210 */ /* 0x000fc40000fe04ff */
[----:B------:R-:W-:Y:S01]  /*1de0*/  IADD3 R16, P0, PT, R15, R26, RZ ;  /* 0x0000001a0f107210 */ /* 0x000fe20007f1e0ff */
[----:B------:R-:W-:Y:S01]  /*1df0*/  IMAD.IADD R13, R27, 0x1, R13 ;  /* 0x000000011b0d7824 */ /* 0x000fe200078e020d */
[----:B------:R-:W-:-:S04]  /*1e00*/  SHF.R.U32.HI R86, RZ, 0x2, R129 ;  /* 0x00000002ff567819 */ /* 0x000fc80000011681 */
[----:B------:R-:W-:Y:S02]  /*1e10*/  IADD3.X R17, PT, PT, R12, R13, RZ, P0, !PT ;  /* 0x0000000d0c117210 */ /* 0x000fe400007fe4ff */
[----:B------:R-:W-:Y:S01]  /*1e20*/  IADD3 R26, P0, PT, R82, R10, RZ ;  /* 0x0000000a521a7210 */ /* 0x000fe20007f1e0ff */
[----:B------:R-:W-:-:S04]  /*1e30*/  IMAD.IADD R136, R85, 0x1, -R136 ;  /* 0x0000000155887824 */ /* 0x000fc800078e0a88 */
[----:B------:R-:W-:Y:S01]  /*1e40*/  IMAD.X R27, RZ, RZ, R0, P0 ;  /* 0x000000ffff1b7224 */ /* 0x000fe200000e0600 */
[----:B------:R-:W-:Y:S01]  /*1e50*/  LOP3.LUT R150, R151, 0xc0, RZ, 0xc0, !PT ;  /* 0x000000c097967812 */ /* 0x000fe200078ec0ff */
[----:B------:R-:W-:Y:S01]  /*1e60*/  UMOV UR7, 0x400 ;  /* 0x0000040000077882 */ /* 0x000fe20000000000 */
[-C--:B------:R-:W-:Y:S02]  /*1e70*/  IMAD R10, R7, R86.reuse, RZ ;  /* 0x00000056070a7224 */ /* 0x080fe400078e02ff */
[----:B------:R-:W-:Y:S01]  /*1e80*/  LOP3.LUT R150, R150, 0x18, R129, 0xf8, !PT ;  /* 0x0000001896967812 */ /* 0x000fe200078ef881 */
[----:B-1----:R-:W-:Y:S01]  /*1e90*/  ULEA UR6, UR6, UR7, 0x18 ;  /* 0x0000000706067291 */ /* 0x002fe2000f8ec0ff */
[----:B------:R-:W-:Y:S01]  /*1ea0*/  IMAD R142, R5, R86, RZ ;  /* 0x00000056058e7224 */ /* 0x000fe200078e02ff */
[----:B------:R-:W-:Y:S01]  /*1eb0*/  LOP3.LUT R14, R151, 0x1f20, RZ, 0xc0, !PT ;  /* 0x00001f20970e7812 */ /* 0x000fe200078ec0ff */
[----:B------:R-:W-:Y:S01]  /*1ec0*/  IMAD.WIDE.U32 R26, R86, R4, R26 ;  /* 0x00000004561a7225 */ /* 0x000fe200078e001a */
[----:B------:R-:W-:-:S02]  /*1ed0*/  LOP3.LUT R81, R150, R82, RZ, 0x3c, !PT ;  /* 0x0000005296517212 */ /* 0x000fc400078e3cff */
[-C--:B------:R-:W-:Y:S01]  /*1ee0*/  LOP3.LUT R155, R155, R154.reuse, RZ, 0x3c, !PT ;  /* 0x0000009a9b9b7212 */ /* 0x080fe200078e3cff */
[----:B------:R-:W-:Y:S01]  /*1ef0*/  IMAD.IADD R142, R27, 0x1, R142 ;  /* 0x000000011b8e7824 */ /* 0x000fe200078e028e */
[----:B------:R-:W-:Y:S01]  /*1f00*/  LOP3.LUT R81, R14, R81, RZ, 0xfc, !PT ;  /* 0x000000510e517212 */ /* 0x000fe200078efcff */
[----:B------:R-:W-:Y:S01]  /*1f10*/  IMAD.U32 R132, RZ, RZ, UR6 ;  /* 0x00000006ff847e24 */ /* 0x000fe2000f8e00ff */
[----:B------:R-:W-:Y:S01]  /*1f20*/  LOP3.LUT R154, R155, R154, RZ, 0x3c, !PT ;  /* 0x0000009a9b9a7212 */ /* 0x000fe200078e3cff */
[----:B------:R-:W-:Y:S01]  /*1f30*/  IMAD.MOV.U32 R87, RZ, RZ, RZ ;  /* 0x000000ffff577224 */ /* 0x000fe200078e00ff */
[----:B------:R-:W-:Y:S01]  /*1f40*/  BSSY.RECONVERGENT B0, `(.L_x_9514) ;  /* 0x0000040000007945 */ /* 0x000fe20003800200 */
[C---:B------:R-:W-:Y:S01]  /*1f50*/  SHF.L.U64.HI R138, R6.reuse, 0x5, R7 ;  /* 0x00000005068a7819 */ /* 0x040fe20000010207 */
[----:B------:R-:W-:Y:S01]  /*1f60*/  IMAD.SHL.U32 R137, R6, 0x20, RZ ;  /* 0x0000002006897824 */ /* 0x000fe200078e00ff */
[C---:B------:R-:W-:Y:S02]  /*1f70*/  SHF.L.U64.HI R140, R4.reuse, 0x5, R5 ;  /* 0x00000005048c7819 */ /* 0x040fe40000010205 */
[----:B------:R-:W-:-:S02]  /*1f80*/  SHF.L.U32 R139, R4, 0x5, RZ ;  /* 0x00000005048b7819 */ /* 0x000fc400000006ff */
[C---:B------:R-:W-:Y:S02]  /*1f90*/  LOP3.LUT R80, R82.reuse, 0x20, RZ, 0xfc, !PT ;  /* 0x0000002052507812 */ /* 0x040fe400078efcff */
[----:B------:R-:W-:Y:S02]  /*1fa0*/  LOP3.LUT R79, R82, 0x40, RZ, 0xfc, !PT ;  /* 0x00000040524f7812 */ /* 0x000fe400078efcff */
[----:B------:R-:W-:Y:S02]  /*1fb0*/  LEA R81, R81, R132, 0x1 ;  /* 0x0000008451517211 */ /* 0x000fe400078e08ff */
[----:B------:R-:W-:Y:S01]  /*1fc0*/  LOP3.LUT R155, R155, R154, RZ, 0x3c, !PT ;  /* 0x0000009a9b9b7212 */ /* 0x000fe200078e3cff */
[----:B--2---:R-:W-:-:S04]  /*1fd0*/  @P3 IMAD.WIDE.U32 R30, R20, R11, RZ ;  /* 0x0000000b141e3225 */ /* 0x004fc800078e00ff */
[----:B------:R-:W-:Y:S02]  /*1fe0*/  @P3 IMAD R13, R21, R11, RZ ;  /* 0x0000000b150d3224 */ /* 0x000fe400078e02ff */
[-C--:B---3--:R-:W-:Y:S02]  /*1ff0*/  @!P3 IMAD R15, R29, R153.reuse, RZ ;  /* 0x000000991d0fb224 */ /* 0x088fe400078e02ff */
[----:B------:R-:W-:-:S04]  /*2000*/  @!P3 IMAD.WIDE.U32 R28, R28, R153, RZ ;  /* 0x000000991c1cb225 */ /* 0x000fc800078e00ff */
[----:B------:R-:W-:Y:S02]  /*2010*/  @!P3 IMAD.MOV.U32 R12, RZ, RZ, R28 ;  /* 0x000000ffff0cb224 */ /* 0x000fe400078e001c */
[----:B------:R-:W-:Y:S02]  /*2020*/  @P3 IMAD.MOV.U32 R12, RZ, RZ, R30 ;  /* 0x000000ffff0c3224 */ /* 0x000fe400078e001e */
[----:B------:R-:W-:Y:S01]  /*2030*/  @!P3 IMAD.IADD R11, R29, 0x1, R15 ;  /* 0x000000011d0bb824 */ /* 0x000fe200078e020f */
[----:B------:R-:W-:Y:S01]  /*2040*/  @P3 IADD3 R11, PT, PT, R31, R13, RZ ;  /* 0x0000000d1f0b3210 */ /* 0x000fe20007ffe0ff */
[----:B------:R-:W-:Y:S01]  /*2050*/  IMAD.WIDE.U32 R28, R86, R6, R16 ;  /* 0x00000006561c7225 */ /* 0x000fe200078e0010 */
[----:B------:R-:W-:-:S05]  /*2060*/  IADD3 R16, P0, PT, R82, R12, RZ ;  /* 0x0000000c52107210 */ /* 0x000fca0007f1e0ff */
[----:B------:R-:W-:Y:S01]  /*2070*/  IMAD.X R17, RZ, RZ, R11, P0 ;  /* 0x000000ffff117224 */ /* 0x000fe200000e060b */
[----:B------:R-:W-:Y:S01]  /*2080*/  ISETP.GE.AND P0, PT, R86, R136, PT ;  /* 0x000000885600720c */ /* 0x000fe20003f06270 */
[----:B------:R-:W-:Y:S01]  /*2090*/  IMAD R0, R19, R152, RZ ;  /* 0x0000009813007224 */ /* 0x000fe200078e02ff */
[----:B------:R-:W-:Y:S02]  /*20a0*/  SHF.R.S32.HI R13, RZ, 0x1f, R152 ;  /* 0x0000001fff0d7819 */ /* 0x000fe40000011498 */
[----:B------:R-:W-:Y:S02]  /*20b0*/  IADD3 R10, PT, PT, R29, R10, RZ ;  /* 0x0000000a1d0a7210 */ /* 0x000fe40007ffe0ff */
[----:B----4-:R-:W-:Y:S01]  /*20c0*/  LEA R156, P1, R28, R24, 0x1 ;  /* 0x000000181c9c7211 */ /* 0x010fe200078208ff */
[----:B------:R-:W-:Y:S01]  /*20d0*/  IMAD R0, R18, R13, R0 ;  /* 0x0000000d12007224 */ /* 0x000fe200078e0200 */
[----:B------:R-:W-:Y:S01]  /*20e0*/  LEA R143, P2, R26, R22, 0x1 ;  /* 0x000000161a8f7211 */ /* 0x000fe200078408ff */
[----:B------:R-:W-:Y:S01]  /*20f0*/  IMAD.WIDE.U32 R18, R152, R18, R16 ;  /* 0x0000001298127225 */ /* 0x000fe200078e0010 */
[----:B------:R-:W-:-:S02]  /*2100*/  @!P3 MOV R14, R20 ;  /* 0x00000014000eb202 */ /* 0x000fc40000000f00 */
[----:B------:R-:W-:Y:S01]  /*2110*/  LEA.HI.X R157, R28, R25, R10, 0x1, P1 ;  /* 0x000000191c9d7211 */ /* 0x000fe200008f0c0a */
[----:B------:R-:W-:Y:S01]  /*2120*/  @!P3 IMAD.MOV.U32 R15, RZ, RZ, R21 ;  /* 0x000000ffff0fb224 */ /* 0x000fe200078e0015 */
[----:B------:R-:W-:Y:S01]  /*2130*/  LEA.HI.X R142, R26, R23, R142, 0x1, P2 ;  /* 0x000000171a8e7211 */ /* 0x000fe200010f0c8e */
[----:B------:R-:W-:Y:S01]  /*2140*/  @P3 IMAD.MOV.U32 R14, RZ, RZ, R20 ;  /* 0x000000ffff0e3224 */ /* 0x000fe200078e0014 */
[----:B------:R-:W-:Y:S01]  /*2150*/  @P3 MOV R15, R21 ;  /* 0x00000015000f3202 */ /* 0x000fe20000000f00 */
        /* <DEDUP_REMOVED lines=29> */
.L_x_9516:
[----:B------:R3:W-:Y:S02]  /*2330*/  STS.128 [R81+0x2000], RZ ;  /* 0x002000ff51007388 */ /* 0x0007e40000000c00 */
.L_x_9515:
[----:B------:R-:W-:Y:S05]  /*2340*/  BSYNC.RECONVERGENT B0 ;  /* 0x0000000000007941 */ /* 0x000fea0003800200 */
.L_x_9514:
        /* <DEDUP_REMOVED lines=32> */
.L_x_9519:
[----:B------:R1:W-:Y:S02]  /*2550*/  STS.128 [R81+0x2800], RZ ;  /* 0x002800ff51007388 */ /* 0x0003e40000000c00 */
.L_x_9518:
[----:B------:R-:W-:Y:S05]  /*2560*/  BSYNC.RECONVERGENT B0 ;  /* 0x0000000000007941 */ /* 0x000fea0003800200 */
.L_x_9517:
        /* <DEDUP_REMOVED lines=30> */
.L_x_9522:
[----:B------:R4:W-:Y:S02]  /*2750*/  STS.128 [R81+0x5000], RZ ;  /* 0x005000ff51007388 */ /* 0x0009e40000000c00 */
.L_x_9521:
[----:B------:R-:W-:Y:S05]  /*2760*/  BSYNC.RECONVERGENT B0 ;  /* 0x0000000000007941 */ /* 0x000fea0003800200 */
.L_x_9520:
[----:B------:R-:W-:Y:S01]  /*2770*/  ISETP.GE.AND P0, PT, R4, R5, PT ;  /* 0x000000050400720c */ /* 0x000fe20003f06270 */
[----:B------:R-:W-:-:S12]  /*2780*/  BSSY.RECONVERGENT B0, `(.L_x_9523) ;  /* 0x0000016000007945 */ /* 0x000fd80003800200 */
[----:B------:R-:W-:Y:S05]  /*2790*/  @P0 BRA `(.L_x_9524) ;  /* 0x0000000000500947 */ /* 0x000fea0003800000 */
[-C--:B------:R-:W-:Y:S02]  /*27a0*/  ISETP.GE.AND P2, PT, R82, R149.reuse, PT ;  /* 0x000000955200720c */ /* 0x080fe40003f46270 */
[----:B------:R-:W-:Y:S02]  /*27b0*/  ISETP.GE.AND P1, PT, R80, R149, PT ;  /* 0x000000955000720c */ /* 0x000fe40003f26270 */
        /* <DEDUP_REMOVED lines=18> */
.L_x_9524:
[----:B------:R-:W-:Y:S05]  /*28e0*/  BSYNC.RECONVERGENT B0 ;  /* 0x0000000000007941 */ /* 0x000fea0003800200 */
.L_x_9523:
[----:B-1----:R-:W2:Y:S04]  /*28f0*/  LD.E.64 R6, desc[UR4][R2.64+0x1c0] ;  /* 0x0001c00402067980 */ /* 0x002ea8000c101b00 */
[----:B----4-:R-:W4:Y:S01]  /*2900*/  LD.E.64 R8, desc[UR4][R2.64+0x1b8] ;  /* 0x0001b80402087980 */ /* 0x010f22000c101b00 */
[----:B------:R-:W-:-:S03]  /*2910*/  MOV R12, R152 ;  /* 0x00000098000c7202 */ /* 0x000fc60000000f00 */
[----:B------:R-:W3:Y:S04]  /*2920*/  LD.E R0, desc[UR4][R2.64+0xd8] ;  /* 0x0000d80402007980 */ /* 0x000ee8000c101900 */
[----:B------:R-:W0:Y:S01]  /*2930*/  LDGDEPBAR ;  /* 0x00000000000079af */ /* 0x000e220000000000 */
        /* <DEDUP_REMOVED lines=32> */
.L_x_9527:
[----:B------:R4:W-:Y:S01]  /*2b40*/  STS.128 [R81+0x8000], RZ ;  /* 0x008000ff51007388 */ /* 0x0009e20000000c00 */
[----:B------:R-:W-:Y:S05]  /*2b50*/  BRA `(.L_x_9528) ;  /* 0x00000000000c7947 */ /* 0x000fea0003800000 */
.L_x_9526:
[----:B------:R2:W-:Y:S04]  /*2b60*/  STS.128 [R81+0x6000], RZ ;  /* 0x006000ff51007388 */ /* 0x0005e80000000c00 */
[----:B------:R2:W-:Y:S04]  /*2b70*/  STS.128 [R81+0x7000], RZ ;  /* 0x007000ff51007388 */ /* 0x0005e80000000c00 */
[----:B------:R2:W-:Y:S02]  /*2b80*/  STS.128 [R81+0x8000], RZ ;  /* 0x008000ff51007388 */ /* 0x0005e40000000c00 */
.L_x_9528:
[----:B------:R-:W-:Y:S05]  /*2b90*/  BSYNC.RECONVERGENT B0 ;  /* 0x0000000000007941 */ /* 0x000fea0003800200 */
.L_x_9525:
        /* <DEDUP_REMOVED lines=27> */
.L_x_9531:
[----:B------:R1:W-:Y:S02]  /*2d50*/  STS.128 [R81+0x8800], RZ ;  /* 0x008800ff51007388 */ /* 0x0003e40000000c00 */
.L_x_9530:
[----:B------:R-:W-:Y:S05]  /*2d60*/  BSYNC.RECONVERGENT B0 ;  /* 0x0000000000007941 */ /* 0x000fea0003800200 */
.L_x_9529:
[----:B------:R-:W5:Y:S01]  /*2d70*/  LD.E R83, desc[UR4][R2.64+0x18c] ;  /* 0x00018c0402537980 */ /* 0x000f62000c101900 */
        /* <DEDUP_REMOVED lines=10> */
[----:B------:R-:W-:Y:S02]  /*2e20*/  LOP3.LUT R6, R128, 0x18, RZ, 0xc0, !PT ;  /* 0x0000001880067812 */ /* 0x000fe400078ec0ff */
        /* <DEDUP_REMOVED lines=10> */
[----:B------:R-:W-:Y:S01]  /*2ed0*/  LOP3.LUT P6, RZ, R129, 0x4, RZ, 0xc0, !PT ;  /* 0x0000000481ff7812 */ /* 0x000fe200078cc0ff */
[----:B------:R-:W-:Y:S01]  /*2ee0*/  LDSM.16.M88.4 R28, [R90+0x3000] ;  /* 0x003000005a1c783b */ /* 0x000fe20000000200 */
[----:B------:R-:W-:-:S03]  /*2ef0*/  MOV R91, 0x20 ;  /* 0x00000020005b7802 */ /* 0x000fc60000000f00 */
        /* <DEDUP_REMOVED lines=53> */
[-C--:B-----5:R-:W-:Y:S01]  /*3250*/  FMUL.FTZ R12, R12, R83.reuse ;  /* 0x000000530c0c7220 */ /* 0x0a0fe20000410000 */
[-C--:B------:R-:W-:Y:S01]  /*3260*/  FMUL.FTZ R13, R13, R83.reuse ;  /* 0x000000530d0d7220 */ /* 0x080fe20000410000 */
[-C--:B------:R-:W-:Y:S01]  /*3270*/  FMUL.FTZ R14, R14, R83.reuse ;  /* 0x000000530e0e7220 */ /* 0x080fe20000410000 */
[----:B------:R-:W-:-:S02]  /*3280*/  FMUL.FTZ R15, R15, R83 ;  /* 0x000000530f0f7220 */ /* 0x000fc40000410000 */
[----:B------:R-:W-:Y:S01]  /*3290*/  HMMA.16816.F32.BF16 R48, R64, R62, R48 ;  /* 0x0000003e4030723c */ /* 0x000fe20000041830 */
[----:B------:R-:W3:Y:S07]  /*32a0*/  MUFU.TANH R60, R12 ;  /* 0x0000000c003c7308 */ /* 0x000eee0000002400 */
[C---:B------:R-:W-:Y:S01]  /*32b0*/  HMMA.16816.F32.BF16 R72, R36.reuse, R32, R24 ;  /* 0x000000202448723c */ /* 0x040fe20000041818 */
[----:B------:R-:W4:Y:S01]  /*32c0*/  MUFU.TANH R61, R13 ;  /* 0x0000000d003d7308 */ /* 0x000f220000002400 */
[----:B------:R-:W-:Y:S06]  /*32d0*/  LDSM.16.M88.4 R24, [R89+0x5400] ;  /* 0x005400005918783b */ /* 0x000fec0000000200 */
[C---:B------:R-:W-:Y:S01]  /*32e0*/  HMMA.16816.F32.BF16 R56, R36.reuse, R34, R56 ;  /* 0x000000222438723c */ /* 0x040fe20000041838 */
[----:B------:R-:W2:Y:S01]  /*32f0*/  MUFU.TANH R62, R14 ;  /* 0x0000000e003e7308 */ /* 0x000ea20000002400 */
[----:B------:R-:W5:Y:S06]  /*3300*/  LDSM.16.M88.4 R32, [R89+0x4c00] ;  /* 0x004c00005920783b */ /* 0x000f6c0000000200 */
[C---:B-1----:R-:W-:Y:S01]  /*3310*/  HMMA.16816.F32.BF16 R68, R36.reuse, R4, R68 ;  /* 0x000000042444723c */ /* 0x042fe20000041844 */
[----:B------:R1:W1:Y:S07]  /*3320*/  MUFU.TANH R63, R15 ;  /* 0x0000000f003f7308 */ /* 0x00026e0000002400 */
[----:B------:R-:W-:Y:S01]  /*3330*/  HMMA.16816.F32.BF16 R48, R36, R6, R48 ;  /* 0x000000062430723c */ /* 0x000fe20000041830 */
[----:B------:R-:W-:Y:S07]  /*3340*/  LDSM.16.M88.4 R4, [R90+0x5c00] ;  /* 0x005c00005a04783b */ /* 0x000fee0000000200 */
[C---:B------:R-:W-:Y:S01]  /*3350*/  HMMA.16816.F32.BF16 R44, R64.reuse, R16, R44 ;  /* 0x00000010402c723c */ /* 0x040fe2000004182c */
[-C--:B------:R-:W-:Y:S01]  /*3360*/  FMUL.FTZ R16, R28, R83.reuse ;  /* 0x000000531c107220 */ /* 0x080fe20000410000 */
[----:B------:R-:W-:Y:S01]  /*3370*/  FMUL.FTZ R17, R29, R83 ;  /* 0x000000531d117220 */ /* 0x000fe20000410000 */
[----:B-1----:R-:W1:Y:S04]  /*3380*/  LDSM.16.M88.4 R12, [R90+0x5800] ;  /* 0x005800005a0c783b */ /* 0x002e680000000200 */
[----:B------:R-:W1:Y:S01]  /*3390*/  MUFU.TANH R16, R16 ;  /* 0x0000001000107308 */ /* 0x000e620000002400 */
[----:B------:R-:W-:Y:S07]  /*33a0*/  HMMA.16816.F32.BF16 R40, R64, R18, R40 ;  /* 0x000000124028723c */ /* 0x000fee0000041828 */
[----:B------:R-:W1:Y:S01]  /*33b0*/  MUFU.TANH R17, R17 ;  /* 0x0000001100117308 */ /* 0x000e620000002400 */
[C---:B--2---:R-:W-:Y:S08]  /*33c0*/  HMMA.16816.F32.BF16 R72, R20.reuse, R52, R72 ;  /* 0x000000341448723c */ /* 0x044ff00000041848 */
[----:B------:R-:W-:Y:S01]  /*33d0*/  HMMA.16816.F32.BF16 R56, R20, R54, R56 ;  /* 0x000000361438723c */ /* 0x000fe20000041838 */
[----:B------:R-:W2:Y:S07]  /*33e0*/  LDSM.16.M88.4 R52, [R89+0x5800] ;  /* 0x005800005934783b */ /* 0x000eae0000000200 */
[----:B-----5:R-:W-:Y:S01]  /*33f0*/  HMMA.16816.F32.BF16 R44, R36, R32, R44 ;  /* 0x00000020242c723c */ /* 0x020fe2000004182c */
[----:B------:R-:W-:-:S04]  /*3400*/  IADD3 R32, PT, PT, R88, -0x1, RZ ;  /* 0xffffffff58207810 */ /* 0x000fc80007ffe0ff */
[----:B------:R-:W-:-:S03]  /*3410*/  ISETP.GT.AND P0, PT, R32, R141, PT ;  /* 0x0000008d2000720c */ /* 0x000fc60003f04270 */
[----:B------:R-:W-:Y:S08]  /*3420*/  HMMA.16816.F32.BF16 R40, R36, R34, R40 ;  /* 0x000000222428723c */ /* 0x000ff00000041828 */
[C---:B-1----:R-:W-:Y:S08]  /*3430*/  HMMA.16816.F32.BF16 R68, R20.reuse, R12, R68 ;  /* 0x0000000c1444723c */ /* 0x042ff00000041844 */
[----:B------:R-:W-:Y:S01]  /*3440*/  HMMA.16816.F32.BF16 R48, R20, R14, R48 ;  /* 0x0000000e1430723c */ /* 0x000fe20000041830 */
[----:B------:R-:W1:Y:S01]  /*3450*/  LDSM.16.M88.4 R12, [R89+0x5c00] ;  /* 0x005c0000590c783b */ /* 0x000e620000000200 */
[----:B------:R-:W-:-:S06]  /*3460*/  DEPBAR.LE SB0, 0x0 ;  /* 0x000080000000791a */ /* 0x000fcc0000000000 */
[C---:B------:R-:W-:Y:S08]  /*3470*/  HMMA.16816.F32.BF16 R44, R20.reuse, R4, R44 ;  /* 0x00000004142c723c */ /* 0x040ff0000004182c */
[----:B------:R-:W-:Y:S08]  /*3480*/  HMMA.16816.F32.BF16 R40, R20, R6, R40 ;  /* 0x000000061428723c */ /* 0x000ff00000041828 */
[----:B------:R-:W-:Y:S01]  /*3490*/  HMMA.16816.F32.BF16 R72, R8, R24, R72 ;  /* 0x000000180848723c */ /* 0x000fe20000041848 */
[-C--:B------:R-:W-:Y:S01]  /*34a0*/  FMUL.FTZ R24, R30, R83.reuse ;  /* 0x000000531e187220 */ /* 0x080fe20000410000 */
[----:B------:R-:W-:-:S05]  /*34b0*/  FMUL.FTZ R25, R31, R83 ;  /* 0x000000531f197220 */ /* 0x000fca0000410000 */
[----:B------:R-:W3:Y:S01]  /*34c0*/  MUFU.TANH R24, R24 ;  /* 0x0000001800187308 */ /* 0x000ee20000002400 */
[C---:B------:R-:W-:Y:S07]  /*34d0*/  HMMA.16816.F32.BF16 R56, R8.reuse, R26, R56 ;  /* 0x0000001a0838723c */ /* 0x040fee0000041838 */
[----:B------:R-:W3:Y:S01]  /*34e0*/  MUFU.TANH R25, R25 ;  /* 0x0000001900197308 */ /* 0x000ee20000002400 */
[----:B--2---:R-:W-:Y:S03]  /*34f0*/  HMMA.16816.F32.BF16 R68, R8, R52, R68 ;  /* 0x000000340844723c */ /* 0x004fe60000041844 */
[-C--:B------:R-:W-:Y:S01]  /*3500*/  FMUL.FTZ R28, R72, R83.reuse ;  /* 0x00000053481c7220 */ /* 0x080fe20000410000 */
[-C--:B------:R-:W-:Y:S01]  /*3510*/  FMUL.FTZ R26, R73, R83.reuse ;  /* 0x00000053491a7220 */ /* 0x080fe20000410000 */
[-C--:B------:R-:W-:Y:S01]  /*3520*/  FMUL.FTZ R27, R74, R83.reuse ;  /* 0x000000534a1b7220 */ /* 0x080fe20000410000 */
[----:B------:R-:W-:-:S02]  /*3530*/  FMUL.FTZ R29, R75, R83 ;  /* 0x000000534b1d7220 */ /* 0x000fc40000410000 */
[C---:B-1----:R-:W-:Y:S01]  /*3540*/  HMMA.16816.F32.BF16 R44, R8.reuse, R12, R44 ;  /* 0x0000000c082c723c */ /* 0x042fe2000004182c */
[----:B------:R-:W1:Y:S02]  /*3550*/  MUFU.TANH R28, R28 ;  /* 0x0000001c001c7308 */ /* 0x000e640000002400 */
[-C--:B------:R-:W-:Y:S01]  /*3560*/  FMUL.FTZ R30, R56, R83.reuse ;  /* 0x00000053381e7220 */ /* 0x080fe20000410000 */
[-C--:B------:R-:W-:Y:S01]  /*3570*/  FMUL.FTZ R31, R57, R83.reuse ;  /* 0x00000053391f7220 */ /* 0x080fe20000410000 */
[-C--:B------:R-:W-:Y:S01]  /*3580*/  FMUL.FTZ R18, R58, R83.reuse ;  /* 0x000000533a127220 */ /* 0x080fe20000410000 */
[-C--:B------:R-:W-:Y:S02]  /*3590*/  FMUL.FTZ R4, R59, R83.reuse ;  /* 0x000000533b047220 */ /* 0x080fe40000410000 */
[----:B------:R-:W-:Y:S01]  /*35a0*/  HMMA.16816.F32.BF16 R48, R8, R54, R48 ;  /* 0x000000360830723c */ /* 0x000fe20000041830 */
[----:B------:R-:W2:Y:S02]  /*35b0*/  MUFU.TANH R26, R26 ;  /* 0x0000001a001a7308 */ /* 0x000ea40000002400 */
        /* <DEDUP_REMOVED lines=54> */
.L_x_9535:
        /* <DEDUP_REMOVED lines=62> */
.L_x_9536:
[----:B------:R-:W-:Y:S05]  /*3d00*/  BSYNC.RECONVERGENT B0 ;  /* 0x0000000000007941 */ /* 0x000fea0003800200 */
.L_x_9534:
        /* <DEDUP_REMOVED lines=42> */
.L_x_9533:
[----:B------:R-:W-:Y:S05]  /*3fb0*/  BSYNC.RECONVERGENT B1 ;  /* 0x0000000000017941 */ /* 0x000fea0003800200 */
.L_x_9532:
[----:B------:R-:W2:Y:S01]  /*3fc0*/  LD.E R108, desc[UR4][R2.64+0xdc] ;  /* 0x0000dc04026c7980 */ /* 0x000ea2000c101900 */
[----:B------:R-:W-:Y:S01]  /*3fd0*/  LOP3.LUT R34, R86, 0x7, RZ, 0xc0, !PT ;  /* 0x0000000756227812 */ /* 0x000fe200078ec0ff */
[----:B------:R-:W-:Y:S02]  /*3fe0*/  IMAD.SHL.U32 R35, R129, 0x2, RZ ;  /* 0x0000000281237824 */ /* 0x000fe400078e00ff */
[----:B------:R-:W-:Y:S01]  /*3ff0*/  IMAD.SHL.U32 R33, R88, 0x40, RZ ;  /* 0x0000004058217824 */ /* 0x000fe200078e00ff */
[----:B---3--:R-:W-:Y:S02]  /*4000*/  LOP3.LUT R8, R34, 0x1f0, R130, 0xf8, !PT ;  /* 0x000001f022087812 */ /* 0x008fe400078ef882 */
[----:B------:R-:W-:-:S03]  /*4010*/  LOP3.LUT R35, R35, 0x6, RZ, 0xc0, !PT ;  /* 0x0000000623237812 */ /* 0x000fc600078ec0ff */
[----:B------:R-:W-:Y:S01]  /*4020*/  IMAD R8, R145, 0x40, R8 ;  /* 0x0000004091087824 */ /* 0x000fe200078e0208 */
[----:B------:R-:W-:-:S04]  /*4030*/  LOP3.LUT R9, R33, R35, RZ, 0xfc, !PT ;  /* 0x0000002321097212 */ /* 0x000fc800078efcff */
[----:B------:R-:W-:Y:S01]  /*4040*/  IADD3 R8, PT, PT, R84, R8, -R85 ;  /* 0x0000000854087210 */ /* 0x000fe20007ffe855 */
[----:B------:R-:W-:-:S04]  /*4050*/  VIADD R51, R9, 0xffffffc1 ;  /* 0xffffffc109337836 */ /* 0x000fc80000000000 */
[----:B------:R-:W-:Y:S02]  /*4060*/  IMAD.IADD R12, R8, 0x1, -R51 ;  /* 0x00000001080c7824 */ /* 0x000fe400078e0a33 */
[----:B------:R-:W-:-:S03]  /*4070*/  VIADD R11, R9, 0xffffffc8 ;  /* 0xffffffc8090b7836 */ /* 0x000fc60000000000 */
[----:B------:R-:W-:Y:S01]  /*4080*/  IABS R12, R12 ;  /* 0x0000000c000c7213 */ /* 0x000fe20000000000 */
[----:B------:R-:W-:-:S03]  /*4090*/  IMAD.IADD R15, R8, 0x1, -R11 ;  /* 0x00000001080f7824 */ /* 0x000fc600078e0a0b */
[----:B------:R-:W-:Y:S01]  /*40a0*/  I2FP.F32.S32 R12, R12 ;  /* 0x0000000c000c7245 */ /* 0x000fe20000201400 */
[C---:B------:R-:W-:Y:S02]  /*40b0*/  VIADD R47, R9.reuse, 0xffffffd8 ;  /* 0xffffffd8092f7836 */ /* 0x040fe40000000000 */
[C---:B------:R-:W-:Y:S02]  /*40c0*/  VIADD R43, R9.reuse, 0xffffffe0 ;  /* 0xffffffe0092b7836 */ /* 0x040fe40000000000 */
[----:B------:R-:W-:Y:S02]  /*40d0*/  VIADD R50, R9, 0xffffffc9 ;  /* 0xffffffc909327836 */ /* 0x000fe40000000000 */
[----:B------:R-:W-:Y:S01]  /*40e0*/  FFMA.FTZ R61, -R0, R12, R61 ;  /* 0x0000000c003d7223 */ /* 0x000fe2000001013d */
[C---:B------:R-:W-:Y:S01]  /*40f0*/  IMAD.IADD R12, R8.reuse, 0x1, -R47 ;  /* 0x00000001080c7824 */ /* 0x040fe200078e0a2f */
[----:B------:R-:W-:Y:S01]  /*4100*/  IABS R15, R15 ;  /* 0x0000000f000f7213 */ /* 0x000fe20000000000 */
[----:B------:R-:W-:-:S02]  /*4110*/  IMAD.IADD R115, R8, 0x1, -R43 ;  /* 0x0000000108737824 */ /* 0x000fc400078e0a2b */
[----:B------:R-:W-:Y:S01]  /*4120*/  IMAD.IADD R49, R8, 0x1, -R50 ;  /* 0x0000000108317824 */ /* 0x000fe200078e0a32 */
[----:B------:R-:W-:Y:S02]  /*4130*/  I2FP.F32.S32 R15, R15 ;  /* 0x0000000f000f7245 */ /* 0x000fe40000201400 */
[----:B------:R-:W-:Y:S02]  /*4140*/  IABS R12, R12 ;  /* 0x0000000c000c7213 */ /* 0x000fe40000000000 */
[----:B------:R-:W-:Y:S02]  /*4150*/  IABS R115, R115 ;  /* 0x0000007300737213 */ /* 0x000fe40000000000 */
[----:B------:R-:W-:Y:S01]  /*4160*/  IABS R49, R49 ;  /* 0x0000003100317213 */ /* 0x000fe20000000000 */
[----:B------:R-:W-:Y:S01]  /*4170*/  FFMA.FTZ R15, -R0, R15, R16 ;  /* 0x0000000f000f7223 */ /* 0x000fe20000010110 */
[----:B------:R-:W-:Y:S02]  /*4180*/  I2FP.F32.S32 R12, R12 ;  /* 0x0000000c000c7245 */ /* 0x000fe40000201400 */
[----:B------:R-:W-:Y:S01]  /*4190*/  I2FP.F32.S32 R115, R115 ;  /* 0x0000007300737245 */ /* 0x000fe20000201400 */
[C---:B------:R-:W-:Y:S01]  /*41a0*/  VIADD R16, R9.reuse, 0xffffffc0 ;  /* 0xffffffc009107836 */ /* 0x040fe20000000000 */
[----:B------:R-:W-:Y:S01]  /*41b0*/  I2FP.F32.S32 R49, R49 ;  /* 0x0000003100317245 */ /* 0x000fe20000201400 */
[----:B------:R-:W-:-:S02]  /*41c0*/  VIADD R46, R9, 0xffffffd9 ;  /* 0xffffffd9092e7836 */ /* 0x000fc40000000000 */
[C---:B-1----:R-:W-:Y:S01]  /*41d0*/  FFMA.FTZ R12, -R0.reuse, R12, R30 ;  /* 0x0000000c000c7223 */ /* 0x042fe2000001011e */
[C---:B------:R-:W-:Y:S02]  /*41e0*/  VIADD R48, R9.reuse, 0xffffffd1 ;  /* 0xffffffd109307836 */ /* 0x040fe40000000000 */
[----:B------:R-:W-:Y:S01]  /*41f0*/  FFMA.FTZ R115, -R0, R115, R5 ;  /* 0x0000007300737223 */ /* 0x000fe20000010105 */
[----:B------:R-:W-:Y:S01]  /*4200*/  VIADD R42, R9, 0xffffffe1 ;  /* 0xffffffe1092a7836 */ /* 0x000fe20000000000 */
[-C--:B------:R-:W-:Y:S01]  /*4210*/  ISETP.GE.AND P1, PT, R11, R84.reuse, PT ;  /* 0x000000540b00720c */ /* 0x080fe20003f26270 */
[C---:B------:R-:W-:Y:S02]  /*4220*/  VIADD R30, R8.reuse, 0x8 ;  /* 0x00000008081e7836 */ /* 0x040fe40000000000 */
[----:B------:R-:W-:Y:S02]  /*4230*/  IMAD.IADD R5, R8, 0x1, -R16 ;  /* 0x0000000108057824 */ /* 0x000fe400078e0a10 */
[----:B------:R-:W-:Y:S01]  /*4240*/  FFMA.FTZ R49, -R0, R49, R17 ;  /* 0x0000003100317223 */ /* 0x000fe20000010111 */
[----:B------:R-:W-:Y:S01]  /*4250*/  IMAD.IADD R11, R8, 0x1, -R46 ;  /* 0x00000001080b7824 */ /* 0x000fe200078e0a2e */
[-C--:B------:R-:W-:Y:S01]  /*4260*/  ISETP.GE.AND P3, PT, R16, R84.reuse, PT ;  /* 0x000000541000720c */ /* 0x080fe20003f66270 */
[C---:B------:R-:W-:Y:S01]  /*4270*/  IMAD.IADD R13, R8.reuse, 0x1, -R48 ;  /* 0x00000001080d7824 */ /* 0x040fe200078e0a30 */
[----:B------:R-:W-:Y:S01]  /*4280*/  ISETP.GE.AND P2, PT, R51, R84, PT ;  /* 0x000000543300720c */ /* 0x000fe20003f46270 */
[----:B------:R-:W-:Y:S01]  /*4290*/  IMAD.IADD R17, R8, 0x1, -R42 ;  /* 0x0000000108117824 */ /* 0x000fe200078e0a2a */
[----:B------:R-:W-:Y:S01]  /*42a0*/  IABS R5, R5 ;  /* 0x0000000500057213 */ /* 0x000fe20000000000 */
[----:B------:R-:W-:-:S02]  /*42b0*/  IMAD.IADD R16, R30, 0x1, -R16 ;  /* 0x000000011e107824 */ /* 0x000fc400078e0a10 */
[----:B------:R-:W-:Y:S01]  /*42c0*/  IMAD.IADD R51, R30, 0x1, -R51 ;  /* 0x000000011e337824 */ /* 0x000fe200078e0a33 */
[----:B------:R-:W-:Y:S01]  /*42d0*/  IABS R11, R11 ;  /* 0x0000000b000b7213 */ /* 0x000fe20000000000 */
[----:B------:R-:W-:Y:S01]  /*42e0*/  VIADD R10, R9, 0xffffffd0 ;  /* 0xffffffd0090a7836 */ /* 0x000fe20000000000 */
[----:B------:R-:W-:Y:S02]  /*42f0*/  IABS R13, R13 ;  /* 0x0000000d000d7213 */ /* 0x000fe40000000000 */
[----:B------:R-:W-:Y:S02]  /*4300*/  IABS R17, R17 ;  /* 0x0000001100117213 */ /* 0x000fe40000000000 */
[----:B------:R-:W-:Y:S02]  /*4310*/  IABS R16, R16 ;  /* 0x0000001000107213 */ /* 0x000fe40000000000 */
[----:B------:R-:W-:Y:S02]  /*4320*/  I2FP.F32.S32 R5, R5 ;  /* 0x0000000500057245 */ /* 0x000fe40000201400 */
[----:B------:R-:W-:Y:S01]  /*4330*/  IABS R51, R51 ;  /* 0x0000003300337213 */ /* 0x000fe20000000000 */
[----:B------:R-:W-:Y:S01]  /*4340*/  IMAD.IADD R14, R8, 0x1, -R10 ;  /* 0x00000001080e7824 */ /* 0x000fe200078e0a0a */
[----:B------:R-:W-:-:S02]  /*4350*/  I2FP.F32.S32 R11, R11 ;  /* 0x0000000b000b7245 */ /* 0x000fc40000201400 */
[----:B------:R-:W-:Y:S02]  /*4360*/  I2FP.F32.S32 R13, R13 ;  /* 0x0000000d000d7245 */ /* 0x000fe40000201400 */
[----:B------:R-:W-:Y:S01]  /*4370*/  I2FP.F32.S32 R17, R17 ;  /* 0x0000001100117245 */ /* 0x000fe20000201400 */
[----:B------:R-:W-:Y:S01]  /*4380*/  FFMA.FTZ R24, -R0, R5, R24 ;  /* 0x0000000500187223 */ /* 0x000fe20000010118 */
[----:B------:R-:W-:Y:S01]  /*4390*/  ISETP.GE.AND P0, PT, R50, R84, PT ;  /* 0x000000543200720c */ /* 0x000fe20003f06270 */
[----:B------:R-:W-:Y:S01]  /*43a0*/  IMAD.IADD R50, R30, 0x1, -R50 ;  /* 0x000000011e327824 */ /* 0x000fe200078e0a32 */
[----:B------:R-:W-:Y:S02]  /*43b0*/  I2FP.F32.S32 R16, R16 ;  /* 0x0000001000107245 */ /* 0x000fe40000201400 */
[----:B------:R-:W-:Y:S01]  /*43c0*/  I2FP.F32.S32 R51, R51 ;  /* 0x0000003300337245 */ /* 0x000fe20000201400 */
[C---:B------:R-:W-:Y:S01]  /*43d0*/  FFMA.FTZ R11, -R0.reuse, R11, R31 ;  /* 0x0000000b000b7223 */ /* 0x040fe2000001011f */
[----:B------:R-:W-:Y:S01]  /*43e0*/  IABS R14, R14 ;  /* 0x0000000e000e7213 */ /* 0x000fe20000000000 */
[C---:B------:R-:W-:Y:S01]  /*43f0*/  FFMA.FTZ R13, -R0.reuse, R13, R26 ;  /* 0x0000000d000d7223 */ /* 0x040fe2000001011a */
[----:B------:R-:W-:Y:S01]  /*4400*/  FFMA.FTZ R36, -R0, R17, R36 ;  /* 0x0000001100247223 */ /* 0x000fe20000010124 */
[----:B------:R-:W-:-:S02]  /*4410*/  IMAD.IADD R52, R30, 0x1, -R48 ;  /* 0x000000011e347824 */ /* 0x000fc400078e0a30 */
[----:B------:R-:W-:Y:S01]  /*4420*/  FFMA.FTZ R17, -R0, R16, R62 ;  /* 0x0000001000117223 */ /* 0x000fe2000001013e */
[----:B------:R-:W-:Y:S01]  /*4430*/  IMAD.IADD R31, R30, 0x1, -R42 ;  /* 0x000000011e1f7824 */ /* 0x000fe200078e0a2a */
[----:B------:R-:W-:Y:S01]  /*4440*/  FSEL R26, R15, -INF , !P1 ;  /* 0xff8000000f1a7808 */ /* 0x000fe20004800000 */
[----:B------:R-:W-:Y:S01]  /*4450*/  FFMA.FTZ R16, -R0, R51, R63 ;  /* 0x0000003300107223 */ /* 0x000fe2000001013f */
[----:B------:R-:W-:Y:S01]  /*4460*/  IABS R50, R50 ;  /* 0x0000003200327213 */ /* 0x000fe20000000000 */
[----:B------:R-:W-:Y:S01]  /*4470*/  IMAD.IADD R51, R30, 0x1, -R47 ;  /* 0x000000011e337824 */ /* 0x000fe200078e0a2f */
[----:B------:R-:W-:Y:S01]  /*4480*/  FSEL R15, R24, -INF , !P1 ;  /* 0xff800000180f7808 */ /* 0x000fe20004800000 */
[C---:B------:R-:W-:Y:S01]  /*4490*/  IMAD.IADD R24, R30.reuse, 0x1, -R46 ;  /* 0x000000011e187824 */ /* 0x040fe200078e0a2e */
[----:B------:R-:W-:Y:S01]  /*44a0*/  I2FP.F32.S32 R14, R14 ;  /* 0x0000000e000e7245 */ /* 0x000fe20000201400 */
[----:B------:R-:W-:Y:S01]  /*44b0*/  IMAD.IADD R120, R30, 0x1, -R43 ;  /* 0x000000011e787824 */ /* 0x000fe200078e0a2b */
[----:B------:R-:W-:-:S02]  /*44c0*/  IABS R52, R52 ;  /* 0x0000003400347213 */ /* 0x000fc40000000000 */
[----:B------:R-:W-:Y:S02]  /*44d0*/  IABS R31, R31 ;  /* 0x0000001f001f7213 */ /* 0x000fe40000000000 */
[----:B------:R-:W-:Y:S01]  /*44e0*/  I2FP.F32.S32 R50, R50 ;  /* 0x0000003200327245 */ /* 0x000fe20000201400 */
[C---:B------:R-:W-:Y:S01]  /*44f0*/  FFMA.FTZ R14, -R0.reuse, R14, R28 ;  /* 0x0000000e000e7223 */ /* 0x040fe2000001011c */
[----:B------:R-:W-:Y:S02]  /*4500*/  IABS R51, R51 ;  /* 0x0000003300337213 */ /* 0x000fe40000000000 */
[----:B------:R-:W-:Y:S02]  /*4510*/  IABS R24, R24 ;  /* 0x0000001800187213 */ /* 0x000fe40000000000 */
[----:B------:R-:W-:Y:S01]  /*4520*/  IABS R120, R120 ;  /* 0x0000007800787213 */ /* 0x000fe20000000000 */
[----:B------:R-:W-:Y:S01]  /*4530*/  FFMA.FTZ R28, -R0, R5, R60 ;  /* 0x00000005001c7223 */ /* 0x000fe2000001013c */
[----:B------:R-:W-:-:S02]  /*4540*/  I2FP.F32.S32 R52, R52 ;  /* 0x0000003400347245 */ /* 0x000fc40000201400 */
[----:B------:R-:W-:Y:S01]  /*4550*/  I2FP.F32.S32 R31, R31 ;  /* 0x0000001f001f7245 */ /* 0x000fe20000201400 */
[----:B------:R-:W-:Y:S01]  /*4560*/  FFMA.FTZ R5, -R0, R50, R25 ;  /* 0x0000003200057223 */ /* 0x000fe20000010119 */
[----:B------:R-:W-:Y:S01]  /*4570*/  ISETP.GE.AND P5, PT, R10, R84, PT ;  /* 0x000000540a00720c */ /* 0x000fe20003fa6270 */
[----:B------:R-:W-:Y:S01]  /*4580*/  IMAD.IADD R10, R30, 0x1, -R10 ;  /* 0x000000011e0a7824 */ /* 0x000fe200078e0a0a */
[----:B------:R-:W-:Y:S02]  /*4590*/  I2FP.F32.S32 R51, R51 ;  /* 0x0000003300337245 */ /* 0x000fe40000201400 */
[----:B------:R-:W-:Y:S02]  /*45a0*/  I2FP.F32.S32 R24, R24 ;  /* 0x0000001800187245 */ /* 0x000fe40000201400 */
[----:B------:R-:W-:Y:S01]  /*45b0*/  I2FP.F32.S32 R120, R120 ;  /* 0x0000007800787245 */ /* 0x000fe20000201400 */
[C---:B------:R-:W-:Y:S01]  /*45c0*/  FFMA.FTZ R52, -R0.reuse, R52, R29 ;  /* 0x0000003400347223 */ /* 0x040fe2000001011d */
[----:B------:R-:W-:Y:S01]  /*45d0*/  FFMA.FTZ R38, -R0, R31, R38 ;  /* 0x0000001f00267223 */ /* 0x000fe20000010126 */
[----:B------:R-:W-:Y:S01]  /*45e0*/  ISETP.GE.AND P4, PT, R48, R84, PT ;  /* 0x000000543000720c */ /* 0x000fe20003f86270 */
[----:B------:R-:W-:Y:S01]  /*45f0*/  VIADD R31, R9, 0xffffffe9 ;  /* 0xffffffe9091f7836 */ /* 0x000fe20000000000 */
[----:B------:R-:W-:Y:S01]  /*4600*/  FSEL R25, R49, -INF , !P0 ;  /* 0xff80000031197808 */ /* 0x000fe20004000000 */
[C---:B------:R-:W-:Y:S01]  /*4610*/  FFMA.FTZ R51, -R0.reuse, R51, R18 ;  /* 0x0000003300337223 */ /* 0x040fe20000010112 */
[----:B------:R-:W-:Y:S01]  /*4620*/  FSEL R5, R5, -INF , !P0 ;  /* 0xff80000005057808 */ /* 0x000fe20004000000 */
[----:B------:R-:W-:Y:S01]  /*4630*/  FFMA.FTZ R24, -R0, R24, R4 ;  /* 0x0000001800187223 */ /* 0x000fe20000010104 */
[----:B------:R-:W-:Y:S01]  /*4640*/  ISETP.GE.AND P0, PT, R42, R84, PT ;  /* 0x000000542a00720c */ /* 0x000fe20003f06270 */
[----:B------:R-:W-:Y:S01]  /*4650*/  FFMA.FTZ R120, -R0, R120, R37 ;  /* 0x0000007800787223 */ /* 0x000fe20000010125 */
[----:B------:R-:W-:Y:S01]  /*4660*/  IABS R10, R10 ;  /* 0x0000000a000a7213 */ /* 0x000fe20000000000 */
[----:B------:R-:W-:Y:S01]  /*4670*/  VIADD R37, R9, 0xffffffe8 ;  /* 0xffffffe809257836 */ /* 0x000fe20000000000 */
[----:B------:R-:W-:Y:S01]  /*4680*/  FSEL R13, R13, -INF , !P4 ;  /* 0xff8000000d0d7808 */ /* 0x000fe20006000000 */
[----:B------:R-:W-:-:S02]  /*4690*/  VIADD R29, R9, 0xfffffff0 ;  /* 0xfffffff0091d7836 */ /* 0x000fc40000000000 */
[C---:B------:R-:W-:Y:S02]  /*46a0*/  VIADD R18, R9.reuse, 0xfffffff1 ;  /* 0xfffffff109127836 */ /* 0x040fe40000000000 */
[C---:B------:R-:W-:Y:S02]  /*46b0*/  VIADD R4, R9.reuse, 0xfffffff8 ;  /* 0xfffffff809047836 */ /* 0x040fe40000000000 */
[----:B------:R-:W-:Y:S01]  /*46c0*/  VIADD R42, R9, 0xfffffff9 ;  /* 0xfffffff9092a7836 */ /* 0x000fe20000000000 */
[----:B------:R-:W-:Y:S01]  /*46d0*/  FSEL R9, R52, -INF , !P4 ;  /* 0xff80000034097808 */ /* 0x000fe20006000000 */
[--C-:B------:R-:W-:Y:S01]  /*46e0*/  IMAD.IADD R48, R8, 0x1, -R31.reuse ;  /* 0x0000000108307824 */ /* 0x100fe200078e0a1f */
[----:B------:R-:W-:Y:S01]  /*46f0*/  ISETP.GE.AND P4, PT, R31, R84, PT ;  /* 0x000000541f00720c */ /* 0x000fe20003f86270 */
[----:B------:R-:W-:Y:S01]  /*4700*/  IMAD.IADD R31, R30, 0x1, -R31 ;  /* 0x000000011e1f7824 */ /* 0x000fe200078e0a1f */
[----:B------:R-:W-:Y:S02]  /*4710*/  I2FP.F32.S32 R10, R10 ;  /* 0x0000000a000a7245 */ /* 0x000fe40000201400 */
[----:B------:R-:W-:-:S02]  /*4720*/  IABS R48, R48 ;  /* 0x0000003000307213 */ /* 0x000fc40000000000 */
[----:B------:R-:W-:Y:S01]  /*4730*/  IABS R31, R31 ;  /* 0x0000001f001f7213 */ /* 0x000fe20000000000 */
[----:B------:R-:W-:Y:S01]  /*4740*/  FFMA.FTZ R10, -R0, R10, R27 ;  /* 0x0000000a000a7223 */ /* 0x000fe2000001011b */
[----:B------:R-:W-:Y:S01]  /*4750*/  FSEL R27, R61, -INF , !P2 ;  /* 0xff8000003d1b7808 */ /* 0x000fe20005000000 */
[----:B------:R-:W-:Y:S01]  /*4760*/  IMAD.IADD R49, R8, 0x1, -R37 ;  /* 0x0000000108317824 */ /* 0x000fe200078e0a25 */
[----:B------:R-:W-:Y:S02]  /*4770*/  FSEL R16, R16, -INF , !P2 ;  /* 0xff80000010107808 */ /* 0x000fe40005000000 */
[----:B------:R-:W-:Y:S02]  /*4780*/  ISETP.GE.AND P2, PT, R46, R84, PT ;  /* 0x000000542e00720c */ /* 0x000fe40003f46270 */
[----:B------:R-:W-:Y:S02]  /*4790*/  I2FP.F32.S32 R48, R48 ;  /* 0x0000003000307245 */ /* 0x000fe40000201400 */
[----:B------:R-:W-:-:S02]  /*47a0*/  I2FP.F32.S32 R31, R31 ;  /* 0x0000001f001f7245 */ /* 0x000fc40000201400 */
[----:B------:R-:W-:Y:S02]  /*47b0*/  FSEL R28, R28, -INF , !P3 ;  /* 0xff8000001c1c7808 */ /* 0x000fe40005800000 */
[----:B------:R-:W-:Y:S02]  /*47c0*/  FSEL R17, R17, -INF , !P3 ;  /* 0xff80000011117808 */ /* 0x000fe40005800000 */
[-C--:B------:R-:W-:Y:S01]  /*47d0*/  ISETP.GE.AND P3, PT, R47, R84.reuse, PT ;  /* 0x000000542f00720c */ /* 0x080fe20003f66270 */
[----:B------:R-:W-:Y:S01]  /*47e0*/  IMAD.IADD R47, R8, 0x1, -R29 ;  /* 0x00000001082f7824 */ /* 0x000fe200078e0a1d */
[----:B------:R-:W-:Y:S02]  /*47f0*/  FSEL R14, R14, -INF , !P5 ;  /* 0xff8000000e0e7808 */ /* 0x000fe40006800000 */
[----:B------:R-:W-:Y:S01]  /*4800*/  FSEL R10, R10, -INF , !P5 ;  /* 0xff8000000a0a7808 */ /* 0x000fe20006800000 */
[----:B------:R-:W-:Y:S01]  /*4810*/  IMAD.IADD R46, R8, 0x1, -R18 ;  /* 0x00000001082e7824 */ /* 0x000fe200078e0a12 */
[----:B------:R-:W-:-:S02]  /*4820*/  ISETP.GE.AND P1, PT, R43, R84, PT ;  /* 0x000000542b00720c */ /* 0x000fc40003f26270 */
[-C--:B------:R-:W-:Y:S01]  /*4830*/  ISETP.GE.AND P5, PT, R37, R84.reuse, PT ;  /* 0x000000542500720c */ /* 0x080fe20003fa6270 */
[----:B------:R-:W-:Y:S01]  /*4840*/  IMAD.IADD R37, R30, 0x1, -R37 ;  /* 0x000000011e257824 */ /* 0x000fe200078e0a25 */
[----:B------:R-:W-:Y:S02]  /*4850*/  FSEL R11, R11, -INF , !P2 ;  /* 0xff8000000b0b7808 */ /* 0x000fe40005000000 */
[----:B------:R-:W-:Y:S02]  /*4860*/  FSEL R24, R24, -INF , !P2 ;  /* 0xff80000018187808 */ /* 0x000fe40005000000 */
[----:B------:R-:W-:Y:S01]  /*4870*/  IABS R49, R49 ;  /* 0x0000003100317213 */ /* 0x000fe20000000000 */
[----:B------:R-:W-:Y:S01]  /*4880*/  IMAD.IADD R43, R8, 0x1, -R4 ;  /* 0x00000001082b7824 */ /* 0x000fe200078e0a04 */
[----:B------:R-:W-:Y:S01]  /*4890*/  ISETP.GE.AND P2, PT, R18, R84, PT ;  /* 0x000000541200720c */ /* 0x000fe20003f46270 */
[----:B------:R-:W-:Y:S02]  /*48a0*/  IMAD.IADD R50, R8, 0x1, -R42 ;  /* 0x0000000108327824 */ /* 0x000fe400078e0a2a */
[----:B------:R-:W-:Y:S01]  /*48b0*/  FFMA.FTZ R6, -R0, R48, R6 ;  /* 0x0000003000067223 */ /* 0x000fe20000010106 */
[----:B------:R-:W-:-:S02]  /*48c0*/  IMAD.IADD R18, R30, 0x1, -R18 ;  /* 0x000000011e127824 */ /* 0x000fc400078e0a12 */
[----:B------:R-:W-:Y:S01]  /*48d0*/  FFMA.FTZ R20, -R0, R31, R20 ;  /* 0x0000001f00147223 */ /* 0x000fe20000010114 */
[----:B------:R-:W-:Y:S02]  /*48e0*/  FSEL R12, R12, -INF , !P3 ;  /* 0xff8000000c0c7808 */ /* 0x000fe40005800000 */
[----:B------:R-:W-:Y:S02]  /*48f0*/  FSEL R8, R51, -INF , !P3 ;  /* 0xff80000033087808 */ /* 0x000fe40005800000 */
[----:B------:R-:W-:Y:S02]  /*4900*/  FMNMX3.FTZ R31, R28, R27, R26, !PT ;  /* 0x0000001b1c1f7276 */ /* 0x000fe4000781001a */
[----:B------:R-:W-:Y:S01]  /*4910*/  ISETP.GE.AND P3, PT, R29, R84, PT ;  /* 0x000000541d00720c */ /* 0x000fe20003f66270 */
[----:B------:R-:W-:Y:S01]  /*4920*/  IMAD.IADD R29, R30, 0x1, -R29 ;  /* 0x000000011e1d7824 */ /* 0x000fe200078e0a1d */
[----:B------:R-:W-:Y:S02]  /*4930*/  FSEL R115, R115, -INF , !P1 ;  /* 0xff80000073737808 */ /* 0x000fe40004800000 */
[----:B------:R-:W-:-:S02]  /*4940*/  FSEL R120, R120, -INF , !P1 ;  /* 0xff80000078787808 */ /* 0x000fc40004800000 */
[----:B------:R-:W-:Y:S02]  /*4950*/  I2FP.F32.S32 R49, R49 ;  /* 0x0000003100317245 */ /* 0x000fe40000201400 */
[----:B------:R-:W-:Y:S01]  /*4960*/  ISETP.GE.AND P1, PT, R4, R84, PT ;  /* 0x000000540400720c */ /* 0x000fe20003f26270 */
[C---:B------:R-:W-:Y:S01]  /*4970*/  IMAD.IADD R4, R30.reuse, 0x1, -R4 ;  /* 0x000000011e047824 */ /* 0x040fe200078e0a04 */
[----:B------:R-:W-:Y:S01]  /*4980*/  IABS R47, R47 ;  /* 0x0000002f002f7213 */ /* 0x000fe20000000000 */
[----:B------:R-:W-:Y:S01]  /*4990*/  IMAD.IADD R30, R30, 0x1, -R42 ;  /* 0x000000011e1e7824 */ /* 0x000fe200078e0a2a */
[----:B------:R-:W-:Y:S02]  /*49a0*/  IABS R37, R37 ;  /* 0x0000002500257213 */ /* 0x000fe40000000000 */
[----:B------:R-:W-:Y:S02]  /*49b0*/  IABS R18, R18 ;  /* 0x0000001200127213 */ /* 0x000fe40000000000 */
[----:B------:R-:W-:-:S02]  /*49c0*/  FMNMX3.FTZ R31, R31, R25, R14, !PT ;  /* 0x000000191f1f7276 */ /* 0x000fc4000781000e */
[----:B------:R-:W-:Y:S01]  /*49d0*/  FSEL R107, R6, -INF , !P4 ;  /* 0xff800000066b7808 */ /* 0x000fe20006000000 */
[----:B------:R-:W-:Y:S01]  /*49e0*/  FFMA.FTZ R19, -R0, R49, R19 ;  /* 0x0000003100137223 */ /* 0x000fe20000010113 */
[----:B------:R-:W-:Y:S02]  /*49f0*/  FMNMX3.FTZ R6, R17, R16, R15, !PT ;  /* 0x0000001011067276 */ /* 0x000fe4000781000f */
[----:B------:R-:W-:Y:S02]  /*4a00*/  IABS R46, R46 ;  /* 0x0000002e002e7213 */ /* 0x000fe40000000000 */
[----:B------:R-:W-:Y:S02]  /*4a10*/  IABS R43, R43 ;  /* 0x0000002b002b7213 */ /* 0x000fe40000000000 */
[----:B------:R-:W-:Y:S02]  /*4a20*/  I2FP.F32.S32 R47, R47 ;  /* 0x0000002f002f7245 */ /* 0x000fe40000201400 */
[----:B------:R-:W-:-:S02]  /*4a30*/  IABS R29, R29 ;  /* 0x0000001d001d7213 */ /* 0x000fc40000000000 */
[----:B------:R-:W-:Y:S02]  /*4a40*/  I2FP.F32.S32 R37, R37 ;  /* 0x0000002500257245 */ /* 0x000fe40000201400 */
[----:B------:R-:W-:Y:S02]  /*4a50*/  I2FP.F32.S32 R18, R18 ;  /* 0x0000001200127245 */ /* 0x000fe40000201400 */
[----:B------:R-:W-:Y:S02]  /*4a60*/  FMNMX3.FTZ R31, R31, R13, R12, !PT ;  /* 0x0000000d1f1f7276 */ /* 0x000fe4000781000c */
[----:B------:R-:W-:Y:S02]  /*4a70*/  IABS R30, R30 ;  /* 0x0000001e001e7213 */ /* 0x000fe40000000000 */
[----:B------:R-:W-:Y:S01]  /*4a80*/  FMNMX3.FTZ R6, R6, R5, R10, !PT ;  /* 0x0000000506067276 */ /* 0x000fe2000781000a */
[----:B------:R-:W-:Y:S01]  /*4a90*/  FFMA.FTZ R21, -R0, R47, R21 ;  /* 0x0000002f00157223 */ /* 0x000fe20000010115 */
[----:B------:R-:W-:-:S02]  /*4aa0*/  I2FP.F32.S32 R46, R46 ;  /* 0x0000002e002e7245 */ /* 0x000fc40000201400 */
[----:B------:R-:W-:Y:S02]  /*4ab0*/  I2FP.F32.S32 R43, R43 ;  /* 0x0000002b002b7245 */ /* 0x000fe40000201400 */
[----:B------:R-:W-:Y:S01]  /*4ac0*/  IABS R50, R50 ;  /* 0x0000003200327213 */ /* 0x000fe20000000000 */
[C---:B------:R-:W-:Y:S01]  /*4ad0*/  FFMA.FTZ R7, -R0.reuse, R37, R7 ;  /* 0x0000002500077223 */ /* 0x040fe20000010107 */
[----:B------:R-:W-:Y:S02]  /*4ae0*/  I2FP.F32.S32 R29, R29 ;  /* 0x0000001d001d7245 */ /* 0x000fe40000201400 */
[----:B------:R-:W-:Y:S02]  /*4af0*/  IABS R4, R4 ;  /* 0x0000000400047213 */ /* 0x000fe40000000000 */
[----:B------:R-:W-:Y:S01]  /*4b00*/  FSEL R112, R19, -INF , !P5 ;  /* 0xff80000013707808 */ /* 0x000fe20006800000 */
[----:B------:R-:W-:Y:S01]  /*4b10*/  FFMA.FTZ R45, -R0, R18, R45 ;  /* 0x00000012002d7223 */ /* 0x000fe2000001012d */
[----:B------:R-:W-:-:S02]  /*4b20*/  FSEL R106, R36, -INF , !P0 ;  /* 0xff800000246a7808 */ /* 0x000fc40004000000 */
[----:B------:R-:W-:Y:S01]  /*4b30*/  FMNMX3.FTZ R19, R31, R11, R115, !PT ;  /* 0x0000000b1f137276 */ /* 0x000fe20007810073 */
[----:B------:R-:W-:Y:S01]  /*4b40*/  IMAD.MOV.U32 R18, RZ, RZ, R30 ;  /* 0x000000ffff127224 */ /* 0x000fe200078e001e */
[----:B------:R-:W-:Y:S01]  /*4b50*/  FMNMX3.FTZ R6, R6, R9, R8, !PT ;  /* 0x0000000906067276 */ /* 0x000fe20007810008 */
[C---:B------:R-:W-:Y:S01]  /*4b60*/  FFMA.FTZ R39, -R0.reuse, R46, R39 ;  /* 0x0000002e00277223 */ /* 0x040fe20000010127 */
[----:B------:R-:W-:Y:S01]  /*4b70*/  I2FP.F32.S32 R50, R50 ;  /* 0x0000003200327245 */ /* 0x000fe20000201400 */
[C---:B------:R-:W-:Y:S01]  /*4b80*/  FFMA.FTZ R40, -R0.reuse, R43, R40 ;  /* 0x0000002b00287223 */ /* 0x040fe20000010128 */
[----:B------:R-:W-:Y:S01]  /*4b90*/  I2FP.F32.S32 R4, R4 ;  /* 0x0000000400047245 */ /* 0x000fe20000201400 */
[----:B------:R-:W-:Y:S01]  /*4ba0*/  FFMA.FTZ R44, -R0, R29, R44 ;  /* 0x0000001d002c7223 */ /* 0x000fe2000001012c */
[----:B------:R-:W-:Y:S02]  /*4bb0*/  FSEL R125, R21, -INF , !P3 ;  /* 0xff800000157d7808 */ /* 0x000fe40005800000 */
[----:B------:R-:W-:-:S02]  /*4bc0*/  FMNMX3.FTZ R19, R19, R106, R112, !PT ;  /* 0x0000006a13137276 */ /* 0x000fc40007810070 */
[----:B------:R-:W-:Y:S02]  /*4bd0*/  FSEL R117, R38, -INF , !P0 ;  /* 0xff80000026757808 */ /* 0x000fe40004000000 */
[----:B------:R-:W-:Y:S02]  /*4be0*/  FSEL R119, R7, -INF , !P5 ;  /* 0xff80000007777808 */ /* 0x000fe40006800000 */
[----:B------:R-:W-:Y:S01]  /*4bf0*/  FMNMX3.FTZ R6, R6, R24, R120, !PT ;  /* 0x0000001806067276 */ /* 0x000fe20007810078 */
[C---:B------:R-:W-:Y:S01]  /*4c00*/  FFMA.FTZ R41, -R0.reuse, R50, R41 ;  /* 0x0000003200297223 */ /* 0x040fe20000010129 */
[----:B------:R-:W-:Y:S01]  /*4c10*/  I2FP.F32.S32 R18, R18 ;  /* 0x0000001200127245 */ /* 0x000fe20000201400 */
[----:B------:R-:W-:Y:S01]  /*4c20*/  FFMA.FTZ R22, -R0, R4, R22 ;  /* 0x0000000400167223 */ /* 0x000fe20000010116 */
[----:B------:R-:W-:Y:S02]  /*4c30*/  ISETP.GE.AND P0, PT, R42, R84, PT ;  /* 0x000000542a00720c */ /* 0x000fe40003f06270 */
[----:B------:R-:W-:-:S02]  /*4c40*/  FSEL R124, R39, -INF , !P2 ;  /* 0xff800000277c7808 */ /* 0x000fc40005000000 */
        /* <DEDUP_REMOVED lines=22> */
[----:B------:R-:W-:-:S04]  /*4db0*/  IMAD R116, R116, 0x2, R132 ;  /* 0x0000000274747824 */ /* 0x000fc800078e0284 */
[----:B------:R-:W-:Y:S01]  /*4dc0*/  VIADD R105, R116, 0x6020 ;  /* 0x0000602074697836 */ /* 0x000fe20000000000 */
[----:B------:R-:W-:Y:S04]  /*4dd0*/  LDSM.16.MT88.4 R60, [R116+0x7000] ;  /* 0x00700000743c783b */ /* 0x000fe80000004200 */
[----:B------:R-:W-:Y:S01]  /*4de0*/  LDSM.16.MT88.4 R40, [R116+0x8000] ;  /* 0x008000007428783b */ /* 0x000fe20000004200 */
[----:B-1----:R-:W-:Y:S01]  /*4df0*/  FMNMX.FTZ R87, R4, R87, !PT ;  /* 0x0000005704577209 */ /* 0x002fe20007810000 */
[----:B------:R-:W-:Y:S02]  /*4e00*/  VIADD R4, R116, 0x6000 ;  /* 0x0000600074047836 */ /* 0x000fe40000000000 */
[----:B------:R-:W-:Y:S01]  /*4e10*/  LDSM.16.MT88.4 R76, [R116+0x6000] ;  /* 0x00600000744c783b */ /* 0x000fe20000004200 */
[----:B------:R-:W-:Y:S01]  /*4e20*/  FSETP.NEU.FTZ.AND P0, PT, R87, -INF , PT ;  /* 0xff8000005700780b */ /* 0x000fe20003f1d000 */
[----:B--2---:R-:W-:Y:S01]  /*4e30*/  FMUL.FTZ R123, R108, R87 ;  /* 0x000000576c7b7220 */ /* 0x004fe20000410000 */
[----:B------:R-:W-:Y:S01]  /*4e40*/  @P6 VIADD R105, R4, 0xffffffe0 ;  /* 0xffffffe004696836 */ /* 0x000fe20000000000 */
[----:B------:R-:W-:Y:S01]  /*4e50*/  LDSM.16.MT88.4 R20, [R116+0x6400] ;  /* 0x006400007414783b */ /* 0x000fe20000004200 */
[----:B---3--:R-:W-:-:S02]  /*4e60*/  FMNMX.FTZ R86, R6, R86, !PT ;  /* 0x0000005606567209 */ /* 0x008fc40007810000 */
[----:B------:R-:W-:Y:S01]  /*4e70*/  FSEL R123, R123, RZ, P0 ;  /* 0x000000ff7b7b7208 */ /* 0x000fe20000000000 */
[----:B------:R-:W1:Y:S01]  /*4e80*/  LDSM.16.MT88.4 R52, [R105+0x1000] ;  /* 0x001000006934783b */ /* 0x000e620000004200 */
[----:B------:R-:W-:Y:S01]  /*4e90*/  FSETP.NEU.FTZ.AND P0, PT, R86, -INF , PT ;  /* 0xff8000005600780b */ /* 0x000fe20003f1d000 */
[----:B------:R-:W-:Y:S02]  /*4ea0*/  FMUL.FTZ R110, R108, R86 ;  /* 0x000000566c6e7220 */ /* 0x000fe40000410000 */
[----:B------:R-:W2:Y:S03]  /*4eb0*/  LDSM.16.MT88.4 R68, [R105] ;  /* 0x000000006944783b */ /* 0x000ea60000004200 */
[----:B------:R-:W-:Y:S01]  /*4ec0*/  FSEL R110, R110, RZ, P0 ;  /* 0x000000ff6e6e7208 */ /* 0x000fe20000000000 */
[-CC-:B------:R-:W-:Y:S01]  /*4ed0*/  FFMA.FTZ R104, R28, R108.reuse, -R123.reuse ;  /* 0x0000006c1c687223 */ /* 0x180fe2000001087b */
[-CC-:B------:R-:W-:Y:S01]  /*4ee0*/  FFMA.FTZ R103, R27, R108.reuse, -R123.reuse ;  /* 0x0000006c1b677223 */ /* 0x180fe2000001087b */
[-CC-:B------:R-:W-:Y:S01]  /*4ef0*/  FFMA.FTZ R99, R26, R108.reuse, -R123.reuse ;  /* 0x0000006c1a637223 */ /* 0x180fe2000001087b */
[-CC-:B------:R-:W-:Y:S01]  /*4f00*/  FFMA.FTZ R98, R25, R108.reuse, -R123.reuse ;  /* 0x0000006c19627223 */ /* 0x180fe2000001087b */
[-CC-:B------:R-:W-:Y:S01]  /*4f10*/  FFMA.FTZ R96, R5, R108.reuse, -R110.reuse ;  /* 0x0000006c05607223 */ /* 0x180fe2000001086e */
[-CC-:B------:R-:W-:Y:S01]  /*4f20*/  FFMA.FTZ R102, R17, R108.reuse, -R110.reuse ;  /* 0x0000006c11667223 */ /* 0x180fe2000001086e */
[----:B------:R-:W3:Y:S01]  /*4f30*/  LDSM.16.MT88.4 R4, [R105+0x2000] ;  /* 0x002000006904783b */ /* 0x000ee20000004200 */
[-CC-:B------:R-:W-:Y:S01]  /*4f40*/  FFMA.FTZ R101, R16, R108.reuse, -R110.reuse ;  /* 0x0000006c10657223 */ /* 0x180fe2000001086e */
[-CC-:B------:R-:W-:Y:S01]  /*4f50*/  FFMA.FTZ R97, R15, R108.reuse, -R110.reuse ;  /* 0x0000006c0f617223 */ /* 0x180fe2000001086e */
[----:B------:R-:W-:Y:S01]  /*4f60*/  MUFU.EX2 R104, R104 ;  /* 0x0000006800687308 */ /* 0x000fe20000000800 */
[-CC-:B------:R-:W-:Y:S01]  /*4f70*/  FFMA.FTZ R90, R11, R108.reuse, -R123.reuse ;  /* 0x0000006c0b5a7223 */ /* 0x180fe2000001087b */
[-CC-:B------:R-:W-:Y:S01]  /*4f80*/  FFMA.FTZ R95, R10, R108.reuse, -R110.reuse ;  /* 0x0000006c0a5f7223 */ /* 0x180fe2000001086e */
[-CC-:B------:R-:W-:Y:S01]  /*4f90*/  FFMA.FTZ R100, R9, R108.reuse, -R110.reuse ;  /* 0x0000006c09647223 */ /* 0x180fe2000001086e */
[----:B------:R-:W4:Y:S01]  /*4fa0*/  MUFU.EX2 R103, R103 ;  /* 0x0000006700677308 */ /* 0x000f220000000800 */
[-CC-:B------:R-:W-:Y:S01]  /*4fb0*/  FFMA.FTZ R91, R8, R108.reuse, -R110.reuse ;  /* 0x0000006c085b7223 */ /* 0x180fe2000001086e */
[-CC-:B------:R-:W-:Y:S01]  /*4fc0*/  FFMA.FTZ R93, R14, R108.reuse, -R123.reuse ;  /* 0x0000006c0e5d7223 */ /* 0x180fe2000001087b */
[-CC-:B------:R-:W-:Y:S01]  /*4fd0*/  FFMA.FTZ R92, R13, R108.reuse, -R123.reuse ;  /* 0x0000006c0d5c7223 */ /* 0x180fe2000001087b */
[----:B------:R-:W-:Y:S01]  /*4fe0*/  MUFU.EX2 R99, R99 ;  /* 0x0000006300637308 */ /* 0x000fe20000000800 */
[-CC-:B------:R-:W-:Y:S01]  /*4ff0*/  FFMA.FTZ R89, R12, R108.reuse, -R123.reuse ;  /* 0x0000006c0c597223 */ /* 0x180fe2000001087b */
[----:B------:R-:W5:Y:S02]  /*5000*/  LDSM.16.MT88.4 R8, [R105+0x1400] ;  /* 0x001400006908783b */ /* 0x000f640000004200 */
[----:B------:R-:W1:Y:S02]  /*5010*/  MUFU.EX2 R98, R98 ;  /* 0x0000006200627308 */ /* 0x000e640000000800 */
[----:B------:R-:W5:Y:S02]  /*5020*/  LDSM.16.MT88.4 R12, [R116+0x7400] ;  /* 0x00740000740c783b */ /* 0x000f640000004200 */
[----:B------:R-:W-:Y:S02]  /*5030*/  MUFU.EX2 R102, R102 ;  /* 0x0000006600667308 */ /* 0x000fe40000000800 */
[----:B------:R-:W5:Y:S02]  /*5040*/  LDSM.16.MT88.4 R28, [R116+0x8400] ;  /* 0x00840000741c783b */ /* 0x000f640000004200 */
[----:B------:R-:W2:Y:S01]  /*5050*/  MUFU.EX2 R101, R101 ;  /* 0x0000006500657308 */ /* 0x000ea20000000800 */
[----:B------:R-:W-:Y:S01]  /*5060*/  FFMA.FTZ R94, R24, R108, -R110 ;  /* 0x0000006c185e7223 */ /* 0x000fe2000001086e */
[----:B------:R-:W5:Y:S02]  /*5070*/  LDSM.16.MT88.4 R16, [R105+0x400] ;  /* 0x000400006910783b */ /* 0x000f640000004200 */
[----:B------:R-:W-:Y:S04]  /*5080*/  MUFU.EX2 R97, R97 ;  /* 0x0000006100617308 */ /* 0x000fe80000000800 */
[----:B------:R-:W3:Y:S01]  /*5090*/  MUFU.EX2 R96, R96 ;  /* 0x0000006000607308 */ /* 0x000ee20000000800 */
[----:B----4-:R-:W-:Y:S01]  /*50a0*/  F2FP.BF16.F32.PACK_AB R48, R103, R104 ;  /* 0x000000686730723e */ /* 0x010fe200000010ff */
[----:B------:R-:W-:Y:S01]  /*50b0*/  FFMA.FTZ R115, R115, R108, -R123 ;  /* 0x0000006c73737223 */ /* 0x000fe2000001087b */
[----:B-1----:R-:W-:-:S02]  /*50c0*/  F2FP.BF16.F32.PACK_AB R50, R98, R99 ;  /* 0x000000636232723e */ /* 0x002fc400000010ff */
[----:B--2---:R-:W-:Y:S01]  /*50d0*/  F2FP.BF16.F32.PACK_AB R49, R101, R102 ;  /* 0x000000666531723e */ /* 0x004fe200000010ff */
[----:B------:R-:W-:Y:S01]  /*50e0*/  MUFU.EX2 R93, R93 ;  /* 0x0000005d005d7308 */ /* 0x000fe20000000800 */
[----:B------:R-:W1:Y:S01]  /*50f0*/  LDSM.16.MT88.4 R24, [R105+0x2400] ;  /* 0x002400006918783b */ /* 0x000e620000004200 */
[----:B---3--:R-:W-:Y:S02]  /*5100*/  F2FP.BF16.F32.PACK_AB R51, R96, R97 ;  /* 0x000000616033723e */ /* 0x008fe400000010ff */
[----:B------:R-:W2:Y:S04]  /*5110*/  MUFU.EX2 R92, R92 ;  /* 0x0000005c005c7308 */ /* 0x000ea80000000800 */
[----:B------:R-:W-:Y:S01]  /*5120*/  MUFU.EX2 R89, R89 ;  /* 0x0000005900597308 */ /* 0x000fe20000000800 */
[C---:B------:R-:W-:Y:S03]  /*5130*/  HMMA.16816.F32.BF16 R56, R48.reuse, R52, RZ ;  /* 0x000000343038723c */ /* 0x040fe600000418ff */
[----:B------:R-:W-:Y:S04]  /*5140*/  MUFU.EX2 R90, R90 ;  /* 0x0000005a005a7308 */ /* 0x000fe80000000800 */
[----:B------:R-:W-:Y:S01]  /*5150*/  MUFU.EX2 R95, R95 ;  /* 0x0000005f005f7308 */ /* 0x000fe20000000800 */
[C---:B------:R-:W-:Y:S03]  /*5160*/  HMMA.16816.F32.BF16 R64, R48.reuse, R60, RZ ;  /* 0x0000003c3040723c */ /* 0x040fe600000418ff */
[----:B------:R-:W3:Y:S04]  /*5170*/  MUFU.EX2 R100, R100 ;  /* 0x0000006400647308 */ /* 0x000ee80000000800 */
        /* <DEDUP_REMOVED lines=11> */
[----:B--2---:R-:W-:-:S02]  /*5230*/  F2FP.BF16.F32.PACK_AB R4, R92, R93 ;  /* 0x0000005d5c04723e */ /* 0x004fc400000010ff */
[----:B---3--:R-:W-:-:S05]  /*5240*/  F2FP.BF16.F32.PACK_AB R5, R100, R95 ;  /* 0x0000005f6405723e */ /* 0x008fca00000010ff */
[----:B------:R-:W-:Y:S01]  /*5250*/  HMMA.16816.F32.BF16 R48, R48, R6, RZ ;  /* 0x000000063030723c */ /* 0x000fe200000418ff */
[----:B------:R-:W-:Y:S02]  /*5260*/  F2FP.BF16.F32.PACK_AB R6, R90, R89 ;  /* 0x000000595a06723e */ /* 0x000fe400000010ff */
[----:B----4-:R-:W-:-:S07]  /*5270*/  F2FP.BF16.F32.PACK_AB R7, R94, R91 ;  /* 0x0000005b5e07723e */ /* 0x010fce00000010ff */
[----:B-----5:R-:W-:Y:S01]  /*5280*/  HMMA.16816.F32.BF16 R56, R4, R8, R56 ;  /* 0x000000080438723c */ /* 0x020fe20000041838 */
[----:B------:R-:W-:-:S07]  /*5290*/  FFMA.FTZ R8, R112, R108, -R123 ;  /* 0x0000006c70087223 */ /* 0x000fce000001087b */
[C---:B------:R-:W-:Y:S01]  /*52a0*/  HMMA.16816.F32.BF16 R64, R4.reuse, R12, R64 ;  /* 0x0000000c0440723c */ /* 0x040fe20000041840 */
[-CC-:B------:R-:W-:Y:S02]  /*52b0*/  FFMA.FTZ R12, R106, R108.reuse, -R123.reuse ;  /* 0x0000006c6a0c7223 */ /* 0x180fe4000001087b */
[----:B------:R2:W-:Y:S04]  /*52c0*/  MUFU.EX2 R106, R115 ;  /* 0x00000073006a7308 */ /* 0x0005e80000000800 */
[----:B------:R3:W4:Y:S01]  /*52d0*/  MUFU.EX2 R112, R12 ;  /* 0x0000000c00707308 */ /* 0x0007220000000800 */
[C---:B------:R-:W-:Y:S01]  /*52e0*/  HMMA.16816.F32.BF16 R60, R4.reuse, R14, R60 ;  /* 0x0000000e043c723c */ /* 0x040fe2000004183c */
[-C--:B--2---:R-:W-:Y:S02]  /*52f0*/  FFMA.FTZ R115, R107, R108.reuse, -R123 ;  /* 0x0000006c6b737223 */ /* 0x084fe4000001087b */
[----:B------:R2:W-:Y:S05]  /*5300*/  MUFU.EX2 R107, R8 ;  /* 0x00000008006b7308 */ /* 0x0005ea0000000800 */
[----:B------:R-:W-:Y:S01]  /*5310*/  HMMA.16816.F32.BF16 R36, R4, R28, R36 ;  /* 0x0000001c0424723c */ /* 0x000fe20000041824 */
[----:B---3--:R-:W3:Y:S01]  /*5320*/  LDSM.16.MT88.4 R12, [R105+0x800] ;  /* 0x00080000690c783b */ /* 0x008ee20000004200 */
[----:B------:R-:W-:-:S06]  /*5330*/  FFMA.FTZ R28, R119, R108, -R110 ;  /* 0x0000006c771c7223 */ /* 0x000fcc000001086e */
[----:B------:R-:W-:Y:S01]  /*5340*/  HMMA.16816.F32.BF16 R52, R4, R10, R52 ;  /* 0x0000000a0434723c */ /* 0x000fe20000041834 */
[----:B--2---:R-:W-:-:S04]  /*5350*/  FFMA.FTZ R8, R117, R108, -R110 ;  /* 0x0000006c75087223 */ /* 0x004fc8000001086e */
[----:B------:R2:W-:Y:S01]  /*5360*/  MUFU.EX2 R119, R8 ;  /* 0x0000000800777308 */ /* 0x0005e20000000800 */
[-CC-:B------:R-:W-:Y:S01]  /*5370*/  FFMA.FTZ R120, R120, R108.reuse, -R110.reuse ;  /* 0x0000006c78787223 */ /* 0x180fe2000001086e */
[----:B--2---:R-:W2:Y:S03]  /*5380*/  LDSM.16.MT88.4 R8, [R105+0x1800] ;  /* 0x001800006908783b */ /* 0x004ea60000004200 */
[----:B------:R5:W-:Y:S01]  /*5390*/  MUFU.EX2 R117, R120 ;  /* 0x0000007800757308 */ /* 0x000be20000000800 */
[C---:B------:R-:W-:Y:S03]  /*53a0*/  HMMA.16816.F32.BF16 R72, R4.reuse, R16, R72 ;  /* 0x000000100448723c */ /* 0x040fe60000041848 */
[----:B------:R-:W3:Y:S05]  /*53b0*/  MUFU.EX2 R115, R115 ;  /* 0x0000007300737308 */ /* 0x000eea0000000800 */
[----:B------:R-:W-:Y:S01]  /*53c0*/  HMMA.16816.F32.BF16 R68, R4, R18, R68 ;  /* 0x000000120444723c */ /* 0x000fe20000041844 */
[----:B------:R-:W2:Y:S01]  /*53d0*/  LDSM.16.MT88.4 R16, [R116+0x7800] ;  /* 0x007800007410783b */ /* 0x000ea20000004200 */
[----:B-----5:R-:W-:-:S02]  /*53e0*/  FFMA.FTZ R120, R118, R108, -R110 ;  /* 0x0000006c76787223 */ /* 0x020fc4000001086e */
[----:B------:R5:W-:Y:S04]  /*53f0*/  MUFU.EX2 R118, R28 ;  /* 0x0000001c00767308 */ /* 0x000be80000000800 */
[C---:B------:R-:W-:Y:S01]  /*5400*/  HMMA.16816.F32.BF16 R40, R4.reuse, R30, R40 ;  /* 0x0000001e0428723c */ /* 0x040fe20000041828 */
[----:B------:R-:W3:Y:S01]  /*5410*/  MUFU.EX2 R120, R120 ;  /* 0x0000007800787308 */ /* 0x000ee20000000800 */
[----:B-----5:R-:W5:Y:S06]  /*5420*/  LDSM.16.MT88.4 R28, [R116+0x8800] ;  /* 0x00880000741c783b */ /* 0x020f6c0000004200 */
[C---:B------:R-:W-:Y:S08]  /*5430*/  HMMA.16816.F32.BF16 R80, R4.reuse, R20, R80 ;  /* 0x000000140450723c */ /* 0x040ff00000041850 */
[C---:B------:R-:W-:Y:S01]  /*5440*/  HMMA.16816.F32.BF16 R76, R4.reuse, R22, R76 ;  /* 0x00000016044c723c */ /* 0x040fe2000004184c */
[----:B------:R-:W5:Y:S07]  /*5450*/  LDSM.16.MT88.4 R20, [R116+0x6800] ;  /* 0x006800007414783b */ /* 0x000f6e0000004200 */
[C---:B-1----:R-:W-:Y:S08]  /*5460*/  HMMA.16816.F32.BF16 R44, R4.reuse, R24, R44 ;  /* 0x00000018042c723c */ /* 0x042ff0000004182c */
[----:B------:R-:W-:Y:S01]  /*5470*/  HMMA.16816.F32.BF16 R48, R4, R26, R48 ;  /* 0x0000001a0430723c */ /* 0x000fe20000041830 */
[----:B----4-:R-:W-:Y:S01]  /*5480*/  F2FP.BF16.F32.PACK_AB R4, R112, R106 ;  /* 0x0000006a7004723e */ /* 0x010fe200000010ff */
[-CC-:B------:R-:W-:Y:S01]  /*5490*/  FFMA.FTZ R159, R121, R108.reuse, -R123.reuse ;  /* 0x0000006c799f7223 */ /* 0x180fe2000001087b */
[----:B---3--:R-:W-:Y:S01]  /*54a0*/  F2FP.BF16.F32.PACK_AB R6, R115, R107 ;  /* 0x0000006b7306723e */ /* 0x008fe200000010ff */
        /* <DEDUP_REMOVED lines=10> */
[----:B------:R-:W1:Y:S07]  /*5550*/  LDSM.16.MT88.4 R12, [R105+0x2800] ;  /* 0x00280000690c783b */ /* 0x000e6e0000004200 */
[----:B--2---:R-:W-:Y:S01]  /*5560*/  HMMA.16816.F32.BF16 R56, R4, R8, R56 ;  /* 0x000000080438723c */ /* 0x004fe20000041838 */
[----:B------:R-:W-:-:S04]  /*5570*/  FFMA.FTZ R8, R122, R108, -R123 ;  /* 0x0000006c7a087223 */ /* 0x000fc8000001087b */
[----:B------:R2:W-:Y:S03]  /*5580*/  MUFU.EX2 R121, R8 ;  /* 0x0000000800797308 */ /* 0x0005e60000000800 */
[C---:B------:R-:W-:Y:S01]  /*5590*/  HMMA.16816.F32.BF16 R52, R4.reuse, R10, R52 ;  /* 0x0000000a0434723c */ /* 0x040fe20000041834 */
[----:B--2---:R-:W2:Y:S07]  /*55a0*/  LDSM.16.MT88.4 R8, [R116+0x8c00] ;  /* 0x008c00007408783b */ /* 0x004eae0000004200 */
[----:B------:R-:W-:Y:S01]  /*55b0*/  HMMA.16816.F32.BF16 R64, R4, R16, R64 ;  /* 0x000000100440723c */ /* 0x000fe20000041840 */
[----:B------:R-:W-:-:S04]  /*55c0*/  FFMA.FTZ R16, R124, R108, -R123 ;  /* 0x0000006c7c107223 */ /* 0x000fc8000001087b */
[----:B------:R3:W-:Y:S03]  /*55d0*/  MUFU.EX2 R122, R16 ;  /* 0x00000010007a7308 */ /* 0x0007e60000000800 */
[----:B-----5:R-:W-:Y:S01]  /*55e0*/  HMMA.16816.F32.BF16 R36, R4, R28, R36 ;  /* 0x0000001c0424723c */ /* 0x020fe20000041824 */
        /* <DEDUP_REMOVED lines=8> */
[----:B------:R-:W2:Y:S01]  /*5670*/  MUFU.EX2 R158, R158 ;  /* 0x0000009e009e7308 */ /* 0x000ea20000000800 */
[----:B------:R-:W-:Y:S01]  /*5680*/  HMMA.16816.F32.BF16 R80, R4, R20, R80 ;  /* 0x000000140450723c */ /* 0x000fe20000041850 */
[----:B------:R-:W-:Y:S01]  /*5690*/  FADD.FTZ R103, R99, R103 ;  /* 0x0000006763677221 */ /* 0x000fe20000010000 */
[----:B------:R-:W-:-:S06]  /*56a0*/  FADD.FTZ R101, R97, R101 ;  /* 0x0000006561657221 */ /* 0x000fcc0000010000 */
[C---:B------:R-:W-:Y:S01]  /*56b0*/  HMMA.16816.F32.BF16 R76, R4.reuse, R22, R76 ;  /* 0x00000016044c723c */ /* 0x040fe2000004184c */
[----:B------:R-:W-:Y:S01]  /*56c0*/  FADD.FTZ R98, R98, R103 ;  /* 0x0000006762627221 */ /* 0x000fe20000010000 */
[----:B------:R-:W-:Y:S01]  /*56d0*/  FADD.FTZ R96, R96, R101 ;  /* 0x0000006560607221 */ /* 0x000fe20000010000 */
[----:B------:R-:W2:Y:S05]  /*56e0*/  LDSM.16.MT88.4 R20, [R116+0x7c00] ;  /* 0x007c00007414783b */ /* 0x000eaa0000004200 */
[C---:B------:R-:W-:Y:S08]  /*56f0*/  HMMA.16816.F32.BF16 R60, R4.reuse, R18, R60 ;  /* 0x00000012043c723c */ /* 0x040ff0000004183c */
[C---:B-1----:R-:W-:Y:S08]  /*5700*/  HMMA.16816.F32.BF16 R44, R4.reuse, R12, R44 ;  /* 0x0000000c042c723c */ /* 0x042ff0000004182c */
[----:B------:R-:W-:Y:S01]  /*5710*/  HMMA.16816.F32.BF16 R48, R4, R14, R48 ;  /* 0x0000000e0430723c */ /* 0x000fe20000041830 */
[----:B----4-:R-:W-:Y:S01]  /*5720*/  F2FP.BF16.F32.PACK_AB R4, R122, R124 ;  /* 0x0000007c7a04723e */ /* 0x010fe200000010ff */
[----:B------:R-:W-:Y:S01]  /*5730*/  FADD.FTZ R98, R93, R98 ;  /* 0x000000625d627221 */ /* 0x000fe20000010000 */
[----:B-----5:R-:W-:Y:S01]  /*5740*/  F2FP.BF16.F32.PACK_AB R6, R159, R121 ;  /* 0x000000799f06723e */ /* 0x020fe200000010ff */
[----:B------:R-:W-:Y:S01]  /*5750*/  FADD.FTZ R96, R95, R96 ;  /* 0x000000605f607221 */ /* 0x000fe20000010000 */
[----:B---3--:R-:W-:Y:S01]  /*5760*/  F2FP.BF16.F32.PACK_AB R5, R28, R113 ;  /* 0x000000711c05723e */ /* 0x008fe200000010ff */
[----:B------:R-:W1:Y:S01]  /*5770*/  LDSM.16.MT88.4 R16, [R105+0xc00] ;  /* 0x000c00006910783b */ /* 0x000e620000004200 */
[----:B--2---:R-:W-:-:S03]  /*5780*/  F2FP.BF16.F32.PACK_AB R7, R158, R29 ;  /* 0x0000001d9e07723e */ /* 0x004fc600000010ff */
[----:B------:R-:W2:Y:S04]  /*5790*/  LDSM.16.MT88.4 R12, [R105+0x1c00] ;  /* 0x001c0000690c783b */ /* 0x000ea80000004200 */
        /* <DEDUP_REMOVED lines=42> */
[----:B------:R-:W-:Y:S01]  /*5a40*/  ISETP.NE.U32.AND P6, PT, R160, RZ, PT ;  /* 0x000000ffa000720c */ /* 0x000fe20003fc5070 */
[----:B------:R-:W-:Y:S01]  /*5a50*/  IMAD.MOV.U32 R148, RZ, RZ, R32 ;  /* 0x000000ffff947224 */ /* 0x000fe200078e0020 */
[----:B------:R-:W-:Y:S02]  /*5a60*/  IADD3 R84, PT, PT, R34, R84, R130 ;  /* 0x0000005422547210 */ /* 0x000fe40007ffe082 */
[----:B------:R-:W-:Y:S02]  /*5a70*/  ISETP.NE.AND.EX P6, PT, R161, RZ, PT, P6 ;  /* 0x000000ffa100720c */ /* 0x000fe40003fc5360 */
[----:B------:R-:W-:Y:S01]  /*5a80*/  IADD3 R84, PT, PT, -R35, R84, -R85 ;  /* 0x0000005423547210 */ /* 0x000fe20007ffe955 */
[----:B------:R-:W-:-:S03]  /*5a90*/  IMAD.MOV.U32 R85, RZ, RZ, R86 ;  /* 0x000000ffff557224 */ /* 0x000fc600078e0056 */
[----:B------:R-:W-:Y:S01]  /*5aa0*/  IADD3 R147, PT, PT, R84, 0x88, -R33 ;  /* 0x0000008854937810 */ /* 0x000fe20007ffe821 */
[----:B------:R-:W-:-:S07]  /*5ab0*/  IMAD.MOV.U32 R84, RZ, RZ, R87 ;  /* 0x000000ffff547224 */ /* 0x000fce00078e0057 */
.L_x_9544:
        /* <DEDUP_REMOVED lines=80> */
.L_x_9539:
[----:B------:R-:W-:Y:S05]  /*5fc0*/  BSYNC.RECONVERGENT B0 ;  /* 0x0000000000007941 */ /* 0x000fea0003800200 */
.L_x_9538:
[----:B------:R-:W1:Y:S01]  /*5fd0*/  S2UR UR6, SR_CgaCtaId ;  /* 0x00000000000679c3 */ /* 0x000e620000008800 */
[C---:B------:R-:W-:Y:S01]  /*5fe0*/  SHF.L.U32 R151, R129.reuse, 0x3, RZ ;  /* 0x0000000381977819 */ /* 0x040fe200000006ff */
[----:B------:R-:W-:Y:S01]  /*5ff0*/  UMOV UR7, 0x400 ;  /* 0x0000040000077882 */ /* 0x000fe20000000000 */
[C---:B------:R-:W-:Y:S01]  /*6000*/  LOP3.LUT R150, R129.reuse, 0x18, RZ, 0xc0, !PT ;  /* 0x0000001881967812 */ /* 0x040fe200078ec0ff */
[----:B------:R-:W-:Y:S01]  /*6010*/  IMAD.SHL.U32 R134, R129, 0x20, RZ ;  /* 0x0000002081867824 */ /* 0x000fe200078e00ff */
[C---:B------:R-:W-:Y:S01]  /*6020*/  LOP3.LUT R4, R151.reuse, 0xc0, RZ, 0xc0, !PT ;  /* 0x000000c097047812 */ /* 0x040fe200078ec0ff */
[----:B------:R-:W-:Y:S01]  /*6030*/  BSSY.RECONVERGENT B1, `(.L_x_9540) ;  /* 0x0000152000017945 */ /* 0x000fe20003800200 */
[C---:B------:R-:W-:Y:S02]  /*6040*/  LOP3.LUT R7, R151.reuse, 0x18, RZ, 0xc0, !PT ;  /* 0x0000001897077812 */ /* 0x040fe400078ec0ff */
        /* <DEDUP_REMOVED lines=9> */
[--C-:B------:R-:W-:Y:S02]  /*60e0*/  SHF.R.U32.HI R130, RZ, 0x1, R129.reuse ;  /* 0x00000001ff827819 */ /* 0x100fe40000011681 */
[----:B------:R-:W-:Y:S02]  /*60f0*/  ISETP.GE.AND P3, PT, R4, R149, PT ;  /* 0x000000950400720c */ /* 0x000fe40003f66270 */
[----:B------:R-:W-:Y:S01]  /*6100*/  LEA R4, P0, R137, R156, 0x1 ;  /* 0x0000009c89047211 */ /* 0x000fe200078008ff */
[----:B------:R-:W-:Y:S01]  /*6110*/  IMAD.U32 R132, RZ, RZ, UR6 ;  /* 0x00000006ff847e24 */ /* 0x000fe2000f8e00ff */
[----:B------:R-:W-:Y:S02]  /*6120*/  SHF.L.U32 R128, R129, 0x2, RZ ;  /* 0x0000000281807819 */ /* 0x000fe400000006ff */
        /* <DEDUP_REMOVED lines=92> */
[C---:B---3--:R-:W-:Y:S08]  /*66f0*/  HMMA.16816.F32.BF16 R4, R88.reuse, R96, R4 ;  /* 0x000000605804723c */ /* 0x048ff00000041804 */
[C---:B------:R-:W-:Y:S01]  /*6700*/  HMMA.16816.F32.BF16 R8, R88.reuse, R98, R8 ;  /* 0x000000625808723c */ /* 0x040fe20000041808 */
[----:B------:R-:W3:Y:S07]  /*6710*/  LDSM.16.M88.4 R96, [R86+0x4800] ;  /* 0x004800005660783b */ /* 0x000eee0000000200 */
[C---:B------:R-:W-:Y:S08]  /*6720*/  HMMA.16816.F32.BF16 R12, R88.reuse, R112, R12 ;  /* 0x00000070580c723c */ /* 0x040ff0000004180c */
[C---:B------:R-:W-:Y:S01]  /*6730*/  HMMA.16816.F32.BF16 R16, R88.reuse, R114, R16 ;  /* 0x000000725810723c */ /* 0x040fe20000041810 */
[----:B------:R-:W-:Y:S06]  /*6740*/  LDSM.16.M88.4 R112, [R124+0x2000] ;  /* 0x002000007c70783b */ /* 0x000fec0000000200 */
[----:B------:R-:W2:Y:S01]  /*6750*/  LDSM.16.M88.4 R124, [R135+0x5000] ;  /* 0x00500000877c783b */ /* 0x000ea20000000200 */
[C---:B------:R-:W-:Y:S08]  /*6760*/  HMMA.16816.F32.BF16 R20, R88.reuse, R116, R20 ;  /* 0x000000745814723c */ /* 0x040ff00000041814 */
[C---:B------:R-:W-:Y:S01]  /*6770*/  HMMA.16816.F32.BF16 R24, R88.reuse, R118, R24 ;  /* 0x000000765818723c */ /* 0x040fe20000041818 */
[----:B------:R-:W-:Y:S07]  /*6780*/  LDSM.16.M88.4 R116, [R87+0x2000] ;  /* 0x002000005774783b */ /* 0x000fee0000000200 */
[C---:B----4-:R-:W-:Y:S08]  /*6790*/  HMMA.16816.F32.BF16 R28, R88.reuse, R100, R28 ;  /* 0x00000064581c723c */ /* 0x050ff0000004181c */
[----:B------:R-:W-:Y:S01]  /*67a0*/  HMMA.16816.F32.BF16 R32, R88, R102, R32 ;  /* 0x000000665820723c */ /* 0x000fe20000041820 */
[----:B------:R-:W4:Y:S06]  /*67b0*/  LDSM.16.M88.4 R88, [R135+0x5400] ;  /* 0x005400008758783b */ /* 0x000f2c0000000200 */
[----:B------:R-:W4:Y:S01]  /*67c0*/  LDSM.16.M88.4 R100, [R135+0x5800] ;  /* 0x005800008764783b */ /* 0x000f220000000200 */
[C---:B-1----:R-:W-:Y:S08]  /*67d0*/  HMMA.16816.F32.BF16 R4, R104.reuse, R120, R4 ;  /* 0x000000786804723c */ /* 0x042ff00000041804 */
[C---:B------:R-:W-:Y:S01]  /*67e0*/  HMMA.16816.F32.BF16 R8, R104.reuse, R122, R8 ;  /* 0x0000007a6808723c */ /* 0x040fe20000041808 */
[----:B------:R-:W-:Y:S07]  /*67f0*/  LDSM.16.M88.4 R120, [R86+0x5000] ;  /* 0x005000005678783b */ /* 0x000fee0000000200 */
[C---:B-----5:R-:W-:Y:S08]  /*6800*/  HMMA.16816.F32.BF16 R12, R104.reuse, R92, R12 ;  /* 0x0000005c680c723c */ /* 0x060ff0000004180c */
[C---:B------:R-:W-:Y:S01]  /*6810*/  HMMA.16816.F32.BF16 R16, R104.reuse, R94, R16 ;  /* 0x0000005e6810723c */ /* 0x040fe20000041810 */
[----:B------:R-:W1:Y:S07]  /*6820*/  LDSM.16.M88.4 R92, [R135+0x5c00] ;  /* 0x005c0000875c783b */ /* 0x000e6e0000000200 */
[C---:B---3--:R-:W-:Y:S08]  /*6830*/  HMMA.16816.F32.BF16 R20, R104.reuse, R96, R20 ;  /* 0x000000606814723c */ /* 0x048ff00000041814 */
[C---:B------:R-:W-:Y:S08]  /*6840*/  HMMA.16816.F32.BF16 R24, R104.reuse, R98, R24 ;  /* 0x000000626818723c */ /* 0x040ff00000041818 */
[C---:B------:R-:W-:Y:S08]  /*6850*/  HMMA.16816.F32.BF16 R28, R104.reuse, R108, R28 ;  /* 0x0000006c681c723c */ /* 0x040ff0000004181c */
[----:B------:R-:W-:Y:S08]  /*6860*/  HMMA.16816.F32.BF16 R32, R104, R110, R32 ;  /* 0x0000006e6820723c */ /* 0x000ff00000041820 */
[C---:B--2---:R-:W-:Y:S08]  /*6870*/  HMMA.16816.F32.BF16 R4, R112.reuse, R124, R4 ;  /* 0x0000007c7004723c */ /* 0x044ff00000041804 */
[C---:B------:R-:W-:Y:S08]  /*6880*/  HMMA.16816.F32.BF16 R8, R112.reuse, R126, R8 ;  /* 0x0000007e7008723c */ /* 0x040ff00000041808 */
[C---:B----4-:R-:W-:Y:S08]  /*6890*/  HMMA.16816.F32.BF16 R12, R112.reuse, R88, R12 ;  /* 0x00000058700c723c */ /* 0x050ff0000004180c */
[C---:B------:R-:W-:Y:S01]  /*68a0*/  HMMA.16816.F32.BF16 R16, R112.reuse, R90, R16 ;  /* 0x0000005a7010723c */ /* 0x040fe20000041810 */
[----:B------:R-:W2:Y:S07]  /*68b0*/  LDSM.16.M88.4 R88, [R86+0x5400] ;  /* 0x005400005658783b */ /* 0x000eae0000000200 */
[C---:B------:R-:W-:Y:S08]  /*68c0*/  HMMA.16816.F32.BF16 R20, R112.reuse, R100, R20 ;  /* 0x000000647014723c */ /* 0x040ff00000041814 */
[C---:B------:R-:W-:Y:S08]  /*68d0*/  HMMA.16816.F32.BF16 R24, R112.reuse, R102, R24 ;  /* 0x000000667018723c */ /* 0x040ff00000041818 */
[C---:B-1----:R-:W-:Y:S08]  /*68e0*/  HMMA.16816.F32.BF16 R28, R112.reuse, R92, R28 ;  /* 0x0000005c701c723c */ /* 0x042ff0000004181c */
        /* <DEDUP_REMOVED lines=22> */
[-C--:B------:R-:W-:Y:S07]  /*6a50*/  FMUL.FTZ R19, R19, R163.reuse ;  /* 0x000000a313137220 */ /* 0x080fee0000410000 */
[----:B------:R4:W1:Y:S10]  /*6a60*/  MUFU.TANH R100, R7 ;  /* 0x0000000700647308 */ /* 0x0008740000002400 */
[----:B------:R-:W1:Y:S10]  /*6a70*/  MUFU.TANH R102, R8 ;  /* 0x0000000800667308 */ /* 0x000e740000002400 */
[----:B------:R-:W1:Y:S01]  /*6a80*/  MUFU.TANH R101, R9 ;  /* 0x0000000900657308 */ /* 0x000e620000002400 */
[----:B----4-:R-:W4:Y:S09]  /*6a90*/  LDSM.16.M88.4 R4, [R86+0x5800] ;  /* 0x005800005604783b */ /* 0x010f320000000200 */
[----:B------:R-:W1:Y:S10]  /*6aa0*/  MUFU.TANH R103, R10 ;  /* 0x0000000a00677308 */ /* 0x000e740000002400 */
[----:B------:R5:W1:Y:S10]  /*6ab0*/  MUFU.TANH R104, R11 ;  /* 0x0000000b00687308 */ /* 0x000a740000002400 */
[----:B------:R-:W1:Y:S10]  /*6ac0*/  MUFU.TANH R12, R12 ;  /* 0x0000000c000c7308 */ /* 0x000e740000002400 */
[----:B------:R1:W1:Y:S01]  /*6ad0*/  MUFU.TANH R110, R13 ;  /* 0x0000000d006e7308 */ /* 0x0002620000002400 */
[----:B-----5:R-:W5:Y:S01]  /*6ae0*/  LDSM.16.M88.4 R8, [R86+0x5c00] ;  /* 0x005c00005608783b */ /* 0x020f620000000200 */
[----:B------:R-:W-:Y:S08]  /*6af0*/  DEPBAR.LE SB0, 0x0 ;  /* 0x000080000000791a */ /* 0x000ff00000000000 */
[----:B------:R1:W1:Y:S01]  /*6b00*/  MUFU.TANH R115, R14 ;  /* 0x0000000e00737308 */ /* 0x0002620000002400 */
[----:B------:R-:W-:Y:S01]  /*6b10*/  BAR.SYNC.DEFER_BLOCKING 0x0 ;  /* 0x0000000000007b1d */ /* 0x000fe20000010000 */
[C---:B----4-:R-:W-:Y:S05]  /*6b20*/  HMMA.16816.F32.BF16 R20, R116.reuse, R4, R20 ;  /* 0x000000047414723c */ /* 0x050fea0000041814 */
[-C--:B------:R-:W-:Y:S03]  /*6b30*/  FMUL.FTZ R4, R16, R163.reuse ;  /* 0x000000a310047220 */ /* 0x080fe60000410000 */
[----:B------:R4:W1:Y:S01]  /*6b40*/  MUFU.TANH R112, R15 ;  /* 0x0000000f00707308 */ /* 0x0008620000002400 */
[C---:B------:R-:W-:Y:S09]  /*6b50*/  HMMA.16816.F32.BF16 R24, R116.reuse, R6, R24 ;  /* 0x000000067418723c */ /* 0x040ff20000041818 */
[----:B------:R-:W1:Y:S01]  /*6b60*/  MUFU.TANH R4, R4 ;  /* 0x0000000400047308 */ /* 0x000e620000002400 */
        /* <DEDUP_REMOVED lines=51> */
[C---:B-1----:R-:W-:Y:S01]  /*6ea0*/  VIADD R14, R146.reuse, 0xffffff80 ;  /* 0xffffff80920e7836 */ /* 0x042fe20000000000 */
[----:B------:R-:W2:Y:S01]  /*6eb0*/  LD.E R16, desc[UR4][R2.64+0x170] ;  /* 0x0001700402107980 */ /* 0x000ea2000c101900 */
        /* <DEDUP_REMOVED lines=36> */
[C---:B------:R-:W-:Y:S02]  /*7100*/  ISETP.NE.AND P1, PT, R16.reuse, RZ, PT ;  /* 0x000000ff1000720c */ /* 0x040fe40003f25270 */
        /* <DEDUP_REMOVED lines=24> */
.L_x_9543:
[----:B------:R-:W-:Y:S05]  /*7290*/  BSYNC.RECONVERGENT B0 ;  /* 0x0000000000007941 */ /* 0x000fea0003800200 */
.L_x_9542:
[--C-:B------:R-:W-:Y:S01]  /*72a0*/  @!P5 IMAD.MOV.U32 R8, RZ, RZ, R143.reuse ;  /* 0x000000ffff08d224 */ /* 0x100fe200078e008f */
[CC--:B-1----:R-:W-:Y:S01]  /*72b0*/  @!P5 LEA R14, P1, R139.reuse, R143.reuse, 0x1 ;  /* 0x0000008f8b0ed211 */ /* 0x0c2fe200078208ff */
[----:B------:R-:W-:Y:S01]  /*72c0*/  @!P5 IMAD.MOV.U32 R9, RZ, RZ, R142 ;  /* 0x000000ffff09d224 */ /* 0x000fe200078e008e */
[CC--:B------:R-:W-:Y:S01]  /*72d0*/  @!P4 LEA R10, P2, R139.reuse, R143.reuse, 0x1 ;  /* 0x0000008f8b0ac211 */ /* 0x0c0fe200078408ff */
[--C-:B------:R-:W-:Y:S01]  /*72e0*/  @!P4 IMAD.MOV.U32 R16, RZ, RZ, R143.reuse ;  /* 0x000000ffff10c224 */ /* 0x100fe200078e008f */
[CC--:B----4-:R-:W-:Y:S01]  /*72f0*/  @!P5 LEA.HI.X R15, R139.reuse, R142.reuse, R140, 0x1, P1 ;  /* 0x0000008e8b0fd211 */ /* 0x0d0fe200008f0c8c */
[----:B------:R-:W-:Y:S01]  /*7300*/  @!P4 IMAD.MOV.U32 R17, RZ, RZ, R142 ;  /* 0x000000ffff11c224 */ /* 0x000fe200078e008e */
[----:B------:R-:W-:Y:S01]  /*7310*/  @!PT LDS RZ, [RZ] ;  /* 0x00000000fffff984 */ /* 0x000fe20000000800 */
[----:B------:R-:W-:Y:S01]  /*7320*/  @!PT LDS RZ, [RZ] ;  /* 0x00000000fffff984 */ /* 0x000fe20000000800 */
[----:B------:R-:W-:Y:S01]  /*7330*/  @!PT LDS RZ, [RZ] ;  /* 0x00000000fffff984 */ /* 0x000fe20000000800 */
[----:B------:R1:W-:Y:S01]  /*7340*/  @!P5 LDGSTS.E.BYPASS.LTC128B.128 [R162+0x3000], desc[UR4][R8.64] ;  /* 0x0300000008a2dfae */ /* 0x0003e2000b981a04 */
[CCC-:B------:R-:W-:Y:S03]  /*7350*/  @!P4 LEA.HI.X R11, R139.reuse, R142.reuse, R140.reuse, 0x1, P2 ;  /* 0x0000008e8b0bc211 */ /* 0x1c0fe600010f0c8c */
[----:B------:R2:W-:Y:S04]  /*7360*/  @P5 STS.128 [R162+0x3000], RZ ;  /* 0x003000ffa2005388 */ /* 0x0005e80000000c00 */
[----:B------:R-:W-:Y:S01]  /*7370*/  @!PT LDS RZ, [RZ] ;  /* 0x00000000fffff984 */ /* 0x000fe20000000800 */
[----:B------:R-:W-:Y:S01]  /*7380*/  @!PT LDS RZ, [RZ] ;  /* 0x00000000fffff984 */ /* 0x000fe20000000800 */
[----:B------:R-:W-:Y:S01]  /*7390*/  @!PT LDS RZ, [RZ] ;  /* 0x00000000fffff984 */ /* 0x000fe20000000800 */
[----:B------:R3:W-:Y:S04]  /*73a0*/  @!P4 LDGSTS.E.BYPASS.LTC128B.128 [R162+0x4000], desc[UR4][R16.64+0x40] ;  /* 0x0400004010a2cfae */ /* 0x0007e8000b981a04 */
[----:B------:R2:W-:Y:S01]  /*73b0*/  @P4 STS.128 [R162+0x4000], RZ ;  /* 0x004000ffa2004388 */ /* 0x0005e20000000c00 */
[C---:B-1----:R-:W-:Y:S04]  /*73c0*/  @!P3 LEA R8, P1, R139.reuse, R143, 0x1 ;  /* 0x0000008f8b08b211 */ /* 0x042fe800078208ff */
[----:B------:R-:W-:Y:S01]  /*73d0*/  @!P3 LEA.HI.X R9, R139, R142, R140, 0x1, P1 ;  /* 0x0000008e8b09b211 */ /* 0x000fe200008f0c8c */
[----:B---3--:R-:W-:Y:S02]  /*73e0*/  @!P3 IMAD.MOV.U32 R16, RZ, RZ, R143 ;  /* 0x000000ffff10b224 */ /* 0x008fe400078e008f */
        /* <DEDUP_REMOVED lines=22> */
.L_x_9541:
[----:B------:R-:W-:Y:S05]  /*7550*/  BSYNC.RECONVERGENT B1 ;  /* 0x0000000000017941 */ /* 0x000fea0003800200 */
.L_x_9540:
[----:B------:R-:W3:Y:S01]  /*7560*/  LD.E R88, desc[UR4][R2.64+0xdc] ;  /* 0x0000dc0402587980 */ /* 0x000ee2000c101900 */
[C---:B--2---:R-:W-:Y:S02]  /*7570*/  IADD3 R9, PT, PT, R147.reuse, -0x8, RZ ;  /* 0xfffffff893097810 */ /* 0x044fe40007ffe0ff */
[C---:B-1----:R-:W-:Y:S02]  /*7580*/  IADD3 R13, PT, PT, R147.reuse, -0x11, RZ ;  /* 0xffffffef930d7810 */ /* 0x042fe40007ffe0ff */
[----:B------:R-:W-:Y:S02]  /*7590*/  IABS R9, R9 ;  /* 0x0000000900097213 */ /* 0x000fe40000000000 */
[C---:B----4-:R-:W-:Y:S02]  /*75a0*/  IADD3 R15, PT, PT, R147.reuse, -0x18, RZ ;  /* 0xffffffe8930f7810 */ /* 0x050fe40007ffe0ff */
[----:B------:R-:W-:Y:S02]  /*75b0*/  I2FP.F32.S32 R9, R9 ;  /* 0x0000000900097245 */ /* 0x000fe40000201400 */
[----:B------:R-:W-:Y:S02]  /*75c0*/  IABS R13, R13 ;  /* 0x0000000d000d7213 */ /* 0x000fe40000000000 */
[C---:B------:R-:W-:Y:S01]  /*75d0*/  IADD3 R16, PT, PT, R147.reuse, -0x20, RZ ;  /* 0xffffffe093107810 */ /* 0x040fe20007ffe0ff */
[CC--:B------:R-:W-:Y:S01]  /*75e0*/  FFMA.FTZ R11, -R0.reuse, R9.reuse, R87 ;  /* 0x00000009000b7223 */ /* 0x0c0fe20000010157 */
[C---:B------:R-:W-:Y:S01]  /*75f0*/  FFMA.FTZ R103, -R0.reuse, R9, R103 ;  /* 0x0000000900677223 */ /* 0x040fe20000010167 */
[C---:B------:R-:W-:Y:S02]  /*7600*/  IADD3 R9, PT, PT, R147.reuse, -0x10, RZ ;  /* 0xfffffff093097810 */ /* 0x040fe40007ffe0ff */
[----:B------:R-:W-:Y:S02]  /*7610*/  IABS R15, R15 ;  /* 0x0000000f000f7213 */ /* 0x000fe40000000000 */
[----:B------:R-:W-:Y:S02]  /*7620*/  IABS R9, R9 ;  /* 0x0000000900097213 */ /* 0x000fe40000000000 */
[----:B------:R-:W-:Y:S02]  /*7630*/  I2FP.F32.S32 R13, R13 ;  /* 0x0000000d000d7245 */ /* 0x000fe40000201400 */
[----:B------:R-:W-:Y:S02]  /*7640*/  I2FP.F32.S32 R9, R9 ;  /* 0x0000000900097245 */ /* 0x000fe40000201400 */
[----:B------:R-:W-:Y:S01]  /*7650*/  IABS R16, R16 ;  /* 0x0000001000107213 */ /* 0x000fe20000000000 */
[C---:B------:R-:W-:Y:S01]  /*7660*/  FFMA.FTZ R112, -R0.reuse, R13, R112 ;  /* 0x0000000d00707223 */ /* 0x040fe20000010170 */
[----:B------:R-:W-:Y:S01]  /*7670*/  I2FP.F32.S32 R15, R15 ;  /* 0x0000000f000f7245 */ /* 0x000fe20000201400 */
[CC--:B------:R-:W-:Y:S01]  /*7680*/  FFMA.FTZ R115, -R0.reuse, R9.reuse, R115 ;  /* 0x0000000900737223 */ /* 0x0c0fe20000010173 */
[C---:B------:R-:W-:Y:S01]  /*7690*/  IADD3 R14, PT, PT, R147.reuse, -0x19, RZ ;  /* 0xffffffe7930e7810 */ /* 0x040fe20007ffe0ff */
[C---:B------:R-:W-:Y:S01]  /*76a0*/  FFMA.FTZ R102, -R0.reuse, R9, R102 ;  /* 0x0000000900667223 */ /* 0x040fe20000010166 */
[C---:B------:R-:W-:Y:S01]  /*76b0*/  IADD3 R10, PT, PT, R147.reuse, -0x1, RZ ;  /* 0xffffffff930a7810 */ /* 0x040fe20007ffe0ff */
[C---:B------:R-:W-:Y:S01]  /*76c0*/  FFMA.FTZ R9, -R0.reuse, R13, R101 ;  /* 0x0000000d00097223 */ /* 0x040fe20000010165 */
[C---:B------:R-:W-:Y:S01]  /*76d0*/  IADD3 R7, PT, PT, R147.reuse, -0x9, RZ ;  /* 0xfffffff793077810 */ /* 0x040fe20007ffe0ff */
[CC--:B------:R-:W-:Y:S01]  /*76e0*/  FFMA.FTZ R117, -R0.reuse, R15.reuse, R12 ;  /* 0x0000000f00757223 */ /* 0x0c0fe2000001010c */
[----:B------:R-:W-:Y:S01]  /*76f0*/  I2FP.F32.S32 R13, R16 ;  /* 0x00000010000d7245 */ /* 0x000fe20000201400 */
[C---:B------:R-:W-:Y:S01]  /*7700*/  FFMA.FTZ R113, -R0.reuse, R15, R113 ;  /* 0x0000000f00717223 */ /* 0x040fe20000010171 */
[----:B------:R-:W-:Y:S02]  /*7710*/  IABS R14, R14 ;  /* 0x0000000e000e7213 */ /* 0x000fe40000000000 */
[----:B------:R-:W-:Y:S01]  /*7720*/  IABS R10, R10 ;  /* 0x0000000a000a7213 */ /* 0x000fe20000000000 */
[C---:B------:R-:W-:Y:S01]  /*7730*/  FFMA.FTZ R116, -R0.reuse, R13, R4 ;  /* 0x0000000d00747223 */ /* 0x040fe20000010104 */
[----:B------:R-:W-:Y:S01]  /*7740*/  IABS R7, R7 ;  /* 0x0000000700077213 */ /* 0x000fe20000000000 */
        /* <DEDUP_REMOVED lines=8> */
[----:B------:R-:W-:Y:S01]  /*77d0*/  I2FP.F32.S32 R7, R7 ;  /* 0x0000000700077245 */ /* 0x000fe20000201400 */
[C---:B------:R-:W-:Y:S01]  /*77e0*/  FFMA.FTZ R100, -R0.reuse, R10, R100 ;  /* 0x0000000a00647223 */ /* 0x040fe20000010164 */
[----:B------:R-:W-:Y:S02]  /*77f0*/  IABS R12, R12 ;  /* 0x0000000c000c7213 */ /* 0x000fe40000000000 */
[C---:B------:R-:W-:Y:S01]  /*7800*/  IADD3 R118, PT, PT, R147.reuse, -0x28, RZ ;  /* 0xffffffd893767810 */ /* 0x040fe20007ffe0ff */
[CC--:B------:R-:W-:Y:S01]  /*7810*/  FFMA.FTZ R10, -R0.reuse, R7.reuse, R96 ;  /* 0x00000007000a7223 */ /* 0x0c0fe20000010160 */
[C---:B------:R-:W-:Y:S01]  /*7820*/  IADD3 R4, PT, PT, R147.reuse, -0x31, RZ ;  /* 0xffffffcf93047810 */ /* 0x040fe20007ffe0ff */
[C---:B------:R-:W-:Y:S01]  /*7830*/  FFMA.FTZ R7, -R0.reuse, R7, R104 ;  /* 0x0000000700077223 */ /* 0x040fe20000010168 */
[----:B------:R-:W-:Y:S02]  /*7840*/  IABS R13, R13 ;  /* 0x0000000d000d7213 */ /* 0x000fe40000000000 */
[----:B------:R-:W-:Y:S02]  /*7850*/  I2FP.F32.S32 R8, R8 ;  /* 0x0000000800087245 */ /* 0x000fe40000201400 */
[----:B------:R-:W-:Y:S02]  /*7860*/  I2FP.F32.S32 R12, R12 ;  /* 0x0000000c000c7245 */ /* 0x000fe40000201400 */
[----:B------:R-:W-:Y:S01]  /*7870*/  IADD3 R14, PT, PT, R147, -0x21, RZ ;  /* 0xffffffdf930e7810 */ /* 0x000fe20007ffe0ff */
[C---:B------:R-:W-:Y:S01]  /*7880*/  FFMA.FTZ R8, -R0.reuse, R8, R98 ;  /* 0x0000000800087223 */ /* 0x040fe20000010162 */
[----:B------:R-:W-:Y:S01]  /*7890*/  IABS R118, R118 ;  /* 0x0000007600767213 */ /* 0x000fe20000000000 */
[C---:B------:R-:W-:Y:S01]  /*78a0*/  FFMA.FTZ R92, -R0.reuse, R12, R92 ;  /* 0x0000000c005c7223 */ /* 0x040fe2000001015c */
[----:B------:R-:W-:Y:S01]  /*78b0*/  IABS R4, R4 ;  /* 0x0000000400047213 */ /* 0x000fe20000000000 */
[C---:B------:R-:W-:Y:S01]  /*78c0*/  FFMA.FTZ R121, -R0.reuse, R12, R121 ;  /* 0x0000000c00797223 */ /* 0x040fe20000010179 */
[----:B------:R-:W-:Y:S02]  /*78d0*/  I2FP.F32.S32 R13, R13 ;  /* 0x0000000d000d7245 */ /* 0x000fe40000201400 */
[----:B------:R-:W-:Y:S02]  /*78e0*/  IABS R14, R14 ;  /* 0x0000000e000e7213 */ /* 0x000fe40000000000 */
[----:B------:R-:W-:Y:S01]  /*78f0*/  I2FP.F32.S32 R118, R118 ;  /* 0x0000007600767245 */ /* 0x000fe20000201400 */
[----:B------:R-:W-:Y:S01]  /*7900*/  FFMA.FTZ R99, -R0, R13, R99 ;  /* 0x0000000d00637223 */ /* 0x000fe20000010163 */
[----:B------:R-:W-:Y:S01]  /*7910*/  FMNMX3.FTZ R12, R84, R11, R10, !PT ;  /* 0x0000000b540c7276 */ /* 0x000fe2000781000a */
[C---:B------:R-:W-:Y:S01]  /*7920*/  FFMA.FTZ R123, -R0.reuse, R13, R123 ;  /* 0x0000000d007b7223 */ /* 0x040fe2000001017b */
[----:B------:R-:W-:Y:S01]  /*7930*/  I2FP.F32.S32 R4, R4 ;  /* 0x0000000400047245 */ /* 0x000fe20000201400 */
[C---:B------:R-:W-:Y:S01]  /*7940*/  FFMA.FTZ R124, -R0.reuse, R118, R124 ;  /* 0x00000076007c7223 */ /* 0x040fe2000001017c */
[----:B------:R-:W-:Y:S01]  /*7950*/  I2FP.F32.S32 R14, R14 ;  /* 0x0000000e000e7245 */ /* 0x000fe20000201400 */
[C---:B------:R-:W-:Y:S01]  /*7960*/  FFMA.FTZ R118, -R0.reuse, R118, R6 ;  /* 0x0000007600767223 */ /* 0x040fe20000010106 */
[----:B------:R-:W-:Y:S01]  /*7970*/  FMNMX3.FTZ R13, R85, R8, R100, !PT ;  /* 0x00000008550d7276 */ /* 0x000fe20007810064 */
[----:B------:R-:W-:Y:S01]  /*7980*/  FFMA.FTZ R119, -R0, R4, R5 ;  /* 0x0000000400777223 */ /* 0x000fe20000010105 */
[----:B------:R-:W-:Y:S01]  /*7990*/  FMNMX3.FTZ R12, R12, R102, R9, !PT ;  /* 0x000000660c0c7276 */ /* 0x000fe20007810009 */
[C---:B------:R-:W-:Y:S01]  /*79a0*/  FFMA.FTZ R114, -R0.reuse, R14, R114 ;  /* 0x0000000e00727223 */ /* 0x040fe20000010172 */
[C---:B------:R-:W-:Y:S01]  /*79b0*/  IADD3 R6, PT, PT, R147.reuse, -0x38, RZ ;  /* 0xffffffc893067810 */ /* 0x040fe20007ffe0ff */
[C---:B------:R-:W-:Y:S01]  /*79c0*/  FFMA.FTZ R91, -R0.reuse, R4, R91 ;  /* 0x00000004005b7223 */ /* 0x040fe2000001015b */
        /* <DEDUP_REMOVED lines=36> */
[----:B------:R-:W-:Y:S07]  /*7c10*/  IADD3 R147, PT, PT, R147, 0x40, RZ ;  /* 0x0000004093937810 */ /* 0x000fee0007ffe0ff */
[----:B------:R-:W-:Y:S01]  /*7c20*/  LDSM.16.MT88.4 R28, [R101+0x7000] ;  /* 0x00700000651c783b */ /* 0x000fe20000004200 */
[----:B-1----:R-:W-:Y:S07]  /*7c30*/  FMNMX.FTZ R87, R12, R87, !PT ;  /* 0x000000570c577209 */ /* 0x002fee0007810000 */
[----:B------:R-:W-:Y:S01]  /*7c40*/  LDSM.16.MT88.4 R12, [R101+0x6000] ;  /* 0x00600000650c783b */ /* 0x000fe20000004200 */
[----:B--2---:R-:W-:Y:S07]  /*7c50*/  FMNMX.FTZ R4, R5, R4, !PT ;  /* 0x0000000405047209 */ /* 0x004fee0007810000 */
        /* <DEDUP_REMOVED lines=60> */
[-C--:B------:R-:W-:Y:S01]  /*8020*/  FFMA.FTZ R125, R99, R88.reuse, -R96 ;  /* 0x00000058637d7223 */ /* 0x080fe20000010860 */
[----:B---3--:R-:W-:Y:S01]  /*8030*/  F2FP.BF16.F32.PACK_AB R82, R104, R105 ;  /* 0x000000696852723e */ /* 0x008fe200000010ff */
[-CC-:B------:R-:W-:Y:S01]  /*8040*/  FFMA.FTZ R126, R97, R88.reuse, -R98.reuse ;  /* 0x00000058617e7223 */ /* 0x180fe20000010862 */
[-C--:B------:R-:W-:Y:S01]  /*8050*/  FFMA.FTZ R127, R95, R88.reuse, -R98 ;  /* 0x000000585f7f7223 */ /* 0x080fe20000010862 */
[-C--:B------:R-:W-:Y:S01]  /*8060*/  FFMA.FTZ R133, R92, R88.reuse, -R96 ;  /* 0x000000585c857223 */ /* 0x080fe20000010860 */
[--C-:B------:R-:W-:Y:S01]  /*8070*/  FFMA.FTZ R135, R94, R88, -R98.reuse ;  /* 0x000000585e877223 */ /* 0x100fe20000010862 */
[----:B------:R-:W-:Y:S01]  /*8080*/  FMUL.FTZ R24, R85, R60 ;  /* 0x0000003c55187220 */ /* 0x000fe20000410000 */
[-CC-:B------:R-:W-:Y:S01]  /*8090*/  FFMA.FTZ R60, R110, R88.reuse, -R98.reuse ;  /* 0x000000586e3c7223 */ /* 0x180fe20000010862 */
[-C--:B------:R-:W-:Y:S01]  /*80a0*/  FFMA.FTZ R117, R117, R88.reuse, -R98 ;  /* 0x0000005875757223 */ /* 0x080fe20000010862 */
[----:B--2---:R-:W-:Y:S01]  /*80b0*/  F2FP.BF16.F32.PACK_AB R83, R102, R103 ;  /* 0x000000676653723e */ /* 0x004fe200000010ff */
[----:B------:R-:W-:Y:S01]  /*80c0*/  FFMA.FTZ R68, R115, R88, -R96 ;  /* 0x0000005873447223 */ /* 0x000fe20000010860 */
[C---:B------:R-:W-:Y:S01]  /*80d0*/  FMUL.FTZ R36, R85.reuse, R36 ;  /* 0x0000002455247220 */ /* 0x040fe20000410000 */
[----:B------:R2:W-:Y:S01]  /*80e0*/  MUFU.EX2 R115, R60 ;  /* 0x0000003c00737308 */ /* 0x0005e20000000800 */
[C---:B------:R-:W-:Y:S01]  /*80f0*/  FMUL.FTZ R37, R85.reuse, R37 ;  /* 0x0000002555257220 */ /* 0x040fe20000410000 */
[C---:B------:R-:W-:Y:S01]  /*8100*/  FMUL.FTZ R38, R84.reuse, R38 ;  /* 0x0000002654267220 */ /* 0x040fe20000410000 */
[C---:B------:R-:W-:Y:S01]  /*8110*/  FMUL.FTZ R39, R84.reuse, R39 ;  /* 0x0000002754277220 */ /* 0x040fe20000410000 */
[C---:B------:R-:W-:Y:S06]  /*8120*/  HMMA.16816.F32.BF16 R4, R80.reuse, R12, R4 ;  /* 0x0000000c5004723c */ /* 0x040fec0000041804 */
[----:B------:R3:W-:Y:S01]  /*8130*/  MUFU.EX2 R112, R68 ;  /* 0x0000004400707308 */ /* 0x0007e20000000800 */
[C---:B------:R-:W-:Y:S01]  /*8140*/  FMUL.FTZ R12, R85.reuse, R72 ;  /* 0x00000048550c7220 */ /* 0x040fe20000410000 */
[C---:B------:R-:W-:Y:S01]  /*8150*/  FMUL.FTZ R13, R85.reuse, R73 ;  /* 0x00000049550d7220 */ /* 0x040fe20000410000 */
[C---:B------:R-:W-:Y:S01]  /*8160*/  FMUL.FTZ R40, R85.reuse, R40 ;  /* 0x0000002855287220 */ /* 0x040fe20000410000 */
[C---:B------:R-:W-:Y:S06]  /*8170*/  HMMA.16816.F32.BF16 R8, R80.reuse, R14, R8 ;  /* 0x0000000e5008723c */ /* 0x040fec0000041808 */
[----:B------:R4:W5:Y:S01]  /*8180*/  MUFU.EX2 R110, R117 ;  /* 0x00000075006e7308 */ /* 0x0009620000000800 */
[----:B--2---:R-:W-:Y:S01]  /*8190*/  LDSM.16.MT88.4 R60, [R100+0x400] ;  /* 0x00040000643c783b */ /* 0x004fe20000004200 */
[C---:B------:R-:W-:Y:S01]  /*81a0*/  FMUL.FTZ R14, R84.reuse, R74 ;  /* 0x0000004a540e7220 */ /* 0x040fe20000410000 */
[C---:B------:R-:W-:Y:S01]  /*81b0*/  FMUL.FTZ R15, R84.reuse, R75 ;  /* 0x0000004b540f7220 */ /* 0x040fe20000410000 */
[C---:B------:R-:W-:Y:S01]  /*81c0*/  FMUL.FTZ R41, R85.reuse, R41 ;  /* 0x0000002955297220 */ /* 0x040fe20000410000 */
[----:B------:R-:W-:Y:S01]  /*81d0*/  FMUL.FTZ R42, R84, R42 ;  /* 0x0000002a542a7220 */ /* 0x000fe20000410000 */
[----:B---3--:R-:W-:Y:S01]  /*81e0*/  FFMA.FTZ R68, R116, R88, -R98 ;  /* 0x0000005874447223 */ /* 0x008fe20000010862 */
[----:B------:R-:W-:Y:S03]  /*81f0*/  FMUL.FTZ R43, R84, R43 ;  /* 0x0000002b542b7220 */ /* 0x000fe60000410000 */
[----:B------:R-:W2:Y:S01]  /*8200*/  MUFU.EX2 R116, R69 ;  /* 0x0000004500747308 */ /* 0x000ea20000000800 */
[----:B------:R-:W3:Y:S01]  /*8210*/  LDSM.16.MT88.4 R72, [R100+0x1000] ;  /* 0x001000006448783b */ /* 0x000ee20000004200 */
[C---:B-1----:R-:W-:Y:S08]  /*8220*/  HMMA.16816.F32.BF16 R12, R80.reuse, R20, R12 ;  /* 0x00000014500c723c */ /* 0x042ff0000004180c */
[----:B------:R-:W-:Y:S01]  /*8230*/  MUFU.EX2 R125, R125 ;  /* 0x0000007d007d7308 */ /* 0x000fe20000000800 */
[C---:B------:R-:W-:Y:S01]  /*8240*/  FMUL.FTZ R20, R85.reuse, R64 ;  /* 0x0000004055147220 */ /* 0x040fe20000410000 */
[----:B------:R-:W-:Y:S01]  /*8250*/  FMUL.FTZ R21, R85, R65 ;  /* 0x0000004155157220 */ /* 0x000fe20000410000 */
[-C--:B----4-:R-:W-:Y:S01]  /*8260*/  FFMA.FTZ R117, R111, R88.reuse, -R96 ;  /* 0x000000586f757223 */ /* 0x090fe20000010860 */
[-C--:B------:R-:W-:Y:S01]  /*8270*/  FFMA.FTZ R124, R124, R88.reuse, -R98 ;  /* 0x000000587c7c7223 */ /* 0x080fe20000010862 */
[--C-:B------:R-:W-:Y:S01]  /*8280*/  FFMA.FTZ R76, R122, R88, -R96.reuse ;  /* 0x000000587a4c7223 */ /* 0x100fe20000010860 */
[C---:B------:R-:W-:Y:S04]  /*8290*/  HMMA.16816.F32.BF16 R16, R80.reuse, R22, R16 ;  /* 0x000000165010723c */ /* 0x040fe80000041810 */
[----:B------:R-:W-:Y:S01]  /*82a0*/  MUFU.EX2 R126, R126 ;  /* 0x0000007e007e7308 */ /* 0x000fe20000000800 */
[C---:B------:R-:W-:Y:S01]  /*82b0*/  FMUL.FTZ R22, R84.reuse, R66 ;  /* 0x0000004254167220 */ /* 0x040fe20000410000 */
[----:B------:R-:W-:Y:S08]  /*82c0*/  FMUL.FTZ R23, R84, R67 ;  /* 0x0000004354177220 */ /* 0x000ff00000410000 */
[----:B------:R1:W-:Y:S01]  /*82d0*/  MUFU.EX2 R120, R76 ;  /* 0x0000004c00787308 */ /* 0x0003e20000000800 */
[----:B------:R-:W4:Y:S01]  /*82e0*/  LDSM.16.MT88.4 R64, [R101+0x8000] ;  /* 0x008000006540783b */ /* 0x000f220000004200 */
[-CC-:B------:R-:W-:Y:S01]  /*82f0*/  FFMA.FTZ R134, R91, R88.reuse, -R96.reuse ;  /* 0x000000585b867223 */ /* 0x180fe20000010860 */
[----:B------:R-:W-:Y:S01]  /*8300*/  FFMA.FTZ R163, R90, R88, -R96 ;  /* 0x000000585aa37223 */ /* 0x000fe20000010860 */
[C---:B------:R-:W-:Y:S01]  /*8310*/  FMUL.FTZ R44, R85.reuse, R44 ;  /* 0x0000002c552c7220 */ /* 0x040fe20000410000 */
[C---:B------:R-:W-:Y:S01]  /*8320*/  FMUL.FTZ R45, R85.reuse, R45 ;  /* 0x0000002d552d7220 */ /* 0x040fe20000410000 */
[C---:B------:R-:W-:Y:S04]  /*8330*/  HMMA.16816.F32.BF16 R20, R80.reuse, R28, R20 ;  /* 0x0000001c5014723c */ /* 0x040fe80000041814 */
[----:B------:R-:W-:Y:S01]  /*8340*/  MUFU.EX2 R117, R117 ;  /* 0x0000007500757308 */ /* 0x000fe20000000800 */
[C---:B------:R-:W-:Y:S01]  /*8350*/  FMUL.FTZ R28, R85.reuse, R56 ;  /* 0x00000038551c7220 */ /* 0x040fe20000410000 */
[C---:B------:R-:W-:Y:S01]  /*8360*/  FMUL.FTZ R29, R85.reuse, R57 ;  /* 0x00000039551d7220 */ /* 0x040fe20000410000 */
[C---:B------:R-:W-:Y:S01]  /*8370*/  FMUL.FTZ R46, R84.reuse, R46 ;  /* 0x0000002e542e7220 */ /* 0x040fe20000410000 */
[C---:B------:R-:W-:Y:S01]  /*8380*/  FMUL.FTZ R47, R84.reuse, R47 ;  /* 0x0000002f542f7220 */ /* 0x040fe20000410000 */
[----:B------:R-:W-:Y:S01]  /*8390*/  FMUL.FTZ R48, R85, R48 ;  /* 0x0000003055307220 */ /* 0x000fe20000410000 */
[C---:B------:R-:W-:Y:S04]  /*83a0*/  HMMA.16816.F32.BF16 R24, R80.reuse, R30, R24 ;  /* 0x0000001e5018723c */ /* 0x040fe80000041818 */
[----:B------:R-:W-:Y:S01]  /*83b0*/  MUFU.EX2 R127, R127 ;  /* 0x0000007f007f7308 */ /* 0x000fe20000000800 */
[C---:B------:R-:W-:Y:S01]  /*83c0*/  FMUL.FTZ R30, R84.reuse, R58 ;  /* 0x0000003a541e7220 */ /* 0x040fe20000410000 */
[C---:B------:R-:W-:Y:S01]  /*83d0*/  FMUL.FTZ R31, R84.reuse, R59 ;  /* 0x0000003b541f7220 */ /* 0x040fe20000410000 */
[--C-:B-1----:R-:W-:Y:S01]  /*83e0*/  FFMA.FTZ R76, R121, R88, -R98.reuse ;  /* 0x00000058794c7223 */ /* 0x102fe20000010862 */
[----:B------:R-:W1:Y:S06]  /*83f0*/  LDSM.16.MT88.4 R56, [R101+0x6400] ;  /* 0x006400006538783b */ /* 0x000e6c0000004200 */
[----:B------:R-:W-:Y:S01]  /*8400*/  MUFU.EX2 R121, R77 ;  /* 0x0000004d00797308 */ /* 0x000fe20000000800 */
[----:B------:R-:W-:Y:S01]  /*8410*/  FMUL.FTZ R49, R85, R49 ;  /* 0x0000003155317220 */ /* 0x000fe20000410000 */
[C---:B------:R-:W-:Y:S01]  /*8420*/  FMUL.FTZ R50, R84.reuse, R50 ;  /* 0x0000003254327220 */ /* 0x040fe20000410000 */
[----:B------:R-:W-:Y:S07]  /*8430*/  FMUL.FTZ R51, R84, R51 ;  /* 0x0000003354337220 */ /* 0x000fee0000410000 */
[----:B------:R-:W-:Y:S01]  /*8440*/  MUFU.EX2 R133, R133 ;  /* 0x0000008500857308 */ /* 0x000fe20000000800 */
[C---:B---3--:R-:W-:Y:S03]  /*8450*/  HMMA.16816.F32.BF16 R28, R80.reuse, R72, R28 ;  /* 0x00000048501c723c */ /* 0x048fe6000004181c */
[-C--:B------:R-:W-:Y:S01]  /*8460*/  FFMA.FTZ R72, R114, R88.reuse, -R98 ;  /* 0x0000005872487223 */ /* 0x080fe20000010862 */
[----:B------:R-:W-:Y:S05]  /*8470*/  FFMA.FTZ R73, R113, R88, -R96 ;  /* 0x0000005871497223 */ /* 0x000fea0000010860 */
[----:B------:R3:W-:Y:S01]  /*8480*/  MUFU.EX2 R114, R68 ;  /* 0x0000004400727308 */ /* 0x0007e20000000800 */
[----:B------:R-:W-:Y:S01]  /*8490*/  FFMA.FTZ R109, R85, R159, R109 ;  /* 0x0000009f556d7223 */ /* 0x000fe2000001006d */
[----:B------:R-:W-:Y:S01]  /*84a0*/  ISETP.GT.AND P0, PT, R148, R141, PT ;  /* 0x0000008d9400720c */ /* 0x000fe20003f04270 */
[C---:B------:R-:W-:Y:S07]  /*84b0*/  HMMA.16816.F32.BF16 R32, R80.reuse, R74, R32 ;  /* 0x0000004a5020723c */ /* 0x040fee0000041820 */
[----:B------:R-:W1:Y:S01]  /*84c0*/  MUFU.EX2 R113, R72 ;  /* 0x0000004800717308 */ /* 0x000e620000000800 */
[----:B------:R-:W-:Y:S01]  /*84d0*/  FFMA.FTZ R107, R84, R158, R107 ;  /* 0x0000009e546b7223 */ /* 0x000fe2000001006b */
[----:B------:R-:W-:Y:S08]  /*84e0*/  FADD.FTZ R109, R108, R109 ;  /* 0x0000006d6c6d7221 */ /* 0x000ff00000010000 */
[----:B------:R5:W1:Y:S01]  /*84f0*/  MUFU.EX2 R111, R73 ;  /* 0x00000049006f7308 */ /* 0x000a620000000800 */
[----:B------:R-:W-:Y:S01]  /*8500*/  MOV R85, R86 ;  /* 0x0000005600557202 */ /* 0x000fe20000000f00 */
[----:B------:R-:W-:Y:S01]  /*8510*/  FADD.FTZ R107, R106, R107 ;  /* 0x0000006b6a6b7221 */ /* 0x000fe20000010000 */
[C---:B----4-:R-:W-:Y:S07]  /*8520*/  HMMA.16816.F32.BF16 R36, R80.reuse, R64, R36 ;  /* 0x000000405024723c */ /* 0x050fee0000041824 */
[----:B------:R-:W-:Y:S01]  /*8530*/  MUFU.EX2 R134, R134 ;  /* 0x0000008600867308 */ /* 0x000fe20000000800 */
[----:B---3--:R-:W-:Y:S01]  /*8540*/  LDSM.16.MT88.4 R68, [R100+0x1400] ;  /* 0x001400006444783b */ /* 0x008fe20000004200 */
[----:B------:R-:W-:Y:S08]  /*8550*/  FADD.FTZ R109, R105, R109 ;  /* 0x0000006d696d7221 */ /* 0x000ff00000010000 */
[----:B------:R-:W-:Y:S01]  /*8560*/  MUFU.EX2 R135, R135 ;  /* 0x0000008700877308 */ /* 0x000fe20000000800 */
[----:B------:R-:W-:Y:S01]  /*8570*/  FADD.FTZ R107, R103, R107 ;  /* 0x0000006b676b7221 */ /* 0x000fe20000010000 */
[----:B------:R-:W-:Y:S01]  /*8580*/  MOV R84, R87 ;  /* 0x0000005700547202 */ /* 0x000fe20000000f00 */
[C---:B------:R-:W-:Y:S07]  /*8590*/  HMMA.16816.F32.BF16 R40, R80.reuse, R66, R40 ;  /* 0x000000425028723c */ /* 0x040fee0000041828 */
[----:B------:R-:W-:Y:S01]  /*85a0*/  MUFU.EX2 R163, R163 ;  /* 0x000000a300a37308 */ /* 0x000fe20000000800 */
[----:B------:R-:W3:Y:S01]  /*85b0*/  LDSM.16.MT88.4 R64, [R101+0x7400] ;  /* 0x007400006540783b */ /* 0x000ee20000004200 */
[----:B------:R-:W-:Y:S01]  /*85c0*/  FADD.FTZ R104, R104, R109 ;  /* 0x0000006d68687221 */ /* 0x000fe20000010000 */
[----:B------:R-:W-:Y:S01]  /*85d0*/  FADD.FTZ R102, R102, R107 ;  /* 0x0000006b66667221 */ /* 0x000fe20000010000 */
[C---:B------:R-:W-:Y:S05]  /*85e0*/  HMMA.16816.F32.BF16 R44, R80.reuse, R52, R44 ;  /* 0x00000034502c723c */ /* 0x040fea000004182c */
[----:B-----5:R-:W4:Y:S01]  /*85f0*/  LDSM.16.MT88.4 R72, [R101+0x8400] ;  /* 0x008400006548783b */ /* 0x020f220000004200 */
[----:B------:R-:W-:Y:S01]  /*8600*/  F2FP.BF16.F32.PACK_AB R52, R115, R110 ;  /* 0x0000006e7334723e */ /* 0x000fe200000010ff */
[----:B------:R-:W-:Y:S01]  /*8610*/  FADD.FTZ R104, R110, R104 ;  /* 0x000000686e687221 */ /* 0x000fe20000010000 */
[----:B--2---:R-:W-:Y:S01]  /*8620*/  F2FP.BF16.F32.PACK_AB R53, R116, R112 ;  /* 0x000000707435723e */ /* 0x004fe200000010ff */
[----:B------:R-:W-:Y:S01]  /*8630*/  FADD.FTZ R102, R112, R102 ;  /* 0x0000006670667221 */ /* 0x000fe20000010000 */
[----:B------:R-:W-:Y:S03]  /*8640*/  HMMA.16816.F32.BF16 R48, R80, R54, R48 ;  /* 0x000000365030723c */ /* 0x000fe60000041830 */
[----:B-1----:R-:W-:Y:S01]  /*8650*/  F2FP.BF16.F32.PACK_AB R54, R113, R114 ;  /* 0x000000727136723e */ /* 0x002fe200000010ff */
        /* <DEDUP_REMOVED lines=17> */
[C---:B------:R-:W-:Y:S03]  /*8770*/  HMMA.16816.F32.BF16 R28, R52.reuse, R68, R28 ;  /* 0x00000044341c723c */ /* 0x040fe6000004181c */
[-C--:B------:R-:W-:Y:S02]  /*8780*/  FFMA.FTZ R68, R123, R88.reuse, -R98 ;  /* 0x000000587b447223 */ /* 0x080fe40000010862 */
[----:B------:R5:W1:Y:S03]  /*8790*/  MUFU.EX2 R123, R124 ;  /* 0x0000007c007b7308 */ /* 0x000a660000000800 */
[C---:B------:R-:W-:Y:S07]  /*87a0*/  HMMA.16816.F32.BF16 R32, R52.reuse, R70, R32 ;  /* 0x000000463420723c */ /* 0x040fee0000041820 */
[----:B------:R2:W3:Y:S01]  /*87b0*/  MUFU.EX2 R122, R68 ;  /* 0x00000044007a7308 */ /* 0x0004e20000000800 */
[C---:B----4-:R-:W-:Y:S03]  /*87c0*/  HMMA.16816.F32.BF16 R36, R52.reuse, R72, R36 ;  /* 0x000000483424723c */ /* 0x050fe60000041824 */
[-C--:B-----5:R-:W-:Y:S01]  /*87d0*/  FFMA.FTZ R124, R118, R88.reuse, -R96 ;  /* 0x00000058767c7223 */ /* 0x0a0fe20000010860 */
[-CC-:B------:R-:W-:Y:S01]  /*87e0*/  FFMA.FTZ R72, R119, R88.reuse, -R98.reuse ;  /* 0x0000005877487223 */ /* 0x180fe20000010862 */
[-C--:B------:R-:W-:Y:S04]  /*87f0*/  FFMA.FTZ R98, R93, R88.reuse, -R98 ;  /* 0x000000585d627223 */ /* 0x080fe80000010862 */
[----:B------:R4:W-:Y:S01]  /*8800*/  MUFU.EX2 R119, R76 ;  /* 0x0000004c00777308 */ /* 0x0009e20000000800 */
[----:B--2---:R-:W2:Y:S01]  /*8810*/  LDSM.16.MT88.4 R68, [R101+0x7800] ;  /* 0x007800006544783b */ /* 0x004ea20000004200 */
[C---:B------:R-:W-:Y:S08]  /*8820*/  HMMA.16816.F32.BF16 R40, R52.reuse, R74, R40 ;  /* 0x0000004a3428723c */ /* 0x040ff00000041828 */
[----:B------:R-:W5:Y:S01]  /*8830*/  MUFU.EX2 R118, R72 ;  /* 0x0000004800767308 */ /* 0x000f620000000800 */
[----:B------:R-:W-:Y:S01]  /*8840*/  FFMA.FTZ R96, R89, R88, -R96 ;  /* 0x0000005859607223 */ /* 0x000fe20000010860 */
[----:B------:R-:W-:Y:S01]  /*8850*/  F2FP.BF16.F32.PACK_AB R88, R127, R126 ;  /* 0x0000007e7f58723e */ /* 0x000fe200000010ff */
[----:B-1----:R-:W-:Y:S07]  /*8860*/  FADD.FTZ R113, R123, R113 ;  /* 0x000000717b717221 */ /* 0x002fee0000010000 */
[----:B------:R-:W1:Y:S01]  /*8870*/  MUFU.EX2 R124, R124 ;  /* 0x0000007c007c7308 */ /* 0x000e620000000800 */
[----:B------:R-:W-:Y:S01]  /*8880*/  LDSM.16.MT88.4 R92, [R101+0x7c00] ;  /* 0x007c0000655c783b */ /* 0x000fe20000004200 */
[C---:B------:R-:W-:Y:S08]  /*8890*/  HMMA.16816.F32.BF16 R44, R52.reuse, R56, R44 ;  /* 0x00000038342c723c */ /* 0x040ff0000004182c */
[----:B------:R-:W2:Y:S01]  /*88a0*/  MUFU.EX2 R162, R98 ;  /* 0x0000006200a27308 */ /* 0x000ea20000000800 */
[----:B------:R-:W-:Y:S09]  /*88b0*/  F2FP.BF16.F32.PACK_AB R89, R134, R133 ;  /* 0x000000858659723e */ /* 0x000ff200000010ff */
[----:B------:R-:W2:Y:S01]  /*88c0*/  MUFU.EX2 R164, R96 ;  /* 0x0000006000a47308 */ /* 0x000ea20000000800 */
[----:B----4-:R-:W4:Y:S01]  /*88d0*/  LDSM.16.MT88.4 R76, [R100+0x1800] ;  /* 0x00180000644c783b */ /* 0x010f220000004200 */
[----:B------:R-:W-:Y:S03]  /*88e0*/  HMMA.16816.F32.BF16 R48, R52, R58, R48 ;  /* 0x0000003a3430723c */ /* 0x000fe60000041830 */
[C---:B---3--:R-:W-:Y:S01]  /*88f0*/  F2FP.BF16.F32.PACK_AB R52, R122.reuse, R123 ;  /* 0x0000007b7a34723e */ /* 0x048fe200000010ff */
[----:B------:R-:W-:Y:S01]  /*8900*/  FADD.FTZ R122, R122, R113 ;  /* 0x000000717a7a7221 */ /* 0x000fe20000010000 */
[C---:B------:R-:W-:Y:S01]  /*8910*/  F2FP.BF16.F32.PACK_AB R53, R121.reuse, R120 ;  /* 0x000000787935723e */ /* 0x040fe200000010ff */
[----:B------:R-:W-:Y:S01]  /*8920*/  FADD.FTZ R121, R121, R117 ;  /* 0x0000007579797221 */ /* 0x000fe20000010000 */
[----:B-----5:R-:W-:Y:S01]  /*8930*/  F2FP.BF16.F32.PACK_AB R54, R118, R119 ;  /* 0x000000777636723e */ /* 0x020fe200000010ff */
[----:B------:R-:W3:Y:S01]  /*8940*/  LDSM.16.MT88.4 R56, [R101+0x8800] ;  /* 0x008800006538783b */ /* 0x000ee20000004200 */
[----:B-1----:R-:W-:Y:S01]  /*8950*/  F2FP.BF16.F32.PACK_AB R55, R125, R124 ;  /* 0x0000007c7d37723e */ /* 0x002fe200000010ff */
[----:B------:R-:W-:Y:S01]  /*8960*/  FADD.FTZ R122, R119, R122 ;  /* 0x0000007a777a7221 */ /* 0x000fe20000010000 */
[----:B--2---:R-:W-:Y:S01]  /*8970*/  F2FP.BF16.F32.PACK_AB R90, R162, R135 ;  /* 0x00000087a25a723e */ /* 0x004fe200000010ff */
[----:B------:R-:W-:Y:S01]  /*8980*/  FADD.FTZ R121, R124, R121 ;  /* 0x000000797c797221 */ /* 0x000fe20000010000 */
[----:B------:R-:W-:Y:S01]  /*8990*/  F2FP.BF16.F32.PACK_AB R91, R164, R163 ;  /* 0x000000a3a45b723e */ /* 0x000fe200000010ff */
[----:B------:R-:W-:Y:S02]  /*89a0*/  FADD.FTZ R118, R118, R122 ;  /* 0x0000007a76767221 */ /* 0x000fe40000010000 */
[C---:B------:R-:W-:Y:S01]  /*89b0*/  HMMA.16816.F32.BF16 R4, R52.reuse, R60, R4 ;  /* 0x0000003c3404723c */ /* 0x040fe20000041804 */
[----:B------:R-:W-:Y:S02]  /*89c0*/  LDSM.16.MT88.4 R96, [R100+0x1c00] ;  /* 0x001c00006460783b */ /* 0x000fe40000004200 */
        /* <DEDUP_REMOVED lines=12> */
[C---:B------:R-:W-:Y:S08]  /*8a90*/  HMMA.16816.F32.BF16 R16, R52.reuse, R66, R16 ;  /* 0x000000423410723c */ /* 0x040ff00000041810 */
[C---:B------:R-:W-:Y:S08]  /*8aa0*/  HMMA.16816.F32.BF16 R20, R52.reuse, R68, R20 ;  /* 0x000000443414723c */ /* 0x040ff00000041814 */
[C---:B------:R-:W-:Y:S01]  /*8ab0*/  HMMA.16816.F32.BF16 R24, R52.reuse, R70, R24 ;  /* 0x000000463418723c */ /* 0x040fe20000041818 */
[----:B------:R-:W-:Y:S07]  /*8ac0*/  LDSM.16.MT88.4 R68, [R100+0xc00] ;  /* 0x000c00006444783b */ /* 0x000fee0000004200 */
[C---:B----4-:R-:W-:Y:S08]  /*8ad0*/  HMMA.16816.F32.BF16 R28, R52.reuse, R76, R28 ;  /* 0x0000004c341c723c */ /* 0x050ff0000004181c */
[C---:B------:R-:W-:Y:S01]  /*8ae0*/  HMMA.16816.F32.BF16 R32, R52.reuse, R78, R32 ;  /* 0x0000004e3420723c */ /* 0x040fe20000041820 */
[----:B------:R-:W2:Y:S07]  /*8af0*/  LDSM.16.MT88.4 R76, [R101+0x6c00] ;  /* 0x006c0000654c783b */ /* 0x000eae0000004200 */
[C---:B---3--:R-:W-:Y:S08]  /*8b00*/  HMMA.16816.F32.BF16 R36, R52.reuse, R56, R36 ;  /* 0x000000383424723c */ /* 0x048ff00000041824 */
        /* <DEDUP_REMOVED lines=19> */
.L_x_9537:
        /* <DEDUP_REMOVED lines=11> */
.L_x_9558:
        /* <DEDUP_REMOVED lines=140> */
.L_x_9547:
[----:B------:R-:W-:Y:S05]  /*95b0*/  BSYNC.RECONVERGENT B0 ;  /* 0x0000000000007941 */ /* 0x000fea0003800200 */
.L_x_9546:
        /* <DEDUP_REMOVED lines=26> */
.L_x_9549:
[----:B------:R-:W-:Y:S05]  /*9760*/  BSYNC.RECONVERGENT B0 ;  /* 0x0000000000007941 */ /* 0x000fea0003800200 */
.L_x_9548:
        /* <DEDUP_REMOVED lines=14> */
.L_x_9551:
[----:B------:R-:W-:Y:S05]  /*9850*/  BSYNC.RECONVERGENT B0 ;  /* 0x0000000000007941 */ /* 0x000fea0003800200 */
.L_x_9550:
        /* <DEDUP_REMOVED lines=14> */
.L_x_9553:
[----:B------:R-:W-:Y:S05]  /*9940*/  BSYNC.RECONVERGENT B0 ;  /* 0x0000000000007941 */ /* 0x000fea0003800200 */
.L_x_9552:
[----:B---3--:R-:W-:Y:S02]  /*9950*/  MOV R8, R144 ;  /* 0x0000009000087202 */ /* 0x008fe40000000f00 */
[----:B------:R-:W-:-:S04]  /*9960*/  MOV R9, 0x0 ;  /* 0x0000000000097802 */ /* 0x000fc80000000f00 */
[----:B-12-45:R-:W-:Y:S05]  /*9970*/  @P6 RET.REL.NODEC R8 `(_ZN5flash24flash_fwd_splitkv_kernelI23Flash_fwd_kernel_traitsILi96ELi64ELi64ELi4ELb0ELb0EN7cutlass10bfloat16_tE19Flash_kernel_traitsILi96ELi64ELi64ELi4ES3_EELb0ELb0ELb1ELb0ELb0ELb1ELb1ELb0EEEvNS_16Flash_fwd_paramsE) ;  /* 0xffffff6408a06950 */ /* 0x036fea0003c3ffff */
        /* <DEDUP_REMOVED lines=11> */
[----:B-1----:R-:W-:Y:S05]  /*9a30*/  @P0 RET.REL.NODEC R2 `(_ZN5flash24flash_fwd_splitkv_kernelI23Flash_fwd_kernel_traitsILi96ELi64ELi64ELi4ELb0ELb0EN7cutlass10bfloat16_tE19Flash_kernel_traitsILi96ELi64ELi64ELi4ES3_EELb0ELb0ELb1ELb0ELb0ELb1ELb1ELb0EEEvNS_16Flash_fwd_paramsE) ;  /* 0xffffff6402700950 */ /* 0x002fea0003c3ffff */
[----:B------:R-:W-:Y:S01]  /*9a40*/  LEA R2, P0, R129, R60, 0x2 ;  /* 0x0000003c81027211 */ /* 0x000fe200078010ff */
[----:B------:R-:W-:-:S03]  /*9a50*/  IMAD.MOV.U32 R145, RZ, RZ, 0x0 ;  /* 0x00000000ff917424 */ /* 0x000fc600078e00ff */
[----:B------:R-:W-:-:S05]  /*9a60*/  LEA.HI.X R3, R129, R61, R52, 0x2, P0 ;  /* 0x0000003d81037211 */ /* 0x000fca00000f1434 */
[----:B------:R1:W-:Y:S02]  /*9a70*/  ST.E.128 desc[UR4][R2.64+0x4900], R4 ;  /* 0x0049000402007985 */ /* 0x0003e4000c101d04 */
[----:B-1----:R-:W-:Y:S05]  /*9a80*/  RET.REL.NODEC R144 `(_ZN5flash24flash_fwd_splitkv_kernelI23Flash_fwd_kernel_traitsILi96ELi64ELi64ELi4ELb0ELb0EN7cutlass10bfloat16_tE19Flash_kernel_traitsILi96ELi64ELi64ELi4ES3_EELb0ELb0ELb1ELb0ELb0ELb1ELb1ELb0EEEvNS_16Flash_fwd_paramsE) ;  /* 0xffffff64905c7950 */ /* 0x002fea0003c3ffff */
.L_x_9545:
[----:B------:R-:W-:Y:S01]  /*9a90*/  MOV R4, 0x1f ;  /* 0x0000001f00047802 */ /* 0x000fe20000000f00 */
[----:B------:R-:W-:Y:S01]  /*9aa0*/  IMAD.MOV.U32 R5, RZ, RZ, 0x2 ;  /* 0x00000002ff057424 */ /* 0x000fe200078e00ff */
[----:B------:R-:W-:Y:S01]  /*9ab0*/  MOV R7, R159 ;  /* 0x0000009f00077202 */ /* 0x000fe20000000f00 */
[----:B------:R-:W-:-:S07]  /*9ac0*/  IMAD.MOV.U32 R6, RZ, RZ, -0x1 ;  /* 0xffffffffff067424 */ /* 0x000fce00078e00ff */
[----:B-1---5:R-:W-:Y:S05]  /*9ad0*/  WARPSYNC.COLLECTIVE R6, `(.L_x_9554) ;  /* 0x0000000006087348 */ /* 0x022fea0003c00000 */
[----:B------:R2:W3:Y:S02]  /*9ae0*/  SHFL.BFLY P0, R4, R7, R5, R4 ;  /* 0x0c00000507047389 */ /* 0x0004e40000000004 */
[----:B-123-5:R-:W-:Y:S05]  /*9af0*/  ENDCOLLECTIVE ;  /* 0x000000000000791b */ /* 0x02efea0003800000 */
.L_x_9554:
        /* <DEDUP_REMOVED lines=8> */
.L_x_9555:
[----:B------:R-:W-:Y:S01]  /*9b80*/  MOV R8, R4 ;  /* 0x0000000400087202 */ /* 0x000fe20000000f00 */
[----:B------:R-:W-:Y:S01]  /*9b90*/  IMAD.MOV.U32 R7, RZ, RZ, R158 ;  /* 0x000000ffff077224 */ /* 0x000fe200078e009e */
[----:B------:R-:W-:Y:S02]  /*9ba0*/  MOV R4, 0x1f ;  /* 0x0000001f00047802 */ /* 0x000fe40000000f00 */
[----:B------:R-:W-:-:S07]  /*9bb0*/  MOV R5, 0x2 ;  /* 0x0000000200057802 */ /* 0x000fce0000000f00 */
[----:B------:R-:W-:Y:S05]  /*9bc0*/  WARPSYNC.COLLECTIVE R6, `(.L_x_9556) ;  /* 0x0000000006087348 */ /* 0x000fea0003c00000 */
[----:B------:R1:W2:Y:S02]  /*9bd0*/  SHFL.BFLY P0, R4, R7, R5, R4 ;  /* 0x0c00000507047389 */ /* 0x0002a40000000004 */
[----:B-12---:R-:W-:Y:S05]  /*9be0*/  ENDCOLLECTIVE ;  /* 0x000000000000791b */ /* 0x006fea0003800000 */
.L_x_9556:
[----:B------:R-:W-:Y:S01]  /*9bf0*/  FADD.FTZ R158, R4, R158 ;  /* 0x0000009e049e7221 */ /* 0x000fe20000010000 */
[----:B------:R-:W-:Y:S02]  /*9c00*/  MOV R4, 0x1f ;  /* 0x0000001f00047802 */ /* 0x000fe40000000f00 */
[----:B------:R-:W-:Y:S01]  /*9c10*/  MOV R5, 0x1 ;  /* 0x0000000100057802 */ /* 0x000fe20000000f00 */
[----:B------:R-:W-:-:S07]  /*9c20*/  IMAD.MOV.U32 R7, RZ, RZ, R158 ;  /* 0x000000ffff077224 */ /* 0x000fce00078e009e */
[----:B------:R-:W-:Y:S05]  /*9c30*/  WARPSYNC.COLLECTIVE R6, `(.L_x_9557) ;  /* 0x0000000006087348 */ /* 0x000fea0003c00000 */
[----:B------:R1:W2:Y:S02]  /*9c40*/  SHFL.BFLY P0, R4, R7, R5, R4 ;  /* 0x0c00000507047389 */ /* 0x0002a40000000004 */
[----:B-12---:R-:W-:Y:S05]  /*9c50*/  ENDCOLLECTIVE ;  /* 0x000000000000791b */ /* 0x006fea0003800000 */
.L_x_9557:
[----:B------:R-:W-:Y:S01]  /*9c60*/  FADD.FTZ R5, R159, R8 ;  /* 0x000000089f057221 */ /* 0x000fe20000010000 */
[----:B------:R-:W-:Y:S06]  /*9c70*/  BRA `(.L_x_9558) ;  /* 0xfffffff0001c7947 */ /* 0x000fec000383ffff */
.L_x_9559:
        /* <DEDUP_REMOVED lines=16> */
.L_x_11689:


//--------------------- .text._ZN5flash24flash_fwd_splitkv_kernelI23Flash_fwd_kernel_traitsILi96ELi64ELi64ELi4ELb0ELb0EN7cutlass10bfloat16_tE19Flash_kernel_traitsILi96ELi64ELi64ELi4ES3_EELb0ELb0ELb0ELb0ELb1ELb0ELb1ELb1EEEvNS_16Flash_fwd_paramsE --------------------------
	.section	.text._ZN5flash24flash_fwd_splitkv_kernelI23Flash_fwd_kernel_traitsILi96ELi64ELi64ELi4ELb0ELb0EN7cutlass10bfloat16_tE19Flash_kernel_traitsILi96ELi64ELi64ELi4ES3_EELb0ELb0ELb0ELb0ELb1ELb0ELb1ELb1EEEvNS_16Flash_fwd_paramsE,"ax",@progbits
	.align	128
        .global         _ZN5flash24flash_fwd_splitkv_kernelI23Flash_fwd_kernel_traitsILi96ELi64ELi64ELi4ELb0ELb0EN7cutlass10bfloat16_tE19Flash_kernel_traitsILi96ELi64ELi64ELi4ES3_EELb0ELb0ELb0ELb0ELb1ELb0ELb1ELb1EEEvNS_16Flash_fwd_paramsE
        .type           _ZN5flash24flash_fwd_splitkv_kernelI23Flash_fwd_kernel_traitsILi96ELi64ELi64ELi4ELb0ELb0EN7cutlass10bfloat16_tE19Flash_kernel_traitsILi96ELi64ELi64ELi4ES3_EELb0ELb0ELb0ELb0ELb1ELb0ELb1ELb1EEEvNS_16Flash_fwd_paramsE,@function
        .size           _ZN5flash24flash_fwd_splitkv_kernelI23Flash_fwd_kernel_traitsILi96ELi64ELi64ELi4ELb0ELb0EN7cutlass10bfloat16_tE19Flash_kernel_traitsILi96ELi64ELi64ELi4ES3_EELb0ELb0ELb0ELb0ELb1ELb0ELb1ELb1EEEvNS_16Flash_fwd_paramsE,(.L_x_11690 - _ZN5flash24flash_fwd_splitkv_kernelI23Flash_fwd_kernel_traitsILi96ELi64ELi64ELi4ELb0ELb0EN7cutlass10bfloat16_tE19Flash_kernel_traitsILi96ELi64ELi64ELi4ES3_EELb0ELb0ELb0ELb0ELb1ELb0ELb1ELb1EEEvNS_16Flash_fwd_paramsE)
        .other          _ZN5flash24flash_fwd_splitkv_kernelI23Flash_fwd_kernel_traitsILi96ELi64ELi64ELi4ELb0ELb0EN7cutlass10bfloat16_tE19Flash_kernel_traitsILi96ELi64ELi64ELi4ES3_EELb0ELb0ELb0ELb0ELb1ELb0ELb1ELb1EEEvNS_16Flash_fwd_paramsE,@"STO_CUDA_ENTRY STV_DEFAULT"
_ZN5flash24flash_fwd_splitkv_kernelI23Flash_fwd_kernel_traitsILi96ELi64ELi64ELi4ELb0ELb0EN7cutlass10bfloat16_tE19Flash_kernel_traitsILi96ELi64ELi64ELi4ES3_EELb0ELb0ELb0ELb0ELb1ELb0ELb1ELb1EEEvNS_16Flash_fwd_paramsE:
.text._ZN5flash24flash_fwd_splitkv_kernelI23Flash_fwd_kernel_traitsILi96ELi64ELi64ELi4ELb0ELb0EN7cutlass10bfloat16_tE19Flash_kernel_traitsILi96ELi64ELi64ELi4ES3_EELb0ELb0ELb0ELb0ELb1ELb0ELb1ELb1EEEvNS_16Flash_fwd_paramsE:
        /* <DEDUP_REMOVED lines=29> */
[----:B------:R-:W-:Y:S05]  /*01d0*/  CALL.REL.NOINC `($_ZN5flash24flash_fwd_splitkv_kernelI23Flash_fwd_kernel_traitsILi96ELi64ELi64ELi4ELb0ELb0EN7cutlass10bfloat16_tE19Flash_kernel_traitsILi96ELi64ELi64ELi4ES3_EELb0ELb0ELb0ELb0ELb1ELb0ELb1ELb1EEEvNS_16Flash_fwd_paramsE$_ZN5flash30compute_attn_1rowblock_splitkvI23Flash_fwd_kernel_traitsILi96ELi64ELi64ELi4ELb0ELb0EN7cutlass10bfloat16_tE19Flash_kernel_traitsILi96ELi64ELi64ELi4ES3_EELb0ELb0ELb0ELb0ELb1ELb0ELb1ELb1ENS_16Flash_fwd_paramsEEEvRKT8_iiiii) ;  /* 0x0000000000087944 */ /* 0x000fea0003c00000 */
[----:B------:R-:W-:Y:S05]  /*01e0*/  BSYNC.RECONVERGENT B3 ;  /* 0x0000000000037941 */ /* 0x000fea0003800200 */
.L_x_9560:
[----:B------:R-:W-:Y:S05]  /*01f0*/  EXIT ;  /* 0x000000000000794d */ /* 0x000fea0003800000 */
        .type           $_ZN5flash24flash_fwd_splitkv_kernelI23Flash_fwd_kernel_traitsILi96ELi64ELi64ELi4ELb0ELb0EN7cutlass10bfloat16_tE19Flash_kernel_traitsILi96ELi64ELi64ELi4ES3_EELb0ELb0ELb0ELb0ELb1ELb0ELb1ELb1EEEvNS_16Flash_fwd_paramsE$_ZN5flash30compute_attn_1rowblock_splitkvI23Flash_fwd_kernel_traitsILi96ELi64ELi64ELi4ELb0ELb0EN7cutlass10bfloat16_tE19Flash_kernel_traitsILi96ELi64ELi64ELi4ES3_EELb0ELb0ELb0ELb0ELb1ELb0ELb1ELb1ENS_16Flash_fwd_paramsEEEvRKT8_iiiii,@function
        .size           $_ZN5flash24flash_fwd_splitkv_kernelI23Flash_fwd_kernel_traitsILi96ELi64ELi64ELi4ELb0ELb0EN7cutlass10bfloat16_tE19Flash_kernel_traitsILi96ELi64ELi64ELi4ES3_EELb0ELb0ELb0ELb0ELb1ELb0ELb1ELb1EEEvNS_16Flash_fwd_paramsE$_ZN5flash30compute_attn_1rowblock_splitkvI23Flash_fwd_kernel_traitsILi96ELi64ELi64ELi4ELb0ELb0EN7cutlass10bfloat16_tE19Flash_kernel_traitsILi96ELi64ELi64ELi4ES3_EELb0ELb0ELb0ELb0ELb1ELb0ELb1ELb1ENS_16Flash_fwd_paramsEEEvRKT8_iiiii,(.L_x_11690 - $_ZN5flash24flash_fwd_splitkv_kernelI23Flash_fwd_kernel_traitsILi96ELi64ELi64ELi4ELb0ELb0EN7cutlass10bfloat16_tE19Flash_kernel_traitsILi96ELi64ELi64ELi4ES3_EELb0ELb0ELb0ELb0ELb1ELb0ELb1ELb1EEEvNS_16Flash_fwd_paramsE$_ZN5flash30compute_attn_1rowblock_splitkvI23Flash_fwd_kernel_traitsILi96ELi64ELi64ELi4ELb0ELb0EN7cutlass10bfloat16_tE19Flash_kernel_traitsILi96ELi64ELi64ELi4ES3_EELb0ELb0ELb0ELb0ELb1ELb0ELb1ELb1ENS_16Flash_fwd_paramsEEEvRKT8_iiiii)
$_ZN5flash24flash_fwd_splitkv_kernelI23Flash_fwd_kernel_traitsILi96ELi64ELi64ELi4ELb0ELb0EN7cutlass10bfloat16_tE19Flash_kernel_traitsILi96ELi64ELi64ELi4ES3_EELb0ELb0ELb0ELb0ELb1ELb0ELb1ELb1EEEvNS_16Flash_fwd_paramsE$_ZN5flash30compute_attn_1rowblock_splitkvI23Flash_fwd_kernel_traitsILi96ELi64ELi64ELi4ELb0ELb0EN7cutlass10bfloat16_tE19Flash_kernel_traitsILi96ELi64ELi64ELi4ES3_EELb0ELb0ELb0ELb0ELb1ELb0ELb1ELb1ENS_16Flash_fwd_paramsEEEvRKT8_iiiii:
        /* <DEDUP_REMOVED lines=39> */
.L_x_9562:
[----:B------:R-:W-:Y:S05]  /*0470*/  BSYNC.RECONVERGENT B0 ;  /* 0x0000000000007941 */ /* 0x000fea0003800200 */
.L_x_9561:
[----:B------:R-:W-:Y:S04]  /*0480*/  BSSY.RECONVERGENT B0, `(.L_x_9563) ;  /* 0x0000007000007945 */ /* 0x000fe80003800200 */
[----:B------:R-:W-:Y:S05]  /*0490*/  @!P3 BRA `(.L_x_9564) ;  /* 0x000000000014b947 */ /* 0x000fea0003800000 */
[----:B------:R-:W4:Y:S02]  /*04a0*/  LD.E.U8 R2, desc[UR4][R84.64+0x1b2] ;  /* 0x0001b20454027980 */ /* 0x000f24000c101100 */
[----:B----4-:R-:W-:-:S13]  /*04b0*/  ISETP.NE.AND P1, PT, R2, RZ, PT ;  /* 0x000000ff0200720c */ /* 0x010fda0003f25270 */
[----:B------:R-:W4:Y:S02]  /*04c0*/  @P1 LD.E R2, desc[UR4][R10.64+0x4] ;  /* 0x000004040a021980 */ /* 0x000f24000c101900 */
[----:B----45:R-:W-:-:S06]  /*04d0*/  @P1 IADD3 R95, PT, PT, R2, -R17, RZ ;  /* 0x80000011025f1210 */ /* 0x030fcc0007ffe0ff */
[----:B------:R4:W5:Y:S02]  /*04e0*/  @!P1 LD.E R95, desc[UR4][R10.64] ;  /* 0x000000040a5f9980 */ /* 0x000964000c101900 */
.L_x_9564:
[----:B------:R-:W-:Y:S05]  /*04f0*/  BSYNC.RECONVERGENT B0 ;  /* 0x0000000000007941 */ /* 0x000fea0003800200 */
.L_x_9563:
        /* <DEDUP_REMOVED lines=9> */
.L_x_9566:
[----:B------:R-:W5:Y:S01]  /*0590*/  LD.E.64 R2, desc[UR4][R84.64+0x108] ;  /* 0x0001080454027980 */ /* 0x000f62000c101b00 */
[----:B------:R-:W-:Y:S01]  /*05a0*/  BSSY.RECONVERGENT B0, `(.L_x_9568) ;  /* 0x0000006000007945 */ /* 0x000fe20003800200 */
[----:B------:R-:W-:Y:S01]  /*05b0*/  IMAD.MOV.U32 R0, RZ, RZ, RZ ;  /* 0x000000ffff007224 */ /* 0x000fe200078e00ff */
[----:B-----5:R-:W-:-:S04]  /*05c0*/  ISETP.NE.U32.AND P0, PT, R2, RZ, PT ;  /* 0x000000ff0200720c */ /* 0x020fc80003f05070 */
[----:B------:R-:W-:-:S13]  /*05d0*/  ISETP.NE.AND.EX P0, PT, R3, RZ, PT, P0 ;  /* 0x000000ff0300720c */ /* 0x000fda0003f05300 */
[----:B------:R-:W-:Y:S05]  /*05e0*/  @!P0 BRA `(.L_x_9569) ;  /* 0x0000000000048947 */ /* 0x000fea0003800000 */
[----:B------:R1:W5:Y:S02]  /*05f0*/  LD.E R0, desc[UR4][R84.64+0xbc] ;  /* 0x0000bc0454007980 */ /* 0x000364000c101900 */
.L_x_9569:
[----:B------:R-:W-:Y:S05]  /*0600*/  BSYNC.RECONVERGENT B0 ;  /* 0x0000000000007941 */ /* 0x000fea0003800200 */
.L_x_9568:
[----:B-----5:R-:W-:Y:S02]  /*0610*/  IADD3 R91, PT, PT, R95, R0, RZ ;  /* 0x000000005f5b7210 */ /* 0x020fe40007ffe0ff */
.L_x_9567:
[----:B------:R-:W-:Y:S05]  /*0620*/  BSYNC.RECONVERGENT B1 ;  /* 0x0000000000017941 */ /* 0x000fea0003800200 */
.L_x_9565:
[----:B------:R-:W-:Y:S01]  /*0630*/  IMAD.SHL.U32 R96, R109, 0x40, RZ ;  /* 0x000000406d607824 */ /* 0x000fe200078e00ff */
[----:B------:R-:W-:Y:S01]  /*0640*/  MOV R2, R108 ;  /* 0x0000006c00027202 */ /* 0x000fe20000000f00 */
[----:B------:R-:W-:-:S03]  /*0650*/  IMAD.MOV.U32 R3, RZ, RZ, 0x0 ;  /* 0x00000000ff037424 */ /* 0x000fc600078e00ff */
[----:B------:R-:W-:-:S13]  /*0660*/  ISETP.GT.AND P0, PT, R111, R96, PT ;  /* 0x000000606f00720c */ /* 0x000fda0003f04270 */
[----:B-1234-:R-:W-:Y:S05]  /*0670*/  @!P0 RET.REL.NODEC R2 `(_ZN5flash24flash_fwd_splitkv_kernelI23Flash_fwd_kernel_traitsILi96ELi64ELi64ELi4ELb0ELb0EN7cutlass10bfloat16_tE19Flash_kernel_traitsILi96ELi64ELi64ELi4ES3_EELb0ELb0ELb0ELb0ELb1ELb0ELb1ELb1EEEvNS_16Flash_fwd_paramsE) ;  /* 0xfffffff802608950 */ /* 0x01efea0003c3ffff */
        /* <DEDUP_REMOVED lines=91> */
[----:B-1----:R-:W-:Y:S05]  /*0c30*/  @P1 RET.REL.NODEC R108 `(_ZN5flash24flash_fwd_splitkv_kernelI23Flash_fwd_kernel_traitsILi96ELi64ELi64ELi4ELb0ELb0EN7cutlass10bfloat16_tE19Flash_kernel_traitsILi96ELi64ELi64ELi4ES3_EELb0ELb0ELb0ELb0ELb1ELb0ELb1ELb1EEEvNS_16Flash_fwd_paramsE) ;  /* 0xfffffff06cf01950 */ /* 0x002fea0003c3ffff */
[----:B------:R-:W-:Y:S02]  /*0c40*/  MOV R5, 0xff800000 ;  /* 0xff80000000057802 */ /* 0x000fe40000000f00 */
[----:B------:R-:W-:-:S03]  /*0c50*/  MOV R109, 0x0 ;  /* 0x00000000006d7802 */ /* 0x000fc60000000f00 */
[----:B------:R1:W-:Y:S02]  /*0c60*/  ST.E desc[UR4][R2.64+0xc0], R5 ;  /* 0x0000c00502007985 */ /* 0x0003e4000c101904 */
[----:B-1----:R-:W-:Y:S05]  /*0c70*/  RET.REL.NODEC R108 `(_ZN5flash24flash_fwd_splitkv_kernelI23Flash_fwd_kernel_traitsILi96ELi64ELi64ELi4ELb0ELb0EN7cutlass10bfloat16_tE19Flash_kernel_traitsILi96ELi64ELi64ELi4ES3_EELb0ELb0ELb0ELb0ELb1ELb0ELb1ELb1EEEvNS_16Flash_fwd_paramsE) ;  /* 0xfffffff06ce07950 */ /* 0x002fea0003c3ffff */
.L_x_9570:
        /* <DEDUP_REMOVED lines=16> */
[----:B------:R-:W4:Y:S01]  /*0d80*/  LD.E R0, desc[UR4][R18.64+0x68] ;  /* 0x0000680412007980 */ /* 0x000f22000c101900 */
[----:B------:R-:W-:-:S03]  /*0d90*/  LEA R14, R88, 0xffffffc0, 0x6 ;  /* 0xffffffc0580e7811 */ /* 0x000fc600078e30ff */
        /* <DEDUP_REMOVED lines=24> */
[----:B------:R-:W2:Y:S01]  /*0f20*/  LD.E.64 R4, desc[UR4][R18.64+0x38] ;  /* 0x0000380412047980 */ /* 0x000ea2000c101b00 */
[----:B------:R-:W-:Y:S01]  /*0f30*/  ISETP.NE.AND P2, PT, R13, RZ, PT ;  /* 0x000000ff0d00720c */ /* 0x000fe20003f45270 */
[-C--:B---3--:R-:W-:Y:S02]  /*0f40*/  IMAD R2, R11, R115.reuse, RZ ;  /* 0x000000730b027224 */ /* 0x088fe400078e02ff */
[----:B------:R-:W-:-:S04]  /*0f50*/  IMAD.WIDE.U32 R10, R10, R115, RZ ;  /* 0x000000730a0a7225 */ /* 0x000fc800078e00ff */
[----:B------:R-:W-:Y:S02]  /*0f60*/  IMAD.IADD R117, R11, 0x1, R2 ;  /* 0x000000010b757824 */ /* 0x000fe400078e0202 */
[----:B------:R-:W-:Y:S01]  /*0f70*/  @P0 IADD3 R12, PT, PT, R12, 0x1, RZ ;  /* 0x000000010c0c0810 */ /* 0x000fe20007ffe0ff */
[----:B------:R-:W5:Y:S01]  /*0f80*/  LD.E.64 R2, desc[UR4][R18.64+0x40] ;  /* 0x0000400412027980 */ /* 0x000f62000c101b00 */
[----:B------:R-:W-:Y:S02]  /*0f90*/  LEA R116, P0, R10, R120, 0x2 ;  /* 0x000000780a747211 */ /* 0x000fe400078010ff */
[----:B------:R-:W-:Y:S02]  /*0fa0*/  @!P1 IADD3 R12, PT, PT, -R12, RZ, RZ ;  /* 0x000000ff0c0c9210 */ /* 0x000fe40007ffe1ff */
[----:B------:R-:W-:Y:S02]  /*0fb0*/  LEA.HI.X R117, R10, R121, R117, 0x2, P0 ;  /* 0x000000790a757211 */ /* 0x000fe400000f1475 */
[----:B------:R-:W-:-:S05]  /*0fc0*/  @!P2 LOP3.LUT R12, RZ, R13, RZ, 0x33, !PT ;  /* 0x0000000dff0ca212 */ /* 0x000fca00078e33ff */
[----:B------:R-:W-:-:S06]  /*0fd0*/  IMAD.WIDE R6, R12, 0x4, R116 ;  /* 0x000000040c067825 */ /* 0x000fcc00078e0274 */
[----:B------:R1:W3:Y:S01]  /*0fe0*/  LD.E R6, desc[UR4][R6.64] ;  /* 0x0000000406067980 */ /* 0x0002e2000c101900 */
[----:B----4-:R-:W-:-:S04]  /*0ff0*/  IABS R11, R0 ;  /* 0x00000000000b7213 */ /* 0x010fc80000000000 */
[----:B------:R-:W4:Y:S08]  /*1000*/  I2F.RP R24, R11 ;  /* 0x0000000b00187306 */ /* 0x000f300000209400 */
[----:B----45:R-:W4:Y:S02]  /*1010*/  MUFU.RCP R15, R24 ;  /* 0x00000018000f7308 */ /* 0x030f240000001000 */
        /* <DEDUP_REMOVED lines=20> */
[----:B------:R-:W-:Y:S02]  /*1160*/  @P2 IADD3 R7, PT, PT, R7, 0x1, RZ ;  /* 0x0000000107072810 */ /* 0x000fe40007ffe0ff */
[----:B------:R-:W-:Y:S02]  /*1170*/  SHF.R.S32.HI R11, RZ, 0x1f, R14 ;  /* 0x0000001fff0b7819 */ /* 0x000fe4000001140e */
[----:B------:R-:W-:-:S05]  /*1180*/  MOV R13, R7 ;  /* 0x00000007000d7202 */ /* 0x000fca0000000f00 */
[----:B------:R-:W-:Y:S01]  /*1190*/  @!P0 IMAD.MOV R13, RZ, RZ, -R13 ;  /* 0x000000ffff0d8224 */ /* 0x000fe200078e0a0d */
[----:B------:R-:W-:Y:S01]  /*11a0*/  @!P1 LOP3.LUT R13, RZ, R0, RZ, 0x33, !PT ;  /* 0x00000000ff0d9212 */ /* 0x000fe200078e33ff */
[----:B--2---:R-:W-:-:S04]  /*11b0*/  IMAD R7, R5, R14, RZ ;  /* 0x0000000e05077224 */ /* 0x004fc800078e02ff */
[----:B------:R-:W-:Y:S01]  /*11c0*/  IMAD R7, R4, R11, R7 ;  /* 0x0000000b04077224 */ /* 0x000fe200078e0207 */
        /* <DEDUP_REMOVED lines=18> */
.L_x_9572:
        /* <DEDUP_REMOVED lines=12> */
[----:B------:R-:W-:Y:S02]  /*13b0*/  LEA R14, R88, 0xffffffc0, 0x6 ;  /* 0xffffffc0580e7811 */ /* 0x000fe400078e30ff */
        /* <DEDUP_REMOVED lines=18> */
[-C--:B------:R-:W-:Y:S02]  /*14e0*/  @!P1 IADD3 R8, PT, PT, R8, -R7.reuse, RZ ;  /* 0x8000000708089210 */ /* 0x080fe40007ffe0ff */
[----:B------:R-:W-:Y:S02]  /*14f0*/  @!P2 IADD3 R27, PT, PT, R27, R6, RZ ;  /* 0x000000061b1ba210 */ /* 0x000fe40007ffe0ff */
[----:B------:R-:W-:Y:S01]  /*1500*/  ISETP.GE.U32.AND P5, PT, R8, R7, PT ;  /* 0x000000070800720c */ /* 0x000fe20003fa6070 */
[-C--:B----45:R-:W-:Y:S01]  /*1510*/  @!P2 IMAD R13, R25, R15.reuse, RZ ;  /* 0x0000000f190da224 */ /* 0x0b0fe200078e02ff */
[----:B------:R-:W-:Y:S02]  /*1520*/  @!P2 SHF.R.S32.HI R6, RZ, 0x1f, R15 ;  /* 0x0000001fff06a819 */ /* 0x000fe4000001140f */
[----:B------:R-:W-:Y:S01]  /*1530*/  LOP3.LUT R7, R113, R0, RZ, 0x3c, !PT ;  /* 0x0000000071077212 */ /* 0x000fe200078e3cff */
[----:B------:R-:W-:Y:S01]  /*1540*/  @P2 IMAD.IADD R11, R16, 0x1, R17 ;  /* 0x00000001100b2824 */ /* 0x000fe200078e0211 */
[----:B------:R-:W-:Y:S01]  /*1550*/  ISETP.NE.AND P3, PT, R0, RZ, PT ;  /* 0x000000ff0000720c */ /* 0x000fe20003f65270 */
[C---:B------:R-:W-:Y:S01]  /*1560*/  @!P2 IMAD R13, R24.reuse, R6, R13 ;  /* 0x00000006180da224 */ /* 0x040fe200078e020d */
[----:B------:R-:W-:Y:S01]  /*1570*/  ISETP.GE.AND P0, PT, R7, RZ, PT ;  /* 0x000000ff0700720c */ /* 0x000fe20003f06270 */
[----:B------:R-:W-:-:S04]  /*1580*/  @!P2 IMAD.WIDE.U32 R26, R24, R15, R26 ;  /* 0x0000000f181aa225 */ /* 0x000fc800078e001a */
[-C--:B------:R-:W-:Y:S02]  /*1590*/  @P2 IMAD R6, R5, R11.reuse, RZ ;  /* 0x0000000b05062224 */ /* 0x080fe400078e02ff */
[----:B------:R-:W-:Y:S01]  /*15a0*/  @P2 IMAD.WIDE.U32 R24, R4, R11, RZ ;  /* 0x0000000b04182225 */ /* 0x000fe200078e00ff */
[----:B------:R-:W-:-:S03]  /*15b0*/  @!P2 IADD3 R13, PT, PT, R27, R13, RZ ;  /* 0x0000000d1b0da210 */ /* 0x000fc60007ffe0ff */
[----:B------:R-:W-:Y:S01]  /*15c0*/  @!P1 VIADD R10, R10, 0x1 ;  /* 0x000000010a0a9836 */ /* 0x000fe20000000000 */
[----:B------:R-:W-:Y:S01]  /*15d0*/  @P2 IADD3 R13, PT, PT, R25, R6, RZ ;  /* 0x00000006190d2210 */ /* 0x000fe20007ffe0ff */
[----:B------:R-:W-:Y:S01]  /*15e0*/  @!P2 IMAD.MOV.U32 R12, RZ, RZ, R26 ;  /* 0x000000ffff0ca224 */ /* 0x000fe200078e001a */
[----:B------:R-:W-:Y:S01]  /*15f0*/  @P2 MOV R12, R24 ;  /* 0x00000018000c2202 */ /* 0x000fe20000000f00 */
[----:B------:R-:W-:Y:S01]  /*1600*/  IMAD R8, R5, R14, RZ ;  /* 0x0000000e05087224 */ /* 0x000fe200078e02ff */
[----:B------:R-:W-:Y:S01]  /*1610*/  SHF.R.S32.HI R11, RZ, 0x1f, R14 ;  /* 0x0000001fff0b7819 */ /* 0x000fe2000001140e */
[----:B------:R-:W-:Y:S01]  /*1620*/  @!P2 IMAD R6, R3, R16, RZ ;  /* 0x000000100306a224 */ /* 0x000fe200078e02ff */
[----:B------:R-:W-:Y:S02]  /*1630*/  @!P2 SHF.R.S32.HI R7, RZ, 0x1f, R16 ;  /* 0x0000001fff07a819 */ /* 0x000fe40000011410 */
[----:B------:R-:W-:Y:S01]  /*1640*/  @P5 IADD3 R10, PT, PT, R10, 0x1, RZ ;  /* 0x000000010a0a5810 */ /* 0x000fe20007ffe0ff */
[----:B------:R-:W-:-:S02]  /*1650*/  IMAD R8, R11, R4, R8 ;  /* 0x000000040b087224 */ /* 0x000fc400078e0208 */
        /* <DEDUP_REMOVED lines=10> */
[----:B------:R-:W-:Y:S01]  /*1700*/  SHF.R.S32.HI R8, RZ, 0x1f, R10 ;  /* 0x0000001fff087819 */ /* 0x000fe2000001140a */
[----:B------:R-:W-:Y:S01]  /*1710*/  @!P2 IMAD.MOV.U32 R26, RZ, RZ, R12 ;  /* 0x000000ffff1aa224 */ /* 0x000fe200078e000c */
[----:B------:R-:W-:Y:S01]  /*1720*/  @P2 IADD3 R16, PT, PT, R16, R17, RZ ;  /* 0x0000001110102210 */ /* 0x000fe20007ffe0ff */
[----:B------:R-:W-:-:S02]  /*1730*/  @!P2 IMAD R6, R22, R7, R6 ;  /* 0x000000071606a224 */ /* 0x000fc400078e0206 */
[----:B------:R-:W-:Y:S02]  /*1740*/  IMAD R13, R20, R8, R13 ;  /* 0x00000008140d7224 */ /* 0x000fe400078e020d */
[----:B------:R-:W-:-:S04]  /*1750*/  @!P2 IMAD.WIDE.U32 R22, R22, R15, R26 ;  /* 0x0000000f1616a225 */ /* 0x000fc800078e001a */
[----:B------:R-:W-:Y:S02]  /*1760*/  @P2 IMAD R8, R3, R16, RZ ;  /* 0x0000001003082224 */ /* 0x000fe400078e02ff */
[----:B------:R-:W-:-:S04]  /*1770*/  IMAD.WIDE.U32 R24, R20, R10, R24 ;  /* 0x0000000a14187225 */ /* 0x000fc800078e0018 */
[----:B------:R-:W-:Y:S01]  /*1780*/  @P2 IMAD.WIDE.U32 R16, R2, R16, RZ ;  /* 0x0000001002102225 */ /* 0x000fe200078e00ff */
[----:B------:R-:W-:Y:S02]  /*1790*/  @!P2 IADD3 R20, PT, PT, R23, R6, RZ ;  /* 0x000000061714a210 */ /* 0x000fe40007ffe0ff */
[----:B------:R-:W-:Y:S01]  /*17a0*/  MOV R10, R24 ;  /* 0x00000018000a7202 */ /* 0x000fe20000000f00 */
[----:B------:R-:W-:Y:S01]  /*17b0*/  IMAD.IADD R7, R25, 0x1, R13 ;  /* 0x0000000119077824 */ /* 0x000fe200078e020d */
[----:B------:R-:W-:Y:S02]  /*17c0*/  @P2 IADD3 R20, PT, PT, R17, R8, RZ ;  /* 0x0000000811142210 */ /* 0x000fe40007ffe0ff */
[----:B------:R-:W-:Y:S02]  /*17d0*/  @P2 MOV R22, R16 ;  /* 0x0000001000162202 */ /* 0x000fe40000000f00 */
.L_x_9573:
[----:B------:R-:W-:Y:S05]  /*17e0*/  BSYNC.RECONVERGENT B0 ;  /* 0x0000000000007941 */ /* 0x000fea0003800200 */
.L_x_9571:
        /* <DEDUP_REMOVED lines=23> */
[----:B------:R-:W-:-:S04]  /*1960*/  SHF.L.U32 R8, R71, 0x3, RZ ;  /* 0x0000000347087819 */ /* 0x000fc800000006ff */
[----:B------:R-:W-:Y:S01]  /*1970*/  LOP3.LUT R30, R8, 0x18, RZ, 0xc0, !PT ;  /* 0x00000018081e7812 */ /* 0x000fe200078ec0ff */
[----:B------:R1:W5:Y:S06]  /*1980*/  @P4 LD.E R15, desc[UR4][R34.64] ;  /* 0x00000004220f4980 */ /* 0x00036c000c101900 */
[----:B------:R-:W-:-:S05]  /*1990*/  @!P3 IMAD.IADD R21, R21, 0x1, -R6 ;  /* 0x000000011515b824 */ /* 0x000fca00078e0a06 */
[----:B------:R-:W-:Y:S02]  /*19a0*/  ISETP.GE.U32.AND P4, PT, R21, R6, PT ;  /* 0x000000061500720c */ /* 0x000fe40003f86070 */
[----:B------:R-:W-:Y:S02]  /*19b0*/  LOP3.LUT R6, R113, R0, RZ, 0x3c, !PT ;  /* 0x0000000071067212 */ /* 0x000fe400078e3cff */
[----:B------:R-:W-:Y:S02]  /*19c0*/  @!P3 IADD3 R23, PT, PT, R23, 0x1, RZ ;  /* 0x000000011717b810 */ /* 0x000fe40007ffe0ff */
[----:B------:R-:W-:Y:S01]  /*19d0*/  ISETP.GE.AND P2, PT, R6, RZ, PT ;  /* 0x000000ff0600720c */ /* 0x000fe20003f46270 */
[----:B------:R-:W-:Y:S01]  /*19e0*/  IMAD R11, R11, R2, RZ ;  /* 0x000000020b0b7224 */ /* 0x000fe200078e02ff */
[----:B-1----:R-:W-:-:S05]  /*19f0*/  IADD3 R34, P1, PT, R30, R22, RZ ;  /* 0x000000161e227210 */ /* 0x002fca0007f3e0ff */
[----:B------:R-:W-:Y:S01]  /*1a00*/  IMAD.X R35, RZ, RZ, R20, P1 ;  /* 0x000000ffff237224 */ /* 0x000fe200008e0614 */
[----:B------:R-:W-:Y:S01]  /*1a10*/  ISETP.NE.AND P1, PT, R0, RZ, PT ;  /* 0x000000ff0000720c */ /* 0x000fe20003f25270 */
[----:B------:R-:W-:Y:S02]  /*1a20*/  @P4 VIADD R23, R23, 0x1 ;  /* 0x0000000117174836 */ /* 0x000fe40000000000 */
[C---:B------:R-:W-:Y:S02]  /*1a30*/  IMAD R11, R14.reuse, R3, R11 ;  /* 0x000000030e0b7224 */ /* 0x040fe400078e020b */
[----:B------:R-:W-:-:S04]  /*1a40*/  IMAD.WIDE.U32 R34, R14, R2, R34 ;  /* 0x000000020e227225 */ /* 0x000fc800078e0022 */
[----:B------:R-:W-:Y:S01]  /*1a50*/  IMAD.MOV.U32 R6, RZ, RZ, R23 ;  /* 0x000000ffff067224 */ /* 0x000fe200078e0017 */
[----:B------:R-:W-:Y:S01]  /*1a60*/  IADD3 R23, PT, PT, R35, R11, RZ ;  /* 0x0000000b23177210 */ /* 0x000fe20007ffe0ff */
[----:B------:R-:W-:Y:S02]  /*1a70*/  IMAD.MOV.U32 R22, RZ, RZ, R34 ;  /* 0x000000ffff167224 */ /* 0x000fe400078e0022 */
[----:B------:R-:W-:Y:S01]  /*1a80*/  @!P2 IMAD.MOV R6, RZ, RZ, -R6 ;  /* 0x000000ffff06a224 */ /* 0x000fe200078e0a06 */
[----:B------:R-:W-:Y:S02]  /*1a90*/  @!P1 LOP3.LUT R6, RZ, R0, RZ, 0x33, !PT ;  /* 0x00000000ff069212 */ /* 0x000fe400078e33ff */
[----:B------:R-:W-:Y:S02]  /*1aa0*/  SHF.R.S32.HI R11, RZ, 0x1f, R113 ;  /* 0x0000001fff0b7819 */ /* 0x000fe40000011471 */
[----:B------:R-:W-:Y:S01]  /*1ab0*/  SHF.R.S32.HI R0, RZ, 0x1f, R6 ;  /* 0x0000001fff007819 */ /* 0x000fe20000011406 */
[----:B------:R-:W-:Y:S01]  /*1ac0*/  IMAD.WIDE.U32 R22, R6, R28, R22 ;  /* 0x0000001c06167225 */ /* 0x000fe200078e0016 */
[----:B------:R-:W1:Y:S01]  /*1ad0*/  S2R R67, SR_CgaCtaId ;  /* 0x0000000000437919 */ /* 0x000e620000008800 */
[----:B------:R-:W-:-:S02]  /*1ae0*/  SHF.R.U32.HI R138, RZ, 0x2, R71 ;  /* 0x00000002ff8a7819 */ /* 0x000fc40000011647 */
[----:B------:R-:W-:-:S03]  /*1af0*/  IMAD.MOV.U32 R139, RZ, RZ, RZ ;  /* 0x000000ffff8b7224 */ /* 0x000fc600078e00ff */
[----:B------:R-:W-:Y:S02]  /*1b00*/  IMAD R107, R5, R138, RZ ;  /* 0x0000008a056b7224 */ /* 0x000fe400078e02ff */
[----:B------:R-:W-:Y:S01]  /*1b10*/  IMAD.SHL.U32 R70, R88, 0x40, RZ ;  /* 0x0000004058467824 */ /* 0x000fe200078e00ff */
[----:B------:R-:W-:Y:S01]  /*1b20*/  SHF.L.U64.HI R104, R4, 0x5, R5 ;  /* 0x0000000504687819 */ /* 0x000fe20000010205 */
[----:B------:R-:W-:Y:S01]  /*1b30*/  VIADD R112, R88, 0xffffffff ;  /* 0xffffffff58707836 */ /* 0x000fe20000000000 */
[----:B------:R-:W-:Y:S01]  /*1b40*/  SHF.L.U32 R103, R4, 0x5, RZ ;  /* 0x0000000504677819 */ /* 0x000fe200000006ff */
[----:B------:R-:W-:Y:S01]  /*1b50*/  VIADD R110, R70, 0xffffffc0 ;  /* 0xffffffc0466e7836 */ /* 0x000fe20000000000 */
[C---:B------:R-:W-:Y:S02]  /*1b60*/  SHF.L.U64.HI R86, R2.reuse, 0x5, R3 ;  /* 0x0000000502567819 */ /* 0x040fe40000010203 */
[----:B------:R-:W-:Y:S01]  /*1b70*/  SHF.L.U32 R87, R2, 0x5, RZ ;  /* 0x0000000502577819 */ /* 0x000fe200000006ff */
[----:B--2---:R-:W-:-:S04]  /*1b80*/  @P0 IMAD.WIDE.U32 R36, R24, R9, RZ ;  /* 0x0000000918240225 */ /* 0x004fc800078e00ff */
[----:B------:R-:W-:Y:S02]  /*1b90*/  @P0 IMAD R20, R25, R9, RZ ;  /* 0x0000000919140224 */ /* 0x000fe400078e02ff */
[-C--:B---3--:R-:W-:Y:S02]  /*1ba0*/  @!P0 IMAD R14, R33, R115.reuse, RZ ;  /* 0x00000073210e8224 */ /* 0x088fe400078e02ff */
[----:B------:R-:W-:-:S04]  /*1bb0*/  @!P0 IMAD.WIDE.U32 R32, R32, R115, RZ ;  /* 0x0000007320208225 */ /* 0x000fc800078e00ff */
[----:B------:R-:W-:Y:S02]  /*1bc0*/  @!P0 IMAD.MOV.U32 R9, RZ, RZ, R32 ;  /* 0x000000ffff098224 */ /* 0x000fe400078e0020 */
[----:B------:R-:W-:Y:S01]  /*1bd0*/  @P0 IMAD.MOV.U32 R9, RZ, RZ, R36 ;  /* 0x000000ffff090224 */ /* 0x000fe200078e0024 */
[----:B------:R-:W-:Y:S01]  /*1be0*/  @!P0 IADD3 R14, PT, PT, R33, R14, RZ ;  /* 0x0000000e210e8210 */ /* 0x000fe20007ffe0ff */
[----:B------:R-:W-:Y:S01]  /*1bf0*/  IMAD R21, R27, R113, RZ ;  /* 0x000000711b157224 */ /* 0x000fe200078e02ff */
[----:B------:R-:W-:Y:S02]  /*1c00*/  @P0 IADD3 R14, PT, PT, R37, R20, RZ ;  /* 0x00000014250e0210 */ /* 0x000fe40007ffe0ff */
[----:B------:R-:W-:Y:S02]  /*1c10*/  LOP3.LUT R20, R8, 0xc0, RZ, 0xc0, !PT ;  /* 0x000000c008147812 */ /* 0x000fe400078ec0ff */
[----:B------:R-:W-:Y:S01]  /*1c20*/  IADD3 R32, P1, PT, R30, R9, RZ ;  /* 0x000000091e207210 */ /* 0x000fe20007f3e0ff */
[----:B------:R-:W-:-:S02]  /*1c30*/  IMAD R9, R29, R6, RZ ;  /* 0x000000061d097224 */ /* 0x000fc400078e02ff */
[----:B------:R-:W-:Y:S01]  /*1c40*/  IMAD R11, R26, R11, R21 ;  /* 0x0000000b1a0b7224 */ /* 0x000fe200078e0215 */
[----:B------:R-:W-:Y:S01]  /*1c50*/  LOP3.LUT R21, R20, 0x18, R71, 0xf8, !PT ;  /* 0x0000001814157812 */ /* 0x000fe200078ef847 */
[----:B------:R-:W-:Y:S02]  /*1c60*/  IMAD R9, R0, R28, R9 ;  /* 0x0000001c00097224 */ /* 0x000fe400078e0209 */
[----:B------:R-:W-:Y:S01]  /*1c70*/  IMAD.MOV.U32 R20, RZ, RZ, R22 ;  /* 0x000000ffff147224 */ /* 0x000fe200078e0016 */
[----:B------:R-:W-:Y:S02]  /*1c80*/  IADD3 R22, P0, PT, R30, R10, RZ ;  /* 0x0000000a1e167210 */ /* 0x000fe40007f1e0ff */
[----:B------:R-:W-:Y:S02]  /*1c90*/  SHF.R.S32.HI R10, RZ, 0x1f, R95 ;  /* 0x0000001fff0a7819 */ /* 0x000fe4000001145f */
[----:B------:R-:W-:Y:S01]  /*1ca0*/  LOP3.LUT R27, R21, 0x18, R8, 0x78, !PT ;  /* 0x00000018151b7812 */ /* 0x000fe200078e7808 */
[----:B------:R-:W-:Y:S01]  /*1cb0*/  IMAD.IADD R21, R23, 0x1, R9 ;  /* 0x0000000117157824 */ /* 0x000fe200078e0209 */
[----:B------:R-:W-:-:S02]  /*1cc0*/  LEA.HI R10, R10, R95, RZ, 0x6 ;  /* 0x0000005f0a0a7211 */ /* 0x000fc400078f30ff */
[----:B------:R-:W-:Y:S01]  /*1cd0*/  IADD3.X R23, PT, PT, RZ, R7, RZ, P0, !PT ;  /* 0x00000007ff177210 */ /* 0x000fe200007fe4ff */
[----:B------:R-:W-:Y:S02]  /*1ce0*/  IMAD R7, R3, R138, RZ ;  /* 0x0000008a03077224 */ /* 0x000fe400078e02ff */
[----:B------:R-:W-:Y:S01]  /*1cf0*/  IMAD.WIDE.U32 R20, R138, R2, R20 ;  /* 0x000000028a147225 */ /* 0x000fe200078e0014 */
[----:B------:R-:W-:-:S03]  /*1d00*/  SHF.R.S32.HI R10, RZ, 0x6, R10 ;  /* 0x00000006ff0a7819 */ /* 0x000fc6000001140a */
[----:B------:R-:W-:Y:S01]  /*1d10*/  IMAD.X R33, RZ, RZ, R14, P1 ;  /* 0x000000ffff217224 */ /* 0x000fe200008e060e */
[----:B----4-:R-:W-:Y:S01]  /*1d20*/  LEA R118, P0, R20, R12, 0x1 ;  /* 0x0000000c14767211 */ /* 0x010fe200078008ff */
[----:B------:R-:W-:Y:S01]  /*1d30*/  IMAD.IADD R7, R21, 0x1, R7 ;  /* 0x0000000115077824 */ /* 0x000fe200078e0207 */
[----:B------:R-:W-:Y:S01]  /*1d40*/  LOP3.LUT R8, R27, 0x1f20, R8, 0xf8, !PT ;  /* 0x00001f201b087812 */ /* 0x000fe200078ef808 */
[----:B------:R-:W-:Y:S01]  /*1d50*/  IMAD.WIDE.U32 R28, R113, R26, R32 ;  /* 0x0000001a711c7225 */ /* 0x000fe200078e0020 */
[----:B------:R-:W-:-:S03]  /*1d60*/  VIMNMX R97, PT, PT, R105, R10, !PT ;  /* 0x0000000a69617248 */ /* 0x000fc60007fe0100 */
[----:B------:R-:W-:Y:S01]  /*1d70*/  IMAD.WIDE.U32 R26, R109, 0x40, R138 ;  /* 0x000000406d1a7825 */ /* 0x000fe200078e008a */
[----:B------:R-:W-:Y:S02]  /*1d80*/  LEA.HI.X R119, R20, R13, R7, 0x1, P0 ;  /* 0x0000000d14777211 */ /* 0x000fe400000f0c07 */
[----:B------:R-:W-:Y:S01]  /*1d90*/  ISETP.GT.AND P0, PT, R88, R97, PT ;  /* 0x000000615800720c */ /* 0x000fe20003f04270 */
[----:B------:R-:W-:Y:S01]  /*1da0*/  IMAD R9, R27, R24, RZ ;  /* 0x000000181b097224 */ /* 0x000fe200078e02ff */
[----:B------:R-:W-:Y:S01]  /*1db0*/  IADD3 R29, PT, PT, R29, R11, RZ ;  /* 0x0000000b1d1d7210 */ /* 0x000fe20007ffe0ff */
[C---:B------:R-:W-:Y:S01]  /*1dc0*/  IMAD.SHL.U32 R90, R24.reuse, 0x20, RZ ;  /* 0x00000020185a7824 */ /* 0x040fe200078e00ff */
[----:B------:R-:W-:Y:S01]  /*1dd0*/  SHF.L.U64.HI R93, R24, 0x5, R25 ;  /* 0x00000005185d7819 */ /* 0x000fe20000010219 */
[----:B------:R-:W-:Y:S01]  /*1de0*/  IMAD R9, R26, R25, R9 ;  /* 0x000000191a097224 */ /* 0x000fe200078e0209 */
[----:B------:R-:W-:Y:S01]  /*1df0*/  MOV R14, 0x400 ;  /* 0x00000400000e7802 */ /* 0x000fe20000000f00 */
[----:B------:R-:W-:-:S04]  /*1e00*/  IMAD.WIDE.U32 R22, R138, R4, R22 ;  /* 0x000000048a167225 */ /* 0x000fc800078e0016 */
[----:B------:R-:W-:Y:S01]  /*1e10*/  IMAD.WIDE.U32 R24, R26, R24, R28 ;  /* 0x000000181a187225 */ /* 0x000fe200078e001c */
[----:B-1----:R-:W-:Y:S02]  /*1e20*/  LEA R67, R67, R14, 0x18 ;  /* 0x0000000e43437211 */ /* 0x002fe400078ec0ff */
[----:B------:R-:W-:Y:S01]  /*1e30*/  LEA R106, P1, R22, R16, 0x1 ;  /* 0x00000010166a7211 */ /* 0x000fe200078208ff */
[----:B------:R-:W-:Y:S01]  /*1e40*/  IMAD.IADD R107, R23, 0x1, R107 ;  /* 0x00000001176b7824 */ /* 0x000fe200078e026b */
[----:B------:R-:W-:Y:S02]  /*1e50*/  IADD3 R9, PT, PT, R25, R9, RZ ;  /* 0x0000000919097210 */ /* 0x000fe40007ffe0ff */
[----:B------:R-:W-:Y:S02]  /*1e60*/  LEA R136, P2, R24, R18, 0x1 ;  /* 0x0000001218887211 */ /* 0x000fe400078408ff */
[----:B------:R-:W-:Y:S02]  /*1e70*/  LEA.HI.X R107, R22, R17, R107, 0x1, P1 ;  /* 0x00000011166b7211 */ /* 0x000fe400008f0c6b */
[----:B------:R-:W-:-:S02]  /*1e80*/  LEA.HI.X R137, R24, R19, R9, 0x1, P2 ;  /* 0x0000001318897211 */ /* 0x000fc400010f0c09 */
        /* <DEDUP_REMOVED lines=15> */
[--C-:B------:R-:W-:Y:S01]  /*1f80*/  SHF.R.S32.HI R14, RZ, 0x1f, R110.reuse ;  /* 0x0000001fff0e7819 */ /* 0x100fe2000001146e */
[----:B------:R-:W-:Y:S01]  /*1f90*/  IMAD R127, R88, -0x40, R91 ;  /* 0xffffffc0587f7824 */ /* 0x000fe200078e025b */
[----:B------:R-:W-:Y:S01]  /*1fa0*/  IADD3 R132, PT, PT, R138, 0x20, RZ ;  /* 0x000000208a847810 */ /* 0x000fe20007ffe0ff */
[----:B------:R-:W-:Y:S01]  /*1fb0*/  IMAD.MOV.U32 R130, RZ, RZ, R110 ;  /* 0x000000ffff827224 */ /* 0x000fe200078e006e */
[----:B------:R-:W-:Y:S01]  /*1fc0*/  MOV R124, R118 ;  /* 0x00000076007c7202 */ /* 0x000fe20000000f00 */
[----:B------:R-:W-:Y:S01]  /*1fd0*/  IMAD.MOV.U32 R128, RZ, RZ, R88 ;  /* 0x000000ffff807224 */ /* 0x000fe200078e0058 */
[----:B------:R-:W-:Y:S01]  /*1fe0*/  MOV R140, R106 ;  /* 0x0000006a008c7202 */ /* 0x000fe20000000f00 */
[----:B------:R-:W-:-:S02]  /*1ff0*/  IMAD.MOV.U32 R125, RZ, RZ, R119 ;  /* 0x000000ffff7d7224 */ /* 0x000fc400078e0077 */
[----:B------:R-:W-:Y:S02]  /*2000*/  IMAD.MOV.U32 R141, RZ, RZ, R107 ;  /* 0x000000ffff8d7224 */ /* 0x000fe400078e006b */
[----:B--2---:R-:W-:Y:S02]  /*2010*/  IMAD R3, R25, R115, RZ ;  /* 0x0000007319037224 */ /* 0x004fe400078e02ff */
[----:B------:R-:W-:-:S04]  /*2020*/  IMAD.WIDE.U32 R24, R115, R24, R30 ;  /* 0x0000001873187225 */ /* 0x000fc800078e001e */
[----:B---3--:R-:W-:Y:S01]  /*2030*/  IMAD.WIDE.U32 R18, R115, R26, R30 ;  /* 0x0000001a73127225 */ /* 0x008fe200078e001e */
[----:B------:R-:W-:-:S03]  /*2040*/  IADD3 R25, PT, PT, R25, R3, RZ ;  /* 0x0000000319197210 */ /* 0x000fc60007ffe0ff */
[----:B------:R-:W-:Y:S02]  /*2050*/  IMAD R3, R27, R115, RZ ;  /* 0x000000731b037224 */ /* 0x000fe400078e02ff */
[-C--:B----4-:R-:W-:Y:S01]  /*2060*/  IMAD R7, R143, R110.reuse, RZ ;  /* 0x0000006e8f077224 */ /* 0x090fe200078e02ff */
[----:B------:R-:W-:Y:S01]  /*2070*/  SHF.L.U64.HI R102, R16, 0x5, R17 ;  /* 0x0000000510667819 */ /* 0x000fe20000010211 */
[----:B------:R-:W-:Y:S02]  /*2080*/  IMAD.IADD R19, R19, 0x1, R3 ;  /* 0x0000000113137824 */ /* 0x000fe400078e0203 */
[----:B------:R-:W-:Y:S02]  /*2090*/  IMAD R3, R17, R110, RZ ;  /* 0x0000006e11037224 */ /* 0x000fe400078e02ff */
[C---:B------:R-:W-:Y:S02]  /*20a0*/  IMAD R7, R142.reuse, R14, R7 ;  /* 0x0000000e8e077224 */ /* 0x040fe400078e0207 */
[----:B------:R-:W-:-:S04]  /*20b0*/  IMAD.WIDE.U32 R24, R142, R110, R24 ;  /* 0x0000006e8e187225 */ /* 0x000fc800078e0018 */
[C---:B------:R-:W-:Y:S01]  /*20c0*/  IMAD R3, R16.reuse, R14, R3 ;  /* 0x0000000e10037224 */ /* 0x040fe200078e0203 */
[----:B------:R-:W-:Y:S01]  /*20d0*/  IADD3 R25, PT, PT, R25, R7, RZ ;  /* 0x0000000719197210 */ /* 0x000fe20007ffe0ff */
[----:B------:R-:W-:Y:S01]  /*20e0*/  IMAD.WIDE.U32 R26, R16, R110, R18 ;  /* 0x0000006e101a7225 */ /* 0x000fe200078e0012 */
[----:B------:R-:W-:-:S03]  /*20f0*/  LEA.HI R131, R2, R2, RZ, 0x1 ;  /* 0x0000000202837211 */ /* 0x000fc600078f08ff */
[-C--:B------:R-:W-:Y:S01]  /*2100*/  IMAD R7, R23, R6.reuse, RZ ;  /* 0x0000000617077224 */ /* 0x080fe200078e02ff */
[----:B------:R-:W-:Y:S01]  /*2110*/  SHF.R.S32.HI R131, RZ, 0x1, R131 ;  /* 0x00000001ff837819 */ /* 0x000fe20000011483 */
[----:B------:R-:W-:Y:S02]  /*2120*/  IMAD.IADD R27, R27, 0x1, R3 ;  /* 0x000000011b1b7824 */ /* 0x000fe400078e0203 */
[----:B------:R-:W-:Y:S02]  /*2130*/  IMAD R3, R21, R6, RZ ;  /* 0x0000000615037224 */ /* 0x000fe400078e02ff */
[-C--:B------:R-:W-:Y:S01]  /*2140*/  IMAD R18, R22, R0.reuse, R7 ;  /* 0x0000000016127224 */ /* 0x080fe200078e0207 */
[----:B------:R-:W-:Y:S01]  /*2150*/  SHF.R.S32.HI R7, RZ, 0x1f, R95 ;  /* 0x0000001fff077819 */ /* 0x000fe2000001145f */
[----:B------:R-:W-:Y:S01]  /*2160*/  IMAD R0, R20, R0, R3 ;  /* 0x0000000014007224 */ /* 0x000fe200078e0203 */
[----:B------:R-:W-:Y:S01]  /*2170*/  IADD3 R3, P0, PT, -R95, R138, RZ ;  /* 0x0000008a5f037210 */ /* 0x000fe20007f1e1ff */
[----:B------:R-:W-:Y:S01]  /*2180*/  IMAD.WIDE.U32 R20, R6, R20, R26 ;  /* 0x0000001406147225 */ /* 0x000fe200078e001a */
[----:B------:R-:W-:-:S03]  /*2190*/  LOP3.LUT R26, R30, 0x20, RZ, 0xfc, !PT ;  /* 0x000000201e1a7812 */ /* 0x000fc600078efcff */
[----:B------:R-:W-:Y:S01]  /*21a0*/  IMAD.WIDE.U32 R22, R6, R22, R24 ;  /* 0x0000001606167225 */ /* 0x000fe200078e0018 */
[----:B-----5:R-:W-:Y:S02]  /*21b0*/  IADD3 R6, PT, PT, R15, R110, RZ ;  /* 0x0000006e0f067210 */ /* 0x020fe40007ffe0ff */
[----:B------:R-:W-:Y:S01]  /*21c0*/  LOP3.LUT R25, R30, 0x40, RZ, 0xfc, !PT ;  /* 0x000000401e197812 */ /* 0x000fe200078efcff */
[----:B------:R-:W-:Y:S01]  /*21d0*/  IMAD.X R7, RZ, RZ, ~R7, P0 ;  /* 0x000000ffff077224 */ /* 0x000fe200000e0e07 */
[----:B------:R-:W-:Y:S01]  /*21e0*/  IADD3 R19, PT, PT, R23, R18, RZ ;  /* 0x0000001217137210 */ /* 0x000fe20007ffe0ff */
[----:B------:R-:W-:Y:S01]  /*21f0*/  IMAD.IADD R21, R21, 0x1, R0 ;  /* 0x0000000115157824 */ /* 0x000fe200078e0200 */
[----:B------:R-:W-:Y:S01]  /*2200*/  LOP3.LUT R0, R71, 0x3, RZ, 0xc0, !PT ;  /* 0x0000000347007812 */ /* 0x000fe200078ec0ff */
[----:B------:R-:W-:Y:S01]  /*2210*/  IMAD R123, R138, R131, RZ ;  /* 0x000000838a7b7224 */ /* 0x000fe200078e02ff */
[----:B------:R-:W-:Y:S01]  /*2220*/  MOV R18, R22 ;  /* 0x0000001600127202 */ /* 0x000fe20000000f00 */
[----:B------:R-:W-:-:S02]  /*2230*/  IMAD R2, R7, R16, RZ ;  /* 0x0000001007027224 */ /* 0x000fc400078e02ff */
[----:B------:R-:W-:Y:S01]  /*2240*/  IMAD R99, R7, R142, RZ ;  /* 0x0000008e07637224 */ /* 0x000fe200078e02ff */
[C---:B------:R-:W-:Y:S01]  /*2250*/  LEA R7, R0.reuse, R123, 0x2 ;  /* 0x0000007b00077211 */ /* 0x040fe200078e10ff */
[C---:B------:R-:W-:Y:S01]  /*2260*/  IMAD R6, R131.reuse, R6, RZ ;  /* 0x0000000683067224 */ /* 0x040fe200078e02ff */
[----:B------:R-:W-:Y:S01]  /*2270*/  SHF.L.U32 R131, R131, 0x5, RZ ;  /* 0x0000000583837819 */ /* 0x000fe200000006ff */
[----:B------:R-:W-:Y:S02]  /*2280*/  IMAD R123, R0, 0x8, R123 ;  /* 0x00000008007b7824 */ /* 0x000fe400078e027b */
[----:B------:R-:W-:Y:S01]  /*2290*/  IMAD.SHL.U32 R114, R16, 0x20, RZ ;  /* 0x0000002010727824 */ /* 0x000fe200078e00ff */
[----:B------:R-:W-:Y:S01]  /*22a0*/  SHF.R.S32.HI R0, RZ, 0x1f, R6 ;  /* 0x0000001fff007819 */ /* 0x000fe20000011406 */
[----:B------:R-:W-:Y:S01]  /*22b0*/  IMAD R29, R17, R3, R2 ;  /* 0x00000003111d7224 */ /* 0x000fe200078e0202 */
[----:B------:R-:W-:Y:S01]  /*22c0*/  IADD3 R2, P2, PT, R6, R123, RZ ;  /* 0x0000007b06027210 */ /* 0x000fe20007f5e0ff */
[-C--:B------:R-:W-:Y:S01]  /*22d0*/  IMAD R99, R143, R3.reuse, R99 ;  /* 0x000000038f637224 */ /* 0x080fe200078e0263 */
[----:B------:R-:W-:Y:S01]  /*22e0*/  SHF.R.S32.HI R126, RZ, 0x1f, R131 ;  /* 0x0000001fff7e7819 */ /* 0x000fe20000011483 */
[----:B------:R-:W-:Y:S01]  /*22f0*/  IMAD.WIDE.U32 R18, R142, R3, R18 ;  /* 0x000000038e127225 */ /* 0x000fe200078e0012 */
[----:B------:R-:W-:-:S02]  /*2300*/  LEA.HI.X.SX32 R123, R123, R0, 0x1, P2 ;  /* 0x000000007b7b7211 */ /* 0x000fc400010f0eff */
[----:B------:R-:W-:Y:S01]  /*2310*/  SHF.L.U32 R122, R2, 0x1, RZ ;  /* 0x00000001027a7819 */ /* 0x000fe200000006ff */
[----:B------:R-:W-:Y:S01]  /*2320*/  IMAD.WIDE.U32 R16, R16, R3, R20 ;  /* 0x0000000310107225 */ /* 0x000fe200078e0014 */
[----:B------:R-:W-:Y:S02]  /*2330*/  IADD3 R3, P3, PT, R6, R7, RZ ;  /* 0x0000000706037210 */ /* 0x000fe40007f7e0ff */
[----:B------:R-:W-:Y:S01]  /*2340*/  IADD3 R99, PT, PT, R19, R99, RZ ;  /* 0x0000006313637210 */ /* 0x000fe20007ffe0ff */
[----:B------:R-:W-:Y:S01]  /*2350*/  IMAD.IADD R29, R17, 0x1, R29 ;  /* 0x00000001111d7824 */ /* 0x000fe200078e021d */
[----:B------:R-:W-:Y:S01]  /*2360*/  LEA R98, P1, R18, R12, 0x1 ;  /* 0x0000000c12627211 */ /* 0x000fe200078208ff */
[----:B------:R-:W-:Y:S01]  /*2370*/  IMAD.SHL.U32 R32, R3, 0x2, RZ ;  /* 0x0000000203207824 */ /* 0x000fe200078e00ff */
[----:B------:R-:W-:Y:S02]  /*2380*/  LEA R28, P0, R16, R10, 0x1 ;  /* 0x0000000a101c7211 */ /* 0x000fe400078008ff */
[----:B------:R-:W-:-:S02]  /*2390*/  LEA.HI.X.SX32 R0, R7, R0, 0x1, P3 ;  /* 0x0000000007007211 */ /* 0x000fc400018f0eff */
[----:B------:R-:W-:Y:S02]  /*23a0*/  LEA.HI.X R99, R18, R13, R99, 0x1, P1 ;  /* 0x0000000d12637211 */ /* 0x000fe400008f0c63 */
[----:B------:R-:W-:Y:S02]  /*23b0*/  LEA.HI.X R29, R16, R11, R29, 0x1, P0 ;  /* 0x0000000b101d7211 */ /* 0x000fe400000f0c1d */
[----:B------:R-:W-:Y:S02]  /*23c0*/  IADD3 R68, P1, PT, R8, R32, RZ ;  /* 0x0000002008447210 */ /* 0x000fe40007f3e0ff */
[----:B------:R-:W-:Y:S02]  /*23d0*/  SHF.L.U64.HI R123, R2, 0x1, R123 ;  /* 0x00000001027b7819 */ /* 0x000fe4000001027b */
[----:B------:R-:W-:Y:S02]  /*23e0*/  SHF.L.U64.HI R0, R3, 0x1, R0 ;  /* 0x0000000103007819 */ /* 0x000fe40000010200 */
[----:B------:R-:W-:-:S02]  /*23f0*/  IADD3 R100, P3, PT, R8, R122, RZ ;  /* 0x0000007a08647210 */ /* 0x000fc40007f7e0ff */
[C---:B------:R-:W-:Y:S01]  /*2400*/  IADD3 R32, P0, PT, R4.reuse, R32, RZ ;  /* 0x0000002004207210 */ /* 0x040fe20007f1e0ff */
[C-C-:B------:R-:W-:Y:S01]  /*2410*/  IMAD.X R69, R9.reuse, 0x1, R0.reuse, P1 ;  /* 0x0000000109457824 */ /* 0x140fe200008e0600 */
[----:B------:R-:W-:Y:S02]  /*2420*/  IADD3 R122, P2, PT, R4, R122, RZ ;  /* 0x0000007a047a7210 */ /* 0x000fe40007f5e0ff */
[-C--:B------:R-:W-:Y:S01]  /*2430*/  IADD3.X R101, PT, PT, R9, R123.reuse, RZ, P3, !PT ;  /* 0x0000007b09657210 */ /* 0x080fe20001ffe4ff */
[C---:B------:R-:W-:Y:S01]  /*2440*/  IMAD.X R33, R5.reuse, 0x1, R0, P0 ;  /* 0x0000000105217824 */ /* 0x040fe200000e0600 */
[----:B------:R-:W-:-:S09]  /*2450*/  IADD3.X R123, PT, PT, R5, R123, RZ, P2, !PT ;  /* 0x0000007b057b7210 */ /* 0x000fd200017fe4ff */
.L_x_9589:
        /* <DEDUP_REMOVED lines=12> */
[----:B--2---:R-:W2:Y:S02]  /*2520*/  @P0 LD.E.128 R8, desc[UR4][R98.64] ;  /* 0x0000000462080980 */ /* 0x004ea4000c101d00 */
        /* <DEDUP_REMOVED lines=35> */
[----:B---3--:R-:W2:Y:S01]  /*2760*/  LD.E.128 R12, desc[UR4][R16.64] ;  /* 0x00000004100c7980 */ /* 0x008ea2000c101d00 */
[----:B------:R-:W-:Y:S05]  /*2770*/  LEA.HI.X R3, R103, R141, R104, 0x1, P0 ;  /* 0x0000008d67037211 */ /* 0x000fea00000f0c68 */
[----:B--2---:R4:W-:Y:S04]  /*2780*/  ST.E.128 desc[UR4][R2.64], R12 ;  /* 0x0000000c02007985 */ /* 0x0049e8000c101d04 */
[----:B------:R-:W2:Y:S04]  /*2790*/  LD.E.128 R8, desc[UR4][R16.64+0x40] ;  /* 0x0000400410087980 */ /* 0x000ea8000c101d00 */
[----:B--2---:R4:W-:Y:S04]  /*27a0*/  ST.E.128 desc[UR4][R2.64+0x40], R8 ;  /* 0x0000400802007985 */ /* 0x0049e8000c101d04 */
[----:B------:R-:W2:Y:S04]  /*27b0*/  LD.E.128 R4, desc[UR4][R16.64+0x80] ;  /* 0x0000800410047980 */ /* 0x000ea8000c101d00 */
[----:B--2---:R4:W-:Y:S01]  /*27c0*/  ST.E.128 desc[UR4][R2.64+0x80], R4 ;  /* 0x0000800402007985 */ /* 0x0049e2000c101d04 */
[----:B------:R-:W-:Y:S05]  /*27d0*/  BRA `(.L_x_9577) ;  /* 0x0000003000d47947 */ /* 0x000fea0003800000 */
.L_x_9576:
        /* <DEDUP_REMOVED lines=141> */
.L_x_9580:
[----:B------:R-:W-:Y:S05]  /*30b0*/  BSYNC.RECONVERGENT B0 ;  /* 0x0000000000007941 */ /* 0x000fea0003800200 */
.L_x_9579:
[----:B------:R-:W-:Y:S04]  /*30c0*/  BSSY.RECONVERGENT B0, `(.L_x_9581) ;  /* 0x0000093000007945 */ /* 0x000fe80003800200 */
[----:B------:R-:W-:Y:S05]  /*30d0*/  @!P4 BRA `(.L_x_9582) ;  /* 0x000000080044c947 */ /* 0x000fea0003800000 */
[----:B------:R-:W-:Y:S02]  /*30e0*/  LEA R48, P1, R114, R28, 0x1 ;  /* 0x0000001c72307211 */ /* 0x000fe400078208ff */
[C---:B------:R-:W-:Y:S02]  /*30f0*/  SHF.L.U32 R51, R131.reuse, 0x1, RZ ;  /* 0x0000000183337819 */ /* 0x040fe400000006ff */
        /* <DEDUP_REMOVED lines=143> */
.L_x_9582:
[----:B------:R-:W-:Y:S05]  /*39f0*/  BSYNC.RECONVERGENT B0 ;  /* 0x0000000000007941 */ /* 0x000fea0003800200 */
.L_x_9581:
[----:B------:R-:W3:Y:S02]  /*3a00*/  LD.E R3, desc[UR4][R84.64+0xd0] ;  /* 0x0000d00454037980 */ /* 0x000ee4000c101900 */
[----:B---3--:R-:W-:Y:S05]  /*3a10*/  IMAD.U32 R3, R3, -0x20, RZ ;  /* 0xffffffe003037824 */ /* 0x008fea00078e00ff */
[C---:B------:R-:W-:Y:S02]  /*3a20*/  LEA R32, P1, R3.reuse, R32, 0x1 ;  /* 0x0000002003207211 */ /* 0x040fe400078208ff */
[C---:B------:R-:W-:Y:S02]  /*3a30*/  LEA R68, P0, R3.reuse, R68, 0x1 ;  /* 0x0000004403447211 */ /* 0x040fe400078008ff */
[C---:B------:R-:W-:Y:S02]  /*3a40*/  LEA.HI.X.SX32 R33, R3.reuse, R33, 0x1, P1 ;  /* 0x0000002103217211 */ /* 0x040fe400008f0eff */
[----:B------:R-:W-:Y:S01]  /*3a50*/  LEA.HI.X.SX32 R69, R3, R69, 0x1, P0 ;  /* 0x0000004503457211 */ /* 0x000fe200000f0eff */
[----:B------:R-:W-:Y:S05]  /*3a60*/  BRA `(.L_x_9577) ;  /* 0x0000002000307947 */ /* 0x000fea0003800000 */
.L_x_9578:
        /* <DEDUP_REMOVED lines=86> */
[----:B------:R-:W-:Y:S01]  /*3fd0*/  @!P1 SHF.L.U32 R135, R80, 0x1, RZ ;  /* 0x0000000150879819 */ /* 0x000fe200000006ff */
        /* <DEDUP_REMOVED lines=9> */
[----:B------:R-:W-:Y:S01]  /*4070*/  @!P1 SHF.L.U64.HI R144, R80, 0x1, R83 ;  /* 0x0000000150909819 */ /* 0x000fe20000010253 */
[----:B------:R-:W-:Y:S01]  /*4080*/  @!P0 IMAD.MOV.U32 R79, RZ, RZ, R82 ;  /* 0x000000ffff4f8224 */ /* 0x000fe200078e0052 */
        /* <DEDUP_REMOVED lines=53> */
[----:B------:R-:W-:Y:S01]  /*43e0*/  @!P1 LOP3.LUT R56, R62, 0xffff0000, RZ, 0xc0, !PT ;  /* 0xffff00003e389812 */ /* 0x000fe200078ec0ff */
[----:B------:R-:W-:Y:S01]  /*43f0*/  @!P1 FFMA.FTZ R11, R58, R57, R11 ;  /* 0x000000393a0b9223 */ /* 0x000fe2000001000b */
[----:B------:R-:W-:Y:S01]  /*4400*/  @!P1 LOP3.LUT R55, R74, 0xffff0000, RZ, 0xc0, !PT ;  /* 0xffff00004a379812 */ /* 0x000fe200078ec0ff */
[----:B------:R-:W-:Y:S01]  /*4410*/  @!P1 FFMA.FTZ R12, R59, R60, R12 ;  /* 0x0000003c3b0c9223 */ /* 0x000fe2000001000c */
[----:B------:R-:W-:Y:S01]  /*4420*/  @!P0 IADD3 R80, P5, PT, R34, 0x40, RZ ;  /* 0x0000004022508810 */ /* 0x000fe20007fbe0ff */
        /* <DEDUP_REMOVED lines=10> */
[----:B------:R-:W-:Y:S01]  /*44d0*/  @!P1 FFMA.FTZ R14, R55, R56, R14 ;  /* 0x00000038370e9223 */ /* 0x000fe2000001000e */
[----:B------:R-:W-:Y:S01]  /*44e0*/  @!P0 SEL R80, R80, 0x40, !P2 ;  /* 0x0000004050508807 */ /* 0x000fe20005000000 */
[----:B------:R-:W-:Y:S01]  /*44f0*/  @!P0 IMAD.X R81, RZ, RZ, R133, P5 ;  /* 0x000000ffff518224 */ /* 0x000fe200028e0685 */
[----:B------:R-:W-:Y:S01]  /*4500*/  @!P1 F2FP.BF16.F32.PACK_AB R66, R12, R11 ;  /* 0x0000000b0c42923e */ /* 0x000fe200000010ff */
[----:B------:R-:W-:Y:S01]  /*4510*/  @!P1 FFMA.FTZ R15, R52, R57, R15 ;  /* 0x00000039340f9223 */ /* 0x000fe2000001000f */
[----:B------:R-:W-:Y:S01]  /*4520*/  @!P0 SHF.L.U32 R135, R80, 0x1, RZ ;  /* 0x0000000150878819 */ /* 0x000fe200000006ff */
[----:B------:R-:W-:Y:S01]  /*4530*/  @!P1 FFMA.FTZ R16, R59, R58, R16 ;  /* 0x0000003a3b109223 */ /* 0x000fe20000010010 */
[----:B------:R-:W-:Y:S01]  /*4540*/  @!P0 SEL R83, R81, RZ, !P2 ;  /* 0x000000ff51538207 */ /* 0x000fe20005000000 */
[----:B------:R-:W-:Y:S01]  /*4550*/  @!P1 IMAD.MOV.U32 R72, RZ, RZ, R65 ;  /* 0x000000ffff489224 */ /* 0x000fe200078e0041 */
[----:B------:R-:W-:Y:S02]  /*4560*/  @!P1 F2FP.BF16.F32.PACK_AB R81, R14, R13 ;  /* 0x0000000d0e51923e */ /* 0x000fe400000010ff */
[----:B------:R-:W-:Y:S02]  /*4570*/  @!P1 F2FP.BF16.F32.PACK_AB R82, R16, R15 ;  /* 0x0000000f1052923e */ /* 0x000fe400000010ff */
[----:B------:R-:W-:Y:S01]  /*4580*/  @!P1 MOV R73, R66 ;  /* 0x0000004200499202 */ /* 0x000fe20000000f00 */
[----:B------:R-:W-:Y:S01]  /*4590*/  @!P1 IMAD.MOV.U32 R74, RZ, RZ, R81 ;  /* 0x000000ffff4a9224 */ /* 0x000fe200078e0051 */
        /* <DEDUP_REMOVED lines=79> */
.L_x_9584:
[----:B------:R-:W-:Y:S05]  /*4a90*/  BSYNC.RECONVERGENT B0 ;  /* 0x0000000000007941 */ /* 0x000fea0003800200 */
.L_x_9583:
        /* <DEDUP_REMOVED lines=44> */
[C---:B-----5:R-:W-:Y:S01]  /*4d60*/  @!P0 IMAD.U32 R54, R76.reuse, 0x10000, RZ ;  /* 0x000100004c368824 */ /* 0x060fe200078e00ff */
[----:B------:R-:W-:Y:S01]  /*4d70*/  @!P0 LOP3.LUT R40, R147, 0xffff0000, RZ, 0xc0, !PT ;  /* 0xffff000093288812 */ /* 0x000fe200078ec0ff */
[----:B------:R-:W-:Y:S01]  /*4d80*/  @P1 FADD.FTZ R51, -R51, -RZ ;  /* 0x800000ff33331221 */ /* 0x000fe20000010100 */
[----:B------:R-:W-:Y:S01]  /*4d90*/  @!P0 LOP3.LUT R56, R76, 0xffff0000, RZ, 0xc0, !PT ;  /* 0xffff00004c388812 */ /* 0x000fe200078ec0ff */
[----:B------:R-:W-:Y:S01]  /*4da0*/  @P1 FADD.FTZ R52, -R52, -RZ ;  /* 0x800000ff34341221 */ /* 0x000fe20000010100 */
[C---:B------:R-:W-:Y:S01]  /*4db0*/  @!P0 SHF.L.U32 R60, R77.reuse, 0x10, RZ ;  /* 0x000000104d3c8819 */ /* 0x040fe200000006ff */
[----:B------:R-:W-:Y:S01]  /*4dc0*/  @P1 FADD.FTZ R42, -R42, -RZ ;  /* 0x800000ff2a2a1221 */ /* 0x000fe20000010100 */
[----:B------:R-:W-:Y:S01]  /*4dd0*/  @!P0 LOP3.LUT R62, R77, 0xffff0000, RZ, 0xc0, !PT ;  /* 0xffff00004d3e8812 */ /* 0x000fe200078ec0ff */
[----:B------:R-:W-:Y:S01]  /*4de0*/  @!P0 FMUL.FTZ R0, R50, R55 ;  /* 0x0000003732008220 */ /* 0x000fe20000410000 */
[----:B------:R-:W-:Y:S01]  /*4df0*/  @P1 FADD.FTZ R49, -R49, -RZ ;  /* 0x800000ff31311221 */ /* 0x000fe20000010100 */
[----:B------:R-:W-:Y:S01]  /*4e00*/  @P1 FADD.FTZ R45, -R45, -RZ ;  /* 0x800000ff2d2d1221 */ /* 0x000fe20000010100 */
[----:B------:R-:W-:Y:S01]  /*4e10*/  @P1 FADD.FTZ R40, -R40, -RZ ;  /* 0x800000ff28281221 */ /* 0x000fe20000010100 */
[----:B------:R-:W-:Y:S01]  /*4e20*/  ISETP.GE.AND P1, PT, R26, R27, PT ;  /* 0x0000001b1a00720c */ /* 0x000fe20003f26270 */
        /* <DEDUP_REMOVED lines=13> */
[C---:B------:R-:W-:Y:S01]  /*4f00*/  @!P0 IMAD.U32 R59, R79.reuse, 0x10000, RZ ;  /* 0x000100004f3b8824 */ /* 0x040fe200078e00ff */
[----:B------:R-:W-:Y:S01]  /*4f10*/  @!P0 F2FP.BF16.F32.PACK_AB R144, R4, R3 ;  /* 0x000000030490823e */ /* 0x000fe200000010ff */
[----:B------:R-:W-:Y:S01]  /*4f20*/  @!P0 FMUL.FTZ R5, R44, R49 ;  /* 0x000000312c058220 */ /* 0x000fe20000410000 */
[----:B------:R-:W-:Y:S01]  /*4f30*/  @!P0 LOP3.LUT R60, R79, 0xffff0000, RZ, 0xc0, !PT ;  /* 0xffff00004f3c8812 */ /* 0x000fe200078ec0ff */
[----:B------:R-:W-:Y:S01]  /*4f40*/  @!P0 IMAD.U32 R54, R74, 0x10000, RZ ;  /* 0x000100004a368824 */ /* 0x000fe200078e00ff */
[----:B------:R-:W-:Y:S01]  /*4f50*/  @!P0 LOP3.LUT R61, R75, 0xffff0000, RZ, 0xc0, !PT ;  /* 0xffff00004b3d8812 */ /* 0x000fe200078ec0ff */
[----:B------:R-:W-:Y:S01]  /*4f60*/  @!P0 IMAD.MOV.U32 R73, RZ, RZ, R144 ;  /* 0x000000ffff498224 */ /* 0x000fe200078e0090 */
[----:B------:R-:W-:Y:S01]  /*4f70*/  @!P1 SEL R144, R34, RZ, !P2 ;  /* 0x000000ff22909207 */ /* 0x000fe20005000000 */
[----:B------:R-:W-:Y:S01]  /*4f80*/  @!P0 FFMA.FTZ R5, R54, R56, R5 ;  /* 0x0000003836058223 */ /* 0x000fe20000010005 */
[----:B------:R-:W-:Y:S01]  /*4f90*/  @!P0 MOV R72, R135 ;  /* 0x0000008700488202 */ /* 0x000fe20000000f00 */
[----:B------:R-:W-:Y:S01]  /*4fa0*/  @!P0 FMUL.FTZ R7, R36, R45 ;  /* 0x0000002d24078220 */ /* 0x000fe20000410000 */
[----:B------:R-:W-:Y:S01]  /*4fb0*/  @!P1 SEL R145, R133, RZ, !P2 ;  /* 0x000000ff85919207 */ /* 0x000fe20005000000 */
[----:B------:R-:W-:Y:S01]  /*4fc0*/  @!P0 IMAD.U32 R54, R75, 0x10000, RZ ;  /* 0x000100004b368824 */ /* 0x000fe200078e00ff */
[----:B------:R-:W-:Y:S01]  /*4fd0*/  @!P1 IADD3 R135, P5, PT, R131, R144, RZ ;  /* 0x0000009083879210 */ /* 0x000fe20007fbe0ff */
[----:B------:R-:W-:Y:S01]  /*4fe0*/  @!P0 FMUL.FTZ R8, R43, R40 ;  /* 0x000000282b088220 */ /* 0x000fe20000410000 */
[----:B------:R-:W-:Y:S01]  /*4ff0*/  LEA R144, P4, R103, R140, 0x1 ;  /* 0x0000008c67907211 */ /* 0x000fe200078808ff */
[----:B------:R-:W-:Y:S01]  /*5000*/  @!P0 FFMA.FTZ R6, R57, R58, R6 ;  /* 0x0000003a39068223 */ /* 0x000fe20000010006 */
[----:B------:R-:W-:Y:S01]  /*5010*/  @!P1 SEL R41, R37, R34, P2 ;  /* 0x0000002225299207 */ /* 0x000fe20001000000 */
[----:B------:R-:W-:Y:S01]  /*5020*/  @!P0 FFMA.FTZ R7, R54, R59, R7 ;  /* 0x0000003b36078223 */ /* 0x000fe20000010007 */
[----:B------:R-:W-:Y:S01]  /*5030*/  ISETP.GT.AND P2, PT, R35, 0x20, !P1 ;  /* 0x000000202300780c */ /* 0x000fe20004f44270 */
[----:B------:R-:W-:Y:S01]  /*5040*/  @!P0 FFMA.FTZ R8, R61, R60, R8 ;  /* 0x0000003c3d088223 */ /* 0x000fe20000010008 */
[----:B------:R-:W-:Y:S01]  /*5050*/  @!P0 F2FP.BF16.F32.PACK_AB R147, R6, R5 ;  /* 0x000000050693823e */ /* 0x000fe200000010ff */
[----:B------:R-:W-:Y:S01]  /*5060*/  @!P1 IMAD.X R146, R126, 0x1, R145, P5 ;  /* 0x000000017e929824 */ /* 0x000fe200028e0691 */
[----:B------:R-:W-:Y:S01]  /*5070*/  LEA.HI.X R145, R103, R141, R104, 0x1, P4 ;  /* 0x0000008d67917211 */ /* 0x000fe200020f0c68 */
[----:B------:R-:W-:Y:S01]  /*5080*/  @!P1 IMAD.WIDE R40, R41, 0x2, R38 ;  /* 0x0000000229289825 */ /* 0x000fe200078e0226 */
[----:B------:R-:W-:Y:S02]  /*5090*/  @!P0 F2FP.BF16.F32.PACK_AB R148, R8, R7 ;  /* 0x000000070894823e */ /* 0x000fe400000010ff */
[C---:B------:R-:W-:Y:S01]  /*50a0*/  @!P1 SHF.L.U64.HI R146, R135.reuse, 0x1, R146 ;  /* 0x0000000187929819 */ /* 0x040fe20000010292 */
[----:B------:R-:W-:Y:S01]  /*50b0*/  @!P0 IMAD.MOV.U32 R74, RZ, RZ, R147 ;  /* 0x000000ffff4a8224 */ /* 0x000fe200078e0093 */
        /* <DEDUP_REMOVED lines=48> */
[----:B------:R-:W-:Y:S01]  /*53c0*/  @!P1 LOP3.LUT R65, R83, 0xffff0000, RZ, 0xc0, !PT ;  /* 0xffff000053419812 */ /* 0x000fe200078ec0ff */
        /* <DEDUP_REMOVED lines=23> */
[----:B------:R-:W-:Y:S01]  /*5540*/  @!P1 FFMA.FTZ R15, R54, R64, R15 ;  /* 0x00000040360f9223 */ /* 0x000fe2000001000f */
[----:B------:R-:W-:Y:S01]  /*5550*/  @!P1 FFMA.FTZ R16, R59, R65, R16 ;  /* 0x000000413b109223 */ /* 0x000fe20000010010 */
[----:B------:R-:W-:Y:S01]  /*5560*/  @!P0 IMAD.X R146, R126, 0x1, R135, P4 ;  /* 0x000000017e928824 */ /* 0x000fe200020e0687 */
[----:B------:R-:W-:Y:S01]  /*5570*/  @!P1 F2FP.BF16.F32.PACK_AB R135, R10, R9 ;  /* 0x000000090a87923e */ /* 0x000fe200000010ff */
[----:B------:R-:W-:Y:S01]  /*5580*/  @!P1 IMAD.MOV.U32 R77, RZ, RZ, R148 ;  /* 0x000000ffff4d9224 */ /* 0x000fe200078e0094 */
[----:B------:R-:W-:Y:S01]  /*5590*/  @!P1 F2FP.BF16.F32.PACK_AB R147, R14, R13 ;  /* 0x0000000d0e93923e */ /* 0x000fe200000010ff */
[----:B------:R-:W-:Y:S01]  /*55a0*/  @!P0 IMAD.WIDE R40, R27, 0x2, R38 ;  /* 0x000000021b288825 */ /* 0x000fe200078e0226 */
[----:B------:R-:W-:Y:S02]  /*55b0*/  @!P1 F2FP.BF16.F32.PACK_AB R150, R16, R15 ;  /* 0x0000000f1096923e */ /* 0x000fe400000010ff */
[C---:B------:R-:W-:Y:S01]  /*55c0*/  @!P0 SHF.L.U64.HI R146, R133.reuse, 0x1, R146 ;  /* 0x0000000185928819 */ /* 0x040fe20000010292 */
[----:B------:R-:W-:Y:S01]  /*55d0*/  @!P0 IMAD.SHL.U32 R133, R133, 0x2, RZ ;  /* 0x0000000285858824 */ /* 0x000fe200078e00ff */
[----:B------:R-:W-:Y:S01]  /*55e0*/  @!P1 MOV R76, R135 ;  /* 0x00000087004c9202 */ /* 0x000fe20000000f00 */
[----:B------:R-:W-:Y:S01]  /*55f0*/  @!P1 IMAD.MOV.U32 R79, RZ, RZ, R150 ;  /* 0x000000ffff4f9224 */ /* 0x000fe200078e0096 */
[----:B------:R-:W-:Y:S02]  /*5600*/  @!P1 MOV R78, R147 ;  /* 0x00000093004e9202 */ /* 0x000fe40000000f00 */
        /* <DEDUP_REMOVED lines=9> */
[----:B-1----:R-:W2:Y:S01]  /*56a0*/  LD.E.128 R72, desc[UR4][R38.64+0x80] ;  /* 0x0000800426487980 */ /* 0x002ea2000c101d00 */
        /* <DEDUP_REMOVED lines=65> */
.L_x_9586:
[----:B------:R-:W-:Y:S05]  /*5ac0*/  BSYNC.RECONVERGENT B0 ;  /* 0x0000000000007941 */ /* 0x000fea0003800200 */
.L_x_9585:
[----:B------:R-:W3:Y:S02]  /*5ad0*/  LD.E R3, desc[UR4][R84.64+0xd0] ;  /* 0x0000d00454037980 */ /* 0x000ee4000c101900 */
[----:B---3--:R-:W-:Y:S05]  /*5ae0*/  IMAD.U32 R3, R3, -0x20, RZ ;  /* 0xffffffe003037824 */ /* 0x008fea00078e00ff */
[C---:B------:R-:W-:Y:S02]  /*5af0*/  LEA R122, P1, R3.reuse, R122, 0x1 ;  /* 0x0000007a037a7211 */ /* 0x040fe400078208ff */
[C---:B------:R-:W-:Y:S02]  /*5b00*/  LEA R100, P0, R3.reuse, R100, 0x1 ;  /* 0x0000006403647211 */ /* 0x040fe400078008ff */
[C---:B------:R-:W-:Y:S02]  /*5b10*/  LEA.HI.X.SX32 R123, R3.reuse, R123, 0x1, P1 ;  /* 0x0000007b037b7211 */ /* 0x040fe400008f0eff */
[----:B------:R-:W-:Y:S09]  /*5b20*/  LEA.HI.X.SX32 R101, R3, R101, 0x1, P0 ;  /* 0x0000006503657211 */ /* 0x000ff200000f0eff */
.L_x_9577:
[----:B------:R-:W-:Y:S05]  /*5b30*/  BSYNC.RECONVERGENT B1 ;  /* 0x0000000000017941 */ /* 0x000fea0003800200 */
.L_x_9575:
[----:B------:R-:W-:Y:S01]  /*5b40*/  ISETP.NE.U32.AND P4, PT, R120, RZ, PT ;  /* 0x000000ff7800720c */ /* 0x000fe20003f85070 */
[----:B---34-:R-:W3:Y:S01]  /*5b50*/  LD.E R5, desc[UR4][R84.64+0x128] ;  /* 0x0001280454057980 */ /* 0x018ee2000c101900 */
[----:B------:R-:W-:Y:S01]  /*5b60*/  UMOV UR6, URZ ;  /* 0x000000ff00067c82 */ /* 0x000fe20008000000 */
[----:B------:R-:W-:Y:S01]  /*5b70*/  BSSY.RECONVERGENT B0, `(.L_x_9587) ;  /* 0x0000064000007945 */ /* 0x000fe20003800200 */
[----:B------:R-:W-:Y:S02]  /*5b80*/  ISETP.NE.AND.EX P4, PT, R121, RZ, PT, P4 ;  /* 0x000000ff7900720c */ /* 0x000fe40003f85340 */
[----:B------:R-:W-:Y:S11]  /*5b90*/  IADD3 R2, P0, PT, RZ, -UR6, RZ ;  /* 0x80000006ff027c10 */ /* 0x000ff6000ff1e0ff */
[----:B------:R-:W4:Y:S04]  /*5ba0*/  @!P4 LD.E R3, desc[UR4][R84.64+0x38] ;  /* 0x000038045403c980 */ /* 0x000f28000c101900 */
[----:B------:R-:W5:Y:S02]  /*5bb0*/  @!P4 LD.E R0, desc[UR4][R84.64+0x40] ;  /* 0x000040045400c980 */ /* 0x000f64000c101900 */
[----:B-----5:R-:W-:Y:S02]  /*5bc0*/  @!P4 IMAD.SHL.U32 R0, R0, 0x40, RZ ;  /* 0x000000400000c824 */ /* 0x020fe400078e00ff */
[----:B----4-:R-:W-:Y:S02]  /*5bd0*/  @!P4 IMAD.SHL.U32 R3, R3, 0x40, RZ ;  /* 0x000000400303c824 */ /* 0x010fe400078e00ff */
[----:B---3--:R-:W-:Y:S02]  /*5be0*/  IMAD.SHL.U32 R5, R5, 0x40, RZ ;  /* 0x0000004005057824 */ /* 0x008fe400078e00ff */
        /* <DEDUP_REMOVED lines=9> */
[----:B-1----:R-:W-:Y:S01]  /*5c80*/  @!P4 IMAD.MOV.U32 R140, RZ, RZ, R2 ;  /* 0x000000ffff8cc224 */ /* 0x002fe200078e0002 */
        /* <DEDUP_REMOVED lines=8> */
[----:B------:R-:W3:Y:S01]  /*5d10*/  LD.E R3, desc[UR4][R84.64+0x170] ;  /* 0x0001700454037980 */ /* 0x000ee2000c101900 */
[----:B------:R-:W-:Y:S03]  /*5d20*/  IABS R8, R134 ;  /* 0x0000008600087213 */ /* 0x000fe60000000000 */
[----:B--2---:R-:W2:Y:S06]  /*5d30*/  LD.E.64 R20, desc[UR4][R84.64+0x40] ;  /* 0x0000400454147980 */ /* 0x004eac000c101b00 */
[----:B------:R-:W4:Y:S06]  /*5d40*/  LD.E.64 R18, desc[UR4][R84.64+0x20] ;  /* 0x0000200454127980 */ /* 0x000f2c000c101b00 */
[----:B------:R-:W5:Y:S01]  /*5d50*/  LD.E.64 R16, desc[UR4][R84.64+0x28] ;  /* 0x0000280454107980 */ /* 0x000f62000c101b00 */
[-C--:B---3--:R-:W-:Y:S02]  /*5d60*/  IABS R11, R3.reuse ;  /* 0x00000003000b7213 */ /* 0x088fe40000000000 */
        /* <DEDUP_REMOVED lines=11> */
[----:B------:R-:W3:Y:S02]  /*5e20*/  LD.E.64 R14, desc[UR4][R84.64+0x38] ;  /* 0x00003804540e7980 */ /* 0x000ee4000c101b00 */
        /* <DEDUP_REMOVED lines=32> */
[----:B--2---:R-:W-:Y:S01]  /*6030*/  IMAD R10, R21, R0, RZ ;  /* 0x00000000150a7224 */ /* 0x004fe200078e02ff */
[----:B------:R-:W-:Y:S05]  /*6040*/  SHF.R.S32.HI R8, RZ, 0x1f, R0 ;  /* 0x0000001fff087819 */ /* 0x000fea0000011400 */
[C---:B------:R-:W-:Y:S02]  /*6050*/  IMAD R10, R20.reuse, R8, R10 ;  /* 0x00000008140a7224 */ /* 0x040fe400078e020a */
[-C--:B-1----:R-:W-:Y:S04]  /*6060*/  IMAD.WIDE.U32 R22, R20, R0.reuse, RZ ;  /* 0x0000000014167225 */ /* 0x082fe800078e00ff */
[----:B---3--:R-:W-:Y:S04]  /*6070*/  IMAD R13, R15, R0, RZ ;  /* 0x000000000f0d7224 */ /* 0x008fe800078e02ff */
        /* <DEDUP_REMOVED lines=19> */
.L_x_9588:
[----:B------:R-:W-:Y:S05]  /*61b0*/  BSYNC.RECONVERGENT B0 ;  /* 0x0000000000007941 */ /* 0x000fea0003800200 */
.L_x_9587:
[----:B------:R-:W-:Y:S05]  /*61c0*/  @P3 BRA `(.L_x_9589) ;  /* 0xffffffc000a43947 */ /* 0x000fea000383ffff */
.L_x_9574:
[----:B------:R-:W-:Y:S05]  /*61d0*/  WARPSYNC.ALL ;  /* 0x0000000000007948 */ /* 0x000fea0003800000 */
[----:B------:R-:W-:Y:S06]  /*61e0*/  BAR.SYNC.DEFER_BLOCKING 0x0 ;  /* 0x0000000000007b1d */ /* 0x000fec0000010000 */
[----:B------:R-:W3:Y:S01]  /*61f0*/  LD.E R3, desc[UR4][R84.64+0xd0] ;  /* 0x0000d00454037980 */ /* 0x000ee2000c101900 */
[----:B------:R-:W-:Y:S01]  /*6200*/  BSSY.RECONVERGENT B2, `(.L_x_9590) ;  /* 0x0000351000027945 */ /* 0x000fe20003800200 */
[----:B------:R-:W-:-:S02]  /*6210*/  SHF.L.U32 R100, R71, 0x2, RZ ;  /* 0x0000000247647819 */ /* 0x000fc400000006ff */
[----:B---3--:R-:W-:-:S13]  /*6220*/  ISETP.NE.AND P0, PT, R3, RZ, PT ;  /* 0x000000ff0300720c */ /* 0x008fda0003f05270 */
        /* <DEDUP_REMOVED lines=13> */
.L_x_9593:
[----:B------:R-:W-:Y:S05]  /*6300*/  BSYNC.RECONVERGENT B0 ;  /* 0x0000000000007941 */ /* 0x000fea0003800200 */
.L_x_9592:
        /* <DEDUP_REMOVED lines=10> */
.L_x_9591:
[----:B------:R-:W3:Y:S04]  /*63b0*/  LD.E.64 R4, desc[UR4][R84.64+0xf0] ;  /* 0x0000f00454047980 */ /* 0x000ee8000c101b00 */
[----:B------:R-:W4:Y:S04]  /*63c0*/  LD.E.U8 R0, desc[UR4][R84.64+0x1b3] ;  /* 0x0001b30454007980 */ /* 0x000f28000c101100 */
[----:B------:R1:W5:Y:S04]  /*63d0*/  LD.E.64 R34, desc[UR4][R84.64+0x148] ;  /* 0x0001480454227980 */ /* 0x000368000c101b00 */
[----:B------:R1:W5:Y:S01]  /*63e0*/  LD.E.64 R32, desc[UR4][R84.64+0x150] ;  /* 0x0001500454207980 */ /* 0x000362000c101b00 */
[----:B---3--:R-:W-:-:S04]  /*63f0*/  ISETP.NE.U32.AND P1, PT, R4, RZ, PT ;  /* 0x000000ff0400720c */ /* 0x008fc80003f25070 */
[----:B------:R-:W-:-:S13]  /*6400*/  ISETP.NE.AND.EX P1, PT, R5, RZ, PT, P1 ;  /* 0x000000ff0500720c */ /* 0x000fda0003f25310 */
[----:B------:R-:W-:Y:S01]  /*6410*/  @P1 IADD3 R6, P0, PT, R4, R94, RZ ;  /* 0x0000005e04061210 */ /* 0x000fe20007f1e0ff */
[----:B------:R-:W-:-:S04]  /*6420*/  IMAD.MOV.U32 R4, RZ, RZ, RZ ;  /* 0x000000ffff047224 */ /* 0x000fc800078e00ff */
[----:B------:R-:W-:-:S05]  /*6430*/  @P1 IMAD.X R7, R5, 0x1, R92, P0 ;  /* 0x0000000105071824 */ /* 0x000fca00000e065c */
[----:B------:R-:W3:Y:S01]  /*6440*/  @P1 LD.E R4, desc[UR4][R6.64] ;  /* 0x0000000406041980 */ /* 0x000ee2000c101900 */
[----:B------:R-:W-:-:S04]  /*6450*/  LEA.HI R25, R3, R3, RZ, 0x1 ;  /* 0x0000000303197211 */ /* 0x000fc800078f08ff */
[----:B------:R-:W-:Y:S02]  /*6460*/  SHF.R.S32.HI R25, RZ, 0x1, R25 ;  /* 0x00000001ff197819 */ /* 0x000fe40000011419 */
[----:B----4-:R-:W-:Y:S02]  /*6470*/  ISETP.NE.AND P2, PT, R0, RZ, PT ;  /* 0x000000ff0000720c */ /* 0x010fe40003f45270 */
[----:B------:R-:W-:Y:S01]  /*6480*/  LOP3.LUT R2, R100, 0xc, RZ, 0xc0, !PT ;  /* 0x0000000c64027812 */ /* 0x000fe200078ec0ff */
[----:B---3--:R-:W-:-:S04]  /*6490*/  IMAD.IADD R4, R95, 0x1, R4 ;  /* 0x000000015f047824 */ /* 0x008fc800078e0204 */
        /* <DEDUP_REMOVED lines=8> */
[C---:B--2---:R-:W-:Y:S01]  /*6520*/  IMAD.SHL.U32 R21, R5.reuse, 0x2, RZ ;  /* 0x0000000205157824 */ /* 0x044fe200078e00ff */
        /* <DEDUP_REMOVED lines=51> */
.L_x_9599:
[----:B------:R-:W-:Y:S05]  /*6860*/  BSYNC.RECONVERGENT B0 ;  /* 0x0000000000007941 */ /* 0x000fea0003800200 */
.L_x_9598:
        /* <DEDUP_REMOVED lines=43> */
.L_x_9601:
[----:B------:R-:W-:Y:S05]  /*6b20*/  BSYNC.RECONVERGENT B0 ;  /* 0x0000000000007941 */ /* 0x000fea0003800200 */
.L_x_9600:
        /* <DEDUP_REMOVED lines=44> */
.L_x_9603:
[----:B------:R-:W-:Y:S05]  /*6df0*/  BSYNC.RECONVERGENT B0 ;  /* 0x0000000000007941 */ /* 0x000fea0003800200 */
.L_x_9602:
[----:B-----5:R2:W-:Y:S02]  /*6e00*/  STS.128 [R89+0x2000], R8 ;  /* 0x0020000859007388 */ /* 0x0205e40000000c00 */
.L_x_9597:
[----:B------:R-:W-:Y:S05]  /*6e10*/  BSYNC.RECONVERGENT B1 ;  /* 0x0000000000017941 */ /* 0x000fea0003800200 */
.L_x_9596:
        /* <DEDUP_REMOVED lines=49> */
.L_x_9605:
[----:B------:R-:W-:Y:S05]  /*7130*/  BSYNC.RECONVERGENT B0 ;  /* 0x0000000000007941 */ /* 0x000fea0003800200 */
.L_x_9604:
        /* <DEDUP_REMOVED lines=43> */
.L_x_9607:
[----:B------:R-:W-:Y:S05]  /*73f0*/  BSYNC.RECONVERGENT B0 ;  /* 0x0000000000007941 */ /* 0x000fea0003800200 */
.L_x_9606:
        /* <DEDUP_REMOVED lines=45> */
.L_x_9609:
[----:B------:R-:W-:Y:S05]  /*76d0*/  BSYNC.RECONVERGENT B0 ;  /* 0x0000000000007941 */ /* 0x000fea0003800200 */
.L_x_9608:
[----:B-----5:R4:W-:Y:S01]  /*76e0*/  STS.128 [R89+0x2800], R8 ;  /* 0x0028000859007388 */ /* 0x0209e20000000c00 */
[----:B------:R-:W-:Y:S05]  /*76f0*/  BRA `(.L_x_9594) ;  /* 0x0000002000047947 */ /* 0x000fea0003800000 */
.L_x_9595:
        /* <DEDUP_REMOVED lines=25> */
[----:B------:R-:W3:Y:S01]  /*7890*/  LD.E.128 R4, desc[UR4][R4.64] ;  /* 0x0000000404047980 */ /* 0x000ee2000c101d00 */
[----:B------:R-:W-:-:S03]  /*78a0*/  IMAD.X R9, R35, 0x1, R9, P1 ;  /* 0x0000000123097824 */ /* 0x000fc600008e0609 */
[----:B------:R-:W4:Y:S04]  /*78b0*/  LD.E.128 R12, desc[UR4][R12.64] ;  /* 0x000000040c0c7980 */ /* 0x000f28000c101d00 */
[----:B------:R-:W4:Y:S01]  /*78c0*/  LD.E.128 R8, desc[UR4][R8.64] ;  /* 0x0000000408087980 */ /* 0x000f22000c101d00 */
[C---:B--2---:R-:W-:Y:S01]  /*78d0*/  SHF.L.U32 R21, R16.reuse, 0x10, RZ ;  /* 0x0000001010157819 */ /* 0x044fe200000006ff */
        /* <DEDUP_REMOVED lines=59> */
.L_x_9613:
[----:B------:R-:W-:Y:S05]  /*7c90*/  BSYNC.RECONVERGENT B0 ;  /* 0x0000000000007941 */ /* 0x000fea0003800200 */
.L_x_9612:
[----:B-----5:R3:W-:Y:S04]  /*7ca0*/  STS.128 [R89], R16 ;  /* 0x0000001059007388 */ /* 0x0207e80000000c00 */
        /* <DEDUP_REMOVED lines=24> */
[----:B------:R-:W-:-:S02]  /*7e30*/  SHF.L.U32 R21, R22, 0x10, RZ ;  /* 0x0000001016157819 */ /* 0x000fc400000006ff */
[----:B------:R-:W-:Y:S02]  /*7e40*/  LOP3.LUT R20, R22, 0xffff0000, RZ, 0xc0, !PT ;  /* 0xffff000016147812 */ /* 0x000fe400078ec0ff */
[----:B------:R-:W-:Y:S02]  /*7e50*/  LOP3.LUT R19, R23, 0xffff0000, RZ, 0xc0, !PT ;  /* 0xffff000017137812 */ /* 0x000fe400078ec0ff */
[C---:B--2---:R-:W-:Y:S02]  /*7e60*/  SHF.L.U32 R23, R4.reuse, 0x10, RZ ;  /* 0x0000001004177819 */ /* 0x044fe400000006ff */
        /* <DEDUP_REMOVED lines=52> */
.L_x_9615:
[----:B------:R-:W-:Y:S05]  /*81b0*/  BSYNC.RECONVERGENT B0 ;  /* 0x0000000000007941 */ /* 0x000fea0003800200 */
.L_x_9614:
[----:B-----5:R2:W-:Y:S04]  /*81c0*/  STS.128 [R89+0x1000], R20 ;  /* 0x0010001459007388 */ /* 0x0205e80000000c00 */
[----:B---3--:R2:W5:Y:S01]  /*81d0*/  LD.E.128 R16, desc[UR4][R136.64+0x80] ;  /* 0x0000800488107980 */ /* 0x008562000c101d00 */
        /* <DEDUP_REMOVED lines=80> */
.L_x_9617:
[----:B------:R-:W-:Y:S05]  /*86e0*/  BSYNC.RECONVERGENT B0 ;  /* 0x0000000000007941 */ /* 0x000fea0003800200 */
.L_x_9616:
[----:B-----5:R3:W-:Y:S02]  /*86f0*/  STS.128 [R89+0x2000], R16 ;  /* 0x0020001059007388 */ /* 0x0207e40000000c00 */
.L_x_9611:
[----:B------:R-:W-:Y:S05]  /*8700*/  BSYNC.RECONVERGENT B1 ;  /* 0x0000000000017941 */ /* 0x000fea0003800200 */
.L_x_9610:
        /* <DEDUP_REMOVED lines=25> */
[----:B------:R-:W2:Y:S04]  /*88a0*/  LD.E.128 R12, desc[UR4][R12.64] ;  /* 0x000000040c0c7980 */ /* 0x000ea8000c101d00 */
[----:B------:R-:W2:Y:S01]  /*88b0*/  LD.E.128 R8, desc[UR4][R8.64] ;  /* 0x0000000408087980 */ /* 0x000ea2000c101d00 */
[C---:B---3--:R-:W-:Y:S01]  /*88c0*/  SHF.L.U32 R18, R20.reuse, 0x10, RZ ;  /* 0x0000001014127819 */ /* 0x048fe200000006ff */
        /* <DEDUP_REMOVED lines=60> */
.L_x_9619:
[----:B------:R-:W-:Y:S05]  /*8c90*/  BSYNC.RECONVERGENT B0 ;  /* 0x0000000000007941 */ /* 0x000fea0003800200 */
.L_x_9618:
[----:B-----5:R4:W-:Y:S04]  /*8ca0*/  STS.128 [R89+0x800], R20 ;  /* 0x0008001459007388 */ /* 0x0209e80000000c00 */
[----:B---3--:R4:W5:Y:S01]  /*8cb0*/  LD.E.128 R16, desc[UR4][R38.64+0x40] ;  /* 0x0000400426107980 */ /* 0x008962000c101d00 */
        /* <DEDUP_REMOVED lines=17> */
[----:B------:R-:W2:Y:S01]  /*8dd0*/  LD.E.128 R8, desc[UR4][R8.64+0x40] ;  /* 0x0000400408087980 */ /* 0x000ea2000c101d00 */
        /* <DEDUP_REMOVED lines=61> */
.L_x_9621:
[----:B------:R-:W-:Y:S05]  /*91b0*/  BSYNC.RECONVERGENT B0 ;  /* 0x0000000000007941 */ /* 0x000fea0003800200 */
.L_x_9620:
        /* <DEDUP_REMOVED lines=14> */
[----:B---3--:R-:W-:Y:S02]  /*92a0*/  SHF.L.U64.HI R17, R2, 0x1, R9 ;  /* 0x0000000102117819 */ /* 0x008fe40000010209 */
[----:B------:R-:W-:-:S03]  /*92b0*/  IADD3 R12, P0, PT, R32, R3, RZ ;  /* 0x00000003200c7210 */ /* 0x000fc60007f1e0ff */
[----:B------:R-:W3:Y:S01]  /*92c0*/  LD.E.128 R8, desc[UR4][R10.64+0x80] ;  /* 0x000080040a087980 */ /* 0x000ee2000c101d00 */
[----:B------:R-:W-:Y:S02]  /*92d0*/  IADD3.X R13, PT, PT, R33, R17, RZ, P0, !PT ;  /* 0x00000011210d7210 */ /* 0x000fe400007fe4ff */
[----:B------:R-:W-:-:S04]  /*92e0*/  IADD3 R16, P0, PT, R34, R3, RZ ;  /* 0x0000000322107210 */ /* 0x000fc80007f1e0ff */
[----:B------:R-:W2:Y:S01]  /*92f0*/  LD.E.128 R12, desc[UR4][R12.64+0x80] ;  /* 0x000080040c0c7980 */ /* 0x000ea2000c101d00 */
[----:B------:R-:W-:-:S06]  /*9300*/  IMAD.X R17, R35, 0x1, R17, P0 ;  /* 0x0000000123117824 */ /* 0x000fcc00000e0611 */
[----:B------:R-:W2:Y:S01]  /*9310*/  LD.E.128 R16, desc[UR4][R16.64+0x80] ;  /* 0x0000800410107980 */ /* 0x000ea2000c101d00 */
        /* <DEDUP_REMOVED lines=8> */
[C---:B---3--:R-:W-:Y:S01]  /*93a0*/  IMAD.U32 R6, R9.reuse, 0x10000, RZ ;  /* 0x0001000009067824 */ /* 0x048fe200078e00ff */
[----:B------:R-:W-:-:S02]  /*93b0*/  LOP3.LUT R25, R9, 0xffff0000, RZ, 0xc0, !PT ;  /* 0xffff000009197812 */ /* 0x000fc400078ec0ff */
[C---:B------:R-:W-:Y:S02]  /*93c0*/  SHF.L.U32 R24, R10.reuse, 0x10, RZ ;  /* 0x000000100a187819 */ /* 0x040fe400000006ff */
[----:B------:R-:W-:Y:S02]  /*93d0*/  LOP3.LUT R9, R10, 0xffff0000, RZ, 0xc0, !PT ;  /* 0xffff00000a097812 */ /* 0x000fe400078ec0ff */
[C---:B--2---:R-:W-:Y:S02]  /*93e0*/  SHF.L.U32 R27, R12.reuse, 0x10, RZ ;  /* 0x000000100c1b7819 */ /* 0x044fe400000006ff */
        /* <DEDUP_REMOVED lines=48> */
.L_x_9623:
[----:B------:R-:W-:Y:S05]  /*96f0*/  BSYNC.RECONVERGENT B0 ;  /* 0x0000000000007941 */ /* 0x000fea0003800200 */
.L_x_9622:
[----:B-----5:R1:W-:Y:S02]  /*9700*/  STS.128 [R89+0x2800], R4 ;  /* 0x0028000459007388 */ /* 0x0203e40000000c00 */
.L_x_9594:
[----:B------:R-:W-:Y:S05]  /*9710*/  BSYNC.RECONVERGENT B2 ;  /* 0x0000000000027941 */ /* 0x000fea0003800200 */
.L_x_9590:
[----:B---3--:R-:W-:Y:S01]  /*9720*/  IMAD.IADD R3, R91, 0x1, -R110 ;  /* 0x000000015b037824 */ /* 0x008fe200078e0a6e */
[----:B------:R-:W-:Y:S01]  /*9730*/  SHF.R.U32.HI R92, RZ, 0x1, R71 ;  /* 0x00000001ff5c7819 */ /* 0x000fe20000011647 */
[C---:B------:R-:W-:Y:S01]  /*9740*/  IMAD.SHL.U32 R64, R71.reuse, 0x20, RZ ;  /* 0x0000002047407824 */ /* 0x040fe200078e00ff */
[----:B------:R-:W-:Y:S01]  /*9750*/  BSSY.RECONVERGENT B1, `(.L_x_9624) ;  /* 0x0000125000017945 */ /* 0x000fe20003800200 */
[----:B------:R-:W-:Y:S01]  /*9760*/  IMAD.SHL.U32 R102, R71, 0x10, RZ ;  /* 0x0000001047667824 */ /* 0x000fe200078e00ff */
[-C--:B------:R-:W-:Y:S01]  /*9770*/  ISETP.GE.AND P2, PT, R36, R3.reuse, PT ;  /* 0x000000032400720c */ /* 0x080fe20003f46270 */
[----:B------:R-:W-:Y:S01]  /*9780*/  IMAD.MOV.U32 R66, RZ, RZ, 0x20 ;  /* 0x00000020ff427424 */ /* 0x000fe200078e00ff */
[-C--:B------:R-:W-:Y:S02]  /*9790*/  ISETP.GE.AND P3, PT, R138, R3.reuse, PT ;  /* 0x000000038a00720c */ /* 0x080fe40003f66270 */
[----:B------:R-:W-:Y:S02]  /*97a0*/  ISETP.GE.AND P1, PT, R36, R3, PT ;  /* 0x000000032400720c */ /* 0x000fe40003f26270 */
[----:B------:R-:W-:-:S02]  /*97b0*/  LOP3.LUT R0, R64, 0xc0, RZ, 0xc0, !PT ;  /* 0x000000c040007812 */ /* 0x000fc400078ec0ff */
[----:B-1----:R-:W-:Y:S02]  /*97c0*/  LOP3.LUT R7, R102, 0x3e00, RZ, 0xc0, !PT ;  /* 0x00003e0066077812 */ /* 0x002fe400078ec0ff */
[----:B------:R-:W-:Y:S02]  /*97d0*/  LOP3.LUT R3, R92, 0x8, RZ, 0xc0, !PT ;  /* 0x000000085c037812 */ /* 0x000fe400078ec0ff */
[----:B------:R-:W-:Y:S02]  /*97e0*/  LOP3.LUT R5, R102, 0x100, RZ, 0xc0, !PT ;  /* 0x0000010066057812 */ /* 0x000fe400078ec0ff */
[C---:B--2-4-:R-:W-:Y:S01]  /*97f0*/  @!P2 LEA R10, P0, R103.reuse, R106, 0x1 ;  /* 0x0000006a670aa211 */ /* 0x054fe200078008ff */
[----:B------:R-:W-:Y:S01]  /*9800*/  @!PT LDS RZ, [RZ] ;  /* 0x00000000fffff984 */ /* 0x000fe20000000800 */
[----:B------:R-:W-:Y:S01]  /*9810*/  @!PT LDS RZ, [RZ] ;  /* 0x00000000fffff984 */ /* 0x000fe20000000800 */
[----:B------:R-:W-:Y:S01]  /*9820*/  @!PT LDS RZ, [RZ] ;  /* 0x00000000fffff984 */ /* 0x000fe20000000800 */
[----:B------:R-:W-:Y:S01]  /*9830*/  @!P3 LDGSTS.E.BYPASS.LTC128B.128 [R89+0x3000], desc[UR4][R106.64] ;  /* 0x030000006a59bfae */ /* 0x000fe2000b981a04 */
[----:B------:R-:W-:Y:S02]  /*9840*/  LOP3.LUT R9, R0, 0x8, R71, 0xf8, !PT ;  /* 0x0000000800097812 */ /* 0x000fe400078ef847 */
[----:B------:R-:W-:Y:S01]  /*9850*/  @!P2 LEA.HI.X R11, R103, R107, R104, 0x1, P0 ;  /* 0x0000006b670ba211 */ /* 0x000fe200000f0c68 */
[----:B------:R-:W-:Y:S01]  /*9860*/  @!P3 LDGSTS.E.BYPASS.LTC128B.128 [R89+0x4000], desc[UR4][R106.64+0x40] ;  /* 0x040000406a59bfae */ /* 0x000fe2000b981a04 */
[----:B------:R-:W-:-:S02]  /*9870*/  LOP3.LUT R7, R7, 0x20, R64, 0xf8, !PT ;  /* 0x0000002007077812 */ /* 0x000fc400078ef840 */
[--C-:B------:R-:W-:Y:S01]  /*9880*/  LOP3.LUT R3, R3, 0xc0, R64.reuse, 0xf8, !PT ;  /* 0x000000c003037812 */ /* 0x100fe200078ef840 */
[----:B------:R-:W-:Y:S01]  /*9890*/  @!P3 LDGSTS.E.BYPASS.LTC128B.128 [R89+0x5000], desc[UR4][R106.64+0x80] ;  /* 0x050000806a59bfae */ /* 0x000fe2000b981a04 */
[----:B------:R-:W-:Y:S02]  /*98a0*/  LOP3.LUT R5, R5, 0x20, R64, 0xf8, !PT ;  /* 0x0000002005057812 */ /* 0x000fe400078ef840 */
[----:B------:R-:W-:Y:S01]  /*98b0*/  LOP3.LUT R2, R9, 0x18, R100, 0x78, !PT ;  /* 0x0000001809027812 */ /* 0x000fe200078e7864 */
[----:B------:R-:W-:Y:S01]  /*98c0*/  @!P2 LDGSTS.E.BYPASS.LTC128B.128 [R89+0x3800], desc[UR4][R10.64] ;  /* 0x038000000a59afae */ /* 0x000fe2000b981a04 */
[----:B------:R-:W-:Y:S02]  /*98d0*/  LOP3.LUT R0, R7, 0x100, R64, 0xf8, !PT ;  /* 0x0000010007007812 */ /* 0x000fe400078ef840 */
[----:B------:R-:W-:Y:S01]  /*98e0*/  LOP3.LUT R3, R3, 0x18, R100, 0x78, !PT ;  /* 0x0000001803037812 */ /* 0x000fe200078e7864 */
[----:B------:R-:W-:Y:S01]  /*98f0*/  @!P2 LDGSTS.E.BYPASS.LTC128B.128 [R89+0x4800], desc[UR4][R10.64+0x40] ;  /* 0x048000400a59afae */ /* 0x000fe2000b981a04 */
[----:B------:R-:W-:-:S02]  /*9900*/  @!P1 LEA R6, P0, R87, R118, 0x1 ;  /* 0x0000007657069211 */ /* 0x000fc400078008ff */
[----:B------:R-:W-:Y:S01]  /*9910*/  LOP3.LUT R2, R5, R2, RZ, 0xfc, !PT ;  /* 0x0000000205027212 */ /* 0x000fe200078efcff */
[----:B------:R1:W-:Y:S01]  /*9920*/  @!P2 LDGSTS.E.BYPASS.LTC128B.128 [R89+0x5800], desc[UR4][R10.64+0x80] ;  /* 0x058000800a59afae */ /* 0x0003e2000b981a04 */
[----:B------:R-:W-:Y:S02]  /*9930*/  LOP3.LUT R0, R0, R3, RZ, 0xfc, !PT ;  /* 0x0000000300007212 */ /* 0x000fe400078efcff */
[----:B------:R-:W-:Y:S01]  /*9940*/  @!P1 LEA.HI.X R7, R87, R119, R86, 0x1, P0 ;  /* 0x0000007757079211 */ /* 0x000fe200000f0c56 */
[----:B------:R-:W0:Y:S01]  /*9950*/  LDGDEPBAR ;  /* 0x00000000000079af */ /* 0x000e220000000000 */
[--C-:B------:R-:W-:Y:S01]  /*9960*/  IMAD R65, R2, 0x2, R67.reuse ;  /* 0x0000000202417824 */ /* 0x100fe200078e0243 */
[C---:B------:R-:W-:Y:S01]  /*9970*/  LOP3.LUT P0, RZ, R71.reuse, 0x4, RZ, 0xc0, !PT ;  /* 0x0000000447ff7812 */ /* 0x040fe2000780c0ff */
[----:B------:R-:W-:Y:S02]  /*9980*/  IMAD R101, R0, 0x2, R67 ;  /* 0x0000000200657824 */ /* 0x000fe400078e0243 */
[----:B------:R-:W-:Y:S01]  /*9990*/  IMAD.SHL.U32 R71, R71, 0x2, RZ ;  /* 0x0000000247477824 */ /* 0x000fe200078e00ff */
[----:B------:R-:W-:-:S05]  /*99a0*/  SEL R66, R66, 0xffffffe0, !P0 ;  /* 0xffffffe042427807 */ /* 0x000fca0004000000 */
[--C-:B------:R-:W-:Y:S02]  /*99b0*/  IMAD.IADD R2, R101, 0x1, R66.reuse ;  /* 0x0000000165027824 */ /* 0x100fe400078e0242 */
[----:B------:R-:W-:Y:S01]  /*99c0*/  IMAD.IADD R0, R65, 0x1, R66 ;  /* 0x0000000141007824 */ /* 0x000fe200078e0242 */
        /* <DEDUP_REMOVED lines=21> */
[----:B-----5:R-:W3:Y:S04]  /*9b20*/  LDSM.16.M88.4 R12, [R65+0x3000] ;  /* 0x00300000410c783b */ /* 0x020ee80000000200 */
[----:B------:R-:W4:Y:S04]  /*9b30*/  LDSM.16.M88.4 R56, [R65+0x3400] ;  /* 0x003400004138783b */ /* 0x000f280000000200 */
[----:B------:R-:W4:Y:S04]  /*9b40*/  LDSM.16.M88.4 R48, [R65+0x3800] ;  /* 0x003800004130783b */ /* 0x000f280000000200 */
[----:B-1----:R-:W1:Y:S04]  /*9b50*/  LDSM.16.M88.4 R8, [R65+0x3c00] ;  /* 0x003c00004108783b */ /* 0x002e680000000200 */
[----:B------:R-:W-:Y:S04]  /*9b60*/  LDSM.16.M88.4 R36, [R2] ;  /* 0x000000000224783b */ /* 0x000fe80000000200 */
[----:B------:R-:W1:Y:S04]  /*9b70*/  LDSM.16.M88.4 R20, [R0+0x3000] ;  /* 0x003000000014783b */ /* 0x000e680000000200 */
[----:B--2---:R-:W2:Y:S04]  /*9b80*/  LDSM.16.M88.4 R4, [R0+0x3800] ;  /* 0x003800000004783b */ /* 0x004ea80000000200 */
[----:B------:R-:W2:Y:S04]  /*9b90*/  LDSM.16.M88.4 R72, [R0+0x3c00] ;  /* 0x003c00000048783b */ /* 0x000ea80000000200 */
        /* <DEDUP_REMOVED lines=8> */
[C---:B----4-:R-:W-:Y:S03]  /*9c20*/  HMMA.16816.F32.BF16 R60, R40.reuse, R56, RZ ;  /* 0x00000038283c723c */ /* 0x050fe600000418ff */
[----:B------:R-:W0:Y:S05]  /*9c30*/  LDGDEPBAR ;  /* 0x00000000000079af */ /* 0x000e2a0000000000 */
        /* <DEDUP_REMOVED lines=29> */
[----:B------:R-:W-:Y:S01]  /*9e10*/  HMMA.16816.F32.BF16 R48, R8, R26, R48 ;  /* 0x0000001a0830723c */ /* 0x000fe20000041830 */
[----:B------:R1:W-:Y:S04]  /*9e20*/  LDSM.16.M88.4 R8, [R2+0x2000] ;  /* 0x002000000208783b */ /* 0x0003e80000000200 */
[----:B------:R-:W-:Y:S03]  /*9e30*/  LDSM.16.M88.4 R24, [R65+0x5800] ;  /* 0x005800004118783b */ /* 0x000fe60000000200 */
[C---:B--2---:R-:W-:Y:S08]  /*9e40*/  HMMA.16816.F32.BF16 R16, R96.reuse, R4, R16 ;  /* 0x000000046010723c */ /* 0x044ff00000041810 */
[C---:B------:R-:W-:Y:S01]  /*9e50*/  HMMA.16816.F32.BF16 R12, R96.reuse, R6, R12 ;  /* 0x00000006600c723c */ /* 0x040fe2000004180c */
[----:B------:R-:W2:Y:S07]  /*9e60*/  LDSM.16.M88.4 R4, [R0+0x5000] ;  /* 0x005000000004783b */ /* 0x000eae0000000200 */
[----:B----4-:R-:W-:Y:S03]  /*9e70*/  HMMA.16816.F32.BF16 R44, R96, R72, R44 ;  /* 0x00000048602c723c */ /* 0x010fe6000004182c */
[----:B-1----:R-:W-:-:S04]  /*9e80*/  LOP3.LUT R2, R110, 0x6, R71, 0xf8, !PT ;  /* 0x000000066e027812 */ /* 0x002fc800078ef847 */
[C---:B------:R-:W-:Y:S01]  /*9e90*/  ISETP.GE.AND P1, PT, R2.reuse, R91, PT ;  /* 0x0000005b0200720c */ /* 0x040fe20003f26270 */
[----:B------:R-:W-:Y:S01]  /*9ea0*/  HMMA.16816.F32.BF16 R72, R96, R74, R40 ;  /* 0x0000004a6048723c */ /* 0x000fe20000041828 */
[----:B------:R-:W1:Y:S07]  /*9eb0*/  LDSM.16.M88.4 R40, [R0+0x5400] ;  /* 0x005400000028783b */ /* 0x000e6e0000000200 */
[----:B------:R-:W-:Y:S08]  /*9ec0*/  HMMA.16816.F32.BF16 R16, R36, R32, R16 ;  /* 0x000000202410723c */ /* 0x000ff00000041810 */
[----:B------:R-:W-:Y:S08]  /*9ed0*/  HMMA.16816.F32.BF16 R60, R96, R80, R60 ;  /* 0x00000050603c723c */ /* 0x000ff0000004183c */
[C---:B------:R-:W-:Y:S08]  /*9ee0*/  HMMA.16816.F32.BF16 R12, R36.reuse, R34, R12 ;  /* 0x00000022240c723c */ /* 0x040ff0000004180c */
[C---:B---3--:R-:W-:Y:S08]  /*9ef0*/  HMMA.16816.F32.BF16 R44, R36.reuse, R20, R44 ;  /* 0x00000014242c723c */ /* 0x048ff0000004182c */
[----:B------:R-:W-:Y:S01]  /*9f00*/  HMMA.16816.F32.BF16 R72, R36, R22, R72 ;  /* 0x000000162448723c */ /* 0x000fe20000041848 */
[----:B------:R-:W3:Y:S07]  /*9f10*/  LDSM.16.M88.4 R20, [R0+0x5800] ;  /* 0x005800000014783b */ /* 0x000eee0000000200 */
[----:B------:R-:W-:Y:S08]  /*9f20*/  HMMA.16816.F32.BF16 R48, R96, R78, R48 ;  /* 0x0000004e6030723c */ /* 0x000ff00000041830 */
[----:B--2---:R-:W-:Y:S05]  /*9f30*/  HMMA.16816.F32.BF16 R16, R8, R4, R16 ;  /* 0x000000040810723c */ /* 0x004fea0000041810 */
[----:B------:R-:W-:-:S04]  /*9f40*/  LOP3.LUT R4, R2, 0x1, RZ, 0xfc, !PT ;  /* 0x0000000102047812 */ /* 0x000fc800078efcff */
[----:B------:R-:W-:Y:S01]  /*9f50*/  ISETP.GE.AND P0, PT, R4, R91, PT ;  /* 0x0000005b0400720c */ /* 0x000fe20003f06270 */
[C---:B------:R-:W-:Y:S08]  /*9f60*/  HMMA.16816.F32.BF16 R56, R96.reuse, R82, R56 ;  /* 0x000000526038723c */ /* 0x040ff00000041838 */
[----:B------:R-:W-:Y:S08]  /*9f70*/  HMMA.16816.F32.BF16 R52, R96, R76, R52 ;  /* 0x0000004c6034723c */ /* 0x000ff00000041834 */
[----:B------:R-:W-:Y:S05]  /*9f80*/  HMMA.16816.F32.BF16 R60, R36, R28, R60 ;  /* 0x0000001c243c723c */ /* 0x000fea000004183c */
[----:B------:R-:W-:-:S02]  /*9f90*/  LOP3.LUT R28, R2, 0x10, RZ, 0xfc, !PT ;  /* 0x00000010021c7812 */ /* 0x000fc400078efcff */
[----:B------:R-:W-:Y:S02]  /*9fa0*/  FSEL R29, R17, -INF , !P0 ;  /* 0xff800000111d7808 */ /* 0x000fe40004000000 */
[----:B------:R-:W-:Y:S01]  /*9fb0*/  ISETP.GE.AND P4, PT, R28, R91, PT ;  /* 0x0000005b1c00720c */ /* 0x000fe20003f86270 */
[----:B------:R-:W-:Y:S01]  /*9fc0*/  HMMA.16816.F32.BF16 R12, R8, R6, R12 ;  /* 0x00000006080c723c */ /* 0x000fe2000004180c */
[----:B------:R2:W4:Y:S01]  /*9fd0*/  LDSM.16.M88.4 R4, [R0+0x5c00] ;  /* 0x005c00000004783b */ /* 0x0005220000000200 */
[----:B------:R-:W-:-:S06]  /*9fe0*/  DEPBAR.LE SB0, 0x0 ;  /* 0x000080000000791a */ /* 0x000fcc0000000000 */
[----:B------:R-:W-:Y:S05]  /*9ff0*/  HMMA.16816.F32.BF16 R48, R36, R26, R48 ;  /* 0x0000001a2430723c */ /* 0x000fea0000041830 */
[----:B------:R-:W-:Y:S02]  /*a000*/  FSEL R27, R19, -INF , !P0 ;  /* 0xff800000131b7808 */ /* 0x000fe40004000000 */
[----:B------:R-:W-:-:S04]  /*a010*/  LOP3.LUT R26, R2, 0x11, RZ, 0xfc, !PT ;  /* 0x00000011021a7812 */ /* 0x000fc800078efcff */
[-C--:B------:R-:W-:Y:S01]  /*a020*/  ISETP.GE.AND P3, PT, R26, R91.reuse, PT ;  /* 0x0000005b1a00720c */ /* 0x080fe20003f66270 */
[C---:B------:R-:W-:Y:S03]  /*a030*/  HMMA.16816.F32.BF16 R56, R36.reuse, R30, R56 ;  /* 0x0000001e2438723c */ /* 0x040fe60000041838 */
[----:B------:R-:W-:Y:S02]  /*a040*/  LOP3.LUT R30, R2, 0x9, RZ, 0xfc, !PT ;  /* 0x00000009021e7812 */ /* 0x000fe400078efcff */
[----:B------:R-:W-:Y:S02]  /*a050*/  FSEL R31, R16, -INF , !P1 ;  /* 0xff800000101f7808 */ /* 0x000fe40004800000 */
[----:B------:R-:W-:Y:S02]  /*a060*/  LOP3.LUT R16, R2, 0x21, RZ, 0xfc, !PT ;  /* 0x0000002102107812 */ /* 0x000fe400078efcff */
[----:B------:R-:W-:Y:S01]  /*a070*/  ISETP.GE.AND P5, PT, R30, R91, PT ;  /* 0x0000005b1e00720c */ /* 0x000fe20003fa6270 */
[----:B------:R-:W-:Y:S03]  /*a080*/  HMMA.16816.F32.BF16 R52, R36, R24, R52 ;  /* 0x000000182434723c */ /* 0x000fe60000041834 */
[----:B------:R-:W-:-:S02]  /*a090*/  LOP3.LUT R24, R2, 0x8, RZ, 0xfc, !PT ;  /* 0x0000000802187812 */ /* 0x000fc400078efcff */
[----:B--2---:R-:W-:Y:S02]  /*a0a0*/  LOP3.LUT R0, R2, 0x20, RZ, 0xfc, !PT ;  /* 0x0000002002007812 */ /* 0x004fe400078efcff */
[-C--:B------:R-:W-:Y:S02]  /*a0b0*/  ISETP.GE.AND P6, PT, R24, R91.reuse, PT ;  /* 0x0000005b1800720c */ /* 0x080fe40003fc6270 */
[----:B------:R-:W-:Y:S01]  /*a0c0*/  ISETP.GE.AND P0, PT, R0, R91, PT ;  /* 0x0000005b0000720c */ /* 0x000fe20003f06270 */
[----:B-1----:R-:W-:Y:S05]  /*a0d0*/  HMMA.16816.F32.BF16 R60, R8, R40, R60 ;  /* 0x00000028083c723c */ /* 0x002fea000004183c */
[----:B------:R-:W-:-:S02]  /*a0e0*/  FSEL R14, R14, -INF , !P6 ;  /* 0xff8000000e0e7808 */ /* 0x000fc40007000000 */
[----:B------:R-:W-:Y:S02]  /*a0f0*/  FSEL R12, R12, -INF , !P6 ;  /* 0xff8000000c0c7808 */ /* 0x000fe40007000000 */
[----:B------:R-:W-:Y:S02]  /*a100*/  ISETP.GE.AND P6, PT, R16, R91, PT ;  /* 0x0000005b1000720c */ /* 0x000fe40003fc6270 */
[C---:B------:R-:W-:Y:S01]  /*a110*/  LOP3.LUT R16, R2.reuse, 0x29, RZ, 0xfc, !PT ;  /* 0x0000002902107812 */ /* 0x040fe200078efcff */
[----:B---3--:R-:W-:Y:S03]  /*a120*/  HMMA.16816.F32.BF16 R48, R8, R22, R48 ;  /* 0x000000160830723c */ /* 0x008fe60000041830 */
[C---:B------:R-:W-:Y:S02]  /*a130*/  LOP3.LUT R0, R2.reuse, 0x28, RZ, 0xfc, !PT ;  /* 0x0000002802007812 */ /* 0x040fe400078efcff */
[----:B------:R-:W-:-:S02]  /*a140*/  LOP3.LUT R24, R2, 0x18, RZ, 0xfc, !PT ;  /* 0x0000001802187812 */ /* 0x000fc400078efcff */
[----:B------:R-:W-:Y:S02]  /*a150*/  FSEL R15, R15, -INF , !P5 ;  /* 0xff8000000f0f7808 */ /* 0x000fe40006800000 */
[----:B------:R-:W-:Y:S01]  /*a160*/  ISETP.GE.AND P2, PT, R24, R91, PT ;  /* 0x0000005b1800720c */ /* 0x000fe20003f46270 */
[----:B------:R-:W-:Y:S03]  /*a170*/  HMMA.16816.F32.BF16 R56, R8, R42, R56 ;  /* 0x0000002a0838723c */ /* 0x000fe60000041838 */
[----:B------:R-:W-:Y:S02]  /*a180*/  LOP3.LUT R24, R2, 0x19, RZ, 0xfc, !PT ;  /* 0x0000001902187812 */ /* 0x000fe400078efcff */
[----:B------:R-:W-:Y:S02]  /*a190*/  FSEL R17, R62, -INF , !P4 ;  /* 0xff8000003e117808 */ /* 0x000fe40006000000 */
[----:B------:R-:W-:-:S02]  /*a1a0*/  FSEL R63, R63, -INF , !P3 ;  /* 0xff8000003f3f7808 */ /* 0x000fc40005800000 */
[----:B------:R-:W-:Y:S01]  /*a1b0*/  FSEL R61, R61, -INF , !P3 ;  /* 0xff8000003d3d7808 */ /* 0x000fe20005800000 */
[C---:B------:R-:W-:Y:S03]  /*a1c0*/  HMMA.16816.F32.BF16 R52, R8.reuse, R20, R52 ;  /* 0x000000140834723c */ /* 0x040fe60000041834 */
[----:B------:R-:W-:Y:S02]  /*a1d0*/  FSEL R21, R13, -INF , !P5 ;  /* 0xff8000000d157808 */ /* 0x000fe40006800000 */
[----:B------:R-:W-:Y:S02]  /*a1e0*/  FSEL R13, R60, -INF , !P4 ;  /* 0xff8000003c0d7808 */ /* 0x000fe40006000000 */
[-C--:B------:R-:W-:Y:S02]  /*a1f0*/  ISETP.GE.AND P4, PT, R16, R91.reuse, PT ;  /* 0x0000005b1000720c */ /* 0x080fe40003f86270 */
[----:B------:R-:W-:Y:S01]  /*a200*/  ISETP.GE.AND P5, PT, R0, R91, PT ;  /* 0x0000005b0000720c */ /* 0x000fe20003fa6270 */
[----:B----4-:R-:W-:Y:S03]  /*a210*/  HMMA.16816.F32.BF16 R44, R8, R4, R44 ;  /* 0x00000004082c723c */ /* 0x010fe6000004182c */
[----:B------:R-:W-:-:S02]  /*a220*/  FSEL R131, R51, -INF , !P4 ;  /* 0xff80000033837808 */ /* 0x000fc40006000000 */
[----:B------:R-:W-:Y:S02]  /*a230*/  FSEL R137, R49, -INF , !P4 ;  /* 0xff80000031897808 */ /* 0x000fe40006000000 */
[----:B------:R-:W-:Y:S02]  /*a240*/  ISETP.GT.AND P4, PT, R112, R105, PT ;  /* 0x000000697000720c */ /* 0x000fe40003f84270 */
[----:B------:R-:W-:Y:S01]  /*a250*/  LOP3.LUT R0, R2, 0x30, RZ, 0xfc, !PT ;  /* 0x0000003002007812 */ /* 0x000fe200078efcff */
[----:B------:R-:W-:Y:S03]  /*a260*/  HMMA.16816.F32.BF16 R72, R8, R6, R72 ;  /* 0x000000060848723c */ /* 0x000fe60000041848 */
[----:B------:R-:W-:Y:S02]  /*a270*/  FSEL R25, R18, -INF , !P1 ;  /* 0xff80000012197808 */ /* 0x000fe40004800000 */
        /* <DEDUP_REMOVED lines=10> */
[----:B------:R-:W-:Y:S02]  /*a320*/  FSEL R125, R52, -INF , !P0 ;  /* 0xff800000347d7808 */ /* 0x000fe40004000000 */
        /* <DEDUP_REMOVED lines=30> */
.L_x_9627:
        /* <DEDUP_REMOVED lines=60> */
.L_x_9628:
[----:B------:R-:W-:Y:S05]  /*a8d0*/  BSYNC.RECONVERGENT B0 ;  /* 0x0000000000007941 */ /* 0x000fea0003800200 */
.L_x_9626:
        /* <DEDUP_REMOVED lines=12> */
.L_x_9625:
[----:B------:R-:W-:Y:S05]  /*a9a0*/  BSYNC.RECONVERGENT B1 ;  /* 0x0000000000017941 */ /* 0x000fea0003800200 */
.L_x_9624:
[----:B-1----:R-:W2:Y:S01]  /*a9b0*/  LD.E R89, desc[UR4][R84.64+0xdc] ;  /* 0x0000dc0454597980 */ /* 0x002ea2000c101900 */
        /* <DEDUP_REMOVED lines=54> */
[-CC-:B------:R-:W-:Y:S01]  /*ad20*/  FFMA.FTZ R23, R63, R89.reuse, -R114.reuse ;  /* 0x000000593f177223 */ /* 0x180fe20000010872 */
[-CC-:B------:R-:W-:Y:S01]  /*ad30*/  FFMA.FTZ R20, R19, R89.reuse, -R114.reuse ;  /* 0x0000005913147223 */ /* 0x180fe20000010872 */
[----:B------:R-:W-:Y:S01]  /*ad40*/  MUFU.EX2 R122, R122 ;  /* 0x0000007a007a7308 */ /* 0x000fe20000000800 */
[-C--:B------:R-:W-:Y:S01]  /*ad50*/  FFMA.FTZ R3, R5, R89.reuse, -R114 ;  /* 0x0000005905037223 */ /* 0x080fe20000010872 */
[----:B------:R-:W3:Y:S01]  /*ad60*/  LDSM.16.MT88.4 R12, [R32+0x6400] ;  /* 0x00640000200c783b */ /* 0x000ee20000004200 */
[-C--:B------:R-:W-:Y:S01]  /*ad70*/  FFMA.FTZ R134, R125, R89.reuse, -R130 ;  /* 0x000000597d867223 */ /* 0x080fe20000010882 */
[----:B------:R-:W4:Y:S01]  /*ad80*/  MUFU.EX2 R97, R97 ;  /* 0x0000006100617308 */ /* 0x000f220000000800 */
[-C--:B------:R-:W-:Y:S01]  /*ad90*/  FFMA.FTZ R132, R123, R89.reuse, -R114 ;  /* 0x000000597b847223 */ /* 0x080fe20000010872 */
[----:B------:R-:W-:Y:S01]  /*ada0*/  LDSM.16.MT88.4 R56, [R32+0x7000] ;  /* 0x007000002038783b */ /* 0x000fe20000004200 */
[-C--:B------:R-:W-:Y:S01]  /*adb0*/  FFMA.FTZ R125, R133, R89.reuse, -R130 ;  /* 0x00000059857d7223 */ /* 0x080fe20000010882 */
[----:B------:R-:W-:Y:S01]  /*adc0*/  MUFU.EX2 R95, R95 ;  /* 0x0000005f005f7308 */ /* 0x000fe20000000800 */
[-CC-:B------:R-:W-:Y:S01]  /*add0*/  FFMA.FTZ R123, R127, R89.reuse, -R114.reuse ;  /* 0x000000597f7b7223 */ /* 0x180fe20000010872 */
[----:B--2---:R-:W-:Y:S01]  /*ade0*/  F2FP.BF16.F32.PACK_AB R72, R99, R124 ;  /* 0x0000007c6348723e */ /* 0x004fe200000010ff */
[----:B------:R-:W-:Y:S01]  /*adf0*/  LDSM.16.MT88.4 R24, [R33+0x6400] ;  /* 0x006400002118783b */ /* 0x000fe20000004200 */
[----:B------:R-:W2:Y:S01]  /*ae00*/  MUFU.EX2 R128, R128 ;  /* 0x0000008000807308 */ /* 0x000ea20000000800 */
[-C--:B------:R-:W-:Y:S01]  /*ae10*/  FFMA.FTZ R127, R34, R89.reuse, -R114 ;  /* 0x00000059227f7223 */ /* 0x080fe20000010872 */
[-CC-:B------:R-:W-:Y:S01]  /*ae20*/  FFMA.FTZ R98, R98, R89.reuse, -R130.reuse ;  /* 0x0000005962627223 */ /* 0x180fe20000010882 */
[----:B------:R-:W-:Y:S01]  /*ae30*/  LDSM.16.MT88.4 R16, [R32+0x7400] ;  /* 0x007400002010783b */ /* 0x000fe20000004200 */
[----:B------:R-:W-:Y:S01]  /*ae40*/  MUFU.EX2 R126, R126 ;  /* 0x0000007e007e7308 */ /* 0x000fe20000000800 */
[-CC-:B------:R-:W-:Y:S01]  /*ae50*/  FFMA.FTZ R93, R93, R89.reuse, -R130.reuse ;  /* 0x000000595d5d7223 */ /* 0x180fe20000010882 */
[----:B----4-:R-:W-:Y:S01]  /*ae60*/  F2FP.BF16.F32.PACK_AB R74, R97, R122 ;  /* 0x0000007a614a723e */ /* 0x010fe200000010ff */
[----:B------:R-:W-:Y:S01]  /*ae70*/  FFMA.FTZ R96, R96, R89, -R130 ;  /* 0x0000005960607223 */ /* 0x000fe20000010882 */
[----:B------:R-:W4:Y:S01]  /*ae80*/  MUFU.EX2 R31, R31 ;  /* 0x0000001f001f7308 */ /* 0x000f220000000800 */
[----:B------:R-:W-:Y:S01]  /*ae90*/  FADD.FTZ R99, R124, R99 ;  /* 0x000000637c637221 */ /* 0x000fe20000010000 */
[----:B------:R-:W-:-:S02]  /*aea0*/  ISETP.GE.AND P0, PT, R88, R105, PT ;  /* 0x000000695800720c */ /* 0x000fc40003f06270 */
[----:B------:R-:W-:Y:S01]  /*aeb0*/  MUFU.EX2 R30, R30 ;  /* 0x0000001e001e7308 */ /* 0x000fe20000000800 */
[----:B------:R-:W-:Y:S01]  /*aec0*/  FADD.FTZ R122, R122, R99 ;  /* 0x000000637a7a7221 */ /* 0x000fe20000010000 */
[----:B--2---:R-:W-:Y:S01]  /*aed0*/  F2FP.BF16.F32.PACK_AB R73, R128, R95 ;  /* 0x0000005f8049723e */ /* 0x004fe200000010ff */
[----:B------:R-:W-:Y:S01]  /*aee0*/  FADD.FTZ R95, R95, R128 ;  /* 0x000000805f5f7221 */ /* 0x000fe20000010000 */
        /* <DEDUP_REMOVED lines=60> */
[-CC-:B------:R-:W-:Y:S01]  /*b2b0*/  FFMA.FTZ R26, R137, R89.reuse, -R130.reuse ;  /* 0x00000059891a7223 */ /* 0x180fe20000010882 */
[----:B------:R-:W-:-:S02]  /*b2c0*/  FFMA.FTZ R130, R94, R89, -R130 ;  /* 0x000000595e827223 */ /* 0x000fc40000010882 */
[----:B------:R-:W-:Y:S01]  /*b2d0*/  MUFU.EX2 R94, R98 ;  /* 0x00000062005e7308 */ /* 0x000fe20000000800 */
[C---:B------:R-:W-:Y:S03]  /*b2e0*/  HMMA.16816.F32.BF16 R52, R4.reuse, R16, R52 ;  /* 0x000000100434723c */ /* 0x040fe60000041834 */
[----:B------:R-:W-:Y:S04]  /*b2f0*/  MUFU.EX2 R27, R27 ;  /* 0x0000001b001b7308 */ /* 0x000fe80000000800 */
[----:B------:R-:W5:Y:S01]  /*b300*/  MUFU.EX2 R26, R26 ;  /* 0x0000001a001a7308 */ /* 0x000f620000000800 */
        /* <DEDUP_REMOVED lines=22> */
[----:B------:R-:W-:-:S04]  /*b470*/  FFMA.FTZ R8, R35, R89, -R114 ;  /* 0x0000005923087223 */ /* 0x000fc80000010872 */
[----:B------:R1:W-:Y:S01]  /*b480*/  MUFU.EX2 R34, R8 ;  /* 0x0000000800227308 */ /* 0x0003e20000000800 */
[----:B------:R-:W-:Y:S03]  /*b490*/  HMMA.16816.F32.BF16 R72, R4, R10, R72 ;  /* 0x0000000a0448723c */ /* 0x000fe60000041848 */
[-CC-:B------:R-:W-:Y:S01]  /*b4a0*/  FFMA.FTZ R6, R91, R89.reuse, -R114.reuse ;  /* 0x000000595b067223 */ /* 0x180fe20000010872 */
[----:B------:R-:W-:Y:S01]  /*b4b0*/  FFMA.FTZ R7, R90, R89, -R114 ;  /* 0x000000595a077223 */ /* 0x000fe20000010872 */
[----:B------:R-:W2:Y:S04]  /*b4c0*/  MUFU.EX2 R91, R93 ;  /* 0x0000005d005b7308 */ /* 0x000ea80000000800 */
[----:B------:R-:W-:Y:S01]  /*b4d0*/  MUFU.EX2 R89, R96 ;  /* 0x0000006000597308 */ /* 0x000fe20000000800 */
[----:B-1----:R-:W1:Y:S03]  /*b4e0*/  LDSM.16.MT88.4 R8, [R33+0x8c00] ;  /* 0x008c00002108783b */ /* 0x002e660000004200 */
[----:B------:R-:W3:Y:S04]  /*b4f0*/  MUFU.EX2 R114, R130 ;  /* 0x0000008200727308 */ /* 0x000ee80000000800 */
[----:B------:R3:W-:Y:S01]  /*b500*/  MUFU.EX2 R90, R6 ;  /* 0x00000006005a7308 */ /* 0x0007e20000000800 */
[----:B--2---:R-:W-:-:S03]  /*b510*/  F2FP.BF16.F32.PACK_AB R4, R91, R94 ;  /* 0x0000005e5b04723e */ /* 0x004fc600000010ff */
[----:B------:R-:W2:Y:S01]  /*b520*/  MUFU.EX2 R35, R7 ;  /* 0x0000000700237308 */ /* 0x000ea20000000800 */
[----:B---3--:R-:W-:Y:S02]  /*b530*/  F2FP.BF16.F32.PACK_AB R6, R114, R89 ;  /* 0x000000597206723e */ /* 0x008fe400000010ff */
[----:B--2---:R-:W-:Y:S02]  /*b540*/  F2FP.BF16.F32.PACK_AB R5, R35, R90 ;  /* 0x0000005a2305723e */ /* 0x004fe400000010ff */
        /* <DEDUP_REMOVED lines=40> */
.L_x_9636:
        /* <DEDUP_REMOVED lines=80> */
.L_x_9631:
[----:B------:R-:W-:Y:S05]  /*bcd0*/  BSYNC.RECONVERGENT B0 ;  /* 0x0000000000007941 */ /* 0x000fea0003800200 */
.L_x_9630:
[----:B------:R-:W1:Y:S01]  /*bce0*/  S2UR UR6, SR_CgaCtaId ;  /* 0x00000000000679c3 */ /* 0x000e620000008800 */
[C---:B------:R-:W-:Y:S01]  /*bcf0*/  IMAD.SHL.U32 R4, R2.reuse, 0x8, RZ ;  /* 0x0000000802047824 */ /* 0x040fe200078e00ff */
[----:B------:R-:W-:Y:S01]  /*bd00*/  UMOV UR7, 0x400 ;  /* 0x0000040000077882 */ /* 0x000fe20000000000 */
[----:B------:R-:W-:Y:S01]  /*bd10*/  IMAD.SHL.U32 R102, R2, 0x10, RZ ;  /* 0x0000001002667824 */ /* 0x000fe200078e00ff */
[----:B------:R-:W-:Y:S01]  /*bd20*/  IADD3 R28, P0, PT, R118, R123, RZ ;  /* 0x0000007b761c7210 */ /* 0x000fe20007f1e0ff */
[----:B------:R-:W-:Y:S01]  /*bd30*/  IMAD.SHL.U32 R88, R2, 0x20, RZ ;  /* 0x0000002002587824 */ /* 0x000fe200078e00ff */
[----:B------:R-:W-:Y:S01]  /*bd40*/  LOP3.LUT R7, R4, 0xc0, RZ, 0xc0, !PT ;  /* 0x000000c004077812 */ /* 0x000fe200078ec0ff */
[----:B------:R-:W-:Y:S01]  /*bd50*/  IMAD.SHL.U32 R100, R2, 0x4, RZ ;  /* 0x0000000402647824 */ /* 0x000fe200078e00ff */
[----:B------:R-:W-:Y:S01]  /*bd60*/  LOP3.LUT R5, R102, 0x100, RZ, 0xc0, !PT ;  /* 0x0000010066057812 */ /* 0x000fe200078ec0ff */
[----:B------:R-:W-:Y:S01]  /*bd70*/  IMAD.X R29, R119, 0x1, R125, P0 ;  /* 0x00000001771d7824 */ /* 0x000fe200000e067d */
[----:B------:R-:W-:Y:S01]  /*bd80*/  LOP3.LUT R7, R7, 0x18, R2, 0xf8, !PT ;  /* 0x0000001807077812 */ /* 0x000fe200078ef802 */
[----:B------:R-:W-:Y:S01]  /*bd90*/  IMAD.MOV.U32 R96, RZ, RZ, 0x20 ;  /* 0x00000020ff607424 */ /* 0x000fe200078e00ff */
[----:B------:R-:W-:Y:S01]  /*bda0*/  LOP3.LUT R0, R5, 0x20, R88, 0xf8, !PT ;  /* 0x0000002005007812 */ /* 0x000fe200078ef858 */
[----:B------:R-:W-:Y:S01]  /*bdb0*/  VIADD R112, R112, 0xffffffff ;  /* 0xffffffff70707836 */ /* 0x000fe20000000000 */
[--C-:B------:R-:W-:Y:S01]  /*bdc0*/  LOP3.LUT R5, R7, 0x18, R4.reuse, 0x78, !PT ;  /* 0x0000001807057812 */ /* 0x100fe200078e7804 */
[----:B------:R-:W-:Y:S01]  /*bdd0*/  BSSY.RECONVERGENT B1, `(.L_x_9632) ;  /* 0x00000c3000017945 */ /* 0x000fe20003800200 */
[----:B------:R-:W-:Y:S02]  /*bde0*/  LOP3.LUT R3, R88, 0xc0, RZ, 0xc0, !PT ;  /* 0x000000c058037812 */ /* 0x000fe400078ec0ff */
[----:B------:R-:W-:Y:S02]  /*bdf0*/  LOP3.LUT R5, R5, 0x1f20, R4, 0xf8, !PT ;  /* 0x00001f2005057812 */ /* 0x000fe400078ef804 */
[----:B------:R-:W-:Y:S02]  /*be00*/  LOP3.LUT R3, R3, 0x8, R2, 0xf8, !PT ;  /* 0x0000000803037812 */ /* 0x000fe400078ef802 */
[----:B------:R-:W-:Y:S01]  /*be10*/  LOP3.LUT R86, R100, 0x18, RZ, 0xc0, !PT ;  /* 0x0000001864567812 */ /* 0x000fe200078ec0ff */
[----:B-1----:R-:W-:Y:S01]  /*be20*/  ULEA UR6, UR6, UR7, 0x18 ;  /* 0x0000000706067291 */ /* 0x002fe2000f8ec0ff */
[----:B------:R-:W-:Y:S02]  /*be30*/  LOP3.LUT P0, RZ, R2, 0x4, RZ, 0xc0, !PT ;  /* 0x0000000402ff7812 */ /* 0x000fe4000780c0ff */
[----:B------:R-:W-:Y:S02]  /*be40*/  LOP3.LUT R0, R0, R3, R86, 0xf6, !PT ;  /* 0x0000000300007212 */ /* 0x000fe400078ef656 */
[----:B------:R-:W-:Y:S02]  /*be50*/  SEL R96, R96, 0xffffffe0, !P0 ;  /* 0xffffffe060607807 */ /* 0x000fe40004000000 */
[----:B------:R-:W-:Y:S02]  /*be60*/  LEA R91, R5, UR6, 0x1 ;  /* 0x00000006055b7c11 */ /* 0x000fe4000f8e08ff */
[----:B------:R-:W-:Y:S01]  /*be70*/  LEA R3, R0, UR6, 0x1 ;  /* 0x0000000600037c11 */ /* 0x000fe2000f8e08ff */
[--C-:B------:R-:W-:Y:S01]  /*be80*/  IMAD.IADD R90, R101, 0x1, R96.reuse ;  /* 0x00000001655a7824 */ /* 0x100fe200078e0260 */
[----:B------:R-:W-:Y:S01]  /*be90*/  ISETP.GT.AND P2, PT, R112, R105, PT ;  /* 0x000000697000720c */ /* 0x000fe20003f44270 */
[----:B------:R-:W-:Y:S01]  /*bea0*/  @!PT LDS RZ, [RZ] ;  /* 0x00000000fffff984 */ /* 0x000fe20000000800 */
[----:B------:R-:W-:Y:S01]  /*beb0*/  @!PT LDS RZ, [RZ] ;  /* 0x00000000fffff984 */ /* 0x000fe20000000800 */
[----:B------:R-:W-:Y:S01]  /*bec0*/  @!PT LDS RZ, [RZ] ;  /* 0x00000000fffff984 */ /* 0x000fe20000000800 */
[----:B------:R-:W-:Y:S02]  /*bed0*/  LDGSTS.E.BYPASS.LTC128B.128 [R91+0x6000], desc[UR4][R118.64] ;  /* 0x06000000765b7fae */ /* 0x000fe4000b981a04 */
[----:B------:R-:W-:Y:S03]  /*bee0*/  IMAD.IADD R0, R3, 0x1, R96 ;  /* 0x0000000103007824 */ /* 0x000fe600078e0260 */
        /* <DEDUP_REMOVED lines=112> */
[----:B------:R-:W-:Y:S01]  /*c5f0*/  LOP3.LUT R0, R0, R97, RZ, 0x3c, !PT ;  /* 0x0000006100007212 */ /* 0x000fe200078e3cff */
[----:B------:R-:W-:Y:S02]  /*c600*/  IMAD.MOV R90, RZ, RZ, -R90 ;  /* 0x000000ffff5a7224 */ /* 0x000fe400078e0a5a */
        /* <DEDUP_REMOVED lines=50> */
.L_x_9635:
[----:B------:R-:W-:Y:S05]  /*c930*/  BSYNC.RECONVERGENT B0 ;  /* 0x0000000000007941 */ /* 0x000fea0003800200 */
.L_x_9634:
        /* <DEDUP_REMOVED lines=12> */
.L_x_9633:
[----:B------:R-:W-:Y:S05]  /*ca00*/  BSYNC.RECONVERGENT B1 ;  /* 0x0000000000017941 */ /* 0x000fea0003800200 */
.L_x_9632:
        /* <DEDUP_REMOVED lines=19> */
[----:B------:R-:W-:Y:S07]  /*cb40*/  IADD3 R110, PT, PT, R110, -0x40, RZ ;  /* 0xffffffc06e6e7810 */ /* 0x000fee0007ffe0ff */
[----:B------:R-:W3:Y:S01]  /*cb50*/  SHFL.BFLY PT, R0, R93, 0x2, 0x1f ;  /* 0x0c401f005d007f89 */ /* 0x000ee200000e0000 */
[----:B-1----:R-:W-:Y:S02]  /*cb60*/  FMNMX.FTZ R90, R94, R95, !PT ;  /* 0x0000005f5e5a7209 */ /* 0x002fe40007810000 */
[----:B------:R-:W-:Y:S02]  /*cb70*/  LOP3.LUT R95, R92, 0x8, RZ, 0xc0, !PT ;  /* 0x000000085c5f7812 */ /* 0x000fe400078ec0ff */
[----:B---3--:R-:W-:Y:S03]  /*cb80*/  FMNMX.FTZ R91, R93, R0, !PT ;  /* 0x000000005d5b7209 */ /* 0x008fe60007810000 */
[----:B------:R-:W1:Y:S01]  /*cb90*/  SHFL.BFLY PT, R97, R90, 0x1, 0x1f ;  /* 0x0c201f005a617f89 */ /* 0x000e6200000e0000 */
[----:B------:R-:W-:Y:S02]  /*cba0*/  LOP3.LUT R95, R95, 0xc0, R88, 0xf8, !PT ;  /* 0x000000c05f5f7812 */ /* 0x000fe400078ef858 */
[----:B------:R-:W-:Y:S05]  /*cbb0*/  LOP3.LUT R88, R88, 0x120, RZ, 0xc0, !PT ;  /* 0x0000012058587812 */ /* 0x000fea00078ec0ff */
[----:B------:R-:W3:Y:S01]  /*cbc0*/  SHFL.BFLY PT, R0, R91, 0x1, 0x1f ;  /* 0x0c201f005b007f89 */ /* 0x000ee200000e0000 */
[----:B------:R-:W-:Y:S04]  /*cbd0*/  LOP3.LUT R93, R88, R95, R86, 0xf6, !PT ;  /* 0x0000005f585d7212 */ /* 0x000fe800078ef656 */
[----:B------:R-:W-:Y:S02]  /*cbe0*/  LEA R93, R93, UR6, 0x1 ;  /* 0x000000065d5d7c11 */ /* 0x000fe4000f8e08ff */
        /* <DEDUP_REMOVED lines=26> */
[----:B------:R-:W-:Y:S07]  /*cd90*/  FMUL.FTZ R8, R87, R76 ;  /* 0x0000004c57087220 */ /* 0x000fee0000410000 */
[----:B------:R-:W2:Y:S01]  /*cda0*/  MUFU.EX2 R99, R99 ;  /* 0x0000006300637308 */ /* 0x000ea20000000800 */
[C---:B---3--:R-:W-:Y:S01]  /*cdb0*/  FMUL.FTZ R6, R86.reuse, R82 ;  /* 0x0000005256067220 */ /* 0x048fe20000410000 */
[C---:B------:R-:W-:Y:S01]  /*cdc0*/  FMUL.FTZ R7, R86.reuse, R83 ;  /* 0x0000005356077220 */ /* 0x040fe20000410000 */
        /* <DEDUP_REMOVED lines=41> */
[-CC-:B------:R-:W-:Y:S01]  /*d060*/  FFMA.FTZ R27, R27, R3.reuse, -R94.reuse ;  /* 0x000000031b1b7223 */ /* 0x180fe2000001085e */
[C---:B-1----:R-:W-:Y:S01]  /*d070*/  HMMA.16816.F32.BF16 R4, R80.reuse, R88, R4 ;  /* 0x000000585004723c */ /* 0x042fe20000041804 */
[----:B------:R-:W-:Y:S04]  /*d080*/  MUFU.EX2 R126, R126 ;  /* 0x0000007e007e7308 */ /* 0x000fe80000000800 */
[----:B------:R-:W-:Y:S01]  /*d090*/  IADD3 R88, PT, PT, R93, 0x6020, RZ ;  /* 0x000060205d587810 */ /* 0x000fe20007ffe0ff */
[-C--:B------:R-:W-:Y:S01]  /*d0a0*/  FFMA.FTZ R89, R19, R3.reuse, -R94 ;  /* 0x0000000313597223 */ /* 0x080fe2000001085e */
        /* <DEDUP_REMOVED lines=42> */
[----:B------:R-:W-:Y:S07]  /*d350*/  FFMA.FTZ R30, R34, R3, -R94 ;  /* 0x00000003221e7223 */ /* 0x000fee000001085e */
        /* <DEDUP_REMOVED lines=135> */
.L_x_9629:
        /* <DEDUP_REMOVED lines=10> */
.L_x_9644:
[----:B------:R-:W2:Y:S01]  /*dc70*/  S2R R4, SR_TID.X ;  /* 0x0000000000047919 */ /* 0x000ea20000002100 */
[----:B---34-:R-:W-:Y:S01]  /*dc80*/  FADD.FTZ R7, R7, R12 ;  /* 0x0000000c07077221 */ /* 0x018fe20000010000 */
[----:B------:R-:W-:Y:S01]  /*dc90*/  FSETP.NE.FTZ.AND P1, PT, R11, RZ, PT ;  /* 0x000000ff0b00720b */ /* 0x000fe20003f35000 */
        /* <DEDUP_REMOVED lines=12> */
[----:B------:R-:W-:Y:S01]  /*dd60*/  FMUL.FTZ R36, R8, R36 ;  /* 0x0000002408247220 */ /* 0x000fe20000410000 */
[----:B--2---:R-:W-:Y:S01]  /*dd70*/  SHF.L.U32 R9, R4, 0x1, RZ ;  /* 0x0000000104097819 */ /* 0x004fe200000006ff */
[C---:B------:R-:W-:Y:S01]  /*dd80*/  FMUL.FTZ R37, R8.reuse, R37 ;  /* 0x0000002508257220 */ /* 0x040fe20000410000 */
[C---:B------:R-:W-:Y:S01]  /*dd90*/  FMUL.FTZ R40, R8.reuse, R40 ;  /* 0x0000002808287220 */ /* 0x040fe20000410000 */
[----:B------:R-:W-:Y:S01]  /*dda0*/  FMUL.FTZ R41, R8, R41 ;  /* 0x0000002908297220 */ /* 0x000fe20000410000 */
[----:B------:R-:W-:Y:S01]  /*ddb0*/  LOP3.LUT R9, R9, 0x6, RZ, 0xc0, !PT ;  /* 0x0000000609097812 */ /* 0x000fe200078ec0ff */
[----:B----4-:R-:W-:Y:S01]  /*ddc0*/  @P1 FMUL.FTZ R10, R10, 0.69314718246459960938 ;  /* 0x3f3172180a0a1820 */ /* 0x010fe20000410000 */
[C---:B------:R-:W-:Y:S01]  /*ddd0*/  FMUL.FTZ R44, R8.reuse, R44 ;  /* 0x0000002c082c7220 */ /* 0x040fe20000410000 */
[C---:B------:R-:W-:Y:S01]  /*dde0*/  FMUL.FTZ R45, R8.reuse, R45 ;  /* 0x0000002d082d7220 */ /* 0x040fe20000410000 */
[----:B------:R-:W-:Y:S01]  /*ddf0*/  LOP3.LUT R102, R9, 0x3e00, R102, 0xf8, !PT ;  /* 0x00003e0009667812 */ /* 0x000fe200078ef866 */
[----:B------:R-:W-:Y:S01]  /*de00*/  FMUL.FTZ R48, R8, R48 ;  /* 0x0000003008307220 */ /* 0x000fe20000410000 */
        /* <DEDUP_REMOVED lines=17> */
[----:B------:R-:W-:Y:S01]  /*df20*/  LOP3.LUT R11, R11, 0x18, R4, 0xf8, !PT ;  /* 0x000000180b0b7812 */ /* 0x000fe200078ef804 */
[C---:B-----5:R-:W-:Y:S01]  /*df30*/  @P1 FFMA.FTZ R3, R5.reuse, R2, R10 ;  /* 0x0000000205031223 */ /* 0x060fe2000001000a */
        /* <DEDUP_REMOVED lines=65> */
[----:B--2---:R-:W2:Y:S04]  /*e350*/  LD.E R52, desc[UR4][R84.64+0xcc] ;  /* 0x0000cc0454347980 */ /* 0x004ea8000c101900 */
[----:B---3--:R-:W3:Y:S04]  /*e360*/  LD.E.64 R54, desc[UR4][R84.64+0x78] ;  /* 0x0000780454367980 */ /* 0x008ee8000c101b00 */
[----:B----4-:R4:W5:Y:S01]  /*e370*/  LD.E.64 R56, desc[UR4][R84.64+0xa8] ;  /* 0x0000a80454387980 */ /* 0x010962000c101b00 */
[----:B------:R-:W-:Y:S01]  /*e380*/  LOP3.LUT R11, R100, 0xd8, RZ, 0xc0, !PT ;  /* 0x000000d8640b7812 */ /* 0x000fe200078ec0ff */
[----:B-1----:R-:W-:Y:S01]  /*e390*/  IMAD.SHL.U32 R58, R109, 0x40, RZ ;  /* 0x000000406d3a7824 */ /* 0x002fe200078e00ff */
[----:B------:R-:W-:Y:S01]  /*e3a0*/  SHF.R.U32.HI R53, RZ, 0x3, R4 ;  /* 0x00000003ff357819 */ /* 0x000fe20000011604 */
[----:B------:R-:W-:Y:S01]  /*e3b0*/  BSSY.RECONVERGENT B0, `(.L_x_9638) ;  /* 0x0000031000007945 */ /* 0x000fe20003800200 */
[----:B------:R-:W-:Y:S01]  /*e3c0*/  LOP3.LUT R11, R11, 0x18, R92, 0x78, !PT ;  /* 0x000000180b0b7812 */ /* 0x000fe200078e785c */
[----:B------:R-:W-:Y:S01]  /*e3d0*/  IMAD.IADD R60, R111, 0x1, -R58 ;  /* 0x000000016f3c7824 */ /* 0x000fe200078e0a3a */
[----:B------:R-:W-:Y:S01]  /*e3e0*/  BAR.SYNC.DEFER_BLOCKING 0x0 ;  /* 0x0000000000007b1d */ /* 0x000fe20000010000 */
[----:B------:R-:W-:Y:S01]  /*e3f0*/  LOP3.LUT P5, RZ, R4, 0x3, RZ, 0xc0, !PT ;  /* 0x0000000304ff7812 */ /* 0x000fe200078ac0ff */
[----:B------:R-:W-:Y:S01]  /*e400*/  VIADD R65, R53, 0x10 ;  /* 0x0000001035417836 */ /* 0x000fe20000000000 */
[----:B------:R-:W-:Y:S01]  /*e410*/  LOP3.LUT R11, R11, 0xf24, R100, 0xf8, !PT ;  /* 0x00000f240b0b7812 */ /* 0x000fe200078ef864 */
[----:B------:R-:W-:Y:S01]  /*e420*/  VIADD R63, R53, 0x20 ;  /* 0x00000020353f7836 */ /* 0x000fe20000000000 */
[----:B------:R-:W-:-:S02]  /*e430*/  LOP3.LUT R100, R100, 0x1c, RZ, 0xc0, !PT ;  /* 0x0000001c64647812 */ /* 0x000fc400078ec0ff */
[----:B------:R-:W-:Y:S02]  /*e440*/  LEA R62, R11, UR6, 0x2 ;  /* 0x000000060b3e7c11 */ /* 0x000fe4000f8e10ff */
[CC--:B------:R-:W-:Y:S01]  /*e450*/  ISETP.GE.AND P4, PT, R53.reuse, R60.reuse, PT ;  /* 0x0000003c3500720c */ /* 0x0c0fe20003f86270 */
[----:B------:R-:W-:Y:S01]  /*e460*/  IMAD R59, R53, 0x60, R100 ;  /* 0x00000060353b7824 */ /* 0x000fe200078e0264 */
[-C--:B------:R-:W-:Y:S01]  /*e470*/  ISETP.GE.AND P3, PT, R65, R60.reuse, PT ;  /* 0x0000003c4100720c */ /* 0x080fe20003f66270 */
[----:B------:R-:W-:Y:S01]  /*e480*/  VIADD R53, R53, 0x30 ;  /* 0x0000003035357836 */ /* 0x000fe20000000000 */
[----:B------:R-:W-:-:S04]  /*e490*/  ISETP.GE.AND P2, PT, R63, R60, PT ;  /* 0x0000003c3f00720c */ /* 0x000fc80003f46270 */
[----:B------:R-:W-:Y:S02]  /*e4a0*/  ISETP.GE.AND P1, PT, R53, R60, PT ;  /* 0x0000003c3500720c */ /* 0x000fe40003f26270 */
[----:B------:R-:W-:-:S04]  /*e4b0*/  LOP3.LUT R53, R92, 0x30, RZ, 0xc0, !PT ;  /* 0x000000305c357812 */ /* 0x000fc800078ec0ff */
        /* <DEDUP_REMOVED lines=16> */
[----:B--2---:R-:W-:-:S05]  /*e5c0*/  IMAD R52, R61, R52, RZ ;  /* 0x000000343d347224 */ /* 0x004fca00078e02ff */
[----:B------:R-:W-:-:S04]  /*e5d0*/  IADD3 R59, P0, PT, R59, R52, RZ ;  /* 0x000000343b3b7210 */ /* 0x000fc80007f1e0ff */
[----:B------:R-:W-:Y:S02]  /*e5e0*/  LEA.HI.X.SX32 R52, R52, RZ, 0x1, P0 ;  /* 0x000000ff34347211 */ /* 0x000fe400000f0eff */
[----:B---3--:R-:W-:-:S04]  /*e5f0*/  LEA R54, P0, R59, R54, 0x2 ;  /* 0x000000363b367211 */ /* 0x008fc800078010ff */
[----:B------:R-:W-:Y:S01]  /*e600*/  LEA.HI.X R55, R59, R55, R52, 0x2, P0 ;  /* 0x000000373b377211 */ /* 0x000fe200000f1434 */
[----:B------:R-:W-:Y:S08]  /*e610*/  @P5 BRA `(.L_x_9639) ;  /* 0x0000000000285947 */ /* 0x000ff00003800000 */
        /* <DEDUP_REMOVED lines=10> */
.L_x_9639:
[----:B------:R-:W-:Y:S05]  /*e6c0*/  BSYNC.RECONVERGENT B0 ;  /* 0x0000000000007941 */ /* 0x000fea0003800200 */
.L_x_9638:
[----:B------:R-:W-:Y:S01]  /*e6d0*/  MOV R109, 0x0 ;  /* 0x00000000006d7802 */ /* 0x000fe20000000f00 */
[----:B-1----:R-:W-:Y:S04]  /*e6e0*/  @!P4 ST.E.128 desc[UR4][R54.64], R48 ;  /* 0x000000303600c985 */ /* 0x002fe8000c101d04 */
[----:B------:R-:W-:Y:S04]  /*e6f0*/  @!P4 ST.E.128 desc[UR4][R54.64+0x80], R32 ;  /* 0x000080203600c985 */ /* 0x000fe8000c101d04 */
[----:B------:R-:W-:Y:S04]  /*e700*/  @!P4 ST.E.128 desc[UR4][R54.64+0x100], R16 ;  /* 0x000100103600c985 */ /* 0x000fe8000c101d04 */
[----:B------:R-:W-:Y:S04]  /*e710*/  @!P3 ST.E.128 desc[UR4][R54.64+0x1800], R44 ;  /* 0x0018002c3600b985 */ /* 0x000fe8000c101d04 */
[----:B------:R-:W-:Y:S04]  /*e720*/  @!P3 ST.E.128 desc[UR4][R54.64+0x1880], R28 ;  /* 0x0018801c3600b985 */ /* 0x000fe8000c101d04 */
[----:B------:R-:W-:Y:S04]  /*e730*/  @!P3 ST.E.128 desc[UR4][R54.64+0x1900], R12 ;  /* 0x0019000c3600b985 */ /* 0x000fe8000c101d04 */
[----:B------:R-:W-:Y:S04]  /*e740*/  @!P2 ST.E.128 desc[UR4][R54.64+0x3000], R40 ;  /* 0x003000283600a985 */ /* 0x000fe8000c101d04 */
[----:B------:R-:W-:Y:S04]  /*e750*/  @!P2 ST.E.128 desc[UR4][R54.64+0x3080], R24 ;  /* 0x003080183600a985 */ /* 0x000fe8000c101d04 */
[----:B------:R2:W-:Y:S02]  /*e760*/  @!P2 ST.E.128 desc[UR4][R54.64+0x3100], R8 ;  /* 0x003100083600a985 */ /* 0x0005e4000c101d04 */
[----:B--2-45:R-:W-:Y:S05]  /*e770*/  @P1 RET.REL.NODEC R108 `(_ZN5flash24flash_fwd_splitkv_kernelI23Flash_fwd_kernel_traitsILi96ELi64ELi64ELi4ELb0ELb0EN7cutlass10bfloat16_tE19Flash_kernel_traitsILi96ELi64ELi64ELi4ES3_EELb0ELb0ELb0ELb0ELb1ELb0ELb1ELb1EEEvNS_16Flash_fwd_paramsE) ;  /* 0xffffff186c201950 */ /* 0x034fea0003c3ffff */
[----:B------:R-:W-:Y:S01]  /*e780*/  MOV R109, 0x0 ;  /* 0x00000000006d7802 */ /* 0x000fe20000000f00 */
[----:B------:R-:W-:Y:S04]  /*e790*/  ST.E.128 desc[UR4][R54.64+0x4800], R36 ;  /* 0x0048002436007985 */ /* 0x000fe8000c101d04 */
[----:B------:R-:W-:Y:S04]  /*e7a0*/  ST.E.128 desc[UR4][R54.64+0x4880], R20 ;  /* 0x0048801436007985 */ /* 0x000fe8000c101d04 */
[----:B------:R1:W-:Y:S02]  /*e7b0*/  ST.E.128 desc[UR4][R54.64+0x4900], R4 ;  /* 0x0049000436007985 */ /* 0x0003e4000c101d04 */
[----:B-1----:R-:W-:Y:S05]  /*e7c0*/  RET.REL.NODEC R108 `(_ZN5flash24flash_fwd_splitkv_kernelI23Flash_fwd_kernel_traitsILi96ELi64ELi64ELi4ELb0ELb0EN7cutlass10bfloat16_tE19Flash_kernel_traitsILi96ELi64ELi64ELi4ES3_EELb0ELb0ELb0ELb0ELb1ELb0ELb1ELb1EEEvNS_16Flash_fwd_paramsE) ;  /* 0xffffff186c0c7950 */ /* 0x002fea0003c3ffff */
.L_x_9637:
[----:B------:R-:W-:Y:S01]  /*e7d0*/  MOV R4, 0x2 ;  /* 0x0000000200047802 */ /* 0x000fe20000000f00 */
[----:B------:R-:W-:Y:S01]  /*e7e0*/  IMAD.MOV.U32 R3, RZ, RZ, 0x1f ;  /* 0x0000001fff037424 */ /* 0x000fe200078e00ff */
[----:B------:R-:W-:-:S07]  /*e7f0*/  MOV R6, 0xffffffff ;  /* 0xffffffff00067802 */ /* 0x000fce0000000f00 */
[----:B-1---5:R-:W-:Y:S05]  /*e800*/  WARPSYNC.COLLECTIVE R6, `(.L_x_9640) ;  /* 0x0000000006087348 */ /* 0x022fea0003c00000 */
[----:B------:R2:W3:Y:S02]  /*e810*/  SHFL.BFLY P0, R12, R114, R4, R3 ;  /* 0x0c000004720c7389 */ /* 0x0004e40000000003 */
[----:B-123-5:R-:W-:Y:S05]  /*e820*/  ENDCOLLECTIVE ;  /* 0x000000000000791b */ /* 0x02efea0003800000 */
.L_x_9640:
[----:B------:R-:W-:Y:S02]  /*e830*/  IMAD.MOV.U32 R9, RZ, RZ, R12 ;  /* 0x000000ffff097224 */ /* 0x000fe400078e000c */
[----:B------:R-:W-:Y:S02]  /*e840*/  IMAD.MOV.U32 R4, RZ, RZ, 0x1 ;  /* 0x00000001ff047424 */ /* 0x000fe400078e00ff */
[----:B------:R-:W-:-:S05]  /*e850*/  FADD.FTZ R9, R9, R114 ;  /* 0x0000007209097221 */ /* 0x000fca0000010000 */
[----:B------:R-:W-:-:S07]  /*e860*/  MOV R114, R9 ;  /* 0x0000000900727202 */ /* 0x000fce0000000f00 */
[----:B------:R-:W-:Y:S05]  /*e870*/  WARPSYNC.COLLECTIVE R6, `(.L_x_9641) ;  /* 0x0000000006087348 */ /* 0x000fea0003c00000 */
[----:B------:R1:W2:Y:S02]  /*e880*/  SHFL.BFLY P0, R12, R114, R4, R3 ;  /* 0x0c000004720c7389 */ /* 0x0002a40000000003 */
[----:B-12---:R-:W-:Y:S05]  /*e890*/  ENDCOLLECTIVE ;  /* 0x000000000000791b */ /* 0x006fea0003800000 */
.L_x_9641:
[----:B------:R-:W-:Y:S01]  /*e8a0*/  MOV R114, R127 ;  /* 0x0000007f00727202 */ /* 0x000fe20000000f00 */
[----:B------:R-:W-:Y:S01]  /*e8b0*/  IMAD.MOV.U32 R4, RZ, RZ, 0x2 ;  /* 0x00000002ff047424 */ /* 0x000fe200078e00ff */
[----:B------:R-:W-:-:S07]  /*e8c0*/  MOV R8, R12 ;  /* 0x0000000c00087202 */ /* 0x000fce0000000f00 */
[----:B------:R-:W-:Y:S05]  /*e8d0*/  WARPSYNC.COLLECTIVE R6, `(.L_x_9642) ;  /* 0x0000000006087348 */ /* 0x000fea0003c00000 */
[----:B------:R1:W2:Y:S02]  /*e8e0*/  SHFL.BFLY P0, R12, R114, R4, R3 ;  /* 0x0c000004720c7389 */ /* 0x0002a40000000003 */
[----:B-12---:R-:W-:Y:S05]  /*e8f0*/  ENDCOLLECTIVE ;  /* 0x000000000000791b */ /* 0x006fea0003800000 */
.L_x_9642:
[----:B------:R-:W-:Y:S01]  /*e900*/  FADD.FTZ R11, R9, R8 ;  /* 0x00000008090b7221 */ /* 0x000fe20000010000 */
[----:B------:R-:W-:Y:S01]  /*e910*/  FADD.FTZ R7, R12, R127 ;  /* 0x0000007f0c077221 */ /* 0x000fe20000010000 */
[----:B------:R-:W-:-:S04]  /*e920*/  MOV R4, 0x1 ;  /* 0x0000000100047802 */ /* 0x000fc80000000f00 */
[----:B------:R-:W-:-:S07]  /*e930*/  MOV R114, R7 ;  /* 0x0000000700727202 */ /* 0x000fce0000000f00 */
[----:B------:R-:W-:Y:S05]  /*e940*/  WARPSYNC.COLLECTIVE R6, `(.L_x_9643) ;  /* 0x0000000006087348 */ /* 0x000fea0003c00000 */
[----:B------:R1:W2:Y:S02]  /*e950*/  SHFL.BFLY P0, R12, R114, R4, R3 ;  /* 0x0c000004720c7389 */ /* 0x0002a40000000003 */
[----:B-12---:R-:W-:Y:S05]  /*e960*/  ENDCOLLECTIVE ;  /* 0x000000000000791b */ /* 0x006fea0003800000 */
.L_x_9643:
[----:B------:R-:W-:Y:S05]  /*e970*/  BRA `(.L_x_9644) ;  /* 0xfffffff000bc7947 */ /* 0x000fea000383ffff */
.L_x_9645:
        /* <DEDUP_REMOVED lines=16> */
.L_x_11690:


//--------------------- .text._ZN5flash24flash_fwd_splitkv_kernelI23Flash_fwd_kernel_traitsILi96ELi64ELi64ELi4ELb0ELb0EN7cutlass10bfloat16_tE19Flash_kernel_traitsILi96ELi64ELi64ELi4ES3_EELb0ELb0ELb0ELb0ELb1ELb1ELb1ELb1EEEvNS_16Flash_fwd_paramsE --------------------------
	.section	.text._ZN5flash24flash_fwd_splitkv_kernelI23Flash_fwd_kernel_traitsILi96ELi64ELi64ELi4ELb0ELb0EN7cutlass10bfloat16_tE19Flash_kernel_traitsILi96ELi64ELi64ELi4ES3_EELb0ELb0ELb0ELb0ELb1ELb1ELb1ELb1EEEvNS_16Flash_fwd_paramsE,"ax",@progbits
	.align	128
        .global         _ZN5flash24flash_fwd_splitkv_kernelI23Flash_fwd_kernel_traitsILi96ELi64ELi64ELi4ELb0ELb0EN7cutlass10bfloat16_tE19Flash_kernel_traitsILi96ELi64ELi64ELi4ES3_EELb0ELb0ELb0ELb0ELb1ELb1ELb1ELb1EEEvNS_16Flash_fwd_paramsE
        .type           _ZN5flash24flash_fwd_splitkv_kernelI23Flash_fwd_kernel_traitsILi96ELi64ELi64ELi4ELb0ELb0EN7cutlass10bfloat16_tE19Flash_kernel_traitsILi96ELi64ELi64ELi4ES3_EELb0ELb0ELb0ELb0ELb1ELb1ELb1ELb1EEEvNS_16Flash_fwd_paramsE,@function
        .size           _ZN5flash24flash_fwd_splitkv_kernelI23Flash_fwd_kernel_traitsILi96ELi64ELi64ELi4ELb0ELb0EN7cutlass10bfloat16_tE19Flash_kernel_traitsILi96ELi64ELi64ELi4ES3_EELb0ELb0ELb0ELb0ELb1ELb1ELb1ELb1EEEvNS_16Flash_fwd_paramsE,(.L_x_11691 - _ZN5flash24flash_fwd_splitkv_kernelI23Flash_fwd_kernel_traitsILi96ELi64ELi64ELi4ELb0ELb0EN7cutlass10bfloat16_tE19Flash_kernel_traitsILi96ELi64ELi64ELi4ES3_EELb0ELb0ELb0ELb0ELb1ELb1ELb1ELb1EEEvNS_16Flash_fwd_paramsE)
        .other          _ZN5flash24flash_fwd_splitkv_kernelI23Flash_fwd_kernel_traitsILi96ELi64ELi64ELi4ELb0ELb0EN7cutlass10bfloat16_tE19Flash_kernel_traitsILi96ELi64ELi64ELi4ES3_EELb0ELb0ELb0ELb0ELb1ELb1ELb1ELb1EEEvNS_16Flash_fwd_paramsE,@"STO_CUDA_ENTRY STV_DEFAULT"
_ZN5flash24flash_fwd_splitkv_kernelI23Flash_fwd_kernel_traitsILi96ELi64ELi64ELi4ELb0ELb0EN7cutlass10bfloat16_tE19Flash_kernel_traitsILi96ELi64ELi64ELi4ES3_EELb0ELb0ELb0ELb0ELb1ELb1ELb1ELb1EEEvNS_16Flash_fwd_paramsE:
.text._ZN5flash24flash_fwd_splitkv_kernelI23Flash_fwd_kernel_traitsILi96ELi64ELi64ELi4ELb0ELb0EN7cutlass10bfloat16_tE19Flash_kernel_traitsILi96ELi64ELi64ELi4ES3_EELb0ELb0ELb0ELb0ELb1ELb1ELb1ELb1EEEvNS_16Flash_fwd_paramsE:
        /* <DEDUP_REMOVED lines=29> */
[----:B------:R-:W-:Y:S05]  /*01d0*/  CALL.REL.NOINC `($_ZN5flash24flash_fwd_splitkv_kernelI23Flash_fwd_kernel_traitsILi96ELi64ELi64ELi4ELb0ELb0EN7cutlass10bfloat16_tE19Flash_kernel_traitsILi96ELi64ELi64ELi4ES3_EELb0ELb0ELb0ELb0ELb1ELb1ELb1ELb1EEEvNS_16Flash_fwd_paramsE$_ZN5flash30compute_attn_1rowblock_splitkvI23Flash_fwd_kernel_traitsILi96ELi64ELi64ELi4ELb0ELb0EN7cutlass10bfloat16_tE19Flash_kernel_traitsILi96ELi64ELi64ELi4ES3_EELb0ELb0ELb0ELb0ELb1ELb1ELb1ELb1ENS_16Flash_fwd_paramsEEEvRKT8_iiiii) ;  /* 0x0000000000087944 */ /* 0x000fea0003c00000 */
[----:B------:R-:W-:Y:S05]  /*01e0*/  BSYNC.RECONVERGENT B3 ;  /* 0x0000000000037941 */ /* 0x000fea0003800200 */
.L_x_9646:
[----:B------:R-:W-:Y:S05]  /*01f0*/  EXIT ;  /* 0x000000000000794d */ /* 0x000fea0003800000 */
        .type           $_ZN5flash24flash_fwd_splitkv_kernelI23Flash_fwd_kernel_traitsILi96ELi64ELi64ELi4ELb0ELb0EN7cutlass10bfloat16_tE19Flash_kernel_traitsILi96ELi64ELi64ELi4ES3_EELb0ELb0ELb0ELb0ELb1ELb1ELb1ELb1EEEvNS_16Flash_fwd_paramsE$_ZN5flash30compute_attn_1rowblock_splitkvI23Flash_fwd_kernel_traitsILi96ELi64ELi64ELi4ELb0ELb0EN7cutlass10bfloat16_tE19Flash_kernel_traitsILi96ELi64ELi64ELi4ES3_EELb0ELb0ELb0ELb0ELb1ELb1ELb1ELb1ENS_16Flash_fwd_paramsEEEvRKT8_iiiii,@function
        .size           $_ZN5flash24flash_fwd_splitkv_kernelI23Flash_fwd_kernel_traitsILi96ELi64ELi64ELi4ELb0ELb0EN7cutlass10bfloat16_tE19Flash_kernel_traitsILi96ELi64ELi64ELi4ES3_EELb0ELb0ELb0ELb0ELb1ELb1ELb1ELb1EEEvNS_16Flash_fwd_paramsE$_ZN5flash30compute_attn_1rowblock_splitkvI23Flash_fwd_kernel_traitsILi96ELi64ELi64ELi4ELb0ELb0EN7cutlass10bfloat16_tE19Flash_kernel_traitsILi96ELi64ELi64ELi4ES3_EELb0ELb0ELb0ELb0ELb1ELb1ELb1ELb1ENS_16Flash_fwd_paramsEEEvRKT8_iiiii,(.L_x_11691 - $_ZN5flash24flash_fwd_splitkv_kernelI23Flash_fwd_kernel_traitsILi96ELi64ELi64ELi4ELb0ELb0EN7cutlass10bfloat16_tE19Flash_kernel_traitsILi96ELi64ELi64ELi4ES3_EELb0ELb0ELb0ELb0ELb1ELb1ELb1ELb1EEEvNS_16Flash_fwd_paramsE$_ZN5flash30compute_attn_1rowblock_splitkvI23Flash_fwd_kernel_traitsILi96ELi64ELi64ELi4ELb0ELb0EN7cutlass10bfloat16_tE19Flash_kernel_traitsILi96ELi64ELi64ELi4ES3_EELb0ELb0ELb0ELb0ELb1ELb1ELb1ELb1ENS_16Flash_fwd_paramsEEEvRKT8_iiiii)
$_ZN5flash24flash_fwd_splitkv_kernelI23Flash_fwd_kernel_traitsILi96ELi64ELi64ELi4ELb0ELb0EN7cutlass10bfloat16_tE19Flash_kernel_traitsILi96ELi64ELi64ELi4ES3_EELb0ELb0ELb0ELb0ELb1ELb1ELb1ELb1EEEvNS_16Flash_fwd_paramsE$_ZN5flash30compute_attn_1rowblock_splitkvI23Flash_fwd_kernel_traitsILi96ELi64ELi64ELi4ELb0ELb0EN7cutlass10bfloat16_tE19Flash_kernel_traitsILi96ELi64ELi64ELi4ES3_EELb0ELb0ELb0ELb0ELb1ELb1ELb1ELb1ENS_16Flash_fwd_paramsEEEvRKT8_iiiii:
        /* <DEDUP_REMOVED lines=39> */
.L_x_9648:
[----:B------:R-:W-:Y:S05]  /*0470*/  BSYNC.RECONVERGENT B0 ;  /* 0x0000000000007941 */ /* 0x000fea0003800200 */
.L_x_9647:
[----:B------:R-:W-:Y:S04]  /*0480*/  BSSY.RECONVERGENT B0, `(.L_x_9649) ;  /* 0x0000007000007945 */ /* 0x000fe80003800200 */
[----:B------:R-:W-:Y:S05]  /*0490*/  @!P3 BRA `(.L_x_9650) ;  /* 0x000000000014b947 */ /* 0x000fea0003800000 */
[----:B------:R-:W4:Y:S02]  /*04a0*/  LD.E.U8 R2, desc[UR4][R84.64+0x1b2] ;  /* 0x0001b20454027980 */ /* 0x000f24000c101100 */
[----:B----4-:R-:W-:-:S13]  /*04b0*/  ISETP.NE.AND P1, PT, R2, RZ, PT ;  /* 0x000000ff0200720c */ /* 0x010fda0003f25270 */
[----:B------:R-:W4:Y:S02]  /*04c0*/  @P1 LD.E R2, desc[UR4][R10.64+0x4] ;  /* 0x000004040a021980 */ /* 0x000f24000c101900 */
[----:B----45:R-:W-:-:S06]  /*04d0*/  @P1 IADD3 R95, PT, PT, R2, -R17, RZ ;  /* 0x80000011025f1210 */ /* 0x030fcc0007ffe0ff */
[----:B------:R4:W5:Y:S02]  /*04e0*/  @!P1 LD.E R95, desc[UR4][R10.64] ;  /* 0x000000040a5f9980 */ /* 0x000964000c101900 */
.L_x_9650:
[----:B------:R-:W-:Y:S05]  /*04f0*/  BSYNC.RECONVERGENT B0 ;  /* 0x0000000000007941 */ /* 0x000fea0003800200 */
.L_x_9649:
        /* <DEDUP_REMOVED lines=9> */
.L_x_9652:
[----:B------:R-:W5:Y:S01]  /*0590*/  LD.E.64 R2, desc[UR4][R84.64+0x108] ;  /* 0x0001080454027980 */ /* 0x000f62000c101b00 */
[----:B------:R-:W-:Y:S01]  /*05a0*/  BSSY.RECONVERGENT B0, `(.L_x_9654) ;  /* 0x0000006000007945 */ /* 0x000fe20003800200 */
[----:B------:R-:W-:Y:S01]  /*05b0*/  IMAD.MOV.U32 R0, RZ, RZ, RZ ;  /* 0x000000ffff007224 */ /* 0x000fe200078e00ff */
[----:B-----5:R-:W-:-:S04]  /*05c0*/  ISETP.NE.U32.AND P0, PT, R2, RZ, PT ;  /* 0x000000ff0200720c */ /* 0x020fc80003f05070 */
[----:B------:R-:W-:-:S13]  /*05d0*/  ISETP.NE.AND.EX P0, PT, R3, RZ, PT, P0 ;  /* 0x000000ff0300720c */ /* 0x000fda0003f05300 */
[----:B------:R-:W-:Y:S05]  /*05e0*/  @!P0 BRA `(.L_x_9655) ;  /* 0x0000000000048947 */ /* 0x000fea0003800000 */
[----:B------:R1:W5:Y:S02]  /*05f0*/  LD.E R0, desc[UR4][R84.64+0xbc] ;  /* 0x0000bc0454007980 */ /* 0x000364000c101900 */
.L_x_9655:
[----:B------:R-:W-:Y:S05]  /*0600*/  BSYNC.RECONVERGENT B0 ;  /* 0x0000000000007941 */ /* 0x000fea0003800200 */
.L_x_9654:
[----:B-----5:R-:W-:Y:S02]  /*0610*/  IADD3 R91, PT, PT, R95, R0, RZ ;  /* 0x000000005f5b7210 */ /* 0x020fe40007ffe0ff */
.L_x_9653:
[----:B------:R-:W-:Y:S05]  /*0620*/  BSYNC.RECONVERGENT B1 ;  /* 0x0000000000017941 */ /* 0x000fea0003800200 */
.L_x_9651:
[----:B------:R-:W-:Y:S01]  /*0630*/  IMAD.SHL.U32 R98, R111, 0x40, RZ ;  /* 0x000000406f627824 */ /* 0x000fe200078e00ff */
[----:B------:R-:W-:Y:S01]  /*0640*/  MOV R2, R110 ;  /* 0x0000006e00027202 */ /* 0x000fe20000000f00 */
[----:B------:R-:W-:-:S03]  /*0650*/  IMAD.MOV.U32 R3, RZ, RZ, 0x0 ;  /* 0x00000000ff037424 */ /* 0x000fc600078e00ff */
[----:B------:R-:W-:-:S13]  /*0660*/  ISETP.GT.AND P0, PT, R113, R98, PT ;  /* 0x000000627100720c */ /* 0x000fda0003f04270 */
[----:B-1234-:R-:W-:Y:S05]  /*0670*/  @!P0 RET.REL.NODEC R2 `(_ZN5flash24flash_fwd_splitkv_kernelI23Flash_fwd_kernel_traitsILi96ELi64ELi64ELi4ELb0ELb0EN7cutlass10bfloat16_tE19Flash_kernel_traitsILi96ELi64ELi64ELi4ES3_EELb0ELb0ELb0ELb0ELb1ELb1ELb1ELb1EEEvNS_16Flash_fwd_paramsE) ;  /* 0xfffffff802608950 */ /* 0x01efea0003c3ffff */
        /* <DEDUP_REMOVED lines=91> */
[----:B-1----:R-:W-:Y:S05]  /*0c30*/  @P1 RET.REL.NODEC R110 `(_ZN5flash24flash_fwd_splitkv_kernelI23Flash_fwd_kernel_traitsILi96ELi64ELi64ELi4ELb0ELb0EN7cutlass10bfloat16_tE19Flash_kernel_traitsILi96ELi64ELi64ELi4ES3_EELb0ELb0ELb0ELb0ELb1ELb1ELb1ELb1EEEvNS_16Flash_fwd_paramsE) ;  /* 0xfffffff06ef01950 */ /* 0x002fea0003c3ffff */
[----:B------:R-:W-:Y:S02]  /*0c40*/  MOV R5, 0xff800000 ;  /* 0xff80000000057802 */ /* 0x000fe40000000f00 */
[----:B------:R-:W-:-:S03]  /*0c50*/  MOV R111, 0x0 ;  /* 0x00000000006f7802 */ /* 0x000fc60000000f00 */
[----:B------:R1:W-:Y:S02]  /*0c60*/  ST.E desc[UR4][R2.64+0xc0], R5 ;  /* 0x0000c00502007985 */ /* 0x0003e4000c101904 */
[----:B-1----:R-:W-:Y:S05]  /*0c70*/  RET.REL.NODEC R110 `(_ZN5flash24flash_fwd_splitkv_kernelI23Flash_fwd_kernel_traitsILi96ELi64ELi64ELi4ELb0ELb0EN7cutlass10bfloat16_tE19Flash_kernel_traitsILi96ELi64ELi64ELi4ES3_EELb0ELb0ELb0ELb0ELb1ELb1ELb1ELb1EEEvNS_16Flash_fwd_paramsE) ;  /* 0xfffffff06ee07950 */ /* 0x002fea0003c3ffff */
.L_x_9656:
        /* <DEDUP_REMOVED lines=103> */
.L_x_9658:
        /* <DEDUP_REMOVED lines=79> */
.L_x_9659:
[----:B------:R-:W-:Y:S05]  /*17e0*/  BSYNC.RECONVERGENT B0 ;  /* 0x0000000000007941 */ /* 0x000fea0003800200 */
.L_x_9657:
        /* <DEDUP_REMOVED lines=199> */
.L_x_9675:
[----:B------:R-:W-:Y:S01]  /*2460*/  VIADD R127, R127, 0x40 ;  /* 0x000000407f7f7836 */ /* 0x000fe20000000000 */
[----:B------:R-:W-:Y:S01]  /*2470*/  UMOV UR6, URZ ;  /* 0x000000ff00067c82 */ /* 0x000fe20008000000 */
[----:B------:R-:W-:Y:S01]  /*2480*/  VIADD R129, R129, 0x40 ;  /* 0x0000004081817836 */ /* 0x000fe20000000000 */
[----:B------:R-:W-:Y:S01]  /*2490*/  BSSY.RECONVERGENT B1, `(.L_x_9661) ;  /* 0x000036c000017945 */ /* 0x000fe20003800200 */
[----:B------:R-:W-:Y:S01]  /*24a0*/  IMAD.MOV.U32 R2, RZ, RZ, R92 ;  /* 0x000000ffff027224 */ /* 0x000fe200078e005c */
[-C--:B------:R-:W-:Y:S01]  /*24b0*/  ISETP.GE.AND P0, PT, R138, R127.reuse, PT ;  /* 0x0000007f8a00720c */ /* 0x080fe20003f06270 */
[----:B------:R-:W-:Y:S01]  /*24c0*/  IMAD.MOV.U32 R3, RZ, RZ, R99 ;  /* 0x000000ffff037224 */ /* 0x000fe200078e0063 */
[----:B------:R-:W-:Y:S01]  /*24d0*/  ISETP.GE.AND P4, PT, R132, R127, PT ;  /* 0x0000007f8400720c */ /* 0x000fe20003f86270 */
[----:B------:R-:W-:Y:S01]  /*24e0*/  VIADD R128, R128, 0xffffffff ;  /* 0xffffffff80807836 */ /* 0x000fe20000000000 */
[-C--:B------:R-:W-:Y:S01]  /*24f0*/  ISETP.GE.AND P0, PT, R138, R129.reuse, !P0 ;  /* 0x000000818a00720c */ /* 0x080fe20004706270 */
[----:B------:R-:W-:Y:S01]  /*2500*/  IMAD.MOV.U32 R134, RZ, RZ, R130 ;  /* 0x000000ffff867224 */ /* 0x000fe200078e0082 */
[----:B------:R-:W-:Y:S01]  /*2510*/  ISETP.GE.AND P4, PT, R132, R129, !P4 ;  /* 0x000000818400720c */ /* 0x000fe20006786270 */
[----:B------:R-:W-:Y:S01]  /*2520*/  VIADD R130, R130, 0xffffffc0 ;  /* 0xffffffc082827836 */ /* 0x000fe20000000000 */
        /* <DEDUP_REMOVED lines=45> */
.L_x_9662:
        /* <DEDUP_REMOVED lines=141> */
.L_x_9666:
[----:B------:R-:W-:Y:S05]  /*30d0*/  BSYNC.RECONVERGENT B0 ;  /* 0x0000000000007941 */ /* 0x000fea0003800200 */
.L_x_9665:
        /* <DEDUP_REMOVED lines=147> */
.L_x_9668:
[----:B------:R-:W-:Y:S05]  /*3a10*/  BSYNC.RECONVERGENT B0 ;  /* 0x0000000000007941 */ /* 0x000fea0003800200 */
.L_x_9667:
[----:B------:R-:W3:Y:S02]  /*3a20*/  LD.E R3, desc[UR4][R84.64+0xd0] ;  /* 0x0000d00454037980 */ /* 0x000ee4000c101900 */
[----:B---3--:R-:W-:Y:S05]  /*3a30*/  IMAD.U32 R3, R3, -0x20, RZ ;  /* 0xffffffe003037824 */ /* 0x008fea00078e00ff */
[C---:B------:R-:W-:Y:S02]  /*3a40*/  LEA R32, P1, R3.reuse, R32, 0x1 ;  /* 0x0000002003207211 */ /* 0x040fe400078208ff */
[C---:B------:R-:W-:Y:S02]  /*3a50*/  LEA R68, P0, R3.reuse, R68, 0x1 ;  /* 0x0000004403447211 */ /* 0x040fe400078008ff */
[C---:B------:R-:W-:Y:S02]  /*3a60*/  LEA.HI.X.SX32 R33, R3.reuse, R33, 0x1, P1 ;  /* 0x0000002103217211 */ /* 0x040fe400008f0eff */
[----:B------:R-:W-:Y:S01]  /*3a70*/  LEA.HI.X.SX32 R69, R3, R69, 0x1, P0 ;  /* 0x0000004503457211 */ /* 0x000fe200000f0eff */
[----:B------:R-:W-:Y:S05]  /*3a80*/  BRA `(.L_x_9663) ;  /* 0x0000002000307947 */ /* 0x000fea0003800000 */
.L_x_9664:
        /* <DEDUP_REMOVED lines=258> */
.L_x_9670:
[----:B------:R-:W-:Y:S05]  /*4ab0*/  BSYNC.RECONVERGENT B0 ;  /* 0x0000000000007941 */ /* 0x000fea0003800200 */
.L_x_9669:
        /* <DEDUP_REMOVED lines=258> */
.L_x_9672:
[----:B------:R-:W-:Y:S05]  /*5ae0*/  BSYNC.RECONVERGENT B0 ;  /* 0x0000000000007941 */ /* 0x000fea0003800200 */
.L_x_9671:
[----:B------:R-:W3:Y:S02]  /*5af0*/  LD.E R3, desc[UR4][R84.64+0xd0] ;  /* 0x0000d00454037980 */ /* 0x000ee4000c101900 */
[----:B---3--:R-:W-:Y:S05]  /*5b00*/  IMAD.U32 R3, R3, -0x20, RZ ;  /* 0xffffffe003037824 */ /* 0x008fea00078e00ff */
[C---:B------:R-:W-:Y:S02]  /*5b10*/  LEA R102, P1, R3.reuse, R102, 0x1 ;  /* 0x0000006603667211 */ /* 0x040fe400078208ff */
[C---:B------:R-:W-:Y:S02]  /*5b20*/  LEA R100, P0, R3.reuse, R100, 0x1 ;  /* 0x0000006403647211 */ /* 0x040fe400078008ff */
[C---:B------:R-:W-:Y:S02]  /*5b30*/  LEA.HI.X.SX32 R103, R3.reuse, R103, 0x1, P1 ;  /* 0x0000006703677211 */ /* 0x040fe400008f0eff */
[----:B------:R-:W-:Y:S09]  /*5b40*/  LEA.HI.X.SX32 R101, R3, R101, 0x1, P0 ;  /* 0x0000006503657211 */ /* 0x000ff200000f0eff */
.L_x_9663:
[----:B------:R-:W-:Y:S05]  /*5b50*/  BSYNC.RECONVERGENT B1 ;  /* 0x0000000000017941 */ /* 0x000fea0003800200 */
.L_x_9661:
        /* <DEDUP_REMOVED lines=103> */
.L_x_9674:
[----:B------:R-:W-:Y:S05]  /*61d0*/  BSYNC.RECONVERGENT B0 ;  /* 0x0000000000007941 */ /* 0x000fea0003800200 */
.L_x_9673:
[----:B------:R-:W-:Y:S05]  /*61e0*/  @P3 BRA `(.L_x_9675) ;  /* 0xffffffc0009c3947 */ /* 0x000fea000383ffff */
.L_x_9660:
        /* <DEDUP_REMOVED lines=19> */
.L_x_9679:
[----:B------:R-:W-:Y:S05]  /*6320*/  BSYNC.RECONVERGENT B0 ;  /* 0x0000000000007941 */ /* 0x000fea0003800200 */
.L_x_9678:
        /* <DEDUP_REMOVED lines=10> */
.L_x_9677:
        /* <DEDUP_REMOVED lines=75> */
.L_x_9685:
[----:B------:R-:W-:Y:S05]  /*6880*/  BSYNC.RECONVERGENT B0 ;  /* 0x0000000000007941 */ /* 0x000fea0003800200 */
.L_x_9684:
        /* <DEDUP_REMOVED lines=43> */
.L_x_9687:
[----:B------:R-:W-:Y:S05]  /*6b40*/  BSYNC.RECONVERGENT B0 ;  /* 0x0000000000007941 */ /* 0x000fea0003800200 */
.L_x_9686:
        /* <DEDUP_REMOVED lines=44> */
.L_x_9689:
[----:B------:R-:W-:Y:S05]  /*6e10*/  BSYNC.RECONVERGENT B0 ;  /* 0x0000000000007941 */ /* 0x000fea0003800200 */
.L_x_9688:
[----:B-----5:R2:W-:Y:S02]  /*6e20*/  STS.128 [R89+0x2000], R8 ;  /* 0x0020000859007388 */ /* 0x0205e40000000c00 */
.L_x_9683:
[----:B------:R-:W-:Y:S05]  /*6e30*/  BSYNC.RECONVERGENT B1 ;  /* 0x0000000000017941 */ /* 0x000fea0003800200 */
.L_x_9682:
        /* <DEDUP_REMOVED lines=49> */
.L_x_9691:
[----:B------:R-:W-:Y:S05]  /*7150*/  BSYNC.RECONVERGENT B0 ;  /* 0x0000000000007941 */ /* 0x000fea0003800200 */
.L_x_9690:
        /* <DEDUP_REMOVED lines=43> */
.L_x_9693:
[----:B------:R-:W-:Y:S05]  /*7410*/  BSYNC.RECONVERGENT B0 ;  /* 0x0000000000007941 */ /* 0x000fea0003800200 */
.L_x_9692:
        /* <DEDUP_REMOVED lines=45> */
.L_x_9695:
[----:B------:R-:W-:Y:S05]  /*76f0*/  BSYNC.RECONVERGENT B0 ;  /* 0x0000000000007941 */ /* 0x000fea0003800200 */
.L_x_9694:
[----:B-----5:R4:W-:Y:S01]  /*7700*/  STS.128 [R89+0x2800], R8 ;  /* 0x0028000859007388 */ /* 0x0209e20000000c00 */
[----:B------:R-:W-:Y:S05]  /*7710*/  BRA `(.L_x_9680) ;  /* 0x0000002000047947 */ /* 0x000fea0003800000 */
.L_x_9681:
        /* <DEDUP_REMOVED lines=89> */
.L_x_9699:
[----:B------:R-:W-:Y:S05]  /*7cb0*/  BSYNC.RECONVERGENT B0 ;  /* 0x0000000000007941 */ /* 0x000fea0003800200 */
.L_x_9698:
        /* <DEDUP_REMOVED lines=81> */
.L_x_9701:
[----:B------:R-:W-:Y:S05]  /*81d0*/  BSYNC.RECONVERGENT B0 ;  /* 0x0000000000007941 */ /* 0x000fea0003800200 */
.L_x_9700:
        /* <DEDUP_REMOVED lines=82> */
.L_x_9703:
[----:B------:R-:W-:Y:S05]  /*8700*/  BSYNC.RECONVERGENT B0 ;  /* 0x0000000000007941 */ /* 0x000fea0003800200 */
.L_x_9702:
[----:B-----5:R3:W-:Y:S02]  /*8710*/  STS.128 [R89+0x2000], R16 ;  /* 0x0020001059007388 */ /* 0x0207e40000000c00 */
.L_x_9697:
[----:B------:R-:W-:Y:S05]  /*8720*/  BSYNC.RECONVERGENT B1 ;  /* 0x0000000000017941 */ /* 0x000fea0003800200 */
.L_x_9696:
        /* <DEDUP_REMOVED lines=88> */
.L_x_9705:
[----:B------:R-:W-:Y:S05]  /*8cb0*/  BSYNC.RECONVERGENT B0 ;  /* 0x0000000000007941 */ /* 0x000fea0003800200 */
.L_x_9704:
        /* <DEDUP_REMOVED lines=81> */
.L_x_9707:
[----:B------:R-:W-:Y:S05]  /*91d0*/  BSYNC.RECONVERGENT B0 ;  /* 0x0000000000007941 */ /* 0x000fea0003800200 */
.L_x_9706:
        /* <DEDUP_REMOVED lines=83> */
.L_x_9709:
[----:B------:R-:W-:Y:S05]  /*9710*/  BSYNC.RECONVERGENT B0 ;  /* 0x0000000000007941 */ /* 0x000fea0003800200 */
.L_x_9708:
[----:B-----5:R1:W-:Y:S02]  /*9720*/  STS.128 [R89+0x2800], R4 ;  /* 0x0028000459007388 */ /* 0x0203e40000000c00 */
.L_x_9680:
[----:B------:R-:W-:Y:S05]  /*9730*/  BSYNC.RECONVERGENT B2 ;  /* 0x0000000000027941 */ /* 0x000fea0003800200 */
.L_x_9676:
[----:B---3--:R-:W-:-:S05]  /*9740*/  IMAD.IADD R3, R91, 0x1, -R112 ;  /* 0x000000015b037824 */ /* 0x008fca00078e0a70 */
        /* <DEDUP_REMOVED lines=14> */
[----:B--2-4-:R-:W-:-:S03]  /*9830*/  @!P1 LEA R10, P0, R87, R120, 0x1 ;  /* 0x00000078570a9211 */ /* 0x014fc600078008ff */
        /* <DEDUP_REMOVED lines=25> */
[C---:B------:R-:W-:Y:S01]  /*99d0*/  IMAD.SHL.U32 R65, R71.reuse, 0x20, RZ ;  /* 0x0000002047417824 */ /* 0x040fe200078e00ff */
[----:B------:R-:W-:Y:S01]  /*99e0*/  LOP3.LUT P0, RZ, R71, 0x4, RZ, 0xc0, !PT ;  /* 0x0000000447ff7812 */ /* 0x000fe2000780c0ff */
[----:B------:R-:W0:Y:S01]  /*99f0*/  LDGDEPBAR ;  /* 0x00000000000079af */ /* 0x000e220000000000 */
[----:B------:R-:W-:Y:S01]  /*9a00*/  LOP3.LUT R0, R95, 0x3e00, RZ, 0xc0, !PT ;  /* 0x00003e005f007812 */ /* 0x000fe200078ec0ff */
[----:B------:R-:W-:Y:S01]  /*9a10*/  BSSY.RECONVERGENT B1, `(.L_x_9710) ;  /* 0x000013c000017945 */ /* 0x000fe20003800200 */
[----:B------:R-:W-:-:S02]  /*9a20*/  LOP3.LUT R8, R96, 0x8, RZ, 0xc0, !PT ;  /* 0x0000000860087812 */ /* 0x000fc400078ec0ff */
[----:B------:R-:W-:Y:S02]  /*9a30*/  LOP3.LUT R6, R65, 0xc0, RZ, 0xc0, !PT ;  /* 0x000000c041067812 */ /* 0x000fe400078ec0ff */
[--C-:B------:R-:W-:Y:S02]  /*9a40*/  LOP3.LUT R0, R0, 0x20, R65.reuse, 0xf8, !PT ;  /* 0x0000002000007812 */ /* 0x100fe400078ef841 */
[----:B-1----:R-:W-:Y:S02]  /*9a50*/  LOP3.LUT R4, R95, 0x100, RZ, 0xc0, !PT ;  /* 0x000001005f047812 */ /* 0x002fe400078ec0ff */
[----:B------:R-:W-:Y:S02]  /*9a60*/  LOP3.LUT R9, R8, 0xc0, R65, 0xf8, !PT ;  /* 0x000000c008097812 */ /* 0x000fe400078ef841 */
[----:B------:R-:W-:Y:S01]  /*9a70*/  LOP3.LUT R7, R6, 0x8, R71, 0xf8, !PT ;  /* 0x0000000806077812 */ /* 0x000fe200078ef847 */
[----:B------:R-:W-:Y:S01]  /*9a80*/  IMAD.SHL.U32 R71, R71, 0x2, RZ ;  /* 0x0000000247477824 */ /* 0x000fe200078e00ff */
[----:B------:R-:W-:-:S02]  /*9a90*/  LOP3.LUT R5, R0, 0x100, R65, 0xf8, !PT ;  /* 0x0000010000057812 */ /* 0x000fc400078ef841 */
[----:B------:R-:W-:Y:S02]  /*9aa0*/  LOP3.LUT R3, R4, 0x20, R65, 0xf8, !PT ;  /* 0x0000002004037812 */ /* 0x000fe400078ef841 */
[--C-:B------:R-:W-:Y:S02]  /*9ab0*/  LOP3.LUT R0, R9, 0x18, R92.reuse, 0x78, !PT ;  /* 0x0000001809007812 */ /* 0x100fe400078e785c */
[----:B------:R-:W-:Y:S02]  /*9ac0*/  LOP3.LUT R66, R7, 0x18, R92, 0x78, !PT ;  /* 0x0000001807427812 */ /* 0x000fe400078e785c */
[----:B------:R-:W-:Y:S02]  /*9ad0*/  LOP3.LUT R94, R5, R0, RZ, 0xfc, !PT ;  /* 0x00000000055e7212 */ /* 0x000fe400078efcff */
[----:B------:R-:W-:Y:S01]  /*9ae0*/  LOP3.LUT R66, R3, R66, RZ, 0xfc, !PT ;  /* 0x0000004203427212 */ /* 0x000fe200078efcff */
[----:B------:R-:W-:Y:S02]  /*9af0*/  IMAD.MOV.U32 R3, RZ, RZ, 0x20 ;  /* 0x00000020ff037424 */ /* 0x000fe400078e00ff */
[----:B------:R-:W-:-:S02]  /*9b00*/  IMAD R94, R94, 0x2, R67 ;  /* 0x000000025e5e7824 */ /* 0x000fc400078e0243 */
[----:B------:R-:W-:Y:S01]  /*9b10*/  IMAD R66, R66, 0x2, R67 ;  /* 0x0000000242427824 */ /* 0x000fe200078e0243 */
[----:B------:R-:W-:Y:S02]  /*9b20*/  SEL R3, R3, 0xffffffe0, !P0 ;  /* 0xffffffe003037807 */ /* 0x000fe40004000000 */
[----:B------:R-:W-:Y:S03]  /*9b30*/  LDSM.16.M88.4 R76, [R94] ;  /* 0x000000005e4c783b */ /* 0x000fe60000000200 */
[--C-:B------:R-:W-:Y:S01]  /*9b40*/  IMAD.IADD R68, R94, 0x1, R3.reuse ;  /* 0x000000015e447824 */ /* 0x100fe200078e0203 */
[----:B------:R-:W1:Y:S01]  /*9b50*/  LDSM.16.M88.4 R24, [R66+0x3000] ;  /* 0x003000004218783b */ /* 0x000e620000000200 */
[----:B------:R-:W-:-:S03]  /*9b60*/  IMAD.IADD R64, R66, 0x1, R3 ;  /* 0x0000000142407824 */ /* 0x000fc600078e0203 */
[----:B------:R-:W4:Y:S04]  /*9b70*/  LDSM.16.M88.4 R48, [R66+0x3400] ;  /* 0x003400004230783b */ /* 0x000f280000000200 */
[----:B------:R-:W-:Y:S04]  /*9b80*/  LDSM.16.M88.4 R80, [R68] ;  /* 0x000000004450783b */ /* 0x000fe80000000200 */
[----:B------:R-:W4:Y:S04]  /*9b90*/  LDSM.16.M88.4 R20, [R64+0x3000] ;  /* 0x003000004014783b */ /* 0x000f280000000200 */
[----:B------:R-:W4:Y:S04]  /*9ba0*/  LDSM.16.M88.4 R40, [R66+0x3800] ;  /* 0x003800004228783b */ /* 0x000f280000000200 */
[----:B------:R-:W4:Y:S04]  /*9bb0*/  LDSM.16.M88.4 R16, [R64+0x3400] ;  /* 0x003400004010783b */ /* 0x000f280000000200 */
[----:B------:R-:W-:Y:S04]  /*9bc0*/  LDSM.16.M88.4 R72, [R94+0x1000] ;  /* 0x001000005e48783b */ /* 0x000fe80000000200 */
[----:B------:R-:W4:Y:S04]  /*9bd0*/  LDSM.16.M88.4 R4, [R66+0x4000] ;  /* 0x004000004204783b */ /* 0x000f280000000200 */
[----:B--2---:R-:W2:Y:S04]  /*9be0*/  LDSM.16.M88.4 R8, [R64+0x3800] ;  /* 0x003800004008783b */ /* 0x004ea80000000200 */
[----:B------:R-:W2:Y:S01]  /*9bf0*/  LDSM.16.M88.4 R28, [R66+0x3c00] ;  /* 0x003c0000421c783b */ /* 0x000ea20000000200 */
[C---:B-1---5:R-:W-:Y:S03]  /*9c00*/  HMMA.16816.F32.BF16 R12, R76.reuse, R24, RZ ;  /* 0x000000184c0c723c */ /* 0x062fe600000418ff */
[----:B------:R-:W-:Y:S04]  /*9c10*/  LDSM.16.M88.4 R32, [R68+0x1000] ;  /* 0x001000004420783b */ /* 0x000fe80000000200 */
[----:B------:R-:W1:Y:S01]  /*9c20*/  LDSM.16.M88.4 R124, [R64+0x4000] ;  /* 0x00400000407c783b */ /* 0x000e620000000200 */
[C---:B----4-:R-:W-:Y:S03]  /*9c30*/  HMMA.16816.F32.BF16 R52, R76.reuse, R48, RZ ;  /* 0x000000304c34723c */ /* 0x050fe600000418ff */
[----:B------:R-:W-:Y:S04]  /*9c40*/  LDSM.16.M88.4 R100, [R64+0x3c00] ;  /* 0x003c00004064783b */ /* 0x000fe80000000200 */
[----:B------:R-:W-:Y:S01]  /*9c50*/  LDSM.16.M88.4 R60, [R66+0x4400] ;  /* 0x00440000423c783b */ /* 0x000fe20000000200 */
[C---:B------:R-:W-:Y:S03]  /*9c60*/  HMMA.16816.F32.BF16 R24, R76.reuse, R26, RZ ;  /* 0x0000001a4c18723c */ /* 0x040fe600000418ff */
[----:B------:R-:W-:Y:S05]  /*9c70*/  LDSM.16.M88.4 R56, [R66+0x4800] ;  /* 0x004800004238783b */ /* 0x000fea0000000200 */
[----:B------:R-:W-:Y:S08]  /*9c80*/  HMMA.16816.F32.BF16 R48, R76, R50, RZ ;  /* 0x000000324c30723c */ /* 0x000ff000000418ff */
[----:B------:R-:W-:Y:S08]  /*9c90*/  HMMA.16816.F32.BF16 R12, R80, R20, R12 ;  /* 0x00000014500c723c */ /* 0x000ff0000004180c */
[C---:B------:R-:W-:Y:S08]  /*9ca0*/  HMMA.16816.F32.BF16 R44, R76.reuse, R40, RZ ;  /* 0x000000284c2c723c */ /* 0x040ff000000418ff */
[----:B------:R-:W-:Y:S08]  /*9cb0*/  HMMA.16816.F32.BF16 R40, R76, R42, RZ ;  /* 0x0000002a4c28723c */ /* 0x000ff000000418ff */
[C---:B------:R-:W-:Y:S01]  /*9cc0*/  HMMA.16816.F32.BF16 R24, R80.reuse, R22, R24 ;  /* 0x000000165018723c */ /* 0x040fe20000041818 */
[----:B------:R-:W-:Y:S07]  /*9cd0*/  LDSM.16.M88.4 R20, [R94+0x2000] ;  /* 0x002000005e14783b */ /* 0x000fee0000000200 */
[C---:B------:R-:W-:Y:S08]  /*9ce0*/  HMMA.16816.F32.BF16 R52, R80.reuse, R16, R52 ;  /* 0x000000105034723c */ /* 0x040ff00000041834 */
[----:B------:R-:W-:Y:S01]  /*9cf0*/  HMMA.16816.F32.BF16 R48, R80, R18, R48 ;  /* 0x000000125030723c */ /* 0x000fe20000041830 */
[----:B------:R-:W4:Y:S07]  /*9d00*/  LDSM.16.M88.4 R16, [R66+0x5000] ;  /* 0x005000004210783b */ /* 0x000f2e0000000200 */
[----:B------:R-:W-:Y:S08]  /*9d10*/  HMMA.16816.F32.BF16 R12, R72, R4, R12 ;  /* 0x00000004480c723c */ /* 0x000ff0000004180c */
[C---:B--2---:R-:W-:Y:S08]  /*9d20*/  HMMA.16816.F32.BF16 R44, R80.reuse, R8, R44 ;  /* 0x00000008502c723c */ /* 0x044ff0000004182c */
[----:B------:R-:W-:Y:S01]  /*9d30*/  HMMA.16816.F32.BF16 R40, R80, R10, R40 ;  /* 0x0000000a5028723c */ /* 0x000fe20000041828 */
[----:B------:R-:W-:Y:S07]  /*9d40*/  LDSM.16.M88.4 R8, [R68+0x2000] ;  /* 0x002000004408783b */ /* 0x000fee0000000200 */
[----:B------:R-:W-:Y:S01]  /*9d50*/  HMMA.16816.F32.BF16 R24, R72, R6, R24 ;  /* 0x000000064818723c */ /* 0x000fe20000041818 */
[----:B------:R-:W2:Y:S07]  /*9d60*/  LDSM.16.M88.4 R4, [R64+0x5000] ;  /* 0x005000004004783b */ /* 0x000eae0000000200 */
[----:B------:R-:W-:Y:S08]  /*9d70*/  HMMA.16816.F32.BF16 R36, R76, R28, RZ ;  /* 0x0000001c4c24723c */ /* 0x000ff000000418ff */
[----:B-1----:R-:W-:Y:S08]  /*9d80*/  HMMA.16816.F32.BF16 R12, R32, R124, R12 ;  /* 0x0000007c200c723c */ /* 0x002ff0000004180c */
[----:B------:R-:W-:Y:S01]  /*9d90*/  HMMA.16816.F32.BF16 R76, R76, R30, RZ ;  /* 0x0000001e4c4c723c */ /* 0x000fe200000418ff */
[----:B------:R-:W1:Y:S07]  /*9da0*/  LDSM.16.M88.4 R28, [R64+0x4400] ;  /* 0x00440000401c783b */ /* 0x000e6e0000000200 */
[----:B------:R-:W-:Y:S08]  /*9db0*/  HMMA.16816.F32.BF16 R24, R32, R126, R24 ;  /* 0x0000007e2018723c */ /* 0x000ff00000041818 */
[----:B----4-:R-:W-:Y:S08]  /*9dc0*/  HMMA.16816.F32.BF16 R12, R20, R16, R12 ;  /* 0x00000010140c723c */ /* 0x010ff0000004180c */
[C---:B------:R-:W-:Y:S08]  /*9dd0*/  HMMA.16816.F32.BF16 R36, R80.reuse, R100, R36 ;  /* 0x000000645024723c */ /* 0x040ff00000041824 */
[----:B------:R-:W-:Y:S08]  /*9de0*/  HMMA.16816.F32.BF16 R76, R80, R102, R76 ;  /* 0x00000066504c723c */ /* 0x000ff0000004184c */
[C---:B------:R-:W-:Y:S01]  /*9df0*/  HMMA.16816.F32.BF16 R80, R72.reuse, R60, R52 ;  /* 0x0000003c4850723c */ /* 0x040fe20000041834 */
[----:B------:R-:W4:Y:S07]  /*9e00*/  LDSM.16.M88.4 R52, [R66+0x5400] ;  /* 0x005400004234783b */ /* 0x000f2e0000000200 */
[----:B------:R-:W-:Y:S08]  /*9e10*/  HMMA.16816.F32.BF16 R48, R72, R62, R48 ;  /* 0x0000003e4830723c */ /* 0x000ff00000041830 */
[----:B--2---:R-:W-:Y:S08]  /*9e20*/  HMMA.16816.F32.BF16 R12, R8, R4, R12 ;  /* 0x00000004080c723c */ /* 0x004ff0000004180c */
[----:B------:R-:W-:Y:S01]  /*9e30*/  HMMA.16816.F32.BF16 R24, R20, R18, R24 ;  /* 0x000000121418723c */ /* 0x000fe20000041818 */
[----:B------:R-:W2:Y:S07]  /*9e40*/  LDSM.16.M88.4 R16, [R64+0x5400] ;  /* 0x005400004010783b */ /* 0x000eae0000000200 */
[C---:B-1----:R-:W-:Y:S08]  /*9e50*/  HMMA.16816.F32.BF16 R80, R32.reuse, R28, R80 ;  /* 0x0000001c2050723c */ /* 0x042ff00000041850 */
[----:B------:R-:W-:Y:S01]  /*9e60*/  HMMA.16816.F32.BF16 R48, R32, R30, R48 ;  /* 0x0000001e2030723c */ /* 0x000fe20000041830 */
[----:B------:R-:W1:Y:S07]  /*9e70*/  LDSM.16.M88.4 R28, [R64+0x4800] ;  /* 0x00480000401c783b */ /* 0x000e6e0000000200 */
[----:B------:R-:W-:Y:S01]  /*9e80*/  HMMA.16816.F32.BF16 R24, R8, R6, R24 ;  /* 0x000000060818723c */ /* 0x000fe20000041818 */
[----:B------:R-:W-:Y:S04]  /*9e90*/  LDSM.16.M88.4 R4, [R66+0x5800] ;  /* 0x005800004204783b */ /* 0x000fe80000000200 */
[-C--:B---3--:R-:W-:Y:S01]  /*9ea0*/  FMUL.FTZ R12, R12, R2.reuse ;  /* 0x000000020c0c7220 */ /* 0x088fe20000410000 */
[----:B------:R-:W-:-:S02]  /*9eb0*/  FMUL.FTZ R60, R14, R2 ;  /* 0x000000020e3c7220 */ /* 0x000fc40000410000 */
[----:B------:R-:W-:Y:S01]  /*9ec0*/  HMMA.16816.F32.BF16 R44, R72, R56, R44 ;  /* 0x00000038482c723c */ /* 0x000fe2000004182c */
[----:B------:R3:W-:Y:S04]  /*9ed0*/  MUFU.TANH R56, R12 ;  /* 0x0000000c00387308 */ /* 0x0007e80000002400 */
[----:B------:R-:W-:-:S03]  /*9ee0*/  FMUL.FTZ R57, R13, R2 ;  /* 0x000000020d397220 */ /* 0x000fc60000410000 */
[----:B----4-:R-:W-:Y:S03]  /*9ef0*/  HMMA.16816.F32.BF16 R80, R20, R52, R80 ;  /* 0x000000341450723c */ /* 0x010fe60000041850 */
[----:B------:R-:W-:Y:S02]  /*9f00*/  MUFU.TANH R57, R57 ;  /* 0x0000003900397308 */ /* 0x000fe40000002400 */
[-C--:B------:R-:W-:Y:S01]  /*9f10*/  FMUL.FTZ R24, R24, R2.reuse ;  /* 0x0000000218187220 */ /* 0x080fe20000410000 */
[-C--:B------:R-:W-:Y:S02]  /*9f20*/  FMUL.FTZ R61, R25, R2.reuse ;  /* 0x00000002193d7220 */ /* 0x080fe40000410000 */
[----:B------:R-:W-:Y:S05]  /*9f30*/  HMMA.16816.F32.BF16 R40, R72, R58, R40 ;  /* 0x0000003a4828723c */ /* 0x000fea0000041828 */
[-C--:B------:R-:W-:Y:S01]  /*9f40*/  FMUL.FTZ R58, R15, R2.reuse ;  /* 0x000000020f3a7220 */ /* 0x080fe20000410000 */
[----:B------:R4:W-:Y:S01]  /*9f50*/  MUFU.TANH R59, R24 ;  /* 0x00000018003b7308 */ /* 0x0009e20000002400 */
[----:B---3--:R-:W3:Y:S01]  /*9f60*/  LDSM.16.M88.4 R12, [R66+0x4c00] ;  /* 0x004c0000420c783b */ /* 0x008ee20000000200 */
[----:B------:R-:W-:Y:S06]  /*9f70*/  HMMA.16816.F32.BF16 R48, R20, R54, R48 ;  /* 0x000000361430723c */ /* 0x000fec0000041830 */
[----:B------:R-:W3:Y:S02]  /*9f80*/  MUFU.TANH R58, R58 ;  /* 0x0000003a003a7308 */ /* 0x000ee40000002400 */
[----:B--2---:R-:W-:Y:S05]  /*9f90*/  HMMA.16816.F32.BF16 R80, R8, R16, R80 ;  /* 0x000000100850723c */ /* 0x004fea0000041850 */
[-C--:B------:R-:W-:Y:S01]  /*9fa0*/  FMUL.FTZ R16, R26, R2.reuse ;  /* 0x000000021a107220 */ /* 0x080fe20000410000 */
[----:B------:R-:W-:Y:S02]  /*9fb0*/  MUFU.TANH R61, R61 ;  /* 0x0000003d003d7308 */ /* 0x000fe40000002400 */
[C---:B-1----:R-:W-:Y:S05]  /*9fc0*/  HMMA.16816.F32.BF16 R52, R32.reuse, R28, R44 ;  /* 0x0000001c2034723c */ /* 0x042fea000004182c */
[-C--:B------:R-:W-:Y:S01]  /*9fd0*/  FMUL.FTZ R29, R27, R2.reuse ;  /* 0x000000021b1d7220 */ /* 0x080fe20000410000 */
[----:B------:R1:W2:Y:S01]  /*9fe0*/  MUFU.TANH R28, R16 ;  /* 0x00000010001c7308 */ /* 0x0002a20000002400 */
[----:B----4-:R-:W4:Y:S04]  /*9ff0*/  LDSM.16.M88.4 R24, [R64+0x4c00] ;  /* 0x004c00004018783b */ /* 0x010f280000000200 */
[----:B------:R-:W2:Y:S01]  /*a000*/  LDSM.16.M88.4 R44, [R64+0x5800] ;  /* 0x00580000402c783b */ /* 0x000ea20000000200 */
[----:B------:R-:W-:Y:S02]  /*a010*/  HMMA.16816.F32.BF16 R40, R32, R30, R40 ;  /* 0x0000001e2028723c */ /* 0x000fe40000041828 */
[----:B------:R-:W2:Y:S01]  /*a020*/  MUFU.TANH R29, R29 ;  /* 0x0000001d001d7308 */ /* 0x000ea20000002400 */
[-C--:B------:R-:W-:Y:S01]  /*a030*/  FMUL.FTZ R30, R80, R2.reuse ;  /* 0x00000002501e7220 */ /* 0x080fe20000410000 */
[-C--:B------:R-:W-:Y:S01]  /*a040*/  FMUL.FTZ R62, R82, R2.reuse ;  /* 0x00000002523e7220 */ /* 0x080fe20000410000 */
[----:B------:R-:W-:-:S03]  /*a050*/  FMUL.FTZ R31, R81, R2 ;  /* 0x00000002511f7220 */ /* 0x000fc60000410000 */
[----:B------:R-:W-:Y:S02]  /*a060*/  HMMA.16816.F32.BF16 R48, R8, R18, R48 ;  /* 0x000000120830723c */ /* 0x000fe40000041830 */
[----:B------:R-:W-:Y:S01]  /*a070*/  MUFU.TANH R30, R30 ;  /* 0x0000001e001e7308 */ /* 0x000fe20000002400 */
[----:B-1----:R-:W1:Y:S05]  /*a080*/  LDSM.16.M88.4 R16, [R66+0x5c00] ;  /* 0x005c00004210783b */ /* 0x002e6a0000000200 */
[C---:B---3--:R-:W-:Y:S05]  /*a090*/  HMMA.16816.F32.BF16 R36, R72.reuse, R12, R36 ;  /* 0x0000000c4824723c */ /* 0x048fea0000041824 */
[-C--:B------:R-:W-:Y:S01]  /*a0a0*/  FMUL.FTZ R12, R83, R2.reuse ;  /* 0x00000002530c7220 */ /* 0x080fe20000410000 */
[----:B------:R-:W3:Y:S02]  /*a0b0*/  MUFU.TANH R62, R62 ;  /* 0x0000003e003e7308 */ /* 0x000ee40000002400 */
[----:B------:R-:W-:Y:S06]  /*a0c0*/  HMMA.16816.F32.BF16 R76, R72, R14, R76 ;  /* 0x0000000e484c723c */ /* 0x000fec000004184c */
[----:B------:R-:W3:Y:S01]  /*a0d0*/  MUFU.TANH R60, R60 ;  /* 0x0000003c003c7308 */ /* 0x000ee20000002400 */
[-C--:B------:R-:W-:Y:S01]  /*a0e0*/  FMUL.FTZ R13, R48, R2.reuse ;  /* 0x00000002300d7220 */ /* 0x080fe20000410000 */
[----:B------:R-:W-:Y:S01]  /*a0f0*/  FMUL.FTZ R14, R51, R2 ;  /* 0x00000002330e7220 */ /* 0x000fe20000410000 */
[C---:B------:R-:W-:Y:S05]  /*a100*/  HMMA.16816.F32.BF16 R52, R20.reuse, R4, R52 ;  /* 0x000000041434723c */ /* 0x040fea0000041834 */
[----:B------:R-:W-:Y:S03]  /*a110*/  MUFU.TANH R31, R31 ;  /* 0x0000001f001f7308 */ /* 0x000fe60000002400 */
[----:B------:R-:W-:Y:S01]  /*a120*/  HMMA.16816.F32.BF16 R40, R20, R6, R40 ;  /* 0x000000061428723c */ /* 0x000fe20000041828 */
[----:B------:R-:W3:Y:S04]  /*a130*/  LDSM.16.M88.4 R4, [R64+0x5c00] ;  /* 0x005c00004004783b */ /* 0x000ee80000000200 */
[----:B------:R-:W3:Y:S03]  /*a140*/  MUFU.TANH R12, R12 ;  /* 0x0000000c000c7308 */ /* 0x000ee60000002400 */
[----:B------:R-:W-:-:S04]  /*a150*/  DEPBAR.LE SB0, 0x0 ;  /* 0x000080000000791a */ /* 0x000fc80000000000 */
[C---:B----4-:R-:W-:Y:S05]  /*a160*/  HMMA.16816.F32.BF16 R36, R32.reuse, R24, R36 ;  /* 0x000000182024723c */ /* 0x050fea0000041824 */
[-C--:B------:R-:W-:Y:S01]  /*a170*/  FMUL.FTZ R24, R50, R2.reuse ;  /* 0x0000000232187220 */ /* 0x080fe20000410000 */
[----:B------:R-:W-:Y:S02]  /*a180*/  MUFU.TANH R13, R13 ;  /* 0x0000000d000d7308 */ /* 0x000fe40000002400 */
[----:B------:R-:W-:Y:S06]  /*a190*/  HMMA.16816.F32.BF16 R76, R32, R26, R76 ;  /* 0x0000001a204c723c */ /* 0x000fec000004184c */
[----:B------:R-:W-:Y:S02]  /*a1a0*/  MUFU.TANH R24, R24 ;  /* 0x0000001800187308 */ /* 0x000fe40000002400 */
[----:B--2---:R-:W-:Y:S05]  /*a1b0*/  HMMA.16816.F32.BF16 R52, R8, R44, R52 ;  /* 0x0000002c0834723c */ /* 0x004fea0000041834 */
[-C--:B------:R-:W-:Y:S01]  /*a1c0*/  FMUL.FTZ R44, R49, R2.reuse ;  /* 0x00000002312c7220 */ /* 0x080fe20000410000 */
[----:B------:R-:W-:Y:S02]  /*a1d0*/  MUFU.TANH R14, R14 ;  /* 0x0000000e000e7308 */ /* 0x000fe40000002400 */
[C---:B-1----:R-:W-:Y:S06]  /*a1e0*/  HMMA.16816.F32.BF16 R36, R20.reuse, R16, R36 ;  /* 0x000000101424723c */ /* 0x042fec0000041824 */
        /* <DEDUP_REMOVED lines=8> */
[----:B------:R-:W1:Y:S01]  /*a270*/  MUFU.TANH R129, R55 ;  /* 0x0000003700817308 */ /* 0x000e620000002400 */
[----:B---3--:R-:W-:Y:S03]  /*a280*/  HMMA.16816.F32.BF16 R36, R8, R4, R36 ;  /* 0x000000040824723c */ /* 0x008fe60000041824 */
[----:B------:R-:W-:-:S04]  /*a290*/  LOP3.LUT R4, R112, 0x6, R71, 0xf8, !PT ;  /* 0x0000000670047812 */ /* 0x000fc800078ef847 */
[C---:B------:R-:W-:Y:S02]  /*a2a0*/  LOP3.LUT R18, R4.reuse, 0x1, RZ, 0xfc, !PT ;  /* 0x0000000104127812 */ /* 0x040fe400078efcff */
[----:B------:R-:W-:Y:S01]  /*a2b0*/  LOP3.LUT R16, R4, 0x8, RZ, 0xfc, !PT ;  /* 0x0000000804107812 */ /* 0x000fe200078efcff */
[----:B------:R-:W-:Y:S03]  /*a2c0*/  HMMA.16816.F32.BF16 R76, R8, R6, R76 ;  /* 0x00000006084c723c */ /* 0x000fe6000004184c */
[-C--:B------:R-:W-:Y:S01]  /*a2d0*/  ISETP.GE.AND P1, PT, R18, R91.reuse, PT ;  /* 0x0000005b1200720c */ /* 0x080fe20003f26270 */
[----:B------:R-:W-:Y:S01]  /*a2e0*/  MUFU.TANH R135, R52 ;  /* 0x0000003400877308 */ /* 0x000fe20000002400 */
[----:B------:R-:W-:Y:S01]  /*a2f0*/  LOP3.LUT R8, R4, 0x20, RZ, 0xfc, !PT ;  /* 0x0000002004087812 */ /* 0x000fe200078efcff */
[-C--:B------:R-:W-:Y:S01]  /*a300*/  FMUL.FTZ R40, R40, R2.reuse ;  /* 0x0000000228287220 */ /* 0x080fe20000410000 */
[----:B------:R-:W-:Y:S01]  /*a310*/  FSEL R23, R58, -INF , !P1 ;  /* 0xff8000003a177808 */ /* 0x000fe20004800000 */
[-C--:B------:R-:W-:Y:S01]  /*a320*/  FMUL.FTZ R41, R41, R2.reuse ;  /* 0x0000000229297220 */ /* 0x080fe20000410000 */
[----:B------:R-:W-:Y:S01]  /*a330*/  FSEL R57, R57, -INF , !P1 ;  /* 0xff80000039397808 */ /* 0x000fe20004800000 */
[-C--:B------:R-:W-:Y:S01]  /*a340*/  FMUL.FTZ R42, R42, R2.reuse ;  /* 0x000000022a2a7220 */ /* 0x080fe20000410000 */
[-C--:B------:R-:W-:Y:S01]  /*a350*/  ISETP.GE.AND P0, PT, R16, R91.reuse, PT ;  /* 0x0000005b1000720c */ /* 0x080fe20003f06270 */
[----:B------:R-:W2:Y:S01]  /*a360*/  MUFU.TANH R131, R54 ;  /* 0x0000003600837308 */ /* 0x000ea20000002400 */
        /* <DEDUP_REMOVED lines=14> */
[----:B------:R-:W-:Y:S01]  /*a450*/  LOP3.LUT R18, R4, 0x10, RZ, 0xfc, !PT ;  /* 0x0000001004127812 */ /* 0x000fe200078efcff */
[-C--:B------:R-:W-:Y:S01]  /*a460*/  FMUL.FTZ R76, R76, R2.reuse ;  /* 0x000000024c4c7220 */ /* 0x080fe20000410000 */
[----:B------:R-:W-:Y:S01]  /*a470*/  LOP3.LUT R8, R4, 0x28, RZ, 0xfc, !PT ;  /* 0x0000002804087812 */ /* 0x000fe200078efcff */
[----:B------:R-:W-:Y:S01]  /*a480*/  FMUL.FTZ R77, R77, R2 ;  /* 0x000000024d4d7220 */ /* 0x000fe20000410000 */
[----:B------:R-:W-:Y:S01]  /*a490*/  FSEL R29, R29, -INF , !P6 ;  /* 0xff8000001d1d7808 */ /* 0x000fe20007000000 */
[----:B------:R-:W-:Y:S01]  /*a4a0*/  MUFU.TANH R125, R40 ;  /* 0x00000028007d7308 */ /* 0x000fe20000002400 */
[----:B------:R-:W-:-:S02]  /*a4b0*/  FSEL R61, R61, -INF , !P6 ;  /* 0xff8000003d3d7808 */ /* 0x000fc40007000000 */
[-C--:B------:R-:W-:Y:S02]  /*a4c0*/  ISETP.GE.AND P5, PT, R18, R91.reuse, PT ;  /* 0x0000005b1200720c */ /* 0x080fe40003fa6270 */
[-C--:B------:R-:W-:Y:S02]  /*a4d0*/  ISETP.GE.AND P6, PT, R8, R91.reuse, PT ;  /* 0x0000005b0800720c */ /* 0x080fe40003fc6270 */
[C---:B------:R-:W-:Y:S01]  /*a4e0*/  LOP3.LUT R16, R4.reuse, 0x11, RZ, 0xfc, !PT ;  /* 0x0000001104107812 */ /* 0x040fe200078efcff */
[----:B------:R-:W-:Y:S01]  /*a4f0*/  MUFU.TANH R133, R41 ;  /* 0x0000002900857308 */ /* 0x000fe20000002400 */
[C---:B------:R-:W-:Y:S02]  /*a500*/  ISETP.GE.AND P2, PT, R4.reuse, R91, PT ;  /* 0x0000005b0400720c */ /* 0x040fe40003f46270 */
[C---:B------:R-:W-:Y:S02]  /*a510*/  LOP3.LUT R6, R4.reuse, 0x19, RZ, 0xfc, !PT ;  /* 0x0000001904067812 */ /* 0x040fe400078efcff */
[----:B------:R-:W-:-:S02]  /*a520*/  LOP3.LUT R8, R4, 0x29, RZ, 0xfc, !PT ;  /* 0x0000002904087812 */ /* 0x000fc400078efcff */
[----:B------:R-:W-:Y:S01]  /*a530*/  FSEL R5, R62, -INF , !P5 ;  /* 0xff8000003e057808 */ /* 0x000fe20006800000 */
[----:B------:R-:W3:Y:S01]  /*a540*/  MUFU.TANH R103, R42 ;  /* 0x0000002a00677308 */ /* 0x000ee20000002400 */
[----:B------:R-:W-:Y:S02]  /*a550*/  FSEL R21, R30, -INF , !P5 ;  /* 0xff8000001e157808 */ /* 0x000fe40006800000 */
[-C--:B------:R-:W-:Y:S02]  /*a560*/  ISETP.GE.AND P4, PT, R16, R91.reuse, PT ;  /* 0x0000005b1000720c */ /* 0x080fe40003f86270 */
[----:B------:R-:W-:Y:S02]  /*a570*/  FSEL R19, R60, -INF , !P2 ;  /* 0xff8000003c137808 */ /* 0x000fe40005000000 */
[----:B------:R-:W-:Y:S01]  /*a580*/  FSEL R56, R56, -INF , !P2 ;  /* 0xff80000038387808 */ /* 0x000fe20005000000 */
[----:B------:R-:W4:Y:S01]  /*a590*/  MUFU.TANH R127, R43 ;  /* 0x0000002b007f7308 */ /* 0x000f220000002400 */
[----:B------:R-:W-:-:S02]  /*a5a0*/  ISETP.GE.AND P5, PT, R8, R91, PT ;  /* 0x0000005b0800720c */ /* 0x000fc40003fa6270 */
[----:B------:R-:W-:Y:S02]  /*a5b0*/  LOP3.LUT R16, R4, 0x18, RZ, 0xfc, !PT ;  /* 0x0000001804107812 */ /* 0x000fe400078efcff */
[----:B------:R-:W-:Y:S02]  /*a5c0*/  ISETP.GE.AND P2, PT, R6, R91, PT ;  /* 0x0000005b0600720c */ /* 0x000fe40003f46270 */
[----:B------:R-:W-:Y:S01]  /*a5d0*/  LOP3.LUT R8, R4, 0x30, RZ, 0xfc, !PT ;  /* 0x0000003004087812 */ /* 0x000fe200078efcff */
[----:B------:R-:W-:Y:S01]  /*a5e0*/  MUFU.TANH R102, R36 ;  /* 0x0000002400667308 */ /* 0x000fe20000002400 */
[----:B------:R-:W-:Y:S02]  /*a5f0*/  FSEL R9, R12, -INF , !P4 ;  /* 0xff8000000c097808 */ /* 0x000fe40006000000 */
[----:B------:R-:W-:Y:S02]  /*a600*/  FSEL R15, R31, -INF , !P4 ;  /* 0xff8000001f0f7808 */ /* 0x000fe40006000000 */
[----:B-1----:R-:W-:-:S02]  /*a610*/  FSEL R129, R129, -INF , !P0 ;  /* 0xff80000081817808 */ /* 0x002fc40004000000 */
[----:B------:R-:W-:Y:S01]  /*a620*/  FSEL R137, R137, -INF , !P0 ;  /* 0xff80000089897808 */ /* 0x000fe20004000000 */
[----:B------:R-:W-:Y:S01]  /*a630*/  MUFU.TANH R93, R37 ;  /* 0x00000025005d7308 */ /* 0x000fe20000002400 */
[-C--:B------:R-:W-:Y:S02]  /*a640*/  ISETP.GE.AND P3, PT, R16, R91.reuse, PT ;  /* 0x0000005b1000720c */ /* 0x080fe40003f66270 */
[----:B------:R-:W-:Y:S02]  /*a650*/  ISETP.GE.AND P4, PT, R8, R91, PT ;  /* 0x0000005b0800720c */ /* 0x000fe40003f86270 */
[----:B------:R-:W-:Y:S02]  /*a660*/  ISETP.GT.AND P0, PT, R114, R107, PT ;  /* 0x0000006b7200720c */ /* 0x000fe40003f04270 */
[----:B------:R-:W-:Y:S01]  /*a670*/  LOP3.LUT R8, R4, 0x31, RZ, 0xfc, !PT ;  /* 0x0000003104087812 */ /* 0x000fe200078efcff */
[----:B------:R-:W1:Y:S01]  /*a680*/  MUFU.TANH R6, R38 ;  /* 0x0000002600067308 */ /* 0x000e620000002400 */
[----:B------:R-:W-:-:S02]  /*a690*/  FSEL R11, R24, -INF , !P3 ;  /* 0xff800000180b7808 */ /* 0x000fc40005800000 */
[----:B------:R-:W-:Y:S02]  /*a6a0*/  FSEL R13, R13, -INF , !P3 ;  /* 0xff8000000d0d7808 */ /* 0x000fe40005800000 */
[----:B------:R-:W-:Y:S02]  /*a6b0*/  ISETP.GE.AND P3, PT, R8, R91, PT ;  /* 0x0000005b0800720c */ /* 0x000fe40003f66270 */
[C---:B------:R-:W-:Y:S01]  /*a6c0*/  LOP3.LUT R8, R4.reuse, 0x38, RZ, 0xfc, !PT ;  /* 0x0000003804087812 */ /* 0x040fe200078efcff */
[----:B------:R-:W1:Y:S01]  /*a6d0*/  MUFU.TANH R90, R39 ;  /* 0x00000027005a7308 */ /* 0x000e620000002400 */
[----:B------:R-:W-:Y:S02]  /*a6e0*/  LOP3.LUT R4, R4, 0x39, RZ, 0xfc, !PT ;  /* 0x0000003904047812 */ /* 0x000fe400078efcff */
[----:B------:R-:W-:Y:S02]  /*a6f0*/  FSEL R7, R14, -INF , !P2 ;  /* 0xff8000000e077808 */ /* 0x000fe40005000000 */
[----:B------:R-:W-:-:S02]  /*a700*/  FSEL R17, R44, -INF , !P2 ;  /* 0xff8000002c117808 */ /* 0x000fc40005000000 */
[----:B--2---:R-:W-:Y:S01]  /*a710*/  FSEL R131, R131, -INF , !P1 ;  /* 0xff80000083837808 */ /* 0x004fe20004800000 */
[----:B------:R-:W2:Y:S01]  /*a720*/  MUFU.TANH R100, R76 ;  /* 0x0000004c00647308 */ /* 0x000ea20000002400 */
[----:B------:R-:W-:Y:S02]  /*a730*/  FSEL R135, R135, -INF , !P1 ;  /* 0xff80000087877808 */ /* 0x000fe40004800000 */
[-C--:B------:R-:W-:Y:S02]  /*a740*/  ISETP.GE.AND P2, PT, R8, R91.reuse, PT ;  /* 0x0000005b0800720c */ /* 0x080fe40003f46270 */
[----:B------:R-:W-:Y:S02]  /*a750*/  ISETP.GE.AND P1, PT, R4, R91, PT ;  /* 0x0000005b0400720c */ /* 0x000fe40003f26270 */
[----:B---3--:R-:W-:Y:S01]  /*a760*/  FSEL R103, R103, -INF , !P6 ;  /* 0xff80000067677808 */ /* 0x008fe20007000000 */
[----:B------:R-:W3:Y:S01]  /*a770*/  MUFU.TANH R35, R35 ;  /* 0x0000002300237308 */ /* 0x000ee20000002400 */
[----:B------:R-:W-:-:S02]  /*a780*/  FSEL R125, R125, -INF , !P6 ;  /* 0xff8000007d7d7808 */ /* 0x000fc40007000000 */
[----:B----4-:R-:W-:Y:S02]  /*a790*/  FSEL R127, R127, -INF , !P5 ;  /* 0xff8000007f7f7808 */ /* 0x010fe40006800000 */
[----:B------:R-:W-:Y:S02]  /*a7a0*/  FSEL R133, R133, -INF , !P5 ;  /* 0xff80000085857808 */ /* 0x000fe40006800000 */
[----:B-1----:R-:W-:Y:S01]  /*a7b0*/  FSEL R91, R6, -INF , !P4 ;  /* 0xff800000065b7808 */ /* 0x002fe20006000000 */
[----:B------:R-:W1:Y:S01]  /*a7c0*/  MUFU.TANH R33, R33 ;  /* 0x0000002100217308 */ /* 0x000e620000002400 */
[----:B------:R-:W-:Y:S02]  /*a7d0*/  FSEL R102, R102, -INF , !P4 ;  /* 0xff80000066667808 */ /* 0x000fe40006000000 */
[----:B------:R-:W-:Y:S02]  /*a7e0*/  FSEL R90, R90, -INF , !P3 ;  /* 0xff8000005a5a7808 */ /* 0x000fe40005800000 */
[----:B------:R-:W-:-:S02]  /*a7f0*/  FSEL R93, R93, -INF , !P3 ;  /* 0xff8000005d5d7808 */ /* 0x000fc40005800000 */
[----:B--2---:R-:W-:Y:S01]  /*a800*/  FSEL R100, R100, -INF , !P2 ;  /* 0xff80000064647808 */ /* 0x004fe20005000000 */
        /* <DEDUP_REMOVED lines=19> */
.L_x_9713:
        /* <DEDUP_REMOVED lines=60> */
.L_x_9714:
[----:B------:R-:W-:Y:S05]  /*ad00*/  BSYNC.RECONVERGENT B0 ;  /* 0x0000000000007941 */ /* 0x000fea0003800200 */
.L_x_9712:
        /* <DEDUP_REMOVED lines=12> */
.L_x_9711:
[----:B------:R-:W-:Y:S05]  /*add0*/  BSYNC.RECONVERGENT B1 ;  /* 0x0000000000017941 */ /* 0x000fea0003800200 */
.L_x_9710:
        /* <DEDUP_REMOVED lines=41> */
[----:B------:R-:W1:Y:S01]  /*b070*/  LDSM.16.MT88.4 R60, [R34+0x7000] ;  /* 0x00700000223c783b */ /* 0x000e620000004200 */
        /* <DEDUP_REMOVED lines=28> */
[-C--:B------:R-:W-:Y:S01]  /*b240*/  FFMA.FTZ R129, R129, R89.reuse, -R104 ;  /* 0x0000005981817223 */ /* 0x080fe20000010868 */
[-CC-:B------:R-:W-:Y:S01]  /*b250*/  FFMA.FTZ R102, R102, R89.reuse, -R130.reuse ;  /* 0x0000005966667223 */ /* 0x180fe20000010882 */
[-CC-:B------:R-:W-:Y:S01]  /*b260*/  FFMA.FTZ R93, R93, R89.reuse, -R130.reuse ;  /* 0x000000595d5d7223 */ /* 0x180fe20000010882 */
[----:B------:R-:W-:Y:S01]  /*b270*/  MUFU.EX2 R126, R126 ;  /* 0x0000007e007e7308 */ /* 0x000fe20000000800 */
[----:B------:R-:W-:Y:S01]  /*b280*/  FFMA.FTZ R100, R100, R89, -R130 ;  /* 0x0000005964647223 */ /* 0x000fe20000010882 */
[----:B----4-:R-:W-:Y:S01]  /*b290*/  F2FP.BF16.F32.PACK_AB R50, R99, R116 ;  /* 0x000000746332723e */ /* 0x010fe200000010ff */
[----:B------:R-:W-:Y:S01]  /*b2a0*/  FADD.FTZ R101, R124, R101 ;  /* 0x000000657c657221 */ /* 0x000fe20000010000 */
[----:B------:R-:W4:Y:S01]  /*b2b0*/  MUFU.EX2 R31, R31 ;  /* 0x0000001f001f7308 */ /* 0x000f220000000800 */
[----:B------:R-:W-:-:S02]  /*b2c0*/  ISETP.GE.AND P0, PT, R88, R107, PT ;  /* 0x0000006b5800720c */ /* 0x000fc40003f06270 */
[----:B------:R-:W-:Y:S01]  /*b2d0*/  FADD.FTZ R116, R116, R101 ;  /* 0x0000006574747221 */ /* 0x000fe20000010000 */
[----:B------:R-:W-:Y:S01]  /*b2e0*/  MUFU.EX2 R30, R30 ;  /* 0x0000001e001e7308 */ /* 0x000fe20000000800 */
[----:B--2---:R-:W-:Y:S01]  /*b2f0*/  F2FP.BF16.F32.PACK_AB R49, R128, R97 ;  /* 0x000000618031723e */ /* 0x004fe200000010ff */
[----:B------:R-:W-:Y:S02]  /*b300*/  FADD.FTZ R97, R97, R128 ;  /* 0x0000008061617221 */ /* 0x000fe40000010000 */
        /* <DEDUP_REMOVED lines=8> */
[C---:B-1----:R-:W-:Y:S03]  /*b390*/  HMMA.16816.F32.BF16 R64, R48.reuse, R60, RZ ;  /* 0x0000003c3040723c */ /* 0x042fe600000418ff */
[C---:B--2---:R-:W-:Y:S01]  /*b3a0*/  F2FP.BF16.F32.PACK_AB R4, R29.reuse, R30 ;  /* 0x0000001e1d04723e */ /* 0x044fe200000010ff */
[----:B------:R-:W-:Y:S01]  /*b3b0*/  FADD.FTZ R30, R30, R99 ;  /* 0x000000631e1e7221 */ /* 0x000fe20000010000 */
[----:B------:R-:W1:Y:S03]  /*b3c0*/  MUFU.EX2 R23, R23 ;  /* 0x0000001700177308 */ /* 0x000e660000000800 */
[----:B------:R-:W-:Y:S01]  /*b3d0*/  FADD.FTZ R29, R29, R30 ;  /* 0x0000001e1d1d7221 */ /* 0x000fe20000010000 */
[----:B------:R-:W-:Y:S01]  /*b3e0*/  MUFU.EX2 R20, R20 ;  /* 0x0000001400147308 */ /* 0x000fe20000000800 */
[C---:B------:R-:W-:Y:S01]  /*b3f0*/  HMMA.16816.F32.BF16 R60, R48.reuse, R62, RZ ;  /* 0x0000003e303c723c */ /* 0x040fe200000418ff */
[C---:B----4-:R-:W-:Y:S01]  /*b400*/  F2FP.BF16.F32.PACK_AB R6, R21.reuse, R22 ;  /* 0x000000161506723e */ /* 0x050fe200000010ff */
[----:B------:R-:W-:Y:S01]  /*b410*/  FADD.FTZ R22, R22, R29 ;  /* 0x0000001d16167221 */ /* 0x000fe20000010000 */
[----:B------:R-:W2:Y:S03]  /*b420*/  MUFU.EX2 R3, R3 ;  /* 0x0000000300037308 */ /* 0x000ea60000000800 */
        /* <DEDUP_REMOVED lines=9> */
[C---:B--2---:R-:W-:Y:S01]  /*b4c0*/  F2FP.BF16.F32.PACK_AB R7, R3.reuse, R20 ;  /* 0x000000140307723e */ /* 0x044fe200000010ff */
[----:B------:R-:W-:Y:S01]  /*b4d0*/  FADD.FTZ R20, R20, R23 ;  /* 0x0000001714147221 */ /* 0x000fe20000010000 */
[----:B------:R-:W-:Y:S03]  /*b4e0*/  MUFU.EX2 R100, R100 ;  /* 0x0000006400647308 */ /* 0x000fe60000000800 */
[----:B------:R-:W-:-:S02]  /*b4f0*/  FADD.FTZ R3, R3, R20 ;  /* 0x0000001403037221 */ /* 0x000fc40000010000 */
[C---:B---3--:R-:W-:Y:S08]  /*b500*/  HMMA.16816.F32.BF16 R64, R4.reuse, R8, R64 ;  /* 0x000000080440723c */ /* 0x048ff00000041840 */
[C---:B------:R-:W-:Y:S01]  /*b510*/  HMMA.16816.F32.BF16 R60, R4.reuse, R10, R60 ;  /* 0x0000000a043c723c */ /* 0x040fe2000004183c */
[----:B------:R-:W1:Y:S07]  /*b520*/  LDSM.16.MT88.4 R8, [R34+0x8400] ;  /* 0x008400002208783b */ /* 0x000e6e0000004200 */
[C---:B-----5:R-:W-:Y:S08]  /*b530*/  HMMA.16816.F32.BF16 R72, R4.reuse, R12, R72 ;  /* 0x0000000c0448723c */ /* 0x060ff00000041848 */
        /* <DEDUP_REMOVED lines=14> */
[----:B------:R-:W-:Y:S05]  /*b620*/  HMMA.16816.F32.BF16 R80, R4, R24, R80 ;  /* 0x000000180450723c */ /* 0x000fea0000041850 */
[-CC-:B------:R-:W-:Y:S01]  /*b630*/  FFMA.FTZ R25, R103, R89.reuse, -R104.reuse ;  /* 0x0000005967197223 */ /* 0x180fe20000010868 */
[-CC-:B------:R-:W-:Y:S01]  /*b640*/  FFMA.FTZ R24, R127, R89.reuse, -R104.reuse ;  /* 0x000000597f187223 */ /* 0x180fe20000010868 */
[----:B------:R-:W-:Y:S01]  /*b650*/  MUFU.EX2 R103, R129 ;  /* 0x0000008100677308 */ /* 0x000fe20000000800 */
[----:B------:R-:W-:-:S03]  /*b660*/  FFMA.FTZ R127, R33, R89, -R104 ;  /* 0x00000059217f7223 */ /* 0x000fc60000010868 */
[----:B------:R-:W-:Y:S01]  /*b670*/  MUFU.EX2 R25, R25 ;  /* 0x0000001900197308 */ /* 0x000fe20000000800 */
[C---:B-1----:R-:W-:Y:S03]  /*b680*/  HMMA.16816.F32.BF16 R44, R4.reuse, R8, R44 ;  /* 0x00000008042c723c */ /* 0x042fe6000004182c */
[----:B------:R-:W-:Y:S04]  /*b690*/  MUFU.EX2 R24, R24 ;  /* 0x0000001800187308 */ /* 0x000fe80000000800 */
[----:B------:R-:W-:Y:S01]  /*b6a0*/  MUFU.EX2 R127, R127 ;  /* 0x0000007f007f7308 */ /* 0x000fe20000000800 */
[C---:B------:R-:W-:Y:S01]  /*b6b0*/  HMMA.16816.F32.BF16 R48, R4.reuse, R10, R48 ;  /* 0x0000000a0430723c */ /* 0x040fe20000041830 */
[----:B------:R-:W1:Y:S07]  /*b6c0*/  LDSM.16.MT88.4 R8, [R34+0x6800] ;  /* 0x006800002208783b */ /* 0x000e6e0000004200 */
[----:B------:R-:W-:Y:S03]  /*b6d0*/  HMMA.16816.F32.BF16 R76, R4, R26, R76 ;  /* 0x0000001a044c723c */ /* 0x000fe6000004184c */
[-CC-:B------:R-:W-:Y:S01]  /*b6e0*/  FFMA.FTZ R27, R125, R89.reuse, -R130.reuse ;  /* 0x000000597d1b7223 */ /* 0x180fe20000010882 */
[-CC-:B------:R-:W-:Y:S01]  /*b6f0*/  FFMA.FTZ R26, R133, R89.reuse, -R130.reuse ;  /* 0x00000059851a7223 */ /* 0x180fe20000010882 */
[----:B------:R-:W2:Y:S01]  /*b700*/  MUFU.EX2 R125, R137 ;  /* 0x00000089007d7308 */ /* 0x000ea20000000800 */
[-C--:B------:R-:W-:Y:S01]  /*b710*/  FFMA.FTZ R130, R98, R89.reuse, -R130 ;  /* 0x0000005962827223 */ /* 0x080fe20000010882 */
[----:B------:R-:W-:-:S02]  /*b720*/  FFMA.FTZ R98, R91, R89, -R104 ;  /* 0x000000595b627223 */ /* 0x000fc40000010868 */
[----:B------:R-:W-:Y:S01]  /*b730*/  MUFU.EX2 R27, R27 ;  /* 0x0000001b001b7308 */ /* 0x000fe20000000800 */
[C---:B------:R-:W-:Y:S03]  /*b740*/  HMMA.16816.F32.BF16 R56, R4.reuse, R16, R56 ;  /* 0x000000100438723c */ /* 0x040fe60000041838 */
[----:B------:R-:W3:Y:S04]  /*b750*/  MUFU.EX2 R26, R26 ;  /* 0x0000001a001a7308 */ /* 0x000ee80000000800 */
[----:B------:R-:W-:Y:S01]  /*b760*/  MUFU.EX2 R98, R98 ;  /* 0x0000006200627308 */ /* 0x000fe20000000800 */
        /* <DEDUP_REMOVED lines=25> */
[----:B------:R-:W-:-:S02]  /*b900*/  FFMA.FTZ R90, R35, R89, -R104 ;  /* 0x00000059235a7223 */ /* 0x000fc40000010868 */
        /* <DEDUP_REMOVED lines=47> */
.L_x_9722:
        /* <DEDUP_REMOVED lines=80> */
.L_x_9717:
[----:B------:R-:W-:Y:S05]  /*c100*/  BSYNC.RECONVERGENT B0 ;  /* 0x0000000000007941 */ /* 0x000fea0003800200 */
.L_x_9716:
[----:B------:R-:W1:Y:S01]  /*c110*/  S2UR UR6, SR_CgaCtaId ;  /* 0x00000000000679c3 */ /* 0x000e620000008800 */
[C---:B------:R-:W-:Y:S01]  /*c120*/  SHF.L.U32 R4, R2.reuse, 0x3, RZ ;  /* 0x0000000302047819 */ /* 0x040fe200000006ff */
[----:B------:R-:W-:Y:S01]  /*c130*/  UMOV UR7, 0x400 ;  /* 0x0000040000077882 */ /* 0x000fe20000000000 */
[----:B------:R-:W-:Y:S01]  /*c140*/  SHF.L.U32 R95, R2, 0x4, RZ ;  /* 0x00000004025f7819 */ /* 0x000fe200000006ff */
[----:B------:R-:W-:Y:S01]  /*c150*/  BSSY.RECONVERGENT B1, `(.L_x_9718) ;  /* 0x000010e000017945 */ /* 0x000fe20003800200 */
[----:B------:R-:W-:Y:S02]  /*c160*/  LOP3.LUT R7, R4, 0xc0, RZ, 0xc0, !PT ;  /* 0x000000c004077812 */ /* 0x000fe400078ec0ff */
[----:B------:R-:W-:Y:S02]  /*c170*/  LOP3.LUT R5, R95, 0x100, RZ, 0xc0, !PT ;  /* 0x000001005f057812 */ /* 0x000fe400078ec0ff */
[----:B------:R-:W-:Y:S02]  /*c180*/  SHF.L.U32 R104, R2, 0x5, RZ ;  /* 0x0000000502687819 */ /* 0x000fe400000006ff */
[----:B------:R-:W-:Y:S02]  /*c190*/  LOP3.LUT R7, R7, 0x18, R2, 0xf8, !PT ;  /* 0x0000001807077812 */ /* 0x000fe400078ef802 */
[----:B------:R-:W-:Y:S02]  /*c1a0*/  LOP3.LUT R0, R5, 0x20, R104, 0xf8, !PT ;  /* 0x0000002005007812 */ /* 0x000fe400078ef868 */
[--C-:B------:R-:W-:Y:S02]  /*c1b0*/  LOP3.LUT R5, R7, 0x18, R4.reuse, 0x78, !PT ;  /* 0x0000001807057812 */ /* 0x100fe400078e7804 */
[----:B------:R-:W-:Y:S02]  /*c1c0*/  IADD3 R28, P0, PT, R120, R125, RZ ;  /* 0x0000007d781c7210 */ /* 0x000fe40007f1e0ff */
[----:B------:R-:W-:Y:S02]  /*c1d0*/  LOP3.LUT R5, R5, 0x1f20, R4, 0xf8, !PT ;  /* 0x00001f2005057812 */ /* 0x000fe400078ef804 */
[----:B------:R-:W-:Y:S02]  /*c1e0*/  IADD3.X R29, PT, PT, R121, R116, RZ, P0, !PT ;  /* 0x00000074791d7210 */ /* 0x000fe400007fe4ff */
[----:B------:R-:W-:Y:S01]  /*c1f0*/  LOP3.LUT R3, R104, 0xc0, RZ, 0xc0, !PT ;  /* 0x000000c068037812 */ /* 0x000fe200078ec0ff */
[----:B-1----:R-:W-:Y:S01]  /*c200*/  ULEA UR6, UR6, UR7, 0x18 ;  /* 0x0000000706067291 */ /* 0x002fe2000f8ec0ff */
[----:B------:R-:W-:Y:S02]  /*c210*/  SHF.L.U32 R92, R2, 0x2, RZ ;  /* 0x00000002025c7819 */ /* 0x000fe400000006ff */
[----:B------:R-:W-:Y:S02]  /*c220*/  LOP3.LUT R3, R3, 0x8, R2, 0xf8, !PT ;  /* 0x0000000803037812 */ /* 0x000fe400078ef802 */
[----:B------:R-:W-:Y:S02]  /*c230*/  LOP3.LUT R90, R92, 0x18, RZ, 0xc0, !PT ;  /* 0x000000185c5a7812 */ /* 0x000fe400078ec0ff */
[----:B------:R-:W-:Y:S02]  /*c240*/  LEA R129, R5, UR6, 0x1 ;  /* 0x0000000605817c11 */ /* 0x000fe4000f8e08ff */
[----:B------:R-:W-:Y:S02]  /*c250*/  LOP3.LUT R0, R0, R3, R90, 0xf6, !PT ;  /* 0x0000000300007212 */ /* 0x000fe400078ef65a */
[----:B------:R-:W-:Y:S01]  /*c260*/  MOV R87, 0x20 ;  /* 0x0000002000577802 */ /* 0x000fe20000000f00 */
[----:B------:R-:W-:Y:S01]  /*c270*/  @!PT LDS RZ, [RZ] ;  /* 0x00000000fffff984 */ /* 0x000fe20000000800 */
[----:B------:R-:W-:Y:S01]  /*c280*/  @!PT LDS RZ, [RZ] ;  /* 0x00000000fffff984 */ /* 0x000fe20000000800 */
[----:B------:R-:W-:Y:S01]  /*c290*/  @!PT LDS RZ, [RZ] ;  /* 0x00000000fffff984 */ /* 0x000fe20000000800 */
[----:B------:R-:W-:Y:S01]  /*c2a0*/  LDGSTS.E.BYPASS.LTC128B.128 [R129+0x6000], desc[UR4][R120.64] ;  /* 0x0600000078817fae */ /* 0x000fe2000b981a04 */
[----:B------:R-:W-:Y:S02]  /*c2b0*/  LEA R3, R0, UR6, 0x1 ;  /* 0x0000000600037c11 */ /* 0x000fe4000f8e08ff */
[----:B------:R-:W-:Y:S02]  /*c2c0*/  LOP3.LUT P0, RZ, R2, 0x4, RZ, 0xc0, !PT ;  /* 0x0000000402ff7812 */ /* 0x000fe4000780c0ff */
[----:B------:R-:W-:Y:S02]  /*c2d0*/  IADD3 R114, PT, PT, R114, -0x1, RZ ;  /* 0xffffffff72727810 */ /* 0x000fe40007ffe0ff */
[----:B------:R-:W-:Y:S01]  /*c2e0*/  SEL R87, R87, 0xffffffe0, !P0 ;  /* 0xffffffe057577807 */ /* 0x000fe20004000000 */
[----:B------:R-:W-:Y:S01]  /*c2f0*/  LDGSTS.E.BYPASS.LTC128B.128 [R129+0x7000], desc[UR4][R120.64+0x40] ;  /* 0x0700004078817fae */ /* 0x000fe2000b981a04 */
[----:B------:R-:W-:Y:S02]  /*c300*/  ISETP.GT.AND P2, PT, R114, R107, PT ;  /* 0x0000006b7200720c */ /* 0x000fe40003f44270 */
[-C--:B------:R-:W-:Y:S02]  /*c310*/  IADD3 R86, PT, PT, R94, R87.reuse, RZ ;  /* 0x000000575e567210 */ /* 0x080fe40007ffe0ff */
[----:B------:R-:W-:Y:S03]  /*c320*/  IADD3 R0, PT, PT, R3, R87, RZ ;  /* 0x0000005703007210 */ /* 0x000fe60007ffe0ff */
        /* <DEDUP_REMOVED lines=92> */
[----:B------:R-:W3:Y:S01]  /*c8f0*/  LDSM.16.M88.4 R100, [R0+0x5800] ;  /* 0x005800000064783b */ /* 0x000ee20000000200 */
[----:B------:R-:W-:Y:S07]  /*c900*/  DEPBAR.LE SB0, 0x0 ;  /* 0x000080000000791a */ /* 0x000fee0000000000 */
[----:B------:R-:W1:Y:S10]  /*c910*/  MUFU.TANH R8, R8 ;  /* 0x0000000800087308 */ /* 0x000e740000002400 */
        /* <DEDUP_REMOVED lines=10> */
[-C--:B------:R-:W-:Y:S08]  /*c9c0*/  FMUL.FTZ R19, R19, R142.reuse ;  /* 0x0000008e13137220 */ /* 0x080ff00000410000 */
[----:B------:R1:W1:Y:S10]  /*c9d0*/  MUFU.TANH R140, R13 ;  /* 0x0000000d008c7308 */ /* 0x0002740000002400 */
[----:B------:R1:W1:Y:S01]  /*c9e0*/  MUFU.TANH R141, R14 ;  /* 0x0000000e008d7308 */ /* 0x0002620000002400 */
[C---:B---3--:R-:W-:Y:S09]  /*c9f0*/  HMMA.16816.F32.BF16 R20, R96.reuse, R100, R20 ;  /* 0x000000646014723c */ /* 0x048ff20000041814 */
[----:B------:R3:W1:Y:S01]  /*ca00*/  MUFU.TANH R101, R10 ;  /* 0x0000000a00657308 */ /* 0x0006620000002400 */
[C---:B------:R-:W-:Y:S09]  /*ca10*/  HMMA.16816.F32.BF16 R24, R96.reuse, R102, R24 ;  /* 0x000000666018723c */ /* 0x040ff20000041818 */
[----:B------:R3:W1:Y:S01]  /*ca20*/  MUFU.TANH R139, R15 ;  /* 0x0000000f008b7308 */ /* 0x0006620000002400 */
[C---:B------:R-:W-:Y:S03]  /*ca30*/  HMMA.16816.F32.BF16 R28, R96.reuse, R4, R28 ;  /* 0x00000004601c723c */ /* 0x040fe6000004181c */
[-C--:B------:R-:W-:Y:S01]  /*ca40*/  FMUL.FTZ R20, R20, R142.reuse ;  /* 0x0000008e14147220 */ /* 0x080fe20000410000 */
[-C--:B------:R-:W-:Y:S05]  /*ca50*/  FMUL.FTZ R21, R21, R142.reuse ;  /* 0x0000008e15157220 */ /* 0x080fea0000410000 */
[----:B------:R3:W1:Y:S01]  /*ca60*/  MUFU.TANH R148, R16 ;  /* 0x0000001000947308 */ /* 0x0006620000002400 */
[-C--:B------:R-:W-:Y:S01]  /*ca70*/  FMUL.FTZ R22, R22, R142.reuse ;  /* 0x0000008e16167220 */ /* 0x080fe20000410000 */
[-C--:B------:R-:W-:Y:S01]  /*ca80*/  FMUL.FTZ R23, R23, R142.reuse ;  /* 0x0000008e17177220 */ /* 0x080fe20000410000 */
[----:B------:R-:W-:Y:S03]  /*ca90*/  HMMA.16816.F32.BF16 R32, R96, R6, R32 ;  /* 0x000000066020723c */ /* 0x000fe60000041820 */
[-C--:B------:R-:W-:Y:S01]  /*caa0*/  FMUL.FTZ R24, R24, R142.reuse ;  /* 0x0000008e18187220 */ /* 0x080fe20000410000 */
[-C--:B------:R-:W-:Y:S03]  /*cab0*/  FMUL.FTZ R25, R25, R142.reuse ;  /* 0x0000008e19197220 */ /* 0x080fe60000410000 */
[----:B------:R3:W1:Y:S01]  /*cac0*/  MUFU.TANH R146, R17 ;  /* 0x0000001100927308 */ /* 0x0006620000002400 */
        /* <DEDUP_REMOVED lines=9> */
[----:B------:R3:W1:Y:S01]  /*cb60*/  MUFU.TANH R149, R19 ;  /* 0x0000001300957308 */ /* 0x0006620000002400 */
[-C--:B------:R-:W-:Y:S01]  /*cb70*/  FMUL.FTZ R34, R34, R142.reuse ;  /* 0x0000008e22227220 */ /* 0x080fe20000410000 */
[----:B------:R-:W-:Y:S08]  /*cb80*/  FMUL.FTZ R35, R35, R142 ;  /* 0x0000008e23237220 */ /* 0x000ff00000410000 */
        /* <DEDUP_REMOVED lines=16> */
[----:B--2-4-:R-:W-:Y:S05]  /*cc90*/  @!P2 BRA `(.L_x_9719) ;  /* 0x000000040064a947 */ /* 0x014fea0003800000 */
        /* <DEDUP_REMOVED lines=14> */
[----:B-1----:R-:W2:Y:S01]  /*cd80*/  LD.E R12, desc[UR4][R84.64+0x170] ;  /* 0x00017004540c7980 */ /* 0x002ea2000c101900 */
[----:B------:R-:W-:Y:S03]  /*cd90*/  IMAD.MOV.U32 R4, RZ, RZ, RZ ;  /* 0x000000ffff047224 */ /* 0x000fe600078e00ff */
[----:B---3--:R-:W3:Y:S06]  /*cda0*/  LD.E.64 R14, desc[UR4][R84.64+0x38] ;  /* 0x00003804540e7980 */ /* 0x008eec000c101b00 */
[----:B------:R-:W4:Y:S01]  /*cdb0*/  LD.E.64 R16, desc[UR4][R84.64+0x20] ;  /* 0x0000200454107980 */ /* 0x000f22000c101b00 */
[----:B--2---:R-:W-:Y:S04]  /*cdc0*/  IABS R6, R12 ;  /* 0x0000000c00067213 */ /* 0x004fe80000000000 */
[----:B------:R-:W1:Y:S10]  /*cdd0*/  I2F.RP R13, R6 ;  /* 0x00000006000d7306 */ /* 0x000e740000209400 */
[----:B-1----:R-:W1:Y:S02]  /*cde0*/  MUFU.RCP R0, R13 ;  /* 0x0000000d00007308 */ /* 0x002e640000001000 */
[----:B-1----:R-:W-:Y:S01]  /*cdf0*/  VIADD R7, R0, 0xffffffe ;  /* 0x0ffffffe00077836 */ /* 0x002fe20000000000 */
[----:B------:R-:W-:Y:S07]  /*ce00*/  IADD3 R0, PT, PT, R112, -0x40, RZ ;  /* 0xffffffc070007810 */ /* 0x000fee0007ffe0ff */
[----:B------:R-:W1:Y:S02]  /*ce10*/  F2I.FTZ.U32.TRUNC.NTZ R5, R7 ;  /* 0x0000000700057305 */ /* 0x000e64000021f000 */
[--C-:B-1----:R-:W-:Y:S04]  /*ce20*/  IMAD.MOV R3, RZ, RZ, -R5.reuse ;  /* 0x000000ffff037224 */ /* 0x102fe800078e0a05 */
[----:B------:R-:W-:Y:S01]  /*ce30*/  IMAD R10, R3, R6, RZ ;  /* 0x00000006030a7224 */ /* 0x000fe200078e02ff */
[----:B------:R-:W-:Y:S02]  /*ce40*/  IABS R3, R9 ;  /* 0x0000000900037213 */ /* 0x000fe40000000000 */
[----:B------:R-:W-:Y:S01]  /*ce50*/  LOP3.LUT R9, R9, R12, RZ, 0x3c, !PT ;  /* 0x0000000c09097212 */ /* 0x000fe200078e3cff */
[----:B------:R-:W-:Y:S01]  /*ce60*/  IMAD.HI.U32 R10, R5, R10, R4 ;  /* 0x0000000a050a7227 */ /* 0x000fe200078e0004 */
[----:B------:R-:W-:Y:S02]  /*ce70*/  IABS R4, R12 ;  /* 0x0000000c00047213 */ /* 0x000fe40000000000 */
[----:B------:R-:W-:Y:S02]  /*ce80*/  IABS R5, R0 ;  /* 0x0000000000057213 */ /* 0x000fe40000000000 */
[----:B------:R-:W-:Y:S01]  /*ce90*/  LOP3.LUT R0, R0, R12, RZ, 0x3c, !PT ;  /* 0x0000000c00007212 */ /* 0x000fe200078e3cff */
[----:B------:R-:W-:Y:S01]  /*cea0*/  IMAD.MOV R4, RZ, RZ, -R4 ;  /* 0x000000ffff047224 */ /* 0x000fe200078e0a04 */
[----:B------:R-:W-:Y:S01]  /*ceb0*/  ISETP.GE.AND P2, PT, R9, RZ, PT ;  /* 0x000000ff0900720c */ /* 0x000fe20003f46270 */
        /* <DEDUP_REMOVED lines=22> */
[----:B------:R-:W-:Y:S02]  /*d020*/  LEA R18, P2, R5, R118, 0x2 ;  /* 0x0000007605127211 */ /* 0x000fe400078410ff */
[-C--:B------:R-:W-:Y:S02]  /*d030*/  LEA.HI.X.SX32 R21, R7, R119.reuse, 0x2, P3 ;  /* 0x0000007707157211 */ /* 0x080fe400018f16ff */
[C---:B------:R-:W-:Y:S01]  /*d040*/  LEA.HI.X.SX32 R19, R5.reuse, R119, 0x2, P2 ;  /* 0x0000007705137211 */ /* 0x040fe200010f16ff */
[----:B------:R-:W-:Y:S02]  /*d050*/  IMAD.IADD R5, R5, 0x1, -R7 ;  /* 0x0000000105057824 */ /* 0x000fe400078e0a07 */
[----:B------:R-:W2:Y:S02]  /*d060*/  LD.E R3, desc[UR4][R20.64] ;  /* 0x0000000414037980 */ /* 0x000ea4000c101900 */
[----:B------:R-:W-:Y:S02]  /*d070*/  IMAD R12, R12, R5, -0x40 ;  /* 0xffffffc00c0c7424 */ /* 0x000fe400078e0205 */
[----:B------:R-:W2:Y:S02]  /*d080*/  LD.E R0, desc[UR4][R18.64] ;  /* 0x0000000412007980 */ /* 0x000ea4000c101900 */
[-C--:B---3--:R-:W-:Y:S01]  /*d090*/  IMAD R4, R15, R12.reuse, RZ ;  /* 0x0000000c0f047224 */ /* 0x088fe200078e02ff */
        /* <DEDUP_REMOVED lines=12> */
.L_x_9721:
[----:B------:R-:W-:Y:S05]  /*d160*/  BSYNC.RECONVERGENT B0 ;  /* 0x0000000000007941 */ /* 0x000fea0003800200 */
.L_x_9720:
        /* <DEDUP_REMOVED lines=12> */
.L_x_9719:
[----:B------:R-:W-:Y:S05]  /*d230*/  BSYNC.RECONVERGENT B1 ;  /* 0x0000000000017941 */ /* 0x000fea0003800200 */
.L_x_9718:
[----:B------:R-:W4:Y:S01]  /*d240*/  LD.E R3, desc[UR4][R84.64+0xdc] ;  /* 0x0000dc0454037980 */ /* 0x000f22000c101900 */
        /* <DEDUP_REMOVED lines=17> */
[----:B------:R-:W2:Y:S01]  /*d360*/  SHFL.BFLY PT, R0, R7, 0x2, 0x1f ;  /* 0x0c401f0007007f89 */ /* 0x000ea200000e0000 */
[----:B------:R-:W-:Y:S07]  /*d370*/  IADD3 R112, PT, PT, R112, -0x40, RZ ;  /* 0xffffffc070707810 */ /* 0x000fee0007ffe0ff */
[----:B------:R-:W1:Y:S01]  /*d380*/  SHFL.BFLY PT, R9, R6, 0x2, 0x1f ;  /* 0x0c401f0006097f89 */ /* 0x000e6200000e0000 */
[----:B--2---:R-:W-:Y:S02]  /*d390*/  FMNMX.FTZ R5, R7, R0, !PT ;  /* 0x0000000007057209 */ /* 0x004fe40007810000 */
[----:B-1----:R-:W-:Y:S05]  /*d3a0*/  FMNMX.FTZ R4, R6, R9, !PT ;  /* 0x0000000906047209 */ /* 0x002fea0007810000 */
[----:B------:R-:W1:Y:S01]  /*d3b0*/  SHFL.BFLY PT, R0, R5, 0x1, 0x1f ;  /* 0x0c201f0005007f89 */ /* 0x000e6200000e0000 */
[----:B------:R-:W-:Y:S07]  /*d3c0*/  LOP3.LUT R9, R96, 0x8, RZ, 0xc0, !PT ;  /* 0x0000000860097812 */ /* 0x000fee00078ec0ff */
[----:B------:R-:W2:Y:S01]  /*d3d0*/  SHFL.BFLY PT, R13, R4, 0x1, 0x1f ;  /* 0x0c201f00040d7f89 */ /* 0x000ea200000e0000 */
[----:B------:R-:W-:Y:S02]  /*d3e0*/  LOP3.LUT R9, R9, 0xc0, R104, 0xf8, !PT ;  /* 0x000000c009097812 */ /* 0x000fe400078ef868 */
[----:B------:R-:W-:Y:S04]  /*d3f0*/  LOP3.LUT R104, R104, 0x120, RZ, 0xc0, !PT ;  /* 0x0000012068687812 */ /* 0x000fe800078ec0ff */
[----:B------:R-:W-:Y:S02]  /*d400*/  LOP3.LUT R9, R104, R9, R90, 0xf6, !PT ;  /* 0x0000000968097212 */ /* 0x000fe400078ef65a */
[----:B-1----:R-:W-:Y:S02]  /*d410*/  FMNMX.FTZ R0, R5, R0, !PT ;  /* 0x0000000005007209 */ /* 0x002fe40007810000 */
[----:B--2---:R-:W-:Y:S03]  /*d420*/  FMNMX.FTZ R2, R4, R13, !PT ;  /* 0x0000000d04027209 */ /* 0x004fe60007810000 */
[----:B------:R-:W-:Y:S01]  /*d430*/  FADD.FTZ R4, -R0, R93 ;  /* 0x0000005d00047221 */ /* 0x000fe20000010100 */
[----:B------:R-:W-:Y:S02]  /*d440*/  LEA R93, R9, UR6, 0x1 ;  /* 0x00000006095d7c11 */ /* 0x000fe4000f8e08ff */
[C---:B------:R-:W-:Y:S01]  /*d450*/  FSETP.NEU.FTZ.AND P3, PT, R2.reuse, -INF , PT ;  /* 0xff8000000200780b */ /* 0x040fe20003f7d000 */
[----:B------:R-:W-:Y:S01]  /*d460*/  FADD.FTZ R6, -R2, R91 ;  /* 0x0000005b02067221 */ /* 0x000fe20000010100 */
[----:B------:R-:W-:Y:S01]  /*d470*/  FSETP.NEU.FTZ.AND P2, PT, R0, -INF , PT ;  /* 0xff8000000000780b */ /* 0x000fe20003f5d000 */
[----:B---3--:R-:W1:Y:S01]  /*d480*/  LDSM.16.MT88.4 R12, [R93+0x6000] ;  /* 0x006000005d0c783b */ /* 0x008e620000004200 */
[----:B------:R-:W-:Y:S07]  /*d490*/  IADD3 R97, PT, PT, R93, 0x6020, RZ ;  /* 0x000060205d617810 */ /* 0x000fee0007ffe0ff */
[----:B------:R-:W-:Y:S01]  /*d4a0*/  LDSM.16.MT88.4 R28, [R93+0x7000] ;  /* 0x007000005d1c783b */ /* 0x000fe20000004200 */
[C---:B----4-:R-:W-:Y:S01]  /*d4b0*/  FMUL.FTZ R143, R3.reuse, R2 ;  /* 0x00000002038f7220 */ /* 0x050fe20000410000 */
        /* <DEDUP_REMOVED lines=18> */
[----:B------:R4:W-:Y:S01]  /*d5e0*/  MUFU.EX2 R145, R4 ;  /* 0x0000000400917308 */ /* 0x0009e20000000800 */
[C---:B--2---:R-:W-:Y:S01]  /*d5f0*/  FMUL.FTZ R8, R91.reuse, R76 ;  /* 0x0000004c5b087220 */ /* 0x044fe20000410000 */
[C---:B------:R-:W-:Y:S01]  /*d600*/  FMUL.FTZ R9, R91.reuse, R77 ;  /* 0x0000004d5b097220 */ /* 0x040fe20000410000 */
[C---:B------:R-:W-:Y:S07]  /*d610*/  FMUL.FTZ R24, R91.reuse, R60 ;  /* 0x0000003c5b187220 */ /* 0x040fee0000410000 */
[----:B------:R2:W-:Y:S01]  /*d620*/  MUFU.EX2 R147, R5 ;  /* 0x0000000500937308 */ /* 0x0005e20000000800 */
[C---:B------:R-:W-:Y:S01]  /*d630*/  FMUL.FTZ R25, R91.reuse, R61 ;  /* 0x0000003d5b197220 */ /* 0x040fe20000410000 */
[C---:B------:R-:W-:Y:S01]  /*d640*/  FMUL.FTZ R16, R91.reuse, R68 ;  /* 0x000000445b107220 */ /* 0x040fe20000410000 */
[C---:B------:R-:W-:Y:S07]  /*d650*/  FMUL.FTZ R17, R91.reuse, R69 ;  /* 0x000000455b117220 */ /* 0x040fee0000410000 */
[----:B------:R-:W5:Y:S01]  /*d660*/  MUFU.EX2 R150, R154 ;  /* 0x0000009a00967308 */ /* 0x000f620000000800 */
[C---:B------:R-:W-:Y:S01]  /*d670*/  FMUL.FTZ R32, R91.reuse, R52 ;  /* 0x000000345b207220 */ /* 0x040fe20000410000 */
[C---:B---3--:R-:W-:Y:S01]  /*d680*/  FMUL.FTZ R6, R90.reuse, R82 ;  /* 0x000000525a067220 */ /* 0x048fe20000410000 */
[C---:B------:R-:W-:Y:S07]  /*d690*/  FMUL.FTZ R7, R90.reuse, R83 ;  /* 0x000000535a077220 */ /* 0x040fee0000410000 */
[----:B------:R-:W3:Y:S01]  /*d6a0*/  MUFU.EX2 R142, R142 ;  /* 0x0000008e008e7308 */ /* 0x000ee20000000800 */
[C---:B------:R-:W-:Y:S01]  /*d6b0*/  FMUL.FTZ R10, R90.reuse, R78 ;  /* 0x0000004e5a0a7220 */ /* 0x040fe20000410000 */
[C---:B----4-:R-:W-:Y:S01]  /*d6c0*/  FMUL.FTZ R4, R91.reuse, R80 ;  /* 0x000000505b047220 */ /* 0x050fe20000410000 */
[C---:B------:R-:W-:Y:S07]  /*d6d0*/  FMUL.FTZ R11, R90.reuse, R79 ;  /* 0x0000004f5a0b7220 */ /* 0x040fee0000410000 */
[----:B------:R-:W-:Y:S01]  /*d6e0*/  MUFU.EX2 R102, R102 ;  /* 0x0000006600667308 */ /* 0x000fe20000000800 */
[C---:B------:R-:W-:Y:S01]  /*d6f0*/  FMUL.FTZ R26, R90.reuse, R62 ;  /* 0x0000003e5a1a7220 */ /* 0x040fe20000410000 */
[----:B--2---:R-:W-:Y:S01]  /*d700*/  FMUL.FTZ R5, R91, R81 ;  /* 0x000000515b057220 */ /* 0x004fe20000410000 */
[C---:B------:R-:W-:Y:S07]  /*d710*/  FMUL.FTZ R27, R90.reuse, R63 ;  /* 0x0000003f5a1b7220 */ /* 0x040fee0000410000 */
[----:B------:R-:W2:Y:S01]  /*d720*/  MUFU.EX2 R99, R99 ;  /* 0x0000006300637308 */ /* 0x000ea20000000800 */
[C---:B------:R-:W-:Y:S01]  /*d730*/  FMUL.FTZ R18, R90.reuse, R70 ;  /* 0x000000465a127220 */ /* 0x040fe20000410000 */
[----:B-----5:R-:W-:Y:S01]  /*d740*/  F2FP.BF16.F32.PACK_AB R80, R145, R150 ;  /* 0x000000969150723e */ /* 0x020fe200000010ff */
        /* <DEDUP_REMOVED lines=35> */
[C---:B------:R-:W-:Y:S01]  /*d980*/  FMUL.FTZ R15, R90.reuse, R75 ;  /* 0x0000004b5a0f7220 */ /* 0x040fe20000410000 */
[C---:B------:R-:W-:Y:S01]  /*d990*/  FMUL.FTZ R50, R90.reuse, R50 ;  /* 0x000000325a327220 */ /* 0x040fe20000410000 */
[----:B------:R-:W1:Y:S01]  /*d9a0*/  LDSM.16.MT88.4 R20, [R97] ;  /* 0x000000006114783b */ /* 0x000e620000004200 */
[----:B------:R-:W-:Y:S01]  /*d9b0*/  FMUL.FTZ R51, R90, R51 ;  /* 0x000000335a337220 */ /* 0x000fe20000410000 */
[----:B------:R-:W-:Y:S01]  /*d9c0*/  FFMA.FTZ R150, R91, R124, R150 ;  /* 0x0000007c5b967223 */ /* 0x000fe20000010096 */
[-CC-:B------:R-:W-:Y:S01]  /*d9d0*/  FFMA.FTZ R128, R128, R3.reuse, -R143.reuse ;  /* 0x0000000380807223 */ /* 0x180fe2000001088f */
[-CC-:B------:R-:W-:Y:S01]  /*d9e0*/  FFMA.FTZ R149, R126, R3.reuse, -R143.reuse ;  /* 0x000000037e957223 */ /* 0x180fe2000001088f */
[-C--:B------:R-:W-:Y:S01]  /*d9f0*/  FFMA.FTZ R124, R132, R3.reuse, -R143 ;  /* 0x00000003847c7223 */ /* 0x080fe2000001088f */
[-CC-:B------:R-:W-:Y:S01]  /*da00*/  FFMA.FTZ R135, R135, R3.reuse, -R100.reuse ;  /* 0x0000000387877223 */ /* 0x180fe20000010864 */
[----:B------:R-:W-:Y:S01]  /*da10*/  MUFU.EX2 R126, R128 ;  /* 0x00000080007e7308 */ /* 0x000fe20000000800 */
[----:B------:R-:W2:Y:S01]  /*da20*/  LDSM.16.MT88.4 R60, [R97+0x1000] ;  /* 0x00100000613c783b */ /* 0x000ea20000004200 */
[----:B------:R-:W-:Y:S01]  /*da30*/  FFMA.FTZ R137, R137, R3, -R100 ;  /* 0x0000000389897223 */ /* 0x000fe20000010864 */
[----:B------:R-:W-:Y:S07]  /*da40*/  FFMA.FTZ R147, R90, R127, R147 ;  /* 0x0000007f5a937223 */ /* 0x000fee0000010093 */
[----:B------:R-:W-:Y:S01]  /*da50*/  MUFU.EX2 R149, R149 ;  /* 0x0000009500957308 */ /* 0x000fe20000000800 */
[-CC-:B------:R-:W-:Y:S01]  /*da60*/  FFMA.FTZ R134, R134, R3.reuse, -R143.reuse ;  /* 0x0000000386867223 */ /* 0x180fe2000001088f */
[----:B------:R-:W-:Y:S01]  /*da70*/  FFMA.FTZ R132, R136, R3, -R143 ;  /* 0x0000000388847223 */ /* 0x000fe2000001088f */
[----:B------:R-:W-:Y:S07]  /*da80*/  FADD.FTZ R145, R145, R150 ;  /* 0x0000009691917221 */ /* 0x000fee0000010000 */
[----:B------:R-:W-:Y:S01]  /*da90*/  MUFU.EX2 R124, R124 ;  /* 0x0000007c007c7308 */ /* 0x000fe20000000800 */
[----:B------:R-:W-:Y:S01]  /*daa0*/  LDSM.16.MT88.4 R68, [R97+0xc00] ;  /* 0x000c00006144783b */ /* 0x000fe20000004200 */
[----:B------:R-:W-:Y:S01]  /*dab0*/  ISETP.GT.AND P0, PT, R114, R107, PT ;  /* 0x0000006b7200720c */ /* 0x000fe20003f04270 */
[----:B------:R-:W-:Y:S07]  /*dac0*/  FADD.FTZ R142, R142, R147 ;  /* 0x000000938e8e7221 */ /* 0x000fee0000010000 */
[----:B------:R3:W-:Y:S01]  /*dad0*/  MUFU.EX2 R128, R135 ;  /* 0x0000008700807308 */ /* 0x0007e20000000800 */
[----:B------:R-:W-:Y:S01]  /*dae0*/  FADD.FTZ R102, R102, R145 ;  /* 0x0000009166667221 */ /* 0x000fe20000010000 */
[----:B------:R-:W-:Y:S08]  /*daf0*/  FADD.FTZ R101, R101, R142 ;  /* 0x0000008e65657221 */ /* 0x000ff00000010000 */
[----:B------:R-:W-:Y:S01]  /*db00*/  MUFU.EX2 R127, R137 ;  /* 0x00000089007f7308 */ /* 0x000fe20000000800 */
[----:B------:R-:W-:Y:S01]  /*db10*/  FADD.FTZ R102, R99, R102 ;  /* 0x0000006663667221 */ /* 0x000fe20000010000 */
[----:B------:R-:W-:Y:S08]  /*db20*/  FADD.FTZ R101, R98, R101 ;  /* 0x0000006562657221 */ /* 0x000ff00000010000 */
[----:B------:R-:W-:Y:S10]  /*db30*/  MUFU.EX2 R134, R134 ;  /* 0x0000008600867308 */ /* 0x000ff40000000800 */
[----:B------:R-:W-:Y:S01]  /*db40*/  MUFU.EX2 R132, R132 ;  /* 0x0000008400847308 */ /* 0x000fe20000000800 */
[--C-:B---3--:R-:W-:Y:S09]  /*db50*/  FFMA.FTZ R135, R89, R3, -R100.reuse ;  /* 0x0000000359877223 */ /* 0x108ff20000010864 */
[----:B------:R-:W-:Y:S01]  /*db60*/  MUFU.EX2 R135, R135 ;  /* 0x0000008700877308 */ /* 0x000fe20000000800 */
[C---:B-1----:R-:W-:Y:S03]  /*db70*/  HMMA.16816.F32.BF16 R12, R80.reuse, R20, R12 ;  /* 0x00000014500c723c */ /* 0x042fe6000004180c */
[C---:B------:R-:W-:Y:S01]  /*db80*/  FMUL.FTZ R20, R91.reuse, R64 ;  /* 0x000000405b147220 */ /* 0x040fe20000410000 */
[----:B------:R-:W-:Y:S01]  /*db90*/  FMUL.FTZ R21, R91, R65 ;  /* 0x000000415b157220 */ /* 0x000fe20000410000 */
[-CC-:B------:R-:W-:Y:S01]  /*dba0*/  FFMA.FTZ R65, R144, R3.reuse, -R143.reuse ;  /* 0x0000000390417223 */ /* 0x180fe2000001088f */
[-CC-:B------:R-:W-:Y:S01]  /*dbb0*/  FFMA.FTZ R144, R140, R3.reuse, -R143.reuse ;  /* 0x000000038c907223 */ /* 0x180fe2000001088f */
[--C-:B------:R-:W-:Y:S01]  /*dbc0*/  FFMA.FTZ R64, R141, R3, -R100.reuse ;  /* 0x000000038d407223 */ /* 0x100fe20000010864 */
[C---:B------:R-:W-:Y:S03]  /*dbd0*/  HMMA.16816.F32.BF16 R16, R80.reuse, R22, R16 ;  /* 0x000000165010723c */ /* 0x040fe60000041810 */
[C---:B------:R-:W-:Y:S01]  /*dbe0*/  FMUL.FTZ R22, R90.reuse, R66 ;  /* 0x000000425a167220 */ /* 0x040fe20000410000 */
[----:B------:R-:W-:Y:S01]  /*dbf0*/  FMUL.FTZ R23, R90, R67 ;  /* 0x000000435a177220 */ /* 0x000fe20000410000 */
[----:B------:R-:W1:Y:S01]  /*dc00*/  MUFU.EX2 R65, R65 ;  /* 0x0000004100417308 */ /* 0x000e620000000800 */
[-CC-:B------:R-:W-:Y:S01]  /*dc10*/  FFMA.FTZ R141, R148, R3.reuse, -R143.reuse ;  /* 0x00000003948d7223 */ /* 0x180fe2000001088f */
[-CC-:B------:R-:W-:Y:S01]  /*dc20*/  FFMA.FTZ R140, R146, R3.reuse, -R143.reuse ;  /* 0x00000003928c7223 */ /* 0x180fe2000001088f */
[-CC-:B------:R-:W-:Y:S07]  /*dc30*/  FFMA.FTZ R146, R103, R3.reuse, -R100.reuse ;  /* 0x0000000367927223 */ /* 0x180fee0000010864 */
[----:B------:R-:W-:Y:S01]  /*dc40*/  MUFU.EX2 R144, R144 ;  /* 0x0000009000907308 */ /* 0x000fe20000000800 */
[--C-:B------:R-:W-:Y:S01]  /*dc50*/  FFMA.FTZ R103, R131, R3, -R100.reuse ;  /* 0x0000000383677223 */ /* 0x100fe20000010864 */
[C---:B------:R-:W-:Y:S08]  /*dc60*/  HMMA.16816.F32.BF16 R20, R80.reuse, R28, R20 ;  /* 0x0000001c5014723c */ /* 0x040ff00000041814 */
[----:B------:R-:W3:Y:S01]  /*dc70*/  MUFU.EX2 R64, R64 ;  /* 0x0000004000407308 */ /* 0x000ee20000000800 */
        /* <DEDUP_REMOVED lines=9> */
[-C--:B------:R-:W-:Y:S01]  /*dd10*/  FFMA.FTZ R130, R88, R3.reuse, -R100 ;  /* 0x0000000358827223 */ /* 0x080fe20000010864 */
[----:B------:R-:W-:Y:S06]  /*dd20*/  LDSM.16.MT88.4 R56, [R93+0x6400] ;  /* 0x006400005d38783b */ /* 0x000fec0000004200 */
[----:B------:R-:W-:Y:S01]  /*dd30*/  MUFU.EX2 R103, R103 ;  /* 0x0000006700677308 */ /* 0x000fe20000000800 */
[----:B------:R-:W-:Y:S01]  /*dd40*/  FFMA.FTZ R143, R138, R3, -R143 ;  /* 0x000000038a8f7223 */ /* 0x000fe2000001088f */
[----:B-1----:R-:W-:Y:S01]  /*dd50*/  FADD.FTZ R99, R65, R102 ;  /* 0x0000006641637221 */ /* 0x002fe20000010000 */
[----:B---3--:R-:W-:Y:S01]  /*dd60*/  FADD.FTZ R98, R64, R101 ;  /* 0x0000006540627221 */ /* 0x008fe20000010000 */
[C---:B--2---:R-:W-:Y:S06]  /*dd70*/  HMMA.16816.F32.BF16 R28, R80.reuse, R60, R28 ;  /* 0x0000003c501c723c */ /* 0x044fec000004181c */
[----:B------:R-:W-:Y:S01]  /*dd80*/  MUFU.EX2 R131, R131 ;  /* 0x0000008300837308 */ /* 0x000fe20000000800 */
[----:B------:R-:W-:Y:S09]  /*dd90*/  FADD.FTZ R98, R139, R98 ;  /* 0x000000628b627221 */ /* 0x000ff20000010000 */
[----:B------:R-:W-:Y:S01]  /*dda0*/  MUFU.EX2 R140, R140 ;  /* 0x0000008c008c7308 */ /* 0x000fe20000000800 */
[C---:B------:R-:W-:Y:S01]  /*ddb0*/  HMMA.16816.F32.BF16 R32, R80.reuse, R62, R32 ;  /* 0x0000003e5020723c */ /* 0x040fe20000041820 */
[----:B------:R-:W-:Y:S08]  /*ddc0*/  LDSM.16.MT88.4 R60, [R97+0x800] ;  /* 0x00080000613c783b */ /* 0x000ff00000004200 */
[----:B------:R-:W1:Y:S10]  /*ddd0*/  MUFU.EX2 R133, R133 ;  /* 0x0000008500857308 */ /* 0x000e740000000800 */
[----:B------:R-:W2:Y:S01]  /*dde0*/  MUFU.EX2 R130, R130 ;  /* 0x0000008200827308 */ /* 0x000ea20000000800 */
[C---:B------:R-:W-:Y:S09]  /*ddf0*/  HMMA.16816.F32.BF16 R36, R80.reuse, R52, R36 ;  /* 0x000000345024723c */ /* 0x040ff20000041824 */
[----:B------:R-:W3:Y:S01]  /*de00*/  MUFU.EX2 R143, R143 ;  /* 0x0000008f008f7308 */ /* 0x000ee20000000800 */
[C---:B------:R-:W-:Y:S01]  /*de10*/  HMMA.16816.F32.BF16 R40, R80.reuse, R54, R40 ;  /* 0x000000365028723c */ /* 0x040fe20000041828 */
[----:B------:R-:W4:Y:S02]  /*de20*/  LDSM.16.MT88.4 R52, [R97+0x2000] ;  /* 0x002000006134783b */ /* 0x000f240000004200 */
[----:B-1----:R-:W-:Y:S02]  /*de30*/  F2FP.BF16.F32.PACK_AB R88, R134, R133 ;  /* 0x000000858658723e */ /* 0x002fe400000010ff */
[----:B--2---:R-:W-:Y:S02]  /*de40*/  F2FP.BF16.F32.PACK_AB R89, R130, R135 ;  /* 0x000000878259723e */ /* 0x004fe400000010ff */
[----:B---3--:R-:W-:Y:S01]  /*de50*/  F2FP.BF16.F32.PACK_AB R90, R143, R132 ;  /* 0x000000848f5a723e */ /* 0x008fe200000010ff */
[C---:B----4-:R-:W-:Y:S03]  /*de60*/  HMMA.16816.F32.BF16 R44, R80.reuse, R52, R44 ;  /* 0x00000034502c723c */ /* 0x050fe6000004182c */
[C---:B------:R-:W-:Y:S01]  /*de70*/  F2FP.BF16.F32.PACK_AB R52, R144.reuse, R65 ;  /* 0x000000419034723e */ /* 0x040fe200000010ff */
[----:B------:R-:W-:Y:S01]  /*de80*/  FADD.FTZ R144, R144, R99 ;  /* 0x0000006390907221 */ /* 0x000fe20000010000 */
[----:B------:R-:W-:Y:S03]  /*de90*/  F2FP.BF16.F32.PACK_AB R53, R139, R64 ;  /* 0x000000408b35723e */ /* 0x000fe600000010ff */
[----:B------:R-:W-:Y:S03]  /*dea0*/  HMMA.16816.F32.BF16 R48, R80, R54, R48 ;  /* 0x000000365030723c */ /* 0x000fe60000041830 */
[----:B------:R-:W-:Y:S02]  /*deb0*/  F2FP.BF16.F32.PACK_AB R54, R140, R141 ;  /* 0x0000008d8c36723e */ /* 0x000fe400000010ff */
[C---:B------:R-:W-:Y:S01]  /*dec0*/  F2FP.BF16.F32.PACK_AB R55, R104.reuse, R129 ;  /* 0x000000816837723e */ /* 0x040fe200000010ff */
[----:B------:R-:W-:Y:S04]  /*ded0*/  FADD.FTZ R129, R129, R98 ;  /* 0x0000006281817221 */ /* 0x000fe80000010000 */
        /* <DEDUP_REMOVED lines=58> */
[C---:B------:R-:W-:Y:S03]  /*e280*/  HMMA.16816.F32.BF16 R72, R88.reuse, R68, R12 ;  /* 0x000000445848723c */ /* 0x040fe6000004180c */
[----:B------:R-:W-:Y:S04]  /*e290*/  FADD.FTZ R13, R141, R144 ;  /* 0x000000908d0d7221 */ /* 0x000fe80000010000 */
[----:B------:R-:W-:Y:S01]  /*e2a0*/  FADD.FTZ R13, R140, R13 ;  /* 0x0000000d8c0d7221 */ /* 0x000fe20000010000 */
[C---:B------:R-:W-:Y:S03]  /*e2b0*/  HMMA.16816.F32.BF16 R68, R88.reuse, R70, R16 ;  /* 0x000000465844723c */ /* 0x040fe60000041810 */
[----:B------:R-:W-:Y:S01]  /*e2c0*/  FADD.FTZ R126, R126, R13 ;  /* 0x0000000d7e7e7221 */ /* 0x000fe20000010000 */
[----:B---3--:R-:W-:Y:S03]  /*e2d0*/  MOV R93, R0 ;  /* 0x00000000005d7202 */ /* 0x008fe60000000f00 */
[----:B------:R-:W-:Y:S01]  /*e2e0*/  FADD.FTZ R149, R149, R126 ;  /* 0x0000007e95957221 */ /* 0x000fe20000010000 */
        /* <DEDUP_REMOVED lines=14> */
[----:B------:R-:W-:Y:S05]  /*e3d0*/  MOV R91, R2 ;  /* 0x00000002005b7202 */ /* 0x000fea0000000f00 */
[----:B------:R-:W-:Y:S01]  /*e3e0*/  @!UPT UIADD3 URZ, UPT, UPT, URZ, URZ, URZ ;  /* 0x000000fffffff290 */ /* 0x000fe2000fffe0ff */
[----:B------:R-:W-:Y:S11]  /*e3f0*/  @P0 BRA `(.L_x_9722) ;  /* 0xffffffd800000947 */ /* 0x000ff6000383ffff */
.L_x_9715:
        /* <DEDUP_REMOVED lines=10> */
.L_x_9730:
        /* <DEDUP_REMOVED lines=37> */
[----:B----4-:R-:W-:Y:S01]  /*e6f0*/  @P1 FMUL.FTZ R10, R10, 0.69314718246459960938 ;  /* 0x3f3172180a0a1820 */ /* 0x010fe20000410000 */
[----:B------:R-:W-:-:S02]  /*e700*/  SHF.L.U32 R8, R4, 0x3, RZ ;  /* 0x0000000304087819 */ /* 0x000fc400000006ff */
[----:B------:R-:W-:Y:S01]  /*e710*/  LOP3.LUT R95, R12, 0x3e00, R95, 0xf8, !PT ;  /* 0x00003e000c5f7812 */ /* 0x000fe200078ef85f */
[----:B-----5:R-:W-:Y:S01]  /*e720*/  @P1 FFMA.FTZ R3, R5, R2, R10 ;  /* 0x0000000205031223 */ /* 0x020fe2000001000a */
[----:B------:R-:W-:Y:S01]  /*e730*/  LOP3.LUT R9, R8, 0xc0, RZ, 0xc0, !PT ;  /* 0x000000c008097812 */ /* 0x000fe200078ec0ff */
[----:B---3--:R-:W-:Y:S01]  /*e740*/  @P0 FMUL.FTZ R10, R7, 0.69314718246459960938 ;  /* 0x3f317218070a0820 */ /* 0x008fe20000410000 */
[----:B------:R-:W-:Y:S02]  /*e750*/  FSEL R6, R6, 1, P0 ;  /* 0x3f80000006067808 */ /* 0x000fe40000000000 */
[----:B------:R-:W-:Y:S02]  /*e760*/  LOP3.LUT R9, R9, 0x18, R4, 0xf8, !PT ;  /* 0x0000001809097812 */ /* 0x000fe400078ef804 */
        /* <DEDUP_REMOVED lines=67> */
[----:B------:R1:W5:Y:S01]  /*eba0*/  LD.E.64 R56, desc[UR4][R84.64+0xa8] ;  /* 0x0000a80454387980 */ /* 0x000362000c101b00 */
[----:B------:R-:W-:Y:S01]  /*ebb0*/  LOP3.LUT R11, R92, 0xd8, RZ, 0xc0, !PT ;  /* 0x000000d85c0b7812 */ /* 0x000fe200078ec0ff */
[----:B------:R-:W-:Y:S01]  /*ebc0*/  IMAD.SHL.U32 R58, R111, 0x40, RZ ;  /* 0x000000406f3a7824 */ /* 0x000fe200078e00ff */
        /* <DEDUP_REMOVED lines=50> */
.L_x_9725:
[----:B------:R-:W-:Y:S05]  /*eef0*/  BSYNC.RECONVERGENT B0 ;  /* 0x0000000000007941 */ /* 0x000fea0003800200 */
.L_x_9724:
        /* <DEDUP_REMOVED lines=10> */
[----:B--2-45:R-:W-:Y:S05]  /*efa0*/  @P1 RET.REL.NODEC R110 `(_ZN5flash24flash_fwd_splitkv_kernelI23Flash_fwd_kernel_traitsILi96ELi64ELi64ELi4ELb0ELb0EN7cutlass10bfloat16_tE19Flash_kernel_traitsILi96ELi64ELi64ELi4ES3_EELb0ELb0ELb0ELb0ELb1ELb1ELb1ELb1EEEvNS_16Flash_fwd_paramsE) ;  /* 0xffffff106e141950 */ /* 0x034fea0003c3ffff */
[----:B------:R-:W-:Y:S01]  /*efb0*/  MOV R111, 0x0 ;  /* 0x00000000006f7802 */ /* 0x000fe20000000f00 */
[----:B------:R-:W-:Y:S04]  /*efc0*/  ST.E.128 desc[UR4][R54.64+0x4800], R36 ;  /* 0x0048002436007985 */ /* 0x000fe8000c101d04 */
[----:B------:R-:W-:Y:S04]  /*efd0*/  ST.E.128 desc[UR4][R54.64+0x4880], R20 ;  /* 0x0048801436007985 */ /* 0x000fe8000c101d04 */
[----:B------:R1:W-:Y:S02]  /*efe0*/  ST.E.128 desc[UR4][R54.64+0x4900], R4 ;  /* 0x0049000436007985 */ /* 0x0003e4000c101d04 */
[----:B-1----:R-:W-:Y:S05]  /*eff0*/  RET.REL.NODEC R110 `(_ZN5flash24flash_fwd_splitkv_kernelI23Flash_fwd_kernel_traitsILi96ELi64ELi64ELi4ELb0ELb0EN7cutlass10bfloat16_tE19Flash_kernel_traitsILi96ELi64ELi64ELi4ES3_EELb0ELb0ELb0ELb0ELb1ELb1ELb1ELb1EEEvNS_16Flash_fwd_paramsE) ;  /* 0xffffff106e007950 */ /* 0x002fea0003c3ffff */
.L_x_9723:
[----:B------:R-:W-:Y:S01]  /*f000*/  MOV R4, 0x2 ;  /* 0x0000000200047802 */ /* 0x000fe20000000f00 */
[----:B------:R-:W-:Y:S01]  /*f010*/  IMAD.MOV.U32 R3, RZ, RZ, 0x1f ;  /* 0x0000001fff037424 */ /* 0x000fe200078e00ff */
[----:B------:R-:W-:-:S07]  /*f020*/  MOV R6, 0xffffffff ;  /* 0xffffffff00067802 */ /* 0x000fce0000000f00 */
[----:B-1---5:R-:W-:Y:S05]  /*f030*/  WARPSYNC.COLLECTIVE R6, `(.L_x_9726) ;  /* 0x0000000006087348 */ /* 0x022fea0003c00000 */
[----:B------:R2:W3:Y:S02]  /*f040*/  SHFL.BFLY P0, R12, R124, R4, R3 ;  /* 0x0c0000047c0c7389 */ /* 0x0004e40000000003 */
[----:B-123-5:R-:W-:Y:S05]  /*f050*/  ENDCOLLECTIVE ;  /* 0x000000000000791b */ /* 0x02efea0003800000 */
.L_x_9726:
[----:B------:R-:W-:Y:S02]  /*f060*/  IMAD.MOV.U32 R9, RZ, RZ, R12 ;  /* 0x000000ffff097224 */ /* 0x000fe400078e000c */
[----:B------:R-:W-:Y:S02]  /*f070*/  IMAD.MOV.U32 R4, RZ, RZ, 0x1 ;  /* 0x00000001ff047424 */ /* 0x000fe400078e00ff */
[----:B------:R-:W-:-:S05]  /*f080*/  FADD.FTZ R9, R9, R124 ;  /* 0x0000007c09097221 */ /* 0x000fca0000010000 */
[----:B------:R-:W-:-:S07]  /*f090*/  MOV R124, R9 ;  /* 0x00000009007c7202 */ /* 0x000fce0000000f00 */
[----:B------:R-:W-:Y:S05]  /*f0a0*/  WARPSYNC.COLLECTIVE R6, `(.L_x_9727) ;  /* 0x0000000006087348 */ /* 0x000fea0003c00000 */
[----:B------:R1:W2:Y:S02]  /*f0b0*/  SHFL.BFLY P0, R12, R124, R4, R3 ;  /* 0x0c0000047c0c7389 */ /* 0x0002a40000000003 */
[----:B-12---:R-:W-:Y:S05]  /*f0c0*/  ENDCOLLECTIVE ;  /* 0x000000000000791b */ /* 0x006fea0003800000 */
.L_x_9727:
[----:B------:R-:W-:Y:S01]  /*f0d0*/  MOV R124, R127 ;  /* 0x0000007f007c7202 */ /* 0x000fe20000000f00 */
[----:B------:R-:W-:Y:S01]  /*f0e0*/  IMAD.MOV.U32 R4, RZ, RZ, 0x2 ;  /* 0x00000002ff047424 */ /* 0x000fe200078e00ff */
[----:B------:R-:W-:-:S07]  /*f0f0*/  MOV R8, R12 ;  /* 0x0000000c00087202 */ /* 0x000fce0000000f00 */
[----:B------:R-:W-:Y:S05]  /*f100*/  WARPSYNC.COLLECTIVE R6, `(.L_x_9728) ;  /* 0x0000000006087348 */ /* 0x000fea0003c00000 */
[----:B------:R1:W2:Y:S02]  /*f110*/  SHFL.BFLY P0, R12, R124, R4, R3 ;  /* 0x0c0000047c0c7389 */ /* 0x0002a40000000003 */
[----:B-12---:R-:W-:Y:S05]  /*f120*/  ENDCOLLECTIVE ;  /* 0x000000000000791b */ /* 0x006fea0003800000 */
.L_x_9728:
[----:B------:R-:W-:Y:S01]  /*f130*/  FADD.FTZ R11, R9, R8 ;  /* 0x00000008090b7221 */ /* 0x000fe20000010000 */
[----:B------:R-:W-:Y:S01]  /*f140*/  FADD.FTZ R7, R12, R127 ;  /* 0x0000007f0c077221 */ /* 0x000fe20000010000 */
[----:B------:R-:W-:-:S04]  /*f150*/  MOV R4, 0x1 ;  /* 0x0000000100047802 */ /* 0x000fc80000000f00 */
[----:B------:R-:W-:-:S07]  /*f160*/  MOV R124, R7 ;  /* 0x00000007007c7202 */ /* 0x000fce0000000f00 */
[----:B------:R-:W-:Y:S05]  /*f170*/  WARPSYNC.COLLECTIVE R6, `(.L_x_9729) ;  /* 0x0000000006087348 */ /* 0x000fea0003c00000 */
[----:B------:R1:W2:Y:S02]  /*f180*/  SHFL.BFLY P0, R12, R124, R4, R3 ;  /* 0x0c0000047c0c7389 */ /* 0x0002a40000000003 */
[----:B-12---:R-:W-:Y:S05]  /*f190*/  ENDCOLLECTIVE ;  /* 0x000000000000791b */ /* 0x006fea0003800000 */
.L_x_9729:
[----:B------:R-:W-:Y:S05]  /*f1a0*/  BRA `(.L_x_9730) ;  /* 0xfffffff000bc7947 */ /* 0x000fea000383ffff */
.L_x_9731:
        /* <DEDUP_REMOVED lines=13> */
.L_x_11691:


//--------------------- .text._ZN5flash24flash_fwd_splitkv_kernelI23Flash_fwd_kernel_traitsILi96ELi64ELi64ELi4ELb0ELb0EN7cutlass10bfloat16_tE19Flash_kernel_traitsILi96ELi64ELi64ELi4ES3_EELb0ELb0ELb1ELb0ELb0ELb0ELb1ELb1EEEvNS_16Flash_fwd_paramsE --------------------------
	.section	.text._ZN5flash24flash_fwd_splitkv_kernelI23Flash_fwd_kernel_traitsILi96ELi64ELi64ELi4ELb0ELb0EN7cutlass10bfloat16_tE19Flash_kernel_traitsILi96ELi64ELi64ELi4ES3_EELb0ELb0ELb1ELb0ELb0ELb0ELb1ELb1EEEvNS_16Flash_fwd_paramsE,"ax",@progbits
	.align	128
        .global         _ZN5flash24flash_fwd_splitkv_kernelI23Flash_fwd_kernel_traitsILi96ELi64ELi64ELi4ELb0ELb0EN7cutlass10bfloat16_tE19Flash_kernel_traitsILi96ELi64ELi64ELi4ES3_EELb0ELb0ELb1ELb0ELb0ELb0ELb1ELb1EEEvNS_16Flash_fwd_paramsE
        .type           _ZN5flash24flash_fwd_splitkv_kernelI23Flash_fwd_kernel_traitsILi96ELi64ELi64ELi4ELb0ELb0EN7cutlass10bfloat16_tE19Flash_kernel_traitsILi96ELi64ELi64ELi4ES3_EELb0ELb0ELb1ELb0ELb0ELb0ELb1ELb1EEEvNS_16Flash_fwd_paramsE,@function
        .size           _ZN5flash24flash_fwd_splitkv_kernelI23Flash_fwd_kernel_traitsILi96ELi64ELi64ELi4ELb0ELb0EN7cutlass10bfloat16_tE19Flash_kernel_traitsILi96ELi64ELi64ELi4ES3_EELb0ELb0ELb1ELb0ELb0ELb0ELb1ELb1EEEvNS_16Flash_fwd_paramsE,(.L_x_11692 - _ZN5flash24flash_fwd_splitkv_kernelI23Flash_fwd_kernel_traitsILi96ELi64ELi64ELi4ELb0ELb0EN7cutlass10bfloat16_tE19Flash_kernel_traitsILi96ELi64ELi64ELi4ES3_EELb0ELb0ELb1ELb0ELb0ELb0ELb1ELb1EEEvNS_16Flash_fwd_paramsE)
        .other          _ZN5flash24flash_fwd_splitkv_kernelI23Flash_fwd_kernel_traitsILi96ELi64ELi64ELi4ELb0ELb0EN7cutlass10bfloat16_tE19Flash_kernel_traitsILi96ELi64ELi64ELi4ES3_EELb0ELb0ELb1ELb0ELb0ELb0ELb1ELb1EEEvNS_16Flash_fwd_paramsE,@"STO_CUDA_ENTRY STV_DEFAULT"
_ZN5flash24flash_fwd_splitkv_kernelI23Flash_fwd_kernel_traitsILi96ELi64ELi64ELi4ELb0ELb0EN7cutlass10bfloat16_tE19Flash_kernel_traitsILi96ELi64ELi64ELi4ES3_EELb0ELb0ELb1ELb0ELb0ELb0ELb1ELb1EEEvNS_16Flash_fwd_paramsE:
.text._ZN5flash24flash_fwd_splitkv_kernelI23Flash_fwd_kernel_traitsILi96ELi64ELi64ELi4ELb0ELb0EN7cutlass10bfloat16_tE19Flash_kernel_traitsILi96ELi64ELi64ELi4ES3_EELb0ELb0ELb1ELb0ELb0ELb0ELb1ELb1EEEvNS_16Flash_fwd_paramsE:
        /* <DEDUP_REMOVED lines=29> */
[----:B------:R-:W-:Y:S05]  /*01d0*/  CALL.REL.NOINC `($_ZN5flash24flash_fwd_splitkv_kernelI23Flash_fwd_kernel_traitsILi96ELi64ELi64ELi4ELb0ELb0EN7cutlass10bfloat16_tE19Flash_kernel_traitsILi96ELi64ELi64ELi4ES3_EELb0ELb0ELb1ELb0ELb0ELb0ELb1ELb1EEEvNS_16Flash_fwd_paramsE$_ZN5flash30compute_attn_1rowblock_splitkvI23Flash_fwd_kernel_traitsILi96ELi64ELi64ELi4ELb0ELb0EN7cutlass10bfloat16_tE19Flash_kernel_traitsILi96ELi64ELi64ELi4ES3_EELb0ELb0ELb1ELb0ELb0ELb0ELb1ELb1ENS_16Flash_fwd_paramsEEEvRKT8_iiiii) ;  /* 0x0000000000087944 */ /* 0x000fea0003c00000 */
[----:B------:R-:W-:Y:S05]  /*01e0*/  BSYNC.RECONVERGENT B4 ;  /* 0x0000000000047941 */ /* 0x000fea0003800200 */
.L_x_9732:
[----:B------:R-:W-:Y:S05]  /*01f0*/  EXIT ;  /* 0x000000000000794d */ /* 0x000fea0003800000 */
        .type           $_ZN5flash24flash_fwd_splitkv_kernelI23Flash_fwd_kernel_traitsILi96ELi64ELi64ELi4ELb0ELb0EN7cutlass10bfloat16_tE19Flash_kernel_traitsILi96ELi64ELi64ELi4ES3_EELb0ELb0ELb1ELb0ELb0ELb0ELb1ELb1EEEvNS_16Flash_fwd_paramsE$_ZN5flash30compute_attn_1rowblock_splitkvI23Flash_fwd_kernel_traitsILi96ELi64ELi64ELi4ELb0ELb0EN7cutlass10bfloat16_tE19Flash_kernel_traitsILi96ELi64ELi64ELi4ES3_EELb0ELb0ELb1ELb0ELb0ELb0ELb1ELb1ENS_16Flash_fwd_paramsEEEvRKT8_iiiii,@function
        .size           $_ZN5flash24flash_fwd_splitkv_kernelI23Flash_fwd_kernel_traitsILi96ELi64ELi64ELi4ELb0ELb0EN7cutlass10bfloat16_tE19Flash_kernel_traitsILi96ELi64ELi64ELi4ES3_EELb0ELb0ELb1ELb0ELb0ELb0ELb1ELb1EEEvNS_16Flash_fwd_paramsE$_ZN5flash30compute_attn_1rowblock_splitkvI23Flash_fwd_kernel_traitsILi96ELi64ELi64ELi4ELb0ELb0EN7cutlass10bfloat16_tE19Flash_kernel_traitsILi96ELi64ELi64ELi4ES3_EELb0ELb0ELb1ELb0ELb0ELb0ELb1ELb1ENS_16Flash_fwd_paramsEEEvRKT8_iiiii,(.L_x_11692 - $_ZN5flash24flash_fwd_splitkv_kernelI23Flash_fwd_kernel_traitsILi96ELi64ELi64ELi4ELb0ELb0EN7cutlass10bfloat16_tE19Flash_kernel_traitsILi96ELi64ELi64ELi4ES3_EELb0ELb0ELb1ELb0ELb0ELb0ELb1ELb1EEEvNS_16Flash_fwd_paramsE$_ZN5flash30compute_attn_1rowblock_splitkvI23Flash_fwd_kernel_traitsILi96ELi64ELi64ELi4ELb0ELb0EN7cutlass10bfloat16_tE19Flash_kernel_traitsILi96ELi64ELi64ELi4ES3_EELb0ELb0ELb1ELb0ELb0ELb0ELb1ELb1ENS_16Flash_fwd_paramsEEEvRKT8_iiiii)
$_ZN5flash24flash_fwd_splitkv_kernelI23Flash_fwd_kernel_traitsILi96ELi64ELi64ELi4ELb0ELb0EN7cutlass10bfloat16_tE19Flash_kernel_traitsILi96ELi64ELi64ELi4ES3_EELb0ELb0ELb1ELb0ELb0ELb0ELb1ELb1EEEvNS_16Flash_fwd_paramsE$_ZN5flash30compute_attn_1rowblock_splitkvI23Flash_fwd_kernel_traitsILi96ELi64ELi64ELi4ELb0ELb0EN7cutlass10bfloat16_tE19Flash_kernel_traitsILi96ELi64ELi64ELi4ES3_EELb0ELb0ELb1ELb0ELb0ELb0ELb1ELb1ENS_16Flash_fwd_paramsEEEvRKT8_iiiii:
        /* <DEDUP_REMOVED lines=38> */
.L_x_9734:
[----:B------:R-:W-:Y:S05]  /*0460*/  BSYNC.RECONVERGENT B0 ;  /* 0x0000000000007941 */ /* 0x000fea0003800200 */
.L_x_9733:
[----:B------:R-:W-:Y:S04]  /*0470*/  BSSY.RECONVERGENT B0, `(.L_x_9735) ;  /* 0x0000007000007945 */ /* 0x000fe80003800200 */
[----:B------:R-:W-:Y:S05]  /*0480*/  @!P3 BRA `(.L_x_9736) ;  /* 0x000000000014b947 */ /* 0x000fea0003800000 */
[----:B------:R-:W3:Y:S02]  /*0490*/  LD.E.U8 R4, desc[UR4][R84.64+0x1b2] ;  /* 0x0001b20454047980 */ /* 0x000ee4000c101100 */
[----:B---3--:R-:W-:-:S13]  /*04a0*/  ISETP.NE.AND P1, PT, R4, RZ, PT ;  /* 0x000000ff0400720c */ /* 0x008fda0003f25270 */
[----:B------:R-:W3:Y:S02]  /*04b0*/  @P1 LD.E R5, desc[UR4][R8.64+0x4] ;  /* 0x0000040408051980 */ /* 0x000ee4000c101900 */
[----:B---3-5:R-:W-:-:S06]  /*04c0*/  @P1 IADD3 R68, PT, PT, R5, -R12, RZ ;  /* 0x8000000c05441210 */ /* 0x028fcc0007ffe0ff */
[----:B------:R3:W5:Y:S02]  /*04d0*/  @!P1 LD.E R68, desc[UR4][R8.64] ;  /* 0x0000000408449980 */ /* 0x000764000c101900 */
.L_x_9736:
[----:B------:R-:W-:Y:S05]  /*04e0*/  BSYNC.RECONVERGENT B0 ;  /* 0x0000000000007941 */ /* 0x000fea0003800200 */
.L_x_9735:
        /* <DEDUP_REMOVED lines=9> */
.L_x_9738:
[----:B------:R-:W4:Y:S01]  /*0580*/  LD.E.64 R4, desc[UR4][R84.64+0x108] ;  /* 0x0001080454047980 */ /* 0x000f22000c101b00 */
[----:B------:R-:W-:Y:S01]  /*0590*/  BSSY.RECONVERGENT B0, `(.L_x_9740) ;  /* 0x0000006000007945 */ /* 0x000fe20003800200 */
[----:B------:R-:W-:Y:S01]  /*05a0*/  IMAD.MOV.U32 R3, RZ, RZ, RZ ;  /* 0x000000ffff037224 */ /* 0x000fe200078e00ff */
[----:B----4-:R-:W-:-:S04]  /*05b0*/  ISETP.NE.U32.AND P0, PT, R4, RZ, PT ;  /* 0x000000ff0400720c */ /* 0x010fc80003f05070 */
[----:B------:R-:W-:-:S13]  /*05c0*/  ISETP.NE.AND.EX P0, PT, R5, RZ, PT, P0 ;  /* 0x000000ff0500720c */ /* 0x000fda0003f05300 */
[----:B------:R-:W-:Y:S05]  /*05d0*/  @!P0 BRA `(.L_x_9741) ;  /* 0x0000000000048947 */ /* 0x000fea0003800000 */
[----:B------:R4:W5:Y:S02]  /*05e0*/  LD.E R3, desc[UR4][R84.64+0xbc] ;  /* 0x0000bc0454037980 */ /* 0x000964000c101900 */
.L_x_9741:
[----:B------:R-:W-:Y:S05]  /*05f0*/  BSYNC.RECONVERGENT B0 ;  /* 0x0000000000007941 */ /* 0x000fea0003800200 */
.L_x_9740:
[----:B-----5:R-:W-:Y:S02]  /*0600*/  IADD3 R90, PT, PT, R68, R3, RZ ;  /* 0x00000003445a7210 */ /* 0x020fe40007ffe0ff */
.L_x_9739:
[----:B------:R-:W-:Y:S05]  /*0610*/  BSYNC.RECONVERGENT B1 ;  /* 0x0000000000017941 */ /* 0x000fea0003800200 */
.L_x_9737:
[----:B------:R-:W-:Y:S01]  /*0620*/  IMAD.SHL.U32 R95, R145, 0x40, RZ ;  /* 0x00000040915f7824 */ /* 0x000fe200078e00ff */
[----:B------:R-:W-:Y:S01]  /*0630*/  MOV R4, R144 ;  /* 0x0000009000047202 */ /* 0x000fe20000000f00 */
[----:B------:R-:W-:-:S03]  /*0640*/  IMAD.MOV.U32 R5, RZ, RZ, 0x0 ;  /* 0x00000000ff057424 */ /* 0x000fc600078e00ff */
[----:B------:R-:W-:-:S13]  /*0650*/  ISETP.GT.AND P0, PT, R146, R95, PT ;  /* 0x0000005f9200720c */ /* 0x000fda0003f04270 */
[----:B-1234-:R-:W-:Y:S05]  /*0660*/  @!P0 RET.REL.NODEC R4 `(_ZN5flash24flash_fwd_splitkv_kernelI23Flash_fwd_kernel_traitsILi96ELi64ELi64ELi4ELb0ELb0EN7cutlass10bfloat16_tE19Flash_kernel_traitsILi96ELi64ELi64ELi4ES3_EELb0ELb0ELb1ELb0ELb0ELb0ELb1ELb1EEEvNS_16Flash_fwd_paramsE) ;  /* 0xfffffff804648950 */ /* 0x01efea0003c3ffff */
        /* <DEDUP_REMOVED lines=74> */
.L_x_9744:
[----:B------:R-:W-:Y:S05]  /*0b10*/  BSYNC.RECONVERGENT B0 ;  /* 0x0000000000007941 */ /* 0x000fea0003800200 */
.L_x_9743:
        /* <DEDUP_REMOVED lines=16> */
.L_x_9746:
[----:B------:R-:W-:Y:S05]  /*0c20*/  BSYNC.RECONVERGENT B0 ;  /* 0x0000000000007941 */ /* 0x000fea0003800200 */
.L_x_9745:
        /* <DEDUP_REMOVED lines=15> */
.L_x_9748:
[----:B------:R-:W-:Y:S05]  /*0d20*/  BSYNC.RECONVERGENT B0 ;  /* 0x0000000000007941 */ /* 0x000fea0003800200 */
.L_x_9747:
        /* <DEDUP_REMOVED lines=15> */
.L_x_9750:
[----:B------:R-:W-:Y:S05]  /*0e20*/  BSYNC.RECONVERGENT B0 ;  /* 0x0000000000007941 */ /* 0x000fea0003800200 */
.L_x_9749:
        /* <DEDUP_REMOVED lines=13> */
[----:B-12---:R-:W-:Y:S05]  /*0f00*/  @P6 RET.REL.NODEC R144 `(_ZN5flash24flash_fwd_splitkv_kernelI23Flash_fwd_kernel_traitsILi96ELi64ELi64ELi4ELb0ELb0EN7cutlass10bfloat16_tE19Flash_kernel_traitsILi96ELi64ELi64ELi4ES3_EELb0ELb0ELb1ELb0ELb0ELb0ELb1ELb1EEEvNS_16Flash_fwd_paramsE) ;  /* 0xfffffff0903c6950 */ /* 0x006fea0003c3ffff */
[----:B------:R-:W-:Y:S02]  /*0f10*/  MOV R5, 0xff800000 ;  /* 0xff80000000057802 */ /* 0x000fe40000000f00 */
[----:B------:R-:W-:-:S03]  /*0f20*/  MOV R145, 0x0 ;  /* 0x0000000000917802 */ /* 0x000fc60000000f00 */
[----:B------:R1:W-:Y:S02]  /*0f30*/  ST.E desc[UR4][R2.64+0xc0], R5 ;  /* 0x0000c00502007985 */ /* 0x0003e4000c101904 */
[----:B-1----:R-:W-:Y:S05]  /*0f40*/  RET.REL.NODEC R144 `(_ZN5flash24flash_fwd_splitkv_kernelI23Flash_fwd_kernel_traitsILi96ELi64ELi64ELi4ELb0ELb0EN7cutlass10bfloat16_tE19Flash_kernel_traitsILi96ELi64ELi64ELi4ES3_EELb0ELb0ELb1ELb0ELb0ELb0ELb1ELb1EEEvNS_16Flash_fwd_paramsE) ;  /* 0xfffffff0902c7950 */ /* 0x002fea0003c3ffff */
.L_x_9742:
        /* <DEDUP_REMOVED lines=84> */
[----:B--2---:R-:W-:Y:S01]  /*1490*/  SHF.R.S32.HI R7, RZ, 0x1f, R3 ;  /* 0x0000001fff077819 */ /* 0x004fe20000011403 */
        /* <DEDUP_REMOVED lines=19> */
.L_x_9752:
        /* <DEDUP_REMOVED lines=26> */
[----:B--2---:R-:W-:-:S03]  /*1770*/  @!P2 IMAD R3, R139, R11, RZ ;  /* 0x0000000b8b03a224 */ /* 0x004fc600078e02ff */
[----:B------:R-:W-:Y:S01]  /*1780*/  ISETP.GT.U32.AND P1, PT, R2, R13, PT ;  /* 0x0000000d0200720c */ /* 0x000fe20003f24070 */
[----:B------:R-:W-:Y:S02]  /*1790*/  @!P2 IMAD R3, R4, R138, R3 ;  /* 0x0000008a0403a224 */ /* 0x000fe400078e0203 */
[----:B------:R-:W-:Y:S01]  /*17a0*/  @!P2 IMAD.WIDE.U32 R22, R138, R11, RZ ;  /* 0x0000000b8a16a225 */ /* 0x000fe200078e00ff */
[----:B-----5:R-:W-:-:S03]  /*17b0*/  @!P2 SHF.R.S32.HI R6, RZ, 0x1f, R10 ;  /* 0x0000001fff06a819 */ /* 0x020fc6000001140a */
[----:B---3--:R-:W-:Y:S01]  /*17c0*/  @!P2 IMAD R7, R17, R10, RZ ;  /* 0x0000000a1107a224 */ /* 0x008fe200078e02ff */
        /* <DEDUP_REMOVED lines=9> */
[----:B------:R-:W-:Y:S01]  /*1860*/  @!P2 IADD3 R7, PT, PT, R23, R7, RZ ;  /* 0x000000071707a210 */ /* 0x000fe20007ffe0ff */
[----:B------:R-:W-:Y:S01]  /*1870*/  @!P2 IMAD.MOV.U32 R8, RZ, RZ, R22 ;  /* 0x000000ffff08a224 */ /* 0x000fe200078e0016 */
[----:B------:R-:W-:Y:S02]  /*1880*/  ISETP.GE.AND P0, PT, R4, RZ, PT ;  /* 0x000000ff0400720c */ /* 0x000fe40003f06270 */
[----:B------:R-:W-:Y:S02]  /*1890*/  ISETP.NE.AND P3, PT, R5, RZ, PT ;  /* 0x000000ff0500720c */ /* 0x000fe40003f65270 */
[----:B------:R-:W-:-:S02]  /*18a0*/  LEA R2, R89, 0xffffffc0, 0x6 ;  /* 0xffffffc059027811 */ /* 0x000fc400078e30ff */
[----:B------:R-:W-:Y:S02]  /*18b0*/  @P2 IADD3 R7, PT, PT, R17, R3, RZ ;  /* 0x0000000311072210 */ /* 0x000fe40007ffe0ff */
[----:B------:R-:W-:Y:S01]  /*18c0*/  @P2 MOV R8, R16 ;  /* 0x0000001000082202 */ /* 0x000fe20000000f00 */
[----:B------:R-:W-:Y:S01]  /*18d0*/  @!P1 VIADD R9, R9, 0x1 ;  /* 0x0000000109099836 */ /* 0x000fe20000000000 */
[----:B------:R-:W-:Y:S01]  /*18e0*/  @!P2 SHF.R.S32.HI R3, RZ, 0x1f, R11 ;  /* 0x0000001fff03a819 */ /* 0x000fe2000001140b */
[----:B----4-:R-:W-:Y:S01]  /*18f0*/  @!P2 IMAD R4, R137, R11, RZ ;  /* 0x0000000b8904a224 */ /* 0x010fe200078e02ff */
[----:B------:R-:W-:Y:S01]  /*1900*/  SHF.R.S32.HI R17, RZ, 0x1f, R2 ;  /* 0x0000001fff117819 */ /* 0x000fe20000011402 */
[----:B------:R-:W-:Y:S01]  /*1910*/  IMAD R6, R139, R2, RZ ;  /* 0x000000028b067224 */ /* 0x000fe200078e02ff */
[----:B------:R-:W-:Y:S02]  /*1920*/  MOV R22, R8 ;  /* 0x0000000800167202 */ /* 0x000fe40000000f00 */
[----:B------:R-:W-:Y:S01]  /*1930*/  MOV R23, R7 ;  /* 0x0000000700177202 */ /* 0x000fe20000000f00 */
[----:B------:R-:W-:-:S02]  /*1940*/  @P5 VIADD R9, R9, 0x1 ;  /* 0x0000000109095836 */ /* 0x000fc40000000000 */
        /* <DEDUP_REMOVED lines=8> */
[----:B------:R-:W-:Y:S01]  /*19d0*/  @!P2 SHF.R.S32.HI R3, RZ, 0x1f, R10 ;  /* 0x0000001fff03a819 */ /* 0x000fe2000001140a */
[----:B------:R-:W-:Y:S01]  /*19e0*/  @!P2 IMAD R4, R21, R10, RZ ;  /* 0x0000000a1504a224 */ /* 0x000fe200078e02ff */
[----:B------:R-:W-:Y:S02]  /*19f0*/  IADD3 R13, PT, PT, R23, R6, RZ ;  /* 0x00000006170d7210 */ /* 0x000fe40007ffe0ff */
[----:B------:R-:W-:Y:S01]  /*1a00*/  MOV R12, R22 ;  /* 0x00000016000c7202 */ /* 0x000fe20000000f00 */
        /* <DEDUP_REMOVED lines=8> */
[----:B------:R-:W-:Y:S01]  /*1a90*/  @!P2 MOV R18, R20 ;  /* 0x000000140012a202 */ /* 0x000fe20000000f00 */
[----:B------:R-:W-:Y:S01]  /*1aa0*/  @!P2 IMAD.IADD R16, R21, 0x1, R3 ;  /* 0x000000011510a824 */ /* 0x000fe200078e0203 */
[----:B------:R-:W-:Y:S01]  /*1ab0*/  MOV R6, R12 ;  /* 0x0000000c00067202 */ /* 0x000fe20000000f00 */
[----:B------:R-:W-:Y:S01]  /*1ac0*/  IMAD.IADD R3, R13, 0x1, R7 ;  /* 0x000000010d037824 */ /* 0x000fe200078e0207 */
[----:B------:R-:W-:Y:S02]  /*1ad0*/  @P2 IADD3 R16, PT, PT, R9, R4, RZ ;  /* 0x0000000409102210 */ /* 0x000fe40007ffe0ff */
[----:B------:R-:W-:Y:S02]  /*1ae0*/  @P2 MOV R18, R8 ;  /* 0x0000000800122202 */ /* 0x000fe40000000f00 */
.L_x_9753:
[----:B------:R-:W-:Y:S05]  /*1af0*/  BSYNC.RECONVERGENT B0 ;  /* 0x0000000000007941 */ /* 0x000fea0003800200 */
.L_x_9751:
        /* <DEDUP_REMOVED lines=25> */
[----:B------:R1:W5:Y:S01]  /*1c90*/  @P4 LD.E R4, desc[UR4][R32.64] ;  /* 0x0000000420044980 */ /* 0x000362000c101900 */
[----:B------:R-:W-:-:S05]  /*1ca0*/  LOP3.LUT R12, R65, 0x18, RZ, 0xc0, !PT ;  /* 0x00000018410c7812 */ /* 0x000fca00078ec0ff */
[----:B------:R-:W-:-:S04]  /*1cb0*/  @!P3 IADD3 R22, PT, PT, R22, -R13, RZ ;  /* 0x8000000d1616b210 */ /* 0x000fc80007ffe0ff */
[----:B------:R-:W-:Y:S01]  /*1cc0*/  ISETP.GE.U32.AND P4, PT, R22, R13, PT ;  /* 0x0000000d1600720c */ /* 0x000fe20003f86070 */
[----:B------:R-:W1:Y:S01]  /*1cd0*/  S2R R62, SR_CgaCtaId ;  /* 0x00000000003e7919 */ /* 0x000e620000008800 */
[----:B------:R-:W-:Y:S02]  /*1ce0*/  LOP3.LUT R19, R148, R5, RZ, 0x3c, !PT ;  /* 0x0000000594137212 */ /* 0x000fe400078e3cff */
[----:B------:R-:W-:Y:S01]  /*1cf0*/  IADD3 R18, P1, PT, R12, R18, RZ ;  /* 0x000000120c127210 */ /* 0x000fe20007f3e0ff */
[----:B------:R-:W-:Y:S01]  /*1d00*/  @!P3 VIADD R7, R7, 0x1 ;  /* 0x000000010707b836 */ /* 0x000fe20000000000 */
[----:B------:R-:W-:Y:S01]  /*1d10*/  ISETP.GE.AND P2, PT, R19, RZ, PT ;  /* 0x000000ff1300720c */ /* 0x000fe20003f46270 */
[----:B------:R-:W-:Y:S02]  /*1d20*/  IMAD R17, R17, R136, RZ ;  /* 0x0000008811117224 */ /* 0x000fe400078e02ff */
[----:B------:R-:W-:Y:S01]  /*1d30*/  IMAD.X R19, RZ, RZ, R16, P1 ;  /* 0x000000ffff137224 */ /* 0x000fe200008e0610 */
[----:B------:R-:W-:-:S03]  /*1d40*/  ISETP.NE.AND P1, PT, R5, RZ, PT ;  /* 0x000000ff0500720c */ /* 0x000fc60003f25270 */
[----:B------:R-:W-:Y:S01]  /*1d50*/  @P4 IADD3 R7, PT, PT, R7, 0x1, RZ ;  /* 0x0000000107074810 */ /* 0x000fe20007ffe0ff */
[C---:B------:R-:W-:Y:S02]  /*1d60*/  IMAD R16, R2.reuse, R137, R17 ;  /* 0x0000008902107224 */ /* 0x040fe400078e0211 */
[----:B------:R-:W-:-:S04]  /*1d70*/  IMAD.WIDE.U32 R22, R2, R136, R18 ;  /* 0x0000008802167225 */ /* 0x000fc800078e0012 */
[----:B------:R-:W-:-:S05]  /*1d80*/  IMAD.MOV.U32 R2, RZ, RZ, R7 ;  /* 0x000000ffff027224 */ /* 0x000fca00078e0007 */
[----:B------:R-:W-:Y:S02]  /*1d90*/  @!P2 IADD3 R2, PT, PT, -R2, RZ, RZ ;  /* 0x000000ff0202a210 */ /* 0x000fe40007ffe1ff */
[----:B------:R-:W-:Y:S01]  /*1da0*/  @!P1 LOP3.LUT R2, RZ, R5, RZ, 0x33, !PT ;  /* 0x00000005ff029212 */ /* 0x000fe200078e33ff */
[----:B------:R-:W-:-:S04]  /*1db0*/  IMAD.IADD R23, R23, 0x1, R16 ;  /* 0x0000000117177824 */ /* 0x000fc800078e0210 */
[----:B------:R-:W-:Y:S02]  /*1dc0*/  IMAD R5, R27, R2, RZ ;  /* 0x000000021b057224 */ /* 0x000fe400078e02ff */
[----:B------:R-:W-:Y:S01]  /*1dd0*/  IMAD.WIDE.U32 R22, R2, R26, R22 ;  /* 0x0000001a02167225 */ /* 0x000fe200078e0016 */
[----:B------:R-:W-:Y:S02]  /*1de0*/  SHF.R.U32.HI R102, RZ, 0x2, R60 ;  /* 0x00000002ff667819 */ /* 0x000fe4000001163c */
[----:B------:R-:W-:Y:S01]  /*1df0*/  SHF.R.S32.HI R101, RZ, 0x1f, R148 ;  /* 0x0000001fff657819 */ /* 0x000fe20000011494 */
[----:B------:R-:W-:Y:S02]  /*1e00*/  IMAD.MOV.U32 R103, RZ, RZ, RZ ;  /* 0x000000ffff677224 */ /* 0x000fe400078e00ff */
[----:B------:R-:W-:Y:S01]  /*1e10*/  IMAD R141, R139, R102, RZ ;  /* 0x000000668b8d7224 */ /* 0x000fe200078e02ff */
[C---:B------:R-:W-:Y:S01]  /*1e20*/  SHF.L.U32 R88, R89.reuse, 0x6, RZ ;  /* 0x0000000659587819 */ /* 0x040fe200000006ff */
[----:B------:R-:W-:Y:S01]  /*1e30*/  VIADD R61, R89, 0xffffffff ;  /* 0xffffffff593d7836 */ /* 0x000fe20000000000 */
[----:B------:R-:W-:-:S03]  /*1e40*/  SHF.L.U64.HI R139, R138, 0x5, R139 ;  /* 0x000000058a8b7819 */ /* 0x000fc6000001028b */
[----:B------:R-:W-:Y:S02]  /*1e50*/  VIADD R63, R88, 0xffffffc0 ;  /* 0xffffffc0583f7836 */ /* 0x000fe40000000000 */
        /* <DEDUP_REMOVED lines=8> */
[----:B------:R-:W-:Y:S02]  /*1ee0*/  IADD3 R28, P1, PT, R12, R0, RZ ;  /* 0x000000000c1c7210 */ /* 0x000fe40007f3e0ff */
[----:B------:R-:W-:Y:S02]  /*1ef0*/  LOP3.LUT R19, R65, 0xc0, RZ, 0xc0, !PT ;  /* 0x000000c041137812 */ /* 0x000fe400078ec0ff */
[----:B------:R-:W-:Y:S01]  /*1f00*/  SHF.R.S32.HI R0, RZ, 0x1f, R2 ;  /* 0x0000001fff007819 */ /* 0x000fe20000011402 */
[----:B------:R-:W-:Y:S01]  /*1f10*/  IMAD.X R29, RZ, RZ, R17, P1 ;  /* 0x000000ffff1d7224 */ /* 0x000fe200008e0611 */
[----:B------:R-:W-:-:S02]  /*1f20*/  LOP3.LUT R16, R19, 0x18, R60, 0xf8, !PT ;  /* 0x0000001813107812 */ /* 0x000fc400078ef83c */
[----:B------:R-:W-:Y:S01]  /*1f30*/  MOV R17, 0x400 ;  /* 0x0000040000117802 */ /* 0x000fe20000000f00 */
[----:B------:R-:W-:Y:S01]  /*1f40*/  IMAD R5, R0, R26, R5 ;  /* 0x0000001a00057224 */ /* 0x000fe200078e0205 */
[----:B------:R-:W-:Y:S02]  /*1f50*/  LOP3.LUT R16, R16, 0x18, R65, 0x78, !PT ;  /* 0x0000001810107812 */ /* 0x000fe400078e7841 */
[----:B-1----:R-:W-:Y:S02]  /*1f60*/  LEA R62, R62, R17, 0x18 ;  /* 0x000000113e3e7211 */ /* 0x002fe400078ec0ff */
[----:B------:R-:W-:Y:S02]  /*1f70*/  IADD3 R17, PT, PT, R23, R5, RZ ;  /* 0x0000000517117210 */ /* 0x000fe40007ffe0ff */
[----:B------:R-:W-:Y:S02]  /*1f80*/  IADD3 R18, P0, PT, R12, R6, RZ ;  /* 0x000000060c127210 */ /* 0x000fe40007f1e0ff */
[----:B------:R-:W-:-:S02]  /*1f90*/  SHF.R.S32.HI R5, RZ, 0x1f, R68 ;  /* 0x0000001fff057819 */ /* 0x000fc40000011444 */
[----:B------:R-:W-:Y:S01]  /*1fa0*/  LOP3.LUT R65, R16, 0x1f20, R65, 0xf8, !PT ;  /* 0x00001f2010417812 */ /* 0x000fe200078ef841 */
[----:B------:R-:W-:Y:S01]  /*1fb0*/  IMAD.MOV.U32 R16, RZ, RZ, R22 ;  /* 0x000000ffff107224 */ /* 0x000fe200078e0016 */
[----:B------:R-:W-:Y:S01]  /*1fc0*/  LEA.HI R5, R5, R68, RZ, 0x6 ;  /* 0x0000004405057211 */ /* 0x000fe200078f30ff */
[----:B------:R-:W-:Y:S02]  /*1fd0*/  IMAD.X R19, RZ, RZ, R3, P0 ;  /* 0x000000ffff137224 */ /* 0x000fe400000e0603 */
[----:B------:R-:W-:Y:S02]  /*1fe0*/  IMAD R3, R137, R102, RZ ;  /* 0x0000006689037224 */ /* 0x000fe400078e02ff */
[----:B------:R-:W-:Y:S01]  /*1ff0*/  IMAD.WIDE.U32 R16, R102, R136, R16 ;  /* 0x0000008866107225 */ /* 0x000fe200078e0010 */
[----:B------:R-:W-:-:S03]  /*2000*/  SHF.R.S32.HI R5, RZ, 0x6, R5 ;  /* 0x00000006ff057819 */ /* 0x000fc60000011405 */
[----:B------:R-:W-:Y:S01]  /*2010*/  IMAD R7, R25, R148, RZ ;  /* 0x0000009419077224 */ /* 0x000fe200078e02ff */
[----:B------:R-:W-:Y:S01]  /*2020*/  IADD3 R3, PT, PT, R17, R3, RZ ;  /* 0x0000000311037210 */ /* 0x000fe20007ffe0ff */
[----:B------:R-:W-:Y:S01]  /*2030*/  IMAD.WIDE.U32 R28, R148, R24, R28 ;  /* 0x00000018941c7225 */ /* 0x000fe200078e001c */
[----:B----4-:R-:W-:Y:S02]  /*2040*/  LEA R152, P0, R16, R8, 0x1 ;  /* 0x0000000810987211 */ /* 0x010fe400078008ff */
[----:B------:R-:W-:Y:S01]  /*2050*/  VIMNMX R64, PT, PT, R140, R5, !PT ;  /* 0x000000058c407248 */ /* 0x000fe20007fe0100 */
[----:B------:R-:W-:Y:S02]  /*2060*/  IMAD R7, R24, R101, R7 ;  /* 0x0000006518077224 */ /* 0x000fe400078e0207 */
[----:B------:R-:W-:Y:S01]  /*2070*/  IMAD.WIDE.U32 R24, R145, 0x40, R102 ;  /* 0x0000004091187825 */ /* 0x000fe200078e0066 */
[----:B------:R-:W-:Y:S02]  /*2080*/  LEA.HI.X R153, R16, R9, R3, 0x1, P0 ;  /* 0x0000000910997211 */ /* 0x000fe400000f0c03 */
[----:B------:R-:W-:Y:S01]  /*2090*/  ISETP.GT.AND P0, PT, R89, R64, PT ;  /* 0x000000405900720c */ /* 0x000fe20003f04270 */
[----:B------:R-:W-:Y:S01]  /*20a0*/  IMAD R6, R25, R20, RZ ;  /* 0x0000001419067224 */ /* 0x000fe200078e02ff */
[----:B------:R-:W-:Y:S01]  /*20b0*/  MOV R22, R28 ;  /* 0x0000001c00167202 */ /* 0x000fe20000000f00 */
[----:B------:R-:W-:Y:S01]  /*20c0*/  IMAD.IADD R23, R29, 0x1, R7 ;  /* 0x000000011d177824 */ /* 0x000fe200078e0207 */
[----:B------:R-:W-:Y:S01]  /*20d0*/  SHF.L.U64.HI R67, R20, 0x5, R21 ;  /* 0x0000000514437819 */ /* 0x000fe20000010215 */
[----:B------:R-:W-:Y:S01]  /*20e0*/  IMAD R6, R24, R21, R6 ;  /* 0x0000001518067224 */ /* 0x000fe200078e0206 */
[----:B------:R-:W-:Y:S01]  /*20f0*/  SHF.L.U32 R66, R20, 0x5, RZ ;  /* 0x0000000514427819 */ /* 0x000fe200000006ff */
[----:B------:R-:W-:-:S04]  /*2100*/  IMAD.WIDE.U32 R18, R102, R138, R18 ;  /* 0x0000008a66127225 */ /* 0x000fc800078e0012 */
[----:B------:R-:W-:Y:S01]  /*2110*/  IMAD.WIDE.U32 R20, R24, R20, R22 ;  /* 0x0000001418147225 */ /* 0x000fe200078e0016 */
[----:B------:R-:W-:-:S03]  /*2120*/  LEA R142, P1, R18, R10, 0x1 ;  /* 0x0000000a128e7211 */ /* 0x000fc600078208ff */
[----:B------:R-:W-:Y:S01]  /*2130*/  IMAD.IADD R141, R19, 0x1, R141 ;  /* 0x00000001138d7824 */ /* 0x000fe200078e028d */
[----:B------:R-:W-:Y:S01]  /*2140*/  LEA R98, P2, R20, R14, 0x1 ;  /* 0x0000000e14627211 */ /* 0x000fe200078408ff */
[----:B------:R-:W-:Y:S01]  /*2150*/  IMAD.IADD R6, R21, 0x1, R6 ;  /* 0x0000000115067824 */ /* 0x000fe200078e0206 */
[----:B------:R-:W-:Y:S01]  /*2160*/  SHF.L.U64.HI R137, R136, 0x5, R137 ;  /* 0x0000000588897819 */ /* 0x000fe20000010289 */
[----:B------:R-:W-:Y:S01]  /*2170*/  IMAD.SHL.U32 R138, R138, 0x20, RZ ;  /* 0x000000208a8a7824 */ /* 0x000fe200078e00ff */
[----:B------:R-:W-:Y:S01]  /*2180*/  LEA.HI.X R141, R18, R11, R141, 0x1, P1 ;  /* 0x0000000b128d7211 */ /* 0x000fe200008f0c8d */
[----:B------:R-:W-:Y:S01]  /*2190*/  IMAD.SHL.U32 R136, R136, 0x20, RZ ;  /* 0x0000002088887824 */ /* 0x000fe200078e00ff */
        /* <DEDUP_REMOVED lines=17> */
[--C-:B------:R-:W-:Y:S01]  /*22b0*/  IMAD.MOV.U32 R94, RZ, RZ, R63.reuse ;  /* 0x000000ffff5e7224 */ /* 0x100fe200078e003f */
[----:B------:R-:W-:Y:S01]  /*22c0*/  MOV R76, R142 ;  /* 0x0000008e004c7202 */ /* 0x000fe20000000f00 */
[----:B-----5:R-:W-:Y:S01]  /*22d0*/  IMAD.IADD R4, R4, 0x1, R63 ;  /* 0x0000000104047824 */ /* 0x020fe200078e023f */
[----:B------:R-:W-:Y:S01]  /*22e0*/  MOV R78, R152 ;  /* 0x00000098004e7202 */ /* 0x000fe20000000f00 */
[C---:B------:R-:W-:Y:S01]  /*22f0*/  IMAD R92, R89.reuse, -0x40, R68 ;  /* 0xffffffc0595c7824 */ /* 0x040fe200078e0244 */
[----:B------:R-:W-:Y:S01]  /*2300*/  MOV R79, R153 ;  /* 0x00000099004f7202 */ /* 0x000fe20000000f00 */
[----:B------:R-:W-:-:S02]  /*2310*/  IMAD R91, R89, -0x40, R90 ;  /* 0xffffffc0595b7824 */ /* 0x000fc400078e025a */
[----:B------:R-:W-:Y:S02]  /*2320*/  IMAD.MOV.U32 R87, RZ, RZ, R89 ;  /* 0x000000ffff577224 */ /* 0x000fe400078e0059 */
[----:B------:R-:W-:Y:S02]  /*2330*/  IMAD.MOV.U32 R77, RZ, RZ, R141 ;  /* 0x000000ffff4d7224 */ /* 0x000fe400078e008d */
        /* <DEDUP_REMOVED lines=21> */
[----:B------:R-:W-:Y:S02]  /*2490*/  IMAD R5, R26, R0, R5 ;  /* 0x000000001a057224 */ /* 0x000fe400078e0205 */
[----:B------:R-:W-:-:S04]  /*24a0*/  IMAD.WIDE.U32 R26, R2, R26, R30 ;  /* 0x0000001a021a7225 */ /* 0x000fc800078e001e */
[----:B------:R-:W-:Y:S01]  /*24b0*/  IMAD R0, R24, R0, R3 ;  /* 0x0000000018007224 */ /* 0x000fe200078e0203 */
[----:B------:R-:W-:Y:S01]  /*24c0*/  IADD3 R3, P0, PT, -R68, R102, RZ ;  /* 0x0000006644037210 */ /* 0x000fe20007f1e1ff */
[----:B------:R-:W-:Y:S01]  /*24d0*/  IMAD.WIDE.U32 R28, R2, R24, R28 ;  /* 0x00000018021c7225 */ /* 0x000fe200078e001c */
[----:B------:R-:W-:Y:S02]  /*24e0*/  SHF.R.S32.HI R2, RZ, 0x1f, R68 ;  /* 0x0000001fff027819 */ /* 0x000fe40000011444 */
[----:B------:R-:W-:Y:S01]  /*24f0*/  IADD3 R25, PT, PT, R27, R5, RZ ;  /* 0x000000051b197210 */ /* 0x000fe20007ffe0ff */
[----:B------:R-:W-:Y:S01]  /*2500*/  IMAD.IADD R27, R29, 0x1, R0 ;  /* 0x000000011d1b7824 */ /* 0x000fe200078e0200 */
[----:B------:R-:W-:Y:S01]  /*2510*/  LOP3.LUT R0, R60, 0x3, RZ, 0xc0, !PT ;  /* 0x000000033c007812 */ /* 0x000fe200078ec0ff */
[----:B------:R-:W-:Y:S01]  /*2520*/  IMAD.X R5, RZ, RZ, ~R2, P0 ;  /* 0x000000ffff057224 */ /* 0x000fe200000e0e02 */
[----:B------:R-:W-:Y:S01]  /*2530*/  MOV R24, R26 ;  /* 0x0000001a00187202 */ /* 0x000fe20000000f00 */
[----:B------:R-:W-:Y:S01]  /*2540*/  IMAD R75, R102, R93, RZ ;  /* 0x0000005d664b7224 */ /* 0x000fe200078e02ff */
[----:B------:R-:W-:Y:S01]  /*2550*/  MOV R26, R28 ;  /* 0x0000001c001a7202 */ /* 0x000fe20000000f00 */
[----:B------:R-:W-:-:S02]  /*2560*/  IMAD R69, R5, R104, RZ ;  /* 0x0000006805457224 */ /* 0x000fc400078e02ff */
[----:B------:R-:W-:Y:S02]  /*2570*/  IMAD R2, R5, R22, RZ ;  /* 0x0000001605027224 */ /* 0x000fe400078e02ff */
[C---:B------:R-:W-:Y:S01]  /*2580*/  IMAD R4, R93.reuse, R4, RZ ;  /* 0x000000045d047224 */ /* 0x040fe200078e02ff */
[----:B------:R-:W-:Y:S01]  /*2590*/  SHF.L.U32 R93, R93, 0x5, RZ ;  /* 0x000000055d5d7819 */ /* 0x000fe200000006ff */
[C---:B------:R-:W-:Y:S01]  /*25a0*/  IMAD R5, R0.reuse, 0x4, R75 ;  /* 0x0000000400057824 */ /* 0x040fe200078e024b */
[----:B------:R-:W-:Y:S01]  /*25b0*/  LEA R75, R0, R75, 0x3 ;  /* 0x0000004b004b7211 */ /* 0x000fe200078e18ff */
[-C--:B------:R-:W-:Y:S01]  /*25c0*/  IMAD R15, R23, R3.reuse, R2 ;  /* 0x00000003170f7224 */ /* 0x080fe200078e0202 */
[----:B------:R-:W-:Y:S01]  /*25d0*/  SHF.R.S32.HI R0, RZ, 0x1f, R4 ;  /* 0x0000001fff007819 */ /* 0x000fe20000011404 */
[----:B------:R-:W-:Y:S01]  /*25e0*/  IMAD R69, R105, R3, R69 ;  /* 0x0000000369457224 */ /* 0x000fe200078e0245 */
[----:B------:R-:W-:Y:S01]  /*25f0*/  IADD3 R2, P2, PT, R4, R75, RZ ;  /* 0x0000004b04027210 */ /* 0x000fe20007f5e0ff */
[----:B------:R-:W-:Y:S01]  /*2600*/  IMAD.WIDE.U32 R24, R104, R3, R24 ;  /* 0x0000000368187225 */ /* 0x000fe200078e0018 */
[----:B------:R-:W-:-:S02]  /*2610*/  SHF.R.S32.HI R80, RZ, 0x1f, R93 ;  /* 0x0000001fff507819 */ /* 0x000fc4000001145d */
[----:B------:R-:W-:Y:S01]  /*2620*/  LEA.HI.X.SX32 R75, R75, R0, 0x1, P2 ;  /* 0x000000004b4b7211 */ /* 0x000fe200010f0eff */
[----:B------:R-:W-:Y:S01]  /*2630*/  IMAD.WIDE.U32 R22, R22, R3, R26 ;  /* 0x0000000316167225 */ /* 0x000fe200078e001a */
[----:B------:R-:W-:Y:S02]  /*2640*/  IADD3 R3, P3, PT, R4, R5, RZ ;  /* 0x0000000504037210 */ /* 0x000fe40007f7e0ff */
[----:B------:R-:W-:Y:S01]  /*2650*/  LEA R70, P1, R24, R20, 0x1 ;  /* 0x0000001418467211 */ /* 0x000fe200078208ff */
[----:B------:R-:W-:Y:S01]  /*2660*/  IMAD.IADD R69, R25, 0x1, R69 ;  /* 0x0000000119457824 */ /* 0x000fe200078e0245 */
[----:B------:R-:W-:Y:S01]  /*2670*/  LEA R14, P0, R22, R16, 0x1 ;  /* 0x00000010160e7211 */ /* 0x000fe200078008ff */
[----:B------:R-:W-:Y:S01]  /*2680*/  IMAD.SHL.U32 R74, R2, 0x2, RZ ;  /* 0x00000002024a7824 */ /* 0x000fe200078e00ff */
[----:B------:R-:W-:Y:S02]  /*2690*/  IADD3 R15, PT, PT, R23, R15, RZ ;  /* 0x0000000f170f7210 */ /* 0x000fe40007ffe0ff */
[----:B------:R-:W-:-:S02]  /*26a0*/  SHF.L.U32 R16, R3, 0x1, RZ ;  /* 0x0000000103107819 */ /* 0x000fc400000006ff */
[----:B------:R-:W-:Y:S02]  /*26b0*/  LEA.HI.X.SX32 R0, R5, R0, 0x1, P3 ;  /* 0x0000000005007211 */ /* 0x000fe400018f0eff */
        /* <DEDUP_REMOVED lines=12> */
.L_x_9791:
        /* <DEDUP_REMOVED lines=19> */
.L_x_9756:
[----:B------:R-:W-:Y:S05]  /*28b0*/  BSYNC.RECONVERGENT B0 ;  /* 0x0000000000007941 */ /* 0x000fea0003800200 */
.L_x_9755:
        /* <DEDUP_REMOVED lines=15> */
.L_x_9758:
[----:B------:R-:W-:Y:S05]  /*29b0*/  BSYNC.RECONVERGENT B0 ;  /* 0x0000000000007941 */ /* 0x000fea0003800200 */
.L_x_9757:
        /* <DEDUP_REMOVED lines=25> */
.L_x_9762:
[----:B------:R-:W-:Y:S05]  /*2b50*/  BSYNC.RECONVERGENT B0 ;  /* 0x0000000000007941 */ /* 0x000fea0003800200 */
.L_x_9761:
        /* <DEDUP_REMOVED lines=17> */
.L_x_9760:
        /* <DEDUP_REMOVED lines=58> */
.L_x_9768:
[----:B------:R-:W-:Y:S05]  /*3010*/  BSYNC.RECONVERGENT B0 ;  /* 0x0000000000007941 */ /* 0x000fea0003800200 */
.L_x_9767:
        /* <DEDUP_REMOVED lines=48> */
.L_x_9770:
[----:B------:R-:W-:Y:S05]  /*3320*/  BSYNC.RECONVERGENT B0 ;  /* 0x0000000000007941 */ /* 0x000fea0003800200 */
.L_x_9769:
        /* <DEDUP_REMOVED lines=47> */
.L_x_9766:
[----:B------:R-:W-:Y:S05]  /*3620*/  BSYNC.RECONVERGENT B1 ;  /* 0x0000000000017941 */ /* 0x000fea0003800200 */
.L_x_9765:
        /* <DEDUP_REMOVED lines=63> */
.L_x_9774:
[----:B------:R-:W-:Y:S05]  /*3a20*/  BSYNC.RECONVERGENT B0 ;  /* 0x0000000000007941 */ /* 0x000fea0003800200 */
.L_x_9773:
        /* <DEDUP_REMOVED lines=48> */
.L_x_9776:
[----:B------:R-:W-:Y:S05]  /*3d30*/  BSYNC.RECONVERGENT B0 ;  /* 0x0000000000007941 */ /* 0x000fea0003800200 */
.L_x_9775:
        /* <DEDUP_REMOVED lines=47> */
.L_x_9772:
[----:B------:R-:W-:Y:S05]  /*4030*/  BSYNC.RECONVERGENT B1 ;  /* 0x0000000000017941 */ /* 0x000fea0003800200 */
.L_x_9771:
[----:B------:R-:W2:Y:S02]  /*4040*/  LD.E R3, desc[UR4][R84.64+0xd0] ;  /* 0x0000d00454037980 */ /* 0x000ea4000c101900 */
[----:B--2---:R-:W-:Y:S05]  /*4050*/  IMAD.U32 R3, R3, -0x20, RZ ;  /* 0xffffffe003037824 */ /* 0x004fea00078e00ff */
[C---:B------:R-:W-:Y:S02]  /*4060*/  LEA R16, P1, R3.reuse, R16, 0x1 ;  /* 0x0000001003107211 */ /* 0x040fe400078208ff */
[C---:B------:R-:W-:Y:S02]  /*4070*/  LEA R50, P0, R3.reuse, R50, 0x1 ;  /* 0x0000003203327211 */ /* 0x040fe400078008ff */
[C---:B------:R-:W-:Y:S02]  /*4080*/  LEA.HI.X.SX32 R17, R3.reuse, R17, 0x1, P1 ;  /* 0x0000001103117211 */ /* 0x040fe400008f0eff */
[----:B------:R-:W-:Y:S01]  /*4090*/  LEA.HI.X.SX32 R51, R3, R51, 0x1, P0 ;  /* 0x0000003303337211 */ /* 0x000fe200000f0eff */
[----:B------:R-:W-:Y:S05]  /*40a0*/  BRA `(.L_x_9763) ;  /* 0x0000002000a87947 */ /* 0x000fea0003800000 */
.L_x_9764:
        /* <DEDUP_REMOVED lines=96> */
.L_x_9780:
[----:B------:R-:W-:Y:S05]  /*46b0*/  BSYNC.RECONVERGENT B0 ;  /* 0x0000000000007941 */ /* 0x000fea0003800200 */
.L_x_9779:
        /* <DEDUP_REMOVED lines=87> */
.L_x_9782:
[----:B------:R-:W-:Y:S05]  /*4c30*/  BSYNC.RECONVERGENT B0 ;  /* 0x0000000000007941 */ /* 0x000fea0003800200 */
.L_x_9781:
        /* <DEDUP_REMOVED lines=86> */
.L_x_9778:
[----:B------:R-:W-:Y:S05]  /*51a0*/  BSYNC.RECONVERGENT B1 ;  /* 0x0000000000017941 */ /* 0x000fea0003800200 */
.L_x_9777:
        /* <DEDUP_REMOVED lines=96> */
.L_x_9786:
[----:B------:R-:W-:Y:S05]  /*57b0*/  BSYNC.RECONVERGENT B0 ;  /* 0x0000000000007941 */ /* 0x000fea0003800200 */
.L_x_9785:
        /* <DEDUP_REMOVED lines=89> */
.L_x_9788:
[----:B------:R-:W-:Y:S05]  /*5d50*/  BSYNC.RECONVERGENT B0 ;  /* 0x0000000000007941 */ /* 0x000fea0003800200 */
.L_x_9787:
        /* <DEDUP_REMOVED lines=88> */
.L_x_9784:
[----:B------:R-:W-:Y:S05]  /*62e0*/  BSYNC.RECONVERGENT B1 ;  /* 0x0000000000017941 */ /* 0x000fea0003800200 */
.L_x_9783:
[----:B------:R-:W3:Y:S02]  /*62f0*/  LD.E R3, desc[UR4][R84.64+0xd0] ;  /* 0x0000d00454037980 */ /* 0x000ee4000c101900 */
[----:B---3--:R-:W-:Y:S05]  /*6300*/  IMAD.U32 R3, R3, -0x20, RZ ;  /* 0xffffffe003037824 */ /* 0x008fea00078e00ff */
[C---:B------:R-:W-:Y:S02]  /*6310*/  LEA R74, P1, R3.reuse, R74, 0x1 ;  /* 0x0000004a034a7211 */ /* 0x040fe400078208ff */
[C---:B------:R-:W-:Y:S02]  /*6320*/  LEA R72, P0, R3.reuse, R72, 0x1 ;  /* 0x0000004803487211 */ /* 0x040fe400078008ff */
[C---:B------:R-:W-:Y:S02]  /*6330*/  LEA.HI.X.SX32 R75, R3.reuse, R75, 0x1, P1 ;  /* 0x0000004b034b7211 */ /* 0x040fe400008f0eff */
[----:B------:R-:W-:Y:S09]  /*6340*/  LEA.HI.X.SX32 R73, R3, R73, 0x1, P0 ;  /* 0x0000004903497211 */ /* 0x000ff200000f0eff */
.L_x_9763:
[----:B------:R-:W-:Y:S05]  /*6350*/  BSYNC.RECONVERGENT B2 ;  /* 0x0000000000027941 */ /* 0x000fea0003800200 */
.L_x_9759:
        /* <DEDUP_REMOVED lines=102> */
.L_x_9790:
[----:B------:R-:W-:Y:S05]  /*69c0*/  BSYNC.RECONVERGENT B0 ;  /* 0x0000000000007941 */ /* 0x000fea0003800200 */
.L_x_9789:
[----:B------:R-:W-:Y:S11]  /*69d0*/  ISETP.GT.AND P0, PT, R87, R64, PT ;  /* 0x000000405700720c */ /* 0x000ff60003f04270 */
[----:B------:R-:W-:Y:S02]  /*69e0*/  @!UPT UIADD3 URZ, UPT, UPT, URZ, URZ, URZ ;  /* 0x000000fffffff290 */ /* 0x000fe4000fffe0ff */
[----:B------:R-:W-:Y:S05]  /*69f0*/  @P0 BRA `(.L_x_9791) ;  /* 0xffffffbc00600947 */ /* 0x000fea000383ffff */
.L_x_9754:
        /* <DEDUP_REMOVED lines=29> */
.L_x_9796:
[----:B------:R2:W-:Y:S02]  /*6bd0*/  STS.128 [R65+0x2000], RZ ;  /* 0x002000ff41007388 */ /* 0x0005e40000000c00 */
.L_x_9795:
[----:B------:R-:W-:Y:S05]  /*6be0*/  BSYNC.RECONVERGENT B0 ;  /* 0x0000000000007941 */ /* 0x000fea0003800200 */
.L_x_9794:
        /* <DEDUP_REMOVED lines=24> */
.L_x_9798:
[----:B------:R1:W-:Y:S01]  /*6d70*/  STS.128 [R65+0x2800], RZ ;  /* 0x002800ff41007388 */ /* 0x0003e20000000c00 */
[----:B------:R-:W-:Y:S05]  /*6d80*/  BRA `(.L_x_9797) ;  /* 0x0000003400c07947 */ /* 0x000fea0003800000 */
.L_x_9793:
[----:B-----5:R-:W2:Y:S04]  /*6d90*/  LD.E.64 R4, desc[UR4][R84.64+0xf0] ;  /* 0x0000f00454047980 */ /* 0x020ea8000c101b00 */
        /* <DEDUP_REMOVED lines=79> */
.L_x_9805:
[----:B------:R-:W-:Y:S05]  /*7290*/  BSYNC.RECONVERGENT B0 ;  /* 0x0000000000007941 */ /* 0x000fea0003800200 */
.L_x_9804:
[----:B-----5:R-:W-:Y:S01]  /*72a0*/  IMAD.MOV.U32 R6, RZ, RZ, R18 ;  /* 0x000000ffff067224 */ /* 0x020fe200078e0012 */
[----:B------:R-:W-:Y:S01]  /*72b0*/  MOV R4, R16 ;  /* 0x0000001000047202 */ /* 0x000fe20000000f00 */
[----:B------:R-:W-:Y:S01]  /*72c0*/  IMAD.MOV.U32 R7, RZ, RZ, R19 ;  /* 0x000000ffff077224 */ /* 0x000fe200078e0013 */
[----:B------:R-:W-:Y:S02]  /*72d0*/  MOV R5, R17 ;  /* 0x0000001100057202 */ /* 0x000fe40000000f00 */
.L_x_9803:
[----:B------:R-:W-:Y:S05]  /*72e0*/  BSYNC.RECONVERGENT B1 ;  /* 0x0000000000017941 */ /* 0x000fea0003800200 */
.L_x_9802:
        /* <DEDUP_REMOVED lines=47> */
.L_x_9809:
[----:B------:R-:W-:Y:S05]  /*75e0*/  BSYNC.RECONVERGENT B0 ;  /* 0x0000000000007941 */ /* 0x000fea0003800200 */
.L_x_9808:
[----:B-----5:R1:W-:Y:S02]  /*75f0*/  STS.128 [R65+0x1000], R16 ;  /* 0x0010001041007388 */ /* 0x0203e40000000c00 */
.L_x_9807:
[----:B------:R-:W-:Y:S05]  /*7600*/  BSYNC.RECONVERGENT B1 ;  /* 0x0000000000017941 */ /* 0x000fea0003800200 */
.L_x_9806:
        /* <DEDUP_REMOVED lines=45> */
.L_x_9811:
[----:B------:R-:W-:Y:S05]  /*78e0*/  BSYNC.RECONVERGENT B0 ;  /* 0x0000000000007941 */ /* 0x000fea0003800200 */
.L_x_9810:
[----:B-----5:R1:W-:Y:S02]  /*78f0*/  STS.128 [R65+0x2000], R16 ;  /* 0x0020001041007388 */ /* 0x0203e40000000c00 */
.L_x_9801:
[----:B------:R-:W-:Y:S05]  /*7900*/  BSYNC.RECONVERGENT B2 ;  /* 0x0000000000027941 */ /* 0x000fea0003800200 */
.L_x_9800:
        /* <DEDUP_REMOVED lines=51> */
.L_x_9815:
[----:B------:R-:W-:Y:S05]  /*7c40*/  BSYNC.RECONVERGENT B0 ;  /* 0x0000000000007941 */ /* 0x000fea0003800200 */
.L_x_9814:
[----:B-----5:R1:W-:Y:S02]  /*7c50*/  STS.128 [R65+0x800], R16 ;  /* 0x0008001041007388 */ /* 0x0203e40000000c00 */
.L_x_9813:
[----:B------:R-:W-:Y:S05]  /*7c60*/  BSYNC.RECONVERGENT B1 ;  /* 0x0000000000017941 */ /* 0x000fea0003800200 */
.L_x_9812:
        /* <DEDUP_REMOVED lines=46> */
.L_x_9819:
[----:B------:R-:W-:Y:S05]  /*7f50*/  BSYNC.RECONVERGENT B0 ;  /* 0x0000000000007941 */ /* 0x000fea0003800200 */
.L_x_9818:
[----:B-----5:R1:W-:Y:S02]  /*7f60*/  STS.128 [R65+0x1800], R16 ;  /* 0x0018001041007388 */ /* 0x0203e40000000c00 */
.L_x_9817:
[----:B------:R-:W-:Y:S05]  /*7f70*/  BSYNC.RECONVERGENT B1 ;  /* 0x0000000000017941 */ /* 0x000fea0003800200 */
.L_x_9816:
        /* <DEDUP_REMOVED lines=47> */
.L_x_9821:
[----:B------:R-:W-:Y:S05]  /*8270*/  BSYNC.RECONVERGENT B0 ;  /* 0x0000000000007941 */ /* 0x000fea0003800200 */
.L_x_9820:
[----:B-----5:R1:W-:Y:S01]  /*8280*/  STS.128 [R65+0x2800], R16 ;  /* 0x0028001041007388 */ /* 0x0203e20000000c00 */
[----:B------:R-:W-:Y:S05]  /*8290*/  BRA `(.L_x_9797) ;  /* 0x00000020007c7947 */ /* 0x000fea0003800000 */
.L_x_9799:
        /* <DEDUP_REMOVED lines=95> */
.L_x_9826:
[----:B------:R-:W-:Y:S05]  /*8890*/  BSYNC.RECONVERGENT B0 ;  /* 0x0000000000007941 */ /* 0x000fea0003800200 */
.L_x_9825:
[----:B------:R-:W-:Y:S05]  /*88a0*/  BSYNC.RECONVERGENT B1 ;  /* 0x0000000000017941 */ /* 0x000fea0003800200 */
.L_x_9824:
        /* <DEDUP_REMOVED lines=86> */
.L_x_9830:
[----:B------:R-:W-:Y:S05]  /*8e10*/  BSYNC.RECONVERGENT B0 ;  /* 0x0000000000007941 */ /* 0x000fea0003800200 */
.L_x_9829:
[----:B-----5:R1:W-:Y:S02]  /*8e20*/  STS.128 [R65+0x1000], R24 ;  /* 0x0010001841007388 */ /* 0x0203e40000000c00 */
.L_x_9828:
[----:B------:R-:W-:Y:S05]  /*8e30*/  BSYNC.RECONVERGENT B1 ;  /* 0x0000000000017941 */ /* 0x000fea0003800200 */
.L_x_9827:
        /* <DEDUP_REMOVED lines=84> */
.L_x_9832:
[----:B------:R-:W-:Y:S05]  /*9380*/  BSYNC.RECONVERGENT B0 ;  /* 0x0000000000007941 */ /* 0x000fea0003800200 */
.L_x_9831:
[----:B-----5:R1:W-:Y:S02]  /*9390*/  STS.128 [R65+0x2000], R24 ;  /* 0x0020001841007388 */ /* 0x0203e40000000c00 */
.L_x_9823:
[----:B------:R-:W-:Y:S05]  /*93a0*/  BSYNC.RECONVERGENT B2 ;  /* 0x0000000000027941 */ /* 0x000fea0003800200 */
.L_x_9822:
        /* <DEDUP_REMOVED lines=91> */
.L_x_9836:
[----:B------:R-:W-:Y:S05]  /*9960*/  BSYNC.RECONVERGENT B0 ;  /* 0x0000000000007941 */ /* 0x000fea0003800200 */
.L_x_9835:
[----:B-----5:R1:W-:Y:S02]  /*9970*/  STS.128 [R65+0x800], R24 ;  /* 0x0008001841007388 */ /* 0x0203e40000000c00 */
.L_x_9834:
[----:B------:R-:W-:Y:S05]  /*9980*/  BSYNC.RECONVERGENT B1 ;  /* 0x0000000000017941 */ /* 0x000fea0003800200 */
.L_x_9833:
        /* <DEDUP_REMOVED lines=86> */
.L_x_9840:
[----:B------:R-:W-:Y:S05]  /*9ef0*/  BSYNC.RECONVERGENT B0 ;  /* 0x0000000000007941 */ /* 0x000fea0003800200 */
.L_x_9839:
[----:B-----5:R1:W-:Y:S02]  /*9f00*/  STS.128 [R65+0x1800], R24 ;  /* 0x0018001841007388 */ /* 0x0203e40000000c00 */
.L_x_9838:
[----:B------:R-:W-:Y:S05]  /*9f10*/  BSYNC.RECONVERGENT B1 ;  /* 0x0000000000017941 */ /* 0x000fea0003800200 */
.L_x_9837:
        /* <DEDUP_REMOVED lines=85> */
.L_x_9842:
[----:B------:R-:W-:Y:S05]  /*a470*/  BSYNC.RECONVERGENT B0 ;  /* 0x0000000000007941 */ /* 0x000fea0003800200 */
.L_x_9841:
[----:B-----5:R1:W-:Y:S02]  /*a480*/  STS.128 [R65+0x2800], R4 ;  /* 0x0028000441007388 */ /* 0x0203e40000000c00 */
.L_x_9797:
[----:B------:R-:W-:Y:S05]  /*a490*/  BSYNC.RECONVERGENT B3 ;  /* 0x0000000000037941 */ /* 0x000fea0003800200 */
.L_x_9792:
        /* <DEDUP_REMOVED lines=27> */
.L_x_9845:
[----:B------:R4:W-:Y:S02]  /*a650*/  STS.128 [R65+0x5000], RZ ;  /* 0x005000ff41007388 */ /* 0x0009e40000000c00 */
.L_x_9844:
[----:B------:R-:W-:Y:S05]  /*a660*/  BSYNC.RECONVERGENT B0 ;  /* 0x0000000000007941 */ /* 0x000fea0003800200 */
.L_x_9843:
        /* <DEDUP_REMOVED lines=23> */
.L_x_9847:
[----:B------:R-:W-:Y:S05]  /*a7e0*/  BSYNC.RECONVERGENT B0 ;  /* 0x0000000000007941 */ /* 0x000fea0003800200 */
.L_x_9846:
[----:B------:R-:W2:Y:S04]  /*a7f0*/  LD.E.64 R14, desc[UR4][R84.64+0x1c0] ;  /* 0x0001c004540e7980 */ /* 0x000ea8000c101b00 */
[----:B-1-3-5:R-:W3:Y:S01]  /*a800*/  LD.E.64 R4, desc[UR4][R84.64+0x1b8] ;  /* 0x0001b80454047980 */ /* 0x02aee2000c101b00 */
        /* <DEDUP_REMOVED lines=34> */
.L_x_9850:
[----:B------:R2:W-:Y:S01]  /*aa30*/  STS.128 [R65+0x8000], RZ ;  /* 0x008000ff41007388 */ /* 0x0005e20000000c00 */
[----:B------:R-:W-:Y:S05]  /*aa40*/  BRA `(.L_x_9851) ;  /* 0x00000000000c7947 */ /* 0x000fea0003800000 */
.L_x_9849:
[----:B------:R1:W-:Y:S04]  /*aa50*/  STS.128 [R65+0x6000], RZ ;  /* 0x006000ff41007388 */ /* 0x0003e80000000c00 */
[----:B------:R1:W-:Y:S04]  /*aa60*/  STS.128 [R65+0x7000], RZ ;  /* 0x007000ff41007388 */ /* 0x0003e80000000c00 */
[----:B------:R1:W-:Y:S02]  /*aa70*/  STS.128 [R65+0x8000], RZ ;  /* 0x008000ff41007388 */ /* 0x0003e40000000c00 */
.L_x_9851:
[----:B------:R-:W-:Y:S05]  /*aa80*/  BSYNC.RECONVERGENT B0 ;  /* 0x0000000000007941 */ /* 0x000fea0003800200 */
.L_x_9848:
        /* <DEDUP_REMOVED lines=27> */
.L_x_9854:
[----:B------:R1:W-:Y:S02]  /*ac40*/  STS.128 [R65+0x8800], RZ ;  /* 0x008800ff41007388 */ /* 0x0003e40000000c00 */
.L_x_9853:
[----:B------:R-:W-:Y:S05]  /*ac50*/  BSYNC.RECONVERGENT B0 ;  /* 0x0000000000007941 */ /* 0x000fea0003800200 */
.L_x_9852:
        /* <DEDUP_REMOVED lines=8> */
[----:B------:R-:W-:Y:S01]  /*ace0*/  BSSY.RECONVERGENT B1, `(.L_x_9855) ;  /* 0x00000d6000017945 */ /* 0x000fe20003800200 */
[----:B------:R-:W-:Y:S02]  /*acf0*/  LOP3.LUT R2, R2, 0x100, RZ, 0xc0, !PT ;  /* 0x0000010002027812 */ /* 0x000fe400078ec0ff */
[----:B------:R-:W-:-:S02]  /*ad00*/  LOP3.LUT R7, R11, 0xc0, RZ, 0xc0, !PT ;  /* 0x000000c00b077812 */ /* 0x000fc400078ec0ff */
[----:B------:R-:W-:Y:S02]  /*ad10*/  LOP3.LUT R4, R128, 0x18, RZ, 0xc0, !PT ;  /* 0x0000001880047812 */ /* 0x000fe400078ec0ff */
        /* <DEDUP_REMOVED lines=8> */
[----:B------:R-:W-:Y:S01]  /*ada0*/  ISETP.GT.AND P0, PT, R61, R140, PT ;  /* 0x0000008c3d00720c */ /* 0x000fe20003f04270 */
[--C-:B------:R-:W-:Y:S02]  /*adb0*/  IMAD R14, R3, 0x2, R62.reuse ;  /* 0x00000002030e7824 */ /* 0x100fe400078e023e */
[----:B------:R-:W-:Y:S02]  /*adc0*/  IMAD R62, R5, 0x2, R62 ;  /* 0x00000002053e7824 */ /* 0x000fe400078e023e */
[----:B------:R-:W-:Y:S01]  /*add0*/  IMAD.MOV.U32 R3, RZ, RZ, 0x20 ;  /* 0x00000020ff037424 */ /* 0x000fe200078e00ff */
[----:B------:R-:W-:Y:S04]  /*ade0*/  LDSM.16.M88.4 R52, [R14+0x3000] ;  /* 0x003000000e34783b */ /* 0x000fe80000000200 */
[----:B------:R-:W1:Y:S01]  /*adf0*/  LDSM.16.M88.4 R96, [R62] ;  /* 0x000000003e60783b */ /* 0x000e620000000200 */
[----:B------:R-:W-:-:S03]  /*ae00*/  SEL R3, R3, 0xffffffe0, !P6 ;  /* 0xffffffe003037807 */ /* 0x000fc60007000000 */
[----:B------:R-:W5:Y:S02]  /*ae10*/  LDSM.16.M88.4 R44, [R14+0x3400] ;  /* 0x003400000e2c783b */ /* 0x000f640000000200 */
[--C-:B------:R-:W-:Y:S02]  /*ae20*/  IMAD.IADD R2, R14, 0x1, R3.reuse ;  /* 0x000000010e027824 */ /* 0x100fe400078e0203 */
[----:B------:R-:W2:Y:S01]  /*ae30*/  LDSM.16.M88.4 R36, [R14+0x3800] ;  /* 0x003800000e24783b */ /* 0x000ea20000000200 */
[----:B------:R-:W-:-:S03]  /*ae40*/  IMAD.IADD R3, R62, 0x1, R3 ;  /* 0x000000013e037824 */ /* 0x000fc600078e0203 */
[----:B------:R-:W3:Y:S04]  /*ae50*/  LDSM.16.M88.4 R28, [R14+0x3c00] ;  /* 0x003c00000e1c783b */ /* 0x000ee80000000200 */
        /* <DEDUP_REMOVED lines=45> */
[----:B------:R-:W2:Y:S03]  /*b130*/  LDSM.16.M88.4 R28, [R3+0x2000] ;  /* 0x00200000031c783b */ /* 0x000ea60000000200 */
[C---:B---3--:R-:W-:Y:S08]  /*b140*/  HMMA.16816.F32.BF16 R56, R100.reuse, R20, R56 ;  /* 0x000000146438723c */ /* 0x048ff00000041838 */
[C---:B------:R-:W-:Y:S01]  /*b150*/  HMMA.16816.F32.BF16 R52, R100.reuse, R22, R52 ;  /* 0x000000166434723c */ /* 0x040fe20000041834 */
[----:B------:R-:W3:Y:S07]  /*b160*/  LDSM.16.M88.4 R20, [R2+0x5400] ;  /* 0x005400000214783b */ /* 0x000eee0000000200 */
[C---:B----4-:R-:W-:Y:S08]  /*b170*/  HMMA.16816.F32.BF16 R48, R100.reuse, R16, R48 ;  /* 0x000000106430723c */ /* 0x050ff00000041830 */
        /* <DEDUP_REMOVED lines=8> */
[C---:B------:R-:W-:Y:S08]  /*b200*/  HMMA.16816.F32.BF16 R56, R92.reuse, R80, R56 ;  /* 0x000000505c38723c */ /* 0x040ff00000041838 */
[C---:B------:R-:W-:Y:S08]  /*b210*/  HMMA.16816.F32.BF16 R52, R92.reuse, R82, R52 ;  /* 0x000000525c34723c */ /* 0x040ff00000041834 */
[C---:B-1----:R-:W-:Y:S08]  /*b220*/  HMMA.16816.F32.BF16 R48, R92.reuse, R76, R48 ;  /* 0x0000004c5c30723c */ /* 0x042ff00000041830 */
[C---:B------:R-:W-:Y:S08]  /*b230*/  HMMA.16816.F32.BF16 R44, R92.reuse, R78, R44 ;  /* 0x0000004e5c2c723c */ /* 0x040ff0000004182c */
[C---:B------:R-:W-:Y:S08]  /*b240*/  HMMA.16816.F32.BF16 R40, R92.reuse, R72, R40 ;  /* 0x000000485c28723c */ /* 0x040ff00000041828 */
[C---:B------:R-:W-:Y:S08]  /*b250*/  HMMA.16816.F32.BF16 R36, R92.reuse, R74, R36 ;  /* 0x0000004a5c24723c */ /* 0x040ff00000041824 */
[C---:B-----5:R-:W-:Y:S08]  /*b260*/  HMMA.16816.F32.BF16 R32, R92.reuse, R68, R32 ;  /* 0x000000445c20723c */ /* 0x060ff00000041820 */
[----:B------:R-:W-:Y:S08]  /*b270*/  HMMA.16816.F32.BF16 R96, R92, R70, R96 ;  /* 0x000000465c60723c */ /* 0x000ff00000041860 */
[C---:B--2---:R-:W-:Y:S08]  /*b280*/  HMMA.16816.F32.BF16 R56, R28.reuse, R24, R56 ;  /* 0x000000181c38723c */ /* 0x044ff00000041838 */
[C---:B------:R-:W-:Y:S08]  /*b290*/  HMMA.16816.F32.BF16 R52, R28.reuse, R26, R52 ;  /* 0x0000001a1c34723c */ /* 0x040ff00000041834 */
[C---:B---3--:R-:W-:Y:S08]  /*b2a0*/  HMMA.16816.F32.BF16 R48, R28.reuse, R20, R48 ;  /* 0x000000141c30723c */ /* 0x048ff00000041830 */
        /* <DEDUP_REMOVED lines=20> */
.L_x_9858:
        /* <DEDUP_REMOVED lines=60> */
.L_x_9859:
[----:B------:R-:W-:Y:S05]  /*b7b0*/  BSYNC.RECONVERGENT B0 ;  /* 0x0000000000007941 */ /* 0x000fea0003800200 */
.L_x_9857:
        /* <DEDUP_REMOVED lines=40> */
.L_x_9856:
[----:B------:R-:W-:Y:S05]  /*ba40*/  BSYNC.RECONVERGENT B1 ;  /* 0x0000000000017941 */ /* 0x000fea0003800200 */
.L_x_9855:
[----:B------:R-:W3:Y:S01]  /*ba50*/  LD.E R104, desc[UR4][R84.64+0xdc] ;  /* 0x0000dc0454687980 */ /* 0x000ee2000c101900 */
[----:B------:R-:W2:Y:S01]  /*ba60*/  S2R R131, SR_TID.X ;  /* 0x0000000000837919 */ /* 0x000ea20000002100 */
[----:B------:R-:W-:Y:S01]  /*ba70*/  VIADD R159, R89, 0xffffffff ;  /* 0xffffffff599f7836 */ /* 0x000fe20000000000 */
[----:B--2---:R-:W-:Y:S01]  /*ba80*/  SHF.R.U32.HI R2, RZ, 0x2, R131 ;  /* 0x00000002ff027819 */ /* 0x004fe20000011683 */
[----:B------:R-:W-:-:S03]  /*ba90*/  IMAD.SHL.U32 R3, R131, 0x2, RZ ;  /* 0x0000000283037824 */ /* 0x000fc600078e00ff */
[----:B------:R-:W-:Y:S02]  /*baa0*/  LOP3.LUT R2, R2, 0x7, RZ, 0xc0, !PT ;  /* 0x0000000702027812 */ /* 0x000fe400078ec0ff */
[----:B------:R-:W-:Y:S02]  /*bab0*/  LOP3.LUT R3, R3, 0x6, RZ, 0xc0, !PT ;  /* 0x0000000603037812 */ /* 0x000fe400078ec0ff */
[----:B------:R-:W-:-:S03]  /*bac0*/  LOP3.LUT R4, R2, 0x1f0, R129, 0xf8, !PT ;  /* 0x000001f002047812 */ /* 0x000fc600078ef881 */
[----:B------:R-:W-:Y:S02]  /*bad0*/  IMAD R10, R159, 0x40, R3 ;  /* 0x000000409f0a7824 */ /* 0x000fe400078e0203 */
[----:B------:R-:W-:Y:S02]  /*bae0*/  IMAD R9, R145, 0x40, R4 ;  /* 0x0000004091097824 */ /* 0x000fe400078e0204 */
[----:B------:R-:W-:-:S03]  /*baf0*/  VIADD R7, R10, 0x8 ;  /* 0x000000080a077836 */ /* 0x000fc60000000000 */
[----:B------:R-:W-:-:S05]  /*bb00*/  IADD3 R9, PT, PT, R90, R9, -R146 ;  /* 0x000000095a097210 */ /* 0x000fca0007ffe892 */
[----:B------:R-:W-:-:S05]  /*bb10*/  IMAD.IADD R5, R9, 0x1, -R7 ;  /* 0x0000000109057824 */ /* 0x000fca00078e0a07 */
[----:B------:R-:W-:Y:S01]  /*bb20*/  IABS R5, R5 ;  /* 0x0000000500057213 */ /* 0x000fe20000000000 */
[----:B------:R-:W-:-:S03]  /*bb30*/  VIADD R24, R10, 0x20 ;  /* 0x000000200a187836 */ /* 0x000fc60000000000 */
[----:B------:R-:W-:-:S05]  /*bb40*/  I2FP.F32.S32 R5, R5 ;  /* 0x0000000500057245 */ /* 0x000fca0000201400 */
[----:B------:R-:W-:Y:S01]  /*bb50*/  FFMA.FTZ R30, -R0, R5, R52 ;  /* 0x00000005001e7223 */ /* 0x000fe20000010134 */
[----:B------:R-:W-:-:S05]  /*bb60*/  IMAD.IADD R5, R9, 0x1, -R24 ;  /* 0x0000000109057824 */ /* 0x000fca00078e0a18 */
[----:B------:R-:W-:Y:S01]  /*bb70*/  IABS R5, R5 ;  /* 0x0000000500057213 */ /* 0x000fe20000000000 */
[----:B------:R-:W-:-:S03]  /*bb80*/  VIADD R28, R10, 0x18 ;  /* 0x000000180a1c7836 */ /* 0x000fc60000000000 */
[----:B------:R-:W-:Y:S01]  /*bb90*/  I2FP.F32.S32 R5, R5 ;  /* 0x0000000500057245 */ /* 0x000fe20000201400 */
[----:B------:R-:W-:Y:S01]  /*bba0*/  VIADD R6, R10, 0x9 ;  /* 0x000000090a067836 */ /* 0x000fe20000000000 */
[-C--:B------:R-:W-:Y:S01]  /*bbb0*/  ISETP.GE.AND P1, PT, R7, R90.reuse, PT ;  /* 0x0000005a0700720c */ /* 0x080fe20003f26270 */
[C---:B------:R-:W-:Y:S02]  /*bbc0*/  VIADD R13, R9.reuse, 0x8 ;  /* 0x00000008090d7836 */ /* 0x040fe40000000000 */
[C---:B------:R-:W-:Y:S02]  /*bbd0*/  IMAD.IADD R7, R9.reuse, 0x1, -R28 ;  /* 0x0000000109077824 */ /* 0x040fe400078e0a1c */
[----:B------:R-:W-:Y:S01]  /*bbe0*/  FFMA.FTZ R132, -R0, R5, R40 ;  /* 0x0000000500847223 */ /* 0x000fe20000010128 */
[----:B------:R-:W-:Y:S01]  /*bbf0*/  VIADD R4, R10, 0x10 ;  /* 0x000000100a047836 */ /* 0x000fe20000000000 */
[----:B------:R-:W-:Y:S01]  /*bc00*/  ISETP.GE.AND P0, PT, R6, R90, PT ;  /* 0x0000005a0600720c */ /* 0x000fe20003f06270 */
[----:B------:R-:W-:-:S02]  /*bc10*/  IMAD.IADD R5, R9, 0x1, -R10 ;  /* 0x0000000109057824 */ /* 0x000fc400078e0a0a */
[--C-:B------:R-:W-:Y:S02]  /*bc20*/  IMAD.IADD R22, R9, 0x1, -R6.reuse ;  /* 0x0000000109167824 */ /* 0x100fe400078e0a06 */
[----:B------:R-:W-:Y:S01]  /*bc30*/  IMAD.IADD R6, R13, 0x1, -R6 ;  /* 0x000000010d067824 */ /* 0x000fe200078e0a06 */
[----:B------:R-:W-:Y:S01]  /*bc40*/  IABS R7, R7 ;  /* 0x0000000700077213 */ /* 0x000fe20000000000 */
[--C-:B------:R-:W-:Y:S01]  /*bc50*/  IMAD.IADD R15, R9, 0x1, -R4.reuse ;  /* 0x00000001090f7824 */ /* 0x100fe200078e0a04 */
[----:B------:R-:W-:Y:S01]  /*bc60*/  ISETP.GE.AND P5, PT, R4, R90, PT ;  /* 0x0000005a0400720c */ /* 0x000fe20003fa6270 */
[----:B------:R-:W-:Y:S01]  /*bc70*/  IMAD.IADD R4, R13, 0x1, -R4 ;  /* 0x000000010d047824 */ /* 0x000fe200078e0a04 */
[----:B------:R-:W-:Y:S02]  /*bc80*/  IABS R5, R5 ;  /* 0x0000000500057213 */ /* 0x000fe40000000000 */
[----:B------:R-:W-:Y:S02]  /*bc90*/  IABS R22, R22 ;  /* 0x0000001600167213 */ /* 0x000fe40000000000 */
[----:B------:R-:W-:Y:S01]  /*bca0*/  IABS R6, R6 ;  /* 0x0000000600067213 */ /* 0x000fe20000000000 */
[C---:B------:R-:W-:Y:S01]  /*bcb0*/  VIADD R20, R10.reuse, 0x1 ;  /* 0x000000010a147836 */ /* 0x040fe20000000000 */
[----:B------:R-:W-:Y:S01]  /*bcc0*/  I2FP.F32.S32 R7, R7 ;  /* 0x0000000700077245 */ /* 0x000fe20000201400 */
[----:B------:R-:W-:Y:S01]  /*bcd0*/  VIADD R18, R10, 0x21 ;  /* 0x000000210a127836 */ /* 0x000fe20000000000 */
[----:B------:R-:W-:-:S02]  /*bce0*/  I2FP.F32.S32 R5, R5 ;  /* 0x0000000500057245 */ /* 0x000fc40000201400 */
[----:B------:R-:W-:Y:S02]  /*bcf0*/  I2FP.F32.S32 R22, R22 ;  /* 0x0000001600167245 */ /* 0x000fe40000201400 */
[----:B------:R-:W-:Y:S02]  /*bd00*/  IABS R4, R4 ;  /* 0x0000000400047213 */ /* 0x000fe40000000000 */
[----:B------:R-:W-:Y:S01]  /*bd10*/  I2FP.F32.S32 R6, R6 ;  /* 0x0000000600067245 */ /* 0x000fe20000201400 */
[----:B------:R-:W-:Y:S01]  /*bd20*/  FFMA.FTZ R14, -R0, R7, R44 ;  /* 0x00000007000e7223 */ /* 0x000fe2000001012c */
[C---:B------:R-:W-:Y:S01]  /*bd30*/  IMAD.IADD R12, R9.reuse, 0x1, -R20 ;  /* 0x00000001090c7824 */ /* 0x040fe200078e0a14 */
[----:B------:R-:W-:Y:S01]  /*bd40*/  ISETP.GE.AND P2, PT, R20, R90, PT ;  /* 0x0000005a1400720c */ /* 0x000fe20003f46270 */
[----:B------:R-:W-:Y:S02]  /*bd50*/  IMAD.IADD R52, R9, 0x1, -R18 ;  /* 0x0000000109347824 */ /* 0x000fe400078e0a12 */
[----:B------:R-:W-:Y:S01]  /*bd60*/  FFMA.FTZ R56, -R0, R5, R56 ;  /* 0x0000000500387223 */ /* 0x000fe20000010138 */
[----:B------:R-:W-:-:S02]  /*bd70*/  IMAD.IADD R7, R13, 0x1, -R10 ;  /* 0x000000010d077824 */ /* 0x000fc400078e0a0a */
[C---:B------:R-:W-:Y:S01]  /*bd80*/  FFMA.FTZ R54, -R0.reuse, R5, R54 ;  /* 0x0000000500367223 */ /* 0x040fe20000010136 */
[----:B------:R-:W-:Y:S01]  /*bd90*/  IABS R15, R15 ;  /* 0x0000000f000f7213 */ /* 0x000fe20000000000 */
[C---:B------:R-:W-:Y:S01]  /*bda0*/  IMAD.IADD R20, R13.reuse, 0x1, -R20 ;  /* 0x000000010d147824 */ /* 0x040fe200078e0a14 */
[----:B------:R-:W-:Y:S01]  /*bdb0*/  I2FP.F32.S32 R5, R4 ;  /* 0x0000000400057245 */ /* 0x000fe20000201400 */
[C---:B------:R-:W-:Y:S01]  /*bdc0*/  FFMA.FTZ R22, -R0.reuse, R22, R53 ;  /* 0x0000001600167223 */ /* 0x040fe20000010135 */
[----:B------:R-:W-:Y:S01]  /*bdd0*/  FFMA.FTZ R4, -R0, R6, R55 ;  /* 0x0000000600047223 */ /* 0x000fe20000010137 */
[----:B------:R-:W-:Y:S01]  /*bde0*/  I2FP.F32.S32 R15, R15 ;  /* 0x0000000f000f7245 */ /* 0x000fe20000201400 */
[----:B------:R-:W-:Y:S01]  /*bdf0*/  IMAD.IADD R17, R13, 0x1, -R28 ;  /* 0x000000010d117824 */ /* 0x000fe200078e0a1c */
[----:B------:R-:W-:Y:S02]  /*be00*/  IABS R52, R52 ;  /* 0x0000003400347213 */ /* 0x000fe40000000000 */
[----:B------:R-:W-:-:S02]  /*be10*/  IABS R7, R7 ;  /* 0x0000000700077213 */ /* 0x000fc40000000000 */
[----:B------:R-:W-:Y:S02]  /*be20*/  IABS R12, R12 ;  /* 0x0000000c000c7213 */ /* 0x000fe40000000000 */
[----:B------:R-:W-:Y:S01]  /*be30*/  IABS R20, R20 ;  /* 0x0000001400147213 */ /* 0x000fe20000000000 */
[C---:B------:R-:W-:Y:S01]  /*be40*/  IMAD.IADD R19, R13.reuse, 0x1, -R24 ;  /* 0x000000010d137824 */ /* 0x040fe200078e0a18 */
[----:B------:R-:W-:Y:S02]  /*be50*/  FSEL R22, R22, -INF , !P0 ;  /* 0xff80000016167808 */ /* 0x000fe40004000000 */
[----:B------:R-:W-:Y:S02]  /*be60*/  FSEL R4, R4, -INF , !P0 ;  /* 0xff80000004047808 */ /* 0x000fe40004000000 */
[----:B------:R-:W-:Y:S01]  /*be70*/  ISETP.GE.AND P0, PT, R18, R90, PT ;  /* 0x0000005a1200720c */ /* 0x000fe20003f06270 */
[----:B------:R-:W-:Y:S01]  /*be80*/  IMAD.IADD R18, R13, 0x1, -R18 ;  /* 0x000000010d127824 */ /* 0x000fe200078e0a12 */
[----:B------:R-:W-:Y:S01]  /*be90*/  I2FP.F32.S32 R52, R52 ;  /* 0x0000003400347245 */ /* 0x000fe20000201400 */
[----:B------:R-:W-:Y:S01]  /*bea0*/  FFMA.FTZ R15, -R0, R15, R48 ;  /* 0x0000000f000f7223 */ /* 0x000fe20000010130 */
[----:B------:R-:W-:Y:S01]  /*beb0*/  I2FP.F32.S32 R7, R7 ;  /* 0x0000000700077245 */ /* 0x000fe20000201400 */
[----:B------:R-:W-:Y:S01]  /*bec0*/  VIADD R48, R10, 0x11 ;  /* 0x000000110a307836 */ /* 0x000fe20000000000 */
[----:B------:R-:W-:-:S02]  /*bed0*/  I2FP.F32.S32 R12, R12 ;  /* 0x0000000c000c7245 */ /* 0x000fc40000201400 */
[----:B------:R-:W-:Y:S02]  /*bee0*/  I2FP.F32.S32 R20, R20 ;  /* 0x0000001400147245 */ /* 0x000fe40000201400 */
[----:B------:R-:W-:Y:S01]  /*bef0*/  IABS R17, R17 ;  /* 0x0000001100117213 */ /* 0x000fe20000000000 */
[C---:B------:R-:W-:Y:S01]  /*bf00*/  FFMA.FTZ R41, -R0.reuse, R52, R41 ;  /* 0x0000003400297223 */ /* 0x040fe20000010129 */
[----:B------:R-:W-:Y:S01]  /*bf10*/  IABS R19, R19 ;  /* 0x0000001300137213 */ /* 0x000fe20000000000 */
[C---:B------:R-:W-:Y:S01]  /*bf20*/  FFMA.FTZ R58, -R0.reuse, R7, R58 ;  /* 0x00000007003a7223 */ /* 0x040fe2000001013a */
[----:B------:R-:W-:Y:S01]  /*bf30*/  IABS R18, R18 ;  /* 0x0000001200127213 */ /* 0x000fe20000000000 */
[C---:B------:R-:W-:Y:S01]  /*bf40*/  FFMA.FTZ R57, -R0.reuse, R12, R57 ;  /* 0x0000000c00397223 */ /* 0x040fe20000010139 */
[----:B------:R-:W-:Y:S01]  /*bf50*/  I2FP.F32.S32 R17, R17 ;  /* 0x0000001100117245 */ /* 0x000fe20000201400 */
[----:B------:R-:W-:Y:S01]  /*bf60*/  FFMA.FTZ R20, -R0, R20, R59 ;  /* 0x0000001400147223 */ /* 0x000fe2000001013b */
[CC--:B------:R-:W-:Y:S01]  /*bf70*/  ISETP.GE.AND P3, PT, R10.reuse, R90.reuse, PT ;  /* 0x0000005a0a00720c */ /* 0x0c0fe20003f66270 */
[----:B------:R-:W-:Y:S01]  /*bf80*/  VIADD R52, R10, 0x28 ;  /* 0x000000280a347836 */ /* 0x000fe20000000000 */
[----:B------:R-:W-:Y:S01]  /*bf90*/  ISETP.GE.AND P4, PT, R48, R90, PT ;  /* 0x0000005a3000720c */ /* 0x000fe20003f86270 */
[----:B------:R-:W-:Y:S01]  /*bfa0*/  VIADD R26, R10, 0x19 ;  /* 0x000000190a1a7836 */ /* 0x000fe20000000000 */
[----:B------:R-:W-:Y:S01]  /*bfb0*/  I2FP.F32.S32 R19, R19 ;  /* 0x0000001300137245 */ /* 0x000fe20000201400 */
[----:B------:R-:W-:-:S02]  /*bfc0*/  IMAD.IADD R16, R9, 0x1, -R48 ;  /* 0x0000000109107824 */ /* 0x000fc400078e0a30 */
[C---:B------:R-:W-:Y:S01]  /*bfd0*/  FFMA.FTZ R50, -R0.reuse, R5, R50 ;  /* 0x0000000500327223 */ /* 0x040fe20000010132 */
[----:B------:R-:W-:Y:S01]  /*bfe0*/  IMAD.IADD R48, R13, 0x1, -R48 ;  /* 0x000000010d307824 */ /* 0x000fe200078e0a30 */
[----:B------:R-:W-:Y:S01]  /*bff0*/  I2FP.F32.S32 R18, R18 ;  /* 0x0000001200127245 */ /* 0x000fe20000201400 */
[----:B------:R-:W-:Y:S01]  /*c000*/  FFMA.FTZ R17, -R0, R17, R46 ;  /* 0x0000001100117223 */ /* 0x000fe2000001012e */
[----:B------:R-:W-:Y:S01]  /*c010*/  FSEL R7, R56, -INF , !P3 ;  /* 0xff80000038077808 */ /* 0x000fe20005800000 */
[C---:B------:R-:W-:Y:S01]  /*c020*/  IMAD.IADD R23, R9.reuse, 0x1, -R52 ;  /* 0x0000000109177824 */ /* 0x040fe200078e0a34 */
[----:B------:R-:W-:Y:S01]  /*c030*/  FSEL R5, R58, -INF , !P3 ;  /* 0xff8000003a057808 */ /* 0x000fe20005800000 */
[--C-:B------:R-:W-:Y:S01]  /*c040*/  IMAD.IADD R12, R9, 0x1, -R26.reuse ;  /* 0x00000001090c7824 */ /* 0x100fe200078e0a1a */
[-C--:B------:R-:W-:Y:S01]  /*c050*/  ISETP.GE.AND P3, PT, R28, R90.reuse, PT ;  /* 0x0000005a1c00720c */ /* 0x080fe20003f66270 */
[----:B------:R-:W-:Y:S01]  /*c060*/  IMAD.IADD R21, R13, 0x1, -R26 ;  /* 0x000000010d157824 */ /* 0x000fe200078e0a1a */
[----:B------:R-:W-:Y:S01]  /*c070*/  FSEL R40, R57, -INF , !P2 ;  /* 0xff80000039287808 */ /* 0x000fe20005000000 */
[----:B------:R-:W-:Y:S01]  /*c080*/  VIADD R44, R10, 0x31 ;  /* 0x000000310a2c7836 */ /* 0x000fe20000000000 */
[----:B------:R-:W-:Y:S01]  /*c090*/  FSEL R20, R20, -INF , !P2 ;  /* 0xff80000014147808 */ /* 0x000fe20005000000 */
[----:B------:R-:W-:Y:S01]  /*c0a0*/  FFMA.FTZ R118, -R0, R19, R42 ;  /* 0x0000001300767223 */ /* 0x000fe2000001012a */
[----:B------:R-:W-:Y:S01]  /*c0b0*/  ISETP.GE.AND P2, PT, R26, R90, PT ;  /* 0x0000005a1a00720c */ /* 0x000fe20003f46270 */
[----:B------:R-:W-:Y:S01]  /*c0c0*/  VIADD R46, R10, 0x30 ;  /* 0x000000300a2e7836 */ /* 0x000fe20000000000 */
[----:B------:R-:W-:Y:S01]  /*c0d0*/  FSEL R6, R54, -INF , !P1 ;  /* 0xff80000036067808 */ /* 0x000fe20004800000 */
[----:B------:R-:W-:Y:S01]  /*c0e0*/  FFMA.FTZ R43, -R0, R18, R43 ;  /* 0x00000012002b7223 */ /* 0x000fe2000001012b */
[----:B------:R-:W-:Y:S01]  /*c0f0*/  IABS R26, R48 ;  /* 0x00000030001a7213 */ /* 0x000fe20000000000 */
[C---:B------:R-:W-:Y:S01]  /*c100*/  VIADD R48, R10.reuse, 0x29 ;  /* 0x000000290a307836 */ /* 0x040fe20000000000 */
[----:B------:R-:W-:Y:S01]  /*c110*/  FSEL R18, R15, -INF , !P5 ;  /* 0xff8000000f127808 */ /* 0x000fe20006800000 */
[----:B------:R-:W-:Y:S01]  /*c120*/  VIADD R42, R10, 0x38 ;  /* 0x000000380a2a7836 */ /* 0x000fe20000000000 */
[----:B------:R-:W-:Y:S01]  /*c130*/  FSEL R28, R50, -INF , !P5 ;  /* 0xff800000321c7808 */ /* 0x000fe20006800000 */
[----:B------:R-:W-:Y:S01]  /*c140*/  VIADD R54, R10, 0x39 ;  /* 0x000000390a367836 */ /* 0x000fe20000000000 */
[----:B------:R-:W-:Y:S01]  /*c150*/  FSEL R10, R17, -INF , !P3 ;  /* 0xff800000110a7808 */ /* 0x000fe20005800000 */
[C---:B------:R-:W-:Y:S01]  /*c160*/  IMAD.IADD R17, R9.reuse, 0x1, -R44 ;  /* 0x0000000109117824 */ /* 0x040fe200078e0a2c */
[----:B------:R-:W-:Y:S01]  /*c170*/  IABS R23, R23 ;  /* 0x0000001700177213 */ /* 0x000fe20000000000 */
[----:B------:R-:W-:Y:S01]  /*c180*/  IMAD.IADD R19, R9, 0x1, -R46 ;  /* 0x0000000109137824 */ /* 0x000fe200078e0a2e */
[----:B------:R-:W-:Y:S01]  /*c190*/  ISETP.GE.AND P5, PT, R52, R90, PT ;  /* 0x0000005a3400720c */ /* 0x000fe20003fa6270 */
[----:B------:R-:W-:Y:S01]  /*c1a0*/  IMAD.IADD R52, R13, 0x1, -R52 ;  /* 0x000000010d347824 */ /* 0x000fe200078e0a34 */
[----:B------:R-:W-:-:S02]  /*c1b0*/  IABS R16, R16 ;  /* 0x0000001000107213 */ /* 0x000fc40000000000 */
[----:B------:R-:W-:Y:S01]  /*c1c0*/  I2FP.F32.S32 R23, R23 ;  /* 0x0000001700177245 */ /* 0x000fe20000201400 */
[----:B------:R-:W-:Y:S01]  /*c1d0*/  IMAD.IADD R15, R9, 0x1, -R42 ;  /* 0x00000001090f7824 */ /* 0x000fe200078e0a2a */
[----:B------:R-:W-:Y:S02]  /*c1e0*/  FSEL R30, R30, -INF , !P1 ;  /* 0xff8000001e1e7808 */ /* 0x000fe40004800000 */
[----:B------:R-:W-:Y:S02]  /*c1f0*/  ISETP.GE.AND P1, PT, R24, R90, PT ;  /* 0x0000005a1800720c */ /* 0x000fe40003f26270 */
[----:B------:R-:W-:Y:S02]  /*c200*/  IABS R17, R17 ;  /* 0x0000001100117213 */ /* 0x000fe40000000000 */
[----:B------:R-:W-:Y:S02]  /*c210*/  IABS R12, R12 ;  /* 0x0000000c000c7213 */ /* 0x000fe40000000000 */
[----:B------:R-:W-:-:S02]  /*c220*/  I2FP.F32.S32 R16, R16 ;  /* 0x0000001000107245 */ /* 0x000fc40000201400 */
[----:B------:R-:W-:Y:S02]  /*c230*/  IABS R24, R21 ;  /* 0x0000001500187213 */ /* 0x000fe40000000000 */
[----:B------:R-:W-:Y:S02]  /*c240*/  I2FP.F32.S32 R26, R26 ;  /* 0x0000001a001a7245 */ /* 0x000fe40000201400 */
[----:B------:R-:W-:Y:S02]  /*c250*/  IABS R19, R19 ;  /* 0x0000001300137213 */ /* 0x000fe40000000000 */
[----:B------:R-:W-:Y:S01]  /*c260*/  IABS R52, R52 ;  /* 0x0000003400347213 */ /* 0x000fe20000000000 */
[C---:B------:R-:W-:Y:S01]  /*c270*/  FFMA.FTZ R23, -R0.reuse, R23, R36 ;  /* 0x0000001700177223 */ /* 0x040fe20000010124 */
[C---:B------:R-:W-:Y:S01]  /*c280*/  IMAD.IADD R21, R9.reuse, 0x1, -R48 ;  /* 0x0000000109157824 */ /* 0x040fe200078e0a30 */
[----:B------:R-:W-:Y:S01]  /*c290*/  I2FP.F32.S32 R36, R17 ;  /* 0x0000001100247245 */ /* 0x000fe20000201400 */
[----:B------:R-:W-:Y:S01]  /*c2a0*/  IMAD.IADD R9, R9, 0x1, -R54 ;  /* 0x0000000109097824 */ /* 0x000fe200078e0a36 */
[----:B------:R-:W-:Y:S01]  /*c2b0*/  I2FP.F32.S32 R12, R12 ;  /* 0x0000000c000c7245 */ /* 0x000fe20000201400 */
[C---:B------:R-:W-:Y:S01]  /*c2c0*/  FFMA.FTZ R16, -R0.reuse, R16, R49 ;  /* 0x0000001000107223 */ /* 0x040fe20000010131 */
[----:B------:R-:W-:Y:S01]  /*c2d0*/  I2FP.F32.S32 R24, R24 ;  /* 0x0000001800187245 */ /* 0x000fe20000201400 */
[----:B------:R-:W-:Y:S01]  /*c2e0*/  FFMA.FTZ R26, -R0, R26, R51 ;  /* 0x0000001a001a7223 */ /* 0x000fe20000010133 */
[----:B------:R-:W-:-:S02]  /*c2f0*/  IABS R15, R15 ;  /* 0x0000000f000f7213 */ /* 0x000fc40000000000 */
[----:B------:R-:W-:Y:S02]  /*c300*/  I2FP.F32.S32 R19, R19 ;  /* 0x0000001300137245 */ /* 0x000fe40000201400 */
[----:B------:R-:W-:Y:S01]  /*c310*/  I2FP.F32.S32 R17, R52 ;  /* 0x0000003400117245 */ /* 0x000fe20000201400 */
[----:B------:R-:W-:Y:S01]  /*c320*/  FFMA.FTZ R12, -R0, R12, R45 ;  /* 0x0000000c000c7223 */ /* 0x000fe2000001012d */
[----:B------:R-:W-:Y:S01]  /*c330*/  FSEL R14, R14, -INF , !P3 ;  /* 0xff8000000e0e7808 */ /* 0x000fe20005800000 */
[C---:B------:R-:W-:Y:S01]  /*c340*/  FFMA.FTZ R24, -R0.reuse, R24, R47 ;  /* 0x0000001800187223 */ /* 0x040fe2000001012f */
[----:B------:R-:W-:Y:S01]  /*c350*/  I2FP.F32.S32 R15, R15 ;  /* 0x0000000f000f7245 */ /* 0x000fe20000201400 */
[----:B------:R-:W-:Y:S01]  /*c360*/  FFMA.FTZ R19, -R0, R19, R32 ;  /* 0x0000001300137223 */ /* 0x000fe20000010120 */
[----:B------:R-:W-:Y:S01]  /*c370*/  ISETP.GE.AND P3, PT, R46, R90, PT ;  /* 0x0000005a2e00720c */ /* 0x000fe20003f66270 */
[----:B------:R-:W-:Y:S01]  /*c380*/  FFMA.FTZ R38, -R0, R17, R38 ;  /* 0x0000001100267223 */ /* 0x000fe20000010126 */
[----:B------:R-:W-:Y:S01]  /*c390*/  IABS R9, R9 ;  /* 0x0000000900097213 */ /* 0x000fe20000000000 */
[----:B------:R-:W-:Y:S01]  /*c3a0*/  IMAD.IADD R46, R13, 0x1, -R46 ;  /* 0x000000010d2e7824 */ /* 0x000fe200078e0a2e */
[----:B------:R-:W-:-:S02]  /*c3b0*/  FSEL R16, R16, -INF , !P4 ;  /* 0xff80000010107808 */ /* 0x000fc40006000000 */
[----:B------:R-:W-:Y:S02]  /*c3c0*/  FSEL R26, R26, -INF , !P4 ;  /* 0xff8000001a1a7808 */ /* 0x000fe40006000000 */
[----:B------:R-:W-:Y:S02]  /*c3d0*/  FMNMX3.FTZ R17, R7, R40, R30, !PT ;  /* 0x0000002807117276 */ /* 0x000fe4000781001e */
[----:B------:R-:W-:Y:S01]  /*c3e0*/  ISETP.GE.AND P4, PT, R48, R90, PT ;  /* 0x0000005a3000720c */ /* 0x000fe20003f86270 */
[----:B------:R-:W-:Y:S01]  /*c3f0*/  IMAD.IADD R48, R13, 0x1, -R48 ;  /* 0x000000010d307824 */ /* 0x000fe200078e0a30 */
[----:B------:R-:W-:Y:S01]  /*c400*/  IABS R21, R21 ;  /* 0x0000001500157213 */ /* 0x000fe20000000000 */
[----:B------:R-:W-:Y:S01]  /*c410*/  FFMA.FTZ R15, -R0, R15, R96 ;  /* 0x0000000f000f7223 */ /* 0x000fe20000010160 */
[----:B------:R-:W-:Y:S02]  /*c420*/  FSEL R132, R132, -INF , !P1 ;  /* 0xff80000084847808 */ /* 0x000fe40004800000 */
[----:B------:R-:W-:-:S02]  /*c430*/  FSEL R118, R118, -INF , !P1 ;  /* 0xff80000076767808 */ /* 0x000fc40004800000 */
[----:B------:R-:W-:Y:S02]  /*c440*/  I2FP.F32.S32 R9, R9 ;  /* 0x0000000900097245 */ /* 0x000fe40000201400 */
[----:B------:R-:W-:Y:S02]  /*c450*/  FSEL R12, R12, -INF , !P2 ;  /* 0xff8000000c0c7808 */ /* 0x000fe40005000000 */
[----:B------:R-:W-:Y:S02]  /*c460*/  FSEL R24, R24, -INF , !P2 ;  /* 0xff80000018187808 */ /* 0x000fe40005000000 */
[----:B------:R-:W-:Y:S02]  /*c470*/  ISETP.GE.AND P1, PT, R42, R90, PT ;  /* 0x0000005a2a00720c */ /* 0x000fe40003f26270 */
[----:B------:R-:W-:Y:S02]  /*c480*/  FMNMX3.FTZ R17, R17, R22, R18, !PT ;  /* 0x0000001611117276 */ /* 0x000fe40007810012 */
[----:B------:R-:W-:Y:S01]  /*c490*/  FSEL R122, R19, -INF , !P3 ;  /* 0xff800000137a7808 */ /* 0x000fe20005800000 */
[C---:B------:R-:W-:Y:S01]  /*c4a0*/  IMAD.IADD R42, R13.reuse, 0x1, -R42 ;  /* 0x000000010d2a7824 */ /* 0x040fe200078e0a2a */
[----:B------:R-:W-:Y:S01]  /*c4b0*/  ISETP.GE.AND P2, PT, R44, R90, PT ;  /* 0x0000005a2c00720c */ /* 0x000fe20003f46270 */
[----:B------:R-:W-:Y:S01]  /*c4c0*/  IMAD.IADD R44, R13, 0x1, -R44 ;  /* 0x000000010d2c7824 */ /* 0x000fe200078e0a2c */
[----:B------:R-:W-:-:S02]  /*c4d0*/  IABS R46, R46 ;  /* 0x0000002e002e7213 */ /* 0x000fc40000000000 */
[----:B------:R-:W-:Y:S02]  /*c4e0*/  FMNMX3.FTZ R19, R5, R20, R6, !PT ;  /* 0x0000001405137276 */ /* 0x000fe40007810006 */
[----:B------:R-:W-:Y:S01]  /*c4f0*/  I2FP.F32.S32 R50, R21 ;  /* 0x0000001500327245 */ /* 0x000fe20000201400 */
[----:B------:R-:W-:Y:S01]  /*c500*/  FFMA.FTZ R97, -R0, R9, R97 ;  /* 0x0000000900617223 */ /* 0x000fe20000010161 */
[----:B------:R-:W-:Y:S02]  /*c510*/  IABS R48, R48 ;  /* 0x0000003000307213 */ /* 0x000fe40000000000 */
[----:B------:R-:W-:Y:S02]  /*c520*/  FMNMX3.FTZ R17, R17, R16, R14, !PT ;  /* 0x0000001011117276 */ /* 0x000fe4000781000e */
[----:B------:R-:W-:Y:S01]  /*c530*/  FSEL R121, R15, -INF , !P1 ;  /* 0xff8000000f797808 */ /* 0x000fe20004800000 */
[----:B------:R-:W-:Y:S01]  /*c540*/  IMAD.IADD R13, R13, 0x1, -R54 ;  /* 0x000000010d0d7824 */ /* 0x000fe200078e0a36 */
[----:B------:R-:W-:-:S02]  /*c550*/  I2FP.F32.S32 R9, R46 ;  /* 0x0000002e00097245 */ /* 0x000fc40000201400 */
[----:B------:R-:W-:Y:S01]  /*c560*/  FMNMX3.FTZ R15, R19, R4, R28, !PT ;  /* 0x00000004130f7276 */ /* 0x000fe2000781001c */
[----:B------:R-:W-:Y:S01]  /*c570*/  FFMA.FTZ R37, -R0, R50, R37 ;  /* 0x0000003200257223 */ /* 0x000fe20000010125 */
[----:B------:R-:W-:Y:S02]  /*c580*/  IABS R44, R44 ;  /* 0x0000002c002c7213 */ /* 0x000fe40000000000 */
[----:B------:R-:W-:Y:S02]  /*c590*/  I2FP.F32.S32 R48, R48 ;  /* 0x0000003000307245 */ /* 0x000fe40000201400 */
[----:B------:R-:W-:Y:S02]  /*c5a0*/  IABS R42, R42 ;  /* 0x0000002a002a7213 */ /* 0x000fe40000000000 */
[----:B------:R-:W-:Y:S02]  /*c5b0*/  FSEL R108, R41, -INF , !P0 ;  /* 0xff800000296c7808 */ /* 0x000fe40004000000 */
[----:B------:R-:W-:-:S02]  /*c5c0*/  FSEL R134, R23, -INF , !P5 ;  /* 0xff80000017867808 */ /* 0x000fc40006800000 */
[----:B------:R-:W-:Y:S01]  /*c5d0*/  FMNMX3.FTZ R17, R17, R12, R132, !PT ;  /* 0x0000000c11117276 */ /* 0x000fe20007810084 */
[C---:B------:R-:W-:Y:S01]  /*c5e0*/  FFMA.FTZ R34, -R0.reuse, R9, R34 ;  /* 0x0000000900227223 */ /* 0x040fe20000010122 */
[----:B------:R-:W-:Y:S01]  /*c5f0*/  FMNMX3.FTZ R15, R15, R26, R10, !PT ;  /* 0x0000001a0f0f7276 */ /* 0x000fe2000781000a */
[C---:B------:R-:W-:Y:S01]  /*c600*/  FFMA.FTZ R33, -R0.reuse, R36, R33 ;  /* 0x0000002400217223 */ /* 0x040fe20000010121 */
[----:B------:R-:W-:Y:S01]  /*c610*/  I2FP.F32.S32 R44, R44 ;  /* 0x0000002c002c7245 */ /* 0x000fe20000201400 */
[----:B------:R-:W-:Y:S01]  /*c620*/  FFMA.FTZ R39, -R0, R48, R39 ;  /* 0x0000003000277223 */ /* 0x000fe20000010127 */
[----:B------:R-:W-:Y:S02]  /*c630*/  IABS R13, R13 ;  /* 0x0000000d000d7213 */ /* 0x000fe40000000000 */
[----:B------:R-:W-:Y:S02]  /*c640*/  I2FP.F32.S32 R9, R42 ;  /* 0x0000002a00097245 */ /* 0x000fe40000201400 */
[----:B------:R-:W-:-:S02]  /*c650*/  FSEL R106, R37, -INF , !P4 ;  /* 0xff800000256a7808 */ /* 0x000fc40006000000 */
[----:B------:R-:W-:Y:S02]  /*c660*/  FMNMX3.FTZ R17, R17, R108, R134, !PT ;  /* 0x0000006c11117276 */ /* 0x000fe40007810086 */
[----:B------:R-:W-:Y:S02]  /*c670*/  FSEL R116, R43, -INF , !P0 ;  /* 0xff8000002b747808 */ /* 0x000fe40004000000 */
[----:B------:R-:W-:Y:S02]  /*c680*/  FSEL R126, R38, -INF , !P5 ;  /* 0xff800000267e7808 */ /* 0x000fe40006800000 */
[----:B------:R-:W-:Y:S01]  /*c690*/  FMNMX3.FTZ R15, R15, R24, R118, !PT ;  /* 0x000000180f0f7276 */ /* 0x000fe20007810076 */
[C---:B------:R-:W-:Y:S01]  /*c6a0*/  FFMA.FTZ R35, -R0.reuse, R44, R35 ;  /* 0x0000002c00237223 */ /* 0x040fe20000010123 */
[----:B------:R-:W-:Y:S01]  /*c6b0*/  I2FP.F32.S32 R13, R13 ;  /* 0x0000000d000d7245 */ /* 0x000fe20000201400 */
[----:B------:R-:W-:Y:S01]  /*c6c0*/  FFMA.FTZ R98, -R0, R9, R98 ;  /* 0x0000000900627223 */ /* 0x000fe20000010162 */
        /* <DEDUP_REMOVED lines=18> */
[----:B------:R-:W4:Y:S01]  /*c7f0*/  S2UR UR6, SR_CgaCtaId ;  /* 0x00000000000679c3 */ /* 0x000f220000008800 */
[----:B-1----:R-:W-:-:S05]  /*c800*/  FMNMX.FTZ R32, R9, R32, !PT ;  /* 0x0000002009207209 */ /* 0x002fca0007810000 */
[----:B------:R-:W1:Y:S01]  /*c810*/  SHFL.BFLY PT, R87, R32, 0x1, 0x1f ;  /* 0x0c201f0020577f89 */ /* 0x000e6200000e0000 */
[----:B--2---:R-:W-:-:S05]  /*c820*/  FMNMX.FTZ R9, R34, R13, !PT ;  /* 0x0000000d22097209 */ /* 0x004fca0007810000 */
[----:B------:R-:W2:Y:S01]  /*c830*/  SHFL.BFLY PT, R86, R9, 0x1, 0x1f ;  /* 0x0c201f0009567f89 */ /* 0x000ea200000e0000 */
        /* <DEDUP_REMOVED lines=18> */
[-CC-:B------:R-:W-:Y:S01]  /*c960*/  FFMA.FTZ R101, R40, R104.reuse, -R123.reuse ;  /* 0x0000006828657223 */ /* 0x180fe2000001087b */
[-C--:B------:R-:W-:Y:S01]  /*c970*/  FFMA.FTZ R102, R7, R104.reuse, -R123 ;  /* 0x0000006807667223 */ /* 0x080fe2000001087b */
[----:B------:R-:W2:Y:S02]  /*c980*/  LDSM.16.MT88.4 R40, [R103] ;  /* 0x000000006728783b */ /* 0x000ea40000004200 */
[-CC-:B------:R-:W-:Y:S01]  /*c990*/  FFMA.FTZ R100, R5, R104.reuse, -R109.reuse ;  /* 0x0000006805647223 */ /* 0x180fe2000001086d */
[-CC-:B------:R-:W-:Y:S01]  /*c9a0*/  FFMA.FTZ R96, R6, R104.reuse, -R109.reuse ;  /* 0x0000006806607223 */ /* 0x180fe2000001086d */
[-C--:B------:R-:W-:Y:S01]  /*c9b0*/  FFMA.FTZ R95, R4, R104.reuse, -R109 ;  /* 0x00000068045f7223 */ /* 0x080fe2000001086d */
[----:B------:R-:W3:Y:S01]  /*c9c0*/  LDSM.16.MT88.4 R56, [R103+0x1000] ;  /* 0x001000006738783b */ /* 0x000ee20000004200 */
[-CC-:B------:R-:W-:Y:S01]  /*c9d0*/  FFMA.FTZ R98, R30, R104.reuse, -R123.reuse ;  /* 0x000000681e627223 */ /* 0x180fe2000001087b */
[-C--:B------:R-:W-:Y:S01]  /*c9e0*/  FFMA.FTZ R97, R22, R104.reuse, -R123 ;  /* 0x0000006816617223 */ /* 0x080fe2000001087b */
[-C--:B------:R-:W-:Y:S01]  /*c9f0*/  FFMA.FTZ R99, R20, R104.reuse, -R109 ;  /* 0x0000006814637223 */ /* 0x080fe2000001086d */
[----:B------:R-:W5:Y:S01]  /*ca00*/  LDSM.16.MT88.4 R4, [R103+0x2000] ;  /* 0x002000006704783b */ /* 0x000f620000004200 */
        /* <DEDUP_REMOVED lines=15> */
[----:B------:R-:W-:Y:S01]  /*cb00*/  LDSM.16.MT88.4 R20, [R113+0x6400] ;  /* 0x006400007114783b */ /* 0x000fe20000004200 */
[----:B------:R-:W2:Y:S04]  /*cb10*/  MUFU.EX2 R99, R99 ;  /* 0x0000006300637308 */ /* 0x000ea80000000800 */
[----:B------:R-:W-:Y:S04]  /*cb20*/  MUFU.EX2 R96, R96 ;  /* 0x0000006000607308 */ /* 0x000fe80000000800 */
[----:B------:R-:W3:Y:S01]  /*cb30*/  MUFU.EX2 R95, R95 ;  /* 0x0000005f005f7308 */ /* 0x000ee20000000800 */
[----:B----4-:R-:W-:Y:S01]  /*cb40*/  F2FP.BF16.F32.PACK_AB R68, R101, R102 ;  /* 0x000000666544723e */ /* 0x010fe200000010ff */
[----:B------:R-:W4:Y:S01]  /*cb50*/  LDSM.16.MT88.4 R16, [R103+0x400] ;  /* 0x000400006710783b */ /* 0x000f220000004200 */
[----:B-1----:R-:W-:-:S02]  /*cb60*/  F2FP.BF16.F32.PACK_AB R70, R97, R98 ;  /* 0x000000626146723e */ /* 0x002fc400000010ff */
[----:B--2---:R-:W-:Y:S01]  /*cb70*/  F2FP.BF16.F32.PACK_AB R69, R99, R100 ;  /* 0x000000646345723e */ /* 0x004fe200000010ff */
[----:B------:R-:W-:Y:S01]  /*cb80*/  MUFU.EX2 R92, R92 ;  /* 0x0000005c005c7308 */ /* 0x000fe20000000800 */
[----:B------:R-:W1:Y:S03]  /*cb90*/  LDSM.16.MT88.4 R28, [R113+0x8400] ;  /* 0x00840000711c783b */ /* 0x000e660000004200 */
[----:B------:R-:W2:Y:S01]  /*cba0*/  MUFU.EX2 R35, R35 ;  /* 0x0000002300237308 */ /* 0x000ea20000000800 */
[----:B------:R-:W1:Y:S01]  /*cbb0*/  LDSM.16.MT88.4 R24, [R103+0x2400] ;  /* 0x002400006718783b */ /* 0x000e620000004200 */
[----:B---3--:R-:W-:Y:S02]  /*cbc0*/  F2FP.BF16.F32.PACK_AB R71, R95, R96 ;  /* 0x000000605f47723e */ /* 0x008fe400000010ff */
[----:B------:R-:W-:Y:S04]  /*cbd0*/  MUFU.EX2 R32, R32 ;  /* 0x0000002000207308 */ /* 0x000fe80000000800 */
[----:B------:R-:W-:Y:S01]  /*cbe0*/  MUFU.EX2 R33, R33 ;  /* 0x0000002100217308 */ /* 0x000fe20000000800 */
[C---:B------:R-:W-:Y:S03]  /*cbf0*/  HMMA.16816.F32.BF16 R44, R68.reuse, R48, RZ ;  /* 0x00000030442c723c */ /* 0x040fe600000418ff */
[----:B------:R-:W-:Y:S04]  /*cc00*/  MUFU.EX2 R93, R93 ;  /* 0x0000005d005d7308 */ /* 0x000fe80000000800 */
[----:B------:R-:W3:Y:S01]  /*cc10*/  MUFU.EX2 R94, R94 ;  /* 0x0000005e005e7308 */ /* 0x000ee20000000800 */
        /* <DEDUP_REMOVED lines=13> */
[----:B---3--:R-:W-:-:S05]  /*ccf0*/  F2FP.BF16.F32.PACK_AB R5, R94, R93 ;  /* 0x0000005d5e05723e */ /* 0x008fca00000010ff */
[----:B------:R-:W-:Y:S01]  /*cd00*/  HMMA.16816.F32.BF16 R68, R68, R6, RZ ;  /* 0x000000064444723c */ /* 0x000fe200000418ff */
[----:B------:R-:W-:Y:S02]  /*cd10*/  F2FP.BF16.F32.PACK_AB R6, R33, R32 ;  /* 0x000000202106723e */ /* 0x000fe400000010ff */
[----:B----4-:R-:W-:-:S07]  /*cd20*/  F2FP.BF16.F32.PACK_AB R7, R91, R34 ;  /* 0x000000225b07723e */ /* 0x010fce00000010ff */
        /* <DEDUP_REMOVED lines=9> */
[-C--:B------:R-:W-:Y:S01]  /*cdc0*/  FFMA.FTZ R117, R124, R104.reuse, -R109 ;  /* 0x000000687c757223 */ /* 0x080fe2000001086d */
[C---:B------:R-:W-:Y:S01]  /*cdd0*/  HMMA.16816.F32.BF16 R52, R4.reuse, R8, R52 ;  /* 0x000000080434723c */ /* 0x040fe20000041834 */
[-CC-:B------:R-:W-:Y:S01]  /*cde0*/  FFMA.FTZ R134, R134, R104.reuse, -R123.reuse ;  /* 0x0000006886867223 */ /* 0x180fe2000001087b */
[----:B------:R-:W-:Y:S06]  /*cdf0*/  MUFU.EX2 R105, R105 ;  /* 0x0000006900697308 */ /* 0x000fec0000000800 */
[C---:B------:R-:W-:Y:S01]  /*ce00*/  HMMA.16816.F32.BF16 R56, R4.reuse, R10, R56 ;  /* 0x0000000a0438723c */ /* 0x040fe20000041838 */
[----:B------:R-:W3:Y:S01]  /*ce10*/  LDSM.16.MT88.4 R8, [R103+0x1800] ;  /* 0x001800006708783b */ /* 0x000ee20000004200 */
[----:B------:R-:W4:Y:S04]  /*ce20*/  MUFU.EX2 R108, R108 ;  /* 0x0000006c006c7308 */ /* 0x000f280000000800 */
[----:B------:R-:W-:Y:S02]  /*ce30*/  MUFU.EX2 R106, R134 ;  /* 0x00000086006a7308 */ /* 0x000fe40000000800 */
[C---:B------:R-:W-:Y:S02]  /*ce40*/  HMMA.16816.F32.BF16 R36, R4.reuse, R16, R36 ;  /* 0x000000100424723c */ /* 0x040fe40000041824 */
[----:B------:R-:W5:Y:S04]  /*ce50*/  MUFU.EX2 R111, R111 ;  /* 0x0000006f006f7308 */ /* 0x000f680000000800 */
[----:B------:R-:W-:Y:S02]  /*ce60*/  MUFU.EX2 R115, R115 ;  /* 0x0000007300737308 */ /* 0x000fe40000000800 */
[C---:B------:R-:W-:Y:S01]  /*ce70*/  HMMA.16816.F32.BF16 R40, R4.reuse, R18, R40 ;  /* 0x000000120428723c */ /* 0x040fe20000041828 */
[----:B------:R-:W3:Y:S01]  /*ce80*/  LDSM.16.MT88.4 R16, [R113+0x7800] ;  /* 0x007800007110783b */ /* 0x000ee20000004200 */
[----:B------:R-:W2:Y:S04]  /*ce90*/  MUFU.EX2 R118, R118 ;  /* 0x0000007600767308 */ /* 0x000ea80000000800 */
[----:B------:R-:W-:Y:S04]  /*cea0*/  MUFU.EX2 R116, R116 ;  /* 0x0000007400747308 */ /* 0x000fe80000000800 */
[----:B------:R-:W2:Y:S01]  /*ceb0*/  MUFU.EX2 R117, R117 ;  /* 0x0000007500757308 */ /* 0x000ea20000000800 */
[C---:B-1----:R-:W-:Y:S08]  /*cec0*/  HMMA.16816.F32.BF16 R60, R4.reuse, R28, R60 ;  /* 0x0000001c043c723c */ /* 0x042ff0000004183c */
[C---:B------:R-:W-:Y:S01]  /*ced0*/  HMMA.16816.F32.BF16 R64, R4.reuse, R30, R64 ;  /* 0x0000001e0440723c */ /* 0x040fe20000041840 */
[----:B------:R-:W1:Y:S07]  /*cee0*/  LDSM.16.MT88.4 R28, [R113+0x8800] ;  /* 0x00880000711c783b */ /* 0x000e6e0000004200 */
[C---:B------:R-:W-:Y:S08]  /*cef0*/  HMMA.16816.F32.BF16 R80, R4.reuse, R20, R80 ;  /* 0x000000140450723c */ /* 0x040ff00000041850 */
[C---:B------:R-:W-:Y:S01]  /*cf00*/  HMMA.16816.F32.BF16 R76, R4.reuse, R22, R76 ;  /* 0x00000016044c723c */ /* 0x040fe2000004184c */
[----:B------:R-:W-:Y:S07]  /*cf10*/  LDSM.16.MT88.4 R20, [R113+0x6800] ;  /* 0x006800007114783b */ /* 0x000fee0000004200 */
[C---:B------:R-:W-:Y:S08]  /*cf20*/  HMMA.16816.F32.BF16 R72, R4.reuse, R24, R72 ;  /* 0x000000180448723c */ /* 0x040ff00000041848 */
[----:B------:R-:W-:Y:S01]  /*cf30*/  HMMA.16816.F32.BF16 R68, R4, R26, R68 ;  /* 0x0000001a0444723c */ /* 0x000fe20000041844 */
[----:B----4-:R-:W-:Y:S01]  /*cf40*/  F2FP.BF16.F32.PACK_AB R4, R108, R105 ;  /* 0x000000696c04723e */ /* 0x010fe200000010ff */
[--C-:B------:R-:W-:Y:S01]  /*cf50*/  FFMA.FTZ R158, R119, R104, -R123.reuse ;  /* 0x00000068779e7223 */ /* 0x100fe2000001087b */
[----:B-----5:R-:W-:Y:S01]  /*cf60*/  F2FP.BF16.F32.PACK_AB R6, R111, R106 ;  /* 0x0000006a6f06723e */ /* 0x020fe200000010ff */
[-C--:B------:R-:W-:Y:S01]  /*cf70*/  FFMA.FTZ R122, R122, R104.reuse, -R123 ;  /* 0x000000687a7a7223 */ /* 0x080fe2000001087b */
[----:B--2---:R-:W-:Y:S01]  /*cf80*/  F2FP.BF16.F32.PACK_AB R5, R118, R115 ;  /* 0x000000737605723e */ /* 0x004fe200000010ff */
[----:B------:R-:W-:Y:S01]  /*cf90*/  FFMA.FTZ R161, R107, R104, -R109 ;  /* 0x000000686ba17223 */ /* 0x000fe2000001086d */
[----:B------:R-:W-:Y:S01]  /*cfa0*/  F2FP.BF16.F32.PACK_AB R7, R117, R116 ;  /* 0x000000747507723e */ /* 0x000fe200000010ff */
[----:B------:R-:W-:Y:S06]  /*cfb0*/  LDSM.16.MT88.4 R24, [R113+0x6c00] ;  /* 0x006c00007118783b */ /* 0x000fec0000004200 */
[C---:B------:R-:W-:Y:S08]  /*cfc0*/  HMMA.16816.F32.BF16 R36, R4.reuse, R12, R36 ;  /* 0x0000000c0424723c */ /* 0x040ff00000041824 */
[C---:B------:R-:W-:Y:S01]  /*cfd0*/  HMMA.16816.F32.BF16 R40, R4.reuse, R14, R40 ;  /* 0x0000000e0428723c */ /* 0x040fe20000041828 */
[----:B------:R-:W2:Y:S07]  /*cfe0*/  LDSM.16.MT88.4 R12, [R103+0x2800] ;  /* 0x00280000670c783b */ /* 0x000eae0000004200 */
[C---:B---3--:R-:W-:Y:S08]  /*cff0*/  HMMA.16816.F32.BF16 R52, R4.reuse, R8, R52 ;  /* 0x000000080434723c */ /* 0x048ff00000041834 */
[C---:B------:R-:W-:Y:S01]  /*d000*/  HMMA.16816.F32.BF16 R56, R4.reuse, R10, R56 ;  /* 0x0000000a0438723c */ /* 0x040fe20000041838 */
[----:B------:R-:W3:Y:S07]  /*d010*/  LDSM.16.MT88.4 R8, [R113+0x8c00] ;  /* 0x008c00007108783b */ /* 0x000eee0000004200 */
[----:B------:R-:W-:Y:S01]  /*d020*/  HMMA.16816.F32.BF16 R44, R4, R16, R44 ;  /* 0x00000010042c723c */ /* 0x000fe2000004182c */
[-CC-:B------:R-:W-:Y:S01]  /*d030*/  FFMA.FTZ R16, R120, R104.reuse, -R123.reuse ;  /* 0x0000006878107223 */ /* 0x180fe2000001087b */
[----:B------:R-:W-:-:S03]  /*d040*/  FFMA.FTZ R17, R121, R104, -R123 ;  /* 0x0000006879117223 */ /* 0x000fc6000001087b */
[----:B------:R-:W-:Y:S03]  /*d050*/  MUFU.EX2 R121, R16 ;  /* 0x0000001000797308 */ /* 0x000fe60000000800 */
[C---:B------:R-:W-:Y:S01]  /*d060*/  HMMA.16816.F32.BF16 R48, R4.reuse, R18, R48 ;  /* 0x000000120430723c */ /* 0x040fe20000041830 */
[----:B------:R4:W-:Y:S04]  /*d070*/  MUFU.EX2 R119, R17 ;  /* 0x0000001100777308 */ /* 0x0009e80000000800 */
[----:B------:R5:W3:Y:S03]  /*d080*/  MUFU.EX2 R120, R122 ;  /* 0x0000007a00787308 */ /* 0x000ae60000000800 */
[C---:B-1----:R-:W-:Y:S01]  /*d090*/  HMMA.16816.F32.BF16 R60, R4.reuse, R28, R60 ;  /* 0x0000001c043c723c */ /* 0x042fe2000004183c */
[-CC-:B------:R-:W-:Y:S01]  /*d0a0*/  FFMA.FTZ R28, R110, R104.reuse, -R109.reuse ;  /* 0x000000686e1c7223 */ /* 0x180fe2000001086d */
[----:B----4-:R-:W1:Y:S01]  /*d0b0*/  LDSM.16.MT88.4 R16, [R103+0xc00] ;  /* 0x000c00006710783b */ /* 0x010e620000004200 */
[-CC-:B-----5:R-:W-:Y:S01]  /*d0c0*/  FFMA.FTZ R122, R114, R104.reuse, -R109.reuse ;  /* 0x00000068727a7223 */ /* 0x1a0fe2000001086d */
[----:B------:R-:W-:Y:S01]  /*d0d0*/  FFMA.FTZ R114, R112, R104, -R109 ;  /* 0x0000006870727223 */ /* 0x000fe2000001086d */
[----:B------:R-:W4:Y:S03]  /*d0e0*/  MUFU.EX2 R158, R158 ;  /* 0x0000009e009e7308 */ /* 0x000f260000000800 */
[C---:B------:R-:W-:Y:S01]  /*d0f0*/  HMMA.16816.F32.BF16 R64, R4.reuse, R30, R64 ;  /* 0x0000001e0440723c */ /* 0x040fe20000041840 */
[----:B------:R-:W-:Y:S04]  /*d100*/  MUFU.EX2 R112, R122 ;  /* 0x0000007a00707308 */ /* 0x000fe80000000800 */
[----:B------:R-:W5:Y:S04]  /*d110*/  MUFU.EX2 R29, R114 ;  /* 0x00000072001d7308 */ /* 0x000f680000000800 */
[----:B------:R-:W-:Y:S04]  /*d120*/  MUFU.EX2 R28, R28 ;  /* 0x0000001c001c7308 */ /* 0x000fe80000000800 */
[----:B------:R-:W5:Y:S01]  /*d130*/  MUFU.EX2 R161, R161 ;  /* 0x000000a100a17308 */ /* 0x000f620000000800 */
[C---:B--2---:R-:W-:Y:S08]  /*d140*/  HMMA.16816.F32.BF16 R72, R4.reuse, R12, R72 ;  /* 0x0000000c0448723c */ /* 0x044ff00000041848 */
[C---:B------:R-:W-:Y:S01]  /*d150*/  HMMA.16816.F32.BF16 R68, R4.reuse, R14, R68 ;  /* 0x0000000e0444723c */ /* 0x040fe20000041844 */
[----:B------:R-:W2:Y:S07]  /*d160*/  LDSM.16.MT88.4 R12, [R103+0x1c00] ;  /* 0x001c0000670c783b */ /* 0x000eae0000004200 */
[C---:B------:R-:W-:Y:S08]  /*d170*/  HMMA.16816.F32.BF16 R80, R4.reuse, R20, R80 ;  /* 0x000000140450723c */ /* 0x040ff00000041850 */
[----:B------:R-:W-:Y:S01]  /*d180*/  HMMA.16816.F32.BF16 R76, R4, R22, R76 ;  /* 0x00000016044c723c */ /* 0x000fe2000004184c */
[----:B---3--:R-:W-:Y:S01]  /*d190*/  F2FP.BF16.F32.PACK_AB R4, R121, R120 ;  /* 0x000000787904723e */ /* 0x008fe200000010ff */
[----:B------:R-:W3:Y:S01]  /*d1a0*/  LDSM.16.MT88.4 R20, [R113+0x7c00] ;  /* 0x007c00007114783b */ /* 0x000ee20000004200 */
[----:B----4-:R-:W-:-:S02]  /*d1b0*/  F2FP.BF16.F32.PACK_AB R6, R158, R119 ;  /* 0x000000779e06723e */ /* 0x010fc400000010ff */
[----:B-----5:R-:W-:Y:S02]  /*d1c0*/  F2FP.BF16.F32.PACK_AB R5, R29, R112 ;  /* 0x000000701d05723e */ /* 0x020fe400000010ff */
[----:B------:R-:W-:Y:S01]  /*d1d0*/  F2FP.BF16.F32.PACK_AB R7, R161, R28 ;  /* 0x0000001ca107723e */ /* 0x000fe200000010ff */
[----:B------:R-:W-:-:S06]  /*d1e0*/  FADD.FTZ R101, R102, R101 ;  /* 0x0000006566657221 */ /* 0x000fcc0000010000 */
[----:B------:R-:W-:Y:S01]  /*d1f0*/  HMMA.16816.F32.BF16 R60, R4, R8, R60 ;  /* 0x00000008043c723c */ /* 0x000fe2000004183c */
[----:B------:R-:W-:-:S07]  /*d200*/  FADD.FTZ R99, R100, R99 ;  /* 0x0000006364637221 */ /* 0x000fce0000010000 */
[----:B------:R-:W-:Y:S01]  /*d210*/  HMMA.16816.F32.BF16 R64, R4, R10, R64 ;  /* 0x0000000a0440723c */ /* 0x000fe20000041840 */
[----:B------:R-:W4:Y:S01]  /*d220*/  LDSM.16.MT88.4 R8, [R103+0x2c00] ;  /* 0x002c00006708783b */ /* 0x000f220000004200 */
[----:B------:R-:W-:-:S06]  /*d230*/  FADD.FTZ R98, R98, R101 ;  /* 0x0000006562627221 */ /* 0x000fcc0000010000 */
[----:B-1----:R-:W-:Y:S01]  /*d240*/  HMMA.16816.F32.BF16 R36, R4, R16, R36 ;  /* 0x000000100424723c */ /* 0x002fe20000041824 */
[----:B------:R-:W-:Y:S01]  /*d250*/  FADD.FTZ R16, R96, R99 ;  /* 0x0000006360107221 */ /* 0x000fe20000010000 */
[----:B------:R-:W-:-:S03]  /*d260*/  FADD.FTZ R97, R97, R98 ;  /* 0x0000006261617221 */ /* 0x000fc60000010000 */
[----:B------:R-:W-:Y:S01]  /*d270*/  FADD.FTZ R16, R95, R16 ;  /* 0x000000105f107221 */ /* 0x000fe20000010000 */
[----:B------:R-:W-:-:S03]  /*d280*/  FADD.FTZ R92, R92, R97 ;  /* 0x000000615c5c7221 */ /* 0x000fc60000010000 */
[----:B------:R-:W-:Y:S01]  /*d290*/  FADD.FTZ R17, R93, R16 ;  /* 0x000000105d117221 */ /* 0x000fe20000010000 */
[----:B------:R-:W-:-:S03]  /*d2a0*/  FADD.FTZ R35, R35, R92 ;  /* 0x0000005c23237221 */ /* 0x000fc60000010000 */
[----:B------:R-:W-:Y:S01]  /*d2b0*/  FADD.FTZ R17, R94, R17 ;  /* 0x000000115e117221 */ /* 0x000fe20000010000 */
[C---:B--2---:R-:W-:Y:S01]  /*d2c0*/  HMMA.16816.F32.BF16 R52, R4.reuse, R12, R52 ;  /* 0x0000000c0434723c */ /* 0x044fe20000041834 */
        /* <DEDUP_REMOVED lines=13> */
[----:B------:R-:W-:Y:S01]  /*d3a0*/  FADD.FTZ R111, R111, R106 ;  /* 0x0000006a6f6f7221 */ /* 0x000fe20000010000 */
[----:B------:R-:W-:-:S06]  /*d3b0*/  FADD.FTZ R117, R117, R116 ;  /* 0x0000007475757221 */ /* 0x000fcc0000010000 */
[C---:B---3--:R-:W-:Y:S08]  /*d3c0*/  HMMA.16816.F32.BF16 R44, R4.reuse, R20, R44 ;  /* 0x00000014042c723c */ /* 0x048ff0000004182c */
[C---:B------:R-:W-:Y:S08]  /*d3d0*/  HMMA.16816.F32.BF16 R48, R4.reuse, R22, R48 ;  /* 0x000000160430723c */ /* 0x040ff00000041830 */
[C---:B------:R-:W-:Y:S08]  /*d3e0*/  HMMA.16816.F32.BF16 R40, R4.reuse, R18, R40 ;  /* 0x000000120428723c */ /* 0x040ff00000041828 */
[C---:B----4-:R-:W-:Y:S08]  /*d3f0*/  HMMA.16816.F32.BF16 R72, R4.reuse, R8, R72 ;  /* 0x000000080448723c */ /* 0x050ff00000041848 */
[----:B------:R-:W-:Y:S01]  /*d400*/  HMMA.16816.F32.BF16 R68, R4, R10, R68 ;  /* 0x0000000a0444723c */ /* 0x000fe20000041844 */
[----:B------:R-:W-:-:S02]  /*d410*/  VIADD R5, R89, 0xfffffffe ;  /* 0xfffffffe59057836 */ /* 0x000fc40000000000 */
        /* <DEDUP_REMOVED lines=10> */
[----:B------:R-:W-:Y:S01]  /*d4c0*/  IMAD R90, R145, 0x40, R90 ;  /* 0x00000040915a7824 */ /* 0x000fe200078e025a */
[----:B------:R-:W-:Y:S01]  /*d4d0*/  LOP3.LUT R129, R129, 0x1f0, RZ, 0xc0, !PT ;  /* 0x000001f081817812 */ /* 0x000fe200078ec0ff */
[----:B------:R-:W-:Y:S01]  /*d4e0*/  VIADD R157, R88, 0xffffffc0 ;  /* 0xffffffc0589d7836 */ /* 0x000fe20000000000 */
[----:B------:R-:W-:Y:S02]  /*d4f0*/  ISETP.NE.U32.AND P6, PT, R154, RZ, PT ;  /* 0x000000ff9a00720c */ /* 0x000fe40003fc5070 */
[----:B------:R-:W-:Y:S01]  /*d500*/  IADD3 R90, PT, PT, R2, R90, R129 ;  /* 0x0000005a025a7210 */ /* 0x000fe20007ffe081 */
[----:B------:R-:W-:Y:S01]  /*d510*/  IMAD.MOV.U32 R2, RZ, RZ, R87 ;  /* 0x000000ffff027224 */ /* 0x000fe200078e0057 */
[----:B------:R-:W-:Y:S02]  /*d520*/  ISETP.NE.AND.EX P6, PT, R155, RZ, PT, P6 ;  /* 0x000000ff9b00720c */ /* 0x000fe40003fc5360 */
[----:B------:R-:W-:Y:S02]  /*d530*/  IADD3 R90, PT, PT, -R3, R90, -R146 ;  /* 0x0000005a035a7210 */ /* 0x000fe40007ffe992 */
[----:B------:R-:W-:-:S03]  /*d540*/  MOV R3, R86 ;  /* 0x0000005600037202 */ /* 0x000fc60000000f00 */
[----:B------:R-:W-:-:S05]  /*d550*/  IMAD R89, R89, -0x40, R90 ;  /* 0xffffffc059597824 */ /* 0x000fca00078e025a */
[----:B------:R-:W-:-:S07]  /*d560*/  IADD3 R156, PT, PT, R89, 0x88, RZ ;  /* 0x00000088599c7810 */ /* 0x000fce0007ffe0ff */
.L_x_9867:
        /* <DEDUP_REMOVED lines=83> */
.L_x_9862:
[----:B------:R-:W-:Y:S05]  /*daa0*/  BSYNC.RECONVERGENT B0 ;  /* 0x0000000000007941 */ /* 0x000fea0003800200 */
.L_x_9861:
        /* <DEDUP_REMOVED lines=12> */
[----:B------:R-:W-:Y:S01]  /*db70*/  VIADD R159, R159, 0xffffffff ;  /* 0xffffffff9f9f7836 */ /* 0x000fe20000000000 */
[C---:B------:R-:W-:Y:S01]  /*db80*/  LOP3.LUT R164, R160.reuse, 0x20, RZ, 0xfc, !PT ;  /* 0x00000020a0a47812 */ /* 0x040fe200078efcff */
[----:B------:R-:W-:Y:S01]  /*db90*/  BSSY.RECONVERGENT B1, `(.L_x_9863) ;  /* 0x0000107000017945 */ /* 0x000fe20003800200 */
        /* <DEDUP_REMOVED lines=55> */
[----:B------:R-:W-:Y:S03]  /*df10*/  ISETP.GT.AND P1, PT, R159, R140, PT ;  /* 0x0000008c9f00720c */ /* 0x000fe60003f24270 */
        /* <DEDUP_REMOVED lines=12> */
[----:B------:R2:W2:Y:S07]  /*dfe0*/  LDSM.16.M88.4 R92, [R87+0x3c00] ;  /* 0x003c0000575c783b */ /* 0x0004ae0000000200 */
        /* <DEDUP_REMOVED lines=8> */
[----:B------:R-:W3:Y:S04]  /*e070*/  LDSM.16.M88.4 R88, [R134+0x1000] ;  /* 0x001000008658783b */ /* 0x000ee80000000200 */
[----:B------:R-:W4:Y:S03]  /*e080*/  LDSM.16.M88.4 R104, [R86+0x4800] ;  /* 0x004800005668783b */ /* 0x000f260000000200 */
[C---:B-1----:R-:W-:Y:S08]  /*e090*/  HMMA.16816.F32.BF16 R4, R108.reuse, R112, R4 ;  /* 0x000000706c04723c */ /* 0x042ff00000041804 */
[C---:B------:R-:W-:Y:S01]  /*e0a0*/  HMMA.16816.F32.BF16 R8, R108.reuse, R114, R8 ;  /* 0x000000726c08723c */ /* 0x040fe20000041808 */
[----:B------:R-:W1:Y:S07]  /*e0b0*/  LDSM.16.M88.4 R112, [R86+0x4c00] ;  /* 0x004c00005670783b */ /* 0x000e6e0000000200 */
[C---:B------:R-:W-:Y:S01]  /*e0c0*/  HMMA.16816.F32.BF16 R12, R108.reuse, R116, R12 ;  /* 0x000000746c0c723c */ /* 0x040fe2000004180c */
[----:B------:R-:W-:Y:S05]  /*e0d0*/  IMAD.MOV.U32 R117, RZ, RZ, 0x20 ;  /* 0x00000020ff757424 */ /* 0x000fea00078e00ff */
[----:B------:R-:W-:Y:S02]  /*e0e0*/  SEL R117, R117, 0xffffffe0, !P0 ;  /* 0xffffffe075757807 */ /* 0x000fe40004000000 */
[C---:B------:R-:W-:Y:S03]  /*e0f0*/  HMMA.16816.F32.BF16 R16, R108.reuse, R118, R16 ;  /* 0x000000766c10723c */ /* 0x040fe60000041810 */
[--C-:B------:R-:W-:Y:S02]  /*e100*/  IMAD.IADD R135, R134, 0x1, R117.reuse ;  /* 0x0000000186877824 */ /* 0x100fe400078e0275 */
[----:B--2---:R-:W-:Y:S03]  /*e110*/  IMAD.IADD R87, R86, 0x1, R117 ;  /* 0x0000000156577824 */ /* 0x004fe600078e0275 */
[C---:B------:R-:W-:Y:S01]  /*e120*/  HMMA.16816.F32.BF16 R20, R108.reuse, R120, R20 ;  /* 0x000000786c14723c */ /* 0x040fe20000041814 */
[----:B------:R-:W-:Y:S04]  /*e130*/  LDSM.16.M88.4 R116, [R135+0x1000] ;  /* 0x001000008774783b */ /* 0x000fe80000000200 */
[----:B------:R-:W-:Y:S03]  /*e140*/  LDSM.16.M88.4 R124, [R87+0x4c00] ;  /* 0x004c0000577c783b */ /* 0x000fe60000000200 */
[C---:B------:R-:W-:Y:S01]  /*e150*/  HMMA.16816.F32.BF16 R24, R108.reuse, R122, R24 ;  /* 0x0000007a6c18723c */ /* 0x040fe20000041818 */
[----:B------:R-:W2:Y:S07]  /*e160*/  LDSM.16.M88.4 R120, [R87+0x4000] ;  /* 0x004000005778783b */ /* 0x000eae0000000200 */
[C---:B------:R-:W-:Y:S08]  /*e170*/  HMMA.16816.F32.BF16 R28, R108.reuse, R92, R28 ;  /* 0x0000005c6c1c723c */ /* 0x040ff0000004181c */
[----:B------:R-:W-:Y:S01]  /*e180*/  HMMA.16816.F32.BF16 R32, R108, R94, R32 ;  /* 0x0000005e6c20723c */ /* 0x000fe20000041820 */
[----:B------:R-:W5:Y:S04]  /*e190*/  LDSM.16.M88.4 R92, [R87+0x4400] ;  /* 0x00440000575c783b */ /* 0x000f680000000200 */
[----:B------:R-:W5:Y:S03]  /*e1a0*/  LDSM.16.M88.4 R108, [R87+0x4800] ;  /* 0x00480000576c783b */ /* 0x000f660000000200 */
[C---:B---3--:R-:W-:Y:S08]  /*e1b0*/  HMMA.16816.F32.BF16 R4, R88.reuse, R96, R4 ;  /* 0x000000605804723c */ /* 0x048ff00000041804 */
        /* <DEDUP_REMOVED lines=8> */
[C---:B-1----:R-:W-:Y:S08]  /*e240*/  HMMA.16816.F32.BF16 R28, R88.reuse, R112, R28 ;  /* 0x00000070581c723c */ /* 0x042ff0000004181c */
[----:B------:R-:W-:Y:S01]  /*e250*/  HMMA.16816.F32.BF16 R32, R88, R114, R32 ;  /* 0x000000725820723c */ /* 0x000fe20000041820 */
[----:B------:R-:W1:Y:S04]  /*e260*/  LDSM.16.M88.4 R88, [R134+0x2000] ;  /* 0x002000008658783b */ /* 0x000e680000000200 */
[----:B------:R-:W3:Y:S03]  /*e270*/  LDSM.16.M88.4 R112, [R86+0x5c00] ;  /* 0x005c00005670783b */ /* 0x000ee60000000200 */
        /* <DEDUP_REMOVED lines=13> */
[C---:B-1----:R-:W-:Y:S01]  /*e350*/  HMMA.16816.F32.BF16 R4, R88.reuse, R96, R4 ;  /* 0x000000605804723c */ /* 0x042fe20000041804 */
[----:B------:R-:W-:Y:S04]  /*e360*/  DEPBAR.LE SB0, 0x0 ;  /* 0x000080000000791a */ /* 0x000fe80000000000 */
[----:B------:R-:W-:Y:S03]  /*e370*/  BAR.SYNC.DEFER_BLOCKING 0x0 ;  /* 0x0000000000007b1d */ /* 0x000fe60000010000 */
[C---:B------:R-:W-:Y:S08]  /*e380*/  HMMA.16816.F32.BF16 R8, R88.reuse, R98, R8 ;  /* 0x000000625808723c */ /* 0x040ff00000041808 */
[C---:B------:R-:W-:Y:S08]  /*e390*/  HMMA.16816.F32.BF16 R12, R88.reuse, R100, R12 ;  /* 0x00000064580c723c */ /* 0x040ff0000004180c */
[C---:B------:R-:W-:Y:S08]  /*e3a0*/  HMMA.16816.F32.BF16 R16, R88.reuse, R102, R16 ;  /* 0x000000665810723c */ /* 0x040ff00000041810 */
[C---:B------:R-:W-:Y:S08]  /*e3b0*/  HMMA.16816.F32.BF16 R20, R88.reuse, R104, R20 ;  /* 0x000000685814723c */ /* 0x040ff00000041814 */
[C---:B------:R-:W-:Y:S08]  /*e3c0*/  HMMA.16816.F32.BF16 R24, R88.reuse, R106, R24 ;  /* 0x0000006a5818723c */ /* 0x040ff00000041818 */
[C---:B---3--:R-:W-:Y:S08]  /*e3d0*/  HMMA.16816.F32.BF16 R28, R88.reuse, R112, R28 ;  /* 0x00000070581c723c */ /* 0x048ff0000004181c */
[----:B------:R-:W-:Y:S08]  /*e3e0*/  HMMA.16816.F32.BF16 R32, R88, R114, R32 ;  /* 0x000000725820723c */ /* 0x000ff00000041820 */
[C---:B--2---:R-:W-:Y:S08]  /*e3f0*/  HMMA.16816.F32.BF16 R4, R92.reuse, R108, R4 ;  /* 0x0000006c5c04723c */ /* 0x044ff00000041804 */
        /* <DEDUP_REMOVED lines=87> */
.L_x_9866:
[----:B------:R-:W-:Y:S05]  /*e970*/  BSYNC.RECONVERGENT B0 ;  /* 0x0000000000007941 */ /* 0x000fea0003800200 */
.L_x_9865:
        /* <DEDUP_REMOVED lines=40> */
.L_x_9864:
[----:B------:R-:W-:Y:S05]  /*ec00*/  BSYNC.RECONVERGENT B1 ;  /* 0x0000000000017941 */ /* 0x000fea0003800200 */
.L_x_9863:
[----:B--2---:R-:W2:Y:S01]  /*ec10*/  LD.E R88, desc[UR4][R84.64+0xdc] ;  /* 0x0000dc0454587980 */ /* 0x004ea2000c101900 */
[----:B------:R-:W-:Y:S02]  /*ec20*/  IABS R86, R156 ;  /* 0x0000009c00567213 */ /* 0x000fe40000000000 */
[C---:B------:R-:W-:Y:S02]  /*ec30*/  IADD3 R89, PT, PT, R156.reuse, -0x8, RZ ;  /* 0xfffffff89c597810 */ /* 0x040fe40007ffe0ff */
[----:B------:R-:W-:Y:S02]  /*ec40*/  I2FP.F32.S32 R87, R86 ;  /* 0x0000005600577245 */ /* 0x000fe40000201400 */
[----:B------:R-:W-:Y:S02]  /*ec50*/  IABS R89, R89 ;  /* 0x0000005900597213 */ /* 0x000fe40000000000 */
[----:B------:R-:W-:Y:S01]  /*ec60*/  IADD3 R91, PT, PT, R156, -0x1, RZ ;  /* 0xffffffff9c5b7810 */ /* 0x000fe20007ffe0ff */
[----:B------:R-:W-:Y:S01]  /*ec70*/  FFMA.FTZ R6, -R0, R87, R6 ;  /* 0x0000005700067223 */ /* 0x000fe20000010106 */
[----:B------:R-:W-:Y:S02]  /*ec80*/  IADD3 R87, PT, PT, R156, -0x10, RZ ;  /* 0xfffffff09c577810 */ /* 0x000fe40007ffe0ff */
[----:B------:R-:W-:Y:S02]  /*ec90*/  I2FP.F32.S32 R89, R89 ;  /* 0x0000005900597245 */ /* 0x000fe40000201400 */
[----:B------:R-:W-:Y:S02]  /*eca0*/  IABS R87, R87 ;  /* 0x0000005700577213 */ /* 0x000fe40000000000 */
[----:B------:R-:W-:Y:S01]  /*ecb0*/  IABS R91, R91 ;  /* 0x0000005b005b7213 */ /* 0x000fe20000000000 */
[-C--:B------:R-:W-:Y:S01]  /*ecc0*/  FFMA.FTZ R10, -R0, R89.reuse, R10 ;  /* 0x00000059000a7223 */ /* 0x080fe2000001010a */
[----:B------:R-:W-:Y:S01]  /*ecd0*/  IADD3 R86, PT, PT, R156, -0x9, RZ ;  /* 0xfffffff79c567810 */ /* 0x000fe20007ffe0ff */
[----:B------:R-:W-:Y:S01]  /*ece0*/  FFMA.FTZ R4, -R0, R89, R4 ;  /* 0x0000005900047223 */ /* 0x000fe20000010104 */
[----:B------:R-:W-:Y:S02]  /*ecf0*/  I2FP.F32.S32 R87, R87 ;  /* 0x0000005700577245 */ /* 0x000fe40000201400 */
[----:B------:R-:W-:Y:S02]  /*ed00*/  I2FP.F32.S32 R91, R91 ;  /* 0x0000005b005b7245 */ /* 0x000fe40000201400 */
[----:B------:R-:W-:Y:S01]  /*ed10*/  IADD3 R90, PT, PT, R156, -0x11, RZ ;  /* 0xffffffef9c5a7810 */ /* 0x000fe20007ffe0ff */
[-C--:B------:R-:W-:Y:S01]  /*ed20*/  FFMA.FTZ R8, -R0, R87.reuse, R8 ;  /* 0x0000005700087223 */ /* 0x080fe20000010108 */
[----:B------:R-:W-:Y:S01]  /*ed30*/  IADD3 R89, PT, PT, R156, -0x18, RZ ;  /* 0xffffffe89c597810 */ /* 0x000fe20007ffe0ff */
[C---:B------:R-:W-:Y:S01]  /*ed40*/  FFMA.FTZ R14, -R0.reuse, R87, R14 ;  /* 0x00000057000e7223 */ /* 0x040fe2000001010e */
[----:B------:R-:W-:Y:S01]  /*ed50*/  IABS R86, R86 ;  /* 0x0000005600567213 */ /* 0x000fe20000000000 */
[----:B------:R-:W-:Y:S01]  /*ed60*/  FFMA.FTZ R7, -R0, R91, R7 ;  /* 0x0000005b00077223 */ /* 0x000fe20000010107 */
[----:B------:R-:W-:Y:S02]  /*ed70*/  IABS R90, R90 ;  /* 0x0000005a005a7213 */ /* 0x000fe40000000000 */
[----:B------:R-:W-:Y:S02]  /*ed80*/  IABS R89, R89 ;  /* 0x0000005900597213 */ /* 0x000fe40000000000 */
[----:B------:R-:W-:Y:S02]  /*ed90*/  I2FP.F32.S32 R86, R86 ;  /* 0x0000005600567245 */ /* 0x000fe40000201400 */
[C---:B------:R-:W-:Y:S02]  /*eda0*/  IADD3 R91, PT, PT, R156.reuse, -0x19, RZ ;  /* 0xffffffe79c5b7810 */ /* 0x040fe40007ffe0ff */
[----:B------:R-:W-:Y:S01]  /*edb0*/  IADD3 R87, PT, PT, R156, -0x20, RZ ;  /* 0xffffffe09c577810 */ /* 0x000fe20007ffe0ff */
[C---:B------:R-:W-:Y:S01]  /*edc0*/  FFMA.FTZ R11, -R0.reuse, R86, R11 ;  /* 0x00000056000b7223 */ /* 0x040fe2000001010b */
[----:B------:R-:W-:Y:S01]  /*edd0*/  I2FP.F32.S32 R90, R90 ;  /* 0x0000005a005a7245 */ /* 0x000fe20000201400 */
[C---:B------:R-:W-:Y:S01]  /*ede0*/  FFMA.FTZ R5, -R0.reuse, R86, R5 ;  /* 0x0000005600057223 */ /* 0x040fe20000010105 */
[----:B------:R-:W-:Y:S02]  /*edf0*/  I2FP.F32.S32 R89, R89 ;  /* 0x0000005900597245 */ /* 0x000fe40000201400 */
[----:B------:R-:W-:Y:S01]  /*ee00*/  IABS R91, R91 ;  /* 0x0000005b005b7213 */ /* 0x000fe20000000000 */
[CC--:B------:R-:W-:Y:S01]  /*ee10*/  FFMA.FTZ R9, -R0.reuse, R90.reuse, R9 ;  /* 0x0000005a00097223 */ /* 0x0c0fe20000010109 */
[----:B------:R-:W-:Y:S01]  /*ee20*/  IABS R87, R87 ;  /* 0x0000005700577213 */ /* 0x000fe20000000000 */
[----:B------:R-:W-:Y:S01]  /*ee30*/  FFMA.FTZ R15, -R0, R90, R15 ;  /* 0x0000005a000f7223 */ /* 0x000fe2000001010f */
[----:B------:R-:W-:Y:S01]  /*ee40*/  IADD3 R86, PT, PT, R156, -0x21, RZ ;  /* 0xffffffdf9c567810 */ /* 0x000fe20007ffe0ff */
[CC--:B------:R-:W-:Y:S01]  /*ee50*/  FFMA.FTZ R12, -R0.reuse, R89.reuse, R12 ;  /* 0x00000059000c7223 */ /* 0x0c0fe2000001010c */
[----:B------:R-:W-:Y:S01]  /*ee60*/  FFMA.FTZ R18, -R0, R89, R18 ;  /* 0x0000005900127223 */ /* 0x000fe20000010112 */
[----:B------:R-:W-:Y:S02]  /*ee70*/  I2FP.F32.S32 R90, R91 ;  /* 0x0000005b005a7245 */ /* 0x000fe40000201400 */
[----:B------:R-:W-:Y:S02]  /*ee80*/  I2FP.F32.S32 R87, R87 ;  /* 0x0000005700577245 */ /* 0x000fe40000201400 */
[----:B------:R-:W-:Y:S01]  /*ee90*/  IADD3 R89, PT, PT, R156, -0x28, RZ ;  /* 0xffffffd89c597810 */ /* 0x000fe20007ffe0ff */
[C---:B------:R-:W-:Y:S01]  /*eea0*/  FFMA.FTZ R13, -R0.reuse, R90, R13 ;  /* 0x0000005a000d7223 */ /* 0x040fe2000001010d */
[----:B------:R-:W-:Y:S01]  /*eeb0*/  IABS R86, R86 ;  /* 0x0000005600567213 */ /* 0x000fe20000000000 */
[----:B------:R-:W-:Y:S01]  /*eec0*/  FFMA.FTZ R19, -R0, R90, R19 ;  /* 0x0000005a00137223 */ /* 0x000fe20000010113 */
[----:B------:R-:W-:Y:S01]  /*eed0*/  IADD3 R91, PT, PT, R156, -0x31, RZ ;  /* 0xffffffcf9c5b7810 */ /* 0x000fe20007ffe0ff */
[C---:B------:R-:W-:Y:S01]  /*eee0*/  FFMA.FTZ R16, -R0.reuse, R87, R16 ;  /* 0x0000005700107223 */ /* 0x040fe20000010110 */
[----:B------:R-:W-:Y:S01]  /*eef0*/  IABS R89, R89 ;  /* 0x0000005900597213 */ /* 0x000fe20000000000 */
[----:B------:R-:W-:Y:S01]  /*ef00*/  FFMA.FTZ R22, -R0, R87, R22 ;  /* 0x0000005700167223 */ /* 0x000fe20000010116 */
        /* <DEDUP_REMOVED lines=24> */
[C---:B------:R-:W-:Y:S02]  /*f090*/  IADD3 R90, PT, PT, R156.reuse, -0x39, RZ ;  /* 0xffffffc79c5a7810 */ /* 0x040fe40007ffe0ff */
        /* <DEDUP_REMOVED lines=90> */
[----:B------:R-:W-:Y:S01]  /*f640*/  FFMA.FTZ R126, R27, R88, -R115 ;  /* 0x000000581b7e7223 */ /* 0x000fe20000010873 */
        /* <DEDUP_REMOVED lines=66> */
[----:B------:R-:W-:Y:S07]  /*fa70*/  FFMA.FTZ R32, R32, R88, -R117 ;  /* 0x0000005820207223 */ /* 0x000fee0000010875 */
[----:B------:R-:W3:Y:S01]  /*fa80*/  MUFU.EX2 R120, R120 ;  /* 0x0000007800787308 */ /* 0x000ee20000000800 */
[----:B------:R-:W-:Y:S01]  /*fa90*/  FFMA.FTZ R114, R3, R158, R114 ;  /* 0x0000009e03727223 */ /* 0x000fe20000010072 */
[C---:B-----5:R-:W-:Y:S08]  /*faa0*/  HMMA.16816.F32.BF16 R52, R80.reuse, R76, R52 ;  /* 0x0000004c5034723c */ /* 0x060ff00000041834 */
[----:B------:R-:W-:Y:S01]  /*fab0*/  MUFU.EX2 R118, R118 ;  /* 0x0000007600767308 */ /* 0x000fe20000000800 */
[----:B------:R-:W-:Y:S01]  /*fac0*/  ISETP.GT.AND P0, PT, R159, R140, PT ;  /* 0x0000008c9f00720c */ /* 0x000fe20003f04270 */
[----:B------:R-:W-:Y:S01]  /*fad0*/  FFMA.FTZ R113, R2, R161, R113 ;  /* 0x000000a102717223 */ /* 0x000fe20000010071 */
[----:B----4-:R-:W-:Y:S07]  /*fae0*/  F2FP.BF16.F32.PACK_AB R69, R122, R119 ;  /* 0x000000777a45723e */ /* 0x010fee00000010ff */
[----:B------:R-:W4:Y:S01]  /*faf0*/  MUFU.EX2 R125, R125 ;  /* 0x0000007d007d7308 */ /* 0x000f220000000800 */
[----:B------:R-:W-:Y:S01]  /*fb00*/  FADD.FTZ R3, R112, R114 ;  /* 0x0000007270037221 */ /* 0x000fe20000010000 */
[C---:B------:R-:W-:Y:S01]  /*fb10*/  HMMA.16816.F32.BF16 R56, R80.reuse, R78, R56 ;  /* 0x0000004e5038723c */ /* 0x040fe20000041838 */
[----:B------:R-:W5:Y:S07]  /*fb20*/  LDSM.16.MT88.4 R76, [R90+0x6400] ;  /* 0x006400005a4c783b */ /* 0x000f6e0000004200 */
[----:B------:R-:W-:Y:S01]  /*fb30*/  MUFU.EX2 R32, R32 ;  /* 0x0000002000207308 */ /* 0x000fe20000000800 */
        /* <DEDUP_REMOVED lines=29> */
[-CC-:B------:R-:W-:Y:S01]  /*fd10*/  FFMA.FTZ R100, R20, R88.reuse, -R117.reuse ;  /* 0x0000005814647223 */ /* 0x180fe20000010875 */
[-CC-:B------:R-:W-:Y:S01]  /*fd20*/  FFMA.FTZ R20, R24, R88.reuse, -R117.reuse ;  /* 0x0000005818147223 */ /* 0x180fe20000010875 */
[-C--:B------:R-:W-:Y:S03]  /*fd30*/  FFMA.FTZ R101, R21, R88.reuse, -R117 ;  /* 0x0000005815657223 */ /* 0x080fe60000010875 */
[C---:B------:R-:W-:Y:S01]  /*fd40*/  HMMA.16816.F32.BF16 R48, R68.reuse, R102, R48 ;  /* 0x000000664430723c */ /* 0x040fe20000041830 */
[----:B------:R-:W-:Y:S02]  /*fd50*/  MUFU.EX2 R100, R100 ;  /* 0x0000006400647308 */ /* 0x000fe40000000800 */
[-CC-:B------:R-:W-:Y:S01]  /*fd60*/  FFMA.FTZ R102, R22, R88.reuse, -R115.reuse ;  /* 0x0000005816667223 */ /* 0x180fe20000010873 */
[-C--:B------:R-:W-:Y:S07]  /*fd70*/  FFMA.FTZ R103, R23, R88.reuse, -R115 ;  /* 0x0000005817677223 */ /* 0x080fee0000010873 */
[----:B------:R-:W-:Y:S01]  /*fd80*/  MUFU.EX2 R101, R101 ;  /* 0x0000006500657308 */ /* 0x000fe20000000800 */
[C---:B------:R-:W-:Y:S09]  /*fd90*/  HMMA.16816.F32.BF16 R52, R68.reuse, R72, R52 ;  /* 0x000000484434723c */ /* 0x040ff20000041834 */
[----:B------:R-:W-:Y:S10]  /*fda0*/  MUFU.EX2 R102, R102 ;  /* 0x0000006600667308 */ /* 0x000ff40000000800 */
[----:B------:R-:W1:Y:S01]  /*fdb0*/  MUFU.EX2 R103, R103 ;  /* 0x0000006700677308 */ /* 0x000e620000000800 */
[C---:B------:R-:W-:Y:S01]  /*fdc0*/  HMMA.16816.F32.BF16 R56, R68.reuse, R74, R56 ;  /* 0x0000004a4438723c */ /* 0x040fe20000041838 */
[----:B------:R-:W3:Y:S07]  /*fdd0*/  LDSM.16.MT88.4 R72, [R90+0x6800] ;  /* 0x006800005a48783b */ /* 0x000eee0000004200 */
[C---:B------:R-:W-:Y:S01]  /*fde0*/  HMMA.16816.F32.BF16 R60, R68.reuse, R104, R60 ;  /* 0x00000068443c723c */ /* 0x040fe2000004183c */
[----:B------:R4:W-:Y:S02]  /*fdf0*/  MUFU.EX2 R104, R20 ;  /* 0x0000001400687308 */ /* 0x0009e40000000800 */
[----:B------:R-:W-:Y:S01]  /*fe00*/  FFMA.FTZ R105, R25, R88, -R117 ;  /* 0x0000005819697223 */ /* 0x000fe20000010875 */
[C---:B-1----:R-:W-:Y:S01]  /*fe10*/  F2FP.BF16.F32.PACK_AB R21, R103.reuse, R102 ;  /* 0x000000666715723e */ /* 0x042fe200000010ff */
[----:B------:R-:W1:Y:S01]  /*fe20*/  LDSM.16.MT88.4 R24, [R90+0x8800] ;  /* 0x008800005a18783b */ /* 0x000e620000004200 */
[----:B------:R-:W-:Y:S02]  /*fe30*/  FADD.FTZ R102, R102, R125 ;  /* 0x0000007d66667221 */ /* 0x000fe40000010000 */
[C---:B------:R-:W-:Y:S03]  /*fe40*/  HMMA.16816.F32.BF16 R64, R68.reuse, R106, R64 ;  /* 0x0000006a4440723c */ /* 0x040fe60000041840 */
[----:B------:R-:W5:Y:S01]  /*fe50*/  MUFU.EX2 R105, R105 ;  /* 0x0000006900697308 */ /* 0x000f620000000800 */
[----:B------:R-:W-:Y:S09]  /*fe60*/  FADD.FTZ R103, R103, R102 ;  /* 0x0000006667677221 */ /* 0x000ff20000010000 */
[----:B------:R-:W3:Y:S01]  /*fe70*/  MUFU.EX2 R107, R126 ;  /* 0x0000007e006b7308 */ /* 0x000ee20000000800 */
[----:B----4-:R-:W-:Y:S01]  /*fe80*/  F2FP.BF16.F32.PACK_AB R20, R101, R100 ;  /* 0x000000646514723e */ /* 0x010fe200000010ff */
[C---:B--2---:R-:W-:Y:S03]  /*fe90*/  HMMA.16816.F32.BF16 R12, R68.reuse, R76, R12 ;  /* 0x0000004c440c723c */ /* 0x044fe6000004180c */
[----:B------:R-:W-:Y:S01]  /*fea0*/  FADD.FTZ R100, R100, R3 ;  /* 0x0000000364647221 */ /* 0x000fe20000010000 */
[----:B------:R-:W-:Y:S02]  /*feb0*/  MOV R3, R86 ;  /* 0x0000005600037202 */ /* 0x000fe40000000f00 */
[----:B-----5:R-:W-:Y:S02]  /*fec0*/  F2FP.BF16.F32.PACK_AB R22, R105, R104 ;  /* 0x000000686916723e */ /* 0x020fe400000010ff */
[----:B------:R-:W-:Y:S01]  /*fed0*/  HMMA.16816.F32.BF16 R16, R68, R78, R16 ;  /* 0x0000004e4410723c */ /* 0x000fe20000041810 */
[----:B------:R-:W2:Y:S02]  /*fee0*/  LDSM.16.MT88.4 R68, [R89+0x2800] ;  /* 0x002800005944783b */ /* 0x000ea40000004200 */
[----:B---3--:R-:W-:Y:S01]  /*fef0*/  F2FP.BF16.F32.PACK_AB R23, R107, R124 ;  /* 0x0000007c6b17723e */ /* 0x008fe200000010ff */
[----:B------:R-:W-:Y:S01]  /*ff00*/  FADD.FTZ R101, R101, R100 ;  /* 0x0000006465657221 */ /* 0x000fe20000010000 */
[----:B------:R-:W-:Y:S03]  /*ff10*/  FADD.FTZ R124, R124, R103 ;  /* 0x000000677c7c7221 */ /* 0x000fe60000010000 */
[----:B------:R-:W-:Y:S01]  /*ff20*/  FADD.FTZ R104, R104, R101 ;  /* 0x0000006568687221 */ /* 0x000fe20000010000 */
[----:B------:R-:W3:Y:S01]  /*ff30*/  LDSM.16.MT88.4 R76, [R90+0x6c00] ;  /* 0x006c00005a4c783b */ /* 0x000ee20000004200 */
[C---:B------:R-:W-:Y:S05]  /*ff40*/  HMMA.16816.F32.BF16 R4, R20.reuse, R72, R4 ;  /* 0x000000481404723c */ /* 0x040fea0000041804 */
[----:B------:R-:W-:Y:S01]  /*ff50*/  FADD.FTZ R105, R105, R104 ;  /* 0x0000006869697221 */ /* 0x000fe20000010000 */
[----:B------:R-:W-:Y:S02]  /*ff60*/  FADD.FTZ R107, R107, R124 ;  /* 0x0000007c6b6b7221 */ /* 0x000fe40000010000 */
[C---:B------:R-:W-:Y:S01]  /*ff70*/  HMMA.16816.F32.BF16 R8, R20.reuse, R74, R8 ;  /* 0x0000004a1408723c */ /* 0x040fe20000041808 */
[----:B------:R-:W4:Y:S07]  /*ff80*/  LDSM.16.MT88.4 R72, [R89+0xc00] ;  /* 0x000c00005948783b */ /* 0x000f2e0000004200 */
[C---:B------:R-:W-:Y:S08]  /*ff90*/  HMMA.16816.F32.BF16 R36, R20.reuse, R80, R36 ;  /* 0x000000501424723c */ /* 0x040ff00000041824 */
[C---:B------:R-:W-:Y:S08]  /*ffa0*/  HMMA.16816.F32.BF16 R40, R20.reuse, R82, R40 ;  /* 0x000000521428723c */ /* 0x040ff00000041828 */
[C---:B------:R-:W-:Y:S03]  /*ffb0*/  HMMA.16816.F32.BF16 R44, R20.reuse, R92, R44 ;  /* 0x0000005c142c723c */ /* 0x040fe6000004182c */
[-CC-:B------:R-:W-:Y:S01]  /*ffc0*/  FFMA.FTZ R92, R28, R88.reuse, -R117.reuse ;  /* 0x000000581c5c7223 */ /* 0x180fe20000010875 */
[-CC-:B------:R-:W-:Y:S01]  /*ffd0*/  FFMA.FTZ R93, R29, R88.reuse, -R117.reuse ;  /* 0x000000581d5d7223 */ /* 0x180fe20000010875 */
[-C--:B------:R-:W-:Y:S01]  /*ffe0*/  FFMA.FTZ R117, R33, R88.reuse, -R117 ;  /* 0x0000005821757223 */ /* 0x080fe20000010875 */
[-CC-:B------:R-:W-:Y:S02]  /*fff0*/  FFMA.FTZ R33, R34, R88.reuse, -R115.reuse ;  /* 0x0000005822217223 */ /* 0x180fe40000010873 */
[C---:B------:R-:W-:Y:S01]  /*10000*/  HMMA.16816.F32.BF16 R48, R20.reuse, R94, R48 ;  /* 0x0000005e1430723c */ /* 0x040fe20000041830 */
[----:B------:R-:W-:Y:S02]  /*10010*/  MUFU.EX2 R92, R92 ;  /* 0x0000005c005c7308 */ /* 0x000fe40000000800 */
[-CC-:B------:R-:W-:Y:S01]  /*10020*/  FFMA.FTZ R94, R30, R88.reuse, -R115.reuse ;  /* 0x000000581e5e7223 */ /* 0x180fe20000010873 */
[-CC-:B------:R-:W-:Y:S07]  /*10030*/  FFMA.FTZ R95, R31, R88.reuse, -R115.reuse ;  /* 0x000000581f5f7223 */ /* 0x180fee0000010873 */
[----:B------:R-:W-:Y:S01]  /*10040*/  MUFU.EX2 R93, R93 ;  /* 0x0000005d005d7308 */ /* 0x000fe20000000800 */
[----:B------:R-:W5:Y:S01]  /*10050*/  LDSM.16.MT88.4 R28, [R90+0x7c00] ;  /* 0x007c00005a1c783b */ /* 0x000f620000004200 */
[----:B------:R-:W-:Y:S01]  /*10060*/  FFMA.FTZ R115, R35, R88, -R115 ;  /* 0x0000005823737223 */ /* 0x000fe20000010873 */
[C---:B------:R-:W-:Y:S07]  /*10070*/  HMMA.16816.F32.BF16 R52, R20.reuse, R96, R52 ;  /* 0x000000601434723c */ /* 0x040fee0000041834 */
[----:B------:R-:W1:Y:S10]  /*10080*/  MUFU.EX2 R94, R94 ;  /* 0x0000005e005e7308 */ /* 0x000e740000000800 */
[----:B------:R-:W2:Y:S01]  /*10090*/  MUFU.EX2 R95, R95 ;  /* 0x0000005f005f7308 */ /* 0x000ea20000000800 */
[C---:B------:R-:W-:Y:S09]  /*100a0*/  HMMA.16816.F32.BF16 R56, R20.reuse, R98, R56 ;  /* 0x000000621438723c */ /* 0x040ff20000041838 */
[----:B------:R-:W3:Y:S10]  /*100b0*/  MUFU.EX2 R117, R117 ;  /* 0x0000007500757308 */ /* 0x000ef40000000800 */
[----:B------:R-:W-:Y:S01]  /*100c0*/  MUFU.EX2 R33, R33 ;  /* 0x0000002100217308 */ /* 0x000fe20000000800 */
[----:B-1----:R-:W-:Y:S01]  /*100d0*/  FADD.FTZ R2, R94, R107 ;  /* 0x0000006b5e027221 */ /* 0x002fe20000010000 */
[C---:B------:R-:W-:Y:S08]  /*100e0*/  HMMA.16816.F32.BF16 R60, R20.reuse, R24, R60 ;  /* 0x00000018143c723c */ /* 0x040ff0000004183c */
[----:B------:R-:W1:Y:S01]  /*100f0*/  MUFU.EX2 R34, R115 ;  /* 0x0000007300227308 */ /* 0x000e620000000800 */
[----:B--2---:R-:W-:Y:S01]  /*10100*/  FADD.FTZ R2, R95, R2 ;  /* 0x000000025f027221 */ /* 0x004fe20000010000 */
[C---:B------:R-:W-:Y:S01]  /*10110*/  HMMA.16816.F32.BF16 R64, R20.reuse, R26, R64 ;  /* 0x0000001a1440723c */ /* 0x040fe20000041840 */
[----:B------:R-:W2:Y:S07]  /*10120*/  LDSM.16.MT88.4 R24, [R89+0x1c00] ;  /* 0x001c00005918783b */ /* 0x000eae0000004200 */
[C---:B------:R-:W-:Y:S03]  /*10130*/  HMMA.16816.F32.BF16 R12, R20.reuse, R68, R12 ;  /* 0x00000044140c723c */ /* 0x040fe6000004180c */
[----:B------:R-:W-:Y:S01]  /*10140*/  F2FP.BF16.F32.PACK_AB R68, R93, R92 ;  /* 0x0000005c5d44723e */ /* 0x000fe200000010ff */
[----:B------:R-:W-:Y:S01]  /*10150*/  FADD.FTZ R92, R92, R105 ;  /* 0x000000695c5c7221 */ /* 0x000fe20000010000 */
[----:B------:R-:W-:Y:S03]  /*10160*/  F2FP.BF16.F32.PACK_AB R69, R95, R94 ;  /* 0x0000005e5f45723e */ /* 0x000fe600000010ff */
[----:B------:R-:W-:Y:S03]  /*10170*/  HMMA.16816.F32.BF16 R16, R20, R70, R16 ;  /* 0x000000461410723c */ /* 0x000fe60000041810 */
[----:B---3--:R-:W-:Y:S01]  /*10180*/  F2FP.BF16.F32.PACK_AB R70, R117, R32 ;  /* 0x000000207546723e */ /* 0x008fe200000010ff */
[----:B------:R-:W-:Y:S01]  /*10190*/  FADD.FTZ R93, R93, R92 ;  /* 0x0000005c5d5d7221 */ /* 0x000fe20000010000 */
[----:B-1----:R-:W-:Y:S01]  /*101a0*/  F2FP.BF16.F32.PACK_AB R71, R34, R33 ;  /* 0x000000212247723e */ /* 0x002fe200000010ff */
[----:B------:R-:W-:Y:S01]  /*101b0*/  FADD.FTZ R33, R33, R2 ;  /* 0x0000000221217221 */ /* 0x000fe20000010000 */
[----:B------:R-:W-:Y:S01]  /*101c0*/  MOV R2, R87 ;  /* 0x0000005700027202 */ /* 0x000fe20000000f00 */
[----:B------:R-:W-:Y:S02]  /*101d0*/  FADD.FTZ R32, R32, R93 ;  /* 0x0000005d20207221 */ /* 0x000fe40000010000 */
[----:B------:R-:W-:Y:S02]  /*101e0*/  FADD.FTZ R161, R34, R33 ;  /* 0x0000002122a17221 */ /* 0x000fe40000010000 */
[C---:B------:R-:W-:Y:S01]  /*101f0*/  HMMA.16816.F32.BF16 R80, R68.reuse, R76, R4 ;  /* 0x0000004c4450723c */ /* 0x040fe20000041804 */
[----:B------:R-:W1:Y:S04]  /*10200*/  LDSM.16.MT88.4 R4, [R90+0x8c00] ;  /* 0x008c00005a04783b */ /* 0x000e680000004200 */
[----:B------:R-:W-:Y:S03]  /*10210*/  FADD.FTZ R158, R117, R32 ;  /* 0x00000020759e7221 */ /* 0x000fe60000010000 */
[C---:B------:R-:W-:Y:S01]  /*10220*/  HMMA.16816.F32.BF16 R76, R68.reuse, R78, R8 ;  /* 0x0000004e444c723c */ /* 0x040fe20000041808 */
[----:B------:R-:W3:Y:S07]  /*10230*/  LDSM.16.MT88.4 R8, [R89+0x2c00] ;  /* 0x002c00005908783b */ /* 0x000eee0000004200 */
[C---:B----4-:R-:W-:Y:S08]  /*10240*/  HMMA.16816.F32.BF16 R36, R68.reuse, R72, R36 ;  /* 0x000000484424723c */ /* 0x050ff00000041824 */
        /* <DEDUP_REMOVED lines=9> */
[----:B------:R-:W-:Y:S08]  /*102e0*/  @!UPT UIADD3 URZ, UPT, UPT, URZ, URZ, URZ ;  /* 0x000000fffffff290 */ /* 0x000ff0000fffe0ff */
[----:B------:R-:W-:Y:S11]  /*102f0*/  @P0 BRA `(.L_x_9867) ;  /* 0xffffffd0009c0947 */ /* 0x000ff6000383ffff */
.L_x_9860:
        /* <DEDUP_REMOVED lines=11> */
.L_x_9881:
[----:B------:R-:W-:Y:S01]  /*103b0*/  FSETP.NE.FTZ.AND P1, PT, R10, RZ, PT ;  /* 0x000000ff0a00720b */ /* 0x000fe20003f35000 */
[----:B------:R-:W2:Y:S01]  /*103c0*/  MUFU.RCP R5, R10 ;  /* 0x0000000a00057308 */ /* 0x000ea20000001000 */
[----:B----4-:R-:W-:Y:S01]  /*103d0*/  FADD.FTZ R3, R8, R9 ;  /* 0x0000000908037221 */ /* 0x010fe20000010000 */
[----:B------:R-:W-:Y:S01]  /*103e0*/  MOV R0, 0xff800000 ;  /* 0xff80000000007802 */ /* 0x000fe20000000f00 */
[----:B------:R-:W-:Y:S05]  /*103f0*/  WARPSYNC.ALL ;  /* 0x0000000000007948 */ /* 0x000fea0003800000 */
[----:B------:R-:W-:Y:S01]  /*10400*/  FSETP.NE.FTZ.AND P0, PT, R3, RZ, PT ;  /* 0x000000ff0300720b */ /* 0x000fe20003f15000 */
[----:B------:R-:W-:Y:S01]  /*10410*/  MUFU.RCP R4, R3 ;  /* 0x0000000300047308 */ /* 0x000fe20000001000 */
[----:B------:R-:W-:-:S04]  /*10420*/  SHF.L.U32 R9, R131, 0x1, RZ ;  /* 0x0000000183097819 */ /* 0x000fc800000006ff */
[----:B------:R-:W-:-:S03]  /*10430*/  LOP3.LUT R130, R130, 0x6, R9, 0xf8, !PT ;  /* 0x0000000682827812 */ /* 0x000fc600078ef809 */
[----:B------:R-:W4:Y:S01]  /*10440*/  @P1 MUFU.LG2 R7, R10 ;  /* 0x0000000a00071308 */ /* 0x000f220000000c00 */
        /* <DEDUP_REMOVED lines=25> */
[----:B----4-:R-:W-:Y:S01]  /*105e0*/  @P1 FMUL.FTZ R7, R7, 0.69314718246459960938 ;  /* 0x3f31721807071820 */ /* 0x010fe20000410000 */
[----:B------:R-:W2:Y:S01]  /*105f0*/  @P0 MUFU.LG2 R5, R3 ;  /* 0x0000000300050308 */ /* 0x000ea20000000c00 */
[----:B------:R-:W-:-:S02]  /*10600*/  FSEL R4, R4, 1, P0 ;  /* 0x3f80000004047808 */ /* 0x000fc40000000000 */
[----:B-----5:R-:W-:Y:S01]  /*10610*/  @P1 FFMA.FTZ R0, R2, R87, R7 ;  /* 0x0000005702001223 */ /* 0x020fe20000010007 */
[----:B------:R-:W-:Y:S02]  /*10620*/  SHF.L.U32 R7, R131, 0x3, RZ ;  /* 0x0000000383077819 */ /* 0x000fe400000006ff */
[C---:B------:R-:W-:Y:S01]  /*10630*/  FMUL.FTZ R82, R4.reuse, R82 ;  /* 0x0000005204527220 */ /* 0x040fe20000410000 */
[C---:B------:R-:W-:Y:S01]  /*10640*/  FMUL.FTZ R83, R4.reuse, R83 ;  /* 0x0000005304537220 */ /* 0x040fe20000410000 */
[----:B------:R-:W-:Y:S01]  /*10650*/  LOP3.LUT R6, R7, 0xc0, RZ, 0xc0, !PT ;  /* 0x000000c007067812 */ /* 0x000fe200078ec0ff */
[----:B------:R-:W-:Y:S01]  /*10660*/  FMUL.FTZ R78, R4, R78 ;  /* 0x0000004e044e7220 */ /* 0x000fe20000410000 */
[----:B------:R-:W-:Y:S01]  /*10670*/  LOP3.LUT R130, R130, 0x20, R7, 0xf8, !PT ;  /* 0x0000002082827812 */ /* 0x000fe200078ef807 */
[----:B------:R-:W-:Y:S01]  /*10680*/  FMUL.FTZ R79, R4, R79 ;  /* 0x0000004f044f7220 */ /* 0x000fe20000410000 */
[----:B------:R-:W-:Y:S01]  /*10690*/  LOP3.LUT R9, R6, 0x18, R131, 0xf8, !PT ;  /* 0x0000001806097812 */ /* 0x000fe200078ef883 */
[C---:B------:R-:W-:Y:S01]  /*106a0*/  FMUL.FTZ R38, R4.reuse, R38 ;  /* 0x0000002604267220 */ /* 0x040fe20000410000 */
[C---:B------:R-:W-:Y:S01]  /*106b0*/  FMUL.FTZ R39, R4.reuse, R39 ;  /* 0x0000002704277220 */ /* 0x040fe20000410000 */
[C---:B------:R-:W-:Y:S01]  /*106c0*/  FMUL.FTZ R42, R4.reuse, R42 ;  /* 0x0000002a042a7220 */ /* 0x040fe20000410000 */
[C---:B------:R-:W-:Y:S01]  /*106d0*/  FMUL.FTZ R43, R4.reuse, R43 ;  /* 0x0000002b042b7220 */ /* 0x040fe20000410000 */
[C---:B------:R-:W-:Y:S01]  /*106e0*/  FMUL.FTZ R46, R4.reuse, R46 ;  /* 0x0000002e042e7220 */ /* 0x040fe20000410000 */
[----:B--2---:R-:W-:Y:S01]  /*106f0*/  @P0 FMUL.FTZ R5, R5, 0.69314718246459960938 ;  /* 0x3f31721805050820 */ /* 0x004fe20000410000 */
[----:B------:R-:W-:Y:S01]  /*10700*/  MOV R3, 0xff800000 ;  /* 0xff80000000037802 */ /* 0x000fe20000000f00 */
[C---:B------:R-:W-:Y:S01]  /*10710*/  FMUL.FTZ R47, R4.reuse, R47 ;  /* 0x0000002f042f7220 */ /* 0x040fe20000410000 */
[----:B------:R-:W-:Y:S01]  /*10720*/  FMUL.FTZ R50, R4, R50 ;  /* 0x0000003204327220 */ /* 0x000fe20000410000 */
        /* <DEDUP_REMOVED lines=49> */
[----:B--2---:R2:W5:Y:S01]  /*10a40*/  LD.E R52, desc[UR4][R84.64+0xcc] ;  /* 0x0000cc0454347980 */ /* 0x004562000c101900 */
[----:B---3--:R-:W-:Y:S01]  /*10a50*/  LOP3.LUT R8, R128, 0xd8, RZ, 0xc0, !PT ;  /* 0x000000d880087812 */ /* 0x008fe200078ec0ff */
[----:B------:R-:W-:Y:S01]  /*10a60*/  IMAD.SHL.U32 R145, R145, 0x40, RZ ;  /* 0x0000004091917824 */ /* 0x000fe200078e00ff */
[----:B----4-:R-:W-:Y:S01]  /*10a70*/  LOP3.LUT R57, R129, 0x30, RZ, 0xc0, !PT ;  /* 0x0000003081397812 */ /* 0x010fe200078ec0ff */
[----:B-1----:R2:W5:Y:S01]  /*10a80*/  LD.E.64 R60, desc[UR4][R84.64+0x78] ;  /* 0x00007804543c7980 */ /* 0x002562000c101b00 */
[----:B------:R-:W-:-:S02]  /*10a90*/  LOP3.LUT R9, R8, 0x18, R129, 0x78, !PT ;  /* 0x0000001808097812 */ /* 0x000fc400078e7881 */
[----:B------:R-:W-:Y:S01]  /*10aa0*/  LOP3.LUT R57, R57, 0x7, R2, 0xf8, !PT ;  /* 0x0000000739397812 */ /* 0x000fe200078ef802 */
[----:B------:R2:W5:Y:S01]  /*10ab0*/  LD.E.64 R58, desc[UR4][R84.64+0xa8] ;  /* 0x0000a804543a7980 */ /* 0x000562000c101b00 */
[----:B------:R-:W-:Y:S01]  /*10ac0*/  LOP3.LUT R9, R9, 0xf24, R128, 0xf8, !PT ;  /* 0x00000f2409097812 */ /* 0x000fe200078ef880 */
[----:B------:R-:W-:Y:S03]  /*10ad0*/  BAR.SYNC.DEFER_BLOCKING 0x0 ;  /* 0x0000000000007b1d */ /* 0x000fe60000010000 */
[----:B------:R-:W-:Y:S02]  /*10ae0*/  LEA R2, R9, UR6, 0x2 ;  /* 0x0000000609027c11 */ /* 0x000fe4000f8e10ff */
[----:B------:R-:W-:-:S03]  /*10af0*/  LOP3.LUT P0, RZ, R131, 0x3, RZ, 0xc0, !PT ;  /* 0x0000000383ff7812 */ /* 0x000fc6000780c0ff */
        /* <DEDUP_REMOVED lines=12> */
[----:B------:R-:W-:Y:S02]  /*10bc0*/  IMAD R10, R10, R7, R148 ;  /* 0x000000070a0a7224 */ /* 0x000fe400078e0294 */
[----:B------:R2:W1:Y:S02]  /*10bd0*/  LDS.128 R4, [R2+0x5800] ;  /* 0x0058000002047984 */ /* 0x0004640000000c00 */
[----:B------:R-:W-:Y:S02]  /*10be0*/  IMAD R54, R11, R10, R145 ;  /* 0x0000000a0b367224 */ /* 0x000fe400078e0291 */
[----:B------:R2:W1:Y:S01]  /*10bf0*/  LDS.128 R8, [R2+0x5000] ;  /* 0x0050000002087984 */ /* 0x0004620000000c00 */
[----:B---34-:R-:W-:Y:S05]  /*10c00*/  @P0 BRA `(.L_x_9870) ;  /* 0x0000000000280947 */ /* 0x018fea0003800000 */
[----:B--2---:R-:W-:Y:S01]  /*10c10*/  IMAD.IADD R2, R146, 0x1, -R145 ;  /* 0x0000000192027824 */ /* 0x004fe200078e0a91 */
        /* <DEDUP_REMOVED lines=9> */
.L_x_9870:
[----:B------:R-:W-:Y:S05]  /*10cb0*/  BSYNC.RECONVERGENT B0 ;  /* 0x0000000000007941 */ /* 0x000fea0003800200 */
.L_x_9869:
[----:B--2---:R2:W5:Y:S01]  /*10cc0*/  LD.E R84, desc[UR4][R84.64+0xc0] ;  /* 0x0000c00454547980 */ /* 0x004562000c101900 */
[----:B------:R-:W-:Y:S01]  /*10cd0*/  SHF.R.U32.HI R131, RZ, 0x3, R131 ;  /* 0x00000003ff837819 */ /* 0x000fe20000011683 */
[----:B------:R-:W-:Y:S01]  /*10ce0*/  IMAD.IADD R145, R146, 0x1, -R145 ;  /* 0x0000000192917824 */ /* 0x000fe200078e0a91 */
[----:B---3--:R-:W-:Y:S01]  /*10cf0*/  LOP3.LUT R3, R128, 0x1c, RZ, 0xc0, !PT ;  /* 0x0000001c80037812 */ /* 0x008fe200078ec0ff */
[----:B-----5:R-:W-:Y:S01]  /*10d00*/  IMAD R52, R54, R52, RZ ;  /* 0x0000003436347224 */ /* 0x020fe200078e02ff */
[----:B------:R-:W-:Y:S01]  /*10d10*/  BSSY.RECONVERGENT B0, `(.L_x_9871) ;  /* 0x0000016000007945 */ /* 0x000fe20003800200 */
[C---:B------:R-:W-:Y:S01]  /*10d20*/  VIADD R0, R131.reuse, 0x10 ;  /* 0x0000001083007836 */ /* 0x040fe20000000000 */
[CC--:B------:R-:W-:Y:S01]  /*10d30*/  ISETP.GE.AND P2, PT, R131.reuse, R145.reuse, PT ;  /* 0x000000918300720c */ /* 0x0c0fe20003f46270 */
[----:B------:R-:W-:Y:S01]  /*10d40*/  VIADD R2, R131, 0x20 ;  /* 0x0000002083027836 */ /* 0x000fe20000000000 */
[----:B------:R-:W-:Y:S02]  /*10d50*/  LOP3.LUT R55, R3, 0x20, RZ, 0xfc, !PT ;  /* 0x0000002003377812 */ /* 0x000fe400078efcff */
[-C--:B------:R-:W-:Y:S01]  /*10d60*/  ISETP.GE.AND P1, PT, R0, R145.reuse, PT ;  /* 0x000000910000720c */ /* 0x080fe20003f26270 */
[C---:B------:R-:W-:Y:S01]  /*10d70*/  VIADD R0, R131.reuse, 0x30 ;  /* 0x0000003083007836 */ /* 0x040fe20000000000 */
        /* <DEDUP_REMOVED lines=12> */
[----:B-1----:R3:W-:Y:S04]  /*10e40*/  @!P4 ST.E.128 desc[UR4][R56.64], R48 ;  /* 0x000000303800c985 */ /* 0x0027e8000c101d04 */
[----:B------:R3:W-:Y:S04]  /*10e50*/  @!P3 ST.E.128 desc[UR4][R56.64+0x80], R32 ;  /* 0x000080203800b985 */ /* 0x0007e8000c101d04 */
[----:B------:R3:W-:Y:S02]  /*10e60*/  @!P2 ST.E.128 desc[UR4][R56.64+0x100], R16 ;  /* 0x000100103800a985 */ /* 0x0007e4000c101d04 */
.L_x_9872:
[----:B------:R-:W-:Y:S05]  /*10e70*/  BSYNC.RECONVERGENT B0 ;  /* 0x0000000000007941 */ /* 0x000fea0003800200 */
.L_x_9871:
[----:B------:R-:W-:Y:S04]  /*10e80*/  BSSY.RECONVERGENT B0, `(.L_x_9873) ;  /* 0x000000e000007945 */ /* 0x000fe80003800200 */
[----:B------:R-:W-:Y:S05]  /*10e90*/  @P1 BRA `(.L_x_9874) ;  /* 0x0000000000301947 */ /* 0x000fea0003800000 */
[-C--:B------:R-:W-:Y:S02]  /*10ea0*/  ISETP.GE.AND P4, PT, R3, R84.reuse, PT ;  /* 0x000000540300720c */ /* 0x080fe40003f86270 */
        /* <DEDUP_REMOVED lines=11> */
.L_x_9874:
[----:B------:R-:W-:Y:S05]  /*10f60*/  BSYNC.RECONVERGENT B0 ;  /* 0x0000000000007941 */ /* 0x000fea0003800200 */
.L_x_9873:
[----:B------:R-:W-:Y:S04]  /*10f70*/  BSSY.RECONVERGENT B0, `(.L_x_9875) ;  /* 0x000000e000007945 */ /* 0x000fe80003800200 */
[----:B------:R-:W-:Y:S05]  /*10f80*/  @P5 BRA `(.L_x_9876) ;  /* 0x0000000000305947 */ /* 0x000fea0003800000 */
[-C--:B------:R-:W-:Y:S02]  /*10f90*/  ISETP.GE.AND P5, PT, R3, R84.reuse, PT ;  /* 0x000000540300720c */ /* 0x080fe40003fa6270 */
        /* <DEDUP_REMOVED lines=11> */
.L_x_9876:
[----:B------:R-:W-:Y:S05]  /*11050*/  BSYNC.RECONVERGENT B0 ;  /* 0x0000000000007941 */ /* 0x000fea0003800200 */
.L_x_9875:
[----:B------:R-:W-:-:S04]  /*11060*/  MOV R145, 0x0 ;  /* 0x0000000000917802 */ /* 0x000fc80000000f00 */
[----:B-1234-:R-:W-:Y:S05]  /*11070*/  @P6 RET.REL.NODEC R144 `(_ZN5flash24flash_fwd_splitkv_kernelI23Flash_fwd_kernel_traitsILi96ELi64ELi64ELi4ELb0ELb0EN7cutlass10bfloat16_tE19Flash_kernel_traitsILi96ELi64ELi64ELi4ES3_EELb0ELb0ELb1ELb0ELb0ELb0ELb1ELb1EEEvNS_16Flash_fwd_paramsE) ;  /* 0xfffffeec90e06950 */ /* 0x01efea0003c3ffff */
        /* <DEDUP_REMOVED lines=10> */
[----:B-1----:R-:W-:Y:S05]  /*11120*/  @P0 RET.REL.NODEC R144 `(_ZN5flash24flash_fwd_splitkv_kernelI23Flash_fwd_kernel_traitsILi96ELi64ELi64ELi4ELb0ELb0EN7cutlass10bfloat16_tE19Flash_kernel_traitsILi96ELi64ELi64ELi4ES3_EELb0ELb0ELb1ELb0ELb0ELb0ELb1ELb1EEEvNS_16Flash_fwd_paramsE) ;  /* 0xfffffeec90b40950 */ /* 0x002fea0003c3ffff */
[----:B------:R-:W-:Y:S01]  /*11130*/  LEA R2, P0, R131, R60, 0x2 ;  /* 0x0000003c83027211 */ /* 0x000fe200078010ff */
[----:B------:R-:W-:-:S03]  /*11140*/  IMAD.MOV.U32 R145, RZ, RZ, 0x0 ;  /* 0x00000000ff917424 */ /* 0x000fc600078e00ff */
[----:B------:R-:W-:-:S05]  /*11150*/  LEA.HI.X R3, R131, R61, R52, 0x2, P0 ;  /* 0x0000003d83037211 */ /* 0x000fca00000f1434 */
[----:B------:R1:W-:Y:S02]  /*11160*/  ST.E.128 desc[UR4][R2.64+0x4900], R4 ;  /* 0x0049000402007985 */ /* 0x0003e4000c101d04 */
[----:B-1----:R-:W-:Y:S05]  /*11170*/  RET.REL.NODEC R144 `(_ZN5flash24flash_fwd_splitkv_kernelI23Flash_fwd_kernel_traitsILi96ELi64ELi64ELi4ELb0ELb0EN7cutlass10bfloat16_tE19Flash_kernel_traitsILi96ELi64ELi64ELi4ES3_EELb0ELb0ELb1ELb0ELb0ELb0ELb1ELb1EEEvNS_16Flash_fwd_paramsE) ;  /* 0xfffffeec90a07950 */ /* 0x002fea0003c3ffff */
.L_x_9868:
[----:B------:R-:W-:Y:S01]  /*11180*/  MOV R3, 0x2 ;  /* 0x0000000200037802 */ /* 0x000fe20000000f00 */
[----:B------:R-:W-:Y:S01]  /*11190*/  IMAD.MOV.U32 R4, RZ, RZ, -0x1 ;  /* 0xffffffffff047424 */ /* 0x000fe200078e00ff */
[----:B------:R-:W-:-:S07]  /*111a0*/  MOV R0, 0x1f ;  /* 0x0000001f00007802 */ /* 0x000fce0000000f00 */
[----:B-1---5:R-:W-:Y:S05]  /*111b0*/  WARPSYNC.COLLECTIVE R4, `(.L_x_9877) ;  /* 0x0000000004087348 */ /* 0x022fea0003c00000 */
[----:B------:R2:W3:Y:S02]  /*111c0*/  SHFL.BFLY P0, R7, R158, R3, R0 ;  /* 0x0c0000039e077389 */ /* 0x0004e40000000000 */
[----:B-123-5:R-:W-:Y:S05]  /*111d0*/  ENDCOLLECTIVE ;  /* 0x000000000000791b */ /* 0x02efea0003800000 */
.L_x_9877:
[----:B------:R-:W-:Y:S02]  /*111e0*/  MOV R5, R7 ;  /* 0x0000000700057202 */ /* 0x000fe40000000f00 */
[----:B------:R-:W-:-:S03]  /*111f0*/  MOV R3, 0x1 ;  /* 0x0000000100037802 */ /* 0x000fc60000000f00 */
[----:B------:R-:W-:-:S04]  /*11200*/  FADD.FTZ R6, R5, R158 ;  /* 0x0000009e05067221 */ /* 0x000fc80000010000 */
[----:B------:R-:W-:-:S07]  /*11210*/  IMAD.MOV.U32 R158, RZ, RZ, R6 ;  /* 0x000000ffff9e7224 */ /* 0x000fce00078e0006 */
[----:B------:R-:W-:Y:S05]  /*11220*/  WARPSYNC.COLLECTIVE R4, `(.L_x_9878) ;  /* 0x0000000004087348 */ /* 0x000fea0003c00000 */
[----:B------:R1:W2:Y:S02]  /*11230*/  SHFL.BFLY P0, R7, R158, R3, R0 ;  /* 0x0c0000039e077389 */ /* 0x0002a40000000000 */
[----:B-12---:R-:W-:Y:S05]  /*11240*/  ENDCOLLECTIVE ;  /* 0x000000000000791b */ /* 0x006fea0003800000 */
.L_x_9878:
[----:B------:R-:W-:Y:S01]  /*11250*/  MOV R158, R161 ;  /* 0x000000a1009e7202 */ /* 0x000fe20000000f00 */
[----:B------:R-:W-:Y:S01]  /*11260*/  IMAD.MOV.U32 R5, RZ, RZ, R7 ;  /* 0x000000ffff057224 */ /* 0x000fe200078e0007 */
[----:B------:R-:W-:-:S03]  /*11270*/  MOV R3, 0x2 ;  /* 0x0000000200037802 */ /* 0x000fc60000000f00 */
[----:B------:R-:W-:-:S07]  /*11280*/  FADD.FTZ R10, R6, R5 ;  /* 0x00000005060a7221 */ /* 0x000fce0000010000 */
[----:B------:R-:W-:Y:S05]  /*11290*/  WARPSYNC.COLLECTIVE R4, `(.L_x_9879) ;  /* 0x0000000004087348 */ /* 0x000fea0003c00000 */
[----:B------:R1:W2:Y:S02]  /*112a0*/  SHFL.BFLY P0, R7, R158, R3, R0 ;  /* 0x0c0000039e077389 */ /* 0x0002a40000000000 */
[----:B-12---:R-:W-:Y:S05]  /*112b0*/  ENDCOLLECTIVE ;  /* 0x000000000000791b */ /* 0x006fea0003800000 */
.L_x_9879:
[----:B------:R-:W-:Y:S01]  /*112c0*/  FADD.FTZ R8, R7, R161 ;  /* 0x000000a107087221 */ /* 0x000fe20000010000 */
[----:B------:R-:W-:-:S03]  /*112d0*/  MOV R3, 0x1 ;  /* 0x0000000100037802 */ /* 0x000fc60000000f00 */
[----:B------:R-:W-:-:S07]  /*112e0*/  IMAD.MOV.U32 R158, RZ, RZ, R8 ;  /* 0x000000ffff9e7224 */ /* 0x000fce00078e0008 */
[----:B------:R-:W-:Y:S05]  /*112f0*/  WARPSYNC.COLLECTIVE R4, `(.L_x_9880) ;  /* 0x0000000004087348 */ /* 0x000fea0003c00000 */
[----:B------:R1:W2:Y:S02]  /*11300*/  SHFL.BFLY P0, R7, R158, R3, R0 ;  /* 0x0c0000039e077389 */ /* 0x0002a40000000000 */
[----:B-12---:R-:W-:Y:S05]  /*11310*/  ENDCOLLECTIVE ;  /* 0x000000000000791b */ /* 0x006fea0003800000 */
.L_x_9880:
[----:B------:R-:W-:Y:S01]  /*11320*/  MOV R9, R7 ;  /* 0x0000000700097202 */ /* 0x000fe20000000f00 */
[----:B------:R-:W-:Y:S06]  /*11330*/  BRA `(.L_x_9881) ;  /* 0xfffffff0001c7947 */ /* 0x000fec000383ffff */
.L_x_9882:
        /* <DEDUP_REMOVED lines=12> */
.L_x_11692:


//--------------------- .text._ZN5flash24flash_fwd_splitkv_kernelI23Flash_fwd_kernel_traitsILi96ELi64ELi64ELi4ELb0ELb0EN7cutlass10bfloat16_tE19Flash_kernel_traitsILi96ELi64ELi64ELi4ES3_EELb0ELb0ELb1ELb0ELb0ELb1ELb1ELb1EEEvNS_16Flash_fwd_paramsE --------------------------
	.section	.text._ZN5flash24flash_fwd_splitkv_kernelI23Flash_fwd_kernel_traitsILi96ELi64ELi64ELi4ELb0ELb0EN7cutlass10bfloat16_tE19Flash_kernel_traitsILi96ELi64ELi64ELi4ES3_EELb0ELb0ELb1ELb0ELb0ELb1ELb1ELb1EEEvNS_16Flash_fwd_paramsE,"ax",@progbits
	.align	128
        .global         _ZN5flash24flash_fwd_splitkv_kernelI23Flash_fwd_kernel_traitsILi96ELi64ELi64ELi4ELb0ELb0EN7cutlass10bfloat16_tE19Flash_kernel_traitsILi96ELi64ELi64ELi4ES3_EELb0ELb0ELb1ELb0ELb0ELb1ELb1ELb1EEEvNS_16Flash_fwd_paramsE
        .type           _ZN5flash24flash_fwd_splitkv_kernelI23Flash_fwd_kernel_traitsILi96ELi64ELi64ELi4ELb0ELb0EN7cutlass10bfloat16_tE19Flash_kernel_traitsILi96ELi64ELi64ELi4ES3_EELb0ELb0ELb1ELb0ELb0ELb1ELb1ELb1EEEvNS_16Flash_fwd_paramsE,@function
        .size           _ZN5flash24flash_fwd_splitkv_kernelI23Flash_fwd_kernel_traitsILi96ELi64ELi64ELi4ELb0ELb0EN7cutlass10bfloat16_tE19Flash_kernel_traitsILi96ELi64ELi64ELi4ES3_EELb0ELb0ELb1ELb0ELb0ELb1ELb1ELb1EEEvNS_16Flash_fwd_paramsE,(.L_x_11693 - _ZN5flash24flash_fwd_splitkv_kernelI23Flash_fwd_kernel_traitsILi96ELi64ELi64ELi4ELb0ELb0EN7cutlass10bfloat16_tE19Flash_kernel_traitsILi96ELi64ELi64ELi4ES3_EELb0ELb0ELb1ELb0ELb0ELb1ELb1ELb1EEEvNS_16Flash_fwd_paramsE)
        .other          _ZN5flash24flash_fwd_splitkv_kernelI23Flash_fwd_kernel_traitsILi96ELi64ELi64ELi4ELb0ELb0EN7cutlass10bfloat16_tE19Flash_kernel_traitsILi96ELi64ELi64ELi4ES3_EELb0ELb0ELb1ELb0ELb0ELb1ELb1ELb1EEEvNS_16Flash_fwd_paramsE,@"STO_CUDA_ENTRY STV_DEFAULT"
_ZN5flash24flash_fwd_splitkv_kernelI23Flash_fwd_kernel_traitsILi96ELi64ELi64ELi4ELb0ELb0EN7cutlass10bfloat16_tE19Flash_kernel_traitsILi96ELi64ELi64ELi4ES3_EELb0ELb0ELb1ELb0ELb0ELb1ELb1ELb1EEEvNS_16Flash_fwd_paramsE:
.text._ZN5flash24flash_fwd_splitkv_kernelI23Flash_fwd_kernel_traitsILi96ELi64ELi64ELi4ELb0ELb0EN7cutlass10bfloat16_tE19Flash_kernel_traitsILi96ELi64ELi64ELi4ES3_EELb0ELb0ELb1ELb0ELb0ELb1ELb1ELb1EEEvNS_16Flash_fwd_paramsE:
        /* <DEDUP_REMOVED lines=24> */
[----:B------:R-:W1:Y:S11]  /*0180*/  LDC R0, c[0x0][0x374] ;  /* 0x0000dd00ff007b82 */ /* 0x000e760000000800 */
[----:B------:R-:W-:-:S02]  /*0190*/  @P1 IADD3 R147, PT, PT, R147, 0x1, RZ ;  /* 0x0000000193931810 */ /* 0x000fc40007ffe0ff */
[----:B------:R-:W-:-:S04]  /*01a0*/  @!P0 LOP3.LUT R147, RZ, R2, RZ, 0x33, !PT ;  /* 0x00000002ff938212 */ /* 0x000fc800078e33ff */
[----:B------:R-:W-:-:S05]  /*01b0*/  IADD3 R146, PT, PT, -R147, RZ, RZ ;  /* 0x000000ff93927210 */ /* 0x000fca0007ffe1ff */
[----:B--2-4-:R-:W-:Y:S02]  /*01c0*/  IMAD R146, R2, R146, UR4 ;  /* 0x0000000402927e24 */ /* 0x014fe4000f8e0292 */
[----:B-1----:R-:W-:Y:S05]  /*01d0*/  CALL.REL.NOINC `($_ZN5flash24flash_fwd_splitkv_kernelI23Flash_fwd_kernel_traitsILi96ELi64ELi64ELi4ELb0ELb0EN7cutlass10bfloat16_tE19Flash_kernel_traitsILi96ELi64ELi64ELi4ES3_EELb0ELb0ELb1ELb0ELb0ELb1ELb1ELb1EEEvNS_16Flash_fwd_paramsE$_ZN5flash30compute_attn_1rowblock_splitkvI23Flash_fwd_kernel_traitsILi96ELi64ELi64ELi4ELb0ELb0EN7cutlass10bfloat16_tE19Flash_kernel_traitsILi96ELi64ELi64ELi4ES3_EELb0ELb0ELb1ELb0ELb0ELb1ELb1ELb1ENS_16Flash_fwd_paramsEEEvRKT8_iiiii) ;  /* 0x0000000000087944 */ /* 0x002fea0003c00000 */
[----:B------:R-:W-:Y:S05]  /*01e0*/  BSYNC.RECONVERGENT B4 ;  /* 0x0000000000047941 */ /* 0x000fea0003800200 */
.L_x_9883:
[----:B------:R-:W-:Y:S05]  /*01f0*/  EXIT ;  /* 0x000000000000794d */ /* 0x000fea0003800000 */
        .type           $_ZN5flash24flash_fwd_splitkv_kernelI23Flash_fwd_kernel_traitsILi96ELi64ELi64ELi4ELb0ELb0EN7cutlass10bfloat16_tE19Flash_kernel_traitsILi96ELi64ELi64ELi4ES3_EELb0ELb0ELb1ELb0ELb0ELb1ELb1ELb1EEEvNS_16Flash_fwd_paramsE$_ZN5flash30compute_attn_1rowblock_splitkvI23Flash_fwd_kernel_traitsILi96ELi64ELi64ELi4ELb0ELb0EN7cutlass10bfloat16_tE19Flash_kernel_traitsILi96ELi64ELi64ELi4ES3_EELb0ELb0ELb1ELb0ELb0ELb1ELb1ELb1ENS_16Flash_fwd_paramsEEEvRKT8_iiiii,@function
        .size           $_ZN5flash24flash_fwd_splitkv_kernelI23Flash_fwd_kernel_traitsILi96ELi64ELi64ELi4ELb0ELb0EN7cutlass10bfloat16_tE19Flash_kernel_traitsILi96ELi64ELi64ELi4ES3_EELb0ELb0ELb1ELb0ELb0ELb1ELb1ELb1EEEvNS_16Flash_fwd_paramsE$_ZN5flash30compute_attn_1rowblock_splitkvI23Flash_fwd_kernel_traitsILi96ELi64ELi64ELi4ELb0ELb0EN7cutlass10bfloat16_tE19Flash_kernel_traitsILi96ELi64ELi64ELi4ES3_EELb0ELb0ELb1ELb0ELb0ELb1ELb1ELb1ENS_16Flash_fwd_paramsEEEvRKT8_iiiii,(.L_x_11693 - $_ZN5flash24flash_fwd_splitkv_kernelI23Flash_fwd_kernel_traitsILi96ELi64ELi64ELi4ELb0ELb0EN7cutlass10bfloat16_tE19Flash_kernel_traitsILi96ELi64ELi64ELi4ES3_EELb0ELb0ELb1ELb0ELb0ELb1ELb1ELb1EEEvNS_16Flash_fwd_paramsE$_ZN5flash30compute_attn_1rowblock_splitkvI23Flash_fwd_kernel_traitsILi96ELi64ELi64ELi4ELb0ELb0EN7cutlass10bfloat16_tE19Flash_kernel_traitsILi96ELi64ELi64ELi4ES3_EELb0ELb0ELb1ELb0ELb0ELb1ELb1ELb1ENS_16Flash_fwd_paramsEEEvRKT8_iiiii)
$_ZN5flash24flash_fwd_splitkv_kernelI23Flash_fwd_kernel_traitsILi96ELi64ELi64ELi4ELb0ELb0EN7cutlass10bfloat16_tE19Flash_kernel_traitsILi96ELi64ELi64ELi4ES3_EELb0ELb0ELb1ELb0ELb0ELb1ELb1ELb1EEEvNS_16Flash_fwd_paramsE$_ZN5flash30compute_attn_1rowblock_splitkvI23Flash_fwd_kernel_traitsILi96ELi64ELi64ELi4ELb0ELb0EN7cutlass10bfloat16_tE19Flash_kernel_traitsILi96ELi64ELi64ELi4ES3_EELb0ELb0ELb1ELb0ELb0ELb1ELb1ELb1ENS_16Flash_fwd_paramsEEEvRKT8_iiiii:
[----:B------:R-:W1:Y:S02]  /*0200*/  LDCU.64 UR4, c[0x0][0x358] ;  /* 0x00006b00ff0477ac */ /* 0x000e640008000a00 */
[----:B-1----:R-:W2:Y:S04]  /*0210*/  LD.E.64 R2, desc[UR4][R84.64+0xe0] ;  /* 0x0000e00454027980 */ /* 0x002ea8000c101b00 */
[----:B------:R-:W3:Y:S04]  /*0220*/  LD.E.64 R6, desc[UR4][R84.64+0xe8] ;  /* 0x0000e80454067980 */ /* 0x000ee8000c101b00 */
[----:B------:R-:W4:Y:S01]  /*0230*/  LD.E.64 R10, desc[UR4][R84.64+0xf0] ;  /* 0x0000f004540a7980 */ /* 0x000f22000c101b00 */
[----:B------:R-:W-:Y:S01]  /*0240*/  IMAD.SHL.U32 R68, R147, 0x4, RZ ;  /* 0x0000000493447824 */ /* 0x000fe200078e00ff */
[----:B------:R-:W-:Y:S01]  /*0250*/  SHF.R.U32.HI R67, RZ, 0x1e, R147 ;  /* 0x0000001eff437819 */ /* 0x000fe20000011693 */
[----:B------:R-:W-:Y:S01]  /*0260*/  IMAD.MOV.U32 R9, RZ, RZ, -0x1 ;  /* 0xffffffffff097424 */ /* 0x000fe200078e00ff */
[----:B------:R-:W4:Y:S01]  /*0270*/  LD.E.64 R4, desc[UR4][R84.64+0xf8] ;  /* 0x0000f80454047980 */ /* 0x000f22000c101b00 */
[----:B------:R-:W-:Y:S01]  /*0280*/  IMAD.MOV.U32 R19, RZ, RZ, RZ ;  /* 0x000000ffff137224 */ /* 0x000fe200078e00ff */
[----:B--2---:R-:W-:-:S02]  /*0290*/  ISETP.NE.U32.AND P1, PT, R2, RZ, PT ;  /* 0x000000ff0200720c */ /* 0x004fc40003f25070 */
[----:B------:R-:W-:Y:S02]  /*02a0*/  ISETP.NE.U32.AND P5, PT, R2, RZ, PT ;  /* 0x000000ff0200720c */ /* 0x000fe40003fa5070 */
[----:B---3--:R-:W-:Y:S02]  /*02b0*/  ISETP.NE.U32.AND P3, PT, R6, RZ, PT ;  /* 0x000000ff0600720c */ /* 0x008fe40003f65070 */
[C---:B------:R-:W-:Y:S02]  /*02c0*/  ISETP.NE.AND.EX P1, PT, R3.reuse, RZ, PT, P1 ;  /* 0x000000ff0300720c */ /* 0x040fe40003f25310 */
[----:B----4-:R-:W-:Y:S02]  /*02d0*/  ISETP.NE.U32.AND P4, PT, R10, RZ, PT ;  /* 0x000000ff0a00720c */ /* 0x010fe40003f85070 */
[----:B------:R-:W-:Y:S01]  /*02e0*/  ISETP.NE.AND.EX P5, PT, R3, RZ, PT, P5 ;  /* 0x000000ff0300720c */ /* 0x000fe20003fa5350 */
[----:B------:R-:W-:Y:S01]  /*02f0*/  IMAD.WIDE.U32 R2, R147, 0x4, R2 ;  /* 0x0000000493027825 */ /* 0x000fe200078e0002 */
[----:B------:R-:W-:-:S02]  /*0300*/  ISETP.NE.AND.EX P3, PT, R7, RZ, PT, P3 ;  /* 0x000000ff0700720c */ /* 0x000fc40003f65330 */
[----:B------:R-:W-:Y:S02]  /*0310*/  ISETP.NE.AND.EX P4, PT, R11, RZ, PT, P4 ;  /* 0x000000ff0b00720c */ /* 0x000fe40003f85340 */
[----:B------:R-:W-:-:S03]  /*0320*/  IADD3 R12, P0, PT, R10, R68, RZ ;  /* 0x000000440a0c7210 */ /* 0x000fc60007f1e0ff */
[----:B------:R1:W5:Y:S02]  /*0330*/  @P1 LD.E R9, desc[UR4][R2.64] ;  /* 0x0000000402091980 */ /* 0x000364000c101900 */
[----:B------:R-:W-:Y:S02]  /*0340*/  IMAD.X R13, R11, 0x1, R67, P0 ;  /* 0x000000010b0d7824 */ /* 0x000fe400000e0643 */
[----:B------:R1:W5:Y:S04]  /*0350*/  @!P5 LD.E R145, desc[UR4][R84.64+0xb4] ;  /* 0x0000b4045491d980 */ /* 0x000368000c101900 */
[----:B------:R1:W5:Y:S04]  /*0360*/  @!P3 LD.E R52, desc[UR4][R84.64+0xb8] ;  /* 0x0000b8045434b980 */ /* 0x000368000c101900 */
[----:B------:R1:W5:Y:S04]  /*0370*/  @P4 LD.E R19, desc[UR4][R12.64] ;  /* 0x000000040c134980 */ /* 0x000368000c101900 */
[----:B------:R1:W5:Y:S01]  /*0380*/  @P5 LD.E R2, desc[UR4][R2.64+0x4] ;  /* 0x0000040402025980 */ /* 0x000362000c101900 */
[----:B------:R-:W-:-:S04]  /*0390*/  ISETP.NE.U32.AND P2, PT, R6, RZ, PT ;  /* 0x000000ff0600720c */ /* 0x000fc80003f45070 */
        /* <DEDUP_REMOVED lines=8> */
[----:B-1----:R-:W2:Y:S02]  /*0420*/  LD.E.U8 R3, desc[UR4][R84.64+0x1b2] ;  /* 0x0001b20454037980 */ /* 0x002ea4000c101100 */
[----:B--2---:R-:W-:-:S13]  /*0430*/  ISETP.NE.AND P1, PT, R3, RZ, PT ;  /* 0x000000ff0300720c */ /* 0x004fda0003f25270 */
[----:B------:R-:W-:Y:S05]  /*0440*/  @!P1 BRA `(.L_x_9885) ;  /* 0x0000000000049947 */ /* 0x000fea0003800000 */
[----:B------:R2:W5:Y:S02]  /*0450*/  LD.E R21, desc[UR4][R6.64] ;  /* 0x0000000406157980 */ /* 0x000564000c101900 */
.L_x_9885:
[----:B------:R-:W-:Y:S05]  /*0460*/  BSYNC.RECONVERGENT B0 ;  /* 0x0000000000007941 */ /* 0x000fea0003800200 */
.L_x_9884:
[----:B------:R-:W-:Y:S04]  /*0470*/  BSSY.RECONVERGENT B0, `(.L_x_9886) ;  /* 0x0000007000007945 */ /* 0x000fe80003800200 */
[----:B------:R-:W-:Y:S05]  /*0480*/  @!P3 BRA `(.L_x_9887) ;  /* 0x000000000014b947 */ /* 0x000fea0003800000 */
[----:B-1----:R-:W3:Y:S02]  /*0490*/  LD.E.U8 R3, desc[UR4][R84.64+0x1b2] ;  /* 0x0001b20454037980 */ /* 0x002ee4000c101100 */
[----:B---3--:R-:W-:-:S13]  /*04a0*/  ISETP.NE.AND P1, PT, R3, RZ, PT ;  /* 0x000000ff0300720c */ /* 0x008fda0003f25270 */
[----:B-----5:R-:W3:Y:S02]  /*04b0*/  @P1 LD.E R52, desc[UR4][R6.64+0x4] ;  /* 0x0000040406341980 */ /* 0x020ee4000c101900 */
[----:B---3--:R-:W-:-:S06]  /*04c0*/  @P1 IADD3 R52, PT, PT, R52, -R21, RZ ;  /* 0x8000001534341210 */ /* 0x008fcc0007ffe0ff */
[----:B------:R3:W5:Y:S02]  /*04d0*/  @!P1 LD.E R52, desc[UR4][R6.64] ;  /* 0x0000000406349980 */ /* 0x000764000c101900 */
.L_x_9887:
[----:B------:R-:W-:Y:S05]  /*04e0*/  BSYNC.RECONVERGENT B0 ;  /* 0x0000000000007941 */ /* 0x000fea0003800200 */
.L_x_9886:
        /* <DEDUP_REMOVED lines=9> */
.L_x_9889:
[----:B-1----:R-:W4:Y:S01]  /*0580*/  LD.E.64 R2, desc[UR4][R84.64+0x108] ;  /* 0x0001080454027980 */ /* 0x002f22000c101b00 */
[----:B------:R-:W-:Y:S01]  /*0590*/  BSSY.RECONVERGENT B0, `(.L_x_9891) ;  /* 0x0000006000007945 */ /* 0x000fe20003800200 */
[----:B------:R-:W-:Y:S01]  /*05a0*/  IMAD.MOV.U32 R90, RZ, RZ, RZ ;  /* 0x000000ffff5a7224 */ /* 0x000fe200078e00ff */
[----:B----4-:R-:W-:-:S04]  /*05b0*/  ISETP.NE.U32.AND P0, PT, R2, RZ, PT ;  /* 0x000000ff0200720c */ /* 0x010fc80003f05070 */
[----:B------:R-:W-:-:S13]  /*05c0*/  ISETP.NE.AND.EX P0, PT, R3, RZ, PT, P0 ;  /* 0x000000ff0300720c */ /* 0x000fda0003f05300 */
[----:B------:R-:W-:Y:S05]  /*05d0*/  @!P0 BRA `(.L_x_9892) ;  /* 0x0000000000048947 */ /* 0x000fea0003800000 */
[----:B------:R1:W5:Y:S02]  /*05e0*/  LD.E R90, desc[UR4][R84.64+0xbc] ;  /* 0x0000bc04545a7980 */ /* 0x000364000c101900 */
.L_x_9892:
[----:B------:R-:W-:Y:S05]  /*05f0*/  BSYNC.RECONVERGENT B0 ;  /* 0x0000000000007941 */ /* 0x000fea0003800200 */
.L_x_9891:
[----:B-----5:R-:W-:Y:S02]  /*0600*/  IADD3 R90, PT, PT, R52, R90, RZ ;  /* 0x0000005a345a7210 */ /* 0x020fe40007ffe0ff */
.L_x_9890:
[----:B------:R-:W-:Y:S05]  /*0610*/  BSYNC.RECONVERGENT B1 ;  /* 0x0000000000017941 */ /* 0x000fea0003800200 */
.L_x_9888:
[----:B------:R-:W-:Y:S01]  /*0620*/  IMAD.SHL.U32 R74, R143, 0x40, RZ ;  /* 0x000000408f4a7824 */ /* 0x000fe200078e00ff */
[----:B-1----:R-:W-:Y:S01]  /*0630*/  MOV R2, R142 ;  /* 0x0000008e00027202 */ /* 0x002fe20000000f00 */
[----:B------:R-:W-:-:S03]  /*0640*/  IMAD.MOV.U32 R3, RZ, RZ, 0x0 ;  /* 0x00000000ff037424 */ /* 0x000fc600078e00ff */
[----:B------:R-:W-:-:S13]  /*0650*/  ISETP.GT.AND P0, PT, R145, R74, PT ;  /* 0x0000004a9100720c */ /* 0x000fda0003f04270 */
[----:B--23--:R-:W-:Y:S05]  /*0660*/  @!P0 RET.REL.NODEC R2 `(_ZN5flash24flash_fwd_splitkv_kernelI23Flash_fwd_kernel_traitsILi96ELi64ELi64ELi4ELb0ELb0EN7cutlass10bfloat16_tE19Flash_kernel_traitsILi96ELi64ELi64ELi4ES3_EELb0ELb0ELb1ELb0ELb0ELb1ELb1ELb1EEEvNS_16Flash_fwd_paramsE) ;  /* 0xfffffff802648950 */ /* 0x00cfea0003c3ffff */
        /* <DEDUP_REMOVED lines=74> */
.L_x_9895:
[----:B------:R-:W-:Y:S05]  /*0b10*/  BSYNC.RECONVERGENT B0 ;  /* 0x0000000000007941 */ /* 0x000fea0003800200 */
.L_x_9894:
        /* <DEDUP_REMOVED lines=16> */
.L_x_9897:
[----:B------:R-:W-:Y:S05]  /*0c20*/  BSYNC.RECONVERGENT B0 ;  /* 0x0000000000007941 */ /* 0x000fea0003800200 */
.L_x_9896:
        /* <DEDUP_REMOVED lines=15> */
.L_x_9899:
[----:B------:R-:W-:Y:S05]  /*0d20*/  BSYNC.RECONVERGENT B0 ;  /* 0x0000000000007941 */ /* 0x000fea0003800200 */
.L_x_9898:
        /* <DEDUP_REMOVED lines=15> */
.L_x_9901:
[----:B------:R-:W-:Y:S05]  /*0e20*/  BSYNC.RECONVERGENT B0 ;  /* 0x0000000000007941 */ /* 0x000fea0003800200 */
.L_x_9900:
        /* <DEDUP_REMOVED lines=14> */
[----:B---34-:R-:W-:Y:S05]  /*0f10*/  @P6 RET.REL.NODEC R4 `(_ZN5flash24flash_fwd_splitkv_kernelI23Flash_fwd_kernel_traitsILi96ELi64ELi64ELi4ELb0ELb0EN7cutlass10bfloat16_tE19Flash_kernel_traitsILi96ELi64ELi64ELi4ES3_EELb0ELb0ELb1ELb0ELb0ELb1ELb1ELb1EEEvNS_16Flash_fwd_paramsE) ;  /* 0xfffffff004386950 */ /* 0x018fea0003c3ffff */
[----:B------:R-:W-:Y:S02]  /*0f20*/  MOV R0, 0xff800000 ;  /* 0xff80000000007802 */ /* 0x000fe40000000f00 */
[----:B------:R-:W-:-:S03]  /*0f30*/  MOV R143, 0x0 ;  /* 0x00000000008f7802 */ /* 0x000fc60000000f00 */
[----:B------:R1:W-:Y:S02]  /*0f40*/  ST.E desc[UR4][R2.64+0xc0], R0 ;  /* 0x0000c00002007985 */ /* 0x0003e4000c101904 */
[----:B-1----:R-:W-:Y:S05]  /*0f50*/  RET.REL.NODEC R142 `(_ZN5flash24flash_fwd_splitkv_kernelI23Flash_fwd_kernel_traitsILi96ELi64ELi64ELi4ELb0ELb0EN7cutlass10bfloat16_tE19Flash_kernel_traitsILi96ELi64ELi64ELi4ES3_EELb0ELb0ELb1ELb0ELb0ELb1ELb1ELb1EEEvNS_16Flash_fwd_paramsE) ;  /* 0xfffffff08e287950 */ /* 0x002fea0003c3ffff */
.L_x_9893:
        /* <DEDUP_REMOVED lines=107> */
.L_x_9903:
        /* <DEDUP_REMOVED lines=12> */
[----:B------:R-:W-:Y:S02]  /*16d0*/  @!P2 SHF.R.S32.HI R10, RZ, 0x1f, R19 ;  /* 0x0000001fff0aa819 */ /* 0x000fe40000011413 */
        /* <DEDUP_REMOVED lines=19> */
[----:B------:R-:W-:Y:S02]  /*1810*/  @!P2 IMAD.IADD R31, R31, 0x1, R0 ;  /* 0x000000011f1fa824 */ /* 0x000fe400078e0200 */
[-C--:B------:R-:W-:Y:S02]  /*1820*/  @!P1 IADD3 R7, PT, PT, R7, -R6.reuse, RZ ;  /* 0x8000000607079210 */ /* 0x080fe40007ffe0ff */
[----:B------:R-:W-:Y:S02]  /*1830*/  @!P2 SHF.R.S32.HI R0, RZ, 0x1f, R18 ;  /* 0x0000001fff00a819 */ /* 0x000fe40000011412 */
[----:B------:R-:W-:Y:S01]  /*1840*/  ISETP.GE.U32.AND P5, PT, R7, R6, PT ;  /* 0x000000060700720c */ /* 0x000fe20003fa6070 */
[----:B------:R-:W-:Y:S01]  /*1850*/  @!P2 IMAD.WIDE.U32 R30, R26, R18, R30 ;  /* 0x000000121a1ea225 */ /* 0x000fe200078e001e */
[----:B------:R-:W-:-:S03]  /*1860*/  LOP3.LUT R6, R146, R8, RZ, 0x3c, !PT ;  /* 0x0000000892067212 */ /* 0x000fc600078e3cff */
[----:B------:R-:W-:Y:S01]  /*1870*/  @!P2 IMAD R11, R26, R0, R11 ;  /* 0x000000001a0ba224 */ /* 0x000fe200078e020b */
[----:B------:R-:W-:Y:S01]  /*1880*/  ISETP.GE.AND P0, PT, R6, RZ, PT ;  /* 0x000000ff0600720c */ /* 0x000fe20003f06270 */
[-C--:B------:R-:W-:Y:S02]  /*1890*/  @P2 IMAD R0, R5, R10.reuse, RZ ;  /* 0x0000000a05002224 */ /* 0x080fe400078e02ff */
[----:B------:R-:W-:Y:S01]  /*18a0*/  @P2 IMAD.WIDE.U32 R26, R4, R10, RZ ;  /* 0x0000000a041a2225 */ /* 0x000fe200078e00ff */
[----:B------:R-:W-:Y:S02]  /*18b0*/  ISETP.NE.AND P3, PT, R8, RZ, PT ;  /* 0x000000ff0800720c */ /* 0x000fe40003f65270 */
[----:B------:R-:W-:Y:S01]  /*18c0*/  @!P2 MOV R16, R30 ;  /* 0x0000001e0010a202 */ /* 0x000fe20000000f00 */
[----:B------:R-:W-:Y:S01]  /*18d0*/  @!P2 IMAD.IADD R11, R31, 0x1, R11 ;  /* 0x000000011f0ba824 */ /* 0x000fe200078e020b */
[----:B------:R-:W-:Y:S01]  /*18e0*/  LEA R10, R89, 0xffffffc0, 0x6 ;  /* 0xffffffc0590a7811 */ /* 0x000fe200078e30ff */
[----:B------:R-:W-:Y:S01]  /*18f0*/  @P2 IMAD.MOV.U32 R16, RZ, RZ, R26 ;  /* 0x000000ffff102224 */ /* 0x000fe200078e001a */
[----:B------:R-:W-:-:S02]  /*1900*/  @P2 IADD3 R11, PT, PT, R27, R0, RZ ;  /* 0x000000001b0b2210 */ /* 0x000fc40007ffe0ff */
[----:B------:R-:W-:Y:S01]  /*1910*/  @!P1 IADD3 R17, PT, PT, R17, 0x1, RZ ;  /* 0x0000000111119810 */ /* 0x000fe20007ffe0ff */
[-C--:B------:R-:W-:Y:S01]  /*1920*/  @!P2 IMAD R6, R3, R19.reuse, RZ ;  /* 0x000000130306a224 */ /* 0x080fe200078e02ff */
[----:B------:R-:W-:Y:S01]  /*1930*/  @!P2 SHF.R.S32.HI R0, RZ, 0x1f, R19 ;  /* 0x0000001fff00a819 */ /* 0x000fe20000011413 */
[----:B------:R-:W-:Y:S01]  /*1940*/  IMAD R7, R5, R10, RZ ;  /* 0x0000000a05077224 */ /* 0x000fe200078e02ff */
[----:B------:R-:W-:Y:S01]  /*1950*/  SHF.R.S32.HI R20, RZ, 0x1f, R10 ;  /* 0x0000001fff147819 */ /* 0x000fe2000001140a */
[----:B------:R-:W-:Y:S01]  /*1960*/  IMAD.MOV.U32 R27, RZ, RZ, R11 ;  /* 0x000000ffff1b7224 */ /* 0x000fe200078e000b */
[----:B------:R-:W-:Y:S02]  /*1970*/  MOV R26, R16 ;  /* 0x00000010001a7202 */ /* 0x000fe40000000f00 */
        /* <DEDUP_REMOVED lines=26> */
.L_x_9904:
[----:B------:R-:W-:Y:S05]  /*1b20*/  BSYNC.RECONVERGENT B0 ;  /* 0x0000000000007941 */ /* 0x000fea0003800200 */
.L_x_9902:
        /* <DEDUP_REMOVED lines=8> */
[----:B------:R-:W-:-:S06]  /*1bb0*/  IMAD.MOV.U32 R0, RZ, RZ, RZ ;  /* 0x000000ffff007224 */ /* 0x000fcc00078e00ff */
[----:B------:R1:W5:Y:S02]  /*1bc0*/  @P4 LD.E R0, desc[UR4][R12.64] ;  /* 0x000000040c004980 */ /* 0x000364000c101900 */
[----:B-1----:R-:W-:-:S04]  /*1bd0*/  IABS R13, R8 ;  /* 0x00000008000d7213 */ /* 0x002fc80000000000 */
        /* <DEDUP_REMOVED lines=15> */
[----:B------:R-:W-:-:S07]  /*1cd0*/  LOP3.LUT R12, R47, 0x18, RZ, 0xc0, !PT ;  /* 0x000000182f0c7812 */ /* 0x000fce00078ec0ff */
[----:B------:R-:W-:Y:S01]  /*1ce0*/  @!P3 IMAD.IADD R23, R23, 0x1, -R13 ;  /* 0x000000011717b824 */ /* 0x000fe200078e0a0d */
[----:B------:R-:W-:-:S04]  /*1cf0*/  IADD3 R22, P1, PT, R12, R22, RZ ;  /* 0x000000160c167210 */ /* 0x000fc80007f3e0ff */
[----:B------:R-:W-:Y:S02]  /*1d00*/  ISETP.GE.U32.AND P4, PT, R23, R13, PT ;  /* 0x0000000d1700720c */ /* 0x000fe40003f86070 */
[----:B------:R-:W-:Y:S01]  /*1d10*/  LOP3.LUT R23, R146, R8, RZ, 0x3c, !PT ;  /* 0x0000000892177212 */ /* 0x000fe200078e3cff */
[----:B-----5:R-:W-:-:S03]  /*1d20*/  IMAD R20, R20, R2, RZ ;  /* 0x0000000214147224 */ /* 0x020fc600078e02ff */
[----:B------:R-:W-:Y:S02]  /*1d30*/  ISETP.GE.AND P2, PT, R23, RZ, PT ;  /* 0x000000ff1700720c */ /* 0x000fe40003f46270 */
[----:B------:R-:W-:Y:S01]  /*1d40*/  IADD3.X R23, PT, PT, RZ, R21, RZ, P1, !PT ;  /* 0x00000015ff177210 */ /* 0x000fe20000ffe4ff */
[----:B------:R-:W1:Y:S01]  /*1d50*/  S2R R48, SR_CgaCtaId ;  /* 0x0000000000307919 */ /* 0x000e620000008800 */
[----:B------:R-:W-:Y:S01]  /*1d60*/  ISETP.NE.AND P1, PT, R8, RZ, PT ;  /* 0x000000ff0800720c */ /* 0x000fe20003f25270 */
[C---:B------:R-:W-:Y:S02]  /*1d70*/  IMAD R20, R10.reuse, R3, R20 ;  /* 0x000000030a147224 */ /* 0x040fe400078e0214 */
[----:B------:R-:W-:-:S04]  /*1d80*/  IMAD.WIDE.U32 R22, R10, R2, R22 ;  /* 0x000000020a167225 */ /* 0x000fc800078e0016 */
[----:B------:R-:W-:-:S04]  /*1d90*/  @!P3 VIADD R11, R11, 0x1 ;  /* 0x000000010b0bb836 */ /* 0x000fc80000000000 */
[----:B------:R-:W-:-:S05]  /*1da0*/  @P4 VIADD R11, R11, 0x1 ;  /* 0x000000010b0b4836 */ /* 0x000fca0000000000 */
[----:B------:R-:W-:Y:S02]  /*1db0*/  @!P2 IADD3 R11, PT, PT, -R11, RZ, RZ ;  /* 0x000000ff0b0ba210 */ /* 0x000fe40007ffe1ff */
[----:B------:R-:W-:Y:S01]  /*1dc0*/  @!P1 LOP3.LUT R11, RZ, R8, RZ, 0x33, !PT ;  /* 0x00000008ff0b9212 */ /* 0x000fe200078e33ff */
[----:B------:R-:W-:Y:S01]  /*1dd0*/  IMAD.IADD R23, R23, 0x1, R20 ;  /* 0x0000000117177824 */ /* 0x000fe200078e0214 */
[----:B------:R-:W-:Y:S02]  /*1de0*/  SHF.R.S32.HI R75, RZ, 0x1f, R146 ;  /* 0x0000001fff4b7819 */ /* 0x000fe40000011492 */
[----:B------:R-:W-:Y:S01]  /*1df0*/  SHF.R.S32.HI R8, RZ, 0x1f, R11 ;  /* 0x0000001fff087819 */ /* 0x000fe2000001140b */
[----:B------:R-:W-:Y:S01]  /*1e00*/  IMAD.WIDE.U32 R22, R11, R28, R22 ;  /* 0x0000001c0b167225 */ /* 0x000fe200078e0016 */
[----:B------:R-:W-:-:S03]  /*1e10*/  SHF.R.U32.HI R78, RZ, 0x2, R45 ;  /* 0x00000002ff4e7819 */ /* 0x000fc6000001162d */
[----:B------:R-:W-:Y:S01]  /*1e20*/  IMAD.MOV.U32 R79, RZ, RZ, RZ ;  /* 0x000000ffff4f7224 */ /* 0x000fe200078e00ff */
[----:B------:R-:W-:Y:S01]  /*1e30*/  LOP3.LUT R149, R149, R148, RZ, 0x3c, !PT ;  /* 0x0000009495957212 */ /* 0x000fe200078e3cff */
[----:B------:R-:W-:Y:S02]  /*1e40*/  IMAD R140, R5, R78, RZ ;  /* 0x0000004e058c7224 */ /* 0x000fe400078e02ff */
[----:B------:R-:W-:Y:S01]  /*1e50*/  IMAD.SHL.U32 R88, R89, 0x40, RZ ;  /* 0x0000004059587824 */ /* 0x000fe200078e00ff */
[----:B------:R-:W-:Y:S01]  /*1e60*/  LOP3.LUT R148, R149, R148, RZ, 0x3c, !PT ;  /* 0x0000009495947212 */ /* 0x000fe200078e3cff */
[C---:B------:R-:W-:Y:S01]  /*1e70*/  IMAD.SHL.U32 R137, R4.reuse, 0x20, RZ ;  /* 0x0000002004897824 */ /* 0x040fe200078e00ff */
[----:B------:R-:W-:Y:S01]  /*1e80*/  SHF.L.U64.HI R138, R4, 0x5, R5 ;  /* 0x00000005048a7819 */ /* 0x000fe20000010205 */
[----:B------:R-:W-:Y:S01]  /*1e90*/  VIADD R44, R89, 0xffffffff ;  /* 0xffffffff592c7836 */ /* 0x000fe20000000000 */
[C---:B------:R-:W-:Y:S02]  /*1ea0*/  SHF.L.U64.HI R136, R2.reuse, 0x5, R3 ;  /* 0x0000000502887819 */ /* 0x040fe40000010203 */
[----:B------:R-:W-:-:S02]  /*1eb0*/  SHF.L.U32 R135, R2, 0x5, RZ ;  /* 0x0000000502877819 */ /* 0x000fc400000006ff */
[----:B------:R-:W-:Y:S02]  /*1ec0*/  LOP3.LUT R149, R149, R148, RZ, 0x3c, !PT ;  /* 0x0000009495957212 */ /* 0x000fe400078e3cff */
[----:B------:R-:W-:Y:S01]  /*1ed0*/  IADD3 R46, PT, PT, R88, -0x40, RZ ;  /* 0xffffffc0582e7810 */ /* 0x000fe20007ffe0ff */
[----:B--2---:R-:W-:-:S04]  /*1ee0*/  @P0 IMAD.WIDE.U32 R32, R24, R9, RZ ;  /* 0x0000000918200225 */ /* 0x004fc800078e00ff */
[----:B------:R-:W-:Y:S02]  /*1ef0*/  @P0 IMAD R21, R25, R9, RZ ;  /* 0x0000000919150224 */ /* 0x000fe400078e02ff */
[-C--:B---3--:R-:W-:Y:S02]  /*1f00*/  @!P0 IMAD R10, R31, R147.reuse, RZ ;  /* 0x000000931f0a8224 */ /* 0x088fe400078e02ff */
[----:B------:R-:W-:-:S04]  /*1f10*/  @!P0 IMAD.WIDE.U32 R30, R30, R147, RZ ;  /* 0x000000931e1e8225 */ /* 0x000fc800078e00ff */
[----:B------:R-:W-:Y:S02]  /*1f20*/  @!P0 IMAD.MOV.U32 R9, RZ, RZ, R30 ;  /* 0x000000ffff098224 */ /* 0x000fe400078e001e */
[----:B------:R-:W-:Y:S02]  /*1f30*/  @P0 IMAD.MOV.U32 R9, RZ, RZ, R32 ;  /* 0x000000ffff090224 */ /* 0x000fe400078e0020 */
[----:B------:R-:W-:Y:S01]  /*1f40*/  @!P0 IMAD.IADD R10, R31, 0x1, R10 ;  /* 0x000000011f0a8824 */ /* 0x000fe200078e020a */
[----:B------:R-:W-:Y:S02]  /*1f50*/  @P0 IADD3 R10, PT, PT, R33, R21, RZ ;  /* 0x00000015210a0210 */ /* 0x000fe40007ffe0ff */
[----:B------:R-:W-:Y:S01]  /*1f60*/  IADD3 R30, P1, PT, R12, R9, RZ ;  /* 0x000000090c1e7210 */ /* 0x000fe20007f3e0ff */
[----:B------:R-:W-:-:S04]  /*1f70*/  IMAD R20, R27, R146, RZ ;  /* 0x000000921b147224 */ /* 0x000fc800078e02ff */
[----:B------:R-:W-:Y:S02]  /*1f80*/  IMAD.X R31, RZ, RZ, R10, P1 ;  /* 0x000000ffff1f7224 */ /* 0x000fe400008e060a */
[----:B------:R-:W-:Y:S01]  /*1f90*/  IMAD R20, R26, R75, R20 ;  /* 0x0000004b1a147224 */ /* 0x000fe200078e0214 */
[----:B------:R-:W-:Y:S01]  /*1fa0*/  LOP3.LUT R21, R47, 0xc0, RZ, 0xc0, !PT ;  /* 0x000000c02f157812 */ /* 0x000fe200078ec0ff */
[----:B------:R-:W-:Y:S01]  /*1fb0*/  IMAD.WIDE.U32 R26, R146, R26, R30 ;  /* 0x0000001a921a7225 */ /* 0x000fe200078e001e */
[----:B------:R-:W-:-:S03]  /*1fc0*/  MOV R10, 0x400 ;  /* 0x00000400000a7802 */ /* 0x000fc60000000f00 */
[----:B------:R-:W-:Y:S01]  /*1fd0*/  IMAD R9, R29, R11, RZ ;  /* 0x0000000b1d097224 */ /* 0x000fe200078e02ff */
[----:B------:R-:W-:Y:S02]  /*1fe0*/  LOP3.LUT R21, R21, 0x18, R45, 0xf8, !PT ;  /* 0x0000001815157812 */ /* 0x000fe400078ef82d */
[----:B------:R-:W-:Y:S01]  /*1ff0*/  IADD3 R27, PT, PT, R27, R20, RZ ;  /* 0x000000141b1b7210 */ /* 0x000fe20007ffe0ff */
[----:B------:R-:W-:Y:S02]  /*2000*/  IMAD R9, R8, R28, R9 ;  /* 0x0000001c08097224 */ /* 0x000fe400078e0209 */
[----:B------:R-:W-:Y:S01]  /*2010*/  IMAD.MOV.U32 R20, RZ, RZ, R22 ;  /* 0x000000ffff147224 */ /* 0x000fe200078e0016 */
[----:B------:R-:W-:Y:S02]  /*2020*/  IADD3 R22, P0, PT, R12, R7, RZ ;  /* 0x000000070c167210 */ /* 0x000fe40007f1e0ff */
[----:B-1----:R-:W-:Y:S02]  /*2030*/  LEA R48, R48, R10, 0x18 ;  /* 0x0000000a30307211 */ /* 0x002fe400078ec0ff */
[----:B------:R-:W-:-:S02]  /*2040*/  SHF.R.S32.HI R7, RZ, 0x1f, R52 ;  /* 0x0000001fff077819 */ /* 0x000fc40000011434 */
[----:B------:R-:W-:Y:S01]  /*2050*/  LOP3.LUT R10, R21, 0x18, R47, 0x78, !PT ;  /* 0x00000018150a7812 */ /* 0x000fe200078e782f */
[----:B------:R-:W-:Y:S01]  /*2060*/  IMAD.IADD R21, R23, 0x1, R9 ;  /* 0x0000000117157824 */ /* 0x000fe200078e0209 */
[----:B------:R-:W-:Y:S02]  /*2070*/  LEA.HI R7, R7, R52, RZ, 0x6 ;  /* 0x0000003407077211 */ /* 0x000fe400078f30ff */
[----:B------:R-:W-:Y:S01]  /*2080*/  IADD3.X R23, PT, PT, RZ, R6, RZ, P0, !PT ;  /* 0x00000006ff177210 */ /* 0x000fe200007fe4ff */
[----:B------:R-:W-:Y:S02]  /*2090*/  IMAD R6, R3, R78, RZ ;  /* 0x0000004e03067224 */ /* 0x000fe400078e02ff */
[----:B------:R-:W-:Y:S01]  /*20a0*/  IMAD.WIDE.U32 R20, R78, R2, R20 ;  /* 0x000000024e147225 */ /* 0x000fe200078e0014 */
[----:B------:R-:W-:-:S03]  /*20b0*/  SHF.R.S32.HI R7, RZ, 0x6, R7 ;  /* 0x00000006ff077819 */ /* 0x000fc60000011407 */
[----:B------:R-:W-:Y:S01]  /*20c0*/  IMAD.IADD R6, R21, 0x1, R6 ;  /* 0x0000000115067824 */ /* 0x000fe200078e0206 */
[C---:B----4-:R-:W-:Y:S01]  /*20d0*/  LEA R150, P0, R20.reuse, R14, 0x1 ;  /* 0x0000000e14967211 */ /* 0x050fe200078008ff */
[----:B------:R-:W-:Y:S01]  /*20e0*/  IMAD.WIDE.U32 R28, R143, 0x40, R78 ;  /* 0x000000408f1c7825 */ /* 0x000fe200078e004e */
[----:B------:R-:W-:Y:S02]  /*20f0*/  VIMNMX R49, PT, PT, R139, R7, !PT ;  /* 0x000000078b317248 */ /* 0x000fe40007fe0100 */
[----:B------:R-:W-:Y:S01]  /*2100*/  LEA.HI.X R151, R20, R15, R6, 0x1, P0 ;  /* 0x0000000f14977211 */ /* 0x000fe200000f0c06 */
[----:B------:R-:W-:Y:S01]  /*2110*/  IMAD R9, R29, R24, RZ ;  /* 0x000000181d097224 */ /* 0x000fe200078e02ff */
[----:B------:R-:W-:Y:S01]  /*2120*/  ISETP.GT.AND P0, PT, R89, R49, PT ;  /* 0x000000315900720c */ /* 0x000fe20003f04270 */
[C---:B------:R-:W-:Y:S01]  /*2130*/  IMAD.SHL.U32 R50, R24.reuse, 0x20, RZ ;  /* 0x0000002018327824 */ /* 0x040fe200078e00ff */
[----:B------:R-:W-:Y:S01]  /*2140*/  SHF.L.U64.HI R51, R24, 0x5, R25 ;  /* 0x0000000518337819 */ /* 0x000fe20000010219 */
[----:B------:R-:W-:-:S02]  /*2150*/  IMAD R9, R28, R25, R9 ;  /* 0x000000191c097224 */ /* 0x000fc400078e0209 */
[----:B------:R-:W-:-:S04]  /*2160*/  IMAD.WIDE.U32 R24, R28, R24, R26 ;  /* 0x000000181c187225 */ /* 0x000fc800078e001a */
[----:B------:R-:W-:Y:S01]  /*2170*/  IMAD.WIDE.U32 R22, R78, R4, R22 ;  /* 0x000000044e167225 */ /* 0x000fe200078e0016 */
[----:B------:R-:W-:Y:S02]  /*2180*/  LOP3.LUT R47, R10, 0x1f20, R47, 0xf8, !PT ;  /* 0x00001f200a2f7812 */ /* 0x000fe400078ef82f */
[----:B------:R-:W-:Y:S01]  /*2190*/  IADD3 R9, PT, PT, R25, R9, RZ ;  /* 0x0000000919097210 */ /* 0x000fe20007ffe0ff */
[----:B------:R-:W-:Y:S01]  /*21a0*/  IMAD.IADD R140, R23, 0x1, R140 ;  /* 0x00000001178c7824 */ /* 0x000fe200078e028c */
[----:B------:R-:W-:Y:S02]  /*21b0*/  LEA R76, P2, R24, R18, 0x1 ;  /* 0x00000012184c7211 */ /* 0x000fe400078408ff */
[----:B------:R-:W-:Y:S01]  /*21c0*/  LEA R141, P1, R22, R16, 0x1 ;  /* 0x00000010168d7211 */ /* 0x000fe200078208ff */
[----:B------:R-:W-:Y:S01]  /*21d0*/  IMAD R47, R47, 0x2, R48 ;  /* 0x000000022f2f7824 */ /* 0x000fe200078e0230 */
[----:B------:R-:W-:Y:S02]  /*21e0*/  LEA.HI.X R77, R24, R19, R9, 0x1, P2 ;  /* 0x00000013184d7211 */ /* 0x000fe400010f0c09 */
[----:B------:R-:W-:-:S02]  /*21f0*/  LEA.HI.X R140, R22, R17, R140, 0x1, P1 ;  /* 0x00000011168c7211 */ /* 0x000fc400008f0c8c */
        /* <DEDUP_REMOVED lines=15> */
[----:B------:R-:W-:Y:S01]  /*22f0*/  IMAD.MOV.U32 R73, RZ, RZ, R46 ;  /* 0x000000ffff497224 */ /* 0x000fe200078e002e */
[----:B------:R-:W-:Y:S01]  /*2300*/  MOV R61, R141 ;  /* 0x0000008d003d7202 */ /* 0x000fe20000000f00 */
[C---:B------:R-:W-:Y:S01]  /*2310*/  IMAD R71, R89.reuse, -0x40, R52 ;  /* 0xffffffc059477824 */ /* 0x040fe200078e0234 */
[----:B------:R-:W-:Y:S01]  /*2320*/  MOV R63, R150 ;  /* 0x00000096003f7202 */ /* 0x000fe20000000f00 */
[----:B------:R-:W-:Y:S01]  /*2330*/  IMAD R70, R89, -0x40, R90 ;  /* 0xffffffc059467824 */ /* 0x000fe200078e025a */
[----:B------:R-:W-:Y:S01]  /*2340*/  MOV R62, R151 ;  /* 0x00000097003e7202 */ /* 0x000fe20000000f00 */
[----:B------:R-:W-:-:S02]  /*2350*/  IMAD.MOV.U32 R69, RZ, RZ, R89 ;  /* 0x000000ffff457224 */ /* 0x000fc400078e0059 */
[----:B------:R-:W-:Y:S02]  /*2360*/  IMAD.MOV.U32 R60, RZ, RZ, R140 ;  /* 0x000000ffff3c7224 */ /* 0x000fe400078e008c */
[----:B--2---:R-:W-:Y:S02]  /*2370*/  IMAD R3, R29, R147, RZ ;  /* 0x000000931d037224 */ /* 0x004fe400078e02ff */
[----:B------:R-:W-:-:S04]  /*2380*/  IMAD.WIDE.U32 R28, R147, R28, R12 ;  /* 0x0000001c931c7225 */ /* 0x000fc800078e000c */
[----:B---3--:R-:W-:Y:S01]  /*2390*/  IMAD.WIDE.U32 R26, R147, R4, R12 ;  /* 0x00000004931a7225 */ /* 0x008fe200078e000c */
[----:B------:R-:W-:-:S03]  /*23a0*/  IADD3 R29, PT, PT, R29, R3, RZ ;  /* 0x000000031d1d7210 */ /* 0x000fc60007ffe0ff */
[----:B------:R-:W-:Y:S01]  /*23b0*/  IMAD R3, R5, R147, RZ ;  /* 0x0000009305037224 */ /* 0x000fe200078e02ff */
[----:B------:R-:W-:Y:S01]  /*23c0*/  SHF.R.S32.HI R5, RZ, 0x1f, R73 ;  /* 0x0000001fff057819 */ /* 0x000fe20000011449 */
        /* <DEDUP_REMOVED lines=14> */
[----:B------:R-:W-:Y:S01]  /*24b0*/  IMAD R3, R15, R11, RZ ;  /* 0x0000000b0f037224 */ /* 0x000fe200078e02ff */
[----:B------:R-:W-:Y:S01]  /*24c0*/  SHF.R.S32.HI R15, RZ, 0x1f, R52 ;  /* 0x0000001fff0f7819 */ /* 0x000fe20000011434 */
[----:B------:R-:W-:Y:S02]  /*24d0*/  IMAD R4, R24, R8, R4 ;  /* 0x0000000818047224 */ /* 0x000fe400078e0204 */
[----:B------:R-:W-:-:S04]  /*24e0*/  IMAD.WIDE.U32 R24, R11, R24, R28 ;  /* 0x000000180b187225 */ /* 0x000fc800078e001c */
[----:B------:R-:W-:Y:S01]  /*24f0*/  IMAD R8, R14, R8, R3 ;  /* 0x000000080e087224 */ /* 0x000fe200078e0203 */
[----:B------:R-:W-:Y:S01]  /*2500*/  IADD3 R3, P0, PT, -R52, R78, RZ ;  /* 0x0000004e34037210 */ /* 0x000fe20007f1e1ff */
[----:B------:R-:W-:Y:S01]  /*2510*/  IMAD.WIDE.U32 R26, R11, R14, R26 ;  /* 0x0000000e0b1a7225 */ /* 0x000fe200078e001a */
[----:B------:R-:W-:Y:S02]  /*2520*/  IADD3 R5, PT, PT, R25, R4, RZ ;  /* 0x0000000419057210 */ /* 0x000fe40007ffe0ff */
[----:B------:R-:W-:Y:S01]  /*2530*/  MOV R4, R24 ;  /* 0x0000001800047202 */ /* 0x000fe20000000f00 */
[----:B------:R-:W-:Y:S01]  /*2540*/  IMAD.X R15, RZ, RZ, ~R15, P0 ;  /* 0x000000ffff0f7224 */ /* 0x000fe200000e0e0f */
[----:B------:R-:W-:Y:S01]  /*2550*/  MOV R24, R26 ;  /* 0x0000001a00187202 */ /* 0x000fe20000000f00 */
[----:B------:R-:W-:Y:S01]  /*2560*/  IMAD.IADD R2, R0, 0x1, R46 ;  /* 0x0000000100027824 */ /* 0x000fe200078e022e */
[----:B------:R-:W-:Y:S01]  /*2570*/  LOP3.LUT R0, R45, 0x3, RZ, 0xc0, !PT ;  /* 0x000000032d007812 */ /* 0x000fe200078ec0ff */
[----:B------:R-:W-:-:S02]  /*2580*/  IMAD R58, R78, R72, RZ ;  /* 0x000000484e3a7224 */ /* 0x000fc400078e02ff */
[----:B------:R-:W-:Y:S02]  /*2590*/  IMAD.IADD R25, R27, 0x1, R8 ;  /* 0x000000011b197824 */ /* 0x000fe400078e0208 */
[C---:B------:R-:W-:Y:S02]  /*25a0*/  IMAD R53, R15.reuse, R80, RZ ;  /* 0x000000500f357224 */ /* 0x040fe400078e02ff */
[----:B------:R-:W-:Y:S02]  /*25b0*/  IMAD R15, R15, R22, RZ ;  /* 0x000000160f0f7224 */ /* 0x000fe400078e02ff */
[----:B------:R-:W-:-:S04]  /*25c0*/  IMAD.WIDE.U32 R26, R80, R3, R4 ;  /* 0x00000003501a7225 */ /* 0x000fc800078e0004 */
[----:B------:R-:W-:Y:S01]  /*25d0*/  IMAD R2, R72, R2, RZ ;  /* 0x0000000248027224 */ /* 0x000fe200078e02ff */
[----:B------:R-:W-:Y:S01]  /*25e0*/  LEA R54, P1, R26, R20, 0x1 ;  /* 0x000000141a367211 */ /* 0x000fe200078208ff */
[C---:B------:R-:W-:Y:S01]  /*25f0*/  IMAD R4, R0.reuse, 0x4, R58 ;  /* 0x0000000400047824 */ /* 0x040fe200078e023a */
[----:B------:R-:W-:Y:S01]  /*2600*/  LEA R58, R0, R58, 0x3 ;  /* 0x0000003a003a7211 */ /* 0x000fe200078e18ff */
[-C--:B------:R-:W-:Y:S01]  /*2610*/  IMAD R15, R23, R3.reuse, R15 ;  /* 0x00000003170f7224 */ /* 0x080fe200078e020f */
[----:B------:R-:W-:Y:S01]  /*2620*/  SHF.R.S32.HI R0, RZ, 0x1f, R2 ;  /* 0x0000001fff007819 */ /* 0x000fe20000011402 */
[-C--:B------:R-:W-:Y:S01]  /*2630*/  IMAD R53, R81, R3.reuse, R53 ;  /* 0x0000000351357224 */ /* 0x080fe200078e0235 */
[----:B------:R-:W-:Y:S01]  /*2640*/  SHF.L.U32 R72, R72, 0x5, RZ ;  /* 0x0000000548487819 */ /* 0x000fe200000006ff */
[----:B------:R-:W-:Y:S01]  /*2650*/  IMAD.WIDE.U32 R22, R22, R3, R24 ;  /* 0x0000000316167225 */ /* 0x000fe200078e0018 */
[C---:B------:R-:W-:Y:S02]  /*2660*/  IADD3 R3, P2, PT, R2.reuse, R58, RZ ;  /* 0x0000003a02037210 */ /* 0x040fe40007f5e0ff */
[----:B------:R-:W-:Y:S01]  /*2670*/  IADD3 R2, P3, PT, R2, R4, RZ ;  /* 0x0000000402027210 */ /* 0x000fe20007f7e0ff */
[----:B------:R-:W-:Y:S01]  /*2680*/  IMAD.IADD R53, R27, 0x1, R53 ;  /* 0x000000011b357824 */ /* 0x000fe200078e0235 */
[----:B------:R-:W-:Y:S01]  /*2690*/  LEA R14, P0, R22, R16, 0x1 ;  /* 0x00000010160e7211 */ /* 0x000fe200078008ff */
[----:B------:R-:W-:Y:S01]  /*26a0*/  IMAD.SHL.U32 R59, R3, 0x2, RZ ;  /* 0x00000002033b7824 */ /* 0x000fe200078e00ff */
[----:B------:R-:W-:-:S02]  /*26b0*/  LEA.HI.X.SX32 R58, R58, R0, 0x1, P2 ;  /* 0x000000003a3a7211 */ /* 0x000fc400010f0eff */
[----:B------:R-:W-:Y:S02]  /*26c0*/  IADD3 R15, PT, PT, R23, R15, RZ ;  /* 0x0000000f170f7210 */ /* 0x000fe40007ffe0ff */
[----:B------:R-:W-:Y:S02]  /*26d0*/  SHF.L.U32 R16, R2, 0x1, RZ ;  /* 0x0000000102107819 */ /* 0x000fe400000006ff */
[----:B------:R-:W-:Y:S02]  /*26e0*/  LEA.HI.X.SX32 R0, R4, R0, 0x1, P3 ;  /* 0x0000000004007211 */ /* 0x000fe400018f0eff */
[----:B------:R-:W-:Y:S02]  /*26f0*/  LEA.HI.X R53, R26, R21, R53, 0x1, P1 ;  /* 0x000000151a357211 */ /* 0x000fe400008f0c35 */
[----:B------:R-:W-:Y:S02]  /*2700*/  SHF.L.U64.HI R58, R3, 0x1, R58 ;  /* 0x00000001033a7819 */ /* 0x000fe4000001023a */
[----:B------:R-:W-:-:S02]  /*2710*/  IADD3 R57, P3, PT, R18, R59, RZ ;  /* 0x0000003b12397210 */ /* 0x000fc40007f7e0ff */
[----:B------:R-:W-:Y:S02]  /*2720*/  LEA.HI.X R15, R22, R17, R15, 0x1, P0 ;  /* 0x00000011160f7211 */ /* 0x000fe400000f0c0f */
[-C--:B------:R-:W-:Y:S01]  /*2730*/  IADD3 R34, P1, PT, R18, R16.reuse, RZ ;  /* 0x0000001012227210 */ /* 0x080fe20007f3e0ff */
[----:B------:R-:W-:Y:S01]  /*2740*/  IMAD.X R56, R19, 0x1, R58, P3 ;  /* 0x0000000113387824 */ /* 0x000fe200018e063a */
[----:B------:R-:W-:Y:S02]  /*2750*/  IADD3 R59, P2, PT, R6, R59, RZ ;  /* 0x0000003b063b7210 */ /* 0x000fe40007f5e0ff */
[----:B------:R-:W-:Y:S02]  /*2760*/  SHF.L.U64.HI R0, R2, 0x1, R0 ;  /* 0x0000000102007819 */ /* 0x000fe40000010200 */
[----:B------:R-:W-:Y:S01]  /*2770*/  IADD3 R16, P0, PT, R6, R16, RZ ;  /* 0x0000001006107210 */ /* 0x000fe20007f1e0ff */
[----:B------:R-:W-:Y:S01]  /*2780*/  IMAD.X R58, R7, 0x1, R58, P2 ;  /* 0x00000001073a7824 */ /* 0x000fe200010e063a */
[----:B------:R-:W-:-:S02]  /*2790*/  IADD3.X R35, PT, PT, R19, R0, RZ, P1, !PT ;  /* 0x0000000013237210 */ /* 0x000fc40000ffe4ff */
[----:B------:R-:W-:Y:S02]  /*27a0*/  IADD3.X R17, PT, PT, R7, R0, RZ, P0, !PT ;  /* 0x0000000007117210 */ /* 0x000fe400007fe4ff */
[----:B------:R-:W-:-:S07]  /*27b0*/  SHF.R.S32.HI R66, RZ, 0x1f, R72 ;  /* 0x0000001fff427819 */ /* 0x000fce0000011448 */
.L_x_9942:
        /* <DEDUP_REMOVED lines=25> */
.L_x_9907:
[----:B------:R-:W-:Y:S05]  /*2950*/  BSYNC.RECONVERGENT B0 ;  /* 0x0000000000007941 */ /* 0x000fea0003800200 */
.L_x_9906:
        /* <DEDUP_REMOVED lines=15> */
.L_x_9909:
[----:B------:R-:W-:Y:S05]  /*2a50*/  BSYNC.RECONVERGENT B0 ;  /* 0x0000000000007941 */ /* 0x000fea0003800200 */
.L_x_9908:
        /* <DEDUP_REMOVED lines=18> */
[----:B-12---:R-:W2:Y:S01]  /*2b80*/  @!P0 LD.E.128 R4, desc[UR4][R14.64] ;  /* 0x000000040e048980 */ /* 0x006ea2000c101d00 */
        /* <DEDUP_REMOVED lines=12> */
.L_x_9913:
[----:B------:R-:W-:Y:S05]  /*2c50*/  BSYNC.RECONVERGENT B0 ;  /* 0x0000000000007941 */ /* 0x000fea0003800200 */
.L_x_9912:
[----:B------:R-:W-:Y:S05]  /*2c60*/  @!P2 BRA `(.L_x_9914) ;  /* 0x000000380038a947 */ /* 0x000fea0003800000 */
[----:B------:R-:W-:Y:S02]  /*2c70*/  ISETP.GE.AND P1, PT, R12, R144, PT ;  /* 0x000000900c00720c */ /* 0x000fe40003f26270 */
[----:B------:R-:W-:Y:S02]  /*2c80*/  LEA R18, P0, R65, R14, 0x1 ;  /* 0x0000000e41127211 */ /* 0x000fe400078008ff */
[----:B-123--:R-:W-:Y:S02]  /*2c90*/  LEA R2, P2, R137, R61, 0x1 ;  /* 0x0000003d89027211 */ /* 0x00efe400078408ff */
[----:B------:R-:W-:Y:S02]  /*2ca0*/  LEA.HI.X R19, R65, R15, R64, 0x1, P0 ;  /* 0x0000000f41137211 */ /* 0x000fe400000f0c40 */
[----:B------:R-:W-:Y:S02]  /*2cb0*/  ISETP.GE.AND P0, PT, R10, R144, PT ;  /* 0x000000900a00720c */ /* 0x000fe40003f06270 */
[----:B------:R-:W-:Y:S03]  /*2cc0*/  LEA.HI.X R3, R137, R60, R138, 0x1, P2 ;  /* 0x0000003c89037211 */ /* 0x000fe600010f0c8a */
[----:B------:R-:W2:Y:S04]  /*2cd0*/  @!P1 LD.E.128 R4, desc[UR4][R18.64] ;  /* 0x0000000412049980 */ /* 0x000ea8000c101d00 */
        /* <DEDUP_REMOVED lines=9> */
.L_x_9911:
        /* <DEDUP_REMOVED lines=15> */
[----:B------:R-:W5:Y:S06]  /*2e60*/  @!P0 LD.E.64 R24, desc[UR4][R34.64] ;  /* 0x0000000422188980 */ /* 0x000f6c000c101b00 */
[----:B-12---:R-:W2:Y:S01]  /*2e70*/  @!P0 LD.E.64 R2, desc[UR4][R16.64] ;  /* 0x0000000410028980 */ /* 0x006ea2000c101b00 */
[----:B----4-:R-:W-:Y:S02]  /*2e80*/  @!P0 LOP3.LUT R0, R20, 0xffff0000, RZ, 0xc0, !PT ;  /* 0xffff000014008812 */ /* 0x010fe400078ec0ff */
[C---:B-----5:R-:W-:Y:S02]  /*2e90*/  @!P0 SHF.L.U32 R8, R24.reuse, 0x10, RZ ;  /* 0x0000001018088819 */ /* 0x060fe400000006ff */
[----:B------:R-:W-:Y:S02]  /*2ea0*/  @!P0 LOP3.LUT R18, R24, 0xffff0000, RZ, 0xc0, !PT ;  /* 0xffff000018128812 */ /* 0x000fe400078ec0ff */
[----:B------:R-:W-:Y:S01]  /*2eb0*/  @!P0 SHF.L.U32 R19, R25, 0x10, RZ ;  /* 0x0000001019138819 */ /* 0x000fe200000006ff */
[----:B------:R-:W-:Y:S01]  /*2ec0*/  @!P0 FMUL.FTZ R27, R0, R8 ;  /* 0x00000008001b8220 */ /* 0x000fe20000410000 */
[C---:B--2---:R-:W-:Y:S01]  /*2ed0*/  @!P0 SHF.L.U32 R7, R2.reuse, 0x10, RZ ;  /* 0x0000001002078819 */ /* 0x044fe200000006ff */
[C---:B------:R-:W-:Y:S01]  /*2ee0*/  @!P0 IMAD.U32 R4, R3.reuse, 0x10000, RZ ;  /* 0x0001000003048824 */ /* 0x040fe200078e00ff */
[----:B------:R-:W-:Y:S02]  /*2ef0*/  @!P0 LOP3.LUT R6, R2, 0xffff0000, RZ, 0xc0, !PT ;  /* 0xffff000002068812 */ /* 0x000fe400078ec0ff */
[----:B------:R-:W-:Y:S01]  /*2f00*/  @!P0 LOP3.LUT R5, R3, 0xffff0000, RZ, 0xc0, !PT ;  /* 0xffff000003058812 */ /* 0x000fe200078ec0ff */
[----:B------:R-:W-:Y:S01]  /*2f10*/  @!P0 IMAD.U32 R3, R20, 0x10000, RZ ;  /* 0x0001000014038824 */ /* 0x000fe200078e00ff */
[----:B------:R-:W-:Y:S01]  /*2f20*/  @!P0 LOP3.LUT R2, R21, 0xffff0000, RZ, 0xc0, !PT ;  /* 0xffff000015028812 */ /* 0x000fe200078ec0ff */
[-C--:B------:R-:W-:Y:S01]  /*2f30*/  @!P0 FMUL.FTZ R0, R0, R7.reuse ;  /* 0x0000000700008220 */ /* 0x080fe20000410000 */
[----:B------:R-:W-:Y:S01]  /*2f40*/  @!P0 LOP3.LUT R24, R25, 0xffff0000, RZ, 0xc0, !PT ;  /* 0xffff000019188812 */ /* 0x000fe200078ec0ff */
[----:B------:R-:W-:Y:S01]  /*2f50*/  @!P0 FFMA.FTZ R27, R3, R7, -R27 ;  /* 0x00000007031b8223 */ /* 0x000fe2000001081b */
[----:B------:R-:W-:Y:S01]  /*2f60*/  @!P0 LOP3.LUT R7, R23, 0xffff0000, RZ, 0xc0, !PT ;  /* 0xffff000017078812 */ /* 0x000fe200078ec0ff */
[----:B------:R-:W-:Y:S01]  /*2f70*/  @!P0 FFMA.FTZ R0, R8, R3, R0 ;  /* 0x0000000308008223 */ /* 0x000fe20000010000 */
[----:B------:R-:W-:Y:S01]  /*2f80*/  @!P0 LOP3.LUT R3, R22, 0xffff0000, RZ, 0xc0, !PT ;  /* 0xffff000016038812 */ /* 0x000fe200078ec0ff */
[----:B------:R-:W-:Y:S01]  /*2f90*/  @!P0 IMAD.U32 R8, R21, 0x10000, RZ ;  /* 0x0001000015088824 */ /* 0x000fe200078e00ff */
[----:B------:R-:W-:Y:S01]  /*2fa0*/  @!P0 SHF.L.U32 R25, R23, 0x10, RZ ;  /* 0x0000001017198819 */ /* 0x000fe200000006ff */
[----:B------:R-:W-:Y:S01]  /*2fb0*/  @!P0 FMUL.FTZ R28, R2, R18 ;  /* 0x00000012021c8220 */ /* 0x000fe20000410000 */
[----:B------:R-:W-:Y:S01]  /*2fc0*/  @!P0 F2FP.BF16.F32.PACK_AB R0, R0, R27 ;  /* 0x0000001b0000823e */ /* 0x000fe200000010ff */
[-C--:B------:R-:W-:Y:S01]  /*2fd0*/  @!P0 FMUL.FTZ R2, R2, R6.reuse ;  /* 0x0000000602028220 */ /* 0x080fe20000410000 */
[C---:B------:R-:W-:Y:S01]  /*2fe0*/  @!P0 FMUL.FTZ R29, R3.reuse, R19 ;  /* 0x00000013031d8220 */ /* 0x040fe20000410000 */
[----:B------:R-:W-:Y:S01]  /*2ff0*/  @!P0 FFMA.FTZ R28, R8, R6, -R28 ;  /* 0x00000006081c8223 */ /* 0x000fe2000001081c */
[----:B------:R-:W-:Y:S01]  /*3000*/  @!P0 SHF.L.U32 R6, R22, 0x10, RZ ;  /* 0x0000001016068819 */ /* 0x000fe200000006ff */
[----:B------:R-:W-:Y:S01]  /*3010*/  @!P0 FMUL.FTZ R3, R3, R4 ;  /* 0x0000000403038220 */ /* 0x000fe20000410000 */
[C---:B------:R-:W-:Y:S01]  /*3020*/  @!P0 FMUL.FTZ R30, R7.reuse, R24 ;  /* 0x00000018071e8220 */ /* 0x040fe20000410000 */
[----:B------:R-:W-:Y:S01]  /*3030*/  @!P0 FFMA.FTZ R2, R18, R8, R2 ;  /* 0x0000000812028223 */ /* 0x000fe20000010002 */
[----:B------:R-:W-:Y:S02]  /*3040*/  @!P0 IMAD.MOV.U32 R20, RZ, RZ, R0 ;  /* 0x000000ffff148224 */ /* 0x000fe400078e0000 */
[----:B------:R-:W-:Y:S01]  /*3050*/  @!P0 FFMA.FTZ R29, R6, R4, -R29 ;  /* 0x00000004061d8223 */ /* 0x000fe2000001081d */
[-C--:B------:R-:W-:Y:S01]  /*3060*/  @!P0 FMUL.FTZ R4, R7, R5.reuse ;  /* 0x0000000507048220 */ /* 0x080fe20000410000 */
[----:B------:R-:W-:Y:S01]  /*3070*/  @!P0 FFMA.FTZ R3, R19, R6, R3 ;  /* 0x0000000613038223 */ /* 0x000fe20000010003 */
[----:B------:R-:W-:Y:S01]  /*3080*/  @!P0 F2FP.BF16.F32.PACK_AB R2, R2, R28 ;  /* 0x0000001c0202823e */ /* 0x000fe200000010ff */
[----:B------:R-:W-:Y:S01]  /*3090*/  @!P0 FFMA.FTZ R30, R25, R5, -R30 ;  /* 0x00000005191e8223 */ /* 0x000fe2000001081e */
[----:B------:R-:W-:Y:S01]  /*30a0*/  MOV R6, R61 ;  /* 0x0000003d00067202 */ /* 0x000fe20000000f00 */
[----:B------:R-:W-:Y:S01]  /*30b0*/  @!P0 FFMA.FTZ R4, R24, R25, R4 ;  /* 0x0000001918048223 */ /* 0x000fe20000010004 */
[----:B------:R-:W-:Y:S01]  /*30c0*/  @!P0 F2FP.BF16.F32.PACK_AB R3, R3, R29 ;  /* 0x0000001d0303823e */ /* 0x000fe200000010ff */
[----:B------:R-:W-:Y:S01]  /*30d0*/  IMAD.MOV.U32 R7, RZ, RZ, R60 ;  /* 0x000000ffff077224 */ /* 0x000fe200078e003c */
[----:B------:R-:W-:Y:S02]  /*30e0*/  @!P0 MOV R21, R2 ;  /* 0x0000000200158202 */ /* 0x000fe40000000f00 */
[----:B------:R-:W-:Y:S02]  /*30f0*/  @!P0 F2FP.BF16.F32.PACK_AB R4, R4, R30 ;  /* 0x0000001e0404823e */ /* 0x000fe400000010ff */
[----:B------:R-:W-:Y:S02]  /*3100*/  @!P0 MOV R22, R3 ;  /* 0x0000000300168202 */ /* 0x000fe40000000f00 */
[----:B------:R-:W-:Y:S05]  /*3110*/  @!P0 MOV R23, R4 ;  /* 0x0000000400178202 */ /* 0x000fea0000000f00 */
[----:B------:R4:W-:Y:S02]  /*3120*/  ST.E.128 desc[UR4][R6.64], R20 ;  /* 0x0000001406007985 */ /* 0x0009e4000c101d04 */
.L_x_9919:
[----:B------:R-:W-:Y:S05]  /*3130*/  BSYNC.RECONVERGENT B0 ;  /* 0x0000000000007941 */ /* 0x000fea0003800200 */
.L_x_9918:
[----:B------:R-:W-:Y:S04]  /*3140*/  BSSY.RECONVERGENT B0, `(.L_x_9920) ;  /* 0x0000032000007945 */ /* 0x000fe80003800200 */
[----:B------:R-:W-:Y:S05]  /*3150*/  @P3 BRA `(.L_x_9921) ;  /* 0x0000000000c03947 */ /* 0x000fea0003800000 */
[----:B------:R-:W-:Y:S01]  /*3160*/  ISETP.GE.AND P0, PT, R10, R11, PT ;  /* 0x0000000b0a00720c */ /* 0x000fe20003f06270 */
[----:B----4-:R-:W4:Y:S11]  /*3170*/  LD.E.128 R20, desc[UR4][R14.64+0x40] ;  /* 0x000040040e147980 */ /* 0x010f36000c101d00 */
        /* <DEDUP_REMOVED lines=46> */
.L_x_9921:
[----:B------:R-:W-:Y:S05]  /*3460*/  BSYNC.RECONVERGENT B0 ;  /* 0x0000000000007941 */ /* 0x000fea0003800200 */
.L_x_9920:
[----:B------:R-:W-:Y:S05]  /*3470*/  @P1 BRA `(.L_x_9917) ;  /* 0x0000000000c01947 */ /* 0x000fea0003800000 */
[----:B------:R-:W-:Y:S01]  /*3480*/  ISETP.GE.AND P0, PT, R9, R11, PT ;  /* 0x0000000b0900720c */ /* 0x000fe20003f06270 */
[----:B-1--4-:R-:W4:Y:S11]  /*3490*/  LD.E.128 R20, desc[UR4][R14.64+0x80] ;  /* 0x000080040e147980 */ /* 0x012f36000c101d00 */
[----:B------:R-:W-:Y:S01]  /*34a0*/  @!UPT UIADD3 URZ, UPT, UPT, URZ, URZ, URZ ;  /* 0x000000fffffff290 */ /* 0x000fe2000fffe0ff */
[----:B------:R-:W5:Y:S06]  /*34b0*/  @!P0 LD.E.64 R24, desc[UR4][R34.64+0x40] ;  /* 0x0000400422188980 */ /* 0x000f6c000c101b00 */
[----:B--2---:R-:W2:Y:S01]  /*34c0*/  @!P0 LD.E.64 R2, desc[UR4][R16.64+0x40] ;  /* 0x0000400410028980 */ /* 0x004ea2000c101b00 */
        /* <DEDUP_REMOVED lines=43> */
.L_x_9917:
[----:B------:R-:W-:Y:S05]  /*3780*/  BSYNC.RECONVERGENT B1 ;  /* 0x0000000000017941 */ /* 0x000fea0003800200 */
.L_x_9916:
[----:B------:R-:W-:Y:S04]  /*3790*/  BSSY.RECONVERGENT B1, `(.L_x_9922) ;  /* 0x00000a0000017945 */ /* 0x000fe80003800200 */
[----:B------:R-:W-:Y:S05]  /*37a0*/  @!P2 BRA `(.L_x_9923) ;  /* 0x000000080078a947 */ /* 0x000fea0003800000 */
[----:B-----5:R-:W-:Y:S01]  /*37b0*/  ISETP.GE.AND P4, PT, R12, R26, PT ;  /* 0x0000001a0c00720c */ /* 0x020fe20003f86270 */
[C---:B------:R-:W-:Y:S01]  /*37c0*/  IMAD.SHL.U32 R28, R72.reuse, 0x2, RZ ;  /* 0x00000002481c7824 */ /* 0x040fe200078e00ff */
[----:B------:R-:W-:Y:S01]  /*37d0*/  SHF.L.U64.HI R0, R72, 0x1, R66 ;  /* 0x0000000148007819 */ /* 0x000fe20000010242 */
[----:B------:R-:W-:Y:S01]  /*37e0*/  BSSY.RECONVERGENT B0, `(.L_x_9924) ;  /* 0x000003a000007945 */ /* 0x000fe20003800200 */
[----:B------:R-:W-:Y:S02]  /*37f0*/  LEA R32, P3, R65, R14, 0x1 ;  /* 0x0000000e41207211 */ /* 0x000fe400078608ff */
[-C--:B-12-4-:R-:W-:Y:S02]  /*3800*/  IADD3 R6, P6, PT, R16, R28.reuse, RZ ;  /* 0x0000001c10067210 */ /* 0x096fe40007fde0ff */
        /* <DEDUP_REMOVED lines=10> */
[----:B------:R-:W2:Y:S11]  /*38b0*/  LD.E.128 R20, desc[UR4][R32.64] ;  /* 0x0000000420147980 */ /* 0x000eb6000c101d00 */
        /* <DEDUP_REMOVED lines=44> */
.L_x_9925:
[----:B------:R-:W-:Y:S05]  /*3b80*/  BSYNC.RECONVERGENT B0 ;  /* 0x0000000000007941 */ /* 0x000fea0003800200 */
.L_x_9924:
[----:B------:R-:W-:Y:S04]  /*3b90*/  BSSY.RECONVERGENT B0, `(.L_x_9926) ;  /* 0x0000030000007945 */ /* 0x000fe80003800200 */
[----:B------:R-:W-:Y:S05]  /*3ba0*/  @P2 BRA `(.L_x_9927) ;  /* 0x0000000000b82947 */ /* 0x000fea0003800000 */
[----:B------:R-:W-:Y:S01]  /*3bb0*/  ISETP.GE.AND P0, PT, R10, R11, PT ;  /* 0x0000000b0a00720c */ /* 0x000fe20003f06270 */
[----:B-1----:R-:W2:Y:S11]  /*3bc0*/  LD.E.128 R20, desc[UR4][R32.64+0x40] ;  /* 0x0000400420147980 */ /* 0x002eb6000c101d00 */
        /* <DEDUP_REMOVED lines=44> */
.L_x_9927:
[----:B------:R-:W-:Y:S05]  /*3e90*/  BSYNC.RECONVERGENT B0 ;  /* 0x0000000000007941 */ /* 0x000fea0003800200 */
.L_x_9926:
[----:B------:R-:W-:Y:S05]  /*3ea0*/  @P1 BRA `(.L_x_9923) ;  /* 0x0000000000b81947 */ /* 0x000fea0003800000 */
[----:B------:R-:W-:Y:S01]  /*3eb0*/  ISETP.GE.AND P0, PT, R9, R11, PT ;  /* 0x0000000b0900720c */ /* 0x000fe20003f06270 */
[----:B-12---:R-:W2:Y:S11]  /*3ec0*/  LD.E.128 R20, desc[UR4][R32.64+0x80] ;  /* 0x0000800420147980 */ /* 0x006eb6000c101d00 */
        /* <DEDUP_REMOVED lines=44> */
.L_x_9923:
[----:B------:R-:W-:Y:S05]  /*4190*/  BSYNC.RECONVERGENT B1 ;  /* 0x0000000000017941 */ /* 0x000fea0003800200 */
.L_x_9922:
[----:B------:R-:W3:Y:S02]  /*41a0*/  LD.E R0, desc[UR4][R84.64+0xd0] ;  /* 0x0000d00454007980 */ /* 0x000ee4000c101900 */
[----:B---3--:R-:W-:Y:S05]  /*41b0*/  IMAD.U32 R0, R0, -0x20, RZ ;  /* 0xffffffe000007824 */ /* 0x008fea00078e00ff */
[C---:B------:R-:W-:Y:S02]  /*41c0*/  LEA R16, P1, R0.reuse, R16, 0x1 ;  /* 0x0000001000107211 */ /* 0x040fe400078208ff */
[C---:B------:R-:W-:Y:S02]  /*41d0*/  LEA R34, P0, R0.reuse, R34, 0x1 ;  /* 0x0000002200227211 */ /* 0x040fe400078008ff */
[C---:B------:R-:W-:Y:S02]  /*41e0*/  LEA.HI.X.SX32 R17, R0.reuse, R17, 0x1, P1 ;  /* 0x0000001100117211 */ /* 0x040fe400008f0eff */
[----:B------:R-:W-:Y:S01]  /*41f0*/  LEA.HI.X.SX32 R35, R0, R35, 0x1, P0 ;  /* 0x0000002300237211 */ /* 0x000fe200000f0eff */
[----:B------:R-:W-:Y:S05]  /*4200*/  BRA `(.L_x_9914) ;  /* 0x0000002000d07947 */ /* 0x000fea0003800000 */
.L_x_9915:
        /* <DEDUP_REMOVED lines=90> */
[----:B------:R-:W-:Y:S01]  /*47b0*/  @!P0 F2FP.BF16.F32.PACK_AB R5, R6, R5 ;  /* 0x000000050605823e */ /* 0x000fe200000010ff */
[----:B------:R-:W-:Y:S01]  /*47c0*/  IMAD.MOV.U32 R2, RZ, RZ, R61 ;  /* 0x000000ffff027224 */ /* 0x000fe200078e003d */
[----:B------:R-:W-:Y:S02]  /*47d0*/  @!P0 F2FP.BF16.F32.PACK_AB R7, R8, R7 ;  /* 0x000000070807823e */ /* 0x000fe400000010ff */
[----:B------:R-:W-:Y:S01]  /*47e0*/  @!P0 MOV R37, R3 ;  /* 0x0000000300258202 */ /* 0x000fe20000000f00 */
[----:B------:R-:W-:Y:S01]  /*47f0*/  @!P0 IMAD.MOV.U32 R38, RZ, RZ, R5 ;  /* 0x000000ffff268224 */ /* 0x000fe200078e0005 */
[----:B------:R-:W-:Y:S02]  /*4800*/  MOV R3, R60 ;  /* 0x0000003c00037202 */ /* 0x000fe40000000f00 */
[----:B------:R-:W-:Y:S05]  /*4810*/  @!P0 MOV R39, R7 ;  /* 0x0000000700278202 */ /* 0x000fea0000000f00 */
[----:B------:R4:W-:Y:S02]  /*4820*/  ST.E.128 desc[UR4][R2.64], R36 ;  /* 0x0000002402007985 */ /* 0x0009e4000c101d04 */
.L_x_9931:
[----:B------:R-:W-:Y:S05]  /*4830*/  BSYNC.RECONVERGENT B0 ;  /* 0x0000000000007941 */ /* 0x000fea0003800200 */
.L_x_9930:
        /* <DEDUP_REMOVED lines=89> */
.L_x_9933:
[----:B------:R-:W-:Y:S05]  /*4dd0*/  BSYNC.RECONVERGENT B0 ;  /* 0x0000000000007941 */ /* 0x000fea0003800200 */
.L_x_9932:
        /* <DEDUP_REMOVED lines=88> */
.L_x_9929:
[----:B------:R-:W-:Y:S05]  /*5360*/  BSYNC.RECONVERGENT B1 ;  /* 0x0000000000017941 */ /* 0x000fea0003800200 */
.L_x_9928:
[----:B------:R-:W-:Y:S04]  /*5370*/  BSSY.RECONVERGENT B1, `(.L_x_9934) ;  /* 0x0000113000017945 */ /* 0x000fe80003800200 */
[----:B------:R-:W-:Y:S05]  /*5380*/  @!P2 BRA `(.L_x_9935) ;  /* 0x000000100044a947 */ /* 0x000fea0003800000 */
[----:B-----5:R-:W-:Y:S01]  /*5390*/  ISETP.GE.AND P1, PT, R12, R32, PT ;  /* 0x000000200c00720c */ /* 0x020fe20003f26270 */
[----:B------:R-:W-:Y:S01]  /*53a0*/  BSSY.RECONVERGENT B0, `(.L_x_9936) ;  /* 0x000005d000007945 */ /* 0x000fe20003800200 */
[----:B------:R-:W-:Y:S02]  /*53b0*/  LEA R22, P0, R65, R14, 0x1 ;  /* 0x0000000e41167211 */ /* 0x000fe400078008ff */
[-C--:B------:R-:W-:Y:S02]  /*53c0*/  ISETP.GE.AND P3, PT, R10, R32.reuse, PT ;  /* 0x000000200a00720c */ /* 0x080fe40003f66270 */
[----:B------:R-:W-:Y:S02]  /*53d0*/  ISETP.GE.AND P2, PT, R9, R32, PT ;  /* 0x000000200900720c */ /* 0x000fe40003f46270 */
[----:B------:R-:W-:Y:S05]  /*53e0*/  LEA.HI.X R23, R65, R15, R64, 0x1, P0 ;  /* 0x0000000f41177211 */ /* 0x000fea00000f0c40 */
[----:B------:R-:W-:Y:S06]  /*53f0*/  @P1 BRA `(.L_x_9937) ;  /* 0x00000004005c1947 */ /* 0x000fec0003800000 */
        /* <DEDUP_REMOVED lines=20> */
[C---:B--2---:R-:W-:Y:S01]  /*5540*/  @!P0 LOP3.LUT R24, R7.reuse, 0xffff0000, RZ, 0xc0, !PT ;  /* 0xffff000007188812 */ /* 0x044fe200078ec0ff */
[----:B------:R-:W-:Y:S01]  /*5550*/  @!P0 IMAD.U32 R8, R7, 0x10000, RZ ;  /* 0x0001000007088824 */ /* 0x000fe200078e00ff */
[C---:B-1----:R-:W-:Y:S01]  /*5560*/  @!P0 LOP3.LUT R2, R4.reuse, 0xffff0000, RZ, 0xc0, !PT ;  /* 0xffff000004028812 */ /* 0x042fe200078ec0ff */
[----:B------:R-:W-:Y:S01]  /*5570*/  @!P0 IMAD.U32 R0, R4, 0x10000, RZ ;  /* 0x0001000004008824 */ /* 0x000fe200078e00ff */
        /* <DEDUP_REMOVED lines=24> */
[----:B------:R-:W-:Y:S01]  /*5700*/  @P1 FADD.FTZ R29, -R29, -RZ ;  /* 0x800000ff1d1d1221 */ /* 0x000fe20000010100 */
[----:B----4-:R-:W-:Y:S02]  /*5710*/  @!P0 IMAD.U32 R21, R36, 0x10000, RZ ;  /* 0x0001000024158824 */ /* 0x010fe400078e00ff */
[----:B------:R-:W-:Y:S01]  /*5720*/  @!P0 FMUL.FTZ R0, R0, R30 ;  /* 0x0000001e00008220 */ /* 0x000fe20000410000 */
[C---:B------:R-:W-:Y:S02]  /*5730*/  @!P0 IMAD.U32 R24, R40.reuse, 0x10000, RZ ;  /* 0x0001000028188824 */ /* 0x040fe400078e00ff */
        /* <DEDUP_REMOVED lines=10> */
[----:B------:R-:W-:Y:S01]  /*57e0*/  @!P0 FMUL.FTZ R2, R2, R29 ;  /* 0x0000001d02028220 */ /* 0x000fe20000410000 */
[----:B------:R-:W-:Y:S01]  /*57f0*/  @!P0 LOP3.LUT R29, R41, 0xffff0000, RZ, 0xc0, !PT ;  /* 0xffff0000291d8812 */ /* 0x000fe200078ec0ff */
[C---:B------:R-:W-:Y:S02]  /*5800*/  @!P0 IMAD.U32 R24, R38.reuse, 0x10000, RZ ;  /* 0x0001000026188824 */ /* 0x040fe400078e00ff */
[----:B------:R-:W-:Y:S01]  /*5810*/  @!P0 FFMA.FTZ R2, R25, R26, R2 ;  /* 0x0000001a19028223 */ /* 0x000fe20000010002 */
[----:B------:R-:W-:Y:S01]  /*5820*/  @!P0 LOP3.LUT R25, R38, 0xffff0000, RZ, 0xc0, !PT ;  /* 0xffff000026198812 */ /* 0x000fe200078ec0ff */
[----:B------:R-:W-:Y:S01]  /*5830*/  @!P0 IMAD.U32 R30, R42, 0x10000, RZ ;  /* 0x000100002a1e8824 */ /* 0x000fe200078e00ff */
[----:B------:R-:W-:Y:S01]  /*5840*/  @!P0 SHF.L.U32 R26, R39, 0x10, RZ ;  /* 0x00000010271a8819 */ /* 0x000fe200000006ff */
[----:B------:R-:W-:Y:S01]  /*5850*/  @!P0 FFMA.FTZ R3, R27, R28, R3 ;  /* 0x0000001c1b038223 */ /* 0x000fe20000010003 */
[----:B------:R-:W-:Y:S01]  /*5860*/  @!P0 F2FP.BF16.F32.PACK_AB R0, R2, R0 ;  /* 0x000000000200823e */ /* 0x000fe200000010ff */
[----:B------:R-:W-:Y:S01]  /*5870*/  @!P0 FFMA.FTZ R4, R21, R29, R4 ;  /* 0x0000001d15048223 */ /* 0x000fe20000010004 */
[----:B------:R-:W-:Y:S01]  /*5880*/  @!P0 LOP3.LUT R21, R39, 0xffff0000, RZ, 0xc0, !PT ;  /* 0xffff000027158812 */ /* 0x000fe200078ec0ff */
[----:B------:R-:W-:Y:S01]  /*5890*/  @!P0 FFMA.FTZ R5, R24, R30, R5 ;  /* 0x0000001e18058223 */ /* 0x000fe20000010005 */
[----:B------:R-:W-:Y:S01]  /*58a0*/  LEA R24, P1, R137, R61, 0x1 ;  /* 0x0000003d89187211 */ /* 0x000fe200078208ff */
[----:B------:R-:W-:Y:S01]  /*58b0*/  @!P0 FFMA.FTZ R6, R25, R31, R6 ;  /* 0x0000001f19068223 */ /* 0x000fe20000010006 */
[----:B------:R-:W-:Y:S01]  /*58c0*/  @!P0 F2FP.BF16.F32.PACK_AB R3, R4, R3 ;  /* 0x000000030403823e */ /* 0x000fe200000010ff */
[----:B------:R-:W-:Y:S01]  /*58d0*/  @!P0 FFMA.FTZ R7, R26, R32, R7 ;  /* 0x000000201a078223 */ /* 0x000fe20000010007 */
[----:B------:R-:W-:Y:S01]  /*58e0*/  LEA.HI.X R25, R137, R60, R138, 0x1, P1 ;  /* 0x0000003c89197211 */ /* 0x000fe200008f0c8a */
[----:B------:R-:W-:Y:S01]  /*58f0*/  @!P0 FFMA.FTZ R8, R21, R33, R8 ;  /* 0x0000002115088223 */ /* 0x000fe20000010008 */
[----:B------:R-:W-:Y:S01]  /*5900*/  @!P0 F2FP.BF16.F32.PACK_AB R5, R6, R5 ;  /* 0x000000050605823e */ /* 0x000fe200000010ff */
[----:B------:R-:W-:Y:S01]  /*5910*/  @!P0 IMAD.MOV.U32 R36, RZ, RZ, R0 ;  /* 0x000000ffff248224 */ /* 0x000fe200078e0000 */
[----:B------:R-:W-:Y:S02]  /*5920*/  @!P0 MOV R37, R3 ;  /* 0x0000000300258202 */ /* 0x000fe40000000f00 */
[----:B------:R-:W-:Y:S01]  /*5930*/  @!P0 F2FP.BF16.F32.PACK_AB R7, R8, R7 ;  /* 0x000000070807823e */ /* 0x000fe200000010ff */
[----:B------:R-:W-:Y:S03]  /*5940*/  @!P0 IMAD.MOV.U32 R38, RZ, RZ, R5 ;  /* 0x000000ffff268224 */ /* 0x000fe600078e0005 */
[----:B------:R-:W-:Y:S05]  /*5950*/  @!P0 MOV R39, R7 ;  /* 0x0000000700278202 */ /* 0x000fea0000000f00 */
[----:B------:R1:W-:Y:S02]  /*5960*/  ST.E.128 desc[UR4][R24.64], R36 ;  /* 0x0000002418007985 */ /* 0x0003e4000c101d04 */
.L_x_9937:
[----:B------:R-:W-:Y:S05]  /*5970*/  BSYNC.RECONVERGENT B0 ;  /* 0x0000000000007941 */ /* 0x000fea0003800200 */
.L_x_9936:
        /* <DEDUP_REMOVED lines=89> */
.L_x_9939:
[----:B------:R-:W-:Y:S05]  /*5f10*/  BSYNC.RECONVERGENT B0 ;  /* 0x0000000000007941 */ /* 0x000fea0003800200 */
.L_x_9938:
[----:B------:R-:W-:Y:S05]  /*5f20*/  @P2 BRA `(.L_x_9935) ;  /* 0x00000004005c2947 */ /* 0x000fea0003800000 */
[----:B------:R-:W-:Y:S01]  /*5f30*/  ISETP.GE.AND P0, PT, R9, R11, PT ;  /* 0x0000000b0900720c */ /* 0x000fe20003f06270 */
[----:B------:R-:W5:Y:S11]  /*5f40*/  LD.E.128 R28, desc[UR4][R22.64+0x80] ;  /* 0x00008004161c7980 */ /* 0x000f76000c101d00 */
[----:B------:R-:W-:Y:S01]  /*5f50*/  @!UPT UIADD3 URZ, UPT, UPT, URZ, URZ, URZ ;  /* 0x000000fffffff290 */ /* 0x000fe2000fffe0ff */
[C---:B------:R-:W-:Y:S04]  /*5f60*/  @!P0 ISETP.GT.AND P1, PT, R19.reuse, 0x40, PT ;  /* 0x000000401300880c */ /* 0x040fe80003f24270 */
[----:B------:R-:W-:Y:S02]  /*5f70*/  @!P0 SEL R0, R18, RZ, !P1 ;  /* 0x000000ff12008207 */ /* 0x000fe40004800000 */
[----:B-12-4-:R-:W-:Y:S02]  /*5f80*/  @!P0 SEL R3, R82, RZ, !P1 ;  /* 0x000000ff52038207 */ /* 0x016fe40004800000 */
        /* <DEDUP_REMOVED lines=10> */
[----:B------:R-:W4:Y:S01]  /*6030*/  @!P0 LD.E.128 R40, desc[UR4][R40.64+0x80] ;  /* 0x0000800428288980 */ /* 0x000f22000c101d00 */
        /* <DEDUP_REMOVED lines=9> */
[----:B------:R-:W-:Y:S01]  /*60d0*/  @!P0 IMAD.U32 R5, R6, 0x10000, RZ ;  /* 0x0001000006058824 */ /* 0x000fe200078e00ff */
[C---:B----4-:R-:W-:Y:S01]  /*60e0*/  @!P0 SHF.L.U32 R7, R43.reuse, 0x10, RZ ;  /* 0x000000102b078819 */ /* 0x050fe200000006ff */
        /* <DEDUP_REMOVED lines=14> */
[----:B------:R-:W-:Y:S01]  /*61d0*/  @!P0 FMUL.FTZ R7, R8, R7 ;  /* 0x0000000708078220 */ /* 0x000fe20000410000 */
[C---:B------:R-:W-:Y:S01]  /*61e0*/  @!P0 SHF.L.U32 R26, R39.reuse, 0x10, RZ ;  /* 0x00000010271a8819 */ /* 0x040fe200000006ff */
[----:B------:R-:W-:Y:S01]  /*61f0*/  @P1 FADD.FTZ R22, -R22, -RZ ;  /* 0x800000ff16161221 */ /* 0x000fe20000010100 */
[----:B------:R-:W-:Y:S01]  /*6200*/  @!P0 LOP3.LUT R27, R39, 0xffff0000, RZ, 0xc0, !PT ;  /* 0xffff0000271b8812 */ /* 0x000fe200078ec0ff */
[----:B------:R-:W-:Y:S01]  /*6210*/  @P1 FADD.FTZ R21, -R21, -RZ ;  /* 0x800000ff15151221 */ /* 0x000fe20000010100 */
[----:B------:R-:W-:Y:S01]  /*6220*/  @!P0 FMUL.FTZ R8, R18, R11 ;  /* 0x0000000b12088220 */ /* 0x000fe20000410000 */
[----:B------:R-:W-:Y:S01]  /*6230*/  @P1 FADD.FTZ R23, -R23, -RZ ;  /* 0x800000ff17171221 */ /* 0x000fe20000010100 */
[----:B-----5:R-:W-:Y:S02]  /*6240*/  @!P0 IMAD.U32 R11, R28, 0x10000, RZ ;  /* 0x000100001c0b8824 */ /* 0x020fe400078e00ff */
        /* <DEDUP_REMOVED lines=37> */
.L_x_9935:
[----:B------:R-:W-:Y:S05]  /*64a0*/  BSYNC.RECONVERGENT B1 ;  /* 0x0000000000017941 */ /* 0x000fea0003800200 */
.L_x_9934:
[----:B-12---:R-:W-:Y:S01]  /*64b0*/  MOV R5, R58 ;  /* 0x0000003a00057202 */ /* 0x006fe20000000f00 */
[----:B------:R-:W2:Y:S01]  /*64c0*/  LD.E R0, desc[UR4][R84.64+0xd0] ;  /* 0x0000d00454007980 */ /* 0x000ea2000c101900 */
[----:B----4-:R-:W-:Y:S01]  /*64d0*/  MOV R3, R56 ;  /* 0x0000003800037202 */ /* 0x010fe20000000f00 */
[----:B------:R-:W-:Y:S02]  /*64e0*/  IMAD.MOV.U32 R4, RZ, RZ, R59 ;  /* 0x000000ffff047224 */ /* 0x000fe400078e003b */
[----:B------:R-:W-:Y:S02]  /*64f0*/  IMAD.MOV.U32 R2, RZ, RZ, R57 ;  /* 0x000000ffff027224 */ /* 0x000fe400078e0039 */
[----:B--2---:R-:W-:Y:S05]  /*6500*/  IMAD.U32 R0, R0, -0x20, RZ ;  /* 0xffffffe000007824 */ /* 0x004fea00078e00ff */
[C---:B------:R-:W-:Y:S02]  /*6510*/  LEA R59, P1, R0.reuse, R4, 0x1 ;  /* 0x00000004003b7211 */ /* 0x040fe400078208ff */
[C---:B------:R-:W-:Y:S02]  /*6520*/  LEA R57, P0, R0.reuse, R2, 0x1 ;  /* 0x0000000200397211 */ /* 0x040fe400078008ff */
[C---:B------:R-:W-:Y:S02]  /*6530*/  LEA.HI.X.SX32 R58, R0.reuse, R5, 0x1, P1 ;  /* 0x00000005003a7211 */ /* 0x040fe400008f0eff */
[----:B------:R-:W-:Y:S09]  /*6540*/  LEA.HI.X.SX32 R56, R0, R3, 0x1, P0 ;  /* 0x0000000300387211 */ /* 0x000ff200000f0eff */
.L_x_9914:
[----:B------:R-:W-:Y:S05]  /*6550*/  BSYNC.RECONVERGENT B2 ;  /* 0x0000000000027941 */ /* 0x000fea0003800200 */
.L_x_9910:
        /* <DEDUP_REMOVED lines=10> */
[----:B--2---:R-:W-:Y:S02]  /*6600*/  IMAD.SHL.U32 R3, R3, 0x40, RZ ;  /* 0x0000004003037824 */ /* 0x004fe400078e00ff */
[----:B---3--:R-:W-:Y:S02]  /*6610*/  @!P3 IMAD.SHL.U32 R2, R2, 0x40, RZ ;  /* 0x000000400202b824 */ /* 0x008fe400078e00ff */
        /* <DEDUP_REMOVED lines=90> */
.L_x_9941:
[----:B------:R-:W-:Y:S05]  /*6bc0*/  BSYNC.RECONVERGENT B0 ;  /* 0x0000000000007941 */ /* 0x000fea0003800200 */
.L_x_9940:
[----:B------:R-:W-:Y:S11]  /*6bd0*/  ISETP.GT.AND P0, PT, R69, R49, PT ;  /* 0x000000314500720c */ /* 0x000ff60003f04270 */
[----:B------:R-:W-:Y:S02]  /*6be0*/  @!UPT UIADD3 URZ, UPT, UPT, URZ, URZ, URZ ;  /* 0x000000fffffff290 */ /* 0x000fe4000fffe0ff */
[----:B------:R-:W-:Y:S05]  /*6bf0*/  @P0 BRA `(.L_x_9942) ;  /* 0xffffffb800f00947 */ /* 0x000fea000383ffff */
.L_x_9905:
        /* <DEDUP_REMOVED lines=29> */
.L_x_9947:
[----:B------:R2:W-:Y:S02]  /*6dd0*/  STS.128 [R47+0x2000], RZ ;  /* 0x002000ff2f007388 */ /* 0x0005e40000000c00 */
.L_x_9946:
[----:B------:R-:W-:Y:S05]  /*6de0*/  BSYNC.RECONVERGENT B0 ;  /* 0x0000000000007941 */ /* 0x000fea0003800200 */
.L_x_9945:
        /* <DEDUP_REMOVED lines=24> */
.L_x_9949:
[----:B------:R1:W-:Y:S01]  /*6f70*/  STS.128 [R47+0x2800], RZ ;  /* 0x002800ff2f007388 */ /* 0x0003e20000000c00 */
[----:B------:R-:W-:Y:S05]  /*6f80*/  BRA `(.L_x_9948) ;  /* 0x0000003800587947 */ /* 0x000fea0003800000 */
.L_x_9944:
[----:B------:R-:W2:Y:S01]  /*6f90*/  LD.E.64 R2, desc[UR4][R84.64+0xf0] ;  /* 0x0000f00454027980 */ /* 0x000ea2000c101b00 */
[----:B------:R-:W-:-:S03]  /*6fa0*/  IMAD.MOV.U32 R4, RZ, RZ, RZ ;  /* 0x000000ffff047224 */ /* 0x000fc600078e00ff */
[----:B-----5:R1:W5:Y:S04]  /*6fb0*/  LD.E.64 R32, desc[UR4][R84.64+0x148] ;  /* 0x0001480454207980 */ /* 0x020368000c101b00 */
[----:B------:R1:W5:Y:S01]  /*6fc0*/  LD.E.64 R30, desc[UR4][R84.64+0x150] ;  /* 0x00015004541e7980 */ /* 0x000362000c101b00 */
[----:B--2---:R-:W-:-:S04]  /*6fd0*/  ISETP.NE.U32.AND P1, PT, R2, RZ, PT ;  /* 0x000000ff0200720c */ /* 0x004fc80003f25070 */
[----:B------:R-:W-:-:S13]  /*6fe0*/  ISETP.NE.AND.EX P1, PT, R3, RZ, PT, P1 ;  /* 0x000000ff0300720c */ /* 0x000fda0003f25310 */
[----:B------:R-:W-:Y:S02]  /*6ff0*/  @P1 IADD3 R68, P0, PT, R2, R68, RZ ;  /* 0x0000004402441210 */ /* 0x000fe40007f1e0ff */
[----:B------:R-:W2:Y:S03]  /*7000*/  LD.E.U8 R2, desc[UR4][R84.64+0x1b3] ;  /* 0x0001b30454027980 */ /* 0x000ea6000c101100 */
[----:B------:R-:W-:-:S05]  /*7010*/  @P1 IMAD.X R69, R3, 0x1, R67, P0 ;  /* 0x0000000103451824 */ /* 0x000fca00000e0643 */
[----:B------:R-:W3:Y:S01]  /*7020*/  @P1 LD.E R4, desc[UR4][R68.64] ;  /* 0x0000000444041980 */ /* 0x000ee2000c101900 */
[----:B------:R-:W-:Y:S01]  /*7030*/  LEA.HI R11, R0, R0, RZ, 0x1 ;  /* 0x00000000000b7211 */ /* 0x000fe200078f08ff */
[----:B------:R-:W-:-:S03]  /*7040*/  IMAD.SHL.U32 R3, R45, 0x4, RZ ;  /* 0x000000042d037824 */ /* 0x000fc600078e00ff */
[----:B------:R-:W-:Y:S02]  /*7050*/  SHF.R.S32.HI R11, RZ, 0x1, R11 ;  /* 0x00000001ff0b7819 */ /* 0x000fe4000001140b */
[----:B------:R-:W-:Y:S02]  /*7060*/  LOP3.LUT R3, R3, 0xc, RZ, 0xc0, !PT ;  /* 0x0000000c03037812 */ /* 0x000fe400078ec0ff */
[----:B--2---:R-:W-:Y:S01]  /*7070*/  ISETP.NE.AND P2, PT, R2, RZ, PT ;  /* 0x000000ff0200720c */ /* 0x004fe20003f45270 */
[----:B---3--:R-:W-:-:S04]  /*7080*/  IMAD.IADD R4, R52, 0x1, R4 ;  /* 0x0000000134047824 */ /* 0x008fc800078e0204 */
        /* <DEDUP_REMOVED lines=69> */
.L_x_9956:
[----:B------:R-:W-:Y:S05]  /*74e0*/  BSYNC.RECONVERGENT B0 ;  /* 0x0000000000007941 */ /* 0x000fea0003800200 */
.L_x_9955:
[----:B-----5:R-:W-:Y:S01]  /*74f0*/  IMAD.MOV.U32 R6, RZ, RZ, R18 ;  /* 0x000000ffff067224 */ /* 0x020fe200078e0012 */
[----:B------:R-:W-:Y:S01]  /*7500*/  MOV R4, R16 ;  /* 0x0000001000047202 */ /* 0x000fe20000000f00 */
[----:B------:R-:W-:Y:S01]  /*7510*/  IMAD.MOV.U32 R7, RZ, RZ, R19 ;  /* 0x000000ffff077224 */ /* 0x000fe200078e0013 */
[----:B------:R-:W-:Y:S02]  /*7520*/  MOV R5, R17 ;  /* 0x0000001100057202 */ /* 0x000fe40000000f00 */
.L_x_9954:
[----:B------:R-:W-:Y:S05]  /*7530*/  BSYNC.RECONVERGENT B1 ;  /* 0x0000000000017941 */ /* 0x000fea0003800200 */
.L_x_9953:
        /* <DEDUP_REMOVED lines=19> */
[C---:B--2---:R-:W-:Y:S02]  /*7670*/  LOP3.LUT R19, R3.reuse, 0xffff0000, RZ, 0xc0, !PT ;  /* 0xffff000003137812 */ /* 0x044fe400078ec0ff */
[----:B------:R-:W-:Y:S02]  /*7680*/  SHF.L.U32 R3, R3, 0x10, RZ ;  /* 0x0000001003037819 */ /* 0x000fe400000006ff */
[----:B---3--:R-:W-:Y:S01]  /*7690*/  LOP3.LUT R23, R5, 0xffff0000, RZ, 0xc0, !PT ;  /* 0xffff000005177812 */ /* 0x008fe200078ec0ff */
        /* <DEDUP_REMOVED lines=30> */
.L_x_9960:
[----:B------:R-:W-:Y:S05]  /*7880*/  BSYNC.RECONVERGENT B0 ;  /* 0x0000000000007941 */ /* 0x000fea0003800200 */
.L_x_9959:
[----:B-----5:R1:W-:Y:S02]  /*7890*/  STS.128 [R47+0x1000], R16 ;  /* 0x001000102f007388 */ /* 0x0203e40000000c00 */
.L_x_9958:
[----:B------:R-:W-:Y:S05]  /*78a0*/  BSYNC.RECONVERGENT B1 ;  /* 0x0000000000017941 */ /* 0x000fea0003800200 */
.L_x_9957:
        /* <DEDUP_REMOVED lines=50> */
.L_x_9962:
[----:B------:R-:W-:Y:S05]  /*7bd0*/  BSYNC.RECONVERGENT B0 ;  /* 0x0000000000007941 */ /* 0x000fea0003800200 */
.L_x_9961:
[----:B-----5:R1:W-:Y:S02]  /*7be0*/  STS.128 [R47+0x2000], R16 ;  /* 0x002000102f007388 */ /* 0x0203e40000000c00 */
.L_x_9952:
[----:B------:R-:W-:Y:S05]  /*7bf0*/  BSYNC.RECONVERGENT B2 ;  /* 0x0000000000027941 */ /* 0x000fea0003800200 */
.L_x_9951:
        /* <DEDUP_REMOVED lines=55> */
.L_x_9966:
[----:B------:R-:W-:Y:S05]  /*7f70*/  BSYNC.RECONVERGENT B0 ;  /* 0x0000000000007941 */ /* 0x000fea0003800200 */
.L_x_9965:
[----:B-----5:R1:W-:Y:S02]  /*7f80*/  STS.128 [R47+0x800], R16 ;  /* 0x000800102f007388 */ /* 0x0203e40000000c00 */
.L_x_9964:
[----:B------:R-:W-:Y:S05]  /*7f90*/  BSYNC.RECONVERGENT B1 ;  /* 0x0000000000017941 */ /* 0x000fea0003800200 */
.L_x_9963:
        /* <DEDUP_REMOVED lines=50> */
.L_x_9970:
[----:B------:R-:W-:Y:S05]  /*82c0*/  BSYNC.RECONVERGENT B0 ;  /* 0x0000000000007941 */ /* 0x000fea0003800200 */
.L_x_9969:
[----:B-----5:R1:W-:Y:S02]  /*82d0*/  STS.128 [R47+0x1800], R16 ;  /* 0x001800102f007388 */ /* 0x0203e40000000c00 */
.L_x_9968:
[----:B------:R-:W-:Y:S05]  /*82e0*/  BSYNC.RECONVERGENT B1 ;  /* 0x0000000000017941 */ /* 0x000fea0003800200 */
.L_x_9967:
        /* <DEDUP_REMOVED lines=49> */
.L_x_9972:
[----:B------:R-:W-:Y:S05]  /*8600*/  BSYNC.RECONVERGENT B0 ;  /* 0x0000000000007941 */ /* 0x000fea0003800200 */
.L_x_9971:
[----:B-----5:R1:W-:Y:S01]  /*8610*/  STS.128 [R47+0x2800], R16 ;  /* 0x002800102f007388 */ /* 0x0203e20000000c00 */
[----:B------:R-:W-:Y:S05]  /*8620*/  BRA `(.L_x_9948) ;  /* 0x0000002000b07947 */ /* 0x000fea0003800000 */
.L_x_9950:
        /* <DEDUP_REMOVED lines=96> */
.L_x_9977:
[----:B------:R-:W-:Y:S05]  /*8c30*/  BSYNC.RECONVERGENT B0 ;  /* 0x0000000000007941 */ /* 0x000fea0003800200 */
.L_x_9976:
[----:B------:R-:W-:Y:S05]  /*8c40*/  BSYNC.RECONVERGENT B1 ;  /* 0x0000000000017941 */ /* 0x000fea0003800200 */
.L_x_9975:
        /* <DEDUP_REMOVED lines=89> */
.L_x_9981:
[----:B------:R-:W-:Y:S05]  /*91e0*/  BSYNC.RECONVERGENT B0 ;  /* 0x0000000000007941 */ /* 0x000fea0003800200 */
.L_x_9980:
[----:B-----5:R1:W-:Y:S02]  /*91f0*/  STS.128 [R47+0x1000], R24 ;  /* 0x001000182f007388 */ /* 0x0203e40000000c00 */
.L_x_9979:
[----:B------:R-:W-:Y:S05]  /*9200*/  BSYNC.RECONVERGENT B1 ;  /* 0x0000000000017941 */ /* 0x000fea0003800200 */
.L_x_9978:
        /* <DEDUP_REMOVED lines=87> */
.L_x_9983:
[----:B------:R-:W-:Y:S05]  /*9780*/  BSYNC.RECONVERGENT B0 ;  /* 0x0000000000007941 */ /* 0x000fea0003800200 */
.L_x_9982:
[----:B-----5:R1:W-:Y:S02]  /*9790*/  STS.128 [R47+0x2000], R24 ;  /* 0x002000182f007388 */ /* 0x0203e40000000c00 */
.L_x_9974:
[----:B------:R-:W-:Y:S05]  /*97a0*/  BSYNC.RECONVERGENT B2 ;  /* 0x0000000000027941 */ /* 0x000fea0003800200 */
.L_x_9973:
        /* <DEDUP_REMOVED lines=93> */
.L_x_9987:
[----:B------:R-:W-:Y:S05]  /*9d80*/  BSYNC.RECONVERGENT B0 ;  /* 0x0000000000007941 */ /* 0x000fea0003800200 */
.L_x_9986:
[----:B-----5:R1:W-:Y:S02]  /*9d90*/  STS.128 [R47+0x800], R24 ;  /* 0x000800182f007388 */ /* 0x0203e40000000c00 */
.L_x_9985:
[----:B------:R-:W-:Y:S05]  /*9da0*/  BSYNC.RECONVERGENT B1 ;  /* 0x0000000000017941 */ /* 0x000fea0003800200 */
.L_x_9984:
        /* <DEDUP_REMOVED lines=88> */
.L_x_9991:
[----:B------:R-:W-:Y:S05]  /*a330*/  BSYNC.RECONVERGENT B0 ;  /* 0x0000000000007941 */ /* 0x000fea0003800200 */
.L_x_9990:
[----:B-----5:R1:W-:Y:S02]  /*a340*/  STS.128 [R47+0x1800], R24 ;  /* 0x001800182f007388 */ /* 0x0203e40000000c00 */
.L_x_9989:
[----:B------:R-:W-:Y:S05]  /*a350*/  BSYNC.RECONVERGENT B1 ;  /* 0x0000000000017941 */ /* 0x000fea0003800200 */
.L_x_9988:
        /* <DEDUP_REMOVED lines=87> */
.L_x_9993:
[----:B------:R-:W-:Y:S05]  /*a8d0*/  BSYNC.RECONVERGENT B0 ;  /* 0x0000000000007941 */ /* 0x000fea0003800200 */
.L_x_9992:
[----:B-----5:R1:W-:Y:S02]  /*a8e0*/  STS.128 [R47+0x2800], R4 ;  /* 0x002800042f007388 */ /* 0x0203e40000000c00 */
.L_x_9948:
[----:B------:R-:W-:Y:S05]  /*a8f0*/  BSYNC.RECONVERGENT B3 ;  /* 0x0000000000037941 */ /* 0x000fea0003800200 */
.L_x_9943:
[----:B-1--4-:R-:W-:Y:S01]  /*a900*/  IADD3 R2, PT, PT, R90, -R46, RZ ;  /* 0x8000002e5a027210 */ /* 0x012fe20007ffe0ff */
[----:B------:R-:W-:Y:S03]  /*a910*/  BSSY.RECONVERGENT B0, `(.L_x_9994) ;  /* 0x000001d000007945 */ /* 0x000fe60003800200 */
        /* <DEDUP_REMOVED lines=27> */
.L_x_9996:
[----:B------:R4:W-:Y:S02]  /*aad0*/  STS.128 [R47+0x5000], RZ ;  /* 0x005000ff2f007388 */ /* 0x0009e40000000c00 */
.L_x_9995:
[----:B------:R-:W-:Y:S05]  /*aae0*/  BSYNC.RECONVERGENT B0 ;  /* 0x0000000000007941 */ /* 0x000fea0003800200 */
.L_x_9994:
        /* <DEDUP_REMOVED lines=23> */
.L_x_9998:
[----:B------:R-:W-:Y:S05]  /*ac60*/  BSYNC.RECONVERGENT B0 ;  /* 0x0000000000007941 */ /* 0x000fea0003800200 */
.L_x_9997:
        /* <DEDUP_REMOVED lines=36> */
.L_x_10001:
[----:B------:R2:W-:Y:S01]  /*aeb0*/  STS.128 [R47+0x8000], RZ ;  /* 0x008000ff2f007388 */ /* 0x0005e20000000c00 */
[----:B------:R-:W-:Y:S05]  /*aec0*/  BRA `(.L_x_10002) ;  /* 0x00000000000c7947 */ /* 0x000fea0003800000 */
.L_x_10000:
[----:B------:R1:W-:Y:S04]  /*aed0*/  STS.128 [R47+0x6000], RZ ;  /* 0x006000ff2f007388 */ /* 0x0003e80000000c00 */
[----:B------:R1:W-:Y:S04]  /*aee0*/  STS.128 [R47+0x7000], RZ ;  /* 0x007000ff2f007388 */ /* 0x0003e80000000c00 */
[----:B------:R1:W-:Y:S02]  /*aef0*/  STS.128 [R47+0x8000], RZ ;  /* 0x008000ff2f007388 */ /* 0x0003e40000000c00 */
.L_x_10002:
[----:B------:R-:W-:Y:S05]  /*af00*/  BSYNC.RECONVERGENT B0 ;  /* 0x0000000000007941 */ /* 0x000fea0003800200 */
.L_x_9999:
        /* <DEDUP_REMOVED lines=27> */
.L_x_10005:
[----:B------:R1:W-:Y:S02]  /*b0c0*/  STS.128 [R47+0x8800], RZ ;  /* 0x008800ff2f007388 */ /* 0x0003e40000000c00 */
.L_x_10004:
[----:B------:R-:W-:Y:S05]  /*b0d0*/  BSYNC.RECONVERGENT B0 ;  /* 0x0000000000007941 */ /* 0x000fea0003800200 */
.L_x_10003:
[----:B-1----:R-:W2:Y:S01]  /*b0e0*/  LD.E R2, desc[UR4][R84.64+0x18c] ;  /* 0x00018c0454027980 */ /* 0x002ea2000c101900 */
[C---:B------:R-:W-:Y:S01]  /*b0f0*/  SHF.L.U32 R4, R45.reuse, 0x4, RZ ;  /* 0x000000042d047819 */ /* 0x040fe200000006ff */
[----:B------:R-:W-:Y:S01]  /*b100*/  BSSY.RECONVERGENT B1, `(.L_x_10006) ;  /* 0x0000121000017945 */ /* 0x000fe20003800200 */
[----:B------:R-:W-:Y:S01]  /*b110*/  SHF.R.U32.HI R129, RZ, 0x1, R45 ;  /* 0x00000001ff817819 */ /* 0x000fe2000001162d */
[----:B------:R-:W0:Y:S01]  /*b120*/  LDGDEPBAR ;  /* 0x00000000000079af */ /* 0x000e220000000000 */
[C---:B------:R-:W-:Y:S02]  /*b130*/  SHF.L.U32 R11, R45.reuse, 0x5, RZ ;  /* 0x000000052d0b7819 */ /* 0x040fe400000006ff */
[----:B------:R-:W-:Y:S02]  /*b140*/  SHF.L.U32 R128, R45, 0x2, RZ ;  /* 0x000000022d807819 */ /* 0x000fe400000006ff */
[----:B------:R-:W-:Y:S02]  /*b150*/  LOP3.LUT R130, R4, 0x3e00, RZ, 0xc0, !PT ;  /* 0x00003e0004827812 */ /* 0x000fe400078ec0ff */
[----:B-----5:R-:W-:-:S02]  /*b160*/  LOP3.LUT R8, R129, 0x8, RZ, 0xc0, !PT ;  /* 0x0000000881087812 */ /* 0x020fc400078ec0ff */
        /* <DEDUP_REMOVED lines=16> */
[----:B------:R-:W-:Y:S01]  /*b270*/  ISETP.GT.AND P0, PT, R44, R139, PT ;  /* 0x0000008b2c00720c */ /* 0x000fe20003f04270 */
[----:B------:R-:W1:Y:S01]  /*b280*/  LDSM.16.M88.4 R52, [R86] ;  /* 0x000000005634783b */ /* 0x000e620000000200 */
[----:B------:R-:W-:-:S03]  /*b290*/  SEL R15, R15, 0xffffffe0, !P6 ;  /* 0xffffffe00f0f7807 */ /* 0x000fc60007000000 */
[----:B------:R-:W3:Y:S01]  /*b2a0*/  LDSM.16.M88.4 R68, [R14+0x3400] ;  /* 0x003400000e44783b */ /* 0x000ee20000000200 */
[-C--:B------:R-:W-:Y:S02]  /*b2b0*/  IADD3 R3, PT, PT, R14, R15.reuse, RZ ;  /* 0x0000000f0e037210 */ /* 0x080fe40007ffe0ff */
[----:B------:R-:W-:Y:S01]  /*b2c0*/  IADD3 R15, PT, PT, R86, R15, RZ ;  /* 0x0000000f560f7210 */ /* 0x000fe20007ffe0ff */
[----:B------:R-:W4:Y:S04]  /*b2d0*/  LDSM.16.M88.4 R60, [R14+0x3800] ;  /* 0x003800000e3c783b */ /* 0x000f280000000200 */
        /* <DEDUP_REMOVED lines=47> */
[-C--:B--2---:R-:W-:Y:S01]  /*b5d0*/  FMUL.FTZ R21, R21, R2.reuse ;  /* 0x0000000215157220 */ /* 0x084fe20000410000 */
[-C--:B------:R-:W-:Y:S01]  /*b5e0*/  FMUL.FTZ R22, R22, R2.reuse ;  /* 0x0000000216167220 */ /* 0x080fe20000410000 */
[-C--:B------:R-:W-:Y:S01]  /*b5f0*/  FMUL.FTZ R23, R23, R2.reuse ;  /* 0x0000000217177220 */ /* 0x080fe20000410000 */
[-C--:B------:R-:W-:Y:S01]  /*b600*/  FMUL.FTZ R15, R20, R2.reuse ;  /* 0x00000002140f7220 */ /* 0x080fe20000410000 */
[----:B------:R-:W2:Y:S01]  /*b610*/  MUFU.TANH R45, R21 ;  /* 0x00000015002d7308 */ /* 0x000ea20000002400 */
[----:B------:R-:W-:Y:S01]  /*b620*/  HMMA.16816.F32.BF16 R92, R48, R40, R32 ;  /* 0x00000028305c723c */ /* 0x000fe20000041820 */
[----:B------:R-:W-:Y:S06]  /*b630*/  LDSM.16.M88.4 R32, [R3+0x5400] ;  /* 0x005400000320783b */ /* 0x000fec0000000200 */
[----:B------:R-:W4:Y:S01]  /*b640*/  MUFU.TANH R72, R22 ;  /* 0x0000001600487308 */ /* 0x000f220000002400 */
[----:B------:R-:W-:Y:S07]  /*b650*/  HMMA.16816.F32.BF16 R60, R76, R74, R60 ;  /* 0x0000004a4c3c723c */ /* 0x000fee000004183c */
[----:B------:R2:W2:Y:S01]  /*b660*/  MUFU.TANH R73, R23 ;  /* 0x0000001700497308 */ /* 0x0004a20000002400 */
[C---:B------:R-:W-:Y:S01]  /*b670*/  HMMA.16816.F32.BF16 R68, R48.reuse, R42, R68 ;  /* 0x0000002a3044723c */ /* 0x040fe20000041844 */
[----:B------:R-:W4:Y:S06]  /*b680*/  LDSM.16.M88.4 R40, [R3+0x4c00] ;  /* 0x004c00000328783b */ /* 0x000f2c0000000200 */
[----:B------:R-:W3:Y:S01]  /*b690*/  MUFU.TANH R15, R15 ;  /* 0x0000000f000f7308 */ /* 0x000ee20000002400 */
[C---:B-1----:R-:W-:Y:S08]  /*b6a0*/  HMMA.16816.F32.BF16 R80, R48.reuse, R4, R80 ;  /* 0x000000043050723c */ /* 0x042ff00000041850 */
[----:B------:R-:W-:Y:S01]  /*b6b0*/  HMMA.16816.F32.BF16 R60, R48, R6, R60 ;  /* 0x00000006303c723c */ /* 0x000fe2000004183c */
[----:B--2---:R-:W1:Y:S04]  /*b6c0*/  LDSM.16.M88.4 R20, [R14+0x5800] ;  /* 0x005800000e14783b */ /* 0x004e680000000200 */
[----:B------:R-:W2:Y:S03]  /*b6d0*/  LDSM.16.M88.4 R4, [R14+0x5c00] ;  /* 0x005c00000e04783b */ /* 0x000ea60000000200 */
[----:B------:R-:W-:Y:S01]  /*b6e0*/  HMMA.16816.F32.BF16 R56, R76, R24, R56 ;  /* 0x000000184c38723c */ /* 0x000fe20000041838 */
[-C--:B------:R-:W-:Y:S01]  /*b6f0*/  FMUL.FTZ R24, R36, R2.reuse ;  /* 0x0000000224187220 */ /* 0x080fe20000410000 */
[-C--:B------:R-:W-:Y:S01]  /*b700*/  FMUL.FTZ R25, R37, R2.reuse ;  /* 0x0000000225197220 */ /* 0x080fe20000410000 */
[----:B------:R-:W-:-:S04]  /*b710*/  FMUL.FTZ R36, R39, R2 ;  /* 0x0000000227247220 */ /* 0x000fc80000410000 */
[----:B------:R-:W1:Y:S01]  /*b720*/  MUFU.TANH R24, R24 ;  /* 0x0000001800187308 */ /* 0x000e620000002400 */
[----:B------:R-:W-:Y:S07]  /*b730*/  HMMA.16816.F32.BF16 R52, R76, R26, R52 ;  /* 0x0000001a4c34723c */ /* 0x000fee0000041834 */
[----:B------:R-:W1:Y:S01]  /*b740*/  MUFU.TANH R25, R25 ;  /* 0x0000001900197308 */ /* 0x000e620000002400 */
[C---:B---3--:R-:W-:Y:S07]  /*b750*/  HMMA.16816.F32.BF16 R92, R28.reuse, R64, R92 ;  /* 0x000000401c5c723c */ /* 0x048fee000004185c */
[----:B------:R-:W3:Y:S01]  /*b760*/  MUFU.TANH R36, R36 ;  /* 0x0000002400247308 */ /* 0x000ee20000002400 */
[----:B------:R-:W-:Y:S01]  /*b770*/  HMMA.16816.F32.BF16 R68, R28, R66, R68 ;  /* 0x000000421c44723c */ /* 0x000fe20000041844 */
[----:B------:R-:W3:Y:S07]  /*b780*/  LDSM.16.M88.4 R64, [R3+0x5800] ;  /* 0x005800000340783b */ /* 0x000eee0000000200 */
[----:B----4-:R-:W-:Y:S08]  /*b790*/  HMMA.16816.F32.BF16 R56, R48, R40, R56 ;  /* 0x000000283038723c */ /* 0x010ff00000041838 */
[C---:B-1----:R-:W-:Y:S08]  /*b7a0*/  HMMA.16816.F32.BF16 R80, R28.reuse, R20, R80 ;  /* 0x000000141c50723c */ /* 0x042ff00000041850 */
[----:B------:R-:W-:Y:S01]  /*b7b0*/  HMMA.16816.F32.BF16 R60, R28, R22, R60 ;  /* 0x000000161c3c723c */ /* 0x000fe2000004183c */
[----:B------:R-:W1:Y:S01]  /*b7c0*/  LDSM.16.M88.4 R20, [R3+0x5c00] ;  /* 0x005c00000314783b */ /* 0x000e620000000200 */
[----:B------:R-:W-:-:S06]  /*b7d0*/  DEPBAR.LE SB0, 0x0 ;  /* 0x000080000000791a */ /* 0x000fcc0000000000 */
[----:B------:R-:W-:Y:S08]  /*b7e0*/  HMMA.16816.F32.BF16 R52, R48, R42, R52 ;  /* 0x0000002a3034723c */ /* 0x000ff00000041834 */
[----:B--2---:R-:W-:Y:S08]  /*b7f0*/  HMMA.16816.F32.BF16 R56, R28, R4, R56 ;  /* 0x000000041c38723c */ /* 0x004ff00000041838 */
[----:B------:R-:W-:Y:S01]  /*b800*/  HMMA.16816.F32.BF16 R92, R16, R32, R92 ;  /* 0x00000020105c723c */ /* 0x000fe2000004185c */
[----:B------:R-:W-:-:S06]  /*b810*/  FMUL.FTZ R33, R38, R2 ;  /* 0x0000000226217220 */ /* 0x000fcc0000410000 */
[----:B------:R-:W2:Y:S01]  /*b820*/  MUFU.TANH R33, R33 ;  /* 0x0000002100217308 */ /* 0x000ea20000002400 */
[----:B------:R-:W-:Y:S08]  /*b830*/  HMMA.16816.F32.BF16 R52, R28, R6, R52 ;  /* 0x000000061c34723c */ /* 0x000ff00000041834 */
[----:B------:R-:W-:Y:S03]  /*b840*/  HMMA.16816.F32.BF16 R68, R16, R34, R68 ;  /* 0x000000221044723c */ /* 0x000fe60000041844 */
[-C--:B------:R-:W-:Y:S01]  /*b850*/  FMUL.FTZ R37, R92, R2.reuse ;  /* 0x000000025c257220 */ /* 0x080fe20000410000 */
[-C--:B------:R-:W-:Y:S01]  /*b860*/  FMUL.FTZ R14, R93, R2.reuse ;  /* 0x000000025d0e7220 */ /* 0x080fe20000410000 */
[-C--:B------:R-:W-:Y:S01]  /*b870*/  FMUL.FTZ R34, R94, R2.reuse ;  /* 0x000000025e227220 */ /* 0x080fe20000410000 */
[----:B------:R-:W-:-:S02]  /*b880*/  FMUL.FTZ R35, R95, R2 ;  /* 0x000000025f237220 */ /* 0x000fc40000410000 */
[C---:B---3--:R-:W-:Y:S01]  /*b890*/  HMMA.16816.F32.BF16 R80, R16.reuse, R64, R80 ;  /* 0x000000401050723c */ /* 0x048fe20000041850 */
[----:B------:R-:W3:Y:S07]  /*b8a0*/  MUFU.TANH R37, R37 ;  /* 0x0000002500257308 */ /* 0x000eee0000002400 */
[----:B------:R-:W-:Y:S01]  /*b8b0*/  HMMA.16816.F32.BF16 R60, R16, R66, R60 ;  /* 0x00000042103c723c */ /* 0x000fe2000004183c */
[----:B------:R-:W4:Y:S02]  /*b8c0*/  MUFU.TANH R14, R14 ;  /* 0x0000000e000e7308 */ /* 0x000f240000002400 */
        /* <DEDUP_REMOVED lines=59> */
.L_x_10009:
        /* <DEDUP_REMOVED lines=62> */
.L_x_10010:
[----:B------:R-:W-:Y:S05]  /*c060*/  BSYNC.RECONVERGENT B0 ;  /* 0x0000000000007941 */ /* 0x000fea0003800200 */
.L_x_10008:
        /* <DEDUP_REMOVED lines=42> */
.L_x_10007:
[----:B------:R-:W-:Y:S05]  /*c310*/  BSYNC.RECONVERGENT B1 ;  /* 0x0000000000017941 */ /* 0x000fea0003800200 */
.L_x_10006:
[----:B------:R-:W2:Y:S01]  /*c320*/  LD.E R107, desc[UR4][R84.64+0xdc] ;  /* 0x0000dc04546b7980 */ /* 0x000ea2000c101900 */
[----:B------:R-:W4:Y:S01]  /*c330*/  S2R R131, SR_TID.X ;  /* 0x0000000000837919 */ /* 0x000f220000002100 */
[----:B---3--:R-:W-:Y:S01]  /*c340*/  VIADD R2, R89, 0xffffffff ;  /* 0xffffffff59027836 */ /* 0x008fe20000000000 */
[----:B----4-:R-:W-:Y:S01]  /*c350*/  SHF.R.U32.HI R3, RZ, 0x2, R131 ;  /* 0x00000002ff037819 */ /* 0x010fe20000011683 */
        /* <DEDUP_REMOVED lines=9> */
[----:B------:R-:W-:-:S04]  /*c3f0*/  IABS R16, R16 ;  /* 0x0000001000107213 */ /* 0x000fc80000000000 */
[----:B------:R-:W-:Y:S01]  /*c400*/  I2FP.F32.S32 R16, R16 ;  /* 0x0000001000107245 */ /* 0x000fe20000201400 */
[C---:B------:R-:W-:Y:S02]  /*c410*/  VIADD R43, R9.reuse, 0x18 ;  /* 0x00000018092b7836 */ /* 0x040fe40000000000 */
[C---:B------:R-:W-:Y:S02]  /*c420*/  VIADD R48, R9.reuse, 0x9 ;  /* 0x0000000909307836 */ /* 0x040fe40000000000 */
[----:B------:R-:W-:Y:S01]  /*c430*/  FFMA.FTZ R16, -R0, R16, R24 ;  /* 0x0000001000107223 */ /* 0x000fe20000010118 */
[----:B------:R-:W-:Y:S02]  /*c440*/  VIADD R24, R9, 0x20 ;  /* 0x0000002009187836 */ /* 0x000fe40000000000 */
[C---:B------:R-:W-:Y:S02]  /*c450*/  IMAD.IADD R13, R42.reuse, 0x1, -R43 ;  /* 0x000000012a0d7824 */ /* 0x040fe400078e0a2b */
[----:B------:R-:W-:-:S02]  /*c460*/  IMAD.IADD R112, R42, 0x1, -R24 ;  /* 0x000000012a707824 */ /* 0x000fc400078e0a18 */
[C---:B------:R-:W-:Y:S01]  /*c470*/  IMAD.IADD R46, R42.reuse, 0x1, -R48 ;  /* 0x000000012a2e7824 */ /* 0x040fe200078e0a30 */
[----:B------:R-:W-:Y:S02]  /*c480*/  IABS R13, R13 ;  /* 0x0000000d000d7213 */ /* 0x000fe40000000000 */
[----:B------:R-:W-:Y:S01]  /*c490*/  IABS R112, R112 ;  /* 0x0000007000707213 */ /* 0x000fe20000000000 */
[C---:B------:R-:W-:Y:S01]  /*c4a0*/  VIADD R49, R9.reuse, 0x1 ;  /* 0x0000000109317836 */ /* 0x040fe20000000000 */
[----:B------:R-:W-:Y:S01]  /*c4b0*/  IABS R46, R46 ;  /* 0x0000002e002e7213 */ /* 0x000fe20000000000 */
[----:B------:R-:W-:Y:S01]  /*c4c0*/  VIADD R47, R9, 0x10 ;  /* 0x00000010092f7836 */ /* 0x000fe20000000000 */
[----:B------:R-:W-:Y:S02]  /*c4d0*/  I2FP.F32.S32 R13, R13 ;  /* 0x0000000d000d7245 */ /* 0x000fe40000201400 */
[----:B------:R-:W-:Y:S01]  /*c4e0*/  I2FP.F32.S32 R112, R112 ;  /* 0x0000007000707245 */ /* 0x000fe20000201400 */
[C---:B------:R-:W-:Y:S01]  /*c4f0*/  IMAD.IADD R17, R42.reuse, 0x1, -R49 ;  /* 0x000000012a117824 */ /* 0x040fe200078e0a31 */
[----:B------:R-:W-:Y:S01]  /*c500*/  I2FP.F32.S32 R46, R46 ;  /* 0x0000002e002e7245 */ /* 0x000fe20000201400 */
[----:B------:R-:W-:-:S02]  /*c510*/  IMAD.IADD R10, R42, 0x1, -R47 ;  /* 0x000000012a0a7824 */ /* 0x000fc400078e0a2f */
[C---:B-1----:R-:W-:Y:S01]  /*c520*/  FFMA.FTZ R13, -R0.reuse, R13, R38 ;  /* 0x0000000d000d7223 */ /* 0x042fe20000010126 */
[----:B------:R-:W-:Y:S01]  /*c530*/  FFMA.FTZ R112, -R0, R112, R5 ;  /* 0x0000007000707223 */ /* 0x000fe20000010105 */
[----:B------:R-:W-:Y:S02]  /*c540*/  VIADD R38, R42, 0x8 ;  /* 0x000000082a267836 */ /* 0x000fe40000000000 */
[----:B------:R-:W-:Y:S01]  /*c550*/  FFMA.FTZ R46, -R0, R46, R25 ;  /* 0x0000002e002e7223 */ /* 0x000fe20000010119 */
[----:B------:R-:W-:Y:S01]  /*c560*/  IMAD.IADD R5, R42, 0x1, -R9 ;  /* 0x000000012a057824 */ /* 0x000fe200078e0a09 */
[----:B------:R-:W-:Y:S01]  /*c570*/  IABS R17, R17 ;  /* 0x0000001100117213 */ /* 0x000fe20000000000 */
[----:B------:R-:W-:Y:S01]  /*c580*/  VIADD R25, R9, 0x19 ;  /* 0x0000001909197836 */ /* 0x000fe20000000000 */
[----:B------:R-:W-:Y:S02]  /*c590*/  IABS R10, R10 ;  /* 0x0000000a000a7213 */ /* 0x000fe40000000000 */
[-C--:B------:R-:W-:Y:S01]  /*c5a0*/  ISETP.GE.AND P2, PT, R49, R90.reuse, PT ;  /* 0x0000005a3100720c */ /* 0x080fe20003f46270 */
[----:B------:R-:W-:Y:S01]  /*c5b0*/  IMAD.IADD R49, R38, 0x1, -R49 ;  /* 0x0000000126317824 */ /* 0x000fe200078e0a31 */
[----:B------:R-:W-:Y:S01]  /*c5c0*/  ISETP.GE.AND P1, PT, R12, R90, PT ;  /* 0x0000005a0c00720c */ /* 0x000fe20003f26270 */
[----:B------:R-:W-:Y:S01]  /*c5d0*/  IMAD.IADD R12, R42, 0x1, -R25 ;  /* 0x000000012a0c7824 */ /* 0x000fe200078e0a19 */
[----:B------:R-:W-:-:S02]  /*c5e0*/  I2FP.F32.S32 R17, R17 ;  /* 0x0000001100117245 */ /* 0x000fc40000201400 */
[----:B------:R-:W-:Y:S01]  /*c5f0*/  ISETP.GE.AND P0, PT, R48, R90, PT ;  /* 0x0000005a3000720c */ /* 0x000fe20003f06270 */
[----:B------:R-:W-:Y:S01]  /*c600*/  IMAD.IADD R48, R38, 0x1, -R48 ;  /* 0x0000000126307824 */ /* 0x000fe200078e0a30 */
[----:B------:R-:W-:Y:S02]  /*c610*/  IABS R5, R5 ;  /* 0x0000000500057213 */ /* 0x000fe40000000000 */
[----:B------:R-:W-:Y:S02]  /*c620*/  I2FP.F32.S32 R10, R10 ;  /* 0x0000000a000a7245 */ /* 0x000fe40000201400 */
[----:B------:R-:W-:Y:S01]  /*c630*/  IABS R49, R49 ;  /* 0x0000003100317213 */ /* 0x000fe20000000000 */
[C---:B------:R-:W-:Y:S01]  /*c640*/  FFMA.FTZ R17, -R0.reuse, R17, R45 ;  /* 0x0000001100117223 */ /* 0x040fe2000001012d */
[----:B------:R-:W-:Y:S01]  /*c650*/  I2FP.F32.S32 R5, R5 ;  /* 0x0000000500057245 */ /* 0x000fe20000201400 */
[----:B------:R-:W-:Y:S01]  /*c660*/  FFMA.FTZ R45, -R0, R10, R37 ;  /* 0x0000000a002d7223 */ /* 0x000fe20000010125 */
[----:B------:R-:W-:-:S02]  /*c670*/  IABS R12, R12 ;  /* 0x0000000c000c7213 */ /* 0x000fc40000000000 */
[----:B------:R-:W-:Y:S01]  /*c680*/  ISETP.GE.AND P5, PT, R47, R90, PT ;  /* 0x0000005a2f00720c */ /* 0x000fe20003fa6270 */
[----:B------:R-:W-:Y:S01]  /*c690*/  IMAD.IADD R47, R38, 0x1, -R47 ;  /* 0x00000001262f7824 */ /* 0x000fe200078e0a2f */
[----:B------:R-:W-:Y:S01]  /*c6a0*/  IABS R48, R48 ;  /* 0x0000003000307213 */ /* 0x000fe20000000000 */
[C---:B------:R-:W-:Y:S01]  /*c6b0*/  VIADD R10, R9.reuse, 0x21 ;  /* 0x00000021090a7836 */ /* 0x040fe20000000000 */
[----:B------:R-:W-:Y:S01]  /*c6c0*/  I2FP.F32.S32 R49, R49 ;  /* 0x0000003100317245 */ /* 0x000fe20000201400 */
[CC--:B------:R-:W-:Y:S01]  /*c6d0*/  FFMA.FTZ R15, -R0.reuse, R5.reuse, R15 ;  /* 0x00000005000f7223 */ /* 0x0c0fe2000001010f */
[----:B------:R-:W-:Y:S01]  /*c6e0*/  I2FP.F32.S32 R12, R12 ;  /* 0x0000000c000c7245 */ /* 0x000fe20000201400 */
[----:B------:R-:W-:Y:S01]  /*c6f0*/  FFMA.FTZ R33, -R0, R5, R33 ;  /* 0x0000000500217223 */ /* 0x000fe20000010121 */
[----:B------:R-:W-:Y:S01]  /*c700*/  VIADD R44, R9, 0x11 ;  /* 0x00000011092c7836 */ /* 0x000fe20000000000 */
[----:B------:R-:W-:Y:S01]  /*c710*/  I2FP.F32.S32 R5, R48 ;  /* 0x0000003000057245 */ /* 0x000fe20000201400 */
[----:B------:R-:W-:Y:S01]  /*c720*/  IMAD.IADD R105, R42, 0x1, -R10 ;  /* 0x000000012a697824 */ /* 0x000fe200078e0a0a */
[----:B------:R-:W-:Y:S01]  /*c730*/  IABS R47, R47 ;  /* 0x0000002f002f7213 */ /* 0x000fe20000000000 */
[----:B------:R-:W-:Y:S01]  /*c740*/  FFMA.FTZ R49, -R0, R49, R73 ;  /* 0x0000003100317223 */ /* 0x000fe20000010149 */
[----:B------:R-:W-:-:S02]  /*c750*/  IMAD.IADD R37, R42, 0x1, -R44 ;  /* 0x000000012a257824 */ /* 0x000fc400078e0a2c */
[C---:B------:R-:W-:Y:S01]  /*c760*/  FFMA.FTZ R12, -R0.reuse, R12, R39 ;  /* 0x0000000c000c7223 */ /* 0x040fe20000010127 */
[----:B------:R-:W-:Y:S01]  /*c770*/  I2FP.F32.S32 R39, R47 ;  /* 0x0000002f00277245 */ /* 0x000fe20000201400 */
[----:B------:R-:W-:Y:S01]  /*c780*/  FFMA.FTZ R5, -R0, R5, R36 ;  /* 0x0000000500057223 */ /* 0x000fe20000010124 */
[----:B------:R-:W-:Y:S02]  /*c790*/  IABS R105, R105 ;  /* 0x0000006900697213 */ /* 0x000fe40000000000 */
[----:B------:R-:W-:Y:S02]  /*c7a0*/  FSEL R36, R17, -INF , !P2 ;  /* 0xff80000011247808 */ /* 0x000fe40005000000 */
[----:B------:R-:W-:Y:S01]  /*c7b0*/  FSEL R17, R49, -INF , !P2 ;  /* 0xff80000031117808 */ /* 0x000fe20005000000 */
[C---:B------:R-:W-:Y:S01]  /*c7c0*/  IMAD.IADD R119, R38.reuse, 0x1, -R24 ;  /* 0x0000000126777824 */ /* 0x040fe200078e0a18 */
[----:B------:R-:W-:Y:S01]  /*c7d0*/  ISETP.GE.AND P2, PT, R25, R90, PT ;  /* 0x0000005a1900720c */ /* 0x000fe20003f46270 */
[----:B------:R-:W-:Y:S01]  /*c7e0*/  IMAD.IADD R25, R38, 0x1, -R25 ;  /* 0x0000000126197824 */ /* 0x000fe200078e0a19 */
[----:B------:R-:W-:Y:S01]  /*c7f0*/  IABS R37, R37 ;  /* 0x0000002500257213 */ /* 0x000fe20000000000 */
[----:B------:R-:W-:Y:S01]  /*c800*/  FFMA.FTZ R39, -R0, R39, R34 ;  /* 0x0000002700277223 */ /* 0x000fe20000010122 */
[----:B------:R-:W-:-:S02]  /*c810*/  I2FP.F32.S32 R105, R105 ;  /* 0x0000006900697245 */ /* 0x000fc40000201400 */
[----:B------:R-:W-:Y:S02]  /*c820*/  FSEL R34, R16, -INF , !P1 ;  /* 0xff80000010227808 */ /* 0x000fe40004800000 */
[----:B------:R-:W-:Y:S02]  /*c830*/  FSEL R16, R33, -INF , !P1 ;  /* 0xff80000021107808 */ /* 0x000fe40004800000 */
[----:B------:R-:W-:Y:S02]  /*c840*/  I2FP.F32.S32 R37, R37 ;  /* 0x0000002500257245 */ /* 0x000fe40000201400 */
[-C--:B------:R-:W-:Y:S01]  /*c850*/  ISETP.GE.AND P1, PT, R24, R90.reuse, PT ;  /* 0x0000005a1800720c */ /* 0x080fe20003f26270 */
[----:B------:R-:W-:Y:S01]  /*c860*/  FFMA.FTZ R105, -R0, R105, R27 ;  /* 0x0000006900697223 */ /* 0x000fe2000001011b */
[----:B------:R-:W-:Y:S02]  /*c870*/  IABS R24, R25 ;  /* 0x0000001900187213 */ /* 0x000fe40000000000 */
[----:B------:R-:W-:Y:S01]  /*c880*/  IABS R119, R119 ;  /* 0x0000007700777213 */ /* 0x000fe20000000000 */
[C---:B------:R-:W-:Y:S01]  /*c890*/  IMAD.IADD R27, R38.reuse, 0x1, -R9 ;  /* 0x00000001261b7824 */ /* 0x040fe200078e0a09 */
[----:B------:R-:W-:Y:S01]  /*c8a0*/  ISETP.GE.AND P3, PT, R9, R90, PT ;  /* 0x0000005a0900720c */ /* 0x000fe20003f66270 */
[----:B------:R-:W-:-:S02]  /*c8b0*/  IMAD.IADD R116, R38, 0x1, -R10 ;  /* 0x0000000126747824 */ /* 0x000fc400078e0a0a */
[----:B------:R-:W-:Y:S01]  /*c8c0*/  FFMA.FTZ R14, -R0, R37, R14 ;  /* 0x00000025000e7223 */ /* 0x000fe2000001010e */
[----:B------:R-:W-:Y:S02]  /*c8d0*/  I2FP.F32.S32 R24, R24 ;  /* 0x0000001800187245 */ /* 0x000fe40000201400 */
[----:B------:R-:W-:Y:S02]  /*c8e0*/  I2FP.F32.S32 R119, R119 ;  /* 0x0000007700777245 */ /* 0x000fe40000201400 */
[----:B------:R-:W-:Y:S01]  /*c8f0*/  FSEL R37, R15, -INF , !P3 ;  /* 0xff8000000f257808 */ /* 0x000fe20005800000 */
[----:B------:R-:W-:Y:S01]  /*c900*/  IMAD.IADD R15, R38, 0x1, -R44 ;  /* 0x00000001260f7824 */ /* 0x000fe200078e0a2c */
[----:B------:R-:W-:Y:S01]  /*c910*/  ISETP.GE.AND P4, PT, R44, R90, PT ;  /* 0x0000005a2c00720c */ /* 0x000fe20003f86270 */
[----:B------:R-:W-:Y:S01]  /*c920*/  IMAD.IADD R44, R38, 0x1, -R43 ;  /* 0x00000001262c7824 */ /* 0x000fe200078e0a2b */
[----:B------:R-:W-:Y:S02]  /*c930*/  IABS R27, R27 ;  /* 0x0000001b001b7213 */ /* 0x000fe40000000000 */
[----:B------:R-:W-:Y:S01]  /*c940*/  IABS R116, R116 ;  /* 0x0000007400747213 */ /* 0x000fe20000000000 */
[C---:B------:R-:W-:Y:S01]  /*c950*/  FFMA.FTZ R24, -R0.reuse, R24, R4 ;  /* 0x0000001800187223 */ /* 0x040fe20000010104 */
[----:B------:R-:W-:Y:S01]  /*c960*/  FFMA.FTZ R119, -R0, R119, R40 ;  /* 0x0000007700777223 */ /* 0x000fe20000010128 */
[----:B------:R-:W-:Y:S01]  /*c970*/  FSEL R33, R46, -INF , !P0 ;  /* 0xff8000002e217808 */ /* 0x000fe20004000000 */
[----:B------:R-:W-:Y:S01]  /*c980*/  VIADD R40, R9, 0x29 ;  /* 0x0000002909287836 */ /* 0x000fe20000000000 */
[----:B------:R-:W-:Y:S01]  /*c990*/  FSEL R5, R5, -INF , !P0 ;  /* 0xff80000005057808 */ /* 0x000fe20004000000 */
[----:B------:R-:W-:Y:S01]  /*c9a0*/  VIADD R4, R9, 0x38 ;  /* 0x0000003809047836 */ /* 0x000fe20000000000 */
[----:B------:R-:W-:-:S02]  /*c9b0*/  I2FP.F32.S32 R27, R27 ;  /* 0x0000001b001b7245 */ /* 0x000fc40000201400 */
[----:B------:R-:W-:Y:S02]  /*c9c0*/  ISETP.GE.AND P0, PT, R10, R90, PT ;  /* 0x0000005a0a00720c */ /* 0x000fe40003f06270 */
[----:B------:R-:W-:Y:S02]  /*c9d0*/  I2FP.F32.S32 R116, R116 ;  /* 0x0000007400747245 */ /* 0x000fe40000201400 */
[----:B------:R-:W-:Y:S02]  /*c9e0*/  IABS R10, R15 ;  /* 0x0000000f000a7213 */ /* 0x000fe40000000000 */
[----:B------:R-:W-:Y:S01]  /*c9f0*/  IABS R44, R44 ;  /* 0x0000002c002c7213 */ /* 0x000fe20000000000 */
[C---:B------:R-:W-:Y:S01]  /*ca00*/  IMAD.IADD R46, R42.reuse, 0x1, -R40 ;  /* 0x000000012a2e7824 */ /* 0x040fe200078e0a28 */
[----:B------:R-:W-:Y:S01]  /*ca10*/  FSEL R25, R39, -INF , !P5 ;  /* 0xff80000027197808 */ /* 0x000fe20006800000 */
[----:B------:R-:W-:Y:S02]  /*ca20*/  IMAD.IADD R39, R42, 0x1, -R4 ;  /* 0x000000012a277824 */ /* 0x000fe400078e0a04 */
[C---:B------:R-:W-:Y:S01]  /*ca30*/  FFMA.FTZ R27, -R0.reuse, R27, R72 ;  /* 0x0000001b001b7223 */ /* 0x040fe20000010148 */
[----:B------:R-:W-:Y:S01]  /*ca40*/  I2FP.F32.S32 R10, R10 ;  /* 0x0000000a000a7245 */ /* 0x000fe20000201400 */
[----:B------:R-:W-:Y:S01]  /*ca50*/  FFMA.FTZ R116, -R0, R116, R41 ;  /* 0x0000007400747223 */ /* 0x000fe20000010129 */
[----:B------:R-:W-:Y:S01]  /*ca60*/  I2FP.F32.S32 R44, R44 ;  /* 0x0000002c002c7245 */ /* 0x000fe20000201400 */
[----:B------:R-:W-:Y:S01]  /*ca70*/  VIADD R41, R9, 0x28 ;  /* 0x0000002809297836 */ /* 0x000fe20000000000 */
[----:B------:R-:W-:-:S02]  /*ca80*/  IABS R46, R46 ;  /* 0x0000002e002e7213 */ /* 0x000fc40000000000 */
[----:B------:R-:W-:Y:S01]  /*ca90*/  IABS R39, R39 ;  /* 0x0000002700277213 */ /* 0x000fe20000000000 */
[C---:B------:R-:W-:Y:S01]  /*caa0*/  FFMA.FTZ R10, -R0.reuse, R10, R35 ;  /* 0x0000000a000a7223 */ /* 0x040fe20000010123 */
[----:B------:R-:W-:Y:S01]  /*cab0*/  FSEL R27, R27, -INF , !P3 ;  /* 0xff8000001b1b7808 */ /* 0x000fe20005800000 */
[----:B------:R-:W-:Y:S01]  /*cac0*/  FFMA.FTZ R44, -R0, R44, R26 ;  /* 0x0000002c002c7223 */ /* 0x000fe2000001011a */
[C---:B------:R-:W-:Y:S01]  /*cad0*/  IMAD.IADD R47, R42.reuse, 0x1, -R41 ;  /* 0x000000012a2f7824 */ /* 0x040fe200078e0a29 */
[----:B------:R-:W-:Y:S01]  /*cae0*/  ISETP.GE.AND P3, PT, R43, R90, PT ;  /* 0x0000005a2b00720c */ /* 0x000fe20003f66270 */
[C---:B------:R-:W-:Y:S01]  /*caf0*/  VIADD R35, R9.reuse, 0x30 ;  /* 0x0000003009237836 */ /* 0x040fe20000000000 */
[----:B------:R-:W-:Y:S01]  /*cb00*/  I2FP.F32.S32 R46, R46 ;  /* 0x0000002e002e7245 */ /* 0x000fe20000201400 */
[C---:B------:R-:W-:Y:S01]  /*cb10*/  VIADD R26, R9.reuse, 0x31 ;  /* 0x00000031091a7836 */ /* 0x040fe20000000000 */
[----:B------:R-:W-:Y:S01]  /*cb20*/  I2FP.F32.S32 R39, R39 ;  /* 0x0000002700277245 */ /* 0x000fe20000201400 */
[----:B------:R-:W-:Y:S01]  /*cb30*/  VIADD R43, R9, 0x39 ;  /* 0x00000039092b7836 */ /* 0x000fe20000000000 */
[----:B------:R-:W-:Y:S01]  /*cb40*/  FSEL R15, R45, -INF , !P5 ;  /* 0xff8000002d0f7808 */ /* 0x000fe20006800000 */
[----:B------:R-:W-:Y:S01]  /*cb50*/  IMAD.IADD R45, R42, 0x1, -R35 ;  /* 0x000000012a2d7824 */ /* 0x000fe200078e0a23 */
[----:B------:R-:W-:Y:S01]  /*cb60*/  ISETP.GE.AND P5, PT, R41, R90, PT ;  /* 0x0000005a2900720c */ /* 0x000fe20003fa6270 */
[----:B------:R-:W-:Y:S01]  /*cb70*/  IMAD.IADD R41, R38, 0x1, -R41 ;  /* 0x0000000126297824 */ /* 0x000fe200078e0a29 */
[----:B------:R-:W-:Y:S01]  /*cb80*/  FSEL R9, R44, -INF , !P3 ;  /* 0xff8000002c097808 */ /* 0x000fe20005800000 */
[----:B------:R-:W-:Y:S01]  /*cb90*/  IMAD.IADD R44, R42, 0x1, -R26 ;  /* 0x000000012a2c7824 */ /* 0x000fe200078e0a1a */
[----:B------:R-:W-:-:S02]  /*cba0*/  FSEL R12, R12, -INF , !P2 ;  /* 0xff8000000c0c7808 */ /* 0x000fc40005000000 */
[----:B------:R-:W-:Y:S02]  /*cbb0*/  FSEL R24, R24, -INF , !P2 ;  /* 0xff80000018187808 */ /* 0x000fe40005000000 */
[----:B------:R-:W-:Y:S01]  /*cbc0*/  IABS R47, R47 ;  /* 0x0000002f002f7213 */ /* 0x000fe20000000000 */
[----:B------:R-:W-:Y:S01]  /*cbd0*/  FFMA.FTZ R6, -R0, R46, R6 ;  /* 0x0000002e00067223 */ /* 0x000fe20000010106 */
[-C--:B------:R-:W-:Y:S01]  /*cbe0*/  ISETP.GE.AND P2, PT, R26, R90.reuse, PT ;  /* 0x0000005a1a00720c */ /* 0x080fe20003f46270 */
[----:B------:R-:W-:Y:S01]  /*cbf0*/  IMAD.IADD R26, R38, 0x1, -R26 ;  /* 0x00000001261a7824 */ /* 0x000fe200078e0a1a */
[----:B------:R-:W-:Y:S01]  /*cc00*/  FSEL R14, R14, -INF , !P4 ;  /* 0xff8000000e0e7808 */ /* 0x000fe20006000000 */
[----:B------:R-:W-:Y:S01]  /*cc10*/  FFMA.FTZ R30, -R0, R39, R30 ;  /* 0x00000027001e7223 */ /* 0x000fe2000001011e */
[----:B------:R-:W-:Y:S02]  /*cc20*/  FSEL R10, R10, -INF , !P4 ;  /* 0xff8000000a0a7808 */ /* 0x000fe40006000000 */
[----:B------:R-:W-:-:S02]  /*cc30*/  ISETP.GE.AND P4, PT, R40, R90, PT ;  /* 0x0000005a2800720c */ /* 0x000fc40003f86270 */
[----:B------:R-:W-:Y:S02]  /*cc40*/  FSEL R13, R13, -INF , !P3 ;  /* 0xff8000000d0d7808 */ /* 0x000fe40005800000 */
[----:B------:R-:W-:Y:S01]  /*cc50*/  FMNMX3.FTZ R39, R37, R36, R34, !PT ;  /* 0x0000002425277276 */ /* 0x000fe20007810022 */
[C---:B------:R-:W-:Y:S01]  /*cc60*/  IMAD.IADD R40, R38.reuse, 0x1, -R40 ;  /* 0x0000000126287824 */ /* 0x040fe200078e0a28 */
[----:B------:R-:W-:Y:S01]  /*cc70*/  ISETP.GE.AND P3, PT, R35, R90, PT ;  /* 0x0000005a2300720c */ /* 0x000fe20003f66270 */
[----:B------:R-:W-:Y:S01]  /*cc80*/  IMAD.IADD R35, R38, 0x1, -R35 ;  /* 0x0000000126237824 */ /* 0x000fe200078e0a23 */
[----:B------:R-:W-:Y:S02]  /*cc90*/  FSEL R112, R112, -INF , !P1 ;  /* 0xff80000070707808 */ /* 0x000fe40004800000 */
[----:B------:R-:W-:Y:S02]  /*cca0*/  FSEL R119, R119, -INF , !P1 ;  /* 0xff80000077777808 */ /* 0x000fe40004800000 */
[----:B------:R-:W-:-:S02]  /*ccb0*/  I2FP.F32.S32 R47, R47 ;  /* 0x0000002f002f7245 */ /* 0x000fc40000201400 */
[----:B------:R-:W-:Y:S01]  /*ccc0*/  ISETP.GE.AND P1, PT, R4, R90, PT ;  /* 0x0000005a0400720c */ /* 0x000fe20003f26270 */
[C---:B------:R-:W-:Y:S01]  /*ccd0*/  IMAD.IADD R4, R38.reuse, 0x1, -R4 ;  /* 0x0000000126047824 */ /* 0x040fe200078e0a04 */
[----:B------:R-:W-:Y:S01]  /*cce0*/  IABS R45, R45 ;  /* 0x0000002d002d7213 */ /* 0x000fe20000000000 */
[--C-:B------:R-:W-:Y:S01]  /*ccf0*/  IMAD.IADD R38, R38, 0x1, -R43.reuse ;  /* 0x0000000126267824 */ /* 0x100fe200078e0a2b */
[----:B------:R-:W-:Y:S01]  /*cd00*/  IABS R41, R41 ;  /* 0x0000002900297213 */ /* 0x000fe20000000000 */
[----:B------:R-:W-:Y:S01]  /*cd10*/  IMAD.IADD R42, R42, 0x1, -R43 ;  /* 0x000000012a2a7824 */ /* 0x000fe200078e0a2b */
[----:B------:R-:W-:Y:S02]  /*cd20*/  IABS R26, R26 ;  /* 0x0000001a001a7213 */ /* 0x000fe40000000000 */
[----:B------:R-:W-:Y:S02]  /*cd30*/  FMNMX3.FTZ R39, R39, R33, R15, !PT ;  /* 0x0000002127277276 */ /* 0x000fe4000781000f */
[----:B------:R-:W-:Y:S01]  /*cd40*/  FSEL R106, R6, -INF , !P4 ;  /* 0xff800000066a7808 */ /* 0x000fe20006000000 */
[----:B------:R-:W-:Y:S01]  /*cd50*/  FFMA.FTZ R20, -R0, R47, R20 ;  /* 0x0000002f00147223 */ /* 0x000fe20000010114 */
[----:B------:R-:W-:-:S02]  /*cd60*/  FMNMX3.FTZ R6, R27, R17, R16, !PT ;  /* 0x000000111b067276 */ /* 0x000fc40007810010 */
[----:B------:R-:W-:Y:S02]  /*cd70*/  IABS R44, R44 ;  /* 0x0000002c002c7213 */ /* 0x000fe40000000000 */
[----:B------:R-:W-:Y:S02]  /*cd80*/  I2FP.F32.S32 R45, R45 ;  /* 0x0000002d002d7245 */ /* 0x000fe40000201400 */
[----:B------:R-:W-:Y:S02]  /*cd90*/  IABS R40, R40 ;  /* 0x0000002800287213 */ /* 0x000fe40000000000 */
[----:B------:R-:W-:Y:S02]  /*cda0*/  IABS R35, R35 ;  /* 0x0000002300237213 */ /* 0x000fe40000000000 */
[----:B------:R-:W-:Y:S02]  /*cdb0*/  I2FP.F32.S32 R41, R41 ;  /* 0x0000002900297245 */ /* 0x000fe40000201400 */
[----:B------:R-:W-:-:S02]  /*cdc0*/  I2FP.F32.S32 R26, R26 ;  /* 0x0000001a001a7245 */ /* 0x000fc40000201400 */
[----:B------:R-:W-:Y:S02]  /*cdd0*/  FMNMX3.FTZ R39, R39, R14, R13, !PT ;  /* 0x0000000e27277276 */ /* 0x000fe4000781000d */
[----:B------:R-:W-:Y:S02]  /*cde0*/  IABS R38, R38 ;  /* 0x0000002600267213 */ /* 0x000fe40000000000 */
[----:B------:R-:W-:Y:S01]  /*cdf0*/  FMNMX3.FTZ R6, R6, R5, R25, !PT ;  /* 0x0000000506067276 */ /* 0x000fe20007810019 */
[C---:B------:R-:W-:Y:S01]  /*ce00*/  FFMA.FTZ R28, -R0.reuse, R45, R28 ;  /* 0x0000002d001c7223 */ /* 0x040fe2000001011c */
[----:B------:R-:W-:Y:S02]  /*ce10*/  I2FP.F32.S32 R44, R44 ;  /* 0x0000002c002c7245 */ /* 0x000fe40000201400 */
[----:B------:R-:W-:Y:S01]  /*ce20*/  IABS R42, R42 ;  /* 0x0000002a002a7213 */ /* 0x000fe20000000000 */
[----:B------:R-:W-:Y:S01]  /*ce30*/  FFMA.FTZ R7, -R0, R41, R7 ;  /* 0x0000002900077223 */ /* 0x000fe20000010107 */
[----:B------:R-:W-:-:S02]  /*ce40*/  I2FP.F32.S32 R40, R40 ;  /* 0x0000002800287245 */ /* 0x000fc40000201400 */
[----:B------:R-:W-:Y:S02]  /*ce50*/  I2FP.F32.S32 R35, R35 ;  /* 0x0000002300237245 */ /* 0x000fe40000201400 */
[----:B------:R-:W-:Y:S02]  /*ce60*/  IABS R4, R4 ;  /* 0x0000000400047213 */ /* 0x000fe40000000000 */
[----:B------:R-:W-:Y:S01]  /*ce70*/  FSEL R110, R20, -INF , !P5 ;  /* 0xff800000146e7808 */ /* 0x000fe20006800000 */
[----:B------:R-:W-:Y:S01]  /*ce80*/  FFMA.FTZ R29, -R0, R26, R29 ;  /* 0x0000001a001d7223 */ /* 0x000fe2000001011d */
[----:B------:R-:W-:Y:S02]  /*ce90*/  FSEL R105, R105, -INF , !P0 ;  /* 0xff80000069697808 */ /* 0x000fe40004000000 */
        /* <DEDUP_REMOVED lines=49> */
[C---:B--2---:R-:W-:Y:S01]  /*d1b0*/  FMUL.FTZ R122, R107.reuse, R87 ;  /* 0x000000576b7a7220 */ /* 0x044fe20000410000 */
        /* <DEDUP_REMOVED lines=34> */
[----:B------:R-:W-:Y:S01]  /*d3e0*/  FFMA.FTZ R93, R24, R107, -R109 ;  /* 0x0000006b185d7223 */ /* 0x000fe2000001086d */
[----:B------:R-:W4:Y:S01]  /*d3f0*/  LDSM.16.MT88.4 R16, [R104+0x400] ;  /* 0x000400006810783b */ /* 0x000f220000004200 */
[----:B------:R-:W2:Y:S03]  /*d400*/  MUFU.EX2 R100, R100 ;  /* 0x0000006400647308 */ /* 0x000ea60000000800 */
[----:B------:R-:W4:Y:S01]  /*d410*/  LDSM.16.MT88.4 R20, [R115+0x6400] ;  /* 0x006400007314783b */ /* 0x000f220000004200 */
[----:B------:R-:W-:Y:S04]  /*d420*/  MUFU.EX2 R97, R97 ;  /* 0x0000006100617308 */ /* 0x000fe80000000800 */
[----:B------:R-:W3:Y:S01]  /*d430*/  MUFU.EX2 R96, R96 ;  /* 0x0000006000607308 */ /* 0x000ee20000000800 */
[----:B-----5:R-:W-:Y:S01]  /*d440*/  F2FP.BF16.F32.PACK_AB R48, R102, R103 ;  /* 0x000000676630723e */ /* 0x020fe200000010ff */
[----:B------:R-:W-:Y:S01]  /*d450*/  FFMA.FTZ R112, R112, R107, -R122 ;  /* 0x0000006b70707223 */ /* 0x000fe2000001087a */
[----:B-1----:R-:W-:Y:S01]  /*d460*/  F2FP.BF16.F32.PACK_AB R50, R98, R99 ;  /* 0x000000636232723e */ /* 0x002fe200000010ff */
[----:B------:R-:W-:Y:S01]  /*d470*/  MUFU.EX2 R92, R92 ;  /* 0x0000005c005c7308 */ /* 0x000fe20000000800 */
[----:B------:R-:W1:Y:S01]  /*d480*/  LDSM.16.MT88.4 R24, [R104+0x2400] ;  /* 0x002400006818783b */ /* 0x000e620000004200 */
[----:B--2---:R-:W-:-:S02]  /*d490*/  F2FP.BF16.F32.PACK_AB R49, R100, R101 ;  /* 0x000000656431723e */ /* 0x004fc400000010ff */
[----:B------:R-:W2:Y:S01]  /*d4a0*/  MUFU.EX2 R91, R91 ;  /* 0x0000005b005b7308 */ /* 0x000ea20000000800 */
[----:B---3--:R-:W-:-:S03]  /*d4b0*/  F2FP.BF16.F32.PACK_AB R51, R96, R97 ;  /* 0x000000616033723e */ /* 0x008fc600000010ff */
[----:B------:R-:W-:Y:S04]  /*d4c0*/  MUFU.EX2 R33, R33 ;  /* 0x0000002100217308 */ /* 0x000fe80000000800 */
[----:B------:R-:W-:Y:S01]  /*d4d0*/  MUFU.EX2 R34, R34 ;  /* 0x0000002200227308 */ /* 0x000fe20000000800 */
[C---:B------:R-:W-:Y:S03]  /*d4e0*/  HMMA.16816.F32.BF16 R56, R48.reuse, R52, RZ ;  /* 0x000000343038723c */ /* 0x040fe600000418ff */
[----:B------:R-:W-:Y:S04]  /*d4f0*/  MUFU.EX2 R94, R94 ;  /* 0x0000005e005e7308 */ /* 0x000fe80000000800 */
[----:B------:R-:W3:Y:S01]  /*d500*/  MUFU.EX2 R95, R95 ;  /* 0x0000005f005f7308 */ /* 0x000ee20000000800 */
[C---:B------:R-:W-:Y:S03]  /*d510*/  HMMA.16816.F32.BF16 R64, R48.reuse, R60, RZ ;  /* 0x0000003c3040723c */ /* 0x040fe600000418ff */
        /* <DEDUP_REMOVED lines=12> */
[----:B---3--:R-:W-:-:S05]  /*d5e0*/  F2FP.BF16.F32.PACK_AB R5, R95, R94 ;  /* 0x0000005e5f05723e */ /* 0x008fca00000010ff */
[----:B------:R-:W-:Y:S01]  /*d5f0*/  HMMA.16816.F32.BF16 R48, R48, R6, RZ ;  /* 0x000000063030723c */ /* 0x000fe200000418ff */
[----:B------:R-:W-:Y:S02]  /*d600*/  F2FP.BF16.F32.PACK_AB R6, R34, R33 ;  /* 0x000000212206723e */ /* 0x000fe400000010ff */
[----:B-----5:R-:W-:-:S07]  /*d610*/  F2FP.BF16.F32.PACK_AB R7, R93, R35 ;  /* 0x000000235d07723e */ /* 0x020fce00000010ff */
[----:B------:R-:W-:Y:S01]  /*d620*/  HMMA.16816.F32.BF16 R56, R4, R8, R56 ;  /* 0x000000080438723c */ /* 0x000fe20000041838 */
        /* <DEDUP_REMOVED lines=36> */
[--C-:B------:R-:W-:Y:S01]  /*d870*/  FFMA.FTZ R124, R124, R107, -R122.reuse ;  /* 0x0000006b7c7c7223 */ /* 0x100fe2000001087a */
[----:B------:R-:W-:Y:S01]  /*d880*/  F2FP.BF16.F32.PACK_AB R7, R119, R117 ;  /* 0x000000757707723e */ /* 0x000fe200000010ff */
[-C--:B------:R-:W-:Y:S01]  /*d890*/  FFMA.FTZ R114, R114, R107.reuse, -R109 ;  /* 0x0000006b72727223 */ /* 0x080fe2000001086d */
[----:B------:R-:W-:Y:S05]  /*d8a0*/  LDSM.16.MT88.4 R24, [R115+0x6c00] ;  /* 0x006c00007318783b */ /* 0x000fea0000004200 */
        /* <DEDUP_REMOVED lines=19> */
[----:B------:R3:W2:Y:S04]  /*d9e0*/  MUFU.EX2 R28, R16 ;  /* 0x00000010001c7308 */ /* 0x0006a80000000800 */
[----:B------:R-:W2:Y:S01]  /*d9f0*/  MUFU.EX2 R157, R157 ;  /* 0x0000009d009d7308 */ /* 0x000ea20000000800 */
[C---:B------:R-:W-:Y:S08]  /*da00*/  HMMA.16816.F32.BF16 R80, R4.reuse, R20, R80 ;  /* 0x000000140450723c */ /* 0x040ff00000041850 */
[C---:B------:R-:W-:Y:S01]  /*da10*/  HMMA.16816.F32.BF16 R76, R4.reuse, R22, R76 ;  /* 0x00000016044c723c */ /* 0x040fe2000004184c */
[----:B------:R-:W2:Y:S07]  /*da20*/  LDSM.16.MT88.4 R20, [R115+0x7c00] ;  /* 0x007c00007314783b */ /* 0x000eae0000004200 */
[C---:B------:R-:W-:Y:S01]  /*da30*/  HMMA.16816.F32.BF16 R60, R4.reuse, R18, R60 ;  /* 0x00000012043c723c */ /* 0x040fe2000004183c */
[----:B---3--:R-:W3:Y:S07]  /*da40*/  LDSM.16.MT88.4 R16, [R104+0xc00] ;  /* 0x000c00006810783b */ /* 0x008eee0000004200 */
[C---:B-1----:R-:W-:Y:S08]  /*da50*/  HMMA.16816.F32.BF16 R44, R4.reuse, R12, R44 ;  /* 0x0000000c042c723c */ /* 0x042ff0000004182c */
[----:B------:R-:W-:Y:S01]  /*da60*/  HMMA.16816.F32.BF16 R48, R4, R14, R48 ;  /* 0x0000000e0430723c */ /* 0x000fe20000041830 */
[----:B----4-:R-:W-:Y:S01]  /*da70*/  F2FP.BF16.F32.PACK_AB R4, R121, R123 ;  /* 0x0000007b7904723e */ /* 0x010fe200000010ff */
[----:B------:R-:W1:Y:S01]  /*da80*/  LDSM.16.MT88.4 R12, [R104+0x1c00] ;  /* 0x001c0000680c783b */ /* 0x000e620000004200 */
[----:B-----5:R-:W-:-:S02]  /*da90*/  F2FP.BF16.F32.PACK_AB R6, R158, R120 ;  /* 0x000000789e06723e */ /* 0x020fc400000010ff */
[----:B--2---:R-:W-:Y:S02]  /*daa0*/  F2FP.BF16.F32.PACK_AB R5, R28, R113 ;  /* 0x000000711c05723e */ /* 0x004fe400000010ff */
[----:B------:R-:W-:Y:S01]  /*dab0*/  F2FP.BF16.F32.PACK_AB R7, R157, R29 ;  /* 0x0000001d9d07723e */ /* 0x000fe200000010ff */
[----:B------:R-:W-:-:S06]  /*dac0*/  FADD.FTZ R102, R103, R102 ;  /* 0x0000006667667221 */ /* 0x000fcc0000010000 */
[----:B------:R-:W-:Y:S01]  /*dad0*/  HMMA.16816.F32.BF16 R36, R4, R8, R36 ;  /* 0x000000080424723c */ /* 0x000fe20000041824 */
[----:B------:R-:W-:-:S07]  /*dae0*/  FADD.FTZ R100, R101, R100 ;  /* 0x0000006465647221 */ /* 0x000fce0000010000 */
        /* <DEDUP_REMOVED lines=55> */
.L_x_10018:
        /* <DEDUP_REMOVED lines=80> */
.L_x_10013:
[----:B------:R-:W-:Y:S05]  /*e360*/  BSYNC.RECONVERGENT B0 ;  /* 0x0000000000007941 */ /* 0x000fea0003800200 */
.L_x_10012:
        /* <DEDUP_REMOVED lines=9> */
[----:B------:R-:W-:Y:S01]  /*e400*/  VIADD R156, R156, 0xffffffff ;  /* 0xffffffff9c9c7836 */ /* 0x000fe20000000000 */
[--C-:B------:R-:W-:Y:S01]  /*e410*/  LOP3.LUT R161, R161, 0x18, R4.reuse, 0x78, !PT ;  /* 0x00000018a1a17812 */ /* 0x100fe200078e7804 */
[----:B------:R-:W-:Y:S01]  /*e420*/  BSSY.RECONVERGENT B1, `(.L_x_10014) ;  /* 0x0000150000017945 */ /* 0x000fe20003800200 */
        /* <DEDUP_REMOVED lines=53> */
[----:B------:R-:W-:Y:S05]  /*e780*/  ISETP.GT.AND P1, PT, R156, R139, PT ;  /* 0x0000008b9c00720c */ /* 0x000fea0003f24270 */
        /* <DEDUP_REMOVED lines=10> */
[C---:B------:R-:W-:Y:S01]  /*e830*/  IADD3 R92, PT, PT, R124.reuse, R108, RZ ;  /* 0x0000006c7c5c7210 */ /* 0x040fe20007ffe0ff */
[----:B------:R-:W-:Y:S01]  /*e840*/  LDSM.16.M88.4 R32, [R124] ;  /* 0x000000007c20783b */ /* 0x000fe20000000200 */
[----:B------:R-:W-:Y:S01]  /*e850*/  IMAD.IADD R134, R124, 0x1, R86 ;  /* 0x000000017c867824 */ /* 0x000fe200078e0256 */
[C---:B------:R-:W-:Y:S01]  /*e860*/  IADD3 R86, PT, PT, R87.reuse, R86, RZ ;  /* 0x0000005657567210 */ /* 0x040fe20007ffe0ff */
[----:B------:R-:W-:Y:S03]  /*e870*/  IMAD.IADD R108, R87, 0x1, R108 ;  /* 0x00000001576c7824 */ /* 0x000fe600078e026c */
        /* <DEDUP_REMOVED lines=222> */
.L_x_10017:
[----:B------:R-:W-:Y:S05]  /*f660*/  BSYNC.RECONVERGENT B0 ;  /* 0x0000000000007941 */ /* 0x000fea0003800200 */
.L_x_10016:
        /* <DEDUP_REMOVED lines=18> */
[C---:B---3--:R-:W-:Y:S04]  /*f790*/  @!P3 LEA R6, P1, R137.reuse, R141, 0x1 ;  /* 0x0000008d8906b211 */ /* 0x048fe800078208ff */
[----:B------:R-:W-:Y:S01]  /*f7a0*/  @!P3 LEA.HI.X R7, R137, R140, R138, 0x1, P1 ;  /* 0x0000008c8907b211 */ /* 0x000fe200008f0c8a */
[----:B-----5:R-:W-:Y:S02]  /*f7b0*/  @!P3 IMAD.MOV.U32 R14, RZ, RZ, R141 ;  /* 0x000000ffff0eb224 */ /* 0x020fe400078e008d */
        /* <DEDUP_REMOVED lines=22> */
.L_x_10015:
[----:B------:R-:W-:Y:S05]  /*f920*/  BSYNC.RECONVERGENT B1 ;  /* 0x0000000000017941 */ /* 0x000fea0003800200 */
.L_x_10014:
[----:B------:R-:W3:Y:S01]  /*f930*/  LD.E R88, desc[UR4][R84.64+0xdc] ;  /* 0x0000dc0454587980 */ /* 0x000ee2000c101900 */
[C---:B----4-:R-:W-:Y:S02]  /*f940*/  IADD3 R9, PT, PT, R154.reuse, -0x1, RZ ;  /* 0xffffffff9a097810 */ /* 0x050fe40007ffe0ff */
[C---:B------:R-:W-:Y:S02]  /*f950*/  IADD3 R6, PT, PT, R154.reuse, -0x8, RZ ;  /* 0xfffffff89a067810 */ /* 0x040fe40007ffe0ff */
[----:B------:R-:W-:Y:S02]  /*f960*/  IABS R9, R9 ;  /* 0x0000000900097213 */ /* 0x000fe40000000000 */
[----:B------:R-:W-:Y:S02]  /*f970*/  IABS R6, R6 ;  /* 0x0000000600067213 */ /* 0x000fe40000000000 */
[C---:B------:R-:W-:Y:S02]  /*f980*/  IADD3 R115, PT, PT, R154.reuse, -0x10, RZ ;  /* 0xfffffff09a737810 */ /* 0x040fe40007ffe0ff */
[----:B------:R-:W-:Y:S02]  /*f990*/  I2FP.F32.S32 R9, R9 ;  /* 0x0000000900097245 */ /* 0x000fe40000201400 */
[----:B------:R-:W-:Y:S02]  /*f9a0*/  IADD3 R112, PT, PT, R154, -0x11, RZ ;  /* 0xffffffef9a707810 */ /* 0x000fe40007ffe0ff */
[----:B------:R-:W-:Y:S01]  /*f9b0*/  I2FP.F32.S32 R6, R6 ;  /* 0x0000000600067245 */ /* 0x000fe20000201400 */
[C---:B-1----:R-:W-:Y:S01]  /*f9c0*/  FFMA.FTZ R100, -R0.reuse, R9, R100 ;  /* 0x0000000900647223 */ /* 0x042fe20000010164 */
[----:B------:R-:W-:Y:S02]  /*f9d0*/  IABS R115, R115 ;  /* 0x0000007300737213 */ /* 0x000fe40000000000 */
[----:B------:R-:W-:Y:S01]  /*f9e0*/  IABS R112, R112 ;  /* 0x0000007000707213 */ /* 0x000fe20000000000 */
[-C--:B------:R-:W-:Y:S01]  /*f9f0*/  FFMA.FTZ R11, -R0, R6.reuse, R87 ;  /* 0x00000006000b7223 */ /* 0x080fe20000010157 */
[----:B------:R-:W-:Y:S01]  /*fa00*/  IADD3 R9, PT, PT, R154, -0x19, RZ ;  /* 0xffffffe79a097810 */ /* 0x000fe20007ffe0ff */
[----:B------:R-:W-:Y:S01]  /*fa10*/  FFMA.FTZ R103, -R0, R6, R103 ;  /* 0x0000000600677223 */ /* 0x000fe20000010167 */
[----:B------:R-:W-:Y:S02]  /*fa20*/  I2FP.F32.S32 R115, R115 ;  /* 0x0000007300737245 */ /* 0x000fe40000201400 */
[C---:B------:R-:W-:Y:S02]  /*fa30*/  IADD3 R113, PT, PT, R154.reuse, -0x18, RZ ;  /* 0xffffffe89a717810 */ /* 0x040fe40007ffe0ff */
[----:B------:R-:W-:Y:S01]  /*fa40*/  IADD3 R6, PT, PT, R154, -0x20, RZ ;  /* 0xffffffe09a067810 */ /* 0x000fe20007ffe0ff */
[CC--:B------:R-:W-:Y:S01]  /*fa50*/  FFMA.FTZ R102, -R0.reuse, R115.reuse, R102 ;  /* 0x0000007300667223 */ /* 0x0c0fe20000010166 */
[----:B------:R-:W-:Y:S01]  /*fa60*/  I2FP.F32.S32 R112, R112 ;  /* 0x0000007000707245 */ /* 0x000fe20000201400 */
[----:B------:R-:W-:Y:S01]  /*fa70*/  FFMA.FTZ R115, -R0, R115, R13 ;  /* 0x0000007300737223 */ /* 0x000fe2000001010d */
[----:B------:R-:W-:Y:S02]  /*fa80*/  IABS R9, R9 ;  /* 0x0000000900097213 */ /* 0x000fe40000000000 */
[----:B------:R-:W-:Y:S02]  /*fa90*/  IABS R113, R113 ;  /* 0x0000007100717213 */ /* 0x000fe40000000000 */
[----:B------:R-:W-:Y:S02]  /*faa0*/  IABS R6, R6 ;  /* 0x0000000600067213 */ /* 0x000fe40000000000 */
[----:B------:R-:W-:Y:S02]  /*fab0*/  IADD3 R7, PT, PT, R154, -0x9, RZ ;  /* 0xfffffff79a077810 */ /* 0x000fe40007ffe0ff */
[----:B------:R-:W-:Y:S01]  /*fac0*/  I2FP.F32.S32 R13, R9 ;  /* 0x00000009000d7245 */ /* 0x000fe20000201400 */
[CC--:B------:R-:W-:Y:S01]  /*fad0*/  FFMA.FTZ R9, -R0.reuse, R112.reuse, R101 ;  /* 0x0000007000097223 */ /* 0x0c0fe20000010165 */
[----:B------:R-:W-:Y:S01]  /*fae0*/  FFMA.FTZ R112, -R0, R112, R12 ;  /* 0x0000007000707223 */ /* 0x000fe2000001010c */
[----:B------:R-:W-:Y:S02]  /*faf0*/  I2FP.F32.S32 R113, R113 ;  /* 0x0000007100717245 */ /* 0x000fe40000201400 */
[----:B------:R-:W-:Y:S01]  /*fb00*/  IADD3 R14, PT, PT, R154, -0x21, RZ ;  /* 0xffffffdf9a0e7810 */ /* 0x000fe20007ffe0ff */
[CC--:B------:R-:W-:Y:S01]  /*fb10*/  FFMA.FTZ R110, -R0.reuse, R13.reuse, R110 ;  /* 0x0000000d006e7223 */ /* 0x0c0fe2000001016e */
[----:B------:R-:W-:Y:S01]  /*fb20*/  I2FP.F32.S32 R6, R6 ;  /* 0x0000000600067245 */ /* 0x000fe20000201400 */
[C---:B------:R-:W-:Y:S01]  /*fb30*/  FFMA.FTZ R111, -R0.reuse, R13, R111 ;  /* 0x0000000d006f7223 */ /* 0x040fe2000001016f */
[----:B------:R-:W-:Y:S01]  /*fb40*/  IABS R7, R7 ;  /* 0x0000000700077213 */ /* 0x000fe20000000000 */
[-C--:B------:R-:W-:Y:S01]  /*fb50*/  FFMA.FTZ R117, -R0, R113.reuse, R117 ;  /* 0x0000007100757223 */ /* 0x080fe20000010175 */
[----:B------:R-:W-:Y:S01]  /*fb60*/  IADD3 R12, PT, PT, R154, -0x28, RZ ;  /* 0xffffffd89a0c7810 */ /* 0x000fe20007ffe0ff */
[C---:B------:R-:W-:Y:S01]  /*fb70*/  FFMA.FTZ R113, -R0.reuse, R113, R5 ;  /* 0x0000007100717223 */ /* 0x040fe20000010105 */
[----:B------:R-:W-:Y:S01]  /*fb80*/  IABS R14, R14 ;  /* 0x0000000e000e7213 */ /* 0x000fe20000000000 */
[C---:B------:R-:W-:Y:S01]  /*fb90*/  FFMA.FTZ R116, -R0.reuse, R6, R116 ;  /* 0x0000000600747223 */ /* 0x040fe20000010174 */
[----:B------:R-:W-:Y:S01]  /*fba0*/  IABS R8, R154 ;  /* 0x0000009a00087213 */ /* 0x000fe20000000000 */
[----:B------:R-:W-:Y:S01]  /*fbb0*/  FFMA.FTZ R122, -R0, R6, R122 ;  /* 0x00000006007a7223 */ /* 0x000fe2000001017a */
[----:B------:R-:W-:Y:S02]  /*fbc0*/  I2FP.F32.S32 R7, R7 ;  /* 0x0000000700077245 */ /* 0x000fe40000201400 */
[----:B------:R-:W-:Y:S02]  /*fbd0*/  IABS R12, R12 ;  /* 0x0000000c000c7213 */ /* 0x000fe40000000000 */
[----:B------:R-:W-:Y:S01]  /*fbe0*/  IADD3 R13, PT, PT, R154, -0x31, RZ ;  /* 0xffffffcf9a0d7810 */ /* 0x000fe20007ffe0ff */
[-C--:B------:R-:W-:Y:S01]  /*fbf0*/  FFMA.FTZ R10, -R0, R7.reuse, R96 ;  /* 0x00000007000a7223 */ /* 0x080fe20000010160 */
[----:B------:R-:W-:Y:S01]  /*fc00*/  IADD3 R6, PT, PT, R154, -0x29, RZ ;  /* 0xffffffd79a067810 */ /* 0x000fe20007ffe0ff */
[----:B------:R-:W-:Y:S01]  /*fc10*/  FFMA.FTZ R7, -R0, R7, R104 ;  /* 0x0000000700077223 */ /* 0x000fe20000010168 */
        /* <DEDUP_REMOVED lines=22> */
[----:B------:R-:W-:Y:S01]  /*fd80*/  FFMA.FTZ R121, -R0, R5, R121 ;  /* 0x0000000500797223 */ /* 0x000fe20000010179 */
[----:B------:R-:W-:Y:S01]  /*fd90*/  IADD3 R6, PT, PT, R154, -0x38, RZ ;  /* 0xffffffc89a067810 */ /* 0x000fe20007ffe0ff */
[-C--:B------:R-:W-:Y:S01]  /*fda0*/  FFMA.FTZ R119, -R0, R4.reuse, R119 ;  /* 0x0000000400777223 */ /* 0x080fe20000010177 */
        /* <DEDUP_REMOVED lines=295> */
.L_x_10011:
        /* <DEDUP_REMOVED lines=11> */
.L_x_10032:
        /* <DEDUP_REMOVED lines=41> */
[----:B------:R-:W-:Y:S01]  /*11360*/  FMUL.FTZ R83, R4, R83 ;  /* 0x0000005304537220 */ /* 0x000fe20000410000 */
[----:B------:R-:W-:Y:S01]  /*11370*/  LOP3.LUT R7, R6, 0xc0, RZ, 0xc0, !PT ;  /* 0x000000c006077812 */ /* 0x000fe200078ec0ff */
[----:B------:R-:W-:Y:S01]  /*11380*/  FMUL.FTZ R78, R4, R78 ;  /* 0x0000004e044e7220 */ /* 0x000fe20000410000 */
[----:B------:R-:W-:Y:S01]  /*11390*/  LOP3.LUT R130, R130, 0x20, R6, 0xf8, !PT ;  /* 0x0000002082827812 */ /* 0x000fe200078ef806 */
[C---:B------:R-:W-:Y:S01]  /*113a0*/  FMUL.FTZ R79, R4.reuse, R79 ;  /* 0x0000004f044f7220 */ /* 0x040fe20000410000 */
        /* <DEDUP_REMOVED lines=57> */
[----:B--2---:R2:W5:Y:S04]  /*11740*/  LD.E R52, desc[UR4][R84.64+0xcc] ;  /* 0x0000cc0454347980 */ /* 0x004568000c101900 */
[----:B------:R2:W5:Y:S04]  /*11750*/  LD.E.64 R60, desc[UR4][R84.64+0x78] ;  /* 0x00007804543c7980 */ /* 0x000568000c101b00 */
[----:B------:R2:W5:Y:S04]  /*11760*/  LD.E.64 R58, desc[UR4][R84.64+0xa8] ;  /* 0x0000a804543a7980 */ /* 0x000568000c101b00 */
[----:B----4-:R-:W4:Y:S04]  /*11770*/  LD.E.64 R4, desc[UR4][R84.64+0xb0] ;  /* 0x0000b00454047980 */ /* 0x010f28000c101b00 */
[----:B-1----:R-:W3:Y:S01]  /*11780*/  LD.E R6, desc[UR4][R84.64+0x60] ;  /* 0x0000600454067980 */ /* 0x002ee2000c101900 */
[----:B------:R-:W-:-:S04]  /*11790*/  LOP3.LUT R7, R128, 0xd8, RZ, 0xc0, !PT ;  /* 0x000000d880077812 */ /* 0x000fc800078ec0ff */
[----:B------:R-:W-:Y:S02]  /*117a0*/  LOP3.LUT R7, R7, 0x18, R129, 0x78, !PT ;  /* 0x0000001807077812 */ /* 0x000fe400078e7881 */
[----:B------:R-:W-:Y:S02]  /*117b0*/  LOP3.LUT R55, R129, 0x30, RZ, 0xc0, !PT ;  /* 0x0000003081377812 */ /* 0x000fe400078ec0ff */
[----:B------:R-:W-:Y:S01]  /*117c0*/  LOP3.LUT R7, R7, 0xf24, R128, 0xf8, !PT ;  /* 0x00000f2407077812 */ /* 0x000fe200078ef880 */
[----:B------:R-:W-:Y:S01]  /*117d0*/  IMAD.SHL.U32 R143, R143, 0x40, RZ ;  /* 0x000000408f8f7824 */ /* 0x000fe200078e00ff */
[----:B------:R-:W-:Y:S02]  /*117e0*/  LOP3.LUT R55, R55, 0x7, R2, 0xf8, !PT ;  /* 0x0000000737377812 */ /* 0x000fe400078ef802 */
[----:B------:R-:W-:Y:S01]  /*117f0*/  LEA R2, R7, UR6, 0x2 ;  /* 0x0000000607027c11 */ /* 0x000fe2000f8e10ff */
[----:B------:R-:W-:Y:S01]  /*11800*/  BAR.SYNC.DEFER_BLOCKING 0x0 ;  /* 0x0000000000007b1d */ /* 0x000fe20000010000 */
[----:B------:R-:W-:-:S05]  /*11810*/  LOP3.LUT P0, RZ, R131, 0x3, RZ, 0xc0, !PT ;  /* 0x0000000383ff7812 */ /* 0x000fca000780c0ff */
        /* <DEDUP_REMOVED lines=15> */
[----:B------:R2:W3:Y:S01]  /*11910*/  LDS.128 R4, [R2+0x5800] ;  /* 0x0058000002047984 */ /* 0x0004e20000000c00 */
[----:B-1----:R-:W-:Y:S05]  /*11920*/  @P0 BRA `(.L_x_10021) ;  /* 0x0000000000280947 */ /* 0x002fea0003800000 */
        /* <DEDUP_REMOVED lines=10> */
.L_x_10021:
[----:B------:R-:W-:Y:S05]  /*119d0*/  BSYNC.RECONVERGENT B0 ;  /* 0x0000000000007941 */ /* 0x000fea0003800200 */
.L_x_10020:
[----:B--2---:R2:W5:Y:S01]  /*119e0*/  LD.E R84, desc[UR4][R84.64+0xc0] ;  /* 0x0000c00454547980 */ /* 0x004562000c101900 */
[----:B------:R-:W-:Y:S01]  /*119f0*/  SHF.R.U32.HI R131, RZ, 0x3, R131 ;  /* 0x00000003ff837819 */ /* 0x000fe20000011683 */
[----:B------:R-:W-:Y:S01]  /*11a00*/  IMAD.IADD R143, R145, 0x1, -R143 ;  /* 0x00000001918f7824 */ /* 0x000fe200078e0a8f */
[----:B------:R-:W-:Y:S01]  /*11a10*/  LOP3.LUT R128, R128, 0x1c, RZ, 0xc0, !PT ;  /* 0x0000001c80807812 */ /* 0x000fe200078ec0ff */
[----:B-----5:R-:W-:Y:S01]  /*11a20*/  IMAD R52, R56, R52, RZ ;  /* 0x0000003438347224 */ /* 0x020fe200078e02ff */
[----:B------:R-:W-:Y:S01]  /*11a30*/  BSSY.RECONVERGENT B0, `(.L_x_10022) ;  /* 0x0000016000007945 */ /* 0x000fe20003800200 */
[C---:B-1----:R-:W-:Y:S01]  /*11a40*/  VIADD R0, R131.reuse, 0x10 ;  /* 0x0000001083007836 */ /* 0x042fe20000000000 */
[C---:B------:R-:W-:Y:S01]  /*11a50*/  ISETP.GE.AND P2, PT, R131.reuse, R143, PT ;  /* 0x0000008f8300720c */ /* 0x040fe20003f46270 */
[----:B------:R-:W-:-:S03]  /*11a60*/  VIADD R2, R131, 0x20 ;  /* 0x0000002083027836 */ /* 0x000fc60000000000 */
[-C--:B------:R-:W-:Y:S01]  /*11a70*/  ISETP.GE.AND P1, PT, R0, R143.reuse, PT ;  /* 0x0000008f0000720c */ /* 0x080fe20003f26270 */
[C---:B------:R-:W-:Y:S01]  /*11a80*/  VIADD R0, R131.reuse, 0x30 ;  /* 0x0000003083007836 */ /* 0x040fe20000000000 */
[-C--:B------:R-:W-:Y:S01]  /*11a90*/  ISETP.GE.AND P5, PT, R2, R143.reuse, PT ;  /* 0x0000008f0200720c */ /* 0x080fe20003fa6270 */
[----:B------:R-:W-:Y:S01]  /*11aa0*/  IMAD R131, R131, 0x60, R128 ;  /* 0x0000006083837824 */ /* 0x000fe200078e0280 */
[----:B------:R-:W-:Y:S02]  /*11ab0*/  LOP3.LUT R2, R128, 0x20, RZ, 0xfc, !PT ;  /* 0x0000002080027812 */ /* 0x000fe400078efcff */
[----:B------:R-:W-:Y:S02]  /*11ac0*/  ISETP.GE.AND P6, PT, R0, R143, PT ;  /* 0x0000008f0000720c */ /* 0x000fe40003fc6270 */
[----:B------:R-:W-:Y:S02]  /*11ad0*/  IADD3 R131, P0, PT, R131, R52, RZ ;  /* 0x0000003483837210 */ /* 0x000fe40007f1e0ff */
[----:B------:R-:W-:-:S02]  /*11ae0*/  LOP3.LUT R0, R128, 0x40, RZ, 0xfc, !PT ;  /* 0x0000004080007812 */ /* 0x000fc400078efcff */
        /* <DEDUP_REMOVED lines=10> */
.L_x_10023:
[----:B------:R-:W-:Y:S05]  /*11b90*/  BSYNC.RECONVERGENT B0 ;  /* 0x0000000000007941 */ /* 0x000fea0003800200 */
.L_x_10022:
        /* <DEDUP_REMOVED lines=14> */
.L_x_10025:
[----:B------:R-:W-:Y:S05]  /*11c80*/  BSYNC.RECONVERGENT B0 ;  /* 0x0000000000007941 */ /* 0x000fea0003800200 */
.L_x_10024:
[----:B------:R-:W-:Y:S04]  /*11c90*/  BSSY.RECONVERGENT B0, `(.L_x_10026) ;  /* 0x000000e000007945 */ /* 0x000fe80003800200 */
[----:B------:R-:W-:Y:S05]  /*11ca0*/  @P5 BRA `(.L_x_10027) ;  /* 0x0000000000305947 */ /* 0x000fea0003800000 */
[-C--:B------:R-:W-:Y:S02]  /*11cb0*/  ISETP.GE.AND P5, PT, R128, R84.reuse, PT ;  /* 0x000000548000720c */ /* 0x080fe40003fa6270 */
[-C--:B------:R-:W-:Y:S02]  /*11cc0*/  ISETP.GE.AND P3, PT, R2, R84.reuse, PT ;  /* 0x000000540200720c */ /* 0x080fe40003f66270 */
[----:B------:R-:W-:-:S09]  /*11cd0*/  ISETP.GE.AND P1, PT, R0, R84, PT ;  /* 0x000000540000720c */ /* 0x000fd20003f26270 */
[CC--:B-1--4-:R-:W-:Y:S02]  /*11ce0*/  @!P5 LEA R16, P4, R131.reuse, R60.reuse, 0x2 ;  /* 0x0000003c8310d211 */ /* 0x0d2fe400078810ff */
        /* <DEDUP_REMOVED lines=8> */
.L_x_10027:
[----:B------:R-:W-:Y:S05]  /*11d70*/  BSYNC.RECONVERGENT B0 ;  /* 0x0000000000007941 */ /* 0x000fea0003800200 */
.L_x_10026:
[----:B-1----:R-:W-:Y:S02]  /*11d80*/  MOV R8, R142 ;  /* 0x0000008e00087202 */ /* 0x002fe40000000f00 */
[----:B------:R-:W-:-:S04]  /*11d90*/  MOV R9, 0x0 ;  /* 0x0000000000097802 */ /* 0x000fc80000000f00 */
[----:B--234-:R-:W-:Y:S05]  /*11da0*/  @P6 RET.REL.NODEC R8 `(_ZN5flash24flash_fwd_splitkv_kernelI23Flash_fwd_kernel_traitsILi96ELi64ELi64ELi4ELb0ELb0EN7cutlass10bfloat16_tE19Flash_kernel_traitsILi96ELi64ELi64ELi4ES3_EELb0ELb0ELb1ELb0ELb0ELb1ELb1ELb1EEEvNS_16Flash_fwd_paramsE) ;  /* 0xfffffee008946950 */ /* 0x01cfea0003c3ffff */
        /* <DEDUP_REMOVED lines=11> */
[----:B------:R-:W-:Y:S05]  /*11e60*/  @P0 RET.REL.NODEC R2 `(_ZN5flash24flash_fwd_splitkv_kernelI23Flash_fwd_kernel_traitsILi96ELi64ELi64ELi4ELb0ELb0EN7cutlass10bfloat16_tE19Flash_kernel_traitsILi96ELi64ELi64ELi4ES3_EELb0ELb0ELb1ELb0ELb0ELb1ELb1ELb1EEEvNS_16Flash_fwd_paramsE) ;  /* 0xfffffee002640950 */ /* 0x000fea0003c3ffff */
[----:B------:R-:W-:Y:S01]  /*11e70*/  LEA R2, P0, R131, R60, 0x2 ;  /* 0x0000003c83027211 */ /* 0x000fe200078010ff */
[----:B------:R-:W-:-:S03]  /*11e80*/  IMAD.MOV.U32 R143, RZ, RZ, 0x0 ;  /* 0x00000000ff8f7424 */ /* 0x000fc600078e00ff */
[----:B------:R-:W-:-:S05]  /*11e90*/  LEA.HI.X R3, R131, R61, R52, 0x2, P0 ;  /* 0x0000003d83037211 */ /* 0x000fca00000f1434 */
[----:B------:R1:W-:Y:S02]  /*11ea0*/  ST.E.128 desc[UR4][R2.64+0x4900], R4 ;  /* 0x0049000402007985 */ /* 0x0003e4000c101d04 */
[----:B-1----:R-:W-:Y:S05]  /*11eb0*/  RET.REL.NODEC R142 `(_ZN5flash24flash_fwd_splitkv_kernelI23Flash_fwd_kernel_traitsILi96ELi64ELi64ELi4ELb0ELb0EN7cutlass10bfloat16_tE19Flash_kernel_traitsILi96ELi64ELi64ELi4ES3_EELb0ELb0ELb1ELb0ELb0ELb1ELb1ELb1EEEvNS_16Flash_fwd_paramsE) ;  /* 0xfffffee08e507950 */ /* 0x002fea0003c3ffff */
.L_x_10019:
[----:B------:R-:W-:Y:S01]  /*11ec0*/  MOV R0, 0x1f ;  /* 0x0000001f00007802 */ /* 0x000fe20000000f00 */
[----:B------:R-:W-:Y:S01]  /*11ed0*/  IMAD.MOV.U32 R3, RZ, RZ, 0x2 ;  /* 0x00000002ff037424 */ /* 0x000fe200078e00ff */
[----:B------:R-:W-:Y:S01]  /*11ee0*/  MOV R5, R158 ;  /* 0x0000009e00057202 */ /* 0x000fe20000000f00 */
[----:B------:R-:W-:-:S07]  /*11ef0*/  IMAD.MOV.U32 R4, RZ, RZ, -0x1 ;  /* 0xffffffffff047424 */ /* 0x000fce00078e00ff */
[----:B-1---5:R-:W-:Y:S05]  /*11f00*/  WARPSYNC.COLLECTIVE R4, `(.L_x_10028) ;  /* 0x0000000004087348 */ /* 0x022fea0003c00000 */
[----:B------:R2:W3:Y:S02]  /*11f10*/  SHFL.BFLY P0, R0, R5, R3, R0 ;  /* 0x0c00000305007389 */ /* 0x0004e40000000000 */
[----:B-123-5:R-:W-:Y:S05]  /*11f20*/  ENDCOLLECTIVE ;  /* 0x000000000000791b */ /* 0x02efea0003800000 */
.L_x_10028:
        /* <DEDUP_REMOVED lines=8> */
.L_x_10029:
        /* <DEDUP_REMOVED lines=8> */
.L_x_10030:
[----:B------:R-:W-:Y:S01]  /*12030*/  FADD.FTZ R157, R0, R157 ;  /* 0x0000009d009d7221 */ /* 0x000fe20000010000 */
[----:B------:R-:W-:Y:S01]  /*12040*/  MOV R0, 0x1f ;  /* 0x0000001f00007802 */ /* 0x000fe20000000f00 */
[----:B------:R-:W-:-:S03]  /*12050*/  IMAD.MOV.U32 R3, RZ, RZ, 0x1 ;  /* 0x00000001ff037424 */ /* 0x000fc600078e00ff */
[----:B------:R-:W-:-:S07]  /*12060*/  MOV R5, R157 ;  /* 0x0000009d00057202 */ /* 0x000fce0000000f00 */
[----:B------:R-:W-:Y:S05]  /*12070*/  WARPSYNC.COLLECTIVE R4, `(.L_x_10031) ;  /* 0x0000000004087348 */ /* 0x000fea0003c00000 */
[----:B------:R1:W2:Y:S02]  /*12080*/  SHFL.BFLY P0, R0, R5, R3, R0 ;  /* 0x0c00000305007389 */ /* 0x0002a40000000000 */
[----:B-12---:R-:W-:Y:S05]  /*12090*/  ENDCOLLECTIVE ;  /* 0x000000000000791b */ /* 0x006fea0003800000 */
.L_x_10031:
[----:B------:R-:W-:Y:S01]  /*120a0*/  MOV R3, R0 ;  /* 0x0000000000037202 */ /* 0x000fe20000000f00 */
[----:B------:R-:W-:Y:S06]  /*120b0*/  BRA `(.L_x_10032) ;  /* 0xfffffff000047947 */ /* 0x000fec000383ffff */
.L_x_10033:
        /* <DEDUP_REMOVED lines=12> */
.L_x_11693:


//--------------------- .text._ZN5flash24flash_fwd_splitkv_kernelI23Flash_fwd_kernel_traitsILi96ELi64ELi64ELi4ELb0ELb0EN7cutlass10bfloat16_tE19Flash_kernel_traitsILi96ELi64ELi64ELi4ES3_EELb0ELb1ELb0ELb0ELb1ELb0ELb0ELb0EEEvNS_16Flash_fwd_paramsE --------------------------
	.section	.text._ZN5flash24flash_fwd_splitkv_kernelI23Flash_fwd_kernel_traitsILi96ELi64ELi64ELi4ELb0ELb0EN7cutlass10bfloat16_tE19Flash_kernel_traitsILi96ELi64ELi64ELi4ES3_EELb0ELb1ELb0ELb0ELb1ELb0ELb0ELb0EEEvNS_16Flash_fwd_paramsE,"ax",@progbits
	.align	128
        .global         _ZN5flash24flash_fwd_splitkv_kernelI23Flash_fwd_kernel_traitsILi96ELi64ELi64ELi4ELb0ELb0EN7cutlass10bfloat16_tE19Flash_kernel_traitsILi96ELi64ELi64ELi4ES3_EELb0ELb1ELb0ELb0ELb1ELb0ELb0ELb0EEEvNS_16Flash_fwd_paramsE
        .type           _ZN5flash24flash_fwd_splitkv_kernelI23Flash_fwd_kernel_traitsILi96ELi64ELi64ELi4ELb0ELb0EN7cutlass10bfloat16_tE19Flash_kernel_traitsILi96ELi64ELi64ELi4ES3_EELb0ELb1ELb0ELb0ELb1ELb0ELb0ELb0EEEvNS_16Flash_fwd_paramsE,@function
        .size           _ZN5flash24flash_fwd_splitkv_kernelI23Flash_fwd_kernel_traitsILi96ELi64ELi64ELi4ELb0ELb0EN7cutlass10bfloat16_tE19Flash_kernel_traitsILi96ELi64ELi64ELi4ES3_EELb0ELb1ELb0ELb0ELb1ELb0ELb0ELb0EEEvNS_16Flash_fwd_paramsE,(.L_x_11694 - _ZN5flash24flash_fwd_splitkv_kernelI23Flash_fwd_kernel_traitsILi96ELi64ELi64ELi4ELb0ELb0EN7cutlass10bfloat16_tE19Flash_kernel_traitsILi96ELi64ELi64ELi4ES3_EELb0ELb1ELb0ELb0ELb1ELb0ELb0ELb0EEEvNS_16Flash_fwd_paramsE)
        .other          _ZN5flash24flash_fwd_splitkv_kernelI23Flash_fwd_kernel_traitsILi96ELi64ELi64ELi4ELb0ELb0EN7cutlass10bfloat16_tE19Flash_kernel_traitsILi96ELi64ELi64ELi4ES3_EELb0ELb1ELb0ELb0ELb1ELb0ELb0ELb0EEEvNS_16Flash_fwd_paramsE,@"STO_CUDA_ENTRY STV_DEFAULT"
_ZN5flash24flash_fwd_splitkv_kernelI23Flash_fwd_kernel_traitsILi96ELi64ELi64ELi4ELb0ELb0EN7cutlass10bfloat16_tE19Flash_kernel_traitsILi96ELi64ELi64ELi4ES3_EELb0ELb1ELb0ELb0ELb1ELb0ELb0ELb0EEEvNS_16Flash_fwd_paramsE:
.text._ZN5flash24flash_fwd_splitkv_kernelI23Flash_fwd_kernel_traitsILi96ELi64ELi64ELi4ELb0ELb0EN7cutlass10bfloat16_tE19Flash_kernel_traitsILi96ELi64ELi64ELi4ES3_EELb0ELb1ELb0ELb0ELb1ELb0ELb0ELb0EEEvNS_16Flash_fwd_paramsE:
[----:B------:R-:W-:Y:S01]  /*0000*/  LDC R1, c[0x0][0x37c] ;  /* 0x0000df00ff017b82 */ /* 0x000fe20000000800 */
[----:B------:R-:W1:Y:S07]  /*0010*/  S2R R153, SR_CTAID.X ;  /* 0x0000000000997919 */ /* 0x000e6e0000002500 */
[----:B------:R-:W2:Y:S01]  /*0020*/  LDC.64 R2, c[0x0][0x348] ;  /* 0x0000d200ff027b82 */ /* 0x000ea20000000a00 */
[----:B------:R-:W-:Y:S01]  /*0030*/  BSSY.RECONVERGENT B3, `(.L_x_10034) ;  /* 0x0000005000037945 */ /* 0x000fe20003800200 */
[----:B------:R-:W-:Y:S01]  /*0040*/  MOV R150, 0x80 ;  /* 0x0000008000967802 */ /* 0x000fe20000000f00 */
[----:B------:R-:W3:Y:S01]  /*0050*/  S2R R152, SR_CTAID.Y ;  /* 0x0000000000987919 */ /* 0x000ee20000002600 */
[----:B------:R-:W4:Y:S05]  /*0060*/  S2R R151, SR_CTAID.Z ;  /* 0x0000000000977919 */ /* 0x000f2a0000002700 */
[----:B-1234-:R-:W-:Y:S05]  /*0070*/  CALL.REL.NOINC `($_ZN5flash24flash_fwd_splitkv_kernelI23Flash_fwd_kernel_traitsILi96ELi64ELi64ELi4ELb0ELb0EN7cutlass10bfloat16_tE19Flash_kernel_traitsILi96ELi64ELi64ELi4ES3_EELb0ELb1ELb0ELb0ELb1ELb0ELb0ELb0EEEvNS_16Flash_fwd_paramsE$_ZN5flash30compute_attn_1rowblock_splitkvI23Flash_fwd_kernel_traitsILi96ELi64ELi64ELi4ELb0ELb0EN7cutlass10bfloat16_tE19Flash_kernel_traitsILi96ELi64ELi64ELi4ES3_EELb0ELb1ELb0ELb0ELb1ELb0ELb0ELb0ENS_16Flash_fwd_paramsEEEvRKT8_iiiii) ;  /* 0x0000000000087944 */ /* 0x01efea0003c00000 */
[----:B------:R-:W-:Y:S05]  /*0080*/  BSYNC.RECONVERGENT B3 ;  /* 0x0000000000037941 */ /* 0x000fea0003800200 */
.L_x_10034:
[----:B------:R-:W-:Y:S05]  /*0090*/  EXIT ;  /* 0x000000000000794d */ /* 0x000fea0003800000 */
        .type           $_ZN5flash24flash_fwd_splitkv_kernelI23Flash_fwd_kernel_traitsILi96ELi64ELi64ELi4ELb0ELb0EN7cutlass10bfloat16_tE19Flash_kernel_traitsILi96ELi64ELi64ELi4ES3_EELb0ELb1ELb0ELb0ELb1ELb0ELb0ELb0EEEvNS_16Flash_fwd_paramsE$_ZN5flash30compute_attn_1rowblock_splitkvI23Flash_fwd_kernel_traitsILi96ELi64ELi64ELi4ELb0ELb0EN7cutlass10bfloat16_tE19Flash_kernel_traitsILi96ELi64ELi64ELi4ES3_EELb0ELb1ELb0ELb0ELb1ELb0ELb0ELb0ENS_16Flash_fwd_paramsEEEvRKT8_iiiii,@function
        .size           $_ZN5flash24flash_fwd_splitkv_kernelI23Flash_fwd_kernel_traitsILi96ELi64ELi64ELi4ELb0ELb0EN7cutlass10bfloat16_tE19Flash_kernel_traitsILi96ELi64ELi64ELi4ES3_EELb0ELb1ELb0ELb0ELb1ELb0ELb0ELb0EEEvNS_16Flash_fwd_paramsE$_ZN5flash30compute_attn_1rowblock_splitkvI23Flash_fwd_kernel_traitsILi96ELi64ELi64ELi4ELb0ELb0EN7cutlass10bfloat16_tE19Flash_kernel_traitsILi96ELi64ELi64ELi4ES3_EELb0ELb1ELb0ELb0ELb1ELb0ELb0ELb0ENS_16Flash_fwd_paramsEEEvRKT8_iiiii,(.L_x_11694 - $_ZN5flash24flash_fwd_splitkv_kernelI23Flash_fwd_kernel_traitsILi96ELi64ELi64ELi4ELb0ELb0EN7cutlass10bfloat16_tE19Flash_kernel_traitsILi96ELi64ELi64ELi4ES3_EELb0ELb1ELb0ELb0ELb1ELb0ELb0ELb0EEEvNS_16Flash_fwd_paramsE$_ZN5flash30compute_attn_1rowblock_splitkvI23Flash_fwd_kernel_traitsILi96ELi64ELi64ELi4ELb0ELb0EN7cutlass10bfloat16_tE19Flash_kernel_traitsILi96ELi64ELi64ELi4ES3_EELb0ELb1ELb0ELb0ELb1ELb0ELb0ELb0ENS_16Flash_fwd_paramsEEEvRKT8_iiiii)
$_ZN5flash24flash_fwd_splitkv_kernelI23Flash_fwd_kernel_traitsILi96ELi64ELi64ELi4ELb0ELb0EN7cutlass10bfloat16_tE19Flash_kernel_traitsILi96ELi64ELi64ELi4ES3_EELb0ELb1ELb0ELb0ELb1ELb0ELb0ELb0EEEvNS_16Flash_fwd_paramsE$_ZN5flash30compute_attn_1rowblock_splitkvI23Flash_fwd_kernel_traitsILi96ELi64ELi64ELi4ELb0ELb0EN7cutlass10bfloat16_tE19Flash_kernel_traitsILi96ELi64ELi64ELi4ES3_EELb0ELb1ELb0ELb0ELb1ELb0ELb0ELb0ENS_16Flash_fwd_paramsEEEvRKT8_iiiii:
        /* <DEDUP_REMOVED lines=38> */
.L_x_10036:
[----:B------:R-:W-:Y:S05]  /*0300*/  BSYNC.RECONVERGENT B0 ;  /* 0x0000000000007941 */ /* 0x000fea0003800200 */
.L_x_10035:
[----:B------:R-:W-:Y:S04]  /*0310*/  BSSY.RECONVERGENT B0, `(.L_x_10037) ;  /* 0x0000007000007945 */ /* 0x000fe80003800200 */
[----:B------:R-:W-:Y:S05]  /*0320*/  @!P3 BRA `(.L_x_10038) ;  /* 0x000000000014b947 */ /* 0x000fea0003800000 */
[----:B-----5:R-:W3:Y:S02]  /*0330*/  LD.E.U8 R6, desc[UR4][R2.64+0x1b2] ;  /* 0x0001b20402067980 */ /* 0x020ee4000c101100 */
[----:B---3--:R-:W-:-:S13]  /*0340*/  ISETP.NE.AND P1, PT, R6, RZ, PT ;  /* 0x000000ff0600720c */ /* 0x008fda0003f25270 */
[----:B------:R-:W3:Y:S02]  /*0350*/  @P1 LD.E R7, desc[UR4][R10.64+0x4] ;  /* 0x000004040a071980 */ /* 0x000ee4000c101900 */
[----:B---3--:R-:W-:-:S06]  /*0360*/  @P1 IADD3 R6, PT, PT, R7, -R16, RZ ;  /* 0x8000001007061210 */ /* 0x008fcc0007ffe0ff */
[----:B------:R3:W5:Y:S02]  /*0370*/  @!P1 LD.E R6, desc[UR4][R10.64] ;  /* 0x000000040a069980 */ /* 0x000764000c101900 */
.L_x_10038:
[----:B------:R-:W-:Y:S05]  /*0380*/  BSYNC.RECONVERGENT B0 ;  /* 0x0000000000007941 */ /* 0x000fea0003800200 */
.L_x_10037:
        /* <DEDUP_REMOVED lines=8> */
.L_x_10040:
[----:B------:R-:W4:Y:S01]  /*0410*/  LD.E.64 R8, desc[UR4][R2.64+0x108] ;  /* 0x0001080402087980 */ /* 0x000f22000c101b00 */
[----:B------:R-:W-:Y:S01]  /*0420*/  BSSY.RECONVERGENT B0, `(.L_x_10042) ;  /* 0x0000006000007945 */ /* 0x000fe20003800200 */
[----:B------:R-:W-:Y:S01]  /*0430*/  IMAD.MOV.U32 R91, RZ, RZ, RZ ;  /* 0x000000ffff5b7224 */ /* 0x000fe200078e00ff */
[----:B----4-:R-:W-:-:S04]  /*0440*/  ISETP.NE.U32.AND P0, PT, R8, RZ, PT ;  /* 0x000000ff0800720c */ /* 0x010fc80003f05070 */
[----:B------:R-:W-:-:S13]  /*0450*/  ISETP.NE.AND.EX P0, PT, R9, RZ, PT, P0 ;  /* 0x000000ff0900720c */ /* 0x000fda0003f05300 */
[----:B------:R-:W-:Y:S05]  /*0460*/  @!P0 BRA `(.L_x_10043) ;  /* 0x0000000000048947 */ /* 0x000fea0003800000 */
[----:B------:R4:W5:Y:S02]  /*0470*/  LD.E R91, desc[UR4][R2.64+0xbc] ;  /* 0x0000bc04025b7980 */ /* 0x000964000c101900 */
.L_x_10043:
[----:B------:R-:W-:Y:S05]  /*0480*/  BSYNC.RECONVERGENT B0 ;  /* 0x0000000000007941 */ /* 0x000fea0003800200 */
.L_x_10042:
[----:B-----5:R-:W-:Y:S02]  /*0490*/  IADD3 R91, PT, PT, R91, R6, -R15 ;  /* 0x000000065b5b7210 */ /* 0x020fe40007ffe80f */
.L_x_10041:
[----:B------:R-:W-:Y:S05]  /*04a0*/  BSYNC.RECONVERGENT B1 ;  /* 0x0000000000017941 */ /* 0x000fea0003800200 */
.L_x_10039:
[----:B------:R-:W-:Y:S01]  /*04b0*/  IMAD.SHL.U32 R21, R153, 0x40, RZ ;  /* 0x0000004099157824 */ /* 0x000fe200078e00ff */
[----:B------:R-:W-:Y:S01]  /*04c0*/  MOV R6, R150 ;  /* 0x0000009600067202 */ /* 0x000fe20000000f00 */
[----:B------:R-:W-:-:S03]  /*04d0*/  IMAD.MOV.U32 R7, RZ, RZ, 0x0 ;  /* 0x00000000ff077424 */ /* 0x000fc600078e00ff */
[----:B------:R-:W-:-:S13]  /*04e0*/  ISETP.GT.AND P0, PT, R90, R21, PT ;  /* 0x000000155a00720c */ /* 0x000fda0003f04270 */
[----:B-1234-:R-:W-:Y:S05]  /*04f0*/  @!P0 RET.REL.NODEC R6 `(_ZN5flash24flash_fwd_splitkv_kernelI23Flash_fwd_kernel_traitsILi96ELi64ELi64ELi4ELb0ELb0EN7cutlass10bfloat16_tE19Flash_kernel_traitsILi96ELi64ELi64ELi4ES3_EELb0ELb1ELb0ELb0ELb1ELb0ELb0ELb0EEEvNS_16Flash_fwd_paramsE) ;  /* 0xfffffff806c08950 */ /* 0x01efea0003c3ffff */
[----:B------:R-:W2:Y:S04]  /*0500*/  LD.E R6, desc[UR4][R2.64+0x188] ;  /* 0x0001880402067980 */ /* 0x000ea8000c101900 */
[----:B------:R-:W3:Y:S04]  /*0510*/  LD.E R5, desc[UR4][R2.64+0x184] ;  /* 0x0001840402057980 */ /* 0x000ee8000c101900 */
[----:B------:R-:W4:Y:S01]  /*0520*/  LD.E R12, desc[UR4][R2.64+0xb8] ;  /* 0x0000b804020c7980 */ /* 0x000f22000c101900 */
[----:B------:R-:W-:Y:S02]  /*0530*/  VIADD R8, R91, 0x3f ;  /* 0x0000003f5b087836 */ /* 0x000fe40000000000 */
[----:B------:R-:W-:Y:S01]  /*0540*/  IMAD R7, R153, 0x40, -R90 ;  /* 0x0000004099077824 */ /* 0x000fe200078e0a5a */
[----:B------:R-:W1:Y:S04]  /*0550*/  S2R R128, SR_TID.X ;  /* 0x0000000000807919 */ /* 0x000e680000002100 */
[----:B--2---:R-:W-:-:S02]  /*0560*/  IADD3 R6, PT, PT, R6, R7, R8 ;  /* 0x0000000706067210 */ /* 0x004fc40007ffe008 */
[----:B------:R-:W-:Y:S01]  /*0570*/  SHF.R.S32.HI R7, RZ, 0x1f, R8 ;  /* 0x0000001fff077819 */ /* 0x000fe20000011408 */
[----:B---3--:R-:W-:Y:S02]  /*0580*/  IMAD.IADD R10, R5, 0x1, R90 ;  /* 0x00000001050a7824 */ /* 0x008fe400078e025a */
[----:B------:R-:W-:Y:S01]  /*0590*/  VIADD R6, R6, 0x40 ;  /* 0x0000004006067836 */ /* 0x000fe20000000000 */
[----:B------:R-:W-:Y:S01]  /*05a0*/  LEA.HI R7, R7, R8, RZ, 0x6 ;  /* 0x0000000807077211 */ /* 0x000fe200078f30ff */
[----:B----4-:R-:W-:Y:S01]  /*05b0*/  VIADD R12, R12, 0x3f ;  /* 0x0000003f0c0c7836 */ /* 0x010fe20000000000 */
[----:B------:R-:W-:Y:S02]  /*05c0*/  IADD3 R10, PT, PT, -R10, R21, R91 ;  /* 0x000000150a0a7210 */ /* 0x000fe40007ffe15b */
[----:B------:R-:W-:Y:S02]  /*05d0*/  SHF.R.S32.HI R5, RZ, 0x1f, R6 ;  /* 0x0000001fff057819 */ /* 0x000fe40000011406 */
[----:B------:R-:W-:-:S02]  /*05e0*/  SHF.R.S32.HI R11, RZ, 0x1f, R12 ;  /* 0x0000001fff0b7819 */ /* 0x000fc4000001140c */
[----:B------:R-:W-:Y:S02]  /*05f0*/  SHF.R.S32.HI R9, RZ, 0x1f, R10 ;  /* 0x0000001fff097819 */ /* 0x000fe4000001140a */
        /* <DEDUP_REMOVED lines=63> */
.L_x_10046:
[----:B------:R-:W-:Y:S05]  /*09f0*/  BSYNC.RECONVERGENT B0 ;  /* 0x0000000000007941 */ /* 0x000fea0003800200 */
.L_x_10045:
        /* <DEDUP_REMOVED lines=15> */
.L_x_10048:
[----:B------:R-:W-:Y:S05]  /*0af0*/  BSYNC.RECONVERGENT B0 ;  /* 0x0000000000007941 */ /* 0x000fea0003800200 */
.L_x_10047:
[----:B------:R-:W-:Y:S01]  /*0b00*/  MOV R151, 0x0 ;  /* 0x0000000000977802 */ /* 0x000fe20000000f00 */
[----:B------:R1:W-:Y:S03]  /*0b10*/  @!P4 ST.E desc[UR4][R6.64], R3 ;  /* 0x000000030600c985 */ /* 0x0003e6000c101904 */
[----:B-12--5:R-:W-:Y:S05]  /*0b20*/  @P3 RET.REL.NODEC R150 `(_ZN5flash24flash_fwd_splitkv_kernelI23Flash_fwd_kernel_traitsILi96ELi64ELi64ELi4ELb0ELb0EN7cutlass10bfloat16_tE19Flash_kernel_traitsILi96ELi64ELi64ELi4ES3_EELb0ELb1ELb0ELb0ELb1ELb0ELb0ELb0EEEvNS_16Flash_fwd_paramsE) ;  /* 0xfffffff496343950 */ /* 0x026fea0003c3ffff */
[----:B------:R-:W-:Y:S02]  /*0b30*/  MOV R3, 0x7f800000 ;  /* 0x7f80000000037802 */ /* 0x000fe40000000f00 */
[----:B------:R-:W-:-:S03]  /*0b40*/  MOV R151, 0x0 ;  /* 0x0000000000977802 */ /* 0x000fc60000000f00 */
[----:B------:R1:W-:Y:S02]  /*0b50*/  ST.E desc[UR4][R6.64+0x80], R3 ;  /* 0x0000800306007985 */ /* 0x0003e4000c101904 */
[----:B-1----:R-:W-:Y:S05]  /*0b60*/  RET.REL.NODEC R150 `(_ZN5flash24flash_fwd_splitkv_kernelI23Flash_fwd_kernel_traitsILi96ELi64ELi64ELi4ELb0ELb0EN7cutlass10bfloat16_tE19Flash_kernel_traitsILi96ELi64ELi64ELi4ES3_EELb0ELb1ELb0ELb0ELb1ELb0ELb0ELb0EEEvNS_16Flash_fwd_paramsE) ;  /* 0xfffffff496247950 */ /* 0x002fea0003c3ffff */
.L_x_10044:
        /* <DEDUP_REMOVED lines=35> */
[----:B------:R-:W2:Y:S02]  /*0da0*/  LD.E.64 R6, desc[UR4][R124.64+0x38] ;  /* 0x000038047c067980 */ /* 0x000ea4000c101b00 */
[----:B------:R-:W-:-:S05]  /*0db0*/  IMAD R0, R12, R0, R4 ;  /* 0x000000000c007224 */ /* 0x000fca00078e0204 */
[----:B------:R-:W-:-:S13]  /*0dc0*/  ISETP.GT.U32.AND P2, PT, R5, R0, PT ;  /* 0x000000000500720c */ /* 0x000fda0003f44070 */
[----:B------:R-:W-:-:S05]  /*0dd0*/  @!P2 IMAD.IADD R0, R0, 0x1, -R5 ;  /* 0x000000010000a824 */ /* 0x000fca00078e0a05 */
[----:B------:R-:W-:Y:S02]  /*0de0*/  ISETP.GE.U32.AND P0, PT, R0, R5, PT ;  /* 0x000000050000720c */ /* 0x000fe40003f06070 */
[----:B------:R-:W-:Y:S01]  /*0df0*/  LOP3.LUT R0, R85, R16, RZ, 0x3c, !PT ;  /* 0x0000001055007212 */ /* 0x000fe200078e3cff */
[----:B------:R-:W5:Y:S01]  /*0e00*/  LD.E.64 R4, desc[UR4][R124.64+0x40] ;  /* 0x000040047c047980 */ /* 0x000f62000c101b00 */
        /* <DEDUP_REMOVED lines=11> */
[----:B------:R-:W-:-:S06]  /*0ec0*/  IMAD.WIDE R8, R12, 0x4, R160 ;  /* 0x000000040c087825 */ /* 0x000fcc00078e02a0 */
[----:B------:R1:W3:Y:S01]  /*0ed0*/  LD.E R8, desc[UR4][R8.64] ;  /* 0x0000000408087980 */ /* 0x0002e2000c101900 */
[----:B----4-:R-:W-:-:S04]  /*0ee0*/  IABS R11, R14 ;  /* 0x0000000e000b7213 */ /* 0x010fc80000000000 */
[----:B------:R-:W4:Y:S08]  /*0ef0*/  I2F.RP R15, R11 ;  /* 0x0000000b000f7306 */ /* 0x000f300000209400 */
[----:B----45:R-:W4:Y:S02]  /*0f00*/  MUFU.RCP R13, R15 ;  /* 0x0000000f000d7308 */ /* 0x030f240000001000 */
[----:B----4-:R-:W-:-:S06]  /*0f10*/  IADD3 R13, PT, PT, R13, 0xffffffe, RZ ;  /* 0x0ffffffe0d0d7810 */ /* 0x010fcc0007ffe0ff */
[----:B------:R-:W4:Y:S01]  /*0f20*/  F2I.FTZ.U32.TRUNC.NTZ R29, R13 ;  /* 0x0000000d001d7305 */ /* 0x000f22000021f000 */
[----:B------:R-:W-:Y:S02]  /*0f30*/  MOV R28, RZ ;  /* 0x000000ff001c7202 */ /* 0x000fe40000000f00 */
[----:B------:R-:W-:Y:S01]  /*0f40*/  IABS R10, R151 ;  /* 0x00000097000a7213 */ /* 0x000fe20000000000 */
[----:B----4-:R-:W-:-:S04]  /*0f50*/  IMAD.MOV R0, RZ, RZ, -R29 ;  /* 0x000000ffff007224 */ /* 0x010fc800078e0a1d */
[----:B-1----:R-:W-:Y:S01]  /*0f60*/  IMAD R9, R0, R11, RZ ;  /* 0x0000000b00097224 */ /* 0x002fe200078e02ff */
        /* <DEDUP_REMOVED lines=16> */
[----:B------:R-:W-:-:S05]  /*1070*/  IMAD.MOV.U32 R15, RZ, RZ, R9 ;  /* 0x000000ffff0f7224 */ /* 0x000fca00078e0009 */
[----:B------:R-:W-:Y:S02]  /*1080*/  @!P0 IADD3 R15, PT, PT, -R15, RZ, RZ ;  /* 0x000000ff0f0f8210 */ /* 0x000fe40007ffe1ff */
[----:B------:R-:W-:Y:S01]  /*1090*/  @!P1 LOP3.LUT R15, RZ, R14, RZ, 0x33, !PT ;  /* 0x0000000eff0f9212 */ /* 0x000fe200078e33ff */
[----:B--2---:R-:W-:-:S04]  /*10a0*/  IMAD R9, R7, R0, RZ ;  /* 0x0000000007097224 */ /* 0x004fc800078e02ff */
[----:B------:R-:W-:Y:S01]  /*10b0*/  IMAD R9, R6, R11, R9 ;  /* 0x0000000b06097224 */ /* 0x000fe200078e0209 */
[----:B---3--:R-:W-:Y:S01]  /*10c0*/  SHF.R.S32.HI R13, RZ, 0x1f, R8 ;  /* 0x0000001fff0d7819 */ /* 0x008fe20000011408 */
[-C--:B------:R-:W-:Y:S02]  /*10d0*/  IMAD R10, R27, R8.reuse, RZ ;  /* 0x000000081b0a7224 */ /* 0x080fe400078e02ff */
[----:B------:R-:W-:-:S04]  /*10e0*/  IMAD.WIDE.U32 R16, R26, R8, RZ ;  /* 0x000000081a107225 */ /* 0x000fc800078e00ff */
[----:B------:R-:W-:-:S05]  /*10f0*/  IMAD R10, R26, R13, R10 ;  /* 0x0000000d1a0a7224 */ /* 0x000fca00078e020a */
        /* <DEDUP_REMOVED lines=15> */
.L_x_10050:
        /* <DEDUP_REMOVED lines=47> */
[----:B------:R-:W-:Y:S01]  /*14e0*/  @P2 IADD3 R11, PT, PT, R27, R0, RZ ;  /* 0x000000001b0b2210 */ /* 0x000fe20007ffe0ff */
[----:B------:R-:W-:Y:S01]  /*14f0*/  @!P2 IMAD R0, R5, R15, RZ ;  /* 0x0000000f0500a224 */ /* 0x000fe200078e02ff */
[----:B------:R-:W-:Y:S02]  /*1500*/  @P2 MOV R10, R26 ;  /* 0x0000001a000a2202 */ /* 0x000fe40000000f00 */
        /* <DEDUP_REMOVED lines=13> */
[----:B------:R-:W-:Y:S01]  /*15e0*/  @P2 IADD3 R15, PT, PT, R15, R16, RZ ;  /* 0x000000100f0f2210 */ /* 0x000fe20007ffe0ff */
[----:B------:R-:W-:Y:S01]  /*15f0*/  IMAD.MOV.U32 R16, RZ, RZ, R10 ;  /* 0x000000ffff107224 */ /* 0x000fe200078e000a */
[----:B------:R-:W-:Y:S01]  /*1600*/  SHF.R.S32.HI R8, RZ, 0x1f, R12 ;  /* 0x0000001fff087819 */ /* 0x000fe2000001140c */
[----:B------:R-:W-:-:S02]  /*1610*/  @!P2 IMAD R0, R24, R9, R0 ;  /* 0x000000091800a224 */ /* 0x000fc400078e0200 */
        /* <DEDUP_REMOVED lines=13> */
.L_x_10051:
[----:B------:R-:W-:Y:S05]  /*16f0*/  BSYNC.RECONVERGENT B0 ;  /* 0x0000000000007941 */ /* 0x000fea0003800200 */
.L_x_10049:
[----:B------:R-:W-:Y:S01]  /*1700*/  ISETP.NE.AND P1, PT, R158, -0x1, PT ;  /* 0xffffffff9e00780c */ /* 0x000fe20003f25270 */
[----:B------:R-:W2:Y:S04]  /*1710*/  LD.E.64 R30, desc[UR4][R2.64+0x30] ;  /* 0x00003004021e7980 */ /* 0x000ea8000c101b00 */
[----:B------:R-:W3:Y:S04]  /*1720*/  LD.E.64 R22, desc[UR4][R2.64+0x48] ;  /* 0x0000480402167980 */ /* 0x000ee8000c101b00 */
[----:B------:R-:W4:Y:S04]  /*1730*/  LD.E.64 R16, desc[UR4][R2.64+0x8] ;  /* 0x0000080402107980 */ /* 0x000f28000c101b00 */
[----:B------:R-:W3:Y:S04]  /*1740*/  @!P1 LD.E.64 R32, desc[UR4][R2.64+0x18] ;  /* 0x0000180402209980 */ /* 0x000ee8000c101b00 */
[----:B------:R-:W4:Y:S01]  /*1750*/  LD.E.64 R24, desc[UR4][R124.64] ;  /* 0x000000047c187980 */ /* 0x000f22000c101b00 */
[----:B------:R-:W-:Y:S01]  /*1760*/  IMAD.SHL.U32 R135, R128, 0x8, RZ ;  /* 0x0000000880877824 */ /* 0x000fe200078e00ff */
[----:B------:R-:W-:-:S04]  /*1770*/  SHF.R.U32.HI R94, RZ, 0x2, R128 ;  /* 0x00000002ff5e7819 */ /* 0x000fc80000011680 */
[C---:B------:R-:W-:Y:S02]  /*1780*/  LOP3.LUT R157, R135.reuse, 0xc0, RZ, 0xc0, !PT ;  /* 0x000000c0879d7812 */ /* 0x040fe400078ec0ff */
[----:B------:R-:W-:Y:S02]  /*1790*/  LOP3.LUT R136, R135, 0x18, RZ, 0xc0, !PT ;  /* 0x0000001887887812 */ /* 0x000fe400078ec0ff */
[----:B------:R-:W-:Y:S02]  /*17a0*/  LOP3.LUT R157, R157, 0x18, R128, 0xf8, !PT ;  /* 0x000000189d9d7812 */ /* 0x000fe400078ef880 */
[----:B------:R-:W-:Y:S02]  /*17b0*/  LOP3.LUT R165, R135, 0x1f20, RZ, 0xc0, !PT ;  /* 0x00001f2087a57812 */ /* 0x000fe400078ec0ff */
[----:B------:R-:W-:Y:S02]  /*17c0*/  LOP3.LUT R26, R157, R136, RZ, 0x3c, !PT ;  /* 0x000000889d1a7212 */ /* 0x000fe400078e3cff */
[----:B------:R-:W-:-:S02]  /*17d0*/  IADD3 R134, PT, PT, -R21, R90, RZ ;  /* 0x0000005a15867210 */ /* 0x000fc40007ffe1ff */
[----:B------:R-:W-:Y:S02]  /*17e0*/  IADD3 R20, P0, PT, R136, R20, RZ ;  /* 0x0000001488147210 */ /* 0x000fe40007f1e0ff */
[----:B------:R-:W-:Y:S02]  /*17f0*/  LOP3.LUT R165, R165, R26, RZ, 0xfc, !PT ;  /* 0x0000001aa5a57212 */ /* 0x000fe400078efcff */
[----:B------:R-:W-:Y:S02]  /*1800*/  IADD3.X R21, PT, PT, RZ, R13, RZ, P0, !PT ;  /* 0x0000000dff157210 */ /* 0x000fe400007fe4ff */
[----:B------:R-:W-:Y:S01]  /*1810*/  ISETP.GE.AND P5, PT, R94, R134, PT ;  /* 0x000000865e00720c */ /* 0x000fe20003fa6270 */
[----:B------:R-:W-:Y:S02]  /*1820*/  IMAD.MOV.U32 R95, RZ, RZ, RZ ;  /* 0x000000ffff5f7224 */ /* 0x000fe400078e00ff */
[----:B------:R-:W-:Y:S01]  /*1830*/  IMAD R147, R7, R94, RZ ;  /* 0x0000005e07937224 */ /* 0x000fe200078e02ff */
[C---:B------:R-:W-:Y:S01]  /*1840*/  SHF.L.U64.HI R144, R6.reuse, 0x5, R7 ;  /* 0x0000000506907819 */ /* 0x040fe20000010207 */
[----:B------:R-:W-:Y:S01]  /*1850*/  IMAD.SHL.U32 R143, R6, 0x20, RZ ;  /* 0x00000020068f7824 */ /* 0x000fe200078e00ff */
[----:B------:R-:W1:Y:S01]  /*1860*/  S2UR UR6, SR_CgaCtaId ;  /* 0x00000000000679c3 */ /* 0x000e620000008800 */
[----:B------:R-:W-:-:S02]  /*1870*/  UMOV UR7, 0x400 ;  /* 0x0000040000077882 */ /* 0x000fc40000000000 */
[----:B-1----:R-:W-:-:S06]  /*1880*/  ULEA UR6, UR6, UR7, 0x18 ;  /* 0x0000000706067291 */ /* 0x002fcc000f8ec0ff */
[----:B------:R-:W-:Y:S02]  /*1890*/  IMAD.U32 R132, RZ, RZ, UR6 ;  /* 0x00000006ff847e24 */ /* 0x000fe4000f8e00ff */
[-C--:B--2---:R-:W-:Y:S02]  /*18a0*/  @P1 IMAD R9, R31, R158.reuse, RZ ;  /* 0x0000009e1f091224 */ /* 0x084fe400078e02ff */
[----:B------:R-:W-:-:S04]  /*18b0*/  @P1 IMAD.WIDE.U32 R28, R30, R158, RZ ;  /* 0x0000009e1e1c1225 */ /* 0x000fc800078e00ff */
[-C--:B---3--:R-:W-:Y:S02]  /*18c0*/  @!P1 IMAD R8, R33, R152.reuse, RZ ;  /* 0x0000009821089224 */ /* 0x088fe400078e02ff */
[----:B------:R-:W-:-:S04]  /*18d0*/  @!P1 IMAD.WIDE.U32 R32, R32, R152, RZ ;  /* 0x0000009820209225 */ /* 0x000fc800078e00ff */
[----:B------:R-:W-:Y:S02]  /*18e0*/  @!P1 IMAD.IADD R8, R33, 0x1, R8 ;  /* 0x0000000121089824 */ /* 0x000fe400078e0208 */
[----:B------:R-:W-:Y:S02]  /*18f0*/  @P1 IMAD.IADD R8, R29, 0x1, R9 ;  /* 0x000000011d081824 */ /* 0x000fe400078e0209 */
[----:B------:R-:W-:Y:S02]  /*1900*/  VIADD R9, R94, 0x20 ;  /* 0x000000205e097836 */ /* 0x000fe40000000000 */
[----:B------:R-:W-:Y:S02]  /*1910*/  @!P1 IMAD.MOV.U32 R15, RZ, RZ, R32 ;  /* 0x000000ffff0f9224 */ /* 0x000fe400078e0020 */
[----:B------:R-:W-:Y:S01]  /*1920*/  @P1 IMAD.MOV.U32 R15, RZ, RZ, R28 ;  /* 0x000000ffff0f1224 */ /* 0x000fe200078e001c */
[----:B------:R-:W-:Y:S01]  /*1930*/  ISETP.GE.AND P4, PT, R9, R134, PT ;  /* 0x000000860900720c */ /* 0x000fe20003f86270 */
[----:B------:R-:W-:Y:S01]  /*1940*/  @!P1 IMAD.MOV.U32 R26, RZ, RZ, R30 ;  /* 0x000000ffff1a9224 */ /* 0x000fe200078e001e */
[----:B------:R-:W-:-:S02]  /*1950*/  @P1 MOV R26, R30 ;  /* 0x0000001e001a1202 */ /* 0x000fc40000000f00 */
[----:B------:R-:W-:Y:S02]  /*1960*/  IADD3 R30, P0, PT, R136, R15, RZ ;  /* 0x0000000f881e7210 */ /* 0x000fe40007f1e0ff */
[----:B------:R-:W-:Y:S01]  /*1970*/  @!P1 MOV R27, R31 ;  /* 0x0000001f001b9202 */ /* 0x000fe20000000f00 */
[----:B------:R-:W-:Y:S02]  /*1980*/  @P1 IMAD.MOV.U32 R27, RZ, RZ, R31 ;  /* 0x000000ffff1b1224 */ /* 0x000fe400078e001f */
[----:B------:R-:W-:Y:S02]  /*1990*/  IMAD.X R31, RZ, RZ, R8, P0 ;  /* 0x000000ffff1f7224 */ /* 0x000fe400000e0608 */
[----:B------:R-:W-:-:S04]  /*19a0*/  IMAD.WIDE.U32 R28, R94, R6, R20 ;  /* 0x000000065e1c7225 */ /* 0x000fc800078e0014 */
[----:B------:R-:W-:Y:S01]  /*19b0*/  IMAD.WIDE.U32 R20, R153, 0x40, R94 ;  /* 0x0000004099147825 */ /* 0x000fe200078e005e */
[----:B----4-:R-:W-:-:S03]  /*19c0*/  LEA R146, P1, R28, R16, 0x1 ;  /* 0x000000101c927211 */ /* 0x010fc600078208ff */
[-C--:B------:R-:W-:Y:S02]  /*19d0*/  IMAD R8, R23, R151.reuse, RZ ;  /* 0x0000009717087224 */ /* 0x080fe400078e02ff */
[----:B------:R-:W-:Y:S01]  /*19e0*/  IMAD.WIDE.U32 R22, R22, R151, R30 ;  /* 0x0000009716167225 */ /* 0x000fe200078e001e */
[----:B------:R-:W-:-:S03]  /*19f0*/  @!P4 IADD3 R16, P0, PT, R20, 0x20, RZ ;  /* 0x000000201410c810 */ /* 0x000fc60007f1e0ff */
[-C--:B------:R-:W-:Y:S02]  /*1a00*/  @!P5 IMAD R15, R21, R26.reuse, RZ ;  /* 0x0000001a150fd224 */ /* 0x080fe400078e02ff */
[----:B------:R-:W-:Y:S01]  /*1a10*/  IMAD.IADD R23, R23, 0x1, R8 ;  /* 0x0000000117177824 */ /* 0x000fe200078e0208 */
[----:B------:R-:W-:Y:S01]  /*1a20*/  IADD3 R147, PT, PT, R29, R147, RZ ;  /* 0x000000931d937210 */ /* 0x000fe20007ffe0ff */
[----:B------:R-:W-:Y:S02]  /*1a30*/  @!P4 IMAD.X R13, RZ, RZ, R21, P0 ;  /* 0x000000ffff0dc224 */ /* 0x000fe400000e0615 */
[C---:B------:R-:W-:Y:S02]  /*1a40*/  @!P5 IMAD R15, R20.reuse, R27, R15 ;  /* 0x0000001b140fd224 */ /* 0x040fe400078e020f */
[----:B------:R-:W-:Y:S01]  /*1a50*/  @!P5 IMAD.WIDE.U32 R20, R20, R26, R22 ;  /* 0x0000001a1414d225 */ /* 0x000fe200078e0016 */
[----:B------:R-:W-:-:S03]  /*1a60*/  LEA.HI.X R147, R28, R17, R147, 0x1, P1 ;  /* 0x000000111c937211 */ /* 0x000fc600008f0c93 */
[----:B------:R-:W-:Y:S01]  /*1a70*/  @!P4 IMAD.MOV.U32 R28, RZ, RZ, R22 ;  /* 0x000000ffff1cc224 */ /* 0x000fe200078e0016 */
[----:B------:R-:W-:Y:S02]  /*1a80*/  @!P5 IADD3 R15, PT, PT, R21, R15, RZ ;  /* 0x0000000f150fd210 */ /* 0x000fe40007ffe0ff */
[----:B------:R-:W-:Y:S01]  /*1a90*/  @!P5 LEA R22, P0, R20, R24, 0x1 ;  /* 0x000000181416d211 */ /* 0x000fe200078008ff */
[----:B------:R-:W-:-:S03]  /*1aa0*/  @!P4 IMAD.MOV.U32 R29, RZ, RZ, R23 ;  /* 0x000000ffff1dc224 */ /* 0x000fc600078e0017 */
[----:B------:R-:W-:Y:S02]  /*1ab0*/  @!P5 LEA.HI.X R23, R20, R25, R15, 0x1, P0 ;  /* 0x000000191417d211 */ /* 0x000fe400000f0c0f */
[----:B------:R-:W5:Y:S01]  /*1ac0*/  LD.E.64 R20, desc[UR4][R2.64+0x10] ;  /* 0x0000100402147980 */ /* 0x000f62000c101b00 */
[----:B------:R-:W-:-:S04]  /*1ad0*/  @!P4 IMAD R13, R13, R26, RZ ;  /* 0x0000001a0d0dc224 */ /* 0x000fc800078e02ff */
[-C--:B------:R-:W-:Y:S02]  /*1ae0*/  @!P4 IMAD R13, R27, R16.reuse, R13 ;  /* 0x000000101b0dc224 */ /* 0x080fe400078e020d */
[----:B------:R-:W-:-:S05]  /*1af0*/  @!P4 IMAD.WIDE.U32 R16, R26, R16, R28 ;  /* 0x000000101a10c225 */ /* 0x000fca00078e001c */
[----:B------:R-:W-:Y:S02]  /*1b00*/  @!P4 IADD3 R13, PT, PT, R17, R13, RZ ;  /* 0x0000000d110dc210 */ /* 0x000fe40007ffe0ff */
[----:B------:R-:W-:-:S04]  /*1b10*/  @!P4 LEA R6, P1, R16, R24, 0x1 ;  /* 0x000000181006c211 */ /* 0x000fc800078208ff */
[----:B------:R-:W-:Y:S02]  /*1b20*/  @!P4 LEA.HI.X R7, R16, R25, R13, 0x1, P1 ;  /* 0x000000191007c211 */ /* 0x000fe400008f0c0d */
[----:B------:R-:W-:-:S04]  /*1b30*/  IABS R13, R14 ;  /* 0x0000000e000d7213 */ /* 0x000fc80000000000 */
[----:B------:R-:W1:Y:S01]  /*1b40*/  I2F.RP R17, R13 ;  /* 0x0000000d00117306 */ /* 0x000e620000209400 */
[----:B------:R-:W-:-:S05]  /*1b50*/  IMAD R165, R165, 0x2, R132 ;  /* 0x00000002a5a57824 */ /* 0x000fca00078e0284 */
[----:B------:R-:W-:Y:S01]  /*1b60*/  @!PT LDS RZ, [RZ] ;  /* 0x00000000fffff984 */ /* 0x000fe20000000800 */
[----:B------:R-:W-:Y:S01]  /*1b70*/  @!PT LDS RZ, [RZ] ;  /* 0x00000000fffff984 */ /* 0x000fe20000000800 */
[----:B------:R-:W-:Y:S01]  /*1b80*/  @!PT LDS RZ, [RZ] ;  /* 0x00000000fffff984 */ /* 0x000fe20000000800 */
[----:B------:R-:W-:Y:S04]  /*1b90*/  @!P5 LDGSTS.E.BYPASS.LTC128B.128 [R165], desc[UR4][R22.64] ;  /* 0x0000000016a5dfae */ /* 0x000fe8000b981a04 */
[----:B------:R-:W-:Y:S04]  /*1ba0*/  @!P5 LDGSTS.E.BYPASS.LTC128B.128 [R165+0x1000], desc[UR4][R22.64+0x40] ;  /* 0x0100004016a5dfae */ /* 0x000fe8000b981a04 */
[----:B------:R2:W-:Y:S01]  /*1bb0*/  @!P5 LDGSTS.E.BYPASS.LTC128B.128 [R165+0x2000], desc[UR4][R22.64+0x80] ;  /* 0x0200008016a5dfae */ /* 0x0005e2000b981a04 */
[----:B-1----:R-:W1:Y:S03]  /*1bc0*/  MUFU.RCP R15, R17 ;  /* 0x00000011000f7308 */ /* 0x002e660000001000 */
[----:B------:R-:W-:Y:S04]  /*1bd0*/  @!P4 LDGSTS.E.BYPASS.LTC128B.128 [R165+0x800], desc[UR4][R6.64] ;  /* 0x0080000006a5cfae */ /* 0x000fe8000b981a04 */
[----:B------:R-:W-:Y:S04]  /*1be0*/  @!P4 LDGSTS.E.BYPASS.LTC128B.128 [R165+0x1800], desc[UR4][R6.64+0x40] ;  /* 0x0180004006a5cfae */ /* 0x000fe8000b981a04 */
[----:B------:R3:W-:Y:S01]  /*1bf0*/  @!P4 LDGSTS.E.BYPASS.LTC128B.128 [R165+0x2800], desc[UR4][R6.64+0x80] ;  /* 0x0280008006a5cfae */ /* 0x0007e2000b981a04 */
[----:B-1----:R-:W-:-:S04]  /*1c00*/  VIADD R15, R15, 0xffffffe ;  /* 0x0ffffffe0f0f7836 */ /* 0x002fc80000000000 */
[----:B--2---:R-:W3:Y:S01]  /*1c10*/  F2I.FTZ.U32.TRUNC.NTZ R23, R15 ;  /* 0x0000000f00177305 */ /* 0x004ee2000021f000 */
[----:B------:R-:W-:Y:S02]  /*1c20*/  IMAD.MOV.U32 R22, RZ, RZ, RZ ;  /* 0x000000ffff167224 */ /* 0x000fe400078e00ff */
[----:B------:R-:W-:Y:S01]  /*1c30*/  IMAD R8, R120, -0x40, R91 ;  /* 0xffffffc078087824 */ /* 0x000fe200078e025b */
[----:B---3--:R-:W-:-:S05]  /*1c40*/  IADD3 R6, PT, PT, RZ, -R23, RZ ;  /* 0x80000017ff067210 */ /* 0x008fca0007ffe0ff */
[----:B------:R-:W-:Y:S01]  /*1c50*/  IMAD R16, R6, R13, RZ ;  /* 0x0000000d06107224 */ /* 0x000fe200078e02ff */
[----:B------:R-:W-:Y:S02]  /*1c60*/  IABS R7, R151 ;  /* 0x0000009700077213 */ /* 0x000fe40000000000 */
[----:B------:R-:W-:Y:S01]  /*1c70*/  IABS R6, R14 ;  /* 0x0000000e00067213 */ /* 0x000fe20000000000 */
[----:B------:R-:W-:Y:S01]  /*1c80*/  IMAD.HI.U32 R16, R23, R16, R22 ;  /* 0x0000001017107227 */ /* 0x000fe200078e0016 */
[----:B------:R-:W-:-:S03]  /*1c90*/  IADD3 R8, PT, PT, R8, 0x40, RZ ;  /* 0x0000004008087810 */ /* 0x000fc60007ffe0ff */
[----:B------:R-:W-:Y:S01]  /*1ca0*/  IMAD.MOV R6, RZ, RZ, -R6 ;  /* 0x000000ffff067224 */ /* 0x000fe200078e0a06 */
[-C--:B------:R-:W-:Y:S01]  /*1cb0*/  ISETP.GE.AND P2, PT, R9, R8.reuse, PT ;  /* 0x000000080900720c */ /* 0x080fe20003f46270 */
[----:B------:R-:W-:Y:S01]  /*1cc0*/  IMAD.HI.U32 R16, R16, R7, RZ ;  /* 0x0000000710107227 */ /* 0x000fe200078e00ff */
[----:B------:R-:W-:-:S03]  /*1cd0*/  ISETP.GE.AND P3, PT, R94, R8, PT ;  /* 0x000000085e00720c */ /* 0x000fc60003f66270 */
[----:B------:R-:W-:-:S05]  /*1ce0*/  IMAD R6, R16, R6, R7 ;  /* 0x0000000610067224 */ /* 0x000fca00078e0207 */
[----:B------:R-:W-:-:S03]  /*1cf0*/  ISETP.GT.U32.AND P1, PT, R13, R6, PT ;  /* 0x000000060d00720c */ /* 0x000fc60003f24070 */
[C---:B------:R-:W-:Y:S02]  /*1d00*/  @!P2 LEA R24, P0, R143.reuse, R146, 0x1 ;  /* 0x000000928f18a211 */ /* 0x040fe400078008ff */
[----:B------:R1:W-:Y:S02]  /*1d10*/  @!P3 LDGSTS.E.BYPASS.LTC128B.128 [R165+0x3000], desc[UR4][R146.64] ;  /* 0x0300000092a5bfae */ /* 0x0003e4000b981a04 */
[----:B------:R-:W-:Y:S02]  /*1d20*/  @!P2 LEA.HI.X R25, R143, R147, R144, 0x1, P0 ;  /* 0x000000938f19a211 */ /* 0x000fe400000f0c90 */
[----:B------:R1:W-:Y:S04]  /*1d30*/  @!P3 LDGSTS.E.BYPASS.LTC128B.128 [R165+0x4000], desc[UR4][R146.64+0x40] ;  /* 0x0400004092a5bfae */ /* 0x0003e8000b981a04 */
[----:B------:R1:W-:Y:S01]  /*1d40*/  @!P3 LDGSTS.E.BYPASS.LTC128B.128 [R165+0x5000], desc[UR4][R146.64+0x80] ;  /* 0x0500008092a5bfae */ /* 0x0003e2000b981a04 */
[----:B------:R-:W-:-:S03]  /*1d50*/  @!P1 IADD3 R6, PT, PT, R6, -R13, RZ ;  /* 0x8000000d06069210 */ /* 0x000fc60007ffe0ff */
[----:B------:R1:W-:Y:S04]  /*1d60*/  @!P2 LDGSTS.E.BYPASS.LTC128B.128 [R165+0x3800], desc[UR4][R24.64] ;  /* 0x0380000018a5afae */ /* 0x0003e8000b981a04 */
[----:B------:R1:W-:Y:S04]  /*1d70*/  @!P2 LDGSTS.E.BYPASS.LTC128B.128 [R165+0x4800], desc[UR4][R24.64+0x40] ;  /* 0x0480004018a5afae */ /* 0x0003e8000b981a04 */
[----:B------:R1:W-:Y:S01]  /*1d80*/  @!P2 LDGSTS.E.BYPASS.LTC128B.128 [R165+0x5800], desc[UR4][R24.64+0x80] ;  /* 0x0580008018a5afae */ /* 0x0003e2000b981a04 */
[----:B------:R-:W-:Y:S02]  /*1d90*/  ISETP.GE.U32.AND P2, PT, R6, R13, PT ;  /* 0x0000000d0600720c */ /* 0x000fe40003f46070 */
[----:B------:R-:W-:Y:S01]  /*1da0*/  LOP3.LUT R6, R151, R14, RZ, 0x3c, !PT ;  /* 0x0000000e97067212 */ /* 0x000fe200078e3cff */
[----:B------:R-:W-:Y:S01]  /*1db0*/  @!P1 VIADD R16, R16, 0x1 ;  /* 0x0000000110109836 */ /* 0x000fe20000000000 */
[----:B------:R-:W-:Y:S01]  /*1dc0*/  ISETP.NE.AND P1, PT, R14, RZ, PT ;  /* 0x000000ff0e00720c */ /* 0x000fe20003f25270 */
[----:B------:R-:W0:Y:S01]  /*1dd0*/  LDGDEPBAR ;  /* 0x00000000000079af */ /* 0x000e220000000000 */
[----:B------:R-:W-:Y:S01]  /*1de0*/  ISETP.GE.AND P0, PT, R6, RZ, PT ;  /* 0x000000ff0600720c */ /* 0x000fe20003f06270 */
[----:B------:R-:W-:-:S02]  /*1df0*/  IMAD R6, R11, R4, RZ ;  /* 0x000000040b067224 */ /* 0x000fc400078e02ff */
[----:B------:R-:W-:Y:S01]  /*1e00*/  IMAD R149, R5, R94, RZ ;  /* 0x0000005e05957224 */ /* 0x000fe200078e02ff */
[----:B------:R1:W5:Y:S03]  /*1e10*/  LD.E R86, desc[UR4][R2.64+0x184] ;  /* 0x0001840402567980 */ /* 0x000366000c101900 */
[----:B------:R-:W-:Y:S01]  /*1e20*/  @P2 IADD3 R16, PT, PT, R16, 0x1, RZ ;  /* 0x0000000110102810 */ /* 0x000fe20007ffe0ff */
[C---:B------:R-:W-:Y:S01]  /*1e30*/  IMAD R6, R0.reuse, R5, R6 ;  /* 0x0000000500067224 */ /* 0x040fe200078e0206 */
[----:B------:R1:W5:Y:S04]  /*1e40*/  LD.E R87, desc[UR4][R2.64+0x188] ;  /* 0x0001880402577980 */ /* 0x000368000c101900 */
[----:B------:R-:W-:Y:S01]  /*1e50*/  @!P0 IMAD.MOV R16, RZ, RZ, -R16 ;  /* 0x000000ffff108224 */ /* 0x000fe200078e0a10 */
[----:B------:R-:W-:Y:S01]  /*1e60*/  @!P1 LOP3.LUT R16, RZ, R14, RZ, 0x33, !PT ;  /* 0x0000000eff109212 */ /* 0x000fe200078e33ff */
[----:B------:R-:W-:-:S03]  /*1e70*/  IMAD.WIDE.U32 R14, R0, R4, RZ ;  /* 0x00000004000e7225 */ /* 0x000fc600078e00ff */
[----:B------:R-:W-:Y:S01]  /*1e80*/  SHF.R.S32.HI R0, RZ, 0x1f, R16 ;  /* 0x0000001fff007819 */ /* 0x000fe20000011410 */
[----:B------:R-:W-:Y:S01]  /*1e90*/  IMAD R7, R19, R16, RZ ;  /* 0x0000001013077224 */ /* 0x000fe200078e02ff */
[----:B------:R-:W-:Y:S01]  /*1ea0*/  IADD3 R11, PT, PT, R15, R6, RZ ;  /* 0x000000060f0b7210 */ /* 0x000fe20007ffe0ff */
[----:B------:R-:W-:Y:S01]  /*1eb0*/  IMAD.WIDE.U32 R16, R18, R16, RZ ;  /* 0x0000001012107225 */ /* 0x000fe200078e00ff */
[----:B------:R-:W-:Y:S01]  /*1ec0*/  IADD3 R12, P1, P0, R14, R12, R136 ;  /* 0x0000000c0e0c7210 */ /* 0x000fe2000783e088 */
[----:B------:R-:W-:-:S04]  /*1ed0*/  DEPBAR.LE SB0, 0x0 ;  /* 0x000080000000791a */ /* 0x000fc80000000000 */
[----:B------:R-:W-:Y:S01]  /*1ee0*/  IMAD R0, R0, R18, R7 ;  /* 0x0000001200007224 */ /* 0x000fe200078e0207 */
[----:B------:R-:W-:Y:S02]  /*1ef0*/  IADD3.X R10, PT, PT, R11, R10, RZ, P1, P0 ;  /* 0x0000000a0b0a7210 */ /* 0x000fe40000fe04ff */
[----:B------:R-:W-:Y:S01]  /*1f00*/  IADD3 R12, P0, PT, R12, R16, RZ ;  /* 0x000000100c0c7210 */ /* 0x000fe20007f1e0ff */
[----:B------:R-:W-:-:S05]  /*1f10*/  IMAD.IADD R17, R17, 0x1, R0 ;  /* 0x0000000111117824 */ /* 0x000fca00078e0200 */
[----:B------:R-:W-:-:S03]  /*1f20*/  IADD3.X R13, PT, PT, R10, R17, RZ, P0, !PT ;  /* 0x000000110a0d7210 */ /* 0x000fc600007fe4ff */
[----:B-1----:R-:W-:-:S07]  /*1f30*/  IMAD.WIDE.U32 R12, R94, R4, R12 ;  /* 0x000000045e0c7225 */ /* 0x002fce00078e000c */
[----:B------:R-:W-:Y:S05]  /*1f40*/  WARPSYNC.ALL ;  /* 0x0000000000007948 */ /* 0x000fea0003800000 */
[----:B------:R-:W-:Y:S01]  /*1f50*/  IMAD.IADD R149, R13, 0x1, R149 ;  /* 0x000000010d957824 */ /* 0x000fe200078e0295 */
[C---:B------:R-:W-:Y:S02]  /*1f60*/  SHF.L.U64.HI R121, R4.reuse, 0x5, R5 ;  /* 0x0000000504797819 */ /* 0x040fe40000010205 */
[----:B------:R-:W-:Y:S02]  /*1f70*/  SHF.L.U32 R0, R4, 0x5, RZ ;  /* 0x0000000504007819 */ /* 0x000fe400000006ff */
[----:B-----5:R-:W-:-:S04]  /*1f80*/  LEA R148, P0, R12, R20, 0x1 ;  /* 0x000000140c947211 */ /* 0x020fc800078008ff */
[----:B------:R-:W-:Y:S01]  /*1f90*/  LEA.HI.X R149, R12, R21, R149, 0x1, P0 ;  /* 0x000000150c957211 */ /* 0x000fe200000f0c95 */
[----:B------:R-:W-:Y:S01]  /*1fa0*/  BAR.SYNC.DEFER_BLOCKING 0x0 ;  /* 0x0000000000007b1d */ /* 0x000fe20000010000 */
[C---:B------:R-:W-:Y:S01]  /*1fb0*/  IMAD.SHL.U32 R6, R128.reuse, 0x10, RZ ;  /* 0x0000001080067824 */ /* 0x040fe200078e00ff */
[----:B------:R-:W-:Y:S01]  /*1fc0*/  SHF.R.U32.HI R130, RZ, 0x1, R128 ;  /* 0x00000001ff827819 */ /* 0x000fe20000011680 */
[C---:B------:R-:W-:Y:S01]  /*1fd0*/  IMAD.SHL.U32 R89, R128.reuse, 0x20, RZ ;  /* 0x0000002080597824 */ /* 0x040fe200078e00ff */
[----:B------:R-:W-:Y:S01]  /*1fe0*/  ISETP.GE.AND P1, PT, R9, R8, PT ;  /* 0x000000080900720c */ /* 0x000fe20003f26270 */
[----:B------:R-:W-:Y:S01]  /*1ff0*/  IMAD.SHL.U32 R129, R128, 0x4, RZ ;  /* 0x0000000480817824 */ /* 0x000fe200078e00ff */
[C---:B------:R-:W-:Y:S01]  /*2000*/  LOP3.LUT R131, R6.reuse, 0x3e00, RZ, 0xc0, !PT ;  /* 0x00003e0006837812 */ /* 0x040fe200078ec0ff */
[----:B------:R-:W-:Y:S01]  /*2010*/  IMAD.MOV.U32 R92, RZ, RZ, 0x20 ;  /* 0x00000020ff5c7424 */ /* 0x000fe200078e00ff */
[----:B------:R-:W-:Y:S01]  /*2020*/  LOP3.LUT R6, R6, 0x100, RZ, 0xc0, !PT ;  /* 0x0000010006067812 */ /* 0x000fe200078ec0ff */
[----:B------:R-:W-:Y:S01]  /*2030*/  BSSY.RECONVERGENT B1, `(.L_x_10052) ;  /* 0x00000da000017945 */ /* 0x000fe20003800200 */
[----:B------:R-:W-:-:S02]  /*2040*/  LOP3.LUT R4, R130, 0x8, RZ, 0xc0, !PT ;  /* 0x0000000882047812 */ /* 0x000fc400078ec0ff */
[----:B------:R-:W-:Y:S02]  /*2050*/  LOP3.LUT R5, R89, 0xc0, RZ, 0xc0, !PT ;  /* 0x000000c059057812 */ /* 0x000fe400078ec0ff */
[----:B------:R-:W-:Y:S02]  /*2060*/  LOP3.LUT R84, R129, 0x18, RZ, 0xc0, !PT ;  /* 0x0000001881547812 */ /* 0x000fe400078ec0ff */
[--C-:B------:R-:W-:Y:S02]  /*2070*/  LOP3.LUT R6, R6, 0x20, R89.reuse, 0xf8, !PT ;  /* 0x0000002006067812 */ /* 0x100fe400078ef859 */
[--C-:B------:R-:W-:Y:S02]  /*2080*/  LOP3.LUT R7, R4, 0xc0, R89.reuse, 0xf8, !PT ;  /* 0x000000c004077812 */ /* 0x100fe400078ef859 */
[----:B------:R-:W-:Y:S02]  /*2090*/  LOP3.LUT R5, R5, 0x8, R128, 0xf8, !PT ;  /* 0x0000000805057812 */ /* 0x000fe400078ef880 */
[----:B------:R-:W-:-:S02]  /*20a0*/  LOP3.LUT R4, R131, 0x20, R89, 0xf8, !PT ;  /* 0x0000002083047812 */ /* 0x000fc400078ef859 */
[----:B------:R-:W-:Y:S01]  /*20b0*/  LOP3.LUT R5, R6, R5, R84, 0xf6, !PT ;  /* 0x0000000506057212 */ /* 0x000fe200078ef654 */
[----:B------:R-:W-:Y:S01]  /*20c0*/  @!PT LDS RZ, [RZ] ;  /* 0x00000000fffff984 */ /* 0x000fe20000000800 */
[----:B------:R-:W-:Y:S01]  /*20d0*/  @!PT LDS RZ, [RZ] ;  /* 0x00000000fffff984 */ /* 0x000fe20000000800 */
[----:B------:R-:W-:Y:S01]  /*20e0*/  @!PT LDS RZ, [RZ] ;  /* 0x00000000fffff984 */ /* 0x000fe20000000800 */
[----:B------:R-:W-:Y:S01]  /*20f0*/  @!P3 LDGSTS.E.BYPASS.LTC128B.128 [R165+0x6000], desc[UR4][R148.64] ;  /* 0x0600000094a5bfae */ /* 0x000fe2000b981a04 */
[----:B------:R-:W-:Y:S02]  /*2100*/  LOP3.LUT R84, R7, R84, RZ, 0x3c, !PT ;  /* 0x0000005407547212 */ /* 0x000fe400078e3cff */
[----:B------:R-:W-:Y:S01]  /*2110*/  LOP3.LUT R127, R4, 0x100, R89, 0xf8, !PT ;  /* 0x00000100047f7812 */ /* 0x000fe200078ef859 */
[----:B------:R-:W-:Y:S01]  /*2120*/  @!P3 LDGSTS.E.BYPASS.LTC128B.128 [R165+0x7000], desc[UR4][R148.64+0x40] ;  /* 0x0700004094a5bfae */ /* 0x000fe2000b981a04 */
[C---:B------:R-:W-:Y:S01]  /*2130*/  @!P1 LEA R8, P0, R0.reuse, R148, 0x1 ;  /* 0x0000009400089211 */ /* 0x040fe200078008ff */
[----:B------:R-:W-:Y:S01]  /*2140*/  IMAD R126, R5, 0x2, R132 ;  /* 0x00000002057e7824 */ /* 0x000fe200078e0284 */
[----:B------:R-:W-:Y:S01]  /*2150*/  LOP3.LUT R127, R127, R84, RZ, 0xfc, !PT ;  /* 0x000000547f7f7212 */ /* 0x000fe200078efcff */
[----:B------:R-:W-:Y:S01]  /*2160*/  @!P3 LDGSTS.E.BYPASS.LTC128B.128 [R165+0x8000], desc[UR4][R148.64+0x80] ;  /* 0x0800008094a5bfae */ /* 0x000fe2000b981a04 */
[----:B------:R-:W-:-:S02]  /*2170*/  @!P1 LEA.HI.X R9, R0, R149, R121, 0x1, P0 ;  /* 0x0000009500099211 */ /* 0x000fc400000f0c79 */
[----:B------:R-:W-:Y:S01]  /*2180*/  LOP3.LUT P0, R93, R128, 0x4, RZ, 0xc0, !PT ;  /* 0x00000004805d7812 */ /* 0x000fe2000780c0ff */
[----:B------:R-:W-:Y:S01]  /*2190*/  IMAD R127, R127, 0x2, R132 ;  /* 0x000000027f7f7824 */ /* 0x000fe200078e0284 */
[----:B------:R-:W-:Y:S01]  /*21a0*/  @P3 STS.128 [R165+0x6000], RZ ;  /* 0x006000ffa5003388 */ /* 0x000fe20000000c00 */
[----:B------:R-:W-:Y:S02]  /*21b0*/  IADD3 R87, PT, PT, R87, R91, -R90 ;  /* 0x0000005b57577210 */ /* 0x000fe40007ffe85a */
[----:B------:R-:W-:Y:S01]  /*21c0*/  SEL R88, R92, 0xffffffe0, !P0 ;  /* 0xffffffe05c587807 */ /* 0x000fe20004000000 */
[----:B------:R-:W-:Y:S04]  /*21d0*/  @P3 STS.128 [R165+0x7000], RZ ;  /* 0x007000ffa5003388 */ /* 0x000fe80000000c00 */
[----:B------:R-:W-:Y:S01]  /*21e0*/  @P3 STS.128 [R165+0x8000], RZ ;  /* 0x008000ffa5003388 */ /* 0x000fe20000000c00 */
[----:B------:R-:W-:-:S02]  /*21f0*/  IMAD.IADD R96, R127, 0x1, R88 ;  /* 0x000000017f607824 */ /* 0x000fc400078e0258 */
[----:B------:R-:W-:Y:S01]  /*2200*/  IMAD.IADD R95, R126, 0x1, R88 ;  /* 0x000000017e5f7824 */ /* 0x000fe200078e0258 */
        /* <DEDUP_REMOVED lines=10> */
[----:B------:R-:W2:Y:S04]  /*22b0*/  LDSM.16.M88.4 R44, [R126+0x3000] ;  /* 0x003000007e2c783b */ /* 0x000ea80000000200 */
[----:B------:R-:W3:Y:S04]  /*22c0*/  LDSM.16.M88.4 R36, [R126+0x3400] ;  /* 0x003400007e24783b */ /* 0x000ee80000000200 */
[----:B------:R-:W4:Y:S04]  /*22d0*/  LDSM.16.M88.4 R28, [R126+0x3800] ;  /* 0x003800007e1c783b */ /* 0x000f280000000200 */
[----:B------:R-:W4:Y:S04]  /*22e0*/  LDSM.16.M88.4 R56, [R126+0x3c00] ;  /* 0x003c00007e38783b */ /* 0x000f280000000200 */
[----:B------:R-:W-:Y:S04]  /*22f0*/  LDSM.16.M88.4 R4, [R96] ;  /* 0x000000006004783b */ /* 0x000fe80000000200 */
[----:B------:R-:W4:Y:S04]  /*2300*/  LDSM.16.M88.4 R52, [R95+0x3000] ;  /* 0x003000005f34783b */ /* 0x000f280000000200 */
[----:B------:R-:W4:Y:S04]  /*2310*/  LDSM.16.M88.4 R20, [R95+0x3400] ;  /* 0x003400005f14783b */ /* 0x000f280000000200 */
[----:B------:R-:W4:Y:S04]  /*2320*/  LDSM.16.M88.4 R12, [R95+0x3800] ;  /* 0x003800005f0c783b */ /* 0x000f280000000200 */
[----:B-1----:R-:W1:Y:S04]  /*2330*/  LDSM.16.M88.4 R8, [R95+0x3c00] ;  /* 0x003c00005f08783b */ /* 0x002e680000000200 */
[----:B------:R-:W-:Y:S01]  /*2340*/  LDSM.16.M88.4 R16, [R127+0x1000] ;  /* 0x001000007f10783b */ /* 0x000fe20000000200 */
[C---:B--2---:R-:W-:Y:S03]  /*2350*/  HMMA.16816.F32.BF16 R48, R72.reuse, R44, RZ ;  /* 0x0000002c4830723c */ /* 0x044fe600000418ff */
[----:B------:R-:W2:Y:S04]  /*2360*/  LDSM.16.M88.4 R60, [R126+0x4000] ;  /* 0x004000007e3c783b */ /* 0x000ea80000000200 */
[----:B------:R-:W-:Y:S01]  /*2370*/  LDSM.16.M88.4 R76, [R96+0x1000] ;  /* 0x00100000604c783b */ /* 0x000fe20000000200 */
[C---:B------:R-:W-:Y:S03]  /*2380*/  HMMA.16816.F32.BF16 R44, R72.reuse, R46, RZ ;  /* 0x0000002e482c723c */ /* 0x040fe600000418ff */
[----:B------:R-:W-:Y:S04]  /*2390*/  LDSM.16.M88.4 R80, [R95+0x4c00] ;  /* 0x004c00005f50783b */ /* 0x000fe80000000200 */
[----:B------:R-:W-:Y:S01]  /*23a0*/  LDSM.16.M88.4 R68, [R127+0x2000] ;  /* 0x002000007f44783b */ /* 0x000fe20000000200 */
[C---:B---3--:R-:W-:Y:S03]  /*23b0*/  HMMA.16816.F32.BF16 R40, R72.reuse, R36, RZ ;  /* 0x000000244828723c */ /* 0x048fe600000418ff */
[----:B------:R-:W-:Y:S04]  /*23c0*/  LDSM.16.M88.4 R64, [R126+0x5000] ;  /* 0x005000007e40783b */ /* 0x000fe80000000200 */
[----:B------:R-:W0:Y:S01]  /*23d0*/  LDGDEPBAR ;  /* 0x00000000000079af */ /* 0x000e220000000000 */
[C---:B------:R-:W-:Y:S08]  /*23e0*/  HMMA.16816.F32.BF16 R36, R72.reuse, R38, RZ ;  /* 0x000000264824723c */ /* 0x040ff000000418ff */
[C---:B----4-:R-:W-:Y:S08]  /*23f0*/  HMMA.16816.F32.BF16 R32, R72.reuse, R28, RZ ;  /* 0x0000001c4820723c */ /* 0x050ff000000418ff */
        /* <DEDUP_REMOVED lines=38> */
[----:B------:R-:W1:Y:S01]  /*2660*/  LDSM.16.M88.4 R4, [R95+0x5c00] ;  /* 0x005c00005f04783b */ /* 0x000e620000000200 */
[----:B------:R-:W-:-:S06]  /*2670*/  DEPBAR.LE SB0, 0x0 ;  /* 0x000080000000791a */ /* 0x000fcc0000000000 */
[C---:B------:R-:W-:Y:S08]  /*2680*/  HMMA.16816.F32.BF16 R24, R76.reuse, R80, R24 ;  /* 0x000000504c18723c */ /* 0x040ff00000041818 */
[----:B------:R-:W-:Y:S08]  /*2690*/  HMMA.16816.F32.BF16 R72, R76, R82, R72 ;  /* 0x000000524c48723c */ /* 0x000ff00000041848 */
[C---:B--2---:R-:W-:Y:S08]  /*26a0*/  HMMA.16816.F32.BF16 R40, R68.reuse, R60, R40 ;  /* 0x0000003c4428723c */ /* 0x044ff00000041828 */
[C---:B------:R-:W-:Y:S08]  /*26b0*/  HMMA.16816.F32.BF16 R36, R68.reuse, R62, R36 ;  /* 0x0000003e4424723c */ /* 0x040ff00000041824 */
[C---:B---3--:R-:W-:Y:S08]  /*26c0*/  HMMA.16816.F32.BF16 R32, R68.reuse, R56, R32 ;  /* 0x000000384420723c */ /* 0x048ff00000041820 */
[C---:B----4-:R-:W-:Y:S08]  /*26d0*/  HMMA.16816.F32.BF16 R24, R68.reuse, R52, R24 ;  /* 0x000000344418723c */ /* 0x050ff00000041818 */
[C---:B------:R-:W-:Y:S08]  /*26e0*/  HMMA.16816.F32.BF16 R48, R68.reuse, R64, R48 ;  /* 0x000000404430723c */ /* 0x040ff00000041830 */
[C---:B------:R-:W-:Y:S08]  /*26f0*/  HMMA.16816.F32.BF16 R44, R68.reuse, R66, R44 ;  /* 0x00000042442c723c */ /* 0x040ff0000004182c */
[C---:B------:R-:W-:Y:S08]  /*2700*/  HMMA.16816.F32.BF16 R28, R68.reuse, R58, R28 ;  /* 0x0000003a441c723c */ /* 0x040ff0000004181c */
[----:B------:R-:W-:Y:S08]  /*2710*/  HMMA.16816.F32.BF16 R72, R68, R54, R72 ;  /* 0x000000364448723c */ /* 0x000ff00000041848 */
[C---:B------:R-:W-:Y:S08]  /*2720*/  HMMA.16816.F32.BF16 R40, R20.reuse, R12, R40 ;  /* 0x0000000c1428723c */ /* 0x040ff00000041828 */
[C---:B------:R-:W-:Y:S08]  /*2730*/  HMMA.16816.F32.BF16 R36, R20.reuse, R14, R36 ;  /* 0x0000000e1424723c */ /* 0x040ff00000041824 */
[----:B-1----:R-:W-:Y:S01]  /*2740*/  HMMA.16816.F32.BF16 R12, R20, R8, R32 ;  /* 0x00000008140c723c */ /* 0x002fe20000041820 */
        /* <DEDUP_REMOVED lines=31> */
.L_x_10055:
        /* <DEDUP_REMOVED lines=60> */
.L_x_10056:
[----:B------:R-:W-:Y:S05]  /*2d00*/  BSYNC.RECONVERGENT B0 ;  /* 0x0000000000007941 */ /* 0x000fea0003800200 */
.L_x_10054:
        /* <DEDUP_REMOVED lines=12> */
.L_x_10053:
[----:B------:R-:W-:Y:S05]  /*2dd0*/  BSYNC.RECONVERGENT B1 ;  /* 0x0000000000017941 */ /* 0x000fea0003800200 */
.L_x_10052:
        /* <DEDUP_REMOVED lines=10> */
[----:B------:R-:W-:Y:S01]  /*2e80*/  VIADD R55, R9, 0x1 ;  /* 0x0000000109377836 */ /* 0x000fe20000000000 */
[----:B------:R-:W-:Y:S01]  /*2e90*/  ISETP.GT.AND P0, PT, R87, R9, PT ;  /* 0x000000095700720c */ /* 0x000fe20003f04270 */
[C---:B------:R-:W-:Y:S01]  /*2ea0*/  VIADD R54, R9.reuse, 0x8 ;  /* 0x0000000809367836 */ /* 0x040fe20000000000 */
[CC--:B------:R-:W-:Y:S01]  /*2eb0*/  ISETP.GE.AND P5, PT, R9.reuse, R142.reuse, PT ;  /* 0x0000008e0900720c */ /* 0x0c0fe20003fa6270 */
[----:B------:R-:W-:Y:S01]  /*2ec0*/  VIADD R7, R9, 0x9 ;  /* 0x0000000909077836 */ /* 0x000fe20000000000 */
[----:B------:R-:W-:Y:S01]  /*2ed0*/  ISETP.GT.AND P3, PT, R87, R55, PT ;  /* 0x000000375700720c */ /* 0x000fe20003f64270 */
[C---:B------:R-:W-:Y:S01]  /*2ee0*/  VIADD R53, R9.reuse, 0x10 ;  /* 0x0000001009357836 */ /* 0x040fe20000000000 */
[----:B-1----:R-:W-:Y:S01]  /*2ef0*/  FSEL R5, R48, -INF , !P0 ;  /* 0xff80000030057808 */ /* 0x002fe20004000000 */
[----:B------:R-:W-:Y:S01]  /*2f00*/  VIADD R52, R9, 0x11 ;  /* 0x0000001109347836 */ /* 0x000fe20000000000 */
[----:B------:R-:W-:Y:S01]  /*2f10*/  ISETP.GE.AND P2, PT, R55, R142, PT ;  /* 0x0000008e3700720c */ /* 0x000fe20003f46270 */
[----:B------:R-:W-:Y:S01]  /*2f20*/  VIADD R10, R9, 0x18 ;  /* 0x00000018090a7836 */ /* 0x000fe20000000000 */
[----:B------:R-:W-:Y:S01]  /*2f30*/  ISETP.GT.AND P0, PT, R87, R54, PT ;  /* 0x000000365700720c */ /* 0x000fe20003f04270 */
[----:B------:R-:W-:Y:S01]  /*2f40*/  VIADD R35, R9, 0x19 ;  /* 0x0000001909237836 */ /* 0x000fe20000000000 */
[----:B------:R-:W-:Y:S01]  /*2f50*/  FSEL R22, R49, -INF , !P3 ;  /* 0xff80000031167808 */ /* 0x000fe20005800000 */
[----:B------:R-:W-:Y:S01]  /*2f60*/  VIADD R34, R9, 0x20 ;  /* 0x0000002009227836 */ /* 0x000fe20000000000 */
[----:B------:R-:W-:Y:S01]  /*2f70*/  ISETP.GT.AND P3, PT, R87, R7, PT ;  /* 0x000000075700720c */ /* 0x000fe20003f64270 */
[----:B------:R-:W-:Y:S01]  /*2f80*/  VIADD R33, R9, 0x21 ;  /* 0x0000002109217836 */ /* 0x000fe20000000000 */
[----:B------:R-:W-:Y:S01]  /*2f90*/  FSEL R5, R5, -INF , !P5 ;  /* 0xff80000005057808 */ /* 0x000fe20006800000 */
[C---:B------:R-:W-:Y:S01]  /*2fa0*/  VIADD R23, R9.reuse, 0x28 ;  /* 0x0000002809177836 */ /* 0x040fe20000000000 */
[-C--:B------:R-:W-:Y:S01]  /*2fb0*/  ISETP.GE.AND P5, PT, R54, R142.reuse, PT ;  /* 0x0000008e3600720c */ /* 0x080fe20003fa6270 */
[C---:B------:R-:W-:Y:S01]  /*2fc0*/  VIADD R21, R9.reuse, 0x29 ;  /* 0x0000002909157836 */ /* 0x040fe20000000000 */
[----:B------:R-:W-:Y:S01]  /*2fd0*/  FSEL R6, R44, -INF , !P0 ;  /* 0xff8000002c067808 */ /* 0x000fe20004000000 */
[C---:B------:R-:W-:Y:S01]  /*2fe0*/  VIADD R19, R9.reuse, 0x30 ;  /* 0x0000003009137836 */ /* 0x040fe20000000000 */
        /* <DEDUP_REMOVED lines=9> */
[-C--:B------:R-:W-:Y:S02]  /*3080*/  ISETP.GE.AND P5, PT, R53, R142.reuse, PT ;  /* 0x0000008e3500720c */ /* 0x080fe40003fa6270 */
[----:B------:R-:W-:Y:S02]  /*3090*/  FSEL R18, R40, -INF , !P0 ;  /* 0xff80000028127808 */ /* 0x000fe40004000000 */
[----:B------:R-:W-:Y:S02]  /*30a0*/  FSEL R4, R4, -INF , !P2 ;  /* 0xff80000004047808 */ /* 0x000fe40005000000 */
[----:B------:R-:W-:-:S02]  /*30b0*/  ISETP.GE.AND P2, PT, R52, R142, PT ;  /* 0x0000008e3400720c */ /* 0x000fc40003f46270 */
[----:B------:R-:W-:Y:S02]  /*30c0*/  ISETP.GT.AND P0, PT, R87, R10, PT ;  /* 0x0000000a5700720c */ /* 0x000fe40003f04270 */
        /* <DEDUP_REMOVED lines=18> */
[----:B------:R-:W-:Y:S02]  /*31f0*/  FSEL R140, R12, -INF , !P5 ;  /* 0xff8000000c8c7808 */ /* 0x000fe40006800000 */
[----:B------:R-:W-:Y:S02]  /*3200*/  ISETP.GT.AND P1, PT, R122, R9, PT ;  /* 0x000000097a00720c */ /* 0x000fe40003f24270 */
[C---:B------:R-:W-:Y:S01]  /*3210*/  ISETP.GE.AND P4, PT, R9.reuse, R141, PT ;  /* 0x0000008d0900720c */ /* 0x040fe20003f86270 */
[----:B------:R-:W-:Y:S01]  /*3220*/  VIADD R9, R9, 0x39 ;  /* 0x0000003909097836 */ /* 0x000fe20000000000 */
[----:B------:R-:W-:Y:S02]  /*3230*/  ISETP.GE.AND P5, PT, R23, R142, PT ;  /* 0x0000008e1700720c */ /* 0x000fe40003fa6270 */
[----:B------:R-:W-:-:S02]  /*3240*/  FSEL R28, R28, -INF , !P0 ;  /* 0xff8000001c1c7808 */ /* 0x000fc40004000000 */
[----:B------:R-:W-:Y:S02]  /*3250*/  FSEL R154, R13, -INF , !P2 ;  /* 0xff8000000d9a7808 */ /* 0x000fe40005000000 */
        /* <DEDUP_REMOVED lines=9> */
[----:B------:R-:W-:Y:S02]  /*32f0*/  ISETP.GT.AND P0, PT, R122, R55, PT ;  /* 0x000000377a00720c */ /* 0x000fe40003f04270 */
[----:B------:R-:W-:-:S02]  /*3300*/  FSEL R72, R72, -INF , !P5 ;  /* 0xff80000048487808 */ /* 0x000fc40006800000 */
[----:B------:R-:W-:Y:S02]  /*3310*/  FSEL R28, R28, -INF , !P4 ;  /* 0xff8000001c1c7808 */ /* 0x000fe40006000000 */
[-C--:B------:R-:W-:Y:S02]  /*3320*/  ISETP.GE.AND P5, PT, R19, R142.reuse, PT ;  /* 0x0000008e1300720c */ /* 0x080fe40003fa6270 */
[----:B------:R-:W-:Y:S02]  /*3330*/  FSEL R73, R73, -INF , !P2 ;  /* 0xff80000049497808 */ /* 0x000fe40005000000 */
[----:B------:R-:W-:Y:S02]  /*3340*/  ISETP.GE.AND P4, PT, R9, R142, PT ;  /* 0x0000008e0900720c */ /* 0x000fe40003f86270 */
[----:B------:R-:W-:Y:S02]  /*3350*/  FSEL R51, R51, -INF , !P0 ;  /* 0xff80000033337808 */ /* 0x000fe40004000000 */
[----:B------:R-:W-:-:S02]  /*3360*/  ISETP.GT.AND P0, PT, R122, R7, PT ;  /* 0x000000077a00720c */ /* 0x000fc40003f04270 */
[----:B------:R-:W-:Y:S02]  /*3370*/  ISETP.GT.AND P3, PT, R87, R17, PT ;  /* 0x000000115700720c */ /* 0x000fe40003f64270 */
[----:B------:R-:W-:Y:S02]  /*3380*/  FSEL R117, R24, -INF , !P5 ;  /* 0xff80000018757808 */ /* 0x000fe40006800000 */
[----:B------:R-:W-:Y:S02]  /*3390*/  FSEL R113, R73, -INF , !P4 ;  /* 0xff80000049717808 */ /* 0x000fe40006000000 */
[C---:B------:R-:W-:Y:S02]  /*33a0*/  ISETP.GT.AND P4, PT, R122.reuse, R53, PT ;  /* 0x000000357a00720c */ /* 0x040fe40003f84270 */
[----:B------:R-:W-:Y:S02]  /*33b0*/  FSEL R24, R47, -INF , !P0 ;  /* 0xff8000002f187808 */ /* 0x000fe40004000000 */
[----:B------:R-:W-:-:S02]  /*33c0*/  ISETP.GT.AND P0, PT, R122, R10, PT ;  /* 0x0000000a7a00720c */ /* 0x000fc40003f04270 */
[----:B------:R-:W-:Y:S02]  /*33d0*/  FSEL R25, R25, -INF , !P3 ;  /* 0xff80000019197808 */ /* 0x000fe40005800000 */
[-C--:B------:R-:W-:Y:S02]  /*33e0*/  ISETP.GE.AND P2, PT, R17, R142.reuse, PT ;  /* 0x0000008e1100720c */ /* 0x080fe40003f46270 */
[----:B------:R-:W-:Y:S02]  /*33f0*/  ISETP.GE.AND P5, PT, R11, R142, PT ;  /* 0x0000008e0b00720c */ /* 0x000fe40003fa6270 */
[----:B------:R-:W-:Y:S02]  /*3400*/  ISETP.GT.AND P1, PT, R122, R54, PT ;  /* 0x000000367a00720c */ /* 0x000fe40003f24270 */
[----:B------:R-:W-:Y:S02]  /*3410*/  ISETP.GE.AND P3, PT, R55, R141, PT ;  /* 0x0000008d3700720c */ /* 0x000fe40003f66270 */
[----:B------:R-:W-:-:S02]  /*3420*/  FSEL R42, R42, -INF , !P4 ;  /* 0xff8000002a2a7808 */ /* 0x000fc40006000000 */
[----:B------:R-:W-:Y:S02]  /*3430*/  ISETP.GE.AND P4, PT, R10, R141, PT ;  /* 0x0000008d0a00720c */ /* 0x000fe40003f86270 */
[----:B------:R-:W-:Y:S02]  /*3440*/  FSEL R38, R38, -INF , !P0 ;  /* 0xff80000026267808 */ /* 0x000fe40004000000 */
[----:B------:R-:W-:Y:S02]  /*3450*/  FSEL R111, R25, -INF , !P2 ;  /* 0xff800000196f7808 */ /* 0x000fe40005000000 */
[----:B------:R-:W-:Y:S02]  /*3460*/  FSEL R108, R72, -INF , !P5 ;  /* 0xff800000486c7808 */ /* 0x000fe40006800000 */
[----:B------:R-:W-:Y:S02]  /*3470*/  ISETP.GT.AND P0, PT, R122, R33, PT ;  /* 0x000000217a00720c */ /* 0x000fe40003f04270 */
[----:B------:R-:W-:-:S02]  /*3480*/  ISETP.GE.AND P2, PT, R54, R141, PT ;  /* 0x0000008d3600720c */ /* 0x000fc40003f46270 */
[-C--:B------:R-:W-:Y:S02]  /*3490*/  ISETP.GE.AND P5, PT, R7, R141.reuse, PT ;  /* 0x0000008d0700720c */ /* 0x080fe40003fa6270 */
[----:B------:R-:W-:Y:S02]  /*34a0*/  FSEL R12, R46, -INF , !P1 ;  /* 0xff8000002e0c7808 */ /* 0x000fe40004800000 */
[----:B------:R-:W-:Y:S01]  /*34b0*/  FSEL R7, R51, -INF , !P3 ;  /* 0xff80000033077808 */ /* 0x000fe20005800000 */
[----:B------:R-:W-:Y:S01]  /*34c0*/  LDSM.16.MT88.4 R44, [R119+0x7000] ;  /* 0x00700000772c783b */ /* 0x000fe20000004200 */
[----:B------:R-:W-:Y:S02]  /*34d0*/  ISETP.GE.AND P3, PT, R53, R141, PT ;  /* 0x0000008d3500720c */ /* 0x000fe40003f66270 */
[----:B------:R-:W-:Y:S02]  /*34e0*/  ISETP.GT.AND P1, PT, R122, R52, PT ;  /* 0x000000347a00720c */ /* 0x000fe40003f24270 */
[----:B------:R-:W-:-:S02]  /*34f0*/  FSEL R56, R38, -INF , !P4 ;  /* 0xff80000026387808 */ /* 0x000fc40006000000 */
[-C--:B------:R-:W-:Y:S02]  /*3500*/  ISETP.GE.AND P4, PT, R33, R141.reuse, PT ;  /* 0x0000008d2100720c */ /* 0x080fe40003f86270 */
[----:B------:R-:W-:Y:S02]  /*3510*/  FSEL R15, R15, -INF , !P0 ;  /* 0xff8000000f0f7808 */ /* 0x000fe40004000000 */
[----:B------:R-:W-:Y:S02]  /*3520*/  FMNMX3.FTZ R13, R5, R22, R6, !PT ;  /* 0x00000016050d7276 */ /* 0x000fe40007810006 */
[----:B------:R-:W-:Y:S02]  /*3530*/  FSEL R12, R12, -INF , !P2 ;  /* 0xff8000000c0c7808 */ /* 0x000fe40005000000 */
[----:B------:R-:W-:Y:S02]  /*3540*/  ISETP.GE.AND P2, PT, R52, R141, PT ;  /* 0x0000008d3400720c */ /* 0x000fe40003f46270 */
[----:B------:R-:W-:Y:S01]  /*3550*/  FSEL R43, R43, -INF , !P1 ;  /* 0xff8000002b2b7808 */ /* 0x000fe20004800000 */
[----:B------:R-:W-:Y:S01]  /*3560*/  LDSM.16.MT88.4 R52, [R103+0x7000] ;  /* 0x007000006734783b */ /* 0x000fe20000004200 */
[----:B------:R-:W-:-:S02]  /*3570*/  FSEL R10, R42, -INF , !P3 ;  /* 0xff8000002a0a7808 */ /* 0x000fc40005800000 */
[C---:B------:R-:W-:Y:S02]  /*3580*/  ISETP.GT.AND P1, PT, R122.reuse, R35, PT ;  /* 0x000000237a00720c */ /* 0x040fe40003f24270 */
[----:B------:R-:W-:Y:S02]  /*3590*/  ISETP.GT.AND P3, PT, R122, R34, PT ;  /* 0x000000227a00720c */ /* 0x000fe40003f64270 */
[----:B------:R-:W-:Y:S02]  /*35a0*/  FSEL R114, R15, -INF , !P4 ;  /* 0xff8000000f727808 */ /* 0x000fe40006000000 */
[----:B------:R-:W-:Y:S02]  /*35b0*/  FMNMX3.FTZ R13, R13, R4, R18, !PT ;  /* 0x000000040d0d7276 */ /* 0x000fe40007810012 */
[----:B------:R-:W-:Y:S02]  /*35c0*/  FSEL R24, R24, -INF , !P5 ;  /* 0xff80000018187808 */ /* 0x000fe40006800000 */
[----:B------:R-:W-:-:S02]  /*35d0*/  FMNMX3.FTZ R15, R28, R7, R12, !PT ;  /* 0x000000071c0f7276 */ /* 0x000fc4000781000c */
[----:B------:R-:W-:Y:S02]  /*35e0*/  FSEL R48, R43, -INF , !P2 ;  /* 0xff8000002b307808 */ /* 0x000fe40005000000 */
[-C--:B------:R-:W-:Y:S02]  /*35f0*/  ISETP.GE.AND P2, PT, R34, R141.reuse, PT ;  /* 0x0000008d2200720c */ /* 0x080fe40003f46270 */
[----:B------:R-:W-:Y:S02]  /*3600*/  FSEL R39, R39, -INF , !P1 ;  /* 0xff80000027277808 */ /* 0x000fe40004800000 */
[----:B------:R-:W-:Y:S02]  /*3610*/  FSEL R14, R14, -INF , !P3 ;  /* 0xff8000000e0e7808 */ /* 0x000fe40005800000 */
[----:B------:R-:W-:Y:S02]  /*3620*/  FMNMX3.FTZ R13, R13, R20, R16, !PT ;  /* 0x000000140d0d7276 */ /* 0x000fe40007810010 */
[----:B------:R-:W-:-:S02]  /*3630*/  ISETP.GE.AND P5, PT, R35, R141, PT ;  /* 0x0000008d2300720c */ /* 0x000fc40003fa6270 */
[C---:B------:R-:W-:Y:S02]  /*3640*/  ISETP.GT.AND P1, PT, R122.reuse, R23, PT ;  /* 0x000000177a00720c */ /* 0x040fe40003f24270 */
[----:B------:R-:W-:Y:S02]  /*3650*/  FMNMX3.FTZ R15, R15, R24, R10, !PT ;  /* 0x000000180f0f7276 */ /* 0x000fe4000781000a */
[----:B------:R-:W-:Y:S02]  /*3660*/  ISETP.GT.AND P0, PT, R122, R21, PT ;  /* 0x000000157a00720c */ /* 0x000fe40003f04270 */
[----:B------:R-:W-:Y:S02]  /*3670*/  FSEL R116, R14, -INF , !P2 ;  /* 0xff8000000e747808 */ /* 0x000fe40005000000 */
[----:B------:R-:W-:Y:S02]  /*3680*/  FMNMX3.FTZ R13, R13, R8, R140, !PT ;  /* 0x000000080d0d7276 */ /* 0x000fe4000781008c */
[----:B------:R-:W-:-:S02]  /*3690*/  ISETP.GE.AND P3, PT, R23, R141, PT ;  /* 0x0000008d1700720c */ /* 0x000fc40003f66270 */
[----:B------:R-:W-:Y:S02]  /*36a0*/  FSEL R58, R39, -INF , !P5 ;  /* 0xff800000273a7808 */ /* 0x000fe40006800000 */
[----:B------:R-:W-:Y:S01]  /*36b0*/  ISETP.GT.AND P2, PT, R122, R19, PT ;  /* 0x000000137a00720c */ /* 0x000fe20003f44270 */
[----:B------:R-:W-:Y:S01]  /*36c0*/  LDSM.16.MT88.4 R36, [R103+0x6000] ;  /* 0x006000006724783b */ /* 0x000fe20000004200 */
[----:B------:R-:W-:Y:S02]  /*36d0*/  FSEL R30, R30, -INF , !P1 ;  /* 0xff8000001e1e7808 */ /* 0x000fe40004800000 */
[----:B------:R-:W-:Y:S02]  /*36e0*/  FMNMX3.FTZ R15, R15, R48, R56, !PT ;  /* 0x000000300f0f7276 */ /* 0x000fe40007810038 */
[----:B------:R-:W-:Y:S02]  /*36f0*/  ISETP.GT.AND P1, PT, R122, R17, PT ;  /* 0x000000117a00720c */ /* 0x000fe40003f24270 */
[----:B------:R-:W-:-:S02]  /*3700*/  FSEL R31, R31, -INF , !P0 ;  /* 0xff8000001f1f7808 */ /* 0x000fc40004000000 */
[----:B------:R-:W-:Y:S02]  /*3710*/  FMNMX3.FTZ R13, R13, R154, R118, !PT ;  /* 0x0000009a0d0d7276 */ /* 0x000fe40007810076 */
[-C--:B------:R-:W-:Y:S02]  /*3720*/  ISETP.GE.AND P5, PT, R21, R141.reuse, PT ;  /* 0x0000008d1500720c */ /* 0x080fe40003fa6270 */
[----:B------:R-:W-:Y:S02]  /*3730*/  ISETP.GE.AND P4, PT, R19, R141, PT ;  /* 0x0000008d1300720c */ /* 0x000fe40003f86270 */
[----:B------:R-:W-:Y:S02]  /*3740*/  FSEL R112, R30, -INF , !P3 ;  /* 0xff8000001e707808 */ /* 0x000fe40005800000 */
[----:B------:R-:W-:Y:S02]  /*3750*/  ISETP.GT.AND P0, PT, R122, R11, PT ;  /* 0x0000000b7a00720c */ /* 0x000fe40003f04270 */
[----:B------:R-:W-:-:S02]  /*3760*/  FSEL R26, R26, -INF , !P2 ;  /* 0xff8000001a1a7808 */ /* 0x000fc40005000000 */
[----:B------:R-:W-:Y:S02]  /*3770*/  FMNMX3.FTZ R15, R15, R58, R116, !PT ;  /* 0x0000003a0f0f7276 */ /* 0x000fe40007810074 */
[----:B------:R-:W-:Y:S02]  /*3780*/  FSEL R27, R27, -INF , !P1 ;  /* 0xff8000001b1b7808 */ /* 0x000fe40004800000 */
[----:B------:R-:W-:Y:S02]  /*3790*/  FMNMX3.FTZ R13, R13, R110, R117, !PT ;  /* 0x0000006e0d0d7276 */ /* 0x000fe40007810075 */
[-C--:B------:R-:W-:Y:S02]  /*37a0*/  ISETP.GE.AND P3, PT, R17, R141.reuse, PT ;  /* 0x0000008d1100720c */ /* 0x080fe40003f66270 */
[----:B------:R-:W-:Y:S02]  /*37b0*/  ISETP.GE.AND P2, PT, R11, R141, PT ;  /* 0x0000008d0b00720c */ /* 0x000fe40003f46270 */
[----:B------:R-:W-:-:S02]  /*37c0*/  ISETP.GT.AND P1, PT, R122, R9, PT ;  /* 0x000000097a00720c */ /* 0x000fc40003f24270 */
[----:B------:R-:W-:Y:S02]  /*37d0*/  FSEL R74, R74, -INF , !P0 ;  /* 0xff8000004a4a7808 */ /* 0x000fe40004000000 */
[----:B------:R-:W-:Y:S02]  /*37e0*/  FSEL R138, R31, -INF , !P5 ;  /* 0xff8000001f8a7808 */ /* 0x000fe40006800000 */
[----:B------:R-:W-:Y:S02]  /*37f0*/  FSEL R109, R26, -INF , !P4 ;  /* 0xff8000001a6d7808 */ /* 0x000fe40006000000 */
[----:B------:R-:W-:Y:S02]  /*3800*/  FMNMX3.FTZ R15, R15, R114, R112, !PT ;  /* 0x000000720f0f7276 */ /* 0x000fe40007810070 */
[----:B------:R-:W-:Y:S02]  /*3810*/  FMNMX3.FTZ R14, R13, R111, R108, !PT ;  /* 0x0000006f0d0e7276 */ /* 0x000fe4000781006c */
[----:B------:R-:W-:-:S02]  /*3820*/  ISETP.GE.AND P0, PT, R9, R141, PT ;  /* 0x0000008d0900720c */ /* 0x000fc40003f06270 */
        /* <DEDUP_REMOVED lines=31> */
[----:B------:R-:W1:Y:S01]  /*3a20*/  LDSM.16.MT88.4 R4, [R103+0x8000] ;  /* 0x008000006704783b */ /* 0x000e620000004200 */
[-CC-:B------:R-:W-:Y:S01]  /*3a30*/  FFMA.FTZ R95, R12, R104.reuse, -R115.reuse ;  /* 0x000000680c5f7223 */ /* 0x180fe20000010873 */
[-C--:B------:R-:W-:Y:S01]  /*3a40*/  FFMA.FTZ R94, R24, R104.reuse, -R115 ;  /* 0x00000068185e7223 */ /* 0x080fe20000010873 */
[----:B------:R-:W2:Y:S01]  /*3a50*/  MUFU.EX2 R100, R100 ;  /* 0x0000006400647308 */ /* 0x000ea20000000800 */
[----:B------:R-:W3:Y:S01]  /*3a60*/  LDSM.16.MT88.4 R12, [R119+0x8400] ;  /* 0x00840000770c783b */ /* 0x000ee20000004200 */
[-CC-:B------:R-:W-:Y:S01]  /*3a70*/  FFMA.FTZ R33, R16, R104.reuse, -R133.reuse ;  /* 0x0000006810217223 */ /* 0x180fe20000010885 */
[-C--:B------:R-:W-:Y:S01]  /*3a80*/  FFMA.FTZ R34, R8, R104.reuse, -R133 ;  /* 0x0000006808227223 */ /* 0x080fe20000010885 */
[----:B------:R-:W-:Y:S01]  /*3a90*/  MUFU.EX2 R97, R97 ;  /* 0x0000006100617308 */ /* 0x000fe20000000800 */
[----:B------:R-:W4:Y:S01]  /*3aa0*/  LDSM.16.MT88.4 R28, [R119+0x6400] ;  /* 0x00640000771c783b */ /* 0x000f220000004200 */
[-CC-:B------:R-:W-:Y:S01]  /*3ab0*/  FFMA.FTZ R91, R10, R104.reuse, -R115.reuse ;  /* 0x000000680a5b7223 */ /* 0x180fe20000010873 */
[-CC-:B------:R-:W-:Y:S01]  /*3ac0*/  FFMA.FTZ R102, R48, R104.reuse, -R115.reuse ;  /* 0x0000006830667223 */ /* 0x180fe20000010873 */
[----:B------:R-:W5:Y:S01]  /*3ad0*/  MUFU.EX2 R96, R96 ;  /* 0x0000006000607308 */ /* 0x000f620000000800 */
[-CC-:B------:R-:W-:Y:S01]  /*3ae0*/  FFMA.FTZ R88, R56, R104.reuse, -R115.reuse ;  /* 0x0000006838587223 */ /* 0x180fe20000010873 */
[-C--:B------:R-:W-:Y:S01]  /*3af0*/  FFMA.FTZ R89, R58, R104.reuse, -R115 ;  /* 0x000000683a597223 */ /* 0x080fe20000010873 */
[----:B------:R-:W4:Y:S01]  /*3b00*/  LDSM.16.MT88.4 R8, [R103+0x8400] ;  /* 0x008400006708783b */ /* 0x000f220000004200 */
[----:B------:R-:W-:Y:S01]  /*3b10*/  MUFU.EX2 R99, R99 ;  /* 0x0000006300637308 */ /* 0x000fe20000000800 */
[-C--:B------:R-:W-:Y:S01]  /*3b20*/  FFMA.FTZ R139, R154, R104.reuse, -R133 ;  /* 0x000000689a8b7223 */ /* 0x080fe20000010885 */
[----:B--2---:R-:W-:Y:S01]  /*3b30*/  F2FP.BF16.F32.PACK_AB R68, R100, R101 ;  /* 0x000000656444723e */ /* 0x004fe200000010ff */
[----:B------:R-:W2:Y:S01]  /*3b40*/  LDSM.16.MT88.4 R20, [R119+0x7400] ;  /* 0x007400007714783b */ /* 0x000ea20000004200 */
[----:B------:R-:W1:Y:S01]  /*3b50*/  MUFU.EX2 R98, R98 ;  /* 0x0000006200627308 */ /* 0x000e620000000800 */
[-C--:B------:R-:W-:Y:S01]  /*3b60*/  FFMA.FTZ R137, R116, R104.reuse, -R115 ;  /* 0x0000006874897223 */ /* 0x080fe20000010873 */
[-C--:B------:R-:W-:Y:S01]  /*3b70*/  FFMA.FTZ R118, R118, R104.reuse, -R133 ;  /* 0x0000006876767223 */ /* 0x080fe20000010885 */
[----:B------:R-:W2:Y:S01]  /*3b80*/  LDSM.16.MT88.4 R24, [R103+0x6400] ;  /* 0x006400006718783b */ /* 0x000ea20000004200 */
[----:B------:R-:W-:Y:S01]  /*3b90*/  MUFU.EX2 R95, R95 ;  /* 0x0000005f005f7308 */ /* 0x000fe20000000800 */
[-C--:B------:R-:W-:Y:S01]  /*3ba0*/  FFMA.FTZ R114, R114, R104.reuse, -R115 ;  /* 0x0000006872727223 */ /* 0x080fe20000010873 */
[----:B-----5:R-:W-:Y:S01]  /*3bb0*/  F2FP.BF16.F32.PACK_AB R70, R96, R97 ;  /* 0x000000616046723e */ /* 0x020fe200000010ff */
[----:B------:R-:W5:Y:S01]  /*3bc0*/  LDSM.16.MT88.4 R16, [R103+0x7400] ;  /* 0x007400006710783b */ /* 0x000f620000004200 */
[----:B------:R-:W3:Y:S01]  /*3bd0*/  MUFU.EX2 R94, R94 ;  /* 0x0000005e005e7308 */ /* 0x000ee20000000800 */
[-C--:B------:R-:W-:Y:S01]  /*3be0*/  FFMA.FTZ R164, R113, R104.reuse, -R133 ;  /* 0x0000006871a47223 */ /* 0x080fe20000010885 */
[-CC-:B------:R-:W-:Y:S01]  /*3bf0*/  FFMA.FTZ R159, R105, R104.reuse, -R115.reuse ;  /* 0x00000068699f7223 */ /* 0x180fe20000010873 */
[-C--:B------:R-:W-:Y:S01]  /*3c00*/  FFMA.FTZ R116, R109, R104.reuse, -R115 ;  /* 0x000000686d747223 */ /* 0x080fe20000010873 */
[----:B------:R-:W-:Y:S01]  /*3c10*/  MUFU.EX2 R35, R35 ;  /* 0x0000002300237308 */ /* 0x000fe20000000800 */
[-C--:B------:R-:W-:Y:S01]  /*3c20*/  FFMA.FTZ R117, R117, R104.reuse, -R133 ;  /* 0x0000006875757223 */ /* 0x080fe20000010885 */
[----:B-1----:R-:W-:Y:S01]  /*3c30*/  F2FP.BF16.F32.PACK_AB R69, R98, R99 ;  /* 0x000000636245723e */ /* 0x002fe200000010ff */
[-CC-:B------:R-:W-:Y:S01]  /*3c40*/  FFMA.FTZ R109, R106, R104.reuse, -R115.reuse ;  /* 0x000000686a6d7223 */ /* 0x180fe20000010873 */
[----:B------:R-:W1:Y:S01]  /*3c50*/  MUFU.EX2 R90, R90 ;  /* 0x0000005a005a7308 */ /* 0x000e620000000800 */
[----:B------:R-:W-:Y:S01]  /*3c60*/  FFMA.FTZ R107, R107, R104, -R115 ;  /* 0x000000686b6b7223 */ /* 0x000fe20000010873 */
[----:B------:R-:W-:Y:S01]  /*3c70*/  FADD.FTZ R100, R101, R100 ;  /* 0x0000006465647221 */ /* 0x000fe20000010000 */
[----:B------:R-:W-:Y:S01]  /*3c80*/  FADD.FTZ R98, R99, R98 ;  /* 0x0000006263627221 */ /* 0x000fe20000010000 */
[----:B------:R-:W-:Y:S01]  /*3c90*/  MUFU.EX2 R33, R33 ;  /* 0x0000002100217308 */ /* 0x000fe20000000800 */
[----:B------:R-:W-:Y:S01]  /*3ca0*/  ISETP.GT.U32.AND P0, PT, R32, R145, PT ;  /* 0x000000912000720c */ /* 0x000fe20003f04070 */
[----:B------:R-:W-:Y:S01]  /*3cb0*/  FADD.FTZ R97, R97, R100 ;  /* 0x0000006461617221 */ /* 0x000fe20000010000 */
[----:B---3--:R-:W-:Y:S01]  /*3cc0*/  F2FP.BF16.F32.PACK_AB R71, R94, R95 ;  /* 0x0000005f5e47723e */ /* 0x008fe200000010ff */
[----:B------:R-:W-:Y:S01]  /*3cd0*/  MUFU.EX2 R34, R34 ;  /* 0x0000002200227308 */ /* 0x000fe20000000800 */
[----:B------:R-:W-:Y:S01]  /*3ce0*/  FADD.FTZ R95, R95, R98 ;  /* 0x000000625f5f7221 */ /* 0x000fe20000010000 */
[----:B------:R-:W-:-:S02]  /*3cf0*/  FADD.FTZ R96, R96, R97 ;  /* 0x0000006160607221 */ /* 0x000fc40000010000 */
[----:B------:R-:W-:Y:S01]  /*3d00*/  MUFU.EX2 R91, R91 ;  /* 0x0000005b005b7308 */ /* 0x000fe20000000800 */
[----:B------:R-:W-:Y:S01]  /*3d10*/  FADD.FTZ R94, R94, R95 ;  /* 0x0000005f5e5e7221 */ /* 0x000fe20000010000 */
[C---:B------:R-:W-:Y:S02]  /*3d20*/  HMMA.16816.F32.BF16 R56, R68.reuse, R60, RZ ;  /* 0x0000003c4438723c */ /* 0x040fe400000418ff */
[----:B------:R-:W3:Y:S04]  /*3d30*/  MUFU.EX2 R102, R102 ;  /* 0x0000006600667308 */ /* 0x000ee80000000800 */
[----:B------:R-:W-:Y:S02]  /*3d40*/  MUFU.EX2 R88, R88 ;  /* 0x0000005800587308 */ /* 0x000fe40000000800 */
[C---:B------:R-:W-:Y:S02]  /*3d50*/  HMMA.16816.F32.BF16 R60, R68.reuse, R62, RZ ;  /* 0x0000003e443c723c */ /* 0x040fe400000418ff */
[----:B------:R-:W4:Y:S04]  /*3d60*/  MUFU.EX2 R89, R89 ;  /* 0x0000005900597308 */ /* 0x000f280000000800 */
[----:B------:R-:W-:Y:S02]  /*3d70*/  MUFU.EX2 R139, R139 ;  /* 0x0000008b008b7308 */ /* 0x000fe40000000800 */
[C---:B------:R-:W-:Y:S02]  /*3d80*/  HMMA.16816.F32.BF16 R80, R68.reuse, R76, RZ ;  /* 0x0000004c4450723c */ /* 0x040fe400000418ff */
[----:B------:R-:W-:Y:S04]  /*3d90*/  MUFU.EX2 R137, R137 ;  /* 0x0000008900897308 */ /* 0x000fe80000000800 */
[----:B------:R-:W-:Y:S02]  /*3da0*/  MUFU.EX2 R164, R164 ;  /* 0x000000a400a47308 */ /* 0x000fe40000000800 */
[C---:B------:R-:W-:Y:S02]  /*3db0*/  HMMA.16816.F32.BF16 R72, R68.reuse, R36, RZ ;  /* 0x000000244448723c */ /* 0x040fe400000418ff */
[----:B------:R-:W-:Y:S04]  /*3dc0*/  MUFU.EX2 R106, R116 ;  /* 0x00000074006a7308 */ /* 0x000fe80000000800 */
[----:B------:R-:W-:Y:S02]  /*3dd0*/  MUFU.EX2 R105, R109 ;  /* 0x0000006d00697308 */ /* 0x000fe40000000800 */
[C---:B------:R-:W-:Y:S02]  /*3de0*/  HMMA.16816.F32.BF16 R40, R68.reuse, R44, RZ ;  /* 0x0000002c4428723c */ /* 0x040fe400000418ff */
[----:B------:R-:W-:Y:S06]  /*3df0*/  MUFU.EX2 R159, R159 ;  /* 0x0000009f009f7308 */ /* 0x000fec0000000800 */
[C---:B------:R-:W-:Y:S08]  /*3e00*/  HMMA.16816.F32.BF16 R48, R68.reuse, R52, RZ ;  /* 0x000000344430723c */ /* 0x040ff000000418ff */
[C---:B------:R-:W-:Y:S08]  /*3e10*/  HMMA.16816.F32.BF16 R76, R68.reuse, R78, RZ ;  /* 0x0000004e444c723c */ /* 0x040ff000000418ff */
[C---:B------:R-:W-:Y:S08]  /*3e20*/  HMMA.16816.F32.BF16 R36, R68.reuse, R38, RZ ;  /* 0x000000264424723c */ /* 0x040ff000000418ff */
[C---:B------:R-:W-:Y:S08]  /*3e30*/  HMMA.16816.F32.BF16 R44, R68.reuse, R46, RZ ;  /* 0x0000002e442c723c */ /* 0x040ff000000418ff */
[C---:B------:R-:W-:Y:S08]  /*3e40*/  HMMA.16816.F32.BF16 R52, R68.reuse, R54, RZ ;  /* 0x000000364434723c */ /* 0x040ff000000418ff */
[----:B------:R-:W-:Y:S01]  /*3e50*/  HMMA.16816.F32.BF16 R64, R68, R4, RZ ;  /* 0x000000044440723c */ /* 0x000fe200000418ff */
[----:B-1----:R-:W-:Y:S01]  /*3e60*/  F2FP.BF16.F32.PACK_AB R4, R90, R35 ;  /* 0x000000235a04723e */ /* 0x002fe200000010ff */
[----:B------:R-:W-:Y:S01]  /*3e70*/  FADD.FTZ R35, R35, R96 ;  /* 0x0000006023237221 */ /* 0x000fe20000010000 */
[----:B---3--:R-:W-:-:S03]  /*3e80*/  F2FP.BF16.F32.PACK_AB R5, R102, R91 ;  /* 0x0000005b6605723e */ /* 0x008fc600000010ff */
[----:B------:R-:W-:Y:S02]  /*3e90*/  FADD.FTZ R90, R90, R35 ;  /* 0x000000235a5a7221 */ /* 0x000fe40000010000 */
[----:B------:R-:W-:Y:S01]  /*3ea0*/  HMMA.16816.F32.BF16 R68, R68, R6, RZ ;  /* 0x000000064444723c */ /* 0x000fe200000418ff */
[----:B------:R-:W-:Y:S02]  /*3eb0*/  F2FP.BF16.F32.PACK_AB R6, R34, R33 ;  /* 0x000000212206723e */ /* 0x000fe400000010ff */
[----:B----4-:R-:W-:-:S07]  /*3ec0*/  F2FP.BF16.F32.PACK_AB R7, R89, R88 ;  /* 0x000000585907723e */ /* 0x010fce00000010ff */
[C---:B------:R-:W-:Y:S08]  /*3ed0*/  HMMA.16816.F32.BF16 R56, R4.reuse, R12, R56 ;  /* 0x0000000c0438723c */ /* 0x040ff00000041838 */
[C---:B------:R-:W-:Y:S01]  /*3ee0*/  HMMA.16816.F32.BF16 R60, R4.reuse, R14, R60 ;  /* 0x0000000e043c723c */ /* 0x040fe2000004183c */
[----:B------:R-:W1:Y:S07]  /*3ef0*/  LDSM.16.MT88.4 R12, [R119+0x7800] ;  /* 0x00780000770c783b */ /* 0x000e6e0000004200 */
[----:B------:R-:W-:Y:S01]  /*3f00*/  HMMA.16816.F32.BF16 R80, R4, R28, R80 ;  /* 0x0000001c0450723c */ /* 0x000fe20000041850 */
[-C--:B------:R-:W-:Y:S01]  /*3f10*/  FFMA.FTZ R28, R140, R104.reuse, -R133 ;  /* 0x000000688c1c7223 */ /* 0x080fe20000010885 */
[----:B------:R-:W-:-:S05]  /*3f20*/  FFMA.FTZ R29, R138, R104, -R115 ;  /* 0x000000688a1d7223 */ /* 0x000fca0000010873 */
[----:B------:R-:W3:Y:S01]  /*3f30*/  MUFU.EX2 R28, R28 ;  /* 0x0000001c001c7308 */ /* 0x000ee20000000800 */
[C---:B------:R-:W-:Y:S01]  /*3f40*/  HMMA.16816.F32.BF16 R76, R4.reuse, R30, R76 ;  /* 0x0000001e044c723c */ /* 0x040fe2000004184c */
[-C--:B------:R-:W-:Y:S01]  /*3f50*/  FFMA.FTZ R31, R110, R104.reuse, -R133 ;  /* 0x000000686e1f7223 */ /* 0x080fe20000010885 */
[-C--:B------:R-:W-:Y:S01]  /*3f60*/  FFMA.FTZ R30, R112, R104.reuse, -R115 ;  /* 0x00000068701e7223 */ /* 0x080fe20000010873 */
[----:B------:R4:W-:Y:S04]  /*3f70*/  MUFU.EX2 R110, R118 ;  /* 0x00000076006e7308 */ /* 0x0009e80000000800 */
[----:B------:R-:W-:Y:S01]  /*3f80*/  MUFU.EX2 R31, R31 ;  /* 0x0000001f001f7308 */ /* 0x000fe20000000800 */
[C---:B------:R-:W-:Y:S03]  /*3f90*/  HMMA.16816.F32.BF16 R64, R4.reuse, R8, R64 ;  /* 0x000000080440723c */ /* 0x040fe60000041840 */
[----:B------:R5:W1:Y:S04]  /*3fa0*/  MUFU.EX2 R112, R114 ;  /* 0x0000007200707308 */ /* 0x000a680000000800 */
[----:B------:R-:W-:Y:S01]  /*3fb0*/  MUFU.EX2 R30, R30 ;  /* 0x0000001e001e7308 */ /* 0x000fe20000000800 */
[C---:B------:R-:W-:Y:S01]  /*3fc0*/  HMMA.16816.F32.BF16 R68, R4.reuse, R10, R68 ;  /* 0x0000000a0444723c */ /* 0x040fe20000041844 */
[----:B------:R-:W1:Y:S01]  /*3fd0*/  LDSM.16.MT88.4 R8, [R103+0x7800] ;  /* 0x007800006708783b */ /* 0x000e620000004200 */
[-CC-:B----4-:R-:W-:Y:S01]  /*3fe0*/  FFMA.FTZ R118, R111, R104.reuse, -R133.reuse ;  /* 0x000000686f767223 */ /* 0x190fe20000010885 */
[----:B------:R-:W4:Y:S04]  /*3ff0*/  MUFU.EX2 R29, R29 ;  /* 0x0000001d001d7308 */ /* 0x000f280000000800 */
[----:B------:R-:W-:Y:S01]  /*4000*/  MUFU.EX2 R111, R117 ;  /* 0x00000075006f7308 */ /* 0x000fe20000000800 */
[----:B--2---:R-:W-:Y:S01]  /*4010*/  HMMA.16816.F32.BF16 R40, R4, R20, R40 ;  /* 0x000000140428723c */ /* 0x004fe20000041828 */
[----:B-----5:R-:W-:-:S02]  /*4020*/  FFMA.FTZ R114, R108, R104, -R133 ;  /* 0x000000686c727223 */ /* 0x020fc40000010885 */
[----:B------:R-:W2:Y:S04]  /*4030*/  MUFU.EX2 R108, R118 ;  /* 0x00000076006c7308 */ /* 0x000ea80000000800 */
[----:B------:R-:W5:Y:S01]  /*4040*/  MUFU.EX2 R113, R114 ;  /* 0x0000007200717308 */ /* 0x000f620000000800 */
[C---:B------:R-:W-:Y:S01]  /*4050*/  HMMA.16816.F32.BF16 R44, R4.reuse, R22, R44 ;  /* 0x00000016042c723c */ /* 0x040fe2000004182c */
[----:B------:R-:W-:Y:S02]  /*4060*/  LDSM.16.MT88.4 R20, [R103+0x6800] ;  /* 0x006800006714783b */ /* 0x000fe40000004200 */
[----:B------:R-:W5:Y:S05]  /*4070*/  MUFU.EX2 R104, R107 ;  /* 0x0000006b00687308 */ /* 0x000f6a0000000800 */
[C---:B------:R-:W-:Y:S08]  /*4080*/  HMMA.16816.F32.BF16 R72, R4.reuse, R24, R72 ;  /* 0x000000180448723c */ /* 0x040ff00000041848 */
[C---:B------:R-:W-:Y:S01]  /*4090*/  HMMA.16816.F32.BF16 R36, R4.reuse, R26, R36 ;  /* 0x0000001a0424723c */ /* 0x040fe20000041824 */
[----:B------:R-:W-:Y:S07]  /*40a0*/  LDSM.16.MT88.4 R24, [R119+0x6800] ;  /* 0x006800007718783b */ /* 0x000fee0000004200 */
[C---:B------:R-:W-:Y:S08]  /*40b0*/  HMMA.16816.F32.BF16 R48, R4.reuse, R16, R48 ;  /* 0x000000100430723c */ /* 0x040ff00000041830 */
[----:B------:R-:W-:Y:S01]  /*40c0*/  HMMA.16816.F32.BF16 R52, R4, R18, R52 ;  /* 0x000000120434723c */ /* 0x000fe20000041834 */
[----:B---3--:R-:W-:Y:S01]  /*40d0*/  F2FP.BF16.F32.PACK_AB R4, R139, R28 ;  /* 0x0000001c8b04723e */ /* 0x008fe200000010ff */
[----:B------:R-:W3:Y:S01]  /*40e0*/  LDSM.16.MT88.4 R16, [R119+0x8800] ;  /* 0x008800007710783b */ /* 0x000ee20000004200 */
[----:B-1----:R-:W-:-:S02]  /*40f0*/  F2FP.BF16.F32.PACK_AB R5, R112, R137 ;  /* 0x000000897005723e */ /* 0x002fc400000010ff */
[----:B------:R-:W-:Y:S02]  /*4100*/  F2FP.BF16.F32.PACK_AB R6, R31, R110 ;  /* 0x0000006e1f06723e */ /* 0x000fe400000010ff */
[----:B----4-:R-:W-:-:S07]  /*4110*/  F2FP.BF16.F32.PACK_AB R7, R29, R30 ;  /* 0x0000001e1d07723e */ /* 0x010fce00000010ff */
[C---:B------:R-:W-:Y:S08]  /*4120*/  HMMA.16816.F32.BF16 R40, R4.reuse, R12, R40 ;  /* 0x0000000c0428723c */ /* 0x040ff00000041828 */
        /* <DEDUP_REMOVED lines=8> */
[C---:B------:R-:W-:Y:S08]  /*41b0*/  HMMA.16816.F32.BF16 R80, R4.reuse, R24, R80 ;  /* 0x000000180450723c */ /* 0x040ff00000041850 */
[C---:B-1----:R-:W-:Y:S08]  /*41c0*/  HMMA.16816.F32.BF16 R64, R4.reuse, R12, R64 ;  /* 0x0000000c0440723c */ /* 0x042ff00000041840 */
[C---:B------:R-:W-:Y:S01]  /*41d0*/  HMMA.16816.F32.BF16 R68, R4.reuse, R14, R68 ;  /* 0x0000000e0444723c */ /* 0x040fe20000041844 */
[----:B------:R-:W1:Y:S07]  /*41e0*/  LDSM.16.MT88.4 R12, [R103+0x7c00] ;  /* 0x007c0000670c783b */ /* 0x000e6e0000004200 */
[C---:B------:R-:W-:Y:S01]  /*41f0*/  HMMA.16816.F32.BF16 R76, R4.reuse, R26, R76 ;  /* 0x0000001a044c723c */ /* 0x040fe2000004184c */
[----:B------:R-:W1:Y:S07]  /*4200*/  LDSM.16.MT88.4 R24, [R119+0x6c00] ;  /* 0x006c00007718783b */ /* 0x000e6e0000004200 */
[C---:B------:R-:W-:Y:S08]  /*4210*/  HMMA.16816.F32.BF16 R72, R4.reuse, R20, R72 ;  /* 0x000000140448723c */ /* 0x040ff00000041848 */
[----:B------:R-:W-:Y:S01]  /*4220*/  HMMA.16816.F32.BF16 R36, R4, R22, R36 ;  /* 0x000000160424723c */ /* 0x000fe20000041824 */
[----:B--2---:R-:W-:Y:S01]  /*4230*/  F2FP.BF16.F32.PACK_AB R4, R108, R111 ;  /* 0x0000006f6c04723e */ /* 0x004fe200000010ff */
[----:B------:R-:W2:Y:S01]  /*4240*/  LDSM.16.MT88.4 R20, [R119+0x7c00] ;  /* 0x007c00007714783b */ /* 0x000ea20000004200 */
[----:B------:R-:W-:-:S02]  /*4250*/  F2FP.BF16.F32.PACK_AB R5, R105, R106 ;  /* 0x0000006a6905723e */ /* 0x000fc400000010ff */
[----:B-----5:R-:W-:Y:S02]  /*4260*/  F2FP.BF16.F32.PACK_AB R6, R164, R113 ;  /* 0x00000071a406723e */ /* 0x020fe400000010ff */
[----:B------:R-:W-:-:S07]  /*4270*/  F2FP.BF16.F32.PACK_AB R7, R159, R104 ;  /* 0x000000689f07723e */ /* 0x000fce00000010ff */
[C---:B----4-:R-:W-:Y:S08]  /*4280*/  HMMA.16816.F32.BF16 R56, R4.reuse, R8, R56 ;  /* 0x000000080438723c */ /* 0x050ff00000041838 */
[C---:B------:R-:W-:Y:S01]  /*4290*/  HMMA.16816.F32.BF16 R60, R4.reuse, R10, R60 ;  /* 0x0000000a043c723c */ /* 0x040fe2000004183c */
[----:B------:R-:W4:Y:S07]  /*42a0*/  LDSM.16.MT88.4 R8, [R103+0x8c00] ;  /* 0x008c00006708783b */ /* 0x000f2e0000004200 */
        /* <DEDUP_REMOVED lines=13> */
[----:B------:R-:W-:Y:S02]  /*4380*/  HMMA.16816.F32.BF16 R76, R4, R26, R76 ;  /* 0x0000001a044c723c */ /* 0x000fe4000004184c */
[----:B------:R-:W-:-:S04]  /*4390*/  FADD.FTZ R30, R30, R13 ;  /* 0x0000000d1e1e7221 */ /* 0x000fc80000010000 */
[----:B------:R-:W-:Y:S02]  /*43a0*/  FADD.FTZ R29, R29, R30 ;  /* 0x0000001e1d1d7221 */ /* 0x000fe40000010000 */
[----:B--2---:R-:W-:Y:S02]  /*43b0*/  HMMA.16816.F32.BF16 R40, R4, R20, R40 ;  /* 0x000000140428723c */ /* 0x004fe40000041828 */
[----:B------:R-:W-:-:S04]  /*43c0*/  FADD.FTZ R106, R106, R29 ;  /* 0x0000001d6a6a7221 */ /* 0x000fc80000010000 */
[----:B------:R-:W-:Y:S02]  /*43d0*/  FADD.FTZ R105, R105, R106 ;  /* 0x0000006a69697221 */ /* 0x000fe40000010000 */
[----:B----4-:R-:W-:Y:S01]  /*43e0*/  HMMA.16816.F32.BF16 R64, R4, R8, R64 ;  /* 0x000000080440723c */ /* 0x010fe20000041840 */
        /* <DEDUP_REMOVED lines=81> */
.L_x_10060:
        /* <DEDUP_REMOVED lines=8> */
.L_x_10061:
[----:B------:R-:W-:Y:S05]  /*4980*/  BSYNC.RECONVERGENT B0 ;  /* 0x0000000000007941 */ /* 0x000fea0003800200 */
.L_x_10059:
[C---:B------:R-:W-:Y:S01]  /*4990*/  LEA R4, P0, R0.reuse, R148, 0x1 ;  /* 0x0000009400047211 */ /* 0x040fe200078008ff */
[----:B------:R-:W-:Y:S01]  /*49a0*/  @!PT LDS RZ, [RZ] ;  /* 0x00000000fffff984 */ /* 0x000fe20000000800 */
[----:B------:R-:W-:Y:S01]  /*49b0*/  @!PT LDS RZ, [RZ] ;  /* 0x00000000fffff984 */ /* 0x000fe20000000800 */
[----:B------:R-:W-:Y:S01]  /*49c0*/  @!PT LDS RZ, [RZ] ;  /* 0x00000000fffff984 */ /* 0x000fe20000000800 */
[----:B------:R-:W-:Y:S01]  /*49d0*/  LDGSTS.E.BYPASS.LTC128B.128 [R165+0x6000], desc[UR4][R148.64] ;  /* 0x0600000094a57fae */ /* 0x000fe2000b981a04 */
[----:B------:R-:W-:Y:S02]  /*49e0*/  BSSY.RECONVERGENT B1, `(.L_x_10062) ;  /* 0x0000146000017945 */ /* 0x000fe40003800200 */
[----:B------:R-:W-:Y:S01]  /*49f0*/  LEA.HI.X R5, R0, R149, R121, 0x1, P0 ;  /* 0x0000009500057211 */ /* 0x000fe200000f0c79 */
[----:B------:R-:W-:Y:S01]  /*4a00*/  LDGSTS.E.BYPASS.LTC128B.128 [R165+0x7000], desc[UR4][R148.64+0x40] ;  /* 0x0700004094a57fae */ /* 0x000fe2000b981a04 */
[----:B------:R-:W-:-:S03]  /*4a10*/  ISETP.NE.AND P0, PT, R93, RZ, PT ;  /* 0x000000ff5d00720c */ /* 0x000fc60003f05270 */
[----:B------:R-:W-:Y:S01]  /*4a20*/  LDGSTS.E.BYPASS.LTC128B.128 [R165+0x8000], desc[UR4][R148.64+0x80] ;  /* 0x0800008094a57fae */ /* 0x000fe2000b981a04 */
[----:B------:R-:W-:-:S03]  /*4a30*/  SEL R92, R92, 0xffffffe0, !P0 ;  /* 0xffffffe05c5c7807 */ /* 0x000fc60004000000 */
[----:B------:R-:W-:Y:S02]  /*4a40*/  LDGSTS.E.BYPASS.LTC128B.128 [R165+0x6800], desc[UR4][R4.64] ;  /* 0x0680000004a57fae */ /* 0x000fe4000b981a04 */
[--C-:B------:R-:W-:Y:S02]  /*4a50*/  IMAD.IADD R137, R127, 0x1, R92.reuse ;  /* 0x000000017f897824 */ /* 0x100fe400078e025c */
[----:B------:R-:W-:Y:S01]  /*4a60*/  LDGSTS.E.BYPASS.LTC128B.128 [R165+0x7800], desc[UR4][R4.64+0x40] ;  /* 0x0780004004a57fae */ /* 0x000fe2000b981a04 */
[----:B------:R-:W-:-:S03]  /*4a70*/  IMAD.IADD R133, R126, 0x1, R92 ;  /* 0x000000017e857824 */ /* 0x000fc600078e025c */
[----:B------:R1:W-:Y:S04]  /*4a80*/  LDGSTS.E.BYPASS.LTC128B.128 [R165+0x8800], desc[UR4][R4.64+0x80] ;  /* 0x0880008004a57fae */ /* 0x0003e8000b981a04 */
[----:B------:R-:W-:Y:S04]  /*4a90*/  LDSM.16.M88.4 R88, [R127] ;  /* 0x000000007f58783b */ /* 0x000fe80000000200 */
[----:B------:R-:W1:Y:S04]  /*4aa0*/  LDSM.16.M88.4 R24, [R126+0x3000] ;  /* 0x003000007e18783b */ /* 0x000e680000000200 */
[----:B------:R-:W2:Y:S04]  /*4ab0*/  LDSM.16.M88.4 R16, [R126+0x3400] ;  /* 0x003400007e10783b */ /* 0x000ea80000000200 */
        /* <DEDUP_REMOVED lines=8> */
[C---:B-1----:R-:W-:Y:S03]  /*4b40*/  HMMA.16816.F32.BF16 R4, R88.reuse, R24, RZ ;  /* 0x000000185804723c */ /* 0x042fe600000418ff */
[----:B------:R-:W-:Y:S04]  /*4b50*/  LDSM.16.M88.4 R116, [R126+0x5000] ;  /* 0x005000007e74783b */ /* 0x000fe80000000200 */
[----:B------:R-:W0:Y:S01]  /*4b60*/  LDGDEPBAR ;  /* 0x00000000000079af */ /* 0x000e220000000000 */
[C---:B--2---:R-:W-:Y:S08]  /*4b70*/  HMMA.16816.F32.BF16 R20, R88.reuse, R16, RZ ;  /* 0x000000105814723c */ /* 0x044ff000000418ff */
        /* <DEDUP_REMOVED lines=25> */
[----:B------:R-:W-:Y:S07]  /*4d10*/  LDSM.16.M88.4 R108, [R133+0x4800] ;  /* 0x00480000856c783b */ /* 0x000fee0000000200 */
[C---:B---3--:R-:W-:Y:S08]  /*4d20*/  HMMA.16816.F32.BF16 R100, R28.reuse, R32, R100 ;  /* 0x000000201c64723c */ /* 0x048ff00000041864 */
[----:B------:R-:W-:Y:S01]  /*4d30*/  HMMA.16816.F32.BF16 R96, R28, R34, R96 ;  /* 0x000000221c60723c */ /* 0x000fe20000041860 */
        /* <DEDUP_REMOVED lines=9> */
[----:B------:R-:W3:Y:S04]  /*4dd0*/  LDSM.16.M88.4 R104, [R133+0x4c00] ;  /* 0x004c00008568783b */ /* 0x000ee80000000200 */
[----:B------:R-:W4:Y:S03]  /*4de0*/  LDSM.16.M88.4 R28, [R126+0x5400] ;  /* 0x005400007e1c783b */ /* 0x000f260000000200 */
[----:B--2---:R-:W-:Y:S01]  /*4df0*/  HMMA.16816.F32.BF16 R4, R32, R116, R4 ;  /* 0x000000742004723c */ /* 0x004fe20000041804 */
[----:B------:R-:W-:-:S07]  /*4e00*/  IMAD.SHL.U32 R116, R120, 0x40, RZ ;  /* 0x0000004078747824 */ /* 0x000fce00078e00ff */
[C---:B------:R-:W-:Y:S08]  /*4e10*/  HMMA.16816.F32.BF16 R100, R112.reuse, R108, R100 ;  /* 0x0000006c7064723c */ /* 0x040ff00000041864 */
[----:B------:R-:W-:Y:S01]  /*4e20*/  HMMA.16816.F32.BF16 R96, R112, R110, R96 ;  /* 0x0000006e7060723c */ /* 0x000fe20000041860 */
[----:B------:R-:W2:Y:S07]  /*4e30*/  LDSM.16.M88.4 R108, [R133+0x5400] ;  /* 0x00540000856c783b */ /* 0x000eae0000000200 */
[----:B------:R-:W-:Y:S08]  /*4e40*/  HMMA.16816.F32.BF16 R24, R32, R118, R24 ;  /* 0x000000762018723c */ /* 0x000ff00000041818 */
[----:B-1----:R-:W-:Y:S08]  /*4e50*/  HMMA.16816.F32.BF16 R4, R12, R8, R4 ;  /* 0x000000080c04723c */ /* 0x002ff00000041804 */
[C---:B---3--:R-:W-:Y:S08]  /*4e60*/  HMMA.16816.F32.BF16 R92, R112.reuse, R104, R92 ;  /* 0x00000068705c723c */ /* 0x048ff0000004185c */
[----:B------:R-:W-:Y:S01]  /*4e70*/  HMMA.16816.F32.BF16 R88, R112, R106, R88 ;  /* 0x0000006a7058723c */ /* 0x000fe20000041858 */
[----:B------:R-:W-:Y:S01]  /*4e80*/  LOP3.LUT R114, R116, R86, RZ, 0xfc, !PT ;  /* 0x0000005674727212 */ /* 0x000fe200078efcff */
[----:B------:R-:W1:Y:S04]  /*4e90*/  LDSM.16.M88.4 R104, [R126+0x5800] ;  /* 0x005800007e68783b */ /* 0x000e680000000200 */
[----:B------:R-:W-:-:S02]  /*4ea0*/  VIADD R8, R114, 0xffffff80 ;  /* 0xffffff8072087836 */ /* 0x000fc40000000000 */
[----:B----4-:R-:W-:Y:S01]  /*4eb0*/  HMMA.16816.F32.BF16 R20, R32, R28, R20 ;  /* 0x0000001c2014723c */ /* 0x010fe20000041814 */
[----:B------:R-:W-:Y:S02]  /*4ec0*/  VIADD R9, R114, 0xffffff81 ;  /* 0xffffff8172097836 */ /* 0x000fe40000000000 */
[----:B------:R-:W-:Y:S02]  /*4ed0*/  ISETP.GT.AND P1, PT, R87, R8, PT ;  /* 0x000000085700720c */ /* 0x000fe40003f24270 */
[C---:B------:R-:W-:Y:S02]  /*4ee0*/  ISETP.GE.AND P3, PT, R8.reuse, R142, PT ;  /* 0x0000008e0800720c */ /* 0x040fe40003f66270 */
[----:B------:R-:W-:Y:S01]  /*4ef0*/  ISETP.GE.AND P0, PT, R8, R141, PT ;  /* 0x0000008d0800720c */ /* 0x000fe20003f06270 */
[----:B------:R-:W-:Y:S01]  /*4f00*/  HMMA.16816.F32.BF16 R24, R12, R10, R24 ;  /* 0x0000000a0c18723c */ /* 0x000fe20000041818 */
[----:B------:R-:W-:Y:S01]  /*4f10*/  ISETP.GT.AND P5, PT, R122, R8, PT ;  /* 0x000000087a00720c */ /* 0x000fe20003fa4270 */
[----:B------:R-:W-:Y:S01]  /*4f20*/  VIADD R8, R114, 0xffffff88 ;  /* 0xffffff8872087836 */ /* 0x000fe20000000000 */
[----:B------:R-:W-:-:S02]  /*4f30*/  FSEL R4, R4, -INF , !P1 ;  /* 0xff80000004047808 */ /* 0x000fc40004800000 */
[-C--:B------:R-:W-:Y:S02]  /*4f40*/  ISETP.GT.AND P2, PT, R87, R9.reuse, PT ;  /* 0x000000095700720c */ /* 0x080fe40003f44270 */
[----:B------:R-:W-:Y:S01]  /*4f50*/  FSEL R29, R4, -INF , !P3 ;  /* 0xff800000041d7808 */ /* 0x000fe20005800000 */
[----:B------:R-:W-:Y:S01]  /*4f60*/  HMMA.16816.F32.BF16 R16, R32, R30, R16 ;  /* 0x0000001e2010723c */ /* 0x000fe20000041810 */
[----:B------:R-:W-:Y:S01]  /*4f70*/  FSEL R6, R6, -INF , !P5 ;  /* 0xff80000006067808 */ /* 0x000fe20006800000 */
[----:B------:R-:W-:Y:S01]  /*4f80*/  VIADD R4, R114, 0xffffff89 ;  /* 0xffffff8972047836 */ /* 0x000fe20000000000 */
[----:B------:R-:W-:Y:S02]  /*4f90*/  ISETP.GE.AND P4, PT, R9, R142, PT ;  /* 0x0000008e0900720c */ /* 0x000fe40003f86270 */
[----:B------:R-:W-:Y:S02]  /*4fa0*/  ISETP.GT.AND P3, PT, R122, R9, PT ;  /* 0x000000097a00720c */ /* 0x000fe40003f64270 */
[----:B------:R-:W-:Y:S01]  /*4fb0*/  ISETP.GT.AND P5, PT, R87, R8, PT ;  /* 0x000000085700720c */ /* 0x000fe20003fa4270 */
[----:B--2---:R-:W-:Y:S01]  /*4fc0*/  HMMA.16816.F32.BF16 R20, R12, R108, R20 ;  /* 0x0000006c0c14723c */ /* 0x004fe20000041814 */
[----:B------:R-:W-:Y:S01]  /*4fd0*/  FSEL R5, R5, -INF , !P2 ;  /* 0xff80000005057808 */ /* 0x000fe20005000000 */
[----:B------:R-:W-:Y:S01]  /*4fe0*/  VIADD R109, R114, 0xffffff90 ;  /* 0xffffff90726d7836 */ /* 0x000fe20000000000 */
[----:B------:R-:W-:-:S02]  /*4ff0*/  ISETP.GE.AND P1, PT, R9, R141, PT ;  /* 0x0000008d0900720c */ /* 0x000fc40003f26270 */
[----:B------:R-:W-:Y:S02]  /*5000*/  FSEL R31, R6, -INF , !P0 ;  /* 0xff800000061f7808 */ /* 0x000fe40004000000 */
[----:B------:R-:W-:Y:S02]  /*5010*/  ISETP.GE.AND P2, PT, R8, R142, PT ;  /* 0x0000008e0800720c */ /* 0x000fe40003f46270 */
[----:B------:R-:W-:Y:S01]  /*5020*/  FSEL R30, R5, -INF , !P4 ;  /* 0xff800000051e7808 */ /* 0x000fe20006000000 */
[----:B-1----:R-:W-:Y:S01]  /*5030*/  HMMA.16816.F32.BF16 R96, R32, R106, R96 ;  /* 0x0000006a2060723c */ /* 0x002fe20000041860 */
[----:B------:R-:W-:Y:S02]  /*5040*/  FSEL R7, R7, -INF , !P3 ;  /* 0xff80000007077808 */ /* 0x000fe40005800000 */
[----:B------:R-:W-:Y:S02]  /*5050*/  FSEL R24, R24, -INF , !P5 ;  /* 0xff80000018187808 */ /* 0x000fe40006800000 */
[----:B------:R-:W-:-:S02]  /*5060*/  ISETP.GE.AND P0, PT, R8, R141, PT ;  /* 0x0000008d0800720c */ /* 0x000fc40003f06270 */
[----:B------:R-:W-:Y:S01]  /*5070*/  ISETP.GT.AND P4, PT, R122, R8, PT ;  /* 0x000000087a00720c */ /* 0x000fe20003f84270 */
[----:B------:R-:W-:Y:S01]  /*5080*/  HMMA.16816.F32.BF16 R100, R32, R104, R100 ;  /* 0x000000682064723c */ /* 0x000fe20000041864 */
[----:B------:R-:W1:Y:S01]  /*5090*/  LDSM.16.M88.4 R8, [R133+0x5800] ;  /* 0x005800008508783b */ /* 0x000e620000000200 */
[----:B------:R-:W-:Y:S02]  /*50a0*/  FSEL R28, R7, -INF , !P1 ;  /* 0xff800000071c7808 */ /* 0x000fe40004800000 */
[----:B------:R-:W-:Y:S01]  /*50b0*/  FSEL R118, R24, -INF , !P2 ;  /* 0xff80000018767808 */ /* 0x000fe20005000000 */
[----:B------:R-:W-:Y:S01]  /*50c0*/  VIADD R24, R114, 0xffffff91 ;  /* 0xffffff9172187836 */ /* 0x000fe20000000000 */
[----:B------:R-:W-:Y:S02]  /*50d0*/  ISETP.GT.AND P3, PT, R87, R4, PT ;  /* 0x000000045700720c */ /* 0x000fe40003f64270 */
[C---:B------:R-:W-:Y:S01]  /*50e0*/  ISETP.GE.AND P5, PT, R4.reuse, R142, PT ;  /* 0x0000008e0400720c */ /* 0x040fe20003fa6270 */
[----:B------:R-:W-:Y:S01]  /*50f0*/  HMMA.16816.F32.BF16 R16, R12, R110, R16 ;  /* 0x0000006e0c10723c */ /* 0x000fe20000041810 */
[----:B------:R-:W-:-:S02]  /*5100*/  ISETP.GE.AND P1, PT, R4, R141, PT ;  /* 0x0000008d0400720c */ /* 0x000fc40003f26270 */
[----:B------:R-:W-:Y:S02]  /*5110*/  ISETP.GT.AND P2, PT, R122, R4, PT ;  /* 0x000000047a00720c */ /* 0x000fe40003f44270 */
[----:B------:R-:W2:Y:S01]  /*5120*/  LDSM.16.M88.4 R4, [R126+0x5c00] ;  /* 0x005c00007e04783b */ /* 0x000ea20000000200 */
[----:B------:R-:W-:Y:S02]  /*5130*/  FSEL R25, R25, -INF , !P3 ;  /* 0xff80000019197808 */ /* 0x000fe40005800000 */
[----:B------:R-:W-:Y:S02]  /*5140*/  FSEL R26, R26, -INF , !P4 ;  /* 0xff8000001a1a7808 */ /* 0x000fe40006000000 */
[----:B------:R-:W-:Y:S02]  /*5150*/  ISETP.GT.AND P4, PT, R87, R109, PT ;  /* 0x0000006d5700720c */ /* 0x000fe40003f84270 */
[----:B------:R-:W-:Y:S01]  /*5160*/  FSEL R138, R25, -INF , !P5 ;  /* 0xff800000198a7808 */ /* 0x000fe20006800000 */
[----:B------:R-:W-:Y:S01]  /*5170*/  VIADD R25, R114, 0xffffff98 ;  /* 0xffffff9872197836 */ /* 0x000fe20000000000 */
[----:B------:R-:W-:-:S02]  /*5180*/  FSEL R27, R27, -INF , !P2 ;  /* 0xff8000001b1b7808 */ /* 0x000fc40005000000 */
[----:B------:R-:W-:Y:S02]  /*5190*/  ISETP.GT.AND P5, PT, R122, R109, PT ;  /* 0x0000006d7a00720c */ /* 0x000fe40003fa4270 */
[----:B------:R-:W-:Y:S02]  /*51a0*/  ISETP.GT.AND P2, PT, R87, R24, PT ;  /* 0x000000185700720c */ /* 0x000fe40003f44270 */
[----:B------:R-:W-:Y:S02]  /*51b0*/  FSEL R108, R26, -INF , !P0 ;  /* 0xff8000001a6c7808 */ /* 0x000fe40004000000 */
[----:B------:R-:W-:Y:S02]  /*51c0*/  FSEL R20, R20, -INF , !P4 ;  /* 0xff80000014147808 */ /* 0x000fe40006000000 */
[C---:B------:R-:W-:Y:S02]  /*51d0*/  ISETP.GE.AND P3, PT, R109.reuse, R142, PT ;  /* 0x0000008e6d00720c */ /* 0x040fe40003f66270 */
[----:B------:R-:W-:-:S02]  /*51e0*/  ISETP.GE.AND P0, PT, R109, R141, PT ;  /* 0x0000008d6d00720c */ /* 0x000fc40003f06270 */
[----:B------:R-:W-:Y:S02]  /*51f0*/  ISETP.GE.AND P4, PT, R24, R142, PT ;  /* 0x0000008e1800720c */ /* 0x000fe40003f86270 */
[----:B------:R-:W-:Y:S02]  /*5200*/  FSEL R22, R22, -INF , !P5 ;  /* 0xff80000016167808 */ /* 0x000fe40006800000 */
[----:B------:R-:W-:Y:S01]  /*5210*/  FSEL R107, R21, -INF , !P2 ;  /* 0xff800000156b7808 */ /* 0x000fe20005000000 */
[----:B-1----:R-:W-:Y:S01]  /*5220*/  HMMA.16816.F32.BF16 R100, R12, R8, R100 ;  /* 0x000000080c64723c */ /* 0x002fe20000041864 */
[----:B------:R-:W-:Y:S01]  /*5230*/  FSEL R110, R27, -INF , !P1 ;  /* 0xff8000001b6e7808 */ /* 0x000fe20004800000 */
[----:B------:R-:W-:Y:S01]  /*5240*/  VIADD R9, R114, 0xffffff99 ;  /* 0xffffff9972097836 */ /* 0x000fe20000000000 */
[----:B------:R-:W-:Y:S01]  /*5250*/  FSEL R109, R20, -INF , !P3 ;  /* 0xff800000146d7808 */ /* 0x000fe20005800000 */
[----:B------:R-:W-:Y:S01]  /*5260*/  VIADD R8, R114, 0xffffffa0 ;  /* 0xffffffa072087836 */ /* 0x000fe20000000000 */
[----:B------:R-:W-:-:S02]  /*5270*/  FSEL R21, R22, -INF , !P0 ;  /* 0xff80000016157808 */ /* 0x000fc40004000000 */
[----:B------:R-:W-:Y:S01]  /*5280*/  FSEL R107, R107, -INF , !P4 ;  /* 0xff8000006b6b7808 */ /* 0x000fe20006000000 */
[----:B------:R-:W-:Y:S01]  /*5290*/  HMMA.16816.F32.BF16 R96, R12, R10, R96 ;  /* 0x0000000a0c60723c */ /* 0x000fe20000041860 */
[----:B------:R-:W-:Y:S02]  /*52a0*/  ISETP.GE.AND P1, PT, R24, R141, PT ;  /* 0x0000008d1800720c */ /* 0x000fe40003f26270 */
[----:B------:R-:W-:Y:S02]  /*52b0*/  ISETP.GT.AND P3, PT, R122, R24, PT ;  /* 0x000000187a00720c */ /* 0x000fe40003f64270 */
[----:B------:R-:W-:Y:S02]  /*52c0*/  ISETP.GT.AND P5, PT, R87, R25, PT ;  /* 0x000000195700720c */ /* 0x000fe40003fa4270 */
[C---:B------:R-:W-:Y:S01]  /*52d0*/  ISETP.GE.AND P2, PT, R25.reuse, R142, PT ;  /* 0x0000008e1900720c */ /* 0x040fe20003f46270 */
[----:B--2---:R-:W-:Y:S01]  /*52e0*/  HMMA.16816.F32.BF16 R92, R32, R4, R92 ;  /* 0x00000004205c723c */ /* 0x004fe2000004185c */
[----:B------:R-:W-:Y:S01]  /*52f0*/  ISETP.GE.AND P0, PT, R25, R141, PT ;  /* 0x0000008d1900720c */ /* 0x000fe20003f06270 */
[----:B------:R-:W-:Y:S01]  /*5300*/  VIADD R4, R114, 0xffffffa1 ;  /* 0xffffffa172047836 */ /* 0x000fe20000000000 */
[----:B------:R-:W-:Y:S01]  /*5310*/  ISETP.GT.AND P4, PT, R122, R25, PT ;  /* 0x000000197a00720c */ /* 0x000fe20003f84270 */
[----:B------:R-:W-:Y:S01]  /*5320*/  VIADD R5, R114, 0xffffffa8 ;  /* 0xffffffa872057836 */ /* 0x000fe20000000000 */
[----:B------:R-:W1:Y:S01]  /*5330*/  LDSM.16.M88.4 R24, [R133+0x5c00] ;  /* 0x005c00008518783b */ /* 0x000e620000000200 */
[----:B------:R-:W-:Y:S01]  /*5340*/  FSEL R23, R23, -INF , !P3 ;  /* 0xff80000017177808 */ /* 0x000fe20005800000 */
[----:B------:R-:W-:-:S04]  /*5350*/  DEPBAR.LE SB0, 0x0 ;  /* 0x000080000000791a */ /* 0x000fc80000000000 */
[----:B------:R-:W-:Y:S01]  /*5360*/  FSEL R16, R16, -INF , !P5 ;  /* 0xff80000010107808 */ /* 0x000fe20006800000 */
[----:B------:R-:W-:Y:S01]  /*5370*/  HMMA.16816.F32.BF16 R88, R32, R6, R88 ;  /* 0x000000062058723c */ /* 0x000fe20000041858 */
[----:B------:R-:W-:Y:S01]  /*5380*/  BAR.SYNC.DEFER_BLOCKING 0x0 ;  /* 0x0000000000007b1d */ /* 0x000fe20000010000 */
[-C--:B------:R-:W-:Y:S01]  /*5390*/  ISETP.GT.AND P3, PT, R87, R9.reuse, PT ;  /* 0x000000095700720c */ /* 0x080fe20003f64270 */
[----:B------:R-:W-:Y:S01]  /*53a0*/  VIADD R32, R120, 0xfffffffe ;  /* 0xfffffffe78207836 */ /* 0x000fe20000000000 */
[----:B------:R-:W-:Y:S02]  /*53b0*/  FSEL R117, R23, -INF , !P1 ;  /* 0xff80000017757808 */ /* 0x000fe40004800000 */
[----:B------:R-:W-:Y:S02]  /*53c0*/  FSEL R23, R16, -INF , !P2 ;  /* 0xff80000010177808 */ /* 0x000fe40005000000 */
[----:B------:R-:W-:Y:S02]  /*53d0*/  FSEL R18, R18, -INF , !P4 ;  /* 0xff80000012127808 */ /* 0x000fe40006000000 */
[----:B------:R-:W-:-:S02]  /*53e0*/  ISETP.GT.AND P2, PT, R122, R9, PT ;  /* 0x000000097a00720c */ /* 0x000fc40003f44270 */
[----:B------:R-:W-:Y:S02]  /*53f0*/  ISETP.GT.AND P4, PT, R87, R8, PT ;  /* 0x000000085700720c */ /* 0x000fe40003f84270 */
[-C--:B------:R-:W-:Y:S02]  /*5400*/  ISETP.GE.AND P5, PT, R9, R142.reuse, PT ;  /* 0x0000008e0900720c */ /* 0x080fe40003fa6270 */
[----:B------:R-:W-:Y:S02]  /*5410*/  FSEL R17, R17, -INF , !P3 ;  /* 0xff80000011117808 */ /* 0x000fe40005800000 */
[----:B------:R-:W-:Y:S02]  /*5420*/  ISETP.GE.AND P1, PT, R9, R141, PT ;  /* 0x0000008d0900720c */ /* 0x000fe40003f26270 */
[----:B------:R-:W-:Y:S02]  /*5430*/  ISETP.GE.AND P3, PT, R8, R142, PT ;  /* 0x0000008e0800720c */ /* 0x000fe40003f66270 */
[----:B------:R-:W-:-:S02]  /*5440*/  FSEL R19, R19, -INF , !P2 ;  /* 0xff80000013137808 */ /* 0x000fc40005000000 */
[----:B------:R-:W-:Y:S02]  /*5450*/  FSEL R100, R100, -INF , !P4 ;  /* 0xff80000064647808 */ /* 0x000fe40006000000 */
[----:B------:R-:W-:Y:S02]  /*5460*/  FSEL R20, R17, -INF , !P5 ;  /* 0xff80000011147808 */ /* 0x000fe40006800000 */
[----:B------:R-:W-:Y:S02]  /*5470*/  ISETP.GT.AND P5, PT, R122, R8, PT ;  /* 0x000000087a00720c */ /* 0x000fe40003fa4270 */
[----:B------:R-:W-:Y:S02]  /*5480*/  FSEL R112, R19, -INF , !P1 ;  /* 0xff80000013707808 */ /* 0x000fe40004800000 */
[----:B------:R-:W-:Y:S01]  /*5490*/  FSEL R115, R100, -INF , !P3 ;  /* 0xff80000064737808 */ /* 0x000fe20005800000 */
[----:B-1----:R-:W-:Y:S01]  /*54a0*/  HMMA.16816.F32.BF16 R92, R12, R24, R92 ;  /* 0x000000180c5c723c */ /* 0x002fe2000004185c */
[----:B------:R-:W-:-:S02]  /*54b0*/  FSEL R113, R18, -INF , !P0 ;  /* 0xff80000012717808 */ /* 0x000fc40004000000 */
[----:B------:R-:W-:Y:S02]  /*54c0*/  ISETP.GT.AND P2, PT, R87, R4, PT ;  /* 0x000000045700720c */ /* 0x000fe40003f44270 */
[C---:B------:R-:W-:Y:S02]  /*54d0*/  ISETP.GE.AND P1, PT, R4.reuse, R142, PT ;  /* 0x0000008e0400720c */ /* 0x040fe40003f26270 */
[-C--:B------:R-:W-:Y:S01]  /*54e0*/  ISETP.GE.AND P4, PT, R4, R141.reuse, PT ;  /* 0x0000008d0400720c */ /* 0x080fe20003f86270 */
[----:B------:R-:W-:Y:S01]  /*54f0*/  HMMA.16816.F32.BF16 R88, R12, R26, R88 ;  /* 0x0000001a0c58723c */ /* 0x000fe20000041858 */
[----:B------:R-:W-:Y:S01]  /*5500*/  ISETP.GT.AND P3, PT, R122, R4, PT ;  /* 0x000000047a00720c */ /* 0x000fe20003f64270 */
[----:B------:R-:W-:Y:S01]  /*5510*/  VIADD R4, R114, 0xffffffa9 ;  /* 0xffffffa972047836 */ /* 0x000fe20000000000 */
[----:B------:R-:W-:Y:S02]  /*5520*/  ISETP.GE.AND P0, PT, R8, R141, PT ;  /* 0x0000008d0800720c */ /* 0x000fe40003f06270 */
        /* <DEDUP_REMOVED lines=8> */
[----:B------:R-:W-:Y:S02]  /*55b0*/  FSEL R139, R101, -INF , !P1 ;  /* 0xff800000658b7808 */ /* 0x000fe40004800000 */
[----:B------:R-:W-:Y:S02]  /*55c0*/  ISETP.GE.AND P2, PT, R5, R141, PT ;  /* 0x0000008d0500720c */ /* 0x000fe40003f46270 */
[----:B------:R-:W-:Y:S01]  /*55d0*/  ISETP.GT.AND P1, PT, R122, R5, PT ;  /* 0x000000057a00720c */ /* 0x000fe20003f24270 */
[----:B------:R-:W-:Y:S01]  /*55e0*/  VIADD R5, R114, 0xffffffb0 ;  /* 0xffffffb072057836 */ /* 0x000fe20000000000 */
[----:B------:R-:W-:Y:S02]  /*55f0*/  FSEL R127, R103, -INF , !P4 ;  /* 0xff800000677f7808 */ /* 0x000fe40006000000 */
[----:B------:R-:W-:-:S02]  /*5600*/  ISETP.GE.AND P4, PT, R4, R142, PT ;  /* 0x0000008e0400720c */ /* 0x000fc40003f86270 */
[----:B------:R-:W-:Y:S02]  /*5610*/  FSEL R137, R96, -INF , !P0 ;  /* 0xff80000060897808 */ /* 0x000fe40004000000 */
[----:B------:R-:W-:Y:S02]  /*5620*/  FSEL R97, R97, -INF , !P3 ;  /* 0xff80000061617808 */ /* 0x000fe40005800000 */
[----:B------:R-:W-:Y:S02]  /*5630*/  ISETP.GE.AND P5, PT, R4, R141, PT ;  /* 0x0000008d0400720c */ /* 0x000fe40003fa6270 */
[----:B------:R-:W-:Y:S01]  /*5640*/  ISETP.GT.AND P0, PT, R122, R4, PT ;  /* 0x000000047a00720c */ /* 0x000fe20003f04270 */
[----:B------:R-:W-:Y:S01]  /*5650*/  VIADD R4, R114, 0xffffffb1 ;  /* 0xffffffb172047836 */ /* 0x000fe20000000000 */
[----:B------:R-:W-:Y:S02]  /*5660*/  FSEL R133, R97, -INF , !P4 ;  /* 0xff80000061857808 */ /* 0x000fe40006000000 */
[----:B------:R-:W-:-:S02]  /*5670*/  ISETP.GT.AND P4, PT, R122, R5, PT ;  /* 0x000000057a00720c */ /* 0x000fc40003f84270 */
[----:B------:R-:W-:Y:S02]  /*5680*/  FSEL R98, R98, -INF , !P1 ;  /* 0xff80000062627808 */ /* 0x000fe40004800000 */
[----:B------:R-:W-:Y:S02]  /*5690*/  FSEL R99, R99, -INF , !P0 ;  /* 0xff80000063637808 */ /* 0x000fe40004000000 */
[C---:B------:R-:W-:Y:S02]  /*56a0*/  ISETP.GT.AND P1, PT, R87.reuse, R5, PT ;  /* 0x000000055700720c */ /* 0x040fe40003f24270 */
[-C--:B------:R-:W-:Y:S02]  /*56b0*/  ISETP.GT.AND P0, PT, R87, R4.reuse, PT ;  /* 0x000000045700720c */ /* 0x080fe40003f04270 */
[----:B------:R-:W-:Y:S02]  /*56c0*/  FSEL R94, R94, -INF , !P4 ;  /* 0xff8000005e5e7808 */ /* 0x000fe40006000000 */
[----:B------:R-:W-:-:S02]  /*56d0*/  ISETP.GT.AND P4, PT, R122, R4, PT ;  /* 0x000000047a00720c */ /* 0x000fc40003f84270 */
[----:B------:R-:W-:Y:S02]  /*56e0*/  FSEL R92, R92, -INF , !P1 ;  /* 0xff8000005c5c7808 */ /* 0x000fe40004800000 */
[----:B------:R-:W-:Y:S02]  /*56f0*/  FSEL R93, R93, -INF , !P0 ;  /* 0xff8000005d5d7808 */ /* 0x000fe40004000000 */
[C---:B------:R-:W-:Y:S02]  /*5700*/  ISETP.GE.AND P1, PT, R4.reuse, R142, PT ;  /* 0x0000008e0400720c */ /* 0x040fe40003f26270 */
[----:B------:R-:W-:Y:S01]  /*5710*/  ISETP.GE.AND P0, PT, R4, R141, PT ;  /* 0x0000008d0400720c */ /* 0x000fe20003f06270 */
[C---:B------:R-:W-:Y:S01]  /*5720*/  VIADD R4, R114.reuse, 0xffffffb8 ;  /* 0xffffffb872047836 */ /* 0x040fe20000000000 */
[----:B------:R-:W-:Y:S01]  /*5730*/  FSEL R95, R95, -INF , !P4 ;  /* 0xff8000005f5f7808 */ /* 0x000fe20006000000 */
[----:B------:R-:W-:Y:S01]  /*5740*/  VIADD R114, R114, 0xffffffb9 ;  /* 0xffffffb972727836 */ /* 0x000fe20000000000 */
[----:B------:R-:W-:-:S02]  /*5750*/  FSEL R155, R99, -INF , !P5 ;  /* 0xff800000639b7808 */ /* 0x000fc40006800000 */
[----:B------:R-:W-:Y:S02]  /*5760*/  FSEL R99, R95, -INF , !P0 ;  /* 0xff8000005f637808 */ /* 0x000fe40004000000 */
[----:B------:R-:W-:Y:S02]  /*5770*/  ISETP.GT.AND P0, PT, R87, R114, PT ;  /* 0x000000725700720c */ /* 0x000fe40003f04270 */
[----:B------:R-:W-:Y:S02]  /*5780*/  FSEL R119, R98, -INF , !P2 ;  /* 0xff80000062777808 */ /* 0x000fe40005000000 */
[----:B------:R-:W-:Y:S02]  /*5790*/  FSEL R89, R89, -INF , !P0 ;  /* 0xff80000059597808 */ /* 0x000fe40004000000 */
[----:B------:R-:W-:Y:S02]  /*57a0*/  ISETP.GT.U32.AND P0, PT, R32, R145, PT ;  /* 0x000000912000720c */ /* 0x000fe40003f04070 */
[----:B------:R-:W-:-:S02]  /*57b0*/  ISETP.GE.AND P2, PT, R5, R141, PT ;  /* 0x0000008d0500720c */ /* 0x000fc40003f46270 */
[----:B------:R-:W-:Y:S02]  /*57c0*/  ISETP.GE.AND P3, PT, R5, R142, PT ;  /* 0x0000008e0500720c */ /* 0x000fe40003f66270 */
[----:B------:R-:W-:Y:S02]  /*57d0*/  FSEL R96, R94, -INF , !P2 ;  /* 0xff8000005e607808 */ /* 0x000fe40005000000 */
[-C--:B------:R-:W-:Y:S02]  /*57e0*/  ISETP.GT.AND P4, PT, R87, R4.reuse, PT ;  /* 0x000000045700720c */ /* 0x080fe40003f84270 */
[----:B------:R-:W-:Y:S02]  /*57f0*/  FSEL R102, R93, -INF , !P1 ;  /* 0xff8000005d667808 */ /* 0x000fe40004800000 */
[C---:B------:R-:W-:Y:S02]  /*5800*/  ISETP.GT.AND P2, PT, R122.reuse, R4, PT ;  /* 0x000000047a00720c */ /* 0x040fe40003f44270 */
[----:B------:R-:W-:-:S02]  /*5810*/  ISETP.GT.AND P1, PT, R122, R114, PT ;  /* 0x000000727a00720c */ /* 0x000fc40003f24270 */
[----:B------:R-:W-:Y:S02]  /*5820*/  FSEL R103, R92, -INF , !P3 ;  /* 0xff8000005c677808 */ /* 0x000fe40005800000 */
[----:B------:R-:W-:Y:S02]  /*5830*/  FSEL R88, R88, -INF , !P4 ;  /* 0xff80000058587808 */ /* 0x000fe40006000000 */
[----:B------:R-:W-:Y:S02]  /*5840*/  FSEL R90, R90, -INF , !P2 ;  /* 0xff8000005a5a7808 */ /* 0x000fe40005000000 */
[CC--:B------:R-:W-:Y:S02]  /*5850*/  ISETP.GE.AND P5, PT, R4.reuse, R142.reuse, PT ;  /* 0x0000008e0400720c */ /* 0x0c0fe40003fa6270 */
[----:B------:R-:W-:Y:S02]  /*5860*/  ISETP.GE.AND P3, PT, R4, R141, PT ;  /* 0x0000008d0400720c */ /* 0x000fe40003f66270 */
[----:B------:R-:W-:-:S02]  /*5870*/  ISETP.GE.AND P4, PT, R114, R142, PT ;  /* 0x0000008e7200720c */ /* 0x000fc40003f86270 */
[----:B------:R-:W-:Y:S02]  /*5880*/  ISETP.GE.AND P2, PT, R114, R141, PT ;  /* 0x0000008d7200720c */ /* 0x000fe40003f46270 */
[----:B------:R-:W-:Y:S02]  /*5890*/  FSEL R91, R91, -INF , !P1 ;  /* 0xff8000005b5b7808 */ /* 0x000fe40004800000 */
[----:B------:R-:W-:Y:S02]  /*58a0*/  FSEL R105, R88, -INF , !P5 ;  /* 0xff80000058697808 */ /* 0x000fe40006800000 */
[----:B------:R-:W-:Y:S02]  /*58b0*/  FSEL R98, R90, -INF , !P3 ;  /* 0xff8000005a627808 */ /* 0x000fe40005800000 */
[----:B------:R-:W-:Y:S02]  /*58c0*/  FSEL R104, R89, -INF , !P4 ;  /* 0xff80000059687808 */ /* 0x000fe40006000000 */
[----:B------:R-:W-:Y:S01]  /*58d0*/  FSEL R97, R91, -INF , !P2 ;  /* 0xff8000005b617808 */ /* 0x000fe20005000000 */
[----:B------:R-:W-:Y:S05]  /*58e0*/  @!P0 BRA `(.L_x_10063) ;  /* 0x0000000400548947 */ /* 0x000fea0003800000 */
[----:B------:R-:W-:Y:S04]  /*58f0*/  BSSY.RECONVERGENT B0, `(.L_x_10064) ;  /* 0x0000048000007945 */ /* 0x000fe80003800200 */
        /* <DEDUP_REMOVED lines=63> */
.L_x_10065:
        /* <DEDUP_REMOVED lines=8> */
.L_x_10066:
[----:B------:R-:W-:Y:S05]  /*5d70*/  BSYNC.RECONVERGENT B0 ;  /* 0x0000000000007941 */ /* 0x000fea0003800200 */
.L_x_10064:
        /* <DEDUP_REMOVED lines=12> */
.L_x_10063:
[----:B------:R-:W-:Y:S05]  /*5e40*/  BSYNC.RECONVERGENT B1 ;  /* 0x0000000000017941 */ /* 0x000fea0003800200 */
.L_x_10062:
[----:B------:R-:W2:Y:S01]  /*5e50*/  LD.E R101, desc[UR4][R2.64+0xdc] ;  /* 0x0000dc0402657980 */ /* 0x000ea2000c101900 */
[----:B-1----:R-:W-:Y:S02]  /*5e60*/  FMNMX3.FTZ R5, R85, R29, R30, !PT ;  /* 0x0000001d55057276 */ /* 0x002fe4000781001e */
[----:B------:R-:W-:Y:S02]  /*5e70*/  LEA R123, R123, R132, 0x1 ;  /* 0x000000847b7b7211 */ /* 0x000fe400078e08ff */
        /* <DEDUP_REMOVED lines=53> */
[----:B------:R-:W-:Y:S01]  /*61d0*/  @P2 IADD3 R95, PT, PT, R5, -0x20, RZ ;  /* 0xffffffe0055f2810 */ /* 0x000fe20007ffe0ff */
[----:B------:R-:W-:Y:S01]  /*61e0*/  FFMA.FTZ R109, R109, R101, -R106 ;  /* 0x000000656d6d7223 */ /* 0x000fe2000001086a */
[----:B------:R-:W2:Y:S01]  /*61f0*/  MUFU.EX2 R35, R35 ;  /* 0x0000002300237308 */ /* 0x000ea20000000800 */
[-C--:B-1----:R-:W-:Y:S01]  /*6200*/  FMUL.FTZ R72, R72, R94.reuse ;  /* 0x0000005e48487220 */ /* 0x082fe20000410000 */
[-C--:B------:R-:W-:Y:S01]  /*6210*/  FMUL.FTZ R73, R73, R94.reuse ;  /* 0x0000005e49497220 */ /* 0x080fe20000410000 */
[----:B------:R-:W1:Y:S01]  /*6220*/  LDSM.16.MT88.4 R8, [R95] ;  /* 0x000000005f08783b */ /* 0x000e620000004200 */
        /* <DEDUP_REMOVED lines=9> */
[----:B------:R-:W4:Y:S01]  /*62c0*/  LDSM.16.MT88.4 R28, [R95+0x2000] ;  /* 0x002000005f1c783b */ /* 0x000f220000004200 */
[----:B--2---:R-:W-:Y:S01]  /*62d0*/  F2FP.BF16.F32.PACK_AB R4, R35, R91 ;  /* 0x0000005b2304723e */ /* 0x004fe200000010ff */
[-C--:B------:R-:W-:Y:S01]  /*62e0*/  FMUL.FTZ R56, R56, R94.reuse ;  /* 0x0000005e38387220 */ /* 0x080fe20000410000 */
[----:B------:R-:W2:Y:S01]  /*62f0*/  MUFU.EX2 R88, R88 ;  /* 0x0000005800587308 */ /* 0x000ea20000000800 */
[-C--:B------:R-:W-:Y:S01]  /*6300*/  FMUL.FTZ R57, R57, R94.reuse ;  /* 0x0000005e39397220 */ /* 0x080fe20000410000 */
[-C--:B------:R-:W-:Y:S01]  /*6310*/  FMUL.FTZ R60, R60, R94.reuse ;  /* 0x0000005e3c3c7220 */ /* 0x080fe20000410000 */
[-C--:B------:R-:W-:Y:S01]  /*6320*/  FMUL.FTZ R61, R61, R94.reuse ;  /* 0x0000005e3d3d7220 */ /* 0x080fe20000410000 */
[----:B------:R5:W-:Y:S01]  /*6330*/  MUFU.EX2 R85, R108 ;  /* 0x0000006c00557308 */ /* 0x000be20000000800 */
[----:B------:R-:W-:Y:S01]  /*6340*/  FMUL.FTZ R40, R40, R94 ;  /* 0x0000005e28287220 */ /* 0x000fe20000410000 */
[----:B---3--:R-:W-:Y:S01]  /*6350*/  F2FP.BF16.F32.PACK_AB R6, R89, R90 ;  /* 0x0000005a5906723e */ /* 0x008fe200000010ff */
[-C--:B------:R-:W-:Y:S01]  /*6360*/  FMUL.FTZ R41, R41, R94.reuse ;  /* 0x0000005e29297220 */ /* 0x080fe20000410000 */
[----:B------:R-:W3:Y:S01]  /*6370*/  MUFU.EX2 R84, R110 ;  /* 0x0000006e00547308 */ /* 0x000ee20000000800 */
[-C--:B------:R-:W-:Y:S01]  /*6380*/  FMUL.FTZ R44, R44, R94.reuse ;  /* 0x0000005e2c2c7220 */ /* 0x080fe20000410000 */
[----:B------:R-:W-:Y:S01]  /*6390*/  FMUL.FTZ R45, R45, R94 ;  /* 0x0000005e2d2d7220 */ /* 0x000fe20000410000 */
[-CC-:B------:R-:W-:Y:S01]  /*63a0*/  FFMA.FTZ R114, R21, R101.reuse, -R100.reuse ;  /* 0x0000006515727223 */ /* 0x180fe20000010864 */
[----:B------:R-:W1:Y:S01]  /*63b0*/  MUFU.EX2 R93, R93 ;  /* 0x0000005d005d7308 */ /* 0x000e620000000800 */
[-CC-:B------:R-:W-:Y:S01]  /*63c0*/  FFMA.FTZ R117, R112, R101.reuse, -R100.reuse ;  /* 0x0000006570757223 */ /* 0x180fe20000010864 */
[----:B--2---:R-:W-:Y:S01]  /*63d0*/  F2FP.BF16.F32.PACK_AB R5, R88, R92 ;  /* 0x0000005c5805723e */ /* 0x004fe200000010ff */
[-C--:B------:R-:W-:Y:S01]  /*63e0*/  FFMA.FTZ R118, R113, R101.reuse, -R100 ;  /* 0x0000006571767223 */ /* 0x080fe20000010864 */
[----:B------:R-:W-:Y:S01]  /*63f0*/  MUFU.EX2 R109, R109 ;  /* 0x0000006d006d7308 */ /* 0x000fe20000000800 */
[-C--:B------:R-:W-:Y:S01]  /*6400*/  FMUL.FTZ R48, R48, R94.reuse ;  /* 0x0000005e30307220 */ /* 0x080fe20000410000 */
[-CC-:B-----5:R-:W-:Y:S01]  /*6410*/  FFMA.FTZ R108, R107, R101.reuse, -R106.reuse ;  /* 0x000000656b6c7223 */ /* 0x1a0fe2000001086a */
[--C-:B------:R-:W-:Y:S01]  /*6420*/  FFMA.FTZ R107, R23, R101, -R106.reuse ;  /* 0x00000065176b7223 */ /* 0x100fe2000001086a */
[----:B------:R-:W-:Y:S01]  /*6430*/  MUFU.EX2 R114, R114 ;  /* 0x0000007200727308 */ /* 0x000fe20000000800 */
[-C--:B------:R-:W-:Y:S01]  /*6440*/  FMUL.FTZ R49, R49, R94.reuse ;  /* 0x0000005e31317220 */ /* 0x080fe20000410000 */
[----:B---3--:R-:W-:Y:S01]  /*6450*/  F2FP.BF16.F32.PACK_AB R7, R84, R85 ;  /* 0x000000555407723e */ /* 0x008fe200000010ff */
[----:B------:R-:W-:Y:S01]  /*6460*/  FFMA.FTZ R110, R20, R101, -R106 ;  /* 0x00000065146e7223 */ /* 0x000fe2000001086a */
[----:B------:R-:W2:Y:S01]  /*6470*/  MUFU.EX2 R108, R108 ;  /* 0x0000006c006c7308 */ /* 0x000ea20000000800 */
        /* <DEDUP_REMOVED lines=20> */
[----:B------:R-:W-:Y:S01]  /*65c0*/  MUFU.EX2 R107, R107 ;  /* 0x0000006b006b7308 */ /* 0x000fe20000000800 */
[-C--:B------:R-:W-:Y:S01]  /*65d0*/  FMUL.FTZ R50, R50, R93.reuse ;  /* 0x0000005d32327220 */ /* 0x080fe20000410000 */
[-C--:B------:R-:W-:Y:S01]  /*65e0*/  FMUL.FTZ R51, R51, R93.reuse ;  /* 0x0000005d33337220 */ /* 0x080fe20000410000 */
[-C--:B------:R-:W-:Y:S01]  /*65f0*/  FMUL.FTZ R53, R53, R94.reuse ;  /* 0x0000005e35357220 */ /* 0x080fe20000410000 */
[----:B------:R-:W-:Y:S01]  /*6600*/  MUFU.EX2 R110, R110 ;  /* 0x0000006e006e7308 */ /* 0x000fe20000000800 */
[C---:B------:R-:W-:Y:S01]  /*6610*/  HMMA.16816.F32.BF16 R80, R4.reuse, R12, R80 ;  /* 0x0000000c0450723c */ /* 0x040fe20000041850 */
[-C--:B------:R-:W-:Y:S01]  /*6620*/  FMUL.FTZ R54, R54, R93.reuse ;  /* 0x0000005d36367220 */ /* 0x080fe20000410000 */
[-C--:B------:R-:W-:Y:S01]  /*6630*/  FMUL.FTZ R55, R55, R93.reuse ;  /* 0x0000005d37377220 */ /* 0x080fe20000410000 */
[----:B------:R3:W5:Y:S01]  /*6640*/  MUFU.EX2 R113, R116 ;  /* 0x0000007400717308 */ /* 0x0007620000000800 */
[-C--:B------:R-:W-:Y:S01]  /*6650*/  FMUL.FTZ R64, R64, R94.reuse ;  /* 0x0000005e40407220 */ /* 0x080fe20000410000 */
[-C--:B------:R-:W-:Y:S01]  /*6660*/  FMUL.FTZ R65, R65, R94.reuse ;  /* 0x0000005e41417220 */ /* 0x080fe20000410000 */
[-C--:B------:R-:W-:Y:S01]  /*6670*/  FMUL.FTZ R66, R66, R93.reuse ;  /* 0x0000005d42427220 */ /* 0x080fe20000410000 */
[----:B------:R4:W-:Y:S01]  /*6680*/  MUFU.EX2 R112, R118 ;  /* 0x0000007600707308 */ /* 0x0009e20000000800 */
[C---:B------:R-:W-:Y:S01]  /*6690*/  HMMA.16816.F32.BF16 R76, R4.reuse, R14, R76 ;  /* 0x0000000e044c723c */ /* 0x040fe2000004184c */
[----:B------:R-:W2:Y:S01]  /*66a0*/  LDSM.16.MT88.4 R12, [R95+0x1000] ;  /* 0x001000005f0c783b */ /* 0x000ea20000004200 */
[-C--:B------:R-:W-:Y:S01]  /*66b0*/  FMUL.FTZ R67, R67, R93.reuse ;  /* 0x0000005d43437220 */ /* 0x080fe20000410000 */
[----:B------:R-:W5:Y:S01]  /*66c0*/  MUFU.EX2 R117, R117 ;  /* 0x0000007500757308 */ /* 0x000f620000000800 */
[-C--:B------:R-:W-:Y:S01]  /*66d0*/  FMUL.FTZ R68, R68, R94.reuse ;  /* 0x0000005e44447220 */ /* 0x080fe20000410000 */
[-C--:B------:R-:W-:Y:S01]  /*66e0*/  FMUL.FTZ R69, R69, R94.reuse ;  /* 0x0000005e45457220 */ /* 0x080fe20000410000 */
[-C--:B------:R-:W-:Y:S01]  /*66f0*/  FMUL.FTZ R70, R70, R93.reuse ;  /* 0x0000005d46467220 */ /* 0x080fe20000410000 */
[----:B------:R-:W-:Y:S01]  /*6700*/  FMUL.FTZ R71, R71, R93 ;  /* 0x0000005d47477220 */ /* 0x000fe20000410000 */
[C---:B------:R-:W-:Y:S01]  /*6710*/  HMMA.16816.F32.BF16 R40, R4.reuse, R16, R40 ;  /* 0x000000100428723c */ /* 0x040fe20000041828 */
[----:B------:R-:W-:Y:S01]  /*6720*/  LDSM.16.MT88.4 R20, [R95+0x400] ;  /* 0x000400005f14783b */ /* 0x000fe20000004200 */
[-C--:B------:R-:W-:Y:S01]  /*6730*/  FFMA.FTZ R124, R119, R101.reuse, -R100 ;  /* 0x00000065777c7223 */ /* 0x080fe20000010864 */
[-CC-:B------:R-:W-:Y:S01]  /*6740*/  FFMA.FTZ R115, R115, R101.reuse, -R106.reuse ;  /* 0x0000006573737223 */ /* 0x180fe2000001086a */
[-CC-:B---3--:R-:W-:Y:S01]  /*6750*/  FFMA.FTZ R116, R139, R101.reuse, -R106.reuse ;  /* 0x000000658b747223 */ /* 0x188fe2000001086a */
[-C--:B----4-:R-:W-:Y:S01]  /*6760*/  FFMA.FTZ R118, R137, R101.reuse, -R106 ;  /* 0x0000006589767223 */ /* 0x090fe2000001086a */
[-CC-:B------:R-:W-:Y:S01]  /*6770*/  FFMA.FTZ R122, R111, R101.reuse, -R100.reuse ;  /* 0x000000656f7a7223 */ /* 0x180fe20000010864 */
[-CC-:B------:R-:W-:Y:S01]  /*6780*/  FFMA.FTZ R125, R127, R101.reuse, -R100.reuse ;  /* 0x000000657f7d7223 */ /* 0x180fe20000010864 */
[C---:B------:R-:W-:Y:S01]  /*6790*/  HMMA.16816.F32.BF16 R44, R4.reuse, R18, R44 ;  /* 0x00000012042c723c */ /* 0x040fe2000004182c */
[----:B------:R-:W-:Y:S01]  /*67a0*/  LDSM.16.MT88.4 R16, [R123+0x7400] ;  /* 0x007400007b10783b */ /* 0x000fe20000004200 */
[-C--:B------:R-:W-:Y:S01]  /*67b0*/  FFMA.FTZ R119, R155, R101.reuse, -R100 ;  /* 0x000000659b777223 */ /* 0x080fe20000010864 */
[-CC-:B------:R-:W-:Y:S01]  /*67c0*/  FFMA.FTZ R133, R133, R101.reuse, -R106.reuse ;  /* 0x0000006585857223 */ /* 0x180fe2000001086a */
[----:B------:R-:W-:Y:S01]  /*67d0*/  MUFU.EX2 R115, R115 ;  /* 0x0000007300737308 */ /* 0x000fe20000000800 */
[-CC-:B------:R-:W-:Y:S01]  /*67e0*/  FFMA.FTZ R103, R103, R101.reuse, -R106.reuse ;  /* 0x0000006567677223 */ /* 0x180fe2000001086a */
[-C--:B------:R-:W-:Y:S01]  /*67f0*/  FFMA.FTZ R102, R102, R101.reuse, -R106 ;  /* 0x0000006566667223 */ /* 0x080fe2000001086a */
[-CC-:B------:R-:W-:Y:S01]  /*6800*/  FFMA.FTZ R96, R96, R101.reuse, -R100.reuse ;  /* 0x0000006560607223 */ /* 0x180fe20000010864 */
[----:B------:R-:W-:Y:S01]  /*6810*/  HMMA.16816.F32.BF16 R64, R4, R28, R64 ;  /* 0x0000001c0440723c */ /* 0x000fe20000041840 */
[----:B------:R-:W3:Y:S01]  /*6820*/  MUFU.EX2 R116, R116 ;  /* 0x0000007400747308 */ /* 0x000ee20000000800 */
[-CC-:B------:R-:W-:Y:S01]  /*6830*/  FFMA.FTZ R99, R99, R101.reuse, -R100.reuse ;  /* 0x0000006563637223 */ /* 0x180fe20000010864 */
[----:B------:R-:W-:Y:S01]  /*6840*/  FFMA.FTZ R97, R97, R101, -R100 ;  /* 0x0000006561617223 */ /* 0x000fe20000010864 */
[----:B------:R-:W-:Y:S01]  /*6850*/  FFMA.FTZ R94, R164, R94, R91 ;  /* 0x0000005ea45e7223 */ /* 0x000fe2000001005b */
[----:B------:R-:W-:Y:S01]  /*6860*/  MUFU.EX2 R118, R118 ;  /* 0x0000007600767308 */ /* 0x000fe20000000800 */
[----:B------:R-:W-:-:S02]  /*6870*/  FFMA.FTZ R93, R159, R93, R92 ;  /* 0x0000005d9f5d7223 */ /* 0x000fc4000001005c */
[C---:B-1----:R-:W-:Y:S01]  /*6880*/  HMMA.16816.F32.BF16 R56, R4.reuse, R8, R56 ;  /* 0x000000080438723c */ /* 0x042fe20000041838 */
[----:B------:R-:W-:Y:S01]  /*6890*/  MUFU.EX2 R111, R133 ;  /* 0x00000085006f7308 */ /* 0x000fe20000000800 */
[----:B------:R-:W-:Y:S01]  /*68a0*/  FADD.FTZ R35, R35, R94 ;  /* 0x0000005e23237221 */ /* 0x000fe20000010000 */
[----:B------:R-:W-:Y:S02]  /*68b0*/  FADD.FTZ R88, R88, R93 ;  /* 0x0000005d58587221 */ /* 0x000fe40000010000 */
[----:B------:R-:W-:Y:S01]  /*68c0*/  MUFU.EX2 R122, R122 ;  /* 0x0000007a007a7308 */ /* 0x000fe20000000800 */
[----:B------:R-:W-:Y:S01]  /*68d0*/  FADD.FTZ R90, R90, R35 ;  /* 0x000000235a5a7221 */ /* 0x000fe20000010000 */
[----:B------:R-:W-:Y:S01]  /*68e0*/  FADD.FTZ R85, R85, R88 ;  /* 0x0000005855557221 */ /* 0x000fe20000010000 */
[C---:B------:R-:W-:Y:S01]  /*68f0*/  HMMA.16816.F32.BF16 R60, R4.reuse, R10, R60 ;  /* 0x0000000a043c723c */ /* 0x040fe2000004183c */
[----:B------:R-:W1:Y:S01]  /*6900*/  LDSM.16.MT88.4 R8, [R95+0x1400] ;  /* 0x001400005f08783b */ /* 0x000e620000004200 */
[----:B------:R-:W4:Y:S01]  /*6910*/  MUFU.EX2 R125, R125 ;  /* 0x0000007d007d7308 */ /* 0x000f220000000800 */
[----:B------:R-:W-:Y:S01]  /*6920*/  FADD.FTZ R90, R89, R90 ;  /* 0x0000005a595a7221 */ /* 0x000fe20000010000 */
[----:B------:R-:W-:Y:S01]  /*6930*/  FADD.FTZ R85, R84, R85 ;  /* 0x0000005554557221 */ /* 0x000fe20000010000 */
[-C--:B------:R-:W-:Y:S01]  /*6940*/  MOV R84, R33.reuse ;  /* 0x0000002100547202 */ /* 0x080fe20000000f00 */
[----:B------:R-:W-:Y:S01]  /*6950*/  MUFU.EX2 R124, R124 ;  /* 0x0000007c007c7308 */ /* 0x000fe20000000800 */
[----:B------:R-:W-:Y:S01]  /*6960*/  @P0 MOV R84, R33 ;  /* 0x0000002100540202 */ /* 0x000fe20000000f00 */
[C---:B--2---:R-:W-:Y:S02]  /*6970*/  HMMA.16816.F32.BF16 R48, R4.reuse, R12, R48 ;  /* 0x0000000c0430723c */ /* 0x044fe40000041830 */
[----:B------:R-:W2:Y:S04]  /*6980*/  MUFU.EX2 R119, R119 ;  /* 0x0000007700777308 */ /* 0x000ea80000000800 */
[----:B------:R-:W-:Y:S02]  /*6990*/  MUFU.EX2 R103, R103 ;  /* 0x0000006700677308 */ /* 0x000fe40000000800 */
[C---:B------:R-:W-:Y:S01]  /*69a0*/  HMMA.16816.F32.BF16 R52, R4.reuse, R14, R52 ;  /* 0x0000000e0434723c */ /* 0x040fe20000041834 */
[----:B------:R-:W3:Y:S01]  /*69b0*/  LDSM.16.MT88.4 R12, [R123+0x8400] ;  /* 0x008400007b0c783b */ /* 0x000ee20000004200 */
[----:B------:R-:W2:Y:S04]  /*69c0*/  MUFU.EX2 R102, R102 ;  /* 0x0000006600667308 */ /* 0x000ea80000000800 */
[----:B------:R-:W-:Y:S02]  /*69d0*/  MUFU.EX2 R96, R96 ;  /* 0x0000006000607308 */ /* 0x000fe40000000800 */
        /* <DEDUP_REMOVED lines=13> */
[----:B------:R-:W-:Y:S01]  /*6ab0*/  HMMA.16816.F32.BF16 R80, R4, R24, R80 ;  /* 0x000000180450723c */ /* 0x000fe20000041850 */
[----:B------:R-:W-:Y:S01]  /*6ac0*/  FADD.FTZ R112, R112, R113 ;  /* 0x0000007170707221 */ /* 0x000fe20000010000 */
[----:B------:R-:W-:-:S03]  /*6ad0*/  FADD.FTZ R110, R110, R107 ;  /* 0x0000006b6e6e7221 */ /* 0x000fc60000010000 */
[----:B------:R-:W-:-:S03]  /*6ae0*/  FADD.FTZ R117, R117, R112 ;  /* 0x0000007075757221 */ /* 0x000fc60000010000 */
        /* <DEDUP_REMOVED lines=14> */
[C---:B-----5:R-:W-:Y:S08]  /*6bd0*/  HMMA.16816.F32.BF16 R64, R4.reuse, R24, R64 ;  /* 0x000000180440723c */ /* 0x060ff00000041840 */
[----:B------:R-:W-:Y:S01]  /*6be0*/  HMMA.16816.F32.BF16 R68, R4, R26, R68 ;  /* 0x0000001a0444723c */ /* 0x000fe20000041844 */
[----:B------:R-:W-:Y:S01]  /*6bf0*/  F2FP.BF16.F32.PACK_AB R4, R116, R115 ;  /* 0x000000737404723e */ /* 0x000fe200000010ff */
[----:B------:R-:W-:Y:S01]  /*6c00*/  LDSM.16.MT88.4 R24, [R123+0x6c00] ;  /* 0x006c00007b18783b */ /* 0x000fe20000004200 */
[----:B----4-:R-:W-:Y:S01]  /*6c10*/  F2FP.BF16.F32.PACK_AB R5, R125, R122 ;  /* 0x0000007a7d05723e */ /* 0x010fe200000010ff */
[----:B------:R-:W-:Y:S01]  /*6c20*/  FADD.FTZ R115, R115, R110 ;  /* 0x0000006e73737221 */ /* 0x000fe20000010000 */
[----:B------:R-:W-:Y:S01]  /*6c30*/  F2FP.BF16.F32.PACK_AB R6, R111, R118 ;  /* 0x000000766f06723e */ /* 0x000fe200000010ff */
[----:B------:R-:W-:Y:S01]  /*6c40*/  FADD.FTZ R122, R122, R117 ;  /* 0x000000757a7a7221 */ /* 0x000fe20000010000 */
[----:B--2---:R-:W-:Y:S01]  /*6c50*/  F2FP.BF16.F32.PACK_AB R7, R119, R124 ;  /* 0x0000007c7707723e */ /* 0x004fe200000010ff */
        /* <DEDUP_REMOVED lines=17> */
[----:B------:R-:W-:Y:S01]  /*6d70*/  FFMA.FTZ R28, R98, R101, -R100 ;  /* 0x00000065621c7223 */ /* 0x000fe20000010864 */
[----:B------:R-:W-:Y:S04]  /*6d80*/  MUFU.EX2 R105, R105 ;  /* 0x0000006900697308 */ /* 0x000fe80000000800 */
[----:B------:R-:W4:Y:S02]  /*6d90*/  MUFU.EX2 R29, R99 ;  /* 0x00000063001d7308 */ /* 0x000f240000000800 */
[C---:B------:R-:W-:Y:S02]  /*6da0*/  HMMA.16816.F32.BF16 R60, R4.reuse, R30, R60 ;  /* 0x0000001e043c723c */ /* 0x040fe4000004183c */
[----:B------:R-:W-:Y:S04]  /*6db0*/  MUFU.EX2 R28, R28 ;  /* 0x0000001c001c7308 */ /* 0x000fe80000000800 */
[----:B------:R-:W5:Y:S02]  /*6dc0*/  MUFU.EX2 R31, R97 ;  /* 0x00000061001f7308 */ /* 0x000f640000000800 */
[C---:B------:R-:W-:Y:S08]  /*6dd0*/  HMMA.16816.F32.BF16 R80, R4.reuse, R20, R80 ;  /* 0x000000140450723c */ /* 0x040ff00000041850 */
[C---:B------:R-:W-:Y:S01]  /*6de0*/  HMMA.16816.F32.BF16 R76, R4.reuse, R22, R76 ;  /* 0x00000016044c723c */ /* 0x040fe2000004184c */
[----:B------:R-:W2:Y:S07]  /*6df0*/  LDSM.16.MT88.4 R20, [R123+0x7c00] ;  /* 0x007c00007b14783b */ /* 0x000eae0000004200 */
[C---:B------:R-:W-:Y:S01]  /*6e00*/  HMMA.16816.F32.BF16 R52, R4.reuse, R14, R52 ;  /* 0x0000000e0434723c */ /* 0x040fe20000041834 */
[----:B---3--:R-:W3:Y:S07]  /*6e10*/  LDSM.16.MT88.4 R12, [R95+0xc00] ;  /* 0x000c00005f0c783b */ /* 0x008eee0000004200 */
[C---:B-1----:R-:W-:Y:S08]  /*6e20*/  HMMA.16816.F32.BF16 R64, R4.reuse, R8, R64 ;  /* 0x000000080440723c */ /* 0x042ff00000041840 */
[----:B------:R-:W-:Y:S01]  /*6e30*/  HMMA.16816.F32.BF16 R68, R4, R10, R68 ;  /* 0x0000000a0444723c */ /* 0x000fe20000041844 */
[----:B------:R-:W-:Y:S01]  /*6e40*/  F2FP.BF16.F32.PACK_AB R4, R102, R103 ;  /* 0x000000676604723e */ /* 0x000fe200000010ff */
[----:B------:R-:W1:Y:S01]  /*6e50*/  LDSM.16.MT88.4 R8, [R95+0x1c00] ;  /* 0x001c00005f08783b */ /* 0x000e620000004200 */
[----:B----4-:R-:W-:Y:S01]  /*6e60*/  F2FP.BF16.F32.PACK_AB R5, R29, R96 ;  /* 0x000000601d05723e */ /* 0x010fe200000010ff */
[----:B------:R-:W-:Y:S01]  /*6e70*/  FADD.FTZ R103, R103, R118 ;  /* 0x0000007667677221 */ /* 0x000fe20000010000 */
[----:B------:R-:W-:Y:S01]  /*6e80*/  F2FP.BF16.F32.PACK_AB R6, R105, R104 ;  /* 0x000000686906723e */ /* 0x000fe200000010ff */
[----:B------:R-:W-:Y:S01]  /*6e90*/  FADD.FTZ R96, R96, R119 ;  /* 0x0000007760607221 */ /* 0x000fe20000010000 */
[----:B-----5:R-:W-:Y:S01]  /*6ea0*/  F2FP.BF16.F32.PACK_AB R7, R31, R28 ;  /* 0x0000001c1f07723e */ /* 0x020fe200000010ff */
        /* <DEDUP_REMOVED lines=21> */
.L_x_10058:
[----:B------:R-:W-:-:S07]  /*7000*/  IADD3 R120, PT, PT, R32, -0x1, RZ ;  /* 0xffffffff20787810 */ /* 0x000fce0007ffe0ff */
.L_x_10067:
[----:B------:R-:W-:Y:S05]  /*7010*/  BSYNC B2 ;  /* 0x0000000000027941 */ /* 0x000fea0003800000 */
.L_x_10057:
[----:B------:R-:W-:-:S13]  /*7020*/  ISETP.GE.AND P0, PT, R120, R145, PT ;  /* 0x000000917800720c */ /* 0x000fda0003f06270 */
[----:B------:R-:W-:Y:S05]  /*7030*/  @!P0 BRA `(.L_x_10068) ;  /* 0x0000002c00948947 */ /* 0x000fea0003800000 */
[----:B------:R-:W-:Y:S01]  /*7040*/  IMAD.SHL.U32 R155, R120, 0x40, RZ ;  /* 0x00000040789b7824 */ /* 0x000fe200078e00ff */
[----:B------:R-:W-:Y:S01]  /*7050*/  ISETP.NE.U32.AND P3, PT, R162, RZ, PT ;  /* 0x000000ffa200720c */ /* 0x000fe20003f65070 */
[C---:B------:R-:W-:Y:S01]  /*7060*/  IMAD.SHL.U32 R137, R0.reuse, 0x2, RZ ;  /* 0x0000000200897824 */ /* 0x040fe200078e00ff */
[----:B------:R-:W-:Y:S01]  /*7070*/  SHF.L.U64.HI R138, R0, 0x1, R121 ;  /* 0x00000001008a7819 */ /* 0x000fe20000010279 */
[----:B------:R-:W-:Y:S01]  /*7080*/  IMAD.MOV.U32 R89, RZ, RZ, R84 ;  /* 0x000000ffff597224 */ /* 0x000fe200078e0054 */
[----:B------:R-:W-:Y:S01]  /*7090*/  LOP3.LUT R156, R155, 0x20, R86, 0xfe, !PT ;  /* 0x000000209b9c7812 */ /* 0x000fe200078efe56 */
[----:B------:R-:W-:Y:S01]  /*70a0*/  IMAD.MOV.U32 R0, RZ, RZ, R85 ;  /* 0x000000ffff007224 */ /* 0x000fe200078e0055 */
[----:B------:R-:W-:Y:S01]  /*70b0*/  ISETP.NE.AND.EX P3, PT, R163, RZ, PT, P3 ;  /* 0x000000ffa300720c */ /* 0x000fe20003f65330 */
[----:B------:R-:W-:Y:S01]  /*70c0*/  VIADD R154, R120, 0x1 ;  /* 0x00000001789a7836 */ /* 0x000fe20000000000 */
[----:B------:R-:W-:Y:S01]  /*70d0*/  VIMNMX R140, PT, PT, RZ, R87, !PT ;  /* 0x00000057ff8c7248 */ /* 0x000fe20007fe0100 */
[----:B------:R-:W-:Y:S01]  /*70e0*/  VIADD R155, R155, 0x40 ;  /* 0x000000409b9b7836 */ /* 0x000fe20000000000 */
[----:B------:R-:W-:-:S09]  /*70f0*/  VIADDMNMX R139, R87, 0x8, RZ, !PT ;  /* 0x00000008578b7846 */ /* 0x000fd200078001ff */
.L_x_10075:
        /* <DEDUP_REMOVED lines=79> */
.L_x_10070:
[----:B------:R-:W-:Y:S05]  /*75f0*/  BSYNC.RECONVERGENT B0 ;  /* 0x0000000000007941 */ /* 0x000fea0003800200 */
.L_x_10069:
        /* <DEDUP_REMOVED lines=22> */
[--C-:B------:R-:W-:Y:S02]  /*7760*/  LOP3.LUT R84, R131, 0x20, R91.reuse, 0xf8, !PT ;  /* 0x0000002083547812 */ /* 0x100fe400078ef85b */
[----:B------:R-:W-:Y:S02]  /*7770*/  LOP3.LUT R86, R128, 0x8, RZ, 0xc0, !PT ;  /* 0x0000000880567812 */ /* 0x000fe400078ec0ff */
[----:B------:R-:W-:Y:S01]  /*7780*/  LOP3.LUT R88, R88, 0x100, RZ, 0xc0, !PT ;  /* 0x0000010058587812 */ /* 0x000fe200078ec0ff */
[----:B------:R-:W-:Y:S01]  /*7790*/  IMAD.U32 R132, RZ, RZ, UR6 ;  /* 0x00000006ff847e24 */ /* 0x000fe2000f8e00ff */
[--C-:B------:R-:W-:Y:S02]  /*77a0*/  LOP3.LUT R90, R90, 0xc0, R91.reuse, 0xf8, !PT ;  /* 0x000000c05a5a7812 */ /* 0x100fe400078ef85b */
[--C-:B------:R-:W-:Y:S01]  /*77b0*/  LOP3.LUT R86, R86, 0xc0, R91.reuse, 0xf8, !PT ;  /* 0x000000c056567812 */ /* 0x100fe200078ef85b */
[--C-:B------:R-:W-:Y:S01]  /*77c0*/  IMAD R165, R165, 0x2, R132.reuse ;  /* 0x00000002a5a57824 */ /* 0x100fe200078e0284 */
[----:B------:R-:W-:Y:S02]  /*77d0*/  LOP3.LUT R90, R90, R85, RZ, 0x3c, !PT ;  /* 0x000000555a5a7212 */ /* 0x000fe400078e3cff */
[--C-:B------:R-:W-:Y:S02]  /*77e0*/  LOP3.LUT R93, R84, 0x100, R91.reuse, 0xf8, !PT ;  /* 0x00000100545d7812 */ /* 0x100fe400078ef85b */
[----:B------:R-:W-:Y:S01]  /*77f0*/  @!PT LDS RZ, [RZ] ;  /* 0x00000000fffff984 */ /* 0x000fe20000000800 */
[----:B------:R-:W-:Y:S01]  /*7800*/  @!PT LDS RZ, [RZ] ;  /* 0x00000000fffff984 */ /* 0x000fe20000000800 */
[----:B------:R-:W-:Y:S01]  /*7810*/  @!PT LDS RZ, [RZ] ;  /* 0x00000000fffff984 */ /* 0x000fe20000000800 */
[----:B------:R-:W-:Y:S01]  /*7820*/  LDGSTS.E.BYPASS.LTC128B.128 [R165+0x6000], desc[UR4][R148.64] ;  /* 0x0600000094a57fae */ /* 0x000fe2000b981a04 */
[----:B------:R-:W-:Y:S02]  /*7830*/  LOP3.LUT R87, R88, 0x20, R91, 0xf8, !PT ;  /* 0x0000002058577812 */ /* 0x000fe400078ef85b */
[----:B------:R-:W-:Y:S02]  /*7840*/  LOP3.LUT R93, R93, R90, RZ, 0xfc, !PT ;  /* 0x0000005a5d5d7212 */ /* 0x000fe400078efcff */
[----:B------:R-:W-:Y:S01]  /*7850*/  LDGSTS.E.BYPASS.LTC128B.128 [R165+0x7000], desc[UR4][R148.64+0x40] ;  /* 0x0700004094a57fae */ /* 0x000fe2000b981a04 */
[----:B------:R-:W-:Y:S02]  /*7860*/  LOP3.LUT R87, R87, R86, R85, 0xf6, !PT ;  /* 0x0000005657577212 */ /* 0x000fe400078ef655 */
[----:B------:R-:W-:Y:S02]  /*7870*/  LOP3.LUT P2, RZ, R128, 0x4, RZ, 0xc0, !PT ;  /* 0x0000000480ff7812 */ /* 0x000fe4000784c0ff */
[----:B------:R-:W-:Y:S01]  /*7880*/  LDGSTS.E.BYPASS.LTC128B.128 [R165+0x8000], desc[UR4][R148.64+0x80] ;  /* 0x0800008094a57fae */ /* 0x000fe2000b981a04 */
[--C-:B------:R-:W-:Y:S01]  /*7890*/  IMAD R125, R93, 0x2, R132.reuse ;  /* 0x000000025d7d7824 */ /* 0x100fe200078e0284 */
[----:B------:R-:W-:Y:S01]  /*78a0*/  ISETP.GT.AND P0, PT, R154, R145, PT ;  /* 0x000000919a00720c */ /* 0x000fe20003f04270 */
[----:B------:R-:W-:Y:S02]  /*78b0*/  IMAD R124, R87, 0x2, R132 ;  /* 0x00000002577c7824 */ /* 0x000fe400078e0284 */
[----:B------:R-:W-:Y:S01]  /*78c0*/  LDGSTS.E.BYPASS.LTC128B.128 [R165+0x6800], desc[UR4][R126.64] ;  /* 0x068000007ea57fae */ /* 0x000fe2000b981a04 */
[----:B------:R-:W-:Y:S04]  /*78d0*/  SEL R108, R108, 0xffffffe0, !P2 ;  /* 0xffffffe06c6c7807 */ /* 0x000fe80005000000 */
[----:B------:R-:W-:Y:S01]  /*78e0*/  LDGSTS.E.BYPASS.LTC128B.128 [R165+0x7800], desc[UR4][R126.64+0x40] ;  /* 0x078000407ea57fae */ /* 0x000fe2000b981a04 */
[--C-:B------:R-:W-:Y:S04]  /*78f0*/  IMAD.IADD R133, R125, 0x1, R108.reuse ;  /* 0x000000017d857824 */ /* 0x100fe800078e026c */
        /* <DEDUP_REMOVED lines=36> */
[----:B------:R-:W2:Y:S05]  /*7b40*/  LDSM.16.M88.4 R96, [R88+0x4000] ;  /* 0x004000005860783b */ /* 0x000eaa0000000200 */
[----:B------:R-:W-:Y:S02]  /*7b50*/  LDSM.16.M88.4 R108, [R88+0x4c00] ;  /* 0x004c0000586c783b */ /* 0x000fe40000000200 */
        /* <DEDUP_REMOVED lines=11> */
[----:B------:R-:W1:Y:S05]  /*7c10*/  LDSM.16.M88.4 R84, [R124+0x5400] ;  /* 0x005400007c54783b */ /* 0x000e6a0000000200 */
[----:B------:R-:W1:Y:S02]  /*7c20*/  LDSM.16.M88.4 R112, [R124+0x5800] ;  /* 0x005800007c70783b */ /* 0x000e640000000200 */
[C---:B--2---:R-:W-:Y:S08]  /*7c30*/  HMMA.16816.F32.BF16 R4, R92.reuse, R96, R4 ;  /* 0x000000605c04723c */ /* 0x044ff00000041804 */
[C---:B------:R-:W-:Y:S01]  /*7c40*/  HMMA.16816.F32.BF16 R8, R92.reuse, R98, R8 ;  /* 0x000000625c08723c */ /* 0x040fe20000041808 */
[----:B------:R-:W2:Y:S05]  /*7c50*/  LDSM.16.M88.4 R96, [R124+0x5c00] ;  /* 0x005c00007c60783b */ /* 0x000eaa0000000200 */
[----:B------:R-:W-:Y:S02]  /*7c60*/  LDSM.16.M88.4 R124, [R88+0x5c00] ;  /* 0x005c0000587c783b */ /* 0x000fe40000000200 */
        /* <DEDUP_REMOVED lines=8> */
[----:B------:R-:W3:Y:S05]  /*7cf0*/  LDSM.16.M88.4 R92, [R133+0x2000] ;  /* 0x00200000855c783b */ /* 0x000eea0000000200 */
[----:B------:R-:W4:Y:S02]  /*7d00*/  LDSM.16.M88.4 R108, [R88+0x5800] ;  /* 0x00580000586c783b */ /* 0x000f240000000200 */
        /* <DEDUP_REMOVED lines=96> */
.L_x_10074:
[----:B------:R-:W-:Y:S05]  /*8310*/  BSYNC.RECONVERGENT B0 ;  /* 0x0000000000007941 */ /* 0x000fea0003800200 */
.L_x_10073:
        /* <DEDUP_REMOVED lines=12> */
.L_x_10072:
[----:B------:R-:W-:Y:S05]  /*83e0*/  BSYNC.RECONVERGENT B1 ;  /* 0x0000000000017941 */ /* 0x000fea0003800200 */
.L_x_10071:
[----:B------:R-:W2:Y:S01]  /*83f0*/  LD.E R86, desc[UR4][R2.64+0xdc] ;  /* 0x0000dc0402567980 */ /* 0x000ea2000c101900 */
[----:B------:R-:W-:Y:S01]  /*8400*/  VIADD R101, R156, 0xffffffe1 ;  /* 0xffffffe19c657836 */ /* 0x000fe20000000000 */
[----:B------:R-:W-:Y:S01]  /*8410*/  LOP3.LUT R91, R90, 0x120, R91, 0xf8, !PT ;  /* 0x000001205a5b7812 */ /* 0x000fe200078ef85b */
[C---:B------:R-:W-:Y:S02]  /*8420*/  VIADD R97, R156.reuse, 0xffffffe0 ;  /* 0xffffffe09c617836 */ /* 0x040fe40000000000 */
[C---:B-1----:R-:W-:Y:S01]  /*8430*/  VIADD R85, R156.reuse, 0xffffffe9 ;  /* 0xffffffe99c557836 */ /* 0x042fe20000000000 */
[-C--:B------:R-:W-:Y:S01]  /*8440*/  ISETP.GE.AND P0, PT, R101, R139.reuse, PT ;  /* 0x0000008b6500720c */ /* 0x080fe20003f06270 */
[C---:B------:R-:W-:Y:S01]  /*8450*/  VIADD R88, R156.reuse, 0xffffffe8 ;  /* 0xffffffe89c587836 */ /* 0x040fe20000000000 */
[CC--:B------:R-:W-:Y:S01]  /*8460*/  ISETP.GE.AND P1, PT, R97.reuse, R139.reuse, PT ;  /* 0x0000008b6100720c */ /* 0x0c0fe20003f26270 */
[C---:B------:R-:W-:Y:S01]  /*8470*/  VIADD R104, R156.reuse, 0xfffffff1 ;  /* 0xfffffff19c687836 */ /* 0x040fe20000000000 */
[-C--:B------:R-:W-:Y:S01]  /*8480*/  ISETP.GE.AND P5, PT, R97, R140.reuse, PT ;  /* 0x0000008c6100720c */ /* 0x080fe20003fa6270 */
        /* <DEDUP_REMOVED lines=11> */
[-C--:B------:R-:W-:Y:S01]  /*8540*/  ISETP.GE.AND P1, PT, R88, R139.reuse, PT ;  /* 0x0000008b5800720c */ /* 0x080fe20003f26270 */
[C---:B------:R-:W-:Y:S01]  /*8550*/  VIADD R109, R156.reuse, 0x11 ;  /* 0x000000119c6d7836 */ /* 0x040fe20000000000 */
[----:B------:R-:W-:Y:S01]  /*8560*/  FSEL R93, R11, -INF , P0 ;  /* 0xff8000000b5d7808 */ /* 0x000fe20000000000 */
[----:B------:R-:W-:Y:S01]  /*8570*/  VIADD R103, R156, 0x19 ;  /* 0x000000199c677836 */ /* 0x000fe20000000000 */
[-C--:B------:R-:W-:Y:S01]  /*8580*/  ISETP.GE.AND P5, PT, R88, R140.reuse, PT ;  /* 0x0000008c5800720c */ /* 0x080fe20003fa6270 */
[----:B------:R-:W-:Y:S01]  /*8590*/  VIADD R155, R155, 0xffffffc0 ;  /* 0xffffffc09b9b7836 */ /* 0x000fe20000000000 */
[-C--:B------:R-:W-:Y:S02]  /*85a0*/  ISETP.GE.AND P0, PT, R104, R139.reuse, PT ;  /* 0x0000008b6800720c */ /* 0x080fe40003f06270 */
[----:B------:R-:W-:Y:S02]  /*85b0*/  FSEL R94, R5, -INF , P4 ;  /* 0xff800000055e7808 */ /* 0x000fe40002000000 */
[----:B------:R-:W-:Y:S02]  /*85c0*/  FSEL R95, R10, -INF , P1 ;  /* 0xff8000000a5f7808 */ /* 0x000fe40000800000 */
[-C--:B------:R-:W-:Y:S02]  /*85d0*/  ISETP.GE.AND P4, PT, R85, R140.reuse, PT ;  /* 0x0000008c5500720c */ /* 0x080fe40003f86270 */
[----:B------:R-:W-:Y:S02]  /*85e0*/  FSEL R117, R8, -INF , P5 ;  /* 0xff80000008757808 */ /* 0x000fe40002800000 */
[CC--:B------:R-:W-:Y:S02]  /*85f0*/  ISETP.GE.AND P1, PT, R106.reuse, R139.reuse, PT ;  /* 0x0000008b6a00720c */ /* 0x0c0fe40003f26270 */
[-C--:B------:R-:W-:Y:S02]  /*8600*/  ISETP.GE.AND P5, PT, R106, R140.reuse, PT ;  /* 0x0000008c6a00720c */ /* 0x080fe40003fa6270 */
[----:B------:R-:W-:Y:S02]  /*8610*/  FSEL R100, R15, -INF , P0 ;  /* 0xff8000000f647808 */ /* 0x000fe40000000000 */
[-C--:B------:R-:W-:Y:S02]  /*8620*/  ISETP.GE.AND P0, PT, R84, R139.reuse, PT ;  /* 0x0000008b5400720c */ /* 0x080fe40003f06270 */
[----:B------:R-:W-:Y:S02]  /*8630*/  FSEL R116, R9, -INF , P4 ;  /* 0xff80000009747808 */ /* 0x000fe40002000000 */
[-C--:B------:R-:W-:Y:S02]  /*8640*/  ISETP.GE.AND P4, PT, R104, R140.reuse, PT ;  /* 0x0000008c6800720c */ /* 0x080fe40003f86270 */
[----:B------:R-:W-:Y:S02]  /*8650*/  FSEL R102, R14, -INF , P1 ;  /* 0xff8000000e667808 */ /* 0x000fe40000800000 */
[----:B------:R-:W-:Y:S02]  /*8660*/  FSEL R115, R12, -INF , P5 ;  /* 0xff8000000c737808 */ /* 0x000fe40002800000 */
[CC--:B------:R-:W-:Y:S02]  /*8670*/  ISETP.GE.AND P1, PT, R87.reuse, R139.reuse, PT ;  /* 0x0000008b5700720c */ /* 0x0c0fe40003f26270 */
[-C--:B------:R-:W-:Y:S02]  /*8680*/  ISETP.GE.AND P5, PT, R87, R140.reuse, PT ;  /* 0x0000008c5700720c */ /* 0x080fe40003fa6270 */
[----:B------:R-:W-:Y:S02]  /*8690*/  FSEL R108, R19, -INF , P0 ;  /* 0xff800000136c7808 */ /* 0x000fe40000000000 */
[----:B------:R-:W-:Y:S02]  /*86a0*/  ISETP.GE.AND P0, PT, R156, R139, PT ;  /* 0x0000008b9c00720c */ /* 0x000fe40003f06270 */
[----:B------:R-:W-:Y:S02]  /*86b0*/  FSEL R114, R13, -INF , P4 ;  /* 0xff8000000d727808 */ /* 0x000fe40002000000 */
[-C--:B------:R-:W-:Y:S02]  /*86c0*/  ISETP.GE.AND P4, PT, R84, R140.reuse, PT ;  /* 0x0000008c5400720c */ /* 0x080fe40003f86270 */
[----:B------:R-:W-:Y:S02]  /*86d0*/  FSEL R110, R18, -INF , P1 ;  /* 0xff800000126e7808 */ /* 0x000fe40000800000 */
[----:B------:R-:W-:Y:S02]  /*86e0*/  FSEL R113, R16, -INF , P5 ;  /* 0xff80000010717808 */ /* 0x000fe40002800000 */
[C---:B------:R-:W-:Y:S02]  /*86f0*/  ISETP.GE.AND P1, PT, R156.reuse, R140, PT ;  /* 0x0000008c9c00720c */ /* 0x040fe40003f26270 */
[C---:B------:R-:W-:Y:S02]  /*8700*/  ISETP.GE.AND P6, PT, R97.reuse, R142, PT ;  /* 0x0000008e6100720c */ /* 0x040fe40003fc6270 */
[----:B------:R-:W-:Y:S01]  /*8710*/  ISETP.GE.AND P5, PT, R97, R141, PT ;  /* 0x0000008d6100720c */ /* 0x000fe20003fa6270 */
[----:B------:R-:W-:Y:S01]  /*8720*/  VIADD R97, R156, 0x9 ;  /* 0x000000099c617836 */ /* 0x000fe20000000000 */
[----:B------:R-:W-:Y:S02]  /*8730*/  FSEL R122, R22, -INF , P0 ;  /* 0xff800000167a7808 */ /* 0x000fe40000000000 */
[-C--:B------:R-:W-:Y:S02]  /*8740*/  ISETP.GE.AND P0, PT, R99, R140.reuse, PT ;  /* 0x0000008c6300720c */ /* 0x080fe40003f06270 */
[----:B------:R-:W-:Y:S02]  /*8750*/  FSEL R112, R17, -INF , P4 ;  /* 0xff80000011707808 */ /* 0x000fe40002000000 */
[CC--:B------:R-:W-:Y:S02]  /*8760*/  ISETP.GE.AND P4, PT, R111.reuse, R140.reuse, PT ;  /* 0x0000008c6f00720c */ /* 0x0c0fe40003f86270 */
[----:B------:R-:W-:Y:S02]  /*8770*/  FSEL R123, R20, -INF , P1 ;  /* 0xff800000147b7808 */ /* 0x000fe40000800000 */
        /* <DEDUP_REMOVED lines=8> */
[----:B------:R-:W-:Y:S02]  /*8800*/  FSEL R24, R27, -INF , P0 ;  /* 0xff8000001b187808 */ /* 0x000fe40000000000 */
[-C--:B------:R-:W-:Y:S02]  /*8810*/  ISETP.GE.AND P0, PT, R107, R140.reuse, PT ;  /* 0x0000008c6b00720c */ /* 0x080fe40003f06270 */
[----:B------:R-:W-:Y:S02]  /*8820*/  FSEL R118, R25, -INF , P4 ;  /* 0xff80000019767808 */ /* 0x000fe40002000000 */
[----:B------:R-:W-:Y:S02]  /*8830*/  FSEL R25, R26, -INF , P1 ;  /* 0xff8000001a197808 */ /* 0x000fe40000800000 */
[CC--:B------:R-:W-:Y:S02]  /*8840*/  ISETP.GE.AND P1, PT, R109.reuse, R140.reuse, PT ;  /* 0x0000008c6d00720c */ /* 0x0c0fe40003f26270 */
        /* <DEDUP_REMOVED lines=12> */
[-C--:B------:R-:W-:Y:S02]  /*8910*/  ISETP.GE.AND P0, PT, R156, R141.reuse, PT ;  /* 0x0000008d9c00720c */ /* 0x080fe40003f06270 */
[----:B------:R-:W-:Y:S02]  /*8920*/  FSEL R126, R32, -INF , P4 ;  /* 0xff800000207e7808 */ /* 0x000fe40002000000 */
[----:B------:R-:W-:Y:S02]  /*8930*/  FSEL R29, R34, -INF , P1 ;  /* 0xff800000221d7808 */ /* 0x000fe40000800000 */
[CC--:B------:R-:W-:Y:S01]  /*8940*/  ISETP.GE.AND P4, PT, R156.reuse, R142.reuse, PT ;  /* 0x0000008e9c00720c */ /* 0x0c0fe20003f86270 */
[----:B------:R-:W-:Y:S01]  /*8950*/  VIADD R156, R156, 0xffffffc0 ;  /* 0xffffffc09c9c7836 */ /* 0x000fe20000000000 */
[-C--:B------:R-:W-:Y:S02]  /*8960*/  ISETP.GE.AND P1, PT, R101, R142.reuse, PT ;  /* 0x0000008e6500720c */ /* 0x080fe40003f26270 */
[----:B------:R-:W-:Y:S02]  /*8970*/  FSEL R20, R122, -INF , !P0 ;  /* 0xff8000007a147808 */ /* 0x000fe40004000000 */
[----:B------:R-:W-:Y:S02]  /*8980*/  FSEL R27, R105, -INF , !P6 ;  /* 0xff800000691b7808 */ /* 0x000fe40007000000 */
[-C--:B------:R-:W-:Y:S02]  /*8990*/  ISETP.GE.AND P0, PT, R88, R142.reuse, PT ;  /* 0x0000008e5800720c */ /* 0x080fe40003f06270 */
        /* <DEDUP_REMOVED lines=9> */
[----:B------:R-:W-:Y:S02]  /*8a30*/  ISETP.GE.AND P0, PT, R85, R141, PT ;  /* 0x0000008d5500720c */ /* 0x000fe40003f06270 */
[-C--:B------:R-:W-:Y:S02]  /*8a40*/  ISETP.GE.AND P6, PT, R106, R142.reuse, PT ;  /* 0x0000008e6a00720c */ /* 0x080fe40003fc6270 */
[----:B------:R-:W-:Y:S02]  /*8a50*/  FMNMX3.FTZ R85, R0, R27, R94, !PT ;  /* 0x0000001b00557276 */ /* 0x000fe4000781005e */
[----:B------:R-:W-:Y:S02]  /*8a60*/  FSEL R10, R114, -INF , !P5 ;  /* 0xff800000720a7808 */ /* 0x000fe40006800000 */
[----:B------:R-:W-:Y:S02]  /*8a70*/  FSEL R34, R96, -INF , !P4 ;  /* 0xff80000060227808 */ /* 0x000fe40006000000 */
[-C--:B------:R-:W-:Y:S02]  /*8a80*/  ISETP.GE.AND P5, PT, R87, R142.reuse, PT ;  /* 0x0000008e5700720c */ /* 0x080fe40003fa6270 */
[----:B------:R-:W-:Y:S02]  /*8a90*/  FSEL R28, R95, -INF , !P1 ;  /* 0xff8000005f1c7808 */ /* 0x000fe40004800000 */
[----:B------:R-:W-:Y:S02]  /*8aa0*/  ISETP.GE.AND P1, PT, R84, R142, PT ;  /* 0x0000008e5400720c */ /* 0x000fe40003f26270 */
[----:B------:R-:W-:Y:S02]  /*8ab0*/  FSEL R26, R93, -INF , !P0 ;  /* 0xff8000005d1a7808 */ /* 0x000fe40004000000 */
[----:B------:R-:W-:Y:S02]  /*8ac0*/  FMNMX3.FTZ R85, R85, R32, R30, !PT ;  /* 0x0000002055557276 */ /* 0x000fe4000781001e */
[-C--:B------:R-:W-:Y:S02]  /*8ad0*/  ISETP.GE.AND P4, PT, R106, R141.reuse, PT ;  /* 0x0000008d6a00720c */ /* 0x080fe40003f86270 */
[----:B------:R-:W-:Y:S02]  /*8ae0*/  FSEL R101, R115, -INF , !P6 ;  /* 0xff80000073657808 */ /* 0x000fe40007000000 */
[-C--:B------:R-:W-:Y:S02]  /*8af0*/  ISETP.GE.AND P0, PT, R87, R141.reuse, PT ;  /* 0x0000008d5700720c */ /* 0x080fe40003f06270 */
[----:B------:R-:W-:Y:S02]  /*8b00*/  FSEL R106, R113, -INF , !P5 ;  /* 0xff800000716a7808 */ /* 0x000fe40006800000 */
[----:B------:R-:W-:Y:S02]  /*8b10*/  FMNMX3.FTZ R87, R89, R92, R34, !PT ;  /* 0x0000005c59577276 */ /* 0x000fe40007810022 */
[-C--:B------:R-:W-:Y:S02]  /*8b20*/  ISETP.GE.AND P6, PT, R104, R141.reuse, PT ;  /* 0x0000008d6800720c */ /* 0x080fe40003fc6270 */
[----:B------:R-:W-:Y:S02]  /*8b30*/  ISETP.GE.AND P5, PT, R84, R141, PT ;  /* 0x0000008d5400720c */ /* 0x000fe40003fa6270 */
[----:B------:R-:W-:Y:S01]  /*8b40*/  FSEL R104, R112, -INF , !P1 ;  /* 0xff80000070687808 */ /* 0x000fe20004800000 */
[----:B------:R-:W-:Y:S01]  /*8b50*/  IMAD R112, R91, 0x2, R132 ;  /* 0x000000025b707824 */ /* 0x000fe200078e0284 */
[----:B------:R-:W-:Y:S02]  /*8b60*/  ISETP.GE.AND P1, PT, R111, R142, PT ;  /* 0x0000008e6f00720c */ /* 0x000fe40003f26270 */
[----:B------:R-:W-:Y:S01]  /*8b70*/  FSEL R102, R102, -INF , !P4 ;  /* 0xff80000066667808 */ /* 0x000fe20006000000 */
[----:B------:R-:W-:Y:S01]  /*8b80*/  VIADD R113, R112, 0x6020 ;  /* 0x0000602070717836 */ /* 0x000fe20000000000 */
[----:B------:R-:W-:Y:S02]  /*8b90*/  FMNMX3.FTZ R85, R85, R101, R10, !PT ;  /* 0x0000006555557276 */ /* 0x000fe4000781000a */
[-C--:B------:R-:W-:Y:S02]  /*8ba0*/  ISETP.GE.AND P4, PT, R111, R141.reuse, PT ;  /* 0x0000008d6f00720c */ /* 0x080fe40003f86270 */
[----:B------:R-:W-:Y:S02]  /*8bb0*/  FSEL R100, R100, -INF , !P6 ;  /* 0xff80000064647808 */ /* 0x000fe40007000000 */
[----:B------:R-:W-:Y:S02]  /*8bc0*/  FMNMX3.FTZ R87, R87, R28, R26, !PT ;  /* 0x0000001c57577276 */ /* 0x000fe4000781001a */
[----:B------:R-:W-:Y:S02]  /*8bd0*/  FSEL R108, R108, -INF , !P5 ;  /* 0xff8000006c6c7808 */ /* 0x000fe40006800000 */
[-C--:B------:R-:W-:Y:S02]  /*8be0*/  ISETP.GE.AND P6, PT, R99, R142.reuse, PT ;  /* 0x0000008e6300720c */ /* 0x080fe40003fc6270 */
[----:B------:R-:W-:Y:S02]  /*8bf0*/  FSEL R110, R110, -INF , !P0 ;  /* 0xff8000006e6e7808 */ /* 0x000fe40004000000 */
[CC--:B------:R-:W-:Y:S02]  /*8c00*/  ISETP.GE.AND P5, PT, R97.reuse, R141.reuse, PT ;  /* 0x0000008d6100720c */ /* 0x0c0fe40003fa6270 */
[----:B------:R-:W-:Y:S02]  /*8c10*/  ISETP.GE.AND P0, PT, R97, R142, PT ;  /* 0x0000008e6100720c */ /* 0x000fe40003f06270 */
[----:B------:R-:W-:Y:S02]  /*8c20*/  FMNMX3.FTZ R85, R85, R106, R104, !PT ;  /* 0x0000006a55557276 */ /* 0x000fe40007810068 */
[----:B------:R-:W-:Y:S02]  /*8c30*/  FSEL R4, R121, -INF , !P1 ;  /* 0xff80000079047808 */ /* 0x000fe40004800000 */
[----:B------:R-:W-:Y:S02]  /*8c40*/  FSEL R19, R98, -INF , !P4 ;  /* 0xff80000062137808 */ /* 0x000fe40006000000 */
[----:B------:R-:W-:Y:S02]  /*8c50*/  FMNMX3.FTZ R87, R87, R102, R100, !PT ;  /* 0x0000006657577276 */ /* 0x000fe40007810064 */
[-C--:B------:R-:W-:Y:S02]  /*8c60*/  ISETP.GE.AND P4, PT, R109, R142.reuse, PT ;  /* 0x0000008e6d00720c */ /* 0x080fe40003f86270 */
[----:B------:R-:W-:Y:S02]  /*8c70*/  FSEL R21, R119, -INF , !P6 ;  /* 0xff80000077157808 */ /* 0x000fe40007000000 */
[----:B------:R-:W-:Y:S02]  /*8c80*/  FSEL R13, R24, -INF , !P5 ;  /* 0xff800000180d7808 */ /* 0x000fe40006800000 */
[----:B------:R-:W-:Y:S02]  /*8c90*/  ISETP.GE.AND P6, PT, R107, R142, PT ;  /* 0x0000008e6b00720c */ /* 0x000fe40003fc6270 */
[----:B------:R-:W-:Y:S02]  /*8ca0*/  FSEL R17, R118, -INF , !P0 ;  /* 0xff80000076117808 */ /* 0x000fe40004000000 */
        /* <DEDUP_REMOVED lines=8> */
[-C--:B------:R-:W-:Y:S02]  /*8d30*/  ISETP.GE.AND P0, PT, R107, R141.reuse, PT ;  /* 0x0000008d6b00720c */ /* 0x080fe40003f06270 */
[-C--:B------:R-:W-:Y:S02]  /*8d40*/  ISETP.GE.AND P6, PT, R109, R141.reuse, PT ;  /* 0x0000008d6d00720c */ /* 0x080fe40003fc6270 */
        /* <DEDUP_REMOVED lines=37> */
[----:B------:R-:W-:Y:S01]  /*8fa0*/  FADD.FTZ R23, -R23, R0 ;  /* 0x0000000017177221 */ /* 0x000fe20000010100 */
[-C--:B------:R-:W-:Y:S01]  /*8fb0*/  FFMA.FTZ R121, R92, R86.reuse, -R123 ;  /* 0x000000565c797223 */ /* 0x080fe2000001087b */
[-C--:B------:R-:W-:Y:S01]  /*8fc0*/  FFMA.FTZ R114, R30, R86.reuse, -R127 ;  /* 0x000000561e727223 */ /* 0x080fe2000001087f */
[-CC-:B------:R-:W-:Y:S01]  /*8fd0*/  FFMA.FTZ R117, R28, R86.reuse, -R123.reuse ;  /* 0x000000561c757223 */ /* 0x180fe2000001087b */
[-C--:B------:R-:W-:Y:S01]  /*8fe0*/  FFMA.FTZ R120, R26, R86.reuse, -R123 ;  /* 0x000000561a787223 */ /* 0x080fe2000001087b */
[----:B------:R-:W-:Y:S01]  /*8ff0*/  FMUL.FTZ R0, R86, R25 ;  /* 0x0000001956007220 */ /* 0x000fe20000410000 */
[-CC-:B------:R-:W-:Y:S01]  /*9000*/  FFMA.FTZ R116, R27, R86.reuse, -R127.reuse ;  /* 0x000000561b747223 */ /* 0x180fe2000001087f */
[----:B------:R-:W-:Y:S02]  /*9010*/  @P2 VIADD R113, R24, 0xffffffe0 ;  /* 0xffffffe018712836 */ /* 0x000fe40000000000 */
[----:B------:R-:W-:Y:S01]  /*9020*/  FMUL.FTZ R27, R86, R23 ;  /* 0x00000017561b7220 */ /* 0x000fe20000410000 */
[----:B------:R-:W-:Y:S01]  /*9030*/  MUFU.EX2 R119, R119 ;  /* 0x0000007700777308 */ /* 0x000fe20000000800 */
[-C--:B------:R-:W-:Y:S01]  /*9040*/  FFMA.FTZ R101, R101, R86.reuse, -R127 ;  /* 0x0000005665657223 */ /* 0x080fe2000001087f */
[-C--:B------:R-:W-:Y:S01]  /*9050*/  FFMA.FTZ R89, R108, R86.reuse, -R123 ;  /* 0x000000566c597223 */ /* 0x080fe2000001087b */
[----:B------:R-:W2:Y:S07]  /*9060*/  LDSM.16.MT88.4 R96, [R113] ;  /* 0x000000007160783b */ /* 0x000eae0000004200 */
[----:B------:R-:W3:Y:S01]  /*9070*/  MUFU.EX2 R116, R116 ;  /* 0x0000007400747308 */ /* 0x000ee20000000800 */
[-CC-:B------:R-:W-:Y:S01]  /*9080*/  FFMA.FTZ R90, R21, R86.reuse, -R127.reuse ;  /* 0x00000056155a7223 */ /* 0x180fe2000001087f */
[--C-:B------:R-:W-:Y:S01]  /*9090*/  FFMA.FTZ R91, R8, R86, -R127.reuse ;  /* 0x00000056085b7223 */ /* 0x100fe2000001087f */
[----:B------:R-:W-:Y:S07]  /*90a0*/  ISETP.GT.AND P0, PT, R154, R145, PT ;  /* 0x000000919a00720c */ /* 0x000fee0003f04270 */
[----:B------:R-:W-:Y:S10]  /*90b0*/  MUFU.EX2 R121, R121 ;  /* 0x0000007900797308 */ /* 0x000ff40000000800 */
        /* <DEDUP_REMOVED lines=10> */
[----:B------:R2:W-:Y:S01]  /*9160*/  MUFU.EX2 R5, R101 ;  /* 0x0000006500057308 */ /* 0x0005e20000000800 */
[----:B----4-:R-:W-:Y:S09]  /*9170*/  F2FP.BF16.F32.PACK_AB R95, R120, R117 ;  /* 0x00000075785f723e */ /* 0x010ff200000010ff */
[----:B------:R4:W-:Y:S01]  /*9180*/  MUFU.EX2 R22, R89 ;  /* 0x0000005900167308 */ /* 0x0009e20000000800 */
[C---:B-----5:R-:W-:Y:S01]  /*9190*/  FMUL.FTZ R24, R23.reuse, R80 ;  /* 0x0000005017187220 */ /* 0x060fe20000410000 */
[C---:B------:R-:W-:Y:S01]  /*91a0*/  FMUL.FTZ R25, R23.reuse, R81 ;  /* 0x0000005117197220 */ /* 0x040fe20000410000 */
[C---:B------:R-:W-:Y:S01]  /*91b0*/  FMUL.FTZ R28, R23.reuse, R76 ;  /* 0x0000004c171c7220 */ /* 0x040fe20000410000 */
[C---:B------:R-:W-:Y:S01]  /*91c0*/  FMUL.FTZ R29, R23.reuse, R77 ;  /* 0x0000004d171d7220 */ /* 0x040fe20000410000 */
[C---:B---3--:R-:W-:Y:S01]  /*91d0*/  FMUL.FTZ R26, R0.reuse, R82 ;  /* 0x00000052001a7220 */ /* 0x048fe20000410000 */
[C---:B------:R-:W-:Y:S01]  /*91e0*/  FMUL.FTZ R27, R0.reuse, R83 ;  /* 0x00000053001b7220 */ /* 0x040fe20000410000 */
[C---:B------:R-:W-:Y:S01]  /*91f0*/  FMUL.FTZ R30, R0.reuse, R78 ;  /* 0x0000004e001e7220 */ /* 0x040fe20000410000 */
[----:B------:R-:W3:Y:S01]  /*9200*/  LDSM.16.MT88.4 R80, [R112+0x7000] ;  /* 0x007000007050783b */ /* 0x000ee20000004200 */
[C---:B------:R-:W-:Y:S01]  /*9210*/  FMUL.FTZ R31, R0.reuse, R79 ;  /* 0x0000004f001f7220 */ /* 0x040fe20000410000 */
[C---:B------:R-:W-:Y:S01]  /*9220*/  FMUL.FTZ R36, R23.reuse, R36 ;  /* 0x0000002417247220 */ /* 0x040fe20000410000 */
[C---:B------:R-:W-:Y:S01]  /*9230*/  FMUL.FTZ R37, R23.reuse, R37 ;  /* 0x0000002517257220 */ /* 0x040fe20000410000 */
[C---:B------:R-:W-:Y:S01]  /*9240*/  FMUL.FTZ R38, R0.reuse, R38 ;  /* 0x0000002600267220 */ /* 0x040fe20000410000 */
[C---:B-1----:R-:W-:Y:S03]  /*9250*/  HMMA.16816.F32.BF16 R24, R92.reuse, R32, R24 ;  /* 0x000000205c18723c */ /* 0x042fe60000041818 */
[----:B------:R-:W-:Y:S02]  /*9260*/  LDSM.16.MT88.4 R76, [R112+0x8000] ;  /* 0x00800000704c783b */ /* 0x000fe40000004200 */
[C---:B------:R-:W-:Y:S01]  /*9270*/  FMUL.FTZ R32, R23.reuse, R72 ;  /* 0x0000004817207220 */ /* 0x040fe20000410000 */
[C---:B------:R-:W-:Y:S01]  /*9280*/  FMUL.FTZ R33, R23.reuse, R73 ;  /* 0x0000004917217220 */ /* 0x040fe20000410000 */
[C---:B------:R-:W-:Y:S01]  /*9290*/  FMUL.FTZ R39, R0.reuse, R39 ;  /* 0x0000002700277220 */ /* 0x040fe20000410000 */
[C---:B------:R-:W-:Y:S03]  /*92a0*/  HMMA.16816.F32.BF16 R28, R92.reuse, R34, R28 ;  /* 0x000000225c1c723c */ /* 0x040fe6000004181c */
        /* <DEDUP_REMOVED lines=8> */
[C---:B--2---:R-:W-:Y:S03]  /*9330*/  HMMA.16816.F32.BF16 R32, R92.reuse, R96, R32 ;  /* 0x000000605c20723c */ /* 0x044fe60000041820 */
[C---:B------:R-:W-:Y:S01]  /*9340*/  FMUL.FTZ R45, R23.reuse, R45 ;  /* 0x0000002d172d7220 */ /* 0x040fe20000410000 */
[C---:B------:R-:W-:Y:S01]  /*9350*/  FMUL.FTZ R46, R0.reuse, R46 ;  /* 0x0000002e002e7220 */ /* 0x040fe20000410000 */
[C---:B------:R-:W-:Y:S01]  /*9360*/  FMUL.FTZ R47, R0.reuse, R47 ;  /* 0x0000002f002f7220 */ /* 0x040fe20000410000 */
[C---:B------:R-:W-:Y:S01]  /*9370*/  FMUL.FTZ R48, R23.reuse, R48 ;  /* 0x0000003017307220 */ /* 0x040fe20000410000 */
[C---:B------:R-:W-:Y:S01]  /*9380*/  FMUL.FTZ R49, R23.reuse, R49 ;  /* 0x0000003117317220 */ /* 0x040fe20000410000 */
[C---:B------:R-:W-:Y:S01]  /*9390*/  HMMA.16816.F32.BF16 R36, R92.reuse, R98, R36 ;  /* 0x000000625c24723c */ /* 0x040fe20000041824 */
[----:B------:R-:W-:Y:S02]  /*93a0*/  LDSM.16.MT88.4 R96, [R112+0x6400] ;  /* 0x006400007060783b */ /* 0x000fe40000004200 */
[C---:B------:R-:W-:Y:S01]  /*93b0*/  FMUL.FTZ R50, R0.reuse, R50 ;  /* 0x0000003200327220 */ /* 0x040fe20000410000 */
[C---:B------:R-:W-:Y:S01]  /*93c0*/  FMUL.FTZ R51, R0.reuse, R51 ;  /* 0x0000003300337220 */ /* 0x040fe20000410000 */
[C---:B------:R-:W-:Y:S01]  /*93d0*/  FMUL.FTZ R52, R23.reuse, R52 ;  /* 0x0000003417347220 */ /* 0x040fe20000410000 */
[C---:B------:R-:W-:Y:S01]  /*93e0*/  FMUL.FTZ R53, R23.reuse, R53 ;  /* 0x0000003517357220 */ /* 0x040fe20000410000 */
[C---:B------:R-:W-:Y:S01]  /*93f0*/  FMUL.FTZ R54, R0.reuse, R54 ;  /* 0x0000003600367220 */ /* 0x040fe20000410000 */
[C---:B---3--:R-:W-:Y:S03]  /*9400*/  HMMA.16816.F32.BF16 R40, R92.reuse, R80, R40 ;  /* 0x000000505c28723c */ /* 0x048fe60000041828 */
[C---:B------:R-:W-:Y:S01]  /*9410*/  FMUL.FTZ R55, R0.reuse, R55 ;  /* 0x0000003700377220 */ /* 0x040fe20000410000 */
[C---:B------:R-:W-:Y:S01]  /*9420*/  FMUL.FTZ R56, R23.reuse, R56 ;  /* 0x0000003817387220 */ /* 0x040fe20000410000 */
[C---:B------:R-:W-:Y:S01]  /*9430*/  FMUL.FTZ R57, R23.reuse, R57 ;  /* 0x0000003917397220 */ /* 0x040fe20000410000 */
[C---:B------:R-:W-:Y:S01]  /*9440*/  FMUL.FTZ R58, R0.reuse, R58 ;  /* 0x0000003a003a7220 */ /* 0x040fe20000410000 */
[C---:B------:R-:W-:Y:S01]  /*9450*/  FMUL.FTZ R59, R0.reuse, R59 ;  /* 0x0000003b003b7220 */ /* 0x040fe20000410000 */
[C---:B------:R-:W-:Y:S01]  /*9460*/  HMMA.16816.F32.BF16 R44, R92.reuse, R82, R44 ;  /* 0x000000525c2c723c */ /* 0x040fe2000004182c */
[----:B------:R-:W2:Y:S02]  /*9470*/  LDSM.16.MT88.4 R80, [R113+0x2000] ;  /* 0x002000007150783b */ /* 0x000ea40000004200 */
        /* <DEDUP_REMOVED lines=8> */
[C---:B-1----:R-:W-:Y:S03]  /*9500*/  HMMA.16816.F32.BF16 R48, R92.reuse, R72, R48 ;  /* 0x000000485c30723c */ /* 0x042fe60000041830 */
[-CC-:B------:R-:W-:Y:S01]  /*9510*/  FFMA.FTZ R73, R106, R86.reuse, -R127.reuse ;  /* 0x000000566a497223 */ /* 0x180fe2000001087f */
[----:B------:R-:W-:Y:S01]  /*9520*/  FFMA.FTZ R72, R10, R86, -R127 ;  /* 0x000000560a487223 */ /* 0x000fe2000001087f */
[C---:B------:R-:W-:Y:S01]  /*9530*/  FMUL.FTZ R68, R23.reuse, R68 ;  /* 0x0000004417447220 */ /* 0x040fe20000410000 */
[C---:B------:R-:W-:Y:S01]  /*9540*/  FMUL.FTZ R69, R23.reuse, R69 ;  /* 0x0000004517457220 */ /* 0x040fe20000410000 */
[----:B------:R-:W-:Y:S01]  /*9550*/  FMUL.FTZ R70, R0, R70 ;  /* 0x0000004600467220 */ /* 0x000fe20000410000 */
[C---:B------:R-:W-:Y:S01]  /*9560*/  HMMA.16816.F32.BF16 R52, R92.reuse, R74, R52 ;  /* 0x0000004a5c34723c */ /* 0x040fe20000041834 */
[----:B------:R1:W-:Y:S02]  /*9570*/  MUFU.EX2 R10, R72 ;  /* 0x00000048000a7308 */ /* 0x0003e40000000800 */
[-CC-:B------:R-:W-:Y:S01]  /*9580*/  FFMA.FTZ R74, R102, R86.reuse, -R123.reuse ;  /* 0x00000056664a7223 */ /* 0x180fe2000001087b */
[-C--:B------:R-:W-:Y:S01]  /*9590*/  FFMA.FTZ R75, R100, R86.reuse, -R123 ;  /* 0x00000056644b7223 */ /* 0x080fe2000001087b */
[----:B------:R-:W-:Y:S01]  /*95a0*/  FMUL.FTZ R71, R0, R71 ;  /* 0x0000004700477220 */ /* 0x000fe20000410000 */
[----:B------:R-:W3:Y:S05]  /*95b0*/  LDSM.16.MT88.4 R100, [R113+0x400] ;  /* 0x000400007164783b */ /* 0x000eea0000004200 */
[----:B------:R5:W-:Y:S01]  /*95c0*/  MUFU.EX2 R14, R74 ;  /* 0x0000004a000e7308 */ /* 0x000be20000000800 */
[C---:B------:R-:W-:Y:S09]  /*95d0*/  HMMA.16816.F32.BF16 R56, R92.reuse, R76, R56 ;  /* 0x0000004c5c38723c */ /* 0x040ff20000041838 */
[----:B------:R-:W3:Y:S01]  /*95e0*/  MUFU.EX2 R7, R75 ;  /* 0x0000004b00077308 */ /* 0x000ee20000000800 */
[----:B----4-:R-:W-:Y:S01]  /*95f0*/  FFMA.FTZ R89, R4, R86, -R127 ;  /* 0x0000005604597223 */ /* 0x010fe2000001087f */
[----:B------:R-:W-:Y:S01]  /*9600*/  FFMA.FTZ R116, R23, R164, R116 ;  /* 0x000000a417747223 */ /* 0x000fe20000010074 */
[----:B------:R-:W-:Y:S01]  /*9610*/  FFMA.FTZ R121, R0, R159, R121 ;  /* 0x0000009f00797223 */ /* 0x000fe20000010079 */
[-C--:B-1----:R-:W-:Y:S01]  /*9620*/  FFMA.FTZ R72, R104, R86.reuse, -R127 ;  /* 0x0000005668487223 */ /* 0x082fe2000001087f */
[C---:B------:R-:W-:Y:S05]  /*9630*/  HMMA.16816.F32.BF16 R60, R92.reuse, R78, R60 ;  /* 0x0000004e5c3c723c */ /* 0x040fea000004183c */
[----:B------:R3:W-:Y:S01]  /*9640*/  MUFU.EX2 R9, R73 ;  /* 0x0000004900097308 */ /* 0x0007e20000000800 */
[----:B------:R-:W1:Y:S01]  /*9650*/  LDSM.16.MT88.4 R76, [R112+0x7400] ;  /* 0x00740000704c783b */ /* 0x000e620000004200 */
[----:B------:R-:W-:Y:S01]  /*9660*/  FADD.FTZ R116, R119, R116 ;  /* 0x0000007477747221 */ /* 0x000fe20000010000 */
[----:B------:R-:W-:Y:S01]  /*9670*/  FADD.FTZ R118, R118, R121 ;  /* 0x0000007976767221 */ /* 0x000fe20000010000 */
[----:B-----5:R-:W-:Y:S06]  /*9680*/  FFMA.FTZ R74, R110, R86, -R123 ;  /* 0x000000566e4a7223 */ /* 0x020fec000001087b */
[----:B------:R4:W5:Y:S01]  /*9690*/  MUFU.EX2 R18, R72 ;  /* 0x0000004800127308 */ /* 0x0009620000000800 */
[----:B------:R-:W-:Y:S01]  /*96a0*/  FADD.FTZ R115, R115, R116 ;  /* 0x0000007473737221 */ /* 0x000fe20000010000 */
[C---:B--2---:R-:W-:Y:S08]  /*96b0*/  HMMA.16816.F32.BF16 R64, R92.reuse, R80, R64 ;  /* 0x000000505c40723c */ /* 0x044ff00000041840 */
[----:B------:R5:W2:Y:S01]  /*96c0*/  MUFU.EX2 R11, R74 ;  /* 0x0000004a000b7308 */ /* 0x000aa20000000800 */
[----:B------:R-:W1:Y:S01]  /*96d0*/  LDSM.16.MT88.4 R104, [R113+0x1400] ;  /* 0x001400007168783b */ /* 0x000e620000004200 */
[----:B------:R-:W-:Y:S01]  /*96e0*/  FADD.FTZ R23, R117, R118 ;  /* 0x0000007675177221 */ /* 0x000fe20000010000 */
[----:B------:R-:W-:Y:S07]  /*96f0*/  FADD.FTZ R114, R114, R115 ;  /* 0x0000007372727221 */ /* 0x000fee0000010000 */
[----:B------:R2:W-:Y:S01]  /*9700*/  MUFU.EX2 R4, R91 ;  /* 0x0000005b00047308 */ /* 0x0005e20000000800 */
[----:B---3--:R-:W-:Y:S01]  /*9710*/  F2FP.BF16.F32.PACK_AB R73, R7, R14 ;  /* 0x0000000e0749723e */ /* 0x008fe200000010ff */
[----:B------:R-:W-:Y:S01]  /*9720*/  HMMA.16816.F32.BF16 R68, R92, R82, R68 ;  /* 0x000000525c44723c */ /* 0x000fe20000041844 */
[----:B------:R-:W3:Y:S02]  /*9730*/  LDSM.16.MT88.4 R108, [R112+0x8400] ;  /* 0x00840000706c783b */ /* 0x000ee40000004200 */
[----:B----4-:R-:W-:Y:S01]  /*9740*/  F2FP.BF16.F32.PACK_AB R72, R10, R5 ;  /* 0x000000050a48723e */ /* 0x010fe200000010ff */
[----:B------:R-:W-:Y:S01]  /*9750*/  FADD.FTZ R23, R120, R23 ;  /* 0x0000001778177221 */ /* 0x000fe20000010000 */
[----:B-----5:R-:W-:Y:S02]  /*9760*/  F2FP.BF16.F32.PACK_AB R74, R18, R9 ;  /* 0x00000009124a723e */ /* 0x020fe400000010ff */
[----:B--2---:R-:W-:Y:S02]  /*9770*/  F2FP.BF16.F32.PACK_AB R75, R22, R11 ;  /* 0x0000000b164b723e */ /* 0x004fe400000010ff */
[----:B------:R-:W-:Y:S01]  /*9780*/  LDSM.16.MT88.4 R80, [R112+0x6800] ;  /* 0x006800007050783b */ /* 0x000fe20000004200 */
[-CC-:B------:R-:W-:Y:S04]  /*9790*/  FFMA.FTZ R91, R15, R86.reuse, -R123.reuse ;  /* 0x000000560f5b7223 */ /* 0x180fe8000001087b */
[C---:B------:R-:W-:Y:S03]  /*97a0*/  HMMA.16816.F32.BF16 R24, R72.reuse, R96, R24 ;  /* 0x000000604818723c */ /* 0x040fe60000041818 */
[----:B------:R-:W-:Y:S05]  /*97b0*/  LDSM.16.MT88.4 R92, [R113+0x800] ;  /* 0x00080000715c783b */ /* 0x000fea0000004200 */
[C---:B------:R-:W-:Y:S03]  /*97c0*/  HMMA.16816.F32.BF16 R28, R72.reuse, R98, R28 ;  /* 0x00000062481c723c */ /* 0x040fe6000004181c */
[----:B------:R-:W-:Y:S05]  /*97d0*/  LDSM.16.MT88.4 R96, [R112+0x7800] ;  /* 0x007800007060783b */ /* 0x000fea0000004200 */
[C---:B------:R-:W-:Y:S08]  /*97e0*/  HMMA.16816.F32.BF16 R32, R72.reuse, R100, R32 ;  /* 0x000000644820723c */ /* 0x040ff00000041820 */
[C---:B------:R-:W-:Y:S01]  /*97f0*/  HMMA.16816.F32.BF16 R36, R72.reuse, R102, R36 ;  /* 0x000000664824723c */ /* 0x040fe20000041824 */
[----:B------:R-:W-:Y:S07]  /*9800*/  LDSM.16.MT88.4 R100, [R113+0x1800] ;  /* 0x001800007164783b */ /* 0x000fee0000004200 */
[C---:B-1----:R-:W-:Y:S08]  /*9810*/  HMMA.16816.F32.BF16 R40, R72.reuse, R76, R40 ;  /* 0x0000004c4828723c */ /* 0x042ff00000041828 */
[C---:B------:R-:W-:Y:S01]  /*9820*/  HMMA.16816.F32.BF16 R44, R72.reuse, R78, R44 ;  /* 0x0000004e482c723c */ /* 0x040fe2000004182c */
[----:B------:R-:W1:Y:S07]  /*9830*/  LDSM.16.MT88.4 R76, [R113+0x2400] ;  /* 0x00240000714c783b */ /* 0x000e6e0000004200 */
[C---:B------:R-:W-:Y:S03]  /*9840*/  HMMA.16816.F32.BF16 R48, R72.reuse, R104, R48 ;  /* 0x000000684830723c */ /* 0x040fe60000041830 */
[-CC-:B------:R-:W-:Y:S01]  /*9850*/  FFMA.FTZ R105, R20, R86.reuse, -R123.reuse ;  /* 0x0000005614697223 */ /* 0x180fe2000001087b */
[-C--:B------:R-:W-:Y:S01]  /*9860*/  FFMA.FTZ R104, R19, R86.reuse, -R123 ;  /* 0x0000005613687223 */ /* 0x080fe2000001087b */
[----:B------:R2:W4:Y:S03]  /*9870*/  MUFU.EX2 R20, R89 ;  /* 0x0000005900147308 */ /* 0x0005260000000800 */
[C---:B------:R-:W-:Y:S07]  /*9880*/  HMMA.16816.F32.BF16 R52, R72.reuse, R106, R52 ;  /* 0x0000006a4834723c */ /* 0x040fee0000041834 */
[----:B------:R-:W-:Y:S10]  /*9890*/  MUFU.EX2 R19, R105 ;  /* 0x0000006900137308 */ /* 0x000ff40000000800 */
[----:B------:R5:W4:Y:S01]  /*98a0*/  MUFU.EX2 R21, R104 ;  /* 0x0000006800157308 */ /* 0x000b220000000800 */
[C---:B---3--:R-:W-:Y:S09]  /*98b0*/  HMMA.16816.F32.BF16 R56, R72.reuse, R108, R56 ;  /* 0x0000006c4838723c */ /* 0x048ff20000041838 */
[----:B------:R3:W-:Y:S01]  /*98c0*/  MUFU.EX2 R108, R90 ;  /* 0x0000005a006c7308 */ /* 0x0007e20000000800 */
[-C--:B------:R-:W-:Y:S01]  /*98d0*/  FFMA.FTZ R109, R17, R86.reuse, -R127 ;  /* 0x00000056116d7223 */ /* 0x080fe2000001087f */
[-C--:B--2---:R-:W-:Y:S08]  /*98e0*/  FFMA.FTZ R89, R13, R86.reuse, -R123 ;  /* 0x000000560d597223 */ /* 0x084ff0000001087b */
[----:B------:R2:W-:Y:S01]  /*98f0*/  MUFU.EX2 R13, R91 ;  /* 0x0000005b000d7308 */ /* 0x0005e20000000800 */
[C---:B------:R-:W-:Y:S09]  /*9900*/  HMMA.16816.F32.BF16 R60, R72.reuse, R110, R60 ;  /* 0x0000006e483c723c */ /* 0x040ff2000004183c */
[----:B------:R-:W4:Y:S01]  /*9910*/  MUFU.EX2 R109, R109 ;  /* 0x0000006d006d7308 */ /* 0x000f220000000800 */
[----:B-----5:R-:W-:Y:S01]  /*9920*/  LDSM.16.MT88.4 R104, [R113+0x1c00] ;  /* 0x001c00007168783b */ /* 0x020fe20000004200 */
[-C--:B------:R-:W-:Y:S01]  /*9930*/  FFMA.FTZ R111, R133, R86.reuse, -R127 ;  /* 0x00000056856f7223 */ /* 0x080fe2000001087f */
[-CC-:B------:R-:W-:Y:S07]  /*9940*/  FFMA.FTZ R133, R122, R86.reuse, -R123.reuse ;  /* 0x000000567a857223 */ /* 0x180fee000001087b */
[----:B------:R5:W5:Y:S01]  /*9950*/  MUFU.EX2 R110, R89 ;  /* 0x00000059006e7308 */ /* 0x000b620000000800 */
[-C--:B---3--:R-:W-:Y:S01]  /*9960*/  FFMA.FTZ R90, R124, R86.reuse, -R123 ;  /* 0x000000567c5a7223 */ /* 0x088fe2000001087b */
[C---:B-1----:R-:W-:Y:S08]  /*9970*/  HMMA.16816.F32.BF16 R64, R72.reuse, R76, R64 ;  /* 0x0000004c4840723c */ /* 0x042ff00000041840 */
[----:B------:R-:W-:Y:S01]  /*9980*/  MUFU.EX2 R111, R111 ;  /* 0x0000006f006f7308 */ /* 0x000fe20000000800 */
[--C-:B--2---:R-:W-:Y:S09]  /*9990*/  FFMA.FTZ R91, R6, R86, -R127.reuse ;  /* 0x00000056065b7223 */ /* 0x104ff2000001087f */
[----:B------:R-:W-:Y:S01]  /*99a0*/  MUFU.EX2 R122, R90 ;  /* 0x0000005a007a7308 */ /* 0x000fe20000000800 */
[----:B------:R-:W-:Y:S01]  /*99b0*/  HMMA.16816.F32.BF16 R68, R72, R78, R68 ;  /* 0x0000004e4844723c */ /* 0x000fe20000041844 */
[----:B------:R-:W1:Y:S08]  /*99c0*/  LDSM.16.MT88.4 R76, [R112+0x8800] ;  /* 0x00880000704c783b */ /* 0x000e700000004200 */
[----:B------:R-:W-:Y:S01]  /*99d0*/  MUFU.EX2 R124, R91 ;  /* 0x0000005b007c7308 */ /* 0x000fe20000000800 */
[----:B----4-:R-:W-:Y:S01]  /*99e0*/  F2FP.BF16.F32.PACK_AB R72, R20, R4 ;  /* 0x000000041448723e */ /* 0x010fe200000010ff */
[--C-:B-----5:R-:W-:Y:S01]  /*99f0*/  FFMA.FTZ R89, R126, R86, -R127.reuse ;  /* 0x000000567e597223 */ /* 0x120fe2000001087f */
[----:B------:R-:W-:Y:S07]  /*9a00*/  F2FP.BF16.F32.PACK_AB R73, R21, R19 ;  /* 0x000000131549723e */ /* 0x000fee00000010ff */
[----:B------:R-:W2:Y:S01]  /*9a10*/  MUFU.EX2 R133, R133 ;  /* 0x0000008500857308 */ /* 0x000ea20000000800 */
[----:B------:R-:W-:Y:S01]  /*9a20*/  F2FP.BF16.F32.PACK_AB R74, R109, R108 ;  /* 0x0000006c6d4a723e */ /* 0x000fe200000010ff */
[----:B------:R-:W-:Y:S01]  /*9a30*/  FFMA.FTZ R127, R125, R86, -R127 ;  /* 0x000000567d7f7223 */ /* 0x000fe2000001087f */
[----:B------:R-:W-:Y:S07]  /*9a40*/  F2FP.BF16.F32.PACK_AB R75, R110, R13 ;  /* 0x0000000d6e4b723e */ /* 0x000fee00000010ff */
[----:B------:R2:W-:Y:S10]  /*9a50*/  MUFU.EX2 R125, R89 ;  /* 0x00000059007d7308 */ /* 0x0005f40000000800 */
[----:B------:R-:W3:Y:S01]  /*9a60*/  MUFU.EX2 R126, R127 ;  /* 0x0000007f007e7308 */ /* 0x000ee20000000800 */
[C---:B------:R-:W-:Y:S08]  /*9a70*/  HMMA.16816.F32.BF16 R24, R72.reuse, R80, R24 ;  /* 0x000000504818723c */ /* 0x040ff00000041818 */
[C---:B------:R-:W-:Y:S01]  /*9a80*/  HMMA.16816.F32.BF16 R28, R72.reuse, R82, R28 ;  /* 0x00000052481c723c */ /* 0x040fe2000004181c */
[----:B------:R-:W4:Y:S02]  /*9a90*/  LDSM.16.MT88.4 R80, [R113+0x2800] ;  /* 0x002800007150783b */ /* 0x000f240000004200 */
[----:B--2---:R-:W-:Y:S02]  /*9aa0*/  F2FP.BF16.F32.PACK_AB R89, R133, R122 ;  /* 0x0000007a8559723e */ /* 0x004fe400000010ff */
[----:B---3--:R-:W-:Y:S03]  /*9ab0*/  F2FP.BF16.F32.PACK_AB R90, R126, R125 ;  /* 0x0000007d7e5a723e */ /* 0x008fe600000010ff */
        /* <DEDUP_REMOVED lines=9> */
[C---:B-1----:R-:W-:Y:S03]  /*9b50*/  HMMA.16816.F32.BF16 R56, R72.reuse, R76, R56 ;  /* 0x0000004c4838723c */ /* 0x042fe60000041838 */
[-CC-:B------:R-:W-:Y:S01]  /*9b60*/  FFMA.FTZ R76, R88, R86.reuse, -R123.reuse ;  /* 0x00000056584c7223 */ /* 0x180fe2000001087b */
[----:B------:R-:W-:Y:S01]  /*9b70*/  FFMA.FTZ R123, R87, R86, -R123 ;  /* 0x00000056577b7223 */ /* 0x000fe2000001087b */
[----:B------:R-:W-:Y:S02]  /*9b80*/  F2FP.BF16.F32.PACK_AB R88, R124, R111 ;  /* 0x0000006f7c58723e */ /* 0x000fe400000010ff */
[----:B------:R-:W-:Y:S01]  /*9b90*/  MUFU.EX2 R87, R76 ;  /* 0x0000004c00577308 */ /* 0x000fe20000000800 */
[C---:B------:R-:W-:Y:S09]  /*9ba0*/  HMMA.16816.F32.BF16 R60, R72.reuse, R78, R60 ;  /* 0x0000004e483c723c */ /* 0x040ff2000004183c */
[----:B------:R-:W1:Y:S01]  /*9bb0*/  MUFU.EX2 R123, R123 ;  /* 0x0000007b007b7308 */ /* 0x000e620000000800 */
[C---:B----4-:R-:W-:Y:S08]  /*9bc0*/  HMMA.16816.F32.BF16 R64, R72.reuse, R80, R64 ;  /* 0x000000504840723c */ /* 0x050ff00000041840 */
[----:B------:R-:W-:Y:S03]  /*9bd0*/  HMMA.16816.F32.BF16 R68, R72, R82, R68 ;  /* 0x000000524844723c */ /* 0x000fe60000041844 */
[----:B-1----:R-:W-:Y:S07]  /*9be0*/  F2FP.BF16.F32.PACK_AB R91, R123, R87 ;  /* 0x000000577b5b723e */ /* 0x002fee00000010ff */
[C---:B--2---:R-:W-:Y:S01]  /*9bf0*/  HMMA.16816.F32.BF16 R80, R88.reuse, R92, R24 ;  /* 0x0000005c5850723c */ /* 0x044fe20000041818 */
[----:B------:R-:W1:Y:S07]  /*9c00*/  LDSM.16.MT88.4 R24, [R112+0x8c00] ;  /* 0x008c00007018783b */ /* 0x000e6e0000004200 */
[C---:B------:R-:W-:Y:S01]  /*9c10*/  HMMA.16816.F32.BF16 R76, R88.reuse, R94, R28 ;  /* 0x0000005e584c723c */ /* 0x040fe2000004181c */
[----:B------:R-:W2:Y:S07]  /*9c20*/  LDSM.16.MT88.4 R28, [R113+0x2c00] ;  /* 0x002c0000711c783b */ /* 0x000eae0000004200 */
        /* <DEDUP_REMOVED lines=33> */
[C---:B--2---:R-:W-:Y:S08]  /*9e40*/  HMMA.16816.F32.BF16 R64, R88.reuse, R28, R64 ;  /* 0x0000001c5840723c */ /* 0x044ff00000041840 */
[----:B------:R-:W-:Y:S03]  /*9e50*/  HMMA.16816.F32.BF16 R68, R88, R30, R68 ;  /* 0x0000001e5844723c */ /* 0x000fe60000041844 */
[----:B------:R-:W-:Y:S05]  /*9e60*/  IMAD.MOV.U32 R89, RZ, RZ, R84 ;  /* 0x000000ffff597224 */ /* 0x000fea00078e0054 */
[----:B------:R-:W-:Y:S01]  /*9e70*/  @!UPT UIADD3 URZ, UPT, UPT, URZ, URZ, URZ ;  /* 0x000000fffffff290 */ /* 0x000fe2000fffe0ff */
[----:B------:R-:W-:Y:S11]  /*9e80*/  @P0 BRA `(.L_x_10075) ;  /* 0xffffffd0009c0947 */ /* 0x000ff6000383ffff */
.L_x_10068:
        /* <DEDUP_REMOVED lines=10> */
.L_x_10086:
        /* <DEDUP_REMOVED lines=96> */
[----:B------:R2:W-:Y:S04]  /*a530*/  STS [R13+0x230], R38 ;  /* 0x000230260d007388 */ /* 0x0005e80000000800 */
[----:B------:R-:W-:Y:S04]  /*a540*/  STS [R157+0x1000], R40 ;  /* 0x001000289d007388 */ /* 0x000fe80000000800 */
        /* <DEDUP_REMOVED lines=25> */
[----:B------:R-:W1:Y:S01]  /*a6e0*/  @P2 MUFU.LG2 R13, R7 ;  /* 0x00000007000d2308 */ /* 0x000e620000000c00 */
[----:B------:R-:W-:-:S04]  /*a6f0*/  SHF.R.U32.HI R5, RZ, 0x2, R128 ;  /* 0x00000002ff057819 */ /* 0x000fc80000011680 */
[----:B------:R-:W-:-:S03]  /*a700*/  IADD3 R9, PT, PT, R5, 0x20, RZ ;  /* 0x0000002005097810 */ /* 0x000fc60007ffe0ff */
[----:B------:R-:W1:Y:S01]  /*a710*/  @P5 MUFU.LG2 R10, R10 ;  /* 0x0000000a000a5308 */ /* 0x000e620000000c00 */
[----:B------:R-:W-:Y:S01]  /*a720*/  ISETP.GE.AND P0, PT, R9, R134, PT ;  /* 0x000000860900720c */ /* 0x000fe20003f06270 */
[-C--:B---3--:R-:W-:Y:S02]  /*a730*/  @!P1 IMAD R9, R43, R152.reuse, RZ ;  /* 0x000000982b099224 */ /* 0x088fe400078e02ff */
[----:B------:R-:W-:Y:S01]  /*a740*/  @!P1 IMAD.WIDE.U32 R42, R42, R152, RZ ;  /* 0x000000982a2a9225 */ /* 0x000fe200078e00ff */
[----:B------:R-:W-:Y:S02]  /*a750*/  SHF.L.U32 R4, R153, 0x6, RZ ;  /* 0x0000000699047819 */ /* 0x000fe400000006ff */
[----:B------:R-:W-:Y:S01]  /*a760*/  MOV R137, RZ ;  /* 0x000000ff00897202 */ /* 0x000fe20000000f00 */
[-C--:B--2---:R-:W-:Y:S02]  /*a770*/  @P1 IMAD R11, R39, R158.reuse, RZ ;  /* 0x0000009e270b1224 */ /* 0x084fe400078e02ff */
[----:B------:R-:W-:Y:S01]  /*a780*/  @P1 IMAD.WIDE.U32 R16, R38, R158, RZ ;  /* 0x0000009e26101225 */ /* 0x000fe200078e00ff */
[----:B------:R-:W-:-:S03]  /*a790*/  @!P1 IADD3 R9, PT, PT, R43, R9, RZ ;  /* 0x000000092b099210 */ /* 0x000fc60007ffe0ff */
[----:B-1----:R-:W-:Y:S01]  /*a7a0*/  @P2 FMUL.FTZ R13, R13, 0.69314718246459960938 ;  /* 0x3f3172180d0d2820 */ /* 0x002fe20000410000 */
[----:B------:R-:W-:Y:S01]  /*a7b0*/  IMAD R12, R15, R151, RZ ;  /* 0x000000970f0c7224 */ /* 0x000fe200078e02ff */
[----:B------:R-:W-:Y:S01]  /*a7c0*/  @P1 IADD3 R9, PT, PT, R17, R11, RZ ;  /* 0x0000000b11091210 */ /* 0x000fe20007ffe0ff */
[----:B------:R-:W-:Y:S01]  /*a7d0*/  IMAD.WIDE.U32 R18, R4, R38, R136 ;  /* 0x0000002604127225 */ /* 0x000fe200078e0088 */
[----:B------:R-:W-:-:S03]  /*a7e0*/  @P1 MOV R42, R16 ;  /* 0x00000010002a1202 */ /* 0x000fc60000000f00 */
[----:B------:R-:W-:Y:S02]  /*a7f0*/  IMAD R11, R39, R4, RZ ;  /* 0x00000004270b7224 */ /* 0x000fe400078e02ff */
[----:B------:R-:W-:Y:S01]  /*a800*/  IMAD.WIDE.U32 R14, R14, R151, RZ ;  /* 0x000000970e0e7225 */ /* 0x000fe200078e00ff */
[----:B------:R-:W-:-:S03]  /*a810*/  MOV R0, 0x7f800000 ;  /* 0x7f80000000007802 */ /* 0x000fc60000000f00 */
[----:B-----5:R-:W-:Y:S01]  /*a820*/  @P2 FFMA.FTZ R0, R6, R85, R13 ;  /* 0x0000005506002223 */ /* 0x020fe2000001000d */
[----:B------:R-:W-:Y:S01]  /*a830*/  @P5 FMUL.FTZ R13, R10, 0.69314718246459960938 ;  /* 0x3f3172180a0d5820 */ /* 0x000fe20000410000 */
[----:B------:R-:W-:Y:S02]  /*a840*/  IADD3 R10, PT, PT, R19, R11, RZ ;  /* 0x0000000b130a7210 */ /* 0x000fe40007ffe0ff */
[----:B------:R-:W-:Y:S02]  /*a850*/  IADD3 R12, PT, PT, R15, R12, RZ ;  /* 0x0000000c0f0c7210 */ /* 0x000fe40007ffe0ff */
[----:B------:R-:W-:Y:S02]  /*a860*/  IADD3 R42, P3, P2, R14, R18, R42 ;  /* 0x000000120e2a7210 */ /* 0x000fe40007a7e02a */
[----:B------:R-:W-:Y:S01]  /*a870*/  MOV R7, 0x7f800000 ;  /* 0x7f80000000077802 */ /* 0x000fe20000000f00 */
[----:B------:R-:W-:Y:S01]  /*a880*/  @P5 FFMA.FTZ R7, R6, R84, R13 ;  /* 0x0000005406075223 */ /* 0x000fe2000001000d */
[----:B------:R-:W-:-:S02]  /*a890*/  LOP3.LUT P6, RZ, R128, 0x3, RZ, 0xc0, !PT ;  /* 0x0000000380ff7812 */ /* 0x000fc400078cc0ff */
        /* <DEDUP_REMOVED lines=9> */
.L_x_10077:
        /* <DEDUP_REMOVED lines=23> */
.L_x_10079:
[----:B------:R-:W-:Y:S05]  /*aaa0*/  BSYNC.RECONVERGENT B0 ;  /* 0x0000000000007941 */ /* 0x000fea0003800200 */
.L_x_10078:
        /* <DEDUP_REMOVED lines=10> */
.L_x_10081:
[----:B------:R-:W-:Y:S05]  /*ab50*/  BSYNC.RECONVERGENT B0 ;  /* 0x0000000000007941 */ /* 0x000fea0003800200 */
.L_x_10080:
[----:B------:R-:W-:-:S04]  /*ab60*/  MOV R151, 0x0 ;  /* 0x0000000000977802 */ /* 0x000fc80000000f00 */
[----:B-1234-:R-:W-:Y:S05]  /*ab70*/  @P0 RET.REL.NODEC R150 `(_ZN5flash24flash_fwd_splitkv_kernelI23Flash_fwd_kernel_traitsILi96ELi64ELi64ELi4ELb0ELb0EN7cutlass10bfloat16_tE19Flash_kernel_traitsILi96ELi64ELi64ELi4ES3_EELb0ELb1ELb0ELb0ELb1ELb0ELb0ELb0EEEvNS_16Flash_fwd_paramsE) ;  /* 0xffffff5496200950 */ /* 0x01efea0003c3ffff */
        /* <DEDUP_REMOVED lines=14> */
[----:B-1----:R-:W-:Y:S05]  /*ac60*/  RET.REL.NODEC R150 `(_ZN5flash24flash_fwd_splitkv_kernelI23Flash_fwd_kernel_traitsILi96ELi64ELi64ELi4ELb0ELb0EN7cutlass10bfloat16_tE19Flash_kernel_traitsILi96ELi64ELi64ELi4ES3_EELb0ELb1ELb0ELb0ELb1ELb0ELb0ELb0EEEvNS_16Flash_fwd_paramsE) ;  /* 0xffffff5096e47950 */ /* 0x002fea0003c3ffff */
.L_x_10076:
[----:B------:R-:W-:Y:S01]  /*ac70*/  MOV R5, 0x2 ;  /* 0x0000000200057802 */ /* 0x000fe20000000f00 */
[----:B------:R-:W-:Y:S01]  /*ac80*/  IMAD.MOV.U32 R0, RZ, RZ, 0x1f ;  /* 0x0000001fff007424 */ /* 0x000fe200078e00ff */
[----:B------:R-:W-:-:S07]  /*ac90*/  MOV R4, 0xffffffff ;  /* 0xffffffff00047802 */ /* 0x000fce0000000f00 */
[----:B-1---5:R-:W-:Y:S05]  /*aca0*/  WARPSYNC.COLLECTIVE R4, `(.L_x_10082) ;  /* 0x0000000004087348 */ /* 0x022fea0003c00000 */
[----:B------:R2:W3:Y:S02]  /*acb0*/  SHFL.BFLY P0, R10, R164, R5, R0 ;  /* 0x0c000005a40a7389 */ /* 0x0004e40000000000 */
[----:B-123-5:R-:W-:Y:S05]  /*acc0*/  ENDCOLLECTIVE ;  /* 0x000000000000791b */ /* 0x02efea0003800000 */
.L_x_10082:
[----:B------:R-:W-:Y:S02]  /*acd0*/  IMAD.MOV.U32 R7, RZ, RZ, R10 ;  /* 0x000000ffff077224 */ /* 0x000fe400078e000a */
[----:B------:R-:W-:Y:S02]  /*ace0*/  IMAD.MOV.U32 R5, RZ, RZ, 0x1 ;  /* 0x00000001ff057424 */ /* 0x000fe400078e00ff */
[----:B------:R-:W-:-:S05]  /*acf0*/  FADD.FTZ R8, R7, R164 ;  /* 0x000000a407087221 */ /* 0x000fca0000010000 */
[----:B------:R-:W-:-:S07]  /*ad00*/  MOV R164, R8 ;  /* 0x0000000800a47202 */ /* 0x000fce0000000f00 */
[----:B------:R-:W-:Y:S05]  /*ad10*/  WARPSYNC.COLLECTIVE R4, `(.L_x_10083) ;  /* 0x0000000004087348 */ /* 0x000fea0003c00000 */
[----:B------:R1:W2:Y:S02]  /*ad20*/  SHFL.BFLY P0, R10, R164, R5, R0 ;  /* 0x0c000005a40a7389 */ /* 0x0002a40000000000 */
[----:B-12---:R-:W-:Y:S05]  /*ad30*/  ENDCOLLECTIVE ;  /* 0x000000000000791b */ /* 0x006fea0003800000 */
.L_x_10083:
[----:B------:R-:W-:Y:S01]  /*ad40*/  MOV R164, R159 ;  /* 0x0000009f00a47202 */ /* 0x000fe20000000f00 */
[----:B------:R-:W-:Y:S01]  /*ad50*/  IMAD.MOV.U32 R5, RZ, RZ, 0x2 ;  /* 0x00000002ff057424 */ /* 0x000fe200078e00ff */
[----:B------:R-:W-:-:S07]  /*ad60*/  MOV R7, R10 ;  /* 0x0000000a00077202 */ /* 0x000fce0000000f00 */
[----:B------:R-:W-:Y:S05]  /*ad70*/  WARPSYNC.COLLECTIVE R4, `(.L_x_10084) ;  /* 0x0000000004087348 */ /* 0x000fea0003c00000 */
[----:B------:R1:W2:Y:S02]  /*ad80*/  SHFL.BFLY P0, R10, R164, R5, R0 ;  /* 0x0c000005a40a7389 */ /* 0x0002a40000000000 */
[----:B-12---:R-:W-:Y:S05]  /*ad90*/  ENDCOLLECTIVE ;  /* 0x000000000000791b */ /* 0x006fea0003800000 */
.L_x_10084:
[----:B------:R-:W-:Y:S01]  /*ada0*/  FADD.FTZ R7, R8, R7 ;  /* 0x0000000708077221 */ /* 0x000fe20000010000 */
[----:B------:R-:W-:Y:S01]  /*adb0*/  FADD.FTZ R9, R10, R159 ;  /* 0x0000009f0a097221 */ /* 0x000fe20000010000 */
[----:B------:R-:W-:-:S04]  /*adc0*/  MOV R5, 0x1 ;  /* 0x0000000100057802 */ /* 0x000fc80000000f00 */
[----:B------:R-:W-:-:S07]  /*add0*/  MOV R164, R9 ;  /* 0x0000000900a47202 */ /* 0x000fce0000000f00 */
[----:B------:R-:W-:Y:S05]  /*ade0*/  WARPSYNC.COLLECTIVE R4, `(.L_x_10085) ;  /* 0x0000000004087348 */ /* 0x000fea0003c00000 */
[----:B------:R1:W2:Y:S02]  /*adf0*/  SHFL.BFLY P0, R10, R164, R5, R0 ;  /* 0x0c000005a40a7389 */ /* 0x0002a40000000000 */
[----:B-12---:R-:W-:Y:S05]  /*ae00*/  ENDCOLLECTIVE ;  /* 0x000000000000791b */ /* 0x006fea0003800000 */
.L_x_10085:
[----:B------:R-:W-:Y:S05]  /*ae10*/  BRA `(.L_x_10086) ;  /* 0xfffffff000447947 */ /* 0x000fea000383ffff */
.L_x_10087:
        /* <DEDUP_REMOVED lines=14> */
.L_x_11694:


//--------------------- .text._ZN5flash24flash_fwd_splitkv_kernelI23Flash_fwd_kernel_traitsILi96ELi64ELi64ELi4ELb0ELb0EN7cutlass10bfloat16_tE19Flash_kernel_traitsILi96ELi64ELi64ELi4ES3_EELb0ELb1ELb0ELb0ELb1ELb1ELb0ELb0EEEvNS_16Flash_fwd_paramsE --------------------------
	.section	.text._ZN5flash24flash_fwd_splitkv_kernelI23Flash_fwd_kernel_traitsILi96ELi64ELi64ELi4ELb0ELb0EN7cutlass10bfloat16_tE19Flash_kernel_traitsILi96ELi64ELi64ELi4ES3_EELb0ELb1ELb0ELb0ELb1ELb1ELb0ELb0EEEvNS_16Flash_fwd_paramsE,"ax",@progbits
	.align	128
        .global         _ZN5flash24flash_fwd_splitkv_kernelI23Flash_fwd_kernel_traitsILi96ELi64ELi64ELi4ELb0ELb0EN7cutlass10bfloat16_tE19Flash_kernel_traitsILi96ELi64ELi64ELi4ES3_EELb0ELb1ELb0ELb0ELb1ELb1ELb0ELb0EEEvNS_16Flash_fwd_paramsE
        .type           _ZN5flash24flash_fwd_splitkv_kernelI23Flash_fwd_kernel_traitsILi96ELi64ELi64ELi4ELb0ELb0EN7cutlass10bfloat16_tE19Flash_kernel_traitsILi96ELi64ELi64ELi4ES3_EELb0ELb1ELb0ELb0ELb1ELb1ELb0ELb0EEEvNS_16Flash_fwd_paramsE,@function
        .size           _ZN5flash24flash_fwd_splitkv_kernelI23Flash_fwd_kernel_traitsILi96ELi64ELi64ELi4ELb0ELb0EN7cutlass10bfloat16_tE19Flash_kernel_traitsILi96ELi64ELi64ELi4ES3_EELb0ELb1ELb0ELb0ELb1ELb1ELb0ELb0EEEvNS_16Flash_fwd_paramsE,(.L_x_11695 - _ZN5flash24flash_fwd_splitkv_kernelI23Flash_fwd_kernel_traitsILi96ELi64ELi64ELi4ELb0ELb0EN7cutlass10bfloat16_tE19Flash_kernel_traitsILi96ELi64ELi64ELi4ES3_EELb0ELb1ELb0ELb0ELb1ELb1ELb0ELb0EEEvNS_16Flash_fwd_paramsE)
        .other          _ZN5flash24flash_fwd_splitkv_kernelI23Flash_fwd_kernel_traitsILi96ELi64ELi64ELi4ELb0ELb0EN7cutlass10bfloat16_tE19Flash_kernel_traitsILi96ELi64ELi64ELi4ES3_EELb0ELb1ELb0ELb0ELb1ELb1ELb0ELb0EEEvNS_16Flash_fwd_paramsE,@"STO_CUDA_ENTRY STV_DEFAULT"
_ZN5flash24flash_fwd_splitkv_kernelI23Flash_fwd_kernel_traitsILi96ELi64ELi64ELi4ELb0ELb0EN7cutlass10bfloat16_tE19Flash_kernel_traitsILi96ELi64ELi64ELi4ES3_EELb0ELb1ELb0ELb0ELb1ELb1ELb0ELb0EEEvNS_16Flash_fwd_paramsE:
.text._ZN5flash24flash_fwd_splitkv_kernelI23Flash_fwd_kernel_traitsILi96ELi64ELi64ELi4ELb0ELb0EN7cutlass10bfloat16_tE19Flash_kernel_traitsILi96ELi64ELi64ELi4ES3_EELb0ELb1ELb0ELb0ELb1ELb1ELb0ELb0EEEvNS_16Flash_fwd_paramsE:
[----:B------:R-:W-:Y:S01]  /*0000*/  LDC R1, c[0x0][0x37c] ;  /* 0x0000df00ff017b82 */ /* 0x000fe20000000800 */
[----:B------:R-:W1:Y:S07]  /*0010*/  S2R R155, SR_CTAID.X ;  /* 0x00000000009b7919 */ /* 0x000e6e0000002500 */
[----:B------:R-:W2:Y:S01]  /*0020*/  LDC.64 R2, c[0x0][0x348] ;  /* 0x0000d200ff027b82 */ /* 0x000ea20000000a00 */
[----:B------:R-:W-:Y:S01]  /*0030*/  BSSY.RECONVERGENT B3, `(.L_x_10088) ;  /* 0x0000005000037945 */ /* 0x000fe20003800200 */
[----:B------:R-:W-:Y:S01]  /*0040*/  MOV R152, 0x80 ;  /* 0x0000008000987802 */ /* 0x000fe20000000f00 */
[----:B------:R-:W3:Y:S01]  /*0050*/  S2R R154, SR_CTAID.Y ;  /* 0x00000000009a7919 */ /* 0x000ee20000002600 */
[----:B------:R-:W4:Y:S05]  /*0060*/  S2R R153, SR_CTAID.Z ;  /* 0x0000000000997919 */ /* 0x000f2a0000002700 */
[----:B-1234-:R-:W-:Y:S05]  /*0070*/  CALL.REL.NOINC `($_ZN5flash24flash_fwd_splitkv_kernelI23Flash_fwd_kernel_traitsILi96ELi64ELi64ELi4ELb0ELb0EN7cutlass10bfloat16_tE19Flash_kernel_traitsILi96ELi64ELi64ELi4ES3_EELb0ELb1ELb0ELb0ELb1ELb1ELb0ELb0EEEvNS_16Flash_fwd_paramsE$_ZN5flash30compute_attn_1rowblock_splitkvI23Flash_fwd_kernel_traitsILi96ELi64ELi64ELi4ELb0ELb0EN7cutlass10bfloat16_tE19Flash_kernel_traitsILi96ELi64ELi64ELi4ES3_EELb0ELb1ELb0ELb0ELb1ELb1ELb0ELb0ENS_16Flash_fwd_paramsEEEvRKT8_iiiii) ;  /* 0x0000000000087944 */ /* 0x01efea0003c00000 */
[----:B------:R-:W-:Y:S05]  /*0080*/  BSYNC.RECONVERGENT B3 ;  /* 0x0000000000037941 */ /* 0x000fea0003800200 */
.L_x_10088:
[----:B------:R-:W-:Y:S05]  /*0090*/  EXIT ;  /* 0x000000000000794d */ /* 0x000fea0003800000 */
        .type           $_ZN5flash24flash_fwd_splitkv_kernelI23Flash_fwd_kernel_traitsILi96ELi64ELi64ELi4ELb0ELb0EN7cutlass10bfloat16_tE19Flash_kernel_traitsILi96ELi64ELi64ELi4ES3_EELb0ELb1ELb0ELb0ELb1ELb1ELb0ELb0EEEvNS_16Flash_fwd_paramsE$_ZN5flash30compute_attn_1rowblock_splitkvI23Flash_fwd_kernel_traitsILi96ELi64ELi64ELi4ELb0ELb0EN7cutlass10bfloat16_tE19Flash_kernel_traitsILi96ELi64ELi64ELi4ES3_EELb0ELb1ELb0ELb0ELb1ELb1ELb0ELb0ENS_16Flash_fwd_paramsEEEvRKT8_iiiii,@function
        .size           $_ZN5flash24flash_fwd_splitkv_kernelI23Flash_fwd_kernel_traitsILi96ELi64ELi64ELi4ELb0ELb0EN7cutlass10bfloat16_tE19Flash_kernel_traitsILi96ELi64ELi64ELi4ES3_EELb0ELb1ELb0ELb0ELb1ELb1ELb0ELb0EEEvNS_16Flash_fwd_paramsE$_ZN5flash30compute_attn_1rowblock_splitkvI23Flash_fwd_kernel_traitsILi96ELi64ELi64ELi4ELb0ELb0EN7cutlass10bfloat16_tE19Flash_kernel_traitsILi96ELi64ELi64ELi4ES3_EELb0ELb1ELb0ELb0ELb1ELb1ELb0ELb0ENS_16Flash_fwd_paramsEEEvRKT8_iiiii,(.L_x_11695 - $_ZN5flash24flash_fwd_splitkv_kernelI23Flash_fwd_kernel_traitsILi96ELi64ELi64ELi4ELb0ELb0EN7cutlass10bfloat16_tE19Flash_kernel_traitsILi96ELi64ELi64ELi4ES3_EELb0ELb1ELb0ELb0ELb1ELb1ELb0ELb0EEEvNS_16Flash_fwd_paramsE$_ZN5flash30compute_attn_1rowblock_splitkvI23Flash_fwd_kernel_traitsILi96ELi64ELi64ELi4ELb0ELb0EN7cutlass10bfloat16_tE19Flash_kernel_traitsILi96ELi64ELi64ELi4ES3_EELb0ELb1ELb0ELb0ELb1ELb1ELb0ELb0ENS_16Flash_fwd_paramsEEEvRKT8_iiiii)
$_ZN5flash24flash_fwd_splitkv_kernelI23Flash_fwd_kernel_traitsILi96ELi64ELi64ELi4ELb0ELb0EN7cutlass10bfloat16_tE19Flash_kernel_traitsILi96ELi64ELi64ELi4ES3_EELb0ELb1ELb0ELb0ELb1ELb1ELb0ELb0EEEvNS_16Flash_fwd_paramsE$_ZN5flash30compute_attn_1rowblock_splitkvI23Flash_fwd_kernel_traitsILi96ELi64ELi64ELi4ELb0ELb0EN7cutlass10bfloat16_tE19Flash_kernel_traitsILi96ELi64ELi64ELi4ES3_EELb0ELb1ELb0ELb0ELb1ELb1ELb0ELb0ENS_16Flash_fwd_paramsEEEvRKT8_iiiii:
        /* <DEDUP_REMOVED lines=38> */
.L_x_10090:
[----:B------:R-:W-:Y:S05]  /*0300*/  BSYNC.RECONVERGENT B0 ;  /* 0x0000000000007941 */ /* 0x000fea0003800200 */
.L_x_10089:
[----:B------:R-:W-:Y:S04]  /*0310*/  BSSY.RECONVERGENT B0, `(.L_x_10091) ;  /* 0x0000007000007945 */ /* 0x000fe80003800200 */
[----:B------:R-:W-:Y:S05]  /*0320*/  @!P3 BRA `(.L_x_10092) ;  /* 0x000000000014b947 */ /* 0x000fea0003800000 */
[----:B-----5:R-:W3:Y:S02]  /*0330*/  LD.E.U8 R6, desc[UR4][R2.64+0x1b2] ;  /* 0x0001b20402067980 */ /* 0x020ee4000c101100 */
[----:B---3--:R-:W-:-:S13]  /*0340*/  ISETP.NE.AND P1, PT, R6, RZ, PT ;  /* 0x000000ff0600720c */ /* 0x008fda0003f25270 */
[----:B------:R-:W3:Y:S02]  /*0350*/  @P1 LD.E R7, desc[UR4][R10.64+0x4] ;  /* 0x000004040a071980 */ /* 0x000ee4000c101900 */
[----:B---3--:R-:W-:-:S06]  /*0360*/  @P1 IADD3 R6, PT, PT, R7, -R14, RZ ;  /* 0x8000000e07061210 */ /* 0x008fcc0007ffe0ff */
[----:B------:R3:W5:Y:S02]  /*0370*/  @!P1 LD.E R6, desc[UR4][R10.64] ;  /* 0x000000040a069980 */ /* 0x000764000c101900 */
.L_x_10092:
[----:B------:R-:W-:Y:S05]  /*0380*/  BSYNC.RECONVERGENT B0 ;  /* 0x0000000000007941 */ /* 0x000fea0003800200 */
.L_x_10091:
        /* <DEDUP_REMOVED lines=8> */
.L_x_10094:
[----:B------:R-:W4:Y:S01]  /*0410*/  LD.E.64 R8, desc[UR4][R2.64+0x108] ;  /* 0x0001080402087980 */ /* 0x000f22000c101b00 */
[----:B------:R-:W-:Y:S01]  /*0420*/  BSSY.RECONVERGENT B0, `(.L_x_10096) ;  /* 0x0000006000007945 */ /* 0x000fe20003800200 */
[----:B------:R-:W-:Y:S01]  /*0430*/  IMAD.MOV.U32 R83, RZ, RZ, RZ ;  /* 0x000000ffff537224 */ /* 0x000fe200078e00ff */
[----:B----4-:R-:W-:-:S04]  /*0440*/  ISETP.NE.U32.AND P0, PT, R8, RZ, PT ;  /* 0x000000ff0800720c */ /* 0x010fc80003f05070 */
[----:B------:R-:W-:-:S13]  /*0450*/  ISETP.NE.AND.EX P0, PT, R9, RZ, PT, P0 ;  /* 0x000000ff0900720c */ /* 0x000fda0003f05300 */
[----:B------:R-:W-:Y:S05]  /*0460*/  @!P0 BRA `(.L_x_10097) ;  /* 0x0000000000048947 */ /* 0x000fea0003800000 */
[----:B------:R4:W5:Y:S02]  /*0470*/  LD.E R83, desc[UR4][R2.64+0xbc] ;  /* 0x0000bc0402537980 */ /* 0x000964000c101900 */
.L_x_10097:
[----:B------:R-:W-:Y:S05]  /*0480*/  BSYNC.RECONVERGENT B0 ;  /* 0x0000000000007941 */ /* 0x000fea0003800200 */
.L_x_10096:
[----:B-----5:R-:W-:Y:S02]  /*0490*/  IADD3 R83, PT, PT, R83, R6, -R13 ;  /* 0x0000000653537210 */ /* 0x020fe40007ffe80d */
.L_x_10095:
[----:B------:R-:W-:Y:S05]  /*04a0*/  BSYNC.RECONVERGENT B1 ;  /* 0x0000000000017941 */ /* 0x000fea0003800200 */
.L_x_10093:
[----:B-1----:R-:W-:Y:S01]  /*04b0*/  IMAD.SHL.U32 R19, R155, 0x40, RZ ;  /* 0x000000409b137824 */ /* 0x002fe200078e00ff */
[----:B------:R-:W-:Y:S01]  /*04c0*/  MOV R6, R152 ;  /* 0x0000009800067202 */ /* 0x000fe20000000f00 */
[----:B------:R-:W-:-:S03]  /*04d0*/  IMAD.MOV.U32 R7, RZ, RZ, 0x0 ;  /* 0x00000000ff077424 */ /* 0x000fc600078e00ff */
[----:B------:R-:W-:-:S13]  /*04e0*/  ISETP.GT.AND P0, PT, R88, R19, PT ;  /* 0x000000135800720c */ /* 0x000fda0003f04270 */
[----:B--234-:R-:W-:Y:S05]  /*04f0*/  @!P0 RET.REL.NODEC R6 `(_ZN5flash24flash_fwd_splitkv_kernelI23Flash_fwd_kernel_traitsILi96ELi64ELi64ELi4ELb0ELb0EN7cutlass10bfloat16_tE19Flash_kernel_traitsILi96ELi64ELi64ELi4ES3_EELb0ELb1ELb0ELb0ELb1ELb1ELb0ELb0EEEvNS_16Flash_fwd_paramsE) ;  /* 0xfffffff806c08950 */ /* 0x01cfea0003c3ffff */
        /* <DEDUP_REMOVED lines=79> */
.L_x_10100:
[----:B------:R-:W-:Y:S05]  /*09f0*/  BSYNC.RECONVERGENT B0 ;  /* 0x0000000000007941 */ /* 0x000fea0003800200 */
.L_x_10099:
        /* <DEDUP_REMOVED lines=15> */
.L_x_10102:
[----:B------:R-:W-:Y:S05]  /*0af0*/  BSYNC.RECONVERGENT B0 ;  /* 0x0000000000007941 */ /* 0x000fea0003800200 */
.L_x_10101:
[----:B------:R-:W-:Y:S01]  /*0b00*/  MOV R153, 0x0 ;  /* 0x0000000000997802 */ /* 0x000fe20000000f00 */
[----:B------:R1:W-:Y:S03]  /*0b10*/  @!P4 ST.E desc[UR4][R6.64], R3 ;  /* 0x000000030600c985 */ /* 0x0003e6000c101904 */
[----:B-12--5:R-:W-:Y:S05]  /*0b20*/  @P3 RET.REL.NODEC R152 `(_ZN5flash24flash_fwd_splitkv_kernelI23Flash_fwd_kernel_traitsILi96ELi64ELi64ELi4ELb0ELb0EN7cutlass10bfloat16_tE19Flash_kernel_traitsILi96ELi64ELi64ELi4ES3_EELb0ELb1ELb0ELb0ELb1ELb1ELb0ELb0EEEvNS_16Flash_fwd_paramsE) ;  /* 0xfffffff498343950 */ /* 0x026fea0003c3ffff */
[----:B------:R-:W-:Y:S02]  /*0b30*/  MOV R3, 0x7f800000 ;  /* 0x7f80000000037802 */ /* 0x000fe40000000f00 */
[----:B------:R-:W-:-:S03]  /*0b40*/  MOV R153, 0x0 ;  /* 0x0000000000997802 */ /* 0x000fc60000000f00 */
[----:B------:R1:W-:Y:S02]  /*0b50*/  ST.E desc[UR4][R6.64+0x80], R3 ;  /* 0x0000800306007985 */ /* 0x0003e4000c101904 */
[----:B-1----:R-:W-:Y:S05]  /*0b60*/  RET.REL.NODEC R152 `(_ZN5flash24flash_fwd_splitkv_kernelI23Flash_fwd_kernel_traitsILi96ELi64ELi64ELi4ELb0ELb0EN7cutlass10bfloat16_tE19Flash_kernel_traitsILi96ELi64ELi64ELi4ES3_EELb0ELb1ELb0ELb0ELb1ELb1ELb0ELb0EEEvNS_16Flash_fwd_paramsE) ;  /* 0xfffffff498247950 */ /* 0x002fea0003c3ffff */
.L_x_10098:
        /* <DEDUP_REMOVED lines=57> */
[----:B----4-:R-:W4:Y:S02]  /*0f00*/  MUFU.RCP R13, R18 ;  /* 0x00000012000d7308 */ /* 0x010f240000001000 */
        /* <DEDUP_REMOVED lines=27> */
[----:B--2---:R-:W-:Y:S01]  /*10c0*/  IMAD R7, R5, R0, RZ ;  /* 0x0000000005077224 */ /* 0x004fe200078e02ff */
        /* <DEDUP_REMOVED lines=18> */
.L_x_10104:
        /* <DEDUP_REMOVED lines=79> */
[----:B-1----:R-:W-:Y:S02]  /*16e0*/  MOV R0, R82 ;  /* 0x0000005200007202 */ /* 0x002fe40000000f00 */
.L_x_10105:
[----:B------:R-:W-:Y:S05]  /*16f0*/  BSYNC.RECONVERGENT B0 ;  /* 0x0000000000007941 */ /* 0x000fea0003800200 */
.L_x_10103:
        /* <DEDUP_REMOVED lines=111> */
[----:B-----5:R-:W-:-:S02]  /*1df0*/  IMAD R4, R9, R116, RZ ;  /* 0x0000007409047224 */ /* 0x020fc400078e02ff */
        /* <DEDUP_REMOVED lines=24> */
[----:B------:R-:W-:-:S04]  /*1f80*/  LEA R150, P0, R10, R18, 0x1 ;  /* 0x000000120a967211 */ /* 0x000fc800078008ff */
[----:B------:R-:W-:Y:S01]  /*1f90*/  LEA.HI.X R151, R10, R19, R151, 0x1, P0 ;  /* 0x000000130a977211 */ /* 0x000fe200000f0c97 */
[----:B------:R-:W-:Y:S01]  /*1fa0*/  BAR.SYNC.DEFER_BLOCKING 0x0 ;  /* 0x0000000000007b1d */ /* 0x000fe20000010000 */
[----:B------:R-:W-:-:S13]  /*1fb0*/  ISETP.GE.AND P1, PT, R7, R6, PT ;  /* 0x000000060700720c */ /* 0x000fda0003f26270 */
        /* <DEDUP_REMOVED lines=21> */
[----:B------:R-:W-:Y:S01]  /*2110*/  SHF.R.U32.HI R130, RZ, 0x1, R128 ;  /* 0x00000001ff827819 */ /* 0x000fe20000011680 */
[----:B------:R-:W-:Y:S01]  /*2120*/  BSSY.RECONVERGENT B1, `(.L_x_10106) ;  /* 0x000010b000017945 */ /* 0x000fe20003800200 */
[C---:B------:R-:W-:Y:S01]  /*2130*/  SHF.L.U32 R8, R128.reuse, 0x4, RZ ;  /* 0x0000000480087819 */ /* 0x040fe200000006ff */
[----:B------:R-:W0:Y:S01]  /*2140*/  LDGDEPBAR ;  /* 0x00000000000079af */ /* 0x000e220000000000 */
[----:B------:R-:W-:-:S02]  /*2150*/  SHF.L.U32 R81, R128, 0x5, RZ ;  /* 0x0000000580517819 */ /* 0x000fc400000006ff */
[----:B------:R-:W-:Y:S02]  /*2160*/  SHF.L.U32 R129, R128, 0x2, RZ ;  /* 0x0000000280817819 */ /* 0x000fe400000006ff */
[----:B------:R-:W-:Y:S02]  /*2170*/  LOP3.LUT R4, R130, 0x8, RZ, 0xc0, !PT ;  /* 0x0000000882047812 */ /* 0x000fe400078ec0ff */
[----:B------:R-:W-:Y:S02]  /*2180*/  LOP3.LUT R131, R8, 0x3e00, RZ, 0xc0, !PT ;  /* 0x00003e0008837812 */ /* 0x000fe400078ec0ff */
[----:B------:R-:W-:Y:S02]  /*2190*/  LOP3.LUT R6, R129, 0x18, RZ, 0xc0, !PT ;  /* 0x0000001881067812 */ /* 0x000fe400078ec0ff */
[--C-:B------:R-:W-:Y:S02]  /*21a0*/  LOP3.LUT R7, R4, 0xc0, R81.reuse, 0xf8, !PT ;  /* 0x000000c004077812 */ /* 0x100fe400078ef851 */
[----:B------:R-:W-:-:S02]  /*21b0*/  LOP3.LUT R4, R131, 0x20, R81, 0xf8, !PT ;  /* 0x0000002083047812 */ /* 0x000fc400078ef851 */
[----:B------:R-:W-:Y:S02]  /*21c0*/  LOP3.LUT R8, R8, 0x100, RZ, 0xc0, !PT ;  /* 0x0000010008087812 */ /* 0x000fe400078ec0ff */
[----:B------:R-:W-:Y:S02]  /*21d0*/  LOP3.LUT R9, R81, 0xc0, RZ, 0xc0, !PT ;  /* 0x000000c051097812 */ /* 0x000fe400078ec0ff */
[----:B------:R-:W-:Y:S02]  /*21e0*/  LOP3.LUT R80, R7, R6, RZ, 0x3c, !PT ;  /* 0x0000000607507212 */ /* 0x000fe400078e3cff */
[--C-:B------:R-:W-:Y:S02]  /*21f0*/  LOP3.LUT R7, R4, 0x100, R81.reuse, 0xf8, !PT ;  /* 0x0000010004077812 */ /* 0x100fe400078ef851 */
[----:B------:R-:W-:Y:S02]  /*2200*/  LOP3.LUT R5, R8, 0x20, R81, 0xf8, !PT ;  /* 0x0000002008057812 */ /* 0x000fe400078ef851 */
[----:B------:R-:W-:-:S02]  /*2210*/  LOP3.LUT R4, R9, 0x8, R128, 0xf8, !PT ;  /* 0x0000000809047812 */ /* 0x000fc400078ef880 */
[----:B------:R-:W-:Y:S02]  /*2220*/  LOP3.LUT R7, R7, R80, RZ, 0xfc, !PT ;  /* 0x0000005007077212 */ /* 0x000fe400078efcff */
[----:B------:R-:W-:Y:S02]  /*2230*/  LOP3.LUT R5, R5, R4, R6, 0xf6, !PT ;  /* 0x0000000405057212 */ /* 0x000fe400078ef606 */
[----:B------:R-:W-:Y:S01]  /*2240*/  LOP3.LUT P0, R33, R128, 0x4, RZ, 0xc0, !PT ;  /* 0x0000000480217812 */ /* 0x000fe2000780c0ff */
[----:B------:R-:W-:Y:S01]  /*2250*/  IMAD R123, R7, 0x2, R132 ;  /* 0x00000002077b7824 */ /* 0x000fe200078e0284 */
[----:B------:R-:W-:Y:S02]  /*2260*/  LEA R122, R5, R132, 0x1 ;  /* 0x00000084057a7211 */ /* 0x000fe400078e08ff */
[----:B------:R-:W-:Y:S02]  /*2270*/  MOV R32, 0x20 ;  /* 0x0000002000207802 */ /* 0x000fe40000000f00 */
[----:B------:R-:W-:Y:S01]  /*2280*/  LDSM.16.M88.4 R44, [R123] ;  /* 0x000000007b2c783b */ /* 0x000fe20000000200 */
[----:B-----5:R-:W-:-:S02]  /*2290*/  IADD3 R85, PT, PT, R85, R83, -R88 ;  /* 0x0000005355557210 */ /* 0x020fc40007ffe858 */
[----:B------:R-:W-:Y:S01]  /*22a0*/  SEL R35, R32, 0xffffffe0, !P0 ;  /* 0xffffffe020237807 */ /* 0x000fe20004000000 */
[----:B------:R-:W3:Y:S03]  /*22b0*/  LDSM.16.M88.4 R28, [R122+0x3000] ;  /* 0x003000007a1c783b */ /* 0x000ee60000000200 */
[----:B------:R-:W-:Y:S01]  /*22c0*/  IADD3 R87, PT, PT, R122, R35, RZ ;  /* 0x000000237a577210 */ /* 0x000fe20007ffe0ff */
[----:B------:R-:W-:Y:S01]  /*22d0*/  IMAD.IADD R89, R123, 0x1, R35 ;  /* 0x000000017b597824 */ /* 0x000fe200078e0223 */
[----:B------:R-:W4:Y:S04]  /*22e0*/  LDSM.16.M88.4 R60, [R122+0x3400] ;  /* 0x003400007a3c783b */ /* 0x000f280000000200 */
[----:B------:R-:W4:Y:S04]  /*22f0*/  LDSM.16.M88.4 R52, [R122+0x3800] ;  /* 0x003800007a34783b */ /* 0x000f280000000200 */
        /* <DEDUP_REMOVED lines=46> */
[----:B------:R-:W4:Y:S02]  /*25e0*/  LDSM.16.M88.4 R56, [R122+0x5400] ;  /* 0x005400007a38783b */ /* 0x000f240000000200 */
[----:B--2---:R-:W-:-:S05]  /*25f0*/  FMUL.FTZ R12, R12, R34 ;  /* 0x000000220c0c7220 */ /* 0x004fca0000410000 */
[----:B------:R-:W-:Y:S01]  /*2600*/  HMMA.16816.F32.BF16 R52, R68, R66, R52 ;  /* 0x000000424434723c */ /* 0x000fe20000041834 */
[-C--:B------:R-:W-:Y:S01]  /*2610*/  FMUL.FTZ R65, R13, R34.reuse ;  /* 0x000000220d417220 */ /* 0x080fe20000410000 */
[-C--:B------:R-:W-:Y:S01]  /*2620*/  FMUL.FTZ R66, R14, R34.reuse ;  /* 0x000000220e427220 */ /* 0x080fe20000410000 */
[----:B------:R2:W1:Y:S01]  /*2630*/  MUFU.TANH R64, R12 ;  /* 0x0000000c00407308 */ /* 0x0004620000002400 */
[----:B------:R-:W-:-:S04]  /*2640*/  FMUL.FTZ R67, R15, R34 ;  /* 0x000000220f437220 */ /* 0x000fc80000410000 */
[C---:B------:R-:W-:Y:S01]  /*2650*/  HMMA.16816.F32.BF16 R76, R40.reuse, R36, R24 ;  /* 0x00000024284c723c */ /* 0x040fe20000041818 */
[----:B------:R-:W-:Y:S02]  /*2660*/  LDSM.16.M88.4 R24, [R87+0x5400] ;  /* 0x005400005718783b */ /* 0x000fe40000000200 */
[----:B------:R-:W1:Y:S05]  /*2670*/  MUFU.TANH R65, R65 ;  /* 0x0000004100417308 */ /* 0x000e6a0000002400 */
[----:B------:R-:W-:Y:S01]  /*2680*/  HMMA.16816.F32.BF16 R60, R40, R38, R60 ;  /* 0x00000026283c723c */ /* 0x000fe2000004183c */
[----:B------:R-:W-:Y:S02]  /*2690*/  LDSM.16.M88.4 R36, [R87+0x4c00] ;  /* 0x004c00005724783b */ /* 0x000fe40000000200 */
[----:B------:R-:W4:Y:S02]  /*26a0*/  MUFU.TANH R66, R66 ;  /* 0x0000004200427308 */ /* 0x000f240000002400 */
[----:B--2---:R-:W2:Y:S03]  /*26b0*/  LDSM.16.M88.4 R12, [R122+0x5800] ;  /* 0x005800007a0c783b */ /* 0x004ea60000000200 */
[----:B---3--:R-:W-:Y:S01]  /*26c0*/  HMMA.16816.F32.BF16 R48, R68, R16, R48 ;  /* 0x000000104430723c */ /* 0x008fe20000041830 */
[-C--:B------:R-:W-:Y:S01]  /*26d0*/  FMUL.FTZ R16, R28, R34.reuse ;  /* 0x000000221c107220 */ /* 0x080fe20000410000 */
[----:B------:R-:W-:Y:S01]  /*26e0*/  FMUL.FTZ R17, R30, R34 ;  /* 0x000000221e117220 */ /* 0x000fe20000410000 */
[----:B------:R-:W3:Y:S05]  /*26f0*/  MUFU.TANH R67, R67 ;  /* 0x0000004300437308 */ /* 0x000eea0000002400 */
[C---:B-1----:R-:W-:Y:S03]  /*2700*/  HMMA.16816.F32.BF16 R72, R40.reuse, R4, R72 ;  /* 0x000000042848723c */ /* 0x042fe60000041848 */
[----:B------:R-:W1:Y:S05]  /*2710*/  MUFU.TANH R16, R16 ;  /* 0x0000001000107308 */ /* 0x000e6a0000002400 */
[----:B------:R-:W-:Y:S01]  /*2720*/  HMMA.16816.F32.BF16 R52, R40, R6, R52 ;  /* 0x000000062834723c */ /* 0x000fe20000041834 */
[----:B------:R-:W3:Y:S02]  /*2730*/  LDSM.16.M88.4 R4, [R122+0x5c00] ;  /* 0x005c00007a04783b */ /* 0x000ee40000000200 */
[----:B------:R-:W1:Y:S05]  /*2740*/  MUFU.TANH R17, R17 ;  /* 0x0000001100117308 */ /* 0x000e6a0000002400 */
[----:B------:R-:W-:Y:S08]  /*2750*/  HMMA.16816.F32.BF16 R44, R68, R18, R44 ;  /* 0x00000012442c723c */ /* 0x000ff0000004182c */
[C---:B----4-:R-:W-:Y:S08]  /*2760*/  HMMA.16816.F32.BF16 R76, R20.reuse, R56, R76 ;  /* 0x00000038144c723c */ /* 0x050ff0000004184c */
[C---:B------:R-:W-:Y:S01]  /*2770*/  HMMA.16816.F32.BF16 R60, R20.reuse, R58, R60 ;  /* 0x0000003a143c723c */ /* 0x040fe2000004183c */
[----:B------:R-:W4:Y:S07]  /*2780*/  LDSM.16.M88.4 R56, [R87+0x5800] ;  /* 0x005800005738783b */ /* 0x000f2e0000000200 */
        /* <DEDUP_REMOVED lines=10> */
[C---:B---3--:R-:W-:Y:S07]  /*2830*/  HMMA.16816.F32.BF16 R48, R20.reuse, R4, R48 ;  /* 0x000000041430723c */ /* 0x048fee0000041830 */
[----:B------:R-:W3:Y:S01]  /*2840*/  MUFU.TANH R25, R25 ;  /* 0x0000001900197308 */ /* 0x000ee20000002400 */
[----:B------:R-:W-:Y:S03]  /*2850*/  HMMA.16816.F32.BF16 R44, R20, R6, R44 ;  /* 0x00000006142c723c */ /* 0x000fe6000004182c */
[-C--:B------:R-:W-:Y:S01]  /*2860*/  FMUL.FTZ R28, R76, R34.reuse ;  /* 0x000000224c1c7220 */ /* 0x080fe20000410000 */
[----:B------:R-:W-:-:S04]  /*2870*/  FMUL.FTZ R29, R79, R34 ;  /* 0x000000224f1d7220 */ /* 0x000fc80000410000 */
[C---:B------:R-:W-:Y:S01]  /*2880*/  HMMA.16816.F32.BF16 R60, R8.reuse, R26, R60 ;  /* 0x0000001a083c723c */ /* 0x040fe2000004183c */
[-C--:B------:R-:W-:Y:S01]  /*2890*/  FMUL.FTZ R27, R77, R34.reuse ;  /* 0x000000224d1b7220 */ /* 0x080fe20000410000 */
[-C--:B------:R-:W-:Y:S01]  /*28a0*/  FMUL.FTZ R26, R78, R34.reuse ;  /* 0x000000224e1a7220 */ /* 0x080fe20000410000 */
[----:B------:R-:W1:Y:S05]  /*28b0*/  MUFU.TANH R28, R28 ;  /* 0x0000001c001c7308 */ /* 0x000e6a0000002400 */
[C---:B----4-:R-:W-:Y:S03]  /*28c0*/  HMMA.16816.F32.BF16 R72, R8.reuse, R56, R72 ;  /* 0x000000380848723c */ /* 0x050fe60000041848 */
[----:B------:R-:W4:Y:S05]  /*28d0*/  MUFU.TANH R27, R27 ;  /* 0x0000001b001b7308 */ /* 0x000f2a0000002400 */
        /* <DEDUP_REMOVED lines=18> */
[----:B------:R-:W-:Y:S01]  /*2a00*/  LOP3.LUT R90, R9, 0x7, R90, 0xf8, !PT ;  /* 0x00000007095a7812 */ /* 0x000fe200078ef85a */
[----:B------:R-:W1:Y:S01]  /*2a10*/  MUFU.TANH R30, R30 ;  /* 0x0000001e001e7308 */ /* 0x000e620000002400 */
[----:B------:R-:W-:Y:S02]  /*2a20*/  IADD3 R9, PT, PT, R83, -R88, -R86 ;  /* 0x8000005853097210 */ /* 0x000fe40007ffe856 */
[-C--:B------:R-:W-:Y:S01]  /*2a30*/  FMUL.FTZ R23, R48, R34.reuse ;  /* 0x0000002230177220 */ /* 0x080fe20000410000 */
[-C--:B------:R-:W-:Y:S01]  /*2a40*/  FMUL.FTZ R8, R49, R34.reuse ;  /* 0x0000002231087220 */ /* 0x080fe20000410000 */
[-C--:B------:R-:W-:Y:S01]  /*2a50*/  FMUL.FTZ R11, R50, R34.reuse ;  /* 0x00000022320b7220 */ /* 0x080fe20000410000 */
[-C--:B------:R-:W-:Y:S01]  /*2a60*/  FMUL.FTZ R15, R51, R34.reuse ;  /* 0x00000022330f7220 */ /* 0x080fe20000410000 */
[----:B------:R-:W-:Y:S01]  /*2a70*/  IMAD R90, R155, 0x40, R90 ;  /* 0x000000409b5a7824 */ /* 0x000fe200078e025a */
[----:B------:R-:W1:Y:S03]  /*2a80*/  MUFU.TANH R31, R31 ;  /* 0x0000001f001f7308 */ /* 0x000e660000002400 */
[-C--:B------:R-:W-:Y:S01]  /*2a90*/  FMUL.FTZ R38, R44, R34.reuse ;  /* 0x000000222c267220 */ /* 0x080fe20000410000 */
[-C--:B------:R-:W-:Y:S01]  /*2aa0*/  FMUL.FTZ R42, R45, R34.reuse ;  /* 0x000000222d2a7220 */ /* 0x080fe20000410000 */
[-C--:B------:R-:W-:Y:S01]  /*2ab0*/  FMUL.FTZ R39, R46, R34.reuse ;  /* 0x000000222e277220 */ /* 0x080fe20000410000 */
[----:B------:R-:W-:Y:S01]  /*2ac0*/  FMUL.FTZ R41, R47, R34 ;  /* 0x000000222f297220 */ /* 0x000fe20000410000 */
[----:B------:R-:W-:Y:S01]  /*2ad0*/  IADD3 R34, PT, PT, R84, -0x1, RZ ;  /* 0xffffffff54227810 */ /* 0x000fe20007ffe0ff */
[----:B------:R-:W1:Y:S01]  /*2ae0*/  MUFU.TANH R18, R18 ;  /* 0x0000001200127308 */ /* 0x000e620000002400 */
[----:B------:R-:W-:-:S02]  /*2af0*/  IADD3 R10, PT, PT, R90, R85, RZ ;  /* 0x000000555a0a7210 */ /* 0x000fc40007ffe0ff */
[----:B------:R-:W-:Y:S02]  /*2b00*/  ISETP.GT.U32.AND P0, PT, R34, R147, PT ;  /* 0x000000932200720c */ /* 0x000fe40003f04070 */
[----:B------:R-:W-:Y:S02]  /*2b10*/  IADD3 R116, PT, PT, R90, R9, RZ ;  /* 0x000000095a747210 */ /* 0x000fe40007ffe0ff */
[C-C-:B------:R-:W-:Y:S01]  /*2b20*/  VIADDMNMX R144, R10.reuse, 0x1, R83.reuse, PT ;  /* 0x000000010a907846 */ /* 0x140fe20003800153 */
[----:B------:R-:W1:Y:S01]  /*2b30*/  MUFU.TANH R4, R4 ;  /* 0x0000000400047308 */ /* 0x000e620000002400 */
[----:B------:R-:W-:-:S07]  /*2b40*/  VIADDMNMX R143, R10, 0x9, R83, PT ;  /* 0x000000090a8f7846 */ /* 0x000fce0003800153 */
        /* <DEDUP_REMOVED lines=31> */
.L_x_10109:
[----:B------:R-:W2:Y:S01]  /*2d40*/  LD.E R45, desc[UR4][R2.64+0x170] ;  /* 0x00017004022d7980 */ /* 0x000ea2000c101900 */
[----:B------:R-:W-:Y:S02]  /*2d50*/  LEA R20, R84, 0xffffff80, 0x6 ;  /* 0xffffff8054147811 */ /* 0x000fe400078e30ff */
[----:B------:R-:W-:Y:S01]  /*2d60*/  IABS R43, R82 ;  /* 0x00000052002b7213 */ /* 0x000fe20000000000 */
[----:B------:R-:W3:Y:S01]  /*2d70*/  LD.E.64 R48, desc[UR4][R120.64+0x20] ;  /* 0x0000200478307980 */ /* 0x000ee2000c101b00 */
        /* <DEDUP_REMOVED lines=56> */
.L_x_10110:
[----:B------:R-:W-:Y:S05]  /*3100*/  BSYNC.RECONVERGENT B0 ;  /* 0x0000000000007941 */ /* 0x000fea0003800200 */
.L_x_10108:
        /* <DEDUP_REMOVED lines=12> */
.L_x_10107:
[----:B------:R-:W-:Y:S05]  /*31d0*/  BSYNC.RECONVERGENT B1 ;  /* 0x0000000000017941 */ /* 0x000fea0003800200 */
.L_x_10106:
[----:B------:R-:W3:Y:S01]  /*31e0*/  LD.E R104, desc[UR4][R2.64+0xdc] ;  /* 0x0000dc0402687980 */ /* 0x000ee2000c101900 */
        /* <DEDUP_REMOVED lines=17> */
[C---:B------:R-:W-:Y:S01]  /*3300*/  VIADD R63, R43.reuse, 0x11 ;  /* 0x000000112b3f7836 */ /* 0x040fe20000000000 */
[C---:B------:R-:W-:Y:S01]  /*3310*/  ISETP.GT.AND P4, PT, R116.reuse, R73, PT ;  /* 0x000000497400720c */ /* 0x040fe20003f84270 */
[----:B------:R-:W-:Y:S01]  /*3320*/  VIADD R61, R43, 0x18 ;  /* 0x000000182b3d7836 */ /* 0x000fe20000000000 */
[-C--:B------:R-:W-:Y:S01]  /*3330*/  ISETP.GE.AND P5, PT, R75, R144.reuse, PT ;  /* 0x000000904b00720c */ /* 0x080fe20003fa6270 */
[----:B------:R-:W-:Y:S01]  /*3340*/  VIADD R59, R43, 0x19 ;  /* 0x000000192b3b7836 */ /* 0x000fe20000000000 */
[----:B------:R-:W-:Y:S01]  /*3350*/  FSEL R40, R65, -INF , !P1 ;  /* 0xff80000041287808 */ /* 0x000fe20004800000 */
[C---:B------:R-:W-:Y:S01]  /*3360*/  VIADD R57, R43.reuse, 0x20 ;  /* 0x000000202b397836 */ /* 0x040fe20000000000 */
[----:B------:R-:W-:Y:S01]  /*3370*/  ISETP.GT.AND P1, PT, R116, R71, PT ;  /* 0x000000477400720c */ /* 0x000fe20003f24270 */
[C---:B------:R-:W-:Y:S01]  /*3380*/  VIADD R55, R43.reuse, 0x21 ;  /* 0x000000212b377836 */ /* 0x040fe20000000000 */
[----:B-1----:R-:W-:Y:S01]  /*3390*/  FSEL R16, R16, -INF , !P4 ;  /* 0xff80000010107808 */ /* 0x002fe20006000000 */
[----:B------:R-:W-:Y:S01]  /*33a0*/  VIADD R53, R43, 0x28 ;  /* 0x000000282b357836 */ /* 0x000fe20000000000 */
[----:B------:R-:W-:Y:S01]  /*33b0*/  FSEL R9, R9, -INF , !P3 ;  /* 0xff80000009097808 */ /* 0x000fe20005800000 */
[C---:B------:R-:W-:Y:S01]  /*33c0*/  VIADD R51, R43.reuse, 0x29 ;  /* 0x000000292b337836 */ /* 0x040fe20000000000 */
[----:B------:R-:W-:Y:S01]  /*33d0*/  FSEL R40, R40, -INF , !P5 ;  /* 0xff80000028287808 */ /* 0x000fe20006800000 */
[C---:B------:R-:W-:Y:S01]  /*33e0*/  VIADD R49, R43.reuse, 0x30 ;  /* 0x000000302b317836 */ /* 0x040fe20000000000 */
[----:B------:R-:W-:Y:S01]  /*33f0*/  ISETP.GT.AND P4, PT, R116, R69, PT ;  /* 0x000000457400720c */ /* 0x000fe20003f84270 */
[----:B------:R-:W-:Y:S01]  /*3400*/  VIADD R47, R43, 0x31 ;  /* 0x000000312b2f7836 */ /* 0x000fe20000000000 */
[-C--:B------:R-:W-:Y:S01]  /*3410*/  ISETP.GE.AND P3, PT, R73, R144.reuse, PT ;  /* 0x000000904900720c */ /* 0x080fe20003f66270 */
[----:B--2---:R-:W-:Y:S01]  /*3420*/  VIADD R45, R43, 0x38 ;  /* 0x000000382b2d7836 */ /* 0x004fe20000000000 */
[----:B------:R-:W-:-:S02]  /*3430*/  ISETP.GE.AND P5, PT, R71, R144, PT ;  /* 0x000000904700720c */ /* 0x000fc40003fa6270 */
[----:B------:R-:W-:Y:S02]  /*3440*/  FSEL R20, R24, -INF , !P1 ;  /* 0xff80000018147808 */ /* 0x000fe40004800000 */
[----:B------:R-:W-:Y:S02]  /*3450*/  ISETP.GT.AND P1, PT, R116, R63, PT ;  /* 0x0000003f7400720c */ /* 0x000fe40003f24270 */
        /* <DEDUP_REMOVED lines=19> */
[----:B------:R-:W-:Y:S02]  /*3590*/  ISETP.GT.AND P0, PT, R118, R43, PT ;  /* 0x0000002b7600720c */ /* 0x000fe40003f04270 */
[C---:B------:R-:W-:Y:S01]  /*35a0*/  ISETP.GE.AND P2, PT, R43.reuse, R143, PT ;  /* 0x0000008f2b00720c */ /* 0x040fe20003f46270 */
[----:B------:R-:W-:Y:S01]  /*35b0*/  VIADD R43, R43, 0x39 ;  /* 0x000000392b2b7836 */ /* 0x000fe20000000000 */
[----:B------:R-:W-:-:S02]  /*35c0*/  FSEL R13, R13, -INF , !P4 ;  /* 0xff8000000d0d7808 */ /* 0x000fc40006000000 */
[----:B------:R-:W-:Y:S02]  /*35d0*/  FSEL R156, R37, -INF , !P5 ;  /* 0xff800000259c7808 */ /* 0x000fe40006800000 */
[----:B------:R-:W-:Y:S02]  /*35e0*/  ISETP.GT.AND P4, PT, R116, R49, PT ;  /* 0x000000317400720c */ /* 0x000fe40003f84270 */
[-C--:B------:R-:W-:Y:S02]  /*35f0*/  ISETP.GE.AND P5, PT, R51, R144.reuse, PT ;  /* 0x000000903300720c */ /* 0x080fe40003fa6270 */
[----:B------:R-:W-:Y:S02]  /*3600*/  FSEL R21, R21, -INF , !P1 ;  /* 0xff80000015157808 */ /* 0x000fe40004800000 */
[----:B------:R-:W-:Y:S02]  /*3610*/  ISETP.GE.AND P3, PT, R69, R144, PT ;  /* 0x000000904500720c */ /* 0x000fe40003f66270 */
[----:B------:R-:W-:-:S02]  /*3620*/  FSEL R23, R23, -INF , !P4 ;  /* 0xff80000017177808 */ /* 0x000fc40006000000 */
[----:B------:R-:W-:Y:S02]  /*3630*/  FSEL R114, R21, -INF , !P5 ;  /* 0xff80000015727808 */ /* 0x000fe40006800000 */
[C---:B------:R-:W-:Y:S02]  /*3640*/  ISETP.GT.AND P4, PT, R116.reuse, R43, PT ;  /* 0x0000002b7400720c */ /* 0x040fe40003f84270 */
[----:B------:R-:W-:Y:S02]  /*3650*/  ISETP.GT.AND P5, PT, R116, R45, PT ;  /* 0x0000002d7400720c */ /* 0x000fe40003fa4270 */
[----:B------:R-:W-:Y:S02]  /*3660*/  FSEL R14, R14, -INF , !P3 ;  /* 0xff8000000e0e7808 */ /* 0x000fe40005800000 */
[----:B------:R-:W-:Y:S02]  /*3670*/  ISETP.GE.AND P3, PT, R61, R144, PT ;  /* 0x000000903d00720c */ /* 0x000fe40003f66270 */
[----:B------:R-:W-:-:S02]  /*3680*/  FSEL R42, R42, -INF , !P4 ;  /* 0xff8000002a2a7808 */ /* 0x000fc40006000000 */
[----:B------:R-:W-:Y:S02]  /*3690*/  FSEL R38, R38, -INF , !P5 ;  /* 0xff80000026267808 */ /* 0x000fe40006800000 */
[-C--:B------:R-:W-:Y:S02]  /*36a0*/  ISETP.GE.AND P4, PT, R45, R144.reuse, PT ;  /* 0x000000902d00720c */ /* 0x080fe40003f86270 */
[----:B------:R-:W-:Y:S02]  /*36b0*/  FSEL R30, R66, -INF , !P0 ;  /* 0xff800000421e7808 */ /* 0x000fe40004000000 */
[----:B------:R-:W-:Y:S02]  /*36c0*/  FSEL R12, R12, -INF , !P3 ;  /* 0xff8000000c0c7808 */ /* 0x000fe40005800000 */
[----:B------:R-:W-:Y:S02]  /*36d0*/  ISETP.GE.AND P3, PT, R57, R144, PT ;  /* 0x000000903900720c */ /* 0x000fe40003f66270 */
[----:B------:R-:W-:-:S02]  /*36e0*/  FSEL R115, R38, -INF , !P4 ;  /* 0xff80000026737808 */ /* 0x000fc40006000000 */
[-C--:B------:R-:W-:Y:S02]  /*36f0*/  ISETP.GE.AND P4, PT, R43, R144.reuse, PT ;  /* 0x000000902b00720c */ /* 0x080fe40003f86270 */
[----:B------:R-:W-:Y:S02]  /*3700*/  FSEL R30, R30, -INF , !P2 ;  /* 0xff8000001e1e7808 */ /* 0x000fe40005000000 */
[----:B------:R-:W-:Y:S02]  /*3710*/  ISETP.GT.AND P2, PT, R118, R71, PT ;  /* 0x000000477600720c */ /* 0x000fe40003f44270 */
[----:B------:R-:W-:Y:S02]  /*3720*/  FSEL R158, R36, -INF , !P3 ;  /* 0xff800000249e7808 */ /* 0x000fe40005800000 */
[----:B------:R-:W-:Y:S02]  /*3730*/  ISETP.GE.AND P3, PT, R53, R144, PT ;  /* 0x000000903500720c */ /* 0x000fe40003f66270 */
[----:B------:R-:W-:-:S02]  /*3740*/  FSEL R113, R42, -INF , !P4 ;  /* 0xff8000002a717808 */ /* 0x000fc40006000000 */
[----:B------:R-:W-:Y:S02]  /*3750*/  ISETP.GE.AND P1, PT, R49, R144, PT ;  /* 0x000000903100720c */ /* 0x000fe40003f26270 */
[----:B------:R-:W-:Y:S02]  /*3760*/  ISETP.GE.AND P4, PT, R71, R143, PT ;  /* 0x0000008f4700720c */ /* 0x000fe40003f86270 */
[----:B------:R-:W-:Y:S02]  /*3770*/  FSEL R24, R25, -INF , !P2 ;  /* 0xff80000019187808 */ /* 0x000fe40005000000 */
[----:B------:R-:W-:Y:S02]  /*3780*/  ISETP.GT.AND P2, PT, R118, R61, PT ;  /* 0x0000003d7600720c */ /* 0x000fe40003f44270 */
        /* <DEDUP_REMOVED lines=10> */
[----:B------:R-:W-:Y:S02]  /*3830*/  ISETP.GE.AND P5, PT, R47, R144, PT ;  /* 0x000000902f00720c */ /* 0x000fe40003fa6270 */
[----:B------:R-:W-:Y:S02]  /*3840*/  FSEL R13, R67, -INF , !P1 ;  /* 0xff800000430d7808 */ /* 0x000fe40004800000 */
[----:B------:R-:W-:Y:S02]  /*3850*/  FSEL R38, R18, -INF , !P4 ;  /* 0xff80000012267808 */ /* 0x000fe40006000000 */
[----:B------:R-:W-:-:S02]  /*3860*/  ISETP.GT.AND P1, PT, R118, R69, PT ;  /* 0x000000457600720c */ /* 0x000fc40003f24270 */
[-C--:B------:R-:W-:Y:S02]  /*3870*/  ISETP.GE.AND P4, PT, R55, R143.reuse, PT ;  /* 0x0000008f3700720c */ /* 0x080fe40003f86270 */
[----:B------:R-:W-:Y:S02]  /*3880*/  FSEL R5, R5, -INF , !P2 ;  /* 0xff80000005057808 */ /* 0x000fe40005000000 */
[----:B------:R-:W-:Y:S02]  /*3890*/  FSEL R110, R8, -INF , !P5 ;  /* 0xff800000086e7808 */ /* 0x000fe40006800000 */
[----:B------:R-:W-:Y:S02]  /*38a0*/  FSEL R13, R13, -INF , !P3 ;  /* 0xff8000000d0d7808 */ /* 0x000fe40005800000 */
[----:B------:R-:W-:Y:S02]  /*38b0*/  ISETP.GE.AND P3, PT, R69, R143, PT ;  /* 0x0000008f4500720c */ /* 0x000fe40003f66270 */
[----:B------:R-:W-:Y:S01]  /*38c0*/  FSEL R8, R26, -INF , !P1 ;  /* 0xff8000001a087808 */ /* 0x000fe20004800000 */
[----:B------:R-:W-:Y:S01]  /*38d0*/  LDSM.16.MT88.4 R68, [R103+0x6000] ;  /* 0x006000006744783b */ /* 0x000fe20000004200 */
[----:B------:R-:W-:-:S02]  /*38e0*/  FSEL R134, R5, -INF , !P4 ;  /* 0xff80000005867808 */ /* 0x000fc40006000000 */
[C---:B------:R-:W-:Y:S02]  /*38f0*/  ISETP.GT.AND P0, PT, R118.reuse, R73, PT ;  /* 0x000000497600720c */ /* 0x040fe40003f04270 */
[----:B------:R-:W-:Y:S02]  /*3900*/  ISETP.GT.AND P1, PT, R118, R59, PT ;  /* 0x0000003b7600720c */ /* 0x000fe40003f24270 */
[----:B------:R-:W-:Y:S02]  /*3910*/  FMNMX3.FTZ R5, R9, R40, R22, !PT ;  /* 0x0000002809057276 */ /* 0x000fe40007810016 */
[----:B------:R-:W-:Y:S02]  /*3920*/  FSEL R8, R8, -INF , !P3 ;  /* 0xff80000008087808 */ /* 0x000fe40005800000 */
[----:B------:R-:W-:Y:S02]  /*3930*/  ISETP.GE.AND P5, PT, R73, R143, PT ;  /* 0x0000008f4900720c */ /* 0x000fe40003fa6270 */
[----:B------:R-:W-:-:S02]  /*3940*/  FSEL R17, R17, -INF , !P0 ;  /* 0xff80000011117808 */ /* 0x000fc40004000000 */
[----:B------:R-:W-:Y:S02]  /*3950*/  ISETP.GE.AND P3, PT, R59, R143, PT ;  /* 0x0000008f3b00720c */ /* 0x000fe40003f66270 */
[----:B------:R-:W-:Y:S02]  /*3960*/  FSEL R4, R4, -INF , !P1 ;  /* 0xff80000004047808 */ /* 0x000fe40004800000 */
[----:B------:R-:W-:Y:S02]  /*3970*/  FMNMX3.FTZ R5, R5, R20, R14, !PT ;  /* 0x0000001405057276 */ /* 0x000fe4000781000e */
[C---:B------:R-:W-:Y:S02]  /*3980*/  ISETP.GT.AND P0, PT, R118.reuse, R63, PT ;  /* 0x0000003f7600720c */ /* 0x040fe40003f04270 */
[----:B------:R-:W-:Y:S02]  /*3990*/  ISETP.GT.AND P1, PT, R118, R53, PT ;  /* 0x000000357600720c */ /* 0x000fe40003f24270 */
[----:B------:R-:W-:-:S02]  /*39a0*/  FSEL R28, R17, -INF , !P5 ;  /* 0xff800000111c7808 */ /* 0x000fc40006800000 */
[----:B------:R-:W-:Y:S02]  /*39b0*/  FSEL R36, R4, -INF , !P3 ;  /* 0xff80000004247808 */ /* 0x000fe40005800000 */
[----:B------:R-:W-:Y:S02]  /*39c0*/  FMNMX3.FTZ R5, R5, R16, R12, !PT ;  /* 0x0000001005057276 */ /* 0x000fe4000781000c */
[-C--:B------:R-:W-:Y:S02]  /*39d0*/  ISETP.GE.AND P5, PT, R63, R143.reuse, PT ;  /* 0x0000008f3f00720c */ /* 0x080fe40003fa6270 */
[----:B------:R-:W-:Y:S01]  /*39e0*/  FSEL R29, R29, -INF , !P0 ;  /* 0xff8000001d1d7808 */ /* 0x000fe20004000000 */
[----:B------:R-:W-:Y:S01]  /*39f0*/  LDSM.16.MT88.4 R60, [R108+0x7000] ;  /* 0x007000006c3c783b */ /* 0x000fe20000004200 */
[----:B------:R-:W-:Y:S02]  /*3a00*/  ISETP.GE.AND P3, PT, R53, R143, PT ;  /* 0x0000008f3500720c */ /* 0x000fe40003f66270 */
[----:B------:R-:W-:Y:S01]  /*3a10*/  FSEL R7, R7, -INF , !P1 ;  /* 0xff80000007077808 */ /* 0x000fe20004800000 */
[----:B------:R-:W-:Y:S01]  /*3a20*/  LDSM.16.MT88.4 R52, [R103+0x7000] ;  /* 0x007000006734783b */ /* 0x000fe20000004200 */
[----:B------:R-:W-:-:S02]  /*3a30*/  ISETP.GT.AND P0, PT, R118, R57, PT ;  /* 0x000000397600720c */ /* 0x000fc40003f04270 */
[----:B------:R-:W-:Y:S02]  /*3a40*/  FMNMX3.FTZ R5, R5, R10, R158, !PT ;  /* 0x0000000a05057276 */ /* 0x000fe4000781009e */
[----:B------:R-:W-:Y:S02]  /*3a50*/  FSEL R44, R29, -INF , !P5 ;  /* 0xff8000001d2c7808 */ /* 0x000fe40006800000 */
[----:B------:R-:W-:Y:S02]  /*3a60*/  FSEL R124, R7, -INF , !P3 ;  /* 0xff800000077c7808 */ /* 0x000fe40005800000 */
[----:B------:R-:W-:Y:S02]  /*3a70*/  ISETP.GE.AND P5, PT, R57, R143, PT ;  /* 0x0000008f3900720c */ /* 0x000fe40003fa6270 */
[----:B------:R-:W-:Y:S02]  /*3a80*/  FSEL R19, R19, -INF , !P0 ;  /* 0xff80000013137808 */ /* 0x000fe40004000000 */
[----:B------:R-:W-:-:S02]  /*3a90*/  FMNMX3.FTZ R7, R30, R13, R28, !PT ;  /* 0x0000000d1e077276 */ /* 0x000fc4000781001c */
[----:B------:R-:W-:Y:S02]  /*3aa0*/  ISETP.GT.AND P0, PT, R118, R51, PT ;  /* 0x000000337600720c */ /* 0x000fe40003f04270 */
[----:B------:R-:W-:Y:S02]  /*3ab0*/  FMNMX3.FTZ R5, R5, R156, R142, !PT ;  /* 0x0000009c05057276 */ /* 0x000fe4000781008e */
[----:B------:R-:W-:Y:S02]  /*3ac0*/  FSEL R140, R19, -INF , !P5 ;  /* 0xff800000138c7808 */ /* 0x000fe40006800000 */
[----:B------:R-:W-:Y:S02]  /*3ad0*/  FMNMX3.FTZ R7, R7, R24, R8, !PT ;  /* 0x0000001807077276 */ /* 0x000fe40007810008 */
[----:B------:R-:W-:Y:S02]  /*3ae0*/  ISETP.GE.AND P5, PT, R51, R143, PT ;  /* 0x0000008f3300720c */ /* 0x000fe40003fa6270 */
[----:B------:R-:W-:-:S02]  /*3af0*/  FSEL R6, R6, -INF , !P0 ;  /* 0xff80000006067808 */ /* 0x000fc40004000000 */
[----:B------:R-:W-:Y:S02]  /*3b00*/  FMNMX3.FTZ R5, R5, R114, R112, !PT ;  /* 0x0000007205057276 */ /* 0x000fe40007810070 */
[----:B------:R-:W-:Y:S02]  /*3b10*/  ISETP.GT.AND P2, PT, R118, R49, PT ;  /* 0x000000317600720c */ /* 0x000fe40003f44270 */
[----:B------:R-:W-:Y:S02]  /*3b20*/  FMNMX3.FTZ R7, R7, R44, R38, !PT ;  /* 0x0000002c07077276 */ /* 0x000fe40007810026 */
[----:B------:R-:W-:Y:S02]  /*3b30*/  FSEL R126, R6, -INF , !P5 ;  /* 0xff800000067e7808 */ /* 0x000fe40006800000 */
[----:B------:R-:W-:Y:S02]  /*3b40*/  FMNMX3.FTZ R6, R5, R110, R115, !PT ;  /* 0x0000006e05067276 */ /* 0x000fe40007810073 */
[----:B------:R-:W-:-:S02]  /*3b50*/  ISETP.GT.AND P1, PT, R118, R47, PT ;  /* 0x0000002f7600720c */ /* 0x000fc40003f24270 */
[----:B------:R-:W-:Y:S02]  /*3b60*/  ISETP.GE.AND P4, PT, R49, R143, PT ;  /* 0x0000008f3100720c */ /* 0x000fe40003f86270 */
[----:B------:R-:W-:Y:S02]  /*3b70*/  ISETP.GT.AND P0, PT, R118, R45, PT ;  /* 0x0000002d7600720c */ /* 0x000fe40003f04270 */
[----:B------:R-:W-:Y:S02]  /*3b80*/  FSEL R11, R11, -INF , !P2 ;  /* 0xff8000000b0b7808 */ /* 0x000fe40005000000 */
[----:B------:R-:W-:Y:S02]  /*3b90*/  FMNMX3.FTZ R7, R7, R36, R140, !PT ;  /* 0x0000002407077276 */ /* 0x000fe4000781008c */
[----:B------:R-:W-:Y:S02]  /*3ba0*/  FMNMX.FTZ R6, R113, R6, !PT ;  /* 0x0000000671067209 */ /* 0x000fe40007810000 */
[----:B------:R-:W-:-:S02]  /*3bb0*/  FSEL R15, R15, -INF , !P1 ;  /* 0xff8000000f0f7808 */ /* 0x000fc40004800000 */
[-C--:B------:R-:W-:Y:S01]  /*3bc0*/  ISETP.GE.AND P3, PT, R47, R143.reuse, PT ;  /* 0x0000008f2f00720c */ /* 0x080fe20003f66270 */
[----:B------:R-:W1:Y:S01]  /*3bd0*/  SHFL.BFLY PT, R5, R6, 0x2, 0x1f ;  /* 0x0c401f0006057f89 */ /* 0x000e6200000e0000 */
[----:B------:R-:W-:Y:S02]  /*3be0*/  ISETP.GE.AND P2, PT, R45, R143, PT ;  /* 0x0000008f2d00720c */ /* 0x000fe40003f46270 */
[----:B------:R-:W-:Y:S02]  /*3bf0*/  ISETP.GT.AND P1, PT, R118, R43, PT ;  /* 0x0000002b7600720c */ /* 0x000fe40003f24270 */
[----:B------:R-:W-:Y:S02]  /*3c00*/  FSEL R39, R39, -INF , !P0 ;  /* 0xff80000027277808 */ /* 0x000fe40004000000 */
[----:B------:R-:W-:Y:S02]  /*3c10*/  FSEL R109, R11, -INF , !P4 ;  /* 0xff8000000b6d7808 */ /* 0x000fe40006000000 */
[----:B------:R-:W-:-:S02]  /*3c20*/  FMNMX3.FTZ R7, R7, R134, R124, !PT ;  /* 0x0000008607077276 */ /* 0x000fc4000781007c */
[----:B------:R-:W-:Y:S02]  /*3c30*/  ISETP.GE.AND P0, PT, R43, R143, PT ;  /* 0x0000008f2b00720c */ /* 0x000fe40003f06270 */
[----:B------:R-:W-:Y:S02]  /*3c40*/  FSEL R41, R41, -INF , !P1 ;  /* 0xff80000029297808 */ /* 0x000fe40004800000 */
[----:B------:R-:W-:Y:S02]  /*3c50*/  FSEL R106, R15, -INF , !P3 ;  /* 0xff8000000f6a7808 */ /* 0x000fe40005800000 */
[----:B------:R-:W-:Y:S02]  /*3c60*/  FSEL R107, R39, -INF , !P2 ;  /* 0xff800000276b7808 */ /* 0x000fe40005000000 */
[----:B------:R-:W-:Y:S02]  /*3c70*/  FMNMX3.FTZ R7, R7, R126, R109, !PT ;  /* 0x0000007e07077276 */ /* 0x000fe4000781006d */
[----:B------:R-:W-:-:S02]  /*3c80*/  FSEL R105, R41, -INF , !P0 ;  /* 0xff80000029697808 */ /* 0x000fc40004000000 */
        /* <DEDUP_REMOVED lines=13> */
[----:B------:R-:W2:Y:S01]  /*3d60*/  LDSM.16.MT88.4 R40, [R108+0x8000] ;  /* 0x008000006c28783b */ /* 0x000ea20000004200 */
[-CC-:B------:R-:W-:Y:S01]  /*3d70*/  FFMA.FTZ R97, R22, R104.reuse, -R125.reuse ;  /* 0x0000006816617223 */ /* 0x180fe2000001087d */
        /* <DEDUP_REMOVED lines=11> */
[----:B------:R-:W-:Y:S01]  /*3e30*/  LDSM.16.MT88.4 R16, [R103+0x7400] ;  /* 0x007400006710783b */ /* 0x000fe20000004200 */
        /* <DEDUP_REMOVED lines=11> */
[----:B------:R-:W-:-:S03]  /*3ef0*/  ISETP.GT.U32.AND P0, PT, R34, R147, PT ;  /* 0x000000932200720c */ /* 0x000fc60003f04070 */
[-CC-:B------:R-:W-:Y:S01]  /*3f00*/  FFMA.FTZ R99, R30, R104.reuse, -R111.reuse ;  /* 0x000000681e637223 */ /* 0x180fe2000001086f */
[-CC-:B------:R-:W-:Y:S01]  /*3f10*/  FFMA.FTZ R98, R13, R104.reuse, -R111.reuse ;  /* 0x000000680d627223 */ /* 0x180fe2000001086f */
[-CC-:B------:R-:W-:Y:S01]  /*3f20*/  FFMA.FTZ R95, R28, R104.reuse, -R111.reuse ;  /* 0x000000681c5f7223 */ /* 0x180fe2000001086f */
[-CC-:B------:R-:W-:Y:S01]  /*3f30*/  FFMA.FTZ R94, R24, R104.reuse, -R111.reuse ;  /* 0x00000068185e7223 */ /* 0x180fe2000001086f */
[----:B------:R-:W3:Y:S01]  /*3f40*/  LDSM.16.MT88.4 R12, [R108+0x8400] ;  /* 0x008400006c0c783b */ /* 0x000ee20000004200 */
[----:B-1----:R-:W-:Y:S01]  /*3f50*/  F2FP.BF16.F32.PACK_AB R50, R96, R97 ;  /* 0x000000616032723e */ /* 0x002fe200000010ff */
[----:B------:R-:W-:Y:S01]  /*3f60*/  MUFU.EX2 R99, R99 ;  /* 0x0000006300637308 */ /* 0x000fe20000000800 */
[-CC-:B------:R-:W-:Y:S01]  /*3f70*/  FFMA.FTZ R93, R8, R104.reuse, -R111.reuse ;  /* 0x00000068085d7223 */ /* 0x180fe2000001086f */
[----:B------:R-:W1:Y:S01]  /*3f80*/  LDSM.16.MT88.4 R28, [R108+0x6400] ;  /* 0x006400006c1c783b */ /* 0x000e620000004200 */
[-CC-:B------:R-:W-:Y:S01]  /*3f90*/  FFMA.FTZ R102, R44, R104.reuse, -R111.reuse ;  /* 0x000000682c667223 */ /* 0x180fe2000001086f */
[----:B------:R-:W5:Y:S01]  /*3fa0*/  MUFU.EX2 R98, R98 ;  /* 0x0000006200627308 */ /* 0x000f620000000800 */
[-CC-:B------:R-:W-:Y:S01]  /*3fb0*/  FFMA.FTZ R90, R38, R104.reuse, -R111.reuse ;  /* 0x00000068265a7223 */ /* 0x180fe2000001086f */
[-CC-:B------:R-:W-:Y:S01]  /*3fc0*/  FFMA.FTZ R91, R36, R104.reuse, -R111.reuse ;  /* 0x00000068245b7223 */ /* 0x180fe2000001086f */
[----:B------:R-:W1:Y:S01]  /*3fd0*/  LDSM.16.MT88.4 R24, [R103+0x6400] ;  /* 0x006400006718783b */ /* 0x000e620000004200 */
[----:B------:R-:W-:Y:S01]  /*3fe0*/  MUFU.EX2 R95, R95 ;  /* 0x0000005f005f7308 */ /* 0x000fe20000000800 */
[-CC-:B------:R-:W-:Y:S01]  /*3ff0*/  FFMA.FTZ R127, R140, R104.reuse, -R111.reuse ;  /* 0x000000688c7f7223 */ /* 0x180fe2000001086f */
[-CC-:B------:R-:W-:Y:S01]  /*4000*/  FFMA.FTZ R134, R134, R104.reuse, -R111.reuse ;  /* 0x0000006886867223 */ /* 0x180fe2000001086f */
[----:B------:R-:W1:Y:S01]  /*4010*/  LDSM.16.MT88.4 R8, [R103+0x8400] ;  /* 0x008400006708783b */ /* 0x000e620000004200 */
[----:B------:R-:W2:Y:S01]  /*4020*/  MUFU.EX2 R94, R94 ;  /* 0x0000005e005e7308 */ /* 0x000ea20000000800 */
[----:B------:R-:W-:Y:S01]  /*4030*/  FFMA.FTZ R166, R105, R104, -R111 ;  /* 0x0000006869a67223 */ /* 0x000fe2000001086f */
[----:B------:R-:W-:-:S02]  /*4040*/  FADD.FTZ R97, R97, R100 ;  /* 0x0000006461617221 */ /* 0x000fc40000010000 */
[----:B------:R-:W-:Y:S01]  /*4050*/  MUFU.EX2 R35, R35 ;  /* 0x0000002300237308 */ /* 0x000fe20000000800 */
[----:B-----5:R-:W-:Y:S01]  /*4060*/  F2FP.BF16.F32.PACK_AB R49, R98, R99 ;  /* 0x000000636231723e */ /* 0x020fe200000010ff */
[----:B------:R-:W-:Y:S02]  /*4070*/  FADD.FTZ R98, R99, R98 ;  /* 0x0000006263627221 */ /* 0x000fe40000010000 */
[----:B------:R-:W-:Y:S01]  /*4080*/  MUFU.EX2 R88, R88 ;  /* 0x0000005800587308 */ /* 0x000fe20000000800 */
[----:B------:R-:W-:-:S03]  /*4090*/  FADD.FTZ R96, R96, R97 ;  /* 0x0000006160607221 */ /* 0x000fc60000010000 */
[----:B------:R-:W-:Y:S01]  /*40a0*/  MUFU.EX2 R93, R93 ;  /* 0x0000005d005d7308 */ /* 0x000fe20000000800 */
[C---:B--2---:R-:W-:Y:S01]  /*40b0*/  F2FP.BF16.F32.PACK_AB R51, R94.reuse, R95 ;  /* 0x0000005f5e33723e */ /* 0x044fe200000010ff */
[----:B------:R-:W-:Y:S02]  /*40c0*/  FADD.FTZ R95, R95, R98 ;  /* 0x000000625f5f7221 */ /* 0x000fe40000010000 */
[----:B------:R-:W2:Y:S02]  /*40d0*/  MUFU.EX2 R102, R102 ;  /* 0x0000006600667308 */ /* 0x000ea40000000800 */
[----:B------:R-:W-:Y:S02]  /*40e0*/  FADD.FTZ R94, R94, R95 ;  /* 0x0000005f5e5e7221 */ /* 0x000fe40000010000 */
        /* <DEDUP_REMOVED lines=17> */
[----:B------:R-:W-:Y:S01]  /*4200*/  F2FP.BF16.F32.PACK_AB R4, R92, R89 ;  /* 0x000000595c04723e */ /* 0x000fe200000010ff */
[----:B------:R-:W-:Y:S01]  /*4210*/  FADD.FTZ R89, R89, R96 ;  /* 0x0000006059597221 */ /* 0x000fe20000010000 */
[----:B--2---:R-:W-:-:S03]  /*4220*/  F2FP.BF16.F32.PACK_AB R5, R102, R93 ;  /* 0x0000005d6605723e */ /* 0x004fc600000010ff */
[----:B------:R-:W-:Y:S02]  /*4230*/  FADD.FTZ R92, R92, R89 ;  /* 0x000000595c5c7221 */ /* 0x000fe40000010000 */
[----:B------:R-:W-:Y:S01]  /*4240*/  HMMA.16816.F32.BF16 R48, R48, R6, RZ ;  /* 0x000000063030723c */ /* 0x000fe200000418ff */
[----:B------:R-:W-:Y:S02]  /*4250*/  F2FP.BF16.F32.PACK_AB R6, R88, R35 ;  /* 0x000000235806723e */ /* 0x000fe400000010ff */
[----:B-----5:R-:W-:-:S07]  /*4260*/  F2FP.BF16.F32.PACK_AB R7, R91, R90 ;  /* 0x0000005a5b07723e */ /* 0x020fce00000010ff */
[C---:B---3--:R-:W-:Y:S08]  /*4270*/  HMMA.16816.F32.BF16 R36, R4.reuse, R12, R36 ;  /* 0x0000000c0424723c */ /* 0x048ff00000041824 */
[C---:B------:R-:W-:Y:S01]  /*4280*/  HMMA.16816.F32.BF16 R40, R4.reuse, R14, R40 ;  /* 0x0000000e0428723c */ /* 0x040fe20000041828 */
[----:B------:R-:W2:Y:S07]  /*4290*/  LDSM.16.MT88.4 R12, [R108+0x7800] ;  /* 0x007800006c0c783b */ /* 0x000eae0000004200 */
[----:B-1----:R-:W-:Y:S01]  /*42a0*/  HMMA.16816.F32.BF16 R80, R4, R28, R80 ;  /* 0x0000001c0450723c */ /* 0x002fe20000041850 */
[-C--:B------:R-:W-:Y:S01]  /*42b0*/  FFMA.FTZ R28, R158, R104.reuse, -R125 ;  /* 0x000000689e1c7223 */ /* 0x080fe2000001087d */
[-C--:B------:R-:W-:Y:S01]  /*42c0*/  FFMA.FTZ R29, R126, R104.reuse, -R111 ;  /* 0x000000687e1d7223 */ /* 0x080fe2000001086f */
[-CC-:B------:R-:W-:Y:S01]  /*42d0*/  FFMA.FTZ R126, R112, R104.reuse, -R125.reuse ;  /* 0x00000068707e7223 */ /* 0x180fe2000001087d */
[-C--:B------:R-:W-:Y:S01]  /*42e0*/  FFMA.FTZ R112, R115, R104.reuse, -R125 ;  /* 0x0000006873707223 */ /* 0x080fe2000001087d */
[----:B------:R-:W-:-:S02]  /*42f0*/  FFMA.FTZ R115, R106, R104, -R111 ;  /* 0x000000686a737223 */ /* 0x000fc4000001086f */
[----:B------:R-:W1:Y:S01]  /*4300*/  MUFU.EX2 R28, R28 ;  /* 0x0000001c001c7308 */ /* 0x000e620000000800 */
[C---:B------:R-:W-:Y:S01]  /*4310*/  HMMA.16816.F32.BF16 R76, R4.reuse, R30, R76 ;  /* 0x0000001e044c723c */ /* 0x040fe2000004184c */
[-C--:B------:R-:W-:Y:S01]  /*4320*/  FFMA.FTZ R31, R114, R104.reuse, -R125 ;  /* 0x00000068721f7223 */ /* 0x080fe2000001087d */
[-C--:B------:R-:W-:Y:S01]  /*4330*/  FFMA.FTZ R30, R124, R104.reuse, -R111 ;  /* 0x000000687c1e7223 */ /* 0x080fe2000001086f */
[----:B------:R-:W-:Y:S04]  /*4340*/  MUFU.EX2 R114, R142 ;  /* 0x0000008e00727308 */ /* 0x000fe80000000800 */
[----:B------:R-:W-:Y:S01]  /*4350*/  MUFU.EX2 R31, R31 ;  /* 0x0000001f001f7308 */ /* 0x000fe20000000800 */
[C---:B------:R-:W-:Y:S03]  /*4360*/  HMMA.16816.F32.BF16 R64, R4.reuse, R20, R64 ;  /* 0x000000140440723c */ /* 0x040fe60000041840 */
[----:B------:R3:W4:Y:S04]  /*4370*/  MUFU.EX2 R124, R134 ;  /* 0x00000086007c7308 */ /* 0x0007280000000800 */
[----:B------:R-:W-:Y:S01]  /*4380*/  MUFU.EX2 R30, R30 ;  /* 0x0000001e001e7308 */ /* 0x000fe20000000800 */
[C---:B------:R-:W-:Y:S01]  /*4390*/  HMMA.16816.F32.BF16 R60, R4.reuse, R22, R60 ;  /* 0x00000016043c723c */ /* 0x040fe2000004183c */
[----:B------:R-:W-:Y:S02]  /*43a0*/  LDSM.16.MT88.4 R20, [R103+0x6800] ;  /* 0x006800006714783b */ /* 0x000fe40000004200 */
[----:B------:R-:W5:Y:S04]  /*43b0*/  MUFU.EX2 R29, R29 ;  /* 0x0000001d001d7308 */ /* 0x000f680000000800 */
[----:B------:R-:W-:Y:S01]  /*43c0*/  MUFU.EX2 R112, R112 ;  /* 0x0000007000707308 */ /* 0x000fe20000000800 */
[C---:B------:R-:W-:Y:S01]  /*43d0*/  HMMA.16816.F32.BF16 R72, R4.reuse, R24, R72 ;  /* 0x000000180448723c */ /* 0x040fe20000041848 */
[-C--:B---3--:R-:W-:Y:S01]  /*43e0*/  FFMA.FTZ R134, R110, R104.reuse, -R125 ;  /* 0x000000686e867223 */ /* 0x088fe2000001087d */
[-CC-:B------:R-:W-:Y:S01]  /*43f0*/  FFMA.FTZ R125, R109, R104.reuse, -R111.reuse ;  /* 0x000000686d7d7223 */ /* 0x180fe2000001086f */
[----:B------:R-:W-:Y:S01]  /*4400*/  FFMA.FTZ R109, R107, R104, -R111 ;  /* 0x000000686b6d7223 */ /* 0x000fe2000001086f */
[----:B------:R-:W-:Y:S04]  /*4410*/  MUFU.EX2 R110, R126 ;  /* 0x0000007e006e7308 */ /* 0x000fe80000000800 */
[C---:B------:R-:W-:Y:S01]  /*4420*/  HMMA.16816.F32.BF16 R68, R4.reuse, R26, R68 ;  /* 0x0000001a0444723c */ /* 0x040fe20000041844 */
[----:B------:R-:W-:Y:S01]  /*4430*/  LDSM.16.MT88.4 R24, [R108+0x6800] ;  /* 0x006800006c18783b */ /* 0x000fe20000004200 */
[----:B------:R-:W3:Y:S04]  /*4440*/  MUFU.EX2 R113, R134 ;  /* 0x0000008600717308 */ /* 0x000ee80000000800 */
[----:B------:R-:W-:Y:S02]  /*4450*/  MUFU.EX2 R106, R125 ;  /* 0x0000007d006a7308 */ /* 0x000fe40000000800 */
[C---:B------:R-:W-:Y:S02]  /*4460*/  HMMA.16816.F32.BF16 R56, R4.reuse, R16, R56 ;  /* 0x000000100438723c */ /* 0x040fe40000041838 */
[----:B------:R-:W3:Y:S04]  /*4470*/  MUFU.EX2 R107, R115 ;  /* 0x00000073006b7308 */ /* 0x000ee80000000800 */
[----:B------:R-:W3:Y:S02]  /*4480*/  MUFU.EX2 R105, R109 ;  /* 0x0000006d00697308 */ /* 0x000ee40000000800 */
[C---:B------:R-:W-:Y:S01]  /*4490*/  HMMA.16816.F32.BF16 R52, R4.reuse, R18, R52 ;  /* 0x000000120434723c */ /* 0x040fe20000041834 */
[----:B------:R-:W3:Y:S07]  /*44a0*/  LDSM.16.MT88.4 R16, [R108+0x8800] ;  /* 0x008800006c10783b */ /* 0x000eee0000004200 */
[C---:B------:R-:W-:Y:S08]  /*44b0*/  HMMA.16816.F32.BF16 R44, R4.reuse, R8, R44 ;  /* 0x00000008042c723c */ /* 0x040ff0000004182c */
[----:B------:R-:W-:Y:S01]  /*44c0*/  HMMA.16816.F32.BF16 R48, R4, R10, R48 ;  /* 0x0000000a0430723c */ /* 0x000fe20000041830 */
[----:B-1----:R-:W-:Y:S01]  /*44d0*/  F2FP.BF16.F32.PACK_AB R4, R133, R28 ;  /* 0x0000001c8504723e */ /* 0x002fe200000010ff */
[----:B------:R-:W1:Y:S01]  /*44e0*/  LDSM.16.MT88.4 R8, [R103+0x7800] ;  /* 0x007800006708783b */ /* 0x000e620000004200 */
[----:B----4-:R-:W-:-:S02]  /*44f0*/  F2FP.BF16.F32.PACK_AB R5, R124, R127 ;  /* 0x0000007f7c05723e */ /* 0x010fc400000010ff */
[----:B------:R-:W-:Y:S02]  /*4500*/  F2FP.BF16.F32.PACK_AB R6, R31, R114 ;  /* 0x000000721f06723e */ /* 0x000fe400000010ff */
[----:B-----5:R-:W-:-:S07]  /*4510*/  F2FP.BF16.F32.PACK_AB R7, R29, R30 ;  /* 0x0000001e1d07723e */ /* 0x020fce00000010ff */
        /* <DEDUP_REMOVED lines=13> */
[C---:B------:R-:W-:Y:S08]  /*45f0*/  HMMA.16816.F32.BF16 R80, R4.reuse, R24, R80 ;  /* 0x000000180450723c */ /* 0x040ff00000041850 */
[C---:B------:R-:W-:Y:S01]  /*4600*/  HMMA.16816.F32.BF16 R76, R4.reuse, R26, R76 ;  /* 0x0000001a044c723c */ /* 0x040fe2000004184c */
[----:B------:R-:W4:Y:S07]  /*4610*/  LDSM.16.MT88.4 R24, [R108+0x6c00] ;  /* 0x006c00006c18783b */ /* 0x000f2e0000004200 */
[----:B------:R-:W-:Y:S01]  /*4620*/  HMMA.16816.F32.BF16 R68, R4, R22, R68 ;  /* 0x000000160444723c */ /* 0x000fe20000041844 */
[----:B------:R-:W-:Y:S01]  /*4630*/  F2FP.BF16.F32.PACK_AB R4, R113, R110 ;  /* 0x0000006e7104723e */ /* 0x000fe200000010ff */
[----:B------:R-:W5:Y:S01]  /*4640*/  LDSM.16.MT88.4 R20, [R108+0x7c00] ;  /* 0x007c00006c14783b */ /* 0x000f620000004200 */
[----:B------:R-:W-:-:S02]  /*4650*/  F2FP.BF16.F32.PACK_AB R5, R107, R106 ;  /* 0x0000006a6b05723e */ /* 0x000fc400000010ff */
[----:B------:R-:W-:Y:S02]  /*4660*/  F2FP.BF16.F32.PACK_AB R6, R167, R112 ;  /* 0x00000070a706723e */ /* 0x000fe400000010ff */
[----:B------:R-:W-:-:S07]  /*4670*/  F2FP.BF16.F32.PACK_AB R7, R166, R105 ;  /* 0x00000069a607723e */ /* 0x000fce00000010ff */
[----:B---3--:R-:W-:Y:S01]  /*4680*/  HMMA.16816.F32.BF16 R72, R4, R16, R72 ;  /* 0x000000100448723c */ /* 0x008fe20000041848 */
[----:B------:R-:W-:-:S04]  /*4690*/  FADD.FTZ R17, R93, R94 ;  /* 0x0000005e5d117221 */ /* 0x000fc80000010000 */
[----:B------:R-:W-:-:S03]  /*46a0*/  FADD.FTZ R17, R102, R17 ;  /* 0x0000001166117221 */ /* 0x000fc60000010000 */
        /* <DEDUP_REMOVED lines=29> */
[C---:B------:R-:W-:Y:S08]  /*4880*/  HMMA.16816.F32.BF16 R52, R4.reuse, R14, R52 ;  /* 0x0000000e0434723c */ /* 0x040ff00000041834 */
        /* <DEDUP_REMOVED lines=71> */
.L_x_10114:
        /* <DEDUP_REMOVED lines=8> */
.L_x_10115:
[----:B------:R-:W-:Y:S05]  /*4d80*/  BSYNC.RECONVERGENT B0 ;  /* 0x0000000000007941 */ /* 0x000fea0003800200 */
.L_x_10113:
[C---:B------:R-:W-:Y:S01]  /*4d90*/  LEA R4, P0, R0.reuse, R150, 0x1 ;  /* 0x0000009600047211 */ /* 0x040fe200078008ff */
[----:B------:R-:W-:Y:S01]  /*4da0*/  @!PT LDS RZ, [RZ] ;  /* 0x00000000fffff984 */ /* 0x000fe20000000800 */
[----:B------:R-:W-:Y:S01]  /*4db0*/  @!PT LDS RZ, [RZ] ;  /* 0x00000000fffff984 */ /* 0x000fe20000000800 */
[----:B------:R-:W-:Y:S01]  /*4dc0*/  @!PT LDS RZ, [RZ] ;  /* 0x00000000fffff984 */ /* 0x000fe20000000800 */
[----:B------:R-:W-:Y:S03]  /*4dd0*/  LDGSTS.E.BYPASS.LTC128B.128 [R159+0x6000], desc[UR4][R150.64] ;  /* 0x06000000969f7fae */ /* 0x000fe6000b981a04 */
[----:B------:R-:W-:Y:S01]  /*4de0*/  LEA.HI.X R5, R0, R151, R117, 0x1, P0 ;  /* 0x0000009700057211 */ /* 0x000fe200000f0c75 */
[----:B------:R-:W-:Y:S04]  /*4df0*/  LDGSTS.E.BYPASS.LTC128B.128 [R159+0x7000], desc[UR4][R150.64+0x40] ;  /* 0x07000040969f7fae */ /* 0x000fe8000b981a04 */
[----:B------:R-:W-:Y:S04]  /*4e00*/  LDGSTS.E.BYPASS.LTC128B.128 [R159+0x8000], desc[UR4][R150.64+0x80] ;  /* 0x08000080969f7fae */ /* 0x000fe8000b981a04 */
[----:B------:R-:W-:Y:S04]  /*4e10*/  LDGSTS.E.BYPASS.LTC128B.128 [R159+0x6800], desc[UR4][R4.64] ;  /* 0x06800000049f7fae */ /* 0x000fe8000b981a04 */
[----:B------:R-:W-:Y:S04]  /*4e20*/  LDGSTS.E.BYPASS.LTC128B.128 [R159+0x7800], desc[UR4][R4.64+0x40] ;  /* 0x07800040049f7fae */ /* 0x000fe8000b981a04 */
[----:B------:R1:W-:Y:S04]  /*4e30*/  LDGSTS.E.BYPASS.LTC128B.128 [R159+0x8800], desc[UR4][R4.64+0x80] ;  /* 0x08800080049f7fae */ /* 0x0003e8000b981a04 */
[----:B------:R-:W2:Y:S01]  /*4e40*/  LD.E R124, desc[UR4][R2.64+0x18c] ;  /* 0x00018c04027c7980 */ /* 0x000ea2000c101900 */
[----:B------:R-:W-:Y:S01]  /*4e50*/  ISETP.NE.AND P0, PT, R33, RZ, PT ;  /* 0x000000ff2100720c */ /* 0x000fe20003f05270 */
[----:B------:R-:W-:Y:S02]  /*4e60*/  BSSY.RECONVERGENT B1, `(.L_x_10116) ;  /* 0x000017f000017945 */ /* 0x000fe40003800200 */
[----:B------:R-:W-:Y:S01]  /*4e70*/  LDSM.16.M88.4 R28, [R123] ;  /* 0x000000007b1c783b */ /* 0x000fe20000000200 */
[----:B------:R-:W-:-:S03]  /*4e80*/  SEL R32, R32, 0xffffffe0, !P0 ;  /* 0xffffffe020207807 */ /* 0x000fc60004000000 */
[----:B------:R-:W3:Y:S02]  /*4e90*/  LDSM.16.M88.4 R96, [R122+0x3400] ;  /* 0x003400007a60783b */ /* 0x000ee40000000200 */
[--C-:B------:R-:W-:Y:S02]  /*4ea0*/  IMAD.IADD R126, R123, 0x1, R32.reuse ;  /* 0x000000017b7e7824 */ /* 0x100fe400078e0220 */
[----:B------:R-:W-:Y:S01]  /*4eb0*/  IMAD.IADD R125, R122, 0x1, R32 ;  /* 0x000000017a7d7824 */ /* 0x000fe200078e0220 */
[----:B------:R-:W1:Y:S04]  /*4ec0*/  LDSM.16.M88.4 R16, [R122+0x3000] ;  /* 0x003000007a10783b */ /* 0x000e680000000200 */
        /* <DEDUP_REMOVED lines=11> */
[C---:B-1----:R-:W-:Y:S08]  /*4f80*/  HMMA.16816.F32.BF16 R4, R28.reuse, R16, RZ ;  /* 0x000000101c04723c */ /* 0x042ff000000418ff */
        /* <DEDUP_REMOVED lines=17> */
[----:B------:R-:W5:Y:S04]  /*50a0*/  LDSM.16.M88.4 R12, [R122+0x4c00] ;  /* 0x004c00007a0c783b */ /* 0x000f680000000200 */
[----:B------:R-:W5:Y:S03]  /*50b0*/  LDSM.16.M88.4 R20, [R125+0x4000] ;  /* 0x004000007d14783b */ /* 0x000f660000000200 */
        /* <DEDUP_REMOVED lines=9> */
[C---:B-----5:R-:W-:Y:S08]  /*5150*/  HMMA.16816.F32.BF16 R32, R8.reuse, R12, R32 ;  /* 0x0000000c0820723c */ /* 0x060ff00000041820 */
[----:B------:R-:W-:Y:S01]  /*5160*/  HMMA.16816.F32.BF16 R28, R8, R14, R28 ;  /* 0x0000000e081c723c */ /* 0x000fe2000004181c */
[----:B------:R-:W-:Y:S04]  /*5170*/  LDSM.16.M88.4 R12, [R126+0x2000] ;  /* 0x002000007e0c783b */ /* 0x000fe80000000200 */
[----:B------:R-:W3:Y:S03]  /*5180*/  LDSM.16.M88.4 R8, [R125+0x5000] ;  /* 0x005000007d08783b */ /* 0x000ee60000000200 */
[C---:B------:R-:W-:Y:S08]  /*5190*/  HMMA.16816.F32.BF16 R4, R108.reuse, R20, R4 ;  /* 0x000000146c04723c */ /* 0x040ff00000041804 */
[C---:B------:R-:W-:Y:S01]  /*51a0*/  HMMA.16816.F32.BF16 R16, R108.reuse, R22, R16 ;  /* 0x000000166c10723c */ /* 0x040fe20000041810 */
[----:B------:R-:W4:Y:S07]  /*51b0*/  LDSM.16.M88.4 R20, [R122+0x5400] ;  /* 0x005400007a14783b */ /* 0x000f2e0000000200 */
[----:B-1----:R-:W-:Y:S08]  /*51c0*/  HMMA.16816.F32.BF16 R100, R108, R104, R100 ;  /* 0x000000686c64723c */ /* 0x002ff00000041864 */
[C---:B------:R-:W-:Y:S08]  /*51d0*/  HMMA.16816.F32.BF16 R4, R24.reuse, R112, R4 ;  /* 0x000000701804723c */ /* 0x040ff00000041804 */
[----:B------:R-:W-:Y:S01]  /*51e0*/  HMMA.16816.F32.BF16 R16, R24, R114, R16 ;  /* 0x000000721810723c */ /* 0x000fe20000041810 */
[----:B------:R-:W-:Y:S07]  /*51f0*/  LDSM.16.M88.4 R112, [R125+0x5400] ;  /* 0x005400007d70783b */ /* 0x000fee0000000200 */
[----:B------:R-:W-:Y:S01]  /*5200*/  HMMA.16816.F32.BF16 R96, R108, R106, R96 ;  /* 0x0000006a6c60723c */ /* 0x000fe20000041860 */
[----:B------:R-:W1:Y:S07]  /*5210*/  LDSM.16.M88.4 R104, [R125+0x4800] ;  /* 0x004800007d68783b */ /* 0x000e6e0000000200 */
[C---:B---3--:R-:W-:Y:S08]  /*5220*/  HMMA.16816.F32.BF16 R4, R12.reuse, R8, R4 ;  /* 0x000000080c04723c */ /* 0x048ff00000041804 */
[----:B------:R-:W-:Y:S01]  /*5230*/  HMMA.16816.F32.BF16 R16, R12, R10, R16 ;  /* 0x0000000a0c10723c */ /* 0x000fe20000041810 */
[----:B------:R-:W3:Y:S07]  /*5240*/  LDSM.16.M88.4 R8, [R125+0x4c00] ;  /* 0x004c00007d08783b */ /* 0x000eee0000000200 */
[----:B----4-:R-:W-:Y:S01]  /*5250*/  HMMA.16816.F32.BF16 R100, R24, R20, R100 ;  /* 0x000000141864723c */ /* 0x010fe20000041864 */
[----:B------:R-:W-:-:S02]  /*5260*/  IMAD.SHL.U32 R20, R84, 0x40, RZ ;  /* 0x0000004054147824 */ /* 0x000fc400078e00ff */
[-C--:B--2---:R-:W-:Y:S01]  /*5270*/  FMUL.FTZ R4, R4, R124.reuse ;  /* 0x0000007c04047220 */ /* 0x084fe20000410000 */
[-C--:B------:R-:W-:Y:S01]  /*5280*/  FMUL.FTZ R123, R5, R124.reuse ;  /* 0x0000007c057b7220 */ /* 0x080fe20000410000 */
[-C--:B------:R-:W-:Y:S02]  /*5290*/  FMUL.FTZ R126, R6, R124.reuse ;  /* 0x0000007c067e7220 */ /* 0x080fe40000410000 */
[----:B------:R2:W4:Y:S01]  /*52a0*/  MUFU.TANH R21, R4 ;  /* 0x0000000400157308 */ /* 0x0005220000002400 */
[----:B------:R-:W-:Y:S01]  /*52b0*/  HMMA.16816.F32.BF16 R96, R24, R22, R96 ;  /* 0x000000161860723c */ /* 0x000fe20000041860 */
[-C--:B------:R-:W-:Y:S01]  /*52c0*/  FMUL.FTZ R23, R7, R124.reuse ;  /* 0x0000007c07177220 */ /* 0x080fe20000410000 */
[----:B------:R-:W-:Y:S01]  /*52d0*/  LOP3.LUT R22, R20, R87, RZ, 0xfc, !PT ;  /* 0x0000005714167212 */ /* 0x000fe200078efcff */
[----:B------:R-:W-:-:S04]  /*52e0*/  FMUL.FTZ R16, R16, R124 ;  /* 0x0000007c10107220 */ /* 0x000fc80000410000 */
[----:B------:R-:W-:Y:S01]  /*52f0*/  MUFU.TANH R123, R123 ;  /* 0x0000007b007b7308 */ /* 0x000fe20000002400 */
[----:B-1----:R-:W-:Y:S01]  /*5300*/  HMMA.16816.F32.BF16 R92, R108, R104, R92 ;  /* 0x000000686c5c723c */ /* 0x002fe2000004185c */
[-C--:B------:R-:W-:Y:S01]  /*5310*/  FMUL.FTZ R105, R17, R124.reuse ;  /* 0x0000007c11697220 */ /* 0x080fe20000410000 */
[----:B------:R-:W-:-:S05]  /*5320*/  FMUL.FTZ R104, R19, R124 ;  /* 0x0000007c13687220 */ /* 0x000fca0000410000 */
[----:B------:R-:W1:Y:S01]  /*5330*/  MUFU.TANH R126, R126 ;  /* 0x0000007e007e7308 */ /* 0x000e620000002400 */
[----:B--2---:R-:W2:Y:S01]  /*5340*/  LDSM.16.M88.4 R4, [R122+0x5800] ;  /* 0x005800007a04783b */ /* 0x004ea20000000200 */
[----:B------:R-:W-:Y:S01]  /*5350*/  HMMA.16816.F32.BF16 R100, R12, R112, R100 ;  /* 0x000000700c64723c */ /* 0x000fe20000041864 */
[----:B------:R-:W-:-:S05]  /*5360*/  FMUL.FTZ R113, R18, R124 ;  /* 0x0000007c12717220 */ /* 0x000fca0000410000 */
[----:B------:R5:W-:Y:S02]  /*5370*/  MUFU.TANH R112, R16 ;  /* 0x0000001000707308 */ /* 0x000be40000002400 */
[----:B---3--:R-:W-:Y:S01]  /*5380*/  HMMA.16816.F32.BF16 R32, R108, R8, R32 ;  /* 0x000000086c20723c */ /* 0x008fe20000041820 */
[----:B------:R-:W-:-:S05]  /*5390*/  VIADD R9, R22, 0xffffff80 ;  /* 0xffffff8016097836 */ /* 0x000fca0000000000 */
[----:B------:R-:W3:Y:S01]  /*53a0*/  MUFU.TANH R23, R23 ;  /* 0x0000001700177308 */ /* 0x000ee20000002400 */
[-C--:B------:R-:W-:Y:S01]  /*53b0*/  ISETP.GT.AND P0, PT, R116, R9.reuse, PT ;  /* 0x000000097400720c */ /* 0x080fe20003f04270 */
[C---:B------:R-:W-:Y:S01]  /*53c0*/  HMMA.16816.F32.BF16 R88, R108.reuse, R106, R88 ;  /* 0x0000006a6c58723c */ /* 0x040fe20000041858 */
[----:B------:R-:W-:Y:S02]  /*53d0*/  ISETP.GE.AND P5, PT, R9, R144, PT ;  /* 0x000000900900720c */ /* 0x000fe40003fa6270 */
[----:B----4-:R-:W-:Y:S01]  /*53e0*/  FSEL R21, R21, -INF , !P0 ;  /* 0xff80000015157808 */ /* 0x010fe20004000000 */
[-C--:B------:R-:W-:Y:S01]  /*53f0*/  FMUL.FTZ R100, R100, R124.reuse ;  /* 0x0000007c64647220 */ /* 0x080fe20000410000 */
[----:B------:R-:W-:Y:S01]  /*5400*/  ISETP.GT.AND P4, PT, R118, R9, PT ;  /* 0x000000097600720c */ /* 0x000fe20003f84270 */
[----:B------:R-:W-:Y:S01]  /*5410*/  MUFU.TANH R105, R105 ;  /* 0x0000006900697308 */ /* 0x000fe20000002400 */
[----:B-----5:R-:W4:Y:S01]  /*5420*/  LDSM.16.M88.4 R16, [R125+0x5800] ;  /* 0x005800007d10783b */ /* 0x020f220000000200 */
[----:B------:R-:W-:Y:S01]  /*5430*/  FSEL R169, R21, -INF , !P5 ;  /* 0xff80000015a97808 */ /* 0x000fe20006800000 */
[----:B------:R-:W-:Y:S01]  /*5440*/  HMMA.16816.F32.BF16 R28, R108, R10, R28 ;  /* 0x0000000a6c1c723c */ /* 0x000fe2000004181c */
[----:B------:R-:W-:Y:S01]  /*5450*/  ISETP.GE.AND P1, PT, R9, R143, PT ;  /* 0x0000008f0900720c */ /* 0x000fe20003f26270 */
[----:B------:R-:W-:Y:S01]  /*5460*/  VIADD R9, R22, 0xffffff89 ;  /* 0xffffff8916097836 */ /* 0x000fe20000000000 */
[----:B-1----:R-:W-:Y:S01]  /*5470*/  FSEL R126, R126, -INF , !P4 ;  /* 0xff8000007e7e7808 */ /* 0x002fe20006000000 */
[-C--:B------:R-:W-:Y:S01]  /*5480*/  FMUL.FTZ R106, R102, R124.reuse ;  /* 0x0000007c666a7220 */ /* 0x080fe20000410000 */
[----:B------:R-:W1:Y:S01]  /*5490*/  MUFU.TANH R113, R113 ;  /* 0x0000007100717308 */ /* 0x000e620000002400 */
[-C--:B------:R-:W-:Y:S01]  /*54a0*/  FMUL.FTZ R101, R101, R124.reuse ;  /* 0x0000007c65657220 */ /* 0x080fe20000410000 */
[----:B------:R-:W-:Y:S01]  /*54b0*/  FSEL R171, R126, -INF , !P1 ;  /* 0xff8000007eab7808 */ /* 0x000fe20004800000 */
[----:B------:R-:W-:Y:S01]  /*54c0*/  HMMA.16816.F32.BF16 R96, R12, R114, R96 ;  /* 0x000000720c60723c */ /* 0x000fe20000041860 */
[----:B------:R-:W-:Y:S01]  /*54d0*/  FMUL.FTZ R102, R103, R124 ;  /* 0x0000007c67667220 */ /* 0x000fe20000410000 */
[----:B------:R-:W-:-:S03]  /*54e0*/  VIADD R21, R22, 0xffffff91 ;  /* 0xffffff9116157836 */ /* 0x000fc60000000000 */
[----:B------:R-:W5:Y:S03]  /*54f0*/  MUFU.TANH R104, R104 ;  /* 0x0000006800687308 */ /* 0x000f660000002400 */
[----:B--2---:R-:W-:Y:S01]  /*5500*/  HMMA.16816.F32.BF16 R92, R24, R4, R92 ;  /* 0x00000004185c723c */ /* 0x004fe2000004185c */
[----:B------:R-:W-:-:S04]  /*5510*/  VIADD R5, R22, 0xffffff81 ;  /* 0xffffff8116057836 */ /* 0x000fc80000000000 */
[----:B------:R-:W2:Y:S01]  /*5520*/  MUFU.TANH R100, R100 ;  /* 0x0000006400647308 */ /* 0x000ea20000002400 */
[----:B------:R-:W-:Y:S02]  /*5530*/  ISETP.GT.AND P3, PT, R116, R5, PT ;  /* 0x000000057400720c */ /* 0x000fe40003f64270 */
[C---:B------:R-:W-:Y:S01]  /*5540*/  ISETP.GE.AND P2, PT, R5.reuse, R144, PT ;  /* 0x000000900500720c */ /* 0x040fe20003f46270 */
[----:B------:R-:W-:Y:S01]  /*5550*/  HMMA.16816.F32.BF16 R88, R24, R6, R88 ;  /* 0x000000061858723c */ /* 0x000fe20000041858 */
[----:B------:R-:W-:Y:S01]  /*5560*/  ISETP.GE.AND P0, PT, R5, R143, PT ;  /* 0x0000008f0500720c */ /* 0x000fe20003f06270 */
[-C--:B------:R-:W-:Y:S01]  /*5570*/  FMUL.FTZ R103, R96, R124.reuse ;  /* 0x0000007c60677220 */ /* 0x080fe20000410000 */
[----:B------:R-:W-:Y:S01]  /*5580*/  ISETP.GT.AND P5, PT, R118, R5, PT ;  /* 0x000000057600720c */ /* 0x000fe20003fa4270 */
[----:B------:R-:W-:Y:S01]  /*5590*/  VIADD R5, R22, 0xffffff88 ;  /* 0xffffff8816057836 */ /* 0x000fe20000000000 */
[----:B------:R-:W-:Y:S01]  /*55a0*/  FSEL R123, R123, -INF , !P3 ;  /* 0xff8000007b7b7808 */ /* 0x000fe20005800000 */
[----:B------:R-:W2:Y:S01]  /*55b0*/  MUFU.TANH R106, R106 ;  /* 0x0000006a006a7308 */ /* 0x000ea20000002400 */
[-C--:B------:R-:W-:Y:S01]  /*55c0*/  FMUL.FTZ R96, R97, R124.reuse ;  /* 0x0000007c61607220 */ /* 0x080fe20000410000 */
[-C--:B------:R-:W-:Y:S01]  /*55d0*/  FMUL.FTZ R97, R98, R124.reuse ;  /* 0x0000007c62617220 */ /* 0x080fe20000410000 */
[----:B------:R-:W-:Y:S01]  /*55e0*/  FSEL R173, R123, -INF , !P2 ;  /* 0xff8000007bad7808 */ /* 0x000fe20005000000 */
[----:B------:R-:W-:Y:S01]  /*55f0*/  FMUL.FTZ R98, R99, R124 ;  /* 0x0000007c63627220 */ /* 0x000fe20000410000 */
[----:B------:R-:W-:Y:S01]  /*5600*/  ISETP.GT.AND P4, PT, R116, R5, PT ;  /* 0x000000057400720c */ /* 0x000fe20003f84270 */
[----:B------:R-:W-:Y:S01]  /*5610*/  VIADD R99, R22, 0xffffff98 ;  /* 0xffffff9816637836 */ /* 0x000fe20000000000 */
[C---:B------:R-:W-:Y:S01]  /*5620*/  ISETP.GE.AND P3, PT, R5.reuse, R144, PT ;  /* 0x000000900500720c */ /* 0x040fe20003f66270 */
[----:B----4-:R-:W-:Y:S01]  /*5630*/  HMMA.16816.F32.BF16 R92, R12, R16, R92 ;  /* 0x000000100c5c723c */ /* 0x010fe2000004185c */
[----:B------:R-:W-:Y:S01]  /*5640*/  ISETP.GE.AND P1, PT, R5, R143, PT ;  /* 0x0000008f0500720c */ /* 0x000fe20003f26270 */
[----:B------:R-:W4:Y:S01]  /*5650*/  MUFU.TANH R101, R101 ;  /* 0x0000006500657308 */ /* 0x000f220000002400 */
[----:B------:R-:W-:-:S02]  /*5660*/  ISETP.GT.AND P2, PT, R118, R5, PT ;  /* 0x000000057600720c */ /* 0x000fc40003f44270 */
[----:B------:R-:W4:Y:S01]  /*5670*/  LDSM.16.M88.4 R4, [R122+0x5c00] ;  /* 0x005c00007a04783b */ /* 0x000f220000000200 */
[----:B---3--:R-:W-:Y:S02]  /*5680*/  FSEL R16, R23, -INF , !P5 ;  /* 0xff80000017107808 */ /* 0x008fe40006800000 */
[----:B------:R-:W-:Y:S01]  /*5690*/  FSEL R17, R112, -INF , !P4 ;  /* 0xff80000070117808 */ /* 0x000fe20006000000 */
[----:B------:R-:W-:Y:S01]  /*56a0*/  HMMA.16816.F32.BF16 R88, R12, R18, R88 ;  /* 0x000000120c58723c */ /* 0x000fe20000041858 */
[----:B------:R-:W-:Y:S01]  /*56b0*/  ISETP.GT.AND P5, PT, R116, R9, PT ;  /* 0x000000097400720c */ /* 0x000fe20003fa4270 */
[----:B------:R-:W3:Y:S01]  /*56c0*/  MUFU.TANH R102, R102 ;  /* 0x0000006600667308 */ /* 0x000ee20000002400 */
[----:B------:R-:W-:Y:S02]  /*56d0*/  FSEL R16, R16, -INF , !P0 ;  /* 0xff80000010107808 */ /* 0x000fe40004000000 */
[----:B------:R-:W-:Y:S02]  /*56e0*/  FSEL R17, R17, -INF , !P3 ;  /* 0xff80000011117808 */ /* 0x000fe40005800000 */
[----:B------:R-:W-:-:S02]  /*56f0*/  ISETP.GE.AND P4, PT, R9, R144, PT ;  /* 0x000000900900720c */ /* 0x000fc40003f86270 */
[----:B------:R-:W-:Y:S01]  /*5700*/  ISETP.GE.AND P0, PT, R9, R143, PT ;  /* 0x0000008f0900720c */ /* 0x000fe20003f06270 */
[----:B------:R-:W3:Y:S01]  /*5710*/  MUFU.TANH R103, R103 ;  /* 0x0000006700677308 */ /* 0x000ee20000002400 */
[----:B------:R-:W-:Y:S01]  /*5720*/  ISETP.GT.AND P3, PT, R118, R9, PT ;  /* 0x000000097600720c */ /* 0x000fe20003f64270 */
[----:B------:R-:W-:Y:S01]  /*5730*/  VIADD R9, R22, 0xffffff90 ;  /* 0xffffff9016097836 */ /* 0x000fe20000000000 */
[----:B-1----:R-:W-:Y:S01]  /*5740*/  FSEL R109, R113, -INF , !P2 ;  /* 0xff800000716d7808 */ /* 0x002fe20005000000 */
[-C--:B------:R-:W-:Y:S01]  /*5750*/  FMUL.FTZ R92, R92, R124.reuse ;  /* 0x0000007c5c5c7220 */ /* 0x080fe20000410000 */
[----:B------:R-:W-:Y:S01]  /*5760*/  FSEL R105, R105, -INF , !P5 ;  /* 0xff80000069697808 */ /* 0x000fe20006800000 */
[-C--:B------:R-:W-:Y:S01]  /*5770*/  FMUL.FTZ R93, R93, R124.reuse ;  /* 0x0000007c5d5d7220 */ /* 0x080fe20000410000 */
[----:B------:R-:W-:Y:S01]  /*5780*/  FSEL R109, R109, -INF , !P1 ;  /* 0xff8000006d6d7808 */ /* 0x000fe20004800000 */
[----:B------:R-:W1:Y:S01]  /*5790*/  MUFU.TANH R97, R97 ;  /* 0x0000006100617308 */ /* 0x000e620000002400 */
[----:B------:R-:W-:Y:S01]  /*57a0*/  FSEL R175, R105, -INF , !P4 ;  /* 0xff80000069af7808 */ /* 0x000fe20006000000 */
[-C--:B------:R-:W-:Y:S01]  /*57b0*/  FMUL.FTZ R94, R94, R124.reuse ;  /* 0x0000007c5e5e7220 */ /* 0x080fe20000410000 */
[----:B------:R-:W-:Y:S01]  /*57c0*/  ISETP.GT.AND P2, PT, R116, R9, PT ;  /* 0x000000097400720c */ /* 0x000fe20003f44270 */
[----:B------:R-:W-:Y:S01]  /*57d0*/  FMUL.FTZ R88, R88, R124 ;  /* 0x0000007c58587220 */ /* 0x000fe20000410000 */
[----:B------:R-:W-:-:S02]  /*57e0*/  ISETP.GE.AND P5, PT, R9, R144, PT ;  /* 0x000000900900720c */ /* 0x000fc40003fa6270 */
[----:B------:R-:W-:Y:S01]  /*57f0*/  ISETP.GE.AND P1, PT, R9, R143, PT ;  /* 0x0000008f0900720c */ /* 0x000fe20003f26270 */
[----:B------:R-:W1:Y:S01]  /*5800*/  MUFU.TANH R96, R96 ;  /* 0x0000006000607308 */ /* 0x000e620000002400 */
[----:B------:R-:W-:Y:S02]  /*5810*/  ISETP.GT.AND P4, PT, R118, R9, PT ;  /* 0x000000097600720c */ /* 0x000fe40003f84270 */
[----:B------:R-:W1:Y:S01]  /*5820*/  LDSM.16.M88.4 R8, [R125+0x5c00] ;  /* 0x005c00007d08783b */ /* 0x000e620000000200 */
[----:B-----5:R-:W-:Y:S01]  /*5830*/  FSEL R19, R104, -INF , !P3 ;  /* 0xff80000068137808 */ /* 0x020fe20005800000 */
[----:B------:R-:W-:-:S04]  /*5840*/  DEPBAR.LE SB0, 0x0 ;  /* 0x000080000000791a */ /* 0x000fc80000000000 */
[----:B--2---:R-:W-:Y:S01]  /*5850*/  FSEL R23, R100, -INF , !P2 ;  /* 0xff80000064177808 */ /* 0x004fe20005000000 */
[C---:B----4-:R-:W-:Y:S01]  /*5860*/  HMMA.16816.F32.BF16 R32, R24.reuse, R4, R32 ;  /* 0x000000041820723c */ /* 0x050fe20000041820 */
[----:B------:R-:W-:Y:S01]  /*5870*/  FSEL R19, R19, -INF , !P0 ;  /* 0xff80000013137808 */ /* 0x000fe20004000000 */
[----:B------:R-:W2:Y:S01]  /*5880*/  MUFU.TANH R98, R98 ;  /* 0x0000006200627308 */ /* 0x000ea20000002400 */
[----:B------:R-:W-:Y:S01]  /*5890*/  FSEL R23, R23, -INF , !P5 ;  /* 0xff80000017177808 */ /* 0x000fe20006800000 */
[----:B------:R-:W-:Y:S01]  /*58a0*/  FMUL.FTZ R5, R95, R124 ;  /* 0x0000007c5f057220 */ /* 0x000fe20000410000 */
[----:B------:R-:W-:Y:S02]  /*58b0*/  ISETP.GT.AND P3, PT, R116, R21, PT ;  /* 0x000000157400720c */ /* 0x000fe40003f64270 */
[C---:B------:R-:W-:Y:S01]  /*58c0*/  ISETP.GE.AND P2, PT, R21.reuse, R144, PT ;  /* 0x000000901500720c */ /* 0x040fe20003f46270 */
[----:B------:R-:W-:Y:S01]  /*58d0*/  HMMA.16816.F32.BF16 R28, R24, R6, R28 ;  /* 0x00000006181c723c */ /* 0x000fe2000004181c */
[----:B------:R-:W-:Y:S01]  /*58e0*/  ISETP.GE.AND P0, PT, R21, R143, PT ;  /* 0x0000008f1500720c */ /* 0x000fe20003f06270 */
[----:B------:R-:W4:Y:S01]  /*58f0*/  MUFU.TANH R92, R92 ;  /* 0x0000005c005c7308 */ /* 0x000f220000002400 */
[----:B------:R-:W-:Y:S01]  /*5900*/  ISETP.GT.AND P5, PT, R118, R21, PT ;  /* 0x000000157600720c */ /* 0x000fe20003fa4270 */
[----:B------:R-:W-:Y:S01]  /*5910*/  FMUL.FTZ R6, R89, R124 ;  /* 0x0000007c59067220 */ /* 0x000fe20000410000 */
[----:B------:R-:W-:Y:S01]  /*5920*/  FSEL R21, R106, -INF , !P4 ;  /* 0xff8000006a157808 */ /* 0x000fe20006000000 */
[----:B------:R-:W-:Y:S01]  /*5930*/  VIADD R89, R22, 0xffffffa1 ;  /* 0xffffffa116597836 */ /* 0x000fe20000000000 */
[----:B------:R-:W-:-:S02]  /*5940*/  ISETP.GT.AND P4, PT, R116, R99, PT ;  /* 0x000000637400720c */ /* 0x000fc40003f84270 */
[----:B------:R-:W-:Y:S01]  /*5950*/  FSEL R101, R101, -INF , !P3 ;  /* 0xff80000065657808 */ /* 0x000fe20005800000 */
[----:B------:R5:W-:Y:S01]  /*5960*/  MUFU.TANH R18, R93 ;  /* 0x0000005d00127308 */ /* 0x000be20000002400 */
[----:B------:R-:W-:Y:S02]  /*5970*/  ISETP.GE.AND P3, PT, R99, R144, PT ;  /* 0x000000906300720c */ /* 0x000fe40003f66270 */
[----:B---3--:R-:W-:Y:S02]  /*5980*/  FSEL R102, R102, -INF , !P5 ;  /* 0xff80000066667808 */ /* 0x008fe40006800000 */
[----:B------:R-:W-:Y:S02]  /*5990*/  FSEL R25, R103, -INF , !P4 ;  /* 0xff80000067197808 */ /* 0x000fe40006000000 */
[----:B------:R-:W-:Y:S01]  /*59a0*/  FSEL R113, R102, -INF , !P0 ;  /* 0xff80000066717808 */ /* 0x000fe20004000000 */
[----:B------:R-:W3:Y:S01]  /*59b0*/  MUFU.TANH R4, R94 ;  /* 0x0000005e00047308 */ /* 0x000ee20000002400 */
[----:B------:R-:W-:-:S02]  /*59c0*/  FSEL R25, R25, -INF , !P3 ;  /* 0xff80000019197808 */ /* 0x000fc40005800000 */
[----:B------:R-:W-:Y:S02]  /*59d0*/  FSEL R107, R101, -INF , !P2 ;  /* 0xff800000656b7808 */ /* 0x000fe40005000000 */
[----:B------:R-:W-:Y:S01]  /*59e0*/  ISETP.GT.AND P2, PT, R118, R99, PT ;  /* 0x000000637600720c */ /* 0x000fe20003f44270 */
[----:B-1----:R-:W-:Y:S02]  /*59f0*/  HMMA.16816.F32.BF16 R32, R12, R8, R32 ;  /* 0x000000080c20723c */ /* 0x002fe40000041820 */
[----:B------:R-:W1:Y:S01]  /*5a00*/  MUFU.TANH R5, R5 ;  /* 0x0000000500057308 */ /* 0x000e620000002400 */
[----:B------:R-:W-:Y:S01]  /*5a10*/  FSEL R97, R97, -INF , !P2 ;  /* 0xff80000061617808 */ /* 0x000fe20005000000 */
[----:B-----5:R-:W-:Y:S02]  /*5a20*/  VIADD R93, R22, 0xffffff99 ;  /* 0xffffff99165d7836 */ /* 0x020fe40000000000 */
[-C--:B------:R-:W-:Y:S01]  /*5a30*/  FMUL.FTZ R9, R90, R124.reuse ;  /* 0x0000007c5a097220 */ /* 0x080fe20000410000 */
[----:B------:R-:W-:Y:S01]  /*5a40*/  FMUL.FTZ R8, R91, R124 ;  /* 0x0000007c5b087220 */ /* 0x000fe20000410000 */
[----:B------:R-:W-:-:S02]  /*5a50*/  FSEL R21, R21, -INF , !P1 ;  /* 0xff80000015157808 */ /* 0x000fc40004800000 */
[----:B------:R-:W-:Y:S01]  /*5a60*/  ISETP.GT.AND P5, PT, R116, R93, PT ;  /* 0x0000005d7400720c */ /* 0x000fe20003fa4270 */
[----:B------:R-:W5:Y:S01]  /*5a70*/  MUFU.TANH R7, R88 ;  /* 0x0000005800077308 */ /* 0x000f620000002400 */
[C---:B------:R-:W-:Y:S01]  /*5a80*/  ISETP.GE.AND P4, PT, R93.reuse, R144, PT ;  /* 0x000000905d00720c */ /* 0x040fe20003f86270 */
[----:B------:R-:W-:Y:S01]  /*5a90*/  HMMA.16816.F32.BF16 R28, R12, R10, R28 ;  /* 0x0000000a0c1c723c */ /* 0x000fe2000004181c */
[----:B------:R-:W-:Y:S01]  /*5aa0*/  ISETP.GE.AND P0, PT, R93, R143, PT ;  /* 0x0000008f5d00720c */ /* 0x000fe20003f06270 */
[----:B------:R-:W-:Y:S01]  /*5ab0*/  VIADD R13, R22, 0xffffffa9 ;  /* 0xffffffa9160d7836 */ /* 0x000fe20000000000 */
[----:B------:R-:W-:Y:S01]  /*5ac0*/  ISETP.GT.AND P3, PT, R118, R93, PT ;  /* 0x0000005d7600720c */ /* 0x000fe20003f64270 */
[----:B------:R-:W-:Y:S01]  /*5ad0*/  VIADD R93, R22, 0xffffffa0 ;  /* 0xffffffa0165d7836 */ /* 0x000fe20000000000 */
[----:B------:R-:W-:Y:S01]  /*5ae0*/  FSEL R27, R96, -INF , !P5 ;  /* 0xff800000601b7808 */ /* 0x000fe20006800000 */
[----:B------:R-:W5:Y:S01]  /*5af0*/  MUFU.TANH R6, R6 ;  /* 0x0000000600067308 */ /* 0x000f620000002400 */
[----:B--2---:R-:W-:Y:S01]  /*5b00*/  FSEL R98, R98, -INF , !P3 ;  /* 0xff80000062627808 */ /* 0x004fe20005800000 */
[-C--:B------:R-:W-:Y:S01]  /*5b10*/  FMUL.FTZ R32, R32, R124.reuse ;  /* 0x0000007c20207220 */ /* 0x080fe20000410000 */
[----:B------:R-:W-:Y:S01]  /*5b20*/  ISETP.GT.AND P2, PT, R116, R93, PT ;  /* 0x0000005d7400720c */ /* 0x000fe20003f44270 */
[----:B------:R-:W-:Y:S01]  /*5b30*/  FMUL.FTZ R35, R35, R124 ;  /* 0x0000007c23237220 */ /* 0x000fe20000410000 */
[----:B------:R-:W-:Y:S01]  /*5b40*/  ISETP.GE.AND P5, PT, R93, R144, PT ;  /* 0x000000905d00720c */ /* 0x000fe20003fa6270 */
[-C--:B------:R-:W-:Y:S01]  /*5b50*/  FMUL.FTZ R33, R33, R124.reuse ;  /* 0x0000007c21217220 */ /* 0x080fe20000410000 */
[----:B----4-:R-:W-:Y:S01]  /*5b60*/  FSEL R92, R92, -INF , !P2 ;  /* 0xff8000005c5c7808 */ /* 0x010fe20005000000 */
[----:B------:R-:W2:Y:S01]  /*5b70*/  MUFU.TANH R9, R9 ;  /* 0x0000000900097308 */ /* 0x000ea20000002400 */
[----:B------:R-:W-:Y:S01]  /*5b80*/  FSEL R111, R98, -INF , !P0 ;  /* 0xff800000626f7808 */ /* 0x000fe20004000000 */
[----:B------:R-:W-:Y:S01]  /*5b90*/  VIADD R11, R22, 0xffffffb0 ;  /* 0xffffffb0160b7836 */ /* 0x000fe20000000000 */
[----:B------:R-:W-:Y:S01]  /*5ba0*/  FSEL R135, R92, -INF , !P5 ;  /* 0xff8000005c877808 */ /* 0x000fe20006800000 */
[-C--:B------:R-:W-:Y:S01]  /*5bb0*/  FMUL.FTZ R10, R34, R124.reuse ;  /* 0x0000007c220a7220 */ /* 0x080fe20000410000 */
[----:B------:R-:W-:Y:S01]  /*5bc0*/  FSEL R27, R27, -INF , !P4 ;  /* 0xff8000001b1b7808 */ /* 0x000fe20006000000 */
[----:B------:R-:W-:Y:S01]  /*5bd0*/  FMUL.FTZ R31, R31, R124 ;  /* 0x0000007c1f1f7220 */ /* 0x000fe20000410000 */
[----:B------:R-:W-:Y:S01]  /*5be0*/  ISETP.GT.AND P3, PT, R116, R89, PT ;  /* 0x000000597400720c */ /* 0x000fe20003f64270 */
[----:B------:R-:W4:Y:S01]  /*5bf0*/  MUFU.TANH R8, R8 ;  /* 0x0000000800087308 */ /* 0x000f220000002400 */
[C---:B------:R-:W-:Y:S01]  /*5c00*/  ISETP.GE.AND P2, PT, R89.reuse, R144, PT ;  /* 0x000000905900720c */ /* 0x040fe20003f46270 */
[----:B------:R-:W-:Y:S01]  /*5c10*/  BAR.SYNC.DEFER_BLOCKING 0x0 ;  /* 0x0000000000007b1d */ /* 0x000fe20000010000 */
[----:B------:R-:W-:-:S02]  /*5c20*/  ISETP.GE.AND P0, PT, R89, R143, PT ;  /* 0x0000008f5900720c */ /* 0x000fc40003f06270 */
[----:B------:R-:W-:Y:S01]  /*5c30*/  ISETP.GT.AND P5, PT, R118, R89, PT ;  /* 0x000000597600720c */ /* 0x000fe20003fa4270 */
[----:B------:R-:W-:Y:S01]  /*5c40*/  VIADD R89, R22, 0xffffffa8 ;  /* 0xffffffa816597836 */ /* 0x000fe20000000000 */
[----:B------:R-:W-:Y:S01]  /*5c50*/  ISETP.GT.AND P4, PT, R118, R93, PT ;  /* 0x0000005d7600720c */ /* 0x000fe20003f84270 */
[----:B------:R-:W4:Y:S01]  /*5c60*/  MUFU.TANH R32, R32 ;  /* 0x0000002000207308 */ /* 0x000f220000002400 */
[----:B------:R-:W-:Y:S02]  /*5c70*/  ISETP.GE.AND P1, PT, R99, R143, PT ;  /* 0x0000008f6300720c */ /* 0x000fe40003f26270 */
[----:B---3--:R-:W-:Y:S02]  /*5c80*/  FSEL R4, R4, -INF , !P4 ;  /* 0xff80000004047808 */ /* 0x008fe40006000000 */
[----:B------:R-:W-:Y:S02]  /*5c90*/  ISETP.GT.AND P4, PT, R116, R89, PT ;  /* 0x000000597400720c */ /* 0x000fe40003f84270 */
[----:B-1----:R-:W-:Y:S01]  /*5ca0*/  FSEL R5, R5, -INF , !P5 ;  /* 0xff80000005057808 */ /* 0x002fe20006800000 */
[----:B------:R-:W-:Y:S01]  /*5cb0*/  MUFU.TANH R10, R10 ;  /* 0x0000000a000a7308 */ /* 0x000fe20000002400 */
[----:B------:R-:W-:-:S02]  /*5cc0*/  FSEL R18, R18, -INF , !P3 ;  /* 0xff80000012127808 */ /* 0x000fc40005800000 */
[----:B------:R-:W-:Y:S02]  /*5cd0*/  ISETP.GT.AND P5, PT, R116, R13, PT ;  /* 0x0000000d7400720c */ /* 0x000fe40003fa4270 */
[----:B-----5:R-:W-:Y:S02]  /*5ce0*/  FSEL R7, R7, -INF , !P4 ;  /* 0xff80000007077808 */ /* 0x020fe40006000000 */
[-C--:B------:R-:W-:Y:S02]  /*5cf0*/  ISETP.GE.AND P3, PT, R89, R144.reuse, PT ;  /* 0x000000905900720c */ /* 0x080fe40003f66270 */
[----:B------:R-:W-:Y:S02]  /*5d00*/  FSEL R157, R97, -INF , !P1 ;  /* 0xff800000619d7808 */ /* 0x000fe40004800000 */
[----:B------:R-:W-:Y:S02]  /*5d10*/  ISETP.GE.AND P1, PT, R93, R143, PT ;  /* 0x0000008f5d00720c */ /* 0x000fe40003f26270 */
[----:B------:R-:W-:-:S02]  /*5d20*/  ISETP.GE.AND P4, PT, R13, R144, PT ;  /* 0x000000900d00720c */ /* 0x000fc40003f86270 */
[----:B------:R-:W-:Y:S02]  /*5d30*/  FSEL R6, R6, -INF , !P5 ;  /* 0xff80000006067808 */ /* 0x000fe40006800000 */
[----:B------:R-:W-:Y:S02]  /*5d40*/  FSEL R141, R18, -INF , !P2 ;  /* 0xff800000128d7808 */ /* 0x000fe40005000000 */
[----:B------:R-:W-:Y:S02]  /*5d50*/  FSEL R139, R7, -INF , !P3 ;  /* 0xff800000078b7808 */ /* 0x000fe40005800000 */
[----:B------:R-:W-:Y:S01]  /*5d60*/  ISETP.GT.AND P2, PT, R118, R89, PT ;  /* 0x000000597600720c */ /* 0x000fe20003f44270 */
[----:B------:R-:W1:Y:S01]  /*5d70*/  MUFU.TANH R7, R35 ;  /* 0x0000002300077308 */ /* 0x000e620000002400 */
[----:B------:R-:W-:Y:S02]  /*5d80*/  FSEL R125, R4, -INF , !P1 ;  /* 0xff800000047d7808 */ /* 0x000fe40004800000 */
[----:B------:R-:W-:Y:S01]  /*5d90*/  FSEL R133, R6, -INF , !P4 ;  /* 0xff80000006857808 */ /* 0x000fe20006000000 */
[----:B------:R-:W-:Y:S01]  /*5da0*/  FMUL.FTZ R6, R29, R124 ;  /* 0x0000007c1d067220 */ /* 0x000fe20000410000 */
[----:B------:R-:W-:-:S02]  /*5db0*/  ISETP.GE.AND P1, PT, R89, R143, PT ;  /* 0x0000008f5900720c */ /* 0x000fc40003f26270 */
[----:B--2---:R-:W-:Y:S01]  /*5dc0*/  FSEL R9, R9, -INF , !P2 ;  /* 0xff80000009097808 */ /* 0x004fe20005000000 */
[----:B------:R-:W2:Y:S01]  /*5dd0*/  MUFU.TANH R4, R33 ;  /* 0x0000002100047308 */ /* 0x000ea20000002400 */
[----:B------:R-:W-:Y:S02]  /*5de0*/  ISETP.GT.AND P3, PT, R118, R13, PT ;  /* 0x0000000d7600720c */ /* 0x000fe40003f64270 */
[----:B------:R-:W-:Y:S02]  /*5df0*/  ISETP.GT.AND P2, PT, R116, R11, PT ;  /* 0x0000000b7400720c */ /* 0x000fe40003f44270 */
[----:B------:R-:W-:Y:S01]  /*5e00*/  FSEL R127, R5, -INF , !P0 ;  /* 0xff800000057f7808 */ /* 0x000fe20004000000 */
[----:B------:R-:W-:Y:S01]  /*5e10*/  FMUL.FTZ R5, R28, R124 ;  /* 0x0000007c1c057220 */ /* 0x000fe20000410000 */
[----:B------:R-:W-:Y:S01]  /*5e20*/  FSEL R123, R9, -INF , !P1 ;  /* 0xff800000097b7808 */ /* 0x000fe20004800000 */
[----:B------:R-:W-:Y:S01]  /*5e30*/  VIADD R9, R22, 0xffffffb1 ;  /* 0xffffffb116097836 */ /* 0x000fe20000000000 */
[----:B------:R-:W-:Y:S01]  /*5e40*/  ISETP.GE.AND P0, PT, R13, R143, PT ;  /* 0x0000008f0d00720c */ /* 0x000fe20003f06270 */
[----:B------:R-:W3:Y:S01]  /*5e50*/  MUFU.TANH R6, R6 ;  /* 0x0000000600067308 */ /* 0x000ee20000002400 */
[----:B------:R-:W-:-:S02]  /*5e60*/  ISETP.GE.AND P1, PT, R11, R144, PT ;  /* 0x000000900b00720c */ /* 0x000fc40003f26270 */
[----:B----4-:R-:W-:Y:S02]  /*5e70*/  FSEL R8, R8, -INF , !P3 ;  /* 0xff80000008087808 */ /* 0x010fe40005800000 */
[----:B------:R-:W-:Y:S02]  /*5e80*/  FSEL R32, R32, -INF , !P2 ;  /* 0xff80000020207808 */ /* 0x000fe40005000000 */
[----:B------:R-:W-:Y:S01]  /*5e90*/  FSEL R115, R8, -INF , !P0 ;  /* 0xff80000008737808 */ /* 0x000fe20004000000 */
[----:B------:R-:W-:Y:S01]  /*5ea0*/  FMUL.FTZ R8, R30, R124 ;  /* 0x0000007c1e087220 */ /* 0x000fe20000410000 */
[----:B------:R-:W-:Y:S01]  /*5eb0*/  FSEL R105, R32, -INF , !P1 ;  /* 0xff80000020697808 */ /* 0x000fe20004800000 */
[----:B------:R-:W4:Y:S01]  /*5ec0*/  MUFU.TANH R5, R5 ;  /* 0x0000000500057308 */ /* 0x000f220000002400 */
[-C--:B------:R-:W-:Y:S01]  /*5ed0*/  ISETP.GT.AND P1, PT, R118, R9.reuse, PT ;  /* 0x000000097600720c */ /* 0x080fe20003f24270 */
[----:B------:R-:W-:Y:S01]  /*5ee0*/  VIADD R32, R84, 0xfffffffe ;  /* 0xfffffffe54207836 */ /* 0x000fe20000000000 */
[----:B------:R-:W-:-:S02]  /*5ef0*/  ISETP.GT.AND P3, PT, R116, R9, PT ;  /* 0x000000097400720c */ /* 0x000fc40003f64270 */
[----:B------:R-:W-:Y:S02]  /*5f00*/  ISETP.GE.AND P5, PT, R11, R143, PT ;  /* 0x0000008f0b00720c */ /* 0x000fe40003fa6270 */
[----:B------:R-:W-:Y:S01]  /*5f10*/  ISETP.GT.AND P4, PT, R118, R11, PT ;  /* 0x0000000b7600720c */ /* 0x000fe20003f84270 */
[----:B------:R-:W-:Y:S01]  /*5f20*/  VIADD R11, R22, 0xffffffb9 ;  /* 0xffffffb9160b7836 */ /* 0x000fe20000000000 */
[----:B------:R-:W-:Y:S01]  /*5f30*/  ISETP.GE.AND P0, PT, R9, R143, PT ;  /* 0x0000008f0900720c */ /* 0x000fe20003f06270 */
[----:B------:R-:W5:Y:S01]  /*5f40*/  MUFU.TANH R8, R8 ;  /* 0x0000000800087308 */ /* 0x000f620000002400 */
[----:B-1----:R-:W-:Y:S02]  /*5f50*/  FSEL R7, R7, -INF , !P1 ;  /* 0xff80000007077808 */ /* 0x002fe40004800000 */
[----:B--2---:R-:W-:Y:S02]  /*5f60*/  FSEL R100, R4, -INF , !P3 ;  /* 0xff80000004647808 */ /* 0x004fe40005800000 */
[----:B------:R-:W-:-:S02]  /*5f70*/  FSEL R103, R7, -INF , !P0 ;  /* 0xff80000007677808 */ /* 0x000fc40004000000 */
[----:B------:R-:W-:Y:S01]  /*5f80*/  ISETP.GT.AND P0, PT, R116, R11, PT ;  /* 0x0000000b7400720c */ /* 0x000fe20003f04270 */
[----:B------:R-:W1:Y:S01]  /*5f90*/  MUFU.TANH R4, R31 ;  /* 0x0000001f00047308 */ /* 0x000e620000002400 */
[----:B------:R-:W-:Y:S01]  /*5fa0*/  ISETP.GE.AND P2, PT, R9, R144, PT ;  /* 0x000000900900720c */ /* 0x000fe20003f46270 */
[----:B------:R-:W-:Y:S01]  /*5fb0*/  VIADD R9, R22, 0xffffffb8 ;  /* 0xffffffb816097836 */ /* 0x000fe20000000000 */
[----:B---3--:R-:W-:Y:S02]  /*5fc0*/  FSEL R6, R6, -INF , !P0 ;  /* 0xff80000006067808 */ /* 0x008fe40004000000 */
[----:B------:R-:W-:Y:S02]  /*5fd0*/  ISETP.GT.U32.AND P0, PT, R32, R147, PT ;  /* 0x000000932000720c */ /* 0x000fe40003f04070 */
[----:B------:R-:W-:Y:S02]  /*5fe0*/  FSEL R10, R10, -INF , !P4 ;  /* 0xff8000000a0a7808 */ /* 0x000fe40006000000 */
[----:B------:R-:W-:-:S02]  /*5ff0*/  FSEL R100, R100, -INF , !P2 ;  /* 0xff80000064647808 */ /* 0x000fc40005000000 */
[-C--:B------:R-:W-:Y:S02]  /*6000*/  ISETP.GT.AND P4, PT, R116, R9.reuse, PT ;  /* 0x000000097400720c */ /* 0x080fe40003f84270 */
[C---:B------:R-:W-:Y:S02]  /*6010*/  ISETP.GT.AND P2, PT, R118.reuse, R9, PT ;  /* 0x000000097600720c */ /* 0x040fe40003f44270 */
[----:B------:R-:W-:Y:S02]  /*6020*/  ISETP.GT.AND P1, PT, R118, R11, PT ;  /* 0x0000000b7600720c */ /* 0x000fe40003f24270 */
[----:B------:R-:W-:Y:S02]  /*6030*/  FSEL R101, R10, -INF , !P5 ;  /* 0xff8000000a657808 */ /* 0x000fe40006800000 */
[----:B----4-:R-:W-:Y:S02]  /*6040*/  FSEL R5, R5, -INF , !P4 ;  /* 0xff80000005057808 */ /* 0x010fe40006000000 */
[----:B-----5:R-:W-:-:S02]  /*6050*/  FSEL R8, R8, -INF , !P2 ;  /* 0xff80000008087808 */ /* 0x020fc40005000000 */
[CC--:B------:R-:W-:Y:S02]  /*6060*/  ISETP.GE.AND P5, PT, R9.reuse, R144.reuse, PT ;  /* 0x000000900900720c */ /* 0x0c0fe40003fa6270 */
[-C--:B------:R-:W-:Y:S02]  /*6070*/  ISETP.GE.AND P3, PT, R9, R143.reuse, PT ;  /* 0x0000008f0900720c */ /* 0x080fe40003f66270 */
[C---:B------:R-:W-:Y:S02]  /*6080*/  ISETP.GE.AND P4, PT, R11.reuse, R144, PT ;  /* 0x000000900b00720c */ /* 0x040fe40003f86270 */
[----:B------:R-:W-:Y:S02]  /*6090*/  ISETP.GE.AND P2, PT, R11, R143, PT ;  /* 0x0000008f0b00720c */ /* 0x000fe40003f46270 */
[----:B-1----:R-:W-:Y:S02]  /*60a0*/  FSEL R4, R4, -INF , !P1 ;  /* 0xff80000004047808 */ /* 0x002fe40004800000 */
        /* <DEDUP_REMOVED lines=69> */
.L_x_10119:
        /* <DEDUP_REMOVED lines=8> */
.L_x_10120:
[----:B------:R-:W-:Y:S05]  /*6580*/  BSYNC.RECONVERGENT B0 ;  /* 0x0000000000007941 */ /* 0x000fea0003800200 */
.L_x_10118:
        /* <DEDUP_REMOVED lines=12> */
.L_x_10117:
[----:B------:R-:W-:Y:S05]  /*6650*/  BSYNC.RECONVERGENT B1 ;  /* 0x0000000000017941 */ /* 0x000fea0003800200 */
.L_x_10116:
        /* <DEDUP_REMOVED lines=18> */
[----:B------:R-:W1:Y:S01]  /*6780*/  SHFL.BFLY PT, R5, R6, 0x2, 0x1f ;  /* 0x0c401f0006057f89 */ /* 0x000e6200000e0000 */
[----:B------:R-:W-:-:S02]  /*6790*/  @P0 IADD3 R156, PT, PT, R84, -0x3, RZ ;  /* 0xfffffffd549c0810 */ /* 0x000fc40007ffe0ff */
[----:B------:R-:W-:Y:S01]  /*67a0*/  IADD3 R95, PT, PT, R119, 0x6020, RZ ;  /* 0x00006020775f7810 */ /* 0x000fe20007ffe0ff */
[----:B------:R-:W3:Y:S04]  /*67b0*/  SHFL.BFLY PT, R4, R7, 0x2, 0x1f ;  /* 0x0c401f0007047f89 */ /* 0x000ee800000e0000 */
[----:B------:R-:W-:Y:S01]  /*67c0*/  LDSM.16.MT88.4 R12, [R119+0x6000] ;  /* 0x00600000770c783b */ /* 0x000fe20000004200 */
        /* <DEDUP_REMOVED lines=13> */
[C---:B--2---:R-:W-:Y:S02]  /*68a0*/  FMUL.FTZ R106, R99.reuse, R34 ;  /* 0x00000022636a7220 */ /* 0x044fe40000410000 */
[C---:B------:R-:W-:Y:S01]  /*68b0*/  FMUL.FTZ R93, R99.reuse, R8 ;  /* 0x00000008635d7220 */ /* 0x040fe20000410000 */
[C---:B------:R-:W-:Y:S01]  /*68c0*/  FMUL.FTZ R98, R99.reuse, R33 ;  /* 0x0000002163627220 */ /* 0x040fe20000410000 */
[----:B------:R-:W-:Y:S01]  /*68d0*/  FMUL.FTZ R94, R99, R6 ;  /* 0x00000006635e7220 */ /* 0x000fe20000410000 */
        /* <DEDUP_REMOVED lines=14> */
[----:B------:R-:W-:Y:S01]  /*69c0*/  @P2 IADD3 R95, PT, PT, R4, -0x20, RZ ;  /* 0xffffffe0045f2810 */ /* 0x000fe20007ffe0ff */
[--C-:B------:R-:W-:Y:S01]  /*69d0*/  FFMA.FTZ R107, R25, R99, -R106.reuse ;  /* 0x00000063196b7223 */ /* 0x100fe2000001086a */
        /* <DEDUP_REMOVED lines=11> */
[----:B------:R-:W-:Y:S01]  /*6a90*/  FMUL.FTZ R79, R79, R93 ;  /* 0x0000005d4f4f7220 */ /* 0x000fe20000410000 */
[----:B------:R-:W-:Y:S01]  /*6aa0*/  MUFU.EX2 R91, R91 ;  /* 0x0000005b005b7308 */ /* 0x000fe20000000800 */
[----:B------:R-:W-:Y:S01]  /*6ab0*/  LDSM.16.MT88.4 R28, [R95+0x2000] ;  /* 0x002000005f1c783b */ /* 0x000fe20000004200 */
[----:B--2---:R-:W-:Y:S01]  /*6ac0*/  F2FP.BF16.F32.PACK_AB R4, R35, R92 ;  /* 0x0000005c2304723e */ /* 0x004fe200000010ff */
[----:B------:R-:W-:Y:S01]  /*6ad0*/  FFMA.FTZ R110, R27, R99, -R106 ;  /* 0x000000631b6e7223 */ /* 0x000fe2000001086a */
[----:B------:R-:W2:Y:S01]  /*6ae0*/  MUFU.EX2 R88, R88 ;  /* 0x0000005800587308 */ /* 0x000ea20000000800 */
[-C--:B------:R-:W-:Y:S01]  /*6af0*/  FMUL.FTZ R38, R38, R93.reuse ;  /* 0x0000005d26267220 */ /* 0x080fe20000410000 */
[-C--:B------:R-:W-:Y:S01]  /*6b00*/  FMUL.FTZ R39, R39, R93.reuse ;  /* 0x0000005d27277220 */ /* 0x080fe20000410000 */
[-C--:B------:R-:W-:Y:S01]  /*6b10*/  FMUL.FTZ R42, R42, R93.reuse ;  /* 0x0000005d2a2a7220 */ /* 0x080fe20000410000 */
[----:B------:R4:W-:Y:S01]  /*6b20*/  MUFU.EX2 R86, R109 ;  /* 0x0000006d00567308 */ /* 0x0009e20000000800 */
[-C--:B------:R-:W-:Y:S01]  /*6b30*/  FMUL.FTZ R43, R43, R93.reuse ;  /* 0x0000005d2b2b7220 */ /* 0x080fe20000410000 */
[----:B---3--:R-:W-:Y:S01]  /*6b40*/  F2FP.BF16.F32.PACK_AB R6, R89, R90 ;  /* 0x0000005a5906723e */ /* 0x008fe200000010ff */
[----:B------:R-:W-:Y:S01]  /*6b50*/  LDSM.16.MT88.4 R24, [R119+0x6400] ;  /* 0x006400007718783b */ /* 0x000fe20000004200 */
[----:B------:R-:W3:Y:S01]  /*6b60*/  MUFU.EX2 R85, R19 ;  /* 0x0000001300557308 */ /* 0x000ee20000000800 */
[-C--:B------:R-:W-:Y:S01]  /*6b70*/  FMUL.FTZ R58, R58, R93.reuse ;  /* 0x0000005d3a3a7220 */ /* 0x080fe20000410000 */
[-C--:B------:R-:W-:Y:S01]  /*6b80*/  FMUL.FTZ R59, R59, R93.reuse ;  /* 0x0000005d3b3b7220 */ /* 0x080fe20000410000 */
[-C--:B------:R-:W-:Y:S01]  /*6b90*/  FMUL.FTZ R66, R66, R93.reuse ;  /* 0x0000005d42427220 */ /* 0x080fe20000410000 */
[----:B------:R-:W5:Y:S01]  /*6ba0*/  MUFU.EX2 R94, R94 ;  /* 0x0000005e005e7308 */ /* 0x000f620000000800 */
[----:B------:R-:W-:Y:S01]  /*6bb0*/  FMUL.FTZ R67, R67, R93 ;  /* 0x0000005d43437220 */ /* 0x000fe20000410000 */
[----:B--2---:R-:W-:Y:S01]  /*6bc0*/  F2FP.BF16.F32.PACK_AB R5, R88, R91 ;  /* 0x0000005b5805723e */ /* 0x004fe200000010ff */
[-C--:B------:R-:W-:Y:S01]  /*6bd0*/  FMUL.FTZ R62, R62, R93.reuse ;  /* 0x0000005d3e3e7220 */ /* 0x080fe20000410000 */
[----:B------:R-:W-:Y:S01]  /*6be0*/  FMUL.FTZ R63, R63, R93 ;  /* 0x0000005d3f3f7220 */ /* 0x000fe20000410000 */
[-C--:B------:R-:W-:Y:S01]  /*6bf0*/  FFMA.FTZ R112, R113, R99.reuse, -R98 ;  /* 0x0000006371707223 */ /* 0x080fe20000010862 */
[-C--:B----4-:R-:W-:Y:S01]  /*6c00*/  FFMA.FTZ R109, R23, R99.reuse, -R106 ;  /* 0x00000063176d7223 */ /* 0x090fe2000001086a */
[-CC-:B------:R-:W-:Y:S01]  /*6c10*/  FFMA.FTZ R114, R111, R99.reuse, -R98.reuse ;  /* 0x000000636f727223 */ /* 0x180fe20000010862 */
[----:B------:R-:W-:Y:S01]  /*6c20*/  FFMA.FTZ R157, R157, R99, -R98 ;  /* 0x000000639d9d7223 */ /* 0x000fe20000010862 */
[----:B------:R-:W-:Y:S01]  /*6c30*/  MUFU.EX2 R108, R108 ;  /* 0x0000006c006c7308 */ /* 0x000fe20000000800 */
[----:B---3--:R-:W-:Y:S01]  /*6c40*/  F2FP.BF16.F32.PACK_AB R7, R85, R86 ;  /* 0x000000565507723e */ /* 0x008fe200000010ff */
[----:B------:R-:W2:Y:S01]  /*6c50*/  LDSM.16.MT88.4 R16, [R119+0x7000] ;  /* 0x007000007710783b */ /* 0x000ea20000004200 */
[-C--:B------:R-:W-:Y:S01]  /*6c60*/  FMUL.FTZ R54, R54, R93.reuse ;  /* 0x0000005d36367220 */ /* 0x080fe20000410000 */
[----:B------:R-:W3:Y:S01]  /*6c70*/  MUFU.EX2 R109, R109 ;  /* 0x0000006d006d7308 */ /* 0x000ee20000000800 */
        /* <DEDUP_REMOVED lines=21> */
[----:B------:R-:W-:Y:S01]  /*6dd0*/  MUFU.EX2 R107, R107 ;  /* 0x0000006b006b7308 */ /* 0x000fe20000000800 */
[-C--:B------:R-:W-:Y:S01]  /*6de0*/  FMUL.FTZ R52, R52, R94.reuse ;  /* 0x0000005e34347220 */ /* 0x080fe20000410000 */
[-C--:B------:R-:W-:Y:S01]  /*6df0*/  FMUL.FTZ R53, R53, R94.reuse ;  /* 0x0000005e35357220 */ /* 0x080fe20000410000 */
[C---:B------:R-:W-:Y:S01]  /*6e00*/  HMMA.16816.F32.BF16 R80, R4.reuse, R12, R80 ;  /* 0x0000000c0450723c */ /* 0x040fe20000041850 */
[----:B------:R-:W4:Y:S01]  /*6e10*/  MUFU.EX2 R110, R110 ;  /* 0x0000006e006e7308 */ /* 0x000f220000000800 */
[-C--:B------:R-:W-:Y:S01]  /*6e20*/  FMUL.FTZ R55, R55, R93.reuse ;  /* 0x0000005d37377220 */ /* 0x080fe20000410000 */
[-C--:B------:R-:W-:Y:S01]  /*6e30*/  FMUL.FTZ R44, R44, R94.reuse ;  /* 0x0000005e2c2c7220 */ /* 0x080fe20000410000 */
[-C--:B------:R-:W-:Y:S01]  /*6e40*/  FMUL.FTZ R45, R45, R94.reuse ;  /* 0x0000005e2d2d7220 */ /* 0x080fe20000410000 */
[----:B------:R-:W-:Y:S01]  /*6e50*/  MUFU.EX2 R112, R112 ;  /* 0x0000007000707308 */ /* 0x000fe20000000800 */
[-C--:B------:R-:W-:Y:S01]  /*6e60*/  FMUL.FTZ R46, R46, R93.reuse ;  /* 0x0000005d2e2e7220 */ /* 0x080fe20000410000 */
[-C--:B------:R-:W-:Y:S01]  /*6e70*/  FMUL.FTZ R47, R47, R93.reuse ;  /* 0x0000005d2f2f7220 */ /* 0x080fe20000410000 */
[C---:B------:R-:W-:Y:S01]  /*6e80*/  HMMA.16816.F32.BF16 R76, R4.reuse, R14, R76 ;  /* 0x0000000e044c723c */ /* 0x040fe2000004184c */
[----:B------:R-:W5:Y:S01]  /*6e90*/  LDSM.16.MT88.4 R12, [R95+0x1000] ;  /* 0x001000005f0c783b */ /* 0x000f620000004200 */
[----:B------:R-:W-:Y:S01]  /*6ea0*/  MUFU.EX2 R111, R157 ;  /* 0x0000009d006f7308 */ /* 0x000fe20000000800 */
[-C--:B------:R-:W-:Y:S01]  /*6eb0*/  FMUL.FTZ R48, R48, R94.reuse ;  /* 0x0000005e30307220 */ /* 0x080fe20000410000 */
[-C--:B------:R-:W-:Y:S01]  /*6ec0*/  FMUL.FTZ R49, R49, R94.reuse ;  /* 0x0000005e31317220 */ /* 0x080fe20000410000 */
[-C--:B------:R-:W-:Y:S01]  /*6ed0*/  FMUL.FTZ R50, R50, R93.reuse ;  /* 0x0000005d32327220 */ /* 0x080fe20000410000 */
[----:B------:R-:W-:Y:S01]  /*6ee0*/  MUFU.EX2 R114, R114 ;  /* 0x0000007200727308 */ /* 0x000fe20000000800 */
[----:B------:R-:W-:Y:S01]  /*6ef0*/  FMUL.FTZ R51, R51, R93 ;  /* 0x0000005d33337220 */ /* 0x000fe20000410000 */
[C---:B--2---:R-:W-:Y:S01]  /*6f00*/  HMMA.16816.F32.BF16 R64, R4.reuse, R16, R64 ;  /* 0x000000100440723c */ /* 0x044fe20000041840 */
[-CC-:B------:R-:W-:Y:S01]  /*6f10*/  FFMA.FTZ R118, R135, R99.reuse, -R106.reuse ;  /* 0x0000006387767223 */ /* 0x180fe2000001086a */
[-CC-:B------:R-:W-:Y:S01]  /*6f20*/  FFMA.FTZ R121, R141, R99.reuse, -R106.reuse ;  /* 0x000000638d797223 */ /* 0x180fe2000001086a */
[-C--:B------:R-:W-:Y:S01]  /*6f30*/  FFMA.FTZ R120, R133, R99.reuse, -R106 ;  /* 0x0000006385787223 */ /* 0x080fe2000001086a */
[-CC-:B------:R-:W-:Y:S01]  /*6f40*/  FFMA.FTZ R122, R125, R99.reuse, -R98.reuse ;  /* 0x000000637d7a7223 */ /* 0x180fe20000010862 */
[-CC-:B------:R-:W-:Y:S01]  /*6f50*/  FFMA.FTZ R124, R123, R99.reuse, -R98.reuse ;  /* 0x000000637b7c7223 */ /* 0x180fe20000010862 */
[-C--:B------:R-:W-:Y:S01]  /*6f60*/  FFMA.FTZ R115, R115, R99.reuse, -R98 ;  /* 0x0000006373737223 */ /* 0x080fe20000010862 */
[-C--:B------:R-:W-:Y:S01]  /*6f70*/  FFMA.FTZ R139, R139, R99.reuse, -R106 ;  /* 0x000000638b8b7223 */ /* 0x080fe2000001086a */
[C---:B------:R-:W-:Y:S01]  /*6f80*/  HMMA.16816.F32.BF16 R60, R4.reuse, R18, R60 ;  /* 0x00000012043c723c */ /* 0x040fe2000004183c */
[----:B------:R-:W-:Y:S01]  /*6f90*/  LDSM.16.MT88.4 R16, [R119+0x7400] ;  /* 0x007400007710783b */ /* 0x000fe20000004200 */
[-C--:B------:R-:W-:Y:S01]  /*6fa0*/  FFMA.FTZ R127, R127, R99.reuse, -R98 ;  /* 0x000000637f7f7223 */ /* 0x080fe20000010862 */
[----:B------:R-:W-:Y:S01]  /*6fb0*/  MUFU.EX2 R118, R118 ;  /* 0x0000007600767308 */ /* 0x000fe20000000800 */
[-CC-:B------:R-:W-:Y:S01]  /*6fc0*/  FFMA.FTZ R105, R105, R99.reuse, -R106.reuse ;  /* 0x0000006369697223 */ /* 0x180fe2000001086a */
        /* <DEDUP_REMOVED lines=8> */
[----:B------:R-:W-:Y:S01]  /*7050*/  FFMA.FTZ R96, R96, R99, -R98 ;  /* 0x0000006360607223 */ /* 0x000fe20000010862 */
[----:B------:R-:W-:Y:S01]  /*7060*/  FFMA.FTZ R92, R167, R94, R92 ;  /* 0x0000005ea75c7223 */ /* 0x000fe2000001005c */
[----:B------:R-:W-:Y:S01]  /*7070*/  MUFU.EX2 R120, R120 ;  /* 0x0000007800787308 */ /* 0x000fe20000000800 */
[C---:B-1----:R-:W-:Y:S01]  /*7080*/  HMMA.16816.F32.BF16 R36, R4.reuse, R8, R36 ;  /* 0x000000080424723c */ /* 0x042fe20000041824 */
[----:B------:R-:W-:Y:S01]  /*7090*/  FFMA.FTZ R91, R166, R93, R91 ;  /* 0x0000005da65b7223 */ /* 0x000fe2000001005b */
[----:B------:R-:W-:Y:S01]  /*70a0*/  FADD.FTZ R35, R35, R92 ;  /* 0x0000005c23237221 */ /* 0x000fe20000010000 */
[----:B------:R-:W-:Y:S02]  /*70b0*/  MUFU.EX2 R122, R122 ;  /* 0x0000007a007a7308 */ /* 0x000fe40000000800 */
[----:B------:R-:W-:Y:S01]  /*70c0*/  FADD.FTZ R91, R88, R91 ;  /* 0x0000005b585b7221 */ /* 0x000fe20000010000 */
[----:B------:R-:W-:Y:S01]  /*70d0*/  FADD.FTZ R90, R90, R35 ;  /* 0x000000235a5a7221 */ /* 0x000fe20000010000 */
[----:B------:R-:W-:Y:S01]  /*70e0*/  MUFU.EX2 R123, R127 ;  /* 0x0000007f007b7308 */ /* 0x000fe20000000800 */
[----:B------:R-:W-:Y:S01]  /*70f0*/  HMMA.16816.F32.BF16 R40, R4, R10, R40 ;  /* 0x0000000a0428723c */ /* 0x000fe20000041828 */
[----:B------:R-:W1:Y:S01]  /*7100*/  LDSM.16.MT88.4 R8, [R95+0x1400] ;  /* 0x001400005f08783b */ /* 0x000e620000004200 */
[----:B------:R-:W-:Y:S01]  /*7110*/  FADD.FTZ R86, R86, R91 ;  /* 0x0000005b56567221 */ /* 0x000fe20000010000 */
[----:B------:R-:W-:Y:S01]  /*7120*/  MUFU.EX2 R124, R124 ;  /* 0x0000007c007c7308 */ /* 0x000fe20000000800 */
[----:B------:R-:W-:-:S02]  /*7130*/  FADD.FTZ R90, R89, R90 ;  /* 0x0000005a595a7221 */ /* 0x000fc40000010000 */
[----:B------:R-:W-:Y:S01]  /*7140*/  FADD.FTZ R86, R85, R86 ;  /* 0x0000005655567221 */ /* 0x000fe20000010000 */
[----:B------:R-:W-:Y:S01]  /*7150*/  MUFU.EX2 R115, R115 ;  /* 0x0000007300737308 */ /* 0x000fe20000000800 */
[----:B-----5:R-:W-:Y:S01]  /*7160*/  HMMA.16816.F32.BF16 R56, R4, R12, R56 ;  /* 0x0000000c0438723c */ /* 0x020fe20000041838 */
[----:B------:R-:W-:Y:S01]  /*7170*/  FFMA.FTZ R12, R21, R99, -R98 ;  /* 0x00000063150c7223 */ /* 0x000fe20000010862 */
[-C--:B------:R-:W-:Y:S01]  /*7180*/  MOV R85, R33.reuse ;  /* 0x0000002100557202 */ /* 0x080fe20000000f00 */
[----:B------:R-:W2:Y:S01]  /*7190*/  LDSM.16.MT88.4 R20, [R95+0x400] ;  /* 0x000400005f14783b */ /* 0x000ea20000004200 */
[----:B------:R-:W-:Y:S01]  /*71a0*/  MUFU.EX2 R105, R105 ;  /* 0x0000006900697308 */ /* 0x000fe20000000800 */
[----:B------:R-:W-:-:S03]  /*71b0*/  @P0 MOV R85, R33 ;  /* 0x0000002100550202 */ /* 0x000fc60000000f00 */
[----:B------:R-:W5:Y:S01]  /*71c0*/  MUFU.EX2 R113, R12 ;  /* 0x0000000c00717308 */ /* 0x000f620000000800 */
[C---:B------:R-:W-:Y:S03]  /*71d0*/  HMMA.16816.F32.BF16 R52, R4.reuse, R14, R52 ;  /* 0x0000000e0434723c */ /* 0x040fe60000041834 */
[----:B------:R-:W2:Y:S04]  /*71e0*/  MUFU.EX2 R100, R100 ;  /* 0x0000006400647308 */ /* 0x000ea80000000800 */
[----:B------:R-:W-:Y:S01]  /*71f0*/  MUFU.EX2 R102, R104 ;  /* 0x0000006800667308 */ /* 0x000fe20000000800 */
[----:B------:R-:W-:Y:S01]  /*7200*/  HMMA.16816.F32.BF16 R48, R4, R30, R48 ;  /* 0x0000001e0430723c */ /* 0x000fe20000041830 */
[----:B---3--:R-:W-:Y:S01]  /*7210*/  F2FP.BF16.F32.PACK_AB R4, R108, R109 ;  /* 0x0000006d6c04723e */ /* 0x008fe200000010ff */
[----:B------:R-:W-:Y:S01]  /*7220*/  LDSM.16.MT88.4 R28, [R119+0x8800] ;  /* 0x00880000771c783b */ /* 0x000fe20000004200 */
[----:B----4-:R-:W-:Y:S01]  /*7230*/  F2FP.BF16.F32.PACK_AB R6, R110, R107 ;  /* 0x0000006b6e06723e */ /* 0x010fe200000010ff */
[----:B------:R-:W-:Y:S01]  /*7240*/  MUFU.EX2 R101, R106 ;  /* 0x0000006a00657308 */ /* 0x000fe20000000800 */
[----:B-----5:R-:W-:Y:S01]  /*7250*/  F2FP.BF16.F32.PACK_AB R5, R112, R113 ;  /* 0x000000717005723e */ /* 0x020fe200000010ff */
[----:B------:R-:W3:Y:S01]  /*7260*/  LDSM.16.MT88.4 R12, [R119+0x8400] ;  /* 0x00840000770c783b */ /* 0x000ee20000004200 */
[----:B------:R-:W-:Y:S01]  /*7270*/  F2FP.BF16.F32.PACK_AB R7, R114, R111 ;  /* 0x0000006f7207723e */ /* 0x000fe200000010ff */
[----:B------:R-:W-:Y:S01]  /*7280*/  MUFU.EX2 R103, R126 ;  /* 0x0000007e00677308 */ /* 0x000fe20000000800 */
[----:B------:R-:W-:Y:S01]  /*7290*/  FADD.FTZ R109, R109, R90 ;  /* 0x0000005a6d6d7221 */ /* 0x000fe20000010000 */
[----:B------:R-:W-:Y:S01]  /*72a0*/  FADD.FTZ R113, R113, R86 ;  /* 0x0000005671717221 */ /* 0x000fe20000010000 */
[----:B------:R-:W-:-:S02]  /*72b0*/  MOV R86, R34 ;  /* 0x0000002200567202 */ /* 0x000fc40000000f00 */
[----:B------:R-:W-:Y:S01]  /*72c0*/  FADD.FTZ R108, R108, R109 ;  /* 0x0000006d6c6c7221 */ /* 0x000fe20000010000 */
[C---:B------:R-:W-:Y:S01]  /*72d0*/  HMMA.16816.F32.BF16 R80, R4.reuse, R24, R80 ;  /* 0x000000180450723c */ /* 0x040fe20000041850 */
[----:B------:R-:W-:Y:S01]  /*72e0*/  FADD.FTZ R112, R112, R113 ;  /* 0x0000007170707221 */ /* 0x000fe20000010000 */
[----:B------:R-:W-:Y:S01]  /*72f0*/  @P0 MOV R86, R34 ;  /* 0x0000002200560202 */ /* 0x000fe20000000f00 */
[----:B------:R-:W-:Y:S01]  /*7300*/  FADD.FTZ R107, R107, R108 ;  /* 0x0000006c6b6b7221 */ /* 0x000fe20000010000 */
[----:B------:R-:W-:Y:S01]  /*7310*/  MOV R34, R32 ;  /* 0x0000002000227202 */ /* 0x000fe20000000f00 */
[----:B------:R-:W-:Y:S02]  /*7320*/  FADD.FTZ R111, R111, R112 ;  /* 0x000000706f6f7221 */ /* 0x000fe40000010000 */
[----:B------:R-:W-:Y:S01]  /*7330*/  FADD.FTZ R107, R110, R107 ;  /* 0x0000006b6e6b7221 */ /* 0x000fe20000010000 */
[----:B------:R-:W-:Y:S01]  /*7340*/  HMMA.16816.F32.BF16 R76, R4, R26, R76 ;  /* 0x0000001a044c723c */ /* 0x000fe2000004184c */
[----:B------:R-:W4:Y:S01]  /*7350*/  LDSM.16.MT88.4 R24, [R95+0x2400] ;  /* 0x002400005f18783b */ /* 0x000f220000004200 */
[----:B------:R-:W-:-:S06]  /*7360*/  FADD.FTZ R111, R114, R111 ;  /* 0x0000006f726f7221 */ /* 0x000fcc0000010000 */
        /* <DEDUP_REMOVED lines=30> */
[C---:B-----5:R-:W-:Y:S08]  /*7550*/  HMMA.16816.F32.BF16 R72, R4.reuse, R16, R72 ;  /* 0x000000100448723c */ /* 0x060ff00000041848 */
[C---:B------:R-:W-:Y:S01]  /*7560*/  HMMA.16816.F32.BF16 R68, R4.reuse, R18, R68 ;  /* 0x000000120444723c */ /* 0x040fe20000041844 */
[----:B------:R-:W4:Y:S07]  /*7570*/  LDSM.16.MT88.4 R16, [R119+0x8c00] ;  /* 0x008c00007710783b */ /* 0x000f2e0000004200 */
[C---:B------:R-:W-:Y:S01]  /*7580*/  HMMA.16816.F32.BF16 R36, R4.reuse, R28, R36 ;  /* 0x0000001c0424723c */ /* 0x040fe20000041824 */
[----:B------:R-:W-:Y:S01]  /*7590*/  FFMA.FTZ R29, R97, R99, -R98 ;  /* 0x00000063611d7223 */ /* 0x000fe20000010862 */
[----:B------:R-:W5:Y:S05]  /*75a0*/  MUFU.EX2 R28, R125 ;  /* 0x0000007d001c7308 */ /* 0x000f6a0000000800 */
[----:B------:R-:W-:Y:S01]  /*75b0*/  MUFU.EX2 R29, R29 ;  /* 0x0000001d001d7308 */ /* 0x000fe20000000800 */
[C---:B------:R-:W-:Y:S03]  /*75c0*/  HMMA.16816.F32.BF16 R40, R4.reuse, R30, R40 ;  /* 0x0000001e0428723c */ /* 0x040fe60000041828 */
[----:B------:R-:W5:Y:S05]  /*75d0*/  MUFU.EX2 R30, R96 ;  /* 0x00000060001e7308 */ /* 0x000f6a0000000800 */
        /* <DEDUP_REMOVED lines=8> */
[----:B------:R-:W-:Y:S01]  /*7660*/  F2FP.BF16.F32.PACK_AB R4, R100, R105 ;  /* 0x000000696404723e */ /* 0x000fe200000010ff */
[----:B------:R-:W1:Y:S01]  /*7670*/  LDSM.16.MT88.4 R8, [R95+0x1c00] ;  /* 0x001c00005f08783b */ /* 0x000e620000004200 */
        /* <DEDUP_REMOVED lines=20> */
[C---:B-1----:R-:W-:Y:S08]  /*77c0*/  HMMA.16816.F32.BF16 R56, R4.reuse, R8, R56 ;  /* 0x000000080438723c */ /* 0x042ff00000041838 */
[C---:B------:R-:W-:Y:S08]  /*77d0*/  HMMA.16816.F32.BF16 R52, R4.reuse, R10, R52 ;  /* 0x0000000a0434723c */ /* 0x040ff00000041834 */
[C---:B----4-:R-:W-:Y:S08]  /*77e0*/  HMMA.16816.F32.BF16 R44, R4.reuse, R16, R44 ;  /* 0x00000010042c723c */ /* 0x050ff0000004182c */
[----:B------:R-:W-:Y:S01]  /*77f0*/  HMMA.16816.F32.BF16 R48, R4, R18, R48 ;  /* 0x000000120430723c */ /* 0x000fe20000041830 */
[----:B------:R-:W-:-:S04]  /*7800*/  NOP ;  /* 0x0000000000007918 */ /* 0x000fc80000000000 */
[----:B------:R-:W-:-:S15]  /*7810*/  @P0 BRA `(.L_x_10121) ;  /* 0x0000000000040947 */ /* 0x000fde0003800000 */
.L_x_10112:
[----:B------:R-:W-:-:S07]  /*7820*/  IADD3 R156, PT, PT, R34, -0x1, RZ ;  /* 0xffffffff229c7810 */ /* 0x000fce0007ffe0ff */
.L_x_10121:
[----:B------:R-:W-:Y:S05]  /*7830*/  BSYNC B2 ;  /* 0x0000000000027941 */ /* 0x000fea0003800000 */
.L_x_10111:
        /* <DEDUP_REMOVED lines=8> */
[----:B------:R-:W-:Y:S01]  /*78c0*/  IMAD.MOV.U32 R0, RZ, RZ, R86 ;  /* 0x000000ffff007224 */ /* 0x000fe200078e0056 */
[----:B------:R-:W-:Y:S01]  /*78d0*/  VIMNMX R142, PT, PT, RZ, R116, !PT ;  /* 0x00000074ff8e7248 */ /* 0x000fe20007fe0100 */
[----:B------:R-:W-:Y:S01]  /*78e0*/  VIADD R156, R156, 0x1 ;  /* 0x000000019c9c7836 */ /* 0x000fe20000000000 */
[----:B------:R-:W-:Y:S01]  /*78f0*/  VIADDMNMX R141, R116, 0x8, RZ, !PT ;  /* 0x00000008748d7846 */ /* 0x000fe200078001ff */
[C---:B------:R-:W-:Y:S01]  /*7900*/  VIADD R157, R4.reuse, 0x40 ;  /* 0x00000040049d7836 */ /* 0x040fe20000000000 */
[----:B------:R-:W-:-:S07]  /*7910*/  LOP3.LUT R158, R4, 0x20, R87, 0xfe, !PT ;  /* 0x00000020049e7812 */ /* 0x000fce00078efe57 */
.L_x_10129:
        /* <DEDUP_REMOVED lines=78> */
.L_x_10124:
[----:B------:R-:W-:Y:S05]  /*7e00*/  BSYNC.RECONVERGENT B0 ;  /* 0x0000000000007941 */ /* 0x000fea0003800200 */
.L_x_10123:
[----:B------:R-:W1:Y:S01]  /*7e10*/  S2UR UR6, SR_CgaCtaId ;  /* 0x00000000000679c3 */ /* 0x000e620000008800 */
[C---:B------:R-:W-:Y:S01]  /*7e20*/  SHF.L.U32 R137, R128.reuse, 0x3, RZ ;  /* 0x0000000380897819 */ /* 0x040fe200000006ff */
[----:B------:R-:W-:Y:S01]  /*7e30*/  UMOV UR7, 0x400 ;  /* 0x0000040000077882 */ /* 0x000fe20000000000 */
[C---:B------:R-:W-:Y:S01]  /*7e40*/  LOP3.LUT R161, R128.reuse, 0x18, RZ, 0xc0, !PT ;  /* 0x0000001880a17812 */ /* 0x040fe200078ec0ff */
[----:B------:R-:W-:Y:S01]  /*7e50*/  IMAD.SHL.U32 R134, R128, 0x20, RZ ;  /* 0x0000002080867824 */ /* 0x000fe200078e00ff */
[C---:B------:R-:W-:Y:S01]  /*7e60*/  LOP3.LUT R168, R137.reuse, 0xc0, RZ, 0xc0, !PT ;  /* 0x000000c089a87812 */ /* 0x040fe200078ec0ff */
[----:B------:R-:W-:Y:S01]  /*7e70*/  IMAD.MOV.U32 R104, RZ, RZ, 0x20 ;  /* 0x00000020ff687424 */ /* 0x000fe200078e00ff */
[C---:B------:R-:W-:Y:S01]  /*7e80*/  LOP3.LUT R138, R137.reuse, 0x18, RZ, 0xc0, !PT ;  /* 0x00000018898a7812 */ /* 0x040fe200078ec0ff */
[----:B------:R-:W-:Y:S01]  /*7e90*/  BSSY.RECONVERGENT B1, `(.L_x_10125) ;  /* 0x0000117000017945 */ /* 0x000fe20003800200 */
[----:B------:R-:W-:Y:S02]  /*7ea0*/  LOP3.LUT R161, R168, R161, RZ, 0xfc, !PT ;  /* 0x000000a1a8a17212 */ /* 0x000fe400078efcff */
[----:B------:R-:W-:Y:S02]  /*7eb0*/  LOP3.LUT R168, R137, 0x1f20, RZ, 0xc0, !PT ;  /* 0x00001f2089a87812 */ /* 0x000fe400078ec0ff */
[----:B------:R-:W-:Y:S02]  /*7ec0*/  LOP3.LUT R169, R161, R138, RZ, 0x3c, !PT ;  /* 0x0000008aa1a97212 */ /* 0x000fe400078e3cff */
[----:B------:R-:W-:Y:S02]  /*7ed0*/  IADD3 R170, P0, PT, R139, R150, RZ ;  /* 0x000000968baa7210 */ /* 0x000fe40007f1e0ff */
[----:B------:R-:W-:Y:S02]  /*7ee0*/  LOP3.LUT R169, R168, R169, RZ, 0xfc, !PT ;  /* 0x000000a9a8a97212 */ /* 0x000fe400078efcff */
[----:B------:R-:W-:Y:S02]  /*7ef0*/  IADD3.X R171, PT, PT, R140, R151, RZ, P0, !PT ;  /* 0x000000978cab7210 */ /* 0x000fe400007fe4ff */
[C---:B------:R-:W-:Y:S02]  /*7f00*/  SHF.L.U32 R85, R128.reuse, 0x4, RZ ;  /* 0x0000000480557819 */ /* 0x040fe400000006ff */
[----:B------:R-:W-:Y:S01]  /*7f10*/  SHF.R.U32.HI R130, RZ, 0x1, R128 ;  /* 0x00000001ff827819 */ /* 0x000fe20000011680 */
[----:B-1----:R-:W-:Y:S01]  /*7f20*/  ULEA UR6, UR6, UR7, 0x18 ;  /* 0x0000000706067291 */ /* 0x002fe2000f8ec0ff */
[----:B------:R-:W-:Y:S02]  /*7f30*/  SHF.L.U32 R129, R128, 0x2, RZ ;  /* 0x0000000280817819 */ /* 0x000fe400000006ff */
[----:B------:R-:W-:Y:S02]  /*7f40*/  LOP3.LUT R131, R85, 0x3e00, RZ, 0xc0, !PT ;  /* 0x00003e0055837812 */ /* 0x000fe400078ec0ff */
[----:B------:R-:W-:Y:S02]  /*7f50*/  LOP3.LUT R133, R130, 0x8, RZ, 0xc0, !PT ;  /* 0x0000000882857812 */ /* 0x000fe400078ec0ff */
[----:B------:R-:W-:Y:S02]  /*7f60*/  MOV R132, UR6 ;  /* 0x0000000600847c02 */ /* 0x000fe40008000f00 */
[----:B------:R-:W-:Y:S02]  /*7f70*/  LOP3.LUT R86, R129, 0x18, RZ, 0xc0, !PT ;  /* 0x0000001881567812 */ /* 0x000fe400078ec0ff */
[----:B------:R-:W-:Y:S01]  /*7f80*/  LOP3.LUT R87, R131, 0x20, R134, 0xf8, !PT ;  /* 0x0000002083577812 */ /* 0x000fe200078ef886 */
[----:B------:R-:W-:Y:S01]  /*7f90*/  IMAD R159, R169, 0x2, R132 ;  /* 0x00000002a99f7824 */ /* 0x000fe200078e0284 */
[----:B------:R-:W-:Y:S02]  /*7fa0*/  LOP3.LUT R85, R85, 0x100, RZ, 0xc0, !PT ;  /* 0x0000010055557812 */ /* 0x000fe400078ec0ff */
[----:B------:R-:W-:Y:S02]  /*7fb0*/  LOP3.LUT R89, R128, 0x8, RZ, 0xc0, !PT ;  /* 0x0000000880597812 */ /* 0x000fe400078ec0ff */
[----:B------:R-:W-:Y:S01]  /*7fc0*/  @!PT LDS RZ, [RZ] ;  /* 0x00000000fffff984 */ /* 0x000fe20000000800 */
[----:B------:R-:W-:Y:S01]  /*7fd0*/  @!PT LDS RZ, [RZ] ;  /* 0x00000000fffff984 */ /* 0x000fe20000000800 */
[----:B------:R-:W-:Y:S01]  /*7fe0*/  @!PT LDS RZ, [RZ] ;  /* 0x00000000fffff984 */ /* 0x000fe20000000800 */
[----:B------:R-:W-:Y:S01]  /*7ff0*/  LDGSTS.E.BYPASS.LTC128B.128 [R159+0x6000], desc[UR4][R150.64] ;  /* 0x06000000969f7fae */ /* 0x000fe2000b981a04 */
[--C-:B------:R-:W-:Y:S02]  /*8000*/  LOP3.LUT R133, R133, 0xc0, R134.reuse, 0xf8, !PT ;  /* 0x000000c085857812 */ /* 0x100fe400078ef886 */
[--C-:B------:R-:W-:Y:S02]  /*8010*/  LOP3.LUT R90, R87, 0x100, R134.reuse, 0xf8, !PT ;  /* 0x00000100575a7812 */ /* 0x100fe400078ef886 */
[--C-:B------:R-:W-:Y:S02]  /*8020*/  LOP3.LUT R88, R85, 0x20, R134.reuse, 0xf8, !PT ;  /* 0x0000002055587812 */ /* 0x100fe400078ef886 */
[----:B------:R-:W-:Y:S01]  /*8030*/  LOP3.LUT R89, R89, 0xc0, R134, 0xf8, !PT ;  /* 0x000000c059597812 */ /* 0x000fe200078ef886 */
[----:B------:R-:W-:Y:S01]  /*8040*/  LDGSTS.E.BYPASS.LTC128B.128 [R159+0x7000], desc[UR4][R150.64+0x40] ;  /* 0x07000040969f7fae */ /* 0x000fe2000b981a04 */
[----:B------:R-:W-:Y:S02]  /*8050*/  LOP3.LUT R133, R133, R86, RZ, 0x3c, !PT ;  /* 0x0000005685857212 */ /* 0x000fe400078e3cff */
[----:B------:R-:W-:Y:S02]  /*8060*/  LOP3.LUT R89, R88, R89, R86, 0xf6, !PT ;  /* 0x0000005958597212 */ /* 0x000fe400078ef656 */
[----:B------:R-:W-:Y:S02]  /*8070*/  LOP3.LUT R85, R90, R133, RZ, 0xfc, !PT ;  /* 0x000000855a557212 */ /* 0x000fe400078efcff */
[-C--:B------:R-:W-:Y:S01]  /*8080*/  LEA R87, R89, R132.reuse, 0x1 ;  /* 0x0000008459577211 */ /* 0x080fe200078e08ff */
[----:B------:R-:W-:Y:S01]  /*8090*/  LDGSTS.E.BYPASS.LTC128B.128 [R159+0x8000], desc[UR4][R150.64+0x80] ;  /* 0x08000080969f7fae */ /* 0x000fe2000b981a04 */
[----:B------:R-:W-:Y:S02]  /*80a0*/  LEA R135, R85, R132, 0x1 ;  /* 0x0000008455877211 */ /* 0x000fe400078e08ff */
        /* <DEDUP_REMOVED lines=17> */
[----:B------:R-:W-:Y:S01]  /*81c0*/  LDSM.16.M88.4 R108, [R86] ;  /* 0x00000000566c783b */ /* 0x000fe20000000200 */
[C---:B------:R-:W-:Y:S07]  /*81d0*/  HMMA.16816.F32.BF16 R8, R88.reuse, R94, RZ ;  /* 0x0000005e5808723c */ /* 0x040fee00000418ff */
[----:B------:R-:W2:Y:S01]  /*81e0*/  LDSM.16.M88.4 R112, [R85+0x3000] ;  /* 0x003000005570783b */ /* 0x000ea20000000200 */
[C---:B---3--:R-:W-:Y:S07]  /*81f0*/  HMMA.16816.F32.BF16 R12, R88.reuse, R96, RZ ;  /* 0x00000060580c723c */ /* 0x048fee00000418ff */
[----:B------:R-:W3:Y:S01]  /*8200*/  LDSM.16.M88.4 R116, [R85+0x3400] ;  /* 0x003400005574783b */ /* 0x000ee20000000200 */
[C---:B------:R-:W-:Y:S07]  /*8210*/  HMMA.16816.F32.BF16 R16, R88.reuse, R98, RZ ;  /* 0x000000625810723c */ /* 0x040fee00000418ff */
[----:B------:R-:W3:Y:S01]  /*8220*/  LDSM.16.M88.4 R120, [R85+0x3800] ;  /* 0x003800005578783b */ /* 0x000ee20000000200 */
[C---:B----4-:R-:W-:Y:S07]  /*8230*/  HMMA.16816.F32.BF16 R20, R88.reuse, R100, RZ ;  /* 0x000000645814723c */ /* 0x050fee00000418ff */
[----:B------:R-:W4:Y:S01]  /*8240*/  LDSM.16.M88.4 R92, [R85+0x3c00] ;  /* 0x003c0000555c783b */ /* 0x000f220000000200 */
[C---:B------:R-:W-:Y:S07]  /*8250*/  HMMA.16816.F32.BF16 R24, R88.reuse, R102, RZ ;  /* 0x000000665818723c */ /* 0x040fee00000418ff */
[----:B------:R-:W-:Y:S01]  /*8260*/  LDSM.16.M88.4 R96, [R135+0x1000] ;  /* 0x001000008760783b */ /* 0x000fe20000000200 */
[C---:B-1----:R-:W-:Y:S07]  /*8270*/  HMMA.16816.F32.BF16 R28, R88.reuse, R104, RZ ;  /* 0x00000068581c723c */ /* 0x042fee00000418ff */
[----:B------:R-:W1:Y:S01]  /*8280*/  LDSM.16.M88.4 R124, [R87+0x4000] ;  /* 0x00400000577c783b */ /* 0x000e620000000200 */
[----:B------:R-:W-:Y:S07]  /*8290*/  HMMA.16816.F32.BF16 R32, R88, R106, RZ ;  /* 0x0000006a5820723c */ /* 0x000fee00000418ff */
[----:B------:R-:W1:Y:S01]  /*82a0*/  LDSM.16.M88.4 R88, [R87+0x4400] ;  /* 0x004400005758783b */ /* 0x000e620000000200 */
[C---:B--2---:R-:W-:Y:S07]  /*82b0*/  HMMA.16816.F32.BF16 R4, R108.reuse, R112, R4 ;  /* 0x000000706c04723c */ /* 0x044fee0000041804 */
[----:B------:R-:W2:Y:S01]  /*82c0*/  LDSM.16.M88.4 R100, [R87+0x4800] ;  /* 0x004800005764783b */ /* 0x000ea20000000200 */
[C---:B------:R-:W-:Y:S07]  /*82d0*/  HMMA.16816.F32.BF16 R8, R108.reuse, R114, R8 ;  /* 0x000000726c08723c */ /* 0x040fee0000041808 */
[----:B------:R-:W2:Y:S01]  /*82e0*/  LDSM.16.M88.4 R104, [R87+0x4c00] ;  /* 0x004c00005768783b */ /* 0x000ea20000000200 */
[C---:B---3--:R-:W-:Y:S07]  /*82f0*/  HMMA.16816.F32.BF16 R12, R108.reuse, R116, R12 ;  /* 0x000000746c0c723c */ /* 0x048fee000004180c */
[----:B------:R-:W-:Y:S01]  /*8300*/  LDSM.16.M88.4 R112, [R85+0x4400] ;  /* 0x004400005570783b */ /* 0x000fe20000000200 */
[C---:B------:R-:W-:Y:S07]  /*8310*/  HMMA.16816.F32.BF16 R16, R108.reuse, R118, R16 ;  /* 0x000000766c10723c */ /* 0x040fee0000041810 */
[----:B------:R-:W-:Y:S01]  /*8320*/  LDSM.16.M88.4 R116, [R85+0x4800] ;  /* 0x004800005574783b */ /* 0x000fe20000000200 */
[C---:B------:R-:W-:Y:S08]  /*8330*/  HMMA.16816.F32.BF16 R20, R108.reuse, R120, R20 ;  /* 0x000000786c14723c */ /* 0x040ff00000041814 */
[C---:B------:R-:W-:Y:S01]  /*8340*/  HMMA.16816.F32.BF16 R24, R108.reuse, R122, R24 ;  /* 0x0000007a6c18723c */ /* 0x040fe20000041818 */
[----:B------:R-:W-:Y:S07]  /*8350*/  LDSM.16.M88.4 R120, [R87+0x5000] ;  /* 0x005000005778783b */ /* 0x000fee0000000200 */
[C---:B----4-:R-:W-:Y:S08]  /*8360*/  HMMA.16816.F32.BF16 R28, R108.reuse, R92, R28 ;  /* 0x0000005c6c1c723c */ /* 0x050ff0000004181c */
[----:B------:R-:W-:Y:S01]  /*8370*/  HMMA.16816.F32.BF16 R32, R108, R94, R32 ;  /* 0x0000005e6c20723c */ /* 0x000fe20000041820 */
[----:B------:R-:W-:Y:S07]  /*8380*/  LDSM.16.M88.4 R92, [R86+0x1000] ;  /* 0x00100000565c783b */ /* 0x000fee0000000200 */
[C---:B-1----:R-:W-:Y:S01]  /*8390*/  HMMA.16816.F32.BF16 R4, R96.reuse, R124, R4 ;  /* 0x0000007c6004723c */ /* 0x042fe20000041804 */
[----:B------:R-:W1:Y:S07]  /*83a0*/  LDSM.16.M88.4 R108, [R85+0x4000] ;  /* 0x00400000556c783b */ /* 0x000e6e0000000200 */
[C---:B------:R-:W-:Y:S08]  /*83b0*/  HMMA.16816.F32.BF16 R8, R96.reuse, R126, R8 ;  /* 0x0000007e6008723c */ /* 0x040ff00000041808 */
[C---:B------:R-:W-:Y:S08]  /*83c0*/  HMMA.16816.F32.BF16 R12, R96.reuse, R88, R12 ;  /* 0x00000058600c723c */ /* 0x040ff0000004180c */
[C---:B------:R-:W-:Y:S01]  /*83d0*/  HMMA.16816.F32.BF16 R16, R96.reuse, R90, R16 ;  /* 0x0000005a6010723c */ /* 0x040fe20000041810 */
[----:B------:R-:W3:Y:S07]  /*83e0*/  LDSM.16.M88.4 R88, [R85+0x4c00] ;  /* 0x004c00005558783b */ /* 0x000eee0000000200 */
[C---:B--2---:R-:W-:Y:S08]  /*83f0*/  HMMA.16816.F32.BF16 R20, R96.reuse, R100, R20 ;  /* 0x000000646014723c */ /* 0x044ff00000041814 */
[C---:B------:R-:W-:Y:S01]  /*8400*/  HMMA.16816.F32.BF16 R24, R96.reuse, R102, R24 ;  /* 0x000000666018723c */ /* 0x040fe20000041818 */
[----:B------:R-:W2:Y:S07]  /*8410*/  LDSM.16.M88.4 R100, [R135+0x2000] ;  /* 0x002000008764783b */ /* 0x000eae0000000200 */
[C---:B------:R-:W-:Y:S08]  /*8420*/  HMMA.16816.F32.BF16 R28, R96.reuse, R104, R28 ;  /* 0x00000068601c723c */ /* 0x040ff0000004181c */
[----:B------:R-:W-:Y:S01]  /*8430*/  HMMA.16816.F32.BF16 R32, R96, R106, R32 ;  /* 0x0000006a6020723c */ /* 0x000fe20000041820 */
[----:B------:R-:W4:Y:S07]  /*8440*/  LDSM.16.M88.4 R96, [R87+0x5400] ;  /* 0x005400005760783b */ /* 0x000f2e0000000200 */
[C---:B-1----:R-:W-:Y:S01]  /*8450*/  HMMA.16816.F32.BF16 R4, R92.reuse, R108, R4 ;  /* 0x0000006c5c04723c */ /* 0x042fe20000041804 */
[----:B------:R-:W1:Y:S07]  /*8460*/  LDSM.16.M88.4 R104, [R87+0x5800] ;  /* 0x005800005768783b */ /* 0x000e6e0000000200 */
[C---:B------:R-:W-:Y:S01]  /*8470*/  HMMA.16816.F32.BF16 R8, R92.reuse, R110, R8 ;  /* 0x0000006e5c08723c */ /* 0x040fe20000041808 */
[----:B------:R-:W1:Y:S07]  /*8480*/  LDSM.16.M88.4 R108, [R87+0x5c00] ;  /* 0x005c0000576c783b */ /* 0x000e6e0000000200 */
[C---:B------:R-:W-:Y:S08]  /*8490*/  HMMA.16816.F32.BF16 R12, R92.reuse, R112, R12 ;  /* 0x000000705c0c723c */ /* 0x040ff0000004180c */
[C---:B------:R-:W-:Y:S01]  /*84a0*/  HMMA.16816.F32.BF16 R16, R92.reuse, R114, R16 ;  /* 0x000000725c10723c */ /* 0x040fe20000041810 */
[----:B------:R-:W-:Y:S07]  /*84b0*/  LDSM.16.M88.4 R112, [R86+0x2000] ;  /* 0x002000005670783b */ /* 0x000fee0000000200 */
[C---:B------:R-:W-:Y:S08]  /*84c0*/  HMMA.16816.F32.BF16 R20, R92.reuse, R116, R20 ;  /* 0x000000745c14723c */ /* 0x040ff00000041814 */
[C---:B------:R-:W-:Y:S01]  /*84d0*/  HMMA.16816.F32.BF16 R24, R92.reuse, R118, R24 ;  /* 0x000000765c18723c */ /* 0x040fe20000041818 */
[----:B------:R-:W5:Y:S07]  /*84e0*/  LDSM.16.M88.4 R116, [R85+0x5000] ;  /* 0x005000005574783b */ /* 0x000f6e0000000200 */
[C---:B---3--:R-:W-:Y:S08]  /*84f0*/  HMMA.16816.F32.BF16 R28, R92.reuse, R88, R28 ;  /* 0x000000585c1c723c */ /* 0x048ff0000004181c */
[----:B------:R-:W-:Y:S01]  /*8500*/  HMMA.16816.F32.BF16 R32, R92, R90, R32 ;  /* 0x0000005a5c20723c */ /* 0x000fe20000041820 */
[----:B------:R-:W3:Y:S07]  /*8510*/  LDSM.16.M88.4 R88, [R85+0x5400] ;  /* 0x005400005558783b */ /* 0x000eee0000000200 */
[C---:B--2---:R-:W-:Y:S01]  /*8520*/  HMMA.16816.F32.BF16 R4, R100.reuse, R120, R4 ;  /* 0x000000786404723c */ /* 0x044fe20000041804 */
[----:B------:R-:W2:Y:S07]  /*8530*/  LDSM.16.M88.4 R92, [R85+0x5800] ;  /* 0x00580000555c783b */ /* 0x000eae0000000200 */
[C---:B------:R-:W-:Y:S08]  /*8540*/  HMMA.16816.F32.BF16 R8, R100.reuse, R122, R8 ;  /* 0x0000007a6408723c */ /* 0x040ff00000041808 */
[C---:B----4-:R-:W-:Y:S08]  /*8550*/  HMMA.16816.F32.BF16 R12, R100.reuse, R96, R12 ;  /* 0x00000060640c723c */ /* 0x050ff0000004180c */
[C---:B------:R-:W-:Y:S08]  /*8560*/  HMMA.16816.F32.BF16 R16, R100.reuse, R98, R16 ;  /* 0x000000626410723c */ /* 0x040ff00000041810 */
[C---:B-1----:R-:W-:Y:S08]  /*8570*/  HMMA.16816.F32.BF16 R20, R100.reuse, R104, R20 ;  /* 0x000000686414723c */ /* 0x042ff00000041814 */
[C---:B------:R-:W-:Y:S08]  /*8580*/  HMMA.16816.F32.BF16 R24, R100.reuse, R106, R24 ;  /* 0x0000006a6418723c */ /* 0x040ff00000041818 */
[C---:B------:R-:W-:Y:S08]  /*8590*/  HMMA.16816.F32.BF16 R28, R100.reuse, R108, R28 ;  /* 0x0000006c641c723c */ /* 0x040ff0000004181c */
[----:B------:R-:W-:Y:S08]  /*85a0*/  HMMA.16816.F32.BF16 R32, R100, R110, R32 ;  /* 0x0000006e6420723c */ /* 0x000ff00000041820 */
[C---:B-----5:R-:W-:Y:S08]  /*85b0*/  HMMA.16816.F32.BF16 R4, R112.reuse, R116, R4 ;  /* 0x000000747004723c */ /* 0x060ff00000041804 */
        /* <DEDUP_REMOVED lines=11> */
[C---:B--2---:R-:W-:Y:S03]  /*8670*/  HMMA.16816.F32.BF16 R20, R112.reuse, R92, R20 ;  /* 0x0000005c7014723c */ /* 0x044fe60000041814 */
[----:B------:R-:W2:Y:S01]  /*8680*/  MUFU.TANH R170, R170 ;  /* 0x000000aa00aa7308 */ /* 0x000ea20000002400 */
        /* <DEDUP_REMOVED lines=82> */
[-C--:B------:R-:W-:Y:S02]  /*8bb0*/  LOP3.LUT R10, R10, R13.reuse, RZ, 0x3c, !PT ;  /* 0x0000000d0a0a7212 */ /* 0x080fe400078e3cff */
        /* <DEDUP_REMOVED lines=55> */
.L_x_10128:
[----:B------:R-:W-:Y:S05]  /*8f30*/  BSYNC.RECONVERGENT B0 ;  /* 0x0000000000007941 */ /* 0x000fea0003800200 */
.L_x_10127:
        /* <DEDUP_REMOVED lines=12> */
.L_x_10126:
[----:B------:R-:W-:Y:S05]  /*9000*/  BSYNC.RECONVERGENT B1 ;  /* 0x0000000000017941 */ /* 0x000fea0003800200 */
.L_x_10125:
        /* <DEDUP_REMOVED lines=9> */
[----:B------:R-:W-:Y:S01]  /*90a0*/  VIADD R9, R158, 0xfffffff1 ;  /* 0xfffffff19e097836 */ /* 0x000fe20000000000 */
[----:B------:R-:W-:Y:S01]  /*90b0*/  FSEL R19, R170, -INF , P4 ;  /* 0xff800000aa137808 */ /* 0x000fe20002000000 */
[C---:B------:R-:W-:Y:S01]  /*90c0*/  VIADD R7, R158.reuse, 0xffffffe8 ;  /* 0xffffffe89e077836 */ /* 0x040fe20000000000 */
[-C--:B------:R-:W-:Y:S01]  /*90d0*/  ISETP.GE.AND P4, PT, R13, R142.reuse, PT ;  /* 0x0000008e0d00720c */ /* 0x080fe20003f86270 */
[----:B------:R-:W-:Y:S01]  /*90e0*/  VIADD R5, R158, 0xfffffff8 ;  /* 0xfffffff89e057836 */ /* 0x000fe20000000000 */
[-C--:B------:R-:W-:Y:S01]  /*90f0*/  ISETP.GE.AND P1, PT, R4, R141.reuse, PT ;  /* 0x0000008d0400720c */ /* 0x080fe20003f26270 */
[----:B------:R-:W-:Y:S01]  /*9100*/  VIADD R18, R158, 0xfffffff9 ;  /* 0xfffffff99e127836 */ /* 0x000fe20000000000 */
[----:B------:R-:W-:Y:S01]  /*9110*/  FSEL R17, R174, -INF , P4 ;  /* 0xff800000ae117808 */ /* 0x000fe20002000000 */
        /* <DEDUP_REMOVED lines=47> */
[CC--:B------:R-:W-:Y:S02]  /*9410*/  ISETP.GE.AND P6, PT, R4.reuse, R144.reuse, PT ;  /* 0x000000900400720c */ /* 0x0c0fe40003fc6270 */
[----:B------:R-:W-:Y:S01]  /*9420*/  ISETP.GE.AND P5, PT, R4, R143, PT ;  /* 0x0000008f0400720c */ /* 0x000fe20003fa6270 */
[C---:B------:R-:W-:Y:S01]  /*9430*/  VIADD R4, R158.reuse, 0x18 ;  /* 0x000000189e047836 */ /* 0x040fe20000000000 */
        /* <DEDUP_REMOVED lines=17> */
[----:B------:R-:W-:Y:S02]  /*9550*/  FSEL R88, R168, -INF , P0 ;  /* 0xff800000a8587808 */ /* 0x000fe40000000000 */
[----:B------:R-:W-:Y:S02]  /*9560*/  ISETP.GE.AND P1, PT, R4, R141, PT ;  /* 0x0000008d0400720c */ /* 0x000fe40003f26270 */
        /* <DEDUP_REMOVED lines=33> */
[-C--:B------:R-:W-:Y:S02]  /*9780*/  ISETP.GE.AND P4, PT, R18, R144.reuse, PT ;  /* 0x000000901200720c */ /* 0x080fe40003f86270 */
[----:B------:R-:W-:Y:S02]  /*9790*/  FSEL R113, R113, -INF , !P6 ;  /* 0xff80000071717808 */ /* 0x000fe40007000000 */
        /* <DEDUP_REMOVED lines=9> */
[-C--:B------:R-:W-:Y:S02]  /*9830*/  ISETP.GE.AND P4, PT, R14, R144.reuse, PT ;  /* 0x000000900e00720c */ /* 0x080fe40003f86270 */
        /* <DEDUP_REMOVED lines=295> */
.L_x_10122:
        /* <DEDUP_REMOVED lines=10> */
.L_x_10140:
        /* <DEDUP_REMOVED lines=116> */
[----:B------:R-:W3:Y:S04]  /*b290*/  LD.E.64 R14, desc[UR4][R2.64+0x90] ;  /* 0x00009004020e7980 */ /* 0x000ee8000c101b00 */
[----:B------:R1:W5:Y:S04]  /*b2a0*/  LD.E.64 R34, desc[UR4][R2.64+0xa0] ;  /* 0x0000a00402227980 */ /* 0x000368000c101b00 */
[----:B------:R-:W3:Y:S04]  /*b2b0*/  @!P1 LD.E.64 R16, desc[UR4][R2.64+0x80] ;  /* 0x0000800402109980 */ /* 0x000ee8000c101b00 */
[----:B--2---:R1:W5:Y:S01]  /*b2c0*/  LD.E.64 R36, desc[UR4][R2.64+0x70] ;  /* 0x0000700402247980 */ /* 0x004362000c101b00 */
[----:B----4-:R-:W-:-:S13]  /*b2d0*/  ISETP.NE.AND P4, PT, R0, RZ, PT ;  /* 0x000000ff0000720c */ /* 0x010fda0003f85270 */
[----:B------:R-:W2:Y:S04]  /*b2e0*/  @!P4 LD.E R8, desc[UR4][R2.64+0x60] ;  /* 0x000060040208c980 */ /* 0x000ea8000c101900 */
[----:B------:R-:W4:Y:S01]  /*b2f0*/  @!P4 LD.E R33, desc[UR4][R2.64+0xb4] ;  /* 0x0000b4040221c980 */ /* 0x000f22000c101900 */
[----:B---3--:R-:W3:Y:S01]  /*b300*/  @P2 MUFU.LG2 R13, R7 ;  /* 0x00000007000d2308 */ /* 0x008ee20000000c00 */
[----:B------:R-:W-:-:S04]  /*b310*/  SHF.R.U32.HI R5, RZ, 0x2, R128 ;  /* 0x00000002ff057819 */ /* 0x000fc80000011680 */
[----:B------:R-:W-:-:S03]  /*b320*/  IADD3 R9, PT, PT, R5, 0x20, RZ ;  /* 0x0000002005097810 */ /* 0x000fc60007ffe0ff */
[----:B------:R-:W1:Y:S01]  /*b330*/  @P5 MUFU.LG2 R10, R10 ;  /* 0x0000000a000a5308 */ /* 0x000e620000000c00 */
[----:B------:R-:W-:Y:S01]  /*b340*/  ISETP.GE.AND P0, PT, R9, R136, PT ;  /* 0x000000880900720c */ /* 0x000fe20003f06270 */
[-C--:B------:R-:W-:Y:S02]  /*b350*/  @!P1 IMAD R9, R17, R154.reuse, RZ ;  /* 0x0000009a11099224 */ /* 0x080fe400078e02ff */
[----:B------:R-:W-:Y:S01]  /*b360*/  @!P1 IMAD.WIDE.U32 R40, R16, R154, RZ ;  /* 0x0000009a10289225 */ /* 0x000fe200078e00ff */
[----:B------:R-:W-:Y:S02]  /*b370*/  SHF.L.U32 R4, R155, 0x6, RZ ;  /* 0x000000069b047819 */ /* 0x000fe400000006ff */
[----:B------:R-:W-:Y:S01]  /*b380*/  MOV R139, RZ ;  /* 0x000000ff008b7202 */ /* 0x000fe20000000f00 */
[-C--:B------:R-:W-:Y:S02]  /*b390*/  @P1 IMAD R11, R51, R160.reuse, RZ ;  /* 0x000000a0330b1224 */ /* 0x080fe400078e02ff */
[----:B------:R-:W-:Y:S01]  /*b3a0*/  @P1 IMAD.WIDE.U32 R16, R50, R160, RZ ;  /* 0x000000a032101225 */ /* 0x000fe200078e00ff */
[----:B------:R-:W-:-:S03]  /*b3b0*/  @!P1 IADD3 R9, PT, PT, R41, R9, RZ ;  /* 0x0000000929099210 */ /* 0x000fc60007ffe0ff */
[----:B---3--:R-:W-:Y:S01]  /*b3c0*/  @P2 FMUL.FTZ R13, R13, 0.69314718246459960938 ;  /* 0x3f3172180d0d2820 */ /* 0x008fe20000410000 */
        /* <DEDUP_REMOVED lines=8> */
[----:B-1----:R-:W-:Y:S01]  /*b450*/  @P5 FMUL.FTZ R13, R10, 0.69314718246459960938 ;  /* 0x3f3172180a0d5820 */ /* 0x002fe20000410000 */
[----:B------:R-:W-:Y:S02]  /*b460*/  IADD3 R10, PT, PT, R19, R11, RZ ;  /* 0x0000000b130a7210 */ /* 0x000fe40007ffe0ff */
[----:B------:R-:W-:Y:S02]  /*b470*/  IADD3 R12, PT, PT, R15, R12, RZ ;  /* 0x0000000c0f0c7210 */ /* 0x000fe40007ffe0ff */
[----:B------:R-:W-:Y:S02]  /*b480*/  IADD3 R40, P3, P2, R14, R18, R40 ;  /* 0x000000120e287210 */ /* 0x000fe40007a7e028 */
[----:B------:R-:W-:Y:S01]  /*b490*/  MOV R7, 0x7f800000 ;  /* 0x7f80000000077802 */ /* 0x000fe20000000f00 */
[----:B------:R-:W-:Y:S01]  /*b4a0*/  @P5 FFMA.FTZ R7, R6, R85, R13 ;  /* 0x0000005506075223 */ /* 0x000fe2000001000d */
[----:B------:R-:W-:-:S02]  /*b4b0*/  LOP3.LUT P6, RZ, R128, 0x3, RZ, 0xc0, !PT ;  /* 0x0000000380ff7812 */ /* 0x000fc400078cc0ff */
[----:B------:R-:W-:Y:S01]  /*b4c0*/  IADD3.X R41, PT, PT, R12, R10, R9, P3, P2 ;  /* 0x0000000a0c297210 */ /* 0x000fe20001fe4409 */
[----:B--2---:R-:W-:-:S04]  /*b4d0*/  @!P4 IMAD R8, R8, R154, R153 ;  /* 0x0000009a0808c224 */ /* 0x004fc800078e0299 */
[----:B----4-:R-:W-:Y:S01]  /*b4e0*/  @!P4 IMAD R33, R8, R33, RZ ;  /* 0x000000210821c224 */ /* 0x010fe200078e02ff */
[----:B------:R-:W-:Y:S06]  /*b4f0*/  @!P4 BRA `(.L_x_10131) ;  /* 0x000000000014c947 */ /* 0x000fec0003800000 */
[----:B------:R-:W2:Y:S04]  /*b500*/  @!P1 LD.E R9, desc[UR4][R2.64+0xb4] ;  /* 0x0000b40402099980 */ /* 0x000ea8000c101900 */
[----:B------:R-:W3:Y:S01]  /*b510*/  LD.E R6, desc[UR4][R2.64+0xd4] ;  /* 0x0000d40402067980 */ /* 0x000ee2000c101900 */
[----:B--2---:R-:W-:Y:S02]  /*b520*/  @!P1 IMAD R160, R9, R154, RZ ;  /* 0x0000009a09a09224 */ /* 0x004fe400078e02ff */
[----:B---3--:R-:W-:-:S05]  /*b530*/  IMAD R33, R6, R153, RZ ;  /* 0x0000009906217224 */ /* 0x008fca00078e02ff */
[----:B------:R-:W-:-:S07]  /*b540*/  IADD3 R33, PT, PT, R33, R160, RZ ;  /* 0x000000a021217210 */ /* 0x000fce0007ffe0ff */
.L_x_10131:
        /* <DEDUP_REMOVED lines=23> */
.L_x_10133:
[----:B------:R-:W-:Y:S05]  /*b6c0*/  BSYNC.RECONVERGENT B0 ;  /* 0x0000000000007941 */ /* 0x000fea0003800200 */
.L_x_10132:
        /* <DEDUP_REMOVED lines=10> */
.L_x_10135:
[----:B------:R-:W-:Y:S05]  /*b770*/  BSYNC.RECONVERGENT B0 ;  /* 0x0000000000007941 */ /* 0x000fea0003800200 */
.L_x_10134:
[----:B------:R-:W-:-:S04]  /*b780*/  MOV R153, 0x0 ;  /* 0x0000000000997802 */ /* 0x000fc80000000f00 */
[----:B-1234-:R-:W-:Y:S05]  /*b790*/  @P0 RET.REL.NODEC R152 `(_ZN5flash24flash_fwd_splitkv_kernelI23Flash_fwd_kernel_traitsILi96ELi64ELi64ELi4ELb0ELb0EN7cutlass10bfloat16_tE19Flash_kernel_traitsILi96ELi64ELi64ELi4ES3_EELb0ELb1ELb0ELb0ELb1ELb1ELb0ELb0EEEvNS_16Flash_fwd_paramsE) ;  /* 0xffffff4898180950 */ /* 0x01efea0003c3ffff */
        /* <DEDUP_REMOVED lines=14> */
[----:B-1----:R-:W-:Y:S05]  /*b880*/  RET.REL.NODEC R152 `(_ZN5flash24flash_fwd_splitkv_kernelI23Flash_fwd_kernel_traitsILi96ELi64ELi64ELi4ELb0ELb0EN7cutlass10bfloat16_tE19Flash_kernel_traitsILi96ELi64ELi64ELi4ES3_EELb0ELb1ELb0ELb0ELb1ELb1ELb0ELb0EEEvNS_16Flash_fwd_paramsE) ;  /* 0xffffff4498dc7950 */ /* 0x002fea0003c3ffff */
.L_x_10130:
[----:B------:R-:W-:Y:S01]  /*b890*/  MOV R5, 0x2 ;  /* 0x0000000200057802 */ /* 0x000fe20000000f00 */
[----:B------:R-:W-:Y:S01]  /*b8a0*/  IMAD.MOV.U32 R0, RZ, RZ, 0x1f ;  /* 0x0000001fff007424 */ /* 0x000fe200078e00ff */
[----:B------:R-:W-:-:S07]  /*b8b0*/  MOV R4, 0xffffffff ;  /* 0xffffffff00047802 */ /* 0x000fce0000000f00 */
[----:B-1---5:R-:W-:Y:S05]  /*b8c0*/  WARPSYNC.COLLECTIVE R4, `(.L_x_10136) ;  /* 0x0000000004087348 */ /* 0x022fea0003c00000 */
[----:B------:R2:W3:Y:S02]  /*b8d0*/  SHFL.BFLY P0, R10, R167, R5, R0 ;  /* 0x0c000005a70a7389 */ /* 0x0004e40000000000 */
[----:B-123-5:R-:W-:Y:S05]  /*b8e0*/  ENDCOLLECTIVE ;  /* 0x000000000000791b */ /* 0x02efea0003800000 */
.L_x_10136:
[----:B------:R-:W-:Y:S02]  /*b8f0*/  IMAD.MOV.U32 R8, RZ, RZ, R10 ;  /* 0x000000ffff087224 */ /* 0x000fe400078e000a */
[----:B------:R-:W-:Y:S02]  /*b900*/  IMAD.MOV.U32 R5, RZ, RZ, 0x1 ;  /* 0x00000001ff057424 */ /* 0x000fe400078e00ff */
[----:B------:R-:W-:-:S05]  /*b910*/  FADD.FTZ R8, R8, R167 ;  /* 0x000000a708087221 */ /* 0x000fca0000010000 */
[----:B------:R-:W-:-:S07]  /*b920*/  MOV R167, R8 ;  /* 0x0000000800a77202 */ /* 0x000fce0000000f00 */
[----:B------:R-:W-:Y:S05]  /*b930*/  WARPSYNC.COLLECTIVE R4, `(.L_x_10137) ;  /* 0x0000000004087348 */ /* 0x000fea0003c00000 */
[----:B------:R1:W2:Y:S02]  /*b940*/  SHFL.BFLY P0, R10, R167, R5, R0 ;  /* 0x0c000005a70a7389 */ /* 0x0002a40000000000 */
[----:B-12---:R-:W-:Y:S05]  /*b950*/  ENDCOLLECTIVE ;  /* 0x000000000000791b */ /* 0x006fea0003800000 */
.L_x_10137:
[----:B------:R-:W-:Y:S01]  /*b960*/  MOV R167, R166 ;  /* 0x000000a600a77202 */ /* 0x000fe20000000f00 */
[----:B------:R-:W-:Y:S01]  /*b970*/  IMAD.MOV.U32 R5, RZ, RZ, 0x2 ;  /* 0x00000002ff057424 */ /* 0x000fe200078e00ff */
[----:B------:R-:W-:-:S07]  /*b980*/  MOV R7, R10 ;  /* 0x0000000a00077202 */ /* 0x000fce0000000f00 */
[----:B------:R-:W-:Y:S05]  /*b990*/  WARPSYNC.COLLECTIVE R4, `(.L_x_10138) ;  /* 0x0000000004087348 */ /* 0x000fea0003c00000 */
[----:B------:R1:W2:Y:S02]  /*b9a0*/  SHFL.BFLY P0, R10, R167, R5, R0 ;  /* 0x0c000005a70a7389 */ /* 0x0002a40000000000 */
[----:B-12---:R-:W-:Y:S05]  /*b9b0*/  ENDCOLLECTIVE ;  /* 0x000000000000791b */ /* 0x006fea0003800000 */
.L_x_10138:
[----:B------:R-:W-:Y:S01]  /*b9c0*/  FADD.FTZ R7, R8, R7 ;  /* 0x0000000708077221 */ /* 0x000fe20000010000 */
[----:B------:R-:W-:Y:S01]  /*b9d0*/  FADD.FTZ R9, R10, R166 ;  /* 0x000000a60a097221 */ /* 0x000fe20000010000 */
[----:B------:R-:W-:-:S04]  /*b9e0*/  MOV R5, 0x1 ;  /* 0x0000000100057802 */ /* 0x000fc80000000f00 */
[----:B------:R-:W-:-:S07]  /*b9f0*/  MOV R167, R9 ;  /* 0x0000000900a77202 */ /* 0x000fce0000000f00 */
[----:B------:R-:W-:Y:S05]  /*ba00*/  WARPSYNC.COLLECTIVE R4, `(.L_x_10139) ;  /* 0x0000000004087348 */ /* 0x000fea0003c00000 */
[----:B------:R1:W2:Y:S02]  /*ba10*/  SHFL.BFLY P0, R10, R167, R5, R0 ;  /* 0x0c000005a70a7389 */ /* 0x0002a40000000000 */
[----:B-12---:R-:W-:Y:S05]  /*ba20*/  ENDCOLLECTIVE ;  /* 0x000000000000791b */ /* 0x006fea0003800000 */
.L_x_10139:
[----:B------:R-:W-:Y:S05]  /*ba30*/  BRA `(.L_x_10140) ;  /* 0xfffffff000447947 */ /* 0x000fea000383ffff */
.L_x_10141:
        /* <DEDUP_REMOVED lines=12> */
.L_x_11695:


//--------------------- .text._ZN5flash24flash_fwd_splitkv_kernelI23Flash_fwd_kernel_traitsILi96ELi64ELi64ELi4ELb0ELb0EN7cutlass10bfloat16_tE19Flash_kernel_traitsILi96ELi64ELi64ELi4ES3_EELb0ELb1ELb1ELb0ELb0ELb0ELb0ELb0EEEvNS_16Flash_fwd_paramsE --------------------------
	.section	.text._ZN5flash24flash_fwd_splitkv_kernelI23Flash_fwd_kernel_traitsILi96ELi64ELi64ELi4ELb0ELb0EN7cutlass10bfloat16_tE19Flash_kernel_traitsILi96ELi64ELi64ELi4ES3_EELb0ELb1ELb1ELb0ELb0ELb0ELb0ELb0EEEvNS_16Flash_fwd_paramsE,"ax",@progbits
	.align	128
        .global         _ZN5flash24flash_fwd_splitkv_kernelI23Flash_fwd_kernel_traitsILi96ELi64ELi64ELi4ELb0ELb0EN7cutlass10bfloat16_tE19Flash_kernel_traitsILi96ELi64ELi64ELi4ES3_EELb0ELb1ELb1ELb0ELb0ELb0ELb0ELb0EEEvNS_16Flash_fwd_paramsE
        .type           _ZN5flash24flash_fwd_splitkv_kernelI23Flash_fwd_kernel_traitsILi96ELi64ELi64ELi4ELb0ELb0EN7cutlass10bfloat16_tE19Flash_kernel_traitsILi96ELi64ELi64ELi4ES3_EELb0ELb1ELb1ELb0ELb0ELb0ELb0ELb0EEEvNS_16Flash_fwd_paramsE,@function
        .size           _ZN5flash24flash_fwd_splitkv_kernelI23Flash_fwd_kernel_traitsILi96ELi64ELi64ELi4ELb0ELb0EN7cutlass10bfloat16_tE19Flash_kernel_traitsILi96ELi64ELi64ELi4ES3_EELb0ELb1ELb1ELb0ELb0ELb0ELb0ELb0EEEvNS_16Flash_fwd_paramsE,(.L_x_11696 - _ZN5flash24flash_fwd_splitkv_kernelI23Flash_fwd_kernel_traitsILi96ELi64ELi64ELi4ELb0ELb0EN7cutlass10bfloat16_tE19Flash_kernel_traitsILi96ELi64ELi64ELi4ES3_EELb0ELb1ELb1ELb0ELb0ELb0ELb0ELb0EEEvNS_16Flash_fwd_paramsE)
        .other          _ZN5flash24flash_fwd_splitkv_kernelI23Flash_fwd_kernel_traitsILi96ELi64ELi64ELi4ELb0ELb0EN7cutlass10bfloat16_tE19Flash_kernel_traitsILi96ELi64ELi64ELi4ES3_EELb0ELb1ELb1ELb0ELb0ELb0ELb0ELb0EEEvNS_16Flash_fwd_paramsE,@"STO_CUDA_ENTRY STV_DEFAULT"
_ZN5flash24flash_fwd_splitkv_kernelI23Flash_fwd_kernel_traitsILi96ELi64ELi64ELi4ELb0ELb0EN7cutlass10bfloat16_tE19Flash_kernel_traitsILi96ELi64ELi64ELi4ES3_EELb0ELb1ELb1ELb0ELb0ELb0ELb0ELb0EEEvNS_16Flash_fwd_paramsE:
.text._ZN5flash24flash_fwd_splitkv_kernelI23Flash_fwd_kernel_traitsILi96ELi64ELi64ELi4ELb0ELb0EN7cutlass10bfloat16_tE19Flash_kernel_traitsILi96ELi64ELi64ELi4ES3_EELb0ELb1ELb1ELb0ELb0ELb0ELb0ELb0EEEvNS_16Flash_fwd_paramsE:
[----:B------:R-:W-:Y:S01]  /*0000*/  LDC R1, c[0x0][0x37c] ;  /* 0x0000df00ff017b82 */ /* 0x000fe20000000800 */
[----:B------:R-:W1:Y:S07]  /*0010*/  S2R R151, SR_CTAID.X ;  /* 0x0000000000977919 */ /* 0x000e6e0000002500 */
[----:B------:R-:W2:Y:S01]  /*0020*/  LDC.64 R2, c[0x0][0x348] ;  /* 0x0000d200ff027b82 */ /* 0x000ea20000000a00 */
[----:B------:R-:W-:Y:S01]  /*0030*/  BSSY.RECONVERGENT B3, `(.L_x_10142) ;  /* 0x0000005000037945 */ /* 0x000fe20003800200 */
[----:B------:R-:W-:Y:S01]  /*0040*/  MOV R148, 0x80 ;  /* 0x0000008000947802 */ /* 0x000fe20000000f00 */
[----:B------:R-:W3:Y:S01]  /*0050*/  S2R R149, SR_CTAID.Y ;  /* 0x0000000000957919 */ /* 0x000ee20000002600 */
[----:B------:R-:W4:Y:S05]  /*0060*/  S2R R150, SR_CTAID.Z ;  /* 0x0000000000967919 */ /* 0x000f2a0000002700 */
[----:B-1234-:R-:W-:Y:S05]  /*0070*/  CALL.REL.NOINC `($_ZN5flash24flash_fwd_splitkv_kernelI23Flash_fwd_kernel_traitsILi96ELi64ELi64ELi4ELb0ELb0EN7cutlass10bfloat16_tE19Flash_kernel_traitsILi96ELi64ELi64ELi4ES3_EELb0ELb1ELb1ELb0ELb0ELb0ELb0ELb0EEEvNS_16Flash_fwd_paramsE$_ZN5flash30compute_attn_1rowblock_splitkvI23Flash_fwd_kernel_traitsILi96ELi64ELi64ELi4ELb0ELb0EN7cutlass10bfloat16_tE19Flash_kernel_traitsILi96ELi64ELi64ELi4ES3_EELb0ELb1ELb1ELb0ELb0ELb0ELb0ELb0ENS_16Flash_fwd_paramsEEEvRKT8_iiiii) ;  /* 0x0000000000087944 */ /* 0x01efea0003c00000 */
[----:B------:R-:W-:Y:S05]  /*0080*/  BSYNC.RECONVERGENT B3 ;  /* 0x0000000000037941 */ /* 0x000fea0003800200 */
.L_x_10142:
[----:B------:R-:W-:Y:S05]  /*0090*/  EXIT ;  /* 0x000000000000794d */ /* 0x000fea0003800000 */
        .type           $_ZN5flash24flash_fwd_splitkv_kernelI23Flash_fwd_kernel_traitsILi96ELi64ELi64ELi4ELb0ELb0EN7cutlass10bfloat16_tE19Flash_kernel_traitsILi96ELi64ELi64ELi4ES3_EELb0ELb1ELb1ELb0ELb0ELb0ELb0ELb0EEEvNS_16Flash_fwd_paramsE$_ZN5flash30compute_attn_1rowblock_splitkvI23Flash_fwd_kernel_traitsILi96ELi64ELi64ELi4ELb0ELb0EN7cutlass10bfloat16_tE19Flash_kernel_traitsILi96ELi64ELi64ELi4ES3_EELb0ELb1ELb1ELb0ELb0ELb0ELb0ELb0ENS_16Flash_fwd_paramsEEEvRKT8_iiiii,@function
        .size           $_ZN5flash24flash_fwd_splitkv_kernelI23Flash_fwd_kernel_traitsILi96ELi64ELi64ELi4ELb0ELb0EN7cutlass10bfloat16_tE19Flash_kernel_traitsILi96ELi64ELi64ELi4ES3_EELb0ELb1ELb1ELb0ELb0ELb0ELb0ELb0EEEvNS_16Flash_fwd_paramsE$_ZN5flash30compute_attn_1rowblock_splitkvI23Flash_fwd_kernel_traitsILi96ELi64ELi64ELi4ELb0ELb0EN7cutlass10bfloat16_tE19Flash_kernel_traitsILi96ELi64ELi64ELi4ES3_EELb0ELb1ELb1ELb0ELb0ELb0ELb0ELb0ENS_16Flash_fwd_paramsEEEvRKT8_iiiii,(.L_x_11696 - $_ZN5flash24flash_fwd_splitkv_kernelI23Flash_fwd_kernel_traitsILi96ELi64ELi64ELi4ELb0ELb0EN7cutlass10bfloat16_tE19Flash_kernel_traitsILi96ELi64ELi64ELi4ES3_EELb0ELb1ELb1ELb0ELb0ELb0ELb0ELb0EEEvNS_16Flash_fwd_paramsE$_ZN5flash30compute_attn_1rowblock_splitkvI23Flash_fwd_kernel_traitsILi96ELi64ELi64ELi4ELb0ELb0EN7cutlass10bfloat16_tE19Flash_kernel_traitsILi96ELi64ELi64ELi4ES3_EELb0ELb1ELb1ELb0ELb0ELb0ELb0ELb0ENS_16Flash_fwd_paramsEEEvRKT8_iiiii)
$_ZN5flash24flash_fwd_splitkv_kernelI23Flash_fwd_kernel_traitsILi96ELi64ELi64ELi4ELb0ELb0EN7cutlass10bfloat16_tE19Flash_kernel_traitsILi96ELi64ELi64ELi4ES3_EELb0ELb1ELb1ELb0ELb0ELb0ELb0ELb0EEEvNS_16Flash_fwd_paramsE$_ZN5flash30compute_attn_1rowblock_splitkvI23Flash_fwd_kernel_traitsILi96ELi64ELi64ELi4ELb0ELb0EN7cutlass10bfloat16_tE19Flash_kernel_traitsILi96ELi64ELi64ELi4ES3_EELb0ELb1ELb1ELb0ELb0ELb0ELb0ELb0ENS_16Flash_fwd_paramsEEEvRKT8_iiiii:
        /* <DEDUP_REMOVED lines=38> */
.L_x_10144:
[----:B------:R-:W-:Y:S05]  /*0300*/  BSYNC.RECONVERGENT B0 ;  /* 0x0000000000007941 */ /* 0x000fea0003800200 */
.L_x_10143:
[----:B------:R-:W-:Y:S04]  /*0310*/  BSSY.RECONVERGENT B0, `(.L_x_10145) ;  /* 0x0000007000007945 */ /* 0x000fe80003800200 */
[----:B------:R-:W-:Y:S05]  /*0320*/  @!P3 BRA `(.L_x_10146) ;  /* 0x000000000014b947 */ /* 0x000fea0003800000 */
[----:B-----5:R-:W3:Y:S02]  /*0330*/  LD.E.U8 R6, desc[UR4][R2.64+0x1b2] ;  /* 0x0001b20402067980 */ /* 0x020ee4000c101100 */
[----:B---3--:R-:W-:-:S13]  /*0340*/  ISETP.NE.AND P1, PT, R6, RZ, PT ;  /* 0x000000ff0600720c */ /* 0x008fda0003f25270 */
[----:B------:R-:W3:Y:S02]  /*0350*/  @P1 LD.E R9, desc[UR4][R12.64+0x4] ;  /* 0x000004040c091980 */ /* 0x000ee4000c101900 */
[----:B---3--:R-:W-:-:S06]  /*0360*/  @P1 IADD3 R6, PT, PT, R9, -R20, RZ ;  /* 0x8000001409061210 */ /* 0x008fcc0007ffe0ff */
[----:B------:R3:W5:Y:S02]  /*0370*/  @!P1 LD.E R6, desc[UR4][R12.64] ;  /* 0x000000040c069980 */ /* 0x000764000c101900 */
.L_x_10146:
[----:B------:R-:W-:Y:S05]  /*0380*/  BSYNC.RECONVERGENT B0 ;  /* 0x0000000000007941 */ /* 0x000fea0003800200 */
.L_x_10145:
[----:B------:R-:W-:Y:S01]  /*0390*/  BSSY.RECONVERGENT B1, `(.L_x_10147) ;  /* 0x0000011000017945 */ /* 0x000fe20003800200 */
[----:B-----5:R-:W-:-:S03]  /*03a0*/  @P4 IADD3 R0, PT, PT, -R156, R7, RZ ;  /* 0x000000079c004210 */ /* 0x020fc60007ffe1ff */
[----:B------:R-:W-:Y:S05]  /*03b0*/  @!P0 BRA `(.L_x_10148) ;  /* 0x0000000000148947 */ /* 0x000fea0003800000 */
[----:B------:R-:W-:-:S05]  /*03c0*/  IADD3 R6, P0, PT, R10, R5, RZ ;  /* 0x000000050a067210 */ /* 0x000fca0007f1e0ff */
[----:B------:R-:W-:-:S05]  /*03d0*/  IMAD.X R7, R11, 0x1, R4, P0 ;  /* 0x000000010b077824 */ /* 0x000fca00000e0604 */
[----:B------:R-:W1:Y:S02]  /*03e0*/  LD.E R6, desc[UR4][R6.64] ;  /* 0x0000000406067980 */ /* 0x000e64000c101900 */
[----:B-1----:R-:W-:Y:S01]  /*03f0*/  IADD3 R15, PT, PT, R6, -R19, RZ ;  /* 0x80000013060f7210 */ /* 0x002fe20007ffe0ff */
[----:B------:R-:W-:Y:S05]  /*0400*/  BRA `(.L_x_10149) ;  /* 0x0000000000247947 */ /* 0x000fea0003800000 */
.L_x_10148:
[----:B------:R-:W4:Y:S01]  /*0410*/  LD.E.64 R8, desc[UR4][R2.64+0x108] ;  /* 0x0001080402087980 */ /* 0x000f22000c101b00 */
[----:B------:R-:W-:Y:S01]  /*0420*/  BSSY.RECONVERGENT B0, `(.L_x_10150) ;  /* 0x0000006000007945 */ /* 0x000fe20003800200 */
[----:B-1----:R-:W-:Y:S01]  /*0430*/  IMAD.MOV.U32 R15, RZ, RZ, RZ ;  /* 0x000000ffff0f7224 */ /* 0x002fe200078e00ff */
[----:B----4-:R-:W-:-:S04]  /*0440*/  ISETP.NE.U32.AND P0, PT, R8, RZ, PT ;  /* 0x000000ff0800720c */ /* 0x010fc80003f05070 */
[----:B------:R-:W-:-:S13]  /*0450*/  ISETP.NE.AND.EX P0, PT, R9, RZ, PT, P0 ;  /* 0x000000ff0900720c */ /* 0x000fda0003f05300 */
[----:B------:R-:W-:Y:S05]  /*0460*/  @!P0 BRA `(.L_x_10151) ;  /* 0x0000000000048947 */ /* 0x000fea0003800000 */
[----:B------:R1:W5:Y:S02]  /*0470*/  LD.E R15, desc[UR4][R2.64+0xbc] ;  /* 0x0000bc04020f7980 */ /* 0x000364000c101900 */
.L_x_10151:
[----:B------:R-:W-:Y:S05]  /*0480*/  BSYNC.RECONVERGENT B0 ;  /* 0x0000000000007941 */ /* 0x000fea0003800200 */
.L_x_10150:
[----:B-----5:R-:W-:Y:S02]  /*0490*/  IADD3 R15, PT, PT, R15, R6, -R19 ;  /* 0x000000060f0f7210 */ /* 0x020fe40007ffe813 */
.L_x_10149:
[----:B------:R-:W-:Y:S05]  /*04a0*/  BSYNC.RECONVERGENT B1 ;  /* 0x0000000000017941 */ /* 0x000fea0003800200 */
.L_x_10147:
[----:B------:R-:W-:Y:S01]  /*04b0*/  IMAD.SHL.U32 R11, R151, 0x40, RZ ;  /* 0x00000040970b7824 */ /* 0x000fe200078e00ff */
[----:B------:R-:W-:Y:S01]  /*04c0*/  MOV R6, R148 ;  /* 0x0000009400067202 */ /* 0x000fe20000000f00 */
[----:B------:R-:W-:-:S03]  /*04d0*/  IMAD.MOV.U32 R7, RZ, RZ, 0x0 ;  /* 0x00000000ff077424 */ /* 0x000fc600078e00ff */
[----:B------:R-:W-:-:S13]  /*04e0*/  ISETP.GT.AND P0, PT, R0, R11, PT ;  /* 0x0000000b0000720c */ /* 0x000fda0003f04270 */
[----:B-123--:R-:W-:Y:S05]  /*04f0*/  @!P0 RET.REL.NODEC R6 `(_ZN5flash24flash_fwd_splitkv_kernelI23Flash_fwd_kernel_traitsILi96ELi64ELi64ELi4ELb0ELb0EN7cutlass10bfloat16_tE19Flash_kernel_traitsILi96ELi64ELi64ELi4ES3_EELb0ELb1ELb1ELb0ELb0ELb0ELb0ELb0EEEvNS_16Flash_fwd_paramsE) ;  /* 0xfffffff806c08950 */ /* 0x00efea0003c3ffff */
        /* <DEDUP_REMOVED lines=47> */
[----:B------:R-:W-:Y:S01]  /*07f0*/  @!P0 IMAD.IADD R8, R21, 0x1, R8 ;  /* 0x0000000115088824 */ /* 0x000fe200078e0208 */
[----:B------:R-:W-:Y:S01]  /*0800*/  @P0 IADD3 R8, PT, PT, R157, R7, RZ ;  /* 0x000000079d080210 */ /* 0x000fe20007ffe0ff */
[----:B------:R-:W-:Y:S01]  /*0810*/  @!P0 IMAD.MOV.U32 R10, RZ, RZ, R20 ;  /* 0x000000ffff0a8224 */ /* 0x000fe200078e0014 */
[----:B------:R-:W-:Y:S01]  /*0820*/  SHF.R.U32.HI R7, RZ, 0x2, R86 ;  /* 0x00000002ff077819 */ /* 0x000fe20000011656 */
[----:B-1----:R-:W-:-:S04]  /*0830*/  IMAD.WIDE.U32 R2, R11, R16, R22 ;  /* 0x000000100b027225 */ /* 0x002fc800078e0016 */
[----:B------:R-:W-:Y:S02]  /*0840*/  @P0 IMAD.MOV.U32 R10, RZ, RZ, R156 ;  /* 0x000000ffff0a0224 */ /* 0x000fe400078e009c */
[----:B------:R-:W-:Y:S01]  /*0850*/  IMAD R4, R4, R6, R11 ;  /* 0x0000000604047224 */ /* 0x000fe200078e020b */
[----:B------:R-:W-:Y:S01]  /*0860*/  ISETP.GE.AND P2, PT, R7, R0, PT ;  /* 0x000000000700720c */ /* 0x000fe20003f46270 */
[----:B------:R-:W-:Y:S01]  /*0870*/  IMAD R11, R17, R11, RZ ;  /* 0x0000000b110b7224 */ /* 0x000fe200078e02ff */
[----:B------:R-:W-:Y:S02]  /*0880*/  IADD3 R10, P0, PT, R10, R2, RZ ;  /* 0x000000020a0a7210 */ /* 0x000fe40007f1e0ff */
[C---:B------:R-:W-:Y:S01]  /*0890*/  ISETP.GE.OR P6, PT, R7.reuse, R0, P5 ;  /* 0x000000000700720c */ /* 0x040fe20002fc6670 */
[----:B------:R-:W-:Y:S01]  /*08a0*/  VIADD R9, R7, 0x20 ;  /* 0x0000002007097836 */ /* 0x000fe20000000000 */
[----:B------:R-:W-:Y:S02]  /*08b0*/  IADD3.X R11, PT, PT, R8, R3, R11, P0, !PT ;  /* 0x00000003080b7210 */ /* 0x000fe400007fe40b */
[----:B------:R-:W-:-:S02]  /*08c0*/  IADD3 R3, P0, PT, R4, R7, RZ ;  /* 0x0000000704037210 */ /* 0x000fc40007f1e0ff */
[C---:B------:R-:W-:Y:S01]  /*08d0*/  ISETP.GE.AND P1, PT, R9.reuse, R0, PT ;  /* 0x000000000900720c */ /* 0x040fe20003f26270 */
[----:B------:R-:W-:Y:S01]  /*08e0*/  IMAD.WIDE.U32 R10, R14, R150, R10 ;  /* 0x000000960e0a7225 */ /* 0x000fe200078e000a */
[----:B------:R-:W-:Y:S02]  /*08f0*/  ISETP.GE.OR P5, PT, R9, R0, P5 ;  /* 0x000000000900720c */ /* 0x000fe40002fa6670 */
[----:B------:R-:W-:Y:S01]  /*0900*/  LEA.HI.X.SX32 R4, R4, RZ, 0x1, P0 ;  /* 0x000000ff04047211 */ /* 0x000fe200000f0eff */
[----:B------:R-:W-:Y:S01]  /*0910*/  IMAD R0, R15, R150, RZ ;  /* 0x000000960f007224 */ /* 0x000fe200078e02ff */
[C---:B------:R-:W-:Y:S01]  /*0920*/  LEA R2, P0, R3.reuse, R12, 0x2 ;  /* 0x0000000c03027211 */ /* 0x040fe200078010ff */
[----:B------:R-:W-:Y:S01]  /*0930*/  @!P6 IMAD.MOV.U32 R9, RZ, RZ, 0x7f800000 ;  /* 0x7f800000ff09e424 */ /* 0x000fe200078e00ff */
[----:B------:R-:W-:Y:S02]  /*0940*/  LOP3.LUT R6, R22, 0x20, RZ, 0xfc, !PT ;  /* 0x0000002016067812 */ /* 0x000fe400078efcff */
[----:B------:R-:W-:-:S02]  /*0950*/  LEA.HI.X R3, R3, R13, R4, 0x2, P0 ;  /* 0x0000000d03037211 */ /* 0x000fc400000f1404 */
[----:B------:R-:W-:Y:S02]  /*0960*/  LOP3.LUT R4, R22, 0x40, RZ, 0xfc, !PT ;  /* 0x0000004016047812 */ /* 0x000fe400078efcff */
        /* <DEDUP_REMOVED lines=14> */
.L_x_10154:
[----:B------:R-:W-:Y:S05]  /*0a50*/  BSYNC.RECONVERGENT B0 ;  /* 0x0000000000007941 */ /* 0x000fea0003800200 */
.L_x_10153:
[----:B------:R-:W-:Y:S04]  /*0a60*/  BSSY.RECONVERGENT B0, `(.L_x_10155) ;  /* 0x0000012000007945 */ /* 0x000fe80003800200 */
[----:B------:R-:W-:Y:S05]  /*0a70*/  @P1 BRA `(.L_x_10156) ;  /* 0x0000000000401947 */ /* 0x000fea0003800000 */
[----:B------:R-:W-:Y:S01]  /*0a80*/  IADD3 R11, P0, PT, R7, 0x20, RZ ;  /* 0x00000020070b7810 */ /* 0x000fe20007f1e0ff */
[----:B------:R-:W-:Y:S01]  /*0a90*/  IMAD.MOV.U32 R12, RZ, RZ, R10 ;  /* 0x000000ffff0c7224 */ /* 0x000fe200078e000a */
[----:B------:R-:W-:Y:S02]  /*0aa0*/  MOV R13, R15 ;  /* 0x0000000f000d7202 */ /* 0x000fe40000000f00 */
[-C--:B-----5:R-:W-:Y:S01]  /*0ab0*/  ISETP.GE.AND P2, PT, R22, R5.reuse, PT ;  /* 0x000000051600720c */ /* 0x0a0fe20003f46270 */
[----:B------:R-:W-:Y:S01]  /*0ac0*/  IMAD.X R7, RZ, RZ, RZ, P0 ;  /* 0x000000ffff077224 */ /* 0x000fe200000e06ff */
[----:B------:R-:W-:Y:S01]  /*0ad0*/  ISETP.GE.AND P1, PT, R6, R5, PT ;  /* 0x000000050600720c */ /* 0x000fe20003f26270 */
        /* <DEDUP_REMOVED lines=10> */
.L_x_10156:
[----:B------:R-:W-:Y:S05]  /*0b80*/  BSYNC.RECONVERGENT B0 ;  /* 0x0000000000007941 */ /* 0x000fea0003800200 */
.L_x_10155:
[----:B------:R-:W-:Y:S01]  /*0b90*/  MOV R149, 0x0 ;  /* 0x0000000000957802 */ /* 0x000fe20000000f00 */
[----:B------:R1:W-:Y:S03]  /*0ba0*/  @!P6 ST.E desc[UR4][R2.64], R9 ;  /* 0x000000090200e985 */ /* 0x0003e6000c101904 */
[----:B-12--5:R-:W-:Y:S05]  /*0bb0*/  @P5 RET.REL.NODEC R148 `(_ZN5flash24flash_fwd_splitkv_kernelI23Flash_fwd_kernel_traitsILi96ELi64ELi64ELi4ELb0ELb0EN7cutlass10bfloat16_tE19Flash_kernel_traitsILi96ELi64ELi64ELi4ES3_EELb0ELb1ELb1ELb0ELb0ELb0ELb0ELb0EEEvNS_16Flash_fwd_paramsE) ;  /* 0xfffffff494105950 */ /* 0x026fea0003c3ffff */
[----:B------:R-:W-:Y:S02]  /*0bc0*/  MOV R5, 0x7f800000 ;  /* 0x7f80000000057802 */ /* 0x000fe40000000f00 */
[----:B------:R-:W-:-:S03]  /*0bd0*/  MOV R149, 0x0 ;  /* 0x0000000000957802 */ /* 0x000fc60000000f00 */
[----:B------:R1:W-:Y:S02]  /*0be0*/  ST.E desc[UR4][R2.64+0x80], R5 ;  /* 0x0000800502007985 */ /* 0x0003e4000c101904 */
[----:B-1----:R-:W-:Y:S05]  /*0bf0*/  RET.REL.NODEC R148 `(_ZN5flash24flash_fwd_splitkv_kernelI23Flash_fwd_kernel_traitsILi96ELi64ELi64ELi4ELb0ELb0EN7cutlass10bfloat16_tE19Flash_kernel_traitsILi96ELi64ELi64ELi4ES3_EELb0ELb1ELb1ELb0ELb0ELb0ELb0ELb0EEEvNS_16Flash_fwd_paramsE) ;  /* 0xfffffff494007950 */ /* 0x002fea0003c3ffff */
.L_x_10152:
        /* <DEDUP_REMOVED lines=57> */
[----:B---3-5:R-:W3:Y:S02]  /*0f90*/  MUFU.RCP R18, R23 ;  /* 0x0000001700127308 */ /* 0x028ee40000001000 */
        /* <DEDUP_REMOVED lines=18> */
[----:B------:R-:W-:Y:S01]  /*10c0*/  ISETP.NE.AND P2, PT, R33, RZ, PT ;  /* 0x000000ff2100720c */ /* 0x000fe20003f45270 */
[----:B------:R-:W-:-:S06]  /*10d0*/  IMAD R22, R19, R16, R22 ;  /* 0x0000001013167224 */ /* 0x000fcc00078e0216 */
[----:B------:R-:W-:Y:S01]  /*10e0*/  @P3 VIADD R9, R9, 0x1 ;  /* 0x0000000109093836 */ /* 0x000fe20000000000 */
[----:B------:R-:W-:-:S03]  /*10f0*/  SHF.R.S32.HI R29, RZ, 0x1f, R22 ;  /* 0x0000001fff1d7819 */ /* 0x000fc60000011416 */
[----:B------:R-:W-:-:S05]  /*1100*/  IMAD.MOV.U32 R19, RZ, RZ, R9 ;  /* 0x000000ffff137224 */ /* 0x000fca00078e0009 */
[----:B------:R-:W-:Y:S02]  /*1110*/  @!P1 IADD3 R19, PT, PT, -R19, RZ, RZ ;  /* 0x000000ff13139210 */ /* 0x000fe40007ffe1ff */
[----:B------:R-:W-:Y:S01]  /*1120*/  @!P2 LOP3.LUT R19, RZ, R33, RZ, 0x33, !PT ;  /* 0x00000021ff13a212 */ /* 0x000fe200078e33ff */
[----:B--2---:R-:W-:Y:S01]  /*1130*/  IMAD R9, R5, R22, RZ ;  /* 0x0000001605097224 */ /* 0x004fe200078e02ff */
[----:B----4-:R-:W-:Y:S01]  /*1140*/  SHF.R.S32.HI R13, RZ, 0x1f, R8 ;  /* 0x0000001fff0d7819 */ /* 0x010fe20000011408 */
[----:B------:R-:W-:-:S04]  /*1150*/  IMAD R10, R27, R8, RZ ;  /* 0x000000081b0a7224 */ /* 0x000fc800078e02ff */
[C---:B------:R-:W-:Y:S02]  /*1160*/  IMAD R10, R26.reuse, R13, R10 ;  /* 0x0000000d1a0a7224 */ /* 0x040fe400078e020a */
[----:B------:R-:W-:-:S05]  /*1170*/  IMAD.WIDE.U32 R26, R26, R8, RZ ;  /* 0x000000081a1a7225 */ /* 0x000fca00078e00ff */
        /* <DEDUP_REMOVED lines=16> */
.L_x_10158:
[----:B------:R-:W2:Y:S04]  /*1280*/  LD.E R33, desc[UR4][R2.64+0x68] ;  /* 0x0000680402217980 */ /* 0x000ea8000c101900 */
[----:B------:R-:W3:Y:S01]  /*1290*/  LD.E.64 R4, desc[UR4][R2.64+0x38] ;  /* 0x0000380402047980 */ /* 0x000ee2000c101b00 */
[----:B------:R-:W-:Y:S02]  /*12a0*/  ISETP.NE.AND P3, PT, R20, -0x1, PT ;  /* 0xffffffff1400780c */ /* 0x000fe40003f65270 */
[----:B------:R-:W-:Y:S01]  /*12b0*/  MOV R128, R2 ;  /* 0x0000000200807202 */ /* 0x000fe20000000f00 */
[----:B------:R4:W5:Y:S01]  /*12c0*/  LD.E.64 R38, desc[UR4][R2.64+0x58] ;  /* 0x0000580402267980 */ /* 0x000962000c101b00 */
[----:B------:R-:W-:-:S05]  /*12d0*/  MOV R129, R3 ;  /* 0x0000000300817202 */ /* 0x000fca0000000f00 */
[----:B-1----:R-:W4:Y:S04]  /*12e0*/  LD.E.64 R6, desc[UR4][R128.64+0x40] ;  /* 0x0000400480067980 */ /* 0x002f28000c101b00 */
[----:B------:R-:W4:Y:S04]  /*12f0*/  @!P3 LD.E.64 R12, desc[UR4][R2.64+0x20] ;  /* 0x00002004020cb980 */ /* 0x000f28000c101b00 */
[----:B------:R-:W4:Y:S04]  /*1300*/  @!P3 LD.E.64 R26, desc[UR4][R2.64+0x28] ;  /* 0x00002804021ab980 */ /* 0x000f28000c101b00 */
[----:B------:R-:W4:Y:S01]  /*1310*/  LD.E.64 R24, desc[UR4][R128.64+0x50] ;  /* 0x0000500480187980 */ /* 0x000f22000c101b00 */
[----:B------:R-:W-:Y:S01]  /*1320*/  IMAD.MOV.U32 R28, RZ, RZ, RZ ;  /* 0x000000ffff1c7224 */ /* 0x000fe200078e00ff */
[----:B------:R-:W-:-:S02]  /*1330*/  CS2R R162, SRZ ;  /* 0x0000000000a27805 */ /* 0x000fc4000001ff00 */
        /* <DEDUP_REMOVED lines=20> */
[----:B------:R-:W-:-:S03]  /*1480*/  @!P2 IADD3 R21, PT, PT, R21, -R8, RZ ;  /* 0x800000081515a210 */ /* 0x000fc60007ffe0ff */
[----:B------:R-:W-:Y:S01]  /*1490*/  @P3 IMAD.WIDE.U32 R28, R4, R9, RZ ;  /* 0x00000009041c3225 */ /* 0x000fe200078e00ff */
[----:B------:R-:W-:-:S03]  /*14a0*/  ISETP.GE.U32.AND P4, PT, R21, R8, PT ;  /* 0x000000081500720c */ /* 0x000fc60003f86070 */
[----:B------:R-:W-:Y:S01]  /*14b0*/  @P3 IMAD R8, R5, R9, RZ ;  /* 0x0000000905083224 */ /* 0x000fe200078e02ff */
[----:B------:R-:W-:Y:S01]  /*14c0*/  LOP3.LUT R9, R150, R33, RZ, 0x3c, !PT ;  /* 0x0000002196097212 */ /* 0x000fe200078e3cff */
[----:B----45:R-:W-:Y:S01]  /*14d0*/  @!P3 IMAD R13, R13, R18, RZ ;  /* 0x000000120d0db224 */ /* 0x030fe200078e02ff */
[----:B------:R-:W-:Y:S02]  /*14e0*/  @!P3 SHF.R.S32.HI R10, RZ, 0x1f, R18 ;  /* 0x0000001fff0ab819 */ /* 0x000fe40000011412 */
[----:B------:R-:W-:Y:S02]  /*14f0*/  ISETP.GE.AND P1, PT, R9, RZ, PT ;  /* 0x000000ff0900720c */ /* 0x000fe40003f26270 */
[----:B------:R-:W-:Y:S01]  /*1500*/  @!P2 IADD3 R16, PT, PT, R16, 0x1, RZ ;  /* 0x000000011010a810 */ /* 0x000fe20007ffe0ff */
[C---:B------:R-:W-:Y:S01]  /*1510*/  @!P3 IMAD R13, R12.reuse, R10, R13 ;  /* 0x0000000a0c0db224 */ /* 0x040fe200078e020d */
[----:B------:R-:W-:Y:S01]  /*1520*/  ISETP.NE.AND P2, PT, R33, RZ, PT ;  /* 0x000000ff2100720c */ /* 0x000fe20003f45270 */
[----:B------:R-:W-:Y:S01]  /*1530*/  @!P3 IMAD.WIDE.U32 R22, R12, R18, R22 ;  /* 0x000000120c16b225 */ /* 0x000fe200078e0016 */
[----:B------:R-:W-:-:S03]  /*1540*/  @!P3 SHF.R.S32.HI R9, RZ, 0x1f, R19 ;  /* 0x0000001fff09b819 */ /* 0x000fc60000011413 */
[----:B------:R-:W-:Y:S01]  /*1550*/  @!P3 IMAD.IADD R13, R23, 0x1, R13 ;  /* 0x00000001170db824 */ /* 0x000fe200078e020d */
[----:B------:R-:W-:Y:S02]  /*1560*/  @!P3 MOV R12, R22 ;  /* 0x00000016000cb202 */ /* 0x000fe40000000f00 */
[----:B------:R-:W-:Y:S01]  /*1570*/  @P3 IADD3 R13, PT, PT, R29, R8, RZ ;  /* 0x000000081d0d3210 */ /* 0x000fe20007ffe0ff */
[-C--:B------:R-:W-:Y:S01]  /*1580*/  @!P3 IMAD R8, R7, R19.reuse, RZ ;  /* 0x000000130708b224 */ /* 0x080fe200078e02ff */
[----:B------:R-:W-:Y:S01]  /*1590*/  LEA R22, R14, 0xffffffc0, 0x6 ;  /* 0xffffffc00e167811 */ /* 0x000fe200078e30ff */
[----:B------:R-:W-:Y:S01]  /*15a0*/  @P3 IMAD.MOV.U32 R12, RZ, RZ, R28 ;  /* 0x000000ffff0c3224 */ /* 0x000fe200078e001c */
[----:B------:R-:W-:Y:S01]  /*15b0*/  @P4 IADD3 R16, PT, PT, R16, 0x1, RZ ;  /* 0x0000000110104810 */ /* 0x000fe20007ffe0ff */
[----:B------:R-:W-:Y:S02]  /*15c0*/  @!P3 IMAD R8, R9, R6, R8 ;  /* 0x000000060908b224 */ /* 0x000fe400078e0208 */
[----:B------:R-:W-:Y:S01]  /*15d0*/  @!P3 IMAD.WIDE.U32 R28, R6, R19, RZ ;  /* 0x00000013061cb225 */ /* 0x000fe200078e00ff */
[----:B------:R-:W-:-:S02]  /*15e0*/  @!P1 IADD3 R16, PT, PT, -R16, RZ, RZ ;  /* 0x000000ff10109210 */ /* 0x000fc40007ffe1ff */
[----:B------:R-:W-:Y:S01]  /*15f0*/  @!P2 LOP3.LUT R16, RZ, R33, RZ, 0x33, !PT ;  /* 0x00000021ff10a212 */ /* 0x000fe200078e33ff */
[-C--:B------:R-:W-:Y:S02]  /*1600*/  IMAD R10, R5, R22.reuse, RZ ;  /* 0x00000016050a7224 */ /* 0x080fe400078e02ff */
[----:B------:R-:W-:Y:S01]  /*1610*/  IMAD.WIDE.U32 R12, R4, R22, R12 ;  /* 0x00000016040c7225 */ /* 0x000fe200078e000c */
[----:B------:R-:W-:Y:S02]  /*1620*/  @!P3 SHF.R.S32.HI R9, RZ, 0x1f, R18 ;  /* 0x0000001fff09b819 */ /* 0x000fe40000011412 */
[----:B------:R-:W-:Y:S01]  /*1630*/  @P3 IADD3 R19, PT, PT, R19, R20, RZ ;  /* 0x0000001413133210 */ /* 0x000fe20007ffe0ff */
[----:B------:R-:W-:Y:S01]  /*1640*/  @!P3 IMAD.IADD R29, R29, 0x1, R8 ;  /* 0x000000011d1db824 */ /* 0x000fe200078e0208 */
[----:B------:R-:W-:Y:S01]  /*1650*/  MOV R20, R12 ;  /* 0x0000000c00147202 */ /* 0x000fe20000000f00 */
[----:B------:R-:W-:Y:S01]  /*1660*/  IMAD.IADD R21, R13, 0x1, R10 ;  /* 0x000000010d157824 */ /* 0x000fe200078e020a */
[----:B------:R-:W-:Y:S01]  /*1670*/  SHF.R.S32.HI R10, RZ, 0x1f, R16 ;  /* 0x0000001fff0a7819 */ /* 0x000fe20000011410 */
[----:B------:R-:W-:-:S02]  /*1680*/  @!P3 IMAD R8, R27, R18, RZ ;  /* 0x000000121b08b224 */ /* 0x000fc400078e02ff */
[----:B------:R-:W-:Y:S02]  /*1690*/  IMAD R13, R25, R16, RZ ;  /* 0x00000010190d7224 */ /* 0x000fe400078e02ff */
        /* <DEDUP_REMOVED lines=13> */
.L_x_10159:
[----:B------:R-:W-:Y:S05]  /*1770*/  BSYNC.RECONVERGENT B0 ;  /* 0x0000000000007941 */ /* 0x000fea0003800200 */
.L_x_10157:
        /* <DEDUP_REMOVED lines=32> */
[C---:B------:R-:W-:Y:S01]  /*1980*/  IMAD R23, R22.reuse, R7, R23 ;  /* 0x0000000716177224 */ /* 0x040fe200078e0217 */
[----:B------:R-:W-:Y:S01]  /*1990*/  LOP3.LUT R134, R133, 0x18, RZ, 0xc0, !PT ;  /* 0x0000001885867812 */ /* 0x000fe200078ec0ff */
[----:B------:R-:W-:-:S04]  /*19a0*/  IMAD.WIDE.U32 R28, R22, R6, RZ ;  /* 0x00000006161c7225 */ /* 0x000fc800078e00ff */
[----:B------:R-:W-:Y:S01]  /*19b0*/  @!P2 IMAD.MOV R31, RZ, RZ, -R31 ;  /* 0x000000ffff1fa224 */ /* 0x000fe200078e0a1f */
[----:B------:R-:W-:Y:S02]  /*19c0*/  @!P3 LOP3.LUT R31, RZ, R33, RZ, 0x33, !PT ;  /* 0x00000021ff1fb212 */ /* 0x000fe400078e33ff */
[----:B------:R-:W-:Y:S02]  /*19d0*/  IADD3 R26, PT, PT, R29, R23, RZ ;  /* 0x000000171d1a7210 */ /* 0x000fe40007ffe0ff */
[----:B------:R-:W-:Y:S01]  /*19e0*/  SHF.R.S32.HI R22, RZ, 0x1f, R31 ;  /* 0x0000001fff167819 */ /* 0x000fe2000001141f */
[-C--:B------:R-:W-:Y:S01]  /*19f0*/  IMAD R27, R39, R31.reuse, RZ ;  /* 0x0000001f271b7224 */ /* 0x080fe200078e02ff */
[----:B------:R-:W-:Y:S01]  /*1a00*/  IADD3 R16, P3, P2, R28, R16, R134 ;  /* 0x000000101c107210 */ /* 0x000fe20007a7e086 */
[----:B------:R-:W-:Y:S01]  /*1a10*/  IMAD.WIDE.U32 R28, R38, R31, RZ ;  /* 0x0000001f261c7225 */ /* 0x000fe200078e00ff */
[----:B------:R-:W1:Y:S03]  /*1a20*/  S2UR UR6, SR_CgaCtaId ;  /* 0x00000000000679c3 */ /* 0x000e660000008800 */
[----:B------:R-:W-:Y:S01]  /*1a30*/  IMAD R22, R22, R38, R27 ;  /* 0x0000002616167224 */ /* 0x000fe200078e021b */
[----:B------:R-:W-:-:S02]  /*1a40*/  IADD3.X R23, PT, PT, R26, R13, RZ, P3, P2 ;  /* 0x0000000d1a177210 */ /* 0x000fc40001fe44ff */
[----:B------:R-:W-:Y:S01]  /*1a50*/  IADD3 R26, P2, PT, R16, R28, RZ ;  /* 0x0000001c101a7210 */ /* 0x000fe20007f5e0ff */
[----:B------:R-:W-:Y:S01]  /*1a60*/  IMAD.IADD R22, R29, 0x1, R22 ;  /* 0x000000011d167824 */ /* 0x000fe200078e0216 */
[----:B------:R-:W-:-:S03]  /*1a70*/  LOP3.LUT R161, R133, 0xc0, RZ, 0xc0, !PT ;  /* 0x000000c085a17812 */ /* 0x000fc600078ec0ff */
[----:B------:R-:W-:Y:S01]  /*1a80*/  IMAD.X R27, R23, 0x1, R22, P2 ;  /* 0x00000001171b7824 */ /* 0x000fe200010e0616 */
[----:B------:R-:W-:Y:S02]  /*1a90*/  IADD3 R22, P2, PT, R134, R12, RZ ;  /* 0x0000000c86167210 */ /* 0x000fe40007f5e0ff */
[----:B------:R-:W-:Y:S01]  /*1aa0*/  LOP3.LUT R161, R161, 0x18, R86, 0xf8, !PT ;  /* 0x00000018a1a17812 */ /* 0x000fe200078ef856 */
[----:B------:R-:W-:Y:S02]  /*1ab0*/  IMAD.IADD R132, R0, 0x1, -R11 ;  /* 0x0000000100847824 */ /* 0x000fe400078e0a0b */
[----:B------:R-:W-:Y:S01]  /*1ac0*/  IMAD.X R23, RZ, RZ, R10, P2 ;  /* 0x000000ffff177224 */ /* 0x000fe200010e060a */
[----:B------:R-:W-:Y:S02]  /*1ad0*/  SHF.R.U32.HI R84, RZ, 0x2, R86 ;  /* 0x00000002ff547819 */ /* 0x000fe40000011656 */
[----:B------:R-:W-:Y:S02]  /*1ae0*/  LOP3.LUT R12, R133, 0x1f20, RZ, 0xc0, !PT ;  /* 0x00001f20850c7812 */ /* 0x000fe400078ec0ff */
[----:B------:R-:W-:Y:S01]  /*1af0*/  LOP3.LUT R167, R161, R134, RZ, 0x3c, !PT ;  /* 0x00000086a1a77212 */ /* 0x000fe200078e3cff */
[----:B------:R-:W-:-:S03]  /*1b00*/  UMOV UR7, 0x400 ;  /* 0x0000040000077882 */ /* 0x000fc60000000000 */
[----:B------:R-:W-:Y:S01]  /*1b10*/  LOP3.LUT R167, R12, R167, RZ, 0xfc, !PT ;  /* 0x000000a70ca77212 */ /* 0x000fe200078efcff */
[----:B-1----:R-:W-:Y:S01]  /*1b20*/  ULEA UR6, UR6, UR7, 0x18 ;  /* 0x0000000706067291 */ /* 0x002fe2000f8ec0ff */
[-C--:B------:R-:W-:Y:S02]  /*1b30*/  IMAD R147, R7, R84.reuse, RZ ;  /* 0x0000005407937224 */ /* 0x080fe400078e02ff */
[----:B------:R-:W-:Y:S02]  /*1b40*/  IMAD R145, R5, R84, RZ ;  /* 0x0000005405917224 */ /* 0x000fe400078e02ff */
[----:B------:R-:W-:-:S04]  /*1b50*/  IMAD.WIDE.U32 R22, R84, R4, R22 ;  /* 0x0000000454167225 */ /* 0x000fc800078e0016 */
[----:B------:R-:W-:Y:S01]  /*1b60*/  IMAD.WIDE.U32 R26, R84, R6, R26 ;  /* 0x00000006541a7225 */ /* 0x000fe200078e001a */
[----:B------:R-:W-:Y:S01]  /*1b70*/  MOV R126, UR6 ;  /* 0x00000006007e7c02 */ /* 0x000fe20008000f00 */
[----:B------:R-:W-:Y:S02]  /*1b80*/  BSSY.RECONVERGENT B0, `(.L_x_10160) ;  /* 0x000003a000007945 */ /* 0x000fe40003800200 */
[----:B------:R-:W-:Y:S01]  /*1b90*/  IMAD.IADD R145, R23, 0x1, R145 ;  /* 0x0000000117917824 */ /* 0x000fe200078e0291 */
[----:B------:R-:W-:Y:S01]  /*1ba0*/  IADD3 R147, PT, PT, R27, R147, RZ ;  /* 0x000000931b937210 */ /* 0x000fe20007ffe0ff */
[----:B------:R-:W-:Y:S01]  /*1bb0*/  IMAD.MOV.U32 R85, RZ, RZ, RZ ;  /* 0x000000ffff557224 */ /* 0x000fe200078e00ff */
        /* <DEDUP_REMOVED lines=53> */
.L_x_10162:
[----:B------:R3:W-:Y:S02]  /*1f10*/  STS.128 [R167+0x2000], RZ ;  /* 0x002000ffa7007388 */ /* 0x0007e40000000c00 */
.L_x_10161:
[----:B------:R-:W-:Y:S05]  /*1f20*/  BSYNC.RECONVERGENT B0 ;  /* 0x0000000000007941 */ /* 0x000fea0003800200 */
.L_x_10160:
        /* <DEDUP_REMOVED lines=32> */
.L_x_10165:
[----:B------:R2:W-:Y:S02]  /*2130*/  STS.128 [R167+0x2800], RZ ;  /* 0x002800ffa7007388 */ /* 0x0005e40000000c00 */
.L_x_10164:
[----:B------:R-:W-:Y:S05]  /*2140*/  BSYNC.RECONVERGENT B0 ;  /* 0x0000000000007941 */ /* 0x000fea0003800200 */
.L_x_10163:
[----:B------:R-:W-:Y:S01]  /*2150*/  IMAD.SHL.U32 R98, R14, 0x40, RZ ;  /* 0x000000400e627824 */ /* 0x000fe200078e00ff */
[----:B------:R-:W-:Y:S04]  /*2160*/  BSSY.RECONVERGENT B0, `(.L_x_10166) ;  /* 0x000001a000007945 */ /* 0x000fe80003800200 */
[----:B------:R-:W-:-:S04]  /*2170*/  IADD3 R4, PT, PT, R15, 0x40, -R98 ;  /* 0x000000400f047810 */ /* 0x000fc80007ffe862 */
        /* <DEDUP_REMOVED lines=23> */
.L_x_10168:
[----:B------:R4:W-:Y:S02]  /*22f0*/  STS.128 [R167+0x5000], RZ ;  /* 0x005000ffa7007388 */ /* 0x0009e40000000c00 */
.L_x_10167:
[----:B------:R-:W-:Y:S05]  /*2300*/  BSYNC.RECONVERGENT B0 ;  /* 0x0000000000007941 */ /* 0x000fea0003800200 */
.L_x_10166:
        /* <DEDUP_REMOVED lines=23> */
.L_x_10170:
[----:B------:R-:W-:Y:S05]  /*2480*/  BSYNC.RECONVERGENT B0 ;  /* 0x0000000000007941 */ /* 0x000fea0003800200 */
.L_x_10169:
[----:B------:R-:W2:Y:S04]  /*2490*/  LD.E.64 R12, desc[UR4][R2.64+0x1c0] ;  /* 0x0001c004020c7980 */ /* 0x000ea8000c101b00 */
[----:B------:R-:W3:Y:S01]  /*24a0*/  LD.E.64 R10, desc[UR4][R2.64+0x1b8] ;  /* 0x0001b804020a7980 */ /* 0x000ee2000c101b00 */
[----:B-----5:R-:W-:Y:S02]  /*24b0*/  MOV R8, R150 ;  /* 0x0000009600087202 */ /* 0x020fe40000000f00 */
[----:B------:R-:W-:Y:S01]  /*24c0*/  MOV R9, RZ ;  /* 0x000000ff00097202 */ /* 0x000fe20000000f00 */
[----:B-1--4-:R-:W4:Y:S04]  /*24d0*/  LD.E R7, desc[UR4][R2.64+0xd8] ;  /* 0x0000d80402077980 */ /* 0x012f28000c101900 */
[----:B------:R-:W0:Y:S01]  /*24e0*/  LDGDEPBAR ;  /* 0x00000000000079af */ /* 0x000e220000000000 */
[----:B--2---:R-:W-:-:S03]  /*24f0*/  IMAD.WIDE.U32 R8, R149, R12, R8 ;  /* 0x0000000c95087225 */ /* 0x004fc600078e0008 */
[----:B------:R1:W5:Y:S01]  /*2500*/  LD.E R12, desc[UR4][R2.64+0x184] ;  /* 0x00018404020c7980 */ /* 0x000362000c101900 */
[----:B------:R-:W-:Y:S01]  /*2510*/  IMAD R6, R13, R149, RZ ;  /* 0x000000950d067224 */ /* 0x000fe200078e02ff */
[----:B---3--:R-:W-:Y:S02]  /*2520*/  LEA R10, P1, R8, R10, 0x2 ;  /* 0x0000000a080a7211 */ /* 0x008fe400078210ff */
[----:B------:R1:W5:Y:S02]  /*2530*/  LD.E R13, desc[UR4][R2.64+0x188] ;  /* 0x00018804020d7980 */ /* 0x000364000c101900 */
        /* <DEDUP_REMOVED lines=31> */
.L_x_10173:
[----:B------:R3:W-:Y:S01]  /*2730*/  STS.128 [R167+0x8000], RZ ;  /* 0x008000ffa7007388 */ /* 0x0007e20000000c00 */
[----:B------:R-:W-:Y:S05]  /*2740*/  BRA `(.L_x_10174) ;  /* 0x00000000000c7947 */ /* 0x000fea0003800000 */
.L_x_10172:
[----:B------:R2:W-:Y:S04]  /*2750*/  STS.128 [R167+0x6000], RZ ;  /* 0x006000ffa7007388 */ /* 0x0005e80000000c00 */
[----:B------:R2:W-:Y:S04]  /*2760*/  STS.128 [R167+0x7000], RZ ;  /* 0x007000ffa7007388 */ /* 0x0005e80000000c00 */
[----:B------:R2:W-:Y:S02]  /*2770*/  STS.128 [R167+0x8000], RZ ;  /* 0x008000ffa7007388 */ /* 0x0005e40000000c00 */
.L_x_10174:
[----:B------:R-:W-:Y:S05]  /*2780*/  BSYNC.RECONVERGENT B0 ;  /* 0x0000000000007941 */ /* 0x000fea0003800200 */
.L_x_10171:
        /* <DEDUP_REMOVED lines=27> */
.L_x_10177:
[----:B------:R1:W-:Y:S02]  /*2940*/  STS.128 [R167+0x8800], RZ ;  /* 0x008800ffa7007388 */ /* 0x0003e40000000c00 */
.L_x_10176:
[----:B------:R-:W-:Y:S05]  /*2950*/  BSYNC.RECONVERGENT B0 ;  /* 0x0000000000007941 */ /* 0x000fea0003800200 */
.L_x_10175:
[C---:B-1----:R-:W-:Y:S01]  /*2960*/  IMAD.SHL.U32 R4, R86.reuse, 0x10, RZ ;  /* 0x0000001056047824 */ /* 0x042fe200078e00ff */
[----:B------:R-:W-:Y:S01]  /*2970*/  SHF.R.U32.HI R124, RZ, 0x1, R86 ;  /* 0x00000001ff7c7819 */ /* 0x000fe20000011656 */
[C---:B------:R-:W-:Y:S01]  /*2980*/  IMAD.SHL.U32 R85, R86.reuse, 0x20, RZ ;  /* 0x0000002056557824 */ /* 0x040fe200078e00ff */
[C---:B------:R-:W-:Y:S01]  /*2990*/  LOP3.LUT P1, R97, R86.reuse, 0x4, RZ, 0xc0, !PT ;  /* 0x0000000456617812 */ /* 0x040fe2000782c0ff */
        /* <DEDUP_REMOVED lines=18> */
[----:B------:R-:W-:Y:S01]  /*2ac0*/  IMAD R130, R5, 0x2, R126 ;  /* 0x0000000205827824 */ /* 0x000fe200078e027e */
[----:B------:R-:W-:Y:S01]  /*2ad0*/  IADD3 R12, PT, PT, R15, -R0, -R12 ;  /* 0x800000000f0c7210 */ /* 0x000fe20007ffe80c */
        /* <DEDUP_REMOVED lines=17> */
[C---:B------:R-:W-:Y:S03]  /*2bf0*/  HMMA.16816.F32.BF16 R52, R80.reuse, R54, RZ ;  /* 0x000000365034723c */ /* 0x040fe600000418ff */
[----:B------:R-:W-:Y:S04]  /*2c00*/  LDSM.16.M88.4 R92, [R16+0x4c00] ;  /* 0x004c0000105c783b */ /* 0x000fe80000000200 */
[----:B------:R-:W-:Y:S01]  /*2c10*/  LDSM.16.M88.4 R76, [R120+0x2000] ;  /* 0x00200000784c783b */ /* 0x000fe20000000200 */
[C---:B-----5:R-:W-:Y:S03]  /*2c20*/  HMMA.16816.F32.BF16 R48, R80.reuse, R44, RZ ;  /* 0x0000002c5030723c */ /* 0x060fe600000418ff */
[----:B------:R-:W-:Y:S05]  /*2c30*/  LDSM.16.M88.4 R72, [R130+0x5000] ;  /* 0x005000008248783b */ /* 0x000fea0000000200 */
[C---:B------:R-:W-:Y:S08]  /*2c40*/  HMMA.16816.F32.BF16 R44, R80.reuse, R46, RZ ;  /* 0x0000002e502c723c */ /* 0x040ff000000418ff */
[C---:B--2---:R-:W-:Y:S08]  /*2c50*/  HMMA.16816.F32.BF16 R40, R80.reuse, R36, RZ ;  /* 0x000000245028723c */ /* 0x044ff000000418ff */
        /* <DEDUP_REMOVED lines=27> */
[----:B------:R-:W-:Y:S01]  /*2e10*/  HMMA.16816.F32.BF16 R80, R24, R30, R80 ;  /* 0x0000001e1850723c */ /* 0x000fe20000041850 */
[----:B------:R-:W-:Y:S04]  /*2e20*/  LDSM.16.M88.4 R28, [R16+0x5000] ;  /* 0x00500000101c783b */ /* 0x000fe80000000200 */
[----:B------:R-:W-:Y:S03]  /*2e30*/  LDSM.16.M88.4 R24, [R16+0x5400] ;  /* 0x005400001018783b */ /* 0x000fe60000000200 */
[C---:B-----5:R-:W-:Y:S08]  /*2e40*/  HMMA.16816.F32.BF16 R56, R88.reuse, R20, R56 ;  /* 0x000000145838723c */ /* 0x060ff00000041838 */
[C---:B------:R-:W-:Y:S01]  /*2e50*/  HMMA.16816.F32.BF16 R52, R88.reuse, R22, R52 ;  /* 0x000000165834723c */ /* 0x040fe20000041834 */
[----:B------:R-:W-:Y:S07]  /*2e60*/  LDSM.16.M88.4 R20, [R16+0x5800] ;  /* 0x005800001014783b */ /* 0x000fee0000000200 */
[C---:B------:R-:W-:Y:S08]  /*2e70*/  HMMA.16816.F32.BF16 R40, R88.reuse, R4, R40 ;  /* 0x000000045828723c */ /* 0x040ff00000041828 */
[C---:B------:R-:W-:Y:S01]  /*2e80*/  HMMA.16816.F32.BF16 R36, R88.reuse, R6, R36 ;  /* 0x000000065824723c */ /* 0x040fe20000041824 */
[----:B------:R3:W4:Y:S07]  /*2e90*/  LDSM.16.M88.4 R4, [R19+0x2000] ;  /* 0x002000001304783b */ /* 0x00072e0000000200 */
[C---:B------:R-:W-:Y:S08]  /*2ea0*/  HMMA.16816.F32.BF16 R48, R88.reuse, R8, R48 ;  /* 0x000000085830723c */ /* 0x040ff00000041830 */
[----:B------:R-:W-:Y:S01]  /*2eb0*/  HMMA.16816.F32.BF16 R44, R88, R10, R44 ;  /* 0x0000000a582c723c */ /* 0x000fe2000004182c */
[----:B------:R5:W4:Y:S01]  /*2ec0*/  LDSM.16.M88.4 R8, [R16+0x5c00] ;  /* 0x005c00001008783b */ /* 0x000b220000000200 */
[----:B------:R-:W-:-:S06]  /*2ed0*/  DEPBAR.LE SB0, 0x0 ;  /* 0x000080000000791a */ /* 0x000fcc0000000000 */
[----:B------:R-:W-:Y:S01]  /*2ee0*/  HMMA.16816.F32.BF16 R32, R88, R92, R32 ;  /* 0x0000005c5820723c */ /* 0x000fe20000041820 */
[----:B---3--:R-:W-:-:S07]  /*2ef0*/  LOP3.LUT R19, R124, 0x1f0, RZ, 0xc0, !PT ;  /* 0x000001f07c137812 */ /* 0x008fce00078ec0ff */
[----:B------:R-:W-:Y:S08]  /*2f00*/  HMMA.16816.F32.BF16 R80, R88, R94, R80 ;  /* 0x0000005e5850723c */ /* 0x000ff00000041850 */
[----:B-1----:R-:W-:Y:S01]  /*2f10*/  HMMA.16816.F32.BF16 R40, R76, R64, R40 ;  /* 0x000000404c28723c */ /* 0x002fe20000041828 */
[----:B-----5:R-:W-:-:S07]  /*2f20*/  LOP3.LUT R16, R84, 0x7, RZ, 0xc0, !PT ;  /* 0x0000000754107812 */ /* 0x020fce00078ec0ff */
[C---:B------:R-:W-:Y:S08]  /*2f30*/  HMMA.16816.F32.BF16 R36, R76.reuse, R66, R36 ;  /* 0x000000424c24723c */ /* 0x040ff00000041824 */
[C---:B--2---:R-:W-:Y:S08]  /*2f40*/  HMMA.16816.F32.BF16 R32, R76.reuse, R60, R32 ;  /* 0x0000003c4c20723c */ /* 0x044ff00000041820 */
[C---:B------:R-:W-:Y:S08]  /*2f50*/  HMMA.16816.F32.BF16 R56, R76.reuse, R72, R56 ;  /* 0x000000484c38723c */ /* 0x040ff00000041838 */
        /* <DEDUP_REMOVED lines=8> */
[----:B------:R-:W-:Y:S01]  /*2fe0*/  LOP3.LUT R8, R19, 0x7, R84, 0xf8, !PT ;  /* 0x0000000713087812 */ /* 0x000fe200078ef854 */
[----:B------:R-:W-:Y:S03]  /*2ff0*/  BAR.SYNC.DEFER_BLOCKING 0x0 ;  /* 0x0000000000007b1d */ /* 0x000fe60000010000 */
[----:B------:R-:W-:-:S02]  /*3000*/  ISETP.GT.U32.AND P1, PT, R32, R143, PT ;  /* 0x0000008f2000720c */ /* 0x000fc40003f24070 */
[C---:B------:R-:W-:Y:S08]  /*3010*/  HMMA.16816.F32.BF16 R56, R4.reuse, R28, R56 ;  /* 0x0000001c0438723c */ /* 0x040ff00000041838 */
[C---:B------:R-:W-:Y:S08]  /*3020*/  HMMA.16816.F32.BF16 R52, R4.reuse, R30, R52 ;  /* 0x0000001e0434723c */ /* 0x040ff00000041834 */
[C---:B------:R-:W-:Y:S08]  /*3030*/  HMMA.16816.F32.BF16 R48, R4.reuse, R24, R48 ;  /* 0x000000180430723c */ /* 0x040ff00000041830 */
[C---:B------:R-:W-:Y:S08]  /*3040*/  HMMA.16816.F32.BF16 R44, R4.reuse, R26, R44 ;  /* 0x0000001a042c723c */ /* 0x040ff0000004182c */
[----:B------:R-:W-:Y:S01]  /*3050*/  HMMA.16816.F32.BF16 R80, R4, R10, R80 ;  /* 0x0000000a0450723c */ /* 0x000fe20000041850 */
[----:B------:R-:W-:Y:S01]  /*3060*/  IADD3 R4, PT, PT, R13, R15, -R0 ;  /* 0x0000000f0d047210 */ /* 0x000fe20007ffe800 */
[----:B------:R-:W-:-:S04]  /*3070*/  IMAD R13, R151, 0x40, R8 ;  /* 0x00000040970d7824 */ /* 0x000fc800078e0208 */
[C---:B------:R-:W-:Y:S02]  /*3080*/  IMAD.IADD R4, R13.reuse, 0x1, R4 ;  /* 0x000000010d047824 */ /* 0x040fe400078e0204 */
[----:B------:R-:W-:-:S03]  /*3090*/  IMAD.IADD R13, R13, 0x1, R12 ;  /* 0x000000010d0d7824 */ /* 0x000fc600078e020c */
[C-C-:B------:R-:W-:Y:S02]  /*30a0*/  VIADDMNMX R138, R4.reuse, 0x1, R15.reuse, PT ;  /* 0x00000001048a7846 */ /* 0x140fe4000380010f */
[----:B------:R-:W-:Y:S01]  /*30b0*/  VIADDMNMX R137, R4, 0x9, R15, PT ;  /* 0x0000000904897846 */ /* 0x000fe2000380010f */
        /* <DEDUP_REMOVED lines=14> */
.L_x_10181:
        /* <DEDUP_REMOVED lines=33> */
[----:B------:R-:W-:-:S02]  /*33b0*/  ISETP.NE.AND P2, PT, R15, RZ, PT ;  /* 0x000000ff0f00720c */ /* 0x000fc40003f45270 */
[----:B------:R-:W-:-:S07]  /*33c0*/  LOP3.LUT R4, RZ, R15, RZ, 0x33, !PT ;  /* 0x0000000fff047212 */ /* 0x000fce00078e33ff */
        /* <DEDUP_REMOVED lines=26> */
.L_x_10182:
[----:B------:R-:W-:Y:S05]  /*3570*/  BSYNC.RECONVERGENT B0 ;  /* 0x0000000000007941 */ /* 0x000fea0003800200 */
.L_x_10180:
        /* <DEDUP_REMOVED lines=38> */
.L_x_10179:
[----:B------:R-:W-:Y:S05]  /*37e0*/  BSYNC.RECONVERGENT B1 ;  /* 0x0000000000017941 */ /* 0x000fea0003800200 */
.L_x_10178:
[----:B------:R-:W2:Y:S01]  /*37f0*/  LD.E R105, desc[UR4][R2.64+0xdc] ;  /* 0x0000dc0402697980 */ /* 0x000ea2000c101900 */
[----:B------:R-:W-:Y:S02]  /*3800*/  IMAD.SHL.U32 R12, R86, 0x2, RZ ;  /* 0x00000002560c7824 */ /* 0x000fe400078e00ff */
[----:B------:R-:W-:Y:S02]  /*3810*/  IMAD.IADD R127, R17, 0x1, R8 ;  /* 0x00000001117f7824 */ /* 0x000fe400078e0208 */
[----:B-1----:R-:W-:Y:S01]  /*3820*/  VIADD R4, R13, 0x8 ;  /* 0x000000080d047836 */ /* 0x002fe20000000000 */
[----:B------:R-:W-:Y:S01]  /*3830*/  LOP3.LUT R12, R12, 0x6, RZ, 0xc0, !PT ;  /* 0x000000060c0c7812 */ /* 0x000fe200078ec0ff */
[----:B------:R-:W-:-:S04]  /*3840*/  VIADD R84, R127, 0x8 ;  /* 0x000000087f547836 */ /* 0x000fc80000000000 */
[----:B------:R-:W-:-:S04]  /*3850*/  IMAD R15, R32, 0x40, R12 ;  /* 0x00000040200f7824 */ /* 0x000fc800078e020c */
[C---:B------:R-:W-:Y:S02]  /*3860*/  IMAD.IADD R6, R15.reuse, 0x1, R0 ;  /* 0x000000010f067824 */ /* 0x040fe400078e0200 */
[----:B------:R-:W-:Y:S02]  /*3870*/  VIADD R8, R15, 0x1 ;  /* 0x000000010f087836 */ /* 0x000fe40000000000 */
[C-C-:B------:R-:W-:Y:S01]  /*3880*/  IMAD.IADD R5, R127.reuse, 0x1, -R6.reuse ;  /* 0x000000017f057824 */ /* 0x140fe200078e0a06 */
[--C-:B------:R-:W-:Y:S02]  /*3890*/  IADD3 R10, PT, PT, R127, -0x1, -R6.reuse ;  /* 0xffffffff7f0a7810 */ /* 0x100fe40007ffe806 */
[----:B------:R-:W-:Y:S01]  /*38a0*/  IADD3 R7, PT, PT, R84, -0x1, -R6 ;  /* 0xffffffff54077810 */ /* 0x000fe20007ffe806 */
[----:B------:R-:W-:Y:S01]  /*38b0*/  VIADD R9, R5, 0xfffffff8 ;  /* 0xfffffff805097836 */ /* 0x000fe20000000000 */
[----:B------:R-:W-:Y:S02]  /*38c0*/  IABS R10, R10 ;  /* 0x0000000a000a7213 */ /* 0x000fe40000000000 */
[----:B------:R-:W-:-:S02]  /*38d0*/  ISETP.GT.AND P6, PT, R13, R8, PT ;  /* 0x000000080d00720c */ /* 0x000fc40003fc4270 */
[----:B------:R-:W-:Y:S02]  /*38e0*/  I2FP.F32.S32 R10, R10 ;  /* 0x0000000a000a7245 */ /* 0x000fe40000201400 */
[----:B------:R-:W-:Y:S02]  /*38f0*/  ISETP.GE.AND P4, PT, R8, R138, PT ;  /* 0x0000008a0800720c */ /* 0x000fe40003f86270 */
[----:B------:R-:W-:Y:S01]  /*3900*/  ISETP.GT.AND P2, PT, R4, R8, PT ;  /* 0x000000080400720c */ /* 0x000fe20003f44270 */
[----:B------:R-:W-:Y:S01]  /*3910*/  FFMA.FTZ R10, -R157, R10, R57 ;  /* 0x0000000a9d0a7223 */ /* 0x000fe20000010139 */
[----:B------:R-:W-:Y:S01]  /*3920*/  ISETP.GE.AND P1, PT, R8, R137, PT ;  /* 0x000000890800720c */ /* 0x000fe20003f26270 */
[----:B------:R-:W-:Y:S01]  /*3930*/  VIADD R8, R15, 0x8 ;  /* 0x000000080f087836 */ /* 0x000fe20000000000 */
[----:B------:R-:W-:Y:S02]  /*3940*/  IABS R7, R7 ;  /* 0x0000000700077213 */ /* 0x000fe40000000000 */
[----:B------:R-:W-:-:S02]  /*3950*/  FSEL R11, R10, -INF , !P6 ;  /* 0xff8000000a0b7808 */ /* 0x000fc40007000000 */
[----:B------:R-:W-:Y:S02]  /*3960*/  I2FP.F32.S32 R10, R7 ;  /* 0x00000007000a7245 */ /* 0x000fe40000201400 */
[----:B------:R-:W-:Y:S02]  /*3970*/  FSEL R7, R11, -INF , !P4 ;  /* 0xff8000000b077808 */ /* 0x000fe40006000000 */
[----:B------:R-:W-:Y:S01]  /*3980*/  ISETP.GT.AND P5, PT, R13, R8, PT ;  /* 0x000000080d00720c */ /* 0x000fe20003fa4270 */
[----:B------:R-:W-:Y:S01]  /*3990*/  FFMA.FTZ R57, -R157, R10, R59 ;  /* 0x0000000a9d397223 */ /* 0x000fe2000001013b */
[----:B------:R-:W-:Y:S02]  /*39a0*/  ISETP.GE.AND P3, PT, R8, R138, PT ;  /* 0x0000008a0800720c */ /* 0x000fe40003f66270 */
[----:B------:R-:W-:Y:S02]  /*39b0*/  ISETP.GT.AND P6, PT, R4, R8, PT ;  /* 0x000000080400720c */ /* 0x000fe40003fc4270 */
[----:B------:R-:W-:-:S02]  /*39c0*/  ISETP.GE.AND P4, PT, R8, R137, PT ;  /* 0x000000890800720c */ /* 0x000fc40003f86270 */
[----:B------:R-:W-:Y:S02]  /*39d0*/  IABS R9, R9 ;  /* 0x0000000900097213 */ /* 0x000fe40000000000 */
[----:B------:R-:W-:Y:S01]  /*39e0*/  IABS R8, R5 ;  /* 0x0000000500087213 */ /* 0x000fe20000000000 */
[----:B------:R-:W-:Y:S01]  /*39f0*/  VIADD R5, R15, 0x9 ;  /* 0x000000090f057836 */ /* 0x000fe20000000000 */
[--C-:B------:R-:W-:Y:S02]  /*3a00*/  IADD3 R28, PT, PT, R127, -0x9, -R6.reuse ;  /* 0xfffffff77f1c7810 */ /* 0x100fe40007ffe806 */
[----:B------:R-:W-:Y:S02]  /*3a10*/  I2FP.F32.S32 R9, R9 ;  /* 0x0000000900097245 */ /* 0x000fe40000201400 */
[----:B------:R-:W-:Y:S02]  /*3a20*/  IADD3 R26, PT, PT, R84, -0x9, -R6 ;  /* 0xfffffff7541a7810 */ /* 0x000fe40007ffe806 */
[----:B------:R-:W-:Y:S01]  /*3a30*/  I2FP.F32.S32 R8, R8 ;  /* 0x0000000800087245 */ /* 0x000fe20000201400 */
[----:B------:R-:W-:Y:S01]  /*3a40*/  FFMA.FTZ R10, -R157, R9, R52 ;  /* 0x000000099d0a7223 */ /* 0x000fe20000010134 */
[----:B------:R-:W-:Y:S01]  /*3a50*/  IABS R28, R28 ;  /* 0x0000001c001c7213 */ /* 0x000fe20000000000 */
[----:B------:R-:W-:Y:S01]  /*3a60*/  VIADD R9, R15, 0x10 ;  /* 0x000000100f097836 */ /* 0x000fe20000000000 */
[----:B------:R-:W-:Y:S01]  /*3a70*/  IABS R26, R26 ;  /* 0x0000001a001a7213 */ /* 0x000fe20000000000 */
[----:B------:R-:W-:Y:S01]  /*3a80*/  FFMA.FTZ R24, -R157, R8, R54 ;  /* 0x000000089d187223 */ /* 0x000fe20000010136 */
[----:B------:R-:W-:-:S02]  /*3a90*/  FSEL R57, R57, -INF , !P2 ;  /* 0xff80000039397808 */ /* 0x000fc40005000000 */
[----:B------:R-:W-:Y:S02]  /*3aa0*/  I2FP.F32.S32 R28, R28 ;  /* 0x0000001c001c7245 */ /* 0x000fe40000201400 */
[----:B------:R-:W-:Y:S02]  /*3ab0*/  IADD3 R29, PT, PT, R127, -0x10, -R6 ;  /* 0xfffffff07f1d7810 */ /* 0x000fe40007ffe806 */
[----:B------:R-:W-:Y:S02]  /*3ac0*/  I2FP.F32.S32 R26, R26 ;  /* 0x0000001a001a7245 */ /* 0x000fe40000201400 */
[----:B------:R-:W-:Y:S02]  /*3ad0*/  FSEL R57, R57, -INF , !P1 ;  /* 0xff80000039397808 */ /* 0x000fe40004800000 */
[----:B------:R-:W-:Y:S01]  /*3ae0*/  FSEL R10, R10, -INF , !P5 ;  /* 0xff8000000a0a7808 */ /* 0x000fe20006800000 */
[----:B------:R-:W-:Y:S01]  /*3af0*/  FFMA.FTZ R35, -R157, R26, R55 ;  /* 0x0000001a9d237223 */ /* 0x000fe20000010137 */
[----:B------:R-:W-:-:S02]  /*3b00*/  FSEL R24, R24, -INF , !P6 ;  /* 0xff80000018187808 */ /* 0x000fc40007000000 */
[-C--:B------:R-:W-:Y:S02]  /*3b10*/  ISETP.GT.AND P2, PT, R13, R5.reuse, PT ;  /* 0x000000050d00720c */ /* 0x080fe40003f44270 */
[C---:B------:R-:W-:Y:S02]  /*3b20*/  ISETP.GE.AND P1, PT, R5.reuse, R138, PT ;  /* 0x0000008a0500720c */ /* 0x040fe40003f26270 */
[----:B------:R-:W-:Y:S02]  /*3b30*/  ISETP.GT.AND P5, PT, R4, R5, PT ;  /* 0x000000050400720c */ /* 0x000fe40003fa4270 */
[----:B------:R-:W-:Y:S01]  /*3b40*/  ISETP.GE.AND P6, PT, R5, R137, PT ;  /* 0x000000890500720c */ /* 0x000fe20003fc6270 */
[----:B------:R-:W-:Y:S01]  /*3b50*/  FFMA.FTZ R5, -R157, R28, R53 ;  /* 0x0000001c9d057223 */ /* 0x000fe20000010135 */
[----:B------:R-:W-:Y:S02]  /*3b60*/  IADD3 R11, PT, PT, R84, -0x10, -R6 ;  /* 0xfffffff0540b7810 */ /* 0x000fe40007ffe806 */
[----:B------:R-:W-:-:S02]  /*3b70*/  IABS R29, R29 ;  /* 0x0000001d001d7213 */ /* 0x000fc40000000000 */
[----:B------:R-:W-:Y:S02]  /*3b80*/  IADD3 R26, PT, PT, R127, -0x11, -R6 ;  /* 0xffffffef7f1a7810 */ /* 0x000fe40007ffe806 */
[----:B------:R-:W-:Y:S02]  /*3b90*/  IABS R11, R11 ;  /* 0x0000000b000b7213 */ /* 0x000fe40000000000 */
[----:B------:R-:W-:Y:S02]  /*3ba0*/  I2FP.F32.S32 R29, R29 ;  /* 0x0000001d001d7245 */ /* 0x000fe40000201400 */
[----:B------:R-:W-:Y:S02]  /*3bb0*/  FSEL R53, R24, -INF , !P4 ;  /* 0xff80000018357808 */ /* 0x000fe40006000000 */
[----:B------:R-:W-:Y:S01]  /*3bc0*/  FSEL R5, R5, -INF , !P2 ;  /* 0xff80000005057808 */ /* 0x000fe20005000000 */
[----:B------:R-:W-:Y:S01]  /*3bd0*/  FFMA.FTZ R29, -R157, R29, R48 ;  /* 0x0000001d9d1d7223 */ /* 0x000fe20000010130 */
[----:B------:R-:W-:-:S02]  /*3be0*/  IADD3 R24, PT, PT, R84, -0x11, -R6 ;  /* 0xffffffef54187810 */ /* 0x000fc40007ffe806 */
[----:B------:R-:W-:Y:S02]  /*3bf0*/  IABS R26, R26 ;  /* 0x0000001a001a7213 */ /* 0x000fe40000000000 */
[----:B------:R-:W-:Y:S02]  /*3c00*/  I2FP.F32.S32 R11, R11 ;  /* 0x0000000b000b7245 */ /* 0x000fe40000201400 */
[----:B------:R-:W-:Y:S02]  /*3c10*/  ISETP.GT.AND P4, PT, R13, R9, PT ;  /* 0x000000090d00720c */ /* 0x000fe40003f84270 */
[----:B------:R-:W-:Y:S01]  /*3c20*/  FSEL R5, R5, -INF , !P1 ;  /* 0xff80000005057808 */ /* 0x000fe20004800000 */
[----:B------:R-:W-:Y:S01]  /*3c30*/  FFMA.FTZ R11, -R157, R11, R50 ;  /* 0x0000000b9d0b7223 */ /* 0x000fe20000010132 */
[----:B------:R-:W-:Y:S02]  /*3c40*/  FSEL R35, R35, -INF , !P5 ;  /* 0xff80000023237808 */ /* 0x000fe40006800000 */
[----:B------:R-:W-:-:S02]  /*3c50*/  ISETP.GE.AND P2, PT, R9, R138, PT ;  /* 0x0000008a0900720c */ /* 0x000fc40003f46270 */
[----:B------:R-:W-:Y:S02]  /*3c60*/  ISETP.GT.AND P1, PT, R4, R9, PT ;  /* 0x000000090400720c */ /* 0x000fe40003f24270 */
[----:B------:R-:W-:Y:S01]  /*3c70*/  ISETP.GE.AND P5, PT, R9, R137, PT ;  /* 0x000000890900720c */ /* 0x000fe20003fa6270 */
[----:B------:R-:W-:Y:S01]  /*3c80*/  VIADD R9, R15, 0x11 ;  /* 0x000000110f097836 */ /* 0x000fe20000000000 */
[----:B------:R-:W-:Y:S02]  /*3c90*/  IABS R24, R24 ;  /* 0x0000001800187213 */ /* 0x000fe40000000000 */
[----:B------:R-:W-:Y:S02]  /*3ca0*/  I2FP.F32.S32 R26, R26 ;  /* 0x0000001a001a7245 */ /* 0x000fe40000201400 */
[----:B------:R-:W-:Y:S02]  /*3cb0*/  FSEL R29, R29, -INF , !P4 ;  /* 0xff8000001d1d7808 */ /* 0x000fe40006000000 */
[----:B------:R-:W-:Y:S01]  /*3cc0*/  I2FP.F32.S32 R24, R24 ;  /* 0x0000001800187245 */ /* 0x000fe20000201400 */
[----:B------:R-:W-:Y:S01]  /*3cd0*/  FFMA.FTZ R31, -R157, R26, R49 ;  /* 0x0000001a9d1f7223 */ /* 0x000fe20000010131 */
[----:B------:R-:W-:-:S02]  /*3ce0*/  FSEL R35, R35, -INF , !P6 ;  /* 0xff80000023237808 */ /* 0x000fc40007000000 */
[----:B------:R-:W-:Y:S02]  /*3cf0*/  IADD3 R25, PT, PT, R127, -0x18, -R6 ;  /* 0xffffffe87f197810 */ /* 0x000fe40007ffe806 */
[-C--:B------:R-:W-:Y:S02]  /*3d00*/  ISETP.GT.AND P6, PT, R13, R9.reuse, PT ;  /* 0x000000090d00720c */ /* 0x080fe40003fc4270 */
[----:B------:R-:W-:Y:S02]  /*3d10*/  FSEL R29, R29, -INF , !P2 ;  /* 0xff8000001d1d7808 */ /* 0x000fe40005000000 */
[----:B------:R-:W-:Y:S02]  /*3d20*/  FSEL R11, R11, -INF , !P1 ;  /* 0xff8000000b0b7808 */ /* 0x000fe40004800000 */
[----:B------:R-:W-:Y:S02]  /*3d30*/  ISETP.GE.AND P4, PT, R9, R138, PT ;  /* 0x0000008a0900720c */ /* 0x000fe40003f86270 */
[----:B------:R-:W-:-:S02]  /*3d40*/  ISETP.GT.AND P2, PT, R4, R9, PT ;  /* 0x000000090400720c */ /* 0x000fc40003f44270 */
[----:B------:R-:W-:Y:S01]  /*3d50*/  ISETP.GE.AND P1, PT, R9, R137, PT ;  /* 0x000000890900720c */ /* 0x000fe20003f26270 */
[----:B------:R-:W-:Y:S01]  /*3d60*/  FFMA.FTZ R9, -R157, R24, R51 ;  /* 0x000000189d097223 */ /* 0x000fe20000010133 */
[----:B------:R-:W-:Y:S01]  /*3d70*/  IADD3 R27, PT, PT, R84, -0x18, -R6 ;  /* 0xffffffe8541b7810 */ /* 0x000fe20007ffe806 */
[----:B------:R-:W-:Y:S01]  /*3d80*/  VIADD R24, R15, 0x18 ;  /* 0x000000180f187836 */ /* 0x000fe20000000000 */
[----:B------:R-:W-:Y:S02]  /*3d90*/  IABS R25, R25 ;  /* 0x0000001900197213 */ /* 0x000fe40000000000 */
[----:B------:R-:W-:Y:S02]  /*3da0*/  FSEL R31, R31, -INF , !P6 ;  /* 0xff8000001f1f7808 */ /* 0x000fe40007000000 */
[----:B------:R-:W-:Y:S02]  /*3db0*/  IABS R27, R27 ;  /* 0x0000001b001b7213 */ /* 0x000fe40000000000 */
[----:B------:R-:W-:-:S02]  /*3dc0*/  I2FP.F32.S32 R25, R25 ;  /* 0x0000001900197245 */ /* 0x000fc40000201400 */
[----:B------:R-:W-:Y:S02]  /*3dd0*/  FSEL R11, R11, -INF , !P5 ;  /* 0xff8000000b0b7808 */ /* 0x000fe40006800000 */
[----:B------:R-:W-:Y:S02]  /*3de0*/  FSEL R31, R31, -INF , !P4 ;  /* 0xff8000001f1f7808 */ /* 0x000fe40006000000 */
[----:B------:R-:W-:Y:S02]  /*3df0*/  FSEL R9, R9, -INF , !P2 ;  /* 0xff80000009097808 */ /* 0x000fe40005000000 */
[----:B------:R-:W-:Y:S02]  /*3e00*/  ISETP.GT.AND P5, PT, R13, R24, PT ;  /* 0x000000180d00720c */ /* 0x000fe40003fa4270 */
[----:B------:R-:W-:Y:S02]  /*3e10*/  ISETP.GE.AND P6, PT, R24, R138, PT ;  /* 0x0000008a1800720c */ /* 0x000fe40003fc6270 */
[----:B------:R-:W-:-:S02]  /*3e20*/  ISETP.GT.AND P4, PT, R4, R24, PT ;  /* 0x000000180400720c */ /* 0x000fc40003f84270 */
[----:B------:R-:W-:Y:S02]  /*3e30*/  ISETP.GE.AND P2, PT, R24, R137, PT ;  /* 0x000000891800720c */ /* 0x000fe40003f46270 */
[----:B------:R-:W-:Y:S01]  /*3e40*/  IADD3 R24, PT, PT, R127, -0x19, -R6 ;  /* 0xffffffe77f187810 */ /* 0x000fe20007ffe806 */
[----:B------:R-:W-:Y:S01]  /*3e50*/  FFMA.FTZ R25, -R157, R25, R44 ;  /* 0x000000199d197223 */ /* 0x000fe2000001012c */
[----:B------:R-:W-:Y:S02]  /*3e60*/  I2FP.F32.S32 R27, R27 ;  /* 0x0000001b001b7245 */ /* 0x000fe40000201400 */
[----:B------:R-:W-:Y:S02]  /*3e70*/  IABS R24, R24 ;  /* 0x0000001800187213 */ /* 0x000fe40000000000 */
[----:B------:R-:W-:Y:S01]  /*3e80*/  FSEL R25, R25, -INF , !P5 ;  /* 0xff80000019197808 */ /* 0x000fe20006800000 */
[----:B------:R-:W-:Y:S01]  /*3e90*/  FFMA.FTZ R46, -R157, R27, R46 ;  /* 0x0000001b9d2e7223 */ /* 0x000fe2000001012e */
[----:B------:R-:W-:Y:S01]  /*3ea0*/  VIADD R27, R15, 0x19 ;  /* 0x000000190f1b7836 */ /* 0x000fe20000000000 */
[----:B------:R-:W-:-:S02]  /*3eb0*/  I2FP.F32.S32 R24, R24 ;  /* 0x0000001800187245 */ /* 0x000fc40000201400 */
[----:B------:R-:W-:Y:S02]  /*3ec0*/  FSEL R9, R9, -INF , !P1 ;  /* 0xff80000009097808 */ /* 0x000fe40004800000 */
[----:B------:R-:W-:Y:S02]  /*3ed0*/  FSEL R25, R25, -INF , !P6 ;  /* 0xff80000019197808 */ /* 0x000fe40007000000 */
[----:B------:R-:W-:Y:S02]  /*3ee0*/  FSEL R49, R46, -INF , !P4 ;  /* 0xff8000002e317808 */ /* 0x000fe40006000000 */
[----:B------:R-:W-:Y:S02]  /*3ef0*/  IADD3 R26, PT, PT, R84, -0x19, -R6 ;  /* 0xffffffe7541a7810 */ /* 0x000fe40007ffe806 */
[----:B------:R-:W-:Y:S02]  /*3f00*/  ISETP.GT.AND P1, PT, R13, R27, PT ;  /* 0x0000001b0d00720c */ /* 0x000fe40003f24270 */
[----:B------:R-:W-:-:S02]  /*3f10*/  ISETP.GE.AND P5, PT, R27, R138, PT ;  /* 0x0000008a1b00720c */ /* 0x000fc40003fa6270 */
[----:B------:R-:W-:Y:S02]  /*3f20*/  ISETP.GT.AND P6, PT, R4, R27, PT ;  /* 0x0000001b0400720c */ /* 0x000fe40003fc4270 */
[----:B------:R-:W-:Y:S01]  /*3f30*/  ISETP.GE.AND P4, PT, R27, R137, PT ;  /* 0x000000891b00720c */ /* 0x000fe20003f86270 */
[----:B------:R-:W-:Y:S01]  /*3f40*/  FFMA.FTZ R27, -R157, R24, R45 ;  /* 0x000000189d1b7223 */ /* 0x000fe2000001012d */
[----:B------:R-:W-:Y:S02]  /*3f50*/  IADD3 R24, PT, PT, R127, -0x20, -R6 ;  /* 0xffffffe07f187810 */ /* 0x000fe40007ffe806 */
[----:B------:R-:W-:Y:S02]  /*3f60*/  IABS R26, R26 ;  /* 0x0000001a001a7213 */ /* 0x000fe40000000000 */
[----:B------:R-:W-:Y:S02]  /*3f70*/  IABS R24, R24 ;  /* 0x0000001800187213 */ /* 0x000fe40000000000 */
[----:B------:R-:W-:-:S02]  /*3f80*/  I2FP.F32.S32 R26, R26 ;  /* 0x0000001a001a7245 */ /* 0x000fc40000201400 */
[----:B------:R-:W-:Y:S02]  /*3f90*/  I2FP.F32.S32 R24, R24 ;  /* 0x0000001800187245 */ /* 0x000fe40000201400 */
[----:B------:R-:W-:Y:S01]  /*3fa0*/  FSEL R27, R27, -INF , !P1 ;  /* 0xff8000001b1b7808 */ /* 0x000fe20004800000 */
[----:B------:R-:W-:Y:S01]  /*3fb0*/  FFMA.FTZ R33, -R157, R26, R47 ;  /* 0x0000001a9d217223 */ /* 0x000fe2000001012f */
[----:B------:R-:W-:Y:S02]  /*3fc0*/  VIADD R26, R15, 0x20 ;  /* 0x000000200f1a7836 */ /* 0x000fe40000000000 */
[----:B------:R-:W-:Y:S01]  /*3fd0*/  FFMA.FTZ R40, -R157, R24, R40 ;  /* 0x000000189d287223 */ /* 0x000fe20000010128 */
[--C-:B------:R-:W-:Y:S02]  /*3fe0*/  IADD3 R45, PT, PT, R84, -0x20, -R6.reuse ;  /* 0xffffffe0542d7810 */ /* 0x100fe40007ffe806 */
[----:B------:R-:W-:Y:S02]  /*3ff0*/  IADD3 R24, PT, PT, R127, -0x21, -R6 ;  /* 0xffffffdf7f187810 */ /* 0x000fe40007ffe806 */
[----:B------:R-:W-:-:S02]  /*4000*/  FSEL R49, R49, -INF , !P2 ;  /* 0xff80000031317808 */ /* 0x000fc40005000000 */
[----:B------:R-:W-:Y:S02]  /*4010*/  FSEL R27, R27, -INF , !P5 ;  /* 0xff8000001b1b7808 */ /* 0x000fe40006800000 */
[----:B------:R-:W-:Y:S02]  /*4020*/  FSEL R33, R33, -INF , !P6 ;  /* 0xff80000021217808 */ /* 0x000fe40007000000 */
[----:B------:R-:W-:Y:S02]  /*4030*/  ISETP.GT.AND P2, PT, R13, R26, PT ;  /* 0x0000001a0d00720c */ /* 0x000fe40003f44270 */
[----:B------:R-:W-:Y:S02]  /*4040*/  ISETP.GE.AND P1, PT, R26, R138, PT ;  /* 0x0000008a1a00720c */ /* 0x000fe40003f26270 */
[----:B------:R-:W-:Y:S02]  /*4050*/  ISETP.GT.AND P5, PT, R4, R26, PT ;  /* 0x0000001a0400720c */ /* 0x000fe40003fa4270 */
[----:B------:R-:W-:-:S02]  /*4060*/  ISETP.GE.AND P6, PT, R26, R137, PT ;  /* 0x000000891a00720c */ /* 0x000fc40003fc6270 */
[----:B------:R-:W-:Y:S02]  /*4070*/  IABS R45, R45 ;  /* 0x0000002d002d7213 */ /* 0x000fe40000000000 */
[----:B------:R-:W-:Y:S02]  /*4080*/  IADD3 R26, PT, PT, R84, -0x21, -R6 ;  /* 0xffffffdf541a7810 */ /* 0x000fe40007ffe806 */
[----:B------:R-:W-:Y:S01]  /*4090*/  IABS R24, R24 ;  /* 0x0000001800187213 */ /* 0x000fe20000000000 */
[----:B------:R-:W-:Y:S01]  /*40a0*/  VIADD R28, R15, 0x21 ;  /* 0x000000210f1c7836 */ /* 0x000fe20000000000 */
[----:B------:R-:W-:Y:S02]  /*40b0*/  I2FP.F32.S32 R45, R45 ;  /* 0x0000002d002d7245 */ /* 0x000fe40000201400 */
[----:B------:R-:W-:Y:S02]  /*40c0*/  IABS R26, R26 ;  /* 0x0000001a001a7213 */ /* 0x000fe40000000000 */
[----:B------:R-:W-:Y:S01]  /*40d0*/  I2FP.F32.S32 R24, R24 ;  /* 0x0000001800187245 */ /* 0x000fe20000201400 */
[----:B------:R-:W-:Y:S01]  /*40e0*/  FFMA.FTZ R42, -R157, R45, R42 ;  /* 0x0000002d9d2a7223 */ /* 0x000fe2000001012a */
[----:B------:R-:W-:-:S02]  /*40f0*/  I2FP.F32.S32 R26, R26 ;  /* 0x0000001a001a7245 */ /* 0x000fc40000201400 */
[----:B------:R-:W-:Y:S01]  /*4100*/  FSEL R33, R33, -INF , !P4 ;  /* 0xff80000021217808 */ /* 0x000fe20006000000 */
[----:B------:R-:W-:Y:S01]  /*4110*/  FFMA.FTZ R113, -R157, R24, R41 ;  /* 0x000000189d717223 */ /* 0x000fe20000010129 */
[----:B------:R-:W-:Y:S02]  /*4120*/  FSEL R111, R40, -INF , !P2 ;  /* 0xff800000286f7808 */ /* 0x000fe40005000000 */
[----:B------:R-:W-:Y:S02]  /*4130*/  ISETP.GT.AND P4, PT, R13, R28, PT ;  /* 0x0000001c0d00720c */ /* 0x000fe40003f84270 */
[----:B------:R-:W-:Y:S01]  /*4140*/  IADD3 R24, PT, PT, R127, -0x28, -R6 ;  /* 0xffffffd87f187810 */ /* 0x000fe20007ffe806 */
[----:B------:R-:W-:Y:S01]  /*4150*/  FFMA.FTZ R43, -R157, R26, R43 ;  /* 0x0000001a9d2b7223 */ /* 0x000fe2000001012b */
[----:B------:R-:W-:Y:S01]  /*4160*/  FSEL R111, R111, -INF , !P1 ;  /* 0xff8000006f6f7808 */ /* 0x000fe20004800000 */
[----:B------:R-:W-:Y:S01]  /*4170*/  VIADD R26, R15, 0x28 ;  /* 0x000000280f1a7836 */ /* 0x000fe20000000000 */
[----:B------:R-:W-:-:S02]  /*4180*/  ISETP.GE.AND P2, PT, R28, R138, PT ;  /* 0x0000008a1c00720c */ /* 0x000fc40003f46270 */
[----:B------:R-:W-:Y:S02]  /*4190*/  ISETP.GT.AND P1, PT, R4, R28, PT ;  /* 0x0000001c0400720c */ /* 0x000fe40003f24270 */
[----:B------:R-:W-:Y:S02]  /*41a0*/  FSEL R123, R42, -INF , !P5 ;  /* 0xff8000002a7b7808 */ /* 0x000fe40006800000 */
[----:B------:R-:W-:Y:S02]  /*41b0*/  FSEL R113, R113, -INF , !P4 ;  /* 0xff80000071717808 */ /* 0x000fe40006000000 */
[----:B------:R-:W-:Y:S02]  /*41c0*/  IABS R24, R24 ;  /* 0x0000001800187213 */ /* 0x000fe40000000000 */
[----:B------:R-:W-:Y:S02]  /*41d0*/  FSEL R123, R123, -INF , !P6 ;  /* 0xff8000007b7b7808 */ /* 0x000fe40007000000 */
[----:B------:R-:W-:-:S02]  /*41e0*/  FSEL R113, R113, -INF , !P2 ;  /* 0xff80000071717808 */ /* 0x000fc40005000000 */
[----:B------:R-:W-:Y:S02]  /*41f0*/  FSEL R121, R43, -INF , !P1 ;  /* 0xff8000002b797808 */ /* 0x000fe40004800000 */
[----:B------:R-:W-:Y:S02]  /*4200*/  ISETP.GT.AND P6, PT, R13, R26, PT ;  /* 0x0000001a0d00720c */ /* 0x000fe40003fc4270 */
[----:B------:R-:W-:Y:S02]  /*4210*/  ISETP.GE.AND P4, PT, R26, R138, PT ;  /* 0x0000008a1a00720c */ /* 0x000fe40003f86270 */
[----:B------:R-:W-:Y:S02]  /*4220*/  I2FP.F32.S32 R24, R24 ;  /* 0x0000001800187245 */ /* 0x000fe40000201400 */
[----:B------:R-:W-:Y:S02]  /*4230*/  ISETP.GT.AND P2, PT, R4, R26, PT ;  /* 0x0000001a0400720c */ /* 0x000fe40003f44270 */
[----:B------:R-:W-:-:S02]  /*4240*/  ISETP.GE.AND P1, PT, R26, R137, PT ;  /* 0x000000891a00720c */ /* 0x000fc40003f26270 */
[----:B------:R-:W-:Y:S01]  /*4250*/  IADD3 R26, PT, PT, R127, -0x29, -R6 ;  /* 0xffffffd77f1a7810 */ /* 0x000fe20007ffe806 */
[----:B------:R-:W-:Y:S01]  /*4260*/  FFMA.FTZ R36, -R157, R24, R36 ;  /* 0x000000189d247223 */ /* 0x000fe20000010124 */
[C-C-:B------:R-:W-:Y:S02]  /*4270*/  IADD3 R41, PT, PT, R84.reuse, -0x28, -R6.reuse ;  /* 0xffffffd854297810 */ /* 0x140fe40007ffe806 */
[----:B------:R-:W-:Y:S02]  /*4280*/  IABS R26, R26 ;  /* 0x0000001a001a7213 */ /* 0x000fe40000000000 */
[----:B------:R-:W-:Y:S02]  /*4290*/  IADD3 R24, PT, PT, R84, -0x29, -R6 ;  /* 0xffffffd754187810 */ /* 0x000fe40007ffe806 */
[----:B------:R-:W-:Y:S02]  /*42a0*/  I2FP.F32.S32 R26, R26 ;  /* 0x0000001a001a7245 */ /* 0x000fe40000201400 */
[----:B------:R-:W-:-:S02]  /*42b0*/  IABS R41, R41 ;  /* 0x0000002900297213 */ /* 0x000fc40000000000 */
[----:B------:R-:W-:Y:S01]  /*42c0*/  IABS R24, R24 ;  /* 0x0000001800187213 */ /* 0x000fe20000000000 */
[----:B------:R-:W-:Y:S01]  /*42d0*/  FFMA.FTZ R131, -R157, R26, R37 ;  /* 0x0000001a9d837223 */ /* 0x000fe20000010125 */
[--C-:B------:R-:W-:Y:S02]  /*42e0*/  IADD3 R116, PT, PT, R127, -0x30, -R6.reuse ;  /* 0xffffffd07f747810 */ /* 0x100fe40007ffe806 */
[----:B------:R-:W-:Y:S02]  /*42f0*/  I2FP.F32.S32 R41, R41 ;  /* 0x0000002900297245 */ /* 0x000fe40000201400 */
[----:B------:R-:W-:Y:S02]  /*4300*/  I2FP.F32.S32 R24, R24 ;  /* 0x0000001800187245 */ /* 0x000fe40000201400 */
[----:B------:R-:W-:Y:S02]  /*4310*/  IADD3 R37, PT, PT, R84, -0x30, -R6 ;  /* 0xffffffd054257810 */ /* 0x000fe40007ffe806 */
[----:B------:R-:W-:Y:S01]  /*4320*/  IABS R116, R116 ;  /* 0x0000007400747213 */ /* 0x000fe20000000000 */
[C---:B------:R-:W-:Y:S01]  /*4330*/  FFMA.FTZ R38, -R157.reuse, R41, R38 ;  /* 0x000000299d267223 */ /* 0x040fe20000010126 */
[----:B------:R-:W-:Y:S01]  /*4340*/  ISETP.GE.AND P5, PT, R28, R137, PT ;  /* 0x000000891c00720c */ /* 0x000fe20003fa6270 */
[----:B------:R-:W-:Y:S01]  /*4350*/  FFMA.FTZ R39, -R157, R24, R39 ;  /* 0x000000189d277223 */ /* 0x000fe20000010127 */
[----:B------:R-:W-:Y:S01]  /*4360*/  IABS R37, R37 ;  /* 0x0000002500257213 */ /* 0x000fe20000000000 */
[----:B------:R-:W-:Y:S01]  /*4370*/  VIADD R28, R15, 0x29 ;  /* 0x000000290f1c7836 */ /* 0x000fe20000000000 */
[----:B------:R-:W-:-:S02]  /*4380*/  FSEL R117, R36, -INF , !P6 ;  /* 0xff80000024757808 */ /* 0x000fc40007000000 */
[----:B------:R-:W-:Y:S02]  /*4390*/  IADD3 R24, PT, PT, R127, -0x31, -R6 ;  /* 0xffffffcf7f187810 */ /* 0x000fe40007ffe806 */
[----:B------:R-:W-:Y:S01]  /*43a0*/  I2FP.F32.S32 R116, R116 ;  /* 0x0000007400747245 */ /* 0x000fe20000201400 */
[----:B------:R-:W-:Y:S01]  /*43b0*/  VIADD R26, R15, 0x30 ;  /* 0x000000300f1a7836 */ /* 0x000fe20000000000 */
[----:B------:R-:W-:Y:S02]  /*43c0*/  I2FP.F32.S32 R37, R37 ;  /* 0x0000002500257245 */ /* 0x000fe40000201400 */
[----:B------:R-:W-:Y:S02]  /*43d0*/  FSEL R117, R117, -INF , !P4 ;  /* 0xff80000075757808 */ /* 0x000fe40006000000 */
[----:B------:R-:W-:Y:S02]  /*43e0*/  FSEL R115, R38, -INF , !P2 ;  /* 0xff80000026737808 */ /* 0x000fe40005000000 */
[----:B------:R-:W-:Y:S01]  /*43f0*/  IABS R24, R24 ;  /* 0x0000001800187213 */ /* 0x000fe20000000000 */
[C---:B------:R-:W-:Y:S01]  /*4400*/  FFMA.FTZ R116, -R157.reuse, R116, R20 ;  /* 0x000000749d747223 */ /* 0x040fe20000010114 */
[----:B------:R-:W-:Y:S01]  /*4410*/  ISETP.GT.AND P4, PT, R4, R28, PT ;  /* 0x0000001c0400720c */ /* 0x000fe20003f84270 */
[----:B------:R-:W-:Y:S01]  /*4420*/  FFMA.FTZ R108, -R157, R37, R22 ;  /* 0x000000259d6c7223 */ /* 0x000fe20000010116 */
[----:B------:R-:W-:Y:S01]  /*4430*/  IADD3 R20, PT, PT, R84, -0x31, -R6 ;  /* 0xffffffcf54147810 */ /* 0x000fe20007ffe806 */
[----:B------:R-:W-:Y:S01]  /*4440*/  VIADD R22, R15, 0x31 ;  /* 0x000000310f167836 */ /* 0x000fe20000000000 */
[----:B------:R-:W-:-:S02]  /*4450*/  FSEL R115, R115, -INF , !P1 ;  /* 0xff80000073737808 */ /* 0x000fc40004800000 */
[----:B------:R-:W-:Y:S02]  /*4460*/  I2FP.F32.S32 R24, R24 ;  /* 0x0000001800187245 */ /* 0x000fe40000201400 */
[----:B------:R-:W-:Y:S02]  /*4470*/  ISETP.GE.AND P2, PT, R28, R137, PT ;  /* 0x000000891c00720c */ /* 0x000fe40003f46270 */
[-C--:B------:R-:W-:Y:S02]  /*4480*/  ISETP.GT.AND P1, PT, R13, R26.reuse, PT ;  /* 0x0000001a0d00720c */ /* 0x080fe40003f24270 */
[----:B------:R-:W-:Y:S02]  /*4490*/  FSEL R119, R39, -INF , !P4 ;  /* 0xff80000027777808 */ /* 0x000fe40006000000 */
[----:B------:R-:W-:Y:S02]  /*44a0*/  ISETP.GT.AND P4, PT, R4, R26, PT ;  /* 0x0000001a0400720c */ /* 0x000fe40003f84270 */
[----:B------:R-:W-:Y:S01]  /*44b0*/  IABS R20, R20 ;  /* 0x0000001400147213 */ /* 0x000fe20000000000 */
[----:B------:R-:W-:Y:S01]  /*44c0*/  FFMA.FTZ R107, -R157, R24, R21 ;  /* 0x000000189d6b7223 */ /* 0x000fe20000010115 */
[----:B------:R-:W-:-:S02]  /*44d0*/  FSEL R119, R119, -INF , !P2 ;  /* 0xff80000077777808 */ /* 0x000fc40005000000 */
[----:B------:R-:W-:Y:S02]  /*44e0*/  FSEL R116, R116, -INF , !P1 ;  /* 0xff80000074747808 */ /* 0x000fe40004800000 */
[----:B------:R-:W-:Y:S02]  /*44f0*/  ISETP.GE.AND P2, PT, R26, R137, PT ;  /* 0x000000891a00720c */ /* 0x000fe40003f46270 */
[----:B------:R-:W-:Y:S02]  /*4500*/  ISETP.GT.AND P1, PT, R13, R22, PT ;  /* 0x000000160d00720c */ /* 0x000fe40003f24270 */
[----:B------:R-:W-:Y:S02]  /*4510*/  FSEL R108, R108, -INF , !P4 ;  /* 0xff8000006c6c7808 */ /* 0x000fe40006000000 */
[----:B------:R-:W-:Y:S02]  /*4520*/  IADD3 R37, PT, PT, R127, -0x38, -R6 ;  /* 0xffffffc87f257810 */ /* 0x000fe40007ffe806 */
[----:B------:R-:W-:-:S02]  /*4530*/  I2FP.F32.S32 R20, R20 ;  /* 0x0000001400147245 */ /* 0x000fc40000201400 */
[----:B------:R-:W-:Y:S02]  /*4540*/  IADD3 R21, PT, PT, R84, -0x38, -R6 ;  /* 0xffffffc854157810 */ /* 0x000fe40007ffe806 */
[----:B------:R-:W-:Y:S02]  /*4550*/  FSEL R108, R108, -INF , !P2 ;  /* 0xff8000006c6c7808 */ /* 0x000fe40005000000 */
[----:B------:R-:W-:Y:S01]  /*4560*/  FSEL R107, R107, -INF , !P1 ;  /* 0xff8000006b6b7808 */ /* 0x000fe20004800000 */
[----:B------:R-:W-:Y:S01]  /*4570*/  FFMA.FTZ R20, -R157, R20, R23 ;  /* 0x000000149d147223 */ /* 0x000fe20000010117 */
[----:B------:R-:W-:Y:S02]  /*4580*/  IABS R37, R37 ;  /* 0x0000002500257213 */ /* 0x000fe40000000000 */
[----:B------:R-:W-:Y:S02]  /*4590*/  ISETP.GE.AND P4, PT, R22, R138, PT ;  /* 0x0000008a1600720c */ /* 0x000fe40003f86270 */
[----:B------:R-:W-:-:S02]  /*45a0*/  ISETP.GT.AND P2, PT, R4, R22, PT ;  /* 0x000000160400720c */ /* 0x000fc40003f44270 */
[----:B------:R-:W-:Y:S01]  /*45b0*/  ISETP.GE.AND P1, PT, R22, R137, PT ;  /* 0x000000891600720c */ /* 0x000fe20003f26270 */
[----:B------:R-:W-:Y:S01]  /*45c0*/  IMAD.IADD R22, R84, 0x1, -R6 ;  /* 0x0000000154167824 */ /* 0x000fe200078e0a06 */
[----:B------:R-:W-:Y:S01]  /*45d0*/  IABS R21, R21 ;  /* 0x0000001500157213 */ /* 0x000fe20000000000 */
[----:B------:R-:W-:Y:S01]  /*45e0*/  VIADD R23, R15, 0x38 ;  /* 0x000000380f177836 */ /* 0x000fe20000000000 */
[----:B------:R-:W-:Y:S02]  /*45f0*/  I2FP.F32.S32 R37, R37 ;  /* 0x0000002500257245 */ /* 0x000fe40000201400 */
[----:B------:R-:W-:Y:S02]  /*4600*/  I2FP.F32.S32 R21, R21 ;  /* 0x0000001500157245 */ /* 0x000fe40000201400 */
[----:B------:R-:W-:Y:S02]  /*4610*/  IABS R22, R22 ;  /* 0x0000001600167213 */ /* 0x000fe40000000000 */
[----:B------:R-:W-:Y:S01]  /*4620*/  FSEL R20, R20, -INF , !P2 ;  /* 0xff80000014147808 */ /* 0x000fe20005000000 */
[C---:B------:R-:W-:Y:S01]  /*4630*/  FFMA.FTZ R37, -R157.reuse, R37, R80 ;  /* 0x000000259d257223 */ /* 0x040fe20000010150 */
[----:B------:R-:W-:Y:S01]  /*4640*/  FFMA.FTZ R82, -R157, R21, R82 ;  /* 0x000000159d527223 */ /* 0x000fe20000010152 */
[----:B------:R-:W-:-:S02]  /*4650*/  ISETP.GT.AND P2, PT, R13, R23, PT ;  /* 0x000000170d00720c */ /* 0x000fc40003f44270 */
[----:B------:R-:W-:Y:S02]  /*4660*/  FSEL R110, R20, -INF , !P1 ;  /* 0xff800000146e7808 */ /* 0x000fe40004800000 */
[----:B------:R-:W-:Y:S02]  /*4670*/  I2FP.F32.S32 R39, R22 ;  /* 0x0000001600277245 */ /* 0x000fe40000201400 */
[----:B------:R-:W-:Y:S01]  /*4680*/  ISETP.GT.AND P1, PT, R4, R23, PT ;  /* 0x000000170400720c */ /* 0x000fe20003f24270 */
[----:B------:R-:W-:Y:S01]  /*4690*/  FFMA.FTZ R56, -R157, R8, R56 ;  /* 0x000000089d387223 */ /* 0x000fe20000010138 */
[----:B------:R-:W-:Y:S01]  /*46a0*/  FSEL R114, R37, -INF , !P2 ;  /* 0xff80000025727808 */ /* 0x000fe20005000000 */
[----:B------:R-:W-:Y:S01]  /*46b0*/  FFMA.FTZ R8, -R157, R39, R58 ;  /* 0x000000279d087223 */ /* 0x000fe2000001013a */
[----:B------:R-:W-:Y:S02]  /*46c0*/  ISETP.GE.AND P2, PT, R23, R137, PT ;  /* 0x000000891700720c */ /* 0x000fe40003f46270 */
[----:B------:R-:W-:-:S02]  /*46d0*/  FSEL R82, R82, -INF , !P1 ;  /* 0xff80000052527808 */ /* 0x000fc40004800000 */
[----:B------:R-:W-:Y:S02]  /*46e0*/  ISETP.GT.AND P1, PT, R4, R15, PT ;  /* 0x0000000f0400720c */ /* 0x000fe40003f24270 */
[----:B------:R-:W-:Y:S02]  /*46f0*/  FSEL R109, R82, -INF , !P2 ;  /* 0xff800000526d7808 */ /* 0x000fe40005000000 */
[----:B------:R-:W-:Y:S02]  /*4700*/  ISETP.GE.AND P2, PT, R15, R137, PT ;  /* 0x000000890f00720c */ /* 0x000fe40003f46270 */
[----:B------:R-:W-:Y:S02]  /*4710*/  FSEL R8, R8, -INF , !P1 ;  /* 0xff80000008087808 */ /* 0x000fe40004800000 */
[----:B------:R-:W-:Y:S02]  /*4720*/  FSEL R21, R10, -INF , !P3 ;  /* 0xff8000000a157808 */ /* 0x000fe40005800000 */
[----:B------:R-:W-:-:S02]  /*4730*/  IADD3 R20, PT, PT, R127, -0x39, -R6 ;  /* 0xffffffc77f147810 */ /* 0x000fc40007ffe806 */
[----:B------:R-:W-:Y:S02]  /*4740*/  IADD3 R10, PT, PT, R84, -0x39, -R6 ;  /* 0xffffffc7540a7810 */ /* 0x000fe40007ffe806 */
[----:B------:R-:W-:Y:S02]  /*4750*/  ISETP.GT.AND P1, PT, R13, R15, PT ;  /* 0x0000000f0d00720c */ /* 0x000fe40003f24270 */
[----:B------:R-:W-:Y:S02]  /*4760*/  FSEL R6, R8, -INF , !P2 ;  /* 0xff80000008067808 */ /* 0x000fe40005000000 */
[C---:B------:R-:W-:Y:S01]  /*4770*/  ISETP.GE.AND P2, PT, R15.reuse, R138, PT ;  /* 0x0000008a0f00720c */ /* 0x040fe20003f46270 */
[----:B------:R-:W-:Y:S01]  /*4780*/  VIADD R15, R15, 0x39 ;  /* 0x000000390f0f7836 */ /* 0x000fe20000000000 */
[----:B------:R-:W-:Y:S02]  /*4790*/  IABS R8, R20 ;  /* 0x0000001400087213 */ /* 0x000fe40000000000 */
[----:B------:R-:W-:-:S02]  /*47a0*/  FSEL R56, R56, -INF , !P1 ;  /* 0xff80000038387808 */ /* 0x000fc40004800000 */
[----:B------:R-:W-:Y:S02]  /*47b0*/  I2FP.F32.S32 R8, R8 ;  /* 0x0000000800087245 */ /* 0x000fe40000201400 */
[----:B------:R-:W-:Y:S02]  /*47c0*/  FMNMX3.FTZ R20, R6, R57, R53, !PT ;  /* 0x0000003906147276 */ /* 0x000fe40007810035 */
[----:B------:R-:W-:Y:S02]  /*47d0*/  ISETP.GT.AND P1, PT, R4, R15, PT ;  /* 0x0000000f0400720c */ /* 0x000fe40003f24270 */
[----:B------:R-:W-:Y:S02]  /*47e0*/  IABS R10, R10 ;  /* 0x0000000a000a7213 */ /* 0x000fe40000000000 */
[----:B------:R-:W-:Y:S01]  /*47f0*/  FSEL R4, R56, -INF , !P2 ;  /* 0xff80000038047808 */ /* 0x000fe20005000000 */
[----:B------:R-:W-:Y:S01]  /*4800*/  FFMA.FTZ R81, -R157, R8, R81 ;  /* 0x000000089d517223 */ /* 0x000fe20000010151 */
[----:B------:R-:W-:-:S02]  /*4810*/  FMNMX3.FTZ R20, R20, R35, R11, !PT ;  /* 0x0000002314147276 */ /* 0x000fc4000781000b */
[----:B------:R-:W-:Y:S02]  /*4820*/  I2FP.F32.S32 R10, R10 ;  /* 0x0000000a000a7245 */ /* 0x000fe40000201400 */
[----:B------:R-:W-:Y:S02]  /*4830*/  FMNMX3.FTZ R8, R4, R7, R21, !PT ;  /* 0x0000000704087276 */ /* 0x000fe40007810015 */
[----:B------:R-:W-:Y:S01]  /*4840*/  FMNMX3.FTZ R20, R20, R9, R49, !PT ;  /* 0x0000000914147276 */ /* 0x000fe20007810031 */
[----:B------:R-:W-:Y:S01]  /*4850*/  FFMA.FTZ R10, -R157, R10, R83 ;  /* 0x0000000a9d0a7223 */ /* 0x000fe20000010153 */
[----:B------:R-:W-:Y:S02]  /*4860*/  FMNMX3.FTZ R8, R8, R5, R29, !PT ;  /* 0x0000000508087276 */ /* 0x000fe4000781001d */
[----:B------:R-:W-:Y:S02]  /*4870*/  FSEL R121, R121, -INF , !P5 ;  /* 0xff80000079797808 */ /* 0x000fe40006800000 */
[----:B------:R-:W-:-:S02]  /*4880*/  ISETP.GT.AND P5, PT, R13, R28, PT ;  /* 0x0000001c0d00720c */ /* 0x000fc40003fa4270 */
[----:B------:R-:W-:Y:S02]  /*4890*/  FMNMX3.FTZ R20, R20, R33, R123, !PT ;  /* 0x0000002114147276 */ /* 0x000fe4000781007b */
[----:B------:R-:W-:Y:S02]  /*48a0*/  FMNMX3.FTZ R8, R8, R31, R25, !PT ;  /* 0x0000001f08087276 */ /* 0x000fe40007810019 */
[----:B------:R-:W-:Y:S02]  /*48b0*/  FSEL R122, R10, -INF , !P1 ;  /* 0xff8000000a7a7808 */ /* 0x000fe40004800000 */
[----:B------:R-:W-:Y:S02]  /*48c0*/  FSEL R131, R131, -INF , !P5 ;  /* 0xff80000083837808 */ /* 0x000fe40006800000 */
[----:B------:R-:W-:Y:S02]  /*48d0*/  FMNMX3.FTZ R10, R20, R121, R115, !PT ;  /* 0x00000079140a7276 */ /* 0x000fe40007810073 */
[----:B------:R-:W-:-:S02]  /*48e0*/  ISETP.GE.AND P6, PT, R28, R138, PT ;  /* 0x0000008a1c00720c */ /* 0x000fc40003fc6270 */
[-C--:B------:R-:W-:Y:S02]  /*48f0*/  ISETP.GE.AND P5, PT, R26, R138.reuse, PT ;  /* 0x0000008a1a00720c */ /* 0x080fe40003fa6270 */
[----:B------:R-:W-:Y:S02]  /*4900*/  FMNMX3.FTZ R8, R8, R27, R111, !PT ;  /* 0x0000001b08087276 */ /* 0x000fe4000781006f */
[----:B------:R-:W-:Y:S02]  /*4910*/  ISETP.GT.AND P2, PT, R13, R15, PT ;  /* 0x0000000f0d00720c */ /* 0x000fe40003f44270 */
[----:B------:R-:W-:Y:S02]  /*4920*/  ISETP.GE.AND P1, PT, R15, R137, PT ;  /* 0x000000890f00720c */ /* 0x000fe40003f26270 */
[----:B------:R-:W-:Y:S02]  /*4930*/  FMNMX3.FTZ R10, R10, R119, R108, !PT ;  /* 0x000000770a0a7276 */ /* 0x000fe4000781006c */
[----:B------:R-:W-:-:S02]  /*4940*/  ISETP.GE.AND P3, PT, R23, R138, PT ;  /* 0x0000008a1700720c */ /* 0x000fc40003f66270 */
[----:B------:R-:W-:Y:S02]  /*4950*/  FSEL R131, R131, -INF , !P6 ;  /* 0xff80000083837808 */ /* 0x000fe40007000000 */
[----:B------:R-:W-:Y:S02]  /*4960*/  FSEL R116, R116, -INF , !P5 ;  /* 0xff80000074747808 */ /* 0x000fe40006800000 */
[----:B------:R-:W-:Y:S02]  /*4970*/  FMNMX3.FTZ R8, R8, R113, R117, !PT ;  /* 0x0000007108087276 */ /* 0x000fe40007810075 */
[----:B------:R-:W-:Y:S02]  /*4980*/  FSEL R112, R81, -INF , !P2 ;  /* 0xff80000051707808 */ /* 0x000fe40005000000 */
[----:B------:R-:W-:Y:S02]  /*4990*/  ISETP.GE.AND P2, PT, R15, R138, PT ;  /* 0x0000008a0f00720c */ /* 0x000fe40003f46270 */
        /* <DEDUP_REMOVED lines=17> */
[----:B------:R-:W-:Y:S01]  /*4ab0*/  IMAD.IADD R101, R99, 0x1, R106 ;  /* 0x0000000163657824 */ /* 0x000fe200078e026a */
[----:B------:R-:W-:Y:S04]  /*4ac0*/  LDSM.16.MT88.4 R76, [R106+0x6000] ;  /* 0x006000006a4c783b */ /* 0x000fe80000004200 */
[----:B------:R-:W4:Y:S01]  /*4ad0*/  LDSM.16.MT88.4 R36, [R101+0x6000] ;  /* 0x006000006524783b */ /* 0x000f220000004200 */
[----:B-1----:R-:W-:-:S03]  /*4ae0*/  FMNMX.FTZ R15, R10, R15, !PT ;  /* 0x0000000f0a0f7209 */ /* 0x002fc60007810000 */
[----:B------:R-:W1:Y:S01]  /*4af0*/  LDSM.16.MT88.4 R44, [R106+0x7000] ;  /* 0x007000006a2c783b */ /* 0x000e620000004200 */
[----:B------:R-:W-:Y:S01]  /*4b00*/  FSETP.NEU.FTZ.AND P1, PT, R15, -INF , PT ;  /* 0xff8000000f00780b */ /* 0x000fe20003f3d000 */
[----:B--2---:R-:W-:Y:S02]  /*4b10*/  FMUL.FTZ R136, R105, R15 ;  /* 0x0000000f69887220 */ /* 0x004fe40000410000 */
[----:B------:R-:W-:Y:S01]  /*4b20*/  LDSM.16.MT88.4 R60, [R106+0x8000] ;  /* 0x008000006a3c783b */ /* 0x000fe20000004200 */
[----:B---3--:R-:W-:Y:S02]  /*4b30*/  FMNMX.FTZ R18, R23, R8, !PT ;  /* 0x0000000817127209 */ /* 0x008fe40007810000 */
[----:B------:R-:W-:Y:S02]  /*4b40*/  FSEL R136, R136, RZ, P1 ;  /* 0x000000ff88887208 */ /* 0x000fe40000800000 */
[----:B------:R-:W-:Y:S01]  /*4b50*/  FSETP.NEU.FTZ.AND P1, PT, R18, -INF , PT ;  /* 0xff8000001200780b */ /* 0x000fe20003f3d000 */
[----:B------:R-:W-:-:S05]  /*4b60*/  FMUL.FTZ R118, R105, R18 ;  /* 0x0000001269767220 */ /* 0x000fca0000410000 */
[----:B------:R-:W-:Y:S01]  /*4b70*/  FSEL R118, R118, RZ, P1 ;  /* 0x000000ff76767208 */ /* 0x000fe20000800000 */
[-CC-:B------:R-:W-:Y:S01]  /*4b80*/  FFMA.FTZ R88, R53, R105.reuse, -R136.reuse ;  /* 0x0000006935587223 */ /* 0x180fe20000010888 */
[-C--:B------:R-:W-:Y:S01]  /*4b90*/  FFMA.FTZ R95, R6, R105.reuse, -R136 ;  /* 0x00000069065f7223 */ /* 0x080fe20000010888 */
[----:B------:R-:W2:Y:S02]  /*4ba0*/  LDSM.16.MT88.4 R52, [R101+0x7000] ;  /* 0x007000006534783b */ /* 0x000ea40000004200 */
[-CC-:B------:R-:W-:Y:S01]  /*4bb0*/  FFMA.FTZ R100, R4, R105.reuse, -R118.reuse ;  /* 0x0000006904647223 */ /* 0x180fe20000010876 */
[-CC-:B------:R-:W-:Y:S01]  /*4bc0*/  FFMA.FTZ R99, R7, R105.reuse, -R118.reuse ;  /* 0x0000006907637223 */ /* 0x180fe20000010876 */
[-C--:B------:R-:W-:Y:S01]  /*4bd0*/  FFMA.FTZ R89, R5, R105.reuse, -R118 ;  /* 0x0000006905597223 */ /* 0x080fe20000010876 */
[-CC-:B------:R-:W-:Y:S01]  /*4be0*/  FFMA.FTZ R94, R57, R105.reuse, -R136.reuse ;  /* 0x00000069395e7223 */ /* 0x180fe20000010888 */
[----:B------:R-:W3:Y:S01]  /*4bf0*/  LDSM.16.MT88.4 R4, [R101+0x8000] ;  /* 0x008000006504783b */ /* 0x000ee20000004200 */
[-C--:B------:R-:W-:Y:S01]  /*4c00*/  FFMA.FTZ R35, R35, R105.reuse, -R136 ;  /* 0x0000006923237223 */ /* 0x080fe20000010888 */
[-C--:B------:R-:W-:Y:S01]  /*4c10*/  FFMA.FTZ R90, R21, R105.reuse, -R118 ;  /* 0x00000069155a7223 */ /* 0x080fe20000010876 */
[----:B------:R-:W-:Y:S01]  /*4c20*/  MUFU.EX2 R95, R95 ;  /* 0x0000005f005f7308 */ /* 0x000fe20000000800 */
[-CC-:B------:R-:W-:Y:S01]  /*4c30*/  FFMA.FTZ R92, R11, R105.reuse, -R136.reuse ;  /* 0x000000690b5c7223 */ /* 0x180fe20000010888 */
[--C-:B------:R-:W-:Y:S01]  /*4c40*/  FFMA.FTZ R91, R9, R105, -R136.reuse ;  /* 0x00000069095b7223 */ /* 0x100fe20000010888 */
[----:B------:R-:W-:Y:S01]  /*4c50*/  LDSM.16.MT88.4 R20, [R106+0x6400] ;  /* 0x006400006a14783b */ /* 0x000fe20000004200 */
[----:B------:R-:W5:Y:S03]  /*4c60*/  MUFU.EX2 R94, R94 ;  /* 0x0000005e005e7308 */ /* 0x000f660000000800 */
[----:B------:R-:W3:Y:S01]  /*4c70*/  LDSM.16.MT88.4 R8, [R101+0x6400] ;  /* 0x006400006508783b */ /* 0x000ee20000004200 */
[----:B------:R-:W-:Y:S04]  /*4c80*/  MUFU.EX2 R88, R88 ;  /* 0x0000005800587308 */ /* 0x000fe80000000800 */
[----:B------:R-:W4:Y:S04]  /*4c90*/  MUFU.EX2 R35, R35 ;  /* 0x0000002300237308 */ /* 0x000f280000000800 */
[----:B------:R-:W-:Y:S04]  /*4ca0*/  MUFU.EX2 R100, R100 ;  /* 0x0000006400647308 */ /* 0x000fe80000000800 */
[----:B------:R-:W1:Y:S04]  /*4cb0*/  MUFU.EX2 R99, R99 ;  /* 0x0000006300637308 */ /* 0x000e680000000800 */
[----:B------:R-:W-:Y:S04]  /*4cc0*/  MUFU.EX2 R90, R90 ;  /* 0x0000005a005a7308 */ /* 0x000fe80000000800 */
[----:B------:R-:W2:Y:S01]  /*4cd0*/  MUFU.EX2 R89, R89 ;  /* 0x0000005900597308 */ /* 0x000ea20000000800 */
[----:B-----5:R-:W-:Y:S01]  /*4ce0*/  F2FP.BF16.F32.PACK_AB R69, R94, R95 ;  /* 0x0000005f5e45723e */ /* 0x020fe200000010ff */
[-CC-:B------:R-:W-:Y:S01]  /*4cf0*/  FFMA.FTZ R34, R49, R105.reuse, -R136.reuse ;  /* 0x0000006931227223 */ /* 0x180fe20000010888 */
[----:B----4-:R-:W-:Y:S01]  /*4d00*/  F2FP.BF16.F32.PACK_AB R71, R35, R88 ;  /* 0x000000582347723e */ /* 0x010fe200000010ff */
[-C--:B------:R-:W-:Y:S01]  /*4d10*/  FFMA.FTZ R33, R33, R105.reuse, -R136 ;  /* 0x0000006921217223 */ /* 0x080fe20000010888 */
[-CC-:B------:R-:W-:Y:S01]  /*4d20*/  FFMA.FTZ R103, R29, R105.reuse, -R118.reuse ;  /* 0x000000691d677223 */ /* 0x180fe20000010876 */
[----:B-1----:R-:W-:Y:S01]  /*4d30*/  F2FP.BF16.F32.PACK_AB R68, R99, R100 ;  /* 0x000000646344723e */ /* 0x002fe200000010ff */
[-CC-:B------:R-:W-:Y:S01]  /*4d40*/  FFMA.FTZ R104, R31, R105.reuse, -R118.reuse ;  /* 0x000000691f687223 */ /* 0x180fe20000010876 */
[-CC-:B------:R-:W-:Y:S01]  /*4d50*/  FFMA.FTZ R93, R25, R105.reuse, -R118.reuse ;  /* 0x00000069195d7223 */ /* 0x180fe20000010876 */
[----:B------:R-:W-:Y:S01]  /*4d60*/  FFMA.FTZ R102, R27, R105, -R118 ;  /* 0x000000691b667223 */ /* 0x000fe20000010876 */
[----:B--2---:R-:W-:Y:S01]  /*4d70*/  F2FP.BF16.F32.PACK_AB R70, R89, R90 ;  /* 0x0000005a5946723e */ /* 0x004fe200000010ff */
[----:B------:R-:W-:Y:S01]  /*4d80*/  MUFU.EX2 R92, R92 ;  /* 0x0000005c005c7308 */ /* 0x000fe20000000800 */
[----:B------:R-:W-:Y:S03]  /*4d90*/  LDSM.16.MT88.4 R28, [R106+0x7400] ;  /* 0x007400006a1c783b */ /* 0x000fe60000004200 */
[----:B------:R-:W1:Y:S01]  /*4da0*/  MUFU.EX2 R91, R91 ;  /* 0x0000005b005b7308 */ /* 0x000e620000000800 */
[----:B------:R-:W-:Y:S01]  /*4db0*/  LDSM.16.MT88.4 R24, [R101+0x7400] ;  /* 0x007400006518783b */ /* 0x000fe20000004200 */
[C---:B------:R-:W-:Y:S02]  /*4dc0*/  HMMA.16816.F32.BF16 R72, R68.reuse, R36, RZ ;  /* 0x000000244448723c */ /* 0x040fe400000418ff */
[----:B------:R-:W-:Y:S04]  /*4dd0*/  MUFU.EX2 R34, R34 ;  /* 0x0000002200227308 */ /* 0x000fe80000000800 */
[----:B------:R-:W-:Y:S02]  /*4de0*/  MUFU.EX2 R33, R33 ;  /* 0x0000002100217308 */ /* 0x000fe40000000800 */
[C---:B------:R-:W-:Y:S02]  /*4df0*/  HMMA.16816.F32.BF16 R36, R68.reuse, R38, RZ ;  /* 0x000000264424723c */ /* 0x040fe400000418ff */
[----:B------:R-:W-:Y:S04]  /*4e00*/  MUFU.EX2 R103, R103 ;  /* 0x0000006700677308 */ /* 0x000fe80000000800 */
[----:B------:R-:W2:Y:S04]  /*4e10*/  MUFU.EX2 R104, R104 ;  /* 0x0000006800687308 */ /* 0x000ea80000000800 */
        /* <DEDUP_REMOVED lines=28> */
[C---:B-1----:R-:W-:Y:S08]  /*4fe0*/  HMMA.16816.F32.BF16 R56, R4.reuse, R8, R56 ;  /* 0x000000080438723c */ /* 0x042ff00000041838 */
[C---:B------:R-:W-:Y:S01]  /*4ff0*/  HMMA.16816.F32.BF16 R60, R4.reuse, R10, R60 ;  /* 0x0000000a043c723c */ /* 0x040fe2000004183c */
[----:B------:R-:W1:Y:S07]  /*5000*/  LDSM.16.MT88.4 R8, [R106+0x6800] ;  /* 0x006800006a08783b */ /* 0x000e6e0000004200 */
[C---:B--2---:R-:W-:Y:S01]  /*5010*/  HMMA.16816.F32.BF16 R64, R4.reuse, R20, R64 ;  /* 0x000000140440723c */ /* 0x044fe20000041840 */
[-CC-:B------:R-:W-:Y:S01]  /*5020*/  FFMA.FTZ R20, R113, R105.reuse, -R118.reuse ;  /* 0x0000006971147223 */ /* 0x180fe20000010876 */
[----:B------:R-:W-:Y:S01]  /*5030*/  FFMA.FTZ R113, R131, R105, -R118 ;  /* 0x0000006983717223 */ /* 0x000fe20000010876 */
[----:B------:R-:W-:Y:S04]  /*5040*/  MUFU.EX2 R166, R166 ;  /* 0x000000a600a67308 */ /* 0x000fe80000000800 */
[----:B------:R-:W2:Y:S04]  /*5050*/  MUFU.EX2 R115, R121 ;  /* 0x0000007900737308 */ /* 0x000ea80000000800 */
[----:B------:R-:W-:Y:S04]  /*5060*/  MUFU.EX2 R152, R152 ;  /* 0x0000009800987308 */ /* 0x000fe80000000800 */
[----:B------:R-:W3:Y:S04]  /*5070*/  MUFU.EX2 R111, R119 ;  /* 0x00000077006f7308 */ /* 0x000ee80000000800 */
[----:B------:R-:W-:Y:S04]  /*5080*/  MUFU.EX2 R168, R168 ;  /* 0x000000a800a87308 */ /* 0x000fe80000000800 */
[----:B------:R4:W5:Y:S04]  /*5090*/  MUFU.EX2 R117, R20 ;  /* 0x0000001400757308 */ /* 0x0009680000000800 */
[----:B------:R-:W-:Y:S04]  /*50a0*/  MUFU.EX2 R154, R154 ;  /* 0x0000009a009a7308 */ /* 0x000fe80000000800 */
[----:B------:R-:W1:Y:S01]  /*50b0*/  MUFU.EX2 R113, R113 ;  /* 0x0000007100717308 */ /* 0x000e620000000800 */
[C---:B------:R-:W-:Y:S08]  /*50c0*/  HMMA.16816.F32.BF16 R40, R4.reuse, R28, R40 ;  /* 0x0000001c0428723c */ /* 0x040ff00000041828 */
[C---:B------:R-:W-:Y:S01]  /*50d0*/  HMMA.16816.F32.BF16 R44, R4.reuse, R30, R44 ;  /* 0x0000001e042c723c */ /* 0x040fe2000004182c */
[----:B------:R-:W-:Y:S07]  /*50e0*/  LDSM.16.MT88.4 R28, [R101+0x6800] ;  /* 0x00680000651c783b */ /* 0x000fee0000004200 */
[C---:B------:R-:W-:Y:S08]  /*50f0*/  HMMA.16816.F32.BF16 R48, R4.reuse, R24, R48 ;  /* 0x000000180430723c */ /* 0x040ff00000041830 */
[C---:B------:R-:W-:Y:S01]  /*5100*/  HMMA.16816.F32.BF16 R52, R4.reuse, R26, R52 ;  /* 0x0000001a0434723c */ /* 0x040fe20000041834 */
[----:B------:R-:W1:Y:S07]  /*5110*/  LDSM.16.MT88.4 R24, [R106+0x7800] ;  /* 0x007800006a18783b */ /* 0x000e6e0000004200 */
[----:B------:R-:W-:Y:S01]  /*5120*/  HMMA.16816.F32.BF16 R68, R4, R22, R68 ;  /* 0x000000160444723c */ /* 0x000fe20000041844 */
[----:B--2---:R-:W-:Y:S01]  /*5130*/  F2FP.BF16.F32.PACK_AB R5, R115, R166 ;  /* 0x000000a67305723e */ /* 0x004fe200000010ff */
[----:B----4-:R-:W-:Y:S01]  /*5140*/  LDSM.16.MT88.4 R20, [R106+0x8800] ;  /* 0x008800006a14783b */ /* 0x010fe20000004200 */
[----:B---3--:R-:W-:-:S02]  /*5150*/  F2FP.BF16.F32.PACK_AB R7, R111, R152 ;  /* 0x000000986f07723e */ /* 0x008fc400000010ff */
[----:B-----5:R-:W-:Y:S02]  /*5160*/  F2FP.BF16.F32.PACK_AB R4, R117, R168 ;  /* 0x000000a87504723e */ /* 0x020fe400000010ff */
[----:B-1----:R-:W-:-:S07]  /*5170*/  F2FP.BF16.F32.PACK_AB R6, R113, R154 ;  /* 0x0000009a7106723e */ /* 0x002fce00000010ff */
[C---:B------:R-:W-:Y:S08]  /*5180*/  HMMA.16816.F32.BF16 R80, R4.reuse, R8, R80 ;  /* 0x000000080450723c */ /* 0x040ff00000041850 */
[C---:B------:R-:W-:Y:S01]  /*5190*/  HMMA.16816.F32.BF16 R76, R4.reuse, R10, R76 ;  /* 0x0000000a044c723c */ /* 0x040fe2000004184c */
[----:B------:R-:W1:Y:S07]  /*51a0*/  LDSM.16.MT88.4 R8, [R101+0x7800] ;  /* 0x007800006508783b */ /* 0x000e6e0000004200 */
[C---:B------:R-:W-:Y:S08]  /*51b0*/  HMMA.16816.F32.BF16 R40, R4.reuse, R24, R40 ;  /* 0x000000180428723c */ /* 0x040ff00000041828 */
[C---:B------:R-:W-:Y:S01]  /*51c0*/  HMMA.16816.F32.BF16 R44, R4.reuse, R26, R44 ;  /* 0x0000001a042c723c */ /* 0x040fe2000004182c */
[----:B------:R-:W-:Y:S07]  /*51d0*/  LDSM.16.MT88.4 R24, [R106+0x6c00] ;  /* 0x006c00006a18783b */ /* 0x000fee0000004200 */
[C---:B-1----:R-:W-:Y:S08]  /*51e0*/  HMMA.16816.F32.BF16 R48, R4.reuse, R8, R48 ;  /* 0x000000080430723c */ /* 0x042ff00000041830 */
[----:B------:R-:W-:Y:S01]  /*51f0*/  HMMA.16816.F32.BF16 R52, R4, R10, R52 ;  /* 0x0000000a0434723c */ /* 0x000fe20000041834 */
[----:B------:R-:W1:Y:S01]  /*5200*/  LDSM.16.MT88.4 R8, [R101+0x8800] ;  /* 0x008800006508783b */ /* 0x000e620000004200 */
[-C--:B------:R-:W-:Y:S01]  /*5210*/  FFMA.FTZ R108, R108, R105.reuse, -R136 ;  /* 0x000000696c6c7223 */ /* 0x080fe20000010888 */
[-CC-:B------:R-:W-:Y:S01]  /*5220*/  FFMA.FTZ R107, R107, R105.reuse, -R118.reuse ;  /* 0x000000696b6b7223 */ /* 0x180fe20000010876 */
[----:B------:R-:W-:-:S04]  /*5230*/  FFMA.FTZ R114, R114, R105, -R118 ;  /* 0x0000006972727223 */ /* 0x000fc80000010876 */
[----:B------:R-:W-:Y:S01]  /*5240*/  HMMA.16816.F32.BF16 R36, R4, R30, R36 ;  /* 0x0000001e0424723c */ /* 0x000fe20000041824 */
[-CC-:B------:R-:W-:Y:S01]  /*5250*/  FFMA.FTZ R31, R110, R105.reuse, -R136.reuse ;  /* 0x000000696e1f7223 */ /* 0x180fe20000010888 */
[-C--:B------:R-:W-:Y:S01]  /*5260*/  FFMA.FTZ R30, R109, R105.reuse, -R136 ;  /* 0x000000696d1e7223 */ /* 0x080fe20000010888 */
[----:B------:R-:W-:-:S05]  /*5270*/  FFMA.FTZ R110, R116, R105, -R118 ;  /* 0x00000069746e7223 */ /* 0x000fca0000010876 */
[C---:B------:R-:W-:Y:S01]  /*5280*/  HMMA.16816.F32.BF16 R72, R4.reuse, R28, R72 ;  /* 0x0000001c0448723c */ /* 0x040fe20000041848 */
[-C--:B------:R-:W-:Y:S01]  /*5290*/  FFMA.FTZ R29, R122, R105.reuse, -R136 ;  /* 0x000000697a1d7223 */ /* 0x080fe20000010888 */
[----:B------:R-:W-:Y:S01]  /*52a0*/  FFMA.FTZ R28, R112, R105, -R118 ;  /* 0x00000069701c7223 */ /* 0x000fe20000010876 */
[----:B------:R-:W-:Y:S05]  /*52b0*/  MUFU.EX2 R108, R108 ;  /* 0x0000006c006c7308 */ /* 0x000fea0000000800 */
[C---:B------:R-:W-:Y:S01]  /*52c0*/  HMMA.16816.F32.BF16 R56, R4.reuse, R20, R56 ;  /* 0x000000140438723c */ /* 0x040fe20000041838 */
[----:B------:R-:W2:Y:S07]  /*52d0*/  MUFU.EX2 R31, R31 ;  /* 0x0000001f001f7308 */ /* 0x000eae0000000800 */
[C---:B------:R-:W-:Y:S01]  /*52e0*/  HMMA.16816.F32.BF16 R60, R4.reuse, R22, R60 ;  /* 0x00000016043c723c */ /* 0x040fe2000004183c */
[----:B------:R-:W3:Y:S01]  /*52f0*/  LDSM.16.MT88.4 R20, [R106+0x7c00] ;  /* 0x007c00006a14783b */ /* 0x000ee20000004200 */
[----:B------:R-:W-:Y:S04]  /*5300*/  MUFU.EX2 R30, R30 ;  /* 0x0000001e001e7308 */ /* 0x000fe80000000800 */
[----:B------:R-:W4:Y:S04]  /*5310*/  MUFU.EX2 R29, R29 ;  /* 0x0000001d001d7308 */ /* 0x000f280000000800 */
[----:B------:R-:W-:Y:S04]  /*5320*/  MUFU.EX2 R110, R110 ;  /* 0x0000006e006e7308 */ /* 0x000fe80000000800 */
[----:B------:R-:W5:Y:S04]  /*5330*/  MUFU.EX2 R107, R107 ;  /* 0x0000006b006b7308 */ /* 0x000f680000000800 */
[----:B------:R-:W-:Y:S04]  /*5340*/  MUFU.EX2 R105, R114 ;  /* 0x0000007200697308 */ /* 0x000fe80000000800 */
[----:B------:R-:W5:Y:S01]  /*5350*/  MUFU.EX2 R28, R28 ;  /* 0x0000001c001c7308 */ /* 0x000f620000000800 */
[C---:B-1----:R-:W-:Y:S08]  /*5360*/  HMMA.16816.F32.BF16 R64, R4.reuse, R8, R64 ;  /* 0x000000080440723c */ /* 0x042ff00000041840 */
[----:B------:R-:W-:Y:S01]  /*5370*/  HMMA.16816.F32.BF16 R68, R4, R10, R68 ;  /* 0x0000000a0444723c */ /* 0x000fe20000041844 */
[----:B--2---:R-:W-:Y:S01]  /*5380*/  F2FP.BF16.F32.PACK_AB R5, R31, R108 ;  /* 0x0000006c1f05723e */ /* 0x004fe200000010ff */
[----:B------:R-:W1:Y:S01]  /*5390*/  LDSM.16.MT88.4 R8, [R106+0x8c00] ;  /* 0x008c00006a08783b */ /* 0x000e620000004200 */
[----:B----4-:R-:W-:-:S02]  /*53a0*/  F2FP.BF16.F32.PACK_AB R7, R29, R30 ;  /* 0x0000001e1d07723e */ /* 0x010fc400000010ff */
[----:B-----5:R-:W-:Y:S02]  /*53b0*/  F2FP.BF16.F32.PACK_AB R4, R107, R110 ;  /* 0x0000006e6b04723e */ /* 0x020fe400000010ff */
[----:B------:R-:W-:-:S07]  /*53c0*/  F2FP.BF16.F32.PACK_AB R6, R28, R105 ;  /* 0x000000691c06723e */ /* 0x000fce00000010ff */
[C---:B------:R-:W-:Y:S08]  /*53d0*/  HMMA.16816.F32.BF16 R80, R4.reuse, R24, R80 ;  /* 0x000000180450723c */ /* 0x040ff00000041850 */
[C---:B------:R-:W-:Y:S01]  /*53e0*/  HMMA.16816.F32.BF16 R76, R4.reuse, R26, R76 ;  /* 0x0000001a044c723c */ /* 0x040fe2000004184c */
[----:B------:R-:W2:Y:S07]  /*53f0*/  LDSM.16.MT88.4 R24, [R101+0x6c00] ;  /* 0x006c00006518783b */ /* 0x000eae0000004200 */
[C---:B---3--:R-:W-:Y:S08]  /*5400*/  HMMA.16816.F32.BF16 R40, R4.reuse, R20, R40 ;  /* 0x000000140428723c */ /* 0x048ff00000041828 */
[----:B------:R-:W-:Y:S01]  /*5410*/  HMMA.16816.F32.BF16 R44, R4, R22, R44 ;  /* 0x00000016042c723c */ /* 0x000fe2000004182c */
[----:B------:R-:W3:Y:S01]  /*5420*/  LDSM.16.MT88.4 R20, [R101+0x7c00] ;  /* 0x007c00006514783b */ /* 0x000ee20000004200 */
[----:B------:R-:W-:Y:S01]  /*5430*/  FADD.FTZ R95, R95, R94 ;  /* 0x0000005e5f5f7221 */ /* 0x000fe20000010000 */
[----:B------:R-:W-:-:S03]  /*5440*/  FADD.FTZ R99, R100, R99 ;  /* 0x0000006364637221 */ /* 0x000fc60000010000 */
[----:B------:R-:W-:-:S04]  /*5450*/  FADD.FTZ R88, R88, R95 ;  /* 0x0000005f58587221 */ /* 0x000fc80000010000 */
[----:B------:R-:W-:Y:S01]  /*5460*/  FADD.FTZ R35, R35, R88 ;  /* 0x0000005823237221 */ /* 0x000fe20000010000 */
[----:B-1----:R-:W-:Y:S03]  /*5470*/  HMMA.16816.F32.BF16 R56, R4, R8, R56 ;  /* 0x000000080438723c */ /* 0x002fe60000041838 */
[----:B------:R-:W-:-:S05]  /*5480*/  FADD.FTZ R92, R92, R35 ;  /* 0x000000235c5c7221 */ /* 0x000fca0000010000 */
[----:B--2---:R-:W-:Y:S01]  /*5490*/  HMMA.16816.F32.BF16 R72, R4, R24, R72 ;  /* 0x000000180448723c */ /* 0x004fe20000041848 */
[----:B------:R-:W-:-:S04]  /*54a0*/  FADD.FTZ R24, R90, R99 ;  /* 0x000000635a187221 */ /* 0x000fc80000010000 */
[----:B------:R-:W-:-:S03]  /*54b0*/  FADD.FTZ R24, R89, R24 ;  /* 0x0000001859187221 */ /* 0x000fc60000010000 */
[C---:B------:R-:W-:Y:S01]  /*54c0*/  HMMA.16816.F32.BF16 R60, R4.reuse, R10, R60 ;  /* 0x0000000a043c723c */ /* 0x040fe2000004183c */
[----:B------:R-:W-:Y:S01]  /*54d0*/  FADD.FTZ R103, R103, R24 ;  /* 0x0000001867677221 */ /* 0x000fe20000010000 */
[----:B------:R-:W1:Y:S01]  /*54e0*/  LDSM.16.MT88.4 R8, [R101+0x8c00] ;  /* 0x008c00006508783b */ /* 0x000e620000004200 */
[----:B------:R-:W-:Y:S02]  /*54f0*/  FADD.FTZ R91, R91, R92 ;  /* 0x0000005c5b5b7221 */ /* 0x000fe40000010000 */
[----:B------:R-:W-:Y:S02]  /*5500*/  FADD.FTZ R104, R104, R103 ;  /* 0x0000006768687221 */ /* 0x000fe40000010000 */
[----:B------:R-:W-:Y:S01]  /*5510*/  FADD.FTZ R34, R34, R91 ;  /* 0x0000005b22227221 */ /* 0x000fe20000010000 */
[----:B---3--:R-:W-:Y:S01]  /*5520*/  HMMA.16816.F32.BF16 R48, R4, R20, R48 ;  /* 0x000000140430723c */ /* 0x008fe20000041830 */
        /* <DEDUP_REMOVED lines=9> */
[----:B------:R-:W-:Y:S01]  /*55c0*/  ISETP.GT.U32.AND P1, PT, R32, R143, PT ;  /* 0x0000008f2000720c */ /* 0x000fe20003f24070 */
[----:B------:R-:W-:Y:S02]  /*55d0*/  FADD.FTZ R111, R111, R152 ;  /* 0x000000986f6f7221 */ /* 0x000fe40000010000 */
[----:B------:R-:W-:Y:S02]  /*55e0*/  FADD.FTZ R113, R113, R154 ;  /* 0x0000009a71717221 */ /* 0x000fe40000010000 */
[----:B------:R-:W-:Y:S02]  /*55f0*/  FADD.FTZ R108, R108, R111 ;  /* 0x0000006f6c6c7221 */ /* 0x000fe40000010000 */
[----:B------:R-:W-:Y:S02]  /*5600*/  FADD.FTZ R110, R110, R113 ;  /* 0x000000716e6e7221 */ /* 0x000fe40000010000 */
[----:B------:R-:W-:-:S02]  /*5610*/  FADD.FTZ R31, R31, R108 ;  /* 0x0000006c1f1f7221 */ /* 0x000fc40000010000 */
[----:B------:R-:W-:Y:S01]  /*5620*/  FADD.FTZ R110, R107, R110 ;  /* 0x0000006e6b6e7221 */ /* 0x000fe20000010000 */
[----:B------:R-:W-:Y:S01]  /*5630*/  HMMA.16816.F32.BF16 R36, R4, R26, R36 ;  /* 0x0000001a0424723c */ /* 0x000fe20000041824 */
[----:B------:R-:W-:Y:S01]  /*5640*/  FADD.FTZ R30, R30, R31 ;  /* 0x0000001f1e1e7221 */ /* 0x000fe20000010000 */
[----:B------:R-:W-:Y:S01]  /*5650*/  BSSY B2, `(.L_x_10183) ;  /* 0x0000375000027945 */ /* 0x000fe20003800000 */
[----:B------:R-:W-:Y:S02]  /*5660*/  FADD.FTZ R105, R105, R110 ;  /* 0x0000006e69697221 */ /* 0x000fe40000010000 */
[----:B------:R-:W-:-:S03]  /*5670*/  FADD.FTZ R166, R29, R30 ;  /* 0x0000001e1da67221 */ /* 0x000fc60000010000 */
        /* <DEDUP_REMOVED lines=73> */
.L_x_10186:
        /* <DEDUP_REMOVED lines=8> */
.L_x_10187:
[----:B------:R-:W-:Y:S05]  /*5b90*/  BSYNC.RECONVERGENT B0 ;  /* 0x0000000000007941 */ /* 0x000fea0003800200 */
.L_x_10185:
        /* <DEDUP_REMOVED lines=52> */
[----:B------:R-:W0:Y:S01]  /*5ee0*/  LDGDEPBAR ;  /* 0x00000000000079af */ /* 0x000e220000000000 */
[C---:B---3--:R-:W-:Y:S08]  /*5ef0*/  HMMA.16816.F32.BF16 R32, R108.reuse, R28, RZ ;  /* 0x0000001c6c20723c */ /* 0x048ff000000418ff */
[C---:B----4-:R-:W-:Y:S08]  /*5f00*/  HMMA.16816.F32.BF16 R24, R108.reuse, R20, RZ ;  /* 0x000000146c18723c */ /* 0x050ff000000418ff */
[C---:B------:R-:W-:Y:S08]  /*5f10*/  HMMA.16816.F32.BF16 R28, R108.reuse, R30, RZ ;  /* 0x0000001e6c1c723c */ /* 0x040ff000000418ff */
[C---:B------:R-:W-:Y:S08]  /*5f20*/  HMMA.16816.F32.BF16 R20, R108.reuse, R22, RZ ;  /* 0x000000166c14723c */ /* 0x040ff000000418ff */
[C---:B--2---:R-:W-:Y:S08]  /*5f30*/  HMMA.16816.F32.BF16 R8, R108.reuse, R4, RZ ;  /* 0x000000046c08723c */ /* 0x044ff000000418ff */
[C---:B------:R-:W-:Y:S08]  /*5f40*/  HMMA.16816.F32.BF16 R4, R108.reuse, R6, RZ ;  /* 0x000000066c04723c */ /* 0x040ff000000418ff */
[C---:B-1----:R-:W-:Y:S08]  /*5f50*/  HMMA.16816.F32.BF16 R112, R108.reuse, R100, RZ ;  /* 0x000000646c70723c */ /* 0x042ff000000418ff */
[----:B------:R-:W-:Y:S01]  /*5f60*/  HMMA.16816.F32.BF16 R108, R108, R102, RZ ;  /* 0x000000666c6c723c */ /* 0x000fe200000418ff */
[----:B------:R-:W-:Y:S07]  /*5f70*/  LDSM.16.M88.4 R100, [R130+0x4000] ;  /* 0x004000008264783b */ /* 0x000fee0000000200 */
[C---:B-----5:R-:W-:Y:S08]  /*5f80*/  HMMA.16816.F32.BF16 R32, R104.reuse, R96, R32 ;  /* 0x000000606820723c */ /* 0x060ff00000041820 */
[C---:B------:R-:W-:Y:S01]  /*5f90*/  HMMA.16816.F32.BF16 R28, R104.reuse, R98, R28 ;  /* 0x00000062681c723c */ /* 0x040fe2000004181c */
[----:B------:R-:W1:Y:S04]  /*5fa0*/  LDSM.16.M88.4 R96, [R120+0x1000] ;  /* 0x001000007860783b */ /* 0x000e680000000200 */
[----:B------:R-:W-:Y:S03]  /*5fb0*/  LDSM.16.M88.4 R120, [R120+0x2000] ;  /* 0x002000007878783b */ /* 0x000fe60000000200 */
[C---:B------:R-:W-:Y:S08]  /*5fc0*/  HMMA.16816.F32.BF16 R24, R104.reuse, R92, R24 ;  /* 0x0000005c6818723c */ /* 0x040ff00000041818 */
[C---:B------:R-:W-:Y:S01]  /*5fd0*/  HMMA.16816.F32.BF16 R20, R104.reuse, R94, R20 ;  /* 0x0000005e6814723c */ /* 0x040fe20000041814 */
[----:B------:R-:W2:Y:S07]  /*5fe0*/  LDSM.16.M88.4 R92, [R130+0x4400] ;  /* 0x00440000825c783b */ /* 0x000eae0000000200 */
[C---:B------:R-:W-:Y:S08]  /*5ff0*/  HMMA.16816.F32.BF16 R8, R104.reuse, R88, R8 ;  /* 0x000000586808723c */ /* 0x040ff00000041808 */
[C---:B------:R-:W-:Y:S01]  /*6000*/  HMMA.16816.F32.BF16 R4, R104.reuse, R90, R4 ;  /* 0x0000005a6804723c */ /* 0x040fe20000041804 */
[----:B------:R-:W3:Y:S07]  /*6010*/  LDSM.16.M88.4 R88, [R130+0x4800] ;  /* 0x004800008258783b */ /* 0x000eee0000000200 */
        /* <DEDUP_REMOVED lines=15> */
[----:B------:R-:W4:Y:S04]  /*6110*/  LDSM.16.M88.4 R104, [R131+0x4c00] ;  /* 0x004c00008368783b */ /* 0x000f280000000200 */
[----:B------:R-:W-:Y:S03]  /*6120*/  LDSM.16.M88.4 R96, [R130+0x5000] ;  /* 0x005000008260783b */ /* 0x000fe60000000200 */
[C---:B-1----:R-:W-:Y:S08]  /*6130*/  HMMA.16816.F32.BF16 R8, R100.reuse, R116, R8 ;  /* 0x000000746408723c */ /* 0x042ff00000041808 */
[C---:B--2---:R-:W-:Y:S08]  /*6140*/  HMMA.16816.F32.BF16 R32, R100.reuse, R92, R32 ;  /* 0x0000005c6420723c */ /* 0x044ff00000041820 */
[C---:B------:R-:W-:Y:S01]  /*6150*/  HMMA.16816.F32.BF16 R28, R100.reuse, R94, R28 ;  /* 0x0000005e641c723c */ /* 0x040fe2000004181c */
[----:B------:R-:W1:Y:S07]  /*6160*/  LDSM.16.M88.4 R92, [R130+0x5400] ;  /* 0x00540000825c783b */ /* 0x000e6e0000000200 */
[C---:B---3--:R-:W-:Y:S08]  /*6170*/  HMMA.16816.F32.BF16 R24, R100.reuse, R88, R24 ;  /* 0x000000586418723c */ /* 0x048ff00000041818 */
[C---:B------:R-:W-:Y:S01]  /*6180*/  HMMA.16816.F32.BF16 R20, R100.reuse, R90, R20 ;  /* 0x0000005a6414723c */ /* 0x040fe20000041814 */
[----:B------:R-:W2:Y:S07]  /*6190*/  LDSM.16.M88.4 R88, [R130+0x5800] ;  /* 0x005800008258783b */ /* 0x000eae0000000200 */
[C---:B------:R-:W-:Y:S01]  /*61a0*/  HMMA.16816.F32.BF16 R4, R100.reuse, R118, R4 ;  /* 0x000000766404723c */ /* 0x040fe20000041804 */
[----:B------:R-:W3:Y:S07]  /*61b0*/  LDSM.16.M88.4 R116, [R130+0x5c00] ;  /* 0x005c00008274783b */ /* 0x000eee0000000200 */
[C---:B----4-:R-:W-:Y:S08]  /*61c0*/  HMMA.16816.F32.BF16 R112, R100.reuse, R104, R112 ;  /* 0x000000686470723c */ /* 0x050ff00000041870 */
        /* <DEDUP_REMOVED lines=11> */
[----:B------:R-:W4:Y:S01]  /*6280*/  LDSM.16.M88.4 R96, [R131+0x5400] ;  /* 0x005400008360783b */ /* 0x000f220000000200 */
[----:B------:R-:W-:-:S06]  /*6290*/  DEPBAR.LE SB0, 0x0 ;  /* 0x000080000000791a */ /* 0x000fcc0000000000 */
[----:B---3--:R-:W-:Y:S08]  /*62a0*/  HMMA.16816.F32.BF16 R112, R120, R116, R112 ;  /* 0x000000747870723c */ /* 0x008ff00000041870 */
[----:B-1----:R-:W-:Y:S01]  /*62b0*/  HMMA.16816.F32.BF16 R8, R104, R92, R8 ;  /* 0x0000005c6808723c */ /* 0x002fe20000041808 */
[----:B------:R-:W-:-:S07]  /*62c0*/  IMAD.SHL.U32 R93, R14, 0x40, RZ ;  /* 0x000000400e5d7824 */ /* 0x000fce00078e00ff */
[----:B------:R-:W-:Y:S01]  /*62d0*/  HMMA.16816.F32.BF16 R4, R104, R94, R4 ;  /* 0x0000005e6804723c */ /* 0x000fe20000041804 */
[----:B------:R-:W-:-:S07]  /*62e0*/  LOP3.LUT R95, R93, R12, RZ, 0xfc, !PT ;  /* 0x0000000c5d5f7212 */ /* 0x000fce00078efcff */
[C---:B------:R-:W-:Y:S08]  /*62f0*/  HMMA.16816.F32.BF16 R32, R104.reuse, R100, R32 ;  /* 0x000000646820723c */ /* 0x040ff00000041820 */
[----:B------:R-:W-:Y:S01]  /*6300*/  HMMA.16816.F32.BF16 R28, R104, R102, R28 ;  /* 0x00000066681c723c */ /* 0x000fe2000004181c */
[----:B------:R-:W-:-:S05]  /*6310*/  IMAD.IADD R103, R95, 0x1, R0 ;  /* 0x000000015f677824 */ /* 0x000fca00078e0200 */
[C-C-:B------:R-:W-:Y:S02]  /*6320*/  IADD3 R92, PT, PT, R127.reuse, 0x77, -R103.reuse ;  /* 0x000000777f5c7810 */ /* 0x140fe40007ffe867 */
[----:B------:R-:W-:Y:S01]  /*6330*/  HMMA.16816.F32.BF16 R108, R120, R118, R108 ;  /* 0x00000076786c723c */ /* 0x000fe2000004186c */
[C-C-:B------:R-:W-:Y:S02]  /*6340*/  IADD3 R123, PT, PT, R127.reuse, 0x80, -R103.reuse ;  /* 0x000000807f7b7810 */ /* 0x140fe40007ffe867 */
[----:B------:R-:W-:Y:S02]  /*6350*/  IABS R92, R92 ;  /* 0x0000005c005c7213 */ /* 0x000fe40000000000 */
[----:B------:R-:W-:Y:S02]  /*6360*/  IABS R123, R123 ;  /* 0x0000007b007b7213 */ /* 0x000fe40000000000 */
[----:B------:R-:W-:Y:S01]  /*6370*/  I2FP.F32.S32 R92, R92 ;  /* 0x0000005c005c7245 */ /* 0x000fe20000201400 */
[----:B--2---:R-:W-:Y:S01]  /*6380*/  HMMA.16816.F32.BF16 R112, R104, R88, R112 ;  /* 0x000000586870723c */ /* 0x004fe20000041870 */
[----:B------:R-:W-:-:S02]  /*6390*/  IADD3 R88, PT, PT, R127, 0x7f, -R103 ;  /* 0x0000007f7f587810 */ /* 0x000fc40007ffe867 */
[----:B------:R-:W-:Y:S02]  /*63a0*/  I2FP.F32.S32 R123, R123 ;  /* 0x0000007b007b7245 */ /* 0x000fe40000201400 */
[----:B------:R-:W-:Y:S02]  /*63b0*/  IABS R88, R88 ;  /* 0x0000005800587213 */ /* 0x000fe40000000000 */
[--C-:B------:R-:W-:Y:S01]  /*63c0*/  IADD3 R89, PT, PT, R127, 0x78, -R103.reuse ;  /* 0x000000787f597810 */ /* 0x100fe20007ffe867 */
[C---:B----4-:R-:W-:Y:S01]  /*63d0*/  HMMA.16816.F32.BF16 R24, R104.reuse, R96, R24 ;  /* 0x000000606818723c */ /* 0x050fe20000041818 */
[----:B------:R-:W-:Y:S01]  /*63e0*/  I2FP.F32.S32 R88, R88 ;  /* 0x0000005800587245 */ /* 0x000fe20000201400 */
[----:B------:R-:W-:Y:S01]  /*63f0*/  FFMA.FTZ R123, -R157, R123, R32 ;  /* 0x0000007b9d7b7223 */ /* 0x000fe20000010120 */
[----:B------:R-:W-:Y:S01]  /*6400*/  IADD3 R117, PT, PT, R127, 0x70, -R103 ;  /* 0x000000707f757810 */ /* 0x000fe20007ffe867 */
[----:B------:R-:W-:Y:S01]  /*6410*/  FFMA.FTZ R32, -R157, R92, R29 ;  /* 0x0000005c9d207223 */ /* 0x000fe2000001011d */
[----:B------:R-:W-:Y:S01]  /*6420*/  IADD3 R102, PT, PT, R127, 0x6f, -R103 ;  /* 0x0000006f7f667810 */ /* 0x000fe20007ffe867 */
[----:B------:R-:W-:Y:S01]  /*6430*/  FFMA.FTZ R88, -R157, R88, R33 ;  /* 0x000000589d587223 */ /* 0x000fe20000010121 */
[C-C-:B------:R-:W-:Y:S01]  /*6440*/  IADD3 R33, PT, PT, R84.reuse, 0x80, -R103.reuse ;  /* 0x0000008054217810 */ /* 0x140fe20007ffe867 */
[----:B------:R-:W-:Y:S01]  /*6450*/  HMMA.16816.F32.BF16 R20, R104, R98, R20 ;  /* 0x000000626814723c */ /* 0x000fe20000041814 */
[----:B------:R-:W-:-:S02]  /*6460*/  IADD3 R29, PT, PT, R84, 0x78, -R103 ;  /* 0x00000078541d7810 */ /* 0x000fc40007ffe867 */
[----:B------:R-:W-:Y:S02]  /*6470*/  IABS R89, R89 ;  /* 0x0000005900597213 */ /* 0x000fe40000000000 */
[----:B------:R-:W-:Y:S02]  /*6480*/  IABS R117, R117 ;  /* 0x0000007500757213 */ /* 0x000fe40000000000 */
[----:B------:R-:W-:Y:S01]  /*6490*/  IABS R102, R102 ;  /* 0x0000006600667213 */ /* 0x000fe20000000000 */
[----:B------:R-:W-:Y:S01]  /*64a0*/  HMMA.16816.F32.BF16 R108, R104, R90, R108 ;  /* 0x0000005a686c723c */ /* 0x000fe2000004186c */
        /* <DEDUP_REMOVED lines=21> */
[----:B------:R-:W-:Y:S01]  /*6600*/  FFMA.FTZ R28, -R157, R28, R35 ;  /* 0x0000001c9d1c7223 */ /* 0x000fe20000010123 */
[----:B------:R-:W-:Y:S01]  /*6610*/  IADD3 R130, PT, PT, R127, 0x68, -R103 ;  /* 0x000000687f827810 */ /* 0x000fe20007ffe867 */
[----:B------:R-:W-:Y:S01]  /*6620*/  FFMA.FTZ R24, -R157, R24, R31 ;  /* 0x000000189d187223 */ /* 0x000fe2000001011f */
[----:B------:R-:W-:-:S02]  /*6630*/  IADD3 R121, PT, PT, R127, 0x67, -R103 ;  /* 0x000000677f797810 */ /* 0x000fc40007ffe867 */
[C-C-:B------:R-:W-:Y:S02]  /*6640*/  IADD3 R118, PT, PT, R127.reuse, 0x60, -R103.reuse ;  /* 0x000000607f767810 */ /* 0x140fe40007ffe867 */
[C-C-:B------:R-:W-:Y:S02]  /*6650*/  IADD3 R101, PT, PT, R127.reuse, 0x5f, -R103.reuse ;  /* 0x0000005f7f657810 */ /* 0x140fe40007ffe867 */
[C-C-:B------:R-:W-:Y:S02]  /*6660*/  IADD3 R99, PT, PT, R127.reuse, 0x58, -R103.reuse ;  /* 0x000000587f637810 */ /* 0x140fe40007ffe867 */
[C-C-:B------:R-:W-:Y:S02]  /*6670*/  IADD3 R92, PT, PT, R127.reuse, 0x57, -R103.reuse ;  /* 0x000000577f5c7810 */ /* 0x140fe40007ffe867 */
[C-C-:B------:R-:W-:Y:S02]  /*6680*/  IADD3 R94, PT, PT, R127.reuse, 0x50, -R103.reuse ;  /* 0x000000507f5e7810 */ /* 0x140fe40007ffe867 */
[----:B------:R-:W-:-:S02]  /*6690*/  IADD3 R35, PT, PT, R127, 0x4f, -R103 ;  /* 0x0000004f7f237810 */ /* 0x000fc40007ffe867 */
[--C-:B------:R-:W-:Y:S02]  /*66a0*/  IADD3 R33, PT, PT, R127, 0x48, -R103.reuse ;  /* 0x000000487f217810 */ /* 0x100fe40007ffe867 */
        /* <DEDUP_REMOVED lines=9> */
[--C-:B------:R-:W-:Y:S02]  /*6740*/  IADD3 R31, PT, PT, R84, 0x48, -R103.reuse ;  /* 0x00000048541f7810 */ /* 0x100fe40007ffe867 */
[----:B------:R-:W-:-:S02]  /*6750*/  IADD3 R127, PT, PT, R127, 0x47, -R103 ;  /* 0x000000477f7f7810 */ /* 0x000fc40007ffe867 */
[----:B------:R-:W-:Y:S01]  /*6760*/  IADD3 R84, PT, PT, R84, 0x47, -R103 ;  /* 0x0000004754547810 */ /* 0x000fe20007ffe867 */
[----:B------:R-:W-:Y:S01]  /*6770*/  FFMA.FTZ R103, -R157, R29, R26 ;  /* 0x0000001d9d677223 */ /* 0x000fe2000001011a */
[----:B------:R-:W-:Y:S01]  /*6780*/  VIADD R26, R95, 0xffffff80 ;  /* 0xffffff805f1a7836 */ /* 0x000fe20000000000 */
[----:B------:R-:W-:Y:S01]  /*6790*/  IABS R131, R131 ;  /* 0x0000008300837213 */ /* 0x000fe20000000000 */
[C---:B------:R-:W-:Y:S01]  /*67a0*/  VIADD R29, R13.reuse, 0x8 ;  /* 0x000000080d1d7836 */ /* 0x040fe20000000000 */
[----:B------:R-:W-:Y:S02]  /*67b0*/  IABS R121, R121 ;  /* 0x0000007900797213 */ /* 0x000fe40000000000 */
[----:B------:R-:W-:Y:S02]  /*67c0*/  ISETP.GT.AND P1, PT, R13, R26, PT ;  /* 0x0000001a0d00720c */ /* 0x000fe40003f24270 */
[----:B------:R-:W-:Y:S02]  /*67d0*/  ISETP.GE.AND P6, PT, R26, R138, PT ;  /* 0x0000008a1a00720c */ /* 0x000fe40003fc6270 */
[----:B------:R-:W-:-:S02]  /*67e0*/  FSEL R123, R123, -INF , !P1 ;  /* 0xff8000007b7b7808 */ /* 0x000fc40004800000 */
[----:B------:R-:W-:Y:S02]  /*67f0*/  ISETP.GT.AND P2, PT, R29, R26, PT ;  /* 0x0000001a1d00720c */ /* 0x000fe40003f44270 */
[----:B------:R-:W-:Y:S01]  /*6800*/  ISETP.GE.AND P1, PT, R26, R137, PT ;  /* 0x000000891a00720c */ /* 0x000fe20003f26270 */
[----:B------:R-:W-:Y:S01]  /*6810*/  VIADD R26, R95, 0xffffff81 ;  /* 0xffffff815f1a7836 */ /* 0x000fe20000000000 */
[----:B------:R-:W-:Y:S02]  /*6820*/  FSEL R30, R25, -INF , !P2 ;  /* 0xff800000191e7808 */ /* 0x000fe40005000000 */
[----:B------:R-:W-:Y:S02]  /*6830*/  FSEL R25, R123, -INF , !P6 ;  /* 0xff8000007b197808 */ /* 0x000fe40007000000 */
[----:B------:R-:W-:Y:S02]  /*6840*/  ISETP.GT.AND P2, PT, R13, R26, PT ;  /* 0x0000001a0d00720c */ /* 0x000fe40003f44270 */
[----:B------:R-:W-:-:S02]  /*6850*/  FSEL R30, R30, -INF , !P1 ;  /* 0xff8000001e1e7808 */ /* 0x000fc40004800000 */
[----:B------:R-:W-:Y:S02]  /*6860*/  FSEL R88, R88, -INF , !P2 ;  /* 0xff80000058587808 */ /* 0x000fe40005000000 */
[C---:B------:R-:W-:Y:S02]  /*6870*/  ISETP.GE.AND P6, PT, R26.reuse, R138, PT ;  /* 0x0000008a1a00720c */ /* 0x040fe40003fc6270 */
[----:B------:R-:W-:Y:S02]  /*6880*/  ISETP.GT.AND P1, PT, R29, R26, PT ;  /* 0x0000001a1d00720c */ /* 0x000fe40003f24270 */
[----:B------:R-:W-:Y:S01]  /*6890*/  ISETP.GE.AND P2, PT, R26, R137, PT ;  /* 0x000000891a00720c */ /* 0x000fe20003f46270 */
[----:B------:R-:W-:Y:S01]  /*68a0*/  VIADD R26, R95, 0xffffff88 ;  /* 0xffffff885f1a7836 */ /* 0x000fe20000000000 */
[----:B------:R-:W-:Y:S02]  /*68b0*/  FSEL R28, R28, -INF , !P1 ;  /* 0xff8000001c1c7808 */ /* 0x000fe40004800000 */
[----:B------:R-:W-:-:S02]  /*68c0*/  FSEL R88, R88, -INF , !P6 ;  /* 0xff80000058587808 */ /* 0x000fc40007000000 */
[-C--:B------:R-:W-:Y:S02]  /*68d0*/  ISETP.GT.AND P1, PT, R13, R26.reuse, PT ;  /* 0x0000001a0d00720c */ /* 0x080fe40003f24270 */
[----:B------:R-:W-:Y:S02]  /*68e0*/  FSEL R28, R28, -INF , !P2 ;  /* 0xff8000001c1c7808 */ /* 0x000fe40005000000 */
[----:B------:R-:W-:Y:S02]  /*68f0*/  ISETP.GT.AND P2, PT, R29, R26, PT ;  /* 0x0000001a1d00720c */ /* 0x000fe40003f44270 */
[----:B------:R-:W-:Y:S01]  /*6900*/  FSEL R123, R120, -INF , !P1 ;  /* 0xff800000787b7808 */ /* 0x000fe20004800000 */
[----:B------:R-:W-:Y:S01]  /*6910*/  VIADD R120, R95, 0xffffff89 ;  /* 0xffffff895f787836 */ /* 0x000fe20000000000 */
[C---:B------:R-:W-:Y:S02]  /*6920*/  ISETP.GE.AND P6, PT, R26.reuse, R138, PT ;  /* 0x0000008a1a00720c */ /* 0x040fe40003fc6270 */
[----:B------:R-:W-:-:S02]  /*6930*/  ISETP.GE.AND P1, PT, R26, R137, PT ;  /* 0x000000891a00720c */ /* 0x000fc40003f26270 */
[----:B------:R-:W-:Y:S02]  /*6940*/  FSEL R26, R34, -INF , !P2 ;  /* 0xff800000221a7808 */ /* 0x000fe40005000000 */
[----:B------:R-:W-:Y:S02]  /*6950*/  FSEL R34, R123, -INF , !P6 ;  /* 0xff8000007b227808 */ /* 0x000fe40007000000 */
[----:B------:R-:W-:Y:S02]  /*6960*/  ISETP.GT.AND P6, PT, R13, R120, PT ;  /* 0x000000780d00720c */ /* 0x000fe40003fc4270 */
[----:B------:R-:W-:Y:S02]  /*6970*/  FSEL R26, R26, -INF , !P1 ;  /* 0xff8000001a1a7808 */ /* 0x000fe40004800000 */
[----:B------:R-:W-:Y:S02]  /*6980*/  FSEL R32, R32, -INF , !P6 ;  /* 0xff80000020207808 */ /* 0x000fe40007000000 */
[----:B------:R-:W-:-:S02]  /*6990*/  ISETP.GE.AND P2, PT, R120, R138, PT ;  /* 0x0000008a7800720c */ /* 0x000fc40003f46270 */
        /* <DEDUP_REMOVED lines=9> */
[----:B------:R-:W-:Y:S02]  /*6a30*/  ISETP.GE.AND P6, PT, R120, R137, PT ;  /* 0x000000897800720c */ /* 0x000fe40003fc6270 */
[----:B------:R-:W-:Y:S02]  /*6a40*/  ISETP.GT.AND P1, PT, R29, R120, PT ;  /* 0x000000781d00720c */ /* 0x000fe40003f24270 */
[----:B------:R-:W-:Y:S01]  /*6a50*/  IABS R120, R130 ;  /* 0x0000008200787213 */ /* 0x000fe20000000000 */
[----:B------:R-:W-:Y:S01]  /*6a60*/  VIADD R130, R95, 0xffffff91 ;  /* 0xffffff915f827836 */ /* 0x000fe20000000000 */
[----:B------:R-:W-:-:S02]  /*6a70*/  FSEL R184, R117, -INF , !P2 ;  /* 0xff80000075b87808 */ /* 0x000fc40005000000 */
[----:B------:R-:W-:Y:S02]  /*6a80*/  FSEL R103, R103, -INF , !P1 ;  /* 0xff80000067677808 */ /* 0x000fe40004800000 */
[----:B------:R-:W-:Y:S02]  /*6a90*/  ISETP.GT.AND P2, PT, R13, R130, PT ;  /* 0x000000820d00720c */ /* 0x000fe40003f44270 */
[----:B------:R-:W-:Y:S02]  /*6aa0*/  I2FP.F32.S32 R117, R120 ;  /* 0x0000007800757245 */ /* 0x000fe40000201400 */
[----:B------:R-:W-:Y:S02]  /*6ab0*/  I2FP.F32.S32 R136, R131 ;  /* 0x0000008300887245 */ /* 0x000fe40000201400 */
[----:B------:R-:W-:Y:S01]  /*6ac0*/  FSEL R120, R103, -INF , !P6 ;  /* 0xff80000067787808 */ /* 0x000fe20007000000 */
[C---:B------:R-:W-:Y:S01]  /*6ad0*/  FFMA.FTZ R20, -R157.reuse, R117, R20 ;  /* 0x000000759d147223 */ /* 0x040fe20000010114 */
[----:B------:R-:W-:Y:S01]  /*6ae0*/  FSEL R102, R102, -INF , !P2 ;  /* 0xff80000066667808 */ /* 0x000fe20005000000 */
[----:B------:R-:W-:Y:S01]  /*6af0*/  FFMA.FTZ R27, -R157, R136, R27 ;  /* 0x000000889d1b7223 */ /* 0x000fe2000001011b */
[----:B------:R-:W-:-:S02]  /*6b00*/  ISETP.GE.AND P1, PT, R130, R138, PT ;  /* 0x0000008a8200720c */ /* 0x000fc40003f26270 */
[----:B------:R-:W-:Y:S02]  /*6b10*/  ISETP.GE.AND P6, PT, R130, R137, PT ;  /* 0x000000898200720c */ /* 0x000fe40003fc6270 */
[----:B------:R-:W-:Y:S01]  /*6b20*/  ISETP.GT.AND P2, PT, R29, R130, PT ;  /* 0x000000821d00720c */ /* 0x000fe20003f44270 */
[----:B------:R-:W-:Y:S01]  /*6b30*/  VIADD R130, R95, 0xffffff98 ;  /* 0xffffff985f827836 */ /* 0x000fe20000000000 */
[----:B------:R-:W-:Y:S02]  /*6b40*/  IABS R103, R122 ;  /* 0x0000007a00677213 */ /* 0x000fe40000000000 */
[----:B------:R-:W-:Y:S02]  /*6b50*/  FSEL R122, R102, -INF , !P1 ;  /* 0xff800000667a7808 */ /* 0x000fe40004800000 */
[----:B------:R-:W-:Y:S02]  /*6b60*/  I2FP.F32.S32 R102, R121 ;  /* 0x0000007900667245 */ /* 0x000fe40000201400 */
[----:B------:R-:W-:-:S02]  /*6b70*/  ISETP.GT.AND P1, PT, R13, R130, PT ;  /* 0x000000820d00720c */ /* 0x000fc40003f24270 */
[----:B------:R-:W-:Y:S01]  /*6b80*/  I2FP.F32.S32 R103, R103 ;  /* 0x0000006700677245 */ /* 0x000fe20000201400 */
[----:B------:R-:W-:Y:S01]  /*6b90*/  FFMA.FTZ R21, -R157, R102, R21 ;  /* 0x000000669d157223 */ /* 0x000fe20000010115 */
[----:B------:R-:W-:Y:S01]  /*6ba0*/  FSEL R27, R27, -INF , !P2 ;  /* 0xff8000001b1b7808 */ /* 0x000fe20005000000 */
[----:B------:R-:W-:Y:S01]  /*6bb0*/  VIADD R102, R95, 0xffffff99 ;  /* 0xffffff995f667836 */ /* 0x000fe20000000000 */
[----:B------:R-:W-:Y:S01]  /*6bc0*/  ISETP.GE.AND P2, PT, R130, R138, PT ;  /* 0x0000008a8200720c */ /* 0x000fe20003f46270 */
[----:B------:R-:W-:Y:S01]  /*6bd0*/  FFMA.FTZ R22, -R157, R103, R22 ;  /* 0x000000679d167223 */ /* 0x000fe20000010116 */
[----:B------:R-:W-:Y:S02]  /*6be0*/  FSEL R20, R20, -INF , !P1 ;  /* 0xff80000014147808 */ /* 0x000fe40004800000 */
[----:B------:R-:W-:Y:S02]  /*6bf0*/  IABS R119, R119 ;  /* 0x0000007700777213 */ /* 0x000fe40000000000 */
[----:B------:R-:W-:-:S02]  /*6c00*/  ISETP.GT.AND P1, PT, R29, R130, PT ;  /* 0x000000821d00720c */ /* 0x000fc40003f24270 */
[----:B------:R-:W-:Y:S02]  /*6c10*/  FSEL R180, R20, -INF , !P2 ;  /* 0xff80000014b47808 */ /* 0x000fe40005000000 */
[----:B------:R-:W-:Y:S02]  /*6c20*/  FSEL R178, R27, -INF , !P6 ;  /* 0xff8000001bb27808 */ /* 0x000fe40007000000 */
[----:B------:R-:W-:Y:S02]  /*6c30*/  I2FP.F32.S32 R20, R119 ;  /* 0x0000007700147245 */ /* 0x000fe40000201400 */
[----:B------:R-:W-:Y:S02]  /*6c40*/  ISETP.GE.AND P6, PT, R130, R137, PT ;  /* 0x000000898200720c */ /* 0x000fe40003fc6270 */
[----:B------:R-:W-:Y:S01]  /*6c50*/  IABS R118, R118 ;  /* 0x0000007600767213 */ /* 0x000fe20000000000 */
[----:B------:R-:W-:Y:S01]  /*6c60*/  FFMA.FTZ R20, -R157, R20, R23 ;  /* 0x000000149d147223 */ /* 0x000fe20000010117 */
[----:B------:R-:W-:-:S02]  /*6c70*/  ISETP.GT.AND P2, PT, R13, R102, PT ;  /* 0x000000660d00720c */ /* 0x000fc40003f44270 */
[----:B------:R-:W-:Y:S02]  /*6c80*/  FSEL R22, R22, -INF , !P1 ;  /* 0xff80000016167808 */ /* 0x000fe40004800000 */
[----:B------:R-:W-:Y:S02]  /*6c90*/  I2FP.F32.S32 R118, R118 ;  /* 0x0000007600767245 */ /* 0x000fe40000201400 */
[----:B------:R-:W-:Y:S01]  /*6ca0*/  FSEL R176, R22, -INF , !P6 ;  /* 0xff80000016b07808 */ /* 0x000fe20007000000 */
[----:B------:R-:W-:Y:S01]  /*6cb0*/  VIADD R22, R95, 0xffffffa0 ;  /* 0xffffffa05f167836 */ /* 0x000fe20000000000 */
[----:B------:R-:W-:Y:S01]  /*6cc0*/  FSEL R21, R21, -INF , !P2 ;  /* 0xff80000015157808 */ /* 0x000fe20005000000 */
[----:B------:R-:W-:Y:S01]  /*6cd0*/  FFMA.FTZ R8, -R157, R118, R8 ;  /* 0x000000769d087223 */ /* 0x000fe20000010108 */
[----:B------:R-:W-:Y:S02]  /*6ce0*/  ISETP.GE.AND P1, PT, R102, R138, PT ;  /* 0x0000008a6600720c */ /* 0x000fe40003f26270 */
[----:B------:R-:W-:-:S02]  /*6cf0*/  ISETP.GT.AND P2, PT, R29, R102, PT ;  /* 0x000000661d00720c */ /* 0x000fc40003f44270 */
[----:B------:R-:W-:Y:S02]  /*6d00*/  IABS R116, R116 ;  /* 0x0000007400747213 */ /* 0x000fe40000000000 */
[----:B------:R-:W-:Y:S02]  /*6d10*/  ISETP.GE.AND P6, PT, R102, R137, PT ;  /* 0x000000896600720c */ /* 0x000fe40003fc6270 */
[----:B------:R-:W-:Y:S02]  /*6d20*/  IABS R101, R101 ;  /* 0x0000006500657213 */ /* 0x000fe40000000000 */
[----:B------:R-:W-:Y:S02]  /*6d30*/  FSEL R182, R21, -INF , !P1 ;  /* 0xff80000015b67808 */ /* 0x000fe40004800000 */
[----:B------:R-:W-:Y:S02]  /*6d40*/  FSEL R20, R20, -INF , !P2 ;  /* 0xff80000014147808 */ /* 0x000fe40005000000 */
[----:B------:R-:W-:-:S02]  /*6d50*/  ISETP.GT.AND P1, PT, R13, R22, PT ;  /* 0x000000160d00720c */ /* 0x000fc40003f24270 */
[----:B------:R-:W-:Y:S02]  /*6d60*/  I2FP.F32.S32 R21, R116 ;  /* 0x0000007400157245 */ /* 0x000fe40000201400 */
[----:B------:R-:W-:Y:S02]  /*6d70*/  I2FP.F32.S32 R102, R101 ;  /* 0x0000006500667245 */ /* 0x000fe40000201400 */
[----:B------:R-:W-:Y:S01]  /*6d80*/  FSEL R130, R20, -INF , !P6 ;  /* 0xff80000014827808 */ /* 0x000fe20007000000 */
[----:B------:R-:W-:Y:S01]  /*6d90*/  VIADD R20, R95, 0xffffffa1 ;  /* 0xffffffa15f147836 */ /* 0x000fe20000000000 */
[----:B------:R-:W-:Y:S01]  /*6da0*/  ISETP.GE.AND P2, PT, R22, R138, PT ;  /* 0x0000008a1600720c */ /* 0x000fe20003f46270 */
[C---:B------:R-:W-:Y:S01]  /*6db0*/  FFMA.FTZ R10, -R157.reuse, R21, R10 ;  /* 0x000000159d0a7223 */ /* 0x040fe2000001010a */
[----:B------:R-:W-:Y:S01]  /*6dc0*/  FSEL R8, R8, -INF , !P1 ;  /* 0xff80000008087808 */ /* 0x000fe20004800000 */
[----:B------:R-:W-:Y:S01]  /*6dd0*/  FFMA.FTZ R9, -R157, R102, R9 ;  /* 0x000000669d097223 */ /* 0x000fe20000010109 */
[----:B------:R-:W-:-:S02]  /*6de0*/  ISETP.GT.AND P1, PT, R29, R22, PT ;  /* 0x000000161d00720c */ /* 0x000fc40003f24270 */
[----:B------:R-:W-:Y:S01]  /*6df0*/  FSEL R154, R8, -INF , !P2 ;  /* 0xff800000089a7808 */ /* 0x000fe20005000000 */
[----:B------:R-:W-:Y:S01]  /*6e00*/  VIADD R8, R95, 0xffffffa8 ;  /* 0xffffffa85f087836 */ /* 0x000fe20000000000 */
[----:B------:R-:W-:Y:S02]  /*6e10*/  ISETP.GT.AND P2, PT, R13, R20, PT ;  /* 0x000000140d00720c */ /* 0x000fe40003f44270 */
[----:B------:R-:W-:Y:S02]  /*6e20*/  IABS R100, R100 ;  /* 0x0000006400647213 */ /* 0x000fe40000000000 */
[----:B------:R-:W-:Y:S02]  /*6e30*/  FSEL R10, R10, -INF , !P1 ;  /* 0xff8000000a0a7808 */ /* 0x000fe40004800000 */
[----:B------:R-:W-:Y:S02]  /*6e40*/  ISETP.GE.AND P1, PT, R20, R138, PT ;  /* 0x0000008a1400720c */ /* 0x000fe40003f26270 */
[----:B------:R-:W-:-:S02]  /*6e50*/  FSEL R9, R9, -INF , !P2 ;  /* 0xff80000009097808 */ /* 0x000fc40005000000 */
[----:B------:R-:W-:Y:S02]  /*6e60*/  IABS R92, R92 ;  /* 0x0000005c005c7213 */ /* 0x000fe40000000000 */
[----:B------:R-:W-:Y:S02]  /*6e70*/  IABS R99, R99 ;  /* 0x0000006300637213 */ /* 0x000fe40000000000 */
[----:B------:R-:W-:Y:S02]  /*6e80*/  I2FP.F32.S32 R100, R100 ;  /* 0x0000006400647245 */ /* 0x000fe40000201400 */
[----:B------:R-:W-:Y:S01]  /*6e90*/  FSEL R170, R9, -INF , !P1 ;  /* 0xff80000009aa7808 */ /* 0x000fe20004800000 */
[----:B------:R-:W-:Y:S01]  /*6ea0*/  IMAD.MOV.U32 R9, RZ, RZ, R92 ;  /* 0x000000ffff097224 */ /* 0x000fe200078e005c */
[----:B------:R-:W-:Y:S01]  /*6eb0*/  I2FP.F32.S32 R99, R99 ;  /* 0x0000006300637245 */ /* 0x000fe20000201400 */
[----:B------:R-:W-:Y:S01]  /*6ec0*/  FFMA.FTZ R11, -R157, R100, R11 ;  /* 0x000000649d0b7223 */ /* 0x000fe2000001010b */
[----:B------:R-:W-:-:S02]  /*6ed0*/  ISETP.GE.AND P6, PT, R22, R137, PT ;  /* 0x000000891600720c */ /* 0x000fc40003fc6270 */
[----:B------:R-:W-:Y:S01]  /*6ee0*/  ISETP.GT.AND P2, PT, R29, R20, PT ;  /* 0x000000141d00720c */ /* 0x000fe20003f44270 */
[----:B------:R-:W-:Y:S01]  /*6ef0*/  FFMA.FTZ R4, -R157, R99, R4 ;  /* 0x000000639d047223 */ /* 0x000fe20000010104 */
[----:B------:R-:W-:Y:S02]  /*6f00*/  IABS R98, R98 ;  /* 0x0000006200627213 */ /* 0x000fe40000000000 */
[----:B------:R-:W-:Y:S02]  /*6f10*/  FSEL R136, R10, -INF , !P6 ;  /* 0xff8000000a887808 */ /* 0x000fe40007000000 */
[----:B------:R-:W-:Y:S02]  /*6f20*/  I2FP.F32.S32 R174, R9 ;  /* 0x0000000900ae7245 */ /* 0x000fe40000201400 */
[----:B------:R-:W-:Y:S02]  /*6f30*/  ISETP.GE.AND P6, PT, R20, R137, PT ;  /* 0x000000891400720c */ /* 0x000fe40003fc6270 */
[----:B------:R-:W-:Y:S01]  /*6f40*/  ISETP.GT.AND P1, PT, R13, R8, PT ;  /* 0x000000080d00720c */ /* 0x000fe20003f24270 */
[----:B------:R-:W-:Y:S01]  /*6f50*/  FFMA.FTZ R174, -R157, R174, R5 ;  /* 0x000000ae9dae7223 */ /* 0x000fe20000010105 */
[----:B------:R-:W-:-:S02]  /*6f60*/  FSEL R11, R11, -INF , !P2 ;  /* 0xff8000000b0b7808 */ /* 0x000fc40005000000 */
[----:B------:R-:W-:Y:S02]  /*6f70*/  I2FP.F32.S32 R9, R98 ;  /* 0x0000006200097245 */ /* 0x000fe40000201400 */
[----:B------:R-:W-:Y:S02]  /*6f80*/  FSEL R92, R11, -INF , !P6 ;  /* 0xff8000000b5c7808 */ /* 0x000fe40007000000 */
[----:B------:R-:W-:Y:S01]  /*6f90*/  FSEL R4, R4, -INF , !P1 ;  /* 0xff80000004047808 */ /* 0x000fe20004800000 */
[----:B------:R-:W-:Y:S01]  /*6fa0*/  FFMA.FTZ R6, -R157, R9, R6 ;  /* 0x000000099d067223 */ /* 0x000fe20000010106 */
[----:B------:R-:W-:Y:S02]  /*6fb0*/  IABS R94, R94 ;  /* 0x0000005e005e7213 */ /* 0x000fe40000000000 */
[C---:B------:R-:W-:Y:S02]  /*6fc0*/  ISETP.GE.AND P2, PT, R8.reuse, R138, PT ;  /* 0x0000008a0800720c */ /* 0x040fe40003f46270 */
[----:B------:R-:W-:Y:S01]  /*6fd0*/  ISETP.GE.AND P6, PT, R8, R137, PT ;  /* 0x000000890800720c */ /* 0x000fe20003fc6270 */
[----:B------:R-:W-:Y:S01]  /*6fe0*/  IMAD.MOV.U32 R5, RZ, RZ, R94 ;  /* 0x000000ffff057224 */ /* 0x000fe200078e005e */
[----:B------:R-:W-:Y:S01]  /*6ff0*/  ISETP.GT.AND P1, PT, R29, R8, PT ;  /* 0x000000081d00720c */ /* 0x000fe20003f24270 */
[----:B------:R-:W-:Y:S01]  /*7000*/  VIADD R8, R95, 0xffffffa9 ;  /* 0xffffffa95f087836 */ /* 0x000fe20000000000 */
[----:B------:R-:W-:-:S02]  /*7010*/  IABS R97, R97 ;  /* 0x0000006100617213 */ /* 0x000fc40000000000 */
[----:B------:R-:W-:Y:S02]  /*7020*/  FSEL R152, R4, -INF , !P2 ;  /* 0xff80000004987808 */ /* 0x000fe40005000000 */
[----:B------:R-:W-:Y:S02]  /*7030*/  FSEL R6, R6, -INF , !P1 ;  /* 0xff80000006067808 */ /* 0x000fe40004800000 */
[----:B------:R-:W-:Y:S02]  /*7040*/  I2FP.F32.S32 R4, R97 ;  /* 0x0000006100047245 */ /* 0x000fe40000201400 */
[----:B------:R-:W-:Y:S02]  /*7050*/  ISETP.GT.AND P2, PT, R13, R8, PT ;  /* 0x000000080d00720c */ /* 0x000fe40003f44270 */
[----:B------:R-:W-:Y:S01]  /*7060*/  FSEL R94, R6, -INF , !P6 ;  /* 0xff800000065e7808 */ /* 0x000fe20007000000 */
[----:B------:R-:W-:Y:S01]  /*7070*/  VIADD R6, R95, 0xffffffb0 ;  /* 0xffffffb05f067836 */ /* 0x000fe20000000000 */
[----:B------:R-:W-:Y:S01]  /*7080*/  I2FP.F32.S32 R5, R5 ;  /* 0x0000000500057245 */ /* 0x000fe20000201400 */
[----:B------:R-:W-:Y:S01]  /*7090*/  FFMA.FTZ R4, -R157, R4, R7 ;  /* 0x000000049d047223 */ /* 0x000fe20000010107 */
[----:B------:R-:W-:-:S02]  /*70a0*/  ISETP.GE.AND P1, PT, R8, R138, PT ;  /* 0x0000008a0800720c */ /* 0x000fc40003f26270 */
[----:B------:R-:W-:Y:S01]  /*70b0*/  FSEL R174, R174, -INF , !P2 ;  /* 0xff800000aeae7808 */ /* 0x000fe20005000000 */
[----:B------:R-:W-:Y:S01]  /*70c0*/  FFMA.FTZ R5, -R157, R5, R112 ;  /* 0x000000059d057223 */ /* 0x000fe20000010170 */
[----:B------:R-:W-:Y:S02]  /*70d0*/  ISETP.GT.AND P2, PT, R29, R8, PT ;  /* 0x000000081d00720c */ /* 0x000fe40003f44270 */
[----:B------:R-:W-:Y:S02]  /*70e0*/  IABS R96, R96 ;  /* 0x0000006000607213 */ /* 0x000fe40000000000 */
[----:B------:R-:W-:Y:S02]  /*70f0*/  FSEL R174, R174, -INF , !P1 ;  /* 0xff800000aeae7808 */ /* 0x000fe40004800000 */
[----:B------:R-:W-:Y:S02]  /*7100*/  ISETP.GE.AND P6, PT, R8, R137, PT ;  /* 0x000000890800720c */ /* 0x000fe40003fc6270 */
[----:B------:R-:W-:-:S02]  /*7110*/  ISETP.GT.AND P1, PT, R13, R6, PT ;  /* 0x000000060d00720c */ /* 0x000fc40003f24270 */
[----:B------:R-:W-:Y:S02]  /*7120*/  FSEL R4, R4, -INF , !P2 ;  /* 0xff80000004047808 */ /* 0x000fe40005000000 */
[----:B------:R-:W-:Y:S02]  /*7130*/  I2FP.F32.S32 R96, R96 ;  /* 0x0000006000607245 */ /* 0x000fe40000201400 */
[----:B------:R-:W-:Y:S02]  /*7140*/  IABS R35, R35 ;  /* 0x0000002300237213 */ /* 0x000fe40000000000 */
[----:B------:R-:W-:Y:S01]  /*7150*/  FSEL R172, R4, -INF , !P6 ;  /* 0xff80000004ac7808 */ /* 0x000fe20007000000 */
[----:B------:R-:W-:Y:S01]  /*7160*/  FFMA.FTZ R96, -R157, R96, R114 ;  /* 0x000000609d607223 */ /* 0x000fe20000010172 */
[----:B------:R-:W-:Y:S02]  /*7170*/  FSEL R5, R5, -INF , !P1 ;  /* 0xff80000005057808 */ /* 0x000fe40004800000 */
[----:B------:R-:W-:-:S02]  /*7180*/  ISETP.GE.AND P2, PT, R6, R138, PT ;  /* 0x0000008a0600720c */ /* 0x000fc40003f46270 */
[----:B------:R-:W-:Y:S02]  /*7190*/  ISETP.GE.AND P6, PT, R6, R137, PT ;  /* 0x000000890600720c */ /* 0x000fe40003fc6270 */
[----:B------:R-:W-:Y:S02]  /*71a0*/  I2FP.F32.S32 R4, R35 ;  /* 0x0000002300047245 */ /* 0x000fe40000201400 */
[----:B------:R-:W-:Y:S01]  /*71b0*/  ISETP.GT.AND P1, PT, R29, R6, PT ;  /* 0x000000061d00720c */ /* 0x000fe20003f24270 */
[----:B------:R-:W-:Y:S01]  /*71c0*/  VIADD R6, R95, 0xffffffb1 ;  /* 0xffffffb15f067836 */ /* 0x000fe20000000000 */
[----:B------:R-:W-:Y:S01]  /*71d0*/  IABS R89, R89 ;  /* 0x0000005900597213 */ /* 0x000fe20000000000 */
[----:B------:R-:W-:Y:S01]  /*71e0*/  FFMA.FTZ R4, -R157, R4, R113 ;  /* 0x000000049d047223 */ /* 0x000fe20000010171 */
[----:B------:R-:W-:Y:S02]  /*71f0*/  FSEL R96, R96, -INF , !P1 ;  /* 0xff80000060607808 */ /* 0x000fe40004800000 */
[----:B------:R-:W-:-:S02]  /*7200*/  ISETP.GT.AND P1, PT, R13, R6, PT ;  /* 0x000000060d00720c */ /* 0x000fc40003f24270 */
[----:B------:R-:W-:Y:S02]  /*7210*/  I2FP.F32.S32 R8, R89 ;  /* 0x0000005900087245 */ /* 0x000fe40000201400 */
[----:B------:R-:W-:Y:S02]  /*7220*/  IABS R33, R33 ;  /* 0x0000002100217213 */ /* 0x000fe40000000000 */
[----:B------:R-:W-:Y:S01]  /*7230*/  FSEL R116, R5, -INF , !P2 ;  /* 0xff80000005747808 */ /* 0x000fe20005000000 */
[----:B------:R-:W-:Y:S01]  /*7240*/  FFMA.FTZ R8, -R157, R8, R115 ;  /* 0x000000089d087223 */ /* 0x000fe20000010173 */
[----:B------:R-:W-:Y:S02]  /*7250*/  FSEL R99, R96, -INF , !P6 ;  /* 0xff80000060637808 */ /* 0x000fe40007000000 */
[----:B------:R-:W-:Y:S01]  /*7260*/  FSEL R4, R4, -INF , !P1 ;  /* 0xff80000004047808 */ /* 0x000fe20004800000 */
[----:B------:R-:W-:Y:S01]  /*7270*/  BAR.SYNC.DEFER_BLOCKING 0x0 ;  /* 0x0000000000007b1d */ /* 0x000fe20000010000 */
[----:B------:R-:W-:-:S02]  /*7280*/  ISETP.GE.AND P2, PT, R6, R138, PT ;  /* 0x0000008a0600720c */ /* 0x000fc40003f46270 */
[----:B------:R-:W-:Y:S02]  /*7290*/  I2FP.F32.S32 R33, R33 ;  /* 0x0000002100217245 */ /* 0x000fe40000201400 */
[----:B------:R-:W-:Y:S02]  /*72a0*/  ISETP.GE.AND P6, PT, R6, R137, PT ;  /* 0x000000890600720c */ /* 0x000fe40003fc6270 */
[----:B------:R-:W-:Y:S01]  /*72b0*/  ISETP.GT.AND P1, PT, R29, R6, PT ;  /* 0x000000061d00720c */ /* 0x000fe20003f24270 */
[----:B------:R-:W-:Y:S01]  /*72c0*/  VIADD R6, R95, 0xffffffb8 ;  /* 0xffffffb85f067836 */ /* 0x000fe20000000000 */
[----:B------:R-:W-:Y:S01]  /*72d0*/  IABS R31, R31 ;  /* 0x0000001f001f7213 */ /* 0x000fe20000000000 */
[----:B------:R-:W-:Y:S01]  /*72e0*/  FFMA.FTZ R33, -R157, R33, R108 ;  /* 0x000000219d217223 */ /* 0x000fe2000001016c */
[----:B------:R-:W-:Y:S01]  /*72f0*/  FSEL R118, R4, -INF , !P2 ;  /* 0xff80000004767808 */ /* 0x000fe20005000000 */
[----:B------:R-:W-:Y:S01]  /*7300*/  VIADD R4, R95, 0xffffffb9 ;  /* 0xffffffb95f047836 */ /* 0x000fe20000000000 */
[----:B------:R-:W-:-:S02]  /*7310*/  FSEL R8, R8, -INF , !P1 ;  /* 0xff80000008087808 */ /* 0x000fc40004800000 */
[----:B------:R-:W-:Y:S02]  /*7320*/  ISETP.GT.AND P2, PT, R13, R6, PT ;  /* 0x000000060d00720c */ /* 0x000fe40003f44270 */
[----:B------:R-:W-:Y:S02]  /*7330*/  I2FP.F32.S32 R31, R31 ;  /* 0x0000001f001f7245 */ /* 0x000fe40000201400 */
[----:B------:R-:W-:Y:S02]  /*7340*/  IABS R127, R127 ;  /* 0x0000007f007f7213 */ /* 0x000fe40000000000 */
[----:B------:R-:W-:Y:S01]  /*7350*/  FSEL R96, R8, -INF , !P6 ;  /* 0xff80000008607808 */ /* 0x000fe20007000000 */
[----:B------:R-:W-:Y:S01]  /*7360*/  FFMA.FTZ R31, -R157, R31, R110 ;  /* 0x0000001f9d1f7223 */ /* 0x000fe2000001016e */
[----:B------:R-:W-:Y:S02]  /*7370*/  FSEL R33, R33, -INF , !P2 ;  /* 0xff80000021217808 */ /* 0x000fe40005000000 */
[----:B------:R-:W-:-:S02]  /*7380*/  ISETP.GE.AND P1, PT, R6, R138, PT ;  /* 0x0000008a0600720c */ /* 0x000fc40003f26270 */
[----:B------:R-:W-:Y:S02]  /*7390*/  ISETP.GE.AND P6, PT, R6, R137, PT ;  /* 0x000000890600720c */ /* 0x000fe40003fc6270 */
[----:B------:R-:W-:Y:S02]  /*73a0*/  ISETP.GT.AND P2, PT, R29, R6, PT ;  /* 0x000000061d00720c */ /* 0x000fe40003f44270 */
[----:B------:R-:W-:Y:S02]  /*73b0*/  I2FP.F32.S32 R6, R127 ;  /* 0x0000007f00067245 */ /* 0x000fe40000201400 */
[----:B------:R-:W-:Y:S02]  /*73c0*/  IABS R84, R84 ;  /* 0x0000005400547213 */ /* 0x000fe40000000000 */
[----:B------:R-:W-:Y:S01]  /*73d0*/  FSEL R31, R31, -INF , !P2 ;  /* 0xff8000001f1f7808 */ /* 0x000fe20005000000 */
[----:B------:R-:W-:Y:S01]  /*73e0*/  FFMA.FTZ R109, -R157, R6, R109 ;  /* 0x000000069d6d7223 */ /* 0x000fe2000001016d */
[----:B------:R-:W-:-:S02]  /*73f0*/  ISETP.GT.AND P2, PT, R13, R4, PT ;  /* 0x000000040d00720c */ /* 0x000fc40003f44270 */
[----:B------:R-:W-:Y:S01]  /*7400*/  I2FP.F32.S32 R6, R84 ;  /* 0x0000005400067245 */ /* 0x000fe20000201400 */
[----:B------:R-:W-:Y:S01]  /*7410*/  VIADD R84, R14, 0xfffffffe ;  /* 0xfffffffe0e547836 */ /* 0x000fe20000000000 */
[----:B------:R-:W-:Y:S02]  /*7420*/  FSEL R97, R31, -INF , !P6 ;  /* 0xff8000001f617808 */ /* 0x000fe40007000000 */
[----:B------:R-:W-:Y:S01]  /*7430*/  ISETP.GE.AND P6, PT, R4, R138, PT ;  /* 0x0000008a0400720c */ /* 0x000fe20003fc6270 */
[----:B------:R-:W-:Y:S01]  /*7440*/  FFMA.FTZ R6, -R157, R6, R111 ;  /* 0x000000069d067223 */ /* 0x000fe2000001016f */
[----:B------:R-:W-:Y:S02]  /*7450*/  FSEL R109, R109, -INF , !P2 ;  /* 0xff8000006d6d7808 */ /* 0x000fe40005000000 */
[----:B------:R-:W-:Y:S02]  /*7460*/  FSEL R112, R33, -INF , !P1 ;  /* 0xff80000021707808 */ /* 0x000fe40004800000 */
[----:B------:R-:W-:-:S02]  /*7470*/  FSEL R113, R109, -INF , !P6 ;  /* 0xff8000006d717808 */ /* 0x000fc40007000000 */
[----:B------:R-:W-:Y:S02]  /*7480*/  ISETP.GT.U32.AND P6, PT, R84, R143, PT ;  /* 0x0000008f5400720c */ /* 0x000fe40003fc4070 */
[----:B------:R-:W-:Y:S02]  /*7490*/  ISETP.GT.AND P1, PT, R29, R4, PT ;  /* 0x000000041d00720c */ /* 0x000fe40003f24270 */
[----:B------:R-:W-:Y:S02]  /*74a0*/  ISETP.GE.AND P2, PT, R4, R137, PT ;  /* 0x000000890400720c */ /* 0x000fe40003f46270 */
[----:B------:R-:W-:-:S04]  /*74b0*/  FSEL R6, R6, -INF , !P1 ;  /* 0xff80000006067808 */ /* 0x000fc80004800000 */
[----:B------:R-:W-:-:S03]  /*74c0*/  FSEL R98, R6, -INF , !P2 ;  /* 0xff80000006627808 */ /* 0x000fc60005000000 */
[----:B------:R-:W-:Y:S05]  /*74d0*/  @!P6 BRA `(.L_x_10189) ;  /* 0x0000000400b8e947 */ /* 0x000fea0003800000 */
[----:B------:R-:W-:Y:S04]  /*74e0*/  BSSY.RECONVERGENT B0, `(.L_x_10190) ;  /* 0x0000048000007945 */ /* 0x000fe80003800200 */
[----:B------:R-:W-:Y:S05]  /*74f0*/  @!P0 BRA `(.L_x_10191) ;  /* 0x0000000000f88947 */ /* 0x000fea0003800000 */
[----:B------:R-:W2:Y:S01]  /*7500*/  LD.E R7, desc[UR4][R2.64+0x170] ;  /* 0x0001700402077980 */ /* 0x000ea2000c101900 */
[----:B------:R-:W-:Y:S01]  /*7510*/  IMAD.MOV.U32 R20, RZ, RZ, RZ ;  /* 0x000000ffff147224 */ /* 0x000fe200078e00ff */
        /* <DEDUP_REMOVED lines=10> */
[----:B-1----:R-:W-:-:S04]  /*75c0*/  IMAD.MOV R6, RZ, RZ, -R21 ;  /* 0x000000ffff067224 */ /* 0x002fc800078e0a15 */
[----:B------:R-:W-:-:S04]  /*75d0*/  IMAD R6, R6, R5, RZ ;  /* 0x0000000506067224 */ /* 0x000fc800078e02ff */
[----:B------:R-:W-:-:S04]  /*75e0*/  IMAD.HI.U32 R6, R21, R6, R20 ;  /* 0x0000000615067227 */ /* 0x000fc800078e0014 */
[----:B------:R-:W-:Y:S02]  /*75f0*/  VIADD R20, R93, 0xffffff40 ;  /* 0xffffff405d147836 */ /* 0x000fe40000000000 */
[----:B------:R-:W-:-:S03]  /*7600*/  IMAD.HI.U32 R11, R6, R9, RZ ;  /* 0x00000009060b7227 */ /* 0x000fc600078e00ff */
[----:B------:R-:W-:Y:S01]  /*7610*/  IABS R8, R20 ;  /* 0x0000001400087213 */ /* 0x000fe20000000000 */
[----:B------:R-:W-:Y:S01]  /*7620*/  IMAD R22, R11, R10, R9 ;  /* 0x0000000a0b167224 */ /* 0x000fe200078e0209 */
[----:B------:R-:W-:-:S03]  /*7630*/  LOP3.LUT R20, R20, R7, RZ, 0x3c, !PT ;  /* 0x0000000714147212 */ /* 0x000fc600078e3cff */
[----:B------:R-:W-:Y:S01]  /*7640*/  IMAD.HI.U32 R9, R6, R8, RZ ;  /* 0x0000000806097227 */ /* 0x000fe200078e00ff */
[----:B------:R-:W-:-:S03]  /*7650*/  ISETP.GT.U32.AND P2, PT, R5, R22, PT ;  /* 0x000000160500720c */ /* 0x000fc60003f44070 */
[----:B------:R-:W-:-:S05]  /*7660*/  IMAD R8, R9, R10, R8 ;  /* 0x0000000a09087224 */ /* 0x000fca00078e0208 */
[----:B------:R-:W-:-:S05]  /*7670*/  ISETP.GT.U32.AND P1, PT, R5, R8, PT ;  /* 0x000000080500720c */ /* 0x000fca0003f24070 */
[----:B------:R-:W-:Y:S02]  /*7680*/  @!P2 IMAD.IADD R22, R22, 0x1, -R5 ;  /* 0x000000011616a824 */ /* 0x000fe400078e0a05 */
[----:B------:R-:W-:-:S03]  /*7690*/  @!P2 VIADD R11, R11, 0x1 ;  /* 0x000000010b0ba836 */ /* 0x000fc60000000000 */
[----:B------:R-:W-:-:S03]  /*76a0*/  ISETP.GE.U32.AND P0, PT, R22, R5, PT ;  /* 0x000000051600720c */ /* 0x000fc60003f06070 */
[-C--:B------:R-:W-:Y:S01]  /*76b0*/  @!P1 IADD3 R8, PT, PT, R8, -R5.reuse, RZ ;  /* 0x8000000508089210 */ /* 0x080fe20007ffe0ff */
[----:B------:R-:W-:Y:S01]  /*76c0*/  @!P1 VIADD R9, R9, 0x1 ;  /* 0x0000000109099836 */ /* 0x000fe20000000000 */
[----:B------:R-:W-:Y:S02]  /*76d0*/  ISETP.GE.AND P1, PT, R4, RZ, PT ;  /* 0x000000ff0400720c */ /* 0x000fe40003f26270 */
[----:B------:R-:W-:Y:S02]  /*76e0*/  ISETP.GE.U32.AND P2, PT, R8, R5, PT ;  /* 0x000000050800720c */ /* 0x000fe40003f46070 */
[----:B------:R-:W-:-:S04]  /*76f0*/  LOP3.LUT R4, RZ, R7, RZ, 0x33, !PT ;  /* 0x00000007ff047212 */ /* 0x000fc800078e33ff */
[----:B------:R-:W-:Y:S02]  /*7700*/  @P0 IADD3 R11, PT, PT, R11, 0x1, RZ ;  /* 0x000000010b0b0810 */ /* 0x000fe40007ffe0ff */
[----:B------:R-:W-:Y:S02]  /*7710*/  ISETP.GE.AND P0, PT, R20, RZ, PT ;  /* 0x000000ff1400720c */ /* 0x000fe40003f06270 */
[----:B------:R-:W2:Y:S01]  /*7720*/  LD.E.64 R20, desc[UR4][R128.64+0x20] ;  /* 0x0000200480147980 */ /* 0x000ea2000c101b00 */
[----:B------:R-:W-:Y:S02]  /*7730*/  @!P1 IADD3 R11, PT, PT, -R11, RZ, RZ ;  /* 0x000000ff0b0b9210 */ /* 0x000fe40007ffe1ff */
[----:B------:R-:W-:Y:S02]  /*7740*/  @P2 IADD3 R9, PT, PT, R9, 0x1, RZ ;  /* 0x0000000109092810 */ /* 0x000fe40007ffe0ff */
[----:B------:R-:W-:-:S04]  /*7750*/  ISETP.NE.AND P2, PT, R7, RZ, PT ;  /* 0x000000ff0700720c */ /* 0x000fc80003f45270 */
[C---:B------:R-:W-:Y:S02]  /*7760*/  SEL R5, R4.reuse, R11, !P2 ;  /* 0x0000000b04057207 */ /* 0x040fe40005000000 */
[----:B------:R-:W-:Y:S01]  /*7770*/  @!P0 IMAD.MOV R9, RZ, RZ, -R9 ;  /* 0x000000ffff098224 */ /* 0x000fe200078e0a09 */
[----:B------:R-:W3:Y:S04]  /*7780*/  LD.E.64 R10, desc[UR4][R128.64+0x38] ;  /* 0x00003804800a7980 */ /* 0x000ee8000c101b00 */
        /* <DEDUP_REMOVED lines=21> */
.L_x_10191:
        /* <DEDUP_REMOVED lines=8> */
.L_x_10192:
[----:B------:R-:W-:Y:S05]  /*7960*/  BSYNC.RECONVERGENT B0 ;  /* 0x0000000000007941 */ /* 0x000fea0003800200 */
.L_x_10190:
        /* <DEDUP_REMOVED lines=37> */
.L_x_10189:
[----:B------:R-:W-:Y:S05]  /*7bc0*/  BSYNC.RECONVERGENT B1 ;  /* 0x0000000000017941 */ /* 0x000fea0003800200 */
.L_x_10188:
        /* <DEDUP_REMOVED lines=27> */
[----:B-1----:R-:W-:Y:S02]  /*7d80*/  FMNMX.FTZ R101, R4, R101, !PT ;  /* 0x0000006504657209 */ /* 0x002fe40007810000 */
[----:B---3--:R-:W-:Y:S02]  /*7d90*/  FMNMX.FTZ R100, R5, R100, !PT ;  /* 0x0000006405647209 */ /* 0x008fe40007810000 */
[----:B------:R-:W-:Y:S02]  /*7da0*/  FSETP.NEU.FTZ.AND P1, PT, R101, -INF , PT ;  /* 0xff8000006500780b */ /* 0x000fe40003f3d000 */
[----:B------:R-:W-:-:S02]  /*7db0*/  FSETP.NEU.FTZ.AND P0, PT, R100, -INF , PT ;  /* 0xff8000006400780b */ /* 0x000fc40003f1d000 */
[----:B------:R-:W-:Y:S02]  /*7dc0*/  FSEL R5, R101, RZ, P1 ;  /* 0x000000ff65057208 */ /* 0x000fe40000800000 */
[----:B------:R-:W-:-:S03]  /*7dd0*/  FSEL R4, R100, RZ, P0 ;  /* 0x000000ff64047208 */ /* 0x000fc60000000000 */
[----:B------:R-:W-:Y:S02]  /*7de0*/  FADD.FTZ R5, R18, -R5 ;  /* 0x8000000512057221 */ /* 0x000fe40000010000 */
        /* <DEDUP_REMOVED lines=12> */
[----:B------:R-:W2:Y:S01]  /*7eb0*/  MUFU.EX2 R106, R106 ;  /* 0x0000006a006a7308 */ /* 0x000ea20000000800 */
[-C--:B------:R-:W-:Y:S01]  /*7ec0*/  FFMA.FTZ R104, R34, R114.reuse, -R115 ;  /* 0x0000007222687223 */ /* 0x080fe20000010873 */
[-CC-:B------:R-:W-:Y:S01]  /*7ed0*/  FFMA.FTZ R107, R30, R114.reuse, -R111.reuse ;  /* 0x000000721e6b7223 */ /* 0x180fe2000001086f */
[-CC-:B------:R-:W-:Y:S01]  /*7ee0*/  FFMA.FTZ R85, R28, R114.reuse, -R111.reuse ;  /* 0x000000721c557223 */ /* 0x180fe2000001086f */
[-CC-:B------:R-:W-:Y:S01]  /*7ef0*/  FFMA.FTZ R26, R26, R114.reuse, -R111.reuse ;  /* 0x000000721a1a7223 */ /* 0x180fe2000001086f */
[-C--:B------:R-:W-:Y:S01]  /*7f00*/  FFMA.FTZ R24, R24, R114.reuse, -R111 ;  /* 0x0000007218187223 */ /* 0x080fe2000001086f */
[--C-:B------:R-:W-:Y:S01]  /*7f10*/  FFMA.FTZ R103, R32, R114, -R115.reuse ;  /* 0x0000007220677223 */ /* 0x100fe20000010873 */
[----:B------:R-:W-:Y:S01]  /*7f20*/  MUFU.EX2 R105, R105 ;  /* 0x0000006900697308 */ /* 0x000fe20000000800 */
[----:B------:R-:W-:Y:S01]  /*7f30*/  @P1 IADD3 R109, PT, PT, R4, -0x20, RZ ;  /* 0xffffffe0046d1810 */ /* 0x000fe20007ffe0ff */
[----:B------:R-:W-:Y:S01]  /*7f40*/  LDSM.16.MT88.4 R88, [R110+0x7000] ;  /* 0x007000006e58783b */ /* 0x000fe20000004200 */
[-C--:B-1----:R-:W-:Y:S01]  /*7f50*/  FMUL.FTZ R25, R73, R108.reuse ;  /* 0x0000006c49197220 */ /* 0x082fe20000410000 */
[----:B------:R1:W-:Y:S01]  /*7f60*/  MUFU.EX2 R18, R26 ;  /* 0x0000001a00127308 */ /* 0x0003e20000000800 */
[----:B------:R-:W-:Y:S01]  /*7f70*/  FMUL.FTZ R8, R80, R108 ;  /* 0x0000006c50087220 */ /* 0x000fe20000410000 */
[----:B------:R-:W3:Y:S01]  /*7f80*/  LDSM.16.MT88.4 R28, [R109] ;  /* 0x000000006d1c783b */ /* 0x000ee20000004200 */
[----:B--2---:R-:W-:Y:S01]  /*7f90*/  FMUL.FTZ R27, R75, R106 ;  /* 0x0000006a4b1b7220 */ /* 0x004fe20000410000 */
[----:B------:R2:W4:Y:S01]  /*7fa0*/  MUFU.EX2 R15, R24 ;  /* 0x00000018000f7308 */ /* 0x0005220000000800 */
[----:B------:R-:W-:Y:S01]  /*7fb0*/  FMUL.FTZ R9, R81, R108 ;  /* 0x0000006c51097220 */ /* 0x000fe20000410000 */
[-C--:B------:R-:W-:Y:S01]  /*7fc0*/  FMUL.FTZ R10, R82, R106.reuse ;  /* 0x0000006a520a7220 */ /* 0x080fe20000410000 */
[----:B------:R-:W-:Y:S01]  /*7fd0*/  FMUL.FTZ R11, R83, R106 ;  /* 0x0000006a530b7220 */ /* 0x000fe20000410000 */
[----:B------:R-:W5:Y:S01]  /*7fe0*/  MUFU.EX2 R102, R102 ;  /* 0x0000006600667308 */ /* 0x000f620000000800 */
[----:B------:R-:W-:Y:S01]  /*7ff0*/  LDSM.16.MT88.4 R80, [R109+0x1000] ;  /* 0x001000006d50783b */ /* 0x000fe20000004200 */
[-C--:B------:R-:W-:Y:S01]  /*8000*/  FMUL.FTZ R36, R36, R108.reuse ;  /* 0x0000006c24247220 */ /* 0x080fe20000410000 */
[----:B------:R-:W-:Y:S01]  /*8010*/  FMUL.FTZ R37, R37, R108 ;  /* 0x0000006c25257220 */ /* 0x000fe20000410000 */
[----:B------:R-:W-:Y:S01]  /*8020*/  MUFU.EX2 R104, R104 ;  /* 0x0000006800687308 */ /* 0x000fe20000000800 */
[-C--:B------:R-:W-:Y:S01]  /*8030*/  FMUL.FTZ R38, R38, R106.reuse ;  /* 0x0000006a26267220 */ /* 0x080fe20000410000 */
[-C--:B-1----:R-:W-:Y:S01]  /*8040*/  FMUL.FTZ R26, R74, R106.reuse ;  /* 0x0000006a4a1a7220 */ /* 0x082fe20000410000 */
[----:B------:R-:W-:Y:S01]  /*8050*/  FMUL.FTZ R39, R39, R106 ;  /* 0x0000006a27277220 */ /* 0x000fe20000410000 */
[----:B------:R-:W1:Y:S01]  /*8060*/  MUFU.EX2 R103, R103 ;  /* 0x0000006700677308 */ /* 0x000e620000000800 */
[-C--:B------:R-:W-:Y:S01]  /*8070*/  FMUL.FTZ R32, R40, R108.reuse ;  /* 0x0000006c28207220 */ /* 0x080fe20000410000 */
[----:B--2---:R-:W-:Y:S01]  /*8080*/  FMUL.FTZ R24, R72, R108 ;  /* 0x0000006c48187220 */ /* 0x004fe20000410000 */
[----:B----4-:R-:W-:Y:S01]  /*8090*/  F2FP.BF16.F32.PACK_AB R7, R15, R18 ;  /* 0x000000120f07723e */ /* 0x010fe200000010ff */
[----:B------:R-:W2:Y:S01]  /*80a0*/  LDSM.16.MT88.4 R72, [R110+0x8000] ;  /* 0x008000006e48783b */ /* 0x000ea20000004200 */
[----:B------:R-:W-:Y:S01]  /*80b0*/  MUFU.EX2 R107, R107 ;  /* 0x0000006b006b7308 */ /* 0x000fe20000000800 */
[----:B-----5:R-:W-:Y:S01]  /*80c0*/  F2FP.BF16.F32.PACK_AB R4, R102, R105 ;  /* 0x000000696604723e */ /* 0x020fe200000010ff */
[----:B------:R-:W-:Y:S01]  /*80d0*/  FMUL.FTZ R33, R41, R108 ;  /* 0x0000006c29217220 */ /* 0x000fe20000410000 */
[-C--:B------:R-:W-:Y:S01]  /*80e0*/  FMUL.FTZ R34, R42, R106.reuse ;  /* 0x0000006a2a227220 */ /* 0x080fe20000410000 */
[----:B------:R-:W4:Y:S01]  /*80f0*/  MUFU.EX2 R85, R85 ;  /* 0x0000005500557308 */ /* 0x000f220000000800 */
[----:B------:R-:W-:Y:S01]  /*8100*/  FMUL.FTZ R35, R43, R106 ;  /* 0x0000006a2b237220 */ /* 0x000fe20000410000 */
[-C--:B------:R-:W-:Y:S01]  /*8110*/  FMUL.FTZ R40, R48, R108.reuse ;  /* 0x0000006c30287220 */ /* 0x080fe20000410000 */
[----:B------:R-:W-:Y:S01]  /*8120*/  FMUL.FTZ R41, R49, R108 ;  /* 0x0000006c31297220 */ /* 0x000fe20000410000 */
[----:B------:R-:W-:Y:S01]  /*8130*/  FMUL.FTZ R42, R50, R106 ;  /* 0x0000006a322a7220 */ /* 0x000fe20000410000 */
[----:B-1----:R-:W-:Y:S01]  /*8140*/  F2FP.BF16.F32.PACK_AB R6, R103, R104 ;  /* 0x000000686706723e */ /* 0x002fe200000010ff */
        /* <DEDUP_REMOVED lines=8> */
[----:B----4-:R-:W-:Y:S01]  /*81d0*/  F2FP.BF16.F32.PACK_AB R5, R85, R107 ;  /* 0x0000006b5505723e */ /* 0x010fe200000010ff */
[----:B------:R-:W-:Y:S01]  /*81e0*/  FMUL.FTZ R79, R79, R106 ;  /* 0x0000006a4f4f7220 */ /* 0x000fe20000410000 */
[-CC-:B------:R-:W-:Y:S01]  /*81f0*/  FFMA.FTZ R119, R122, R114.reuse, -R115.reuse ;  /* 0x000000727a777223 */ /* 0x180fe20000010873 */
[-C--:B------:R-:W-:Y:S01]  /*8200*/  FFMA.FTZ R117, R180, R114.reuse, -R115 ;  /* 0x00000072b4757223 */ /* 0x080fe20000010873 */
[-CC-:B------:R-:W-:Y:S01]  /*8210*/  FFMA.FTZ R128, R120, R114.reuse, -R111.reuse ;  /* 0x0000007278807223 */ /* 0x180fe2000001086f */
[-CC-:B------:R-:W-:Y:S01]  /*8220*/  FFMA.FTZ R121, R178, R114.reuse, -R111.reuse ;  /* 0x00000072b2797223 */ /* 0x180fe2000001086f */
[-C--:B------:R-:W-:Y:S01]  /*8230*/  FFMA.FTZ R123, R130, R114.reuse, -R111 ;  /* 0x00000072827b7223 */ /* 0x080fe2000001086f */
[C---:B---3--:R-:W-:Y:S01]  /*8240*/  HMMA.16816.F32.BF16 R24, R4.reuse, R28, R24 ;  /* 0x0000001c0418723c */ /* 0x048fe20000041818 */
[-CC-:B------:R-:W-:Y:S01]  /*8250*/  FFMA.FTZ R184, R184, R114.reuse, -R115.reuse ;  /* 0x00000072b8b87223 */ /* 0x180fe20000010873 */
[-C--:B------:R-:W-:Y:S01]  /*8260*/  FFMA.FTZ R182, R182, R114.reuse, -R115 ;  /* 0x00000072b6b67223 */ /* 0x080fe20000010873 */
[--C-:B------:R-:W-:Y:S01]  /*8270*/  FFMA.FTZ R176, R176, R114, -R111.reuse ;  /* 0x00000072b0b07223 */ /* 0x100fe2000001086f */
[----:B------:R-:W-:Y:S01]  /*8280*/  MUFU.EX2 R119, R119 ;  /* 0x0000007700777308 */ /* 0x000fe20000000800 */
[-C--:B------:R-:W-:Y:S01]  /*8290*/  FMUL.FTZ R56, R64, R108.reuse ;  /* 0x0000006c40387220 */ /* 0x080fe20000410000 */
[----:B------:R-:W-:Y:S01]  /*82a0*/  FMUL.FTZ R57, R65, R108 ;  /* 0x0000006c41397220 */ /* 0x000fe20000410000 */
        /* <DEDUP_REMOVED lines=13> */
[-C--:B------:R-:W-:Y:S01]  /*8380*/  FMUL.FTZ R55, R63, R106.reuse ;  /* 0x0000006a3f377220 */ /* 0x080fe20000410000 */
[C---:B--2---:R-:W-:Y:S01]  /*8390*/  HMMA.16816.F32.BF16 R48, R4.reuse, R72, R48 ;  /* 0x000000480430723c */ /* 0x044fe20000041830 */
[----:B------:R-:W1:Y:S01]  /*83a0*/  MUFU.EX2 R122, R184 ;  /* 0x000000b8007a7308 */ /* 0x000e620000000800 */
[----:B------:R-:W-:Y:S01]  /*83b0*/  FMUL.FTZ R59, R67, R106 ;  /* 0x0000006a433b7220 */ /* 0x000fe20000410000 */
[-C--:B------:R-:W-:Y:S01]  /*83c0*/  FMUL.FTZ R68, R68, R108.reuse ;  /* 0x0000006c44447220 */ /* 0x080fe20000410000 */
[----:B------:R-:W-:Y:S01]  /*83d0*/  LDSM.16.MT88.4 R64, [R110+0x7400] ;  /* 0x007400006e40783b */ /* 0x000fe20000004200 */
[----:B------:R-:W-:Y:S01]  /*83e0*/  MUFU.EX2 R117, R117 ;  /* 0x0000007500757308 */ /* 0x000fe20000000800 */
[----:B------:R-:W-:Y:S01]  /*83f0*/  FMUL.FTZ R69, R69, R108 ;  /* 0x0000006c45457220 */ /* 0x000fe20000410000 */
[-C--:B------:R-:W-:Y:S01]  /*8400*/  FMUL.FTZ R70, R70, R106.reuse ;  /* 0x0000006a46467220 */ /* 0x080fe20000410000 */
[C---:B------:R-:W-:Y:S01]  /*8410*/  HMMA.16816.F32.BF16 R52, R4.reuse, R74, R52 ;  /* 0x0000004a0434723c */ /* 0x040fe20000041834 */
[----:B------:R-:W2:Y:S01]  /*8420*/  LDSM.16.MT88.4 R72, [R110+0x6400] ;  /* 0x006400006e48783b */ /* 0x000ea20000004200 */
[----:B------:R-:W3:Y:S01]  /*8430*/  MUFU.EX2 R120, R182 ;  /* 0x000000b600787308 */ /* 0x000ee20000000800 */
[----:B------:R-:W-:Y:S01]  /*8440*/  FMUL.FTZ R71, R71, R106 ;  /* 0x0000006a47477220 */ /* 0x000fe20000410000 */
[-CC-:B------:R-:W-:Y:S01]  /*8450*/  FFMA.FTZ R131, R92, R114.reuse, -R111.reuse ;  /* 0x000000725c837223 */ /* 0x180fe2000001086f */
[----:B------:R-:W-:Y:S01]  /*8460*/  FFMA.FTZ R135, R94, R114, -R111 ;  /* 0x000000725e877223 */ /* 0x000fe2000001086f */
[----:B------:R-:W-:Y:S01]  /*8470*/  MUFU.EX2 R128, R128 ;  /* 0x0000008000807308 */ /* 0x000fe20000000800 */
[----:B-1----:R-:W-:Y:S01]  /*8480*/  F2FP.BF16.F32.PACK_AB R60, R119, R122 ;  /* 0x0000007a773c723e */ /* 0x002fe200000010ff */
[C---:B------:R-:W-:Y:S01]  /*8490*/  HMMA.16816.F32.BF16 R8, R4.reuse, R20, R8 ;  /* 0x000000140408723c */ /* 0x040fe20000041808 */
[----:B------:R-:W-:Y:S01]  /*84a0*/  LDSM.16.MT88.4 R92, [R110+0x8800] ;  /* 0x008800006e5c783b */ /* 0x000fe20000004200 */
[----:B------:R-:W1:Y:S01]  /*84b0*/  MUFU.EX2 R121, R121 ;  /* 0x0000007900797308 */ /* 0x000e620000000800 */
[-CC-:B------:R-:W-:Y:S01]  /*84c0*/  FFMA.FTZ R127, R154, R114.reuse, -R115.reuse ;  /* 0x000000729a7f7223 */ /* 0x180fe20000010873 */
[-CC-:B------:R-:W-:Y:S01]  /*84d0*/  FFMA.FTZ R154, R152, R114.reuse, -R115.reuse ;  /* 0x00000072989a7223 */ /* 0x180fe20000010873 */
[-CC-:B------:R-:W-:Y:S01]  /*84e0*/  FFMA.FTZ R129, R174, R114.reuse, -R115.reuse ;  /* 0x00000072ae817223 */ /* 0x180fe20000010873 */
[----:B------:R-:W-:Y:S01]  /*84f0*/  MUFU.EX2 R130, R176 ;  /* 0x000000b000827308 */ /* 0x000fe20000000800 */
[-CC-:B------:R-:W-:Y:S01]  /*8500*/  FFMA.FTZ R116, R116, R114.reuse, -R115.reuse ;  /* 0x0000007274747223 */ /* 0x180fe20000010873 */
[C---:B------:R-:W-:Y:S01]  /*8510*/  HMMA.16816.F32.BF16 R20, R4.reuse, R22, R76 ;  /* 0x000000160414723c */ /* 0x040fe2000004184c */
[----:B------:R-:W4:Y:S01]  /*8520*/  LDSM.16.MT88.4 R76, [R109+0x2000] ;  /* 0x002000006d4c783b */ /* 0x000f220000004200 */
[----:B------:R-:W5:Y:S01]  /*8530*/  MUFU.EX2 R123, R123 ;  /* 0x0000007b007b7308 */ /* 0x000f620000000800 */
[----:B---3--:R-:W-:Y:S01]  /*8540*/  F2FP.BF16.F32.PACK_AB R62, R120, R117 ;  /* 0x00000075783e723e */ /* 0x008fe200000010ff */
[-CC-:B------:R-:W-:Y:S01]  /*8550*/  FFMA.FTZ R153, R118, R114.reuse, -R115.reuse ;  /* 0x0000007276997223 */ /* 0x180fe20000010873 */
[-CC-:B------:R-:W-:Y:S01]  /*8560*/  FFMA.FTZ R112, R112, R114.reuse, -R115.reuse ;  /* 0x0000007270707223 */ /* 0x180fe20000010873 */
[----:B------:R-:W-:Y:S01]  /*8570*/  MUFU.EX2 R127, R127 ;  /* 0x0000007f007f7308 */ /* 0x000fe20000000800 */
[----:B------:R-:W-:Y:S01]  /*8580*/  FFMA.FTZ R113, R113, R114, -R115 ;  /* 0x0000007271717223 */ /* 0x000fe20000010873 */
[C---:B------:R-:W-:Y:S01]  /*8590*/  HMMA.16816.F32.BF16 R40, R4.reuse, R80, R40 ;  /* 0x000000500428723c */ /* 0x040fe20000041828 */
[----:B-1----:R-:W-:Y:S01]  /*85a0*/  F2FP.BF16.F32.PACK_AB R61, R121, R128 ;  /* 0x00000080793d723e */ /* 0x002fe200000010ff */
[----:B------:R-:W-:Y:S01]  /*85b0*/  MUFU.EX2 R154, R154 ;  /* 0x0000009a009a7308 */ /* 0x000fe20000000800 */
[-CC-:B------:R-:W-:Y:S01]  /*85c0*/  FFMA.FTZ R118, R98, R114.reuse, -R111.reuse ;  /* 0x0000007262767223 */ /* 0x180fe2000001086f */
[----:B------:R-:W-:Y:S01]  /*85d0*/  FFMA.FTZ R155, R97, R114, -R111 ;  /* 0x00000072619b7223 */ /* 0x000fe2000001086f */
[----:B------:R-:W-:Y:S01]  /*85e0*/  FFMA.FTZ R105, R168, R108, R105 ;  /* 0x0000006ca8697223 */ /* 0x000fe20000010069 */
[----:B------:R-:W-:Y:S01]  /*85f0*/  MUFU.EX2 R129, R129 ;  /* 0x0000008100817308 */ /* 0x000fe20000000800 */
[----:B------:R-:W-:Y:S01]  /*8600*/  FFMA.FTZ R106, R166, R106, R107 ;  /* 0x0000006aa66a7223 */ /* 0x000fe2000001006b */
[----:B------:R-:W-:Y:S01]  /*8610*/  HMMA.16816.F32.BF16 R44, R4, R82, R44 ;  /* 0x00000052042c723c */ /* 0x000fe2000004182c */
[----:B------:R-:W1:Y:S01]  /*8620*/  LDSM.16.MT88.4 R80, [R109+0x400] ;  /* 0x000400006d50783b */ /* 0x000e620000004200 */
[----:B-----5:R-:W-:Y:S01]  /*8630*/  F2FP.BF16.F32.PACK_AB R63, R123, R130 ;  /* 0x000000827b3f723e */ /* 0x020fe200000010ff */
[----:B------:R-:W-:Y:S01]  /*8640*/  MUFU.EX2 R131, R131 ;  /* 0x0000008300837308 */ /* 0x000fe20000000800 */
[----:B------:R-:W-:Y:S01]  /*8650*/  FADD.FTZ R105, R102, R105 ;  /* 0x0000006966697221 */ /* 0x000fe20000010000 */
[----:B------:R-:W-:-:S02]  /*8660*/  FADD.FTZ R85, R85, R106 ;  /* 0x0000006a55557221 */ /* 0x000fc40000010000 */
[----:B------:R-:W-:Y:S01]  /*8670*/  MUFU.EX2 R135, R135 ;  /* 0x0000008700877308 */ /* 0x000fe20000000800 */
[----:B------:R-:W-:Y:S01]  /*8680*/  HMMA.16816.F32.BF16 R32, R4, R88, R32 ;  /* 0x000000580420723c */ /* 0x000fe20000041820 */
[----:B------:R-:W-:Y:S01]  /*8690*/  FADD.FTZ R104, R104, R105 ;  /* 0x0000006968687221 */ /* 0x000fe20000010000 */
[----:B------:R-:W-:Y:S01]  /*86a0*/  FADD.FTZ R18, R18, R85 ;  /* 0x0000005512127221 */ /* 0x000fe20000010000 */
[----:B------:R-:W-:Y:S02]  /*86b0*/  MUFU.EX2 R116, R116 ;  /* 0x0000007400747308 */ /* 0x000fe40000000800 */
[----:B------:R-:W-:Y:S01]  /*86c0*/  FADD.FTZ R103, R103, R104 ;  /* 0x0000006867677221 */ /* 0x000fe20000010000 */
[----:B------:R-:W-:Y:S01]  /*86d0*/  FADD.FTZ R15, R15, R18 ;  /* 0x000000120f0f7221 */ /* 0x000fe20000010000 */
[----:B------:R-:W-:Y:S01]  /*86e0*/  MUFU.EX2 R153, R153 ;  /* 0x0000009900997308 */ /* 0x000fe20000000800 */
[C---:B--2---:R-:W-:Y:S01]  /*86f0*/  HMMA.16816.F32.BF16 R8, R60.reuse, R72, R8 ;  /* 0x000000483c08723c */ /* 0x044fe20000041808 */
[----:B------:R-:W-:Y:S01]  /*8700*/  FADD.FTZ R122, R122, R103 ;  /* 0x000000677a7a7221 */ /* 0x000fe20000010000 */
[----:B------:R-:W-:Y:S01]  /*8710*/  FADD.FTZ R128, R128, R15 ;  /* 0x0000000f80807221 */ /* 0x000fe20000010000 */
[----:B------:R-:W-:Y:S01]  /*8720*/  MUFU.EX2 R112, R112 ;  /* 0x0000007000707308 */ /* 0x000fe20000000800 */
[-C--:B------:R-:W-:Y:S01]  /*8730*/  MOV R15, R100.reuse ;  /* 0x00000064000f7202 */ /* 0x080fe20000000f00 */
[----:B------:R-:W-:Y:S01]  /*8740*/  FADD.FTZ R122, R119, R122 ;  /* 0x0000007a777a7221 */ /* 0x000fe20000010000 */
[----:B------:R-:W-:Y:S01]  /*8750*/  FADD.FTZ R121, R121, R128 ;  /* 0x0000008079797221 */ /* 0x000fe20000010000 */
[----:B------:R-:W-:Y:S01]  /*8760*/  MUFU.EX2 R113, R113 ;  /* 0x0000007100717308 */ /* 0x000fe20000000800 */
[----:B------:R-:W-:Y:S01]  /*8770*/  HMMA.16816.F32.BF16 R20, R60, R74, R20 ;  /* 0x0000004a3c14723c */ /* 0x000fe20000041814 */
[----:B------:R-:W2:Y:S01]  /*8780*/  LDSM.16.MT88.4 R72, [R109+0x1400] ;  /* 0x001400006d48783b */ /* 0x000ea20000004200 */
[----:B------:R-:W-:Y:S01]  /*8790*/  FADD.FTZ R117, R117, R122 ;  /* 0x0000007a75757221 */ /* 0x000fe20000010000 */
[----:B------:R-:W-:Y:S01]  /*87a0*/  MUFU.EX2 R118, R118 ;  /* 0x0000007600767308 */ /* 0x000fe20000000800 */
[----:B------:R-:W-:Y:S01]  /*87b0*/  FADD.FTZ R130, R130, R121 ;  /* 0x0000007982827221 */ /* 0x000fe20000010000 */
[-C--:B------:R-:W-:Y:S01]  /*87c0*/  MOV R18, R101.reuse ;  /* 0x0000006500127202 */ /* 0x080fe20000000f00 */
[----:B------:R-:W-:Y:S01]  /*87d0*/  FADD.FTZ R120, R120, R117 ;  /* 0x0000007578787221 */ /* 0x000fe20000010000 */
[----:B------:R-:W-:Y:S01]  /*87e0*/  @P6 MOV R15, R100 ;  /* 0x00000064000f6202 */ /* 0x000fe20000000f00 */
[----:B------:R-:W-:Y:S01]  /*87f0*/  HMMA.16816.F32.BF16 R36, R4, R90, R36 ;  /* 0x0000005a0424723c */ /* 0x000fe20000041824 */
[----:B------:R-:W-:Y:S01]  /*8800*/  FADD.FTZ R123, R123, R130 ;  /* 0x000000827b7b7221 */ /* 0x000fe20000010000 */
[----:B------:R-:W-:-:S06]  /*8810*/  @P6 MOV R18, R101 ;  /* 0x0000006500126202 */ /* 0x000fcc0000000f00 */
[C---:B----4-:R-:W-:Y:S08]  /*8820*/  HMMA.16816.F32.BF16 R56, R4.reuse, R76, R56 ;  /* 0x0000004c0438723c */ /* 0x050ff00000041838 */
[----:B------:R-:W-:Y:S01]  /*8830*/  HMMA.16816.F32.BF16 R4, R4, R78, R68 ;  /* 0x0000004e0404723c */ /* 0x000fe20000041844 */
[----:B------:R-:W3:Y:S07]  /*8840*/  LDSM.16.MT88.4 R76, [R110+0x8400] ;  /* 0x008400006e4c783b */ /* 0x000eee0000004200 */
[C---:B-1----:R-:W-:Y:S08]  /*8850*/  HMMA.16816.F32.BF16 R24, R60.reuse, R80, R24 ;  /* 0x000000503c18723c */ /* 0x042ff00000041818 */
[C---:B------:R-:W-:Y:S01]  /*8860*/  HMMA.16816.F32.BF16 R28, R60.reuse, R82, R28 ;  /* 0x000000523c1c723c */ /* 0x040fe2000004181c */
[----:B------:R-:W1:Y:S07]  /*8870*/  LDSM.16.MT88.4 R80, [R109+0x2400] ;  /* 0x002400006d50783b */ /* 0x000e6e0000004200 */
[C---:B------:R-:W-:Y:S08]  /*8880*/  HMMA.16816.F32.BF16 R32, R60.reuse, R64, R32 ;  /* 0x000000403c20723c */ /* 0x040ff00000041820 */
[C---:B------:R-:W-:Y:S01]  /*8890*/  HMMA.16816.F32.BF16 R64, R60.reuse, R66, R36 ;  /* 0x000000423c40723c */ /* 0x040fe20000041824 */
[-C--:B------:R-:W-:Y:S01]  /*88a0*/  FFMA.FTZ R36, R170, R114.reuse, -R115 ;  /* 0x00000072aa247223 */ /* 0x080fe20000010873 */
[-CC-:B------:R-:W-:Y:S01]  /*88b0*/  FFMA.FTZ R170, R136, R114.reuse, -R111.reuse ;  /* 0x0000007288aa7223 */ /* 0x180fe2000001086f */
[-CC-:B------:R-:W-:Y:S01]  /*88c0*/  FFMA.FTZ R136, R172, R114.reuse, -R111.reuse ;  /* 0x00000072ac887223 */ /* 0x180fe2000001086f */
[----:B------:R-:W-:Y:S01]  /*88d0*/  FFMA.FTZ R115, R99, R114, -R111 ;  /* 0x0000007263737223 */ /* 0x000fe2000001086f */
[----:B------:R4:W5:Y:S03]  /*88e0*/  MUFU.EX2 R152, R36 ;  /* 0x0000002400987308 */ /* 0x0009660000000800 */
[C---:B--2---:R-:W-:Y:S01]  /*88f0*/  HMMA.16816.F32.BF16 R68, R60.reuse, R72, R40 ;  /* 0x000000483c44723c */ /* 0x044fe20000041828 */
[----:B------:R-:W2:Y:S04]  /*8900*/  MUFU.EX2 R170, R170 ;  /* 0x000000aa00aa7308 */ /* 0x000ea80000000800 */
[----:B------:R-:W2:Y:S03]  /*8910*/  MUFU.EX2 R136, R136 ;  /* 0x0000008800887308 */ /* 0x000ea60000000800 */
[C---:B------:R-:W-:Y:S01]  /*8920*/  HMMA.16816.F32.BF16 R44, R60.reuse, R74, R44 ;  /* 0x0000004a3c2c723c */ /* 0x040fe2000004182c */
[----:B------:R-:W2:Y:S01]  /*8930*/  LDSM.16.MT88.4 R72, [R110+0x6800] ;  /* 0x006800006e48783b */ /* 0x000ea20000004200 */
[----:B------:R-:W-:Y:S03]  /*8940*/  MUFU.EX2 R115, R115 ;  /* 0x0000007300737308 */ /* 0x000fe60000000800 */
[----:B----4-:R-:W4:Y:S03]  /*8950*/  LDSM.16.MT88.4 R36, [R109+0x800] ;  /* 0x000800006d24783b */ /* 0x010f260000004200 */
[C---:B---3--:R-:W-:Y:S01]  /*8960*/  HMMA.16816.F32.BF16 R40, R60.reuse, R76, R48 ;  /* 0x0000004c3c28723c */ /* 0x048fe20000041830 */
[----:B------:R-:W3:Y:S07]  /*8970*/  LDSM.16.MT88.4 R48, [R110+0x7800] ;  /* 0x007800006e30783b */ /* 0x000eee0000004200 */
[C---:B------:R-:W-:Y:S01]  /*8980*/  HMMA.16816.F32.BF16 R76, R60.reuse, R78, R52 ;  /* 0x0000004e3c4c723c */ /* 0x040fe20000041834 */
[----:B------:R-:W3:Y:S07]  /*8990*/  LDSM.16.MT88.4 R52, [R109+0x1800] ;  /* 0x001800006d34783b */ /* 0x000eee0000004200 */
[C---:B-1----:R-:W-:Y:S08]  /*89a0*/  HMMA.16816.F32.BF16 R56, R60.reuse, R80, R56 ;  /* 0x000000503c38723c */ /* 0x042ff00000041838 */
[----:B------:R-:W-:Y:S01]  /*89b0*/  HMMA.16816.F32.BF16 R4, R60, R82, R4 ;  /* 0x000000523c04723c */ /* 0x000fe20000041804 */
[----:B-----5:R-:W-:Y:S01]  /*89c0*/  F2FP.BF16.F32.PACK_AB R60, R152, R127 ;  /* 0x0000007f983c723e */ /* 0x020fe200000010ff */
[----:B------:R-:W1:Y:S01]  /*89d0*/  LDSM.16.MT88.4 R80, [R109+0x2800] ;  /* 0x002800006d50783b */ /* 0x000e620000004200 */
[----:B--2---:R-:W-:Y:S01]  /*89e0*/  F2FP.BF16.F32.PACK_AB R61, R131, R170 ;  /* 0x000000aa833d723e */ /* 0x004fe200000010ff */
        /* <DEDUP_REMOVED lines=8> */
[----:B------:R-:W2:Y:S01]  /*8a70*/  LDSM.16.MT88.4 R40, [R110+0x6c00] ;  /* 0x006c00006e28783b */ /* 0x000ea20000004200 */
[----:B------:R-:W-:Y:S01]  /*8a80*/  FADD.FTZ R135, R135, R170 ;  /* 0x000000aa87877221 */ /* 0x000fe20000010000 */
[----:B------:R-:W-:-:S03]  /*8a90*/  FADD.FTZ R129, R129, R154 ;  /* 0x0000009a81817221 */ /* 0x000fc60000010000 */
[----:B------:R-:W-:Y:S02]  /*8aa0*/  FADD.FTZ R136, R136, R135 ;  /* 0x0000008788887221 */ /* 0x000fe40000010000 */
[C---:B------:R-:W-:Y:S08]  /*8ab0*/  HMMA.16816.F32.BF16 R8, R60.reuse, R72, R8 ;  /* 0x000000483c08723c */ /* 0x040ff00000041808 */
[C---:B------:R-:W-:Y:S08]  /*8ac0*/  HMMA.16816.F32.BF16 R20, R60.reuse, R74, R20 ;  /* 0x0000004a3c14723c */ /* 0x040ff00000041814 */
[C---:B----4-:R-:W-:Y:S08]  /*8ad0*/  HMMA.16816.F32.BF16 R72, R60.reuse, R36, R24 ;  /* 0x000000243c48723c */ /* 0x050ff00000041818 */
[C---:B------:R-:W-:Y:S08]  /*8ae0*/  HMMA.16816.F32.BF16 R36, R60.reuse, R38, R28 ;  /* 0x000000263c24723c */ /* 0x040ff0000004181c */
[C---:B------:R-:W-:Y:S01]  /*8af0*/  HMMA.16816.F32.BF16 R28, R60.reuse, R94, R76 ;  /* 0x0000005e3c1c723c */ /* 0x040fe2000004184c */
[----:B------:R-:W-:Y:S01]  /*8b00*/  FFMA.FTZ R76, R96, R114, -R111 ;  /* 0x00000072604c7223 */ /* 0x000fe2000001086f */
[----:B------:R-:W4:Y:S01]  /*8b10*/  LDSM.16.MT88.4 R92, [R110+0x8c00] ;  /* 0x008c00006e5c783b */ /* 0x000f220000004200 */
[----:B------:R-:W-:Y:S03]  /*8b20*/  MUFU.EX2 R111, R155 ;  /* 0x0000009b006f7308 */ /* 0x000fe60000000800 */
[----:B------:R-:W-:Y:S01]  /*8b30*/  LDSM.16.MT88.4 R96, [R109+0xc00] ;  /* 0x000c00006d60783b */ /* 0x000fe20000004200 */
[----:B------:R-:W5:Y:S01]  /*8b40*/  MUFU.EX2 R114, R76 ;  /* 0x0000004c00727308 */ /* 0x000f620000000800 */
[C---:B---3--:R-:W-:Y:S08]  /*8b50*/  HMMA.16816.F32.BF16 R32, R60.reuse, R48, R32 ;  /* 0x000000303c20723c */ /* 0x048ff00000041820 */
[C---:B------:R-:W-:Y:S08]  /*8b60*/  HMMA.16816.F32.BF16 R24, R60.reuse, R50, R64 ;  /* 0x000000323c18723c */ /* 0x040ff00000041840 */
[C---:B------:R-:W-:Y:S08]  /*8b70*/  HMMA.16816.F32.BF16 R48, R60.reuse, R52, R68 ;  /* 0x000000343c30723c */ /* 0x040ff00000041844 */
[C---:B-1----:R-:W-:Y:S01]  /*8b80*/  HMMA.16816.F32.BF16 R68, R60.reuse, R82, R4 ;  /* 0x000000523c44723c */ /* 0x042fe20000041804 */
[----:B------:R-:W-:Y:S01]  /*8b90*/  F2FP.BF16.F32.PACK_AB R4, R153, R116 ;  /* 0x000000749904723e */ /* 0x000fe200000010ff */
[----:B------:R-:W-:Y:S01]  /*8ba0*/  FADD.FTZ R116, R116, R129 ;  /* 0x0000008174747221 */ /* 0x000fe20000010000 */
[----:B-----5:R-:W-:Y:S01]  /*8bb0*/  F2FP.BF16.F32.PACK_AB R5, R114, R115 ;  /* 0x000000737205723e */ /* 0x020fe200000010ff */
[----:B------:R-:W-:Y:S01]  /*8bc0*/  FADD.FTZ R115, R115, R136 ;  /* 0x0000008873737221 */ /* 0x000fe20000010000 */
[----:B------:R-:W-:Y:S01]  /*8bd0*/  F2FP.BF16.F32.PACK_AB R6, R113, R112 ;  /* 0x000000707106723e */ /* 0x000fe200000010ff */
[----:B------:R-:W-:Y:S01]  /*8be0*/  FADD.FTZ R153, R153, R116 ;  /* 0x0000007499997221 */ /* 0x000fe20000010000 */
[----:B------:R-:W-:Y:S01]  /*8bf0*/  F2FP.BF16.F32.PACK_AB R7, R118, R111 ;  /* 0x0000006f7607723e */ /* 0x000fe200000010ff */
[----:B------:R-:W-:Y:S01]  /*8c00*/  HMMA.16816.F32.BF16 R52, R60, R54, R44 ;  /* 0x000000363c34723c */ /* 0x000fe2000004182c */
[----:B------:R-:W1:Y:S01]  /*8c10*/  LDSM.16.MT88.4 R44, [R110+0x7c00] ;  /* 0x007c00006e2c783b */ /* 0x000e620000004200 */
[----:B------:R-:W-:Y:S01]  /*8c20*/  FADD.FTZ R114, R114, R115 ;  /* 0x0000007372727221 */ /* 0x000fe20000010000 */
[----:B------:R-:W-:-:S03]  /*8c30*/  FADD.FTZ R112, R112, R153 ;  /* 0x0000009970707221 */ /* 0x000fc60000010000 */
[----:B------:R-:W-:Y:S01]  /*8c40*/  FADD.FTZ R111, R111, R114 ;  /* 0x000000726f6f7221 */ /* 0x000fe20000010000 */
[----:B------:R-:W-:Y:S01]  /*8c50*/  FADD.FTZ R168, R113, R112 ;  /* 0x0000007071a87221 */ /* 0x000fe20000010000 */
[----:B------:R-:W-:Y:S02]  /*8c60*/  HMMA.16816.F32.BF16 R64, R60, R80, R56 ;  /* 0x000000503c40723c */ /* 0x000fe40000041838 */
[----:B------:R-:W-:-:S06]  /*8c70*/  FADD.FTZ R166, R118, R111 ;  /* 0x0000006f76a67221 */ /* 0x000fcc0000010000 */
[C---:B--2---:R-:W-:Y:S01]  /*8c80*/  HMMA.16816.F32.BF16 R80, R4.reuse, R40, R8 ;  /* 0x000000280450723c */ /* 0x044fe20000041808 */
[----:B------:R-:W2:Y:S07]  /*8c90*/  LDSM.16.MT88.4 R8, [R109+0x1c00] ;  /* 0x001c00006d08783b */ /* 0x000eae0000004200 */
[C---:B------:R-:W-:Y:S01]  /*8ca0*/  HMMA.16816.F32.BF16 R76, R4.reuse, R42, R20 ;  /* 0x0000002a044c723c */ /* 0x040fe20000041814 */
[----:B------:R-:W3:Y:S07]  /*8cb0*/  LDSM.16.MT88.4 R20, [R109+0x2c00] ;  /* 0x002c00006d14783b */ /* 0x000eee0000004200 */
[C---:B----4-:R-:W-:Y:S08]  /*8cc0*/  HMMA.16816.F32.BF16 R56, R4.reuse, R92, R88 ;  /* 0x0000005c0438723c */ /* 0x050ff00000041858 */
[C---:B------:R-:W-:Y:S08]  /*8cd0*/  HMMA.16816.F32.BF16 R60, R4.reuse, R94, R28 ;  /* 0x0000005e043c723c */ /* 0x040ff0000004181c */
[----:B-1----:R-:W-:Y:S01]  /*8ce0*/  HMMA.16816.F32.BF16 R40, R4, R44, R32 ;  /* 0x0000002c0428723c */ /* 0x002fe20000041820 */
[----:B------:R-:W-:-:S07]  /*8cf0*/  MOV R32, R84 ;  /* 0x0000005400207202 */ /* 0x000fce0000000f00 */
        /* <DEDUP_REMOVED lines=8> */
[----:B------:R-:W-:-:S15]  /*8d80*/  @P6 BRA `(.L_x_10193) ;  /* 0x0000000000046947 */ /* 0x000fde0003800000 */
.L_x_10184:
[----:B------:R-:W-:-:S07]  /*8d90*/  IADD3 R14, PT, PT, R32, -0x1, RZ ;  /* 0xffffffff200e7810 */ /* 0x000fce0007ffe0ff */
.L_x_10193:
[----:B------:R-:W-:Y:S05]  /*8da0*/  BSYNC B2 ;  /* 0x0000000000027941 */ /* 0x000fea0003800000 */
.L_x_10183:
        /* <DEDUP_REMOVED lines=12> */
[----:B------:R-:W-:-:S02]  /*8e70*/  ISETP.NE.AND.EX P3, PT, R165, RZ, PT, P3 ;  /* 0x000000ffa500720c */ /* 0x000fc40003f65330 */
[----:B------:R-:W-:Y:S02]  /*8e80*/  VIMNMX R136, PT, PT, RZ, R13, !PT ;  /* 0x0000000dff887248 */ /* 0x000fe40007fe0100 */
[----:B------:R-:W-:-:S09]  /*8e90*/  VIADDMNMX R135, R13, 0x8, RZ, !PT ;  /* 0x000000080d877846 */ /* 0x000fd200078001ff */
.L_x_10201:
        /* <DEDUP_REMOVED lines=79> */
.L_x_10196:
[----:B------:R-:W-:Y:S05]  /*9390*/  BSYNC.RECONVERGENT B0 ;  /* 0x0000000000007941 */ /* 0x000fea0003800200 */
.L_x_10195:
        /* <DEDUP_REMOVED lines=21> */
[C---:B------:R-:W-:Y:S02]  /*94f0*/  LEA R170, P0, R139.reuse, R146, 0x1 ;  /* 0x000000928baa7211 */ /* 0x040fe400078008ff */
[----:B------:R-:W-:Y:S02]  /*9500*/  SHF.R.U32.HI R124, RZ, 0x1, R86 ;  /* 0x00000001ff7c7819 */ /* 0x000fe40000011656 */
[----:B------:R-:W-:Y:S01]  /*9510*/  LEA.HI.X R171, R139, R147, R140, 0x1, P0 ;  /* 0x000000938bab7211 */ /* 0x000fe200000f0c8c */
[----:B------:R-:W-:Y:S01]  /*9520*/  IMAD.U32 R126, RZ, RZ, UR6 ;  /* 0x00000006ff7e7e24 */ /* 0x000fe2000f8e00ff */
[----:B------:R-:W-:Y:S02]  /*9530*/  LOP3.LUT R91, R125, 0x100, RZ, 0xc0, !PT ;  /* 0x000001007d5b7812 */ /* 0x000fe400078ec0ff */
[----:B------:R-:W-:Y:S01]  /*9540*/  LOP3.LUT R89, R128, 0xc0, RZ, 0xc0, !PT ;  /* 0x000000c080597812 */ /* 0x000fe200078ec0ff */
[----:B------:R-:W-:Y:S01]  /*9550*/  IMAD R167, R167, 0x2, R126 ;  /* 0x00000002a7a77824 */ /* 0x000fe200078e027e */
[----:B------:R-:W-:Y:S02]  /*9560*/  LOP3.LUT R127, R124, 0x8, RZ, 0xc0, !PT ;  /* 0x000000087c7f7812 */ /* 0x000fe400078ec0ff */
[----:B------:R-:W-:Y:S02]  /*9570*/  LOP3.LUT R125, R125, 0x3e00, RZ, 0xc0, !PT ;  /* 0x00003e007d7d7812 */ /* 0x000fe400078ec0ff */
[----:B------:R-:W-:Y:S01]  /*9580*/  @!PT LDS RZ, [RZ] ;  /* 0x00000000fffff984 */ /* 0x000fe20000000800 */
[----:B------:R-:W-:Y:S01]  /*9590*/  @!PT LDS RZ, [RZ] ;  /* 0x00000000fffff984 */ /* 0x000fe20000000800 */
[----:B------:R-:W-:Y:S01]  /*95a0*/  @!PT LDS RZ, [RZ] ;  /* 0x00000000fffff984 */ /* 0x000fe20000000800 */
[----:B------:R1:W-:Y:S01]  /*95b0*/  @!P6 LDGSTS.E.BYPASS.LTC128B.128 [R167+0x6000], desc[UR4][R146.64] ;  /* 0x0600000092a7efae */ /* 0x0003e2000b981a04 */
[----:B------:R-:W-:Y:S02]  /*95c0*/  LOP3.LUT R88, R91, 0x20, R128, 0xf8, !PT ;  /* 0x000000205b587812 */ /* 0x000fe400078ef880 */
[----:B------:R-:W-:Y:S01]  /*95d0*/  LOP3.LUT R84, R87, 0x18, RZ, 0xc0, !PT ;  /* 0x0000001857547812 */ /* 0x000fe200078ec0ff */
[----:B------:R-:W-:Y:S01]  /*95e0*/  @P6 STS.128 [R167+0x6000], RZ ;  /* 0x006000ffa7006388 */ /* 0x000fe20000000c00 */
[----:B------:R-:W-:Y:S02]  /*95f0*/  LOP3.LUT R89, R89, 0x8, R86, 0xf8, !PT ;  /* 0x0000000859597812 */ /* 0x000fe400078ef856 */
[--C-:B------:R-:W-:Y:S01]  /*9600*/  LOP3.LUT R127, R127, 0xc0, R128.reuse, 0xf8, !PT ;  /* 0x000000c07f7f7812 */ /* 0x100fe200078ef880 */
[----:B------:R-:W-:Y:S01]  /*9610*/  @!PT LDS RZ, [RZ] ;  /* 0x00000000fffff984 */ /* 0x000fe20000000800 */
[----:B------:R-:W-:Y:S01]  /*9620*/  @!PT LDS RZ, [RZ] ;  /* 0x00000000fffff984 */ /* 0x000fe20000000800 */
[----:B------:R-:W-:Y:S01]  /*9630*/  @!PT LDS RZ, [RZ] ;  /* 0x00000000fffff984 */ /* 0x000fe20000000800 */
[----:B------:R1:W-:Y:S01]  /*9640*/  @!P5 LDGSTS.E.BYPASS.LTC128B.128 [R167+0x7000], desc[UR4][R146.64+0x40] ;  /* 0x0700004092a7dfae */ /* 0x0003e2000b981a04 */
[----:B------:R-:W-:Y:S02]  /*9650*/  LOP3.LUT R91, R125, 0x20, R128, 0xf8, !PT ;  /* 0x000000207d5b7812 */ /* 0x000fe400078ef880 */
[----:B------:R-:W-:Y:S01]  /*9660*/  LOP3.LUT R89, R88, R89, R84, 0xf6, !PT ;  /* 0x0000005958597212 */ /* 0x000fe200078ef654 */
[----:B------:R-:W-:Y:S01]  /*9670*/  @P5 STS.128 [R167+0x7000], RZ ;  /* 0x007000ffa7005388 */ /* 0x000fe20000000c00 */
[----:B------:R-:W-:Y:S02]  /*9680*/  LOP3.LUT R127, R127, R84, RZ, 0x3c, !PT ;  /* 0x000000547f7f7212 */ /* 0x000fe400078e3cff */
[----:B------:R-:W-:Y:S01]  /*9690*/  LOP3.LUT R84, R91, 0x100, R128, 0xf8, !PT ;  /* 0x000001005b547812 */ /* 0x000fe200078ef880 */
[----:B------:R-:W-:Y:S01]  /*96a0*/  @!PT LDS RZ, [RZ] ;  /* 0x00000000fffff984 */ /* 0x000fe20000000800 */
[----:B------:R-:W-:Y:S01]  /*96b0*/  @!PT LDS RZ, [RZ] ;  /* 0x00000000fffff984 */ /* 0x000fe20000000800 */
[----:B------:R-:W-:Y:S01]  /*96c0*/  @!PT LDS RZ, [RZ] ;  /* 0x00000000fffff984 */ /* 0x000fe20000000800 */
[----:B------:R1:W-:Y:S01]  /*96d0*/  @!P4 LDGSTS.E.BYPASS.LTC128B.128 [R167+0x8000], desc[UR4][R146.64+0x80] ;  /* 0x0800008092a7cfae */ /* 0x0003e2000b981a04 */
[--C-:B------:R-:W-:Y:S01]  /*96e0*/  IMAD R130, R89, 0x2, R126.reuse ;  /* 0x0000000259827824 */ /* 0x100fe200078e027e */
[----:B------:R-:W-:Y:S02]  /*96f0*/  LOP3.LUT P2, RZ, R86, 0x4, RZ, 0xc0, !PT ;  /* 0x0000000456ff7812 */ /* 0x000fe4000784c0ff */
        /* <DEDUP_REMOVED lines=47> */
[----:B------:R-:W-:Y:S07]  /*99f0*/  LDSM.16.M88.4 R112, [R84+0x4000] ;  /* 0x004000005470783b */ /* 0x000fee0000000200 */
[C---:B------:R-:W-:Y:S08]  /*9a00*/  HMMA.16816.F32.BF16 R12, R108.reuse, R116, R12 ;  /* 0x000000746c0c723c */ /* 0x040ff0000004180c */
        /* <DEDUP_REMOVED lines=8> */
[C---:B---3--:R-:W-:Y:S08]  /*9a90*/  HMMA.16816.F32.BF16 R4, R88.reuse, R96, R4 ;  /* 0x000000605804723c */ /* 0x048ff00000041804 */
[C---:B------:R-:W-:Y:S01]  /*9aa0*/  HMMA.16816.F32.BF16 R8, R88.reuse, R98, R8 ;  /* 0x000000625808723c */ /* 0x040fe20000041808 */
[----:B------:R-:W3:Y:S07]  /*9ab0*/  LDSM.16.M88.4 R96, [R84+0x4400] ;  /* 0x004400005460783b */ /* 0x000eee0000000200 */
[C---:B------:R-:W-:Y:S08]  /*9ac0*/  HMMA.16816.F32.BF16 R12, R88.reuse, R100, R12 ;  /* 0x00000064580c723c */ /* 0x040ff0000004180c */
[C---:B------:R-:W-:Y:S01]  /*9ad0*/  HMMA.16816.F32.BF16 R16, R88.reuse, R102, R16 ;  /* 0x000000665810723c */ /* 0x040fe20000041810 */
[----:B------:R-:W5:Y:S07]  /*9ae0*/  LDSM.16.M88.4 R100, [R84+0x4800] ;  /* 0x004800005464783b */ /* 0x000f6e0000000200 */
[C---:B----4-:R-:W-:Y:S08]  /*9af0*/  HMMA.16816.F32.BF16 R20, R88.reuse, R104, R20 ;  /* 0x000000685814723c */ /* 0x050ff00000041814 */
[C---:B------:R-:W-:Y:S01]  /*9b00*/  HMMA.16816.F32.BF16 R24, R88.reuse, R106, R24 ;  /* 0x0000006a5818723c */ /* 0x040fe20000041818 */
[----:B------:R-:W-:Y:S07]  /*9b10*/  LDSM.16.M88.4 R104, [R130+0x5000] ;  /* 0x005000008268783b */ /* 0x000fee0000000200 */
[C---:B-1----:R-:W-:Y:S08]  /*9b20*/  HMMA.16816.F32.BF16 R28, R88.reuse, R92, R28 ;  /* 0x0000005c581c723c */ /* 0x042ff0000004181c */
        /* <DEDUP_REMOVED lines=9> */
[C---:B-----5:R-:W-:Y:S08]  /*9bc0*/  HMMA.16816.F32.BF16 R20, R108.reuse, R100, R20 ;  /* 0x000000646c14723c */ /* 0x060ff00000041814 */
[C---:B------:R-:W-:Y:S01]  /*9bd0*/  HMMA.16816.F32.BF16 R24, R108.reuse, R102, R24 ;  /* 0x000000666c18723c */ /* 0x040fe20000041818 */
[----:B------:R-:W-:Y:S07]  /*9be0*/  LDSM.16.M88.4 R100, [R84+0x5000] ;  /* 0x005000005464783b */ /* 0x000fee0000000200 */
[C---:B-1----:R-:W-:Y:S08]  /*9bf0*/  HMMA.16816.F32.BF16 R28, R108.reuse, R88, R28 ;  /* 0x000000586c1c723c */ /* 0x042ff0000004181c */
[----:B------:R-:W-:Y:S01]  /*9c00*/  HMMA.16816.F32.BF16 R32, R108, R90, R32 ;  /* 0x0000005a6c20723c */ /* 0x000fe20000041820 */
[----:B------:R-:W1:Y:S04]  /*9c10*/  LDSM.16.M88.4 R88, [R129+0x2000] ;  /* 0x002000008158783b */ /* 0x000e680000000200 */
[----:B------:R-:W-:Y:S03]  /*9c20*/  LDSM.16.M88.4 R108, [R84+0x5800] ;  /* 0x00580000546c783b */ /* 0x000fe60000000200 */
[C---:B----4-:R-:W-:Y:S08]  /*9c30*/  HMMA.16816.F32.BF16 R4, R92.reuse, R104, R4 ;  /* 0x000000685c04723c */ /* 0x050ff00000041804 */
[C---:B------:R-:W-:Y:S01]  /*9c40*/  HMMA.16816.F32.BF16 R8, R92.reuse, R106, R8 ;  /* 0x0000006a5c08723c */ /* 0x040fe20000041808 */
[----:B------:R-:W3:Y:S07]  /*9c50*/  LDSM.16.M88.4 R104, [R84+0x5400] ;  /* 0x005400005468783b */ /* 0x000eee0000000200 */
[C---:B------:R-:W-:Y:S08]  /*9c60*/  HMMA.16816.F32.BF16 R12, R92.reuse, R116, R12 ;  /* 0x000000745c0c723c */ /* 0x040ff0000004180c */
[C---:B------:R-:W-:Y:S01]  /*9c70*/  HMMA.16816.F32.BF16 R16, R92.reuse, R118, R16 ;  /* 0x000000765c10723c */ /* 0x040fe20000041810 */
[----:B------:R-:W4:Y:S01]  /*9c80*/  LDSM.16.M88.4 R116, [R84+0x5c00] ;  /* 0x005c00005474783b */ /* 0x000f220000000200 */
[----:B------:R-:W-:Y:S04]  /*9c90*/  DEPBAR.LE SB0, 0x0 ;  /* 0x000080000000791a */ /* 0x000fe80000000000 */
[----:B------:R-:W-:Y:S02]  /*9ca0*/  BAR.SYNC.DEFER_BLOCKING 0x0 ;  /* 0x0000000000007b1d */ /* 0x000fe40000010000 */
[C---:B--2---:R-:W-:Y:S08]  /*9cb0*/  HMMA.16816.F32.BF16 R20, R92.reuse, R96, R20 ;  /* 0x000000605c14723c */ /* 0x044ff00000041814 */
[C---:B------:R-:W-:Y:S08]  /*9cc0*/  HMMA.16816.F32.BF16 R24, R92.reuse, R98, R24 ;  /* 0x000000625c18723c */ /* 0x040ff00000041818 */
[C---:B------:R-:W-:Y:S08]  /*9cd0*/  HMMA.16816.F32.BF16 R28, R92.reuse, R112, R28 ;  /* 0x000000705c1c723c */ /* 0x040ff0000004181c */
[----:B------:R-:W-:Y:S08]  /*9ce0*/  HMMA.16816.F32.BF16 R32, R92, R114, R32 ;  /* 0x000000725c20723c */ /* 0x000ff00000041820 */
[C---:B-1----:R-:W-:Y:S08]  /*9cf0*/  HMMA.16816.F32.BF16 R4, R88.reuse, R100, R4 ;  /* 0x000000645804723c */ /* 0x042ff00000041804 */
[C---:B------:R-:W-:Y:S08]  /*9d00*/  HMMA.16816.F32.BF16 R8, R88.reuse, R102, R8 ;  /* 0x000000665808723c */ /* 0x040ff00000041808 */
[C---:B---3--:R-:W-:Y:S08]  /*9d10*/  HMMA.16816.F32.BF16 R12, R88.reuse, R104, R12 ;  /* 0x00000068580c723c */ /* 0x048ff0000004180c */
        /* <DEDUP_REMOVED lines=83> */
.L_x_10200:
[----:B------:R-:W-:Y:S05]  /*a250*/  BSYNC.RECONVERGENT B0 ;  /* 0x0000000000007941 */ /* 0x000fea0003800200 */
.L_x_10199:
        /* <DEDUP_REMOVED lines=37> */
.L_x_10198:
[----:B------:R-:W-:Y:S05]  /*a4b0*/  BSYNC.RECONVERGENT B1 ;  /* 0x0000000000017941 */ /* 0x000fea0003800200 */
.L_x_10197:
[----:B-1----:R-:W-:Y:S01]  /*a4c0*/  IABS R92, R154 ;  /* 0x0000009a005c7213 */ /* 0x002fe20000000000 */
[----:B------:R-:W2:Y:S01]  /*a4d0*/  LD.E R84, desc[UR4][R2.64+0xdc] ;  /* 0x0000dc0402547980 */ /* 0x000ea2000c101900 */
[----:B------:R-:W-:Y:S01]  /*a4e0*/  LOP3.LUT R127, R127, 0x120, R128, 0xf8, !PT ;  /* 0x000001207f7f7812 */ /* 0x000fe200078ef880 */
[C---:B------:R-:W-:Y:S01]  /*a4f0*/  VIADD R88, R155.reuse, 0xffffffe0 ;  /* 0xffffffe09b587836 */ /* 0x040fe20000000000 */
[----:B------:R-:W-:Y:S01]  /*a500*/  I2FP.F32.S32 R92, R92 ;  /* 0x0000005c005c7245 */ /* 0x000fe20000201400 */
[----:B------:R-:W-:Y:S02]  /*a510*/  VIADD R90, R154, 0x20 ;  /* 0x000000209a5a7836 */ /* 0x000fe40000000000 */
[C---:B------:R-:W-:Y:S01]  /*a520*/  VIADD R93, R155.reuse, 0xfffffff9 ;  /* 0xfffffff99b5d7836 */ /* 0x040fe20000000000 */
[C---:B------:R-:W-:Y:S01]  /*a530*/  ISETP.GE.AND P1, PT, R88.reuse, R136, PT ;  /* 0x000000885800720c */ /* 0x040fe20003f26270 */
[C---:B------:R-:W-:Y:S01]  /*a540*/  VIADD R95, R155.reuse, 0x1 ;  /* 0x000000019b5f7836 */ /* 0x040fe20000000000 */
[C---:B------:R-:W-:Y:S01]  /*a550*/  ISETP.GE.AND P4, PT, R88.reuse, R135, PT ;  /* 0x000000875800720c */ /* 0x040fe20003f86270 */
[C---:B------:R-:W-:Y:S01]  /*a560*/  VIADD R103, R155.reuse, 0xfffffff1 ;  /* 0xfffffff19b677836 */ /* 0x040fe20000000000 */
[C---:B------:R-:W-:Y:S01]  /*a570*/  ISETP.GE.AND P6, PT, R88.reuse, R138, PT ;  /* 0x0000008a5800720c */ /* 0x040fe20003fc6270 */
[----:B------:R-:W-:Y:S01]  /*a580*/  VIADD R97, R155, 0xfffffff8 ;  /* 0xfffffff89b617836 */ /* 0x000fe20000000000 */
[----:B------:R-:W-:Y:S01]  /*a590*/  ISETP.GE.AND P5, PT, R88, R137, PT ;  /* 0x000000895800720c */ /* 0x000fe20003fa6270 */
[C---:B------:R-:W-:Y:S01]  /*a5a0*/  VIADD R88, R154.reuse, 0x18 ;  /* 0x000000189a587836 */ /* 0x040fe20000000000 */
[----:B------:R-:W-:Y:S01]  /*a5b0*/  IABS R90, R90 ;  /* 0x0000005a005a7213 */ /* 0x000fe20000000000 */
[C---:B------:R-:W-:Y:S01]  /*a5c0*/  VIADD R91, R154.reuse, 0x21 ;  /* 0x000000219a5b7836 */ /* 0x040fe20000000000 */
        /* <DEDUP_REMOVED lines=9> */
[C---:B------:R-:W-:Y:S01]  /*a660*/  VIADD R92, R154.reuse, 0x10 ;  /* 0x000000109a5c7836 */ /* 0x040fe20000000000 */
[----:B------:R-:W-:Y:S01]  /*a670*/  I2FP.F32.S32 R91, R91 ;  /* 0x0000005b005b7245 */ /* 0x000fe20000201400 */
[----:B------:R-:W-:Y:S01]  /*a680*/  FFMA.FTZ R7, -R157, R90, R7 ;  /* 0x0000005a9d077223 */ /* 0x000fe20000010107 */
[----:B------:R-:W-:Y:S01]  /*a690*/  FSEL R100, R17, -INF , P0 ;  /* 0xff80000011647808 */ /* 0x000fe20000000000 */
[C---:B------:R-:W-:Y:S01]  /*a6a0*/  FFMA.FTZ R11, -R157.reuse, R88, R11 ;  /* 0x000000589d0b7223 */ /* 0x040fe2000001010b */
[----:B------:R-:W-:Y:S01]  /*a6b0*/  IABS R92, R92 ;  /* 0x0000005c005c7213 */ /* 0x000fe20000000000 */
[C---:B------:R-:W-:Y:S02]  /*a6c0*/  VIADD R90, R154.reuse, 0x11 ;  /* 0x000000119a5a7836 */ /* 0x040fe40000000000 */
[C---:B------:R-:W-:Y:S01]  /*a6d0*/  FFMA.FTZ R5, -R157.reuse, R88, R5 ;  /* 0x000000589d057223 */ /* 0x040fe20000010105 */
[----:B------:R-:W-:Y:S01]  /*a6e0*/  FFMA.FTZ R6, -R157, R91, R6 ;  /* 0x0000005b9d067223 */ /* 0x000fe20000010106 */
[----:B------:R-:W-:Y:S01]  /*a6f0*/  I2FP.F32.S32 R88, R92 ;  /* 0x0000005c00587245 */ /* 0x000fe20000201400 */
[C---:B------:R-:W-:Y:S01]  /*a700*/  VIADD R92, R154.reuse, 0xfffffff8 ;  /* 0xfffffff89a5c7836 */ /* 0x040fe20000000000 */
[----:B------:R-:W-:Y:S01]  /*a710*/  IABS R91, R90 ;  /* 0x0000005a005b7213 */ /* 0x000fe20000000000 */
[C---:B------:R-:W-:Y:S01]  /*a720*/  VIADD R90, R154.reuse, 0x8 ;  /* 0x000000089a5a7836 */ /* 0x040fe20000000000 */
[----:B------:R-:W-:Y:S01]  /*a730*/  ISETP.GE.AND P0, PT, R95, R135, PT ;  /* 0x000000875f00720c */ /* 0x000fe20003f06270 */
[CC--:B------:R-:W-:Y:S01]  /*a740*/  FFMA.FTZ R9, -R157.reuse, R88.reuse, R9 ;  /* 0x000000589d097223 */ /* 0x0c0fe20000010109 */
[C---:B------:R-:W-:Y:S01]  /*a750*/  FFMA.FTZ R15, -R157.reuse, R88, R15 ;  /* 0x000000589d0f7223 */ /* 0x040fe2000001010f */
[----:B------:R-:W-:Y:S01]  /*a760*/  I2FP.F32.S32 R91, R91 ;  /* 0x0000005b005b7245 */ /* 0x000fe20000201400 */
[C---:B------:R-:W-:Y:S01]  /*a770*/  VIADD R88, R154.reuse, 0x1 ;  /* 0x000000019a587836 */ /* 0x040fe20000000000 */
[----:B------:R-:W-:Y:S01]  /*a780*/  IABS R90, R90 ;  /* 0x0000005a005a7213 */ /* 0x000fe20000000000 */
[C---:B------:R-:W-:Y:S01]  /*a790*/  VIADD R89, R154.reuse, 0x19 ;  /* 0x000000199a597836 */ /* 0x040fe20000000000 */
[----:B------:R-:W-:Y:S01]  /*a7a0*/  IABS R92, R92 ;  /* 0x0000005c005c7213 */ /* 0x000fe20000000000 */
[CC--:B------:R-:W-:Y:S01]  /*a7b0*/  FFMA.FTZ R8, -R157.reuse, R91.reuse, R8 ;  /* 0x0000005b9d087223 */ /* 0x0c0fe20000010108 */
[----:B------:R-:W-:Y:S01]  /*a7c0*/  FFMA.FTZ R14, -R157, R91, R14 ;  /* 0x0000005b9d0e7223 */ /* 0x000fe2000001010e */
[----:B------:R-:W-:Y:S01]  /*a7d0*/  IABS R91, R88 ;  /* 0x00000058005b7213 */ /* 0x000fe20000000000 */
[C---:B------:R-:W-:Y:S01]  /*a7e0*/  VIADD R88, R154.reuse, 0xffffffe0 ;  /* 0xffffffe09a587836 */ /* 0x040fe20000000000 */
[----:B------:R-:W-:Y:S01]  /*a7f0*/  I2FP.F32.S32 R90, R90 ;  /* 0x0000005a005a7245 */ /* 0x000fe20000201400 */
[C---:B------:R-:W-:Y:S01]  /*a800*/  VIADD R112, R155.reuse, 0xffffffe1 ;  /* 0xffffffe19b707836 */ /* 0x040fe20000000000 */
[----:B------:R-:W-:Y:S01]  /*a810*/  IABS R89, R89 ;  /* 0x0000005900597213 */ /* 0x000fe20000000000 */
[----:B------:R-:W-:Y:S01]  /*a820*/  VIADD R108, R155, 0xffffffe9 ;  /* 0xffffffe99b6c7836 */ /* 0x000fe20000000000 */
[----:B------:R-:W-:Y:S01]  /*a830*/  IABS R88, R88 ;  /* 0x0000005800587213 */ /* 0x000fe20000000000 */
[CC--:B------:R-:W-:Y:S01]  /*a840*/  FFMA.FTZ R13, -R157.reuse, R90.reuse, R13 ;  /* 0x0000005a9d0d7223 */ /* 0x0c0fe2000001010d */
[----:B------:R-:W-:Y:S01]  /*a850*/  FFMA.FTZ R19, -R157, R90, R19 ;  /* 0x0000005a9d137223 */ /* 0x000fe20000010113 */
[----:B------:R-:W-:Y:S01]  /*a860*/  IMAD.MOV.U32 R90, RZ, RZ, R92 ;  /* 0x000000ffff5a7224 */ /* 0x000fe200078e005c */
[----:B------:R-:W-:Y:S01]  /*a870*/  I2FP.F32.S32 R88, R88 ;  /* 0x0000005800587245 */ /* 0x000fe20000201400 */
[----:B------:R-:W-:Y:S01]  /*a880*/  VIADD R110, R155, 0xffffffe8 ;  /* 0xffffffe89b6e7836 */ /* 0x000fe20000000000 */
[----:B------:R-:W-:Y:S01]  /*a890*/  I2FP.F32.S32 R89, R89 ;  /* 0x0000005900597245 */ /* 0x000fe20000201400 */
[C---:B------:R-:W-:Y:S01]  /*a8a0*/  VIADD R92, R154.reuse, 0xffffffe1 ;  /* 0xffffffe19a5c7836 */ /* 0x040fe20000000000 */
[----:B------:R-:W-:Y:S01]  /*a8b0*/  I2FP.F32.S32 R90, R90 ;  /* 0x0000005a005a7245 */ /* 0x000fe20000201400 */
[C---:B------:R-:W-:Y:S01]  /*a8c0*/  FFMA.FTZ R33, -R157.reuse, R88, R33 ;  /* 0x000000589d217223 */ /* 0x040fe20000010121 */
[C---:B------:R-:W-:Y:S02]  /*a8d0*/  VIADD R88, R154.reuse, 0xffffffe8 ;  /* 0xffffffe89a587836 */ /* 0x040fe40000000000 */
[CC--:B------:R-:W-:Y:S01]  /*a8e0*/  FFMA.FTZ R10, -R157.reuse, R89.reuse, R10 ;  /* 0x000000599d0a7223 */ /* 0x0c0fe2000001010a */
[C---:B------:R-:W-:Y:S01]  /*a8f0*/  FFMA.FTZ R4, -R157.reuse, R89, R4 ;  /* 0x000000599d047223 */ /* 0x040fe20000010104 */
[C---:B------:R-:W-:Y:S02]  /*a900*/  VIADD R89, R154.reuse, 0x9 ;  /* 0x000000099a597836 */ /* 0x040fe40000000000 */
[CC--:B------:R-:W-:Y:S01]  /*a910*/  FFMA.FTZ R21, -R157.reuse, R90.reuse, R21 ;  /* 0x0000005a9d157223 */ /* 0x0c0fe20000010115 */
[----:B------:R-:W-:Y:S01]  /*a920*/  FFMA.FTZ R27, -R157, R90, R27 ;  /* 0x0000005a9d1b7223 */ /* 0x000fe2000001011b */
[----:B------:R-:W-:Y:S01]  /*a930*/  IABS R88, R88 ;  /* 0x0000005800587213 */ /* 0x000fe20000000000 */
[----:B------:R-:W-:Y:S01]  /*a940*/  VIADD R90, R154, 0xfffffff0 ;  /* 0xfffffff09a5a7836 */ /* 0x000fe20000000000 */
[----:B------:R-:W-:Y:S01]  /*a950*/  IABS R89, R89 ;  /* 0x0000005900597213 */ /* 0x000fe20000000000 */
[----:B------:R-:W-:Y:S01]  /*a960*/  VIADD R153, R153, 0xffffffc0 ;  /* 0xffffffc099997836 */ /* 0x000fe20000000000 */
[----:B------:R-:W-:Y:S02]  /*a970*/  I2FP.F32.S32 R88, R88 ;  /* 0x0000005800587245 */ /* 0x000fe40000201400 */
[----:B------:R-:W-:Y:S02]  /*a980*/  I2FP.F32.S32 R89, R89 ;  /* 0x0000005900597245 */ /* 0x000fe40000201400 */
[----:B------:R-:W-:Y:S01]  /*a990*/  IABS R90, R90 ;  /* 0x0000005a005a7213 */ /* 0x000fe20000000000 */
[CC--:B------:R-:W-:Y:S01]  /*a9a0*/  FFMA.FTZ R29, -R157.reuse, R88.reuse, R29 ;  /* 0x000000589d1d7223 */ /* 0x0c0fe2000001011d */
[C---:B------:R-:W-:Y:S01]  /*a9b0*/  FFMA.FTZ R35, -R157.reuse, R88, R35 ;  /* 0x000000589d237223 */ /* 0x040fe20000010123 */
[----:B------:R-:W-:Y:S01]  /*a9c0*/  FSEL R88, R6, -INF , P4 ;  /* 0xff80000006587808 */ /* 0x000fe20002000000 */
[CC--:B------:R-:W-:Y:S01]  /*a9d0*/  FFMA.FTZ R18, -R157.reuse, R89.reuse, R18 ;  /* 0x000000599d127223 */ /* 0x0c0fe20000010112 */
[----:B------:R-:W-:Y:S01]  /*a9e0*/  I2FP.F32.S32 R90, R90 ;  /* 0x0000005a005a7245 */ /* 0x000fe20000201400 */
[----:B------:R-:W-:Y:S01]  /*a9f0*/  FFMA.FTZ R12, -R157, R89, R12 ;  /* 0x000000599d0c7223 */ /* 0x000fe2000001010c */
[----:B------:R-:W-:Y:S01]  /*aa00*/  I2FP.F32.S32 R91, R91 ;  /* 0x0000005b005b7245 */ /* 0x000fe20000201400 */
[----:B------:R-:W-:Y:S01]  /*aa10*/  VIADD R89, R154, 0xfffffff9 ;  /* 0xfffffff99a597836 */ /* 0x000fe20000000000 */
[----:B------:R-:W-:Y:S01]  /*aa20*/  FSEL R180, R23, -INF , P0 ;  /* 0xff80000017b47808 */ /* 0x000fe20000000000 */
[----:B------:R-:W-:Y:S01]  /*aa30*/  FFMA.FTZ R31, -R157, R90, R31 ;  /* 0x0000005a9d1f7223 */ /* 0x000fe2000001011f */
[----:B------:R-:W-:Y:S01]  /*aa40*/  ISETP.GE.AND P4, PT, R103, R136, PT ;  /* 0x000000886700720c */ /* 0x000fe20003f86270 */
[C---:B------:R-:W-:Y:S01]  /*aa50*/  FFMA.FTZ R25, -R157.reuse, R90, R25 ;  /* 0x0000005a9d197223 */ /* 0x040fe20000010119 */
[-C--:B------:R-:W-:Y:S01]  /*aa60*/  ISETP.GE.AND P0, PT, R112, R136.reuse, PT ;  /* 0x000000887000720c */ /* 0x080fe20003f06270 */
[-C--:B------:R-:W-:Y:S01]  /*aa70*/  FFMA.FTZ R16, -R157, R91.reuse, R16 ;  /* 0x0000005b9d107223 */ /* 0x080fe20000010110 */
[----:B------:R-:W-:Y:S01]  /*aa80*/  FSEL R170, R13, -INF , P4 ;  /* 0xff8000000daa7808 */ /* 0x000fe20002000000 */
[----:B------:R-:W-:Y:S01]  /*aa90*/  FFMA.FTZ R22, -R157, R91, R22 ;  /* 0x0000005b9d167223 */ /* 0x000fe20000010116 */
[----:B------:R-:W-:Y:S01]  /*aaa0*/  FSEL R90, R5, -INF , P0 ;  /* 0xff800000055a7808 */ /* 0x000fe20000000000 */
[----:B------:R-:W-:Y:S01]  /*aab0*/  VIADD R91, R154, 0xfffffff1 ;  /* 0xfffffff19a5b7836 */ /* 0x000fe20000000000 */
[-C--:B------:R-:W-:Y:S01]  /*aac0*/  ISETP.GE.AND P4, PT, R97, R136.reuse, PT ;  /* 0x000000886100720c */ /* 0x080fe20003f86270 */
[----:B------:R-:W-:Y:S01]  /*aad0*/  VIADD R13, R155, 0x18 ;  /* 0x000000189b0d7836 */ /* 0x000fe20000000000 */
[-C--:B------:R-:W-:Y:S02]  /*aae0*/  ISETP.GE.AND P0, PT, R108, R136.reuse, PT ;  /* 0x000000886c00720c */ /* 0x080fe40003f06270 */
[----:B------:R-:W-:Y:S02]  /*aaf0*/  FSEL R111, R4, -INF , P1 ;  /* 0xff800000046f7808 */ /* 0x000fe40000800000 */
[----:B------:R-:W-:Y:S02]  /*ab00*/  IABS R89, R89 ;  /* 0x0000005900597213 */ /* 0x000fe40000000000 */
[-C--:B------:R-:W-:Y:S02]  /*ab10*/  ISETP.GE.AND P1, PT, R110, R136.reuse, PT ;  /* 0x000000886e00720c */ /* 0x080fe40003f26270 */
[----:B------:R-:W-:Y:S02]  /*ab20*/  FSEL R107, R9, -INF , P0 ;  /* 0xff800000096b7808 */ /* 0x000fe40000000000 */
[----:B------:R-:W-:Y:S02]  /*ab30*/  FSEL R102, R16, -INF , P4 ;  /* 0xff80000010667808 */ /* 0x000fe40002000000 */
[----:B------:R-:W-:Y:S02]  /*ab40*/  I2FP.F32.S32 R89, R89 ;  /* 0x0000005900597245 */ /* 0x000fe40000201400 */
[-C--:B------:R-:W-:Y:S02]  /*ab50*/  ISETP.GE.AND P0, PT, R105, R136.reuse, PT ;  /* 0x000000886900720c */ /* 0x080fe40003f06270 */
[----:B------:R-:W-:Y:S01]  /*ab60*/  ISETP.GE.AND P4, PT, R103, R135, PT ;  /* 0x000000876700720c */ /* 0x000fe20003f86270 */
[CC--:B------:R-:W-:Y:S01]  /*ab70*/  FFMA.FTZ R26, -R157.reuse, R89.reuse, R26 ;  /* 0x000000599d1a7223 */ /* 0x0c0fe2000001011a */
[----:B------:R-:W-:Y:S01]  /*ab80*/  FSEL R109, R8, -INF , P1 ;  /* 0xff800000086d7808 */ /* 0x000fe20000800000 */
[----:B------:R-:W-:Y:S01]  /*ab90*/  FFMA.FTZ R20, -R157, R89, R20 ;  /* 0x000000599d147223 */ /* 0x000fe20000010114 */
        /* <DEDUP_REMOVED lines=9> */
[----:B------:R-:W-:Y:S02]  /*ac30*/  IABS R92, R92 ;  /* 0x0000005c005c7213 */ /* 0x000fe40000000000 */
[----:B------:R-:W-:Y:S02]  /*ac40*/  IABS R91, R91 ;  /* 0x0000005b005b7213 */ /* 0x000fe40000000000 */
[----:B------:R-:W-:Y:S02]  /*ac50*/  ISETP.GE.AND P1, PT, R110, R135, PT ;  /* 0x000000876e00720c */ /* 0x000fe40003f26270 */
[----:B------:R-:W-:Y:S02]  /*ac60*/  FSEL R99, R11, -INF , P0 ;  /* 0xff8000000b637808 */ /* 0x000fe40000000000 */
[----:B------:R-:W-:Y:S02]  /*ac70*/  FSEL R186, R21, -INF , P4 ;  /* 0xff80000015ba7808 */ /* 0x000fe40002000000 */
[----:B------:R-:W-:Y:S02]  /*ac80*/  I2FP.F32.S32 R92, R92 ;  /* 0x0000005c005c7245 */ /* 0x000fe40000201400 */
[----:B------:R-:W-:Y:S02]  /*ac90*/  I2FP.F32.S32 R91, R91 ;  /* 0x0000005b005b7245 */ /* 0x000fe40000201400 */
[----:B------:R-:W-:Y:S01]  /*aca0*/  FSEL R101, R10, -INF , P1 ;  /* 0xff8000000a657808 */ /* 0x000fe20000800000 */
[----:B------:R-:W-:Y:S01]  /*acb0*/  FFMA.FTZ R32, -R157, R92, R32 ;  /* 0x0000005c9d207223 */ /* 0x000fe20000010120 */
[----:B------:R-:W-:Y:S01]  /*acc0*/  ISETP.GE.AND P4, PT, R97, R135, PT ;  /* 0x000000876100720c */ /* 0x000fe20003f86270 */
[-C--:B------:R-:W-:Y:S01]  /*acd0*/  FFMA.FTZ R30, -R157, R91.reuse, R30 ;  /* 0x0000005b9d1e7223 */ /* 0x080fe2000001011e */
[-C--:B------:R-:W-:Y:S01]  /*ace0*/  ISETP.GE.AND P0, PT, R155, R136.reuse, PT ;  /* 0x000000889b00720c */ /* 0x080fe20003f06270 */
[----:B------:R-:W-:Y:S01]  /*acf0*/  FFMA.FTZ R24, -R157, R91, R24 ;  /* 0x0000005b9d187223 */ /* 0x000fe20000010118 */
[----:B------:R-:W-:Y:S01]  /*ad00*/  IABS R89, R89 ;  /* 0x0000005900597213 */ /* 0x000fe20000000000 */
[----:B------:R-:W-:Y:S01]  /*ad10*/  VIADD R92, R155, 0x9 ;  /* 0x000000099b5c7836 */ /* 0x000fe20000000000 */
[----:B------:R-:W-:Y:S01]  /*ad20*/  ISETP.GE.AND P1, PT, R105, R135, PT ;  /* 0x000000876900720c */ /* 0x000fe20003f26270 */
[----:B------:R-:W-:Y:S01]  /*ad30*/  VIADD R91, R155, 0x10 ;  /* 0x000000109b5b7836 */ /* 0x000fe20000000000 */
[----:B------:R-:W-:Y:S02]  /*ad40*/  FSEL R188, R20, -INF , P0 ;  /* 0xff80000014bc7808 */ /* 0x000fe40000000000 */
[----:B------:R-:W-:Y:S02]  /*ad50*/  FSEL R18, R18, -INF , P4 ;  /* 0xff80000012127808 */ /* 0x000fe40002000000 */
[----:B------:R-:W-:Y:S02]  /*ad60*/  I2FP.F32.S32 R89, R89 ;  /* 0x0000005900597245 */ /* 0x000fe40000201400 */
[----:B------:R-:W-:Y:S02]  /*ad70*/  ISETP.GE.AND P0, PT, R93, R135, PT ;  /* 0x000000875d00720c */ /* 0x000fe40003f06270 */
[-C--:B------:R-:W-:Y:S01]  /*ad80*/  ISETP.GE.AND P4, PT, R94, R136.reuse, PT ;  /* 0x000000885e00720c */ /* 0x080fe20003f86270 */
[CC--:B------:R-:W-:Y:S01]  /*ad90*/  FFMA.FTZ R28, -R157.reuse, R89.reuse, R28 ;  /* 0x000000599d1c7223 */ /* 0x0c0fe2000001011c */
[----:B------:R-:W-:Y:S01]  /*ada0*/  FSEL R98, R14, -INF , P1 ;  /* 0xff8000000e627808 */ /* 0x000fe20000800000 */
[----:B------:R-:W-:Y:S01]  /*adb0*/  FFMA.FTZ R34, -R157, R89, R34 ;  /* 0x000000599d227223 */ /* 0x000fe20000010122 */
[CC--:B------:R-:W-:Y:S01]  /*adc0*/  ISETP.GE.AND P1, PT, R155.reuse, R135.reuse, PT ;  /* 0x000000879b00720c */ /* 0x0c0fe20003f26270 */
[----:B------:R-:W-:Y:S01]  /*add0*/  VIADD R89, R155, 0x11 ;  /* 0x000000119b597836 */ /* 0x000fe20000000000 */
        /* <DEDUP_REMOVED lines=12> */
[----:B------:R-:W-:Y:S02]  /*aea0*/  FSEL R88, R88, -INF , !P5 ;  /* 0xff80000058587808 */ /* 0x000fe40006800000 */
[----:B------:R-:W-:Y:S02]  /*aeb0*/  ISETP.GE.AND P5, PT, R103, R138, PT ;  /* 0x0000008a6700720c */ /* 0x000fe40003fa6270 */
[----:B------:R-:W-:Y:S02]  /*aec0*/  FSEL R100, R100, -INF , !P4 ;  /* 0xff80000064647808 */ /* 0x000fe40006000000 */
[----:B------:R-:W-:Y:S02]  /*aed0*/  FSEL R29, R29, -INF , P0 ;  /* 0xff8000001d1d7808 */ /* 0x000fe40000000000 */
[----:B------:R-:W-:Y:S02]  /*aee0*/  FSEL R33, R33, -INF , P1 ;  /* 0xff80000021217808 */ /* 0x000fe40000800000 */
[-C--:B------:R-:W-:Y:S02]  /*aef0*/  ISETP.GE.AND P0, PT, R92, R135.reuse, PT ;  /* 0x000000875c00720c */ /* 0x080fe40003f06270 */
[----:B------:R-:W-:Y:S02]  /*af00*/  ISETP.GE.AND P4, PT, R13, R136, PT ;  /* 0x000000880d00720c */ /* 0x000fe40003f86270 */
[----:B------:R-:W-:Y:S02]  /*af10*/  ISETP.GE.AND P1, PT, R91, R135, PT ;  /* 0x000000875b00720c */ /* 0x000fe40003f26270 */
[----:B------:R-:W-:Y:S02]  /*af20*/  FSEL R170, R170, -INF , !P5 ;  /* 0xff800000aaaa7808 */ /* 0x000fe40006800000 */
        /* <DEDUP_REMOVED lines=9> */
[----:B------:R-:W-:Y:S02]  /*afc0*/  FSEL R31, R31, -INF , P4 ;  /* 0xff8000001f1f7808 */ /* 0x000fe40002000000 */
[----:B------:R-:W-:Y:S02]  /*afd0*/  FSEL R180, R180, -INF , !P0 ;  /* 0xff800000b4b47808 */ /* 0x000fe40004000000 */
[----:B------:R-:W-:Y:S02]  /*afe0*/  ISETP.GE.AND P0, PT, R15, R135, PT ;  /* 0x000000870f00720c */ /* 0x000fe40003f06270 */
[----:B------:R-:W-:Y:S02]  /*aff0*/  FSEL R21, R34, -INF , P1 ;  /* 0xff80000022157808 */ /* 0x000fe40000800000 */
[-C--:B------:R-:W-:Y:S02]  /*b000*/  ISETP.GE.AND P4, PT, R112, R138.reuse, PT ;  /* 0x0000008a7000720c */ /* 0x080fe40003f86270 */
[-C--:B------:R-:W-:Y:S02]  /*b010*/  ISETP.GE.AND P1, PT, R110, R138.reuse, PT ;  /* 0x0000008a6e00720c */ /* 0x080fe40003f26270 */
[----:B------:R-:W-:Y:S02]  /*b020*/  FSEL R104, R104, -INF , !P5 ;  /* 0xff80000068687808 */ /* 0x000fe40006800000 */
[----:B------:R-:W-:Y:S02]  /*b030*/  FSEL R25, R111, -INF , !P6 ;  /* 0xff8000006f197808 */ /* 0x000fe40007000000 */
[-C--:B------:R-:W-:Y:S02]  /*b040*/  ISETP.GE.AND P6, PT, R108, R138.reuse, PT ;  /* 0x0000008a6c00720c */ /* 0x080fe40003fc6270 */
[-C--:B------:R-:W-:Y:S02]  /*b050*/  ISETP.GE.AND P5, PT, R155, R137.reuse, PT ;  /* 0x000000899b00720c */ /* 0x080fe40003fa6270 */
[----:B------:R-:W-:Y:S02]  /*b060*/  FSEL R90, R90, -INF , !P4 ;  /* 0xff8000005a5a7808 */ /* 0x000fe40006000000 */
[----:B------:R-:W-:Y:S02]  /*b070*/  FSEL R19, R35, -INF , P0 ;  /* 0xff80000023137808 */ /* 0x000fe40000000000 */
[----:B------:R-:W-:Y:S02]  /*b080*/  FSEL R32, R109, -INF , !P1 ;  /* 0xff8000006d207808 */ /* 0x000fe40004800000 */
[-C--:B------:R-:W-:Y:S02]  /*b090*/  ISETP.GE.AND P0, PT, R112, R137.reuse, PT ;  /* 0x000000897000720c */ /* 0x080fe40003f06270 */
[-C--:B------:R-:W-:Y:S01]  /*b0a0*/  ISETP.GE.AND P1, PT, R108, R137.reuse, PT ;  /* 0x000000896c00720c */ /* 0x080fe20003f26270 */
[----:B------:R-:W-:Y:S01]  /*b0b0*/  IMAD R108, R127, 0x2, R126 ;  /* 0x000000027f6c7824 */ /* 0x000fe200078e027e */
[----:B------:R-:W-:Y:S02]  /*b0c0*/  FSEL R30, R107, -INF , !P6 ;  /* 0xff8000006b1e7808 */ /* 0x000fe40007000000 */
[----:B------:R-:W-:Y:S02]  /*b0d0*/  FSEL R184, R22, -INF , !P5 ;  /* 0xff80000016b87808 */ /* 0x000fe40006800000 */
[-C--:B------:R-:W-:Y:S02]  /*b0e0*/  ISETP.GE.AND P6, PT, R105, R138.reuse, PT ;  /* 0x0000008a6900720c */ /* 0x080fe40003fc6270 */
[----:B------:R-:W-:Y:S02]  /*b0f0*/  ISETP.GE.AND P4, PT, R110, R137, PT ;  /* 0x000000896e00720c */ /* 0x000fe40003f86270 */
[----:B------:R-:W-:Y:S02]  /*b100*/  FMNMX3.FTZ R35, R0, R25, R90, !PT ;  /* 0x0000001900237276 */ /* 0x000fe4000781005a */
[----:B------:R-:W-:Y:S02]  /*b110*/  ISETP.GE.AND P5, PT, R89, R138, PT ;  /* 0x0000008a5900720c */ /* 0x000fe40003fa6270 */
[----:B------:R-:W-:Y:S02]  /*b120*/  FSEL R34, R106, -INF , !P0 ;  /* 0xff8000006a227808 */ /* 0x000fe40004000000 */
[-C--:B------:R-:W-:Y:S02]  /*b130*/  ISETP.GE.AND P0, PT, R105, R137.reuse, PT ;  /* 0x000000896900720c */ /* 0x080fe40003f06270 */
[----:B------:R-:W-:Y:S02]  /*b140*/  FSEL R26, R99, -INF , !P1 ;  /* 0xff800000631a7808 */ /* 0x000fe40004800000 */
[-C--:B------:R-:W-:Y:S02]  /*b150*/  ISETP.GE.AND P1, PT, R97, R137.reuse, PT ;  /* 0x000000896100720c */ /* 0x080fe40003f26270 */
[----:B------:R-:W-:Y:S02]  /*b160*/  FSEL R28, R101, -INF , !P4 ;  /* 0xff800000651c7808 */ /* 0x000fe40006000000 */
[----:B------:R-:W-:Y:S02]  /*b170*/  FMNMX3.FTZ R35, R35, R32, R30, !PT ;  /* 0x0000002023237276 */ /* 0x000fe4000781001e */
[----:B------:R-:W-:Y:S02]  /*b180*/  FSEL R172, R172, -INF , !P6 ;  /* 0xff800000acac7808 */ /* 0x000fe40007000000 */
[----:B------:R-:W-:Y:S02]  /*b190*/  FSEL R122, R29, -INF , !P5 ;  /* 0xff8000001d7a7808 */ /* 0x000fe40006800000 */
[-C--:B------:R-:W-:Y:S02]  /*b1a0*/  ISETP.GE.AND P6, PT, R103, R137.reuse, PT ;  /* 0x000000896700720c */ /* 0x080fe40003fc6270 */
[----:B------:R-:W-:Y:S02]  /*b1b0*/  ISETP.GE.AND P4, PT, R95, R138, PT ;  /* 0x0000008a5f00720c */ /* 0x000fe40003f86270 */
[----:B------:R-:W-:Y:S02]  /*b1c0*/  FMNMX3.FTZ R29, R85, R88, R34, !PT ;  /* 0x00000058551d7276 */ /* 0x000fe40007810022 */
[----:B------:R-:W-:Y:S02]  /*b1d0*/  FSEL R98, R98, -INF , !P0 ;  /* 0xff80000062627808 */ /* 0x000fe40004000000 */
[----:B------:R-:W-:Y:S02]  /*b1e0*/  FSEL R106, R18, -INF , !P1 ;  /* 0xff800000126a7808 */ /* 0x000fe40004800000 */
[C---:B------:R-:W-:Y:S01]  /*b1f0*/  ISETP.GE.AND P0, PT, R155.reuse, R138, PT ;  /* 0x0000008a9b00720c */ /* 0x040fe20003f06270 */
[----:B------:R-:W-:Y:S01]  /*b200*/  VIADD R155, R155, 0xffffffc0 ;  /* 0xffffffc09b9b7836 */ /* 0x000fe20000000000 */
[-C--:B------:R-:W-:Y:S02]  /*b210*/  ISETP.GE.AND P1, PT, R92, R137.reuse, PT ;  /* 0x000000895c00720c */ /* 0x080fe40003f26270 */
[----:B------:R-:W-:Y:S02]  /*b220*/  FMNMX3.FTZ R35, R35, R172, R170, !PT ;  /* 0x000000ac23237276 */ /* 0x000fe400078100aa */
[----:B------:R-:W-:Y:S02]  /*b230*/  FSEL R96, R96, -INF , !P6 ;  /* 0xff80000060607808 */ /* 0x000fe40007000000 */
[----:B------:R-:W-:Y:S02]  /*b240*/  FSEL R186, R186, -INF , !P4 ;  /* 0xff800000baba7808 */ /* 0x000fe40006000000 */
[----:B------:R-:W-:Y:S02]  /*b250*/  FMNMX3.FTZ R29, R29, R28, R26, !PT ;  /* 0x0000001c1d1d7276 */ /* 0x000fe4000781001a */
[CC--:B------:R-:W-:Y:S02]  /*b260*/  ISETP.GE.AND P4, PT, R94.reuse, R137.reuse, PT ;  /* 0x000000895e00720c */ /* 0x0c0fe40003f86270 */
[----:B------:R-:W-:Y:S02]  /*b270*/  ISETP.GE.AND P6, PT, R94, R138, PT ;  /* 0x0000008a5e00720c */ /* 0x000fe40003fc6270 */
[----:B------:R-:W-:Y:S02]  /*b280*/  FSEL R188, R188, -INF , !P0 ;  /* 0xff800000bcbc7808 */ /* 0x000fe40004000000 */
[----:B------:R-:W-:Y:S02]  /*b290*/  FMNMX3.FTZ R35, R35, R102, R100, !PT ;  /* 0x0000006623237276 */ /* 0x000fe40007810064 */
[----:B------:R-:W-:Y:S02]  /*b2a0*/  ISETP.GE.AND P0, PT, R92, R138, PT ;  /* 0x0000008a5c00720c */ /* 0x000fe40003f06270 */
[----:B------:R-:W-:Y:S02]  /*b2b0*/  FSEL R174, R27, -INF , !P1 ;  /* 0xff8000001bae7808 */ /* 0x000fe40004800000 */
[----:B------:R-:W-:Y:S02]  /*b2c0*/  FMNMX3.FTZ R27, R29, R98, R96, !PT ;  /* 0x000000621d1b7276 */ /* 0x000fe40007810060 */
        /* <DEDUP_REMOVED lines=11> */
[-C--:B------:R-:W-:Y:S02]  /*b380*/  ISETP.GE.AND P5, PT, R13, R137.reuse, PT ;  /* 0x000000890d00720c */ /* 0x080fe40003fa6270 */
[----:B------:R-:W-:Y:S02]  /*b390*/  FMNMX3.FTZ R15, R15, R182, R178, !PT ;  /* 0x000000b60f0f7276 */ /* 0x000fe400078100b2 */
        /* <DEDUP_REMOVED lines=8> */
[----:B------:R-:W-:Y:S02]  /*b420*/  FMNMX3.FTZ R29, R18, R121, R119, !PT ;  /* 0x00000079121d7276 */ /* 0x000fe40007810077 */
[----:B------:R-:W-:Y:S02]  /*b430*/  FMNMX3.FTZ R18, R13, R120, R118, !PT ;  /* 0x000000780d127276 */ /* 0x000fe40007810076 */
[----:B------:R-:W-:Y:S01]  /*b440*/  FSEL R19, R19, -INF , !P4 ;  /* 0xff80000013137808 */ /* 0x000fe20006000000 */
[----:B------:R-:W-:Y:S01]  /*b450*/  SHFL.BFLY PT, R92, R29, 0x2, 0x1f ;  /* 0x0c401f001d5c7f89 */ /* 0x000fe200000e0000 */
[----:B------:R-:W-:Y:S04]  /*b460*/  FSEL R21, R21, -INF , !P5 ;  /* 0xff80000015157808 */ /* 0x000fe80006800000 */
[----:B------:R-:W-:Y:S05]  /*b470*/  FMNMX3.FTZ R24, R18, R21, R19, !PT ;  /* 0x0000001512187276 */ /* 0x000fea0007810013 */
[----:B------:R-:W1:Y:S02]  /*b480*/  SHFL.BFLY PT, R13, R24, 0x2, 0x1f ;  /* 0x0c401f00180d7f89 */ /* 0x000e6400000e0000 */
[----:B-1----:R-:W-:Y:S01]  /*b490*/  FMNMX.FTZ R22, R24, R13, !PT ;  /* 0x0000000d18167209 */ /* 0x002fe20007810000 */
[----:B------:R-:W-:Y:S01]  /*b4a0*/  VIADD R24, R108, 0x6000 ;  /* 0x000060006c187836 */ /* 0x000fe20000000000 */
        /* <DEDUP_REMOVED lines=14> */
[-CC-:B------:R-:W-:Y:S01]  /*b590*/  FFMA.FTZ R115, R88, R84.reuse, -R117.reuse ;  /* 0x0000005458737223 */ /* 0x180fe20000010875 */
[-C--:B------:R-:W-:Y:S01]  /*b5a0*/  FFMA.FTZ R111, R28, R84.reuse, -R117 ;  /* 0x000000541c6f7223 */ /* 0x080fe20000010875 */
[-CC-:B------:R-:W-:Y:S01]  /*b5b0*/  FFMA.FTZ R110, R32, R84.reuse, -R123.reuse ;  /* 0x00000054206e7223 */ /* 0x180fe2000001087b */
[-C--:B------:R-:W-:Y:S01]  /*b5c0*/  FFMA.FTZ R112, R25, R84.reuse, -R123 ;  /* 0x0000005419707223 */ /* 0x080fe2000001087b */
[----:B------:R-:W1:Y:S01]  /*b5d0*/  LDSM.16.MT88.4 R32, [R108+0x6000] ;  /* 0x006000006c20783b */ /* 0x000e620000004200 */
[----:B------:R-:W-:Y:S01]  /*b5e0*/  FADD.FTZ R25, -R22, R85 ;  /* 0x0000005516197221 */ /* 0x000fe20000010100 */
[----:B------:R-:W-:Y:S01]  /*b5f0*/  FADD.FTZ R13, -R13, R0 ;  /* 0x000000000d0d7221 */ /* 0x000fe20000010100 */
[----:B------:R-:W-:Y:S02]  /*b600*/  VIADD R85, R108, 0x6020 ;  /* 0x000060206c557836 */ /* 0x000fe40000000000 */
[-CC-:B------:R-:W-:Y:S01]  /*b610*/  FFMA.FTZ R113, R90, R84.reuse, -R123.reuse ;  /* 0x000000545a717223 */ /* 0x180fe2000001087b */
[----:B------:R-:W-:Y:S01]  /*b620*/  FMUL.FTZ R0, R84, R25 ;  /* 0x0000001954007220 */ /* 0x000fe20000410000 */
[----:B------:R-:W-:Y:S02]  /*b630*/  @P2 VIADD R85, R24, 0xffffffe0 ;  /* 0xffffffe018552836 */ /* 0x000fe40000000000 */
[-C--:B------:R-:W-:Y:S01]  /*b640*/  FFMA.FTZ R109, R30, R84.reuse, -R123 ;  /* 0x000000541e6d7223 */ /* 0x080fe2000001087b */
[-CC-:B------:R-:W-:Y:S01]  /*b650*/  FFMA.FTZ R116, R26, R84.reuse, -R117.reuse ;  /* 0x000000541a747223 */ /* 0x180fe20000010875 */
[----:B------:R-:W-:Y:S01]  /*b660*/  FMUL.FTZ R22, R84, R13 ;  /* 0x0000000d54167220 */ /* 0x000fe20000410000 */
[----:B------:R-:W-:Y:S01]  /*b670*/  MUFU.EX2 R112, R112 ;  /* 0x0000007000707308 */ /* 0x000fe20000000800 */
[----:B------:R-:W2:Y:S01]  /*b680*/  LDSM.16.MT88.4 R92, [R85] ;  /* 0x00000000555c783b */ /* 0x000ea20000004200 */
[-CC-:B------:R-:W-:Y:S01]  /*b690*/  FFMA.FTZ R129, R98, R84.reuse, -R117.reuse ;  /* 0x0000005462817223 */ /* 0x180fe20000010875 */
[-C--:B------:R-:W-:Y:S07]  /*b6a0*/  FFMA.FTZ R128, R96, R84.reuse, -R117 ;  /* 0x0000005460807223 */ /* 0x080fee0000010875 */
[----:B------:R-:W3:Y:S01]  /*b6b0*/  MUFU.EX2 R13, R22 ;  /* 0x00000016000d7308 */ /* 0x000ee20000000800 */
[-C--:B------:R-:W-:Y:S01]  /*b6c0*/  FFMA.FTZ R131, R102, R84.reuse, -R123 ;  /* 0x0000005466837223 */ /* 0x080fe2000001087b */
[-C--:B------:R-:W-:Y:S01]  /*b6d0*/  FFMA.FTZ R169, R106, R84.reuse, -R117 ;  /* 0x000000546aa97223 */ /* 0x080fe20000010875 */
[-CC-:B------:R-:W-:Y:S07]  /*b6e0*/  FFMA.FTZ R127, R170, R84.reuse, -R123.reuse ;  /* 0x00000054aa7f7223 */ /* 0x180fee000001087b */
[----:B------:R-:W4:Y:S01]  /*b6f0*/  MUFU.EX2 R0, R0 ;  /* 0x0000000000007308 */ /* 0x000f220000000800 */
[----:B------:R-:W-:Y:S01]  /*b700*/  LDSM.16.MT88.4 R96, [R85+0x400] ;  /* 0x000400005560783b */ /* 0x000fe20000004200 */
[-C--:B------:R-:W-:Y:S01]  /*b710*/  FFMA.FTZ R170, R100, R84.reuse, -R123 ;  /* 0x0000005464aa7223 */ /* 0x080fe2000001087b */
[-C--:B------:R-:W-:Y:S07]  /*b720*/  FFMA.FTZ R177, R174, R84.reuse, -R117 ;  /* 0x00000054aeb17223 */ /* 0x080fee0000010875 */
[----:B------:R-:W5:Y:S01]  /*b730*/  MUFU.EX2 R113, R113 ;  /* 0x0000007100717308 */ /* 0x000f620000000800 */
[-C--:B------:R-:W-:Y:S01]  /*b740*/  FFMA.FTZ R171, R188, R84.reuse, -R123 ;  /* 0x00000054bcab7223 */ /* 0x080fe2000001087b */
[-CC-:B------:R-:W-:Y:S01]  /*b750*/  FFMA.FTZ R173, R184, R84.reuse, -R117.reuse ;  /* 0x00000054b8ad7223 */ /* 0x180fe20000010875 */
[----:B------:R-:W-:Y:S07]  /*b760*/  FFMA.FTZ R180, R180, R84, -R117 ;  /* 0x00000054b4b47223 */ /* 0x000fee0000010875 */
[----:B------:R-:W-:Y:S01]  /*b770*/  MUFU.EX2 R115, R115 ;  /* 0x0000007300737308 */ /* 0x000fe20000000800 */
[----:B------:R-:W-:Y:S01]  /*b780*/  LDSM.16.MT88.4 R100, [R85+0x1400] ;  /* 0x001400005564783b */ /* 0x000fe20000004200 */
[C---:B---3--:R-:W-:Y:S01]  /*b790*/  FMUL.FTZ R24, R13.reuse, R80 ;  /* 0x000000500d187220 */ /* 0x048fe20000410000 */
[C---:B------:R-:W-:Y:S07]  /*b7a0*/  FMUL.FTZ R25, R13.reuse, R81 ;  /* 0x000000510d197220 */ /* 0x040fee0000410000 */
[----:B------:R-:W3:Y:S01]  /*b7b0*/  MUFU.EX2 R114, R114 ;  /* 0x0000007200727308 */ /* 0x000ee20000000800 */
[----:B------:R-:W-:Y:S01]  /*b7c0*/  FMUL.FTZ R28, R13, R76 ;  /* 0x0000004c0d1c7220 */ /* 0x000fe20000410000 */
[C---:B----4-:R-:W-:Y:S01]  /*b7d0*/  FMUL.FTZ R26, R0.reuse, R82 ;  /* 0x00000052001a7220 */ /* 0x050fe20000410000 */
[C---:B------:R-:W-:Y:S07]  /*b7e0*/  FMUL.FTZ R27, R0.reuse, R83 ;  /* 0x00000053001b7220 */ /* 0x040fee0000410000 */
[----:B------:R-:W-:Y:S01]  /*b7f0*/  MUFU.EX2 R110, R110 ;  /* 0x0000006e006e7308 */ /* 0x000fe20000000800 */
[----:B------:R-:W4:Y:S01]  /*b800*/  LDSM.16.MT88.4 R80, [R108+0x7000] ;  /* 0x007000006c50783b */ /* 0x000f220000004200 */
[----:B-----5:R-:W-:Y:S01]  /*b810*/  F2FP.BF16.F32.PACK_AB R88, R113, R112 ;  /* 0x000000707158723e */ /* 0x020fe200000010ff */
[C---:B------:R-:W-:Y:S07]  /*b820*/  FMUL.FTZ R29, R13.reuse, R77 ;  /* 0x0000004d0d1d7220 */ /* 0x040fee0000410000 */
[----:B------:R-:W5:Y:S01]  /*b830*/  MUFU.EX2 R109, R109 ;  /* 0x0000006d006d7308 */ /* 0x000f620000000800 */
[C---:B------:R-:W-:Y:S01]  /*b840*/  FMUL.FTZ R30, R0.reuse, R78 ;  /* 0x0000004e001e7220 */ /* 0x040fe20000410000 */
[----:B------:R-:W-:Y:S01]  /*b850*/  FMUL.FTZ R31, R0, R79 ;  /* 0x0000004f001f7220 */ /* 0x000fe20000410000 */
        /* <DEDUP_REMOVED lines=41> */
[C---:B--2---:R-:W-:Y:S01]  /*baf0*/  HMMA.16816.F32.BF16 R32, R88.reuse, R92, R32 ;  /* 0x0000005c5820723c */ /* 0x044fe20000041820 */
[----:B------:R-:W-:Y:S02]  /*bb00*/  MUFU.EX2 R128, R128 ;  /* 0x0000008000807308 */ /* 0x000fe40000000800 */
[C---:B------:R-:W-:Y:S01]  /*bb10*/  FMUL.FTZ R62, R0.reuse, R62 ;  /* 0x0000003e003e7220 */ /* 0x040fe20000410000 */
[----:B------:R-:W-:Y:S01]  /*bb20*/  FMUL.FTZ R63, R0, R63 ;  /* 0x0000003f003f7220 */ /* 0x000fe20000410000 */
[-C--:B------:R-:W-:Y:S01]  /*bb30*/  FFMA.FTZ R22, R172, R84.reuse, -R123 ;  /* 0x00000054ac167223 */ /* 0x080fe2000001087b */
[----:B------:R-:W-:Y:S01]  /*bb40*/  FFMA.FTZ R172, R104, R84, -R117 ;  /* 0x0000005468ac7223 */ /* 0x000fe20000010875 */
[C---:B------:R-:W-:Y:S01]  /*bb50*/  FMUL.FTZ R64, R13.reuse, R64 ;  /* 0x000000400d407220 */ /* 0x040fe20000410000 */
[C---:B------:R-:W-:Y:S01]  /*bb60*/  HMMA.16816.F32.BF16 R36, R88.reuse, R94, R36 ;  /* 0x0000005e5824723c */ /* 0x040fe20000041824 */
[----:B------:R-:W-:Y:S02]  /*bb70*/  LDSM.16.MT88.4 R92, [R108+0x6400] ;  /* 0x006400006c5c783b */ /* 0x000fe40000004200 */
[----:B------:R-:W-:Y:S01]  /*bb80*/  MUFU.EX2 R131, R131 ;  /* 0x0000008300837308 */ /* 0x000fe20000000800 */
[C---:B------:R-:W-:Y:S01]  /*bb90*/  FMUL.FTZ R65, R13.reuse, R65 ;  /* 0x000000410d417220 */ /* 0x040fe20000410000 */
[C---:B------:R-:W-:Y:S01]  /*bba0*/  FMUL.FTZ R66, R0.reuse, R66 ;  /* 0x0000004200427220 */ /* 0x040fe20000410000 */
[C---:B------:R-:W-:Y:S01]  /*bbb0*/  FMUL.FTZ R67, R0.reuse, R67 ;  /* 0x0000004300437220 */ /* 0x040fe20000410000 */
[C---:B------:R-:W-:Y:S01]  /*bbc0*/  FMUL.FTZ R68, R13.reuse, R68 ;  /* 0x000000440d447220 */ /* 0x040fe20000410000 */
[----:B------:R-:W-:Y:S01]  /*bbd0*/  FMUL.FTZ R69, R13, R69 ;  /* 0x000000450d457220 */ /* 0x000fe20000410000 */
[C---:B----4-:R-:W-:Y:S01]  /*bbe0*/  HMMA.16816.F32.BF16 R40, R88.reuse, R80, R40 ;  /* 0x000000505828723c */ /* 0x050fe20000041828 */
[----:B------:R-:W-:Y:S03]  /*bbf0*/  LDSM.16.MT88.4 R104, [R108+0x8400] ;  /* 0x008400006c68783b */ /* 0x000fe60000004200 */
[----:B------:R-:W2:Y:S01]  /*bc00*/  MUFU.EX2 R22, R22 ;  /* 0x0000001600167308 */ /* 0x000ea20000000800 */
[C---:B------:R-:W-:Y:S01]  /*bc10*/  FMUL.FTZ R70, R0.reuse, R70 ;  /* 0x0000004600467220 */ /* 0x040fe20000410000 */
[----:B------:R-:W-:Y:S01]  /*bc20*/  FMUL.FTZ R71, R0, R71 ;  /* 0x0000004700477220 */ /* 0x000fe20000410000 */
[-CC-:B------:R-:W-:Y:S07]  /*bc30*/  FFMA.FTZ R175, R182, R84.reuse, -R123.reuse ;  /* 0x00000054b6af7223 */ /* 0x180fee000001087b */
[----:B------:R-:W3:Y:S01]  /*bc40*/  MUFU.EX2 R170, R170 ;  /* 0x000000aa00aa7308 */ /* 0x000ee20000000800 */
[-CC-:B------:R-:W-:Y:S01]  /*bc50*/  FFMA.FTZ R186, R186, R84.reuse, -R123.reuse ;  /* 0x00000054baba7223 */ /* 0x180fe2000001087b */
[C---:B------:R-:W-:Y:S01]  /*bc60*/  HMMA.16816.F32.BF16 R44, R88.reuse, R82, R44 ;  /* 0x00000052582c723c */ /* 0x040fe2000004182c */
[----:B------:R-:W4:Y:S07]  /*bc70*/  LDSM.16.MT88.4 R80, [R85+0x2000] ;  /* 0x002000005550783b */ /* 0x000f2e0000004200 */
[----:B------:R-:W-:Y:S01]  /*bc80*/  MUFU.EX2 R169, R169 ;  /* 0x000000a900a97308 */ /* 0x000fe20000000800 */
[-CC-:B------:R-:W-:Y:S01]  /*bc90*/  FFMA.FTZ R178, R178, R84.reuse, -R123.reuse ;  /* 0x00000054b2b27223 */ /* 0x180fe2000001087b */
[-CC-:B------:R-:W-:Y:S01]  /*bca0*/  FFMA.FTZ R130, R130, R84.reuse, -R123.reuse ;  /* 0x0000005482827223 */ /* 0x180fe2000001087b */
[-C--:B------:R-:W-:Y:S07]  /*bcb0*/  FFMA.FTZ R179, R122, R84.reuse, -R123 ;  /* 0x000000547ab37223 */ /* 0x080fee000001087b */
[----:B------:R-:W5:Y:S01]  /*bcc0*/  MUFU.EX2 R172, R172 ;  /* 0x000000ac00ac7308 */ /* 0x000f620000000800 */
[----:B------:R-:W-:Y:S01]  /*bcd0*/  FFMA.FTZ R21, R21, R84, -R117 ;  /* 0x0000005415157223 */ /* 0x000fe20000010875 */
[----:B------:R-:W-:Y:S01]  /*bce0*/  FFMA.FTZ R112, R13, R168, R112 ;  /* 0x000000a80d707223 */ /* 0x000fe20000010070 */
[----:B------:R-:W-:Y:S07]  /*bcf0*/  ISETP.GT.AND P0, PT, R152, R143, PT ;  /* 0x0000008f9800720c */ /* 0x000fee0003f04270 */
[----:B------:R-:W-:Y:S01]  /*bd00*/  MUFU.EX2 R171, R171 ;  /* 0x000000ab00ab7308 */ /* 0x000fe20000000800 */
[C---:B-1----:R-:W-:Y:S03]  /*bd10*/  HMMA.16816.F32.BF16 R48, R88.reuse, R72, R48 ;  /* 0x000000485830723c */ /* 0x042fe60000041830 */
[----:B--2---:R-:W-:Y:S06]  /*bd20*/  F2FP.BF16.F32.PACK_AB R72, R127, R22 ;  /* 0x000000167f48723e */ /* 0x004fec00000010ff */
[----:B------:R-:W-:Y:S01]  /*bd30*/  MUFU.EX2 R184, R186 ;  /* 0x000000ba00b87308 */ /* 0x000fe20000000800 */
[----:B------:R-:W-:Y:S01]  /*bd40*/  F2FP.BF16.F32.PACK_AB R73, R128, R129 ;  /* 0x000000818049723e */ /* 0x000fe200000010ff */
[----:B------:R-:W-:Y:S01]  /*bd50*/  FFMA.FTZ R115, R0, R166, R115 ;  /* 0x000000a600737223 */ /* 0x000fe20000010073 */
[----:B------:R-:W-:Y:S01]  /*bd60*/  FADD.FTZ R113, R113, R112 ;  /* 0x0000007071717221 */ /* 0x000fe20000010000 */
[C---:B------:R-:W-:Y:S06]  /*bd70*/  HMMA.16816.F32.BF16 R52, R88.reuse, R74, R52 ;  /* 0x0000004a5834723c */ /* 0x040fec0000041834 */
[----:B------:R-:W1:Y:S01]  /*bd80*/  MUFU.EX2 R173, R173 ;  /* 0x000000ad00ad7308 */ /* 0x000e620000000800 */
[----:B---3--:R-:W-:Y:S01]  /*bd90*/  F2FP.BF16.F32.PACK_AB R74, R170, R131 ;  /* 0x00000083aa4a723e */ /* 0x008fe200000010ff */
[----:B------:R-:W-:Y:S01]  /*bda0*/  FADD.FTZ R114, R114, R115 ;  /* 0x0000007372727221 */ /* 0x000fe20000010000 */
[----:B-----5:R-:W-:Y:S07]  /*bdb0*/  F2FP.BF16.F32.PACK_AB R75, R172, R169 ;  /* 0x000000a9ac4b723e */ /* 0x020fee00000010ff */
[----:B------:R-:W2:Y:S01]  /*bdc0*/  MUFU.EX2 R180, R180 ;  /* 0x000000b400b47308 */ /* 0x000ea20000000800 */
[----:B------:R-:W-:Y:S01]  /*bdd0*/  FADD.FTZ R110, R110, R113 ;  /* 0x000000716e6e7221 */ /* 0x000fe20000010000 */
[C---:B------:R-:W-:Y:S08]  /*bde0*/  HMMA.16816.F32.BF16 R56, R88.reuse, R76, R56 ;  /* 0x0000004c5838723c */ /* 0x040ff00000041838 */
[----:B------:R-:W-:Y:S01]  /*bdf0*/  MUFU.EX2 R175, R175 ;  /* 0x000000af00af7308 */ /* 0x000fe20000000800 */
[----:B------:R-:W-:Y:S01]  /*be00*/  FADD.FTZ R111, R111, R114 ;  /* 0x000000726f6f7221 */ /* 0x000fe20000010000 */
[----:B------:R-:W-:Y:S08]  /*be10*/  FADD.FTZ R109, R109, R110 ;  /* 0x0000006e6d6d7221 */ /* 0x000ff00000010000 */
[----:B------:R-:W-:Y:S01]  /*be20*/  MUFU.EX2 R177, R177 ;  /* 0x000000b100b17308 */ /* 0x000fe20000000800 */
[----:B------:R-:W-:Y:S01]  /*be30*/  FADD.FTZ R116, R116, R111 ;  /* 0x0000006f74747221 */ /* 0x000fe20000010000 */
[C---:B------:R-:W-:Y:S01]  /*be40*/  HMMA.16816.F32.BF16 R60, R88.reuse, R78, R60 ;  /* 0x0000004e583c723c */ /* 0x040fe2000004183c */
[----:B------:R-:W3:Y:S07]  /*be50*/  LDSM.16.MT88.4 R76, [R108+0x7400] ;  /* 0x007400006c4c783b */ /* 0x000eee0000004200 */
[----:B------:R-:W-:Y:S01]  /*be60*/  MUFU.EX2 R122, R130 ;  /* 0x00000082007a7308 */ /* 0x000fe20000000800 */
[----:B------:R-:W-:Y:S01]  /*be70*/  FADD.FTZ R0, R22, R109 ;  /* 0x0000006d16007221 */ /* 0x000fe20000010000 */
[----:B------:R-:W-:Y:S08]  /*be80*/  FADD.FTZ R129, R129, R116 ;  /* 0x0000007481817221 */ /* 0x000ff00000010000 */
[----:B------:R-:W-:Y:S01]  /*be90*/  MUFU.EX2 R179, R179 ;  /* 0x000000b300b37308 */ /* 0x000fe20000000800 */
[----:B------:R-:W-:Y:S01]  /*bea0*/  FADD.FTZ R0, R127, R0 ;  /* 0x000000007f007221 */ /* 0x000fe20000010000 */
[C---:B----4-:R-:W-:Y:S03]  /*beb0*/  HMMA.16816.F32.BF16 R64, R88.reuse, R80, R64 ;  /* 0x000000505840723c */ /* 0x050fe60000041840 */
[----:B------:R-:W-:Y:S01]  /*bec0*/  FADD.FTZ R128, R128, R129 ;  /* 0x0000008180807221 */ /* 0x000fe20000010000 */
[----:B------:R-:W-:Y:S03]  /*bed0*/  FADD.FTZ R131, R131, R0 ;  /* 0x0000000083837221 */ /* 0x000fe60000010000 */
[----:B------:R-:W-:Y:S01]  /*bee0*/  FADD.FTZ R169, R169, R128 ;  /* 0x00000080a9a97221 */ /* 0x000fe20000010000 */
[----:B------:R-:W-:Y:S01]  /*bef0*/  HMMA.16816.F32.BF16 R68, R88, R82, R68 ;  /* 0x000000525844723c */ /* 0x000fe20000041844 */
[----:B------:R-:W-:Y:S02]  /*bf00*/  LDSM.16.MT88.4 R80, [R108+0x6800] ;  /* 0x006800006c50783b */ /* 0x000fe40000004200 */
[----:B------:R-:W-:Y:S01]  /*bf10*/  FADD.FTZ R170, R170, R131 ;  /* 0x00000083aaaa7221 */ /* 0x000fe20000010000 */
[----:B------:R-:W-:Y:S04]  /*bf20*/  FADD.FTZ R172, R172, R169 ;  /* 0x000000a9acac7221 */ /* 0x000fe80000010000 */
[C---:B------:R-:W-:Y:S01]  /*bf30*/  HMMA.16816.F32.BF16 R24, R72.reuse, R92, R24 ;  /* 0x0000005c4818723c */ /* 0x040fe20000041818 */
[----:B------:R-:W-:Y:S04]  /*bf40*/  LDSM.16.MT88.4 R88, [R85+0x800] ;  /* 0x000800005558783b */ /* 0x000fe80000004200 */
[----:B-1----:R-:W-:Y:S03]  /*bf50*/  FADD.FTZ R13, R173, R172 ;  /* 0x000000acad0d7221 */ /* 0x002fe60000010000 */
[C---:B------:R-:W-:Y:S01]  /*bf60*/  HMMA.16816.F32.BF16 R28, R72.reuse, R94, R28 ;  /* 0x0000005e481c723c */ /* 0x040fe2000004181c */
[----:B------:R-:W-:Y:S02]  /*bf70*/  LDSM.16.MT88.4 R92, [R108+0x7800] ;  /* 0x007800006c5c783b */ /* 0x000fe40000004200 */
[----:B--2---:R-:W-:Y:S05]  /*bf80*/  FADD.FTZ R13, R180, R13 ;  /* 0x0000000db40d7221 */ /* 0x004fea0000010000 */
[C---:B------:R-:W-:Y:S08]  /*bf90*/  HMMA.16816.F32.BF16 R32, R72.reuse, R96, R32 ;  /* 0x000000604820723c */ /* 0x040ff00000041820 */
[C---:B------:R-:W-:Y:S01]  /*bfa0*/  HMMA.16816.F32.BF16 R36, R72.reuse, R98, R36 ;  /* 0x000000624824723c */ /* 0x040fe20000041824 */
[----:B------:R-:W-:Y:S07]  /*bfb0*/  LDSM.16.MT88.4 R96, [R85+0x1800] ;  /* 0x001800005560783b */ /* 0x000fee0000004200 */
[C---:B---3--:R-:W-:Y:S08]  /*bfc0*/  HMMA.16816.F32.BF16 R40, R72.reuse, R76, R40 ;  /* 0x0000004c4828723c */ /* 0x048ff00000041828 */
[C---:B------:R-:W-:Y:S01]  /*bfd0*/  HMMA.16816.F32.BF16 R44, R72.reuse, R78, R44 ;  /* 0x0000004e482c723c */ /* 0x040fe2000004182c */
[----:B------:R-:W1:Y:S07]  /*bfe0*/  LDSM.16.MT88.4 R76, [R85+0x2400] ;  /* 0x00240000554c783b */ /* 0x000e6e0000004200 */
[C---:B------:R-:W-:Y:S03]  /*bff0*/  HMMA.16816.F32.BF16 R48, R72.reuse, R100, R48 ;  /* 0x000000644830723c */ /* 0x040fe60000041830 */
[----:B------:R-:W-:Y:S02]  /*c000*/  FFMA.FTZ R100, R176, R84, -R117 ;  /* 0x00000054b0647223 */ /* 0x000fe40000010875 */
[----:B------:R-:W2:Y:S03]  /*c010*/  MUFU.EX2 R176, R178 ;  /* 0x000000b200b07308 */ /* 0x000ea60000000800 */
[C---:B------:R-:W-:Y:S07]  /*c020*/  HMMA.16816.F32.BF16 R52, R72.reuse, R102, R52 ;  /* 0x000000664834723c */ /* 0x040fee0000041834 */
[----:B------:R3:W4:Y:S01]  /*c030*/  MUFU.EX2 R174, R100 ;  /* 0x0000006400ae7308 */ /* 0x0007220000000800 */
[C---:B------:R-:W-:Y:S01]  /*c040*/  HMMA.16816.F32.BF16 R56, R72.reuse, R104, R56 ;  /* 0x000000684838723c */ /* 0x040fe20000041838 */
[----:B---3--:R-:W-:Y:S07]  /*c050*/  LDSM.16.MT88.4 R100, [R108+0x7c00] ;  /* 0x007c00006c64783b */ /* 0x008fee0000004200 */
[C---:B------:R-:W-:Y:S01]  /*c060*/  HMMA.16816.F32.BF16 R60, R72.reuse, R106, R60 ;  /* 0x0000006a483c723c */ /* 0x040fe2000004183c */
[----:B------:R-:W-:Y:S07]  /*c070*/  LDSM.16.MT88.4 R104, [R85+0x1c00] ;  /* 0x001c00005568783b */ /* 0x000fee0000004200 */
[C---:B-1----:R-:W-:Y:S08]  /*c080*/  HMMA.16816.F32.BF16 R64, R72.reuse, R76, R64 ;  /* 0x0000004c4840723c */ /* 0x042ff00000041840 */
[----:B------:R-:W-:Y:S01]  /*c090*/  HMMA.16816.F32.BF16 R68, R72, R78, R68 ;  /* 0x0000004e4844723c */ /* 0x000fe20000041844 */
[----:B------:R-:W1:Y:S02]  /*c0a0*/  LDSM.16.MT88.4 R76, [R108+0x8800] ;  /* 0x008800006c4c783b */ /* 0x000e640000004200 */
[----:B------:R-:W-:Y:S01]  /*c0b0*/  F2FP.BF16.F32.PACK_AB R72, R184, R171 ;  /* 0x000000abb848723e */ /* 0x000fe200000010ff */
[----:B------:R-:W-:Y:S01]  /*c0c0*/  FADD.FTZ R171, R171, R170 ;  /* 0x000000aaabab7221 */ /* 0x000fe20000010000 */
[----:B------:R-:W-:Y:S02]  /*c0d0*/  F2FP.BF16.F32.PACK_AB R73, R180, R173 ;  /* 0x000000adb449723e */ /* 0x000fe400000010ff */
[----:B--2---:R-:W-:Y:S01]  /*c0e0*/  F2FP.BF16.F32.PACK_AB R74, R176, R175 ;  /* 0x000000afb04a723e */ /* 0x004fe200000010ff */
[----:B------:R-:W-:Y:S01]  /*c0f0*/  FADD.FTZ R184, R184, R171 ;  /* 0x000000abb8b87221 */ /* 0x000fe20000010000 */
[----:B----4-:R-:W-:Y:S01]  /*c100*/  F2FP.BF16.F32.PACK_AB R75, R177, R174 ;  /* 0x000000aeb14b723e */ /* 0x010fe200000010ff */
[----:B------:R-:W-:Y:S02]  /*c110*/  FADD.FTZ R174, R174, R13 ;  /* 0x0000000daeae7221 */ /* 0x000fe40000010000 */
[----:B------:R-:W-:Y:S02]  /*c120*/  FADD.FTZ R175, R175, R184 ;  /* 0x000000b8afaf7221 */ /* 0x000fe40000010000 */
[----:B------:R-:W-:Y:S02]  /*c130*/  FADD.FTZ R177, R177, R174 ;  /* 0x000000aeb1b17221 */ /* 0x000fe40000010000 */
[C---:B------:R-:W-:Y:S03]  /*c140*/  HMMA.16816.F32.BF16 R24, R72.reuse, R80, R24 ;  /* 0x000000504818723c */ /* 0x040fe60000041818 */
[----:B------:R-:W-:Y:S04]  /*c150*/  FADD.FTZ R13, R176, R175 ;  /* 0x000000afb00d7221 */ /* 0x000fe80000010000 */
[----:B------:R-:W-:Y:S01]  /*c160*/  FADD.FTZ R0, R122, R13 ;  /* 0x0000000d7a007221 */ /* 0x000fe20000010000 */
[C---:B------:R-:W-:Y:S01]  /*c170*/  HMMA.16816.F32.BF16 R28, R72.reuse, R82, R28 ;  /* 0x00000052481c723c */ /* 0x040fe2000004181c */
[----:B------:R-:W2:Y:S02]  /*c180*/  LDSM.16.MT88.4 R80, [R85+0x2800] ;  /* 0x002800005550783b */ /* 0x000ea40000004200 */
[----:B------:R-:W-:Y:S05]  /*c190*/  FADD.FTZ R0, R179, R0 ;  /* 0x00000000b3007221 */ /* 0x000fea0000010000 */
[C---:B------:R-:W-:Y:S03]  /*c1a0*/  HMMA.16816.F32.BF16 R32, R72.reuse, R88, R32 ;  /* 0x000000584820723c */ /* 0x040fe60000041820 */
[-C--:B------:R-:W-:Y:S01]  /*c1b0*/  FFMA.FTZ R89, R118, R84.reuse, -R117 ;  /* 0x0000005476597223 */ /* 0x080fe20000010875 */
[-CC-:B------:R-:W-:Y:S01]  /*c1c0*/  FFMA.FTZ R88, R121, R84.reuse, -R123.reuse ;  /* 0x0000005479587223 */ /* 0x180fe2000001087b */
[-C--:B------:R-:W-:Y:S02]  /*c1d0*/  FFMA.FTZ R123, R119, R84.reuse, -R123 ;  /* 0x00000054777b7223 */ /* 0x080fe4000001087b */
[----:B------:R-:W-:Y:S01]  /*c1e0*/  MUFU.EX2 R121, R89 ;  /* 0x0000005900797308 */ /* 0x000fe20000000800 */
[C---:B------:R-:W-:Y:S03]  /*c1f0*/  HMMA.16816.F32.BF16 R36, R72.reuse, R90, R36 ;  /* 0x0000005a4824723c */ /* 0x040fe60000041824 */
[-CC-:B------:R-:W-:Y:S06]  /*c200*/  FFMA.FTZ R90, R120, R84.reuse, -R117.reuse ;  /* 0x00000054785a7223 */ /* 0x180fec0000010875 */
[----:B------:R3:W-:Y:S01]  /*c210*/  MUFU.EX2 R119, R88 ;  /* 0x0000005800777308 */ /* 0x0007e20000000800 */
[----:B------:R-:W-:Y:S01]  /*c220*/  FFMA.FTZ R117, R19, R84, -R117 ;  /* 0x0000005413757223 */ /* 0x000fe20000010875 */
[C---:B------:R-:W-:Y:S08]  /*c230*/  HMMA.16816.F32.BF16 R40, R72.reuse, R92, R40 ;  /* 0x0000005c4828723c */ /* 0x040ff00000041828 */
[----:B------:R-:W4:Y:S10]  /*c240*/  MUFU.EX2 R118, R90 ;  /* 0x0000005a00767308 */ /* 0x000f340000000800 */
[----:B------:R-:W5:Y:S01]  /*c250*/  MUFU.EX2 R120, R123 ;  /* 0x0000007b00787308 */ /* 0x000f620000000800 */
[C---:B------:R-:W-:Y:S01]  /*c260*/  HMMA.16816.F32.BF16 R44, R72.reuse, R94, R44 ;  /* 0x0000005e482c723c */ /* 0x040fe2000004182c */
[----:B------:R-:W2:Y:S08]  /*c270*/  LDSM.16.MT88.4 R92, [R108+0x6c00] ;  /* 0x006c00006c5c783b */ /* 0x000eb00000004200 */
[----:B------:R-:W-:Y:S01]  /*c280*/  MUFU.EX2 R19, R21 ;  /* 0x0000001500137308 */ /* 0x000fe20000000800 */
[----:B---3--:R-:W-:Y:S09]  /*c290*/  F2FP.BF16.F32.PACK_AB R88, R179, R122 ;  /* 0x0000007ab358723e */ /* 0x008ff200000010ff */
[----:B------:R-:W3:Y:S01]  /*c2a0*/  MUFU.EX2 R130, R117 ;  /* 0x0000007500827308 */ /* 0x000ee20000000800 */
[----:B----4-:R-:W-:Y:S01]  /*c2b0*/  F2FP.BF16.F32.PACK_AB R89, R121, R118 ;  /* 0x000000767959723e */ /* 0x010fe200000010ff */
[C---:B------:R-:W-:Y:S03]  /*c2c0*/  HMMA.16816.F32.BF16 R48, R72.reuse, R96, R48 ;  /* 0x000000604830723c */ /* 0x040fe60000041830 */
[----:B-----5:R-:W-:Y:S01]  /*c2d0*/  F2FP.BF16.F32.PACK_AB R90, R120, R119 ;  /* 0x00000077785a723e */ /* 0x020fe200000010ff */
[----:B------:R-:W-:Y:S01]  /*c2e0*/  FADD.FTZ R22, R118, R177 ;  /* 0x000000b176167221 */ /* 0x000fe20000010000 */
[----:B------:R-:W-:Y:S01]  /*c2f0*/  FADD.FTZ R119, R119, R0 ;  /* 0x0000000077777221 */ /* 0x000fe20000010000 */
[----:B------:R-:W-:Y:S02]  /*c300*/  IMAD.MOV.U32 R0, RZ, RZ, R18 ;  /* 0x000000ffff007224 */ /* 0x000fe400078e0012 */
[C---:B------:R-:W-:Y:S01]  /*c310*/  HMMA.16816.F32.BF16 R52, R72.reuse, R98, R52 ;  /* 0x000000624834723c */ /* 0x040fe20000041834 */
[----:B------:R-:W4:Y:S02]  /*c320*/  LDSM.16.MT88.4 R96, [R85+0xc00] ;  /* 0x000c00005560783b */ /* 0x000f240000004200 */
[----:B------:R-:W-:Y:S01]  /*c330*/  FADD.FTZ R22, R121, R22 ;  /* 0x0000001679167221 */ /* 0x000fe20000010000 */
[----:B---3--:R-:W-:Y:S01]  /*c340*/  F2FP.BF16.F32.PACK_AB R91, R130, R19 ;  /* 0x00000013825b723e */ /* 0x008fe200000010ff */
[----:B------:R-:W-:Y:S02]  /*c350*/  FADD.FTZ R168, R120, R119 ;  /* 0x0000007778a87221 */ /* 0x000fe40000010000 */
[----:B------:R-:W-:Y:S01]  /*c360*/  FADD.FTZ R19, R19, R22 ;  /* 0x0000001613137221 */ /* 0x000fe20000010000 */
[C---:B-1----:R-:W-:Y:S03]  /*c370*/  HMMA.16816.F32.BF16 R56, R72.reuse, R76, R56 ;  /* 0x0000004c4838723c */ /* 0x042fe60000041838 */
[----:B------:R-:W-:Y:S05]  /*c380*/  FADD.FTZ R166, R130, R19 ;  /* 0x0000001382a67221 */ /* 0x000fea0000010000 */
[C---:B------:R-:W-:Y:S08]  /*c390*/  HMMA.16816.F32.BF16 R60, R72.reuse, R78, R60 ;  /* 0x0000004e483c723c */ /* 0x040ff0000004183c */
[C---:B--2---:R-:W-:Y:S08]  /*c3a0*/  HMMA.16816.F32.BF16 R64, R72.reuse, R80, R64 ;  /* 0x000000504840723c */ /* 0x044ff00000041840 */
[----:B------:R-:W-:Y:S08]  /*c3b0*/  HMMA.16816.F32.BF16 R68, R72, R82, R68 ;  /* 0x000000524844723c */ /* 0x000ff00000041844 */
[C---:B------:R-:W-:Y:S01]  /*c3c0*/  HMMA.16816.F32.BF16 R80, R88.reuse, R92, R24 ;  /* 0x0000005c5850723c */ /* 0x040fe20000041818 */
[----:B------:R-:W1:Y:S07]  /*c3d0*/  LDSM.16.MT88.4 R24, [R108+0x8c00] ;  /* 0x008c00006c18783b */ /* 0x000e6e0000004200 */
[C---:B------:R-:W-:Y:S01]  /*c3e0*/  HMMA.16816.F32.BF16 R76, R88.reuse, R94, R28 ;  /* 0x0000005e584c723c */ /* 0x040fe2000004181c */
[----:B------:R2:W3:Y:S07]  /*c3f0*/  LDSM.16.MT88.4 R28, [R85+0x2c00] ;  /* 0x002c0000551c783b */ /* 0x0004ee0000004200 */
[C---:B----4-:R-:W-:Y:S08]  /*c400*/  HMMA.16816.F32.BF16 R72, R88.reuse, R96, R32 ;  /* 0x000000605848723c */ /* 0x050ff00000041820 */
[C---:B------:R-:W-:Y:S08]  /*c410*/  HMMA.16816.F32.BF16 R36, R88.reuse, R98, R36 ;  /* 0x000000625824723c */ /* 0x040ff00000041824 */
[C---:B------:R-:W-:Y:S03]  /*c420*/  HMMA.16816.F32.BF16 R40, R88.reuse, R100, R40 ;  /* 0x000000645828723c */ /* 0x040fe60000041828 */
[----:B--2---:R-:W-:Y:S05]  /*c430*/  IMAD.MOV.U32 R85, RZ, RZ, R15 ;  /* 0x000000ffff557224 */ /* 0x004fea00078e000f */
[C---:B------:R-:W-:Y:S08]  /*c440*/  HMMA.16816.F32.BF16 R44, R88.reuse, R102, R44 ;  /* 0x00000066582c723c */ /* 0x040ff0000004182c */
[C---:B------:R-:W-:Y:S08]  /*c450*/  HMMA.16816.F32.BF16 R48, R88.reuse, R104, R48 ;  /* 0x000000685830723c */ /* 0x040ff00000041830 */
[C---:B------:R-:W-:Y:S08]  /*c460*/  HMMA.16816.F32.BF16 R52, R88.reuse, R106, R52 ;  /* 0x0000006a5834723c */ /* 0x040ff00000041834 */
[C---:B-1----:R-:W-:Y:S08]  /*c470*/  HMMA.16816.F32.BF16 R56, R88.reuse, R24, R56 ;  /* 0x000000185838723c */ /* 0x042ff00000041838 */
[C---:B------:R-:W-:Y:S08]  /*c480*/  HMMA.16816.F32.BF16 R60, R88.reuse, R26, R60 ;  /* 0x0000001a583c723c */ /* 0x040ff0000004183c */
[C---:B---3--:R-:W-:Y:S08]  /*c490*/  HMMA.16816.F32.BF16 R64, R88.reuse, R28, R64 ;  /* 0x0000001c5840723c */ /* 0x048ff00000041840 */
[----:B------:R-:W-:Y:S01]  /*c4a0*/  HMMA.16816.F32.BF16 R68, R88, R30, R68 ;  /* 0x0000001e5844723c */ /* 0x000fe20000041844 */
[----:B------:R-:W-:Y:S08]  /*c4b0*/  @!UPT UIADD3 URZ, UPT, UPT, URZ, URZ, URZ ;  /* 0x000000fffffff290 */ /* 0x000ff0000fffe0ff */
[----:B------:R-:W-:Y:S11]  /*c4c0*/  @P0 BRA `(.L_x_10201) ;  /* 0xffffffc800740947 */ /* 0x000ff6000383ffff */
.L_x_10194:
        /* <DEDUP_REMOVED lines=11> */
.L_x_10213:
        /* <DEDUP_REMOVED lines=140> */
.L_x_10204:
[----:B------:R-:W-:Y:S05]  /*ce40*/  BSYNC.RECONVERGENT B0 ;  /* 0x0000000000007941 */ /* 0x000fea0003800200 */
.L_x_10203:
        /* <DEDUP_REMOVED lines=27> */
.L_x_10206:
[----:B------:R-:W-:Y:S05]  /*d000*/  BSYNC.RECONVERGENT B0 ;  /* 0x0000000000007941 */ /* 0x000fea0003800200 */
.L_x_10205:
        /* <DEDUP_REMOVED lines=8> */
[----:B------:R-:W-:Y:S02]  /*d090*/  IMAD R0, R37, R150, RZ ;  /* 0x0000009625007224 */ /* 0x000fe400078e02ff */
        /* <DEDUP_REMOVED lines=23> */
.L_x_10208:
[----:B------:R-:W-:Y:S05]  /*d210*/  BSYNC.RECONVERGENT B0 ;  /* 0x0000000000007941 */ /* 0x000fea0003800200 */
.L_x_10207:
[----:B------:R-:W-:-:S04]  /*d220*/  MOV R149, 0x0 ;  /* 0x0000000000957802 */ /* 0x000fc80000000f00 */
[----:B-12345:R-:W-:Y:S05]  /*d230*/  @P0 RET.REL.NODEC R148 `(_ZN5flash24flash_fwd_splitkv_kernelI23Flash_fwd_kernel_traitsILi96ELi64ELi64ELi4ELb0ELb0EN7cutlass10bfloat16_tE19Flash_kernel_traitsILi96ELi64ELi64ELi4ES3_EELb0ELb1ELb1ELb0ELb0ELb0ELb0ELb0EEEvNS_16Flash_fwd_paramsE) ;  /* 0xffffff2c94700950 */ /* 0x03efea0003c3ffff */
        /* <DEDUP_REMOVED lines=16> */
[----:B-1----:R-:W-:Y:S05]  /*d340*/  @P0 RET.REL.NODEC R148 `(_ZN5flash24flash_fwd_splitkv_kernelI23Flash_fwd_kernel_traitsILi96ELi64ELi64ELi4ELb0ELb0EN7cutlass10bfloat16_tE19Flash_kernel_traitsILi96ELi64ELi64ELi4ES3_EELb0ELb1ELb1ELb0ELb0ELb0ELb0ELb0EEEvNS_16Flash_fwd_paramsE) ;  /* 0xffffff2c942c0950 */ /* 0x002fea0003c3ffff */
[----:B------:R-:W-:Y:S01]  /*d350*/  MOV R149, 0x0 ;  /* 0x0000000000957802 */ /* 0x000fe20000000f00 */
[----:B------:R1:W-:Y:S03]  /*d360*/  ST.E.128 desc[UR4][R2.64+0x80], R24 ;  /* 0x0000801802007985 */ /* 0x0003e6000c101d04 */
[----:B-1----:R-:W-:Y:S05]  /*d370*/  RET.REL.NODEC R148 `(_ZN5flash24flash_fwd_splitkv_kernelI23Flash_fwd_kernel_traitsILi96ELi64ELi64ELi4ELb0ELb0EN7cutlass10bfloat16_tE19Flash_kernel_traitsILi96ELi64ELi64ELi4ES3_EELb0ELb1ELb1ELb0ELb0ELb0ELb0ELb0EEEvNS_16Flash_fwd_paramsE) ;  /* 0xffffff2c94207950 */ /* 0x002fea0003c3ffff */
.L_x_10202:
[----:B------:R-:W-:Y:S01]  /*d380*/  MOV R5, 0x2 ;  /* 0x0000000200057802 */ /* 0x000fe20000000f00 */
[----:B------:R-:W-:Y:S01]  /*d390*/  IMAD.MOV.U32 R0, RZ, RZ, 0x1f ;  /* 0x0000001fff007424 */ /* 0x000fe200078e00ff */
[----:B------:R-:W-:-:S07]  /*d3a0*/  MOV R4, 0xffffffff ;  /* 0xffffffff00047802 */ /* 0x000fce0000000f00 */
[----:B-1---5:R-:W-:Y:S05]  /*d3b0*/  WARPSYNC.COLLECTIVE R4, `(.L_x_10209) ;  /* 0x0000000004087348 */ /* 0x022fea0003c00000 */
[----:B------:R2:W3:Y:S02]  /*d3c0*/  SHFL.BFLY P0, R10, R168, R5, R0 ;  /* 0x0c000005a80a7389 */ /* 0x0004e40000000000 */
[----:B-123-5:R-:W-:Y:S05]  /*d3d0*/  ENDCOLLECTIVE ;  /* 0x000000000000791b */ /* 0x02efea0003800000 */
.L_x_10209:
[----:B------:R-:W-:Y:S02]  /*d3e0*/  IMAD.MOV.U32 R7, RZ, RZ, R10 ;  /* 0x000000ffff077224 */ /* 0x000fe400078e000a */
[----:B------:R-:W-:Y:S02]  /*d3f0*/  IMAD.MOV.U32 R5, RZ, RZ, 0x1 ;  /* 0x00000001ff057424 */ /* 0x000fe400078e00ff */
[----:B------:R-:W-:-:S05]  /*d400*/  FADD.FTZ R8, R7, R168 ;  /* 0x000000a807087221 */ /* 0x000fca0000010000 */
[----:B------:R-:W-:-:S07]  /*d410*/  MOV R168, R8 ;  /* 0x0000000800a87202 */ /* 0x000fce0000000f00 */
[----:B------:R-:W-:Y:S05]  /*d420*/  WARPSYNC.COLLECTIVE R4, `(.L_x_10210) ;  /* 0x0000000004087348 */ /* 0x000fea0003c00000 */
[----:B------:R1:W2:Y:S02]  /*d430*/  SHFL.BFLY P0, R10, R168, R5, R0 ;  /* 0x0c000005a80a7389 */ /* 0x0002a40000000000 */
[----:B-12---:R-:W-:Y:S05]  /*d440*/  ENDCOLLECTIVE ;  /* 0x000000000000791b */ /* 0x006fea0003800000 */
.L_x_10210:
[----:B------:R-:W-:Y:S01]  /*d450*/  MOV R168, R166 ;  /* 0x000000a600a87202 */ /* 0x000fe20000000f00 */
[----:B------:R-:W-:Y:S01]  /*d460*/  IMAD.MOV.U32 R5, RZ, RZ, 0x2 ;  /* 0x00000002ff057424 */ /* 0x000fe200078e00ff */
[----:B------:R-:W-:-:S07]  /*d470*/  MOV R7, R10 ;  /* 0x0000000a00077202 */ /* 0x000fce0000000f00 */
[----:B------:R-:W-:Y:S05]  /*d480*/  WARPSYNC.COLLECTIVE R4, `(.L_x_10211) ;  /* 0x0000000004087348 */ /* 0x000fea0003c00000 */
[----:B------:R1:W2:Y:S02]  /*d490*/  SHFL.BFLY P0, R10, R168, R5, R0 ;  /* 0x0c000005a80a7389 */ /* 0x0002a40000000000 */
[----:B-12---:R-:W-:Y:S05]  /*d4a0*/  ENDCOLLECTIVE ;  /* 0x000000000000791b */ /* 0x006fea0003800000 */
.L_x_10211:
[----:B------:R-:W-:Y:S01]  /*d4b0*/  FADD.FTZ R7, R8, R7 ;  /* 0x0000000708077221 */ /* 0x000fe20000010000 */
[----:B------:R-:W-:Y:S01]  /*d4c0*/  FADD.FTZ R9, R10, R166 ;  /* 0x000000a60a097221 */ /* 0x000fe20000010000 */
[----:B------:R-:W-:-:S04]  /*d4d0*/  MOV R5, 0x1 ;  /* 0x0000000100057802 */ /* 0x000fc80000000f00 */
[----:B------:R-:W-:-:S07]  /*d4e0*/  MOV R168, R9 ;  /* 0x0000000900a87202 */ /* 0x000fce0000000f00 */
[----:B------:R-:W-:Y:S05]  /*d4f0*/  WARPSYNC.COLLECTIVE R4, `(.L_x_10212) ;  /* 0x0000000004087348 */ /* 0x000fea0003c00000 */
[----:B------:R1:W2:Y:S02]  /*d500*/  SHFL.BFLY P0, R10, R168, R5, R0 ;  /* 0x0c000005a80a7389 */ /* 0x0002a40000000000 */
[----:B-12---:R-:W-:Y:S05]  /*d510*/  ENDCOLLECTIVE ;  /* 0x000000000000791b */ /* 0x006fea0003800000 */
.L_x_10212:
[----:B------:R-:W-:Y:S05]  /*d520*/  BRA `(.L_x_10213) ;  /* 0xfffffff000147947 */ /* 0x000fea000383ffff */
.L_x_10214:
        /* <DEDUP_REMOVED lines=13> */
.L_x_11696:


//--------------------- .text._ZN5flash24flash_fwd_splitkv_kernelI23Flash_fwd_kernel_traitsILi96ELi64ELi64ELi4ELb0ELb0EN7cutlass10bfloat16_tE19Flash_kernel_traitsILi96ELi64ELi64ELi4ES3_EELb0ELb1ELb1ELb0ELb0ELb1ELb0ELb0EEEvNS_16Flash_fwd_paramsE --------------------------
	.section	.text._ZN5flash24flash_fwd_splitkv_kernelI23Flash_fwd_kernel_traitsILi96ELi64ELi64ELi4ELb0ELb0EN7cutlass10bfloat16_tE19Flash_kernel_traitsILi96ELi64ELi64ELi4ES3_EELb0ELb1ELb1ELb0ELb0ELb1ELb0ELb0EEEvNS_16Flash_fwd_paramsE,"ax",@progbits
	.align	128
        .global         _ZN5flash24flash_fwd_splitkv_kernelI23Flash_fwd_kernel_traitsILi96ELi64ELi64ELi4ELb0ELb0EN7cutlass10bfloat16_tE19Flash_kernel_traitsILi96ELi64ELi64ELi4ES3_EELb0ELb1ELb1ELb0ELb0ELb1ELb0ELb0EEEvNS_16Flash_fwd_paramsE
        .type           _ZN5flash24flash_fwd_splitkv_kernelI23Flash_fwd_kernel_traitsILi96ELi64ELi64ELi4ELb0ELb0EN7cutlass10bfloat16_tE19Flash_kernel_traitsILi96ELi64ELi64ELi4ES3_EELb0ELb1ELb1ELb0ELb0ELb1ELb0ELb0EEEvNS_16Flash_fwd_paramsE,@function
        .size           _ZN5flash24flash_fwd_splitkv_kernelI23Flash_fwd_kernel_traitsILi96ELi64ELi64ELi4ELb0ELb0EN7cutlass10bfloat16_tE19Flash_kernel_traitsILi96ELi64ELi64ELi4ES3_EELb0ELb1ELb1ELb0ELb0ELb1ELb0ELb0EEEvNS_16Flash_fwd_paramsE,(.L_x_11697 - _ZN5flash24flash_fwd_splitkv_kernelI23Flash_fwd_kernel_traitsILi96ELi64ELi64ELi4ELb0ELb0EN7cutlass10bfloat16_tE19Flash_kernel_traitsILi96ELi64ELi64ELi4ES3_EELb0ELb1ELb1ELb0ELb0ELb1ELb0ELb0EEEvNS_16Flash_fwd_paramsE)
        .other          _ZN5flash24flash_fwd_splitkv_kernelI23Flash_fwd_kernel_traitsILi96ELi64ELi64ELi4ELb0ELb0EN7cutlass10bfloat16_tE19Flash_kernel_traitsILi96ELi64ELi64ELi4ES3_EELb0ELb1ELb1ELb0ELb0ELb1ELb0ELb0EEEvNS_16Flash_fwd_paramsE,@"STO_CUDA_ENTRY STV_DEFAULT"
_ZN5flash24flash_fwd_splitkv_kernelI23Flash_fwd_kernel_traitsILi96ELi64ELi64ELi4ELb0ELb0EN7cutlass10bfloat16_tE19Flash_kernel_traitsILi96ELi64ELi64ELi4ES3_EELb0ELb1ELb1ELb0ELb0ELb1ELb0ELb0EEEvNS_16Flash_fwd_paramsE:
.text._ZN5flash24flash_fwd_splitkv_kernelI23Flash_fwd_kernel_traitsILi96ELi64ELi64ELi4ELb0ELb0EN7cutlass10bfloat16_tE19Flash_kernel_traitsILi96ELi64ELi64ELi4ES3_EELb0ELb1ELb1ELb0ELb0ELb1ELb0ELb0EEEvNS_16Flash_fwd_paramsE:
[----:B------:R-:W-:Y:S01]  /*0000*/  LDC R1, c[0x0][0x37c] ;  /* 0x0000df00ff017b82 */ /* 0x000fe20000000800 */
[----:B------:R-:W1:Y:S07]  /*0010*/  S2R R149, SR_CTAID.X ;  /* 0x0000000000957919 */ /* 0x000e6e0000002500 */
[----:B------:R-:W2:Y:S01]  /*0020*/  LDC.64 R2, c[0x0][0x348] ;  /* 0x0000d200ff027b82 */ /* 0x000ea20000000a00 */
[----:B------:R-:W-:Y:S01]  /*0030*/  BSSY.RECONVERGENT B3, `(.L_x_10215) ;  /* 0x0000005000037945 */ /* 0x000fe20003800200 */
[----:B------:R-:W-:Y:S01]  /*0040*/  MOV R146, 0x80 ;  /* 0x0000008000927802 */ /* 0x000fe20000000f00 */
[----:B------:R-:W3:Y:S01]  /*0050*/  S2R R147, SR_CTAID.Y ;  /* 0x0000000000937919 */ /* 0x000ee20000002600 */
[----:B------:R-:W4:Y:S05]  /*0060*/  S2R R148, SR_CTAID.Z ;  /* 0x0000000000947919 */ /* 0x000f2a0000002700 */
[----:B-1234-:R-:W-:Y:S05]  /*0070*/  CALL.REL.NOINC `($_ZN5flash24flash_fwd_splitkv_kernelI23Flash_fwd_kernel_traitsILi96ELi64ELi64ELi4ELb0ELb0EN7cutlass10bfloat16_tE19Flash_kernel_traitsILi96ELi64ELi64ELi4ES3_EELb0ELb1ELb1ELb0ELb0ELb1ELb0ELb0EEEvNS_16Flash_fwd_paramsE$_ZN5flash30compute_attn_1rowblock_splitkvI23Flash_fwd_kernel_traitsILi96ELi64ELi64ELi4ELb0ELb0EN7cutlass10bfloat16_tE19Flash_kernel_traitsILi96ELi64ELi64ELi4ES3_EELb0ELb1ELb1ELb0ELb0ELb1ELb0ELb0ENS_16Flash_fwd_paramsEEEvRKT8_iiiii) ;  /* 0x0000000000087944 */ /* 0x01efea0003c00000 */
[----:B------:R-:W-:Y:S05]  /*0080*/  BSYNC.RECONVERGENT B3 ;  /* 0x0000000000037941 */ /* 0x000fea0003800200 */
.L_x_10215:
[----:B------:R-:W-:Y:S05]  /*0090*/  EXIT ;  /* 0x000000000000794d */ /* 0x000fea0003800000 */
        .type           $_ZN5flash24flash_fwd_splitkv_kernelI23Flash_fwd_kernel_traitsILi96ELi64ELi64ELi4ELb0ELb0EN7cutlass10bfloat16_tE19Flash_kernel_traitsILi96ELi64ELi64ELi4ES3_EELb0ELb1ELb1ELb0ELb0ELb1ELb0ELb0EEEvNS_16Flash_fwd_paramsE$_ZN5flash30compute_attn_1rowblock_splitkvI23Flash_fwd_kernel_traitsILi96ELi64ELi64ELi4ELb0ELb0EN7cutlass10bfloat16_tE19Flash_kernel_traitsILi96ELi64ELi64ELi4ES3_EELb0ELb1ELb1ELb0ELb0ELb1ELb0ELb0ENS_16Flash_fwd_paramsEEEvRKT8_iiiii,@function
        .size           $_ZN5flash24flash_fwd_splitkv_kernelI23Flash_fwd_kernel_traitsILi96ELi64ELi64ELi4ELb0ELb0EN7cutlass10bfloat16_tE19Flash_kernel_traitsILi96ELi64ELi64ELi4ES3_EELb0ELb1ELb1ELb0ELb0ELb1ELb0ELb0EEEvNS_16Flash_fwd_paramsE$_ZN5flash30compute_attn_1rowblock_splitkvI23Flash_fwd_kernel_traitsILi96ELi64ELi64ELi4ELb0ELb0EN7cutlass10bfloat16_tE19Flash_kernel_traitsILi96ELi64ELi64ELi4ES3_EELb0ELb1ELb1ELb0ELb0ELb1ELb0ELb0ENS_16Flash_fwd_paramsEEEvRKT8_iiiii,(.L_x_11697 - $_ZN5flash24flash_fwd_splitkv_kernelI23Flash_fwd_kernel_traitsILi96ELi64ELi64ELi4ELb0ELb0EN7cutlass10bfloat16_tE19Flash_kernel_traitsILi96ELi64ELi64ELi4ES3_EELb0ELb1ELb1ELb0ELb0ELb1ELb0ELb0EEEvNS_16Flash_fwd_paramsE$_ZN5flash30compute_attn_1rowblock_splitkvI23Flash_fwd_kernel_traitsILi96ELi64ELi64ELi4ELb0ELb0EN7cutlass10bfloat16_tE19Flash_kernel_traitsILi96ELi64ELi64ELi4ES3_EELb0ELb1ELb1ELb0ELb0ELb1ELb0ELb0ENS_16Flash_fwd_paramsEEEvRKT8_iiiii)
$_ZN5flash24flash_fwd_splitkv_kernelI23Flash_fwd_kernel_traitsILi96ELi64ELi64ELi4ELb0ELb0EN7cutlass10bfloat16_tE19Flash_kernel_traitsILi96ELi64ELi64ELi4ES3_EELb0ELb1ELb1ELb0ELb0ELb1ELb0ELb0EEEvNS_16Flash_fwd_paramsE$_ZN5flash30compute_attn_1rowblock_splitkvI23Flash_fwd_kernel_traitsILi96ELi64ELi64ELi4ELb0ELb0EN7cutlass10bfloat16_tE19Flash_kernel_traitsILi96ELi64ELi64ELi4ES3_EELb0ELb1ELb1ELb0ELb0ELb1ELb0ELb0ENS_16Flash_fwd_paramsEEEvRKT8_iiiii:
        /* <DEDUP_REMOVED lines=38> */
.L_x_10217:
[----:B------:R-:W-:Y:S05]  /*0300*/  BSYNC.RECONVERGENT B0 ;  /* 0x0000000000007941 */ /* 0x000fea0003800200 */
.L_x_10216:
[----:B------:R-:W-:Y:S04]  /*0310*/  BSSY.RECONVERGENT B0, `(.L_x_10218) ;  /* 0x0000007000007945 */ /* 0x000fe80003800200 */
[----:B------:R-:W-:Y:S05]  /*0320*/  @!P3 BRA `(.L_x_10219) ;  /* 0x000000000014b947 */ /* 0x000fea0003800000 */
[----:B------:R-:W3:Y:S02]  /*0330*/  LD.E.U8 R6, desc[UR4][R2.64+0x1b2] ;  /* 0x0001b20402067980 */ /* 0x000ee4000c101100 */
[----:B---3--:R-:W-:-:S13]  /*0340*/  ISETP.NE.AND P1, PT, R6, RZ, PT ;  /* 0x000000ff0600720c */ /* 0x008fda0003f25270 */
[----:B------:R-:W3:Y:S02]  /*0350*/  @P1 LD.E R6, desc[UR4][R10.64+0x4] ;  /* 0x000004040a061980 */ /* 0x000ee4000c101900 */
[----:B---3-5:R-:W-:-:S06]  /*0360*/  @P1 IADD3 R81, PT, PT, R6, -R17, RZ ;  /* 0x8000001106511210 */ /* 0x028fcc0007ffe0ff */
[----:B------:R3:W5:Y:S02]  /*0370*/  @!P1 LD.E R81, desc[UR4][R10.64] ;  /* 0x000000040a519980 */ /* 0x000764000c101900 */
.L_x_10219:
[----:B------:R-:W-:Y:S05]  /*0380*/  BSYNC.RECONVERGENT B0 ;  /* 0x0000000000007941 */ /* 0x000fea0003800200 */
.L_x_10218:
        /* <DEDUP_REMOVED lines=8> */
.L_x_10221:
[----:B------:R-:W4:Y:S01]  /*0410*/  LD.E.64 R6, desc[UR4][R2.64+0x108] ;  /* 0x0001080402067980 */ /* 0x000f22000c101b00 */
[----:B------:R-:W-:Y:S01]  /*0420*/  BSSY.RECONVERGENT B0, `(.L_x_10223) ;  /* 0x0000006000007945 */ /* 0x000fe20003800200 */
[----:B----4-:R-:W-:Y:S01]  /*0430*/  ISETP.NE.U32.AND P0, PT, R6, RZ, PT ;  /* 0x000000ff0600720c */ /* 0x010fe20003f05070 */
[----:B------:R-:W-:-:S03]  /*0440*/  IMAD.MOV.U32 R6, RZ, RZ, RZ ;  /* 0x000000ffff067224 */ /* 0x000fc600078e00ff */
[----:B------:R-:W-:-:S13]  /*0450*/  ISETP.NE.AND.EX P0, PT, R7, RZ, PT, P0 ;  /* 0x000000ff0700720c */ /* 0x000fda0003f05300 */
[----:B------:R-:W-:Y:S05]  /*0460*/  @!P0 BRA `(.L_x_10224) ;  /* 0x0000000000048947 */ /* 0x000fea0003800000 */
[----:B------:R4:W5:Y:S02]  /*0470*/  LD.E R6, desc[UR4][R2.64+0xbc] ;  /* 0x0000bc0402067980 */ /* 0x000964000c101900 */
.L_x_10224:
[----:B------:R-:W-:Y:S05]  /*0480*/  BSYNC.RECONVERGENT B0 ;  /* 0x0000000000007941 */ /* 0x000fea0003800200 */
.L_x_10223:
[----:B-----5:R-:W-:Y:S02]  /*0490*/  IADD3 R81, PT, PT, R6, R81, -R16 ;  /* 0x0000005106517210 */ /* 0x020fe40007ffe810 */
.L_x_10222:
[----:B------:R-:W-:Y:S05]  /*04a0*/  BSYNC.RECONVERGENT B1 ;  /* 0x0000000000017941 */ /* 0x000fea0003800200 */
.L_x_10220:
[----:B--23--:R-:W-:Y:S01]  /*04b0*/  IMAD.SHL.U32 R11, R149, 0x40, RZ ;  /* 0x00000040950b7824 */ /* 0x00cfe200078e00ff */
[----:B------:R-:W-:Y:S01]  /*04c0*/  MOV R6, R146 ;  /* 0x0000009200067202 */ /* 0x000fe20000000f00 */
[----:B------:R-:W-:-:S03]  /*04d0*/  IMAD.MOV.U32 R7, RZ, RZ, 0x0 ;  /* 0x00000000ff077424 */ /* 0x000fc600078e00ff */
[----:B------:R-:W-:-:S13]  /*04e0*/  ISETP.GT.AND P0, PT, R0, R11, PT ;  /* 0x0000000b0000720c */ /* 0x000fda0003f04270 */
[----:B-1--4-:R-:W-:Y:S05]  /*04f0*/  @!P0 RET.REL.NODEC R6 `(_ZN5flash24flash_fwd_splitkv_kernelI23Flash_fwd_kernel_traitsILi96ELi64ELi64ELi4ELb0ELb0EN7cutlass10bfloat16_tE19Flash_kernel_traitsILi96ELi64ELi64ELi4ES3_EELb0ELb1ELb1ELb0ELb0ELb1ELb0ELb0EEEvNS_16Flash_fwd_paramsE) ;  /* 0xfffffff806c08950 */ /* 0x012fea0003c3ffff */
        /* <DEDUP_REMOVED lines=85> */
.L_x_10227:
[----:B------:R-:W-:Y:S05]  /*0a50*/  BSYNC.RECONVERGENT B0 ;  /* 0x0000000000007941 */ /* 0x000fea0003800200 */
.L_x_10226:
        /* <DEDUP_REMOVED lines=18> */
.L_x_10229:
[----:B------:R-:W-:Y:S05]  /*0b80*/  BSYNC.RECONVERGENT B0 ;  /* 0x0000000000007941 */ /* 0x000fea0003800200 */
.L_x_10228:
[----:B------:R-:W-:Y:S01]  /*0b90*/  MOV R147, 0x0 ;  /* 0x0000000000937802 */ /* 0x000fe20000000f00 */
[----:B------:R1:W-:Y:S03]  /*0ba0*/  @!P6 ST.E desc[UR4][R2.64], R9 ;  /* 0x000000090200e985 */ /* 0x0003e6000c101904 */
[----:B-12--5:R-:W-:Y:S05]  /*0bb0*/  @P5 RET.REL.NODEC R146 `(_ZN5flash24flash_fwd_splitkv_kernelI23Flash_fwd_kernel_traitsILi96ELi64ELi64ELi4ELb0ELb0EN7cutlass10bfloat16_tE19Flash_kernel_traitsILi96ELi64ELi64ELi4ES3_EELb0ELb1ELb1ELb0ELb0ELb1ELb0ELb0EEEvNS_16Flash_fwd_paramsE) ;  /* 0xfffffff492105950 */ /* 0x026fea0003c3ffff */
[----:B------:R-:W-:Y:S02]  /*0bc0*/  MOV R5, 0x7f800000 ;  /* 0x7f80000000057802 */ /* 0x000fe40000000f00 */
[----:B------:R-:W-:-:S03]  /*0bd0*/  MOV R147, 0x0 ;  /* 0x0000000000937802 */ /* 0x000fc60000000f00 */
[----:B------:R1:W-:Y:S02]  /*0be0*/  ST.E desc[UR4][R2.64+0x80], R5 ;  /* 0x0000800502007985 */ /* 0x0003e4000c101904 */
[----:B-1----:R-:W-:Y:S05]  /*0bf0*/  RET.REL.NODEC R146 `(_ZN5flash24flash_fwd_splitkv_kernelI23Flash_fwd_kernel_traitsILi96ELi64ELi64ELi4ELb0ELb0EN7cutlass10bfloat16_tE19Flash_kernel_traitsILi96ELi64ELi64ELi4ES3_EELb0ELb1ELb1ELb0ELb0ELb1ELb0ELb0EEEvNS_16Flash_fwd_paramsE) ;  /* 0xfffffff492007950 */ /* 0x002fea0003c3ffff */
.L_x_10225:
        /* <DEDUP_REMOVED lines=104> */
.L_x_10231:
        /* <DEDUP_REMOVED lines=80> */
.L_x_10232:
[----:B------:R-:W-:Y:S05]  /*1780*/  BSYNC.RECONVERGENT B0 ;  /* 0x0000000000007941 */ /* 0x000fea0003800200 */
.L_x_10230:
        /* <DEDUP_REMOVED lines=121> */
.L_x_10235:
[----:B------:R3:W-:Y:S02]  /*1f20*/  STS.128 [R157+0x2000], RZ ;  /* 0x002000ff9d007388 */ /* 0x0007e40000000c00 */
.L_x_10234:
[----:B------:R-:W-:Y:S05]  /*1f30*/  BSYNC.RECONVERGENT B0 ;  /* 0x0000000000007941 */ /* 0x000fea0003800200 */
.L_x_10233:
        /* <DEDUP_REMOVED lines=32> */
.L_x_10238:
[----:B------:R2:W-:Y:S02]  /*2140*/  STS.128 [R157+0x2800], RZ ;  /* 0x002800ff9d007388 */ /* 0x0005e40000000c00 */
.L_x_10237:
[----:B------:R-:W-:Y:S05]  /*2150*/  BSYNC.RECONVERGENT B0 ;  /* 0x0000000000007941 */ /* 0x000fea0003800200 */
.L_x_10236:
        /* <DEDUP_REMOVED lines=26> */
.L_x_10241:
[----:B------:R4:W-:Y:S02]  /*2300*/  STS.128 [R157+0x5000], RZ ;  /* 0x005000ff9d007388 */ /* 0x0009e40000000c00 */
.L_x_10240:
[----:B------:R-:W-:Y:S05]  /*2310*/  BSYNC.RECONVERGENT B0 ;  /* 0x0000000000007941 */ /* 0x000fea0003800200 */
.L_x_10239:
        /* <DEDUP_REMOVED lines=23> */
.L_x_10243:
[----:B------:R-:W-:Y:S05]  /*2490*/  BSYNC.RECONVERGENT B0 ;  /* 0x0000000000007941 */ /* 0x000fea0003800200 */
.L_x_10242:
[----:B------:R-:W2:Y:S04]  /*24a0*/  LD.E.64 R12, desc[UR4][R2.64+0x1c0] ;  /* 0x0001c004020c7980 */ /* 0x000ea8000c101b00 */
[----:B------:R-:W3:Y:S01]  /*24b0*/  LD.E.64 R10, desc[UR4][R2.64+0x1b8] ;  /* 0x0001b804020a7980 */ /* 0x000ee2000c101b00 */
[----:B------:R-:W-:Y:S02]  /*24c0*/  MOV R8, R148 ;  /* 0x0000009400087202 */ /* 0x000fe40000000f00 */
[----:B------:R-:W-:Y:S01]  /*24d0*/  MOV R9, RZ ;  /* 0x000000ff00097202 */ /* 0x000fe20000000f00 */
[----:B-1--4-:R-:W4:Y:S04]  /*24e0*/  LD.E R6, desc[UR4][R2.64+0xd8] ;  /* 0x0000d80402067980 */ /* 0x012f28000c101900 */
[----:B------:R-:W0:Y:S04]  /*24f0*/  LDGDEPBAR ;  /* 0x00000000000079af */ /* 0x000e280000000000 */
[----:B------:R1:W5:Y:S04]  /*2500*/  LD.E R80, desc[UR4][R2.64+0x184] ;  /* 0x0001840402507980 */ /* 0x000368000c101900 */
[----:B------:R1:W5:Y:S01]  /*2510*/  LD.E R83, desc[UR4][R2.64+0x188] ;  /* 0x0001880402537980 */ /* 0x000362000c101900 */
        /* <DEDUP_REMOVED lines=34> */
.L_x_10246:
[----:B------:R3:W-:Y:S01]  /*2740*/  STS.128 [R157+0x8000], RZ ;  /* 0x008000ff9d007388 */ /* 0x0007e20000000c00 */
[----:B------:R-:W-:Y:S05]  /*2750*/  BRA `(.L_x_10247) ;  /* 0x00000000000c7947 */ /* 0x000fea0003800000 */
.L_x_10245:
[----:B------:R2:W-:Y:S04]  /*2760*/  STS.128 [R157+0x6000], RZ ;  /* 0x006000ff9d007388 */ /* 0x0005e80000000c00 */
[----:B------:R2:W-:Y:S04]  /*2770*/  STS.128 [R157+0x7000], RZ ;  /* 0x007000ff9d007388 */ /* 0x0005e80000000c00 */
[----:B------:R2:W-:Y:S02]  /*2780*/  STS.128 [R157+0x8000], RZ ;  /* 0x008000ff9d007388 */ /* 0x0005e40000000c00 */
.L_x_10247:
[----:B------:R-:W-:Y:S05]  /*2790*/  BSYNC.RECONVERGENT B0 ;  /* 0x0000000000007941 */ /* 0x000fea0003800200 */
.L_x_10244:
        /* <DEDUP_REMOVED lines=27> */
.L_x_10250:
[----:B------:R1:W-:Y:S02]  /*2950*/  STS.128 [R157+0x8800], RZ ;  /* 0x008800ff9d007388 */ /* 0x0003e40000000c00 */
.L_x_10249:
[----:B------:R-:W-:Y:S05]  /*2960*/  BSYNC.RECONVERGENT B0 ;  /* 0x0000000000007941 */ /* 0x000fea0003800200 */
.L_x_10248:
[----:B------:R-:W5:Y:S01]  /*2970*/  LD.E R82, desc[UR4][R2.64+0x18c] ;  /* 0x00018c0402527980 */ /* 0x000f62000c101900 */
[C---:B-1----:R-:W-:Y:S01]  /*2980*/  SHF.L.U32 R5, R120.reuse, 0x4, RZ ;  /* 0x0000000478057819 */ /* 0x042fe200000006ff */
[----:B------:R-:W-:Y:S01]  /*2990*/  IMAD.MOV.U32 R88, RZ, RZ, 0x20 ;  /* 0x00000020ff587424 */ /* 0x000fe200078e00ff */
[----:B------:R-:W-:Y:S01]  /*29a0*/  SHF.R.U32.HI R122, RZ, 0x1, R120 ;  /* 0x00000001ff7a7819 */ /* 0x000fe20000011678 */
[----:B------:R-:W0:Y:S01]  /*29b0*/  LDGDEPBAR ;  /* 0x00000000000079af */ /* 0x000e220000000000 */
[C---:B------:R-:W-:Y:S01]  /*29c0*/  SHF.L.U32 R78, R120.reuse, 0x5, RZ ;  /* 0x00000005784e7819 */ /* 0x040fe200000006ff */
[----:B------:R-:W-:Y:S01]  /*29d0*/  BSSY.RECONVERGENT B1, `(.L_x_10251) ;  /* 0x0000122000017945 */ /* 0x000fe20003800200 */
        /* <DEDUP_REMOVED lines=18> */
[----:B------:R-:W-:Y:S02]  /*2b00*/  LOP3.LUT R115, R122, 0x1f0, RZ, 0xc0, !PT ;  /* 0x000001f07a737812 */ /* 0x000fe400078ec0ff */
[----:B------:R-:W-:Y:S01]  /*2b10*/  SEL R76, R88, 0xffffffe0, !P1 ;  /* 0xffffffe0584c7807 */ /* 0x000fe20004800000 */
[----:B------:R-:W1:Y:S01]  /*2b20*/  LDSM.16.M88.4 R40, [R125] ;  /* 0x000000007d28783b */ /* 0x000e620000000200 */
[----:B------:R-:W-:Y:S02]  /*2b30*/  LOP3.LUT R118, R115, 0x7, R86, 0xf8, !PT ;  /* 0x0000000773767812 */ /* 0x000fe400078ef856 */
[-C--:B------:R-:W-:Y:S01]  /*2b40*/  IADD3 R85, PT, PT, R119, R76.reuse, RZ ;  /* 0x0000004c77557210 */ /* 0x080fe20007ffe0ff */
[----:B------:R-:W2:Y:S01]  /*2b50*/  LDSM.16.M88.4 R56, [R119+0x3400] ;  /* 0x003400007738783b */ /* 0x000ea20000000200 */
[----:B------:R-:W-:-:S02]  /*2b60*/  IADD3 R87, PT, PT, R125, R76, RZ ;  /* 0x0000004c7d577210 */ /* 0x000fc40007ffe0ff */
[----:B------:R-:W-:Y:S01]  /*2b70*/  IADD3 R83, PT, PT, R83, R81, -R0 ;  /* 0x0000005153537210 */ /* 0x000fe20007ffe800 */
[----:B------:R-:W3:Y:S01]  /*2b80*/  LDSM.16.M88.4 R48, [R119+0x3800] ;  /* 0x003800007730783b */ /* 0x000ee20000000200 */
[----:B------:R-:W-:Y:S02]  /*2b90*/  LEA R112, R149, R118, 0x6 ;  /* 0x0000007695707211 */ /* 0x000fe400078e30ff */
[----:B------:R-:W-:Y:S01]  /*2ba0*/  LOP3.LUT R114, R86, 0x7, RZ, 0xc0, !PT ;  /* 0x0000000756727812 */ /* 0x000fe200078ec0ff */
        /* <DEDUP_REMOVED lines=66> */
[----:B------:R-:W-:Y:S01]  /*2fd0*/  HMMA.16816.F32.BF16 R44, R64, R16, R44 ;  /* 0x00000010402c723c */ /* 0x000fe2000004182c */
[----:B------:R-:W-:-:S06]  /*2fe0*/  FMUL.FTZ R17, R28, R82 ;  /* 0x000000521c117220 */ /* 0x000fcc0000410000 */
[----:B------:R-:W1:Y:S01]  /*2ff0*/  MUFU.TANH R17, R17 ;  /* 0x0000001100117308 */ /* 0x000e620000002400 */
[----:B------:R-:W-:Y:S08]  /*3000*/  HMMA.16816.F32.BF16 R40, R64, R18, R40 ;  /* 0x000000124028723c */ /* 0x000ff00000041828 */
[C---:B--2---:R-:W-:Y:S08]  /*3010*/  HMMA.16816.F32.BF16 R72, R20.reuse, R52, R72 ;  /* 0x000000341448723c */ /* 0x044ff00000041848 */
[C---:B------:R-:W-:Y:S01]  /*3020*/  HMMA.16816.F32.BF16 R56, R20.reuse, R54, R56 ;  /* 0x000000361438723c */ /* 0x040fe20000041838 */
[----:B------:R-:W2:Y:S07]  /*3030*/  LDSM.16.M88.4 R52, [R85+0x5800] ;  /* 0x005800005534783b */ /* 0x000eae0000000200 */
[C---:B---3--:R-:W-:Y:S08]  /*3040*/  HMMA.16816.F32.BF16 R68, R20.reuse, R12, R68 ;  /* 0x0000000c1444723c */ /* 0x048ff00000041844 */
[----:B------:R-:W-:Y:S01]  /*3050*/  HMMA.16816.F32.BF16 R48, R20, R14, R48 ;  /* 0x0000000e1430723c */ /* 0x000fe20000041830 */
[----:B------:R-:W3:Y:S01]  /*3060*/  LDSM.16.M88.4 R12, [R85+0x5c00] ;  /* 0x005c0000550c783b */ /* 0x000ee20000000200 */
[----:B------:R-:W-:-:S06]  /*3070*/  DEPBAR.LE SB0, 0x0 ;  /* 0x000080000000791a */ /* 0x000fcc0000000000 */
[C---:B------:R-:W-:Y:S08]  /*3080*/  HMMA.16816.F32.BF16 R44, R36.reuse, R32, R44 ;  /* 0x00000020242c723c */ /* 0x040ff0000004182c */
[----:B------:R-:W-:Y:S08]  /*3090*/  HMMA.16816.F32.BF16 R40, R36, R34, R40 ;  /* 0x000000222428723c */ /* 0x000ff00000041828 */
[----:B------:R-:W-:Y:S01]  /*30a0*/  HMMA.16816.F32.BF16 R72, R8, R24, R72 ;  /* 0x000000180848723c */ /* 0x000fe20000041848 */
[----:B------:R-:W-:-:S02]  /*30b0*/  VIADD R24, R84, 0xffffffff ;  /* 0xffffffff54187836 */ /* 0x000fc40000000000 */
[-C--:B------:R-:W-:Y:S01]  /*30c0*/  FMUL.FTZ R25, R29, R82.reuse ;  /* 0x000000521d197220 */ /* 0x080fe20000410000 */
[----:B------:R-:W-:Y:S02]  /*30d0*/  FMUL.FTZ R29, R30, R82 ;  /* 0x000000521e1d7220 */ /* 0x000fe40000410000 */
[----:B------:R-:W-:Y:S02]  /*30e0*/  ISETP.GT.U32.AND P1, PT, R24, R141, PT ;  /* 0x0000008d1800720c */ /* 0x000fe40003f24070 */
[----:B-----5:R-:W-:Y:S01]  /*30f0*/  HMMA.16816.F32.BF16 R44, R20, R4, R44 ;  /* 0x00000004142c723c */ /* 0x020fe2000004182c */
[----:B------:R-:W1:Y:S01]  /*3100*/  MUFU.TANH R25, R25 ;  /* 0x0000001900197308 */ /* 0x000e620000002400 */
[----:B------:R-:W-:-:S04]  /*3110*/  IADD3 R4, PT, PT, R112, R83, RZ ;  /* 0x0000005370047210 */ /* 0x000fc80007ffe0ff */
[C-C-:B------:R-:W-:Y:S02]  /*3120*/  VIADDMNMX R136, R4.reuse, 0x1, R81.reuse, PT ;  /* 0x0000000104887846 */ /* 0x140fe40003800151 */
[----:B------:R-:W-:Y:S01]  /*3130*/  HMMA.16816.F32.BF16 R40, R20, R6, R40 ;  /* 0x000000061428723c */ /* 0x000fe20000041828 */
[----:B------:R-:W1:Y:S01]  /*3140*/  MUFU.TANH R29, R29 ;  /* 0x0000001d001d7308 */ /* 0x000e620000002400 */
[----:B------:R-:W-:Y:S01]  /*3150*/  VIADDMNMX R135, R4, 0x9, R81, PT ;  /* 0x0000000904877846 */ /* 0x000fe20003800151 */
[-C--:B------:R-:W-:Y:S01]  /*3160*/  FMUL.FTZ R33, R75, R82.reuse ;  /* 0x000000524b217220 */ /* 0x080fe20000410000 */
[----:B------:R-:W-:-:S04]  /*3170*/  FMUL.FTZ R72, R72, R82 ;  /* 0x0000005248487220 */ /* 0x000fc80000410000 */
[C---:B--2---:R-:W-:Y:S01]  /*3180*/  HMMA.16816.F32.BF16 R48, R8.reuse, R54, R48 ;  /* 0x000000360830723c */ /* 0x044fe20000041830 */
[----:B------:R2:W1:Y:S07]  /*3190*/  MUFU.TANH R95, R72 ;  /* 0x00000048005f7308 */ /* 0x00046e0000002400 */
[C---:B---3--:R-:W-:Y:S01]  /*31a0*/  HMMA.16816.F32.BF16 R44, R8.reuse, R12, R44 ;  /* 0x0000000c082c723c */ /* 0x048fe2000004182c */
[----:B------:R-:W3:Y:S07]  /*31b0*/  MUFU.TANH R33, R33 ;  /* 0x0000002100217308 */ /* 0x000eee0000002400 */
[C---:B------:R-:W-:Y:S03]  /*31c0*/  HMMA.16816.F32.BF16 R40, R8.reuse, R14, R40 ;  /* 0x0000000e0828723c */ /* 0x040fe60000041828 */
[-C--:B------:R-:W-:Y:S01]  /*31d0*/  FMUL.FTZ R7, R49, R82.reuse ;  /* 0x0000005231077220 */ /* 0x080fe20000410000 */
[-C--:B------:R-:W-:Y:S01]  /*31e0*/  FMUL.FTZ R13, R48, R82.reuse ;  /* 0x00000052300d7220 */ /* 0x080fe20000410000 */
[-C--:B------:R-:W-:Y:S01]  /*31f0*/  FMUL.FTZ R49, R50, R82.reuse ;  /* 0x0000005232317220 */ /* 0x080fe20000410000 */
[----:B------:R-:W-:Y:S01]  /*3200*/  FMUL.FTZ R23, R51, R82 ;  /* 0x0000005233177220 */ /* 0x000fe20000410000 */
[----:B------:R-:W-:Y:S01]  /*3210*/  IADD3 R51, PT, PT, R81, -R0, -R80 ;  /* 0x8000000051337210 */ /* 0x000fe20007ffe850 */
[----:B------:R-:W-:Y:S01]  /*3220*/  HMMA.16816.F32.BF16 R56, R8, R26, R56 ;  /* 0x0000001a0838723c */ /* 0x000fe20000041838 */
[-C--:B------:R-:W-:Y:S01]  /*3230*/  FMUL.FTZ R27, R73, R82.reuse ;  /* 0x00000052491b7220 */ /* 0x080fe20000410000 */
[-C--:B------:R-:W-:Y:S01]  /*3240*/  FMUL.FTZ R73, R74, R82.reuse ;  /* 0x000000524a497220 */ /* 0x080fe20000410000 */
[-C--:B------:R-:W-:Y:S01]  /*3250*/  FMUL.FTZ R21, R44, R82.reuse ;  /* 0x000000522c157220 */ /* 0x080fe20000410000 */
[----:B------:R-:W-:Y:S01]  /*3260*/  FMUL.FTZ R15, R47, R82 ;  /* 0x000000522f0f7220 */ /* 0x000fe20000410000 */
[----:B------:R-:W1:Y:S01]  /*3270*/  MUFU.TANH R13, R13 ;  /* 0x0000000d000d7308 */ /* 0x000e620000002400 */
[----:B------:R-:W-:-:S02]  /*3280*/  IADD3 R112, PT, PT, R112, R51, RZ ;  /* 0x0000003370707210 */ /* 0x000fc40007ffe0ff */
[----:B------:R-:W-:Y:S01]  /*3290*/  HMMA.16816.F32.BF16 R68, R8, R52, R68 ;  /* 0x000000340844723c */ /* 0x000fe20000041844 */
[-C--:B------:R-:W-:Y:S01]  /*32a0*/  FMUL.FTZ R9, R45, R82.reuse ;  /* 0x000000522d097220 */ /* 0x080fe20000410000 */
[-C--:B------:R-:W-:Y:S01]  /*32b0*/  FMUL.FTZ R45, R46, R82.reuse ;  /* 0x000000522e2d7220 */ /* 0x080fe20000410000 */
        /* <DEDUP_REMOVED lines=14> */
[----:B------:R2:W1:Y:S08]  /*33a0*/  MUFU.TANH R75, R56 ;  /* 0x00000038004b7308 */ /* 0x0004700000002400 */
        /* <DEDUP_REMOVED lines=33> */
.L_x_10254:
        /* <DEDUP_REMOVED lines=60> */
.L_x_10255:
[----:B------:R-:W-:Y:S05]  /*3980*/  BSYNC.RECONVERGENT B0 ;  /* 0x0000000000007941 */ /* 0x000fea0003800200 */
.L_x_10253:
        /* <DEDUP_REMOVED lines=38> */
.L_x_10252:
[----:B------:R-:W-:Y:S05]  /*3bf0*/  BSYNC.RECONVERGENT B1 ;  /* 0x0000000000017941 */ /* 0x000fea0003800200 */
.L_x_10251:
[----:B------:R-:W3:Y:S01]  /*3c00*/  LD.E R96, desc[UR4][R2.64+0xdc] ;  /* 0x0000dc0402607980 */ /* 0x000ee2000c101900 */
[----:B------:R-:W-:Y:S02]  /*3c10*/  IMAD.SHL.U32 R87, R120, 0x2, RZ ;  /* 0x0000000278577824 */ /* 0x000fe400078e00ff */
[----:B------:R-:W-:Y:S02]  /*3c20*/  IMAD.IADD R118, R113, 0x1, R118 ;  /* 0x0000000171767824 */ /* 0x000fe400078e0276 */
[----:B------:R-:W-:Y:S01]  /*3c30*/  VIADD R34, R112, 0x8 ;  /* 0x0000000870227836 */ /* 0x000fe20000000000 */
[----:B------:R-:W-:Y:S01]  /*3c40*/  LOP3.LUT R87, R87, 0x6, RZ, 0xc0, !PT ;  /* 0x0000000657577812 */ /* 0x000fe200078ec0ff */
[----:B------:R-:W-:-:S04]  /*3c50*/  VIADD R116, R118, 0x8 ;  /* 0x0000000876747836 */ /* 0x000fc80000000000 */
[----:B--2---:R-:W-:-:S04]  /*3c60*/  IMAD R57, R24, 0x40, R87 ;  /* 0x0000004018397824 */ /* 0x004fc800078e0257 */
        /* <DEDUP_REMOVED lines=8> */
[----:B------:R-:W-:Y:S02]  /*3cf0*/  IABS R8, R8 ;  /* 0x0000000800087213 */ /* 0x000fe40000000000 */
[----:B------:R-:W-:Y:S02]  /*3d00*/  I2FP.F32.S32 R10, R10 ;  /* 0x0000000a000a7245 */ /* 0x000fe40000201400 */
[----:B------:R-:W-:Y:S02]  /*3d10*/  I2FP.F32.S32 R8, R8 ;  /* 0x0000000800087245 */ /* 0x000fe40000201400 */
[----:B------:R-:W-:Y:S01]  /*3d20*/  IABS R6, R6 ;  /* 0x0000000600067213 */ /* 0x000fe20000000000 */
[C---:B------:R-:W-:Y:S01]  /*3d30*/  FFMA.FTZ R10, -R154.reuse, R10, R91 ;  /* 0x0000000a9a0a7223 */ /* 0x040fe2000001015b */
[----:B------:R-:W-:Y:S01]  /*3d40*/  ISETP.GE.AND P4, PT, R59, R136, PT ;  /* 0x000000883b00720c */ /* 0x000fe20003f86270 */
[----:B-1----:R-:W-:Y:S01]  /*3d50*/  FFMA.FTZ R32, -R154, R8, R17 ;  /* 0x000000089a207223 */ /* 0x002fe20000010111 */
[----:B------:R-:W-:-:S02]  /*3d60*/  IADD3 R8, PT, PT, R118, -0x9, -R51 ;  /* 0xfffffff776087810 */ /* 0x000fc40007ffe833 */
[----:B------:R-:W-:Y:S02]  /*3d70*/  FSEL R12, R10, -INF , !P6 ;  /* 0xff8000000a0c7808 */ /* 0x000fe40007000000 */
[----:B------:R-:W-:Y:S02]  /*3d80*/  ISETP.GT.AND P2, PT, R34, R59, PT ;  /* 0x0000003b2200720c */ /* 0x000fe40003f44270 */
[----:B------:R-:W-:Y:S01]  /*3d90*/  ISETP.GE.AND P1, PT, R59, R135, PT ;  /* 0x000000873b00720c */ /* 0x000fe20003f26270 */
[----:B------:R-:W-:Y:S01]  /*3da0*/  VIADD R59, R57, 0x8 ;  /* 0x00000008393b7836 */ /* 0x000fe20000000000 */
[----:B------:R-:W-:Y:S02]  /*3db0*/  I2FP.F32.S32 R10, R6 ;  /* 0x00000006000a7245 */ /* 0x000fe40000201400 */
[----:B------:R-:W-:Y:S02]  /*3dc0*/  IABS R17, R4 ;  /* 0x0000000400117213 */ /* 0x000fe40000000000 */
[----:B------:R-:W-:Y:S01]  /*3dd0*/  IADD3 R26, PT, PT, R116, -0x9, -R51 ;  /* 0xfffffff7741a7810 */ /* 0x000fe20007ffe833 */
[----:B------:R-:W-:Y:S01]  /*3de0*/  FFMA.FTZ R10, -R154, R10, R93 ;  /* 0x0000000a9a0a7223 */ /* 0x000fe2000001015d */
[----:B------:R-:W-:-:S02]  /*3df0*/  IABS R4, R8 ;  /* 0x0000000800047213 */ /* 0x000fc40000000000 */
[----:B------:R-:W-:Y:S02]  /*3e00*/  FSEL R6, R12, -INF , !P4 ;  /* 0xff8000000c067808 */ /* 0x000fe40006000000 */
[-C--:B------:R-:W-:Y:S02]  /*3e10*/  ISETP.GT.AND P5, PT, R112, R59.reuse, PT ;  /* 0x0000003b7000720c */ /* 0x080fe40003fa4270 */
[C---:B------:R-:W-:Y:S02]  /*3e20*/  ISETP.GE.AND P3, PT, R59.reuse, R136, PT ;  /* 0x000000883b00720c */ /* 0x040fe40003f66270 */
[----:B------:R-:W-:Y:S02]  /*3e30*/  ISETP.GT.AND P6, PT, R34, R59, PT ;  /* 0x0000003b2200720c */ /* 0x000fe40003fc4270 */
[----:B------:R-:W-:Y:S01]  /*3e40*/  ISETP.GE.AND P4, PT, R59, R135, PT ;  /* 0x000000873b00720c */ /* 0x000fe20003f86270 */
[----:B------:R-:W-:Y:S01]  /*3e50*/  VIADD R59, R57, 0x9 ;  /* 0x00000009393b7836 */ /* 0x000fe20000000000 */
[----:B------:R-:W-:-:S02]  /*3e60*/  IABS R26, R26 ;  /* 0x0000001a001a7213 */ /* 0x000fc40000000000 */
[----:B------:R-:W-:Y:S02]  /*3e70*/  I2FP.F32.S32 R17, R17 ;  /* 0x0000001100117245 */ /* 0x000fe40000201400 */
[----:B------:R-:W-:Y:S02]  /*3e80*/  I2FP.F32.S32 R4, R4 ;  /* 0x0000000400047245 */ /* 0x000fe40000201400 */
[----:B------:R-:W-:Y:S01]  /*3e90*/  IADD3 R16, PT, PT, R118, -0x10, -R51 ;  /* 0xfffffff076107810 */ /* 0x000fe20007ffe833 */
[----:B------:R-:W-:Y:S01]  /*3ea0*/  FFMA.FTZ R28, -R154, R17, R29 ;  /* 0x000000119a1c7223 */ /* 0x000fe2000001011d */
[----:B------:R-:W-:Y:S01]  /*3eb0*/  FSEL R30, R10, -INF , !P2 ;  /* 0xff8000000a1e7808 */ /* 0x000fe20005000000 */
[----:B------:R-:W-:Y:S01]  /*3ec0*/  FFMA.FTZ R4, -R154, R4, R25 ;  /* 0x000000049a047223 */ /* 0x000fe20000010119 */
[----:B------:R-:W-:Y:S01]  /*3ed0*/  I2FP.F32.S32 R26, R26 ;  /* 0x0000001a001a7245 */ /* 0x000fe20000201400 */
[----:B------:R-:W-:Y:S01]  /*3ee0*/  VIADD R25, R57, 0x10 ;  /* 0x0000001039197836 */ /* 0x000fe20000000000 */
[----:B------:R-:W-:-:S02]  /*3ef0*/  IADD3 R10, PT, PT, R116, -0x10, -R51 ;  /* 0xfffffff0740a7810 */ /* 0x000fc40007ffe833 */
[----:B------:R-:W-:Y:S01]  /*3f00*/  IABS R16, R16 ;  /* 0x0000001000107213 */ /* 0x000fe20000000000 */
[----:B------:R-:W-:Y:S01]  /*3f10*/  FFMA.FTZ R26, -R154, R26, R31 ;  /* 0x0000001a9a1a7223 */ /* 0x000fe2000001011f */
[----:B------:R-:W-:Y:S02]  /*3f20*/  ISETP.GT.AND P2, PT, R112, R59, PT ;  /* 0x0000003b7000720c */ /* 0x000fe40003f44270 */
[----:B------:R-:W-:Y:S02]  /*3f30*/  IADD3 R18, PT, PT, R118, -0x11, -R51 ;  /* 0xffffffef76127810 */ /* 0x000fe40007ffe833 */
[----:B------:R-:W-:Y:S02]  /*3f40*/  FSEL R30, R30, -INF , !P1 ;  /* 0xff8000001e1e7808 */ /* 0x000fe40004800000 */
[----:B------:R-:W-:Y:S02]  /*3f50*/  FSEL R32, R32, -INF , !P5 ;  /* 0xff80000020207808 */ /* 0x000fe40006800000 */
[----:B------:R-:W-:-:S02]  /*3f60*/  IABS R10, R10 ;  /* 0x0000000a000a7213 */ /* 0x000fc40000000000 */
[----:B------:R-:W-:Y:S02]  /*3f70*/  I2FP.F32.S32 R16, R16 ;  /* 0x0000001000107245 */ /* 0x000fe40000201400 */
[----:B------:R-:W-:Y:S02]  /*3f80*/  ISETP.GE.AND P1, PT, R59, R136, PT ;  /* 0x000000883b00720c */ /* 0x000fe40003f26270 */
[----:B------:R-:W-:Y:S01]  /*3f90*/  ISETP.GT.AND P5, PT, R34, R59, PT ;  /* 0x0000003b2200720c */ /* 0x000fe20003fa4270 */
[----:B------:R-:W-:Y:S01]  /*3fa0*/  FFMA.FTZ R16, -R154, R16, R95 ;  /* 0x000000109a107223 */ /* 0x000fe2000001015f */
[----:B------:R-:W-:Y:S02]  /*3fb0*/  FSEL R28, R28, -INF , !P6 ;  /* 0xff8000001c1c7808 */ /* 0x000fe40007000000 */
[----:B------:R-:W-:Y:S02]  /*3fc0*/  FSEL R4, R4, -INF , !P2 ;  /* 0xff80000004047808 */ /* 0x000fe40005000000 */
[----:B------:R-:W-:-:S02]  /*3fd0*/  IADD3 R8, PT, PT, R116, -0x11, -R51 ;  /* 0xffffffef74087810 */ /* 0x000fc40007ffe833 */
[----:B------:R-:W-:Y:S02]  /*3fe0*/  IABS R18, R18 ;  /* 0x0000001200127213 */ /* 0x000fe40000000000 */
[----:B------:R-:W-:Y:S02]  /*3ff0*/  I2FP.F32.S32 R10, R10 ;  /* 0x0000000a000a7245 */ /* 0x000fe40000201400 */
[----:B------:R-:W-:Y:S02]  /*4000*/  FSEL R28, R28, -INF , !P4 ;  /* 0xff8000001c1c7808 */ /* 0x000fe40006000000 */
[----:B------:R-:W-:Y:S01]  /*4010*/  FSEL R4, R4, -INF , !P1 ;  /* 0xff80000004047808 */ /* 0x000fe20004800000 */
[----:B------:R-:W-:Y:S01]  /*4020*/  FFMA.FTZ R10, -R154, R10, R73 ;  /* 0x0000000a9a0a7223 */ /* 0x000fe20000010149 */
[----:B------:R-:W-:Y:S02]  /*4030*/  FSEL R26, R26, -INF , !P5 ;  /* 0xff8000001a1a7808 */ /* 0x000fe40006800000 */
[----:B------:R-:W-:-:S02]  /*4040*/  ISETP.GT.AND P4, PT, R112, R25, PT ;  /* 0x000000197000720c */ /* 0x000fc40003f84270 */
[C---:B------:R-:W-:Y:S02]  /*4050*/  ISETP.GE.AND P2, PT, R25.reuse, R136, PT ;  /* 0x000000881900720c */ /* 0x040fe40003f46270 */
[----:B------:R-:W-:Y:S02]  /*4060*/  ISETP.GT.AND P1, PT, R34, R25, PT ;  /* 0x000000192200720c */ /* 0x000fe40003f24270 */
[-C--:B------:R-:W-:Y:S01]  /*4070*/  ISETP.GE.AND P5, PT, R25, R135.reuse, PT ;  /* 0x000000871900720c */ /* 0x080fe20003fa6270 */
[----:B------:R-:W-:Y:S01]  /*4080*/  VIADD R25, R57, 0x11 ;  /* 0x0000001139197836 */ /* 0x000fe20000000000 */
[----:B------:R-:W-:Y:S02]  /*4090*/  IABS R8, R8 ;  /* 0x0000000800087213 */ /* 0x000fe40000000000 */
[----:B------:R-:W-:Y:S02]  /*40a0*/  I2FP.F32.S32 R18, R18 ;  /* 0x0000001200127245 */ /* 0x000fe40000201400 */
[----:B------:R-:W-:-:S02]  /*40b0*/  ISETP.GE.AND P6, PT, R59, R135, PT ;  /* 0x000000873b00720c */ /* 0x000fc40003fc6270 */
[----:B------:R-:W-:Y:S01]  /*40c0*/  FSEL R16, R16, -INF , !P4 ;  /* 0xff80000010107808 */ /* 0x000fe20006000000 */
[----:B------:R-:W-:Y:S01]  /*40d0*/  FFMA.FTZ R18, -R154, R18, R27 ;  /* 0x000000129a127223 */ /* 0x000fe2000001011b */
[----:B------:R-:W-:Y:S02]  /*40e0*/  I2FP.F32.S32 R8, R8 ;  /* 0x0000000800087245 */ /* 0x000fe40000201400 */
[----:B------:R-:W-:Y:S02]  /*40f0*/  FSEL R26, R26, -INF , !P6 ;  /* 0xff8000001a1a7808 */ /* 0x000fe40007000000 */
[----:B------:R-:W-:Y:S02]  /*4100*/  ISETP.GT.AND P6, PT, R112, R25, PT ;  /* 0x000000197000720c */ /* 0x000fe40003fc4270 */
[----:B------:R-:W-:Y:S01]  /*4110*/  IADD3 R20, PT, PT, R116, -0x19, -R51 ;  /* 0xffffffe774147810 */ /* 0x000fe20007ffe833 */
[----:B------:R-:W-:Y:S01]  /*4120*/  FFMA.FTZ R8, -R154, R8, R33 ;  /* 0x000000089a087223 */ /* 0x000fe20000010121 */
[----:B------:R-:W-:-:S02]  /*4130*/  FSEL R16, R16, -INF , !P2 ;  /* 0xff80000010107808 */ /* 0x000fc40005000000 */
[----:B------:R-:W-:Y:S02]  /*4140*/  FSEL R10, R10, -INF , !P1 ;  /* 0xff8000000a0a7808 */ /* 0x000fe40004800000 */
[C---:B------:R-:W-:Y:S02]  /*4150*/  ISETP.GE.AND P4, PT, R25.reuse, R136, PT ;  /* 0x000000881900720c */ /* 0x040fe40003f86270 */
[----:B------:R-:W-:Y:S02]  /*4160*/  ISETP.GT.AND P2, PT, R34, R25, PT ;  /* 0x000000192200720c */ /* 0x000fe40003f44270 */
[----:B------:R-:W-:Y:S01]  /*4170*/  ISETP.GE.AND P1, PT, R25, R135, PT ;  /* 0x000000871900720c */ /* 0x000fe20003f26270 */
[----:B------:R-:W-:Y:S01]  /*4180*/  VIADD R25, R57, 0x18 ;  /* 0x0000001839197836 */ /* 0x000fe20000000000 */
[----:B------:R-:W-:Y:S02]  /*4190*/  FSEL R18, R18, -INF , !P6 ;  /* 0xff80000012127808 */ /* 0x000fe40007000000 */
[----:B------:R-:W-:-:S02]  /*41a0*/  IABS R20, R20 ;  /* 0x0000001400147213 */ /* 0x000fc40000000000 */
[----:B------:R-:W-:Y:S02]  /*41b0*/  IADD3 R14, PT, PT, R118, -0x18, -R51 ;  /* 0xffffffe8760e7810 */ /* 0x000fe40007ffe833 */
[----:B------:R-:W-:Y:S02]  /*41c0*/  FSEL R10, R10, -INF , !P5 ;  /* 0xff8000000a0a7808 */ /* 0x000fe40006800000 */
[----:B------:R-:W-:Y:S02]  /*41d0*/  FSEL R18, R18, -INF , !P4 ;  /* 0xff80000012127808 */ /* 0x000fe40006000000 */
[----:B------:R-:W-:Y:S02]  /*41e0*/  FSEL R8, R8, -INF , !P2 ;  /* 0xff80000008087808 */ /* 0x000fe40005000000 */
[----:B------:R-:W-:Y:S02]  /*41f0*/  I2FP.F32.S32 R20, R20 ;  /* 0x0000001400147245 */ /* 0x000fe40000201400 */
[----:B------:R-:W-:-:S02]  /*4200*/  ISETP.GT.AND P5, PT, R112, R25, PT ;  /* 0x000000197000720c */ /* 0x000fc40003fa4270 */
[C---:B------:R-:W-:Y:S02]  /*4210*/  ISETP.GE.AND P6, PT, R25.reuse, R136, PT ;  /* 0x000000881900720c */ /* 0x040fe40003fc6270 */
[----:B------:R-:W-:Y:S02]  /*4220*/  ISETP.GT.AND P4, PT, R34, R25, PT ;  /* 0x000000192200720c */ /* 0x000fe40003f84270 */
[----:B------:R-:W-:Y:S02]  /*4230*/  ISETP.GE.AND P2, PT, R25, R135, PT ;  /* 0x000000871900720c */ /* 0x000fe40003f46270 */
[----:B------:R-:W-:Y:S01]  /*4240*/  IADD3 R25, PT, PT, R118, -0x20, -R51 ;  /* 0xffffffe076197810 */ /* 0x000fe20007ffe833 */
[----:B------:R-:W-:Y:S01]  /*4250*/  FFMA.FTZ R20, -R154, R20, R5 ;  /* 0x000000149a147223 */ /* 0x000fe20000010105 */
[----:B------:R-:W-:Y:S02]  /*4260*/  IADD3 R22, PT, PT, R116, -0x18, -R51 ;  /* 0xffffffe874167810 */ /* 0x000fe40007ffe833 */
[----:B------:R-:W-:-:S02]  /*4270*/  IABS R14, R14 ;  /* 0x0000000e000e7213 */ /* 0x000fc40000000000 */
[----:B------:R-:W-:Y:S02]  /*4280*/  IABS R5, R25 ;  /* 0x0000001900057213 */ /* 0x000fe40000000000 */
[----:B------:R-:W-:Y:S02]  /*4290*/  IABS R22, R22 ;  /* 0x0000001600167213 */ /* 0x000fe40000000000 */
[----:B------:R-:W-:Y:S02]  /*42a0*/  I2FP.F32.S32 R14, R14 ;  /* 0x0000000e000e7245 */ /* 0x000fe40000201400 */
[----:B------:R-:W-:Y:S02]  /*42b0*/  IADD3 R12, PT, PT, R118, -0x19, -R51 ;  /* 0xffffffe7760c7810 */ /* 0x000fe40007ffe833 */
[----:B------:R-:W-:Y:S01]  /*42c0*/  I2FP.F32.S32 R5, R5 ;  /* 0x0000000500057245 */ /* 0x000fe20000201400 */
[----:B------:R-:W-:Y:S01]  /*42d0*/  FFMA.FTZ R14, -R154, R14, R75 ;  /* 0x0000000e9a0e7223 */ /* 0x000fe2000001014b */
[----:B------:R-:W-:-:S02]  /*42e0*/  I2FP.F32.S32 R22, R22 ;  /* 0x0000001600167245 */ /* 0x000fc40000201400 */
[----:B------:R-:W-:Y:S01]  /*42f0*/  IABS R12, R12 ;  /* 0x0000000c000c7213 */ /* 0x000fe20000000000 */
[----:B------:R-:W-:Y:S01]  /*4300*/  FFMA.FTZ R55, -R154, R5, R55 ;  /* 0x000000059a377223 */ /* 0x000fe20000010137 */
[----:B------:R-:W-:Y:S01]  /*4310*/  IADD3 R36, PT, PT, R116, -0x20, -R51 ;  /* 0xffffffe074247810 */ /* 0x000fe20007ffe833 */
[----:B------:R-:W-:Y:S01]  /*4320*/  FFMA.FTZ R22, -R154, R22, R19 ;  /* 0x000000169a167223 */ /* 0x000fe20000010113 */
[----:B------:R-:W-:Y:S01]  /*4330*/  IADD3 R5, PT, PT, R118, -0x21, -R51 ;  /* 0xffffffdf76057810 */ /* 0x000fe20007ffe833 */
[----:B------:R-:W-:Y:S01]  /*4340*/  VIADD R19, R57, 0x19 ;  /* 0x0000001939137836 */ /* 0x000fe20000000000 */
[----:B------:R-:W-:Y:S02]  /*4350*/  I2FP.F32.S32 R12, R12 ;  /* 0x0000000c000c7245 */ /* 0x000fe40000201400 */
[----:B------:R-:W-:Y:S02]  /*4360*/  FSEL R14, R14, -INF , !P5 ;  /* 0xff8000000e0e7808 */ /* 0x000fe40006800000 */
[----:B------:R-:W-:-:S02]  /*4370*/  IABS R36, R36 ;  /* 0x0000002400247213 */ /* 0x000fc40000000000 */
[----:B------:R-:W-:Y:S01]  /*4380*/  IABS R5, R5 ;  /* 0x0000000500057213 */ /* 0x000fe20000000000 */
[----:B------:R-:W-:Y:S01]  /*4390*/  FFMA.FTZ R12, -R154, R12, R53 ;  /* 0x0000000c9a0c7223 */ /* 0x000fe20000010135 */
[----:B------:R-:W-:Y:S02]  /*43a0*/  FSEL R8, R8, -INF , !P1 ;  /* 0xff80000008087808 */ /* 0x000fe40004800000 */
[----:B------:R-:W-:Y:S02]  /*43b0*/  FSEL R14, R14, -INF , !P6 ;  /* 0xff8000000e0e7808 */ /* 0x000fe40007000000 */
[----:B------:R-:W-:Y:S02]  /*43c0*/  FSEL R22, R22, -INF , !P4 ;  /* 0xff80000016167808 */ /* 0x000fe40006000000 */
[----:B------:R-:W-:Y:S02]  /*43d0*/  ISETP.GT.AND P1, PT, R112, R19, PT ;  /* 0x000000137000720c */ /* 0x000fe40003f24270 */
[----:B------:R-:W-:-:S02]  /*43e0*/  ISETP.GE.AND P5, PT, R19, R136, PT ;  /* 0x000000881300720c */ /* 0x000fc40003fa6270 */
[----:B------:R-:W-:Y:S02]  /*43f0*/  ISETP.GT.AND P6, PT, R34, R19, PT ;  /* 0x000000132200720c */ /* 0x000fe40003fc4270 */
[----:B------:R-:W-:Y:S01]  /*4400*/  ISETP.GE.AND P4, PT, R19, R135, PT ;  /* 0x000000871300720c */ /* 0x000fe20003f86270 */
[----:B------:R-:W-:Y:S01]  /*4410*/  VIADD R19, R57, 0x20 ;  /* 0x0000002039137836 */ /* 0x000fe20000000000 */
[----:B------:R-:W-:Y:S02]  /*4420*/  I2FP.F32.S32 R36, R36 ;  /* 0x0000002400247245 */ /* 0x000fe40000201400 */
[----:B------:R-:W-:Y:S02]  /*4430*/  I2FP.F32.S32 R5, R5 ;  /* 0x0000000500057245 */ /* 0x000fe40000201400 */
[----:B------:R-:W-:Y:S01]  /*4440*/  FSEL R12, R12, -INF , !P1 ;  /* 0xff8000000c0c7808 */ /* 0x000fe20004800000 */
[----:B------:R-:W-:Y:S01]  /*4450*/  FFMA.FTZ R39, -R154, R36, R39 ;  /* 0x000000249a277223 */ /* 0x000fe20000010127 */
[----:B------:R-:W-:Y:S01]  /*4460*/  FSEL R22, R22, -INF , !P2 ;  /* 0xff80000016167808 */ /* 0x000fe20005000000 */
[----:B------:R-:W-:Y:S01]  /*4470*/  FFMA.FTZ R35, -R154, R5, R35 ;  /* 0x000000059a237223 */ /* 0x000fe20000010123 */
[----:B------:R-:W-:-:S02]  /*4480*/  ISETP.GT.AND P2, PT, R112, R19, PT ;  /* 0x000000137000720c */ /* 0x000fc40003f44270 */
[--C-:B------:R-:W-:Y:S02]  /*4490*/  IADD3 R36, PT, PT, R116, -0x21, -R51.reuse ;  /* 0xffffffdf74247810 */ /* 0x100fe40007ffe833 */
[----:B------:R-:W-:Y:S02]  /*44a0*/  IADD3 R5, PT, PT, R118, -0x28, -R51 ;  /* 0xffffffd876057810 */ /* 0x000fe40007ffe833 */
[----:B------:R-:W-:Y:S02]  /*44b0*/  FSEL R12, R12, -INF , !P5 ;  /* 0xff8000000c0c7808 */ /* 0x000fe40006800000 */
[----:B------:R-:W-:Y:S02]  /*44c0*/  FSEL R20, R20, -INF , !P6 ;  /* 0xff80000014147808 */ /* 0x000fe40007000000 */
[----:B------:R-:W-:Y:S02]  /*44d0*/  ISETP.GE.AND P1, PT, R19, R136, PT ;  /* 0x000000881300720c */ /* 0x000fe40003f26270 */
[----:B------:R-:W-:-:S02]  /*44e0*/  ISETP.GT.AND P5, PT, R34, R19, PT ;  /* 0x000000132200720c */ /* 0x000fc40003fa4270 */
[----:B------:R-:W-:Y:S01]  /*44f0*/  ISETP.GE.AND P6, PT, R19, R135, PT ;  /* 0x000000871300720c */ /* 0x000fe20003fc6270 */
[----:B------:R-:W-:Y:S01]  /*4500*/  VIADD R19, R57, 0x21 ;  /* 0x0000002139137836 */ /* 0x000fe20000000000 */
[----:B------:R-:W-:Y:S02]  /*4510*/  IABS R36, R36 ;  /* 0x0000002400247213 */ /* 0x000fe40000000000 */
[----:B------:R-:W-:Y:S02]  /*4520*/  FSEL R102, R55, -INF , !P2 ;  /* 0xff80000037667808 */ /* 0x000fe40005000000 */
[----:B------:R-:W-:Y:S02]  /*4530*/  IADD3 R38, PT, PT, R116, -0x28, -R51 ;  /* 0xffffffd874267810 */ /* 0x000fe40007ffe833 */
[----:B------:R-:W-:Y:S02]  /*4540*/  IABS R5, R5 ;  /* 0x0000000500057213 */ /* 0x000fe40000000000 */
[----:B------:R-:W-:-:S02]  /*4550*/  FSEL R20, R20, -INF , !P4 ;  /* 0xff80000014147808 */ /* 0x000fc40006000000 */
[----:B------:R-:W-:Y:S02]  /*4560*/  FSEL R102, R102, -INF , !P1 ;  /* 0xff80000066667808 */ /* 0x000fe40004800000 */
[----:B------:R-:W-:Y:S02]  /*4570*/  I2FP.F32.S32 R36, R36 ;  /* 0x0000002400247245 */ /* 0x000fe40000201400 */
[----:B------:R-:W-:Y:S02]  /*4580*/  FSEL R152, R39, -INF , !P5 ;  /* 0xff80000027987808 */ /* 0x000fe40006800000 */
[-C--:B------:R-:W-:Y:S02]  /*4590*/  ISETP.GT.AND P4, PT, R112, R19.reuse, PT ;  /* 0x000000137000720c */ /* 0x080fe40003f84270 */
[----:B------:R-:W-:Y:S02]  /*45a0*/  ISETP.GE.AND P2, PT, R19, R136, PT ;  /* 0x000000881300720c */ /* 0x000fe40003f46270 */
[----:B------:R-:W-:-:S02]  /*45b0*/  ISETP.GT.AND P1, PT, R34, R19, PT ;  /* 0x000000132200720c */ /* 0x000fc40003f24270 */
[----:B------:R-:W-:Y:S01]  /*45c0*/  ISETP.GE.AND P5, PT, R19, R135, PT ;  /* 0x000000871300720c */ /* 0x000fe20003fa6270 */
[----:B------:R-:W-:Y:S01]  /*45d0*/  VIADD R19, R57, 0x28 ;  /* 0x0000002839137836 */ /* 0x000fe20000000000 */
[----:B------:R-:W-:Y:S02]  /*45e0*/  IABS R38, R38 ;  /* 0x0000002600267213 */ /* 0x000fe40000000000 */
[----:B------:R-:W-:Y:S01]  /*45f0*/  I2FP.F32.S32 R5, R5 ;  /* 0x0000000500057245 */ /* 0x000fe20000201400 */
[----:B------:R-:W-:Y:S01]  /*4600*/  FFMA.FTZ R37, -R154, R36, R37 ;  /* 0x000000249a257223 */ /* 0x000fe20000010125 */
[----:B------:R-:W-:Y:S02]  /*4610*/  I2FP.F32.S32 R38, R38 ;  /* 0x0000002600267245 */ /* 0x000fe40000201400 */
[----:B------:R-:W-:Y:S01]  /*4620*/  FSEL R152, R152, -INF , !P6 ;  /* 0xff80000098987808 */ /* 0x000fe20007000000 */
[----:B------:R-:W-:Y:S01]  /*4630*/  FFMA.FTZ R13, -R154, R5, R13 ;  /* 0x000000059a0d7223 */ /* 0x000fe2000001010d */
[----:B------:R-:W-:-:S02]  /*4640*/  FSEL R110, R35, -INF , !P4 ;  /* 0xff800000236e7808 */ /* 0x000fc40006000000 */
[----:B------:R-:W-:Y:S02]  /*4650*/  IADD3 R36, PT, PT, R116, -0x29, -R51 ;  /* 0xffffffd774247810 */ /* 0x000fe40007ffe833 */
[-C--:B------:R-:W-:Y:S01]  /*4660*/  ISETP.GT.AND P6, PT, R112, R19.reuse, PT ;  /* 0x000000137000720c */ /* 0x080fe20003fc4270 */
[----:B------:R-:W-:Y:S01]  /*4670*/  FFMA.FTZ R49, -R154, R38, R49 ;  /* 0x000000269a317223 */ /* 0x000fe20000010131 */
[----:B------:R-:W-:Y:S01]  /*4680*/  FSEL R110, R110, -INF , !P2 ;  /* 0xff8000006e6e7808 */ /* 0x000fe20005000000 */
[----:B------:R-:W-:Y:S01]  /*4690*/  VIADD R5, R57, 0x29 ;  /* 0x0000002939057836 */ /* 0x000fe20000000000 */
[----:B------:R-:W-:Y:S02]  /*46a0*/  IABS R36, R36 ;  /* 0x0000002400247213 */ /* 0x000fe40000000000 */
[----:B------:R-:W-:Y:S02]  /*46b0*/  ISETP.GE.AND P4, PT, R19, R136, PT ;  /* 0x000000881300720c */ /* 0x000fe40003f86270 */
[----:B------:R-:W-:-:S02]  /*46c0*/  ISETP.GT.AND P2, PT, R34, R19, PT ;  /* 0x000000132200720c */ /* 0x000fc40003f44270 */
[----:B------:R-:W-:Y:S02]  /*46d0*/  FSEL R150, R37, -INF , !P1 ;  /* 0xff80000025967808 */ /* 0x000fe40004800000 */
[----:B------:R-:W-:Y:S02]  /*46e0*/  FSEL R108, R13, -INF , !P6 ;  /* 0xff8000000d6c7808 */ /* 0x000fe40007000000 */
[----:B------:R-:W-:Y:S02]  /*46f0*/  IADD3 R104, PT, PT, R118, -0x29, -R51 ;  /* 0xffffffd776687810 */ /* 0x000fe40007ffe833 */
[----:B------:R-:W-:Y:S02]  /*4700*/  I2FP.F32.S32 R36, R36 ;  /* 0x0000002400247245 */ /* 0x000fe40000201400 */
[----:B------:R-:W-:Y:S02]  /*4710*/  FSEL R150, R150, -INF , !P5 ;  /* 0xff80000096967808 */ /* 0x000fe40006800000 */
[----:B------:R-:W-:-:S02]  /*4720*/  FSEL R108, R108, -INF , !P4 ;  /* 0xff8000006c6c7808 */ /* 0x000fc40006000000 */
[----:B------:R-:W-:Y:S02]  /*4730*/  FSEL R106, R49, -INF , !P2 ;  /* 0xff800000316a7808 */ /* 0x000fe40005000000 */
[-C--:B------:R-:W-:Y:S02]  /*4740*/  ISETP.GT.AND P5, PT, R112, R5.reuse, PT ;  /* 0x000000057000720c */ /* 0x080fe40003fa4270 */
[C---:B------:R-:W-:Y:S02]  /*4750*/  ISETP.GE.AND P6, PT, R5.reuse, R136, PT ;  /* 0x000000880500720c */ /* 0x040fe40003fc6270 */
[----:B------:R-:W-:Y:S02]  /*4760*/  ISETP.GT.AND P4, PT, R34, R5, PT ;  /* 0x000000052200720c */ /* 0x000fe40003f84270 */
[----:B------:R-:W-:Y:S02]  /*4770*/  ISETP.GE.AND P2, PT, R5, R135, PT ;  /* 0x000000870500720c */ /* 0x000fe40003f46270 */
[----:B------:R-:W-:-:S02]  /*4780*/  IABS R104, R104 ;  /* 0x0000006800687213 */ /* 0x000fc40000000000 */
[----:B------:R-:W-:Y:S01]  /*4790*/  IADD3 R5, PT, PT, R118, -0x30, -R51 ;  /* 0xffffffd076057810 */ /* 0x000fe20007ffe833 */
[----:B------:R-:W-:Y:S01]  /*47a0*/  FFMA.FTZ R23, -R154, R36, R23 ;  /* 0x000000249a177223 */ /* 0x000fe20000010117 */
[--C-:B------:R-:W-:Y:S02]  /*47b0*/  IADD3 R36, PT, PT, R116, -0x30, -R51.reuse ;  /* 0xffffffd074247810 */ /* 0x100fe40007ffe833 */
[----:B------:R-:W-:Y:S02]  /*47c0*/  I2FP.F32.S32 R104, R104 ;  /* 0x0000006800687245 */ /* 0x000fe40000201400 */
[----:B------:R-:W-:Y:S02]  /*47d0*/  IABS R5, R5 ;  /* 0x0000000500057213 */ /* 0x000fe40000000000 */
[----:B------:R-:W-:Y:S02]  /*47e0*/  IADD3 R38, PT, PT, R118, -0x31, -R51 ;  /* 0xffffffcf76267810 */ /* 0x000fe40007ffe833 */
[----:B------:R-:W-:Y:S01]  /*47f0*/  IABS R36, R36 ;  /* 0x0000002400247213 */ /* 0x000fe20000000000 */
[----:B------:R-:W-:Y:S01]  /*4800*/  FFMA.FTZ R104, -R154, R104, R7 ;  /* 0x000000689a687223 */ /* 0x000fe20000010107 */
[----:B------:R-:W-:Y:S01]  /*4810*/  I2FP.F32.S32 R5, R5 ;  /* 0x0000000500057245 */ /* 0x000fe20000201400 */
[----:B------:R-:W-:Y:S01]  /*4820*/  VIADD R7, R57, 0x30 ;  /* 0x0000003039077836 */ /* 0x000fe20000000000 */
[----:B------:R-:W-:-:S02]  /*4830*/  ISETP.GE.AND P1, PT, R19, R135, PT ;  /* 0x000000871300720c */ /* 0x000fc40003f26270 */
[----:B------:R-:W-:Y:S02]  /*4840*/  FSEL R134, R23, -INF , !P4 ;  /* 0xff80000017867808 */ /* 0x000fe40006000000 */
[----:B------:R-:W-:Y:S02]  /*4850*/  IABS R38, R38 ;  /* 0x0000002600267213 */ /* 0x000fe40000000000 */
[----:B------:R-:W-:Y:S01]  /*4860*/  I2FP.F32.S32 R36, R36 ;  /* 0x0000002400247245 */ /* 0x000fe20000201400 */
[----:B------:R-:W-:Y:S01]  /*4870*/  FFMA.FTZ R21, -R154, R5, R21 ;  /* 0x000000059a157223 */ /* 0x000fe20000010115 */
[----:B------:R-:W-:Y:S02]  /*4880*/  FSEL R106, R106, -INF , !P1 ;  /* 0xff8000006a6a7808 */ /* 0x000fe40004800000 */
[----:B------:R-:W-:Y:S02]  /*4890*/  FSEL R104, R104, -INF , !P5 ;  /* 0xff80000068687808 */ /* 0x000fe40006800000 */
[----:B------:R-:W-:-:S02]  /*48a0*/  FSEL R134, R134, -INF , !P2 ;  /* 0xff80000086867808 */ /* 0x000fc40005000000 */
[----:B------:R-:W-:Y:S01]  /*48b0*/  IADD3 R5, PT, PT, R116, -0x31, -R51 ;  /* 0xffffffcf74057810 */ /* 0x000fe20007ffe833 */
[----:B------:R-:W-:Y:S01]  /*48c0*/  FFMA.FTZ R45, -R154, R36, R45 ;  /* 0x000000249a2d7223 */ /* 0x000fe2000001012d */
[-C--:B------:R-:W-:Y:S02]  /*48d0*/  ISETP.GT.AND P1, PT, R112, R7.reuse, PT ;  /* 0x000000077000720c */ /* 0x080fe40003f24270 */
[C---:B------:R-:W-:Y:S02]  /*48e0*/  ISETP.GE.AND P5, PT, R7.reuse, R136, PT ;  /* 0x000000880700720c */ /* 0x040fe40003fa6270 */
[----:B------:R-:W-:Y:S02]  /*48f0*/  ISETP.GT.AND P4, PT, R34, R7, PT ;  /* 0x000000072200720c */ /* 0x000fe40003f84270 */
[----:B------:R-:W-:Y:S02]  /*4900*/  I2FP.F32.S32 R38, R38 ;  /* 0x0000002600267245 */ /* 0x000fe40000201400 */
[----:B------:R-:W-:Y:S01]  /*4910*/  ISETP.GE.AND P2, PT, R7, R135, PT ;  /* 0x000000870700720c */ /* 0x000fe20003f46270 */
[----:B------:R-:W-:Y:S01]  /*4920*/  VIADD R7, R57, 0x31 ;  /* 0x0000003139077836 */ /* 0x000fe20000000000 */
[----:B------:R-:W-:Y:S01]  /*4930*/  IABS R5, R5 ;  /* 0x0000000500057213 */ /* 0x000fe20000000000 */
[----:B------:R-:W-:Y:S01]  /*4940*/  FFMA.FTZ R9, -R154, R38, R9 ;  /* 0x000000269a097223 */ /* 0x000fe20000010109 */
[----:B------:R-:W-:-:S02]  /*4950*/  FSEL R103, R21, -INF , !P1 ;  /* 0xff80000015677808 */ /* 0x000fc40004800000 */
[----:B------:R-:W-:Y:S02]  /*4960*/  ISETP.GT.AND P1, PT, R112, R7, PT ;  /* 0x000000077000720c */ /* 0x000fe40003f24270 */
[----:B------:R-:W-:Y:S02]  /*4970*/  FSEL R111, R45, -INF , !P4 ;  /* 0xff8000002d6f7808 */ /* 0x000fe40006000000 */
[--C-:B------:R-:W-:Y:S02]  /*4980*/  IADD3 R38, PT, PT, R118, -0x38, -R51.reuse ;  /* 0xffffffc876267810 */ /* 0x100fe40007ffe833 */
[----:B------:R-:W-:Y:S02]  /*4990*/  I2FP.F32.S32 R5, R5 ;  /* 0x0000000500057245 */ /* 0x000fe40000201400 */
[----:B------:R-:W-:Y:S02]  /*49a0*/  IADD3 R36, PT, PT, R116, -0x38, -R51 ;  /* 0xffffffc874247810 */ /* 0x000fe40007ffe833 */
[----:B------:R-:W-:-:S02]  /*49b0*/  FSEL R111, R111, -INF , !P2 ;  /* 0xff8000006f6f7808 */ /* 0x000fc40005000000 */
[----:B------:R-:W-:Y:S01]  /*49c0*/  FSEL R98, R9, -INF , !P1 ;  /* 0xff80000009627808 */ /* 0x000fe20004800000 */
[----:B------:R-:W-:Y:S01]  /*49d0*/  FFMA.FTZ R5, -R154, R5, R15 ;  /* 0x000000059a057223 */ /* 0x000fe2000001010f */
[----:B------:R-:W-:Y:S02]  /*49e0*/  IABS R38, R38 ;  /* 0x0000002600267213 */ /* 0x000fe40000000000 */
[C---:B------:R-:W-:Y:S02]  /*49f0*/  ISETP.GE.AND P4, PT, R7.reuse, R136, PT ;  /* 0x000000880700720c */ /* 0x040fe40003f86270 */
[----:B------:R-:W-:Y:S02]  /*4a00*/  ISETP.GT.AND P2, PT, R34, R7, PT ;  /* 0x000000072200720c */ /* 0x000fe40003f44270 */
[----:B------:R-:W-:Y:S01]  /*4a10*/  ISETP.GE.AND P1, PT, R7, R135, PT ;  /* 0x000000870700720c */ /* 0x000fe20003f26270 */
[----:B------:R-:W-:Y:S01]  /*4a20*/  IMAD.IADD R7, R116, 0x1, -R51 ;  /* 0x0000000174077824 */ /* 0x000fe200078e0a33 */
[----:B------:R-:W-:Y:S01]  /*4a30*/  IABS R36, R36 ;  /* 0x0000002400247213 */ /* 0x000fe20000000000 */
[----:B------:R-:W-:Y:S01]  /*4a40*/  VIADD R9, R57, 0x38 ;  /* 0x0000003839097836 */ /* 0x000fe20000000000 */
[----:B------:R-:W-:-:S02]  /*4a50*/  I2FP.F32.S32 R38, R38 ;  /* 0x0000002600267245 */ /* 0x000fc40000201400 */
[----:B------:R-:W-:Y:S02]  /*4a60*/  I2FP.F32.S32 R36, R36 ;  /* 0x0000002400247245 */ /* 0x000fe40000201400 */
[----:B------:R-:W-:Y:S02]  /*4a70*/  IABS R7, R7 ;  /* 0x0000000700077213 */ /* 0x000fe40000000000 */
[----:B------:R-:W-:Y:S01]  /*4a80*/  FSEL R5, R5, -INF , !P2 ;  /* 0xff80000005057808 */ /* 0x000fe20005000000 */
[C---:B------:R-:W-:Y:S01]  /*4a90*/  FFMA.FTZ R38, -R154.reuse, R38, R47 ;  /* 0x000000269a267223 */ /* 0x040fe2000001012f */
[----:B------:R-:W-:Y:S01]  /*4aa0*/  FFMA.FTZ R36, -R154, R36, R41 ;  /* 0x000000249a247223 */ /* 0x000fe20000010129 */
[----:B------:R-:W-:Y:S02]  /*4ab0*/  ISETP.GT.AND P2, PT, R112, R9, PT ;  /* 0x000000097000720c */ /* 0x000fe40003f44270 */
[----:B------:R-:W-:Y:S02]  /*4ac0*/  FSEL R100, R5, -INF , !P1 ;  /* 0xff80000005647808 */ /* 0x000fe40004800000 */
[----:B------:R-:W-:-:S02]  /*4ad0*/  I2FP.F32.S32 R40, R7 ;  /* 0x0000000700287245 */ /* 0x000fc40000201400 */
[----:B------:R-:W-:Y:S02]  /*4ae0*/  ISETP.GT.AND P1, PT, R34, R9, PT ;  /* 0x000000092200720c */ /* 0x000fe40003f24270 */
[----:B------:R-:W-:Y:S01]  /*4af0*/  FSEL R101, R38, -INF , !P2 ;  /* 0xff80000026657808 */ /* 0x000fe20005000000 */
[----:B------:R-:W-:Y:S01]  /*4b00*/  FFMA.FTZ R7, -R154, R40, R63 ;  /* 0x000000289a077223 */ /* 0x000fe2000001013f */
[----:B------:R-:W-:Y:S02]  /*4b10*/  ISETP.GE.AND P2, PT, R9, R135, PT ;  /* 0x000000870900720c */ /* 0x000fe40003f46270 */
[----:B------:R-:W-:Y:S02]  /*4b20*/  FSEL R36, R36, -INF , !P1 ;  /* 0xff80000024247808 */ /* 0x000fe40004800000 */
[----:B------:R-:W-:Y:S02]  /*4b30*/  FSEL R32, R32, -INF , !P3 ;  /* 0xff80000020207808 */ /* 0x000fe40005800000 */
[----:B------:R-:W-:-:S02]  /*4b40*/  ISETP.GT.AND P1, PT, R34, R57, PT ;  /* 0x000000392200720c */ /* 0x000fc40003f24270 */
[----:B------:R-:W-:Y:S02]  /*4b50*/  ISETP.GE.AND P3, PT, R9, R136, PT ;  /* 0x000000880900720c */ /* 0x000fe40003f66270 */
[----:B------:R-:W-:Y:S01]  /*4b60*/  IADD3 R9, PT, PT, R116, -0x39, -R51 ;  /* 0xffffffc774097810 */ /* 0x000fe20007ffe833 */
[----:B------:R-:W-:Y:S01]  /*4b70*/  FFMA.FTZ R61, -R154, R17, R61 ;  /* 0x000000119a3d7223 */ /* 0x000fe2000001013d */
[----:B------:R-:W-:Y:S02]  /*4b80*/  FSEL R109, R36, -INF , !P2 ;  /* 0xff800000246d7808 */ /* 0x000fe40005000000 */
[----:B------:R-:W-:Y:S02]  /*4b90*/  ISETP.GE.AND P2, PT, R57, R135, PT ;  /* 0x000000873900720c */ /* 0x000fe40003f46270 */
[----:B------:R-:W-:Y:S02]  /*4ba0*/  FSEL R7, R7, -INF , !P1 ;  /* 0xff80000007077808 */ /* 0x000fe40004800000 */
[----:B------:R-:W-:-:S02]  /*4bb0*/  IADD3 R5, PT, PT, R118, -0x39, -R51 ;  /* 0xffffffc776057810 */ /* 0x000fc40007ffe833 */
[----:B------:R-:W-:Y:S02]  /*4bc0*/  ISETP.GT.AND P1, PT, R112, R57, PT ;  /* 0x000000397000720c */ /* 0x000fe40003f24270 */
[----:B------:R-:W-:Y:S02]  /*4bd0*/  IABS R9, R9 ;  /* 0x0000000900097213 */ /* 0x000fe40000000000 */
[----:B------:R-:W-:Y:S02]  /*4be0*/  FSEL R7, R7, -INF , !P2 ;  /* 0xff80000007077808 */ /* 0x000fe40005000000 */
[----:B------:R-:W-:Y:S02]  /*4bf0*/  IABS R5, R5 ;  /* 0x0000000500057213 */ /* 0x000fe40000000000 */
[----:B------:R-:W-:Y:S02]  /*4c00*/  ISETP.GE.AND P2, PT, R57, R136, PT ;  /* 0x000000883900720c */ /* 0x000fe40003f46270 */
[----:B------:R-:W-:Y:S01]  /*4c10*/  FSEL R61, R61, -INF , !P1 ;  /* 0xff8000003d3d7808 */ /* 0x000fe20004800000 */
[----:B------:R-:W-:Y:S01]  /*4c20*/  VIADD R57, R57, 0x39 ;  /* 0x0000003939397836 */ /* 0x000fe20000000000 */
[----:B------:R-:W-:-:S02]  /*4c30*/  I2FP.F32.S32 R9, R9 ;  /* 0x0000000900097245 */ /* 0x000fc40000201400 */
[----:B------:R-:W-:Y:S02]  /*4c40*/  FMNMX3.FTZ R13, R7, R30, R28, !PT ;  /* 0x0000001e070d7276 */ /* 0x000fe4000781001c */
[----:B------:R-:W-:Y:S02]  /*4c50*/  I2FP.F32.S32 R36, R5 ;  /* 0x0000000500247245 */ /* 0x000fe40000201400 */
[----:B------:R-:W-:Y:S01]  /*4c60*/  FSEL R5, R61, -INF , !P2 ;  /* 0xff8000003d057808 */ /* 0x000fe20005000000 */
[----:B------:R-:W-:Y:S01]  /*4c70*/  FFMA.FTZ R9, -R154, R9, R43 ;  /* 0x000000099a097223 */ /* 0x000fe2000001012b */
[----:B------:R-:W-:Y:S02]  /*4c80*/  FMNMX3.FTZ R13, R13, R26, R10, !PT ;  /* 0x0000001a0d0d7276 */ /* 0x000fe4000781000a */
[----:B------:R-:W-:Y:S02]  /*4c90*/  ISETP.GT.AND P1, PT, R34, R57, PT ;  /* 0x000000392200720c */ /* 0x000fe40003f24270 */
[----:B------:R-:W-:-:S02]  /*4ca0*/  FMNMX3.FTZ R15, R5, R6, R32, !PT ;  /* 0x00000006050f7276 */ /* 0x000fc40007810020 */
[----:B------:R-:W-:Y:S02]  /*4cb0*/  FMNMX3.FTZ R13, R13, R8, R22, !PT ;  /* 0x000000080d0d7276 */ /* 0x000fe40007810016 */
[----:B------:R-:W-:Y:S02]  /*4cc0*/  FSEL R107, R9, -INF , !P1 ;  /* 0xff800000096b7808 */ /* 0x000fe40004800000 */
[----:B------:R-:W-:Y:S02]  /*4cd0*/  FMNMX3.FTZ R9, R15, R4, R16, !PT ;  /* 0x000000040f097276 */ /* 0x000fe40007810010 */
[----:B------:R-:W-:Y:S02]  /*4ce0*/  FMNMX3.FTZ R13, R13, R20, R152, !PT ;  /* 0x000000140d0d7276 */ /* 0x000fe40007810098 */
[----:B------:R-:W-:Y:S02]  /*4cf0*/  FMNMX3.FTZ R9, R9, R18, R14, !PT ;  /* 0x0000001209097276 */ /* 0x000fe4000781000e */
[----:B------:R-:W-:-:S02]  /*4d00*/  FMNMX3.FTZ R34, R13, R150, R106, !PT ;  /* 0x000000960d227276 */ /* 0x000fc4000781006a */
[----:B------:R-:W-:Y:S01]  /*4d10*/  FMNMX3.FTZ R9, R9, R12, R102, !PT ;  /* 0x0000000c09097276 */ /* 0x000fe20007810066 */
[----:B------:R-:W-:Y:S01]  /*4d20*/  FFMA.FTZ R11, -R154, R36, R11 ;  /* 0x000000249a0b7223 */ /* 0x000fe2000001010b */
[----:B------:R-:W-:Y:S02]  /*4d30*/  ISETP.GT.AND P2, PT, R112, R57, PT ;  /* 0x000000397000720c */ /* 0x000fe40003f44270 */
[----:B------:R-:W-:Y:S02]  /*4d40*/  ISETP.GE.AND P1, PT, R57, R135, PT ;  /* 0x000000873900720c */ /* 0x000fe40003f26270 */
[----:B------:R-:W-:Y:S02]  /*4d50*/  FMNMX3.FTZ R34, R34, R134, R111, !PT ;  /* 0x0000008622227276 */ /* 0x000fe4000781006f */
[----:B------:R-:W-:Y:S02]  /*4d60*/  FSEL R104, R104, -INF , !P6 ;  /* 0xff80000068687808 */ /* 0x000fe40007000000 */
[----:B------:R-:W-:-:S02]  /*4d70*/  FSEL R103, R103, -INF , !P5 ;  /* 0xff80000067677808 */ /* 0x000fc40006800000 */
[----:B------:R-:W-:Y:S02]  /*4d80*/  FMNMX3.FTZ R9, R9, R110, R108, !PT ;  /* 0x0000006e09097276 */ /* 0x000fe4000781006c */
[----:B------:R-:W-:Y:S02]  /*4d90*/  FSEL R99, R11, -INF , !P2 ;  /* 0xff8000000b637808 */ /* 0x000fe40005000000 */
[----:B------:R-:W-:Y:S02]  /*4da0*/  FSEL R107, R107, -INF , !P1 ;  /* 0xff8000006b6b7808 */ /* 0x000fe40004800000 */
[----:B------:R-:W-:Y:S02]  /*4db0*/  FMNMX3.FTZ R34, R34, R100, R109, !PT ;  /* 0x0000006422227276 */ /* 0x000fe4000781006d */
[----:B------:R-:W-:Y:S02]  /*4dc0*/  ISETP.GE.AND P2, PT, R57, R136, PT ;  /* 0x000000883900720c */ /* 0x000fe40003f46270 */
        /* <DEDUP_REMOVED lines=16> */
[----:B------:R-:W-:Y:S01]  /*4ed0*/  IMAD.IADD R95, R76, 0x1, R97 ;  /* 0x000000014c5f7824 */ /* 0x000fe200078e0261 */
[----:B------:R-:W-:Y:S01]  /*4ee0*/  LDSM.16.MT88.4 R60, [R97+0x7000] ;  /* 0x00700000613c783b */ /* 0x000fe20000004200 */
[----:B------:R-:W-:Y:S01]  /*4ef0*/  FSETP.NEU.FTZ.AND P1, PT, R85, -INF , PT ;  /* 0xff8000005500780b */ /* 0x000fe20003f3d000 */
[----:B---3--:R-:W-:Y:S02]  /*4f00*/  FMUL.FTZ R133, R96, R85 ;  /* 0x0000005560857220 */ /* 0x008fe40000410000 */
[----:B------:R-:W1:Y:S01]  /*4f10*/  LDSM.16.MT88.4 R76, [R97+0x6000] ;  /* 0x00600000614c783b */ /* 0x000e620000004200 */
[----:B--2---:R-:W-:Y:S02]  /*4f20*/  FMNMX.FTZ R86, R9, R86, !PT ;  /* 0x0000005609567209 */ /* 0x004fe40007810000 */
[----:B------:R-:W-:Y:S01]  /*4f30*/  FSEL R133, R133, RZ, P1 ;  /* 0x000000ff85857208 */ /* 0x000fe20000800000 */
[----:B------:R-:W2:Y:S01]  /*4f40*/  LDSM.16.MT88.4 R68, [R95+0x6000] ;  /* 0x006000005f44783b */ /* 0x000ea20000004200 */
[----:B------:R-:W-:Y:S01]  /*4f50*/  FSETP.NEU.FTZ.AND P1, PT, R86, -INF , PT ;  /* 0xff8000005600780b */ /* 0x000fe20003f3d000 */
[----:B------:R-:W-:-:S02]  /*4f60*/  FMUL.FTZ R105, R96, R86 ;  /* 0x0000005660697220 */ /* 0x000fc40000410000 */
[----:B------:R-:W3:Y:S03]  /*4f70*/  LDSM.16.MT88.4 R52, [R95+0x7000] ;  /* 0x007000005f34783b */ /* 0x000ee60000004200 */
[----:B------:R-:W-:Y:S01]  /*4f80*/  FSEL R105, R105, RZ, P1 ;  /* 0x000000ff69697208 */ /* 0x000fe20000800000 */
[-CC-:B------:R-:W-:Y:S01]  /*4f90*/  FFMA.FTZ R35, R7, R96.reuse, -R133.reuse ;  /* 0x0000006007237223 */ /* 0x180fe20000010885 */
[----:B------:R-:W4:Y:S01]  /*4fa0*/  LDSM.16.MT88.4 R40, [R97+0x8000] ;  /* 0x008000006128783b */ /* 0x000f220000004200 */
[-C--:B------:R-:W-:Y:S02]  /*4fb0*/  FFMA.FTZ R34, R30, R96.reuse, -R133 ;  /* 0x000000601e227223 */ /* 0x080fe40000010885 */
[-CC-:B------:R-:W-:Y:S01]  /*4fc0*/  FFMA.FTZ R93, R5, R96.reuse, -R105.reuse ;  /* 0x00000060055d7223 */ /* 0x180fe20000010869 */
[-CC-:B------:R-:W-:Y:S01]  /*4fd0*/  FFMA.FTZ R92, R6, R96.reuse, -R105.reuse ;  /* 0x00000060065c7223 */ /* 0x180fe20000010869 */
[-C--:B------:R-:W-:Y:S01]  /*4fe0*/  FFMA.FTZ R29, R4, R96.reuse, -R105 ;  /* 0x00000060041d7223 */ /* 0x080fe20000010869 */
[-CC-:B------:R-:W-:Y:S01]  /*4ff0*/  FFMA.FTZ R28, R28, R96.reuse, -R133.reuse ;  /* 0x000000601c1c7223 */ /* 0x180fe20000010885 */
[----:B------:R-:W5:Y:S01]  /*5000*/  LDSM.16.MT88.4 R4, [R95+0x8000] ;  /* 0x008000005f04783b */ /* 0x000f620000004200 */
[-C--:B------:R-:W-:Y:S01]  /*5010*/  FFMA.FTZ R27, R26, R96.reuse, -R133 ;  /* 0x000000601a1b7223 */ /* 0x080fe20000010885 */
[-C--:B------:R-:W-:Y:S01]  /*5020*/  FFMA.FTZ R30, R32, R96.reuse, -R105 ;  /* 0x00000060201e7223 */ /* 0x080fe20000010869 */
[----:B------:R-:W-:Y:S01]  /*5030*/  MUFU.EX2 R35, R35 ;  /* 0x0000002300237308 */ /* 0x000fe20000000800 */
[-CC-:B------:R-:W-:Y:S01]  /*5040*/  FFMA.FTZ R32, R10, R96.reuse, -R133.reuse ;  /* 0x000000600a207223 */ /* 0x180fe20000010885 */
[----:B------:R-:W-:-:S02]  /*5050*/  FFMA.FTZ R31, R8, R96, -R133 ;  /* 0x00000060081f7223 */ /* 0x000fc40000010885 */
[----:B------:R-:W1:Y:S01]  /*5060*/  MUFU.EX2 R34, R34 ;  /* 0x0000002200227308 */ /* 0x000e620000000800 */
[----:B------:R-:W5:Y:S03]  /*5070*/  LDSM.16.MT88.4 R8, [R97+0x6400] ;  /* 0x006400006108783b */ /* 0x000f660000004200 */
[----:B------:R-:W-:Y:S04]  /*5080*/  MUFU.EX2 R28, R28 ;  /* 0x0000001c001c7308 */ /* 0x000fe80000000800 */
[----:B------:R-:W2:Y:S04]  /*5090*/  MUFU.EX2 R27, R27 ;  /* 0x0000001b001b7308 */ /* 0x000ea80000000800 */
[----:B------:R-:W-:Y:S04]  /*50a0*/  MUFU.EX2 R93, R93 ;  /* 0x0000005d005d7308 */ /* 0x000fe80000000800 */
[----:B------:R-:W3:Y:S04]  /*50b0*/  MUFU.EX2 R92, R92 ;  /* 0x0000005c005c7308 */ /* 0x000ee80000000800 */
[----:B------:R-:W-:Y:S04]  /*50c0*/  MUFU.EX2 R30, R30 ;  /* 0x0000001e001e7308 */ /* 0x000fe80000000800 */
[----:B------:R-:W4:Y:S01]  /*50d0*/  MUFU.EX2 R29, R29 ;  /* 0x0000001d001d7308 */ /* 0x000f220000000800 */
[----:B-1----:R-:W-:Y:S01]  /*50e0*/  F2FP.BF16.F32.PACK_AB R49, R34, R35 ;  /* 0x000000232231723e */ /* 0x002fe200000010ff */
[--C-:B------:R-:W-:Y:S01]  /*50f0*/  FFMA.FTZ R26, R22, R96, -R133.reuse ;  /* 0x00000060161a7223 */ /* 0x100fe20000010885 */
[----:B--2---:R-:W-:Y:S01]  /*5100*/  F2FP.BF16.F32.PACK_AB R51, R27, R28 ;  /* 0x0000001c1b33723e */ /* 0x004fe200000010ff */
[-C--:B------:R-:W-:Y:S01]  /*5110*/  FFMA.FTZ R25, R20, R96.reuse, -R133 ;  /* 0x0000006014197223 */ /* 0x080fe20000010885 */
[-CC-:B------:R-:W-:Y:S01]  /*5120*/  FFMA.FTZ R91, R16, R96.reuse, -R105.reuse ;  /* 0x00000060105b7223 */ /* 0x180fe20000010869 */
[----:B---3--:R-:W-:Y:S01]  /*5130*/  F2FP.BF16.F32.PACK_AB R48, R92, R93 ;  /* 0x0000005d5c30723e */ /* 0x008fe200000010ff */
        /* <DEDUP_REMOVED lines=10> */
[----:B------:R-:W-:Y:S03]  /*51e0*/  LDSM.16.MT88.4 R20, [R95+0x6400] ;  /* 0x006400005f14783b */ /* 0x000fe60000004200 */
[----:B------:R-:W-:Y:S02]  /*51f0*/  MUFU.EX2 R25, R25 ;  /* 0x0000001900197308 */ /* 0x000fe40000000800 */
[C---:B------:R-:W-:Y:S02]  /*5200*/  HMMA.16816.F32.BF16 R76, R48.reuse, R78, RZ ;  /* 0x0000004e304c723c */ /* 0x040fe400000418ff */
        /* <DEDUP_REMOVED lines=14> */
[----:B----4-:R-:W-:-:S05]  /*52f0*/  F2FP.BF16.F32.PACK_AB R4, R94, R91 ;  /* 0x0000005b5e04723e */ /* 0x010fca00000010ff */
        /* <DEDUP_REMOVED lines=15> */
[----:B---3--:R-:W-:Y:S01]  /*53f0*/  HMMA.16816.F32.BF16 R56, R4, R16, R56 ;  /* 0x000000100438723c */ /* 0x008fe20000041838 */
[----:B------:R-:W-:-:S07]  /*5400*/  FFMA.FTZ R110, R110, R96, -R105 ;  /* 0x000000606e6e7223 */ /* 0x000fce0000010869 */
[C---:B-1----:R-:W-:Y:S08]  /*5410*/  HMMA.16816.F32.BF16 R36, R4.reuse, R8, R36 ;  /* 0x000000080424723c */ /* 0x042ff00000041824 */
[C---:B------:R-:W-:Y:S01]  /*5420*/  HMMA.16816.F32.BF16 R40, R4.reuse, R10, R40 ;  /* 0x0000000a0428723c */ /* 0x040fe20000041828 */
[----:B------:R-:W1:Y:S01]  /*5430*/  LDSM.16.MT88.4 R8, [R97+0x6800] ;  /* 0x006800006108783b */ /* 0x000e620000004200 */
[----:B------:R-:W-:Y:S01]  /*5440*/  FFMA.FTZ R16, R108, R96, -R105 ;  /* 0x000000606c107223 */ /* 0x000fe20000010869 */
[----:B------:R-:W-:Y:S04]  /*5450*/  MUFU.EX2 R153, R153 ;  /* 0x0000009900997308 */ /* 0x000fe80000000800 */
[----:B------:R-:W3:Y:S04]  /*5460*/  MUFU.EX2 R106, R150 ;  /* 0x00000096006a7308 */ /* 0x000ee80000000800 */
[----:B------:R-:W-:Y:S04]  /*5470*/  MUFU.EX2 R151, R151 ;  /* 0x0000009700977308 */ /* 0x000fe80000000800 */
[----:B------:R-:W4:Y:S04]  /*5480*/  MUFU.EX2 R102, R134 ;  /* 0x0000008600667308 */ /* 0x000f280000000800 */
[----:B------:R-:W-:Y:S04]  /*5490*/  MUFU.EX2 R165, R165 ;  /* 0x000000a500a57308 */ /* 0x000fe80000000800 */
[----:B------:R-:W5:Y:S04]  /*54a0*/  MUFU.EX2 R108, R110 ;  /* 0x0000006e006c7308 */ /* 0x000f680000000800 */
[----:B------:R2:W-:Y:S04]  /*54b0*/  MUFU.EX2 R104, R16 ;  /* 0x0000001000687308 */ /* 0x0005e80000000800 */
[----:B------:R-:W1:Y:S01]  /*54c0*/  MUFU.EX2 R167, R167 ;  /* 0x000000a700a77308 */ /* 0x000e620000000800 */
[C---:B------:R-:W-:Y:S08]  /*54d0*/  HMMA.16816.F32.BF16 R72, R4.reuse, R20, R72 ;  /* 0x000000140448723c */ /* 0x040ff00000041848 */
[C---:B------:R-:W-:Y:S01]  /*54e0*/  HMMA.16816.F32.BF16 R68, R4.reuse, R22, R68 ;  /* 0x000000160444723c */ /* 0x040fe20000041844 */
[----:B------:R-:W-:Y:S07]  /*54f0*/  LDSM.16.MT88.4 R20, [R95+0x6800] ;  /* 0x006800005f14783b */ /* 0x000fee0000004200 */
[C---:B------:R-:W-:Y:S01]  /*5500*/  HMMA.16816.F32.BF16 R52, R4.reuse, R18, R52 ;  /* 0x000000120434723c */ /* 0x040fe20000041834 */
[----:B--2---:R-:W2:Y:S07]  /*5510*/  LDSM.16.MT88.4 R16, [R97+0x7800] ;  /* 0x007800006110783b */ /* 0x004eae0000004200 */
[C---:B------:R-:W-:Y:S08]  /*5520*/  HMMA.16816.F32.BF16 R44, R4.reuse, R12, R44 ;  /* 0x0000000c042c723c */ /* 0x040ff0000004182c */
[----:B------:R-:W-:Y:S01]  /*5530*/  HMMA.16816.F32.BF16 R48, R4, R14, R48 ;  /* 0x0000000e0430723c */ /* 0x000fe20000041830 */
[----:B---3--:R-:W-:Y:S01]  /*5540*/  F2FP.BF16.F32.PACK_AB R5, R106, R153 ;  /* 0x000000996a05723e */ /* 0x008fe200000010ff */
[----:B------:R-:W-:Y:S01]  /*5550*/  LDSM.16.MT88.4 R12, [R97+0x8800] ;  /* 0x00880000610c783b */ /* 0x000fe20000004200 */
[----:B----4-:R-:W-:-:S02]  /*5560*/  F2FP.BF16.F32.PACK_AB R7, R102, R151 ;  /* 0x000000976607723e */ /* 0x010fc400000010ff */
[----:B-----5:R-:W-:Y:S02]  /*5570*/  F2FP.BF16.F32.PACK_AB R4, R108, R165 ;  /* 0x000000a56c04723e */ /* 0x020fe400000010ff */
[----:B-1----:R-:W-:-:S07]  /*5580*/  F2FP.BF16.F32.PACK_AB R6, R167, R104 ;  /* 0x00000068a706723e */ /* 0x002fce00000010ff */
[C---:B------:R-:W-:Y:S08]  /*5590*/  HMMA.16816.F32.BF16 R80, R4.reuse, R8, R80 ;  /* 0x000000080450723c */ /* 0x040ff00000041850 */
[C---:B------:R-:W-:Y:S01]  /*55a0*/  HMMA.16816.F32.BF16 R76, R4.reuse, R10, R76 ;  /* 0x0000000a044c723c */ /* 0x040fe2000004184c */
[----:B------:R-:W1:Y:S07]  /*55b0*/  LDSM.16.MT88.4 R8, [R95+0x7800] ;  /* 0x007800005f08783b */ /* 0x000e6e0000004200 */
[C---:B--2---:R-:W-:Y:S08]  /*55c0*/  HMMA.16816.F32.BF16 R64, R4.reuse, R16, R64 ;  /* 0x000000100440723c */ /* 0x044ff00000041840 */
[----:B------:R-:W-:Y:S01]  /*55d0*/  HMMA.16816.F32.BF16 R60, R4, R18, R60 ;  /* 0x00000012043c723c */ /* 0x000fe2000004183c */
[----:B------:R-:W-:Y:S01]  /*55e0*/  LDSM.16.MT88.4 R16, [R97+0x6c00] ;  /* 0x006c00006110783b */ /* 0x000fe20000004200 */
[----:B------:R-:W-:-:S06]  /*55f0*/  FFMA.FTZ R101, R101, R96, -R105 ;  /* 0x0000006065657223 */ /* 0x000fcc0000010869 */
[C---:B-1----:R-:W-:Y:S08]  /*5600*/  HMMA.16816.F32.BF16 R56, R4.reuse, R8, R56 ;  /* 0x000000080438723c */ /* 0x042ff00000041838 */
[----:B------:R-:W-:Y:S01]  /*5610*/  HMMA.16816.F32.BF16 R52, R4, R10, R52 ;  /* 0x0000000a0434723c */ /* 0x000fe20000041834 */
[----:B------:R-:W1:Y:S01]  /*5620*/  LDSM.16.MT88.4 R8, [R95+0x8800] ;  /* 0x008800005f08783b */ /* 0x000e620000004200 */
[-CC-:B------:R-:W-:Y:S01]  /*5630*/  FFMA.FTZ R158, R99, R96.reuse, -R105.reuse ;  /* 0x00000060639e7223 */ /* 0x180fe20000010869 */
[-CC-:B------:R-:W-:Y:S01]  /*5640*/  FFMA.FTZ R103, R103, R96.reuse, -R105.reuse ;  /* 0x0000006067677223 */ /* 0x180fe20000010869 */
[----:B------:R-:W-:-:S04]  /*5650*/  FFMA.FTZ R98, R98, R96, -R105 ;  /* 0x0000006062627223 */ /* 0x000fc80000010869 */
[----:B------:R-:W-:Y:S01]  /*5660*/  HMMA.16816.F32.BF16 R72, R4, R20, R72 ;  /* 0x000000140448723c */ /* 0x000fe20000041848 */
[-CC-:B------:R-:W-:Y:S01]  /*5670*/  FFMA.FTZ R21, R109, R96.reuse, -R133.reuse ;  /* 0x000000606d157223 */ /* 0x180fe20000010885 */
[----:B------:R-:W-:-:S06]  /*5680*/  FFMA.FTZ R20, R107, R96, -R133 ;  /* 0x000000606b147223 */ /* 0x000fcc0000010885 */
[C---:B------:R-:W-:Y:S01]  /*5690*/  HMMA.16816.F32.BF16 R68, R4.reuse, R22, R68 ;  /* 0x000000160444723c */ /* 0x040fe20000041844 */
[-CC-:B------:R-:W-:Y:S01]  /*56a0*/  FFMA.FTZ R23, R111, R96.reuse, -R133.reuse ;  /* 0x000000606f177223 */ /* 0x180fe20000010885 */
[----:B------:R-:W-:Y:S01]  /*56b0*/  FFMA.FTZ R22, R100, R96, -R133 ;  /* 0x0000006064167223 */ /* 0x000fe20000010885 */
[----:B------:R-:W-:Y:S05]  /*56c0*/  MUFU.EX2 R21, R21 ;  /* 0x0000001500157308 */ /* 0x000fea0000000800 */
[C---:B------:R-:W-:Y:S01]  /*56d0*/  HMMA.16816.F32.BF16 R36, R4.reuse, R12, R36 ;  /* 0x0000000c0424723c */ /* 0x040fe20000041824 */
[----:B------:R-:W-:Y:S07]  /*56e0*/  MUFU.EX2 R23, R23 ;  /* 0x0000001700177308 */ /* 0x000fee0000000800 */
[C---:B------:R-:W-:Y:S01]  /*56f0*/  HMMA.16816.F32.BF16 R40, R4.reuse, R14, R40 ;  /* 0x0000000e0428723c */ /* 0x040fe20000041828 */
[----:B------:R-:W2:Y:S01]  /*5700*/  LDSM.16.MT88.4 R12, [R97+0x7c00] ;  /* 0x007c0000610c783b */ /* 0x000ea20000004200 */
[----:B------:R-:W3:Y:S04]  /*5710*/  MUFU.EX2 R22, R22 ;  /* 0x0000001600167308 */ /* 0x000ee80000000800 */
[----:B------:R-:W4:Y:S04]  /*5720*/  MUFU.EX2 R20, R20 ;  /* 0x0000001400147308 */ /* 0x000f280000000800 */
[----:B------:R-:W-:Y:S04]  /*5730*/  MUFU.EX2 R99, R103 ;  /* 0x0000006700637308 */ /* 0x000fe80000000800 */
[----:B------:R-:W5:Y:S04]  /*5740*/  MUFU.EX2 R96, R98 ;  /* 0x0000006200607308 */ /* 0x000f680000000800 */
[----:B------:R-:W-:Y:S04]  /*5750*/  MUFU.EX2 R101, R101 ;  /* 0x0000006500657308 */ /* 0x000fe80000000800 */
[----:B------:R-:W5:Y:S01]  /*5760*/  MUFU.EX2 R158, R158 ;  /* 0x0000009e009e7308 */ /* 0x000f620000000800 */
[C---:B-1----:R-:W-:Y:S08]  /*5770*/  HMMA.16816.F32.BF16 R44, R4.reuse, R8, R44 ;  /* 0x00000008042c723c */ /* 0x042ff0000004182c */
[----:B------:R-:W-:Y:S01]  /*5780*/  HMMA.16816.F32.BF16 R48, R4, R10, R48 ;  /* 0x0000000a0430723c */ /* 0x000fe20000041830 */
[----:B------:R-:W1:Y:S01]  /*5790*/  LDSM.16.MT88.4 R8, [R97+0x8c00] ;  /* 0x008c00006108783b */ /* 0x000e620000004200 */
[----:B---3--:R-:W-:-:S02]  /*57a0*/  F2FP.BF16.F32.PACK_AB R5, R22, R23 ;  /* 0x000000171605723e */ /* 0x008fc400000010ff */
[----:B----4-:R-:W-:Y:S02]  /*57b0*/  F2FP.BF16.F32.PACK_AB R7, R20, R21 ;  /* 0x000000151407723e */ /* 0x010fe400000010ff */
[----:B-----5:R-:W-:Y:S02]  /*57c0*/  F2FP.BF16.F32.PACK_AB R4, R96, R99 ;  /* 0x000000636004723e */ /* 0x020fe400000010ff */
[----:B------:R-:W-:-:S07]  /*57d0*/  F2FP.BF16.F32.PACK_AB R6, R158, R101 ;  /* 0x000000659e06723e */ /* 0x000fce00000010ff */
[C---:B------:R-:W-:Y:S08]  /*57e0*/  HMMA.16816.F32.BF16 R80, R4.reuse, R16, R80 ;  /* 0x000000100450723c */ /* 0x040ff00000041850 */
[C---:B------:R-:W-:Y:S01]  /*57f0*/  HMMA.16816.F32.BF16 R76, R4.reuse, R18, R76 ;  /* 0x00000012044c723c */ /* 0x040fe2000004184c */
[----:B------:R-:W3:Y:S07]  /*5800*/  LDSM.16.MT88.4 R16, [R95+0x6c00] ;  /* 0x006c00005f10783b */ /* 0x000eee0000004200 */
[C---:B--2---:R-:W-:Y:S08]  /*5810*/  HMMA.16816.F32.BF16 R64, R4.reuse, R12, R64 ;  /* 0x0000000c0440723c */ /* 0x044ff00000041840 */
[----:B------:R-:W-:Y:S01]  /*5820*/  HMMA.16816.F32.BF16 R60, R4, R14, R60 ;  /* 0x0000000e043c723c */ /* 0x000fe2000004183c */
[----:B------:R-:W2:Y:S01]  /*5830*/  LDSM.16.MT88.4 R12, [R95+0x7c00] ;  /* 0x007c00005f0c783b */ /* 0x000ea20000004200 */
[----:B------:R-:W-:-:S06]  /*5840*/  FADD.FTZ R35, R35, R34 ;  /* 0x0000002223237221 */ /* 0x000fcc0000010000 */
[----:B-1----:R-:W-:Y:S01]  /*5850*/  HMMA.16816.F32.BF16 R36, R4, R8, R36 ;  /* 0x000000080424723c */ /* 0x002fe20000041824 */
[----:B------:R-:W-:-:S07]  /*5860*/  FADD.FTZ R93, R93, R92 ;  /* 0x0000005c5d5d7221 */ /* 0x000fce0000010000 */
[----:B------:R-:W-:Y:S01]  /*5870*/  HMMA.16816.F32.BF16 R40, R4, R10, R40 ;  /* 0x0000000a0428723c */ /* 0x000fe20000041828 */
[----:B------:R-:W1:Y:S01]  /*5880*/  LDSM.16.MT88.4 R8, [R95+0x8c00] ;  /* 0x008c00005f08783b */ /* 0x000e620000004200 */
[----:B------:R-:W-:-:S06]  /*5890*/  FADD.FTZ R28, R28, R35 ;  /* 0x000000231c1c7221 */ /* 0x000fcc0000010000 */
        /* <DEDUP_REMOVED lines=17> */
[----:B-1----:R-:W-:Y:S01]  /*59b0*/  HMMA.16816.F32.BF16 R44, R4, R8, R44 ;  /* 0x00000008042c723c */ /* 0x002fe2000004182c */
[----:B------:R-:W-:Y:S02]  /*59c0*/  FADD.FTZ R151, R151, R106 ;  /* 0x0000006a97977221 */ /* 0x000fe40000010000 */
[----:B------:R-:W-:Y:S01]  /*59d0*/  FADD.FTZ R8, R104, R13 ;  /* 0x0000000d68087221 */ /* 0x000fe20000010000 */
[----:B------:R-:W-:Y:S01]  /*59e0*/  ISETP.GT.U32.AND P1, PT, R24, R141, PT ;  /* 0x0000008d1800720c */ /* 0x000fe20003f24070 */
        /* <DEDUP_REMOVED lines=83> */
.L_x_10259:
        /* <DEDUP_REMOVED lines=8> */
.L_x_10260:
[----:B------:R-:W-:Y:S05]  /*5fa0*/  BSYNC.RECONVERGENT B0 ;  /* 0x0000000000007941 */ /* 0x000fea0003800200 */
.L_x_10258:
        /* <DEDUP_REMOVED lines=42> */
[----:B------:R-:W3:Y:S02]  /*6250*/  LDSM.16.M88.4 R24, [R119+0x3000] ;  /* 0x003000007718783b */ /* 0x000ee40000000200 */
[--C-:B------:R-:W-:Y:S02]  /*6260*/  IMAD.IADD R150, R125, 0x1, R88.reuse ;  /* 0x000000017d967824 */ /* 0x100fe400078e0258 */
[----:B------:R-:W4:Y:S01]  /*6270*/  LDSM.16.M88.4 R16, [R119+0x3400] ;  /* 0x003400007710783b */ /* 0x000f220000000200 */
[----:B------:R-:W-:-:S03]  /*6280*/  IMAD.IADD R134, R119, 0x1, R88 ;  /* 0x0000000177867824 */ /* 0x000fc600078e0258 */
[----:B------:R-:W5:Y:S04]  /*6290*/  LDSM.16.M88.4 R8, [R119+0x3800] ;  /* 0x003800007708783b */ /* 0x000f680000000200 */
[----:B------:R-:W1:Y:S04]  /*62a0*/  LDSM.16.M88.4 R108, [R119+0x3c00] ;  /* 0x003c0000776c783b */ /* 0x000e680000000200 */
[----:B------:R-:W-:Y:S04]  /*62b0*/  LDSM.16.M88.4 R100, [R150] ;  /* 0x000000009664783b */ /* 0x000fe80000000200 */
[----:B------:R-:W1:Y:S04]  /*62c0*/  LDSM.16.M88.4 R96, [R134+0x3000] ;  /* 0x003000008660783b */ /* 0x000e680000000200 */
[----:B------:R-:W1:Y:S04]  /*62d0*/  LDSM.16.M88.4 R92, [R134+0x3400] ;  /* 0x00340000865c783b */ /* 0x000e680000000200 */
[----:B------:R-:W1:Y:S04]  /*62e0*/  LDSM.16.M88.4 R88, [R134+0x3800] ;  /* 0x003800008658783b */ /* 0x000e680000000200 */
[----:B------:R-:W1:Y:S04]  /*62f0*/  LDSM.16.M88.4 R32, [R134+0x3c00] ;  /* 0x003c00008620783b */ /* 0x000e680000000200 */
[----:B------:R-:W0:Y:S01]  /*6300*/  LDGDEPBAR ;  /* 0x00000000000079af */ /* 0x000e220000000000 */
[C---:B---3--:R-:W-:Y:S08]  /*6310*/  HMMA.16816.F32.BF16 R28, R104.reuse, R24, RZ ;  /* 0x00000018681c723c */ /* 0x048ff000000418ff */
[C---:B----4-:R-:W-:Y:S08]  /*6320*/  HMMA.16816.F32.BF16 R20, R104.reuse, R16, RZ ;  /* 0x000000106814723c */ /* 0x050ff000000418ff */
[C---:B-----5:R-:W-:Y:S08]  /*6330*/  HMMA.16816.F32.BF16 R12, R104.reuse, R8, RZ ;  /* 0x00000008680c723c */ /* 0x060ff000000418ff */
[C---:B------:R-:W-:Y:S08]  /*6340*/  HMMA.16816.F32.BF16 R24, R104.reuse, R26, RZ ;  /* 0x0000001a6818723c */ /* 0x040ff000000418ff */
[C---:B------:R-:W-:Y:S08]  /*6350*/  HMMA.16816.F32.BF16 R16, R104.reuse, R18, RZ ;  /* 0x000000126810723c */ /* 0x040ff000000418ff */
[C---:B------:R-:W-:Y:S08]  /*6360*/  HMMA.16816.F32.BF16 R8, R104.reuse, R10, RZ ;  /* 0x0000000a6808723c */ /* 0x040ff000000418ff */
[C---:B-1----:R-:W-:Y:S08]  /*6370*/  HMMA.16816.F32.BF16 R4, R104.reuse, R108, RZ ;  /* 0x0000006c6804723c */ /* 0x042ff000000418ff */
[----:B------:R-:W-:Y:S08]  /*6380*/  HMMA.16816.F32.BF16 R104, R104, R110, RZ ;  /* 0x0000006e6868723c */ /* 0x000ff000000418ff */
        /* <DEDUP_REMOVED lines=34> */
[----:B------:R-:W4:Y:S07]  /*65b0*/  LDSM.16.M88.4 R88, [R119+0x5400] ;  /* 0x005400007758783b */ /* 0x000f2e0000000200 */
[C---:B---3--:R-:W-:Y:S08]  /*65c0*/  HMMA.16816.F32.BF16 R4, R100.reuse, R32, R4 ;  /* 0x000000206404723c */ /* 0x048ff00000041804 */
[----:B------:R-:W-:Y:S01]  /*65d0*/  HMMA.16816.F32.BF16 R104, R100, R34, R104 ;  /* 0x000000226468723c */ /* 0x000fe20000041868 */
[----:B------:R-:W3:Y:S04]  /*65e0*/  LDSM.16.M88.4 R100, [R119+0x5800] ;  /* 0x005800007764783b */ /* 0x000ee80000000200 */
[----:B------:R-:W5:Y:S03]  /*65f0*/  LDSM.16.M88.4 R32, [R119+0x5c00] ;  /* 0x005c00007720783b */ /* 0x000f660000000200 */
[C---:B-1----:R-:W-:Y:S08]  /*6600*/  HMMA.16816.F32.BF16 R28, R96.reuse, R92, R28 ;  /* 0x0000005c601c723c */ /* 0x042ff0000004181c */
[C---:B------:R-:W-:Y:S01]  /*6610*/  HMMA.16816.F32.BF16 R24, R96.reuse, R94, R24 ;  /* 0x0000005e6018723c */ /* 0x040fe20000041818 */
[----:B------:R-:W-:Y:S07]  /*6620*/  LDSM.16.M88.4 R92, [R150+0x2000] ;  /* 0x00200000965c783b */ /* 0x000fee0000000200 */
[C---:B----4-:R-:W-:Y:S08]  /*6630*/  HMMA.16816.F32.BF16 R20, R96.reuse, R88, R20 ;  /* 0x000000586014723c */ /* 0x050ff00000041814 */
[C---:B------:R-:W-:Y:S01]  /*6640*/  HMMA.16816.F32.BF16 R16, R96.reuse, R90, R16 ;  /* 0x0000005a6010723c */ /* 0x040fe20000041810 */
[----:B------:R-:W1:Y:S07]  /*6650*/  LDSM.16.M88.4 R88, [R134+0x5000] ;  /* 0x005000008658783b */ /* 0x000e6e0000000200 */
[C---:B---3--:R-:W-:Y:S08]  /*6660*/  HMMA.16816.F32.BF16 R12, R96.reuse, R100, R12 ;  /* 0x00000064600c723c */ /* 0x048ff0000004180c */
[C---:B------:R-:W-:Y:S01]  /*6670*/  HMMA.16816.F32.BF16 R8, R96.reuse, R102, R8 ;  /* 0x000000666008723c */ /* 0x040fe20000041808 */
[----:B------:R-:W3:Y:S07]  /*6680*/  LDSM.16.M88.4 R100, [R134+0x5400] ;  /* 0x005400008664783b */ /* 0x000eee0000000200 */
[C---:B-----5:R-:W-:Y:S08]  /*6690*/  HMMA.16816.F32.BF16 R4, R96.reuse, R32, R4 ;  /* 0x000000206004723c */ /* 0x060ff00000041804 */
[----:B------:R-:W-:Y:S01]  /*66a0*/  HMMA.16816.F32.BF16 R104, R96, R34, R104 ;  /* 0x000000226068723c */ /* 0x000fe20000041868 */
[----:B------:R-:W4:Y:S04]  /*66b0*/  LDSM.16.M88.4 R32, [R134+0x5800] ;  /* 0x005800008620783b */ /* 0x000f280000000200 */
[----:B------:R-:W5:Y:S01]  /*66c0*/  LDSM.16.M88.4 R96, [R134+0x5c00] ;  /* 0x005c00008660783b */ /* 0x000f620000000200 */
[----:B------:R-:W-:-:S04]  /*66d0*/  DEPBAR.LE SB0, 0x0 ;  /* 0x000080000000791a */ /* 0x000fc80000000000 */
[C---:B-1----:R-:W-:Y:S08]  /*66e0*/  HMMA.16816.F32.BF16 R28, R92.reuse, R88, R28 ;  /* 0x000000585c1c723c */ /* 0x042ff0000004181c */
[C---:B------:R-:W-:Y:S08]  /*66f0*/  HMMA.16816.F32.BF16 R24, R92.reuse, R90, R24 ;  /* 0x0000005a5c18723c */ /* 0x040ff00000041818 */
[----:B---3--:R-:W-:Y:S03]  /*6700*/  HMMA.16816.F32.BF16 R20, R92, R100, R20 ;  /* 0x000000645c14723c */ /* 0x008fe60000041814 */
[----:B--2---:R-:W-:Y:S01]  /*6710*/  FMUL.FTZ R89, R28, R133 ;  /* 0x000000851c597220 */ /* 0x004fe20000410000 */
[----:B------:R-:W-:-:S02]  /*6720*/  IMAD.SHL.U32 R28, R84, 0x40, RZ ;  /* 0x00000040541c7824 */ /* 0x000fc400078e00ff */
[-C--:B------:R-:W-:Y:S01]  /*6730*/  FMUL.FTZ R91, R29, R133.reuse ;  /* 0x000000851d5b7220 */ /* 0x080fe20000410000 */
[-C--:B------:R-:W-:Y:S01]  /*6740*/  FMUL.FTZ R30, R30, R133.reuse ;  /* 0x000000851e1e7220 */ /* 0x080fe20000410000 */
[----:B------:R-:W-:Y:S01]  /*6750*/  FMUL.FTZ R31, R31, R133 ;  /* 0x000000851f1f7220 */ /* 0x000fe20000410000 */
[C---:B------:R-:W-:Y:S01]  /*6760*/  HMMA.16816.F32.BF16 R16, R92.reuse, R102, R16 ;  /* 0x000000665c10723c */ /* 0x040fe20000041810 */
[----:B------:R-:W-:Y:S01]  /*6770*/  LOP3.LUT R29, R28, R87, RZ, 0xfc, !PT ;  /* 0x000000571c1d7212 */ /* 0x000fe200078efcff */
[----:B------:R1:W-:Y:S01]  /*6780*/  MUFU.TANH R101, R30 ;  /* 0x0000001e00657308 */ /* 0x0003e20000002400 */
[-C--:B------:R-:W-:Y:S01]  /*6790*/  FMUL.FTZ R24, R24, R133.reuse ;  /* 0x0000008518187220 */ /* 0x080fe20000410000 */
[----:B------:R-:W-:Y:S02]  /*67a0*/  FMUL.FTZ R26, R26, R133 ;  /* 0x000000851a1a7220 */ /* 0x000fe40000410000 */
[C---:B------:R-:W-:Y:S02]  /*67b0*/  VIADD R151, R29.reuse, 0xffffff88 ;  /* 0xffffff881d977836 */ /* 0x040fe40000000000 */
[----:B----4-:R-:W-:Y:S01]  /*67c0*/  HMMA.16816.F32.BF16 R12, R92, R32, R12 ;  /* 0x000000205c0c723c */ /* 0x010fe2000004180c */
[----:B------:R-:W-:-:S02]  /*67d0*/  IMAD.IADD R33, R29, 0x1, R0 ;  /* 0x000000011d217824 */ /* 0x000fc400078e0200 */
[-C--:B------:R-:W-:Y:S01]  /*67e0*/  FMUL.FTZ R32, R25, R133.reuse ;  /* 0x0000008519207220 */ /* 0x080fe20000410000 */
[-C--:B------:R-:W-:Y:S01]  /*67f0*/  FMUL.FTZ R21, R21, R133.reuse ;  /* 0x0000008515157220 */ /* 0x080fe20000410000 */
[-C--:B------:R-:W-:Y:S01]  /*6800*/  FMUL.FTZ R119, R20, R133.reuse ;  /* 0x0000008514777220 */ /* 0x080fe20000410000 */
[----:B------:R2:W-:Y:S01]  /*6810*/  MUFU.TANH R103, R24 ;  /* 0x0000001800677308 */ /* 0x0005e20000002400 */
[--C-:B------:R-:W-:Y:S01]  /*6820*/  IADD3 R110, PT, PT, R118, 0x6f, -R33.reuse ;  /* 0x0000006f766e7810 */ /* 0x100fe20007ffe821 */
[-C--:B------:R-:W-:Y:S01]  /*6830*/  FMUL.FTZ R22, R22, R133.reuse ;  /* 0x0000008516167220 */ /* 0x080fe20000410000 */
[C---:B-----5:R-:W-:Y:S01]  /*6840*/  HMMA.16816.F32.BF16 R4, R92.reuse, R96, R4 ;  /* 0x000000605c04723c */ /* 0x060fe20000041804 */
[-C--:B------:R-:W-:Y:S01]  /*6850*/  FMUL.FTZ R20, R27, R133.reuse ;  /* 0x000000851b147220 */ /* 0x080fe20000410000 */
[----:B------:R-:W-:Y:S01]  /*6860*/  IABS R110, R110 ;  /* 0x0000006e006e7213 */ /* 0x000fe20000000000 */
[-C--:B------:R-:W-:Y:S01]  /*6870*/  FMUL.FTZ R125, R23, R133.reuse ;  /* 0x00000085177d7220 */ /* 0x080fe20000410000 */
[--C-:B-1----:R-:W-:Y:S01]  /*6880*/  IADD3 R30, PT, PT, R118, 0x77, -R33.reuse ;  /* 0x00000077761e7810 */ /* 0x102fe20007ffe821 */
[----:B------:R-:W1:Y:S01]  /*6890*/  MUFU.TANH R21, R21 ;  /* 0x0000001500157308 */ /* 0x000e620000002400 */
[----:B------:R-:W-:Y:S01]  /*68a0*/  I2FP.F32.S32 R110, R110 ;  /* 0x0000006e006e7245 */ /* 0x000fe20000201400 */
[-C--:B------:R-:W-:Y:S01]  /*68b0*/  FMUL.FTZ R16, R16, R133.reuse ;  /* 0x0000008510107220 */ /* 0x080fe20000410000 */
[C---:B------:R-:W-:Y:S01]  /*68c0*/  HMMA.16816.F32.BF16 R8, R92.reuse, R34, R8 ;  /* 0x000000225c08723c */ /* 0x040fe20000041808 */
[--C-:B------:R-:W-:Y:S01]  /*68d0*/  IADD3 R34, PT, PT, R118, 0x80, -R33.reuse ;  /* 0x0000008076227810 */ /* 0x100fe20007ffe821 */
[-C--:B------:R-:W-:Y:S01]  /*68e0*/  FMUL.FTZ R18, R18, R133.reuse ;  /* 0x0000008512127220 */ /* 0x080fe20000410000 */
[----:B------:R-:W-:Y:S01]  /*68f0*/  IABS R30, R30 ;  /* 0x0000001e001e7213 */ /* 0x000fe20000000000 */
[-C--:B------:R-:W-:Y:S01]  /*6900*/  FMUL.FTZ R14, R14, R133.reuse ;  /* 0x000000850e0e7220 */ /* 0x080fe20000410000 */
[----:B------:R-:W3:Y:S01]  /*6910*/  MUFU.TANH R97, R32 ;  /* 0x0000002000617308 */ /* 0x000ee20000002400 */
[----:B------:R-:W-:Y:S01]  /*6920*/  IABS R25, R34 ;  /* 0x0000002200197213 */ /* 0x000fe20000000000 */
[-C--:B------:R-:W-:Y:S01]  /*6930*/  FMUL.FTZ R13, R13, R133.reuse ;  /* 0x000000850d0d7220 */ /* 0x080fe20000410000 */
[--C-:B--2---:R-:W-:Y:S01]  /*6940*/  IADD3 R24, PT, PT, R118, 0x70, -R33.reuse ;  /* 0x0000007076187810 */ /* 0x104fe20007ffe821 */
[----:B------:R-:W-:Y:S01]  /*6950*/  HMMA.16816.F32.BF16 R104, R92, R98, R104 ;  /* 0x000000625c68723c */ /* 0x000fe20000041868 */
[----:B------:R-:W-:Y:S01]  /*6960*/  IADD3 R111, PT, PT, R116, 0x70, -R33 ;  /* 0x00000070746f7810 */ /* 0x000fe20007ffe821 */
[----:B------:R-:W-:Y:S01]  /*6970*/  FMUL.FTZ R4, R4, R133 ;  /* 0x0000008504047220 */ /* 0x000fe20000410000 */
[----:B------:R-:W-:Y:S01]  /*6980*/  IABS R24, R24 ;  /* 0x0000001800187213 */ /* 0x000fe20000000000 */
[----:B------:R-:W2:Y:S01]  /*6990*/  MUFU.TANH R119, R119 ;  /* 0x0000007700777308 */ /* 0x000ea20000002400 */
[----:B------:R-:W-:Y:S01]  /*69a0*/  I2FP.F32.S32 R35, R25 ;  /* 0x0000001900237245 */ /* 0x000fe20000201400 */
[----:B-1----:R-:W-:Y:S01]  /*69b0*/  FFMA.FTZ R110, -R154, R110, R21 ;  /* 0x0000006e9a6e7223 */ /* 0x002fe20000010115 */
[----:B------:R-:W-:Y:S01]  /*69c0*/  I2FP.F32.S32 R30, R30 ;  /* 0x0000001e001e7245 */ /* 0x000fe20000201400 */
[-C--:B------:R-:W-:Y:S01]  /*69d0*/  FMUL.FTZ R5, R5, R133.reuse ;  /* 0x0000008505057220 */ /* 0x080fe20000410000 */
[----:B------:R-:W-:Y:S01]  /*69e0*/  I2FP.F32.S32 R24, R24 ;  /* 0x0000001800187245 */ /* 0x000fe20000201400 */
[----:B------:R-:W-:Y:S01]  /*69f0*/  FMUL.FTZ R11, R11, R133 ;  /* 0x000000850b0b7220 */ /* 0x000fe20000410000 */
[----:B------:R-:W-:Y:S01]  /*6a00*/  IABS R111, R111 ;  /* 0x0000006f006f7213 */ /* 0x000fe20000000000 */
[----:B------:R-:W1:Y:S01]  /*6a10*/  MUFU.TANH R22, R22 ;  /* 0x0000001600167308 */ /* 0x000e620000002400 */
[----:B------:R-:W-:Y:S01]  /*6a20*/  IADD3 R150, PT, PT, R118, 0x7f, -R33 ;  /* 0x0000007f76967810 */ /* 0x000fe20007ffe821 */
[----:B---3--:R-:W-:Y:S01]  /*6a30*/  FFMA.FTZ R27, -R154, R30, R97 ;  /* 0x0000001e9a1b7223 */ /* 0x008fe20000010161 */
[----:B------:R-:W-:-:S02]  /*6a40*/  IADD3 R32, PT, PT, R118, 0x78, -R33 ;  /* 0x0000007876207810 */ /* 0x000fc40007ffe821 */
[----:B------:R-:W-:Y:S02]  /*6a50*/  IADD3 R30, PT, PT, R116, 0x7f, -R33 ;  /* 0x0000007f741e7810 */ /* 0x000fe40007ffe821 */
[----:B------:R-:W-:Y:S01]  /*6a60*/  IABS R32, R32 ;  /* 0x0000002000207213 */ /* 0x000fe20000000000 */
[----:B------:R-:W3:Y:S01]  /*6a70*/  MUFU.TANH R89, R89 ;  /* 0x0000005900597308 */ /* 0x000ee20000002400 */
[----:B------:R-:W-:Y:S01]  /*6a80*/  I2FP.F32.S32 R111, R111 ;  /* 0x0000006f006f7245 */ /* 0x000fe20000201400 */
[----:B--2---:R-:W-:Y:S01]  /*6a90*/  FFMA.FTZ R119, -R154, R24, R119 ;  /* 0x000000189a777223 */ /* 0x004fe20000010177 */
[----:B------:R-:W-:Y:S01]  /*6aa0*/  I2FP.F32.S32 R32, R32 ;  /* 0x0000002000207245 */ /* 0x000fe20000201400 */
[-C--:B------:R-:W-:Y:S01]  /*6ab0*/  FMUL.FTZ R104, R104, R133.reuse ;  /* 0x0000008568687220 */ /* 0x080fe20000410000 */
[--C-:B------:R-:W-:Y:S01]  /*6ac0*/  IADD3 R24, PT, PT, R116, 0x77, -R33.reuse ;  /* 0x0000007774187810 */ /* 0x100fe20007ffe821 */
[----:B------:R-:W-:Y:S01]  /*6ad0*/  FMUL.FTZ R106, R106, R133 ;  /* 0x000000856a6a7220 */ /* 0x000fe20000410000 */
[----:B------:R-:W-:Y:S01]  /*6ae0*/  IABS R150, R150 ;  /* 0x0000009600967213 */ /* 0x000fe20000000000 */
[----:B------:R-:W2:Y:S01]  /*6af0*/  MUFU.TANH R91, R91 ;  /* 0x0000005b005b7308 */ /* 0x000ea20000002400 */
[----:B------:R-:W-:Y:S01]  /*6b00*/  IABS R30, R30 ;  /* 0x0000001e001e7213 */ /* 0x000fe20000000000 */
[----:B-1----:R-:W-:Y:S01]  /*6b10*/  FFMA.FTZ R111, -R154, R111, R22 ;  /* 0x0000006f9a6f7223 */ /* 0x002fe20000010116 */
[----:B------:R-:W-:Y:S01]  /*6b20*/  IABS R24, R24 ;  /* 0x0000001800187213 */ /* 0x000fe20000000000 */
[----:B------:R-:W-:Y:S01]  /*6b30*/  FMUL.FTZ R105, R105, R133 ;  /* 0x0000008569697220 */ /* 0x000fe20000410000 */
[----:B------:R-:W-:-:S02]  /*6b40*/  IADD3 R22, PT, PT, R116, 0x6f, -R33 ;  /* 0x0000006f74167810 */ /* 0x000fc40007ffe821 */
[----:B------:R-:W-:Y:S01]  /*6b50*/  I2FP.F32.S32 R150, R150 ;  /* 0x0000009600967245 */ /* 0x000fe20000201400 */
[----:B------:R1:W4:Y:S01]  /*6b60*/  MUFU.TANH R25, R31 ;  /* 0x0000001f00197308 */ /* 0x0003220000002400 */
[----:B------:R-:W-:Y:S01]  /*6b70*/  I2FP.F32.S32 R30, R30 ;  /* 0x0000001e001e7245 */ /* 0x000fe20000201400 */
[----:B---3--:R-:W-:Y:S01]  /*6b80*/  FFMA.FTZ R35, -R154, R35, R89 ;  /* 0x000000239a237223 */ /* 0x008fe20000010159 */
[----:B------:R-:W-:Y:S02]  /*6b90*/  I2FP.F32.S32 R24, R24 ;  /* 0x0000001800187245 */ /* 0x000fe40000201400 */
[----:B------:R-:W-:Y:S02]  /*6ba0*/  IABS R22, R22 ;  /* 0x0000001600167213 */ /* 0x000fe40000000000 */
[C-C-:B------:R-:W-:Y:S01]  /*6bb0*/  IADD3 R134, PT, PT, R118.reuse, 0x68, -R33.reuse ;  /* 0x0000006876867810 */ /* 0x140fe20007ffe821 */
[----:B------:R3:W-:Y:S01]  /*6bc0*/  MUFU.TANH R23, R26 ;  /* 0x0000001a00177308 */ /* 0x0007e20000002400 */
[----:B------:R-:W-:Y:S01]  /*6bd0*/  IADD3 R108, PT, PT, R118, 0x67, -R33 ;  /* 0x00000067766c7810 */ /* 0x000fe20007ffe821 */
[----:B--2---:R-:W-:Y:S01]  /*6be0*/  FFMA.FTZ R150, -R154, R150, R91 ;  /* 0x000000969a967223 */ /* 0x004fe2000001015b */
[----:B------:R-:W-:-:S02]  /*6bf0*/  IADD3 R100, PT, PT, R118, 0x5f, -R33 ;  /* 0x0000005f76647810 */ /* 0x000fc40007ffe821 */
[C-C-:B------:R-:W-:Y:S02]  /*6c00*/  IADD3 R96, PT, PT, R118.reuse, 0x58, -R33.reuse ;  /* 0x0000005876607810 */ /* 0x140fe40007ffe821 */
[C-C-:B------:R-:W-:Y:S01]  /*6c10*/  IADD3 R90, PT, PT, R118.reuse, 0x57, -R33.reuse ;  /* 0x00000057765a7810 */ /* 0x140fe20007ffe821 */
[----:B------:R-:W2:Y:S01]  /*6c20*/  MUFU.TANH R21, R20 ;  /* 0x0000001400157308 */ /* 0x000ea20000002400 */
[----:B------:R-:W-:Y:S01]  /*6c30*/  IADD3 R88, PT, PT, R118, 0x50, -R33 ;  /* 0x0000005076587810 */ /* 0x000fe20007ffe821 */
[----:B-1----:R-:W-:Y:S01]  /*6c40*/  FFMA.FTZ R31, -R154, R32, R103 ;  /* 0x000000209a1f7223 */ /* 0x002fe20000010167 */
[----:B------:R-:W-:Y:S01]  /*6c50*/  IADD3 R32, PT, PT, R116, 0x80, -R33 ;  /* 0x0000008074207810 */ /* 0x000fe20007ffe821 */
[----:B----4-:R-:W-:Y:S01]  /*6c60*/  FFMA.FTZ R25, -R154, R30, R25 ;  /* 0x0000001e9a197223 */ /* 0x010fe20000010119 */
[--C-:B------:R-:W-:Y:S02]  /*6c70*/  IADD3 R103, PT, PT, R118, 0x60, -R33.reuse ;  /* 0x0000006076677810 */ /* 0x100fe40007ffe821 */
[C-C-:B------:R-:W-:Y:S01]  /*6c80*/  IADD3 R109, PT, PT, R116.reuse, 0x68, -R33.reuse ;  /* 0x00000068746d7810 */ /* 0x140fe20007ffe821 */
[----:B------:R-:W1:Y:S01]  /*6c90*/  MUFU.TANH R125, R125 ;  /* 0x0000007d007d7308 */ /* 0x000e620000002400 */
[----:B------:R-:W-:-:S02]  /*6ca0*/  IADD3 R102, PT, PT, R116, 0x67, -R33 ;  /* 0x0000006774667810 */ /* 0x000fc40007ffe821 */
[C-C-:B---3--:R-:W-:Y:S02]  /*6cb0*/  IADD3 R26, PT, PT, R116.reuse, 0x78, -R33.reuse ;  /* 0x00000078741a7810 */ /* 0x148fe40007ffe821 */
[C-C-:B------:R-:W-:Y:S02]  /*6cc0*/  IADD3 R97, PT, PT, R116.reuse, 0x5f, -R33.reuse ;  /* 0x0000005f74617810 */ /* 0x140fe40007ffe821 */
[----:B------:R-:W-:Y:S01]  /*6cd0*/  IABS R26, R26 ;  /* 0x0000001a001a7213 */ /* 0x000fe20000000000 */
[----:B------:R3:W4:Y:S01]  /*6ce0*/  MUFU.TANH R153, R16 ;  /* 0x0000001000997308 */ /* 0x0007220000002400 */
[----:B------:R-:W-:Y:S01]  /*6cf0*/  IADD3 R91, PT, PT, R116, 0x58, -R33 ;  /* 0x00000058745b7810 */ /* 0x000fe20007ffe821 */
[----:B--2---:R-:W-:Y:S01]  /*6d00*/  FFMA.FTZ R21, -R154, R24, R21 ;  /* 0x000000189a157223 */ /* 0x004fe20000010115 */
[----:B------:R-:W-:Y:S02]  /*6d10*/  IABS R20, R32 ;  /* 0x0000002000147213 */ /* 0x000fe40000000000 */
[----:B------:R-:W-:-:S02]  /*6d20*/  I2FP.F32.S32 R26, R26 ;  /* 0x0000001a001a7245 */ /* 0x000fc40000201400 */
[----:B------:R-:W-:Y:S01]  /*6d30*/  I2FP.F32.S32 R20, R20 ;  /* 0x0000001400147245 */ /* 0x000fe20000201400 */
[----:B------:R-:W-:Y:S01]  /*6d40*/  MUFU.TANH R13, R13 ;  /* 0x0000000d000d7308 */ /* 0x000fe20000002400 */
[----:B------:R-:W-:Y:S01]  /*6d50*/  IADD3 R32, PT, PT, R118, 0x4f, -R33 ;  /* 0x0000004f76207810 */ /* 0x000fe20007ffe821 */
[----:B------:R-:W-:Y:S01]  /*6d60*/  FFMA.FTZ R23, -R154, R26, R23 ;  /* 0x0000001a9a177223 */ /* 0x000fe20000010117 */
[----:B------:R-:W-:Y:S01]  /*6d70*/  IADD3 R26, PT, PT, R118, 0x48, -R33 ;  /* 0x00000048761a7810 */ /* 0x000fe20007ffe821 */
[----:B------:R-:W-:Y:S01]  /*6d80*/  FFMA.FTZ R20, -R154, R20, R101 ;  /* 0x000000149a147223 */ /* 0x000fe20000010165 */
[C-C-:B------:R-:W-:Y:S02]  /*6d90*/  IADD3 R101, PT, PT, R116.reuse, 0x60, -R33.reuse ;  /* 0x0000006074657810 */ /* 0x140fe40007ffe821 */
[C-C-:B------:R-:W-:Y:S01]  /*6da0*/  IADD3 R89, PT, PT, R116.reuse, 0x57, -R33.reuse ;  /* 0x0000005774597810 */ /* 0x140fe20007ffe821 */
[----:B------:R-:W-:Y:S01]  /*6db0*/  MUFU.TANH R11, R11 ;  /* 0x0000000b000b7308 */ /* 0x000fe20000002400 */
[C-C-:B------:R-:W-:Y:S01]  /*6dc0*/  IADD3 R34, PT, PT, R116.reuse, 0x50, -R33.reuse ;  /* 0x0000005074227810 */ /* 0x140fe20007ffe821 */
[----:B---3--:R-:W-:Y:S01]  /*6dd0*/  FMUL.FTZ R16, R17, R133 ;  /* 0x0000008511107220 */ /* 0x008fe20000410000 */
[C-C-:B------:R-:W-:Y:S01]  /*6de0*/  IADD3 R30, PT, PT, R116.reuse, 0x4f, -R33.reuse ;  /* 0x0000004f741e7810 */ /* 0x140fe20007ffe821 */
[----:B------:R-:W-:Y:S01]  /*6df0*/  VIADD R17, R29, 0xffffff98 ;  /* 0xffffff981d117836 */ /* 0x000fe20000000000 */
[----:B------:R-:W-:-:S02]  /*6e00*/  IADD3 R24, PT, PT, R116, 0x48, -R33 ;  /* 0x0000004874187810 */ /* 0x000fc40007ffe821 */
[--C-:B------:R-:W-:Y:S01]  /*6e10*/  IADD3 R118, PT, PT, R118, 0x47, -R33.reuse ;  /* 0x0000004776767810 */ /* 0x100fe20007ffe821 */
[----:B------:R-:W-:Y:S01]  /*6e20*/  MUFU.TANH R5, R5 ;  /* 0x0000000500057308 */ /* 0x000fe20000002400 */
[----:B------:R-:W-:Y:S02]  /*6e30*/  I2FP.F32.S32 R22, R22 ;  /* 0x0000001600167245 */ /* 0x000fe40000201400 */
[----:B------:R-:W-:Y:S01]  /*6e40*/  IADD3 R116, PT, PT, R116, 0x47, -R33 ;  /* 0x0000004774747810 */ /* 0x000fe20007ffe821 */
[----:B------:R-:W-:Y:S01]  /*6e50*/  VIADD R33, R29, 0xffffff80 ;  /* 0xffffff801d217836 */ /* 0x000fe20000000000 */
[----:B------:R-:W-:Y:S01]  /*6e60*/  IABS R134, R134 ;  /* 0x0000008600867213 */ /* 0x000fe20000000000 */
[----:B-1----:R-:W-:Y:S01]  /*6e70*/  FFMA.FTZ R125, -R154, R22, R125 ;  /* 0x000000169a7d7223 */ /* 0x002fe2000001017d */
[C---:B------:R-:W-:Y:S01]  /*6e80*/  VIADD R22, R112.reuse, 0x8 ;  /* 0x0000000870167836 */ /* 0x040fe20000000000 */
[----:B------:R-:W-:Y:S01]  /*6e90*/  IABS R109, R109 ;  /* 0x0000006d006d7213 */ /* 0x000fe20000000000 */
[----:B------:R-:W-:Y:S01]  /*6ea0*/  MUFU.TANH R105, R105 ;  /* 0x0000006900697308 */ /* 0x000fe20000002400 */
[----:B------:R-:W-:-:S02]  /*6eb0*/  ISETP.GT.AND P2, PT, R112, R33, PT ;  /* 0x000000217000720c */ /* 0x000fc40003f44270 */
[----:B------:R-:W-:Y:S02]  /*6ec0*/  ISETP.GE.AND P6, PT, R33, R136, PT ;  /* 0x000000882100720c */ /* 0x000fe40003fc6270 */
[----:B------:R-:W-:Y:S02]  /*6ed0*/  FSEL R35, R35, -INF , !P2 ;  /* 0xff80000023237808 */ /* 0x000fe40005000000 */
[----:B------:R-:W-:Y:S02]  /*6ee0*/  ISETP.GT.AND P1, PT, R22, R33, PT ;  /* 0x000000211600720c */ /* 0x000fe40003f24270 */
[----:B------:R-:W-:Y:S01]  /*6ef0*/  ISETP.GE.AND P2, PT, R33, R135, PT ;  /* 0x000000872100720c */ /* 0x000fe20003f46270 */
[----:B------:R-:W-:Y:S01]  /*6f00*/  VIADD R33, R29, 0xffffff81 ;  /* 0xffffff811d217836 */ /* 0x000fe20000000000 */
[----:B------:R-:W-:Y:S02]  /*6f10*/  FSEL R20, R20, -INF , !P1 ;  /* 0xff80000014147808 */ /* 0x000fe40004800000 */
[----:B------:R-:W-:-:S02]  /*6f20*/  FSEL R35, R35, -INF , !P6 ;  /* 0xff80000023237808 */ /* 0x000fc40007000000 */
[-C--:B------:R-:W-:Y:S02]  /*6f30*/  ISETP.GT.AND P1, PT, R112, R33.reuse, PT ;  /* 0x000000217000720c */ /* 0x080fe40003f24270 */
[C---:B------:R-:W-:Y:S02]  /*6f40*/  ISETP.GE.AND P6, PT, R33.reuse, R136, PT ;  /* 0x000000882100720c */ /* 0x040fe40003fc6270 */
[----:B------:R-:W-:Y:S02]  /*6f50*/  FSEL R20, R20, -INF , !P2 ;  /* 0xff80000014147808 */ /* 0x000fe40005000000 */
[----:B------:R-:W-:Y:S02]  /*6f60*/  FSEL R150, R150, -INF , !P1 ;  /* 0xff80000096967808 */ /* 0x000fe40004800000 */
[----:B------:R-:W-:Y:S02]  /*6f70*/  ISETP.GT.AND P2, PT, R22, R33, PT ;  /* 0x000000211600720c */ /* 0x000fe40003f44270 */
        /* <DEDUP_REMOVED lines=28> */
[----:B------:R-:W-:-:S02]  /*7140*/  I2FP.F32.S32 R134, R134 ;  /* 0x0000008600867245 */ /* 0x000fc40000201400 */
[----:B------:R-:W-:Y:S02]  /*7150*/  FSEL R111, R111, -INF , !P1 ;  /* 0xff8000006f6f7808 */ /* 0x000fe40004800000 */
[-C--:B------:R-:W-:Y:S01]  /*7160*/  ISETP.GT.AND P1, PT, R112, R151.reuse, PT ;  /* 0x000000977000720c */ /* 0x080fe20003f24270 */
[----:B----4-:R-:W-:Y:S01]  /*7170*/  FFMA.FTZ R134, -R154, R134, R153 ;  /* 0x000000869a867223 */ /* 0x010fe20000010199 */
[----:B------:R-:W-:Y:S02]  /*7180*/  FSEL R181, R119, -INF , !P2 ;  /* 0xff80000077b57808 */ /* 0x000fe40005000000 */
[----:B------:R-:W-:Y:S02]  /*7190*/  FSEL R110, R110, -INF , !P1 ;  /* 0xff8000006e6e7808 */ /* 0x000fe40004800000 */
[----:B------:R-:W-:Y:S02]  /*71a0*/  ISETP.GT.AND P1, PT, R22, R151, PT ;  /* 0x000000971600720c */ /* 0x000fe40003f24270 */
[----:B------:R-:W-:-:S02]  /*71b0*/  FSEL R119, R111, -INF , !P6 ;  /* 0xff8000006f777808 */ /* 0x000fc40007000000 */
[----:B------:R1:W-:Y:S01]  /*71c0*/  MUFU.TANH R111, R16 ;  /* 0x00000010006f7308 */ /* 0x0003e20000002400 */
[----:B------:R-:W-:Y:S02]  /*71d0*/  FSEL R175, R125, -INF , !P1 ;  /* 0xff8000007daf7808 */ /* 0x000fe40004800000 */
[C---:B------:R-:W-:Y:S02]  /*71e0*/  ISETP.GE.AND P2, PT, R151.reuse, R136, PT ;  /* 0x000000889700720c */ /* 0x040fe40003f46270 */
[----:B------:R-:W-:Y:S02]  /*71f0*/  ISETP.GE.AND P6, PT, R151, R135, PT ;  /* 0x000000879700720c */ /* 0x000fe40003fc6270 */
[----:B------:R-:W-:Y:S01]  /*7200*/  ISETP.GT.AND P1, PT, R112, R17, PT ;  /* 0x000000117000720c */ /* 0x000fe20003f24270 */
[----:B------:R-:W2:Y:S01]  /*7210*/  MUFU.TANH R151, R18 ;  /* 0x0000001200977308 */ /* 0x000ea20000002400 */
[----:B------:R-:W-:Y:S02]  /*7220*/  FSEL R125, R110, -INF , !P2 ;  /* 0xff8000006e7d7808 */ /* 0x000fe40005000000 */
[----:B------:R-:W-:-:S02]  /*7230*/  FSEL R175, R175, -INF , !P6 ;  /* 0xff800000afaf7808 */ /* 0x000fc40007000000 */
[----:B------:R-:W-:Y:S02]  /*7240*/  FSEL R134, R134, -INF , !P1 ;  /* 0xff80000086867808 */ /* 0x000fe40004800000 */
[C---:B------:R-:W-:Y:S02]  /*7250*/  ISETP.GE.AND P2, PT, R17.reuse, R136, PT ;  /* 0x000000881100720c */ /* 0x040fe40003f46270 */
[----:B------:R-:W-:Y:S02]  /*7260*/  ISETP.GE.AND P6, PT, R17, R135, PT ;  /* 0x000000871100720c */ /* 0x000fe40003fc6270 */
[----:B------:R-:W-:Y:S02]  /*7270*/  ISETP.GT.AND P1, PT, R22, R17, PT ;  /* 0x000000111600720c */ /* 0x000fe40003f24270 */
[----:B------:R-:W-:Y:S02]  /*7280*/  IABS R17, R108 ;  /* 0x0000006c00117213 */ /* 0x000fe40000000000 */
[----:B-1----:R-:W-:-:S02]  /*7290*/  I2FP.F32.S32 R16, R109 ;  /* 0x0000006d00107245 */ /* 0x002fc40000201400 */
[----:B------:R-:W-:Y:S02]  /*72a0*/  I2FP.F32.S32 R17, R17 ;  /* 0x0000001100117245 */ /* 0x000fe40000201400 */
[----:B------:R-:W-:Y:S01]  /*72b0*/  IABS R103, R103 ;  /* 0x0000006700677213 */ /* 0x000fe20000000000 */
[----:B--2---:R-:W-:Y:S01]  /*72c0*/  FFMA.FTZ R151, -R154, R16, R151 ;  /* 0x000000109a977223 */ /* 0x004fe20000010197 */
[----:B------:R-:W-:Y:S01]  /*72d0*/  FSEL R177, R134, -INF , !P2 ;  /* 0xff80000086b17808 */ /* 0x000fe20005000000 */
[----:B------:R-:W-:Y:S01]  /*72e0*/  FFMA.FTZ R111, -R154, R17, R111 ;  /* 0x000000119a6f7223 */ /* 0x000fe2000001016f */
[-C--:B------:R-:W-:Y:S01]  /*72f0*/  FMUL.FTZ R17, R12, R133.reuse ;  /* 0x000000850c117220 */ /* 0x080fe20000410000 */
[----:B------:R-:W-:Y:S01]  /*7300*/  FMUL.FTZ R12, R19, R133 ;  /* 0x00000085130c7220 */ /* 0x000fe20000410000 */
[----:B------:R-:W-:Y:S01]  /*7310*/  VIADD R19, R29, 0xffffff99 ;  /* 0xffffff991d137836 */ /* 0x000fe20000000000 */
[----:B------:R-:W-:Y:S02]  /*7320*/  FSEL R151, R151, -INF , !P1 ;  /* 0xff80000097977808 */ /* 0x000fe40004800000 */
[----:B------:R1:W2:Y:S01]  /*7330*/  MUFU.TANH R109, R12 ;  /* 0x0000000c006d7308 */ /* 0x0002a20000002400 */
[----:B------:R-:W-:-:S02]  /*7340*/  I2FP.F32.S32 R103, R103 ;  /* 0x0000006700677245 */ /* 0x000fc40000201400 */
[----:B------:R-:W-:Y:S02]  /*7350*/  ISETP.GT.AND P2, PT, R112, R19, PT ;  /* 0x000000137000720c */ /* 0x000fe40003f44270 */
[----:B------:R-:W-:Y:S02]  /*7360*/  FSEL R173, R151, -INF , !P6 ;  /* 0xff80000097ad7808 */ /* 0x000fe40007000000 */
[----:B------:R-:W-:Y:S01]  /*7370*/  FSEL R111, R111, -INF , !P2 ;  /* 0xff8000006f6f7808 */ /* 0x000fe20005000000 */
[----:B------:R-:W3:Y:S01]  /*7380*/  MUFU.TANH R17, R17 ;  /* 0x0000001100117308 */ /* 0x000ee20000002400 */
[----:B------:R-:W-:Y:S02]  /*7390*/  IABS R102, R102 ;  /* 0x0000006600667213 */ /* 0x000fe40000000000 */
[C---:B------:R-:W-:Y:S02]  /*73a0*/  ISETP.GE.AND P1, PT, R19.reuse, R136, PT ;  /* 0x000000881300720c */ /* 0x040fe40003f26270 */
[----:B------:R-:W-:-:S02]  /*73b0*/  ISETP.GE.AND P6, PT, R19, R135, PT ;  /* 0x000000871300720c */ /* 0x000fc40003fc6270 */
[----:B------:R-:W-:Y:S02]  /*73c0*/  ISETP.GT.AND P2, PT, R22, R19, PT ;  /* 0x000000131600720c */ /* 0x000fe40003f44270 */
[----:B------:R-:W4:Y:S01]  /*73d0*/  MUFU.TANH R19, R14 ;  /* 0x0000000e00137308 */ /* 0x000f220000002400 */
[----:B------:R-:W-:Y:S01]  /*73e0*/  I2FP.F32.S32 R102, R102 ;  /* 0x0000006600667245 */ /* 0x000fe20000201400 */
[----:B-1----:R-:W-:Y:S01]  /*73f0*/  FMUL.FTZ R12, R15, R133 ;  /* 0x000000850f0c7220 */ /* 0x002fe20000410000 */
[----:B------:R-:W-:Y:S01]  /*7400*/  FSEL R179, R111, -INF , !P1 ;  /* 0xff8000006fb37808 */ /* 0x000fe20004800000 */
[C---:B------:R-:W-:Y:S01]  /*7410*/  VIADD R15, R29.reuse, 0xffffffa1 ;  /* 0xffffffa11d0f7836 */ /* 0x040fe20000000000 */
[----:B------:R-:W-:Y:S01]  /*7420*/  IABS R101, R101 ;  /* 0x0000006500657213 */ /* 0x000fe20000000000 */
[C---:B--2---:R-:W-:Y:S01]  /*7430*/  FFMA.FTZ R109, -R154.reuse, R102, R109 ;  /* 0x000000669a6d7223 */ /* 0x044fe2000001016d */
[----:B------:R-:W-:Y:S01]  /*7440*/  IABS R100, R100 ;  /* 0x0000006400647213 */ /* 0x000fe20000000000 */
[----:B---3--:R-:W-:Y:S01]  /*7450*/  FFMA.FTZ R17, -R154, R103, R17 ;  /* 0x000000679a117223 */ /* 0x008fe20000010111 */
[----:B------:R-:W-:-:S02]  /*7460*/  VIADD R103, R29, 0xffffffa0 ;  /* 0xffffffa01d677836 */ /* 0x000fc40000000000 */
[----:B------:R-:W-:Y:S02]  /*7470*/  FSEL R109, R109, -INF , !P2 ;  /* 0xff8000006d6d7808 */ /* 0x000fe40005000000 */
[----:B------:R-:W-:Y:S02]  /*7480*/  I2FP.F32.S32 R101, R101 ;  /* 0x0000006500657245 */ /* 0x000fe40000201400 */
[----:B------:R-:W-:Y:S02]  /*7490*/  ISETP.GT.AND P1, PT, R112, R103, PT ;  /* 0x000000677000720c */ /* 0x000fe40003f24270 */
[----:B------:R-:W-:Y:S01]  /*74a0*/  ISETP.GE.AND P2, PT, R103, R136, PT ;  /* 0x000000886700720c */ /* 0x000fe20003f46270 */
[----:B----4-:R-:W-:Y:S01]  /*74b0*/  FFMA.FTZ R19, -R154, R101, R19 ;  /* 0x000000659a137223 */ /* 0x010fe20000010113 */
[----:B------:R-:W-:Y:S01]  /*74c0*/  FSEL R17, R17, -INF , !P1 ;  /* 0xff80000011117808 */ /* 0x000fe20004800000 */
[----:B------:R-:W-:Y:S01]  /*74d0*/  FMUL.FTZ R14, R8, R133 ;  /* 0x00000085080e7220 */ /* 0x000fe20000410000 */
[----:B------:R-:W-:-:S02]  /*74e0*/  ISETP.GT.AND P1, PT, R22, R103, PT ;  /* 0x000000671600720c */ /* 0x000fc40003f24270 */
[----:B------:R-:W-:Y:S02]  /*74f0*/  FSEL R152, R17, -INF , !P2 ;  /* 0xff80000011987808 */ /* 0x000fe40005000000 */
[----:B------:R-:W1:Y:S01]  /*7500*/  MUFU.TANH R17, R12 ;  /* 0x0000000c00117308 */ /* 0x000e620000002400 */
[----:B------:R-:W-:Y:S02]  /*7510*/  I2FP.F32.S32 R100, R100 ;  /* 0x0000006400647245 */ /* 0x000fe40000201400 */
[----:B------:R-:W-:Y:S02]  /*7520*/  FSEL R171, R109, -INF , !P6 ;  /* 0xff8000006dab7808 */ /* 0x000fe40007000000 */
[----:B------:R-:W-:Y:S01]  /*7530*/  ISETP.GE.AND P6, PT, R103, R135, PT ;  /* 0x000000876700720c */ /* 0x000fe20003fc6270 */
[----:B------:R-:W-:Y:S01]  /*7540*/  FFMA.FTZ R13, -R154, R100, R13 ;  /* 0x000000649a0d7223 */ /* 0x000fe2000001010d */
[----:B------:R-:W-:Y:S02]  /*7550*/  FSEL R19, R19, -INF , !P1 ;  /* 0xff80000013137808 */ /* 0x000fe40004800000 */
[----:B------:R-:W-:-:S02]  /*7560*/  ISETP.GT.AND P1, PT, R112, R15, PT ;  /* 0x0000000f7000720c */ /* 0x000fc40003f24270 */
[----:B------:R-:W-:Y:S01]  /*7570*/  FSEL R153, R19, -INF , !P6 ;  /* 0xff80000013997808 */ /* 0x000fe20007000000 */
[----:B------:R-:W-:Y:S01]  /*7580*/  FMUL.FTZ R19, R10, R133 ;  /* 0x000000850a137220 */ /* 0x000fe20000410000 */
[----:B------:R-:W-:Y:S01]  /*7590*/  IABS R8, R97 ;  /* 0x0000006100087213 */ /* 0x000fe20000000000 */
[----:B------:R-:W-:Y:S01]  /*75a0*/  FMUL.FTZ R10, R9, R133 ;  /* 0x00000085090a7220 */ /* 0x000fe20000410000 */
[----:B------:R-:W-:Y:S01]  /*75b0*/  FSEL R13, R13, -INF , !P1 ;  /* 0xff8000000d0d7808 */ /* 0x000fe20004800000 */
[----:B------:R-:W-:Y:S01]  /*75c0*/  MUFU.TANH R9, R4 ;  /* 0x0000000400097308 */ /* 0x000fe20000002400 */
[C---:B------:R-:W-:Y:S02]  /*75d0*/  ISETP.GE.AND P2, PT, R15.reuse, R136, PT ;  /* 0x000000880f00720c */ /* 0x040fe40003f46270 */
[----:B------:R-:W-:Y:S02]  /*75e0*/  ISETP.GE.AND P6, PT, R15, R135, PT ;  /* 0x000000870f00720c */ /* 0x000fe40003fc6270 */
[----:B------:R-:W-:-:S02]  /*75f0*/  ISETP.GT.AND P1, PT, R22, R15, PT ;  /* 0x0000000f1600720c */ /* 0x000fc40003f24270 */
[----:B------:R-:W-:Y:S01]  /*7600*/  I2FP.F32.S32 R8, R8 ;  /* 0x0000000800087245 */ /* 0x000fe20000201400 */
[----:B------:R-:W2:Y:S01]  /*7610*/  MUFU.TANH R15, R14 ;  /* 0x0000000e000f7308 */ /* 0x000ea20000002400 */
[----:B------:R-:W-:Y:S02]  /*7620*/  IABS R96, R96 ;  /* 0x0000006000607213 */ /* 0x000fe40000000000 */
[----:B------:R-:W-:Y:S01]  /*7630*/  IABS R90, R90 ;  /* 0x0000005a005a7213 */ /* 0x000fe20000000000 */
[----:B-1----:R-:W-:Y:S01]  /*7640*/  FFMA.FTZ R8, -R154, R8, R17 ;  /* 0x000000089a087223 */ /* 0x002fe20000010111 */
[----:B------:R-:W-:Y:S01]  /*7650*/  I2FP.F32.S32 R96, R96 ;  /* 0x0000006000607245 */ /* 0x000fe20000201400 */
[----:B------:R-:W-:Y:S01]  /*7660*/  VIADD R17, R29, 0xffffffa8 ;  /* 0xffffffa81d117836 */ /* 0x000fe20000000000 */
[----:B------:R-:W-:Y:S01]  /*7670*/  IABS R91, R91 ;  /* 0x0000005b005b7213 */ /* 0x000fe20000000000 */
[----:B------:R-:W1:Y:S01]  /*7680*/  MUFU.TANH R169, R10 ;  /* 0x0000000a00a97308 */ /* 0x000e620000002400 */
[----:B------:R-:W-:-:S02]  /*7690*/  FSEL R8, R8, -INF , !P1 ;  /* 0xff80000008087808 */ /* 0x000fc40004800000 */
[----:B------:R-:W-:Y:S02]  /*76a0*/  I2FP.F32.S32 R91, R91 ;  /* 0x0000005b005b7245 */ /* 0x000fe40000201400 */
[----:B------:R-:W-:Y:S02]  /*76b0*/  FSEL R151, R8, -INF , !P6 ;  /* 0xff80000008977808 */ /* 0x000fe40007000000 */
[----:B------:R-:W-:Y:S01]  /*76c0*/  I2FP.F32.S32 R8, R90 ;  /* 0x0000005a00087245 */ /* 0x000fe20000201400 */
[----:B------:R-:W3:Y:S01]  /*76d0*/  MUFU.TANH R19, R19 ;  /* 0x0000001300137308 */ /* 0x000ee20000002400 */
[----:B------:R-:W-:Y:S01]  /*76e0*/  ISETP.GT.AND P1, PT, R112, R17, PT ;  /* 0x000000117000720c */ /* 0x000fe20003f24270 */
[----:B--2---:R-:W-:Y:S01]  /*76f0*/  FFMA.FTZ R15, -R154, R96, R15 ;  /* 0x000000609a0f7223 */ /* 0x004fe2000001010f */
[----:B------:R-:W-:Y:S01]  /*7700*/  FSEL R164, R13, -INF , !P2 ;  /* 0xff8000000da47808 */ /* 0x000fe20005000000 */
[----:B------:R-:W-:Y:S01]  /*7710*/  VIADD R13, R29, 0xffffffa9 ;  /* 0xffffffa91d0d7836 */ /* 0x000fe20000000000 */
[----:B------:R-:W-:-:S02]  /*7720*/  IABS R4, R89 ;  /* 0x0000005900047213 */ /* 0x000fc40000000000 */
[----:B------:R-:W-:Y:S02]  /*7730*/  FSEL R15, R15, -INF , !P1 ;  /* 0xff8000000f0f7808 */ /* 0x000fe40004800000 */
[----:B------:R-:W-:Y:S01]  /*7740*/  ISETP.GT.AND P1, PT, R22, R17, PT ;  /* 0x000000111600720c */ /* 0x000fe20003f24270 */
[----:B-1----:R-:W-:Y:S01]  /*7750*/  FFMA.FTZ R169, -R154, R8, R169 ;  /* 0x000000089aa97223 */ /* 0x002fe200000101a9 */
[----:B------:R-:W-:Y:S01]  /*7760*/  IABS R8, R88 ;  /* 0x0000005800087213 */ /* 0x000fe20000000000 */
[-C--:B------:R-:W-:Y:S01]  /*7770*/  FMUL.FTZ R10, R6, R133.reuse ;  /* 0x00000085060a7220 */ /* 0x080fe20000410000 */
[----:B------:R-:W-:Y:S01]  /*7780*/  ISETP.GE.AND P2, PT, R17, R136, PT ;  /* 0x000000881100720c */ /* 0x000fe20003f46270 */
[----:B------:R-:W-:Y:S01]  /*7790*/  FMUL.FTZ R6, R7, R133 ;  /* 0x0000008507067220 */ /* 0x000fe20000410000 */
[----:B------:R-:W-:Y:S01]  /*77a0*/  I2FP.F32.S32 R8, R8 ;  /* 0x0000000800087245 */ /* 0x000fe20000201400 */
[----:B------:R-:W-:Y:S01]  /*77b0*/  VIADD R7, R29, 0xffffffb0 ;  /* 0xffffffb01d077836 */ /* 0x000fe20000000000 */
[----:B------:R-:W-:Y:S01]  /*77c0*/  I2FP.F32.S32 R4, R4 ;  /* 0x0000000400047245 */ /* 0x000fe20000201400 */
[C---:B---3--:R-:W-:Y:S01]  /*77d0*/  FFMA.FTZ R19, -R154.reuse, R91, R19 ;  /* 0x0000005b9a137223 */ /* 0x048fe20000010113 */
[----:B------:R-:W-:Y:S01]  /*77e0*/  FSEL R150, R15, -INF , !P2 ;  /* 0xff8000000f967808 */ /* 0x000fe20005000000 */
[C---:B------:R-:W-:Y:S01]  /*77f0*/  FFMA.FTZ R8, -R154.reuse, R8, R9 ;  /* 0x000000089a087223 */ /* 0x040fe20000010109 */
[----:B------:R-:W-:Y:S01]  /*7800*/  ISETP.GE.AND P6, PT, R17, R135, PT ;  /* 0x000000871100720c */ /* 0x000fe20003fc6270 */
[----:B------:R-:W1:Y:S01]  /*7810*/  MUFU.TANH R9, R10 ;  /* 0x0000000a00097308 */ /* 0x000e620000002400 */
[----:B------:R-:W-:Y:S01]  /*7820*/  FSEL R19, R19, -INF , !P1 ;  /* 0xff80000013137808 */ /* 0x000fe20004800000 */
[----:B------:R-:W-:Y:S01]  /*7830*/  FFMA.FTZ R4, -R154, R4, R11 ;  /* 0x000000049a047223 */ /* 0x000fe2000001010b */
[----:B------:R-:W-:Y:S01]  /*7840*/  ISETP.GT.AND P1, PT, R112, R13, PT ;  /* 0x0000000d7000720c */ /* 0x000fe20003f24270 */
[----:B------:R-:W-:Y:S01]  /*7850*/  FMUL.FTZ R133, R107, R133 ;  /* 0x000000856b857220 */ /* 0x000fe20000410000 */
[----:B------:R-:W-:Y:S01]  /*7860*/  ISETP.GE.AND P2, PT, R13, R136, PT ;  /* 0x000000880d00720c */ /* 0x000fe20003f46270 */
[----:B------:R-:W-:Y:S01]  /*7870*/  VIADD R88, R84, 0xfffffffe ;  /* 0xfffffffe54587836 */ /* 0x000fe20000000000 */
[----:B------:R-:W-:Y:S01]  /*7880*/  FSEL R169, R169, -INF , !P1 ;  /* 0xff800000a9a97808 */ /* 0x000fe20004800000 */
[----:B------:R-:W2:Y:S01]  /*7890*/  MUFU.TANH R11, R6 ;  /* 0x00000006000b7308 */ /* 0x000ea20000002400 */
[----:B------:R-:W-:-:S02]  /*78a0*/  ISETP.GT.AND P1, PT, R22, R13, PT ;  /* 0x0000000d1600720c */ /* 0x000fc40003f24270 */
[----:B------:R-:W-:Y:S02]  /*78b0*/  FSEL R134, R19, -INF , !P6 ;  /* 0xff80000013867808 */ /* 0x000fe40007000000 */
[----:B------:R-:W-:Y:S02]  /*78c0*/  FSEL R169, R169, -INF , !P2 ;  /* 0xff800000a9a97808 */ /* 0x000fe40005000000 */
[----:B------:R-:W-:Y:S01]  /*78d0*/  ISETP.GE.AND P6, PT, R13, R135, PT ;  /* 0x000000870d00720c */ /* 0x000fe20003fc6270 */
[----:B------:R-:W-:Y:S01]  /*78e0*/  MUFU.TANH R133, R133 ;  /* 0x0000008500857308 */ /* 0x000fe20000002400 */
[----:B------:R-:W-:Y:S02]  /*78f0*/  ISETP.GT.AND P2, PT, R112, R7, PT ;  /* 0x000000077000720c */ /* 0x000fe40003f44270 */
[----:B------:R-:W-:Y:S02]  /*7900*/  FSEL R4, R4, -INF , !P1 ;  /* 0xff80000004047808 */ /* 0x000fe40004800000 */
[----:B------:R-:W-:-:S02]  /*7910*/  IABS R32, R32 ;  /* 0x0000002000207213 */ /* 0x000fc40000000000 */
[----:B------:R-:W-:Y:S01]  /*7920*/  IABS R34, R34 ;  /* 0x0000002200227213 */ /* 0x000fe20000000000 */
[----:B------:R-:W3:Y:S01]  /*7930*/  MUFU.TANH R13, R104 ;  /* 0x00000068000d7308 */ /* 0x000ee20000002400 */
[----:B------:R-:W-:Y:S02]  /*7940*/  FSEL R167, R4, -INF , !P6 ;  /* 0xff80000004a77808 */ /* 0x000fe40007000000 */
[----:B------:R-:W-:Y:S02]  /*7950*/  FSEL R8, R8, -INF , !P2 ;  /* 0xff80000008087808 */ /* 0x000fe40005000000 */
[C---:B------:R-:W-:Y:S02]  /*7960*/  ISETP.GE.AND P1, PT, R7.reuse, R136, PT ;  /* 0x000000880700720c */ /* 0x040fe40003f26270 */
[----:B------:R-:W-:Y:S02]  /*7970*/  ISETP.GE.AND P6, PT, R7, R135, PT ;  /* 0x000000870700720c */ /* 0x000fe40003fc6270 */
[----:B------:R-:W-:-:S02]  /*7980*/  I2FP.F32.S32 R32, R32 ;  /* 0x0000002000207245 */ /* 0x000fc40000201400 */
[----:B------:R-:W-:Y:S02]  /*7990*/  I2FP.F32.S32 R34, R34 ;  /* 0x0000002200227245 */ /* 0x000fe40000201400 */
[----:B------:R-:W-:Y:S01]  /*79a0*/  ISETP.GT.AND P2, PT, R22, R7, PT ;  /* 0x000000071600720c */ /* 0x000fe20003f44270 */
[----:B------:R-:W-:Y:S02]  /*79b0*/  VIADD R7, R29, 0xffffffb1 ;  /* 0xffffffb11d077836 */ /* 0x000fe40000000000 */
[C---:B------:R-:W-:Y:S01]  /*79c0*/  FFMA.FTZ R5, -R154.reuse, R32, R5 ;  /* 0x000000209a057223 */ /* 0x040fe20000010105 */
[----:B-1----:R-:W-:Y:S01]  /*79d0*/  FFMA.FTZ R9, -R154, R34, R9 ;  /* 0x000000229a097223 */ /* 0x002fe20000010109 */
[----:B------:R-:W-:Y:S01]  /*79e0*/  FSEL R109, R8, -INF , !P1 ;  /* 0xff800000086d7808 */ /* 0x000fe20004800000 */
[----:B------:R-:W-:Y:S01]  /*79f0*/  BAR.SYNC.DEFER_BLOCKING 0x0 ;  /* 0x0000000000007b1d */ /* 0x000fe20000010000 */
[----:B------:R-:W-:Y:S02]  /*7a00*/  ISETP.GT.AND P1, PT, R112, R7, PT ;  /* 0x000000077000720c */ /* 0x000fe40003f24270 */
[----:B------:R-:W-:-:S02]  /*7a10*/  FSEL R9, R9, -INF , !P2 ;  /* 0xff80000009097808 */ /* 0x000fc40005000000 */
[----:B------:R-:W-:Y:S02]  /*7a20*/  FSEL R5, R5, -INF , !P1 ;  /* 0xff80000005057808 */ /* 0x000fe40004800000 */
[----:B------:R-:W-:Y:S02]  /*7a30*/  ISETP.GE.AND P2, PT, R7, R136, PT ;  /* 0x000000880700720c */ /* 0x000fe40003f46270 */
[----:B------:R-:W-:Y:S02]  /*7a40*/  IABS R30, R30 ;  /* 0x0000001e001e7213 */ /* 0x000fe40000000000 */
[----:B------:R-:W-:Y:S02]  /*7a50*/  FSEL R111, R5, -INF , !P2 ;  /* 0xff800000056f7808 */ /* 0x000fe40005000000 */
[----:B------:R-:W1:Y:S01]  /*7a60*/  MUFU.TANH R5, R106 ;  /* 0x0000006a00057308 */ /* 0x000e620000002400 */
[----:B------:R-:W-:Y:S02]  /*7a70*/  IABS R26, R26 ;  /* 0x0000001a001a7213 */ /* 0x000fe40000000000 */
[----:B------:R-:W-:-:S02]  /*7a80*/  FSEL R103, R9, -INF , !P6 ;  /* 0xff80000009677808 */ /* 0x000fc40007000000 */
[----:B------:R-:W-:Y:S02]  /*7a90*/  I2FP.F32.S32 R30, R30 ;  /* 0x0000001e001e7245 */ /* 0x000fe40000201400 */
[----:B------:R-:W-:Y:S02]  /*7aa0*/  ISETP.GE.AND P6, PT, R7, R135, PT ;  /* 0x000000870700720c */ /* 0x000fe40003fc6270 */
[----:B------:R-:W-:Y:S01]  /*7ab0*/  I2FP.F32.S32 R26, R26 ;  /* 0x0000001a001a7245 */ /* 0x000fe20000201400 */
[----:B--2---:R-:W-:Y:S01]  /*7ac0*/  FFMA.FTZ R11, -R154, R30, R11 ;  /* 0x0000001e9a0b7223 */ /* 0x004fe2000001010b */
[----:B------:R-:W-:Y:S01]  /*7ad0*/  ISETP.GT.AND P1, PT, R22, R7, PT ;  /* 0x000000071600720c */ /* 0x000fe20003f24270 */
[C---:B------:R-:W-:Y:S01]  /*7ae0*/  VIADD R7, R29.reuse, 0xffffffb8 ;  /* 0xffffffb81d077836 */ /* 0x040fe20000000000 */
[----:B------:R-:W-:Y:S01]  /*7af0*/  IABS R24, R24 ;  /* 0x0000001800187213 */ /* 0x000fe20000000000 */
[----:B---3--:R-:W-:Y:S01]  /*7b00*/  FFMA.FTZ R13, -R154, R26, R13 ;  /* 0x0000001a9a0d7223 */ /* 0x008fe2000001010d */
[----:B------:R-:W-:Y:S01]  /*7b10*/  IABS R118, R118 ;  /* 0x0000007600767213 */ /* 0x000fe20000000000 */
[----:B------:R-:W-:Y:S01]  /*7b20*/  VIADD R29, R29, 0xffffffb9 ;  /* 0xffffffb91d1d7836 */ /* 0x000fe20000000000 */
[----:B------:R-:W-:-:S02]  /*7b30*/  I2FP.F32.S32 R24, R24 ;  /* 0x0000001800187245 */ /* 0x000fc40000201400 */
[-C--:B------:R-:W-:Y:S02]  /*7b40*/  ISETP.GT.AND P2, PT, R112, R7.reuse, PT ;  /* 0x000000077000720c */ /* 0x080fe40003f44270 */
[----:B------:R-:W-:Y:S01]  /*7b50*/  FSEL R11, R11, -INF , !P1 ;  /* 0xff8000000b0b7808 */ /* 0x000fe20004800000 */
[----:B-1----:R-:W-:Y:S01]  /*7b60*/  FFMA.FTZ R5, -R154, R24, R5 ;  /* 0x000000189a057223 */ /* 0x002fe20000010105 */
[----:B------:R-:W-:Y:S02]  /*7b70*/  FSEL R13, R13, -INF , !P2 ;  /* 0xff8000000d0d7808 */ /* 0x000fe40005000000 */
[----:B------:R-:W-:Y:S02]  /*7b80*/  I2FP.F32.S32 R118, R118 ;  /* 0x0000007600767245 */ /* 0x000fe40000201400 */
[----:B------:R-:W-:Y:S02]  /*7b90*/  ISETP.GT.AND P2, PT, R22, R7, PT ;  /* 0x000000071600720c */ /* 0x000fe40003f44270 */
[----:B------:R-:W-:Y:S01]  /*7ba0*/  FSEL R100, R11, -INF , !P6 ;  /* 0xff8000000b647808 */ /* 0x000fe20007000000 */
[----:B------:R-:W-:Y:S01]  /*7bb0*/  FFMA.FTZ R105, -R154, R118, R105 ;  /* 0x000000769a697223 */ /* 0x000fe20000010169 */
[----:B------:R-:W-:-:S02]  /*7bc0*/  ISETP.GE.AND P6, PT, R7, R135, PT ;  /* 0x000000870700720c */ /* 0x000fc40003fc6270 */
[----:B------:R-:W-:Y:S02]  /*7bd0*/  FSEL R5, R5, -INF , !P2 ;  /* 0xff80000005057808 */ /* 0x000fe40005000000 */
[----:B------:R-:W-:Y:S02]  /*7be0*/  ISETP.GT.AND P2, PT, R112, R29, PT ;  /* 0x0000001d7000720c */ /* 0x000fe40003f44270 */
[----:B------:R-:W-:Y:S02]  /*7bf0*/  FSEL R102, R5, -INF , !P6 ;  /* 0xff80000005667808 */ /* 0x000fe40007000000 */
[----:B------:R-:W-:Y:S02]  /*7c00*/  ISETP.GE.AND P6, PT, R29, R136, PT ;  /* 0x000000881d00720c */ /* 0x000fe40003fc6270 */
[----:B------:R-:W-:Y:S02]  /*7c10*/  FSEL R105, R105, -INF , !P2 ;  /* 0xff80000069697808 */ /* 0x000fe40005000000 */
[----:B------:R-:W-:-:S02]  /*7c20*/  IABS R116, R116 ;  /* 0x0000007400747213 */ /* 0x000fc40000000000 */
[----:B------:R-:W-:Y:S02]  /*7c30*/  FSEL R106, R105, -INF , !P6 ;  /* 0xff800000696a7808 */ /* 0x000fe40007000000 */
[----:B------:R-:W-:Y:S02]  /*7c40*/  ISETP.GT.U32.AND P6, PT, R88, R141, PT ;  /* 0x0000008d5800720c */ /* 0x000fe40003fc4070 */
[----:B------:R-:W-:Y:S02]  /*7c50*/  I2FP.F32.S32 R116, R116 ;  /* 0x0000007400747245 */ /* 0x000fe40000201400 */
[----:B------:R-:W-:Y:S02]  /*7c60*/  ISETP.GE.AND P1, PT, R7, R136, PT ;  /* 0x000000880700720c */ /* 0x000fe40003f26270 */
[----:B------:R-:W-:Y:S01]  /*7c70*/  ISETP.GE.AND P2, PT, R29, R135, PT ;  /* 0x000000871d00720c */ /* 0x000fe20003f46270 */
[----:B------:R-:W-:Y:S01]  /*7c80*/  FFMA.FTZ R116, -R154, R116, R133 ;  /* 0x000000749a747223 */ /* 0x000fe20000010185 */
        /* <DEDUP_REMOVED lines=69> */
.L_x_10264:
        /* <DEDUP_REMOVED lines=8> */
.L_x_10265:
[----:B------:R-:W-:Y:S05]  /*8160*/  BSYNC.RECONVERGENT B0 ;  /* 0x0000000000007941 */ /* 0x000fea0003800200 */
.L_x_10263:
        /* <DEDUP_REMOVED lines=37> */
.L_x_10262:
[----:B------:R-:W-:Y:S05]  /*83c0*/  BSYNC.RECONVERGENT B1 ;  /* 0x0000000000017941 */ /* 0x000fea0003800200 */
.L_x_10261:
        /* <DEDUP_REMOVED lines=45> */
[----:B------:R-:W-:Y:S01]  /*86a0*/  LDSM.16.MT88.4 R28, [R117+0x7000] ;  /* 0x00700000751c783b */ /* 0x000fe20000004200 */
[-C--:B------:R-:W-:Y:S01]  /*86b0*/  FFMA.FTZ R91, R33, R105.reuse, -R108 ;  /* 0x00000069215b7223 */ /* 0x080fe2000001086c */
[-CC-:B------:R-:W-:Y:S01]  /*86c0*/  FFMA.FTZ R96, R20, R105.reuse, -R104.reuse ;  /* 0x0000006914607223 */ /* 0x180fe20000010868 */
[-CC-:B------:R-:W-:Y:S01]  /*86d0*/  FFMA.FTZ R6, R23, R105.reuse, -R104.reuse ;  /* 0x0000006917067223 */ /* 0x180fe20000010868 */
[-C--:B------:R-:W-:Y:S01]  /*86e0*/  FFMA.FTZ R9, R21, R105.reuse, -R104 ;  /* 0x0000006915097223 */ /* 0x080fe20000010868 */
[-C--:B------:R-:W-:Y:S01]  /*86f0*/  FFMA.FTZ R93, R27, R105.reuse, -R108 ;  /* 0x000000691b5d7223 */ /* 0x080fe2000001086c */
        /* <DEDUP_REMOVED lines=22> */
[-C--:B------:R-:W-:Y:S01]  /*8860*/  FFMA.FTZ R110, R177, R105.reuse, -R108 ;  /* 0x00000069b16e7223 */ /* 0x080fe2000001086c */
[-CC-:B------:R-:W-:Y:S01]  /*8870*/  FFMA.FTZ R127, R119, R105.reuse, -R104.reuse ;  /* 0x00000069777f7223 */ /* 0x180fe20000010868 */
[-CC-:B------:R-:W-:Y:S01]  /*8880*/  FFMA.FTZ R118, R175, R105.reuse, -R104.reuse ;  /* 0x00000069af767223 */ /* 0x180fe20000010868 */
[----:B------:R3:W-:Y:S01]  /*8890*/  MUFU.EX2 R86, R6 ;  /* 0x0000000600567308 */ /* 0x0007e20000000800 */
[-CC-:B------:R-:W-:Y:S01]  /*88a0*/  FFMA.FTZ R133, R173, R105.reuse, -R104.reuse ;  /* 0x00000069ad857223 */ /* 0x180fe20000010868 */
[-C--:B------:R-:W-:Y:S01]  /*88b0*/  FFMA.FTZ R126, R171, R105.reuse, -R104 ;  /* 0x00000069ab7e7223 */ /* 0x080fe20000010868 */
[-CC-:B------:R-:W-:Y:S01]  /*88c0*/  FFMA.FTZ R181, R181, R105.reuse, -R108.reuse ;  /* 0x00000069b5b57223 */ /* 0x180fe2000001086c */
[----:B------:R-:W4:Y:S01]  /*88d0*/  MUFU.EX2 R85, R9 ;  /* 0x0000000900557308 */ /* 0x000f220000000800 */
[--C-:B------:R-:W-:Y:S01]  /*88e0*/  FFMA.FTZ R179, R179, R105, -R108.reuse ;  /* 0x00000069b3b37223 */ /* 0x100fe2000001086c */
[-C--:B------:R-:W-:Y:S01]  /*88f0*/  FMUL.FTZ R32, R56, R98.reuse ;  /* 0x0000006238207220 */ /* 0x080fe20000410000 */
[-C--:B------:R-:W-:Y:S01]  /*8900*/  FMUL.FTZ R33, R57, R98.reuse ;  /* 0x0000006239217220 */ /* 0x080fe20000410000 */
[----:B------:R-:W5:Y:S01]  /*8910*/  MUFU.EX2 R97, R97 ;  /* 0x0000006100617308 */ /* 0x000f620000000800 */
[----:B------:R-:W-:Y:S01]  /*8920*/  FMUL.FTZ R52, R52, R98 ;  /* 0x0000006234347220 */ /* 0x000fe20000410000 */
[----:B-1----:R-:W-:Y:S01]  /*8930*/  F2FP.BF16.F32.PACK_AB R5, R92, R96 ;  /* 0x000000605c05723e */ /* 0x002fe200000010ff */
[-C--:B------:R-:W-:Y:S01]  /*8940*/  FMUL.FTZ R53, R53, R98.reuse ;  /* 0x0000006235357220 */ /* 0x080fe20000410000 */
[----:B------:R-:W-:Y:S01]  /*8950*/  MUFU.EX2 R125, R181 ;  /* 0x000000b5007d7308 */ /* 0x000fe20000000800 */
[----:B------:R-:W-:Y:S01]  /*8960*/  FMUL.FTZ R36, R36, R98 ;  /* 0x0000006224247220 */ /* 0x000fe20000410000 */
[----:B---3--:R-:W-:Y:S01]  /*8970*/  F2FP.BF16.F32.PACK_AB R6, R93, R94 ;  /* 0x0000005e5d06723e */ /* 0x008fe200000010ff */
[-C--:B------:R-:W-:Y:S01]  /*8980*/  FMUL.FTZ R37, R37, R98.reuse ;  /* 0x0000006225257220 */ /* 0x080fe20000410000 */
[----:B------:R-:W1:Y:S01]  /*8990*/  MUFU.EX2 R116, R116 ;  /* 0x0000007400747308 */ /* 0x000e620000000800 */
[----:B------:R-:W-:Y:S01]  /*89a0*/  FMUL.FTZ R40, R40, R98 ;  /* 0x0000006228287220 */ /* 0x000fe20000410000 */
[----:B----4-:R-:W-:Y:S01]  /*89b0*/  F2FP.BF16.F32.PACK_AB R7, R85, R86 ;  /* 0x000000565507723e */ /* 0x010fe200000010ff */
[-C--:B------:R-:W-:Y:S01]  /*89c0*/  FMUL.FTZ R9, R81, R98.reuse ;  /* 0x0000006251097220 */ /* 0x080fe20000410000 */
[----:B------:R-:W-:Y:S01]  /*89d0*/  MUFU.EX2 R110, R110 ;  /* 0x0000006e006e7308 */ /* 0x000fe20000000800 */
[-C--:B------:R-:W-:Y:S01]  /*89e0*/  FMUL.FTZ R41, R41, R98.reuse ;  /* 0x0000006229297220 */ /* 0x080fe20000410000 */
[-C--:B-----5:R-:W-:Y:S01]  /*89f0*/  FMUL.FTZ R18, R74, R97.reuse ;  /* 0x000000614a127220 */ /* 0x0a0fe20000410000 */
[-C--:B------:R-:W-:Y:S01]  /*8a00*/  FMUL.FTZ R19, R75, R97.reuse ;  /* 0x000000614b137220 */ /* 0x080fe20000410000 */
[-C--:B------:R-:W-:Y:S01]  /*8a10*/  FMUL.FTZ R70, R70, R97.reuse ;  /* 0x0000006146467220 */ /* 0x080fe20000410000 */
[-C--:B------:R-:W-:Y:S01]  /*8a20*/  FMUL.FTZ R71, R71, R97.reuse ;  /* 0x0000006147477220 */ /* 0x080fe20000410000 */
[-C--:B------:R-:W-:Y:S01]  /*8a30*/  FMUL.FTZ R26, R66, R97.reuse ;  /* 0x00000061421a7220 */ /* 0x080fe20000410000 */
[-C--:B------:R-:W-:Y:S01]  /*8a40*/  FMUL.FTZ R27, R67, R97.reuse ;  /* 0x00000061431b7220 */ /* 0x080fe20000410000 */
[----:B------:R-:W3:Y:S01]  /*8a50*/  LDSM.16.MT88.4 R72, [R99+0x1000] ;  /* 0x001000006348783b */ /* 0x000ee20000004200 */
[-C--:B------:R-:W-:Y:S01]  /*8a60*/  FMUL.FTZ R62, R62, R97.reuse ;  /* 0x000000613e3e7220 */ /* 0x080fe20000410000 */
[C---:B--2---:R-:W-:Y:S01]  /*8a70*/  HMMA.16816.F32.BF16 R16, R4.reuse, R20, R16 ;  /* 0x000000140410723c */ /* 0x044fe20000041810 */
[-C--:B------:R-:W-:Y:S01]  /*8a80*/  FMUL.FTZ R63, R63, R97.reuse ;  /* 0x000000613f3f7220 */ /* 0x080fe20000410000 */
[----:B------:R-:W-:Y:S01]  /*8a90*/  LDSM.16.MT88.4 R64, [R99+0x2000] ;  /* 0x002000006340783b */ /* 0x000fe20000004200 */
        /* <DEDUP_REMOVED lines=8> */
[----:B------:R-:W-:Y:S01]  /*8b20*/  MUFU.EX2 R119, R179 ;  /* 0x000000b300777308 */ /* 0x000fe20000000800 */
[-C--:B------:R-:W-:Y:S01]  /*8b30*/  FMUL.FTZ R54, R54, R97.reuse ;  /* 0x0000006136367220 */ /* 0x080fe20000410000 */
[----:B------:R-:W-:Y:S01]  /*8b40*/  LDSM.16.MT88.4 R56, [R99+0x400] ;  /* 0x000400006338783b */ /* 0x000fe20000004200 */
[-C--:B------:R-:W-:Y:S01]  /*8b50*/  FMUL.FTZ R55, R55, R97.reuse ;  /* 0x0000006137377220 */ /* 0x080fe20000410000 */
[----:B------:R-:W-:Y:S01]  /*8b60*/  MUFU.EX2 R127, R127 ;  /* 0x0000007f007f7308 */ /* 0x000fe20000000800 */
[C---:B------:R-:W-:Y:S01]  /*8b70*/  HMMA.16816.F32.BF16 R24, R4.reuse, R28, R24 ;  /* 0x0000001c0418723c */ /* 0x040fe20000041818 */
[-C--:B------:R-:W-:Y:S01]  /*8b80*/  FMUL.FTZ R38, R38, R97.reuse ;  /* 0x0000006126267220 */ /* 0x080fe20000410000 */
[-C--:B------:R-:W-:Y:S01]  /*8b90*/  FMUL.FTZ R39, R39, R97.reuse ;  /* 0x0000006127277220 */ /* 0x080fe20000410000 */
[----:B------:R-:W4:Y:S01]  /*8ba0*/  MUFU.EX2 R118, R118 ;  /* 0x0000007600767308 */ /* 0x000f220000000800 */
[-C--:B------:R-:W-:Y:S01]  /*8bb0*/  FMUL.FTZ R42, R42, R97.reuse ;  /* 0x000000612a2a7220 */ /* 0x080fe20000410000 */
[-C--:B------:R-:W-:Y:S01]  /*8bc0*/  FMUL.FTZ R43, R43, R97.reuse ;  /* 0x000000612b2b7220 */ /* 0x080fe20000410000 */
[-C--:B------:R-:W-:Y:S01]  /*8bd0*/  FMUL.FTZ R44, R44, R98.reuse ;  /* 0x000000622c2c7220 */ /* 0x080fe20000410000 */
[----:B------:R-:W-:Y:S01]  /*8be0*/  MUFU.EX2 R133, R133 ;  /* 0x0000008500857308 */ /* 0x000fe20000000800 */
[C---:B------:R-:W-:Y:S01]  /*8bf0*/  HMMA.16816.F32.BF16 R28, R4.reuse, R30, R60 ;  /* 0x0000001e041c723c */ /* 0x040fe2000004183c */
[----:B------:R-:W5:Y:S01]  /*8c00*/  LDSM.16.MT88.4 R60, [R117+0x6400] ;  /* 0x00640000753c783b */ /* 0x000f620000004200 */
[-C--:B------:R-:W-:Y:S01]  /*8c10*/  FMUL.FTZ R45, R45, R98.reuse ;  /* 0x000000622d2d7220 */ /* 0x080fe20000410000 */
[----:B------:R-:W4:Y:S01]  /*8c20*/  MUFU.EX2 R126, R126 ;  /* 0x0000007e007e7308 */ /* 0x000f220000000800 */
[-C--:B------:R-:W-:Y:S01]  /*8c30*/  FMUL.FTZ R46, R46, R97.reuse ;  /* 0x000000612e2e7220 */ /* 0x080fe20000410000 */
[-C--:B------:R-:W-:Y:S01]  /*8c40*/  FMUL.FTZ R47, R47, R97.reuse ;  /* 0x000000612f2f7220 */ /* 0x080fe20000410000 */
[-C--:B------:R-:W-:Y:S01]  /*8c50*/  FMUL.FTZ R48, R48, R98.reuse ;  /* 0x0000006230307220 */ /* 0x080fe20000410000 */
[-C--:B------:R-:W-:Y:S01]  /*8c60*/  FMUL.FTZ R49, R49, R98.reuse ;  /* 0x0000006231317220 */ /* 0x080fe20000410000 */
[C---:B------:R-:W-:Y:S01]  /*8c70*/  HMMA.16816.F32.BF16 R8, R4.reuse, R12, R8 ;  /* 0x0000000c0408723c */ /* 0x040fe20000041808 */
[-C--:B------:R-:W-:Y:S01]  /*8c80*/  FMUL.FTZ R50, R50, R97.reuse ;  /* 0x0000006132327220 */ /* 0x080fe20000410000 */
[----:B------:R-:W-:Y:S01]  /*8c90*/  FMUL.FTZ R51, R51, R97 ;  /* 0x0000006133337220 */ /* 0x000fe20000410000 */
[-CC-:B------:R-:W-:Y:S01]  /*8ca0*/  FFMA.FTZ R171, R164, R105.reuse, -R108.reuse ;  /* 0x00000069a4ab7223 */ /* 0x180fe2000001086c */
[-C--:B------:R-:W-:Y:S01]  /*8cb0*/  FFMA.FTZ R152, R152, R105.reuse, -R108 ;  /* 0x0000006998987223 */ /* 0x080fe2000001086c */
[-CC-:B------:R-:W-:Y:S01]  /*8cc0*/  FFMA.FTZ R153, R153, R105.reuse, -R104.reuse ;  /* 0x0000006999997223 */ /* 0x180fe20000010868 */
[----:B------:R-:W-:Y:S01]  /*8cd0*/  FFMA.FTZ R164, R167, R105, -R104 ;  /* 0x00000069a7a47223 */ /* 0x000fe20000010868 */
[----:B------:R-:W-:Y:S01]  /*8ce0*/  FFMA.FTZ R98, R158, R98, R95 ;  /* 0x000000629e627223 */ /* 0x000fe2000001005f */
[C---:B------:R-:W-:Y:S01]  /*8cf0*/  HMMA.16816.F32.BF16 R12, R4.reuse, R14, R76 ;  /* 0x0000000e040c723c */ /* 0x040fe2000004184c */
[----:B------:R-:W-:Y:S01]  /*8d00*/  MUFU.EX2 R171, R171 ;  /* 0x000000ab00ab7308 */ /* 0x000fe20000000800 */
[----:B------:R-:W-:Y:S01]  /*8d10*/  LDSM.16.MT88.4 R76, [R117+0x6c00] ;  /* 0x006c0000754c783b */ /* 0x000fe20000004200 */
[----:B------:R-:W-:Y:S01]  /*8d20*/  FFMA.FTZ R97, R165, R97, R96 ;  /* 0x00000061a5617223 */ /* 0x000fe20000010060 */
[----:B------:R-:W-:Y:S01]  /*8d30*/  FADD.FTZ R91, R91, R98 ;  /* 0x000000625b5b7221 */ /* 0x000fe20000010000 */
[----:B------:R-:W5:Y:S02]  /*8d40*/  MUFU.EX2 R152, R152 ;  /* 0x0000009800987308 */ /* 0x000f640000000800 */
[----:B------:R-:W-:Y:S01]  /*8d50*/  FADD.FTZ R97, R92, R97 ;  /* 0x000000615c617221 */ /* 0x000fe20000010000 */
[----:B---3--:R-:W-:Y:S01]  /*8d60*/  HMMA.16816.F32.BF16 R32, R4, R72, R32 ;  /* 0x000000480420723c */ /* 0x008fe20000041820 */
[----:B------:R-:W-:Y:S01]  /*8d70*/  MUFU.EX2 R153, R153 ;  /* 0x0000009900997308 */ /* 0x000fe20000000800 */
[----:B------:R-:W-:Y:S01]  /*8d80*/  FADD.FTZ R94, R94, R91 ;  /* 0x0000005b5e5e7221 */ /* 0x000fe20000010000 */
[----:B------:R-:W-:-:S02]  /*8d90*/  FADD.FTZ R86, R86, R97 ;  /* 0x0000006156567221 */ /* 0x000fc40000010000 */
[----:B------:R-:W-:Y:S01]  /*8da0*/  MUFU.EX2 R164, R164 ;  /* 0x000000a400a47308 */ /* 0x000fe20000000800 */
[----:B------:R-:W-:Y:S01]  /*8db0*/  FADD.FTZ R94, R93, R94 ;  /* 0x0000005e5d5e7221 */ /* 0x000fe20000010000 */
[----:B------:R-:W-:Y:S01]  /*8dc0*/  FADD.FTZ R86, R85, R86 ;  /* 0x0000005655567221 */ /* 0x000fe20000010000 */
[----:B------:R-:W-:Y:S01]  /*8dd0*/  HMMA.16816.F32.BF16 R52, R4, R74, R52 ;  /* 0x0000004a0434723c */ /* 0x000fe20000041834 */
[-C--:B------:R-:W-:Y:S02]  /*8de0*/  MOV R85, R89.reuse ;  /* 0x0000005900557202 */ /* 0x080fe40000000f00 */
[----:B------:R-:W-:-:S05]  /*8df0*/  @P6 MOV R85, R89 ;  /* 0x0000005900556202 */ /* 0x000fca0000000f00 */
[C---:B--2---:R-:W-:Y:S08]  /*8e00*/  HMMA.16816.F32.BF16 R36, R4.reuse, R68, R36 ;  /* 0x000000440424723c */ /* 0x044ff00000041824 */
[C---:B------:R-:W-:Y:S01]  /*8e10*/  HMMA.16816.F32.BF16 R40, R4.reuse, R70, R40 ;  /* 0x000000460428723c */ /* 0x040fe20000041828 */
[----:B------:R-:W2:Y:S07]  /*8e20*/  LDSM.16.MT88.4 R68, [R117+0x7400] ;  /* 0x007400007544783b */ /* 0x000eae0000004200 */
[C---:B------:R-:W-:Y:S08]  /*8e30*/  HMMA.16816.F32.BF16 R44, R4.reuse, R64, R44 ;  /* 0x00000040042c723c */ /* 0x040ff0000004182c */
[----:B------:R-:W-:Y:S01]  /*8e40*/  HMMA.16816.F32.BF16 R4, R4, R66, R48 ;  /* 0x000000420404723c */ /* 0x000fe20000041830 */
[----:B-1----:R-:W-:Y:S01]  /*8e50*/  F2FP.BF16.F32.PACK_AB R48, R116, R125 ;  /* 0x0000007d7430723e */ /* 0x002fe200000010ff */
[----:B------:R-:W1:Y:S01]  /*8e60*/  LDSM.16.MT88.4 R64, [R117+0x8400] ;  /* 0x008400007540783b */ /* 0x000e620000004200 */
[----:B----4-:R-:W-:Y:S01]  /*8e70*/  F2FP.BF16.F32.PACK_AB R49, R118, R127 ;  /* 0x0000007f7631723e */ /* 0x010fe200000010ff */
        /* <DEDUP_REMOVED lines=9> */
[----:B-----5:R-:W-:Y:S01]  /*8f10*/  HMMA.16816.F32.BF16 R8, R48, R60, R8 ;  /* 0x0000003c3008723c */ /* 0x020fe20000041808 */
[----:B------:R-:W-:Y:S01]  /*8f20*/  FADD.FTZ R133, R133, R118 ;  /* 0x0000007685857221 */ /* 0x000fe20000010000 */
[----:B------:R-:W-:-:S03]  /*8f30*/  FADD.FTZ R119, R119, R110 ;  /* 0x0000006e77777221 */ /* 0x000fc60000010000 */
[----:B------:R-:W-:-:S03]  /*8f40*/  FADD.FTZ R126, R126, R133 ;  /* 0x000000857e7e7221 */ /* 0x000fc60000010000 */
        /* <DEDUP_REMOVED lines=8> */
[C---:B-1----:R-:W-:Y:S01]  /*8fd0*/  HMMA.16816.F32.BF16 R36, R48.reuse, R64, R36 ;  /* 0x000000403024723c */ /* 0x042fe20000041824 */
[-C--:B------:R-:W-:Y:S01]  /*8fe0*/  FFMA.FTZ R64, R150, R105.reuse, -R108 ;  /* 0x0000006996407223 */ /* 0x080fe2000001086c */
[-C--:B------:R-:W-:Y:S01]  /*8ff0*/  FFMA.FTZ R65, R151, R105.reuse, -R104 ;  /* 0x0000006997417223 */ /* 0x080fe20000010868 */
[-C--:B------:R-:W-:Y:S01]  /*9000*/  FFMA.FTZ R150, R169, R105.reuse, -R108 ;  /* 0x00000069a9967223 */ /* 0x080fe2000001086c */
[----:B------:R-:W-:Y:S01]  /*9010*/  FFMA.FTZ R151, R134, R105, -R104 ;  /* 0x0000006986977223 */ /* 0x000fe20000010868 */
[----:B------:R-:W-:Y:S03]  /*9020*/  MUFU.EX2 R169, R64 ;  /* 0x0000004000a97308 */ /* 0x000fe60000000800 */
[C---:B---3--:R-:W-:Y:S01]  /*9030*/  HMMA.16816.F32.BF16 R32, R48.reuse, R60, R32 ;  /* 0x0000003c3020723c */ /* 0x048fe20000041820 */
[----:B------:R-:W-:Y:S04]  /*9040*/  MUFU.EX2 R150, R150 ;  /* 0x0000009600967308 */ /* 0x000fe80000000800 */
[----:B------:R1:W3:Y:S03]  /*9050*/  MUFU.EX2 R134, R65 ;  /* 0x0000004100867308 */ /* 0x0002e60000000800 */
[C---:B------:R-:W-:Y:S01]  /*9060*/  HMMA.16816.F32.BF16 R52, R48.reuse, R62, R52 ;  /* 0x0000003e3034723c */ /* 0x040fe20000041834 */
[----:B------:R-:W5:Y:S01]  /*9070*/  LDSM.16.MT88.4 R60, [R117+0x6800] ;  /* 0x00680000753c783b */ /* 0x000f620000004200 */
[----:B------:R-:W2:Y:S06]  /*9080*/  MUFU.EX2 R151, R151 ;  /* 0x0000009700977308 */ /* 0x000eac0000000800 */
[C---:B------:R-:W-:Y:S01]  /*9090*/  HMMA.16816.F32.BF16 R40, R48.reuse, R66, R40 ;  /* 0x000000423028723c */ /* 0x040fe20000041828 */
[----:B-1----:R-:W-:Y:S07]  /*90a0*/  LDSM.16.MT88.4 R64, [R99+0x1800] ;  /* 0x001800006340783b */ /* 0x002fee0000004200 */
[C---:B----4-:R-:W-:Y:S08]  /*90b0*/  HMMA.16816.F32.BF16 R44, R48.reuse, R56, R44 ;  /* 0x00000038302c723c */ /* 0x050ff0000004182c */
[----:B------:R-:W-:Y:S01]  /*90c0*/  HMMA.16816.F32.BF16 R48, R48, R58, R4 ;  /* 0x0000003a3030723c */ /* 0x000fe20000041804 */
[----:B------:R-:W1:Y:S01]  /*90d0*/  LDSM.16.MT88.4 R56, [R117+0x7800] ;  /* 0x007800007538783b */ /* 0x000e620000004200 */
[----:B------:R-:W-:Y:S01]  /*90e0*/  F2FP.BF16.F32.PACK_AB R4, R171, R152 ;  /* 0x00000098ab04723e */ /* 0x000fe200000010ff */
[----:B------:R-:W-:Y:S01]  /*90f0*/  FADD.FTZ R152, R152, R119 ;  /* 0x0000007798987221 */ /* 0x000fe20000010000 */
[----:B---3--:R-:W-:Y:S01]  /*9100*/  F2FP.BF16.F32.PACK_AB R5, R134, R153 ;  /* 0x000000998605723e */ /* 0x008fe200000010ff */
        /* <DEDUP_REMOVED lines=8> */
[----:B------:R-:W-:Y:S01]  /*9190*/  LDSM.16.MT88.4 R16, [R117+0x8c00] ;  /* 0x008c00007510783b */ /* 0x000fe20000004200 */
[----:B------:R-:W-:Y:S01]  /*91a0*/  FADD.FTZ R169, R150, R169 ;  /* 0x000000a996a97221 */ /* 0x000fe20000010000 */
[----:B------:R-:W-:Y:S01]  /*91b0*/  FADD.FTZ R151, R164, R151 ;  /* 0x00000097a4977221 */ /* 0x000fe20000010000 */
[----:B------:R-:W-:-:S04]  /*91c0*/  @P6 IADD3 R150, PT, PT, R84, -0x3, RZ ;  /* 0xfffffffd54966810 */ /* 0x000fc80007ffe0ff */
[C---:B-----5:R-:W-:Y:S08]  /*91d0*/  HMMA.16816.F32.BF16 R8, R4.reuse, R60, R8 ;  /* 0x0000003c0408723c */ /* 0x060ff00000041808 */
[C---:B------:R-:W-:Y:S01]  /*91e0*/  HMMA.16816.F32.BF16 R12, R4.reuse, R62, R12 ;  /* 0x0000003e040c723c */ /* 0x040fe2000004180c */
[----:B------:R-:W2:Y:S07]  /*91f0*/  LDSM.16.MT88.4 R60, [R117+0x8800] ;  /* 0x00880000753c783b */ /* 0x000eae0000004200 */
[C---:B------:R-:W-:Y:S01]  /*9200*/  HMMA.16816.F32.BF16 R68, R4.reuse, R70, R20 ;  /* 0x000000460444723c */ /* 0x040fe20000041814 */
[----:B------:R-:W3:Y:S07]  /*9210*/  LDSM.16.MT88.4 R20, [R99+0x2800] ;  /* 0x002800006314783b */ /* 0x000eee0000004200 */
[C---:B-1----:R-:W-:Y:S08]  /*9220*/  HMMA.16816.F32.BF16 R24, R4.reuse, R56, R24 ;  /* 0x000000380418723c */ /* 0x042ff00000041818 */
[C---:B------:R-:W-:Y:S08]  /*9230*/  HMMA.16816.F32.BF16 R28, R4.reuse, R58, R28 ;  /* 0x0000003a041c723c */ /* 0x040ff0000004181c */
        /* <DEDUP_REMOVED lines=9> */
[----:B------:R-:W-:Y:S01]  /*92d0*/  MUFU.EX2 R34, R34 ;  /* 0x0000002200227308 */ /* 0x000fe20000000800 */
[C---:B------:R-:W-:Y:S03]  /*92e0*/  HMMA.16816.F32.BF16 R52, R4.reuse, R66, R52 ;  /* 0x000000420434723c */ /* 0x040fe60000041834 */
[----:B------:R-:W-:Y:S04]  /*92f0*/  MUFU.EX2 R32, R32 ;  /* 0x0000002000207308 */ /* 0x000fe80000000800 */
[----:B------:R-:W1:Y:S01]  /*9300*/  MUFU.EX2 R35, R35 ;  /* 0x0000002300237308 */ /* 0x000e620000000800 */
[C---:B--2---:R-:W-:Y:S03]  /*9310*/  HMMA.16816.F32.BF16 R36, R4.reuse, R60, R36 ;  /* 0x0000003c0424723c */ /* 0x044fe60000041824 */
[----:B------:R-:W-:Y:S04]  /*9320*/  MUFU.EX2 R33, R33 ;  /* 0x0000002100217308 */ /* 0x000fe80000000800 */
[----:B------:R-:W-:Y:S01]  /*9330*/  MUFU.EX2 R106, R106 ;  /* 0x0000006a006a7308 */ /* 0x000fe20000000800 */
[C---:B------:R-:W-:Y:S01]  /*9340*/  HMMA.16816.F32.BF16 R40, R4.reuse, R62, R40 ;  /* 0x0000003e0428723c */ /* 0x040fe20000041828 */
[----:B------:R-:W2:Y:S02]  /*9350*/  LDSM.16.MT88.4 R60, [R117+0x7c00] ;  /* 0x007c0000753c783b */ /* 0x000ea40000004200 */
[----:B------:R-:W4:Y:S04]  /*9360*/  MUFU.EX2 R101, R64 ;  /* 0x0000004000657308 */ /* 0x000f280000000800 */
[----:B------:R-:W-:Y:S01]  /*9370*/  MUFU.EX2 R100, R100 ;  /* 0x0000006400647308 */ /* 0x000fe20000000800 */
[C---:B---3--:R-:W-:Y:S03]  /*9380*/  HMMA.16816.F32.BF16 R44, R4.reuse, R20, R44 ;  /* 0x00000014042c723c */ /* 0x048fe6000004182c */
[----:B------:R-:W3:Y:S05]  /*9390*/  MUFU.EX2 R103, R103 ;  /* 0x0000006700677308 */ /* 0x000eea0000000800 */
[----:B------:R-:W-:Y:S01]  /*93a0*/  HMMA.16816.F32.BF16 R48, R4, R22, R48 ;  /* 0x000000160430723c */ /* 0x000fe20000041830 */
[----:B-1----:R-:W-:Y:S01]  /*93b0*/  F2FP.BF16.F32.PACK_AB R4, R35, R32 ;  /* 0x000000202304723e */ /* 0x002fe200000010ff */
[----:B------:R-:W1:Y:S01]  /*93c0*/  LDSM.16.MT88.4 R20, [R99+0xc00] ;  /* 0x000c00006314783b */ /* 0x000e620000004200 */
[----:B----4-:R-:W-:Y:S01]  /*93d0*/  F2FP.BF16.F32.PACK_AB R5, R101, R106 ;  /* 0x0000006a6505723e */ /* 0x010fe200000010ff */
[----:B------:R-:W-:Y:S01]  /*93e0*/  FADD.FTZ R32, R32, R169 ;  /* 0x000000a920207221 */ /* 0x000fe20000010000 */
[----:B------:R-:W-:Y:S01]  /*93f0*/  F2FP.BF16.F32.PACK_AB R6, R34, R33 ;  /* 0x000000212206723e */ /* 0x000fe200000010ff */
[----:B------:R-:W-:-:S02]  /*9400*/  FADD.FTZ R106, R106, R151 ;  /* 0x000000976a6a7221 */ /* 0x000fc40000010000 */
[----:B------:R-:W-:Y:S01]  /*9410*/  FADD.FTZ R32, R35, R32 ;  /* 0x0000002023207221 */ /* 0x000fe20000010000 */
[----:B---3--:R-:W-:Y:S01]  /*9420*/  F2FP.BF16.F32.PACK_AB R7, R103, R100 ;  /* 0x000000646707723e */ /* 0x008fe200000010ff */
[----:B------:R-:W-:Y:S02]  /*9430*/  FADD.FTZ R101, R101, R106 ;  /* 0x0000006a65657221 */ /* 0x000fe40000010000 */
[----:B------:R-:W-:Y:S02]  /*9440*/  FADD.FTZ R33, R33, R32 ;  /* 0x0000002021217221 */ /* 0x000fe40000010000 */
[----:B------:R-:W-:Y:S02]  /*9450*/  FADD.FTZ R100, R100, R101 ;  /* 0x0000006564647221 */ /* 0x000fe40000010000 */
[----:B------:R-:W-:Y:S01]  /*9460*/  HMMA.16816.F32.BF16 R80, R4, R76, R8 ;  /* 0x0000004c0450723c */ /* 0x000fe20000041808 */
[----:B------:R-:W3:Y:S01]  /*9470*/  LDSM.16.MT88.4 R8, [R99+0x1c00] ;  /* 0x001c00006308783b */ /* 0x000ee20000004200 */
[----:B------:R-:W-:Y:S01]  /*9480*/  FADD.FTZ R158, R34, R33 ;  /* 0x00000021229e7221 */ /* 0x000fe20000010000 */
[----:B------:R-:W-:-:S05]  /*9490*/  FADD.FTZ R165, R103, R100 ;  /* 0x0000006467a57221 */ /* 0x000fca0000010000 */
[C---:B------:R-:W-:Y:S01]  /*94a0*/  HMMA.16816.F32.BF16 R76, R4.reuse, R78, R12 ;  /* 0x0000004e044c723c */ /* 0x040fe2000004180c */
[----:B------:R-:W4:Y:S07]  /*94b0*/  LDSM.16.MT88.4 R12, [R99+0x2c00] ;  /* 0x002c0000630c783b */ /* 0x000f2e0000004200 */
[----:B--2---:R-:W-:Y:S01]  /*94c0*/  HMMA.16816.F32.BF16 R64, R4, R60, R24 ;  /* 0x0000003c0440723c */ /* 0x004fe20000041818 */
[----:B------:R-:W-:-:S07]  /*94d0*/  MOV R24, R88 ;  /* 0x0000005800187202 */ /* 0x000fce0000000f00 */
[C---:B------:R-:W-:Y:S08]  /*94e0*/  HMMA.16816.F32.BF16 R60, R4.reuse, R62, R28 ;  /* 0x0000003e043c723c */ /* 0x040ff0000004181c */
[C---:B------:R-:W-:Y:S08]  /*94f0*/  HMMA.16816.F32.BF16 R36, R4.reuse, R16, R36 ;  /* 0x000000100424723c */ /* 0x040ff00000041824 */
[C---:B------:R-:W-:Y:S08]  /*9500*/  HMMA.16816.F32.BF16 R40, R4.reuse, R18, R40 ;  /* 0x000000120428723c */ /* 0x040ff00000041828 */
[C---:B-1----:R-:W-:Y:S08]  /*9510*/  HMMA.16816.F32.BF16 R72, R4.reuse, R20, R72 ;  /* 0x000000140448723c */ /* 0x042ff00000041848 */
[C---:B------:R-:W-:Y:S08]  /*9520*/  HMMA.16816.F32.BF16 R68, R4.reuse, R22, R68 ;  /* 0x000000160444723c */ /* 0x040ff00000041844 */
[C---:B---3--:R-:W-:Y:S08]  /*9530*/  HMMA.16816.F32.BF16 R56, R4.reuse, R8, R56 ;  /* 0x000000080438723c */ /* 0x048ff00000041838 */
[C---:B------:R-:W-:Y:S08]  /*9540*/  HMMA.16816.F32.BF16 R52, R4.reuse, R10, R52 ;  /* 0x0000000a0434723c */ /* 0x040ff00000041834 */
[C---:B----4-:R-:W-:Y:S08]  /*9550*/  HMMA.16816.F32.BF16 R44, R4.reuse, R12, R44 ;  /* 0x0000000c042c723c */ /* 0x050ff0000004182c */
[----:B------:R-:W-:Y:S01]  /*9560*/  HMMA.16816.F32.BF16 R48, R4, R14, R48 ;  /* 0x0000000e0430723c */ /* 0x000fe20000041830 */
[----:B------:R-:W-:-:S04]  /*9570*/  NOP ;  /* 0x0000000000007918 */ /* 0x000fc80000000000 */
[----:B------:R-:W-:-:S15]  /*9580*/  @P6 BRA `(.L_x_10266) ;  /* 0x0000000000046947 */ /* 0x000fde0003800000 */
.L_x_10257:
[----:B------:R-:W-:-:S07]  /*9590*/  IADD3 R150, PT, PT, R24, -0x1, RZ ;  /* 0xffffffff18967810 */ /* 0x000fce0007ffe0ff */
.L_x_10266:
[----:B------:R-:W-:Y:S05]  /*95a0*/  BSYNC B2 ;  /* 0x0000000000027941 */ /* 0x000fea0003800000 */
.L_x_10256:
        /* <DEDUP_REMOVED lines=15> */
.L_x_10274:
        /* <DEDUP_REMOVED lines=78> */
.L_x_10269:
[----:B------:R-:W-:Y:S05]  /*9b80*/  BSYNC.RECONVERGENT B0 ;  /* 0x0000000000007941 */ /* 0x000fea0003800200 */
.L_x_10268:
        /* <DEDUP_REMOVED lines=15> */
[----:B------:R-:W-:Y:S02]  /*9c80*/  LOP3.LUT R129, R132, 0x40, RZ, 0xfc, !PT ;  /* 0x0000004084817812 */ /* 0x000fe400078efcff */
[-C--:B------:R-:W-:Y:S01]  /*9c90*/  ISETP.GE.AND P5, PT, R130, R155.reuse, PT ;  /* 0x0000009b8200720c */ /* 0x080fe20003fa6270 */
[----:B-1----:R-:W-:Y:S01]  /*9ca0*/  ULEA UR6, UR6, UR7, 0x18 ;  /* 0x0000000706067291 */ /* 0x002fe2000f8ec0ff */
[----:B------:R-:W-:Y:S02]  /*9cb0*/  ISETP.GE.AND P4, PT, R129, R155, PT ;  /* 0x0000009b8100720c */ /* 0x000fe40003f86270 */
[----:B------:R-:W-:Y:S02]  /*9cc0*/  LEA R166, P0, R137, R144, 0x1 ;  /* 0x0000009089a67211 */ /* 0x000fe400078008ff */
[----:B------:R-:W-:Y:S01]  /*9cd0*/  SHF.R.U32.HI R122, RZ, 0x1, R120 ;  /* 0x00000001ff7a7819 */ /* 0x000fe20000011678 */
[----:B------:R-:W-:Y:S01]  /*9ce0*/  IMAD.U32 R124, RZ, RZ, UR6 ;  /* 0x00000006ff7c7e24 */ /* 0x000fe2000f8e00ff */
[----:B------:R-:W-:Y:S02]  /*9cf0*/  SHF.L.U32 R121, R120, 0x2, RZ ;  /* 0x0000000278797819 */ /* 0x000fe400000006ff */
[----:B------:R-:W-:Y:S02]  /*9d00*/  LOP3.LUT R123, R87, 0x3e00, RZ, 0xc0, !PT ;  /* 0x00003e00577b7812 */ /* 0x000fe400078ec0ff */
[----:B------:R-:W-:Y:S02]  /*9d10*/  LEA R157, R167, R124, 0x1 ;  /* 0x0000007ca79d7211 */ /* 0x000fe400078e08ff */
[-C--:B------:R-:W-:Y:S01]  /*9d20*/  LEA.HI.X R167, R137, R145.reuse, R138, 0x1, P0 ;  /* 0x0000009189a77211 */ /* 0x080fe200000f0c8a */
        /* <DEDUP_REMOVED lines=74> */
[----:B------:R-:W3:Y:S06]  /*a1d0*/  LDSM.16.M88.4 R88, [R85+0x3c00] ;  /* 0x003c00005558783b */ /* 0x000eec0000000200 */
[----:B------:R-:W4:Y:S01]  /*a1e0*/  LDSM.16.M88.4 R104, [R87+0x4400] ;  /* 0x004400005768783b */ /* 0x000f220000000200 */
[C---:B------:R-:W-:Y:S08]  /*a1f0*/  HMMA.16816.F32.BF16 R4, R108.reuse, R112, R4 ;  /* 0x000000706c04723c */ /* 0x040ff00000041804 */
[C---:B------:R-:W-:Y:S01]  /*a200*/  HMMA.16816.F32.BF16 R8, R108.reuse, R114, R8 ;  /* 0x000000726c08723c */ /* 0x040fe20000041808 */
[----:B------:R-:W5:Y:S07]  /*a210*/  LDSM.16.M88.4 R112, [R87+0x4800] ;  /* 0x004800005770783b */ /* 0x000f6e0000000200 */
[C---:B--2---:R-:W-:Y:S08]  /*a220*/  HMMA.16816.F32.BF16 R12, R108.reuse, R116, R12 ;  /* 0x000000746c0c723c */ /* 0x044ff0000004180c */
[C---:B------:R-:W-:Y:S08]  /*a230*/  HMMA.16816.F32.BF16 R16, R108.reuse, R118, R16 ;  /* 0x000000766c10723c */ /* 0x040ff00000041810 */
[C---:B------:R-:W-:Y:S08]  /*a240*/  HMMA.16816.F32.BF16 R20, R108.reuse, R92, R20 ;  /* 0x0000005c6c14723c */ /* 0x040ff00000041814 */
[C---:B------:R-:W-:Y:S01]  /*a250*/  HMMA.16816.F32.BF16 R24, R108.reuse, R94, R24 ;  /* 0x0000005e6c18723c */ /* 0x040fe20000041818 */
[----:B------:R-:W-:Y:S07]  /*a260*/  LDSM.16.M88.4 R92, [R86+0x1000] ;  /* 0x00100000565c783b */ /* 0x000fee0000000200 */
[C---:B---3--:R-:W-:Y:S08]  /*a270*/  HMMA.16816.F32.BF16 R28, R108.reuse, R88, R28 ;  /* 0x000000586c1c723c */ /* 0x048ff0000004181c */
[----:B------:R-:W-:Y:S01]  /*a280*/  HMMA.16816.F32.BF16 R32, R108, R90, R32 ;  /* 0x0000005a6c20723c */ /* 0x000fe20000041820 */
[----:B------:R-:W2:Y:S06]  /*a290*/  LDSM.16.M88.4 R88, [R87+0x4c00] ;  /* 0x004c00005758783b */ /* 0x000eac0000000200 */
[----:B------:R-:W-:Y:S01]  /*a2a0*/  LDSM.16.M88.4 R108, [R85+0x4800] ;  /* 0x00480000556c783b */ /* 0x000fe20000000200 */
        /* <DEDUP_REMOVED lines=9> */
[C---:B--2---:R-:W-:Y:S08]  /*a340*/  HMMA.16816.F32.BF16 R28, R96.reuse, R88, R28 ;  /* 0x00000058601c723c */ /* 0x044ff0000004181c */
[----:B------:R-:W-:Y:S01]  /*a350*/  HMMA.16816.F32.BF16 R32, R96, R90, R32 ;  /* 0x0000005a6020723c */ /* 0x000fe20000041820 */
[----:B------:R-:W-:Y:S06]  /*a360*/  LDSM.16.M88.4 R88, [R127+0x2000] ;  /* 0x002000007f58783b */ /* 0x000fec0000000200 */
[----:B------:R-:W2:Y:S01]  /*a370*/  LDSM.16.M88.4 R96, [R87+0x5000] ;  /* 0x005000005760783b */ /* 0x000ea20000000200 */
        /* <DEDUP_REMOVED lines=10> */
[----:B------:R-:W-:Y:S01]  /*a420*/  HMMA.16816.F32.BF16 R32, R92, R114, R32 ;  /* 0x000000725c20723c */ /* 0x000fe20000041820 */
[----:B------:R-:W5:Y:S06]  /*a430*/  LDSM.16.M88.4 R92, [R87+0x5c00] ;  /* 0x005c0000575c783b */ /* 0x000f6c0000000200 */
[----:B------:R-:W1:Y:S01]  /*a440*/  LDSM.16.M88.4 R112, [R85+0x5000] ;  /* 0x005000005570783b */ /* 0x000e620000000200 */
[C---:B--2---:R-:W-:Y:S08]  /*a450*/  HMMA.16816.F32.BF16 R4, R88.reuse, R96, R4 ;  /* 0x000000605804723c */ /* 0x044ff00000041804 */
[C---:B------:R-:W-:Y:S08]  /*a460*/  HMMA.16816.F32.BF16 R8, R88.reuse, R98, R8 ;  /* 0x000000625808723c */ /* 0x040ff00000041808 */
[C---:B---3--:R-:W-:Y:S08]  /*a470*/  HMMA.16816.F32.BF16 R12, R88.reuse, R100, R12 ;  /* 0x00000064580c723c */ /* 0x048ff0000004180c */
[C---:B------:R-:W-:Y:S08]  /*a480*/  HMMA.16816.F32.BF16 R16, R88.reuse, R102, R16 ;  /* 0x000000665810723c */ /* 0x040ff00000041810 */
[C---:B----4-:R-:W-:Y:S08]  /*a490*/  HMMA.16816.F32.BF16 R20, R88.reuse, R104, R20 ;  /* 0x000000685814723c */ /* 0x050ff00000041814 */
[C---:B------:R-:W-:Y:S08]  /*a4a0*/  HMMA.16816.F32.BF16 R24, R88.reuse, R106, R24 ;  /* 0x0000006a5818723c */ /* 0x040ff00000041818 */
[C---:B-----5:R-:W-:Y:S08]  /*a4b0*/  HMMA.16816.F32.BF16 R28, R88.reuse, R92, R28 ;  /* 0x0000005c581c723c */ /* 0x060ff0000004181c */
[----:B------:R-:W-:Y:S01]  /*a4c0*/  HMMA.16816.F32.BF16 R32, R88, R94, R32 ;  /* 0x0000005e5820723c */ /* 0x000fe20000041820 */
[----:B------:R-:W2:Y:S06]  /*a4d0*/  LDSM.16.M88.4 R88, [R85+0x5400] ;  /* 0x005400005558783b */ /* 0x000eac0000000200 */
[----:B------:R-:W3:Y:S01]  /*a4e0*/  LDSM.16.M88.4 R92, [R85+0x5800] ;  /* 0x00580000555c783b */ /* 0x000ee20000000200 */
[C---:B-1----:R-:W-:Y:S08]  /*a4f0*/  HMMA.16816.F32.BF16 R4, R108.reuse, R112, R4 ;  /* 0x000000706c04723c */ /* 0x042ff00000041804 */
[C---:B------:R-:W-:Y:S11]  /*a500*/  HMMA.16816.F32.BF16 R8, R108.reuse, R114, R8 ;  /* 0x000000726c08723c */ /* 0x040ff60000041808 */
[-C--:B------:R-:W-:Y:S01]  /*a510*/  FMUL.FTZ R167, R4, R164.reuse ;  /* 0x000000a404a77220 */ /* 0x080fe20000410000 */
[-C--:B------:R-:W-:Y:S01]  /*a520*/  FMUL.FTZ R169, R5, R164.reuse ;  /* 0x000000a405a97220 */ /* 0x080fe20000410000 */
[-C--:B------:R-:W-:Y:S01]  /*a530*/  FMUL.FTZ R173, R6, R164.reuse ;  /* 0x000000a406ad7220 */ /* 0x080fe20000410000 */
[-C--:B------:R-:W-:Y:S03]  /*a540*/  FMUL.FTZ R171, R7, R164.reuse ;  /* 0x000000a407ab7220 */ /* 0x080fe60000410000 */
[----:B------:R-:W1:Y:S02]  /*a550*/  MUFU.TANH R167, R167 ;  /* 0x000000a700a77308 */ /* 0x000e640000002400 */
[-C--:B------:R-:W-:Y:S01]  /*a560*/  FMUL.FTZ R175, R8, R164.reuse ;  /* 0x000000a408af7220 */ /* 0x080fe20000410000 */
[-C--:B------:R-:W-:Y:S01]  /*a570*/  FMUL.FTZ R177, R9, R164.reuse ;  /* 0x000000a409b17220 */ /* 0x080fe20000410000 */
[-C--:B------:R-:W-:Y:S01]  /*a580*/  FMUL.FTZ R179, R10, R164.reuse ;  /* 0x000000a40ab37220 */ /* 0x080fe20000410000 */
[-C--:B------:R-:W-:Y:S05]  /*a590*/  FMUL.FTZ R181, R11, R164.reuse ;  /* 0x000000a40bb57220 */ /* 0x080fea0000410000 */
[----:B------:R-:W4:Y:S01]  /*a5a0*/  MUFU.TANH R169, R169 ;  /* 0x000000a900a97308 */ /* 0x000f220000002400 */
[C---:B--2---:R-:W-:Y:S09]  /*a5b0*/  HMMA.16816.F32.BF16 R12, R108.reuse, R88, R12 ;  /* 0x000000586c0c723c */ /* 0x044ff2000004180c */
[----:B------:R-:W2:Y:S01]  /*a5c0*/  MUFU.TANH R173, R173 ;  /* 0x000000ad00ad7308 */ /* 0x000ea20000002400 */
[C---:B------:R-:W-:Y:S01]  /*a5d0*/  HMMA.16816.F32.BF16 R16, R108.reuse, R90, R16 ;  /* 0x0000005a6c10723c */ /* 0x040fe20000041810 */
[----:B------:R-:W5:Y:S01]  /*a5e0*/  LDSM.16.M88.4 R88, [R85+0x5c00] ;  /* 0x005c00005558783b */ /* 0x000f620000000200 */
[----:B------:R-:W-:Y:S07]  /*a5f0*/  DEPBAR.LE SB0, 0x0 ;  /* 0x000080000000791a */ /* 0x000fee0000000000 */
[----:B------:R-:W1:Y:S01]  /*a600*/  MUFU.TANH R171, R171 ;  /* 0x000000ab00ab7308 */ /* 0x000e620000002400 */
        /* <DEDUP_REMOVED lines=30> */
[----:B------:R-:W1:Y:S01]  /*a7f0*/  MUFU.TANH R183, R183 ;  /* 0x000000b700b77308 */ /* 0x000e620000002400 */
[-C--:B------:R-:W-:Y:S01]  /*a800*/  FMUL.FTZ R174, R31, R164.reuse ;  /* 0x000000a41fae7220 */ /* 0x080fe20000410000 */
[-C--:B------:R-:W-:Y:S01]  /*a810*/  FMUL.FTZ R172, R32, R164.reuse ;  /* 0x000000a420ac7220 */ /* 0x080fe20000410000 */
[-C--:B-----5:R-:W-:Y:S07]  /*a820*/  FMUL.FTZ R170, R33, R164.reuse ;  /* 0x000000a421aa7220 */ /* 0x0a0fee0000410000 */
[----:B------:R-:W1:Y:S01]  /*a830*/  MUFU.TANH R185, R185 ;  /* 0x000000b900b97308 */ /* 0x000e620000002400 */
[-C--:B----4-:R-:W-:Y:S01]  /*a840*/  FMUL.FTZ R168, R34, R164.reuse ;  /* 0x000000a422a87220 */ /* 0x090fe20000410000 */
[----:B------:R-:W-:Y:S08]  /*a850*/  FMUL.FTZ R164, R35, R164 ;  /* 0x000000a423a47220 */ /* 0x000ff00000410000 */
[----:B------:R-:W4:Y:S10]  /*a860*/  MUFU.TANH R187, R187 ;  /* 0x000000bb00bb7308 */ /* 0x000f340000002400 */
        /* <DEDUP_REMOVED lines=96> */
.L_x_10273:
[----:B------:R-:W-:Y:S05]  /*ae70*/  BSYNC.RECONVERGENT B0 ;  /* 0x0000000000007941 */ /* 0x000fea0003800200 */
.L_x_10272:
        /* <DEDUP_REMOVED lines=37> */
.L_x_10271:
[----:B------:R-:W-:Y:S05]  /*b0d0*/  BSYNC.RECONVERGENT B1 ;  /* 0x0000000000017941 */ /* 0x000fea0003800200 */
.L_x_10270:
[----:B--2---:R-:W-:Y:S01]  /*b0e0*/  IABS R5, R152 ;  /* 0x0000009800057213 */ /* 0x004fe20000000000 */
[----:B------:R-:W2:Y:S01]  /*b0f0*/  LD.E R87, desc[UR4][R2.64+0xdc] ;  /* 0x0000dc0402577980 */ /* 0x000ea2000c101900 */
[----:B------:R-:W-:Y:S01]  /*b100*/  LOP3.LUT R125, R125, 0x120, R126, 0xf8, !PT ;  /* 0x000001207d7d7812 */ /* 0x000fe200078ef87e */
[----:B------:R-:W-:Y:S01]  /*b110*/  VIADD R4, R152, 0x20 ;  /* 0x0000002098047836 */ /* 0x000fe20000000000 */
[----:B------:R-:W-:Y:S01]  /*b120*/  I2FP.F32.S32 R5, R5 ;  /* 0x0000000500057245 */ /* 0x000fe20000201400 */
[C---:B------:R-:W-:Y:S02]  /*b130*/  VIADD R14, R153.reuse, 0xfffffff9 ;  /* 0xfffffff9990e7836 */ /* 0x040fe40000000000 */
[C---:B------:R-:W-:Y:S01]  /*b140*/  VIADD R22, R153.reuse, 0xfffffff0 ;  /* 0xfffffff099167836 */ /* 0x040fe20000000000 */
[----:B------:R-:W-:Y:S01]  /*b150*/  IABS R4, R4 ;  /* 0x0000000400047213 */ /* 0x000fe20000000000 */
[C---:B------:R-:W-:Y:S01]  /*b160*/  VIADD R20, R153.reuse, 0xfffffff1 ;  /* 0xfffffff199147836 */ /* 0x040fe20000000000 */
[----:B------:R-:W-:Y:S01]  /*b170*/  ISETP.GE.AND P0, PT, R14, R134, PT ;  /* 0x000000860e00720c */ /* 0x000fe20003f06270 */
[----:B------:R-:W-:Y:S01]  /*b180*/  VIADD R12, R153, 0x8 ;  /* 0x00000008990c7836 */ /* 0x000fe20000000000 */
[----:B------:R-:W-:Y:S01]  /*b190*/  I2FP.F32.S32 R4, R4 ;  /* 0x0000000400047245 */ /* 0x000fe20000201400 */
[----:B------:R-:W-:Y:S02]  /*b1a0*/  VIADD R6, R152, 0x21 ;  /* 0x0000002198067836 */ /* 0x000fe40000000000 */
[CC--:B-1----:R-:W-:Y:S01]  /*b1b0*/  FFMA.FTZ R195, -R154.reuse, R5.reuse, R195 ;  /* 0x000000059ac37223 */ /* 0x0c2fe200000101c3 */
[----:B------:R-:W-:Y:S02]  /*b1c0*/  IMAD R100, R125, 0x2, R124 ;  /* 0x000000027d647824 */ /* 0x000fe400078e027c */
[C---:B------:R-:W-:Y:S01]  /*b1d0*/  FFMA.FTZ R166, -R154.reuse, R5, R166 ;  /* 0x000000059aa67223 */ /* 0x040fe200000101a6 */
[----:B------:R-:W-:Y:S01]  /*b1e0*/  FFMA.FTZ R171, -R154, R4, R171 ;  /* 0x000000049aab7223 */ /* 0x000fe200000101ab */
[----:B------:R-:W-:Y:S01]  /*b1f0*/  IABS R6, R6 ;  /* 0x0000000600067213 */ /* 0x000fe20000000000 */
[C---:B------:R-:W-:Y:S01]  /*b200*/  VIADD R4, R152.reuse, 0x11 ;  /* 0x0000001198047836 */ /* 0x040fe20000000000 */
[----:B------:R-:W-:Y:S01]  /*b210*/  FSEL R195, R195, -INF , P0 ;  /* 0xff800000c3c37808 */ /* 0x000fe20000000000 */
[----:B------:R-:W-:Y:S01]  /*b220*/  LDSM.16.MT88.4 R28, [R100+0x7000] ;  /* 0x00700000641c783b */ /* 0x000fe20000004200 */
[----:B------:R-:W-:Y:S01]  /*b230*/  I2FP.F32.S32 R6, R6 ;  /* 0x0000000600067245 */ /* 0x000fe20000201400 */
[C---:B------:R-:W-:Y:S01]  /*b240*/  VIADD R7, R153.reuse, 0xffffffe0 ;  /* 0xffffffe099077836 */ /* 0x040fe20000000000 */
[----:B------:R-:W-:Y:S01]  /*b250*/  IABS R4, R4 ;  /* 0x0000000400047213 */ /* 0x000fe20000000000 */
[----:B------:R-:W-:Y:S02]  /*b260*/  VIADD R8, R152, 0x19 ;  /* 0x0000001998087836 */ /* 0x000fe40000000000 */
        /* <DEDUP_REMOVED lines=16> */
[CC--:B------:R-:W-:Y:S01]  /*b370*/  FFMA.FTZ R175, -R154.reuse, R4.reuse, R175 ;  /* 0x000000049aaf7223 */ /* 0x0c0fe200000101af */
[----:B------:R-:W-:Y:S01]  /*b380*/  FFMA.FTZ R187, -R154, R4, R187 ;  /* 0x000000049abb7223 */ /* 0x000fe200000101bb */
[----:B------:R-:W-:Y:S01]  /*b390*/  IABS R7, R7 ;  /* 0x0000000700077213 */ /* 0x000fe20000000000 */
[----:B------:R-:W-:Y:S01]  /*b3a0*/  VIADD R4, R152, 0x8 ;  /* 0x0000000898047836 */ /* 0x000fe20000000000 */
[----:B------:R-:W-:Y:S01]  /*b3b0*/  IABS R6, R6 ;  /* 0x0000000600067213 */ /* 0x000fe20000000000 */
[CC--:B------:R-:W-:Y:S01]  /*b3c0*/  FFMA.FTZ R167, -R154.reuse, R8.reuse, R167 ;  /* 0x000000089aa77223 */ /* 0x0c0fe200000101a7 */
[----:B------:R-:W-:Y:S01]  /*b3d0*/  FFMA.FTZ R179, -R154, R8, R179 ;  /* 0x000000089ab37223 */ /* 0x000fe200000101b3 */
[----:B------:R-:W-:Y:S01]  /*b3e0*/  I2FP.F32.S32 R8, R7 ;  /* 0x0000000700087245 */ /* 0x000fe20000201400 */
[C---:B------:R-:W-:Y:S01]  /*b3f0*/  VIADD R5, R152.reuse, 0x18 ;  /* 0x0000001898057836 */ /* 0x040fe20000000000 */
[----:B------:R-:W-:Y:S01]  /*b400*/  I2FP.F32.S32 R6, R6 ;  /* 0x0000000600067245 */ /* 0x000fe20000201400 */
[----:B------:R-:W-:Y:S01]  /*b410*/  VIADD R7, R152, 0xfffffff8 ;  /* 0xfffffff898077836 */ /* 0x000fe20000000000 */
[----:B------:R-:W-:Y:S01]  /*b420*/  IABS R4, R4 ;  /* 0x0000000400047213 */ /* 0x000fe20000000000 */
[CC--:B------:R-:W-:Y:S01]  /*b430*/  FFMA.FTZ R177, -R154.reuse, R8.reuse, R177 ;  /* 0x000000089ab17223 */ /* 0x0c0fe200000101b1 */
[C---:B------:R-:W-:Y:S01]  /*b440*/  FFMA.FTZ R189, -R154.reuse, R8, R189 ;  /* 0x000000089abd7223 */ /* 0x040fe200000101bd */
[CC--:B------:R-:W-:Y:S01]  /*b450*/  FFMA.FTZ R193, -R154.reuse, R6.reuse, R193 ;  /* 0x000000069ac17223 */ /* 0x0c0fe200000101c1 */
[----:B------:R-:W-:Y:S01]  /*b460*/  FFMA.FTZ R183, -R154, R6, R183 ;  /* 0x000000069ab77223 */ /* 0x000fe200000101b7 */
[----:B------:R-:W-:Y:S01]  /*b470*/  IABS R5, R5 ;  /* 0x0000000500057213 */ /* 0x000fe20000000000 */
[----:B------:R-:W-:Y:S01]  /*b480*/  IMAD.MOV.U32 R8, RZ, RZ, R4 ;  /* 0x000000ffff087224 */ /* 0x000fe200078e0004 */
[----:B------:R-:W-:Y:S01]  /*b490*/  IABS R7, R7 ;  /* 0x0000000700077213 */ /* 0x000fe20000000000 */
[----:B------:R-:W-:Y:S01]  /*b4a0*/  VIADD R6, R152, 0xfffffff9 ;  /* 0xfffffff998067836 */ /* 0x000fe20000000000 */
[----:B------:R-:W-:Y:S01]  /*b4b0*/  I2FP.F32.S32 R5, R5 ;  /* 0x0000000500057245 */ /* 0x000fe20000201400 */
[C---:B------:R-:W-:Y:S01]  /*b4c0*/  VIADD R25, R153.reuse, 0xffffffe1 ;  /* 0xffffffe199197836 */ /* 0x040fe20000000000 */
        /* <DEDUP_REMOVED lines=8> */
[----:B------:R-:W-:Y:S01]  /*b550*/  FSEL R166, R166, -INF , P0 ;  /* 0xff800000a6a67808 */ /* 0x000fe20000000000 */
[C---:B------:R-:W-:Y:S01]  /*b560*/  VIADD R5, R152.reuse, 0x1 ;  /* 0x0000000198057836 */ /* 0x040fe20000000000 */
[----:B------:R-:W-:Y:S01]  /*b570*/  I2FP.F32.S32 R8, R7 ;  /* 0x0000000700087245 */ /* 0x000fe20000201400 */
[----:B------:R-:W-:Y:S01]  /*b580*/  VIADD R7, R152, 0xfffffff1 ;  /* 0xfffffff198077836 */ /* 0x000fe20000000000 */
[----:B------:R-:W-:Y:S01]  /*b590*/  ISETP.GE.AND P0, PT, R25, R134, PT ;  /* 0x000000861900720c */ /* 0x000fe20003f06270 */
[CC--:B------:R-:W-:Y:S01]  /*b5a0*/  FFMA.FTZ R199, -R154.reuse, R4.reuse, R199 ;  /* 0x000000049ac77223 */ /* 0x0c0fe200000101c7 */
[----:B------:R-:W-:Y:S01]  /*b5b0*/  FFMA.FTZ R118, -R154, R4, R118 ;  /* 0x000000049a767223 */ /* 0x000fe20000010176 */
[----:B------:R-:W-:Y:S01]  /*b5c0*/  IABS R5, R5 ;  /* 0x0000000500057213 */ /* 0x000fe20000000000 */
[C---:B------:R-:W-:Y:S01]  /*b5d0*/  VIADD R4, R152.reuse, 0xffffffe1 ;  /* 0xffffffe198047836 */ /* 0x040fe20000000000 */
[----:B------:R-:W-:Y:S01]  /*b5e0*/  FSEL R19, R169, -INF , P0 ;  /* 0xff800000a9137808 */ /* 0x000fe20000000000 */
[----:B------:R-:W-:Y:S01]  /*b5f0*/  VIADD R6, R152, 0xffffffe0 ;  /* 0xffffffe098067836 */ /* 0x000fe20000000000 */
[----:B------:R-:W-:Y:S01]  /*b600*/  ISETP.GE.AND P0, PT, R23, R134, PT ;  /* 0x000000861700720c */ /* 0x000fe20003f06270 */
[CC--:B------:R-:W-:Y:S01]  /*b610*/  FFMA.FTZ R201, -R154.reuse, R8.reuse, R201 ;  /* 0x000000089ac97223 */ /* 0x0c0fe200000101c9 */
[----:B------:R-:W-:Y:S01]  /*b620*/  IABS R7, R7 ;  /* 0x0000000700077213 */ /* 0x000fe20000000000 */
[C---:B------:R-:W-:Y:S01]  /*b630*/  FFMA.FTZ R127, -R154.reuse, R8, R127 ;  /* 0x000000089a7f7223 */ /* 0x040fe2000001017f */
[----:B------:R-:W-:Y:S01]  /*b640*/  I2FP.F32.S32 R5, R5 ;  /* 0x0000000500057245 */ /* 0x000fe20000201400 */
[----:B------:R-:W-:Y:S01]  /*b650*/  VIADD R8, R153, 0x10 ;  /* 0x0000001099087836 */ /* 0x000fe20000000000 */
        /* <DEDUP_REMOVED lines=8> */
[----:B------:R-:W-:Y:S02]  /*b6e0*/  IABS R6, R6 ;  /* 0x0000000600067213 */ /* 0x000fe40000000000 */
[----:B------:R-:W-:Y:S01]  /*b6f0*/  FSEL R21, R167, -INF , P1 ;  /* 0xff800000a7157808 */ /* 0x000fe20000800000 */
[-C--:B------:R-:W-:Y:S01]  /*b700*/  FFMA.FTZ R97, -R154, R7.reuse, R97 ;  /* 0x000000079a617223 */ /* 0x080fe20000010161 */
[----:B------:R-:W-:Y:S01]  /*b710*/  ISETP.GE.AND P1, PT, R24, R134, PT ;  /* 0x000000861800720c */ /* 0x000fe20003f26270 */
[----:B------:R-:W-:Y:S01]  /*b720*/  FFMA.FTZ R209, -R154, R7, R209 ;  /* 0x000000079ad17223 */ /* 0x000fe200000101d1 */
[----:B------:R-:W-:Y:S02]  /*b730*/  I2FP.F32.S32 R9, R9 ;  /* 0x0000000900097245 */ /* 0x000fe40000201400 */
[----:B------:R-:W-:Y:S02]  /*b740*/  FSEL R183, R183, -INF , P0 ;  /* 0xff800000b7b77808 */ /* 0x000fe40000000000 */
[----:B------:R-:W-:Y:S01]  /*b750*/  I2FP.F32.S32 R5, R6 ;  /* 0x0000000600057245 */ /* 0x000fe20000201400 */
[----:B------:R-:W-:Y:S01]  /*b760*/  VIADD R6, R152, 0xfffffff0 ;  /* 0xfffffff098067836 */ /* 0x000fe20000000000 */
[----:B------:R-:W-:Y:S01]  /*b770*/  ISETP.GE.AND P0, PT, R23, R133, PT ;  /* 0x000000851700720c */ /* 0x000fe20003f06270 */
[C---:B------:R-:W-:Y:S01]  /*b780*/  FFMA.FTZ R98, -R154.reuse, R9, R98 ;  /* 0x000000099a627223 */ /* 0x040fe20000010162 */
[----:B------:R-:W-:Y:S01]  /*b790*/  FSEL R7, R175, -INF , P1 ;  /* 0xff800000af077808 */ /* 0x000fe20000800000 */
[----:B------:R-:W-:Y:S01]  /*b7a0*/  FFMA.FTZ R96, -R154, R5, R96 ;  /* 0x000000059a607223 */ /* 0x000fe20000010160 */
[----:B------:R-:W-:Y:S01]  /*b7b0*/  FSEL R15, R173, -INF , P4 ;  /* 0xff800000ad0f7808 */ /* 0x000fe20002000000 */
[C---:B------:R-:W-:Y:S01]  /*b7c0*/  VIADD R5, R152.reuse, 0xffffffe8 ;  /* 0xffffffe898057836 */ /* 0x040fe20000000000 */
[-C--:B------:R-:W-:Y:S01]  /*b7d0*/  ISETP.GE.AND P1, PT, R25, R133.reuse, PT ;  /* 0x000000851900720c */ /* 0x080fe20003f26270 */
[----:B------:R-:W-:Y:S01]  /*b7e0*/  VIADD R152, R152, 0x40 ;  /* 0x0000004098987836 */ /* 0x000fe20000000000 */
[-C--:B------:R-:W-:Y:S02]  /*b7f0*/  ISETP.GE.AND P4, PT, R20, R134.reuse, PT ;  /* 0x000000861400720c */ /* 0x080fe40003f86270 */
[----:B------:R-:W-:Y:S02]  /*b800*/  FSEL R9, R181, -INF , P0 ;  /* 0xff800000b5097808 */ /* 0x000fe40000000000 */
[----:B------:R-:W-:Y:S02]  /*b810*/  ISETP.GE.AND P0, PT, R153, R134, PT ;  /* 0x000000869900720c */ /* 0x000fe40003f06270 */
[----:B------:R-:W-:Y:S02]  /*b820*/  IABS R6, R6 ;  /* 0x0000000600067213 */ /* 0x000fe40000000000 */
[----:B------:R-:W-:Y:S02]  /*b830*/  FSEL R13, R171, -INF , P1 ;  /* 0xff800000ab0d7808 */ /* 0x000fe40000800000 */
[-C--:B------:R-:W-:Y:S02]  /*b840*/  ISETP.GE.AND P1, PT, R24, R133.reuse, PT ;  /* 0x000000851800720c */ /* 0x080fe40003f26270 */
[----:B------:R-:W-:Y:S02]  /*b850*/  FSEL R185, R185, -INF , P4 ;  /* 0xff800000b9b97808 */ /* 0x000fe40002000000 */
[----:B------:R-:W-:Y:S02]  /*b860*/  ISETP.GE.AND P4, PT, R16, R134, PT ;  /* 0x000000861000720c */ /* 0x000fe40003f86270 */
[----:B------:R-:W-:Y:S02]  /*b870*/  FSEL R173, R199, -INF , P0 ;  /* 0xff800000c7ad7808 */ /* 0x000fe40000000000 */
[----:B------:R-:W-:Y:S02]  /*b880*/  I2FP.F32.S32 R6, R6 ;  /* 0x0000000600067245 */ /* 0x000fe40000201400 */
[----:B------:R-:W-:Y:S02]  /*b890*/  ISETP.GE.AND P0, PT, R14, R133, PT ;  /* 0x000000850e00720c */ /* 0x000fe40003f06270 */
[----:B------:R-:W-:Y:S01]  /*b8a0*/  IABS R5, R5 ;  /* 0x0000000500057213 */ /* 0x000fe20000000000 */
[CC--:B------:R-:W-:Y:S01]  /*b8b0*/  FFMA.FTZ R207, -R154.reuse, R6.reuse, R207 ;  /* 0x000000069acf7223 */ /* 0x0c0fe200000101cf */
[----:B------:R-:W-:Y:S01]  /*b8c0*/  FSEL R11, R179, -INF , P1 ;  /* 0xff800000b30b7808 */ /* 0x000fe20000800000 */
[----:B------:R-:W-:Y:S01]  /*b8d0*/  FFMA.FTZ R91, -R154, R6, R91 ;  /* 0x000000069a5b7223 */ /* 0x000fe2000001015b */
[----:B------:R-:W-:Y:S01]  /*b8e0*/  FSEL R179, R191, -INF , P4 ;  /* 0xff800000bfb37808 */ /* 0x000fe20002000000 */
[----:B------:R-:W-:Y:S01]  /*b8f0*/  VIADD R6, R153, 0x11 ;  /* 0x0000001199067836 */ /* 0x000fe20000000000 */
[----:B------:R-:W-:Y:S02]  /*b900*/  ISETP.GE.AND P4, PT, R20, R133, PT ;  /* 0x000000851400720c */ /* 0x000fe40003f86270 */
[----:B------:R-:W-:Y:S02]  /*b910*/  FSEL R175, R197, -INF , P0 ;  /* 0xff800000c5af7808 */ /* 0x000fe40000000000 */
[----:B------:R-:W-:Y:S02]  /*b920*/  I2FP.F32.S32 R5, R5 ;  /* 0x0000000500057245 */ /* 0x000fe40000201400 */
[-C--:B------:R-:W-:Y:S02]  /*b930*/  ISETP.GE.AND P0, PT, R10, R134.reuse, PT ;  /* 0x000000860a00720c */ /* 0x080fe40003f06270 */
[----:B------:R-:W-:Y:S01]  /*b940*/  FSEL R117, R189, -INF , P4 ;  /* 0xff800000bd757808 */ /* 0x000fe20002000000 */
[-C--:B------:R-:W-:Y:S01]  /*b950*/  FFMA.FTZ R99, -R154, R5.reuse, R99 ;  /* 0x000000059a637223 */ /* 0x080fe20000010163 */
[-C--:B------:R-:W-:Y:S01]  /*b960*/  ISETP.GE.AND P4, PT, R18, R134.reuse, PT ;  /* 0x000000861200720c */ /* 0x080fe20003f86270 */
[----:B------:R-:W-:Y:S01]  /*b970*/  FFMA.FTZ R88, -R154, R5, R88 ;  /* 0x000000059a587223 */ /* 0x000fe20000010158 */
[----:B------:R-:W-:Y:S01]  /*b980*/  FSEL R164, R207, -INF , P0 ;  /* 0xff800000cfa47808 */ /* 0x000fe20000000000 */
[----:B------:R-:W-:Y:S01]  /*b990*/  VIADD R5, R153, 0x19 ;  /* 0x0000001999057836 */ /* 0x000fe20000000000 */
[----:B------:R-:W-:Y:S02]  /*b9a0*/  ISETP.GE.AND P0, PT, R6, R134, PT ;  /* 0x000000860600720c */ /* 0x000fe40003f06270 */
[----:B------:R-:W-:Y:S02]  /*b9b0*/  FSEL R171, R201, -INF , P4 ;  /* 0xff800000c9ab7808 */ /* 0x000fe40002000000 */
[-C--:B------:R-:W-:Y:S02]  /*b9c0*/  ISETP.GE.AND P4, PT, R16, R133.reuse, PT ;  /* 0x000000851000720c */ /* 0x080fe40003f86270 */
[----:B------:R-:W-:Y:S02]  /*b9d0*/  IABS R4, R4 ;  /* 0x0000000400047213 */ /* 0x000fe40000000000 */
[----:B------:R-:W-:Y:S02]  /*b9e0*/  FSEL R99, R99, -INF , P0 ;  /* 0xff80000063637808 */ /* 0x000fe40000000000 */
[-C--:B------:R-:W-:Y:S02]  /*b9f0*/  ISETP.GE.AND P0, PT, R10, R133.reuse, PT ;  /* 0x000000850a00720c */ /* 0x080fe40003f06270 */
[----:B------:R-:W-:Y:S02]  /*ba00*/  ISETP.GE.AND P1, PT, R22, R133, PT ;  /* 0x000000851600720c */ /* 0x000fe40003f26270 */
[----:B------:R-:W-:Y:S02]  /*ba10*/  FSEL R119, R193, -INF , P4 ;  /* 0xff800000c1777808 */ /* 0x000fe40002000000 */
[----:B------:R-:W-:Y:S02]  /*ba20*/  I2FP.F32.S32 R4, R4 ;  /* 0x0000000400047245 */ /* 0x000fe40000201400 */
[----:B------:R-:W-:Y:S02]  /*ba30*/  ISETP.GE.AND P4, PT, R12, R134, PT ;  /* 0x000000860c00720c */ /* 0x000fe40003f86270 */
[----:B------:R-:W-:Y:S01]  /*ba40*/  FSEL R127, R127, -INF , P0 ;  /* 0xff8000007f7f7808 */ /* 0x000fe20000000000 */
[-C--:B------:R-:W-:Y:S01]  /*ba50*/  FFMA.FTZ R205, -R154, R4.reuse, R205 ;  /* 0x000000049acd7223 */ /* 0x080fe200000101cd */
[----:B------:R-:W-:Y:S01]  /*ba60*/  ISETP.GE.AND P0, PT, R18, R135, PT ;  /* 0x000000871200720c */ /* 0x000fe20003f06270 */
[----:B------:R-:W-:Y:S01]  /*ba70*/  FFMA.FTZ R89, -R154, R4, R89 ;  /* 0x000000049a597223 */ /* 0x000fe20000010159 */
[----:B------:R-:W-:Y:S01]  /*ba80*/  FSEL R115, R187, -INF , P1 ;  /* 0xff800000bb737808 */ /* 0x000fe20000800000 */
[C---:B------:R-:W-:Y:S01]  /*ba90*/  VIADD R4, R153.reuse, 0x18 ;  /* 0x0000001899047836 */ /* 0x040fe20000000000 */
[-C--:B------:R-:W-:Y:S02]  /*baa0*/  ISETP.GE.AND P1, PT, R153, R133.reuse, PT ;  /* 0x000000859900720c */ /* 0x080fe40003f26270 */
[----:B------:R-:W-:Y:S02]  /*bab0*/  FSEL R167, R209, -INF , P4 ;  /* 0xff800000d1a77808 */ /* 0x000fe40002000000 */
[----:B------:R-:W-:Y:S02]  /*bac0*/  ISETP.GE.AND P4, PT, R8, R134, PT ;  /* 0x000000860800720c */ /* 0x000fe40003f86270 */
[----:B------:R-:W-:Y:S02]  /*bad0*/  FSEL R166, R166, -INF , !P0 ;  /* 0xff800000a6a67808 */ /* 0x000fe40004000000 */
[-C--:B------:R-:W-:Y:S02]  /*bae0*/  ISETP.GE.AND P0, PT, R5, R133.reuse, PT ;  /* 0x000000850500720c */ /* 0x080fe40003f06270 */
[----:B------:R-:W-:Y:S02]  /*baf0*/  FSEL R169, R203, -INF , P1 ;  /* 0xff800000cba97808 */ /* 0x000fe40000800000 */
[----:B------:R-:W-:Y:S02]  /*bb00*/  ISETP.GE.AND P1, PT, R12, R133, PT ;  /* 0x000000850c00720c */ /* 0x000fe40003f26270 */
[----:B------:R-:W-:Y:S02]  /*bb10*/  FSEL R113, R205, -INF , P4 ;  /* 0xff800000cd717808 */ /* 0x000fe40002000000 */
[-C--:B------:R-:W-:Y:S02]  /*bb20*/  ISETP.GE.AND P4, PT, R14, R136.reuse, PT ;  /* 0x000000880e00720c */ /* 0x080fe40003f86270 */
[----:B------:R-:W-:Y:S02]  /*bb30*/  FSEL R21, R21, -INF , !P6 ;  /* 0xff80000015157808 */ /* 0x000fe40007000000 */
[----:B------:R-:W-:Y:S02]  /*bb40*/  FSEL R88, R88, -INF , P0 ;  /* 0xff80000058587808 */ /* 0x000fe40000000000 */
[-C--:B------:R-:W-:Y:S02]  /*bb50*/  ISETP.GE.AND P0, PT, R25, R135.reuse, PT ;  /* 0x000000871900720c */ /* 0x080fe40003f06270 */
[----:B------:R-:W-:Y:S02]  /*bb60*/  ISETP.GE.AND P6, PT, R23, R136, PT ;  /* 0x000000881700720c */ /* 0x000fe40003fc6270 */
[----:B------:R-:W-:Y:S02]  /*bb70*/  FSEL R118, R118, -INF , P1 ;  /* 0xff80000076767808 */ /* 0x000fe40000800000 */
[-C--:B------:R-:W-:Y:S02]  /*bb80*/  ISETP.GE.AND P1, PT, R5, R134.reuse, PT ;  /* 0x000000860500720c */ /* 0x080fe40003f26270 */
[----:B------:R-:W-:Y:S02]  /*bb90*/  FSEL R177, R195, -INF , !P4 ;  /* 0xff800000c3b17808 */ /* 0x000fe40006000000 */
[----:B------:R-:W-:Y:S02]  /*bba0*/  ISETP.GE.AND P4, PT, R4, R134, PT ;  /* 0x000000860400720c */ /* 0x000fe40003f86270 */
[----:B------:R-:W-:Y:S02]  /*bbb0*/  FSEL R15, R15, -INF , !P5 ;  /* 0xff8000000f0f7808 */ /* 0x000fe40006800000 */
        /* <DEDUP_REMOVED lines=17> */
[----:B------:R-:W-:Y:S02]  /*bcd0*/  FSEL R91, R91, -INF , P4 ;  /* 0xff8000005b5b7808 */ /* 0x000fe40002000000 */
[-C--:B------:R-:W-:Y:S02]  /*bce0*/  ISETP.GE.AND P4, PT, R25, R136.reuse, PT ;  /* 0x000000881900720c */ /* 0x080fe40003f86270 */
[----:B------:R-:W-:Y:S02]  /*bcf0*/  FSEL R179, R179, -INF , !P5 ;  /* 0xff800000b3b37808 */ /* 0x000fe40006800000 */
[----:B------:R-:W-:Y:S02]  /*bd00*/  FSEL R117, R117, -INF , !P6 ;  /* 0xff80000075757808 */ /* 0x000fe40007000000 */
[----:B------:R-:W-:Y:S02]  /*bd10*/  FSEL R173, R173, -INF , !P0 ;  /* 0xff800000adad7808 */ /* 0x000fe40004000000 */
[-C--:B------:R-:W-:Y:S02]  /*bd20*/  ISETP.GE.AND P5, PT, R14, R135.reuse, PT ;  /* 0x000000870e00720c */ /* 0x080fe40003fa6270 */
        /* <DEDUP_REMOVED lines=8> */
[CC--:B------:R-:W-:Y:S02]  /*bdb0*/  ISETP.GE.AND P6, PT, R8.reuse, R136.reuse, PT ;  /* 0x000000880800720c */ /* 0x0c0fe40003fc6270 */
[-C--:B------:R-:W-:Y:S02]  /*bdc0*/  ISETP.GE.AND P0, PT, R8, R135.reuse, PT ;  /* 0x000000870800720c */ /* 0x080fe40003f06270 */
[C---:B------:R-:W-:Y:S01]  /*bdd0*/  ISETP.GE.AND P5, PT, R153.reuse, R135, PT ;  /* 0x000000879900720c */ /* 0x040fe20003fa6270 */
[----:B------:R-:W-:Y:S01]  /*bde0*/  VIADD R153, R153, 0xffffffc0 ;  /* 0xffffffc099997836 */ /* 0x000fe20000000000 */
[----:B------:R-:W-:Y:S02]  /*bdf0*/  FMNMX3.FTZ R8, R0, R21, R19, !PT ;  /* 0x0000001500087276 */ /* 0x000fe40007810013 */
[----:B------:R-:W-:Y:S02]  /*be00*/  FSEL R7, R7, -INF , !P1 ;  /* 0xff80000007077808 */ /* 0x000fe40004800000 */
[-C--:B------:R-:W-:Y:S02]  /*be10*/  ISETP.GE.AND P4, PT, R24, R135.reuse, PT ;  /* 0x000000871800720c */ /* 0x080fe40003f86270 */
[----:B------:R-:W-:Y:S02]  /*be20*/  ISETP.GE.AND P1, PT, R23, R135, PT ;  /* 0x000000871700720c */ /* 0x000fe40003f26270 */
[----:B------:R-:W-:Y:S02]  /*be30*/  FSEL R113, R113, -INF , !P6 ;  /* 0xff80000071717808 */ /* 0x000fe40007000000 */
[----:B------:R-:W-:Y:S02]  /*be40*/  FSEL R169, R169, -INF , !P5 ;  /* 0xff800000a9a97808 */ /* 0x000fe40006800000 */
        /* <DEDUP_REMOVED lines=15> */
[----:B------:R-:W-:Y:S02]  /*bf40*/  FSEL R99, R99, -INF , !P5 ;  /* 0xff80000063637808 */ /* 0x000fe40006800000 */
[----:B------:R-:W-:Y:S02]  /*bf50*/  ISETP.GE.AND P1, PT, R10, R135, PT ;  /* 0x000000870a00720c */ /* 0x000fe40003f26270 */
[CC--:B------:R-:W-:Y:S02]  /*bf60*/  ISETP.GE.AND P5, PT, R5.reuse, R136.reuse, PT ;  /* 0x000000880500720c */ /* 0x0c0fe40003fa6270 */
[----:B------:R-:W-:Y:S02]  /*bf70*/  FSEL R118, R118, -INF , !P4 ;  /* 0xff80000076767808 */ /* 0x000fe40006000000 */
        /* <DEDUP_REMOVED lines=10> */
[----:B------:R-:W-:Y:S02]  /*c020*/  FMNMX3.FTZ R5, R6, R113, R99, !PT ;  /* 0x0000007106057276 */ /* 0x000fe40007810063 */
[----:B------:R-:W-:Y:S02]  /*c030*/  FSEL R97, R97, -INF , !P0 ;  /* 0xff80000061617808 */ /* 0x000fe40004000000 */
[----:B------:R-:W-:Y:S02]  /*c040*/  FSEL R91, R91, -INF , !P6 ;  /* 0xff8000005b5b7808 */ /* 0x000fe40007000000 */
[----:B------:R-:W-:Y:S02]  /*c050*/  FMNMX3.FTZ R4, R4, R118, R127, !PT ;  /* 0x0000007604047276 */ /* 0x000fe4000781007f */
[----:B------:R-:W-:Y:S02]  /*c060*/  FMNMX3.FTZ R8, R5, R98, R96, !PT ;  /* 0x0000006205087276 */ /* 0x000fe40007810060 */
[----:B------:R-:W-:Y:S02]  /*c070*/  FMNMX3.FTZ R5, R4, R97, R91, !PT ;  /* 0x0000006104057276 */ /* 0x000fe4000781005b */
[----:B------:R-:W-:Y:S01]  /*c080*/  FSEL R88, R88, -INF , !P4 ;  /* 0xff80000058587808 */ /* 0x000fe20006000000 */
[----:B------:R-:W-:Y:S01]  /*c090*/  SHFL.BFLY PT, R25, R8, 0x2, 0x1f ;  /* 0x0c401f0008197f89 */ /* 0x000fe200000e0000 */
[----:B------:R-:W-:Y:S04]  /*c0a0*/  FSEL R89, R89, -INF , !P5 ;  /* 0xff80000059597808 */ /* 0x000fe80006800000 */
        /* <DEDUP_REMOVED lines=18> */
[----:B------:R-:W1:Y:S01]  /*c1d0*/  LDSM.16.MT88.4 R12, [R100+0x6000] ;  /* 0x00600000640c783b */ /* 0x000e620000004200 */
[-CC-:B------:R-:W-:Y:S01]  /*c1e0*/  FFMA.FTZ R103, R7, R87.reuse, -R108.reuse ;  /* 0x0000005707677223 */ /* 0x180fe2000001086c */
[----:B------:R-:W-:Y:S01]  /*c1f0*/  FSEL R7, R86, RZ, P1 ;  /* 0x000000ff56077208 */ /* 0x000fe20000800000 */
[----:B------:R-:W-:Y:S02]  /*c200*/  VIADD R5, R100, 0x6000 ;  /* 0x0000600064057836 */ /* 0x000fe40000000000 */
[-CC-:B------:R-:W-:Y:S01]  /*c210*/  FFMA.FTZ R105, R21, R87.reuse, -R108.reuse ;  /* 0x0000005715697223 */ /* 0x180fe2000001086c */
[-CC-:B------:R-:W-:Y:S01]  /*c220*/  FFMA.FTZ R106, R19, R87.reuse, -R108.reuse ;  /* 0x00000057136a7223 */ /* 0x180fe2000001086c */
[-C--:B------:R-:W-:Y:S01]  /*c230*/  FFMA.FTZ R102, R17, R87.reuse, -R108 ;  /* 0x0000005711667223 */ /* 0x080fe2000001086c */
[----:B------:R-:W-:Y:S01]  /*c240*/  FADD.FTZ R0, -R7, R0 ;  /* 0x0000000007007221 */ /* 0x000fe20000010100 */
[----:B------:R-:W-:Y:S02]  /*c250*/  @P2 VIADD R101, R5, 0xffffffe0 ;  /* 0xffffffe005652836 */ /* 0x000fe40000000000 */
[-CC-:B------:R-:W-:Y:S01]  /*c260*/  FFMA.FTZ R104, R11, R87.reuse, -R90.reuse ;  /* 0x000000570b687223 */ /* 0x180fe2000001085a */
[-C--:B------:R-:W-:Y:S01]  /*c270*/  FFMA.FTZ R111, R9, R87.reuse, -R90 ;  /* 0x00000057096f7223 */ /* 0x080fe2000001085a */
        /* <DEDUP_REMOVED lines=16> */
[-C--:B------:R-:W-:Y:S01]  /*c380*/  FFMA.FTZ R113, R113, R87.reuse, -R108 ;  /* 0x0000005771717223 */ /* 0x080fe2000001086c */
[-CC-:B------:R-:W-:Y:S01]  /*c390*/  FFMA.FTZ R173, R91, R87.reuse, -R90.reuse ;  /* 0x000000575bad7223 */ /* 0x180fe2000001085a */
[-CC-:B------:R-:W-:Y:S07]  /*c3a0*/  FFMA.FTZ R116, R119, R87.reuse, -R90.reuse ;  /* 0x0000005777747223 */ /* 0x180fee000001085a */
[----:B------:R-:W-:Y:S01]  /*c3b0*/  MUFU.EX2 R103, R103 ;  /* 0x0000006700677308 */ /* 0x000fe20000000800 */
[--C-:B------:R-:W-:Y:S01]  /*c3c0*/  FFMA.FTZ R125, R175, R87, -R90.reuse ;  /* 0x00000057af7d7223 */ /* 0x100fe2000001085a */
[----:B---3--:R-:W-:Y:S01]  /*c3d0*/  F2FP.BF16.F32.PACK_AB R92, R106, R105 ;  /* 0x000000696a5c723e */ /* 0x008fe200000010ff */
[-CC-:B------:R-:W-:Y:S07]  /*c3e0*/  FFMA.FTZ R118, R118, R87.reuse, -R90.reuse ;  /* 0x0000005776767223 */ /* 0x180fee000001085a */
[----:B------:R-:W3:Y:S01]  /*c3f0*/  MUFU.EX2 R102, R102 ;  /* 0x0000006600667308 */ /* 0x000ee20000000800 */
[--C-:B------:R-:W-:Y:S01]  /*c400*/  FFMA.FTZ R127, R127, R87, -R90.reuse ;  /* 0x000000577f7f7223 */ /* 0x100fe2000001085a */
[----:B------:R-:W-:Y:S08]  /*c410*/  ISETP.GT.AND P0, PT, R150, R141, PT ;  /* 0x0000008d9600720c */ /* 0x000ff00003f04270 */
        /* <DEDUP_REMOVED lines=79> */
[----:B------:R-:W-:Y:S01]  /*c910*/  FMUL.FTZ R51, R0, R51 ;  /* 0x0000003300337220 */ /* 0x000fe20000410000 */
[-CC-:B------:R-:W-:Y:S01]  /*c920*/  FFMA.FTZ R83, R171, R87.reuse, -R108.reuse ;  /* 0x00000057ab537223 */ /* 0x180fe2000001086c */
[C---:B------:R-:W-:Y:S01]  /*c930*/  HMMA.16816.F32.BF16 R32, R92.reuse, R74, R32 ;  /* 0x0000004a5c20723c */ /* 0x040fe20000041820 */
[----:B------:R-:W-:Y:S02]  /*c940*/  LDSM.16.MT88.4 R72, [R100+0x8400] ;  /* 0x008400006448783b */ /* 0x000fe40000004200 */
[----:B------:R-:W-:Y:S01]  /*c950*/  MUFU.EX2 R127, R127 ;  /* 0x0000007f007f7308 */ /* 0x000fe20000000800 */
[-C--:B------:R-:W-:Y:S01]  /*c960*/  FFMA.FTZ R171, R164, R87.reuse, -R108 ;  /* 0x00000057a4ab7223 */ /* 0x080fe2000001086c */
[-CC-:B------:R-:W-:Y:S01]  /*c970*/  FFMA.FTZ R82, R169, R87.reuse, -R90.reuse ;  /* 0x00000057a9527223 */ /* 0x180fe2000001085a */
[-C--:B------:R-:W-:Y:S01]  /*c980*/  FFMA.FTZ R81, R166, R87.reuse, -R90 ;  /* 0x00000057a6517223 */ /* 0x080fe2000001085a */
[-CC-:B------:R-:W-:Y:S01]  /*c990*/  FFMA.FTZ R80, R167, R87.reuse, -R108.reuse ;  /* 0x00000057a7507223 */ /* 0x180fe2000001086c */
[----:B------:R-:W-:Y:S05]  /*c9a0*/  FFMA.FTZ R108, R96, R87, -R108 ;  /* 0x00000057606c7223 */ /* 0x000fea000001086c */
[----:B------:R-:W1:Y:S01]  /*c9b0*/  MUFU.EX2 R169, R83 ;  /* 0x0000005300a97308 */ /* 0x000e620000000800 */
[----:B------:R-:W-:Y:S01]  /*c9c0*/  LDSM.16.MT88.4 R96, [R101+0x1c00] ;  /* 0x001c00006560783b */ /* 0x000fe20000004200 */
[----:B------:R-:W-:Y:S01]  /*c9d0*/  FFMA.FTZ R105, R84, R158, R105 ;  /* 0x0000009e54697223 */ /* 0x000fe20000010069 */
[----:B------:R-:W-:Y:S01]  /*c9e0*/  IMAD.MOV.U32 R84, RZ, RZ, R85 ;  /* 0x000000ffff547224 */ /* 0x000fe200078e0055 */
[C---:B-----5:R-:W-:Y:S06]  /*c9f0*/  HMMA.16816.F32.BF16 R36, R92.reuse, R64, R36 ;  /* 0x000000405c24723c */ /* 0x060fec0000041824 */
[----:B------:R-:W-:Y:S01]  /*ca00*/  MUFU.EX2 R166, R82 ;  /* 0x0000005200a67308 */ /* 0x000fe20000000800 */
[----:B------:R-:W-:Y:S01]  /*ca10*/  FFMA.FTZ R109, R0, R165, R109 ;  /* 0x000000a5006d7223 */ /* 0x000fe2000001006d */
[----:B------:R-:W-:Y:S08]  /*ca20*/  FADD.FTZ R106, R106, R105 ;  /* 0x000000696a6a7221 */ /* 0x000ff00000010000 */
[----:B------:R-:W5:Y:S01]  /*ca30*/  MUFU.EX2 R167, R81 ;  /* 0x0000005100a77308 */ /* 0x000f620000000800 */
[----:B------:R-:W-:Y:S01]  /*ca40*/  FADD.FTZ R109, R107, R109 ;  /* 0x0000006d6b6d7221 */ /* 0x000fe20000010000 */
[C---:B------:R-:W-:Y:S01]  /*ca50*/  HMMA.16816.F32.BF16 R40, R92.reuse, R66, R40 ;  /* 0x000000425c28723c */ /* 0x040fe20000041828 */
[----:B------:R-:W1:Y:S07]  /*ca60*/  LDSM.16.MT88.4 R64, [R100+0x7400] ;  /* 0x007400006440783b */ /* 0x000e6e0000004200 */
[----:B------:R-:W-:Y:S01]  /*ca70*/  MUFU.EX2 R164, R80 ;  /* 0x0000005000a47308 */ /* 0x000fe20000000800 */
[----:B------:R-:W-:Y:S09]  /*ca80*/  FADD.FTZ R0, R104, R109 ;  /* 0x0000006d68007221 */ /* 0x000ff20000010000 */
[----:B------:R-:W5:Y:S01]  /*ca90*/  MUFU.EX2 R171, R171 ;  /* 0x000000ab00ab7308 */ /* 0x000f620000000800 */
[----:B------:R-:W-:Y:S01]  /*caa0*/  FADD.FTZ R0, R111, R0 ;  /* 0x000000006f007221 */ /* 0x000fe20000010000 */
[C---:B------:R-:W-:Y:S08]  /*cab0*/  HMMA.16816.F32.BF16 R44, R92.reuse, R52, R44 ;  /* 0x000000345c2c723c */ /* 0x040ff0000004182c */
[----:B------:R-:W-:Y:S01]  /*cac0*/  MUFU.EX2 R113, R113 ;  /* 0x0000007100717308 */ /* 0x000fe20000000800 */
[----:B--2---:R-:W-:Y:S02]  /*cad0*/  F2FP.BF16.F32.PACK_AB R52, R115, R110 ;  /* 0x0000006e7334723e */ /* 0x004fe400000010ff */
[----:B----4-:R-:W-:Y:S07]  /*cae0*/  F2FP.BF16.F32.PACK_AB R53, R112, R117 ;  /* 0x000000757035723e */ /* 0x010fee00000010ff */
[----:B------:R-:W2:Y:S01]  /*caf0*/  MUFU.EX2 R168, R168 ;  /* 0x000000a800a87308 */ /* 0x000ea20000000800 */
[----:B------:R-:W-:Y:S01]  /*cb00*/  HMMA.16816.F32.BF16 R48, R92, R54, R48 ;  /* 0x000000365c30723c */ /* 0x000fe20000041830 */
[----:B------:R-:W-:Y:S08]  /*cb10*/  LDSM.16.MT88.4 R92, [R100+0x7c00] ;  /* 0x007c0000645c783b */ /* 0x000ff00000004200 */
[----:B------:R-:W-:Y:S01]  /*cb20*/  MUFU.EX2 R170, R170 ;  /* 0x000000aa00aa7308 */ /* 0x000fe20000000800 */
[----:B------:R-:W-:Y:S02]  /*cb30*/  F2FP.BF16.F32.PACK_AB R54, R119, R114 ;  /* 0x000000727736723e */ /* 0x000fe400000010ff */
[----:B------:R-:W-:Y:S07]  /*cb40*/  F2FP.BF16.F32.PACK_AB R55, R125, R116 ;  /* 0x000000747d37723e */ /* 0x000fee00000010ff */
[----:B------:R-:W4:Y:S10]  /*cb50*/  MUFU.EX2 R173, R173 ;  /* 0x000000ad00ad7308 */ /* 0x000f340000000800 */
[----:B------:R-:W-:Y:S01]  /*cb60*/  MUFU.EX2 R172, R172 ;  /* 0x000000ac00ac7308 */ /* 0x000fe20000000800 */
[C---:B---3--:R-:W-:Y:S09]  /*cb70*/  HMMA.16816.F32.BF16 R4, R52.reuse, R56, R4 ;  /* 0x000000383404723c */ /* 0x048ff20000041804 */
[----:B------:R-:W3:Y:S01]  /*cb80*/  MUFU.EX2 R175, R108 ;  /* 0x0000006c00af7308 */ /* 0x000ee20000000800 */
[C---:B------:R-:W-:Y:S01]  /*cb90*/  HMMA.16816.F32.BF16 R8, R52.reuse, R58, R8 ;  /* 0x0000003a3408723c */ /* 0x040fe20000041808 */
[----:B------:R-:W5:Y:S07]  /*cba0*/  LDSM.16.MT88.4 R56, [R101+0x2400] ;  /* 0x002400006538783b */ /* 0x000f6e0000004200 */
        /* <DEDUP_REMOVED lines=10> */
[C---:B------:R-:W-:Y:S08]  /*cc50*/  HMMA.16816.F32.BF16 R40, R52.reuse, R74, R40 ;  /* 0x0000004a3428723c */ /* 0x040ff00000041828 */
[C---:B-----5:R-:W-:Y:S08]  /*cc60*/  HMMA.16816.F32.BF16 R44, R52.reuse, R56, R44 ;  /* 0x00000038342c723c */ /* 0x060ff0000004182c */
[----:B------:R-:W-:Y:S01]  /*cc70*/  HMMA.16816.F32.BF16 R48, R52, R58, R48 ;  /* 0x0000003a3430723c */ /* 0x000fe20000041830 */
[----:B------:R-:W5:Y:S02]  /*cc80*/  LDSM.16.MT88.4 R56, [R100+0x8800] ;  /* 0x008800006438783b */ /* 0x000f640000004200 */
        /* <DEDUP_REMOVED lines=8> */
[C---:B------:R-:W-:Y:S08]  /*cd10*/  HMMA.16816.F32.BF16 R16, R52.reuse, R66, R16 ;  /* 0x000000423410723c */ /* 0x040ff00000041810 */
[C---:B----4-:R-:W-:Y:S08]  /*cd20*/  HMMA.16816.F32.BF16 R20, R52.reuse, R68, R20 ;  /* 0x000000443414723c */ /* 0x050ff00000041814 */
[C---:B------:R-:W-:Y:S01]  /*cd30*/  HMMA.16816.F32.BF16 R24, R52.reuse, R70, R24 ;  /* 0x000000463418723c */ /* 0x040fe20000041818 */
[----:B------:R-:W-:Y:S07]  /*cd40*/  LDSM.16.MT88.4 R68, [R101+0xc00] ;  /* 0x000c00006544783b */ /* 0x000fee0000004200 */
[C---:B------:R-:W-:Y:S08]  /*cd50*/  HMMA.16816.F32.BF16 R28, R52.reuse, R76, R28 ;  /* 0x0000004c341c723c */ /* 0x040ff0000004181c */
[C---:B------:R-:W-:Y:S01]  /*cd60*/  HMMA.16816.F32.BF16 R32, R52.reuse, R78, R32 ;  /* 0x0000004e3420723c */ /* 0x040fe20000041820 */
[----:B------:R-:W1:Y:S07]  /*cd70*/  LDSM.16.MT88.4 R76, [R100+0x6c00] ;  /* 0x006c0000644c783b */ /* 0x000e6e0000004200 */
[C---:B-----5:R-:W-:Y:S03]  /*cd80*/  HMMA.16816.F32.BF16 R36, R52.reuse, R56, R36 ;  /* 0x000000383424723c */ /* 0x060fe60000041824 */
[-CC-:B------:R-:W-:Y:S01]  /*cd90*/  FFMA.FTZ R56, R89, R87.reuse, -R90.reuse ;  /* 0x0000005759387223 */ /* 0x180fe2000001085a */
[----:B------:R-:W-:Y:S01]  /*cda0*/  FFMA.FTZ R90, R88, R87, -R90 ;  /* 0x00000057585a7223 */ /* 0x000fe2000001085a */
[----:B------:R-:W-:Y:S02]  /*cdb0*/  F2FP.BF16.F32.PACK_AB R88, R168, R113 ;  /* 0x00000071a858723e */ /* 0x000fe400000010ff */
[----:B------:R-:W-:Y:S01]  /*cdc0*/  F2FP.BF16.F32.PACK_AB R89, R173, R170 ;  /* 0x000000aaad59723e */ /* 0x000fe200000010ff */
[C---:B------:R-:W-:Y:S01]  /*cdd0*/  HMMA.16816.F32.BF16 R40, R52.reuse, R58, R40 ;  /* 0x0000003a3428723c */ /* 0x040fe20000041828 */
[----:B------:R-:W-:Y:S10]  /*cde0*/  MUFU.EX2 R87, R56 ;  /* 0x0000003800577308 */ /* 0x000ff40000000800 */
[----:B------:R3:W4:Y:S01]  /*cdf0*/  MUFU.EX2 R174, R90 ;  /* 0x0000005a00ae7308 */ /* 0x0007220000000800 */
[C---:B--2---:R-:W-:Y:S08]  /*ce00*/  HMMA.16816.F32.BF16 R44, R52.reuse, R60, R44 ;  /* 0x0000003c342c723c */ /* 0x044ff0000004182c */
[----:B------:R-:W-:Y:S03]  /*ce10*/  HMMA.16816.F32.BF16 R48, R52, R62, R48 ;  /* 0x0000003e3430723c */ /* 0x000fe60000041830 */
[----:B---3--:R-:W-:Y:S02]  /*ce20*/  F2FP.BF16.F32.PACK_AB R90, R175, R172 ;  /* 0x000000acaf5a723e */ /* 0x008fe400000010ff */
[----:B----4-:R-:W-:Y:S07]  /*ce30*/  F2FP.BF16.F32.PACK_AB R91, R174, R87 ;  /* 0x00000057ae5b723e */ /* 0x010fee00000010ff */
        /* <DEDUP_REMOVED lines=40> */
[----:B------:R-:W-:Y:S01]  /*d0c0*/  HMMA.16816.F32.BF16 R48, R88, R10, R48 ;  /* 0x0000000a5830723c */ /* 0x000fe20000041830 */
[----:B------:R-:W-:Y:S08]  /*d0d0*/  @!UPT UIADD3 URZ, UPT, UPT, URZ, URZ, URZ ;  /* 0x000000fffffff290 */ /* 0x000ff0000fffe0ff */
[----:B------:R-:W-:Y:S11]  /*d0e0*/  @P0 BRA `(.L_x_10274) ;  /* 0xffffffc4006c0947 */ /* 0x000ff6000383ffff */
.L_x_10267:
        /* <DEDUP_REMOVED lines=11> */
.L_x_10286:
        /* <DEDUP_REMOVED lines=140> */
.L_x_10277:
[----:B------:R-:W-:Y:S05]  /*da60*/  BSYNC.RECONVERGENT B0 ;  /* 0x0000000000007941 */ /* 0x000fea0003800200 */
.L_x_10276:
        /* <DEDUP_REMOVED lines=27> */
.L_x_10279:
[----:B------:R-:W-:Y:S05]  /*dc20*/  BSYNC.RECONVERGENT B0 ;  /* 0x0000000000007941 */ /* 0x000fea0003800200 */
.L_x_10278:
        /* <DEDUP_REMOVED lines=32> */
.L_x_10281:
[----:B------:R-:W-:Y:S05]  /*de30*/  BSYNC.RECONVERGENT B0 ;  /* 0x0000000000007941 */ /* 0x000fea0003800200 */
.L_x_10280:
[----:B------:R-:W-:-:S04]  /*de40*/  MOV R147, 0x0 ;  /* 0x0000000000937802 */ /* 0x000fc80000000f00 */
[----:B-12345:R-:W-:Y:S05]  /*de50*/  @P0 RET.REL.NODEC R146 `(_ZN5flash24flash_fwd_splitkv_kernelI23Flash_fwd_kernel_traitsILi96ELi64ELi64ELi4ELb0ELb0EN7cutlass10bfloat16_tE19Flash_kernel_traitsILi96ELi64ELi64ELi4ES3_EELb0ELb1ELb1ELb0ELb0ELb1ELb0ELb0EEEvNS_16Flash_fwd_paramsE) ;  /* 0xffffff2092680950 */ /* 0x03efea0003c3ffff */
        /* <DEDUP_REMOVED lines=16> */
[----:B-1----:R-:W-:Y:S05]  /*df60*/  @P0 RET.REL.NODEC R146 `(_ZN5flash24flash_fwd_splitkv_kernelI23Flash_fwd_kernel_traitsILi96ELi64ELi64ELi4ELb0ELb0EN7cutlass10bfloat16_tE19Flash_kernel_traitsILi96ELi64ELi64ELi4ES3_EELb0ELb1ELb1ELb0ELb0ELb1ELb0ELb0EEEvNS_16Flash_fwd_paramsE) ;  /* 0xffffff2092240950 */ /* 0x002fea0003c3ffff */
[----:B------:R-:W-:Y:S01]  /*df70*/  MOV R147, 0x0 ;  /* 0x0000000000937802 */ /* 0x000fe20000000f00 */
[----:B------:R1:W-:Y:S03]  /*df80*/  ST.E.128 desc[UR4][R2.64+0x80], R24 ;  /* 0x0000801802007985 */ /* 0x0003e6000c101d04 */
[----:B-1----:R-:W-:Y:S05]  /*df90*/  RET.REL.NODEC R146 `(_ZN5flash24flash_fwd_splitkv_kernelI23Flash_fwd_kernel_traitsILi96ELi64ELi64ELi4ELb0ELb0EN7cutlass10bfloat16_tE19Flash_kernel_traitsILi96ELi64ELi64ELi4ES3_EELb0ELb1ELb1ELb0ELb0ELb1ELb0ELb0EEEvNS_16Flash_fwd_paramsE) ;  /* 0xffffff2092187950 */ /* 0x002fea0003c3ffff */
.L_x_10275:
[----:B------:R-:W-:Y:S01]  /*dfa0*/  MOV R5, 0x2 ;  /* 0x0000000200057802 */ /* 0x000fe20000000f00 */
[----:B------:R-:W-:Y:S01]  /*dfb0*/  IMAD.MOV.U32 R0, RZ, RZ, 0x1f ;  /* 0x0000001fff007424 */ /* 0x000fe200078e00ff */
[----:B------:R-:W-:-:S07]  /*dfc0*/  MOV R4, 0xffffffff ;  /* 0xffffffff00047802 */ /* 0x000fce0000000f00 */
[----:B-1---5:R-:W-:Y:S05]  /*dfd0*/  WARPSYNC.COLLECTIVE R4, `(.L_x_10282) ;  /* 0x0000000004087348 */ /* 0x022fea0003c00000 */
[----:B------:R2:W3:Y:S02]  /*dfe0*/  SHFL.BFLY P0, R10, R158, R5, R0 ;  /* 0x0c0000059e0a7389 */ /* 0x0004e40000000000 */
[----:B-123-5:R-:W-:Y:S05]  /*dff0*/  ENDCOLLECTIVE ;  /* 0x000000000000791b */ /* 0x02efea0003800000 */
.L_x_10282:
[----:B------:R-:W-:Y:S02]  /*e000*/  IMAD.MOV.U32 R7, RZ, RZ, R10 ;  /* 0x000000ffff077224 */ /* 0x000fe400078e000a */
[----:B------:R-:W-:Y:S02]  /*e010*/  IMAD.MOV.U32 R5, RZ, RZ, 0x1 ;  /* 0x00000001ff057424 */ /* 0x000fe400078e00ff */
[----:B------:R-:W-:-:S05]  /*e020*/  FADD.FTZ R8, R7, R158 ;  /* 0x0000009e07087221 */ /* 0x000fca0000010000 */
[----:B------:R-:W-:-:S07]  /*e030*/  MOV R158, R8 ;  /* 0x00000008009e7202 */ /* 0x000fce0000000f00 */
[----:B------:R-:W-:Y:S05]  /*e040*/  WARPSYNC.COLLECTIVE R4, `(.L_x_10283) ;  /* 0x0000000004087348 */ /* 0x000fea0003c00000 */
[----:B------:R1:W2:Y:S02]  /*e050*/  SHFL.BFLY P0, R10, R158, R5, R0 ;  /* 0x0c0000059e0a7389 */ /* 0x0002a40000000000 */
[----:B-12---:R-:W-:Y:S05]  /*e060*/  ENDCOLLECTIVE ;  /* 0x000000000000791b */ /* 0x006fea0003800000 */
.L_x_10283:
[----:B------:R-:W-:Y:S01]  /*e070*/  MOV R158, R165 ;  /* 0x000000a5009e7202 */ /* 0x000fe20000000f00 */
[----:B------:R-:W-:Y:S01]  /*e080*/  IMAD.MOV.U32 R5, RZ, RZ, 0x2 ;  /* 0x00000002ff057424 */ /* 0x000fe200078e00ff */
[----:B------:R-:W-:-:S07]  /*e090*/  MOV R7, R10 ;  /* 0x0000000a00077202 */ /* 0x000fce0000000f00 */
[----:B------:R-:W-:Y:S05]  /*e0a0*/  WARPSYNC.COLLECTIVE R4, `(.L_x_10284) ;  /* 0x0000000004087348 */ /* 0x000fea0003c00000 */
[----:B------:R1:W2:Y:S02]  /*e0b0*/  SHFL.BFLY P0, R10, R158, R5, R0 ;  /* 0x0c0000059e0a7389 */ /* 0x0002a40000000000 */
[----:B-12---:R-:W-:Y:S05]  /*e0c0*/  ENDCOLLECTIVE ;  /* 0x000000000000791b */ /* 0x006fea0003800000 */
.L_x_10284:
[----:B------:R-:W-:Y:S01]  /*e0d0*/  FADD.FTZ R7, R8, R7 ;  /* 0x0000000708077221 */ /* 0x000fe20000010000 */
[----:B------:R-:W-:Y:S01]  /*e0e0*/  FADD.FTZ R9, R10, R165 ;  /* 0x000000a50a097221 */ /* 0x000fe20000010000 */
[----:B------:R-:W-:-:S04]  /*e0f0*/  MOV R5, 0x1 ;  /* 0x0000000100057802 */ /* 0x000fc80000000f00 */
[----:B------:R-:W-:-:S07]  /*e100*/  MOV R158, R9 ;  /* 0x00000009009e7202 */ /* 0x000fce0000000f00 */
[----:B------:R-:W-:Y:S05]  /*e110*/  WARPSYNC.COLLECTIVE R4, `(.L_x_10285) ;  /* 0x0000000004087348 */ /* 0x000fea0003c00000 */
[----:B------:R1:W2:Y:S02]  /*e120*/  SHFL.BFLY P0, R10, R158, R5, R0 ;  /* 0x0c0000059e0a7389 */ /* 0x0002a40000000000 */
[----:B-12---:R-:W-:Y:S05]  /*e130*/  ENDCOLLECTIVE ;  /* 0x000000000000791b */ /* 0x006fea0003800000 */
.L_x_10285:
[----:B------:R-:W-:Y:S05]  /*e140*/  BRA `(.L_x_10286) ;  /* 0xfffffff000147947 */ /* 0x000fea000383ffff */
.L_x_10287:
        /* <DEDUP_REMOVED lines=11> */
.L_x_11697:


//--------------------- .text._ZN5flash24flash_fwd_splitkv_kernelI23Flash_fwd_kernel_traitsILi96ELi64ELi64ELi4ELb0ELb0EN7cutlass10bfloat16_tE19Flash_kernel_traitsILi96ELi64ELi64ELi4ES3_EELb0ELb1ELb0ELb0ELb1ELb0ELb0ELb1EEEvNS_16Flash_fwd_paramsE --------------------------
	.section	.text._ZN5flash24flash_fwd_splitkv_kernelI23Flash_fwd_kernel_traitsILi96ELi64ELi64ELi4ELb0ELb0EN7cutlass10bfloat16_tE19Flash_kernel_traitsILi96ELi64ELi64ELi4ES3_EELb0ELb1ELb0ELb0ELb1ELb0ELb0ELb1EEEvNS_16Flash_fwd_paramsE,"ax",@progbits
	.align	128
        .global         _ZN5flash24flash_fwd_splitkv_kernelI23Flash_fwd_kernel_traitsILi96ELi64ELi64ELi4ELb0ELb0EN7cutlass10bfloat16_tE19Flash_kernel_traitsILi96ELi64ELi64ELi4ES3_EELb0ELb1ELb0ELb0ELb1ELb0ELb0ELb1EEEvNS_16Flash_fwd_paramsE
        .type           _ZN5flash24flash_fwd_splitkv_kernelI23Flash_fwd_kernel_traitsILi96ELi64ELi64ELi4ELb0ELb0EN7cutlass10bfloat16_tE19Flash_kernel_traitsILi96ELi64ELi64ELi4ES3_EELb0ELb1ELb0ELb0ELb1ELb0ELb0ELb1EEEvNS_16Flash_fwd_paramsE,@function
        .size           _ZN5flash24flash_fwd_splitkv_kernelI23Flash_fwd_kernel_traitsILi96ELi64ELi64ELi4ELb0ELb0EN7cutlass10bfloat16_tE19Flash_kernel_traitsILi96ELi64ELi64ELi4ES3_EELb0ELb1ELb0ELb0ELb1ELb0ELb0ELb1EEEvNS_16Flash_fwd_paramsE,(.L_x_11698 - _ZN5flash24flash_fwd_splitkv_kernelI23Flash_fwd_kernel_traitsILi96ELi64ELi64ELi4ELb0ELb0EN7cutlass10bfloat16_tE19Flash_kernel_traitsILi96ELi64ELi64ELi4ES3_EELb0ELb1ELb0ELb0ELb1ELb0ELb0ELb1EEEvNS_16Flash_fwd_paramsE)
        .other          _ZN5flash24flash_fwd_splitkv_kernelI23Flash_fwd_kernel_traitsILi96ELi64ELi64ELi4ELb0ELb0EN7cutlass10bfloat16_tE19Flash_kernel_traitsILi96ELi64ELi64ELi4ES3_EELb0ELb1ELb0ELb0ELb1ELb0ELb0ELb1EEEvNS_16Flash_fwd_paramsE,@"STO_CUDA_ENTRY STV_DEFAULT"
_ZN5flash24flash_fwd_splitkv_kernelI23Flash_fwd_kernel_traitsILi96ELi64ELi64ELi4ELb0ELb0EN7cutlass10bfloat16_tE19Flash_kernel_traitsILi96ELi64ELi64ELi4ES3_EELb0ELb1ELb0ELb0ELb1ELb0ELb0ELb1EEEvNS_16Flash_fwd_paramsE:
.text._ZN5flash24flash_fwd_splitkv_kernelI23Flash_fwd_kernel_traitsILi96ELi64ELi64ELi4ELb0ELb0EN7cutlass10bfloat16_tE19Flash_kernel_traitsILi96ELi64ELi64ELi4ES3_EELb0ELb1ELb0ELb0ELb1ELb0ELb0ELb1EEEvNS_16Flash_fwd_paramsE:
[----:B------:R-:W-:Y:S01]  /*0000*/  LDC R1, c[0x0][0x37c] ;  /* 0x0000df00ff017b82 */ /* 0x000fe20000000800 */
[----:B------:R-:W1:Y:S07]  /*0010*/  S2R R147, SR_CTAID.X ;  /* 0x0000000000937919 */ /* 0x000e6e0000002500 */
[----:B------:R-:W2:Y:S01]  /*0020*/  LDC.64 R84, c[0x0][0x348] ;  /* 0x0000d200ff547b82 */ /* 0x000ea20000000a00 */
[----:B------:R-:W-:Y:S01]  /*0030*/  BSSY.RECONVERGENT B3, `(.L_x_10288) ;  /* 0x0000005000037945 */ /* 0x000fe20003800200 */
[----:B------:R-:W-:Y:S01]  /*0040*/  MOV R144, 0x80 ;  /* 0x0000008000907802 */ /* 0x000fe20000000f00 */
[----:B------:R-:W3:Y:S01]  /*0050*/  S2R R146, SR_CTAID.Y ;  /* 0x0000000000927919 */ /* 0x000ee20000002600 */
[----:B------:R-:W4:Y:S05]  /*0060*/  S2R R145, SR_CTAID.Z ;  /* 0x0000000000917919 */ /* 0x000f2a0000002700 */
[----:B-1234-:R-:W-:Y:S05]  /*0070*/  CALL.REL.NOINC `($_ZN5flash24flash_fwd_splitkv_kernelI23Flash_fwd_kernel_traitsILi96ELi64ELi64ELi4ELb0ELb0EN7cutlass10bfloat16_tE19Flash_kernel_traitsILi96ELi64ELi64ELi4ES3_EELb0ELb1ELb0ELb0ELb1ELb0ELb0ELb1EEEvNS_16Flash_fwd_paramsE$_ZN5flash30compute_attn_1rowblock_splitkvI23Flash_fwd_kernel_traitsILi96ELi64ELi64ELi4ELb0ELb0EN7cutlass10bfloat16_tE19Flash_kernel_traitsILi96ELi64ELi64ELi4ES3_EELb0ELb1ELb0ELb0ELb1ELb0ELb0ELb1ENS_16Flash_fwd_paramsEEEvRKT8_iiiii) ;  /* 0x0000000000087944 */ /* 0x01efea0003c00000 */
[----:B------:R-:W-:Y:S05]  /*0080*/  BSYNC.RECONVERGENT B3 ;  /* 0x0000000000037941 */ /* 0x000fea0003800200 */
.L_x_10288:
[----:B------:R-:W-:Y:S05]  /*0090*/  EXIT ;  /* 0x000000000000794d */ /* 0x000fea0003800000 */
        .type           $_ZN5flash24flash_fwd_splitkv_kernelI23Flash_fwd_kernel_traitsILi96ELi64ELi64ELi4ELb0ELb0EN7cutlass10bfloat16_tE19Flash_kernel_traitsILi96ELi64ELi64ELi4ES3_EELb0ELb1ELb0ELb0ELb1ELb0ELb0ELb1EEEvNS_16Flash_fwd_paramsE$_ZN5flash30compute_attn_1rowblock_splitkvI23Flash_fwd_kernel_traitsILi96ELi64ELi64ELi4ELb0ELb0EN7cutlass10bfloat16_tE19Flash_kernel_traitsILi96ELi64ELi64ELi4ES3_EELb0ELb1ELb0ELb0ELb1ELb0ELb0ELb1ENS_16Flash_fwd_paramsEEEvRKT8_iiiii,@function
        .size           $_ZN5flash24flash_fwd_splitkv_kernelI23Flash_fwd_kernel_traitsILi96ELi64ELi64ELi4ELb0ELb0EN7cutlass10bfloat16_tE19Flash_kernel_traitsILi96ELi64ELi64ELi4ES3_EELb0ELb1ELb0ELb0ELb1ELb0ELb0ELb1EEEvNS_16Flash_fwd_paramsE$_ZN5flash30compute_attn_1rowblock_splitkvI23Flash_fwd_kernel_traitsILi96ELi64ELi64ELi4ELb0ELb0EN7cutlass10bfloat16_tE19Flash_kernel_traitsILi96ELi64ELi64ELi4ES3_EELb0ELb1ELb0ELb0ELb1ELb0ELb0ELb1ENS_16Flash_fwd_paramsEEEvRKT8_iiiii,(.L_x_11698 - $_ZN5flash24flash_fwd_splitkv_kernelI23Flash_fwd_kernel_traitsILi96ELi64ELi64ELi4ELb0ELb0EN7cutlass10bfloat16_tE19Flash_kernel_traitsILi96ELi64ELi64ELi4ES3_EELb0ELb1ELb0ELb0ELb1ELb0ELb0ELb1EEEvNS_16Flash_fwd_paramsE$_ZN5flash30compute_attn_1rowblock_splitkvI23Flash_fwd_kernel_traitsILi96ELi64ELi64ELi4ELb0ELb0EN7cutlass10bfloat16_tE19Flash_kernel_traitsILi96ELi64ELi64ELi4ES3_EELb0ELb1ELb0ELb0ELb1ELb0ELb0ELb1ENS_16Flash_fwd_paramsEEEvRKT8_iiiii)
$_ZN5flash24flash_fwd_splitkv_kernelI23Flash_fwd_kernel_traitsILi96ELi64ELi64ELi4ELb0ELb0EN7cutlass10bfloat16_tE19Flash_kernel_traitsILi96ELi64ELi64ELi4ES3_EELb0ELb1ELb0ELb0ELb1ELb0ELb0ELb1EEEvNS_16Flash_fwd_paramsE$_ZN5flash30compute_attn_1rowblock_splitkvI23Flash_fwd_kernel_traitsILi96ELi64ELi64ELi4ELb0ELb0EN7cutlass10bfloat16_tE19Flash_kernel_traitsILi96ELi64ELi64ELi4ES3_EELb0ELb1ELb0ELb0ELb1ELb0ELb0ELb1ENS_16Flash_fwd_paramsEEEvRKT8_iiiii:
        /* <DEDUP_REMOVED lines=38> */
.L_x_10290:
[----:B------:R-:W-:Y:S05]  /*0300*/  BSYNC.RECONVERGENT B0 ;  /* 0x0000000000007941 */ /* 0x000fea0003800200 */
.L_x_10289:
[----:B------:R-:W-:Y:S04]  /*0310*/  BSSY.RECONVERGENT B0, `(.L_x_10291) ;  /* 0x0000007000007945 */ /* 0x000fe80003800200 */
[----:B------:R-:W-:Y:S05]  /*0320*/  @!P3 BRA `(.L_x_10292) ;  /* 0x000000000014b947 */ /* 0x000fea0003800000 */
[----:B------:R-:W3:Y:S02]  /*0330*/  LD.E.U8 R2, desc[UR4][R84.64+0x1b2] ;  /* 0x0001b20454027980 */ /* 0x000ee4000c101100 */
[----:B---3--:R-:W-:-:S13]  /*0340*/  ISETP.NE.AND P1, PT, R2, RZ, PT ;  /* 0x000000ff0200720c */ /* 0x008fda0003f25270 */
[----:B------:R-:W3:Y:S02]  /*0350*/  @P1 LD.E R2, desc[UR4][R6.64+0x4] ;  /* 0x0000040406021980 */ /* 0x000ee4000c101900 */
[----:B---3-5:R-:W-:-:S06]  /*0360*/  @P1 IADD3 R3, PT, PT, R2, -R13, RZ ;  /* 0x8000000d02031210 */ /* 0x028fcc0007ffe0ff */
[----:B------:R3:W5:Y:S02]  /*0370*/  @!P1 LD.E R3, desc[UR4][R6.64] ;  /* 0x0000000406039980 */ /* 0x000764000c101900 */
.L_x_10292:
[----:B------:R-:W-:Y:S05]  /*0380*/  BSYNC.RECONVERGENT B0 ;  /* 0x0000000000007941 */ /* 0x000fea0003800200 */
.L_x_10291:
        /* <DEDUP_REMOVED lines=9> */
.L_x_10294:
[----:B------:R-:W4:Y:S01]  /*0420*/  LD.E.64 R2, desc[UR4][R84.64+0x108] ;  /* 0x0001080454027980 */ /* 0x000f22000c101b00 */
[----:B------:R-:W-:Y:S01]  /*0430*/  BSSY.RECONVERGENT B0, `(.L_x_10296) ;  /* 0x0000006000007945 */ /* 0x000fe20003800200 */
[----:B------:R-:W-:Y:S01]  /*0440*/  IMAD.MOV.U32 R81, RZ, RZ, RZ ;  /* 0x000000ffff517224 */ /* 0x000fe200078e00ff */
[----:B----4-:R-:W-:-:S04]  /*0450*/  ISETP.NE.U32.AND P0, PT, R2, RZ, PT ;  /* 0x000000ff0200720c */ /* 0x010fc80003f05070 */
[----:B------:R-:W-:-:S13]  /*0460*/  ISETP.NE.AND.EX P0, PT, R3, RZ, PT, P0 ;  /* 0x000000ff0300720c */ /* 0x000fda0003f05300 */
[----:B------:R-:W-:Y:S05]  /*0470*/  @!P0 BRA `(.L_x_10297) ;  /* 0x0000000000048947 */ /* 0x000fea0003800000 */
[----:B------:R4:W5:Y:S02]  /*0480*/  LD.E R81, desc[UR4][R84.64+0xbc] ;  /* 0x0000bc0454517980 */ /* 0x000964000c101900 */
.L_x_10297:
[----:B------:R-:W-:Y:S05]  /*0490*/  BSYNC.RECONVERGENT B0 ;  /* 0x0000000000007941 */ /* 0x000fea0003800200 */
.L_x_10296:
[----:B-----5:R-:W-:Y:S02]  /*04a0*/  IADD3 R81, PT, PT, R96, R81, RZ ;  /* 0x0000005160517210 */ /* 0x020fe40007ffe0ff */
.L_x_10295:
[----:B------:R-:W-:Y:S05]  /*04b0*/  BSYNC.RECONVERGENT B1 ;  /* 0x0000000000017941 */ /* 0x000fea0003800200 */
.L_x_10293:
[----:B------:R-:W-:Y:S01]  /*04c0*/  IMAD.SHL.U32 R119, R147, 0x40, RZ ;  /* 0x0000004093777824 */ /* 0x000fe200078e00ff */
[----:B------:R-:W-:Y:S01]  /*04d0*/  MOV R2, R144 ;  /* 0x0000009000027202 */ /* 0x000fe20000000f00 */
[----:B------:R-:W-:-:S03]  /*04e0*/  IMAD.MOV.U32 R3, RZ, RZ, 0x0 ;  /* 0x00000000ff037424 */ /* 0x000fc600078e00ff */
[----:B------:R-:W-:-:S13]  /*04f0*/  ISETP.GT.AND P0, PT, R148, R119, PT ;  /* 0x000000779400720c */ /* 0x000fda0003f04270 */
[----:B-1234-:R-:W-:Y:S05]  /*0500*/  @!P0 RET.REL.NODEC R2 `(_ZN5flash24flash_fwd_splitkv_kernelI23Flash_fwd_kernel_traitsILi96ELi64ELi64ELi4ELb0ELb0EN7cutlass10bfloat16_tE19Flash_kernel_traitsILi96ELi64ELi64ELi4ES3_EELb0ELb1ELb0ELb0ELb1ELb0ELb0ELb1EEEvNS_16Flash_fwd_paramsE) ;  /* 0xfffffff802bc8950 */ /* 0x01efea0003c3ffff */
        /* <DEDUP_REMOVED lines=41> */
[CC--:B------:R-:W-:Y:S02]  /*07a0*/  ISETP.GE.AND P2, PT, R9.reuse, R148.reuse, PT ;  /* 0x000000940900720c */ /* 0x0c0fe40003f46270 */
[CC--:B------:R-:W-:Y:S02]  /*07b0*/  ISETP.GE.OR P4, PT, R9.reuse, R148.reuse, P4 ;  /* 0x000000940900720c */ /* 0x0c0fe40002786670 */
[----:B------:R-:W-:Y:S01]  /*07c0*/  IADD3 R7, PT, PT, R9, 0x20, RZ ;  /* 0x0000002009077810 */ /* 0x000fe20007ffe0ff */
[----:B------:R-:W-:Y:S03]  /*07d0*/  BSSY.RECONVERGENT B0, `(.L_x_10299) ;  /* 0x0000023000007945 */ /* 0x000fe60003800200 */
[----:B------:R-:W-:Y:S01]  /*07e0*/  ISETP.GE.AND P1, PT, R7, R148, PT ;  /* 0x000000940700720c */ /* 0x000fe20003f26270 */
        /* <DEDUP_REMOVED lines=33> */
.L_x_10300:
[----:B------:R-:W-:Y:S05]  /*0a00*/  BSYNC.RECONVERGENT B0 ;  /* 0x0000000000007941 */ /* 0x000fea0003800200 */
.L_x_10299:
        /* <DEDUP_REMOVED lines=14> */
.L_x_10302:
[----:B------:R-:W-:Y:S05]  /*0af0*/  BSYNC.RECONVERGENT B0 ;  /* 0x0000000000007941 */ /* 0x000fea0003800200 */
.L_x_10301:
[----:B------:R-:W-:Y:S01]  /*0b00*/  MOV R145, 0x0 ;  /* 0x0000000000917802 */ /* 0x000fe20000000f00 */
[----:B------:R1:W-:Y:S03]  /*0b10*/  @!P4 ST.E desc[UR4][R4.64], R3 ;  /* 0x000000030400c985 */ /* 0x0003e6000c101904 */
[----:B-12--5:R-:W-:Y:S05]  /*0b20*/  @P3 RET.REL.NODEC R144 `(_ZN5flash24flash_fwd_splitkv_kernelI23Flash_fwd_kernel_traitsILi96ELi64ELi64ELi4ELb0ELb0EN7cutlass10bfloat16_tE19Flash_kernel_traitsILi96ELi64ELi64ELi4ES3_EELb0ELb1ELb0ELb0ELb1ELb0ELb0ELb1EEEvNS_16Flash_fwd_paramsE) ;  /* 0xfffffff490343950 */ /* 0x026fea0003c3ffff */
[----:B------:R-:W-:Y:S02]  /*0b30*/  MOV R3, 0x7f800000 ;  /* 0x7f80000000037802 */ /* 0x000fe40000000f00 */
[----:B------:R-:W-:-:S03]  /*0b40*/  MOV R145, 0x0 ;  /* 0x0000000000917802 */ /* 0x000fc60000000f00 */
[----:B------:R1:W-:Y:S02]  /*0b50*/  ST.E desc[UR4][R4.64+0x80], R3 ;  /* 0x0000800304007985 */ /* 0x0003e4000c101904 */
[----:B-1----:R-:W-:Y:S05]  /*0b60*/  RET.REL.NODEC R144 `(_ZN5flash24flash_fwd_splitkv_kernelI23Flash_fwd_kernel_traitsILi96ELi64ELi64ELi4ELb0ELb0EN7cutlass10bfloat16_tE19Flash_kernel_traitsILi96ELi64ELi64ELi4ES3_EELb0ELb1ELb0ELb0ELb1ELb0ELb0ELb1EEEvNS_16Flash_fwd_paramsE) ;  /* 0xfffffff490247950 */ /* 0x002fea0003c3ffff */
.L_x_10298:
        /* <DEDUP_REMOVED lines=82> */
[----:B------:R-:W-:Y:S02]  /*1090*/  @!P1 LOP3.LUT R9, RZ, R0, RZ, 0x33, !PT ;  /* 0x00000000ff099212 */ /* 0x000fe400078e33ff */
[----:B---3--:R-:W-:Y:S01]  /*10a0*/  SHF.R.S32.HI R7, RZ, 0x1f, R4 ;  /* 0x0000001fff077819 */ /* 0x008fe20000011404 */
[-C--:B--2---:R-:W-:Y:S02]  /*10b0*/  IMAD R8, R17, R4.reuse, RZ ;  /* 0x0000000411087224 */ /* 0x084fe400078e02ff */
        /* <DEDUP_REMOVED lines=10> */
[-C--:B------:R-:W-:Y:S02]  /*1160*/  IMAD R5, R19, R4.reuse, RZ ;  /* 0x0000000413057224 */ /* 0x080fe400078e02ff */
[----:B------:R-:W-:-:S04]  /*1170*/  IMAD.WIDE.U32 R12, R18, R4, RZ ;  /* 0x00000004120c7225 */ /* 0x000fc800078e00ff */
[----:B------:R-:W-:Y:S02]  /*1180*/  IMAD R5, R18, R7, R5 ;  /* 0x0000000712057224 */ /* 0x000fe400078e0205 */
[----:B------:R-:W-:Y:S01]  /*1190*/  IMAD.WIDE.U32 R10, R9, R20, R10 ;  /* 0x00000014090a7225 */ /* 0x000fe200078e000a */
[----:B------:R-:W-:Y:S02]  /*11a0*/  MOV R16, R12 ;  /* 0x0000000c00107202 */ /* 0x000fe40000000f00 */
[----:B------:R-:W-:Y:S01]  /*11b0*/  IADD3 R9, PT, PT, R13, R5, RZ ;  /* 0x000000050d097210 */ /* 0x000fe20007ffe0ff */
[----:B------:R-:W-:Y:S01]  /*11c0*/  IMAD.IADD R8, R11, 0x1, R8 ;  /* 0x000000010b087824 */ /* 0x000fe200078e0208 */
[----:B------:R-:W-:Y:S05]  /*11d0*/  BRA `(.L_x_10305) ;  /* 0x0000000400387947 */ /* 0x000fea0003800000 */
.L_x_10304:
        /* <DEDUP_REMOVED lines=29> */
[----:B------:R-:W-:-:S05]  /*13b0*/  @!P2 IMAD R5, R6, R136, R5 ;  /* 0x000000880605a224 */ /* 0x000fca00078e0205 */
[----:B------:R-:W-:Y:S01]  /*13c0*/  @!P2 IADD3 R21, PT, PT, R21, R5, RZ ;  /* 0x000000051515a210 */ /* 0x000fe20007ffe0ff */
[----:B------:R-:W-:Y:S01]  /*13d0*/  @!P1 IMAD.IADD R7, R7, 0x1, -R4 ;  /* 0x0000000107079824 */ /* 0x000fe200078e0a04 */
[----:B------:R-:W-:Y:S01]  /*13e0*/  @P2 IADD3 R5, PT, PT, R12, R13, RZ ;  /* 0x0000000d0c052210 */ /* 0x000fe20007ffe0ff */
[-C--:B----45:R-:W-:Y:S01]  /*13f0*/  @!P2 IMAD R9, R9, R11.reuse, RZ ;  /* 0x0000000b0909a224 */ /* 0x0b0fe200078e02ff */
[----:B------:R-:W-:Y:S01]  /*1400*/  @!P2 SHF.R.S32.HI R6, RZ, 0x1f, R11 ;  /* 0x0000001fff06a819 */ /* 0x000fe2000001140b */
[----:B------:R-:W-:Y:S01]  /*1410*/  @!P2 IMAD.WIDE.U32 R22, R8, R11, R20 ;  /* 0x0000000b0816a225 */ /* 0x000fe200078e0014 */
[----:B------:R-:W-:-:S03]  /*1420*/  ISETP.GE.U32.AND P3, PT, R7, R4, PT ;  /* 0x000000040700720c */ /* 0x000fc60003f66070 */
[-C--:B------:R-:W-:Y:S02]  /*1430*/  @P2 IMAD R4, R137, R5.reuse, RZ ;  /* 0x0000000589042224 */ /* 0x080fe400078e02ff */
[----:B------:R-:W-:Y:S01]  /*1440*/  @P2 IMAD.WIDE.U32 R20, R136, R5, RZ ;  /* 0x0000000588142225 */ /* 0x000fe200078e00ff */
[----:B------:R-:W-:Y:S02]  /*1450*/  LOP3.LUT R5, R145, R0, RZ, 0x3c, !PT ;  /* 0x0000000091057212 */ /* 0x000fe400078e3cff */
[----:B------:R-:W-:Y:S01]  /*1460*/  @!P1 IADD3 R10, PT, PT, R10, 0x1, RZ ;  /* 0x000000010a0a9810 */ /* 0x000fe20007ffe0ff */
[----:B------:R-:W-:Y:S01]  /*1470*/  @!P2 IMAD R9, R8, R6, R9 ;  /* 0x000000060809a224 */ /* 0x000fe200078e0209 */
        /* <DEDUP_REMOVED lines=18> */
[----:B------:R-:W-:Y:S01]  /*15a0*/  @!P2 SHF.R.S32.HI R5, RZ, 0x1f, R11 ;  /* 0x0000001fff05a819 */ /* 0x000fe2000001140b */
[----:B------:R-:W-:Y:S01]  /*15b0*/  @P2 IMAD.IADD R12, R12, 0x1, R13 ;  /* 0x000000010c0c2824 */ /* 0x000fe200078e020d */
[----:B------:R-:W-:-:S02]  /*15c0*/  @!P2 MOV R22, R8 ;  /* 0x000000080016a202 */ /* 0x000fc40000000f00 */
[----:B------:R-:W-:Y:S01]  /*15d0*/  IADD3 R21, PT, PT, R21, R7, RZ ;  /* 0x0000000715157210 */ /* 0x000fe20007ffe0ff */
[----:B------:R-:W-:Y:S01]  /*15e0*/  IMAD R7, R17, R10, RZ ;  /* 0x0000000a11077224 */ /* 0x000fe200078e02ff */
[----:B------:R-:W-:Y:S01]  /*15f0*/  SHF.R.S32.HI R8, RZ, 0x1f, R10 ;  /* 0x0000001fff087819 */ /* 0x000fe2000001140a */
[C---:B------:R-:W-:Y:S02]  /*1600*/  @!P2 IMAD R4, R18.reuse, R5, R4 ;  /* 0x000000051204a224 */ /* 0x040fe400078e0204 */
[----:B------:R-:W-:-:S04]  /*1610*/  @!P2 IMAD.WIDE.U32 R18, R18, R11, R22 ;  /* 0x0000000b1212a225 */ /* 0x000fc800078e0016 */
[----:B------:R-:W-:Y:S02]  /*1620*/  @P2 IMAD R5, R3, R12, RZ ;  /* 0x0000000c03052224 */ /* 0x000fe400078e02ff */
[----:B------:R-:W-:-:S04]  /*1630*/  IMAD.WIDE.U32 R10, R16, R10, R20 ;  /* 0x0000000a100a7225 */ /* 0x000fc800078e0014 */
[----:B------:R-:W-:Y:S02]  /*1640*/  IMAD R8, R16, R8, R7 ;  /* 0x0000000810087224 */ /* 0x000fe400078e0207 */
[----:B------:R-:W-:Y:S01]  /*1650*/  @P2 IMAD.WIDE.U32 R12, R2, R12, RZ ;  /* 0x0000000c020c2225 */ /* 0x000fe200078e00ff */
[----:B------:R-:W-:Y:S02]  /*1660*/  @!P2 MOV R16, R18 ;  /* 0x000000120010a202 */ /* 0x000fe40000000f00 */
[----:B------:R-:W-:Y:S01]  /*1670*/  IADD3 R8, PT, PT, R11, R8, RZ ;  /* 0x000000080b087210 */ /* 0x000fe20007ffe0ff */
[----:B------:R-:W-:Y:S01]  /*1680*/  @!P2 IMAD.IADD R9, R19, 0x1, R4 ;  /* 0x000000011309a824 */ /* 0x000fe200078e0204 */
[----:B------:R-:W-:Y:S01]  /*1690*/  @P2 MOV R16, R12 ;  /* 0x0000000c00102202 */ /* 0x000fe20000000f00 */
[----:B------:R-:W-:Y:S01]  /*16a0*/  @P2 IMAD.IADD R9, R13, 0x1, R5 ;  /* 0x000000010d092824 */ /* 0x000fe200078e0205 */
[----:B------:R-:W-:Y:S02]  /*16b0*/  MOV R17, RZ ;  /* 0x000000ff00117202 */ /* 0x000fe40000000f00 */
.L_x_10305:
[----:B------:R-:W-:Y:S05]  /*16c0*/  BSYNC.RECONVERGENT B0 ;  /* 0x0000000000007941 */ /* 0x000fea0003800200 */
.L_x_10303:
        /* <DEDUP_REMOVED lines=26> */
[----:B------:R-:W-:Y:S01]  /*1870*/  @!P3 IMAD.IADD R19, R19, 0x1, -R18 ;  /* 0x000000011313b824 */ /* 0x000fe200078e0a12 */
[----:B------:R-:W-:-:S04]  /*1880*/  IADD3 R22, P1, PT, R28, R16, RZ ;  /* 0x000000101c167210 */ /* 0x000fc80007f3e0ff */
[----:B------:R-:W-:Y:S02]  /*1890*/  ISETP.GE.U32.AND P4, PT, R19, R18, PT ;  /* 0x000000121300720c */ /* 0x000fe40003f86070 */
[----:B------:R-:W-:Y:S01]  /*18a0*/  LOP3.LUT R18, R145, R0, RZ, 0x3c, !PT ;  /* 0x0000000091127212 */ /* 0x000fe200078e3cff */
[----:B------:R-:W-:Y:S02]  /*18b0*/  @!P3 VIADD R11, R11, 0x1 ;  /* 0x000000010b0bb836 */ /* 0x000fe40000000000 */
[----:B------:R-:W-:Y:S01]  /*18c0*/  IMAD.X R23, RZ, RZ, R9, P1 ;  /* 0x000000ffff177224 */ /* 0x000fe200008e0609 */
[----:B------:R-:W-:Y:S01]  /*18d0*/  ISETP.GE.AND P2, PT, R18, RZ, PT ;  /* 0x000000ff1200720c */ /* 0x000fe20003f46270 */
[-C--:B-----5:R-:W-:Y:S01]  /*18e0*/  IMAD R17, R17, R2.reuse, RZ ;  /* 0x0000000211117224 */ /* 0x0a0fe200078e02ff */
[----:B------:R-:W-:Y:S01]  /*18f0*/  ISETP.NE.AND P1, PT, R0, RZ, PT ;  /* 0x000000ff0000720c */ /* 0x000fe20003f25270 */
[----:B------:R-:W1:Y:S01]  /*1900*/  S2R R92, SR_CgaCtaId ;  /* 0x00000000005c7919 */ /* 0x000e620000008800 */
[----:B------:R-:W-:-:S03]  /*1910*/  IMAD.WIDE.U32 R22, R6, R2, R22 ;  /* 0x0000000206167225 */ /* 0x000fc600078e0016 */
[----:B------:R-:W-:Y:S01]  /*1920*/  @P4 IADD3 R11, PT, PT, R11, 0x1, RZ ;  /* 0x000000010b0b4810 */ /* 0x000fe20007ffe0ff */
[----:B------:R-:W-:-:S04]  /*1930*/  IMAD R9, R6, R3, R17 ;  /* 0x0000000306097224 */ /* 0x000fc800078e0211 */
[----:B------:R-:W-:Y:S01]  /*1940*/  IMAD.MOV.U32 R6, RZ, RZ, R11 ;  /* 0x000000ffff067224 */ /* 0x000fe200078e000b */
[----:B------:R-:W-:-:S03]  /*1950*/  IADD3 R23, PT, PT, R23, R9, RZ ;  /* 0x0000000917177210 */ /* 0x000fc60007ffe0ff */
[----:B------:R-:W-:Y:S01]  /*1960*/  @!P2 IMAD.MOV R6, RZ, RZ, -R6 ;  /* 0x000000ffff06a224 */ /* 0x000fe200078e0a06 */
[----:B------:R-:W-:Y:S01]  /*1970*/  @!P1 LOP3.LUT R6, RZ, R0, RZ, 0x33, !PT ;  /* 0x00000000ff069212 */ /* 0x000fe200078e33ff */
[----:B------:R-:W-:Y:S01]  /*1980*/  IMAD.MOV.U32 R121, RZ, RZ, RZ ;  /* 0x000000ffff797224 */ /* 0x000fe200078e00ff */
[----:B------:R-:W-:Y:S02]  /*1990*/  SHF.R.U32.HI R120, RZ, 0x2, R91 ;  /* 0x00000002ff787819 */ /* 0x000fe4000001165b */
[----:B------:R-:W-:Y:S01]  /*19a0*/  SHF.R.S32.HI R0, RZ, 0x1f, R6 ;  /* 0x0000001fff007819 */ /* 0x000fe20000011406 */
[----:B------:R-:W-:-:S04]  /*19b0*/  IMAD.WIDE.U32 R22, R6, R26, R22 ;  /* 0x0000001a06167225 */ /* 0x000fc800078e0016 */
[-C--:B------:R-:W-:Y:S02]  /*19c0*/  IMAD R143, R3, R120.reuse, RZ ;  /* 0x00000078038f7224 */ /* 0x080fe400078e02ff */
[----:B------:R-:W-:Y:S01]  /*19d0*/  IMAD R139, R137, R120, RZ ;  /* 0x00000078898b7224 */ /* 0x000fe200078e02ff */
[----:B------:R-:W-:Y:S01]  /*19e0*/  SHF.L.U32 R80, R91, 0x2, RZ ;  /* 0x000000025b507819 */ /* 0x000fe200000006ff */
[C---:B------:R-:W-:Y:S01]  /*19f0*/  IMAD.SHL.U32 R88, R89.reuse, 0x40, RZ ;  /* 0x0000004059587824 */ /* 0x040fe200078e00ff */
[----:B------:R-:W-:Y:S01]  /*1a00*/  SHF.L.U64.HI R137, R136, 0x5, R137 ;  /* 0x0000000588897819 */ /* 0x000fe20000010289 */
[C---:B------:R-:W-:Y:S01]  /*1a10*/  IMAD.SHL.U32 R87, R2.reuse, 0x20, RZ ;  /* 0x0000002002577824 */ /* 0x040fe200078e00ff */
[----:B------:R-:W-:Y:S01]  /*1a20*/  SHF.L.U64.HI R90, R2, 0x5, R3 ;  /* 0x00000005025a7819 */ /* 0x000fe20000010203 */
[----:B------:R-:W-:Y:S01]  /*1a30*/  VIADD R70, R88, 0xffffffc0 ;  /* 0xffffffc058467836 */ /* 0x000fe20000000000 */
[----:B------:R-:W-:Y:S02]  /*1a40*/  IADD3 R93, PT, PT, R89, -0x1, RZ ;  /* 0xffffffff595d7810 */ /* 0x000fe40007ffe0ff */
[----:B------:R-:W-:Y:S01]  /*1a50*/  LOP3.LUT R114, R80, 0xc, RZ, 0xc0, !PT ;  /* 0x0000000c50727812 */ /* 0x000fe200078ec0ff */
        /* <DEDUP_REMOVED lines=8> */
[----:B------:R-:W-:Y:S02]  /*1ae0*/  @P0 IMAD.IADD R30, R19, 0x1, R9 ;  /* 0x00000001131e0824 */ /* 0x000fe400078e0209 */
[----:B------:R-:W-:Y:S01]  /*1af0*/  IMAD R9, R27, R6, RZ ;  /* 0x000000061b097224 */ /* 0x000fe200078e02ff */
[----:B------:R-:W-:Y:S01]  /*1b00*/  LOP3.LUT R16, R71, 0xc0, RZ, 0xc0, !PT ;  /* 0x000000c047107812 */ /* 0x000fe200078ec0ff */
[----:B------:R-:W-:Y:S02]  /*1b10*/  IMAD.X R19, RZ, RZ, R30, P1 ;  /* 0x000000ffff137224 */ /* 0x000fe400008e061e */
[----:B------:R-:W-:Y:S01]  /*1b20*/  IMAD R9, R0, R26, R9 ;  /* 0x0000001a00097224 */ /* 0x000fe200078e0209 */
[----:B------:R-:W-:Y:S01]  /*1b30*/  LOP3.LUT R16, R16, 0x18, R91, 0xf8, !PT ;  /* 0x0000001810107812 */ /* 0x000fe200078ef85b */
[----:B------:R-:W-:-:S02]  /*1b40*/  IMAD R11, R25, R145, RZ ;  /* 0x00000091190b7224 */ /* 0x000fc400078e02ff */
[----:B------:R-:W-:Y:S01]  /*1b50*/  IMAD.WIDE.U32 R18, R24, R145, R18 ;  /* 0x0000009118127225 */ /* 0x000fe200078e0012 */
[----:B------:R-:W-:-:S03]  /*1b60*/  IADD3 R23, PT, PT, R23, R9, RZ ;  /* 0x0000000917177210 */ /* 0x000fc60007ffe0ff */
[----:B------:R-:W-:Y:S01]  /*1b70*/  IMAD.WIDE.U32 R24, R147, 0x40, R120 ;  /* 0x0000004093187825 */ /* 0x000fe200078e0078 */
[----:B------:R-:W-:-:S03]  /*1b80*/  LOP3.LUT R16, R16, 0x18, R71, 0x78, !PT ;  /* 0x0000001810107812 */ /* 0x000fc600078e7847 */
[----:B------:R-:W-:Y:S02]  /*1b90*/  IMAD.IADD R19, R19, 0x1, R11 ;  /* 0x0000000113137824 */ /* 0x000fe400078e020b */
[-C--:B------:R-:W-:Y:S01]  /*1ba0*/  IMAD R9, R25, R20.reuse, RZ ;  /* 0x0000001419097224 */ /* 0x080fe200078e02ff */
[----:B------:R-:W-:Y:S01]  /*1bb0*/  MOV R17, 0x400 ;  /* 0x0000040000117802 */ /* 0x000fe20000000f00 */
[----:B------:R-:W-:Y:S01]  /*1bc0*/  IMAD.WIDE.U32 R18, R24, R20, R18 ;  /* 0x0000001418127225 */ /* 0x000fe200078e0012 */
[----:B------:R-:W-:Y:S02]  /*1bd0*/  LOP3.LUT R71, R16, 0x1f20, R71, 0xf8, !PT ;  /* 0x00001f2010477812 */ /* 0x000fe400078ef847 */
[----:B------:R-:W-:Y:S01]  /*1be0*/  IADD3 R16, P0, PT, R28, R10, RZ ;  /* 0x0000000a1c107210 */ /* 0x000fe20007f1e0ff */
[----:B------:R-:W-:Y:S01]  /*1bf0*/  IMAD R9, R24, R21, R9 ;  /* 0x0000001518097224 */ /* 0x000fe200078e0209 */
[----:B------:R-:W-:Y:S02]  /*1c00*/  SHF.R.S32.HI R11, RZ, 0x1f, R96 ;  /* 0x0000001fff0b7819 */ /* 0x000fe40000011460 */
[----:B-1----:R-:W-:-:S02]  /*1c10*/  LEA R92, R92, R17, 0x18 ;  /* 0x000000115c5c7211 */ /* 0x002fc400078ec0ff */
[----:B------:R-:W-:Y:S02]  /*1c20*/  IADD3.X R17, PT, PT, RZ, R8, RZ, P0, !PT ;  /* 0x00000008ff117210 */ /* 0x000fe400007fe4ff */
[----:B------:R-:W-:Y:S02]  /*1c30*/  IADD3 R9, PT, PT, R19, R9, RZ ;  /* 0x0000000913097210 */ /* 0x000fe40007ffe0ff */
        /* <DEDUP_REMOVED lines=9> */
[----:B------:R-:W-:Y:S01]  /*1cd0*/  ISETP.GT.U32.AND P0, PT, R89, R86, PT ;  /* 0x000000565900720c */ /* 0x000fe20003f04070 */
[----:B------:R-:W-:-:S04]  /*1ce0*/  IMAD.WIDE.U32 R16, R120, R136, R16 ;  /* 0x0000008878107225 */ /* 0x000fc800078e0010 */
[----:B------:R-:W-:Y:S01]  /*1cf0*/  IMAD.IADD R139, R17, 0x1, R139 ;  /* 0x00000001118b7824 */ /* 0x000fe200078e028b */
[----:B------:R-:W-:Y:S01]  /*1d00*/  LEA R140, P1, R16, R12, 0x1 ;  /* 0x0000000c108c7211 */ /* 0x000fe200078208ff */
[C---:B------:R-:W-:Y:S01]  /*1d10*/  IMAD.SHL.U32 R83, R20.reuse, 0x20, RZ ;  /* 0x0000002014537824 */ /* 0x040fe200078e00ff */
[----:B------:R-:W-:Y:S01]  /*1d20*/  SHF.L.U64.HI R94, R20, 0x5, R21 ;  /* 0x00000005145e7819 */ /* 0x000fe20000010215 */
[----:B------:R-:W-:Y:S01]  /*1d30*/  IMAD.SHL.U32 R136, R136, 0x20, RZ ;  /* 0x0000002088887824 */ /* 0x000fe200078e00ff */
[----:B------:R-:W-:Y:S02]  /*1d40*/  LEA.HI.X R139, R16, R13, R139, 0x1, P1 ;  /* 0x0000000d108b7211 */ /* 0x000fe400008f0c8b */
        /* <DEDUP_REMOVED lines=14> */
[----:B------:R-:W-:Y:S01]  /*1e30*/  MOV R112, R70 ;  /* 0x0000004600707202 */ /* 0x000fe20000000f00 */
[----:B------:R-:W-:Y:S01]  /*1e40*/  VIADD R82, R120, 0x20 ;  /* 0x0000002078527836 */ /* 0x000fe20000000000 */
[----:B------:R-:W-:Y:S01]  /*1e50*/  MOV R104, R142 ;  /* 0x0000008e00687202 */ /* 0x000fe20000000f00 */
[C---:B------:R-:W-:Y:S01]  /*1e60*/  IMAD R115, R89.reuse, -0x40, R96 ;  /* 0xffffffc059737824 */ /* 0x040fe200078e0260 */
[----:B------:R-:W-:Y:S01]  /*1e70*/  MOV R124, R140 ;  /* 0x0000008c007c7202 */ /* 0x000fe20000000f00 */
[----:B------:R-:W-:Y:S01]  /*1e80*/  IMAD R113, R89, -0x40, R81 ;  /* 0xffffffc059717824 */ /* 0x000fe200078e0251 */
[----:B------:R-:W-:Y:S01]  /*1e90*/  MOV R125, R139 ;  /* 0x0000008b007d7202 */ /* 0x000fe20000000f00 */
[----:B------:R-:W-:Y:S02]  /*1ea0*/  IMAD.MOV.U32 R111, RZ, RZ, R89 ;  /* 0x000000ffff6f7224 */ /* 0x000fe400078e0059 */
[----:B------:R-:W-:Y:S02]  /*1eb0*/  IMAD.MOV.U32 R105, RZ, RZ, R143 ;  /* 0x000000ffff697224 */ /* 0x000fe400078e008f */
[----:B--2---:R-:W-:-:S02]  /*1ec0*/  IMAD R2, R27, R146, RZ ;  /* 0x000000921b027224 */ /* 0x004fc400078e02ff */
        /* <DEDUP_REMOVED lines=8> */
[----:B------:R-:W-:Y:S02]  /*1f50*/  IMAD.MOV.U32 R22, RZ, RZ, R14 ;  /* 0x000000ffff167224 */ /* 0x000fe400078e000e */
[----:B-----5:R-:W-:Y:S02]  /*1f60*/  IMAD R3, R25, R6, RZ ;  /* 0x0000000619037224 */ /* 0x020fe400078e02ff */
[-C--:B------:R-:W-:Y:S02]  /*1f70*/  IMAD R15, R13, R112.reuse, RZ ;  /* 0x000000700d0f7224 */ /* 0x080fe400078e02ff */
[----:B------:R-:W-:Y:S01]  /*1f80*/  IMAD.WIDE.U32 R22, R12, R112, R22 ;  /* 0x000000700c167225 */ /* 0x000fe200078e0016 */
[----:B------:R-:W-:-:S03]  /*1f90*/  SHF.R.S32.HI R14, RZ, 0x1f, R96 ;  /* 0x0000001fff0e7819 */ /* 0x000fc60000011460 */
[----:B------:R-:W-:Y:S01]  /*1fa0*/  IMAD R2, R24, R0, R3 ;  /* 0x0000000018027224 */ /* 0x000fe200078e0203 */
[----:B------:R-:W-:Y:S02]  /*1fb0*/  IADD3 R3, P0, PT, -R96, R120, RZ ;  /* 0x0000007860037210 */ /* 0x000fe40007f1e1ff */
[----:B------:R-:W-:Y:S01]  /*1fc0*/  IADD3 R23, PT, PT, R23, R15, RZ ;  /* 0x0000000f17177210 */ /* 0x000fe20007ffe0ff */
[----:B------:R-:W-:Y:S01]  /*1fd0*/  IMAD R15, R21, R6, RZ ;  /* 0x00000006150f7224 */ /* 0x000fe200078e02ff */
[----:B------:R-:W-:Y:S01]  /*1fe0*/  IADD3.X R17, PT, PT, RZ, ~R14, RZ, P0, !PT ;  /* 0x8000000eff117210 */ /* 0x000fe200007fe4ff */
[----:B------:R-:W-:Y:S01]  /*1ff0*/  IMAD.WIDE.U32 R24, R6, R24, R26 ;  /* 0x0000001806187225 */ /* 0x000fe200078e001a */
[----:B------:R-:W-:-:S03]  /*2000*/  LEA.HI R117, R16, R16, RZ, 0x1 ;  /* 0x0000001010757211 */ /* 0x000fc600078f08ff */
[----:B------:R-:W-:Y:S02]  /*2010*/  IMAD R15, R20, R0, R15 ;  /* 0x00000000140f7224 */ /* 0x000fe400078e020f */
[----:B------:R-:W-:-:S04]  /*2020*/  IMAD.WIDE.U32 R22, R6, R20, R22 ;  /* 0x0000001406167225 */ /* 0x000fc800078e0016 */
[----:B------:R-:W-:Y:S02]  /*2030*/  IMAD.IADD R21, R25, 0x1, R2 ;  /* 0x0000000119157824 */ /* 0x000fe400078e0202 */
[----:B------:R-:W-:Y:S02]  /*2040*/  IMAD.MOV.U32 R20, RZ, RZ, R24 ;  /* 0x000000ffff147224 */ /* 0x000fe400078e0018 */
[----:B------:R-:W-:Y:S01]  /*2050*/  IMAD R0, R17, R126, RZ ;  /* 0x0000007e11007224 */ /* 0x000fe200078e02ff */
[----:B------:R-:W-:Y:S01]  /*2060*/  SHF.R.S32.HI R117, RZ, 0x1, R117 ;  /* 0x00000001ff757819 */ /* 0x000fe20000011475 */
[----:B------:R-:W-:-:S04]  /*2070*/  IMAD.WIDE.U32 R20, R126, R3, R20 ;  /* 0x000000037e147225 */ /* 0x000fc800078e0014 */
[----:B------:R-:W-:Y:S02]  /*2080*/  IMAD R0, R127, R3, R0 ;  /* 0x000000037f007224 */ /* 0x000fe400078e0200 */
[----:B------:R-:W-:Y:S01]  /*2090*/  IMAD.IADD R2, R7, 0x1, R70 ;  /* 0x0000000107027824 */ /* 0x000fe200078e0246 */
[----:B------:R-:W-:Y:S01]  /*20a0*/  IADD3 R15, PT, PT, R23, R15, RZ ;  /* 0x0000000f170f7210 */ /* 0x000fe20007ffe0ff */
[----:B------:R-:W-:Y:S01]  /*20b0*/  IMAD.IADD R95, R21, 0x1, R0 ;  /* 0x00000001155f7824 */ /* 0x000fe200078e0200 */
[----:B------:R-:W-:Y:S01]  /*20c0*/  MOV R14, R22 ;  /* 0x00000016000e7202 */ /* 0x000fe20000000f00 */
[----:B------:R-:W-:Y:S02]  /*20d0*/  IMAD R0, R120, R117, R114 ;  /* 0x0000007578007224 */ /* 0x000fe400078e0272 */
[----:B------:R-:W-:Y:S02]  /*20e0*/  IMAD R31, R17, R12, RZ ;  /* 0x0000000c111f7224 */ /* 0x000fe400078e02ff */
[----:B------:R-:W-:Y:S01]  /*20f0*/  IMAD R7, R117, R2, RZ ;  /* 0x0000000275077224 */ /* 0x000fe200078e02ff */
[----:B------:R-:W-:Y:S01]  /*2100*/  IADD3 R6, PT, PT, R114, R0, RZ ;  /* 0x0000000072067210 */ /* 0x000fe20007ffe0ff */
[----:B------:R-:W-:-:S02]  /*2110*/  IMAD R31, R13, R3, R31 ;  /* 0x000000030d1f7224 */ /* 0x000fc400078e021f */
[----:B------:R-:W-:Y:S01]  /*2120*/  IMAD.WIDE.U32 R14, R12, R3, R14 ;  /* 0x000000030c0e7225 */ /* 0x000fe200078e000e */
[C---:B------:R-:W-:Y:S02]  /*2130*/  IADD3 R3, P2, PT, R7.reuse, R0, RZ ;  /* 0x0000000007037210 */ /* 0x040fe40007f5e0ff */
[C---:B------:R-:W-:Y:S02]  /*2140*/  LEA R98, P0, R20.reuse, R18, 0x1 ;  /* 0x0000001214627211 */ /* 0x040fe400078008ff */
[----:B------:R-:W-:Y:S02]  /*2150*/  SHF.R.S32.HI R103, RZ, 0x1f, R7 ;  /* 0x0000001fff677819 */ /* 0x000fe40000011407 */
[----:B------:R-:W-:Y:S01]  /*2160*/  IADD3 R2, P1, PT, R7, R6, RZ ;  /* 0x0000000607027210 */ /* 0x000fe20007f3e0ff */
[----:B------:R-:W-:Y:S01]  /*2170*/  IMAD.IADD R31, R15, 0x1, R31 ;  /* 0x000000010f1f7824 */ /* 0x000fe200078e021f */
[----:B------:R-:W-:Y:S01]  /*2180*/  LEA.HI.X R95, R20, R19, R95, 0x1, P0 ;  /* 0x00000013145f7211 */ /* 0x000fe200000f0c5f */
[----:B------:R-:W-:Y:S01]  /*2190*/  IMAD.SHL.U32 R32, R3, 0x2, RZ ;  /* 0x0000000203207824 */ /* 0x000fe200078e00ff */
[----:B------:R-:W-:-:S02]  /*21a0*/  LEA R30, P0, R14, R10, 0x1 ;  /* 0x0000000a0e1e7211 */ /* 0x000fc400078008ff */
[-C--:B------:R-:W-:Y:S02]  /*21b0*/  LEA.HI.X.SX32 R0, R0, R103.reuse, 0x1, P2 ;  /* 0x0000006700007211 */ /* 0x080fe400010f0eff */
[----:B------:R-:W-:Y:S02]  /*21c0*/  LEA.HI.X.SX32 R103, R6, R103, 0x1, P1 ;  /* 0x0000006706677211 */ /* 0x000fe400008f0eff */
[----:B------:R-:W-:Y:S02]  /*21d0*/  SHF.L.U32 R102, R2, 0x1, RZ ;  /* 0x0000000102667819 */ /* 0x000fe400000006ff */
[----:B------:R-:W-:Y:S02]  /*21e0*/  LEA.HI.X R31, R14, R11, R31, 0x1, P0 ;  /* 0x0000000b0e1f7211 */ /* 0x000fe400000f0c1f */
[----:B------:R-:W-:Y:S02]  /*21f0*/  IADD3 R68, P1, PT, R8, R32, RZ ;  /* 0x0000002008447210 */ /* 0x000fe40007f3e0ff */
[----:B------:R-:W-:-:S02]  /*2200*/  SHF.L.U64.HI R0, R3, 0x1, R0 ;  /* 0x0000000103007819 */ /* 0x000fc40000010200 */
[----:B------:R-:W-:Y:S02]  /*2210*/  SHF.L.U64.HI R103, R2, 0x1, R103 ;  /* 0x0000000102677819 */ /* 0x000fe40000010267 */
[----:B------:R-:W-:Y:S02]  /*2220*/  IADD3 R100, P3, PT, R8, R102, RZ ;  /* 0x0000006608647210 */ /* 0x000fe40007f7e0ff */
[C---:B------:R-:W-:Y:S02]  /*2230*/  IADD3 R32, P0, PT, R4.reuse, R32, RZ ;  /* 0x0000002004207210 */ /* 0x040fe40007f1e0ff */
[----:B------:R-:W-:Y:S02]  /*2240*/  IADD3 R102, P2, PT, R4, R102, RZ ;  /* 0x0000006604667210 */ /* 0x000fe40007f5e0ff */
[----:B------:R-:W-:Y:S01]  /*2250*/  SHF.L.U32 R117, R117, 0x5, RZ ;  /* 0x0000000575757819 */ /* 0x000fe200000006ff */
[C-C-:B------:R-:W-:Y:S01]  /*2260*/  IMAD.X R69, R9.reuse, 0x1, R0.reuse, P1 ;  /* 0x0000000109457824 */ /* 0x140fe200008e0600 */
[----:B------:R-:W-:Y:S01]  /*2270*/  IADD3.X R97, PT, PT, R9, R103, RZ, P3, !PT ;  /* 0x0000006709617210 */ /* 0x000fe20001ffe4ff */
[----:B------:R-:W-:Y:S01]  /*2280*/  IMAD.X R33, R5, 0x1, R0, P0 ;  /* 0x0000000105217824 */ /* 0x000fe200000e0600 */
[----:B------:R-:W-:-:S02]  /*2290*/  SHF.L.U64.HI R107, R12, 0x5, R13 ;  /* 0x000000050c6b7819 */ /* 0x000fc4000001020d */
[----:B------:R-:W-:Y:S02]  /*22a0*/  SHF.L.U32 R109, R12, 0x5, RZ ;  /* 0x000000050c6d7819 */ /* 0x000fe400000006ff */
[----:B------:R-:W-:Y:S02]  /*22b0*/  IADD3.X R103, PT, PT, R5, R103, RZ, P2, !PT ;  /* 0x0000006705677210 */ /* 0x000fe400017fe4ff */
[C---:B------:R-:W-:Y:S02]  /*22c0*/  LOP3.LUT R26, R28.reuse, 0x20, RZ, 0xfc, !PT ;  /* 0x000000201c1a7812 */ /* 0x040fe400078efcff */
[----:B------:R-:W-:Y:S02]  /*22d0*/  LOP3.LUT R25, R28, 0x40, RZ, 0xfc, !PT ;  /* 0x000000401c197812 */ /* 0x000fe400078efcff */
[----:B------:R-:W-:-:S07]  /*22e0*/  SHF.R.S32.HI R106, RZ, 0x1f, R117 ;  /* 0x0000001fff6a7819 */ /* 0x000fce0000011475 */
.L_x_10321:
        /* <DEDUP_REMOVED lines=57> */
.L_x_10308:
        /* <DEDUP_REMOVED lines=141> */
.L_x_10312:
[----:B------:R-:W-:Y:S05]  /*2f50*/  BSYNC.RECONVERGENT B0 ;  /* 0x0000000000007941 */ /* 0x000fea0003800200 */
.L_x_10311:
        /* <DEDUP_REMOVED lines=147> */
.L_x_10314:
[----:B------:R-:W-:Y:S05]  /*3890*/  BSYNC.RECONVERGENT B0 ;  /* 0x0000000000007941 */ /* 0x000fea0003800200 */
.L_x_10313:
[----:B------:R-:W3:Y:S02]  /*38a0*/  LD.E R3, desc[UR4][R84.64+0xd0] ;  /* 0x0000d00454037980 */ /* 0x000ee4000c101900 */
[----:B---3--:R-:W-:Y:S05]  /*38b0*/  IMAD.U32 R3, R3, -0x20, RZ ;  /* 0xffffffe003037824 */ /* 0x008fea00078e00ff */
[C---:B------:R-:W-:Y:S02]  /*38c0*/  LEA R32, P1, R3.reuse, R32, 0x1 ;  /* 0x0000002003207211 */ /* 0x040fe400078208ff */
[C---:B------:R-:W-:Y:S02]  /*38d0*/  LEA R68, P0, R3.reuse, R68, 0x1 ;  /* 0x0000004403447211 */ /* 0x040fe400078008ff */
[C---:B------:R-:W-:Y:S02]  /*38e0*/  LEA.HI.X.SX32 R33, R3.reuse, R33, 0x1, P1 ;  /* 0x0000002103217211 */ /* 0x040fe400008f0eff */
[----:B------:R-:W-:Y:S01]  /*38f0*/  LEA.HI.X.SX32 R69, R3, R69, 0x1, P0 ;  /* 0x0000004503457211 */ /* 0x000fe200000f0eff */
[----:B------:R-:W-:Y:S05]  /*3900*/  BRA `(.L_x_10309) ;  /* 0x0000002000347947 */ /* 0x000fea0003800000 */
.L_x_10310:
        /* <DEDUP_REMOVED lines=258> */
.L_x_10316:
[----:B------:R-:W-:Y:S05]  /*4930*/  BSYNC.RECONVERGENT B0 ;  /* 0x0000000000007941 */ /* 0x000fea0003800200 */
.L_x_10315:
        /* <DEDUP_REMOVED lines=53> */
[----:B------:R-:W-:Y:S01]  /*4c90*/  LEA R128, P4, R136, R124, 0x1 ;  /* 0x0000007c88807211 */ /* 0x000fe200078808ff */
        /* <DEDUP_REMOVED lines=32> */
[----:B------:R-:W-:Y:S01]  /*4ea0*/  @!P1 SEL R41, R37, R34, P2 ;  /* 0x0000002225299207 */ /* 0x000fe20001000000 */
        /* <DEDUP_REMOVED lines=61> */
[----:B------:R-:W-:Y:S01]  /*5280*/  @P2 FADD.FTZ R45, -R45, -RZ ;  /* 0x800000ff2d2d2221 */ /* 0x000fe20000010100 */
[----:B------:R-:W-:Y:S01]  /*5290*/  @!P0 ISETP.GT.AND P2, PT, R35, 0x40, PT ;  /* 0x000000402300880c */ /* 0x000fe20003f44270 */
[----:B------:R-:W-:Y:S01]  /*52a0*/  @!P1 FMUL.FTZ R12, R46, R51 ;  /* 0x000000332e0c9220 */ /* 0x000fe20000410000 */
[----:B------:R-:W-:Y:S02]  /*52b0*/  @!P1 IMAD.U32 R62, R78, 0x10000, RZ ;  /* 0x000100004e3e9824 */ /* 0x000fe400078e00ff */
[----:B------:R-:W-:Y:S01]  /*52c0*/  @!P1 FMUL.FTZ R13, R41, R48 ;  /* 0x00000030290d9220 */ /* 0x000fe20000410000 */
[----:B------:R-:W-:Y:S01]  /*52d0*/  @!P0 SEL R118, R34, RZ, !P2 ;  /* 0x000000ff22768207 */ /* 0x000fe20005000000 */
        /* <DEDUP_REMOVED lines=9> */
[----:B------:R-:W-:Y:S01]  /*5370*/  @!P0 IADD3 R99, P4, PT, R117, R118, RZ ;  /* 0x0000007675638210 */ /* 0x000fe20007f9e0ff */
[----:B------:R-:W-:Y:S01]  /*5380*/  @!P1 FMUL.FTZ R15, R27, R42 ;  /* 0x0000002a1b0f9220 */ /* 0x000fe20000410000 */
[----:B------:R-:W-:Y:S01]  /*5390*/  @!P1 F2FP.BF16.F32.PACK_AB R130, R12, R11 ;  /* 0x0000000b0c82923e */ /* 0x000fe200000010ff */
[----:B------:R-:W-:Y:S01]  /*53a0*/  @!P1 IMAD.U32 R64, R79, 0x10000, RZ ;  /* 0x000100004f409824 */ /* 0x000fe200078e00ff */
[----:B------:R-:W-:Y:S01]  /*53b0*/  @!P0 SEL R27, R37, R34, P2 ;  /* 0x00000022251b8207 */ /* 0x000fe20001000000 */
[----:B------:R-:W-:Y:S01]  /*53c0*/  @!P1 FMUL.FTZ R16, R43, R36 ;  /* 0x000000242b109220 */ /* 0x000fe20000410000 */
[----:B------:R-:W-:Y:S01]  /*53d0*/  @!P1 FFMA.FTZ R14, R57, R63, R14 ;  /* 0x0000003f390e9223 */ /* 0x000fe2000001000e */
[----:B------:R-:W-:Y:S01]  /*53e0*/  @!P1 FFMA.FTZ R15, R54, R64, R15 ;  /* 0x00000040360f9223 */ /* 0x000fe2000001000f */
[----:B------:R-:W-:Y:S01]  /*53f0*/  @!P0 IMAD.X R118, R106, 0x1, R101, P4 ;  /* 0x000000016a768824 */ /* 0x000fe200020e0665 */
[----:B------:R-:W-:Y:S01]  /*5400*/  @!P1 F2FP.BF16.F32.PACK_AB R101, R10, R9 ;  /* 0x000000090a65923e */ /* 0x000fe200000010ff */
[----:B------:R-:W-:Y:S01]  /*5410*/  @!P1 FFMA.FTZ R16, R59, R65, R16 ;  /* 0x000000413b109223 */ /* 0x000fe20000010010 */
[----:B------:R-:W-:Y:S01]  /*5420*/  @!P1 F2FP.BF16.F32.PACK_AB R131, R14, R13 ;  /* 0x0000000d0e83923e */ /* 0x000fe200000010ff */
[----:B------:R-:W-:Y:S01]  /*5430*/  @!P1 IMAD.MOV.U32 R73, RZ, RZ, R130 ;  /* 0x000000ffff499224 */ /* 0x000fe200078e0082 */
[----:B------:R-:W-:Y:S01]  /*5440*/  @!P0 SHF.L.U64.HI R118, R99, 0x1, R118 ;  /* 0x0000000163768819 */ /* 0x000fe20000010276 */
[----:B------:R-:W-:Y:S01]  /*5450*/  @!P0 IMAD.WIDE R40, R27, 0x2, R38 ;  /* 0x000000021b288825 */ /* 0x000fe200078e0226 */
[----:B------:R-:W-:Y:S02]  /*5460*/  @!P1 F2FP.BF16.F32.PACK_AB R132, R16, R15 ;  /* 0x0000000f1084923e */ /* 0x000fe400000010ff */
[----:B------:R-:W-:Y:S01]  /*5470*/  @!P1 MOV R72, R101 ;  /* 0x0000006500489202 */ /* 0x000fe20000000f00 */
        /* <DEDUP_REMOVED lines=78> */
.L_x_10318:
[----:B------:R-:W-:Y:S05]  /*5960*/  BSYNC.RECONVERGENT B0 ;  /* 0x0000000000007941 */ /* 0x000fea0003800200 */
.L_x_10317:
[----:B------:R-:W3:Y:S01]  /*5970*/  LD.E R3, desc[UR4][R84.64+0xd0] ;  /* 0x0000d00454037980 */ /* 0x000ee2000c101900 */
[----:B------:R-:W-:Y:S02]  /*5980*/  IMAD.MOV.U32 R101, RZ, RZ, R97 ;  /* 0x000000ffff657224 */ /* 0x000fe400078e0061 */
[----:B---3--:R-:W-:Y:S05]  /*5990*/  IMAD.U32 R3, R3, -0x20, RZ ;  /* 0xffffffe003037824 */ /* 0x008fea00078e00ff */
[C---:B------:R-:W-:Y:S02]  /*59a0*/  LEA R102, P1, R3.reuse, R102, 0x1 ;  /* 0x0000006603667211 */ /* 0x040fe400078208ff */
[C---:B------:R-:W-:Y:S02]  /*59b0*/  LEA R100, P0, R3.reuse, R100, 0x1 ;  /* 0x0000006403647211 */ /* 0x040fe400078008ff */
[C---:B------:R-:W-:Y:S02]  /*59c0*/  LEA.HI.X.SX32 R103, R3.reuse, R103, 0x1, P1 ;  /* 0x0000006703677211 */ /* 0x040fe400008f0eff */
[----:B------:R-:W-:Y:S09]  /*59d0*/  LEA.HI.X.SX32 R97, R3, R101, 0x1, P0 ;  /* 0x0000006503617211 */ /* 0x000ff200000f0eff */
.L_x_10309:
[----:B------:R-:W-:Y:S05]  /*59e0*/  BSYNC.RECONVERGENT B1 ;  /* 0x0000000000017941 */ /* 0x000fea0003800200 */
.L_x_10307:
        /* <DEDUP_REMOVED lines=103> */
.L_x_10320:
[----:B------:R-:W-:Y:S05]  /*6060*/  BSYNC.RECONVERGENT B0 ;  /* 0x0000000000007941 */ /* 0x000fea0003800200 */
.L_x_10319:
[----:B------:R-:W-:Y:S05]  /*6070*/  @P3 BRA `(.L_x_10321) ;  /* 0xffffffc0009c3947 */ /* 0x000fea000383ffff */
.L_x_10306:
        /* <DEDUP_REMOVED lines=18> */
.L_x_10325:
[----:B------:R-:W-:Y:S05]  /*61a0*/  BSYNC.RECONVERGENT B0 ;  /* 0x0000000000007941 */ /* 0x000fea0003800200 */
.L_x_10324:
        /* <DEDUP_REMOVED lines=10> */
.L_x_10323:
[----:B------:R-:W2:Y:S01]  /*6250*/  LD.E.64 R4, desc[UR4][R84.64+0xf0] ;  /* 0x0000f00454047980 */ /* 0x000ea2000c101b00 */
[----:B------:R-:W-:-:S03]  /*6260*/  IMAD.MOV.U32 R2, RZ, RZ, RZ ;  /* 0x000000ffff027224 */ /* 0x000fc600078e00ff */
[----:B------:R-:W3:Y:S04]  /*6270*/  LD.E.U8 R0, desc[UR4][R84.64+0x1b3] ;  /* 0x0001b30454007980 */ /* 0x000ee8000c101100 */
[----:B------:R1:W5:Y:S04]  /*6280*/  LD.E.64 R34, desc[UR4][R84.64+0x148] ;  /* 0x0001480454227980 */ /* 0x000368000c101b00 */
        /* <DEDUP_REMOVED lines=75> */
.L_x_10331:
[----:B------:R-:W-:Y:S05]  /*6740*/  BSYNC.RECONVERGENT B0 ;  /* 0x0000000000007941 */ /* 0x000fea0003800200 */
.L_x_10330:
[----:B------:R2:W-:Y:S04]  /*6750*/  STS.128 [R71], R8 ;  /* 0x0000000847007388 */ /* 0x0005e80000000c00 */
        /* <DEDUP_REMOVED lines=14> */
[----:B------:R-:W-:Y:S02]  /*6840*/  LOP3.LUT R10, R5, 0xffff0000, RZ, 0xc0, !PT ;  /* 0xffff0000050a7812 */ /* 0x000fe400078ec0ff */
[----:B----4-:R-:W-:Y:S01]  /*6850*/  LOP3.LUT R13, R6, 0xffff0000, RZ, 0xc0, !PT ;  /* 0xffff0000060d7812 */ /* 0x010fe200078ec0ff */
[----:B------:R-:W-:Y:S01]  /*6860*/  FMUL.FTZ R9, R0, R11 ;  /* 0x0000000b00097220 */ /* 0x000fe20000410000 */
[----:B------:R-:W-:Y:S01]  /*6870*/  LOP3.LUT R12, R7, 0xffff0000, RZ, 0xc0, !PT ;  /* 0xffff0000070c7812 */ /* 0x000fe200078ec0ff */
[----:B------:R-:W-:-:S02]  /*6880*/  FMUL.FTZ R14, R15, R10 ;  /* 0x0000000a0f0e7220 */ /* 0x000fc40000410000 */
[-C--:B------:R-:W-:Y:S01]  /*6890*/  FMUL.FTZ R0, R0, R13.reuse ;  /* 0x0000000d00007220 */ /* 0x080fe20000410000 */
[----:B------:R-:W-:Y:S01]  /*68a0*/  FFMA.FTZ R9, R2, R13, -R9 ;  /* 0x0000000d02097223 */ /* 0x000fe20000010809 */
[----:B------:R-:W-:Y:S01]  /*68b0*/  IMAD.U32 R13, R6, 0x10000, RZ ;  /* 0x00010000060d7824 */ /* 0x000fe200078e00ff */
[----:B------:R-:W-:Y:S01]  /*68c0*/  SHF.L.U32 R6, R7, 0x10, RZ ;  /* 0x0000001007067819 */ /* 0x000fe200000006ff */
[----:B------:R-:W-:Y:S01]  /*68d0*/  FFMA.FTZ R0, R2, R11, R0 ;  /* 0x0000000b02007223 */ /* 0x000fe20000010000 */
[----:B------:R-:W-:Y:S01]  /*68e0*/  SHF.L.U32 R11, R4, 0x10, RZ ;  /* 0x00000010040b7819 */ /* 0x000fe200000006ff */
[-C--:B------:R-:W-:Y:S01]  /*68f0*/  FMUL.FTZ R2, R15, R12.reuse ;  /* 0x0000000c0f027220 */ /* 0x080fe20000410000 */
[----:B------:R-:W-:Y:S01]  /*6900*/  SHF.L.U32 R4, R5, 0x10, RZ ;  /* 0x0000001005047819 */ /* 0x000fe200000006ff */
[C---:B------:R-:W-:Y:S02]  /*6910*/  FFMA.FTZ R14, R17.reuse, R12, -R14 ;  /* 0x0000000c110e7223 */ /* 0x040fe4000001080e */
        /* <DEDUP_REMOVED lines=13> */
.L_x_10333:
[----:B------:R-:W-:Y:S05]  /*69f0*/  BSYNC.RECONVERGENT B0 ;  /* 0x0000000000007941 */ /* 0x000fea0003800200 */
.L_x_10332:
        /* <DEDUP_REMOVED lines=9> */
[----:B---3--:R-:W-:Y:S01]  /*6a90*/  IMAD.U32 R14, R10, 0x10000, RZ ;  /* 0x000100000a0e7824 */ /* 0x008fe200078e00ff */
[----:B------:R-:W-:Y:S02]  /*6aa0*/  SHF.L.U32 R2, R9, 0x10, RZ ;  /* 0x0000001009027819 */ /* 0x000fe400000006ff */
[C---:B------:R-:W-:Y:S02]  /*6ab0*/  SHF.L.U32 R9, R8.reuse, 0x10, RZ ;  /* 0x0000001008097819 */ /* 0x040fe400000006ff */
[----:B------:R-:W-:-:S02]  /*6ac0*/  LOP3.LUT R22, R8, 0xffff0000, RZ, 0xc0, !PT ;  /* 0xffff000008167812 */ /* 0x000fc400078ec0ff */
[C---:B------:R-:W-:Y:S02]  /*6ad0*/  SHF.L.U32 R19, R11.reuse, 0x10, RZ ;  /* 0x000000100b137819 */ /* 0x040fe400000006ff */
[----:B------:R-:W-:Y:S02]  /*6ae0*/  LOP3.LUT R17, R11, 0xffff0000, RZ, 0xc0, !PT ;  /* 0xffff00000b117812 */ /* 0x000fe400078ec0ff */
[----:B----4-:R-:W-:Y:S02]  /*6af0*/  LOP3.LUT R20, R10, 0xffff0000, RZ, 0xc0, !PT ;  /* 0xffff00000a147812 */ /* 0x010fe400078ec0ff */
        /* <DEDUP_REMOVED lines=28> */
.L_x_10335:
[----:B------:R-:W-:Y:S05]  /*6cc0*/  BSYNC.RECONVERGENT B0 ;  /* 0x0000000000007941 */ /* 0x000fea0003800200 */
.L_x_10334:
[----:B-----5:R2:W-:Y:S02]  /*6cd0*/  STS.128 [R71+0x2000], R8 ;  /* 0x0020000847007388 */ /* 0x0205e40000000c00 */
.L_x_10329:
[----:B------:R-:W-:Y:S05]  /*6ce0*/  BSYNC.RECONVERGENT B1 ;  /* 0x0000000000017941 */ /* 0x000fea0003800200 */
.L_x_10328:
        /* <DEDUP_REMOVED lines=16> */
[----:B------:R-:W-:Y:S02]  /*6df0*/  IADD3 R4, P1, PT, R32, R7, RZ ;  /* 0x0000000720047210 */ /* 0x000fe40007f3e0ff */
[----:B------:R-:W-:-:S03]  /*6e00*/  IADD3.X R7, PT, PT, R35, R5, RZ, P2, !PT ;  /* 0x0000000523077210 */ /* 0x000fc600017fe4ff */
[----:B------:R-:W-:-:S03]  /*6e10*/  IMAD.X R5, R33, 0x1, R5, P1 ;  /* 0x0000000121057824 */ /* 0x000fc600008e0605 */
[----:B------:R-:W4:Y:S04]  /*6e20*/  LD.E.64 R6, desc[UR4][R6.64] ;  /* 0x0000000406067980 */ /* 0x000f28000c101b00 */
[----:B------:R-:W3:Y:S01]  /*6e30*/  LD.E.64 R4, desc[UR4][R4.64] ;  /* 0x0000000404047980 */ /* 0x000ee2000c101b00 */
[C---:B------:R-:W-:Y:S02]  /*6e40*/  SHF.L.U32 R2, R13.reuse, 0x10, RZ ;  /* 0x000000100d027819 */ /* 0x040fe400000006ff */
[----:B------:R-:W-:Y:S01]  /*6e50*/  LOP3.LUT R0, R13, 0xffff0000, RZ, 0xc0, !PT ;  /* 0xffff00000d007812 */ /* 0x000fe200078ec0ff */
[C---:B--2---:R-:W-:Y:S01]  /*6e60*/  IMAD.U32 R8, R12.reuse, 0x10000, RZ ;  /* 0x000100000c087824 */ /* 0x044fe200078e00ff */
[----:B------:R-:W-:Y:S02]  /*6e70*/  SHF.L.U32 R17, R15, 0x10, RZ ;  /* 0x000000100f117819 */ /* 0x000fe400000006ff */
[----:B------:R-:W-:-:S02]  /*6e80*/  LOP3.LUT R22, R12, 0xffff0000, RZ, 0xc0, !PT ;  /* 0xffff00000c167812 */ /* 0x000fc400078ec0ff */
[----:B------:R-:W-:Y:S01]  /*6e90*/  LOP3.LUT R15, R15, 0xffff0000, RZ, 0xc0, !PT ;  /* 0xffff00000f0f7812 */ /* 0x000fe200078ec0ff */
[C---:B------:R-:W-:Y:S01]  /*6ea0*/  IMAD.U32 R19, R14.reuse, 0x10000, RZ ;  /* 0x000100000e137824 */ /* 0x040fe200078e00ff */
[----:B------:R-:W-:Y:S02]  /*6eb0*/  LOP3.LUT R23, R14, 0xffff0000, RZ, 0xc0, !PT ;  /* 0xffff00000e177812 */ /* 0x000fe400078ec0ff */
[----:B----4-:R-:W-:Y:S02]  /*6ec0*/  LOP3.LUT R13, R6, 0xffff0000, RZ, 0xc0, !PT ;  /* 0xffff0000060d7812 */ /* 0x010fe400078ec0ff */
[----:B---3--:R-:W-:Y:S02]  /*6ed0*/  LOP3.LUT R11, R4, 0xffff0000, RZ, 0xc0, !PT ;  /* 0xffff0000040b7812 */ /* 0x008fe400078ec0ff */
[----:B------:R-:W-:-:S03]  /*6ee0*/  LOP3.LUT R10, R5, 0xffff0000, RZ, 0xc0, !PT ;  /* 0xffff0000050a7812 */ /* 0x000fc600078ec0ff */
[C---:B------:R-:W-:Y:S01]  /*6ef0*/  FMUL.FTZ R9, R0.reuse, R11 ;  /* 0x0000000b00097220 */ /* 0x040fe20000410000 */
[-C--:B------:R-:W-:Y:S01]  /*6f00*/  FMUL.FTZ R0, R0, R13.reuse ;  /* 0x0000000d00007220 */ /* 0x080fe20000410000 */
[----:B------:R-:W-:Y:S01]  /*6f10*/  LOP3.LUT R12, R7, 0xffff0000, RZ, 0xc0, !PT ;  /* 0xffff0000070c7812 */ /* 0x000fe200078ec0ff */
[C---:B------:R-:W-:Y:S01]  /*6f20*/  FMUL.FTZ R14, R15.reuse, R10 ;  /* 0x0000000a0f0e7220 */ /* 0x040fe20000410000 */
[C---:B------:R-:W-:Y:S01]  /*6f30*/  FFMA.FTZ R9, R2.reuse, R13, -R9 ;  /* 0x0000000d02097223 */ /* 0x040fe20000010809 */
[----:B------:R-:W-:Y:S01]  /*6f40*/  FFMA.FTZ R0, R2, R11, R0 ;  /* 0x0000000b02007223 */ /* 0x000fe20000010000 */
[----:B------:R-:W-:Y:S01]  /*6f50*/  SHF.L.U32 R11, R4, 0x10, RZ ;  /* 0x00000010040b7819 */ /* 0x000fe200000006ff */
[-C--:B------:R-:W-:Y:S01]  /*6f60*/  FMUL.FTZ R2, R15, R12.reuse ;  /* 0x0000000c0f027220 */ /* 0x080fe20000410000 */
[----:B------:R-:W-:Y:S01]  /*6f70*/  SHF.L.U32 R4, R5, 0x10, RZ ;  /* 0x0000001005047819 */ /* 0x000fe200000006ff */
[----:B------:R-:W-:Y:S02]  /*6f80*/  IMAD.U32 R13, R6, 0x10000, RZ ;  /* 0x00010000060d7824 */ /* 0x000fe400078e00ff */
[----:B------:R-:W-:Y:S01]  /*6f90*/  FFMA.FTZ R14, R17, R12, -R14 ;  /* 0x0000000c110e7223 */ /* 0x000fe2000001080e */
[----:B------:R-:W-:-:S02]  /*6fa0*/  IMAD.U32 R6, R7, 0x10000, RZ ;  /* 0x0001000007067824 */ /* 0x000fc400078e00ff */
        /* <DEDUP_REMOVED lines=9> */
[----:B------:R-:W-:Y:S02]  /*7040*/  F2FP.BF16.F32.PACK_AB R15, R17, R14 ;  /* 0x0000000e110f723e */ /* 0x000fe400000010ff */
[----:B------:R-:W-:-:S02]  /*7050*/  F2FP.BF16.F32.PACK_AB R13, R0, R9 ;  /* 0x00000009000d723e */ /* 0x000fc400000010ff */
[----:B------:R-:W-:Y:S02]  /*7060*/  F2FP.BF16.F32.PACK_AB R12, R22, R5 ;  /* 0x00000005160c723e */ /* 0x000fe400000010ff */
[----:B------:R-:W-:Y:S02]  /*7070*/  F2FP.BF16.F32.PACK_AB R14, R23, R2 ;  /* 0x00000002170e723e */ /* 0x000fe400000010ff */
.L_x_10337:
[----:B------:R-:W-:Y:S05]  /*7080*/  BSYNC.RECONVERGENT B0 ;  /* 0x0000000000007941 */ /* 0x000fea0003800200 */
.L_x_10336:
        /* <DEDUP_REMOVED lines=12> */
[----:B------:R-:W2:Y:S04]  /*7150*/  LD.E.64 R4, desc[UR4][R4.64+0x20] ;  /* 0x0000200404047980 */ /* 0x000ea8000c101b00 */
[----:B------:R-:W3:Y:S01]  /*7160*/  LD.E.64 R6, desc[UR4][R24.64+0x20] ;  /* 0x0000200418067980 */ /* 0x000ee2000c101b00 */
[C---:B-----5:R-:W-:Y:S01]  /*7170*/  LOP3.LUT R0, R9.reuse, 0xffff0000, RZ, 0xc0, !PT ;  /* 0xffff000009007812 */ /* 0x060fe200078ec0ff */
[----:B------:R-:W-:Y:S01]  /*7180*/  IMAD.U32 R2, R9, 0x10000, RZ ;  /* 0x0001000009027824 */ /* 0x000fe200078e00ff */
[C---:B------:R-:W-:Y:S01]  /*7190*/  SHF.L.U32 R9, R8.reuse, 0x10, RZ ;  /* 0x0000001008097819 */ /* 0x040fe200000006ff */
[C---:B------:R-:W-:Y:S01]  /*71a0*/  IMAD.U32 R19, R11.reuse, 0x10000, RZ ;  /* 0x000100000b137824 */ /* 0x040fe200078e00ff */
[----:B------:R-:W-:Y:S02]  /*71b0*/  LOP3.LUT R22, R8, 0xffff0000, RZ, 0xc0, !PT ;  /* 0xffff000008167812 */ /* 0x000fe400078ec0ff */
[----:B------:R-:W-:-:S02]  /*71c0*/  LOP3.LUT R17, R11, 0xffff0000, RZ, 0xc0, !PT ;  /* 0xffff00000b117812 */ /* 0x000fc400078ec0ff */
[C---:B----4-:R-:W-:Y:S02]  /*71d0*/  SHF.L.U32 R14, R10.reuse, 0x10, RZ ;  /* 0x000000100a0e7819 */ /* 0x050fe400000006ff */
[----:B------:R-:W-:Y:S02]  /*71e0*/  LOP3.LUT R23, R10, 0xffff0000, RZ, 0xc0, !PT ;  /* 0xffff00000a177812 */ /* 0x000fe400078ec0ff */
[C---:B--2---:R-:W-:Y:S01]  /*71f0*/  LOP3.LUT R13, R4.reuse, 0xffff0000, RZ, 0xc0, !PT ;  /* 0xffff0000040d7812 */ /* 0x044fe200078ec0ff */
        /* <DEDUP_REMOVED lines=9> */
[C---:B------:R-:W-:Y:S01]  /*7290*/  FFMA.FTZ R11, R2.reuse, R15, -R11 ;  /* 0x0000000f020b7223 */ /* 0x040fe2000001080b */
[-C--:B------:R-:W-:Y:S01]  /*72a0*/  FFMA.FTZ R10, R19, R12.reuse, -R10 ;  /* 0x0000000c130a7223 */ /* 0x080fe2000001080a */
[----:B------:R-:W-:Y:S01]  /*72b0*/  SHF.L.U32 R7, R7, 0x10, RZ ;  /* 0x0000001007077819 */ /* 0x000fe200000006ff */
[----:B------:R-:W-:Y:S01]  /*72c0*/  FFMA.FTZ R0, R2, R13, R0 ;  /* 0x0000000d02007223 */ /* 0x000fe20000010000 */
[----:B------:R-:W-:Y:S01]  /*72d0*/  FMUL.FTZ R2, R17, R12 ;  /* 0x0000000c11027220 */ /* 0x000fe20000410000 */
[----:B------:R-:W-:Y:S01]  /*72e0*/  FMUL.FTZ R15, R22, R6 ;  /* 0x00000006160f7220 */ /* 0x000fe20000410000 */
[----:B------:R-:W-:-:S02]  /*72f0*/  FMUL.FTZ R13, R23, R5 ;  /* 0x00000005170d7220 */ /* 0x000fc40000410000 */
[----:B------:R-:W-:Y:S01]  /*7300*/  FFMA.FTZ R19, R19, R8, R2 ;  /* 0x0000000813137223 */ /* 0x000fe20000010002 */
[-C--:B------:R-:W-:Y:S01]  /*7310*/  FMUL.FTZ R2, R22, R4.reuse ;  /* 0x0000000416027220 */ /* 0x080fe20000410000 */
[-C--:B------:R-:W-:Y:S01]  /*7320*/  FMUL.FTZ R8, R23, R7.reuse ;  /* 0x0000000717087220 */ /* 0x080fe20000410000 */
[C---:B------:R-:W-:Y:S01]  /*7330*/  FFMA.FTZ R15, R9.reuse, R4, R15 ;  /* 0x00000004090f7223 */ /* 0x040fe2000001000f */
[C---:B------:R-:W-:Y:S01]  /*7340*/  FFMA.FTZ R13, R14.reuse, R7, -R13 ;  /* 0x000000070e0d7223 */ /* 0x040fe2000001080d */
[----:B------:R-:W-:Y:S01]  /*7350*/  FFMA.FTZ R2, R9, R6, -R2 ;  /* 0x0000000609027223 */ /* 0x000fe20000010802 */
[----:B------:R-:W-:Y:S01]  /*7360*/  FFMA.FTZ R8, R14, R5, R8 ;  /* 0x000000050e087223 */ /* 0x000fe20000010008 */
[----:B------:R-:W-:Y:S02]  /*7370*/  F2FP.BF16.F32.PACK_AB R9, R0, R11 ;  /* 0x0000000b0009723e */ /* 0x000fe400000010ff */
[----:B------:R-:W-:Y:S02]  /*7380*/  F2FP.BF16.F32.PACK_AB R11, R19, R10 ;  /* 0x0000000a130b723e */ /* 0x000fe400000010ff */
[----:B------:R-:W-:-:S02]  /*7390*/  F2FP.BF16.F32.PACK_AB R2, R15, R2 ;  /* 0x000000020f02723e */ /* 0x000fc400000010ff */
[----:B------:R-:W-:Y:S02]  /*73a0*/  F2FP.BF16.F32.PACK_AB R10, R8, R13 ;  /* 0x0000000d080a723e */ /* 0x000fe400000010ff */
[----:B------:R-:W-:Y:S02]  /*73b0*/  MOV R8, R2 ;  /* 0x0000000200087202 */ /* 0x000fe40000000f00 */
.L_x_10339:
[----:B------:R-:W-:Y:S05]  /*73c0*/  BSYNC.RECONVERGENT B0 ;  /* 0x0000000000007941 */ /* 0x000fea0003800200 */
.L_x_10338:
[----:B-----5:R2:W-:Y:S04]  /*73d0*/  STS.128 [R71+0x1800], R8 ;  /* 0x0018000847007388 */ /* 0x0205e80000000c00 */
[----:B------:R2:W5:Y:S01]  /*73e0*/  LD.E.128 R4, desc[UR4][R20.64+0x80] ;  /* 0x0000800414047980 */ /* 0x000562000c101d00 */
        /* <DEDUP_REMOVED lines=9> */
[----:B--2---:R-:W-:Y:S02]  /*7480*/  IADD3 R8, P1, PT, R34, R3, RZ ;  /* 0x0000000322087210 */ /* 0x004fe40007f3e0ff */
[----:B------:R-:W-:-:S03]  /*7490*/  IADD3.X R3, PT, PT, R33, R27, RZ, P0, !PT ;  /* 0x0000001b21037210 */ /* 0x000fc600007fe4ff */
[----:B------:R-:W-:-:S03]  /*74a0*/  IMAD.X R9, R35, 0x1, R27, P1 ;  /* 0x0000000123097824 */ /* 0x000fc600008e061b */
[----:B------:R-:W2:Y:S04]  /*74b0*/  LD.E.64 R2, desc[UR4][R2.64+0x40] ;  /* 0x0000400402027980 */ /* 0x000ea8000c101b00 */
[----:B------:R-:W3:Y:S01]  /*74c0*/  LD.E.64 R8, desc[UR4][R8.64+0x40] ;  /* 0x0000400408087980 */ /* 0x000ee2000c101b00 */
[----:B-----5:R-:W-:Y:S01]  /*74d0*/  IMAD.U32 R10, R4, 0x10000, RZ ;  /* 0x00010000040a7824 */ /* 0x020fe200078e00ff */
[C---:B------:R-:W-:Y:S01]  /*74e0*/  LOP3.LUT R0, R5.reuse, 0xffff0000, RZ, 0xc0, !PT ;  /* 0xffff000005007812 */ /* 0x040fe200078ec0ff */
[----:B----4-:R-:W-:Y:S01]  /*74f0*/  IMAD.U32 R13, R6, 0x10000, RZ ;  /* 0x00010000060d7824 */ /* 0x010fe200078e00ff */
[----:B------:R-:W-:Y:S02]  /*7500*/  SHF.L.U32 R14, R5, 0x10, RZ ;  /* 0x00000010050e7819 */ /* 0x000fe400000006ff */
[----:B------:R-:W-:-:S02]  /*7510*/  LOP3.LUT R4, R4, 0xffff0000, RZ, 0xc0, !PT ;  /* 0xffff000004047812 */ /* 0x000fc400078ec0ff */
[----:B------:R-:W-:Y:S02]  /*7520*/  LOP3.LUT R12, R6, 0xffff0000, RZ, 0xc0, !PT ;  /* 0xffff0000060c7812 */ /* 0x000fe400078ec0ff */
[C---:B------:R-:W-:Y:S02]  /*7530*/  LOP3.LUT R6, R7.reuse, 0xffff0000, RZ, 0xc0, !PT ;  /* 0xffff000007067812 */ /* 0x040fe400078ec0ff */
[C---:B--2---:R-:W-:Y:S02]  /*7540*/  SHF.L.U32 R5, R2.reuse, 0x10, RZ ;  /* 0x0000001002057819 */ /* 0x044fe400000006ff */
[----:B------:R-:W-:Y:S01]  /*7550*/  LOP3.LUT R15, R2, 0xffff0000, RZ, 0xc0, !PT ;  /* 0xffff0000020f7812 */ /* 0x000fe200078ec0ff */
[----:B---3--:R-:W-:Y:S02]  /*7560*/  IMAD.U32 R11, R8, 0x10000, RZ ;  /* 0x00010000080b7824 */ /* 0x008fe400078e00ff */
[----:B------:R-:W-:Y:S01]  /*7570*/  FMUL.FTZ R17, R4, R5 ;  /* 0x0000000504117220 */ /* 0x000fe20000410000 */
[----:B------:R-:W-:Y:S01]  /*7580*/  LOP3.LUT R19, R8, 0xffff0000, RZ, 0xc0, !PT ;  /* 0xffff000008137812 */ /* 0x000fe200078ec0ff */
[----:B------:R-:W-:Y:S01]  /*7590*/  FMUL.FTZ R4, R4, R11 ;  /* 0x0000000b04047220 */ /* 0x000fe20000410000 */
[----:B------:R-:W-:Y:S01]  /*75a0*/  SHF.L.U32 R2, R7, 0x10, RZ ;  /* 0x0000001007027819 */ /* 0x000fe200000006ff */
[----:B------:R-:W-:Y:S01]  /*75b0*/  FMUL.FTZ R7, R0, R15 ;  /* 0x0000000f00077220 */ /* 0x000fe20000410000 */
[----:B------:R-:W-:Y:S01]  /*75c0*/  SHF.L.U32 R8, R9, 0x10, RZ ;  /* 0x0000001009087819 */ /* 0x000fe200000006ff */
[----:B------:R-:W-:Y:S01]  /*75d0*/  FFMA.FTZ R4, R10, R5, R4 ;  /* 0x000000050a047223 */ /* 0x000fe20000010004 */
[-C--:B------:R-:W-:Y:S01]  /*75e0*/  FMUL.FTZ R5, R0, R19.reuse ;  /* 0x0000001300057220 */ /* 0x080fe20000410000 */
[C---:B------:R-:W-:Y:S01]  /*75f0*/  IMAD.U32 R0, R3.reuse, 0x10000, RZ ;  /* 0x0001000003007824 */ /* 0x040fe200078e00ff */
[----:B------:R-:W-:Y:S01]  /*7600*/  LOP3.LUT R3, R3, 0xffff0000, RZ, 0xc0, !PT ;  /* 0xffff000003037812 */ /* 0x000fe200078ec0ff */
[----:B------:R-:W-:Y:S01]  /*7610*/  FFMA.FTZ R7, R14, R19, -R7 ;  /* 0x000000130e077223 */ /* 0x000fe20000010807 */
[----:B------:R-:W-:Y:S01]  /*7620*/  LOP3.LUT R9, R9, 0xffff0000, RZ, 0xc0, !PT ;  /* 0xffff000009097812 */ /* 0x000fe200078ec0ff */
[----:B------:R-:W-:Y:S01]  /*7630*/  FFMA.FTZ R17, R10, R11, -R17 ;  /* 0x0000000b0a117223 */ /* 0x000fe20000010811 */
[----:B------:R-:W-:Y:S01]  /*7640*/  FFMA.FTZ R14, R14, R15, R5 ;  /* 0x0000000f0e0e7223 */ /* 0x000fe20000010005 */
[C---:B------:R-:W-:Y:S01]  /*7650*/  FMUL.FTZ R10, R12.reuse, R0 ;  /* 0x000000000c0a7220 */ /* 0x040fe20000410000 */
[-C--:B------:R-:W-:Y:S01]  /*7660*/  FMUL.FTZ R11, R12, R8.reuse ;  /* 0x000000080c0b7220 */ /* 0x080fe20000410000 */
        /* <DEDUP_REMOVED lines=13> */
.L_x_10341:
[----:B------:R-:W-:Y:S05]  /*7740*/  BSYNC.RECONVERGENT B0 ;  /* 0x0000000000007941 */ /* 0x000fea0003800200 */
.L_x_10340:
[----:B-----5:R1:W-:Y:S01]  /*7750*/  STS.128 [R71+0x2800], R4 ;  /* 0x0028000447007388 */ /* 0x0203e20000000c00 */
[----:B------:R-:W-:Y:S05]  /*7760*/  BRA `(.L_x_10326) ;  /* 0x0000002000147947 */ /* 0x000fea0003800000 */
.L_x_10327:
        /* <DEDUP_REMOVED lines=90> */
.L_x_10345:
[----:B------:R-:W-:Y:S05]  /*7d10*/  BSYNC.RECONVERGENT B0 ;  /* 0x0000000000007941 */ /* 0x000fea0003800200 */
.L_x_10344:
        /* <DEDUP_REMOVED lines=80> */
.L_x_10347:
[----:B------:R-:W-:Y:S05]  /*8220*/  BSYNC.RECONVERGENT B0 ;  /* 0x0000000000007941 */ /* 0x000fea0003800200 */
.L_x_10346:
        /* <DEDUP_REMOVED lines=83> */
.L_x_10349:
[----:B------:R-:W-:Y:S05]  /*8760*/  BSYNC.RECONVERGENT B0 ;  /* 0x0000000000007941 */ /* 0x000fea0003800200 */
.L_x_10348:
[----:B-----5:R2:W-:Y:S02]  /*8770*/  STS.128 [R71+0x2000], R16 ;  /* 0x0020001047007388 */ /* 0x0205e40000000c00 */
.L_x_10343:
[----:B------:R-:W-:Y:S05]  /*8780*/  BSYNC.RECONVERGENT B1 ;  /* 0x0000000000017941 */ /* 0x000fea0003800200 */
.L_x_10342:
        /* <DEDUP_REMOVED lines=89> */
.L_x_10351:
[----:B------:R-:W-:Y:S05]  /*8d20*/  BSYNC.RECONVERGENT B0 ;  /* 0x0000000000007941 */ /* 0x000fea0003800200 */
.L_x_10350:
        /* <DEDUP_REMOVED lines=82> */
.L_x_10353:
[----:B------:R-:W-:Y:S05]  /*9250*/  BSYNC.RECONVERGENT B0 ;  /* 0x0000000000007941 */ /* 0x000fea0003800200 */
.L_x_10352:
        /* <DEDUP_REMOVED lines=12> */
[----:B--2---:R-:W-:Y:S01]  /*9320*/  IADD3.X R17, PT, PT, R26, R0, R3, P2, P1 ;  /* 0x000000001a117210 */ /* 0x004fe200017e2403 */
[C---:B------:R-:W-:Y:S02]  /*9330*/  IMAD.SHL.U32 R3, R8.reuse, 0x2, RZ ;  /* 0x0000000208037824 */ /* 0x040fe400078e00ff */
[----:B------:R-:W-:Y:S01]  /*9340*/  IMAD.WIDE R10, R25, 0x2, R38 ;  /* 0x00000002190a7825 */ /* 0x000fe200078e0226 */
[----:B------:R-:W-:Y:S02]  /*9350*/  SHF.L.U64.HI R17, R8, 0x1, R17 ;  /* 0x0000000108117819 */ /* 0x000fe40000010211 */
        /* <DEDUP_REMOVED lines=68> */
.L_x_10355:
[----:B------:R-:W-:Y:S05]  /*97a0*/  BSYNC.RECONVERGENT B0 ;  /* 0x0000000000007941 */ /* 0x000fea0003800200 */
.L_x_10354:
[----:B-----5:R1:W-:Y:S02]  /*97b0*/  STS.128 [R71+0x2800], R4 ;  /* 0x0028000447007388 */ /* 0x0203e40000000c00 */
.L_x_10326:
[----:B------:R-:W-:Y:S05]  /*97c0*/  BSYNC.RECONVERGENT B2 ;  /* 0x0000000000027941 */ /* 0x000fea0003800200 */
.L_x_10322:
[----:B--2---:R-:W-:-:S05]  /*97d0*/  IMAD.IADD R3, R81, 0x1, -R70 ;  /* 0x0000000151037824 */ /* 0x004fca00078e0a46 */
[-C--:B------:R-:W-:Y:S02]  /*97e0*/  ISETP.GE.AND P1, PT, R36, R3.reuse, PT ;  /* 0x000000032400720c */ /* 0x080fe40003f26270 */
[----:B------:R-:W-:-:S11]  /*97f0*/  ISETP.GE.AND P2, PT, R120, R3, PT ;  /* 0x000000037800720c */ /* 0x000fd60003f46270 */
[C---:B-1----:R-:W-:Y:S02]  /*9800*/  @!P1 LEA R6, P0, R136.reuse, R140, 0x1 ;  /* 0x0000008c88069211 */ /* 0x042fe400078008ff */
[----:B------:R-:W-:Y:S02]  /*9810*/  @!P2 IMAD.MOV.U32 R141, RZ, RZ, R139 ;  /* 0x000000ffff8da224 */ /* 0x000fe400078e008b */
[----:B------:R-:W-:-:S03]  /*9820*/  @!P1 LEA.HI.X R7, R136, R139, R137, 0x1, P0 ;  /* 0x0000008b88079211 */ /* 0x000fc600000f0c89 */
        /* <DEDUP_REMOVED lines=9> */
[----:B------:R-:W2:Y:S04]  /*98c0*/  LD.E R68, desc[UR4][R84.64+0x188] ;  /* 0x0001880454447980 */ /* 0x000ea8000c101900 */
[----:B------:R-:W2:Y:S01]  /*98d0*/  LD.E R82, desc[UR4][R84.64+0x184] ;  /* 0x0001840454527980 */ /* 0x000ea2000c101900 */
[C---:B------:R-:W-:Y:S01]  /*98e0*/  IMAD.SHL.U32 R133, R91.reuse, 0x10, RZ ;  /* 0x000000105b857824 */ /* 0x040fe200078e00ff */
[----:B------:R-:W-:Y:S01]  /*98f0*/  SHF.R.U32.HI R132, RZ, 0x1, R91 ;  /* 0x00000001ff847819 */ /* 0x000fe2000001165b */
[----:B------:R-:W-:Y:S01]  /*9900*/  IMAD.SHL.U32 R0, R91, 0x20, RZ ;  /* 0x000000205b007824 */ /* 0x000fe200078e00ff */
[----:B------:R-:W0:Y:S01]  /*9910*/  LDGDEPBAR ;  /* 0x00000000000079af */ /* 0x000e220000000000 */
[----:B------:R-:W-:Y:S01]  /*9920*/  ISETP.GE.AND P1, PT, R36, R3, PT ;  /* 0x000000032400720c */ /* 0x000fe20003f26270 */
[----:B------:R-:W-:Y:S01]  /*9930*/  IMAD.MOV.U32 R94, RZ, RZ, 0x20 ;  /* 0x00000020ff5e7424 */ /* 0x000fe200078e00ff */
[----:B------:R-:W-:Y:S01]  /*9940*/  LOP3.LUT R5, R133, 0x100, RZ, 0xc0, !PT ;  /* 0x0000010085057812 */ /* 0x000fe200078ec0ff */
[----:B------:R-:W-:Y:S01]  /*9950*/  IMAD.SHL.U32 R128, R91, 0x2, RZ ;  /* 0x000000025b807824 */ /* 0x000fe200078e00ff */
[----:B------:R-:W-:Y:S01]  /*9960*/  LOP3.LUT R2, R0, 0xc0, RZ, 0xc0, !PT ;  /* 0x000000c000027812 */ /* 0x000fe200078ec0ff */
[----:B------:R-:W-:Y:S01]  /*9970*/  BSSY.RECONVERGENT B1, `(.L_x_10356) ;  /* 0x000016f000017945 */ /* 0x000fe20003800200 */
[----:B------:R-:W-:-:S02]  /*9980*/  LOP3.LUT R3, R132, 0x8, RZ, 0xc0, !PT ;  /* 0x0000000884037812 */ /* 0x000fc400078ec0ff */
[----:B------:R-:W-:Y:S02]  /*9990*/  LOP3.LUT R133, R133, 0x3e00, RZ, 0xc0, !PT ;  /* 0x00003e0085857812 */ /* 0x000fe400078ec0ff */
[----:B------:R-:W-:Y:S02]  /*99a0*/  LOP3.LUT R9, R2, 0x8, R91, 0xf8, !PT ;  /* 0x0000000802097812 */ /* 0x000fe400078ef85b */
[--C-:B------:R-:W-:Y:S02]  /*99b0*/  LOP3.LUT R3, R3, 0xc0, R0.reuse, 0xf8, !PT ;  /* 0x000000c003037812 */ /* 0x100fe400078ef800 */
[--C-:B-1----:R-:W-:Y:S02]  /*99c0*/  LOP3.LUT R7, R133, 0x20, R0.reuse, 0xf8, !PT ;  /* 0x0000002085077812 */ /* 0x102fe400078ef800 */
[----:B------:R-:W-:Y:S02]  /*99d0*/  LOP3.LUT R5, R5, 0x20, R0, 0xf8, !PT ;  /* 0x0000002005057812 */ /* 0x000fe400078ef800 */
[----:B------:R-:W-:-:S02]  /*99e0*/  LOP3.LUT R2, R9, 0x18, R80, 0x78, !PT ;  /* 0x0000001809027812 */ /* 0x000fc400078e7850 */
[----:B------:R-:W-:Y:S02]  /*99f0*/  LOP3.LUT R3, R3, 0x18, R80, 0x78, !PT ;  /* 0x0000001803037812 */ /* 0x000fe400078e7850 */
[----:B------:R-:W-:Y:S01]  /*9a00*/  LOP3.LUT R4, R7, 0x100, R0, 0xf8, !PT ;  /* 0x0000010007047812 */ /* 0x000fe200078ef800 */
[----:B------:R-:W-:-:S04]  /*9a10*/  DEPBAR.LE SB0, 0x0 ;  /* 0x000080000000791a */ /* 0x000fc80000000000 */
[----:B------:R-:W-:Y:S01]  /*9a20*/  BAR.SYNC.DEFER_BLOCKING 0x0 ;  /* 0x0000000000007b1d */ /* 0x000fe20000010000 */
[----:B------:R-:W-:Y:S02]  /*9a30*/  @!P1 LEA R6, P0, R87, R142, 0x1 ;  /* 0x0000008e57069211 */ /* 0x000fe400078008ff */
[----:B------:R-:W-:Y:S02]  /*9a40*/  LOP3.LUT R5, R5, R2, RZ, 0xfc, !PT ;  /* 0x0000000205057212 */ /* 0x000fe400078efcff */
[----:B------:R-:W-:Y:S02]  /*9a50*/  LOP3.LUT R129, R4, R3, RZ, 0xfc, !PT ;  /* 0x0000000304817212 */ /* 0x000fe400078efcff */
[----:B------:R-:W-:Y:S01]  /*9a60*/  @!P1 LEA.HI.X R7, R87, R143, R90, 0x1, P0 ;  /* 0x0000008f57079211 */ /* 0x000fe200000f0c5a */
[--C-:B------:R-:W-:Y:S01]  /*9a70*/  IMAD R2, R5, 0x2, R92.reuse ;  /* 0x0000000205027824 */ /* 0x100fe200078e025c */
[----:B------:R-:W-:Y:S01]  /*9a80*/  LOP3.LUT P0, R95, R91, 0x4, RZ, 0xc0, !PT ;  /* 0x000000045b5f7812 */ /* 0x000fe2000780c0ff */
[----:B------:R-:W-:Y:S01]  /*9a90*/  IMAD R129, R129, 0x2, R92 ;  /* 0x0000000281817824 */ /* 0x000fe200078e025c */
[----:B------:R-:W-:-:S02]  /*9aa0*/  LOP3.LUT R128, R128, 0x6, RZ, 0xc0, !PT ;  /* 0x0000000680807812 */ /* 0x000fc400078ec0ff */
        /* <DEDUP_REMOVED lines=22> */
[----:B---34-:R-:W3:Y:S04]  /*9c10*/  LDSM.16.M88.4 R20, [R2+0x3000] ;  /* 0x003000000214783b */ /* 0x018ee80000000200 */
[----:B------:R-:W4:Y:S04]  /*9c20*/  LDSM.16.M88.4 R12, [R2+0x3400] ;  /* 0x00340000020c783b */ /* 0x000f280000000200 */
[----:B------:R-:W4:Y:S04]  /*9c30*/  LDSM.16.M88.4 R56, [R2+0x3800] ;  /* 0x003800000238783b */ /* 0x000f280000000200 */
[----:B------:R-:W4:Y:S04]  /*9c40*/  LDSM.16.M88.4 R28, [R2+0x3c00] ;  /* 0x003c0000021c783b */ /* 0x000f280000000200 */
[----:B------:R-:W-:Y:S04]  /*9c50*/  LDSM.16.M88.4 R76, [R83] ;  /* 0x00000000534c783b */ /* 0x000fe80000000200 */
[----:B------:R-:W4:Y:S04]  /*9c60*/  LDSM.16.M88.4 R8, [R80+0x3000] ;  /* 0x003000005008783b */ /* 0x000f280000000200 */
[----:B-1----:R-:W1:Y:S04]  /*9c70*/  LDSM.16.M88.4 R4, [R80+0x3400] ;  /* 0x003400005004783b */ /* 0x002e680000000200 */
[----:B------:R-:W1:Y:S04]  /*9c80*/  LDSM.16.M88.4 R64, [R80+0x3c00] ;  /* 0x003c00005040783b */ /* 0x000e680000000200 */
[----:B------:R-:W1:Y:S04]  /*9c90*/  LDSM.16.M88.4 R72, [R80+0x3800] ;  /* 0x003800005048783b */ /* 0x000e680000000200 */
[----:B------:R-:W-:Y:S01]  /*9ca0*/  LDSM.16.M88.4 R44, [R129+0x1000] ;  /* 0x00100000812c783b */ /* 0x000fe20000000200 */
[C---:B---3--:R-:W-:Y:S03]  /*9cb0*/  HMMA.16816.F32.BF16 R24, R48.reuse, R20, RZ ;  /* 0x000000143018723c */ /* 0x048fe600000418ff */
[----:B------:R-:W3:Y:S04]  /*9cc0*/  LDSM.16.M88.4 R40, [R2+0x4000] ;  /* 0x004000000228783b */ /* 0x000ee80000000200 */
[----:B-----5:R-:W3:Y:S01]  /*9cd0*/  LDSM.16.M88.4 R32, [R2+0x4800] ;  /* 0x004800000220783b */ /* 0x020ee20000000200 */
        /* <DEDUP_REMOVED lines=17> */
[C---:B------:R-:W-:Y:S08]  /*9df0*/  HMMA.16816.F32.BF16 R60, R76.reuse, R72, R60 ;  /* 0x000000484c3c723c */ /* 0x040ff0000004183c */
[C---:B------:R-:W-:Y:S01]  /*9e00*/  HMMA.16816.F32.BF16 R56, R76.reuse, R74, R56 ;  /* 0x0000004a4c38723c */ /* 0x040fe20000041838 */
[----:B------:R-:W1:Y:S07]  /*9e10*/  LDSM.16.M88.4 R72, [R80+0x4800] ;  /* 0x004800005048783b */ /* 0x000e6e0000000200 */
[----:B------:R-:W-:Y:S01]  /*9e20*/  HMMA.16816.F32.BF16 R64, R76, R66, R48 ;  /* 0x000000424c40723c */ /* 0x000fe20000041830 */
[----:B------:R-:W1:Y:S04]  /*9e30*/  LDSM.16.M88.4 R48, [R80+0x4400] ;  /* 0x004400005030783b */ /* 0x000e680000000200 */
[----:B------:R-:W-:Y:S03]  /*9e40*/  LDSM.16.M88.4 R76, [R2+0x5c00] ;  /* 0x005c0000024c783b */ /* 0x000fe60000000200 */
[C---:B---3--:R-:W-:Y:S08]  /*9e50*/  HMMA.16816.F32.BF16 R24, R44.reuse, R40, R24 ;  /* 0x000000282c18723c */ /* 0x048ff00000041818 */
[C---:B------:R-:W-:Y:S01]  /*9e60*/  HMMA.16816.F32.BF16 R20, R44.reuse, R42, R20 ;  /* 0x0000002a2c14723c */ /* 0x040fe20000041814 */
[----:B------:R-:W3:Y:S07]  /*9e70*/  LDSM.16.M88.4 R40, [R80+0x4c00] ;  /* 0x004c00005028783b */ /* 0x000eee0000000200 */
[----:B------:R-:W-:Y:S03]  /*9e80*/  HMMA.16816.F32.BF16 R60, R44, R32, R60 ;  /* 0x000000202c3c723c */ /* 0x000fe6000004183c */
[----:B--2---:R-:W-:-:S05]  /*9e90*/  IADD3 R68, PT, PT, R68, R81, -R148 ;  /* 0x0000005144447210 */ /* 0x004fca0007ffe894 */
[----:B------:R-:W-:Y:S01]  /*9ea0*/  HMMA.16816.F32.BF16 R56, R44, R34, R56 ;  /* 0x000000222c38723c */ /* 0x000fe20000041838 */
[----:B------:R-:W-:Y:S02]  /*9eb0*/  LDSM.16.M88.4 R32, [R129+0x2000] ;  /* 0x002000008120783b */ /* 0x000fe40000000200 */
[----:B------:R-:W-:-:S05]  /*9ec0*/  IADD3 R82, PT, PT, R81, -R148, -R82 ;  /* 0x8000009451527210 */ /* 0x000fca0007ffe852 */
[C---:B----4-:R-:W-:Y:S08]  /*9ed0*/  HMMA.16816.F32.BF16 R52, R44.reuse, R28, R52 ;  /* 0x0000001c2c34723c */ /* 0x050ff00000041834 */
[----:B------:R-:W-:Y:S01]  /*9ee0*/  HMMA.16816.F32.BF16 R64, R44, R30, R64 ;  /* 0x0000001e2c40723c */ /* 0x000fe20000041840 */
[----:B------:R-:W2:Y:S07]  /*9ef0*/  LDSM.16.M88.4 R28, [R2+0x5000] ;  /* 0x00500000021c783b */ /* 0x000eae0000000200 */
[C---:B-1----:R-:W-:Y:S08]  /*9f00*/  HMMA.16816.F32.BF16 R24, R8.reuse, R4, R24 ;  /* 0x000000040818723c */ /* 0x042ff00000041818 */
[----:B------:R-:W-:Y:S01]  /*9f10*/  HMMA.16816.F32.BF16 R20, R8, R6, R20 ;  /* 0x000000060814723c */ /* 0x000fe20000041814 */
[----:B------:R-:W1:Y:S07]  /*9f20*/  LDSM.16.M88.4 R4, [R2+0x5400] ;  /* 0x005400000204783b */ /* 0x000e6e0000000200 */
[C---:B------:R-:W-:Y:S08]  /*9f30*/  HMMA.16816.F32.BF16 R16, R44.reuse, R36, R16 ;  /* 0x000000242c10723c */ /* 0x040ff00000041810 */
[----:B------:R-:W-:Y:S01]  /*9f40*/  HMMA.16816.F32.BF16 R12, R44, R38, R12 ;  /* 0x000000262c0c723c */ /* 0x000fe2000004180c */
[----:B------:R-:W4:Y:S04]  /*9f50*/  LDSM.16.M88.4 R36, [R2+0x5800] ;  /* 0x005800000224783b */ /* 0x000f280000000200 */
[----:B------:R-:W-:Y:S03]  /*9f60*/  LDSM.16.M88.4 R44, [R83+0x2000] ;  /* 0x00200000532c783b */ /* 0x000fe60000000200 */
[C---:B------:R-:W-:Y:S08]  /*9f70*/  HMMA.16816.F32.BF16 R60, R8.reuse, R72, R60 ;  /* 0x00000048083c723c */ /* 0x040ff0000004183c */
[C---:B------:R-:W-:Y:S08]  /*9f80*/  HMMA.16816.F32.BF16 R16, R8.reuse, R48, R16 ;  /* 0x000000300810723c */ /* 0x040ff00000041810 */
[C---:B------:R-:W-:Y:S08]  /*9f90*/  HMMA.16816.F32.BF16 R56, R8.reuse, R74, R56 ;  /* 0x0000004a0838723c */ /* 0x040ff00000041838 */
[C---:B---3--:R-:W-:Y:S01]  /*9fa0*/  HMMA.16816.F32.BF16 R72, R8.reuse, R40, R52 ;  /* 0x000000280848723c */ /* 0x048fe20000041834 */
[----:B------:R-:W3:Y:S07]  /*9fb0*/  LDSM.16.M88.4 R52, [R80+0x5000] ;  /* 0x005000005034783b */ /* 0x000eee0000000200 */
[C---:B------:R-:W-:Y:S01]  /*9fc0*/  HMMA.16816.F32.BF16 R12, R8.reuse, R50, R12 ;  /* 0x00000032080c723c */ /* 0x040fe2000004180c */
[----:B------:R-:W3:Y:S07]  /*9fd0*/  LDSM.16.M88.4 R48, [R80+0x5400] ;  /* 0x005400005030783b */ /* 0x000eee0000000200 */
[----:B------:R-:W-:Y:S01]  /*9fe0*/  HMMA.16816.F32.BF16 R64, R8, R42, R64 ;  /* 0x0000002a0840723c */ /* 0x000fe20000041840 */
[----:B------:R-:W3:Y:S07]  /*9ff0*/  LDSM.16.M88.4 R8, [R80+0x5800] ;  /* 0x005800005008783b */ /* 0x000eee0000000200 */
[C---:B--2---:R-:W-:Y:S08]  /*a000*/  HMMA.16816.F32.BF16 R24, R32.reuse, R28, R24 ;  /* 0x0000001c2018723c */ /* 0x044ff00000041818 */
[C---:B------:R-:W-:Y:S08]  /*a010*/  HMMA.16816.F32.BF16 R20, R32.reuse, R30, R20 ;  /* 0x0000001e2014723c */ /* 0x040ff00000041814 */
[----:B-1----:R-:W-:Y:S01]  /*a020*/  HMMA.16816.F32.BF16 R28, R32, R4, R16 ;  /* 0x00000004201c723c */ /* 0x002fe20000041810 */
[----:B------:R-:W1:Y:S02]  /*a030*/  LDSM.16.M88.4 R16, [R80+0x5c00] ;  /* 0x005c00005010783b */ /* 0x000e640000000200 */
[----:B------:R-:W-:Y:S01]  /*a040*/  LOP3.LUT R5, R132, 0x1f0, RZ, 0xc0, !PT ;  /* 0x000001f084057812 */ /* 0x000fe200078ec0ff */
[----:B------:R-:W-:-:S04]  /*a050*/  DEPBAR.LE SB0, 0x0 ;  /* 0x000080000000791a */ /* 0x000fc80000000000 */
[----:B------:R-:W-:Y:S01]  /*a060*/  LOP3.LUT R120, R5, 0x7, R120, 0xf8, !PT ;  /* 0x0000000705787812 */ /* 0x000fe200078ef878 */
[----:B----4-:R-:W-:Y:S05]  /*a070*/  HMMA.16816.F32.BF16 R60, R32, R36, R60 ;  /* 0x00000024203c723c */ /* 0x010fea000004183c */
[----:B------:R-:W-:-:S03]  /*a080*/  IMAD R159, R147, 0x40, R120 ;  /* 0x00000040939f7824 */ /* 0x000fc600078e0278 */
[----:B------:R-:W-:Y:S03]  /*a090*/  HMMA.16816.F32.BF16 R72, R32, R76, R72 ;  /* 0x0000004c2048723c */ /* 0x000fe60000041848 */
[C---:B------:R-:W-:Y:S02]  /*a0a0*/  IMAD.IADD R68, R159.reuse, 0x1, R68 ;  /* 0x000000019f447824 */ /* 0x040fe400078e0244 */
[----:B------:R-:W-:-:S03]  /*a0b0*/  IMAD.IADD R159, R159, 0x1, R82 ;  /* 0x000000019f9f7824 */ /* 0x000fc600078e0252 */
[--C-:B------:R-:W-:Y:S01]  /*a0c0*/  VIADDMNMX R158, R68, 0x1, R81.reuse, PT ;  /* 0x00000001449e7846 */ /* 0x100fe20003800151 */
[C---:B------:R-:W-:Y:S01]  /*a0d0*/  VIADD R157, R159.reuse, 0x8 ;  /* 0x000000089f9d7836 */ /* 0x040fe20000000000 */
[----:B------:R-:W-:Y:S03]  /*a0e0*/  HMMA.16816.F32.BF16 R12, R32, R6, R12 ;  /* 0x00000006200c723c */ /* 0x000fe6000004180c */
[----:B------:R-:W-:Y:S02]  /*a0f0*/  LOP3.LUT R7, R70, R128, RZ, 0xfc, !PT ;  /* 0x0000008046077212 */ /* 0x000fe400078efcff */
[----:B------:R-:W-:Y:S02]  /*a100*/  VIADDMNMX R156, R68, 0x9, R81, PT ;  /* 0x00000009449c7846 */ /* 0x000fe40003800151 */
[-C--:B------:R-:W-:Y:S01]  /*a110*/  ISETP.GT.AND P0, PT, R159, R7.reuse, PT ;  /* 0x000000079f00720c */ /* 0x080fe20003f04270 */
[----:B------:R-:W-:Y:S01]  /*a120*/  VIADD R6, R7, 0x10 ;  /* 0x0000001007067836 */ /* 0x000fe20000000000 */
[----:B------:R-:W-:Y:S01]  /*a130*/  ISETP.GT.AND P5, PT, R157, R7, PT ;  /* 0x000000079d00720c */ /* 0x000fe20003fa4270 */
[----:B---3--:R-:W-:Y:S05]  /*a140*/  HMMA.16816.F32.BF16 R24, R44, R52, R24 ;  /* 0x000000342c18723c */ /* 0x008fea0000041818 */
[C---:B------:R-:W-:Y:S01]  /*a150*/  VIADD R5, R7.reuse, 0x8 ;  /* 0x0000000807057836 */ /* 0x040fe20000000000 */
[C---:B------:R-:W-:Y:S01]  /*a160*/  ISETP.GE.AND P6, PT, R7.reuse, R158, PT ;  /* 0x0000009e0700720c */ /* 0x040fe20003fc6270 */
[C---:B------:R-:W-:Y:S01]  /*a170*/  VIADD R36, R7.reuse, 0x9 ;  /* 0x0000000907247836 */ /* 0x040fe20000000000 */
[C---:B------:R-:W-:Y:S01]  /*a180*/  ISETP.GE.AND P3, PT, R7.reuse, R156, PT ;  /* 0x0000009c0700720c */ /* 0x040fe20003f66270 */
[----:B------:R-:W-:Y:S01]  /*a190*/  VIADD R4, R7, 0x11 ;  /* 0x0000001107047836 */ /* 0x000fe20000000000 */
[C---:B------:R-:W-:Y:S01]  /*a1a0*/  ISETP.GT.AND P2, PT, R159.reuse, R5, PT ;  /* 0x000000059f00720c */ /* 0x040fe20003f44270 */
[----:B------:R-:W-:Y:S05]  /*a1b0*/  HMMA.16816.F32.BF16 R64, R32, R78, R64 ;  /* 0x0000004e2040723c */ /* 0x000fea0000041840 */
[----:B------:R-:W-:-:S03]  /*a1c0*/  ISETP.GT.AND P4, PT, R159, R36, PT ;  /* 0x000000249f00720c */ /* 0x000fc60003f84270 */
[----:B------:R-:W-:Y:S05]  /*a1d0*/  HMMA.16816.F32.BF16 R28, R44, R48, R28 ;  /* 0x000000302c1c723c */ /* 0x000fea000004181c */
[----:B------:R-:W-:Y:S01]  /*a1e0*/  FSEL R26, R26, -INF , !P5 ;  /* 0xff8000001a1a7808 */ /* 0x000fe20006800000 */
[----:B------:R-:W-:Y:S01]  /*a1f0*/  BAR.SYNC.DEFER_BLOCKING 0x0 ;  /* 0x0000000000007b1d */ /* 0x000fe20000010000 */
[----:B------:R-:W-:Y:S01]  /*a200*/  ISETP.GE.AND P5, PT, R5, R158, PT ;  /* 0x0000009e0500720c */ /* 0x000fe20003fa6270 */
[----:B------:R-:W-:Y:S05]  /*a210*/  HMMA.16816.F32.BF16 R56, R32, R38, R56 ;  /* 0x000000262038723c */ /* 0x000fea0000041838 */
[----:B------:R-:W-:Y:S01]  /*a220*/  FSEL R38, R24, -INF , !P0 ;  /* 0xff80000018267808 */ /* 0x000fe20004000000 */
[----:B------:R-:W-:Y:S01]  /*a230*/  VIADD R35, R7, 0x20 ;  /* 0x0000002007237836 */ /* 0x000fe20000000000 */
[----:B------:R-:W-:Y:S01]  /*a240*/  ISETP.GT.AND P0, PT, R159, R6, PT ;  /* 0x000000069f00720c */ /* 0x000fe20003f04270 */
[----:B------:R-:W-:-:S02]  /*a250*/  VIADD R32, R7, 0x1 ;  /* 0x0000000107207836 */ /* 0x000fc40000000000 */
[----:B------:R-:W-:Y:S01]  /*a260*/  VIADD R34, R7, 0x21 ;  /* 0x0000002107227836 */ /* 0x000fe20000000000 */
[C---:B------:R-:W-:Y:S05]  /*a270*/  HMMA.16816.F32.BF16 R60, R44.reuse, R8, R60 ;  /* 0x000000082c3c723c */ /* 0x040fea000004183c */
[----:B------:R-:W-:Y:S01]  /*a280*/  ISETP.GT.AND P1, PT, R159, R32, PT ;  /* 0x000000209f00720c */ /* 0x000fe20003f24270 */
[C---:B------:R-:W-:Y:S02]  /*a290*/  VIADD R8, R7.reuse, 0x19 ;  /* 0x0000001907087836 */ /* 0x040fe40000000000 */
[----:B------:R-:W-:Y:S01]  /*a2a0*/  VIADD R33, R7, 0x28 ;  /* 0x0000002807217836 */ /* 0x000fe20000000000 */
[----:B------:R-:W-:Y:S01]  /*a2b0*/  FSEL R37, R25, -INF , !P1 ;  /* 0xff80000019257808 */ /* 0x000fe20004800000 */
[----:B------:R-:W-:Y:S01]  /*a2c0*/  VIADD R9, R7, 0x38 ;  /* 0x0000003807097836 */ /* 0x000fe20000000000 */
[----:B------:R-:W-:Y:S01]  /*a2d0*/  ISETP.GT.AND P1, PT, R159, R4, PT ;  /* 0x000000049f00720c */ /* 0x000fe20003f24270 */
[C---:B------:R-:W-:Y:S08]  /*a2e0*/  HMMA.16816.F32.BF16 R20, R44.reuse, R54, R20 ;  /* 0x000000362c14723c */ /* 0x040ff00000041814 */
[----:B-1----:R-:W-:Y:S03]  /*a2f0*/  HMMA.16816.F32.BF16 R72, R44, R16, R72 ;  /* 0x000000102c48723c */ /* 0x002fe60000041848 */
[----:B------:R-:W-:Y:S01]  /*a300*/  VIADD R17, R7, 0x30 ;  /* 0x0000003007117836 */ /* 0x000fe20000000000 */
[----:B------:R-:W-:-:S02]  /*a310*/  FSEL R16, R29, -INF , !P1 ;  /* 0xff8000001d107808 */ /* 0x000fc40004800000 */
[----:B------:R-:W-:Y:S02]  /*a320*/  ISETP.GT.AND P1, PT, R159, R34, PT ;  /* 0x000000229f00720c */ /* 0x000fe40003f24270 */
[C---:B------:R-:W-:Y:S03]  /*a330*/  HMMA.16816.F32.BF16 R12, R44.reuse, R50, R12 ;  /* 0x000000322c0c723c */ /* 0x040fe6000004180c */
[----:B------:R-:W-:Y:S02]  /*a340*/  FSEL R61, R61, -INF , !P1 ;  /* 0xff8000003d3d7808 */ /* 0x000fe40004800000 */
[----:B------:R-:W-:Y:S02]  /*a350*/  FSEL R25, R20, -INF , !P2 ;  /* 0xff80000014197808 */ /* 0x000fe40005000000 */
[----:B------:R-:W-:Y:S02]  /*a360*/  FSEL R24, R21, -INF , !P4 ;  /* 0xff80000015187808 */ /* 0x000fe40006000000 */
[----:B------:R-:W-:Y:S01]  /*a370*/  ISETP.GT.AND P4, PT, R159, R8, PT ;  /* 0x000000089f00720c */ /* 0x000fe20003f84270 */
[----:B------:R-:W-:Y:S03]  /*a380*/  HMMA.16816.F32.BF16 R64, R44, R18, R64 ;  /* 0x000000122c40723c */ /* 0x000fe60000041840 */
[----:B------:R-:W-:Y:S01]  /*a390*/  FSEL R18, R28, -INF , !P0 ;  /* 0xff8000001c127808 */ /* 0x000fe20004000000 */
[----:B------:R-:W-:Y:S01]  /*a3a0*/  VIADD R19, R7, 0x29 ;  /* 0x0000002907137836 */ /* 0x000fe20000000000 */
[----:B------:R-:W-:-:S02]  /*a3b0*/  ISETP.GT.AND P0, PT, R159, R35, PT ;  /* 0x000000239f00720c */ /* 0x000fc40003f04270 */
[----:B------:R-:W-:Y:S02]  /*a3c0*/  FSEL R28, R25, -INF , !P5 ;  /* 0xff800000191c7808 */ /* 0x000fe40006800000 */
[----:B------:R-:W-:Y:S01]  /*a3d0*/  FSEL R60, R60, -INF , !P0 ;  /* 0xff8000003c3c7808 */ /* 0x000fe20004000000 */
[----:B------:R-:W-:Y:S03]  /*a3e0*/  HMMA.16816.F32.BF16 R56, R44, R10, R56 ;  /* 0x0000000a2c38723c */ /* 0x000fe60000041838 */
[----:B------:R-:W-:Y:S01]  /*a3f0*/  VIADD R10, R7, 0x18 ;  /* 0x00000018070a7836 */ /* 0x000fe20000000000 */
[----:B------:R-:W-:Y:S01]  /*a400*/  ISETP.GT.AND P0, PT, R159, R17, PT ;  /* 0x000000119f00720c */ /* 0x000fe20003f04270 */
[C---:B------:R-:W-:Y:S01]  /*a410*/  VIADD R11, R7.reuse, 0x31 ;  /* 0x00000031070b7836 */ /* 0x040fe20000000000 */
[----:B------:R-:W-:Y:S01]  /*a420*/  ISETP.GE.AND P5, PT, R6, R158, PT ;  /* 0x0000009e0600720c */ /* 0x000fe20003fa6270 */
[----:B------:R-:W-:Y:S01]  /*a430*/  VIADD R7, R7, 0x39 ;  /* 0x0000003907077836 */ /* 0x000fe20000000000 */
[----:B------:R-:W-:-:S02]  /*a440*/  FSEL R72, R72, -INF , !P0 ;  /* 0xff80000048487808 */ /* 0x000fc40004000000 */
[----:B------:R-:W-:Y:S02]  /*a450*/  ISETP.GT.AND P2, PT, R159, R10, PT ;  /* 0x0000000a9f00720c */ /* 0x000fe40003f44270 */
[----:B------:R-:W-:Y:S02]  /*a460*/  ISETP.GT.AND P0, PT, R157, R32, PT ;  /* 0x000000209d00720c */ /* 0x000fe40003f04270 */
[----:B------:R-:W-:Y:S02]  /*a470*/  FSEL R21, R12, -INF , !P2 ;  /* 0xff8000000c157808 */ /* 0x000fe40005000000 */
[----:B------:R-:W-:Y:S02]  /*a480*/  FSEL R20, R27, -INF , !P0 ;  /* 0xff8000001b147808 */ /* 0x000fe40004000000 */
[----:B------:R-:W-:Y:S02]  /*a490*/  FSEL R12, R13, -INF , !P4 ;  /* 0xff8000000d0c7808 */ /* 0x000fe40006000000 */
[----:B------:R-:W-:-:S02]  /*a4a0*/  ISETP.GT.AND P0, PT, R157, R36, PT ;  /* 0x000000249d00720c */ /* 0x000fc40003f04270 */
[C---:B------:R-:W-:Y:S02]  /*a4b0*/  ISETP.GT.AND P4, PT, R159.reuse, R19, PT ;  /* 0x000000139f00720c */ /* 0x040fe40003f84270 */
[----:B------:R-:W-:Y:S02]  /*a4c0*/  ISETP.GT.AND P2, PT, R159, R33, PT ;  /* 0x000000219f00720c */ /* 0x000fe40003f44270 */
[----:B------:R-:W-:Y:S02]  /*a4d0*/  FSEL R23, R23, -INF , !P0 ;  /* 0xff80000017177808 */ /* 0x000fe40004000000 */
[----:B------:R-:W-:Y:S02]  /*a4e0*/  FSEL R57, R57, -INF , !P4 ;  /* 0xff80000039397808 */ /* 0x000fe40006000000 */
[----:B------:R-:W-:Y:S02]  /*a4f0*/  ISETP.GT.AND P0, PT, R157, R4, PT ;  /* 0x000000049d00720c */ /* 0x000fe40003f04270 */
        /* <DEDUP_REMOVED lines=8> */
[----:B------:R-:W-:Y:S02]  /*a580*/  ISETP.GE.AND P1, PT, R32, R158, PT ;  /* 0x0000009e2000720c */ /* 0x000fe40003f26270 */
[----:B------:R-:W-:Y:S02]  /*a590*/  ISETP.GT.AND P4, PT, R157, R5, PT ;  /* 0x000000059d00720c */ /* 0x000fe40003f84270 */
[----:B------:R-:W-:Y:S02]  /*a5a0*/  FSEL R64, R64, -INF , !P2 ;  /* 0xff80000040407808 */ /* 0x000fe40005000000 */
[----:B------:R-:W-:Y:S02]  /*a5b0*/  ISETP.GE.AND P2, PT, R32, R156, PT ;  /* 0x0000009c2000720c */ /* 0x000fe40003f46270 */
[----:B------:R-:W-:-:S02]  /*a5c0*/  FSEL R32, R38, -INF , !P6 ;  /* 0xff80000026207808 */ /* 0x000fc40007000000 */
        /* <DEDUP_REMOVED lines=10> */
[----:B------:R-:W-:Y:S02]  /*a670*/  ISETP.GE.AND P4, PT, R6, R156, PT ;  /* 0x0000009c0600720c */ /* 0x000fe40003f86270 */
[----:B------:R-:W-:-:S02]  /*a680*/  FSEL R6, R22, -INF , !P6 ;  /* 0xff80000016067808 */ /* 0x000fc40007000000 */
[----:B------:R-:W-:Y:S02]  /*a690*/  FSEL R63, R63, -INF , !P0 ;  /* 0xff8000003f3f7808 */ /* 0x000fe40004000000 */
[----:B------:R-:W-:Y:S02]  /*a6a0*/  FSEL R22, R24, -INF , !P1 ;  /* 0xff80000018167808 */ /* 0x000fe40004800000 */
[----:B------:R-:W-:Y:S02]  /*a6b0*/  ISETP.GT.AND P0, PT, R157, R19, PT ;  /* 0x000000139d00720c */ /* 0x000fe40003f04270 */
[C---:B------:R-:W-:Y:S02]  /*a6c0*/  ISETP.GE.AND P1, PT, R4.reuse, R158, PT ;  /* 0x0000009e0400720c */ /* 0x040fe40003f26270 */
[----:B------:R-:W-:Y:S02]  /*a6d0*/  ISETP.GE.AND P6, PT, R4, R156, PT ;  /* 0x0000009c0400720c */ /* 0x000fe40003fc6270 */
[----:B------:R-:W-:-:S02]  /*a6e0*/  FSEL R4, R23, -INF , !P3 ;  /* 0xff80000017047808 */ /* 0x000fc40005800000 */
[----:B------:R-:W-:Y:S02]  /*a6f0*/  ISETP.GT.AND P3, PT, R157, R10, PT ;  /* 0x0000000a9d00720c */ /* 0x000fe40003f64270 */
[----:B------:R-:W-:Y:S02]  /*a700*/  FSEL R59, R59, -INF , !P0 ;  /* 0xff8000003b3b7808 */ /* 0x000fe40004000000 */
[----:B------:R-:W-:Y:S02]  /*a710*/  FSEL R30, R30, -INF , !P2 ;  /* 0xff8000001e1e7808 */ /* 0x000fe40005000000 */
[----:B------:R-:W-:Y:S02]  /*a720*/  FSEL R18, R18, -INF , !P5 ;  /* 0xff80000012127808 */ /* 0x000fe40006800000 */
[----:B------:R-:W-:Y:S02]  /*a730*/  FSEL R16, R16, -INF , !P1 ;  /* 0xff80000010107808 */ /* 0x000fe40004800000 */
[----:B------:R-:W-:-:S02]  /*a740*/  ISETP.GT.AND P0, PT, R157, R11, PT ;  /* 0x0000000b9d00720c */ /* 0x000fc40003f04270 */
[-C--:B------:R-:W-:Y:S02]  /*a750*/  ISETP.GE.AND P5, PT, R10, R158.reuse, PT ;  /* 0x0000009e0a00720c */ /* 0x080fe40003fa6270 */
[----:B------:R-:W-:Y:S02]  /*a760*/  ISETP.GE.AND P1, PT, R8, R158, PT ;  /* 0x0000009e0800720c */ /* 0x000fe40003f26270 */
[----:B------:R-:W-:Y:S02]  /*a770*/  ISETP.GE.AND P2, PT, R10, R156, PT ;  /* 0x0000009c0a00720c */ /* 0x000fe40003f46270 */
[----:B------:R-:W-:Y:S02]  /*a780*/  FSEL R26, R14, -INF , !P3 ;  /* 0xff8000000e1a7808 */ /* 0x000fe40005800000 */
[----:B------:R-:W-:Y:S02]  /*a790*/  FSEL R10, R30, -INF , !P4 ;  /* 0xff8000001e0a7808 */ /* 0x000fe40006000000 */
[----:B------:R-:W-:-:S02]  /*a7a0*/  FSEL R75, R75, -INF , !P0 ;  /* 0xff8000004b4b7808 */ /* 0x000fc40004000000 */
[----:B------:R-:W-:Y:S02]  /*a7b0*/  ISETP.GE.AND P4, PT, R8, R156, PT ;  /* 0x0000009c0800720c */ /* 0x000fe40003f86270 */
[----:B------:R-:W-:Y:S02]  /*a7c0*/  FSEL R14, R21, -INF , !P5 ;  /* 0xff800000150e7808 */ /* 0x000fe40006800000 */
[----:B------:R-:W-:Y:S02]  /*a7d0*/  FSEL R12, R12, -INF , !P1 ;  /* 0xff8000000c0c7808 */ /* 0x000fe40004800000 */
[----:B------:R-:W-:Y:S02]  /*a7e0*/  ISETP.GT.AND P0, PT, R157, R7, PT ;  /* 0x000000079d00720c */ /* 0x000fe40003f04270 */
[----:B------:R-:W-:Y:S02]  /*a7f0*/  FSEL R8, R31, -INF , !P6 ;  /* 0xff8000001f087808 */ /* 0x000fe40007000000 */
[----:B------:R-:W-:-:S02]  /*a800*/  ISETP.GE.AND P5, PT, R35, R158, PT ;  /* 0x0000009e2300720c */ /* 0x000fc40003fa6270 */
[----:B------:R-:W-:Y:S02]  /*a810*/  FSEL R26, R26, -INF , !P2 ;  /* 0xff8000001a1a7808 */ /* 0x000fe40005000000 */
[C---:B------:R-:W-:Y:S02]  /*a820*/  ISETP.GE.AND P1, PT, R34.reuse, R158, PT ;  /* 0x0000009e2200720c */ /* 0x040fe40003f26270 */
[----:B------:R-:W-:Y:S02]  /*a830*/  ISETP.GT.AND P6, PT, R157, R35, PT ;  /* 0x000000239d00720c */ /* 0x000fe40003fc4270 */
[----:B------:R-:W-:Y:S02]  /*a840*/  ISETP.GE.AND P2, PT, R34, R156, PT ;  /* 0x0000009c2200720c */ /* 0x000fe40003f46270 */
[----:B------:R-:W-:Y:S02]  /*a850*/  FSEL R67, R67, -INF , !P0 ;  /* 0xff80000043437808 */ /* 0x000fe40004000000 */
[----:B------:R-:W-:-:S02]  /*a860*/  FSEL R24, R15, -INF , !P4 ;  /* 0xff8000000f187808 */ /* 0x000fc40006000000 */
[----:B------:R-:W-:Y:S02]  /*a870*/  FSEL R134, R60, -INF , !P5 ;  /* 0xff8000003c867808 */ /* 0x000fe40006800000 */
[----:B------:R-:W-:Y:S02]  /*a880*/  FSEL R154, R61, -INF , !P1 ;  /* 0xff8000003d9a7808 */ /* 0x000fe40004800000 */
[----:B------:R-:W-:Y:S02]  /*a890*/  ISETP.GT.AND P0, PT, R93, R138, PT ;  /* 0x0000008a5d00720c */ /* 0x000fe40003f04270 */
[----:B------:R-:W-:Y:S02]  /*a8a0*/  ISETP.GE.AND P3, PT, R35, R156, PT ;  /* 0x0000009c2300720c */ /* 0x000fe40003f66270 */
[----:B------:R-:W-:Y:S02]  /*a8b0*/  ISETP.GT.AND P4, PT, R157, R33, PT ;  /* 0x000000219d00720c */ /* 0x000fe40003f84270 */
[----:B------:R-:W-:-:S02]  /*a8c0*/  ISETP.GE.AND P5, PT, R33, R158, PT ;  /* 0x0000009e2100720c */ /* 0x000fc40003fa6270 */
[----:B------:R-:W-:Y:S02]  /*a8d0*/  FSEL R62, R62, -INF , !P6 ;  /* 0xff8000003e3e7808 */ /* 0x000fe40007000000 */
[----:B------:R-:W-:Y:S02]  /*a8e0*/  ISETP.GE.AND P1, PT, R19, R156, PT ;  /* 0x0000009c1300720c */ /* 0x000fe40003f26270 */
[----:B------:R-:W-:Y:S02]  /*a8f0*/  FSEL R118, R63, -INF , !P2 ;  /* 0xff8000003f767808 */ /* 0x000fe40005000000 */
[----:B------:R-:W-:Y:S02]  /*a900*/  ISETP.GT.AND P2, PT, R157, R17, PT ;  /* 0x000000119d00720c */ /* 0x000fe40003f44270 */
[----:B------:R-:W-:Y:S02]  /*a910*/  FSEL R116, R62, -INF , !P3 ;  /* 0xff8000003e747808 */ /* 0x000fe40005800000 */
[----:B------:R-:W-:-:S02]  /*a920*/  FSEL R58, R58, -INF , !P4 ;  /* 0xff8000003a3a7808 */ /* 0x000fc40006000000 */
[----:B------:R-:W-:Y:S02]  /*a930*/  FSEL R120, R56, -INF , !P5 ;  /* 0xff80000038787808 */ /* 0x000fe40006800000 */
[----:B------:R-:W-:Y:S02]  /*a940*/  FSEL R124, R59, -INF , !P1 ;  /* 0xff8000003b7c7808 */ /* 0x000fe40004800000 */
[----:B------:R-:W-:Y:S02]  /*a950*/  ISETP.GE.AND P6, PT, R33, R156, PT ;  /* 0x0000009c2100720c */ /* 0x000fe40003fc6270 */
[-C--:B------:R-:W-:Y:S02]  /*a960*/  ISETP.GE.AND P3, PT, R19, R158.reuse, PT ;  /* 0x0000009e1300720c */ /* 0x080fe40003f66270 */
[C---:B------:R-:W-:Y:S02]  /*a970*/  ISETP.GE.AND P5, PT, R17.reuse, R158, PT ;  /* 0x0000009e1100720c */ /* 0x040fe40003fa6270 */
[----:B------:R-:W-:-:S02]  /*a980*/  ISETP.GE.AND P4, PT, R17, R156, PT ;  /* 0x0000009c1100720c */ /* 0x000fc40003f86270 */
[----:B------:R-:W-:Y:S02]  /*a990*/  ISETP.GT.AND P1, PT, R157, R9, PT ;  /* 0x000000099d00720c */ /* 0x000fe40003f24270 */
[----:B------:R-:W-:Y:S02]  /*a9a0*/  FSEL R74, R74, -INF , !P2 ;  /* 0xff8000004a4a7808 */ /* 0x000fe40005000000 */
[----:B------:R-:W-:Y:S02]  /*a9b0*/  FSEL R126, R58, -INF , !P6 ;  /* 0xff8000003a7e7808 */ /* 0x000fe40007000000 */
[----:B------:R-:W-:Y:S02]  /*a9c0*/  FSEL R130, R57, -INF , !P3 ;  /* 0xff80000039827808 */ /* 0x000fe40005800000 */
[----:B------:R-:W-:Y:S02]  /*a9d0*/  FSEL R127, R72, -INF , !P5 ;  /* 0xff800000487f7808 */ /* 0x000fe40006800000 */
[----:B------:R-:W-:-:S02]  /*a9e0*/  FSEL R114, R74, -INF , !P4 ;  /* 0xff8000004a727808 */ /* 0x000fc40006000000 */
[----:B------:R-:W-:Y:S02]  /*a9f0*/  FSEL R66, R66, -INF , !P1 ;  /* 0xff80000042427808 */ /* 0x000fe40004800000 */
[C---:B------:R-:W-:Y:S02]  /*aa00*/  ISETP.GE.AND P6, PT, R11.reuse, R158, PT ;  /* 0x0000009e0b00720c */ /* 0x040fe40003fc6270 */
[----:B------:R-:W-:Y:S02]  /*aa10*/  ISETP.GE.AND P3, PT, R11, R156, PT ;  /* 0x0000009c0b00720c */ /* 0x000fe40003f66270 */
[C---:B------:R-:W-:Y:S02]  /*aa20*/  ISETP.GE.AND P5, PT, R9.reuse, R158, PT ;  /* 0x0000009e0900720c */ /* 0x040fe40003fa6270 */
[----:B------:R-:W-:Y:S02]  /*aa30*/  ISETP.GE.AND P2, PT, R9, R156, PT ;  /* 0x0000009c0900720c */ /* 0x000fe40003f46270 */
[----:B------:R-:W-:-:S02]  /*aa40*/  ISETP.GE.AND P4, PT, R7, R158, PT ;  /* 0x0000009e0700720c */ /* 0x000fc40003f86270 */
[----:B------:R-:W-:Y:S02]  /*aa50*/  ISETP.GE.AND P1, PT, R7, R156, PT ;  /* 0x0000009c0700720c */ /* 0x000fe40003f26270 */
[----:B------:R-:W-:Y:S02]  /*aa60*/  FSEL R122, R73, -INF , !P6 ;  /* 0xff800000497a7808 */ /* 0x000fe40007000000 */
        /* <DEDUP_REMOVED lines=21> */
.L_x_10359:
        /* <DEDUP_REMOVED lines=60> */
.L_x_10360:
[----:B------:R-:W-:Y:S05]  /*af80*/  BSYNC.RECONVERGENT B0 ;  /* 0x0000000000007941 */ /* 0x000fea0003800200 */
.L_x_10358:
        /* <DEDUP_REMOVED lines=13> */
.L_x_10357:
[----:B------:R-:W-:Y:S05]  /*b060*/  BSYNC.RECONVERGENT B1 ;  /* 0x0000000000017941 */ /* 0x000fea0003800200 */
.L_x_10356:
        /* <DEDUP_REMOVED lines=13> */
[----:B-1----:R-:W-:-:S02]  /*b140*/  FMNMX3.FTZ R30, R7, R124, R114, !PT ;  /* 0x0000007c071e7276 */ /* 0x002fc40007810072 */
        /* <DEDUP_REMOVED lines=47> */
[----:B------:R-:W5:Y:S01]  /*b440*/  LDSM.16.MT88.4 R16, [R108+0x6400] ;  /* 0x006400006c10783b */ /* 0x000f620000004200 */
[----:B------:R-:W3:Y:S01]  /*b450*/  MUFU.EX2 R102, R102 ;  /* 0x0000006600667308 */ /* 0x000ee20000000800 */
[-C--:B------:R-:W-:Y:S01]  /*b460*/  FFMA.FTZ R97, R24, R110.reuse, -R113 ;  /* 0x0000006e18617223 */ /* 0x080fe20000010871 */
[-CC-:B------:R-:W-:Y:S01]  /*b470*/  FFMA.FTZ R115, R134, R110.reuse, -R131.reuse ;  /* 0x0000006e86737223 */ /* 0x180fe20000010883 */
[----:B------:R-:W5:Y:S01]  /*b480*/  LDSM.16.MT88.4 R20, [R0+0x6400] ;  /* 0x006400000014783b */ /* 0x000f620000004200 */
[----:B------:R-:W-:Y:S01]  /*b490*/  MUFU.EX2 R105, R105 ;  /* 0x0000006900697308 */ /* 0x000fe20000000800 */
[-C--:B------:R-:W-:Y:S01]  /*b4a0*/  FFMA.FTZ R117, R120, R110.reuse, -R131 ;  /* 0x0000006e78757223 */ /* 0x080fe20000010883 */
[----:B---3--:R-:W-:Y:S01]  /*b4b0*/  F2FP.BF16.F32.PACK_AB R48, R106, R107 ;  /* 0x0000006b6a30723e */ /* 0x008fe200000010ff */
[----:B------:R-:W3:Y:S01]  /*b4c0*/  LDSM.16.MT88.4 R28, [R0+0x8400] ;  /* 0x00840000001c783b */ /* 0x000ee20000004200 */
[----:B------:R-:W1:Y:S01]  /*b4d0*/  MUFU.EX2 R104, R104 ;  /* 0x0000006800687308 */ /* 0x000e620000000800 */
[-CC-:B------:R-:W-:Y:S01]  /*b4e0*/  FFMA.FTZ R121, R118, R110.reuse, -R113.reuse ;  /* 0x0000006e76797223 */ /* 0x180fe20000010871 */
[-CC-:B------:R-:W-:Y:S01]  /*b4f0*/  FFMA.FTZ R119, R126, R110.reuse, -R113.reuse ;  /* 0x0000006e7e777223 */ /* 0x180fe20000010871 */
[----:B------:R-:W3:Y:S01]  /*b500*/  LDSM.16.MT88.4 R24, [R108+0x8400] ;  /* 0x008400006c18783b */ /* 0x000ee20000004200 */
[----:B------:R-:W-:Y:S01]  /*b510*/  MUFU.EX2 R101, R101 ;  /* 0x0000006500657308 */ /* 0x000fe20000000800 */
[-C--:B------:R-:W-:Y:S01]  /*b520*/  FFMA.FTZ R124, R124, R110.reuse, -R113 ;  /* 0x0000006e7c7c7223 */ /* 0x080fe20000010871 */
[----:B------:R-:W-:Y:S01]  /*b530*/  F2FP.BF16.F32.PACK_AB R50, R102, R103 ;  /* 0x000000676632723e */ /* 0x000fe200000010ff */
[-CC-:B------:R-:W-:Y:S01]  /*b540*/  FFMA.FTZ R134, R130, R110.reuse, -R131.reuse ;  /* 0x0000006e82867223 */ /* 0x180fe20000010883 */
[----:B------:R-:W2:Y:S01]  /*b550*/  MUFU.EX2 R100, R100 ;  /* 0x0000006400647308 */ /* 0x000ea20000000800 */
[-C--:B------:R-:W-:Y:S01]  /*b560*/  FFMA.FTZ R154, R154, R110.reuse, -R131 ;  /* 0x0000006e9a9a7223 */ /* 0x080fe20000010883 */
[-C--:B------:R-:W-:Y:S01]  /*b570*/  FFMA.FTZ R130, R116, R110.reuse, -R113 ;  /* 0x0000006e74827223 */ /* 0x080fe20000010871 */
[-C--:B------:R-:W-:Y:S01]  /*b580*/  FFMA.FTZ R125, R125, R110.reuse, -R131 ;  /* 0x0000006e7d7d7223 */ /* 0x080fe20000010883 */
[----:B------:R-:W-:Y:S01]  /*b590*/  MUFU.EX2 R96, R96 ;  /* 0x0000006000607308 */ /* 0x000fe20000000800 */
[-CC-:B------:R-:W-:Y:S01]  /*b5a0*/  FFMA.FTZ R163, R109, R110.reuse, -R113.reuse ;  /* 0x0000006e6da37223 */ /* 0x180fe20000010871 */
[----:B-1----:R-:W-:Y:S01]  /*b5b0*/  F2FP.BF16.F32.PACK_AB R49, R104, R105 ;  /* 0x000000696831723e */ /* 0x002fe200000010ff */
[----:B------:R-:W-:Y:S01]  /*b5c0*/  FFMA.FTZ R126, R112, R110, -R113 ;  /* 0x0000006e707e7223 */ /* 0x000fe20000010871 */
[----:B------:R-:W1:Y:S01]  /*b5d0*/  MUFU.EX2 R35, R35 ;  /* 0x0000002300237308 */ /* 0x000e620000000800 */
[----:B------:R-:W-:Y:S01]  /*b5e0*/  FADD.FTZ R106, R107, R106 ;  /* 0x0000006a6b6a7221 */ /* 0x000fe20000010000 */
[----:B------:R-:W-:Y:S01]  /*b5f0*/  FADD.FTZ R104, R105, R104 ;  /* 0x0000006869687221 */ /* 0x000fe20000010000 */
[----:B------:R-:W-:Y:S01]  /*b600*/  ISETP.GT.AND P0, PT, R93, R138, PT ;  /* 0x0000008a5d00720c */ /* 0x000fe20003f04270 */
[----:B------:R-:W-:Y:S01]  /*b610*/  MUFU.EX2 R33, R33 ;  /* 0x0000002100217308 */ /* 0x000fe20000000800 */
[----:B--2---:R-:W-:-:S03]  /*b620*/  F2FP.BF16.F32.PACK_AB R51, R100, R101 ;  /* 0x000000656433723e */ /* 0x004fc600000010ff */
[----:B------:R-:W-:Y:S04]  /*b630*/  MUFU.EX2 R32, R32 ;  /* 0x0000002000207308 */ /* 0x000fe80000000800 */
        /* <DEDUP_REMOVED lines=16> */
[C---:B------:R-:W-:Y:S03]  /*b740*/  HMMA.16816.F32.BF16 R72, R48.reuse, R68, RZ ;  /* 0x000000443048723c */ /* 0x040fe600000418ff */
[----:B------:R-:W3:Y:S04]  /*b750*/  MUFU.EX2 R124, R124 ;  /* 0x0000007c007c7308 */ /* 0x000ee80000000800 */
[----:B------:R-:W-:Y:S01]  /*b760*/  MUFU.EX2 R125, R125 ;  /* 0x0000007d007d7308 */ /* 0x000fe20000000800 */
[C---:B------:R-:W-:Y:S03]  /*b770*/  HMMA.16816.F32.BF16 R36, R48.reuse, R40, RZ ;  /* 0x000000283024723c */ /* 0x040fe600000418ff */
[----:B------:R-:W-:Y:S05]  /*b780*/  MUFU.EX2 R163, R163 ;  /* 0x000000a300a37308 */ /* 0x000fea0000000800 */
[C---:B------:R-:W-:Y:S08]  /*b790*/  HMMA.16816.F32.BF16 R76, R48.reuse, R78, RZ ;  /* 0x0000004e304c723c */ /* 0x040ff000000418ff */
[C---:B------:R-:W-:Y:S08]  /*b7a0*/  HMMA.16816.F32.BF16 R68, R48.reuse, R70, RZ ;  /* 0x000000463044723c */ /* 0x040ff000000418ff */
[C---:B------:R-:W-:Y:S08]  /*b7b0*/  HMMA.16816.F32.BF16 R40, R48.reuse, R42, RZ ;  /* 0x0000002a3028723c */ /* 0x040ff000000418ff */
[----:B------:R-:W-:Y:S01]  /*b7c0*/  HMMA.16816.F32.BF16 R44, R48, R4, RZ ;  /* 0x00000004302c723c */ /* 0x000fe200000418ff */
        /* <DEDUP_REMOVED lines=10> */
[----:B------:R-:W2:Y:S07]  /*b870*/  LDSM.16.MT88.4 R8, [R108+0x7800] ;  /* 0x007800006c08783b */ /* 0x000eae0000004200 */
[C---:B-----5:R-:W-:Y:S08]  /*b880*/  HMMA.16816.F32.BF16 R72, R4.reuse, R16, R72 ;  /* 0x000000100448723c */ /* 0x060ff00000041848 */
        /* <DEDUP_REMOVED lines=21> */
[C---:B----4-:R-:W-:Y:S03]  /*b9e0*/  HMMA.16816.F32.BF16 R72, R4.reuse, R16, R72 ;  /* 0x000000100448723c */ /* 0x050fe60000041848 */
[-CC-:B------:R-:W-:Y:S01]  /*b9f0*/  FFMA.FTZ R17, R127, R110.reuse, -R131.reuse ;  /* 0x0000006e7f117223 */ /* 0x180fe20000010883 */
[-CC-:B------:R-:W-:Y:S01]  /*ba00*/  FFMA.FTZ R16, R122, R110.reuse, -R131.reuse ;  /* 0x0000006e7a107223 */ /* 0x180fe20000010883 */
[-C--:B------:R-:W-:Y:S01]  /*ba10*/  FFMA.FTZ R131, R123, R110.reuse, -R131 ;  /* 0x0000006e7b837223 */ /* 0x080fe20000010883 */
[-CC-:B------:R-:W-:Y:S01]  /*ba20*/  FFMA.FTZ R127, R114, R110.reuse, -R113.reuse ;  /* 0x0000006e727f7223 */ /* 0x180fe20000010871 */
[----:B------:R-:W-:Y:S01]  /*ba30*/  MUFU.EX2 R122, R17 ;  /* 0x00000011007a7308 */ /* 0x000fe20000000800 */
[C---:B-----5:R-:W-:Y:S03]  /*ba40*/  HMMA.16816.F32.BF16 R80, R4.reuse, R20, R80 ;  /* 0x000000140450723c */ /* 0x060fe60000041850 */
[----:B------:R4:W5:Y:S04]  /*ba50*/  MUFU.EX2 R123, R16 ;  /* 0x00000010007b7308 */ /* 0x0009680000000800 */
[----:B------:R-:W-:Y:S01]  /*ba60*/  MUFU.EX2 R114, R131 ;  /* 0x0000008300727308 */ /* 0x000fe20000000800 */
[C---:B------:R-:W-:Y:S01]  /*ba70*/  HMMA.16816.F32.BF16 R76, R4.reuse, R22, R76 ;  /* 0x00000016044c723c */ /* 0x040fe2000004184c */
[----:B------:R-:W2:Y:S02]  /*ba80*/  LDSM.16.MT88.4 R20, [R108+0x6c00] ;  /* 0x006c00006c14783b */ /* 0x000ea40000004200 */
[----:B------:R-:W-:Y:S05]  /*ba90*/  MUFU.EX2 R112, R127 ;  /* 0x0000007f00707308 */ /* 0x000fea0000000800 */
[C---:B------:R-:W-:Y:S01]  /*baa0*/  HMMA.16816.F32.BF16 R68, R4.reuse, R18, R68 ;  /* 0x000000120444723c */ /* 0x040fe20000041844 */
[----:B----4-:R-:W4:Y:S07]  /*bab0*/  LDSM.16.MT88.4 R16, [R108+0x7c00] ;  /* 0x007c00006c10783b */ /* 0x010f2e0000004200 */
[C---:B---3--:R-:W-:Y:S03]  /*bac0*/  HMMA.16816.F32.BF16 R36, R4.reuse, R28, R36 ;  /* 0x0000001c0424723c */ /* 0x048fe60000041824 */
[----:B------:R-:W-:Y:S01]  /*bad0*/  FFMA.FTZ R28, R111, R110, -R113 ;  /* 0x0000006e6f1c7223 */ /* 0x000fe20000010871 */
[----:B------:R-:W3:Y:S05]  /*bae0*/  MUFU.EX2 R29, R126 ;  /* 0x0000007e001d7308 */ /* 0x000eea0000000800 */
[----:B------:R-:W2:Y:S01]  /*baf0*/  MUFU.EX2 R28, R28 ;  /* 0x0000001c001c7308 */ /* 0x000ea20000000800 */
[C---:B------:R-:W-:Y:S08]  /*bb00*/  HMMA.16816.F32.BF16 R40, R4.reuse, R30, R40 ;  /* 0x0000001e0428723c */ /* 0x040ff00000041828 */
[C---:B-1----:R-:W-:Y:S08]  /*bb10*/  HMMA.16816.F32.BF16 R44, R4.reuse, R12, R44 ;  /* 0x0000000c042c723c */ /* 0x042ff0000004182c */
[----:B------:R-:W-:Y:S01]  /*bb20*/  HMMA.16816.F32.BF16 R48, R4, R14, R48 ;  /* 0x0000000e0430723c */ /* 0x000fe20000041830 */
[----:B------:R-:W1:Y:S02]  /*bb30*/  LDSM.16.MT88.4 R12, [R0+0x8c00] ;  /* 0x008c0000000c783b */ /* 0x000e640000004200 */
[----:B-----5:R-:W-:-:S02]  /*bb40*/  F2FP.BF16.F32.PACK_AB R4, R123, R122 ;  /* 0x0000007a7b04723e */ /* 0x020fc400000010ff */
[----:B---3--:R-:W-:Y:S02]  /*bb50*/  F2FP.BF16.F32.PACK_AB R5, R29, R112 ;  /* 0x000000701d05723e */ /* 0x008fe400000010ff */
[----:B------:R-:W-:Y:S02]  /*bb60*/  F2FP.BF16.F32.PACK_AB R6, R114, R125 ;  /* 0x0000007d7206723e */ /* 0x000fe400000010ff */
[----:B--2---:R-:W-:-:S07]  /*bb70*/  F2FP.BF16.F32.PACK_AB R7, R163, R28 ;  /* 0x0000001ca307723e */ /* 0x004fce00000010ff */
[C---:B------:R-:W-:Y:S08]  /*bb80*/  HMMA.16816.F32.BF16 R64, R4.reuse, R8, R64 ;  /* 0x000000080440723c */ /* 0x040ff00000041840 */
[C---:B------:R-:W-:Y:S01]  /*bb90*/  HMMA.16816.F32.BF16 R60, R4.reuse, R10, R60 ;  /* 0x0000000a043c723c */ /* 0x040fe2000004183c */
[----:B------:R-:W2:Y:S07]  /*bba0*/  LDSM.16.MT88.4 R8, [R108+0x8c00] ;  /* 0x008c00006c08783b */ /* 0x000eae0000004200 */
[----:B------:R-:W-:Y:S03]  /*bbb0*/  HMMA.16816.F32.BF16 R72, R4, R20, R72 ;  /* 0x000000140448723c */ /* 0x000fe60000041848 */
[----:B------:R-:W-:-:S04]  /*bbc0*/  FADD.FTZ R21, R101, R104 ;  /* 0x0000006865157221 */ /* 0x000fc80000010000 */
[----:B------:R-:W-:Y:S01]  /*bbd0*/  FADD.FTZ R21, R100, R21 ;  /* 0x0000001564157221 */ /* 0x000fe20000010000 */
        /* <DEDUP_REMOVED lines=77> */
[----:B------:R-:W-:Y:S01]  /*c0b0*/  ISETP.NE.AND P2, PT, R12, RZ, PT ;  /* 0x000000ff0c00720c */ /* 0x000fe20003f45270 */
[----:B------:R-:W2:Y:S08]  /*c0c0*/  LD.E.64 R8, desc[UR4][R84.64+0x40] ;  /* 0x0000400454087980 */ /* 0x000eb0000c101b00 */
[----:B------:R-:W-:-:S02]  /*c0d0*/  @P5 VIADD R10, R10, 0x1 ;  /* 0x000000010a0a5836 */ /* 0x000fc40000000000 */
        /* <DEDUP_REMOVED lines=26> */
.L_x_10364:
        /* <DEDUP_REMOVED lines=8> */
.L_x_10365:
[----:B------:R-:W-:Y:S05]  /*c300*/  BSYNC.RECONVERGENT B0 ;  /* 0x0000000000007941 */ /* 0x000fea0003800200 */
.L_x_10363:
[----:B------:R-:W-:Y:S01]  /*c310*/  IMAD.SHL.U32 R5, R91, 0x8, RZ ;  /* 0x000000085b057824 */ /* 0x000fe200078e00ff */
[----:B------:R-:W-:Y:S01]  /*c320*/  LEA R8, P1, R87, R142, 0x1 ;  /* 0x0000008e57087211 */ /* 0x000fe200078208ff */
[----:B------:R-:W-:Y:S03]  /*c330*/  BSSY.RECONVERGENT B1, `(.L_x_10366) ;  /* 0x00000be000017945 */ /* 0x000fe60003800200 */
[----:B------:R-:W-:Y:S02]  /*c340*/  LOP3.LUT R4, R5, 0xc0, RZ, 0xc0, !PT ;  /* 0x000000c005047812 */ /* 0x000fe400078ec0ff */
[----:B------:R-:W-:Y:S02]  /*c350*/  LEA.HI.X R9, R87, R143, R90, 0x1, P1 ;  /* 0x0000008f57097211 */ /* 0x000fe400008f0c5a */
[----:B------:R-:W-:Y:S02]  /*c360*/  LOP3.LUT R4, R4, 0x18, R91, 0xf8, !PT ;  /* 0x0000001804047812 */ /* 0x000fe400078ef85b */
[----:B------:R-:W-:-:S02]  /*c370*/  ISETP.NE.AND P1, PT, R95, RZ, PT ;  /* 0x000000ff5f00720c */ /* 0x000fc40003f25270 */
[--C-:B------:R-:W-:Y:S02]  /*c380*/  LOP3.LUT R4, R4, 0x18, R5.reuse, 0x78, !PT ;  /* 0x0000001804047812 */ /* 0x100fe400078e7805 */
[----:B------:R-:W-:Y:S02]  /*c390*/  SEL R94, R94, 0xffffffe0, !P1 ;  /* 0xffffffe05e5e7807 */ /* 0x000fe40004800000 */
[----:B------:R-:W-:-:S03]  /*c3a0*/  LOP3.LUT R91, R4, 0x1f20, R5, 0xf8, !PT ;  /* 0x00001f20045b7812 */ /* 0x000fc600078ef805 */
[----:B------:R-:W-:Y:S02]  /*c3b0*/  IMAD.IADD R131, R129, 0x1, R94 ;  /* 0x0000000181837824 */ /* 0x000fe400078e025e */
[----:B------:R-:W-:Y:S02]  /*c3c0*/  IMAD R91, R91, 0x2, R92 ;  /* 0x000000025b5b7824 */ /* 0x000fe400078e025c */
[----:B------:R-:W-:-:S03]  /*c3d0*/  IMAD.IADD R130, R2, 0x1, R94 ;  /* 0x0000000102827824 */ /* 0x000fc600078e025e */
        /* <DEDUP_REMOVED lines=21> */
[----:B------:R-:W1:Y:S04]  /*c530*/  LDSM.16.M88.4 R24, [R2+0x4000] ;  /* 0x004000000218783b */ /* 0x000e680000000200 */
[----:B------:R-:W1:Y:S01]  /*c540*/  LDSM.16.M88.4 R20, [R2+0x4400] ;  /* 0x004400000214783b */ /* 0x000e620000000200 */
[C---:B--2---:R-:W-:Y:S03]  /*c550*/  HMMA.16816.F32.BF16 R108, R32.reuse, R104, RZ ;  /* 0x00000068206c723c */ /* 0x044fe600000418ff */
[----:B------:R-:W0:Y:S05]  /*c560*/  LDGDEPBAR ;  /* 0x00000000000079af */ /* 0x000e2a0000000000 */
[C---:B---3--:R-:W-:Y:S08]  /*c570*/  HMMA.16816.F32.BF16 R100, R32.reuse, R96, RZ ;  /* 0x000000602064723c */ /* 0x048ff000000418ff */
[C---:B------:R-:W-:Y:S08]  /*c580*/  HMMA.16816.F32.BF16 R4, R32.reuse, R6, RZ ;  /* 0x000000062004723c */ /* 0x040ff000000418ff */
[C---:B------:R-:W-:Y:S08]  /*c590*/  HMMA.16816.F32.BF16 R104, R32.reuse, R106, RZ ;  /* 0x0000006a2068723c */ /* 0x040ff000000418ff */
[C---:B------:R-:W-:Y:S08]  /*c5a0*/  HMMA.16816.F32.BF16 R96, R32.reuse, R98, RZ ;  /* 0x000000622060723c */ /* 0x040ff000000418ff */
[C---:B----4-:R-:W-:Y:S08]  /*c5b0*/  HMMA.16816.F32.BF16 R92, R32.reuse, R12, RZ ;  /* 0x0000000c205c723c */ /* 0x050ff000000418ff */
[----:B------:R-:W-:Y:S01]  /*c5c0*/  HMMA.16816.F32.BF16 R32, R32, R14, RZ ;  /* 0x0000000e2020723c */ /* 0x000fe200000418ff */
        /* <DEDUP_REMOVED lines=13> */
[----:B------:R-:W5:Y:S03]  /*c6a0*/  LDSM.16.M88.4 R28, [R130+0x4400] ;  /* 0x00440000821c783b */ /* 0x000f660000000200 */
        /* <DEDUP_REMOVED lines=11> */
[----:B------:R-:W3:Y:S04]  /*c760*/  LDSM.16.M88.4 R120, [R2+0x5400] ;  /* 0x005400000278783b */ /* 0x000ee80000000200 */
[----:B------:R-:W3:Y:S03]  /*c770*/  LDSM.16.M88.4 R116, [R2+0x5800] ;  /* 0x005800000274783b */ /* 0x000ee60000000200 */
[C---:B----4-:R-:W-:Y:S08]  /*c780*/  HMMA.16816.F32.BF16 R8, R16.reuse, R112, R8 ;  /* 0x000000701008723c */ /* 0x050ff00000041808 */
[C---:B------:R-:W-:Y:S01]  /*c790*/  HMMA.16816.F32.BF16 R4, R16.reuse, R114, R4 ;  /* 0x000000721004723c */ /* 0x040fe20000041804 */
[----:B------:R-:W4:Y:S07]  /*c7a0*/  LDSM.16.M88.4 R112, [R2+0x5c00] ;  /* 0x005c00000270783b */ /* 0x000f2e0000000200 */
[C---:B-----5:R-:W-:Y:S08]  /*c7b0*/  HMMA.16816.F32.BF16 R108, R16.reuse, R28, R108 ;  /* 0x0000001c106c723c */ /* 0x060ff0000004186c */
[C---:B------:R-:W-:Y:S01]  /*c7c0*/  HMMA.16816.F32.BF16 R104, R16.reuse, R30, R104 ;  /* 0x0000001e1068723c */ /* 0x040fe20000041868 */
[----:B------:R-:W-:Y:S07]  /*c7d0*/  LDSM.16.M88.4 R28, [R131+0x2000] ;  /* 0x00200000831c783b */ /* 0x000fee0000000200 */
[C---:B-1----:R-:W-:Y:S08]  /*c7e0*/  HMMA.16816.F32.BF16 R100, R16.reuse, R24, R100 ;  /* 0x000000181064723c */ /* 0x042ff00000041864 */
[C---:B------:R-:W-:Y:S01]  /*c7f0*/  HMMA.16816.F32.BF16 R96, R16.reuse, R26, R96 ;  /* 0x0000001a1060723c */ /* 0x040fe20000041860 */
[----:B------:R-:W1:Y:S07]  /*c800*/  LDSM.16.M88.4 R24, [R130+0x5000] ;  /* 0x005000008218783b */ /* 0x000e6e0000000200 */
[C---:B------:R-:W-:Y:S08]  /*c810*/  HMMA.16816.F32.BF16 R92, R16.reuse, R20, R92 ;  /* 0x00000014105c723c */ /* 0x040ff0000004185c */
[----:B------:R-:W-:Y:S01]  /*c820*/  HMMA.16816.F32.BF16 R32, R16, R22, R32 ;  /* 0x000000161020723c */ /* 0x000fe20000041820 */
[----:B------:R-:W5:Y:S04]  /*c830*/  LDSM.16.M88.4 R20, [R130+0x5400] ;  /* 0x005400008214783b */ /* 0x000f680000000200 */
[----:B------:R-:W5:Y:S03]  /*c840*/  LDSM.16.M88.4 R16, [R130+0x5800] ;  /* 0x005800008210783b */ /* 0x000f660000000200 */
[C---:B--2---:R-:W-:Y:S08]  /*c850*/  HMMA.16816.F32.BF16 R8, R124.reuse, R12, R8 ;  /* 0x0000000c7c08723c */ /* 0x044ff00000041808 */
[----:B------:R-:W-:Y:S01]  /*c860*/  HMMA.16816.F32.BF16 R4, R124, R14, R4 ;  /* 0x0000000e7c04723c */ /* 0x000fe20000041804 */
[----:B------:R-:W2:Y:S01]  /*c870*/  LDSM.16.M88.4 R12, [R130+0x5c00] ;  /* 0x005c0000820c783b */ /* 0x000ea20000000200 */
[----:B------:R-:W-:-:S06]  /*c880*/  DEPBAR.LE SB0, 0x0 ;  /* 0x000080000000791a */ /* 0x000fcc0000000000 */
[C---:B---3--:R-:W-:Y:S08]  /*c890*/  HMMA.16816.F32.BF16 R108, R124.reuse, R120, R108 ;  /* 0x000000787c6c723c */ /* 0x048ff0000004186c */
[C---:B------:R-:W-:Y:S08]  /*c8a0*/  HMMA.16816.F32.BF16 R104, R124.reuse, R122, R104 ;  /* 0x0000007a7c68723c */ /* 0x040ff00000041868 */
[C---:B------:R-:W-:Y:S08]  /*c8b0*/  HMMA.16816.F32.BF16 R100, R124.reuse, R116, R100 ;  /* 0x000000747c64723c */ /* 0x040ff00000041864 */
[C---:B------:R-:W-:Y:S08]  /*c8c0*/  HMMA.16816.F32.BF16 R96, R124.reuse, R118, R96 ;  /* 0x000000767c60723c */ /* 0x040ff00000041860 */
[----:B----4-:R-:W-:Y:S03]  /*c8d0*/  HMMA.16816.F32.BF16 R92, R124, R112, R92 ;  /* 0x000000707c5c723c */ /* 0x010fe6000004185c */
[----:B------:R-:W-:-:S05]  /*c8e0*/  VIADD R113, R89, 0xfffffffe ;  /* 0xfffffffe59717836 */ /* 0x000fca0000000000 */
[----:B------:R-:W-:Y:S01]  /*c8f0*/  ISETP.GT.AND P1, PT, R113, R138, PT ;  /* 0x0000008a7100720c */ /* 0x000fe20003f24270 */
[----:B------:R-:W-:Y:S08]  /*c900*/  HMMA.16816.F32.BF16 R32, R124, R114, R32 ;  /* 0x000000727c20723c */ /* 0x000ff00000041820 */
[C---:B-1----:R-:W-:Y:S08]  /*c910*/  HMMA.16816.F32.BF16 R8, R28.reuse, R24, R8 ;  /* 0x000000181c08723c */ /* 0x042ff00000041808 */
[C---:B------:R-:W-:Y:S08]  /*c920*/  HMMA.16816.F32.BF16 R4, R28.reuse, R26, R4 ;  /* 0x0000001a1c04723c */ /* 0x040ff00000041804 */
[C---:B-----5:R-:W-:Y:S08]  /*c930*/  HMMA.16816.F32.BF16 R108, R28.reuse, R20, R108 ;  /* 0x000000141c6c723c */ /* 0x060ff0000004186c */
[C---:B------:R-:W-:Y:S08]  /*c940*/  HMMA.16816.F32.BF16 R104, R28.reuse, R22, R104 ;  /* 0x000000161c68723c */ /* 0x040ff00000041868 */
[C---:B------:R-:W-:Y:S08]  /*c950*/  HMMA.16816.F32.BF16 R100, R28.reuse, R16, R100 ;  /* 0x000000101c64723c */ /* 0x040ff00000041864 */
        /* <DEDUP_REMOVED lines=17> */
[-C--:B------:R-:W-:Y:S02]  /*ca70*/  LOP3.LUT R2, R2, R13.reuse, RZ, 0x3c, !PT ;  /* 0x0000000d02027212 */ /* 0x080fe400078e3cff */
[----:B------:R-:W-:Y:S02]  /*ca80*/  ISETP.GE.AND P0, PT, R88, RZ, PT ;  /* 0x000000ff5800720c */ /* 0x000fe40003f06270 */
        /* <DEDUP_REMOVED lines=50> */
.L_x_10369:
        /* <DEDUP_REMOVED lines=8> */
.L_x_10370:
[----:B------:R-:W-:Y:S05]  /*ce30*/  BSYNC.RECONVERGENT B0 ;  /* 0x0000000000007941 */ /* 0x000fea0003800200 */
.L_x_10368:
        /* <DEDUP_REMOVED lines=13> */
.L_x_10367:
[----:B------:R-:W-:Y:S05]  /*cf10*/  BSYNC.RECONVERGENT B1 ;  /* 0x0000000000017941 */ /* 0x000fea0003800200 */
.L_x_10366:
[----:B------:R-:W2:Y:S01]  /*cf20*/  LD.E R2, desc[UR4][R84.64+0xdc] ;  /* 0x0000dc0454027980 */ /* 0x000ea2000c101900 */
[C---:B-1----:R-:W-:Y:S02]  /*cf30*/  IMAD R13, R89.reuse, 0x40, R128 ;  /* 0x00000040590d7824 */ /* 0x042fe400078e0280 */
[----:B------:R-:W-:Y:S02]  /*cf40*/  @P1 VIADD R89, R89, 0xfffffffd ;  /* 0xfffffffd59591836 */ /* 0x000fe40000000000 */
[C---:B------:R-:W-:Y:S02]  /*cf50*/  VIADD R12, R13.reuse, 0xffffff80 ;  /* 0xffffff800d0c7836 */ /* 0x040fe40000000000 */
[C---:B------:R-:W-:Y:S02]  /*cf60*/  VIADD R15, R13.reuse, 0xffffff81 ;  /* 0xffffff810d0f7836 */ /* 0x040fe40000000000 */
[----:B------:R-:W-:Y:S01]  /*cf70*/  VIADD R14, R13, 0xffffff88 ;  /* 0xffffff880d0e7836 */ /* 0x000fe20000000000 */
[----:B------:R-:W-:-:S02]  /*cf80*/  ISETP.GE.AND P0, PT, R12, R159, PT ;  /* 0x0000009f0c00720c */ /* 0x000fc40003f06270 */
[----:B------:R-:W-:Y:S02]  /*cf90*/  ISETP.GE.AND P6, PT, R12, R158, PT ;  /* 0x0000009e0c00720c */ /* 0x000fe40003fc6270 */
[----:B------:R-:W-:Y:S02]  /*cfa0*/  FSEL R8, R8, -INF , P0 ;  /* 0xff80000008087808 */ /* 0x000fe40000000000 */
[C---:B------:R-:W-:Y:S02]  /*cfb0*/  ISETP.GE.AND P2, PT, R12.reuse, R157, PT ;  /* 0x0000009d0c00720c */ /* 0x040fe40003f46270 */
[----:B------:R-:W-:Y:S02]  /*cfc0*/  ISETP.GE.AND P3, PT, R15, R159, PT ;  /* 0x0000009f0f00720c */ /* 0x000fe40003f66270 */
[----:B------:R-:W-:Y:S02]  /*cfd0*/  ISETP.GE.AND P4, PT, R12, R156, PT ;  /* 0x0000009c0c00720c */ /* 0x000fe40003f86270 */
[----:B------:R-:W-:Y:S01]  /*cfe0*/  FSEL R12, R8, -INF , !P6 ;  /* 0xff800000080c7808 */ /* 0x000fe20007000000 */
[----:B------:R-:W-:Y:S01]  /*cff0*/  VIADD R8, R13, 0xffffff90 ;  /* 0xffffff900d087836 */ /* 0x000fe20000000000 */
[----:B------:R-:W-:-:S02]  /*d000*/  ISETP.GE.AND P5, PT, R15, R158, PT ;  /* 0x0000009e0f00720c */ /* 0x000fc40003fa6270 */
[C---:B------:R-:W-:Y:S02]  /*d010*/  ISETP.GE.AND P0, PT, R15.reuse, R157, PT ;  /* 0x0000009d0f00720c */ /* 0x040fe40003f06270 */
[----:B------:R-:W-:Y:S01]  /*d020*/  ISETP.GE.AND P6, PT, R15, R156, PT ;  /* 0x0000009c0f00720c */ /* 0x000fe20003fc6270 */
[----:B------:R-:W-:Y:S01]  /*d030*/  VIADD R15, R13, 0xffffff89 ;  /* 0xffffff890d0f7836 */ /* 0x000fe20000000000 */
[----:B------:R-:W-:Y:S02]  /*d040*/  FSEL R10, R10, -INF , P2 ;  /* 0xff8000000a0a7808 */ /* 0x000fe40001000000 */
[----:B------:R-:W-:Y:S02]  /*d050*/  FSEL R9, R9, -INF , P3 ;  /* 0xff80000009097808 */ /* 0x000fe40001800000 */
[----:B------:R-:W-:Y:S02]  /*d060*/  ISETP.GE.AND P2, PT, R14, R159, PT ;  /* 0x0000009f0e00720c */ /* 0x000fe40003f46270 */
[----:B------:R-:W-:-:S02]  /*d070*/  FSEL R11, R11, -INF , P0 ;  /* 0xff8000000b0b7808 */ /* 0x000fc40000000000 */
[----:B------:R-:W-:Y:S02]  /*d080*/  FSEL R10, R10, -INF , !P4 ;  /* 0xff8000000a0a7808 */ /* 0x000fe40006000000 */
[----:B------:R-:W-:Y:S02]  /*d090*/  FSEL R9, R9, -INF , !P5 ;  /* 0xff80000009097808 */ /* 0x000fe40006800000 */
[C---:B------:R-:W-:Y:S02]  /*d0a0*/  ISETP.GE.AND P4, PT, R14.reuse, R158, PT ;  /* 0x0000009e0e00720c */ /* 0x040fe40003f86270 */
[C---:B------:R-:W-:Y:S02]  /*d0b0*/  ISETP.GE.AND P3, PT, R14.reuse, R157, PT ;  /* 0x0000009d0e00720c */ /* 0x040fe40003f66270 */
[----:B------:R-:W-:Y:S02]  /*d0c0*/  ISETP.GE.AND P5, PT, R14, R156, PT ;  /* 0x0000009c0e00720c */ /* 0x000fe40003fa6270 */
[----:B------:R-:W-:-:S02]  /*d0d0*/  ISETP.GE.AND P0, PT, R15, R159, PT ;  /* 0x0000009f0f00720c */ /* 0x000fc40003f06270 */
[----:B------:R-:W-:Y:S02]  /*d0e0*/  FSEL R14, R4, -INF , P2 ;  /* 0xff800000040e7808 */ /* 0x000fe40001000000 */
[----:B------:R-:W-:Y:S01]  /*d0f0*/  FSEL R4, R11, -INF , !P6 ;  /* 0xff8000000b047808 */ /* 0x000fe20007000000 */
[----:B------:R-:W-:Y:S01]  /*d100*/  VIADD R11, R13, 0xffffff91 ;  /* 0xffffff910d0b7836 */ /* 0x000fe20000000000 */
[C---:B------:R-:W-:Y:S02]  /*d110*/  ISETP.GE.AND P2, PT, R15.reuse, R157, PT ;  /* 0x0000009d0f00720c */ /* 0x040fe40003f46270 */
[----:B------:R-:W-:Y:S02]  /*d120*/  ISETP.GE.AND P6, PT, R15, R158, PT ;  /* 0x0000009e0f00720c */ /* 0x000fe40003fc6270 */
[----:B------:R-:W-:Y:S02]  /*d130*/  FSEL R5, R5, -INF , P0 ;  /* 0xff80000005057808 */ /* 0x000fe40000000000 */
[----:B------:R-:W-:-:S02]  /*d140*/  FSEL R6, R6, -INF , P3 ;  /* 0xff80000006067808 */ /* 0x000fc40001800000 */
[----:B------:R-:W-:Y:S02]  /*d150*/  FSEL R14, R14, -INF , !P4 ;  /* 0xff8000000e0e7808 */ /* 0x000fe40006000000 */
[----:B------:R-:W-:Y:S02]  /*d160*/  ISETP.GE.AND P4, PT, R15, R156, PT ;  /* 0x0000009c0f00720c */ /* 0x000fe40003f86270 */
        /* <DEDUP_REMOVED lines=9> */
[----:B------:R-:W-:Y:S01]  /*d200*/  FSEL R8, R7, -INF , !P4 ;  /* 0xff80000007087808 */ /* 0x000fe20006000000 */
[----:B------:R-:W-:Y:S01]  /*d210*/  VIADD R7, R13, 0xffffff99 ;  /* 0xffffff990d077836 */ /* 0x000fe20000000000 */
[----:B------:R-:W-:-:S02]  /*d220*/  ISETP.GE.AND P4, PT, R11, R158, PT ;  /* 0x0000009e0b00720c */ /* 0x000fc40003f86270 */
[----:B------:R-:W-:Y:S02]  /*d230*/  FSEL R110, R110, -INF , P0 ;  /* 0xff8000006e6e7808 */ /* 0x000fe40000000000 */
[----:B------:R-:W-:Y:S02]  /*d240*/  FSEL R26, R109, -INF , P2 ;  /* 0xff8000006d1a7808 */ /* 0x000fe40001000000 */
[----:B------:R-:W-:Y:S02]  /*d250*/  FSEL R24, R108, -INF , P3 ;  /* 0xff8000006c187808 */ /* 0x000fe40001800000 */
[----:B------:R-:W-:Y:S02]  /*d260*/  ISETP.GE.AND P3, PT, R11, R157, PT ;  /* 0x0000009d0b00720c */ /* 0x000fe40003f66270 */
[----:B------:R-:W-:Y:S02]  /*d270*/  ISETP.GE.AND P0, PT, R5, R159, PT ;  /* 0x0000009f0500720c */ /* 0x000fe40003f06270 */
[----:B------:R-:W-:-:S02]  /*d280*/  FSEL R160, R110, -INF , !P6 ;  /* 0xff8000006ea07808 */ /* 0x000fc40007000000 */
[----:B------:R-:W-:Y:S02]  /*d290*/  FSEL R26, R26, -INF , !P4 ;  /* 0xff8000001a1a7808 */ /* 0x000fe40006000000 */
[----:B------:R-:W-:Y:S02]  /*d2a0*/  FSEL R24, R24, -INF , !P5 ;  /* 0xff80000018187808 */ /* 0x000fe40006800000 */
[C---:B------:R-:W-:Y:S02]  /*d2b0*/  ISETP.GE.AND P6, PT, R5.reuse, R158, PT ;  /* 0x0000009e0500720c */ /* 0x040fe40003fc6270 */
[C---:B------:R-:W-:Y:S02]  /*d2c0*/  ISETP.GE.AND P2, PT, R5.reuse, R157, PT ;  /* 0x0000009d0500720c */ /* 0x040fe40003f46270 */
[-C--:B------:R-:W-:Y:S01]  /*d2d0*/  ISETP.GE.AND P4, PT, R5, R156.reuse, PT ;  /* 0x0000009c0500720c */ /* 0x080fe20003f86270 */
[----:B------:R-:W-:Y:S01]  /*d2e0*/  VIADD R5, R13, 0xffffffa0 ;  /* 0xffffffa00d057836 */ /* 0x000fe20000000000 */
[----:B------:R-:W-:-:S02]  /*d2f0*/  ISETP.GE.AND P5, PT, R11, R156, PT ;  /* 0x0000009c0b00720c */ /* 0x000fc40003fa6270 */
[----:B------:R-:W-:Y:S02]  /*d300*/  FSEL R111, R111, -INF , P3 ;  /* 0xff8000006f6f7808 */ /* 0x000fe40001800000 */
[----:B------:R-:W-:Y:S02]  /*d310*/  FSEL R22, R104, -INF , P0 ;  /* 0xff80000068167808 */ /* 0x000fe40000000000 */
[----:B------:R-:W-:Y:S02]  /*d320*/  ISETP.GE.AND P3, PT, R7, R159, PT ;  /* 0x0000009f0700720c */ /* 0x000fe40003f66270 */
[----:B------:R-:W-:Y:S02]  /*d330*/  FSEL R154, R111, -INF , !P5 ;  /* 0xff8000006f9a7808 */ /* 0x000fe40006800000 */
[----:B------:R-:W-:Y:S02]  /*d340*/  FSEL R22, R22, -INF , !P6 ;  /* 0xff80000016167808 */ /* 0x000fe40007000000 */
[----:B------:R-:W-:-:S02]  /*d350*/  FSEL R106, R106, -INF , P2 ;  /* 0xff8000006a6a7808 */ /* 0x000fc40001000000 */
[C---:B------:R-:W-:Y:S02]  /*d360*/  ISETP.GE.AND P5, PT, R7.reuse, R158, PT ;  /* 0x0000009e0700720c */ /* 0x040fe40003fa6270 */
[C---:B------:R-:W-:Y:S02]  /*d370*/  ISETP.GE.AND P0, PT, R7.reuse, R157, PT ;  /* 0x0000009d0700720c */ /* 0x040fe40003f06270 */
[----:B------:R-:W-:Y:S01]  /*d380*/  ISETP.GE.AND P6, PT, R7, R156, PT ;  /* 0x0000009c0700720c */ /* 0x000fe20003fc6270 */
[----:B------:R-:W-:Y:S01]  /*d390*/  VIADD R7, R13, 0xffffffa1 ;  /* 0xffffffa10d077836 */ /* 0x000fe20000000000 */
[----:B------:R-:W-:Y:S02]  /*d3a0*/  ISETP.GE.AND P2, PT, R5, R159, PT ;  /* 0x0000009f0500720c */ /* 0x000fe40003f46270 */
[----:B------:R-:W-:Y:S02]  /*d3b0*/  FSEL R20, R105, -INF , P3 ;  /* 0xff80000069147808 */ /* 0x000fe40001800000 */
[----:B------:R-:W-:-:S02]  /*d3c0*/  FSEL R112, R106, -INF , !P4 ;  /* 0xff8000006a707808 */ /* 0x000fc40006000000 */
[----:B------:R-:W-:Y:S02]  /*d3d0*/  ISETP.GE.AND P4, PT, R5, R158, PT ;  /* 0x0000009e0500720c */ /* 0x000fe40003f86270 */
[----:B------:R-:W-:Y:S02]  /*d3e0*/  FSEL R20, R20, -INF , !P5 ;  /* 0xff80000014147808 */ /* 0x000fe40006800000 */
[----:B------:R-:W-:Y:S02]  /*d3f0*/  FSEL R107, R107, -INF , P0 ;  /* 0xff8000006b6b7808 */ /* 0x000fe40000000000 */
[----:B------:R-:W-:Y:S02]  /*d400*/  FSEL R100, R100, -INF , P2 ;  /* 0xff80000064647808 */ /* 0x000fe40001000000 */
[C---:B------:R-:W-:Y:S02]  /*d410*/  ISETP.GE.AND P3, PT, R5.reuse, R157, PT ;  /* 0x0000009d0500720c */ /* 0x040fe40003f66270 */
[----:B------:R-:W-:Y:S01]  /*d420*/  ISETP.GE.AND P5, PT, R5, R156, PT ;  /* 0x0000009c0500720c */ /* 0x000fe20003fa6270 */
[----:B------:R-:W-:Y:S01]  /*d430*/  VIADD R5, R13, 0xffffffa8 ;  /* 0xffffffa80d057836 */ /* 0x000fe20000000000 */
[----:B------:R-:W-:-:S02]  /*d440*/  ISETP.GE.AND P0, PT, R7, R159, PT ;  /* 0x0000009f0700720c */ /* 0x000fc40003f06270 */
[----:B------:R-:W-:Y:S02]  /*d450*/  FSEL R114, R107, -INF , !P6 ;  /* 0xff8000006b727808 */ /* 0x000fe40007000000 */
[----:B------:R-:W-:Y:S02]  /*d460*/  FSEL R134, R100, -INF , !P4 ;  /* 0xff80000064867808 */ /* 0x000fe40006000000 */
[C---:B------:R-:W-:Y:S02]  /*d470*/  ISETP.GE.AND P6, PT, R7.reuse, R158, PT ;  /* 0x0000009e0700720c */ /* 0x040fe40003fc6270 */
[C---:B------:R-:W-:Y:S02]  /*d480*/  ISETP.GE.AND P2, PT, R7.reuse, R157, PT ;  /* 0x0000009d0700720c */ /* 0x040fe40003f46270 */
[----:B------:R-:W-:Y:S01]  /*d490*/  ISETP.GE.AND P4, PT, R7, R156, PT ;  /* 0x0000009c0700720c */ /* 0x000fe20003f86270 */
[----:B------:R-:W-:Y:S01]  /*d4a0*/  VIADD R7, R13, 0xffffffa9 ;  /* 0xffffffa90d077836 */ /* 0x000fe20000000000 */
[----:B------:R-:W-:-:S02]  /*d4b0*/  FSEL R102, R102, -INF , P3 ;  /* 0xff80000066667808 */ /* 0x000fc40001800000 */
[----:B------:R-:W-:Y:S02]  /*d4c0*/  FSEL R101, R101, -INF , P0 ;  /* 0xff80000065657808 */ /* 0x000fe40000000000 */
[----:B------:R-:W-:Y:S02]  /*d4d0*/  ISETP.GE.AND P3, PT, R5, R159, PT ;  /* 0x0000009f0500720c */ /* 0x000fe40003f66270 */
[----:B------:R-:W-:Y:S02]  /*d4e0*/  FSEL R120, R102, -INF , !P5 ;  /* 0xff80000066787808 */ /* 0x000fe40006800000 */
        /* <DEDUP_REMOVED lines=9> */
[----:B------:R-:W-:-:S02]  /*d580*/  ISETP.GE.AND P4, PT, R7, R158, PT ;  /* 0x0000009e0700720c */ /* 0x000fc40003f86270 */
[----:B------:R-:W-:Y:S01]  /*d590*/  FSEL R126, R96, -INF , !P5 ;  /* 0xff800000607e7808 */ /* 0x000fe20006800000 */
[----:B------:R-:W-:Y:S01]  /*d5a0*/  VIADD R96, R0, 0x6020 ;  /* 0x0000602000607836 */ /* 0x000fe20000000000 */
        /* <DEDUP_REMOVED lines=12> */
[----:B------:R-:W-:Y:S01]  /*d670*/  FSEL R124, R99, -INF , P3 ;  /* 0xff800000637c7808 */ /* 0x000fe20001800000 */
[----:B------:R-:W-:Y:S01]  /*d680*/  VIADD R13, R13, 0xffffffb9 ;  /* 0xffffffb90d0d7836 */ /* 0x000fe20000000000 */
[----:B------:R-:W-:-:S02]  /*d690*/  FSEL R92, R92, -INF , P0 ;  /* 0xff8000005c5c7808 */ /* 0x000fc40000000000 */
[C---:B------:R-:W-:Y:S02]  /*d6a0*/  ISETP.GE.AND P3, PT, R7.reuse, R159, PT ;  /* 0x0000009f0700720c */ /* 0x040fe40003f66270 */
[----:B------:R-:W-:Y:S02]  /*d6b0*/  FSEL R94, R94, -INF , P2 ;  /* 0xff8000005e5e7808 */ /* 0x000fe40001000000 */
[----:B------:R-:W-:Y:S02]  /*d6c0*/  FSEL R106, R92, -INF , !P6 ;  /* 0xff8000005c6a7808 */ /* 0x000fe40007000000 */
[C---:B------:R-:W-:Y:S02]  /*d6d0*/  ISETP.GE.AND P0, PT, R7.reuse, R157, PT ;  /* 0x0000009d0700720c */ /* 0x040fe40003f06270 */
[----:B------:R-:W-:Y:S02]  /*d6e0*/  ISETP.GE.AND P2, PT, R7, R158, PT ;  /* 0x0000009e0700720c */ /* 0x000fe40003f46270 */
[----:B------:R-:W-:-:S02]  /*d6f0*/  FSEL R93, R93, -INF , P3 ;  /* 0xff8000005d5d7808 */ /* 0x000fc40001800000 */
[----:B------:R-:W-:Y:S02]  /*d700*/  ISETP.GE.AND P6, PT, R5, R159, PT ;  /* 0x0000009f0500720c */ /* 0x000fe40003fc6270 */
[----:B------:R-:W-:Y:S02]  /*d710*/  FSEL R95, R95, -INF , P0 ;  /* 0xff8000005f5f7808 */ /* 0x000fe40000000000 */
[----:B------:R-:W-:Y:S02]  /*d720*/  FSEL R32, R32, -INF , P6 ;  /* 0xff80000020207808 */ /* 0x000fe40003000000 */
[----:B------:R-:W-:Y:S02]  /*d730*/  FSEL R101, R93, -INF , !P2 ;  /* 0xff8000005d657808 */ /* 0x000fe40005000000 */
[C---:B------:R-:W-:Y:S02]  /*d740*/  ISETP.GE.AND P0, PT, R5.reuse, R158, PT ;  /* 0x0000009e0500720c */ /* 0x040fe40003f06270 */
[----:B------:R-:W-:-:S02]  /*d750*/  ISETP.GE.AND P6, PT, R5, R157, PT ;  /* 0x0000009d0500720c */ /* 0x000fc40003fc6270 */
[----:B------:R-:W-:Y:S02]  /*d760*/  ISETP.GE.AND P2, PT, R5, R156, PT ;  /* 0x0000009c0500720c */ /* 0x000fe40003f46270 */
[----:B------:R-:W-:Y:S02]  /*d770*/  FMNMX3.FTZ R5, R3, R10, R4, !PT ;  /* 0x0000000a03057276 */ /* 0x000fe40007810004 */
[----:B------:R-:W-:Y:S02]  /*d780*/  ISETP.GE.AND P3, PT, R7, R156, PT ;  /* 0x0000009c0700720c */ /* 0x000fe40003f66270 */
[----:B------:R-:W-:Y:S02]  /*d790*/  FMNMX3.FTZ R7, R86, R12, R9, !PT ;  /* 0x0000000c56077276 */ /* 0x000fe40007810009 */
[----:B------:R-:W-:Y:S02]  /*d7a0*/  FMNMX3.FTZ R5, R5, R6, R8, !PT ;  /* 0x0000000605057276 */ /* 0x000fe40007810008 */
[----:B------:R-:W-:-:S02]  /*d7b0*/  FMNMX3.FTZ R7, R7, R14, R16, !PT ;  /* 0x0000000e07077276 */ /* 0x000fc40007810010 */
[----:B------:R-:W-:Y:S02]  /*d7c0*/  FMNMX3.FTZ R5, R5, R160, R154, !PT ;  /* 0x000000a005057276 */ /* 0x000fe4000781009a */
[----:B------:R-:W-:Y:S02]  /*d7d0*/  FSEL R99, R32, -INF , !P0 ;  /* 0xff80000020637808 */ /* 0x000fe40004000000 */
[----:B------:R-:W-:Y:S02]  /*d7e0*/  FMNMX3.FTZ R7, R7, R24, R26, !PT ;  /* 0x0000001807077276 */ /* 0x000fe4000781001a */
[----:B------:R-:W-:Y:S02]  /*d7f0*/  ISETP.GE.AND P0, PT, R13, R159, PT ;  /* 0x0000009f0d00720c */ /* 0x000fe40003f06270 */
[----:B------:R-:W-:Y:S02]  /*d800*/  FMNMX3.FTZ R5, R5, R112, R114, !PT ;  /* 0x0000007005057276 */ /* 0x000fe40007810072 */
[----:B------:R-:W-:-:S02]  /*d810*/  FSEL R34, R34, -INF , P6 ;  /* 0xff80000022227808 */ /* 0x000fc40003000000 */
[----:B------:R-:W-:Y:S02]  /*d820*/  FMNMX3.FTZ R7, R7, R22, R20, !PT ;  /* 0x0000001607077276 */ /* 0x000fe40007810014 */
[----:B------:R-:W-:Y:S02]  /*d830*/  ISETP.GE.AND P6, PT, R13, R158, PT ;  /* 0x0000009e0d00720c */ /* 0x000fe40003fc6270 */
[----:B------:R-:W-:Y:S02]  /*d840*/  FSEL R33, R33, -INF , P0 ;  /* 0xff80000021217808 */ /* 0x000fe40000000000 */
[----:B------:R-:W-:Y:S02]  /*d850*/  ISETP.GE.AND P0, PT, R13, R157, PT ;  /* 0x0000009d0d00720c */ /* 0x000fe40003f06270 */
[----:B------:R-:W-:Y:S02]  /*d860*/  FSEL R124, R124, -INF , !P5 ;  /* 0xff8000007c7c7808 */ /* 0x000fe40006800000 */
[----:B------:R-:W-:-:S02]  /*d870*/  FMNMX3.FTZ R5, R5, R120, R118, !PT ;  /* 0x0000007805057276 */ /* 0x000fc40007810076 */
[----:B------:R-:W-:Y:S02]  /*d880*/  FMNMX3.FTZ R7, R7, R134, R130, !PT ;  /* 0x0000008607077276 */ /* 0x000fe40007810082 */
[----:B------:R-:W-:Y:S02]  /*d890*/  FSEL R103, R33, -INF , !P6 ;  /* 0xff80000021677808 */ /* 0x000fe40007000000 */
        /* <DEDUP_REMOVED lines=10> */
[----:B------:R-:W-:Y:S02]  /*d940*/  FMNMX3.FTZ R7, R5, R100, R98, !PT ;  /* 0x0000006405077276 */ /* 0x000fe40007810062 */
[----:B------:R-:W-:Y:S01]  /*d950*/  FMNMX3.FTZ R11, R18, R99, R103, !PT ;  /* 0x00000063120b7276 */ /* 0x000fe20007810067 */
[----:B------:R-:W1:Y:S02]  /*d960*/  S2R R5, SR_TID.X ;  /* 0x0000000000057919 */ /* 0x000e640000002100 */
[----:B------:R-:W3:Y:S04]  /*d970*/  SHFL.BFLY PT, R18, R7, 0x2, 0x1f ;  /* 0x0c401f0007127f89 */ /* 0x000ee800000e0000 */
[----:B------:R-:W4:Y:S01]  /*d980*/  SHFL.BFLY PT, R28, R11, 0x2, 0x1f ;  /* 0x0c401f000b1c7f89 */ /* 0x000f2200000e0000 */
[----:B---3--:R-:W-:-:S02]  /*d990*/  FMNMX.FTZ R18, R7, R18, !PT ;  /* 0x0000001207127209 */ /* 0x008fc40007810000 */
[----:B----4-:R-:W-:-:S03]  /*d9a0*/  FMNMX.FTZ R28, R11, R28, !PT ;  /* 0x0000001c0b1c7209 */ /* 0x010fc60007810000 */
[----:B------:R-:W3:Y:S04]  /*d9b0*/  SHFL.BFLY PT, R33, R18, 0x1, 0x1f ;  /* 0x0c201f0012217f89 */ /* 0x000ee800000e0000 */
[----:B------:R-:W4:Y:S01]  /*d9c0*/  SHFL.BFLY PT, R35, R28, 0x1, 0x1f ;  /* 0x0c201f001c237f89 */ /* 0x000f2200000e0000 */
[----:B---3--:R-:W-:Y:S02]  /*d9d0*/  FMNMX.FTZ R33, R18, R33, !PT ;  /* 0x0000002112217209 */ /* 0x008fe40007810000 */
[----:B----4-:R-:W-:-:S03]  /*d9e0*/  FMNMX.FTZ R35, R28, R35, !PT ;  /* 0x000000231c237209 */ /* 0x010fc60007810000 */
        /* <DEDUP_REMOVED lines=8> */
[----:B-1----:R-:W-:Y:S01]  /*da70*/  LOP3.LUT P2, RZ, R5, 0x4, RZ, 0xc0, !PT ;  /* 0x0000000405ff7812 */ /* 0x002fe2000784c0ff */
[----:B------:R-:W-:Y:S01]  /*da80*/  FADD.FTZ R7, R86, -R7 ;  /* 0x8000000756077221 */ /* 0x000fe20000010000 */
[----:B------:R-:W-:Y:S01]  /*da90*/  FSEL R4, R33, RZ, P0 ;  /* 0x000000ff21047208 */ /* 0x000fe20000000000 */
[-CC-:B------:R-:W-:Y:S01]  /*daa0*/  FFMA.FTZ R94, R12, R2.reuse, -R105.reuse ;  /* 0x000000020c5e7223 */ /* 0x180fe20000010869 */
[-CC-:B------:R-:W-:Y:S01]  /*dab0*/  FFMA.FTZ R91, R14, R2.reuse, -R105.reuse ;  /* 0x000000020e5b7223 */ /* 0x180fe20000010869 */
[----:B------:R-:W-:Y:S01]  /*dac0*/  FFMA.FTZ R34, R16, R2, -R105 ;  /* 0x0000000210227223 */ /* 0x000fe20000010869 */
[----:B------:R-:W1:Y:S01]  /*dad0*/  LDSM.16.MT88.4 R12, [R0+0x6000] ;  /* 0x00600000000c783b */ /* 0x000e620000004200 */
[----:B------:R-:W-:Y:S01]  /*dae0*/  FADD.FTZ R5, R3, -R4 ;  /* 0x8000000403057221 */ /* 0x000fe20000010000 */
[----:B------:R-:W-:-:S02]  /*daf0*/  VIADD R4, R0, 0x6000 ;  /* 0x0000600000047836 */ /* 0x000fc40000000000 */
[-C--:B------:R-:W-:Y:S01]  /*db00*/  FFMA.FTZ R88, R9, R2.reuse, -R105 ;  /* 0x0000000209587223 */ /* 0x080fe20000010869 */
[-CC-:B------:R-:W-:Y:S01]  /*db10*/  FFMA.FTZ R92, R10, R2.reuse, -R97.reuse ;  /* 0x000000020a5c7223 */ /* 0x180fe20000010861 */
[-CC-:B------:R-:W-:Y:S01]  /*db20*/  FFMA.FTZ R16, R8, R2.reuse, -R97.reuse ;  /* 0x0000000208107223 */ /* 0x180fe20000010861 */
[----:B------:R-:W-:Y:S01]  /*db30*/  FMUL.FTZ R95, R2, R7 ;  /* 0x00000007025f7220 */ /* 0x000fe20000410000 */
[----:B------:R-:W-:Y:S02]  /*db40*/  @P2 VIADD R96, R4, 0xffffffe0 ;  /* 0xffffffe004602836 */ /* 0x000fe40000000000 */
[----:B------:R-:W-:Y:S01]  /*db50*/  FMUL.FTZ R93, R2, R5 ;  /* 0x00000005025d7220 */ /* 0x000fe20000410000 */
[-C--:B------:R-:W-:Y:S01]  /*db60*/  FFMA.FTZ R6, R6, R2.reuse, -R97 ;  /* 0x0000000206067223 */ /* 0x080fe20000010861 */
[----:B------:R-:W-:Y:S01]  /*db70*/  MUFU.EX2 R94, R94 ;  /* 0x0000005e005e7308 */ /* 0x000fe20000000800 */
[-CC-:B------:R-:W-:Y:S01]  /*db80*/  FFMA.FTZ R108, R24, R2.reuse, -R105.reuse ;  /* 0x00000002186c7223 */ /* 0x180fe20000010869 */
[----:B------:R-:W2:Y:S01]  /*db90*/  LDSM.16.MT88.4 R8, [R96] ;  /* 0x000000006008783b */ /* 0x000ea20000004200 */
[-CC-:B------:R-:W-:Y:S01]  /*dba0*/  FFMA.FTZ R109, R26, R2.reuse, -R105.reuse ;  /* 0x000000021a6d7223 */ /* 0x180fe20000010869 */
[----:B------:R-:W3:Y:S01]  /*dbb0*/  MUFU.EX2 R88, R88 ;  /* 0x0000005800587308 */ /* 0x000ee20000000800 */
[-CC-:B------:R-:W-:Y:S01]  /*dbc0*/  FFMA.FTZ R110, R22, R2.reuse, -R105.reuse ;  /* 0x00000002166e7223 */ /* 0x180fe20000010869 */
[----:B------:R-:W-:Y:S01]  /*dbd0*/  LDSM.16.MT88.4 R28, [R96+0x2000] ;  /* 0x00200000601c783b */ /* 0x000fe20000004200 */
[-C--:B------:R-:W-:Y:S01]  /*dbe0*/  FFMA.FTZ R107, R20, R2.reuse, -R105 ;  /* 0x00000002146b7223 */ /* 0x080fe20000010869 */
[----:B------:R-:W-:Y:S01]  /*dbf0*/  MUFU.EX2 R91, R91 ;  /* 0x0000005b005b7308 */ /* 0x000fe20000000800 */
[-CC-:B------:R-:W-:Y:S01]  /*dc00*/  FFMA.FTZ R115, R160, R2.reuse, -R97.reuse ;  /* 0x00000002a0737223 */ /* 0x180fe20000010861 */
[-CC-:B------:R-:W-:Y:S01]  /*dc10*/  FFMA.FTZ R111, R112, R2.reuse, -R97.reuse ;  /* 0x00000002706f7223 */ /* 0x180fe20000010861 */
[-CC-:B------:R-:W-:Y:S01]  /*dc20*/  FFMA.FTZ R114, R114, R2.reuse, -R97.reuse ;  /* 0x0000000272727223 */ /* 0x180fe20000010861 */
[----:B------:R-:W-:Y:S01]  /*dc30*/  MUFU.EX2 R34, R34 ;  /* 0x0000002200227308 */ /* 0x000fe20000000800 */
[-CC-:B------:R-:W-:Y:S01]  /*dc40*/  FFMA.FTZ R154, R154, R2.reuse, -R97.reuse ;  /* 0x000000029a9a7223 */ /* 0x180fe20000010861 */
[----:B------:R-:W-:Y:S01]  /*dc50*/  LDSM.16.MT88.4 R24, [R0+0x6400] ;  /* 0x006400000018783b */ /* 0x000fe20000004200 */
[-CC-:B------:R-:W-:Y:S01]  /*dc60*/  FFMA.FTZ R123, R120, R2.reuse, -R97.reuse ;  /* 0x00000002787b7223 */ /* 0x180fe20000010861 */
[----:B------:R-:W-:Y:S01]  /*dc70*/  MUFU.EX2 R92, R92 ;  /* 0x0000005c005c7308 */ /* 0x000fe20000000800 */
[----:B------:R-:W-:Y:S01]  /*dc80*/  FFMA.FTZ R120, R118, R2, -R97 ;  /* 0x0000000276787223 */ /* 0x000fe20000010861 */
[----:B---3--:R-:W-:Y:S01]  /*dc90*/  F2FP.BF16.F32.PACK_AB R4, R88, R94 ;  /* 0x0000005e5804723e */ /* 0x008fe200000010ff */
[----:B------:R-:W-:Y:S01]  /*dca0*/  LDSM.16.MT88.4 R20, [R96+0x400] ;  /* 0x000400006014783b */ /* 0x000fe20000004200 */
[----:B------:R-:W3:Y:S01]  /*dcb0*/  MUFU.EX2 R32, R32 ;  /* 0x0000002000207308 */ /* 0x000ee20000000800 */
[-CC-:B------:R-:W-:Y:S01]  /*dcc0*/  FFMA.FTZ R119, R130, R2.reuse, -R105.reuse ;  /* 0x0000000282777223 */ /* 0x180fe20000010869 */
[-C--:B------:R-:W-:Y:S01]  /*dcd0*/  FFMA.FTZ R117, R122, R2.reuse, -R105 ;  /* 0x000000027a757223 */ /* 0x080fe20000010869 */
[-CC-:B------:R-:W-:Y:S01]  /*dce0*/  FFMA.FTZ R118, R116, R2.reuse, -R97.reuse ;  /* 0x0000000274767223 */ /* 0x180fe20000010861 */
[----:B------:R4:W-:Y:S01]  /*dcf0*/  MUFU.EX2 R86, R6 ;  /* 0x0000000600567308 */ /* 0x0009e20000000800 */
[-C--:B------:R-:W-:Y:S01]  /*dd00*/  FFMA.FTZ R121, R124, R2.reuse, -R97 ;  /* 0x000000027c797223 */ /* 0x080fe20000010861 */
[-CC-:B------:R-:W-:Y:S01]  /*dd10*/  FFMA.FTZ R134, R134, R2.reuse, -R105.reuse ;  /* 0x0000000286867223 */ /* 0x180fe20000010869 */
[-CC-:B------:R-:W-:Y:S01]  /*dd20*/  FFMA.FTZ R126, R126, R2.reuse, -R105.reuse ;  /* 0x000000027e7e7223 */ /* 0x180fe20000010869 */
[----:B------:R5:W1:Y:S01]  /*dd30*/  MUFU.EX2 R3, R16 ;  /* 0x0000001000037308 */ /* 0x000a620000000800 */
[-C--:B------:R-:W-:Y:S01]  /*dd40*/  FFMA.FTZ R106, R106, R2.reuse, -R105 ;  /* 0x000000026a6a7223 */ /* 0x080fe20000010869 */
[----:B------:R-:W-:-:S02]  /*dd50*/  FFMA.FTZ R100, R100, R2, -R97 ;  /* 0x0000000264647223 */ /* 0x000fc40000010861 */
        /* <DEDUP_REMOVED lines=11> */
[----:B------:R-:W-:Y:S01]  /*de10*/  FMUL.FTZ R77, R77, R95 ;  /* 0x0000005f4d4d7220 */ /* 0x000fe20000410000 */
[-C--:B---3--:R-:W-:Y:S01]  /*de20*/  FMUL.FTZ R82, R82, R93.reuse ;  /* 0x0000005d52527220 */ /* 0x088fe20000410000 */
[-C--:B------:R-:W-:Y:S01]  /*de30*/  FMUL.FTZ R83, R83, R93.reuse ;  /* 0x0000005d53537220 */ /* 0x080fe20000410000 */
[-C--:B------:R-:W-:Y:S01]  /*de40*/  FMUL.FTZ R78, R78, R93.reuse ;  /* 0x0000005d4e4e7220 */ /* 0x080fe20000410000 */
[----:B------:R-:W-:Y:S01]  /*de50*/  FMUL.FTZ R79, R79, R93 ;  /* 0x0000005d4f4f7220 */ /* 0x000fe20000410000 */
[-C--:B------:R-:W-:Y:S01]  /*de60*/  FMUL.FTZ R72, R72, R95.reuse ;  /* 0x0000005f48487220 */ /* 0x080fe20000410000 */
[----:B------:R-:W-:Y:S01]  /*de70*/  FMUL.FTZ R73, R73, R95 ;  /* 0x0000005f49497220 */ /* 0x000fe20000410000 */
[-C--:B------:R-:W-:Y:S01]  /*de80*/  FMUL.FTZ R74, R74, R93.reuse ;  /* 0x0000005d4a4a7220 */ /* 0x080fe20000410000 */
[----:B------:R-:W-:Y:S01]  /*de90*/  FMUL.FTZ R75, R75, R93 ;  /* 0x0000005d4b4b7220 */ /* 0x000fe20000410000 */
        /* <DEDUP_REMOVED lines=9> */
[----:B------:R-:W2:Y:S02]  /*df30*/  LDSM.16.MT88.4 R12, [R96+0x1000] ;  /* 0x00100000600c783b */ /* 0x000ea40000004200 */
[----:B------:R-:W-:Y:S01]  /*df40*/  FMUL.FTZ R67, R67, R93 ;  /* 0x0000005d43437220 */ /* 0x000fe20000410000 */
        /* <DEDUP_REMOVED lines=14> */
[----:B------:R-:W3:Y:S02]  /*e030*/  LDSM.16.MT88.4 R8, [R0+0x8000] ;  /* 0x008000000008783b */ /* 0x000ee40000004200 */
[-C--:B------:R-:W-:Y:S01]  /*e040*/  FMUL.FTZ R36, R36, R95.reuse ;  /* 0x0000005f24247220 */ /* 0x080fe20000410000 */
[----:B------:R-:W-:Y:S01]  /*e050*/  FMUL.FTZ R37, R37, R95 ;  /* 0x0000005f25257220 */ /* 0x000fe20000410000 */
[-C--:B------:R-:W-:Y:S01]  /*e060*/  FMUL.FTZ R38, R38, R93.reuse ;  /* 0x0000005d26267220 */ /* 0x080fe20000410000 */
[----:B------:R-:W-:Y:S01]  /*e070*/  FMUL.FTZ R39, R39, R93 ;  /* 0x0000005d27277220 */ /* 0x000fe20000410000 */
[-C--:B------:R-:W-:Y:S01]  /*e080*/  FMUL.FTZ R40, R40, R95.reuse ;  /* 0x0000005f28287220 */ /* 0x080fe20000410000 */
[----:B------:R-:W-:Y:S01]  /*e090*/  FMUL.FTZ R41, R41, R95 ;  /* 0x0000005f29297220 */ /* 0x000fe20000410000 */
[C---:B----4-:R-:W-:Y:S03]  /*e0a0*/  HMMA.16816.F32.BF16 R64, R4.reuse, R16, R64 ;  /* 0x000000100440723c */ /* 0x050fe60000041840 */
        /* <DEDUP_REMOVED lines=8> */
[----:B------:R-:W4:Y:S02]  /*e130*/  LDSM.16.MT88.4 R16, [R0+0x7400] ;  /* 0x007400000010783b */ /* 0x000f240000004200 */
[----:B------:R-:W-:Y:S01]  /*e140*/  FMUL.FTZ R47, R47, R93 ;  /* 0x0000005d2f2f7220 */ /* 0x000fe20000410000 */
[----:B------:R-:W-:Y:S01]  /*e150*/  MUFU.EX2 R115, R115 ;  /* 0x0000007300737308 */ /* 0x000fe20000000800 */
[-C--:B------:R-:W-:Y:S01]  /*e160*/  FMUL.FTZ R48, R48, R95.reuse ;  /* 0x0000005f30307220 */ /* 0x080fe20000410000 */
[----:B------:R-:W-:Y:S01]  /*e170*/  FMUL.FTZ R49, R49, R95 ;  /* 0x0000005f31317220 */ /* 0x000fe20000410000 */
[-C--:B------:R-:W-:Y:S01]  /*e180*/  FMUL.FTZ R50, R50, R93.reuse ;  /* 0x0000005d32327220 */ /* 0x080fe20000410000 */
[----:B------:R-:W5:Y:S01]  /*e190*/  MUFU.EX2 R112, R154 ;  /* 0x0000009a00707308 */ /* 0x000f620000000800 */
[----:B------:R-:W-:Y:S01]  /*e1a0*/  FMUL.FTZ R51, R51, R93 ;  /* 0x0000005d33337220 */ /* 0x000fe20000410000 */
[----:B--2---:R-:W-:Y:S03]  /*e1b0*/  HMMA.16816.F32.BF16 R56, R4, R12, R56 ;  /* 0x0000000c0438723c */ /* 0x004fe60000041838 */
[----:B------:R-:W-:Y:S01]  /*e1c0*/  FFMA.FTZ R95, R165, R95, R94 ;  /* 0x0000005fa55f7223 */ /* 0x000fe2000001005e */
[----:B------:R-:W-:Y:S01]  /*e1d0*/  MUFU.EX2 R111, R111 ;  /* 0x0000006f006f7308 */ /* 0x000fe20000000800 */
[----:B------:R-:W-:-:S02]  /*e1e0*/  FFMA.FTZ R93, R163, R93, R92 ;  /* 0x0000005da35d7223 */ /* 0x000fc4000001005c */
[----:B------:R-:W-:Y:S01]  /*e1f0*/  FADD.FTZ R88, R88, R95 ;  /* 0x0000005f58587221 */ /* 0x000fe20000010000 */
[----:B------:R-:W2:Y:S01]  /*e200*/  MUFU.EX2 R114, R114 ;  /* 0x0000007200727308 */ /* 0x000ea20000000800 */
[----:B------:R-:W-:Y:S01]  /*e210*/  FADD.FTZ R93, R32, R93 ;  /* 0x0000005d205d7221 */ /* 0x000fe20000010000 */
[C---:B------:R-:W-:Y:S01]  /*e220*/  HMMA.16816.F32.BF16 R52, R4.reuse, R14, R52 ;  /* 0x0000000e0434723c */ /* 0x040fe20000041834 */
[----:B------:R-:W4:Y:S01]  /*e230*/  LDSM.16.MT88.4 R12, [R96+0x1400] ;  /* 0x00140000600c783b */ /* 0x000f220000004200 */
[----:B------:R-:W-:Y:S01]  /*e240*/  MUFU.EX2 R130, R134 ;  /* 0x0000008600827308 */ /* 0x000fe20000000800 */
[----:B------:R-:W-:Y:S01]  /*e250*/  FADD.FTZ R91, R91, R88 ;  /* 0x000000585b5b7221 */ /* 0x000fe20000010000 */
[----:B------:R-:W-:Y:S01]  /*e260*/  FADD.FTZ R86, R86, R93 ;  /* 0x0000005d56567221 */ /* 0x000fe20000010000 */
[----:B------:R-:W-:Y:S01]  /*e270*/  IMAD.MOV.U32 R93, RZ, RZ, R113 ;  /* 0x000000ffff5d7224 */ /* 0x000fe200078e0071 */
[----:B------:R-:W4:Y:S01]  /*e280*/  MUFU.EX2 R119, R119 ;  /* 0x0000007700777308 */ /* 0x000f220000000800 */
[----:B------:R-:W-:Y:S01]  /*e290*/  FADD.FTZ R91, R34, R91 ;  /* 0x0000005b225b7221 */ /* 0x000fe20000010000 */
[----:B---3--:R-:W-:Y:S03]  /*e2a0*/  HMMA.16816.F32.BF16 R36, R4, R8, R36 ;  /* 0x000000080424723c */ /* 0x008fe60000041824 */
[----:B------:R-:W-:Y:S01]  /*e2b0*/  FADD.FTZ R86, R3, R86 ;  /* 0x0000005603567221 */ /* 0x000fe20000010000 */
[----:B------:R-:W-:Y:S01]  /*e2c0*/  MUFU.EX2 R122, R126 ;  /* 0x0000007e007a7308 */ /* 0x000fe20000000800 */
[----:B------:R-:W-:-:S02]  /*e2d0*/  IMAD.MOV.U32 R3, RZ, RZ, R33 ;  /* 0x000000ffff037224 */ /* 0x000fc400078e0021 */
[----:B------:R-:W-:Y:S01]  /*e2e0*/  @P1 IMAD.MOV.U32 R3, RZ, RZ, R33 ;  /* 0x000000ffff031224 */ /* 0x000fe200078e0021 */
[----:B------:R-:W-:Y:S01]  /*e2f0*/  MUFU.EX2 R117, R117 ;  /* 0x0000007500757308 */ /* 0x000fe20000000800 */
[C---:B------:R-:W-:Y:S01]  /*e300*/  HMMA.16816.F32.BF16 R40, R4.reuse, R10, R40 ;  /* 0x0000000a0428723c */ /* 0x040fe20000041828 */
[----:B------:R-:W3:Y:S02]  /*e310*/  LDSM.16.MT88.4 R8, [R0+0x8400] ;  /* 0x008400000008783b */ /* 0x000ee40000004200 */
[----:B------:R-:W-:Y:S04]  /*e320*/  MUFU.EX2 R123, R123 ;  /* 0x0000007b007b7308 */ /* 0x000fe80000000800 */
[----:B------:R2:W3:Y:S01]  /*e330*/  MUFU.EX2 R116, R120 ;  /* 0x0000007800747308 */ /* 0x0004e20000000800 */
[C---:B------:R-:W-:Y:S03]  /*e340*/  HMMA.16816.F32.BF16 R44, R4.reuse, R28, R44 ;  /* 0x0000001c042c723c */ /* 0x040fe6000004182c */
[----:B------:R-:W-:Y:S04]  /*e350*/  MUFU.EX2 R118, R118 ;  /* 0x0000007600767308 */ /* 0x000fe80000000800 */
[----:B------:R-:W3:Y:S01]  /*e360*/  MUFU.EX2 R121, R121 ;  /* 0x0000007900797308 */ /* 0x000ee20000000800 */
[----:B------:R-:W-:Y:S03]  /*e370*/  HMMA.16816.F32.BF16 R48, R4, R30, R48 ;  /* 0x0000001e0430723c */ /* 0x000fe60000041830 */
[----:B-1----:R-:W-:Y:S01]  /*e380*/  F2FP.BF16.F32.PACK_AB R4, R109, R108 ;  /* 0x0000006c6d04723e */ /* 0x002fe200000010ff */
[----:B------:R-:W1:Y:S01]  /*e390*/  LDSM.16.MT88.4 R28, [R96+0x2400] ;  /* 0x00240000601c783b */ /* 0x000e620000004200 */
[----:B-----5:R-:W-:Y:S01]  /*e3a0*/  F2FP.BF16.F32.PACK_AB R5, R112, R115 ;  /* 0x000000737005723e */ /* 0x020fe200000010ff */
[----:B--2---:R-:W-:Y:S01]  /*e3b0*/  FFMA.FTZ R120, R104, R2, -R97 ;  /* 0x0000000268787223 */ /* 0x004fe20000010861 */
[----:B------:R-:W-:Y:S01]  /*e3c0*/  F2FP.BF16.F32.PACK_AB R6, R107, R110 ;  /* 0x0000006e6b06723e */ /* 0x000fe200000010ff */
[----:B------:R-:W-:Y:S01]  /*e3d0*/  MUFU.EX2 R106, R106 ;  /* 0x0000006a006a7308 */ /* 0x000fe20000000800 */
[----:B------:R-:W-:Y:S01]  /*e3e0*/  F2FP.BF16.F32.PACK_AB R7, R114, R111 ;  /* 0x0000006f7207723e */ /* 0x000fe200000010ff */
[----:B------:R-:W-:Y:S01]  /*e3f0*/  FADD.FTZ R108, R108, R91 ;  /* 0x0000005b6c6c7221 */ /* 0x000fe20000010000 */
[----:B------:R-:W-:Y:S01]  /*e400*/  FADD.FTZ R115, R115, R86 ;  /* 0x0000005673737221 */ /* 0x000fe20000010000 */
[----:B------:R-:W-:-:S02]  /*e410*/  IMAD.MOV.U32 R86, RZ, RZ, R35 ;  /* 0x000000ffff567224 */ /* 0x000fc400078e0023 */
[----:B------:R-:W-:Y:S01]  /*e420*/  FADD.FTZ R109, R109, R108 ;  /* 0x0000006c6d6d7221 */ /* 0x000fe20000010000 */
[----:B------:R-:W-:Y:S01]  /*e430*/  FADD.FTZ R112, R112, R115 ;  /* 0x0000007370707221 */ /* 0x000fe20000010000 */
[----:B----4-:R-:W-:Y:S03]  /*e440*/  HMMA.16816.F32.BF16 R64, R4, R16, R64 ;  /* 0x000000100440723c */ /* 0x010fe60000041840 */
[----:B------:R-:W-:Y:S02]  /*e450*/  @P1 IMAD.MOV.U32 R86, RZ, RZ, R35 ;  /* 0x000000ffff561224 */ /* 0x000fe400078e0023 */
[----:B------:R-:W-:Y:S01]  /*e460*/  FADD.FTZ R110, R110, R109 ;  /* 0x0000006d6e6e7221 */ /* 0x000fe20000010000 */
[----:B------:R-:W-:-:S03]  /*e470*/  FADD.FTZ R111, R111, R112 ;  /* 0x000000706f6f7221 */ /* 0x000fc60000010000 */
[----:B------:R-:W-:Y:S01]  /*e480*/  FADD.FTZ R107, R107, R110 ;  /* 0x0000006e6b6b7221 */ /* 0x000fe20000010000 */
[----:B------:R-:W-:Y:S01]  /*e490*/  FADD.FTZ R114, R114, R111 ;  /* 0x0000006f72727221 */ /* 0x000fe20000010000 */
[C---:B------:R-:W-:Y:S01]  /*e4a0*/  HMMA.16816.F32.BF16 R60, R4.reuse, R18, R60 ;  /* 0x00000012043c723c */ /* 0x040fe2000004183c */
[----:B------:R-:W2:Y:S07]  /*e4b0*/  LDSM.16.MT88.4 R16, [R0+0x7800] ;  /* 0x007800000010783b */ /* 0x000eae0000004200 */
[C---:B------:R-:W-:Y:S08]  /*e4c0*/  HMMA.16816.F32.BF16 R56, R4.reuse, R12, R56 ;  /* 0x0000000c0438723c */ /* 0x040ff00000041838 */
        /* <DEDUP_REMOVED lines=29> */
[C---:B----4-:R-:W-:Y:S03]  /*e6a0*/  HMMA.16816.F32.BF16 R56, R4.reuse, R12, R56 ;  /* 0x0000000c0438723c */ /* 0x050fe60000041838 */
[-CC-:B------:R-:W-:Y:S01]  /*e6b0*/  FFMA.FTZ R12, R101, R2.reuse, -R105.reuse ;  /* 0x00000002650c7223 */ /* 0x180fe20000010869 */
[-CC-:B------:R-:W-:Y:S01]  /*e6c0*/  FFMA.FTZ R101, R99, R2.reuse, -R105.reuse ;  /* 0x0000000263657223 */ /* 0x180fe20000010869 */
[-C--:B------:R-:W-:Y:S01]  /*e6d0*/  FFMA.FTZ R105, R103, R2.reuse, -R105 ;  /* 0x0000000267697223 */ /* 0x080fe20000010869 */
[-CC-:B------:R-:W-:Y:S01]  /*e6e0*/  FFMA.FTZ R103, R102, R2.reuse, -R97.reuse ;  /* 0x0000000266677223 */ /* 0x180fe20000010861 */
[----:B------:R-:W-:Y:S01]  /*e6f0*/  FFMA.FTZ R97, R98, R2, -R97 ;  /* 0x0000000262617223 */ /* 0x000fe20000010861 */
[----:B------:R4:W1:Y:S01]  /*e700*/  MUFU.EX2 R99, R12 ;  /* 0x0000000c00637308 */ /* 0x0008620000000800 */
[C---:B---3--:R-:W-:Y:S03]  /*e710*/  HMMA.16816.F32.BF16 R36, R4.reuse, R8, R36 ;  /* 0x000000080424723c */ /* 0x048fe60000041824 */
[----:B------:R-:W-:Y:S04]  /*e720*/  MUFU.EX2 R101, R101 ;  /* 0x0000006500657308 */ /* 0x000fe80000000800 */
[----:B------:R-:W-:Y:S01]  /*e730*/  MUFU.EX2 R104, R105 ;  /* 0x0000006900687308 */ /* 0x000fe20000000800 */
[C---:B------:R-:W-:Y:S01]  /*e740*/  HMMA.16816.F32.BF16 R40, R4.reuse, R10, R40 ;  /* 0x0000000a0428723c */ /* 0x040fe20000041828 */
[----:B------:R-:W-:Y:S02]  /*e750*/  LDSM.16.MT88.4 R8, [R96+0x1c00] ;  /* 0x001c00006008783b */ /* 0x000fe40000004200 */
[----:B------:R-:W-:Y:S04]  /*e760*/  MUFU.EX2 R102, R120 ;  /* 0x0000007800667308 */ /* 0x000fe80000000800 */
[----:B------:R-:W3:Y:S01]  /*e770*/  MUFU.EX2 R103, R103 ;  /* 0x0000006700677308 */ /* 0x000ee20000000800 */
[C---:B-----5:R-:W-:Y:S03]  /*e780*/  HMMA.16816.F32.BF16 R80, R4.reuse, R24, R80 ;  /* 0x000000180450723c */ /* 0x060fe60000041850 */
[----:B------:R-:W-:Y:S04]  /*e790*/  MUFU.EX2 R2, R100 ;  /* 0x0000006400027308 */ /* 0x000fe80000000800 */
[----:B------:R-:W5:Y:S01]  /*e7a0*/  MUFU.EX2 R97, R97 ;  /* 0x0000006100617308 */ /* 0x000f620000000800 */
[C---:B------:R-:W-:Y:S01]  /*e7b0*/  HMMA.16816.F32.BF16 R76, R4.reuse, R26, R76 ;  /* 0x0000001a044c723c */ /* 0x040fe2000004184c */
[----:B------:R-:W2:Y:S07]  /*e7c0*/  LDSM.16.MT88.4 R24, [R0+0x6c00] ;  /* 0x006c00000018783b */ /* 0x000eae0000004200 */
[C---:B------:R-:W-:Y:S08]  /*e7d0*/  HMMA.16816.F32.BF16 R72, R4.reuse, R20, R72 ;  /* 0x000000140448723c */ /* 0x040ff00000041848 */
[C---:B------:R-:W-:Y:S01]  /*e7e0*/  HMMA.16816.F32.BF16 R68, R4.reuse, R22, R68 ;  /* 0x000000160444723c */ /* 0x040fe20000041844 */
[----:B------:R-:W2:Y:S07]  /*e7f0*/  LDSM.16.MT88.4 R20, [R0+0x7c00] ;  /* 0x007c00000014783b */ /* 0x000eae0000004200 */
[C---:B------:R-:W-:Y:S01]  /*e800*/  HMMA.16816.F32.BF16 R52, R4.reuse, R14, R52 ;  /* 0x0000000e0434723c */ /* 0x040fe20000041834 */
[----:B----4-:R-:W4:Y:S07]  /*e810*/  LDSM.16.MT88.4 R12, [R96+0xc00] ;  /* 0x000c0000600c783b */ /* 0x010f2e0000004200 */
[C---:B-1----:R-:W-:Y:S08]  /*e820*/  HMMA.16816.F32.BF16 R44, R4.reuse, R28, R44 ;  /* 0x0000001c042c723c */ /* 0x042ff0000004182c */
[----:B------:R-:W-:Y:S03]  /*e830*/  HMMA.16816.F32.BF16 R48, R4, R30, R48 ;  /* 0x0000001e0430723c */ /* 0x000fe60000041830 */
[----:B------:R-:W-:Y:S01]  /*e840*/  F2FP.BF16.F32.PACK_AB R4, R99, R106 ;  /* 0x0000006a6304723e */ /* 0x000fe200000010ff */
[----:B------:R-:W-:Y:S01]  /*e850*/  FADD.FTZ R106, R106, R117 ;  /* 0x000000756a6a7221 */ /* 0x000fe20000010000 */
        /* <DEDUP_REMOVED lines=8> */
[----:B--2---:R-:W-:Y:S03]  /*e8e0*/  HMMA.16816.F32.BF16 R36, R4, R16, R36 ;  /* 0x000000100424723c */ /* 0x004fe60000041824 */
[----:B------:R-:W-:Y:S01]  /*e8f0*/  FADD.FTZ R165, R104, R101 ;  /* 0x0000006568a57221 */ /* 0x000fe20000010000 */
[----:B------:R-:W-:-:S04]  /*e900*/  FADD.FTZ R163, R97, R2 ;  /* 0x0000000261a37221 */ /* 0x000fc80000010000 */
[C---:B------:R-:W-:Y:S01]  /*e910*/  HMMA.16816.F32.BF16 R40, R4.reuse, R18, R40 ;  /* 0x000000120428723c */ /* 0x040fe20000041828 */
[----:B------:R-:W1:Y:S07]  /*e920*/  LDSM.16.MT88.4 R16, [R96+0x2c00] ;  /* 0x002c00006010783b */ /* 0x000e6e0000004200 */
[C---:B------:R-:W-:Y:S08]  /*e930*/  HMMA.16816.F32.BF16 R80, R4.reuse, R24, R80 ;  /* 0x000000180450723c */ /* 0x040ff00000041850 */
        /* <DEDUP_REMOVED lines=11> */
.L_x_10362:
[----:B------:R-:W-:-:S07]  /*e9f0*/  IADD3 R89, PT, PT, R93, -0x1, RZ ;  /* 0xffffffff5d597810 */ /* 0x000fce0007ffe0ff */
.L_x_10371:
[----:B------:R-:W-:Y:S05]  /*ea00*/  BSYNC B2 ;  /* 0x0000000000027941 */ /* 0x000fea0003800000 */
.L_x_10361:
        /* <DEDUP_REMOVED lines=12> */
.L_x_10379:
[----:B------:R-:W1:Y:S01]  /*ead0*/  S2R R3, SR_TID.X ;  /* 0x0000000000037919 */ /* 0x000e620000002100 */
[----:B------:R-:W-:Y:S01]  /*eae0*/  MOV R6, R142 ;  /* 0x0000008e00067202 */ /* 0x000fe20000000f00 */
[----:B------:R-:W-:Y:S04]  /*eaf0*/  DEPBAR.LE SB0, 0x0 ;  /* 0x000080000000791a */ /* 0x000fe80000000000 */
[----:B------:R-:W-:Y:S05]  /*eb00*/  WARPSYNC.ALL ;  /* 0x0000000000007948 */ /* 0x000fea0003800000 */
[----:B------:R-:W-:Y:S01]  /*eb10*/  BAR.SYNC.DEFER_BLOCKING 0x0 ;  /* 0x0000000000007b1d */ /* 0x000fe20000010000 */
[----:B------:R-:W-:Y:S05]  /*eb20*/  @!P3 IMAD.MOV.U32 R5, RZ, RZ, RZ ;  /* 0x000000ffff05b224 */ /* 0x000fea00078e00ff */
[----:B------:R-:W-:Y:S01]  /*eb30*/  @!P3 IADD3 R5, P0, PT, RZ, -R5, RZ ;  /* 0x80000005ff05b210 */ /* 0x000fe20007f1e0ff */
[----:B-1----:R-:W-:Y:S01]  /*eb40*/  IMAD.SHL.U32 R164, R3, 0x8, RZ ;  /* 0x0000000803a47824 */ /* 0x002fe200078e00ff */
[----:B------:R-:W2:Y:S01]  /*eb50*/  @!P3 LD.E R8, desc[UR4][R84.64+0x40] ;  /* 0x000040045408b980 */ /* 0x000ea2000c101900 */
[----:B------:R-:W-:Y:S03]  /*eb60*/  BSSY.RECONVERGENT B0, `(.L_x_10373) ;  /* 0x0000047000007945 */ /* 0x000fe60003800200 */
[----:B------:R-:W-:Y:S01]  /*eb70*/  LOP3.LUT R4, R164, 0xc0, RZ, 0xc0, !PT ;  /* 0x000000c0a4047812 */ /* 0x000fe200078ec0ff */
        /* <DEDUP_REMOVED lines=69> */
.L_x_10374:
[----:B------:R-:W-:Y:S05]  /*efd0*/  BSYNC.RECONVERGENT B0 ;  /* 0x0000000000007941 */ /* 0x000fea0003800200 */
.L_x_10373:
[----:B------:R-:W1:Y:S01]  /*efe0*/  S2UR UR6, SR_CgaCtaId ;  /* 0x00000000000679c3 */ /* 0x000e620000008800 */
[--C-:B------:R-:W-:Y:S01]  /*eff0*/  LOP3.LUT R5, R4, 0x18, R3.reuse, 0xf8, !PT ;  /* 0x0000001804057812 */ /* 0x100fe200078ef803 */
[----:B------:R-:W-:Y:S01]  /*f000*/  UMOV UR7, 0x400 ;  /* 0x0000040000077882 */ /* 0x000fe20000000000 */
[C---:B------:R-:W-:Y:S01]  /*f010*/  IMAD.SHL.U32 R8, R3.reuse, 0x10, RZ ;  /* 0x0000001003087824 */ /* 0x040fe200078e00ff */
[----:B------:R-:W-:Y:S01]  /*f020*/  SHF.R.U32.HI R132, RZ, 0x1, R3 ;  /* 0x00000001ff847819 */ /* 0x000fe20000011603 */
[----:B------:R-:W-:Y:S01]  /*f030*/  IMAD.SHL.U32 R135, R3, 0x20, RZ ;  /* 0x0000002003877824 */ /* 0x000fe200078e00ff */
[--C-:B------:R-:W-:Y:S01]  /*f040*/  LOP3.LUT R5, R5, 0x18, R164.reuse, 0x78, !PT ;  /* 0x0000001805057812 */ /* 0x100fe200078e78a4 */
[----:B------:R-:W-:Y:S01]  /*f050*/  VIADD R161, R161, 0xffffffff ;  /* 0xffffffffa1a17836 */ /* 0x000fe20000000000 */
[----:B------:R-:W-:Y:S01]  /*f060*/  IADD3 R12, P0, PT, R155, R142, RZ ;  /* 0x0000008e9b0c7210 */ /* 0x000fe20007f1e0ff */
[----:B------:R-:W-:Y:S01]  /*f070*/  BSSY.RECONVERGENT B1, `(.L_x_10375) ;  /* 0x00000d1000017945 */ /* 0x000fe20003800200 */
[----:B------:R-:W-:Y:S01]  /*f080*/  LOP3.LUT R164, R5, 0x1f20, R164, 0xf8, !PT ;  /* 0x00001f2005a47812 */ /* 0x000fe200078ef8a4 */
[----:B------:R-:W-:Y:S01]  /*f090*/  IMAD.SHL.U32 R5, R3, 0x4, RZ ;  /* 0x0000000403057824 */ /* 0x000fe200078e00ff */
[----:B------:R-:W-:Y:S01]  /*f0a0*/  LOP3.LUT R133, R8, 0x3e00, RZ, 0xc0, !PT ;  /* 0x00003e0008857812 */ /* 0x000fe200078ec0ff */
[----:B------:R-:W-:Y:S01]  /*f0b0*/  IMAD.X R13, R154, 0x1, R143, P0 ;  /* 0x000000019a0d7824 */ /* 0x000fe200000e068f */
[----:B------:R-:W-:Y:S02]  /*f0c0*/  LOP3.LUT R134, R132, 0x8, RZ, 0xc0, !PT ;  /* 0x0000000884867812 */ /* 0x000fe400078ec0ff */
[----:B------:R-:W-:Y:S02]  /*f0d0*/  LOP3.LUT R8, R8, 0x100, RZ, 0xc0, !PT ;  /* 0x0000010008087812 */ /* 0x000fe400078ec0ff */
[----:B------:R-:W-:Y:S02]  /*f0e0*/  LOP3.LUT R5, R5, 0x18, RZ, 0xc0, !PT ;  /* 0x0000001805057812 */ /* 0x000fe400078ec0ff */
[----:B------:R-:W-:Y:S02]  /*f0f0*/  LOP3.LUT R6, R135, 0xc0, RZ, 0xc0, !PT ;  /* 0x000000c087067812 */ /* 0x000fe400078ec0ff */
[--C-:B------:R-:W-:Y:S01]  /*f100*/  LOP3.LUT R134, R134, 0xc0, R135.reuse, 0xf8, !PT ;  /* 0x000000c086867812 */ /* 0x100fe200078ef887 */
[----:B-1----:R-:W-:Y:S01]  /*f110*/  ULEA UR6, UR6, UR7, 0x18 ;  /* 0x0000000706067291 */ /* 0x002fe2000f8ec0ff */
[--C-:B------:R-:W-:Y:S02]  /*f120*/  LOP3.LUT R4, R133, 0x20, R135.reuse, 0xf8, !PT ;  /* 0x0000002085047812 */ /* 0x100fe400078ef887 */
[----:B------:R-:W-:Y:S02]  /*f130*/  LOP3.LUT R7, R8, 0x20, R135, 0xf8, !PT ;  /* 0x0000002008077812 */ /* 0x000fe400078ef887 */
[----:B------:R-:W-:Y:S02]  /*f140*/  LOP3.LUT R6, R6, 0x8, R3, 0xf8, !PT ;  /* 0x0000000806067812 */ /* 0x000fe400078ef803 */
[----:B------:R-:W-:Y:S02]  /*f150*/  LEA R164, R164, UR6, 0x1 ;  /* 0x00000006a4a47c11 */ /* 0x000fe4000f8e08ff */
[----:B------:R-:W-:Y:S02]  /*f160*/  LOP3.LUT R134, R134, R5, RZ, 0x3c, !PT ;  /* 0x0000000586867212 */ /* 0x000fe400078e3cff */
[----:B------:R-:W-:Y:S01]  /*f170*/  LOP3.LUT R9, R4, 0x100, R135, 0xf8, !PT ;  /* 0x0000010004097812 */ /* 0x000fe200078ef887 */
[----:B------:R-:W-:Y:S01]  /*f180*/  @!PT LDS RZ, [RZ] ;  /* 0x00000000fffff984 */ /* 0x000fe20000000800 */
[----:B------:R-:W-:Y:S01]  /*f190*/  @!PT LDS RZ, [RZ] ;  /* 0x00000000fffff984 */ /* 0x000fe20000000800 */
[----:B------:R-:W-:Y:S01]  /*f1a0*/  @!PT LDS RZ, [RZ] ;  /* 0x00000000fffff984 */ /* 0x000fe20000000800 */
[----:B------:R-:W-:Y:S01]  /*f1b0*/  LDGSTS.E.BYPASS.LTC128B.128 [R164+0x6000], desc[UR4][R142.64] ;  /* 0x060000008ea47fae */ /* 0x000fe2000b981a04 */
[----:B------:R-:W-:Y:S01]  /*f1c0*/  LOP3.LUT R6, R7, R6, R5, 0xf6, !PT ;  /* 0x0000000607067212 */ /* 0x000fe200078ef605 */
[----:B------:R-:W-:Y:S01]  /*f1d0*/  IMAD.MOV.U32 R4, RZ, RZ, 0x20 ;  /* 0x00000020ff047424 */ /* 0x000fe200078e00ff */
[----:B------:R-:W-:Y:S02]  /*f1e0*/  LOP3.LUT R9, R9, R134, RZ, 0xfc, !PT ;  /* 0x0000008609097212 */ /* 0x000fe400078efcff */
[----:B------:R-:W-:Y:S01]  /*f1f0*/  LDGSTS.E.BYPASS.LTC128B.128 [R164+0x7000], desc[UR4][R142.64+0x40] ;  /* 0x070000408ea47fae */ /* 0x000fe2000b981a04 */
[----:B------:R-:W-:Y:S02]  /*f200*/  LEA R87, R6, UR6, 0x1 ;  /* 0x0000000606577c11 */ /* 0x000fe4000f8e08ff */
[----:B------:R-:W-:Y:S02]  /*f210*/  LEA R128, R9, UR6, 0x1 ;  /* 0x0000000609807c11 */ /* 0x000fe4000f8e08ff */
[----:B------:R-:W-:Y:S01]  /*f220*/  LDGSTS.E.BYPASS.LTC128B.128 [R164+0x8000], desc[UR4][R142.64+0x80] ;  /* 0x080000808ea47fae */ /* 0x000fe2000b981a04 */
[----:B------:R-:W-:Y:S02]  /*f230*/  LOP3.LUT P2, RZ, R3, 0x4, RZ, 0xc0, !PT ;  /* 0x0000000403ff7812 */ /* 0x000fe4000784c0ff */
[----:B------:R-:W-:Y:S02]  /*f240*/  ISETP.GT.AND P0, PT, R161, R138, PT ;  /* 0x0000008aa100720c */ /* 0x000fe40003f04270 */
        /* <DEDUP_REMOVED lines=8> */
[----:B------:R-:W1:Y:S05]  /*f2d0*/  LDSM.16.M88.4 R16, [R87+0x3400] ;  /* 0x003400005710783b */ /* 0x000e6a0000000200 */
[----:B------:R-:W3:Y:S05]  /*f2e0*/  LDSM.16.M88.4 R24, [R87+0x3800] ;  /* 0x003800005718783b */ /* 0x000eea0000000200 */
[----:B------:R-:W0:Y:S05]  /*f2f0*/  LDGDEPBAR ;  /* 0x00000000000079af */ /* 0x000e2a0000000000 */
[----:B------:R-:W4:Y:S05]  /*f300*/  LDSM.16.M88.4 R88, [R87+0x3c00] ;  /* 0x003c00005758783b */ /* 0x000f2a0000000200 */
[----:B------:R-:W-:Y:S05]  /*f310*/  LDSM.16.M88.4 R92, [R86] ;  /* 0x00000000565c783b */ /* 0x000fea0000000200 */
[----:B------:R-:W5:Y:S05]  /*f320*/  LDSM.16.M88.4 R96, [R3+0x3000] ;  /* 0x003000000360783b */ /* 0x000f6a0000000200 */
[----:B------:R-:W5:Y:S05]  /*f330*/  LDSM.16.M88.4 R100, [R3+0x3400] ;  /* 0x003400000364783b */ /* 0x000f6a0000000200 */
[----:B------:R-:W5:Y:S01]  /*f340*/  LDSM.16.M88.4 R104, [R3+0x3800] ;  /* 0x003800000368783b */ /* 0x000f620000000200 */
[C---:B--2---:R-:W-:Y:S04]  /*f350*/  HMMA.16816.F32.BF16 R4, R32.reuse, R8, RZ ;  /* 0x000000082004723c */ /* 0x044fe800000418ff */
[----:B------:R-:W-:Y:S04]  /*f360*/  LDSM.16.M88.4 R108, [R87+0x4000] ;  /* 0x00400000576c783b */ /* 0x000fe80000000200 */
[C---:B------:R-:W-:Y:S01]  /*f370*/  HMMA.16816.F32.BF16 R8, R32.reuse, R10, RZ ;  /* 0x0000000a2008723c */ /* 0x040fe200000418ff */
[----:B------:R-:W-:Y:S05]  /*f380*/  LDSM.16.M88.4 R112, [R87+0x4400] ;  /* 0x004400005770783b */ /* 0x000fea0000000200 */
[----:B------:R-:W-:Y:S02]  /*f390*/  LDSM.16.M88.4 R116, [R87+0x4c00] ;  /* 0x004c00005774783b */ /* 0x000fe40000000200 */
[C---:B-1----:R-:W-:Y:S03]  /*f3a0*/  HMMA.16816.F32.BF16 R12, R32.reuse, R16, RZ ;  /* 0x00000010200c723c */ /* 0x042fe600000418ff */
[----:B------:R-:W-:Y:S05]  /*f3b0*/  LDSM.16.M88.4 R120, [R86+0x1000] ;  /* 0x001000005678783b */ /* 0x000fea0000000200 */
[C---:B------:R-:W-:Y:S01]  /*f3c0*/  HMMA.16816.F32.BF16 R16, R32.reuse, R18, RZ ;  /* 0x000000122010723c */ /* 0x040fe200000418ff */
[----:B------:R-:W-:Y:S07]  /*f3d0*/  LDSM.16.M88.4 R124, [R3+0x4000] ;  /* 0x00400000037c783b */ /* 0x000fee0000000200 */
[C---:B---3--:R-:W-:Y:S08]  /*f3e0*/  HMMA.16816.F32.BF16 R20, R32.reuse, R24, RZ ;  /* 0x000000182014723c */ /* 0x048ff000000418ff */
        /* <DEDUP_REMOVED lines=13> */
[C---:B-1----:R-:W-:Y:S08]  /*f4c0*/  HMMA.16816.F32.BF16 R28, R92.reuse, R88, R28 ;  /* 0x000000585c1c723c */ /* 0x042ff0000004181c */
[----:B------:R-:W-:Y:S01]  /*f4d0*/  HMMA.16816.F32.BF16 R32, R92, R90, R32 ;  /* 0x0000005a5c20723c */ /* 0x000fe20000041820 */
[----:B------:R-:W1:Y:S05]  /*f4e0*/  LDSM.16.M88.4 R88, [R3+0x4800] ;  /* 0x004800000358783b */ /* 0x000e6a0000000200 */
[----:B------:R-:W5:Y:S02]  /*f4f0*/  LDSM.16.M88.4 R92, [R3+0x4c00] ;  /* 0x004c0000035c783b */ /* 0x000f640000000200 */
        /* <DEDUP_REMOVED lines=11> */
[----:B------:R-:W2:Y:S05]  /*f5b0*/  LDSM.16.M88.4 R96, [R128+0x2000] ;  /* 0x002000008060783b */ /* 0x000eaa0000000200 */
[----:B------:R-:W3:Y:S02]  /*f5c0*/  LDSM.16.M88.4 R116, [R87+0x5c00] ;  /* 0x005c00005774783b */ /* 0x000ee40000000200 */
[C---:B------:R-:W-:Y:S03]  /*f5d0*/  HMMA.16816.F32.BF16 R4, R120.reuse, R124, R4 ;  /* 0x0000007c7804723c */ /* 0x040fe60000041804 */
[----:B------:R-:W-:Y:S05]  /*f5e0*/  LDSM.16.M88.4 R128, [R3+0x5800] ;  /* 0x005800000380783b */ /* 0x000fea0000000200 */
        /* <DEDUP_REMOVED lines=77> */
[----:B------:R-:W-:Y:S09]  /*fac0*/  ISETP.NE.AND P4, PT, R94, RZ, PT ;  /* 0x000000ff5e00720c */ /* 0x000ff20003f85270 */
        /* <DEDUP_REMOVED lines=29> */
.L_x_10378:
[----:B------:R-:W-:Y:S05]  /*fca0*/  BSYNC.RECONVERGENT B0 ;  /* 0x0000000000007941 */ /* 0x000fea0003800200 */
.L_x_10377:
        /* <DEDUP_REMOVED lines=13> */
.L_x_10376:
[----:B------:R-:W-:Y:S05]  /*fd80*/  BSYNC.RECONVERGENT B1 ;  /* 0x0000000000017941 */ /* 0x000fea0003800200 */
.L_x_10375:
[----:B-1----:R-:W2:Y:S01]  /*fd90*/  LD.E R87, desc[UR4][R84.64+0xdc] ;  /* 0x0000dc0454577980 */ /* 0x002ea2000c101900 */
[----:B------:R-:W-:Y:S01]  /*fda0*/  VIADD R93, R162, 0xffffffe0 ;  /* 0xffffffe0a25d7836 */ /* 0x000fe20000000000 */
[----:B------:R-:W-:Y:S01]  /*fdb0*/  LOP3.LUT R134, R134, 0x120, R135, 0xf8, !PT ;  /* 0x0000012086867812 */ /* 0x000fe200078ef887 */
[C---:B------:R-:W-:Y:S02]  /*fdc0*/  VIADD R90, R162.reuse, 0xffffffe1 ;  /* 0xffffffe1a25a7836 */ /* 0x040fe40000000000 */
[C---:B------:R-:W-:Y:S01]  /*fdd0*/  VIADD R86, R162.reuse, 0xffffffe9 ;  /* 0xffffffe9a2567836 */ /* 0x040fe20000000000 */
        /* <DEDUP_REMOVED lines=8> */
[----:B------:R-:W-:Y:S02]  /*fe60*/  FSEL R5, R5, -INF , P4 ;  /* 0xff80000005057808 */ /* 0x000fe40002000000 */
[----:B------:R-:W-:Y:S02]  /*fe70*/  FSEL R6, R7, -INF , P0 ;  /* 0xff80000007067808 */ /* 0x000fe40000000000 */
[CC--:B------:R-:W-:Y:S02]  /*fe80*/  ISETP.GE.AND P4, PT, R86.reuse, R159.reuse, PT ;  /* 0x0000009f5600720c */ /* 0x0c0fe40003f86270 */
[----:B------:R-:W-:Y:S02]  /*fe90*/  ISETP.GE.AND P5, PT, R93, R159, PT ;  /* 0x0000009f5d00720c */ /* 0x000fe40003fa6270 */
[----:B------:R-:W-:Y:S02]  /*fea0*/  ISETP.GE.AND P0, PT, R86, R157, PT ;  /* 0x0000009d5600720c */ /* 0x000fe40003f06270 */
[----:B------:R-:W-:Y:S01]  /*feb0*/  FSEL R91, R4, -INF , P5 ;  /* 0xff800000045b7808 */ /* 0x000fe20002800000 */
[----:B------:R-:W-:Y:S01]  /*fec0*/  VIADD R4, R162, 0xfffffff8 ;  /* 0xfffffff8a2047836 */ /* 0x000fe20000000000 */
[----:B------:R-:W-:Y:S02]  /*fed0*/  FSEL R94, R9, -INF , P4 ;  /* 0xff800000095e7808 */ /* 0x000fe40002000000 */
[-C--:B------:R-:W-:Y:S02]  /*fee0*/  ISETP.GE.AND P5, PT, R88, R159.reuse, PT ;  /* 0x0000009f5800720c */ /* 0x080fe40003fa6270 */
[----:B------:R-:W-:Y:S01]  /*fef0*/  FSEL R9, R11, -INF , P0 ;  /* 0xff8000000b097808 */ /* 0x000fe20000000000 */
[----:B------:R-:W-:Y:S01]  /*ff00*/  VIADD R11, R162, 0xfffffff1 ;  /* 0xfffffff1a20b7836 */ /* 0x000fe20000000000 */
[----:B------:R-:W-:Y:S01]  /*ff10*/  FSEL R7, R8, -INF , P5 ;  /* 0xff80000008077808 */ /* 0x000fe20002800000 */
[----:B------:R-:W-:Y:S01]  /*ff20*/  VIADD R8, R162, 0x18 ;  /* 0x00000018a2087836 */ /* 0x000fe20000000000 */
[----:B------:R-:W-:Y:S02]  /*ff30*/  ISETP.GE.AND P5, PT, R92, R159, PT ;  /* 0x0000009f5c00720c */ /* 0x000fe40003fa6270 */
[-C--:B------:R-:W-:Y:S02]  /*ff40*/  ISETP.GE.AND P0, PT, R11, R157.reuse, PT ;  /* 0x0000009d0b00720c */ /* 0x080fe40003f06270 */
[----:B------:R-:W-:Y:S02]  /*ff50*/  ISETP.GE.AND P1, PT, R88, R157, PT ;  /* 0x0000009d5800720c */ /* 0x000fe40003f26270 */
[----:B------:R-:W-:Y:S01]  /*ff60*/  FSEL R116, R12, -INF , P5 ;  /* 0xff8000000c747808 */ /* 0x000fe20002800000 */
[----:B------:R-:W-:Y:S01]  /*ff70*/  VIADD R12, R162, 0x9 ;  /* 0x00000009a20c7836 */ /* 0x000fe20000000000 */
[----:B------:R-:W-:Y:S02]  /*ff80*/  FSEL R117, R15, -INF , P0 ;  /* 0xff8000000f757808 */ /* 0x000fe40000000000 */
[-C--:B------:R-:W-:Y:S02]  /*ff90*/  ISETP.GE.AND P5, PT, R4, R159.reuse, PT ;  /* 0x0000009f0400720c */ /* 0x080fe40003fa6270 */
[----:B------:R-:W-:Y:S02]  /*ffa0*/  FSEL R10, R10, -INF , P1 ;  /* 0xff8000000a0a7808 */ /* 0x000fe40000800000 */
[----:B------:R-:W-:Y:S02]  /*ffb0*/  ISETP.GE.AND P4, PT, R11, R159, PT ;  /* 0x0000009f0b00720c */ /* 0x000fe40003f86270 */
[-C--:B------:R-:W-:Y:S02]  /*ffc0*/  ISETP.GE.AND P0, PT, R3, R157.reuse, PT ;  /* 0x0000009d0300720c */ /* 0x080fe40003f06270 */
[----:B------:R-:W-:Y:S02]  /*ffd0*/  ISETP.GE.AND P1, PT, R92, R157, PT ;  /* 0x0000009d5c00720c */ /* 0x000fe40003f26270 */
[----:B------:R-:W-:Y:S01]  /*ffe0*/  FSEL R112, R16, -INF , P5 ;  /* 0xff80000010707808 */ /* 0x000fe20002800000 */
[C---:B------:R-:W-:Y:S01]  /*fff0*/  VIADD R16, R162.reuse, 0x8 ;  /* 0x00000008a2107836 */ /* 0x040fe20000000000 */
[----:B------:R-:W-:Y:S02]  /*10000*/  FSEL R110, R13, -INF , P4 ;  /* 0xff8000000d6e7808 */ /* 0x000fe40002000000 */
[C---:B------:R-:W-:Y:S02]  /*10010*/  ISETP.GE.AND P5, PT, R93.reuse, R156, PT ;  /* 0x0000009c5d00720c */ /* 0x040fe40003fa6270 */
[----:B------:R-:W-:Y:S01]  /*10020*/  ISETP.GE.AND P6, PT, R93, R158, PT ;  /* 0x0000009e5d00720c */ /* 0x000fe20003fc6270 */
[----:B------:R-:W-:Y:S01]  /*10030*/  VIADD R93, R162, 0x1 ;  /* 0x00000001a25d7836 */ /* 0x000fe20000000000 */
[----:B------:R-:W-:Y:S02]  /*10040*/  FSEL R121, R19, -INF , P0 ;  /* 0xff80000013797808 */ /* 0x000fe40000000000 */
[----:B------:R-:W-:Y:S02]  /*10050*/  FSEL R14, R14, -INF , P1 ;  /* 0xff8000000e0e7808 */ /* 0x000fe40000800000 */
[----:B------:R-:W-:Y:S02]  /*10060*/  ISETP.GE.AND P4, PT, R3, R159, PT ;  /* 0x0000009f0300720c */ /* 0x000fe40003f86270 */
[-C--:B------:R-:W-:Y:S02]  /*10070*/  ISETP.GE.AND P0, PT, R162, R157.reuse, PT ;  /* 0x0000009da200720c */ /* 0x080fe40003f06270 */
[----:B------:R-:W-:Y:S02]  /*10080*/  ISETP.GE.AND P1, PT, R4, R157, PT ;  /* 0x0000009d0400720c */ /* 0x000fe40003f26270 */
[----:B------:R-:W-:Y:S01]  /*10090*/  FSEL R141, R22, -INF , P0 ;  /* 0xff800000168d7808 */ /* 0x000fe20000000000 */
[----:B------:R-:W-:Y:S01]  /*100a0*/  VIADD R22, R162, 0x11 ;  /* 0x00000011a2167836 */ /* 0x000fe20000000000 */
[----:B------:R-:W-:Y:S02]  /*100b0*/  FSEL R114, R17, -INF , P4 ;  /* 0xff80000011727808 */ /* 0x000fe40002000000 */
[----:B------:R-:W-:Y:S02]  /*100c0*/  FSEL R18, R18, -INF , P1 ;  /* 0xff80000012127808 */ /* 0x000fe40000800000 */
[-C--:B------:R-:W-:Y:S02]  /*100d0*/  ISETP.GE.AND P4, PT, R93, R159.reuse, PT ;  /* 0x0000009f5d00720c */ /* 0x080fe40003f86270 */
[-C--:B------:R-:W-:Y:S02]  /*100e0*/  ISETP.GE.AND P0, PT, R16, R159.reuse, PT ;  /* 0x0000009f1000720c */ /* 0x080fe40003f06270 */
[C---:B------:R-:W-:Y:S02]  /*100f0*/  ISETP.GE.AND P1, PT, R162.reuse, R159, PT ;  /* 0x0000009fa200720c */ /* 0x040fe40003f26270 */
[----:B------:R-:W-:Y:S01]  /*10100*/  FSEL R118, R21, -INF , P4 ;  /* 0xff80000015767808 */ /* 0x000fe20002000000 */
[----:B------:R-:W-:Y:S01]  /*10110*/  VIADD R21, R162, 0x10 ;  /* 0x00000010a2157836 */ /* 0x000fe20000000000 */
[----:B------:R-:W-:Y:S02]  /*10120*/  FSEL R24, R24, -INF , P0 ;  /* 0xff80000018187808 */ /* 0x000fe40000000000 */
[-C--:B------:R-:W-:Y:S02]  /*10130*/  ISETP.GE.AND P0, PT, R12, R157.reuse, PT ;  /* 0x0000009d0c00720c */ /* 0x080fe40003f06270 */
[----:B------:R-:W-:Y:S01]  /*10140*/  FSEL R120, R20, -INF , P1 ;  /* 0xff80000014787808 */ /* 0x000fe20000800000 */
[----:B------:R-:W-:Y:S01]  /*10150*/  VIADD R20, R162, 0x19 ;  /* 0x00000019a2147836 */ /* 0x000fe20000000000 */
        /* <DEDUP_REMOVED lines=9> */
[----:B------:R-:W-:Y:S02]  /*101f0*/  ISETP.GE.AND P4, PT, R12, R159, PT ;  /* 0x0000009f0c00720c */ /* 0x000fe40003f86270 */
        /* <DEDUP_REMOVED lines=12> */
[----:B------:R-:W-:Y:S02]  /*102c0*/  FSEL R141, R141, -INF , !P0 ;  /* 0xff8000008d8d7808 */ /* 0x000fe40004000000 */
[----:B------:R-:W-:Y:S02]  /*102d0*/  FSEL R34, R34, -INF , P1 ;  /* 0xff80000022227808 */ /* 0x000fe40000800000 */
[-C--:B------:R-:W-:Y:S02]  /*102e0*/  ISETP.GE.AND P0, PT, R88, R158.reuse, PT ;  /* 0x0000009e5800720c */ /* 0x080fe40003f06270 */
[----:B------:R-:W-:Y:S02]  /*102f0*/  FSEL R19, R91, -INF , !P6 ;  /* 0xff8000005b137808 */ /* 0x000fe40007000000 */
[-C--:B------:R-:W-:Y:S02]  /*10300*/  ISETP.GE.AND P1, PT, R90, R158.reuse, PT ;  /* 0x0000009e5a00720c */ /* 0x080fe40003f26270 */
[----:B------:R-:W-:Y:S02]  /*10310*/  FSEL R32, R32, -INF , P4 ;  /* 0xff80000020207808 */ /* 0x000fe40002000000 */
[-C--:B------:R-:W-:Y:S02]  /*10320*/  ISETP.GE.AND P6, PT, R86, R158.reuse, PT ;  /* 0x0000009e5600720c */ /* 0x080fe40003fc6270 */
[----:B------:R-:W-:Y:S02]  /*10330*/  FSEL R15, R89, -INF , !P5 ;  /* 0xff800000590f7808 */ /* 0x000fe40006800000 */
[CC--:B------:R-:W-:Y:S01]  /*10340*/  ISETP.GE.AND P4, PT, R162.reuse, R158.reuse, PT ;  /* 0x0000009ea200720c */ /* 0x0c0fe20003f86270 */
[----:B------:R-:W-:Y:S01]  /*10350*/  VIADD R162, R162, 0xffffffc0 ;  /* 0xffffffc0a2a27836 */ /* 0x000fe20000000000 */
[----:B------:R-:W-:Y:S02]  /*10360*/  FSEL R7, R7, -INF , !P0 ;  /* 0xff80000007077808 */ /* 0x000fe40004000000 */
[----:B------:R-:W-:Y:S02]  /*10370*/  ISETP.GE.AND P5, PT, R11, R158, PT ;  /* 0x0000009e0b00720c */ /* 0x000fe40003fa6270 */
[----:B------:R-:W-:Y:S02]  /*10380*/  ISETP.GE.AND P0, PT, R86, R156, PT ;  /* 0x0000009c5600720c */ /* 0x000fe40003f06270 */
[----:B------:R-:W-:Y:S02]  /*10390*/  FSEL R17, R5, -INF , !P1 ;  /* 0xff80000005117808 */ /* 0x000fe40004800000 */
[----:B------:R-:W-:Y:S02]  /*103a0*/  FSEL R5, R94, -INF , !P6 ;  /* 0xff8000005e057808 */ /* 0x000fe40007000000 */
[----:B------:R-:W-:Y:S02]  /*103b0*/  FSEL R120, R120, -INF , !P4 ;  /* 0xff80000078787808 */ /* 0x000fe40006000000 */
[----:B------:R-:W-:Y:S02]  /*103c0*/  ISETP.GE.AND P6, PT, R92, R158, PT ;  /* 0x0000009e5c00720c */ /* 0x000fe40003fc6270 */
[-C--:B------:R-:W-:Y:S02]  /*103d0*/  ISETP.GE.AND P4, PT, R90, R156.reuse, PT ;  /* 0x0000009c5a00720c */ /* 0x080fe40003f86270 */
        /* <DEDUP_REMOVED lines=24> */
[-C--:B------:R-:W-:Y:S02]  /*10560*/  ISETP.GE.AND P6, PT, R16, R158.reuse, PT ;  /* 0x0000009e1000720c */ /* 0x080fe40003fc6270 */
[----:B------:R-:W-:Y:S02]  /*10570*/  ISETP.GE.AND P0, PT, R12, R158, PT ;  /* 0x0000009e0c00720c */ /* 0x000fe40003f06270 */
[----:B------:R-:W-:Y:S02]  /*10580*/  FSEL R118, R118, -INF , !P1 ;  /* 0xff80000076767808 */ /* 0x000fe40004800000 */
[----:B------:R-:W-:Y:S02]  /*10590*/  FMNMX3.FTZ R3, R3, R112, R114, !PT ;  /* 0x0000007003037276 */ /* 0x000fe40007810072 */
[----:B------:R-:W-:Y:S02]  /*105a0*/  FSEL R121, R121, -INF , !P5 ;  /* 0xff80000079797808 */ /* 0x000fe40006800000 */
[----:B------:R-:W-:Y:S02]  /*105b0*/  FMNMX3.FTZ R4, R4, R115, R117, !PT ;  /* 0x0000007304047276 */ /* 0x000fe40007810075 */
[----:B------:R-:W-:Y:S02]  /*105c0*/  FSEL R129, R23, -INF , !P4 ;  /* 0xff80000017817808 */ /* 0x000fe40006000000 */
[----:B------:R-:W-:Y:S02]  /*105d0*/  ISETP.GE.AND P5, PT, R12, R156, PT ;  /* 0x0000009c0c00720c */ /* 0x000fe40003fa6270 */
[-C--:B------:R-:W-:Y:S02]  /*105e0*/  ISETP.GE.AND P4, PT, R22, R158.reuse, PT ;  /* 0x0000009e1600720c */ /* 0x080fe40003f86270 */
[----:B------:R-:W-:Y:S02]  /*105f0*/  FSEL R131, R24, -INF , !P6 ;  /* 0xff80000018837808 */ /* 0x000fe40007000000 */
[----:B------:R-:W-:Y:S02]  /*10600*/  ISETP.GE.AND P6, PT, R21, R158, PT ;  /* 0x0000009e1500720c */ /* 0x000fe40003fc6270 */
[----:B------:R-:W-:Y:S02]  /*10610*/  FSEL R127, R25, -INF , !P0 ;  /* 0xff800000197f7808 */ /* 0x000fe40004000000 */
[----:B------:R-:W-:Y:S02]  /*10620*/  FMNMX3.FTZ R6, R3, R120, R118, !PT ;  /* 0x0000007803067276 */ /* 0x000fe40007810076 */
[----:B------:R-:W-:Y:S02]  /*10630*/  ISETP.GE.AND P1, PT, R16, R156, PT ;  /* 0x0000009c1000720c */ /* 0x000fe40003f26270 */
[----:B------:R-:W-:Y:S02]  /*10640*/  FMNMX3.FTZ R4, R4, R119, R121, !PT ;  /* 0x0000007704047276 */ /* 0x000fe40007810079 */
[----:B------:R-:W-:Y:S02]  /*10650*/  FSEL R99, R29, -INF , !P4 ;  /* 0xff8000001d637808 */ /* 0x000fe40006000000 */
[----:B------:R-:W-:Y:S02]  /*10660*/  FSEL R123, R27, -INF , !P5 ;  /* 0xff8000001b7b7808 */ /* 0x000fe40006800000 */
[----:B------:R-:W-:Y:S02]  /*10670*/  FSEL R113, R28, -INF , !P6 ;  /* 0xff8000001c717808 */ /* 0x000fe40007000000 */
[-C--:B------:R-:W-:Y:S02]  /*10680*/  ISETP.GE.AND P4, PT, R20, R158.reuse, PT ;  /* 0x0000009e1400720c */ /* 0x080fe40003f86270 */
        /* <DEDUP_REMOVED lines=13> */
[----:B------:R-:W-:Y:S02]  /*10760*/  FMNMX3.FTZ R4, R4, R125, R123, !PT ;  /* 0x0000007d04047276 */ /* 0x000fe4000781007b */
[----:B------:R-:W-:Y:S02]  /*10770*/  FMNMX3.FTZ R8, R3, R98, R96, !PT ;  /* 0x0000006203087276 */ /* 0x000fe40007810060 */
[----:B------:R-:W-:Y:S02]  /*10780*/  FMNMX3.FTZ R3, R4, R97, R91, !PT ;  /* 0x0000006104037276 */ /* 0x000fe4000781005b */
[----:B------:R-:W-:Y:S01]  /*10790*/  FSEL R88, R35, -INF , !P1 ;  /* 0xff80000023587808 */ /* 0x000fe20004800000 */
[----:B------:R-:W1:Y:S01]  /*107a0*/  SHFL.BFLY PT, R23, R8, 0x2, 0x1f ;  /* 0x0c401f0008177f89 */ /* 0x000e6200000e0000 */
[----:B------:R-:W-:Y:S02]  /*107b0*/  FSEL R89, R34, -INF , !P4 ;  /* 0xff80000022597808 */ /* 0x000fe40006000000 */
[----:B------:R-:W-:Y:S02]  /*107c0*/  LEA R100, R134, UR6, 0x1 ;  /* 0x0000000686647c11 */ /* 0x000fe4000f8e08ff */
[----:B------:R-:W-:Y:S03]  /*107d0*/  FMNMX3.FTZ R6, R3, R89, R88, !PT ;  /* 0x0000005903067276 */ /* 0x000fe60007810058 */
[----:B------:R-:W-:Y:S01]  /*107e0*/  VIADD R101, R100, 0x6020 ;  /* 0x0000602064657836 */ /* 0x000fe20000000000 */
[----:B------:R-:W-:Y:S08]  /*107f0*/  LDSM.16.MT88.4 R28, [R100+0x7000] ;  /* 0x00700000641c783b */ /* 0x000ff00000004200 */
[----:B------:R-:W3:Y:S01]  /*10800*/  SHFL.BFLY PT, R3, R6, 0x2, 0x1f ;  /* 0x0c401f0006037f89 */ /* 0x000ee200000e0000 */
[----:B-1----:R-:W-:Y:S07]  /*10810*/  FMNMX.FTZ R21, R8, R23, !PT ;  /* 0x0000001708157209 */ /* 0x002fee0007810000 */
[----:B------:R-:W1:Y:S01]  /*10820*/  SHFL.BFLY PT, R86, R21, 0x1, 0x1f ;  /* 0x0c201f0015567f89 */ /* 0x000e6200000e0000 */
[----:B---3--:R-:W-:Y:S07]  /*10830*/  FMNMX.FTZ R4, R6, R3, !PT ;  /* 0x0000000306047209 */ /* 0x008fee0007810000 */
[----:B------:R-:W3:Y:S01]  /*10840*/  SHFL.BFLY PT, R3, R4, 0x1, 0x1f ;  /* 0x0c201f0004037f89 */ /* 0x000ee200000e0000 */
[----:B-1----:R-:W-:Y:S04]  /*10850*/  FMNMX.FTZ R86, R21, R86, !PT ;  /* 0x0000005615567209 */ /* 0x002fe80007810000 */
[----:B------:R-:W-:Y:S01]  /*10860*/  FSETP.NEU.FTZ.AND P1, PT, R86, -INF , PT ;  /* 0xff8000005600780b */ /* 0x000fe20003f3d000 */
[----:B--2---:R-:W-:Y:S05]  /*10870*/  FMUL.FTZ R108, R87, R86 ;  /* 0x00000056576c7220 */ /* 0x004fea0000410000 */
[----:B------:R-:W-:Y:S05]  /*10880*/  FSEL R108, R108, RZ, P1 ;  /* 0x000000ff6c6c7208 */ /* 0x000fea0000800000 */
[-CC-:B------:R-:W-:Y:S01]  /*10890*/  FFMA.FTZ R103, R7, R87.reuse, -R108.reuse ;  /* 0x0000005707677223 */ /* 0x180fe2000001086c */
[--C-:B------:R-:W-:Y:S01]  /*108a0*/  FFMA.FTZ R102, R5, R87, -R108.reuse ;  /* 0x0000005705667223 */ /* 0x100fe2000001086c */
[----:B---3--:R-:W-:Y:S01]  /*108b0*/  FMNMX.FTZ R3, R4, R3, !PT ;  /* 0x0000000304037209 */ /* 0x008fe20007810000 */
[----:B------:R-:W-:Y:S01]  /*108c0*/  VIADD R4, R100, 0x6000 ;  /* 0x0000600064047836 */ /* 0x000fe20000000000 */
[----:B------:R-:W-:Y:S01]  /*108d0*/  FSEL R7, R86, RZ, P1 ;  /* 0x000000ff56077208 */ /* 0x000fe20000800000 */
[----:B------:R-:W-:Y:S01]  /*108e0*/  FFMA.FTZ R105, R19, R87, -R108 ;  /* 0x0000005713697223 */ /* 0x000fe2000001086c */
[----:B------:R-:W-:Y:S01]  /*108f0*/  FSETP.NEU.FTZ.AND P0, PT, R3, -INF , PT ;  /* 0xff8000000300780b */ /* 0x000fe20003f1d000 */
[----:B------:R-:W-:Y:S01]  /*10900*/  FMUL.FTZ R90, R87, R3 ;  /* 0x00000003575a7220 */ /* 0x000fe20000410000 */
[----:B------:R-:W-:Y:S02]  /*10910*/  @P2 VIADD R101, R4, 0xffffffe0 ;  /* 0xffffffe004652836 */ /* 0x000fe40000000000 */
[----:B------:R-:W-:Y:S01]  /*10920*/  FADD.FTZ R0, -R7, R0 ;  /* 0x0000000007007221 */ /* 0x000fe20000010100 */
[----:B------:R-:W-:Y:S01]  /*10930*/  FSEL R5, R3, RZ, P0 ;  /* 0x000000ff03057208 */ /* 0x000fe20000000000 */
[-C--:B------:R-:W-:Y:S01]  /*10940*/  FFMA.FTZ R106, R17, R87.reuse, -R108 ;  /* 0x00000057116a7223 */ /* 0x080fe2000001086c */
[----:B------:R-:W-:Y:S01]  /*10950*/  FSEL R90, R90, RZ, P0 ;  /* 0x000000ff5a5a7208 */ /* 0x000fe20000000000 */
[----:B------:R-:W-:Y:S01]  /*10960*/  FMUL.FTZ R7, R87, R0 ;  /* 0x0000000057077220 */ /* 0x000fe20000410000 */
[----:B------:R-:W-:Y:S01]  /*10970*/  LDSM.16.MT88.4 R20, [R101] ;  /* 0x000000006514783b */ /* 0x000fe20000004200 */
[----:B------:R-:W-:Y:S01]  /*10980*/  FADD.FTZ R2, -R5, R2 ;  /* 0x0000000205027221 */ /* 0x000fe20000010100 */
[----:B------:R-:W-:Y:S01]  /*10990*/  MUFU.EX2 R105, R105 ;  /* 0x0000006900697308 */ /* 0x000fe20000000800 */
[-CC-:B------:R-:W-:Y:S01]  /*109a0*/  FFMA.FTZ R109, R15, R87.reuse, -R90.reuse ;  /* 0x000000570f6d7223 */ /* 0x180fe2000001085a */
[-CC-:B------:R-:W-:Y:S01]  /*109b0*/  FFMA.FTZ R107, R13, R87.reuse, -R90.reuse ;  /* 0x000000570d6b7223 */ /* 0x180fe2000001085a */
[-CC-:B------:R-:W-:Y:S01]  /*109c0*/  FFMA.FTZ R104, R11, R87.reuse, -R90.reuse ;  /* 0x000000570b687223 */ /* 0x180fe2000001085a */
[-C--:B------:R-:W-:Y:S01]  /*109d0*/  FFMA.FTZ R111, R9, R87.reuse, -R90 ;  /* 0x00000057096f7223 */ /* 0x080fe2000001085a */
[----:B------:R-:W-:Y:S01]  /*109e0*/  FMUL.FTZ R0, R87, R2 ;  /* 0x0000000257007220 */ /* 0x000fe20000410000 */
[----:B------:R-:W1:Y:S04]  /*109f0*/  LDSM.16.MT88.4 R12, [R100+0x6000] ;  /* 0x00600000640c783b */ /* 0x000e680000004200 */
        /* <DEDUP_REMOVED lines=13> */
[--C-:B------:R-:W-:Y:S01]  /*10ad0*/  FFMA.FTZ R121, R121, R87, -R90.reuse ;  /* 0x0000005779797223 */ /* 0x100fe2000001085a */
[----:B--2---:R-:W-:Y:S01]  /*10ae0*/  F2FP.BF16.F32.PACK_AB R92, R106, R105 ;  /* 0x000000696a5c723e */ /* 0x004fe200000010ff */
[-CC-:B------:R-:W-:Y:S07]  /*10af0*/  FFMA.FTZ R129, R129, R87.reuse, -R90.reuse ;  /* 0x0000005781817223 */ /* 0x180fee000001085a */
[----:B------:R-:W2:Y:S01]  /*10b00*/  MUFU.EX2 R102, R102 ;  /* 0x0000006600667308 */ /* 0x000ea20000000800 */
[----:B------:R-:W-:Y:S01]  /*10b10*/  FFMA.FTZ R124, R123, R87, -R90 ;  /* 0x000000577b7c7223 */ /* 0x000fe2000001085a */
[----:B------:R-:W-:Y:S08]  /*10b20*/  ISETP.GT.AND P0, PT, R161, R138, PT ;  /* 0x0000008aa100720c */ /* 0x000ff00003f04270 */
[----:B------:R-:W-:Y:S01]  /*10b30*/  MUFU.EX2 R104, R104 ;  /* 0x0000006800687308 */ /* 0x000fe20000000800 */
[----:B---3--:R-:W-:Y:S09]  /*10b40*/  F2FP.BF16.F32.PACK_AB R93, R107, R109 ;  /* 0x0000006d6b5d723e */ /* 0x008ff200000010ff */
[----:B------:R-:W3:Y:S10]  /*10b50*/  MUFU.EX2 R111, R111 ;  /* 0x0000006f006f7308 */ /* 0x000ef40000000800 */
[----:B------:R-:W4:Y:S01]  /*10b60*/  MUFU.EX2 R2, R7 ;  /* 0x0000000700027308 */ /* 0x000f220000000800 */
[----:B--2---:R-:W-:Y:S09]  /*10b70*/  F2FP.BF16.F32.PACK_AB R94, R102, R103 ;  /* 0x00000067665e723e */ /* 0x004ff200000010ff */
[----:B------:R-:W2:Y:S10]  /*10b80*/  MUFU.EX2 R0, R0 ;  /* 0x0000000000007308 */ /* 0x000eb40000000800 */
[----:B------:R-:W-:Y:S01]  /*10b90*/  MUFU.EX2 R121, R121 ;  /* 0x0000007900797308 */ /* 0x000fe20000000800 */
[----:B---3--:R-:W-:Y:S09]  /*10ba0*/  F2FP.BF16.F32.PACK_AB R95, R111, R104 ;  /* 0x000000686f5f723e */ /* 0x008ff200000010ff */
[----:B------:R-:W-:Y:S01]  /*10bb0*/  MUFU.EX2 R135, R135 ;  /* 0x0000008700877308 */ /* 0x000fe20000000800 */
[C---:B----4-:R-:W-:Y:S01]  /*10bc0*/  FMUL.FTZ R4, R2.reuse, R80 ;  /* 0x0000005002047220 */ /* 0x050fe20000410000 */
[C---:B------:R-:W-:Y:S01]  /*10bd0*/  FMUL.FTZ R5, R2.reuse, R81 ;  /* 0x0000005102057220 */ /* 0x040fe20000410000 */
[C---:B------:R-:W-:Y:S01]  /*10be0*/  FMUL.FTZ R9, R2.reuse, R77 ;  /* 0x0000004d02097220 */ /* 0x040fe20000410000 */
[----:B------:R-:W-:Y:S01]  /*10bf0*/  FMUL.FTZ R8, R2, R76 ;  /* 0x0000004c02087220 */ /* 0x000fe20000410000 */
[C---:B--2---:R-:W-:Y:S01]  /*10c00*/  FMUL.FTZ R6, R0.reuse, R82 ;  /* 0x0000005200067220 */ /* 0x044fe20000410000 */
[C---:B------:R-:W-:Y:S01]  /*10c10*/  FMUL.FTZ R7, R0.reuse, R83 ;  /* 0x0000005300077220 */ /* 0x040fe20000410000 */
[C---:B------:R-:W-:Y:S01]  /*10c20*/  FMUL.FTZ R10, R0.reuse, R78 ;  /* 0x0000004e000a7220 */ /* 0x040fe20000410000 */
[C---:B------:R-:W-:Y:S01]  /*10c30*/  FMUL.FTZ R11, R0.reuse, R79 ;  /* 0x0000004f000b7220 */ /* 0x040fe20000410000 */
[C---:B------:R-:W-:Y:S01]  /*10c40*/  FMUL.FTZ R18, R0.reuse, R70 ;  /* 0x0000004600127220 */ /* 0x040fe20000410000 */
[----:B------:R-:W-:Y:S01]  /*10c50*/  FMUL.FTZ R19, R0, R71 ;  /* 0x0000004700137220 */ /* 0x000fe20000410000 */
[C---:B------:R-:W-:Y:S01]  /*10c60*/  FMUL.FTZ R24, R2.reuse, R60 ;  /* 0x0000003c02187220 */ /* 0x040fe20000410000 */
[C---:B------:R-:W-:Y:S01]  /*10c70*/  FMUL.FTZ R25, R2.reuse, R61 ;  /* 0x0000003d02197220 */ /* 0x040fe20000410000 */
[C---:B-1----:R-:W-:Y:S01]  /*10c80*/  HMMA.16816.F32.BF16 R4, R92.reuse, R12, R4 ;  /* 0x0000000c5c04723c */ /* 0x042fe20000041804 */
        /* <DEDUP_REMOVED lines=14> */
[C---:B------:R-:W-:Y:S01]  /*10d70*/  HMMA.16816.F32.BF16 R12, R92.reuse, R20, R12 ;  /* 0x000000145c0c723c */ /* 0x040fe2000004180c */
        /* <DEDUP_REMOVED lines=33> */
[----:B------:R-:W-:Y:S01]  /*10f90*/  FMUL.FTZ R45, R2, R45 ;  /* 0x0000002d022d7220 */ /* 0x000fe20000410000 */
[C---:B------:R-:W-:Y:S01]  /*10fa0*/  FMUL.FTZ R46, R0.reuse, R46 ;  /* 0x0000002e002e7220 */ /* 0x040fe20000410000 */
[----:B------:R-:W-:Y:S01]  /*10fb0*/  FMUL.FTZ R47, R0, R47 ;  /* 0x0000002f002f7220 */ /* 0x000fe20000410000 */
[----:B------:R-:W-:Y:S01]  /*10fc0*/  FMUL.FTZ R48, R2, R48 ;  /* 0x0000003002307220 */ /* 0x000fe20000410000 */
[C---:B-1----:R-:W-:Y:S01]  /*10fd0*/  HMMA.16816.F32.BF16 R28, R92.reuse, R72, R28 ;  /* 0x000000485c1c723c */ /* 0x042fe2000004181c */
[----:B------:R-:W-:Y:S02]  /*10fe0*/  MUFU.EX2 R126, R126 ;  /* 0x0000007e007e7308 */ /* 0x000fe40000000800 */
[-C--:B------:R-:W-:Y:S01]  /*10ff0*/  FFMA.FTZ R73, R117, R87.reuse, -R90 ;  /* 0x0000005775497223 */ /* 0x080fe2000001085a */
[----:B------:R-:W-:Y:S07]  /*11000*/  FFMA.FTZ R72, R112, R87, -R108 ;  /* 0x0000005770487223 */ /* 0x000fee000001086c */
[----:B------:R1:W-:Y:S01]  /*11010*/  MUFU.EX2 R117, R69 ;  /* 0x0000004500757308 */ /* 0x0003e20000000800 */
[----:B------:R-:W-:Y:S01]  /*11020*/  FMUL.FTZ R49, R2, R49 ;  /* 0x0000003102317220 */ /* 0x000fe20000410000 */
[C---:B------:R-:W-:Y:S01]  /*11030*/  FMUL.FTZ R50, R0.reuse, R50 ;  /* 0x0000003200327220 */ /* 0x040fe20000410000 */
[C---:B------:R-:W-:Y:S07]  /*11040*/  HMMA.16816.F32.BF16 R32, R92.reuse, R74, R32 ;  /* 0x0000004a5c20723c */ /* 0x040fee0000041820 */
[----:B------:R-:W5:Y:S01]  /*11050*/  MUFU.EX2 R112, R73 ;  /* 0x0000004900707308 */ /* 0x000f620000000800 */
[----:B------:R-:W-:Y:S01]  /*11060*/  FMUL.FTZ R51, R0, R51 ;  /* 0x0000003300337220 */ /* 0x000fe20000410000 */
[----:B---3--:R-:W-:Y:S08]  /*11070*/  FFMA.FTZ R116, R119, R87, -R90 ;  /* 0x0000005777747223 */ /* 0x008ff0000001085a */
[----:B------:R3:W-:Y:S01]  /*11080*/  MUFU.EX2 R114, R72 ;  /* 0x0000004800727308 */ /* 0x0007e20000000800 */
[----:B------:R-:W-:Y:S01]  /*11090*/  FFMA.FTZ R105, R2, R165, R105 ;  /* 0x000000a502697223 */ /* 0x000fe20000010069 */
[----:B------:R-:W-:Y:S02]  /*110a0*/  IMAD.MOV.U32 R2, RZ, RZ, R3 ;  /* 0x000000ffff027224 */ /* 0x000fe400078e0003 */
[----:B------:R-:W-:Y:S06]  /*110b0*/  FFMA.FTZ R109, R0, R163, R109 ;  /* 0x000000a3006d7223 */ /* 0x000fec000001006d */
[----:B------:R4:W5:Y:S01]  /*110c0*/  MUFU.EX2 R119, R76 ;  /* 0x0000004c00777308 */ /* 0x0009620000000800 */
[----:B------:R-:W-:Y:S01]  /*110d0*/  FADD.FTZ R106, R106, R105 ;  /* 0x000000696a6a7221 */ /* 0x000fe20000010000 */
[----:B-1----:R-:W-:Y:S01]  /*110e0*/  LDSM.16.MT88.4 R68, [R101+0x1400] ;  /* 0x001400006544783b */ /* 0x002fe20000004200 */
[C---:B--2---:R-:W-:Y:S07]  /*110f0*/  HMMA.16816.F32.BF16 R36, R92.reuse, R64, R36 ;  /* 0x000000405c24723c */ /* 0x044fee0000041824 */
[----:B------:R-:W1:Y:S01]  /*11100*/  MUFU.EX2 R116, R116 ;  /* 0x0000007400747308 */ /* 0x000e620000000800 */
[----:B------:R-:W-:Y:S09]  /*11110*/  FADD.FTZ R109, R107, R109 ;  /* 0x0000006d6b6d7221 */ /* 0x000ff20000010000 */
[----:B------:R-:W-:Y:S01]  /*11120*/  MUFU.EX2 R128, R128 ;  /* 0x0000008000807308 */ /* 0x000fe20000000800 */
[----:B---3--:R-:W-:Y:S01]  /*11130*/  LDSM.16.MT88.4 R72, [R100+0x8400] ;  /* 0x008400006448783b */ /* 0x008fe20000004200 */
[C---:B------:R-:W-:Y:S08]  /*11140*/  HMMA.16816.F32.BF16 R40, R92.reuse, R66, R40 ;  /* 0x000000425c28723c */ /* 0x040ff00000041828 */
[----:B------:R-:W-:Y:S01]  /*11150*/  MUFU.EX2 R130, R130 ;  /* 0x0000008200827308 */ /* 0x000fe20000000800 */
[-CC-:B----4-:R-:W-:Y:S01]  /*11160*/  FFMA.FTZ R76, R120, R87.reuse, -R108.reuse ;  /* 0x00000057784c7223 */ /* 0x190fe2000001086c */
[-C--:B------:R-:W-:Y:S08]  /*11170*/  FFMA.FTZ R108, R96, R87.reuse, -R108 ;  /* 0x00000057606c7223 */ /* 0x080ff0000001086c */
[----:B------:R-:W-:Y:S01]  /*11180*/  MUFU.EX2 R134, R134 ;  /* 0x0000008600867308 */ /* 0x000fe20000000800 */
[----:B------:R-:W-:Y:S01]  /*11190*/  FFMA.FTZ R120, R141, R87, -R90 ;  /* 0x000000578d787223 */ /* 0x000fe2000001085a */
[----:B------:R-:W2:Y:S01]  /*111a0*/  LDSM.16.MT88.4 R64, [R100+0x7400] ;  /* 0x007400006440783b */ /* 0x000ea20000004200 */
[C---:B------:R-:W-:Y:S07]  /*111b0*/  HMMA.16816.F32.BF16 R44, R92.reuse, R52, R44 ;  /* 0x000000345c2c723c */ /* 0x040fee000004182c */
[----:B------:R3:W4:Y:S01]  /*111c0*/  MUFU.EX2 R118, R76 ;  /* 0x0000004c00767308 */ /* 0x0007220000000800 */
[----:B------:R-:W-:Y:S01]  /*111d0*/  F2FP.BF16.F32.PACK_AB R52, R115, R110 ;  /* 0x0000006e7334723e */ /* 0x000fe200000010ff */
[----:B------:R-:W-:Y:S01]  /*111e0*/  FADD.FTZ R0, R104, R109 ;  /* 0x0000006d68007221 */ /* 0x000fe20000010000 */
[----:B-----5:R-:W-:Y:S07]  /*111f0*/  F2FP.BF16.F32.PACK_AB R53, R112, R117 ;  /* 0x000000757035723e */ /* 0x020fee00000010ff */
[----:B------:R-:W5:Y:S01]  /*11200*/  MUFU.EX2 R120, R120 ;  /* 0x0000007800787308 */ /* 0x000f620000000800 */
[----:B------:R-:W-:Y:S01]  /*11210*/  HMMA.16816.F32.BF16 R48, R92, R54, R48 ;  /* 0x000000365c30723c */ /* 0x000fe20000041830 */
[----:B------:R-:W-:Y:S08]  /*11220*/  LDSM.16.MT88.4 R92, [R100+0x7c00] ;  /* 0x007c0000645c783b */ /* 0x000ff00000004200 */
[----:B------:R-:W-:Y:S01]  /*11230*/  MUFU.EX2 R131, R108 ;  /* 0x0000006c00837308 */ /* 0x000fe20000000800 */
[----:B------:R-:W-:Y:S01]  /*11240*/  F2FP.BF16.F32.PACK_AB R54, R119, R114 ;  /* 0x000000727736723e */ /* 0x000fe200000010ff */
[----:B------:R-:W-:Y:S01]  /*11250*/  FADD.FTZ R0, R111, R0 ;  /* 0x000000006f007221 */ /* 0x000fe20000010000 */
[----:B-1----:R-:W-:Y:S01]  /*11260*/  F2FP.BF16.F32.PACK_AB R55, R121, R116 ;  /* 0x000000747937723e */ /* 0x002fe200000010ff */
[----:B---3--:R-:W-:Y:S06]  /*11270*/  LDSM.16.MT88.4 R76, [R101+0x1800] ;  /* 0x00180000654c783b */ /* 0x008fec0000004200 */
[C---:B------:R-:W-:Y:S08]  /*11280*/  HMMA.16816.F32.BF16 R4, R52.reuse, R56, R4 ;  /* 0x000000383404723c */ /* 0x040ff00000041804 */
        /* <DEDUP_REMOVED lines=11> */
[C---:B------:R-:W-:Y:S03]  /*11340*/  HMMA.16816.F32.BF16 R36, R52.reuse, R72, R36 ;  /* 0x000000483424723c */ /* 0x040fe60000041824 */
[-CC-:B------:R-:W-:Y:S02]  /*11350*/  FFMA.FTZ R72, R125, R87.reuse, -R90.reuse ;  /* 0x000000577d487223 */ /* 0x180fe4000001085a */
[----:B------:R4:W3:Y:S03]  /*11360*/  MUFU.EX2 R125, R127 ;  /* 0x0000007f007d7308 */ /* 0x0008e60000000800 */
[C---:B------:R-:W-:Y:S07]  /*11370*/  HMMA.16816.F32.BF16 R40, R52.reuse, R74, R40 ;  /* 0x0000004a3428723c */ /* 0x040fee0000041828 */
[----:B------:R-:W2:Y:S01]  /*11380*/  MUFU.EX2 R123, R72 ;  /* 0x00000048007b7308 */ /* 0x000ea20000000800 */
[C---:B-1----:R-:W-:Y:S03]  /*11390*/  HMMA.16816.F32.BF16 R44, R52.reuse, R56, R44 ;  /* 0x00000038342c723c */ /* 0x042fe6000004182c */
[-CC-:B----4-:R-:W-:Y:S01]  /*113a0*/  FFMA.FTZ R127, R97, R87.reuse, -R90.reuse ;  /* 0x00000057617f7223 */ /* 0x190fe2000001085a */
[----:B------:R-:W-:Y:S01]  /*113b0*/  FFMA.FTZ R90, R88, R87, -R90 ;  /* 0x00000057585a7223 */ /* 0x000fe2000001085a */
[----:B------:R-:W-:Y:S01]  /*113c0*/  LDSM.16.MT88.4 R96, [R101+0x1c00] ;  /* 0x001c00006560783b */ /* 0x000fe20000004200 */
[----:B------:R-:W-:Y:S02]  /*113d0*/  F2FP.BF16.F32.PACK_AB R88, R126, R113 ;  /* 0x000000717e58723e */ /* 0x000fe400000010ff */
[----:B------:R-:W-:Y:S01]  /*113e0*/  HMMA.16816.F32.BF16 R48, R52, R58, R48 ;  /* 0x0000003a3430723c */ /* 0x000fe20000041830 */
[----:B------:R-:W1:Y:S02]  /*113f0*/  MUFU.EX2 R127, R127 ;  /* 0x0000007f007f7308 */ /* 0x000e640000000800 */
[----:B------:R-:W-:Y:S02]  /*11400*/  F2FP.BF16.F32.PACK_AB R52, R135, R118 ;  /* 0x000000768734723e */ /* 0x000fe400000010ff */
[----:B-----5:R-:W-:Y:S01]  /*11410*/  F2FP.BF16.F32.PACK_AB R53, R129, R120 ;  /* 0x000000788135723e */ /* 0x020fe200000010ff */
[----:B------:R-:W4:Y:S01]  /*11420*/  LDSM.16.MT88.4 R56, [R100+0x8800] ;  /* 0x008800006438783b */ /* 0x000f220000004200 */
[----:B---3--:R-:W-:Y:S04]  /*11430*/  F2FP.BF16.F32.PACK_AB R54, R125, R122 ;  /* 0x0000007a7d36723e */ /* 0x008fe800000010ff */
[----:B------:R3:W5:Y:S01]  /*11440*/  MUFU.EX2 R141, R90 ;  /* 0x0000005a008d7308 */ /* 0x0007620000000800 */
[----:B--2---:R-:W-:Y:S02]  /*11450*/  F2FP.BF16.F32.PACK_AB R55, R124, R123 ;  /* 0x0000007b7c37723e */ /* 0x004fe400000010ff */
        /* <DEDUP_REMOVED lines=13> */
[----:B------:R-:W2:Y:S07]  /*11530*/  LDSM.16.MT88.4 R76, [R100+0x6c00] ;  /* 0x006c0000644c783b */ /* 0x000eae0000004200 */
[C---:B----4-:R-:W-:Y:S08]  /*11540*/  HMMA.16816.F32.BF16 R36, R52.reuse, R56, R36 ;  /* 0x000000383424723c */ /* 0x050ff00000041824 */
[C---:B------:R-:W-:Y:S08]  /*11550*/  HMMA.16816.F32.BF16 R40, R52.reuse, R58, R40 ;  /* 0x0000003a3428723c */ /* 0x040ff00000041828 */
[C---:B-1----:R-:W-:Y:S08]  /*11560*/  HMMA.16816.F32.BF16 R44, R52.reuse, R60, R44 ;  /* 0x0000003c342c723c */ /* 0x042ff0000004182c */
[----:B------:R-:W-:Y:S08]  /*11570*/  HMMA.16816.F32.BF16 R48, R52, R62, R48 ;  /* 0x0000003e3430723c */ /* 0x000ff00000041830 */
[C---:B--2---:R-:W-:Y:S01]  /*11580*/  HMMA.16816.F32.BF16 R80, R88.reuse, R76, R4 ;  /* 0x0000004c5850723c */ /* 0x044fe20000041804 */
        /* <DEDUP_REMOVED lines=42> */
.L_x_10372:
        /* <DEDUP_REMOVED lines=10> */
.L_x_10390:
        /* <DEDUP_REMOVED lines=129> */
[----:B------:R-:W4:Y:S04]  /*120e0*/  @!P5 LD.E R14, desc[UR4][R84.64+0x60] ;  /* 0x00006004540ed980 */ /* 0x000f28000c101900 */
[----:B------:R-:W3:Y:S01]  /*120f0*/  @!P5 LD.E R12, desc[UR4][R84.64+0xb4] ;  /* 0x0000b404540cd980 */ /* 0x000ee2000c101900 */
[----:B------:R-:W1:Y:S08]  /*12100*/  @P2 MUFU.LG2 R15, R6 ;  /* 0x00000006000f2308 */ /* 0x000e700000000c00 */
[----:B------:R-:W2:Y:S01]  /*12110*/  @P1 MUFU.LG2 R9, R9 ;  /* 0x0000000900091308 */ /* 0x000ea20000000c00 */
[----:B------:R-:W-:-:S02]  /*12120*/  LOP3.LUT P6, RZ, R2, 0x3, RZ, 0xc0, !PT ;  /* 0x0000000302ff7812 */ /* 0x000fc400078cc0ff */
[----:B------:R-:W-:Y:S02]  /*12130*/  SHF.L.U32 R7, R147, 0x6, RZ ;  /* 0x0000000693077819 */ /* 0x000fe400000006ff */
[----:B------:R-:W-:Y:S01]  /*12140*/  SHF.R.U32.HI R2, RZ, 0x2, R2 ;  /* 0x00000002ff027819 */ /* 0x000fe20000011602 */
[----:B------:R-:W-:Y:S01]  /*12150*/  IMAD.MOV.U32 R8, RZ, RZ, 0x7f800000 ;  /* 0x7f800000ff087424 */ /* 0x000fe200078e00ff */
[----:B------:R-:W-:Y:S01]  /*12160*/  MOV R5, 0x7f800000 ;  /* 0x7f80000000057802 */ /* 0x000fe20000000f00 */
[----:B-1----:R-:W-:Y:S01]  /*12170*/  @P2 FMUL.FTZ R15, R15, 0.69314718246459960938 ;  /* 0x3f3172180f0f2820 */ /* 0x002fe20000410000 */
[-C--:B--2---:R-:W-:Y:S01]  /*12180*/  @!P0 IMAD R6, R25, R146.reuse, RZ ;  /* 0x0000009219068224 */ /* 0x084fe200078e02ff */
[----:B------:R-:W-:Y:S01]  /*12190*/  IADD3 R10, PT, PT, R2, 0x20, RZ ;  /* 0x00000020020a7810 */ /* 0x000fe20007ffe0ff */
[----:B------:R-:W-:-:S04]  /*121a0*/  @!P0 IMAD.WIDE.U32 R24, R24, R146, RZ ;  /* 0x0000009218188225 */ /* 0x000fc800078e00ff */
[----:B-----5:R-:W-:Y:S01]  /*121b0*/  @P2 FFMA.FTZ R5, R4, R86, R15 ;  /* 0x0000005604052223 */ /* 0x020fe2000001000f */
[----:B------:R-:W-:Y:S01]  /*121c0*/  @P1 FMUL.FTZ R17, R9, 0.69314718246459960938 ;  /* 0x3f31721809111820 */ /* 0x000fe20000410000 */
[----:B------:R-:W-:Y:S01]  /*121d0*/  IADD3 R15, PT, PT, -R7, R148, RZ ;  /* 0x00000094070f7210 */ /* 0x000fe20007ffe1ff */
[----:B------:R-:W-:Y:S01]  /*121e0*/  @P0 IMAD.WIDE.U32 R18, R48, R149, RZ ;  /* 0x0000009530120225 */ /* 0x000fe200078e00ff */
[----:B------:R-:W-:-:S03]  /*121f0*/  LOP3.LUT R16, R11, 0x18, RZ, 0xc0, !PT ;  /* 0x000000180b107812 */ /* 0x000fc600078ec0ff */
[----:B------:R-:W-:Y:S01]  /*12200*/  @P1 FFMA.FTZ R8, R4, R3, R17 ;  /* 0x0000000304081223 */ /* 0x000fe20000010011 */
[----:B------:R-:W-:Y:S01]  /*12210*/  IMAD.MOV.U32 R17, RZ, RZ, RZ ;  /* 0x000000ffff117224 */ /* 0x000fe200078e00ff */
[----:B------:R-:W-:Y:S01]  /*12220*/  LOP3.LUT R4, R13, 0x18, R11, 0x78, !PT ;  /* 0x000000180d047812 */ /* 0x000fe200078e780b */
[----:B------:R-:W-:Y:S01]  /*12230*/  @P0 IMAD R13, R49, R149, RZ ;  /* 0x00000095310d0224 */ /* 0x000fe200078e02ff */
[----:B------:R-:W-:Y:S01]  /*12240*/  ISETP.GE.AND P3, PT, R10, R15, PT ;  /* 0x0000000f0a00720c */ /* 0x000fe20003f66270 */
[----:B------:R-:W-:Y:S01]  /*12250*/  IMAD R9, R23, R145, RZ ;  /* 0x0000009117097224 */ /* 0x000fe200078e02ff */
[----:B------:R-:W-:Y:S01]  /*12260*/  @!P0 MOV R10, R24 ;  /* 0x00000018000a8202 */ /* 0x000fe20000000f00 */
[----:B------:R-:W-:Y:S01]  /*12270*/  IMAD.WIDE.U32 R16, R7, R48, R16 ;  /* 0x0000003007107225 */ /* 0x000fe200078e0010 */
[----:B------:R-:W-:-:S03]  /*12280*/  @P0 MOV R10, R18 ;  /* 0x00000012000a0202 */ /* 0x000fc60000000f00 */
[----:B------:R-:W-:Y:S02]  /*12290*/  IMAD R3, R49, R7, RZ ;  /* 0x0000000731037224 */ /* 0x000fe400078e02ff */
[----:B------:R-:W-:Y:S01]  /*122a0*/  IMAD.WIDE.U32 R22, R22, R145, RZ ;  /* 0x0000009116167225 */ /* 0x000fe200078e00ff */
[----:B------:R-:W-:Y:S02]  /*122b0*/  @!P0 IADD3 R6, PT, PT, R25, R6, RZ ;  /* 0x0000000619068210 */ /* 0x000fe40007ffe0ff */
[----:B------:R-:W-:Y:S02]  /*122c0*/  ISETP.GE.AND P4, PT, R2, R15, PT ;  /* 0x0000000f0200720c */ /* 0x000fe40003f86270 */
[----:B------:R-:W-:Y:S02]  /*122d0*/  LOP3.LUT R11, R4, 0x1f20, R11, 0xf8, !PT ;  /* 0x00001f20040b7812 */ /* 0x000fe400078ef80b */
[----:B------:R-:W-:Y:S02]  /*122e0*/  @P0 IADD3 R6, PT, PT, R19, R13, RZ ;  /* 0x0000000d13060210 */ /* 0x000fe40007ffe0ff */
[----:B------:R-:W-:-:S02]  /*122f0*/  IADD3 R13, PT, PT, R17, R3, RZ ;  /* 0x00000003110d7210 */ /* 0x000fc40007ffe0ff */
[----:B------:R-:W-:Y:S02]  /*12300*/  IADD3 R9, PT, PT, R23, R9, RZ ;  /* 0x0000000917097210 */ /* 0x000fe40007ffe0ff */
[----:B------:R-:W-:Y:S02]  /*12310*/  IADD3 R10, P2, P1, R22, R16, R10 ;  /* 0x00000010160a7210 */ /* 0x000fe4000795e00a */
[----:B------:R-:W-:Y:S02]  /*12320*/  LEA R3, R11, R0, 0x1 ;  /* 0x000000000b037211 */ /* 0x000fe400078e08ff */
[----:B------:R-:W-:Y:S01]  /*12330*/  IADD3.X R11, PT, PT, R9, R13, R6, P2, P1 ;  /* 0x0000000d090b7210 */ /* 0x000fe200017e2406 */
        /* <DEDUP_REMOVED lines=8> */
.L_x_10381:
        /* <DEDUP_REMOVED lines=23> */
.L_x_10383:
[----:B------:R-:W-:Y:S05]  /*12530*/  BSYNC.RECONVERGENT B0 ;  /* 0x0000000000007941 */ /* 0x000fea0003800200 */
.L_x_10382:
        /* <DEDUP_REMOVED lines=10> */
.L_x_10385:
[----:B------:R-:W-:Y:S05]  /*125e0*/  BSYNC.RECONVERGENT B0 ;  /* 0x0000000000007941 */ /* 0x000fea0003800200 */
.L_x_10384:
[----:B------:R-:W-:-:S04]  /*125f0*/  MOV R145, 0x0 ;  /* 0x0000000000917802 */ /* 0x000fc80000000f00 */
[----:B-1234-:R-:W-:Y:S05]  /*12600*/  @P3 RET.REL.NODEC R144 `(_ZN5flash24flash_fwd_splitkv_kernelI23Flash_fwd_kernel_traitsILi96ELi64ELi64ELi4ELb0ELb0EN7cutlass10bfloat16_tE19Flash_kernel_traitsILi96ELi64ELi64ELi4ES3_EELb0ELb1ELb0ELb0ELb1ELb0ELb0ELb1EEEvNS_16Flash_fwd_paramsE) ;  /* 0xfffffed8907c3950 */ /* 0x01efea0003c3ffff */
        /* <DEDUP_REMOVED lines=14> */
[----:B-1----:R-:W-:Y:S05]  /*126f0*/  RET.REL.NODEC R144 `(_ZN5flash24flash_fwd_splitkv_kernelI23Flash_fwd_kernel_traitsILi96ELi64ELi64ELi4ELb0ELb0EN7cutlass10bfloat16_tE19Flash_kernel_traitsILi96ELi64ELi64ELi4ES3_EELb0ELb1ELb0ELb0ELb1ELb0ELb0ELb1EEEvNS_16Flash_fwd_paramsE) ;  /* 0xfffffed890407950 */ /* 0x002fea0003c3ffff */
.L_x_10380:
[----:B------:R-:W-:Y:S01]  /*12700*/  MOV R5, 0x2 ;  /* 0x0000000200057802 */ /* 0x000fe20000000f00 */
[----:B------:R-:W-:Y:S01]  /*12710*/  IMAD.MOV.U32 R0, RZ, RZ, 0x1f ;  /* 0x0000001fff007424 */ /* 0x000fe200078e00ff */
[----:B------:R-:W-:-:S07]  /*12720*/  MOV R2, 0xffffffff ;  /* 0xffffffff00027802 */ /* 0x000fce0000000f00 */
[----:B-1---5:R-:W-:Y:S05]  /*12730*/  WARPSYNC.COLLECTIVE R2, `(.L_x_10386) ;  /* 0x0000000002087348 */ /* 0x022fea0003c00000 */
[----:B------:R2:W3:Y:S02]  /*12740*/  SHFL.BFLY P0, R9, R165, R5, R0 ;  /* 0x0c000005a5097389 */ /* 0x0004e40000000000 */
[----:B-123-5:R-:W-:Y:S05]  /*12750*/  ENDCOLLECTIVE ;  /* 0x000000000000791b */ /* 0x02efea0003800000 */
.L_x_10386:
[----:B------:R-:W-:Y:S02]  /*12760*/  IMAD.MOV.U32 R6, RZ, RZ, R9 ;  /* 0x000000ffff067224 */ /* 0x000fe400078e0009 */
[----:B------:R-:W-:Y:S02]  /*12770*/  IMAD.MOV.U32 R5, RZ, RZ, 0x1 ;  /* 0x00000001ff057424 */ /* 0x000fe400078e00ff */
[----:B------:R-:W-:-:S05]  /*12780*/  FADD.FTZ R7, R6, R165 ;  /* 0x000000a506077221 */ /* 0x000fca0000010000 */
[----:B------:R-:W-:-:S07]  /*12790*/  MOV R165, R7 ;  /* 0x0000000700a57202 */ /* 0x000fce0000000f00 */
[----:B------:R-:W-:Y:S05]  /*127a0*/  WARPSYNC.COLLECTIVE R2, `(.L_x_10387) ;  /* 0x0000000002087348 */ /* 0x000fea0003c00000 */
[----:B------:R1:W2:Y:S02]  /*127b0*/  SHFL.BFLY P0, R9, R165, R5, R0 ;  /* 0x0c000005a5097389 */ /* 0x0002a40000000000 */
[----:B-12---:R-:W-:Y:S05]  /*127c0*/  ENDCOLLECTIVE ;  /* 0x000000000000791b */ /* 0x006fea0003800000 */
.L_x_10387:
[----:B------:R-:W-:Y:S01]  /*127d0*/  MOV R165, R163 ;  /* 0x000000a300a57202 */ /* 0x000fe20000000f00 */
[----:B------:R-:W-:Y:S01]  /*127e0*/  IMAD.MOV.U32 R5, RZ, RZ, 0x2 ;  /* 0x00000002ff057424 */ /* 0x000fe200078e00ff */
[----:B------:R-:W-:-:S07]  /*127f0*/  MOV R6, R9 ;  /* 0x0000000900067202 */ /* 0x000fce0000000f00 */
[----:B------:R-:W-:Y:S05]  /*12800*/  WARPSYNC.COLLECTIVE R2, `(.L_x_10388) ;  /* 0x0000000002087348 */ /* 0x000fea0003c00000 */
[----:B------:R1:W2:Y:S02]  /*12810*/  SHFL.BFLY P0, R9, R165, R5, R0 ;  /* 0x0c000005a5097389 */ /* 0x0002a40000000000 */
[----:B-12---:R-:W-:Y:S05]  /*12820*/  ENDCOLLECTIVE ;  /* 0x000000000000791b */ /* 0x006fea0003800000 */
.L_x_10388:
[----:B------:R-:W-:Y:S01]  /*12830*/  FADD.FTZ R6, R7, R6 ;  /* 0x0000000607067221 */ /* 0x000fe20000010000 */
[----:B------:R-:W-:Y:S01]  /*12840*/  FADD.FTZ R8, R9, R163 ;  /* 0x000000a309087221 */ /* 0x000fe20000010000 */
[----:B------:R-:W-:-:S04]  /*12850*/  MOV R5, 0x1 ;  /* 0x0000000100057802 */ /* 0x000fc80000000f00 */
[----:B------:R-:W-:-:S07]  /*12860*/  MOV R165, R8 ;  /* 0x0000000800a57202 */ /* 0x000fce0000000f00 */
[----:B------:R-:W-:Y:S05]  /*12870*/  WARPSYNC.COLLECTIVE R2, `(.L_x_10389) ;  /* 0x0000000002087348 */ /* 0x000fea0003c00000 */
[----:B------:R1:W2:Y:S02]  /*12880*/  SHFL.BFLY P0, R9, R165, R5, R0 ;  /* 0x0c000005a5097389 */ /* 0x0002a40000000000 */
[----:B-12---:R-:W-:Y:S05]  /*12890*/  ENDCOLLECTIVE ;  /* 0x000000000000791b */ /* 0x006fea0003800000 */
.L_x_10389:
[----:B------:R-:W-:Y:S05]  /*128a0*/  BRA `(.L_x_10390) ;  /* 0xfffffff000087947 */ /* 0x000fea000383ffff */
.L_x_10391:
        /* <DEDUP_REMOVED lines=13> */
.L_x_11698:


//--------------------- .text._ZN5flash24flash_fwd_splitkv_kernelI23Flash_fwd_kernel_traitsILi96ELi64ELi64ELi4ELb0ELb0EN7cutlass10bfloat16_tE19Flash_kernel_traitsILi96ELi64ELi64ELi4ES3_EELb0ELb1ELb0ELb0ELb1ELb1ELb0ELb1EEEvNS_16Flash_fwd_paramsE --------------------------
	.section	.text._ZN5flash24flash_fwd_splitkv_kernelI23Flash_fwd_kernel_traitsILi96ELi64ELi64ELi4ELb0ELb0EN7cutlass10bfloat16_tE19Flash_kernel_traitsILi96ELi64ELi64ELi4ES3_EELb0ELb1ELb0ELb0ELb1ELb1ELb0ELb1EEEvNS_16Flash_fwd_paramsE,"ax",@progbits
	.align	128
        .global         _ZN5flash24flash_fwd_splitkv_kernelI23Flash_fwd_kernel_traitsILi96ELi64ELi64ELi4ELb0ELb0EN7cutlass10bfloat16_tE19Flash_kernel_traitsILi96ELi64ELi64ELi4ES3_EELb0ELb1ELb0ELb0ELb1ELb1ELb0ELb1EEEvNS_16Flash_fwd_paramsE
        .type           _ZN5flash24flash_fwd_splitkv_kernelI23Flash_fwd_kernel_traitsILi96ELi64ELi64ELi4ELb0ELb0EN7cutlass10bfloat16_tE19Flash_kernel_traitsILi96ELi64ELi64ELi4ES3_EELb0ELb1ELb0ELb0ELb1ELb1ELb0ELb1EEEvNS_16Flash_fwd_paramsE,@function
        .size           _ZN5flash24flash_fwd_splitkv_kernelI23Flash_fwd_kernel_traitsILi96ELi64ELi64ELi4ELb0ELb0EN7cutlass10bfloat16_tE19Flash_kernel_traitsILi96ELi64ELi64ELi4ES3_EELb0ELb1ELb0ELb0ELb1ELb1ELb0ELb1EEEvNS_16Flash_fwd_paramsE,(.L_x_11699 - _ZN5flash24flash_fwd_splitkv_kernelI23Flash_fwd_kernel_traitsILi96ELi64ELi64ELi4ELb0ELb0EN7cutlass10bfloat16_tE19Flash_kernel_traitsILi96ELi64ELi64ELi4ES3_EELb0ELb1ELb0ELb0ELb1ELb1ELb0ELb1EEEvNS_16Flash_fwd_paramsE)
        .other          _ZN5flash24flash_fwd_splitkv_kernelI23Flash_fwd_kernel_traitsILi96ELi64ELi64ELi4ELb0ELb0EN7cutlass10bfloat16_tE19Flash_kernel_traitsILi96ELi64ELi64ELi4ES3_EELb0ELb1ELb0ELb0ELb1ELb1ELb0ELb1EEEvNS_16Flash_fwd_paramsE,@"STO_CUDA_ENTRY STV_DEFAULT"
_ZN5flash24flash_fwd_splitkv_kernelI23Flash_fwd_kernel_traitsILi96ELi64ELi64ELi4ELb0ELb0EN7cutlass10bfloat16_tE19Flash_kernel_traitsILi96ELi64ELi64ELi4ES3_EELb0ELb1ELb0ELb0ELb1ELb1ELb0ELb1EEEvNS_16Flash_fwd_paramsE:
.text._ZN5flash24flash_fwd_splitkv_kernelI23Flash_fwd_kernel_traitsILi96ELi64ELi64ELi4ELb0ELb0EN7cutlass10bfloat16_tE19Flash_kernel_traitsILi96ELi64ELi64ELi4ES3_EELb0ELb1ELb0ELb0ELb1ELb1ELb0ELb1EEEvNS_16Flash_fwd_paramsE:
[----:B------:R-:W-:Y:S01]  /*0000*/  LDC R1, c[0x0][0x37c] ;  /* 0x0000df00ff017b82 */ /* 0x000fe20000000800 */
[----:B------:R-:W1:Y:S07]  /*0010*/  S2R R147, SR_CTAID.X ;  /* 0x0000000000937919 */ /* 0x000e6e0000002500 */
[----:B------:R-:W2:Y:S01]  /*0020*/  LDC.64 R84, c[0x0][0x348] ;  /* 0x0000d200ff547b82 */ /* 0x000ea20000000a00 */
[----:B------:R-:W-:Y:S01]  /*0030*/  BSSY.RECONVERGENT B3, `(.L_x_10392) ;  /* 0x0000005000037945 */ /* 0x000fe20003800200 */
[----:B------:R-:W-:Y:S01]  /*0040*/  MOV R144, 0x80 ;  /* 0x0000008000907802 */ /* 0x000fe20000000f00 */
[----:B------:R-:W3:Y:S01]  /*0050*/  S2R R146, SR_CTAID.Y ;  /* 0x0000000000927919 */ /* 0x000ee20000002600 */
[----:B------:R-:W4:Y:S05]  /*0060*/  S2R R145, SR_CTAID.Z ;  /* 0x0000000000917919 */ /* 0x000f2a0000002700 */
[----:B-1234-:R-:W-:Y:S05]  /*0070*/  CALL.REL.NOINC `($_ZN5flash24flash_fwd_splitkv_kernelI23Flash_fwd_kernel_traitsILi96ELi64ELi64ELi4ELb0ELb0EN7cutlass10bfloat16_tE19Flash_kernel_traitsILi96ELi64ELi64ELi4ES3_EELb0ELb1ELb0ELb0ELb1ELb1ELb0ELb1EEEvNS_16Flash_fwd_paramsE$_ZN5flash30compute_attn_1rowblock_splitkvI23Flash_fwd_kernel_traitsILi96ELi64ELi64ELi4ELb0ELb0EN7cutlass10bfloat16_tE19Flash_kernel_traitsILi96ELi64ELi64ELi4ES3_EELb0ELb1ELb0ELb0ELb1ELb1ELb0ELb1ENS_16Flash_fwd_paramsEEEvRKT8_iiiii) ;  /* 0x0000000000087944 */ /* 0x01efea0003c00000 */
[----:B------:R-:W-:Y:S05]  /*0080*/  BSYNC.RECONVERGENT B3 ;  /* 0x0000000000037941 */ /* 0x000fea0003800200 */
.L_x_10392:
[----:B------:R-:W-:Y:S05]  /*0090*/  EXIT ;  /* 0x000000000000794d */ /* 0x000fea0003800000 */
        .type           $_ZN5flash24flash_fwd_splitkv_kernelI23Flash_fwd_kernel_traitsILi96ELi64ELi64ELi4ELb0ELb0EN7cutlass10bfloat16_tE19Flash_kernel_traitsILi96ELi64ELi64ELi4ES3_EELb0ELb1ELb0ELb0ELb1ELb1ELb0ELb1EEEvNS_16Flash_fwd_paramsE$_ZN5flash30compute_attn_1rowblock_splitkvI23Flash_fwd_kernel_traitsILi96ELi64ELi64ELi4ELb0ELb0EN7cutlass10bfloat16_tE19Flash_kernel_traitsILi96ELi64ELi64ELi4ES3_EELb0ELb1ELb0ELb0ELb1ELb1ELb0ELb1ENS_16Flash_fwd_paramsEEEvRKT8_iiiii,@function
        .size           $_ZN5flash24flash_fwd_splitkv_kernelI23Flash_fwd_kernel_traitsILi96ELi64ELi64ELi4ELb0ELb0EN7cutlass10bfloat16_tE19Flash_kernel_traitsILi96ELi64ELi64ELi4ES3_EELb0ELb1ELb0ELb0ELb1ELb1ELb0ELb1EEEvNS_16Flash_fwd_paramsE$_ZN5flash30compute_attn_1rowblock_splitkvI23Flash_fwd_kernel_traitsILi96ELi64ELi64ELi4ELb0ELb0EN7cutlass10bfloat16_tE19Flash_kernel_traitsILi96ELi64ELi64ELi4ES3_EELb0ELb1ELb0ELb0ELb1ELb1ELb0ELb1ENS_16Flash_fwd_paramsEEEvRKT8_iiiii,(.L_x_11699 - $_ZN5flash24flash_fwd_splitkv_kernelI23Flash_fwd_kernel_traitsILi96ELi64ELi64ELi4ELb0ELb0EN7cutlass10bfloat16_tE19Flash_kernel_traitsILi96ELi64ELi64ELi4ES3_EELb0ELb1ELb0ELb0ELb1ELb1ELb0ELb1EEEvNS_16Flash_fwd_paramsE$_ZN5flash30compute_attn_1rowblock_splitkvI23Flash_fwd_kernel_traitsILi96ELi64ELi64ELi4ELb0ELb0EN7cutlass10bfloat16_tE19Flash_kernel_traitsILi96ELi64ELi64ELi4ES3_EELb0ELb1ELb0ELb0ELb1ELb1ELb0ELb1ENS_16Flash_fwd_paramsEEEvRKT8_iiiii)
$_ZN5flash24flash_fwd_splitkv_kernelI23Flash_fwd_kernel_traitsILi96ELi64ELi64ELi4ELb0ELb0EN7cutlass10bfloat16_tE19Flash_kernel_traitsILi96ELi64ELi64ELi4ES3_EELb0ELb1ELb0ELb0ELb1ELb1ELb0ELb1EEEvNS_16Flash_fwd_paramsE$_ZN5flash30compute_attn_1rowblock_splitkvI23Flash_fwd_kernel_traitsILi96ELi64ELi64ELi4ELb0ELb0EN7cutlass10bfloat16_tE19Flash_kernel_traitsILi96ELi64ELi64ELi4ES3_EELb0ELb1ELb0ELb0ELb1ELb1ELb0ELb1ENS_16Flash_fwd_paramsEEEvRKT8_iiiii:
        /* <DEDUP_REMOVED lines=38> */
.L_x_10394:
[----:B------:R-:W-:Y:S05]  /*0300*/  BSYNC.RECONVERGENT B0 ;  /* 0x0000000000007941 */ /* 0x000fea0003800200 */
.L_x_10393:
[----:B------:R-:W-:Y:S04]  /*0310*/  BSSY.RECONVERGENT B0, `(.L_x_10395) ;  /* 0x0000007000007945 */ /* 0x000fe80003800200 */
[----:B------:R-:W-:Y:S05]  /*0320*/  @!P3 BRA `(.L_x_10396) ;  /* 0x000000000014b947 */ /* 0x000fea0003800000 */
[----:B------:R-:W3:Y:S02]  /*0330*/  LD.E.U8 R2, desc[UR4][R84.64+0x1b2] ;  /* 0x0001b20454027980 */ /* 0x000ee4000c101100 */
[----:B---3--:R-:W-:-:S13]  /*0340*/  ISETP.NE.AND P1, PT, R2, RZ, PT ;  /* 0x000000ff0200720c */ /* 0x008fda0003f25270 */
[----:B------:R-:W3:Y:S02]  /*0350*/  @P1 LD.E R2, desc[UR4][R6.64+0x4] ;  /* 0x0000040406021980 */ /* 0x000ee4000c101900 */
[----:B---3-5:R-:W-:-:S06]  /*0360*/  @P1 IADD3 R3, PT, PT, R2, -R13, RZ ;  /* 0x8000000d02031210 */ /* 0x028fcc0007ffe0ff */
[----:B------:R3:W5:Y:S02]  /*0370*/  @!P1 LD.E R3, desc[UR4][R6.64] ;  /* 0x0000000406039980 */ /* 0x000764000c101900 */
.L_x_10396:
[----:B------:R-:W-:Y:S05]  /*0380*/  BSYNC.RECONVERGENT B0 ;  /* 0x0000000000007941 */ /* 0x000fea0003800200 */
.L_x_10395:
        /* <DEDUP_REMOVED lines=9> */
.L_x_10398:
[----:B------:R-:W4:Y:S01]  /*0420*/  LD.E.64 R2, desc[UR4][R84.64+0x108] ;  /* 0x0001080454027980 */ /* 0x000f22000c101b00 */
[----:B------:R-:W-:Y:S01]  /*0430*/  BSSY.RECONVERGENT B0, `(.L_x_10400) ;  /* 0x0000006000007945 */ /* 0x000fe20003800200 */
[----:B------:R-:W-:Y:S01]  /*0440*/  IMAD.MOV.U32 R81, RZ, RZ, RZ ;  /* 0x000000ffff517224 */ /* 0x000fe200078e00ff */
[----:B----4-:R-:W-:-:S04]  /*0450*/  ISETP.NE.U32.AND P0, PT, R2, RZ, PT ;  /* 0x000000ff0200720c */ /* 0x010fc80003f05070 */
[----:B------:R-:W-:-:S13]  /*0460*/  ISETP.NE.AND.EX P0, PT, R3, RZ, PT, P0 ;  /* 0x000000ff0300720c */ /* 0x000fda0003f05300 */
[----:B------:R-:W-:Y:S05]  /*0470*/  @!P0 BRA `(.L_x_10401) ;  /* 0x0000000000048947 */ /* 0x000fea0003800000 */
[----:B------:R4:W5:Y:S02]  /*0480*/  LD.E R81, desc[UR4][R84.64+0xbc] ;  /* 0x0000bc0454517980 */ /* 0x000964000c101900 */
.L_x_10401:
[----:B------:R-:W-:Y:S05]  /*0490*/  BSYNC.RECONVERGENT B0 ;  /* 0x0000000000007941 */ /* 0x000fea0003800200 */
.L_x_10400:
[----:B-----5:R-:W-:Y:S02]  /*04a0*/  IADD3 R81, PT, PT, R96, R81, RZ ;  /* 0x0000005160517210 */ /* 0x020fe40007ffe0ff */
.L_x_10399:
[----:B------:R-:W-:Y:S05]  /*04b0*/  BSYNC.RECONVERGENT B1 ;  /* 0x0000000000017941 */ /* 0x000fea0003800200 */
.L_x_10397:
[----:B------:R-:W-:Y:S01]  /*04c0*/  IMAD.SHL.U32 R119, R147, 0x40, RZ ;  /* 0x0000004093777824 */ /* 0x000fe200078e00ff */
[----:B------:R-:W-:Y:S01]  /*04d0*/  MOV R2, R144 ;  /* 0x0000009000027202 */ /* 0x000fe20000000f00 */
[----:B------:R-:W-:-:S03]  /*04e0*/  IMAD.MOV.U32 R3, RZ, RZ, 0x0 ;  /* 0x00000000ff037424 */ /* 0x000fc600078e00ff */
[----:B------:R-:W-:-:S13]  /*04f0*/  ISETP.GT.AND P0, PT, R148, R119, PT ;  /* 0x000000779400720c */ /* 0x000fda0003f04270 */
[----:B-1234-:R-:W-:Y:S05]  /*0500*/  @!P0 RET.REL.NODEC R2 `(_ZN5flash24flash_fwd_splitkv_kernelI23Flash_fwd_kernel_traitsILi96ELi64ELi64ELi4ELb0ELb0EN7cutlass10bfloat16_tE19Flash_kernel_traitsILi96ELi64ELi64ELi4ES3_EELb0ELb1ELb0ELb0ELb1ELb1ELb0ELb1EEEvNS_16Flash_fwd_paramsE) ;  /* 0xfffffff802bc8950 */ /* 0x01efea0003c3ffff */
        /* <DEDUP_REMOVED lines=79> */
.L_x_10404:
[----:B------:R-:W-:Y:S05]  /*0a00*/  BSYNC.RECONVERGENT B0 ;  /* 0x0000000000007941 */ /* 0x000fea0003800200 */
.L_x_10403:
        /* <DEDUP_REMOVED lines=14> */
.L_x_10406:
[----:B------:R-:W-:Y:S05]  /*0af0*/  BSYNC.RECONVERGENT B0 ;  /* 0x0000000000007941 */ /* 0x000fea0003800200 */
.L_x_10405:
[----:B------:R-:W-:Y:S01]  /*0b00*/  MOV R145, 0x0 ;  /* 0x0000000000917802 */ /* 0x000fe20000000f00 */
[----:B------:R1:W-:Y:S03]  /*0b10*/  @!P4 ST.E desc[UR4][R4.64], R3 ;  /* 0x000000030400c985 */ /* 0x0003e6000c101904 */
[----:B-12--5:R-:W-:Y:S05]  /*0b20*/  @P3 RET.REL.NODEC R144 `(_ZN5flash24flash_fwd_splitkv_kernelI23Flash_fwd_kernel_traitsILi96ELi64ELi64ELi4ELb0ELb0EN7cutlass10bfloat16_tE19Flash_kernel_traitsILi96ELi64ELi64ELi4ES3_EELb0ELb1ELb0ELb0ELb1ELb1ELb0ELb1EEEvNS_16Flash_fwd_paramsE) ;  /* 0xfffffff490343950 */ /* 0x026fea0003c3ffff */
[----:B------:R-:W-:Y:S02]  /*0b30*/  MOV R3, 0x7f800000 ;  /* 0x7f80000000037802 */ /* 0x000fe40000000f00 */
[----:B------:R-:W-:-:S03]  /*0b40*/  MOV R145, 0x0 ;  /* 0x0000000000917802 */ /* 0x000fc60000000f00 */
[----:B------:R1:W-:Y:S02]  /*0b50*/  ST.E desc[UR4][R4.64+0x80], R3 ;  /* 0x0000800304007985 */ /* 0x0003e4000c101904 */
[----:B-1----:R-:W-:Y:S05]  /*0b60*/  RET.REL.NODEC R144 `(_ZN5flash24flash_fwd_splitkv_kernelI23Flash_fwd_kernel_traitsILi96ELi64ELi64ELi4ELb0ELb0EN7cutlass10bfloat16_tE19Flash_kernel_traitsILi96ELi64ELi64ELi4ES3_EELb0ELb1ELb0ELb0ELb1ELb1ELb0ELb1EEEvNS_16Flash_fwd_paramsE) ;  /* 0xfffffff490247950 */ /* 0x002fea0003c3ffff */
.L_x_10402:
        /* <DEDUP_REMOVED lines=103> */
.L_x_10408:
        /* <DEDUP_REMOVED lines=78> */
.L_x_10409:
[----:B------:R-:W-:Y:S05]  /*16c0*/  BSYNC.RECONVERGENT B0 ;  /* 0x0000000000007941 */ /* 0x000fea0003800200 */
.L_x_10407:
        /* <DEDUP_REMOVED lines=194> */
.L_x_10425:
        /* <DEDUP_REMOVED lines=57> */
.L_x_10412:
        /* <DEDUP_REMOVED lines=141> */
.L_x_10416:
[----:B------:R-:W-:Y:S05]  /*2f50*/  BSYNC.RECONVERGENT B0 ;  /* 0x0000000000007941 */ /* 0x000fea0003800200 */
.L_x_10415:
        /* <DEDUP_REMOVED lines=147> */
.L_x_10418:
[----:B------:R-:W-:Y:S05]  /*3890*/  BSYNC.RECONVERGENT B0 ;  /* 0x0000000000007941 */ /* 0x000fea0003800200 */
.L_x_10417:
[----:B------:R-:W3:Y:S02]  /*38a0*/  LD.E R3, desc[UR4][R84.64+0xd0] ;  /* 0x0000d00454037980 */ /* 0x000ee4000c101900 */
[----:B---3--:R-:W-:Y:S05]  /*38b0*/  IMAD.U32 R3, R3, -0x20, RZ ;  /* 0xffffffe003037824 */ /* 0x008fea00078e00ff */
[C---:B------:R-:W-:Y:S02]  /*38c0*/  LEA R32, P1, R3.reuse, R32, 0x1 ;  /* 0x0000002003207211 */ /* 0x040fe400078208ff */
[C---:B------:R-:W-:Y:S02]  /*38d0*/  LEA R68, P0, R3.reuse, R68, 0x1 ;  /* 0x0000004403447211 */ /* 0x040fe400078008ff */
[C---:B------:R-:W-:Y:S02]  /*38e0*/  LEA.HI.X.SX32 R33, R3.reuse, R33, 0x1, P1 ;  /* 0x0000002103217211 */ /* 0x040fe400008f0eff */
[----:B------:R-:W-:Y:S01]  /*38f0*/  LEA.HI.X.SX32 R69, R3, R69, 0x1, P0 ;  /* 0x0000004503457211 */ /* 0x000fe200000f0eff */
[----:B------:R-:W-:Y:S05]  /*3900*/  BRA `(.L_x_10413) ;  /* 0x0000002000347947 */ /* 0x000fea0003800000 */
.L_x_10414:
        /* <DEDUP_REMOVED lines=258> */
.L_x_10420:
[----:B------:R-:W-:Y:S05]  /*4930*/  BSYNC.RECONVERGENT B0 ;  /* 0x0000000000007941 */ /* 0x000fea0003800200 */
.L_x_10419:
        /* <DEDUP_REMOVED lines=258> */
.L_x_10422:
[----:B------:R-:W-:Y:S05]  /*5960*/  BSYNC.RECONVERGENT B0 ;  /* 0x0000000000007941 */ /* 0x000fea0003800200 */
.L_x_10421:
[----:B------:R-:W3:Y:S01]  /*5970*/  LD.E R3, desc[UR4][R84.64+0xd0] ;  /* 0x0000d00454037980 */ /* 0x000ee2000c101900 */
[----:B------:R-:W-:Y:S02]  /*5980*/  IMAD.MOV.U32 R101, RZ, RZ, R97 ;  /* 0x000000ffff657224 */ /* 0x000fe400078e0061 */
[----:B---3--:R-:W-:Y:S05]  /*5990*/  IMAD.U32 R3, R3, -0x20, RZ ;  /* 0xffffffe003037824 */ /* 0x008fea00078e00ff */
[C---:B------:R-:W-:Y:S02]  /*59a0*/  LEA R102, P1, R3.reuse, R102, 0x1 ;  /* 0x0000006603667211 */ /* 0x040fe400078208ff */
[C---:B------:R-:W-:Y:S02]  /*59b0*/  LEA R100, P0, R3.reuse, R100, 0x1 ;  /* 0x0000006403647211 */ /* 0x040fe400078008ff */
[C---:B------:R-:W-:Y:S02]  /*59c0*/  LEA.HI.X.SX32 R103, R3.reuse, R103, 0x1, P1 ;  /* 0x0000006703677211 */ /* 0x040fe400008f0eff */
[----:B------:R-:W-:Y:S09]  /*59d0*/  LEA.HI.X.SX32 R97, R3, R101, 0x1, P0 ;  /* 0x0000006503617211 */ /* 0x000ff200000f0eff */
.L_x_10413:
[----:B------:R-:W-:Y:S05]  /*59e0*/  BSYNC.RECONVERGENT B1 ;  /* 0x0000000000017941 */ /* 0x000fea0003800200 */
.L_x_10411:
        /* <DEDUP_REMOVED lines=103> */
.L_x_10424:
[----:B------:R-:W-:Y:S05]  /*6060*/  BSYNC.RECONVERGENT B0 ;  /* 0x0000000000007941 */ /* 0x000fea0003800200 */
.L_x_10423:
[----:B------:R-:W-:Y:S05]  /*6070*/  @P3 BRA `(.L_x_10425) ;  /* 0xffffffc0009c3947 */ /* 0x000fea000383ffff */
.L_x_10410:
        /* <DEDUP_REMOVED lines=18> */
.L_x_10429:
[----:B------:R-:W-:Y:S05]  /*61a0*/  BSYNC.RECONVERGENT B0 ;  /* 0x0000000000007941 */ /* 0x000fea0003800200 */
.L_x_10428:
        /* <DEDUP_REMOVED lines=10> */
.L_x_10427:
        /* <DEDUP_REMOVED lines=79> */
.L_x_10435:
[----:B------:R-:W-:Y:S05]  /*6740*/  BSYNC.RECONVERGENT B0 ;  /* 0x0000000000007941 */ /* 0x000fea0003800200 */
.L_x_10434:
        /* <DEDUP_REMOVED lines=42> */
.L_x_10437:
[----:B------:R-:W-:Y:S05]  /*69f0*/  BSYNC.RECONVERGENT B0 ;  /* 0x0000000000007941 */ /* 0x000fea0003800200 */
.L_x_10436:
        /* <DEDUP_REMOVED lines=44> */
.L_x_10439:
[----:B------:R-:W-:Y:S05]  /*6cc0*/  BSYNC.RECONVERGENT B0 ;  /* 0x0000000000007941 */ /* 0x000fea0003800200 */
.L_x_10438:
[----:B-----5:R2:W-:Y:S02]  /*6cd0*/  STS.128 [R71+0x2000], R8 ;  /* 0x0020000847007388 */ /* 0x0205e40000000c00 */
.L_x_10433:
[----:B------:R-:W-:Y:S05]  /*6ce0*/  BSYNC.RECONVERGENT B1 ;  /* 0x0000000000017941 */ /* 0x000fea0003800200 */
.L_x_10432:
        /* <DEDUP_REMOVED lines=57> */
.L_x_10441:
[----:B------:R-:W-:Y:S05]  /*7080*/  BSYNC.RECONVERGENT B0 ;  /* 0x0000000000007941 */ /* 0x000fea0003800200 */
.L_x_10440:
        /* <DEDUP_REMOVED lines=51> */
.L_x_10443:
[----:B------:R-:W-:Y:S05]  /*73c0*/  BSYNC.RECONVERGENT B0 ;  /* 0x0000000000007941 */ /* 0x000fea0003800200 */
.L_x_10442:
        /* <DEDUP_REMOVED lines=55> */
.L_x_10445:
[----:B------:R-:W-:Y:S05]  /*7740*/  BSYNC.RECONVERGENT B0 ;  /* 0x0000000000007941 */ /* 0x000fea0003800200 */
.L_x_10444:
[----:B-----5:R1:W-:Y:S01]  /*7750*/  STS.128 [R71+0x2800], R4 ;  /* 0x0028000447007388 */ /* 0x0203e20000000c00 */
[----:B------:R-:W-:Y:S05]  /*7760*/  BRA `(.L_x_10430) ;  /* 0x0000002000147947 */ /* 0x000fea0003800000 */
.L_x_10431:
        /* <DEDUP_REMOVED lines=90> */
.L_x_10449:
[----:B------:R-:W-:Y:S05]  /*7d10*/  BSYNC.RECONVERGENT B0 ;  /* 0x0000000000007941 */ /* 0x000fea0003800200 */
.L_x_10448:
        /* <DEDUP_REMOVED lines=80> */
.L_x_10451:
[----:B------:R-:W-:Y:S05]  /*8220*/  BSYNC.RECONVERGENT B0 ;  /* 0x0000000000007941 */ /* 0x000fea0003800200 */
.L_x_10450:
        /* <DEDUP_REMOVED lines=83> */
.L_x_10453:
[----:B------:R-:W-:Y:S05]  /*8760*/  BSYNC.RECONVERGENT B0 ;  /* 0x0000000000007941 */ /* 0x000fea0003800200 */
.L_x_10452:
[----:B-----5:R2:W-:Y:S02]  /*8770*/  STS.128 [R71+0x2000], R16 ;  /* 0x0020001047007388 */ /* 0x0205e40000000c00 */
.L_x_10447:
[----:B------:R-:W-:Y:S05]  /*8780*/  BSYNC.RECONVERGENT B1 ;  /* 0x0000000000017941 */ /* 0x000fea0003800200 */
.L_x_10446:
        /* <DEDUP_REMOVED lines=89> */
.L_x_10455:
[----:B------:R-:W-:Y:S05]  /*8d20*/  BSYNC.RECONVERGENT B0 ;  /* 0x0000000000007941 */ /* 0x000fea0003800200 */
.L_x_10454:
        /* <DEDUP_REMOVED lines=82> */
.L_x_10457:
[----:B------:R-:W-:Y:S05]  /*9250*/  BSYNC.RECONVERGENT B0 ;  /* 0x0000000000007941 */ /* 0x000fea0003800200 */
.L_x_10456:
        /* <DEDUP_REMOVED lines=84> */
.L_x_10459:
[----:B------:R-:W-:Y:S05]  /*97a0*/  BSYNC.RECONVERGENT B0 ;  /* 0x0000000000007941 */ /* 0x000fea0003800200 */
.L_x_10458:
[----:B-----5:R1:W-:Y:S02]  /*97b0*/  STS.128 [R71+0x2800], R4 ;  /* 0x0028000447007388 */ /* 0x0203e40000000c00 */
.L_x_10430:
[----:B------:R-:W-:Y:S05]  /*97c0*/  BSYNC.RECONVERGENT B2 ;  /* 0x0000000000027941 */ /* 0x000fea0003800200 */
.L_x_10426:
[----:B--2---:R-:W-:-:S05]  /*97d0*/  IMAD.IADD R3, R81, 0x1, -R70 ;  /* 0x0000000151037824 */ /* 0x004fca00078e0a46 */
[-C--:B------:R-:W-:Y:S02]  /*97e0*/  ISETP.GE.AND P0, PT, R36, R3.reuse, PT ;  /* 0x000000032400720c */ /* 0x080fe40003f06270 */
[----:B------:R-:W-:-:S11]  /*97f0*/  ISETP.GE.AND P2, PT, R120, R3, PT ;  /* 0x000000037800720c */ /* 0x000fd60003f46270 */
[C---:B-1----:R-:W-:Y:S02]  /*9800*/  @!P0 LEA R4, P1, R136.reuse, R140, 0x1 ;  /* 0x0000008c88048211 */ /* 0x042fe400078208ff */
[----:B------:R-:W-:Y:S02]  /*9810*/  @!P2 IMAD.MOV.U32 R141, RZ, RZ, R139 ;  /* 0x000000ffff8da224 */ /* 0x000fe400078e008b */
[----:B------:R-:W-:Y:S02]  /*9820*/  @!P0 LEA.HI.X R5, R136, R139, R137, 0x1, P1 ;  /* 0x0000008b88058211 */ /* 0x000fe400008f0c89 */
[----:B------:R-:W-:Y:S01]  /*9830*/  ISETP.GE.AND P1, PT, R36, R3, PT ;  /* 0x000000032400720c */ /* 0x000fe20003f26270 */
        /* <DEDUP_REMOVED lines=9> */
[----:B------:R-:W-:-:S03]  /*98d0*/  @!P1 LEA R8, P0, R87, R142, 0x1 ;  /* 0x0000008e57089211 */ /* 0x000fc600078008ff */
[----:B------:R-:W0:Y:S01]  /*98e0*/  LDGDEPBAR ;  /* 0x00000000000079af */ /* 0x000e220000000000 */
[----:B------:R-:W-:-:S03]  /*98f0*/  @!P1 LEA.HI.X R9, R87, R143, R90, 0x1, P0 ;  /* 0x0000008f57099211 */ /* 0x000fc600000f0c5a */
[----:B------:R-:W2:Y:S04]  /*9900*/  LD.E R83, desc[UR4][R84.64+0x184] ;  /* 0x0001840454537980 */ /* 0x000ea8000c101900 */
[----:B------:R-:W2:Y:S01]  /*9910*/  LD.E R82, desc[UR4][R84.64+0x188] ;  /* 0x0001880454527980 */ /* 0x000ea2000c101900 */
        /* <DEDUP_REMOVED lines=22> */
[C---:B------:R-:W-:Y:S01]  /*9a80*/  IMAD.SHL.U32 R3, R91.reuse, 0x20, RZ ;  /* 0x000000205b037824 */ /* 0x040fe200078e00ff */
[C---:B------:R-:W-:Y:S01]  /*9a90*/  LOP3.LUT P0, R95, R91.reuse, 0x4, RZ, 0xc0, !PT ;  /* 0x000000045b5f7812 */ /* 0x040fe2000780c0ff */
[----:B------:R-:W-:Y:S01]  /*9aa0*/  IMAD.SHL.U32 R2, R91, 0x10, RZ ;  /* 0x000000105b027824 */ /* 0x000fe200078e00ff */
[----:B-1----:R-:W-:Y:S01]  /*9ab0*/  LOP3.LUT R4, R132, 0x8, RZ, 0xc0, !PT ;  /* 0x0000000884047812 */ /* 0x002fe200078ec0ff */
[----:B------:R-:W-:Y:S01]  /*9ac0*/  IMAD.MOV.U32 R94, RZ, RZ, 0x20 ;  /* 0x00000020ff5e7424 */ /* 0x000fe200078e00ff */
[----:B------:R-:W-:Y:S01]  /*9ad0*/  LOP3.LUT R0, R3, 0xc0, RZ, 0xc0, !PT ;  /* 0x000000c003007812 */ /* 0x000fe200078ec0ff */
[----:B------:R-:W-:Y:S01]  /*9ae0*/  IMAD.SHL.U32 R128, R91, 0x2, RZ ;  /* 0x000000025b807824 */ /* 0x000fe200078e00ff */
[----:B------:R-:W-:Y:S01]  /*9af0*/  LOP3.LUT R133, R2, 0x3e00, RZ, 0xc0, !PT ;  /* 0x00003e0002857812 */ /* 0x000fe200078ec0ff */
[----:B------:R-:W0:Y:S01]  /*9b00*/  LDGDEPBAR ;  /* 0x00000000000079af */ /* 0x000e220000000000 */
[----:B------:R-:W-:Y:S01]  /*9b10*/  LOP3.LUT R7, R4, 0xc0, R3, 0xf8, !PT ;  /* 0x000000c004077812 */ /* 0x000fe200078ef803 */
[----:B------:R-:W-:Y:S01]  /*9b20*/  BSSY.RECONVERGENT B1, `(.L_x_10460) ;  /* 0x0000195000017945 */ /* 0x000fe20003800200 */
[----:B------:R-:W-:-:S02]  /*9b30*/  LOP3.LUT R5, R0, 0x8, R91, 0xf8, !PT ;  /* 0x0000000800057812 */ /* 0x000fc400078ef85b */
[--C-:B------:R-:W-:Y:S02]  /*9b40*/  LOP3.LUT R4, R133, 0x20, R3.reuse, 0xf8, !PT ;  /* 0x0000002085047812 */ /* 0x100fe400078ef803 */
[----:B------:R-:W-:Y:S02]  /*9b50*/  LOP3.LUT R2, R2, 0x100, RZ, 0xc0, !PT ;  /* 0x0000010002027812 */ /* 0x000fe400078ec0ff */
[--C-:B------:R-:W-:Y:S02]  /*9b60*/  LOP3.LUT R0, R7, 0x18, R80.reuse, 0x78, !PT ;  /* 0x0000001807007812 */ /* 0x100fe400078e7850 */
[----:B------:R-:W-:Y:S02]  /*9b70*/  LOP3.LUT R5, R5, 0x18, R80, 0x78, !PT ;  /* 0x0000001805057812 */ /* 0x000fe400078e7850 */
[--C-:B------:R-:W-:Y:S02]  /*9b80*/  LOP3.LUT R7, R4, 0x100, R3.reuse, 0xf8, !PT ;  /* 0x0000010004077812 */ /* 0x100fe400078ef803 */
[----:B------:R-:W-:-:S02]  /*9b90*/  LOP3.LUT R2, R2, 0x20, R3, 0xf8, !PT ;  /* 0x0000002002027812 */ /* 0x000fc400078ef803 */
[----:B------:R-:W-:Y:S02]  /*9ba0*/  LOP3.LUT R7, R7, R0, RZ, 0xfc, !PT ;  /* 0x0000000007077212 */ /* 0x000fe400078efcff */
[----:B------:R-:W-:Y:S02]  /*9bb0*/  LOP3.LUT R5, R2, R5, RZ, 0xfc, !PT ;  /* 0x0000000502057212 */ /* 0x000fe400078efcff */
[----:B------:R-:W-:Y:S01]  /*9bc0*/  SEL R69, R94, 0xffffffe0, !P0 ;  /* 0xffffffe05e457807 */ /* 0x000fe20004000000 */
[--C-:B------:R-:W-:Y:S01]  /*9bd0*/  IMAD R129, R7, 0x2, R92.reuse ;  /* 0x0000000207817824 */ /* 0x100fe200078e025c */
[----:B------:R-:W-:Y:S01]  /*9be0*/  LOP3.LUT R128, R128, 0x6, RZ, 0xc0, !PT ;  /* 0x0000000680807812 */ /* 0x000fe200078ec0ff */
[----:B------:R-:W-:Y:S02]  /*9bf0*/  IMAD R2, R5, 0x2, R92 ;  /* 0x0000000205027824 */ /* 0x000fe400078e025c */
[--C-:B------:R-:W-:Y:S01]  /*9c00*/  IMAD.IADD R86, R129, 0x1, R69.reuse ;  /* 0x0000000181567824 */ /* 0x100fe200078e0245 */
[----:B------:R-:W-:Y:S01]  /*9c10*/  LDSM.16.M88.4 R100, [R129] ;  /* 0x000000008164783b */ /* 0x000fe20000000200 */
[----:B------:R-:W-:-:S03]  /*9c20*/  IMAD.IADD R80, R2, 0x1, R69 ;  /* 0x0000000102507824 */ /* 0x000fc600078e0245 */
[----:B------:R-:W1:Y:S04]  /*9c30*/  LDSM.16.M88.4 R60, [R2+0x3000] ;  /* 0x00300000023c783b */ /* 0x000e680000000200 */
[----:B------:R-:W1:Y:S04]  /*9c40*/  LDSM.16.M88.4 R44, [R2+0x3800] ;  /* 0x00380000022c783b */ /* 0x000e680000000200 */
[----:B------:R-:W-:Y:S04]  /*9c50*/  LDSM.16.M88.4 R104, [R86] ;  /* 0x000000005668783b */ /* 0x000fe80000000200 */
[----:B------:R-:W1:Y:S04]  /*9c60*/  LDSM.16.M88.4 R16, [R80+0x3000] ;  /* 0x003000005010783b */ /* 0x000e680000000200 */
[----:B------:R-:W1:Y:S04]  /*9c70*/  LDSM.16.M88.4 R52, [R2+0x3400] ;  /* 0x003400000234783b */ /* 0x000e680000000200 */
[----:B---34-:R-:W3:Y:S04]  /*9c80*/  LDSM.16.M88.4 R20, [R2+0x3c00] ;  /* 0x003c00000214783b */ /* 0x018ee80000000200 */
[----:B------:R-:W4:Y:S04]  /*9c90*/  LDSM.16.M88.4 R4, [R80+0x3800] ;  /* 0x003800005004783b */ /* 0x000f280000000200 */
[----:B------:R-:W-:Y:S04]  /*9ca0*/  LDSM.16.M88.4 R96, [R129+0x1000] ;  /* 0x001000008160783b */ /* 0x000fe80000000200 */
[----:B------:R-:W4:Y:S04]  /*9cb0*/  LDSM.16.M88.4 R116, [R2+0x4000] ;  /* 0x004000000274783b */ /* 0x000f280000000200 */
[----:B------:R-:W4:Y:S01]  /*9cc0*/  LDSM.16.M88.4 R8, [R80+0x3400] ;  /* 0x003400005008783b */ /* 0x000f220000000200 */
[C---:B-1----:R-:W-:Y:S03]  /*9cd0*/  HMMA.16816.F32.BF16 R12, R100.reuse, R60, RZ ;  /* 0x0000003c640c723c */ /* 0x042fe600000418ff */
[----:B------:R-:W1:Y:S04]  /*9ce0*/  LDSM.16.M88.4 R112, [R80+0x3c00] ;  /* 0x003c00005070783b */ /* 0x000e680000000200 */
[----:B------:R-:W1:Y:S01]  /*9cf0*/  LDSM.16.M88.4 R72, [R2+0x4800] ;  /* 0x004800000248783b */ /* 0x000e620000000200 */
[C---:B------:R-:W-:Y:S03]  /*9d00*/  HMMA.16816.F32.BF16 R60, R100.reuse, R62, RZ ;  /* 0x0000003e643c723c */ /* 0x040fe600000418ff */
[----:B------:R-:W-:Y:S04]  /*9d10*/  LDSM.16.M88.4 R36, [R86+0x1000] ;  /* 0x001000005624783b */ /* 0x000fe80000000200 */
[----:B------:R-:W1:Y:S01]  /*9d20*/  LDSM.16.M88.4 R108, [R80+0x4000] ;  /* 0x00400000506c783b */ /* 0x000e620000000200 */
[C---:B------:R-:W-:Y:S03]  /*9d30*/  HMMA.16816.F32.BF16 R48, R100.reuse, R44, RZ ;  /* 0x0000002c6430723c */ /* 0x040fe600000418ff */
[----:B------:R-:W1:Y:S04]  /*9d40*/  LDSM.16.M88.4 R76, [R2+0x4400] ;  /* 0x00440000024c783b */ /* 0x000e680000000200 */
[----:B------:R-:W1:Y:S01]  /*9d50*/  LDSM.16.M88.4 R64, [R2+0x4c00] ;  /* 0x004c00000240783b */ /* 0x000e620000000200 */
[----:B------:R-:W-:Y:S03]  /*9d60*/  HMMA.16816.F32.BF16 R44, R100, R46, RZ ;  /* 0x0000002e642c723c */ /* 0x000fe600000418ff */
[----:B------:R-:W1:Y:S04]  /*9d70*/  LDSM.16.M88.4 R28, [R80+0x4800] ;  /* 0x00480000501c783b */ /* 0x000e680000000200 */
[----:B-----5:R-:W-:Y:S01]  /*9d80*/  LDSM.16.M88.4 R32, [R80+0x4400] ;  /* 0x004400005020783b */ /* 0x020fe20000000200 */
[C---:B------:R-:W-:Y:S03]  /*9d90*/  HMMA.16816.F32.BF16 R12, R104.reuse, R16, R12 ;  /* 0x00000010680c723c */ /* 0x040fe6000004180c */
[----:B------:R-:W-:Y:S05]  /*9da0*/  LDSM.16.M88.4 R24, [R80+0x4c00] ;  /* 0x004c00005018783b */ /* 0x000fea0000000200 */
[----:B------:R-:W-:Y:S01]  /*9db0*/  HMMA.16816.F32.BF16 R60, R104, R18, R60 ;  /* 0x00000012683c723c */ /* 0x000fe2000004183c */
[----:B------:R-:W-:Y:S07]  /*9dc0*/  LDSM.16.M88.4 R16, [R2+0x5000] ;  /* 0x005000000210783b */ /* 0x000fee0000000200 */
[C---:B------:R-:W-:Y:S08]  /*9dd0*/  HMMA.16816.F32.BF16 R56, R100.reuse, R52, RZ ;  /* 0x000000346438723c */ /* 0x040ff000000418ff */
[C---:B------:R-:W-:Y:S08]  /*9de0*/  HMMA.16816.F32.BF16 R52, R100.reuse, R54, RZ ;  /* 0x000000366434723c */ /* 0x040ff000000418ff */
[C---:B---3--:R-:W-:Y:S08]  /*9df0*/  HMMA.16816.F32.BF16 R40, R100.reuse, R20, RZ ;  /* 0x000000146428723c */ /* 0x048ff000000418ff */
[----:B------:R-:W-:Y:S01]  /*9e00*/  HMMA.16816.F32.BF16 R100, R100, R22, RZ ;  /* 0x000000166464723c */ /* 0x000fe200000418ff */
[----:B------:R-:W3:Y:S07]  /*9e10*/  LDSM.16.M88.4 R20, [R129+0x2000] ;  /* 0x002000008114783b */ /* 0x000eee0000000200 */
[C---:B----4-:R-:W-:Y:S08]  /*9e20*/  HMMA.16816.F32.BF16 R48, R104.reuse, R4, R48 ;  /* 0x000000046830723c */ /* 0x050ff00000041830 */
[----:B------:R-:W-:Y:S01]  /*9e30*/  HMMA.16816.F32.BF16 R44, R104, R6, R44 ;  /* 0x00000006682c723c */ /* 0x000fe2000004182c */
[----:B------:R-:W-:Y:S07]  /*9e40*/  LDSM.16.M88.4 R4, [R86+0x2000] ;  /* 0x002000005604783b */ /* 0x000fee0000000200 */
[C---:B------:R-:W-:Y:S08]  /*9e50*/  HMMA.16816.F32.BF16 R12, R96.reuse, R116, R12 ;  /* 0x00000074600c723c */ /* 0x040ff0000004180c */
[----:B------:R-:W-:Y:S08]  /*9e60*/  HMMA.16816.F32.BF16 R60, R96, R118, R60 ;  /* 0x00000076603c723c */ /* 0x000ff0000004183c */
[C---:B------:R-:W-:Y:S08]  /*9e70*/  HMMA.16816.F32.BF16 R56, R104.reuse, R8, R56 ;  /* 0x000000086838723c */ /* 0x040ff00000041838 */
[----:B------:R-:W-:Y:S01]  /*9e80*/  HMMA.16816.F32.BF16 R52, R104, R10, R52 ;  /* 0x0000000a6834723c */ /* 0x000fe20000041834 */
[----:B------:R-:W4:Y:S02]  /*9e90*/  LDSM.16.M88.4 R8, [R80+0x5000] ;  /* 0x005000005008783b */ /* 0x000f240000000200 */
[----:B--2---:R-:W-:-:S05]  /*9ea0*/  IADD3 R83, PT, PT, R81, -R148, -R83 ;  /* 0x8000009451537210 */ /* 0x004fca0007ffe853 */
[C---:B-1----:R-:W-:Y:S08]  /*9eb0*/  HMMA.16816.F32.BF16 R40, R104.reuse, R112, R40 ;  /* 0x000000706828723c */ /* 0x042ff00000041828 */
[----:B------:R-:W-:Y:S08]  /*9ec0*/  HMMA.16816.F32.BF16 R100, R104, R114, R100 ;  /* 0x000000726864723c */ /* 0x000ff00000041864 */
[C---:B------:R-:W-:Y:S08]  /*9ed0*/  HMMA.16816.F32.BF16 R48, R96.reuse, R72, R48 ;  /* 0x000000486030723c */ /* 0x040ff00000041830 */
[----:B------:R-:W-:Y:S08]  /*9ee0*/  HMMA.16816.F32.BF16 R44, R96, R74, R44 ;  /* 0x0000004a602c723c */ /* 0x000ff0000004182c */
[C---:B------:R-:W-:Y:S08]  /*9ef0*/  HMMA.16816.F32.BF16 R12, R36.reuse, R108, R12 ;  /* 0x0000006c240c723c */ /* 0x040ff0000004180c */
[----:B------:R-:W-:Y:S08]  /*9f00*/  HMMA.16816.F32.BF16 R60, R36, R110, R60 ;  /* 0x0000006e243c723c */ /* 0x000ff0000004183c */
[C---:B------:R-:W-:Y:S08]  /*9f10*/  HMMA.16816.F32.BF16 R56, R96.reuse, R76, R56 ;  /* 0x0000004c6038723c */ /* 0x040ff00000041838 */
[C---:B------:R-:W-:Y:S08]  /*9f20*/  HMMA.16816.F32.BF16 R52, R96.reuse, R78, R52 ;  /* 0x0000004e6034723c */ /* 0x040ff00000041834 */
[C---:B------:R-:W-:Y:S01]  /*9f30*/  HMMA.16816.F32.BF16 R72, R96.reuse, R64, R40 ;  /* 0x000000406048723c */ /* 0x040fe20000041828 */
[----:B------:R-:W1:Y:S07]  /*9f40*/  LDSM.16.M88.4 R40, [R2+0x5400] ;  /* 0x005400000228783b */ /* 0x000e6e0000000200 */
[----:B------:R-:W-:Y:S08]  /*9f50*/  HMMA.16816.F32.BF16 R100, R96, R66, R100 ;  /* 0x000000426064723c */ /* 0x000ff00000041864 */
[C---:B------:R-:W-:Y:S08]  /*9f60*/  HMMA.16816.F32.BF16 R48, R36.reuse, R28, R48 ;  /* 0x0000001c2430723c */ /* 0x040ff00000041830 */
[----:B------:R-:W-:Y:S01]  /*9f70*/  HMMA.16816.F32.BF16 R44, R36, R30, R44 ;  /* 0x0000001e242c723c */ /* 0x000fe2000004182c */
[----:B------:R-:W2:Y:S07]  /*9f80*/  LDSM.16.M88.4 R28, [R2+0x5800] ;  /* 0x00580000021c783b */ /* 0x000eae0000000200 */
[C---:B---3--:R-:W-:Y:S08]  /*9f90*/  HMMA.16816.F32.BF16 R12, R20.reuse, R16, R12 ;  /* 0x00000010140c723c */ /* 0x048ff0000004180c */
[----:B------:R-:W-:Y:S01]  /*9fa0*/  HMMA.16816.F32.BF16 R60, R20, R18, R60 ;  /* 0x00000012143c723c */ /* 0x000fe2000004183c */
[----:B------:R-:W3:Y:S07]  /*9fb0*/  LDSM.16.M88.4 R16, [R2+0x5c00] ;  /* 0x005c00000210783b */ /* 0x000eee0000000200 */
[C---:B------:R-:W-:Y:S08]  /*9fc0*/  HMMA.16816.F32.BF16 R56, R36.reuse, R32, R56 ;  /* 0x000000202438723c */ /* 0x040ff00000041838 */
[C---:B------:R-:W-:Y:S01]  /*9fd0*/  HMMA.16816.F32.BF16 R52, R36.reuse, R34, R52 ;  /* 0x000000222434723c */ /* 0x040fe20000041834 */
[----:B------:R-:W3:Y:S07]  /*9fe0*/  LDSM.16.M88.4 R32, [R80+0x5400] ;  /* 0x005400005020783b */ /* 0x000eee0000000200 */
[C---:B------:R-:W-:Y:S08]  /*9ff0*/  HMMA.16816.F32.BF16 R72, R36.reuse, R24, R72 ;  /* 0x000000182448723c */ /* 0x040ff00000041848 */
[----:B------:R-:W-:Y:S01]  /*a000*/  HMMA.16816.F32.BF16 R100, R36, R26, R100 ;  /* 0x0000001a2464723c */ /* 0x000fe20000041864 */
[----:B------:R-:W3:Y:S07]  /*a010*/  LDSM.16.M88.4 R24, [R80+0x5800] ;  /* 0x005800005018783b */ /* 0x000eee0000000200 */
[C---:B----4-:R-:W-:Y:S08]  /*a020*/  HMMA.16816.F32.BF16 R12, R4.reuse, R8, R12 ;  /* 0x00000008040c723c */ /* 0x050ff0000004180c */
[----:B------:R-:W-:Y:S01]  /*a030*/  HMMA.16816.F32.BF16 R60, R4, R10, R60 ;  /* 0x0000000a043c723c */ /* 0x000fe2000004183c */
[----:B------:R-:W4:Y:S01]  /*a040*/  LDSM.16.M88.4 R8, [R80+0x5c00] ;  /* 0x005c00005008783b */ /* 0x000f220000000200 */
[----:B------:R-:W-:-:S06]  /*a050*/  DEPBAR.LE SB0, 0x0 ;  /* 0x000080000000791a */ /* 0x000fcc0000000000 */
[C---:B-1----:R-:W-:Y:S05]  /*a060*/  HMMA.16816.F32.BF16 R56, R20.reuse, R40, R56 ;  /* 0x000000281438723c */ /* 0x042fea0000041838 */
[-C--:B------:R-:W-:Y:S01]  /*a070*/  FMUL.FTZ R12, R12, R68.reuse ;  /* 0x000000440c0c7220 */ /* 0x080fe20000410000 */
[-C--:B------:R-:W-:Y:S01]  /*a080*/  FMUL.FTZ R13, R13, R68.reuse ;  /* 0x000000440d0d7220 */ /* 0x080fe20000410000 */
[-C--:B------:R-:W-:Y:S01]  /*a090*/  FMUL.FTZ R15, R15, R68.reuse ;  /* 0x000000440f0f7220 */ /* 0x080fe20000410000 */
[-C--:B------:R-:W-:Y:S01]  /*a0a0*/  FMUL.FTZ R14, R14, R68.reuse ;  /* 0x000000440e0e7220 */ /* 0x080fe20000410000 */
[----:B------:R-:W-:Y:S02]  /*a0b0*/  HMMA.16816.F32.BF16 R52, R20, R42, R52 ;  /* 0x0000002a1434723c */ /* 0x000fe40000041834 */
[----:B------:R-:W1:Y:S01]  /*a0c0*/  MUFU.TANH R12, R12 ;  /* 0x0000000c000c7308 */ /* 0x000e620000002400 */
[-C--:B------:R-:W-:Y:S01]  /*a0d0*/  FMUL.FTZ R62, R62, R68.reuse ;  /* 0x000000443e3e7220 */ /* 0x080fe20000410000 */
[----:B------:R-:W-:-:S04]  /*a0e0*/  FMUL.FTZ R63, R63, R68 ;  /* 0x000000443f3f7220 */ /* 0x000fc80000410000 */
[C---:B--2---:R-:W-:Y:S03]  /*a0f0*/  HMMA.16816.F32.BF16 R48, R20.reuse, R28, R48 ;  /* 0x0000001c1430723c */ /* 0x044fe60000041830 */
[-C--:B------:R-:W-:Y:S01]  /*a100*/  FMUL.FTZ R28, R60, R68.reuse ;  /* 0x000000443c1c7220 */ /* 0x080fe20000410000 */
[----:B------:R-:W-:Y:S01]  /*a110*/  FMUL.FTZ R29, R61, R68 ;  /* 0x000000443d1d7220 */ /* 0x000fe20000410000 */
[----:B------:R-:W2:Y:S03]  /*a120*/  MUFU.TANH R13, R13 ;  /* 0x0000000d000d7308 */ /* 0x000ea60000002400 */
[C---:B------:R-:W-:Y:S05]  /*a130*/  HMMA.16816.F32.BF16 R44, R20.reuse, R30, R44 ;  /* 0x0000001e142c723c */ /* 0x040fea000004182c */
[----:B------:R-:W2:Y:S03]  /*a140*/  MUFU.TANH R28, R28 ;  /* 0x0000001c001c7308 */ /* 0x000ea60000002400 */
[C---:B---3--:R-:W-:Y:S05]  /*a150*/  HMMA.16816.F32.BF16 R72, R20.reuse, R16, R72 ;  /* 0x000000101448723c */ /* 0x048fea0000041848 */
[----:B------:R-:W3:Y:S03]  /*a160*/  MUFU.TANH R29, R29 ;  /* 0x0000001d001d7308 */ /* 0x000ee60000002400 */
[----:B------:R-:W-:Y:S03]  /*a170*/  HMMA.16816.F32.BF16 R100, R20, R18, R100 ;  /* 0x000000121464723c */ /* 0x000fe60000041864 */
[----:B------:R-:W-:-:S02]  /*a180*/  LOP3.LUT R19, R132, 0x1f0, RZ, 0xc0, !PT ;  /* 0x000001f084137812 */ /* 0x000fc400078ec0ff */
[----:B------:R-:W-:Y:S01]  /*a190*/  IADD3 R21, PT, PT, R82, R81, -R148 ;  /* 0x0000005152157210 */ /* 0x000fe20007ffe894 */
[----:B------:R-:W-:Y:S01]  /*a1a0*/  MUFU.TANH R15, R15 ;  /* 0x0000000f000f7308 */ /* 0x000fe20000002400 */
[----:B------:R-:W-:Y:S02]  /*a1b0*/  LOP3.LUT R120, R19, 0x7, R120, 0xf8, !PT ;  /* 0x0000000713787812 */ /* 0x000fe400078ef878 */
[----:B------:R-:W-:Y:S01]  /*a1c0*/  LOP3.LUT R20, R70, R128, RZ, 0xfc, !PT ;  /* 0x0000008046147212 */ /* 0x000fe200078efcff */
[----:B------:R-:W-:Y:S05]  /*a1d0*/  HMMA.16816.F32.BF16 R56, R4, R32, R56 ;  /* 0x000000200438723c */ /* 0x000fea0000041838 */
[----:B------:R-:W-:-:S02]  /*a1e0*/  IMAD R120, R147, 0x40, R120 ;  /* 0x0000004093787824 */ /* 0x000fc400078e0278 */
[----:B------:R-:W-:Y:S01]  /*a1f0*/  VIADD R30, R20, 0x9 ;  /* 0x00000009141e7836 */ /* 0x000fe20000000000 */
[----:B------:R-:W-:Y:S01]  /*a200*/  MUFU.TANH R14, R14 ;  /* 0x0000000e000e7308 */ /* 0x000fe20000002400 */
[C---:B------:R-:W-:Y:S01]  /*a210*/  IMAD.IADD R159, R120.reuse, 0x1, R83 ;  /* 0x00000001789f7824 */ /* 0x040fe200078e0253 */
[C---:B------:R-:W-:Y:S03]  /*a220*/  HMMA.16816.F32.BF16 R52, R4.reuse, R34, R52 ;  /* 0x000000220434723c */ /* 0x040fe60000041834 */
[----:B------:R-:W-:Y:S02]  /*a230*/  IMAD.IADD R156, R120, 0x1, R21 ;  /* 0x00000001789c7824 */ /* 0x000fe400078e0215 */
[----:B------:R-:W-:Y:S01]  /*a240*/  VIADD R21, R20, 0x1 ;  /* 0x0000000114157836 */ /* 0x000fe20000000000 */
[C---:B------:R-:W-:Y:S01]  /*a250*/  ISETP.GT.AND P1, PT, R159.reuse, R20, PT ;  /* 0x000000149f00720c */ /* 0x040fe20003f24270 */
[----:B------:R-:W-:Y:S01]  /*a260*/  VIADD R157, R159, 0x8 ;  /* 0x000000089f9d7836 */ /* 0x000fe20000000000 */
[----:B------:R-:W-:Y:S01]  /*a270*/  VIADDMNMX R158, R156, 0x1, R81, PT ;  /* 0x000000019c9e7846 */ /* 0x000fe20003800151 */
[----:B------:R-:W-:Y:S01]  /*a280*/  VIADD R23, R20, 0x29 ;  /* 0x0000002914177836 */ /* 0x000fe20000000000 */
[----:B------:R-:W-:Y:S03]  /*a290*/  HMMA.16816.F32.BF16 R48, R4, R24, R48 ;  /* 0x000000180430723c */ /* 0x000fe60000041830 */
[----:B-1----:R-:W-:Y:S01]  /*a2a0*/  FSEL R12, R12, -INF , !P1 ;  /* 0xff8000000c0c7808 */ /* 0x002fe20004800000 */
[----:B------:R-:W-:-:S02]  /*a2b0*/  VIADD R24, R20, 0x21 ;  /* 0x0000002114187836 */ /* 0x000fc40000000000 */
[-C--:B------:R-:W-:Y:S01]  /*a2c0*/  FMUL.FTZ R16, R56, R68.reuse ;  /* 0x0000004438107220 */ /* 0x080fe20000410000 */
[----:B------:R-:W-:Y:S01]  /*a2d0*/  FMUL.FTZ R17, R57, R68 ;  /* 0x0000004439117220 */ /* 0x000fe20000410000 */
[C---:B------:R-:W-:Y:S01]  /*a2e0*/  ISETP.GE.AND P3, PT, R20.reuse, R158, PT ;  /* 0x0000009e1400720c */ /* 0x040fe20003f66270 */
[C---:B------:R-:W-:Y:S01]  /*a2f0*/  VIADD R25, R20.reuse, 0x28 ;  /* 0x0000002814197836 */ /* 0x040fe20000000000 */
[-C--:B------:R-:W-:Y:S01]  /*a300*/  ISETP.GT.AND P6, PT, R159, R21.reuse, PT ;  /* 0x000000159f00720c */ /* 0x080fe20003fc4270 */
[C---:B------:R-:W-:Y:S01]  /*a310*/  HMMA.16816.F32.BF16 R44, R4.reuse, R26, R44 ;  /* 0x0000001a042c723c */ /* 0x040fe2000004182c */
[----:B------:R-:W1:Y:S02]  /*a320*/  MUFU.TANH R16, R16 ;  /* 0x0000001000107308 */ /* 0x000e640000002400 */
[----:B------:R-:W-:Y:S02]  /*a330*/  VIADD R27, R20, 0x19 ;  /* 0x00000019141b7836 */ /* 0x000fe40000000000 */
[-C--:B------:R-:W-:Y:S01]  /*a340*/  FMUL.FTZ R18, R52, R68.reuse ;  /* 0x0000004434127220 */ /* 0x080fe20000410000 */
[----:B------:R-:W-:Y:S01]  /*a350*/  FMUL.FTZ R19, R53, R68 ;  /* 0x0000004435137220 */ /* 0x000fe20000410000 */
[----:B------:R-:W-:Y:S01]  /*a360*/  ISETP.GT.AND P2, PT, R159, R30, PT ;  /* 0x0000001e9f00720c */ /* 0x000fe20003f44270 */
[----:B------:R-:W-:Y:S01]  /*a370*/  VIADD R26, R20, 0x20 ;  /* 0x00000020141a7836 */ /* 0x000fe20000000000 */
[----:B------:R-:W-:Y:S01]  /*a380*/  FSEL R22, R12, -INF , !P3 ;  /* 0xff8000000c167808 */ /* 0x000fe20005800000 */
[C---:B----4-:R-:W-:Y:S01]  /*a390*/  HMMA.16816.F32.BF16 R72, R4.reuse, R8, R72 ;  /* 0x000000080448723c */ /* 0x050fe20000041848 */
[----:B------:R-:W4:Y:S02]  /*a3a0*/  MUFU.TANH R17, R17 ;  /* 0x0000001100117308 */ /* 0x000f240000002400 */
[----:B--2---:R-:W-:Y:S01]  /*a3b0*/  FSEL R32, R13, -INF , !P6 ;  /* 0xff8000000d207808 */ /* 0x004fe20007000000 */
[-C--:B------:R-:W-:Y:S01]  /*a3c0*/  FMUL.FTZ R9, R49, R68.reuse ;  /* 0x0000004431097220 */ /* 0x080fe20000410000 */
[----:B------:R-:W-:Y:S01]  /*a3d0*/  FMUL.FTZ R48, R48, R68 ;  /* 0x0000004430307220 */ /* 0x000fe20000410000 */
[----:B------:R-:W-:Y:S01]  /*a3e0*/  VIADDMNMX R156, R156, 0x9, R81, PT ;  /* 0x000000099c9c7846 */ /* 0x000fe20003800151 */
[C---:B------:R-:W-:Y:S01]  /*a3f0*/  VIADD R13, R20.reuse, 0x39 ;  /* 0x00000039140d7836 */ /* 0x040fe20000000000 */
[----:B------:R-:W-:Y:S01]  /*a400*/  ISETP.GT.AND P4, PT, R157, R21, PT ;  /* 0x000000159d00720c */ /* 0x000fe20003f84270 */
[----:B------:R-:W-:Y:S01]  /*a410*/  HMMA.16816.F32.BF16 R100, R4, R10, R100 ;  /* 0x0000000a0464723c */ /* 0x000fe20000041864 */
[----:B------:R-:W2:Y:S02]  /*a420*/  MUFU.TANH R18, R18 ;  /* 0x0000001200127308 */ /* 0x000ea40000002400 */
[----:B------:R-:W-:-:S02]  /*a430*/  VIADD R5, R20, 0x8 ;  /* 0x0000000814057836 */ /* 0x000fc40000000000 */
[-C--:B------:R-:W-:Y:S01]  /*a440*/  FMUL.FTZ R44, R44, R68.reuse ;  /* 0x000000442c2c7220 */ /* 0x080fe20000410000 */
[----:B------:R-:W-:Y:S01]  /*a450*/  FMUL.FTZ R45, R45, R68 ;  /* 0x000000442d2d7220 */ /* 0x000fe20000410000 */
[C---:B------:R-:W-:Y:S01]  /*a460*/  VIADD R6, R20.reuse, 0x10 ;  /* 0x0000001014067836 */ /* 0x040fe20000000000 */
[----:B------:R-:W-:Y:S01]  /*a470*/  ISETP.GE.AND P5, PT, R21, R158, PT ;  /* 0x0000009e1500720c */ /* 0x000fe20003fa6270 */
[C---:B------:R-:W-:Y:S01]  /*a480*/  VIADD R4, R20.reuse, 0x11 ;  /* 0x0000001114047836 */ /* 0x040fe20000000000 */
[----:B------:R-:W-:Y:S01]  /*a490*/  ISETP.GT.AND P1, PT, R159, R5, PT ;  /* 0x000000059f00720c */ /* 0x000fe20003f24270 */
[----:B------:R-:W2:Y:S01]  /*a4a0*/  MUFU.TANH R19, R19 ;  /* 0x0000001300137308 */ /* 0x000ea20000002400 */
[----:B------:R-:W-:Y:S02]  /*a4b0*/  VIADD R10, R20, 0x18 ;  /* 0x00000018140a7836 */ /* 0x000fe40000000000 */
[-C--:B------:R-:W-:Y:S01]  /*a4c0*/  FMUL.FTZ R72, R72, R68.reuse ;  /* 0x0000004448487220 */ /* 0x080fe20000410000 */
[----:B------:R-:W-:Y:S01]  /*a4d0*/  FMUL.FTZ R73, R73, R68 ;  /* 0x0000004449497220 */ /* 0x000fe20000410000 */
[C---:B------:R-:W-:Y:S01]  /*a4e0*/  ISETP.GT.AND P3, PT, R159.reuse, R6, PT ;  /* 0x000000069f00720c */ /* 0x040fe20003f64270 */
[----:B------:R-:W-:Y:S01]  /*a4f0*/  VIADD R11, R20, 0x31 ;  /* 0x00000031140b7836 */ /* 0x000fe20000000000 */
[----:B------:R-:W-:Y:S01]  /*a500*/  FSEL R31, R28, -INF , !P1 ;  /* 0xff8000001c1f7808 */ /* 0x000fe20004800000 */
[----:B------:R-:W-:Y:S01]  /*a510*/  VIADD R7, R20, 0x38 ;  /* 0x0000003814077836 */ /* 0x000fe20000000000 */
[----:B------:R-:W2:Y:S01]  /*a520*/  MUFU.TANH R8, R48 ;  /* 0x0000003000087308 */ /* 0x000ea20000002400 */
[----:B------:R-:W-:Y:S01]  /*a530*/  ISETP.GT.AND P6, PT, R159, R4, PT ;  /* 0x000000049f00720c */ /* 0x000fe20003fc4270 */
[-C--:B------:R-:W-:Y:S01]  /*a540*/  FMUL.FTZ R100, R100, R68.reuse ;  /* 0x0000004464647220 */ /* 0x080fe20000410000 */
[-C--:B------:R-:W-:Y:S01]  /*a550*/  FMUL.FTZ R101, R101, R68.reuse ;  /* 0x0000004465657220 */ /* 0x080fe20000410000 */
[----:B---3--:R-:W-:Y:S01]  /*a560*/  FSEL R28, R29, -INF , !P2 ;  /* 0xff8000001d1c7808 */ /* 0x008fe20005000000 */
[----:B------:R-:W-:Y:S01]  /*a570*/  FMUL.FTZ R59, R59, R68 ;  /* 0x000000443b3b7220 */ /* 0x000fe20000410000 */
[C---:B------:R-:W-:Y:S01]  /*a580*/  ISETP.GT.AND P1, PT, R159.reuse, R10, PT ;  /* 0x0000000a9f00720c */ /* 0x040fe20003f24270 */
[-C--:B------:R-:W-:Y:S01]  /*a590*/  FMUL.FTZ R50, R50, R68.reuse ;  /* 0x0000004432327220 */ /* 0x080fe20000410000 */
[----:B------:R-:W3:Y:S01]  /*a5a0*/  MUFU.TANH R9, R9 ;  /* 0x0000000900097308 */ /* 0x000ee20000002400 */
[----:B------:R-:W-:Y:S01]  /*a5b0*/  ISETP.GT.AND P2, PT, R159, R27, PT ;  /* 0x0000001b9f00720c */ /* 0x000fe20003f44270 */
[-C--:B------:R-:W-:Y:S01]  /*a5c0*/  FMUL.FTZ R46, R46, R68.reuse ;  /* 0x000000442e2e7220 */ /* 0x080fe20000410000 */
[----:B-1----:R-:W-:Y:S01]  /*a5d0*/  FSEL R29, R16, -INF , !P3 ;  /* 0xff800000101d7808 */ /* 0x002fe20005800000 */
[----:B------:R-:W-:Y:S01]  /*a5e0*/  FMUL.FTZ R51, R51, R68 ;  /* 0x0000004433337220 */ /* 0x000fe20000410000 */
[----:B------:R-:W-:Y:S01]  /*a5f0*/  ISETP.GE.AND P0, PT, R21, R156, PT ;  /* 0x0000009c1500720c */ /* 0x000fe20003f06270 */
[----:B------:R-:W-:Y:S01]  /*a600*/  VIADD R21, R20, 0x30 ;  /* 0x0000003014157836 */ /* 0x000fe20000000000 */
[----:B----4-:R-:W-:Y:S01]  /*a610*/  FSEL R16, R17, -INF , !P6 ;  /* 0xff80000011107808 */ /* 0x010fe20007000000 */
[----:B------:R-:W1:Y:S01]  /*a620*/  MUFU.TANH R120, R44 ;  /* 0x0000002c00787308 */ /* 0x000e620000002400 */
[C---:B------:R-:W-:Y:S01]  /*a630*/  ISETP.GT.AND P3, PT, R159.reuse, R26, PT ;  /* 0x0000001a9f00720c */ /* 0x040fe20003f64270 */
[----:B------:R-:W-:Y:S01]  /*a640*/  FMUL.FTZ R102, R102, R68 ;  /* 0x0000004466667220 */ /* 0x000fe20000410000 */
[----:B------:R-:W-:-:S02]  /*a650*/  ISETP.GT.AND P6, PT, R159, R24, PT ;  /* 0x000000189f00720c */ /* 0x000fc40003fc4270 */
[----:B--2---:R-:W-:Y:S02]  /*a660*/  FSEL R17, R18, -INF , !P1 ;  /* 0xff80000012117808 */ /* 0x004fe40004800000 */
[----:B------:R-:W-:Y:S01]  /*a670*/  FSEL R12, R19, -INF , !P2 ;  /* 0xff800000130c7808 */ /* 0x000fe20005000000 */
[----:B------:R-:W2:Y:S01]  /*a680*/  MUFU.TANH R130, R45 ;  /* 0x0000002d00827308 */ /* 0x000ea20000002400 */
[----:B------:R-:W-:Y:S01]  /*a690*/  ISETP.GT.AND P1, PT, R159, R25, PT ;  /* 0x000000199f00720c */ /* 0x000fe20003f24270 */
[-C--:B------:R-:W-:Y:S01]  /*a6a0*/  FMUL.FTZ R19, R55, R68.reuse ;  /* 0x0000004437137220 */ /* 0x080fe20000410000 */
[----:B------:R-:W-:Y:S02]  /*a6b0*/  ISETP.GT.AND P2, PT, R159, R23, PT ;  /* 0x000000179f00720c */ /* 0x000fe40003f44270 */
[----:B------:R-:W-:Y:S02]  /*a6c0*/  FSEL R15, R15, -INF , !P4 ;  /* 0xff8000000f0f7808 */ /* 0x000fe40006000000 */
[----:B------:R-:W-:Y:S01]  /*a6d0*/  FSEL R134, R8, -INF , !P3 ;  /* 0xff80000008867808 */ /* 0x000fe20005800000 */
[----:B------:R-:W4:Y:S01]  /*a6e0*/  MUFU.TANH R127, R72 ;  /* 0x00000048007f7308 */ /* 0x000f220000002400 */
[----:B---3--:R-:W-:Y:S01]  /*a6f0*/  FSEL R154, R9, -INF , !P6 ;  /* 0xff800000099a7808 */ /* 0x008fe20007000000 */
[----:B------:R-:W-:Y:S01]  /*a700*/  FMUL.FTZ R8, R58, R68 ;  /* 0x000000443a087220 */ /* 0x000fe20000410000 */
[----:B------:R-:W-:-:S02]  /*a710*/  ISETP.GT.AND P3, PT, R159, R21, PT ;  /* 0x000000159f00720c */ /* 0x000fc40003f64270 */
[----:B------:R-:W-:Y:S02]  /*a720*/  ISETP.GT.AND P6, PT, R159, R11, PT ;  /* 0x0000000b9f00720c */ /* 0x000fe40003fc4270 */
[----:B-1----:R-:W-:Y:S01]  /*a730*/  FSEL R120, R120, -INF , !P1 ;  /* 0xff80000078787808 */ /* 0x002fe20004800000 */
[----:B------:R-:W1:Y:S01]  /*a740*/  MUFU.TANH R122, R73 ;  /* 0x00000049007a7308 */ /* 0x000e620000002400 */
[----:B------:R-:W-:Y:S02]  /*a750*/  ISETP.GT.AND P1, PT, R157, R20, PT ;  /* 0x000000149d00720c */ /* 0x000fe40003f24270 */
[----:B--2---:R-:W-:Y:S02]  /*a760*/  FSEL R130, R130, -INF , !P2 ;  /* 0xff80000082827808 */ /* 0x004fe40005000000 */
[----:B------:R-:W-:Y:S02]  /*a770*/  ISETP.GE.AND P2, PT, R20, R156, PT ;  /* 0x0000009c1400720c */ /* 0x000fe40003f46270 */
[----:B------:R-:W-:Y:S01]  /*a780*/  FSEL R20, R15, -INF , !P0 ;  /* 0xff8000000f147808 */ /* 0x000fe20004000000 */
[----:B------:R-:W2:Y:S01]  /*a790*/  MUFU.TANH R125, R100 ;  /* 0x00000064007d7308 */ /* 0x000ea20000002400 */
[----:B------:R-:W-:Y:S01]  /*a7a0*/  FMUL.FTZ R15, R54, R68 ;  /* 0x00000044360f7220 */ /* 0x000fe20000410000 */
[----:B----4-:R-:W-:-:S02]  /*a7b0*/  FSEL R127, R127, -INF , !P3 ;  /* 0xff8000007f7f7808 */ /* 0x010fc40005800000 */
[----:B------:R-:W-:Y:S02]  /*a7c0*/  ISETP.GT.AND P3, PT, R159, R7, PT ;  /* 0x000000079f00720c */ /* 0x000fe40003f64270 */
[----:B------:R-:W-:Y:S02]  /*a7d0*/  FSEL R14, R14, -INF , !P1 ;  /* 0xff8000000e0e7808 */ /* 0x000fe40004800000 */
[----:B------:R-:W3:Y:S01]  /*a7e0*/  MUFU.TANH R123, R101 ;  /* 0x00000065007b7308 */ /* 0x000ee20000002400 */
[----:B------:R-:W-:Y:S02]  /*a7f0*/  ISETP.GE.AND P1, PT, R5, R156, PT ;  /* 0x0000009c0500720c */ /* 0x000fe40003f26270 */
[----:B-1----:R-:W-:Y:S02]  /*a800*/  FSEL R122, R122, -INF , !P6 ;  /* 0xff8000007a7a7808 */ /* 0x002fe40007000000 */
[----:B------:R-:W-:Y:S02]  /*a810*/  ISETP.GT.AND P6, PT, R159, R13, PT ;  /* 0x0000000d9f00720c */ /* 0x000fe40003fc4270 */
[----:B------:R-:W-:Y:S01]  /*a820*/  FSEL R9, R32, -INF , !P5 ;  /* 0xff80000020097808 */ /* 0x000fe20006800000 */
[----:B------:R-:W1:Y:S01]  /*a830*/  MUFU.TANH R62, R62 ;  /* 0x0000003e003e7308 */ /* 0x000e620000002400 */
[----:B------:R-:W-:-:S02]  /*a840*/  ISETP.GE.AND P5, PT, R30, R158, PT ;  /* 0x0000009e1e00720c */ /* 0x000fc40003fa6270 */
[----:B--2---:R-:W-:Y:S02]  /*a850*/  FSEL R125, R125, -INF , !P3 ;  /* 0xff8000007d7d7808 */ /* 0x004fe40005800000 */
[C---:B------:R-:W-:Y:S02]  /*a860*/  ISETP.GT.AND P3, PT, R157.reuse, R5, PT ;  /* 0x000000059d00720c */ /* 0x040fe40003f64270 */
[----:B------:R-:W-:Y:S01]  /*a870*/  ISETP.GE.AND P4, PT, R30, R156, PT ;  /* 0x0000009c1e00720c */ /* 0x000fe20003f86270 */
[----:B------:R-:W2:Y:S01]  /*a880*/  MUFU.TANH R63, R63 ;  /* 0x0000003f003f7308 */ /* 0x000ea20000002400 */
[----:B------:R-:W-:Y:S02]  /*a890*/  ISETP.GT.AND P0, PT, R157, R6, PT ;  /* 0x000000069d00720c */ /* 0x000fe40003f04270 */
[----:B---3--:R-:W-:Y:S01]  /*a8a0*/  FSEL R123, R123, -INF , !P6 ;  /* 0xff8000007b7b7808 */ /* 0x008fe20007000000 */
[----:B------:R-:W-:Y:S01]  /*a8b0*/  BAR.SYNC.DEFER_BLOCKING 0x0 ;  /* 0x0000000000007b1d */ /* 0x000fe20000010000 */
[----:B------:R-:W-:-:S02]  /*a8c0*/  ISETP.GE.AND P6, PT, R5, R158, PT ;  /* 0x0000009e0500720c */ /* 0x000fc40003fc6270 */
[----:B------:R-:W-:Y:S02]  /*a8d0*/  FSEL R5, R14, -INF , !P2 ;  /* 0xff8000000e057808 */ /* 0x000fe40005000000 */
[----:B------:R-:W-:Y:S01]  /*a8e0*/  ISETP.GT.AND P2, PT, R157, R30, PT ;  /* 0x0000001e9d00720c */ /* 0x000fe20003f44270 */
[----:B------:R-:W3:Y:S01]  /*a8f0*/  MUFU.TANH R8, R8 ;  /* 0x0000000800087308 */ /* 0x000ee20000002400 */
[----:B-1----:R-:W-:Y:S02]  /*a900*/  FSEL R62, R62, -INF , !P3 ;  /* 0xff8000003e3e7808 */ /* 0x002fe40005800000 */
[----:B------:R-:W-:Y:S02]  /*a910*/  FSEL R30, R31, -INF , !P6 ;  /* 0xff8000001f1e7808 */ /* 0x000fe40007000000 */
[C---:B------:R-:W-:Y:S02]  /*a920*/  ISETP.GE.AND P6, PT, R6.reuse, R158, PT ;  /* 0x0000009e0600720c */ /* 0x040fe40003fc6270 */
[----:B------:R-:W-:Y:S01]  /*a930*/  ISETP.GE.AND P3, PT, R6, R156, PT ;  /* 0x0000009c0600720c */ /* 0x000fe20003f66270 */
[----:B------:R-:W1:Y:S01]  /*a940*/  MUFU.TANH R15, R15 ;  /* 0x0000000f000f7308 */ /* 0x000e620000002400 */
[----:B--2---:R-:W-:-:S02]  /*a950*/  FSEL R63, R63, -INF , !P2 ;  /* 0xff8000003f3f7808 */ /* 0x004fc40005000000 */
[----:B------:R-:W-:Y:S02]  /*a960*/  FSEL R6, R62, -INF , !P1 ;  /* 0xff8000003e067808 */ /* 0x000fe40004800000 */
[----:B------:R-:W-:Y:S02]  /*a970*/  FSEL R28, R28, -INF , !P5 ;  /* 0xff8000001c1c7808 */ /* 0x000fe40006800000 */
[----:B------:R-:W-:Y:S01]  /*a980*/  ISETP.GT.AND P1, PT, R157, R4, PT ;  /* 0x000000049d00720c */ /* 0x000fe20003f24270 */
[----:B------:R-:W2:Y:S01]  /*a990*/  MUFU.TANH R14, R59 ;  /* 0x0000003b000e7308 */ /* 0x000ea20000002400 */
[C---:B------:R-:W-:Y:S02]  /*a9a0*/  ISETP.GE.AND P5, PT, R4.reuse, R158, PT ;  /* 0x0000009e0400720c */ /* 0x040fe40003fa6270 */
[----:B------:R-:W-:Y:S02]  /*a9b0*/  ISETP.GE.AND P2, PT, R4, R156, PT ;  /* 0x0000009c0400720c */ /* 0x000fe40003f46270 */
[----:B------:R-:W-:-:S02]  /*a9c0*/  FSEL R4, R63, -INF , !P4 ;  /* 0xff8000003f047808 */ /* 0x000fc40006000000 */
[----:B------:R-:W-:Y:S01]  /*a9d0*/  ISETP.GT.AND P4, PT, R157, R10, PT ;  /* 0x0000000a9d00720c */ /* 0x000fe20003f84270 */
[----:B------:R-:W4:Y:S01]  /*a9e0*/  MUFU.TANH R19, R19 ;  /* 0x0000001300137308 */ /* 0x000f220000002400 */
[----:B---3--:R-:W-:Y:S02]  /*a9f0*/  FSEL R8, R8, -INF , !P0 ;  /* 0xff80000008087808 */ /* 0x008fe40004000000 */
[----:B------:R-:W-:Y:S02]  /*aa00*/  FSEL R18, R29, -INF , !P6 ;  /* 0xff8000001d127808 */ /* 0x000fe40007000000 */
[C---:B------:R-:W-:Y:S02]  /*aa10*/  ISETP.GE.AND P6, PT, R10.reuse, R158, PT ;  /* 0x0000009e0a00720c */ /* 0x040fe40003fc6270 */
[----:B-1----:R-:W-:Y:S01]  /*aa20*/  FSEL R31, R15, -INF , !P4 ;  /* 0xff8000000f1f7808 */ /* 0x002fe20006000000 */
[----:B------:R-:W1:Y:S01]  /*aa30*/  MUFU.TANH R29, R50 ;  /* 0x00000032001d7308 */ /* 0x000e620000002400 */
[----:B------:R-:W-:-:S02]  /*aa40*/  ISETP.GE.AND P0, PT, R10, R156, PT ;  /* 0x0000009c0a00720c */ /* 0x000fc40003f06270 */
[----:B------:R-:W-:Y:S02]  /*aa50*/  FSEL R10, R8, -INF , !P3 ;  /* 0xff800000080a7808 */ /* 0x000fe40005800000 */
[----:B--2---:R-:W-:Y:S02]  /*aa60*/  FSEL R8, R14, -INF , !P1 ;  /* 0xff8000000e087808 */ /* 0x004fe40004800000 */
[----:B------:R-:W-:Y:S01]  /*aa70*/  FSEL R14, R17, -INF , !P6 ;  /* 0xff800000110e7808 */ /* 0x000fe20007000000 */
[----:B------:R-:W2:Y:S01]  /*aa80*/  MUFU.TANH R15, R46 ;  /* 0x0000002e000f7308 */ /* 0x000ea20000002400 */
[----:B------:R-:W-:Y:S01]  /*aa90*/  FMUL.FTZ R17, R47, R68 ;  /* 0x000000442f117220 */ /* 0x000fe20000410000 */
[----:B------:R-:W-:Y:S02]  /*aaa0*/  ISETP.GT.AND P3, PT, R157, R27, PT ;  /* 0x0000001b9d00720c */ /* 0x000fe40003f64270 */
[----:B------:R-:W-:Y:S02]  /*aab0*/  FSEL R16, R16, -INF , !P5 ;  /* 0xff80000010107808 */ /* 0x000fe40006800000 */
[----:B------:R-:W-:-:S02]  /*aac0*/  ISETP.GE.AND P5, PT, R27, R158, PT ;  /* 0x0000009e1b00720c */ /* 0x000fc40003fa6270 */
[----:B------:R-:W-:Y:S01]  /*aad0*/  ISETP.GE.AND P1, PT, R27, R156, PT ;  /* 0x0000009c1b00720c */ /* 0x000fe20003f26270 */
[----:B------:R-:W-:Y:S01]  /*aae0*/  MUFU.TANH R17, R17 ;  /* 0x0000001100117308 */ /* 0x000fe20000002400 */
[----:B------:R-:W-:Y:S02]  /*aaf0*/  FSEL R8, R8, -INF , !P2 ;  /* 0xff80000008087808 */ /* 0x000fe40005000000 */
[----:B----4-:R-:W-:Y:S02]  /*ab00*/  FSEL R19, R19, -INF , !P3 ;  /* 0xff80000013137808 */ /* 0x010fe40005800000 */
[----:B------:R-:W-:Y:S02]  /*ab10*/  ISETP.GT.AND P2, PT, R157, R26, PT ;  /* 0x0000001a9d00720c */ /* 0x000fe40003f44270 */
[C---:B------:R-:W-:Y:S01]  /*ab20*/  ISETP.GE.AND P6, PT, R26.reuse, R158, PT ;  /* 0x0000009e1a00720c */ /* 0x040fe20003fc6270 */
[----:B------:R-:W3:Y:S01]  /*ab30*/  MUFU.TANH R27, R51 ;  /* 0x00000033001b7308 */ /* 0x000ee20000002400 */
[----:B------:R-:W-:-:S02]  /*ab40*/  ISETP.GE.AND P4, PT, R26, R156, PT ;  /* 0x0000009c1a00720c */ /* 0x000fc40003f86270 */
[----:B------:R-:W-:Y:S02]  /*ab50*/  FSEL R26, R31, -INF , !P0 ;  /* 0xff8000001f1a7808 */ /* 0x000fe40004000000 */
[----:B------:R-:W-:Y:S02]  /*ab60*/  FSEL R12, R12, -INF , !P5 ;  /* 0xff8000000c0c7808 */ /* 0x000fe40006800000 */
[----:B------:R-:W-:Y:S02]  /*ab70*/  ISETP.GT.AND P0, PT, R157, R24, PT ;  /* 0x000000189d00720c */ /* 0x000fe40003f04270 */
[C---:B------:R-:W-:Y:S02]  /*ab80*/  ISETP.GE.AND P5, PT, R24.reuse, R158, PT ;  /* 0x0000009e1800720c */ /* 0x040fe40003fa6270 */
[----:B------:R-:W-:Y:S02]  /*ab90*/  ISETP.GE.AND P3, PT, R24, R156, PT ;  /* 0x0000009c1800720c */ /* 0x000fe40003f66270 */
[----:B------:R-:W-:Y:S01]  /*aba0*/  FSEL R24, R19, -INF , !P1 ;  /* 0xff80000013187808 */ /* 0x000fe20004800000 */
[----:B------:R-:W-:Y:S01]  /*abb0*/  FMUL.FTZ R19, R74, R68 ;  /* 0x000000444a137220 */ /* 0x000fe20000410000 */
[----:B------:R-:W-:-:S02]  /*abc0*/  ISETP.GT.AND P1, PT, R157, R25, PT ;  /* 0x000000199d00720c */ /* 0x000fc40003f24270 */
[----:B-1----:R-:W-:Y:S02]  /*abd0*/  FSEL R29, R29, -INF , !P2 ;  /* 0xff8000001d1d7808 */ /* 0x002fe40005000000 */
[----:B--2---:R-:W-:Y:S01]  /*abe0*/  FSEL R15, R15, -INF , !P1 ;  /* 0xff8000000f0f7808 */ /* 0x004fe20004800000 */
[----:B------:R-:W-:Y:S01]  /*abf0*/  MUFU.TANH R19, R19 ;  /* 0x0000001300137308 */ /* 0x000fe20000002400 */
[----:B------:R-:W-:Y:S02]  /*ac00*/  ISETP.GE.AND P2, PT, R25, R156, PT ;  /* 0x0000009c1900720c */ /* 0x000fe40003f46270 */
[----:B------:R-:W-:Y:S02]  /*ac10*/  FSEL R116, R29, -INF , !P4 ;  /* 0xff8000001d747808 */ /* 0x000fe40006000000 */
[----:B------:R-:W-:Y:S02]  /*ac20*/  FSEL R154, R154, -INF , !P5 ;  /* 0xff8000009a9a7808 */ /* 0x000fe40006800000 */
[----:B------:R-:W-:-:S02]  /*ac30*/  FSEL R126, R15, -INF , !P2 ;  /* 0xff8000000f7e7808 */ /* 0x000fc40005000000 */
[----:B------:R-:W-:Y:S01]  /*ac40*/  ISETP.GT.AND P4, PT, R157, R23, PT ;  /* 0x000000179d00720c */ /* 0x000fe20003f84270 */
[----:B------:R-:W1:Y:S01]  /*ac50*/  MUFU.TANH R15, R102 ;  /* 0x00000066000f7308 */ /* 0x000e620000002400 */
[----:B------:R-:W-:Y:S02]  /*ac60*/  ISETP.GE.AND P5, PT, R23, R158, PT ;  /* 0x0000009e1700720c */ /* 0x000fe40003fa6270 */
[----:B---3--:R-:W-:Y:S02]  /*ac70*/  FSEL R27, R27, -INF , !P0 ;  /* 0xff8000001b1b7808 */ /* 0x008fe40004000000 */
[----:B------:R-:W-:Y:S01]  /*ac80*/  ISETP.GE.AND P0, PT, R23, R156, PT ;  /* 0x0000009c1700720c */ /* 0x000fe20003f06270 */
[----:B------:R-:W-:Y:S01]  /*ac90*/  FMUL.FTZ R23, R75, R68 ;  /* 0x000000444b177220 */ /* 0x000fe20000410000 */
[----:B------:R-:W-:Y:S02]  /*aca0*/  FSEL R17, R17, -INF , !P4 ;  /* 0xff80000011117808 */ /* 0x000fe40006000000 */
[----:B------:R-:W-:-:S02]  /*acb0*/  FSEL R130, R130, -INF , !P5 ;  /* 0xff80000082827808 */ /* 0x000fc40006800000 */
[----:B------:R-:W-:Y:S01]  /*acc0*/  ISETP.GT.AND P2, PT, R157, R11, PT ;  /* 0x0000000b9d00720c */ /* 0x000fe20003f44270 */
[----:B------:R-:W2:Y:S01]  /*acd0*/  MUFU.TANH R23, R23 ;  /* 0x0000001700177308 */ /* 0x000ea20000002400 */
[C---:B------:R-:W-:Y:S02]  /*ace0*/  ISETP.GE.AND P5, PT, R11.reuse, R158, PT ;  /* 0x0000009e0b00720c */ /* 0x040fe40003fa6270 */
[----:B------:R-:W-:Y:S01]  /*acf0*/  ISETP.GE.AND P4, PT, R11, R156, PT ;  /* 0x0000009c0b00720c */ /* 0x000fe20003f86270 */
[----:B------:R-:W-:Y:S01]  /*ad00*/  FMUL.FTZ R11, R103, R68 ;  /* 0x00000044670b7220 */ /* 0x000fe20000410000 */
[----:B------:R-:W-:Y:S02]  /*ad10*/  FSEL R124, R17, -INF , !P0 ;  /* 0xff800000117c7808 */ /* 0x000fe40004000000 */
[----:B------:R-:W-:Y:S02]  /*ad20*/  ISETP.GT.AND P0, PT, R157, R7, PT ;  /* 0x000000079d00720c */ /* 0x000fe40003f04270 */
[----:B------:R-:W-:Y:S01]  /*ad30*/  FSEL R118, R27, -INF , !P3 ;  /* 0xff8000001b767808 */ /* 0x000fe20005800000 */
[----:B------:R-:W3:Y:S01]  /*ad40*/  MUFU.TANH R11, R11 ;  /* 0x0000000b000b7308 */ /* 0x000ee20000002400 */
[----:B------:R-:W-:-:S02]  /*ad50*/  ISETP.GT.AND P3, PT, R157, R21, PT ;  /* 0x000000159d00720c */ /* 0x000fc40003f64270 */
[----:B-1----:R-:W-:Y:S02]  /*ad60*/  FSEL R15, R15, -INF , !P0 ;  /* 0xff8000000f0f7808 */ /* 0x002fe40004000000 */
[----:B------:R-:W-:Y:S02]  /*ad70*/  FSEL R134, R134, -INF , !P6 ;  /* 0xff80000086867808 */ /* 0x000fe40007000000 */
[----:B------:R-:W-:Y:S02]  /*ad80*/  ISETP.GT.AND P0, PT, R93, R138, PT ;  /* 0x0000008a5d00720c */ /* 0x000fe40003f04270 */
[----:B------:R-:W-:Y:S02]  /*ad90*/  ISETP.GE.AND P6, PT, R25, R158, PT ;  /* 0x0000009e1900720c */ /* 0x000fe40003fc6270 */
[----:B------:R-:W-:Y:S02]  /*ada0*/  ISETP.GE.AND P1, PT, R21, R156, PT ;  /* 0x0000009c1500720c */ /* 0x000fe40003f26270 */
[----:B------:R-:W-:-:S02]  /*adb0*/  FSEL R19, R19, -INF , !P3 ;  /* 0xff80000013137808 */ /* 0x000fc40005800000 */
[----:B------:R-:W-:Y:S02]  /*adc0*/  FSEL R120, R120, -INF , !P6 ;  /* 0xff80000078787808 */ /* 0x000fe40007000000 */
[----:B------:R-:W-:Y:S02]  /*add0*/  ISETP.GE.AND P6, PT, R21, R158, PT ;  /* 0x0000009e1500720c */ /* 0x000fe40003fc6270 */
[----:B------:R-:W-:Y:S02]  /*ade0*/  FSEL R114, R19, -INF , !P1 ;  /* 0xff80000013727808 */ /* 0x000fe40004800000 */
[----:B------:R-:W-:Y:S02]  /*adf0*/  ISETP.GT.AND P1, PT, R157, R13, PT ;  /* 0x0000000d9d00720c */ /* 0x000fe40003f24270 */
[----:B------:R-:W-:Y:S02]  /*ae00*/  FSEL R127, R127, -INF , !P6 ;  /* 0xff8000007f7f7808 */ /* 0x000fe40007000000 */
[----:B------:R-:W-:-:S02]  /*ae10*/  FSEL R122, R122, -INF , !P5 ;  /* 0xff8000007a7a7808 */ /* 0x000fc40006800000 */
[----:B--2---:R-:W-:Y:S02]  /*ae20*/  FSEL R23, R23, -INF , !P2 ;  /* 0xff80000017177808 */ /* 0x004fe40005000000 */
[C---:B------:R-:W-:Y:S02]  /*ae30*/  ISETP.GE.AND P6, PT, R7.reuse, R158, PT ;  /* 0x0000009e0700720c */ /* 0x040fe40003fc6270 */
[----:B------:R-:W-:Y:S02]  /*ae40*/  ISETP.GE.AND P3, PT, R7, R156, PT ;  /* 0x0000009c0700720c */ /* 0x000fe40003f66270 */
[C---:B------:R-:W-:Y:S02]  /*ae50*/  ISETP.GE.AND P5, PT, R13.reuse, R158, PT ;  /* 0x0000009e0d00720c */ /* 0x040fe40003fa6270 */
[----:B------:R-:W-:Y:S02]  /*ae60*/  ISETP.GE.AND P2, PT, R13, R156, PT ;  /* 0x0000009c0d00720c */ /* 0x000fe40003f46270 */
[----:B---3--:R-:W-:-:S02]  /*ae70*/  FSEL R11, R11, -INF , !P1 ;  /* 0xff8000000b0b7808 */ /* 0x008fc40004800000 */
        /* <DEDUP_REMOVED lines=21> */
.L_x_10463:
        /* <DEDUP_REMOVED lines=60> */
.L_x_10464:
[----:B------:R-:W-:Y:S05]  /*b390*/  BSYNC.RECONVERGENT B0 ;  /* 0x0000000000007941 */ /* 0x000fea0003800200 */
.L_x_10462:
        /* <DEDUP_REMOVED lines=13> */
.L_x_10461:
[----:B------:R-:W-:Y:S05]  /*b470*/  BSYNC.RECONVERGENT B1 ;  /* 0x0000000000017941 */ /* 0x000fea0003800200 */
.L_x_10460:
        /* <DEDUP_REMOVED lines=289> */
.L_x_10468:
        /* <DEDUP_REMOVED lines=8> */
.L_x_10469:
[----:B------:R-:W-:Y:S05]  /*c710*/  BSYNC.RECONVERGENT B0 ;  /* 0x0000000000007941 */ /* 0x000fea0003800200 */
.L_x_10467:
[----:B------:R-:W-:Y:S02]  /*c720*/  SHF.L.U32 R5, R91, 0x3, RZ ;  /* 0x000000035b057819 */ /* 0x000fe400000006ff */
[----:B------:R-:W-:Y:S02]  /*c730*/  LEA R6, P1, R87, R142, 0x1 ;  /* 0x0000008e57067211 */ /* 0x000fe400078208ff */
[----:B------:R-:W-:Y:S02]  /*c740*/  LOP3.LUT R4, R5, 0xc0, RZ, 0xc0, !PT ;  /* 0x000000c005047812 */ /* 0x000fe400078ec0ff */
[----:B------:R-:W-:Y:S02]  /*c750*/  LEA.HI.X R7, R87, R143, R90, 0x1, P1 ;  /* 0x0000008f57077211 */ /* 0x000fe400008f0c5a */
[----:B------:R-:W-:-:S04]  /*c760*/  LOP3.LUT R4, R4, 0x18, R91, 0xf8, !PT ;  /* 0x0000001804047812 */ /* 0x000fc800078ef85b */
[----:B------:R-:W-:-:S04]  /*c770*/  LOP3.LUT R4, R4, 0x18, R5, 0x78, !PT ;  /* 0x0000001804047812 */ /* 0x000fc800078e7805 */
[----:B------:R-:W-:-:S04]  /*c780*/  LOP3.LUT R91, R4, 0x1f20, R5, 0xf8, !PT ;  /* 0x00001f20045b7812 */ /* 0x000fc800078ef805 */
[----:B------:R-:W-:-:S05]  /*c790*/  LEA R91, R91, R92, 0x1 ;  /* 0x0000005c5b5b7211 */ /* 0x000fca00078e08ff */
        /* <DEDUP_REMOVED lines=21> */
[----:B-1----:R-:W1:Y:S04]  /*c8f0*/  LDSM.16.M88.4 R4, [R131+0x3000] ;  /* 0x003000008304783b */ /* 0x002e680000000200 */
[----:B------:R-:W1:Y:S04]  /*c900*/  LDSM.16.M88.4 R96, [R131+0x3400] ;  /* 0x003400008360783b */ /* 0x000e680000000200 */
[----:B------:R-:W1:Y:S04]  /*c910*/  LDSM.16.M88.4 R92, [R131+0x3800] ;  /* 0x00380000835c783b */ /* 0x000e680000000200 */
[----:B------:R-:W1:Y:S04]  /*c920*/  LDSM.16.M88.4 R20, [R131+0x3c00] ;  /* 0x003c00008314783b */ /* 0x000e680000000200 */
[----:B------:R-:W-:Y:S01]  /*c930*/  LDSM.16.M88.4 R120, [R129+0x1000] ;  /* 0x001000008178783b */ /* 0x000fe20000000200 */
[C---:B---3--:R-:W-:Y:S03]  /*c940*/  HMMA.16816.F32.BF16 R12, R100.reuse, R32, RZ ;  /* 0x00000020640c723c */ /* 0x048fe600000418ff */
[----:B------:R-:W3:Y:S04]  /*c950*/  LDSM.16.M88.4 R8, [R2+0x4000] ;  /* 0x004000000208783b */ /* 0x000ee80000000200 */
[----:B------:R-:W-:Y:S01]  /*c960*/  LDSM.16.M88.4 R124, [R131+0x4000] ;  /* 0x00400000837c783b */ /* 0x000fe20000000200 */
[C---:B------:R-:W-:Y:S03]  /*c970*/  HMMA.16816.F32.BF16 R32, R100.reuse, R34, RZ ;  /* 0x000000226420723c */ /* 0x040fe600000418ff */
[----:B------:R-:W0:Y:S05]  /*c980*/  LDGDEPBAR ;  /* 0x00000000000079af */ /* 0x000e2a0000000000 */
[C---:B----4-:R-:W-:Y:S08]  /*c990*/  HMMA.16816.F32.BF16 R28, R100.reuse, R24, RZ ;  /* 0x00000018641c723c */ /* 0x050ff000000418ff */
[C---:B------:R-:W-:Y:S08]  /*c9a0*/  HMMA.16816.F32.BF16 R24, R100.reuse, R26, RZ ;  /* 0x0000001a6418723c */ /* 0x040ff000000418ff */
[C---:B-----5:R-:W-:Y:S08]  /*c9b0*/  HMMA.16816.F32.BF16 R112, R100.reuse, R108, RZ ;  /* 0x0000006c6470723c */ /* 0x060ff000000418ff */
[C---:B------:R-:W-:Y:S08]  /*c9c0*/  HMMA.16816.F32.BF16 R108, R100.reuse, R110, RZ ;  /* 0x0000006e646c723c */ /* 0x040ff000000418ff */
[----:B------:R-:W-:Y:S08]  /*c9d0*/  HMMA.16816.F32.BF16 R104, R100, R116, RZ ;  /* 0x000000746468723c */ /* 0x000ff000000418ff */
[C---:B-1----:R-:W-:Y:S08]  /*c9e0*/  HMMA.16816.F32.BF16 R12, R16.reuse, R4, R12 ;  /* 0x00000004100c723c */ /* 0x042ff0000004180c */
[----:B------:R-:W-:Y:S01]  /*c9f0*/  HMMA.16816.F32.BF16 R32, R16, R6, R32 ;  /* 0x000000061020723c */ /* 0x000fe20000041820 */
[----:B------:R-:W1:Y:S07]  /*ca00*/  LDSM.16.M88.4 R4, [R2+0x4400] ;  /* 0x004400000204783b */ /* 0x000e6e0000000200 */
[----:B------:R-:W-:Y:S01]  /*ca10*/  HMMA.16816.F32.BF16 R100, R100, R118, RZ ;  /* 0x000000766464723c */ /* 0x000fe200000418ff */
        /* <DEDUP_REMOVED lines=10> */
[----:B------:R-:W5:Y:S03]  /*cac0*/  LDSM.16.M88.4 R16, [R2+0x5000] ;  /* 0x005000000210783b */ /* 0x000f660000000200 */
        /* <DEDUP_REMOVED lines=11> */
[----:B------:R-:W3:Y:S07]  /*cb80*/  LDSM.16.M88.4 R116, [R131+0x4800] ;  /* 0x004800008374783b */ /* 0x000eee0000000200 */
[C---:B-----5:R-:W-:Y:S08]  /*cb90*/  HMMA.16816.F32.BF16 R12, R20.reuse, R16, R12 ;  /* 0x00000010140c723c */ /* 0x060ff0000004180c */
[----:B------:R-:W-:Y:S01]  /*cba0*/  HMMA.16816.F32.BF16 R32, R20, R18, R32 ;  /* 0x000000121420723c */ /* 0x000fe20000041820 */
[----:B------:R-:W-:Y:S07]  /*cbb0*/  LDSM.16.M88.4 R16, [R131+0x5400] ;  /* 0x005400008310783b */ /* 0x000fee0000000200 */
[----:B------:R-:W-:Y:S08]  /*cbc0*/  HMMA.16816.F32.BF16 R28, R96, R92, R28 ;  /* 0x0000005c601c723c */ /* 0x000ff0000004181c */
[C---:B-1----:R-:W-:Y:S08]  /*cbd0*/  HMMA.16816.F32.BF16 R12, R8.reuse, R4, R12 ;  /* 0x00000004080c723c */ /* 0x042ff0000004180c */
[----:B------:R-:W-:Y:S01]  /*cbe0*/  HMMA.16816.F32.BF16 R32, R8, R6, R32 ;  /* 0x000000060820723c */ /* 0x000fe20000041820 */
[----:B------:R-:W1:Y:S07]  /*cbf0*/  LDSM.16.M88.4 R4, [R2+0x4c00] ;  /* 0x004c00000204783b */ /* 0x000e6e0000000200 */
[----:B---3--:R-:W-:Y:S08]  /*cc00*/  HMMA.16816.F32.BF16 R112, R96, R116, R112 ;  /* 0x000000746070723c */ /* 0x008ff00000041870 */
[----:B------:R-:W-:Y:S08]  /*cc10*/  HMMA.16816.F32.BF16 R28, R20, R124, R28 ;  /* 0x0000007c141c723c */ /* 0x000ff0000004181c */
[C---:B------:R-:W-:Y:S01]  /*cc20*/  HMMA.16816.F32.BF16 R24, R96.reuse, R94, R24 ;  /* 0x0000005e6018723c */ /* 0x040fe20000041818 */
[----:B------:R-:W-:Y:S04]  /*cc30*/  LDSM.16.M88.4 R92, [R131+0x4c00] ;  /* 0x004c0000835c783b */ /* 0x000fe80000000200 */
[-C--:B--2---:R-:W-:Y:S01]  /*cc40*/  FMUL.FTZ R116, R12, R130.reuse ;  /* 0x000000820c747220 */ /* 0x084fe20000410000 */
[-C--:B------:R-:W-:Y:S01]  /*cc50*/  FMUL.FTZ R117, R13, R130.reuse ;  /* 0x000000820d757220 */ /* 0x080fe20000410000 */
[-C--:B------:R-:W-:Y:S01]  /*cc60*/  FMUL.FTZ R124, R14, R130.reuse ;  /* 0x000000820e7c7220 */ /* 0x080fe20000410000 */
[-C--:B------:R-:W-:Y:S01]  /*cc70*/  FMUL.FTZ R125, R15, R130.reuse ;  /* 0x000000820f7d7220 */ /* 0x080fe20000410000 */
[-C--:B------:R-:W-:Y:S01]  /*cc80*/  FMUL.FTZ R32, R32, R130.reuse ;  /* 0x0000008220207220 */ /* 0x080fe20000410000 */
[----:B------:R-:W2:Y:S01]  /*cc90*/  LDSM.16.M88.4 R12, [R2+0x5800] ;  /* 0x00580000020c783b */ /* 0x000ea20000000200 */
[----:B------:R-:W-:Y:S03]  /*cca0*/  HMMA.16816.F32.BF16 R108, R96, R118, R108 ;  /* 0x00000076606c723c */ /* 0x000fe6000004186c */
[-C--:B------:R-:W-:Y:S01]  /*ccb0*/  FMUL.FTZ R119, R33, R130.reuse ;  /* 0x0000008221777220 */ /* 0x080fe20000410000 */
[----:B------:R3:W4:Y:S04]  /*ccc0*/  MUFU.TANH R118, R32 ;  /* 0x0000002000767308 */ /* 0x0007280000002400 */
[----:B-1----:R-:W-:Y:S04]  /*ccd0*/  HMMA.16816.F32.BF16 R104, R120, R4, R104 ;  /* 0x000000047868723c */ /* 0x002fe80000041868 */
[----:B------:R-:W1:Y:S04]  /*cce0*/  MUFU.TANH R116, R116 ;  /* 0x0000007400747308 */ /* 0x000e680000002400 */
[----:B------:R-:W-:Y:S05]  /*ccf0*/  HMMA.16816.F32.BF16 R24, R20, R126, R24 ;  /* 0x0000007e1418723c */ /* 0x000fea0000041818 */
[-C--:B------:R-:W-:Y:S01]  /*cd00*/  FMUL.FTZ R126, R34, R130.reuse ;  /* 0x00000082227e7220 */ /* 0x080fe20000410000 */
[-C--:B------:R-:W-:Y:S01]  /*cd10*/  FMUL.FTZ R127, R35, R130.reuse ;  /* 0x00000082237f7220 */ /* 0x080fe20000410000 */
[----:B------:R-:W1:Y:S01]  /*cd20*/  MUFU.TANH R117, R117 ;  /* 0x0000007500757308 */ /* 0x000e620000002400 */
[----:B---3--:R-:W-:Y:S01]  /*cd30*/  LDSM.16.M88.4 R32, [R2+0x5c00] ;  /* 0x005c00000220783b */ /* 0x008fe20000000200 */
[----:B------:R-:W-:Y:S06]  /*cd40*/  HMMA.16816.F32.BF16 R100, R120, R6, R100 ;  /* 0x000000067864723c */ /* 0x000fec0000041864 */
[----:B------:R-:W3:Y:S02]  /*cd50*/  MUFU.TANH R124, R124 ;  /* 0x0000007c007c7308 */ /* 0x000ee40000002400 */
[C---:B------:R-:W-:Y:S06]  /*cd60*/  HMMA.16816.F32.BF16 R28, R8.reuse, R16, R28 ;  /* 0x00000010081c723c */ /* 0x040fec000004181c */
[----:B------:R-:W1:Y:S02]  /*cd70*/  MUFU.TANH R125, R125 ;  /* 0x0000007d007d7308 */ /* 0x000e640000002400 */
[----:B------:R-:W-:Y:S01]  /*cd80*/  HMMA.16816.F32.BF16 R24, R8, R18, R24 ;  /* 0x000000120818723c */ /* 0x000fe20000041818 */
[----:B------:R-:W5:Y:S05]  /*cd90*/  LDSM.16.M88.4 R16, [R131+0x5800] ;  /* 0x005800008310783b */ /* 0x000f6a0000000200 */
[----:B------:R-:W1:Y:S02]  /*cda0*/  MUFU.TANH R119, R119 ;  /* 0x0000007700777308 */ /* 0x000e640000002400 */
[C---:B--2---:R-:W-:Y:S05]  /*cdb0*/  HMMA.16816.F32.BF16 R112, R20.reuse, R12, R112 ;  /* 0x0000000c1470723c */ /* 0x044fea0000041870 */
[-C--:B------:R-:W-:Y:S01]  /*cdc0*/  FMUL.FTZ R5, R29, R130.reuse ;  /* 0x000000821d057220 */ /* 0x080fe20000410000 */
[-C--:B------:R-:W-:Y:S01]  /*cdd0*/  FMUL.FTZ R4, R28, R130.reuse ;  /* 0x000000821c047220 */ /* 0x080fe20000410000 */
[-C--:B------:R-:W-:Y:S01]  /*cde0*/  FMUL.FTZ R29, R31, R130.reuse ;  /* 0x000000821f1d7220 */ /* 0x080fe20000410000 */
[----:B------:R-:W-:Y:S01]  /*cdf0*/  FMUL.FTZ R28, R30, R130 ;  /* 0x000000821e1c7220 */ /* 0x000fe20000410000 */
[----:B------:R-:W2:Y:S01]  /*ce00*/  MUFU.TANH R126, R126 ;  /* 0x0000007e007e7308 */ /* 0x000ea20000002400 */
[----:B------:R-:W-:Y:S01]  /*ce10*/  HMMA.16816.F32.BF16 R108, R20, R14, R108 ;  /* 0x0000000e146c723c */ /* 0x000fe2000004186c */
[----:B------:R-:W4:Y:S01]  /*ce20*/  LDSM.16.M88.4 R12, [R131+0x5c00] ;  /* 0x005c0000830c783b */ /* 0x000f220000000200 */
[----:B------:R-:W-:-:S04]  /*ce30*/  DEPBAR.LE SB0, 0x0 ;  /* 0x000080000000791a */ /* 0x000fc80000000000 */
[-C--:B------:R-:W-:Y:S01]  /*ce40*/  FMUL.FTZ R7, R27, R130.reuse ;  /* 0x000000821b077220 */ /* 0x080fe20000410000 */
[-C--:B------:R-:W-:Y:S01]  /*ce50*/  FMUL.FTZ R6, R26, R130.reuse ;  /* 0x000000821a067220 */ /* 0x080fe20000410000 */
[C---:B------:R-:W-:Y:S05]  /*ce60*/  HMMA.16816.F32.BF16 R104, R96.reuse, R92, R104 ;  /* 0x0000005c6068723c */ /* 0x040fea0000041868 */
[----:B------:R-:W-:Y:S01]  /*ce70*/  IADD3 R93, PT, PT, R89, -0x2, RZ ;  /* 0xfffffffe595d7810 */ /* 0x000fe20007ffe0ff */
[----:B------:R-:W-:Y:S01]  /*ce80*/  FMUL.FTZ R24, R24, R130 ;  /* 0x0000008218187220 */ /* 0x000fe20000410000 */
[----:B------:R-:W1:Y:S02]  /*ce90*/  MUFU.TANH R127, R127 ;  /* 0x0000007f007f7308 */ /* 0x000e640000002400 */
[----:B------:R-:W-:Y:S01]  /*cea0*/  ISETP.GT.AND P1, PT, R93, R138, PT ;  /* 0x0000008a5d00720c */ /* 0x000fe20003f24270 */
[----:B------:R-:W-:Y:S05]  /*ceb0*/  HMMA.16816.F32.BF16 R100, R96, R94, R100 ;  /* 0x0000005e6064723c */ /* 0x000fea0000041864 */
[----:B------:R-:W1:Y:S03]  /*cec0*/  MUFU.TANH R4, R4 ;  /* 0x0000000400047308 */ /* 0x000e660000002400 */
[----:B-----5:R-:W-:Y:S05]  /*ced0*/  HMMA.16816.F32.BF16 R112, R8, R16, R112 ;  /* 0x000000100870723c */ /* 0x020fea0000041870 */
[-C--:B------:R-:W-:Y:S01]  /*cee0*/  FMUL.FTZ R16, R25, R130.reuse ;  /* 0x0000008219107220 */ /* 0x080fe20000410000 */
[----:B------:R-:W1:Y:S02]  /*cef0*/  MUFU.TANH R5, R5 ;  /* 0x0000000500057308 */ /* 0x000e640000002400 */
[C---:B------:R-:W-:Y:S06]  /*cf00*/  HMMA.16816.F32.BF16 R104, R20.reuse, R32, R104 ;  /* 0x000000201468723c */ /* 0x040fec0000041868 */
[----:B------:R-:W1:Y:S02]  /*cf10*/  MUFU.TANH R28, R28 ;  /* 0x0000001c001c7308 */ /* 0x000e640000002400 */
[----:B------:R-:W-:Y:S06]  /*cf20*/  HMMA.16816.F32.BF16 R100, R20, R34, R100 ;  /* 0x000000221464723c */ /* 0x000fec0000041864 */
[----:B------:R-:W1:Y:S01]  /*cf30*/  MUFU.TANH R29, R29 ;  /* 0x0000001d001d7308 */ /* 0x000e620000002400 */
[-C--:B------:R-:W-:Y:S01]  /*cf40*/  FMUL.FTZ R17, R112, R130.reuse ;  /* 0x0000008270117220 */ /* 0x080fe20000410000 */
[-C--:B------:R-:W-:Y:S01]  /*cf50*/  FMUL.FTZ R25, R114, R130.reuse ;  /* 0x0000008272197220 */ /* 0x080fe20000410000 */
[C---:B------:R-:W-:Y:S05]  /*cf60*/  HMMA.16816.F32.BF16 R108, R8.reuse, R18, R108 ;  /* 0x00000012086c723c */ /* 0x040fea000004186c */
[-C--:B------:R-:W-:Y:S01]  /*cf70*/  FMUL.FTZ R19, R113, R130.reuse ;  /* 0x0000008271137220 */ /* 0x080fe20000410000 */
[-C--:B------:R-:W-:Y:S01]  /*cf80*/  FMUL.FTZ R18, R115, R130.reuse ;  /* 0x0000008273127220 */ /* 0x080fe20000410000 */
[----:B------:R1:W1:Y:S01]  /*cf90*/  MUFU.TANH R2, R24 ;  /* 0x0000001800027308 */ /* 0x0002620000002400 */
[C---:B----4-:R-:W-:Y:S07]  /*cfa0*/  HMMA.16816.F32.BF16 R104, R8.reuse, R12, R104 ;  /* 0x0000000c0868723c */ /* 0x050fee0000041868 */
[----:B------:R-:W4:Y:S01]  /*cfb0*/  MUFU.TANH R16, R16 ;  /* 0x0000001000107308 */ /* 0x000f220000002400 */
        /* <DEDUP_REMOVED lines=37> */
[----:B------:R-:W-:Y:S02]  /*d210*/  VIADD R88, R88, 0xffffff40 ;  /* 0xffffff4058587836 */ /* 0x000fe40000000000 */
[----:B------:R-:W3:Y:S01]  /*d220*/  LD.E.64 R100, desc[UR4][R84.64+0x20] ;  /* 0x0000200454647980 */ /* 0x000ee2000c101b00 */
[----:B------:R-:W-:Y:S02]  /*d230*/  IABS R14, R8 ;  /* 0x00000008000e7213 */ /* 0x000fe40000000000 */
[----:B------:R-:W-:Y:S02]  /*d240*/  IABS R20, R88 ;  /* 0x0000005800147213 */ /* 0x000fe40000000000 */
[-C--:B--2---:R-:W-:Y:S02]  /*d250*/  IABS R10, R11.reuse ;  /* 0x0000000b000a7213 */ /* 0x084fe40000000000 */
[----:B------:R-:W-:-:S02]  /*d260*/  IABS R95, R11 ;  /* 0x0000000b005f7213 */ /* 0x000fc40000000000 */
[----:B------:R-:W2:Y:S01]  /*d270*/  I2F.RP R22, R10 ;  /* 0x0000000a00167306 */ /* 0x000ea20000209400 */
[----:B------:R-:W-:Y:S02]  /*d280*/  LOP3.LUT R88, R88, R11, RZ, 0x3c, !PT ;  /* 0x0000000b58587212 */ /* 0x000fe400078e3cff */
[----:B------:R-:W-:Y:S02]  /*d290*/  IADD3 R95, PT, PT, RZ, -R95, RZ ;  /* 0x8000005fff5f7210 */ /* 0x000fe40007ffe0ff */
        /* <DEDUP_REMOVED lines=12> */
[----:B-1----:R-:W-:-:S04]  /*d360*/  IMAD.HI.U32 R24, R97, R14, RZ ;  /* 0x0000000e61187227 */ /* 0x002fc800078e00ff */
        /* <DEDUP_REMOVED lines=38> */
.L_x_10473:
        /* <DEDUP_REMOVED lines=8> */
.L_x_10474:
[----:B------:R-:W-:Y:S05]  /*d650*/  BSYNC.RECONVERGENT B0 ;  /* 0x0000000000007941 */ /* 0x000fea0003800200 */
.L_x_10472:
        /* <DEDUP_REMOVED lines=13> */
.L_x_10471:
[----:B------:R-:W-:Y:S05]  /*d730*/  BSYNC.RECONVERGENT B1 ;  /* 0x0000000000017941 */ /* 0x000fea0003800200 */
.L_x_10470:
[----:B------:R-:W3:Y:S01]  /*d740*/  LD.E R98, desc[UR4][R84.64+0xdc] ;  /* 0x0000dc0454627980 */ /* 0x000ee2000c101900 */
[C---:B------:R-:W-:Y:S02]  /*d750*/  IMAD R88, R89.reuse, 0x40, R128 ;  /* 0x0000004059587824 */ /* 0x040fe400078e0280 */
[----:B------:R-:W-:Y:S02]  /*d760*/  VIADD R96, R0, 0x6020 ;  /* 0x0000602000607836 */ /* 0x000fe40000000000 */
[C---:B------:R-:W-:Y:S02]  /*d770*/  VIADD R8, R88.reuse, 0xffffff80 ;  /* 0xffffff8058087836 */ /* 0x040fe40000000000 */
[C---:B--2---:R-:W-:Y:S02]  /*d780*/  VIADD R10, R88.reuse, 0xffffff81 ;  /* 0xffffff81580a7836 */ /* 0x044fe40000000000 */
[----:B------:R-:W-:Y:S01]  /*d790*/  VIADD R22, R88, 0xffffff90 ;  /* 0xffffff9058167836 */ /* 0x000fe20000000000 */
[----:B------:R-:W-:Y:S01]  /*d7a0*/  ISETP.GE.AND P2, PT, R8, R159, PT ;  /* 0x0000009f0800720c */ /* 0x000fe20003f46270 */
[----:B------:R-:W-:Y:S01]  /*d7b0*/  VIADD R20, R88, 0xffffff91 ;  /* 0xffffff9158147836 */ /* 0x000fe20000000000 */
[C---:B------:R-:W-:Y:S01]  /*d7c0*/  ISETP.GE.AND P3, PT, R8.reuse, R158, PT ;  /* 0x0000009e0800720c */ /* 0x040fe20003f66270 */
[----:B------:R-:W-:Y:S01]  /*d7d0*/  @P1 VIADD R89, R89, 0xfffffffd ;  /* 0xfffffffd59591836 */ /* 0x000fe20000000000 */
[----:B------:R-:W-:-:S02]  /*d7e0*/  ISETP.GE.AND P0, PT, R8, R157, PT ;  /* 0x0000009d0800720c */ /* 0x000fc40003f06270 */
[----:B------:R-:W-:Y:S01]  /*d7f0*/  ISETP.GE.AND P6, PT, R8, R156, PT ;  /* 0x0000009c0800720c */ /* 0x000fe20003fc6270 */
[----:B------:R-:W-:Y:S01]  /*d800*/  VIADD R8, R88, 0xffffff88 ;  /* 0xffffff8858087836 */ /* 0x000fe20000000000 */
[----:B------:R-:W-:Y:S02]  /*d810*/  ISETP.GE.AND P4, PT, R10, R159, PT ;  /* 0x0000009f0a00720c */ /* 0x000fe40003f86270 */
[----:B-1----:R-:W-:Y:S02]  /*d820*/  FSEL R30, R116, -INF , P2 ;  /* 0xff800000741e7808 */ /* 0x002fe40001000000 */
        /* <DEDUP_REMOVED lines=23> */
[----:B------:R-:W-:Y:S02]  /*d9a0*/  ISETP.GE.AND P4, PT, R22, R159, PT ;  /* 0x0000009f1600720c */ /* 0x000fe40003f86270 */
        /* <DEDUP_REMOVED lines=16> */
[----:B------:R-:W-:Y:S02]  /*dab0*/  ISETP.GE.AND P2, PT, R22, R159, PT ;  /* 0x0000009f1600720c */ /* 0x000fe40003f46270 */
[----:B------:R-:W-:-:S02]  /*dac0*/  FSEL R5, R5, -INF , P0 ;  /* 0xff80000005057808 */ /* 0x000fc40000000000 */
[----:B------:R-:W-:Y:S01]  /*dad0*/  FSEL R101, R28, -INF , !P3 ;  /* 0xff8000001c657808 */ /* 0x000fe20005800000 */
[----:B------:R-:W-:Y:S01]  /*dae0*/  VIADD R28, R88, 0xffffffa0 ;  /* 0xffffffa0581c7836 */ /* 0x000fe20000000000 */
[----:B------:R-:W-:Y:S02]  /*daf0*/  ISETP.GE.AND P0, PT, R22, R157, PT ;  /* 0x0000009d1600720c */ /* 0x000fe40003f06270 */
[----:B------:R-:W-:Y:S01]  /*db00*/  FSEL R24, R5, -INF , !P6 ;  /* 0xff80000005187808 */ /* 0x000fe20007000000 */
[----:B------:R-:W-:Y:S01]  /*db10*/  VIADD R5, R88, 0xffffffa1 ;  /* 0xffffffa158057836 */ /* 0x000fe20000000000 */
[----:B------:R-:W-:Y:S02]  /*db20*/  FSEL R29, R29, -INF , P4 ;  /* 0xff8000001d1d7808 */ /* 0x000fe40002000000 */
[----:B------:R-:W-:Y:S02]  /*db30*/  FSEL R2, R2, -INF , P2 ;  /* 0xff80000002027808 */ /* 0x000fe40001000000 */
[----:B------:R-:W-:-:S02]  /*db40*/  ISETP.GE.AND P4, PT, R20, R159, PT ;  /* 0x0000009f1400720c */ /* 0x000fc40003f86270 */
[----:B------:R-:W-:Y:S02]  /*db50*/  ISETP.GE.AND P2, PT, R20, R157, PT ;  /* 0x0000009d1400720c */ /* 0x000fe40003f46270 */
[C---:B------:R-:W-:Y:S02]  /*db60*/  ISETP.GE.AND P3, PT, R22.reuse, R158, PT ;  /* 0x0000009e1600720c */ /* 0x040fe40003f66270 */
[----:B------:R-:W-:Y:S02]  /*db70*/  ISETP.GE.AND P6, PT, R22, R156, PT ;  /* 0x0000009c1600720c */ /* 0x000fe40003fc6270 */
[----:B------:R-:W-:Y:S02]  /*db80*/  FSEL R120, R29, -INF , !P5 ;  /* 0xff8000001d787808 */ /* 0x000fe40006800000 */
[----:B------:R-:W-:Y:S02]  /*db90*/  FSEL R6, R6, -INF , P0 ;  /* 0xff80000006067808 */ /* 0x000fe40000000000 */
[----:B------:R-:W-:-:S02]  /*dba0*/  ISETP.GE.AND P5, PT, R20, R158, PT ;  /* 0x0000009e1400720c */ /* 0x000fc40003fa6270 */
[----:B------:R-:W-:Y:S02]  /*dbb0*/  ISETP.GE.AND P0, PT, R28, R159, PT ;  /* 0x0000009f1c00720c */ /* 0x000fe40003f06270 */
[----:B------:R-:W-:Y:S02]  /*dbc0*/  FSEL R16, R16, -INF , P4 ;  /* 0xff80000010107808 */ /* 0x000fe40002000000 */
[----:B------:R-:W-:Y:S02]  /*dbd0*/  FSEL R7, R7, -INF , P2 ;  /* 0xff80000007077808 */ /* 0x000fe40001000000 */
[----:B------:R-:W-:Y:S02]  /*dbe0*/  ISETP.GE.AND P4, PT, R28, R157, PT ;  /* 0x0000009d1c00720c */ /* 0x000fe40003f86270 */
[----:B------:R-:W-:Y:S02]  /*dbf0*/  ISETP.GE.AND P2, PT, R5, R159, PT ;  /* 0x0000009f0500720c */ /* 0x000fe40003f46270 */
[----:B------:R-:W-:Y:S01]  /*dc00*/  FSEL R22, R2, -INF , !P3 ;  /* 0xff80000002167808 */ /* 0x000fe20005800000 */
[----:B------:R-:W-:Y:S01]  /*dc10*/  VIADD R2, R88, 0xffffffa8 ;  /* 0xffffffa858027836 */ /* 0x000fe20000000000 */
[----:B------:R-:W-:-:S02]  /*dc20*/  ISETP.GE.AND P3, PT, R20, R156, PT ;  /* 0x0000009c1400720c */ /* 0x000fc40003f66270 */
[----:B------:R-:W-:Y:S02]  /*dc30*/  FSEL R105, R6, -INF , !P6 ;  /* 0xff80000006697808 */ /* 0x000fe40007000000 */
[----:B------:R-:W-:Y:S02]  /*dc40*/  ISETP.GE.AND P6, PT, R28, R158, PT ;  /* 0x0000009e1c00720c */ /* 0x000fe40003fc6270 */
[----:B------:R-:W-:Y:S02]  /*dc50*/  FSEL R20, R16, -INF , !P5 ;  /* 0xff80000010147808 */ /* 0x000fe40006800000 */
[----:B------:R-:W-:Y:S02]  /*dc60*/  FSEL R17, R17, -INF , P0 ;  /* 0xff80000011117808 */ /* 0x000fe40000000000 */
[----:B------:R-:W-:Y:S02]  /*dc70*/  ISETP.GE.AND P5, PT, R28, R156, PT ;  /* 0x0000009c1c00720c */ /* 0x000fe40003fa6270 */
[----:B------:R-:W-:-:S02]  /*dc80*/  ISETP.GE.AND P0, PT, R5, R158, PT ;  /* 0x0000009e0500720c */ /* 0x000fc40003f06270 */
[----:B------:R-:W-:Y:S02]  /*dc90*/  FSEL R25, R25, -INF , P4 ;  /* 0xff80000019197808 */ /* 0x000fe40002000000 */
[----:B------:R-:W-:Y:S02]  /*dca0*/  FSEL R19, R19, -INF , P2 ;  /* 0xff80000013137808 */ /* 0x000fe40001000000 */
[----:B------:R-:W-:Y:S02]  /*dcb0*/  FSEL R122, R7, -INF , !P3 ;  /* 0xff800000077a7808 */ /* 0x000fe40005800000 */
[----:B------:R-:W-:Y:S02]  /*dcc0*/  FSEL R164, R17, -INF , !P6 ;  /* 0xff80000011a47808 */ /* 0x000fe40007000000 */
[C---:B------:R-:W-:Y:S02]  /*dcd0*/  ISETP.GE.AND P3, PT, R5.reuse, R157, PT ;  /* 0x0000009d0500720c */ /* 0x040fe40003f66270 */
[----:B------:R-:W-:Y:S01]  /*dce0*/  ISETP.GE.AND P6, PT, R5, R156, PT ;  /* 0x0000009c0500720c */ /* 0x000fe20003fc6270 */
[----:B------:R-:W-:Y:S01]  /*dcf0*/  VIADD R5, R88, 0xffffffa9 ;  /* 0xffffffa958057836 */ /* 0x000fe20000000000 */
        /* <DEDUP_REMOVED lines=8> */
[----:B------:R-:W-:Y:S02]  /*dd80*/  FSEL R12, R12, -INF , P4 ;  /* 0xff8000000c0c7808 */ /* 0x000fe40002000000 */
[-C--:B------:R-:W-:Y:S02]  /*dd90*/  ISETP.GE.AND P3, PT, R5, R159.reuse, PT ;  /* 0x0000009f0500720c */ /* 0x080fe40003f66270 */
        /* <DEDUP_REMOVED lines=19> */
[----:B------:R-:W-:Y:S02]  /*ded0*/  ISETP.GE.AND P3, PT, R5, R156, PT ;  /* 0x0000009c0500720c */ /* 0x000fe40003f66270 */
[----:B------:R-:W-:Y:S02]  /*dee0*/  FMNMX3.FTZ R5, R86, R30, R11, !PT ;  /* 0x0000001e56057276 */ /* 0x000fe4000781000b */
[----:B------:R-:W-:Y:S02]  /*def0*/  FSEL R21, R21, -INF , P4 ;  /* 0xff80000015157808 */ /* 0x000fe40002000000 */
[----:B------:R-:W-:-:S02]  /*df00*/  FMNMX3.FTZ R5, R5, R34, R92, !PT ;  /* 0x0000002205057276 */ /* 0x000fc4000781005c */
[----:B------:R-:W-:Y:S01]  /*df10*/  ISETP.GE.AND P4, PT, R2, R156, PT ;  /* 0x0000009c0200720c */ /* 0x000fe20003f86270 */
[C---:B------:R-:W-:Y:S01]  /*df20*/  VIADD R2, R88.reuse, 0xffffffb8 ;  /* 0xffffffb858027836 */ /* 0x040fe20000000000 */
[----:B------:R-:W-:Y:S01]  /*df30*/  FMNMX3.FTZ R7, R5, R26, R24, !PT ;  /* 0x0000001a05077276 */ /* 0x000fe20007810018 */
[----:B------:R-:W-:Y:S01]  /*df40*/  VIADD R88, R88, 0xffffffb9 ;  /* 0xffffffb958587836 */ /* 0x000fe20000000000 */
[----:B------:R-:W-:Y:S02]  /*df50*/  FMNMX3.FTZ R5, R3, R14, R8, !PT ;  /* 0x0000000e03057276 */ /* 0x000fe40007810008 */
[----:B------:R-:W-:Y:S02]  /*df60*/  FSEL R9, R9, -INF , P2 ;  /* 0xff80000009097808 */ /* 0x000fe40001000000 */
[----:B------:R-:W-:Y:S02]  /*df70*/  ISETP.GE.AND P2, PT, R2, R159, PT ;  /* 0x0000009f0200720c */ /* 0x000fe40003f46270 */
[----:B------:R-:W-:-:S02]  /*df80*/  FMNMX3.FTZ R5, R5, R10, R4, !PT ;  /* 0x0000000a05057276 */ /* 0x000fc40007810004 */
[----:B------:R-:W-:Y:S02]  /*df90*/  FSEL R32, R32, -INF , P0 ;  /* 0xff80000020207808 */ /* 0x000fe40000000000 */
[----:B------:R-:W-:Y:S02]  /*dfa0*/  ISETP.GE.AND P0, PT, R2, R158, PT ;  /* 0x0000009e0200720c */ /* 0x000fe40003f06270 */
[----:B------:R-:W-:Y:S02]  /*dfb0*/  FSEL R35, R35, -INF , P2 ;  /* 0xff80000023237808 */ /* 0x000fe40001000000 */
[----:B------:R-:W-:Y:S02]  /*dfc0*/  FMNMX3.FTZ R7, R7, R22, R20, !PT ;  /* 0x0000001607077276 */ /* 0x000fe40007810014 */
[----:B------:R-:W-:Y:S02]  /*dfd0*/  FMNMX3.FTZ R5, R5, R101, R120, !PT ;  /* 0x0000006505057276 */ /* 0x000fe40007810078 */
[----:B------:R-:W-:-:S02]  /*dfe0*/  FSEL R112, R9, -INF , !P6 ;  /* 0xff80000009707808 */ /* 0x000fc40007000000 */
[----:B------:R-:W-:Y:S02]  /*dff0*/  ISETP.GE.AND P6, PT, R2, R157, PT ;  /* 0x0000009d0200720c */ /* 0x000fe40003fc6270 */
[----:B------:R-:W-:Y:S02]  /*e000*/  FSEL R110, R35, -INF , !P0 ;  /* 0xff800000236e7808 */ /* 0x000fe40004000000 */
[----:B------:R-:W-:Y:S02]  /*e010*/  ISETP.GE.AND P0, PT, R88, R159, PT ;  /* 0x0000009f5800720c */ /* 0x000fe40003f06270 */
[----:B------:R-:W-:Y:S02]  /*e020*/  FMNMX3.FTZ R7, R7, R164, R162, !PT ;  /* 0x000000a407077276 */ /* 0x000fe400078100a2 */
[----:B------:R-:W-:Y:S02]  /*e030*/  FMNMX3.FTZ R5, R5, R105, R122, !PT ;  /* 0x0000006905057276 */ /* 0x000fe4000781007a */
[----:B------:R-:W-:-:S02]  /*e040*/  FSEL R33, R33, -INF , P6 ;  /* 0xff80000021217808 */ /* 0x000fc40003000000 */
[C---:B------:R-:W-:Y:S02]  /*e050*/  ISETP.GE.AND P6, PT, R88.reuse, R158, PT ;  /* 0x0000009e5800720c */ /* 0x040fe40003fc6270 */
[----:B------:R-:W-:Y:S02]  /*e060*/  FSEL R31, R31, -INF , P0 ;  /* 0xff8000001f1f7808 */ /* 0x000fe40000000000 */
[----:B------:R-:W-:Y:S02]  /*e070*/  ISETP.GE.AND P0, PT, R88, R157, PT ;  /* 0x0000009d5800720c */ /* 0x000fe40003f06270 */
[----:B------:R-:W-:Y:S02]  /*e080*/  FMNMX3.FTZ R7, R7, R160, R154, !PT ;  /* 0x000000a007077276 */ /* 0x000fe4000781009a */
[----:B------:R-:W-:Y:S02]  /*e090*/  FSEL R124, R21, -INF , !P5 ;  /* 0xff800000157c7808 */ /* 0x000fe40006800000 */
[----:B------:R-:W-:-:S02]  /*e0a0*/  FMNMX3.FTZ R5, R5, R134, R130, !PT ;  /* 0x0000008605057276 */ /* 0x000fc40007810082 */
[----:B------:R-:W-:Y:S02]  /*e0b0*/  FSEL R108, R31, -INF , !P6 ;  /* 0xff8000001f6c7808 */ /* 0x000fe40007000000 */
[-C--:B------:R-:W-:Y:S02]  /*e0c0*/  ISETP.GE.AND P2, PT, R2, R156.reuse, PT ;  /* 0x0000009c0200720c */ /* 0x080fe40003f46270 */
[----:B------:R-:W-:Y:S02]  /*e0d0*/  ISETP.GE.AND P6, PT, R88, R156, PT ;  /* 0x0000009c5800720c */ /* 0x000fe40003fc6270 */
[----:B------:R-:W-:Y:S02]  /*e0e0*/  FSEL R94, R94, -INF , P0 ;  /* 0xff8000005e5e7808 */ /* 0x000fe40000000000 */
[----:B------:R-:W-:Y:S02]  /*e0f0*/  FMNMX3.FTZ R7, R7, R114, R112, !PT ;  /* 0x0000007207077276 */ /* 0x000fe40007810070 */
[----:B------:R-:W-:-:S02]  /*e100*/  FSEL R106, R15, -INF , !P4 ;  /* 0xff8000000f6a7808 */ /* 0x000fc40006000000 */
        /* <DEDUP_REMOVED lines=8> */
[----:B------:R-:W2:Y:S03]  /*e190*/  S2R R5, SR_TID.X ;  /* 0x0000000000057919 */ /* 0x000ea60000002100 */
[----:B------:R-:W4:Y:S01]  /*e1a0*/  SHFL.BFLY PT, R7, R6, 0x2, 0x1f ;  /* 0x0c401f0006077f89 */ /* 0x000f2200000e0000 */
[----:B-1----:R-:W-:-:S05]  /*e1b0*/  FMNMX.FTZ R9, R12, R9, !PT ;  /* 0x000000090c097209 */ /* 0x002fca0007810000 */
[----:B------:R-:W1:Y:S01]  /*e1c0*/  SHFL.BFLY PT, R32, R9, 0x1, 0x1f ;  /* 0x0c201f0009207f89 */ /* 0x000e6200000e0000 */
[----:B----4-:R-:W-:-:S05]  /*e1d0*/  FMNMX.FTZ R7, R6, R7, !PT ;  /* 0x0000000706077209 */ /* 0x010fca0007810000 */
[----:B------:R-:W4:Y:S01]  /*e1e0*/  SHFL.BFLY PT, R2, R7, 0x1, 0x1f ;  /* 0x0c201f0007027f89 */ /* 0x000f2200000e0000 */
[----:B-1----:R-:W-:-:S04]  /*e1f0*/  FMNMX.FTZ R32, R9, R32, !PT ;  /* 0x0000002009207209 */ /* 0x002fc80007810000 */
[----:B------:R-:W-:Y:S01]  /*e200*/  FSETP.NEU.FTZ.AND P2, PT, R32, -INF , PT ;  /* 0xff8000002000780b */ /* 0x000fe20003f5d000 */
[----:B---3--:R-:W-:-:S05]  /*e210*/  FMUL.FTZ R99, R98, R32 ;  /* 0x0000002062637220 */ /* 0x008fca0000410000 */
[----:B------:R-:W-:Y:S02]  /*e220*/  FSEL R99, R99, RZ, P2 ;  /* 0x000000ff63637208 */ /* 0x000fe40001000000 */
[----:B----4-:R-:W-:Y:S02]  /*e230*/  FMNMX.FTZ R2, R7, R2, !PT ;  /* 0x0000000207027209 */ /* 0x010fe40007810000 */
[----:B------:R-:W-:Y:S01]  /*e240*/  FSEL R7, R32, RZ, P2 ;  /* 0x000000ff20077208 */ /* 0x000fe20001000000 */
[--C-:B------:R-:W-:Y:S01]  /*e250*/  FFMA.FTZ R35, R34, R98, -R99.reuse ;  /* 0x0000006222237223 */ /* 0x100fe20000010863 */
[----:B------:R-:W-:Y:S01]  /*e260*/  FSETP.NEU.FTZ.AND P0, PT, R2, -INF , PT ;  /* 0xff8000000200780b */ /* 0x000fe20003f1d000 */
[----:B------:R-:W-:Y:S01]  /*e270*/  FMUL.FTZ R97, R98, R2 ;  /* 0x0000000262617220 */ /* 0x000fe20000410000 */
[----:B--2---:R-:W-:Y:S01]  /*e280*/  LOP3.LUT P2, RZ, R5, 0x4, RZ, 0xc0, !PT ;  /* 0x0000000405ff7812 */ /* 0x004fe2000784c0ff */
[-CC-:B------:R-:W-:Y:S01]  /*e290*/  FFMA.FTZ R34, R92, R98.reuse, -R99.reuse ;  /* 0x000000625c227223 */ /* 0x180fe20000010863 */
[----:B------:R-:W-:Y:S01]  /*e2a0*/  FSEL R6, R2, RZ, P0 ;  /* 0x000000ff02067208 */ /* 0x000fe20000000000 */
[-C--:B------:R-:W-:Y:S01]  /*e2b0*/  FFMA.FTZ R88, R11, R98.reuse, -R99 ;  /* 0x000000620b587223 */ /* 0x080fe20000010863 */
[----:B------:R-:W-:Y:S01]  /*e2c0*/  FSEL R97, R97, RZ, P0 ;  /* 0x000000ff61617208 */ /* 0x000fe20000000000 */
[----:B------:R-:W-:Y:S01]  /*e2d0*/  FADD.FTZ R7, R86, -R7 ;  /* 0x8000000756077221 */ /* 0x000fe20000010000 */
[-C--:B------:R-:W-:Y:S01]  /*e2e0*/  FFMA.FTZ R94, R30, R98.reuse, -R99 ;  /* 0x000000621e5e7223 */ /* 0x080fe20000010863 */
[----:B------:R-:W-:Y:S01]  /*e2f0*/  FADD.FTZ R9, R3, -R6 ;  /* 0x8000000603097221 */ /* 0x000fe20000010000 */
[----:B------:R-:W-:Y:S01]  /*e300*/  MUFU.EX2 R35, R35 ;  /* 0x0000002300237308 */ /* 0x000fe20000000800 */
[----:B------:R-:W-:Y:S01]  /*e310*/  FFMA.FTZ R16, R4, R98, -R97 ;  /* 0x0000006204107223 */ /* 0x000fe20000010861 */
[----:B------:R-:W-:-:S02]  /*e320*/  VIADD R4, R0, 0x6000 ;  /* 0x0000600000047836 */ /* 0x000fc40000000000 */
[-CC-:B------:R-:W-:Y:S01]  /*e330*/  FFMA.FTZ R92, R14, R98.reuse, -R97.reuse ;  /* 0x000000620e5c7223 */ /* 0x180fe20000010861 */
[-CC-:B------:R-:W-:Y:S01]  /*e340*/  FFMA.FTZ R33, R8, R98.reuse, -R97.reuse ;  /* 0x0000006208217223 */ /* 0x180fe20000010861 */
[----:B------:R-:W1:Y:S01]  /*e350*/  LDSM.16.MT88.4 R12, [R0+0x6000] ;  /* 0x00600000000c783b */ /* 0x000e620000004200 */
[----:B------:R-:W-:Y:S02]  /*e360*/  @P2 VIADD R96, R4, 0xffffffe0 ;  /* 0xffffffe004602836 */ /* 0x000fe40000000000 */
[-C--:B------:R-:W-:Y:S01]  /*e370*/  FFMA.FTZ R5, R10, R98.reuse, -R97 ;  /* 0x000000620a057223 */ /* 0x080fe20000010861 */
[C---:B------:R-:W-:Y:S01]  /*e380*/  FMUL.FTZ R91, R98.reuse, R9 ;  /* 0x00000009625b7220 */ /* 0x040fe20000410000 */
        /* <DEDUP_REMOVED lines=9> */
[----:B------:R-:W4:Y:S01]  /*e420*/  MUFU.EX2 R34, R34 ;  /* 0x0000002200227308 */ /* 0x000f220000000800 */
[-CC-:B------:R-:W-:Y:S01]  /*e430*/  FFMA.FTZ R105, R105, R98.reuse, -R97.reuse ;  /* 0x0000006269697223 */ /* 0x180fe20000010861 */
[-C--:B------:R-:W-:Y:S01]  /*e440*/  FFMA.FTZ R122, R122, R98.reuse, -R97 ;  /* 0x000000627a7a7223 */ /* 0x080fe20000010861 */
[----:B------:R-:W-:Y:S01]  /*e450*/  LDSM.16.MT88.4 R24, [R0+0x6400] ;  /* 0x006400000018783b */ /* 0x000fe20000004200 */
[----:B------:R-:W-:Y:S01]  /*e460*/  MUFU.EX2 R92, R92 ;  /* 0x0000005c005c7308 */ /* 0x000fe20000000800 */
[-CC-:B------:R-:W-:Y:S01]  /*e470*/  FFMA.FTZ R111, R162, R98.reuse, -R99.reuse ;  /* 0x00000062a26f7223 */ /* 0x180fe20000010863 */
[-C--:B------:R-:W-:Y:S01]  /*e480*/  FFMA.FTZ R109, R154, R98.reuse, -R99 ;  /* 0x000000629a6d7223 */ /* 0x080fe20000010863 */
[-CC-:B------:R-:W-:Y:S01]  /*e490*/  FFMA.FTZ R113, R130, R98.reuse, -R97.reuse ;  /* 0x0000006282717223 */ /* 0x180fe20000010861 */
[----:B------:R-:W5:Y:S01]  /*e4a0*/  MUFU.EX2 R33, R33 ;  /* 0x0000002100217308 */ /* 0x000f620000000800 */
[--C-:B------:R-:W-:Y:S01]  /*e4b0*/  FFMA.FTZ R115, R126, R98, -R97.reuse ;  /* 0x000000627e737223 */ /* 0x100fe20000010861 */
[----:B---3--:R-:W-:Y:S01]  /*e4c0*/  F2FP.BF16.F32.PACK_AB R4, R88, R94 ;  /* 0x0000005e5804723e */ /* 0x008fe200000010ff */
[-C--:B------:R-:W-:Y:S01]  /*e4d0*/  FFMA.FTZ R124, R124, R98.reuse, -R97 ;  /* 0x000000627c7c7223 */ /* 0x080fe20000010861 */
[----:B------:R5:W-:Y:S01]  /*e4e0*/  MUFU.EX2 R86, R5 ;  /* 0x0000000500567308 */ /* 0x000be20000000800 */
[-CC-:B------:R-:W-:Y:S01]  /*e4f0*/  FFMA.FTZ R164, R164, R98.reuse, -R99.reuse ;  /* 0x00000062a4a47223 */ /* 0x180fe20000010863 */
[----:B----4-:R-:W-:Y:S01]  /*e500*/  F2FP.BF16.F32.PACK_AB R6, R34, R35 ;  /* 0x000000232206723e */ /* 0x010fe200000010ff */
[-C--:B------:R-:W-:Y:S01]  /*e510*/  FFMA.FTZ R160, R160, R98.reuse, -R99 ;  /* 0x00000062a0a07223 */ /* 0x080fe20000010863 */
[----:B------:R3:W4:Y:S01]  /*e520*/  MUFU.EX2 R3, R16 ;  /* 0x0000001000037308 */ /* 0x0007220000000800 */
[-C--:B------:R-:W-:Y:S01]  /*e530*/  FFMA.FTZ R134, R134, R98.reuse, -R97 ;  /* 0x0000006286867223 */ /* 0x080fe20000010861 */
[-C--:B------:R-:W-:Y:S01]  /*e540*/  FFMA.FTZ R117, R108, R98.reuse, -R99 ;  /* 0x000000626c757223 */ /* 0x080fe20000010863 */
[-C--:B------:R-:W-:Y:S01]  /*e550*/  FFMA.FTZ R119, R104, R98.reuse, -R97 ;  /* 0x0000006268777223 */ /* 0x080fe20000010861 */
[----:B------:R-:W1:Y:S01]  /*e560*/  MUFU.EX2 R95, R95 ;  /* 0x0000005f005f7308 */ /* 0x000e620000000800 */
[-CC-:B------:R-:W-:Y:S01]  /*e570*/  FFMA.FTZ R114, R114, R98.reuse, -R99.reuse ;  /* 0x0000006272727223 */ /* 0x180fe20000010863 */
[-C--:B------:R-:W-:Y:S01]  /*e580*/  FFMA.FTZ R110, R110, R98.reuse, -R99 ;  /* 0x000000626e6e7223 */ /* 0x080fe20000010863 */
[-CC-:B------:R-:W-:Y:S01]  /*e590*/  FFMA.FTZ R106, R106, R98.reuse, -R97.reuse ;  /* 0x000000626a6a7223 */ /* 0x180fe20000010861 */
[----:B------:R-:W2:Y:S01]  /*e5a0*/  MUFU.EX2 R91, R91 ;  /* 0x0000005b005b7308 */ /* 0x000ea20000000800 */
[----:B------:R-:W-:Y:S01]  /*e5b0*/  FFMA.FTZ R102, R102, R98, -R97 ;  /* 0x0000006266667223 */ /* 0x000fe20000010861 */
[----:B-----5:R-:W-:-:S02]  /*e5c0*/  F2FP.BF16.F32.PACK_AB R5, R33, R92 ;  /* 0x0000005c2105723e */ /* 0x020fc400000010ff */
[----:B------:R-:W-:Y:S01]  /*e5d0*/  MUFU.EX2 R103, R103 ;  /* 0x0000006700677308 */ /* 0x000fe20000000800 */
[----:B---3--:R-:W3:Y:S01]  /*e5e0*/  LDSM.16.MT88.4 R16, [R0+0x7000] ;  /* 0x007000000010783b */ /* 0x008ee20000004200 */
[----:B----4-:R-:W-:Y:S02]  /*e5f0*/  F2FP.BF16.F32.PACK_AB R7, R3, R86 ;  /* 0x000000560307723e */ /* 0x010fe400000010ff */
[----:B------:R-:W4:Y:S01]  /*e600*/  MUFU.EX2 R118, R118 ;  /* 0x0000007600767308 */ /* 0x000f220000000800 */
[-C--:B-1----:R-:W-:Y:S01]  /*e610*/  FMUL.FTZ R80, R80, R95.reuse ;  /* 0x0000005f50507220 */ /* 0x082fe20000410000 */
        /* <DEDUP_REMOVED lines=24> */
[----:B------:R-:W1:Y:S02]  /*e7a0*/  LDSM.16.MT88.4 R12, [R96+0x1000] ;  /* 0x00100000600c783b */ /* 0x000e640000004200 */
        /* <DEDUP_REMOVED lines=16> */
[-C--:B------:R-:W-:Y:S01]  /*e8b0*/  FMUL.FTZ R40, R40, R95.reuse ;  /* 0x0000005f28287220 */ /* 0x080fe20000410000 */
[----:B------:R-:W-:Y:S01]  /*e8c0*/  FMUL.FTZ R41, R41, R95 ;  /* 0x0000005f29297220 */ /* 0x000fe20000410000 */
[-C--:B------:R-:W-:Y:S01]  /*e8d0*/  FMUL.FTZ R42, R42, R91.reuse ;  /* 0x0000005b2a2a7220 */ /* 0x080fe20000410000 */
[----:B------:R-:W-:Y:S01]  /*e8e0*/  FMUL.FTZ R43, R43, R91 ;  /* 0x0000005b2b2b7220 */ /* 0x000fe20000410000 */
[----:B------:R-:W-:Y:S01]  /*e8f0*/  MUFU.EX2 R116, R116 ;  /* 0x0000007400747308 */ /* 0x000fe20000000800 */
[-C--:B------:R-:W-:Y:S01]  /*e900*/  FMUL.FTZ R44, R44, R95.reuse ;  /* 0x0000005f2c2c7220 */ /* 0x080fe20000410000 */
[C---:B---3--:R-:W-:Y:S03]  /*e910*/  HMMA.16816.F32.BF16 R64, R4.reuse, R16, R64 ;  /* 0x000000100440723c */ /* 0x048fe60000041840 */
        /* <DEDUP_REMOVED lines=8> */
[----:B------:R-:W3:Y:S01]  /*e9a0*/  LDSM.16.MT88.4 R16, [R0+0x7400] ;  /* 0x007400000010783b */ /* 0x000ee20000004200 */
[----:B------:R-:W5:Y:S01]  /*e9b0*/  MUFU.EX2 R122, R122 ;  /* 0x0000007a007a7308 */ /* 0x000f620000000800 */
[-C--:B------:R-:W-:Y:S01]  /*e9c0*/  FMUL.FTZ R50, R50, R91.reuse ;  /* 0x0000005b32327220 */ /* 0x080fe20000410000 */
[----:B------:R-:W-:Y:S01]  /*e9d0*/  FMUL.FTZ R51, R51, R91 ;  /* 0x0000005b33337220 */ /* 0x000fe20000410000 */
[----:B------:R-:W-:Y:S01]  /*e9e0*/  FFMA.FTZ R95, R165, R95, R94 ;  /* 0x0000005fa55f7223 */ /* 0x000fe2000001005e */
[----:B------:R-:W-:Y:S01]  /*e9f0*/  MUFU.EX2 R162, R164 ;  /* 0x000000a400a27308 */ /* 0x000fe20000000800 */
[----:B------:R-:W-:Y:S01]  /*ea00*/  FFMA.FTZ R92, R163, R91, R92 ;  /* 0x0000005ba35c7223 */ /* 0x000fe2000001005c */
[----:B------:R-:W-:Y:S03]  /*ea10*/  HMMA.16816.F32.BF16 R44, R4, R28, R44 ;  /* 0x0000001c042c723c */ /* 0x000fe6000004182c */
[----:B------:R-:W-:Y:S01]  /*ea20*/  FADD.FTZ R88, R88, R95 ;  /* 0x0000005f58587221 */ /* 0x000fe20000010000 */
[----:B------:R-:W-:Y:S01]  /*ea30*/  MUFU.EX2 R111, R111 ;  /* 0x0000006f006f7308 */ /* 0x000fe20000000800 */
[----:B------:R-:W-:-:S02]  /*ea40*/  FADD.FTZ R33, R33, R92 ;  /* 0x0000005c21217221 */ /* 0x000fc40000010000 */
[----:B------:R-:W-:Y:S01]  /*ea50*/  FADD.FTZ R35, R35, R88 ;  /* 0x0000005823237221 */ /* 0x000fe20000010000 */
[----:B------:R-:W-:Y:S01]  /*ea60*/  MUFU.EX2 R154, R160 ;  /* 0x000000a0009a7308 */ /* 0x000fe20000000800 */
[----:B------:R-:W-:Y:S01]  /*ea70*/  FADD.FTZ R86, R86, R33 ;  /* 0x0000002156567221 */ /* 0x000fe20000010000 */
[C---:B-1----:R-:W-:Y:S03]  /*ea80*/  HMMA.16816.F32.BF16 R56, R4.reuse, R12, R56 ;  /* 0x0000000c0438723c */ /* 0x042fe60000041838 */
        /* <DEDUP_REMOVED lines=10> */
[C---:B--2---:R-:W-:Y:S03]  /*eb30*/  HMMA.16816.F32.BF16 R36, R4.reuse, R8, R36 ;  /* 0x000000080424723c */ /* 0x044fe60000041824 */
[-C--:B------:R-:W-:Y:S01]  /*eb40*/  FFMA.FTZ R9, R20, R98.reuse, -R99 ;  /* 0x0000006214097223 */ /* 0x080fe20000010863 */
[----:B------:R-:W-:Y:S01]  /*eb50*/  FFMA.FTZ R8, R101, R98, -R97 ;  /* 0x0000006265087223 */ /* 0x000fe20000010861 */
[----:B------:R-:W2:Y:S01]  /*eb60*/  LDSM.16.MT88.4 R20, [R96+0x400] ;  /* 0x000400006014783b */ /* 0x000ea20000004200 */
[----:B------:R-:W-:Y:S04]  /*eb70*/  MUFU.EX2 R124, R124 ;  /* 0x0000007c007c7308 */ /* 0x000fe80000000800 */
[----:B------:R-:W3:Y:S01]  /*eb80*/  MUFU.EX2 R101, R9 ;  /* 0x0000000900657308 */ /* 0x000ee20000000800 */
[C---:B------:R-:W-:Y:S03]  /*eb90*/  HMMA.16816.F32.BF16 R40, R4.reuse, R10, R40 ;  /* 0x0000000a0428723c */ /* 0x040fe60000041828 */
[----:B------:R3:W1:Y:S04]  /*eba0*/  MUFU.EX2 R120, R8 ;  /* 0x0000000800787308 */ /* 0x0006680000000800 */
[----:B------:R-:W-:Y:S01]  /*ebb0*/  MUFU.EX2 R108, R110 ;  /* 0x0000006e006c7308 */ /* 0x000fe20000000800 */
[----:B------:R-:W-:Y:S03]  /*ebc0*/  HMMA.16816.F32.BF16 R48, R4, R30, R48 ;  /* 0x0000001e0430723c */ /* 0x000fe60000041830 */
[----:B----4-:R-:W-:Y:S01]  /*ebd0*/  F2FP.BF16.F32.PACK_AB R4, R118, R103 ;  /* 0x000000677604723e */ /* 0x010fe200000010ff */
[----:B------:R-:W-:Y:S01]  /*ebe0*/  LDSM.16.MT88.4 R28, [R96+0x2400] ;  /* 0x00240000601c783b */ /* 0x000fe20000004200 */
[----:B-----5:R-:W-:Y:S01]  /*ebf0*/  F2FP.BF16.F32.PACK_AB R7, R122, R105 ;  /* 0x000000697a07723e */ /* 0x020fe200000010ff */
[----:B------:R-:W-:Y:S01]  /*ec00*/  MUFU.EX2 R117, R117 ;  /* 0x0000007500757308 */ /* 0x000fe20000000800 */
[----:B---3--:R-:W-:Y:S01]  /*ec10*/  F2FP.BF16.F32.PACK_AB R6, R101, R116 ;  /* 0x000000746506723e */ /* 0x008fe200000010ff */
[----:B------:R-:W-:-:S02]  /*ec20*/  FADD.FTZ R103, R103, R34 ;  /* 0x0000002267677221 */ /* 0x000fc40000010000 */
[----:B------:R-:W-:Y:S01]  /*ec30*/  MUFU.EX2 R104, R106 ;  /* 0x0000006a00687308 */ /* 0x000fe20000000800 */
[----:B------:R-:W3:Y:S01]  /*ec40*/  LDSM.16.MT88.4 R8, [R0+0x8400] ;  /* 0x008400000008783b */ /* 0x000ee20000004200 */
[C---:B-1----:R-:W-:Y:S01]  /*ec50*/  F2FP.BF16.F32.PACK_AB R5, R107.reuse, R120 ;  /* 0x000000786b05723e */ /* 0x042fe200000010ff */
[----:B------:R-:W-:Y:S01]  /*ec60*/  FADD.FTZ R120, R120, R3 ;  /* 0x0000000378787221 */ /* 0x000fe20000010000 */
[----:B------:R-:W-:Y:S01]  /*ec70*/  MUFU.EX2 R119, R119 ;  /* 0x0000007700777308 */ /* 0x000fe20000000800 */
[----:B------:R-:W-:Y:S01]  /*ec80*/  FADD.FTZ R103, R118, R103 ;  /* 0x0000006776677221 */ /* 0x000fe20000010000 */
[----:B------:R-:W-:Y:S02]  /*ec90*/  IMAD.MOV.U32 R3, RZ, RZ, R2 ;  /* 0x000000ffff037224 */ /* 0x000fe400078e0002 */
[----:B------:R-:W-:Y:S01]  /*eca0*/  FADD.FTZ R120, R107, R120 ;  /* 0x000000786b787221 */ /* 0x000fe20000010000 */
[----:B------:R-:W-:Y:S01]  /*ecb0*/  @P1 IMAD.MOV.U32 R3, RZ, RZ, R2 ;  /* 0x000000ffff031224 */ /* 0x000fe200078e0002 */
[----:B------:R-:W-:Y:S03]  /*ecc0*/  HMMA.16816.F32.BF16 R64, R4, R16, R64 ;  /* 0x000000100440723c */ /* 0x000fe60000041840 */
[----:B------:R-:W-:Y:S01]  /*ecd0*/  FADD.FTZ R116, R116, R103 ;  /* 0x0000006774747221 */ /* 0x000fe20000010000 */
[----:B------:R-:W-:-:S03]  /*ece0*/  FADD.FTZ R105, R105, R120 ;  /* 0x0000007869697221 */ /* 0x000fc60000010000 */
[----:B------:R-:W-:Y:S01]  /*ecf0*/  FADD.FTZ R101, R101, R116 ;  /* 0x0000007465657221 */ /* 0x000fe20000010000 */
[----:B------:R-:W-:Y:S01]  /*ed00*/  FADD.FTZ R105, R122, R105 ;  /* 0x000000697a697221 */ /* 0x000fe20000010000 */
        /* <DEDUP_REMOVED lines=32> */
[C---:B----4-:R-:W-:Y:S03]  /*ef10*/  HMMA.16816.F32.BF16 R56, R4.reuse, R12, R56 ;  /* 0x0000000c0438723c */ /* 0x050fe60000041838 */
[-C--:B------:R-:W-:Y:S01]  /*ef20*/  FFMA.FTZ R12, R112, R98.reuse, -R99 ;  /* 0x00000062700c7223 */ /* 0x080fe20000010863 */
[----:B------:R-:W-:Y:S01]  /*ef30*/  FFMA.FTZ R98, R100, R98, -R97 ;  /* 0x0000006264627223 */ /* 0x000fe20000010861 */
[----:B------:R-:W-:Y:S04]  /*ef40*/  MUFU.EX2 R112, R114 ;  /* 0x0000007200707308 */ /* 0x000fe80000000800 */
[----:B------:R4:W1:Y:S01]  /*ef50*/  MUFU.EX2 R99, R12 ;  /* 0x0000000c00637308 */ /* 0x0008620000000800 */
[C---:B-----5:R-:W-:Y:S03]  /*ef60*/  HMMA.16816.F32.BF16 R80, R4.reuse, R24, R80 ;  /* 0x000000180450723c */ /* 0x060fe60000041850 */
[----:B------:R-:W-:Y:S05]  /*ef70*/  MUFU.EX2 R97, R102 ;  /* 0x0000006600617308 */ /* 0x000fea0000000800 */
[C---:B------:R-:W-:Y:S01]  /*ef80*/  HMMA.16816.F32.BF16 R76, R4.reuse, R26, R76 ;  /* 0x0000001a044c723c */ /* 0x040fe2000004184c */
[----:B------:R-:W5:Y:S07]  /*ef90*/  LDSM.16.MT88.4 R24, [R0+0x6c00] ;  /* 0x006c00000018783b */ /* 0x000f6e0000004200 */
[C---:B--2---:R-:W-:Y:S08]  /*efa0*/  HMMA.16816.F32.BF16 R72, R4.reuse, R20, R72 ;  /* 0x000000140448723c */ /* 0x044ff00000041848 */
[C---:B------:R-:W-:Y:S01]  /*efb0*/  HMMA.16816.F32.BF16 R68, R4.reuse, R22, R68 ;  /* 0x000000160444723c */ /* 0x040fe20000041844 */
[----:B------:R2:W5:Y:S07]  /*efc0*/  LDSM.16.MT88.4 R20, [R0+0x7c00] ;  /* 0x007c00000014783b */ /* 0x00056e0000004200 */
[C---:B---3--:R-:W-:Y:S08]  /*efd0*/  HMMA.16816.F32.BF16 R36, R4.reuse, R8, R36 ;  /* 0x000000080424723c */ /* 0x048ff00000041824 */
[C---:B------:R-:W-:Y:S01]  /*efe0*/  HMMA.16816.F32.BF16 R40, R4.reuse, R10, R40 ;  /* 0x0000000a0428723c */ /* 0x040fe20000041828 */
[----:B------:R-:W-:Y:S01]  /*eff0*/  LDSM.16.MT88.4 R8, [R96+0x1c00] ;  /* 0x001c00006008783b */ /* 0x000fe20000004200 */
[----:B--2---:R-:W2:Y:S06]  /*f000*/  MUFU.EX2 R0, R98 ;  /* 0x0000006200007308 */ /* 0x004eac0000000800 */
[C---:B------:R-:W-:Y:S01]  /*f010*/  HMMA.16816.F32.BF16 R52, R4.reuse, R14, R52 ;  /* 0x0000000e0434723c */ /* 0x040fe20000041834 */
[----:B----4-:R-:W3:Y:S07]  /*f020*/  LDSM.16.MT88.4 R12, [R96+0xc00] ;  /* 0x000c0000600c783b */ /* 0x010eee0000004200 */
[C---:B------:R-:W-:Y:S08]  /*f030*/  HMMA.16816.F32.BF16 R44, R4.reuse, R28, R44 ;  /* 0x0000001c042c723c */ /* 0x040ff0000004182c */
[----:B------:R-:W-:Y:S03]  /*f040*/  HMMA.16816.F32.BF16 R48, R4, R30, R48 ;  /* 0x0000001e0430723c */ /* 0x000fe60000041830 */
[----:B-1----:R-:W-:Y:S01]  /*f050*/  F2FP.BF16.F32.PACK_AB R4, R99, R112 ;  /* 0x000000706304723e */ /* 0x002fe200000010ff */
        /* <DEDUP_REMOVED lines=9> */
[----:B------:R-:W-:Y:S03]  /*f0f0*/  HMMA.16816.F32.BF16 R36, R4, R16, R36 ;  /* 0x000000100424723c */ /* 0x000fe60000041824 */
[----:B------:R-:W-:Y:S01]  /*f100*/  FADD.FTZ R165, R117, R108 ;  /* 0x0000006c75a57221 */ /* 0x000fe20000010000 */
[----:B------:R-:W-:-:S04]  /*f110*/  FADD.FTZ R163, R0, R97 ;  /* 0x0000006100a37221 */ /* 0x000fc80000010000 */
[C---:B------:R-:W-:Y:S01]  /*f120*/  HMMA.16816.F32.BF16 R40, R4.reuse, R18, R40 ;  /* 0x000000120428723c */ /* 0x040fe20000041828 */
[----:B------:R-:W1:Y:S07]  /*f130*/  LDSM.16.MT88.4 R16, [R96+0x2c00] ;  /* 0x002c00006010783b */ /* 0x000e6e0000004200 */
[C---:B-----5:R-:W-:Y:S08]  /*f140*/  HMMA.16816.F32.BF16 R80, R4.reuse, R24, R80 ;  /* 0x000000180450723c */ /* 0x060ff00000041850 */
[C---:B------:R-:W-:Y:S08]  /*f150*/  HMMA.16816.F32.BF16 R76, R4.reuse, R26, R76 ;  /* 0x0000001a044c723c */ /* 0x040ff0000004184c */
[C---:B------:R-:W-:Y:S08]  /*f160*/  HMMA.16816.F32.BF16 R64, R4.reuse, R20, R64 ;  /* 0x000000140440723c */ /* 0x040ff00000041840 */
[C---:B------:R-:W-:Y:S08]  /*f170*/  HMMA.16816.F32.BF16 R60, R4.reuse, R22, R60 ;  /* 0x00000016043c723c */ /* 0x040ff0000004183c */
[C---:B---3--:R-:W-:Y:S08]  /*f180*/  HMMA.16816.F32.BF16 R72, R4.reuse, R12, R72 ;  /* 0x0000000c0448723c */ /* 0x048ff00000041848 */
[C---:B------:R-:W-:Y:S08]  /*f190*/  HMMA.16816.F32.BF16 R68, R4.reuse, R14, R68 ;  /* 0x0000000e0444723c */ /* 0x040ff00000041844 */
[C---:B------:R-:W-:Y:S08]  /*f1a0*/  HMMA.16816.F32.BF16 R56, R4.reuse, R8, R56 ;  /* 0x000000080438723c */ /* 0x040ff00000041838 */
[C---:B------:R-:W-:Y:S08]  /*f1b0*/  HMMA.16816.F32.BF16 R52, R4.reuse, R10, R52 ;  /* 0x0000000a0434723c */ /* 0x040ff00000041834 */
[C---:B-1----:R-:W-:Y:S08]  /*f1c0*/  HMMA.16816.F32.BF16 R44, R4.reuse, R16, R44 ;  /* 0x00000010042c723c */ /* 0x042ff0000004182c */
[----:B------:R-:W-:Y:S01]  /*f1d0*/  HMMA.16816.F32.BF16 R48, R4, R18, R48 ;  /* 0x000000120430723c */ /* 0x000fe20000041830 */
[----:B------:R-:W-:-:S04]  /*f1e0*/  NOP ;  /* 0x0000000000007918 */ /* 0x000fc80000000000 */
[----:B------:R-:W-:-:S15]  /*f1f0*/  @P1 BRA `(.L_x_10475) ;  /* 0x0000000000041947 */ /* 0x000fde0003800000 */
.L_x_10466:
[----:B------:R-:W-:-:S07]  /*f200*/  IADD3 R89, PT, PT, R93, -0x1, RZ ;  /* 0xffffffff5d597810 */ /* 0x000fce0007ffe0ff */
.L_x_10475:
[----:B------:R-:W-:Y:S05]  /*f210*/  BSYNC B2 ;  /* 0x0000000000027941 */ /* 0x000fea0003800000 */
.L_x_10465:
        /* <DEDUP_REMOVED lines=12> */
.L_x_10483:
        /* <DEDUP_REMOVED lines=78> */
.L_x_10478:
[----:B------:R-:W-:Y:S05]  /*f7c0*/  BSYNC.RECONVERGENT B0 ;  /* 0x0000000000007941 */ /* 0x000fea0003800200 */
.L_x_10477:
[----:B------:R-:W1:Y:S01]  /*f7d0*/  S2UR UR6, SR_CgaCtaId ;  /* 0x00000000000679c3 */ /* 0x000e620000008800 */
[----:B------:R-:W-:Y:S01]  /*f7e0*/  SHF.L.U32 R5, R3, 0x3, RZ ;  /* 0x0000000303057819 */ /* 0x000fe200000006ff */
[----:B------:R-:W-:Y:S01]  /*f7f0*/  UMOV UR7, 0x400 ;  /* 0x0000040000077882 */ /* 0x000fe20000000000 */
[----:B------:R-:W-:Y:S01]  /*f800*/  IADD3 R6, P0, PT, R155, R142, RZ ;  /* 0x0000008e9b067210 */ /* 0x000fe20007f1e0ff */
[----:B------:R-:W-:Y:S01]  /*f810*/  BSSY.RECONVERGENT B1, `(.L_x_10479) ;  /* 0x0000118000017945 */ /* 0x000fe20003800200 */
[----:B------:R-:W-:Y:S02]  /*f820*/  LOP3.LUT R4, R5, 0xc0, RZ, 0xc0, !PT ;  /* 0x000000c005047812 */ /* 0x000fe400078ec0ff */
[----:B------:R-:W-:Y:S02]  /*f830*/  IADD3.X R7, PT, PT, R154, R143, RZ, P0, !PT ;  /* 0x0000008f9a077210 */ /* 0x000fe400007fe4ff */
[--C-:B------:R-:W-:Y:S02]  /*f840*/  LOP3.LUT R4, R4, 0x18, R3.reuse, 0xf8, !PT ;  /* 0x0000001804047812 */ /* 0x100fe400078ef803 */
[----:B------:R-:W-:Y:S02]  /*f850*/  SHF.R.U32.HI R132, RZ, 0x1, R3 ;  /* 0x00000001ff847819 */ /* 0x000fe40000011603 */
[--C-:B------:R-:W-:Y:S02]  /*f860*/  LOP3.LUT R4, R4, 0x18, R5.reuse, 0x78, !PT ;  /* 0x0000001804047812 */ /* 0x100fe400078e7805 */
[C---:B------:R-:W-:Y:S02]  /*f870*/  SHF.L.U32 R8, R3.reuse, 0x4, RZ ;  /* 0x0000000403087819 */ /* 0x040fe400000006ff */
[----:B------:R-:W-:Y:S02]  /*f880*/  LOP3.LUT R4, R4, 0x1f20, R5, 0xf8, !PT ;  /* 0x00001f2004047812 */ /* 0x000fe400078ef805 */
[C---:B------:R-:W-:Y:S02]  /*f890*/  SHF.L.U32 R5, R3.reuse, 0x2, RZ ;  /* 0x0000000203057819 */ /* 0x040fe400000006ff */
[----:B------:R-:W-:Y:S02]  /*f8a0*/  SHF.L.U32 R135, R3, 0x5, RZ ;  /* 0x0000000503877819 */ /* 0x000fe400000006ff */
        /* <DEDUP_REMOVED lines=11> */
[----:B------:R-:W-:Y:S01]  /*f960*/  LDGSTS.E.BYPASS.LTC128B.128 [R164+0x6000], desc[UR4][R142.64] ;  /* 0x060000008ea47fae */ /* 0x000fe2000b981a04 */
[--C-:B------:R-:W-:Y:S02]  /*f970*/  LOP3.LUT R9, R4, 0x100, R135.reuse, 0xf8, !PT ;  /* 0x0000010004097812 */ /* 0x100fe400078ef887 */
[----:B------:R-:W-:Y:S02]  /*f980*/  LOP3.LUT R134, R134, R5, RZ, 0x3c, !PT ;  /* 0x0000000586867212 */ /* 0x000fe400078e3cff */
[----:B------:R-:W-:Y:S02]  /*f990*/  LOP3.LUT P2, RZ, R3, 0x4, RZ, 0xc0, !PT ;  /* 0x0000000403ff7812 */ /* 0x000fe4000784c0ff */
[----:B------:R-:W-:Y:S01]  /*f9a0*/  LOP3.LUT R4, R9, R134, RZ, 0xfc, !PT ;  /* 0x0000008609047212 */ /* 0x000fe200078efcff */
[----:B------:R-:W-:Y:S01]  /*f9b0*/  LDGSTS.E.BYPASS.LTC128B.128 [R164+0x7000], desc[UR4][R142.64+0x40] ;  /* 0x070000408ea47fae */ /* 0x000fe2000b981a04 */
[----:B------:R-:W-:Y:S02]  /*f9c0*/  IADD3 R161, PT, PT, R161, -0x1, RZ ;  /* 0xffffffffa1a17810 */ /* 0x000fe40007ffe0ff */
[----:B------:R-:W-:Y:S02]  /*f9d0*/  LEA R128, R4, UR6, 0x1 ;  /* 0x0000000604807c11 */ /* 0x000fe4000f8e08ff */
[----:B------:R-:W-:Y:S02]  /*f9e0*/  MOV R4, 0x20 ;  /* 0x0000002000047802 */ /* 0x000fe40000000f00 */
[----:B------:R-:W-:Y:S01]  /*f9f0*/  ISETP.GT.AND P0, PT, R161, R138, PT ;  /* 0x0000008aa100720c */ /* 0x000fe20003f04270 */
[----:B------:R-:W-:Y:S01]  /*fa00*/  LDGSTS.E.BYPASS.LTC128B.128 [R164+0x8000], desc[UR4][R142.64+0x80] ;  /* 0x080000808ea47fae */ /* 0x000fe2000b981a04 */
[----:B------:R-:W-:Y:S04]  /*fa10*/  SEL R4, R4, 0xffffffe0, !P2 ;  /* 0xffffffe004047807 */ /* 0x000fe80005000000 */
[----:B------:R-:W-:Y:S03]  /*fa20*/  IADD3 R86, PT, PT, R128, R4, RZ ;  /* 0x0000000480567210 */ /* 0x000fe60007ffe0ff */
[----:B------:R-:W-:Y:S08]  /*fa30*/  LDGSTS.E.BYPASS.LTC128B.128 [R164+0x6800], desc[UR4][R6.64] ;  /* 0x0680000006a47fae */ /* 0x000ff0000b981a04 */
[----:B------:R-:W-:Y:S08]  /*fa40*/  LDGSTS.E.BYPASS.LTC128B.128 [R164+0x7800], desc[UR4][R6.64+0x40] ;  /* 0x0780004006a47fae */ /* 0x000ff0000b981a04 */
[----:B------:R1:W-:Y:S08]  /*fa50*/  LDGSTS.E.BYPASS.LTC128B.128 [R164+0x8800], desc[UR4][R6.64+0x80] ;  /* 0x0880008006a47fae */ /* 0x0003f0000b981a04 */
[----:B------:R-:W-:Y:S08]  /*fa60*/  LDSM.16.M88.4 R32, [R128] ;  /* 0x000000008020783b */ /* 0x000ff00000000200 */
[----:B------:R-:W-:Y:S08]  /*fa70*/  LDSM.16.M88.4 R92, [R86] ;  /* 0x00000000565c783b */ /* 0x000ff00000000200 */
[----:B------:R-:W2:Y:S01]  /*fa80*/  LD.E R141, desc[UR4][R84.64+0x18c] ;  /* 0x00018c04548d7980 */ /* 0x000ea2000c101900 */
[----:B-1----:R-:W-:Y:S03]  /*fa90*/  LOP3.LUT R6, R135, 0xc0, RZ, 0xc0, !PT ;  /* 0x000000c087067812 */ /* 0x002fe600078ec0ff */
[----:B------:R-:W0:Y:S01]  /*faa0*/  LDGDEPBAR ;  /* 0x00000000000079af */ /* 0x000e220000000000 */
[----:B------:R-:W-:Y:S02]  /*fab0*/  LOP3.LUT R7, R8, 0x20, R135, 0xf8, !PT ;  /* 0x0000002008077812 */ /* 0x000fe400078ef887 */
[----:B------:R-:W-:Y:S04]  /*fac0*/  LOP3.LUT R6, R6, 0x8, R3, 0xf8, !PT ;  /* 0x0000000806067812 */ /* 0x000fe800078ef803 */
[----:B------:R-:W-:Y:S04]  /*fad0*/  LOP3.LUT R6, R7, R6, R5, 0xf6, !PT ;  /* 0x0000000607067212 */ /* 0x000fe800078ef605 */
[----:B------:R-:W-:Y:S04]  /*fae0*/  LEA R87, R6, UR6, 0x1 ;  /* 0x0000000606577c11 */ /* 0x000fe8000f8e08ff */
[----:B------:R-:W-:Y:S01]  /*faf0*/  IADD3 R3, PT, PT, R87, R4, RZ ;  /* 0x0000000457037210 */ /* 0x000fe20007ffe0ff */
[----:B------:R-:W1:Y:S08]  /*fb00*/  LDSM.16.M88.4 R8, [R87+0x3000] ;  /* 0x003000005708783b */ /* 0x000e700000000200 */
[----:B------:R-:W3:Y:S08]  /*fb10*/  LDSM.16.M88.4 R16, [R87+0x3400] ;  /* 0x003400005710783b */ /* 0x000ef00000000200 */
[----:B------:R-:W4:Y:S08]  /*fb20*/  LDSM.16.M88.4 R24, [R87+0x3800] ;  /* 0x003800005718783b */ /* 0x000f300000000200 */
[----:B------:R-:W5:Y:S08]  /*fb30*/  LDSM.16.M88.4 R88, [R87+0x3c00] ;  /* 0x003c00005758783b */ /* 0x000f700000000200 */
        /* <DEDUP_REMOVED lines=8> */
[----:B------:R-:W-:Y:S01]  /*fbc0*/  LDSM.16.M88.4 R112, [R87+0x4000] ;  /* 0x004000005770783b */ /* 0x000fe20000000200 */
        /* <DEDUP_REMOVED lines=17> */
[C---:B---3--:R-:W-:Y:S08]  /*fce0*/  HMMA.16816.F32.BF16 R28, R92.reuse, R108, R28 ;  /* 0x0000006c5c1c723c */ /* 0x048ff0000004181c */
[----:B------:R-:W-:Y:S01]  /*fcf0*/  HMMA.16816.F32.BF16 R32, R92, R110, R32 ;  /* 0x0000006e5c20723c */ /* 0x000fe20000041820 */
[----:B------:R-:W3:Y:S07]  /*fd00*/  LDSM.16.M88.4 R92, [R3+0x4800] ;  /* 0x00480000035c783b */ /* 0x000eee0000000200 */
[C---:B----4-:R-:W-:Y:S01]  /*fd10*/  HMMA.16816.F32.BF16 R4, R88.reuse, R112, R4 ;  /* 0x000000705804723c */ /* 0x050fe20000041804 */
[----:B------:R-:W4:Y:S07]  /*fd20*/  LDSM.16.M88.4 R108, [R3+0x4c00] ;  /* 0x004c0000036c783b */ /* 0x000f2e0000000200 */
[C---:B------:R-:W-:Y:S01]  /*fd30*/  HMMA.16816.F32.BF16 R8, R88.reuse, R114, R8 ;  /* 0x000000725808723c */ /* 0x040fe20000041808 */
[----:B------:R-:W-:Y:S07]  /*fd40*/  LDSM.16.M88.4 R112, [R128+0x2000] ;  /* 0x002000008070783b */ /* 0x000fee0000000200 */
[C---:B------:R-:W-:Y:S01]  /*fd50*/  HMMA.16816.F32.BF16 R12, R88.reuse, R116, R12 ;  /* 0x00000074580c723c */ /* 0x040fe2000004180c */
[----:B------:R-:W-:Y:S07]  /*fd60*/  LDSM.16.M88.4 R128, [R3+0x5000] ;  /* 0x005000000380783b */ /* 0x000fee0000000200 */
        /* <DEDUP_REMOVED lines=8> */
[C---:B------:R-:W-:Y:S01]  /*fdf0*/  HMMA.16816.F32.BF16 R4, R104.reuse, R120, R4 ;  /* 0x000000786804723c */ /* 0x040fe20000041804 */
[----:B------:R-:W5:Y:S07]  /*fe00*/  LDSM.16.M88.4 R100, [R87+0x5c00] ;  /* 0x005c00005764783b */ /* 0x000f6e0000000200 */
[C---:B------:R-:W-:Y:S01]  /*fe10*/  HMMA.16816.F32.BF16 R8, R104.reuse, R122, R8 ;  /* 0x0000007a6808723c */ /* 0x040fe20000041808 */
[----:B------:R-:W2:Y:S07]  /*fe20*/  LDSM.16.M88.4 R120, [R86+0x2000] ;  /* 0x002000005678783b */ /* 0x000eae0000000200 */
[C---:B------:R-:W-:Y:S08]  /*fe30*/  HMMA.16816.F32.BF16 R12, R104.reuse, R124, R12 ;  /* 0x0000007c680c723c */ /* 0x040ff0000004180c */
[C---:B------:R-:W-:Y:S08]  /*fe40*/  HMMA.16816.F32.BF16 R16, R104.reuse, R126, R16 ;  /* 0x0000007e6810723c */ /* 0x040ff00000041810 */
        /* <DEDUP_REMOVED lines=13> */
[C---:B--2---:R-:W-:Y:S08]  /*ff20*/  HMMA.16816.F32.BF16 R4, R120.reuse, R128, R4 ;  /* 0x000000807804723c */ /* 0x044ff00000041804 */
        /* <DEDUP_REMOVED lines=18> */
[----:B------:R-:W4:Y:S10]  /*10050*/  MUFU.TANH R95, R10 ;  /* 0x0000000a005f7308 */ /* 0x000f340000002400 */
[----:B------:R5:W2:Y:S10]  /*10060*/  MUFU.TANH R96, R11 ;  /* 0x0000000b00607308 */ /* 0x000ab40000002400 */
[----:B------:R-:W2:Y:S01]  /*10070*/  MUFU.TANH R92, R92 ;  /* 0x0000005c005c7308 */ /* 0x000ea20000002400 */
[C---:B-1----:R-:W-:Y:S09]  /*10080*/  HMMA.16816.F32.BF16 R20, R120.reuse, R4, R20 ;  /* 0x000000047814723c */ /* 0x042ff20000041814 */
[----:B------:R-:W1:Y:S01]  /*10090*/  MUFU.TANH R93, R93 ;  /* 0x0000005d005d7308 */ /* 0x000e620000002400 */
[----:B-----5:R5:W3:Y:S01]  /*100a0*/  LDSM.16.M88.4 R8, [R3+0x5c00] ;  /* 0x005c00000308783b */ /* 0x020ae20000000200 */
[----:B------:R-:W-:Y:S04]  /*100b0*/  DEPBAR.LE SB0, 0x0 ;  /* 0x000080000000791a */ /* 0x000fe80000000000 */
[C---:B------:R-:W-:Y:S04]  /*100c0*/  HMMA.16816.F32.BF16 R24, R120.reuse, R6, R24 ;  /* 0x000000067818723c */ /* 0x040fe80000041818 */
[----:B------:R-:W1:Y:S01]  /*100d0*/  MUFU.TANH R94, R94 ;  /* 0x0000005e005e7308 */ /* 0x000e620000002400 */
[----:B------:R-:W-:Y:S01]  /*100e0*/  BAR.SYNC.DEFER_BLOCKING 0x0 ;  /* 0x0000000000007b1d */ /* 0x000fe20000010000 */
[-C--:B------:R-:W-:Y:S01]  /*100f0*/  FMUL.FTZ R5, R17, R141.reuse ;  /* 0x0000008d11057220 */ /* 0x080fe20000410000 */
[-C--:B------:R-:W-:Y:S01]  /*10100*/  FMUL.FTZ R4, R16, R141.reuse ;  /* 0x0000008d10047220 */ /* 0x080fe20000410000 */
[-C--:B------:R-:W-:Y:S01]  /*10110*/  FMUL.FTZ R17, R19, R141.reuse ;  /* 0x0000008d13117220 */ /* 0x080fe20000410000 */
[-C--:B------:R-:W-:Y:S05]  /*10120*/  FMUL.FTZ R16, R18, R141.reuse ;  /* 0x0000008d12107220 */ /* 0x080fea0000410000 */
[----:B------:R1:W1:Y:S01]  /*10130*/  MUFU.TANH R88, R87 ;  /* 0x0000005700587308 */ /* 0x0002620000002400 */
[-C--:B------:R-:W-:Y:S01]  /*10140*/  FMUL.FTZ R20, R20, R141.reuse ;  /* 0x0000008d14147220 */ /* 0x080fe20000410000 */
[-C--:B------:R-:W-:Y:S08]  /*10150*/  FMUL.FTZ R6, R23, R141.reuse ;  /* 0x0000008d17067220 */ /* 0x080ff00000410000 */
[----:B------:R1:W1:Y:S01]  /*10160*/  MUFU.TANH R12, R97 ;  /* 0x00000061000c7308 */ /* 0x0002620000002400 */
[-C--:B-----5:R-:W-:Y:S01]  /*10170*/  FMUL.FTZ R3, R21, R141.reuse ;  /* 0x0000008d15037220 */ /* 0x0a0fe20000410000 */
[-C--:B------:R-:W-:Y:S01]  /*10180*/  FMUL.FTZ R21, R22, R141.reuse ;  /* 0x0000008d16157220 */ /* 0x080fe20000410000 */
[-C--:B------:R-:W-:Y:S01]  /*10190*/  FMUL.FTZ R7, R24, R141.reuse ;  /* 0x0000008d18077220 */ /* 0x080fe20000410000 */
[-C--:B------:R-:W-:Y:S06]  /*101a0*/  FMUL.FTZ R18, R27, R141.reuse ;  /* 0x0000008d1b127220 */ /* 0x080fec0000410000 */
[----:B------:R-:W1:Y:S10]  /*101b0*/  MUFU.TANH R13, R13 ;  /* 0x0000000d000d7308 */ /* 0x000e740000002400 */
[----:B------:R-:W1:Y:S01]  /*101c0*/  MUFU.TANH R14, R14 ;  /* 0x0000000e000e7308 */ /* 0x000e620000002400 */
[C---:B---3--:R-:W-:Y:S03]  /*101d0*/  HMMA.16816.F32.BF16 R28, R120.reuse, R8, R28 ;  /* 0x00000008781c723c */ /* 0x048fe6000004181c */
[-C--:B------:R-:W-:Y:S01]  /*101e0*/  FMUL.FTZ R8, R25, R141.reuse ;  /* 0x0000008d19087220 */ /* 0x080fe20000410000 */
[-C--:B------:R-:W-:Y:S05]  /*101f0*/  FMUL.FTZ R9, R26, R141.reuse ;  /* 0x0000008d1a097220 */ /* 0x080fea0000410000 */
[----:B------:R-:W3:Y:S01]  /*10200*/  MUFU.TANH R15, R15 ;  /* 0x0000000f000f7308 */ /* 0x000ee20000002400 */
[----:B------:R-:W-:Y:S09]  /*10210*/  HMMA.16816.F32.BF16 R32, R120, R10, R32 ;  /* 0x0000000a7820723c */ /* 0x000ff20000041820 */
        /* <DEDUP_REMOVED lines=42> */
[----:B-1----:R-:W-:Y:S01]  /*104c0*/  VIADD R29, R160, 0xffffff80 ;  /* 0xffffff80a01d7836 */ /* 0x002fe20000000000 */
        /* <DEDUP_REMOVED lines=62> */
.L_x_10482:
[----:B------:R-:W-:Y:S05]  /*108b0*/  BSYNC.RECONVERGENT B0 ;  /* 0x0000000000007941 */ /* 0x000fea0003800200 */
.L_x_10481:
        /* <DEDUP_REMOVED lines=13> */
.L_x_10480:
[----:B------:R-:W-:Y:S05]  /*10990*/  BSYNC.RECONVERGENT B1 ;  /* 0x0000000000017941 */ /* 0x000fea0003800200 */
.L_x_10479:
[----:B-1----:R-:W3:Y:S01]  /*109a0*/  LD.E R87, desc[UR4][R84.64+0xdc] ;  /* 0x0000dc0454577980 */ /* 0x002ee2000c101900 */
[C---:B------:R-:W-:Y:S01]  /*109b0*/  VIADD R32, R162.reuse, 0xffffffe1 ;  /* 0xffffffe1a2207836 */ /* 0x040fe20000000000 */
[C---:B------:R-:W-:Y:S01]  /*109c0*/  ISETP.GE.AND P1, PT, R162.reuse, R159, PT ;  /* 0x0000009fa200720c */ /* 0x040fe20003f26270 */
[C---:B--2---:R-:W-:Y:S01]  /*109d0*/  VIADD R22, R162.reuse, 0xffffffe0 ;  /* 0xffffffe0a2167836 */ /* 0x044fe20000000000 */
[C---:B------:R-:W-:Y:S01]  /*109e0*/  ISETP.GE.AND P6, PT, R162.reuse, R157, PT ;  /* 0x0000009da200720c */ /* 0x040fe20003fc6270 */
[----:B------:R-:W-:Y:S01]  /*109f0*/  VIADD R26, R162, 0xffffffe9 ;  /* 0xffffffe9a21a7836 */ /* 0x000fe20000000000 */
[----:B------:R-:W-:Y:S01]  /*10a00*/  ISETP.GE.AND P4, PT, R32, R159, PT ;  /* 0x0000009f2000720c */ /* 0x000fe20003f86270 */
[----:B------:R-:W-:Y:S01]  /*10a10*/  VIADD R25, R162, 0xfffffff0 ;  /* 0xfffffff0a2197836 */ /* 0x000fe20000000000 */
[----:B------:R-:W-:Y:S01]  /*10a20*/  FSEL R120, R20, -INF , P1 ;  /* 0xff80000014787808 */ /* 0x000fe20000800000 */
[----:B------:R-:W-:Y:S01]  /*10a30*/  VIADD R27, R162, 0xffffffe8 ;  /* 0xffffffe8a21b7836 */ /* 0x000fe20000000000 */
[----:B------:R-:W-:Y:S01]  /*10a40*/  FSEL R92, R92, -INF , P4 ;  /* 0xff8000005c5c7808 */ /* 0x000fe20002000000 */
        /* <DEDUP_REMOVED lines=13> */
[----:B------:R-:W-:Y:S02]  /*10b20*/  ISETP.GE.AND P4, PT, R24, R159, PT ;  /* 0x0000009f1800720c */ /* 0x000fe40003f86270 */
[----:B------:R-:W-:Y:S02]  /*10b30*/  ISETP.GE.AND P1, PT, R27, R157, PT ;  /* 0x0000009d1b00720c */ /* 0x000fe40003f26270 */
[-C--:B------:R-:W-:Y:S02]  /*10b40*/  ISETP.GE.AND P5, PT, R22, R159.reuse, PT ;  /* 0x0000009f1600720c */ /* 0x080fe40003fa6270 */
[----:B------:R-:W-:Y:S02]  /*10b50*/  FSEL R110, R13, -INF , P4 ;  /* 0xff8000000d6e7808 */ /* 0x000fe40002000000 */
[----:B------:R-:W-:Y:S02]  /*10b60*/  FSEL R95, R95, -INF , P1 ;  /* 0xff8000005f5f7808 */ /* 0x000fe40000800000 */
[----:B------:R-:W-:Y:S02]  /*10b70*/  ISETP.GE.AND P1, PT, R20, R159, PT ;  /* 0x0000009f1400720c */ /* 0x000fe40003f26270 */
[----:B------:R-:W-:Y:S02]  /*10b80*/  ISETP.GE.AND P4, PT, R26, R157, PT ;  /* 0x0000009d1a00720c */ /* 0x000fe40003f86270 */
[----:B------:R-:W-:Y:S02]  /*10b90*/  FSEL R86, R86, -INF , P5 ;  /* 0xff80000056567808 */ /* 0x000fe40002800000 */
[----:B------:R-:W-:Y:S01]  /*10ba0*/  FSEL R141, R21, -INF , P6 ;  /* 0xff800000158d7808 */ /* 0x000fe20003000000 */
[----:B------:R-:W-:Y:S01]  /*10bb0*/  VIADD R21, R162, 0x8 ;  /* 0x00000008a2157836 */ /* 0x000fe20000000000 */
[----:B------:R-:W-:Y:S02]  /*10bc0*/  FSEL R29, R96, -INF , P4 ;  /* 0xff800000601d7808 */ /* 0x000fe40002000000 */
[C---:B------:R-:W-:Y:S02]  /*10bd0*/  ISETP.GE.AND P6, PT, R22.reuse, R158, PT ;  /* 0x0000009e1600720c */ /* 0x040fe40003fc6270 */
[----:B------:R-:W-:Y:S01]  /*10be0*/  ISETP.GE.AND P5, PT, R22, R156, PT ;  /* 0x0000009c1600720c */ /* 0x000fe20003fa6270 */
[----:B------:R-:W-:Y:S01]  /*10bf0*/  VIADD R22, R162, 0x1 ;  /* 0x00000001a2167836 */ /* 0x000fe20000000000 */
[----:B------:R-:W-:Y:S01]  /*10c00*/  FSEL R112, R4, -INF , P1 ;  /* 0xff80000004707808 */ /* 0x000fe20000800000 */
[----:B------:R-:W-:Y:S01]  /*10c10*/  VIADD R4, R162, 0x11 ;  /* 0x00000011a2047836 */ /* 0x000fe20000000000 */
        /* <DEDUP_REMOVED lines=13> */
[----:B------:R-:W-:Y:S02]  /*10cf0*/  FSEL R121, R17, -INF , P1 ;  /* 0xff80000011797808 */ /* 0x000fe40000800000 */
[-C--:B------:R-:W-:Y:S02]  /*10d00*/  ISETP.GE.AND P1, PT, R14, R159.reuse, PT ;  /* 0x0000009f0e00720c */ /* 0x080fe40003f26270 */
[----:B------:R-:W-:Y:S02]  /*10d10*/  ISETP.GE.AND P4, PT, R21, R159, PT ;  /* 0x0000009f1500720c */ /* 0x000fe40003f86270 */
[----:B------:R-:W-:Y:S02]  /*10d20*/  FSEL R8, R8, -INF , P1 ;  /* 0xff80000008087808 */ /* 0x000fe40000800000 */
[----:B------:R-:W-:Y:S02]  /*10d30*/  FSEL R131, R7, -INF , P4 ;  /* 0xff80000007837808 */ /* 0x000fe40002000000 */
[----:B------:R-:W-:Y:S02]  /*10d40*/  ISETP.GE.AND P4, PT, R22, R157, PT ;  /* 0x0000009d1600720c */ /* 0x000fe40003f86270 */
[----:B------:R-:W-:Y:S02]  /*10d50*/  ISETP.GE.AND P1, PT, R12, R159, PT ;  /* 0x0000009f0c00720c */ /* 0x000fe40003f26270 */
[----:B------:R-:W-:Y:S01]  /*10d60*/  FSEL R129, R6, -INF , P4 ;  /* 0xff80000006817808 */ /* 0x000fe20002000000 */
[----:B------:R-:W-:Y:S01]  /*10d70*/  VIADD R6, R162, 0x19 ;  /* 0x00000019a2067836 */ /* 0x000fe20000000000 */
[----:B------:R-:W-:Y:S02]  /*10d80*/  FSEL R113, R19, -INF , P1 ;  /* 0xff80000013717808 */ /* 0x000fe40000800000 */
[----:B------:R-:W-:Y:S02]  /*10d90*/  ISETP.GE.AND P1, PT, R21, R157, PT ;  /* 0x0000009d1500720c */ /* 0x000fe40003f26270 */
[-C--:B------:R-:W-:Y:S02]  /*10da0*/  ISETP.GE.AND P4, PT, R4, R159.reuse, PT ;  /* 0x0000009f0400720c */ /* 0x080fe40003f86270 */
[----:B------:R-:W-:Y:S02]  /*10db0*/  FSEL R125, R9, -INF , P1 ;  /* 0xff800000097d7808 */ /* 0x000fe40000800000 */
[----:B------:R-:W-:Y:S02]  /*10dc0*/  ISETP.GE.AND P1, PT, R6, R159, PT ;  /* 0x0000009f0600720c */ /* 0x000fe40003f26270 */
[----:B------:R-:W-:Y:S02]  /*10dd0*/  FSEL R99, R99, -INF , P4 ;  /* 0xff80000063637808 */ /* 0x000fe40002000000 */
[----:B------:R-:W-:Y:S02]  /*10de0*/  ISETP.GE.AND P4, PT, R14, R157, PT ;  /* 0x0000009d0e00720c */ /* 0x000fe40003f86270 */
[----:B------:R-:W-:Y:S02]  /*10df0*/  ISETP.GE.AND P0, PT, R27, R159, PT ;  /* 0x0000009f1b00720c */ /* 0x000fe40003f06270 */
[----:B------:R-:W-:Y:S02]  /*10e00*/  FSEL R96, R90, -INF , P1 ;  /* 0xff8000005a607808 */ /* 0x000fe40000800000 */
[----:B------:R-:W-:Y:S02]  /*10e10*/  ISETP.GE.AND P1, PT, R12, R157, PT ;  /* 0x0000009d0c00720c */ /* 0x000fe40003f26270 */
[----:B------:R-:W-:Y:S02]  /*10e20*/  FSEL R18, R18, -INF , P4 ;  /* 0xff80000012127808 */ /* 0x000fe40002000000 */
[----:B------:R-:W-:Y:S02]  /*10e30*/  FSEL R31, R88, -INF , P0 ;  /* 0xff800000581f7808 */ /* 0x000fe40000000000 */
[C---:B------:R-:W-:Y:S02]  /*10e40*/  ISETP.GE.AND P4, PT, R3.reuse, R159, PT ;  /* 0x0000009f0300720c */ /* 0x040fe40003f86270 */
[----:B------:R-:W-:Y:S02]  /*10e50*/  FSEL R10, R10, -INF , P1 ;  /* 0xff8000000a0a7808 */ /* 0x000fe40000800000 */
[-C--:B------:R-:W-:Y:S02]  /*10e60*/  ISETP.GE.AND P0, PT, R162, R158.reuse, PT ;  /* 0x0000009ea200720c */ /* 0x080fe40003f06270 */
[-C--:B------:R-:W-:Y:S02]  /*10e70*/  ISETP.GE.AND P1, PT, R3, R157.reuse, PT ;  /* 0x0000009d0300720c */ /* 0x080fe40003f26270 */
[----:B------:R-:W-:Y:S02]  /*10e80*/  FSEL R98, R98, -INF , P4 ;  /* 0xff80000062627808 */ /* 0x000fe40002000000 */
[----:B------:R-:W-:Y:S02]  /*10e90*/  FSEL R120, R120, -INF , !P0 ;  /* 0xff80000078787808 */ /* 0x000fe40004000000 */
[-C--:B------:R-:W-:Y:S02]  /*10ea0*/  ISETP.GE.AND P4, PT, R4, R157.reuse, PT ;  /* 0x0000009d0400720c */ /* 0x080fe40003f86270 */
[----:B------:R-:W-:Y:S02]  /*10eb0*/  FSEL R19, R86, -INF , !P6 ;  /* 0xff80000056137808 */ /* 0x000fe40007000000 */
[----:B------:R-:W-:Y:S02]  /*10ec0*/  FSEL R89, R28, -INF , P1 ;  /* 0xff8000001c597808 */ /* 0x000fe40000800000 */
[----:B------:R-:W-:Y:S02]  /*10ed0*/  ISETP.GE.AND P6, PT, R26, R158, PT ;  /* 0x0000009e1a00720c */ /* 0x000fe40003fc6270 */
[C---:B------:R-:W-:Y:S01]  /*10ee0*/  ISETP.GE.AND P0, PT, R162.reuse, R156, PT ;  /* 0x0000009ca200720c */ /* 0x040fe20003f06270 */
[----:B------:R-:W-:Y:S01]  /*10ef0*/  VIADD R162, R162, 0xffffffc0 ;  /* 0xffffffc0a2a27836 */ /* 0x000fe20000000000 */
[-C--:B------:R-:W-:Y:S02]  /*10f00*/  ISETP.GE.AND P1, PT, R27, R158.reuse, PT ;  /* 0x0000009e1b00720c */ /* 0x080fe40003f26270 */
[----:B------:R-:W-:Y:S02]  /*10f10*/  FSEL R91, R11, -INF , P4 ;  /* 0xff8000000b5b7808 */ /* 0x000fe40002000000 */
[----:B------:R-:W-:Y:S02]  /*10f20*/  FSEL R5, R30, -INF , !P6 ;  /* 0xff8000001e057808 */ /* 0x000fe40007000000 */
[-C--:B------:R-:W-:Y:S02]  /*10f30*/  ISETP.GE.AND P4, PT, R32, R158.reuse, PT ;  /* 0x0000009e2000720c */ /* 0x080fe40003f86270 */
[----:B------:R-:W-:Y:S02]  /*10f40*/  FSEL R141, R141, -INF , !P0 ;  /* 0xff8000008d8d7808 */ /* 0x000fe40004000000 */
[----:B------:R-:W-:Y:S02]  /*10f50*/  FSEL R7, R31, -INF , !P1 ;  /* 0xff8000001f077808 */ /* 0x000fe40004800000 */
[----:B------:R-:W-:Y:S02]  /*10f60*/  ISETP.GE.AND P6, PT, R25, R158, PT ;  /* 0x0000009e1900720c */ /* 0x000fe40003fc6270 */
[----:B------:R-:W-:Y:S02]  /*10f70*/  ISETP.GE.AND P0, PT, R6, R157, PT ;  /* 0x0000009d0600720c */ /* 0x000fe40003f06270 */
[-C--:B------:R-:W-:Y:S02]  /*10f80*/  ISETP.GE.AND P1, PT, R26, R156.reuse, PT ;  /* 0x0000009c1a00720c */ /* 0x080fe40003f26270 */
[----:B------:R-:W-:Y:S02]  /*10f90*/  FSEL R17, R92, -INF , !P4 ;  /* 0xff8000005c117808 */ /* 0x000fe40006000000 */
[----:B------:R-:W-:Y:S02]  /*10fa0*/  FSEL R88, R33, -INF , P0 ;  /* 0xff80000021587808 */ /* 0x000fe40000000000 */
[-C--:B------:R-:W-:Y:S02]  /*10fb0*/  ISETP.GE.AND P4, PT, R27, R156.reuse, PT ;  /* 0x0000009c1b00720c */ /* 0x080fe40003f86270 */
[----:B------:R-:W-:Y:S02]  /*10fc0*/  FSEL R116, R116, -INF , !P6 ;  /* 0xff80000074747808 */ /* 0x000fe40007000000 */
[----:B------:R-:W-:Y:S02]  /*10fd0*/  FSEL R9, R29, -INF , !P1 ;  /* 0xff8000001d097808 */ /* 0x000fe40004800000 */
[-C--:B------:R-:W-:Y:S02]  /*10fe0*/  ISETP.GE.AND P0, PT, R32, R156.reuse, PT ;  /* 0x0000009c2000720c */ /* 0x080fe40003f06270 */
[-C--:B------:R-:W-:Y:S02]  /*10ff0*/  ISETP.GE.AND P6, PT, R24, R156.reuse, PT ;  /* 0x0000009c1800720c */ /* 0x080fe40003fc6270 */
[----:B------:R-:W-:Y:S02]  /*11000*/  ISETP.GE.AND P1, PT, R20, R156, PT ;  /* 0x0000009c1400720c */ /* 0x000fe40003f26270 */
[----:B------:R-:W-:Y:S02]  /*11010*/  FSEL R11, R95, -INF , !P4 ;  /* 0xff8000005f0b7808 */ /* 0x000fe40006000000 */
[----:B------:R-:W-:Y:S02]  /*11020*/  FSEL R13, R94, -INF , !P0 ;  /* 0xff8000005e0d7808 */ /* 0x000fe40004000000 */
[----:B------:R-:W-:Y:S02]  /*11030*/  ISETP.GE.AND P4, PT, R23, R158, PT ;  /* 0x0000009e1700720c */ /* 0x000fe40003f86270 */
[----:B------:R-:W-:Y:S02]  /*11040*/  FSEL R117, R117, -INF , !P6 ;  /* 0xff80000075757808 */ /* 0x000fe40007000000 */
[----:B------:R-:W-:Y:S02]  /*11050*/  ISETP.GE.AND P0, PT, R25, R156, PT ;  /* 0x0000009c1900720c */ /* 0x000fe40003f06270 */
[-C--:B------:R-:W-:Y:S02]  /*11060*/  ISETP.GE.AND P6, PT, R21, R158.reuse, PT ;  /* 0x0000009e1500720c */ /* 0x080fe40003fc6270 */
[----:B------:R-:W-:Y:S02]  /*11070*/  FSEL R119, R16, -INF , !P1 ;  /* 0xff80000010777808 */ /* 0x000fe40004800000 */
[-C--:B------:R-:W-:Y:S02]  /*11080*/  ISETP.GE.AND P1, PT, R14, R158.reuse, PT ;  /* 0x0000009e0e00720c */ /* 0x080fe40003f26270 */
[----:B------:R-:W-:Y:S02]  /*11090*/  FSEL R114, R114, -INF , !P4 ;  /* 0xff80000072727808 */ /* 0x000fe40006000000 */
[----:B------:R-:W-:Y:S02]  /*110a0*/  FSEL R15, R93, -INF , !P5 ;  /* 0xff8000005d0f7808 */ /* 0x000fe40006800000 */
[C---:B------:R-:W-:Y:S02]  /*110b0*/  ISETP.GE.AND P4, PT, R22.reuse, R158, PT ;  /* 0x0000009e1600720c */ /* 0x040fe40003f86270 */
[----:B------:R-:W-:Y:S02]  /*110c0*/  FSEL R115, R115, -INF , !P0 ;  /* 0xff80000073737808 */ /* 0x000fe40004000000 */
[----:B------:R-:W-:Y:S02]  /*110d0*/  FSEL R131, R131, -INF , !P6 ;  /* 0xff80000083837808 */ /* 0x000fe40007000000 */
[----:B------:R-:W-:Y:S02]  /*110e0*/  ISETP.GE.AND P0, PT, R22, R156, PT ;  /* 0x0000009c1600720c */ /* 0x000fe40003f06270 */
[-C--:B------:R-:W-:Y:S02]  /*110f0*/  ISETP.GE.AND P6, PT, R12, R158.reuse, PT ;  /* 0x0000009e0c00720c */ /* 0x080fe40003fc6270 */
[----:B------:R-:W-:Y:S02]  /*11100*/  ISETP.GE.AND P5, PT, R24, R158, PT ;  /* 0x0000009e1800720c */ /* 0x000fe40003fa6270 */
[----:B------:R-:W-:Y:S02]  /*11110*/  FSEL R127, R8, -INF , !P1 ;  /* 0xff800000087f7808 */ /* 0x000fe40004800000 */
[----:B------:R-:W-:Y:S02]  /*11120*/  FMNMX3.FTZ R8, R0, R19, R17, !PT ;  /* 0x0000001300087276 */ /* 0x000fe40007810011 */
[----:B------:R-:W-:Y:S02]  /*11130*/  FSEL R118, R118, -INF , !P4 ;  /* 0xff80000076767808 */ /* 0x000fe40006000000 */
[----:B------:R-:W-:Y:S02]  /*11140*/  FSEL R110, R110, -INF , !P5 ;  /* 0xff8000006e6e7808 */ /* 0x000fe40006800000 */
        /* <DEDUP_REMOVED lines=9> */
[----:B------:R-:W-:Y:S02]  /*111e0*/  FMNMX3.FTZ R21, R21, R116, R110, !PT ;  /* 0x0000007415157276 */ /* 0x000fe4000781006e */
[----:B------:R-:W-:Y:S02]  /*111f0*/  ISETP.GE.AND P5, PT, R23, R156, PT ;  /* 0x0000009c1700720c */ /* 0x000fe40003fa6270 */
[----:B------:R-:W-:Y:S02]  /*11200*/  FMNMX3.FTZ R4, R4, R11, R9, !PT ;  /* 0x0000000b04047276 */ /* 0x000fe40007810009 */
[----:B------:R-:W-:Y:S02]  /*11210*/  FMNMX3.FTZ R21, R21, R112, R114, !PT ;  /* 0x0000007015157276 */ /* 0x000fe40007810072 */
[----:B------:R-:W-:Y:S02]  /*11220*/  FSEL R121, R121, -INF , !P5 ;  /* 0xff80000079797808 */ /* 0x000fe40006800000 */
[----:B------:R-:W-:Y:S02]  /*11230*/  FMNMX3.FTZ R4, R4, R115, R117, !PT ;  /* 0x0000007304047276 */ /* 0x000fe40007810075 */
        /* <DEDUP_REMOVED lines=8> */
[C---:B------:R-:W-:Y:S02]  /*112c0*/  ISETP.GE.AND P5, PT, R3.reuse, R158, PT ;  /* 0x0000009e0300720c */ /* 0x040fe40003fa6270 */
[----:B------:R-:W-:Y:S02]  /*112d0*/  FMNMX3.FTZ R6, R6, R131, R127, !PT ;  /* 0x0000008306067276 */ /* 0x000fe4000781007f */
[-C--:B------:R-:W-:Y:S02]  /*112e0*/  ISETP.GE.AND P1, PT, R12, R156.reuse, PT ;  /* 0x0000009c0c00720c */ /* 0x080fe40003f26270 */
[----:B------:R-:W-:Y:S02]  /*112f0*/  FMNMX3.FTZ R4, R4, R141, R129, !PT ;  /* 0x0000008d04047276 */ /* 0x000fe40007810081 */
[----:B------:R-:W-:Y:S02]  /*11300*/  FSEL R96, R96, -INF , !P0 ;  /* 0xff80000060607808 */ /* 0x000fe40004000000 */
[----:B------:R-:W-:Y:S02]  /*11310*/  ISETP.GE.AND P0, PT, R3, R156, PT ;  /* 0x0000009c0300720c */ /* 0x000fe40003f06270 */
        /* <DEDUP_REMOVED lines=8> */
[----:B------:R-:W1:Y:S01]  /*113a0*/  SHFL.BFLY PT, R23, R8, 0x2, 0x1f ;  /* 0x0c401f0008177f89 */ /* 0x000e6200000e0000 */
[----:B------:R-:W-:Y:S02]  /*113b0*/  FSEL R89, R89, -INF , !P0 ;  /* 0xff80000059597808 */ /* 0x000fe40004000000 */
[----:B------:R-:W-:Y:S02]  /*113c0*/  LOP3.LUT R134, R134, 0x120, R135, 0xf8, !PT ;  /* 0x0000012086867812 */ /* 0x000fe400078ef887 */
[----:B------:R-:W-:Y:S02]  /*113d0*/  FMNMX3.FTZ R6, R3, R89, R88, !PT ;  /* 0x0000005903067276 */ /* 0x000fe40007810058 */
[----:B------:R-:W-:Y:S03]  /*113e0*/  LEA R100, R134, UR6, 0x1 ;  /* 0x0000000686647c11 */ /* 0x000fe6000f8e08ff */
        /* <DEDUP_REMOVED lines=10> */
[----:B--2---:R-:W-:Y:S01]  /*11490*/  FMNMX.FTZ R3, R4, R3, !PT ;  /* 0x0000000304037209 */ /* 0x004fe20007810000 */
[----:B------:R-:W-:Y:S03]  /*114a0*/  VIADD R4, R100, 0x6000 ;  /* 0x0000600064047836 */ /* 0x000fe60000000000 */
[----:B------:R-:W-:Y:S02]  /*114b0*/  FSEL R108, R108, RZ, P1 ;  /* 0x000000ff6c6c7208 */ /* 0x000fe40000800000 */
[----:B------:R-:W-:Y:S01]  /*114c0*/  FSETP.NEU.FTZ.AND P0, PT, R3, -INF , PT ;  /* 0xff8000000300780b */ /* 0x000fe20003f1d000 */
[----:B------:R-:W-:Y:S01]  /*114d0*/  FMUL.FTZ R90, R87, R3 ;  /* 0x00000003575a7220 */ /* 0x000fe20000410000 */
[----:B------:R-:W-:Y:S02]  /*114e0*/  @P2 VIADD R101, R4, 0xffffffe0 ;  /* 0xffffffe004652836 */ /* 0x000fe40000000000 */
[-CC-:B------:R-:W-:Y:S01]  /*114f0*/  FFMA.FTZ R103, R7, R87.reuse, -R108.reuse ;  /* 0x0000005707677223 */ /* 0x180fe2000001086c */
[-CC-:B------:R-:W-:Y:S01]  /*11500*/  FFMA.FTZ R102, R5, R87.reuse, -R108.reuse ;  /* 0x0000005705667223 */ /* 0x180fe2000001086c */
[----:B------:R-:W-:Y:S01]  /*11510*/  FSEL R7, R86, RZ, P1 ;  /* 0x000000ff56077208 */ /* 0x000fe20000800000 */
[-CC-:B------:R-:W-:Y:S01]  /*11520*/  FFMA.FTZ R105, R19, R87.reuse, -R108.reuse ;  /* 0x0000005713697223 */ /* 0x180fe2000001086c */
[----:B------:R-:W-:Y:S01]  /*11530*/  FSEL R90, R90, RZ, P0 ;  /* 0x000000ff5a5a7208 */ /* 0x000fe20000000000 */
[-C--:B------:R-:W-:Y:S01]  /*11540*/  FFMA.FTZ R106, R17, R87.reuse, -R108 ;  /* 0x00000057116a7223 */ /* 0x080fe2000001086c */
[----:B------:R-:W-:Y:S01]  /*11550*/  FSEL R5, R3, RZ, P0 ;  /* 0x000000ff03057208 */ /* 0x000fe20000000000 */
[----:B------:R-:W-:Y:S01]  /*11560*/  FADD.FTZ R0, -R7, R0 ;  /* 0x0000000007007221 */ /* 0x000fe20000010100 */
[----:B------:R-:W-:Y:S01]  /*11570*/  LDSM.16.MT88.4 R20, [R101] ;  /* 0x000000006514783b */ /* 0x000fe20000004200 */
[-CC-:B------:R-:W-:Y:S01]  /*11580*/  FFMA.FTZ R109, R15, R87.reuse, -R90.reuse ;  /* 0x000000570f6d7223 */ /* 0x180fe2000001085a */
[-C--:B------:R-:W-:Y:S01]  /*11590*/  FFMA.FTZ R107, R13, R87.reuse, -R90 ;  /* 0x000000570d6b7223 */ /* 0x080fe2000001085a */
[----:B------:R-:W-:Y:S01]  /*115a0*/  FADD.FTZ R2, -R5, R2 ;  /* 0x0000000205027221 */ /* 0x000fe20000010100 */
[----:B------:R-:W-:Y:S01]  /*115b0*/  FMUL.FTZ R7, R87, R0 ;  /* 0x0000000057077220 */ /* 0x000fe20000410000 */
[-CC-:B------:R-:W-:Y:S01]  /*115c0*/  FFMA.FTZ R104, R11, R87.reuse, -R90.reuse ;  /* 0x000000570b687223 */ /* 0x180fe2000001085a */
[-C--:B------:R-:W-:Y:S01]  /*115d0*/  FFMA.FTZ R111, R9, R87.reuse, -R90 ;  /* 0x00000057096f7223 */ /* 0x080fe2000001085a */
[----:B------:R-:W-:Y:S01]  /*115e0*/  FMUL.FTZ R0, R87, R2 ;  /* 0x0000000257007220 */ /* 0x000fe20000410000 */
[----:B------:R-:W1:Y:S01]  /*115f0*/  LDSM.16.MT88.4 R12, [R100+0x6000] ;  /* 0x00600000640c783b */ /* 0x000e620000004200 */
        /* <DEDUP_REMOVED lines=9> */
[-C--:B------:R-:W-:Y:S01]  /*11690*/  FFMA.FTZ R113, R113, R87.reuse, -R108 ;  /* 0x0000005771717223 */ /* 0x080fe2000001086c */
[-CC-:B------:R-:W-:Y:S01]  /*116a0*/  FFMA.FTZ R128, R91, R87.reuse, -R90.reuse ;  /* 0x000000575b807223 */ /* 0x180fe2000001085a */
[-CC-:B------:R-:W-:Y:S07]  /*116b0*/  FFMA.FTZ R134, R89, R87.reuse, -R90.reuse ;  /* 0x0000005759867223 */ /* 0x180fee000001085a */
[----:B------:R-:W3:Y:S01]  /*116c0*/  MUFU.EX2 R107, R107 ;  /* 0x0000006b006b7308 */ /* 0x000ee20000000800 */
[-CC-:B------:R-:W-:Y:S01]  /*116d0*/  FFMA.FTZ R121, R121, R87.reuse, -R90.reuse ;  /* 0x0000005779797223 */ /* 0x180fe2000001085a */
[-CC-:B------:R-:W-:Y:S01]  /*116e0*/  FFMA.FTZ R129, R129, R87.reuse, -R90.reuse ;  /* 0x0000005781817223 */ /* 0x180fe2000001085a */
[----:B------:R-:W-:Y:S07]  /*116f0*/  FFMA.FTZ R124, R123, R87, -R90 ;  /* 0x000000577b7c7223 */ /* 0x000fee000001085a */
[----:B------:R-:W-:Y:S01]  /*11700*/  MUFU.EX2 R103, R103 ;  /* 0x0000006700677308 */ /* 0x000fe20000000800 */
[----:B------:R-:W-:Y:S02]  /*11710*/  ISETP.GT.AND P0, PT, R161, R138, PT ;  /* 0x0000008aa100720c */ /* 0x000fe40003f04270 */
[----:B--2---:R-:W-:Y:S07]  /*11720*/  F2FP.BF16.F32.PACK_AB R92, R106, R105 ;  /* 0x000000696a5c723e */ /* 0x004fee00000010ff */
[----:B------:R-:W2:Y:S10]  /*11730*/  MUFU.EX2 R102, R102 ;  /* 0x0000006600667308 */ /* 0x000eb40000000800 */
        /* <DEDUP_REMOVED lines=208> */
.L_x_10476:
        /* <DEDUP_REMOVED lines=10> */
.L_x_10494:
        /* <DEDUP_REMOVED lines=175> */
.L_x_10485:
        /* <DEDUP_REMOVED lines=23> */
.L_x_10487:
[----:B------:R-:W-:Y:S05]  /*13140*/  BSYNC.RECONVERGENT B0 ;  /* 0x0000000000007941 */ /* 0x000fea0003800200 */
.L_x_10486:
        /* <DEDUP_REMOVED lines=10> */
.L_x_10489:
[----:B------:R-:W-:Y:S05]  /*131f0*/  BSYNC.RECONVERGENT B0 ;  /* 0x0000000000007941 */ /* 0x000fea0003800200 */
.L_x_10488:
[----:B------:R-:W-:-:S04]  /*13200*/  MOV R145, 0x0 ;  /* 0x0000000000917802 */ /* 0x000fc80000000f00 */
[----:B-1234-:R-:W-:Y:S05]  /*13210*/  @P3 RET.REL.NODEC R144 `(_ZN5flash24flash_fwd_splitkv_kernelI23Flash_fwd_kernel_traitsILi96ELi64ELi64ELi4ELb0ELb0EN7cutlass10bfloat16_tE19Flash_kernel_traitsILi96ELi64ELi64ELi4ES3_EELb0ELb1ELb0ELb0ELb1ELb1ELb0ELb1EEEvNS_16Flash_fwd_paramsE) ;  /* 0xfffffecc90783950 */ /* 0x01efea0003c3ffff */
        /* <DEDUP_REMOVED lines=14> */
[----:B-1----:R-:W-:Y:S05]  /*13300*/  RET.REL.NODEC R144 `(_ZN5flash24flash_fwd_splitkv_kernelI23Flash_fwd_kernel_traitsILi96ELi64ELi64ELi4ELb0ELb0EN7cutlass10bfloat16_tE19Flash_kernel_traitsILi96ELi64ELi64ELi4ES3_EELb0ELb1ELb0ELb0ELb1ELb1ELb0ELb1EEEvNS_16Flash_fwd_paramsE) ;  /* 0xfffffecc903c7950 */ /* 0x002fea0003c3ffff */
.L_x_10484:
[----:B------:R-:W-:Y:S01]  /*13310*/  MOV R5, 0x2 ;  /* 0x0000000200057802 */ /* 0x000fe20000000f00 */
[----:B------:R-:W-:Y:S01]  /*13320*/  IMAD.MOV.U32 R0, RZ, RZ, 0x1f ;  /* 0x0000001fff007424 */ /* 0x000fe200078e00ff */
[----:B------:R-:W-:-:S07]  /*13330*/  MOV R2, 0xffffffff ;  /* 0xffffffff00027802 */ /* 0x000fce0000000f00 */
[----:B-1---5:R-:W-:Y:S05]  /*13340*/  WARPSYNC.COLLECTIVE R2, `(.L_x_10490) ;  /* 0x0000000002087348 */ /* 0x022fea0003c00000 */
[----:B------:R2:W3:Y:S02]  /*13350*/  SHFL.BFLY P0, R9, R165, R5, R0 ;  /* 0x0c000005a5097389 */ /* 0x0004e40000000000 */
[----:B-123-5:R-:W-:Y:S05]  /*13360*/  ENDCOLLECTIVE ;  /* 0x000000000000791b */ /* 0x02efea0003800000 */
.L_x_10490:
[----:B------:R-:W-:Y:S02]  /*13370*/  IMAD.MOV.U32 R6, RZ, RZ, R9 ;  /* 0x000000ffff067224 */ /* 0x000fe400078e0009 */
[----:B------:R-:W-:Y:S02]  /*13380*/  IMAD.MOV.U32 R5, RZ, RZ, 0x1 ;  /* 0x00000001ff057424 */ /* 0x000fe400078e00ff */
[----:B------:R-:W-:-:S05]  /*13390*/  FADD.FTZ R7, R6, R165 ;  /* 0x000000a506077221 */ /* 0x000fca0000010000 */
[----:B------:R-:W-:-:S07]  /*133a0*/  MOV R165, R7 ;  /* 0x0000000700a57202 */ /* 0x000fce0000000f00 */
[----:B------:R-:W-:Y:S05]  /*133b0*/  WARPSYNC.COLLECTIVE R2, `(.L_x_10491) ;  /* 0x0000000002087348 */ /* 0x000fea0003c00000 */
[----:B------:R1:W2:Y:S02]  /*133c0*/  SHFL.BFLY P0, R9, R165, R5, R0 ;  /* 0x0c000005a5097389 */ /* 0x0002a40000000000 */
[----:B-12---:R-:W-:Y:S05]  /*133d0*/  ENDCOLLECTIVE ;  /* 0x000000000000791b */ /* 0x006fea0003800000 */
.L_x_10491:
[----:B------:R-:W-:Y:S01]  /*133e0*/  MOV R165, R163 ;  /* 0x000000a300a57202 */ /* 0x000fe20000000f00 */
[----:B------:R-:W-:Y:S01]  /*133f0*/  IMAD.MOV.U32 R5, RZ, RZ, 0x2 ;  /* 0x00000002ff057424 */ /* 0x000fe200078e00ff */
[----:B------:R-:W-:-:S07]  /*13400*/  MOV R6, R9 ;  /* 0x0000000900067202 */ /* 0x000fce0000000f00 */
[----:B------:R-:W-:Y:S05]  /*13410*/  WARPSYNC.COLLECTIVE R2, `(.L_x_10492) ;  /* 0x0000000002087348 */ /* 0x000fea0003c00000 */
[----:B------:R1:W2:Y:S02]  /*13420*/  SHFL.BFLY P0, R9, R165, R5, R0 ;  /* 0x0c000005a5097389 */ /* 0x0002a40000000000 */
[----:B-12---:R-:W-:Y:S05]  /*13430*/  ENDCOLLECTIVE ;  /* 0x000000000000791b */ /* 0x006fea0003800000 */
.L_x_10492:
[----:B------:R-:W-:Y:S01]  /*13440*/  FADD.FTZ R6, R7, R6 ;  /* 0x0000000607067221 */ /* 0x000fe20000010000 */
[----:B------:R-:W-:Y:S01]  /*13450*/  FADD.FTZ R8, R9, R163 ;  /* 0x000000a309087221 */ /* 0x000fe20000010000 */
[----:B------:R-:W-:-:S04]  /*13460*/  MOV R5, 0x1 ;  /* 0x0000000100057802 */ /* 0x000fc80000000f00 */
[----:B------:R-:W-:-:S07]  /*13470*/  MOV R165, R8 ;  /* 0x0000000800a57202 */ /* 0x000fce0000000f00 */
[----:B------:R-:W-:Y:S05]  /*13480*/  WARPSYNC.COLLECTIVE R2, `(.L_x_10493) ;  /* 0x0000000002087348 */ /* 0x000fea0003c00000 */
[----:B------:R1:W2:Y:S02]  /*13490*/  SHFL.BFLY P0, R9, R165, R5, R0 ;  /* 0x0c000005a5097389 */ /* 0x0002a40000000000 */
[----:B-12---:R-:W-:Y:S05]  /*134a0*/  ENDCOLLECTIVE ;  /* 0x000000000000791b */ /* 0x006fea0003800000 */
.L_x_10493:
[----:B------:R-:W-:Y:S05]  /*134b0*/  BRA `(.L_x_10494) ;  /* 0xfffffff000087947 */ /* 0x000fea000383ffff */
.L_x_10495:
        /* <DEDUP_REMOVED lines=12> */
.L_x_11699:


//--------------------- .text._ZN5flash24flash_fwd_splitkv_kernelI23Flash_fwd_kernel_traitsILi96ELi64ELi64ELi4ELb0ELb0EN7cutlass10bfloat16_tE19Flash_kernel_traitsILi96ELi64ELi64ELi4ES3_EELb0ELb1ELb1ELb0ELb0ELb0ELb0ELb1EEEvNS_16Flash_fwd_paramsE --------------------------
	.section	.text._ZN5flash24flash_fwd_splitkv_kernelI23Flash_fwd_kernel_traitsILi96ELi64ELi64ELi4ELb0ELb0EN7cutlass10bfloat16_tE19Flash_kernel_traitsILi96ELi64ELi64ELi4ES3_EELb0ELb1ELb1ELb0ELb0ELb0ELb0ELb1EEEvNS_16Flash_fwd_paramsE,"ax",@progbits
	.align	128
        .global         _ZN5flash24flash_fwd_splitkv_kernelI23Flash_fwd_kernel_traitsILi96ELi64ELi64ELi4ELb0ELb0EN7cutlass10bfloat16_tE19Flash_kernel_traitsILi96ELi64ELi64ELi4ES3_EELb0ELb1ELb1ELb0ELb0ELb0ELb0ELb1EEEvNS_16Flash_fwd_paramsE
        .type           _ZN5flash24flash_fwd_splitkv_kernelI23Flash_fwd_kernel_traitsILi96ELi64ELi64ELi4ELb0ELb0EN7cutlass10bfloat16_tE19Flash_kernel_traitsILi96ELi64ELi64ELi4ES3_EELb0ELb1ELb1ELb0ELb0ELb0ELb0ELb1EEEvNS_16Flash_fwd_paramsE,@function
        .size           _ZN5flash24flash_fwd_splitkv_kernelI23Flash_fwd_kernel_traitsILi96ELi64ELi64ELi4ELb0ELb0EN7cutlass10bfloat16_tE19Flash_kernel_traitsILi96ELi64ELi64ELi4ES3_EELb0ELb1ELb1ELb0ELb0ELb0ELb0ELb1EEEvNS_16Flash_fwd_paramsE,(.L_x_11700 - _ZN5flash24flash_fwd_splitkv_kernelI23Flash_fwd_kernel_traitsILi96ELi64ELi64ELi4ELb0ELb0EN7cutlass10bfloat16_tE19Flash_kernel_traitsILi96ELi64ELi64ELi4ES3_EELb0ELb1ELb1ELb0ELb0ELb0ELb0ELb1EEEvNS_16Flash_fwd_paramsE)
        .other          _ZN5flash24flash_fwd_splitkv_kernelI23Flash_fwd_kernel_traitsILi96ELi64ELi64ELi4ELb0ELb0EN7cutlass10bfloat16_tE19Flash_kernel_traitsILi96ELi64ELi64ELi4ES3_EELb0ELb1ELb1ELb0ELb0ELb0ELb0ELb1EEEvNS_16Flash_fwd_paramsE,@"STO_CUDA_ENTRY STV_DEFAULT"
_ZN5flash24flash_fwd_splitkv_kernelI23Flash_fwd_kernel_traitsILi96ELi64ELi64ELi4ELb0ELb0EN7cutlass10bfloat16_tE19Flash_kernel_traitsILi96ELi64ELi64ELi4ES3_EELb0ELb1ELb1ELb0ELb0ELb0ELb0ELb1EEEvNS_16Flash_fwd_paramsE:
.text._ZN5flash24flash_fwd_splitkv_kernelI23Flash_fwd_kernel_traitsILi96ELi64ELi64ELi4ELb0ELb0EN7cutlass10bfloat16_tE19Flash_kernel_traitsILi96ELi64ELi64ELi4ES3_EELb0ELb1ELb1ELb0ELb0ELb0ELb0ELb1EEEvNS_16Flash_fwd_paramsE:
[----:B------:R-:W-:Y:S01]  /*0000*/  LDC R1, c[0x0][0x37c] ;  /* 0x0000df00ff017b82 */ /* 0x000fe20000000800 */
[----:B------:R-:W1:Y:S07]  /*0010*/  S2R R145, SR_CTAID.X ;  /* 0x0000000000917919 */ /* 0x000e6e0000002500 */
[----:B------:R-:W2:Y:S01]  /*0020*/  LDC.64 R84, c[0x0][0x348] ;  /* 0x0000d200ff547b82 */ /* 0x000ea20000000a00 */
[----:B------:R-:W-:Y:S01]  /*0030*/  BSSY.RECONVERGENT B4, `(.L_x_10496) ;  /* 0x0000005000047945 */ /* 0x000fe20003800200 */
[----:B------:R-:W-:Y:S01]  /*0040*/  MOV R142, 0x80 ;  /* 0x00000080008e7802 */ /* 0x000fe20000000f00 */
[----:B------:R-:W3:Y:S01]  /*0050*/  S2R R143, SR_CTAID.Y ;  /* 0x00000000008f7919 */ /* 0x000ee20000002600 */
[----:B------:R-:W4:Y:S05]  /*0060*/  S2R R144, SR_CTAID.Z ;  /* 0x0000000000907919 */ /* 0x000f2a0000002700 */
[----:B-1234-:R-:W-:Y:S05]  /*0070*/  CALL.REL.NOINC `($_ZN5flash24flash_fwd_splitkv_kernelI23Flash_fwd_kernel_traitsILi96ELi64ELi64ELi4ELb0ELb0EN7cutlass10bfloat16_tE19Flash_kernel_traitsILi96ELi64ELi64ELi4ES3_EELb0ELb1ELb1ELb0ELb0ELb0ELb0ELb1EEEvNS_16Flash_fwd_paramsE$_ZN5flash30compute_attn_1rowblock_splitkvI23Flash_fwd_kernel_traitsILi96ELi64ELi64ELi4ELb0ELb0EN7cutlass10bfloat16_tE19Flash_kernel_traitsILi96ELi64ELi64ELi4ES3_EELb0ELb1ELb1ELb0ELb0ELb0ELb0ELb1ENS_16Flash_fwd_paramsEEEvRKT8_iiiii) ;  /* 0x0000000000087944 */ /* 0x01efea0003c00000 */
[----:B------:R-:W-:Y:S05]  /*0080*/  BSYNC.RECONVERGENT B4 ;  /* 0x0000000000047941 */ /* 0x000fea0003800200 */
.L_x_10496:
[----:B------:R-:W-:Y:S05]  /*0090*/  EXIT ;  /* 0x000000000000794d */ /* 0x000fea0003800000 */
        .type           $_ZN5flash24flash_fwd_splitkv_kernelI23Flash_fwd_kernel_traitsILi96ELi64ELi64ELi4ELb0ELb0EN7cutlass10bfloat16_tE19Flash_kernel_traitsILi96ELi64ELi64ELi4ES3_EELb0ELb1ELb1ELb0ELb0ELb0ELb0ELb1EEEvNS_16Flash_fwd_paramsE$_ZN5flash30compute_attn_1rowblock_splitkvI23Flash_fwd_kernel_traitsILi96ELi64ELi64ELi4ELb0ELb0EN7cutlass10bfloat16_tE19Flash_kernel_traitsILi96ELi64ELi64ELi4ES3_EELb0ELb1ELb1ELb0ELb0ELb0ELb0ELb1ENS_16Flash_fwd_paramsEEEvRKT8_iiiii,@function
        .size           $_ZN5flash24flash_fwd_splitkv_kernelI23Flash_fwd_kernel_traitsILi96ELi64ELi64ELi4ELb0ELb0EN7cutlass10bfloat16_tE19Flash_kernel_traitsILi96ELi64ELi64ELi4ES3_EELb0ELb1ELb1ELb0ELb0ELb0ELb0ELb1EEEvNS_16Flash_fwd_paramsE$_ZN5flash30compute_attn_1rowblock_splitkvI23Flash_fwd_kernel_traitsILi96ELi64ELi64ELi4ELb0ELb0EN7cutlass10bfloat16_tE19Flash_kernel_traitsILi96ELi64ELi64ELi4ES3_EELb0ELb1ELb1ELb0ELb0ELb0ELb0ELb1ENS_16Flash_fwd_paramsEEEvRKT8_iiiii,(.L_x_11700 - $_ZN5flash24flash_fwd_splitkv_kernelI23Flash_fwd_kernel_traitsILi96ELi64ELi64ELi4ELb0ELb0EN7cutlass10bfloat16_tE19Flash_kernel_traitsILi96ELi64ELi64ELi4ES3_EELb0ELb1ELb1ELb0ELb0ELb0ELb0ELb1EEEvNS_16Flash_fwd_paramsE$_ZN5flash30compute_attn_1rowblock_splitkvI23Flash_fwd_kernel_traitsILi96ELi64ELi64ELi4ELb0ELb0EN7cutlass10bfloat16_tE19Flash_kernel_traitsILi96ELi64ELi64ELi4ES3_EELb0ELb1ELb1ELb0ELb0ELb0ELb0ELb1ENS_16Flash_fwd_paramsEEEvRKT8_iiiii)
$_ZN5flash24flash_fwd_splitkv_kernelI23Flash_fwd_kernel_traitsILi96ELi64ELi64ELi4ELb0ELb0EN7cutlass10bfloat16_tE19Flash_kernel_traitsILi96ELi64ELi64ELi4ES3_EELb0ELb1ELb1ELb0ELb0ELb0ELb0ELb1EEEvNS_16Flash_fwd_paramsE$_ZN5flash30compute_attn_1rowblock_splitkvI23Flash_fwd_kernel_traitsILi96ELi64ELi64ELi4ELb0ELb0EN7cutlass10bfloat16_tE19Flash_kernel_traitsILi96ELi64ELi64ELi4ES3_EELb0ELb1ELb1ELb0ELb0ELb0ELb0ELb1ENS_16Flash_fwd_paramsEEEvRKT8_iiiii:
        /* <DEDUP_REMOVED lines=38> */
.L_x_10498:
[----:B------:R-:W-:Y:S05]  /*0300*/  BSYNC.RECONVERGENT B0 ;  /* 0x0000000000007941 */ /* 0x000fea0003800200 */
.L_x_10497:
[----:B------:R-:W-:Y:S04]  /*0310*/  BSSY.RECONVERGENT B0, `(.L_x_10499) ;  /* 0x0000007000007945 */ /* 0x000fe80003800200 */
[----:B------:R-:W-:Y:S05]  /*0320*/  @!P3 BRA `(.L_x_10500) ;  /* 0x000000000014b947 */ /* 0x000fea0003800000 */
[----:B------:R-:W3:Y:S02]  /*0330*/  LD.E.U8 R0, desc[UR4][R84.64+0x1b2] ;  /* 0x0001b20454007980 */ /* 0x000ee4000c101100 */
[----:B---3--:R-:W-:-:S13]  /*0340*/  ISETP.NE.AND P1, PT, R0, RZ, PT ;  /* 0x000000ff0000720c */ /* 0x008fda0003f25270 */
[----:B------:R-:W3:Y:S02]  /*0350*/  @P1 LD.E R0, desc[UR4][R6.64+0x4] ;  /* 0x0000040406001980 */ /* 0x000ee4000c101900 */
[----:B---3-5:R-:W-:-:S06]  /*0360*/  @P1 IADD3 R69, PT, PT, R0, -R15, RZ ;  /* 0x8000000f00451210 */ /* 0x028fcc0007ffe0ff */
[----:B------:R3:W5:Y:S02]  /*0370*/  @!P1 LD.E R69, desc[UR4][R6.64] ;  /* 0x0000000406459980 */ /* 0x000764000c101900 */
.L_x_10500:
[----:B------:R-:W-:Y:S05]  /*0380*/  BSYNC.RECONVERGENT B0 ;  /* 0x0000000000007941 */ /* 0x000fea0003800200 */
.L_x_10499:
        /* <DEDUP_REMOVED lines=9> */
.L_x_10502:
[----:B------:R-:W4:Y:S01]  /*0420*/  LD.E.64 R2, desc[UR4][R84.64+0x108] ;  /* 0x0001080454027980 */ /* 0x000f22000c101b00 */
[----:B------:R-:W-:Y:S01]  /*0430*/  BSSY.RECONVERGENT B0, `(.L_x_10504) ;  /* 0x0000006000007945 */ /* 0x000fe20003800200 */
[----:B------:R-:W-:Y:S01]  /*0440*/  IMAD.MOV.U32 R0, RZ, RZ, RZ ;  /* 0x000000ffff007224 */ /* 0x000fe200078e00ff */
[----:B----4-:R-:W-:-:S04]  /*0450*/  ISETP.NE.U32.AND P0, PT, R2, RZ, PT ;  /* 0x000000ff0200720c */ /* 0x010fc80003f05070 */
[----:B------:R-:W-:-:S13]  /*0460*/  ISETP.NE.AND.EX P0, PT, R3, RZ, PT, P0 ;  /* 0x000000ff0300720c */ /* 0x000fda0003f05300 */
[----:B------:R-:W-:Y:S05]  /*0470*/  @!P0 BRA `(.L_x_10505) ;  /* 0x0000000000048947 */ /* 0x000fea0003800000 */
[----:B------:R4:W5:Y:S02]  /*0480*/  LD.E R0, desc[UR4][R84.64+0xbc] ;  /* 0x0000bc0454007980 */ /* 0x000964000c101900 */
.L_x_10505:
[----:B------:R-:W-:Y:S05]  /*0490*/  BSYNC.RECONVERGENT B0 ;  /* 0x0000000000007941 */ /* 0x000fea0003800200 */
.L_x_10504:
[----:B-----5:R-:W-:Y:S02]  /*04a0*/  IADD3 R61, PT, PT, R69, R0, RZ ;  /* 0x00000000453d7210 */ /* 0x020fe40007ffe0ff */
.L_x_10503:
[----:B------:R-:W-:Y:S05]  /*04b0*/  BSYNC.RECONVERGENT B1 ;  /* 0x0000000000017941 */ /* 0x000fea0003800200 */
.L_x_10501:
[----:B------:R-:W-:Y:S01]  /*04c0*/  IMAD.SHL.U32 R95, R145, 0x40, RZ ;  /* 0x00000040915f7824 */ /* 0x000fe200078e00ff */
[----:B------:R-:W-:Y:S01]  /*04d0*/  MOV R2, R142 ;  /* 0x0000008e00027202 */ /* 0x000fe20000000f00 */
[----:B------:R-:W-:-:S03]  /*04e0*/  IMAD.MOV.U32 R3, RZ, RZ, 0x0 ;  /* 0x00000000ff037424 */ /* 0x000fc600078e00ff */
[----:B------:R-:W-:-:S13]  /*04f0*/  ISETP.GT.AND P0, PT, R146, R95, PT ;  /* 0x0000005f9200720c */ /* 0x000fda0003f04270 */
[----:B-1234-:R-:W-:Y:S05]  /*0500*/  @!P0 RET.REL.NODEC R2 `(_ZN5flash24flash_fwd_splitkv_kernelI23Flash_fwd_kernel_traitsILi96ELi64ELi64ELi4ELb0ELb0EN7cutlass10bfloat16_tE19Flash_kernel_traitsILi96ELi64ELi64ELi4ES3_EELb0ELb1ELb1ELb0ELb0ELb0ELb0ELb1EEEvNS_16Flash_fwd_paramsE) ;  /* 0xfffffff802bc8950 */ /* 0x01efea0003c3ffff */
        /* <DEDUP_REMOVED lines=85> */
.L_x_10508:
[----:B------:R-:W-:Y:S05]  /*0a60*/  BSYNC.RECONVERGENT B0 ;  /* 0x0000000000007941 */ /* 0x000fea0003800200 */
.L_x_10507:
        /* <DEDUP_REMOVED lines=18> */
.L_x_10510:
[----:B------:R-:W-:Y:S05]  /*0b90*/  BSYNC.RECONVERGENT B0 ;  /* 0x0000000000007941 */ /* 0x000fea0003800200 */
.L_x_10509:
[----:B------:R-:W-:Y:S01]  /*0ba0*/  MOV R143, 0x0 ;  /* 0x00000000008f7802 */ /* 0x000fe20000000f00 */
[----:B------:R1:W-:Y:S03]  /*0bb0*/  @!P6 ST.E desc[UR4][R6.64], R5 ;  /* 0x000000050600e985 */ /* 0x0003e6000c101904 */
[----:B-12--5:R-:W-:Y:S05]  /*0bc0*/  @P5 RET.REL.NODEC R142 `(_ZN5flash24flash_fwd_splitkv_kernelI23Flash_fwd_kernel_traitsILi96ELi64ELi64ELi4ELb0ELb0EN7cutlass10bfloat16_tE19Flash_kernel_traitsILi96ELi64ELi64ELi4ES3_EELb0ELb1ELb1ELb0ELb0ELb0ELb0ELb1EEEvNS_16Flash_fwd_paramsE) ;  /* 0xfffffff48e0c5950 */ /* 0x026fea0003c3ffff */
[----:B------:R-:W-:Y:S02]  /*0bd0*/  MOV R3, 0x7f800000 ;  /* 0x7f80000000037802 */ /* 0x000fe40000000f00 */
[----:B------:R-:W-:-:S03]  /*0be0*/  MOV R143, 0x0 ;  /* 0x00000000008f7802 */ /* 0x000fc60000000f00 */
[----:B------:R1:W-:Y:S02]  /*0bf0*/  ST.E desc[UR4][R6.64+0x80], R3 ;  /* 0x0000800306007985 */ /* 0x0003e4000c101904 */
[----:B-1----:R-:W-:Y:S05]  /*0c00*/  RET.REL.NODEC R142 `(_ZN5flash24flash_fwd_splitkv_kernelI23Flash_fwd_kernel_traitsILi96ELi64ELi64ELi4ELb0ELb0EN7cutlass10bfloat16_tE19Flash_kernel_traitsILi96ELi64ELi64ELi4ES3_EELb0ELb1ELb1ELb0ELb0ELb0ELb0ELb1EEEvNS_16Flash_fwd_paramsE) ;  /* 0xfffffff08efc7950 */ /* 0x002fea0003c3ffff */
.L_x_10506:
        /* <DEDUP_REMOVED lines=80> */
[----:B---3--:R-:W-:Y:S01]  /*1110*/  SHF.R.S32.HI R11, RZ, 0x1f, R6 ;  /* 0x0000001fff0b7819 */ /* 0x008fe20000011406 */
[-C--:B------:R-:W-:Y:S02]  /*1120*/  IMAD R8, R21, R6.reuse, RZ ;  /* 0x0000000615087224 */ /* 0x080fe400078e02ff */
[----:B------:R-:W-:Y:S01]  /*1130*/  IMAD.WIDE.U32 R22, R20, R6, RZ ;  /* 0x0000000614167225 */ /* 0x000fe200078e00ff */
[----:B------:R-:W-:-:S03]  /*1140*/  MOV R21, R7 ;  /* 0x0000000700157202 */ /* 0x000fc60000000f00 */
[----:B------:R-:W-:Y:S02]  /*1150*/  IMAD R8, R20, R11, R8 ;  /* 0x0000000b14087224 */ /* 0x000fe400078e0208 */
[----:B--2---:R-:W-:Y:S02]  /*1160*/  IMAD R7, R5, R0, RZ ;  /* 0x0000000005077224 */ /* 0x004fe400078e02ff */
[----:B------:R-:W-:Y:S02]  /*1170*/  IMAD.IADD R23, R23, 0x1, R8 ;  /* 0x0000000117177824 */ /* 0x000fe400078e0208 */
[----:B------:R-:W-:Y:S01]  /*1180*/  @!P0 IMAD.MOV R21, RZ, RZ, -R21 ;  /* 0x000000ffff158224 */ /* 0x000fe200078e0a15 */
[----:B------:R-:W-:Y:S01]  /*1190*/  @!P1 LOP3.LUT R21, RZ, R9, RZ, 0x33, !PT ;  /* 0x00000009ff159212 */ /* 0x000fe200078e33ff */
        /* <DEDUP_REMOVED lines=14> */
.L_x_10512:
        /* <DEDUP_REMOVED lines=30> */
[----:B-----5:R-:W-:-:S05]  /*1460*/  @!P2 SHF.R.S32.HI R8, RZ, 0x1f, R13 ;  /* 0x0000001fff08a819 */ /* 0x020fca000001140d */
[-C--:B------:R-:W-:Y:S01]  /*1470*/  @!P1 IADD3 R7, PT, PT, R7, -R6.reuse, RZ ;  /* 0x8000000607079210 */ /* 0x080fe20007ffe0ff */
[----:B------:R-:W-:Y:S01]  /*1480*/  @!P2 IMAD.IADD R25, R25, 0x1, R0 ;  /* 0x000000011919a824 */ /* 0x000fe200078e0200 */
[----:B------:R-:W-:Y:S01]  /*1490*/  @P2 IADD3 R0, PT, PT, R14, R15, RZ ;  /* 0x0000000f0e002210 */ /* 0x000fe20007ffe0ff */
[----:B----4-:R-:W-:Y:S01]  /*14a0*/  @!P2 IMAD R11, R23, R13, RZ ;  /* 0x0000000d170ba224 */ /* 0x010fe200078e02ff */
        /* <DEDUP_REMOVED lines=17> */
[----:B------:R-:W-:-:S03]  /*15c0*/  IMAD.WIDE.U32 R22, R4, R0, R10 ;  /* 0x0000000004167225 */ /* 0x000fc600078e000a */
[----:B------:R-:W-:Y:S01]  /*15d0*/  @!P0 IADD3 R12, PT, PT, -R12, RZ, RZ ;  /* 0x000000ff0c0c8210 */ /* 0x000fe20007ffe1ff */
[----:B------:R-:W-:Y:S02]  /*15e0*/  @!P2 IMAD R6, R7, R2, R6 ;  /* 0x000000020706a224 */ /* 0x000fe400078e0206 */
[----:B------:R-:W-:Y:S01]  /*15f0*/  @!P2 IMAD.WIDE.U32 R10, R2, R14, RZ ;  /* 0x0000000e020aa225 */ /* 0x000fe200078e00ff */
[----:B------:R-:W-:-:S03]  /*1600*/  @!P1 LOP3.LUT R12, RZ, R9, RZ, 0x33, !PT ;  /* 0x00000009ff0c9212 */ /* 0x000fc600078e33ff */
[----:B------:R-:W-:Y:S01]  /*1610*/  IMAD R8, R5, R0, RZ ;  /* 0x0000000005087224 */ /* 0x000fe200078e02ff */
[----:B------:R-:W-:Y:S01]  /*1620*/  @!P2 SHF.R.S32.HI R7, RZ, 0x1f, R13 ;  /* 0x0000001fff07a819 */ /* 0x000fe2000001140d */
[----:B------:R-:W-:Y:S01]  /*1630*/  @!P2 IMAD.IADD R25, R11, 0x1, R6 ;  /* 0x000000010b19a824 */ /* 0x000fe200078e0206 */
[----:B------:R-:W-:Y:S01]  /*1640*/  @!P2 MOV R24, R10 ;  /* 0x0000000a0018a202 */ /* 0x000fe20000000f00 */
[----:B------:R-:W-:Y:S01]  /*1650*/  IMAD.IADD R23, R23, 0x1, R8 ;  /* 0x0000000117177824 */ /* 0x000fe200078e0208 */
[----:B------:R-:W-:Y:S01]  /*1660*/  SHF.R.S32.HI R8, RZ, 0x1f, R12 ;  /* 0x0000001fff087819 */ /* 0x000fe2000001140c */
[----:B------:R-:W-:Y:S01]  /*1670*/  @!P2 IMAD R6, R21, R13, RZ ;  /* 0x0000000d1506a224 */ /* 0x000fe200078e02ff */
[----:B------:R-:W-:Y:S01]  /*1680*/  @P2 IADD3 R14, PT, PT, R14, R15, RZ ;  /* 0x0000000f0e0e2210 */ /* 0x000fe20007ffe0ff */
        /* <DEDUP_REMOVED lines=14> */
.L_x_10513:
[----:B------:R-:W-:Y:S05]  /*1770*/  BSYNC.RECONVERGENT B0 ;  /* 0x0000000000007941 */ /* 0x000fea0003800200 */
.L_x_10511:
        /* <DEDUP_REMOVED lines=25> */
[----:B------:R-:W-:Y:S01]  /*1910*/  IMAD.SHL.U32 R91, R60, 0x8, RZ ;  /* 0x000000083c5b7824 */ /* 0x000fe200078e00ff */
[----:B------:R-:W1:Y:S04]  /*1920*/  S2R R54, SR_CgaCtaId ;  /* 0x0000000000367919 */ /* 0x000e680000008800 */
[----:B------:R-:W-:-:S07]  /*1930*/  LOP3.LUT R12, R91, 0x18, RZ, 0xc0, !PT ;  /* 0x000000185b0c7812 */ /* 0x000fce00078ec0ff */
[----:B------:R-:W-:-:S04]  /*1940*/  @!P2 IADD3 R21, PT, PT, R21, -R20, RZ ;  /* 0x800000141515a210 */ /* 0x000fc80007ffe0ff */
[----:B------:R-:W-:Y:S02]  /*1950*/  ISETP.GE.U32.AND P3, PT, R21, R20, PT ;  /* 0x000000141500720c */ /* 0x000fe40003f66070 */
        /* <DEDUP_REMOVED lines=11> */
[----:B------:R-:W-:-:S03]  /*1a10*/  IMAD.IADD R33, R33, 0x1, R21 ;  /* 0x0000000121217824 */ /* 0x000fc600078e0215 */
[----:B------:R-:W-:Y:S02]  /*1a20*/  @!P1 IADD3 R6, PT, PT, -R6, RZ, RZ ;  /* 0x000000ff06069210 */ /* 0x000fe40007ffe1ff */
[----:B------:R-:W-:Y:S02]  /*1a30*/  @!P2 LOP3.LUT R6, RZ, R9, RZ, 0x33, !PT ;  /* 0x00000009ff06a212 */ /* 0x000fe400078e33ff */
[----:B------:R-:W-:Y:S01]  /*1a40*/  MOV R9, 0x400 ;  /* 0x0000040000097802 */ /* 0x000fe20000000f00 */
[----:B------:R-:W-:Y:S01]  /*1a50*/  IMAD.MOV.U32 R97, RZ, RZ, RZ ;  /* 0x000000ffff617224 */ /* 0x000fe200078e00ff */
[----:B------:R-:W-:Y:S02]  /*1a60*/  SHF.R.U32.HI R96, RZ, 0x2, R60 ;  /* 0x00000002ff607819 */ /* 0x000fe4000001163c */
[----:B-1----:R-:W-:-:S03]  /*1a70*/  LEA R54, R54, R9, 0x18 ;  /* 0x0000000936367211 */ /* 0x002fc600078ec0ff */
        /* <DEDUP_REMOVED lines=19> */
[----:B------:R-:W-:Y:S02]  /*1bb0*/  LOP3.LUT R23, R91, 0xc0, RZ, 0xc0, !PT ;  /* 0x000000c05b177812 */ /* 0x000fe400078ec0ff */
[----:B------:R-:W-:Y:S01]  /*1bc0*/  IADD3 R30, P1, PT, R12, R21, RZ ;  /* 0x000000150c1e7210 */ /* 0x000fe20007f3e0ff */
[----:B------:R-:W-:Y:S01]  /*1bd0*/  IMAD R15, R29, R6, RZ ;  /* 0x000000061d0f7224 */ /* 0x000fe200078e02ff */
[----:B------:R-:W-:Y:S02]  /*1be0*/  SHF.R.S32.HI R0, RZ, 0x1f, R6 ;  /* 0x0000001fff007819 */ /* 0x000fe40000011406 */
[----:B------:R-:W-:Y:S01]  /*1bf0*/  LOP3.LUT R22, R23, 0x18, R60, 0xf8, !PT ;  /* 0x0000001817167812 */ /* 0x000fe200078ef83c */
[----:B------:R-:W-:-:S02]  /*1c00*/  IMAD.X R31, RZ, RZ, R20, P1 ;  /* 0x000000ffff1f7224 */ /* 0x000fc400008e0614 */
[----:B------:R-:W-:Y:S01]  /*1c10*/  IMAD.WIDE.U32 R20, R6, R28, R32 ;  /* 0x0000001c06147225 */ /* 0x000fe200078e0020 */
[----:B------:R-:W-:-:S03]  /*1c20*/  LOP3.LUT R22, R22, 0x18, R91, 0x78, !PT ;  /* 0x0000001816167812 */ /* 0x000fc600078e785b */
[----:B------:R-:W-:Y:S02]  /*1c30*/  IMAD R15, R0, R28, R15 ;  /* 0x0000001c000f7224 */ /* 0x000fe400078e020f */
[-C--:B------:R-:W-:Y:S02]  /*1c40*/  IMAD R9, R27, R144.reuse, RZ ;  /* 0x000000901b097224 */ /* 0x080fe400078e02ff */
[----:B------:R-:W-:Y:S01]  /*1c50*/  IMAD.WIDE.U32 R30, R26, R144, R30 ;  /* 0x000000901a1e7225 */ /* 0x000fe200078e001e */
[----:B------:R-:W-:-:S03]  /*1c60*/  IADD3 R21, PT, PT, R21, R15, RZ ;  /* 0x0000000f15157210 */ /* 0x000fc60007ffe0ff */
[----:B------:R-:W-:Y:S01]  /*1c70*/  IMAD.WIDE.U32 R26, R145, 0x40, R96 ;  /* 0x00000040911a7825 */ /* 0x000fe200078e0060 */
[----:B------:R-:W-:Y:S02]  /*1c80*/  LOP3.LUT R91, R22, 0x1f20, R91, 0xf8, !PT ;  /* 0x00001f20165b7812 */ /* 0x000fe400078ef85b */
[----:B------:R-:W-:Y:S01]  /*1c90*/  IADD3 R22, P0, PT, R12, R14, RZ ;  /* 0x0000000e0c167210 */ /* 0x000fe20007f1e0ff */
[----:B------:R-:W-:Y:S01]  /*1ca0*/  IMAD.IADD R15, R31, 0x1, R9 ;  /* 0x000000011f0f7824 */ /* 0x000fe200078e0209 */
[----:B------:R-:W-:Y:S01]  /*1cb0*/  MOV R14, R30 ;  /* 0x0000001e000e7202 */ /* 0x000fe20000000f00 */
[----:B------:R-:W-:Y:S01]  /*1cc0*/  IMAD R9, R27, R24, RZ ;  /* 0x000000181b097224 */ /* 0x000fe200078e02ff */
[C---:B------:R-:W-:Y:S01]  /*1cd0*/  SHF.L.U64.HI R67, R24.reuse, 0x5, R25 ;  /* 0x0000000518437819 */ /* 0x040fe20000010219 */
[----:B------:R-:W-:Y:S02]  /*1ce0*/  IMAD.SHL.U32 R64, R24, 0x20, RZ ;  /* 0x0000002018407824 */ /* 0x000fe400078e00ff */
        /* <DEDUP_REMOVED lines=106> */
.L_x_10551:
        /* <DEDUP_REMOVED lines=17> */
.L_x_10516:
[----:B------:R-:W-:Y:S05]  /*24a0*/  BSYNC.RECONVERGENT B0 ;  /* 0x0000000000007941 */ /* 0x000fea0003800200 */
.L_x_10515:
        /* <DEDUP_REMOVED lines=15> */
.L_x_10518:
[----:B------:R-:W-:Y:S05]  /*25a0*/  BSYNC.RECONVERGENT B0 ;  /* 0x0000000000007941 */ /* 0x000fea0003800200 */
.L_x_10517:
        /* <DEDUP_REMOVED lines=27> */
.L_x_10522:
[----:B------:R-:W-:Y:S05]  /*2760*/  BSYNC.RECONVERGENT B0 ;  /* 0x0000000000007941 */ /* 0x000fea0003800200 */
.L_x_10521:
        /* <DEDUP_REMOVED lines=17> */
.L_x_10520:
        /* <DEDUP_REMOVED lines=58> */
.L_x_10528:
[----:B------:R-:W-:Y:S05]  /*2c20*/  BSYNC.RECONVERGENT B0 ;  /* 0x0000000000007941 */ /* 0x000fea0003800200 */
.L_x_10527:
        /* <DEDUP_REMOVED lines=48> */
.L_x_10530:
[----:B------:R-:W-:Y:S05]  /*2f30*/  BSYNC.RECONVERGENT B0 ;  /* 0x0000000000007941 */ /* 0x000fea0003800200 */
.L_x_10529:
        /* <DEDUP_REMOVED lines=47> */
.L_x_10526:
[----:B------:R-:W-:Y:S05]  /*3230*/  BSYNC.RECONVERGENT B1 ;  /* 0x0000000000017941 */ /* 0x000fea0003800200 */
.L_x_10525:
        /* <DEDUP_REMOVED lines=63> */
.L_x_10534:
[----:B------:R-:W-:Y:S05]  /*3630*/  BSYNC.RECONVERGENT B0 ;  /* 0x0000000000007941 */ /* 0x000fea0003800200 */
.L_x_10533:
        /* <DEDUP_REMOVED lines=48> */
.L_x_10536:
[----:B------:R-:W-:Y:S05]  /*3940*/  BSYNC.RECONVERGENT B0 ;  /* 0x0000000000007941 */ /* 0x000fea0003800200 */
.L_x_10535:
        /* <DEDUP_REMOVED lines=47> */
.L_x_10532:
[----:B------:R-:W-:Y:S05]  /*3c40*/  BSYNC.RECONVERGENT B1 ;  /* 0x0000000000017941 */ /* 0x000fea0003800200 */
.L_x_10531:
[----:B------:R-:W3:Y:S02]  /*3c50*/  LD.E R3, desc[UR4][R84.64+0xd0] ;  /* 0x0000d00454037980 */ /* 0x000ee4000c101900 */
[----:B---3--:R-:W-:Y:S05]  /*3c60*/  IMAD.U32 R3, R3, -0x20, RZ ;  /* 0xffffffe003037824 */ /* 0x008fea00078e00ff */
[C---:B------:R-:W-:Y:S02]  /*3c70*/  LEA R16, P1, R3.reuse, R16, 0x1 ;  /* 0x0000001003107211 */ /* 0x040fe400078208ff */
[C---:B------:R-:W-:Y:S02]  /*3c80*/  LEA R52, P0, R3.reuse, R52, 0x1 ;  /* 0x0000003403347211 */ /* 0x040fe400078008ff */
[C---:B------:R-:W-:Y:S02]  /*3c90*/  LEA.HI.X.SX32 R17, R3.reuse, R17, 0x1, P1 ;  /* 0x0000001103117211 */ /* 0x040fe400008f0eff */
[----:B------:R-:W-:Y:S01]  /*3ca0*/  LEA.HI.X.SX32 R53, R3, R53, 0x1, P0 ;  /* 0x0000003503357211 */ /* 0x000fe200000f0eff */
[----:B------:R-:W-:Y:S05]  /*3cb0*/  BRA `(.L_x_10523) ;  /* 0x0000002000987947 */ /* 0x000fea0003800000 */
.L_x_10524:
        /* <DEDUP_REMOVED lines=95> */
.L_x_10540:
[----:B------:R-:W-:Y:S05]  /*42b0*/  BSYNC.RECONVERGENT B0 ;  /* 0x0000000000007941 */ /* 0x000fea0003800200 */
.L_x_10539:
        /* <DEDUP_REMOVED lines=88> */
.L_x_10542:
[----:B------:R-:W-:Y:S05]  /*4840*/  BSYNC.RECONVERGENT B0 ;  /* 0x0000000000007941 */ /* 0x000fea0003800200 */
.L_x_10541:
        /* <DEDUP_REMOVED lines=86> */
.L_x_10538:
[----:B------:R-:W-:Y:S05]  /*4db0*/  BSYNC.RECONVERGENT B1 ;  /* 0x0000000000017941 */ /* 0x000fea0003800200 */
.L_x_10537:
        /* <DEDUP_REMOVED lines=96> */
.L_x_10546:
[----:B------:R-:W-:Y:S05]  /*53c0*/  BSYNC.RECONVERGENT B0 ;  /* 0x0000000000007941 */ /* 0x000fea0003800200 */
.L_x_10545:
        /* <DEDUP_REMOVED lines=87> */
.L_x_10548:
[----:B------:R-:W-:Y:S05]  /*5940*/  BSYNC.RECONVERGENT B0 ;  /* 0x0000000000007941 */ /* 0x000fea0003800200 */
.L_x_10547:
        /* <DEDUP_REMOVED lines=86> */
.L_x_10544:
[----:B------:R-:W-:Y:S05]  /*5eb0*/  BSYNC.RECONVERGENT B1 ;  /* 0x0000000000017941 */ /* 0x000fea0003800200 */
.L_x_10543:
[----:B------:R-:W3:Y:S02]  /*5ec0*/  LD.E R3, desc[UR4][R84.64+0xd0] ;  /* 0x0000d00454037980 */ /* 0x000ee4000c101900 */
[----:B---3--:R-:W-:Y:S05]  /*5ed0*/  IMAD.U32 R3, R3, -0x20, RZ ;  /* 0xffffffe003037824 */ /* 0x008fea00078e00ff */
[C---:B------:R-:W-:Y:S02]  /*5ee0*/  LEA R74, P1, R3.reuse, R74, 0x1 ;  /* 0x0000004a034a7211 */ /* 0x040fe400078208ff */
[C---:B------:R-:W-:Y:S02]  /*5ef0*/  LEA R72, P0, R3.reuse, R72, 0x1 ;  /* 0x0000004803487211 */ /* 0x040fe400078008ff */
[C---:B------:R-:W-:Y:S02]  /*5f00*/  LEA.HI.X.SX32 R75, R3.reuse, R75, 0x1, P1 ;  /* 0x0000004b034b7211 */ /* 0x040fe400008f0eff */
[----:B------:R-:W-:Y:S09]  /*5f10*/  LEA.HI.X.SX32 R73, R3, R73, 0x1, P0 ;  /* 0x0000004903497211 */ /* 0x000ff200000f0eff */
.L_x_10523:
[----:B------:R-:W-:Y:S05]  /*5f20*/  BSYNC.RECONVERGENT B2 ;  /* 0x0000000000027941 */ /* 0x000fea0003800200 */
.L_x_10519:
        /* <DEDUP_REMOVED lines=103> */
.L_x_10550:
[----:B------:R-:W-:Y:S05]  /*65a0*/  BSYNC.RECONVERGENT B0 ;  /* 0x0000000000007941 */ /* 0x000fea0003800200 */
.L_x_10549:
[----:B------:R-:W-:Y:S05]  /*65b0*/  @P2 BRA `(.L_x_10551) ;  /* 0xffffffbc00742947 */ /* 0x000fea000383ffff */
.L_x_10514:
        /* <DEDUP_REMOVED lines=29> */
.L_x_10556:
[----:B------:R3:W-:Y:S02]  /*6790*/  STS.128 [R91+0x2000], RZ ;  /* 0x002000ff5b007388 */ /* 0x0007e40000000c00 */
.L_x_10555:
[----:B------:R-:W-:Y:S05]  /*67a0*/  BSYNC.RECONVERGENT B0 ;  /* 0x0000000000007941 */ /* 0x000fea0003800200 */
.L_x_10554:
        /* <DEDUP_REMOVED lines=24> */
.L_x_10558:
[----:B------:R1:W-:Y:S01]  /*6930*/  STS.128 [R91+0x2800], RZ ;  /* 0x002800ff5b007388 */ /* 0x0003e20000000c00 */
[----:B------:R-:W-:Y:S05]  /*6940*/  BRA `(.L_x_10557) ;  /* 0x0000003800287947 */ /* 0x000fea0003800000 */
.L_x_10553:
        /* <DEDUP_REMOVED lines=82> */
.L_x_10565:
[----:B------:R-:W-:Y:S05]  /*6e70*/  BSYNC.RECONVERGENT B0 ;  /* 0x0000000000007941 */ /* 0x000fea0003800200 */
.L_x_10564:
[----:B-----5:R-:W-:Y:S01]  /*6e80*/  IMAD.MOV.U32 R6, RZ, RZ, R18 ;  /* 0x000000ffff067224 */ /* 0x020fe200078e0012 */
[----:B------:R-:W-:Y:S01]  /*6e90*/  MOV R4, R16 ;  /* 0x0000001000047202 */ /* 0x000fe20000000f00 */
[----:B------:R-:W-:Y:S01]  /*6ea0*/  IMAD.MOV.U32 R7, RZ, RZ, R19 ;  /* 0x000000ffff077224 */ /* 0x000fe200078e0013 */
[----:B------:R-:W-:Y:S02]  /*6eb0*/  MOV R5, R17 ;  /* 0x0000001100057202 */ /* 0x000fe40000000f00 */
.L_x_10563:
[----:B------:R-:W-:Y:S05]  /*6ec0*/  BSYNC.RECONVERGENT B1 ;  /* 0x0000000000017941 */ /* 0x000fea0003800200 */
.L_x_10562:
        /* <DEDUP_REMOVED lines=47> */
.L_x_10569:
[----:B------:R-:W-:Y:S05]  /*71c0*/  BSYNC.RECONVERGENT B0 ;  /* 0x0000000000007941 */ /* 0x000fea0003800200 */
.L_x_10568:
[----:B-----5:R1:W-:Y:S02]  /*71d0*/  STS.128 [R91+0x1000], R16 ;  /* 0x001000105b007388 */ /* 0x0203e40000000c00 */
.L_x_10567:
[----:B------:R-:W-:Y:S05]  /*71e0*/  BSYNC.RECONVERGENT B1 ;  /* 0x0000000000017941 */ /* 0x000fea0003800200 */
.L_x_10566:
        /* <DEDUP_REMOVED lines=46> */
.L_x_10571:
[----:B------:R-:W-:Y:S05]  /*74d0*/  BSYNC.RECONVERGENT B0 ;  /* 0x0000000000007941 */ /* 0x000fea0003800200 */
.L_x_10570:
[----:B-----5:R1:W-:Y:S02]  /*74e0*/  STS.128 [R91+0x2000], R16 ;  /* 0x002000105b007388 */ /* 0x0203e40000000c00 */
.L_x_10561:
[----:B------:R-:W-:Y:S05]  /*74f0*/  BSYNC.RECONVERGENT B2 ;  /* 0x0000000000027941 */ /* 0x000fea0003800200 */
.L_x_10560:
        /* <DEDUP_REMOVED lines=60> */
.L_x_10575:
[----:B------:R-:W-:Y:S05]  /*78c0*/  BSYNC.RECONVERGENT B0 ;  /* 0x0000000000007941 */ /* 0x000fea0003800200 */
.L_x_10574:
[----:B-----5:R1:W-:Y:S02]  /*78d0*/  STS.128 [R91+0x800], R16 ;  /* 0x000800105b007388 */ /* 0x0203e40000000c00 */
.L_x_10573:
[----:B------:R-:W-:Y:S05]  /*78e0*/  BSYNC.RECONVERGENT B1 ;  /* 0x0000000000017941 */ /* 0x000fea0003800200 */
.L_x_10572:
        /* <DEDUP_REMOVED lines=55> */
.L_x_10579:
[----:B------:R-:W-:Y:S05]  /*7c60*/  BSYNC.RECONVERGENT B0 ;  /* 0x0000000000007941 */ /* 0x000fea0003800200 */
.L_x_10578:
[----:B-----5:R1:W-:Y:S02]  /*7c70*/  STS.128 [R91+0x1800], R16 ;  /* 0x001800105b007388 */ /* 0x0203e40000000c00 */
.L_x_10577:
[----:B------:R-:W-:Y:S05]  /*7c80*/  BSYNC.RECONVERGENT B1 ;  /* 0x0000000000017941 */ /* 0x000fea0003800200 */
.L_x_10576:
        /* <DEDUP_REMOVED lines=53> */
.L_x_10581:
[----:B------:R-:W-:Y:S05]  /*7fe0*/  BSYNC.RECONVERGENT B0 ;  /* 0x0000000000007941 */ /* 0x000fea0003800200 */
.L_x_10580:
[----:B-----5:R1:W-:Y:S01]  /*7ff0*/  STS.128 [R91+0x2800], R16 ;  /* 0x002800105b007388 */ /* 0x0203e20000000c00 */
[----:B------:R-:W-:Y:S05]  /*8000*/  BRA `(.L_x_10557) ;  /* 0x0000002000787947 */ /* 0x000fea0003800000 */
.L_x_10559:
        /* <DEDUP_REMOVED lines=95> */
.L_x_10586:
[----:B------:R-:W-:Y:S05]  /*8600*/  BSYNC.RECONVERGENT B0 ;  /* 0x0000000000007941 */ /* 0x000fea0003800200 */
.L_x_10585:
[----:B------:R-:W-:Y:S05]  /*8610*/  BSYNC.RECONVERGENT B1 ;  /* 0x0000000000017941 */ /* 0x000fea0003800200 */
.L_x_10584:
        /* <DEDUP_REMOVED lines=86> */
.L_x_10590:
[----:B------:R-:W-:Y:S05]  /*8b80*/  BSYNC.RECONVERGENT B0 ;  /* 0x0000000000007941 */ /* 0x000fea0003800200 */
.L_x_10589:
[----:B-----5:R1:W-:Y:S02]  /*8b90*/  STS.128 [R91+0x1000], R24 ;  /* 0x001000185b007388 */ /* 0x0203e40000000c00 */
.L_x_10588:
[----:B------:R-:W-:Y:S05]  /*8ba0*/  BSYNC.RECONVERGENT B1 ;  /* 0x0000000000017941 */ /* 0x000fea0003800200 */
.L_x_10587:
        /* <DEDUP_REMOVED lines=84> */
.L_x_10592:
[----:B------:R-:W-:Y:S05]  /*90f0*/  BSYNC.RECONVERGENT B0 ;  /* 0x0000000000007941 */ /* 0x000fea0003800200 */
.L_x_10591:
[----:B-----5:R1:W-:Y:S02]  /*9100*/  STS.128 [R91+0x2000], R24 ;  /* 0x002000185b007388 */ /* 0x0203e40000000c00 */
.L_x_10583:
[----:B------:R-:W-:Y:S05]  /*9110*/  BSYNC.RECONVERGENT B2 ;  /* 0x0000000000027941 */ /* 0x000fea0003800200 */
.L_x_10582:
        /* <DEDUP_REMOVED lines=90> */
.L_x_10596:
[----:B------:R-:W-:Y:S05]  /*96c0*/  BSYNC.RECONVERGENT B0 ;  /* 0x0000000000007941 */ /* 0x000fea0003800200 */
.L_x_10595:
[----:B-----5:R1:W-:Y:S02]  /*96d0*/  STS.128 [R91+0x800], R24 ;  /* 0x000800185b007388 */ /* 0x0203e40000000c00 */
.L_x_10594:
[----:B------:R-:W-:Y:S05]  /*96e0*/  BSYNC.RECONVERGENT B1 ;  /* 0x0000000000017941 */ /* 0x000fea0003800200 */
.L_x_10593:
        /* <DEDUP_REMOVED lines=85> */
.L_x_10600:
[----:B------:R-:W-:Y:S05]  /*9c40*/  BSYNC.RECONVERGENT B0 ;  /* 0x0000000000007941 */ /* 0x000fea0003800200 */
.L_x_10599:
[----:B-----5:R1:W-:Y:S02]  /*9c50*/  STS.128 [R91+0x1800], R24 ;  /* 0x001800185b007388 */ /* 0x0203e40000000c00 */
.L_x_10598:
[----:B------:R-:W-:Y:S05]  /*9c60*/  BSYNC.RECONVERGENT B1 ;  /* 0x0000000000017941 */ /* 0x000fea0003800200 */
.L_x_10597:
        /* <DEDUP_REMOVED lines=86> */
.L_x_10602:
[----:B------:R-:W-:Y:S05]  /*a1d0*/  BSYNC.RECONVERGENT B0 ;  /* 0x0000000000007941 */ /* 0x000fea0003800200 */
.L_x_10601:
[----:B-----5:R1:W-:Y:S02]  /*a1e0*/  STS.128 [R91+0x2800], R4 ;  /* 0x002800045b007388 */ /* 0x0203e40000000c00 */
.L_x_10557:
[----:B------:R-:W-:Y:S05]  /*a1f0*/  BSYNC.RECONVERGENT B3 ;  /* 0x0000000000037941 */ /* 0x000fea0003800200 */
.L_x_10552:
        /* <DEDUP_REMOVED lines=25> */
.L_x_10605:
[----:B------:R4:W-:Y:S02]  /*a390*/  STS.128 [R91+0x5000], RZ ;  /* 0x005000ff5b007388 */ /* 0x0009e40000000c00 */
.L_x_10604:
[----:B------:R-:W-:Y:S05]  /*a3a0*/  BSYNC.RECONVERGENT B0 ;  /* 0x0000000000007941 */ /* 0x000fea0003800200 */
.L_x_10603:
        /* <DEDUP_REMOVED lines=23> */
.L_x_10607:
[----:B------:R-:W-:Y:S05]  /*a520*/  BSYNC.RECONVERGENT B0 ;  /* 0x0000000000007941 */ /* 0x000fea0003800200 */
.L_x_10606:
[----:B------:R-:W2:Y:S04]  /*a530*/  LD.E.64 R14, desc[UR4][R84.64+0x1c0] ;  /* 0x0001c004540e7980 */ /* 0x000ea8000c101b00 */
[----:B---3--:R-:W3:Y:S01]  /*a540*/  LD.E.64 R6, desc[UR4][R84.64+0x1b8] ;  /* 0x0001b80454067980 */ /* 0x008ee2000c101b00 */
[----:B-1----:R-:W-:Y:S02]  /*a550*/  MOV R4, R144 ;  /* 0x0000009000047202 */ /* 0x002fe40000000f00 */
[----:B------:R-:W-:Y:S01]  /*a560*/  MOV R5, RZ ;  /* 0x000000ff00057202 */ /* 0x000fe20000000f00 */
[----:B------:R-:W4:Y:S04]  /*a570*/  LD.E R0, desc[UR4][R84.64+0xd8] ;  /* 0x0000d80454007980 */ /* 0x000f28000c101900 */
[----:B------:R-:W0:Y:S04]  /*a580*/  LDGDEPBAR ;  /* 0x00000000000079af */ /* 0x000e280000000000 */
[----:B------:R1:W5:Y:S01]  /*a590*/  LD.E R52, desc[UR4][R84.64+0x184] ;  /* 0x0001840454347980 */ /* 0x000362000c101900 */
[----:B--2---:R-:W-:-:S03]  /*a5a0*/  IMAD.WIDE.U32 R4, R143, R14, R4 ;  /* 0x0000000e8f047225 */ /* 0x004fc600078e0004 */
[----:B------:R1:W5:Y:S01]  /*a5b0*/  LD.E R14, desc[UR4][R84.64+0x188] ;  /* 0x00018804540e7980 */ /* 0x000362000c101900 */
        /* <DEDUP_REMOVED lines=32> */
.L_x_10610:
[----:B------:R2:W-:Y:S01]  /*a7c0*/  STS.128 [R91+0x8000], RZ ;  /* 0x008000ff5b007388 */ /* 0x0005e20000000c00 */
[----:B------:R-:W-:Y:S05]  /*a7d0*/  BRA `(.L_x_10611) ;  /* 0x00000000000c7947 */ /* 0x000fea0003800000 */
.L_x_10609:
[----:B------:R1:W-:Y:S04]  /*a7e0*/  STS.128 [R91+0x6000], RZ ;  /* 0x006000ff5b007388 */ /* 0x0003e80000000c00 */
[----:B------:R1:W-:Y:S04]  /*a7f0*/  STS.128 [R91+0x7000], RZ ;  /* 0x007000ff5b007388 */ /* 0x0003e80000000c00 */
[----:B------:R1:W-:Y:S02]  /*a800*/  STS.128 [R91+0x8000], RZ ;  /* 0x008000ff5b007388 */ /* 0x0003e40000000c00 */
.L_x_10611:
[----:B------:R-:W-:Y:S05]  /*a810*/  BSYNC.RECONVERGENT B0 ;  /* 0x0000000000007941 */ /* 0x000fea0003800200 */
.L_x_10608:
        /* <DEDUP_REMOVED lines=27> */
.L_x_10614:
[----:B------:R1:W-:Y:S02]  /*a9d0*/  STS.128 [R91+0x8800], RZ ;  /* 0x008800ff5b007388 */ /* 0x0003e40000000c00 */
.L_x_10613:
[----:B------:R-:W-:Y:S05]  /*a9e0*/  BSYNC.RECONVERGENT B0 ;  /* 0x0000000000007941 */ /* 0x000fea0003800200 */
.L_x_10612:
[--C-:B------:R-:W-:Y:S01]  /*a9f0*/  SHF.R.U32.HI R128, RZ, 0x1, R60.reuse ;  /* 0x00000001ff807819 */ /* 0x100fe2000001163c */
[C---:B-1----:R-:W-:Y:S01]  /*aa00*/  IMAD.SHL.U32 R3, R60.reuse, 0x20, RZ ;  /* 0x000000203c037824 */ /* 0x042fe200078e00ff */
[C---:B-----5:R-:W-:Y:S01]  /*aa10*/  LOP3.LUT P0, R11, R60.reuse, 0x4, RZ, 0xc0, !PT ;  /* 0x000000043c0b7812 */ /* 0x060fe2000780c0ff */
[----:B------:R-:W-:Y:S01]  /*aa20*/  IMAD.SHL.U32 R0, R60, 0x10, RZ ;  /* 0x000000103c007824 */ /* 0x000fe200078e00ff */
[----:B------:R-:W-:Y:S01]  /*aa30*/  LOP3.LUT R2, R128, 0x8, RZ, 0xc0, !PT ;  /* 0x0000000880027812 */ /* 0x000fe200078ec0ff */
        /* <DEDUP_REMOVED lines=74> */
[C---:B---3--:R-:W-:Y:S08]  /*aee0*/  HMMA.16816.F32.BF16 R40, R104.reuse, R4, R40 ;  /* 0x000000046828723c */ /* 0x048ff00000041828 */
[C---:B------:R-:W-:Y:S01]  /*aef0*/  HMMA.16816.F32.BF16 R36, R104.reuse, R6, R36 ;  /* 0x000000066824723c */ /* 0x040fe20000041824 */
[----:B------:R2:W3:Y:S07]  /*af00*/  LDSM.16.M88.4 R4, [R0+0x2000] ;  /* 0x002000000004783b */ /* 0x0004ee0000000200 */
[----:B------:R-:W-:Y:S08]  /*af10*/  HMMA.16816.F32.BF16 R48, R104, R16, R48 ;  /* 0x000000106830723c */ /* 0x000ff00000041830 */
[C---:B-1----:R-:W-:Y:S08]  /*af20*/  HMMA.16816.F32.BF16 R40, R76.reuse, R68, R40 ;  /* 0x000000444c28723c */ /* 0x042ff00000041828 */
[----:B------:R-:W-:Y:S03]  /*af30*/  HMMA.16816.F32.BF16 R36, R76, R70, R36 ;  /* 0x000000464c24723c */ /* 0x000fe60000041824 */
[----:B--2---:R-:W-:-:S04]  /*af40*/  LOP3.LUT R0, R128, 0x1f0, RZ, 0xc0, !PT ;  /* 0x000001f080007812 */ /* 0x004fc800078ec0ff */
[----:B------:R-:W-:Y:S01]  /*af50*/  LOP3.LUT R96, R0, 0x7, R96, 0xf8, !PT ;  /* 0x0000000700607812 */ /* 0x000fe200078ef860 */
[C---:B------:R-:W-:Y:S01]  /*af60*/  HMMA.16816.F32.BF16 R44, R104.reuse, R18, R44 ;  /* 0x00000012682c723c */ /* 0x040fe2000004182c */
[----:B------:R-:W1:Y:S07]  /*af70*/  LDSM.16.M88.4 R16, [R53+0x5800] ;  /* 0x005800003510783b */ /* 0x000e6e0000000200 */
[----:B------:R-:W-:Y:S08]  /*af80*/  HMMA.16816.F32.BF16 R32, R104, R108, R32 ;  /* 0x0000006c6820723c */ /* 0x000ff00000041820 */
[C---:B---3--:R-:W-:Y:S08]  /*af90*/  HMMA.16816.F32.BF16 R40, R4.reuse, R20, R40 ;  /* 0x000000140428723c */ /* 0x048ff00000041828 */
[----:B------:R-:W-:Y:S01]  /*afa0*/  HMMA.16816.F32.BF16 R36, R4, R22, R36 ;  /* 0x000000160424723c */ /* 0x000fe20000041824 */
[----:B------:R-:W2:Y:S01]  /*afb0*/  LDSM.16.M88.4 R20, [R53+0x5c00] ;  /* 0x005c00003514783b */ /* 0x000ea20000000200 */
[----:B------:R-:W-:-:S06]  /*afc0*/  DEPBAR.LE SB0, 0x0 ;  /* 0x000080000000791a */ /* 0x000fcc0000000000 */
[C---:B------:R-:W-:Y:S08]  /*afd0*/  HMMA.16816.F32.BF16 R92, R104.reuse, R100, R92 ;  /* 0x00000064685c723c */ /* 0x040ff0000004185c */
[----:B------:R-:W-:Y:S08]  /*afe0*/  HMMA.16816.F32.BF16 R80, R104, R102, R80 ;  /* 0x000000666850723c */ /* 0x000ff00000041850 */
[----:B------:R-:W-:Y:S08]  /*aff0*/  HMMA.16816.F32.BF16 R32, R76, R64, R32 ;  /* 0x000000404c20723c */ /* 0x000ff00000041820 */
[----:B------:R-:W-:Y:S08]  /*b000*/  HMMA.16816.F32.BF16 R28, R104, R110, R28 ;  /* 0x0000006e681c723c */ /* 0x000ff0000004181c */
[C---:B------:R-:W-:Y:S08]  /*b010*/  HMMA.16816.F32.BF16 R92, R76.reuse, R56, R92 ;  /* 0x000000384c5c723c */ /* 0x040ff0000004185c */
[C---:B------:R-:W-:Y:S08]  /*b020*/  HMMA.16816.F32.BF16 R48, R76.reuse, R72, R48 ;  /* 0x000000484c30723c */ /* 0x040ff00000041830 */
[C---:B------:R-:W-:Y:S08]  /*b030*/  HMMA.16816.F32.BF16 R80, R76.reuse, R58, R80 ;  /* 0x0000003a4c50723c */ /* 0x040ff00000041850 */
[----:B------:R-:W-:Y:S03]  /*b040*/  HMMA.16816.F32.BF16 R44, R76, R74, R44 ;  /* 0x0000004a4c2c723c */ /* 0x000fe6000004182c */
[----:B------:R-:W-:-:S05]  /*b050*/  IMAD.IADD R75, R89, 0x1, R96 ;  /* 0x00000001594b7824 */ /* 0x000fca00078e0260 */
[----:B-1----:R-:W-:Y:S05]  /*b060*/  HMMA.16816.F32.BF16 R32, R4, R16, R32 ;  /* 0x000000100420723c */ /* 0x002fea0000041820 */
[----:B------:R-:W-:-:S03]  /*b070*/  LOP3.LUT R17, R55, R124, RZ, 0xfc, !PT ;  /* 0x0000007c37117212 */ /* 0x000fc600078efcff */
[----:B------:R-:W-:Y:S05]  /*b080*/  HMMA.16816.F32.BF16 R28, R76, R66, R28 ;  /* 0x000000424c1c723c */ /* 0x000fea000004181c */
[--C-:B------:R-:W-:Y:S01]  /*b090*/  IADD3 R76, PT, PT, R14, R61, -R146.reuse ;  /* 0x0000003d0e4c7210 */ /* 0x100fe20007ffe892 */
[----:B------:R-:W-:Y:S02]  /*b0a0*/  IMAD.IADD R14, R17, 0x1, R146 ;  /* 0x00000001110e7824 */ /* 0x000fe400078e0292 */
[----:B------:R-:W-:-:S03]  /*b0b0*/  VIADD R79, R75, 0x8 ;  /* 0x000000084b4f7836 */ /* 0x000fc60000000000 */
[C-C-:B------:R-:W-:Y:S01]  /*b0c0*/  IADD3 R65, PT, PT, R75.reuse, -0x30, -R14.reuse ;  /* 0xffffffd04b417810 */ /* 0x140fe20007ffe80e */
[----:B--2---:R-:W-:Y:S05]  /*b0d0*/  HMMA.16816.F32.BF16 R92, R4, R20, R92 ;  /* 0x00000014045c723c */ /* 0x004fea000004185c */
[--C-:B------:R-:W-:Y:S01]  /*b0e0*/  IADD3 R77, PT, PT, R75, -0x1, -R14.reuse ;  /* 0xffffffff4b4d7810 */ /* 0x100fe20007ffe80e */
[----:B------:R-:W-:Y:S01]  /*b0f0*/  IMAD.IADD R60, R79, 0x1, -R14 ;  /* 0x000000014f3c7824 */ /* 0x000fe200078e0a0e */
[----:B------:R-:W-:Y:S01]  /*b100*/  IABS R65, R65 ;  /* 0x0000004100417213 */ /* 0x000fe20000000000 */
[----:B------:R-:W-:Y:S01]  /*b110*/  VIADD R21, R17, 0x1 ;  /* 0x0000000111157836 */ /* 0x000fe20000000000 */
[----:B------:R-:W-:-:S02]  /*b120*/  IABS R77, R77 ;  /* 0x0000004d004d7213 */ /* 0x000fc40000000000 */
[C-C-:B------:R-:W-:Y:S01]  /*b130*/  IADD3 R74, PT, PT, R75.reuse, -0x9, -R14.reuse ;  /* 0xfffffff74b4a7810 */ /* 0x140fe20007ffe80e */
[C---:B------:R-:W-:Y:S03]  /*b140*/  HMMA.16816.F32.BF16 R48, R4.reuse, R24, R48 ;  /* 0x000000180430723c */ /* 0x040fe60000041830 */
[----:B------:R-:W-:Y:S01]  /*b150*/  IADD3 R73, PT, PT, R75, -0x10, -R14 ;  /* 0xfffffff04b497810 */ /* 0x000fe20007ffe80e */
[----:B------:R-:W-:Y:S01]  /*b160*/  IMAD R25, R145, 0x40, R96 ;  /* 0x0000004091197824 */ /* 0x000fe200078e0260 */
[C-C-:B------:R-:W-:Y:S02]  /*b170*/  IADD3 R72, PT, PT, R75.reuse, -0x11, -R14.reuse ;  /* 0xffffffef4b487810 */ /* 0x140fe40007ffe80e */
[----:B------:R-:W-:Y:S01]  /*b180*/  IADD3 R71, PT, PT, R75, -0x18, -R14 ;  /* 0xffffffe84b477810 */ /* 0x000fe20007ffe80e */
[----:B------:R-:W-:Y:S01]  /*b190*/  IMAD.IADD R156, R25, 0x1, R52 ;  /* 0x00000001199c7824 */ /* 0x000fe200078e0234 */
[C-C-:B------:R-:W-:Y:S01]  /*b1a0*/  IADD3 R70, PT, PT, R75.reuse, -0x19, -R14.reuse ;  /* 0xffffffe74b467810 */ /* 0x140fe20007ffe80e */
[C---:B------:R-:W-:Y:S03]  /*b1b0*/  HMMA.16816.F32.BF16 R80, R4.reuse, R22, R80 ;  /* 0x000000160450723c */ /* 0x040fe60000041850 */
[----:B------:R-:W-:Y:S01]  /*b1c0*/  IADD3 R69, PT, PT, R75, -0x20, -R14 ;  /* 0xffffffe04b457810 */ /* 0x000fe20007ffe80e */
[----:B------:R-:W-:Y:S01]  /*b1d0*/  IMAD.IADD R76, R25, 0x1, R76 ;  /* 0x00000001194c7824 */ /* 0x000fe200078e024c */
[C-C-:B------:R-:W-:Y:S01]  /*b1e0*/  IADD3 R68, PT, PT, R75.reuse, -0x21, -R14.reuse ;  /* 0xffffffdf4b447810 */ /* 0x140fe20007ffe80e */
[----:B------:R-:W-:Y:S01]  /*b1f0*/  VIADD R154, R156, 0x8 ;  /* 0x000000089c9a7836 */ /* 0x000fe20000000000 */
[--C-:B------:R-:W-:Y:S01]  /*b200*/  IADD3 R67, PT, PT, R75, -0x28, -R14.reuse ;  /* 0xffffffd84b437810 */ /* 0x100fe20007ffe80e */
[----:B------:R-:W-:Y:S01]  /*b210*/  VIADD R22, R17, 0x38 ;  /* 0x0000003811167836 */ /* 0x000fe20000000000 */
[C-C-:B------:R-:W-:Y:S01]  /*b220*/  IADD3 R66, PT, PT, R75.reuse, -0x29, -R14.reuse ;  /* 0xffffffd74b427810 */ /* 0x140fe20007ffe80e */
[----:B------:R-:W-:Y:S03]  /*b230*/  HMMA.16816.F32.BF16 R44, R4, R26, R44 ;  /* 0x0000001a042c723c */ /* 0x000fe6000004182c */
[----:B------:R-:W-:-:S02]  /*b240*/  IADD3 R64, PT, PT, R75, -0x31, -R14 ;  /* 0xffffffcf4b407810 */ /* 0x000fc40007ffe80e */
[C-C-:B------:R-:W-:Y:S02]  /*b250*/  IADD3 R63, PT, PT, R75.reuse, -0x38, -R14.reuse ;  /* 0xffffffc84b3f7810 */ /* 0x140fe40007ffe80e */
[C-C-:B------:R-:W-:Y:S01]  /*b260*/  IADD3 R62, PT, PT, R75.reuse, -0x39, -R14.reuse ;  /* 0xffffffc74b3e7810 */ /* 0x140fe20007ffe80e */
[----:B------:R-:W-:Y:S01]  /*b270*/  IMAD.IADD R75, R75, 0x1, -R14 ;  /* 0x000000014b4b7824 */ /* 0x000fe200078e0a0e */
[----:B------:R-:W-:Y:S01]  /*b280*/  I2FP.F32.S32 R65, R65 ;  /* 0x0000004100417245 */ /* 0x000fe20000201400 */
[----:B------:R-:W-:Y:S03]  /*b290*/  HMMA.16816.F32.BF16 R28, R4, R18, R28 ;  /* 0x00000012041c723c */ /* 0x000fe6000004181c */
[----:B------:R-:W-:Y:S01]  /*b2a0*/  I2FP.F32.S32 R20, R77 ;  /* 0x0000004d00147245 */ /* 0x000fe20000201400 */
[----:B------:R-:W-:Y:S01]  /*b2b0*/  VIADD R5, R75, 0xfffffff8 ;  /* 0xfffffff84b057836 */ /* 0x000fe20000000000 */
[----:B------:R-:W-:Y:S01]  /*b2c0*/  IABS R6, R62 ;  /* 0x0000003e00067213 */ /* 0x000fe20000000000 */
[C---:B------:R-:W-:Y:S01]  /*b2d0*/  FFMA.FTZ R92, -R158.reuse, R65, R92 ;  /* 0x000000419e5c7223 */ /* 0x040fe2000001015c */
[----:B------:R-:W-:Y:S01]  /*b2e0*/  IABS R65, R75 ;  /* 0x0000004b00417213 */ /* 0x000fe20000000000 */
[----:B------:R-:W-:Y:S01]  /*b2f0*/  FFMA.FTZ R49, -R158, R20, R49 ;  /* 0x000000149e317223 */ /* 0x000fe20000010131 */
[----:B------:R-:W-:Y:S01]  /*b300*/  IABS R7, R60 ;  /* 0x0000003c00077213 */ /* 0x000fe20000000000 */
[C---:B------:R-:W-:Y:S01]  /*b310*/  VIADD R60, R17.reuse, 0x20 ;  /* 0x00000020113c7836 */ /* 0x040fe20000000000 */
[----:B------:R-:W-:Y:S01]  /*b320*/  IABS R20, R64 ;  /* 0x0000004000147213 */ /* 0x000fe20000000000 */
[----:B------:R-:W-:Y:S01]  /*b330*/  VIADD R64, R17, 0x8 ;  /* 0x0000000811407836 */ /* 0x000fe20000000000 */
[----:B------:R-:W-:-:S02]  /*b340*/  I2FP.F32.S32 R6, R6 ;  /* 0x0000000600067245 */ /* 0x000fc40000201400 */
[----:B------:R-:W-:Y:S02]  /*b350*/  IABS R5, R5 ;  /* 0x0000000500057213 */ /* 0x000fe40000000000 */
[----:B------:R-:W-:Y:S01]  /*b360*/  I2FP.F32.S32 R65, R65 ;  /* 0x0000004100417245 */ /* 0x000fe20000201400 */
[----:B------:R-:W-:Y:S01]  /*b370*/  FFMA.FTZ R81, -R158, R6, R81 ;  /* 0x000000069e517223 */ /* 0x000fe20000010151 */
[C-C-:B------:R-:W-:Y:S02]  /*b380*/  VIADDMNMX R155, R76.reuse, 0x1, R61.reuse, PT ;  /* 0x000000014c9b7846 */ /* 0x140fe4000380013d */
[----:B------:R-:W-:Y:S01]  /*b390*/  VIADDMNMX R149, R76, 0x9, R61, PT ;  /* 0x000000094c957846 */ /* 0x000fe2000380013d */
[CC--:B------:R-:W-:Y:S01]  /*b3a0*/  FFMA.FTZ R6, -R158.reuse, R65.reuse, R48 ;  /* 0x000000419e067223 */ /* 0x0c0fe20000010130 */
[----:B------:R-:W-:Y:S01]  /*b3b0*/  IABS R74, R74 ;  /* 0x0000004a004a7213 */ /* 0x000fe20000000000 */
[----:B------:R-:W-:Y:S01]  /*b3c0*/  VIADD R61, R17, 0x18 ;  /* 0x00000018113d7836 */ /* 0x000fe20000000000 */
[----:B------:R-:W-:Y:S01]  /*b3d0*/  IABS R66, R66 ;  /* 0x0000004200427213 */ /* 0x000fe20000000000 */
[----:B------:R-:W-:Y:S01]  /*b3e0*/  FFMA.FTZ R46, -R158, R65, R46 ;  /* 0x000000419e2e7223 */ /* 0x000fe2000001012e */
[----:B------:R-:W-:-:S02]  /*b3f0*/  I2FP.F32.S32 R7, R7 ;  /* 0x0000000700077245 */ /* 0x000fc40000201400 */
[----:B------:R-:W-:Y:S02]  /*b400*/  IABS R72, R72 ;  /* 0x0000004800487213 */ /* 0x000fe40000000000 */
[----:B------:R-:W-:Y:S01]  /*b410*/  I2FP.F32.S32 R20, R20 ;  /* 0x0000001400147245 */ /* 0x000fe20000201400 */
[----:B------:R-:W-:Y:S01]  /*b420*/  FFMA.FTZ R62, -R158, R7, R50 ;  /* 0x000000079e3e7223 */ /* 0x000fe20000010132 */
[----:B------:R-:W-:Y:S01]  /*b430*/  I2FP.F32.S32 R5, R5 ;  /* 0x0000000500057245 */ /* 0x000fe20000201400 */
[----:B------:R-:W-:Y:S01]  /*b440*/  VIADD R7, R17, 0x11 ;  /* 0x0000001111077836 */ /* 0x000fe20000000000 */
[----:B------:R-:W-:Y:S01]  /*b450*/  ISETP.GT.AND P5, PT, R156, R21, PT ;  /* 0x000000159c00720c */ /* 0x000fe20003fa4270 */
[C---:B------:R-:W-:Y:S01]  /*b460*/  FFMA.FTZ R93, -R158.reuse, R20, R93 ;  /* 0x000000149e5d7223 */ /* 0x040fe2000001015d */
[C---:B------:R-:W-:Y:S01]  /*b470*/  ISETP.GE.AND P4, PT, R21.reuse, R155, PT ;  /* 0x0000009b1500720c */ /* 0x040fe20003f86270 */
[----:B------:R-:W-:Y:S01]  /*b480*/  FFMA.FTZ R20, -R158, R5, R44 ;  /* 0x000000059e147223 */ /* 0x000fe2000001012c */
[----:B------:R-:W-:Y:S01]  /*b490*/  ISETP.GE.AND P6, PT, R21, R149, PT ;  /* 0x000000951500720c */ /* 0x000fe20003fc6270 */
[C---:B------:R-:W-:Y:S01]  /*b4a0*/  VIADD R5, R17.reuse, 0x10 ;  /* 0x0000001011057836 */ /* 0x040fe20000000000 */
[----:B------:R-:W-:Y:S01]  /*b4b0*/  ISETP.GT.AND P1, PT, R154, R21, PT ;  /* 0x000000159a00720c */ /* 0x000fe20003f24270 */
[C---:B------:R-:W-:Y:S01]  /*b4c0*/  VIADD R50, R17.reuse, 0x21 ;  /* 0x0000002111327836 */ /* 0x040fe20000000000 */
[----:B------:R-:W-:Y:S01]  /*b4d0*/  IABS R73, R73 ;  /* 0x0000004900497213 */ /* 0x000fe20000000000 */
[----:B------:R-:W-:Y:S01]  /*b4e0*/  VIADD R44, R17, 0x28 ;  /* 0x00000028112c7836 */ /* 0x000fe20000000000 */
[----:B------:R-:W-:-:S02]  /*b4f0*/  IABS R71, R71 ;  /* 0x0000004700477213 */ /* 0x000fc40000000000 */
[----:B------:R-:W-:Y:S02]  /*b500*/  I2FP.F32.S32 R74, R74 ;  /* 0x0000004a004a7245 */ /* 0x000fe40000201400 */
[----:B------:R-:W-:Y:S02]  /*b510*/  I2FP.F32.S32 R66, R66 ;  /* 0x0000004200427245 */ /* 0x000fe40000201400 */
[----:B------:R-:W-:Y:S01]  /*b520*/  IABS R21, R63 ;  /* 0x0000003f00157213 */ /* 0x000fe20000000000 */
[----:B------:R-:W-:Y:S01]  /*b530*/  VIADD R63, R17, 0x9 ;  /* 0x00000009113f7836 */ /* 0x000fe20000000000 */
[----:B------:R-:W-:Y:S01]  /*b540*/  ISETP.GT.AND P2, PT, R156, R17, PT ;  /* 0x000000119c00720c */ /* 0x000fe20003f44270 */
[C---:B------:R-:W-:Y:S01]  /*b550*/  FFMA.FTZ R45, -R158.reuse, R74, R45 ;  /* 0x0000004a9e2d7223 */ /* 0x040fe2000001012d */
[----:B------:R-:W-:Y:S01]  /*b560*/  I2FP.F32.S32 R72, R72 ;  /* 0x0000004800487245 */ /* 0x000fe20000201400 */
[----:B------:R-:W-:Y:S01]  /*b570*/  FFMA.FTZ R29, -R158, R66, R29 ;  /* 0x000000429e1d7223 */ /* 0x000fe2000001011d */
[----:B------:R-:W-:-:S02]  /*b580*/  IABS R68, R68 ;  /* 0x0000004400447213 */ /* 0x000fc40000000000 */
[----:B------:R-:W-:Y:S01]  /*b590*/  I2FP.F32.S32 R73, R73 ;  /* 0x0000004900497245 */ /* 0x000fe20000201400 */
[C---:B------:R-:W-:Y:S01]  /*b5a0*/  FFMA.FTZ R41, -R158.reuse, R72, R41 ;  /* 0x000000489e297223 */ /* 0x040fe20000010129 */
[----:B------:R-:W-:Y:S02]  /*b5b0*/  I2FP.F32.S32 R71, R71 ;  /* 0x0000004700477245 */ /* 0x000fe40000201400 */
[C---:B------:R-:W-:Y:S01]  /*b5c0*/  ISETP.GE.AND P0, PT, R17.reuse, R155, PT ;  /* 0x0000009b1100720c */ /* 0x040fe20003f06270 */
[----:B------:R-:W-:Y:S01]  /*b5d0*/  FFMA.FTZ R40, -R158, R73, R40 ;  /* 0x000000499e287223 */ /* 0x000fe20000010128 */
[----:B------:R-:W-:Y:S01]  /*b5e0*/  FSEL R6, R6, -INF , !P2 ;  /* 0xff80000006067808 */ /* 0x000fe20005000000 */
[----:B------:R-:W-:Y:S01]  /*b5f0*/  FFMA.FTZ R4, -R158, R71, R36 ;  /* 0x000000479e047223 */ /* 0x000fe20000010124 */
[----:B------:R-:W-:Y:S01]  /*b600*/  IABS R69, R69 ;  /* 0x0000004500457213 */ /* 0x000fe20000000000 */
[----:B------:R-:W-:Y:S01]  /*b610*/  VIADD R36, R17, 0x29 ;  /* 0x0000002911247836 */ /* 0x000fe20000000000 */
[----:B------:R-:W-:-:S02]  /*b620*/  IABS R67, R67 ;  /* 0x0000004300437213 */ /* 0x000fc40000000000 */
[C---:B------:R-:W-:Y:S02]  /*b630*/  ISETP.GT.AND P3, PT, R156.reuse, R64, PT ;  /* 0x000000409c00720c */ /* 0x040fe40003f64270 */
[----:B------:R-:W-:Y:S02]  /*b640*/  I2FP.F32.S32 R68, R68 ;  /* 0x0000004400447245 */ /* 0x000fe40000201400 */
[----:B------:R-:W-:Y:S02]  /*b650*/  ISETP.GT.AND P2, PT, R156, R63, PT ;  /* 0x0000003f9c00720c */ /* 0x000fe40003f44270 */
[----:B------:R-:W-:Y:S01]  /*b660*/  FSEL R66, R49, -INF , !P5 ;  /* 0xff80000031427808 */ /* 0x000fe20006800000 */
[----:B------:R-:W-:Y:S01]  /*b670*/  FFMA.FTZ R33, -R158, R68, R33 ;  /* 0x000000449e217223 */ /* 0x000fe20000010121 */
[----:B------:R-:W-:Y:S02]  /*b680*/  ISETP.GT.AND P5, PT, R156, R7, PT ;  /* 0x000000079c00720c */ /* 0x000fe40003fa4270 */
[----:B------:R-:W-:-:S02]  /*b690*/  FSEL R6, R6, -INF , !P0 ;  /* 0xff80000006067808 */ /* 0x000fc40004000000 */
[----:B------:R-:W-:Y:S02]  /*b6a0*/  I2FP.F32.S32 R69, R69 ;  /* 0x0000004500457245 */ /* 0x000fe40000201400 */
[----:B------:R-:W-:Y:S02]  /*b6b0*/  I2FP.F32.S32 R67, R67 ;  /* 0x0000004300437245 */ /* 0x000fe40000201400 */
[----:B------:R-:W-:Y:S01]  /*b6c0*/  ISETP.GT.AND P0, PT, R156, R5, PT ;  /* 0x000000059c00720c */ /* 0x000fe20003f04270 */
[----:B------:R-:W-:Y:S01]  /*b6d0*/  FFMA.FTZ R159, -R158, R69, R32 ;  /* 0x000000459e9f7223 */ /* 0x000fe20000010120 */
[----:B------:R-:W-:Y:S01]  /*b6e0*/  FSEL R49, R20, -INF , !P3 ;  /* 0xff80000014317808 */ /* 0x000fe20005800000 */
[----:B------:R-:W-:Y:S01]  /*b6f0*/  FFMA.FTZ R121, -R158, R67, R28 ;  /* 0x000000439e797223 */ /* 0x000fe2000001011c */
[----:B------:R-:W-:Y:S01]  /*b700*/  IADD3 R59, PT, PT, R79, -0x1, -R14 ;  /* 0xffffffff4f3b7810 */ /* 0x000fe20007ffe80e */
[C---:B------:R-:W-:Y:S01]  /*b710*/  VIADD R32, R17.reuse, 0x30 ;  /* 0x0000003011207836 */ /* 0x040fe20000000000 */
[----:B------:R-:W-:Y:S01]  /*b720*/  ISETP.GT.AND P3, PT, R156, R61, PT ;  /* 0x0000003d9c00720c */ /* 0x000fe20003f64270 */
[----:B------:R-:W-:Y:S01]  /*b730*/  VIADD R28, R17, 0x31 ;  /* 0x00000031111c7836 */ /* 0x000fe20000000000 */
[----:B------:R-:W-:Y:S01]  /*b740*/  FSEL R48, R45, -INF , !P2 ;  /* 0xff8000002d307808 */ /* 0x000fe20005000000 */
[----:B------:R-:W-:Y:S01]  /*b750*/  VIADD R20, R17, 0x39 ;  /* 0x0000003911147836 */ /* 0x000fe20000000000 */
[----:B------:R-:W-:-:S02]  /*b760*/  FSEL R45, R41, -INF , !P5 ;  /* 0xff800000292d7808 */ /* 0x000fc40006800000 */
[----:B------:R-:W-:Y:S02]  /*b770*/  I2FP.F32.S32 R21, R21 ;  /* 0x0000001500157245 */ /* 0x000fe40000201400 */
[----:B------:R-:W-:Y:S02]  /*b780*/  ISETP.GT.AND P5, PT, R156, R50, PT ;  /* 0x000000329c00720c */ /* 0x000fe40003fa4270 */
[----:B------:R-:W-:Y:S01]  /*b790*/  IABS R70, R70 ;  /* 0x0000004600467213 */ /* 0x000fe20000000000 */
[----:B------:R-:W-:Y:S01]  /*b7a0*/  FFMA.FTZ R80, -R158, R21, R80 ;  /* 0x000000159e507223 */ /* 0x000fe20000010150 */
[----:B------:R-:W-:Y:S01]  /*b7b0*/  FSEL R23, R40, -INF , !P0 ;  /* 0xff80000028177808 */ /* 0x000fe20004000000 */
[----:B------:R-:W-:Y:S01]  /*b7c0*/  VIADD R21, R17, 0x19 ;  /* 0x0000001911157836 */ /* 0x000fe20000000000 */
[----:B------:R-:W-:Y:S02]  /*b7d0*/  FSEL R40, R4, -INF , !P3 ;  /* 0xff80000004287808 */ /* 0x000fe40005800000 */
[----:B------:R-:W-:-:S02]  /*b7e0*/  IABS R59, R59 ;  /* 0x0000003b003b7213 */ /* 0x000fc40000000000 */
[----:B------:R-:W-:Y:S02]  /*b7f0*/  IADD3 R58, PT, PT, R79, -0x9, -R14 ;  /* 0xfffffff74f3a7810 */ /* 0x000fe40007ffe80e */
[C---:B------:R-:W-:Y:S02]  /*b800*/  ISETP.GT.AND P3, PT, R156.reuse, R44, PT ;  /* 0x0000002c9c00720c */ /* 0x040fe40003f64270 */
[----:B------:R-:W-:Y:S02]  /*b810*/  FSEL R161, R33, -INF , !P5 ;  /* 0xff80000021a17808 */ /* 0x000fe40006800000 */
[----:B------:R-:W-:Y:S02]  /*b820*/  I2FP.F32.S32 R70, R70 ;  /* 0x0000004600467245 */ /* 0x000fe40000201400 */
[C---:B------:R-:W-:Y:S02]  /*b830*/  ISETP.GT.AND P5, PT, R156.reuse, R36, PT ;  /* 0x000000249c00720c */ /* 0x040fe40003fa4270 */
[----:B------:R-:W-:Y:S01]  /*b840*/  ISETP.GT.AND P0, PT, R156, R60, PT ;  /* 0x0000003c9c00720c */ /* 0x000fe20003f04270 */
[----:B------:R-:W-:Y:S01]  /*b850*/  FFMA.FTZ R37, -R158, R70, R37 ;  /* 0x000000469e257223 */ /* 0x000fe20000010125 */
[----:B------:R-:W-:-:S02]  /*b860*/  I2FP.F32.S32 R59, R59 ;  /* 0x0000003b003b7245 */ /* 0x000fc40000201400 */
[----:B------:R-:W-:Y:S02]  /*b870*/  FSEL R121, R121, -INF , !P3 ;  /* 0xff80000079797808 */ /* 0x000fe40005800000 */
[----:B------:R-:W-:Y:S01]  /*b880*/  IABS R58, R58 ;  /* 0x0000003a003a7213 */ /* 0x000fe20000000000 */
[----:B------:R-:W-:Y:S01]  /*b890*/  FFMA.FTZ R51, -R158, R59, R51 ;  /* 0x0000003b9e337223 */ /* 0x000fe20000010133 */
[C-C-:B------:R-:W-:Y:S02]  /*b8a0*/  IADD3 R56, PT, PT, R79.reuse, -0x11, -R14.reuse ;  /* 0xffffffef4f387810 */ /* 0x140fe40007ffe80e */
[----:B------:R-:W-:Y:S02]  /*b8b0*/  ISETP.GT.AND P3, PT, R156, R32, PT ;  /* 0x000000209c00720c */ /* 0x000fe40003f64270 */
[----:B------:R-:W-:Y:S02]  /*b8c0*/  IADD3 R57, PT, PT, R79, -0x10, -R14 ;  /* 0xfffffff04f397810 */ /* 0x000fe40007ffe80e */
[----:B------:R-:W-:-:S02]  /*b8d0*/  FSEL R157, R29, -INF , !P5 ;  /* 0xff8000001d9d7808 */ /* 0x000fc40006800000 */
[----:B------:R-:W-:Y:S02]  /*b8e0*/  FSEL R159, R159, -INF , !P0 ;  /* 0xff8000009f9f7808 */ /* 0x000fe40004000000 */
[C---:B------:R-:W-:Y:S02]  /*b8f0*/  ISETP.GT.AND P5, PT, R156.reuse, R28, PT ;  /* 0x0000001c9c00720c */ /* 0x040fe40003fa4270 */
[----:B------:R-:W-:Y:S02]  /*b900*/  ISETP.GT.AND P2, PT, R156, R21, PT ;  /* 0x000000159c00720c */ /* 0x000fe40003f44270 */
[----:B------:R-:W-:Y:S02]  /*b910*/  ISETP.GT.AND P0, PT, R154, R17, PT ;  /* 0x000000119a00720c */ /* 0x000fe40003f04270 */
[----:B------:R-:W-:Y:S02]  /*b920*/  I2FP.F32.S32 R58, R58 ;  /* 0x0000003a003a7245 */ /* 0x000fe40000201400 */
[----:B------:R-:W-:-:S02]  /*b930*/  FSEL R122, R92, -INF , !P3 ;  /* 0xff8000005c7a7808 */ /* 0x000fc40005800000 */
[----:B------:R-:W-:Y:S01]  /*b940*/  IABS R56, R56 ;  /* 0x0000003800387213 */ /* 0x000fe20000000000 */
[----:B------:R-:W-:Y:S01]  /*b950*/  FFMA.FTZ R58, -R158, R58, R47 ;  /* 0x0000003a9e3a7223 */ /* 0x000fe2000001012f */
[C---:B------:R-:W-:Y:S02]  /*b960*/  ISETP.GT.AND P3, PT, R156.reuse, R22, PT ;  /* 0x000000169c00720c */ /* 0x040fe40003f64270 */
[----:B------:R-:W-:Y:S02]  /*b970*/  IABS R57, R57 ;  /* 0x0000003900397213 */ /* 0x000fe40000000000 */
[----:B------:R-:W-:Y:S02]  /*b980*/  FSEL R118, R93, -INF , !P5 ;  /* 0xff8000005d767808 */ /* 0x000fe40006800000 */
[----:B------:R-:W-:Y:S02]  /*b990*/  FSEL R37, R37, -INF , !P2 ;  /* 0xff80000025257808 */ /* 0x000fe40005000000 */
[----:B------:R-:W-:-:S02]  /*b9a0*/  ISETP.GT.AND P5, PT, R156, R20, PT ;  /* 0x000000149c00720c */ /* 0x000fc40003fa4270 */
[----:B------:R-:W-:Y:S02]  /*b9b0*/  FSEL R29, R62, -INF , !P0 ;  /* 0xff8000003e1d7808 */ /* 0x000fe40004000000 */
[----:B------:R-:W-:Y:S02]  /*b9c0*/  ISETP.GE.AND P2, PT, R17, R149, PT ;  /* 0x000000951100720c */ /* 0x000fe40003f46270 */
[----:B------:R-:W-:Y:S02]  /*b9d0*/  ISETP.GT.AND P0, PT, R154, R64, PT ;  /* 0x000000409a00720c */ /* 0x000fe40003f04270 */
[----:B------:R-:W-:Y:S02]  /*b9e0*/  FSEL R4, R51, -INF , !P1 ;  /* 0xff80000033047808 */ /* 0x000fe40004800000 */
[----:B------:R-:W-:Y:S02]  /*b9f0*/  I2FP.F32.S32 R56, R56 ;  /* 0x0000003800387245 */ /* 0x000fe40000201400 */
[----:B------:R-:W-:-:S02]  /*ba00*/  FSEL R117, R80, -INF , !P3 ;  /* 0xff80000050757808 */ /* 0x000fc40005800000 */
[----:B------:R-:W-:Y:S01]  /*ba10*/  ISETP.GT.AND P1, PT, R154, R63, PT ;  /* 0x0000003f9a00720c */ /* 0x000fe20003f24270 */
[----:B------:R-:W-:Y:S01]  /*ba20*/  FFMA.FTZ R43, -R158, R56, R43 ;  /* 0x000000389e2b7223 */ /* 0x000fe2000001012b */
[----:B------:R-:W-:Y:S02]  /*ba30*/  I2FP.F32.S32 R57, R57 ;  /* 0x0000003900397245 */ /* 0x000fe40000201400 */
[----:B------:R-:W-:Y:S02]  /*ba40*/  IADD3 R53, PT, PT, R79, -0x18, -R14 ;  /* 0xffffffe84f357810 */ /* 0x000fe40007ffe80e */
[----:B------:R-:W-:Y:S01]  /*ba50*/  ISETP.GE.AND P3, PT, R64, R155, PT ;  /* 0x0000009b4000720c */ /* 0x000fe20003f66270 */
[----:B------:R-:W-:Y:S01]  /*ba60*/  FFMA.FTZ R42, -R158, R57, R42 ;  /* 0x000000399e2a7223 */ /* 0x000fe2000001012a */
[----:B------:R-:W-:Y:S02]  /*ba70*/  FSEL R120, R81, -INF , !P5 ;  /* 0xff80000051787808 */ /* 0x000fe40006800000 */
[----:B------:R-:W-:-:S02]  /*ba80*/  ISETP.GE.AND P5, PT, R64, R149, PT ;  /* 0x000000954000720c */ /* 0x000fc40003fa6270 */
[----:B------:R-:W-:Y:S02]  /*ba90*/  FSEL R29, R29, -INF , !P2 ;  /* 0xff8000001d1d7808 */ /* 0x000fe40005000000 */
[----:B------:R-:W-:Y:S02]  /*baa0*/  FSEL R46, R46, -INF , !P0 ;  /* 0xff8000002e2e7808 */ /* 0x000fe40004000000 */
[----:B------:R-:W-:Y:S02]  /*bab0*/  ISETP.GE.AND P2, PT, R63, R155, PT ;  /* 0x0000009b3f00720c */ /* 0x000fe40003f46270 */
[----:B------:R-:W-:Y:S02]  /*bac0*/  FSEL R58, R58, -INF , !P1 ;  /* 0xff8000003a3a7808 */ /* 0x000fe40004800000 */
[----:B------:R-:W-:Y:S02]  /*bad0*/  FSEL R4, R4, -INF , !P6 ;  /* 0xff80000004047808 */ /* 0x000fe40007000000 */
[----:B------:R-:W-:-:S02]  /*bae0*/  FSEL R33, R49, -INF , !P3 ;  /* 0xff80000031217808 */ /* 0x000fc40005800000 */
[C---:B------:R-:W-:Y:S02]  /*baf0*/  ISETP.GT.AND P1, PT, R154.reuse, R7, PT ;  /* 0x000000079a00720c */ /* 0x040fe40003f24270 */
[----:B------:R-:W-:Y:S02]  /*bb00*/  IABS R53, R53 ;  /* 0x0000003500357213 */ /* 0x000fe40000000000 */
[----:B------:R-:W-:Y:S02]  /*bb10*/  IADD3 R52, PT, PT, R79, -0x20, -R14 ;  /* 0xffffffe04f347810 */ /* 0x000fe40007ffe80e */
[C---:B------:R-:W-:Y:S02]  /*bb20*/  ISETP.GE.AND P6, PT, R5.reuse, R155, PT ;  /* 0x0000009b0500720c */ /* 0x040fe40003fc6270 */
[----:B------:R-:W-:Y:S02]  /*bb30*/  ISETP.GE.AND P3, PT, R5, R149, PT ;  /* 0x000000950500720c */ /* 0x000fe40003f66270 */
[----:B------:R-:W-:-:S02]  /*bb40*/  ISETP.GT.AND P0, PT, R154, R5, PT ;  /* 0x000000059a00720c */ /* 0x000fc40003f04270 */
[----:B------:R-:W-:Y:S02]  /*bb50*/  IADD3 R25, PT, PT, R79, -0x19, -R14 ;  /* 0xffffffe74f197810 */ /* 0x000fe40007ffe80e */
[----:B------:R-:W-:Y:S02]  /*bb60*/  FSEL R5, R46, -INF , !P5 ;  /* 0xff8000002e057808 */ /* 0x000fe40006800000 */
[C---:B------:R-:W-:Y:S02]  /*bb70*/  ISETP.GE.AND P5, PT, R7.reuse, R155, PT ;  /* 0x0000009b0700720c */ /* 0x040fe40003fa6270 */
[----:B------:R-:W-:Y:S02]  /*bb80*/  FSEL R47, R48, -INF , !P2 ;  /* 0xff800000302f7808 */ /* 0x000fe40005000000 */
[----:B------:R-:W-:Y:S02]  /*bb90*/  ISETP.GE.AND P2, PT, R7, R149, PT ;  /* 0x000000950700720c */ /* 0x000fe40003f46270 */
[----:B------:R-:W-:-:S02]  /*bba0*/  I2FP.F32.S32 R53, R53 ;  /* 0x0000003500357245 */ /* 0x000fc40000201400 */
[----:B------:R-:W-:Y:S02]  /*bbb0*/  FSEL R43, R43, -INF , !P1 ;  /* 0xff8000002b2b7808 */ /* 0x000fe40004800000 */
[----:B------:R-:W-:Y:S01]  /*bbc0*/  FSEL R17, R42, -INF , !P0 ;  /* 0xff8000002a117808 */ /* 0x000fe20004000000 */
[----:B------:R-:W-:Y:S01]  /*bbd0*/  FFMA.FTZ R38, -R158, R53, R38 ;  /* 0x000000359e267223 */ /* 0x000fe20000010126 */
[----:B------:R-:W-:Y:S02]  /*bbe0*/  IABS R52, R52 ;  /* 0x0000003400347213 */ /* 0x000fe40000000000 */
[----:B------:R-:W-:Y:S02]  /*bbf0*/  IADD3 R27, PT, PT, R79, -0x28, -R14 ;  /* 0xffffffd84f1b7810 */ /* 0x000fe40007ffe80e */
[----:B------:R-:W-:Y:S02]  /*bc00*/  IABS R42, R25 ;  /* 0x00000019002a7213 */ /* 0x000fe40000000000 */
[----:B------:R-:W-:-:S02]  /*bc10*/  FSEL R25, R45, -INF , !P5 ;  /* 0xff8000002d197808 */ /* 0x000fc40006800000 */
[----:B------:R-:W-:Y:S02]  /*bc20*/  FSEL R45, R43, -INF , !P2 ;  /* 0xff8000002b2d7808 */ /* 0x000fe40005000000 */
[----:B------:R-:W-:Y:S02]  /*bc30*/  I2FP.F32.S32 R43, R52 ;  /* 0x00000034002b7245 */ /* 0x000fe40000201400 */
[----:B------:R-:W-:Y:S02]  /*bc40*/  ISETP.GT.AND P0, PT, R154, R61, PT ;  /* 0x0000003d9a00720c */ /* 0x000fe40003f04270 */
[----:B------:R-:W-:Y:S01]  /*bc50*/  IABS R27, R27 ;  /* 0x0000001b001b7213 */ /* 0x000fe20000000000 */
[----:B------:R-:W-:Y:S01]  /*bc60*/  FFMA.FTZ R34, -R158, R43, R34 ;  /* 0x0000002b9e227223 */ /* 0x000fe20000010122 */
[----:B------:R-:W-:Y:S02]  /*bc70*/  FSEL R38, R38, -INF , !P0 ;  /* 0xff80000026267808 */ /* 0x000fe40004000000 */
[----:B------:R-:W-:-:S02]  /*bc80*/  I2FP.F32.S32 R27, R27 ;  /* 0x0000001b001b7245 */ /* 0x000fc40000201400 */
[----:B------:R-:W-:Y:S02]  /*bc90*/  ISETP.GT.AND P0, PT, R154, R60, PT ;  /* 0x0000003c9a00720c */ /* 0x000fe40003f04270 */
[----:B------:R-:W-:Y:S01]  /*bca0*/  FSEL R41, R66, -INF , !P4 ;  /* 0xff80000042297808 */ /* 0x000fe20006000000 */
[----:B------:R-:W-:Y:S01]  /*bcb0*/  FFMA.FTZ R27, -R158, R27, R30 ;  /* 0x0000001b9e1b7223 */ /* 0x000fe2000001011e */
[----:B------:R-:W-:Y:S02]  /*bcc0*/  ISETP.GE.AND P4, PT, R63, R149, PT ;  /* 0x000000953f00720c */ /* 0x000fe40003f86270 */
[----:B------:R-:W-:Y:S02]  /*bcd0*/  ISETP.GE.AND P2, PT, R60, R155, PT ;  /* 0x0000009b3c00720c */ /* 0x000fe40003f46270 */
[----:B------:R-:W-:Y:S02]  /*bce0*/  FSEL R34, R34, -INF , !P0 ;  /* 0xff80000022227808 */ /* 0x000fe40004000000 */
[----:B------:R-:W-:-:S02]  /*bcf0*/  IADD3 R26, PT, PT, R79, -0x29, -R14 ;  /* 0xffffffd74f1a7810 */ /* 0x000fc40007ffe80e */
[----:B------:R-:W-:Y:S02]  /*bd00*/  ISETP.GT.AND P0, PT, R154, R44, PT ;  /* 0x0000002c9a00720c */ /* 0x000fe40003f04270 */
[--C-:B------:R-:W-:Y:S02]  /*bd10*/  IADD3 R24, PT, PT, R79, -0x30, -R14.reuse ;  /* 0xffffffd04f187810 */ /* 0x100fe40007ffe80e */
[----:B------:R-:W-:Y:S02]  /*bd20*/  FSEL R7, R58, -INF , !P4 ;  /* 0xff8000003a077808 */ /* 0x000fe40006000000 */
[----:B------:R-:W-:Y:S02]  /*bd30*/  ISETP.GE.AND P4, PT, R61, R155, PT ;  /* 0x0000009b3d00720c */ /* 0x000fe40003f86270 */
[----:B------:R-:W-:Y:S02]  /*bd40*/  IADD3 R19, PT, PT, R79, -0x21, -R14 ;  /* 0xffffffdf4f137810 */ /* 0x000fe40007ffe80e */
[----:B------:R-:W-:-:S02]  /*bd50*/  FSEL R159, R159, -INF , !P2 ;  /* 0xff8000009f9f7808 */ /* 0x000fc40005000000 */
[----:B------:R-:W-:Y:S02]  /*bd60*/  FSEL R17, R17, -INF , !P3 ;  /* 0xff80000011117808 */ /* 0x000fe40005800000 */
[----:B------:R-:W-:Y:S02]  /*bd70*/  ISETP.GE.AND P2, PT, R44, R149, PT ;  /* 0x000000952c00720c */ /* 0x000fe40003f46270 */
[----:B------:R-:W-:Y:S02]  /*bd80*/  IABS R26, R26 ;  /* 0x0000001a001a7213 */ /* 0x000fe40000000000 */
[----:B------:R-:W-:Y:S02]  /*bd90*/  FSEL R27, R27, -INF , !P0 ;  /* 0xff8000001b1b7808 */ /* 0x000fe40004000000 */
[C---:B------:R-:W-:Y:S02]  /*bda0*/  ISETP.GE.AND P3, PT, R21.reuse, R155, PT ;  /* 0x0000009b1500720c */ /* 0x040fe40003f66270 */
[----:B------:R-:W-:-:S02]  /*bdb0*/  ISETP.GE.AND P5, PT, R21, R149, PT ;  /* 0x000000951500720c */ /* 0x000fc40003fa6270 */
[----:B------:R-:W-:Y:S02]  /*bdc0*/  ISETP.GT.AND P1, PT, R154, R21, PT ;  /* 0x000000159a00720c */ /* 0x000fe40003f24270 */
[----:B------:R-:W-:Y:S02]  /*bdd0*/  IABS R24, R24 ;  /* 0x0000001800187213 */ /* 0x000fe40000000000 */
[----:B------:R-:W-:Y:S02]  /*bde0*/  IADD3 R16, PT, PT, R79, -0x38, -R14 ;  /* 0xffffffc84f107810 */ /* 0x000fe40007ffe80e */
[----:B------:R-:W-:Y:S02]  /*bdf0*/  I2FP.F32.S32 R42, R42 ;  /* 0x0000002a002a7245 */ /* 0x000fe40000201400 */
[----:B------:R-:W-:Y:S02]  /*be00*/  FSEL R21, R40, -INF , !P4 ;  /* 0xff80000028157808 */ /* 0x000fe40006000000 */
[----:B------:R-:W-:Y:S01]  /*be10*/  IABS R40, R19 ;  /* 0x0000001300287213 */ /* 0x000fe20000000000 */
[----:B------:R-:W-:Y:S01]  /*be20*/  FFMA.FTZ R42, -R158, R42, R39 ;  /* 0x0000002a9e2a7223 */ /* 0x000fe20000010127 */
[----:B------:R-:W-:-:S02]  /*be30*/  I2FP.F32.S32 R26, R26 ;  /* 0x0000001a001a7245 */ /* 0x000fc40000201400 */
[----:B------:R-:W-:Y:S02]  /*be40*/  FSEL R119, R27, -INF , !P2 ;  /* 0xff8000001b777808 */ /* 0x000fe40005000000 */
[----:B------:R-:W-:Y:S01]  /*be50*/  I2FP.F32.S32 R27, R24 ;  /* 0x00000018001b7245 */ /* 0x000fe20000201400 */
[C---:B------:R-:W-:Y:S01]  /*be60*/  FFMA.FTZ R26, -R158.reuse, R26, R31 ;  /* 0x0000001a9e1a7223 */ /* 0x040fe2000001011f */
[----:B------:R-:W-:Y:S02]  /*be70*/  IABS R16, R16 ;  /* 0x0000001000107213 */ /* 0x000fe40000000000 */
[----:B------:R-:W-:Y:S01]  /*be80*/  I2FP.F32.S32 R40, R40 ;  /* 0x0000002800287245 */ /* 0x000fe20000201400 */
[C---:B------:R-:W-:Y:S01]  /*be90*/  FFMA.FTZ R27, -R158.reuse, R27, R94 ;  /* 0x0000001b9e1b7223 */ /* 0x040fe2000001015e */
[----:B------:R-:W-:Y:S02]  /*bea0*/  IADD3 R18, PT, PT, R79, -0x31, -R14 ;  /* 0xffffffcf4f127810 */ /* 0x000fe40007ffe80e */
[----:B------:R-:W-:Y:S01]  /*beb0*/  I2FP.F32.S32 R31, R16 ;  /* 0x00000010001f7245 */ /* 0x000fe20000201400 */
[----:B------:R-:W-:Y:S01]  /*bec0*/  FFMA.FTZ R35, -R158, R40, R35 ;  /* 0x000000289e237223 */ /* 0x000fe20000010123 */
[----:B------:R-:W-:-:S02]  /*bed0*/  FSEL R19, R37, -INF , !P3 ;  /* 0xff80000025137808 */ /* 0x000fc40005800000 */
[----:B------:R-:W-:Y:S01]  /*bee0*/  ISETP.GT.AND P0, PT, R154, R32, PT ;  /* 0x000000209a00720c */ /* 0x000fe20003f04270 */
[----:B------:R-:W-:Y:S01]  /*bef0*/  FFMA.FTZ R31, -R158, R31, R82 ;  /* 0x0000001f9e1f7223 */ /* 0x000fe20000010152 */
[----:B------:R-:W-:Y:S02]  /*bf00*/  FSEL R37, R42, -INF , !P1 ;  /* 0xff8000002a257808 */ /* 0x000fe40004800000 */
[----:B------:R-:W-:Y:S02]  /*bf10*/  ISETP.GT.AND P1, PT, R154, R50, PT ;  /* 0x000000329a00720c */ /* 0x000fe40003f24270 */
[----:B------:R-:W-:Y:S02]  /*bf20*/  IABS R18, R18 ;  /* 0x0000001200127213 */ /* 0x000fe40000000000 */
[----:B------:R-:W-:Y:S02]  /*bf30*/  IADD3 R14, PT, PT, R79, -0x39, -R14 ;  /* 0xffffffc74f0e7810 */ /* 0x000fe40007ffe80e */
[----:B------:R-:W-:-:S02]  /*bf40*/  FSEL R27, R27, -INF , !P0 ;  /* 0xff8000001b1b7808 */ /* 0x000fc40004000000 */
[----:B------:R-:W-:Y:S02]  /*bf50*/  FSEL R23, R23, -INF , !P6 ;  /* 0xff80000017177808 */ /* 0x000fe40007000000 */
[C---:B------:R-:W-:Y:S02]  /*bf60*/  ISETP.GT.AND P0, PT, R154.reuse, R22, PT ;  /* 0x000000169a00720c */ /* 0x040fe40003f04270 */
[----:B------:R-:W-:Y:S02]  /*bf70*/  ISETP.GE.AND P6, PT, R61, R149, PT ;  /* 0x000000953d00720c */ /* 0x000fe40003fc6270 */
[----:B------:R-:W-:Y:S02]  /*bf80*/  FSEL R35, R35, -INF , !P1 ;  /* 0xff80000023237808 */ /* 0x000fe40004800000 */
[----:B------:R-:W-:Y:S02]  /*bf90*/  I2FP.F32.S32 R18, R18 ;  /* 0x0000001200127245 */ /* 0x000fe40000201400 */
[----:B------:R-:W-:-:S02]  /*bfa0*/  ISETP.GT.AND P1, PT, R154, R36, PT ;  /* 0x000000249a00720c */ /* 0x000fc40003f24270 */
[----:B------:R-:W-:Y:S01]  /*bfb0*/  IABS R14, R14 ;  /* 0x0000000e000e7213 */ /* 0x000fe20000000000 */
[----:B------:R-:W-:Y:S01]  /*bfc0*/  FFMA.FTZ R18, -R158, R18, R95 ;  /* 0x000000129e127223 */ /* 0x000fe2000001015f */
[----:B------:R-:W-:Y:S02]  /*bfd0*/  FSEL R31, R31, -INF , !P0 ;  /* 0xff8000001f1f7808 */ /* 0x000fe40004000000 */
[----:B------:R-:W-:Y:S02]  /*bfe0*/  FSEL R39, R38, -INF , !P6 ;  /* 0xff80000026277808 */ /* 0x000fe40007000000 */
[----:B------:R-:W-:Y:S02]  /*bff0*/  FSEL R37, R37, -INF , !P5 ;  /* 0xff80000025257808 */ /* 0x000fe40006800000 */
[----:B------:R-:W-:Y:S02]  /*c000*/  ISETP.GT.AND P0, PT, R90, R137, PT ;  /* 0x000000895a00720c */ /* 0x000fe40003f04270 */
[----:B------:R-:W-:-:S02]  /*c010*/  ISETP.GE.AND P4, PT, R60, R149, PT ;  /* 0x000000953c00720c */ /* 0x000fc40003f86270 */
[C---:B------:R-:W-:Y:S02]  /*c020*/  ISETP.GE.AND P6, PT, R50.reuse, R155, PT ;  /* 0x0000009b3200720c */ /* 0x040fe40003fc6270 */
[----:B------:R-:W-:Y:S02]  /*c030*/  ISETP.GE.AND P3, PT, R50, R149, PT ;  /* 0x000000953200720c */ /* 0x000fe40003f66270 */
[----:B------:R-:W-:Y:S02]  /*c040*/  ISETP.GE.AND P5, PT, R44, R155, PT ;  /* 0x0000009b2c00720c */ /* 0x000fe40003fa6270 */
[----:B------:R-:W-:Y:S02]  /*c050*/  FSEL R26, R26, -INF , !P1 ;  /* 0xff8000001a1a7808 */ /* 0x000fe40004800000 */
[----:B------:R-:W-:Y:S02]  /*c060*/  I2FP.F32.S32 R14, R14 ;  /* 0x0000000e000e7245 */ /* 0x000fe40000201400 */
[----:B------:R-:W-:-:S02]  /*c070*/  ISETP.GT.AND P1, PT, R154, R28, PT ;  /* 0x0000001c9a00720c */ /* 0x000fc40003f24270 */
[----:B------:R-:W-:Y:S01]  /*c080*/  FSEL R131, R34, -INF , !P4 ;  /* 0xff80000022837808 */ /* 0x000fe20006000000 */
[----:B------:R-:W-:Y:S01]  /*c090*/  FFMA.FTZ R14, -R158, R14, R83 ;  /* 0x0000000e9e0e7223 */ /* 0x000fe20000010153 */
[----:B------:R-:W-:Y:S02]  /*c0a0*/  FSEL R161, R161, -INF , !P6 ;  /* 0xff800000a1a17808 */ /* 0x000fe40007000000 */
[----:B------:R-:W-:Y:S02]  /*c0b0*/  FSEL R127, R35, -INF , !P3 ;  /* 0xff800000237f7808 */ /* 0x000fe40005800000 */
[----:B------:R-:W-:Y:S01]  /*c0c0*/  FSEL R121, R121, -INF , !P5 ;  /* 0xff80000079797808 */ /* 0x000fe20006800000 */
[----:B------:R-:W-:Y:S01]  /*c0d0*/  BAR.SYNC.DEFER_BLOCKING 0x0 ;  /* 0x0000000000007b1d */ /* 0x000fe20000010000 */
[C---:B------:R-:W-:Y:S02]  /*c0e0*/  ISETP.GE.AND P4, PT, R36.reuse, R155, PT ;  /* 0x0000009b2400720c */ /* 0x040fe40003f86270 */
[----:B------:R-:W-:-:S02]  /*c0f0*/  ISETP.GE.AND P6, PT, R36, R149, PT ;  /* 0x000000952400720c */ /* 0x000fc40003fc6270 */
[C---:B------:R-:W-:Y:S02]  /*c100*/  ISETP.GE.AND P3, PT, R32.reuse, R155, PT ;  /* 0x0000009b2000720c */ /* 0x040fe40003f66270 */
[----:B------:R-:W-:Y:S02]  /*c110*/  ISETP.GE.AND P5, PT, R32, R149, PT ;  /* 0x000000952000720c */ /* 0x000fe40003fa6270 */
[----:B------:R-:W-:Y:S02]  /*c120*/  ISETP.GE.AND P2, PT, R28, R155, PT ;  /* 0x0000009b1c00720c */ /* 0x000fe40003f46270 */
[----:B------:R-:W-:Y:S02]  /*c130*/  FSEL R18, R18, -INF , !P1 ;  /* 0xff80000012127808 */ /* 0x000fe40004800000 */
[----:B------:R-:W-:Y:S02]  /*c140*/  ISETP.GT.AND P1, PT, R154, R20, PT ;  /* 0x000000149a00720c */ /* 0x000fe40003f24270 */
[----:B------:R-:W-:-:S02]  /*c150*/  FSEL R157, R157, -INF , !P4 ;  /* 0xff8000009d9d7808 */ /* 0x000fc40006000000 */
        /* <DEDUP_REMOVED lines=31> */
.L_x_10618:
        /* <DEDUP_REMOVED lines=60> */
.L_x_10619:
[----:B------:R-:W-:Y:S05]  /*c710*/  BSYNC.RECONVERGENT B0 ;  /* 0x0000000000007941 */ /* 0x000fea0003800200 */
.L_x_10617:
        /* <DEDUP_REMOVED lines=38> */
.L_x_10616:
[----:B------:R-:W-:Y:S05]  /*c980*/  BSYNC.RECONVERGENT B1 ;  /* 0x0000000000017941 */ /* 0x000fea0003800200 */
.L_x_10615:
        /* <DEDUP_REMOVED lines=32> */
[----:B-1----:R-:W-:-:S04]  /*cb90*/  FMNMX.FTZ R86, R31, R86, !PT ;  /* 0x000000561f567209 */ /* 0x002fc80007810000 */
[----:B------:R-:W-:Y:S02]  /*cba0*/  FSETP.NEU.FTZ.AND P0, PT, R86, -INF , PT ;  /* 0xff8000005600780b */ /* 0x000fe40003f1d000 */
[----:B---3--:R-:W-:Y:S01]  /*cbb0*/  FMNMX.FTZ R3, R27, R14, !PT ;  /* 0x0000000e1b037209 */ /* 0x008fe20007810000 */
[----:B--2---:R-:W-:-:S04]  /*cbc0*/  FMUL.FTZ R130, R115, R86 ;  /* 0x0000005673827220 */ /* 0x004fc80000410000 */
[----:B------:R-:W-:Y:S01]  /*cbd0*/  FMUL.FTZ R116, R115, R3 ;  /* 0x0000000373747220 */ /* 0x000fe20000410000 */
        /* <DEDUP_REMOVED lines=12> */
[----:B------:R-:W2:Y:S01]  /*cca0*/  LDSM.16.MT88.4 R4, [R110+0x8000] ;  /* 0x008000006e04783b */ /* 0x000ea20000004200 */
[----:B------:R-:W-:Y:S01]  /*ccb0*/  MUFU.EX2 R108, R108 ;  /* 0x0000006c006c7308 */ /* 0x000fe20000000800 */
[-CC-:B------:R-:W-:Y:S01]  /*ccc0*/  FFMA.FTZ R96, R23, R115.reuse, -R130.reuse ;  /* 0x0000007317607223 */ /* 0x180fe20000010882 */
[-CC-:B------:R-:W-:Y:S01]  /*ccd0*/  FFMA.FTZ R14, R21, R115.reuse, -R130.reuse ;  /* 0x00000073150e7223 */ /* 0x180fe20000010882 */
[-CC-:B------:R-:W-:Y:S01]  /*cce0*/  FFMA.FTZ R99, R25, R115.reuse, -R130.reuse ;  /* 0x0000007319637223 */ /* 0x180fe20000010882 */
[----:B------:R-:W3:Y:S01]  /*ccf0*/  MUFU.EX2 R107, R107 ;  /* 0x0000006b006b7308 */ /* 0x000ee20000000800 */
[----:B------:R-:W4:Y:S01]  /*cd00*/  LDSM.16.MT88.4 R20, [R2+0x8400] ;  /* 0x008400000214783b */ /* 0x000f220000004200 */
[-C--:B------:R-:W-:Y:S01]  /*cd10*/  FFMA.FTZ R15, R19, R115.reuse, -R130 ;  /* 0x00000073130f7223 */ /* 0x080fe20000010882 */
[-CC-:B------:R-:W-:Y:S01]  /*cd20*/  FFMA.FTZ R100, R17, R115.reuse, -R116.reuse ;  /* 0x0000007311647223 */ /* 0x180fe20000010874 */
[----:B------:R-:W-:Y:S01]  /*cd30*/  MUFU.EX2 R104, R104 ;  /* 0x0000006800687308 */ /* 0x000fe20000000800 */
[-CC-:B------:R-:W-:Y:S01]  /*cd40*/  FFMA.FTZ R109, R45, R115.reuse, -R116.reuse ;  /* 0x000000732d6d7223 */ /* 0x180fe20000010874 */
[-CC-:B------:R-:W-:Y:S01]  /*cd50*/  FFMA.FTZ R97, R39, R115.reuse, -R116.reuse ;  /* 0x0000007327617223 */ /* 0x180fe20000010874 */
[-C--:B------:R-:W-:Y:S01]  /*cd60*/  FFMA.FTZ R98, R37, R115.reuse, -R116 ;  /* 0x0000007325627223 */ /* 0x080fe20000010874 */
[----:B------:R-:W5:Y:S01]  /*cd70*/  MUFU.EX2 R103, R103 ;  /* 0x0000006700677308 */ /* 0x000f620000000800 */
[----:B------:R-:W4:Y:S01]  /*cd80*/  LDSM.16.MT88.4 R28, [R2+0x7400] ;  /* 0x00740000021c783b */ /* 0x000f220000004200 */
[-C--:B------:R-:W-:Y:S01]  /*cd90*/  FFMA.FTZ R132, R121, R115.reuse, -R130 ;  /* 0x0000007379847223 */ /* 0x080fe20000010882 */
[-C--:B------:R-:W-:Y:S01]  /*cda0*/  FFMA.FTZ R160, R131, R115.reuse, -R116 ;  /* 0x0000007383a07223 */ /* 0x080fe20000010874 */
[----:B------:R-:W-:Y:S01]  /*cdb0*/  MUFU.EX2 R106, R106 ;  /* 0x0000006a006a7308 */ /* 0x000fe20000000800 */
[----:B------:R-:W4:Y:S01]  /*cdc0*/  LDSM.16.MT88.4 R32, [R110+0x6400] ;  /* 0x006400006e20783b */ /* 0x000f220000004200 */
[----:B---3--:R-:W-:Y:S01]  /*cdd0*/  F2FP.BF16.F32.PACK_AB R48, R107, R108 ;  /* 0x0000006c6b30723e */ /* 0x008fe200000010ff */
[-C--:B------:R-:W-:Y:S01]  /*cde0*/  FFMA.FTZ R161, R161, R115.reuse, -R130 ;  /* 0x00000073a1a17223 */ /* 0x080fe20000010882 */
[----:B------:R-:W3:Y:S01]  /*cdf0*/  MUFU.EX2 R105, R105 ;  /* 0x0000006900697308 */ /* 0x000ee20000000800 */
[----:B------:R-:W4:Y:S01]  /*ce00*/  LDSM.16.MT88.4 R24, [R110+0x7400] ;  /* 0x007400006e18783b */ /* 0x000f220000004200 */
[-C--:B------:R-:W-:Y:S01]  /*ce10*/  FFMA.FTZ R127, R127, R115.reuse, -R116 ;  /* 0x000000737f7f7223 */ /* 0x080fe20000010874 */
[-C--:B------:R-:W-:Y:S01]  /*ce20*/  FFMA.FTZ R165, R120, R115.reuse, -R130 ;  /* 0x0000007378a57223 */ /* 0x080fe20000010882 */
[----:B------:R-:W-:Y:S01]  /*ce30*/  MUFU.EX2 R102, R102 ;  /* 0x0000006600667308 */ /* 0x000fe20000000800 */
[----:B------:R-:W4:Y:S01]  /*ce40*/  LDSM.16.MT88.4 R16, [R110+0x8400] ;  /* 0x008400006e10783b */ /* 0x000f220000004200 */
[----:B-----5:R-:W-:Y:S01]  /*ce50*/  F2FP.BF16.F32.PACK_AB R50, R103, R104 ;  /* 0x000000686732723e */ /* 0x020fe200000010ff */
[-CC-:B------:R-:W-:Y:S01]  /*ce60*/  FFMA.FTZ R111, R111, R115.reuse, -R116.reuse ;  /* 0x000000736f6f7223 */ /* 0x180fe20000010874 */
[----:B------:R-:W5:Y:S01]  /*ce70*/  MUFU.EX2 R101, R101 ;  /* 0x0000006500657308 */ /* 0x000f620000000800 */
[-CC-:B------:R-:W-:Y:S01]  /*ce80*/  FFMA.FTZ R114, R114, R115.reuse, -R116.reuse ;  /* 0x0000007372727223 */ /* 0x180fe20000010874 */
[-CC-:B------:R-:W-:Y:S01]  /*ce90*/  FFMA.FTZ R163, R112, R115.reuse, -R116.reuse ;  /* 0x0000007370a37223 */ /* 0x180fe20000010874 */
[----:B------:R-:W-:Y:S01]  /*cea0*/  FFMA.FTZ R113, R113, R115, -R116 ;  /* 0x0000007371717223 */ /* 0x000fe20000010874 */
[----:B------:R-:W-:Y:S01]  /*ceb0*/  MUFU.EX2 R96, R96 ;  /* 0x0000006000607308 */ /* 0x000fe20000000800 */
[----:B------:R-:W-:Y:S01]  /*cec0*/  FADD.FTZ R107, R108, R107 ;  /* 0x0000006b6c6b7221 */ /* 0x000fe20000010000 */
[----:B---3--:R-:W-:Y:S01]  /*ced0*/  F2FP.BF16.F32.PACK_AB R49, R105, R106 ;  /* 0x0000006a6931723e */ /* 0x008fe200000010ff */
[----:B------:R-:W-:Y:S01]  /*cee0*/  FADD.FTZ R105, R106, R105 ;  /* 0x000000696a697221 */ /* 0x000fe20000010000 */
[----:B------:R-:W3:Y:S01]  /*cef0*/  MUFU.EX2 R99, R99 ;  /* 0x0000006300637308 */ /* 0x000ee20000000800 */
[----:B------:R-:W-:Y:S01]  /*cf00*/  FADD.FTZ R104, R104, R107 ;  /* 0x0000006b68687221 */ /* 0x000fe20000010000 */
[----:B------:R-:W-:-:S02]  /*cf10*/  ISETP.GT.AND P0, PT, R90, R137, PT ;  /* 0x000000895a00720c */ /* 0x000fc40003f04270 */
[----:B------:R-:W-:Y:S01]  /*cf20*/  MUFU.EX2 R14, R14 ;  /* 0x0000000e000e7308 */ /* 0x000fe20000000800 */
[----:B------:R-:W-:Y:S01]  /*cf30*/  FADD.FTZ R103, R103, R104 ;  /* 0x0000006867677221 */ /* 0x000fe20000010000 */
[C---:B-----5:R-:W-:Y:S01]  /*cf40*/  F2FP.BF16.F32.PACK_AB R51, R101.reuse, R102 ;  /* 0x000000666533723e */ /* 0x060fe200000010ff */
[----:B------:R-:W-:Y:S01]  /*cf50*/  FADD.FTZ R102, R102, R105 ;  /* 0x0000006966667221 */ /* 0x000fe20000010000 */
[----:B------:R-:W-:Y:S03]  /*cf60*/  MUFU.EX2 R15, R15 ;  /* 0x0000000f000f7308 */ /* 0x000fe60000000800 */
[----:B------:R-:W-:Y:S01]  /*cf70*/  FADD.FTZ R101, R101, R102 ;  /* 0x0000006665657221 */ /* 0x000fe20000010000 */
[----:B------:R-:W-:Y:S01]  /*cf80*/  MUFU.EX2 R100, R100 ;  /* 0x0000006400647308 */ /* 0x000fe20000000800 */
[C---:B-1----:R-:W-:Y:S03]  /*cf90*/  HMMA.16816.F32.BF16 R36, R48.reuse, R40, RZ ;  /* 0x000000283024723c */ /* 0x042fe600000418ff */
[----:B------:R-:W1:Y:S04]  /*cfa0*/  MUFU.EX2 R109, R109 ;  /* 0x0000006d006d7308 */ /* 0x000e680000000800 */
        /* <DEDUP_REMOVED lines=27> */
[----:B-----5:R-:W-:-:S03]  /*d160*/  F2FP.BF16.F32.PACK_AB R7, R98, R97 ;  /* 0x000000616207723e */ /* 0x020fc600000010ff */
[----:B------:R-:W-:-:S04]  /*d170*/  FADD.FTZ R15, R15, R14 ;  /* 0x0000000e0f0f7221 */ /* 0x000fc80000010000 */
[C---:B----4-:R-:W-:Y:S08]  /*d180*/  HMMA.16816.F32.BF16 R36, R4.reuse, R20, R36 ;  /* 0x000000140424723c */ /* 0x050ff00000041824 */
[C---:B------:R-:W-:Y:S01]  /*d190*/  HMMA.16816.F32.BF16 R40, R4.reuse, R22, R40 ;  /* 0x000000160428723c */ /* 0x040fe20000041828 */
[----:B------:R-:W1:Y:S07]  /*d1a0*/  LDSM.16.MT88.4 R20, [R2+0x7800] ;  /* 0x007800000214783b */ /* 0x000e6e0000004200 */
[----:B------:R-:W-:Y:S03]  /*d1b0*/  HMMA.16816.F32.BF16 R80, R4, R92, R80 ;  /* 0x0000005c0450723c */ /* 0x000fe60000041850 */
[-C--:B------:R-:W-:Y:S01]  /*d1c0*/  FFMA.FTZ R92, R159, R115.reuse, -R130 ;  /* 0x000000739f5c7223 */ /* 0x080fe20000010882 */
[-C--:B------:R-:W-:Y:S01]  /*d1d0*/  FFMA.FTZ R93, R123, R115.reuse, -R116 ;  /* 0x000000737b5d7223 */ /* 0x080fe20000010874 */
[-CC-:B------:R-:W-:Y:S01]  /*d1e0*/  FFMA.FTZ R123, R122, R115.reuse, -R130.reuse ;  /* 0x000000737a7b7223 */ /* 0x180fe20000010882 */
[----:B------:R-:W-:-:S03]  /*d1f0*/  FFMA.FTZ R122, R117, R115, -R130 ;  /* 0x00000073757a7223 */ /* 0x000fc60000010882 */
[----:B------:R-:W2:Y:S01]  /*d200*/  MUFU.EX2 R92, R92 ;  /* 0x0000005c005c7308 */ /* 0x000ea20000000800 */
[C---:B------:R-:W-:Y:S03]  /*d210*/  HMMA.16816.F32.BF16 R76, R4.reuse, R94, R76 ;  /* 0x0000005e044c723c */ /* 0x040fe6000004184c */
[-C--:B------:R-:W-:Y:S01]  /*d220*/  FFMA.FTZ R95, R157, R115.reuse, -R130 ;  /* 0x000000739d5f7223 */ /* 0x080fe20000010882 */
[-C--:B------:R-:W-:Y:S01]  /*d230*/  FFMA.FTZ R94, R119, R115.reuse, -R116 ;  /* 0x00000073775e7223 */ /* 0x080fe20000010874 */
[----:B------:R-:W-:Y:S04]  /*d240*/  MUFU.EX2 R93, R93 ;  /* 0x0000005d005d7308 */ /* 0x000fe80000000800 */
[----:B------:R-:W-:Y:S01]  /*d250*/  MUFU.EX2 R95, R95 ;  /* 0x0000005f005f7308 */ /* 0x000fe20000000800 */
[C---:B------:R-:W-:Y:S03]  /*d260*/  HMMA.16816.F32.BF16 R64, R4.reuse, R28, R64 ;  /* 0x0000001c0440723c */ /* 0x040fe60000041840 */
[----:B------:R3:W4:Y:S04]  /*d270*/  MUFU.EX2 R119, R127 ;  /* 0x0000007f00777308 */ /* 0x0007280000000800 */
[----:B------:R-:W5:Y:S01]  /*d280*/  MUFU.EX2 R94, R94 ;  /* 0x0000005e005e7308 */ /* 0x000f620000000800 */
[C---:B------:R-:W-:Y:S01]  /*d290*/  HMMA.16816.F32.BF16 R60, R4.reuse, R30, R60 ;  /* 0x0000001e043c723c */ /* 0x040fe2000004183c */
[----:B------:R-:W-:Y:S02]  /*d2a0*/  LDSM.16.MT88.4 R28, [R110+0x6800] ;  /* 0x006800006e1c783b */ /* 0x000fe40000004200 */
[----:B------:R-:W-:Y:S05]  /*d2b0*/  MUFU.EX2 R120, R122 ;  /* 0x0000007a00787308 */ /* 0x000fea0000000800 */
[----:B------:R-:W-:Y:S03]  /*d2c0*/  HMMA.16816.F32.BF16 R72, R4, R32, R72 ;  /* 0x000000200448723c */ /* 0x000fe60000041848 */
[----:B---3--:R-:W-:-:S02]  /*d2d0*/  FFMA.FTZ R127, R118, R115, -R130 ;  /* 0x00000073767f7223 */ /* 0x008fc40000010882 */
[----:B------:R-:W-:Y:S04]  /*d2e0*/  MUFU.EX2 R118, R123 ;  /* 0x0000007b00767308 */ /* 0x000fe80000000800 */
[----:B------:R-:W3:Y:S01]  /*d2f0*/  MUFU.EX2 R117, R127 ;  /* 0x0000007f00757308 */ /* 0x000ee20000000800 */
[C---:B------:R-:W-:Y:S01]  /*d300*/  HMMA.16816.F32.BF16 R68, R4.reuse, R34, R68 ;  /* 0x000000220444723c */ /* 0x040fe20000041844 */
[----:B------:R-:W-:Y:S07]  /*d310*/  LDSM.16.MT88.4 R32, [R2+0x6800] ;  /* 0x006800000220783b */ /* 0x000fee0000004200 */
[C---:B------:R-:W-:Y:S08]  /*d320*/  HMMA.16816.F32.BF16 R56, R4.reuse, R24, R56 ;  /* 0x000000180438723c */ /* 0x040ff00000041838 */
[C---:B------:R-:W-:Y:S01]  /*d330*/  HMMA.16816.F32.BF16 R52, R4.reuse, R26, R52 ;  /* 0x0000001a0434723c */ /* 0x040fe20000041834 */
[----:B------:R-:W3:Y:S07]  /*d340*/  LDSM.16.MT88.4 R24, [R2+0x8800] ;  /* 0x008800000218783b */ /* 0x000eee0000004200 */
[C---:B------:R-:W-:Y:S08]  /*d350*/  HMMA.16816.F32.BF16 R44, R4.reuse, R16, R44 ;  /* 0x00000010042c723c */ /* 0x040ff0000004182c */
[----:B------:R-:W-:Y:S03]  /*d360*/  HMMA.16816.F32.BF16 R48, R4, R18, R48 ;  /* 0x000000120430723c */ /* 0x000fe60000041830 */
[----:B--2---:R-:W-:Y:S01]  /*d370*/  F2FP.BF16.F32.PACK_AB R4, R121, R92 ;  /* 0x0000005c7904723e */ /* 0x004fe200000010ff */
[----:B------:R-:W2:Y:S01]  /*d380*/  LDSM.16.MT88.4 R16, [R110+0x7800] ;  /* 0x007800006e10783b */ /* 0x000ea20000004200 */
[----:B----4-:R-:W-:Y:S01]  /*d390*/  F2FP.BF16.F32.PACK_AB R5, R119, R160 ;  /* 0x000000a07705723e */ /* 0x010fe200000010ff */
[----:B------:R-:W-:Y:S01]  /*d3a0*/  FADD.FTZ R92, R92, R15 ;  /* 0x0000000f5c5c7221 */ /* 0x000fe20000010000 */
[----:B------:R-:W-:-:S02]  /*d3b0*/  F2FP.BF16.F32.PACK_AB R6, R95, R132 ;  /* 0x000000845f06723e */ /* 0x000fc400000010ff */
[----:B-----5:R-:W-:Y:S01]  /*d3c0*/  F2FP.BF16.F32.PACK_AB R7, R93, R94 ;  /* 0x0000005e5d07723e */ /* 0x020fe200000010ff */
[----:B------:R-:W-:-:S04]  /*d3d0*/  FADD.FTZ R121, R121, R92 ;  /* 0x0000005c79797221 */ /* 0x000fc80000010000 */
[----:B------:R-:W-:Y:S02]  /*d3e0*/  FADD.FTZ R132, R132, R121 ;  /* 0x0000007984847221 */ /* 0x000fe40000010000 */
[----:B-1----:R-:W-:Y:S03]  /*d3f0*/  HMMA.16816.F32.BF16 R64, R4, R20, R64 ;  /* 0x000000140440723c */ /* 0x002fe60000041840 */
[----:B------:R-:W-:-:S05]  /*d400*/  FADD.FTZ R95, R95, R132 ;  /* 0x000000845f5f7221 */ /* 0x000fca0000010000 */
        /* <DEDUP_REMOVED lines=9> */
[C---:B-1----:R-:W-:Y:S08]  /*d4a0*/  HMMA.16816.F32.BF16 R44, R4.reuse, R20, R44 ;  /* 0x00000014042c723c */ /* 0x042ff0000004182c */
[C---:B------:R-:W-:Y:S01]  /*d4b0*/  HMMA.16816.F32.BF16 R48, R4.reuse, R22, R48 ;  /* 0x000000160430723c */ /* 0x040fe20000041830 */
[----:B------:R-:W1:Y:S07]  /*d4c0*/  LDSM.16.MT88.4 R20, [R2+0x8c00] ;  /* 0x008c00000214783b */ /* 0x000e6e0000004200 */
[C---:B------:R-:W-:Y:S01]  /*d4d0*/  HMMA.16816.F32.BF16 R76, R4.reuse, R34, R76 ;  /* 0x00000022044c723c */ /* 0x040fe2000004184c */
[----:B------:R-:W4:Y:S07]  /*d4e0*/  LDSM.16.MT88.4 R32, [R2+0x6c00] ;  /* 0x006c00000220783b */ /* 0x000f2e0000004200 */
[C---:B------:R-:W-:Y:S08]  /*d4f0*/  HMMA.16816.F32.BF16 R72, R4.reuse, R28, R72 ;  /* 0x0000001c0448723c */ /* 0x040ff00000041848 */
[----:B------:R-:W-:Y:S03]  /*d500*/  HMMA.16816.F32.BF16 R68, R4, R30, R68 ;  /* 0x0000001e0444723c */ /* 0x000fe60000041844 */
[----:B------:R-:W-:Y:S01]  /*d510*/  F2FP.BF16.F32.PACK_AB R4, R117, R118 ;  /* 0x000000767504723e */ /* 0x000fe200000010ff */
[----:B------:R-:W5:Y:S01]  /*d520*/  LDSM.16.MT88.4 R28, [R110+0x6c00] ;  /* 0x006c00006e1c783b */ /* 0x000f620000004200 */
[----:B------:R-:W-:Y:S01]  /*d530*/  F2FP.BF16.F32.PACK_AB R5, R114, R111 ;  /* 0x0000006f7205723e */ /* 0x000fe200000010ff */
[----:B------:R-:W-:Y:S01]  /*d540*/  FADD.FTZ R118, R118, R95 ;  /* 0x0000005f76767221 */ /* 0x000fe20000010000 */
[----:B------:R-:W-:-:S02]  /*d550*/  F2FP.BF16.F32.PACK_AB R6, R165, R120 ;  /* 0x00000078a506723e */ /* 0x000fc400000010ff */
[----:B------:R-:W-:Y:S01]  /*d560*/  F2FP.BF16.F32.PACK_AB R7, R163, R112 ;  /* 0x00000070a307723e */ /* 0x000fe200000010ff */
[----:B------:R-:W-:-:S04]  /*d570*/  FADD.FTZ R117, R117, R118 ;  /* 0x0000007675757221 */ /* 0x000fc80000010000 */
[----:B------:R-:W-:Y:S02]  /*d580*/  FADD.FTZ R120, R120, R117 ;  /* 0x0000007578787221 */ /* 0x000fe40000010000 */
[----:B---3--:R-:W-:Y:S03]  /*d590*/  HMMA.16816.F32.BF16 R56, R4, R24, R56 ;  /* 0x000000180438723c */ /* 0x008fe60000041838 */
[----:B------:R-:W-:Y:S01]  /*d5a0*/  FADD.FTZ R24, R100, R101 ;  /* 0x0000006564187221 */ /* 0x000fe20000010000 */
[----:B------:R-:W-:-:S03]  /*d5b0*/  FADD.FTZ R165, R165, R120 ;  /* 0x00000078a5a57221 */ /* 0x000fc60000010000 */
[----:B------:R-:W-:Y:S01]  /*d5c0*/  FADD.FTZ R24, R109, R24 ;  /* 0x000000186d187221 */ /* 0x000fe20000010000 */
[C---:B--2---:R-:W-:Y:S08]  /*d5d0*/  HMMA.16816.F32.BF16 R64, R4.reuse, R16, R64 ;  /* 0x000000100440723c */ /* 0x044ff00000041840 */
[C---:B------:R-:W-:Y:S01]  /*d5e0*/  HMMA.16816.F32.BF16 R60, R4.reuse, R18, R60 ;  /* 0x00000012043c723c */ /* 0x040fe2000004183c */
[----:B------:R-:W2:Y:S07]  /*d5f0*/  LDSM.16.MT88.4 R16, [R110+0x8c00] ;  /* 0x008c00006e10783b */ /* 0x000eae0000004200 */
[----:B-1----:R-:W-:Y:S03]  /*d600*/  HMMA.16816.F32.BF16 R36, R4, R20, R36 ;  /* 0x000000140424723c */ /* 0x002fe60000041824 */
        /* <DEDUP_REMOVED lines=8> */
[----:B-----5:R-:W-:Y:S03]  /*d690*/  HMMA.16816.F32.BF16 R72, R4, R28, R72 ;  /* 0x0000001c0448723c */ /* 0x020fe60000041848 */
[----:B------:R-:W-:-:S04]  /*d6a0*/  FADD.FTZ R111, R111, R14 ;  /* 0x0000000e6f6f7221 */ /* 0x000fc80000010000 */
[----:B------:R-:W-:Y:S01]  /*d6b0*/  FADD.FTZ R111, R114, R111 ;  /* 0x0000006f726f7221 */ /* 0x000fe20000010000 */
[----:B------:R-:W-:Y:S03]  /*d6c0*/  HMMA.16816.F32.BF16 R68, R4, R30, R68 ;  /* 0x0000001e0444723c */ /* 0x000fe60000041844 */
[----:B------:R-:W-:-:S04]  /*d6d0*/  FADD.FTZ R112, R112, R111 ;  /* 0x0000006f70707221 */ /* 0x000fc80000010000 */
[----:B------:R-:W-:Y:S01]  /*d6e0*/  FADD.FTZ R163, R163, R112 ;  /* 0x00000070a3a37221 */ /* 0x000fe20000010000 */
        /* <DEDUP_REMOVED lines=75> */
.L_x_10623:
        /* <DEDUP_REMOVED lines=8> */
.L_x_10624:
[----:B------:R-:W-:Y:S05]  /*dc20*/  BSYNC.RECONVERGENT B0 ;  /* 0x0000000000007941 */ /* 0x000fea0003800200 */
.L_x_10622:
[-C--:B------:R-:W-:Y:S01]  /*dc30*/  ISETP.GE.AND P4, PT, R10, R147.reuse, PT ;  /* 0x000000930a00720c */ /* 0x080fe20003f86270 */
[----:B------:R-:W1:Y:S01]  /*dc40*/  S2R R130, SR_TID.X ;  /* 0x0000000000827919 */ /* 0x000e620000002100 */
        /* <DEDUP_REMOVED lines=45> */
[----:B------:R-:W1:Y:S04]  /*df20*/  LDSM.16.M88.4 R108, [R125+0x3c00] ;  /* 0x003c00007d6c783b */ /* 0x000e680000000200 */
[----:B--2---:R-:W-:Y:S04]  /*df30*/  LDSM.16.M88.4 R4, [R127] ;  /* 0x000000007f04783b */ /* 0x004fe80000000200 */
[----:B------:R-:W2:Y:S04]  /*df40*/  LDSM.16.M88.4 R24, [R90+0x3000] ;  /* 0x003000005a18783b */ /* 0x000ea80000000200 */
[----:B------:R-:W2:Y:S04]  /*df50*/  LDSM.16.M88.4 R8, [R90+0x3400] ;  /* 0x003400005a08783b */ /* 0x000ea80000000200 */
[----:B------:R-:W2:Y:S04]  /*df60*/  LDSM.16.M88.4 R20, [R90+0x3800] ;  /* 0x003800005a14783b */ /* 0x000ea80000000200 */
[----:B------:R-:W2:Y:S04]  /*df70*/  LDSM.16.M88.4 R116, [R90+0x3c00] ;  /* 0x003c00005a74783b */ /* 0x000ea80000000200 */
[----:B------:R-:W-:Y:S01]  /*df80*/  LDSM.16.M88.4 R112, [R125+0x4000] ;  /* 0x004000007d70783b */ /* 0x000fe20000000200 */
[C---:B---3--:R-:W-:Y:S03]  /*df90*/  HMMA.16816.F32.BF16 R16, R28.reuse, R12, RZ ;  /* 0x0000000c1c10723c */ /* 0x048fe600000418ff */
[----:B------:R-:W-:Y:S04]  /*dfa0*/  LDSM.16.M88.4 R120, [R127+0x1000] ;  /* 0x001000007f78783b */ /* 0x000fe80000000200 */
[----:B------:R-:W0:Y:S01]  /*dfb0*/  LDGDEPBAR ;  /* 0x00000000000079af */ /* 0x000e220000000000 */
[C---:B----4-:R-:W-:Y:S08]  /*dfc0*/  HMMA.16816.F32.BF16 R104, R28.reuse, R100, RZ ;  /* 0x000000641c68723c */ /* 0x050ff000000418ff */
[C---:B-----5:R-:W-:Y:S08]  /*dfd0*/  HMMA.16816.F32.BF16 R96, R28.reuse, R92, RZ ;  /* 0x0000005c1c60723c */ /* 0x060ff000000418ff */
[C---:B------:R-:W-:Y:S08]  /*dfe0*/  HMMA.16816.F32.BF16 R12, R28.reuse, R14, RZ ;  /* 0x0000000e1c0c723c */ /* 0x040ff000000418ff */
[C---:B------:R-:W-:Y:S08]  /*dff0*/  HMMA.16816.F32.BF16 R100, R28.reuse, R102, RZ ;  /* 0x000000661c64723c */ /* 0x040ff000000418ff */
[C---:B------:R-:W-:Y:S08]  /*e000*/  HMMA.16816.F32.BF16 R92, R28.reuse, R94, RZ ;  /* 0x0000005e1c5c723c */ /* 0x040ff000000418ff */
[C---:B-1----:R-:W-:Y:S08]  /*e010*/  HMMA.16816.F32.BF16 R32, R28.reuse, R108, RZ ;  /* 0x0000006c1c20723c */ /* 0x042ff000000418ff */
[----:B------:R-:W-:Y:S01]  /*e020*/  HMMA.16816.F32.BF16 R28, R28, R110, RZ ;  /* 0x0000006e1c1c723c */ /* 0x000fe200000418ff */
        /* <DEDUP_REMOVED lines=23> */
[C---:B------:R-:W-:Y:S08]  /*e1a0*/  HMMA.16816.F32.BF16 R104, R8.reuse, R108, R104 ;  /* 0x0000006c0868723c */ /* 0x040ff00000041868 */
[----:B------:R-:W-:Y:S01]  /*e1b0*/  HMMA.16816.F32.BF16 R100, R8, R110, R100 ;  /* 0x0000006e0864723c */ /* 0x000fe20000041864 */
[----:B------:R-:W4:Y:S04]  /*e1c0*/  LDSM.16.M88.4 R108, [R90+0x4c00] ;  /* 0x004c00005a6c783b */ /* 0x000f280000000200 */
[----:B------:R-:W-:Y:S03]  /*e1d0*/  LDSM.16.M88.4 R8, [R127+0x2000] ;  /* 0x002000007f08783b */ /* 0x000fe60000000200 */
[C---:B---3--:R-:W-:Y:S08]  /*e1e0*/  HMMA.16816.F32.BF16 R16, R120.reuse, R4, R16 ;  /* 0x000000047810723c */ /* 0x048ff00000041810 */
[C---:B------:R-:W-:Y:S01]  /*e1f0*/  HMMA.16816.F32.BF16 R12, R120.reuse, R6, R12 ;  /* 0x00000006780c723c */ /* 0x040fe2000004180c */
[----:B------:R-:W3:Y:S07]  /*e200*/  LDSM.16.M88.4 R4, [R90+0x5000] ;  /* 0x005000005a04783b */ /* 0x000eee0000000200 */
[----:B-1----:R-:W-:Y:S03]  /*e210*/  HMMA.16816.F32.BF16 R96, R120, R112, R96 ;  /* 0x000000707860723c */ /* 0x002fe60000041860 */
[----:B------:R-:W-:-:S05]  /*e220*/  IMAD.SHL.U32 R113, R88, 0x40, RZ ;  /* 0x0000004058717824 */ /* 0x000fca00078e00ff */
[----:B--2---:R-:W-:Y:S05]  /*e230*/  HMMA.16816.F32.BF16 R16, R24, R20, R16 ;  /* 0x000000141810723c */ /* 0x004fea0000041810 */
[----:B------:R-:W-:-:S04]  /*e240*/  SHF.R.U32.HI R21, RZ, 0x2, R130 ;  /* 0x00000002ff157819 */ /* 0x000fc80000011682 */
[----:B------:R-:W-:Y:S01]  /*e250*/  LOP3.LUT R20, R0, 0x7, R21, 0xf8, !PT ;  /* 0x0000000700147812 */ /* 0x000fe200078ef815 */
[C---:B------:R-:W-:Y:S08]  /*e260*/  HMMA.16816.F32.BF16 R92, R120.reuse, R114, R92 ;  /* 0x00000072785c723c */ /* 0x040ff0000004185c */
[----:B----4-:R-:W-:Y:S03]  /*e270*/  HMMA.16816.F32.BF16 R32, R120, R108, R32 ;  /* 0x0000006c7820723c */ /* 0x010fe60000041820 */
[----:B------:R-:W-:Y:S01]  /*e280*/  LOP3.LUT R109, R113, R124, RZ, 0xfc, !PT ;  /* 0x0000007c716d7212 */ /* 0x000fe200078efcff */
[----:B------:R-:W-:-:S04]  /*e290*/  IMAD.IADD R113, R89, 0x1, R20 ;  /* 0x0000000159717824 */ /* 0x000fc800078e0214 */
[C---:B------:R-:W-:Y:S01]  /*e2a0*/  IMAD.IADD R115, R109.reuse, 0x1, R146 ;  /* 0x000000016d737824 */ /* 0x040fe200078e0292 */
[----:B------:R-:W-:Y:S01]  /*e2b0*/  HMMA.16816.F32.BF16 R12, R24, R22, R12 ;  /* 0x00000016180c723c */ /* 0x000fe2000004180c */
[----:B------:R-:W1:Y:S04]  /*e2c0*/  LDSM.16.M88.4 R20, [R125+0x5400] ;  /* 0x005400007d14783b */ /* 0x000e680000000200 */
[----:B------:R-:W-:-:S05]  /*e2d0*/  VIADD R108, R109, 0xffffff80 ;  /* 0xffffff806d6c7836 */ /* 0x000fca0000000000 */
[----:B------:R-:W-:Y:S01]  /*e2e0*/  ISETP.GE.AND P6, PT, R108, R156, PT ;  /* 0x0000009c6c00720c */ /* 0x000fe20003fc6270 */
[----:B---3--:R-:W-:Y:S05]  /*e2f0*/  HMMA.16816.F32.BF16 R16, R8, R4, R16 ;  /* 0x000000040810723c */ /* 0x008fea0000041810 */
[C-C-:B------:R-:W-:Y:S02]  /*e300*/  IADD3 R4, PT, PT, R113.reuse, 0x80, -R115.reuse ;  /* 0x0000008071047810 */ /* 0x140fe40007ffe873 */
[----:B------:R-:W-:Y:S02]  /*e310*/  IADD3 R5, PT, PT, R113, 0x7f, -R115 ;  /* 0x0000007f71057810 */ /* 0x000fe40007ffe873 */
[----:B------:R-:W-:-:S02]  /*e320*/  IABS R4, R4 ;  /* 0x0000000400047213 */ /* 0x000fc40000000000 */
[----:B------:R-:W-:Y:S01]  /*e330*/  IABS R5, R5 ;  /* 0x0000000500057213 */ /* 0x000fe20000000000 */
[C---:B------:R-:W-:Y:S05]  /*e340*/  HMMA.16816.F32.BF16 R104, R120.reuse, R116, R104 ;  /* 0x000000747868723c */ /* 0x040fea0000041868 */
[----:B------:R-:W-:Y:S01]  /*e350*/  VIADD R117, R113, 0x8 ;  /* 0x0000000871757836 */ /* 0x000fe20000000000 */
[C---:B------:R-:W-:Y:S02]  /*e360*/  ISETP.GE.AND P1, PT, R108.reuse, R155, PT ;  /* 0x0000009b6c00720c */ /* 0x040fe40003f26270 */
[----:B------:R-:W-:Y:S01]  /*e370*/  ISETP.GE.AND P2, PT, R108, R149, PT ;  /* 0x000000956c00720c */ /* 0x000fe20003f46270 */
[----:B------:R-:W-:Y:S03]  /*e380*/  HMMA.16816.F32.BF16 R100, R120, R118, R100 ;  /* 0x000000767864723c */ /* 0x000fe60000041864 */
[----:B------:R-:W-:Y:S01]  /*e390*/  IMAD.MOV.U32 R119, RZ, RZ, R4 ;  /* 0x000000ffff777224 */ /* 0x000fe200078e0004 */
[----:B------:R-:W-:-:S04]  /*e3a0*/  IADD3 R4, PT, PT, R117, 0x80, -R115 ;  /* 0x0000008075047810 */ /* 0x000fc80007ffe873 */
[----:B------:R-:W-:Y:S02]  /*e3b0*/  I2FP.F32.S32 R119, R119 ;  /* 0x0000007700777245 */ /* 0x000fe40000201400 */
[----:B------:R-:W-:Y:S01]  /*e3c0*/  IABS R4, R4 ;  /* 0x0000000400047213 */ /* 0x000fe20000000000 */
[----:B------:R-:W-:Y:S03]  /*e3d0*/  HMMA.16816.F32.BF16 R28, R120, R110, R28 ;  /* 0x0000006e781c723c */ /* 0x000fe6000004181c */
[C---:B------:R-:W-:Y:S01]  /*e3e0*/  FFMA.FTZ R119, -R158.reuse, R119, R16 ;  /* 0x000000779e777223 */ /* 0x040fe20000010110 */
[----:B------:R-:W-:Y:S02]  /*e3f0*/  I2FP.F32.S32 R16, R5 ;  /* 0x0000000500107245 */ /* 0x000fe40000201400 */
[----:B------:R-:W-:Y:S02]  /*e400*/  I2FP.F32.S32 R111, R4 ;  /* 0x00000004006f7245 */ /* 0x000fe40000201400 */
[----:B------:R-:W-:Y:S01]  /*e410*/  FSEL R119, R119, -INF , P6 ;  /* 0xff80000077777808 */ /* 0x000fe20003000000 */
[----:B------:R-:W-:Y:S01]  /*e420*/  HMMA.16816.F32.BF16 R12, R8, R6, R12 ;  /* 0x00000006080c723c */ /* 0x000fe2000004180c */
[----:B------:R-:W2:Y:S04]  /*e430*/  LDSM.16.M88.4 R4, [R90+0x5400] ;  /* 0x005400005a04783b */ /* 0x000ea80000000200 */
[C---:B------:R-:W-:Y:S01]  /*e440*/  FFMA.FTZ R123, -R158.reuse, R16, R17 ;  /* 0x000000109e7b7223 */ /* 0x040fe20000010111 */
[--C-:B------:R-:W-:Y:S01]  /*e450*/  IADD3 R17, PT, PT, R113, 0x78, -R115.reuse ;  /* 0x0000007871117810 */ /* 0x100fe20007ffe873 */
[----:B------:R-:W-:Y:S01]  /*e460*/  FFMA.FTZ R111, -R158, R111, R18 ;  /* 0x0000006f9e6f7223 */ /* 0x000fe20000010112 */
[----:B------:R-:W-:Y:S01]  /*e470*/  IADD3 R16, PT, PT, R117, 0x7f, -R115 ;  /* 0x0000007f75107810 */ /* 0x000fe20007ffe873 */
[----:B------:R-:W-:Y:S01]  /*e480*/  VIADD R18, R109, 0xffffff81 ;  /* 0xffffff816d127836 */ /* 0x000fe20000000000 */
[----:B------:R-:W-:Y:S01]  /*e490*/  IABS R17, R17 ;  /* 0x0000001100117213 */ /* 0x000fe20000000000 */
[----:B-1----:R-:W-:Y:S05]  /*e4a0*/  HMMA.16816.F32.BF16 R104, R24, R20, R104 ;  /* 0x000000141868723c */ /* 0x002fea0000041868 */
[----:B------:R-:W-:-:S02]  /*e4b0*/  IABS R16, R16 ;  /* 0x0000001000107213 */ /* 0x000fc40000000000 */
[----:B------:R-:W-:Y:S02]  /*e4c0*/  I2FP.F32.S32 R17, R17 ;  /* 0x0000001100117245 */ /* 0x000fe40000201400 */
[----:B------:R-:W-:Y:S02]  /*e4d0*/  I2FP.F32.S32 R16, R16 ;  /* 0x0000001000107245 */ /* 0x000fe40000201400 */
[----:B------:R-:W-:Y:S01]  /*e4e0*/  ISETP.GE.AND P6, PT, R108, R154, PT ;  /* 0x0000009a6c00720c */ /* 0x000fe20003fc6270 */
[----:B------:R-:W-:Y:S03]  /*e4f0*/  HMMA.16816.F32.BF16 R100, R24, R22, R100 ;  /* 0x000000161864723c */ /* 0x000fe60000041864 */
[----:B------:R-:W-:Y:S01]  /*e500*/  FSEL R119, R119, -INF , !P1 ;  /* 0xff80000077777808 */ /* 0x000fe20004800000 */
[----:B------:R-:W-:Y:S01]  /*e510*/  FFMA.FTZ R19, -R158, R16, R19 ;  /* 0x000000109e137223 */ /* 0x000fe20000010113 */
[----:B------:R-:W-:Y:S01]  /*e520*/  ISETP.GE.AND P1, PT, R18, R156, PT ;  /* 0x0000009c1200720c */ /* 0x000fe20003f26270 */
[----:B------:R-:W-:Y:S01]  /*e530*/  FFMA.FTZ R127, -R158, R17, R12 ;  /* 0x000000119e7f7223 */ /* 0x000fe2000001010c */
[--C-:B------:R-:W-:Y:S01]  /*e540*/  IADD3 R12, PT, PT, R113, 0x77, -R115.reuse ;  /* 0x00000077710c7810 */ /* 0x100fe20007ffe873 */
[----:B------:R-:W-:Y:S01]  /*e550*/  VIADD R16, R109, 0xffffff88 ;  /* 0xffffff886d107836 */ /* 0x000fe20000000000 */
[----:B------:R-:W-:-:S02]  /*e560*/  IADD3 R17, PT, PT, R117, 0x78, -R115 ;  /* 0x0000007875117810 */ /* 0x000fc40007ffe873 */
[----:B------:R-:W-:Y:S02]  /*e570*/  FSEL R111, R111, -INF , P6 ;  /* 0xff8000006f6f7808 */ /* 0x000fe40003000000 */
[C---:B------:R-:W-:Y:S02]  /*e580*/  ISETP.GE.AND P6, PT, R18.reuse, R155, PT ;  /* 0x0000009b1200720c */ /* 0x040fe40003fc6270 */
[----:B------:R-:W-:Y:S02]  /*e590*/  FSEL R123, R123, -INF , P1 ;  /* 0xff8000007b7b7808 */ /* 0x000fe40000800000 */
[----:B------:R-:W-:Y:S02]  /*e5a0*/  ISETP.GE.AND P1, PT, R18, R154, PT ;  /* 0x0000009a1200720c */ /* 0x000fe40003f26270 */
[----:B------:R-:W-:Y:S02]  /*e5b0*/  IABS R12, R12 ;  /* 0x0000000c000c7213 */ /* 0x000fe40000000000 */
[----:B------:R-:W-:-:S02]  /*e5c0*/  IABS R17, R17 ;  /* 0x0000001100117213 */ /* 0x000fc40000000000 */
[----:B------:R-:W-:Y:S02]  /*e5d0*/  FSEL R111, R111, -INF , !P2 ;  /* 0xff8000006f6f7808 */ /* 0x000fe40005000000 */
[----:B------:R-:W-:Y:S02]  /*e5e0*/  FSEL R123, R123, -INF , !P6 ;  /* 0xff8000007b7b7808 */ /* 0x000fe40007000000 */
[----:B------:R-:W-:Y:S01]  /*e5f0*/  ISETP.GE.AND P2, PT, R18, R149, PT ;  /* 0x000000951200720c */ /* 0x000fe20003f46270 */
[----:B--2---:R-:W-:Y:S05]  /*e600*/  HMMA.16816.F32.BF16 R104, R8, R4, R104 ;  /* 0x000000040868723c */ /* 0x004fea0000041868 */
[----:B------:R-:W-:-:S02]  /*e610*/  ISETP.GE.AND P6, PT, R16, R156, PT ;  /* 0x0000009c1000720c */ /* 0x000fc40003fc6270 */
[----:B------:R-:W-:Y:S02]  /*e620*/  FSEL R21, R19, -INF , P1 ;  /* 0xff80000013157808 */ /* 0x000fe40000800000 */
[----:B------:R-:W-:Y:S02]  /*e630*/  I2FP.F32.S32 R12, R12 ;  /* 0x0000000c000c7245 */ /* 0x000fe40000201400 */
[----:B------:R-:W-:Y:S01]  /*e640*/  I2FP.F32.S32 R17, R17 ;  /* 0x0000001100117245 */ /* 0x000fe20000201400 */
[----:B------:R-:W-:Y:S03]  /*e650*/  HMMA.16816.F32.BF16 R100, R8, R6, R100 ;  /* 0x000000060864723c */ /* 0x000fe60000041864 */
[----:B------:R-:W-:Y:S01]  /*e660*/  IADD3 R4, PT, PT, R117, 0x77, -R115 ;  /* 0x0000007775047810 */ /* 0x000fe20007ffe873 */
[C---:B------:R-:W-:Y:S01]  /*e670*/  FFMA.FTZ R12, -R158.reuse, R12, R13 ;  /* 0x0000000c9e0c7223 */ /* 0x040fe2000001010d */
[----:B------:R-:W-:Y:S01]  /*e680*/  FSEL R21, R21, -INF , !P2 ;  /* 0xff80000015157808 */ /* 0x000fe20005000000 */
[----:B------:R-:W-:Y:S01]  /*e690*/  FFMA.FTZ R14, -R158, R17, R14 ;  /* 0x000000119e0e7223 */ /* 0x000fe2000001010e */
[----:B------:R-:W-:Y:S01]  /*e6a0*/  FSEL R127, R127, -INF , P6 ;  /* 0xff8000007f7f7808 */ /* 0x000fe20003000000 */
[----:B------:R-:W-:Y:S01]  /*e6b0*/  VIADD R13, R109, 0xffffff89 ;  /* 0xffffff896d0d7836 */ /* 0x000fe20000000000 */
[----:B------:R-:W-:-:S02]  /*e6c0*/  ISETP.GE.AND P1, PT, R16, R155, PT ;  /* 0x0000009b1000720c */ /* 0x000fc40003f26270 */
[C---:B------:R-:W-:Y:S02]  /*e6d0*/  ISETP.GE.AND P2, PT, R16.reuse, R149, PT ;  /* 0x000000951000720c */ /* 0x040fe40003f46270 */
[----:B------:R-:W-:Y:S02]  /*e6e0*/  ISETP.GE.AND P6, PT, R16, R154, PT ;  /* 0x0000009a1000720c */ /* 0x000fe40003fc6270 */
[----:B------:R-:W-:Y:S01]  /*e6f0*/  IABS R4, R4 ;  /* 0x0000000400047213 */ /* 0x000fe20000000000 */
[----:B------:R-:W1:Y:S01]  /*e700*/  LDSM.16.M88.4 R16, [R125+0x5800] ;  /* 0x005800007d10783b */ /* 0x000e620000000200 */
[----:B------:R-:W-:Y:S02]  /*e710*/  IADD3 R5, PT, PT, R113, 0x70, -R115 ;  /* 0x0000007071057810 */ /* 0x000fe40007ffe873 */
[----:B------:R-:W-:Y:S02]  /*e720*/  I2FP.F32.S32 R4, R4 ;  /* 0x0000000400047245 */ /* 0x000fe40000201400 */
[----:B------:R-:W-:-:S02]  /*e730*/  FSEL R127, R127, -INF , !P1 ;  /* 0xff8000007f7f7808 */ /* 0x000fc40004800000 */
[----:B------:R-:W-:Y:S01]  /*e740*/  IABS R5, R5 ;  /* 0x0000000500057213 */ /* 0x000fe20000000000 */
[----:B------:R-:W-:Y:S01]  /*e750*/  FFMA.FTZ R15, -R158, R4, R15 ;  /* 0x000000049e0f7223 */ /* 0x000fe2000001010f */
[----:B------:R-:W-:Y:S01]  /*e760*/  ISETP.GE.AND P1, PT, R13, R156, PT ;  /* 0x0000009c0d00720c */ /* 0x000fe20003f26270 */
[C---:B------:R-:W-:Y:S01]  /*e770*/  VIADD R4, R109.reuse, 0xffffff90 ;  /* 0xffffff906d047836 */ /* 0x040fe20000000000 */
[----:B------:R-:W-:Y:S01]  /*e780*/  FSEL R121, R14, -INF , P6 ;  /* 0xff8000000e797808 */ /* 0x000fe20003000000 */
[----:B------:R-:W-:Y:S01]  /*e790*/  VIADD R14, R109, 0xffffff91 ;  /* 0xffffff916d0e7836 */ /* 0x000fe20000000000 */
[----:B------:R-:W-:Y:S02]  /*e7a0*/  I2FP.F32.S32 R5, R5 ;  /* 0x0000000500057245 */ /* 0x000fe40000201400 */
[C---:B------:R-:W-:Y:S02]  /*e7b0*/  ISETP.GE.AND P6, PT, R13.reuse, R155, PT ;  /* 0x0000009b0d00720c */ /* 0x040fe40003fc6270 */
[----:B------:R-:W-:Y:S01]  /*e7c0*/  FSEL R131, R12, -INF , P1 ;  /* 0xff8000000c837808 */ /* 0x000fe20000800000 */
[----:B------:R-:W-:Y:S01]  /*e7d0*/  FFMA.FTZ R22, -R158, R5, R104 ;  /* 0x000000059e167223 */ /* 0x000fe20000010168 */
[----:B------:R-:W-:-:S02]  /*e7e0*/  ISETP.GE.AND P1, PT, R13, R154, PT ;  /* 0x0000009a0d00720c */ /* 0x000fc40003f26270 */
[----:B------:R-:W-:Y:S02]  /*e7f0*/  FSEL R121, R121, -INF , !P2 ;  /* 0xff80000079797808 */ /* 0x000fe40005000000 */
[----:B------:R-:W-:Y:S02]  /*e800*/  ISETP.GE.AND P2, PT, R13, R149, PT ;  /* 0x000000950d00720c */ /* 0x000fe40003f46270 */
[----:B------:R-:W-:Y:S02]  /*e810*/  IADD3 R13, PT, PT, R117, 0x70, -R115 ;  /* 0x00000070750d7810 */ /* 0x000fe40007ffe873 */
[----:B------:R-:W-:Y:S02]  /*e820*/  FSEL R131, R131, -INF , !P6 ;  /* 0xff80000083837808 */ /* 0x000fe40007000000 */
[----:B------:R-:W-:Y:S02]  /*e830*/  ISETP.GE.AND P6, PT, R4, R156, PT ;  /* 0x0000009c0400720c */ /* 0x000fe40003fc6270 */
[----:B------:R-:W-:-:S02]  /*e840*/  FSEL R23, R15, -INF , P1 ;  /* 0xff8000000f177808 */ /* 0x000fc40000800000 */
[----:B------:R-:W-:Y:S02]  /*e850*/  IABS R13, R13 ;  /* 0x0000000d000d7213 */ /* 0x000fe40000000000 */
[----:B------:R-:W-:Y:S02]  /*e860*/  IADD3 R12, PT, PT, R113, 0x6f, -R115 ;  /* 0x0000006f710c7810 */ /* 0x000fe40007ffe873 */
[----:B------:R-:W-:Y:S02]  /*e870*/  FSEL R23, R23, -INF , !P2 ;  /* 0xff80000017177808 */ /* 0x000fe40005000000 */
[----:B------:R-:W-:Y:S01]  /*e880*/  FSEL R22, R22, -INF , P6 ;  /* 0xff80000016167808 */ /* 0x000fe20003000000 */
[----:B-1----:R-:W-:Y:S05]  /*e890*/  HMMA.16816.F32.BF16 R96, R24, R16, R96 ;  /* 0x000000101860723c */ /* 0x002fea0000041860 */
[----:B------:R-:W-:-:S02]  /*e8a0*/  ISETP.GE.AND P1, PT, R4, R155, PT ;  /* 0x0000009b0400720c */ /* 0x000fc40003f26270 */
[C---:B------:R-:W-:Y:S02]  /*e8b0*/  ISETP.GE.AND P2, PT, R4.reuse, R149, PT ;  /* 0x000000950400720c */ /* 0x040fe40003f46270 */
[----:B------:R-:W-:Y:S02]  /*e8c0*/  ISETP.GE.AND P6, PT, R4, R154, PT ;  /* 0x0000009a0400720c */ /* 0x000fe40003fc6270 */
[----:B------:R-:W1:Y:S01]  /*e8d0*/  LDSM.16.M88.4 R4, [R90+0x5800] ;  /* 0x005800005a04783b */ /* 0x000e620000000200 */
[----:B------:R-:W-:Y:S01]  /*e8e0*/  I2FP.F32.S32 R13, R13 ;  /* 0x0000000d000d7245 */ /* 0x000fe20000201400 */
[----:B------:R-:W-:Y:S03]  /*e8f0*/  HMMA.16816.F32.BF16 R92, R24, R18, R92 ;  /* 0x00000012185c723c */ /* 0x000fe6000004185c */
[----:B------:R-:W-:Y:S01]  /*e900*/  IABS R12, R12 ;  /* 0x0000000c000c7213 */ /* 0x000fe20000000000 */
[----:B------:R-:W-:Y:S01]  /*e910*/  VIADD R18, R109, 0xffffffa1 ;  /* 0xffffffa16d127836 */ /* 0x000fe20000000000 */
[----:B------:R-:W-:Y:S01]  /*e920*/  FSEL R22, R22, -INF , !P1 ;  /* 0xff80000016167808 */ /* 0x000fe20004800000 */
[----:B------:R-:W-:Y:S01]  /*e930*/  FFMA.FTZ R20, -R158, R13, R106 ;  /* 0x0000000d9e147223 */ /* 0x000fe2000001016a */
[----:B------:R-:W-:-:S02]  /*e940*/  I2FP.F32.S32 R12, R12 ;  /* 0x0000000c000c7245 */ /* 0x000fc40000201400 */
[----:B------:R-:W-:Y:S02]  /*e950*/  IADD3 R13, PT, PT, R113, 0x68, -R115 ;  /* 0x00000068710d7810 */ /* 0x000fe40007ffe873 */
[----:B------:R-:W-:Y:S01]  /*e960*/  ISETP.GE.AND P1, PT, R14, R156, PT ;  /* 0x0000009c0e00720c */ /* 0x000fe20003f26270 */
[----:B------:R-:W-:Y:S01]  /*e970*/  FFMA.FTZ R105, -R158, R12, R105 ;  /* 0x0000000c9e697223 */ /* 0x000fe20000010169 */
[----:B------:R-:W-:Y:S02]  /*e980*/  IABS R13, R13 ;  /* 0x0000000d000d7213 */ /* 0x000fe40000000000 */
[----:B------:R-:W-:Y:S02]  /*e990*/  IADD3 R12, PT, PT, R117, 0x6f, -R115 ;  /* 0x0000006f750c7810 */ /* 0x000fe40007ffe873 */
[----:B------:R-:W-:Y:S02]  /*e9a0*/  I2FP.F32.S32 R13, R13 ;  /* 0x0000000d000d7245 */ /* 0x000fe40000201400 */
[----:B------:R-:W-:-:S02]  /*e9b0*/  IABS R12, R12 ;  /* 0x0000000c000c7213 */ /* 0x000fc40000000000 */
[----:B------:R-:W-:Y:S01]  /*e9c0*/  FSEL R20, R20, -INF , P6 ;  /* 0xff80000014147808 */ /* 0x000fe20003000000 */
[----:B------:R-:W-:Y:S01]  /*e9d0*/  FFMA.FTZ R100, -R158, R13, R100 ;  /* 0x0000000d9e647223 */ /* 0x000fe20000010164 */
[----:B------:R-:W-:Y:S02]  /*e9e0*/  I2FP.F32.S32 R12, R12 ;  /* 0x0000000c000c7245 */ /* 0x000fe40000201400 */
[----:B------:R-:W-:Y:S02]  /*e9f0*/  IADD3 R13, PT, PT, R117, 0x68, -R115 ;  /* 0x00000068750d7810 */ /* 0x000fe40007ffe873 */
[----:B------:R-:W-:Y:S01]  /*ea00*/  FSEL R20, R20, -INF , !P2 ;  /* 0xff80000014147808 */ /* 0x000fe20005000000 */
[----:B------:R-:W-:Y:S01]  /*ea10*/  FFMA.FTZ R107, -R158, R12, R107 ;  /* 0x0000000c9e6b7223 */ /* 0x000fe2000001016b */
[----:B------:R-:W-:Y:S02]  /*ea20*/  FSEL R110, R105, -INF , P1 ;  /* 0xff800000696e7808 */ /* 0x000fe40000800000 */
[----:B------:R-:W-:-:S02]  /*ea30*/  ISETP.GE.AND P6, PT, R14, R155, PT ;  /* 0x0000009b0e00720c */ /* 0x000fc40003fc6270 */
[C---:B------:R-:W-:Y:S02]  /*ea40*/  ISETP.GE.AND P2, PT, R14.reuse, R149, PT ;  /* 0x000000950e00720c */ /* 0x040fe40003f46270 */
[----:B------:R-:W-:Y:S01]  /*ea50*/  ISETP.GE.AND P1, PT, R14, R154, PT ;  /* 0x0000009a0e00720c */ /* 0x000fe20003f26270 */
[----:B------:R-:W-:Y:S01]  /*ea60*/  VIADD R14, R109, 0xffffff98 ;  /* 0xffffff986d0e7836 */ /* 0x000fe20000000000 */
[----:B------:R-:W-:Y:S02]  /*ea70*/  IABS R13, R13 ;  /* 0x0000000d000d7213 */ /* 0x000fe40000000000 */
[----:B------:R-:W-:Y:S01]  /*ea80*/  IADD3 R12, PT, PT, R113, 0x67, -R115 ;  /* 0x00000067710c7810 */ /* 0x000fe20007ffe873 */
[----:B-1----:R-:W-:Y:S05]  /*ea90*/  HMMA.16816.F32.BF16 R96, R8, R4, R96 ;  /* 0x000000040860723c */ /* 0x002fea0000041860 */
[----:B------:R-:W-:-:S02]  /*eaa0*/  I2FP.F32.S32 R13, R13 ;  /* 0x0000000d000d7245 */ /* 0x000fc40000201400 */
[----:B------:R-:W-:Y:S02]  /*eab0*/  FSEL R110, R110, -INF , !P6 ;  /* 0xff8000006e6e7808 */ /* 0x000fe40007000000 */
[----:B------:R-:W-:Y:S01]  /*eac0*/  IABS R12, R12 ;  /* 0x0000000c000c7213 */ /* 0x000fe20000000000 */
[----:B------:R-:W-:Y:S01]  /*ead0*/  FFMA.FTZ R102, -R158, R13, R102 ;  /* 0x0000000d9e667223 */ /* 0x000fe20000010166 */
[----:B------:R-:W-:Y:S01]  /*eae0*/  ISETP.GE.AND P6, PT, R14, R156, PT ;  /* 0x0000009c0e00720c */ /* 0x000fe20003fc6270 */
[----:B------:R-:W-:Y:S01]  /*eaf0*/  VIADD R13, R109, 0xffffff99 ;  /* 0xffffff996d0d7836 */ /* 0x000fe20000000000 */
[----:B------:R-:W-:Y:S01]  /*eb00*/  FSEL R118, R107, -INF , P1 ;  /* 0xff8000006b767808 */ /* 0x000fe20000800000 */
[----:B------:R-:W-:Y:S03]  /*eb10*/  HMMA.16816.F32.BF16 R92, R8, R6, R92 ;  /* 0x00000006085c723c */ /* 0x000fe6000004185c */
[----:B------:R-:W-:-:S02]  /*eb20*/  I2FP.F32.S32 R12, R12 ;  /* 0x0000000c000c7245 */ /* 0x000fc40000201400 */
[----:B------:R-:W-:Y:S02]  /*eb30*/  ISETP.GE.AND P1, PT, R14, R155, PT ;  /* 0x0000009b0e00720c */ /* 0x000fe40003f26270 */
[----:B------:R-:W-:Y:S01]  /*eb40*/  FSEL R112, R100, -INF , P6 ;  /* 0xff80000064707808 */ /* 0x000fe20003000000 */
[----:B------:R-:W-:Y:S01]  /*eb50*/  FFMA.FTZ R12, -R158, R12, R101 ;  /* 0x0000000c9e0c7223 */ /* 0x000fe20000010165 */
[----:B------:R-:W-:Y:S02]  /*eb60*/  ISETP.GE.AND P6, PT, R14, R154, PT ;  /* 0x0000009a0e00720c */ /* 0x000fe40003fc6270 */
[----:B------:R-:W-:Y:S02]  /*eb70*/  FSEL R118, R118, -INF , !P2 ;  /* 0xff80000076767808 */ /* 0x000fe40005000000 */
[----:B------:R-:W-:Y:S02]  /*eb80*/  FSEL R112, R112, -INF , !P1 ;  /* 0xff80000070707808 */ /* 0x000fe40004800000 */
[----:B------:R-:W-:-:S02]  /*eb90*/  ISETP.GE.AND P2, PT, R14, R149, PT ;  /* 0x000000950e00720c */ /* 0x000fc40003f46270 */
[----:B------:R-:W-:Y:S02]  /*eba0*/  ISETP.GE.AND P1, PT, R13, R156, PT ;  /* 0x0000009c0d00720c */ /* 0x000fe40003f26270 */
[----:B------:R-:W-:Y:S02]  /*ebb0*/  FSEL R120, R102, -INF , P6 ;  /* 0xff80000066787808 */ /* 0x000fe40003000000 */
[----:B------:R-:W-:Y:S02]  /*ebc0*/  IADD3 R4, PT, PT, R117, 0x67, -R115 ;  /* 0x0000006775047810 */ /* 0x000fe40007ffe873 */
[----:B------:R-:W-:Y:S02]  /*ebd0*/  FSEL R120, R120, -INF , !P2 ;  /* 0xff80000078787808 */ /* 0x000fe40005000000 */
[----:B------:R-:W-:Y:S02]  /*ebe0*/  FSEL R164, R12, -INF , P1 ;  /* 0xff8000000ca47808 */ /* 0x000fe40000800000 */
[----:B------:R-:W-:-:S02]  /*ebf0*/  IABS R4, R4 ;  /* 0x0000000400047213 */ /* 0x000fc40000000000 */
[C---:B------:R-:W-:Y:S02]  /*ec00*/  ISETP.GE.AND P6, PT, R13.reuse, R155, PT ;  /* 0x0000009b0d00720c */ /* 0x040fe40003fc6270 */
[C---:B------:R-:W-:Y:S02]  /*ec10*/  ISETP.GE.AND P2, PT, R13.reuse, R149, PT ;  /* 0x000000950d00720c */ /* 0x040fe40003f46270 */
[----:B------:R-:W-:Y:S02]  /*ec20*/  ISETP.GE.AND P1, PT, R13, R154, PT ;  /* 0x0000009a0d00720c */ /* 0x000fe40003f26270 */
[----:B------:R-:W-:Y:S01]  /*ec30*/  IADD3 R5, PT, PT, R113, 0x60, -R115 ;  /* 0x0000006071057810 */ /* 0x000fe20007ffe873 */
[----:B------:R-:W1:Y:S01]  /*ec40*/  LDSM.16.M88.4 R12, [R125+0x5c00] ;  /* 0x005c00007d0c783b */ /* 0x000e620000000200 */
[----:B------:R-:W-:Y:S02]  /*ec50*/  I2FP.F32.S32 R4, R4 ;  /* 0x0000000400047245 */ /* 0x000fe40000201400 */
[----:B------:R-:W-:-:S02]  /*ec60*/  IABS R5, R5 ;  /* 0x0000000500057213 */ /* 0x000fc40000000000 */
[----:B------:R-:W-:Y:S01]  /*ec70*/  FSEL R164, R164, -INF , !P6 ;  /* 0xff800000a4a47808 */ /* 0x000fe20007000000 */
[C---:B------:R-:W-:Y:S01]  /*ec80*/  FFMA.FTZ R103, -R158.reuse, R4, R103 ;  /* 0x000000049e677223 */ /* 0x040fe20000010167 */
[----:B------:R-:W-:Y:S01]  /*ec90*/  I2FP.F32.S32 R5, R5 ;  /* 0x0000000500057245 */ /* 0x000fe20000201400 */
[----:B------:R-:W-:Y:S01]  /*eca0*/  VIADD R4, R109, 0xffffffa0 ;  /* 0xffffffa06d047836 */ /* 0x000fe20000000000 */
[----:B------:R-:W-:Y:S02]  /*ecb0*/  IADD3 R16, PT, PT, R113, 0x5f, -R115 ;  /* 0x0000005f71107810 */ /* 0x000fe40007ffe873 */
[----:B------:R-:W-:Y:S01]  /*ecc0*/  FSEL R162, R103, -INF , P1 ;  /* 0xff80000067a27808 */ /* 0x000fe20000800000 */
[----:B------:R-:W-:Y:S01]  /*ecd0*/  FFMA.FTZ R96, -R158, R5, R96 ;  /* 0x000000059e607223 */ /* 0x000fe20000010160 */
[----:B------:R-:W-:Y:S02]  /*ece0*/  ISETP.GE.AND P6, PT, R4, R156, PT ;  /* 0x0000009c0400720c */ /* 0x000fe40003fc6270 */
[----:B------:R-:W-:-:S02]  /*ecf0*/  FSEL R162, R162, -INF , !P2 ;  /* 0xff800000a2a27808 */ /* 0x000fc40005000000 */
[----:B------:R-:W-:Y:S02]  /*ed00*/  FSEL R122, R96, -INF , P6 ;  /* 0xff800000607a7808 */ /* 0x000fe40003000000 */
[C---:B------:R-:W-:Y:S02]  /*ed10*/  ISETP.GE.AND P1, PT, R4.reuse, R155, PT ;  /* 0x0000009b0400720c */ /* 0x040fe40003f26270 */
[C---:B------:R-:W-:Y:S02]  /*ed20*/  ISETP.GE.AND P2, PT, R4.reuse, R149, PT ;  /* 0x000000950400720c */ /* 0x040fe40003f46270 */
[----:B------:R-:W-:Y:S02]  /*ed30*/  ISETP.GE.AND P6, PT, R4, R154, PT ;  /* 0x0000009a0400720c */ /* 0x000fe40003fc6270 */
[----:B------:R2:W3:Y:S01]  /*ed40*/  LDSM.16.M88.4 R4, [R90+0x5c00] ;  /* 0x005c00005a04783b */ /* 0x0004e20000000200 */
[----:B------:R-:W-:Y:S01]  /*ed50*/  IABS R16, R16 ;  /* 0x0000001000107213 */ /* 0x000fe20000000000 */
[----:B------:R-:W-:-:S04]  /*ed60*/  DEPBAR.LE SB0, 0x0 ;  /* 0x000080000000791a */ /* 0x000fc80000000000 */
[C---:B------:R-:W-:Y:S02]  /*ed70*/  IADD3 R17, PT, PT, R117.reuse, 0x60, -R115 ;  /* 0x0000006075117810 */ /* 0x040fe40007ffe873 */
[----:B------:R-:W-:Y:S02]  /*ed80*/  I2FP.F32.S32 R16, R16 ;  /* 0x0000001000107245 */ /* 0x000fe40000201400 */
[----:B------:R-:W-:Y:S02]  /*ed90*/  IABS R17, R17 ;  /* 0x0000001100117213 */ /* 0x000fe40000000000 */
[----:B------:R-:W-:Y:S01]  /*eda0*/  FSEL R122, R122, -INF , !P1 ;  /* 0xff8000007a7a7808 */ /* 0x000fe20004800000 */
[----:B------:R-:W-:Y:S01]  /*edb0*/  FFMA.FTZ R97, -R158, R16, R97 ;  /* 0x000000109e617223 */ /* 0x000fe20000010161 */
[----:B------:R-:W-:Y:S01]  /*edc0*/  I2FP.F32.S32 R17, R17 ;  /* 0x0000001100117245 */ /* 0x000fe20000201400 */
[----:B-1----:R-:W-:Y:S05]  /*edd0*/  HMMA.16816.F32.BF16 R32, R24, R12, R32 ;  /* 0x0000000c1820723c */ /* 0x002fea0000041820 */
[----:B------:R-:W-:-:S02]  /*ede0*/  IADD3 R16, PT, PT, R117, 0x5f, -R115 ;  /* 0x0000005f75107810 */ /* 0x000fc40007ffe873 */
[--C-:B------:R-:W-:Y:S01]  /*edf0*/  IADD3 R13, PT, PT, R117, 0x58, -R115.reuse ;  /* 0x00000058750d7810 */ /* 0x100fe20007ffe873 */
[----:B------:R-:W-:Y:S01]  /*ee00*/  FFMA.FTZ R98, -R158, R17, R98 ;  /* 0x000000119e627223 */ /* 0x000fe20000010162 */
[----:B------:R-:W-:Y:S02]  /*ee10*/  IABS R16, R16 ;  /* 0x0000001000107213 */ /* 0x000fe40000000000 */
[----:B------:R-:W-:Y:S01]  /*ee20*/  IADD3 R17, PT, PT, R113, 0x58, -R115 ;  /* 0x0000005871117810 */ /* 0x000fe20007ffe873 */
[----:B------:R-:W-:Y:S03]  /*ee30*/  HMMA.16816.F32.BF16 R28, R24, R14, R28 ;  /* 0x0000000e181c723c */ /* 0x000fe6000004181c */
[----:B------:R-:W-:Y:S01]  /*ee40*/  I2FP.F32.S32 R16, R16 ;  /* 0x0000001000107245 */ /* 0x000fe20000201400 */
[----:B--2---:R-:W-:Y:S01]  /*ee50*/  VIADD R90, R88, 0xfffffffe ;  /* 0xfffffffe585a7836 */ /* 0x004fe20000000000 */
[----:B------:R-:W-:-:S02]  /*ee60*/  IABS R17, R17 ;  /* 0x0000001100117213 */ /* 0x000fc40000000000 */
[----:B------:R-:W-:Y:S01]  /*ee70*/  ISETP.GE.AND P1, PT, R18, R156, PT ;  /* 0x0000009c1200720c */ /* 0x000fe20003f26270 */
[----:B------:R-:W-:Y:S01]  /*ee80*/  FFMA.FTZ R99, -R158, R16, R99 ;  /* 0x000000109e637223 */ /* 0x000fe20000010163 */
[----:B------:R-:W-:Y:S01]  /*ee90*/  FSEL R108, R98, -INF , P6 ;  /* 0xff800000626c7808 */ /* 0x000fe20003000000 */
[----:B------:R-:W-:Y:S01]  /*eea0*/  VIADD R16, R109, 0xffffffa8 ;  /* 0xffffffa86d107836 */ /* 0x000fe20000000000 */
[----:B------:R-:W-:Y:S02]  /*eeb0*/  I2FP.F32.S32 R17, R17 ;  /* 0x0000001100117245 */ /* 0x000fe40000201400 */
[----:B------:R-:W-:Y:S02]  /*eec0*/  IABS R13, R13 ;  /* 0x0000000d000d7213 */ /* 0x000fe40000000000 */
[----:B------:R-:W-:Y:S01]  /*eed0*/  ISETP.GE.AND P6, PT, R18, R155, PT ;  /* 0x0000009b1200720c */ /* 0x000fe20003fc6270 */
[----:B------:R-:W-:Y:S01]  /*eee0*/  FFMA.FTZ R17, -R158, R17, R92 ;  /* 0x000000119e117223 */ /* 0x000fe2000001015c */
[----:B------:R-:W-:Y:S01]  /*eef0*/  FSEL R130, R97, -INF , P1 ;  /* 0xff80000061827808 */ /* 0x000fe20000800000 */
[----:B---3--:R-:W-:Y:S05]  /*ef00*/  HMMA.16816.F32.BF16 R32, R8, R4, R32 ;  /* 0x000000040820723c */ /* 0x008fea0000041820 */
[----:B------:R-:W-:-:S02]  /*ef10*/  IADD3 R12, PT, PT, R113, 0x57, -R115 ;  /* 0x00000057710c7810 */ /* 0x000fc40007ffe873 */
[--C-:B------:R-:W-:Y:S02]  /*ef20*/  IADD3 R5, PT, PT, R113, 0x50, -R115.reuse ;  /* 0x0000005071057810 */ /* 0x100fe40007ffe873 */
[----:B------:R-:W-:Y:S02]  /*ef30*/  I2FP.F32.S32 R13, R13 ;  /* 0x0000000d000d7245 */ /* 0x000fe40000201400 */
[----:B------:R-:W-:Y:S01]  /*ef40*/  ISETP.GE.AND P1, PT, R18, R154, PT ;  /* 0x0000009a1200720c */ /* 0x000fe20003f26270 */
[----:B------:R-:W-:Y:S03]  /*ef50*/  HMMA.16816.F32.BF16 R28, R8, R6, R28 ;  /* 0x00000006081c723c */ /* 0x000fe6000004181c */
[----:B------:R-:W-:Y:S01]  /*ef60*/  FSEL R130, R130, -INF , !P6 ;  /* 0xff80000082827808 */ /* 0x000fe20007000000 */
[----:B------:R-:W-:Y:S01]  /*ef70*/  FFMA.FTZ R94, -R158, R13, R94 ;  /* 0x0000000d9e5e7223 */ /* 0x000fe2000001015e */
[----:B------:R-:W-:Y:S01]  /*ef80*/  IABS R12, R12 ;  /* 0x0000000c000c7213 */ /* 0x000fe20000000000 */
[C---:B------:R-:W-:Y:S01]  /*ef90*/  VIADD R13, R109.reuse, 0xffffffa9 ;  /* 0xffffffa96d0d7836 */ /* 0x040fe20000000000 */
[----:B------:R-:W-:Y:S01]  /*efa0*/  ISETP.GE.AND P6, PT, R16, R156, PT ;  /* 0x0000009c1000720c */ /* 0x000fe20003fc6270 */
[----:B------:R-:W-:Y:S01]  /*efb0*/  VIADD R6, R109, 0xffffffb1 ;  /* 0xffffffb16d067836 */ /* 0x000fe20000000000 */
[----:B------:R-:W-:Y:S01]  /*efc0*/  IADD3 R4, PT, PT, R117, 0x57, -R115 ;  /* 0x0000005775047810 */ /* 0x000fe20007ffe873 */
[----:B------:R-:W-:Y:S01]  /*efd0*/  VIADD R8, R109, 0xffffffb8 ;  /* 0xffffffb86d087836 */ /* 0x000fe20000000000 */
[----:B------:R-:W-:-:S02]  /*efe0*/  IABS R5, R5 ;  /* 0x0000000500057213 */ /* 0x000fc40000000000 */
[----:B------:R-:W-:Y:S02]  /*eff0*/  FSEL R114, R99, -INF , P1 ;  /* 0xff80000063727808 */ /* 0x000fe40000800000 */
[----:B------:R-:W-:Y:S01]  /*f000*/  I2FP.F32.S32 R12, R12 ;  /* 0x0000000c000c7245 */ /* 0x000fe20000201400 */
[----:B------:R-:W-:Y:S01]  /*f010*/  BAR.SYNC.DEFER_BLOCKING 0x0 ;  /* 0x0000000000007b1d */ /* 0x000fe20000010000 */
[----:B------:R-:W-:Y:S02]  /*f020*/  ISETP.GE.AND P1, PT, R16, R155, PT ;  /* 0x0000009b1000720c */ /* 0x000fe40003f26270 */
[----:B------:R-:W-:Y:S01]  /*f030*/  FSEL R132, R17, -INF , P6 ;  /* 0xff80000011847808 */ /* 0x000fe20003000000 */
[----:B------:R-:W-:Y:S01]  /*f040*/  FFMA.FTZ R12, -R158, R12, R93 ;  /* 0x0000000c9e0c7223 */ /* 0x000fe2000001015d */
[----:B------:R-:W-:Y:S02]  /*f050*/  IABS R4, R4 ;  /* 0x0000000400047213 */ /* 0x000fe40000000000 */
[----:B------:R-:W-:-:S02]  /*f060*/  I2FP.F32.S32 R5, R5 ;  /* 0x0000000500057245 */ /* 0x000fc40000201400 */
[----:B------:R-:W-:Y:S02]  /*f070*/  FSEL R132, R132, -INF , !P1 ;  /* 0xff80000084847808 */ /* 0x000fe40004800000 */
[----:B------:R-:W-:Y:S01]  /*f080*/  I2FP.F32.S32 R4, R4 ;  /* 0x0000000400047245 */ /* 0x000fe20000201400 */
[----:B------:R-:W-:Y:S01]  /*f090*/  FFMA.FTZ R32, -R158, R5, R32 ;  /* 0x000000059e207223 */ /* 0x000fe20000010120 */
[----:B------:R-:W-:Y:S02]  /*f0a0*/  ISETP.GE.AND P6, PT, R16, R154, PT ;  /* 0x0000009a1000720c */ /* 0x000fe40003fc6270 */
[----:B------:R-:W-:Y:S01]  /*f0b0*/  ISETP.GE.AND P1, PT, R13, R156, PT ;  /* 0x0000009c0d00720c */ /* 0x000fe20003f26270 */
[----:B------:R-:W-:Y:S01]  /*f0c0*/  FFMA.FTZ R95, -R158, R4, R95 ;  /* 0x000000049e5f7223 */ /* 0x000fe2000001015f */
[----:B------:R-:W-:Y:S02]  /*f0d0*/  IADD3 R5, PT, PT, R117, 0x50, -R115 ;  /* 0x0000005075057810 */ /* 0x000fe40007ffe873 */
[----:B------:R-:W-:-:S02]  /*f0e0*/  FSEL R108, R108, -INF , !P2 ;  /* 0xff8000006c6c7808 */ /* 0x000fc40005000000 */
[----:B------:R-:W-:Y:S02]  /*f0f0*/  ISETP.GE.AND P2, PT, R18, R149, PT ;  /* 0x000000951200720c */ /* 0x000fe40003f46270 */
[----:B------:R-:W-:Y:S02]  /*f100*/  FSEL R116, R94, -INF , P6 ;  /* 0xff8000005e747808 */ /* 0x000fe40003000000 */
[----:B------:R-:W-:Y:S01]  /*f110*/  FSEL R160, R12, -INF , P1 ;  /* 0xff8000000ca07808 */ /* 0x000fe20000800000 */
[----:B------:R-:W-:Y:S01]  /*f120*/  VIADD R12, R109, 0xffffffb0 ;  /* 0xffffffb06d0c7836 */ /* 0x000fe20000000000 */
[----:B------:R-:W-:Y:S01]  /*f130*/  ISETP.GE.AND P6, PT, R13, R155, PT ;  /* 0x0000009b0d00720c */ /* 0x000fe20003fc6270 */
[----:B------:R-:W-:Y:S01]  /*f140*/  VIADD R109, R109, 0xffffffb9 ;  /* 0xffffffb96d6d7836 */ /* 0x000fe20000000000 */
[----:B------:R-:W-:Y:S02]  /*f150*/  IADD3 R4, PT, PT, R113, 0x4f, -R115 ;  /* 0x0000004f71047810 */ /* 0x000fe40007ffe873 */
[----:B------:R-:W-:-:S02]  /*f160*/  IABS R5, R5 ;  /* 0x0000000500057213 */ /* 0x000fc40000000000 */
[----:B------:R-:W-:Y:S02]  /*f170*/  FSEL R114, R114, -INF , !P2 ;  /* 0xff80000072727808 */ /* 0x000fe40005000000 */
[----:B------:R-:W-:Y:S02]  /*f180*/  ISETP.GE.AND P2, PT, R16, R149, PT ;  /* 0x000000951000720c */ /* 0x000fe40003f46270 */
[----:B------:R-:W-:Y:S02]  /*f190*/  ISETP.GE.AND P1, PT, R13, R154, PT ;  /* 0x0000009a0d00720c */ /* 0x000fe40003f26270 */
[----:B------:R-:W-:Y:S02]  /*f1a0*/  FSEL R160, R160, -INF , !P6 ;  /* 0xff800000a0a07808 */ /* 0x000fe40007000000 */
[----:B------:R-:W-:Y:S02]  /*f1b0*/  IABS R4, R4 ;  /* 0x0000000400047213 */ /* 0x000fe40000000000 */
[----:B------:R-:W-:-:S02]  /*f1c0*/  I2FP.F32.S32 R5, R5 ;  /* 0x0000000500057245 */ /* 0x000fc40000201400 */
[----:B------:R-:W-:Y:S02]  /*f1d0*/  ISETP.GE.AND P6, PT, R12, R156, PT ;  /* 0x0000009c0c00720c */ /* 0x000fe40003fc6270 */
[----:B------:R-:W-:Y:S01]  /*f1e0*/  FSEL R116, R116, -INF , !P2 ;  /* 0xff80000074747808 */ /* 0x000fe20005000000 */
[----:B------:R-:W-:Y:S01]  /*f1f0*/  FFMA.FTZ R34, -R158, R5, R34 ;  /* 0x000000059e227223 */ /* 0x000fe20000010122 */
[----:B------:R-:W-:Y:S02]  /*f200*/  FSEL R126, R95, -INF , P1 ;  /* 0xff8000005f7e7808 */ /* 0x000fe40000800000 */
[----:B------:R-:W-:Y:S02]  /*f210*/  I2FP.F32.S32 R4, R4 ;  /* 0x0000000400047245 */ /* 0x000fe40000201400 */
[----:B------:R-:W-:Y:S02]  /*f220*/  ISETP.GE.AND P2, PT, R13, R149, PT ;  /* 0x000000950d00720c */ /* 0x000fe40003f46270 */
[----:B------:R-:W-:Y:S01]  /*f230*/  ISETP.GE.AND P1, PT, R12, R155, PT ;  /* 0x0000009b0c00720c */ /* 0x000fe20003f26270 */
[----:B------:R-:W-:Y:S01]  /*f240*/  FFMA.FTZ R4, -R158, R4, R33 ;  /* 0x000000049e047223 */ /* 0x000fe20000010121 */
[----:B------:R-:W-:-:S02]  /*f250*/  FSEL R104, R32, -INF , P6 ;  /* 0xff80000020687808 */ /* 0x000fc40003000000 */
[----:B------:R-:W-:Y:S02]  /*f260*/  ISETP.GE.AND P6, PT, R12, R154, PT ;  /* 0x0000009a0c00720c */ /* 0x000fe40003fc6270 */
[--C-:B------:R-:W-:Y:S02]  /*f270*/  IADD3 R5, PT, PT, R117, 0x4f, -R115.reuse ;  /* 0x0000004f75057810 */ /* 0x100fe40007ffe873 */
[----:B------:R-:W-:Y:S02]  /*f280*/  FSEL R126, R126, -INF , !P2 ;  /* 0xff8000007e7e7808 */ /* 0x000fe40005000000 */
[----:B------:R-:W-:Y:S02]  /*f290*/  FSEL R104, R104, -INF , !P1 ;  /* 0xff80000068687808 */ /* 0x000fe40004800000 */
[----:B------:R-:W-:Y:S02]  /*f2a0*/  IADD3 R7, PT, PT, R113, 0x48, -R115 ;  /* 0x0000004871077810 */ /* 0x000fe40007ffe873 */
[----:B------:R-:W-:-:S02]  /*f2b0*/  ISETP.GE.AND P2, PT, R12, R149, PT ;  /* 0x000000950c00720c */ /* 0x000fc40003f46270 */
[----:B------:R-:W-:Y:S02]  /*f2c0*/  ISETP.GE.AND P1, PT, R6, R156, PT ;  /* 0x0000009c0600720c */ /* 0x000fe40003f26270 */
[----:B------:R-:W-:Y:S02]  /*f2d0*/  FSEL R97, R34, -INF , P6 ;  /* 0xff80000022617808 */ /* 0x000fe40003000000 */
[----:B------:R-:W-:Y:S02]  /*f2e0*/  IABS R5, R5 ;  /* 0x0000000500057213 */ /* 0x000fe40000000000 */
[----:B------:R-:W-:Y:S02]  /*f2f0*/  IABS R7, R7 ;  /* 0x0000000700077213 */ /* 0x000fe40000000000 */
[----:B------:R-:W-:Y:S02]  /*f300*/  FSEL R97, R97, -INF , !P2 ;  /* 0xff80000061617808 */ /* 0x000fe40005000000 */
[----:B------:R-:W-:-:S02]  /*f310*/  FSEL R4, R4, -INF , P1 ;  /* 0xff80000004047808 */ /* 0x000fc40000800000 */
[C---:B------:R-:W-:Y:S02]  /*f320*/  ISETP.GE.AND P6, PT, R6.reuse, R155, PT ;  /* 0x0000009b0600720c */ /* 0x040fe40003fc6270 */
[C---:B------:R-:W-:Y:S02]  /*f330*/  ISETP.GE.AND P2, PT, R6.reuse, R149, PT ;  /* 0x000000950600720c */ /* 0x040fe40003f46270 */
[----:B------:R-:W-:Y:S02]  /*f340*/  ISETP.GE.AND P1, PT, R6, R154, PT ;  /* 0x0000009a0600720c */ /* 0x000fe40003f26270 */
[----:B------:R-:W-:Y:S02]  /*f350*/  I2FP.F32.S32 R6, R5 ;  /* 0x0000000500067245 */ /* 0x000fe40000201400 */
[----:B------:R-:W-:Y:S02]  /*f360*/  I2FP.F32.S32 R7, R7 ;  /* 0x0000000700077245 */ /* 0x000fe40000201400 */
[----:B------:R-:W-:Y:S01]  /*f370*/  IADD3 R5, PT, PT, R117, 0x48, -R115 ;  /* 0x0000004875057810 */ /* 0x000fe20007ffe873 */
[C---:B------:R-:W-:Y:S01]  /*f380*/  FFMA.FTZ R6, -R158.reuse, R6, R35 ;  /* 0x000000069e067223 */ /* 0x040fe20000010123 */
[----:B------:R-:W-:Y:S01]  /*f390*/  IADD3 R113, PT, PT, R113, 0x47, -R115 ;  /* 0x0000004771717810 */ /* 0x000fe20007ffe873 */
[----:B------:R-:W-:Y:S01]  /*f3a0*/  FFMA.FTZ R7, -R158, R7, R28 ;  /* 0x000000079e077223 */ /* 0x000fe2000001011c */
[----:B------:R-:W-:-:S02]  /*f3b0*/  IABS R5, R5 ;  /* 0x0000000500057213 */ /* 0x000fc40000000000 */
[----:B------:R-:W-:Y:S02]  /*f3c0*/  FSEL R103, R4, -INF , !P6 ;  /* 0xff80000004677808 */ /* 0x000fe40007000000 */
[----:B------:R-:W-:Y:S02]  /*f3d0*/  IABS R113, R113 ;  /* 0x0000007100717213 */ /* 0x000fe40000000000 */
[----:B------:R-:W-:Y:S02]  /*f3e0*/  ISETP.GE.AND P6, PT, R8, R156, PT ;  /* 0x0000009c0800720c */ /* 0x000fe40003fc6270 */
[----:B------:R-:W-:Y:S02]  /*f3f0*/  I2FP.F32.S32 R5, R5 ;  /* 0x0000000500057245 */ /* 0x000fe40000201400 */
[----:B------:R-:W-:Y:S02]  /*f400*/  FSEL R6, R6, -INF , P1 ;  /* 0xff80000006067808 */ /* 0x000fe40000800000 */
[----:B------:R-:W-:Y:S01]  /*f410*/  I2FP.F32.S32 R113, R113 ;  /* 0x0000007100717245 */ /* 0x000fe20000201400 */
[----:B------:R-:W-:Y:S01]  /*f420*/  FFMA.FTZ R5, -R158, R5, R30 ;  /* 0x000000059e057223 */ /* 0x000fe2000001011e */
[----:B------:R-:W-:-:S02]  /*f430*/  ISETP.GE.AND P1, PT, R8, R155, PT ;  /* 0x0000009b0800720c */ /* 0x000fc40003f26270 */
[----:B------:R-:W-:Y:S01]  /*f440*/  FSEL R7, R7, -INF , P6 ;  /* 0xff80000007077808 */ /* 0x000fe20003000000 */
[----:B------:R-:W-:Y:S01]  /*f450*/  FFMA.FTZ R29, -R158, R113, R29 ;  /* 0x000000719e1d7223 */ /* 0x000fe2000001011d */
[----:B------:R-:W-:Y:S02]  /*f460*/  ISETP.GE.AND P6, PT, R8, R154, PT ;  /* 0x0000009a0800720c */ /* 0x000fe40003fc6270 */
[----:B------:R-:W-:Y:S02]  /*f470*/  FSEL R106, R7, -INF , !P1 ;  /* 0xff800000076a7808 */ /* 0x000fe40004800000 */
[----:B------:R-:W-:Y:S02]  /*f480*/  ISETP.GE.AND P1, PT, R109, R156, PT ;  /* 0x0000009c6d00720c */ /* 0x000fe40003f26270 */
[----:B------:R-:W-:Y:S02]  /*f490*/  IADD3 R115, PT, PT, R117, 0x47, -R115 ;  /* 0x0000004775737810 */ /* 0x000fe40007ffe873 */
[----:B------:R-:W-:-:S02]  /*f4a0*/  FSEL R5, R5, -INF , P6 ;  /* 0xff80000005057808 */ /* 0x000fc40003000000 */
[----:B------:R-:W-:Y:S02]  /*f4b0*/  ISETP.GE.AND P6, PT, R109, R155, PT ;  /* 0x0000009b6d00720c */ /* 0x000fe40003fc6270 */
[----:B------:R-:W-:Y:S02]  /*f4c0*/  FSEL R29, R29, -INF , P1 ;  /* 0xff8000001d1d7808 */ /* 0x000fe40000800000 */
[----:B------:R-:W-:Y:S02]  /*f4d0*/  IABS R115, R115 ;  /* 0x0000007300737213 */ /* 0x000fe40000000000 */
[----:B------:R-:W-:Y:S02]  /*f4e0*/  FSEL R105, R29, -INF , !P6 ;  /* 0xff8000001d697808 */ /* 0x000fe40007000000 */
[----:B------:R-:W-:Y:S02]  /*f4f0*/  ISETP.GT.AND P6, PT, R90, R137, PT ;  /* 0x000000895a00720c */ /* 0x000fe40003fc4270 */
[----:B------:R-:W-:-:S02]  /*f500*/  I2FP.F32.S32 R4, R115 ;  /* 0x0000007300047245 */ /* 0x000fc40000201400 */
[----:B------:R-:W-:Y:S02]  /*f510*/  FSEL R100, R6, -INF , !P2 ;  /* 0xff80000006647808 */ /* 0x000fe40005000000 */
[-C--:B------:R-:W-:Y:S01]  /*f520*/  ISETP.GE.AND P2, PT, R8, R149.reuse, PT ;  /* 0x000000950800720c */ /* 0x080fe20003f46270 */
[----:B------:R-:W-:Y:S01]  /*f530*/  FFMA.FTZ R4, -R158, R4, R31 ;  /* 0x000000049e047223 */ /* 0x000fe2000001011f */
[----:B------:R-:W-:Y:S02]  /*f540*/  ISETP.GE.AND P1, PT, R109, R154, PT ;  /* 0x0000009a6d00720c */ /* 0x000fe40003f26270 */
[----:B------:R-:W-:Y:S02]  /*f550*/  FSEL R99, R5, -INF , !P2 ;  /* 0xff80000005637808 */ /* 0x000fe40005000000 */
[----:B------:R-:W-:Y:S02]  /*f560*/  ISETP.GE.AND P2, PT, R109, R149, PT ;  /* 0x000000956d00720c */ /* 0x000fe40003f46270 */
[----:B------:R-:W-:-:S04]  /*f570*/  FSEL R4, R4, -INF , P1 ;  /* 0xff80000004047808 */ /* 0x000fc80000800000 */
[----:B------:R-:W-:Y:S01]  /*f580*/  FSEL R98, R4, -INF , !P2 ;  /* 0xff80000004627808 */ /* 0x000fe20005000000 */
        /* <DEDUP_REMOVED lines=40> */
[----:B------:R-:W-:-:S06]  /*f810*/  ISETP.NE.AND P2, PT, R7, RZ, PT ;  /* 0x000000ff0700720c */ /* 0x000fcc0003f45270 */
        /* <DEDUP_REMOVED lines=24> */
.L_x_10628:
        /* <DEDUP_REMOVED lines=8> */
.L_x_10629:
[----:B------:R-:W-:Y:S05]  /*fa20*/  BSYNC.RECONVERGENT B0 ;  /* 0x0000000000007941 */ /* 0x000fea0003800200 */
.L_x_10627:
        /* <DEDUP_REMOVED lines=37> */
.L_x_10626:
[----:B------:R-:W-:Y:S05]  /*fc80*/  BSYNC.RECONVERGENT B1 ;  /* 0x0000000000017941 */ /* 0x000fea0003800200 */
.L_x_10625:
[----:B------:R-:W2:Y:S01]  /*fc90*/  LD.E R102, desc[UR4][R84.64+0xdc] ;  /* 0x0000dc0454667980 */ /* 0x000ea2000c101900 */
[----:B-1----:R-:W-:Y:S02]  /*fca0*/  FMNMX3.FTZ R4, R86, R119, R123, !PT ;  /* 0x0000007756047276 */ /* 0x002fe4000781007b */
[----:B------:R-:W-:Y:S01]  /*fcb0*/  IADD3 R95, PT, PT, R2, 0x6020, RZ ;  /* 0x00006020025f7810 */ /* 0x000fe20007ffe0ff */
[----:B------:R-:W-:Y:S01]  /*fcc0*/  LDSM.16.MT88.4 R16, [R2+0x7000] ;  /* 0x007000000210783b */ /* 0x000fe20000004200 */
[----:B------:R-:W-:Y:S02]  /*fcd0*/  FMNMX3.FTZ R7, R4, R127, R131, !PT ;  /* 0x0000007f04077276 */ /* 0x000fe40007810083 */
[----:B------:R-:W-:Y:S01]  /*fce0*/  FMNMX3.FTZ R4, R3, R111, R21, !PT ;  /* 0x0000006f03047276 */ /* 0x000fe20007810015 */
[----:B------:R-:W-:Y:S01]  /*fcf0*/  LDSM.16.MT88.4 R24, [R2+0x6400] ;  /* 0x006400000218783b */ /* 0x000fe20000004200 */
[----:B------:R-:W-:Y:S02]  /*fd00*/  FMNMX3.FTZ R7, R7, R22, R110, !PT ;  /* 0x0000001607077276 */ /* 0x000fe4000781006e */
[----:B------:R-:W-:-:S02]  /*fd10*/  FMNMX3.FTZ R5, R4, R121, R23, !PT ;  /* 0x0000007904057276 */ /* 0x000fc40007810017 */
[----:B------:R-:W-:Y:S01]  /*fd20*/  FMNMX3.FTZ R7, R7, R112, R164, !PT ;  /* 0x0000007007077276 */ /* 0x000fe200078100a4 */
[----:B------:R-:W1:Y:S01]  /*fd30*/  S2R R4, SR_TID.X ;  /* 0x0000000000047919 */ /* 0x000e620000002100 */
        /* <DEDUP_REMOVED lines=9> */
[----:B------:R-:W-:Y:S01]  /*fdd0*/  @P6 IADD3 R88, PT, PT, R88, -0x3, RZ ;  /* 0xfffffffd58586810 */ /* 0x000fe20007ffe0ff */
[----:B------:R-:W3:Y:S01]  /*fde0*/  SHFL.BFLY PT, R6, R7, 0x2, 0x1f ;  /* 0x0c401f0007067f89 */ /* 0x000ee200000e0000 */
[----:B------:R-:W-:-:S05]  /*fdf0*/  FMNMX3.FTZ R8, R8, R99, R98, !PT ;  /* 0x0000006308087276 */ /* 0x000fca0007810062 */
[----:B------:R-:W4:Y:S01]  /*fe00*/  SHFL.BFLY PT, R5, R8, 0x2, 0x1f ;  /* 0x0c401f0008057f89 */ /* 0x000f2200000e0000 */
[----:B---3--:R-:W-:-:S05]  /*fe10*/  FMNMX.FTZ R6, R7, R6, !PT ;  /* 0x0000000607067209 */ /* 0x008fca0007810000 */
[----:B------:R-:W3:Y:S01]  /*fe20*/  SHFL.BFLY PT, R33, R6, 0x1, 0x1f ;  /* 0x0c201f0006217f89 */ /* 0x000ee200000e0000 */
[----:B----4-:R-:W-:-:S03]  /*fe30*/  FMNMX.FTZ R5, R8, R5, !PT ;  /* 0x0000000508057209 */ /* 0x010fc60007810000 */
[----:B------:R-:W-:Y:S04]  /*fe40*/  LDSM.16.MT88.4 R8, [R2+0x6000] ;  /* 0x006000000208783b */ /* 0x000fe80000004200 */
[----:B------:R-:W4:Y:S01]  /*fe50*/  SHFL.BFLY PT, R32, R5, 0x1, 0x1f ;  /* 0x0c201f0005207f89 */ /* 0x000f2200000e0000 */
[----:B---3--:R-:W-:-:S04]  /*fe60*/  FMNMX.FTZ R33, R6, R33, !PT ;  /* 0x0000002106217209 */ /* 0x008fc80007810000 */
[----:B------:R-:W-:Y:S02]  /*fe70*/  FSETP.NEU.FTZ.AND P1, PT, R33, -INF , PT ;  /* 0xff8000002100780b */ /* 0x000fe40003f3d000 */
[----:B----4-:R-:W-:Y:S02]  /*fe80*/  FMNMX.FTZ R32, R5, R32, !PT ;  /* 0x0000002005207209 */ /* 0x010fe40007810000 */
[----:B------:R-:W-:Y:S02]  /*fe90*/  FSEL R5, R33, RZ, P1 ;  /* 0x000000ff21057208 */ /* 0x000fe40000800000 */
[----:B------:R-:W-:-:S03]  /*fea0*/  FSETP.NEU.FTZ.AND P0, PT, R32, -INF , PT ;  /* 0xff8000002000780b */ /* 0x000fc60003f1d000 */
[----:B------:R-:W-:Y:S01]  /*feb0*/  FADD.FTZ R5, R86, -R5 ;  /* 0x8000000556057221 */ /* 0x000fe20000010000 */
[C---:B--2---:R-:W-:Y:S01]  /*fec0*/  FMUL.FTZ R107, R102.reuse, R33 ;  /* 0x00000021666b7220 */ /* 0x044fe20000410000 */
[C---:B------:R-:W-:Y:S02]  /*fed0*/  FMUL.FTZ R101, R102.reuse, R32 ;  /* 0x0000002066657220 */ /* 0x040fe40000410000 */
[----:B------:R-:W-:Y:S02]  /*fee0*/  FMUL.FTZ R93, R102, R5 ;  /* 0x00000005665d7220 */ /* 0x000fe40000410000 */
[----:B------:R-:W-:Y:S02]  /*fef0*/  FSEL R107, R107, RZ, P1 ;  /* 0x000000ff6b6b7208 */ /* 0x000fe40000800000 */
[----:B-1----:R-:W-:Y:S02]  /*ff00*/  LOP3.LUT P1, RZ, R4, 0x4, RZ, 0xc0, !PT ;  /* 0x0000000404ff7812 */ /* 0x002fe4000782c0ff */
[----:B------:R-:W1:Y:S01]  /*ff10*/  MUFU.EX2 R93, R93 ;  /* 0x0000005d005d7308 */ /* 0x000e620000000800 */
[----:B------:R-:W-:Y:S01]  /*ff20*/  FSEL R4, R32, RZ, P0 ;  /* 0x000000ff20047208 */ /* 0x000fe20000000000 */
[-CC-:B------:R-:W-:Y:S01]  /*ff30*/  FFMA.FTZ R96, R119, R102.reuse, -R107.reuse ;  /* 0x0000006677607223 */ /* 0x180fe2000001086b */
[----:B------:R-:W-:Y:S01]  /*ff40*/  FSEL R101, R101, RZ, P0 ;  /* 0x000000ff65657208 */ /* 0x000fe20000000000 */
[-CC-:B------:R-:W-:Y:S01]  /*ff50*/  FFMA.FTZ R87, R123, R102.reuse, -R107.reuse ;  /* 0x000000667b577223 */ /* 0x180fe2000001086b */
[-CC-:B------:R-:W-:Y:S01]  /*ff60*/  FFMA.FTZ R92, R127, R102.reuse, -R107.reuse ;  /* 0x000000667f5c7223 */ /* 0x180fe2000001086b */
[----:B------:R-:W-:Y:S01]  /*ff70*/  FADD.FTZ R7, R3, -R4 ;  /* 0x8000000403077221 */ /* 0x000fe20000010000 */
[-C--:B------:R-:W-:Y:S01]  /*ff80*/  FFMA.FTZ R35, R131, R102.reuse, -R107 ;  /* 0x0000006683237223 */ /* 0x080fe2000001086b */
[-CC-:B------:R-:W-:Y:S01]  /*ff90*/  FFMA.FTZ R94, R111, R102.reuse, -R101.reuse ;  /* 0x000000666f5e7223 */ /* 0x180fe20000010865 */
[-CC-:B------:R-:W-:Y:S01]  /*ffa0*/  FFMA.FTZ R34, R21, R102.reuse, -R101.reuse ;  /* 0x0000006615227223 */ /* 0x180fe20000010865 */
[----:B------:R-:W-:Y:S01]  /*ffb0*/  FMUL.FTZ R91, R102, R7 ;  /* 0x00000007665b7220 */ /* 0x000fe20000410000 */
[-CC-:B------:R-:W-:Y:S01]  /*ffc0*/  FFMA.FTZ R121, R121, R102.reuse, -R101.reuse ;  /* 0x0000006679797223 */ /* 0x180fe20000010865 */
[----:B------:R-:W-:Y:S01]  /*ffd0*/  FFMA.FTZ R23, R23, R102, -R101 ;  /* 0x0000006617177223 */ /* 0x000fe20000010865 */
[----:B------:R-:W-:Y:S01]  /*ffe0*/  MUFU.EX2 R96, R96 ;  /* 0x0000006000607308 */ /* 0x000fe20000000800 */
[----:B------:R-:W-:Y:S01]  /*fff0*/  IADD3 R4, PT, PT, R2, 0x6000, RZ ;  /* 0x0000600002047810 */ /* 0x000fe20007ffe0ff */
[-C--:B-1----:R-:W-:Y:S01]  /*10000*/  FMUL.FTZ R80, R80, R93.reuse ;  /* 0x0000005d50507220 */ /* 0x082fe20000410000 */
[-C--:B------:R-:W-:Y:S01]  /*10010*/  FMUL.FTZ R81, R81, R93.reuse ;  /* 0x0000005d51517220 */ /* 0x080fe20000410000 */
[----:B------:R-:W1:Y:S01]  /*10020*/  MUFU.EX2 R87, R87 ;  /* 0x0000005700577308 */ /* 0x000e620000000800 */
[----:B------:R-:W-:Y:S01]  /*10030*/  @P1 IADD3 R95, PT, PT, R4, -0x20, RZ ;  /* 0xffffffe0045f1810 */ /* 0x000fe20007ffe0ff */
[-C--:B------:R-:W-:Y:S01]  /*10040*/  FMUL.FTZ R76, R76, R93.reuse ;  /* 0x0000005d4c4c7220 */ /* 0x080fe20000410000 */
[-C--:B------:R-:W-:Y:S01]  /*10050*/  FMUL.FTZ R77, R77, R93.reuse ;  /* 0x0000005d4d4d7220 */ /* 0x080fe20000410000 */
[----:B------:R-:W-:Y:S01]  /*10060*/  MUFU.EX2 R92, R92 ;  /* 0x0000005c005c7308 */ /* 0x000fe20000000800 */
[-C--:B------:R-:W-:Y:S01]  /*10070*/  FMUL.FTZ R72, R72, R93.reuse ;  /* 0x0000005d48487220 */ /* 0x080fe20000410000 */
[----:B------:R-:W2:Y:S01]  /*10080*/  LDSM.16.MT88.4 R12, [R95] ;  /* 0x000000005f0c783b */ /* 0x000ea20000004200 */
        /* <DEDUP_REMOVED lines=14> */
[-C--:B------:R-:W-:Y:S01]  /*10170*/  FMUL.FTZ R60, R60, R93.reuse ;  /* 0x0000005d3c3c7220 */ /* 0x080fe20000410000 */
[----:B---3--:R-:W-:Y:S01]  /*10180*/  F2FP.BF16.F32.PACK_AB R6, R35, R92 ;  /* 0x0000005c2306723e */ /* 0x008fe200000010ff */
[-C--:B------:R-:W-:Y:S01]  /*10190*/  FMUL.FTZ R61, R61, R93.reuse ;  /* 0x0000005d3d3d7220 */ /* 0x080fe20000410000 */
[----:B------:R-:W3:Y:S01]  /*101a0*/  MUFU.EX2 R3, R23 ;  /* 0x0000001700037308 */ /* 0x000ee20000000800 */
[-C--:B------:R-:W-:Y:S01]  /*101b0*/  FMUL.FTZ R36, R36, R93.reuse ;  /* 0x0000005d24247220 */ /* 0x080fe20000410000 */
[-C--:B------:R-:W-:Y:S01]  /*101c0*/  FMUL.FTZ R37, R37, R93.reuse ;  /* 0x0000005d25257220 */ /* 0x080fe20000410000 */
[-C--:B------:R-:W-:Y:S01]  /*101d0*/  FMUL.FTZ R40, R40, R93.reuse ;  /* 0x0000005d28287220 */ /* 0x080fe20000410000 */
[----:B------:R-:W4:Y:S01]  /*101e0*/  MUFU.EX2 R91, R91 ;  /* 0x0000005b005b7308 */ /* 0x000f220000000800 */
[-C--:B------:R-:W-:Y:S01]  /*101f0*/  FMUL.FTZ R41, R41, R93.reuse ;  /* 0x0000005d29297220 */ /* 0x080fe20000410000 */
[----:B-1----:R-:W-:Y:S01]  /*10200*/  F2FP.BF16.F32.PACK_AB R5, R34, R94 ;  /* 0x0000005e2205723e */ /* 0x002fe200000010ff */
[-C--:B------:R-:W-:Y:S01]  /*10210*/  FFMA.FTZ R109, R112, R102.reuse, -R107 ;  /* 0x00000066706d7223 */ /* 0x080fe2000001086b */
[-C--:B------:R-:W-:Y:S01]  /*10220*/  FFMA.FTZ R113, R120, R102.reuse, -R101 ;  /* 0x0000006678717223 */ /* 0x080fe20000010865 */
[-CC-:B------:R-:W-:Y:S01]  /*10230*/  FFMA.FTZ R111, R22, R102.reuse, -R107.reuse ;  /* 0x00000066166f7223 */ /* 0x180fe2000001086b */
[-CC-:B------:R-:W-:Y:S01]  /*10240*/  FFMA.FTZ R110, R110, R102.reuse, -R107.reuse ;  /* 0x000000666e6e7223 */ /* 0x180fe2000001086b */
[-C--:B------:R-:W-:Y:S01]  /*10250*/  FFMA.FTZ R112, R164, R102.reuse, -R107 ;  /* 0x00000066a4707223 */ /* 0x080fe2000001086b */
[--C-:B------:R-:W-:Y:S01]  /*10260*/  FFMA.FTZ R115, R118, R102, -R101.reuse ;  /* 0x0000006676737223 */ /* 0x100fe20000010865 */
[-C--:B------:R-:W-:Y:S01]  /*10270*/  FMUL.FTZ R44, R44, R93.reuse ;  /* 0x0000005d2c2c7220 */ /* 0x080fe20000410000 */
[----:B---3--:R-:W-:Y:S01]  /*10280*/  F2FP.BF16.F32.PACK_AB R7, R3, R86 ;  /* 0x000000560307723e */ /* 0x008fe200000010ff */
[-C--:B------:R-:W-:Y:S01]  /*10290*/  FMUL.FTZ R45, R45, R93.reuse ;  /* 0x0000005d2d2d7220 */ /* 0x080fe20000410000 */
[-CC-:B------:R-:W-:Y:S01]  /*102a0*/  FFMA.FTZ R120, R162, R102.reuse, -R101.reuse ;  /* 0x00000066a2787223 */ /* 0x180fe20000010865 */
[----:B------:R-:W-:Y:S01]  /*102b0*/  FMUL.FTZ R48, R48, R93 ;  /* 0x0000005d30307220 */ /* 0x000fe20000410000 */
[-C--:B----4-:R-:W-:Y:S01]  /*102c0*/  FMUL.FTZ R82, R82, R91.reuse ;  /* 0x0000005b52527220 */ /* 0x090fe20000410000 */
[-C--:B------:R-:W-:Y:S01]  /*102d0*/  FMUL.FTZ R83, R83, R91.reuse ;  /* 0x0000005b53537220 */ /* 0x080fe20000410000 */
        /* <DEDUP_REMOVED lines=15> */
[----:B------:R-:W1:Y:S02]  /*103d0*/  LDSM.16.MT88.4 R8, [R95+0x1000] ;  /* 0x001000005f08783b */ /* 0x000e640000004200 */
[-C--:B------:R-:W-:Y:S01]  /*103e0*/  FMUL.FTZ R63, R63, R91.reuse ;  /* 0x0000005b3f3f7220 */ /* 0x080fe20000410000 */
[-C--:B------:R-:W-:Y:S01]  /*103f0*/  FMUL.FTZ R38, R38, R91.reuse ;  /* 0x0000005b26267220 */ /* 0x080fe20000410000 */
[-C--:B------:R-:W-:Y:S01]  /*10400*/  FMUL.FTZ R39, R39, R91.reuse ;  /* 0x0000005b27277220 */ /* 0x080fe20000410000 */
[-C--:B------:R-:W-:Y:S01]  /*10410*/  FMUL.FTZ R42, R42, R91.reuse ;  /* 0x0000005b2a2a7220 */ /* 0x080fe20000410000 */
[-C--:B------:R-:W-:Y:S01]  /*10420*/  FMUL.FTZ R43, R43, R91.reuse ;  /* 0x0000005b2b2b7220 */ /* 0x080fe20000410000 */
[-C--:B------:R-:W-:Y:S01]  /*10430*/  FMUL.FTZ R46, R46, R91.reuse ;  /* 0x0000005b2e2e7220 */ /* 0x080fe20000410000 */
[C---:B--2---:R-:W-:Y:S03]  /*10440*/  HMMA.16816.F32.BF16 R72, R4.reuse, R12, R72 ;  /* 0x0000000c0448723c */ /* 0x044fe60000041848 */
[----:B------:R-:W-:Y:S01]  /*10450*/  FMUL.FTZ R47, R47, R91 ;  /* 0x0000005b2f2f7220 */ /* 0x000fe20000410000 */
[----:B------:R-:W-:Y:S01]  /*10460*/  FMUL.FTZ R49, R49, R93 ;  /* 0x0000005d31317220 */ /* 0x000fe20000410000 */
[-C--:B------:R-:W-:Y:S01]  /*10470*/  FMUL.FTZ R50, R50, R91.reuse ;  /* 0x0000005b32327220 */ /* 0x080fe20000410000 */
[----:B------:R-:W-:Y:S01]  /*10480*/  FMUL.FTZ R51, R51, R91 ;  /* 0x0000005b33337220 */ /* 0x000fe20000410000 */
[-C--:B------:R-:W-:Y:S01]  /*10490*/  FFMA.FTZ R28, R20, R102.reuse, -R101 ;  /* 0x00000066141c7223 */ /* 0x080fe20000010865 */
[----:B------:R-:W-:Y:S01]  /*104a0*/  MUFU.EX2 R111, R111 ;  /* 0x0000006f006f7308 */ /* 0x000fe20000000800 */
[----:B------:R-:W-:Y:S01]  /*104b0*/  LDSM.16.MT88.4 R20, [R95+0x400] ;  /* 0x000400005f14783b */ /* 0x000fe20000004200 */
[C---:B------:R-:W-:Y:S03]  /*104c0*/  HMMA.16816.F32.BF16 R68, R4.reuse, R14, R68 ;  /* 0x0000000e0444723c */ /* 0x040fe60000041844 */
[-CC-:B------:R-:W-:Y:S01]  /*104d0*/  FFMA.FTZ R117, R122, R102.reuse, -R107.reuse ;  /* 0x000000667a757223 */ /* 0x180fe2000001086b */
[----:B------:R-:W2:Y:S01]  /*104e0*/  MUFU.EX2 R110, R110 ;  /* 0x0000006e006e7308 */ /* 0x000ea20000000800 */
[----:B------:R-:W3:Y:S01]  /*104f0*/  LDSM.16.MT88.4 R12, [R2+0x8000] ;  /* 0x00800000020c783b */ /* 0x000ee20000004200 */
[-CC-:B------:R-:W-:Y:S01]  /*10500*/  FFMA.FTZ R122, R130, R102.reuse, -R107.reuse ;  /* 0x00000066827a7223 */ /* 0x180fe2000001086b */
[-C--:B------:R-:W-:Y:S01]  /*10510*/  FFMA.FTZ R119, R132, R102.reuse, -R107 ;  /* 0x0000006684777223 */ /* 0x080fe2000001086b */
[----:B------:R-:W-:Y:S01]  /*10520*/  MUFU.EX2 R109, R109 ;  /* 0x0000006d006d7308 */ /* 0x000fe20000000800 */
[-CC-:B------:R-:W-:Y:S01]  /*10530*/  FFMA.FTZ R121, R114, R102.reuse, -R101.reuse ;  /* 0x0000006672797223 */ /* 0x180fe20000010865 */
[C---:B------:R-:W-:Y:S03]  /*10540*/  HMMA.16816.F32.BF16 R64, R4.reuse, R16, R64 ;  /* 0x000000100440723c */ /* 0x040fe60000041840 */
        /* <DEDUP_REMOVED lines=8> */
[----:B------:R-:W-:Y:S01]  /*105d0*/  LDSM.16.MT88.4 R16, [R2+0x7400] ;  /* 0x007400000210783b */ /* 0x000fe20000004200 */
[----:B------:R-:W5:Y:S01]  /*105e0*/  MUFU.EX2 R115, R115 ;  /* 0x0000007300737308 */ /* 0x000f620000000800 */
[-C--:B------:R-:W-:Y:S01]  /*105f0*/  FFMA.FTZ R103, R103, R102.reuse, -R107 ;  /* 0x0000006667677223 */ /* 0x080fe2000001086b */
[-CC-:B------:R-:W-:Y:S01]  /*10600*/  FFMA.FTZ R97, R97, R102.reuse, -R101.reuse ;  /* 0x0000006661617223 */ /* 0x180fe20000010865 */
[----:B------:R-:W-:Y:S01]  /*10610*/  FFMA.FTZ R100, R100, R102, -R101 ;  /* 0x0000006664647223 */ /* 0x000fe20000010865 */
[----:B------:R-:W-:Y:S01]  /*10620*/  MUFU.EX2 R113, R113 ;  /* 0x0000007100717308 */ /* 0x000fe20000000800 */
[----:B------:R-:W-:Y:S01]  /*10630*/  FFMA.FTZ R96, R165, R93, R96 ;  /* 0x0000005da5607223 */ /* 0x000fe20000010060 */
[----:B------:R-:W-:Y:S01]  /*10640*/  FFMA.FTZ R91, R163, R91, R94 ;  /* 0x0000005ba35b7223 */ /* 0x000fe2000001005e */
[C---:B-1----:R-:W-:Y:S01]  /*10650*/  HMMA.16816.F32.BF16 R56, R4.reuse, R8, R56 ;  /* 0x000000080438723c */ /* 0x042fe20000041838 */
[----:B------:R-:W1:Y:S02]  /*10660*/  MUFU.EX2 R120, R120 ;  /* 0x0000007800787308 */ /* 0x000e640000000800 */
[----:B------:R-:W-:Y:S01]  /*10670*/  FADD.FTZ R87, R87, R96 ;  /* 0x0000006057577221 */ /* 0x000fe20000010000 */
[----:B----4-:R-:W-:Y:S01]  /*10680*/  LDSM.16.MT88.4 R28, [R95+0x2400] ;  /* 0x002400005f1c783b */ /* 0x010fe20000004200 */
[----:B------:R-:W-:Y:S01]  /*10690*/  FADD.FTZ R91, R34, R91 ;  /* 0x0000005b225b7221 */ /* 0x000fe20000010000 */
[----:B------:R-:W-:Y:S01]  /*106a0*/  MUFU.EX2 R117, R117 ;  /* 0x0000007500757308 */ /* 0x000fe20000000800 */
[----:B------:R-:W-:Y:S01]  /*106b0*/  FADD.FTZ R92, R92, R87 ;  /* 0x000000575c5c7221 */ /* 0x000fe20000010000 */
[----:B------:R-:W-:Y:S01]  /*106c0*/  HMMA.16816.F32.BF16 R52, R4, R10, R52 ;  /* 0x0000000a0434723c */ /* 0x000fe20000041834 */
[----:B------:R-:W4:Y:S01]  /*106d0*/  LDSM.16.MT88.4 R8, [R95+0x2000] ;  /* 0x002000005f08783b */ /* 0x000f220000004200 */
[----:B------:R-:W1:Y:S01]  /*106e0*/  MUFU.EX2 R122, R122 ;  /* 0x0000007a007a7308 */ /* 0x000e620000000800 */
[----:B------:R-:W-:Y:S01]  /*106f0*/  FADD.FTZ R86, R86, R91 ;  /* 0x0000005b56567221 */ /* 0x000fe20000010000 */
[----:B------:R-:W-:-:S02]  /*10700*/  FADD.FTZ R92, R35, R92 ;  /* 0x0000005c235c7221 */ /* 0x000fc40000010000 */
[----:B------:R-:W-:Y:S01]  /*10710*/  MUFU.EX2 R119, R119 ;  /* 0x0000007700777308 */ /* 0x000fe20000000800 */
[----:B------:R-:W-:Y:S01]  /*10720*/  FADD.FTZ R3, R3, R86 ;  /* 0x0000005603037221 */ /* 0x000fe20000010000 */
[-C--:B------:R-:W-:Y:S01]  /*10730*/  MOV R86, R33.reuse ;  /* 0x0000002100567202 */ /* 0x080fe20000000f00 */
[C---:B---3--:R-:W-:Y:S01]  /*10740*/  HMMA.16816.F32.BF16 R36, R4.reuse, R12, R36 ;  /* 0x0000000c0424723c */ /* 0x048fe20000041824 */
[----:B------:R-:W-:Y:S02]  /*10750*/  MUFU.EX2 R108, R160 ;  /* 0x000000a0006c7308 */ /* 0x000fe40000000800 */
[----:B------:R-:W-:Y:S02]  /*10760*/  @P6 MOV R86, R33 ;  /* 0x0000002100566202 */ /* 0x000fe40000000f00 */
[----:B------:R-:W-:Y:S03]  /*10770*/  MUFU.EX2 R114, R125 ;  /* 0x0000007d00727308 */ /* 0x000fe60000000800 */
[C---:B------:R-:W-:Y:S01]  /*10780*/  HMMA.16816.F32.BF16 R40, R4.reuse, R14, R40 ;  /* 0x0000000e0428723c */ /* 0x040fe20000041828 */
[----:B------:R-:W3:Y:S01]  /*10790*/  LDSM.16.MT88.4 R12, [R95+0x1400] ;  /* 0x001400005f0c783b */ /* 0x000ee20000004200 */
[----:B------:R-:W3:Y:S04]  /*107a0*/  MUFU.EX2 R121, R121 ;  /* 0x0000007900797308 */ /* 0x000ee80000000800 */
[----:B------:R-:W-:Y:S04]  /*107b0*/  MUFU.EX2 R116, R116 ;  /* 0x0000007400747308 */ /* 0x000fe80000000800 */
[----:B------:R-:W3:Y:S04]  /*107c0*/  MUFU.EX2 R123, R123 ;  /* 0x0000007b007b7308 */ /* 0x000ee80000000800 */
[----:B------:R-:W-:Y:S04]  /*107d0*/  MUFU.EX2 R104, R104 ;  /* 0x0000006800687308 */ /* 0x000fe80000000800 */
[----:B------:R-:W3:Y:S04]  /*107e0*/  MUFU.EX2 R103, R103 ;  /* 0x0000006700677308 */ /* 0x000ee80000000800 */
[----:B------:R-:W-:Y:S01]  /*107f0*/  MUFU.EX2 R97, R97 ;  /* 0x0000006100617308 */ /* 0x000fe20000000800 */
[C---:B----4-:R-:W-:Y:S03]  /*10800*/  HMMA.16816.F32.BF16 R44, R4.reuse, R8, R44 ;  /* 0x00000008042c723c */ /* 0x050fe6000004182c */
[----:B------:R-:W4:Y:S05]  /*10810*/  MUFU.EX2 R100, R100 ;  /* 0x0000006400647308 */ /* 0x000f2a0000000800 */
[----:B------:R-:W-:Y:S01]  /*10820*/  HMMA.16816.F32.BF16 R48, R4, R10, R48 ;  /* 0x0000000a0430723c */ /* 0x000fe20000041830 */
[----:B------:R-:W4:Y:S02]  /*10830*/  LDSM.16.MT88.4 R8, [R2+0x8400] ;  /* 0x008400000208783b */ /* 0x000f240000004200 */
[----:B--2---:R-:W-:Y:S01]  /*10840*/  F2FP.BF16.F32.PACK_AB R4, R110, R111 ;  /* 0x0000006f6e04723e */ /* 0x004fe200000010ff */
[----:B------:R-:W-:Y:S01]  /*10850*/  FADD.FTZ R111, R111, R92 ;  /* 0x0000005c6f6f7221 */ /* 0x000fe20000010000 */
[C---:B-----5:R-:W-:Y:S01]  /*10860*/  F2FP.BF16.F32.PACK_AB R5, R115.reuse, R118 ;  /* 0x000000767305723e */ /* 0x060fe200000010ff */
        /* <DEDUP_REMOVED lines=9> */
[----:B------:R-:W-:Y:S03]  /*10900*/  HMMA.16816.F32.BF16 R64, R4, R16, R64 ;  /* 0x000000100440723c */ /* 0x000fe60000041840 */
[----:B------:R-:W-:Y:S01]  /*10910*/  FADD.FTZ R112, R112, R109 ;  /* 0x0000006d70707221 */ /* 0x000fe20000010000 */
[----:B------:R-:W-:-:S04]  /*10920*/  FADD.FTZ R113, R120, R113 ;  /* 0x0000007178717221 */ /* 0x000fc80000010000 */
        /* <DEDUP_REMOVED lines=15> */
[----:B------:R-:W-:Y:S03]  /*10a20*/  HMMA.16816.F32.BF16 R48, R4, R30, R48 ;  /* 0x0000001e0430723c */ /* 0x000fe60000041830 */
        /* <DEDUP_REMOVED lines=16> */
[C---:B--2---:R-:W-:Y:S03]  /*10b30*/  HMMA.16816.F32.BF16 R56, R4.reuse, R12, R56 ;  /* 0x0000000c0438723c */ /* 0x044fe60000041838 */
[-CC-:B------:R-:W-:Y:S01]  /*10b40*/  FFMA.FTZ R12, R106, R102.reuse, -R107.reuse ;  /* 0x000000666a0c7223 */ /* 0x180fe2000001086b */
[-C--:B------:R-:W-:Y:S01]  /*10b50*/  FFMA.FTZ R106, R105, R102.reuse, -R107 ;  /* 0x00000066696a7223 */ /* 0x080fe2000001086b */
[-CC-:B------:R-:W-:Y:S01]  /*10b60*/  FFMA.FTZ R107, R99, R102.reuse, -R101.reuse ;  /* 0x00000066636b7223 */ /* 0x180fe20000010865 */
[----:B------:R-:W-:Y:S01]  /*10b70*/  FFMA.FTZ R99, R98, R102, -R101 ;  /* 0x0000006662637223 */ /* 0x000fe20000010865 */
[----:B------:R2:W-:Y:S01]  /*10b80*/  MUFU.EX2 R105, R12 ;  /* 0x0000000c00697308 */ /* 0x0005e20000000800 */
[C---:B---3--:R-:W-:Y:S03]  /*10b90*/  HMMA.16816.F32.BF16 R36, R4.reuse, R8, R36 ;  /* 0x000000080424723c */ /* 0x048fe60000041824 */
[----:B------:R-:W3:Y:S04]  /*10ba0*/  MUFU.EX2 R106, R106 ;  /* 0x0000006a006a7308 */ /* 0x000ee80000000800 */
[----:B------:R-:W-:Y:S01]  /*10bb0*/  MUFU.EX2 R98, R107 ;  /* 0x0000006b00627308 */ /* 0x000fe20000000800 */
[C---:B------:R-:W-:Y:S03]  /*10bc0*/  HMMA.16816.F32.BF16 R40, R4.reuse, R10, R40 ;  /* 0x0000000a0428723c */ /* 0x040fe60000041828 */
[----:B------:R-:W1:Y:S01]  /*10bd0*/  MUFU.EX2 R99, R99 ;  /* 0x0000006300637308 */ /* 0x000e620000000800 */
[----:B------:R-:W-:Y:S04]  /*10be0*/  LDSM.16.MT88.4 R8, [R95+0x1c00] ;  /* 0x001c00005f08783b */ /* 0x000fe80000004200 */
[C---:B----4-:R-:W-:Y:S08]  /*10bf0*/  HMMA.16816.F32.BF16 R80, R4.reuse, R24, R80 ;  /* 0x000000180450723c */ /* 0x050ff00000041850 */
[C---:B------:R-:W-:Y:S01]  /*10c00*/  HMMA.16816.F32.BF16 R76, R4.reuse, R26, R76 ;  /* 0x0000001a044c723c */ /* 0x040fe2000004184c */
[----:B------:R-:W4:Y:S07]  /*10c10*/  LDSM.16.MT88.4 R24, [R2+0x6c00] ;  /* 0x006c00000218783b */ /* 0x000f2e0000004200 */
[C---:B-----5:R-:W-:Y:S08]  /*10c20*/  HMMA.16816.F32.BF16 R72, R4.reuse, R20, R72 ;  /* 0x000000140448723c */ /* 0x060ff00000041848 */
[C---:B------:R-:W-:Y:S01]  /*10c30*/  HMMA.16816.F32.BF16 R68, R4.reuse, R22, R68 ;  /* 0x000000160444723c */ /* 0x040fe20000041844 */
[----:B------:R-:W5:Y:S07]  /*10c40*/  LDSM.16.MT88.4 R20, [R2+0x7c00] ;  /* 0x007c00000214783b */ /* 0x000f6e0000004200 */
[C---:B------:R-:W-:Y:S01]  /*10c50*/  HMMA.16816.F32.BF16 R52, R4.reuse, R14, R52 ;  /* 0x0000000e0434723c */ /* 0x040fe20000041834 */
[----:B--2---:R-:W2:Y:S07]  /*10c60*/  LDSM.16.MT88.4 R12, [R95+0xc00] ;  /* 0x000c00005f0c783b */ /* 0x004eae0000004200 */
[C---:B------:R-:W-:Y:S08]  /*10c70*/  HMMA.16816.F32.BF16 R44, R4.reuse, R28, R44 ;  /* 0x0000001c042c723c */ /* 0x040ff0000004182c */
[----:B------:R-:W-:Y:S03]  /*10c80*/  HMMA.16816.F32.BF16 R48, R4, R30, R48 ;  /* 0x0000001e0430723c */ /* 0x000fe60000041830 */
[----:B------:R-:W-:Y:S01]  /*10c90*/  F2FP.BF16.F32.PACK_AB R4, R103, R104 ;  /* 0x000000686704723e */ /* 0x000fe200000010ff */
[----:B------:R-:W-:Y:S01]  /*10ca0*/  FADD.FTZ R104, R104, R119 ;  /* 0x0000007768687221 */ /* 0x000fe20000010000 */
[----:B------:R-:W-:Y:S01]  /*10cb0*/  F2FP.BF16.F32.PACK_AB R5, R100, R97 ;  /* 0x000000616405723e */ /* 0x000fe200000010ff */
[----:B------:R-:W-:Y:S01]  /*10cc0*/  FADD.FTZ R97, R97, R116 ;  /* 0x0000007461617221 */ /* 0x000fe20000010000 */
[----:B---3--:R-:W-:Y:S01]  /*10cd0*/  F2FP.BF16.F32.PACK_AB R6, R106, R105 ;  /* 0x000000696a06723e */ /* 0x008fe200000010ff */
[----:B------:R-:W-:Y:S01]  /*10ce0*/  FADD.FTZ R104, R103, R104 ;  /* 0x0000006867687221 */ /* 0x000fe20000010000 */
[----:B-1----:R-:W-:Y:S01]  /*10cf0*/  F2FP.BF16.F32.PACK_AB R7, R99, R98 ;  /* 0x000000626307723e */ /* 0x002fe200000010ff */
        /* <DEDUP_REMOVED lines=8> */
[C---:B----4-:R-:W-:Y:S08]  /*10d80*/  HMMA.16816.F32.BF16 R80, R4.reuse, R24, R80 ;  /* 0x000000180450723c */ /* 0x050ff00000041850 */
[C---:B------:R-:W-:Y:S08]  /*10d90*/  HMMA.16816.F32.BF16 R76, R4.reuse, R26, R76 ;  /* 0x0000001a044c723c */ /* 0x040ff0000004184c */
[C---:B-----5:R-:W-:Y:S08]  /*10da0*/  HMMA.16816.F32.BF16 R64, R4.reuse, R20, R64 ;  /* 0x000000140440723c */ /* 0x060ff00000041840 */
        /* <DEDUP_REMOVED lines=9> */
.L_x_10621:
[----:B------:R-:W-:-:S07]  /*10e40*/  IADD3 R88, PT, PT, R90, -0x1, RZ ;  /* 0xffffffff5a587810 */ /* 0x000fce0007ffe0ff */
.L_x_10630:
[----:B------:R-:W-:Y:S05]  /*10e50*/  BSYNC B2 ;  /* 0x0000000000027941 */ /* 0x000fea0003800000 */
.L_x_10620:
[----:B------:R-:W-:-:S13]  /*10e60*/  ISETP.GE.AND P0, PT, R88, R137, PT ;  /* 0x000000895800720c */ /* 0x000fda0003f06270 */
[----:B------:R-:W-:Y:S05]  /*10e70*/  @!P0 BRA `(.L_x_10631) ;  /* 0x0000003400b88947 */ /* 0x000fea0003800000 */
[----:B------:R-:W1:Y:S01]  /*10e80*/  S2R R2, SR_TID.X ;  /* 0x0000000000027919 */ /* 0x000e620000002100 */
[----:B------:R-:W-:Y:S01]  /*10e90*/  IMAD.SHL.U32 R157, R88, 0x40, RZ ;  /* 0x00000040589d7824 */ /* 0x000fe200078e00ff */
[----:B------:R-:W-:Y:S01]  /*10ea0*/  ISETP.NE.U32.AND P3, PT, R152, RZ, PT ;  /* 0x000000ff9800720c */ /* 0x000fe20003f65070 */
[----:B------:R-:W-:-:S03]  /*10eb0*/  VIADD R160, R88, 0x1 ;  /* 0x0000000158a07836 */ /* 0x000fc60000000000 */
[----:B------:R-:W-:Y:S02]  /*10ec0*/  LOP3.LUT R161, R157, 0x20, R124, 0xfe, !PT ;  /* 0x000000209da17812 */ /* 0x000fe400078efe7c */
[----:B------:R-:W-:Y:S02]  /*10ed0*/  ISETP.NE.AND.EX P3, PT, R153, RZ, PT, P3 ;  /* 0x000000ff9900720c */ /* 0x000fe40003f65330 */
[----:B-1----:R-:W-:-:S04]  /*10ee0*/  SHF.R.U32.HI R2, RZ, 0x2, R2 ;  /* 0x00000002ff027819 */ /* 0x002fc80000011602 */
[----:B------:R-:W-:-:S04]  /*10ef0*/  LOP3.LUT R2, R2, 0x7, RZ, 0xc0, !PT ;  /* 0x0000000702027812 */ /* 0x000fc800078ec0ff */
[----:B------:R-:W-:Y:S01]  /*10f00*/  IADD3 R89, PT, PT, R2, R89, R0 ;  /* 0x0000005902597210 */ /* 0x000fe20007ffe000 */
[----:B------:R-:W-:Y:S02]  /*10f10*/  IMAD.MOV.U32 R2, RZ, RZ, R3 ;  /* 0x000000ffff027224 */ /* 0x000fe400078e0003 */
[----:B------:R-:W-:Y:S01]  /*10f20*/  IMAD.MOV.U32 R0, RZ, RZ, R86 ;  /* 0x000000ffff007224 */ /* 0x000fe200078e0056 */
[----:B------:R-:W-:-:S04]  /*10f30*/  IADD3 R4, PT, PT, -R124, R89, -R146 ;  /* 0x000000597c047210 */ /* 0x000fc80007ffe992 */
[----:B------:R-:W-:Y:S01]  /*10f40*/  IADD3 R159, PT, PT, R4, -0x19, -R157 ;  /* 0xffffffe7049f7810 */ /* 0x000fe20007ffe89d */
[----:B------:R-:W-:-:S07]  /*10f50*/  VIADD R157, R157, 0x40 ;  /* 0x000000409d9d7836 */ /* 0x000fce0000000000 */
.L_x_10638:
        /* <DEDUP_REMOVED lines=79> */
.L_x_10633:
[----:B------:R-:W-:Y:S05]  /*11450*/  BSYNC.RECONVERGENT B0 ;  /* 0x0000000000007941 */ /* 0x000fea0003800200 */
.L_x_10632:
[----:B------:R-:W1:Y:S01]  /*11460*/  S2UR UR6, SR_CgaCtaId ;  /* 0x00000000000679c3 */ /* 0x000e620000008800 */
[C---:B------:R-:W-:Y:S01]  /*11470*/  LOP3.LUT R164, R162.reuse, 0xc0, RZ, 0xc0, !PT ;  /* 0x000000c0a2a47812 */ /* 0x040fe200078ec0ff */
[----:B------:R-:W-:Y:S01]  /*11480*/  UMOV UR7, 0x400 ;  /* 0x0000040000077882 */ /* 0x000fe20000000000 */
[----:B------:R-:W-:Y:S01]  /*11490*/  LOP3.LUT R128, R162, 0x18, RZ, 0xc0, !PT ;  /* 0x00000018a2807812 */ /* 0x000fe200078ec0ff */
[C---:B------:R-:W-:Y:S01]  /*114a0*/  IMAD.SHL.U32 R129, R3.reuse, 0x10, RZ ;  /* 0x0000001003817824 */ /* 0x040fe200078e00ff */
[--C-:B------:R-:W-:Y:S01]  /*114b0*/  LOP3.LUT R125, R164, 0x18, R3.reuse, 0xf8, !PT ;  /* 0x00000018a47d7812 */ /* 0x100fe200078ef803 */
[C---:B------:R-:W-:Y:S01]  /*114c0*/  IMAD.SHL.U32 R131, R3.reuse, 0x20, RZ ;  /* 0x0000002003837824 */ /* 0x040fe200078e00ff */
[CC--:B------:R-:W-:Y:S01]  /*114d0*/  ISETP.GE.AND P6, PT, R128.reuse, R147.reuse, PT ;  /* 0x000000938000720c */ /* 0x0c0fe20003fc6270 */
[----:B------:R-:W-:Y:S01]  /*114e0*/  IMAD.SHL.U32 R89, R3, 0x4, RZ ;  /* 0x0000000403597824 */ /* 0x000fe200078e00ff */
[--C-:B------:R-:W-:Y:S01]  /*114f0*/  LOP3.LUT R125, R125, 0x18, R162.reuse, 0x78, !PT ;  /* 0x000000187d7d7812 */ /* 0x100fe200078e78a2 */
[----:B------:R-:W-:Y:S01]  /*11500*/  IMAD.MOV.U32 R104, RZ, RZ, 0x20 ;  /* 0x00000020ff687424 */ /* 0x000fe200078e00ff */
[----:B------:R-:W-:Y:S01]  /*11510*/  LOP3.LUT R126, R128, 0x20, RZ, 0xfc, !PT ;  /* 0x00000020807e7812 */ /* 0x000fe200078efcff */
[----:B------:R-:W-:Y:S01]  /*11520*/  VIADD R160, R160, 0xffffffff ;  /* 0xffffffffa0a07836 */ /* 0x000fe20000000000 */
[----:B------:R-:W-:Y:S01]  /*11530*/  LOP3.LUT R162, R125, 0x1f20, R162, 0xf8, !PT ;  /* 0x00001f207da27812 */ /* 0x000fe200078ef8a2 */
[----:B------:R-:W-:Y:S01]  /*11540*/  BSSY.RECONVERGENT B1, `(.L_x_10634) ;  /* 0x0000100000017945 */ /* 0x000fe20003800200 */
[-C--:B------:R-:W-:Y:S02]  /*11550*/  ISETP.GE.AND P5, PT, R126, R147.reuse, PT ;  /* 0x000000937e00720c */ /* 0x080fe40003fa6270 */
[----:B------:R-:W-:Y:S02]  /*11560*/  LOP3.LUT R164, R128, 0x40, RZ, 0xfc, !PT ;  /* 0x0000004080a47812 */ /* 0x000fe400078efcff */
[C---:B------:R-:W-:Y:S02]  /*11570*/  LEA R126, P0, R133.reuse, R140, 0x1 ;  /* 0x0000008c857e7211 */ /* 0x040fe400078008ff */
[----:B------:R-:W-:Y:S02]  /*11580*/  ISETP.GE.AND P4, PT, R164, R147, PT ;  /* 0x00000093a400720c */ /* 0x000fe40003f86270 */
[----:B------:R-:W-:Y:S01]  /*11590*/  LEA.HI.X R127, R133, R141, R134, 0x1, P0 ;  /* 0x0000008d857f7211 */ /* 0x000fe200000f0c86 */
[----:B-1----:R-:W-:Y:S01]  /*115a0*/  ULEA UR6, UR6, UR7, 0x18 ;  /* 0x0000000706067291 */ /* 0x002fe2000f8ec0ff */
[----:B------:R-:W-:Y:S02]  /*115b0*/  LOP3.LUT R88, R129, 0x100, RZ, 0xc0, !PT ;  /* 0x0000010081587812 */ /* 0x000fe400078ec0ff */
[----:B------:R-:W-:Y:S02]  /*115c0*/  SHF.R.U32.HI R128, RZ, 0x1, R3 ;  /* 0x00000001ff807819 */ /* 0x000fe40000011603 */
[----:B------:R-:W-:Y:S02]  /*115d0*/  LOP3.LUT R86, R131, 0xc0, RZ, 0xc0, !PT ;  /* 0x000000c083567812 */ /* 0x000fe400078ec0ff */
[----:B------:R-:W-:Y:S02]  /*115e0*/  LEA R162, R162, UR6, 0x1 ;  /* 0x00000006a2a27c11 */ /* 0x000fe4000f8e08ff */
[----:B------:R-:W-:Y:S02]  /*115f0*/  LOP3.LUT R87, R88, 0x20, R131, 0xf8, !PT ;  /* 0x0000002058577812 */ /* 0x000fe400078ef883 */
[----:B------:R-:W-:Y:S01]  /*11600*/  LOP3.LUT R89, R89, 0x18, RZ, 0xc0, !PT ;  /* 0x0000001859597812 */ /* 0x000fe200078ec0ff */
[----:B------:R-:W-:Y:S01]  /*11610*/  @!PT LDS RZ, [RZ] ;  /* 0x00000000fffff984 */ /* 0x000fe20000000800 */
[----:B------:R-:W-:Y:S01]  /*11620*/  @!PT LDS RZ, [RZ] ;  /* 0x00000000fffff984 */ /* 0x000fe20000000800 */
[----:B------:R-:W-:Y:S01]  /*11630*/  @!PT LDS RZ, [RZ] ;  /* 0x00000000fffff984 */ /* 0x000fe20000000800 */
[----:B------:R-:W-:Y:S01]  /*11640*/  @!P6 LDGSTS.E.BYPASS.LTC128B.128 [R162+0x6000], desc[UR4][R140.64] ;  /* 0x060000008ca2efae */ /* 0x000fe2000b981a04 */
        /* <DEDUP_REMOVED lines=18> */
[----:B------:R-:W-:Y:S02]  /*11770*/  LEA R87, R87, UR6, 0x1 ;  /* 0x0000000657577c11 */ /* 0x000fe4000f8e08ff */
[----:B------:R-:W-:Y:S01]  /*11780*/  LOP3.LUT R132, R89, R130, RZ, 0xfc, !PT ;  /* 0x0000008259847212 */ /* 0x000fe200078efcff */
[----:B------:R-:W-:Y:S01]  /*11790*/  @P4 STS.128 [R162+0x8000], RZ ;  /* 0x008000ffa2004388 */ /* 0x000fe20000000c00 */
[----:B------:R-:W-:Y:S02]  /*117a0*/  LOP3.LUT P2, RZ, R3, 0x4, RZ, 0xc0, !PT ;  /* 0x0000000403ff7812 */ /* 0x000fe4000784c0ff */
[----:B------:R-:W-:Y:S01]  /*117b0*/  LEA R132, R132, UR6, 0x1 ;  /* 0x0000000684847c11 */ /* 0x000fe2000f8e08ff */
[----:B------:R-:W-:Y:S01]  /*117c0*/  @!PT LDS RZ, [RZ] ;  /* 0x00000000fffff984 */ /* 0x000fe20000000800 */
[----:B------:R-:W-:Y:S01]  /*117d0*/  @!PT LDS RZ, [RZ] ;  /* 0x00000000fffff984 */ /* 0x000fe20000000800 */
[----:B------:R-:W-:Y:S01]  /*117e0*/  @!PT LDS RZ, [RZ] ;  /* 0x00000000fffff984 */ /* 0x000fe20000000800 */
[----:B------:R-:W-:Y:S01]  /*117f0*/  @!P6 LDGSTS.E.BYPASS.LTC128B.128 [R162+0x6800], desc[UR4][R126.64] ;  /* 0x068000007ea2efae */ /* 0x000fe2000b981a04 */
[----:B------:R-:W-:Y:S02]  /*11800*/  SEL R104, R104, 0xffffffe0, !P2 ;  /* 0xffffffe068687807 */ /* 0x000fe40005000000 */
[----:B------:R-:W-:Y:S01]  /*11810*/  ISETP.GT.AND P0, PT, R160, R137, PT ;  /* 0x00000089a000720c */ /* 0x000fe20003f04270 */
[----:B------:R-:W-:Y:S02]  /*11820*/  @P6 STS.128 [R162+0x6800], RZ ;  /* 0x006800ffa2006388 */ /* 0x000fe40000000c00 */
[--C-:B------:R-:W-:Y:S02]  /*11830*/  IMAD.IADD R86, R132, 0x1, R104.reuse ;  /* 0x0000000184567824 */ /* 0x100fe400078e0268 */
        /* <DEDUP_REMOVED lines=170> */
.L_x_10637:
[----:B------:R-:W-:Y:S05]  /*122e0*/  BSYNC.RECONVERGENT B0 ;  /* 0x0000000000007941 */ /* 0x000fea0003800200 */
.L_x_10636:
        /* <DEDUP_REMOVED lines=37> */
.L_x_10635:
[----:B------:R-:W-:Y:S05]  /*12540*/  BSYNC.RECONVERGENT B1 ;  /* 0x0000000000017941 */ /* 0x000fea0003800200 */
.L_x_10634:
[----:B-1----:R-:W-:Y:S01]  /*12550*/  IABS R90, R159 ;  /* 0x0000009f005a7213 */ /* 0x002fe20000000000 */
[----:B------:R-:W2:Y:S01]  /*12560*/  LD.E R87, desc[UR4][R84.64+0xdc] ;  /* 0x0000dc0454577980 */ /* 0x000ea2000c101900 */
[----:B------:R-:W-:Y:S01]  /*12570*/  LOP3.LUT R130, R130, 0x120, R131, 0xf8, !PT ;  /* 0x0000012082827812 */ /* 0x000fe200078ef883 */
[C---:B------:R-:W-:Y:S01]  /*12580*/  VIADD R88, R159.reuse, 0x20 ;  /* 0x000000209f587836 */ /* 0x040fe20000000000 */
[----:B------:R-:W-:Y:S01]  /*12590*/  I2FP.F32.S32 R90, R90 ;  /* 0x0000005a005a7245 */ /* 0x000fe20000201400 */
[----:B------:R-:W-:Y:S01]  /*125a0*/  VIADD R86, R159, 0x18 ;  /* 0x000000189f567836 */ /* 0x000fe20000000000 */
[----:B------:R-:W-:Y:S01]  /*125b0*/  LEA R100, R130, UR6, 0x1 ;  /* 0x0000000682647c11 */ /* 0x000fe2000f8e08ff */
[----:B------:R-:W-:Y:S01]  /*125c0*/  VIADD R98, R161, 0xffffffe1 ;  /* 0xffffffe1a1627836 */ /* 0x000fe20000000000 */
[----:B------:R-:W-:Y:S01]  /*125d0*/  IABS R88, R88 ;  /* 0x0000005800587213 */ /* 0x000fe20000000000 */
[----:B------:R-:W-:Y:S01]  /*125e0*/  VIADD R89, R159, 0x21 ;  /* 0x000000219f597836 */ /* 0x000fe20000000000 */
        /* <DEDUP_REMOVED lines=8> */
[----:B------:R-:W-:Y:S01]  /*12670*/  I2FP.F32.S32 R89, R89 ;  /* 0x0000005900597245 */ /* 0x000fe20000201400 */
[C---:B------:R-:W-:Y:S01]  /*12680*/  FFMA.FTZ R7, -R158.reuse, R88, R7 ;  /* 0x000000589e077223 */ /* 0x040fe20000010107 */
[----:B------:R-:W-:Y:S02]  /*12690*/  VIADD R96, R161, 0xffffffe8 ;  /* 0xffffffe8a1607836 */ /* 0x000fe40000000000 */
[C---:B------:R-:W-:Y:S01]  /*126a0*/  FFMA.FTZ R11, -R158.reuse, R86, R11 ;  /* 0x000000569e0b7223 */ /* 0x040fe2000001010b */
[----:B------:R-:W-:Y:S01]  /*126b0*/  IABS R90, R90 ;  /* 0x0000005a005a7213 */ /* 0x000fe20000000000 */
[----:B------:R-:W-:Y:S02]  /*126c0*/  VIADD R88, R159, 0x11 ;  /* 0x000000119f587836 */ /* 0x000fe40000000000 */
[----:B------:R-:W-:Y:S01]  /*126d0*/  FFMA.FTZ R5, -R158, R86, R5 ;  /* 0x000000569e057223 */ /* 0x000fe20000010105 */
[----:B------:R-:W-:Y:S01]  /*126e0*/  VIADD R101, R100, 0x6020 ;  /* 0x0000602064657836 */ /* 0x000fe20000000000 */
[----:B------:R-:W-:Y:S01]  /*126f0*/  I2FP.F32.S32 R86, R90 ;  /* 0x0000005a00567245 */ /* 0x000fe20000201400 */
[C---:B------:R-:W-:Y:S01]  /*12700*/  FFMA.FTZ R6, -R158.reuse, R89, R6 ;  /* 0x000000599e067223 */ /* 0x040fe20000010106 */
[----:B------:R-:W-:Y:S01]  /*12710*/  IABS R89, R88 ;  /* 0x0000005800597213 */ /* 0x000fe20000000000 */
[----:B------:R-:W-:Y:S02]  /*12720*/  VIADD R3, R161, 0xffffffe0 ;  /* 0xffffffe0a1037836 */ /* 0x000fe40000000000 */
[CC--:B------:R-:W-:Y:S01]  /*12730*/  FFMA.FTZ R15, -R158.reuse, R86.reuse, R15 ;  /* 0x000000569e0f7223 */ /* 0x0c0fe2000001010f */
[----:B------:R-:W-:Y:S01]  /*12740*/  I2FP.F32.S32 R89, R89 ;  /* 0x0000005900597245 */ /* 0x000fe20000201400 */
[C---:B------:R-:W-:Y:S01]  /*12750*/  FFMA.FTZ R9, -R158.reuse, R86, R9 ;  /* 0x000000569e097223 */ /* 0x040fe20000010109 */
[----:B------:R-:W-:Y:S01]  /*12760*/  ISETP.GE.AND P1, PT, R3, R156, PT ;  /* 0x0000009c0300720c */ /* 0x000fe20003f26270 */
[----:B------:R-:W-:Y:S01]  /*12770*/  VIADD R88, R159, 0x8 ;  /* 0x000000089f587836 */ /* 0x000fe20000000000 */
[----:B------:R-:W-:Y:S01]  /*12780*/  ISETP.GE.AND P4, PT, R3, R154, PT ;  /* 0x0000009a0300720c */ /* 0x000fe20003f86270 */
[----:B------:R-:W-:Y:S01]  /*12790*/  VIADD R86, R159, 0x1 ;  /* 0x000000019f567836 */ /* 0x000fe20000000000 */
[----:B------:R-:W-:Y:S01]  /*127a0*/  ISETP.GE.AND P6, PT, R3, R155, PT ;  /* 0x0000009b0300720c */ /* 0x000fe20003fc6270 */
[CC--:B------:R-:W-:Y:S01]  /*127b0*/  FFMA.FTZ R14, -R158.reuse, R89.reuse, R14 ;  /* 0x000000599e0e7223 */ /* 0x0c0fe2000001010e */
[C---:B------:R-:W-:Y:S01]  /*127c0*/  FFMA.FTZ R8, -R158.reuse, R89, R8 ;  /* 0x000000599e087223 */ /* 0x040fe20000010108 */
        /* <DEDUP_REMOVED lines=10> */
[C---:B------:R-:W-:Y:S01]  /*12870*/  FFMA.FTZ R19, -R158.reuse, R88, R19 ;  /* 0x000000589e137223 */ /* 0x040fe20000010113 */
[----:B------:R-:W-:Y:S01]  /*12880*/  IMAD.MOV.U32 R88, RZ, RZ, R90 ;  /* 0x000000ffff587224 */ /* 0x000fe200078e005a */
[----:B------:R-:W-:Y:S01]  /*12890*/  I2FP.F32.S32 R86, R86 ;  /* 0x0000005600567245 */ /* 0x000fe20000201400 */
[----:B------:R-:W-:Y:S01]  /*128a0*/  VIADD R90, R161, 0xfffffff1 ;  /* 0xfffffff1a15a7836 */ /* 0x000fe20000000000 */
[----:B------:R-:W-:Y:S01]  /*128b0*/  ISETP.GE.AND P5, PT, R3, R149, PT ;  /* 0x000000950300720c */ /* 0x000fe20003fa6270 */
[C---:B------:R-:W-:Y:S01]  /*128c0*/  VIADD R3, R159.reuse, 0x19 ;  /* 0x000000199f037836 */ /* 0x040fe20000000000 */
[----:B------:R-:W-:Y:S01]  /*128d0*/  I2FP.F32.S32 R88, R88 ;  /* 0x0000005800587245 */ /* 0x000fe20000201400 */
[C---:B------:R-:W-:Y:S01]  /*128e0*/  FFMA.FTZ R33, -R158.reuse, R86, R33 ;  /* 0x000000569e217223 */ /* 0x040fe20000010121 */
[C---:B------:R-:W-:Y:S01]  /*128f0*/  VIADD R86, R159.reuse, 0xfffffff0 ;  /* 0xfffffff09f567836 */ /* 0x040fe20000000000 */
[----:B------:R-:W-:Y:S02]  /*12900*/  IABS R91, R91 ;  /* 0x0000005b005b7213 */ /* 0x000fe40000000000 */
[CC--:B------:R-:W-:Y:S01]  /*12910*/  FFMA.FTZ R27, -R158.reuse, R88.reuse, R27 ;  /* 0x000000589e1b7223 */ /* 0x0c0fe2000001011b */
[C---:B------:R-:W-:Y:S01]  /*12920*/  FFMA.FTZ R21, -R158.reuse, R88, R21 ;  /* 0x000000589e157223 */ /* 0x040fe20000010115 */
[----:B------:R-:W-:Y:S01]  /*12930*/  IABS R86, R86 ;  /* 0x0000005600567213 */ /* 0x000fe20000000000 */
[----:B------:R-:W-:Y:S01]  /*12940*/  VIADD R88, R159, 0xffffffe8 ;  /* 0xffffffe89f587836 */ /* 0x000fe20000000000 */
[----:B------:R-:W-:Y:S02]  /*12950*/  IABS R3, R3 ;  /* 0x0000000300037213 */ /* 0x000fe40000000000 */
[----:B------:R-:W-:Y:S02]  /*12960*/  I2FP.F32.S32 R86, R86 ;  /* 0x0000005600567245 */ /* 0x000fe40000201400 */
[----:B------:R-:W-:Y:S02]  /*12970*/  IABS R88, R88 ;  /* 0x0000005800587213 */ /* 0x000fe40000000000 */
[----:B------:R-:W-:Y:S01]  /*12980*/  I2FP.F32.S32 R3, R3 ;  /* 0x0000000300037245 */ /* 0x000fe20000201400 */
[C---:B------:R-:W-:Y:S01]  /*12990*/  FFMA.FTZ R31, -R158.reuse, R86, R31 ;  /* 0x000000569e1f7223 */ /* 0x040fe2000001011f */
[----:B------:R-:W-:Y:S01]  /*129a0*/  I2FP.F32.S32 R88, R88 ;  /* 0x0000005800587245 */ /* 0x000fe20000201400 */
[C---:B------:R-:W-:Y:S01]  /*129b0*/  FFMA.FTZ R25, -R158.reuse, R86, R25 ;  /* 0x000000569e197223 */ /* 0x040fe20000010119 */
[C---:B------:R-:W-:Y:S02]  /*129c0*/  VIADD R86, R161.reuse, 0xfffffff9 ;  /* 0xfffffff9a1567836 */ /* 0x040fe40000000000 */
[CC--:B------:R-:W-:Y:S01]  /*129d0*/  FFMA.FTZ R4, -R158.reuse, R3.reuse, R4 ;  /* 0x000000039e047223 */ /* 0x0c0fe20000010104 */
[C---:B------:R-:W-:Y:S01]  /*129e0*/  FFMA.FTZ R10, -R158.reuse, R3, R10 ;  /* 0x000000039e0a7223 */ /* 0x040fe2000001010a */
[CC--:B------:R-:W-:Y:S01]  /*129f0*/  FFMA.FTZ R29, -R158.reuse, R88.reuse, R29 ;  /* 0x000000589e1d7223 */ /* 0x0c0fe2000001011d */
[----:B------:R-:W-:Y:S01]  /*12a00*/  FFMA.FTZ R35, -R158, R88, R35 ;  /* 0x000000589e237223 */ /* 0x000fe20000010123 */
[----:B------:R-:W-:Y:S01]  /*12a10*/  ISETP.GE.AND P0, PT, R86, R156, PT ;  /* 0x0000009c5600720c */ /* 0x000fe20003f06270 */
[----:B------:R-:W-:Y:S01]  /*12a20*/  VIADD R88, R161, 0x1 ;  /* 0x00000001a1587836 */ /* 0x000fe20000000000 */
[----:B------:R-:W-:Y:S01]  /*12a30*/  I2FP.F32.S32 R91, R91 ;  /* 0x0000005b005b7245 */ /* 0x000fe20000201400 */
[----:B------:R-:W-:Y:S01]  /*12a40*/  VIADD R3, R159, 0x9 ;  /* 0x000000099f037836 */ /* 0x000fe20000000000 */
[----:B------:R-:W-:Y:S02]  /*12a50*/  FSEL R114, R17, -INF , P0 ;  /* 0xff80000011727808 */ /* 0x000fe40000000000 */
[----:B------:R-:W-:Y:S01]  /*12a60*/  ISETP.GE.AND P0, PT, R88, R154, PT ;  /* 0x0000009a5800720c */ /* 0x000fe20003f06270 */
[----:B------:R-:W-:Y:S01]  /*12a70*/  FFMA.FTZ R32, -R158, R91, R32 ;  /* 0x0000005b9e207223 */ /* 0x000fe20000010120 */
[----:B------:R-:W-:Y:S01]  /*12a80*/  IABS R3, R3 ;  /* 0x0000000300037213 */ /* 0x000fe20000000000 */
[----:B------:R-:W-:Y:S01]  /*12a90*/  VIADD R91, R161, 0xfffffff0 ;  /* 0xfffffff0a15b7836 */ /* 0x000fe20000000000 */
[----:B------:R-:W-:Y:S01]  /*12aa0*/  FSEL R118, R23, -INF , P0 ;  /* 0xff80000017767808 */ /* 0x000fe20000000000 */
[----:B------:R-:W-:Y:S01]  /*12ab0*/  VIADD R23, R161, 0xfffffff8 ;  /* 0xfffffff8a1177836 */ /* 0x000fe20000000000 */
[----:B------:R-:W-:Y:S02]  /*12ac0*/  I2FP.F32.S32 R3, R3 ;  /* 0x0000000300037245 */ /* 0x000fe40000201400 */
[-C--:B------:R-:W-:Y:S02]  /*12ad0*/  ISETP.GE.AND P0, PT, R98, R156.reuse, PT ;  /* 0x0000009c6200720c */ /* 0x080fe40003f06270 */
[----:B------:R-:W-:Y:S01]  /*12ae0*/  I2FP.F32.S32 R89, R89 ;  /* 0x0000005900597245 */ /* 0x000fe20000201400 */
[CC--:B------:R-:W-:Y:S01]  /*12af0*/  FFMA.FTZ R12, -R158.reuse, R3.reuse, R12 ;  /* 0x000000039e0c7223 */ /* 0x0c0fe2000001010c */
[----:B------:R-:W-:Y:S01]  /*12b00*/  FFMA.FTZ R18, -R158, R3, R18 ;  /* 0x000000039e127223 */ /* 0x000fe20000010112 */
[----:B------:R-:W-:Y:S01]  /*12b10*/  FSEL R17, R5, -INF , P0 ;  /* 0xff80000005117808 */ /* 0x000fe20000000000 */
[C---:B------:R-:W-:Y:S01]  /*12b20*/  VIADD R3, R159.reuse, 0xfffffff9 ;  /* 0xfffffff99f037836 */ /* 0x040fe20000000000 */
[-C--:B------:R-:W-:Y:S01]  /*12b30*/  ISETP.GE.AND P0, PT, R94, R156.reuse, PT ;  /* 0x0000009c5e00720c */ /* 0x080fe20003f06270 */
[CC--:B------:R-:W-:Y:S01]  /*12b40*/  FFMA.FTZ R22, -R158.reuse, R89.reuse, R22 ;  /* 0x000000599e167223 */ /* 0x0c0fe20000010116 */
[----:B------:R-:W-:Y:S01]  /*12b50*/  FFMA.FTZ R16, -R158, R89, R16 ;  /* 0x000000599e107223 */ /* 0x000fe20000010110 */
[----:B------:R-:W-:Y:S01]  /*12b60*/  FSEL R97, R4, -INF , P1 ;  /* 0xff80000004617808 */ /* 0x000fe20000800000 */
[----:B------:R-:W-:Y:S01]  /*12b70*/  VIADD R89, R159, 0xfffffff1 ;  /* 0xfffffff19f597836 */ /* 0x000fe20000000000 */
[----:B------:R-:W-:Y:S01]  /*12b80*/  FSEL R5, R9, -INF , P0 ;  /* 0xff80000009057808 */ /* 0x000fe20000000000 */
[----:B------:R-:W-:Y:S01]  /*12b90*/  VIADD R4, R161, 0x19 ;  /* 0x00000019a1047836 */ /* 0x000fe20000000000 */
[-C--:B------:R-:W-:Y:S02]  /*12ba0*/  ISETP.GE.AND P1, PT, R96, R156.reuse, PT ;  /* 0x0000009c6000720c */ /* 0x080fe40003f26270 */
[----:B------:R-:W-:Y:S02]  /*12bb0*/  ISETP.GE.AND P0, PT, R91, R156, PT ;  /* 0x0000009c5b00720c */ /* 0x000fe40003f06270 */
[----:B------:R-:W-:Y:S02]  /*12bc0*/  IABS R3, R3 ;  /* 0x0000000300037213 */ /* 0x000fe40000000000 */
[----:B------:R-:W-:Y:S01]  /*12bd0*/  FSEL R95, R8, -INF , P1 ;  /* 0xff800000085f7808 */ /* 0x000fe20000800000 */
[C---:B------:R-:W-:Y:S01]  /*12be0*/  VIADD R8, R161.reuse, 0x10 ;  /* 0x00000010a1087836 */ /* 0x040fe20000000000 */
[----:B------:R-:W-:Y:S01]  /*12bf0*/  FSEL R93, R6, -INF , P4 ;  /* 0xff800000065d7808 */ /* 0x000fe20002000000 */
[C---:B------:R-:W-:Y:S01]  /*12c00*/  VIADD R6, R161.reuse, 0x11 ;  /* 0x00000011a1067836 */ /* 0x040fe20000000000 */
[----:B------:R-:W-:Y:S01]  /*12c10*/  FSEL R116, R12, -INF , P0 ;  /* 0xff8000000c747808 */ /* 0x000fe20000000000 */
[----:B------:R-:W-:Y:S01]  /*12c20*/  VIADD R12, R161, 0x8 ;  /* 0x00000008a10c7836 */ /* 0x000fe20000000000 */
[----:B------:R-:W-:Y:S02]  /*12c30*/  I2FP.F32.S32 R3, R3 ;  /* 0x0000000300037245 */ /* 0x000fe40000201400 */
[----:B------:R-:W-:Y:S02]  /*12c40*/  IABS R89, R89 ;  /* 0x0000005900597213 */ /* 0x000fe40000000000 */
[-C--:B------:R-:W-:Y:S01]  /*12c50*/  ISETP.GE.AND P1, PT, R98, R154.reuse, PT ;  /* 0x0000009a6200720c */ /* 0x080fe20003f26270 */
[-C--:B------:R-:W-:Y:S01]  /*12c60*/  FFMA.FTZ R20, -R158, R3.reuse, R20 ;  /* 0x000000039e147223 */ /* 0x080fe20000010114 */
[----:B------:R-:W-:Y:S01]  /*12c70*/  ISETP.GE.AND P0, PT, R94, R154, PT ;  /* 0x0000009a5e00720c */ /* 0x000fe20003f06270 */
[----:B------:R-:W-:Y:S01]  /*12c80*/  FFMA.FTZ R26, -R158, R3, R26 ;  /* 0x000000039e1a7223 */ /* 0x000fe2000001011a */
[----:B------:R-:W-:Y:S01]  /*12c90*/  ISETP.GE.AND P4, PT, R90, R156, PT ;  /* 0x0000009c5a00720c */ /* 0x000fe20003f86270 */
[C---:B------:R-:W-:Y:S01]  /*12ca0*/  VIADD R3, R159.reuse, 0xffffffe9 ;  /* 0xffffffe99f037836 */ /* 0x040fe20000000000 */
[----:B------:R-:W-:Y:S01]  /*12cb0*/  I2FP.F32.S32 R89, R89 ;  /* 0x0000005900597245 */ /* 0x000fe20000201400 */
[----:B------:R-:W-:Y:S01]  /*12cc0*/  VIADD R159, R159, 0x40 ;  /* 0x000000409f9f7836 */ /* 0x000fe20000000000 */
[----:B------:R-:W-:Y:S02]  /*12cd0*/  FSEL R92, R7, -INF , P1 ;  /* 0xff800000075c7808 */ /* 0x000fe40000800000 */
[----:B------:R-:W-:Y:S01]  /*12ce0*/  FSEL R110, R13, -INF , P4 ;  /* 0xff8000000d6e7808 */ /* 0x000fe20002000000 */
[CC--:B------:R-:W-:Y:S01]  /*12cf0*/  FFMA.FTZ R30, -R158.reuse, R89.reuse, R30 ;  /* 0x000000599e1e7223 */ /* 0x0c0fe2000001011e */
[----:B------:R-:W-:Y:S01]  /*12d00*/  FSEL R9, R11, -INF , P0 ;  /* 0xff8000000b097808 */ /* 0x000fe20000000000 */
[----:B------:R-:W-:Y:S01]  /*12d10*/  FFMA.FTZ R24, -R158, R89, R24 ;  /* 0x000000599e187223 */ /* 0x000fe20000010118 */
[----:B------:R-:W-:Y:S02]  /*12d20*/  ISETP.GE.AND P1, PT, R96, R154, PT ;  /* 0x0000009a6000720c */ /* 0x000fe40003f26270 */
[-C--:B------:R-:W-:Y:S02]  /*12d30*/  ISETP.GE.AND P4, PT, R23, R156.reuse, PT ;  /* 0x0000009c1700720c */ /* 0x080fe40003f86270 */
[C---:B------:R-:W-:Y:S02]  /*12d40*/  ISETP.GE.AND P0, PT, R161.reuse, R156, PT ;  /* 0x0000009ca100720c */ /* 0x040fe40003f06270 */
[----:B------:R-:W-:Y:S01]  /*12d50*/  FSEL R89, R10, -INF , P1 ;  /* 0xff8000000a597808 */ /* 0x000fe20000800000 */
[----:B------:R-:W-:Y:S01]  /*12d60*/  VIADD R10, R161, 0x9 ;  /* 0x00000009a10a7836 */ /* 0x000fe20000000000 */
        /* <DEDUP_REMOVED lines=11> */
[-C--:B------:R-:W-:Y:S02]  /*12e20*/  ISETP.GE.AND P0, PT, R6, R156.reuse, PT ;  /* 0x0000009c0600720c */ /* 0x080fe40003f06270 */
[----:B------:R-:W-:Y:S02]  /*12e30*/  IABS R3, R3 ;  /* 0x0000000300037213 */ /* 0x000fe40000000000 */
[----:B------:R-:W-:Y:S02]  /*12e40*/  FSEL R29, R29, -INF , P0 ;  /* 0xff8000001d1d7808 */ /* 0x000fe40000000000 */
[----:B------:R-:W-:Y:S02]  /*12e50*/  FSEL R18, R18, -INF , P4 ;  /* 0xff80000012127808 */ /* 0x000fe40002000000 */
[----:B------:R-:W-:Y:S02]  /*12e60*/  I2FP.F32.S32 R3, R3 ;  /* 0x0000000300037245 */ /* 0x000fe40000201400 */
[----:B------:R-:W-:Y:S02]  /*12e70*/  ISETP.GE.AND P4, PT, R12, R156, PT ;  /* 0x0000009c0c00720c */ /* 0x000fe40003f86270 */
[-C--:B------:R-:W-:Y:S01]  /*12e80*/  ISETP.GE.AND P0, PT, R10, R154.reuse, PT ;  /* 0x0000009a0a00720c */ /* 0x080fe20003f06270 */
[CC--:B------:R-:W-:Y:S01]  /*12e90*/  FFMA.FTZ R28, -R158.reuse, R3.reuse, R28 ;  /* 0x000000039e1c7223 */ /* 0x0c0fe2000001011c */
[----:B------:R-:W-:Y:S01]  /*12ea0*/  ISETP.GE.AND P1, PT, R91, R154, PT ;  /* 0x0000009a5b00720c */ /* 0x000fe20003f26270 */
[----:B------:R-:W-:Y:S01]  /*12eb0*/  FFMA.FTZ R34, -R158, R3, R34 ;  /* 0x000000039e227223 */ /* 0x000fe20000010122 */
[----:B------:R-:W-:Y:S01]  /*12ec0*/  FSEL R24, R24, -INF , P4 ;  /* 0xff80000018187808 */ /* 0x000fe20002000000 */
[----:B------:R-:W-:Y:S01]  /*12ed0*/  VIADD R3, R161, 0x18 ;  /* 0x00000018a1037836 */ /* 0x000fe20000000000 */
        /* <DEDUP_REMOVED lines=11> */
[----:B------:R-:W-:Y:S02]  /*12f90*/  FSEL R114, R114, -INF , !P4 ;  /* 0xff80000072727808 */ /* 0x000fe40006000000 */
[----:B------:R-:W-:Y:S02]  /*12fa0*/  FSEL R35, R35, -INF , P0 ;  /* 0xff80000023237808 */ /* 0x000fe40000000000 */
[----:B------:R-:W-:Y:S02]  /*12fb0*/  FSEL R19, R97, -INF , !P6 ;  /* 0xff80000061137808 */ /* 0x000fe40007000000 */
[-C--:B------:R-:W-:Y:S02]  /*12fc0*/  ISETP.GE.AND P4, PT, R3, R156.reuse, PT ;  /* 0x0000009c0300720c */ /* 0x080fe40003f86270 */
[----:B------:R-:W-:Y:S02]  /*12fd0*/  ISETP.GE.AND P0, PT, R98, R149, PT ;  /* 0x000000956200720c */ /* 0x000fe40003f06270 */
[-C--:B------:R-:W-:Y:S02]  /*12fe0*/  ISETP.GE.AND P6, PT, R94, R155.reuse, PT ;  /* 0x0000009b5e00720c */ /* 0x080fe40003fc6270 */
[----:B------:R-:W-:Y:S02]  /*12ff0*/  FSEL R26, R26, -INF , P1 ;  /* 0xff8000001a1a7808 */ /* 0x000fe40000800000 */
[----:B------:R-:W-:Y:S02]  /*13000*/  ISETP.GE.AND P1, PT, R4, R156, PT ;  /* 0x0000009c0400720c */ /* 0x000fe40003f26270 */
[----:B------:R-:W-:Y:S02]  /*13010*/  FSEL R15, R93, -INF , !P5 ;  /* 0xff8000005d0f7808 */ /* 0x000fe40006800000 */
[----:B------:R-:W-:Y:S02]  /*13020*/  FSEL R13, R92, -INF , !P0 ;  /* 0xff8000005c0d7808 */ /* 0x000fe40004000000 */
[----:B------:R-:W-:Y:S02]  /*13030*/  FSEL R32, R32, -INF , P4 ;  /* 0xff80000020207808 */ /* 0x000fe40002000000 */
[----:B------:R-:W-:Y:S02]  /*13040*/  FSEL R5, R5, -INF , !P6 ;  /* 0xff80000005057808 */ /* 0x000fe40007000000 */
[-C--:B------:R-:W-:Y:S02]  /*13050*/  ISETP.GE.AND P4, PT, R6, R154.reuse, PT ;  /* 0x0000009a0600720c */ /* 0x080fe40003f86270 */
[C---:B------:R-:W-:Y:S02]  /*13060*/  ISETP.GE.AND P6, PT, R91.reuse, R155, PT ;  /* 0x0000009b5b00720c */ /* 0x040fe40003fc6270 */
[----:B------:R-:W-:Y:S02]  /*13070*/  ISETP.GE.AND P0, PT, R91, R149, PT ;  /* 0x000000955b00720c */ /* 0x000fe40003f06270 */
        /* <DEDUP_REMOVED lines=9> */
[-C--:B------:R-:W-:Y:S02]  /*13110*/  ISETP.GE.AND P5, PT, R23, R155.reuse, PT ;  /* 0x0000009b1700720c */ /* 0x080fe40003fa6270 */
[-C--:B------:R-:W-:Y:S02]  /*13120*/  ISETP.GE.AND P0, PT, R161, R155.reuse, PT ;  /* 0x0000009ba100720c */ /* 0x080fe40003f06270 */
[----:B------:R-:W-:Y:S02]  /*13130*/  FSEL R30, R30, -INF , P1 ;  /* 0xff8000001e1e7808 */ /* 0x000fe40000800000 */
[----:B------:R-:W-:Y:S02]  /*13140*/  ISETP.GE.AND P1, PT, R3, R154, PT ;  /* 0x0000009a0300720c */ /* 0x000fe40003f26270 */
[----:B------:R-:W-:Y:S02]  /*13150*/  FSEL R126, R20, -INF , !P0 ;  /* 0xff800000147e7808 */ /* 0x000fe40004000000 */
[----:B------:R-:W-:Y:S02]  /*13160*/  FSEL R112, R16, -INF , !P5 ;  /* 0xff80000010707808 */ /* 0x000fe40006800000 */
[----:B------:R-:W-:Y:S02]  /*13170*/  FSEL R117, R117, -INF , !P6 ;  /* 0xff80000075757808 */ /* 0x000fe40007000000 */
[----:B------:R-:W-:Y:S02]  /*13180*/  FSEL R17, R17, -INF , !P4 ;  /* 0xff80000011117808 */ /* 0x000fe40006000000 */
[----:B------:R-:W-:Y:S02]  /*13190*/  ISETP.GE.AND P6, PT, R12, R155, PT ;  /* 0x0000009b0c00720c */ /* 0x000fe40003fc6270 */
        /* <DEDUP_REMOVED lines=8> */
[----:B------:R-:W-:Y:S02]  /*13220*/  FSEL R121, R121, -INF , !P5 ;  /* 0xff80000079797808 */ /* 0x000fe40006800000 */
[----:B------:R-:W-:Y:S02]  /*13230*/  ISETP.GE.AND P4, PT, R88, R155, PT ;  /* 0x0000009b5800720c */ /* 0x000fe40003f86270 */
[C---:B------:R-:W-:Y:S01]  /*13240*/  ISETP.GE.AND P5, PT, R161.reuse, R149, PT ;  /* 0x00000095a100720c */ /* 0x040fe20003fa6270 */
[----:B------:R-:W-:Y:S01]  /*13250*/  VIADD R161, R161, 0xffffffc0 ;  /* 0xffffffc0a1a17836 */ /* 0x000fe20000000000 */
[C---:B------:R-:W-:Y:S02]  /*13260*/  ISETP.GE.AND P6, PT, R8.reuse, R155, PT ;  /* 0x0000009b0800720c */ /* 0x040fe40003fc6270 */
[----:B------:R-:W-:Y:S02]  /*13270*/  ISETP.GE.AND P0, PT, R8, R149, PT ;  /* 0x000000950800720c */ /* 0x000fe40003f06270 */
[----:B------:R-:W-:Y:S02]  /*13280*/  FSEL R7, R95, -INF , !P1 ;  /* 0xff8000005f077808 */ /* 0x000fe40004800000 */
[----:B------:R-:W-:Y:S02]  /*13290*/  FMNMX3.FTZ R8, R0, R19, R17, !PT ;  /* 0x0000001300087276 */ /* 0x000fe40007810011 */
[----:B------:R-:W-:Y:S02]  /*132a0*/  ISETP.GE.AND P1, PT, R94, R149, PT ;  /* 0x000000955e00720c */ /* 0x000fe40003f26270 */
[----:B------:R-:W-:Y:S02]  /*132b0*/  FSEL R122, R22, -INF , !P5 ;  /* 0xff800000167a7808 */ /* 0x000fe40006800000 */
        /* <DEDUP_REMOVED lines=29> */
[----:B------:R-:W-:Y:S02]  /*13490*/  FSEL R97, R30, -INF , !P0 ;  /* 0xff8000001e617808 */ /* 0x000fe40004000000 */
[----:B------:R-:W-:Y:S02]  /*134a0*/  FSEL R91, R31, -INF , !P6 ;  /* 0xff8000001f5b7808 */ /* 0x000fe40007000000 */
[----:B------:R-:W-:Y:S01]  /*134b0*/  FMNMX3.FTZ R4, R4, R125, R123, !PT ;  /* 0x0000007d04047276 */ /* 0x000fe2000781007b */
[----:B------:R-:W-:Y:S01]  /*134c0*/  LDSM.16.MT88.4 R28, [R100+0x7000] ;  /* 0x00700000641c783b */ /* 0x000fe20000004200 */
[----:B------:R-:W-:Y:S02]  /*134d0*/  FMNMX3.FTZ R8, R3, R98, R96, !PT ;  /* 0x0000006203087276 */ /* 0x000fe40007810060 */
[----:B------:R-:W-:Y:S02]  /*134e0*/  FMNMX3.FTZ R3, R4, R97, R91, !PT ;  /* 0x0000006104037276 */ /* 0x000fe4000781005b */
[----:B------:R-:W-:Y:S02]  /*134f0*/  FSEL R88, R35, -INF , !P4 ;  /* 0xff80000023587808 */ /* 0x000fe40006000000 */
[----:B------:R-:W-:Y:S01]  /*13500*/  FSEL R89, R34, -INF , !P5 ;  /* 0xff80000022597808 */ /* 0x000fe20006800000 */
[----:B------:R-:W-:Y:S03]  /*13510*/  SHFL.BFLY PT, R23, R8, 0x2, 0x1f ;  /* 0x0c401f0008177f89 */ /* 0x000fe600000e0000 */
[----:B------:R-:W-:Y:S05]  /*13520*/  FMNMX3.FTZ R6, R3, R89, R88, !PT ;  /* 0x0000005903067276 */ /* 0x000fea0007810058 */
[----:B------:R-:W1:Y:S02]  /*13530*/  SHFL.BFLY PT, R3, R6, 0x2, 0x1f ;  /* 0x0c401f0006037f89 */ /* 0x000e6400000e0000 */
[----:B-1----:R-:W-:Y:S02]  /*13540*/  FMNMX.FTZ R4, R6, R3, !PT ;  /* 0x0000000306047209 */ /* 0x002fe40007810000 */
[----:B------:R-:W-:Y:S04]  /*13550*/  FMNMX.FTZ R21, R8, R23, !PT ;  /* 0x0000001708157209 */ /* 0x000fe80007810000 */
[----:B------:R-:W1:Y:S08]  /*13560*/  SHFL.BFLY PT, R3, R4, 0x1, 0x1f ;  /* 0x0c201f0004037f89 */ /* 0x000e7000000e0000 */
[----:B------:R-:W3:Y:S01]  /*13570*/  SHFL.BFLY PT, R86, R21, 0x1, 0x1f ;  /* 0x0c201f0015567f89 */ /* 0x000ee200000e0000 */
[----:B-1----:R-:W-:Y:S01]  /*13580*/  FMNMX.FTZ R3, R4, R3, !PT ;  /* 0x0000000304037209 */ /* 0x002fe20007810000 */
[----:B------:R-:W-:Y:S01]  /*13590*/  VIADD R4, R100, 0x6000 ;  /* 0x0000600064047836 */ /* 0x000fe20000000000 */
[----:B---3--:R-:W-:Y:S03]  /*135a0*/  FMNMX.FTZ R86, R21, R86, !PT ;  /* 0x0000005615567209 */ /* 0x008fe60007810000 */
[----:B--2---:R-:W-:Y:S01]  /*135b0*/  FMUL.FTZ R90, R87, R3 ;  /* 0x00000003575a7220 */ /* 0x004fe20000410000 */
[----:B------:R-:W-:Y:S01]  /*135c0*/  FSETP.NEU.FTZ.AND P0, PT, R3, -INF , PT ;  /* 0xff8000000300780b */ /* 0x000fe20003f1d000 */
[----:B------:R-:W-:Y:S01]  /*135d0*/  @P2 VIADD R101, R4, 0xffffffe0 ;  /* 0xffffffe004652836 */ /* 0x000fe20000000000 */
[----:B------:R-:W-:Y:S01]  /*135e0*/  FSETP.NEU.FTZ.AND P1, PT, R86, -INF , PT ;  /* 0xff8000005600780b */ /* 0x000fe20003f3d000 */
[----:B------:R-:W-:Y:S01]  /*135f0*/  FMUL.FTZ R108, R87, R86 ;  /* 0x00000056576c7220 */ /* 0x000fe20000410000 */
[----:B------:R-:W-:Y:S02]  /*13600*/  FSEL R90, R90, RZ, P0 ;  /* 0x000000ff5a5a7208 */ /* 0x000fe40000000000 */
[----:B------:R-:W-:Y:S02]  /*13610*/  LDSM.16.MT88.4 R20, [R101] ;  /* 0x000000006514783b */ /* 0x000fe40000004200 */
[----:B------:R-:W-:Y:S01]  /*13620*/  FSEL R108, R108, RZ, P1 ;  /* 0x000000ff6c6c7208 */ /* 0x000fe20000800000 */
[-CC-:B------:R-:W-:Y:S01]  /*13630*/  FFMA.FTZ R109, R15, R87.reuse, -R90.reuse ;  /* 0x000000570f6d7223 */ /* 0x180fe2000001085a */
[-CC-:B------:R-:W-:Y:S01]  /*13640*/  FFMA.FTZ R107, R13, R87.reuse, -R90.reuse ;  /* 0x000000570d6b7223 */ /* 0x180fe2000001085a */
[-CC-:B------:R-:W-:Y:S01]  /*13650*/  FFMA.FTZ R104, R11, R87.reuse, -R90.reuse ;  /* 0x000000570b687223 */ /* 0x180fe2000001085a */
[-C--:B------:R-:W-:Y:S01]  /*13660*/  FFMA.FTZ R111, R9, R87.reuse, -R90 ;  /* 0x00000057096f7223 */ /* 0x080fe2000001085a */
[-CC-:B------:R-:W-:Y:S01]  /*13670*/  FFMA.FTZ R103, R7, R87.reuse, -R108.reuse ;  /* 0x0000005707677223 */ /* 0x180fe2000001086c */
[----:B------:R-:W1:Y:S01]  /*13680*/  LDSM.16.MT88.4 R12, [R100+0x6000] ;  /* 0x00600000640c783b */ /* 0x000e620000004200 */
[-CC-:B------:R-:W-:Y:S01]  /*13690*/  FFMA.FTZ R102, R5, R87.reuse, -R108.reuse ;  /* 0x0000005705667223 */ /* 0x180fe2000001086c */
[----:B------:R-:W-:Y:S01]  /*136a0*/  FSEL R7, R86, RZ, P1 ;  /* 0x000000ff56077208 */ /* 0x000fe20000800000 */
[-CC-:B------:R-:W-:Y:S01]  /*136b0*/  FFMA.FTZ R105, R19, R87.reuse, -R108.reuse ;  /* 0x0000005713697223 */ /* 0x180fe2000001086c */
[----:B------:R-:W-:Y:S01]  /*136c0*/  FSEL R5, R3, RZ, P0 ;  /* 0x000000ff03057208 */ /* 0x000fe20000000000 */
[-C--:B------:R-:W-:Y:S01]  /*136d0*/  FFMA.FTZ R106, R17, R87.reuse, -R108 ;  /* 0x00000057116a7223 */ /* 0x080fe2000001086c */
[----:B------:R-:W-:Y:S01]  /*136e0*/  MUFU.EX2 R109, R109 ;  /* 0x0000006d006d7308 */ /* 0x000fe20000000800 */
[----:B------:R-:W-:Y:S01]  /*136f0*/  FADD.FTZ R0, -R7, R0 ;  /* 0x0000000007007221 */ /* 0x000fe20000010100 */
[-C--:B------:R-:W-:Y:S01]  /*13700*/  FFMA.FTZ R130, R99, R87.reuse, -R108 ;  /* 0x0000005763827223 */ /* 0x080fe2000001086c */
[----:B------:R-:W-:Y:S07]  /*13710*/  FADD.FTZ R2, -R5, R2 ;  /* 0x0000000205027221 */ /* 0x000fee0000010100 */
[----:B------:R-:W-:Y:S01]  /*13720*/  MUFU.EX2 R105, R105 ;  /* 0x0000006900697308 */ /* 0x000fe20000000800 */
[C---:B------:R-:W-:Y:S01]  /*13730*/  FMUL.FTZ R7, R87.reuse, R0 ;  /* 0x0000000057077220 */ /* 0x040fe20000410000 */
[-CC-:B------:R-:W-:Y:S01]  /*13740*/  FFMA.FTZ R162, R98, R87.reuse, -R108.reuse ;  /* 0x0000005762a27223 */ /* 0x180fe2000001086c */
[----:B------:R-:W-:Y:S07]  /*13750*/  FMUL.FTZ R0, R87, R2 ;  /* 0x0000000257007220 */ /* 0x000fee0000410000 */
[----:B------:R-:W2:Y:S01]  /*13760*/  MUFU.EX2 R106, R106 ;  /* 0x0000006a006a7308 */ /* 0x000ea20000000800 */
[-CC-:B------:R-:W-:Y:S01]  /*13770*/  FFMA.FTZ R116, R116, R87.reuse, -R108.reuse ;  /* 0x0000005774747223 */ /* 0x180fe2000001086c */
[-CC-:B------:R-:W-:Y:S01]  /*13780*/  FFMA.FTZ R126, R126, R87.reuse, -R108.reuse ;  /* 0x000000577e7e7223 */ /* 0x180fe2000001086c */
[-CC-:B------:R-:W-:Y:S07]  /*13790*/  FFMA.FTZ R131, R124, R87.reuse, -R108.reuse ;  /* 0x000000577c837223 */ /* 0x180fee000001086c */
[----:B------:R-:W3:Y:S01]  /*137a0*/  MUFU.EX2 R107, R107 ;  /* 0x0000006b006b7308 */ /* 0x000ee20000000800 */
[-CC-:B------:R-:W-:Y:S01]  /*137b0*/  FFMA.FTZ R127, R127, R87.reuse, -R108.reuse ;  /* 0x000000577f7f7223 */ /* 0x180fe2000001086c */
[-C--:B------:R-:W-:Y:S01]  /*137c0*/  FFMA.FTZ R113, R113, R87.reuse, -R108 ;  /* 0x0000005771717223 */ /* 0x080fe2000001086c */
[-CC-:B------:R-:W-:Y:S07]  /*137d0*/  FFMA.FTZ R132, R91, R87.reuse, -R90.reuse ;  /* 0x000000575b847223 */ /* 0x180fee000001085a */
[----:B------:R-:W-:Y:S01]  /*137e0*/  MUFU.EX2 R103, R103 ;  /* 0x0000006700677308 */ /* 0x000fe20000000800 */
[----:B------:R-:W-:Y:S01]  /*137f0*/  FFMA.FTZ R121, R121, R87, -R90 ;  /* 0x0000005779797223 */ /* 0x000fe2000001085a */
[----:B------:R-:W-:Y:S08]  /*13800*/  ISETP.GT.AND P0, PT, R160, R137, PT ;  /* 0x00000089a000720c */ /* 0x000ff00003f04270 */
[----:B------:R-:W4:Y:S01]  /*13810*/  MUFU.EX2 R102, R102 ;  /* 0x0000006600667308 */ /* 0x000f220000000800 */
[----:B--2---:R-:W-:Y:S09]  /*13820*/  F2FP.BF16.F32.PACK_AB R92, R106, R105 ;  /* 0x000000696a5c723e */ /* 0x004ff200000010ff */
[----:B------:R-:W-:Y:S01]  /*13830*/  MUFU.EX2 R104, R104 ;  /* 0x0000006800687308 */ /* 0x000fe20000000800 */
[----:B---3--:R-:W-:Y:S09]  /*13840*/  F2FP.BF16.F32.PACK_AB R93, R107, R109 ;  /* 0x0000006d6b5d723e */ /* 0x008ff200000010ff */
[----:B------:R-:W2:Y:S10]  /*13850*/  MUFU.EX2 R111, R111 ;  /* 0x0000006f006f7308 */ /* 0x000eb40000000800 */
[----:B------:R-:W3:Y:S01]  /*13860*/  MUFU.EX2 R2, R7 ;  /* 0x0000000700027308 */ /* 0x000ee20000000800 */
[----:B----4-:R-:W-:Y:S09]  /*13870*/  F2FP.BF16.F32.PACK_AB R94, R102, R103 ;  /* 0x00000067665e723e */ /* 0x010ff200000010ff */
[----:B------:R-:W4:Y:S10]  /*13880*/  MUFU.EX2 R0, R0 ;  /* 0x0000000000007308 */ /* 0x000f340000000800 */
[----:B------:R-:W-:Y:S01]  /*13890*/  MUFU.EX2 R121, R121 ;  /* 0x0000007900797308 */ /* 0x000fe20000000800 */
[----:B--2---:R-:W-:Y:S09]  /*138a0*/  F2FP.BF16.F32.PACK_AB R95, R111, R104 ;  /* 0x000000686f5f723e */ /* 0x004ff200000010ff */
[----:B------:R-:W-:Y:S01]  /*138b0*/  MUFU.EX2 R124, R126 ;  /* 0x0000007e007c7308 */ /* 0x000fe20000000800 */
[C---:B---3--:R-:W-:Y:S01]  /*138c0*/  FMUL.FTZ R4, R2.reuse, R80 ;  /* 0x0000005002047220 */ /* 0x048fe20000410000 */
[C---:B------:R-:W-:Y:S01]  /*138d0*/  FMUL.FTZ R5, R2.reuse, R81 ;  /* 0x0000005102057220 */ /* 0x040fe20000410000 */
[C---:B------:R-:W-:Y:S01]  /*138e0*/  FMUL.FTZ R9, R2.reuse, R77 ;  /* 0x0000004d02097220 */ /* 0x040fe20000410000 */
[----:B------:R-:W-:Y:S01]  /*138f0*/  FMUL.FTZ R8, R2, R76 ;  /* 0x0000004c02087220 */ /* 0x000fe20000410000 */
[C---:B----4-:R-:W-:Y:S01]  /*13900*/  FMUL.FTZ R6, R0.reuse, R82 ;  /* 0x0000005200067220 */ /* 0x050fe20000410000 */
        /* <DEDUP_REMOVED lines=31> */
[----:B------:R-:W-:Y:S01]  /*13b00*/  FFMA.FTZ R76, R114, R87, -R108 ;  /* 0x00000057724c7223 */ /* 0x000fe2000001086c */
        /* <DEDUP_REMOVED lines=22> */
[C---:B------:R-:W-:Y:S01]  /*13c70*/  FMUL.FTZ R44, R2.reuse, R44 ;  /* 0x0000002c022c7220 */ /* 0x040fe20000410000 */
[----:B------:R-:W5:Y:S01]  /*13c80*/  LDSM.16.MT88.4 R56, [R100+0x6400] ;  /* 0x006400006438783b */ /* 0x000f620000004200 */
[--C-:B---3--:R-:W-:Y:S01]  /*13c90*/  FFMA.FTZ R116, R119, R87, -R90.reuse ;  /* 0x0000005777747223 */ /* 0x108fe2000001085a */
[----:B------:R-:W-:Y:S04]  /*13ca0*/  FMUL.FTZ R45, R2, R45 ;  /* 0x0000002d022d7220 */ /* 0x000fe80000410000 */
[----:B------:R3:W-:Y:S01]  /*13cb0*/  MUFU.EX2 R119, R76 ;  /* 0x0000004c00777308 */ /* 0x0007e20000000800 */
[----:B------:R-:W-:Y:S01]  /*13cc0*/  FMUL.FTZ R46, R0, R46 ;  /* 0x0000002e002e7220 */ /* 0x000fe20000410000 */
[C---:B-1----:R-:W-:Y:S08]  /*13cd0*/  HMMA.16816.F32.BF16 R28, R92.reuse, R72, R28 ;  /* 0x000000485c1c723c */ /* 0x042ff0000004181c */
[----:B------:R-:W-:Y:S01]  /*13ce0*/  MUFU.EX2 R116, R116 ;  /* 0x0000007400747308 */ /* 0x000fe20000000800 */
[-C--:B------:R-:W-:Y:S01]  /*13cf0*/  FFMA.FTZ R73, R117, R87.reuse, -R90 ;  /* 0x0000005775497223 */ /* 0x080fe2000001085a */
[----:B------:R-:W-:Y:S01]  /*13d00*/  FFMA.FTZ R72, R112, R87, -R108 ;  /* 0x0000005770487223 */ /* 0x000fe2000001086c */
[----:B------:R-:W-:Y:S07]  /*13d10*/  FMUL.FTZ R47, R0, R47 ;  /* 0x0000002f002f7220 */ /* 0x000fee0000410000 */
[----:B------:R1:W-:Y:S01]  /*13d20*/  MUFU.EX2 R117, R69 ;  /* 0x0000004500757308 */ /* 0x0003e20000000800 */
[C---:B------:R-:W-:Y:S01]  /*13d30*/  FMUL.FTZ R48, R2.reuse, R48 ;  /* 0x0000003002307220 */ /* 0x040fe20000410000 */
[C---:B------:R-:W-:Y:S08]  /*13d40*/  HMMA.16816.F32.BF16 R32, R92.reuse, R74, R32 ;  /* 0x0000004a5c20723c */ /* 0x040ff00000041820 */
[----:B------:R-:W5:Y:S01]  /*13d50*/  MUFU.EX2 R112, R73 ;  /* 0x0000004900707308 */ /* 0x000f620000000800 */
[----:B------:R-:W-:Y:S01]  /*13d60*/  FMUL.FTZ R49, R2, R49 ;  /* 0x0000003102317220 */ /* 0x000fe20000410000 */
[----:B---3--:R-:W-:Y:S01]  /*13d70*/  LDSM.16.MT88.4 R76, [R101+0x1800] ;  /* 0x00180000654c783b */ /* 0x008fe20000004200 */
[C---:B------:R-:W-:Y:S07]  /*13d80*/  FMUL.FTZ R50, R0.reuse, R50 ;  /* 0x0000003200327220 */ /* 0x040fee0000410000 */
[----:B------:R3:W5:Y:S01]  /*13d90*/  MUFU.EX2 R114, R72 ;  /* 0x0000004800727308 */ /* 0x0007620000000800 */
[----:B------:R-:W-:Y:S01]  /*13da0*/  FMUL.FTZ R51, R0, R51 ;  /* 0x0000003300337220 */ /* 0x000fe20000410000 */
[-C--:B------:R-:W-:Y:S01]  /*13db0*/  FFMA.FTZ R81, R122, R87.reuse, -R90 ;  /* 0x000000577a517223 */ /* 0x080fe2000001085a */
[-CC-:B------:R-:W-:Y:S01]  /*13dc0*/  FFMA.FTZ R122, R120, R87.reuse, -R108.reuse ;  /* 0x00000057787a7223 */ /* 0x180fe2000001086c */
[-C--:B------:R-:W-:Y:S01]  /*13dd0*/  FFMA.FTZ R108, R96, R87.reuse, -R108 ;  /* 0x00000057606c7223 */ /* 0x080fe2000001086c */
[-CC-:B------:R-:W-:Y:S01]  /*13de0*/  FFMA.FTZ R80, R118, R87.reuse, -R90.reuse ;  /* 0x0000005776507223 */ /* 0x180fe2000001085a */
[C---:B--2---:R-:W-:Y:S01]  /*13df0*/  HMMA.16816.F32.BF16 R36, R92.reuse, R64, R36 ;  /* 0x000000405c24723c */ /* 0x044fe20000041824 */
[----:B-1----:R-:W-:Y:S03]  /*13e00*/  LDSM.16.MT88.4 R68, [R101+0x1400] ;  /* 0x001400006544783b */ /* 0x002fe60000004200 */
[----:B------:R-:W-:Y:S01]  /*13e10*/  MUFU.EX2 R118, R81 ;  /* 0x0000005100767308 */ /* 0x000fe20000000800 */
[----:B------:R-:W-:Y:S01]  /*13e20*/  FFMA.FTZ R126, R123, R87, -R90 ;  /* 0x000000577b7e7223 */ /* 0x000fe2000001085a */
[----:B------:R-:W-:Y:S01]  /*13e30*/  FFMA.FTZ R105, R2, R165, R105 ;  /* 0x000000a502697223 */ /* 0x000fe20000010069 */
[----:B------:R-:W-:Y:S07]  /*13e40*/  IMAD.MOV.U32 R2, RZ, RZ, R3 ;  /* 0x000000ffff027224 */ /* 0x000fee00078e0003 */
[----:B------:R-:W1:Y:S01]  /*13e50*/  MUFU.EX2 R120, R80 ;  /* 0x0000005000787308 */ /* 0x000e620000000800 */
[----:B------:R-:W-:Y:S01]  /*13e60*/  FFMA.FTZ R109, R0, R163, R109 ;  /* 0x000000a3006d7223 */ /* 0x000fe2000001006d */
[C---:B------:R-:W-:Y:S01]  /*13e70*/  HMMA.16816.F32.BF16 R40, R92.reuse, R66, R40 ;  /* 0x000000425c28723c */ /* 0x040fe20000041828 */
[----:B------:R-:W2:Y:S07]  /*13e80*/  LDSM.16.MT88.4 R64, [R100+0x7400] ;  /* 0x007400006440783b */ /* 0x000eae0000004200 */
[----:B------:R-:W-:Y:S01]  /*13e90*/  MUFU.EX2 R122, R122 ;  /* 0x0000007a007a7308 */ /* 0x000fe20000000800 */
[----:B------:R-:W-:Y:S01]  /*13ea0*/  FADD.FTZ R106, R106, R105 ;  /* 0x000000696a6a7221 */ /* 0x000fe20000010000 */
[----:B------:R-:W-:Y:S08]  /*13eb0*/  FADD.FTZ R109, R107, R109 ;  /* 0x0000006d6b6d7221 */ /* 0x000ff00000010000 */
[----:B------:R-:W-:Y:S01]  /*13ec0*/  MUFU.EX2 R126, R126 ;  /* 0x0000007e007e7308 */ /* 0x000fe20000000800 */
[C---:B------:R-:W-:Y:S01]  /*13ed0*/  HMMA.16816.F32.BF16 R44, R92.reuse, R52, R44 ;  /* 0x000000345c2c723c */ /* 0x040fe2000004182c */
[----:B---3--:R-:W3:Y:S08]  /*13ee0*/  LDSM.16.MT88.4 R72, [R100+0x8400] ;  /* 0x008400006448783b */ /* 0x008ef00000004200 */
[----:B------:R-:W-:Y:S01]  /*13ef0*/  MUFU.EX2 R162, R162 ;  /* 0x000000a200a27308 */ /* 0x000fe20000000800 */
[----:B----4-:R-:W-:Y:S01]  /*13f00*/  F2FP.BF16.F32.PACK_AB R52, R115, R110 ;  /* 0x0000006e7334723e */ /* 0x010fe200000010ff */
[----:B------:R-:W-:Y:S01]  /*13f10*/  FADD.FTZ R0, R104, R109 ;  /* 0x0000006d68007221 */ /* 0x000fe20000010000 */
[----:B-----5:R-:W-:Y:S07]  /*13f20*/  F2FP.BF16.F32.PACK_AB R53, R112, R117 ;  /* 0x000000757035723e */ /* 0x020fee00000010ff */
[----:B------:R-:W-:Y:S01]  /*13f30*/  MUFU.EX2 R108, R108 ;  /* 0x0000006c006c7308 */ /* 0x000fe20000000800 */
[----:B------:R-:W-:Y:S01]  /*13f40*/  HMMA.16816.F32.BF16 R48, R92, R54, R48 ;  /* 0x000000365c30723c */ /* 0x000fe20000041830 */
[----:B------:R-:W-:Y:S02]  /*13f50*/  LDSM.16.MT88.4 R92, [R100+0x7c00] ;  /* 0x007c0000645c783b */ /* 0x000fe40000004200 */
[----:B------:R-:W-:Y:S01]  /*13f60*/  F2FP.BF16.F32.PACK_AB R54, R119, R114 ;  /* 0x000000727736723e */ /* 0x000fe200000010ff */
[----:B------:R-:W-:Y:S01]  /*13f70*/  FADD.FTZ R0, R111, R0 ;  /* 0x000000006f007221 */ /* 0x000fe20000010000 */
[----:B------:R-:W-:Y:S07]  /*13f80*/  F2FP.BF16.F32.PACK_AB R55, R121, R116 ;  /* 0x000000747937723e */ /* 0x000fee00000010ff */
        /* <DEDUP_REMOVED lines=12> */
[C---:B---3--:R-:W-:Y:S03]  /*14050*/  HMMA.16816.F32.BF16 R36, R52.reuse, R72, R36 ;  /* 0x000000483424723c */ /* 0x048fe60000041824 */
[-CC-:B------:R-:W-:Y:S02]  /*14060*/  FFMA.FTZ R72, R125, R87.reuse, -R90.reuse ;  /* 0x000000577d487223 */ /* 0x180fe4000001085a */
[----:B------:R3:W5:Y:S03]  /*14070*/  MUFU.EX2 R125, R127 ;  /* 0x0000007f007d7308 */ /* 0x0007660000000800 */
[C---:B------:R-:W-:Y:S07]  /*14080*/  HMMA.16816.F32.BF16 R40, R52.reuse, R74, R40 ;  /* 0x0000004a3428723c */ /* 0x040fee0000041828 */
[----:B------:R-:W5:Y:S01]  /*14090*/  MUFU.EX2 R123, R72 ;  /* 0x00000048007b7308 */ /* 0x000f620000000800 */
[C---:B----4-:R-:W-:Y:S03]  /*140a0*/  HMMA.16816.F32.BF16 R44, R52.reuse, R56, R44 ;  /* 0x00000038342c723c */ /* 0x050fe6000004182c */
[--C-:B---3--:R-:W-:Y:S02]  /*140b0*/  FFMA.FTZ R127, R97, R87, -R90.reuse ;  /* 0x00000057617f7223 */ /* 0x108fe4000001085a */
[----:B------:R-:W-:Y:S03]  /*140c0*/  LDSM.16.MT88.4 R96, [R101+0x1c00] ;  /* 0x001c00006560783b */ /* 0x000fe60000004200 */
[----:B------:R-:W-:Y:S01]  /*140d0*/  HMMA.16816.F32.BF16 R48, R52, R58, R48 ;  /* 0x0000003a3430723c */ /* 0x000fe20000041830 */
[----:B------:R-:W3:Y:S02]  /*140e0*/  MUFU.EX2 R127, R127 ;  /* 0x0000007f007f7308 */ /* 0x000ee40000000800 */
[----:B------:R-:W-:Y:S02]  /*140f0*/  F2FP.BF16.F32.PACK_AB R52, R131, R124 ;  /* 0x0000007c8334723e */ /* 0x000fe400000010ff */
[----:B-1----:R-:W-:Y:S01]  /*14100*/  F2FP.BF16.F32.PACK_AB R53, R120, R118 ;  /* 0x000000767835723e */ /* 0x002fe200000010ff */
[----:B------:R-:W1:Y:S01]  /*14110*/  LDSM.16.MT88.4 R56, [R100+0x8800] ;  /* 0x008800006438783b */ /* 0x000e620000004200 */
[----:B-----5:R-:W-:Y:S02]  /*14120*/  F2FP.BF16.F32.PACK_AB R54, R125, R122 ;  /* 0x0000007a7d36723e */ /* 0x020fe400000010ff */
[----:B------:R-:W-:Y:S07]  /*14130*/  F2FP.BF16.F32.PACK_AB R55, R126, R123 ;  /* 0x0000007b7e37723e */ /* 0x000fee00000010ff */
[C---:B------:R-:W-:Y:S08]  /*14140*/  HMMA.16816.F32.BF16 R4, R52.reuse, R60, R4 ;  /* 0x0000003c3404723c */ /* 0x040ff00000041804 */
[C---:B------:R-:W-:Y:S01]  /*14150*/  HMMA.16816.F32.BF16 R8, R52.reuse, R62, R8 ;  /* 0x0000003e3408723c */ /* 0x040fe20000041808 */
[----:B------:R-:W4:Y:S07]  /*14160*/  LDSM.16.MT88.4 R60, [R101+0x2800] ;  /* 0x00280000653c783b */ /* 0x000f2e0000004200 */
[C---:B--2---:R-:W-:Y:S08]  /*14170*/  HMMA.16816.F32.BF16 R12, R52.reuse, R64, R12 ;  /* 0x00000040340c723c */ /* 0x044ff0000004180c */
        /* <DEDUP_REMOVED lines=10> */
[----:B------:R-:W-:Y:S02]  /*14220*/  F2FP.BF16.F32.PACK_AB R88, R130, R113 ;  /* 0x000000718258723e */ /* 0x000fe400000010ff */
[----:B---3--:R-:W-:Y:S01]  /*14230*/  F2FP.BF16.F32.PACK_AB R89, R132, R127 ;  /* 0x0000007f8459723e */ /* 0x008fe200000010ff */
[C---:B------:R-:W-:Y:S01]  /*14240*/  HMMA.16816.F32.BF16 R40, R52.reuse, R58, R40 ;  /* 0x0000003a3428723c */ /* 0x040fe20000041828 */
[----:B------:R-:W-:Y:S10]  /*14250*/  MUFU.EX2 R87, R56 ;  /* 0x0000003800577308 */ /* 0x000ff40000000800 */
[----:B------:R1:W3:Y:S01]  /*14260*/  MUFU.EX2 R164, R90 ;  /* 0x0000005a00a47308 */ /* 0x0002e20000000800 */
[C---:B----4-:R-:W-:Y:S08]  /*14270*/  HMMA.16816.F32.BF16 R44, R52.reuse, R60, R44 ;  /* 0x0000003c342c723c */ /* 0x050ff0000004182c */
[----:B------:R-:W-:Y:S03]  /*14280*/  HMMA.16816.F32.BF16 R48, R52, R62, R48 ;  /* 0x0000003e3430723c */ /* 0x000fe60000041830 */
[----:B-1----:R-:W-:Y:S02]  /*14290*/  F2FP.BF16.F32.PACK_AB R90, R108, R162 ;  /* 0x000000a26c5a723e */ /* 0x002fe400000010ff */
[----:B---3--:R-:W-:Y:S07]  /*142a0*/  F2FP.BF16.F32.PACK_AB R91, R164, R87 ;  /* 0x00000057a45b723e */ /* 0x008fee00000010ff */
        /* <DEDUP_REMOVED lines=43> */
.L_x_10631:
        /* <DEDUP_REMOVED lines=11> */
.L_x_10650:
        /* <DEDUP_REMOVED lines=151> */
.L_x_10641:
[----:B------:R-:W-:Y:S05]  /*14f80*/  BSYNC.RECONVERGENT B0 ;  /* 0x0000000000007941 */ /* 0x000fea0003800200 */
.L_x_10640:
        /* <DEDUP_REMOVED lines=28> */
.L_x_10643:
[----:B------:R-:W-:Y:S05]  /*15150*/  BSYNC.RECONVERGENT B0 ;  /* 0x0000000000007941 */ /* 0x000fea0003800200 */
.L_x_10642:
        /* <DEDUP_REMOVED lines=35> */
.L_x_10645:
[----:B------:R-:W-:Y:S05]  /*15390*/  BSYNC.RECONVERGENT B0 ;  /* 0x0000000000007941 */ /* 0x000fea0003800200 */
.L_x_10644:
[----:B------:R-:W-:-:S04]  /*153a0*/  MOV R143, 0x0 ;  /* 0x00000000008f7802 */ /* 0x000fc80000000f00 */
[----:B-12345:R-:W-:Y:S05]  /*153b0*/  @P1 RET.REL.NODEC R142 `(_ZN5flash24flash_fwd_splitkv_kernelI23Flash_fwd_kernel_traitsILi96ELi64ELi64ELi4ELb0ELb0EN7cutlass10bfloat16_tE19Flash_kernel_traitsILi96ELi64ELi64ELi4ES3_EELb0ELb1ELb1ELb0ELb0ELb0ELb0ELb1EEEvNS_16Flash_fwd_paramsE) ;  /* 0xfffffeac8e101950 */ /* 0x03efea0003c3ffff */
        /* <DEDUP_REMOVED lines=14> */
[----:B-1----:R-:W-:Y:S05]  /*154a0*/  @P0 RET.REL.NODEC R142 `(_ZN5flash24flash_fwd_splitkv_kernelI23Flash_fwd_kernel_traitsILi96ELi64ELi64ELi4ELb0ELb0EN7cutlass10bfloat16_tE19Flash_kernel_traitsILi96ELi64ELi64ELi4ES3_EELb0ELb1ELb1ELb0ELb0ELb0ELb0ELb1EEEvNS_16Flash_fwd_paramsE) ;  /* 0xfffffea88ed40950 */ /* 0x002fea0003c3ffff */
[----:B------:R-:W-:Y:S01]  /*154b0*/  MOV R143, 0x0 ;  /* 0x00000000008f7802 */ /* 0x000fe20000000f00 */
[----:B------:R1:W-:Y:S03]  /*154c0*/  ST.E.128 desc[UR4][R2.64+0x80], R12 ;  /* 0x0000800c02007985 */ /* 0x0003e6000c101d04 */
[----:B-1----:R-:W-:Y:S05]  /*154d0*/  RET.REL.NODEC R142 `(_ZN5flash24flash_fwd_splitkv_kernelI23Flash_fwd_kernel_traitsILi96ELi64ELi64ELi4ELb0ELb0EN7cutlass10bfloat16_tE19Flash_kernel_traitsILi96ELi64ELi64ELi4ES3_EELb0ELb1ELb1ELb0ELb0ELb0ELb0ELb1EEEvNS_16Flash_fwd_paramsE) ;  /* 0xfffffea88ec87950 */ /* 0x002fea0003c3ffff */
.L_x_10639:
[----:B------:R-:W-:Y:S01]  /*154e0*/  MOV R5, 0x2 ;  /* 0x0000000200057802 */ /* 0x000fe20000000f00 */
[----:B------:R-:W-:Y:S01]  /*154f0*/  IMAD.MOV.U32 R0, RZ, RZ, 0x1f ;  /* 0x0000001fff007424 */ /* 0x000fe200078e00ff */
[----:B------:R-:W-:-:S07]  /*15500*/  MOV R2, 0xffffffff ;  /* 0xffffffff00027802 */ /* 0x000fce0000000f00 */
[----:B-1---5:R-:W-:Y:S05]  /*15510*/  WARPSYNC.COLLECTIVE R2, `(.L_x_10646) ;  /* 0x0000000002087348 */ /* 0x022fea0003c00000 */
[----:B------:R2:W3:Y:S02]  /*15520*/  SHFL.BFLY P0, R9, R165, R5, R0 ;  /* 0x0c000005a5097389 */ /* 0x0004e40000000000 */
[----:B-123-5:R-:W-:Y:S05]  /*15530*/  ENDCOLLECTIVE ;  /* 0x000000000000791b */ /* 0x02efea0003800000 */
.L_x_10646:
[----:B------:R-:W-:Y:S02]  /*15540*/  IMAD.MOV.U32 R6, RZ, RZ, R9 ;  /* 0x000000ffff067224 */ /* 0x000fe400078e0009 */
[----:B------:R-:W-:Y:S02]  /*15550*/  IMAD.MOV.U32 R5, RZ, RZ, 0x1 ;  /* 0x00000001ff057424 */ /* 0x000fe400078e00ff */
[----:B------:R-:W-:-:S05]  /*15560*/  FADD.FTZ R7, R6, R165 ;  /* 0x000000a506077221 */ /* 0x000fca0000010000 */
[----:B------:R-:W-:-:S07]  /*15570*/  MOV R165, R7 ;  /* 0x0000000700a57202 */ /* 0x000fce0000000f00 */
[----:B------:R-:W-:Y:S05]  /*15580*/  WARPSYNC.COLLECTIVE R2, `(.L_x_10647) ;  /* 0x0000000002087348 */ /* 0x000fea0003c00000 */
[----:B------:R1:W2:Y:S02]  /*15590*/  SHFL.BFLY P0, R9, R165, R5, R0 ;  /* 0x0c000005a5097389 */ /* 0x0002a40000000000 */
[----:B-12---:R-:W-:Y:S05]  /*155a0*/  ENDCOLLECTIVE ;  /* 0x000000000000791b */ /* 0x006fea0003800000 */
.L_x_10647:
[----:B------:R-:W-:Y:S01]  /*155b0*/  MOV R165, R163 ;  /* 0x000000a300a57202 */ /* 0x000fe20000000f00 */
[----:B------:R-:W-:Y:S01]  /*155c0*/  IMAD.MOV.U32 R5, RZ, RZ, 0x2 ;  /* 0x00000002ff057424 */ /* 0x000fe200078e00ff */
[----:B------:R-:W-:-:S07]  /*155d0*/  MOV R6, R9 ;  /* 0x0000000900067202 */ /* 0x000fce0000000f00 */
[----:B------:R-:W-:Y:S05]  /*155e0*/  WARPSYNC.COLLECTIVE R2, `(.L_x_10648) ;  /* 0x0000000002087348 */ /* 0x000fea0003c00000 */
[----:B------:R1:W2:Y:S02]  /*155f0*/  SHFL.BFLY P0, R9, R165, R5, R0 ;  /* 0x0c000005a5097389 */ /* 0x0002a40000000000 */
[----:B-12---:R-:W-:Y:S05]  /*15600*/  ENDCOLLECTIVE ;  /* 0x000000000000791b */ /* 0x006fea0003800000 */
.L_x_10648:
[----:B------:R-:W-:Y:S01]  /*15610*/  FADD.FTZ R6, R7, R6 ;  /* 0x0000000607067221 */ /* 0x000fe20000010000 */
[----:B------:R-:W-:Y:S01]  /*15620*/  FADD.FTZ R8, R9, R163 ;  /* 0x000000a309087221 */ /* 0x000fe20000010000 */
[----:B------:R-:W-:-:S04]  /*15630*/  MOV R5, 0x1 ;  /* 0x0000000100057802 */ /* 0x000fc80000000f00 */
[----:B------:R-:W-:-:S07]  /*15640*/  MOV R165, R8 ;  /* 0x0000000800a57202 */ /* 0x000fce0000000f00 */
[----:B------:R-:W-:Y:S05]  /*15650*/  WARPSYNC.COLLECTIVE R2, `(.L_x_10649) ;  /* 0x0000000002087348 */ /* 0x000fea0003c00000 */
[----:B------:R1:W2:Y:S02]  /*15660*/  SHFL.BFLY P0, R9, R165, R5, R0 ;  /* 0x0c000005a5097389 */ /* 0x0002a40000000000 */
[----:B-12---:R-:W-:Y:S05]  /*15670*/  ENDCOLLECTIVE ;  /* 0x000000000000791b */ /* 0x006fea0003800000 */
.L_x_10649:
[----:B------:R-:W-:Y:S05]  /*15680*/  BRA `(.L_x_10650) ;  /* 0xffffffec00e07947 */ /* 0x000fea000383ffff */
.L_x_10651:
        /* <DEDUP_REMOVED lines=15> */
.L_x_11700:


//--------------------- .text._ZN5flash24flash_fwd_splitkv_kernelI23Flash_fwd_kernel_traitsILi96ELi64ELi64ELi4ELb0ELb0EN7cutlass10bfloat16_tE19Flash_kernel_traitsILi96ELi64ELi64ELi4ES3_EELb0ELb1ELb1ELb0ELb0ELb1ELb0ELb1EEEvNS_16Flash_fwd_paramsE --------------------------
	.section	.text._ZN5flash24flash_fwd_splitkv_kernelI23Flash_fwd_kernel_traitsILi96ELi64ELi64ELi4ELb0ELb0EN7cutlass10bfloat16_tE19Flash_kernel_traitsILi96ELi64ELi64ELi4ES3_EELb0ELb1ELb1ELb0ELb0ELb1ELb0ELb1EEEvNS_16Flash_fwd_paramsE,"ax",@progbits
	.align	128
        .global         _ZN5flash24flash_fwd_splitkv_kernelI23Flash_fwd_kernel_traitsILi96ELi64ELi64ELi4ELb0ELb0EN7cutlass10bfloat16_tE19Flash_kernel_traitsILi96ELi64ELi64ELi4ES3_EELb0ELb1ELb1ELb0ELb0ELb1ELb0ELb1EEEvNS_16Flash_fwd_paramsE
        .type           _ZN5flash24flash_fwd_splitkv_kernelI23Flash_fwd_kernel_traitsILi96ELi64ELi64ELi4ELb0ELb0EN7cutlass10bfloat16_tE19Flash_kernel_traitsILi96ELi64ELi64ELi4ES3_EELb0ELb1ELb1ELb0ELb0ELb1ELb0ELb1EEEvNS_16Flash_fwd_paramsE,@function
        .size           _ZN5flash24flash_fwd_splitkv_kernelI23Flash_fwd_kernel_traitsILi96ELi64ELi64ELi4ELb0ELb0EN7cutlass10bfloat16_tE19Flash_kernel_traitsILi96ELi64ELi64ELi4ES3_EELb0ELb1ELb1ELb0ELb0ELb1ELb0ELb1EEEvNS_16Flash_fwd_paramsE,(.L_x_11701 - _ZN5flash24flash_fwd_splitkv_kernelI23Flash_fwd_kernel_traitsILi96ELi64ELi64ELi4ELb0ELb0EN7cutlass10bfloat16_tE19Flash_kernel_traitsILi96ELi64ELi64ELi4ES3_EELb0ELb1ELb1ELb0ELb0ELb1ELb0ELb1EEEvNS_16Flash_fwd_paramsE)
        .other          _ZN5flash24flash_fwd_splitkv_kernelI23Flash_fwd_kernel_traitsILi96ELi64ELi64ELi4ELb0ELb0EN7cutlass10bfloat16_tE19Flash_kernel_traitsILi96ELi64ELi64ELi4ES3_EELb0ELb1ELb1ELb0ELb0ELb1ELb0ELb1EEEvNS_16Flash_fwd_paramsE,@"STO_CUDA_ENTRY STV_DEFAULT"
_ZN5flash24flash_fwd_splitkv_kernelI23Flash_fwd_kernel_traitsILi96ELi64ELi64ELi4ELb0ELb0EN7cutlass10bfloat16_tE19Flash_kernel_traitsILi96ELi64ELi64ELi4ES3_EELb0ELb1ELb1ELb0ELb0ELb1ELb0ELb1EEEvNS_16Flash_fwd_paramsE:
.text._ZN5flash24flash_fwd_splitkv_kernelI23Flash_fwd_kernel_traitsILi96ELi64ELi64ELi4ELb0ELb0EN7cutlass10bfloat16_tE19Flash_kernel_traitsILi96ELi64ELi64ELi4ES3_EELb0ELb1ELb1ELb0ELb0ELb1ELb0ELb1EEEvNS_16Flash_fwd_paramsE:
[----:B------:R-:W-:Y:S01]  /*0000*/  LDC R1, c[0x0][0x37c] ;  /* 0x0000df00ff017b82 */ /* 0x000fe20000000800 */
[----:B------:R-:W1:Y:S07]  /*0010*/  S2R R145, SR_CTAID.X ;  /* 0x0000000000917919 */ /* 0x000e6e0000002500 */
[----:B------:R-:W2:Y:S01]  /*0020*/  LDC.64 R84, c[0x0][0x348] ;  /* 0x0000d200ff547b82 */ /* 0x000ea20000000a00 */
[----:B------:R-:W-:Y:S01]  /*0030*/  BSSY.RECONVERGENT B4, `(.L_x_10652) ;  /* 0x0000005000047945 */ /* 0x000fe20003800200 */
[----:B------:R-:W-:Y:S01]  /*0040*/  MOV R142, 0x80 ;  /* 0x00000080008e7802 */ /* 0x000fe20000000f00 */
[----:B------:R-:W3:Y:S01]  /*0050*/  S2R R143, SR_CTAID.Y ;  /* 0x00000000008f7919 */ /* 0x000ee20000002600 */
[----:B------:R-:W4:Y:S05]  /*0060*/  S2R R144, SR_CTAID.Z ;  /* 0x0000000000907919 */ /* 0x000f2a0000002700 */
[----:B-1234-:R-:W-:Y:S05]  /*0070*/  CALL.REL.NOINC `($_ZN5flash24flash_fwd_splitkv_kernelI23Flash_fwd_kernel_traitsILi96ELi64ELi64ELi4ELb0ELb0EN7cutlass10bfloat16_tE19Flash_kernel_traitsILi96ELi64ELi64ELi4ES3_EELb0ELb1ELb1ELb0ELb0ELb1ELb0ELb1EEEvNS_16Flash_fwd_paramsE$_ZN5flash30compute_attn_1rowblock_splitkvI23Flash_fwd_kernel_traitsILi96ELi64ELi64ELi4ELb0ELb0EN7cutlass10bfloat16_tE19Flash_kernel_traitsILi96ELi64ELi64ELi4ES3_EELb0ELb1ELb1ELb0ELb0ELb1ELb0ELb1ENS_16Flash_fwd_paramsEEEvRKT8_iiiii) ;  /* 0x0000000000087944 */ /* 0x01efea0003c00000 */
[----:B------:R-:W-:Y:S05]  /*0080*/  BSYNC.RECONVERGENT B4 ;  /* 0x0000000000047941 */ /* 0x000fea0003800200 */
.L_x_10652:
[----:B------:R-:W-:Y:S05]  /*0090*/  EXIT ;  /* 0x000000000000794d */ /* 0x000fea0003800000 */
        .type           $_ZN5flash24flash_fwd_splitkv_kernelI23Flash_fwd_kernel_traitsILi96ELi64ELi64ELi4ELb0ELb0EN7cutlass10bfloat16_tE19Flash_kernel_traitsILi96ELi64ELi64ELi4ES3_EELb0ELb1ELb1ELb0ELb0ELb1ELb0ELb1EEEvNS_16Flash_fwd_paramsE$_ZN5flash30compute_attn_1rowblock_splitkvI23Flash_fwd_kernel_traitsILi96ELi64ELi64ELi4ELb0ELb0EN7cutlass10bfloat16_tE19Flash_kernel_traitsILi96ELi64ELi64ELi4ES3_EELb0ELb1ELb1ELb0ELb0ELb1ELb0ELb1ENS_16Flash_fwd_paramsEEEvRKT8_iiiii,@function
        .size           $_ZN5flash24flash_fwd_splitkv_kernelI23Flash_fwd_kernel_traitsILi96ELi64ELi64ELi4ELb0ELb0EN7cutlass10bfloat16_tE19Flash_kernel_traitsILi96ELi64ELi64ELi4ES3_EELb0ELb1ELb1ELb0ELb0ELb1ELb0ELb1EEEvNS_16Flash_fwd_paramsE$_ZN5flash30compute_attn_1rowblock_splitkvI23Flash_fwd_kernel_traitsILi96ELi64ELi64ELi4ELb0ELb0EN7cutlass10bfloat16_tE19Flash_kernel_traitsILi96ELi64ELi64ELi4ES3_EELb0ELb1ELb1ELb0ELb0ELb1ELb0ELb1ENS_16Flash_fwd_paramsEEEvRKT8_iiiii,(.L_x_11701 - $_ZN5flash24flash_fwd_splitkv_kernelI23Flash_fwd_kernel_traitsILi96ELi64ELi64ELi4ELb0ELb0EN7cutlass10bfloat16_tE19Flash_kernel_traitsILi96ELi64ELi64ELi4ES3_EELb0ELb1ELb1ELb0ELb0ELb1ELb0ELb1EEEvNS_16Flash_fwd_paramsE$_ZN5flash30compute_attn_1rowblock_splitkvI23Flash_fwd_kernel_traitsILi96ELi64ELi64ELi4ELb0ELb0EN7cutlass10bfloat16_tE19Flash_kernel_traitsILi96ELi64ELi64ELi4ES3_EELb0ELb1ELb1ELb0ELb0ELb1ELb0ELb1ENS_16Flash_fwd_paramsEEEvRKT8_iiiii)
$_ZN5flash24flash_fwd_splitkv_kernelI23Flash_fwd_kernel_traitsILi96ELi64ELi64ELi4ELb0ELb0EN7cutlass10bfloat16_tE19Flash_kernel_traitsILi96ELi64ELi64ELi4ES3_EELb0ELb1ELb1ELb0ELb0ELb1ELb0ELb1EEEvNS_16Flash_fwd_paramsE$_ZN5flash30compute_attn_1rowblock_splitkvI23Flash_fwd_kernel_traitsILi96ELi64ELi64ELi4ELb0ELb0EN7cutlass10bfloat16_tE19Flash_kernel_traitsILi96ELi64ELi64ELi4ES3_EELb0ELb1ELb1ELb0ELb0ELb1ELb0ELb1ENS_16Flash_fwd_paramsEEEvRKT8_iiiii:
        /* <DEDUP_REMOVED lines=38> */
.L_x_10654:
[----:B------:R-:W-:Y:S05]  /*0300*/  BSYNC.RECONVERGENT B0 ;  /* 0x0000000000007941 */ /* 0x000fea0003800200 */
.L_x_10653:
[----:B------:R-:W-:Y:S04]  /*0310*/  BSSY.RECONVERGENT B0, `(.L_x_10655) ;  /* 0x0000007000007945 */ /* 0x000fe80003800200 */
[----:B------:R-:W-:Y:S05]  /*0320*/  @!P3 BRA `(.L_x_10656) ;  /* 0x000000000014b947 */ /* 0x000fea0003800000 */
[----:B------:R-:W3:Y:S02]  /*0330*/  LD.E.U8 R0, desc[UR4][R84.64+0x1b2] ;  /* 0x0001b20454007980 */ /* 0x000ee4000c101100 */
[----:B---3--:R-:W-:-:S13]  /*0340*/  ISETP.NE.AND P1, PT, R0, RZ, PT ;  /* 0x000000ff0000720c */ /* 0x008fda0003f25270 */
[----:B------:R-:W3:Y:S02]  /*0350*/  @P1 LD.E R0, desc[UR4][R6.64+0x4] ;  /* 0x0000040406001980 */ /* 0x000ee4000c101900 */
[----:B---3-5:R-:W-:-:S06]  /*0360*/  @P1 IADD3 R69, PT, PT, R0, -R15, RZ ;  /* 0x8000000f00451210 */ /* 0x028fcc0007ffe0ff */
[----:B------:R3:W5:Y:S02]  /*0370*/  @!P1 LD.E R69, desc[UR4][R6.64] ;  /* 0x0000000406459980 */ /* 0x000764000c101900 */
.L_x_10656:
[----:B------:R-:W-:Y:S05]  /*0380*/  BSYNC.RECONVERGENT B0 ;  /* 0x0000000000007941 */ /* 0x000fea0003800200 */
.L_x_10655:
        /* <DEDUP_REMOVED lines=9> */
.L_x_10658:
[----:B------:R-:W4:Y:S01]  /*0420*/  LD.E.64 R2, desc[UR4][R84.64+0x108] ;  /* 0x0001080454027980 */ /* 0x000f22000c101b00 */
[----:B------:R-:W-:Y:S01]  /*0430*/  BSSY.RECONVERGENT B0, `(.L_x_10660) ;  /* 0x0000006000007945 */ /* 0x000fe20003800200 */
[----:B------:R-:W-:Y:S01]  /*0440*/  IMAD.MOV.U32 R0, RZ, RZ, RZ ;  /* 0x000000ffff007224 */ /* 0x000fe200078e00ff */
[----:B----4-:R-:W-:-:S04]  /*0450*/  ISETP.NE.U32.AND P0, PT, R2, RZ, PT ;  /* 0x000000ff0200720c */ /* 0x010fc80003f05070 */
[----:B------:R-:W-:-:S13]  /*0460*/  ISETP.NE.AND.EX P0, PT, R3, RZ, PT, P0 ;  /* 0x000000ff0300720c */ /* 0x000fda0003f05300 */
[----:B------:R-:W-:Y:S05]  /*0470*/  @!P0 BRA `(.L_x_10661) ;  /* 0x0000000000048947 */ /* 0x000fea0003800000 */
[----:B------:R4:W5:Y:S02]  /*0480*/  LD.E R0, desc[UR4][R84.64+0xbc] ;  /* 0x0000bc0454007980 */ /* 0x000964000c101900 */
.L_x_10661:
[----:B------:R-:W-:Y:S05]  /*0490*/  BSYNC.RECONVERGENT B0 ;  /* 0x0000000000007941 */ /* 0x000fea0003800200 */
.L_x_10660:
[----:B-----5:R-:W-:Y:S02]  /*04a0*/  IADD3 R61, PT, PT, R69, R0, RZ ;  /* 0x00000000453d7210 */ /* 0x020fe40007ffe0ff */
.L_x_10659:
[----:B------:R-:W-:Y:S05]  /*04b0*/  BSYNC.RECONVERGENT B1 ;  /* 0x0000000000017941 */ /* 0x000fea0003800200 */
.L_x_10657:
[----:B------:R-:W-:Y:S01]  /*04c0*/  IMAD.SHL.U32 R95, R145, 0x40, RZ ;  /* 0x00000040915f7824 */ /* 0x000fe200078e00ff */
[----:B------:R-:W-:Y:S01]  /*04d0*/  MOV R2, R142 ;  /* 0x0000008e00027202 */ /* 0x000fe20000000f00 */
[----:B------:R-:W-:-:S03]  /*04e0*/  IMAD.MOV.U32 R3, RZ, RZ, 0x0 ;  /* 0x00000000ff037424 */ /* 0x000fc600078e00ff */
[----:B------:R-:W-:-:S13]  /*04f0*/  ISETP.GT.AND P0, PT, R146, R95, PT ;  /* 0x0000005f9200720c */ /* 0x000fda0003f04270 */
[----:B-1234-:R-:W-:Y:S05]  /*0500*/  @!P0 RET.REL.NODEC R2 `(_ZN5flash24flash_fwd_splitkv_kernelI23Flash_fwd_kernel_traitsILi96ELi64ELi64ELi4ELb0ELb0EN7cutlass10bfloat16_tE19Flash_kernel_traitsILi96ELi64ELi64ELi4ES3_EELb0ELb1ELb1ELb0ELb0ELb1ELb0ELb1EEEvNS_16Flash_fwd_paramsE) ;  /* 0xfffffff802bc8950 */ /* 0x01efea0003c3ffff */
        /* <DEDUP_REMOVED lines=85> */
.L_x_10664:
[----:B------:R-:W-:Y:S05]  /*0a60*/  BSYNC.RECONVERGENT B0 ;  /* 0x0000000000007941 */ /* 0x000fea0003800200 */
.L_x_10663:
        /* <DEDUP_REMOVED lines=18> */
.L_x_10666:
[----:B------:R-:W-:Y:S05]  /*0b90*/  BSYNC.RECONVERGENT B0 ;  /* 0x0000000000007941 */ /* 0x000fea0003800200 */
.L_x_10665:
[----:B------:R-:W-:Y:S01]  /*0ba0*/  MOV R143, 0x0 ;  /* 0x00000000008f7802 */ /* 0x000fe20000000f00 */
[----:B------:R1:W-:Y:S03]  /*0bb0*/  @!P6 ST.E desc[UR4][R6.64], R5 ;  /* 0x000000050600e985 */ /* 0x0003e6000c101904 */
[----:B-12--5:R-:W-:Y:S05]  /*0bc0*/  @P5 RET.REL.NODEC R142 `(_ZN5flash24flash_fwd_splitkv_kernelI23Flash_fwd_kernel_traitsILi96ELi64ELi64ELi4ELb0ELb0EN7cutlass10bfloat16_tE19Flash_kernel_traitsILi96ELi64ELi64ELi4ES3_EELb0ELb1ELb1ELb0ELb0ELb1ELb0ELb1EEEvNS_16Flash_fwd_paramsE) ;  /* 0xfffffff48e0c5950 */ /* 0x026fea0003c3ffff */
[----:B------:R-:W-:Y:S02]  /*0bd0*/  MOV R3, 0x7f800000 ;  /* 0x7f80000000037802 */ /* 0x000fe40000000f00 */
[----:B------:R-:W-:-:S03]  /*0be0*/  MOV R143, 0x0 ;  /* 0x00000000008f7802 */ /* 0x000fc60000000f00 */
[----:B------:R1:W-:Y:S02]  /*0bf0*/  ST.E desc[UR4][R6.64+0x80], R3 ;  /* 0x0000800306007985 */ /* 0x0003e4000c101904 */
[----:B-1----:R-:W-:Y:S05]  /*0c00*/  RET.REL.NODEC R142 `(_ZN5flash24flash_fwd_splitkv_kernelI23Flash_fwd_kernel_traitsILi96ELi64ELi64ELi4ELb0ELb0EN7cutlass10bfloat16_tE19Flash_kernel_traitsILi96ELi64ELi64ELi4ES3_EELb0ELb1ELb1ELb0ELb0ELb1ELb0ELb1EEEvNS_16Flash_fwd_paramsE) ;  /* 0xfffffff08efc7950 */ /* 0x002fea0003c3ffff */
.L_x_10662:
        /* <DEDUP_REMOVED lines=103> */
.L_x_10668:
        /* <DEDUP_REMOVED lines=79> */
.L_x_10669:
[----:B------:R-:W-:Y:S05]  /*1770*/  BSYNC.RECONVERGENT B0 ;  /* 0x0000000000007941 */ /* 0x000fea0003800200 */
.L_x_10667:
        /* <DEDUP_REMOVED lines=193> */
.L_x_10707:
        /* <DEDUP_REMOVED lines=17> */
.L_x_10672:
[----:B------:R-:W-:Y:S05]  /*24a0*/  BSYNC.RECONVERGENT B0 ;  /* 0x0000000000007941 */ /* 0x000fea0003800200 */
.L_x_10671:
        /* <DEDUP_REMOVED lines=15> */
.L_x_10674:
[----:B------:R-:W-:Y:S05]  /*25a0*/  BSYNC.RECONVERGENT B0 ;  /* 0x0000000000007941 */ /* 0x000fea0003800200 */
.L_x_10673:
        /* <DEDUP_REMOVED lines=27> */
.L_x_10678:
[----:B------:R-:W-:Y:S05]  /*2760*/  BSYNC.RECONVERGENT B0 ;  /* 0x0000000000007941 */ /* 0x000fea0003800200 */
.L_x_10677:
        /* <DEDUP_REMOVED lines=17> */
.L_x_10676:
        /* <DEDUP_REMOVED lines=58> */
.L_x_10684:
[----:B------:R-:W-:Y:S05]  /*2c20*/  BSYNC.RECONVERGENT B0 ;  /* 0x0000000000007941 */ /* 0x000fea0003800200 */
.L_x_10683:
        /* <DEDUP_REMOVED lines=48> */
.L_x_10686:
[----:B------:R-:W-:Y:S05]  /*2f30*/  BSYNC.RECONVERGENT B0 ;  /* 0x0000000000007941 */ /* 0x000fea0003800200 */
.L_x_10685:
        /* <DEDUP_REMOVED lines=47> */
.L_x_10682:
[----:B------:R-:W-:Y:S05]  /*3230*/  BSYNC.RECONVERGENT B1 ;  /* 0x0000000000017941 */ /* 0x000fea0003800200 */
.L_x_10681:
        /* <DEDUP_REMOVED lines=63> */
.L_x_10690:
[----:B------:R-:W-:Y:S05]  /*3630*/  BSYNC.RECONVERGENT B0 ;  /* 0x0000000000007941 */ /* 0x000fea0003800200 */
.L_x_10689:
        /* <DEDUP_REMOVED lines=48> */
.L_x_10692:
[----:B------:R-:W-:Y:S05]  /*3940*/  BSYNC.RECONVERGENT B0 ;  /* 0x0000000000007941 */ /* 0x000fea0003800200 */
.L_x_10691:
        /* <DEDUP_REMOVED lines=47> */
.L_x_10688:
[----:B------:R-:W-:Y:S05]  /*3c40*/  BSYNC.RECONVERGENT B1 ;  /* 0x0000000000017941 */ /* 0x000fea0003800200 */
.L_x_10687:
[----:B------:R-:W3:Y:S02]  /*3c50*/  LD.E R3, desc[UR4][R84.64+0xd0] ;  /* 0x0000d00454037980 */ /* 0x000ee4000c101900 */
[----:B---3--:R-:W-:Y:S05]  /*3c60*/  IMAD.U32 R3, R3, -0x20, RZ ;  /* 0xffffffe003037824 */ /* 0x008fea00078e00ff */
[C---:B------:R-:W-:Y:S02]  /*3c70*/  LEA R16, P1, R3.reuse, R16, 0x1 ;  /* 0x0000001003107211 */ /* 0x040fe400078208ff */
[C---:B------:R-:W-:Y:S02]  /*3c80*/  LEA R52, P0, R3.reuse, R52, 0x1 ;  /* 0x0000003403347211 */ /* 0x040fe400078008ff */
[C---:B------:R-:W-:Y:S02]  /*3c90*/  LEA.HI.X.SX32 R17, R3.reuse, R17, 0x1, P1 ;  /* 0x0000001103117211 */ /* 0x040fe400008f0eff */
[----:B------:R-:W-:Y:S01]  /*3ca0*/  LEA.HI.X.SX32 R53, R3, R53, 0x1, P0 ;  /* 0x0000003503357211 */ /* 0x000fe200000f0eff */
[----:B------:R-:W-:Y:S05]  /*3cb0*/  BRA `(.L_x_10679) ;  /* 0x0000002000987947 */ /* 0x000fea0003800000 */
.L_x_10680:
        /* <DEDUP_REMOVED lines=95> */
.L_x_10696:
[----:B------:R-:W-:Y:S05]  /*42b0*/  BSYNC.RECONVERGENT B0 ;  /* 0x0000000000007941 */ /* 0x000fea0003800200 */
.L_x_10695:
        /* <DEDUP_REMOVED lines=88> */
.L_x_10698:
[----:B------:R-:W-:Y:S05]  /*4840*/  BSYNC.RECONVERGENT B0 ;  /* 0x0000000000007941 */ /* 0x000fea0003800200 */
.L_x_10697:
        /* <DEDUP_REMOVED lines=86> */
.L_x_10694:
[----:B------:R-:W-:Y:S05]  /*4db0*/  BSYNC.RECONVERGENT B1 ;  /* 0x0000000000017941 */ /* 0x000fea0003800200 */
.L_x_10693:
        /* <DEDUP_REMOVED lines=96> */
.L_x_10702:
[----:B------:R-:W-:Y:S05]  /*53c0*/  BSYNC.RECONVERGENT B0 ;  /* 0x0000000000007941 */ /* 0x000fea0003800200 */
.L_x_10701:
        /* <DEDUP_REMOVED lines=87> */
.L_x_10704:
[----:B------:R-:W-:Y:S05]  /*5940*/  BSYNC.RECONVERGENT B0 ;  /* 0x0000000000007941 */ /* 0x000fea0003800200 */
.L_x_10703:
        /* <DEDUP_REMOVED lines=86> */
.L_x_10700:
[----:B------:R-:W-:Y:S05]  /*5eb0*/  BSYNC.RECONVERGENT B1 ;  /* 0x0000000000017941 */ /* 0x000fea0003800200 */
.L_x_10699:
[----:B------:R-:W3:Y:S02]  /*5ec0*/  LD.E R3, desc[UR4][R84.64+0xd0] ;  /* 0x0000d00454037980 */ /* 0x000ee4000c101900 */
[----:B---3--:R-:W-:Y:S05]  /*5ed0*/  IMAD.U32 R3, R3, -0x20, RZ ;  /* 0xffffffe003037824 */ /* 0x008fea00078e00ff */
[C---:B------:R-:W-:Y:S02]  /*5ee0*/  LEA R74, P1, R3.reuse, R74, 0x1 ;  /* 0x0000004a034a7211 */ /* 0x040fe400078208ff */
[C---:B------:R-:W-:Y:S02]  /*5ef0*/  LEA R72, P0, R3.reuse, R72, 0x1 ;  /* 0x0000004803487211 */ /* 0x040fe400078008ff */
[C---:B------:R-:W-:Y:S02]  /*5f00*/  LEA.HI.X.SX32 R75, R3.reuse, R75, 0x1, P1 ;  /* 0x0000004b034b7211 */ /* 0x040fe400008f0eff */
[----:B------:R-:W-:Y:S09]  /*5f10*/  LEA.HI.X.SX32 R73, R3, R73, 0x1, P0 ;  /* 0x0000004903497211 */ /* 0x000ff200000f0eff */
.L_x_10679:
[----:B------:R-:W-:Y:S05]  /*5f20*/  BSYNC.RECONVERGENT B2 ;  /* 0x0000000000027941 */ /* 0x000fea0003800200 */
.L_x_10675:
        /* <DEDUP_REMOVED lines=103> */
.L_x_10706:
[----:B------:R-:W-:Y:S05]  /*65a0*/  BSYNC.RECONVERGENT B0 ;  /* 0x0000000000007941 */ /* 0x000fea0003800200 */
.L_x_10705:
[----:B------:R-:W-:Y:S05]  /*65b0*/  @P2 BRA `(.L_x_10707) ;  /* 0xffffffbc00742947 */ /* 0x000fea000383ffff */
.L_x_10670:
        /* <DEDUP_REMOVED lines=29> */
.L_x_10712:
[----:B------:R3:W-:Y:S02]  /*6790*/  STS.128 [R91+0x2000], RZ ;  /* 0x002000ff5b007388 */ /* 0x0007e40000000c00 */
.L_x_10711:
[----:B------:R-:W-:Y:S05]  /*67a0*/  BSYNC.RECONVERGENT B0 ;  /* 0x0000000000007941 */ /* 0x000fea0003800200 */
.L_x_10710:
        /* <DEDUP_REMOVED lines=24> */
.L_x_10714:
[----:B------:R1:W-:Y:S01]  /*6930*/  STS.128 [R91+0x2800], RZ ;  /* 0x002800ff5b007388 */ /* 0x0003e20000000c00 */
[----:B------:R-:W-:Y:S05]  /*6940*/  BRA `(.L_x_10713) ;  /* 0x0000003800287947 */ /* 0x000fea0003800000 */
.L_x_10709:
        /* <DEDUP_REMOVED lines=82> */
.L_x_10721:
[----:B------:R-:W-:Y:S05]  /*6e70*/  BSYNC.RECONVERGENT B0 ;  /* 0x0000000000007941 */ /* 0x000fea0003800200 */
.L_x_10720:
[----:B-----5:R-:W-:Y:S01]  /*6e80*/  IMAD.MOV.U32 R6, RZ, RZ, R18 ;  /* 0x000000ffff067224 */ /* 0x020fe200078e0012 */
[----:B------:R-:W-:Y:S01]  /*6e90*/  MOV R4, R16 ;  /* 0x0000001000047202 */ /* 0x000fe20000000f00 */
[----:B------:R-:W-:Y:S01]  /*6ea0*/  IMAD.MOV.U32 R7, RZ, RZ, R19 ;  /* 0x000000ffff077224 */ /* 0x000fe200078e0013 */
[----:B------:R-:W-:Y:S02]  /*6eb0*/  MOV R5, R17 ;  /* 0x0000001100057202 */ /* 0x000fe40000000f00 */
.L_x_10719:
[----:B------:R-:W-:Y:S05]  /*6ec0*/  BSYNC.RECONVERGENT B1 ;  /* 0x0000000000017941 */ /* 0x000fea0003800200 */
.L_x_10718:
        /* <DEDUP_REMOVED lines=47> */
.L_x_10725:
[----:B------:R-:W-:Y:S05]  /*71c0*/  BSYNC.RECONVERGENT B0 ;  /* 0x0000000000007941 */ /* 0x000fea0003800200 */
.L_x_10724:
[----:B-----5:R1:W-:Y:S02]  /*71d0*/  STS.128 [R91+0x1000], R16 ;  /* 0x001000105b007388 */ /* 0x0203e40000000c00 */
.L_x_10723:
[----:B------:R-:W-:Y:S05]  /*71e0*/  BSYNC.RECONVERGENT B1 ;  /* 0x0000000000017941 */ /* 0x000fea0003800200 */
.L_x_10722:
        /* <DEDUP_REMOVED lines=46> */
.L_x_10727:
[----:B------:R-:W-:Y:S05]  /*74d0*/  BSYNC.RECONVERGENT B0 ;  /* 0x0000000000007941 */ /* 0x000fea0003800200 */
.L_x_10726:
[----:B-----5:R1:W-:Y:S02]  /*74e0*/  STS.128 [R91+0x2000], R16 ;  /* 0x002000105b007388 */ /* 0x0203e40000000c00 */
.L_x_10717:
[----:B------:R-:W-:Y:S05]  /*74f0*/  BSYNC.RECONVERGENT B2 ;  /* 0x0000000000027941 */ /* 0x000fea0003800200 */
.L_x_10716:
        /* <DEDUP_REMOVED lines=60> */
.L_x_10731:
[----:B------:R-:W-:Y:S05]  /*78c0*/  BSYNC.RECONVERGENT B0 ;  /* 0x0000000000007941 */ /* 0x000fea0003800200 */
.L_x_10730:
[----:B-----5:R1:W-:Y:S02]  /*78d0*/  STS.128 [R91+0x800], R16 ;  /* 0x000800105b007388 */ /* 0x0203e40000000c00 */
.L_x_10729:
[----:B------:R-:W-:Y:S05]  /*78e0*/  BSYNC.RECONVERGENT B1 ;  /* 0x0000000000017941 */ /* 0x000fea0003800200 */
.L_x_10728:
        /* <DEDUP_REMOVED lines=55> */
.L_x_10735:
[----:B------:R-:W-:Y:S05]  /*7c60*/  BSYNC.RECONVERGENT B0 ;  /* 0x0000000000007941 */ /* 0x000fea0003800200 */
.L_x_10734:
[----:B-----5:R1:W-:Y:S02]  /*7c70*/  STS.128 [R91+0x1800], R16 ;  /* 0x001800105b007388 */ /* 0x0203e40000000c00 */
.L_x_10733:
[----:B------:R-:W-:Y:S05]  /*7c80*/  BSYNC.RECONVERGENT B1 ;  /* 0x0000000000017941 */ /* 0x000fea0003800200 */
.L_x_10732:
        /* <DEDUP_REMOVED lines=53> */
.L_x_10737:
[----:B------:R-:W-:Y:S05]  /*7fe0*/  BSYNC.RECONVERGENT B0 ;  /* 0x0000000000007941 */ /* 0x000fea0003800200 */
.L_x_10736:
[----:B-----5:R1:W-:Y:S01]  /*7ff0*/  STS.128 [R91+0x2800], R16 ;  /* 0x002800105b007388 */ /* 0x0203e20000000c00 */
[----:B------:R-:W-:Y:S05]  /*8000*/  BRA `(.L_x_10713) ;  /* 0x0000002000787947 */ /* 0x000fea0003800000 */
.L_x_10715:
        /* <DEDUP_REMOVED lines=95> */
.L_x_10742:
[----:B------:R-:W-:Y:S05]  /*8600*/  BSYNC.RECONVERGENT B0 ;  /* 0x0000000000007941 */ /* 0x000fea0003800200 */
.L_x_10741:
[----:B------:R-:W-:Y:S05]  /*8610*/  BSYNC.RECONVERGENT B1 ;  /* 0x0000000000017941 */ /* 0x000fea0003800200 */
.L_x_10740:
        /* <DEDUP_REMOVED lines=86> */
.L_x_10746:
[----:B------:R-:W-:Y:S05]  /*8b80*/  BSYNC.RECONVERGENT B0 ;  /* 0x0000000000007941 */ /* 0x000fea0003800200 */
.L_x_10745:
[----:B-----5:R1:W-:Y:S02]  /*8b90*/  STS.128 [R91+0x1000], R24 ;  /* 0x001000185b007388 */ /* 0x0203e40000000c00 */
.L_x_10744:
[----:B------:R-:W-:Y:S05]  /*8ba0*/  BSYNC.RECONVERGENT B1 ;  /* 0x0000000000017941 */ /* 0x000fea0003800200 */
.L_x_10743:
        /* <DEDUP_REMOVED lines=84> */
.L_x_10748:
[----:B------:R-:W-:Y:S05]  /*90f0*/  BSYNC.RECONVERGENT B0 ;  /* 0x0000000000007941 */ /* 0x000fea0003800200 */
.L_x_10747:
[----:B-----5:R1:W-:Y:S02]  /*9100*/  STS.128 [R91+0x2000], R24 ;  /* 0x002000185b007388 */ /* 0x0203e40000000c00 */
.L_x_10739:
[----:B------:R-:W-:Y:S05]  /*9110*/  BSYNC.RECONVERGENT B2 ;  /* 0x0000000000027941 */ /* 0x000fea0003800200 */
.L_x_10738:
        /* <DEDUP_REMOVED lines=90> */
.L_x_10752:
[----:B------:R-:W-:Y:S05]  /*96c0*/  BSYNC.RECONVERGENT B0 ;  /* 0x0000000000007941 */ /* 0x000fea0003800200 */
.L_x_10751:
[----:B-----5:R1:W-:Y:S02]  /*96d0*/  STS.128 [R91+0x800], R24 ;  /* 0x000800185b007388 */ /* 0x0203e40000000c00 */
.L_x_10750:
[----:B------:R-:W-:Y:S05]  /*96e0*/  BSYNC.RECONVERGENT B1 ;  /* 0x0000000000017941 */ /* 0x000fea0003800200 */
.L_x_10749:
        /* <DEDUP_REMOVED lines=85> */
.L_x_10756:
[----:B------:R-:W-:Y:S05]  /*9c40*/  BSYNC.RECONVERGENT B0 ;  /* 0x0000000000007941 */ /* 0x000fea0003800200 */
.L_x_10755:
[----:B-----5:R1:W-:Y:S02]  /*9c50*/  STS.128 [R91+0x1800], R24 ;  /* 0x001800185b007388 */ /* 0x0203e40000000c00 */
.L_x_10754:
[----:B------:R-:W-:Y:S05]  /*9c60*/  BSYNC.RECONVERGENT B1 ;  /* 0x0000000000017941 */ /* 0x000fea0003800200 */
.L_x_10753:
        /* <DEDUP_REMOVED lines=86> */
.L_x_10758:
[----:B------:R-:W-:Y:S05]  /*a1d0*/  BSYNC.RECONVERGENT B0 ;  /* 0x0000000000007941 */ /* 0x000fea0003800200 */
.L_x_10757:
[----:B-----5:R1:W-:Y:S02]  /*a1e0*/  STS.128 [R91+0x2800], R4 ;  /* 0x002800045b007388 */ /* 0x0203e40000000c00 */
.L_x_10713:
[----:B------:R-:W-:Y:S05]  /*a1f0*/  BSYNC.RECONVERGENT B3 ;  /* 0x0000000000037941 */ /* 0x000fea0003800200 */
.L_x_10708:
        /* <DEDUP_REMOVED lines=25> */
.L_x_10761:
[----:B------:R4:W-:Y:S02]  /*a390*/  STS.128 [R91+0x5000], RZ ;  /* 0x005000ff5b007388 */ /* 0x0009e40000000c00 */
.L_x_10760:
[----:B------:R-:W-:Y:S05]  /*a3a0*/  BSYNC.RECONVERGENT B0 ;  /* 0x0000000000007941 */ /* 0x000fea0003800200 */
.L_x_10759:
        /* <DEDUP_REMOVED lines=23> */
.L_x_10763:
[----:B------:R-:W-:Y:S05]  /*a520*/  BSYNC.RECONVERGENT B0 ;  /* 0x0000000000007941 */ /* 0x000fea0003800200 */
.L_x_10762:
[----:B------:R-:W2:Y:S04]  /*a530*/  LD.E.64 R14, desc[UR4][R84.64+0x1c0] ;  /* 0x0001c004540e7980 */ /* 0x000ea8000c101b00 */
[----:B---3--:R-:W3:Y:S01]  /*a540*/  LD.E.64 R6, desc[UR4][R84.64+0x1b8] ;  /* 0x0001b80454067980 */ /* 0x008ee2000c101b00 */
[----:B-1----:R-:W-:Y:S02]  /*a550*/  MOV R4, R144 ;  /* 0x0000009000047202 */ /* 0x002fe40000000f00 */
[----:B------:R-:W-:Y:S01]  /*a560*/  MOV R5, RZ ;  /* 0x000000ff00057202 */ /* 0x000fe20000000f00 */
[----:B------:R-:W4:Y:S04]  /*a570*/  LD.E R2, desc[UR4][R84.64+0xd8] ;  /* 0x0000d80454027980 */ /* 0x000f28000c101900 */
        /* <DEDUP_REMOVED lines=36> */
.L_x_10766:
[----:B------:R2:W-:Y:S01]  /*a7c0*/  STS.128 [R91+0x8000], RZ ;  /* 0x008000ff5b007388 */ /* 0x0005e20000000c00 */
[----:B------:R-:W-:Y:S05]  /*a7d0*/  BRA `(.L_x_10767) ;  /* 0x00000000000c7947 */ /* 0x000fea0003800000 */
.L_x_10765:
[----:B------:R1:W-:Y:S04]  /*a7e0*/  STS.128 [R91+0x6000], RZ ;  /* 0x006000ff5b007388 */ /* 0x0003e80000000c00 */
[----:B------:R1:W-:Y:S04]  /*a7f0*/  STS.128 [R91+0x7000], RZ ;  /* 0x007000ff5b007388 */ /* 0x0003e80000000c00 */
[----:B------:R1:W-:Y:S02]  /*a800*/  STS.128 [R91+0x8000], RZ ;  /* 0x008000ff5b007388 */ /* 0x0003e40000000c00 */
.L_x_10767:
[----:B------:R-:W-:Y:S05]  /*a810*/  BSYNC.RECONVERGENT B0 ;  /* 0x0000000000007941 */ /* 0x000fea0003800200 */
.L_x_10764:
        /* <DEDUP_REMOVED lines=27> */
.L_x_10770:
[----:B------:R1:W-:Y:S02]  /*a9d0*/  STS.128 [R91+0x8800], RZ ;  /* 0x008800ff5b007388 */ /* 0x0003e40000000c00 */
.L_x_10769:
[----:B------:R-:W-:Y:S05]  /*a9e0*/  BSYNC.RECONVERGENT B0 ;  /* 0x0000000000007941 */ /* 0x000fea0003800200 */
.L_x_10768:
[----:B------:R-:W2:Y:S01]  /*a9f0*/  LD.E R14, desc[UR4][R84.64+0x18c] ;  /* 0x00018c04540e7980 */ /* 0x000ea2000c101900 */
        /* <DEDUP_REMOVED lines=28> */
[----:B------:R-:W-:Y:S01]  /*abc0*/  IMAD.IADD R52, R125, 0x1, R15 ;  /* 0x000000017d347824 */ /* 0x000fe200078e020f */
[----:B------:R-:W-:-:S02]  /*abd0*/  IADD3 R53, PT, PT, R53, R61, -R146 ;  /* 0x0000003d35357210 */ /* 0x000fc40007ffe892 */
        /* <DEDUP_REMOVED lines=13> */
[C---:B------:R-:W-:Y:S03]  /*acb0*/  HMMA.16816.F32.BF16 R44, R80.reuse, R46, RZ ;  /* 0x0000002e502c723c */ /* 0x040fe600000418ff */
[----:B------:R-:W-:Y:S04]  /*acc0*/  LDSM.16.M88.4 R104, [R0+0x1000] ;  /* 0x001000000068783b */ /* 0x000fe80000000200 */
[----:B------:R-:W-:Y:S01]  /*acd0*/  LDSM.16.M88.4 R100, [R52+0x4c00] ;  /* 0x004c00003464783b */ /* 0x000fe20000000200 */
[C---:B---3--:R-:W-:Y:S08]  /*ace0*/  HMMA.16816.F32.BF16 R40, R80.reuse, R36, RZ ;  /* 0x000000245028723c */ /* 0x048ff000000418ff */
[C---:B----4-:R-:W-:Y:S08]  /*acf0*/  HMMA.16816.F32.BF16 R32, R80.reuse, R28, RZ ;  /* 0x0000001c5020723c */ /* 0x050ff000000418ff */
        /* <DEDUP_REMOVED lines=26> */
[----:B------:R-:W3:Y:S07]  /*aea0*/  LDSM.16.M88.4 R64, [R125+0x5800] ;  /* 0x005800007d40783b */ /* 0x000eee0000000200 */
[C---:B----4-:R-:W-:Y:S08]  /*aeb0*/  HMMA.16816.F32.BF16 R40, R104.reuse, R4, R40 ;  /* 0x000000046828723c */ /* 0x050ff00000041828 */
[C---:B------:R-:W-:Y:S01]  /*aec0*/  HMMA.16816.F32.BF16 R36, R104.reuse, R6, R36 ;  /* 0x000000066824723c */ /* 0x040fe20000041824 */
[----:B------:R4:W-:Y:S07]  /*aed0*/  LDSM.16.M88.4 R4, [R0+0x2000] ;  /* 0x002000000004783b */ /* 0x0009ee0000000200 */
[C---:B-1----:R-:W-:Y:S08]  /*aee0*/  HMMA.16816.F32.BF16 R32, R104.reuse, R16, R32 ;  /* 0x000000106820723c */ /* 0x042ff00000041820 */
[----:B------:R-:W-:Y:S01]  /*aef0*/  HMMA.16816.F32.BF16 R28, R104, R18, R28 ;  /* 0x00000012681c723c */ /* 0x000fe2000004181c */
[----:B------:R-:W1:Y:S07]  /*af00*/  LDSM.16.M88.4 R16, [R52+0x5800] ;  /* 0x005800003410783b */ /* 0x000e6e0000000200 */
[----:B------:R-:W-:Y:S05]  /*af10*/  HMMA.16816.F32.BF16 R92, R24, R56, R92 ;  /* 0x00000038185c723c */ /* 0x000fea000004185c */
[----:B----4-:R-:W-:-:S04]  /*af20*/  LOP3.LUT R0, R128, 0x1f0, RZ, 0xc0, !PT ;  /* 0x000001f080007812 */ /* 0x010fc800078ec0ff */
[----:B------:R-:W-:Y:S01]  /*af30*/  LOP3.LUT R96, R0, 0x7, R96, 0xf8, !PT ;  /* 0x0000000700607812 */ /* 0x000fe200078ef860 */
[----:B------:R-:W-:Y:S01]  /*af40*/  HMMA.16816.F32.BF16 R80, R24, R58, R80 ;  /* 0x0000003a1850723c */ /* 0x000fe20000041850 */
[----:B------:R-:W4:Y:S04]  /*af50*/  LDSM.16.M88.4 R56, [R125+0x5c00] ;  /* 0x005c00007d38783b */ /* 0x000f280000000200 */
[----:B------:R-:W4:Y:S03]  /*af60*/  LDSM.16.M88.4 R24, [R52+0x5000] ;  /* 0x005000003418783b */ /* 0x000f260000000200 */
[C---:B---3--:R-:W-:Y:S08]  /*af70*/  HMMA.16816.F32.BF16 R32, R76.reuse, R64, R32 ;  /* 0x000000404c20723c */ /* 0x048ff00000041820 */
[----:B------:R-:W-:Y:S08]  /*af80*/  HMMA.16816.F32.BF16 R28, R76, R66, R28 ;  /* 0x000000424c1c723c */ /* 0x000ff0000004181c */
[C---:B------:R-:W-:Y:S08]  /*af90*/  HMMA.16816.F32.BF16 R48, R104.reuse, R20, R48 ;  /* 0x000000146830723c */ /* 0x040ff00000041830 */
[----:B------:R-:W-:Y:S01]  /*afa0*/  HMMA.16816.F32.BF16 R44, R104, R22, R44 ;  /* 0x00000016682c723c */ /* 0x000fe2000004182c */
[----:B------:R-:W3:Y:S07]  /*afb0*/  LDSM.16.M88.4 R20, [R52+0x5400] ;  /* 0x005400003414783b */ /* 0x000eee0000000200 */
[C---:B-1----:R-:W-:Y:S08]  /*afc0*/  HMMA.16816.F32.BF16 R32, R4.reuse, R16, R32 ;  /* 0x000000100420723c */ /* 0x042ff00000041820 */
[----:B------:R-:W-:Y:S01]  /*afd0*/  HMMA.16816.F32.BF16 R28, R4, R18, R28 ;  /* 0x00000012041c723c */ /* 0x000fe2000004181c */
[----:B------:R-:W1:Y:S01]  /*afe0*/  LDSM.16.M88.4 R16, [R52+0x5c00] ;  /* 0x005c00003410783b */ /* 0x000e620000000200 */
[----:B------:R-:W-:-:S06]  /*aff0*/  DEPBAR.LE SB0, 0x0 ;  /* 0x000080000000791a */ /* 0x000fcc0000000000 */
[C---:B------:R-:W-:Y:S05]  /*b000*/  HMMA.16816.F32.BF16 R80, R104.reuse, R102, R80 ;  /* 0x000000666850723c */ /* 0x040fea0000041850 */
[-C--:B--2---:R-:W-:Y:S01]  /*b010*/  FMUL.FTZ R32, R32, R14.reuse ;  /* 0x0000000e20207220 */ /* 0x084fe20000410000 */
[-C--:B------:R-:W-:Y:S01]  /*b020*/  FMUL.FTZ R34, R34, R14.reuse ;  /* 0x0000000e22227220 */ /* 0x080fe20000410000 */
[-C--:B------:R-:W-:Y:S01]  /*b030*/  FMUL.FTZ R35, R35, R14.reuse ;  /* 0x0000000e23237220 */ /* 0x080fe20000410000 */
[----:B------:R-:W-:Y:S03]  /*b040*/  HMMA.16816.F32.BF16 R92, R104, R100, R92 ;  /* 0x00000064685c723c */ /* 0x000fe6000004185c */
[----:B------:R-:W-:Y:S01]  /*b050*/  MUFU.TANH R32, R32 ;  /* 0x0000002000207308 */ /* 0x000fe20000002400 */
[-C--:B------:R-:W-:Y:S01]  /*b060*/  FMUL.FTZ R30, R30, R14.reuse ;  /* 0x0000000e1e1e7220 */ /* 0x080fe20000410000 */
[----:B------:R-:W-:-:S03]  /*b070*/  FMUL.FTZ R31, R31, R14 ;  /* 0x0000000e1f1f7220 */ /* 0x000fc60000410000 */
[C---:B------:R-:W-:Y:S03]  /*b080*/  HMMA.16816.F32.BF16 R48, R76.reuse, R72, R48 ;  /* 0x000000484c30723c */ /* 0x040fe60000041830 */
[----:B------:R-:W-:Y:S05]  /*b090*/  MUFU.TANH R34, R34 ;  /* 0x0000002200227308 */ /* 0x000fea0000002400 */
[C---:B------:R-:W-:Y:S03]  /*b0a0*/  HMMA.16816.F32.BF16 R44, R76.reuse, R74, R44 ;  /* 0x0000004a4c2c723c */ /* 0x040fe6000004182c */
[----:B------:R-:W-:Y:S05]  /*b0b0*/  MUFU.TANH R30, R30 ;  /* 0x0000001e001e7308 */ /* 0x000fea0000002400 */
[C---:B------:R-:W-:Y:S08]  /*b0c0*/  HMMA.16816.F32.BF16 R40, R76.reuse, R68, R40 ;  /* 0x000000444c28723c */ /* 0x040ff00000041828 */
[C---:B----4-:R-:W-:Y:S08]  /*b0d0*/  HMMA.16816.F32.BF16 R80, R76.reuse, R58, R80 ;  /* 0x0000003a4c50723c */ /* 0x050ff00000041850 */
[----:B------:R-:W-:Y:S03]  /*b0e0*/  HMMA.16816.F32.BF16 R36, R76, R70, R36 ;  /* 0x000000464c24723c */ /* 0x000fe60000041824 */
[----:B------:R-:W-:-:S04]  /*b0f0*/  IMAD R70, R145, 0x40, R96 ;  /* 0x0000004091467824 */ /* 0x000fc800078e0260 */
[C---:B------:R-:W-:Y:S02]  /*b100*/  IMAD.IADD R156, R70.reuse, 0x1, R63 ;  /* 0x00000001469c7824 */ /* 0x040fe400078e023f */
[----:B------:R-:W-:Y:S01]  /*b110*/  IMAD.IADD R70, R70, 0x1, R53 ;  /* 0x0000000146467824 */ /* 0x000fe200078e0235 */
[----:B------:R-:W-:Y:S03]  /*b120*/  HMMA.16816.F32.BF16 R92, R76, R56, R92 ;  /* 0x000000384c5c723c */ /* 0x000fe6000004185c */
[----:B------:R-:W-:Y:S01]  /*b130*/  VIADD R154, R156, 0x8 ;  /* 0x000000089c9a7836 */ /* 0x000fe20000000000 */
[C-C-:B------:R-:W-:Y:S02]  /*b140*/  VIADDMNMX R155, R70.reuse, 0x1, R61.reuse, PT ;  /* 0x00000001469b7846 */ /* 0x140fe4000380013d */
[----:B------:R-:W-:Y:S02]  /*b150*/  VIADDMNMX R149, R70, 0x9, R61, PT ;  /* 0x0000000946957846 */ /* 0x000fe4000380013d */
[C---:B------:R-:W-:Y:S08]  /*b160*/  HMMA.16816.F32.BF16 R48, R4.reuse, R24, R48 ;  /* 0x000000180430723c */ /* 0x040ff00000041830 */
[----:B------:R-:W-:Y:S03]  /*b170*/  HMMA.16816.F32.BF16 R44, R4, R26, R44 ;  /* 0x0000001a042c723c */ /* 0x000fe6000004182c */
[----:B------:R-:W-:-:S04]  /*b180*/  IMAD.IADD R27, R89, 0x1, R96 ;  /* 0x00000001591b7824 */ /* 0x000fc800078e0260 */
[----:B------:R-:W-:Y:S01]  /*b190*/  VIADD R77, R27, 0x8 ;  /* 0x000000081b4d7836 */ /* 0x000fe20000000000 */
[C---:B---3--:R-:W-:Y:S03]  /*b1a0*/  HMMA.16816.F32.BF16 R40, R4.reuse, R20, R40 ;  /* 0x000000140428723c */ /* 0x048fe60000041828 */
[----:B------:R-:W-:Y:S01]  /*b1b0*/  LOP3.LUT R21, R55, R124, RZ, 0xfc, !PT ;  /* 0x0000007c37157212 */ /* 0x000fe200078efcff */
[-C--:B------:R-:W-:Y:S01]  /*b1c0*/  FMUL.FTZ R58, R49, R14.reuse ;  /* 0x0000000e313a7220 */ /* 0x080fe20000410000 */
[-C--:B------:R-:W-:Y:S01]  /*b1d0*/  FMUL.FTZ R50, R50, R14.reuse ;  /* 0x0000000e32327220 */ /* 0x080fe20000410000 */
[-C--:B------:R-:W-:Y:S02]  /*b1e0*/  FMUL.FTZ R48, R48, R14.reuse ;  /* 0x0000000e30307220 */ /* 0x080fe40000410000 */
[----:B------:R-:W-:Y:S02]  /*b1f0*/  IMAD.IADD R20, R21, 0x1, R146 ;  /* 0x0000000115147824 */ /* 0x000fe400078e0292 */
[-C--:B------:R-:W-:Y:S01]  /*b200*/  FMUL.FTZ R51, R51, R14.reuse ;  /* 0x0000000e33337220 */ /* 0x080fe20000410000 */
[C---:B-1----:R-:W-:Y:S03]  /*b210*/  HMMA.16816.F32.BF16 R80, R4.reuse, R18, R80 ;  /* 0x000000120450723c */ /* 0x042fe60000041850 */
[-C--:B------:R-:W-:Y:S01]  /*b220*/  FMUL.FTZ R18, R29, R14.reuse ;  /* 0x0000000e1d127220 */ /* 0x080fe20000410000 */
[----:B------:R-:W-:Y:S01]  /*b230*/  MUFU.TANH R58, R58 ;  /* 0x0000003a003a7308 */ /* 0x000fe20000002400 */
[--C-:B------:R-:W-:Y:S01]  /*b240*/  IADD3 R57, PT, PT, R27, -0x29, -R20.reuse ;  /* 0xffffffd71b397810 */ /* 0x100fe20007ffe814 */
[----:B------:R-:W-:Y:S01]  /*b250*/  FMUL.FTZ R45, R45, R14 ;  /* 0x0000000e2d2d7220 */ /* 0x000fe20000410000 */
[C-C-:B------:R-:W-:Y:S01]  /*b260*/  IADD3 R60, PT, PT, R27.reuse, -0x21, -R20.reuse ;  /* 0xffffffdf1b3c7810 */ /* 0x140fe20007ffe814 */
[C-C-:B------:R-:W-:Y:S01]  /*b270*/  IMAD.IADD R68, R27.reuse, 0x1, -R20.reuse ;  /* 0x000000011b447824 */ /* 0x140fe200078e0a14 */
[--C-:B------:R-:W-:Y:S01]  /*b280*/  IADD3 R56, PT, PT, R27, -0x1, -R20.reuse ;  /* 0xffffffff1b387810 */ /* 0x100fe20007ffe814 */
[C---:B------:R-:W-:Y:S03]  /*b290*/  HMMA.16816.F32.BF16 R36, R4.reuse, R22, R36 ;  /* 0x000000160424723c */ /* 0x040fe60000041824 */
[----:B------:R-:W-:Y:S01]  /*b2a0*/  IABS R57, R57 ;  /* 0x0000003900397213 */ /* 0x000fe20000000000 */
[----:B------:R-:W1:Y:S01]  /*b2b0*/  MUFU.TANH R18, R18 ;  /* 0x0000001200127308 */ /* 0x000e620000002400 */
[----:B------:R-:W-:Y:S01]  /*b2c0*/  IABS R60, R60 ;  /* 0x0000003c003c7213 */ /* 0x000fe20000000000 */
[----:B------:R-:W-:Y:S01]  /*b2d0*/  FMUL.FTZ R78, R40, R14 ;  /* 0x0000000e284e7220 */ /* 0x000fe20000410000 */
[----:B------:R-:W-:Y:S01]  /*b2e0*/  IABS R56, R56 ;  /* 0x0000003800387213 */ /* 0x000fe20000000000 */
[-C--:B------:R-:W-:Y:S01]  /*b2f0*/  FMUL.FTZ R86, R41, R14.reuse ;  /* 0x0000000e29567220 */ /* 0x080fe20000410000 */
[----:B------:R-:W-:Y:S01]  /*b300*/  I2FP.F32.S32 R57, R57 ;  /* 0x0000003900397245 */ /* 0x000fe20000201400 */
[----:B------:R-:W-:Y:S03]  /*b310*/  HMMA.16816.F32.BF16 R92, R4, R16, R92 ;  /* 0x00000010045c723c */ /* 0x000fe6000004185c */
[-C--:B------:R-:W-:Y:S01]  /*b320*/  FMUL.FTZ R6, R33, R14.reuse ;  /* 0x0000000e21067220 */ /* 0x080fe20000410000 */
[-C--:B------:R-:W-:Y:S01]  /*b330*/  FMUL.FTZ R4, R28, R14.reuse ;  /* 0x0000000e1c047220 */ /* 0x080fe20000410000 */
[C-C-:B------:R-:W-:Y:S01]  /*b340*/  IADD3 R53, PT, PT, R27.reuse, -0x9, -R20.reuse ;  /* 0xfffffff71b357810 */ /* 0x140fe20007ffe814 */
[----:B------:R-:W-:Y:S01]  /*b350*/  MUFU.TANH R64, R50 ;  /* 0x0000003200407308 */ /* 0x000fe20000002400 */
[--C-:B------:R-:W-:Y:S01]  /*b360*/  IADD3 R49, PT, PT, R27, -0x10, -R20.reuse ;  /* 0xfffffff01b317810 */ /* 0x100fe20007ffe814 */
[--C-:B------:R-:W-:Y:S01]  /*b370*/  IMAD.IADD R76, R77, 0x1, -R20.reuse ;  /* 0x000000014d4c7824 */ /* 0x100fe200078e0a14 */
[--C-:B------:R-:W-:Y:S01]  /*b380*/  IADD3 R25, PT, PT, R27, -0x11, -R20.reuse ;  /* 0xffffffef1b197810 */ /* 0x100fe20007ffe814 */
[-C--:B------:R-:W-:Y:S01]  /*b390*/  FMUL.FTZ R81, R81, R14.reuse ;  /* 0x0000000e51517220 */ /* 0x080fe20000410000 */
[C-C-:B------:R-:W-:Y:S01]  /*b3a0*/  IADD3 R23, PT, PT, R27.reuse, -0x18, -R20.reuse ;  /* 0xffffffe81b177810 */ /* 0x140fe20007ffe814 */
[-C--:B------:R-:W-:Y:S01]  /*b3b0*/  FMUL.FTZ R44, R44, R14.reuse ;  /* 0x0000000e2c2c7220 */ /* 0x080fe20000410000 */
[C-C-:B------:R-:W-:Y:S01]  /*b3c0*/  IADD3 R63, PT, PT, R27.reuse, -0x19, -R20.reuse ;  /* 0xffffffe71b3f7810 */ /* 0x140fe20007ffe814 */
[----:B------:R-:W2:Y:S01]  /*b3d0*/  MUFU.TANH R6, R6 ;  /* 0x0000000600067308 */ /* 0x000ea20000002400 */
[C-C-:B------:R-:W-:Y:S01]  /*b3e0*/  IADD3 R62, PT, PT, R27.reuse, -0x20, -R20.reuse ;  /* 0xffffffe01b3e7810 */ /* 0x140fe20007ffe814 */
[-C--:B------:R-:W-:Y:S01]  /*b3f0*/  FMUL.FTZ R80, R80, R14.reuse ;  /* 0x0000000e50507220 */ /* 0x080fe20000410000 */
[----:B------:R-:W-:Y:S01]  /*b400*/  IADD3 R59, PT, PT, R27, -0x28, -R20 ;  /* 0xffffffd81b3b7810 */ /* 0x000fe20007ffe814 */
[----:B-1----:R-:W-:Y:S01]  /*b410*/  FFMA.FTZ R159, -R157, R57, R18 ;  /* 0x000000399d9f7223 */ /* 0x002fe20000010112 */
[C-C-:B------:R-:W-:Y:S01]  /*b420*/  IADD3 R67, PT, PT, R27.reuse, -0x30, -R20.reuse ;  /* 0xffffffd01b437810 */ /* 0x140fe20007ffe814 */
[-C--:B------:R-:W-:Y:S01]  /*b430*/  FMUL.FTZ R36, R36, R14.reuse ;  /* 0x0000000e24247220 */ /* 0x080fe20000410000 */
[C-C-:B------:R-:W-:Y:S01]  /*b440*/  IADD3 R66, PT, PT, R27.reuse, -0x31, -R20.reuse ;  /* 0xffffffcf1b427810 */ /* 0x140fe20007ffe814 */
[----:B------:R-:W1:Y:S01]  /*b450*/  MUFU.TANH R4, R4 ;  /* 0x0000000400047308 */ /* 0x000e620000002400 */
[C-C-:B------:R-:W-:Y:S01]  /*b460*/  IADD3 R65, PT, PT, R27.reuse, -0x38, -R20.reuse ;  /* 0xffffffc81b417810 */ /* 0x140fe20007ffe814 */
[----:B------:R-:W-:Y:S01]  /*b470*/  VIADD R5, R68, 0xfffffff8 ;  /* 0xfffffff844057836 */ /* 0x000fe20000000000 */
[--C-:B------:R-:W-:Y:S01]  /*b480*/  IADD3 R52, PT, PT, R27, -0x39, -R20.reuse ;  /* 0xffffffc71b347810 */ /* 0x100fe20007ffe814 */
[----:B------:R-:W-:Y:S01]  /*b490*/  FMUL.FTZ R28, R93, R14 ;  /* 0x0000000e5d1c7220 */ /* 0x000fe20000410000 */
[----:B------:R-:W-:Y:S01]  /*b4a0*/  I2FP.F32.S32 R163, R60 ;  /* 0x0000003c00a37245 */ /* 0x000fe20000201400 */
[-C--:B------:R-:W-:Y:S01]  /*b4b0*/  FMUL.FTZ R37, R37, R14.reuse ;  /* 0x0000000e25257220 */ /* 0x080fe20000410000 */
[C-C-:B------:R-:W-:Y:S01]  /*b4c0*/  IADD3 R75, PT, PT, R77.reuse, -0x1, -R20.reuse ;  /* 0xffffffff4d4b7810 */ /* 0x140fe20007ffe814 */
[----:B------:R3:W-:Y:S01]  /*b4d0*/  MUFU.TANH R72, R45 ;  /* 0x0000002d00487308 */ /* 0x0007e20000002400 */
[----:B------:R-:W-:Y:S01]  /*b4e0*/  IADD3 R74, PT, PT, R77, -0x9, -R20 ;  /* 0xfffffff74d4a7810 */ /* 0x000fe20007ffe814 */
[----:B--2---:R-:W-:Y:S01]  /*b4f0*/  FFMA.FTZ R163, -R157, R163, R6 ;  /* 0x000000a39da37223 */ /* 0x004fe20000010106 */
[C-C-:B------:R-:W-:Y:S01]  /*b500*/  IADD3 R73, PT, PT, R77.reuse, -0x10, -R20.reuse ;  /* 0xfffffff04d497810 */ /* 0x140fe20007ffe814 */
[-C--:B------:R-:W-:Y:S01]  /*b510*/  FMUL.FTZ R92, R92, R14.reuse ;  /* 0x0000000e5c5c7220 */ /* 0x080fe20000410000 */
[--C-:B------:R-:W-:Y:S01]  /*b520*/  IADD3 R71, PT, PT, R77, -0x11, -R20.reuse ;  /* 0xffffffef4d477810 */ /* 0x100fe20007ffe814 */
[----:B------:R-:W-:Y:S01]  /*b530*/  VIADD R29, R21, 0x8 ;  /* 0x00000008151d7836 */ /* 0x000fe20000000000 */
[C-C-:B------:R-:W-:Y:S01]  /*b540*/  IADD3 R69, PT, PT, R77.reuse, -0x18, -R20.reuse ;  /* 0xffffffe84d457810 */ /* 0x140fe20007ffe814 */
[----:B------:R-:W2:Y:S01]  /*b550*/  MUFU.TANH R78, R78 ;  /* 0x0000004e004e7308 */ /* 0x000ea20000002400 */
[C-C-:B------:R-:W-:Y:S01]  /*b560*/  IADD3 R50, PT, PT, R77.reuse, -0x19, -R20.reuse ;  /* 0xffffffe74d327810 */ /* 0x140fe20007ffe814 */
[-C--:B------:R-:W-:Y:S01]  /*b570*/  FMUL.FTZ R46, R46, R14.reuse ;  /* 0x0000000e2e2e7220 */ /* 0x080fe20000410000 */
[C-C-:B------:R-:W-:Y:S01]  /*b580*/  IADD3 R41, PT, PT, R77.reuse, -0x21, -R20.reuse ;  /* 0xffffffdf4d297810 */ /* 0x140fe20007ffe814 */
[-C--:B------:R-:W-:Y:S01]  /*b590*/  FMUL.FTZ R42, R42, R14.reuse ;  /* 0x0000000e2a2a7220 */ /* 0x080fe20000410000 */
[--C-:B------:R-:W-:Y:S01]  /*b5a0*/  IADD3 R40, PT, PT, R77, -0x28, -R20.reuse ;  /* 0xffffffd84d287810 */ /* 0x100fe20007ffe814 */
[-C--:B------:R-:W-:Y:S01]  /*b5b0*/  FMUL.FTZ R47, R47, R14.reuse ;  /* 0x0000000e2f2f7220 */ /* 0x080fe20000410000 */
[C-C-:B------:R-:W-:Y:S01]  /*b5c0*/  IADD3 R27, PT, PT, R77.reuse, -0x29, -R20.reuse ;  /* 0xffffffd74d1b7810 */ /* 0x140fe20007ffe814 */
[----:B------:R4:W2:Y:S01]  /*b5d0*/  MUFU.TANH R18, R48 ;  /* 0x0000003000127308 */ /* 0x0008a20000002400 */
[--C-:B------:R-:W-:Y:S01]  /*b5e0*/  IADD3 R26, PT, PT, R77, -0x30, -R20.reuse ;  /* 0xffffffd04d1a7810 */ /* 0x100fe20007ffe814 */
[----:B------:R-:W-:Y:S01]  /*b5f0*/  VIADD R19, R21, 0x20 ;  /* 0x0000002015137836 */ /* 0x000fe20000000000 */
[C-C-:B---3--:R-:W-:Y:S01]  /*b600*/  IADD3 R45, PT, PT, R77.reuse, -0x20, -R20.reuse ;  /* 0xffffffe04d2d7810 */ /* 0x148fe20007ffe814 */
[-C--:B------:R-:W-:Y:S01]  /*b610*/  FMUL.FTZ R38, R38, R14.reuse ;  /* 0x0000000e26267220 */ /* 0x080fe20000410000 */
[--C-:B------:R-:W-:Y:S01]  /*b620*/  IADD3 R24, PT, PT, R77, -0x31, -R20.reuse ;  /* 0xffffffcf4d187810 */ /* 0x100fe20007ffe814 */
[----:B------:R-:W-:Y:S01]  /*b630*/  FMUL.FTZ R39, R39, R14 ;  /* 0x0000000e27277220 */ /* 0x000fe20000410000 */
[C-C-:B------:R-:W-:Y:S01]  /*b640*/  IADD3 R22, PT, PT, R77.reuse, -0x38, -R20.reuse ;  /* 0xffffffc84d167810 */ /* 0x140fe20007ffe814 */
[----:B------:R-:W3:Y:S01]  /*b650*/  MUFU.TANH R118, R81 ;  /* 0x0000005100767308 */ /* 0x000ee20000002400 */
[----:B------:R-:W-:Y:S01]  /*b660*/  IADD3 R20, PT, PT, R77, -0x39, -R20 ;  /* 0xffffffc74d147810 */ /* 0x000fe20007ffe814 */
[----:B------:R-:W-:Y:S01]  /*b670*/  VIADD R77, R21, 0x1 ;  /* 0x00000001154d7836 */ /* 0x000fe20000000000 */
[----:B------:R-:W-:Y:S01]  /*b680*/  I2FP.F32.S32 R56, R56 ;  /* 0x0000003800387245 */ /* 0x000fe20000201400 */
[-C--:B------:R-:W-:Y:S01]  /*b690*/  FMUL.FTZ R82, R82, R14.reuse ;  /* 0x0000000e52527220 */ /* 0x080fe20000410000 */
[----:B------:R-:W-:Y:S01]  /*b6a0*/  IABS R59, R59 ;  /* 0x0000003b003b7213 */ /* 0x000fe20000000000 */
[----:B------:R-:W-:Y:S01]  /*b6b0*/  FMUL.FTZ R95, R95, R14 ;  /* 0x0000000e5f5f7220 */ /* 0x000fe20000410000 */
[----:B------:R-:W-:Y:S01]  /*b6c0*/  ISETP.GT.AND P5, PT, R156, R77, PT ;  /* 0x0000004d9c00720c */ /* 0x000fe20003fa4270 */
[----:B------:R2:W3:Y:S01]  /*b6d0*/  MUFU.TANH R6, R44 ;  /* 0x0000002c00067308 */ /* 0x0004e20000002400 */
[----:B------:R-:W-:Y:S01]  /*b6e0*/  FFMA.FTZ R58, -R157, R56, R58 ;  /* 0x000000389d3a7223 */ /* 0x000fe2000001013a */
[----:B------:R-:W-:Y:S01]  /*b6f0*/  I2FP.F32.S32 R59, R59 ;  /* 0x0000003b003b7245 */ /* 0x000fe20000201400 */
[----:B----4-:R-:W-:Y:S01]  /*b700*/  VIADD R48, R21, 0x19 ;  /* 0x0000001915307836 */ /* 0x010fe20000000000 */
[----:B------:R-:W-:Y:S01]  /*b710*/  IABS R7, R76 ;  /* 0x0000004c00077213 */ /* 0x000fe20000000000 */
[----:B------:R-:W-:Y:S01]  /*b720*/  FMUL.FTZ R83, R83, R14 ;  /* 0x0000000e53537220 */ /* 0x000fe20000410000 */
[----:B------:R-:W-:Y:S01]  /*b730*/  IABS R49, R49 ;  /* 0x0000003100317213 */ /* 0x000fe20000000000 */
[----:B-1----:R-:W-:Y:S01]  /*b740*/  FFMA.FTZ R121, -R157, R59, R4 ;  /* 0x0000003b9d797223 */ /* 0x002fe20000010104 */
[----:B------:R-:W1:Y:S01]  /*b750*/  MUFU.TANH R86, R86 ;  /* 0x0000005600567308 */ /* 0x000e620000002400 */
[----:B------:R-:W-:-:S02]  /*b760*/  FSEL R33, R58, -INF , !P5 ;  /* 0xff8000003a217808 */ /* 0x000fc40006800000 */
[----:B------:R-:W-:Y:S02]  /*b770*/  IABS R56, R68 ;  /* 0x0000004400387213 */ /* 0x000fe40000000000 */
[----:B------:R-:W-:Y:S02]  /*b780*/  IABS R17, R52 ;  /* 0x0000003400117213 */ /* 0x000fe40000000000 */
[----:B------:R-:W-:Y:S01]  /*b790*/  IABS R5, R5 ;  /* 0x0000000500057213 */ /* 0x000fe20000000000 */
[----:B------:R-:W4:Y:S01]  /*b7a0*/  MUFU.TANH R120, R80 ;  /* 0x0000005000787308 */ /* 0x000f220000002400 */
[----:B------:R-:W-:Y:S01]  /*b7b0*/  I2FP.F32.S32 R7, R7 ;  /* 0x0000000700077245 */ /* 0x000fe20000201400 */
[----:B--2---:R-:W-:Y:S01]  /*b7c0*/  VIADD R44, R21, 0x28 ;  /* 0x00000028152c7836 */ /* 0x004fe20000000000 */
[----:B------:R-:W-:Y:S02]  /*b7d0*/  IABS R25, R25 ;  /* 0x0000001900197213 */ /* 0x000fe40000000000 */
[----:B------:R-:W-:Y:S01]  /*b7e0*/  I2FP.F32.S32 R49, R49 ;  /* 0x0000003100317245 */ /* 0x000fe20000201400 */
[C---:B------:R-:W-:Y:S01]  /*b7f0*/  FFMA.FTZ R64, -R157.reuse, R7, R64 ;  /* 0x000000079d407223 */ /* 0x040fe20000010140 */
[----:B------:R-:W-:Y:S01]  /*b800*/  IABS R4, R65 ;  /* 0x0000004100047213 */ /* 0x000fe20000000000 */
[----:B------:R-:W2:Y:S01]  /*b810*/  MUFU.TANH R36, R36 ;  /* 0x0000002400247308 */ /* 0x000ea20000002400 */
[----:B------:R-:W-:Y:S01]  /*b820*/  I2FP.F32.S32 R56, R56 ;  /* 0x0000003800387245 */ /* 0x000fe20000201400 */
[----:B------:R-:W-:Y:S01]  /*b830*/  FFMA.FTZ R78, -R157, R49, R78 ;  /* 0x000000319d4e7223 */ /* 0x000fe2000001014e */
[----:B------:R-:W-:Y:S01]  /*b840*/  IABS R53, R53 ;  /* 0x0000003500357213 */ /* 0x000fe20000000000 */
[----:B------:R-:W-:Y:S01]  /*b850*/  VIADD R7, R21, 0x11 ;  /* 0x0000001115077836 */ /* 0x000fe20000000000 */
[----:B------:R-:W-:Y:S01]  /*b860*/  I2FP.F32.S32 R17, R17 ;  /* 0x0000001100117245 */ /* 0x000fe20000201400 */
[C---:B------:R-:W-:Y:S01]  /*b870*/  FFMA.FTZ R49, -R157.reuse, R56, R18 ;  /* 0x000000389d317223 */ /* 0x040fe20000010112 */
[----:B------:R-:W-:Y:S01]  /*b880*/  I2FP.F32.S32 R5, R5 ;  /* 0x0000000500057245 */ /* 0x000fe20000201400 */
[----:B------:R-:W2:Y:S01]  /*b890*/  MUFU.TANH R58, R51 ;  /* 0x00000033003a7308 */ /* 0x000ea20000002400 */
[----:B------:R-:W-:Y:S01]  /*b8a0*/  I2FP.F32.S32 R25, R25 ;  /* 0x0000001900197245 */ /* 0x000fe20000201400 */
[C---:B---3--:R-:W-:Y:S01]  /*b8b0*/  FFMA.FTZ R118, -R157.reuse, R17, R118 ;  /* 0x000000119d767223 */ /* 0x048fe20000010176 */
[----:B------:R-:W-:Y:S01]  /*b8c0*/  IABS R23, R23 ;  /* 0x0000001700177213 */ /* 0x000fe20000000000 */
[C---:B------:R-:W-:Y:S01]  /*b8d0*/  FFMA.FTZ R6, -R157.reuse, R5, R6 ;  /* 0x000000059d067223 */ /* 0x040fe20000010106 */
[----:B------:R-:W-:Y:S01]  /*b8e0*/  I2FP.F32.S32 R4, R4 ;  /* 0x0000000400047245 */ /* 0x000fe20000201400 */
[C---:B-1----:R-:W-:Y:S01]  /*b8f0*/  FFMA.FTZ R86, -R157.reuse, R25, R86 ;  /* 0x000000199d567223 */ /* 0x042fe20000010156 */
[----:B------:R-:W-:Y:S01]  /*b900*/  IABS R75, R75 ;  /* 0x0000004b004b7213 */ /* 0x000fe20000000000 */
[----:B------:R1:W3:Y:S01]  /*b910*/  MUFU.TANH R16, R37 ;  /* 0x0000002500107308 */ /* 0x0002e20000002400 */
[----:B------:R-:W-:Y:S01]  /*b920*/  I2FP.F32.S32 R53, R53 ;  /* 0x0000003500357245 */ /* 0x000fe20000201400 */
[----:B----4-:R-:W-:Y:S01]  /*b930*/  FFMA.FTZ R120, -R157, R4, R120 ;  /* 0x000000049d787223 */ /* 0x010fe20000010178 */
[C---:B------:R-:W-:Y:S01]  /*b940*/  ISETP.GT.AND P2, PT, R156.reuse, R21, PT ;  /* 0x000000159c00720c */ /* 0x040fe20003f44270 */
[C---:B------:R-:W-:Y:S01]  /*b950*/  VIADD R17, R21.reuse, 0x18 ;  /* 0x0000001815117836 */ /* 0x040fe20000000000 */
[----:B------:R-:W-:Y:S01]  /*b960*/  I2FP.F32.S32 R23, R23 ;  /* 0x0000001700177245 */ /* 0x000fe20000201400 */
[C---:B------:R-:W-:Y:S01]  /*b970*/  VIADD R4, R21.reuse, 0x9 ;  /* 0x0000000915047836 */ /* 0x040fe20000000000 */
[----:B------:R-:W-:Y:S01]  /*b980*/  IABS R62, R62 ;  /* 0x0000003e003e7213 */ /* 0x000fe20000000000 */
[----:B------:R-:W4:Y:S01]  /*b990*/  MUFU.TANH R28, R28 ;  /* 0x0000001c001c7308 */ /* 0x000f220000002400 */
[C---:B------:R-:W-:Y:S01]  /*b9a0*/  ISETP.GT.AND P3, PT, R156.reuse, R29, PT ;  /* 0x0000001d9c00720c */ /* 0x040fe20003f64270 */
[----:B------:R-:W-:Y:S01]  /*b9b0*/  VIADD R5, R21, 0x10 ;  /* 0x0000001015057836 */ /* 0x000fe20000000000 */
[----:B------:R-:W-:Y:S01]  /*b9c0*/  IABS R63, R63 ;  /* 0x0000003f003f7213 */ /* 0x000fe20000000000 */
[C---:B------:R-:W-:Y:S01]  /*b9d0*/  FFMA.FTZ R72, -R157.reuse, R53, R72 ;  /* 0x000000359d487223 */ /* 0x040fe20000010148 */
[----:B------:R-:W-:Y:S01]  /*b9e0*/  IABS R66, R66 ;  /* 0x0000004200427213 */ /* 0x000fe20000000000 */
[----:B--2---:R-:W-:Y:S01]  /*b9f0*/  FFMA.FTZ R53, -R157, R23, R36 ;  /* 0x000000179d357223 */ /* 0x004fe20000010124 */
[----:B------:R-:W-:Y:S01]  /*ba00*/  ISETP.GT.AND P5, PT, R156, R7, PT ;  /* 0x000000079c00720c */ /* 0x000fe20003fa4270 */
[----:B------:R-:W-:Y:S01]  /*ba10*/  MUFU.TANH R122, R92 ;  /* 0x0000005c007a7308 */ /* 0x000fe20000002400 */
[----:B------:R-:W-:Y:S01]  /*ba20*/  I2FP.F32.S32 R75, R75 ;  /* 0x0000004b004b7245 */ /* 0x000fe20000201400 */
[C---:B-1----:R-:W-:Y:S01]  /*ba30*/  VIADD R37, R21.reuse, 0x21 ;  /* 0x0000002115257836 */ /* 0x042fe20000000000 */
[C---:B------:R-:W-:Y:S01]  /*ba40*/  ISETP.GE.AND P0, PT, R21.reuse, R155, PT ;  /* 0x0000009b1500720c */ /* 0x040fe20003f06270 */
[----:B------:R-:W-:Y:S01]  /*ba50*/  VIADD R36, R21, 0x29 ;  /* 0x0000002915247836 */ /* 0x000fe20000000000 */
[----:B------:R-:W-:Y:S01]  /*ba60*/  FSEL R49, R49, -INF , !P2 ;  /* 0xff80000031317808 */ /* 0x000fe20005000000 */
[----:B------:R-:W-:Y:S01]  /*ba70*/  FFMA.FTZ R75, -R157, R75, R58 ;  /* 0x0000004b9d4b7223 */ /* 0x000fe2000001013a */
[----:B------:R-:W-:Y:S01]  /*ba80*/  I2FP.F32.S32 R161, R62 ;  /* 0x0000003e00a17245 */ /* 0x000fe20000201400 */
[----:B------:R-:W1:Y:S01]  /*ba90*/  MUFU.TANH R46, R46 ;  /* 0x0000002e002e7308 */ /* 0x000e620000002400 */
[----:B------:R-:W-:Y:S01]  /*baa0*/  FSEL R6, R6, -INF , !P3 ;  /* 0xff80000006067808 */ /* 0x000fe20005800000 */
[----:B------:R-:W-:Y:S01]  /*bab0*/  VIADD R18, R21, 0x38 ;  /* 0x0000003815127836 */ /* 0x000fe20000000000 */
[----:B------:R-:W-:Y:S01]  /*bac0*/  I2FP.F32.S32 R63, R63 ;  /* 0x0000003f003f7245 */ /* 0x000fe20000201400 */
[----:B------:R-:W-:Y:S01]  /*bad0*/  FFMA.FTZ R161, -R157, R161, R32 ;  /* 0x000000a19da17223 */ /* 0x000fe20000010120 */
[----:B------:R-:W-:Y:S01]  /*bae0*/  IABS R67, R67 ;  /* 0x0000004300437213 */ /* 0x000fe20000000000 */
[----:B------:R-:W-:Y:S01]  /*baf0*/  VIADD R32, R21, 0x30 ;  /* 0x0000003015207836 */ /* 0x000fe20000000000 */
[----:B------:R-:W-:Y:S01]  /*bb00*/  I2FP.F32.S32 R117, R66 ;  /* 0x0000004200757245 */ /* 0x000fe20000201400 */
[----:B------:R-:W2:Y:S01]  /*bb10*/  MUFU.TANH R58, R47 ;  /* 0x0000002f003a7308 */ /* 0x000ea20000002400 */
[----:B------:R-:W-:Y:S01]  /*bb20*/  ISETP.GT.AND P3, PT, R156, R17, PT ;  /* 0x000000119c00720c */ /* 0x000fe20003f64270 */
[C---:B---3--:R-:W-:Y:S01]  /*bb30*/  FFMA.FTZ R16, -R157.reuse, R63, R16 ;  /* 0x0000003f9d107223 */ /* 0x048fe20000010110 */
[----:B------:R-:W-:Y:S01]  /*bb40*/  FSEL R25, R86, -INF , !P5 ;  /* 0xff80000056197808 */ /* 0x000fe20006800000 */
[----:B----4-:R-:W-:Y:S01]  /*bb50*/  FFMA.FTZ R117, -R157, R117, R28 ;  /* 0x000000759d757223 */ /* 0x010fe2000001011c */
[C---:B------:R-:W-:Y:S01]  /*bb60*/  ISETP.GT.AND P2, PT, R156.reuse, R4, PT ;  /* 0x000000049c00720c */ /* 0x040fe20003f44270 */
[----:B------:R-:W-:Y:S01]  /*bb70*/  VIADD R28, R21, 0x31 ;  /* 0x00000031151c7836 */ /* 0x000fe20000000000 */
[----:B------:R-:W-:Y:S01]  /*bb80*/  FSEL R49, R49, -INF , !P0 ;  /* 0xff80000031317808 */ /* 0x000fe20004000000 */
[----:B------:R-:W3:Y:S01]  /*bb90*/  MUFU.TANH R42, R42 ;  /* 0x0000002a002a7308 */ /* 0x000ee20000002400 */
[C---:B------:R-:W-:Y:S01]  /*bba0*/  ISETP.GT.AND P5, PT, R156.reuse, R37, PT ;  /* 0x000000259c00720c */ /* 0x040fe20003fa4270 */
[----:B-1----:R-:W-:Y:S01]  /*bbb0*/  FFMA.FTZ R46, -R157, R56, R46 ;  /* 0x000000389d2e7223 */ /* 0x002fe2000001012e */
[----:B------:R-:W-:-:S02]  /*bbc0*/  ISETP.GT.AND P0, PT, R156, R5, PT ;  /* 0x000000059c00720c */ /* 0x000fc40003f04270 */
[----:B------:R-:W-:Y:S02]  /*bbd0*/  I2FP.F32.S32 R67, R67 ;  /* 0x0000004300437245 */ /* 0x000fe40000201400 */
[----:B------:R-:W-:Y:S01]  /*bbe0*/  FSEL R53, R53, -INF , !P3 ;  /* 0xff80000035357808 */ /* 0x000fe20005800000 */
[----:B------:R-:W1:Y:S01]  /*bbf0*/  MUFU.TANH R38, R38 ;  /* 0x0000002600267308 */ /* 0x000e620000002400 */
[----:B------:R-:W-:Y:S01]  /*bc00*/  FSEL R72, R72, -INF , !P2 ;  /* 0xff80000048487808 */ /* 0x000fe20005000000 */
[----:B------:R-:W-:Y:S01]  /*bc10*/  FFMA.FTZ R122, -R157, R67, R122 ;  /* 0x000000439d7a7223 */ /* 0x000fe2000001017a */
[C---:B------:R-:W-:Y:S02]  /*bc20*/  ISETP.GT.AND P3, PT, R156.reuse, R44, PT ;  /* 0x0000002c9c00720c */ /* 0x040fe40003f64270 */
[----:B------:R-:W-:Y:S02]  /*bc30*/  FSEL R163, R163, -INF , !P5 ;  /* 0xff800000a3a37808 */ /* 0x000fe40006800000 */
[----:B------:R-:W-:-:S02]  /*bc40*/  ISETP.GT.AND P2, PT, R156, R48, PT ;  /* 0x000000309c00720c */ /* 0x000fc40003f44270 */
[----:B------:R-:W-:Y:S02]  /*bc50*/  FSEL R23, R78, -INF , !P0 ;  /* 0xff8000004e177808 */ /* 0x000fe40004000000 */
[C---:B------:R-:W-:Y:S02]  /*bc60*/  ISETP.GT.AND P5, PT, R156.reuse, R36, PT ;  /* 0x000000249c00720c */ /* 0x040fe40003fa4270 */
[----:B------:R-:W-:Y:S02]  /*bc70*/  ISETP.GT.AND P0, PT, R156, R19, PT ;  /* 0x000000139c00720c */ /* 0x000fe40003f04270 */
[----:B------:R-:W-:Y:S02]  /*bc80*/  FSEL R121, R121, -INF , !P3 ;  /* 0xff80000079797808 */ /* 0x000fe40005800000 */
[----:B------:R-:W-:Y:S01]  /*bc90*/  FSEL R52, R16, -INF , !P2 ;  /* 0xff80000010347808 */ /* 0x000fe20005000000 */
[----:B------:R-:W-:Y:S01]  /*bca0*/  VIADD R16, R21, 0x39 ;  /* 0x0000003915107836 */ /* 0x000fe20000000000 */
[----:B------:R-:W-:-:S02]  /*bcb0*/  ISETP.GT.AND P3, PT, R156, R32, PT ;  /* 0x000000209c00720c */ /* 0x000fc40003f64270 */
[----:B------:R-:W-:Y:S02]  /*bcc0*/  FSEL R159, R159, -INF , !P5 ;  /* 0xff8000009f9f7808 */ /* 0x000fe40006800000 */
[----:B------:R-:W-:Y:S02]  /*bcd0*/  FSEL R161, R161, -INF , !P0 ;  /* 0xff800000a1a17808 */ /* 0x000fe40004000000 */
[----:B------:R-:W-:Y:S02]  /*bce0*/  ISETP.GT.AND P5, PT, R156, R28, PT ;  /* 0x0000001c9c00720c */ /* 0x000fe40003fa4270 */
[----:B------:R-:W-:Y:S02]  /*bcf0*/  IABS R74, R74 ;  /* 0x0000004a004a7213 */ /* 0x000fe40000000000 */
[----:B------:R-:W-:Y:S02]  /*bd00*/  ISETP.GT.AND P0, PT, R154, R21, PT ;  /* 0x000000159a00720c */ /* 0x000fe40003f04270 */
[----:B------:R-:W-:-:S02]  /*bd10*/  IABS R73, R73 ;  /* 0x0000004900497213 */ /* 0x000fc40000000000 */
[----:B------:R-:W-:Y:S02]  /*bd20*/  FSEL R122, R122, -INF , !P3 ;  /* 0xff8000007a7a7808 */ /* 0x000fe40005800000 */
[----:B------:R-:W-:Y:S02]  /*bd30*/  ISETP.GT.AND P3, PT, R156, R18, PT ;  /* 0x000000129c00720c */ /* 0x000fe40003f64270 */
[----:B------:R-:W-:Y:S02]  /*bd40*/  FSEL R117, R117, -INF , !P5 ;  /* 0xff80000075757808 */ /* 0x000fe40006800000 */
[----:B------:R-:W-:Y:S02]  /*bd50*/  I2FP.F32.S32 R74, R74 ;  /* 0x0000004a004a7245 */ /* 0x000fe40000201400 */
[----:B------:R-:W-:Y:S02]  /*bd60*/  ISETP.GT.AND P1, PT, R154, R77, PT ;  /* 0x0000004d9a00720c */ /* 0x000fe40003f24270 */
[----:B------:R-:W-:Y:S01]  /*bd70*/  ISETP.GT.AND P5, PT, R156, R16, PT ;  /* 0x000000109c00720c */ /* 0x000fe20003fa4270 */
[----:B--2---:R-:W-:Y:S01]  /*bd80*/  FFMA.FTZ R58, -R157, R74, R58 ;  /* 0x0000004a9d3a7223 */ /* 0x004fe2000001013a */
[----:B------:R-:W-:-:S02]  /*bd90*/  FSEL R64, R64, -INF , !P0 ;  /* 0xff80000040407808 */ /* 0x000fc40004000000 */
[----:B------:R-:W-:Y:S02]  /*bda0*/  I2FP.F32.S32 R73, R73 ;  /* 0x0000004900497245 */ /* 0x000fe40000201400 */
[----:B------:R-:W-:Y:S02]  /*bdb0*/  ISETP.GT.AND P0, PT, R154, R29, PT ;  /* 0x0000001d9a00720c */ /* 0x000fe40003f04270 */
[----:B------:R-:W-:Y:S01]  /*bdc0*/  IABS R69, R69 ;  /* 0x0000004500457213 */ /* 0x000fe20000000000 */
[----:B---3--:R-:W-:Y:S01]  /*bdd0*/  FFMA.FTZ R42, -R157, R73, R42 ;  /* 0x000000499d2a7223 */ /* 0x008fe2000001012a */
[----:B------:R-:W-:Y:S02]  /*bde0*/  ISETP.GE.AND P4, PT, R77, R155, PT ;  /* 0x0000009b4d00720c */ /* 0x000fe40003f86270 */
[----:B------:R-:W-:Y:S01]  /*bdf0*/  ISETP.GE.AND P2, PT, R21, R149, PT ;  /* 0x000000951500720c */ /* 0x000fe20003f46270 */
[----:B------:R-:W-:Y:S01]  /*be00*/  FMUL.FTZ R21, R43, R14 ;  /* 0x0000000e2b157220 */ /* 0x000fe20000410000 */
[----:B------:R-:W-:-:S02]  /*be10*/  FSEL R120, R120, -INF , !P3 ;  /* 0xff80000078787808 */ /* 0x000fc40005800000 */
[----:B------:R-:W-:Y:S02]  /*be20*/  ISETP.GE.AND P6, PT, R77, R149, PT ;  /* 0x000000954d00720c */ /* 0x000fe40003fc6270 */
[----:B------:R-:W-:Y:S02]  /*be30*/  ISETP.GE.AND P3, PT, R29, R155, PT ;  /* 0x0000009b1d00720c */ /* 0x000fe40003f66270 */
[----:B------:R-:W-:Y:S02]  /*be40*/  FSEL R118, R118, -INF , !P5 ;  /* 0xff80000076767808 */ /* 0x000fe40006800000 */
[----:B------:R-:W-:Y:S02]  /*be50*/  FSEL R75, R75, -INF , !P1 ;  /* 0xff8000004b4b7808 */ /* 0x000fe40004800000 */
[----:B------:R-:W-:Y:S02]  /*be60*/  ISETP.GE.AND P5, PT, R29, R149, PT ;  /* 0x000000951d00720c */ /* 0x000fe40003fa6270 */
[----:B------:R-:W-:-:S02]  /*be70*/  ISETP.GT.AND P1, PT, R154, R4, PT ;  /* 0x000000049a00720c */ /* 0x000fc40003f24270 */
[----:B------:R-:W-:Y:S02]  /*be80*/  FSEL R46, R46, -INF , !P0 ;  /* 0xff8000002e2e7808 */ /* 0x000fe40004000000 */
[----:B------:R-:W-:Y:S02]  /*be90*/  I2FP.F32.S32 R69, R69 ;  /* 0x0000004500457245 */ /* 0x000fe40000201400 */
[----:B------:R-:W-:Y:S02]  /*bea0*/  FSEL R29, R64, -INF , !P2 ;  /* 0xff800000401d7808 */ /* 0x000fe40005000000 */
[----:B------:R-:W-:Y:S01]  /*beb0*/  FSEL R33, R33, -INF , !P4 ;  /* 0xff80000021217808 */ /* 0x000fe20006000000 */
[----:B-1----:R-:W-:Y:S01]  /*bec0*/  FFMA.FTZ R38, -R157, R69, R38 ;  /* 0x000000459d267223 */ /* 0x002fe20000010126 */
[----:B------:R-:W-:Y:S02]  /*bed0*/  ISETP.GT.AND P0, PT, R154, R5, PT ;  /* 0x000000059a00720c */ /* 0x000fe40003f04270 */
[----:B------:R-:W-:-:S02]  /*bee0*/  ISETP.GE.AND P2, PT, R4, R155, PT ;  /* 0x0000009b0400720c */ /* 0x000fc40003f46270 */
[----:B------:R-:W-:Y:S02]  /*bef0*/  ISETP.GE.AND P4, PT, R4, R149, PT ;  /* 0x000000950400720c */ /* 0x000fe40003f86270 */
[----:B------:R-:W-:Y:S02]  /*bf00*/  FSEL R4, R75, -INF , !P6 ;  /* 0xff8000004b047808 */ /* 0x000fe40007000000 */
[----:B------:R-:W-:Y:S02]  /*bf10*/  FSEL R6, R6, -INF , !P3 ;  /* 0xff80000006067808 */ /* 0x000fe40005800000 */
[C---:B------:R-:W-:Y:S02]  /*bf20*/  ISETP.GE.AND P6, PT, R5.reuse, R155, PT ;  /* 0x0000009b0500720c */ /* 0x040fe40003fc6270 */
[----:B------:R-:W-:Y:S02]  /*bf30*/  ISETP.GE.AND P3, PT, R5, R149, PT ;  /* 0x000000950500720c */ /* 0x000fe40003f66270 */
[----:B------:R-:W-:-:S02]  /*bf40*/  FSEL R58, R58, -INF , !P1 ;  /* 0xff8000003a3a7808 */ /* 0x000fc40004800000 */
[----:B------:R-:W-:Y:S02]  /*bf50*/  FSEL R5, R46, -INF , !P5 ;  /* 0xff8000002e057808 */ /* 0x000fe40006800000 */
[----:B------:R-:W-:Y:S01]  /*bf60*/  FSEL R42, R42, -INF , !P0 ;  /* 0xff8000002a2a7808 */ /* 0x000fe20004000000 */
[----:B------:R1:W2:Y:S01]  /*bf70*/  MUFU.TANH R46, R21 ;  /* 0x00000015002e7308 */ /* 0x0002a20000002400 */
[----:B------:R-:W-:Y:S02]  /*bf80*/  FSEL R43, R72, -INF , !P2 ;  /* 0xff800000482b7808 */ /* 0x000fe40005000000 */
[----:B------:R-:W-:Y:S02]  /*bf90*/  ISETP.GT.AND P0, PT, R154, R17, PT ;  /* 0x000000119a00720c */ /* 0x000fe40003f04270 */
[C---:B------:R-:W-:Y:S02]  /*bfa0*/  ISETP.GE.AND P5, PT, R7.reuse, R155, PT ;  /* 0x0000009b0700720c */ /* 0x040fe40003fa6270 */
[----:B------:R-:W-:-:S02]  /*bfb0*/  ISETP.GE.AND P2, PT, R7, R149, PT ;  /* 0x000000950700720c */ /* 0x000fc40003f46270 */
[----:B------:R-:W-:Y:S02]  /*bfc0*/  ISETP.GT.AND P1, PT, R154, R7, PT ;  /* 0x000000079a00720c */ /* 0x000fe40003f24270 */
[----:B------:R-:W-:Y:S02]  /*bfd0*/  IABS R47, R45 ;  /* 0x0000002d002f7213 */ /* 0x000fe40000000000 */
[----:B------:R-:W-:Y:S02]  /*bfe0*/  FSEL R7, R58, -INF , !P4 ;  /* 0xff8000003a077808 */ /* 0x000fe40006000000 */
[----:B------:R-:W-:Y:S02]  /*bff0*/  FSEL R23, R23, -INF , !P6 ;  /* 0xff80000017177808 */ /* 0x000fe40007000000 */
[C---:B------:R-:W-:Y:S02]  /*c000*/  ISETP.GE.AND P4, PT, R17.reuse, R155, PT ;  /* 0x0000009b1100720c */ /* 0x040fe40003f86270 */
[----:B------:R-:W-:-:S02]  /*c010*/  ISETP.GE.AND P6, PT, R17, R149, PT ;  /* 0x000000951100720c */ /* 0x000fc40003fc6270 */
[----:B------:R-:W-:Y:S02]  /*c020*/  FSEL R17, R42, -INF , !P3 ;  /* 0xff8000002a117808 */ /* 0x000fe40005800000 */
[----:B------:R-:W-:Y:S01]  /*c030*/  FSEL R38, R38, -INF , !P0 ;  /* 0xff80000026267808 */ /* 0x000fe20004000000 */
[----:B------:R3:W4:Y:S01]  /*c040*/  MUFU.TANH R42, R39 ;  /* 0x00000027002a7308 */ /* 0x0007220000002400 */
[----:B------:R-:W-:Y:S02]  /*c050*/  I2FP.F32.S32 R47, R47 ;  /* 0x0000002f002f7245 */ /* 0x000fe40000201400 */
[----:B------:R-:W-:Y:S02]  /*c060*/  IABS R71, R71 ;  /* 0x0000004700477213 */ /* 0x000fe40000000000 */
[----:B------:R-:W-:Y:S01]  /*c070*/  ISETP.GT.AND P0, PT, R154, R19, PT ;  /* 0x000000139a00720c */ /* 0x000fe20003f04270 */
[----:B------:R-:W-:Y:S01]  /*c080*/  FFMA.FTZ R34, -R157, R47, R34 ;  /* 0x0000002f9d227223 */ /* 0x000fe20000010122 */
[----:B------:R-:W-:-:S02]  /*c090*/  I2FP.F32.S32 R71, R71 ;  /* 0x0000004700477245 */ /* 0x000fc40000201400 */
[----:B------:R-:W-:Y:S02]  /*c0a0*/  IABS R50, R50 ;  /* 0x0000003200327213 */ /* 0x000fe40000000000 */
[----:B-1----:R-:W-:Y:S01]  /*c0b0*/  FSEL R21, R53, -INF , !P4 ;  /* 0xff80000035157808 */ /* 0x002fe20006000000 */
[----:B--2---:R-:W-:Y:S01]  /*c0c0*/  FFMA.FTZ R46, -R157, R71, R46 ;  /* 0x000000479d2e7223 */ /* 0x004fe2000001012e */
[----:B------:R-:W-:Y:S02]  /*c0d0*/  FSEL R34, R34, -INF , !P0 ;  /* 0xff80000022227808 */ /* 0x000fe40004000000 */
[----:B------:R-:W-:Y:S02]  /*c0e0*/  ISETP.GE.AND P4, PT, R19, R149, PT ;  /* 0x000000951300720c */ /* 0x000fe40003f86270 */
[----:B------:R-:W-:Y:S02]  /*c0f0*/  I2FP.F32.S32 R50, R50 ;  /* 0x0000003200327245 */ /* 0x000fe40000201400 */
[----:B---3--:R-:W-:-:S02]  /*c100*/  FSEL R39, R38, -INF , !P6 ;  /* 0xff80000026277808 */ /* 0x008fc40007000000 */
[----:B------:R-:W1:Y:S01]  /*c110*/  MUFU.TANH R38, R35 ;  /* 0x0000002300267308 */ /* 0x000e620000002400 */
[----:B------:R-:W-:Y:S01]  /*c120*/  IABS R41, R41 ;  /* 0x0000002900297213 */ /* 0x000fe20000000000 */
[----:B----4-:R-:W-:Y:S01]  /*c130*/  FFMA.FTZ R42, -R157, R50, R42 ;  /* 0x000000329d2a7223 */ /* 0x010fe2000001012a */
[----:B------:R-:W-:Y:S02]  /*c140*/  FSEL R127, R34, -INF , !P4 ;  /* 0xff800000227f7808 */ /* 0x000fe40006000000 */
[----:B------:R-:W-:Y:S02]  /*c150*/  FSEL R46, R46, -INF , !P1 ;  /* 0xff8000002e2e7808 */ /* 0x000fe40004800000 */
[----:B------:R-:W-:Y:S01]  /*c160*/  I2FP.F32.S32 R41, R41 ;  /* 0x0000002900297245 */ /* 0x000fe20000201400 */
[----:B------:R-:W2:Y:S01]  /*c170*/  MUFU.TANH R34, R31 ;  /* 0x0000001f00227308 */ /* 0x000ea20000002400 */
[----:B------:R-:W-:Y:S02]  /*c180*/  ISETP.GT.AND P1, PT, R154, R48, PT ;  /* 0x000000309a00720c */ /* 0x000fe40003f24270 */
[----:B------:R-:W-:-:S02]  /*c190*/  IABS R40, R40 ;  /* 0x0000002800287213 */ /* 0x000fc40000000000 */
[----:B------:R-:W-:Y:S02]  /*c1a0*/  FSEL R42, R42, -INF , !P1 ;  /* 0xff8000002a2a7808 */ /* 0x000fe40004800000 */
[----:B------:R-:W-:Y:S02]  /*c1b0*/  ISETP.GE.AND P6, PT, R37, R155, PT ;  /* 0x0000009b2500720c */ /* 0x000fe40003fc6270 */
[----:B------:R-:W-:Y:S01]  /*c1c0*/  ISETP.GT.AND P1, PT, R154, R37, PT ;  /* 0x000000259a00720c */ /* 0x000fe20003f24270 */
[----:B-1----:R-:W-:Y:S01]  /*c1d0*/  FFMA.FTZ R38, -R157, R41, R38 ;  /* 0x000000299d267223 */ /* 0x002fe20000010126 */
[----:B------:R-:W-:Y:S02]  /*c1e0*/  I2FP.F32.S32 R40, R40 ;  /* 0x0000002800287245 */ /* 0x000fe40000201400 */
[----:B------:R-:W-:Y:S02]  /*c1f0*/  IABS R27, R27 ;  /* 0x0000001b001b7213 */ /* 0x000fe40000000000 */
[----:B------:R-:W-:Y:S01]  /*c200*/  FSEL R163, R163, -INF , !P6 ;  /* 0xff800000a3a37808 */ /* 0x000fe20007000000 */
[----:B------:R-:W-:Y:S01]  /*c210*/  FFMA.FTZ R30, -R157, R40, R30 ;  /* 0x000000289d1e7223 */ /* 0x000fe2000001011e */
[----:B------:R-:W-:-:S02]  /*c220*/  FSEL R38, R38, -INF , !P1 ;  /* 0xff80000026267808 */ /* 0x000fc40004800000 */
[----:B------:R-:W-:Y:S02]  /*c230*/  FSEL R45, R46, -INF , !P2 ;  /* 0xff8000002e2d7808 */ /* 0x000fe40005000000 */
[C---:B------:R-:W-:Y:S02]  /*c240*/  ISETP.GE.AND P4, PT, R36.reuse, R155, PT ;  /* 0x0000009b2400720c */ /* 0x040fe40003f86270 */
[----:B------:R-:W-:Y:S02]  /*c250*/  ISETP.GE.AND P6, PT, R36, R149, PT ;  /* 0x000000952400720c */ /* 0x000fe40003fc6270 */
[----:B------:R-:W-:Y:S01]  /*c260*/  ISETP.GT.AND P1, PT, R154, R36, PT ;  /* 0x000000249a00720c */ /* 0x000fe20003f24270 */
[----:B------:R-:W-:Y:S01]  /*c270*/  FMUL.FTZ R36, R94, R14 ;  /* 0x0000000e5e247220 */ /* 0x000fe20000410000 */
[----:B------:R-:W-:Y:S01]  /*c280*/  I2FP.F32.S32 R27, R27 ;  /* 0x0000001b001b7245 */ /* 0x000fe20000201400 */
[----:B------:R-:W-:Y:S01]  /*c290*/  MUFU.TANH R14, R83 ;  /* 0x00000053000e7308 */ /* 0x000fe20000002400 */
[----:B------:R-:W-:-:S02]  /*c2a0*/  ISETP.GE.AND P2, PT, R19, R155, PT ;  /* 0x0000009b1300720c */ /* 0x000fc40003f46270 */
[----:B------:R-:W-:Y:S01]  /*c2b0*/  ISETP.GT.AND P0, PT, R154, R44, PT ;  /* 0x0000002c9a00720c */ /* 0x000fe20003f04270 */
[----:B--2---:R-:W-:Y:S01]  /*c2c0*/  FFMA.FTZ R27, -R157, R27, R34 ;  /* 0x0000001b9d1b7223 */ /* 0x004fe20000010122 */
[----:B------:R-:W-:Y:S02]  /*c2d0*/  FSEL R161, R161, -INF , !P2 ;  /* 0xff800000a1a17808 */ /* 0x000fe40005000000 */
[----:B------:R-:W-:Y:S01]  /*c2e0*/  ISETP.GE.AND P2, PT, R44, R149, PT ;  /* 0x000000952c00720c */ /* 0x000fe20003f46270 */
[----:B------:R-:W1:Y:S01]  /*c2f0*/  MUFU.TANH R36, R36 ;  /* 0x0000002400247308 */ /* 0x000e620000002400 */
[----:B------:R-:W-:Y:S02]  /*c300*/  FSEL R30, R30, -INF , !P0 ;  /* 0xff8000001e1e7808 */ /* 0x000fe40004000000 */
[----:B------:R-:W-:Y:S02]  /*c310*/  IABS R26, R26 ;  /* 0x0000001a001a7213 */ /* 0x000fe40000000000 */
[----:B------:R-:W-:-:S02]  /*c320*/  FSEL R123, R30, -INF , !P2 ;  /* 0xff8000001e7b7808 */ /* 0x000fc40005000000 */
[----:B------:R-:W-:Y:S01]  /*c330*/  FSEL R159, R159, -INF , !P4 ;  /* 0xff8000009f9f7808 */ /* 0x000fe20006000000 */
[----:B------:R-:W-:Y:S01]  /*c340*/  IMAD.MOV.U32 R30, RZ, RZ, R26 ;  /* 0x000000ffff1e7224 */ /* 0x000fe200078e001a */
[----:B------:R-:W-:Y:S01]  /*c350*/  FSEL R27, R27, -INF , !P1 ;  /* 0xff8000001b1b7808 */ /* 0x000fe20004800000 */
[----:B------:R-:W-:Y:S01]  /*c360*/  MUFU.TANH R26, R95 ;  /* 0x0000005f001a7308 */ /* 0x000fe20000002400 */
[C---:B------:R-:W-:Y:S02]  /*c370*/  ISETP.GE.AND P2, PT, R28.reuse, R155, PT ;  /* 0x0000009b1c00720c */ /* 0x040fe40003f46270 */
[----:B------:R-:W-:Y:S02]  /*c380*/  ISETP.GE.AND P4, PT, R28, R149, PT ;  /* 0x000000951c00720c */ /* 0x000fe40003f86270 */
[----:B------:R-:W-:Y:S02]  /*c390*/  ISETP.GT.AND P1, PT, R154, R28, PT ;  /* 0x0000001c9a00720c */ /* 0x000fe40003f24270 */
[----:B------:R-:W-:Y:S01]  /*c3a0*/  I2FP.F32.S32 R30, R30 ;  /* 0x0000001e001e7245 */ /* 0x000fe20000201400 */
[----:B------:R-:W2:Y:S01]  /*c3b0*/  MUFU.TANH R28, R82 ;  /* 0x00000052001c7308 */ /* 0x000ea20000002400 */
[----:B------:R-:W-:-:S02]  /*c3c0*/  ISETP.GE.AND P3, PT, R48, R155, PT ;  /* 0x0000009b3000720c */ /* 0x000fc40003f66270 */
[----:B------:R-:W-:Y:S01]  /*c3d0*/  IABS R22, R22 ;  /* 0x0000001600167213 */ /* 0x000fe20000000000 */
[----:B-1----:R-:W-:Y:S01]  /*c3e0*/  FFMA.FTZ R30, -R157, R30, R36 ;  /* 0x0000001e9d1e7223 */ /* 0x002fe20000010124 */
[----:B------:R-:W-:Y:S02]  /*c3f0*/  FSEL R131, R27, -INF , !P6 ;  /* 0xff8000001b837808 */ /* 0x000fe40007000000 */
[----:B------:R-:W-:Y:S02]  /*c400*/  FSEL R19, R52, -INF , !P3 ;  /* 0xff80000034137808 */ /* 0x000fe40005800000 */
[----:B------:R-:W-:Y:S02]  /*c410*/  I2FP.F32.S32 R27, R22 ;  /* 0x00000016001b7245 */ /* 0x000fe40000201400 */
[----:B------:R-:W-:Y:S02]  /*c420*/  ISETP.GE.AND P3, PT, R37, R149, PT ;  /* 0x000000952500720c */ /* 0x000fe40003f66270 */
[----:B------:R-:W-:-:S02]  /*c430*/  ISETP.GT.AND P0, PT, R154, R32, PT ;  /* 0x000000209a00720c */ /* 0x000fc40003f04270 */
[----:B------:R-:W-:Y:S02]  /*c440*/  IABS R24, R24 ;  /* 0x0000001800187213 */ /* 0x000fe40000000000 */
[----:B------:R-:W-:Y:S01]  /*c450*/  FSEL R119, R38, -INF , !P3 ;  /* 0xff80000026777808 */ /* 0x000fe20005800000 */
[----:B--2---:R-:W-:Y:S01]  /*c460*/  FFMA.FTZ R27, -R157, R27, R28 ;  /* 0x0000001b9d1b7223 */ /* 0x004fe2000001011c */
[----:B------:R-:W-:Y:S02]  /*c470*/  FSEL R30, R30, -INF , !P0 ;  /* 0xff8000001e1e7808 */ /* 0x000fe40004000000 */
[----:B------:R-:W-:Y:S02]  /*c480*/  FSEL R25, R25, -INF , !P5 ;  /* 0xff80000019197808 */ /* 0x000fe40006800000 */
[----:B------:R-:W-:Y:S02]  /*c490*/  ISETP.GE.AND P3, PT, R32, R155, PT ;  /* 0x0000009b2000720c */ /* 0x000fe40003f66270 */
[----:B------:R-:W-:-:S02]  /*c4a0*/  ISETP.GT.AND P0, PT, R154, R18, PT ;  /* 0x000000129a00720c */ /* 0x000fc40003f04270 */
[----:B------:R-:W-:Y:S02]  /*c4b0*/  ISETP.GE.AND P5, PT, R48, R149, PT ;  /* 0x000000953000720c */ /* 0x000fe40003fa6270 */
        /* <DEDUP_REMOVED lines=8> */
[----:B------:R-:W-:Y:S02]  /*c540*/  ISETP.GE.AND P3, PT, R18, R149, PT ;  /* 0x000000951200720c */ /* 0x000fe40003f66270 */
[----:B------:R-:W-:Y:S02]  /*c550*/  ISETP.GT.AND P0, PT, R90, R137, PT ;  /* 0x000000895a00720c */ /* 0x000fe40003f04270 */
[----:B------:R-:W-:Y:S02]  /*c560*/  ISETP.GE.AND P5, PT, R44, R155, PT ;  /* 0x0000009b2c00720c */ /* 0x000fe40003fa6270 */
[----:B------:R-:W-:Y:S02]  /*c570*/  I2FP.F32.S32 R18, R20 ;  /* 0x0000001400127245 */ /* 0x000fe40000201400 */
[----:B------:R-:W-:Y:S02]  /*c580*/  FSEL R121, R121, -INF , !P5 ;  /* 0xff80000079797808 */ /* 0x000fe40006800000 */
[----:B------:R-:W-:Y:S01]  /*c590*/  ISETP.GE.AND P5, PT, R32, R149, PT ;  /* 0x000000952000720c */ /* 0x000fe20003fa6270 */
[----:B------:R-:W-:Y:S01]  /*c5a0*/  FFMA.FTZ R14, -R157, R18, R14 ;  /* 0x000000129d0e7223 */ /* 0x000fe2000001010e */
[----:B------:R-:W-:-:S02]  /*c5b0*/  FSEL R24, R24, -INF , !P1 ;  /* 0xff80000018187808 */ /* 0x000fc40004800000 */
[----:B------:R-:W-:Y:S02]  /*c5c0*/  ISETP.GT.AND P1, PT, R154, R16, PT ;  /* 0x000000109a00720c */ /* 0x000fe40003f24270 */
[----:B------:R-:W-:Y:S02]  /*c5d0*/  FSEL R114, R30, -INF , !P5 ;  /* 0xff8000001e727808 */ /* 0x000fe40006800000 */
[----:B------:R-:W-:Y:S02]  /*c5e0*/  FSEL R117, R117, -INF , !P2 ;  /* 0xff80000075757808 */ /* 0x000fe40005000000 */
        /* <DEDUP_REMOVED lines=24> */
.L_x_10774:
        /* <DEDUP_REMOVED lines=60> */
.L_x_10775:
[----:B------:R-:W-:Y:S05]  /*cb30*/  BSYNC.RECONVERGENT B0 ;  /* 0x0000000000007941 */ /* 0x000fea0003800200 */
.L_x_10773:
        /* <DEDUP_REMOVED lines=38> */
.L_x_10772:
[----:B------:R-:W-:Y:S05]  /*cda0*/  BSYNC.RECONVERGENT B1 ;  /* 0x0000000000017941 */ /* 0x000fea0003800200 */
.L_x_10771:
        /* <DEDUP_REMOVED lines=65> */
[-CC-:B------:R-:W-:Y:S01]  /*d1c0*/  FFMA.FTZ R158, R127, R115.reuse, -R116.reuse ;  /* 0x000000737f9e7223 */ /* 0x180fe20000010874 */
[----:B------:R-:W-:Y:S01]  /*d1d0*/  MUFU.EX2 R106, R106 ;  /* 0x0000006a006a7308 */ /* 0x000fe20000000800 */
[----:B------:R-:W4:Y:S01]  /*d1e0*/  LDSM.16.MT88.4 R28, [R2+0x7400] ;  /* 0x00740000021c783b */ /* 0x000f220000004200 */
[----:B---3--:R-:W-:Y:S01]  /*d1f0*/  F2FP.BF16.F32.PACK_AB R48, R107, R108 ;  /* 0x0000006c6b30723e */ /* 0x008fe200000010ff */
[-C--:B------:R-:W-:Y:S01]  /*d200*/  FFMA.FTZ R119, R119, R115.reuse, -R116 ;  /* 0x0000007377777223 */ /* 0x080fe20000010874 */
[----:B------:R-:W3:Y:S01]  /*d210*/  MUFU.EX2 R105, R105 ;  /* 0x0000006900697308 */ /* 0x000ee20000000800 */
[----:B------:R-:W4:Y:S01]  /*d220*/  LDSM.16.MT88.4 R32, [R110+0x6400] ;  /* 0x006400006e20783b */ /* 0x000f220000004200 */
[-CC-:B------:R-:W-:Y:S01]  /*d230*/  FFMA.FTZ R163, R163, R115.reuse, -R130.reuse ;  /* 0x00000073a3a37223 */ /* 0x180fe20000010882 */
[-CC-:B------:R-:W-:Y:S01]  /*d240*/  FFMA.FTZ R120, R120, R115.reuse, -R130.reuse ;  /* 0x0000007378787223 */ /* 0x180fe20000010882 */
[----:B------:R-:W-:Y:S01]  /*d250*/  MUFU.EX2 R102, R102 ;  /* 0x0000006600667308 */ /* 0x000fe20000000800 */
[----:B------:R-:W4:Y:S01]  /*d260*/  LDSM.16.MT88.4 R24, [R110+0x7400] ;  /* 0x007400006e18783b */ /* 0x000f220000004200 */
[----:B-----5:R-:W-:Y:S01]  /*d270*/  F2FP.BF16.F32.PACK_AB R50, R103, R104 ;  /* 0x000000686732723e */ /* 0x020fe200000010ff */
[-C--:B------:R-:W-:Y:S01]  /*d280*/  FFMA.FTZ R165, R118, R115.reuse, -R130 ;  /* 0x0000007376a57223 */ /* 0x080fe20000010882 */
[----:B------:R-:W5:Y:S01]  /*d290*/  MUFU.EX2 R101, R101 ;  /* 0x0000006500657308 */ /* 0x000f620000000800 */
[-C--:B------:R-:W-:Y:S01]  /*d2a0*/  FFMA.FTZ R112, R112, R115.reuse, -R116 ;  /* 0x0000007370707223 */ /* 0x080fe20000010874 */
[----:B------:R-:W-:Y:S01]  /*d2b0*/  FFMA.FTZ R127, R117, R115, -R130 ;  /* 0x00000073757f7223 */ /* 0x000fe20000010882 */
[----:B------:R-:W-:Y:S01]  /*d2c0*/  FADD.FTZ R107, R108, R107 ;  /* 0x0000006b6c6b7221 */ /* 0x000fe20000010000 */
[----:B------:R-:W-:Y:S01]  /*d2d0*/  MUFU.EX2 R96, R96 ;  /* 0x0000006000607308 */ /* 0x000fe20000000800 */
[----:B------:R-:W-:-:S02]  /*d2e0*/  ISETP.GT.AND P0, PT, R90, R137, PT ;  /* 0x000000895a00720c */ /* 0x000fc40003f04270 */
[----:B---3--:R-:W-:Y:S01]  /*d2f0*/  F2FP.BF16.F32.PACK_AB R49, R105, R106 ;  /* 0x0000006a6931723e */ /* 0x008fe200000010ff */
[----:B------:R-:W3:Y:S01]  /*d300*/  MUFU.EX2 R99, R99 ;  /* 0x0000006300637308 */ /* 0x000ee20000000800 */
[----:B------:R-:W-:Y:S01]  /*d310*/  FADD.FTZ R105, R106, R105 ;  /* 0x000000696a697221 */ /* 0x000fe20000010000 */
[----:B------:R-:W-:Y:S02]  /*d320*/  FADD.FTZ R104, R104, R107 ;  /* 0x0000006b68687221 */ /* 0x000fe40000010000 */
[----:B------:R-:W-:Y:S01]  /*d330*/  MUFU.EX2 R14, R14 ;  /* 0x0000000e000e7308 */ /* 0x000fe20000000800 */
[----:B-----5:R-:W-:Y:S01]  /*d340*/  F2FP.BF16.F32.PACK_AB R51, R101, R102 ;  /* 0x000000666533723e */ /* 0x020fe200000010ff */
[----:B------:R-:W-:Y:S02]  /*d350*/  FADD.FTZ R102, R102, R105 ;  /* 0x0000006966667221 */ /* 0x000fe40000010000 */
[----:B------:R-:W-:Y:S01]  /*d360*/  MUFU.EX2 R15, R15 ;  /* 0x0000000f000f7308 */ /* 0x000fe20000000800 */
[----:B------:R-:W-:Y:S01]  /*d370*/  FADD.FTZ R103, R103, R104 ;  /* 0x0000006867677221 */ /* 0x000fe20000010000 */
[----:B------:R-:W-:-:S02]  /*d380*/  FADD.FTZ R101, R101, R102 ;  /* 0x0000006665657221 */ /* 0x000fc40000010000 */
[----:B------:R-:W-:Y:S01]  /*d390*/  MUFU.EX2 R100, R100 ;  /* 0x0000006400647308 */ /* 0x000fe20000000800 */
[C---:B-1----:R-:W-:Y:S03]  /*d3a0*/  HMMA.16816.F32.BF16 R36, R48.reuse, R40, RZ ;  /* 0x000000283024723c */ /* 0x042fe600000418ff */
[----:B------:R-:W1:Y:S04]  /*d3b0*/  MUFU.EX2 R109, R109 ;  /* 0x0000006d006d7308 */ /* 0x000e680000000800 */
[----:B------:R-:W-:Y:S01]  /*d3c0*/  MUFU.EX2 R97, R97 ;  /* 0x0000006100617308 */ /* 0x000fe20000000800 */
[C---:B------:R-:W-:Y:S03]  /*d3d0*/  HMMA.16816.F32.BF16 R40, R48.reuse, R42, RZ ;  /* 0x0000002a3028723c */ /* 0x040fe600000418ff */
[----:B------:R-:W5:Y:S04]  /*d3e0*/  MUFU.EX2 R98, R98 ;  /* 0x0000006200627308 */ /* 0x000f680000000800 */
[----:B------:R2:W-:Y:S01]  /*d3f0*/  MUFU.EX2 R121, R163 ;  /* 0x000000a300797308 */ /* 0x0005e20000000800 */
[C---:B------:R-:W-:Y:S03]  /*d400*/  HMMA.16816.F32.BF16 R80, R48.reuse, R76, RZ ;  /* 0x0000004c3050723c */ /* 0x040fe600000418ff */
[----:B------:R-:W-:Y:S04]  /*d410*/  MUFU.EX2 R132, R132 ;  /* 0x0000008400847308 */ /* 0x000fe80000000800 */
[----:B------:R-:W-:Y:S01]  /*d420*/  MUFU.EX2 R158, R158 ;  /* 0x0000009e009e7308 */ /* 0x000fe20000000800 */
[----:B------:R-:W-:Y:S03]  /*d430*/  HMMA.16816.F32.BF16 R72, R48, R68, RZ ;  /* 0x000000443048723c */ /* 0x000fe600000418ff */
[----:B------:R-:W-:Y:S01]  /*d440*/  MUFU.EX2 R119, R119 ;  /* 0x0000007700777308 */ /* 0x000fe20000000800 */
[----:B--2---:R-:W-:-:S03]  /*d450*/  FFMA.FTZ R163, R111, R115, -R116 ;  /* 0x000000736fa37223 */ /* 0x004fc60000010874 */
        /* <DEDUP_REMOVED lines=11> */
[----:B------:R-:W-:Y:S01]  /*d510*/  HMMA.16816.F32.BF16 R44, R48, R4, RZ ;  /* 0x00000004302c723c */ /* 0x000fe200000418ff */
        /* <DEDUP_REMOVED lines=14> */
[----:B------:R-:W-:-:S05]  /*d600*/  FFMA.FTZ R93, R131, R115, -R116 ;  /* 0x00000073835d7223 */ /* 0x000fca0000010874 */
[----:B------:R-:W2:Y:S01]  /*d610*/  MUFU.EX2 R92, R92 ;  /* 0x0000005c005c7308 */ /* 0x000ea20000000800 */
[C---:B------:R-:W-:Y:S03]  /*d620*/  HMMA.16816.F32.BF16 R76, R4.reuse, R94, R76 ;  /* 0x0000005e044c723c */ /* 0x040fe6000004184c */
[-C--:B------:R-:W-:Y:S01]  /*d630*/  FFMA.FTZ R95, R159, R115.reuse, -R130 ;  /* 0x000000739f5f7223 */ /* 0x080fe20000010882 */
[-C--:B------:R-:W-:Y:S01]  /*d640*/  FFMA.FTZ R94, R123, R115.reuse, -R116 ;  /* 0x000000737b5e7223 */ /* 0x080fe20000010874 */
[----:B------:R-:W-:Y:S01]  /*d650*/  MUFU.EX2 R93, R93 ;  /* 0x0000005d005d7308 */ /* 0x000fe20000000800 */
[-C--:B------:R-:W-:Y:S01]  /*d660*/  FFMA.FTZ R123, R122, R115.reuse, -R130 ;  /* 0x000000737a7b7223 */ /* 0x080fe20000010882 */
[-CC-:B------:R-:W-:Y:S01]  /*d670*/  FFMA.FTZ R122, R114, R115.reuse, -R116.reuse ;  /* 0x00000073727a7223 */ /* 0x180fe20000010874 */
[----:B------:R-:W-:Y:S01]  /*d680*/  FFMA.FTZ R114, R113, R115, -R116 ;  /* 0x0000007371727223 */ /* 0x000fe20000010874 */
[----:B------:R-:W3:Y:S01]  /*d690*/  MUFU.EX2 R95, R95 ;  /* 0x0000005f005f7308 */ /* 0x000ee20000000800 */
[C---:B------:R-:W-:Y:S03]  /*d6a0*/  HMMA.16816.F32.BF16 R44, R4.reuse, R16, R44 ;  /* 0x00000010042c723c */ /* 0x040fe6000004182c */
[----:B------:R-:W4:Y:S04]  /*d6b0*/  MUFU.EX2 R94, R94 ;  /* 0x0000005e005e7308 */ /* 0x000f280000000800 */
[----:B------:R-:W5:Y:S01]  /*d6c0*/  MUFU.EX2 R117, R123 ;  /* 0x0000007b00757308 */ /* 0x000f620000000800 */
[C---:B------:R-:W-:Y:S01]  /*d6d0*/  HMMA.16816.F32.BF16 R48, R4.reuse, R18, R48 ;  /* 0x000000120430723c */ /* 0x040fe20000041830 */
[----:B------:R-:W5:Y:S02]  /*d6e0*/  LDSM.16.MT88.4 R16, [R110+0x7800] ;  /* 0x007800006e10783b */ /* 0x000f640000004200 */
[----:B------:R-:W-:Y:S04]  /*d6f0*/  MUFU.EX2 R113, R122 ;  /* 0x0000007a00717308 */ /* 0x000fe80000000800 */
[----:B------:R-:W5:Y:S01]  /*d700*/  MUFU.EX2 R114, R114 ;  /* 0x0000007200727308 */ /* 0x000f620000000800 */
[C---:B------:R-:W-:Y:S08]  /*d710*/  HMMA.16816.F32.BF16 R64, R4.reuse, R28, R64 ;  /* 0x0000001c0440723c */ /* 0x040ff00000041840 */
[C---:B------:R-:W-:Y:S01]  /*d720*/  HMMA.16816.F32.BF16 R60, R4.reuse, R30, R60 ;  /* 0x0000001e043c723c */ /* 0x040fe2000004183c */
[----:B------:R-:W-:Y:S07]  /*d730*/  LDSM.16.MT88.4 R28, [R110+0x6800] ;  /* 0x006800006e1c783b */ /* 0x000fee0000004200 */
[C---:B------:R-:W-:Y:S08]  /*d740*/  HMMA.16816.F32.BF16 R72, R4.reuse, R32, R72 ;  /* 0x000000200448723c */ /* 0x040ff00000041848 */
[C---:B------:R-:W-:Y:S01]  /*d750*/  HMMA.16816.F32.BF16 R68, R4.reuse, R34, R68 ;  /* 0x000000220444723c */ /* 0x040fe20000041844 */
[----:B------:R-:W-:Y:S07]  /*d760*/  LDSM.16.MT88.4 R32, [R2+0x6800] ;  /* 0x006800000220783b */ /* 0x000fee0000004200 */
[C---:B------:R-:W-:Y:S08]  /*d770*/  HMMA.16816.F32.BF16 R56, R4.reuse, R24, R56 ;  /* 0x000000180438723c */ /* 0x040ff00000041838 */
[----:B------:R-:W-:Y:S01]  /*d780*/  HMMA.16816.F32.BF16 R52, R4, R26, R52 ;  /* 0x0000001a0434723c */ /* 0x000fe20000041834 */
[----:B------:R-:W5:Y:S02]  /*d790*/  LDSM.16.MT88.4 R24, [R2+0x8800] ;  /* 0x008800000218783b */ /* 0x000f640000004200 */
[----:B--2---:R-:W-:Y:S01]  /*d7a0*/  F2FP.BF16.F32.PACK_AB R4, R121, R92 ;  /* 0x0000005c7904723e */ /* 0x004fe200000010ff */
[----:B------:R-:W-:Y:S01]  /*d7b0*/  FADD.FTZ R92, R92, R15 ;  /* 0x0000000f5c5c7221 */ /* 0x000fe20000010000 */
[----:B------:R-:W-:-:S02]  /*d7c0*/  F2FP.BF16.F32.PACK_AB R5, R119, R158 ;  /* 0x0000009e7705723e */ /* 0x000fc400000010ff */
[----:B---3--:R-:W-:Y:S01]  /*d7d0*/  F2FP.BF16.F32.PACK_AB R6, R95, R132 ;  /* 0x000000845f06723e */ /* 0x008fe200000010ff */
[----:B------:R-:W-:Y:S01]  /*d7e0*/  FADD.FTZ R121, R121, R92 ;  /* 0x0000005c79797221 */ /* 0x000fe20000010000 */
[----:B----4-:R-:W-:-:S03]  /*d7f0*/  F2FP.BF16.F32.PACK_AB R7, R93, R94 ;  /* 0x0000005e5d07723e */ /* 0x010fc600000010ff */
[----:B------:R-:W-:-:S04]  /*d800*/  FADD.FTZ R14, R132, R121 ;  /* 0x00000079840e7221 */ /* 0x000fc80000010000 */
[----:B-1----:R-:W-:Y:S03]  /*d810*/  HMMA.16816.F32.BF16 R64, R4, R20, R64 ;  /* 0x000000140440723c */ /* 0x002fe60000041840 */
[----:B------:R-:W-:-:S05]  /*d820*/  FADD.FTZ R14, R95, R14 ;  /* 0x0000000e5f0e7221 */ /* 0x000fca0000010000 */
        /* <DEDUP_REMOVED lines=24> */
[----:B--2---:R-:W-:Y:S03]  /*d9b0*/  HMMA.16816.F32.BF16 R64, R4, R16, R64 ;  /* 0x000000100440723c */ /* 0x004fe60000041840 */
[----:B------:R-:W-:-:S05]  /*d9c0*/  FADD.FTZ R165, R165, R120 ;  /* 0x00000078a5a57221 */ /* 0x000fca0000010000 */
[C---:B------:R-:W-:Y:S01]  /*d9d0*/  HMMA.16816.F32.BF16 R60, R4.reuse, R18, R60 ;  /* 0x00000012043c723c */ /* 0x040fe2000004183c */
[----:B------:R-:W2:Y:S07]  /*d9e0*/  LDSM.16.MT88.4 R16, [R110+0x8c00] ;  /* 0x008c00006e10783b */ /* 0x000eae0000004200 */
[----:B---3--:R-:W-:Y:S03]  /*d9f0*/  HMMA.16816.F32.BF16 R56, R4, R24, R56 ;  /* 0x000000180438723c */ /* 0x008fe60000041838 */
[----:B------:R-:W-:-:S04]  /*da00*/  FADD.FTZ R24, R100, R101 ;  /* 0x0000006564187221 */ /* 0x000fc80000010000 */
[----:B------:R-:W-:Y:S01]  /*da10*/  FADD.FTZ R24, R109, R24 ;  /* 0x000000186d187221 */ /* 0x000fe20000010000 */
[----:B-1----:R-:W-:Y:S03]  /*da20*/  HMMA.16816.F32.BF16 R36, R4, R20, R36 ;  /* 0x000000140424723c */ /* 0x002fe60000041824 */
[----:B------:R-:W-:-:S04]  /*da30*/  FADD.FTZ R21, R97, R24 ;  /* 0x0000001861157221 */ /* 0x000fc80000010000 */
[----:B------:R-:W-:Y:S01]  /*da40*/  FADD.FTZ R21, R98, R21 ;  /* 0x0000001562157221 */ /* 0x000fe20000010000 */
[----:B----4-:R-:W-:Y:S03]  /*da50*/  HMMA.16816.F32.BF16 R80, R4, R32, R80 ;  /* 0x000000200450723c */ /* 0x010fe60000041850 */
[----:B------:R-:W-:-:S04]  /*da60*/  FADD.FTZ R158, R158, R21 ;  /* 0x000000159e9e7221 */ /* 0x000fc80000010000 */
[----:B------:R-:W-:Y:S01]  /*da70*/  FADD.FTZ R119, R119, R158 ;  /* 0x0000009e77777221 */ /* 0x000fe20000010000 */
[C---:B------:R-:W-:Y:S08]  /*da80*/  HMMA.16816.F32.BF16 R76, R4.reuse, R34, R76 ;  /* 0x00000022044c723c */ /* 0x040ff0000004184c */
[C---:B-----5:R-:W-:Y:S08]  /*da90*/  HMMA.16816.F32.BF16 R72, R4.reuse, R28, R72 ;  /* 0x0000001c0448723c */ /* 0x060ff00000041848 */
        /* <DEDUP_REMOVED lines=82> */
.L_x_10779:
        /* <DEDUP_REMOVED lines=8> */
.L_x_10780:
[----:B------:R-:W-:Y:S05]  /*e040*/  BSYNC.RECONVERGENT B0 ;  /* 0x0000000000007941 */ /* 0x000fea0003800200 */
.L_x_10778:
        /* <DEDUP_REMOVED lines=44> */
[----:B------:R-:W1:Y:S01]  /*e310*/  LDSM.16.M88.4 R24, [R125+0x3000] ;  /* 0x003000007d18783b */ /* 0x000e620000000200 */
[----:B------:R-:W-:-:S03]  /*e320*/  IMAD.IADD R127, R125, 0x1, R8 ;  /* 0x000000017d7f7824 */ /* 0x000fc600078e0208 */
[----:B------:R-:W4:Y:S04]  /*e330*/  LDSM.16.M88.4 R100, [R125+0x3800] ;  /* 0x003800007d64783b */ /* 0x000f280000000200 */
[----:B------:R-:W-:Y:S04]  /*e340*/  LDSM.16.M88.4 R28, [R130] ;  /* 0x00000000821c783b */ /* 0x000fe80000000200 */
[----:B------:R-:W5:Y:S04]  /*e350*/  LDSM.16.M88.4 R32, [R127+0x3400] ;  /* 0x003400007f20783b */ /* 0x000f680000000200 */
[----:B------:R-:W5:Y:S04]  /*e360*/  LDSM.16.M88.4 R112, [R127+0x3000] ;  /* 0x003000007f70783b */ /* 0x000f680000000200 */
[----:B------:R-:W5:Y:S04]  /*e370*/  LDSM.16.M88.4 R120, [R125+0x3c00] ;  /* 0x003c00007d78783b */ /* 0x000f680000000200 */
[----:B------:R-:W5:Y:S04]  /*e380*/  LDSM.16.M88.4 R116, [R127+0x3800] ;  /* 0x003800007f74783b */ /* 0x000f680000000200 */
[----:B------:R-:W-:Y:S04]  /*e390*/  LDSM.16.M88.4 R12, [R126+0x1000] ;  /* 0x001000007e0c783b */ /* 0x000fe80000000200 */
[----:B------:R-:W5:Y:S01]  /*e3a0*/  LDSM.16.M88.4 R8, [R125+0x4000] ;  /* 0x004000007d08783b */ /* 0x000f620000000200 */
[C---:B---3--:R-:W-:Y:S03]  /*e3b0*/  HMMA.16816.F32.BF16 R20, R92.reuse, R16, RZ ;  /* 0x000000105c14723c */ /* 0x048fe600000418ff */
[----:B------:R-:W3:Y:S04]  /*e3c0*/  LDSM.16.M88.4 R108, [R127+0x3c00] ;  /* 0x003c00007f6c783b */ /* 0x000ee80000000200 */
[----:B------:R-:W0:Y:S01]  /*e3d0*/  LDGDEPBAR ;  /* 0x00000000000079af */ /* 0x000e220000000000 */
[C---:B-1----:R-:W-:Y:S08]  /*e3e0*/  HMMA.16816.F32.BF16 R4, R92.reuse, R24, RZ ;  /* 0x000000185c04723c */ /* 0x042ff000000418ff */
[C---:B------:R-:W-:Y:S08]  /*e3f0*/  HMMA.16816.F32.BF16 R16, R92.reuse, R18, RZ ;  /* 0x000000125c10723c */ /* 0x040ff000000418ff */
[C---:B------:R-:W-:Y:S08]  /*e400*/  HMMA.16816.F32.BF16 R24, R92.reuse, R26, RZ ;  /* 0x0000001a5c18723c */ /* 0x040ff000000418ff */
[----:B----4-:R-:W-:Y:S08]  /*e410*/  HMMA.16816.F32.BF16 R104, R92, R100, RZ ;  /* 0x000000645c68723c */ /* 0x010ff000000418ff */
[C---:B-----5:R-:W-:Y:S08]  /*e420*/  HMMA.16816.F32.BF16 R20, R28.reuse, R32, R20 ;  /* 0x000000201c14723c */ /* 0x060ff00000041814 */
[----:B------:R-:W-:Y:S01]  /*e430*/  HMMA.16816.F32.BF16 R16, R28, R34, R16 ;  /* 0x000000221c10723c */ /* 0x000fe20000041810 */
[----:B------:R-:W1:Y:S07]  /*e440*/  LDSM.16.M88.4 R32, [R125+0x4800] ;  /* 0x004800007d20783b */ /* 0x000e6e0000000200 */
[----:B------:R-:W-:Y:S08]  /*e450*/  HMMA.16816.F32.BF16 R100, R92, R102, RZ ;  /* 0x000000665c64723c */ /* 0x000ff000000418ff */
[C---:B------:R-:W-:Y:S08]  /*e460*/  HMMA.16816.F32.BF16 R4, R28.reuse, R112, R4 ;  /* 0x000000701c04723c */ /* 0x040ff00000041804 */
[----:B------:R-:W-:Y:S01]  /*e470*/  HMMA.16816.F32.BF16 R24, R28, R114, R24 ;  /* 0x000000721c18723c */ /* 0x000fe20000041818 */
[----:B------:R-:W4:Y:S07]  /*e480*/  LDSM.16.M88.4 R112, [R125+0x4400] ;  /* 0x004400007d70783b */ /* 0x000f2e0000000200 */
[C---:B------:R-:W-:Y:S08]  /*e490*/  HMMA.16816.F32.BF16 R96, R92.reuse, R120, RZ ;  /* 0x000000785c60723c */ /* 0x040ff000000418ff */
[----:B------:R-:W-:Y:S01]  /*e4a0*/  HMMA.16816.F32.BF16 R92, R92, R122, RZ ;  /* 0x0000007a5c5c723c */ /* 0x000fe200000418ff */
[----:B------:R-:W-:Y:S07]  /*e4b0*/  LDSM.16.M88.4 R120, [R125+0x5000] ;  /* 0x005000007d78783b */ /* 0x000fee0000000200 */
[C---:B------:R-:W-:Y:S08]  /*e4c0*/  HMMA.16816.F32.BF16 R104, R28.reuse, R116, R104 ;  /* 0x000000741c68723c */ /* 0x040ff00000041868 */
[----:B------:R-:W-:Y:S01]  /*e4d0*/  HMMA.16816.F32.BF16 R100, R28, R118, R100 ;  /* 0x000000761c64723c */ /* 0x000fe20000041864 */
[----:B------:R-:W-:Y:S07]  /*e4e0*/  LDSM.16.M88.4 R116, [R130+0x1000] ;  /* 0x001000008274783b */ /* 0x000fee0000000200 */
[C---:B------:R-:W-:Y:S08]  /*e4f0*/  HMMA.16816.F32.BF16 R4, R12.reuse, R8, R4 ;  /* 0x000000080c04723c */ /* 0x040ff00000041804 */
[----:B------:R-:W-:Y:S01]  /*e500*/  HMMA.16816.F32.BF16 R24, R12, R10, R24 ;  /* 0x0000000a0c18723c */ /* 0x000fe20000041818 */
[----:B------:R-:W5:Y:S07]  /*e510*/  LDSM.16.M88.4 R8, [R127+0x4000] ;  /* 0x004000007f08783b */ /* 0x000f6e0000000200 */
[C---:B---3--:R-:W-:Y:S08]  /*e520*/  HMMA.16816.F32.BF16 R96, R28.reuse, R108, R96 ;  /* 0x0000006c1c60723c */ /* 0x048ff00000041860 */
[----:B------:R-:W-:Y:S01]  /*e530*/  HMMA.16816.F32.BF16 R92, R28, R110, R92 ;  /* 0x0000006e1c5c723c */ /* 0x000fe2000004185c */
[----:B------:R-:W3:Y:S04]  /*e540*/  LDSM.16.M88.4 R108, [R125+0x4c00] ;  /* 0x004c00007d6c783b */ /* 0x000ee80000000200 */
[----:B------:R-:W-:Y:S03]  /*e550*/  LDSM.16.M88.4 R28, [R127+0x4400] ;  /* 0x004400007f1c783b */ /* 0x000fe60000000200 */
[C---:B-1----:R-:W-:Y:S08]  /*e560*/  HMMA.16816.F32.BF16 R104, R12.reuse, R32, R104 ;  /* 0x000000200c68723c */ /* 0x042ff00000041868 */
[C---:B------:R-:W-:Y:S01]  /*e570*/  HMMA.16816.F32.BF16 R100, R12.reuse, R34, R100 ;  /* 0x000000220c64723c */ /* 0x040fe20000041864 */
[----:B------:R-:W1:Y:S07]  /*e580*/  LDSM.16.M88.4 R32, [R126+0x2000] ;  /* 0x002000007e20783b */ /* 0x000e6e0000000200 */
[----:B----4-:R-:W-:Y:S08]  /*e590*/  HMMA.16816.F32.BF16 R20, R12, R112, R20 ;  /* 0x000000700c14723c */ /* 0x010ff00000041814 */
[----:B-----5:R-:W-:Y:S08]  /*e5a0*/  HMMA.16816.F32.BF16 R4, R116, R8, R4 ;  /* 0x000000087404723c */ /* 0x020ff00000041804 */
[C---:B------:R-:W-:Y:S01]  /*e5b0*/  HMMA.16816.F32.BF16 R16, R12.reuse, R114, R16 ;  /* 0x000000720c10723c */ /* 0x040fe20000041810 */
[----:B------:R-:W-:Y:S07]  /*e5c0*/  LDSM.16.M88.4 R112, [R127+0x4800] ;  /* 0x004800007f70783b */ /* 0x000fee0000000200 */
[C---:B---3--:R-:W-:Y:S08]  /*e5d0*/  HMMA.16816.F32.BF16 R96, R12.reuse, R108, R96 ;  /* 0x0000006c0c60723c */ /* 0x048ff00000041860 */
[----:B------:R-:W-:Y:S01]  /*e5e0*/  HMMA.16816.F32.BF16 R92, R12, R110, R92 ;  /* 0x0000006e0c5c723c */ /* 0x000fe2000004185c */
[----:B------:R-:W-:Y:S04]  /*e5f0*/  LDSM.16.M88.4 R12, [R130+0x2000] ;  /* 0x00200000820c783b */ /* 0x000fe80000000200 */
[----:B------:R-:W3:Y:S03]  /*e600*/  LDSM.16.M88.4 R108, [R127+0x4c00] ;  /* 0x004c00007f6c783b */ /* 0x000ee60000000200 */
[----:B------:R-:W-:Y:S01]  /*e610*/  HMMA.16816.F32.BF16 R24, R116, R10, R24 ;  /* 0x0000000a7418723c */ /* 0x000fe20000041818 */
[----:B------:R-:W4:Y:S07]  /*e620*/  LDSM.16.M88.4 R8, [R127+0x5000] ;  /* 0x005000007f08783b */ /* 0x000f2e0000000200 */
[----:B-1----:R-:W-:Y:S01]  /*e630*/  HMMA.16816.F32.BF16 R4, R32, R120, R4 ;  /* 0x000000782004723c */ /* 0x002fe20000041804 */
[----:B------:R-:W1:Y:S07]  /*e640*/  S2R R120, SR_TID.X ;  /* 0x0000000000787919 */ /* 0x000e6e0000002100 */
[C---:B------:R-:W-:Y:S08]  /*e650*/  HMMA.16816.F32.BF16 R20, R116.reuse, R28, R20 ;  /* 0x0000001c7414723c */ /* 0x040ff00000041814 */
[----:B------:R-:W-:Y:S01]  /*e660*/  HMMA.16816.F32.BF16 R16, R116, R30, R16 ;  /* 0x0000001e7410723c */ /* 0x000fe20000041810 */
[----:B------:R-:W5:Y:S07]  /*e670*/  LDSM.16.M88.4 R28, [R125+0x5400] ;  /* 0x005400007d1c783b */ /* 0x000f6e0000000200 */
[----:B------:R-:W-:Y:S08]  /*e680*/  HMMA.16816.F32.BF16 R24, R32, R122, R24 ;  /* 0x0000007a2018723c */ /* 0x000ff00000041818 */
[----:B---3--:R-:W-:Y:S05]  /*e690*/  HMMA.16816.F32.BF16 R96, R116, R108, R96 ;  /* 0x0000006c7460723c */ /* 0x008fea0000041860 */
[----:B------:R-:W-:-:S05]  /*e6a0*/  IMAD.SHL.U32 R109, R88, 0x40, RZ ;  /* 0x00000040586d7824 */ /* 0x000fca00078e00ff */
[----:B------:R-:W-:Y:S01]  /*e6b0*/  LOP3.LUT R109, R109, R124, RZ, 0xfc, !PT ;  /* 0x0000007c6d6d7212 */ /* 0x000fe200078efcff */
[----:B----4-:R-:W-:Y:S05]  /*e6c0*/  HMMA.16816.F32.BF16 R4, R12, R8, R4 ;  /* 0x000000080c04723c */ /* 0x010fea0000041804 */
[----:B-1----:R-:W-:Y:S01]  /*e6d0*/  SHF.R.U32.HI R9, RZ, 0x2, R120 ;  /* 0x00000002ff097819 */ /* 0x002fe20000011678 */
[----:B------:R-:W-:-:S03]  /*e6e0*/  IMAD.IADD R159, R109, 0x1, R146 ;  /* 0x000000016d9f7824 */ /* 0x000fc600078e0292 */
[----:B------:R-:W-:Y:S01]  /*e6f0*/  LOP3.LUT R108, R0, 0x7, R9, 0xf8, !PT ;  /* 0x00000007006c7812 */ /* 0x000fe200078ef809 */
[----:B------:R-:W-:Y:S04]  /*e700*/  HMMA.16816.F32.BF16 R24, R12, R10, R24 ;  /* 0x0000000a0c18723c */ /* 0x000fe80000041818 */
[----:B------:R-:W-:-:S05]  /*e710*/  IMAD.IADD R108, R89, 0x1, R108 ;  /* 0x00000001596c7824 */ /* 0x000fca00078e026c */
[--C-:B------:R-:W-:Y:S01]  /*e720*/  IADD3 R8, PT, PT, R108, 0x80, -R159.reuse ;  /* 0x000000806c087810 */ /* 0x100fe20007ffe89f */
[----:B------:R-:W-:Y:S05]  /*e730*/  HMMA.16816.F32.BF16 R104, R116, R112, R104 ;  /* 0x000000707468723c */ /* 0x000fea0000041868 */
[----:B--2---:R-:W-:Y:S01]  /*e740*/  FMUL.FTZ R4, R4, R90 ;  /* 0x0000005a04047220 */ /* 0x004fe20000410000 */
[----:B------:R-:W-:Y:S01]  /*e750*/  IABS R8, R8 ;  /* 0x0000000800087213 */ /* 0x000fe20000000000 */
[-C--:B------:R-:W-:Y:S01]  /*e760*/  FMUL.FTZ R6, R6, R90.reuse ;  /* 0x0000005a06067220 */ /* 0x080fe20000410000 */
[----:B------:R-:W-:Y:S01]  /*e770*/  FMUL.FTZ R112, R5, R90 ;  /* 0x0000005a05707220 */ /* 0x000fe20000410000 */
[----:B------:R-:W-:Y:S01]  /*e780*/  VIADD R5, R109, 0xffffff80 ;  /* 0xffffff806d057836 */ /* 0x000fe20000000000 */
[----:B-----5:R-:W-:Y:S01]  /*e790*/  HMMA.16816.F32.BF16 R20, R32, R28, R20 ;  /* 0x0000001c2014723c */ /* 0x020fe20000041814 */
[----:B------:R-:W1:Y:S04]  /*e7a0*/  MUFU.TANH R4, R4 ;  /* 0x0000000400047308 */ /* 0x000e680000002400 */
[----:B------:R-:W-:Y:S01]  /*e7b0*/  I2FP.F32.S32 R28, R8 ;  /* 0x00000008001c7245 */ /* 0x000fe20000201400 */
[----:B------:R-:W-:Y:S01]  /*e7c0*/  FMUL.FTZ R24, R24, R90 ;  /* 0x0000005a18187220 */ /* 0x000fe20000410000 */
[----:B------:R-:W2:Y:S01]  /*e7d0*/  LDSM.16.M88.4 R8, [R127+0x5400] ;  /* 0x005400007f08783b */ /* 0x000ea20000000200 */
[C---:B------:R-:W-:Y:S01]  /*e7e0*/  ISETP.GE.AND P1, PT, R5.reuse, R156, PT ;  /* 0x0000009c0500720c */ /* 0x040fe20003f26270 */
[-C--:B------:R-:W-:Y:S01]  /*e7f0*/  FMUL.FTZ R26, R26, R90.reuse ;  /* 0x0000005a1a1a7220 */ /* 0x080fe20000410000 */
[C---:B------:R-:W-:Y:S01]  /*e800*/  ISETP.GE.AND P6, PT, R5.reuse, R155, PT ;  /* 0x0000009b0500720c */ /* 0x040fe20003fc6270 */
[----:B------:R-:W-:Y:S05]  /*e810*/  HMMA.16816.F32.BF16 R92, R116, R110, R92 ;  /* 0x0000006e745c723c */ /* 0x000fea000004185c */
[C---:B------:R-:W-:Y:S01]  /*e820*/  VIADD R110, R108.reuse, 0x8 ;  /* 0x000000086c6e7836 */ /* 0x040fe20000000000 */
[--C-:B------:R-:W-:Y:S01]  /*e830*/  IADD3 R111, PT, PT, R108, 0x7f, -R159.reuse ;  /* 0x0000007f6c6f7810 */ /* 0x100fe20007ffe89f */
[----:B------:R-:W3:Y:S01]  /*e840*/  MUFU.TANH R6, R6 ;  /* 0x0000000600067308 */ /* 0x000ee20000002400 */
[----:B------:R-:W-:Y:S01]  /*e850*/  ISETP.GE.AND P2, PT, R5, R149, PT ;  /* 0x000000950500720c */ /* 0x000fe20003f46270 */
[----:B------:R-:W-:Y:S01]  /*e860*/  FMUL.FTZ R25, R25, R90 ;  /* 0x0000005a19197220 */ /* 0x000fe20000410000 */
[----:B------:R-:W-:-:S02]  /*e870*/  IADD3 R29, PT, PT, R110, 0x80, -R159 ;  /* 0x000000806e1d7810 */ /* 0x000fc40007ffe89f */
[----:B------:R-:W-:Y:S01]  /*e880*/  IABS R111, R111 ;  /* 0x0000006f006f7213 */ /* 0x000fe20000000000 */
[----:B------:R-:W-:Y:S05]  /*e890*/  HMMA.16816.F32.BF16 R16, R32, R30, R16 ;  /* 0x0000001e2010723c */ /* 0x000fea0000041810 */
[----:B------:R-:W-:Y:S01]  /*e8a0*/  FMUL.FTZ R31, R7, R90 ;  /* 0x0000005a071f7220 */ /* 0x000fe20000410000 */
[----:B------:R-:W4:Y:S01]  /*e8b0*/  MUFU.TANH R112, R112 ;  /* 0x0000007000707308 */ /* 0x000f220000002400 */
[----:B-1----:R-:W-:Y:S01]  /*e8c0*/  FFMA.FTZ R28, -R157, R28, R4 ;  /* 0x0000001c9d1c7223 */ /* 0x002fe20000010104 */
[----:B------:R-:W-:Y:S01]  /*e8d0*/  IABS R4, R29 ;  /* 0x0000001d00047213 */ /* 0x000fe20000000000 */
[----:B------:R-:W-:Y:S01]  /*e8e0*/  IMAD.MOV.U32 R29, RZ, RZ, R111 ;  /* 0x000000ffff1d7224 */ /* 0x000fe200078e006f */
[----:B------:R-:W-:Y:S01]  /*e8f0*/  IADD3 R113, PT, PT, R110, 0x7f, -R159 ;  /* 0x0000007f6e717810 */ /* 0x000fe20007ffe89f */
[----:B------:R-:W-:Y:S01]  /*e900*/  VIADD R111, R109, 0xffffff81 ;  /* 0xffffff816d6f7836 */ /* 0x000fe20000000000 */
[----:B------:R-:W-:Y:S01]  /*e910*/  FSEL R28, R28, -INF , P1 ;  /* 0xff8000001c1c7808 */ /* 0x000fe20000800000 */
[----:B------:R-:W-:Y:S05]  /*e920*/  HMMA.16816.F32.BF16 R100, R116, R114, R100 ;  /* 0x000000727464723c */ /* 0x000fea0000041864 */
[----:B------:R-:W-:Y:S01]  /*e930*/  ISETP.GE.AND P1, PT, R5, R154, PT ;  /* 0x0000009a0500720c */ /* 0x000fe20003f26270 */
[----:B------:R-:W-:Y:S01]  /*e940*/  MUFU.TANH R31, R31 ;  /* 0x0000001f001f7308 */ /* 0x000fe20000002400 */
[----:B------:R-:W-:-:S02]  /*e950*/  I2FP.F32.S32 R5, R4 ;  /* 0x0000000400057245 */ /* 0x000fc40000201400 */
[----:B------:R-:W-:Y:S02]  /*e960*/  I2FP.F32.S32 R29, R29 ;  /* 0x0000001d001d7245 */ /* 0x000fe40000201400 */
[----:B------:R-:W-:Y:S01]  /*e970*/  IADD3 R30, PT, PT, R108, 0x78, -R159 ;  /* 0x000000786c1e7810 */ /* 0x000fe20007ffe89f */
[C---:B---3--:R-:W-:Y:S01]  /*e980*/  FFMA.FTZ R161, -R157.reuse, R5, R6 ;  /* 0x000000059da17223 */ /* 0x048fe20000010106 */
[----:B------:R-:W-:Y:S01]  /*e990*/  FSEL R28, R28, -INF , !P6 ;  /* 0xff8000001c1c7808 */ /* 0x000fe20007000000 */
[----:B------:R-:W1:Y:S01]  /*e9a0*/  LDSM.16.M88.4 R4, [R125+0x5800] ;  /* 0x005800007d04783b */ /* 0x000e620000000200 */
[----:B----4-:R-:W-:Y:S01]  /*e9b0*/  FFMA.FTZ R29, -R157, R29, R112 ;  /* 0x0000001d9d1d7223 */ /* 0x010fe20000010170 */
[----:B------:R-:W-:Y:S01]  /*e9c0*/  IABS R30, R30 ;  /* 0x0000001e001e7213 */ /* 0x000fe20000000000 */
[----:B------:R3:W4:Y:S01]  /*e9d0*/  MUFU.TANH R112, R24 ;  /* 0x0000001800707308 */ /* 0x0007220000002400 */
[----:B------:R-:W-:Y:S02]  /*e9e0*/  ISETP.GE.AND P6, PT, R111, R156, PT ;  /* 0x0000009c6f00720c */ /* 0x000fe40003fc6270 */
[----:B------:R-:W-:Y:S01]  /*e9f0*/  I2FP.F32.S32 R30, R30 ;  /* 0x0000001e001e7245 */ /* 0x000fe20000201400 */
[----:B--2---:R-:W-:Y:S05]  /*ea00*/  HMMA.16816.F32.BF16 R20, R12, R8, R20 ;  /* 0x000000080c14723c */ /* 0x004fea0000041814 */
[----:B------:R-:W-:Y:S01]  /*ea10*/  FSEL R161, R161, -INF , P1 ;  /* 0xff800000a1a17808 */ /* 0x000fe20000800000 */
[----:B------:R-:W-:Y:S01]  /*ea20*/  VIADD R9, R109, 0xffffff88 ;  /* 0xffffff886d097836 */ /* 0x000fe20000000000 */
[----:B------:R-:W-:Y:S01]  /*ea30*/  ISETP.GE.AND P1, PT, R111, R155, PT ;  /* 0x0000009b6f00720c */ /* 0x000fe20003f26270 */
[----:B------:R2:W5:Y:S01]  /*ea40*/  MUFU.TANH R8, R25 ;  /* 0x0000001900087308 */ /* 0x0005620000002400 */
[----:B------:R-:W-:-:S02]  /*ea50*/  FSEL R29, R29, -INF , P6 ;  /* 0xff8000001d1d7808 */ /* 0x000fc40003000000 */
[----:B------:R-:W-:Y:S01]  /*ea60*/  ISETP.GE.AND P6, PT, R111, R154, PT ;  /* 0x0000009a6f00720c */ /* 0x000fe20003fc6270 */
[----:B------:R-:W-:Y:S03]  /*ea70*/  HMMA.16816.F32.BF16 R16, R12, R10, R16 ;  /* 0x0000000a0c10723c */ /* 0x000fe60000041810 */
[----:B------:R-:W-:Y:S02]  /*ea80*/  FSEL R161, R161, -INF , !P2 ;  /* 0xff800000a1a17808 */ /* 0x000fe40005000000 */
[----:B------:R-:W-:Y:S01]  /*ea90*/  ISETP.GE.AND P2, PT, R111, R149, PT ;  /* 0x000000956f00720c */ /* 0x000fe20003f46270 */
[----:B------:R-:W5:Y:S01]  /*eaa0*/  MUFU.TANH R26, R26 ;  /* 0x0000001a001a7308 */ /* 0x000f620000002400 */
[----:B---3--:R-:W-:Y:S01]  /*eab0*/  IABS R24, R113 ;  /* 0x0000007100187213 */ /* 0x008fe20000000000 */
[----:B----4-:R-:W-:Y:S01]  /*eac0*/  FFMA.FTZ R112, -R157, R30, R112 ;  /* 0x0000001e9d707223 */ /* 0x010fe20000010170 */
[----:B------:R-:W-:-:S02]  /*ead0*/  FSEL R30, R29, -INF , !P1 ;  /* 0xff8000001d1e7808 */ /* 0x000fc40004800000 */
[----:B------:R-:W-:Y:S02]  /*eae0*/  I2FP.F32.S32 R24, R24 ;  /* 0x0000001800187245 */ /* 0x000fe40000201400 */
[----:B------:R-:W-:Y:S01]  /*eaf0*/  ISETP.GE.AND P1, PT, R9, R156, PT ;  /* 0x0000009c0900720c */ /* 0x000fe20003f26270 */
[----:B------:R-:W-:Y:S01]  /*eb00*/  FMUL.FTZ R116, R21, R90 ;  /* 0x0000005a15747220 */ /* 0x000fe20000410000 */
[----:B------:R-:W-:Y:S01]  /*eb10*/  IADD3 R29, PT, PT, R108, 0x77, -R159 ;  /* 0x000000776c1d7810 */ /* 0x000fe20007ffe89f */
[----:B------:R-:W-:Y:S01]  /*eb20*/  FFMA.FTZ R24, -R157, R24, R31 ;  /* 0x000000189d187223 */ /* 0x000fe2000001011f */
[----:B------:R-:W-:Y:S01]  /*eb30*/  IADD3 R31, PT, PT, R110, 0x78, -R159 ;  /* 0x000000786e1f7810 */ /* 0x000fe20007ffe89f */
[-C--:B------:R-:W-:Y:S01]  /*eb40*/  FMUL.FTZ R114, R22, R90.reuse ;  /* 0x0000005a16727220 */ /* 0x080fe20000410000 */
[----:B------:R-:W-:Y:S01]  /*eb50*/  FSEL R112, R112, -INF , P1 ;  /* 0xff80000070707808 */ /* 0x000fe20000800000 */
[----:B------:R-:W-:Y:S01]  /*eb60*/  MUFU.TANH R116, R116 ;  /* 0x0000007400747308 */ /* 0x000fe20000002400 */
[----:B------:R-:W-:Y:S01]  /*eb70*/  FSEL R24, R24, -INF , P6 ;  /* 0xff80000018187808 */ /* 0x000fe20003000000 */
[-C--:B------:R-:W-:Y:S01]  /*eb80*/  FMUL.FTZ R16, R16, R90.reuse ;  /* 0x0000005a10107220 */ /* 0x080fe20000410000 */
[----:B--2---:R-:W-:Y:S01]  /*eb90*/  IABS R25, R31 ;  /* 0x0000001f00197213 */ /* 0x004fe20000000000 */
[----:B------:R-:W-:Y:S01]  /*eba0*/  FMUL.FTZ R18, R18, R90 ;  /* 0x0000005a12127220 */ /* 0x000fe20000410000 */
[----:B------:R-:W-:Y:S01]  /*ebb0*/  FSEL R24, R24, -INF , !P2 ;  /* 0xff80000018187808 */ /* 0x000fe20005000000 */
[----:B-1----:R-:W-:Y:S05]  /*ebc0*/  HMMA.16816.F32.BF16 R104, R32, R4, R104 ;  /* 0x000000042068723c */ /* 0x002fea0000041868 */
[C---:B------:R-:W-:Y:S01]  /*ebd0*/  ISETP.GE.AND P6, PT, R9.reuse, R155, PT ;  /* 0x0000009b0900720c */ /* 0x040fe20003fc6270 */
[----:B------:R-:W-:Y:S01]  /*ebe0*/  MUFU.TANH R114, R114 ;  /* 0x0000007200727308 */ /* 0x000fe20000002400 */
[----:B------:R-:W-:-:S02]  /*ebf0*/  ISETP.GE.AND P2, PT, R9, R149, PT ;  /* 0x000000950900720c */ /* 0x000fc40003f46270 */
[----:B------:R-:W-:Y:S01]  /*ec00*/  ISETP.GE.AND P1, PT, R9, R154, PT ;  /* 0x0000009a0900720c */ /* 0x000fe20003f26270 */
[----:B------:R-:W-:Y:S01]  /*ec10*/  IMAD.MOV.U32 R9, RZ, RZ, R25 ;  /* 0x000000ffff097224 */ /* 0x000fe200078e0019 */
[----:B------:R-:W-:Y:S01]  /*ec20*/  IABS R29, R29 ;  /* 0x0000001d001d7213 */ /* 0x000fe20000000000 */
[-C--:B------:R-:W-:Y:S01]  /*ec30*/  FMUL.FTZ R25, R20, R90.reuse ;  /* 0x0000005a14197220 */ /* 0x080fe20000410000 */
[--C-:B------:R-:W-:Y:S01]  /*ec40*/  IADD3 R31, PT, PT, R110, 0x77, -R159.reuse ;  /* 0x000000776e1f7810 */ /* 0x100fe20007ffe89f */
[----:B------:R-:W-:Y:S03]  /*ec50*/  HMMA.16816.F32.BF16 R100, R32, R6, R100 ;  /* 0x000000062064723c */ /* 0x000fe60000041864 */
[----:B------:R-:W-:Y:S01]  /*ec60*/  I2FP.F32.S32 R20, R29 ;  /* 0x0000001d00147245 */ /* 0x000fe20000201400 */
[----:B------:R-:W-:Y:S01]  /*ec70*/  FMUL.FTZ R29, R27, R90 ;  /* 0x0000005a1b1d7220 */ /* 0x000fe20000410000 */
[----:B------:R-:W-:Y:S01]  /*ec80*/  I2FP.F32.S32 R9, R9 ;  /* 0x0000000900097245 */ /* 0x000fe20000201400 */
[----:B------:R1:W-:Y:S01]  /*ec90*/  MUFU.TANH R4, R25 ;  /* 0x0000001900047308 */ /* 0x0003e20000002400 */
[----:B------:R-:W-:Y:S01]  /*eca0*/  IADD3 R5, PT, PT, R108, 0x70, -R159 ;  /* 0x000000706c057810 */ /* 0x000fe20007ffe89f */
[----:B-----5:R-:W-:Y:S01]  /*ecb0*/  FFMA.FTZ R27, -R157, R20, R8 ;  /* 0x000000149d1b7223 */ /* 0x020fe20000010108 */
[----:B------:R-:W-:-:S02]  /*ecc0*/  VIADD R8, R109, 0xffffff89 ;  /* 0xffffff896d087836 */ /* 0x000fc40000000000 */
[----:B------:R-:W-:Y:S01]  /*ecd0*/  FFMA.FTZ R20, -R157, R9, R26 ;  /* 0x000000099d147223 */ /* 0x000fe2000001011a */
[----:B------:R-:W-:Y:S02]  /*ece0*/  FSEL R26, R112, -INF , !P6 ;  /* 0xff800000701a7808 */ /* 0x000fe40007000000 */
[----:B------:R-:W-:Y:S01]  /*ecf0*/  IABS R5, R5 ;  /* 0x0000000500057213 */ /* 0x000fe20000000000 */
[----:B------:R2:W3:Y:S01]  /*ed00*/  MUFU.TANH R9, R29 ;  /* 0x0000001d00097308 */ /* 0x0004e20000002400 */
[----:B------:R-:W-:Y:S02]  /*ed10*/  ISETP.GE.AND P6, PT, R8, R156, PT ;  /* 0x0000009c0800720c */ /* 0x000fe40003fc6270 */
[----:B------:R-:W-:Y:S02]  /*ed20*/  FSEL R20, R20, -INF , P1 ;  /* 0xff80000014147808 */ /* 0x000fe40000800000 */
[----:B------:R-:W-:Y:S02]  /*ed30*/  FSEL R112, R27, -INF , P6 ;  /* 0xff8000001b707808 */ /* 0x000fe40003000000 */
[----:B------:R-:W-:Y:S01]  /*ed40*/  FSEL R20, R20, -INF , !P2 ;  /* 0xff80000014147808 */ /* 0x000fe20005000000 */
[----:B------:R-:W4:Y:S01]  /*ed50*/  MUFU.TANH R16, R16 ;  /* 0x0000001000107308 */ /* 0x000f220000002400 */
[----:B------:R-:W-:-:S02]  /*ed60*/  ISETP.GE.AND P1, PT, R8, R155, PT ;  /* 0x0000009b0800720c */ /* 0x000fc40003f26270 */
[----:B-1----:R-:W-:Y:S01]  /*ed70*/  IABS R25, R31 ;  /* 0x0000001f00197213 */ /* 0x002fe20000000000 */
[----:B------:R-:W-:Y:S01]  /*ed80*/  FMUL.FTZ R31, R23, R90 ;  /* 0x0000005a171f7220 */ /* 0x000fe20000410000 */
[C---:B------:R-:W-:Y:S02]  /*ed90*/  ISETP.GE.AND P2, PT, R8.reuse, R149, PT ;  /* 0x000000950800720c */ /* 0x040fe40003f46270 */
[----:B------:R-:W-:Y:S01]  /*eda0*/  ISETP.GE.AND P6, PT, R8, R154, PT ;  /* 0x0000009a0800720c */ /* 0x000fe20003fc6270 */
[----:B------:R-:W-:Y:S01]  /*edb0*/  MUFU.TANH R18, R18 ;  /* 0x0000001200127308 */ /* 0x000fe20000002400 */
[----:B------:R-:W-:Y:S01]  /*edc0*/  I2FP.F32.S32 R8, R25 ;  /* 0x0000001900087245 */ /* 0x000fe20000201400 */
[----:B--2---:R-:W-:Y:S01]  /*edd0*/  VIADD R29, R109, 0xffffff91 ;  /* 0xffffff916d1d7836 */ /* 0x004fe20000000000 */
[----:B------:R-:W-:Y:S02]  /*ede0*/  I2FP.F32.S32 R5, R5 ;  /* 0x0000000500057245 */ /* 0x000fe40000201400 */
[----:B------:R-:W-:Y:S01]  /*edf0*/  FSEL R112, R112, -INF , !P1 ;  /* 0xff80000070707808 */ /* 0x000fe20004800000 */
[C---:B---3--:R-:W-:Y:S01]  /*ee00*/  FFMA.FTZ R21, -R157.reuse, R8, R9 ;  /* 0x000000089d157223 */ /* 0x048fe20000010109 */
[----:B------:R-:W-:Y:S01]  /*ee10*/  IADD3 R27, PT, PT, R108, 0x6f, -R159 ;  /* 0x0000006f6c1b7810 */ /* 0x000fe20007ffe89f */
[----:B------:R-:W-:Y:S01]  /*ee20*/  FFMA.FTZ R4, -R157, R5, R4 ;  /* 0x000000059d047223 */ /* 0x000fe20000010104 */
[----:B------:R-:W-:Y:S01]  /*ee30*/  VIADD R5, R109, 0xffffff90 ;  /* 0xffffff906d057836 */ /* 0x000fe20000000000 */
[----:B------:R-:W1:Y:S01]  /*ee40*/  LDSM.16.M88.4 R8, [R127+0x5800] ;  /* 0x005800007f08783b */ /* 0x000e620000000200 */
[----:B------:R-:W-:-:S02]  /*ee50*/  FSEL R22, R21, -INF , P6 ;  /* 0xff80000015167808 */ /* 0x000fc40003000000 */
[----:B------:R-:W-:Y:S02]  /*ee60*/  IADD3 R21, PT, PT, R110, 0x70, -R159 ;  /* 0x000000706e157810 */ /* 0x000fe40007ffe89f */
[C---:B------:R-:W-:Y:S02]  /*ee70*/  ISETP.GE.AND P1, PT, R5.reuse, R156, PT ;  /* 0x0000009c0500720c */ /* 0x040fe40003f26270 */
[----:B------:R-:W-:Y:S02]  /*ee80*/  IABS R21, R21 ;  /* 0x0000001500157213 */ /* 0x000fe40000000000 */
[----:B------:R-:W-:Y:S02]  /*ee90*/  FSEL R22, R22, -INF , !P2 ;  /* 0xff80000016167808 */ /* 0x000fe40005000000 */
[----:B------:R-:W-:Y:S02]  /*eea0*/  FSEL R4, R4, -INF , P1 ;  /* 0xff80000004047808 */ /* 0x000fe40000800000 */
[----:B------:R-:W-:-:S02]  /*eeb0*/  ISETP.GE.AND P6, PT, R5, R155, PT ;  /* 0x0000009b0500720c */ /* 0x000fc40003fc6270 */
[C---:B------:R-:W-:Y:S02]  /*eec0*/  ISETP.GE.AND P2, PT, R5.reuse, R149, PT ;  /* 0x000000950500720c */ /* 0x040fe40003f46270 */
[----:B------:R-:W-:Y:S01]  /*eed0*/  ISETP.GE.AND P1, PT, R5, R154, PT ;  /* 0x0000009a0500720c */ /* 0x000fe20003f26270 */
[----:B------:R-:W-:Y:S01]  /*eee0*/  IMAD.MOV.U32 R5, RZ, RZ, R21 ;  /* 0x000000ffff057224 */ /* 0x000fe200078e0015 */
[----:B------:R-:W-:Y:S02]  /*eef0*/  FSEL R23, R4, -INF , !P6 ;  /* 0xff80000004177808 */ /* 0x000fe40007000000 */
[----:B------:R-:W-:Y:S02]  /*ef00*/  IABS R27, R27 ;  /* 0x0000001b001b7213 */ /* 0x000fe40000000000 */
[----:B------:R-:W-:Y:S02]  /*ef10*/  I2FP.F32.S32 R5, R5 ;  /* 0x0000000500057245 */ /* 0x000fe40000201400 */
[----:B------:R-:W-:-:S02]  /*ef20*/  I2FP.F32.S32 R27, R27 ;  /* 0x0000001b001b7245 */ /* 0x000fc40000201400 */
[--C-:B------:R-:W-:Y:S01]  /*ef30*/  IADD3 R25, PT, PT, R108, 0x68, -R159.reuse ;  /* 0x000000686c197810 */ /* 0x100fe20007ffe89f */
[C---:B------:R-:W-:Y:S01]  /*ef40*/  FFMA.FTZ R21, -R157.reuse, R5, R114 ;  /* 0x000000059d157223 */ /* 0x040fe20000010172 */
[----:B------:R-:W-:Y:S01]  /*ef50*/  IADD3 R111, PT, PT, R110, 0x6f, -R159 ;  /* 0x0000006f6e6f7810 */ /* 0x000fe20007ffe89f */
[----:B------:R-:W2:Y:S01]  /*ef60*/  LDSM.16.M88.4 R4, [R125+0x5c00] ;  /* 0x005c00007d04783b */ /* 0x000ea20000000200 */
[----:B------:R-:W3:Y:S01]  /*ef70*/  MUFU.TANH R114, R31 ;  /* 0x0000001f00727308 */ /* 0x000ee20000002400 */
[----:B------:R-:W-:Y:S01]  /*ef80*/  FFMA.FTZ R27, -R157, R27, R116 ;  /* 0x0000001b9d1b7223 */ /* 0x000fe20000010174 */
[----:B------:R-:W-:Y:S02]  /*ef90*/  ISETP.GE.AND P6, PT, R29, R156, PT ;  /* 0x0000009c1d00720c */ /* 0x000fe40003fc6270 */
[----:B------:R-:W-:Y:S02]  /*efa0*/  IABS R25, R25 ;  /* 0x0000001900197213 */ /* 0x000fe40000000000 */
[----:B------:R-:W-:-:S02]  /*efb0*/  FSEL R21, R21, -INF , P1 ;  /* 0xff80000015157808 */ /* 0x000fc40000800000 */
[----:B------:R-:W-:Y:S01]  /*efc0*/  IABS R111, R111 ;  /* 0x0000006f006f7213 */ /* 0x000fe20000000000 */
[----:B-1----:R-:W-:Y:S05]  /*efd0*/  HMMA.16816.F32.BF16 R104, R12, R8, R104 ;  /* 0x000000080c68723c */ /* 0x002fea0000041868 */
[----:B------:R-:W-:Y:S01]  /*efe0*/  FSEL R21, R21, -INF , !P2 ;  /* 0xff80000015157808 */ /* 0x000fe20005000000 */
[----:B------:R-:W-:Y:S01]  /*eff0*/  VIADD R9, R109, 0xffffff98 ;  /* 0xffffff986d097836 */ /* 0x000fe20000000000 */
[----:B------:R-:W-:Y:S02]  /*f000*/  I2FP.F32.S32 R25, R25 ;  /* 0x0000001900197245 */ /* 0x000fe40000201400 */
[----:B------:R-:W-:-:S02]  /*f010*/  FSEL R27, R27, -INF , P6 ;  /* 0xff8000001b1b7808 */ /* 0x000fc40003000000 */
[----:B------:R-:W-:Y:S01]  /*f020*/  ISETP.GE.AND P1, PT, R29, R155, PT ;  /* 0x0000009b1d00720c */ /* 0x000fe20003f26270 */
[----:B----4-:R-:W-:Y:S01]  /*f030*/  FFMA.FTZ R8, -R157, R25, R16 ;  /* 0x000000199d087223 */ /* 0x010fe20000010110 */
[C---:B------:R-:W-:Y:S01]  /*f040*/  ISETP.GE.AND P2, PT, R29.reuse, R149, PT ;  /* 0x000000951d00720c */ /* 0x040fe20003f46270 */
[----:B------:R-:W-:Y:S03]  /*f050*/  HMMA.16816.F32.BF16 R100, R12, R10, R100 ;  /* 0x0000000a0c64723c */ /* 0x000fe60000041864 */
[----:B------:R-:W-:Y:S01]  /*f060*/  ISETP.GE.AND P6, PT, R29, R154, PT ;  /* 0x0000009a1d00720c */ /* 0x000fe20003fc6270 */
[-C--:B------:R-:W-:Y:S01]  /*f070*/  FMUL.FTZ R29, R17, R90.reuse ;  /* 0x0000005a111d7220 */ /* 0x080fe20000410000 */
[----:B------:R-:W-:Y:S02]  /*f080*/  I2FP.F32.S32 R17, R111 ;  /* 0x0000006f00117245 */ /* 0x000fe40000201400 */
[----:B------:R-:W-:Y:S01]  /*f090*/  FSEL R25, R27, -INF , !P1 ;  /* 0xff8000001b197808 */ /* 0x000fe20004800000 */
[----:B------:R1:W4:Y:S01]  /*f0a0*/  MUFU.TANH R16, R29 ;  /* 0x0000001d00107308 */ /* 0x0003220000002400 */
[--C-:B------:R-:W-:Y:S01]  /*f0b0*/  IADD3 R111, PT, PT, R108, 0x67, -R159.reuse ;  /* 0x000000676c6f7810 */ /* 0x100fe20007ffe89f */
[----:B---3--:R-:W-:Y:S01]  /*f0c0*/  FFMA.FTZ R17, -R157, R17, R114 ;  /* 0x000000119d117223 */ /* 0x008fe20000010172 */
[----:B------:R-:W-:Y:S01]  /*f0d0*/  IADD3 R27, PT, PT, R110, 0x68, -R159 ;  /* 0x000000686e1b7810 */ /* 0x000fe20007ffe89f */
[----:B------:R-:W-:Y:S01]  /*f0e0*/  FMUL.FTZ R104, R104, R90 ;  /* 0x0000005a68687220 */ /* 0x000fe20000410000 */
[----:B------:R-:W-:Y:S01]  /*f0f0*/  ISETP.GE.AND P1, PT, R9, R156, PT ;  /* 0x0000009c0900720c */ /* 0x000fe20003f26270 */
[-C--:B------:R-:W-:Y:S01]  /*f100*/  FMUL.FTZ R105, R105, R90.reuse ;  /* 0x0000005a69697220 */ /* 0x080fe20000410000 */
[----:B------:R-:W-:Y:S01]  /*f110*/  FSEL R31, R17, -INF , P6 ;  /* 0xff800000111f7808 */ /* 0x000fe20003000000 */
[----:B------:R-:W-:Y:S01]  /*f120*/  FMUL.FTZ R107, R107, R90 ;  /* 0x0000005a6b6b7220 */ /* 0x000fe20000410000 */
[----:B------:R-:W-:-:S02]  /*f130*/  IABS R17, R111 ;  /* 0x0000006f00117213 */ /* 0x000fc40000000000 */
[----:B------:R-:W-:Y:S02]  /*f140*/  FSEL R31, R31, -INF , !P2 ;  /* 0xff8000001f1f7808 */ /* 0x000fe40005000000 */
[C---:B------:R-:W-:Y:S01]  /*f150*/  ISETP.GE.AND P6, PT, R9.reuse, R155, PT ;  /* 0x0000009b0900720c */ /* 0x040fe20003fc6270 */
[C---:B--2---:R-:W-:Y:S05]  /*f160*/  HMMA.16816.F32.BF16 R96, R32.reuse, R4, R96 ;  /* 0x000000042060723c */ /* 0x044fea0000041860 */
[----:B------:R-:W-:Y:S01]  /*f170*/  ISETP.GE.AND P2, PT, R9, R149, PT ;  /* 0x000000950900720c */ /* 0x000fe20003f46270 */
[-C--:B------:R-:W-:Y:S01]  /*f180*/  FMUL.FTZ R4, R19, R90.reuse ;  /* 0x0000005a13047220 */ /* 0x080fe20000410000 */
[----:B------:R-:W-:Y:S01]  /*f190*/  I2FP.F32.S32 R17, R17 ;  /* 0x0000001100117245 */ /* 0x000fe20000201400 */
[-C--:B------:R-:W-:Y:S01]  /*f1a0*/  FMUL.FTZ R102, R102, R90.reuse ;  /* 0x0000005a66667220 */ /* 0x080fe20000410000 */
[----:B-1----:R-:W-:Y:S01]  /*f1b0*/  IABS R29, R27 ;  /* 0x0000001b001d7213 */ /* 0x002fe20000000000 */
[----:B------:R-:W-:Y:S01]  /*f1c0*/  FMUL.FTZ R101, R101, R90 ;  /* 0x0000005a65657220 */ /* 0x000fe20000410000 */
[----:B------:R-:W-:Y:S01]  /*f1d0*/  FSEL R27, R8, -INF , P1 ;  /* 0xff800000081b7808 */ /* 0x000fe20000800000 */
[----:B----4-:R-:W-:Y:S01]  /*f1e0*/  FFMA.FTZ R16, -R157, R17, R16 ;  /* 0x000000119d107223 */ /* 0x010fe20000010110 */
[----:B------:R-:W-:Y:S01]  /*f1f0*/  ISETP.GE.AND P1, PT, R9, R154, PT ;  /* 0x0000009a0900720c */ /* 0x000fe20003f26270 */
[----:B------:R-:W1:Y:S01]  /*f200*/  MUFU.TANH R8, R104 ;  /* 0x0000006800087308 */ /* 0x000e620000002400 */
[----:B------:R-:W-:Y:S01]  /*f210*/  I2FP.F32.S32 R9, R29 ;  /* 0x0000001d00097245 */ /* 0x000fe20000201400 */
[----:B------:R-:W-:Y:S03]  /*f220*/  HMMA.16816.F32.BF16 R92, R32, R6, R92 ;  /* 0x00000006205c723c */ /* 0x000fe6000004185c */
[--C-:B------:R-:W-:Y:S01]  /*f230*/  IADD3 R17, PT, PT, R108, 0x60, -R159.reuse ;  /* 0x000000606c117810 */ /* 0x100fe20007ffe89f */
[----:B------:R-:W-:Y:S01]  /*f240*/  VIADD R6, R109, 0xffffffa1 ;  /* 0xffffffa16d067836 */ /* 0x000fe20000000000 */
[----:B------:R-:W-:Y:S01]  /*f250*/  FSEL R27, R27, -INF , !P6 ;  /* 0xff8000001b1b7808 */ /* 0x000fe20007000000 */
[----:B------:R-:W-:Y:S01]  /*f260*/  FFMA.FTZ R18, -R157, R9, R18 ;  /* 0x000000099d127223 */ /* 0x000fe20000010112 */
[----:B------:R-:W-:Y:S01]  /*f270*/  VIADD R9, R109, 0xffffff99 ;  /* 0xffffff996d097836 */ /* 0x000fe20000000000 */
[----:B------:R-:W2:Y:S01]  /*f280*/  MUFU.TANH R4, R4 ;  /* 0x0000000400047308 */ /* 0x000ea20000002400 */
[----:B------:R-:W-:Y:S01]  /*f290*/  IABS R17, R17 ;  /* 0x0000001100117213 */ /* 0x000fe20000000000 */
[----:B------:R-:W-:Y:S01]  /*f2a0*/  FMUL.FTZ R103, R103, R90 ;  /* 0x0000005a67677220 */ /* 0x000fe20000410000 */
[----:B------:R-:W-:-:S02]  /*f2b0*/  IADD3 R5, PT, PT, R110, 0x67, -R159 ;  /* 0x000000676e057810 */ /* 0x000fc40007ffe89f */
[----:B------:R-:W-:Y:S02]  /*f2c0*/  ISETP.GE.AND P6, PT, R9, R156, PT ;  /* 0x0000009c0900720c */ /* 0x000fe40003fc6270 */
[----:B------:R-:W-:Y:S02]  /*f2d0*/  FSEL R18, R18, -INF , P1 ;  /* 0xff80000012127808 */ /* 0x000fe40000800000 */
[----:B------:R-:W-:Y:S01]  /*f2e0*/  I2FP.F32.S32 R123, R17 ;  /* 0x00000011007b7245 */ /* 0x000fe20000201400 */
[----:B------:R-:W-:Y:S01]  /*f2f0*/  VIADD R17, R109, 0xffffffa0 ;  /* 0xffffffa06d117836 */ /* 0x000fe20000000000 */
[----:B------:R-:W-:Y:S02]  /*f300*/  IABS R5, R5 ;  /* 0x0000000500057213 */ /* 0x000fe40000000000 */
[----:B------:R-:W-:Y:S01]  /*f310*/  FSEL R113, R16, -INF , P6 ;  /* 0xff80000010717808 */ /* 0x000fe20003000000 */
[----:B------:R-:W-:Y:S01]  /*f320*/  FMUL.FTZ R16, R106, R90 ;  /* 0x0000005a6a107220 */ /* 0x000fe20000410000 */
[----:B------:R-:W-:Y:S01]  /*f330*/  FSEL R29, R18, -INF , !P2 ;  /* 0xff800000121d7808 */ /* 0x000fe20005000000 */
[----:B-1----:R-:W-:Y:S01]  /*f340*/  FFMA.FTZ R123, -R157, R123, R8 ;  /* 0x0000007b9d7b7223 */ /* 0x002fe20000010108 */
[----:B------:R-:W-:-:S02]  /*f350*/  ISETP.GE.AND P1, PT, R9, R155, PT ;  /* 0x0000009b0900720c */ /* 0x000fc40003f26270 */
[C---:B------:R-:W-:Y:S01]  /*f360*/  ISETP.GE.AND P2, PT, R9.reuse, R149, PT ;  /* 0x000000950900720c */ /* 0x040fe20003f46270 */
[----:B------:R-:W1:Y:S01]  /*f370*/  MUFU.TANH R16, R16 ;  /* 0x0000001000107308 */ /* 0x000e620000002400 */
[----:B------:R-:W-:Y:S02]  /*f380*/  I2FP.F32.S32 R5, R5 ;  /* 0x0000000500057245 */ /* 0x000fe40000201400 */
[----:B------:R-:W-:Y:S02]  /*f390*/  ISETP.GE.AND P6, PT, R9, R154, PT ;  /* 0x0000009a0900720c */ /* 0x000fe40003fc6270 */
[----:B------:R-:W3:Y:S01]  /*f3a0*/  LDSM.16.M88.4 R8, [R127+0x5c00] ;  /* 0x005c00007f08783b */ /* 0x000ee20000000200 */
[--C-:B------:R-:W-:Y:S01]  /*f3b0*/  IADD3 R18, PT, PT, R108, 0x5f, -R159.reuse ;  /* 0x0000005f6c127810 */ /* 0x100fe20007ffe89f */
[----:B--2---:R-:W-:Y:S01]  /*f3c0*/  FFMA.FTZ R5, -R157, R5, R4 ;  /* 0x000000059d057223 */ /* 0x004fe20000010104 */
[----:B------:R-:W-:Y:S01]  /*f3d0*/  IADD3 R19, PT, PT, R110, 0x60, -R159 ;  /* 0x000000606e137810 */ /* 0x000fe20007ffe89f */
[----:B------:R-:W2:Y:S01]  /*f3e0*/  MUFU.TANH R4, R105 ;  /* 0x0000006900047308 */ /* 0x000ea20000002400 */
[----:B------:R-:W-:Y:S01]  /*f3f0*/  IABS R18, R18 ;  /* 0x0000001200127213 */ /* 0x000fe20000000000 */
[----:B------:R-:W-:-:S04]  /*f400*/  DEPBAR.LE SB0, 0x0 ;  /* 0x000080000000791a */ /* 0x000fc80000000000 */
[----:B------:R-:W-:Y:S01]  /*f410*/  FSEL R113, R113, -INF , !P1 ;  /* 0xff80000071717808 */ /* 0x000fe20004800000 */
[----:B------:R-:W-:Y:S01]  /*f420*/  BAR.SYNC.DEFER_BLOCKING 0x0 ;  /* 0x0000000000007b1d */ /* 0x000fe20000010000 */
[----:B------:R-:W-:Y:S02]  /*f430*/  ISETP.GE.AND P1, PT, R17, R156, PT ;  /* 0x0000009c1100720c */ /* 0x000fe40003f26270 */
[----:B------:R-:W-:Y:S01]  /*f440*/  FSEL R111, R5, -INF , P6 ;  /* 0xff800000056f7808 */ /* 0x000fe20003000000 */
[----:B------:R-:W-:Y:S01]  /*f450*/  IMAD.MOV.U32 R5, RZ, RZ, R18 ;  /* 0x000000ffff057224 */ /* 0x000fe200078e0012 */
        /* <DEDUP_REMOVED lines=8> */
[--C-:B------:R-:W-:Y:S01]  /*f4e0*/  IADD3 R7, PT, PT, R108, 0x58, -R159.reuse ;  /* 0x000000586c077810 */ /* 0x100fe20007ffe89f */
[C---:B-1----:R-:W-:Y:S01]  /*f4f0*/  FFMA.FTZ R115, -R157.reuse, R17, R16 ;  /* 0x000000119d737223 */ /* 0x042fe20000010110 */
[----:B------:R-:W-:Y:S01]  /*f500*/  FMUL.FTZ R16, R100, R90 ;  /* 0x0000005a64107220 */ /* 0x000fe20000410000 */
[----:B--2---:R-:W-:Y:S01]  /*f510*/  FFMA.FTZ R5, -R157, R5, R4 ;  /* 0x000000059d057223 */ /* 0x004fe20000010104 */
[----:B------:R-:W-:Y:S01]  /*f520*/  IADD3 R17, PT, PT, R110, 0x5f, -R159 ;  /* 0x0000005f6e117810 */ /* 0x000fe20007ffe89f */
[----:B------:R-:W1:Y:S01]  /*f530*/  MUFU.TANH R4, R107 ;  /* 0x0000006b00047308 */ /* 0x000e620000002400 */
[----:B------:R-:W-:-:S02]  /*f540*/  FSEL R123, R123, -INF , !P6 ;  /* 0xff8000007b7b7808 */ /* 0x000fc40007000000 */
[----:B------:R-:W-:Y:S01]  /*f550*/  ISETP.GE.AND P6, PT, R6, R156, PT ;  /* 0x0000009c0600720c */ /* 0x000fe20003fc6270 */
[----:B---3--:R-:W-:Y:S05]  /*f560*/  HMMA.16816.F32.BF16 R96, R12, R8, R96 ;  /* 0x000000080c60723c */ /* 0x008fea0000041860 */
[----:B------:R-:W-:Y:S02]  /*f570*/  FSEL R115, R115, -INF , P1 ;  /* 0xff80000073737808 */ /* 0x000fe40000800000 */
[----:B------:R-:W-:Y:S01]  /*f580*/  IABS R17, R17 ;  /* 0x0000001100117213 */ /* 0x000fe20000000000 */
[----:B------:R-:W2:Y:S01]  /*f590*/  MUFU.TANH R16, R16 ;  /* 0x0000001000107308 */ /* 0x000ea20000002400 */
[----:B------:R-:W-:-:S02]  /*f5a0*/  IABS R7, R7 ;  /* 0x0000000700077213 */ /* 0x000fc40000000000 */
[----:B------:R-:W-:Y:S01]  /*f5b0*/  FSEL R127, R5, -INF , P6 ;  /* 0xff800000057f7808 */ /* 0x000fe20003000000 */
[----:B------:R-:W-:Y:S03]  /*f5c0*/  HMMA.16816.F32.BF16 R92, R12, R10, R92 ;  /* 0x0000000a0c5c723c */ /* 0x000fe6000004185c */
[----:B------:R-:W-:Y:S01]  /*f5d0*/  FSEL R115, R115, -INF , !P2 ;  /* 0xff80000073737808 */ /* 0x000fe20005000000 */
[----:B------:R-:W-:Y:S01]  /*f5e0*/  VIADD R10, R109, 0xffffffb8 ;  /* 0xffffffb86d0a7836 */ /* 0x000fe20000000000 */
[----:B------:R-:W-:Y:S01]  /*f5f0*/  I2FP.F32.S32 R5, R17 ;  /* 0x0000001100057245 */ /* 0x000fe20000201400 */
[----:B------:R-:W-:Y:S01]  /*f600*/  MUFU.TANH R8, R101 ;  /* 0x0000006500087308 */ /* 0x000fe20000002400 */
[C---:B------:R-:W-:Y:S02]  /*f610*/  ISETP.GE.AND P1, PT, R6.reuse, R155, PT ;  /* 0x0000009b0600720c */ /* 0x040fe40003f26270 */
[C---:B------:R-:W-:Y:S01]  /*f620*/  ISETP.GE.AND P2, PT, R6.reuse, R149, PT ;  /* 0x000000950600720c */ /* 0x040fe20003f46270 */
[----:B-1----:R-:W-:Y:S01]  /*f630*/  FFMA.FTZ R5, -R157, R5, R4 ;  /* 0x000000059d057223 */ /* 0x002fe20000010104 */
[----:B------:R-:W-:Y:S01]  /*f640*/  ISETP.GE.AND P6, PT, R6, R154, PT ;  /* 0x0000009a0600720c */ /* 0x000fe20003fc6270 */
[----:B------:R-:W-:Y:S01]  /*f650*/  VIADD R4, R109, 0xffffffa8 ;  /* 0xffffffa86d047836 */ /* 0x000fe20000000000 */
[----:B------:R-:W-:Y:S01]  /*f660*/  I2FP.F32.S32 R7, R7 ;  /* 0x0000000700077245 */ /* 0x000fe20000201400 */
[----:B------:R-:W1:Y:S01]  /*f670*/  MUFU.TANH R6, R102 ;  /* 0x0000006600067308 */ /* 0x000e620000002400 */
[--C-:B------:R-:W-:Y:S01]  /*f680*/  IADD3 R9, PT, PT, R110, 0x58, -R159.reuse ;  /* 0x000000586e097810 */ /* 0x100fe20007ffe89f */
[-C--:B------:R-:W-:Y:S01]  /*f690*/  FMUL.FTZ R96, R96, R90.reuse ;  /* 0x0000005a60607220 */ /* 0x080fe20000410000 */
[----:B------:R-:W-:Y:S01]  /*f6a0*/  FSEL R5, R5, -INF , P6 ;  /* 0xff80000005057808 */ /* 0x000fe20003000000 */
[----:B--2---:R-:W-:Y:S01]  /*f6b0*/  FFMA.FTZ R7, -R157, R7, R16 ;  /* 0x000000079d077223 */ /* 0x004fe20000010110 */
[----:B------:R-:W-:Y:S01]  /*f6c0*/  IADD3 R16, PT, PT, R108, 0x57, -R159 ;  /* 0x000000576c107810 */ /* 0x000fe20007ffe89f */
[-C--:B------:R-:W-:Y:S01]  /*f6d0*/  FMUL.FTZ R98, R98, R90.reuse ;  /* 0x0000005a62627220 */ /* 0x080fe20000410000 */
[----:B------:R-:W-:Y:S01]  /*f6e0*/  IABS R9, R9 ;  /* 0x0000000900097213 */ /* 0x000fe20000000000 */
[----:B------:R-:W-:Y:S01]  /*f6f0*/  FMUL.FTZ R97, R97, R90 ;  /* 0x0000005a61617220 */ /* 0x000fe20000410000 */
[----:B------:R-:W-:Y:S01]  /*f700*/  IABS R16, R16 ;  /* 0x0000001000107213 */ /* 0x000fe20000000000 */
[-C--:B------:R-:W-:Y:S01]  /*f710*/  FMUL.FTZ R94, R94, R90.reuse ;  /* 0x0000005a5e5e7220 */ /* 0x080fe20000410000 */
[----:B------:R-:W-:Y:S01]  /*f720*/  FSEL R119, R5, -INF , !P2 ;  /* 0xff80000005777808 */ /* 0x000fe20005000000 */
[----:B------:R-:W-:Y:S01]  /*f730*/  MUFU.TANH R98, R98 ;  /* 0x0000006200627308 */ /* 0x000fe20000002400 */
[----:B------:R-:W-:Y:S01]  /*f740*/  FSEL R127, R127, -INF , !P1 ;  /* 0xff8000007f7f7808 */ /* 0x000fe20004800000 */
[----:B------:R-:W-:Y:S01]  /*f750*/  FMUL.FTZ R95, R95, R90 ;  /* 0x0000005a5f5f7220 */ /* 0x000fe20000410000 */
[----:B------:R-:W-:-:S02]  /*f760*/  I2FP.F32.S32 R9, R9 ;  /* 0x0000000900097245 */ /* 0x000fc40000201400 */
[----:B------:R-:W-:Y:S02]  /*f770*/  I2FP.F32.S32 R5, R16 ;  /* 0x0000001000057245 */ /* 0x000fe40000201400 */
[C---:B------:R-:W-:Y:S01]  /*f780*/  ISETP.GE.AND P1, PT, R4.reuse, R156, PT ;  /* 0x0000009c0400720c */ /* 0x040fe20003f26270 */
[C---:B-1----:R-:W-:Y:S01]  /*f790*/  FFMA.FTZ R6, -R157.reuse, R9, R6 ;  /* 0x000000099d067223 */ /* 0x042fe20000010106 */
[C---:B------:R-:W-:Y:S01]  /*f7a0*/  ISETP.GE.AND P6, PT, R4.reuse, R155, PT ;  /* 0x0000009b0400720c */ /* 0x040fe20003fc6270 */
[----:B------:R-:W-:Y:S01]  /*f7b0*/  FFMA.FTZ R8, -R157, R5, R8 ;  /* 0x000000059d087223 */ /* 0x000fe20000010108 */
[----:B------:R-:W-:Y:S01]  /*f7c0*/  FSEL R7, R7, -INF , P1 ;  /* 0xff80000007077808 */ /* 0x000fe20000800000 */
[----:B------:R-:W-:Y:S01]  /*f7d0*/  VIADD R5, R109, 0xffffffa9 ;  /* 0xffffffa96d057836 */ /* 0x000fe20000000000 */
[C---:B------:R-:W-:Y:S01]  /*f7e0*/  ISETP.GE.AND P1, PT, R4.reuse, R154, PT ;  /* 0x0000009a0400720c */ /* 0x040fe20003f26270 */
[----:B------:R-:W-:Y:S01]  /*f7f0*/  MUFU.TANH R94, R94 ;  /* 0x0000005e005e7308 */ /* 0x000fe20000002400 */
[----:B------:R-:W-:-:S02]  /*f800*/  ISETP.GE.AND P2, PT, R4, R149, PT ;  /* 0x000000950400720c */ /* 0x000fc40003f46270 */
[----:B------:R-:W-:Y:S02]  /*f810*/  FSEL R117, R6, -INF , P1 ;  /* 0xff80000006757808 */ /* 0x000fe40000800000 */
[----:B------:R-:W-:Y:S02]  /*f820*/  ISETP.GE.AND P1, PT, R5, R156, PT ;  /* 0x0000009c0500720c */ /* 0x000fe40003f26270 */
[----:B------:R-:W-:Y:S01]  /*f830*/  FSEL R125, R7, -INF , !P6 ;  /* 0xff800000077d7808 */ /* 0x000fe20007000000 */
[----:B------:R-:W1:Y:S01]  /*f840*/  MUFU.TANH R4, R103 ;  /* 0x0000006700047308 */ /* 0x000e620000002400 */
[----:B------:R-:W-:Y:S02]  /*f850*/  FSEL R131, R8, -INF , P1 ;  /* 0xff80000008837808 */ /* 0x000fe40000800000 */
[--C-:B------:R-:W-:Y:S02]  /*f860*/  IADD3 R8, PT, PT, R108, 0x50, -R159.reuse ;  /* 0x000000506c087810 */ /* 0x100fe40007ffe89f */
[----:B------:R-:W-:-:S02]  /*f870*/  IADD3 R7, PT, PT, R110, 0x57, -R159 ;  /* 0x000000576e077810 */ /* 0x000fc40007ffe89f */
[----:B------:R-:W-:Y:S01]  /*f880*/  IABS R8, R8 ;  /* 0x0000000800087213 */ /* 0x000fe20000000000 */
[----:B------:R-:W2:Y:S01]  /*f890*/  MUFU.TANH R6, R96 ;  /* 0x0000006000067308 */ /* 0x000ea20000002400 */
[----:B------:R-:W-:Y:S02]  /*f8a0*/  IABS R7, R7 ;  /* 0x0000000700077213 */ /* 0x000fe40000000000 */
[----:B------:R-:W-:Y:S02]  /*f8b0*/  I2FP.F32.S32 R11, R8 ;  /* 0x00000008000b7245 */ /* 0x000fe40000201400 */
[----:B------:R-:W-:Y:S02]  /*f8c0*/  FSEL R117, R117, -INF , !P2 ;  /* 0xff80000075757808 */ /* 0x000fe40005000000 */
[----:B------:R-:W-:Y:S01]  /*f8d0*/  I2FP.F32.S32 R7, R7 ;  /* 0x0000000700077245 */ /* 0x000fe20000201400 */
[----:B------:R-:W3:Y:S01]  /*f8e0*/  MUFU.TANH R8, R97 ;  /* 0x0000006100087308 */ /* 0x000ee20000002400 */
[----:B------:R-:W-:-:S02]  /*f8f0*/  ISETP.GE.AND P6, PT, R5, R155, PT ;  /* 0x0000009b0500720c */ /* 0x000fc40003fc6270 */
[----:B------:R-:W-:Y:S01]  /*f900*/  ISETP.GE.AND P2, PT, R5, R149, PT ;  /* 0x000000950500720c */ /* 0x000fe20003f46270 */
[----:B-1----:R-:W-:Y:S01]  /*f910*/  FFMA.FTZ R4, -R157, R7, R4 ;  /* 0x000000079d047223 */ /* 0x002fe20000010104 */
[----:B------:R-:W-:Y:S01]  /*f920*/  ISETP.GE.AND P1, PT, R5, R154, PT ;  /* 0x0000009a0500720c */ /* 0x000fe20003f26270 */
[----:B------:R-:W-:Y:S01]  /*f930*/  VIADD R7, R109, 0xffffffb0 ;  /* 0xffffffb06d077836 */ /* 0x000fe20000000000 */
[--C-:B------:R-:W-:Y:S01]  /*f940*/  IADD3 R5, PT, PT, R110, 0x50, -R159.reuse ;  /* 0x000000506e057810 */ /* 0x100fe20007ffe89f */
[----:B------:R-:W-:Y:S01]  /*f950*/  MUFU.TANH R12, R95 ;  /* 0x0000005f000c7308 */ /* 0x000fe20000002400 */
[----:B------:R-:W-:Y:S01]  /*f960*/  IADD3 R9, PT, PT, R108, 0x4f, -R159 ;  /* 0x0000004f6c097810 */ /* 0x000fe20007ffe89f */
[----:B--2---:R-:W-:Y:S01]  /*f970*/  FFMA.FTZ R6, -R157, R11, R6 ;  /* 0x0000000b9d067223 */ /* 0x004fe20000010106 */
[----:B------:R-:W-:Y:S02]  /*f980*/  IABS R5, R5 ;  /* 0x0000000500057213 */ /* 0x000fe40000000000 */
[----:B------:R-:W-:-:S02]  /*f990*/  IABS R9, R9 ;  /* 0x0000000900097213 */ /* 0x000fc40000000000 */
[----:B------:R-:W-:Y:S01]  /*f9a0*/  I2FP.F32.S32 R13, R5 ;  /* 0x00000005000d7245 */ /* 0x000fe20000201400 */
[----:B------:R-:W-:Y:S01]  /*f9b0*/  FMUL.FTZ R5, R99, R90 ;  /* 0x0000005a63057220 */ /* 0x000fe20000410000 */
[----:B------:R-:W-:Y:S02]  /*f9c0*/  FSEL R4, R4, -INF , P1 ;  /* 0xff80000004047808 */ /* 0x000fe40000800000 */
[----:B------:R-:W-:Y:S01]  /*f9d0*/  ISETP.GE.AND P1, PT, R7, R156, PT ;  /* 0x0000009c0700720c */ /* 0x000fe20003f26270 */
[----:B------:R-:W-:Y:S01]  /*f9e0*/  FFMA.FTZ R13, -R157, R13, R98 ;  /* 0x0000000d9d0d7223 */ /* 0x000fe20000010162 */
[----:B------:R-:W-:Y:S02]  /*f9f0*/  I2FP.F32.S32 R9, R9 ;  /* 0x0000000900097245 */ /* 0x000fe40000201400 */
[----:B------:R-:W-:Y:S01]  /*fa00*/  FSEL R102, R6, -INF , P1 ;  /* 0xff80000006667808 */ /* 0x000fe20000800000 */
[----:B------:R-:W-:Y:S01]  /*fa10*/  VIADD R6, R109, 0xffffffb1 ;  /* 0xffffffb16d067836 */ /* 0x000fe20000000000 */
[----:B------:R-:W-:Y:S01]  /*fa20*/  ISETP.GE.AND P1, PT, R7, R154, PT ;  /* 0x0000009a0700720c */ /* 0x000fe20003f26270 */
[----:B---3--:R-:W-:Y:S01]  /*fa30*/  FFMA.FTZ R106, -R157, R9, R8 ;  /* 0x000000099d6a7223 */ /* 0x008fe20000010108 */
[----:B------:R-:W-:Y:S01]  /*fa40*/  FMUL.FTZ R8, R92, R90 ;  /* 0x0000005a5c087220 */ /* 0x000fe20000410000 */
[----:B------:R-:W-:Y:S01]  /*fa50*/  FSEL R131, R131, -INF , !P6 ;  /* 0xff80000083837808 */ /* 0x000fe20007000000 */
[----:B------:R-:W-:Y:S01]  /*fa60*/  VIADD R109, R109, 0xffffffb9 ;  /* 0xffffffb96d6d7836 */ /* 0x000fe20000000000 */
[----:B------:R-:W-:-:S02]  /*fa70*/  FSEL R121, R4, -INF , !P2 ;  /* 0xff80000004797808 */ /* 0x000fc40005000000 */
[----:B------:R-:W-:Y:S01]  /*fa80*/  FSEL R13, R13, -INF , P1 ;  /* 0xff8000000d0d7808 */ /* 0x000fe20000800000 */
[----:B------:R1:W2:Y:S01]  /*fa90*/  MUFU.TANH R4, R5 ;  /* 0x0000000500047308 */ /* 0x0002a20000002400 */
[C---:B------:R-:W-:Y:S02]  /*faa0*/  ISETP.GE.AND P6, PT, R7.reuse, R155, PT ;  /* 0x0000009b0700720c */ /* 0x040fe40003fc6270 */
[----:B------:R-:W-:Y:S02]  /*fab0*/  ISETP.GE.AND P2, PT, R7, R149, PT ;  /* 0x000000950700720c */ /* 0x000fe40003f46270 */
[----:B------:R-:W-:Y:S02]  /*fac0*/  ISETP.GE.AND P1, PT, R6, R156, PT ;  /* 0x0000009c0600720c */ /* 0x000fe40003f26270 */
[----:B------:R-:W-:Y:S01]  /*fad0*/  FSEL R102, R102, -INF , !P6 ;  /* 0xff80000066667808 */ /* 0x000fe20007000000 */
[----:B------:R-:W3:Y:S01]  /*fae0*/  MUFU.TANH R8, R8 ;  /* 0x0000000800087308 */ /* 0x000ee20000002400 */
[----:B------:R-:W-:-:S02]  /*faf0*/  FSEL R99, R13, -INF , !P2 ;  /* 0xff8000000d637808 */ /* 0x000fc40005000000 */
[----:B------:R-:W-:Y:S02]  /*fb00*/  FSEL R106, R106, -INF , P1 ;  /* 0xff8000006a6a7808 */ /* 0x000fe40000800000 */
[C---:B------:R-:W-:Y:S02]  /*fb10*/  ISETP.GE.AND P6, PT, R6.reuse, R155, PT ;  /* 0x0000009b0600720c */ /* 0x040fe40003fc6270 */
[C---:B------:R-:W-:Y:S02]  /*fb20*/  ISETP.GE.AND P2, PT, R6.reuse, R149, PT ;  /* 0x000000950600720c */ /* 0x040fe40003f46270 */
[----:B------:R-:W-:Y:S01]  /*fb30*/  ISETP.GE.AND P1, PT, R6, R154, PT ;  /* 0x0000009a0600720c */ /* 0x000fe20003f26270 */
[----:B------:R-:W-:Y:S01]  /*fb40*/  FMUL.FTZ R6, R93, R90 ;  /* 0x0000005a5d067220 */ /* 0x000fe20000410000 */
[--C-:B------:R-:W-:Y:S01]  /*fb50*/  IADD3 R7, PT, PT, R110, 0x4f, -R159.reuse ;  /* 0x0000004f6e077810 */ /* 0x100fe20007ffe89f */
[----:B------:R-:W-:Y:S01]  /*fb60*/  VIADD R90, R88, 0xfffffffe ;  /* 0xfffffffe585a7836 */ /* 0x000fe20000000000 */
[----:B------:R-:W-:-:S02]  /*fb70*/  IADD3 R9, PT, PT, R108, 0x48, -R159 ;  /* 0x000000486c097810 */ /* 0x000fc40007ffe89f */
[----:B------:R-:W-:Y:S01]  /*fb80*/  IABS R7, R7 ;  /* 0x0000000700077213 */ /* 0x000fe20000000000 */
[----:B------:R-:W4:Y:S01]  /*fb90*/  MUFU.TANH R6, R6 ;  /* 0x0000000600067308 */ /* 0x000f220000002400 */
[----:B------:R-:W-:Y:S02]  /*fba0*/  IABS R9, R9 ;  /* 0x0000000900097213 */ /* 0x000fe40000000000 */
[----:B------:R-:W-:Y:S02]  /*fbb0*/  I2FP.F32.S32 R7, R7 ;  /* 0x0000000700077245 */ /* 0x000fe40000201400 */
[--C-:B-1----:R-:W-:Y:S02]  /*fbc0*/  IADD3 R5, PT, PT, R110, 0x48, -R159.reuse ;  /* 0x000000486e057810 */ /* 0x102fe40007ffe89f */
[----:B------:R-:W-:Y:S01]  /*fbd0*/  I2FP.F32.S32 R9, R9 ;  /* 0x0000000900097245 */ /* 0x000fe20000201400 */
[----:B--2---:R-:W-:Y:S01]  /*fbe0*/  FFMA.FTZ R4, -R157, R7, R4 ;  /* 0x000000079d047223 */ /* 0x004fe20000010104 */
[----:B------:R-:W-:-:S02]  /*fbf0*/  IADD3 R108, PT, PT, R108, 0x47, -R159 ;  /* 0x000000476c6c7810 */ /* 0x000fc40007ffe89f */
[----:B------:R-:W-:Y:S01]  /*fc00*/  IABS R5, R5 ;  /* 0x0000000500057213 */ /* 0x000fe20000000000 */
[----:B---3--:R-:W-:Y:S01]  /*fc10*/  FFMA.FTZ R8, -R157, R9, R8 ;  /* 0x000000099d087223 */ /* 0x008fe20000010108 */
[----:B------:R-:W-:Y:S02]  /*fc20*/  FSEL R106, R106, -INF , !P6 ;  /* 0xff8000006a6a7808 */ /* 0x000fe40007000000 */
[----:B------:R-:W-:Y:S02]  /*fc30*/  IABS R108, R108 ;  /* 0x0000006c006c7213 */ /* 0x000fe40000000000 */
[----:B------:R-:W-:Y:S02]  /*fc40*/  ISETP.GE.AND P6, PT, R10, R156, PT ;  /* 0x0000009c0a00720c */ /* 0x000fe40003fc6270 */
[----:B------:R-:W-:Y:S02]  /*fc50*/  I2FP.F32.S32 R5, R5 ;  /* 0x0000000500057245 */ /* 0x000fe40000201400 */
[----:B------:R-:W-:-:S02]  /*fc60*/  FSEL R4, R4, -INF , P1 ;  /* 0xff80000004047808 */ /* 0x000fc40000800000 */
[----:B------:R-:W-:Y:S01]  /*fc70*/  I2FP.F32.S32 R108, R108 ;  /* 0x0000006c006c7245 */ /* 0x000fe20000201400 */
[C---:B------:R-:W-:Y:S01]  /*fc80*/  FFMA.FTZ R5, -R157.reuse, R5, R94 ;  /* 0x000000059d057223 */ /* 0x040fe2000001015e */
[----:B------:R-:W-:Y:S02]  /*fc90*/  ISETP.GE.AND P1, PT, R10, R155, PT ;  /* 0x0000009b0a00720c */ /* 0x000fe40003f26270 */
[----:B------:R-:W-:Y:S01]  /*fca0*/  FSEL R8, R8, -INF , P6 ;  /* 0xff80000008087808 */ /* 0x000fe20003000000 */
[----:B----4-:R-:W-:Y:S01]  /*fcb0*/  FFMA.FTZ R6, -R157, R108, R6 ;  /* 0x0000006c9d067223 */ /* 0x010fe20000010106 */
[----:B------:R-:W-:Y:S02]  /*fcc0*/  ISETP.GE.AND P6, PT, R10, R154, PT ;  /* 0x0000009a0a00720c */ /* 0x000fe40003fc6270 */
[----:B------:R-:W-:Y:S02]  /*fcd0*/  FSEL R105, R8, -INF , !P1 ;  /* 0xff80000008697808 */ /* 0x000fe40004800000 */
[----:B------:R-:W-:-:S02]  /*fce0*/  ISETP.GE.AND P1, PT, R109, R156, PT ;  /* 0x0000009c6d00720c */ /* 0x000fc40003f26270 */
[----:B------:R-:W-:Y:S02]  /*fcf0*/  IADD3 R110, PT, PT, R110, 0x47, -R159 ;  /* 0x000000476e6e7810 */ /* 0x000fe40007ffe89f */
[----:B------:R-:W-:Y:S02]  /*fd00*/  FSEL R5, R5, -INF , P6 ;  /* 0xff80000005057808 */ /* 0x000fe40003000000 */
[----:B------:R-:W-:Y:S02]  /*fd10*/  ISETP.GE.AND P6, PT, R109, R155, PT ;  /* 0x0000009b6d00720c */ /* 0x000fe40003fc6270 */
[----:B------:R-:W-:Y:S02]  /*fd20*/  FSEL R6, R6, -INF , P1 ;  /* 0xff80000006067808 */ /* 0x000fe40000800000 */
[----:B------:R-:W-:Y:S02]  /*fd30*/  IABS R110, R110 ;  /* 0x0000006e006e7213 */ /* 0x000fe40000000000 */
[----:B------:R-:W-:-:S02]  /*fd40*/  FSEL R104, R6, -INF , !P6 ;  /* 0xff80000006687808 */ /* 0x000fc40007000000 */
[----:B------:R-:W-:Y:S02]  /*fd50*/  ISETP.GT.AND P6, PT, R90, R137, PT ;  /* 0x000000895a00720c */ /* 0x000fe40003fc4270 */
[----:B------:R-:W-:Y:S02]  /*fd60*/  I2FP.F32.S32 R7, R110 ;  /* 0x0000006e00077245 */ /* 0x000fe40000201400 */
[----:B------:R-:W-:Y:S02]  /*fd70*/  FSEL R103, R4, -INF , !P2 ;  /* 0xff80000004677808 */ /* 0x000fe40005000000 */
[----:B------:R-:W-:Y:S01]  /*fd80*/  ISETP.GE.AND P2, PT, R10, R149, PT ;  /* 0x000000950a00720c */ /* 0x000fe20003f46270 */
[----:B------:R-:W-:Y:S01]  /*fd90*/  FFMA.FTZ R7, -R157, R7, R12 ;  /* 0x000000079d077223 */ /* 0x000fe2000001010c */
[----:B------:R-:W-:Y:S02]  /*fda0*/  ISETP.GE.AND P1, PT, R109, R154, PT ;  /* 0x0000009a6d00720c */ /* 0x000fe40003f26270 */
[----:B------:R-:W-:-:S02]  /*fdb0*/  FSEL R98, R5, -INF , !P2 ;  /* 0xff80000005627808 */ /* 0x000fc40005000000 */
        /* <DEDUP_REMOVED lines=68> */
.L_x_10784:
        /* <DEDUP_REMOVED lines=8> */
.L_x_10785:
[----:B------:R-:W-:Y:S05]  /*10280*/  BSYNC.RECONVERGENT B0 ;  /* 0x0000000000007941 */ /* 0x000fea0003800200 */
.L_x_10783:
        /* <DEDUP_REMOVED lines=37> */
.L_x_10782:
[----:B------:R-:W-:Y:S05]  /*104e0*/  BSYNC.RECONVERGENT B1 ;  /* 0x0000000000017941 */ /* 0x000fea0003800200 */
.L_x_10781:
[----:B------:R-:W2:Y:S01]  /*104f0*/  LD.E R101, desc[UR4][R84.64+0xdc] ;  /* 0x0000dc0454657980 */ /* 0x000ea2000c101900 */
[----:B-1----:R-:W-:Y:S02]  /*10500*/  FMNMX3.FTZ R5, R86, R28, R30, !PT ;  /* 0x0000001c56057276 */ /* 0x002fe4000781001e */
[----:B------:R-:W-:Y:S01]  /*10510*/  IADD3 R95, PT, PT, R2, 0x6020, RZ ;  /* 0x00006020025f7810 */ /* 0x000fe20007ffe0ff */
        /* <DEDUP_REMOVED lines=10> */
[----:B------:R-:W-:Y:S01]  /*105c0*/  FMNMX3.FTZ R8, R8, R115, R119, !PT ;  /* 0x0000007308087276 */ /* 0x000fe20007810077 */
[----:B------:R-:W1:Y:S01]  /*105d0*/  S2R R4, SR_TID.X ;  /* 0x0000000000047919 */ /* 0x000e620000002100 */
[----:B------:R-:W-:-:S02]  /*105e0*/  FMNMX3.FTZ R7, R7, R102, R106, !PT ;  /* 0x0000006607077276 */ /* 0x000fc4000781006a */
        /* <DEDUP_REMOVED lines=28> */
[-C--:B------:R-:W-:Y:S01]  /*107b0*/  FFMA.FTZ R92, R26, R101.reuse, -R108 ;  /* 0x000000651a5c7223 */ /* 0x080fe2000001086c */
        /* <DEDUP_REMOVED lines=34> */
[----:B------:R-:W-:Y:S01]  /*109e0*/  FMUL.FTZ R61, R61, R93 ;  /* 0x0000005d3d3d7220 */ /* 0x000fe20000410000 */
[----:B------:R-:W3:Y:S01]  /*109f0*/  MUFU.EX2 R3, R22 ;  /* 0x0000001600037308 */ /* 0x000ee20000000800 */
[-CC-:B------:R-:W-:Y:S01]  /*10a00*/  FFMA.FTZ R110, R113, R101.reuse, -R108.reuse ;  /* 0x00000065716e7223 */ /* 0x180fe2000001086c */
[-CC-:B------:R-:W-:Y:S01]  /*10a10*/  FFMA.FTZ R112, R23, R101.reuse, -R108.reuse ;  /* 0x0000006517707223 */ /* 0x180fe2000001086c */
[-CC-:B------:R-:W-:Y:S01]  /*10a20*/  FFMA.FTZ R109, R25, R101.reuse, -R108.reuse ;  /* 0x00000065196d7223 */ /* 0x180fe2000001086c */
[----:B------:R-:W4:Y:S01]  /*10a30*/  MUFU.EX2 R91, R91 ;  /* 0x0000005b005b7308 */ /* 0x000f220000000800 */
[-C--:B------:R-:W-:Y:S01]  /*10a40*/  FFMA.FTZ R107, R27, R101.reuse, -R108 ;  /* 0x000000651b6b7223 */ /* 0x080fe2000001086c */
[----:B-1----:R-:W-:Y:S01]  /*10a50*/  F2FP.BF16.F32.PACK_AB R5, R34, R94 ;  /* 0x0000005e2205723e */ /* 0x002fe200000010ff */
[-CC-:B------:R-:W-:Y:S01]  /*10a60*/  FFMA.FTZ R114, R21, R101.reuse, -R100.reuse ;  /* 0x0000006515727223 */ /* 0x180fe20000010864 */
[--C-:B------:R-:W-:Y:S01]  /*10a70*/  FFMA.FTZ R113, R31, R101, -R100.reuse ;  /* 0x000000651f717223 */ /* 0x100fe20000010864 */
[-C--:B------:R-:W-:Y:S01]  /*10a80*/  FMUL.FTZ R44, R44, R93.reuse ;  /* 0x0000005d2c2c7220 */ /* 0x080fe20000410000 */
[----:B------:R-:W-:Y:S01]  /*10a90*/  FMUL.FTZ R45, R45, R93 ;  /* 0x0000005d2d2d7220 */ /* 0x000fe20000410000 */
[--C-:B------:R-:W-:Y:S01]  /*10aa0*/  FFMA.FTZ R116, R111, R101, -R100.reuse ;  /* 0x000000656f747223 */ /* 0x100fe20000010864 */
[-C--:B------:R-:W-:Y:S01]  /*10ab0*/  FMUL.FTZ R48, R48, R93.reuse ;  /* 0x0000005d30307220 */ /* 0x080fe20000410000 */
[----:B------:R-:W-:Y:S01]  /*10ac0*/  FMUL.FTZ R49, R49, R93 ;  /* 0x0000005d31317220 */ /* 0x000fe20000410000 */
[----:B---3--:R-:W-:Y:S01]  /*10ad0*/  F2FP.BF16.F32.PACK_AB R7, R3, R86 ;  /* 0x000000560307723e */ /* 0x008fe200000010ff */
[----:B------:R-:W-:Y:S01]  /*10ae0*/  FFMA.FTZ R29, R29, R101, -R100 ;  /* 0x000000651d1d7223 */ /* 0x000fe20000010864 */
[----:B------:R-:W-:Y:S01]  /*10af0*/  LDSM.16.MT88.4 R24, [R2+0x6400] ;  /* 0x006400000218783b */ /* 0x000fe20000004200 */
[----:B------:R-:W-:Y:S01]  /*10b00*/  MUFU.EX2 R112, R112 ;  /* 0x0000007000707308 */ /* 0x000fe20000000800 */
        /* <DEDUP_REMOVED lines=22> */
[----:B------:R-:W-:Y:S01]  /*10c70*/  FMUL.FTZ R51, R51, R91 ;  /* 0x0000005b33337220 */ /* 0x000fe20000410000 */
[----:B------:R-:W-:Y:S01]  /*10c80*/  LDSM.16.MT88.4 R20, [R95+0x400] ;  /* 0x000400005f14783b */ /* 0x000fe20000004200 */
[C---:B--2---:R-:W-:Y:S01]  /*10c90*/  HMMA.16816.F32.BF16 R72, R4.reuse, R12, R72 ;  /* 0x0000000c0448723c */ /* 0x044fe20000041848 */
[----:B------:R-:W2:Y:S02]  /*10ca0*/  MUFU.EX2 R109, R109 ;  /* 0x0000006d006d7308 */ /* 0x000ea40000000800 */
[-C--:B------:R-:W-:Y:S01]  /*10cb0*/  FMUL.FTZ R36, R36, R93.reuse ;  /* 0x0000005d24247220 */ /* 0x080fe20000410000 */
[----:B------:R-:W-:Y:S01]  /*10cc0*/  FMUL.FTZ R37, R37, R93 ;  /* 0x0000005d25257220 */ /* 0x000fe20000410000 */
[-C--:B------:R-:W-:Y:S01]  /*10cd0*/  FMUL.FTZ R38, R38, R91.reuse ;  /* 0x0000005b26267220 */ /* 0x080fe20000410000 */
[----:B------:R-:W-:Y:S01]  /*10ce0*/  MUFU.EX2 R107, R107 ;  /* 0x0000006b006b7308 */ /* 0x000fe20000000800 */
[----:B------:R-:W-:Y:S01]  /*10cf0*/  FMUL.FTZ R39, R39, R91 ;  /* 0x0000005b27277220 */ /* 0x000fe20000410000 */
[-C--:B------:R-:W-:Y:S01]  /*10d00*/  FMUL.FTZ R40, R40, R93.reuse ;  /* 0x0000005d28287220 */ /* 0x080fe20000410000 */
[C---:B------:R-:W-:Y:S01]  /*10d10*/  HMMA.16816.F32.BF16 R68, R4.reuse, R14, R68 ;  /* 0x0000000e0444723c */ /* 0x040fe20000041844 */
[----:B------:R-:W3:Y:S01]  /*10d20*/  LDSM.16.MT88.4 R12, [R2+0x8000] ;  /* 0x00800000020c783b */ /* 0x000ee20000004200 */
[----:B------:R-:W-:Y:S01]  /*10d30*/  MUFU.EX2 R110, R110 ;  /* 0x0000006e006e7308 */ /* 0x000fe20000000800 */
[----:B------:R-:W-:Y:S01]  /*10d40*/  FMUL.FTZ R41, R41, R93 ;  /* 0x0000005d29297220 */ /* 0x000fe20000410000 */
[-C--:B------:R-:W-:Y:S01]  /*10d50*/  FMUL.FTZ R42, R42, R91.reuse ;  /* 0x0000005b2a2a7220 */ /* 0x080fe20000410000 */
[----:B------:R-:W-:Y:S01]  /*10d60*/  FMUL.FTZ R43, R43, R91 ;  /* 0x0000005b2b2b7220 */ /* 0x000fe20000410000 */
[----:B------:R-:W-:Y:S01]  /*10d70*/  MUFU.EX2 R114, R114 ;  /* 0x0000007200727308 */ /* 0x000fe20000000800 */
[-CC-:B------:R-:W-:Y:S01]  /*10d80*/  FFMA.FTZ R118, R123, R101.reuse, -R108.reuse ;  /* 0x000000657b767223 */ /* 0x180fe2000001086c */
[C---:B------:R-:W-:Y:S03]  /*10d90*/  HMMA.16816.F32.BF16 R64, R4.reuse, R16, R64 ;  /* 0x000000100440723c */ /* 0x040fe60000041840 */
[-CC-:B------:R-:W-:Y:S01]  /*10da0*/  FFMA.FTZ R123, R127, R101.reuse, -R108.reuse ;  /* 0x000000657f7b7223 */ /* 0x180fe2000001086c */
[----:B------:R-:W4:Y:S01]  /*10db0*/  MUFU.EX2 R113, R113 ;  /* 0x0000007100717308 */ /* 0x000f220000000800 */
[-C--:B------:R-:W-:Y:S01]  /*10dc0*/  FFMA.FTZ R120, R125, R101.reuse, -R108 ;  /* 0x000000657d787223 */ /* 0x080fe2000001086c */
[-CC-:B------:R-:W-:Y:S01]  /*10dd0*/  FFMA.FTZ R122, R119, R101.reuse, -R100.reuse ;  /* 0x00000065777a7223 */ /* 0x180fe20000010864 */
[-CC-:B------:R-:W-:Y:S01]  /*10de0*/  FFMA.FTZ R117, R117, R101.reuse, -R100.reuse ;  /* 0x0000006575757223 */ /* 0x180fe20000010864 */
[----:B------:R5:W-:Y:S01]  /*10df0*/  MUFU.EX2 R111, R29 ;  /* 0x0000001d006f7308 */ /* 0x000be20000000800 */
[-C--:B------:R-:W-:Y:S01]  /*10e00*/  FFMA.FTZ R126, R121, R101.reuse, -R100 ;  /* 0x00000065797e7223 */ /* 0x080fe20000010864 */
[C---:B------:R-:W-:Y:S01]  /*10e10*/  HMMA.16816.F32.BF16 R60, R4.reuse, R18, R60 ;  /* 0x00000012043c723c */ /* 0x040fe2000004183c */
[----:B------:R-:W-:Y:S01]  /*10e20*/  LDSM.16.MT88.4 R16, [R2+0x7400] ;  /* 0x007400000210783b */ /* 0x000fe20000004200 */
[----:B------:R-:W4:Y:S01]  /*10e30*/  MUFU.EX2 R116, R116 ;  /* 0x0000007400747308 */ /* 0x000f220000000800 */
[-C--:B------:R-:W-:Y:S01]  /*10e40*/  FFMA.FTZ R131, R131, R101.reuse, -R108 ;  /* 0x0000006583837223 */ /* 0x080fe2000001086c */
[-C--:B------:R-:W-:Y:S01]  /*10e50*/  FFMA.FTZ R125, R115, R101.reuse, -R100 ;  /* 0x00000065737d7223 */ /* 0x080fe20000010864 */
[-CC-:B------:R-:W-:Y:S01]  /*10e60*/  FFMA.FTZ R121, R102, R101.reuse, -R108.reuse ;  /* 0x0000006566797223 */ /* 0x180fe2000001086c */
[----:B------:R-:W-:Y:S01]  /*10e70*/  MUFU.EX2 R118, R118 ;  /* 0x0000007600767308 */ /* 0x000fe20000000800 */
[-CC-:B------:R-:W-:Y:S01]  /*10e80*/  FFMA.FTZ R102, R106, R101.reuse, -R108.reuse ;  /* 0x000000656a667223 */ /* 0x180fe2000001086c */
[-C--:B------:R-:W-:Y:S01]  /*10e90*/  FFMA.FTZ R105, R105, R101.reuse, -R108 ;  /* 0x0000006569697223 */ /* 0x080fe2000001086c */
[C---:B-1----:R-:W-:Y:S01]  /*10ea0*/  HMMA.16816.F32.BF16 R56, R4.reuse, R8, R56 ;  /* 0x000000080438723c */ /* 0x042fe20000041838 */
[----:B------:R-:W1:Y:S02]  /*10eb0*/  MUFU.EX2 R123, R123 ;  /* 0x0000007b007b7308 */ /* 0x000e640000000800 */
[-CC-:B------:R-:W-:Y:S01]  /*10ec0*/  FFMA.FTZ R106, R103, R101.reuse, -R100.reuse ;  /* 0x00000065676a7223 */ /* 0x180fe20000010864 */
[----:B-----5:R-:W-:Y:S01]  /*10ed0*/  LDSM.16.MT88.4 R28, [R95+0x2400] ;  /* 0x002400005f1c783b */ /* 0x020fe20000004200 */
[-C--:B------:R-:W-:Y:S01]  /*10ee0*/  FFMA.FTZ R127, R98, R101.reuse, -R100 ;  /* 0x00000065627f7223 */ /* 0x080fe20000010864 */
[----:B------:R-:W-:Y:S01]  /*10ef0*/  MUFU.EX2 R120, R120 ;  /* 0x0000007800787308 */ /* 0x000fe20000000800 */
[----:B------:R-:W-:Y:S01]  /*10f00*/  FFMA.FTZ R108, R104, R101, -R108 ;  /* 0x00000065686c7223 */ /* 0x000fe2000001086c */
[----:B------:R-:W-:Y:S01]  /*10f10*/  FFMA.FTZ R96, R165, R93, R96 ;  /* 0x0000005da5607223 */ /* 0x000fe20000010060 */
[----:B------:R-:W-:Y:S01]  /*10f20*/  HMMA.16816.F32.BF16 R52, R4, R10, R52 ;  /* 0x0000000a0434723c */ /* 0x000fe20000041834 */
[----:B------:R-:W5:Y:S01]  /*10f30*/  LDSM.16.MT88.4 R8, [R95+0x2000] ;  /* 0x002000005f08783b */ /* 0x000f620000004200 */
[----:B------:R-:W-:Y:S01]  /*10f40*/  MUFU.EX2 R115, R131 ;  /* 0x0000008300737308 */ /* 0x000fe20000000800 */
[----:B------:R-:W-:Y:S01]  /*10f50*/  FFMA.FTZ R91, R163, R91, R94 ;  /* 0x0000005ba35b7223 */ /* 0x000fe2000001005e */
[----:B------:R-:W-:-:S02]  /*10f60*/  FADD.FTZ R87, R87, R96 ;  /* 0x0000006057577221 */ /* 0x000fc40000010000 */
[----:B------:R2:W-:Y:S01]  /*10f70*/  MUFU.EX2 R119, R125 ;  /* 0x0000007d00777308 */ /* 0x0005e20000000800 */
[----:B------:R-:W-:Y:S01]  /*10f80*/  FADD.FTZ R91, R34, R91 ;  /* 0x0000005b225b7221 */ /* 0x000fe20000010000 */
[C---:B---3--:R-:W-:Y:S03]  /*10f90*/  HMMA.16816.F32.BF16 R36, R4.reuse, R12, R36 ;  /* 0x0000000c0424723c */ /* 0x048fe60000041824 */
[----:B------:R-:W-:Y:S01]  /*10fa0*/  FADD.FTZ R92, R92, R87 ;  /* 0x000000575c5c7221 */ /* 0x000fe20000010000 */
[----:B------:R-:W3:Y:S01]  /*10fb0*/  MUFU.EX2 R122, R122 ;  /* 0x0000007a007a7308 */ /* 0x000ee20000000800 */
[----:B------:R-:W-:Y:S02]  /*10fc0*/  FADD.FTZ R86, R86, R91 ;  /* 0x0000005b56567221 */ /* 0x000fe40000010000 */
[----:B------:R-:W-:Y:S01]  /*10fd0*/  FADD.FTZ R35, R35, R92 ;  /* 0x0000005c23237221 */ /* 0x000fe20000010000 */
[----:B------:R-:W-:Y:S01]  /*10fe0*/  MUFU.EX2 R117, R117 ;  /* 0x0000007500757308 */ /* 0x000fe20000000800 */
[----:B------:R-:W-:Y:S01]  /*10ff0*/  FADD.FTZ R3, R3, R86 ;  /* 0x0000005603037221 */ /* 0x000fe20000010000 */
[----:B------:R-:W-:Y:S01]  /*11000*/  HMMA.16816.F32.BF16 R40, R4, R14, R40 ;  /* 0x0000000e0428723c */ /* 0x000fe20000041828 */
[----:B------:R-:W-:Y:S01]  /*11010*/  LDSM.16.MT88.4 R12, [R95+0x1400] ;  /* 0x001400005f0c783b */ /* 0x000fe20000004200 */
[----:B------:R-:W3:Y:S01]  /*11020*/  MUFU.EX2 R126, R126 ;  /* 0x0000007e007e7308 */ /* 0x000ee20000000800 */
[----:B------:R-:W-:Y:S01]  /*11030*/  MOV R86, R33 ;  /* 0x0000002100567202 */ /* 0x000fe20000000f00 */
[-CC-:B--2---:R-:W-:Y:S01]  /*11040*/  FFMA.FTZ R125, R99, R101.reuse, -R100.reuse ;  /* 0x00000065637d7223 */ /* 0x184fe20000010864 */
[----:B------:R-:W-:Y:S01]  /*11050*/  FFMA.FTZ R100, R97, R101, -R100 ;  /* 0x0000006561647223 */ /* 0x000fe20000010864 */
[----:B------:R-:W-:Y:S01]  /*11060*/  MUFU.EX2 R121, R121 ;  /* 0x0000007900797308 */ /* 0x000fe20000000800 */
[----:B------:R-:W-:-:S03]  /*11070*/  @P6 MOV R86, R33 ;  /* 0x0000002100566202 */ /* 0x000fc60000000f00 */
[----:B------:R-:W2:Y:S04]  /*11080*/  MUFU.EX2 R102, R102 ;  /* 0x0000006600667308 */ /* 0x000ea80000000800 */
[----:B------:R-:W-:Y:S04]  /*11090*/  MUFU.EX2 R104, R105 ;  /* 0x0000006900687308 */ /* 0x000fe80000000800 */
[----:B------:R-:W-:Y:S04]  /*110a0*/  MUFU.EX2 R99, R108 ;  /* 0x0000006c00637308 */ /* 0x000fe80000000800 */
[----:B------:R-:W-:Y:S01]  /*110b0*/  MUFU.EX2 R103, R125 ;  /* 0x0000007d00677308 */ /* 0x000fe20000000800 */
[C---:B-----5:R-:W-:Y:S03]  /*110c0*/  HMMA.16816.F32.BF16 R44, R4.reuse, R8, R44 ;  /* 0x00000008042c723c */ /* 0x060fe6000004182c */
[----:B------:R-:W5:Y:S04]  /*110d0*/  MUFU.EX2 R98, R106 ;  /* 0x0000006a00627308 */ /* 0x000f680000000800 */
[----:B------:R-:W-:Y:S01]  /*110e0*/  MUFU.EX2 R97, R127 ;  /* 0x0000007f00617308 */ /* 0x000fe20000000800 */
[----:B------:R-:W-:Y:S01]  /*110f0*/  HMMA.16816.F32.BF16 R48, R4, R10, R48 ;  /* 0x0000000a0430723c */ /* 0x000fe20000041830 */
[----:B------:R-:W1:Y:S02]  /*11100*/  LDSM.16.MT88.4 R8, [R2+0x8400] ;  /* 0x008400000208783b */ /* 0x000e640000004200 */
[----:B------:R-:W-:Y:S01]  /*11110*/  F2FP.BF16.F32.PACK_AB R4, R109, R112 ;  /* 0x000000706d04723e */ /* 0x000fe200000010ff */
[----:B------:R-:W-:Y:S01]  /*11120*/  FADD.FTZ R112, R112, R35 ;  /* 0x0000002370707221 */ /* 0x000fe20000010000 */
        /* <DEDUP_REMOVED lines=14> */
[----:B------:R-:W4:Y:S07]  /*11210*/  LDSM.16.MT88.4 R16, [R2+0x7800] ;  /* 0x007800000210783b */ /* 0x000f2e0000004200 */
[C---:B------:R-:W-:Y:S08]  /*11220*/  HMMA.16816.F32.BF16 R80, R4.reuse, R24, R80 ;  /* 0x000000180450723c */ /* 0x040ff00000041850 */
        /* <DEDUP_REMOVED lines=12> */
[----:B------:R-:W-:Y:S03]  /*112f0*/  HMMA.16816.F32.BF16 R48, R4, R30, R48 ;  /* 0x0000001e0430723c */ /* 0x000fe60000041830 */
[----:B------:R-:W-:Y:S01]  /*11300*/  F2FP.BF16.F32.PACK_AB R4, R123, R118 ;  /* 0x000000767b04723e */ /* 0x000fe200000010ff */
[----:B------:R-:W1:Y:S01]  /*11310*/  LDSM.16.MT88.4 R28, [R95+0x2800] ;  /* 0x002800005f1c783b */ /* 0x000e620000004200 */
[----:B---3--:R-:W-:Y:S01]  /*11320*/  F2FP.BF16.F32.PACK_AB R5, R122, R119 ;  /* 0x000000777a05723e */ /* 0x008fe200000010ff */
        /* <DEDUP_REMOVED lines=11> */
[C---:B------:R-:W-:Y:S01]  /*113e0*/  HMMA.16816.F32.BF16 R60, R4.reuse, R18, R60 ;  /* 0x00000012043c723c */ /* 0x040fe2000004183c */
[----:B------:R-:W3:Y:S07]  /*113f0*/  LDSM.16.MT88.4 R16, [R2+0x8c00] ;  /* 0x008c00000210783b */ /* 0x000eee0000004200 */
[C---:B--2---:R-:W-:Y:S08]  /*11400*/  HMMA.16816.F32.BF16 R80, R4.reuse, R24, R80 ;  /* 0x000000180450723c */ /* 0x044ff00000041850 */
[C---:B------:R-:W-:Y:S01]  /*11410*/  HMMA.16816.F32.BF16 R76, R4.reuse, R26, R76 ;  /* 0x0000001a044c723c */ /* 0x040fe2000004184c */
[----:B------:R-:W2:Y:S07]  /*11420*/  LDSM.16.MT88.4 R24, [R2+0x6c00] ;  /* 0x006c00000218783b */ /* 0x000eae0000004200 */
[C---:B-----5:R-:W-:Y:S08]  /*11430*/  HMMA.16816.F32.BF16 R72, R4.reuse, R20, R72 ;  /* 0x000000140448723c */ /* 0x060ff00000041848 */
[C---:B------:R-:W-:Y:S01]  /*11440*/  HMMA.16816.F32.BF16 R68, R4.reuse, R22, R68 ;  /* 0x000000160444723c */ /* 0x040fe20000041844 */
[----:B------:R4:W5:Y:S07]  /*11450*/  LDSM.16.MT88.4 R20, [R2+0x7c00] ;  /* 0x007c00000214783b */ /* 0x00096e0000004200 */
[C---:B-1----:R-:W-:Y:S08]  /*11460*/  HMMA.16816.F32.BF16 R36, R4.reuse, R8, R36 ;  /* 0x000000080424723c */ /* 0x042ff00000041824 */
[C---:B------:R-:W-:Y:S01]  /*11470*/  HMMA.16816.F32.BF16 R40, R4.reuse, R10, R40 ;  /* 0x0000000a0428723c */ /* 0x040fe20000041828 */
[----:B------:R-:W-:Y:S01]  /*11480*/  LDSM.16.MT88.4 R8, [R95+0x1c00] ;  /* 0x001c00005f08783b */ /* 0x000fe20000004200 */
[----:B----4-:R-:W1:Y:S06]  /*11490*/  MUFU.EX2 R2, R100 ;  /* 0x0000006400027308 */ /* 0x010e6c0000000800 */
[C---:B------:R-:W-:Y:S08]  /*114a0*/  HMMA.16816.F32.BF16 R56, R4.reuse, R12, R56 ;  /* 0x0000000c0438723c */ /* 0x040ff00000041838 */
[C---:B------:R-:W-:Y:S01]  /*114b0*/  HMMA.16816.F32.BF16 R52, R4.reuse, R14, R52 ;  /* 0x0000000e0434723c */ /* 0x040fe20000041834 */
[----:B------:R-:W4:Y:S07]  /*114c0*/  LDSM.16.MT88.4 R12, [R95+0xc00] ;  /* 0x000c00005f0c783b */ /* 0x000f2e0000004200 */
[C---:B------:R-:W-:Y:S08]  /*114d0*/  HMMA.16816.F32.BF16 R44, R4.reuse, R28, R44 ;  /* 0x0000001c042c723c */ /* 0x040ff0000004182c */
[----:B------:R-:W-:Y:S03]  /*114e0*/  HMMA.16816.F32.BF16 R48, R4, R30, R48 ;  /* 0x0000001e0430723c */ /* 0x000fe60000041830 */
[----:B------:R-:W-:Y:S01]  /*114f0*/  F2FP.BF16.F32.PACK_AB R4, R102, R121 ;  /* 0x000000796604723e */ /* 0x000fe200000010ff */
        /* <DEDUP_REMOVED lines=9> */
[----:B---3--:R-:W-:Y:S03]  /*11590*/  HMMA.16816.F32.BF16 R36, R4, R16, R36 ;  /* 0x000000100424723c */ /* 0x008fe60000041824 */
[----:B------:R-:W-:Y:S01]  /*115a0*/  FADD.FTZ R165, R99, R104 ;  /* 0x0000006863a57221 */ /* 0x000fe20000010000 */
[----:B------:R-:W-:-:S04]  /*115b0*/  FADD.FTZ R163, R2, R97 ;  /* 0x0000006102a37221 */ /* 0x000fc80000010000 */
[C---:B------:R-:W-:Y:S01]  /*115c0*/  HMMA.16816.F32.BF16 R40, R4.reuse, R18, R40 ;  /* 0x000000120428723c */ /* 0x040fe20000041828 */
[----:B------:R-:W1:Y:S07]  /*115d0*/  LDSM.16.MT88.4 R16, [R95+0x2c00] ;  /* 0x002c00005f10783b */ /* 0x000e6e0000004200 */
[C---:B--2---:R-:W-:Y:S08]  /*115e0*/  HMMA.16816.F32.BF16 R80, R4.reuse, R24, R80 ;  /* 0x000000180450723c */ /* 0x044ff00000041850 */
[C---:B------:R-:W-:Y:S08]  /*115f0*/  HMMA.16816.F32.BF16 R76, R4.reuse, R26, R76 ;  /* 0x0000001a044c723c */ /* 0x040ff0000004184c */
[C---:B-----5:R-:W-:Y:S08]  /*11600*/  HMMA.16816.F32.BF16 R64, R4.reuse, R20, R64 ;  /* 0x000000140440723c */ /* 0x060ff00000041840 */
        /* <DEDUP_REMOVED lines=9> */
.L_x_10777:
[----:B------:R-:W-:-:S07]  /*116a0*/  IADD3 R88, PT, PT, R90, -0x1, RZ ;  /* 0xffffffff5a587810 */ /* 0x000fce0007ffe0ff */
.L_x_10786:
[----:B------:R-:W-:Y:S05]  /*116b0*/  BSYNC B2 ;  /* 0x0000000000027941 */ /* 0x000fea0003800000 */
.L_x_10776:
        /* <DEDUP_REMOVED lines=16> */
.L_x_10794:
        /* <DEDUP_REMOVED lines=78> */
.L_x_10789:
[----:B------:R-:W-:Y:S05]  /*11ca0*/  BSYNC.RECONVERGENT B0 ;  /* 0x0000000000007941 */ /* 0x000fea0003800200 */
.L_x_10788:
        /* <DEDUP_REMOVED lines=9> */
[----:B------:R-:W-:Y:S02]  /*11d40*/  LOP3.LUT R164, R162, 0x20, RZ, 0xfc, !PT ;  /* 0x00000020a2a47812 */ /* 0x000fe400078efcff */
[----:B------:R-:W-:Y:S02]  /*11d50*/  LOP3.LUT R21, R26, 0x18, R3, 0xf8, !PT ;  /* 0x000000181a157812 */ /* 0x000fe400078ef803 */
[-C--:B------:R-:W-:Y:S02]  /*11d60*/  ISETP.GE.AND P5, PT, R164, R147.reuse, PT ;  /* 0x00000093a400720c */ /* 0x080fe40003fa6270 */
[CC--:B------:R-:W-:Y:S02]  /*11d70*/  ISETP.GE.AND P6, PT, R162.reuse, R147.reuse, PT ;  /* 0x00000093a200720c */ /* 0x0c0fe40003fc6270 */
[--C-:B------:R-:W-:Y:S02]  /*11d80*/  LOP3.LUT R164, R21, 0x18, R22.reuse, 0x78, !PT ;  /* 0x0000001815a47812 */ /* 0x100fe400078e7816 */
[----:B------:R-:W-:Y:S02]  /*11d90*/  LOP3.LUT R162, R162, 0x40, RZ, 0xfc, !PT ;  /* 0x00000040a2a27812 */ /* 0x000fe400078efcff */
[----:B------:R-:W-:Y:S01]  /*11da0*/  LOP3.LUT R164, R164, 0x1f20, R22, 0xf8, !PT ;  /* 0x00001f20a4a47812 */ /* 0x000fe200078ef816 */
        /* <DEDUP_REMOVED lines=61> */
[----:B------:R-:W2:Y:S06]  /*12180*/  LDSM.16.M88.4 R92, [R87+0x3000] ;  /* 0x00300000575c783b */ /* 0x000eac0000000200 */
[----:B------:R-:W3:Y:S06]  /*12190*/  LDSM.16.M88.4 R96, [R87+0x3400] ;  /* 0x003400005760783b */ /* 0x000eec0000000200 */
[----:B------:R-:W1:Y:S06]  /*121a0*/  LDSM.16.M88.4 R100, [R87+0x3800] ;  /* 0x003800005764783b */ /* 0x000e6c0000000200 */
[----:B------:R-:W4:Y:S06]  /*121b0*/  LD.E R164, desc[UR4][R84.64+0x18c] ;  /* 0x00018c0454a47980 */ /* 0x000f2c000c101900 */
        /* <DEDUP_REMOVED lines=12> */
[----:B------:R-:W-:Y:S03]  /*12280*/  LDSM.16.M88.4 R96, [R87+0x4400] ;  /* 0x004400005760783b */ /* 0x000fe60000000200 */
[C---:B-1----:R-:W-:Y:S08]  /*12290*/  HMMA.16816.F32.BF16 R20, R88.reuse, R100, RZ ;  /* 0x000000645814723c */ /* 0x042ff000000418ff */
[C---:B------:R-:W-:Y:S01]  /*122a0*/  HMMA.16816.F32.BF16 R24, R88.reuse, R102, RZ ;  /* 0x000000665818723c */ /* 0x040fe200000418ff */
[----:B------:R-:W-:Y:S07]  /*122b0*/  LDSM.16.M88.4 R100, [R87+0x4800] ;  /* 0x004800005764783b */ /* 0x000fee0000000200 */
[C---:B-----5:R-:W-:Y:S08]  /*122c0*/  HMMA.16816.F32.BF16 R28, R88.reuse, R104, RZ ;  /* 0x00000068581c723c */ /* 0x060ff000000418ff */
[----:B------:R-:W-:Y:S01]  /*122d0*/  HMMA.16816.F32.BF16 R32, R88, R106, RZ ;  /* 0x0000006a5820723c */ /* 0x000fe200000418ff */
[----:B------:R-:W1:Y:S06]  /*122e0*/  LDSM.16.M88.4 R88, [R132+0x1000] ;  /* 0x001000008458783b */ /* 0x000e6c0000000200 */
[----:B------:R-:W5:Y:S01]  /*122f0*/  LDSM.16.M88.4 R104, [R87+0x4c00] ;  /* 0x004c00005768783b */ /* 0x000f620000000200 */
        /* <DEDUP_REMOVED lines=8> */
[----:B------:R-:W-:Y:S07]  /*12380*/  LDSM.16.M88.4 R120, [R3+0x4800] ;  /* 0x004800000378783b */ /* 0x000fee0000000200 */
[C---:B---3--:R-:W-:Y:S08]  /*12390*/  HMMA.16816.F32.BF16 R28, R108.reuse, R124, R28 ;  /* 0x0000007c6c1c723c */ /* 0x048ff0000004181c */
[----:B------:R-:W-:Y:S01]  /*123a0*/  HMMA.16816.F32.BF16 R32, R108, R126, R32 ;  /* 0x0000007e6c20723c */ /* 0x000fe20000041820 */
[----:B------:R-:W3:Y:S06]  /*123b0*/  LDSM.16.M88.4 R108, [R3+0x4400] ;  /* 0x00440000036c783b */ /* 0x000eec0000000200 */
[----:B------:R-:W-:Y:S01]  /*123c0*/  LDSM.16.M88.4 R124, [R3+0x5000] ;  /* 0x00500000037c783b */ /* 0x000fe20000000200 */
        /* <DEDUP_REMOVED lines=9> */
[C---:B-----5:R-:W-:Y:S08]  /*12460*/  HMMA.16816.F32.BF16 R28, R88.reuse, R104, R28 ;  /* 0x00000068581c723c */ /* 0x060ff0000004181c */
[----:B------:R-:W-:Y:S01]  /*12470*/  HMMA.16816.F32.BF16 R32, R88, R106, R32 ;  /* 0x0000006a5820723c */ /* 0x000fe20000041820 */
[----:B------:R-:W5:Y:S06]  /*12480*/  LDSM.16.M88.4 R88, [R87+0x5400] ;  /* 0x005400005758783b */ /* 0x000f6c0000000200 */
[----:B------:R-:W5:Y:S01]  /*12490*/  LDSM.16.M88.4 R104, [R87+0x5800] ;  /* 0x005800005768783b */ /* 0x000f620000000200 */
[C---:B--2---:R-:W-:Y:S08]  /*124a0*/  HMMA.16816.F32.BF16 R4, R112.reuse, R116, R4 ;  /* 0x000000747004723c */ /* 0x044ff00000041804 */
[C---:B------:R-:W-:Y:S01]  /*124b0*/  HMMA.16816.F32.BF16 R8, R112.reuse, R118, R8 ;  /* 0x000000767008723c */ /* 0x040fe20000041808 */
[----:B------:R-:W-:Y:S07]  /*124c0*/  LDSM.16.M88.4 R116, [R86+0x2000] ;  /* 0x002000005674783b */ /* 0x000fee0000000200 */
[C---:B---3--:R-:W-:Y:S08]  /*124d0*/  HMMA.16816.F32.BF16 R12, R112.reuse, R108, R12 ;  /* 0x0000006c700c723c */ /* 0x048ff0000004180c */
[C---:B------:R-:W-:Y:S01]  /*124e0*/  HMMA.16816.F32.BF16 R16, R112.reuse, R110, R16 ;  /* 0x0000006e7010723c */ /* 0x040fe20000041810 */
[----:B------:R-:W2:Y:S07]  /*124f0*/  LDSM.16.M88.4 R108, [R87+0x5c00] ;  /* 0x005c0000576c783b */ /* 0x000eae0000000200 */
[C---:B------:R-:W-:Y:S08]  /*12500*/  HMMA.16816.F32.BF16 R20, R112.reuse, R120, R20 ;  /* 0x000000787014723c */ /* 0x040ff00000041814 */
[C---:B------:R-:W-:Y:S08]  /*12510*/  HMMA.16816.F32.BF16 R24, R112.reuse, R122, R24 ;  /* 0x0000007a7018723c */ /* 0x040ff00000041818 */
[C---:B-1----:R-:W-:Y:S08]  /*12520*/  HMMA.16816.F32.BF16 R28, R112.reuse, R92, R28 ;  /* 0x0000005c701c723c */ /* 0x042ff0000004181c */
[----:B------:R-:W-:Y:S01]  /*12530*/  HMMA.16816.F32.BF16 R32, R112, R94, R32 ;  /* 0x0000005e7020723c */ /* 0x000fe20000041820 */
[----:B------:R-:W-:Y:S07]  /*12540*/  LDSM.16.M88.4 R92, [R3+0x5800] ;  /* 0x00580000035c783b */ /* 0x000fee0000000200 */
[C---:B------:R-:W-:Y:S08]  /*12550*/  HMMA.16816.F32.BF16 R4, R96.reuse, R100, R4 ;  /* 0x000000646004723c */ /* 0x040ff00000041804 */
[C---:B------:R-:W-:Y:S08]  /*12560*/  HMMA.16816.F32.BF16 R8, R96.reuse, R102, R8 ;  /* 0x000000666008723c */ /* 0x040ff00000041808 */
[C---:B-----5:R-:W-:Y:S08]  /*12570*/  HMMA.16816.F32.BF16 R12, R96.reuse, R88, R12 ;  /* 0x00000058600c723c */ /* 0x060ff0000004180c */
[C---:B------:R-:W-:Y:S01]  /*12580*/  HMMA.16816.F32.BF16 R16, R96.reuse, R90, R16 ;  /* 0x0000005a6010723c */ /* 0x040fe20000041810 */
[----:B------:R-:W1:Y:S07]  /*12590*/  LDSM.16.M88.4 R88, [R3+0x5400] ;  /* 0x005400000358783b */ /* 0x000e6e0000000200 */
[C---:B------:R-:W-:Y:S08]  /*125a0*/  HMMA.16816.F32.BF16 R20, R96.reuse, R104, R20 ;  /* 0x000000686014723c */ /* 0x040ff00000041814 */
[C---:B------:R-:W-:Y:S08]  /*125b0*/  HMMA.16816.F32.BF16 R24, R96.reuse, R106, R24 ;  /* 0x0000006a6018723c */ /* 0x040ff00000041818 */
[C---:B--2---:R-:W-:Y:S08]  /*125c0*/  HMMA.16816.F32.BF16 R28, R96.reuse, R108, R28 ;  /* 0x0000006c601c723c */ /* 0x044ff0000004181c */
[----:B------:R-:W-:Y:S08]  /*125d0*/  HMMA.16816.F32.BF16 R32, R96, R110, R32 ;  /* 0x0000006e6020723c */ /* 0x000ff00000041820 */
[C---:B------:R-:W-:Y:S08]  /*125e0*/  HMMA.16816.F32.BF16 R4, R116.reuse, R124, R4 ;  /* 0x0000007c7404723c */ /* 0x040ff00000041804 */
[C---:B------:R-:W-:Y:S08]  /*125f0*/  HMMA.16816.F32.BF16 R8, R116.reuse, R126, R8 ;  /* 0x0000007e7408723c */ /* 0x040ff00000041808 */
[C---:B-1----:R-:W-:Y:S03]  /*12600*/  HMMA.16816.F32.BF16 R12, R116.reuse, R88, R12 ;  /* 0x00000058740c723c */ /* 0x042fe6000004180c */
[-C--:B----4-:R-:W-:Y:S01]  /*12610*/  FMUL.FTZ R126, R5, R164.reuse ;  /* 0x000000a4057e7220 */ /* 0x090fe20000410000 */
        /* <DEDUP_REMOVED lines=15> */
[----:B------:R4:W1:Y:S01]  /*12710*/  MUFU.TANH R6, R115 ;  /* 0x0000007300067308 */ /* 0x0008620000002400 */
        /* <DEDUP_REMOVED lines=12> */
[-C--:B----4-:R-:W-:Y:S01]  /*127e0*/  FMUL.FTZ R115, R18, R164.reuse ;  /* 0x000000a412737220 */ /* 0x090fe20000410000 */
[-C--:B------:R-:W-:Y:S01]  /*127f0*/  FMUL.FTZ R9, R25, R164.reuse ;  /* 0x000000a419097220 */ /* 0x080fe20000410000 */
[-C--:B------:R-:W-:Y:S01]  /*12800*/  FMUL.FTZ R18, R19, R164.reuse ;  /* 0x000000a413127220 */ /* 0x080fe20000410000 */
[-C--:B------:R-:W-:Y:S01]  /*12810*/  FMUL.FTZ R23, R24, R164.reuse ;  /* 0x000000a418177220 */ /* 0x080fe20000410000 */
[-C--:B------:R-:W-:Y:S05]  /*12820*/  FMUL.FTZ R25, R27, R164.reuse ;  /* 0x000000a41b197220 */ /* 0x080fea0000410000 */
[----:B------:R-:W4:Y:S01]  /*12830*/  MUFU.TANH R106, R106 ;  /* 0x0000006a006a7308 */ /* 0x000f220000002400 */
[C---:B--2---:R-:W-:Y:S09]  /*12840*/  HMMA.16816.F32.BF16 R28, R116.reuse, R88, R28 ;  /* 0x00000058741c723c */ /* 0x044ff2000004181c */
[----:B------:R2:W1:Y:S01]  /*12850*/  MUFU.TANH R102, R23 ;  /* 0x0000001700667308 */ /* 0x0004620000002400 */
[----:B------:R-:W-:Y:S03]  /*12860*/  HMMA.16816.F32.BF16 R32, R116, R90, R32 ;  /* 0x0000005a7420723c */ /* 0x000fe60000041820 */
[-C--:B-----5:R-:W-:Y:S06]  /*12870*/  FMUL.FTZ R5, R26, R164.reuse ;  /* 0x000000a41a057220 */ /* 0x0a0fec0000410000 */
        /* <DEDUP_REMOVED lines=35> */
[----:B------:R-:W-:Y:S03]  /*12ab0*/  BSSY.RECONVERGENT B0, `(.L_x_10792) ;  /* 0x000004b000007945 */ /* 0x000fe60003800200 */
[----:B------:R-:W-:Y:S11]  /*12ac0*/  ISETP.NE.AND.EX P3, PT, R153, RZ, PT, P3 ;  /* 0x000000ff9900720c */ /* 0x000ff60003f65330 */
[----:B------:R-:W-:Y:S02]  /*12ad0*/  @!UPT UIADD3 URZ, UPT, UPT, URZ, URZ, URZ ;  /* 0x000000fffffff290 */ /* 0x000fe4000fffe0ff */
        /* <DEDUP_REMOVED lines=9> */
[----:B------:R-:W-:Y:S01]  /*12b70*/  VIADD R13, R159, 0xffffff80 ;  /* 0xffffff809f0d7836 */ /* 0x000fe20000000000 */
[----:B------:R-:W3:Y:S02]  /*12b80*/  LD.E R16, desc[UR4][R84.64+0x170] ;  /* 0x0001700454107980 */ /* 0x000ee4000c101900 */
[-C--:B---3--:R-:W-:Y:S02]  /*12b90*/  IABS R11, R16.reuse ;  /* 0x00000010000b7213 */ /* 0x088fe40000000000 */
[-C--:B--2---:R-:W-:Y:S02]  /*12ba0*/  IABS R9, R16.reuse ;  /* 0x0000001000097213 */ /* 0x084fe40000000000 */
        /* <DEDUP_REMOVED lines=36> */
[----:B------:R-:W-:Y:S01]  /*12df0*/  SEL R15, R3, R15, !P0 ;  /* 0x0000000f030f7207 */ /* 0x000fe20004000000 */
[----:B------:R-:W3:Y:S01]  /*12e00*/  LD.E.64 R12, desc[UR4][R84.64+0x38] ;  /* 0x00003804540c7980 */ /* 0x000ee2000c101b00 */
        /* <DEDUP_REMOVED lines=21> */
.L_x_10793:
[----:B------:R-:W-:Y:S05]  /*12f60*/  BSYNC.RECONVERGENT B0 ;  /* 0x0000000000007941 */ /* 0x000fea0003800200 */
.L_x_10792:
        /* <DEDUP_REMOVED lines=15> */
[----:B--2---:R-:W-:Y:S03]  /*13060*/  @!P4 LEA.HI.X R9, R135, R139, R136, 0x1, P0 ;  /* 0x0000008b8709c211 */ /* 0x004fe600000f0c88 */
        /* <DEDUP_REMOVED lines=21> */
.L_x_10791:
[----:B------:R-:W-:Y:S05]  /*131c0*/  BSYNC.RECONVERGENT B1 ;  /* 0x0000000000017941 */ /* 0x000fea0003800200 */
.L_x_10790:
[----:B------:R-:W-:Y:S01]  /*131d0*/  IABS R118, R160 ;  /* 0x000000a000767213 */ /* 0x000fe20000000000 */
[----:B------:R-:W4:Y:S01]  /*131e0*/  LD.E R87, desc[UR4][R84.64+0xdc] ;  /* 0x0000dc0454577980 */ /* 0x000f22000c101900 */
[----:B------:R-:W-:Y:S01]  /*131f0*/  LOP3.LUT R130, R130, 0x120, R131, 0xf8, !PT ;  /* 0x0000012082827812 */ /* 0x000fe200078ef883 */
[----:B------:R-:W-:Y:S01]  /*13200*/  VIADD R4, R160, 0x20 ;  /* 0x00000020a0047836 */ /* 0x000fe20000000000 */
[----:B------:R-:W-:Y:S01]  /*13210*/  I2FP.F32.S32 R118, R118 ;  /* 0x0000007600767245 */ /* 0x000fe20000201400 */
[C---:B------:R-:W-:Y:S01]  /*13220*/  VIADD R20, R161.reuse, 0x1 ;  /* 0x00000001a1147836 */ /* 0x040fe20000000000 */
[----:B------:R-:W-:Y:S01]  /*13230*/  LEA R100, R130, UR6, 0x1 ;  /* 0x0000000682647c11 */ /* 0x000fe2000f8e08ff */
[----:B--2---:R-:W-:Y:S01]  /*13240*/  VIADD R27, R161, 0xffffffe1 ;  /* 0xffffffe1a11b7836 */ /* 0x004fe20000000000 */
[----:B------:R-:W-:Y:S01]  /*13250*/  IABS R4, R4 ;  /* 0x0000000400047213 */ /* 0x000fe20000000000 */
[----:B---3--:R-:W-:Y:S02]  /*13260*/  VIADD R8, R160, 0x21 ;  /* 0x00000021a0087836 */ /* 0x008fe40000000000 */
[----:B-1----:R-:W-:Y:S01]  /*13270*/  FFMA.FTZ R14, -R157, R118, R14 ;  /* 0x000000769d0e7223 */ /* 0x002fe2000001010e */
[C---:B------:R-:W-:Y:S01]  /*13280*/  VIADD R24, R161.reuse, 0xfffffff0 ;  /* 0xfffffff0a1187836 */ /* 0x040fe20000000000 */
[----:B------:R-:W-:Y:S01]  /*13290*/  I2FP.F32.S32 R4, R4 ;  /* 0x0000000400047245 */ /* 0x000fe20000201400 */
[----:B------:R-:W-:Y:S01]  /*132a0*/  VIADD R3, R161, 0xffffffe0 ;  /* 0xffffffe0a1037836 */ /* 0x000fe20000000000 */
[----:B------:R-:W-:Y:S01]  /*132b0*/  IABS R8, R8 ;  /* 0x0000000800087213 */ /* 0x000fe20000000000 */
[----:B------:R-:W-:Y:S02]  /*132c0*/  VIADD R101, R100, 0x6020 ;  /* 0x0000602064657836 */ /* 0x000fe40000000000 */
[C---:B------:R-:W-:Y:S01]  /*132d0*/  FFMA.FTZ R118, -R157.reuse, R118, R7 ;  /* 0x000000769d767223 */ /* 0x040fe20000010107 */
[----:B------:R-:W-:Y:S01]  /*132e0*/  FFMA.FTZ R106, -R157, R4, R106 ;  /* 0x000000049d6a7223 */ /* 0x000fe2000001016a */
[----:B------:R-:W-:Y:S01]  /*132f0*/  ISETP.GE.AND P1, PT, R3, R156, PT ;  /* 0x0000009c0300720c */ /* 0x000fe20003f26270 */
[----:B------:R-:W-:Y:S01]  /*13300*/  VIADD R16, R161, 0xfffffff9 ;  /* 0xfffffff9a1107836 */ /* 0x000fe20000000000 */
[C---:B------:R-:W-:Y:S01]  /*13310*/  ISETP.GE.AND P4, PT, R3.reuse, R154, PT ;  /* 0x0000009a0300720c */ /* 0x040fe20003f86270 */
[C---:B------:R-:W-:Y:S01]  /*13320*/  VIADD R29, R160.reuse, 0xfffffff9 ;  /* 0xfffffff9a01d7836 */ /* 0x040fe20000000000 */
[C---:B------:R-:W-:Y:S01]  /*13330*/  ISETP.GE.AND P6, PT, R3.reuse, R155, PT ;  /* 0x0000009b0300720c */ /* 0x040fe20003fc6270 */
[C---:B------:R-:W-:Y:S01]  /*13340*/  VIADD R4, R160.reuse, 0x11 ;  /* 0x00000011a0047836 */ /* 0x040fe20000000000 */
[----:B------:R-:W-:Y:S01]  /*13350*/  ISETP.GE.AND P5, PT, R3, R149, PT ;  /* 0x000000950300720c */ /* 0x000fe20003fa6270 */
[C---:B------:R-:W-:Y:S01]  /*13360*/  VIADD R3, R160.reuse, 0x18 ;  /* 0x00000018a0037836 */ /* 0x040fe20000000000 */
[----:B------:R-:W-:Y:S01]  /*13370*/  I2FP.F32.S32 R8, R8 ;  /* 0x0000000800087245 */ /* 0x000fe20000201400 */
[C---:B------:R-:W-:Y:S01]  /*13380*/  VIADD R12, R160.reuse, 0x19 ;  /* 0x00000019a00c7836 */ /* 0x040fe20000000000 */
[----:B------:R-:W-:Y:S01]  /*13390*/  IABS R4, R4 ;  /* 0x0000000400047213 */ /* 0x000fe20000000000 */
[C---:B------:R-:W-:Y:S01]  /*133a0*/  VIADD R7, R160.reuse, 0x9 ;  /* 0x00000009a0077836 */ /* 0x040fe20000000000 */
[----:B------:R-:W-:Y:S01]  /*133b0*/  IABS R3, R3 ;  /* 0x0000000300037213 */ /* 0x000fe20000000000 */
[----:B------:R-:W-:Y:S01]  /*133c0*/  FFMA.FTZ R121, -R157, R8, R121 ;  /* 0x000000089d797223 */ /* 0x000fe20000010179 */
[----:B------:R-:W-:Y:S01]  /*133d0*/  I2FP.F32.S32 R4, R4 ;  /* 0x0000000400047245 */ /* 0x000fe20000201400 */
[C---:B------:R-:W-:Y:S01]  /*133e0*/  VIADD R8, R160.reuse, 0x10 ;  /* 0x00000010a0087836 */ /* 0x040fe20000000000 */
[----:B------:R-:W-:Y:S01]  /*133f0*/  I2FP.F32.S32 R3, R3 ;  /* 0x0000000300037245 */ /* 0x000fe20000201400 */
[----:B------:R-:W-:Y:S01]  /*13400*/  VIADD R159, R159, 0xffffffc0 ;  /* 0xffffffc09f9f7836 */ /* 0x000fe20000000000 */
[----:B------:R-:W-:Y:S01]  /*13410*/  IABS R7, R7 ;  /* 0x0000000700077213 */ /* 0x000fe20000000000 */
[C---:B------:R-:W-:Y:S01]  /*13420*/  FFMA.FTZ R123, -R157.reuse, R4, R123 ;  /* 0x000000049d7b7223 */ /* 0x040fe2000001017b */
[----:B------:R-:W-:Y:S01]  /*13430*/  IABS R8, R8 ;  /* 0x0000000800087213 */ /* 0x000fe20000000000 */
[CC--:B------:R-:W-:Y:S01]  /*13440*/  FFMA.FTZ R114, -R157.reuse, R3.reuse, R114 ;  /* 0x000000039d727223 */ /* 0x0c0fe20000010172 */
[C---:B------:R-:W-:Y:S01]  /*13450*/  FFMA.FTZ R126, -R157.reuse, R3, R126 ;  /* 0x000000039d7e7223 */ /* 0x040fe2000001017e */
[C---:B------:R-:W-:Y:S01]  /*13460*/  FFMA.FTZ R107, -R157.reuse, R4, R107 ;  /* 0x000000049d6b7223 */ /* 0x040fe2000001016b */
[----:B------:R-:W-:Y:S01]  /*13470*/  I2FP.F32.S32 R8, R8 ;  /* 0x0000000800087245 */ /* 0x000fe20000201400 */
[C---:B------:R-:W-:Y:S01]  /*13480*/  VIADD R3, R160.reuse, 0x8 ;  /* 0x00000008a0037836 */ /* 0x040fe20000000000 */
[----:B------:R-:W-:Y:S01]  /*13490*/  I2FP.F32.S32 R4, R7 ;  /* 0x0000000700047245 */ /* 0x000fe20000201400 */
[C---:B------:R-:W-:Y:S01]  /*134a0*/  VIADD R7, R160.reuse, 0x1 ;  /* 0x00000001a0077836 */ /* 0x040fe20000000000 */
[----:B------:R-:W-:Y:S01]  /*134b0*/  IABS R29, R29 ;  /* 0x0000001d001d7213 */ /* 0x000fe20000000000 */
[CC--:B------:R-:W-:Y:S01]  /*134c0*/  FFMA.FTZ R125, -R157.reuse, R8.reuse, R125 ;  /* 0x000000089d7d7223 */ /* 0x0c0fe2000001017d */
[C---:B------:R-:W-:Y:S01]  /*134d0*/  FFMA.FTZ R113, -R157.reuse, R8, R113 ;  /* 0x000000089d717223 */ /* 0x040fe20000010171 */
[----:B------:R-:W-:Y:S01]  /*134e0*/  IABS R8, R3 ;  /* 0x0000000300087213 */ /* 0x000fe20000000000 */
[CC--:B------:R-:W-:Y:S01]  /*134f0*/  FFMA.FTZ R115, -R157.reuse, R4.reuse, R115 ;  /* 0x000000049d737223 */ /* 0x0c0fe20000010173 */
[----:B------:R-:W-:Y:S01]  /*13500*/  IABS R3, R7 ;  /* 0x0000000700037213 */ /* 0x000fe20000000000 */
[C---:B------:R-:W-:Y:S01]  /*13510*/  FFMA.FTZ R105, -R157.reuse, R4, R105 ;  /* 0x000000049d697223 */ /* 0x040fe20000010169 */
[C---:B------:R-:W-:Y:S01]  /*13520*/  VIADD R4, R160.reuse, 0xffffffe0 ;  /* 0xffffffe0a0047836 */ /* 0x040fe20000000000 */
[----:B------:R-:W-:Y:S01]  /*13530*/  I2FP.F32.S32 R29, R29 ;  /* 0x0000001d001d7245 */ /* 0x000fe20000201400 */
[C---:B------:R-:W-:Y:S01]  /*13540*/  VIADD R7, R160.reuse, 0xfffffff8 ;  /* 0xfffffff8a0077836 */ /* 0x040fe20000000000 */
[----:B------:R-:W-:Y:S02]  /*13550*/  I2FP.F32.S32 R3, R3 ;  /* 0x0000000300037245 */ /* 0x000fe40000201400 */
[----:B------:R-:W-:Y:S01]  /*13560*/  IABS R4, R4 ;  /* 0x0000000400047213 */ /* 0x000fe20000000000 */
[C---:B------:R-:W-:Y:S01]  /*13570*/  FFMA.FTZ R94, -R157.reuse, R29, R94 ;  /* 0x0000001d9d5e7223 */ /* 0x040fe2000001015e */
[----:B------:R-:W-:Y:S01]  /*13580*/  IABS R7, R7 ;  /* 0x0000000700077213 */ /* 0x000fe20000000000 */
[CC--:B------:R-:W-:Y:S01]  /*13590*/  FFMA.FTZ R22, -R157.reuse, R3.reuse, R22 ;  /* 0x000000039d167223 */ /* 0x0c0fe20000010116 */
[C---:B------:R-:W-:Y:S01]  /*135a0*/  FFMA.FTZ R10, -R157.reuse, R3, R10 ;  /* 0x000000039d0a7223 */ /* 0x040fe2000001010a */
[----:B------:R-:W-:Y:S01]  /*135b0*/  VIADD R3, R160, 0xffffffe1 ;  /* 0xffffffe1a0037836 */ /* 0x000fe20000000000 */
[----:B------:R-:W-:Y:S01]  /*135c0*/  I2FP.F32.S32 R8, R8 ;  /* 0x0000000800087245 */ /* 0x000fe20000201400 */
[C---:B------:R-:W-:Y:S01]  /*135d0*/  FFMA.FTZ R29, -R157.reuse, R29, R5 ;  /* 0x0000001d9d1d7223 */ /* 0x040fe20000010105 */
[----:B------:R-:W-:Y:S02]  /*135e0*/  ISETP.GE.AND P0, PT, R16, R156, PT ;  /* 0x0000009c1000720c */ /* 0x000fe40003f06270 */
[----:B------:R-:W-:Y:S01]  /*135f0*/  I2FP.F32.S32 R5, R4 ;  /* 0x0000000400057245 */ /* 0x000fe20000201400 */
[CC--:B------:R-:W-:Y:S01]  /*13600*/  FFMA.FTZ R6, -R157.reuse, R8.reuse, R6 ;  /* 0x000000089d067223 */ /* 0x0c0fe20000010106 */
[----:B------:R-:W-:Y:S01]  /*13610*/  I2FP.F32.S32 R28, R7 ;  /* 0x00000007001c7245 */ /* 0x000fe20000201400 */
[C---:B------:R-:W-:Y:S01]  /*13620*/  FFMA.FTZ R18, -R157.reuse, R8, R18 ;  /* 0x000000089d127223 */ /* 0x040fe20000010112 */
[----:B------:R-:W-:Y:S01]  /*13630*/  IABS R3, R3 ;  /* 0x0000000300037213 */ /* 0x000fe20000000000 */
[----:B------:R-:W-:Y:S01]  /*13640*/  VIADD R8, R160, 0xfffffff0 ;  /* 0xfffffff0a0087836 */ /* 0x000fe20000000000 */
[----:B------:R-:W-:Y:S01]  /*13650*/  FSEL R30, R14, -INF , P0 ;  /* 0xff8000000e1e7808 */ /* 0x000fe20000000000 */
[C---:B------:R-:W-:Y:S01]  /*13660*/  FFMA.FTZ R96, -R157.reuse, R5, R96 ;  /* 0x000000059d607223 */ /* 0x040fe20000010160 */
[----:B------:R-:W-:Y:S01]  /*13670*/  ISETP.GE.AND P0, PT, R20, R154, PT ;  /* 0x0000009a1400720c */ /* 0x000fe20003f06270 */
[CC--:B------:R-:W-:Y:S01]  /*13680*/  FFMA.FTZ R21, -R157.reuse, R28.reuse, R21 ;  /* 0x0000001c9d157223 */ /* 0x0c0fe20000010115 */
[----:B------:R-:W-:Y:S02]  /*13690*/  IMAD.MOV.U32 R5, RZ, RZ, R3 ;  /* 0x000000ffff057224 */ /* 0x000fe400078e0003 */
[----:B------:R-:W-:Y:S01]  /*136a0*/  FFMA.FTZ R28, -R157, R28, R25 ;  /* 0x0000001c9d1c7223 */ /* 0x000fe20000010119 */
[----:B------:R-:W-:Y:S01]  /*136b0*/  FSEL R118, R118, -INF , P0 ;  /* 0xff80000076767808 */ /* 0x000fe20000000000 */
[C---:B------:R-:W-:Y:S01]  /*136c0*/  VIADD R3, R160.reuse, 0xffffffe9 ;  /* 0xffffffe9a0037836 */ /* 0x040fe20000000000 */
[----:B------:R-:W-:Y:S01]  /*136d0*/  ISETP.GE.AND P0, PT, R27, R156, PT ;  /* 0x0000009c1b00720c */ /* 0x000fe20003f06270 */
[C---:B------:R-:W-:Y:S01]  /*136e0*/  VIADD R25, R161.reuse, 0xffffffe9 ;  /* 0xffffffe9a1197836 */ /* 0x040fe20000000000 */
[----:B------:R-:W-:Y:S01]  /*136f0*/  IABS R8, R8 ;  /* 0x0000000800087213 */ /* 0x000fe20000000000 */
[----:B------:R-:W-:Y:S01]  /*13700*/  VIADD R14, R161, 0xfffffff8 ;  /* 0xfffffff8a10e7836 */ /* 0x000fe20000000000 */
[----:B------:R-:W-:Y:S01]  /*13710*/  I2FP.F32.S32 R5, R5 ;  /* 0x0000000500057245 */ /* 0x000fe20000201400 */
[----:B------:R-:W-:Y:S01]  /*13720*/  VIADD R4, R160, 0xffffffe8 ;  /* 0xffffffe8a0047836 */ /* 0x000fe20000000000 */
[----:B------:R-:W-:Y:S02]  /*13730*/  IABS R3, R3 ;  /* 0x0000000300037213 */ /* 0x000fe40000000000 */
[----:B------:R-:W-:Y:S01]  /*13740*/  I2FP.F32.S32 R8, R8 ;  /* 0x0000000800087245 */ /* 0x000fe20000201400 */
[C---:B------:R-:W-:Y:S01]  /*13750*/  FFMA.FTZ R98, -R157.reuse, R5, R98 ;  /* 0x000000059d627223 */ /* 0x040fe20000010162 */
[----:B------:R-:W-:Y:S02]  /*13760*/  FSEL R17, R126, -INF , P0 ;  /* 0xff8000007e117808 */ /* 0x000fe40000000000 */
[----:B------:R-:W-:Y:S01]  /*13770*/  IABS R12, R12 ;  /* 0x0000000c000c7213 */ /* 0x000fe20000000000 */
[----:B------:R-:W-:Y:S01]  /*13780*/  FFMA.FTZ R32, -R157, R8, R23 ;  /* 0x000000089d207223 */ /* 0x000fe20000010117 */
[----:B------:R-:W-:Y:S01]  /*13790*/  ISETP.GE.AND P0, PT, R25, R156, PT ;  /* 0x0000009c1900720c */ /* 0x000fe20003f06270 */
[----:B------:R-:W-:Y:S01]  /*137a0*/  VIADD R23, R161, 0xfffffff1 ;  /* 0xfffffff1a1177836 */ /* 0x000fe20000000000 */
[----:B------:R-:W-:Y:S01]  /*137b0*/  I2FP.F32.S32 R3, R3 ;  /* 0x0000000300037245 */ /* 0x000fe20000201400 */
[----:B------:R-:W-:Y:S01]  /*137c0*/  FFMA.FTZ R91, -R157, R8, R91 ;  /* 0x000000089d5b7223 */ /* 0x000fe2000001015b */
[----:B------:R-:W-:Y:S01]  /*137d0*/  I2FP.F32.S32 R12, R12 ;  /* 0x0000000c000c7245 */ /* 0x000fe20000201400 */
[----:B------:R-:W-:Y:S01]  /*137e0*/  VIADD R8, R161, 0x10 ;  /* 0x00000010a1087836 */ /* 0x000fe20000000000 */
[----:B------:R-:W-:Y:S01]  /*137f0*/  FSEL R5, R125, -INF , P0 ;  /* 0xff8000007d057808 */ /* 0x000fe20000000000 */
[CC--:B------:R-:W-:Y:S01]  /*13800*/  FFMA.FTZ R31, -R157.reuse, R3.reuse, R26 ;  /* 0x000000039d1f7223 */ /* 0x0c0fe2000001011a */
[----:B------:R-:W-:Y:S01]  /*13810*/  ISETP.GE.AND P0, PT, R24, R156, PT ;  /* 0x0000009c1800720c */ /* 0x000fe20003f06270 */
[-C--:B------:R-:W-:Y:S01]  /*13820*/  FFMA.FTZ R122, -R157, R12.reuse, R122 ;  /* 0x0000000c9d7a7223 */ /* 0x080fe2000001017a */
[----:B------:R-:W-:Y:S01]  /*13830*/  VIADD R26, R161, 0xffffffe8 ;  /* 0xffffffe8a11a7836 */ /* 0x000fe20000000000 */
[----:B------:R-:W-:Y:S01]  /*13840*/  FSEL R15, R121, -INF , P4 ;  /* 0xff800000790f7808 */ /* 0x000fe20002000000 */
[----:B------:R-:W-:Y:S01]  /*13850*/  FFMA.FTZ R127, -R157, R12, R127 ;  /* 0x0000000c9d7f7223 */ /* 0x000fe2000001017f */
[----:B------:R-:W-:Y:S01]  /*13860*/  FSEL R105, R105, -INF , P0 ;  /* 0xff80000069697808 */ /* 0x000fe20000000000 */
[----:B------:R-:W-:Y:S01]  /*13870*/  VIADD R12, R160, 0xfffffff1 ;  /* 0xfffffff1a00c7836 */ /* 0x000fe20000000000 */
[----:B------:R-:W-:Y:S01]  /*13880*/  ISETP.GE.AND P4, PT, R23, R156, PT ;  /* 0x0000009c1700720c */ /* 0x000fe20003f86270 */
[----:B------:R-:W-:Y:S01]  /*13890*/  FFMA.FTZ R89, -R157, R3, R89 ;  /* 0x000000039d597223 */ /* 0x000fe20000010159 */
[----:B------:R-:W-:Y:S01]  /*138a0*/  ISETP.GE.AND P0, PT, R25, R154, PT ;  /* 0x0000009a1900720c */ /* 0x000fe20003f06270 */
[C---:B------:R-:W-:Y:S01]  /*138b0*/  VIADD R3, R161.reuse, 0x18 ;  /* 0x00000018a1037836 */ /* 0x040fe20000000000 */
[----:B------:R-:W-:Y:S01]  /*138c0*/  FSEL R19, R122, -INF , P1 ;  /* 0xff8000007a137808 */ /* 0x000fe20000800000 */
[----:B------:R-:W-:Y:S01]  /*138d0*/  VIADD R160, R160, 0x40 ;  /* 0x00000040a0a07836 */ /* 0x000fe20000000000 */
[-C--:B------:R-:W-:Y:S02]  /*138e0*/  ISETP.GE.AND P1, PT, R26, R156.reuse, PT ;  /* 0x0000009c1a00720c */ /* 0x080fe40003f26270 */
[----:B------:R-:W-:Y:S01]  /*138f0*/  FSEL R110, R6, -INF , P4 ;  /* 0xff800000066e7808 */ /* 0x000fe20002000000 */
[C---:B------:R-:W-:Y:S01]  /*13900*/  VIADD R6, R161.reuse, 0x11 ;  /* 0x00000011a1067836 */ /* 0x040fe20000000000 */
[----:B------:R-:W-:Y:S02]  /*13910*/  FSEL R9, R114, -INF , P0 ;  /* 0xff80000072097808 */ /* 0x000fe40000000000 */
[-C--:B------:R-:W-:Y:S02]  /*13920*/  ISETP.GE.AND P4, PT, R14, R156.reuse, PT ;  /* 0x0000009c0e00720c */ /* 0x080fe40003f86270 */
[----:B------:R-:W-:Y:S02]  /*13930*/  ISETP.GE.AND P0, PT, R161, R156, PT ;  /* 0x0000009ca100720c */ /* 0x000fe40003f06270 */
[----:B------:R-:W-:Y:S02]  /*13940*/  FSEL R7, R123, -INF , P1 ;  /* 0xff8000007b077808 */ /* 0x000fe40000800000 */
[-C--:B------:R-:W-:Y:S02]  /*13950*/  ISETP.GE.AND P1, PT, R27, R154.reuse, PT ;  /* 0x0000009a1b00720c */ /* 0x080fe40003f26270 */
[----:B------:R-:W-:Y:S02]  /*13960*/  FSEL R94, R94, -INF , P0 ;  /* 0xff8000005e5e7808 */ /* 0x000fe40000000000 */
[----:B------:R-:W-:Y:S01]  /*13970*/  FSEL R112, R10, -INF , P4 ;  /* 0xff8000000a707808 */ /* 0x000fe20002000000 */
[----:B------:R-:W-:Y:S01]  /*13980*/  VIADD R10, R161, 0x9 ;  /* 0x00000009a10a7836 */ /* 0x000fe20000000000 */
[----:B------:R-:W-:Y:S02]  /*13990*/  ISETP.GE.AND P4, PT, R23, R154, PT ;  /* 0x0000009a1700720c */ /* 0x000fe40003f86270 */
[----:B------:R-:W-:Y:S02]  /*139a0*/  IABS R12, R12 ;  /* 0x0000000c000c7213 */ /* 0x000fe40000000000 */
[----:B------:R-:W-:Y:S02]  /*139b0*/  ISETP.GE.AND P0, PT, R16, R154, PT ;  /* 0x0000009a1000720c */ /* 0x000fe40003f06270 */
[----:B------:R-:W-:Y:S02]  /*139c0*/  IABS R4, R4 ;  /* 0x0000000400047213 */ /* 0x000fe40000000000 */
[----:B------:R-:W-:Y:S02]  /*139d0*/  FSEL R13, R106, -INF , P1 ;  /* 0xff8000006a0d7808 */ /* 0x000fe40000800000 */
[----:B------:R-:W-:Y:S02]  /*139e0*/  I2FP.F32.S32 R12, R12 ;  /* 0x0000000c000c7245 */ /* 0x000fe40000201400 */
[----:B------:R-:W-:Y:S02]  /*139f0*/  ISETP.GE.AND P1, PT, R26, R154, PT ;  /* 0x0000009a1a00720c */ /* 0x000fe40003f26270 */
[----:B------:R-:W-:Y:S01]  /*13a00*/  FSEL R117, R113, -INF , P4 ;  /* 0xff80000071757808 */ /* 0x000fe20002000000 */
[CC--:B------:R-:W-:Y:S01]  /*13a10*/  FFMA.FTZ R102, -R157.reuse, R12.reuse, R102 ;  /* 0x0000000c9d667223 */ /* 0x0c0fe20000010166 */
[----:B------:R-:W-:Y:S01]  /*13a20*/  FSEL R18, R18, -INF , P0 ;  /* 0xff80000012127808 */ /* 0x000fe20000000000 */
[----:B------:R-:W-:Y:S01]  /*13a30*/  FFMA.FTZ R97, -R157, R12, R97 ;  /* 0x0000000c9d617223 */ /* 0x000fe20000010161 */
[----:B------:R-:W-:Y:S01]  /*13a40*/  I2FP.F32.S32 R4, R4 ;  /* 0x0000000400047245 */ /* 0x000fe20000201400 */
[----:B------:R-:W-:Y:S01]  /*13a50*/  VIADD R12, R161, 0x8 ;  /* 0x00000008a10c7836 */ /* 0x000fe20000000000 */
[-C--:B------:R-:W-:Y:S02]  /*13a60*/  ISETP.GE.AND P4, PT, R20, R156.reuse, PT ;  /* 0x0000009c1400720c */ /* 0x080fe40003f86270 */
[----:B------:R-:W-:Y:S01]  /*13a70*/  ISETP.GE.AND P0, PT, R10, R156, PT ;  /* 0x0000009c0a00720c */ /* 0x000fe20003f06270 */
[-C--:B------:R-:W-:Y:S01]  /*13a80*/  FFMA.FTZ R99, -R157, R4.reuse, R99 ;  /* 0x000000049d637223 */ /* 0x080fe20000010163 */
[----:B------:R-:W-:Y:S01]  /*13a90*/  FSEL R11, R127, -INF , P1 ;  /* 0xff8000007f0b7808 */ /* 0x000fe20000800000 */
[----:B------:R-:W-:Y:S01]  /*13aa0*/  FFMA.FTZ R88, -R157, R4, R88 ;  /* 0x000000049d587223 */ /* 0x000fe20000010158 */
[----:B------:R-:W-:Y:S01]  /*13ab0*/  FSEL R21, R21, -INF , P4 ;  /* 0xff80000015157808 */ /* 0x000fe20002000000 */
[----:B------:R-:W-:Y:S01]  /*13ac0*/  VIADD R4, R161, 0x19 ;  /* 0x00000019a1047836 */ /* 0x000fe20000000000 */
[----:B------:R-:W-:Y:S02]  /*13ad0*/  FSEL R127, R32, -INF , P0 ;  /* 0xff800000207f7808 */ /* 0x000fe40000000000 */
[----:B------:R-:W-:Y:S02]  /*13ae0*/  ISETP.GE.AND P4, PT, R14, R154, PT ;  /* 0x0000009a0e00720c */ /* 0x000fe40003f86270 */
[-C--:B------:R-:W-:Y:S02]  /*13af0*/  ISETP.GE.AND P0, PT, R6, R156.reuse, PT ;  /* 0x0000009c0600720c */ /* 0x080fe40003f06270 */
[----:B------:R-:W-:Y:S02]  /*13b00*/  FSEL R119, R115, -INF , P4 ;  /* 0xff80000073777808 */ /* 0x000fe40002000000 */
[----:B------:R-:W-:Y:S02]  /*13b10*/  FSEL R99, R99, -INF , P0 ;  /* 0xff80000063637808 */ /* 0x000fe40000000000 */
[----:B------:R-:W-:Y:S02]  /*13b20*/  ISETP.GE.AND P4, PT, R12, R156, PT ;  /* 0x0000009c0c00720c */ /* 0x000fe40003f86270 */
[-C--:B------:R-:W-:Y:S02]  /*13b30*/  ISETP.GE.AND P0, PT, R10, R154.reuse, PT ;  /* 0x0000009a0a00720c */ /* 0x080fe40003f06270 */
        /* <DEDUP_REMOVED lines=15> */
[----:B------:R-:W-:Y:S02]  /*13c30*/  FSEL R88, R88, -INF , P0 ;  /* 0xff80000058587808 */ /* 0x000fe40000000000 */
[-C--:B------:R-:W-:Y:S02]  /*13c40*/  ISETP.GE.AND P4, PT, R3, R156.reuse, PT ;  /* 0x0000009c0300720c */ /* 0x080fe40003f86270 */
[----:B------:R-:W-:Y:S02]  /*13c50*/  ISETP.GE.AND P0, PT, R27, R149, PT ;  /* 0x000000951b00720c */ /* 0x000fe40003f06270 */
[-C--:B------:R-:W-:Y:S02]  /*13c60*/  ISETP.GE.AND P6, PT, R25, R155.reuse, PT ;  /* 0x0000009b1900720c */ /* 0x080fe40003fc6270 */
[----:B------:R-:W-:Y:S02]  /*13c70*/  FSEL R125, R29, -INF , P1 ;  /* 0xff8000001d7d7808 */ /* 0x000fe40000800000 */
[----:B------:R-:W-:Y:S01]  /*13c80*/  ISETP.GE.AND P1, PT, R4, R156, PT ;  /* 0x0000009c0400720c */ /* 0x000fe20003f26270 */
[----:B------:R-:W-:Y:S01]  /*13c90*/  LDSM.16.MT88.4 R28, [R100+0x7000] ;  /* 0x00700000641c783b */ /* 0x000fe20000004200 */
[----:B------:R-:W-:Y:S02]  /*13ca0*/  FSEL R15, R15, -INF , !P5 ;  /* 0xff8000000f0f7808 */ /* 0x000fe40006800000 */
[----:B------:R-:W-:Y:S02]  /*13cb0*/  FSEL R13, R13, -INF , !P0 ;  /* 0xff8000000d0d7808 */ /* 0x000fe40004000000 */
[----:B------:R-:W-:Y:S02]  /*13cc0*/  FSEL R98, R98, -INF , P4 ;  /* 0xff80000062627808 */ /* 0x000fe40002000000 */
[----:B------:R-:W-:Y:S02]  /*13cd0*/  FSEL R5, R5, -INF , !P6 ;  /* 0xff80000005057808 */ /* 0x000fe40007000000 */
[-C--:B------:R-:W-:Y:S02]  /*13ce0*/  ISETP.GE.AND P4, PT, R6, R154.reuse, PT ;  /* 0x0000009a0600720c */ /* 0x080fe40003f86270 */
[CC--:B------:R-:W-:Y:S02]  /*13cf0*/  ISETP.GE.AND P6, PT, R24.reuse, R155.reuse, PT ;  /* 0x0000009b1800720c */ /* 0x0c0fe40003fc6270 */
[----:B------:R-:W-:Y:S02]  /*13d00*/  ISETP.GE.AND P5, PT, R23, R155, PT ;  /* 0x0000009b1700720c */ /* 0x000fe40003fa6270 */
[----:B------:R-:W-:Y:S02]  /*13d10*/  ISETP.GE.AND P0, PT, R24, R149, PT ;  /* 0x000000951800720c */ /* 0x000fe40003f06270 */
[----:B------:R-:W-:Y:S02]  /*13d20*/  FSEL R96, R96, -INF , P1 ;  /* 0xff80000060607808 */ /* 0x000fe40000800000 */
[-C--:B------:R-:W-:Y:S02]  /*13d30*/  ISETP.GE.AND P1, PT, R8, R154.reuse, PT ;  /* 0x0000009a0800720c */ /* 0x080fe40003f26270 */
[----:B------:R-:W-:Y:S02]  /*13d40*/  FSEL R110, R110, -INF , !P5 ;  /* 0xff8000006e6e7808 */ /* 0x000fe40006800000 */
[----:B------:R-:W-:Y:S02]  /*13d50*/  FSEL R115, R107, -INF , !P0 ;  /* 0xff8000006b737808 */ /* 0x000fe40004000000 */
[----:B------:R-:W-:Y:S02]  /*13d60*/  FSEL R91, R91, -INF , P4 ;  /* 0xff8000005b5b7808 */ /* 0x000fe40002000000 */
[----:B------:R-:W-:Y:S02]  /*13d70*/  FSEL R116, R105, -INF , !P6 ;  /* 0xff80000069747808 */ /* 0x000fe40007000000 */
[-C--:B------:R-:W-:Y:S02]  /*13d80*/  ISETP.GE.AND P5, PT, R14, R155.reuse, PT ;  /* 0x0000009b0e00720c */ /* 0x080fe40003fa6270 */
[----:B------:R-:W-:Y:S02]  /*13d90*/  ISETP.GE.AND P4, PT, R27, R155, PT ;  /* 0x0000009b1b00720c */ /* 0x000fe40003f86270 */
[----:B------:R-:W-:Y:S02]  /*13da0*/  ISETP.GE.AND P6, PT, R23, R149, PT ;  /* 0x000000951700720c */ /* 0x000fe40003fc6270 */
        /* <DEDUP_REMOVED lines=11> */
[----:B------:R-:W-:Y:S02]  /*13e60*/  FSEL R89, R89, -INF , P1 ;  /* 0xff80000059597808 */ /* 0x000fe40000800000 */
[-C--:B------:R-:W-:Y:S02]  /*13e70*/  ISETP.GE.AND P1, PT, R26, R155.reuse, PT ;  /* 0x0000009b1a00720c */ /* 0x080fe40003f26270 */
[----:B------:R-:W-:Y:S02]  /*13e80*/  FSEL R11, R11, -INF , !P4 ;  /* 0xff8000000b0b7808 */ /* 0x000fe40006000000 */
[----:B------:R-:W-:Y:S02]  /*13e90*/  FSEL R121, R18, -INF , !P5 ;  /* 0xff80000012797808 */ /* 0x000fe40006800000 */
[----:B------:R-:W-:Y:S02]  /*13ea0*/  FSEL R120, R120, -INF , !P6 ;  /* 0xff80000078787808 */ /* 0x000fe40007000000 */
[----:B------:R-:W-:Y:S02]  /*13eb0*/  FSEL R127, R127, -INF , !P0 ;  /* 0xff8000007f7f7808 */ /* 0x000fe40004000000 */
[----:B------:R-:W-:Y:S02]  /*13ec0*/  ISETP.GE.AND P4, PT, R20, R155, PT ;  /* 0x0000009b1400720c */ /* 0x000fe40003f86270 */
[CC--:B------:R-:W-:Y:S01]  /*13ed0*/  ISETP.GE.AND P5, PT, R161.reuse, R149.reuse, PT ;  /* 0x00000095a100720c */ /* 0x0c0fe20003fa6270 */
[----:B------:R-:W-:Y:S01]  /*13ee0*/  VIADD R161, R161, 0xffffffc0 ;  /* 0xffffffc0a1a17836 */ /* 0x000fe20000000000 */
[C---:B------:R-:W-:Y:S02]  /*13ef0*/  ISETP.GE.AND P0, PT, R8.reuse, R149, PT ;  /* 0x000000950800720c */ /* 0x040fe40003f06270 */
[----:B------:R-:W-:Y:S02]  /*13f00*/  ISETP.GE.AND P6, PT, R8, R155, PT ;  /* 0x0000009b0800720c */ /* 0x000fe40003fc6270 */
        /* <DEDUP_REMOVED lines=46> */
[----:B------:R-:W2:Y:S01]  /*141f0*/  SHFL.BFLY PT, R86, R21, 0x1, 0x1f ;  /* 0x0c201f0015567f89 */ /* 0x000ea200000e0000 */
[----:B-1----:R-:W-:Y:S01]  /*14200*/  FMNMX.FTZ R3, R4, R3, !PT ;  /* 0x0000000304037209 */ /* 0x002fe20007810000 */
[----:B------:R-:W-:Y:S01]  /*14210*/  VIADD R4, R100, 0x6000 ;  /* 0x0000600064047836 */ /* 0x000fe20000000000 */
[----:B--2---:R-:W-:Y:S03]  /*14220*/  FMNMX.FTZ R86, R21, R86, !PT ;  /* 0x0000005615567209 */ /* 0x004fe60007810000 */
[----:B----4-:R-:W-:Y:S01]  /*14230*/  FMUL.FTZ R90, R87, R3 ;  /* 0x00000003575a7220 */ /* 0x010fe20000410000 */
        /* <DEDUP_REMOVED lines=250> */
.L_x_10787:
        /* <DEDUP_REMOVED lines=11> */
.L_x_10806:
        /* <DEDUP_REMOVED lines=151> */
.L_x_10797:
[----:B------:R-:W-:Y:S05]  /*15c00*/  BSYNC.RECONVERGENT B0 ;  /* 0x0000000000007941 */ /* 0x000fea0003800200 */
.L_x_10796:
        /* <DEDUP_REMOVED lines=28> */
.L_x_10799:
[----:B------:R-:W-:Y:S05]  /*15dd0*/  BSYNC.RECONVERGENT B0 ;  /* 0x0000000000007941 */ /* 0x000fea0003800200 */
.L_x_10798:
        /* <DEDUP_REMOVED lines=35> */
.L_x_10801:
[----:B------:R-:W-:Y:S05]  /*16010*/  BSYNC.RECONVERGENT B0 ;  /* 0x0000000000007941 */ /* 0x000fea0003800200 */
.L_x_10800:
[----:B------:R-:W-:-:S04]  /*16020*/  MOV R143, 0x0 ;  /* 0x00000000008f7802 */ /* 0x000fc80000000f00 */
[----:B-12345:R-:W-:Y:S05]  /*16030*/  @P1 RET.REL.NODEC R142 `(_ZN5flash24flash_fwd_splitkv_kernelI23Flash_fwd_kernel_traitsILi96ELi64ELi64ELi4ELb0ELb0EN7cutlass10bfloat16_tE19Flash_kernel_traitsILi96ELi64ELi64ELi4ES3_EELb0ELb1ELb1ELb0ELb0ELb1ELb0ELb1EEEvNS_16Flash_fwd_paramsE) ;  /* 0xfffffe9c8ef01950 */ /* 0x03efea0003c3ffff */
        /* <DEDUP_REMOVED lines=14> */
[----:B-1----:R-:W-:Y:S05]  /*16120*/  @P0 RET.REL.NODEC R142 `(_ZN5flash24flash_fwd_splitkv_kernelI23Flash_fwd_kernel_traitsILi96ELi64ELi64ELi4ELb0ELb0EN7cutlass10bfloat16_tE19Flash_kernel_traitsILi96ELi64ELi64ELi4ES3_EELb0ELb1ELb1ELb0ELb0ELb1ELb0ELb1EEEvNS_16Flash_fwd_paramsE) ;  /* 0xfffffe9c8eb40950 */ /* 0x002fea0003c3ffff */
[----:B------:R-:W-:Y:S01]  /*16130*/  MOV R143, 0x0 ;  /* 0x00000000008f7802 */ /* 0x000fe20000000f00 */
[----:B------:R1:W-:Y:S03]  /*16140*/  ST.E.128 desc[UR4][R2.64+0x80], R12 ;  /* 0x0000800c02007985 */ /* 0x0003e6000c101d04 */
[----:B-1----:R-:W-:Y:S05]  /*16150*/  RET.REL.NODEC R142 `(_ZN5flash24flash_fwd_splitkv_kernelI23Flash_fwd_kernel_traitsILi96ELi64ELi64ELi4ELb0ELb0EN7cutlass10bfloat16_tE19Flash_kernel_traitsILi96ELi64ELi64ELi4ES3_EELb0ELb1ELb1ELb0ELb0ELb1ELb0ELb1EEEvNS_16Flash_fwd_paramsE) ;  /* 0xfffffe9c8ea87950 */ /* 0x002fea0003c3ffff */
.L_x_10795:
[----:B------:R-:W-:Y:S01]  /*16160*/  MOV R5, 0x2 ;  /* 0x0000000200057802 */ /* 0x000fe20000000f00 */
[----:B------:R-:W-:Y:S01]  /*16170*/  IMAD.MOV.U32 R0, RZ, RZ, 0x1f ;  /* 0x0000001fff007424 */ /* 0x000fe200078e00ff */
[----:B------:R-:W-:-:S07]  /*16180*/  MOV R2, 0xffffffff ;  /* 0xffffffff00027802 */ /* 0x000fce0000000f00 */
[----:B-1---5:R-:W-:Y:S05]  /*16190*/  WARPSYNC.COLLECTIVE R2, `(.L_x_10802) ;  /* 0x0000000002087348 */ /* 0x022fea0003c00000 */
[----:B------:R2:W3:Y:S02]  /*161a0*/  SHFL.BFLY P0, R9, R165, R5, R0 ;  /* 0x0c000005a5097389 */ /* 0x0004e40000000000 */
[----:B-123-5:R-:W-:Y:S05]  /*161b0*/  ENDCOLLECTIVE ;  /* 0x000000000000791b */ /* 0x02efea0003800000 */
.L_x_10802:
[----:B------:R-:W-:Y:S02]  /*161c0*/  IMAD.MOV.U32 R6, RZ, RZ, R9 ;  /* 0x000000ffff067224 */ /* 0x000fe400078e0009 */
[----:B------:R-:W-:Y:S02]  /*161d0*/  IMAD.MOV.U32 R5, RZ, RZ, 0x1 ;  /* 0x00000001ff057424 */ /* 0x000fe400078e00ff */
[----:B------:R-:W-:-:S05]  /*161e0*/  FADD.FTZ R7, R6, R165 ;  /* 0x000000a506077221 */ /* 0x000fca0000010000 */
[----:B------:R-:W-:-:S07]  /*161f0*/  MOV R165, R7 ;  /* 0x0000000700a57202 */ /* 0x000fce0000000f00 */
[----:B------:R-:W-:Y:S05]  /*16200*/  WARPSYNC.COLLECTIVE R2, `(.L_x_10803) ;  /* 0x0000000002087348 */ /* 0x000fea0003c00000 */
[----:B------:R1:W2:Y:S02]  /*16210*/  SHFL.BFLY P0, R9, R165, R5, R0 ;  /* 0x0c000005a5097389 */ /* 0x0002a40000000000 */
[----:B-12---:R-:W-:Y:S05]  /*16220*/  ENDCOLLECTIVE ;  /* 0x000000000000791b */ /* 0x006fea0003800000 */
.L_x_10803:
[----:B------:R-:W-:Y:S01]  /*16230*/  MOV R165, R163 ;  /* 0x000000a300a57202 */ /* 0x000fe20000000f00 */
[----:B------:R-:W-:Y:S01]  /*16240*/  IMAD.MOV.U32 R5, RZ, RZ, 0x2 ;  /* 0x00000002ff057424 */ /* 0x000fe200078e00ff */
[----:B------:R-:W-:-:S07]  /*16250*/  MOV R6, R9 ;  /* 0x0000000900067202 */ /* 0x000fce0000000f00 */
[----:B------:R-:W-:Y:S05]  /*16260*/  WARPSYNC.COLLECTIVE R2, `(.L_x_10804) ;  /* 0x0000000002087348 */ /* 0x000fea0003c00000 */
[----:B------:R1:W2:Y:S02]  /*16270*/  SHFL.BFLY P0, R9, R165, R5, R0 ;  /* 0x0c000005a5097389 */ /* 0x0002a40000000000 */
[----:B-12---:R-:W-:Y:S05]  /*16280*/  ENDCOLLECTIVE ;  /* 0x000000000000791b */ /* 0x006fea0003800000 */
.L_x_10804:
[----:B------:R-:W-:Y:S01]  /*16290*/  FADD.FTZ R6, R7, R6 ;  /* 0x0000000607067221 */ /* 0x000fe20000010000 */
[----:B------:R-:W-:Y:S01]  /*162a0*/  FADD.FTZ R8, R9, R163 ;  /* 0x000000a309087221 */ /* 0x000fe20000010000 */
[----:B------:R-:W-:-:S04]  /*162b0*/  MOV R5, 0x1 ;  /* 0x0000000100057802 */ /* 0x000fc80000000f00 */
[----:B------:R-:W-:-:S07]  /*162c0*/  MOV R165, R8 ;  /* 0x0000000800a57202 */ /* 0x000fce0000000f00 */
[----:B------:R-:W-:Y:S05]  /*162d0*/  WARPSYNC.COLLECTIVE R2, `(.L_x_10805) ;  /* 0x0000000002087348 */ /* 0x000fea0003c00000 */
[----:B------:R1:W2:Y:S02]  /*162e0*/  SHFL.BFLY P0, R9, R165, R5, R0 ;  /* 0x0c000005a5097389 */ /* 0x0002a40000000000 */
[----:B-12---:R-:W-:Y:S05]  /*162f0*/  ENDCOLLECTIVE ;  /* 0x000000000000791b */ /* 0x006fea0003800000 */
.L_x_10805:
[----:B------:R-:W-:Y:S05]  /*16300*/  BRA `(.L_x_10806) ;  /* 0xffffffec00e07947 */ /* 0x000fea000383ffff */
.L_x_10807:
        /* <DEDUP_REMOVED lines=15> */
.L_x_11701:


//--------------------- .text._ZN5flash24flash_fwd_splitkv_kernelI23Flash_fwd_kernel_traitsILi96ELi64ELi64ELi4ELb0ELb0EN7cutlass10bfloat16_tE19Flash_kernel_traitsILi96ELi64ELi64ELi4ES3_EELb0ELb1ELb0ELb0ELb1ELb0ELb1ELb0EEEvNS_16Flash_fwd_paramsE --------------------------
	.section	.text._ZN5flash24flash_fwd_splitkv_kernelI23Flash_fwd_kernel_traitsILi96ELi64ELi64ELi4ELb0ELb0EN7cutlass10bfloat16_tE19Flash_kernel_traitsILi96ELi64ELi64ELi4ES3_EELb0ELb1ELb0ELb0ELb1ELb0ELb1ELb0EEEvNS_16Flash_fwd_paramsE,"ax",@progbits
	.align	128
        .global         _ZN5flash24flash_fwd_splitkv_kernelI23Flash_fwd_kernel_traitsILi96ELi64ELi64ELi4ELb0ELb0EN7cutlass10bfloat16_tE19Flash_kernel_traitsILi96ELi64ELi64ELi4ES3_EELb0ELb1ELb0ELb0ELb1ELb0ELb1ELb0EEEvNS_16Flash_fwd_paramsE
        .type           _ZN5flash24flash_fwd_splitkv_kernelI23Flash_fwd_kernel_traitsILi96ELi64ELi64ELi4ELb0ELb0EN7cutlass10bfloat16_tE19Flash_kernel_traitsILi96ELi64ELi64ELi4ES3_EELb0ELb1ELb0ELb0ELb1ELb0ELb1ELb0EEEvNS_16Flash_fwd_paramsE,@function
        .size           _ZN5flash24flash_fwd_splitkv_kernelI23Flash_fwd_kernel_traitsILi96ELi64ELi64ELi4ELb0ELb0EN7cutlass10bfloat16_tE19Flash_kernel_traitsILi96ELi64ELi64ELi4ES3_EELb0ELb1ELb0ELb0ELb1ELb0ELb1ELb0EEEvNS_16Flash_fwd_paramsE,(.L_x_11702 - _ZN5flash24flash_fwd_splitkv_kernelI23Flash_fwd_kernel_traitsILi96ELi64ELi64ELi4ELb0ELb0EN7cutlass10bfloat16_tE19Flash_kernel_traitsILi96ELi64ELi64ELi4ES3_EELb0ELb1ELb0ELb0ELb1ELb0ELb1ELb0EEEvNS_16Flash_fwd_paramsE)
        .other          _ZN5flash24flash_fwd_splitkv_kernelI23Flash_fwd_kernel_traitsILi96ELi64ELi64ELi4ELb0ELb0EN7cutlass10bfloat16_tE19Flash_kernel_traitsILi96ELi64ELi64ELi4ES3_EELb0ELb1ELb0ELb0ELb1ELb0ELb1ELb0EEEvNS_16Flash_fwd_paramsE,@"STO_CUDA_ENTRY STV_DEFAULT"
_ZN5flash24flash_fwd_splitkv_kernelI23Flash_fwd_kernel_traitsILi96ELi64ELi64ELi4ELb0ELb0EN7cutlass10bfloat16_tE19Flash_kernel_traitsILi96ELi64ELi64ELi4ES3_EELb0ELb1ELb0ELb0ELb1ELb0ELb1ELb0EEEvNS_16Flash_fwd_paramsE:
.text._ZN5flash24flash_fwd_splitkv_kernelI23Flash_fwd_kernel_traitsILi96ELi64ELi64ELi4ELb0ELb0EN7cutlass10bfloat16_tE19Flash_kernel_traitsILi96ELi64ELi64ELi4ES3_EELb0ELb1ELb0ELb0ELb1ELb0ELb1ELb0EEEvNS_16Flash_fwd_paramsE:
        /* <DEDUP_REMOVED lines=29> */
[----:B------:R-:W-:Y:S05]  /*01d0*/  CALL.REL.NOINC `($_ZN5flash24flash_fwd_splitkv_kernelI23Flash_fwd_kernel_traitsILi96ELi64ELi64ELi4ELb0ELb0EN7cutlass10bfloat16_tE19Flash_kernel_traitsILi96ELi64ELi64ELi4ES3_EELb0ELb1ELb0ELb0ELb1ELb0ELb1ELb0EEEvNS_16Flash_fwd_paramsE$_ZN5flash30compute_attn_1rowblock_splitkvI23Flash_fwd_kernel_traitsILi96ELi64ELi64ELi4ELb0ELb0EN7cutlass10bfloat16_tE19Flash_kernel_traitsILi96ELi64ELi64ELi4ES3_EELb0ELb1ELb0ELb0ELb1ELb0ELb1ELb0ENS_16Flash_fwd_paramsEEEvRKT8_iiiii) ;  /* 0x0000000000087944 */ /* 0x000fea0003c00000 */
[----:B------:R-:W-:Y:S05]  /*01e0*/  BSYNC.RECONVERGENT B3 ;  /* 0x0000000000037941 */ /* 0x000fea0003800200 */
.L_x_10808:
[----:B------:R-:W-:Y:S05]  /*01f0*/  EXIT ;  /* 0x000000000000794d */ /* 0x000fea0003800000 */
        .type           $_ZN5flash24flash_fwd_splitkv_kernelI23Flash_fwd_kernel_traitsILi96ELi64ELi64ELi4ELb0ELb0EN7cutlass10bfloat16_tE19Flash_kernel_traitsILi96ELi64ELi64ELi4ES3_EELb0ELb1ELb0ELb0ELb1ELb0ELb1ELb0EEEvNS_16Flash_fwd_paramsE$_ZN5flash30compute_attn_1rowblock_splitkvI23Flash_fwd_kernel_traitsILi96ELi64ELi64ELi4ELb0ELb0EN7cutlass10bfloat16_tE19Flash_kernel_traitsILi96ELi64ELi64ELi4ES3_EELb0ELb1ELb0ELb0ELb1ELb0ELb1ELb0ENS_16Flash_fwd_paramsEEEvRKT8_iiiii,@function
        .size           $_ZN5flash24flash_fwd_splitkv_kernelI23Flash_fwd_kernel_traitsILi96ELi64ELi64ELi4ELb0ELb0EN7cutlass10bfloat16_tE19Flash_kernel_traitsILi96ELi64ELi64ELi4ES3_EELb0ELb1ELb0ELb0ELb1ELb0ELb1ELb0EEEvNS_16Flash_fwd_paramsE$_ZN5flash30compute_attn_1rowblock_splitkvI23Flash_fwd_kernel_traitsILi96ELi64ELi64ELi4ELb0ELb0EN7cutlass10bfloat16_tE19Flash_kernel_traitsILi96ELi64ELi64ELi4ES3_EELb0ELb1ELb0ELb0ELb1ELb0ELb1ELb0ENS_16Flash_fwd_paramsEEEvRKT8_iiiii,(.L_x_11702 - $_ZN5flash24flash_fwd_splitkv_kernelI23Flash_fwd_kernel_traitsILi96ELi64ELi64ELi4ELb0ELb0EN7cutlass10bfloat16_tE19Flash_kernel_traitsILi96ELi64ELi64ELi4ES3_EELb0ELb1ELb0ELb0ELb1ELb0ELb1ELb0EEEvNS_16Flash_fwd_paramsE$_ZN5flash30compute_attn_1rowblock_splitkvI23Flash_fwd_kernel_traitsILi96ELi64ELi64ELi4ELb0ELb0EN7cutlass10bfloat16_tE19Flash_kernel_traitsILi96ELi64ELi64ELi4ES3_EELb0ELb1ELb0ELb0ELb1ELb0ELb1ELb0ENS_16Flash_fwd_paramsEEEvRKT8_iiiii)
$_ZN5flash24flash_fwd_splitkv_kernelI23Flash_fwd_kernel_traitsILi96ELi64ELi64ELi4ELb0ELb0EN7cutlass10bfloat16_tE19Flash_kernel_traitsILi96ELi64ELi64ELi4ES3_EELb0ELb1ELb0ELb0ELb1ELb0ELb1ELb0EEEvNS_16Flash_fwd_paramsE$_ZN5flash30compute_attn_1rowblock_splitkvI23Flash_fwd_kernel_traitsILi96ELi64ELi64ELi4ELb0ELb0EN7cutlass10bfloat16_tE19Flash_kernel_traitsILi96ELi64ELi64ELi4ES3_EELb0ELb1ELb0ELb0ELb1ELb0ELb1ELb0ENS_16Flash_fwd_paramsEEEvRKT8_iiiii:
        /* <DEDUP_REMOVED lines=38> */
.L_x_10810:
[----:B------:R-:W-:Y:S05]  /*0460*/  BSYNC.RECONVERGENT B0 ;  /* 0x0000000000007941 */ /* 0x000fea0003800200 */
.L_x_10809:
[----:B------:R-:W-:Y:S04]  /*0470*/  BSSY.RECONVERGENT B0, `(.L_x_10811) ;  /* 0x0000007000007945 */ /* 0x000fe80003800200 */
[----:B------:R-:W-:Y:S05]  /*0480*/  @!P3 BRA `(.L_x_10812) ;  /* 0x000000000014b947 */ /* 0x000fea0003800000 */
[----:B-----5:R-:W3:Y:S02]  /*0490*/  LD.E.U8 R5, desc[UR4][R2.64+0x1b2] ;  /* 0x0001b20402057980 */ /* 0x020ee4000c101100 */
[----:B---3--:R-:W-:-:S13]  /*04a0*/  ISETP.NE.AND P1, PT, R5, RZ, PT ;  /* 0x000000ff0500720c */ /* 0x008fda0003f25270 */
[----:B------:R-:W3:Y:S02]  /*04b0*/  @P1 LD.E R8, desc[UR4][R14.64+0x4] ;  /* 0x000004040e081980 */ /* 0x000ee4000c101900 */
[----:B---3--:R-:W-:-:S06]  /*04c0*/  @P1 IADD3 R5, PT, PT, R8, -R17, RZ ;  /* 0x8000001108051210 */ /* 0x008fcc0007ffe0ff */
[----:B------:R3:W5:Y:S02]  /*04d0*/  @!P1 LD.E R5, desc[UR4][R14.64] ;  /* 0x000000040e059980 */ /* 0x000764000c101900 */
.L_x_10812:
[----:B------:R-:W-:Y:S05]  /*04e0*/  BSYNC.RECONVERGENT B0 ;  /* 0x0000000000007941 */ /* 0x000fea0003800200 */
.L_x_10811:
        /* <DEDUP_REMOVED lines=8> */
.L_x_10814:
[----:B------:R-:W4:Y:S01]  /*0570*/  LD.E.64 R6, desc[UR4][R2.64+0x108] ;  /* 0x0001080402067980 */ /* 0x000f22000c101b00 */
[----:B------:R-:W-:Y:S01]  /*0580*/  BSSY.RECONVERGENT B0, `(.L_x_10816) ;  /* 0x0000006000007945 */ /* 0x000fe20003800200 */
[----:B------:R-:W-:Y:S01]  /*0590*/  IMAD.MOV.U32 R84, RZ, RZ, RZ ;  /* 0x000000ffff547224 */ /* 0x000fe200078e00ff */
[----:B----4-:R-:W-:-:S04]  /*05a0*/  ISETP.NE.U32.AND P0, PT, R6, RZ, PT ;  /* 0x000000ff0600720c */ /* 0x010fc80003f05070 */
[----:B------:R-:W-:-:S13]  /*05b0*/  ISETP.NE.AND.EX P0, PT, R7, RZ, PT, P0 ;  /* 0x000000ff0700720c */ /* 0x000fda0003f05300 */
[----:B------:R-:W-:Y:S05]  /*05c0*/  @!P0 BRA `(.L_x_10817) ;  /* 0x0000000000048947 */ /* 0x000fea0003800000 */
[----:B------:R4:W5:Y:S02]  /*05d0*/  LD.E R84, desc[UR4][R2.64+0xbc] ;  /* 0x0000bc0402547980 */ /* 0x000964000c101900 */
.L_x_10817:
[----:B------:R-:W-:Y:S05]  /*05e0*/  BSYNC.RECONVERGENT B0 ;  /* 0x0000000000007941 */ /* 0x000fea0003800200 */
.L_x_10816:
[----:B-----5:R-:W-:Y:S02]  /*05f0*/  IADD3 R84, PT, PT, R84, R5, -R16 ;  /* 0x0000000554547210 */ /* 0x020fe40007ffe810 */
.L_x_10815:
[----:B------:R-:W-:Y:S05]  /*0600*/  BSYNC.RECONVERGENT B1 ;  /* 0x0000000000017941 */ /* 0x000fea0003800200 */
.L_x_10813:
[----:B------:R-:W-:Y:S01]  /*0610*/  IMAD.SHL.U32 R6, R145, 0x40, RZ ;  /* 0x0000004091067824 */ /* 0x000fe200078e00ff */
[----:B------:R-:W-:Y:S01]  /*0620*/  MOV R12, R144 ;  /* 0x00000090000c7202 */ /* 0x000fe20000000f00 */
[----:B------:R-:W-:-:S03]  /*0630*/  IMAD.MOV.U32 R13, RZ, RZ, 0x0 ;  /* 0x00000000ff0d7424 */ /* 0x000fc600078e00ff */
[----:B------:R-:W-:-:S13]  /*0640*/  ISETP.GT.AND P0, PT, R95, R6, PT ;  /* 0x000000065f00720c */ /* 0x000fda0003f04270 */
[----:B-1234-:R-:W-:Y:S05]  /*0650*/  @!P0 RET.REL.NODEC R12 `(_ZN5flash24flash_fwd_splitkv_kernelI23Flash_fwd_kernel_traitsILi96ELi64ELi64ELi4ELb0ELb0EN7cutlass10bfloat16_tE19Flash_kernel_traitsILi96ELi64ELi64ELi4ES3_EELb0ELb1ELb0ELb0ELb1ELb0ELb1ELb0EEEvNS_16Flash_fwd_paramsE) ;  /* 0xfffffff80c688950 */ /* 0x01efea0003c3ffff */
        /* <DEDUP_REMOVED lines=24> */
[----:B------:R-:W-:Y:S01]  /*07e0*/  LOP3.LUT R14, R14, R9, RZ, 0x3c, !PT ;  /* 0x000000090e0e7212 */ /* 0x000fe200078e3cff */
[----:B------:R-:W-:-:S10]  /*07f0*/  VIADD R7, R84, 0x3f ;  /* 0x0000003f54077836 */ /* 0x000fd40000000000 */
[----:B------:R-:W-:Y:S01]  /*0800*/  @!P1 IMAD.IADD R5, R5, 0x1, -R8 ;  /* 0x0000000105059824 */ /* 0x000fe200078e0a08 */
[----:B------:R-:W-:-:S04]  /*0810*/  ISETP.GE.AND P0, PT, R14, RZ, PT ;  /* 0x000000ff0e00720c */ /* 0x000fc80003f06270 */
[----:B------:R-:W-:Y:S01]  /*0820*/  ISETP.GE.U32.AND P2, PT, R5, R8, PT ;  /* 0x000000080500720c */ /* 0x000fe20003f46070 */
[----:B------:R-:W-:Y:S02]  /*0830*/  IMAD R5, R145, 0x40, -R95 ;  /* 0x0000004091057824 */ /* 0x000fe400078e0a5f */
[----:B------:R-:W-:Y:S01]  /*0840*/  @!P1 VIADD R18, R18, 0x1 ;  /* 0x0000000112129836 */ /* 0x000fe20000000000 */
[----:B------:R-:W-:Y:S02]  /*0850*/  ISETP.NE.AND P1, PT, R9, RZ, PT ;  /* 0x000000ff0900720c */ /* 0x000fe40003f25270 */
[----:B---3--:R-:W-:Y:S01]  /*0860*/  IADD3 R5, PT, PT, R10, R5, R7 ;  /* 0x000000050a057210 */ /* 0x008fe20007ffe007 */
[----:B----4-:R-:W-:Y:S01]  /*0870*/  IMAD.IADD R13, R12, 0x1, R95 ;  /* 0x000000010c0d7824 */ /* 0x010fe200078e025f */
[----:B------:R-:W-:-:S03]  /*0880*/  SHF.R.S32.HI R12, RZ, 0x1f, R7 ;  /* 0x0000001fff0c7819 */ /* 0x000fc60000011407 */
[----:B------:R-:W-:Y:S02]  /*0890*/  VIADD R5, R5, 0x40 ;  /* 0x0000004005057836 */ /* 0x000fe40000000000 */
[----:B------:R-:W-:Y:S01]  /*08a0*/  @P2 VIADD R18, R18, 0x1 ;  /* 0x0000000112122836 */ /* 0x000fe20000000000 */
[----:B------:R-:W-:Y:S02]  /*08b0*/  IADD3 R8, PT, PT, -R13, R6, R84 ;  /* 0x000000060d087210 */ /* 0x000fe40007ffe154 */
[----:B------:R-:W-:Y:S01]  /*08c0*/  SHF.R.S32.HI R10, RZ, 0x1f, R5 ;  /* 0x0000001fff0a7819 */ /* 0x000fe20000011405 */
[----:B------:R-:W-:Y:S01]  /*08d0*/  @!P0 IMAD.MOV R18, RZ, RZ, -R18 ;  /* 0x000000ffff128224 */ /* 0x000fe200078e0a12 */
[----:B------:R-:W-:Y:S02]  /*08e0*/  @!P1 LOP3.LUT R18, RZ, R9, RZ, 0x33, !PT ;  /* 0x00000009ff129212 */ /* 0x000fe400078e33ff */
[----:B------:R-:W-:Y:S02]  /*08f0*/  SHF.R.S32.HI R9, RZ, 0x1f, R8 ;  /* 0x0000001fff097819 */ /* 0x000fe40000011408 */
[----:B------:R-:W-:-:S02]  /*0900*/  LEA.HI R12, R12, R7, RZ, 0x6 ;  /* 0x000000070c0c7211 */ /* 0x000fc400078f30ff */
[----:B------:R-:W-:Y:S01]  /*0910*/  LEA.HI R10, R10, R5, RZ, 0x6 ;  /* 0x000000050a0a7211 */ /* 0x000fe200078f30ff */
[----:B------:R-:W-:Y:S01]  /*0920*/  IMAD R5, R18, UR8, RZ ;  /* 0x0000000812057c24 */ /* 0x000fe2000f8e02ff */
[----:B------:R-:W-:Y:S02]  /*0930*/  LEA.HI R9, R9, R8, RZ, 0x6 ;  /* 0x0000000809097211 */ /* 0x000fe400078f30ff */
[----:B------:R-:W-:Y:S02]  /*0940*/  SHF.R.S32.HI R12, RZ, 0x6, R12 ;  /* 0x00000006ff0c7819 */ /* 0x000fe4000001140c */
[----:B------:R-:W-:Y:S02]  /*0950*/  SHF.R.S32.HI R138, RZ, 0x6, R9 ;  /* 0x00000006ff8a7819 */ /* 0x000fe40000011409 */
[----:B------:R-:W-:Y:S02]  /*0960*/  SHF.R.S32.HI R10, RZ, 0x6, R10 ;  /* 0x00000006ff0a7819 */ /* 0x000fe4000001140a */
[----:B------:R-:W-:-:S02]  /*0970*/  VIADDMNMX R85, R5, R18, R12, PT ;  /* 0x0000001205557246 */ /* 0x000fc4000380010c */
[----:B------:R-:W-:Y:S02]  /*0980*/  VIMNMX R138, PT, PT, R5, R138, !PT ;  /* 0x0000008a058a7248 */ /* 0x000fe40007fe0100 */
[----:B------:R-:W-:-:S04]  /*0990*/  VIMNMX R85, PT, PT, R85, R10, PT ;  /* 0x0000000a55557248 */ /* 0x000fc80003fe0100 */
[----:B------:R-:W-:-:S13]  /*09a0*/  ISETP.GE.AND P0, PT, R138, R85, PT ;  /* 0x000000558a00720c */ /* 0x000fda0003f06270 */
[----:B-1----:R-:W-:Y:S05]  /*09b0*/  @!P0 BRA `(.L_x_10818) ;  /* 0x0000000000e88947 */ /* 0x002fea0003800000 */
[----:B------:R-:W2:Y:S04]  /*09c0*/  LD.E.64 R4, desc[UR4][R2.64+0xb0] ;  /* 0x0000b00402047980 */ /* 0x000ea8000c101b00 */
[----:B------:R-:W3:Y:S04]  /*09d0*/  LD.E R7, desc[UR4][R2.64+0x60] ;  /* 0x0000600402077980 */ /* 0x000ee8000c101900 */
[----:B------:R-:W4:Y:S04]  /*09e0*/  LD.E R0, desc[UR4][R2.64+0xcc] ;  /* 0x0000cc0402007980 */ /* 0x000f28000c101900 */
[----:B------:R-:W5:Y:S04]  /*09f0*/  LD.E.64 R8, desc[UR4][R2.64+0x78] ;  /* 0x0000780402087980 */ /* 0x000f68000c101b00 */
[----:B------:R1:W5:Y:S01]  /*0a00*/  LD.E.64 R10, desc[UR4][R2.64+0xa8] ;  /* 0x0000a804020a7980 */ /* 0x000362000c101b00 */
[----:B------:R-:W-:-:S02]  /*0a10*/  IMAD.MOV.U32 R145, RZ, RZ, 0x0 ;  /* 0x00000000ff917424 */ /* 0x000fc400078e00ff */
[----:B--2---:R-:W-:Y:S02]  /*0a20*/  IMAD R149, R4, UR8, R149 ;  /* 0x0000000804957c24 */ /* 0x004fe4000f8e0295 */
[----:B------:R-:W-:Y:S02]  /*0a30*/  IMAD.SHL.U32 R4, R129, 0x4, RZ ;  /* 0x0000000481047824 */ /* 0x000fe400078e00ff */
[----:B---3--:R-:W-:Y:S01]  /*0a40*/  IMAD R149, R149, R7, R148 ;  /* 0x0000000795957224 */ /* 0x008fe200078e0294 */
[----:B------:R-:W-:Y:S02]  /*0a50*/  SHF.R.U32.HI R7, RZ, 0x3, R129 ;  /* 0x00000003ff077819 */ /* 0x000fe40000011681 */
[----:B------:R-:W-:Y:S01]  /*0a60*/  LOP3.LUT R4, R4, 0x1c, RZ, 0xc0, !PT ;  /* 0x0000001c04047812 */ /* 0x000fe200078ec0ff */
[--C-:B------:R-:W-:Y:S01]  /*0a70*/  IMAD R5, R5, R149, R6.reuse ;  /* 0x0000009505057224 */ /* 0x100fe200078e0206 */
[----:B------:R-:W-:Y:S01]  /*0a80*/  LOP3.LUT P6, R129, R129, 0x7, RZ, 0xc0, !PT ;  /* 0x0000000781817812 */ /* 0x000fe200078cc0ff */
[----:B------:R-:W-:-:S02]  /*0a90*/  IMAD.IADD R6, R95, 0x1, -R6 ;  /* 0x000000015f067824 */ /* 0x000fc400078e0a06 */
[----:B------:R-:W-:Y:S02]  /*0aa0*/  IMAD R4, R7, 0x60, R4 ;  /* 0x0000006007047824 */ /* 0x000fe400078e0204 */
[----:B----4-:R-:W-:Y:S01]  /*0ab0*/  IMAD R13, R5, R0, RZ ;  /* 0x00000000050d7224 */ /* 0x010fe200078e02ff */
[CC--:B------:R-:W-:Y:S01]  /*0ac0*/  ISETP.GE.AND P1, PT, R7.reuse, R6.reuse, PT ;  /* 0x000000060700720c */ /* 0x0c0fe20003f26270 */
[C---:B-1----:R-:W-:Y:S01]  /*0ad0*/  VIADD R3, R7.reuse, 0x20 ;  /* 0x0000002007037836 */ /* 0x042fe20000000000 */
[C---:B------:R-:W-:Y:S01]  /*0ae0*/  ISETP.GE.OR P6, PT, R7.reuse, R6, P6 ;  /* 0x000000060700720c */ /* 0x040fe200037c6670 */
[----:B------:R-:W-:Y:S01]  /*0af0*/  VIADD R17, R7, 0x10 ;  /* 0x0000001007117836 */ /* 0x000fe20000000000 */
[----:B------:R-:W-:Y:S02]  /*0b00*/  IADD3 R15, P0, PT, R13, R4, RZ ;  /* 0x000000040d0f7210 */ /* 0x000fe40007f1e0ff */
[----:B------:R-:W-:Y:S02]  /*0b10*/  ISETP.GE.AND P2, PT, R3, R6, PT ;  /* 0x000000060300720c */ /* 0x000fe40003f46270 */
[----:B------:R-:W-:-:S02]  /*0b20*/  LEA.HI.X.SX32 R13, R13, RZ, 0x1, P0 ;  /* 0x000000ff0d0d7211 */ /* 0x000fc400000f0eff */
[----:B-----5:R-:W-:Y:S02]  /*0b30*/  LEA R2, P0, R15, R8, 0x2 ;  /* 0x000000080f027211 */ /* 0x020fe400078010ff */
[----:B------:R-:W-:Y:S02]  /*0b40*/  ISETP.GE.AND P3, PT, R17, R6, PT ;  /* 0x000000061100720c */ /* 0x000fe40003f66270 */
[----:B------:R-:W-:Y:S02]  /*0b50*/  LEA.HI.X R3, R15, R9, R13, 0x2, P0 ;  /* 0x000000090f037211 */ /* 0x000fe400000f140d */
[----:B------:R-:W-:Y:S01]  /*0b60*/  IADD3 R9, P0, PT, R5, R7, RZ ;  /* 0x0000000705097210 */ /* 0x000fe20007f1e0ff */
[----:B------:R-:W-:Y:S01]  /*0b70*/  VIADD R7, R7, 0x30 ;  /* 0x0000003007077836 */ /* 0x000fe20000000000 */
[C---:B------:R-:W-:Y:S01]  /*0b80*/  ISETP.NE.OR P5, PT, R129.reuse, RZ, P3 ;  /* 0x000000ff8100720c */ /* 0x040fe20001fa5670 */
[----:B------:R-:W-:Y:S01]  /*0b90*/  @!P1 ST.E.128 desc[UR4][R2.64], RZ ;  /* 0x000000ff02009985 */ /* 0x000fe2000c101d04 */
[----:B------:R-:W-:-:S02]  /*0ba0*/  ISETP.NE.OR P4, PT, R129, RZ, P2 ;  /* 0x000000ff8100720c */ /* 0x000fc40001785670 */
[----:B------:R-:W-:Y:S01]  /*0bb0*/  LEA.HI.X.SX32 R5, R5, RZ, 0x1, P0 ;  /* 0x000000ff05057211 */ /* 0x000fe200000f0eff */
[----:B------:R-:W-:Y:S01]  /*0bc0*/  @!P1 ST.E.128 desc[UR4][R2.64+0x80], RZ ;  /* 0x000080ff02009985 */ /* 0x000fe2000c101d04 */
[----:B------:R-:W-:-:S03]  /*0bd0*/  LEA R4, P0, R9, R10, 0x2 ;  /* 0x0000000a09047211 */ /* 0x000fc600078010ff */
[----:B------:R-:W-:Y:S01]  /*0be0*/  @!P1 ST.E.128 desc[UR4][R2.64+0x100], RZ ;  /* 0x000100ff02009985 */ /* 0x000fe2000c101d04 */
[----:B------:R-:W-:Y:S02]  /*0bf0*/  ISETP.GE.AND P1, PT, R7, R6, PT ;  /* 0x000000060700720c */ /* 0x000fe40003f26270 */
[----:B------:R-:W-:Y:S01]  /*0c00*/  LEA.HI.X R5, R9, R11, R5, 0x2, P0 ;  /* 0x0000000b09057211 */ /* 0x000fe200000f1405 */
[----:B------:R-:W-:Y:S01]  /*0c10*/  @!P6 IMAD.MOV.U32 R11, RZ, RZ, -0x800000 ;  /* 0xff800000ff0be424 */ /* 0x000fe200078e00ff */
[----:B------:R-:W-:Y:S01]  /*0c20*/  @!P3 ST.E.128 desc[UR4][R2.64+0x1800], RZ ;  /* 0x001800ff0200b985 */ /* 0x000fe2000c101d04 */
[----:B------:R-:W-:Y:S02]  /*0c30*/  @!P5 IMAD.MOV.U32 R9, RZ, RZ, -0x800000 ;  /* 0xff800000ff09d424 */ /* 0x000fe400078e00ff */
[----:B------:R-:W-:Y:S01]  /*0c40*/  @!P4 IMAD.MOV.U32 R7, RZ, RZ, -0x800000 ;  /* 0xff800000ff07c424 */ /* 0x000fe200078e00ff */
        /* <DEDUP_REMOVED lines=12> */
[----:B-1----:R-:W-:Y:S05]  /*0d10*/  @P1 RET.REL.NODEC R144 `(_ZN5flash24flash_fwd_splitkv_kernelI23Flash_fwd_kernel_traitsILi96ELi64ELi64ELi4ELb0ELb0EN7cutlass10bfloat16_tE19Flash_kernel_traitsILi96ELi64ELi64ELi4ES3_EELb0ELb1ELb0ELb0ELb1ELb0ELb1ELb0EEEvNS_16Flash_fwd_paramsE) ;  /* 0xfffffff090b81950 */ /* 0x002fea0003c3ffff */
[----:B------:R-:W-:Y:S02]  /*0d20*/  MOV R3, 0xff800000 ;  /* 0xff80000000037802 */ /* 0x000fe40000000f00 */
[----:B------:R-:W-:-:S03]  /*0d30*/  MOV R145, 0x0 ;  /* 0x0000000000917802 */ /* 0x000fc60000000f00 */
[----:B------:R1:W-:Y:S02]  /*0d40*/  ST.E desc[UR4][R4.64+0xc0], R3 ;  /* 0x0000c00304007985 */ /* 0x0003e4000c101904 */
[----:B-1----:R-:W-:Y:S05]  /*0d50*/  RET.REL.NODEC R144 `(_ZN5flash24flash_fwd_splitkv_kernelI23Flash_fwd_kernel_traitsILi96ELi64ELi64ELi4ELb0ELb0EN7cutlass10bfloat16_tE19Flash_kernel_traitsILi96ELi64ELi64ELi4ES3_EELb0ELb1ELb0ELb0ELb1ELb0ELb1ELb0EEEvNS_16Flash_fwd_paramsE) ;  /* 0xfffffff090a87950 */ /* 0x002fea0003c3ffff */
.L_x_10818:
        /* <DEDUP_REMOVED lines=27> */
[----:B-1----:R-:W-:Y:S01]  /*0f10*/  IMAD.MOV R0, RZ, RZ, -R17 ;  /* 0x000000ffff007224 */ /* 0x002fe200078e0a11 */
[----:B------:R-:W-:-:S03]  /*0f20*/  MOV R16, RZ ;  /* 0x000000ff00107202 */ /* 0x000fc60000000f00 */
[----:B------:R-:W-:Y:S01]  /*0f30*/  IMAD R7, R0, R5, RZ ;  /* 0x0000000500077224 */ /* 0x000fe200078e02ff */
[----:B------:R-:W-:-:S03]  /*0f40*/  IABS R0, R15 ;  /* 0x0000000f00007213 */ /* 0x000fc60000000000 */
[----:B------:R-:W-:-:S04]  /*0f50*/  IMAD.HI.U32 R7, R17, R7, R16 ;  /* 0x0000000711077227 */ /* 0x000fc800078e0010 */
[----:B------:R-:W-:Y:S02]  /*0f60*/  IMAD.MOV R0, RZ, RZ, -R0 ;  /* 0x000000ffff007224 */ /* 0x000fe400078e0a00 */
[----:B-----5:R-:W-:-:S04]  /*0f70*/  IMAD.HI.U32 R12, R7, R4, RZ ;  /* 0x00000004070c7227 */ /* 0x020fc800078e00ff */
        /* <DEDUP_REMOVED lines=67> */
.L_x_10820:
        /* <DEDUP_REMOVED lines=28> */
[----:B----45:R-:W-:Y:S02]  /*1570*/  @!P3 IMAD R15, R25, R12, RZ ;  /* 0x0000000c190fb224 */ /* 0x030fe400078e02ff */
[----:B------:R-:W-:Y:S01]  /*1580*/  @!P3 IMAD.IADD R27, R27, 0x1, R0 ;  /* 0x000000011b1bb824 */ /* 0x000fe200078e0200 */
[----:B------:R-:W-:Y:S02]  /*1590*/  @!P3 SHF.R.S32.HI R0, RZ, 0x1f, R12 ;  /* 0x0000001fff00b819 */ /* 0x000fe4000001140c */
[----:B------:R-:W-:Y:S02]  /*15a0*/  @!P2 IADD3 R8, PT, PT, R8, -R7, RZ ;  /* 0x800000070808a210 */ /* 0x000fe40007ffe0ff */
[----:B------:R-:W-:Y:S02]  /*15b0*/  @P3 IADD3 R9, PT, PT, R16, R17, RZ ;  /* 0x0000001110093210 */ /* 0x000fe40007ffe0ff */
[----:B------:R-:W-:Y:S01]  /*15c0*/  ISETP.GE.U32.AND P5, PT, R8, R7, PT ;  /* 0x000000070800720c */ /* 0x000fe20003fa6070 */
[----:B------:R-:W-:Y:S01]  /*15d0*/  @!P3 IMAD R15, R24, R0, R15 ;  /* 0x00000000180fb224 */ /* 0x000fe200078e020f */
[----:B------:R-:W-:Y:S01]  /*15e0*/  LOP3.LUT R7, R148, R13, RZ, 0x3c, !PT ;  /* 0x0000000d94077212 */ /* 0x000fe200078e3cff */
[----:B------:R-:W-:Y:S01]  /*15f0*/  @!P3 IMAD.WIDE.U32 R24, R24, R12, R26 ;  /* 0x0000000c1818b225 */ /* 0x000fe200078e001a */
[----:B------:R-:W-:-:S02]  /*1600*/  ISETP.NE.AND P4, PT, R13, RZ, PT ;  /* 0x000000ff0d00720c */ /* 0x000fc40003f85270 */
[----:B------:R-:W-:Y:S01]  /*1610*/  ISETP.GE.AND P1, PT, R7, RZ, PT ;  /* 0x000000ff0700720c */ /* 0x000fe20003f26270 */
[-C--:B------:R-:W-:Y:S02]  /*1620*/  @P3 IMAD R0, R137, R9.reuse, RZ ;  /* 0x0000000989003224 */ /* 0x080fe400078e02ff */
[----:B------:R-:W-:Y:S01]  /*1630*/  @P3 IMAD.WIDE.U32 R26, R136, R9, RZ ;  /* 0x00000009881a3225 */ /* 0x000fe200078e00ff */
[----:B------:R-:W-:Y:S02]  /*1640*/  @!P3 MOV R14, R24 ;  /* 0x00000018000eb202 */ /* 0x000fe40000000f00 */
[----:B------:R-:W-:Y:S01]  /*1650*/  LEA R24, R85, 0xffffffc0, 0x6 ;  /* 0xffffffc055187811 */ /* 0x000fe200078e30ff */
[----:B------:R-:W-:Y:S01]  /*1660*/  @!P3 IMAD.IADD R15, R25, 0x1, R15 ;  /* 0x00000001190fb824 */ /* 0x000fe200078e020f */
[----:B------:R-:W-:Y:S01]  /*1670*/  @!P2 IADD3 R10, PT, PT, R10, 0x1, RZ ;  /* 0x000000010a0aa810 */ /* 0x000fe20007ffe0ff */
[----:B------:R-:W-:Y:S01]  /*1680*/  @P3 IMAD.MOV.U32 R14, RZ, RZ, R26 ;  /* 0x000000ffff0e3224 */ /* 0x000fe200078e001a */
[----:B------:R-:W-:Y:S01]  /*1690*/  @P3 IADD3 R15, PT, PT, R27, R0, RZ ;  /* 0x000000001b0f3210 */ /* 0x000fe20007ffe0ff */
[----:B------:R-:W-:Y:S01]  /*16a0*/  @!P3 IMAD R0, R5, R16, RZ ;  /* 0x000000100500b224 */ /* 0x000fe200078e02ff */
[----:B------:R-:W-:Y:S01]  /*16b0*/  @!P3 SHF.R.S32.HI R7, RZ, 0x1f, R16 ;  /* 0x0000001fff07b819 */ /* 0x000fe20000011410 */
[----:B------:R-:W-:Y:S01]  /*16c0*/  IMAD R8, R137, R24, RZ ;  /* 0x0000001889087224 */ /* 0x000fe200078e02ff */
[----:B------:R-:W-:-:S02]  /*16d0*/  SHF.R.S32.HI R9, RZ, 0x1f, R24 ;  /* 0x0000001fff097819 */ /* 0x000fc40000011418 */
[----:B------:R-:W-:Y:S01]  /*16e0*/  @P5 IADD3 R10, PT, PT, R10, 0x1, RZ ;  /* 0x000000010a0a5810 */ /* 0x000fe20007ffe0ff */
[----:B------:R-:W-:-:S03]  /*16f0*/  IMAD.WIDE.U32 R26, R136, R24, R14 ;  /* 0x00000018881a7225 */ /* 0x000fc600078e000e */
[----:B------:R-:W-:Y:S01]  /*1700*/  @!P1 IADD3 R10, PT, PT, -R10, RZ, RZ ;  /* 0x000000ff0a0a9210 */ /* 0x000fe20007ffe1ff */
[----:B------:R-:W-:Y:S02]  /*1710*/  @!P3 IMAD R0, R7, R4, R0 ;  /* 0x000000040700b224 */ /* 0x000fe400078e0200 */
[----:B------:R-:W-:Y:S01]  /*1720*/  @!P3 IMAD.WIDE.U32 R14, R4, R16, RZ ;  /* 0x00000010040eb225 */ /* 0x000fe200078e00ff */
[----:B------:R-:W-:-:S03]  /*1730*/  @!P4 LOP3.LUT R10, RZ, R13, RZ, 0x33, !PT ;  /* 0x0000000dff0ac212 */ /* 0x000fc600078e33ff */
[----:B------:R-:W-:Y:S01]  /*1740*/  IMAD R8, R9, R136, R8 ;  /* 0x0000008809087224 */ /* 0x000fe200078e0208 */
[----:B------:R-:W-:Y:S01]  /*1750*/  @!P3 SHF.R.S32.HI R7, RZ, 0x1f, R12 ;  /* 0x0000001fff07b819 */ /* 0x000fe2000001140c */
[----:B------:R-:W-:Y:S01]  /*1760*/  @!P3 IMAD.IADD R29, R15, 0x1, R0 ;  /* 0x000000010f1db824 */ /* 0x000fe200078e0200 */
[----:B------:R-:W-:Y:S01]  /*1770*/  @P3 IADD3 R16, PT, PT, R16, R17, RZ ;  /* 0x0000001110103210 */ /* 0x000fe20007ffe0ff */
[----:B------:R-:W-:Y:S01]  /*1780*/  IMAD.IADD R27, R27, 0x1, R8 ;  /* 0x000000011b1b7824 */ /* 0x000fe200078e0208 */
[----:B------:R-:W-:Y:S01]  /*1790*/  @!P3 MOV R28, R14 ;  /* 0x0000000e001cb202 */ /* 0x000fe20000000f00 */
[----:B------:R-:W-:Y:S01]  /*17a0*/  @!P3 IMAD R0, R23, R12, RZ ;  /* 0x0000000c1700b224 */ /* 0x000fe200078e02ff */
[----:B------:R-:W-:Y:S01]  /*17b0*/  SHF.R.S32.HI R8, RZ, 0x1f, R10 ;  /* 0x0000001fff087819 */ /* 0x000fe2000001140a */
[----:B------:R-:W-:Y:S02]  /*17c0*/  IMAD R15, R21, R10, RZ ;  /* 0x0000000a150f7224 */ /* 0x000fe400078e02ff */
[----:B------:R-:W-:-:S02]  /*17d0*/  @!P3 IMAD R0, R22, R7, R0 ;  /* 0x000000071600b224 */ /* 0x000fc400078e0200 */
        /* <DEDUP_REMOVED lines=11> */
[----:B-1----:R-:W-:-:S02]  /*1890*/  MOV R0, R24 ;  /* 0x0000001800007202 */ /* 0x002fc40000000f00 */
.L_x_10821:
[----:B------:R-:W-:Y:S05]  /*18a0*/  BSYNC.RECONVERGENT B0 ;  /* 0x0000000000007941 */ /* 0x000fea0003800200 */
.L_x_10819:
[----:B------:R-:W-:Y:S01]  /*18b0*/  ISETP.NE.AND P1, PT, R11, -0x1, PT ;  /* 0xffffffff0b00780c */ /* 0x000fe20003f25270 */
[----:B------:R-:W2:Y:S04]  /*18c0*/  LD.E.64 R26, desc[UR4][R2.64+0x30] ;  /* 0x00003004021a7980 */ /* 0x000ea8000c101b00 */
[----:B------:R-:W3:Y:S04]  /*18d0*/  LD.E.64 R28, desc[UR4][R2.64+0x48] ;  /* 0x00004804021c7980 */ /* 0x000ee8000c101b00 */
[----:B------:R-:W4:Y:S04]  /*18e0*/  LD.E.64 R34, desc[UR4][R2.64+0x8] ;  /* 0x0000080402227980 */ /* 0x000f28000c101b00 */
[----:B------:R-:W3:Y:S04]  /*18f0*/  @!P1 LD.E.64 R22, desc[UR4][R2.64+0x18] ;  /* 0x0000180402169980 */ /* 0x000ee8000c101b00 */
[----:B------:R-:W4:Y:S01]  /*1900*/  LD.E.64 R20, desc[UR4][R2.64] ;  /* 0x0000000402147980 */ /* 0x000f22000c101b00 */
[----:B------:R-:W-:Y:S01]  /*1910*/  SHF.R.U32.HI R98, RZ, 0x2, R129 ;  /* 0x00000002ff627819 */ /* 0x000fe20000011681 */
[----:B------:R-:W-:-:S02]  /*1920*/  IMAD.SHL.U32 R147, R129, 0x8, RZ ;  /* 0x0000000881937824 */ /* 0x000fc400078e00ff */
[----:B------:R-:W-:Y:S02]  /*1930*/  IMAD.IADD R135, R95, 0x1, -R6 ;  /* 0x000000015f877824 */ /* 0x000fe400078e0a06 */
[----:B------:R-:W-:-:S05]  /*1940*/  VIADD R6, R98, 0x20 ;  /* 0x0000002062067836 */ /* 0x000fca0000000000 */
[-C--:B------:R-:W-:Y:S01]  /*1950*/  ISETP.GE.AND P5, PT, R6, R135.reuse, PT ;  /* 0x000000870600720c */ /* 0x080fe20003fa6270 */
[----:B------:R-:W-:Y:S02]  /*1960*/  IMAD.MOV.U32 R99, RZ, RZ, RZ ;  /* 0x000000ffff637224 */ /* 0x000fe400078e00ff */
[----:B------:R-:W-:Y:S01]  /*1970*/  IMAD.WIDE.U32 R30, R145, 0x40, R98 ;  /* 0x00000040911e7825 */ /* 0x000fe200078e0062 */
[----:B------:R-:W-:Y:S02]  /*1980*/  ISETP.GE.AND P6, PT, R98, R135, PT ;  /* 0x000000876200720c */ /* 0x000fe40003fc6270 */
[----:B------:R-:W-:Y:S01]  /*1990*/  LOP3.LUT R146, R147, 0xc0, RZ, 0xc0, !PT ;  /* 0x000000c093927812 */ /* 0x000fe200078ec0ff */
[----:B------:R-:W-:-:S03]  /*19a0*/  IMAD R139, R137, R98, RZ ;  /* 0x00000062898b7224 */ /* 0x000fc600078e02ff */
[----:B------:R-:W-:Y:S02]  /*19b0*/  LOP3.LUT R146, R146, 0x18, R129, 0xf8, !PT ;  /* 0x0000001892927812 */ /* 0x000fe400078ef881 */
[----:B------:R-:W-:Y:S01]  /*19c0*/  MOV R86, 0x400 ;  /* 0x0000040000567802 */ /* 0x000fe20000000f00 */
[----:B--2---:R-:W-:-:S04]  /*19d0*/  @P1 IMAD.WIDE.U32 R16, R26, R11, RZ ;  /* 0x0000000b1a101225 */ /* 0x004fc800078e00ff */
[----:B------:R-:W-:Y:S01]  /*19e0*/  @P1 IMAD R15, R27, R11, RZ ;  /* 0x0000000b1b0f1224 */ /* 0x000fe200078e02ff */
[----:B------:R-:W-:Y:S01]  /*19f0*/  LOP3.LUT R11, R147, 0x18, RZ, 0xc0, !PT ;  /* 0x00000018930b7812 */ /* 0x000fe200078ec0ff */
[-C--:B---3--:R-:W-:Y:S02]  /*1a00*/  @!P1 IMAD R7, R23, R149.reuse, RZ ;  /* 0x0000009517079224 */ /* 0x088fe400078e02ff */
[----:B------:R-:W-:-:S04]  /*1a10*/  @!P1 IMAD.WIDE.U32 R22, R22, R149, RZ ;  /* 0x0000009516169225 */ /* 0x000fc800078e00ff */
[----:B------:R-:W-:Y:S02]  /*1a20*/  @P1 IMAD.MOV.U32 R22, RZ, RZ, R16 ;  /* 0x000000ffff161224 */ /* 0x000fe400078e0010 */
[----:B------:R-:W-:Y:S01]  /*1a30*/  @!P1 IMAD.IADD R7, R23, 0x1, R7 ;  /* 0x0000000117079824 */ /* 0x000fe200078e0207 */
[----:B------:R-:W-:Y:S02]  /*1a40*/  @P1 IADD3 R7, PT, PT, R17, R15, RZ ;  /* 0x0000000f11071210 */ /* 0x000fe40007ffe0ff */
[----:B------:R-:W-:Y:S01]  /*1a50*/  IADD3 R22, P1, PT, R11, R22, RZ ;  /* 0x000000160b167210 */ /* 0x000fe20007f3e0ff */
[----:B------:R-:W-:Y:S01]  /*1a60*/  IMAD R29, R29, R148, RZ ;  /* 0x000000941d1d7224 */ /* 0x000fe200078e02ff */
[----:B------:R-:W-:Y:S02]  /*1a70*/  SHF.R.S32.HI R16, RZ, 0x1f, R148 ;  /* 0x0000001fff107819 */ /* 0x000fe40000011494 */
[----:B------:R-:W-:Y:S02]  /*1a80*/  IADD3.X R23, PT, PT, RZ, R7, RZ, P1, !PT ;  /* 0x00000007ff177210 */ /* 0x000fe40000ffe4ff */
[----:B------:R-:W-:Y:S01]  /*1a90*/  IADD3 R32, P1, PT, R11, R14, RZ ;  /* 0x0000000e0b207210 */ /* 0x000fe20007f3e0ff */
[----:B------:R-:W-:-:S02]  /*1aa0*/  IMAD R29, R28, R16, R29 ;  /* 0x000000101c1d7224 */ /* 0x000fc400078e021d */
[----:B------:R-:W-:Y:S01]  /*1ab0*/  IMAD.WIDE.U32 R22, R148, R28, R22 ;  /* 0x0000001c94167225 */ /* 0x000fe200078e0016 */
[----:B------:R-:W-:Y:S02]  /*1ac0*/  IADD3.X R33, PT, PT, RZ, R12, RZ, P1, !PT ;  /* 0x0000000cff217210 */ /* 0x000fe40000ffe4ff */
[----:B------:R-:W-:Y:S01]  /*1ad0*/  @!P5 IADD3 R16, P1, PT, R30, 0x20, RZ ;  /* 0x000000201e10d810 */ /* 0x000fe20007f3e0ff */
[----:B------:R-:W-:Y:S02]  /*1ae0*/  IMAD.IADD R29, R23, 0x1, R29 ;  /* 0x00000001171d7824 */ /* 0x000fe400078e021d */
[----:B------:R-:W-:-:S04]  /*1af0*/  IMAD.WIDE.U32 R32, R98, R136, R32 ;  /* 0x0000008862207225 */ /* 0x000fc800078e0020 */
[----:B------:R-:W-:Y:S01]  /*1b00*/  @!P5 IMAD.X R23, RZ, RZ, R31, P1 ;  /* 0x000000ffff17d224 */ /* 0x000fe200008e061f */
[----:B------:R-:W-:Y:S02]  /*1b10*/  LOP3.LUT R15, R147, 0x1f20, RZ, 0xc0, !PT ;  /* 0x00001f20930f7812 */ /* 0x000fe400078ec0ff */
[----:B------:R-:W-:Y:S01]  /*1b20*/  LOP3.LUT R12, R146, R11, RZ, 0x3c, !PT ;  /* 0x0000000b920c7212 */ /* 0x000fe200078e3cff */
[----:B------:R-:W-:Y:S01]  /*1b30*/  @!P5 IMAD R23, R23, R26, RZ ;  /* 0x0000001a1717d224 */ /* 0x000fe200078e02ff */
[----:B------:R-:W-:Y:S02]  /*1b40*/  IADD3 R139, PT, PT, R33, R139, RZ ;  /* 0x0000008b218b7210 */ /* 0x000fe40007ffe0ff */
[C---:B----4-:R-:W-:Y:S01]  /*1b50*/  LEA R140, P1, R32.reuse, R34, 0x1 ;  /* 0x00000022208c7211 */ /* 0x050fe200078208ff */
[----:B------:R-:W-:Y:S01]  /*1b60*/  @!P6 IMAD.MOV.U32 R28, RZ, RZ, R22 ;  /* 0x000000ffff1ce224 */ /* 0x000fe200078e0016 */
[----:B------:R-:W-:Y:S01]  /*1b70*/  LOP3.LUT R15, R15, R12, RZ, 0xfc, !PT ;  /* 0x0000000c0f0f7212 */ /* 0x000fe200078efcff */
[----:B------:R-:W-:Y:S01]  /*1b80*/  @!P5 IMAD R12, R27, R16, R23 ;  /* 0x000000101b0cd224 */ /* 0x000fe200078e0217 */
[----:B------:R-:W-:-:S02]  /*1b90*/  LEA.HI.X R139, R32, R35, R139, 0x1, P1 ;  /* 0x00000023208b7211 */ /* 0x000fc400008f0c8b */
[----:B------:R-:W-:Y:S02]  /*1ba0*/  @!P5 MOV R32, R22 ;  /* 0x000000160020d202 */ /* 0x000fe40000000f00 */
[----:B------:R-:W5:Y:S01]  /*1bb0*/  LD.E.64 R22, desc[UR4][R2.64+0x10] ;  /* 0x0000100402167980 */ /* 0x000f62000c101b00 */
[----:B------:R-:W1:Y:S01]  /*1bc0*/  S2R R17, SR_CgaCtaId ;  /* 0x0000000000117919 */ /* 0x000e620000008800 */
[-C--:B------:R-:W-:Y:S02]  /*1bd0*/  @!P6 IMAD R25, R31, R26.reuse, RZ ;  /* 0x0000001a1f19e224 */ /* 0x080fe400078e02ff */
[----:B------:R-:W-:Y:S02]  /*1be0*/  @!P5 IMAD.MOV.U32 R33, RZ, RZ, R29 ;  /* 0x000000ffff21d224 */ /* 0x000fe400078e001d */
[C---:B------:R-:W-:Y:S02]  /*1bf0*/  @!P6 IMAD R14, R30.reuse, R27, R25 ;  /* 0x0000001b1e0ee224 */ /* 0x040fe400078e0219 */
[----:B------:R-:W-:-:S04]  /*1c00*/  @!P6 IMAD.WIDE.U32 R30, R30, R26, R28 ;  /* 0x0000001a1e1ee225 */ /* 0x000fc800078e001c */
[----:B------:R-:W-:Y:S01]  /*1c10*/  @!P5 IMAD.WIDE.U32 R32, R26, R16, R32 ;  /* 0x000000101a20d225 */ /* 0x000fe200078e0020 */
[----:B------:R-:W-:-:S03]  /*1c20*/  @!P6 LEA R28, P1, R30, R20, 0x1 ;  /* 0x000000141e1ce211 */ /* 0x000fc600078208ff */
[----:B------:R-:W-:Y:S01]  /*1c30*/  @!P6 IMAD.IADD R14, R31, 0x1, R14 ;  /* 0x000000011f0ee824 */ /* 0x000fe200078e020e */
[----:B------:R-:W-:-:S04]  /*1c40*/  @!P5 LEA R16, P2, R32, R20, 0x1 ;  /* 0x000000142010d211 */ /* 0x000fc800078408ff */
[----:B------:R-:W-:Y:S02]  /*1c50*/  @!P6 LEA.HI.X R29, R30, R21, R14, 0x1, P1 ;  /* 0x000000151e1de211 */ /* 0x000fe400008f0c0e */
[----:B-1----:R-:W-:Y:S02]  /*1c60*/  LEA R132, R17, R86, 0x18 ;  /* 0x0000005611847211 */ /* 0x002fe400078ec0ff */
[----:B------:R-:W-:-:S03]  /*1c70*/  @!P5 IADD3 R17, PT, PT, R33, R12, RZ ;  /* 0x0000000c2111d210 */ /* 0x000fc60007ffe0ff */
[----:B------:R-:W-:Y:S01]  /*1c80*/  IMAD R26, R15, 0x2, R132 ;  /* 0x000000020f1a7824 */ /* 0x000fe200078e0284 */
[----:B------:R-:W-:Y:S02]  /*1c90*/  @!P5 LEA.HI.X R17, R32, R21, R17, 0x1, P2 ;  /* 0x000000152011d211 */ /* 0x000fe400010f0c11 */
[----:B------:R-:W-:Y:S02]  /*1ca0*/  IABS R15, R13 ;  /* 0x0000000d000f7213 */ /* 0x000fe40000000000 */
[----:B------:R-:W-:Y:S01]  /*1cb0*/  @!PT LDS RZ, [RZ] ;  /* 0x00000000fffff984 */ /* 0x000fe20000000800 */
[----:B------:R-:W-:Y:S01]  /*1cc0*/  @!PT LDS RZ, [RZ] ;  /* 0x00000000fffff984 */ /* 0x000fe20000000800 */
[----:B------:R-:W-:Y:S01]  /*1cd0*/  @!PT LDS RZ, [RZ] ;  /* 0x00000000fffff984 */ /* 0x000fe20000000800 */
[----:B------:R-:W-:Y:S04]  /*1ce0*/  @!P6 LDGSTS.E.BYPASS.LTC128B.128 [R26], desc[UR4][R28.64] ;  /* 0x000000001c1aefae */ /* 0x000fe8000b981a04 */
[----:B------:R-:W-:Y:S04]  /*1cf0*/  @!P6 LDGSTS.E.BYPASS.LTC128B.128 [R26+0x1000], desc[UR4][R28.64+0x40] ;  /* 0x010000401c1aefae */ /* 0x000fe8000b981a04 */
[----:B------:R-:W-:Y:S04]  /*1d00*/  @!P6 LDGSTS.E.BYPASS.LTC128B.128 [R26+0x2000], desc[UR4][R28.64+0x80] ;  /* 0x020000801c1aefae */ /* 0x000fe8000b981a04 */
[----:B------:R-:W-:Y:S04]  /*1d10*/  @!P5 LDGSTS.E.BYPASS.LTC128B.128 [R26+0x800], desc[UR4][R16.64] ;  /* 0x00800000101adfae */ /* 0x000fe8000b981a04 */
[----:B------:R-:W-:Y:S04]  /*1d20*/  @!P5 LDGSTS.E.BYPASS.LTC128B.128 [R26+0x1800], desc[UR4][R16.64+0x40] ;  /* 0x01800040101adfae */ /* 0x000fe8000b981a04 */
[----:B------:R1:W-:Y:S02]  /*1d30*/  @!P5 LDGSTS.E.BYPASS.LTC128B.128 [R26+0x2800], desc[UR4][R16.64+0x80] ;  /* 0x02800080101adfae */ /* 0x0003e4000b981a04 */
[----:B-1----:R-:W1:Y:S08]  /*1d40*/  I2F.RP R16, R15 ;  /* 0x0000000f00107306 */ /* 0x002e700000209400 */
[----:B-1----:R-:W1:Y:S02]  /*1d50*/  MUFU.RCP R20, R16 ;  /* 0x0000001000147308 */ /* 0x002e640000001000 */
[----:B-1----:R-:W-:-:S06]  /*1d60*/  IADD3 R20, PT, PT, R20, 0xffffffe, RZ ;  /* 0x0ffffffe14147810 */ /* 0x002fcc0007ffe0ff */
[----:B------:R-:W1:Y:S01]  /*1d70*/  F2I.FTZ.U32.TRUNC.NTZ R21, R20 ;  /* 0x0000001400157305 */ /* 0x000e62000021f000 */
[----:B------:R-:W-:Y:S01]  /*1d80*/  IMAD R7, R85, -0x40, R84 ;  /* 0xffffffc055077824 */ /* 0x000fe200078e0254 */
[----:B------:R-:W-:Y:S01]  /*1d90*/  IABS R14, R148 ;  /* 0x00000094000e7213 */ /* 0x000fe20000000000 */
[----:B-1----:R-:W-:Y:S02]  /*1da0*/  IMAD.MOV R12, RZ, RZ, -R21 ;  /* 0x000000ffff0c7224 */ /* 0x002fe400078e0a15 */
[----:B------:R-:W-:Y:S02]  /*1db0*/  IMAD.MOV.U32 R20, RZ, RZ, RZ ;  /* 0x000000ffff147224 */ /* 0x000fe400078e00ff */
[----:B------:R-:W-:Y:S01]  /*1dc0*/  IMAD R17, R12, R15, RZ ;  /* 0x0000000f0c117224 */ /* 0x000fe200078e02ff */
[----:B------:R-:W-:-:S03]  /*1dd0*/  IABS R12, R13 ;  /* 0x0000000d000c7213 */ /* 0x000fc60000000000 */
[----:B------:R-:W-:Y:S01]  /*1de0*/  IMAD.HI.U32 R17, R21, R17, R20 ;  /* 0x0000001115117227 */ /* 0x000fe200078e0014 */
[----:B------:R-:W-:-:S03]  /*1df0*/  IADD3 R12, PT, PT, RZ, -R12, RZ ;  /* 0x8000000cff0c7210 */ /* 0x000fc60007ffe0ff */
[----:B------:R-:W-:Y:S02]  /*1e00*/  VIADD R7, R7, 0x40 ;  /* 0x0000004007077836 */ /* 0x000fe40000000000 */
[----:B------:R-:W-:-:S03]  /*1e10*/  IMAD.HI.U32 R17, R17, R14, RZ ;  /* 0x0000000e11117227 */ /* 0x000fc600078e00ff */
[-C--:B------:R-:W-:Y:S01]  /*1e20*/  ISETP.GE.AND P3, PT, R6, R7.reuse, PT ;  /* 0x000000070600720c */ /* 0x080fe20003f66270 */
[----:B------:R-:W-:Y:S01]  /*1e30*/  IMAD R12, R17, R12, R14 ;  /* 0x0000000c110c7224 */ /* 0x000fe200078e020e */
[----:B------:R-:W-:Y:S02]  /*1e40*/  ISETP.GE.AND P4, PT, R98, R7, PT ;  /* 0x000000076200720c */ /* 0x000fe40003f86270 */
[C---:B------:R-:W-:Y:S01]  /*1e50*/  SHF.L.U64.HI R137, R136.reuse, 0x5, R137 ;  /* 0x0000000588897819 */ /* 0x040fe20000010289 */
[----:B------:R-:W-:Y:S01]  /*1e60*/  IMAD.SHL.U32 R136, R136, 0x20, RZ ;  /* 0x0000002088887824 */ /* 0x000fe200078e00ff */
[----:B------:R-:W-:-:S07]  /*1e70*/  ISETP.GT.U32.AND P2, PT, R15, R12, PT ;  /* 0x0000000c0f00720c */ /* 0x000fce0003f44070 */
[C---:B------:R-:W-:Y:S02]  /*1e80*/  @!P3 LEA R30, P1, R136.reuse, R140, 0x1 ;  /* 0x0000008c881eb211 */ /* 0x040fe400078208ff */
[----:B------:R-:W-:Y:S02]  /*1e90*/  @!P4 IMAD.MOV.U32 R141, RZ, RZ, R139 ;  /* 0x000000ffff8dc224 */ /* 0x000fe400078e008b */
[----:B------:R-:W-:Y:S02]  /*1ea0*/  @!P3 LEA.HI.X R31, R136, R139, R137, 0x1, P1 ;  /* 0x0000008b881fb211 */ /* 0x000fe400008f0c89 */
[----:B------:R-:W-:Y:S01]  /*1eb0*/  @!P2 IMAD.IADD R12, R12, 0x1, -R15 ;  /* 0x000000010c0ca824 */ /* 0x000fe200078e0a0f */
[----:B------:R1:W-:Y:S04]  /*1ec0*/  @!P4 LDGSTS.E.BYPASS.LTC128B.128 [R26+0x3000], desc[UR4][R140.64] ;  /* 0x030000008c1acfae */ /* 0x0003e8000b981a04 */
[----:B------:R1:W-:Y:S04]  /*1ed0*/  @!P4 LDGSTS.E.BYPASS.LTC128B.128 [R26+0x4000], desc[UR4][R140.64+0x40] ;  /* 0x040000408c1acfae */ /* 0x0003e8000b981a04 */
[----:B------:R1:W-:Y:S04]  /*1ee0*/  @!P4 LDGSTS.E.BYPASS.LTC128B.128 [R26+0x5000], desc[UR4][R140.64+0x80] ;  /* 0x050000808c1acfae */ /* 0x0003e8000b981a04 */
[----:B------:R1:W-:Y:S04]  /*1ef0*/  @!P3 LDGSTS.E.BYPASS.LTC128B.128 [R26+0x3800], desc[UR4][R30.64] ;  /* 0x038000001e1abfae */ /* 0x0003e8000b981a04 */
[----:B------:R1:W-:Y:S04]  /*1f00*/  @!P3 LDGSTS.E.BYPASS.LTC128B.128 [R26+0x4800], desc[UR4][R30.64+0x40] ;  /* 0x048000401e1abfae */ /* 0x0003e8000b981a04 */
[----:B------:R1:W-:Y:S01]  /*1f10*/  @!P3 LDGSTS.E.BYPASS.LTC128B.128 [R26+0x5800], desc[UR4][R30.64+0x80] ;  /* 0x058000801e1abfae */ /* 0x0003e2000b981a04 */
[----:B------:R-:W-:-:S02]  /*1f20*/  ISETP.GE.U32.AND P3, PT, R12, R15, PT ;  /* 0x0000000f0c00720c */ /* 0x000fc40003f66070 */
[----:B------:R-:W-:Y:S01]  /*1f30*/  LOP3.LUT R12, R148, R13, RZ, 0x3c, !PT ;  /* 0x0000000d940c7212 */ /* 0x000fe200078e3cff */
[----:B------:R-:W-:Y:S01]  /*1f40*/  @!P2 VIADD R17, R17, 0x1 ;  /* 0x000000011111a836 */ /* 0x000fe20000000000 */
[----:B------:R-:W-:Y:S01]  /*1f50*/  ISETP.NE.AND P2, PT, R13, RZ, PT ;  /* 0x000000ff0d00720c */ /* 0x000fe20003f45270 */
[----:B-----5:R-:W-:Y:S01]  /*1f60*/  IMAD R9, R9, R4, RZ ;  /* 0x0000000409097224 */ /* 0x020fe200078e02ff */
[----:B------:R-:W-:Y:S01]  /*1f70*/  ISETP.GE.AND P1, PT, R12, RZ, PT ;  /* 0x000000ff0c00720c */ /* 0x000fe20003f26270 */
[----:B------:R-:W0:Y:S01]  /*1f80*/  LDGDEPBAR ;  /* 0x00000000000079af */ /* 0x000e220000000000 */
[----:B------:R-:W-:-:S03]  /*1f90*/  IMAD R143, R5, R98, RZ ;  /* 0x00000062058f7224 */ /* 0x000fc600078e02ff */
[----:B------:R1:W5:Y:S02]  /*1fa0*/  LD.E R87, desc[UR4][R2.64+0x184] ;  /* 0x0001840402577980 */ /* 0x000364000c101900 */
[----:B------:R-:W-:Y:S01]  /*1fb0*/  @P3 IADD3 R17, PT, PT, R17, 0x1, RZ ;  /* 0x0000000111113810 */ /* 0x000fe20007ffe0ff */
[C---:B------:R-:W-:Y:S01]  /*1fc0*/  IMAD.WIDE.U32 R14, R0.reuse, R4, RZ ;  /* 0x00000004000e7225 */ /* 0x040fe200078e00ff */
[----:B------:R1:W5:Y:S04]  /*1fd0*/  LD.E R97, desc[UR4][R2.64+0x188] ;  /* 0x0001880402617980 */ /* 0x000368000c101900 */
[----:B------:R-:W-:Y:S01]  /*1fe0*/  @!P1 IMAD.MOV R17, RZ, RZ, -R17 ;  /* 0x000000ffff119224 */ /* 0x000fe200078e0a11 */
[----:B------:R-:W-:Y:S01]  /*1ff0*/  @!P2 LOP3.LUT R17, RZ, R13, RZ, 0x33, !PT ;  /* 0x0000000dff11a212 */ /* 0x000fe200078e33ff */
[----:B------:R-:W-:-:S03]  /*2000*/  IMAD R0, R0, R5, R9 ;  /* 0x0000000500007224 */ /* 0x000fc600078e0209 */
[----:B------:R-:W-:Y:S01]  /*2010*/  SHF.R.S32.HI R12, RZ, 0x1f, R17 ;  /* 0x0000001fff0c7819 */ /* 0x000fe20000011411 */
[-C--:B------:R-:W-:Y:S01]  /*2020*/  IMAD R9, R19, R17.reuse, RZ ;  /* 0x0000001113097224 */ /* 0x080fe200078e02ff */
[----:B------:R-:W-:Y:S01]  /*2030*/  IADD3 R10, P2, P1, R14, R10, R11 ;  /* 0x0000000a0e0a7210 */ /* 0x000fe2000795e00b */
[----:B------:R-:W-:Y:S02]  /*2040*/  IMAD.IADD R11, R15, 0x1, R0 ;  /* 0x000000010f0b7824 */ /* 0x000fe400078e0200 */
[----:B------:R-:W-:Y:S01]  /*2050*/  IMAD.WIDE.U32 R14, R18, R17, RZ ;  /* 0x00000011120e7225 */ /* 0x000fe200078e00ff */
[----:B------:R-:W-:-:S04]  /*2060*/  DEPBAR.LE SB0, 0x0 ;  /* 0x000080000000791a */ /* 0x000fc80000000000 */
[----:B------:R-:W-:Y:S01]  /*2070*/  IMAD R9, R12, R18, R9 ;  /* 0x000000120c097224 */ /* 0x000fe200078e0209 */
[----:B------:R-:W-:Y:S02]  /*2080*/  IADD3.X R8, PT, PT, R11, R8, RZ, P2, P1 ;  /* 0x000000080b087210 */ /* 0x000fe400017e24ff */
[----:B------:R-:W-:Y:S02]  /*2090*/  IADD3 R10, P1, PT, R10, R14, RZ ;  /* 0x0000000e0a0a7210 */ /* 0x000fe40007f3e0ff */
[----:B------:R-:W-:-:S05]  /*20a0*/  IADD3 R9, PT, PT, R15, R9, RZ ;  /* 0x000000090f097210 */ /* 0x000fca0007ffe0ff */
[----:B------:R-:W-:Y:S02]  /*20b0*/  IMAD.X R11, R8, 0x1, R9, P1 ;  /* 0x00000001080b7824 */ /* 0x000fe400008e0609 */
        /* <DEDUP_REMOVED lines=8> */
[C---:B------:R-:W-:Y:S01]  /*2140*/  IMAD.SHL.U32 R96, R129.reuse, 0x20, RZ ;  /* 0x0000002081607824 */ /* 0x040fe200078e00ff */
[----:B------:R-:W-:Y:S01]  /*2150*/  SHF.R.U32.HI R112, RZ, 0x1, R129 ;  /* 0x00000001ff707819 */ /* 0x000fe20000011681 */
[C---:B------:R-:W-:Y:S01]  /*2160*/  IMAD.SHL.U32 R131, R129.reuse, 0x10, RZ ;  /* 0x0000001081837824 */ /* 0x040fe200078e00ff */
[----:B------:R-:W-:Y:S01]  /*2170*/  ISETP.GE.AND P2, PT, R6, R7, PT ;  /* 0x000000070600720c */ /* 0x000fe20003f46270 */
[----:B------:R-:W-:Y:S01]  /*2180*/  IMAD.SHL.U32 R128, R129, 0x4, RZ ;  /* 0x0000000481807824 */ /* 0x000fe200078e00ff */
[----:B------:R-:W-:Y:S01]  /*2190*/  LOP3.LUT R6, R96, 0xc0, RZ, 0xc0, !PT ;  /* 0x000000c060067812 */ /* 0x000fe200078ec0ff */
[----:B------:R-:W-:Y:S01]  /*21a0*/  IMAD.MOV.U32 R92, RZ, RZ, 0x20 ;  /* 0x00000020ff5c7424 */ /* 0x000fe200078e00ff */
[----:B------:R-:W-:Y:S01]  /*21b0*/  LOP3.LUT R113, R131, 0x100, RZ, 0xc0, !PT ;  /* 0x0000010083717812 */ /* 0x000fe200078ec0ff */
[----:B------:R-:W-:Y:S01]  /*21c0*/  BSSY.RECONVERGENT B1, `(.L_x_10822) ;  /* 0x00000dc000017945 */ /* 0x000fe20003800200 */
[----:B------:R-:W-:-:S02]  /*21d0*/  LOP3.LUT R7, R112, 0x8, RZ, 0xc0, !PT ;  /* 0x0000000870077812 */ /* 0x000fc400078ec0ff */
[----:B------:R-:W-:Y:S02]  /*21e0*/  LOP3.LUT R5, R131, 0x3e00, RZ, 0xc0, !PT ;  /* 0x00003e0083057812 */ /* 0x000fe400078ec0ff */
[----:B------:R-:W-:Y:S02]  /*21f0*/  LOP3.LUT R27, R128, 0x18, RZ, 0xc0, !PT ;  /* 0x00000018801b7812 */ /* 0x000fe400078ec0ff */
[--C-:B------:R-:W-:Y:S02]  /*2200*/  LOP3.LUT R113, R113, 0x20, R96.reuse, 0xf8, !PT ;  /* 0x0000002071717812 */ /* 0x100fe400078ef860 */
[----:B------:R-:W-:Y:S02]  /*2210*/  LOP3.LUT R6, R6, 0x8, R129, 0xf8, !PT ;  /* 0x0000000806067812 */ /* 0x000fe400078ef881 */
[--C-:B------:R-:W-:Y:S02]  /*2220*/  LOP3.LUT R4, R7, 0xc0, R96.reuse, 0xf8, !PT ;  /* 0x000000c007047812 */ /* 0x100fe400078ef860 */
        /* <DEDUP_REMOVED lines=9> */
[----:B------:R-:W-:Y:S01]  /*22c0*/  @!P2 LEA R8, P1, R0, R142, 0x1 ;  /* 0x0000008e0008a211 */ /* 0x000fe200078208ff */
[----:B------:R-:W-:Y:S01]  /*22d0*/  IMAD R113, R113, 0x2, R132 ;  /* 0x0000000271717824 */ /* 0x000fe200078e0284 */
[----:B------:R-:W-:Y:S01]  /*22e0*/  LOP3.LUT R5, R4, R27, RZ, 0xfc, !PT ;  /* 0x0000001b04057212 */ /* 0x000fe200078efcff */
[----:B------:R-:W-:Y:S01]  /*22f0*/  @!P4 LDGSTS.E.BYPASS.LTC128B.128 [R26+0x8000], desc[UR4][R142.64+0x80] ;  /* 0x080000808e1acfae */ /* 0x000fe2000b981a04 */
[----:B------:R-:W-:-:S02]  /*2300*/  @!P2 LEA.HI.X R9, R0, R143, R25, 0x1, P1 ;  /* 0x0000008f0009a211 */ /* 0x000fc400008f0c19 */
[----:B------:R-:W-:Y:S01]  /*2310*/  LOP3.LUT P1, R93, R129, 0x4, RZ, 0xc0, !PT ;  /* 0x00000004815d7812 */ /* 0x000fe2000782c0ff */
[----:B------:R-:W-:Y:S01]  /*2320*/  IMAD R130, R5, 0x2, R132 ;  /* 0x0000000205827824 */ /* 0x000fe200078e0284 */
[----:B------:R-:W-:Y:S01]  /*2330*/  @P4 STS.128 [R26+0x6000], RZ ;  /* 0x006000ff1a004388 */ /* 0x000fe20000000c00 */
[----:B-----5:R-:W-:Y:S02]  /*2340*/  IADD3 R87, PT, PT, R84, -R95, -R87 ;  /* 0x8000005f54577210 */ /* 0x020fe40007ffe857 */
[----:B------:R-:W-:Y:S01]  /*2350*/  SEL R94, R92, 0xffffffe0, !P1 ;  /* 0xffffffe05c5e7807 */ /* 0x000fe20004800000 */
[----:B------:R-:W-:Y:S01]  /*2360*/  @P4 STS.128 [R26+0x7000], RZ ;  /* 0x007000ff1a004388 */ /* 0x000fe20000000c00 */
[----:B------:R-:W-:-:S03]  /*2370*/  IADD3 R97, PT, PT, R97, R84, -R95 ;  /* 0x0000005461617210 */ /* 0x000fc60007ffe85f */
[----:B------:R-:W-:Y:S01]  /*2380*/  @P4 STS.128 [R26+0x8000], RZ ;  /* 0x008000ff1a004388 */ /* 0x000fe20000000c00 */
[--C-:B------:R-:W-:Y:S02]  /*2390*/  IMAD.IADD R100, R130, 0x1, R94.reuse ;  /* 0x0000000182647824 */ /* 0x100fe400078e025e */
        /* <DEDUP_REMOVED lines=22> */
[----:B------:R-:W-:Y:S04]  /*2500*/  LDSM.16.M88.4 R64, [R113+0x4000] ;  /* 0x004000007140783b */ /* 0x000fe80000000200 */
        /* <DEDUP_REMOVED lines=28> */
[----:B------:R-:W2:Y:S07]  /*26d0*/  LDSM.16.M88.4 R56, [R113+0x5c00] ;  /* 0x005c00007138783b */ /* 0x000eae0000000200 */
[C---:B---3--:R-:W-:Y:S08]  /*26e0*/  HMMA.16816.F32.BF16 R28, R16.reuse, R20, R28 ;  /* 0x00000014101c723c */ /* 0x048ff0000004181c */
[C---:B------:R-:W-:Y:S08]  /*26f0*/  HMMA.16816.F32.BF16 R52, R16.reuse, R64, R52 ;  /* 0x000000401034723c */ /* 0x040ff00000041834 */
[C---:B------:R-:W-:Y:S01]  /*2700*/  HMMA.16816.F32.BF16 R48, R16.reuse, R66, R48 ;  /* 0x000000421030723c */ /* 0x040fe20000041830 */
[----:B------:R-:W3:Y:S07]  /*2710*/  LDSM.16.M88.4 R64, [R113+0x5400] ;  /* 0x005400007140783b */ /* 0x000eee0000000200 */
[C---:B------:R-:W-:Y:S08]  /*2720*/  HMMA.16816.F32.BF16 R44, R16.reuse, R60, R44 ;  /* 0x0000003c102c723c */ /* 0x040ff0000004182c */
[C---:B------:R-:W-:Y:S01]  /*2730*/  HMMA.16816.F32.BF16 R40, R16.reuse, R62, R40 ;  /* 0x0000003e1028723c */ /* 0x040fe20000041828 */
[----:B------:R-:W3:Y:S07]  /*2740*/  LDSM.16.M88.4 R60, [R113+0x5800] ;  /* 0x00580000713c783b */ /* 0x000eee0000000200 */
[----:B------:R-:W-:Y:S01]  /*2750*/  HMMA.16816.F32.BF16 R76, R16, R22, R76 ;  /* 0x00000016104c723c */ /* 0x000fe2000004184c */
[----:B------:R-:W-:Y:S04]  /*2760*/  LDSM.16.M88.4 R20, [R100+0x2000] ;  /* 0x002000006414783b */ /* 0x000fe80000000200 */
[----:B------:R-:W-:Y:S03]  /*2770*/  LDSM.16.M88.4 R16, [R99+0x5000] ;  /* 0x005000006310783b */ /* 0x000fe60000000200 */
[C---:B-1----:R-:W-:Y:S08]  /*2780*/  HMMA.16816.F32.BF16 R36, R80.reuse, R4, R36 ;  /* 0x000000045024723c */ /* 0x042ff00000041824 */
[C---:B------:R-:W-:Y:S01]  /*2790*/  HMMA.16816.F32.BF16 R32, R80.reuse, R6, R32 ;  /* 0x000000065020723c */ /* 0x040fe20000041820 */
[----:B------:R-:W1:Y:S07]  /*27a0*/  LDSM.16.M88.4 R4, [R99+0x5c00] ;  /* 0x005c00006304783b */ /* 0x000e6e0000000200 */
[----:B------:R-:W-:Y:S01]  /*27b0*/  HMMA.16816.F32.BF16 R28, R80, R88, R28 ;  /* 0x00000058501c723c */ /* 0x000fe2000004181c */
[----:B------:R-:W-:-:S05]  /*27c0*/  VIADD R89, R85, 0xffffffff ;  /* 0xffffffff55597836 */ /* 0x000fca0000000000 */
[----:B------:R-:W-:Y:S02]  /*27d0*/  ISETP.GT.AND P1, PT, R89, R138, PT ;  /* 0x0000008a5900720c */ /* 0x000fe40003f24270 */
[C---:B------:R-:W-:Y:S08]  /*27e0*/  HMMA.16816.F32.BF16 R52, R80.reuse, R12, R52 ;  /* 0x0000000c5034723c */ /* 0x040ff00000041834 */
[C---:B------:R-:W-:Y:S01]  /*27f0*/  HMMA.16816.F32.BF16 R48, R80.reuse, R14, R48 ;  /* 0x0000000e5030723c */ /* 0x040fe20000041830 */
[----:B------:R-:W1:Y:S07]  /*2800*/  LDSM.16.M88.4 R12, [R99+0x5400] ;  /* 0x00540000630c783b */ /* 0x000e6e0000000200 */
[C---:B----4-:R-:W-:Y:S08]  /*2810*/  HMMA.16816.F32.BF16 R44, R80.reuse, R8, R44 ;  /* 0x00000008502c723c */ /* 0x050ff0000004182c */
[----:B------:R-:W-:Y:S01]  /*2820*/  HMMA.16816.F32.BF16 R40, R80, R10, R40 ;  /* 0x0000000a5028723c */ /* 0x000fe20000041828 */
[----:B------:R-:W4:Y:S01]  /*2830*/  LDSM.16.M88.4 R8, [R99+0x5800] ;  /* 0x005800006308783b */ /* 0x000f220000000200 */
[----:B------:R-:W-:-:S06]  /*2840*/  DEPBAR.LE SB0, 0x0 ;  /* 0x000080000000791a */ /* 0x000fcc0000000000 */
[----:B------:R-:W-:Y:S08]  /*2850*/  HMMA.16816.F32.BF16 R76, R80, R90, R76 ;  /* 0x0000005a504c723c */ /* 0x000ff0000004184c */
[C---:B--2---:R-:W-:Y:S08]  /*2860*/  HMMA.16816.F32.BF16 R28, R72.reuse, R56, R28 ;  /* 0x00000038481c723c */ /* 0x044ff0000004181c */
[C---:B------:R-:W-:Y:S08]  /*2870*/  HMMA.16816.F32.BF16 R52, R72.reuse, R68, R52 ;  /* 0x000000444834723c */ /* 0x040ff00000041834 */
[C---:B------:R-:W-:Y:S08]  /*2880*/  HMMA.16816.F32.BF16 R48, R72.reuse, R70, R48 ;  /* 0x000000464830723c */ /* 0x040ff00000041830 */
[C---:B---3--:R-:W-:Y:S08]  /*2890*/  HMMA.16816.F32.BF16 R44, R72.reuse, R64, R44 ;  /* 0x00000040482c723c */ /* 0x048ff0000004182c */
[C---:B------:R-:W-:Y:S08]  /*28a0*/  HMMA.16816.F32.BF16 R40, R72.reuse, R66, R40 ;  /* 0x000000424828723c */ /* 0x040ff00000041828 */
[C---:B------:R-:W-:Y:S08]  /*28b0*/  HMMA.16816.F32.BF16 R36, R72.reuse, R60, R36 ;  /* 0x0000003c4824723c */ /* 0x040ff00000041824 */
[C---:B------:R-:W-:Y:S08]  /*28c0*/  HMMA.16816.F32.BF16 R32, R72.reuse, R62, R32 ;  /* 0x0000003e4820723c */ /* 0x040ff00000041820 */
[----:B------:R-:W-:Y:S08]  /*28d0*/  HMMA.16816.F32.BF16 R76, R72, R58, R76 ;  /* 0x0000003a484c723c */ /* 0x000ff0000004184c */
[----:B-1----:R-:W-:Y:S01]  /*28e0*/  HMMA.16816.F32.BF16 R28, R20, R4, R28 ;  /* 0x00000004141c723c */ /* 0x002fe2000004181c */
[----:B------:R-:W-:-:S04]  /*28f0*/  LOP3.LUT R5, R112, 0x1f0, RZ, 0xc0, !PT ;  /* 0x000001f070057812 */ /* 0x000fc800078ec0ff */
[----:B------:R-:W-:-:S03]  /*2900*/  LOP3.LUT R98, R5, 0x7, R98, 0xf8, !PT ;  /* 0x0000000705627812 */ /* 0x000fc600078ef862 */
[----:B------:R-:W-:Y:S02]  /*2910*/  HMMA.16816.F32.BF16 R52, R20, R16, R52 ;  /* 0x000000101434723c */ /* 0x000fe40000041834 */
[----:B------:R-:W-:-:S04]  /*2920*/  IMAD R98, R145, 0x40, R98 ;  /* 0x0000004091627824 */ /* 0x000fc800078e0262 */
[C---:B------:R-:W-:Y:S02]  /*2930*/  IMAD.IADD R153, R98.reuse, 0x1, R87 ;  /* 0x0000000162997824 */ /* 0x040fe400078e0257 */
[----:B------:R-:W-:Y:S01]  /*2940*/  IMAD.IADD R97, R98, 0x1, R97 ;  /* 0x0000000162617824 */ /* 0x000fe200078e0261 */
[C---:B------:R-:W-:Y:S02]  /*2950*/  HMMA.16816.F32.BF16 R48, R20.reuse, R18, R48 ;  /* 0x000000121430723c */ /* 0x040fe40000041830 */
[----:B------:R-:W-:Y:S02]  /*2960*/  VIMNMX R155, PT, PT, RZ, R153, !PT ;  /* 0x00000099ff9b7248 */ /* 0x000fe40007fe0100 */
[C-C-:B------:R-:W-:Y:S02]  /*2970*/  VIADDMNMX R154, R97.reuse, 0x1, R84.reuse, PT ;  /* 0x00000001619a7846 */ /* 0x140fe40003800154 */
        /* <DEDUP_REMOVED lines=22> */
.L_x_10825:
        /* <DEDUP_REMOVED lines=60> */
.L_x_10826:
[----:B------:R-:W-:Y:S05]  /*2ea0*/  BSYNC.RECONVERGENT B0 ;  /* 0x0000000000007941 */ /* 0x000fea0003800200 */
.L_x_10824:
        /* <DEDUP_REMOVED lines=13> */
.L_x_10823:
[----:B------:R-:W-:Y:S05]  /*2f80*/  BSYNC.RECONVERGENT B1 ;  /* 0x0000000000017941 */ /* 0x000fea0003800200 */
.L_x_10822:
[----:B------:R-:W2:Y:S01]  /*2f90*/  LD.E R108, desc[UR4][R2.64+0xdc] ;  /* 0x0000dc04026c7980 */ /* 0x000ea2000c101900 */
[----:B------:R-:W-:Y:S01]  /*2fa0*/  IMAD.SHL.U32 R24, R129, 0x2, RZ ;  /* 0x0000000281187824 */ /* 0x000fe200078e00ff */
[----:B------:R-:W-:Y:S01]  /*2fb0*/  LOP3.LUT R87, R27, 0x120, R96, 0xf8, !PT ;  /* 0x000001201b577812 */ /* 0x000fe200078ef860 */
[----:B------:R-:W-:Y:S03]  /*2fc0*/  BSSY B2, `(.L_x_10827) ;  /* 0x0000421000027945 */ /* 0x000fe60003800000 */
[----:B------:R-:W-:Y:S01]  /*2fd0*/  LOP3.LUT R24, R24, 0x6, RZ, 0xc0, !PT ;  /* 0x0000000618187812 */ /* 0x000fe200078ec0ff */
[----:B------:R-:W-:-:S04]  /*2fe0*/  IMAD R123, R87, 0x2, R132 ;  /* 0x00000002577b7824 */ /* 0x000fc800078e0284 */
[----:B------:R-:W-:Y:S01]  /*2ff0*/  IMAD R9, R89, 0x40, R24 ;  /* 0x0000004059097824 */ /* 0x000fe200078e0218 */
[----:B------:R-:W-:Y:S01]  /*3000*/  LDSM.16.MT88.4 R64, [R123+0x8000] ;  /* 0x008000007b40783b */ /* 0x000fe20000004200 */
[----:B------:R-:W-:Y:S02]  /*3010*/  IMAD.IADD R106, R94, 0x1, R123 ;  /* 0x000000015e6a7824 */ /* 0x000fe400078e027b */
[C---:B------:R-:W-:Y:S01]  /*3020*/  VIADD R23, R9.reuse, 0x8 ;  /* 0x0000000809177836 */ /* 0x040fe20000000000 */
[CC--:B------:R-:W-:Y:S01]  /*3030*/  ISETP.GE.AND P5, PT, R9.reuse, R155.reuse, PT ;  /* 0x0000009b0900720c */ /* 0x0c0fe20003fa6270 */
[C---:B------:R-:W-:Y:S01]  /*3040*/  VIADD R56, R9.reuse, 0x1 ;  /* 0x0000000109387836 */ /* 0x040fe20000000000 */
[CC--:B------:R-:W-:Y:S01]  /*3050*/  ISETP.GE.AND P2, PT, R9.reuse, R154.reuse, PT ;  /* 0x0000009a0900720c */ /* 0x0c0fe20003f46270 */
[C---:B------:R-:W-:Y:S01]  /*3060*/  VIADD R7, R9.reuse, 0x10 ;  /* 0x0000001009077836 */ /* 0x040fe20000000000 */
[----:B------:R-:W-:Y:S01]  /*3070*/  FSEL R52, R52, -INF , P5 ;  /* 0xff80000034347808 */ /* 0x000fe20002800000 */
[----:B------:R-:W-:Y:S01]  /*3080*/  VIADD R21, R9, 0x9 ;  /* 0x0000000909157836 */ /* 0x000fe20000000000 */
[-C--:B------:R-:W-:Y:S01]  /*3090*/  ISETP.GE.AND P5, PT, R23, R155.reuse, PT ;  /* 0x0000009b1700720c */ /* 0x080fe20003fa6270 */
[C---:B------:R-:W-:Y:S01]  /*30a0*/  VIADD R18, R9.reuse, 0x18 ;  /* 0x0000001809127836 */ /* 0x040fe20000000000 */
[----:B------:R-:W-:Y:S01]  /*30b0*/  FSEL R52, R52, -INF , !P2 ;  /* 0xff80000034347808 */ /* 0x000fe20005000000 */
[C---:B------:R-:W-:Y:S01]  /*30c0*/  VIADD R6, R9.reuse, 0x11 ;  /* 0x0000001109067836 */ /* 0x040fe20000000000 */
[-C--:B------:R-:W-:Y:S01]  /*30d0*/  ISETP.GE.AND P1, PT, R56, R155.reuse, PT ;  /* 0x0000009b3800720c */ /* 0x080fe20003f26270 */
[----:B------:R-:W-:Y:S01]  /*30e0*/  VIADD R10, R9, 0x20 ;  /* 0x00000020090a7836 */ /* 0x000fe20000000000 */
[-C--:B------:R-:W-:Y:S01]  /*30f0*/  ISETP.GE.AND P2, PT, R23, R154.reuse, PT ;  /* 0x0000009a1700720c */ /* 0x080fe20003f46270 */
[C---:B------:R-:W-:Y:S01]  /*3100*/  VIADD R16, R9.reuse, 0x19 ;  /* 0x0000001909107836 */ /* 0x040fe20000000000 */
[----:B------:R-:W-:Y:S01]  /*3110*/  FSEL R48, R48, -INF , P5 ;  /* 0xff80000030307808 */ /* 0x000fe20002800000 */
[----:B------:R-:W-:Y:S01]  /*3120*/  VIADD R19, R9, 0x28 ;  /* 0x0000002809137836 */ /* 0x000fe20000000000 */
[-C--:B------:R-:W-:Y:S01]  /*3130*/  ISETP.GE.AND P5, PT, R7, R155.reuse, PT ;  /* 0x0000009b0700720c */ /* 0x080fe20003fa6270 */
[----:B------:R-:W-:Y:S01]  /*3140*/  VIADD R8, R9, 0x21 ;  /* 0x0000002109087836 */ /* 0x000fe20000000000 */
[----:B-1----:R-:W-:Y:S01]  /*3150*/  FSEL R5, R53, -INF , P1 ;  /* 0xff80000035057808 */ /* 0x002fe20000800000 */
[C---:B------:R-:W-:Y:S01]  /*3160*/  VIADD R15, R9.reuse, 0x30 ;  /* 0x00000030090f7836 */ /* 0x040fe20000000000 */
[----:B------:R-:W-:Y:S01]  /*3170*/  FSEL R48, R48, -INF , !P2 ;  /* 0xff80000030307808 */ /* 0x000fe20005000000 */
[----:B------:R-:W-:Y:S01]  /*3180*/  VIADD R17, R9, 0x29 ;  /* 0x0000002909117836 */ /* 0x000fe20000000000 */
[----:B------:R-:W-:Y:S01]  /*3190*/  ISETP.GE.AND P1, PT, R21, R155, PT ;  /* 0x0000009b1500720c */ /* 0x000fe20003f26270 */
[----:B------:R-:W-:Y:S01]  /*31a0*/  VIADD R13, R9, 0x31 ;  /* 0x00000031090d7836 */ /* 0x000fe20000000000 */
[----:B------:R-:W-:Y:S01]  /*31b0*/  ISETP.GE.AND P2, PT, R7, R154, PT ;  /* 0x0000009a0700720c */ /* 0x000fe20003f46270 */
[----:B------:R-:W-:Y:S01]  /*31c0*/  VIADD R11, R9, 0x38 ;  /* 0x00000038090b7836 */ /* 0x000fe20000000000 */
[----:B------:R-:W-:-:S02]  /*31d0*/  FSEL R20, R44, -INF , P5 ;  /* 0xff8000002c147808 */ /* 0x000fc40002800000 */
[-C--:B------:R-:W-:Y:S02]  /*31e0*/  ISETP.GE.AND P5, PT, R18, R155.reuse, PT ;  /* 0x0000009b1200720c */ /* 0x080fe40003fa6270 */
[-C--:B------:R-:W-:Y:S02]  /*31f0*/  ISETP.GE.AND P6, PT, R56, R154.reuse, PT ;  /* 0x0000009a3800720c */ /* 0x080fe40003fc6270 */
[----:B------:R-:W-:Y:S02]  /*3200*/  FSEL R4, R49, -INF , P1 ;  /* 0xff80000031047808 */ /* 0x000fe40000800000 */
[----:B------:R-:W-:Y:S02]  /*3210*/  FSEL R20, R20, -INF , !P2 ;  /* 0xff80000014147808 */ /* 0x000fe40005000000 */
[----:B------:R-:W-:Y:S02]  /*3220*/  ISETP.GE.AND P1, PT, R6, R155, PT ;  /* 0x0000009b0600720c */ /* 0x000fe40003f26270 */
[----:B------:R-:W-:-:S02]  /*3230*/  ISETP.GE.AND P2, PT, R18, R154, PT ;  /* 0x0000009a1200720c */ /* 0x000fc40003f46270 */
[----:B------:R-:W-:Y:S02]  /*3240*/  FSEL R14, R40, -INF , P5 ;  /* 0xff800000280e7808 */ /* 0x000fe40002800000 */
[----:B------:R-:W-:Y:S02]  /*3250*/  FSEL R5, R5, -INF , !P6 ;  /* 0xff80000005057808 */ /* 0x000fe40007000000 */
[----:B------:R-:W-:Y:S02]  /*3260*/  ISETP.GE.AND P5, PT, R10, R155, PT ;  /* 0x0000009b0a00720c */ /* 0x000fe40003fa6270 */
[----:B------:R-:W-:Y:S02]  /*3270*/  ISETP.GE.AND P6, PT, R21, R154, PT ;  /* 0x0000009a1500720c */ /* 0x000fe40003fc6270 */
[----:B------:R-:W-:Y:S02]  /*3280*/  FSEL R22, R45, -INF , P1 ;  /* 0xff8000002d167808 */ /* 0x000fe40000800000 */
[----:B------:R-:W-:-:S02]  /*3290*/  FSEL R14, R14, -INF , !P2 ;  /* 0xff8000000e0e7808 */ /* 0x000fc40005000000 */
        /* <DEDUP_REMOVED lines=12> */
[----:B------:R-:W-:Y:S02]  /*3360*/  ISETP.GE.AND P5, PT, R15, R155, PT ;  /* 0x0000009b0f00720c */ /* 0x000fe40003fa6270 */
[----:B------:R-:W-:Y:S02]  /*3370*/  ISETP.GE.AND P6, PT, R16, R154, PT ;  /* 0x0000009a1000720c */ /* 0x000fe40003fc6270 */
[C---:B------:R-:W-:Y:S02]  /*3380*/  ISETP.GE.AND P4, PT, R9.reuse, R153, PT ;  /* 0x000000990900720c */ /* 0x040fe40003f86270 */
[C---:B------:R-:W-:Y:S01]  /*3390*/  ISETP.GE.AND P3, PT, R9.reuse, R152, PT ;  /* 0x000000980900720c */ /* 0x040fe20003f66270 */
[----:B------:R-:W-:Y:S01]  /*33a0*/  VIADD R9, R9, 0x39 ;  /* 0x0000003909097836 */ /* 0x000fe20000000000 */
[----:B------:R-:W-:Y:S02]  /*33b0*/  FSEL R37, R37, -INF , P1 ;  /* 0xff80000025257808 */ /* 0x000fe40000800000 */
        /* <DEDUP_REMOVED lines=8> */
[-C--:B------:R-:W-:Y:S02]  /*3440*/  ISETP.GE.AND P1, PT, R13, R155.reuse, PT ;  /* 0x0000009b0d00720c */ /* 0x080fe40003f26270 */
[-C--:B------:R-:W-:Y:S02]  /*3450*/  ISETP.GE.AND P2, PT, R9, R155.reuse, PT ;  /* 0x0000009b0900720c */ /* 0x080fe40003f46270 */
[----:B------:R-:W-:Y:S02]  /*3460*/  FSEL R134, R37, -INF , !P6 ;  /* 0xff80000025867808 */ /* 0x000fe40007000000 */
[----:B------:R-:W-:Y:S02]  /*3470*/  ISETP.GE.AND P6, PT, R17, R154, PT ;  /* 0x0000009a1100720c */ /* 0x000fe40003fc6270 */
[----:B------:R-:W-:-:S02]  /*3480*/  ISETP.GE.AND P5, PT, R11, R155, PT ;  /* 0x0000009b0b00720c */ /* 0x000fc40003fa6270 */
[----:B------:R-:W-:Y:S02]  /*3490*/  FSEL R29, R29, -INF , P1 ;  /* 0xff8000001d1d7808 */ /* 0x000fe40000800000 */
[----:B------:R-:W-:Y:S02]  /*34a0*/  FSEL R77, R77, -INF , P2 ;  /* 0xff8000004d4d7808 */ /* 0x000fe40001000000 */
[----:B------:R-:W-:Y:S02]  /*34b0*/  ISETP.GE.AND P1, PT, R56, R153, PT ;  /* 0x000000993800720c */ /* 0x000fe40003f26270 */
[----:B------:R-:W-:Y:S02]  /*34c0*/  ISETP.GE.AND P2, PT, R9, R154, PT ;  /* 0x0000009a0900720c */ /* 0x000fe40003f46270 */
[----:B------:R-:W-:Y:S02]  /*34d0*/  FSEL R120, R33, -INF , !P6 ;  /* 0xff80000021787808 */ /* 0x000fe40007000000 */
[----:B------:R-:W-:-:S02]  /*34e0*/  FSEL R76, R76, -INF , P5 ;  /* 0xff8000004c4c7808 */ /* 0x000fc40002800000 */
[-C--:B------:R-:W-:Y:S02]  /*34f0*/  ISETP.GE.AND P6, PT, R13, R154.reuse, PT ;  /* 0x0000009a0d00720c */ /* 0x080fe40003fc6270 */
[----:B------:R-:W-:Y:S02]  /*3500*/  ISETP.GE.AND P5, PT, R11, R154, PT ;  /* 0x0000009a0b00720c */ /* 0x000fe40003fa6270 */
[----:B------:R-:W-:Y:S02]  /*3510*/  FSEL R36, R54, -INF , P4 ;  /* 0xff80000036247808 */ /* 0x000fe40002000000 */
[----:B------:R-:W-:Y:S02]  /*3520*/  ISETP.GE.AND P4, PT, R23, R153, PT ;  /* 0x000000991700720c */ /* 0x000fe40003f86270 */
[----:B------:R-:W-:Y:S02]  /*3530*/  FSEL R119, R77, -INF , !P2 ;  /* 0xff8000004d777808 */ /* 0x000fe40005000000 */
[----:B------:R-:W-:-:S02]  /*3540*/  FSEL R55, R55, -INF , P1 ;  /* 0xff80000037377808 */ /* 0x000fc40000800000 */
[-C--:B------:R-:W-:Y:S02]  /*3550*/  ISETP.GE.AND P2, PT, R21, R153.reuse, PT ;  /* 0x000000991500720c */ /* 0x080fe40003f46270 */
[----:B------:R-:W-:Y:S02]  /*3560*/  ISETP.GE.AND P1, PT, R7, R153, PT ;  /* 0x000000990700720c */ /* 0x000fe40003f26270 */
[----:B------:R-:W-:Y:S02]  /*3570*/  FSEL R115, R29, -INF , !P6 ;  /* 0xff8000001d737808 */ /* 0x000fe40007000000 */
[----:B------:R-:W-:Y:S02]  /*3580*/  FSEL R116, R76, -INF , !P5 ;  /* 0xff8000004c747808 */ /* 0x000fe40006800000 */
[-C--:B------:R-:W-:Y:S02]  /*3590*/  ISETP.GE.AND P6, PT, R56, R152.reuse, PT ;  /* 0x000000983800720c */ /* 0x080fe40003fc6270 */
[----:B------:R-:W-:Y:S01]  /*35a0*/  ISETP.GE.AND P5, PT, R23, R152, PT ;  /* 0x000000981700720c */ /* 0x000fe20003fa6270 */
[----:B------:R-:W-:Y:S01]  /*35b0*/  LDSM.16.MT88.4 R56, [R106+0x7000] ;  /* 0x007000006a38783b */ /* 0x000fe20000004200 */
[----:B------:R-:W-:-:S02]  /*35c0*/  FSEL R28, R50, -INF , P4 ;  /* 0xff800000321c7808 */ /* 0x000fc40002000000 */
[----:B------:R-:W-:Y:S02]  /*35d0*/  FSEL R36, R36, -INF , !P3 ;  /* 0xff80000024247808 */ /* 0x000fe40005800000 */
[-C--:B------:R-:W-:Y:S02]  /*35e0*/  ISETP.GE.AND P3, PT, R21, R152.reuse, PT ;  /* 0x000000981500720c */ /* 0x080fe40003f66270 */
[----:B------:R-:W-:Y:S02]  /*35f0*/  ISETP.GE.AND P4, PT, R7, R152, PT ;  /* 0x000000980700720c */ /* 0x000fe40003f86270 */
[----:B------:R-:W-:Y:S02]  /*3600*/  FSEL R51, R51, -INF , P2 ;  /* 0xff80000033337808 */ /* 0x000fe40001000000 */
[----:B------:R-:W-:Y:S02]  /*3610*/  FSEL R46, R46, -INF , P1 ;  /* 0xff8000002e2e7808 */ /* 0x000fe40000800000 */
[----:B------:R-:W-:-:S02]  /*3620*/  FSEL R7, R55, -INF , !P6 ;  /* 0xff80000037077808 */ /* 0x000fc40007000000 */
[-C--:B------:R-:W-:Y:S02]  /*3630*/  ISETP.GE.AND P2, PT, R6, R153.reuse, PT ;  /* 0x000000990600720c */ /* 0x080fe40003f46270 */
[----:B------:R-:W-:Y:S02]  /*3640*/  FSEL R28, R28, -INF , !P5 ;  /* 0xff8000001c1c7808 */ /* 0x000fe40006800000 */
[-C--:B------:R-:W-:Y:S02]  /*3650*/  ISETP.GE.AND P5, PT, R6, R152.reuse, PT ;  /* 0x000000980600720c */ /* 0x080fe40003fa6270 */
[C---:B------:R-:W-:Y:S02]  /*3660*/  ISETP.GE.AND P6, PT, R18.reuse, R153, PT ;  /* 0x000000991200720c */ /* 0x040fe40003fc6270 */
[----:B------:R-:W-:Y:S02]  /*3670*/  ISETP.GE.AND P1, PT, R18, R152, PT ;  /* 0x000000981200720c */ /* 0x000fe40003f26270 */
[----:B------:R-:W-:-:S02]  /*3680*/  FSEL R6, R51, -INF , !P3 ;  /* 0xff80000033067808 */ /* 0x000fc40005800000 */
[----:B------:R-:W-:Y:S02]  /*3690*/  FSEL R18, R46, -INF , !P4 ;  /* 0xff8000002e127808 */ /* 0x000fe40006000000 */
[CC--:B------:R-:W-:Y:S02]  /*36a0*/  ISETP.GE.AND P3, PT, R16.reuse, R153.reuse, PT ;  /* 0x000000991000720c */ /* 0x0c0fe40003f66270 */
[----:B------:R-:W-:Y:S02]  /*36b0*/  ISETP.GE.AND P4, PT, R16, R152, PT ;  /* 0x000000981000720c */ /* 0x000fe40003f86270 */
[----:B------:R-:W-:Y:S02]  /*36c0*/  FSEL R16, R47, -INF , P2 ;  /* 0xff8000002f107808 */ /* 0x000fe40001000000 */
[----:B------:R-:W-:Y:S02]  /*36d0*/  ISETP.GE.AND P2, PT, R10, R153, PT ;  /* 0x000000990a00720c */ /* 0x000fe40003f46270 */
[----:B------:R-:W-:-:S02]  /*36e0*/  FSEL R42, R42, -INF , P6 ;  /* 0xff8000002a2a7808 */ /* 0x000fc40003000000 */
[----:B------:R-:W-:Y:S02]  /*36f0*/  ISETP.GE.AND P6, PT, R10, R152, PT ;  /* 0x000000980a00720c */ /* 0x000fe40003fc6270 */
[----:B------:R-:W-:Y:S02]  /*3700*/  FSEL R43, R43, -INF , P3 ;  /* 0xff8000002b2b7808 */ /* 0x000fe40001800000 */
[----:B------:R-:W-:Y:S02]  /*3710*/  FSEL R10, R42, -INF , !P1 ;  /* 0xff8000002a0a7808 */ /* 0x000fe40004800000 */
[----:B------:R-:W-:Y:S02]  /*3720*/  FSEL R38, R38, -INF , P2 ;  /* 0xff80000026267808 */ /* 0x000fe40001000000 */
[----:B------:R-:W-:Y:S02]  /*3730*/  ISETP.GE.AND P1, PT, R19, R153, PT ;  /* 0x000000991300720c */ /* 0x000fe40003f26270 */
[----:B------:R-:W-:-:S02]  /*3740*/  FSEL R16, R16, -INF , !P5 ;  /* 0xff80000010107808 */ /* 0x000fc40006800000 */
[CC--:B------:R-:W-:Y:S02]  /*3750*/  ISETP.GE.AND P3, PT, R8.reuse, R153.reuse, PT ;  /* 0x000000990800720c */ /* 0x0c0fe40003f66270 */
[-C--:B------:R-:W-:Y:S02]  /*3760*/  ISETP.GE.AND P5, PT, R8, R152.reuse, PT ;  /* 0x000000980800720c */ /* 0x080fe40003fa6270 */
[----:B------:R-:W-:Y:S02]  /*3770*/  FSEL R8, R43, -INF , !P4 ;  /* 0xff8000002b087808 */ /* 0x000fe40006000000 */
[----:B------:R-:W-:Y:S01]  /*3780*/  FSEL R124, R38, -INF , !P6 ;  /* 0xff800000267c7808 */ /* 0x000fe20007000000 */
[----:B------:R-:W-:Y:S01]  /*3790*/  LDSM.16.MT88.4 R40, [R106+0x6000] ;  /* 0x006000006a28783b */ /* 0x000fe20000004200 */
[----:B------:R-:W-:Y:S02]  /*37a0*/  ISETP.GE.AND P4, PT, R19, R152, PT ;  /* 0x000000981300720c */ /* 0x000fe40003f86270 */
[----:B------:R-:W-:-:S02]  /*37b0*/  ISETP.GE.AND P2, PT, R17, R153, PT ;  /* 0x000000991100720c */ /* 0x000fc40003f46270 */
[----:B------:R-:W-:Y:S02]  /*37c0*/  ISETP.GE.AND P6, PT, R17, R152, PT ;  /* 0x000000981100720c */ /* 0x000fe40003fc6270 */
[----:B------:R-:W-:Y:S02]  /*37d0*/  FSEL R34, R34, -INF , P1 ;  /* 0xff80000022227808 */ /* 0x000fe40000800000 */
[----:B------:R-:W-:Y:S02]  /*37e0*/  FMNMX3.FTZ R17, R52, R5, R48, !PT ;  /* 0x0000000534117276 */ /* 0x000fe40007810030 */
[----:B------:R-:W-:Y:S02]  /*37f0*/  FSEL R39, R39, -INF , P3 ;  /* 0xff80000027277808 */ /* 0x000fe40001800000 */
[----:B------:R-:W-:Y:S02]  /*3800*/  ISETP.GE.AND P3, PT, R15, R153, PT ;  /* 0x000000990f00720c */ /* 0x000fe40003f66270 */
[----:B------:R-:W-:-:S02]  /*3810*/  FSEL R34, R34, -INF , !P4 ;  /* 0xff80000022227808 */ /* 0x000fc40006000000 */
[----:B------:R-:W-:Y:S02]  /*3820*/  ISETP.GE.AND P1, PT, R13, R153, PT ;  /* 0x000000990d00720c */ /* 0x000fe40003f26270 */
[----:B------:R-:W-:Y:S02]  /*3830*/  FMNMX3.FTZ R17, R17, R4, R20, !PT ;  /* 0x0000000411117276 */ /* 0x000fe40007810014 */
[-C--:B------:R-:W-:Y:S02]  /*3840*/  ISETP.GE.AND P4, PT, R13, R152.reuse, PT ;  /* 0x000000980d00720c */ /* 0x080fe40003f86270 */
[----:B------:R-:W-:Y:S02]  /*3850*/  FMNMX3.FTZ R13, R36, R7, R28, !PT ;  /* 0x00000007240d7276 */ /* 0x000fe4000781001c */
[----:B------:R-:W-:Y:S02]  /*3860*/  FSEL R122, R39, -INF , !P5 ;  /* 0xff800000277a7808 */ /* 0x000fe40006800000 */
[----:B------:R-:W-:-:S02]  /*3870*/  ISETP.GE.AND P5, PT, R15, R152, PT ;  /* 0x000000980f00720c */ /* 0x000fc40003fa6270 */
[----:B------:R-:W-:Y:S02]  /*3880*/  FSEL R32, R35, -INF , P2 ;  /* 0xff80000023207808 */ /* 0x000fe40001000000 */
[----:B------:R-:W-:Y:S02]  /*3890*/  FSEL R30, R30, -INF , P3 ;  /* 0xff8000001e1e7808 */ /* 0x000fe40001800000 */
[----:B------:R-:W-:Y:S02]  /*38a0*/  FMNMX3.FTZ R15, R17, R22, R14, !PT ;  /* 0x00000016110f7276 */ /* 0x000fe4000781000e */
[C---:B------:R-:W-:Y:S02]  /*38b0*/  ISETP.GE.AND P2, PT, R11.reuse, R153, PT ;  /* 0x000000990b00720c */ /* 0x040fe40003f46270 */
[----:B------:R-:W-:Y:S02]  /*38c0*/  ISETP.GE.AND P3, PT, R11, R152, PT ;  /* 0x000000980b00720c */ /* 0x000fe40003f66270 */
[----:B------:R-:W-:-:S02]  /*38d0*/  FMNMX3.FTZ R11, R13, R6, R18, !PT ;  /* 0x000000060d0b7276 */ /* 0x000fc40007810012 */
[----:B------:R-:W-:Y:S02]  /*38e0*/  FMNMX3.FTZ R15, R15, R12, R118, !PT ;  /* 0x0000000c0f0f7276 */ /* 0x000fe40007810076 */
[----:B------:R-:W-:Y:S02]  /*38f0*/  FMNMX3.FTZ R11, R11, R16, R10, !PT ;  /* 0x000000100b0b7276 */ /* 0x000fe4000781000a */
[----:B------:R-:W-:Y:S02]  /*3900*/  FSEL R31, R31, -INF , P1 ;  /* 0xff8000001f1f7808 */ /* 0x000fe40000800000 */
[----:B------:R-:W-:Y:S02]  /*3910*/  FSEL R78, R78, -INF , P2 ;  /* 0xff8000004e4e7808 */ /* 0x000fe40001000000 */
[----:B------:R-:W-:Y:S02]  /*3920*/  FMNMX3.FTZ R15, R15, R134, R126, !PT ;  /* 0x000000860f0f7276 */ /* 0x000fe4000781007e */
[----:B------:R-:W-:-:S02]  /*3930*/  ISETP.GE.AND P1, PT, R9, R153, PT ;  /* 0x000000990900720c */ /* 0x000fc40003f26270 */
[----:B------:R-:W-:Y:S02]  /*3940*/  ISETP.GE.AND P2, PT, R9, R152, PT ;  /* 0x000000980900720c */ /* 0x000fe40003f46270 */
[----:B------:R-:W-:Y:S02]  /*3950*/  FMNMX3.FTZ R9, R11, R8, R124, !PT ;  /* 0x000000080b097276 */ /* 0x000fe4000781007c */
[----:B------:R-:W-:Y:S02]  /*3960*/  FMNMX3.FTZ R38, R15, R120, R121, !PT ;  /* 0x000000780f267276 */ /* 0x000fe40007810079 */
[----:B------:R-:W-:Y:S02]  /*3970*/  FSEL R32, R32, -INF , !P6 ;  /* 0xff80000020207808 */ /* 0x000fe40007000000 */
[----:B------:R-:W-:Y:S02]  /*3980*/  FSEL R114, R30, -INF , !P5 ;  /* 0xff8000001e727808 */ /* 0x000fe40006800000 */
[----:B------:R-:W-:-:S02]  /*3990*/  FMNMX3.FTZ R9, R9, R122, R34, !PT ;  /* 0x0000007a09097276 */ /* 0x000fc40007810022 */
        /* <DEDUP_REMOVED lines=9> */
[----:B------:R-:W-:Y:S01]  /*3a30*/  FMNMX.FTZ R13, R109, R30, !PT ;  /* 0x0000001e6d0d7209 */ /* 0x000fe20007810000 */
[----:B------:R-:W-:Y:S04]  /*3a40*/  LDSM.16.MT88.4 R76, [R123+0x6000] ;  /* 0x006000007b4c783b */ /* 0x000fe80000004200 */
        /* <DEDUP_REMOVED lines=23> */
[----:B------:R-:W2:Y:S01]  /*3bc0*/  LDSM.16.MT88.4 R4, [R106+0x8000] ;  /* 0x008000006a04783b */ /* 0x000ea20000004200 */
[-C--:B------:R-:W-:Y:S01]  /*3bd0*/  FFMA.FTZ R91, R28, R108.reuse, -R117 ;  /* 0x0000006c1c5b7223 */ /* 0x080fe20000010875 */
[----:B------:R-:W-:Y:S01]  /*3be0*/  MUFU.EX2 R105, R105 ;  /* 0x0000006900697308 */ /* 0x000fe20000000800 */
[-CC-:B------:R-:W-:Y:S01]  /*3bf0*/  FFMA.FTZ R90, R12, R108.reuse, -R141.reuse ;  /* 0x0000006c0c5a7223 */ /* 0x180fe2000001088d */
[----:B------:R-:W3:Y:S01]  /*3c00*/  LDSM.16.MT88.4 R28, [R123+0x6400] ;  /* 0x006400007b1c783b */ /* 0x000ee20000004200 */
[-CC-:B------:R-:W-:Y:S01]  /*3c10*/  FFMA.FTZ R96, R20, R108.reuse, -R141.reuse ;  /* 0x0000006c14607223 */ /* 0x180fe2000001088d */
[----:B------:R-:W4:Y:S01]  /*3c20*/  MUFU.EX2 R102, R102 ;  /* 0x0000006600667308 */ /* 0x000f220000000800 */
[-C--:B------:R-:W-:Y:S01]  /*3c30*/  FFMA.FTZ R103, R22, R108.reuse, -R141 ;  /* 0x0000006c16677223 */ /* 0x080fe2000001088d */
[----:B------:R-:W5:Y:S01]  /*3c40*/  LDSM.16.MT88.4 R12, [R106+0x7400] ;  /* 0x007400006a0c783b */ /* 0x000f620000004200 */
[-CC-:B------:R-:W-:Y:S01]  /*3c50*/  FFMA.FTZ R107, R18, R108.reuse, -R117.reuse ;  /* 0x0000006c126b7223 */ /* 0x180fe20000010875 */
[----:B------:R-:W4:Y:S01]  /*3c60*/  MUFU.EX2 R94, R94 ;  /* 0x0000005e005e7308 */ /* 0x000f220000000800 */
[-CC-:B------:R-:W-:Y:S01]  /*3c70*/  FFMA.FTZ R104, R16, R108.reuse, -R117.reuse ;  /* 0x0000006c10687223 */ /* 0x180fe20000010875 */
[-CC-:B------:R-:W-:Y:S01]  /*3c80*/  FFMA.FTZ R99, R10, R108.reuse, -R117.reuse ;  /* 0x0000006c0a637223 */ /* 0x180fe20000010875 */
[-C--:B------:R-:W-:Y:S01]  /*3c90*/  FFMA.FTZ R98, R8, R108.reuse, -R117 ;  /* 0x0000006c08627223 */ /* 0x080fe20000010875 */
[----:B------:R-:W-:Y:S01]  /*3ca0*/  MUFU.EX2 R101, R101 ;  /* 0x0000006500657308 */ /* 0x000fe20000000800 */
[----:B------:R-:W5:Y:S01]  /*3cb0*/  LDSM.16.MT88.4 R16, [R123+0x7400] ;  /* 0x007400007b10783b */ /* 0x000f620000004200 */
[-C--:B------:R-:W-:Y:S01]  /*3cc0*/  FFMA.FTZ R125, R118, R108.reuse, -R141 ;  /* 0x0000006c767d7223 */ /* 0x080fe2000001088d */
[-C--:B------:R-:W-:Y:S01]  /*3cd0*/  FFMA.FTZ R133, R124, R108.reuse, -R117 ;  /* 0x0000006c7c857223 */ /* 0x080fe20000010875 */
[----:B------:R-:W1:Y:S01]  /*3ce0*/  MUFU.EX2 R100, R100 ;  /* 0x0000006400647308 */ /* 0x000e620000000800 */
[----:B------:R-:W5:Y:S01]  /*3cf0*/  LDSM.16.MT88.4 R8, [R123+0x8400] ;  /* 0x008400007b08783b */ /* 0x000f620000004200 */
[----:B----4-:R-:W-:Y:S01]  /*3d00*/  F2FP.BF16.F32.PACK_AB R72, R102, R105 ;  /* 0x000000696648723e */ /* 0x010fe200000010ff */
[-CC-:B------:R-:W-:Y:S01]  /*3d10*/  FFMA.FTZ R118, R134, R108.reuse, -R141.reuse ;  /* 0x0000006c86767223 */ /* 0x180fe2000001088d */
[----:B------:R-:W-:Y:S01]  /*3d20*/  MUFU.EX2 R91, R91 ;  /* 0x0000005b005b7308 */ /* 0x000fe20000000800 */
[----:B------:R-:W4:Y:S01]  /*3d30*/  LDSM.16.MT88.4 R20, [R106+0x6400] ;  /* 0x006400006a14783b */ /* 0x000f220000004200 */
[----:B------:R-:W-:Y:S01]  /*3d40*/  F2FP.BF16.F32.PACK_AB R74, R94, R97 ;  /* 0x000000615e4a723e */ /* 0x000fe200000010ff */
[-CC-:B------:R-:W-:Y:S01]  /*3d50*/  FFMA.FTZ R127, R126, R108.reuse, -R141.reuse ;  /* 0x0000006c7e7f7223 */ /* 0x180fe2000001088d */
[----:B------:R-:W2:Y:S01]  /*3d60*/  MUFU.EX2 R88, R88 ;  /* 0x0000005800587308 */ /* 0x000ea20000000800 */
[-C--:B------:R-:W-:Y:S01]  /*3d70*/  FFMA.FTZ R120, R120, R108.reuse, -R141 ;  /* 0x0000006c78787223 */ /* 0x080fe2000001088d */
[-CC-:B------:R-:W-:Y:S01]  /*3d80*/  FFMA.FTZ R122, R122, R108.reuse, -R117.reuse ;  /* 0x0000006c7a7a7223 */ /* 0x180fe20000010875 */
[-CC-:B------:R-:W-:Y:S01]  /*3d90*/  FFMA.FTZ R124, R34, R108.reuse, -R117.reuse ;  /* 0x0000006c227c7223 */ /* 0x180fe20000010875 */
[----:B------:R-:W-:Y:S01]  /*3da0*/  MUFU.EX2 R96, R96 ;  /* 0x0000006000607308 */ /* 0x000fe20000000800 */
[-C--:B------:R-:W-:Y:S01]  /*3db0*/  FFMA.FTZ R151, R32, R108.reuse, -R117 ;  /* 0x0000006c20977223 */ /* 0x080fe20000010875 */
[----:B-1----:R-:W-:Y:S01]  /*3dc0*/  F2FP.BF16.F32.PACK_AB R73, R100, R101 ;  /* 0x000000656449723e */ /* 0x002fe200000010ff */
[----:B------:R-:W-:Y:S01]  /*3dd0*/  LDSM.16.MT88.4 R32, [R123+0x8800] ;  /* 0x008800007b20783b */ /* 0x000fe20000004200 */
[----:B------:R-:W1:Y:S01]  /*3de0*/  MUFU.EX2 R103, R103 ;  /* 0x0000006700677308 */ /* 0x000e620000000800 */
[-CC-:B------:R-:W-:Y:S01]  /*3df0*/  FFMA.FTZ R126, R116, R108.reuse, -R141.reuse ;  /* 0x0000006c747e7223 */ /* 0x180fe2000001088d */
[-C--:B------:R-:W-:Y:S01]  /*3e00*/  FFMA.FTZ R121, R121, R108.reuse, -R141 ;  /* 0x0000006c79797223 */ /* 0x080fe2000001088d */
[-CC-:B------:R-:W-:Y:S01]  /*3e10*/  FFMA.FTZ R159, R109, R108.reuse, -R117.reuse ;  /* 0x0000006c6d9f7223 */ /* 0x180fe20000010875 */
[----:B------:R-:W-:Y:S01]  /*3e20*/  MUFU.EX2 R95, R95 ;  /* 0x0000005f005f7308 */ /* 0x000fe20000000800 */
[----:B------:R-:W-:Y:S01]  /*3e30*/  FFMA.FTZ R134, R114, R108, -R117 ;  /* 0x0000006c72867223 */ /* 0x000fe20000010875 */
[----:B--2---:R-:W-:Y:S01]  /*3e40*/  F2FP.BF16.F32.PACK_AB R75, R88, R91 ;  /* 0x0000005b584b723e */ /* 0x004fe200000010ff */
[----:B------:R-:W-:Y:S01]  /*3e50*/  FADD.FTZ R102, R105, R102 ;  /* 0x0000006669667221 */ /* 0x000fe20000010000 */
[----:B------:R-:W-:Y:S01]  /*3e60*/  MUFU.EX2 R90, R90 ;  /* 0x0000005a005a7308 */ /* 0x000fe20000000800 */
[----:B------:R-:W-:Y:S01]  /*3e70*/  FADD.FTZ R100, R101, R100 ;  /* 0x0000006465647221 */ /* 0x000fe20000010000 */
[----:B------:R-:W-:-:S02]  /*3e80*/  ISETP.GT.AND P1, PT, R89, R138, PT ;  /* 0x0000008a5900720c */ /* 0x000fc40003f24270 */
[----:B------:R-:W-:Y:S01]  /*3e90*/  MUFU.EX2 R107, R107 ;  /* 0x0000006b006b7308 */ /* 0x000fe20000000800 */
[C---:B------:R-:W-:Y:S01]  /*3ea0*/  HMMA.16816.F32.BF16 R80, R72.reuse, R76, RZ ;  /* 0x0000004c4850723c */ /* 0x040fe200000418ff */
[----:B------:R-:W-:Y:S02]  /*3eb0*/  FADD.FTZ R91, R91, R100 ;  /* 0x000000645b5b7221 */ /* 0x000fe40000010000 */
[----:B------:R-:W2:Y:S02]  /*3ec0*/  MUFU.EX2 R104, R104 ;  /* 0x0000006800687308 */ /* 0x000ea40000000800 */
[----:B------:R-:W-:Y:S02]  /*3ed0*/  FADD.FTZ R88, R88, R91 ;  /* 0x0000005b58587221 */ /* 0x000fe40000010000 */
        /* <DEDUP_REMOVED lines=16> */
[C---:B------:R-:W-:Y:S08]  /*3fe0*/  HMMA.16816.F32.BF16 R60, R72.reuse, R64, RZ ;  /* 0x00000040483c723c */ /* 0x040ff000000418ff */
[C---:B------:R-:W-:Y:S08]  /*3ff0*/  HMMA.16816.F32.BF16 R40, R72.reuse, R42, RZ ;  /* 0x0000002a4828723c */ /* 0x040ff000000418ff */
[C---:B------:R-:W-:Y:S08]  /*4000*/  HMMA.16816.F32.BF16 R48, R72.reuse, R50, RZ ;  /* 0x000000324830723c */ /* 0x040ff000000418ff */
[C---:B------:R-:W-:Y:S08]  /*4010*/  HMMA.16816.F32.BF16 R64, R72.reuse, R66, RZ ;  /* 0x000000424840723c */ /* 0x040ff000000418ff */
[----:B------:R-:W-:Y:S01]  /*4020*/  HMMA.16816.F32.BF16 R68, R72, R4, RZ ;  /* 0x000000044844723c */ /* 0x000fe200000418ff */
[----:B-1----:R-:W-:-:S02]  /*4030*/  F2FP.BF16.F32.PACK_AB R4, R103, R96 ;  /* 0x000000606704723e */ /* 0x002fc400000010ff */
[----:B--2---:R-:W-:Y:S01]  /*4040*/  F2FP.BF16.F32.PACK_AB R5, R104, R107 ;  /* 0x0000006b6805723e */ /* 0x004fe200000010ff */
[----:B------:R-:W-:-:S04]  /*4050*/  FADD.FTZ R107, R107, R88 ;  /* 0x000000586b6b7221 */ /* 0x000fc80000010000 */
[----:B------:R-:W-:Y:S01]  /*4060*/  HMMA.16816.F32.BF16 R72, R72, R6, RZ ;  /* 0x000000064848723c */ /* 0x000fe200000418ff */
[----:B------:R-:W-:Y:S01]  /*4070*/  F2FP.BF16.F32.PACK_AB R6, R90, R95 ;  /* 0x0000005f5a06723e */ /* 0x000fe200000010ff */
[----:B------:R-:W-:Y:S01]  /*4080*/  FADD.FTZ R104, R104, R107 ;  /* 0x0000006b68687221 */ /* 0x000fe20000010000 */
[----:B---3--:R-:W-:-:S03]  /*4090*/  F2FP.BF16.F32.PACK_AB R7, R98, R99 ;  /* 0x000000636207723e */ /* 0x008fc600000010ff */
[----:B------:R-:W-:-:S04]  /*40a0*/  FADD.FTZ R99, R99, R104 ;  /* 0x0000006863637221 */ /* 0x000fc80000010000 */
[----:B------:R-:W-:Y:S01]  /*40b0*/  HMMA.16816.F32.BF16 R80, R4, R28, R80 ;  /* 0x0000001c0450723c */ /* 0x000fe20000041850 */
[----:B------:R-:W-:-:S07]  /*40c0*/  FADD.FTZ R98, R98, R99 ;  /* 0x0000006362627221 */ /* 0x000fce0000010000 */
        /* <DEDUP_REMOVED lines=11> */
[C---:B----4-:R-:W-:Y:S08]  /*4180*/  HMMA.16816.F32.BF16 R36, R4.reuse, R20, R36 ;  /* 0x000000140424723c */ /* 0x050ff00000041824 */
[C---:B------:R-:W-:Y:S01]  /*4190*/  HMMA.16816.F32.BF16 R40, R4.reuse, R22, R40 ;  /* 0x000000160428723c */ /* 0x040fe20000041828 */
[----:B------:R-:W-:Y:S07]  /*41a0*/  LDSM.16.MT88.4 R20, [R123+0x6800] ;  /* 0x006800007b14783b */ /* 0x000fee0000004200 */
[C---:B-1----:R-:W-:Y:S08]  /*41b0*/  HMMA.16816.F32.BF16 R68, R4.reuse, R28, R68 ;  /* 0x0000001c0444723c */ /* 0x042ff00000041844 */
[----:B------:R-:W-:Y:S01]  /*41c0*/  HMMA.16816.F32.BF16 R72, R4, R30, R72 ;  /* 0x0000001e0448723c */ /* 0x000fe20000041848 */
[----:B------:R-:W-:Y:S01]  /*41d0*/  F2FP.BF16.F32.PACK_AB R4, R118, R125 ;  /* 0x0000007d7604723e */ /* 0x000fe200000010ff */
[----:B------:R-:W-:Y:S01]  /*41e0*/  LDSM.16.MT88.4 R28, [R123+0x6c00] ;  /* 0x006c00007b1c783b */ /* 0x000fe20000004200 */
[----:B------:R-:W-:-:S02]  /*41f0*/  F2FP.BF16.F32.PACK_AB R5, R122, R133 ;  /* 0x000000857a05723e */ /* 0x000fc400000010ff */
[----:B------:R-:W-:Y:S02]  /*4200*/  F2FP.BF16.F32.PACK_AB R6, R120, R127 ;  /* 0x0000007f7806723e */ /* 0x000fe400000010ff */
[----:B------:R-:W-:-:S07]  /*4210*/  F2FP.BF16.F32.PACK_AB R7, R151, R124 ;  /* 0x0000007c9707723e */ /* 0x000fce00000010ff */
        /* <DEDUP_REMOVED lines=9> */
[----:B------:R-:W-:Y:S04]  /*42b0*/  MUFU.EX2 R119, R126 ;  /* 0x0000007e00777308 */ /* 0x000fe80000000800 */
[----:B------:R-:W-:Y:S01]  /*42c0*/  MUFU.EX2 R114, R141 ;  /* 0x0000008d00727308 */ /* 0x000fe20000000800 */
        /* <DEDUP_REMOVED lines=14> */
[C---:B------:R-:W-:Y:S08]  /*43b0*/  HMMA.16816.F32.BF16 R80, R4.reuse, R20, R80 ;  /* 0x000000140450723c */ /* 0x040ff00000041850 */
[----:B------:R-:W-:Y:S01]  /*43c0*/  HMMA.16816.F32.BF16 R76, R4, R22, R76 ;  /* 0x00000016044c723c */ /* 0x000fe2000004184c */
[----:B----4-:R-:W-:Y:S01]  /*43d0*/  F2FP.BF16.F32.PACK_AB R4, R116, R115 ;  /* 0x000000737404723e */ /* 0x010fe200000010ff */
[----:B------:R-:W4:Y:S01]  /*43e0*/  LDSM.16.MT88.4 R20, [R123+0x7c00] ;  /* 0x007c00007b14783b */ /* 0x000f220000004200 */
[----:B-----5:R-:W-:-:S02]  /*43f0*/  F2FP.BF16.F32.PACK_AB R5, R33, R110 ;  /* 0x0000006e2105723e */ /* 0x020fc400000010ff */
[----:B------:R-:W-:Y:S02]  /*4400*/  F2FP.BF16.F32.PACK_AB R6, R114, R119 ;  /* 0x000000777206723e */ /* 0x000fe400000010ff */
[----:B------:R-:W-:-:S07]  /*4410*/  F2FP.BF16.F32.PACK_AB R7, R159, R32 ;  /* 0x000000209f07723e */ /* 0x000fce00000010ff */
[----:B--2---:R-:W-:Y:S01]  /*4420*/  HMMA.16816.F32.BF16 R36, R4, R16, R36 ;  /* 0x000000100424723c */ /* 0x004fe20000041824 */
[----:B------:R-:W-:-:S04]  /*4430*/  FADD.FTZ R17, R97, R102 ;  /* 0x0000006661117221 */ /* 0x000fc80000010000 */
[----:B------:R-:W-:-:S03]  /*4440*/  FADD.FTZ R17, R94, R17 ;  /* 0x000000115e117221 */ /* 0x000fc60000010000 */
[----:B---3--:R-:W-:Y:S01]  /*4450*/  HMMA.16816.F32.BF16 R60, R4, R8, R60 ;  /* 0x00000008043c723c */ /* 0x008fe2000004183c */
[----:B------:R-:W-:-:S04]  /*4460*/  FADD.FTZ R16, R96, R17 ;  /* 0x0000001160107221 */ /* 0x000fc80000010000 */
[----:B------:R-:W-:-:S03]  /*4470*/  FADD.FTZ R16, R103, R16 ;  /* 0x0000001067107221 */ /* 0x000fc60000010000 */
[----:B------:R-:W-:Y:S01]  /*4480*/  HMMA.16816.F32.BF16 R64, R4, R10, R64 ;  /* 0x0000000a0440723c */ /* 0x000fe20000041840 */
[----:B------:R-:W2:Y:S01]  /*4490*/  LDSM.16.MT88.4 R8, [R106+0x8c00] ;  /* 0x008c00006a08783b */ /* 0x000ea20000004200 */
[----:B------:R-:W-:-:S04]  /*44a0*/  FADD.FTZ R95, R95, R16 ;  /* 0x000000105f5f7221 */ /* 0x000fc80000010000 */
        /* <DEDUP_REMOVED lines=21> */
[C---:B------:R-:W-:Y:S08]  /*4600*/  HMMA.16816.F32.BF16 R48, R4.reuse, R22, R48 ;  /* 0x000000160430723c */ /* 0x040ff00000041830 */
[C---:B------:R-:W-:Y:S08]  /*4610*/  HMMA.16816.F32.BF16 R40, R4.reuse, R18, R40 ;  /* 0x000000120428723c */ /* 0x040ff00000041828 */
        /* <DEDUP_REMOVED lines=72> */
.L_x_10830:
        /* <DEDUP_REMOVED lines=8> */
.L_x_10831:
[----:B------:R-:W-:Y:S05]  /*4b20*/  BSYNC.RECONVERGENT B0 ;  /* 0x0000000000007941 */ /* 0x000fea0003800200 */
.L_x_10829:
        /* <DEDUP_REMOVED lines=28> */
[----:B------:R-:W-:Y:S04]  /*4cf0*/  LDSM.16.M88.4 R124, [R130+0x2000] ;  /* 0x00200000827c783b */ /* 0x000fe80000000200 */
[----:B------:R-:W-:Y:S01]  /*4d00*/  LDSM.16.M88.4 R168, [R113+0x5400] ;  /* 0x0054000071a8783b */ /* 0x000fe20000000200 */
[C---:B------:R-:W-:Y:S03]  /*4d10*/  HMMA.16816.F32.BF16 R12, R96.reuse, R14, RZ ;  /* 0x0000000e600c723c */ /* 0x040fe600000418ff */
[----:B------:R-:W0:Y:S05]  /*4d20*/  LDGDEPBAR ;  /* 0x00000000000079af */ /* 0x000e2a0000000000 */
[C---:B-1----:R-:W-:Y:S08]  /*4d30*/  HMMA.16816.F32.BF16 R8, R96.reuse, R4, RZ ;  /* 0x000000046008723c */ /* 0x042ff000000418ff */
[C---:B---3--:R-:W-:Y:S08]  /*4d40*/  HMMA.16816.F32.BF16 R108, R96.reuse, R104, RZ ;  /* 0x00000068606c723c */ /* 0x048ff000000418ff */
        /* <DEDUP_REMOVED lines=17> */
[----:B------:R-:W5:Y:S03]  /*4e60*/  LDSM.16.M88.4 R116, [R114+0x4000] ;  /* 0x004000007274783b */ /* 0x000f660000000200 */
        /* <DEDUP_REMOVED lines=10> */
[----:B------:R-:W-:Y:S01]  /*4f10*/  HMMA.16816.F32.BF16 R96, R20, R34, R96 ;  /* 0x000000221460723c */ /* 0x000fe20000041860 */
[----:B------:R-:W3:Y:S04]  /*4f20*/  LDSM.16.M88.4 R32, [R114+0x4c00] ;  /* 0x004c00007220783b */ /* 0x000ee80000000200 */
[----:B------:R-:W4:Y:S03]  /*4f30*/  LDSM.16.M88.4 R20, [R113+0x5000] ;  /* 0x005000007114783b */ /* 0x000f260000000200 */
[C---:B-----5:R-:W-:Y:S08]  /*4f40*/  HMMA.16816.F32.BF16 R16, R28.reuse, R116, R16 ;  /* 0x000000741c10723c */ /* 0x060ff00000041810 */
[C---:B------:R-:W-:Y:S01]  /*4f50*/  HMMA.16816.F32.BF16 R12, R28.reuse, R118, R12 ;  /* 0x000000761c0c723c */ /* 0x040fe2000004180c */
[----:B------:R-:W5:Y:S07]  /*4f60*/  LDSM.16.M88.4 R116, [R113+0x5c00] ;  /* 0x005c00007174783b */ /* 0x000f6e0000000200 */
[C---:B-1----:R-:W-:Y:S08]  /*4f70*/  HMMA.16816.F32.BF16 R8, R28.reuse, R92, R8 ;  /* 0x0000005c1c08723c */ /* 0x042ff00000041808 */
[C---:B------:R-:W-:Y:S01]  /*4f80*/  HMMA.16816.F32.BF16 R4, R28.reuse, R94, R4 ;  /* 0x0000005e1c04723c */ /* 0x040fe20000041804 */
[----:B------:R-:W-:Y:S07]  /*4f90*/  LDSM.16.M88.4 R92, [R115+0x2000] ;  /* 0x00200000735c783b */ /* 0x000fee0000000200 */
[C---:B--2---:R-:W-:Y:S08]  /*4fa0*/  HMMA.16816.F32.BF16 R108, R28.reuse, R88, R108 ;  /* 0x000000581c6c723c */ /* 0x044ff0000004186c */
[C---:B------:R-:W-:Y:S01]  /*4fb0*/  HMMA.16816.F32.BF16 R104, R28.reuse, R90, R104 ;  /* 0x0000005a1c68723c */ /* 0x040fe20000041868 */
[----:B------:R-:W1:Y:S07]  /*4fc0*/  LDSM.16.M88.4 R88, [R114+0x5000] ;  /* 0x005000007258783b */ /* 0x000e6e0000000200 */
[C---:B---3--:R-:W-:Y:S08]  /*4fd0*/  HMMA.16816.F32.BF16 R100, R28.reuse, R32, R100 ;  /* 0x000000201c64723c */ /* 0x048ff00000041864 */
[----:B------:R-:W-:Y:S01]  /*4fe0*/  HMMA.16816.F32.BF16 R96, R28, R34, R96 ;  /* 0x000000221c60723c */ /* 0x000fe20000041860 */
[----:B------:R-:W2:Y:S04]  /*4ff0*/  LDSM.16.M88.4 R32, [R114+0x5400] ;  /* 0x005400007220783b */ /* 0x000ea80000000200 */
[----:B------:R-:W3:Y:S03]  /*5000*/  LDSM.16.M88.4 R28, [R114+0x5800] ;  /* 0x00580000721c783b */ /* 0x000ee60000000200 */
        /* <DEDUP_REMOVED lines=9> */
[----:B------:R-:W-:Y:S08]  /*50a0*/  HMMA.16816.F32.BF16 R96, R124, R118, R96 ;  /* 0x000000767c60723c */ /* 0x000ff00000041860 */
[----:B-1----:R-:W-:Y:S01]  /*50b0*/  HMMA.16816.F32.BF16 R16, R92, R88, R16 ;  /* 0x000000585c10723c */ /* 0x002fe20000041810 */
[----:B------:R-:W-:-:S05]  /*50c0*/  VIADD R89, R85, 0xfffffffe ;  /* 0xfffffffe55597836 */ /* 0x000fca0000000000 */
[----:B------:R-:W-:Y:S02]  /*50d0*/  ISETP.GT.AND P1, PT, R89, R138, PT ;  /* 0x0000008a5900720c */ /* 0x000fe40003f24270 */
[C---:B------:R-:W-:Y:S08]  /*50e0*/  HMMA.16816.F32.BF16 R12, R92.reuse, R90, R12 ;  /* 0x0000005a5c0c723c */ /* 0x040ff0000004180c */
[C---:B--2---:R-:W-:Y:S08]  /*50f0*/  HMMA.16816.F32.BF16 R8, R92.reuse, R32, R8 ;  /* 0x000000205c08723c */ /* 0x044ff00000041808 */
[C---:B------:R-:W-:Y:S08]  /*5100*/  HMMA.16816.F32.BF16 R4, R92.reuse, R34, R4 ;  /* 0x000000225c04723c */ /* 0x040ff00000041804 */
[C---:B---3--:R-:W-:Y:S08]  /*5110*/  HMMA.16816.F32.BF16 R108, R92.reuse, R28, R108 ;  /* 0x0000001c5c6c723c */ /* 0x048ff0000004186c */
[C---:B------:R-:W-:Y:S08]  /*5120*/  HMMA.16816.F32.BF16 R104, R92.reuse, R30, R104 ;  /* 0x0000001e5c68723c */ /* 0x040ff00000041868 */
[C---:B----4-:R-:W-:Y:S08]  /*5130*/  HMMA.16816.F32.BF16 R100, R92.reuse, R20, R100 ;  /* 0x000000145c64723c */ /* 0x050ff00000041864 */
        /* <DEDUP_REMOVED lines=67> */
.L_x_10835:
        /* <DEDUP_REMOVED lines=8> */
.L_x_10836:
[----:B------:R-:W-:Y:S05]  /*55f0*/  BSYNC.RECONVERGENT B0 ;  /* 0x0000000000007941 */ /* 0x000fea0003800200 */
.L_x_10834:
        /* <DEDUP_REMOVED lines=13> */
.L_x_10833:
[----:B------:R-:W-:Y:S05]  /*56d0*/  BSYNC.RECONVERGENT B1 ;  /* 0x0000000000017941 */ /* 0x000fea0003800200 */
.L_x_10832:
[----:B-1----:R-:W2:Y:S01]  /*56e0*/  LD.E R26, desc[UR4][R2.64+0xdc] ;  /* 0x0000dc04021a7980 */ /* 0x002ea2000c101900 */
[C---:B------:R-:W-:Y:S02]  /*56f0*/  IMAD R21, R85.reuse, 0x40, R24 ;  /* 0x0000004055157824 */ /* 0x040fe400078e0218 */
        /* <DEDUP_REMOVED lines=111> */
[----:B------:R-:W-:Y:S02]  /*5df0*/  FSEL R118, R106, -INF , !P6 ;  /* 0xff8000006a767808 */ /* 0x000fe40007000000 */
[----:B------:R-:W-:Y:S02]  /*5e00*/  FSEL R106, R100, -INF , P0 ;  /* 0xff800000646a7808 */ /* 0x000fe40000000000 */
[----:B------:R-:W-:Y:S02]  /*5e10*/  FSEL R102, R102, -INF , P2 ;  /* 0xff80000066667808 */ /* 0x000fe40001000000 */
[----:B------:R-:W-:-:S02]  /*5e20*/  FSEL R101, R101, -INF , P3 ;  /* 0xff80000065657808 */ /* 0x000fc40001800000 */
[C---:B------:R-:W-:Y:S02]  /*5e30*/  ISETP.GE.AND P0, PT, R5.reuse, R153, PT ;  /* 0x000000990500720c */ /* 0x040fe40003f06270 */
[C---:B------:R-:W-:Y:S02]  /*5e40*/  ISETP.GE.AND P2, PT, R5.reuse, R154, PT ;  /* 0x0000009a0500720c */ /* 0x040fe40003f46270 */
[----:B------:R-:W-:Y:S02]  /*5e50*/  ISETP.GE.AND P3, PT, R5, R152, PT ;  /* 0x000000980500720c */ /* 0x000fe40003f66270 */
[----:B------:R-:W-:Y:S02]  /*5e60*/  FMNMX3.FTZ R5, R84, R34, R17, !PT ;  /* 0x0000002254057276 */ /* 0x000fe40007810011 */
        /* <DEDUP_REMOVED lines=43> */
[----:B------:R-:W3:Y:S03]  /*6120*/  S2R R5, SR_CgaCtaId ;  /* 0x0000000000057919 */ /* 0x000ee60000008800 */
[----:B------:R-:W4:Y:S01]  /*6130*/  SHFL.BFLY PT, R4, R9, 0x2, 0x1f ;  /* 0x0c401f0009047f89 */ /* 0x000f2200000e0000 */
[----:B-1----:R-:W-:-:S05]  /*6140*/  FMNMX.FTZ R6, R7, R6, !PT ;  /* 0x0000000607067209 */ /* 0x002fca0007810000 */
[----:B------:R-:W1:Y:S01]  /*6150*/  SHFL.BFLY PT, R93, R6, 0x1, 0x1f ;  /* 0x0c201f00065d7f89 */ /* 0x000e6200000e0000 */
[----:B----4-:R-:W-:Y:S02]  /*6160*/  FMNMX.FTZ R4, R9, R4, !PT ;  /* 0x0000000409047209 */ /* 0x010fe40007810000 */
[----:B---3--:R-:W-:-:S03]  /*6170*/  LEA R132, R5, R86, 0x18 ;  /* 0x0000005605847211 */ /* 0x008fc600078ec0ff */
[----:B------:R-:W3:Y:S02]  /*6180*/  SHFL.BFLY PT, R91, R4, 0x1, 0x1f ;  /* 0x0c201f00045b7f89 */ /* 0x000ee400000e0000 */
[----:B------:R-:W-:-:S04]  /*6190*/  IMAD R103, R87, 0x2, R132 ;  /* 0x0000000257677824 */ /* 0x000fc800078e0284 */
[----:B------:R-:W-:Y:S01]  /*61a0*/  VIADD R97, R103, 0x6020 ;  /* 0x0000602067617836 */ /* 0x000fe20000000000 */
[----:B-1----:R-:W-:-:S04]  /*61b0*/  FMNMX.FTZ R93, R6, R93, !PT ;  /* 0x0000005d065d7209 */ /* 0x002fc80007810000 */
[----:B------:R-:W-:Y:S01]  /*61c0*/  FSETP.NEU.FTZ.AND P2, PT, R93, -INF , PT ;  /* 0xff8000005d00780b */ /* 0x000fe20003f5d000 */
[----:B--2---:R-:W-:-:S03]  /*61d0*/  FMUL.FTZ R109, R26, R93 ;  /* 0x0000005d1a6d7220 */ /* 0x004fc60000410000 */
[----:B------:R-:W-:Y:S02]  /*61e0*/  FSEL R5, R93, RZ, P2 ;  /* 0x000000ff5d057208 */ /* 0x000fe40001000000 */
[----:B------:R-:W-:Y:S02]  /*61f0*/  FSEL R109, R109, RZ, P2 ;  /* 0x000000ff6d6d7208 */ /* 0x000fe40001000000 */
[----:B---3--:R-:W-:Y:S01]  /*6200*/  FMNMX.FTZ R91, R4, R91, !PT ;  /* 0x0000005b045b7209 */ /* 0x008fe20007810000 */
[----:B------:R-:W-:Y:S01]  /*6210*/  FADD.FTZ R5, R84, -R5 ;  /* 0x8000000554057221 */ /* 0x000fe20000010000 */
[----:B------:R-:W-:Y:S01]  /*6220*/  LOP3.LUT P2, RZ, R129, 0x4, RZ, 0xc0, !PT ;  /* 0x0000000481ff7812 */ /* 0x000fe2000784c0ff */
[-CC-:B------:R-:W-:Y:S01]  /*6230*/  FFMA.FTZ R95, R88, R26.reuse, -R109.reuse ;  /* 0x0000001a585f7223 */ /* 0x180fe2000001086d */
[C---:B------:R-:W-:Y:S01]  /*6240*/  FSETP.NEU.FTZ.AND P0, PT, R91.reuse, -INF , PT ;  /* 0xff8000005b00780b */ /* 0x040fe20003f1d000 */
[----:B------:R-:W-:Y:S01]  /*6250*/  FMUL.FTZ R101, R26, R91 ;  /* 0x0000005b1a657220 */ /* 0x000fe20000410000 */
[-CC-:B------:R-:W-:Y:S01]  /*6260*/  FFMA.FTZ R88, R12, R26.reuse, -R109.reuse ;  /* 0x0000001a0c587223 */ /* 0x180fe2000001086d */
[-CC-:B------:R-:W-:Y:S01]  /*6270*/  FFMA.FTZ R90, R34, R26.reuse, -R109.reuse ;  /* 0x0000001a225a7223 */ /* 0x180fe2000001086d */
[----:B------:R-:W-:Y:S01]  /*6280*/  FSEL R4, R91, RZ, P0 ;  /* 0x000000ff5b047208 */ /* 0x000fe20000000000 */
[----:B------:R-:W-:Y:S01]  /*6290*/  LDSM.16.MT88.4 R12, [R103+0x6000] ;  /* 0x00600000670c783b */ /* 0x000fe20000004200 */
        /* <DEDUP_REMOVED lines=28> */
[----:B------:R-:W-:Y:S01]  /*6460*/  FFMA.FTZ R121, R134, R26, -R109 ;  /* 0x0000001a86797223 */ /* 0x000fe2000001086d */
        /* <DEDUP_REMOVED lines=11> */
[----:B------:R-:W-:-:S03]  /*6520*/  FFMA.FTZ R99, R99, R26, -R101 ;  /* 0x0000001a63637223 */ /* 0x000fc60000010865 */
        /* <DEDUP_REMOVED lines=49> */
[----:B------:R-:W-:Y:S01]  /*6840*/  MUFU.EX2 R113, R113 ;  /* 0x0000007100717308 */ /* 0x000fe20000000800 */
[-C--:B------:R-:W-:Y:S01]  /*6850*/  FMUL.FTZ R56, R56, R96.reuse ;  /* 0x0000006038387220 */ /* 0x080fe20000410000 */
[----:B------:R-:W-:Y:S01]  /*6860*/  FMUL.FTZ R57, R57, R96 ;  /* 0x0000006039397220 */ /* 0x000fe20000410000 */
[-C--:B------:R-:W-:Y:S01]  /*6870*/  FMUL.FTZ R58, R58, R94.reuse ;  /* 0x0000005e3a3a7220 */ /* 0x080fe20000410000 */
[----:B------:R-:W4:Y:S01]  /*6880*/  MUFU.EX2 R110, R110 ;  /* 0x0000006e006e7308 */ /* 0x000f220000000800 */
[----:B------:R-:W-:Y:S01]  /*6890*/  FMUL.FTZ R59, R59, R94 ;  /* 0x0000005e3b3b7220 */ /* 0x000fe20000410000 */
[C---:B---3--:R-:W-:Y:S01]  /*68a0*/  HMMA.16816.F32.BF16 R44, R4.reuse, R16, R44 ;  /* 0x00000010042c723c */ /* 0x048fe2000004182c */
[-C--:B------:R-:W-:Y:S01]  /*68b0*/  FMUL.FTZ R68, R68, R96.reuse ;  /* 0x0000006044447220 */ /* 0x080fe20000410000 */
[----:B------:R-:W-:Y:S01]  /*68c0*/  MUFU.EX2 R115, R115 ;  /* 0x0000007300737308 */ /* 0x000fe20000000800 */
[----:B------:R-:W-:Y:S01]  /*68d0*/  FMUL.FTZ R69, R69, R96 ;  /* 0x0000006045457220 */ /* 0x000fe20000410000 */
[-C--:B------:R-:W-:Y:S01]  /*68e0*/  FMUL.FTZ R70, R70, R94.reuse ;  /* 0x0000005e46467220 */ /* 0x080fe20000410000 */
[----:B------:R-:W-:Y:S01]  /*68f0*/  FMUL.FTZ R71, R71, R94 ;  /* 0x0000005e47477220 */ /* 0x000fe20000410000 */
[----:B------:R-:W-:Y:S01]  /*6900*/  MUFU.EX2 R114, R114 ;  /* 0x0000007200727308 */ /* 0x000fe20000000800 */
[-C--:B------:R-:W-:Y:S01]  /*6910*/  FMUL.FTZ R72, R72, R96.reuse ;  /* 0x0000006048487220 */ /* 0x080fe20000410000 */
[C---:B------:R-:W-:Y:S01]  /*6920*/  HMMA.16816.F32.BF16 R48, R4.reuse, R18, R48 ;  /* 0x000000120430723c */ /* 0x040fe20000041830 */
[----:B------:R-:W-:Y:S01]  /*6930*/  LDSM.16.MT88.4 R16, [R103+0x7400] ;  /* 0x007400006710783b */ /* 0x000fe20000004200 */
[----:B------:R-:W-:Y:S01]  /*6940*/  MUFU.EX2 R117, R117 ;  /* 0x0000007500757308 */ /* 0x000fe20000000800 */
[----:B------:R-:W-:Y:S01]  /*6950*/  FMUL.FTZ R73, R73, R96 ;  /* 0x0000006049497220 */ /* 0x000fe20000410000 */
[-C--:B------:R-:W-:Y:S01]  /*6960*/  FMUL.FTZ R74, R74, R94.reuse ;  /* 0x0000005e4a4a7220 */ /* 0x080fe20000410000 */
[----:B------:R-:W-:Y:S01]  /*6970*/  FMUL.FTZ R75, R75, R94 ;  /* 0x0000005e4b4b7220 */ /* 0x000fe20000410000 */
[----:B------:R-:W-:Y:S01]  /*6980*/  MUFU.EX2 R119, R119 ;  /* 0x0000007700777308 */ /* 0x000fe20000000800 */
[----:B------:R-:W-:Y:S01]  /*6990*/  FFMA.FTZ R165, R165, R96, R90 ;  /* 0x00000060a5a57223 */ /* 0x000fe2000001005a */
[----:B------:R-:W-:Y:S01]  /*69a0*/  HMMA.16816.F32.BF16 R68, R4, R32, R68 ;  /* 0x000000200444723c */ /* 0x000fe20000041844 */
[-C--:B------:R-:W-:Y:S01]  /*69b0*/  FFMA.FTZ R32, R124, R26.reuse, -R109 ;  /* 0x0000001a7c207223 */ /* 0x080fe2000001086d */
[----:B------:R-:W-:Y:S01]  /*69c0*/  FFMA.FTZ R124, R120, R26, -R101 ;  /* 0x0000001a787c7223 */ /* 0x000fe20000010865 */
[----:B------:R-:W-:Y:S01]  /*69d0*/  MUFU.EX2 R134, R156 ;  /* 0x0000009c00867308 */ /* 0x000fe20000000800 */
[----:B------:R-:W-:Y:S01]  /*69e0*/  FFMA.FTZ R92, R159, R94, R92 ;  /* 0x0000005e9f5c7223 */ /* 0x000fe2000001005c */
        /* <DEDUP_REMOVED lines=10> */
[----:B------:R-:W3:Y:S01]  /*6a90*/  LDSM.16.MT88.4 R8, [R97+0x1400] ;  /* 0x001400006108783b */ /* 0x000ee20000004200 */
[----:B------:R-:W-:Y:S01]  /*6aa0*/  FADD.FTZ R27, R27, R84 ;  /* 0x000000541b1b7221 */ /* 0x000fe20000010000 */
[----:B------:R-:W-:Y:S01]  /*6ab0*/  MUFU.EX2 R123, R123 ;  /* 0x0000007b007b7308 */ /* 0x000fe20000000800 */
[----:B------:R-:W-:-:S02]  /*6ac0*/  IMAD.MOV.U32 R84, RZ, RZ, R93 ;  /* 0x000000ffff547224 */ /* 0x000fc400078e005d */
[----:B------:R-:W-:Y:S01]  /*6ad0*/  @P1 IMAD.MOV.U32 R84, RZ, RZ, R93 ;  /* 0x000000ffff541224 */ /* 0x000fe200078e005d */
[----:B------:R-:W-:Y:S01]  /*6ae0*/  MUFU.EX2 R125, R125 ;  /* 0x0000007d007d7308 */ /* 0x000fe20000000800 */
[----:B--2---:R-:W-:Y:S01]  /*6af0*/  HMMA.16816.F32.BF16 R52, R4, R12, R52 ;  /* 0x0000000c0434723c */ /* 0x004fe20000041834 */
[-CC-:B------:R-:W-:Y:S02]  /*6b00*/  FFMA.FTZ R12, R20, R26.reuse, -R101.reuse ;  /* 0x0000001a140c7223 */ /* 0x180fe40000010865 */
[----:B------:R-:W-:Y:S01]  /*6b10*/  LDSM.16.MT88.4 R20, [R97+0x400] ;  /* 0x000400006114783b */ /* 0x000fe20000004200 */
[----:B------:R-:W-:Y:S01]  /*6b20*/  MUFU.EX2 R118, R118 ;  /* 0x0000007600767308 */ /* 0x000fe20000000800 */
[----:B-1----:R-:W-:-:S03]  /*6b30*/  FFMA.FTZ R124, R102, R26, -R101 ;  /* 0x0000001a667c7223 */ /* 0x002fc60000010865 */
[----:B------:R-:W1:Y:S01]  /*6b40*/  MUFU.EX2 R116, R12 ;  /* 0x0000000c00747308 */ /* 0x000e620000000800 */
[C---:B------:R-:W-:Y:S03]  /*6b50*/  HMMA.16816.F32.BF16 R56, R4.reuse, R14, R56 ;  /* 0x0000000e0438723c */ /* 0x040fe60000041838 */
[----:B------:R-:W-:Y:S05]  /*6b60*/  MUFU.EX2 R105, R105 ;  /* 0x0000006900697308 */ /* 0x000fea0000000800 */
[----:B------:R-:W-:Y:S01]  /*6b70*/  HMMA.16816.F32.BF16 R72, R4, R34, R72 ;  /* 0x000000220448723c */ /* 0x000fe20000041848 */
[----:B-----5:R-:W-:Y:S01]  /*6b80*/  F2FP.BF16.F32.PACK_AB R4, R108, R111 ;  /* 0x0000006f6c04723e */ /* 0x020fe200000010ff */
[----:B------:R-:W-:Y:S01]  /*6b90*/  LDSM.16.MT88.4 R32, [R103+0x8800] ;  /* 0x008800006720783b */ /* 0x000fe20000004200 */
[----:B----4-:R-:W-:Y:S01]  /*6ba0*/  F2FP.BF16.F32.PACK_AB R6, R110, R113 ;  /* 0x000000716e06723e */ /* 0x010fe200000010ff */
[----:B------:R-:W-:Y:S01]  /*6bb0*/  FADD.FTZ R111, R111, R88 ;  /* 0x000000586f6f7221 */ /* 0x000fe20000010000 */
[----:B-1----:R-:W-:Y:S01]  /*6bc0*/  F2FP.BF16.F32.PACK_AB R5, R115, R116 ;  /* 0x000000747305723e */ /* 0x002fe200000010ff */
        /* <DEDUP_REMOVED lines=49> */
[-C--:B------:R-:W-:Y:S01]  /*6ee0*/  FFMA.FTZ R109, R104, R26.reuse, -R109 ;  /* 0x0000001a686d7223 */ /* 0x080fe2000001086d */
[----:B------:R1:W-:Y:S04]  /*6ef0*/  MUFU.EX2 R107, R106 ;  /* 0x0000006a006b7308 */ /* 0x0003e80000000800 */
[----:B------:R4:W2:Y:S01]  /*6f00*/  MUFU.EX2 R104, R12 ;  /* 0x0000000c00687308 */ /* 0x0008a20000000800 */
[C---:B------:R-:W-:Y:S03]  /*6f10*/  HMMA.16816.F32.BF16 R60, R4.reuse, R32, R60 ;  /* 0x00000020043c723c */ /* 0x040fe6000004183c */
[----:B------:R-:W-:Y:S05]  /*6f20*/  MUFU.EX2 R102, R109 ;  /* 0x0000006d00667308 */ /* 0x000fea0000000800 */
[C---:B------:R-:W-:Y:S01]  /*6f30*/  HMMA.16816.F32.BF16 R64, R4.reuse, R34, R64 ;  /* 0x000000220440723c */ /* 0x040fe20000041840 */
[----:B-1----:R-:W-:Y:S01]  /*6f40*/  FFMA.FTZ R106, R100, R26, -R101 ;  /* 0x0000001a646a7223 */ /* 0x002fe20000010865 */
[----:B------:R-:W-:Y:S04]  /*6f50*/  MUFU.EX2 R35, R99 ;  /* 0x0000006300237308 */ /* 0x000fe80000000800 */
[----:B------:R-:W-:Y:S02]  /*6f60*/  MUFU.EX2 R100, R124 ;  /* 0x0000007c00647308 */ /* 0x000fe40000000800 */
[C---:B-----5:R-:W-:Y:S02]  /*6f70*/  HMMA.16816.F32.BF16 R80, R4.reuse, R20, R80 ;  /* 0x000000140450723c */ /* 0x060fe40000041850 */
[----:B------:R-:W1:Y:S04]  /*6f80*/  MUFU.EX2 R33, R106 ;  /* 0x0000006a00217308 */ /* 0x000e680000000800 */
[----:B------:R-:W5:Y:S02]  /*6f90*/  MUFU.EX2 R26, R98 ;  /* 0x00000062001a7308 */ /* 0x000f640000000800 */
[C---:B------:R-:W-:Y:S01]  /*6fa0*/  HMMA.16816.F32.BF16 R76, R4.reuse, R22, R76 ;  /* 0x00000016044c723c */ /* 0x040fe2000004184c */
[----:B------:R-:W3:Y:S07]  /*6fb0*/  LDSM.16.MT88.4 R20, [R103+0x7c00] ;  /* 0x007c00006714783b */ /* 0x000eee0000004200 */
[C---:B------:R-:W-:Y:S01]  /*6fc0*/  HMMA.16816.F32.BF16 R56, R4.reuse, R14, R56 ;  /* 0x0000000e0438723c */ /* 0x040fe20000041838 */
[----:B----4-:R-:W4:Y:S07]  /*6fd0*/  LDSM.16.MT88.4 R12, [R97+0xc00] ;  /* 0x000c0000610c783b */ /* 0x010f2e0000004200 */
[C---:B--2---:R-:W-:Y:S08]  /*6fe0*/  HMMA.16816.F32.BF16 R68, R4.reuse, R8, R68 ;  /* 0x000000080444723c */ /* 0x044ff00000041844 */
[----:B------:R-:W-:Y:S01]  /*6ff0*/  HMMA.16816.F32.BF16 R72, R4, R10, R72 ;  /* 0x0000000a0448723c */ /* 0x000fe20000041848 */
[----:B------:R-:W-:Y:S01]  /*7000*/  F2FP.BF16.F32.PACK_AB R4, R104, R107 ;  /* 0x0000006b6804723e */ /* 0x000fe200000010ff */
[----:B------:R-:W2:Y:S01]  /*7010*/  LDSM.16.MT88.4 R8, [R97+0x1c00] ;  /* 0x001c00006108783b */ /* 0x000ea20000004200 */
[----:B-1----:R-:W-:Y:S01]  /*7020*/  F2FP.BF16.F32.PACK_AB R5, R33, R100 ;  /* 0x000000642105723e */ /* 0x002fe200000010ff */
[----:B------:R-:W-:Y:S01]  /*7030*/  FADD.FTZ R107, R107, R120 ;  /* 0x000000786b6b7221 */ /* 0x000fe20000010000 */
[----:B------:R-:W-:Y:S01]  /*7040*/  F2FP.BF16.F32.PACK_AB R6, R102, R105 ;  /* 0x000000696606723e */ /* 0x000fe200000010ff */
[----:B------:R-:W-:Y:S01]  /*7050*/  FADD.FTZ R100, R100, R125 ;  /* 0x0000007d64647221 */ /* 0x000fe20000010000 */
[----:B-----5:R-:W-:Y:S01]  /*7060*/  F2FP.BF16.F32.PACK_AB R7, R35, R26 ;  /* 0x0000001a2307723e */ /* 0x020fe200000010ff */
        /* <DEDUP_REMOVED lines=15> */
[C---:B--2---:R-:W-:Y:S08]  /*7160*/  HMMA.16816.F32.BF16 R52, R4.reuse, R8, R52 ;  /* 0x000000080434723c */ /* 0x044ff00000041834 */
[C---:B------:R-:W-:Y:S08]  /*7170*/  HMMA.16816.F32.BF16 R56, R4.reuse, R10, R56 ;  /* 0x0000000a0438723c */ /* 0x040ff00000041838 */
[C---:B-1----:R-:W-:Y:S08]  /*7180*/  HMMA.16816.F32.BF16 R68, R4.reuse, R16, R68 ;  /* 0x000000100444723c */ /* 0x042ff00000041844 */
[----:B------:R-:W-:Y:S01]  /*7190*/  HMMA.16816.F32.BF16 R72, R4, R18, R72 ;  /* 0x000000120448723c */ /* 0x000fe20000041848 */
[----:B------:R-:W-:-:S04]  /*71a0*/  NOP ;  /* 0x0000000000007918 */ /* 0x000fc80000000000 */
[----:B------:R-:W-:-:S15]  /*71b0*/  @P1 BRA `(.L_x_10837) ;  /* 0x0000000000041947 */ /* 0x000fde0003800000 */
.L_x_10828:
[----:B------:R-:W-:-:S07]  /*71c0*/  IADD3 R85, PT, PT, R89, -0x1, RZ ;  /* 0xffffffff59557810 */ /* 0x000fce0007ffe0ff */
.L_x_10837:
[----:B------:R-:W-:Y:S05]  /*71d0*/  BSYNC B2 ;  /* 0x0000000000027941 */ /* 0x000fea0003800000 */
.L_x_10827:
        /* <DEDUP_REMOVED lines=12> */
.L_x_10845:
        /* <DEDUP_REMOVED lines=78> */
.L_x_10840:
[----:B------:R-:W-:Y:S05]  /*7780*/  BSYNC.RECONVERGENT B0 ;  /* 0x0000000000007941 */ /* 0x000fea0003800200 */
.L_x_10839:
[----:B------:R-:W1:Y:S01]  /*7790*/  S2UR UR6, SR_CgaCtaId ;  /* 0x00000000000679c3 */ /* 0x000e620000008800 */
[C---:B------:R-:W-:Y:S01]  /*77a0*/  IMAD.SHL.U32 R147, R129.reuse, 0x8, RZ ;  /* 0x0000000881937824 */ /* 0x040fe200078e00ff */
[C---:B------:R-:W-:Y:S01]  /*77b0*/  LOP3.LUT R146, R129.reuse, 0x18, RZ, 0xc0, !PT ;  /* 0x0000001881927812 */ /* 0x040fe200078ec0ff */
        /* <DEDUP_REMOVED lines=16> */
[----:B------:R-:W-:Y:S02]  /*78c0*/  LOP3.LUT R85, R131, 0x100, RZ, 0xc0, !PT ;  /* 0x0000010083557812 */ /* 0x000fe400078ec0ff */
[--C-:B------:R-:W-:Y:S01]  /*78d0*/  LOP3.LUT R84, R87, 0xc0, R90.reuse, 0xf8, !PT ;  /* 0x000000c057547812 */ /* 0x100fe200078ef85a */
[----:B-1----:R-:W-:Y:S01]  /*78e0*/  ULEA UR6, UR6, UR7, 0x18 ;  /* 0x0000000706067291 */ /* 0x002fe2000f8ec0ff */
[----:B------:R-:W-:Y:S02]  /*78f0*/  LOP3.LUT R89, R128, 0x18, RZ, 0xc0, !PT ;  /* 0x0000001880597812 */ /* 0x000fe400078ec0ff */
[----:B------:R-:W-:Y:S02]  /*7900*/  LOP3.LUT R85, R85, 0x20, R90, 0xf8, !PT ;  /* 0x0000002055557812 */ /* 0x000fe400078ef85a */
        /* <DEDUP_REMOVED lines=11> */
[----:B------:R1:W-:Y:S01]  /*79c0*/  LDGSTS.E.BYPASS.LTC128B.128 [R167+0x6000], desc[UR4][R142.64] ;  /* 0x060000008ea77fae */ /* 0x0003e2000b981a04 */
[----:B------:R-:W-:Y:S04]  /*79d0*/  IMAD.IADD R91, R134, 0x1, R105 ;  /* 0x00000001865b7824 */ /* 0x000fe800078e0269 */
        /* <DEDUP_REMOVED lines=66> */
[----:B------:R-:W2:Y:S05]  /*7e00*/  LDSM.16.M88.4 R112, [R91+0x5800] ;  /* 0x005800005b70783b */ /* 0x000eaa0000000200 */
[----:B------:R-:W5:Y:S02]  /*7e10*/  LDSM.16.M88.4 R120, [R91+0x5c00] ;  /* 0x005c00005b78783b */ /* 0x000f640000000200 */
        /* <DEDUP_REMOVED lines=96> */
.L_x_10844:
[----:B------:R-:W-:Y:S05]  /*8420*/  BSYNC.RECONVERGENT B0 ;  /* 0x0000000000007941 */ /* 0x000fea0003800200 */
.L_x_10843:
        /* <DEDUP_REMOVED lines=13> */
.L_x_10842:
[----:B------:R-:W-:Y:S05]  /*8500*/  BSYNC.RECONVERGENT B1 ;  /* 0x0000000000017941 */ /* 0x000fea0003800200 */
.L_x_10841:
[----:B-1----:R-:W2:Y:S01]  /*8510*/  LD.E R85, desc[UR4][R2.64+0xdc] ;  /* 0x0000dc0402557980 */ /* 0x002ea2000c101900 */
[C---:B------:R-:W-:Y:S02]  /*8520*/  VIADD R96, R158.reuse, 0xffffffe0 ;  /* 0xffffffe09e607836 */ /* 0x040fe40000000000 */
[C---:B------:R-:W-:Y:S02]  /*8530*/  VIADD R99, R158.reuse, 0xffffffe1 ;  /* 0xffffffe19e637836 */ /* 0x040fe40000000000 */
[----:B------:R-:W-:Y:S01]  /*8540*/  VIADD R91, R158, 0xffffffe8 ;  /* 0xffffffe89e5b7836 */ /* 0x000fe20000000000 */
[-C--:B------:R-:W-:Y:S01]  /*8550*/  ISETP.GE.AND P1, PT, R96, R153.reuse, PT ;  /* 0x000000996000720c */ /* 0x080fe20003f26270 */
[C---:B------:R-:W-:Y:S01]  /*8560*/  VIADD R86, R158.reuse, 0xffffffe9 ;  /* 0xffffffe99e567836 */ /* 0x040fe20000000000 */
[-C--:B------:R-:W-:Y:S01]  /*8570*/  ISETP.GE.AND P0, PT, R99, R153.reuse, PT ;  /* 0x000000996300720c */ /* 0x080fe20003f06270 */
[----:B------:R-:W-:Y:S01]  /*8580*/  VIADD R105, R158, 0xfffffff0 ;  /* 0xfffffff09e697836 */ /* 0x000fe20000000000 */
[----:B------:R-:W-:Y:S01]  /*8590*/  FSEL R95, R6, -INF , P1 ;  /* 0xff800000065f7808 */ /* 0x000fe20000800000 */
[C---:B------:R-:W-:Y:S01]  /*85a0*/  VIADD R102, R158.reuse, 0xfffffff1 ;  /* 0xfffffff19e667836 */ /* 0x040fe20000000000 */
[----:B------:R-:W-:Y:S01]  /*85b0*/  ISETP.GE.AND P1, PT, R91, R153, PT ;  /* 0x000000995b00720c */ /* 0x000fe20003f26270 */
        /* <DEDUP_REMOVED lines=12> */
[----:B------:R-:W-:Y:S01]  /*8680*/  VIADD R100, R158, 0x19 ;  /* 0x000000199e647836 */ /* 0x000fe20000000000 */
[----:B------:R-:W-:Y:S01]  /*8690*/  ISETP.GE.AND P1, PT, R105, R153, PT ;  /* 0x000000996900720c */ /* 0x000fe20003f26270 */
[----:B------:R-:W-:Y:S01]  /*86a0*/  VIADD R156, R156, 0xffffffc0 ;  /* 0xffffffc09c9c7836 */ /* 0x000fe20000000000 */
        /* <DEDUP_REMOVED lines=24> */
[C---:B------:R-:W-:Y:S02]  /*8830*/  ISETP.GE.AND P6, PT, R96.reuse, R154, PT ;  /* 0x0000009a6000720c */ /* 0x040fe40003fc6270 */
[----:B------:R-:W-:Y:S01]  /*8840*/  ISETP.GE.AND P5, PT, R96, R152, PT ;  /* 0x000000986000720c */ /* 0x000fe20003fa6270 */
[----:B------:R-:W-:Y:S01]  /*8850*/  VIADD R96, R158, 0x9 ;  /* 0x000000099e607836 */ /* 0x000fe20000000000 */
        /* <DEDUP_REMOVED lines=10> */
[----:B------:R-:W-:Y:S01]  /*8900*/  FSEL R177, R26, -INF , P1 ;  /* 0xff8000001ab17808 */ /* 0x000fe20000800000 */
[----:B------:R-:W-:Y:S01]  /*8910*/  VIADD R26, R158, 0x18 ;  /* 0x000000189e1a7836 */ /* 0x000fe20000000000 */
[-C--:B------:R-:W-:Y:S02]  /*8920*/  ISETP.GE.AND P1, PT, R108, R155.reuse, PT ;  /* 0x0000009b6c00720c */ /* 0x080fe40003f26270 */
[----:B------:R-:W-:Y:S02]  /*8930*/  FSEL R27, R27, -INF , P0 ;  /* 0xff8000001b1b7808 */ /* 0x000fe40000000000 */
[C---:B------:R-:W-:Y:S02]  /*8940*/  ISETP.GE.AND P0, PT, R106.reuse, R155, PT ;  /* 0x0000009b6a00720c */ /* 0x040fe40003f06270 */
[----:B------:R-:W-:Y:S02]  /*8950*/  FSEL R179, R25, -INF , P4 ;  /* 0xff80000019b37808 */ /* 0x000fe40002000000 */
[----:B------:R-:W-:Y:S02]  /*8960*/  ISETP.GE.AND P4, PT, R106, R153, PT ;  /* 0x000000996a00720c */ /* 0x000fe40003f86270 */
[----:B------:R-:W-:Y:S02]  /*8970*/  FSEL R29, R29, -INF , P1 ;  /* 0xff8000001d1d7808 */ /* 0x000fe40000800000 */
[----:B------:R-:W-:Y:S02]  /*8980*/  ISETP.GE.AND P1, PT, R100, R155, PT ;  /* 0x0000009b6400720c */ /* 0x000fe40003f26270 */
[----:B------:R-:W-:Y:S02]  /*8990*/  FSEL R141, R28, -INF , P0 ;  /* 0xff8000001c8d7808 */ /* 0x000fe40000000000 */
[----:B------:R-:W-:Y:S02]  /*89a0*/  ISETP.GE.AND P0, PT, R108, R153, PT ;  /* 0x000000996c00720c */ /* 0x000fe40003f06270 */
[----:B------:R-:W-:Y:S02]  /*89b0*/  FSEL R30, R30, -INF , P4 ;  /* 0xff8000001e1e7808 */ /* 0x000fe40002000000 */
[----:B------:R-:W-:Y:S02]  /*89c0*/  FSEL R124, R33, -INF , P1 ;  /* 0xff800000217c7808 */ /* 0x000fe40000800000 */
[C---:B------:R-:W-:Y:S02]  /*89d0*/  ISETP.GE.AND P4, PT, R26.reuse, R155, PT ;  /* 0x0000009b1a00720c */ /* 0x040fe40003f86270 */
[-C--:B------:R-:W-:Y:S02]  /*89e0*/  ISETP.GE.AND P1, PT, R26, R153.reuse, PT ;  /* 0x000000991a00720c */ /* 0x080fe40003f26270 */
[----:B------:R-:W-:Y:S02]  /*89f0*/  FSEL R125, R31, -INF , P0 ;  /* 0xff8000001f7d7808 */ /* 0x000fe40000000000 */
[----:B------:R-:W-:Y:S02]  /*8a00*/  ISETP.GE.AND P0, PT, R100, R153, PT ;  /* 0x000000996400720c */ /* 0x000fe40003f06270 */
[----:B------:R-:W-:Y:S02]  /*8a10*/  FSEL R32, R32, -INF , P4 ;  /* 0xff80000020207808 */ /* 0x000fe40002000000 */
[----:B------:R-:W-:Y:S02]  /*8a20*/  FSEL R95, R95, -INF , !P5 ;  /* 0xff8000005f5f7808 */ /* 0x000fe40006800000 */
[----:B------:R-:W-:Y:S02]  /*8a30*/  FSEL R34, R34, -INF , P1 ;  /* 0xff80000022227808 */ /* 0x000fe40000800000 */
[-C--:B------:R-:W-:Y:S02]  /*8a40*/  ISETP.GE.AND P4, PT, R158, R154.reuse, PT ;  /* 0x0000009a9e00720c */ /* 0x080fe40003f86270 */
[-C--:B------:R-:W-:Y:S02]  /*8a50*/  ISETP.GE.AND P5, PT, R102, R154.reuse, PT ;  /* 0x0000009a6600720c */ /* 0x080fe40003fa6270 */
[----:B------:R-:W-:Y:S02]  /*8a60*/  ISETP.GE.AND P1, PT, R99, R154, PT ;  /* 0x0000009a6300720c */ /* 0x000fe40003f26270 */
[----:B------:R-:W-:Y:S02]  /*8a70*/  FSEL R28, R35, -INF , P0 ;  /* 0xff800000231c7808 */ /* 0x000fe40000000000 */
[CC--:B------:R-:W-:Y:S01]  /*8a80*/  ISETP.GE.AND P0, PT, R158.reuse, R152.reuse, PT ;  /* 0x000000989e00720c */ /* 0x0c0fe20003f06270 */
[----:B------:R-:W-:Y:S01]  /*8a90*/  VIADD R158, R158, 0xffffffc0 ;  /* 0xffffffc09e9e7836 */ /* 0x000fe20000000000 */
[----:B------:R-:W-:Y:S02]  /*8aa0*/  FSEL R189, R189, -INF , !P4 ;  /* 0xff800000bdbd7808 */ /* 0x000fe40006000000 */
[----:B------:R-:W-:Y:S02]  /*8ab0*/  FSEL R97, R97, -INF , !P1 ;  /* 0xff80000061617808 */ /* 0x000fe40004800000 */
[-C--:B------:R-:W-:Y:S02]  /*8ac0*/  ISETP.GE.AND P4, PT, R99, R152.reuse, PT ;  /* 0x000000986300720c */ /* 0x080fe40003f86270 */
[----:B------:R-:W-:Y:S02]  /*8ad0*/  FSEL R167, R167, -INF , !P5 ;  /* 0xff800000a7a77808 */ /* 0x000fe40006800000 */
[----:B------:R-:W-:Y:S02]  /*8ae0*/  FSEL R99, R104, -INF , !P6 ;  /* 0xff80000068637808 */ /* 0x000fe40007000000 */
        /* <DEDUP_REMOVED lines=10> */
[----:B------:R-:W-:Y:S02]  /*8b90*/  ISETP.GE.AND P5, PT, R84, R152, PT ;  /* 0x000000985400720c */ /* 0x000fe40003fa6270 */
[----:B------:R-:W-:Y:S02]  /*8ba0*/  FMNMX3.FTZ R84, R0, R99, R97, !PT ;  /* 0x0000006300547276 */ /* 0x000fe40007810061 */
[C---:B------:R-:W-:Y:S02]  /*8bb0*/  ISETP.GE.AND P6, PT, R105.reuse, R154, PT ;  /* 0x0000009a6900720c */ /* 0x040fe40003fc6270 */
[-C--:B------:R-:W-:Y:S02]  /*8bc0*/  ISETP.GE.AND P4, PT, R105, R152.reuse, PT ;  /* 0x000000986900720c */ /* 0x080fe40003f86270 */
[----:B------:R-:W-:Y:S02]  /*8bd0*/  FSEL R31, R114, -INF , !P0 ;  /* 0xff800000721f7808 */ /* 0x000fe40004000000 */
[-C--:B------:R-:W-:Y:S02]  /*8be0*/  ISETP.GE.AND P0, PT, R86, R152.reuse, PT ;  /* 0x000000985600720c */ /* 0x080fe40003f06270 */
[----:B------:R-:W-:Y:S02]  /*8bf0*/  FSEL R103, R103, -INF , !P4 ;  /* 0xff80000067677808 */ /* 0x000fe40006000000 */
[----:B------:R-:W-:Y:S02]  /*8c00*/  FSEL R169, R169, -INF , !P6 ;  /* 0xff800000a9a97808 */ /* 0x000fe40007000000 */
[----:B------:R-:W-:Y:S02]  /*8c10*/  FMNMX3.FTZ R84, R84, R31, R91, !PT ;  /* 0x0000001f54547276 */ /* 0x000fe4000781005b */
[-C--:B------:R-:W-:Y:S02]  /*8c20*/  ISETP.GE.AND P6, PT, R102, R152.reuse, PT ;  /* 0x000000986600720c */ /* 0x080fe40003fc6270 */
[----:B------:R-:W-:Y:S02]  /*8c30*/  FSEL R33, R92, -INF , !P0 ;  /* 0xff8000005c217808 */ /* 0x000fe40004000000 */
[-C--:B------:R-:W-:Y:S02]  /*8c40*/  ISETP.GE.AND P4, PT, R110, R152.reuse, PT ;  /* 0x000000986e00720c */ /* 0x080fe40003f86270 */
[----:B------:R-:W-:Y:S02]  /*8c50*/  FMNMX3.FTZ R86, R88, R95, R93, !PT ;  /* 0x0000005f58567276 */ /* 0x000fe4000781005d */
[----:B------:R-:W-:Y:S02]  /*8c60*/  FSEL R105, R112, -INF , !P1 ;  /* 0xff80000070697808 */ /* 0x000fe40004800000 */
[----:B------:R-:W-:Y:S02]  /*8c70*/  ISETP.GE.AND P0, PT, R87, R152, PT ;  /* 0x000000985700720c */ /* 0x000fe40003f06270 */
[-C--:B------:R-:W-:Y:S02]  /*8c80*/  ISETP.GE.AND P1, PT, R110, R154.reuse, PT ;  /* 0x0000009a6e00720c */ /* 0x080fe40003f26270 */
[----:B------:R-:W-:Y:S02]  /*8c90*/  FMNMX3.FTZ R84, R84, R169, R167, !PT ;  /* 0x000000a954547276 */ /* 0x000fe400078100a7 */
[----:B------:R-:W-:Y:S02]  /*8ca0*/  FSEL R101, R101, -INF , !P6 ;  /* 0xff80000065657808 */ /* 0x000fe40007000000 */
[----:B------:R-:W-:Y:S02]  /*8cb0*/  FSEL R181, R181, -INF , !P4 ;  /* 0xff800000b5b57808 */ /* 0x000fe40006000000 */
[----:B------:R-:W-:Y:S02]  /*8cc0*/  FMNMX3.FTZ R86, R86, R35, R33, !PT ;  /* 0x0000002356567276 */ /* 0x000fe40007810021 */
[-C--:B------:R-:W-:Y:S02]  /*8cd0*/  ISETP.GE.AND P4, PT, R108, R154.reuse, PT ;  /* 0x0000009a6c00720c */ /* 0x080fe40003f86270 */
[-C--:B------:R-:W-:Y:S02]  /*8ce0*/  ISETP.GE.AND P6, PT, R98, R154.reuse, PT ;  /* 0x0000009a6200720c */ /* 0x080fe40003fc6270 */
[----:B------:R-:W-:Y:S02]  /*8cf0*/  FSEL R111, R111, -INF , !P0 ;  /* 0xff8000006f6f7808 */ /* 0x000fe40004000000 */
[----:B------:R-:W-:Y:S02]  /*8d00*/  ISETP.GE.AND P0, PT, R96, R154, PT ;  /* 0x0000009a6000720c */ /* 0x000fe40003f06270 */
[----:B------:R-:W-:Y:S02]  /*8d10*/  FMNMX3.FTZ R84, R84, R107, R105, !PT ;  /* 0x0000006b54547276 */ /* 0x000fe40007810069 */
[----:B------:R-:W-:Y:S02]  /*8d20*/  FSEL R187, R187, -INF , !P1 ;  /* 0xff800000bbbb7808 */ /* 0x000fe40004800000 */
        /* <DEDUP_REMOVED lines=14> */
[----:B------:R-:W-:Y:S02]  /*8e10*/  ISETP.GE.AND P5, PT, R26, R154, PT ;  /* 0x0000009a1a00720c */ /* 0x000fe40003fa6270 */
[----:B------:R-:W-:Y:S02]  /*8e20*/  FMNMX3.FTZ R84, R84, R183, R179, !PT ;  /* 0x000000b754547276 */ /* 0x000fe400078100b3 */
[-C--:B------:R-:W-:Y:S02]  /*8e30*/  ISETP.GE.AND P4, PT, R26, R152.reuse, PT ;  /* 0x000000981a00720c */ /* 0x080fe40003f86270 */
[-C--:B------:R-:W-:Y:S02]  /*8e40*/  ISETP.GE.AND P0, PT, R106, R152.reuse, PT ;  /* 0x000000986a00720c */ /* 0x080fe40003f06270 */
        /* <DEDUP_REMOVED lines=8> */
[----:B------:R-:W-:Y:S02]  /*8ed0*/  FMNMX3.FTZ R26, R26, R177, R175, !PT ;  /* 0x000000b11a1a7276 */ /* 0x000fe400078100af */
[----:B------:R-:W-:Y:S02]  /*8ee0*/  FMNMX3.FTZ R29, R27, R126, R124, !PT ;  /* 0x0000007e1b1d7276 */ /* 0x000fe4000781007c */
[----:B------:R-:W-:Y:S02]  /*8ef0*/  FSEL R87, R34, -INF , !P4 ;  /* 0xff80000022577808 */ /* 0x000fe40006000000 */
[----:B------:R-:W-:Y:S01]  /*8f00*/  FSEL R86, R28, -INF , !P1 ;  /* 0xff8000001c567808 */ /* 0x000fe20004800000 */
[----:B------:R-:W-:Y:S01]  /*8f10*/  SHFL.BFLY PT, R30, R29, 0x2, 0x1f ;  /* 0x0c401f001d1e7f89 */ /* 0x000fe200000e0000 */
[----:B------:R-:W-:Y:S02]  /*8f20*/  FMNMX3.FTZ R27, R26, R127, R125, !PT ;  /* 0x0000007f1a1b7276 */ /* 0x000fe4000781007d */
[----:B------:R-:W-:Y:S02]  /*8f30*/  SHF.R.U32.HI R112, RZ, 0x1, R129 ;  /* 0x00000001ff707819 */ /* 0x000fe40000011681 */
[----:B------:R-:W-:Y:S05]  /*8f40*/  FMNMX3.FTZ R28, R27, R87, R86, !PT ;  /* 0x000000571b1c7276 */ /* 0x000fea0007810056 */
[----:B------:R-:W1:Y:S02]  /*8f50*/  SHFL.BFLY PT, R27, R28, 0x2, 0x1f ;  /* 0x0c401f001c1b7f89 */ /* 0x000e6400000e0000 */
[----:B-1----:R-:W-:Y:S02]  /*8f60*/  FMNMX.FTZ R26, R28, R27, !PT ;  /* 0x0000001b1c1a7209 */ /* 0x002fe40007810000 */
[----:B------:R-:W-:Y:S02]  /*8f70*/  FMNMX.FTZ R113, R29, R30, !PT ;  /* 0x0000001e1d717209 */ /* 0x000fe40007810000 */
[----:B------:R-:W-:Y:S02]  /*8f80*/  LOP3.LUT R29, R112, 0x8, RZ, 0xc0, !PT ;  /* 0x00000008701d7812 */ /* 0x000fe400078ec0ff */
[----:B------:R-:W1:Y:S02]  /*8f90*/  SHFL.BFLY PT, R27, R26, 0x1, 0x1f ;  /* 0x0c201f001a1b7f89 */ /* 0x000e6400000e0000 */
[----:B------:R-:W-:Y:S06]  /*8fa0*/  LOP3.LUT R28, R29, 0xc0, R90, 0xf8, !PT ;  /* 0x000000c01d1c7812 */ /* 0x000fec00078ef85a */
[----:B------:R-:W3:Y:S01]  /*8fb0*/  SHFL.BFLY PT, R84, R113, 0x1, 0x1f ;  /* 0x0c201f0071547f89 */ /* 0x000ee200000e0000 */
[----:B------:R-:W-:Y:S04]  /*8fc0*/  LOP3.LUT R90, R90, 0x120, RZ, 0xc0, !PT ;  /* 0x000001205a5a7812 */ /* 0x000fe800078ec0ff */
[----:B------:R-:W-:Y:S02]  /*8fd0*/  LOP3.LUT R89, R90, R28, R89, 0xf6, !PT ;  /* 0x0000001c5a597212 */ /* 0x000fe400078ef659 */
[----:B-1----:R-:W-:Y:S02]  /*8fe0*/  FMNMX.FTZ R27, R26, R27, !PT ;  /* 0x0000001b1a1b7209 */ /* 0x002fe40007810000 */
[----:B---3--:R-:W-:Y:S03]  /*8ff0*/  FMNMX.FTZ R84, R113, R84, !PT ;  /* 0x0000005471547209 */ /* 0x008fe60007810000 */
[----:B--2---:R-:W-:Y:S01]  /*9000*/  FMUL.FTZ R122, R85, R27 ;  /* 0x0000001b557a7220 */ /* 0x004fe20000410000 */
[----:B------:R-:W-:Y:S01]  /*9010*/  FSETP.NEU.FTZ.AND P0, PT, R27, -INF , PT ;  /* 0xff8000001b00780b */ /* 0x000fe20003f1d000 */
[----:B------:R-:W-:Y:S01]  /*9020*/  IMAD R113, R89, 0x2, R132 ;  /* 0x0000000259717824 */ /* 0x000fe200078e0284 */
[----:B------:R-:W-:Y:S01]  /*9030*/  FSETP.NEU.FTZ.AND P1, PT, R84, -INF , PT ;  /* 0xff8000005400780b */ /* 0x000fe20003f3d000 */
[----:B------:R-:W-:Y:S01]  /*9040*/  FMUL.FTZ R134, R85, R84 ;  /* 0x0000005455867220 */ /* 0x000fe20000410000 */
[----:B------:R-:W-:Y:S01]  /*9050*/  FSEL R122, R122, RZ, P0 ;  /* 0x000000ff7a7a7208 */ /* 0x000fe20000000000 */
[----:B------:R-:W-:Y:S01]  /*9060*/  VIADD R28, R113, 0x6000 ;  /* 0x00006000711c7836 */ /* 0x000fe20000000000 */
[----:B------:R-:W-:Y:S01]  /*9070*/  FSEL R29, R27, RZ, P0 ;  /* 0x000000ff1b1d7208 */ /* 0x000fe20000000000 */
[----:B------:R-:W-:Y:S01]  /*9080*/  VIADD R114, R113, 0x6020 ;  /* 0x0000602071727836 */ /* 0x000fe20000000000 */
[----:B------:R-:W-:Y:S01]  /*9090*/  FSEL R134, R134, RZ, P1 ;  /* 0x000000ff86867208 */ /* 0x000fe20000800000 */
[-CC-:B------:R-:W-:Y:S01]  /*90a0*/  FFMA.FTZ R121, R95, R85.reuse, -R122.reuse ;  /* 0x000000555f797223 */ /* 0x180fe2000001087a */
[-C--:B------:R-:W-:Y:S01]  /*90b0*/  FFMA.FTZ R119, R93, R85.reuse, -R122 ;  /* 0x000000555d777223 */ /* 0x080fe2000001087a */
[----:B------:R-:W-:Y:S01]  /*90c0*/  FADD.FTZ R26, -R29, R88 ;  /* 0x000000581d1a7221 */ /* 0x000fe20000010100 */
[----:B------:R-:W1:Y:S01]  /*90d0*/  LDSM.16.MT88.4 R92, [R113+0x6000] ;  /* 0x00600000715c783b */ /* 0x000e620000004200 */
[-CC-:B------:R-:W-:Y:S01]  /*90e0*/  FFMA.FTZ R116, R31, R85.reuse, -R134.reuse ;  /* 0x000000551f747223 */ /* 0x180fe20000010886 */
[----:B------:R-:W-:Y:S01]  /*90f0*/  FSEL R31, R84, RZ, P1 ;  /* 0x000000ff541f7208 */ /* 0x000fe20000800000 */
[----:B------:R-:W-:Y:S02]  /*9100*/  @P2 VIADD R114, R28, 0xffffffe0 ;  /* 0xffffffe01c722836 */ /* 0x000fe40000000000 */
[-CC-:B------:R-:W-:Y:S01]  /*9110*/  FFMA.FTZ R117, R99, R85.reuse, -R134.reuse ;  /* 0x0000005563757223 */ /* 0x180fe20000010886 */
[-CC-:B------:R-:W-:Y:S01]  /*9120*/  FFMA.FTZ R120, R97, R85.reuse, -R134.reuse ;  /* 0x0000005561787223 */ /* 0x180fe20000010886 */
[-C--:B------:R-:W-:Y:S01]  /*9130*/  FFMA.FTZ R115, R91, R85.reuse, -R134 ;  /* 0x000000555b737223 */ /* 0x080fe20000010886 */
[----:B------:R-:W-:Y:S01]  /*9140*/  FADD.FTZ R0, -R31, R0 ;  /* 0x000000001f007221 */ /* 0x000fe20000010100 */
[-CC-:B------:R-:W-:Y:S01]  /*9150*/  FFMA.FTZ R118, R35, R85.reuse, -R122.reuse ;  /* 0x0000005523767223 */ /* 0x180fe2000001087a */
[-CC-:B------:R-:W-:Y:S01]  /*9160*/  FFMA.FTZ R123, R33, R85.reuse, -R122.reuse ;  /* 0x00000055217b7223 */ /* 0x180fe2000001087a */
[----:B------:R-:W2:Y:S01]  /*9170*/  LDSM.16.MT88.4 R96, [R114] ;  /* 0x000000007260783b */ /* 0x000ea20000004200 */
[C---:B------:R-:W-:Y:S01]  /*9180*/  FMUL.FTZ R31, R85.reuse, R0 ;  /* 0x00000000551f7220 */ /* 0x040fe20000410000 */
[----:B------:R-:W-:Y:S01]  /*9190*/  FMUL.FTZ R0, R85, R26 ;  /* 0x0000001a55007220 */ /* 0x000fe20000410000 */
[----:B------:R-:W-:Y:S01]  /*91a0*/  MUFU.EX2 R117, R117 ;  /* 0x0000007500757308 */ /* 0x000fe20000000800 */
[-C--:B------:R-:W-:Y:S01]  /*91b0*/  FFMA.FTZ R166, R101, R85.reuse, -R122 ;  /* 0x0000005565a67223 */ /* 0x080fe2000001087a */
[-CC-:B------:R-:W-:Y:S01]  /*91c0*/  FFMA.FTZ R168, R107, R85.reuse, -R134.reuse ;  /* 0x000000556ba87223 */ /* 0x180fe20000010886 */
[-C--:B------:R-:W-:Y:S07]  /*91d0*/  FFMA.FTZ R171, R105, R85.reuse, -R134 ;  /* 0x0000005569ab7223 */ /* 0x080fee0000010886 */
[----:B------:R-:W3:Y:S01]  /*91e0*/  MUFU.EX2 R26, R31 ;  /* 0x0000001f001a7308 */ /* 0x000ee20000000800 */
[----:B------:R-:W-:Y:S01]  /*91f0*/  LDSM.16.MT88.4 R104, [R114+0x1400] ;  /* 0x001400007268783b */ /* 0x000fe20000004200 */
[-CC-:B------:R-:W-:Y:S01]  /*9200*/  FFMA.FTZ R170, R111, R85.reuse, -R122.reuse ;  /* 0x000000556faa7223 */ /* 0x180fe2000001087a */
[-C--:B------:R-:W-:Y:S07]  /*9210*/  FFMA.FTZ R173, R109, R85.reuse, -R122 ;  /* 0x000000556dad7223 */ /* 0x080fee000001087a */
[----:B------:R-:W4:Y:S01]  /*9220*/  MUFU.EX2 R0, R0 ;  /* 0x0000000000007308 */ /* 0x000f220000000800 */
[-C--:B------:R-:W-:Y:S01]  /*9230*/  FFMA.FTZ R164, R169, R85.reuse, -R134 ;  /* 0x00000055a9a47223 */ /* 0x080fe20000010886 */
[-C--:B------:R-:W-:Y:S01]  /*9240*/  FFMA.FTZ R169, R103, R85.reuse, -R122 ;  /* 0x0000005567a97223 */ /* 0x080fe2000001087a */
[-CC-:B------:R-:W-:Y:S07]  /*9250*/  FFMA.FTZ R176, R133, R85.reuse, -R134.reuse ;  /* 0x0000005585b07223 */ /* 0x180fee0000010886 */
[----:B------:R-:W5:Y:S01]  /*9260*/  MUFU.EX2 R120, R120 ;  /* 0x0000007800787308 */ /* 0x000f620000000800 */
[----:B------:R-:W-:Y:S01]  /*9270*/  LDSM.16.MT88.4 R100, [R114+0x400] ;  /* 0x000400007264783b */ /* 0x000fe20000004200 */
[-CC-:B------:R-:W-:Y:S01]  /*9280*/  FFMA.FTZ R133, R126, R85.reuse, -R134.reuse ;  /* 0x000000557e857223 */ /* 0x180fe20000010886 */
[-CC-:B------:R-:W-:Y:S07]  /*9290*/  FFMA.FTZ R167, R167, R85.reuse, -R134.reuse ;  /* 0x00000055a7a77223 */ /* 0x180fee0000010886 */
[----:B------:R-:W-:Y:S01]  /*92a0*/  MUFU.EX2 R121, R121 ;  /* 0x0000007900797308 */ /* 0x000fe20000000800 */
[----:B------:R-:W-:Y:S01]  /*92b0*/  FFMA.FTZ R172, R189, R85, -R134 ;  /* 0x00000055bdac7223 */ /* 0x000fe20000010886 */
[C---:B---3--:R-:W-:Y:S01]  /*92c0*/  FMUL.FTZ R28, R26.reuse, R80 ;  /* 0x000000501a1c7220 */ /* 0x048fe20000410000 */
[C---:B------:R-:W-:Y:S07]  /*92d0*/  FMUL.FTZ R29, R26.reuse, R81 ;  /* 0x000000511a1d7220 */ /* 0x040fee0000410000 */
[----:B------:R-:W3:Y:S01]  /*92e0*/  MUFU.EX2 R119, R119 ;  /* 0x0000007700777308 */ /* 0x000ee20000000800 */
[----:B------:R-:W-:Y:S01]  /*92f0*/  FMUL.FTZ R32, R26, R76 ;  /* 0x0000004c1a207220 */ /* 0x000fe20000410000 */
[C---:B----4-:R-:W-:Y:S01]  /*9300*/  FMUL.FTZ R30, R0.reuse, R82 ;  /* 0x00000052001e7220 */ /* 0x050fe20000410000 */
[----:B------:R-:W-:Y:S07]  /*9310*/  FMUL.FTZ R31, R0, R83 ;  /* 0x00000053001f7220 */ /* 0x000fee0000410000 */
[----:B------:R-:W-:Y:S01]  /*9320*/  MUFU.EX2 R116, R116 ;  /* 0x0000007400747308 */ /* 0x000fe20000000800 */
[----:B------:R-:W4:Y:S01]  /*9330*/  LDSM.16.MT88.4 R80, [R113+0x7000] ;  /* 0x007000007150783b */ /* 0x000f220000004200 */
[----:B-----5:R-:W-:Y:S01]  /*9340*/  F2FP.BF16.F32.PACK_AB R88, R120, R117 ;  /* 0x000000757858723e */ /* 0x020fe200000010ff */
[----:B------:R-:W-:Y:S07]  /*9350*/  FMUL.FTZ R33, R26, R77 ;  /* 0x0000004d1a217220 */ /* 0x000fee0000410000 */
[----:B------:R-:W5:Y:S01]  /*9360*/  MUFU.EX2 R115, R115 ;  /* 0x0000007300737308 */ /* 0x000f620000000800 */
[C---:B------:R-:W-:Y:S01]  /*9370*/  FMUL.FTZ R34, R0.reuse, R78 ;  /* 0x0000004e00227220 */ /* 0x040fe20000410000 */
[----:B------:R-:W-:Y:S01]  /*9380*/  FMUL.FTZ R35, R0, R79 ;  /* 0x0000004f00237220 */ /* 0x000fe20000410000 */
[C---:B------:R-:W-:Y:S07]  /*9390*/  FMUL.FTZ R36, R26.reuse, R36 ;  /* 0x000000241a247220 */ /* 0x040fee0000410000 */
[----:B------:R-:W-:Y:S01]  /*93a0*/  MUFU.EX2 R118, R118 ;  /* 0x0000007600767308 */ /* 0x000fe20000000800 */
[----:B------:R-:W4:Y:S01]  /*93b0*/  LDSM.16.MT88.4 R76, [R114+0x1000] ;  /* 0x00100000724c783b */ /* 0x000f220000004200 */
[----:B---3--:R-:W-:Y:S01]  /*93c0*/  F2FP.BF16.F32.PACK_AB R89, R119, R121 ;  /* 0x000000797759723e */ /* 0x008fe200000010ff */
[----:B------:R-:W-:Y:S07]  /*93d0*/  FMUL.FTZ R37, R26, R37 ;  /* 0x000000251a257220 */ /* 0x000fee0000410000 */
[----:B------:R-:W3:Y:S01]  /*93e0*/  MUFU.EX2 R123, R123 ;  /* 0x0000007b007b7308 */ /* 0x000ee20000000800 */
[C---:B------:R-:W-:Y:S01]  /*93f0*/  FMUL.FTZ R38, R0.reuse, R38 ;  /* 0x0000002600267220 */ /* 0x040fe20000410000 */
[----:B------:R-:W-:Y:S01]  /*9400*/  FMUL.FTZ R39, R0, R39 ;  /* 0x0000002700277220 */ /* 0x000fe20000410000 */
[C---:B------:R-:W-:Y:S01]  /*9410*/  FMUL.FTZ R40, R26.reuse, R40 ;  /* 0x000000281a287220 */ /* 0x040fe20000410000 */
[----:B------:R-:W-:Y:S01]  /*9420*/  FMUL.FTZ R41, R26, R41 ;  /* 0x000000291a297220 */ /* 0x000fe20000410000 */
[----:B------:R-:W-:Y:S01]  /*9430*/  LDSM.16.MT88.4 R108, [R113+0x8400] ;  /* 0x00840000716c783b */ /* 0x000fe20000004200 */
[----:B-----5:R-:W-:Y:S01]  /*9440*/  F2FP.BF16.F32.PACK_AB R90, R115, R116 ;  /* 0x00000074735a723e */ /* 0x020fe200000010ff */
[C---:B------:R-:W-:Y:S01]  /*9450*/  FMUL.FTZ R42, R0.reuse, R42 ;  /* 0x0000002a002a7220 */ /* 0x040fe20000410000 */
[----:B------:R-:W-:Y:S01]  /*9460*/  FMUL.FTZ R43, R0, R43 ;  /* 0x0000002b002b7220 */ /* 0x000fe20000410000 */
[C---:B------:R-:W-:Y:S01]  /*9470*/  FMUL.FTZ R44, R26.reuse, R44 ;  /* 0x0000002c1a2c7220 */ /* 0x040fe20000410000 */
[----:B------:R-:W-:Y:S01]  /*9480*/  FMUL.FTZ R45, R26, R45 ;  /* 0x0000002d1a2d7220 */ /* 0x000fe20000410000 */
[C---:B------:R-:W-:Y:S01]  /*9490*/  FMUL.FTZ R46, R0.reuse, R46 ;  /* 0x0000002e002e7220 */ /* 0x040fe20000410000 */
[----:B------:R-:W-:Y:S01]  /*94a0*/  FMUL.FTZ R47, R0, R47 ;  /* 0x0000002f002f7220 */ /* 0x000fe20000410000 */
[C---:B------:R-:W-:Y:S01]  /*94b0*/  FMUL.FTZ R48, R26.reuse, R48 ;  /* 0x000000301a307220 */ /* 0x040fe20000410000 */
[----:B---3--:R-:W-:Y:S01]  /*94c0*/  F2FP.BF16.F32.PACK_AB R91, R123, R118 ;  /* 0x000000767b5b723e */ /* 0x008fe200000010ff */
[----:B------:R-:W-:Y:S01]  /*94d0*/  FMUL.FTZ R49, R26, R49 ;  /* 0x000000311a317220 */ /* 0x000fe20000410000 */
[C---:B------:R-:W-:Y:S01]  /*94e0*/  FMUL.FTZ R50, R0.reuse, R50 ;  /* 0x0000003200327220 */ /* 0x040fe20000410000 */
[----:B------:R-:W-:Y:S01]  /*94f0*/  FMUL.FTZ R51, R0, R51 ;  /* 0x0000003300337220 */ /* 0x000fe20000410000 */
[C---:B------:R-:W-:Y:S01]  /*9500*/  FMUL.FTZ R52, R26.reuse, R52 ;  /* 0x000000341a347220 */ /* 0x040fe20000410000 */
[----:B------:R-:W-:Y:S01]  /*9510*/  FMUL.FTZ R53, R26, R53 ;  /* 0x000000351a357220 */ /* 0x000fe20000410000 */
[C---:B------:R-:W-:Y:S01]  /*9520*/  FMUL.FTZ R54, R0.reuse, R54 ;  /* 0x0000003600367220 */ /* 0x040fe20000410000 */
[C---:B-1----:R-:W-:Y:S01]  /*9530*/  HMMA.16816.F32.BF16 R28, R88.reuse, R92, R28 ;  /* 0x0000005c581c723c */ /* 0x042fe2000004181c */
[----:B------:R-:W-:Y:S04]  /*9540*/  MUFU.EX2 R164, R164 ;  /* 0x000000a400a47308 */ /* 0x000fe80000000800 */
[----:B------:R-:W-:Y:S01]  /*9550*/  FMUL.FTZ R55, R0, R55 ;  /* 0x0000003700377220 */ /* 0x000fe20000410000 */
[C---:B------:R-:W-:Y:S01]  /*9560*/  FMUL.FTZ R56, R26.reuse, R56 ;  /* 0x000000381a387220 */ /* 0x040fe20000410000 */
[----:B------:R-:W-:Y:S01]  /*9570*/  FMUL.FTZ R57, R26, R57 ;  /* 0x000000391a397220 */ /* 0x000fe20000410000 */
[C---:B------:R-:W-:Y:S01]  /*9580*/  HMMA.16816.F32.BF16 R32, R88.reuse, R94, R32 ;  /* 0x0000005e5820723c */ /* 0x040fe20000041820 */
[----:B------:R-:W1:Y:S02]  /*9590*/  LDSM.16.MT88.4 R92, [R113+0x8000] ;  /* 0x00800000715c783b */ /* 0x000e640000004200 */
[----:B------:R-:W3:Y:S01]  /*95a0*/  MUFU.EX2 R167, R167 ;  /* 0x000000a700a77308 */ /* 0x000ee20000000800 */
[C---:B------:R-:W-:Y:S01]  /*95b0*/  FMUL.FTZ R58, R0.reuse, R58 ;  /* 0x0000003a003a7220 */ /* 0x040fe20000410000 */
[----:B------:R-:W-:Y:S01]  /*95c0*/  FMUL.FTZ R59, R0, R59 ;  /* 0x0000003b003b7220 */ /* 0x000fe20000410000 */
[C---:B------:R-:W-:Y:S01]  /*95d0*/  FMUL.FTZ R60, R26.reuse, R60 ;  /* 0x0000003c1a3c7220 */ /* 0x040fe20000410000 */
[----:B------:R-:W-:Y:S01]  /*95e0*/  FMUL.FTZ R61, R26, R61 ;  /* 0x0000003d1a3d7220 */ /* 0x000fe20000410000 */
[C---:B------:R-:W-:Y:S01]  /*95f0*/  FMUL.FTZ R62, R0.reuse, R62 ;  /* 0x0000003e003e7220 */ /* 0x040fe20000410000 */
[C---:B--2---:R-:W-:Y:S04]  /*9600*/  HMMA.16816.F32.BF16 R36, R88.reuse, R96, R36 ;  /* 0x000000605824723c */ /* 0x044fe80000041824 */
[----:B------:R-:W-:Y:S01]  /*9610*/  MUFU.EX2 R169, R169 ;  /* 0x000000a900a97308 */ /* 0x000fe20000000800 */
[----:B------:R-:W-:Y:S01]  /*9620*/  FMUL.FTZ R63, R0, R63 ;  /* 0x0000003f003f7220 */ /* 0x000fe20000410000 */
[C---:B------:R-:W-:Y:S01]  /*9630*/  FMUL.FTZ R64, R26.reuse, R64 ;  /* 0x000000401a407220 */ /* 0x040fe20000410000 */
[----:B------:R-:W-:Y:S01]  /*9640*/  FMUL.FTZ R65, R26, R65 ;  /* 0x000000411a417220 */ /* 0x000fe20000410000 */
[C---:B------:R-:W-:Y:S01]  /*9650*/  FMUL.FTZ R66, R0.reuse, R66 ;  /* 0x0000004200427220 */ /* 0x040fe20000410000 */
[----:B------:R-:W-:Y:S01]  /*9660*/  FMUL.FTZ R67, R0, R67 ;  /* 0x0000004300437220 */ /* 0x000fe20000410000 */
[C---:B------:R-:W-:Y:S01]  /*9670*/  HMMA.16816.F32.BF16 R40, R88.reuse, R98, R40 ;  /* 0x000000625828723c */ /* 0x040fe20000041828 */
[----:B------:R-:W-:Y:S03]  /*9680*/  LDSM.16.MT88.4 R96, [R113+0x6400] ;  /* 0x006400007160783b */ /* 0x000fe60000004200 */
[----:B------:R-:W2:Y:S01]  /*9690*/  MUFU.EX2 R166, R166 ;  /* 0x000000a600a67308 */ /* 0x000ea20000000800 */
[C---:B------:R-:W-:Y:S01]  /*96a0*/  FMUL.FTZ R68, R26.reuse, R68 ;  /* 0x000000441a447220 */ /* 0x040fe20000410000 */
[----:B------:R-:W-:Y:S01]  /*96b0*/  FMUL.FTZ R69, R26, R69 ;  /* 0x000000451a457220 */ /* 0x000fe20000410000 */
[C---:B------:R-:W-:Y:S01]  /*96c0*/  FMUL.FTZ R70, R0.reuse, R70 ;  /* 0x0000004600467220 */ /* 0x040fe20000410000 */
[----:B------:R-:W-:Y:S01]  /*96d0*/  FMUL.FTZ R71, R0, R71 ;  /* 0x0000004700477220 */ /* 0x000fe20000410000 */
[C---:B------:R-:W-:Y:S01]  /*96e0*/  FMUL.FTZ R72, R26.reuse, R72 ;  /* 0x000000481a487220 */ /* 0x040fe20000410000 */
[C---:B----4-:R-:W-:Y:S04]  /*96f0*/  HMMA.16816.F32.BF16 R44, R88.reuse, R80, R44 ;  /* 0x00000050582c723c */ /* 0x050fe8000004182c */
[----:B------:R-:W-:Y:S01]  /*9700*/  MUFU.EX2 R168, R168 ;  /* 0x000000a800a87308 */ /* 0x000fe20000000800 */
[----:B------:R-:W-:Y:S01]  /*9710*/  FMUL.FTZ R73, R26, R73 ;  /* 0x000000491a497220 */ /* 0x000fe20000410000 */
[C---:B------:R-:W-:Y:S01]  /*9720*/  FMUL.FTZ R74, R0.reuse, R74 ;  /* 0x0000004a004a7220 */ /* 0x040fe20000410000 */
[----:B------:R-:W-:Y:S07]  /*9730*/  FMUL.FTZ R75, R0, R75 ;  /* 0x0000004b004b7220 */ /* 0x000fee0000410000 */
[----:B------:R-:W4:Y:S01]  /*9740*/  MUFU.EX2 R171, R171 ;  /* 0x000000ab00ab7308 */ /* 0x000f220000000800 */
[-CC-:B------:R-:W-:Y:S01]  /*9750*/  FFMA.FTZ R174, R185, R85.reuse, -R122.reuse ;  /* 0x00000055b9ae7223 */ /* 0x180fe2000001087a */
[C---:B------:R-:W-:Y:S01]  /*9760*/  HMMA.16816.F32.BF16 R48, R88.reuse, R82, R48 ;  /* 0x000000525830723c */ /* 0x040fe20000041830 */
[----:B------:R-:W5:Y:S07]  /*9770*/  LDSM.16.MT88.4 R80, [R114+0x2000] ;  /* 0x002000007250783b */ /* 0x000f6e0000004200 */
        /* <DEDUP_REMOVED lines=8> */
[----:B---3--:R-:W-:Y:S01]  /*9800*/  F2FP.BF16.F32.PACK_AB R76, R167, R164 ;  /* 0x000000a4a74c723e */ /* 0x008fe200000010ff */
[----:B------:R-:W-:Y:S01]  /*9810*/  FFMA.FTZ R127, R127, R85, -R122 ;  /* 0x000000557f7f7223 */ /* 0x000fe2000001087a */
[----:B--2---:R-:W-:Y:S07]  /*9820*/  F2FP.BF16.F32.PACK_AB R77, R166, R169 ;  /* 0x000000a9a64d723e */ /* 0x004fee00000010ff */
[----:B------:R-:W2:Y:S01]  /*9830*/  MUFU.EX2 R185, R187 ;  /* 0x000000bb00b97308 */ /* 0x000ea20000000800 */
[----:B------:R-:W-:Y:S01]  /*9840*/  FFMA.FTZ R117, R26, R165, R117 ;  /* 0x000000a51a757223 */ /* 0x000fe20000010075 */
[C---:B------:R-:W-:Y:S08]  /*9850*/  HMMA.16816.F32.BF16 R56, R88.reuse, R78, R56 ;  /* 0x0000004e5838723c */ /* 0x040ff00000041838 */
[----:B------:R-:W-:Y:S01]  /*9860*/  MUFU.EX2 R174, R174 ;  /* 0x000000ae00ae7308 */ /* 0x000fe20000000800 */
[----:B----4-:R-:W-:Y:S01]  /*9870*/  F2FP.BF16.F32.PACK_AB R78, R171, R168 ;  /* 0x000000a8ab4e723e */ /* 0x010fe200000010ff */
[----:B------:R-:W-:Y:S01]  /*9880*/  FFMA.FTZ R121, R0, R159, R121 ;  /* 0x0000009f00797223 */ /* 0x000fe20000010079 */
[----:B-1----:R-:W-:Y:S07]  /*9890*/  F2FP.BF16.F32.PACK_AB R79, R173, R170 ;  /* 0x000000aaad4f723e */ /* 0x002fee00000010ff */
[----:B------:R-:W1:Y:S01]  /*98a0*/  MUFU.EX2 R181, R181 ;  /* 0x000000b500b57308 */ /* 0x000e620000000800 */
[----:B------:R-:W-:Y:S01]  /*98b0*/  ISETP.GT.AND P0, PT, R157, R138, PT ;  /* 0x0000008a9d00720c */ /* 0x000fe20003f04270 */
[C---:B------:R-:W-:Y:S08]  /*98c0*/  HMMA.16816.F32.BF16 R60, R88.reuse, R92, R60 ;  /* 0x0000005c583c723c */ /* 0x040ff0000004183c */
[----:B------:R-:W-:Y:S01]  /*98d0*/  MUFU.EX2 R176, R176 ;  /* 0x000000b000b07308 */ /* 0x000fe20000000800 */
        /* <DEDUP_REMOVED lines=8> */
[----:B------:R-:W-:Y:S01]  /*9960*/  FADD.FTZ R164, R164, R115 ;  /* 0x00000073a4a47221 */ /* 0x000fe20000010000 */
[C---:B-----5:R-:W-:Y:S03]  /*9970*/  HMMA.16816.F32.BF16 R68, R88.reuse, R80, R68 ;  /* 0x000000505844723c */ /* 0x060fe60000041844 */
[----:B------:R-:W-:Y:S04]  /*9980*/  FADD.FTZ R167, R167, R164 ;  /* 0x000000a4a7a77221 */ /* 0x000fe80000010000 */
[----:B------:R-:W-:Y:S01]  /*9990*/  FADD.FTZ R168, R168, R167 ;  /* 0x000000a7a8a87221 */ /* 0x000fe20000010000 */
[----:B------:R-:W-:Y:S01]  /*99a0*/  HMMA.16816.F32.BF16 R72, R88, R82, R72 ;  /* 0x000000525848723c */ /* 0x000fe20000041848 */
[----:B------:R-:W4:Y:S02]  /*99b0*/  LDSM.16.MT88.4 R80, [R114+0x2400] ;  /* 0x002400007250783b */ /* 0x000f240000004200 */
[----:B------:R-:W-:Y:S05]  /*99c0*/  FADD.FTZ R171, R171, R168 ;  /* 0x000000a8abab7221 */ /* 0x000fea0000010000 */
[C---:B------:R-:W-:Y:S01]  /*99d0*/  HMMA.16816.F32.BF16 R28, R76.reuse, R96, R28 ;  /* 0x000000604c1c723c */ /* 0x040fe2000004181c */
[----:B------:R-:W5:Y:S07]  /*99e0*/  LDSM.16.MT88.4 R88, [R113+0x6800] ;  /* 0x006800007158783b */ /* 0x000f6e0000004200 */
        /* <DEDUP_REMOVED lines=8> */
[C---:B------:R-:W-:Y:S03]  /*9a70*/  HMMA.16816.F32.BF16 R52, R76.reuse, R104, R52 ;  /* 0x000000684c34723c */ /* 0x040fe60000041834 */
[-C--:B------:R-:W-:Y:S02]  /*9a80*/  FFMA.FTZ R104, R175, R85.reuse, -R122 ;  /* 0x00000055af687223 */ /* 0x080fe4000001087a */
[----:B------:R-:W-:Y:S03]  /*9a90*/  MUFU.EX2 R175, R177 ;  /* 0x000000b100af7308 */ /* 0x000fe60000000800 */
[C---:B------:R-:W-:Y:S08]  /*9aa0*/  HMMA.16816.F32.BF16 R56, R76.reuse, R106, R56 ;  /* 0x0000006a4c38723c */ /* 0x040ff00000041838 */
[C---:B------:R-:W-:Y:S01]  /*9ab0*/  HMMA.16816.F32.BF16 R60, R76.reuse, R108, R60 ;  /* 0x0000006c4c3c723c */ /* 0x040fe2000004183c */
[----:B------:R-:W-:Y:S02]  /*9ac0*/  MUFU.EX2 R108, R183 ;  /* 0x000000b7006c7308 */ /* 0x000fe40000000800 */
[-CC-:B------:R-:W-:Y:S05]  /*9ad0*/  FFMA.FTZ R109, R179, R85.reuse, -R134.reuse ;  /* 0x00000055b36d7223 */ /* 0x180fea0000010886 */
[C---:B------:R-:W-:Y:S03]  /*9ae0*/  HMMA.16816.F32.BF16 R64, R76.reuse, R110, R64 ;  /* 0x0000006e4c40723c */ /* 0x040fe60000041840 */
[----:B------:R2:W-:Y:S01]  /*9af0*/  MUFU.EX2 R110, R104 ;  /* 0x00000068006e7308 */ /* 0x0005e20000000800 */
[-C--:B------:R-:W-:Y:S01]  /*9b00*/  FFMA.FTZ R111, R141, R85.reuse, -R134 ;  /* 0x000000558d6f7223 */ /* 0x080fe20000010886 */
[-C--:B------:R-:W-:Y:S08]  /*9b10*/  FFMA.FTZ R141, R87, R85.reuse, -R122 ;  /* 0x00000055578d7223 */ /* 0x080ff0000001087a */
[----:B------:R-:W5:Y:S01]  /*9b20*/  MUFU.EX2 R109, R109 ;  /* 0x0000006d006d7308 */ /* 0x000f620000000800 */
[-C--:B------:R-:W-:Y:S01]  /*9b30*/  FFMA.FTZ R134, R124, R85.reuse, -R134 ;  /* 0x000000557c867223 */ /* 0x080fe20000010886 */
[C---:B----4-:R-:W-:Y:S08]  /*9b40*/  HMMA.16816.F32.BF16 R68, R76.reuse, R80, R68 ;  /* 0x000000504c44723c */ /* 0x050ff00000041844 */
[----:B------:R-:W4:Y:S10]  /*9b50*/  MUFU.EX2 R111, R111 ;  /* 0x0000006f006f7308 */ /* 0x000f340000000800 */
[----:B------:R-:W-:Y:S01]  /*9b60*/  MUFU.EX2 R124, R133 ;  /* 0x00000085007c7308 */ /* 0x000fe20000000800 */
[-CC-:B--2---:R-:W-:Y:S01]  /*9b70*/  FFMA.FTZ R104, R125, R85.reuse, -R122.reuse ;  /* 0x000000557d687223 */ /* 0x184fe2000001087a */
[----:B------:R-:W-:Y:S01]  /*9b80*/  HMMA.16816.F32.BF16 R72, R76, R82, R72 ;  /* 0x000000524c48723c */ /* 0x000fe20000041848 */
[----:B------:R-:W2:Y:S07]  /*9b90*/  LDSM.16.MT88.4 R80, [R113+0x8800] ;  /* 0x008800007150783b */ /* 0x000eae0000004200 */
[----:B------:R-:W-:Y:S01]  /*9ba0*/  MUFU.EX2 R125, R127 ;  /* 0x0000007f007d7308 */ /* 0x000fe20000000800 */
[----:B------:R-:W-:Y:S01]  /*9bb0*/  F2FP.BF16.F32.PACK_AB R76, R185, R172 ;  /* 0x000000acb94c723e */ /* 0x000fe200000010ff */
[----:B------:R-:W-:Y:S01]  /*9bc0*/  FFMA.FTZ R122, R86, R85, -R122 ;  /* 0x00000055567a7223 */ /* 0x000fe2000001087a */
[----:B-1----:R-:W-:Y:S07]  /*9bd0*/  F2FP.BF16.F32.PACK_AB R77, R181, R174 ;  /* 0x000000aeb54d723e */ /* 0x002fee00000010ff */
[----:B------:R1:W4:Y:S01]  /*9be0*/  MUFU.EX2 R126, R104 ;  /* 0x00000068007e7308 */ /* 0x0003220000000800 */
[----:B-----5:R-:W-:Y:S01]  /*9bf0*/  F2FP.BF16.F32.PACK_AB R78, R109, R108 ;  /* 0x0000006c6d4e723e */ /* 0x020fe200000010ff */
[----:B------:R-:W-:Y:S01]  /*9c00*/  FADD.FTZ R172, R172, R171 ;  /* 0x000000abacac7221 */ /* 0x000fe20000010000 */
[----:B------:R-:W-:Y:S07]  /*9c10*/  F2FP.BF16.F32.PACK_AB R79, R110, R175 ;  /* 0x000000af6e4f723e */ /* 0x000fee00000010ff */
[----:B------:R-:W5:Y:S01]  /*9c20*/  MUFU.EX2 R87, R134 ;  /* 0x0000008600577308 */ /* 0x000f620000000800 */
[----:B------:R-:W-:Y:S09]  /*9c30*/  FADD.FTZ R185, R185, R172 ;  /* 0x000000acb9b97221 */ /* 0x000ff20000010000 */
[----:B------:R-:W-:Y:S01]  /*9c40*/  MUFU.EX2 R86, R141 ;  /* 0x0000008d00567308 */ /* 0x000fe20000000800 */
[C---:B------:R-:W-:Y:S09]  /*9c50*/  HMMA.16816.F32.BF16 R28, R76.reuse, R88, R28 ;  /* 0x000000584c1c723c */ /* 0x040ff2000004181c */
[----:B------:R-:W5:Y:S01]  /*9c60*/  MUFU.EX2 R127, R122 ;  /* 0x0000007a007f7308 */ /* 0x000f620000000800 */
[----:B------:R-:W-:Y:S01]  /*9c70*/  FADD.FTZ R108, R108, R185 ;  /* 0x000000b96c6c7221 */ /* 0x000fe20000010000 */
[----:B-1----:R-:W-:Y:S01]  /*9c80*/  LDSM.16.MT88.4 R104, [R114+0x1c00] ;  /* 0x001c00007268783b */ /* 0x002fe20000004200 */
[C---:B------:R-:W-:Y:S07]  /*9c90*/  HMMA.16816.F32.BF16 R32, R76.reuse, R90, R32 ;  /* 0x0000005a4c20723c */ /* 0x040fee0000041820 */
[----:B------:R-:W1:Y:S01]  /*9ca0*/  LDSM.16.MT88.4 R88, [R114+0x2800] ;  /* 0x002800007258783b */ /* 0x000e620000004200 */
        /* <DEDUP_REMOVED lines=9> */
[C---:B--2---:R-:W-:Y:S08]  /*9d40*/  HMMA.16816.F32.BF16 R60, R76.reuse, R80, R60 ;  /* 0x000000504c3c723c */ /* 0x044ff0000004183c */
[C---:B------:R-:W-:Y:S08]  /*9d50*/  HMMA.16816.F32.BF16 R64, R76.reuse, R82, R64 ;  /* 0x000000524c40723c */ /* 0x040ff00000041840 */
[C---:B-1----:R-:W-:Y:S03]  /*9d60*/  HMMA.16816.F32.BF16 R68, R76.reuse, R88, R68 ;  /* 0x000000584c44723c */ /* 0x042fe60000041844 */
[----:B----4-:R-:W-:Y:S02]  /*9d70*/  F2FP.BF16.F32.PACK_AB R88, R176, R111 ;  /* 0x0000006fb058723e */ /* 0x010fe400000010ff */
[----:B------:R-:W-:Y:S03]  /*9d80*/  F2FP.BF16.F32.PACK_AB R89, R126, R125 ;  /* 0x0000007d7e59723e */ /* 0x000fe600000010ff */
[----:B------:R-:W-:Y:S03]  /*9d90*/  HMMA.16816.F32.BF16 R72, R76, R90, R72 ;  /* 0x0000005a4c48723c */ /* 0x000fe60000041848 */
[----:B-----5:R-:W-:Y:S02]  /*9da0*/  F2FP.BF16.F32.PACK_AB R90, R87, R124 ;  /* 0x0000007c575a723e */ /* 0x020fe400000010ff */
[----:B------:R-:W-:Y:S07]  /*9db0*/  F2FP.BF16.F32.PACK_AB R91, R127, R86 ;  /* 0x000000567f5b723e */ /* 0x000fee00000010ff */
[C---:B---3--:R-:W-:Y:S01]  /*9dc0*/  HMMA.16816.F32.BF16 R80, R88.reuse, R92, R28 ;  /* 0x0000005c5850723c */ /* 0x048fe2000004181c */
[----:B------:R-:W1:Y:S04]  /*9dd0*/  LDSM.16.MT88.4 R28, [R113+0x8c00] ;  /* 0x008c0000711c783b */ /* 0x000e680000004200 */
[----:B------:R-:W-:Y:S03]  /*9de0*/  FADD.FTZ R93, R169, R0 ;  /* 0x00000000a95d7221 */ /* 0x000fe60000010000 */
[C---:B------:R-:W-:Y:S01]  /*9df0*/  HMMA.16816.F32.BF16 R76, R88.reuse, R94, R32 ;  /* 0x0000005e584c723c */ /* 0x040fe20000041820 */
[----:B------:R-:W2:Y:S02]  /*9e00*/  LDSM.16.MT88.4 R32, [R114+0x2c00] ;  /* 0x002c00007220783b */ /* 0x000ea40000004200 */
        /* <DEDUP_REMOVED lines=10> */
[----:B------:R-:W-:Y:S04]  /*9eb0*/  FADD.FTZ R110, R110, R175 ;  /* 0x000000af6e6e7221 */ /* 0x000fe80000010000 */
[C---:B------:R-:W-:Y:S08]  /*9ec0*/  HMMA.16816.F32.BF16 R48, R88.reuse, R102, R48 ;  /* 0x000000665830723c */ /* 0x040ff00000041830 */
[C---:B------:R-:W-:Y:S08]  /*9ed0*/  HMMA.16816.F32.BF16 R52, R88.reuse, R104, R52 ;  /* 0x000000685834723c */ /* 0x040ff00000041834 */
[C---:B------:R-:W-:Y:S08]  /*9ee0*/  HMMA.16816.F32.BF16 R56, R88.reuse, R106, R56 ;  /* 0x0000006a5838723c */ /* 0x040ff00000041838 */
[C---:B-1----:R-:W-:Y:S03]  /*9ef0*/  HMMA.16816.F32.BF16 R60, R88.reuse, R28, R60 ;  /* 0x0000001c583c723c */ /* 0x042fe6000004183c */
[----:B------:R-:W-:Y:S01]  /*9f00*/  FADD.FTZ R29, R111, R0 ;  /* 0x000000006f1d7221 */ /* 0x000fe20000010000 */
[----:B------:R-:W-:Y:S03]  /*9f10*/  IMAD.MOV.U32 R0, RZ, RZ, R84 ;  /* 0x000000ffff007224 */ /* 0x000fe600078e0054 */
        /* <DEDUP_REMOVED lines=10> */
[----:B------:R-:W-:Y:S05]  /*9fc0*/  IMAD.MOV.U32 R88, RZ, RZ, R27 ;  /* 0x000000ffff587224 */ /* 0x000fea00078e001b */
[----:B------:R-:W-:Y:S01]  /*9fd0*/  @!UPT UIADD3 URZ, UPT, UPT, URZ, URZ, URZ ;  /* 0x000000fffffff290 */ /* 0x000fe2000fffe0ff */
[----:B------:R-:W-:Y:S11]  /*9fe0*/  @P0 BRA `(.L_x_10845) ;  /* 0xffffffd000ac0947 */ /* 0x000ff6000383ffff */
.L_x_10838:
        /* <DEDUP_REMOVED lines=10> */
.L_x_10853:
        /* <DEDUP_REMOVED lines=85> */
[----:B------:R-:W-:Y:S04]  /*a5e0*/  STS.64 [R6+0x4400], R62 ;  /* 0x0044003e06007388 */ /* 0x000fe80000000a00 */
[----:B------:R-:W-:Y:S04]  /*a5f0*/  STS.64 [R8+0x4020], R64 ;  /* 0x0040204008007388 */ /* 0x000fe80000000a00 */
[----:B------:R-:W-:Y:S04]  /*a600*/  STS.64 [R8+0x4420], R66 ;  /* 0x0044204208007388 */ /* 0x000fe80000000a00 */
[----:B------:R-:W-:Y:S04]  /*a610*/  STS.64 [R7+0x4040], R68 ;  /* 0x0040404407007388 */ /* 0x000fe80000000a00 */
        /* <DEDUP_REMOVED lines=12> */
[----:B-1----:R-:W-:-:S02]  /*a6e0*/  LOP3.LUT R7, R13, 0x18, R112, 0x78, !PT ;  /* 0x000000180d077812 */ /* 0x002fc400078e7870 */
[----:B------:R-:W-:Y:S02]  /*a6f0*/  IADD3 R6, PT, PT, R26, 0x10, RZ ;  /* 0x000000101a067810 */ /* 0x000fe40007ffe0ff */
[----:B------:R-:W-:Y:S01]  /*a700*/  SHF.L.U32 R8, R145, 0x6, RZ ;  /* 0x0000000691087819 */ /* 0x000fe200000006ff */
[----:B------:R-:W1:Y:S01]  /*a710*/  @P5 MUFU.LG2 R24, R24 ;  /* 0x0000001800185308 */ /* 0x000e620000000c00 */
[----:B------:R-:W-:Y:S02]  /*a720*/  LOP3.LUT R7, R7, 0xf24, R128, 0xf8, !PT ;  /* 0x00000f2407077812 */ /* 0x000fe400078ef880 */
[-C--:B------:R-:W-:Y:S02]  /*a730*/  ISETP.GE.AND P3, PT, R6, R135.reuse, PT ;  /* 0x000000870600720c */ /* 0x080fe40003f66270 */
[----:B------:R-:W-:Y:S02]  /*a740*/  IADD3 R6, PT, PT, R26, 0x20, RZ ;  /* 0x000000201a067810 */ /* 0x000fe40007ffe0ff */
[----:B------:R-:W-:Y:S01]  /*a750*/  LEA R132, R7, R132, 0x2 ;  /* 0x0000008407847211 */ /* 0x000fe200078e10ff */
[----:B------:R-:W-:Y:S01]  /*a760*/  BAR.SYNC.DEFER_BLOCKING 0x0 ;  /* 0x0000000000007b1d */ /* 0x000fe20000010000 */
[----:B------:R-:W-:Y:S01]  /*a770*/  ISETP.GE.AND P2, PT, R6, R135, PT ;  /* 0x000000870600720c */ /* 0x000fe20003f46270 */
[----:B----4-:R-:W-:Y:S01]  /*a780*/  @P0 FMUL.FTZ R61, R61, 0.69314718246459960938 ;  /* 0x3f3172183d3d0820 */ /* 0x010fe20000410000 */
[----:B------:R-:W-:-:S02]  /*a790*/  LOP3.LUT R25, R128, 0x1c, RZ, 0xc0, !PT ;  /* 0x0000001c80197812 */ /* 0x000fc400078ec0ff */
[----:B------:R-:W-:Y:S02]  /*a7a0*/  LOP3.LUT P6, RZ, R129, 0x3, RZ, 0xc0, !PT ;  /* 0x0000000381ff7812 */ /* 0x000fe400078cc0ff */
[----:B---3--:R-:W-:Y:S01]  /*a7b0*/  MOV R3, 0xff800000 ;  /* 0xff80000000037802 */ /* 0x008fe20000000f00 */
[----:B------:R-:W-:Y:S02]  /*a7c0*/  IMAD R25, R26, 0x60, R25 ;  /* 0x000000601a197824 */ /* 0x000fe400078e0219 */
[----:B-----5:R-:W-:Y:S01]  /*a7d0*/  @P0 FFMA.FTZ R3, R0, R84, R61 ;  /* 0x0000005400030223 */ /* 0x020fe2000001003d */
[----:B------:R-:W-:Y:S01]  /*a7e0*/  ISETP.GE.AND P4, PT, R26, R135, PT ;  /* 0x000000871a00720c */ /* 0x000fe20003f86270 */
[----:B-1----:R-:W-:Y:S01]  /*a7f0*/  @P5 FMUL.FTZ R61, R24, 0.69314718246459960938 ;  /* 0x3f317218183d5820 */ /* 0x002fe20000410000 */
[----:B------:R-:W-:Y:S02]  /*a800*/  IADD3 R26, PT, PT, R26, 0x30, RZ ;  /* 0x000000301a1a7810 */ /* 0x000fe40007ffe0ff */
        /* <DEDUP_REMOVED lines=36> */
.L_x_10848:
[----:B------:R-:W-:Y:S05]  /*aa50*/  BSYNC.RECONVERGENT B0 ;  /* 0x0000000000007941 */ /* 0x000fea0003800200 */
.L_x_10847:
        /* <DEDUP_REMOVED lines=10> */
[----:B--2---:R-:W-:Y:S05]  /*ab00*/  @P1 RET.REL.NODEC R144 `(_ZN5flash24flash_fwd_splitkv_kernelI23Flash_fwd_kernel_traitsILi96ELi64ELi64ELi4ELb0ELb0EN7cutlass10bfloat16_tE19Flash_kernel_traitsILi96ELi64ELi64ELi4ES3_EELb0ELb1ELb0ELb0ELb1ELb0ELb1ELb0EEEvNS_16Flash_fwd_paramsE) ;  /* 0xffffff54903c1950 */ /* 0x004fea0003c3ffff */
[----:B------:R-:W-:Y:S01]  /*ab10*/  MOV R145, 0x0 ;  /* 0x0000000000917802 */ /* 0x000fe20000000f00 */
[----:B------:R-:W-:Y:S04]  /*ab20*/  ST.E.128 desc[UR4][R56.64+0x4800], R40 ;  /* 0x0048002838007985 */ /* 0x000fe8000c101d04 */
[----:B------:R-:W-:Y:S04]  /*ab30*/  ST.E.128 desc[UR4][R56.64+0x4880], R20 ;  /* 0x0048801438007985 */ /* 0x000fe8000c101d04 */
[----:B------:R1:W-:Y:S02]  /*ab40*/  ST.E.128 desc[UR4][R56.64+0x4900], R4 ;  /* 0x0049000438007985 */ /* 0x0003e4000c101d04 */
[----:B-1----:R-:W-:Y:S05]  /*ab50*/  RET.REL.NODEC R144 `(_ZN5flash24flash_fwd_splitkv_kernelI23Flash_fwd_kernel_traitsILi96ELi64ELi64ELi4ELb0ELb0EN7cutlass10bfloat16_tE19Flash_kernel_traitsILi96ELi64ELi64ELi4ES3_EELb0ELb1ELb0ELb0ELb1ELb0ELb1ELb0EEEvNS_16Flash_fwd_paramsE) ;  /* 0xffffff5490287950 */ /* 0x002fea0003c3ffff */
.L_x_10846:
[----:B------:R-:W-:Y:S01]  /*ab60*/  MOV R6, 0x2 ;  /* 0x0000000200067802 */ /* 0x000fe20000000f00 */
[----:B------:R-:W-:Y:S01]  /*ab70*/  IMAD.MOV.U32 R5, RZ, RZ, 0x1f ;  /* 0x0000001fff057424 */ /* 0x000fe200078e00ff */
[----:B------:R-:W-:-:S07]  /*ab80*/  MOV R7, 0xffffffff ;  /* 0xffffffff00077802 */ /* 0x000fce0000000f00 */
[----:B-1---5:R-:W-:Y:S05]  /*ab90*/  WARPSYNC.COLLECTIVE R7, `(.L_x_10849) ;  /* 0x0000000007087348 */ /* 0x022fea0003c00000 */
[----:B------:R2:W3:Y:S02]  /*aba0*/  SHFL.BFLY P0, R8, R165, R6, R5 ;  /* 0x0c000006a5087389 */ /* 0x0004e40000000005 */
[----:B-123-5:R-:W-:Y:S05]  /*abb0*/  ENDCOLLECTIVE ;  /* 0x000000000000791b */ /* 0x02efea0003800000 */
.L_x_10849:
[----:B------:R-:W-:Y:S02]  /*abc0*/  IMAD.MOV.U32 R4, RZ, RZ, R8 ;  /* 0x000000ffff047224 */ /* 0x000fe400078e0008 */
[----:B------:R-:W-:Y:S02]  /*abd0*/  IMAD.MOV.U32 R6, RZ, RZ, 0x1 ;  /* 0x00000001ff067424 */ /* 0x000fe400078e00ff */
[----:B------:R-:W-:-:S05]  /*abe0*/  FADD.FTZ R9, R4, R165 ;  /* 0x000000a504097221 */ /* 0x000fca0000010000 */
[----:B------:R-:W-:-:S07]  /*abf0*/  MOV R165, R9 ;  /* 0x0000000900a57202 */ /* 0x000fce0000000f00 */
[----:B------:R-:W-:Y:S05]  /*ac00*/  WARPSYNC.COLLECTIVE R7, `(.L_x_10850) ;  /* 0x0000000007087348 */ /* 0x000fea0003c00000 */
[----:B------:R1:W2:Y:S02]  /*ac10*/  SHFL.BFLY P0, R8, R165, R6, R5 ;  /* 0x0c000006a5087389 */ /* 0x0002a40000000005 */
[----:B-12---:R-:W-:Y:S05]  /*ac20*/  ENDCOLLECTIVE ;  /* 0x000000000000791b */ /* 0x006fea0003800000 */
.L_x_10850:
[----:B------:R-:W-:Y:S01]  /*ac30*/  MOV R165, R159 ;  /* 0x0000009f00a57202 */ /* 0x000fe20000000f00 */
[----:B------:R-:W-:Y:S01]  /*ac40*/  IMAD.MOV.U32 R6, RZ, RZ, 0x2 ;  /* 0x00000002ff067424 */ /* 0x000fe200078e00ff */
[----:B------:R-:W-:-:S07]  /*ac50*/  MOV R4, R8 ;  /* 0x0000000800047202 */ /* 0x000fce0000000f00 */
[----:B------:R-:W-:Y:S05]  /*ac60*/  WARPSYNC.COLLECTIVE R7, `(.L_x_10851) ;  /* 0x0000000007087348 */ /* 0x000fea0003c00000 */
[----:B------:R1:W2:Y:S02]  /*ac70*/  SHFL.BFLY P0, R8, R165, R6, R5 ;  /* 0x0c000006a5087389 */ /* 0x0002a40000000005 */
[----:B-12---:R-:W-:Y:S05]  /*ac80*/  ENDCOLLECTIVE ;  /* 0x000000000000791b */ /* 0x006fea0003800000 */
.L_x_10851:
[----:B------:R-:W-:Y:S01]  /*ac90*/  FADD.FTZ R4, R9, R4 ;  /* 0x0000000409047221 */ /* 0x000fe20000010000 */
[----:B------:R-:W-:Y:S01]  /*aca0*/  FADD.FTZ R24, R8, R159 ;  /* 0x0000009f08187221 */ /* 0x000fe20000010000 */
[----:B------:R-:W-:-:S04]  /*acb0*/  MOV R6, 0x1 ;  /* 0x0000000100067802 */ /* 0x000fc80000000f00 */
[----:B------:R-:W-:-:S07]  /*acc0*/  MOV R165, R24 ;  /* 0x0000001800a57202 */ /* 0x000fce0000000f00 */
[----:B------:R-:W-:Y:S05]  /*acd0*/  WARPSYNC.COLLECTIVE R7, `(.L_x_10852) ;  /* 0x0000000007087348 */ /* 0x000fea0003c00000 */
[----:B------:R1:W2:Y:S02]  /*ace0*/  SHFL.BFLY P0, R8, R165, R6, R5 ;  /* 0x0c000006a5087389 */ /* 0x0002a40000000005 */
[----:B-12---:R-:W-:Y:S05]  /*acf0*/  ENDCOLLECTIVE ;  /* 0x000000000000791b */ /* 0x006fea0003800000 */
.L_x_10852:
[----:B------:R-:W-:Y:S05]  /*ad00*/  BRA `(.L_x_10853) ;  /* 0xfffffff000e07947 */ /* 0x000fea000383ffff */
.L_x_10854:
        /* <DEDUP_REMOVED lines=15> */
.L_x_11702:


//--------------------- .text._ZN5flash24flash_fwd_splitkv_kernelI23Flash_fwd_kernel_traitsILi96ELi64ELi64ELi4ELb0ELb0EN7cutlass10bfloat16_tE19Flash_kernel_traitsILi96ELi64ELi64ELi4ES3_EELb0ELb1ELb0ELb0ELb1ELb1ELb1ELb0EEEvNS_16Flash_fwd_paramsE --------------------------
	.section	.text._ZN5flash24flash_fwd_splitkv_kernelI23Flash_fwd_kernel_traitsILi96ELi64ELi64ELi4ELb0ELb0EN7cutlass10bfloat16_tE19Flash_kernel_traitsILi96ELi64ELi64ELi4ES3_EELb0ELb1ELb0ELb0ELb1ELb1ELb1ELb0EEEvNS_16Flash_fwd_paramsE,"ax",@progbits
	.align	128
        .global         _ZN5flash24flash_fwd_splitkv_kernelI23Flash_fwd_kernel_traitsILi96ELi64ELi64ELi4ELb0ELb0EN7cutlass10bfloat16_tE19Flash_kernel_traitsILi96ELi64ELi64ELi4ES3_EELb0ELb1ELb0ELb0ELb1ELb1ELb1ELb0EEEvNS_16Flash_fwd_paramsE
        .type           _ZN5flash24flash_fwd_splitkv_kernelI23Flash_fwd_kernel_traitsILi96ELi64ELi64ELi4ELb0ELb0EN7cutlass10bfloat16_tE19Flash_kernel_traitsILi96ELi64ELi64ELi4ES3_EELb0ELb1ELb0ELb0ELb1ELb1ELb1ELb0EEEvNS_16Flash_fwd_paramsE,@function
        .size           _ZN5flash24flash_fwd_splitkv_kernelI23Flash_fwd_kernel_traitsILi96ELi64ELi64ELi4ELb0ELb0EN7cutlass10bfloat16_tE19Flash_kernel_traitsILi96ELi64ELi64ELi4ES3_EELb0ELb1ELb0ELb0ELb1ELb1ELb1ELb0EEEvNS_16Flash_fwd_paramsE,(.L_x_11703 - _ZN5flash24flash_fwd_splitkv_kernelI23Flash_fwd_kernel_traitsILi96ELi64ELi64ELi4ELb0ELb0EN7cutlass10bfloat16_tE19Flash_kernel_traitsILi96ELi64ELi64ELi4ES3_EELb0ELb1ELb0ELb0ELb1ELb1ELb1ELb0EEEvNS_16Flash_fwd_paramsE)
        .other          _ZN5flash24flash_fwd_splitkv_kernelI23Flash_fwd_kernel_traitsILi96ELi64ELi64ELi4ELb0ELb0EN7cutlass10bfloat16_tE19Flash_kernel_traitsILi96ELi64ELi64ELi4ES3_EELb0ELb1ELb0ELb0ELb1ELb1ELb1ELb0EEEvNS_16Flash_fwd_paramsE,@"STO_CUDA_ENTRY STV_DEFAULT"
_ZN5flash24flash_fwd_splitkv_kernelI23Flash_fwd_kernel_traitsILi96ELi64ELi64ELi4ELb0ELb0EN7cutlass10bfloat16_tE19Flash_kernel_traitsILi96ELi64ELi64ELi4ES3_EELb0ELb1ELb0ELb0ELb1ELb1ELb1ELb0EEEvNS_16Flash_fwd_paramsE:
.text._ZN5flash24flash_fwd_splitkv_kernelI23Flash_fwd_kernel_traitsILi96ELi64ELi64ELi4ELb0ELb0EN7cutlass10bfloat16_tE19Flash_kernel_traitsILi96ELi64ELi64ELi4ES3_EELb0ELb1ELb0ELb0ELb1ELb1ELb1ELb0EEEvNS_16Flash_fwd_paramsE:
        /* <DEDUP_REMOVED lines=29> */
[----:B------:R-:W-:Y:S05]  /*01d0*/  CALL.REL.NOINC `($_ZN5flash24flash_fwd_splitkv_kernelI23Flash_fwd_kernel_traitsILi96ELi64ELi64ELi4ELb0ELb0EN7cutlass10bfloat16_tE19Flash_kernel_traitsILi96ELi64ELi64ELi4ES3_EELb0ELb1ELb0ELb0ELb1ELb1ELb1ELb0EEEvNS_16Flash_fwd_paramsE$_ZN5flash30compute_attn_1rowblock_splitkvI23Flash_fwd_kernel_traitsILi96ELi64ELi64ELi4ELb0ELb0EN7cutlass10bfloat16_tE19Flash_kernel_traitsILi96ELi64ELi64ELi4ES3_EELb0ELb1ELb0ELb0ELb1ELb1ELb1ELb0ENS_16Flash_fwd_paramsEEEvRKT8_iiiii) ;  /* 0x0000000000087944 */ /* 0x000fea0003c00000 */
[----:B------:R-:W-:Y:S05]  /*01e0*/  BSYNC.RECONVERGENT B3 ;  /* 0x0000000000037941 */ /* 0x000fea0003800200 */
.L_x_10855:
[----:B------:R-:W-:Y:S05]  /*01f0*/  EXIT ;  /* 0x000000000000794d */ /* 0x000fea0003800000 */
        .type           $_ZN5flash24flash_fwd_splitkv_kernelI23Flash_fwd_kernel_traitsILi96ELi64ELi64ELi4ELb0ELb0EN7cutlass10bfloat16_tE19Flash_kernel_traitsILi96ELi64ELi64ELi4ES3_EELb0ELb1ELb0ELb0ELb1ELb1ELb1ELb0EEEvNS_16Flash_fwd_paramsE$_ZN5flash30compute_attn_1rowblock_splitkvI23Flash_fwd_kernel_traitsILi96ELi64ELi64ELi4ELb0ELb0EN7cutlass10bfloat16_tE19Flash_kernel_traitsILi96ELi64ELi64ELi4ES3_EELb0ELb1ELb0ELb0ELb1ELb1ELb1ELb0ENS_16Flash_fwd_paramsEEEvRKT8_iiiii,@function
        .size           $_ZN5flash24flash_fwd_splitkv_kernelI23Flash_fwd_kernel_traitsILi96ELi64ELi64ELi4ELb0ELb0EN7cutlass10bfloat16_tE19Flash_kernel_traitsILi96ELi64ELi64ELi4ES3_EELb0ELb1ELb0ELb0ELb1ELb1ELb1ELb0EEEvNS_16Flash_fwd_paramsE$_ZN5flash30compute_attn_1rowblock_splitkvI23Flash_fwd_kernel_traitsILi96ELi64ELi64ELi4ELb0ELb0EN7cutlass10bfloat16_tE19Flash_kernel_traitsILi96ELi64ELi64ELi4ES3_EELb0ELb1ELb0ELb0ELb1ELb1ELb1ELb0ENS_16Flash_fwd_paramsEEEvRKT8_iiiii,(.L_x_11703 - $_ZN5flash24flash_fwd_splitkv_kernelI23Flash_fwd_kernel_traitsILi96ELi64ELi64ELi4ELb0ELb0EN7cutlass10bfloat16_tE19Flash_kernel_traitsILi96ELi64ELi64ELi4ES3_EELb0ELb1ELb0ELb0ELb1ELb1ELb1ELb0EEEvNS_16Flash_fwd_paramsE$_ZN5flash30compute_attn_1rowblock_splitkvI23Flash_fwd_kernel_traitsILi96ELi64ELi64ELi4ELb0ELb0EN7cutlass10bfloat16_tE19Flash_kernel_traitsILi96ELi64ELi64ELi4ES3_EELb0ELb1ELb0ELb0ELb1ELb1ELb1ELb0ENS_16Flash_fwd_paramsEEEvRKT8_iiiii)
$_ZN5flash24flash_fwd_splitkv_kernelI23Flash_fwd_kernel_traitsILi96ELi64ELi64ELi4ELb0ELb0EN7cutlass10bfloat16_tE19Flash_kernel_traitsILi96ELi64ELi64ELi4ES3_EELb0ELb1ELb0ELb0ELb1ELb1ELb1ELb0EEEvNS_16Flash_fwd_paramsE$_ZN5flash30compute_attn_1rowblock_splitkvI23Flash_fwd_kernel_traitsILi96ELi64ELi64ELi4ELb0ELb0EN7cutlass10bfloat16_tE19Flash_kernel_traitsILi96ELi64ELi64ELi4ES3_EELb0ELb1ELb0ELb0ELb1ELb1ELb1ELb0ENS_16Flash_fwd_paramsEEEvRKT8_iiiii:
        /* <DEDUP_REMOVED lines=38> */
.L_x_10857:
[----:B------:R-:W-:Y:S05]  /*0460*/  BSYNC.RECONVERGENT B0 ;  /* 0x0000000000007941 */ /* 0x000fea0003800200 */
.L_x_10856:
[----:B------:R-:W-:Y:S04]  /*0470*/  BSSY.RECONVERGENT B0, `(.L_x_10858) ;  /* 0x0000007000007945 */ /* 0x000fe80003800200 */
[----:B------:R-:W-:Y:S05]  /*0480*/  @!P3 BRA `(.L_x_10859) ;  /* 0x000000000014b947 */ /* 0x000fea0003800000 */
[----:B-----5:R-:W3:Y:S02]  /*0490*/  LD.E.U8 R6, desc[UR4][R2.64+0x1b2] ;  /* 0x0001b20402067980 */ /* 0x020ee4000c101100 */
[----:B---3--:R-:W-:-:S13]  /*04a0*/  ISETP.NE.AND P1, PT, R6, RZ, PT ;  /* 0x000000ff0600720c */ /* 0x008fda0003f25270 */
[----:B------:R-:W3:Y:S02]  /*04b0*/  @P1 LD.E R15, desc[UR4][R18.64+0x4] ;  /* 0x00000404120f1980 */ /* 0x000ee4000c101900 */
[----:B---3--:R-:W-:-:S06]  /*04c0*/  @P1 IADD3 R6, PT, PT, R15, -R16, RZ ;  /* 0x800000100f061210 */ /* 0x008fcc0007ffe0ff */
[----:B------:R3:W5:Y:S02]  /*04d0*/  @!P1 LD.E R6, desc[UR4][R18.64] ;  /* 0x0000000412069980 */ /* 0x000764000c101900 */
.L_x_10859:
[----:B------:R-:W-:Y:S05]  /*04e0*/  BSYNC.RECONVERGENT B0 ;  /* 0x0000000000007941 */ /* 0x000fea0003800200 */
.L_x_10858:
        /* <DEDUP_REMOVED lines=8> */
.L_x_10861:
[----:B------:R-:W4:Y:S01]  /*0570*/  LD.E.64 R10, desc[UR4][R2.64+0x108] ;  /* 0x00010804020a7980 */ /* 0x000f22000c101b00 */
[----:B------:R-:W-:Y:S01]  /*0580*/  BSSY.RECONVERGENT B0, `(.L_x_10863) ;  /* 0x0000006000007945 */ /* 0x000fe20003800200 */
[----:B------:R-:W-:Y:S01]  /*0590*/  IMAD.MOV.U32 R85, RZ, RZ, RZ ;  /* 0x000000ffff557224 */ /* 0x000fe200078e00ff */
[----:B----4-:R-:W-:-:S04]  /*05a0*/  ISETP.NE.U32.AND P0, PT, R10, RZ, PT ;  /* 0x000000ff0a00720c */ /* 0x010fc80003f05070 */
[----:B------:R-:W-:-:S13]  /*05b0*/  ISETP.NE.AND.EX P0, PT, R11, RZ, PT, P0 ;  /* 0x000000ff0b00720c */ /* 0x000fda0003f05300 */
[----:B------:R-:W-:Y:S05]  /*05c0*/  @!P0 BRA `(.L_x_10864) ;  /* 0x0000000000048947 */ /* 0x000fea0003800000 */
[----:B------:R4:W5:Y:S02]  /*05d0*/  LD.E R85, desc[UR4][R2.64+0xbc] ;  /* 0x0000bc0402557980 */ /* 0x000964000c101900 */
.L_x_10864:
[----:B------:R-:W-:Y:S05]  /*05e0*/  BSYNC.RECONVERGENT B0 ;  /* 0x0000000000007941 */ /* 0x000fea0003800200 */
.L_x_10863:
[----:B-----5:R-:W-:Y:S02]  /*05f0*/  IADD3 R85, PT, PT, R85, R6, -R13 ;  /* 0x0000000655557210 */ /* 0x020fe40007ffe80d */
.L_x_10862:
[----:B------:R-:W-:Y:S05]  /*0600*/  BSYNC.RECONVERGENT B1 ;  /* 0x0000000000017941 */ /* 0x000fea0003800200 */
.L_x_10860:
[----:B------:R-:W-:Y:S01]  /*0610*/  IMAD.SHL.U32 R135, R145, 0x40, RZ ;  /* 0x0000004091877824 */ /* 0x000fe200078e00ff */
[----:B------:R-:W-:Y:S01]  /*0620*/  MOV R6, R144 ;  /* 0x0000009000067202 */ /* 0x000fe20000000f00 */
[----:B------:R-:W-:-:S03]  /*0630*/  IMAD.MOV.U32 R7, RZ, RZ, 0x0 ;  /* 0x00000000ff077424 */ /* 0x000fc600078e00ff */
[----:B------:R-:W-:-:S13]  /*0640*/  ISETP.GT.AND P0, PT, R86, R135, PT ;  /* 0x000000875600720c */ /* 0x000fda0003f04270 */
[----:B-1234-:R-:W-:Y:S05]  /*0650*/  @!P0 RET.REL.NODEC R6 `(_ZN5flash24flash_fwd_splitkv_kernelI23Flash_fwd_kernel_traitsILi96ELi64ELi64ELi4ELb0ELb0EN7cutlass10bfloat16_tE19Flash_kernel_traitsILi96ELi64ELi64ELi4ES3_EELb0ELb1ELb0ELb0ELb1ELb1ELb1ELb0EEEvNS_16Flash_fwd_paramsE) ;  /* 0xfffffff806688950 */ /* 0x01efea0003c3ffff */
        /* <DEDUP_REMOVED lines=25> */
[----:B------:R-:W-:Y:S01]  /*07f0*/  @!P1 IMAD.IADD R7, R7, 0x1, -R8 ;  /* 0x0000000107079824 */ /* 0x000fe200078e0a08 */
[----:B------:R-:W-:-:S04]  /*0800*/  ISETP.GE.AND P0, PT, R14, RZ, PT ;  /* 0x000000ff0e00720c */ /* 0x000fc80003f06270 */
[----:B------:R-:W-:Y:S01]  /*0810*/  ISETP.GE.U32.AND P2, PT, R7, R8, PT ;  /* 0x000000080700720c */ /* 0x000fe20003f46070 */
[----:B------:R-:W-:Y:S01]  /*0820*/  @!P1 VIADD R12, R12, 0x1 ;  /* 0x000000010c0c9836 */ /* 0x000fe20000000000 */
[----:B------:R-:W-:Y:S01]  /*0830*/  ISETP.NE.AND P1, PT, R9, RZ, PT ;  /* 0x000000ff0900720c */ /* 0x000fe20003f25270 */
[----:B------:R-:W-:Y:S02]  /*0840*/  VIADD R6, R85, 0x3f ;  /* 0x0000003f55067836 */ /* 0x000fe40000000000 */
[--C-:B------:R-:W-:Y:S02]  /*0850*/  IMAD R7, R145, 0x40, -R86.reuse ;  /* 0x0000004091077824 */ /* 0x100fe400078e0a56 */
[----:B----4-:R-:W-:-:S03]  /*0860*/  IMAD.IADD R8, R11, 0x1, R86 ;  /* 0x000000010b087824 */ /* 0x010fc600078e0256 */
[----:B---3--:R-:W-:-:S03]  /*0870*/  IADD3 R7, PT, PT, R10, R7, R6 ;  /* 0x000000070a077210 */ /* 0x008fc60007ffe006 */
[----:B------:R-:W-:Y:S02]  /*0880*/  @P2 VIADD R12, R12, 0x1 ;  /* 0x000000010c0c2836 */ /* 0x000fe40000000000 */
[----:B------:R-:W-:Y:S02]  /*0890*/  VIADD R7, R7, 0x40 ;  /* 0x0000004007077836 */ /* 0x000fe40000000000 */
[----:B------:R-:W-:Y:S01]  /*08a0*/  @!P0 IMAD.MOV R12, RZ, RZ, -R12 ;  /* 0x000000ffff0c8224 */ /* 0x000fe200078e0a0c */
[----:B------:R-:W-:Y:S02]  /*08b0*/  @!P1 LOP3.LUT R12, RZ, R9, RZ, 0x33, !PT ;  /* 0x00000009ff0c9212 */ /* 0x000fe400078e33ff */
[----:B------:R-:W-:Y:S02]  /*08c0*/  IADD3 R8, PT, PT, -R8, R135, R85 ;  /* 0x0000008708087210 */ /* 0x000fe40007ffe155 */
[----:B------:R-:W-:Y:S02]  /*08d0*/  SHF.R.S32.HI R9, RZ, 0x1f, R6 ;  /* 0x0000001fff097819 */ /* 0x000fe40000011406 */
[----:B------:R-:W-:-:S02]  /*08e0*/  SHF.R.S32.HI R10, RZ, 0x1f, R7 ;  /* 0x0000001fff0a7819 */ /* 0x000fc40000011407 */
[----:B------:R-:W-:Y:S02]  /*08f0*/  SHF.R.S32.HI R11, RZ, 0x1f, R8 ;  /* 0x0000001fff0b7819 */ /* 0x000fe40000011408 */
[----:B------:R-:W-:Y:S02]  /*0900*/  LEA.HI R9, R9, R6, RZ, 0x6 ;  /* 0x0000000609097211 */ /* 0x000fe400078f30ff */
[----:B------:R-:W-:Y:S01]  /*0910*/  LEA.HI R10, R10, R7, RZ, 0x6 ;  /* 0x000000070a0a7211 */ /* 0x000fe200078f30ff */
[----:B------:R-:W-:Y:S01]  /*0920*/  IMAD R7, R12, UR8, RZ ;  /* 0x000000080c077c24 */ /* 0x000fe2000f8e02ff */
[----:B------:R-:W-:Y:S02]  /*0930*/  LEA.HI R11, R11, R8, RZ, 0x6 ;  /* 0x000000080b0b7211 */ /* 0x000fe400078f30ff */
[----:B------:R-:W-:Y:S02]  /*0940*/  SHF.R.S32.HI R9, RZ, 0x6, R9 ;  /* 0x00000006ff097819 */ /* 0x000fe40000011409 */
[----:B------:R-:W-:-:S02]  /*0950*/  SHF.R.S32.HI R138, RZ, 0x6, R11 ;  /* 0x00000006ff8a7819 */ /* 0x000fc4000001140b */
[----:B------:R-:W-:Y:S02]  /*0960*/  SHF.R.S32.HI R10, RZ, 0x6, R10 ;  /* 0x00000006ff0a7819 */ /* 0x000fe4000001140a */
[C---:B------:R-:W-:Y:S02]  /*0970*/  VIADDMNMX R9, R7.reuse, R12, R9, PT ;  /* 0x0000000c07097246 */ /* 0x040fe40003800109 */
        /* <DEDUP_REMOVED lines=10> */
[----:B------:R-:W-:-:S04]  /*0a20*/  IMAD.MOV.U32 R145, RZ, RZ, 0x0 ;  /* 0x00000000ff917424 */ /* 0x000fc800078e00ff */
[----:B-1----:R-:W-:Y:S02]  /*0a30*/  VIADD R2, R6, 0x20 ;  /* 0x0000002006027836 */ /* 0x002fe40000000000 */
[----:B--2---:R-:W-:Y:S02]  /*0a40*/  IMAD R149, R4, UR8, R149 ;  /* 0x0000000804957c24 */ /* 0x004fe4000f8e0295 */
[C---:B------:R-:W-:Y:S01]  /*0a50*/  IMAD.SHL.U32 R4, R129.reuse, 0x4, RZ ;  /* 0x0000000481047824 */ /* 0x040fe200078e00ff */
[----:B------:R-:W-:Y:S01]  /*0a60*/  LOP3.LUT P6, R129, R129, 0x7, RZ, 0xc0, !PT ;  /* 0x0000000781817812 */ /* 0x000fe200078cc0ff */
[----:B---3--:R-:W-:-:S03]  /*0a70*/  IMAD R148, R149, R7, R148 ;  /* 0x0000000795947224 */ /* 0x008fc600078e0294 */
[----:B------:R-:W-:Y:S01]  /*0a80*/  LOP3.LUT R7, R4, 0x1c, RZ, 0xc0, !PT ;  /* 0x0000001c04077812 */ /* 0x000fe200078ec0ff */
[--C-:B------:R-:W-:Y:S02]  /*0a90*/  IMAD R5, R5, R148, R135.reuse ;  /* 0x0000009405057224 */ /* 0x100fe400078e0287 */
[----:B------:R-:W-:Y:S02]  /*0aa0*/  IMAD.IADD R135, R86, 0x1, -R135 ;  /* 0x0000000156877824 */ /* 0x000fe400078e0a87 */
[C---:B------:R-:W-:Y:S02]  /*0ab0*/  IMAD R7, R6.reuse, 0x60, R7 ;  /* 0x0000006006077824 */ /* 0x040fe400078e0207 */
[----:B----4-:R-:W-:Y:S01]  /*0ac0*/  IMAD R0, R5, R0, RZ ;  /* 0x0000000005007224 */ /* 0x010fe200078e02ff */
[CC--:B------:R-:W-:Y:S01]  /*0ad0*/  ISETP.GE.AND P1, PT, R6.reuse, R135.reuse, PT ;  /* 0x000000870600720c */ /* 0x0c0fe20003f26270 */
[C---:B------:R-:W-:Y:S01]  /*0ae0*/  VIADD R4, R6.reuse, 0x10 ;  /* 0x0000001006047836 */ /* 0x040fe20000000000 */
[----:B------:R-:W-:-:S02]  /*0af0*/  ISETP.GE.OR P6, PT, R6, R135, P6 ;  /* 0x000000870600720c */ /* 0x000fc400037c6670 */
[----:B------:R-:W-:Y:S02]  /*0b00*/  IADD3 R7, P0, PT, R0, R7, RZ ;  /* 0x0000000700077210 */ /* 0x000fe40007f1e0ff */
[-C--:B------:R-:W-:Y:S02]  /*0b10*/  ISETP.GE.AND P3, PT, R4, R135.reuse, PT ;  /* 0x000000870400720c */ /* 0x080fe40003f66270 */
[----:B------:R-:W-:Y:S02]  /*0b20*/  LEA.HI.X.SX32 R0, R0, RZ, 0x1, P0 ;  /* 0x000000ff00007211 */ /* 0x000fe400000f0eff */
[C---:B-----5:R-:W-:Y:S02]  /*0b30*/  LEA R8, P0, R7.reuse, R8, 0x2 ;  /* 0x0000000807087211 */ /* 0x060fe400078010ff */
[----:B------:R-:W-:Y:S02]  /*0b40*/  ISETP.GE.AND P2, PT, R2, R135, PT ;  /* 0x000000870200720c */ /* 0x000fe40003f46270 */
[----:B------:R-:W-:-:S02]  /*0b50*/  LEA.HI.X R9, R7, R9, R0, 0x2, P0 ;  /* 0x0000000907097211 */ /* 0x000fc400000f1400 */
[----:B------:R-:W-:Y:S01]  /*0b60*/  IADD3 R3, P0, PT, R5, R6, RZ ;  /* 0x0000000605037210 */ /* 0x000fe20007f1e0ff */
[----:B------:R-:W-:Y:S01]  /*0b70*/  VIADD R6, R6, 0x30 ;  /* 0x0000003006067836 */ /* 0x000fe20000000000 */
[C---:B------:R-:W-:Y:S01]  /*0b80*/  ISETP.NE.OR P5, PT, R129.reuse, RZ, P3 ;  /* 0x000000ff8100720c */ /* 0x040fe20001fa5670 */
[----:B------:R-:W-:Y:S01]  /*0b90*/  @!P1 ST.E.128 desc[UR4][R8.64], RZ ;  /* 0x000000ff08009985 */ /* 0x000fe2000c101d04 */
[----:B------:R-:W-:Y:S02]  /*0ba0*/  ISETP.NE.OR P4, PT, R129, RZ, P2 ;  /* 0x000000ff8100720c */ /* 0x000fe40001785670 */
        /* <DEDUP_REMOVED lines=22> */
[----:B-1----:R-:W-:Y:S05]  /*0d10*/  @P1 RET.REL.NODEC R144 `(_ZN5flash24flash_fwd_splitkv_kernelI23Flash_fwd_kernel_traitsILi96ELi64ELi64ELi4ELb0ELb0EN7cutlass10bfloat16_tE19Flash_kernel_traitsILi96ELi64ELi64ELi4ES3_EELb0ELb1ELb0ELb0ELb1ELb1ELb1ELb0EEEvNS_16Flash_fwd_paramsE) ;  /* 0xfffffff090b81950 */ /* 0x002fea0003c3ffff */
[----:B------:R-:W-:Y:S02]  /*0d20*/  MOV R5, 0xff800000 ;  /* 0xff80000000057802 */ /* 0x000fe40000000f00 */
[----:B------:R-:W-:-:S03]  /*0d30*/  MOV R145, 0x0 ;  /* 0x0000000000917802 */ /* 0x000fc60000000f00 */
[----:B------:R1:W-:Y:S02]  /*0d40*/  ST.E desc[UR4][R2.64+0xc0], R5 ;  /* 0x0000c00502007985 */ /* 0x0003e4000c101904 */
[----:B-1----:R-:W-:Y:S05]  /*0d50*/  RET.REL.NODEC R144 `(_ZN5flash24flash_fwd_splitkv_kernelI23Flash_fwd_kernel_traitsILi96ELi64ELi64ELi4ELb0ELb0EN7cutlass10bfloat16_tE19Flash_kernel_traitsILi96ELi64ELi64ELi4ES3_EELb0ELb1ELb0ELb0ELb1ELb1ELb1ELb0EEEvNS_16Flash_fwd_paramsE) ;  /* 0xfffffff090a87950 */ /* 0x002fea0003c3ffff */
.L_x_10865:
        /* <DEDUP_REMOVED lines=49> */
[----:B------:R-:W-:Y:S01]  /*1070*/  @!P3 LOP3.LUT R9, RZ, R13, RZ, 0x33, !PT ;  /* 0x0000000dff09b212 */ /* 0x000fe200078e33ff */
[----:B------:R-:W5:Y:S04]  /*1080*/  LD.E.64 R14, desc[UR4][R2.64+0x58] ;  /* 0x00005804020e7980 */ /* 0x000f68000c101b00 */
        /* <DEDUP_REMOVED lines=42> */
[-C--:B------:R-:W-:Y:S02]  /*1330*/  IMAD R6, R19, R5.reuse, RZ ;  /* 0x0000000513067224 */ /* 0x080fe400078e02ff */
[----:B------:R-:W-:-:S04]  /*1340*/  IMAD.WIDE.U32 R16, R18, R5, RZ ;  /* 0x0000000512107225 */ /* 0x000fc800078e00ff */
[----:B------:R-:W-:Y:S02]  /*1350*/  IMAD R6, R18, R9, R6 ;  /* 0x0000000912067224 */ /* 0x000fe400078e0206 */
[----:B-----5:R-:W-:Y:S01]  /*1360*/  IMAD.WIDE.U32 R12, R13, R20, R22 ;  /* 0x000000140d0c7225 */ /* 0x020fe200078e0016 */
[----:B------:R-:W-:Y:S02]  /*1370*/  MOV R8, R16 ;  /* 0x0000001000087202 */ /* 0x000fe40000000f00 */
[----:B------:R-:W-:Y:S01]  /*1380*/  IADD3 R6, PT, PT, R17, R6, RZ ;  /* 0x0000000611067210 */ /* 0x000fe20007ffe0ff */
[----:B------:R-:W-:Y:S01]  /*1390*/  IMAD.IADD R10, R13, 0x1, R10 ;  /* 0x000000010d0a7824 */ /* 0x000fe200078e020a */
[----:B------:R-:W-:Y:S05]  /*13a0*/  BRA `(.L_x_10868) ;  /* 0x00000004003c7947 */ /* 0x000fea0003800000 */
.L_x_10867:
        /* <DEDUP_REMOVED lines=9> */
[----:B-1----:R-:W-:-:S02]  /*1440*/  IABS R6, R148 ;  /* 0x0000009400067213 */ /* 0x002fc40000000000 */
[----:B------:R-:W-:Y:S02]  /*1450*/  LEA R80, R84, 0xffffffc0, 0x6 ;  /* 0xffffffc054507811 */ /* 0x000fe400078e30ff */
        /* <DEDUP_REMOVED lines=18> */
[-C--:B------:R-:W-:Y:S01]  /*1580*/  @!P2 IADD3 R6, PT, PT, R6, -R5.reuse, RZ ;  /* 0x800000050606a210 */ /* 0x080fe20007ffe0ff */
[----:B------:R-:W-:Y:S01]  /*1590*/  @!P3 IMAD.IADD R25, R25, 0x1, R0 ;  /* 0x000000011919b824 */ /* 0x000fe200078e0200 */
[----:B-----5:R-:W-:Y:S02]  /*15a0*/  @!P3 SHF.R.S32.HI R0, RZ, 0x1f, R12 ;  /* 0x0000001fff00b819 */ /* 0x020fe4000001140c */
[----:B------:R-:W-:Y:S02]  /*15b0*/  ISETP.GE.U32.AND P5, PT, R6, R5, PT ;  /* 0x000000050600720c */ /* 0x000fe40003fa6070 */
[----:B------:R-:W-:Y:S01]  /*15c0*/  LOP3.LUT R5, R148, R11, RZ, 0x3c, !PT ;  /* 0x0000000b94057212 */ /* 0x000fe200078e3cff */
[----:B----4-:R-:W-:Y:S01]  /*15d0*/  @!P3 IMAD R9, R23, R12, RZ ;  /* 0x0000000c1709b224 */ /* 0x010fe200078e02ff */
[----:B------:R-:W-:Y:S02]  /*15e0*/  @P3 IADD3 R7, PT, PT, R13, R16, RZ ;  /* 0x000000100d073210 */ /* 0x000fe40007ffe0ff */
[----:B------:R-:W-:Y:S01]  /*15f0*/  ISETP.GE.AND P1, PT, R5, RZ, PT ;  /* 0x000000ff0500720c */ /* 0x000fe20003f26270 */
[C---:B------:R-:W-:Y:S01]  /*1600*/  @!P3 IMAD R9, R22.reuse, R0, R9 ;  /* 0x000000001609b224 */ /* 0x040fe200078e0209 */
[----:B------:R-:W-:Y:S01]  /*1610*/  ISETP.NE.AND P4, PT, R11, RZ, PT ;  /* 0x000000ff0b00720c */ /* 0x000fe20003f85270 */
[----:B------:R-:W-:Y:S01]  /*1620*/  @!P3 IMAD.WIDE.U32 R24, R22, R12, R24 ;  /* 0x0000000c1618b225 */ /* 0x000fe200078e0018 */
[----:B------:R-:W-:-:S03]  /*1630*/  @!P2 IADD3 R10, PT, PT, R10, 0x1, RZ ;  /* 0x000000010a0aa810 */ /* 0x000fc60007ffe0ff */
[-C--:B------:R-:W-:Y:S02]  /*1640*/  @P3 IMAD R0, R137, R7.reuse, RZ ;  /* 0x0000000789003224 */ /* 0x080fe400078e02ff */
[----:B------:R-:W-:Y:S01]  /*1650*/  @P3 IMAD.WIDE.U32 R22, R136, R7, RZ ;  /* 0x0000000788163225 */ /* 0x000fe200078e00ff */
[----:B------:R-:W-:Y:S02]  /*1660*/  @!P3 MOV R8, R24 ;  /* 0x000000180008b202 */ /* 0x000fe40000000f00 */
[----:B------:R-:W-:Y:S01]  /*1670*/  SHF.R.S32.HI R7, RZ, 0x1f, R80 ;  /* 0x0000001fff077819 */ /* 0x000fe20000011450 */
[----:B------:R-:W-:Y:S01]  /*1680*/  @!P3 IMAD.IADD R9, R25, 0x1, R9 ;  /* 0x000000011909b824 */ /* 0x000fe200078e0209 */
[----:B------:R-:W-:Y:S01]  /*1690*/  @P3 IADD3 R9, PT, PT, R23, R0, RZ ;  /* 0x0000000017093210 */ /* 0x000fe20007ffe0ff */
[----:B------:R-:W-:Y:S01]  /*16a0*/  @P3 IMAD.MOV.U32 R8, RZ, RZ, R22 ;  /* 0x000000ffff083224 */ /* 0x000fe200078e0016 */
[----:B------:R-:W-:Y:S01]  /*16b0*/  @!P3 SHF.R.S32.HI R5, RZ, 0x1f, R13 ;  /* 0x0000001fff05b819 */ /* 0x000fe2000001140d */
[----:B------:R-:W-:Y:S01]  /*16c0*/  IMAD R6, R137, R80, RZ ;  /* 0x0000005089067224 */ /* 0x000fe200078e02ff */
[----:B------:R-:W-:Y:S01]  /*16d0*/  @P5 IADD3 R10, PT, PT, R10, 0x1, RZ ;  /* 0x000000010a0a5810 */ /* 0x000fe20007ffe0ff */
[----:B------:R-:W-:-:S02]  /*16e0*/  @!P3 IMAD R0, R101, R13, RZ ;  /* 0x0000000d6500b224 */ /* 0x000fc400078e02ff */
[----:B------:R-:W-:Y:S01]  /*16f0*/  IMAD R6, R7, R136, R6 ;  /* 0x0000008807067224 */ /* 0x000fe200078e0206 */
[----:B------:R-:W-:Y:S01]  /*1700*/  @!P1 IADD3 R10, PT, PT, -R10, RZ, RZ ;  /* 0x000000ff0a0a9210 */ /* 0x000fe20007ffe1ff */
[----:B------:R-:W-:Y:S01]  /*1710*/  IMAD.WIDE.U32 R8, R136, R80, R8 ;  /* 0x0000005088087225 */ /* 0x000fe200078e0008 */
[----:B------:R-:W-:-:S03]  /*1720*/  @!P4 LOP3.LUT R10, RZ, R11, RZ, 0x33, !PT ;  /* 0x0000000bff0ac212 */ /* 0x000fc600078e33ff */
        /* <DEDUP_REMOVED lines=22> */
[----:B------:R-:W-:Y:S02]  /*1890*/  MOV R0, R80 ;  /* 0x0000005000007202 */ /* 0x000fe40000000f00 */
.L_x_10868:
[----:B------:R-:W-:Y:S05]  /*18a0*/  BSYNC.RECONVERGENT B0 ;  /* 0x0000000000007941 */ /* 0x000fea0003800200 */
.L_x_10866:
        /* <DEDUP_REMOVED lines=8> */
[----:B------:R-:W-:Y:S01]  /*1930*/  LOP3.LUT R9, R147, 0x18, RZ, 0xc0, !PT ;  /* 0x0000001893097812 */ /* 0x000fe200078ec0ff */
[----:B------:R-:W-:Y:S01]  /*1940*/  IMAD.IADD R135, R86, 0x1, -R135 ;  /* 0x0000000156877824 */ /* 0x000fe200078e0a87 */
[----:B------:R-:W-:-:S04]  /*1950*/  MOV R89, RZ ;  /* 0x000000ff00597202 */ /* 0x000fc80000000f00 */
[----:B------:R-:W-:Y:S01]  /*1960*/  ISETP.GE.AND P6, PT, R88, R135, PT ;  /* 0x000000875800720c */ /* 0x000fe20003fc6270 */
[----:B------:R-:W-:Y:S01]  /*1970*/  IMAD.WIDE.U32 R30, R145, 0x40, R88 ;  /* 0x00000040911e7825 */ /* 0x000fe200078e0058 */
[----:B------:R-:W-:-:S04]  /*1980*/  LOP3.LUT R146, R147, 0xc0, RZ, 0xc0, !PT ;  /* 0x000000c093927812 */ /* 0x000fc800078ec0ff */
[----:B------:R-:W-:Y:S01]  /*1990*/  LOP3.LUT R146, R146, 0x18, R129, 0xf8, !PT ;  /* 0x0000001892927812 */ /* 0x000fe200078ef881 */
[----:B------:R-:W1:Y:S01]  /*19a0*/  S2R R132, SR_CgaCtaId ;  /* 0x0000000000847919 */ /* 0x000e620000008800 */
[----:B------:R-:W-:Y:S01]  /*19b0*/  IMAD R139, R137, R88, RZ ;  /* 0x00000058898b7224 */ /* 0x000fe200078e02ff */
[----:B------:R-:W-:-:S04]  /*19c0*/  MOV R103, 0x400 ;  /* 0x0000040000677802 */ /* 0x000fc80000000f00 */
[----:B-1----:R-:W-:Y:S01]  /*19d0*/  LEA R132, R132, R103, 0x18 ;  /* 0x0000006784847211 */ /* 0x002fe200078ec0ff */
        /* <DEDUP_REMOVED lines=9> */
[----:B------:R-:W-:-:S04]  /*1a70*/  IADD3 R4, PT, PT, R88, 0x20, RZ ;  /* 0x0000002058047810 */ /* 0x000fc80007ffe0ff */
[----:B------:R-:W-:Y:S01]  /*1a80*/  ISETP.GE.AND P5, PT, R4, R135, PT ;  /* 0x000000870400720c */ /* 0x000fe20003fa6270 */
[----:B------:R-:W-:Y:S01]  /*1a90*/  IMAD.X R25, RZ, RZ, R5, P1 ;  /* 0x000000ffff197224 */ /* 0x000fe200008e0605 */
[----:B------:R-:W-:Y:S01]  /*1aa0*/  SHF.R.S32.HI R16, RZ, 0x1f, R148 ;  /* 0x0000001fff107819 */ /* 0x000fe20000011494 */
[----:B------:R-:W-:Y:S01]  /*1ab0*/  IMAD R17, R23, R148, RZ ;  /* 0x0000009417117224 */ /* 0x000fe200078e02ff */
[----:B------:R-:W-:-:S03]  /*1ac0*/  IADD3 R26, P1, PT, R9, R12, RZ ;  /* 0x0000000c091a7210 */ /* 0x000fc60007f3e0ff */
[----:B------:R-:W-:Y:S02]  /*1ad0*/  IMAD R17, R22, R16, R17 ;  /* 0x0000001016117224 */ /* 0x000fe400078e0211 */
[----:B------:R-:W-:-:S04]  /*1ae0*/  IMAD.WIDE.U32 R22, R148, R22, R24 ;  /* 0x0000001694167225 */ /* 0x000fc800078e0018 */
[----:B------:R-:W-:Y:S01]  /*1af0*/  IMAD.X R27, RZ, RZ, R10, P1 ;  /* 0x000000ffff1b7224 */ /* 0x000fe200008e060a */
[----:B------:R-:W-:Y:S01]  /*1b00*/  @!P5 IADD3 R16, P1, PT, R30, 0x20, RZ ;  /* 0x000000201e10d810 */ /* 0x000fe20007f3e0ff */
[----:B------:R-:W-:-:S03]  /*1b10*/  IMAD.IADD R23, R23, 0x1, R17 ;  /* 0x0000000117177824 */ /* 0x000fc600078e0211 */
[----:B------:R-:W-:Y:S01]  /*1b20*/  @!P5 IADD3.X R17, PT, PT, RZ, R31, RZ, P1, !PT ;  /* 0x0000001fff11d210 */ /* 0x000fe20000ffe4ff */
[-C--:B------:R-:W-:Y:S01]  /*1b30*/  @!P6 IMAD R25, R31, R20.reuse, RZ ;  /* 0x000000141f19e224 */ /* 0x080fe200078e02ff */
[----:B------:R-:W-:Y:S02]  /*1b40*/  LOP3.LUT R13, R147, 0x1f20, RZ, 0xc0, !PT ;  /* 0x00001f20930d7812 */ /* 0x000fe400078ec0ff */
[----:B------:R-:W-:Y:S01]  /*1b50*/  LOP3.LUT R10, R146, R9, RZ, 0x3c, !PT ;  /* 0x00000009920a7212 */ /* 0x000fe200078e3cff */
[----:B------:R-:W-:Y:S02]  /*1b60*/  @!P5 IMAD R17, R17, R20, RZ ;  /* 0x000000141111d224 */ /* 0x000fe400078e02ff */
[C---:B------:R-:W-:Y:S01]  /*1b70*/  @!P6 IMAD R12, R30.reuse, R21, R25 ;  /* 0x000000151e0ce224 */ /* 0x040fe200078e0219 */
[----:B------:R-:W-:Y:S01]  /*1b80*/  LOP3.LUT R13, R13, R10, RZ, 0xfc, !PT ;  /* 0x0000000a0d0d7212 */ /* 0x000fe200078efcff */
[----:B------:R-:W-:-:S04]  /*1b90*/  @!P6 IMAD.WIDE.U32 R24, R30, R20, R22 ;  /* 0x000000141e18e225 */ /* 0x000fc800078e0016 */
[-C--:B------:R-:W-:Y:S02]  /*1ba0*/  @!P5 IMAD R10, R21, R16.reuse, R17 ;  /* 0x00000010150ad224 */ /* 0x080fe400078e0211 */
[----:B------:R-:W-:Y:S02]  /*1bb0*/  @!P5 IMAD.WIDE.U32 R20, R20, R16, R22 ;  /* 0x000000101414d225 */ /* 0x000fe400078e0016 */
[----:B------:R-:W5:Y:S02]  /*1bc0*/  LD.E.64 R16, desc[UR4][R2.64+0x10] ;  /* 0x0000100402107980 */ /* 0x000f64000c101b00 */
[----:B------:R-:W-:-:S04]  /*1bd0*/  IMAD.WIDE.U32 R26, R88, R136, R26 ;  /* 0x00000088581a7225 */ /* 0x000fc800078e001a */
[----:B------:R-:W-:Y:S01]  /*1be0*/  IMAD.IADD R139, R27, 0x1, R139 ;  /* 0x000000011b8b7824 */ /* 0x000fe200078e028b */
[----:B----4-:R-:W-:Y:S01]  /*1bf0*/  LEA R140, P1, R26, R28, 0x1 ;  /* 0x0000001c1a8c7211 */ /* 0x010fe200078208ff */
[----:B------:R-:W-:-:S03]  /*1c00*/  @!P6 IMAD.IADD R12, R25, 0x1, R12 ;  /* 0x00000001190ce824 */ /* 0x000fc600078e020c */
[----:B------:R-:W-:Y:S02]  /*1c10*/  LEA.HI.X R139, R26, R29, R139, 0x1, P1 ;  /* 0x0000001d1a8b7211 */ /* 0x000fe400008f0c8b */
[-C--:B------:R-:W-:Y:S01]  /*1c20*/  @!P6 LEA R26, P1, R24, R18.reuse, 0x1 ;  /* 0x00000012181ae211 */ /* 0x080fe200078208ff */
[----:B------:R-:W-:Y:S01]  /*1c30*/  @!P5 IMAD.IADD R21, R21, 0x1, R10 ;  /* 0x000000011515d824 */ /* 0x000fe200078e020a */
[----:B------:R-:W-:Y:S01]  /*1c40*/  @!P5 LEA R18, P2, R20, R18, 0x1 ;  /* 0x000000121412d211 */ /* 0x000fe200078408ff */
[----:B------:R-:W-:Y:S01]  /*1c50*/  IMAD R102, R13, 0x2, R132 ;  /* 0x000000020d667824 */ /* 0x000fe200078e0284 */
[-C--:B------:R-:W-:Y:S02]  /*1c60*/  @!P6 LEA.HI.X R27, R24, R19.reuse, R12, 0x1, P1 ;  /* 0x00000013181be211 */ /* 0x080fe400008f0c0c */
[----:B------:R-:W-:-:S03]  /*1c70*/  @!P5 LEA.HI.X R19, R20, R19, R21, 0x1, P2 ;  /* 0x000000131413d211 */ /* 0x000fc600010f0c15 */
[----:B------:R-:W-:Y:S01]  /*1c80*/  @!PT LDS RZ, [RZ] ;  /* 0x00000000fffff984 */ /* 0x000fe20000000800 */
[----:B------:R-:W-:Y:S01]  /*1c90*/  @!PT LDS RZ, [RZ] ;  /* 0x00000000fffff984 */ /* 0x000fe20000000800 */
[----:B------:R-:W-:Y:S01]  /*1ca0*/  @!PT LDS RZ, [RZ] ;  /* 0x00000000fffff984 */ /* 0x000fe20000000800 */
[----:B------:R-:W-:Y:S01]  /*1cb0*/  @!P6 LDGSTS.E.BYPASS.LTC128B.128 [R102], desc[UR4][R26.64] ;  /* 0x000000001a66efae */ /* 0x000fe2000b981a04 */
[----:B------:R-:W-:-:S03]  /*1cc0*/  IABS R13, R11 ;  /* 0x0000000b000d7213 */ /* 0x000fc60000000000 */
[----:B------:R-:W-:Y:S04]  /*1cd0*/  @!P6 LDGSTS.E.BYPASS.LTC128B.128 [R102+0x1000], desc[UR4][R26.64+0x40] ;  /* 0x010000401a66efae */ /* 0x000fe8000b981a04 */
[----:B------:R-:W-:Y:S04]  /*1ce0*/  @!P6 LDGSTS.E.BYPASS.LTC128B.128 [R102+0x2000], desc[UR4][R26.64+0x80] ;  /* 0x020000801a66efae */ /* 0x000fe8000b981a04 */
[----:B------:R-:W-:Y:S04]  /*1cf0*/  @!P5 LDGSTS.E.BYPASS.LTC128B.128 [R102+0x800], desc[UR4][R18.64] ;  /* 0x008000001266dfae */ /* 0x000fe8000b981a04 */
[----:B------:R-:W-:Y:S04]  /*1d00*/  @!P5 LDGSTS.E.BYPASS.LTC128B.128 [R102+0x1800], desc[UR4][R18.64+0x40] ;  /* 0x018000401266dfae */ /* 0x000fe8000b981a04 */
[----:B------:R1:W-:Y:S02]  /*1d10*/  @!P5 LDGSTS.E.BYPASS.LTC128B.128 [R102+0x2800], desc[UR4][R18.64+0x80] ;  /* 0x028000801266dfae */ /* 0x0003e4000b981a04 */
[----:B-1----:R-:W1:Y:S08]  /*1d20*/  I2F.RP R18, R13 ;  /* 0x0000000d00127306 */ /* 0x002e700000209400 */
[----:B-1----:R-:W1:Y:S02]  /*1d30*/  MUFU.RCP R20, R18 ;  /* 0x0000001200147308 */ /* 0x002e640000001000 */
[----:B-1----:R-:W-:-:S06]  /*1d40*/  VIADD R20, R20, 0xffffffe ;  /* 0x0ffffffe14147836 */ /* 0x002fcc0000000000 */
[----:B------:R-:W1:Y:S01]  /*1d50*/  F2I.FTZ.U32.TRUNC.NTZ R21, R20 ;  /* 0x0000001400157305 */ /* 0x000e62000021f000 */
[----:B------:R-:W-:Y:S01]  /*1d60*/  IMAD R5, R84, -0x40, R85 ;  /* 0xffffffc054057824 */ /* 0x000fe200078e0255 */
[----:B------:R-:W-:Y:S01]  /*1d70*/  IABS R12, R148 ;  /* 0x00000094000c7213 */ /* 0x000fe20000000000 */
[----:B-1----:R-:W-:Y:S01]  /*1d80*/  IMAD.MOV R10, RZ, RZ, -R21 ;  /* 0x000000ffff0a7224 */ /* 0x002fe200078e0a15 */
[----:B------:R-:W-:-:S03]  /*1d90*/  MOV R20, RZ ;  /* 0x000000ff00147202 */ /* 0x000fc60000000f00 */
[----:B------:R-:W-:Y:S01]  /*1da0*/  IMAD R19, R10, R13, RZ ;  /* 0x0000000d0a137224 */ /* 0x000fe200078e02ff */
[----:B------:R-:W-:-:S03]  /*1db0*/  IABS R10, R11 ;  /* 0x0000000b000a7213 */ /* 0x000fc60000000000 */
[----:B------:R-:W-:-:S04]  /*1dc0*/  IMAD.HI.U32 R19, R21, R19, R20 ;  /* 0x0000001315137227 */ /* 0x000fc800078e0014 */
[----:B------:R-:W-:Y:S02]  /*1dd0*/  VIADD R5, R5, 0x40 ;  /* 0x0000004005057836 */ /* 0x000fe40000000000 */
[----:B------:R-:W-:Y:S02]  /*1de0*/  IMAD.MOV R10, RZ, RZ, -R10 ;  /* 0x000000ffff0a7224 */ /* 0x000fe400078e0a0a */
[----:B------:R-:W-:Y:S01]  /*1df0*/  IMAD.HI.U32 R19, R19, R12, RZ ;  /* 0x0000000c13137227 */ /* 0x000fe200078e00ff */
[-C--:B------:R-:W-:Y:S02]  /*1e00*/  ISETP.GE.AND P3, PT, R4, R5.reuse, PT ;  /* 0x000000050400720c */ /* 0x080fe40003f66270 */
[----:B------:R-:W-:Y:S01]  /*1e10*/  ISETP.GE.AND P4, PT, R88, R5, PT ;  /* 0x000000055800720c */ /* 0x000fe20003f86270 */
[----:B------:R-:W-:Y:S01]  /*1e20*/  IMAD R10, R19, R10, R12 ;  /* 0x0000000a130a7224 */ /* 0x000fe200078e020c */
[C---:B------:R-:W-:Y:S02]  /*1e30*/  SHF.L.U64.HI R137, R136.reuse, 0x5, R137 ;  /* 0x0000000588897819 */ /* 0x040fe40000010289 */
[----:B------:R-:W-:-:S02]  /*1e40*/  SHF.L.U32 R136, R136, 0x5, RZ ;  /* 0x0000000588887819 */ /* 0x000fc400000006ff */
[----:B------:R-:W-:-:S05]  /*1e50*/  ISETP.GT.U32.AND P2, PT, R13, R10, PT ;  /* 0x0000000a0d00720c */ /* 0x000fca0003f44070 */
[C---:B------:R-:W-:Y:S02]  /*1e60*/  @!P3 LEA R22, P1, R136.reuse, R140, 0x1 ;  /* 0x0000008c8816b211 */ /* 0x040fe400078208ff */
[-C--:B------:R-:W-:Y:S02]  /*1e70*/  @!P4 MOV R141, R139.reuse ;  /* 0x0000008b008dc202 */ /* 0x080fe40000000f00 */
[----:B------:R-:W-:-:S03]  /*1e80*/  @!P3 LEA.HI.X R23, R136, R139, R137, 0x1, P1 ;  /* 0x0000008b8817b211 */ /* 0x000fc600008f0c89 */
[----:B------:R1:W-:Y:S01]  /*1e90*/  @!P4 LDGSTS.E.BYPASS.LTC128B.128 [R102+0x3000], desc[UR4][R140.64] ;  /* 0x030000008c66cfae */ /* 0x0003e2000b981a04 */
[----:B------:R-:W-:-:S03]  /*1ea0*/  @!P2 IMAD.IADD R10, R10, 0x1, -R13 ;  /* 0x000000010a0aa824 */ /* 0x000fc600078e0a0d */
[----:B------:R1:W-:Y:S04]  /*1eb0*/  @!P4 LDGSTS.E.BYPASS.LTC128B.128 [R102+0x4000], desc[UR4][R140.64+0x40] ;  /* 0x040000408c66cfae */ /* 0x0003e8000b981a04 */
[----:B------:R1:W-:Y:S04]  /*1ec0*/  @!P4 LDGSTS.E.BYPASS.LTC128B.128 [R102+0x5000], desc[UR4][R140.64+0x80] ;  /* 0x050000808c66cfae */ /* 0x0003e8000b981a04 */
[----:B------:R1:W-:Y:S04]  /*1ed0*/  @!P3 LDGSTS.E.BYPASS.LTC128B.128 [R102+0x3800], desc[UR4][R22.64] ;  /* 0x038000001666bfae */ /* 0x0003e8000b981a04 */
[----:B------:R1:W-:Y:S04]  /*1ee0*/  @!P3 LDGSTS.E.BYPASS.LTC128B.128 [R102+0x4800], desc[UR4][R22.64+0x40] ;  /* 0x048000401666bfae */ /* 0x0003e8000b981a04 */
[----:B------:R1:W-:Y:S01]  /*1ef0*/  @!P3 LDGSTS.E.BYPASS.LTC128B.128 [R102+0x5800], desc[UR4][R22.64+0x80] ;  /* 0x058000801666bfae */ /* 0x0003e2000b981a04 */
[----:B------:R-:W-:-:S02]  /*1f00*/  ISETP.GE.U32.AND P3, PT, R10, R13, PT ;  /* 0x0000000d0a00720c */ /* 0x000fc40003f66070 */
[----:B------:R-:W-:Y:S01]  /*1f10*/  LOP3.LUT R10, R148, R11, RZ, 0x3c, !PT ;  /* 0x0000000b940a7212 */ /* 0x000fe200078e3cff */
[----:B------:R-:W-:Y:S01]  /*1f20*/  IMAD R7, R7, R100, RZ ;  /* 0x0000006407077224 */ /* 0x000fe200078e02ff */
[----:B------:R-:W-:Y:S01]  /*1f30*/  @!P2 IADD3 R19, PT, PT, R19, 0x1, RZ ;  /* 0x000000011313a810 */ /* 0x000fe20007ffe0ff */
[----:B------:R-:W0:Y:S01]  /*1f40*/  LDGDEPBAR ;  /* 0x00000000000079af */ /* 0x000e220000000000 */
[----:B------:R-:W-:Y:S02]  /*1f50*/  ISETP.GE.AND P1, PT, R10, RZ, PT ;  /* 0x000000ff0a00720c */ /* 0x000fe40003f26270 */
[----:B------:R-:W-:Y:S01]  /*1f60*/  ISETP.NE.AND P2, PT, R11, RZ, PT ;  /* 0x000000ff0b00720c */ /* 0x000fe20003f45270 */
[----:B------:R-:W-:Y:S01]  /*1f70*/  IMAD R143, R101, R88, RZ ;  /* 0x00000058658f7224 */ /* 0x000fe200078e02ff */
[----:B------:R1:W5:Y:S03]  /*1f80*/  LD.E R82, desc[UR4][R2.64+0x184] ;  /* 0x0001840402527980 */ /* 0x000366000c101900 */
[----:B------:R-:W-:Y:S01]  /*1f90*/  @P3 VIADD R19, R19, 0x1 ;  /* 0x0000000113133836 */ /* 0x000fe20000000000 */
[----:B------:R1:W5:Y:S01]  /*1fa0*/  LD.E R87, desc[UR4][R2.64+0x188] ;  /* 0x0001880402577980 */ /* 0x000362000c101900 */
[----:B------:R-:W-:-:S04]  /*1fb0*/  IMAD.WIDE.U32 R12, R0, R100, RZ ;  /* 0x00000064000c7225 */ /* 0x000fc800078e00ff */
[----:B------:R-:W-:Y:S02]  /*1fc0*/  @!P1 IMAD.MOV R19, RZ, RZ, -R19 ;  /* 0x000000ffff139224 */ /* 0x000fe400078e0a13 */
[----:B------:R-:W-:Y:S01]  /*1fd0*/  @!P2 LOP3.LUT R19, RZ, R11, RZ, 0x33, !PT ;  /* 0x0000000bff13a212 */ /* 0x000fe200078e33ff */
[----:B------:R-:W-:Y:S01]  /*1fe0*/  IMAD R0, R0, R101, R7 ;  /* 0x0000006500007224 */ /* 0x000fe200078e0207 */
[----:B------:R-:W-:Y:S02]  /*1ff0*/  IADD3 R8, P2, P1, R12, R8, R9 ;  /* 0x000000080c087210 */ /* 0x000fe4000795e009 */
[----:B------:R-:W-:Y:S01]  /*2000*/  SHF.R.S32.HI R10, RZ, 0x1f, R19 ;  /* 0x0000001fff0a7819 */ /* 0x000fe20000011413 */
[-C--:B------:R-:W-:Y:S01]  /*2010*/  IMAD R7, R15, R19.reuse, RZ ;  /* 0x000000130f077224 */ /* 0x080fe200078e02ff */
[----:B------:R-:W-:Y:S01]  /*2020*/  IADD3 R9, PT, PT, R13, R0, RZ ;  /* 0x000000000d097210 */ /* 0x000fe20007ffe0ff */
[----:B------:R-:W-:Y:S01]  /*2030*/  IMAD.WIDE.U32 R12, R14, R19, RZ ;  /* 0x000000130e0c7225 */ /* 0x000fe200078e00ff */
[----:B------:R-:W-:-:S04]  /*2040*/  DEPBAR.LE SB0, 0x0 ;  /* 0x000080000000791a */ /* 0x000fc80000000000 */
[----:B------:R-:W-:Y:S01]  /*2050*/  IMAD R7, R10, R14, R7 ;  /* 0x0000000e0a077224 */ /* 0x000fe200078e0207 */
[----:B------:R-:W-:Y:S02]  /*2060*/  IADD3.X R6, PT, PT, R9, R6, RZ, P2, P1 ;  /* 0x0000000609067210 */ /* 0x000fe400017e24ff */
[----:B------:R-:W-:Y:S01]  /*2070*/  IADD3 R8, P1, PT, R8, R12, RZ ;  /* 0x0000000c08087210 */ /* 0x000fe20007f3e0ff */
[----:B------:R-:W-:-:S04]  /*2080*/  IMAD.IADD R7, R13, 0x1, R7 ;  /* 0x000000010d077824 */ /* 0x000fc800078e0207 */
[----:B------:R-:W-:Y:S02]  /*2090*/  IMAD.X R9, R6, 0x1, R7, P1 ;  /* 0x0000000106097824 */ /* 0x000fe400008e0607 */
[----:B-1----:R-:W-:-:S07]  /*20a0*/  IMAD.WIDE.U32 R8, R88, R100, R8 ;  /* 0x0000006458087225 */ /* 0x002fce00078e0008 */
[----:B------:R-:W-:Y:S05]  /*20b0*/  WARPSYNC.ALL ;  /* 0x0000000000007948 */ /* 0x000fea0003800000 */
[----:B------:R-:W-:Y:S01]  /*20c0*/  IADD3 R143, PT, PT, R9, R143, RZ ;  /* 0x0000008f098f7210 */ /* 0x000fe20007ffe0ff */
[C---:B------:R-:W-:Y:S01]  /*20d0*/  IMAD.SHL.U32 R0, R100.reuse, 0x20, RZ ;  /* 0x0000002064007824 */ /* 0x040fe200078e00ff */
[----:B------:R-:W-:Y:S02]  /*20e0*/  SHF.L.U64.HI R101, R100, 0x5, R101 ;  /* 0x0000000564657819 */ /* 0x000fe40000010265 */
[----:B-----5:R-:W-:-:S04]  /*20f0*/  LEA R142, P1, R8, R16, 0x1 ;  /* 0x00000010088e7211 */ /* 0x020fc800078208ff */
        /* <DEDUP_REMOVED lines=26> */
[C---:B------:R-:W-:Y:S01]  /*22a0*/  SHF.L.U32 R131, R129.reuse, 0x4, RZ ;  /* 0x0000000481837819 */ /* 0x040fe200000006ff */
[----:B------:R-:W0:Y:S01]  /*22b0*/  LDGDEPBAR ;  /* 0x00000000000079af */ /* 0x000e220000000000 */
[----:B------:R-:W-:Y:S01]  /*22c0*/  SHF.L.U32 R83, R129, 0x5, RZ ;  /* 0x0000000581537819 */ /* 0x000fe200000006ff */
[----:B------:R-:W-:Y:S01]  /*22d0*/  BSSY.RECONVERGENT B1, `(.L_x_10869) ;  /* 0x000010b000017945 */ /* 0x000fe20003800200 */
[----:B------:R-:W-:-:S02]  /*22e0*/  LOP3.LUT R4, R100, 0x8, RZ, 0xc0, !PT ;  /* 0x0000000864047812 */ /* 0x000fc400078ec0ff */
[C---:B------:R-:W-:Y:S02]  /*22f0*/  LOP3.LUT R8, R131.reuse, 0x3e00, RZ, 0xc0, !PT ;  /* 0x00003e0083087812 */ /* 0x040fe400078ec0ff */
[--C-:B------:R-:W-:Y:S02]  /*2300*/  LOP3.LUT R5, R4, 0xc0, R83.reuse, 0xf8, !PT ;  /* 0x000000c004057812 */ /* 0x100fe400078ef853 */
[----:B------:R-:W-:Y:S02]  /*2310*/  LOP3.LUT R10, R131, 0x100, RZ, 0xc0, !PT ;  /* 0x00000100830a7812 */ /* 0x000fe400078ec0ff */
[----:B------:R-:W-:Y:S02]  /*2320*/  LOP3.LUT R6, R128, 0x18, RZ, 0xc0, !PT ;  /* 0x0000001880067812 */ /* 0x000fe400078ec0ff */
[----:B------:R-:W-:Y:S02]  /*2330*/  LOP3.LUT R4, R83, 0xc0, RZ, 0xc0, !PT ;  /* 0x000000c053047812 */ /* 0x000fe400078ec0ff */
[----:B------:R-:W-:-:S02]  /*2340*/  LOP3.LUT R8, R8, 0x20, R83, 0xf8, !PT ;  /* 0x0000002008087812 */ /* 0x000fc400078ef853 */
[----:B------:R-:W-:Y:S02]  /*2350*/  LOP3.LUT R7, R10, 0x20, R83, 0xf8, !PT ;  /* 0x000000200a077812 */ /* 0x000fe400078ef853 */
[----:B------:R-:W-:Y:S02]  /*2360*/  LOP3.LUT R34, R5, R6, RZ, 0x3c, !PT ;  /* 0x0000000605227212 */ /* 0x000fe400078e3cff */
[----:B------:R-:W-:Y:S02]  /*2370*/  LOP3.LUT R4, R4, 0x8, R129, 0xf8, !PT ;  /* 0x0000000804047812 */ /* 0x000fe400078ef881 */
[----:B------:R-:W-:Y:S02]  /*2380*/  LOP3.LUT R5, R8, 0x100, R83, 0xf8, !PT ;  /* 0x0000010008057812 */ /* 0x000fe400078ef853 */
[----:B------:R-:W-:Y:S02]  /*2390*/  LOP3.LUT R7, R7, R4, R6, 0xf6, !PT ;  /* 0x0000000407077212 */ /* 0x000fe400078ef606 */
[----:B------:R-:W-:-:S02]  /*23a0*/  LOP3.LUT R5, R5, R34, RZ, 0xfc, !PT ;  /* 0x0000002205057212 */ /* 0x000fc400078efcff */
[----:B------:R-:W-:Y:S01]  /*23b0*/  LOP3.LUT P1, R33, R129, 0x4, RZ, 0xc0, !PT ;  /* 0x0000000481217812 */ /* 0x000fe2000782c0ff */
[----:B------:R-:W-:Y:S01]  /*23c0*/  IMAD R134, R7, 0x2, R132 ;  /* 0x0000000207867824 */ /* 0x000fe200078e0284 */
[----:B------:R-:W-:Y:S02]  /*23d0*/  LEA R130, R5, R132, 0x1 ;  /* 0x0000008405827211 */ /* 0x000fe400078e08ff */
[----:B------:R-:W-:Y:S02]  /*23e0*/  MOV R32, 0x20 ;  /* 0x0000002000207802 */ /* 0x000fe40000000f00 */
[----:B------:R-:W-:Y:S01]  /*23f0*/  LDSM.16.M88.4 R28, [R134+0x3000] ;  /* 0x00300000861c783b */ /* 0x000fe20000000200 */
[----:B------:R-:W-:Y:S02]  /*2400*/  IADD3 R87, PT, PT, R87, R85, -R86 ;  /* 0x0000005557577210 */ /* 0x000fe40007ffe856 */
[----:B------:R-:W-:Y:S01]  /*2410*/  SEL R81, R32, 0xffffffe0, !P1 ;  /* 0xffffffe020517807 */ /* 0x000fe20004800000 */
[----:B------:R-:W1:Y:S03]  /*2420*/  LDSM.16.M88.4 R44, [R130] ;  /* 0x00000000822c783b */ /* 0x000e660000000200 */
[----:B------:R-:W-:Y:S01]  /*2430*/  IADD3 R89, PT, PT, R134, R81, RZ ;  /* 0x0000005186597210 */ /* 0x000fe20007ffe0ff */
[----:B------:R-:W-:Y:S01]  /*2440*/  IMAD.IADD R90, R130, 0x1, R81 ;  /* 0x00000001825a7824 */ /* 0x000fe200078e0251 */
[----:B------:R-:W3:Y:S04]  /*2450*/  LDSM.16.M88.4 R60, [R134+0x3400] ;  /* 0x00340000863c783b */ /* 0x000ee80000000200 */
        /* <DEDUP_REMOVED lines=53> */
[----:B------:R2:W1:Y:S03]  /*27b0*/  MUFU.TANH R64, R12 ;  /* 0x0000000c00407308 */ /* 0x0004660000002400 */
[C---:B------:R-:W-:Y:S01]  /*27c0*/  HMMA.16816.F32.BF16 R76, R40.reuse, R36, R24 ;  /* 0x00000024284c723c */ /* 0x040fe20000041818 */
[----:B------:R-:W-:Y:S04]  /*27d0*/  LDSM.16.M88.4 R24, [R89+0x5400] ;  /* 0x005400005918783b */ /* 0x000fe80000000200 */
[----:B------:R-:W1:Y:S03]  /*27e0*/  MUFU.TANH R65, R65 ;  /* 0x0000004100417308 */ /* 0x000e660000002400 */
[----:B------:R-:W-:Y:S01]  /*27f0*/  HMMA.16816.F32.BF16 R60, R40, R38, R60 ;  /* 0x00000026283c723c */ /* 0x000fe2000004183c */
[----:B------:R-:W-:Y:S04]  /*2800*/  LDSM.16.M88.4 R36, [R89+0x4c00] ;  /* 0x004c00005924783b */ /* 0x000fe80000000200 */
[----:B------:R-:W4:Y:S01]  /*2810*/  MUFU.TANH R66, R66 ;  /* 0x0000004200427308 */ /* 0x000f220000002400 */
[----:B--2---:R-:W2:Y:S02]  /*2820*/  LDSM.16.M88.4 R12, [R134+0x5800] ;  /* 0x00580000860c783b */ /* 0x004ea40000000200 */
[----:B---3--:R-:W-:Y:S01]  /*2830*/  HMMA.16816.F32.BF16 R48, R68, R16, R48 ;  /* 0x000000104430723c */ /* 0x008fe20000041830 */
[-C--:B------:R-:W-:Y:S01]  /*2840*/  FMUL.FTZ R16, R28, R35.reuse ;  /* 0x000000231c107220 */ /* 0x080fe20000410000 */
[----:B------:R-:W-:-:S03]  /*2850*/  FMUL.FTZ R17, R30, R35 ;  /* 0x000000231e117220 */ /* 0x000fc60000410000 */
[----:B------:R-:W3:Y:S03]  /*2860*/  MUFU.TANH R67, R67 ;  /* 0x0000004300437308 */ /* 0x000ee60000002400 */
[C---:B-1----:R-:W-:Y:S05]  /*2870*/  HMMA.16816.F32.BF16 R72, R40.reuse, R4, R72 ;  /* 0x000000042848723c */ /* 0x042fea0000041848 */
[----:B------:R-:W1:Y:S03]  /*2880*/  MUFU.TANH R16, R16 ;  /* 0x0000001000107308 */ /* 0x000e660000002400 */
[----:B------:R-:W-:Y:S01]  /*2890*/  HMMA.16816.F32.BF16 R52, R40, R6, R52 ;  /* 0x000000062834723c */ /* 0x000fe20000041834 */
[----:B------:R-:W3:Y:S04]  /*28a0*/  LDSM.16.M88.4 R4, [R134+0x5c00] ;  /* 0x005c00008604783b */ /* 0x000ee80000000200 */
[----:B------:R-:W1:Y:S03]  /*28b0*/  MUFU.TANH R17, R17 ;  /* 0x0000001100117308 */ /* 0x000e660000002400 */
        /* <DEDUP_REMOVED lines=16> */
[----:B------:R-:W-:Y:S01]  /*29c0*/  HMMA.16816.F32.BF16 R44, R20, R6, R44 ;  /* 0x00000006142c723c */ /* 0x000fe2000004182c */
[----:B------:R-:W-:-:S02]  /*29d0*/  LOP3.LUT R23, R100, 0x1f0, RZ, 0xc0, !PT ;  /* 0x000001f064177812 */ /* 0x000fc400078ec0ff */
[-C--:B------:R-:W-:Y:S01]  /*29e0*/  FMUL.FTZ R28, R76, R35.reuse ;  /* 0x000000234c1c7220 */ /* 0x080fe20000410000 */
[-C--:B------:R-:W-:Y:S01]  /*29f0*/  FMUL.FTZ R29, R79, R35.reuse ;  /* 0x000000234f1d7220 */ /* 0x080fe20000410000 */
[----:B------:R-:W-:Y:S02]  /*2a00*/  LOP3.LUT R88, R23, 0x7, R88, 0xf8, !PT ;  /* 0x0000000717587812 */ /* 0x000fe400078ef858 */
[----:B------:R-:W-:Y:S01]  /*2a10*/  IADD3 R23, PT, PT, R85, -R86, -R82 ;  /* 0x8000005655177210 */ /* 0x000fe20007ffe852 */
[----:B------:R-:W-:Y:S01]  /*2a20*/  HMMA.16816.F32.BF16 R60, R8, R26, R60 ;  /* 0x0000001a083c723c */ /* 0x000fe2000004183c */
[-C--:B------:R-:W-:Y:S01]  /*2a30*/  FMUL.FTZ R27, R77, R35.reuse ;  /* 0x000000234d1b7220 */ /* 0x080fe20000410000 */
[----:B------:R-:W-:Y:S01]  /*2a40*/  FMUL.FTZ R26, R78, R35 ;  /* 0x000000234e1a7220 */ /* 0x000fe20000410000 */
[----:B------:R-:W1:Y:S01]  /*2a50*/  MUFU.TANH R28, R28 ;  /* 0x0000001c001c7308 */ /* 0x000e620000002400 */
[----:B------:R-:W-:-:S04]  /*2a60*/  LEA R88, R145, R88, 0x6 ;  /* 0x0000005891587211 */ /* 0x000fc800078e30ff */
[C---:B----4-:R-:W-:Y:S01]  /*2a70*/  HMMA.16816.F32.BF16 R72, R8.reuse, R56, R72 ;  /* 0x000000380848723c */ /* 0x050fe20000041848 */
[C---:B------:R-:W-:Y:S02]  /*2a80*/  IADD3 R152, PT, PT, R88.reuse, R87, RZ ;  /* 0x0000005758987210 */ /* 0x040fe40007ffe0ff */
[----:B------:R-:W4:Y:S01]  /*2a90*/  MUFU.TANH R27, R27 ;  /* 0x0000001b001b7308 */ /* 0x000f220000002400 */
[----:B------:R-:W-:Y:S02]  /*2aa0*/  IADD3 R88, PT, PT, R88, R23, RZ ;  /* 0x0000001758587210 */ /* 0x000fe40007ffe0ff */
[C-C-:B------:R-:W-:Y:S02]  /*2ab0*/  VIADDMNMX R154, R152.reuse, 0x1, R85.reuse, PT ;  /* 0x00000001989a7846 */ /* 0x140fe40003800155 */
[C---:B------:R-:W-:Y:S01]  /*2ac0*/  HMMA.16816.F32.BF16 R52, R8.reuse, R58, R52 ;  /* 0x0000003a0834723c */ /* 0x040fe20000041834 */
[----:B------:R-:W-:Y:S02]  /*2ad0*/  VIADDMNMX R152, R152, 0x9, R85, PT ;  /* 0x0000000998987846 */ /* 0x000fe40003800155 */
[-C--:B------:R-:W-:Y:S01]  /*2ae0*/  FMUL.FTZ R30, R60, R35.reuse ;  /* 0x000000233c1e7220 */ /* 0x080fe20000410000 */
[-C--:B------:R-:W-:Y:S01]  /*2af0*/  FMUL.FTZ R31, R61, R35.reuse ;  /* 0x000000233d1f7220 */ /* 0x080fe20000410000 */
[-C--:B------:R-:W-:Y:S01]  /*2b00*/  FMUL.FTZ R19, R62, R35.reuse ;  /* 0x000000233e137220 */ /* 0x080fe20000410000 */
[----:B------:R-:W-:Y:S01]  /*2b10*/  FMUL.FTZ R4, R63, R35 ;  /* 0x000000233f047220 */ /* 0x000fe20000410000 */
[----:B------:R-:W1:Y:S01]  /*2b20*/  MUFU.TANH R26, R26 ;  /* 0x0000001a001a7308 */ /* 0x000e620000002400 */
[----:B--2---:R-:W-:Y:S01]  /*2b30*/  HMMA.16816.F32.BF16 R48, R8, R12, R48 ;  /* 0x0000000c0830723c */ /* 0x004fe20000041830 */
[----:B------:R-:W-:-:S02]  /*2b40*/  VIMNMX R155, PT, PT, RZ, R88, !PT ;  /* 0x00000058ff9b7248 */ /* 0x000fc40007fe0100 */
[-C--:B------:R-:W-:Y:S01]  /*2b50*/  FMUL.FTZ R37, R72, R35.reuse ;  /* 0x0000002348257220 */ /* 0x080fe20000410000 */
[-C--:B------:R-:W-:Y:S01]  /*2b60*/  FMUL.FTZ R73, R73, R35.reuse ;  /* 0x0000002349497220 */ /* 0x080fe20000410000 */
[-C--:B------:R-:W-:Y:S01]  /*2b70*/  FMUL.FTZ R36, R74, R35.reuse ;  /* 0x000000234a247220 */ /* 0x080fe20000410000 */
[-C--:B------:R-:W-:Y:S01]  /*2b80*/  FMUL.FTZ R5, R75, R35.reuse ;  /* 0x000000234b057220 */ /* 0x080fe20000410000 */
[----:B------:R-:W2:Y:S01]  /*2b90*/  MUFU.TANH R29, R29 ;  /* 0x0000001d001d7308 */ /* 0x000ea20000002400 */
[----:B------:R-:W-:Y:S01]  /*2ba0*/  HMMA.16816.F32.BF16 R44, R8, R14, R44 ;  /* 0x0000000e082c723c */ /* 0x000fe2000004182c */
[----:B------:R-:W-:Y:S02]  /*2bb0*/  VIADDMNMX R153, R88, 0x8, RZ, !PT ;  /* 0x0000000858997846 */ /* 0x000fe400078001ff */
        /* <DEDUP_REMOVED lines=14> */
[----:B------:R-:W-:Y:S01]  /*2ca0*/  VIADD R35, R84, 0xffffffff ;  /* 0xffffffff54237836 */ /* 0x000fe20000000000 */
[----:B------:R-:W1:Y:S04]  /*2cb0*/  MUFU.TANH R19, R19 ;  /* 0x0000001300137308 */ /* 0x000e680000002400 */
[----:B------:R-:W-:-:S04]  /*2cc0*/  ISETP.GT.AND P1, PT, R35, R138, PT ;  /* 0x0000008a2300720c */ /* 0x000fc80003f24270 */
        /* <DEDUP_REMOVED lines=32> */
.L_x_10872:
        /* <DEDUP_REMOVED lines=15> */
[----:B-1----:R-:W1:Y:S02]  /*2fc0*/  F2I.FTZ.U32.TRUNC.NTZ R45, R44 ;  /* 0x0000002c002d7305 */ /* 0x002e64000021f000 */
[----:B-1----:R-:W-:Y:S01]  /*2fd0*/  IMAD.MOV R41, RZ, RZ, -R45 ;  /* 0x000000ffff297224 */ /* 0x002fe200078e0a2d */
[----:B------:R-:W-:-:S03]  /*2fe0*/  MOV R44, RZ ;  /* 0x000000ff002c7202 */ /* 0x000fc60000000f00 */
        /* <DEDUP_REMOVED lines=10> */
[----:B------:R-:W-:Y:S02]  /*3090*/  @!P4 VIADD R41, R41, 0x1 ;  /* 0x000000012929c836 */ /* 0x000fe40000000000 */
[-C--:B------:R-:W-:Y:S01]  /*30a0*/  ISETP.GE.U32.AND P5, PT, R45, R20.reuse, PT ;  /* 0x000000142d00720c */ /* 0x080fe20003fa6070 */
[----:B------:R-:W-:Y:S01]  /*30b0*/  @!P2 VIADD R22, R22, 0x1 ;  /* 0x000000011616a836 */ /* 0x000fe20000000000 */
[----:B------:R-:W-:Y:S01]  /*30c0*/  ISETP.GE.U32.AND P6, PT, R23, R20, PT ;  /* 0x000000141700720c */ /* 0x000fe20003fc6070 */
[----:B------:R-:W2:Y:S01]  /*30d0*/  LD.E.64 R44, desc[UR4][R2.64+0x38] ;  /* 0x00003804022c7980 */ /* 0x000ea2000c101b00 */
[----:B------:R-:W-:-:S09]  /*30e0*/  ISETP.NE.AND P2, PT, R43, RZ, PT ;  /* 0x000000ff2b00720c */ /* 0x000fd20003f45270 */
        /* <DEDUP_REMOVED lines=27> */
.L_x_10873:
[----:B------:R-:W-:Y:S05]  /*32a0*/  BSYNC.RECONVERGENT B0 ;  /* 0x0000000000007941 */ /* 0x000fea0003800200 */
.L_x_10871:
        /* <DEDUP_REMOVED lines=13> */
.L_x_10870:
[----:B------:R-:W-:Y:S05]  /*3380*/  BSYNC.RECONVERGENT B1 ;  /* 0x0000000000017941 */ /* 0x000fea0003800200 */
.L_x_10869:
[----:B------:R-:W3:Y:S01]  /*3390*/  LD.E R108, desc[UR4][R2.64+0xdc] ;  /* 0x0000dc04026c7980 */ /* 0x000ee2000c101900 */
        /* <DEDUP_REMOVED lines=14> */
[C---:B------:R-:W-:Y:S01]  /*3480*/  VIADD R55, R41.reuse, 0x11 ;  /* 0x0000001129377836 */ /* 0x040fe20000000000 */
[CC--:B------:R-:W-:Y:S01]  /*3490*/  ISETP.GE.AND P1, PT, R58.reuse, R155.reuse, PT ;  /* 0x0000009b3a00720c */ /* 0x0c0fe20003f26270 */
[C---:B------:R-:W-:Y:S01]  /*34a0*/  VIADD R56, R41.reuse, 0x10 ;  /* 0x0000001029387836 */ /* 0x040fe20000000000 */
[-C--:B------:R-:W-:Y:S01]  /*34b0*/  ISETP.GE.AND P6, PT, R58, R154.reuse, PT ;  /* 0x0000009a3a00720c */ /* 0x080fe20003fc6270 */
[----:B------:R-:W-:Y:S01]  /*34c0*/  VIADD R53, R41, 0x19 ;  /* 0x0000001929357836 */ /* 0x000fe20000000000 */
[----:B--2---:R-:W-:Y:S01]  /*34d0*/  FSEL R23, R65, -INF , P1 ;  /* 0xff80000041177808 */ /* 0x004fe20000800000 */
[----:B------:R-:W-:Y:S01]  /*34e0*/  VIADD R54, R41, 0x18 ;  /* 0x0000001829367836 */ /* 0x000fe20000000000 */
[-C--:B------:R-:W-:Y:S01]  /*34f0*/  ISETP.GE.AND P1, PT, R57, R155.reuse, PT ;  /* 0x0000009b3900720c */ /* 0x080fe20003f26270 */
[C---:B------:R-:W-:Y:S01]  /*3500*/  VIADD R50, R41.reuse, 0x21 ;  /* 0x0000002129327836 */ /* 0x040fe20000000000 */
[-C--:B------:R-:W-:Y:S01]  /*3510*/  ISETP.GE.AND P5, PT, R46, R155.reuse, PT ;  /* 0x0000009b2e00720c */ /* 0x080fe20003fa6270 */
[----:B------:R-:W-:Y:S01]  /*3520*/  VIADD R52, R41, 0x20 ;  /* 0x0000002029347836 */ /* 0x000fe20000000000 */
[----:B------:R-:W-:Y:S01]  /*3530*/  FSEL R23, R23, -INF , !P6 ;  /* 0xff80000017177808 */ /* 0x000fe20007000000 */
[C---:B------:R-:W-:Y:S01]  /*3540*/  VIADD R48, R41.reuse, 0x29 ;  /* 0x0000002929307836 */ /* 0x040fe20000000000 */
[----:B------:R-:W-:Y:S01]  /*3550*/  FSEL R44, R44, -INF , !P4 ;  /* 0xff8000002c2c7808 */ /* 0x000fe20006000000 */
[----:B------:R-:W-:Y:S01]  /*3560*/  VIADD R49, R41, 0x28 ;  /* 0x0000002829317836 */ /* 0x000fe20000000000 */
[-C--:B------:R-:W-:Y:S01]  /*3570*/  ISETP.GE.AND P6, PT, R57, R154.reuse, PT ;  /* 0x0000009a3900720c */ /* 0x080fe20003fc6270 */
[C---:B------:R-:W-:Y:S01]  /*3580*/  VIADD R43, R41.reuse, 0x38 ;  /* 0x00000038292b7836 */ /* 0x040fe20000000000 */
[----:B-1----:R-:W-:Y:S01]  /*3590*/  FSEL R24, R24, -INF , P1 ;  /* 0xff80000018187808 */ /* 0x002fe20000800000 */
[C---:B------:R-:W-:Y:S01]  /*35a0*/  VIADD R45, R41.reuse, 0x31 ;  /* 0x00000031292d7836 */ /* 0x040fe20000000000 */
[----:B------:R-:W-:Y:S01]  /*35b0*/  ISETP.GE.AND P4, PT, R46, R154, PT ;  /* 0x0000009a2e00720c */ /* 0x000fe20003f86270 */
[----:B------:R-:W-:Y:S01]  /*35c0*/  VIADD R47, R41, 0x30 ;  /* 0x00000030292f7836 */ /* 0x000fe20000000000 */
[----:B------:R-:W-:Y:S01]  /*35d0*/  FSEL R16, R16, -INF , P5 ;  /* 0xff80000010107808 */ /* 0x000fe20002800000 */
[----:B------:R-:W-:Y:S01]  /*35e0*/  LDSM.16.MT88.4 R68, [R106+0x6000] ;  /* 0x006000006a44783b */ /* 0x000fe20000004200 */
[----:B------:R-:W-:-:S02]  /*35f0*/  ISETP.GE.AND P1, PT, R55, R155, PT ;  /* 0x0000009b3700720c */ /* 0x000fc40003f26270 */
[----:B------:R-:W-:Y:S01]  /*3600*/  ISETP.GE.AND P5, PT, R56, R155, PT ;  /* 0x0000009b3800720c */ /* 0x000fe20003fa6270 */
[----:B------:R-:W-:Y:S01]  /*3610*/  LDSM.16.MT88.4 R60, [R114+0x7000] ;  /* 0x00700000723c783b */ /* 0x000fe20000004200 */
[----:B------:R-:W-:Y:S02]  /*3620*/  FSEL R40, R24, -INF , !P6 ;  /* 0xff80000018287808 */ /* 0x000fe40007000000 */
[----:B------:R-:W-:Y:S02]  /*3630*/  FSEL R42, R16, -INF , !P4 ;  /* 0xff800000102a7808 */ /* 0x000fe40006000000 */
[-C--:B------:R-:W-:Y:S02]  /*3640*/  ISETP.GE.AND P6, PT, R55, R154.reuse, PT ;  /* 0x0000009a3700720c */ /* 0x080fe40003fc6270 */
[----:B------:R-:W-:Y:S02]  /*3650*/  FSEL R22, R27, -INF , P1 ;  /* 0xff8000001b167808 */ /* 0x000fe40000800000 */
[----:B------:R-:W-:-:S02]  /*3660*/  ISETP.GE.AND P4, PT, R56, R154, PT ;  /* 0x0000009a3800720c */ /* 0x000fc40003f86270 */
[----:B------:R-:W-:Y:S02]  /*3670*/  FSEL R20, R28, -INF , P5 ;  /* 0xff8000001c147808 */ /* 0x000fe40002800000 */
[CC--:B------:R-:W-:Y:S02]  /*3680*/  ISETP.GE.AND P1, PT, R53.reuse, R155.reuse, PT ;  /* 0x0000009b3500720c */ /* 0x0c0fe40003f26270 */
[----:B------:R-:W-:Y:S02]  /*3690*/  ISETP.GE.AND P5, PT, R54, R155, PT ;  /* 0x0000009b3600720c */ /* 0x000fe40003fa6270 */
[----:B------:R-:W-:Y:S02]  /*36a0*/  FSEL R22, R22, -INF , !P6 ;  /* 0xff80000016167808 */ /* 0x000fe40007000000 */
[----:B------:R-:W-:Y:S02]  /*36b0*/  FSEL R20, R20, -INF , !P4 ;  /* 0xff80000014147808 */ /* 0x000fe40006000000 */
[----:B------:R-:W-:-:S02]  /*36c0*/  ISETP.GE.AND P6, PT, R53, R154, PT ;  /* 0x0000009a3500720c */ /* 0x000fc40003fc6270 */
[----:B------:R-:W-:Y:S02]  /*36d0*/  FSEL R14, R31, -INF , P1 ;  /* 0xff8000001f0e7808 */ /* 0x000fe40000800000 */
[----:B------:R-:W-:Y:S02]  /*36e0*/  ISETP.GE.AND P4, PT, R54, R154, PT ;  /* 0x0000009a3600720c */ /* 0x000fe40003f86270 */
[----:B------:R-:W-:Y:S02]  /*36f0*/  FSEL R18, R30, -INF , P5 ;  /* 0xff8000001e127808 */ /* 0x000fe40002800000 */
[-C--:B------:R-:W-:Y:S02]  /*3700*/  ISETP.GE.AND P1, PT, R50, R155.reuse, PT ;  /* 0x0000009b3200720c */ /* 0x080fe40003f26270 */
[----:B------:R-:W-:Y:S02]  /*3710*/  ISETP.GE.AND P5, PT, R52, R155, PT ;  /* 0x0000009b3400720c */ /* 0x000fe40003fa6270 */
[----:B------:R-:W-:-:S02]  /*3720*/  FSEL R14, R14, -INF , !P6 ;  /* 0xff8000000e0e7808 */ /* 0x000fc40007000000 */
[----:B------:R-:W-:Y:S02]  /*3730*/  FSEL R18, R18, -INF , !P4 ;  /* 0xff80000012127808 */ /* 0x000fe40006000000 */
[-C--:B------:R-:W-:Y:S02]  /*3740*/  ISETP.GE.AND P6, PT, R50, R154.reuse, PT ;  /* 0x0000009a3200720c */ /* 0x080fe40003fc6270 */
[----:B------:R-:W-:Y:S02]  /*3750*/  FSEL R38, R38, -INF , P1 ;  /* 0xff80000026267808 */ /* 0x000fe40000800000 */
[----:B------:R-:W-:Y:S02]  /*3760*/  ISETP.GE.AND P4, PT, R52, R154, PT ;  /* 0x0000009a3400720c */ /* 0x000fe40003f86270 */
        /* <DEDUP_REMOVED lines=11> */
[-C--:B------:R-:W-:Y:S02]  /*3820*/  ISETP.GE.AND P6, PT, R43, R155.reuse, PT ;  /* 0x0000009b2b00720c */ /* 0x080fe40003fc6270 */
[-C--:B------:R-:W-:Y:S02]  /*3830*/  ISETP.GE.AND P4, PT, R45, R155.reuse, PT ;  /* 0x0000009b2d00720c */ /* 0x080fe40003f86270 */
[----:B------:R-:W-:-:S02]  /*3840*/  ISETP.GE.AND P5, PT, R47, R155, PT ;  /* 0x0000009b2f00720c */ /* 0x000fc40003fa6270 */
[C---:B------:R-:W-:Y:S02]  /*3850*/  ISETP.GE.AND P2, PT, R41.reuse, R153, PT ;  /* 0x000000992900720c */ /* 0x040fe40003f46270 */
[----:B------:R-:W-:Y:S02]  /*3860*/  FSEL R10, R10, -INF , P6 ;  /* 0xff8000000a0a7808 */ /* 0x000fe40003000000 */
[C---:B------:R-:W-:Y:S01]  /*3870*/  ISETP.GE.AND P3, PT, R41.reuse, R152, PT ;  /* 0x000000982900720c */ /* 0x040fe20003f66270 */
[----:B------:R-:W-:Y:S01]  /*3880*/  VIADD R41, R41, 0x39 ;  /* 0x0000003929297836 */ /* 0x000fe20000000000 */
[----:B------:R-:W-:Y:S02]  /*3890*/  FSEL R8, R8, -INF , P4 ;  /* 0xff80000008087808 */ /* 0x000fe40002000000 */
[-C--:B------:R-:W-:Y:S02]  /*38a0*/  ISETP.GE.AND P6, PT, R45, R154.reuse, PT ;  /* 0x0000009a2d00720c */ /* 0x080fe40003fc6270 */
[----:B------:R-:W-:-:S02]  /*38b0*/  ISETP.GE.AND P1, PT, R47, R154, PT ;  /* 0x0000009a2f00720c */ /* 0x000fc40003f26270 */
[----:B------:R-:W-:Y:S02]  /*38c0*/  FSEL R21, R21, -INF , P5 ;  /* 0xff80000015157808 */ /* 0x000fe40002800000 */
[----:B------:R-:W-:Y:S02]  /*38d0*/  FSEL R66, R66, -INF , P2 ;  /* 0xff80000042427808 */ /* 0x000fe40001000000 */
[----:B------:R-:W-:Y:S02]  /*38e0*/  FSEL R122, R8, -INF , !P6 ;  /* 0xff800000087a7808 */ /* 0x000fe40007000000 */
[----:B------:R-:W-:Y:S02]  /*38f0*/  FSEL R124, R21, -INF , !P1 ;  /* 0xff800000157c7808 */ /* 0x000fe40004800000 */
[C---:B------:R-:W-:Y:S02]  /*3900*/  ISETP.GE.AND P2, PT, R46.reuse, R153, PT ;  /* 0x000000992e00720c */ /* 0x040fe40003f46270 */
[----:B------:R-:W-:-:S02]  /*3910*/  ISETP.GE.AND P6, PT, R46, R152, PT ;  /* 0x000000982e00720c */ /* 0x000fc40003fc6270 */
[----:B------:R-:W-:Y:S02]  /*3920*/  ISETP.GE.AND P5, PT, R41, R155, PT ;  /* 0x0000009b2900720c */ /* 0x000fe40003fa6270 */
[-C--:B------:R-:W-:Y:S02]  /*3930*/  ISETP.GE.AND P1, PT, R58, R153.reuse, PT ;  /* 0x000000993a00720c */ /* 0x080fe40003f26270 */
[----:B------:R-:W-:Y:S02]  /*3940*/  FSEL R46, R66, -INF , !P3 ;  /* 0xff800000422e7808 */ /* 0x000fe40005800000 */
[----:B------:R-:W-:Y:S02]  /*3950*/  ISETP.GE.AND P3, PT, R57, R153, PT ;  /* 0x000000993900720c */ /* 0x000fe40003f66270 */
[----:B------:R-:W-:Y:S02]  /*3960*/  ISETP.GE.AND P4, PT, R58, R152, PT ;  /* 0x000000983a00720c */ /* 0x000fe40003f86270 */
[----:B------:R-:W-:-:S02]  /*3970*/  FSEL R51, R51, -INF , P5 ;  /* 0xff80000033337808 */ /* 0x000fc40002800000 */
[----:B------:R-:W-:Y:S02]  /*3980*/  FSEL R13, R67, -INF , P1 ;  /* 0xff800000430d7808 */ /* 0x000fe40000800000 */
[----:B------:R-:W-:Y:S02]  /*3990*/  ISETP.GE.AND P5, PT, R43, R154, PT ;  /* 0x0000009a2b00720c */ /* 0x000fe40003fa6270 */
[-C--:B------:R-:W-:Y:S02]  /*39a0*/  ISETP.GE.AND P1, PT, R56, R153.reuse, PT ;  /* 0x000000993800720c */ /* 0x080fe40003f26270 */
[----:B------:R-:W-:Y:S02]  /*39b0*/  FSEL R24, R25, -INF , P3 ;  /* 0xff80000019187808 */ /* 0x000fe40001800000 */
[----:B------:R-:W-:Y:S02]  /*39c0*/  ISETP.GE.AND P3, PT, R54, R153, PT ;  /* 0x000000993600720c */ /* 0x000fe40003f66270 */
[----:B------:R-:W-:-:S02]  /*39d0*/  FSEL R13, R13, -INF , !P4 ;  /* 0xff8000000d0d7808 */ /* 0x000fc40006000000 */
[----:B------:R-:W-:Y:S02]  /*39e0*/  FSEL R125, R10, -INF , !P5 ;  /* 0xff8000000a7d7808 */ /* 0x000fe40006800000 */
[----:B------:R-:W-:Y:S02]  /*39f0*/  ISETP.GE.AND P4, PT, R56, R152, PT ;  /* 0x000000983800720c */ /* 0x000fe40003f86270 */
[----:B------:R-:W-:Y:S02]  /*3a00*/  FSEL R16, R26, -INF , P1 ;  /* 0xff8000001a107808 */ /* 0x000fe40000800000 */
[-C--:B------:R-:W-:Y:S02]  /*3a10*/  ISETP.GE.AND P1, PT, R53, R153.reuse, PT ;  /* 0x000000993500720c */ /* 0x080fe40003f26270 */
[----:B------:R-:W-:Y:S02]  /*3a20*/  FSEL R10, R19, -INF , P3 ;  /* 0xff800000130a7808 */ /* 0x000fe40001800000 */
[----:B------:R-:W-:-:S02]  /*3a30*/  ISETP.GE.AND P3, PT, R50, R153, PT ;  /* 0x000000993200720c */ /* 0x000fc40003f66270 */
[----:B------:R-:W-:Y:S02]  /*3a40*/  FSEL R16, R16, -INF , !P4 ;  /* 0xff80000010107808 */ /* 0x000fe40006000000 */
[----:B------:R-:W-:Y:S02]  /*3a50*/  ISETP.GE.AND P4, PT, R53, R152, PT ;  /* 0x000000983500720c */ /* 0x000fe40003f86270 */
[----:B------:R-:W-:Y:S02]  /*3a60*/  FSEL R4, R4, -INF , P1 ;  /* 0xff80000004047808 */ /* 0x000fe40000800000 */
[----:B------:R-:W-:Y:S02]  /*3a70*/  ISETP.GE.AND P5, PT, R41, R154, PT ;  /* 0x0000009a2900720c */ /* 0x000fe40003fa6270 */
[----:B------:R-:W-:Y:S02]  /*3a80*/  ISETP.GE.AND P1, PT, R49, R153, PT ;  /* 0x000000993100720c */ /* 0x000fe40003f26270 */
[----:B------:R-:W-:-:S02]  /*3a90*/  FSEL R120, R5, -INF , P3 ;  /* 0xff80000005787808 */ /* 0x000fc40001800000 */
[----:B------:R-:W-:Y:S02]  /*3aa0*/  FMNMX3.FTZ R5, R44, R23, R42, !PT ;  /* 0x000000172c057276 */ /* 0x000fe4000781002a */
[----:B------:R-:W-:Y:S02]  /*3ab0*/  FSEL R17, R17, -INF , P2 ;  /* 0xff80000011117808 */ /* 0x000fe40001000000 */
[----:B------:R-:W-:Y:S02]  /*3ac0*/  FSEL R8, R4, -INF , !P4 ;  /* 0xff80000004087808 */ /* 0x000fe40006000000 */
[----:B------:R-:W-:Y:S02]  /*3ad0*/  FSEL R123, R51, -INF , !P5 ;  /* 0xff800000337b7808 */ /* 0x000fe40006800000 */
[----:B------:R-:W-:Y:S02]  /*3ae0*/  ISETP.GE.AND P4, PT, R49, R152, PT ;  /* 0x000000983100720c */ /* 0x000fe40003f86270 */
[----:B------:R-:W-:-:S02]  /*3af0*/  FSEL R7, R7, -INF , P1 ;  /* 0xff80000007077808 */ /* 0x000fc40000800000 */
[----:B------:R-:W-:Y:S02]  /*3b00*/  ISETP.GE.AND P5, PT, R57, R152, PT ;  /* 0x000000983900720c */ /* 0x000fe40003fa6270 */
[----:B------:R-:W-:Y:S02]  /*3b10*/  ISETP.GE.AND P2, PT, R55, R153, PT ;  /* 0x000000993700720c */ /* 0x000fe40003f46270 */
[----:B------:R-:W-:Y:S02]  /*3b20*/  FMNMX3.FTZ R5, R5, R40, R20, !PT ;  /* 0x0000002805057276 */ /* 0x000fe40007810014 */
[----:B------:R-:W-:Y:S02]  /*3b30*/  FSEL R38, R17, -INF , !P6 ;  /* 0xff80000011267808 */ /* 0x000fe40007000000 */
[----:B------:R-:W-:Y:S02]  /*3b40*/  FSEL R30, R7, -INF , !P4 ;  /* 0xff800000071e7808 */ /* 0x000fe40006000000 */
[----:B------:R-:W-:-:S02]  /*3b50*/  ISETP.GE.AND P6, PT, R55, R152, PT ;  /* 0x000000983700720c */ /* 0x000fc40003fc6270 */
[----:B------:R-:W-:Y:S02]  /*3b60*/  FSEL R24, R24, -INF , !P5 ;  /* 0xff80000018187808 */ /* 0x000fe40006800000 */
[----:B------:R-:W-:Y:S02]  /*3b70*/  FSEL R12, R29, -INF , P2 ;  /* 0xff8000001d0c7808 */ /* 0x000fe40001000000 */
[----:B------:R-:W-:Y:S02]  /*3b80*/  FMNMX3.FTZ R7, R5, R22, R18, !PT ;  /* 0x0000001605077276 */ /* 0x000fe40007810012 */
[----:B------:R-:W-:Y:S02]  /*3b90*/  ISETP.GE.AND P5, PT, R54, R152, PT ;  /* 0x000000983600720c */ /* 0x000fe40003fa6270 */
[----:B------:R-:W-:Y:S02]  /*3ba0*/  ISETP.GE.AND P2, PT, R52, R153, PT ;  /* 0x000000993400720c */ /* 0x000fe40003f46270 */
[----:B------:R-:W-:-:S02]  /*3bb0*/  FMNMX3.FTZ R5, R46, R13, R38, !PT ;  /* 0x0000000d2e057276 */ /* 0x000fc40007810026 */
[----:B------:R-:W-:Y:S02]  /*3bc0*/  FSEL R12, R12, -INF , !P6 ;  /* 0xff8000000c0c7808 */ /* 0x000fe40007000000 */
[----:B------:R-:W-:Y:S02]  /*3bd0*/  FMNMX3.FTZ R7, R7, R14, R156, !PT ;  /* 0x0000000e07077276 */ /* 0x000fe4000781009c */
[----:B------:R-:W-:Y:S02]  /*3be0*/  ISETP.GE.AND P6, PT, R52, R152, PT ;  /* 0x000000983400720c */ /* 0x000fe40003fc6270 */
[----:B------:R-:W-:Y:S01]  /*3bf0*/  FSEL R10, R10, -INF , !P5 ;  /* 0xff8000000a0a7808 */ /* 0x000fe20006800000 */
[----:B------:R-:W-:Y:S01]  /*3c00*/  LDSM.16.MT88.4 R52, [R106+0x7000] ;  /* 0x007000006a34783b */ /* 0x000fe20000004200 */
[----:B------:R-:W-:Y:S02]  /*3c10*/  FSEL R36, R36, -INF , P2 ;  /* 0xff80000024247808 */ /* 0x000fe40001000000 */
[----:B------:R-:W-:-:S02]  /*3c20*/  FMNMX3.FTZ R5, R5, R24, R16, !PT ;  /* 0x0000001805057276 */ /* 0x000fc40007810010 */
[----:B------:R-:W-:Y:S02]  /*3c30*/  ISETP.GE.AND P5, PT, R50, R152, PT ;  /* 0x000000983200720c */ /* 0x000fe40003fa6270 */
[-C--:B------:R-:W-:Y:S02]  /*3c40*/  ISETP.GE.AND P2, PT, R48, R153.reuse, PT ;  /* 0x000000993000720c */ /* 0x080fe40003f46270 */
[----:B------:R-:W-:Y:S02]  /*3c50*/  FMNMX3.FTZ R7, R7, R116, R150, !PT ;  /* 0x0000007407077276 */ /* 0x000fe40007810096 */
[----:B------:R-:W-:Y:S02]  /*3c60*/  FSEL R126, R36, -INF , !P6 ;  /* 0xff800000247e7808 */ /* 0x000fe40007000000 */
[----:B------:R-:W-:Y:S02]  /*3c70*/  ISETP.GE.AND P3, PT, R47, R153, PT ;  /* 0x000000992f00720c */ /* 0x000fe40003f66270 */
[----:B------:R-:W-:-:S02]  /*3c80*/  FMNMX3.FTZ R5, R5, R12, R10, !PT ;  /* 0x0000000c05057276 */ /* 0x000fc4000781000a */
[----:B------:R-:W-:Y:S02]  /*3c90*/  FSEL R120, R120, -INF , !P5 ;  /* 0xff80000078787808 */ /* 0x000fe40006800000 */
[----:B------:R-:W-:Y:S02]  /*3ca0*/  ISETP.GE.AND P1, PT, R45, R153, PT ;  /* 0x000000992d00720c */ /* 0x000fe40003f26270 */
[----:B------:R-:W-:Y:S02]  /*3cb0*/  FSEL R6, R6, -INF , P2 ;  /* 0xff80000006067808 */ /* 0x000fe40001000000 */
[----:B------:R-:W-:Y:S02]  /*3cc0*/  FMNMX3.FTZ R4, R7, R118, R124, !PT ;  /* 0x0000007607047276 */ /* 0x000fe4000781007c */
[-C--:B------:R-:W-:Y:S02]  /*3cd0*/  ISETP.GE.AND P6, PT, R48, R152.reuse, PT ;  /* 0x000000983000720c */ /* 0x080fe40003fc6270 */
[----:B------:R-:W-:-:S02]  /*3ce0*/  ISETP.GE.AND P5, PT, R47, R152, PT ;  /* 0x000000982f00720c */ /* 0x000fc40003fa6270 */
[----:B------:R-:W-:Y:S02]  /*3cf0*/  ISETP.GE.AND P2, PT, R43, R153, PT ;  /* 0x000000992b00720c */ /* 0x000fe40003f46270 */
[----:B------:R-:W-:Y:S02]  /*3d00*/  FSEL R9, R9, -INF , P3 ;  /* 0xff80000009097808 */ /* 0x000fe40001800000 */
[----:B------:R-:W-:Y:S02]  /*3d10*/  FMNMX3.FTZ R5, R5, R8, R126, !PT ;  /* 0x0000000805057276 */ /* 0x000fe4000781007e */
[----:B------:R-:W-:Y:S02]  /*3d20*/  FSEL R11, R11, -INF , P1 ;  /* 0xff8000000b0b7808 */ /* 0x000fe40000800000 */
[----:B------:R-:W-:Y:S02]  /*3d30*/  FMNMX3.FTZ R4, R4, R122, R125, !PT ;  /* 0x0000007a04047276 */ /* 0x000fe4000781007d */
[----:B------:R-:W-:-:S02]  /*3d40*/  ISETP.GE.AND P4, PT, R45, R152, PT ;  /* 0x000000982d00720c */ /* 0x000fc40003f86270 */
[----:B------:R-:W-:Y:S02]  /*3d50*/  ISETP.GE.AND P3, PT, R43, R152, PT ;  /* 0x000000982b00720c */ /* 0x000fe40003f66270 */
[----:B------:R-:W-:Y:S02]  /*3d60*/  ISETP.GE.AND P1, PT, R41, R153, PT ;  /* 0x000000992900720c */ /* 0x000fe40003f26270 */
[----:B------:R-:W-:Y:S02]  /*3d70*/  FSEL R15, R15, -INF , P2 ;  /* 0xff8000000f0f7808 */ /* 0x000fe40001000000 */
[----:B------:R-:W-:Y:S02]  /*3d80*/  FSEL R28, R6, -INF , !P6 ;  /* 0xff800000061c7808 */ /* 0x000fe40007000000 */
[----:B------:R-:W-:Y:S02]  /*3d90*/  FSEL R112, R9, -INF , !P5 ;  /* 0xff80000009707808 */ /* 0x000fe40006800000 */
[----:B------:R-:W-:-:S02]  /*3da0*/  FMNMX3.FTZ R5, R5, R120, R30, !PT ;  /* 0x0000007805057276 */ /* 0x000fc4000781001e */
[----:B------:R-:W-:Y:S02]  /*3db0*/  FMNMX.FTZ R6, R123, R4, !PT ;  /* 0x000000047b067209 */ /* 0x000fe40007810000 */
[----:B------:R-:W-:Y:S02]  /*3dc0*/  ISETP.GE.AND P2, PT, R41, R152, PT ;  /* 0x000000982900720c */ /* 0x000fe40003f46270 */
[----:B------:R-:W-:Y:S02]  /*3dd0*/  FSEL R39, R39, -INF , P1 ;  /* 0xff80000027277808 */ /* 0x000fe40000800000 */
[----:B------:R-:W-:Y:S02]  /*3de0*/  FSEL R110, R11, -INF , !P4 ;  /* 0xff8000000b6e7808 */ /* 0x000fe40006000000 */
[----:B------:R-:W-:Y:S02]  /*3df0*/  FSEL R111, R15, -INF , !P3 ;  /* 0xff8000000f6f7808 */ /* 0x000fe40005800000 */
[----:B------:R-:W-:-:S02]  /*3e00*/  FMNMX3.FTZ R4, R5, R28, R112, !PT ;  /* 0x0000001c05047276 */ /* 0x000fc40007810070 */
[----:B------:R-:W-:Y:S01]  /*3e10*/  FSEL R109, R39, -INF , !P2 ;  /* 0xff800000276d7808 */ /* 0x000fe20005000000 */
[----:B------:R-:W1:Y:S01]  /*3e20*/  SHFL.BFLY PT, R5, R6, 0x2, 0x1f ;  /* 0x0c401f0006057f89 */ /* 0x000e6200000e0000 */
        /* <DEDUP_REMOVED lines=12> */
[----:B------:R-:W-:Y:S01]  /*3ef0*/  LDSM.16.MT88.4 R4, [R106+0x8000] ;  /* 0x008000006a04783b */ /* 0x000fe20000004200 */
        /* <DEDUP_REMOVED lines=22> */
[----:B------:R-:W5:Y:S01]  /*4060*/  MUFU.EX2 R90, R90 ;  /* 0x0000005a005a7308 */ /* 0x000f620000000800 */
[-CC-:B------:R-:W-:Y:S01]  /*4070*/  FFMA.FTZ R107, R16, R108.reuse, -R113.reuse ;  /* 0x0000006c106b7223 */ /* 0x180fe20000010871 */
[-CC-:B------:R-:W-:Y:S01]  /*4080*/  FFMA.FTZ R95, R10, R108.reuse, -R113.reuse ;  /* 0x0000006c0a5f7223 */ /* 0x180fe20000010871 */
[-CC-:B------:R-:W-:Y:S01]  /*4090*/  FFMA.FTZ R94, R8, R108.reuse, -R113.reuse ;  /* 0x0000006c085e7223 */ /* 0x180fe20000010871 */
[----:B------:R-:W-:Y:S01]  /*40a0*/  MUFU.EX2 R97, R97 ;  /* 0x0000006100617308 */ /* 0x000fe20000000800 */
[----:B------:R-:W4:Y:S01]  /*40b0*/  LDSM.16.MT88.4 R8, [R114+0x8400] ;  /* 0x008400007208783b */ /* 0x000f220000004200 */
[-C--:B------:R-:W-:Y:S01]  /*40c0*/  FFMA.FTZ R141, R126, R108.reuse, -R113 ;  /* 0x0000006c7e8d7223 */ /* 0x080fe20000010871 */
[-CC-:B------:R-:W-:Y:S01]  /*40d0*/  FFMA.FTZ R115, R116, R108.reuse, -R127.reuse ;  /* 0x0000006c74737223 */ /* 0x180fe2000001087f */
[----:B------:R-:W1:Y:S01]  /*40e0*/  MUFU.EX2 R96, R96 ;  /* 0x0000006000607308 */ /* 0x000e620000000800 */
[----:B------:R-:W4:Y:S01]  /*40f0*/  LDSM.16.MT88.4 R16, [R114+0x7400] ;  /* 0x007400007210783b */ /* 0x000f220000004200 */
[----:B---3--:R-:W-:Y:S01]  /*4100*/  F2FP.BF16.F32.PACK_AB R48, R98, R105 ;  /* 0x000000696230723e */ /* 0x008fe200000010ff */
[-C--:B------:R-:W-:Y:S01]  /*4110*/  FFMA.FTZ R117, R118, R108.reuse, -R127 ;  /* 0x0000006c76757223 */ /* 0x080fe2000001087f */
[----:B------:R-:W-:Y:S01]  /*4120*/  MUFU.EX2 R89, R89 ;  /* 0x0000005900597308 */ /* 0x000fe20000000800 */
[----:B------:R-:W3:Y:S01]  /*4130*/  LDSM.16.MT88.4 R20, [R106+0x6400] ;  /* 0x006400006a14783b */ /* 0x000ee20000004200 */
[----:B-----5:R-:W-:Y:S01]  /*4140*/  F2FP.BF16.F32.PACK_AB R50, R90, R93 ;  /* 0x0000005d5a32723e */ /* 0x020fe200000010ff */
[-CC-:B------:R-:W-:Y:S01]  /*4150*/  FFMA.FTZ R119, R120, R108.reuse, -R113.reuse ;  /* 0x0000006c78777223 */ /* 0x180fe20000010871 */
[----:B------:R-:W5:Y:S01]  /*4160*/  MUFU.EX2 R34, R34 ;  /* 0x0000002200227308 */ /* 0x000f620000000800 */
[-CC-:B------:R-:W-:Y:S01]  /*4170*/  FFMA.FTZ R121, R30, R108.reuse, -R113.reuse ;  /* 0x0000006c1e797223 */ /* 0x180fe20000010871 */
[-C--:B------:R-:W-:Y:S01]  /*4180*/  FFMA.FTZ R126, R28, R108.reuse, -R113 ;  /* 0x0000006c1c7e7223 */ /* 0x080fe20000010871 */
[-CC-:B------:R-:W-:Y:S01]  /*4190*/  FFMA.FTZ R156, R156, R108.reuse, -R127.reuse ;  /* 0x0000006c9c9c7223 */ /* 0x180fe2000001087f */
[----:B------:R-:W-:Y:S01]  /*41a0*/  MUFU.EX2 R92, R92 ;  /* 0x0000005c005c7308 */ /* 0x000fe20000000800 */
[-CC-:B------:R-:W-:Y:S01]  /*41b0*/  FFMA.FTZ R150, R150, R108.reuse, -R127.reuse ;  /* 0x0000006c96967223 */ /* 0x180fe2000001087f */
[----:B-1----:R-:W-:Y:S01]  /*41c0*/  F2FP.BF16.F32.PACK_AB R49, R96, R97 ;  /* 0x000000616031723e */ /* 0x002fe200000010ff */
[----:B------:R-:W-:Y:S01]  /*41d0*/  LDSM.16.MT88.4 R28, [R114+0x8800] ;  /* 0x00880000721c783b */ /* 0x000fe20000004200 */
[----:B------:R-:W1:Y:S01]  /*41e0*/  MUFU.EX2 R99, R99 ;  /* 0x0000006300637308 */ /* 0x000e620000000800 */
[-C--:B------:R-:W-:Y:S01]  /*41f0*/  FFMA.FTZ R165, R123, R108.reuse, -R127 ;  /* 0x0000006c7ba57223 */ /* 0x080fe2000001087f */
[----:B------:R-:W-:Y:S01]  /*4200*/  FFMA.FTZ R159, R109, R108, -R113 ;  /* 0x0000006c6d9f7223 */ /* 0x000fe20000010871 */
[----:B------:R-:W-:Y:S01]  /*4210*/  FADD.FTZ R98, R105, R98 ;  /* 0x0000006269627221 */ /* 0x000fe20000010000 */
[----:B------:R-:W-:Y:S01]  /*4220*/  MUFU.EX2 R91, R91 ;  /* 0x0000005b005b7308 */ /* 0x000fe20000000800 */
[----:B------:R-:W-:Y:S01]  /*4230*/  FADD.FTZ R96, R97, R96 ;  /* 0x0000006061607221 */ /* 0x000fe20000010000 */
[----:B-----5:R-:W-:-:S02]  /*4240*/  F2FP.BF16.F32.PACK_AB R51, R34, R89 ;  /* 0x000000592233723e */ /* 0x020fc400000010ff */
[----:B------:R-:W-:Y:S01]  /*4250*/  MUFU.EX2 R88, R88 ;  /* 0x0000005800587308 */ /* 0x000fe20000000800 */
[----:B------:R-:W-:Y:S01]  /*4260*/  FADD.FTZ R89, R89, R96 ;  /* 0x0000006059597221 */ /* 0x000fe20000010000 */
[----:B------:R-:W-:Y:S02]  /*4270*/  ISETP.GT.AND P1, PT, R35, R138, PT ;  /* 0x0000008a2300720c */ /* 0x000fe40003f24270 */
[----:B------:R-:W-:Y:S01]  /*4280*/  MUFU.EX2 R107, R107 ;  /* 0x0000006b006b7308 */ /* 0x000fe20000000800 */
[C---:B------:R-:W-:Y:S01]  /*4290*/  HMMA.16816.F32.BF16 R80, R48.reuse, R76, RZ ;  /* 0x0000004c3050723c */ /* 0x040fe200000418ff */
[----:B------:R-:W-:Y:S02]  /*42a0*/  FADD.FTZ R34, R34, R89 ;  /* 0x0000005922227221 */ /* 0x000fe40000010000 */
        /* <DEDUP_REMOVED lines=24> */
[----:B-----5:R-:W-:Y:S01]  /*4430*/  F2FP.BF16.F32.PACK_AB R5, R104, R107 ;  /* 0x0000006b6805723e */ /* 0x020fe200000010ff */
[----:B------:R-:W-:-:S04]  /*4440*/  FADD.FTZ R107, R107, R34 ;  /* 0x000000226b6b7221 */ /* 0x000fc80000010000 */
[----:B------:R-:W-:Y:S01]  /*4450*/  HMMA.16816.F32.BF16 R48, R48, R6, RZ ;  /* 0x000000063030723c */ /* 0x000fe200000418ff */
[----:B------:R-:W-:Y:S01]  /*4460*/  F2FP.BF16.F32.PACK_AB R6, R88, R91 ;  /* 0x0000005b5806723e */ /* 0x000fe200000010ff */
[----:B------:R-:W-:Y:S01]  /*4470*/  FADD.FTZ R104, R104, R107 ;  /* 0x0000006b68687221 */ /* 0x000fe20000010000 */
[----:B--2---:R-:W-:-:S07]  /*4480*/  F2FP.BF16.F32.PACK_AB R7, R94, R95 ;  /* 0x0000005f5e07723e */ /* 0x004fce00000010ff */
        /* <DEDUP_REMOVED lines=25> */
[C---:B----4-:R-:W-:Y:S08]  /*4620*/  HMMA.16816.F32.BF16 R56, R4.reuse, R8, R56 ;  /* 0x000000080438723c */ /* 0x050ff00000041838 */
[C---:B------:R-:W-:Y:S01]  /*4630*/  HMMA.16816.F32.BF16 R52, R4.reuse, R10, R52 ;  /* 0x0000000a0434723c */ /* 0x040fe20000041834 */
[----:B------:R-:W2:Y:S07]  /*4640*/  LDSM.16.MT88.4 R8, [R114+0x8c00] ;  /* 0x008c00007208783b */ /* 0x000eae0000004200 */
[----:B-----5:R-:W-:Y:S01]  /*4650*/  HMMA.16816.F32.BF16 R72, R4, R16, R72 ;  /* 0x000000100448723c */ /* 0x020fe20000041848 */
[-CC-:B------:R-:W-:Y:S01]  /*4660*/  FFMA.FTZ R16, R124, R108.reuse, -R127.reuse ;  /* 0x0000006c7c107223 */ /* 0x180fe2000001087f */
[-CC-:B------:R-:W-:Y:S01]  /*4670*/  FFMA.FTZ R17, R122, R108.reuse, -R127.reuse ;  /* 0x0000006c7a117223 */ /* 0x180fe2000001087f */
[-C--:B------:R-:W-:Y:S01]  /*4680*/  FFMA.FTZ R124, R125, R108.reuse, -R127 ;  /* 0x0000006c7d7c7223 */ /* 0x080fe2000001087f */
[-CC-:B------:R-:W-:Y:S01]  /*4690*/  FFMA.FTZ R125, R112, R108.reuse, -R113.reuse ;  /* 0x0000006c707d7223 */ /* 0x180fe20000010871 */
[----:B------:R-:W-:Y:S01]  /*46a0*/  MUFU.EX2 R122, R16 ;  /* 0x00000010007a7308 */ /* 0x000fe20000000800 */
[----:B------:R-:W-:-:S02]  /*46b0*/  FFMA.FTZ R112, R110, R108, -R113 ;  /* 0x0000006c6e707223 */ /* 0x000fc40000010871 */
[C---:B------:R-:W-:Y:S01]  /*46c0*/  HMMA.16816.F32.BF16 R68, R4.reuse, R18, R68 ;  /* 0x000000120444723c */ /* 0x040fe20000041844 */
[----:B------:R3:W4:Y:S04]  /*46d0*/  MUFU.EX2 R123, R17 ;  /* 0x00000011007b7308 */ /* 0x0007280000000800 */
[----:B------:R-:W-:Y:S03]  /*46e0*/  MUFU.EX2 R124, R124 ;  /* 0x0000007c007c7308 */ /* 0x000fe60000000800 */
[C---:B------:R-:W-:Y:S01]  /*46f0*/  HMMA.16816.F32.BF16 R36, R4.reuse, R28, R36 ;  /* 0x0000001c0424723c */ /* 0x040fe20000041824 */
[----:B------:R-:W-:Y:S01]  /*4700*/  FFMA.FTZ R28, R111, R108, -R113 ;  /* 0x0000006c6f1c7223 */ /* 0x000fe20000010871 */
[----:B------:R-:W-:Y:S04]  /*4710*/  MUFU.EX2 R110, R125 ;  /* 0x0000007d006e7308 */ /* 0x000fe80000000800 */
[----:B------:R-:W5:Y:S01]  /*4720*/  MUFU.EX2 R29, R112 ;  /* 0x00000070001d7308 */ /* 0x000f620000000800 */
[----:B---3--:R-:W3:Y:S01]  /*4730*/  LDSM.16.MT88.4 R16, [R106+0x6c00] ;  /* 0x006c00006a10783b */ /* 0x008ee20000004200 */
[C---:B------:R-:W-:Y:S02]  /*4740*/  HMMA.16816.F32.BF16 R40, R4.reuse, R30, R40 ;  /* 0x0000001e0428723c */ /* 0x040fe40000041828 */
[----:B------:R-:W2:Y:S06]  /*4750*/  MUFU.EX2 R28, R28 ;  /* 0x0000001c001c7308 */ /* 0x000eac0000000800 */
        /* <DEDUP_REMOVED lines=29> */
[----:B----4-:R-:W-:Y:S01]  /*4930*/  HMMA.16816.F32.BF16 R64, R4, R20, R64 ;  /* 0x000000140440723c */ /* 0x010fe20000041840 */
        /* <DEDUP_REMOVED lines=86> */
.L_x_10877:
        /* <DEDUP_REMOVED lines=8> */
.L_x_10878:
[----:B------:R-:W-:Y:S05]  /*4f20*/  BSYNC.RECONVERGENT B0 ;  /* 0x0000000000007941 */ /* 0x000fea0003800200 */
.L_x_10876:
        /* <DEDUP_REMOVED lines=116> */
[----:B------:R1:W1:Y:S02]  /*5670*/  MUFU.TANH R107, R97 ;  /* 0x00000061006b7308 */ /* 0x0002640000002400 */
        /* <DEDUP_REMOVED lines=17> */
[----:B------:R-:W-:Y:S01]  /*5790*/  FMUL.FTZ R15, R35, R132 ;  /* 0x00000084230f7220 */ /* 0x000fe20000410000 */
        /* <DEDUP_REMOVED lines=34> */
[----:B------:R-:W-:Y:S01]  /*59c0*/  LEA R9, R84, 0xffffff80, 0x6 ;  /* 0xffffff8054097811 */ /* 0x000fe200078e30ff */
[----:B------:R-:W3:Y:S01]  /*59d0*/  LD.E.64 R112, desc[UR4][R2.64+0x20] ;  /* 0x0000200402707980 */ /* 0x000ee2000c101b00 */
        /* <DEDUP_REMOVED lines=13> */
[----:B--2---:R-:W-:-:S04]  /*5ab0*/  IMAD.MOV R90, RZ, RZ, -R91 ;  /* 0x000000ffff5a7224 */ /* 0x004fc800078e0a5b */
[----:B------:R-:W-:Y:S01]  /*5ac0*/  IMAD R29, R90, R23, RZ ;  /* 0x000000175a1d7224 */ /* 0x000fe200078e02ff */
[----:B------:R-:W-:-:S05]  /*5ad0*/  MOV R90, RZ ;  /* 0x000000ff005a7202 */ /* 0x000fca0000000f00 */
        /* <DEDUP_REMOVED lines=42> */
.L_x_10882:
        /* <DEDUP_REMOVED lines=8> */
.L_x_10883:
[----:B------:R-:W-:Y:S05]  /*5e00*/  BSYNC.RECONVERGENT B0 ;  /* 0x0000000000007941 */ /* 0x000fea0003800200 */
.L_x_10881:
        /* <DEDUP_REMOVED lines=13> */
.L_x_10880:
[----:B------:R-:W-:Y:S05]  /*5ee0*/  BSYNC.RECONVERGENT B1 ;  /* 0x0000000000017941 */ /* 0x000fea0003800200 */
.L_x_10879:
[----:B-1----:R-:W3:Y:S01]  /*5ef0*/  LD.E R97, desc[UR4][R2.64+0xdc] ;  /* 0x0000dc0402617980 */ /* 0x002ee2000c101900 */
[----:B------:R-:W-:Y:S01]  /*5f00*/  IMAD R90, R84, 0x40, R87 ;  /* 0x00000040545a7824 */ /* 0x000fe200078e0257 */
[----:B------:R-:W1:Y:S03]  /*5f10*/  S2R R132, SR_CgaCtaId ;  /* 0x0000000000847919 */ /* 0x000e660000008800 */
[C---:B--2---:R-:W-:Y:S02]  /*5f20*/  VIADD R9, R90.reuse, 0xffffff80 ;  /* 0xffffff805a097836 */ /* 0x044fe40000000000 */
        /* <DEDUP_REMOVED lines=23> */
[----:B------:R-:W-:Y:S01]  /*60a0*/  FSEL R9, R24, -INF , P2 ;  /* 0xff80000018097808 */ /* 0x000fe20001000000 */
        /* <DEDUP_REMOVED lines=116> */
[----:B------:R-:W-:Y:S02]  /*67f0*/  FSEL R28, R28, -INF , P0 ;  /* 0xff8000001c1c7808 */ /* 0x000fe40000000000 */
[----:B------:R-:W-:Y:S02]  /*6800*/  FMNMX3.FTZ R4, R4, R151, R141, !PT ;  /* 0x0000009704047276 */ /* 0x000fe4000781008d */
[----:B------:R-:W-:Y:S02]  /*6810*/  FSEL R22, R22, -INF , P3 ;  /* 0xff80000016167808 */ /* 0x000fe40001800000 */
[----:B------:R-:W-:Y:S02]  /*6820*/  ISETP.GE.AND P3, PT, R5, R152, PT ;  /* 0x000000980500720c */ /* 0x000fe40003f66270 */
[----:B------:R-:W-:-:S02]  /*6830*/  ISETP.GE.AND P0, PT, R90, R153, PT ;  /* 0x000000995a00720c */ /* 0x000fc40003f06270 */
[----:B------:R-:W-:Y:S02]  /*6840*/  FSEL R121, R15, -INF , !P5 ;  /* 0xff8000000f797808 */ /* 0x000fe40006800000 */
[----:B------:R-:W-:Y:S02]  /*6850*/  FMNMX3.FTZ R6, R6, R127, R125, !PT ;  /* 0x0000007f06067276 */ /* 0x000fe4000781007d */
[----:B------:R-:W-:Y:S02]  /*6860*/  FSEL R107, R28, -INF , !P6 ;  /* 0xff8000001c6b7808 */ /* 0x000fe40007000000 */
[----:B------:R-:W-:Y:S02]  /*6870*/  FMNMX3.FTZ R4, R4, R113, R111, !PT ;  /* 0x0000007104047276 */ /* 0x000fe4000781006f */
        /* <DEDUP_REMOVED lines=8> */
[----:B------:R-:W2:Y:S01]  /*6900*/  SHFL.BFLY PT, R7, R4, 0x2, 0x1f ;  /* 0x0c401f0004077f89 */ /* 0x000ea200000e0000 */
[----:B------:R-:W-:-:S02]  /*6910*/  FMNMX3.FTZ R5, R6, R105, R99, !PT ;  /* 0x0000006906057276 */ /* 0x000fc40007810063 */
[----:B-1----:R-:W-:Y:S02]  /*6920*/  LEA R132, R132, R103, 0x18 ;  /* 0x0000006784847211 */ /* 0x002fe400078ec0ff */
[----:B------:R-:W-:-:S03]  /*6930*/  FMNMX3.FTZ R6, R5, R98, R96, !PT ;  /* 0x0000006205067276 */ /* 0x000fc60007810060 */
[----:B------:R-:W-:Y:S02]  /*6940*/  IMAD R133, R133, 0x2, R132 ;  /* 0x0000000285857824 */ /* 0x000fe400078e0284 */
[----:B------:R-:W1:Y:S02]  /*6950*/  SHFL.BFLY PT, R5, R6, 0x2, 0x1f ;  /* 0x0c401f0006057f89 */ /* 0x000e6400000e0000 */
[----:B------:R-:W-:Y:S02]  /*6960*/  VIADD R95, R133, 0x6020 ;  /* 0x00006020855f7836 */ /* 0x000fe40000000000 */
[----:B------:R-:W-:Y:S04]  /*6970*/  LDSM.16.MT88.4 R12, [R133+0x6000] ;  /* 0x00600000850c783b */ /* 0x000fe80000004200 */
[----:B------:R-:W-:Y:S01]  /*6980*/  LDSM.16.MT88.4 R16, [R133+0x7000] ;  /* 0x007000008510783b */ /* 0x000fe20000004200 */
[----:B--2---:R-:W-:-:S05]  /*6990*/  FMNMX.FTZ R7, R4, R7, !PT ;  /* 0x0000000704077209 */ /* 0x004fca0007810000 */
[----:B------:R-:W2:Y:S01]  /*69a0*/  SHFL.BFLY PT, R34, R7, 0x1, 0x1f ;  /* 0x0c201f0007227f89 */ /* 0x000ea200000e0000 */
[----:B-1----:R-:W-:-:S05]  /*69b0*/  FMNMX.FTZ R5, R6, R5, !PT ;  /* 0x0000000506057209 */ /* 0x002fca0007810000 */
[----:B------:R-:W1:Y:S01]  /*69c0*/  SHFL.BFLY PT, R32, R5, 0x1, 0x1f ;  /* 0x0c201f0005207f89 */ /* 0x000e6200000e0000 */
[----:B--2---:R-:W-:-:S04]  /*69d0*/  FMNMX.FTZ R34, R7, R34, !PT ;  /* 0x0000002207227209 */ /* 0x004fc80007810000 */
[----:B------:R-:W-:Y:S01]  /*69e0*/  FSETP.NEU.FTZ.AND P2, PT, R34, -INF , PT ;  /* 0xff8000002200780b */ /* 0x000fe20003f5d000 */
[----:B---3--:R-:W-:Y:S01]  /*69f0*/  FMUL.FTZ R104, R97, R34 ;  /* 0x0000002261687220 */ /* 0x008fe20000410000 */
[----:B-1----:R-:W-:-:S04]  /*6a00*/  FMNMX.FTZ R32, R5, R32, !PT ;  /* 0x0000002005207209 */ /* 0x002fc80007810000 */
[----:B------:R-:W-:Y:S02]  /*6a10*/  FSEL R104, R104, RZ, P2 ;  /* 0x000000ff68687208 */ /* 0x000fe40001000000 */
[----:B------:R-:W-:Y:S01]  /*6a20*/  FSETP.NEU.FTZ.AND P0, PT, R32, -INF , PT ;  /* 0xff8000002000780b */ /* 0x000fe20003f1d000 */
[----:B------:R-:W-:Y:S01]  /*6a30*/  FMUL.FTZ R102, R97, R32 ;  /* 0x0000002061667220 */ /* 0x000fe20000410000 */
[----:B------:R-:W-:Y:S01]  /*6a40*/  FSEL R5, R34, RZ, P2 ;  /* 0x000000ff22057208 */ /* 0x000fe20001000000 */
[-CC-:B------:R-:W-:Y:S01]  /*6a50*/  FFMA.FTZ R91, R91, R97.reuse, -R104.reuse ;  /* 0x000000615b5b7223 */ /* 0x180fe20000010868 */
[----:B------:R-:W-:Y:S01]  /*6a60*/  LOP3.LUT P2, RZ, R129, 0x4, RZ, 0xc0, !PT ;  /* 0x0000000481ff7812 */ /* 0x000fe2000784c0ff */
[-CC-:B------:R-:W-:Y:S01]  /*6a70*/  FFMA.FTZ R90, R35, R97.reuse, -R104.reuse ;  /* 0x00000061235a7223 */ /* 0x180fe20000010868 */
[----:B------:R-:W-:Y:S01]  /*6a80*/  FSEL R4, R32, RZ, P0 ;  /* 0x000000ff20047208 */ /* 0x000fe20000000000 */
[----:B------:R1:W-:Y:S01]  /*6a90*/  MUFU.EX2 R35, R91 ;  /* 0x0000005b00237308 */ /* 0x0003e20000000800 */
[----:B------:R-:W-:Y:S01]  /*6aa0*/  FSEL R102, R102, RZ, P0 ;  /* 0x000000ff66667208 */ /* 0x000fe20000000000 */
[-CC-:B------:R-:W-:Y:S01]  /*6ab0*/  FFMA.FTZ R92, R31, R97.reuse, -R104.reuse ;  /* 0x000000611f5c7223 */ /* 0x180fe20000010868 */
[----:B------:R-:W-:Y:S01]  /*6ac0*/  FFMA.FTZ R89, R89, R97, -R104 ;  /* 0x0000006159597223 */ /* 0x000fe20000010868 */
[----:B------:R-:W-:Y:S01]  /*6ad0*/  FADD.FTZ R10, R85, -R4 ;  /* 0x80000004550a7221 */ /* 0x000fe20000010000 */
[----:B------:R-:W-:-:S02]  /*6ae0*/  VIADD R4, R133, 0x6000 ;  /* 0x0000600085047836 */ /* 0x000fc40000000000 */
[-CC-:B------:R-:W-:Y:S01]  /*6af0*/  FFMA.FTZ R94, R8, R97.reuse, -R102.reuse ;  /* 0x00000061085e7223 */ /* 0x180fe20000010866 */
[----:B------:R-:W-:Y:S01]  /*6b00*/  FADD.FTZ R8, R86, -R5 ;  /* 0x8000000556087221 */ /* 0x000fe20000010000 */
[-CC-:B------:R-:W-:Y:S01]  /*6b10*/  FFMA.FTZ R88, R9, R97.reuse, -R102.reuse ;  /* 0x0000006109587223 */ /* 0x180fe20000010866 */
[-CC-:B------:R-:W-:Y:S01]  /*6b20*/  FFMA.FTZ R6, R11, R97.reuse, -R102.reuse ;  /* 0x000000610b067223 */ /* 0x180fe20000010866 */
[----:B------:R-:W-:Y:S02]  /*6b30*/  @P2 VIADD R95, R4, 0xffffffe0 ;  /* 0xffffffe0045f2836 */ /* 0x000fe40000000000 */
[----:B------:R-:W-:Y:S01]  /*6b40*/  FMUL.FTZ R93, R97, R8 ;  /* 0x00000008615d7220 */ /* 0x000fe20000410000 */
[-C--:B------:R-:W-:Y:S01]  /*6b50*/  FFMA.FTZ R29, R29, R97.reuse, -R102 ;  /* 0x000000611d1d7223 */ /* 0x080fe20000010866 */
[----:B------:R-:W2:Y:S01]  /*6b60*/  MUFU.EX2 R92, R92 ;  /* 0x0000005c005c7308 */ /* 0x000ea20000000800 */
[----:B-1----:R-:W-:Y:S01]  /*6b70*/  FMUL.FTZ R91, R97, R10 ;  /* 0x0000000a615b7220 */ /* 0x002fe20000410000 */
[-CC-:B------:R-:W-:Y:S01]  /*6b80*/  FFMA.FTZ R108, R115, R97.reuse, -R104.reuse ;  /* 0x00000061736c7223 */ /* 0x180fe20000010868 */
[----:B------:R-:W1:Y:S01]  /*6b90*/  LDSM.16.MT88.4 R8, [R95] ;  /* 0x000000005f08783b */ /* 0x000e620000004200 */
[----:B------:R-:W-:Y:S01]  /*6ba0*/  MUFU.EX2 R90, R90 ;  /* 0x0000005a005a7308 */ /* 0x000fe20000000800 */
[-CC-:B------:R-:W-:Y:S01]  /*6bb0*/  FFMA.FTZ R103, R27, R97.reuse, -R104.reuse ;  /* 0x000000611b677223 */ /* 0x180fe20000010868 */
[-CC-:B------:R-:W-:Y:S01]  /*6bc0*/  FFMA.FTZ R115, R25, R97.reuse, -R104.reuse ;  /* 0x0000006119737223 */ /* 0x180fe20000010868 */
[-C--:B------:R-:W-:Y:S01]  /*6bd0*/  FFMA.FTZ R106, R23, R97.reuse, -R104 ;  /* 0x00000061176a7223 */ /* 0x080fe20000010868 */
[----:B------:R-:W-:Y:S01]  /*6be0*/  MUFU.EX2 R89, R89 ;  /* 0x0000005900597308 */ /* 0x000fe20000000800 */
[----:B------:R-:W-:Y:S01]  /*6bf0*/  LDSM.16.MT88.4 R24, [R133+0x6400] ;  /* 0x006400008518783b */ /* 0x000fe20000004200 */
        /* <DEDUP_REMOVED lines=9> */
[-C--:B------:R-:W-:Y:S01]  /*6c90*/  FFMA.FTZ R118, R121, R97.reuse, -R102 ;  /* 0x0000006179767223 */ /* 0x080fe20000010866 */
[----:B------:R3:W-:Y:S01]  /*6ca0*/  MUFU.EX2 R86, R6 ;  /* 0x0000000600567308 */ /* 0x0007e20000000800 */
[-C--:B------:R-:W-:Y:S01]  /*6cb0*/  FFMA.FTZ R157, R157, R97.reuse, -R104 ;  /* 0x000000619d9d7223 */ /* 0x080fe20000010868 */
[-CC-:B------:R-:W-:Y:S01]  /*6cc0*/  FFMA.FTZ R125, R125, R97.reuse, -R102.reuse ;  /* 0x000000617d7d7223 */ /* 0x180fe20000010866 */
[-C--:B------:R-:W-:Y:S01]  /*6cd0*/  FFMA.FTZ R122, R123, R97.reuse, -R102 ;  /* 0x000000617b7a7223 */ /* 0x080fe20000010866 */
[----:B------:R-:W4:Y:S01]  /*6ce0*/  MUFU.EX2 R85, R29 ;  /* 0x0000001d00557308 */ /* 0x000f220000000800 */
[-C--:B------:R-:W-:Y:S01]  /*6cf0*/  FFMA.FTZ R124, R113, R97.reuse, -R104 ;  /* 0x00000061717c7223 */ /* 0x080fe20000010868 */
[-C--:B------:R-:W-:Y:S01]  /*6d00*/  FFMA.FTZ R113, R105, R97.reuse, -R102 ;  /* 0x0000006169717223 */ /* 0x080fe20000010866 */
[-C--:B------:R-:W-:Y:S01]  /*6d10*/  FFMA.FTZ R109, R109, R97.reuse, -R104 ;  /* 0x000000616d6d7223 */ /* 0x080fe20000010868 */
[----:B------:R-:W5:Y:S01]  /*6d20*/  MUFU.EX2 R93, R93 ;  /* 0x0000005d005d7308 */ /* 0x000f620000000800 */
[-CC-:B------:R-:W-:Y:S01]  /*6d30*/  FFMA.FTZ R105, R99, R97.reuse, -R102.reuse ;  /* 0x0000006163697223 */ /* 0x180fe20000010866 */
[----:B--2---:R-:W-:Y:S01]  /*6d40*/  F2FP.BF16.F32.PACK_AB R5, R88, R94 ;  /* 0x0000005e5805723e */ /* 0x004fe200000010ff */
[----:B------:R-:W-:Y:S01]  /*6d50*/  FFMA.FTZ R96, R96, R97, -R102 ;  /* 0x0000006160607223 */ /* 0x000fe20000010866 */
        /* <DEDUP_REMOVED lines=52> */
[----:B------:R-:W5:Y:S01]  /*70a0*/  MUFU.EX2 R106, R106 ;  /* 0x0000006a006a7308 */ /* 0x000f620000000800 */
[----:B------:R-:W-:Y:S01]  /*70b0*/  FMUL.FTZ R55, R55, R91 ;  /* 0x0000005b37377220 */ /* 0x000fe20000410000 */
[C---:B------:R-:W-:Y:S01]  /*70c0*/  HMMA.16816.F32.BF16 R64, R4.reuse, R16, R64 ;  /* 0x000000100440723c */ /* 0x040fe20000041840 */
        /* <DEDUP_REMOVED lines=15> */
[----:B---3--:R-:W-:Y:S01]  /*71c0*/  HMMA.16816.F32.BF16 R44, R4, R28, R44 ;  /* 0x0000001c042c723c */ /* 0x008fe2000004182c */
[----:B------:R-:W-:Y:S01]  /*71d0*/  FFMA.FTZ R28, R151, R97, -R104 ;  /* 0x00000061971c7223 */ /* 0x000fe20000010868 */
[----:B------:R-:W-:Y:S01]  /*71e0*/  MUFU.EX2 R116, R116 ;  /* 0x0000007400747308 */ /* 0x000fe20000000800 */
[----:B------:R-:W-:Y:S01]  /*71f0*/  FFMA.FTZ R91, R159, R91, R94 ;  /* 0x0000005b9f5b7223 */ /* 0x000fe2000001005e */
[----:B------:R-:W-:-:S02]  /*7200*/  FADD.FTZ R35, R35, R92 ;  /* 0x0000005c23237221 */ /* 0x000fc40000010000 */
[----:B------:R3:W-:Y:S01]  /*7210*/  MUFU.EX2 R151, R157 ;  /* 0x0000009d00977308 */ /* 0x0007e20000000800 */
[----:B------:R-:W-:Y:S01]  /*7220*/  FADD.FTZ R91, R88, R91 ;  /* 0x0000005b585b7221 */ /* 0x000fe20000010000 */
[C---:B-1----:R-:W-:Y:S01]  /*7230*/  HMMA.16816.F32.BF16 R36, R4.reuse, R8, R36 ;  /* 0x000000080424723c */ /* 0x042fe20000041824 */
[----:B------:R-:W-:Y:S01]  /*7240*/  FADD.FTZ R90, R90, R35 ;  /* 0x000000235a5a7221 */ /* 0x000fe20000010000 */
[----:B------:R-:W-:Y:S01]  /*7250*/  MUFU.EX2 R141, R28 ;  /* 0x0000001c008d7308 */ /* 0x000fe20000000800 */
[----:B------:R-:W-:Y:S01]  /*7260*/  FADD.FTZ R86, R86, R91 ;  /* 0x0000005b56567221 */ /* 0x000fe20000010000 */
[----:B------:R-:W-:Y:S02]  /*7270*/  IMAD.MOV.U32 R35, RZ, RZ, R33 ;  /* 0x000000ffff237224 */ /* 0x000fe400078e0021 */
[----:B------:R-:W-:Y:S01]  /*7280*/  FADD.FTZ R89, R89, R90 ;  /* 0x0000005a59597221 */ /* 0x000fe20000010000 */
[----:B------:R-:W-:Y:S01]  /*7290*/  MUFU.EX2 R120, R120 ;  /* 0x0000007800787308 */ /* 0x000fe20000000800 */
[----:B------:R-:W-:Y:S01]  /*72a0*/  FADD.FTZ R86, R85, R86 ;  /* 0x0000005655567221 */ /* 0x000fe20000010000 */
[----:B------:R-:W-:Y:S01]  /*72b0*/  HMMA.16816.F32.BF16 R40, R4, R10, R40 ;  /* 0x0000000a0428723c */ /* 0x000fe20000041828 */
[----:B------:R-:W1:Y:S01]  /*72c0*/  LDSM.16.MT88.4 R8, [R95+0x1400] ;  /* 0x001400005f08783b */ /* 0x000e620000004200 */
[----:B------:R-:W-:Y:S01]  /*72d0*/  MUFU.EX2 R123, R125 ;  /* 0x0000007d007b7308 */ /* 0x000fe20000000800 */
[----:B------:R-:W-:-:S02]  /*72e0*/  IMAD.MOV.U32 R85, RZ, RZ, R32 ;  /* 0x000000ffff557224 */ /* 0x000fc400078e0020 */
[----:B------:R-:W-:Y:S01]  /*72f0*/  @P1 IMAD.MOV.U32 R85, RZ, RZ, R32 ;  /* 0x000000ffff551224 */ /* 0x000fe200078e0020 */
[----:B------:R4:W-:Y:S01]  /*7300*/  MUFU.EX2 R121, R122 ;  /* 0x0000007a00797308 */ /* 0x0009e20000000800 */
[----:B---3--:R-:W-:Y:S01]  /*7310*/  @P1 VIADD R157, R84, 0xfffffffd ;  /* 0xfffffffd549d1836 */ /* 0x008fe20000000000 */
[C---:B--2---:R-:W-:Y:S01]  /*7320*/  HMMA.16816.F32.BF16 R56, R4.reuse, R12, R56 ;  /* 0x0000000c0438723c */ /* 0x044fe20000041838 */
[-C--:B------:R-:W-:Y:S01]  /*7330*/  FFMA.FTZ R12, R21, R97.reuse, -R102 ;  /* 0x00000061150c7223 */ /* 0x080fe20000010866 */
[----:B------:R-:W-:Y:S01]  /*7340*/  MUFU.EX2 R118, R118 ;  /* 0x0000007600767308 */ /* 0x000fe20000000800 */
[----:B------:R-:W-:Y:S03]  /*7350*/  LDSM.16.MT88.4 R20, [R95+0x400] ;  /* 0x000400005f14783b */ /* 0x000fe60000004200 */
[----:B------:R-:W2:Y:S02]  /*7360*/  MUFU.EX2 R117, R12 ;  /* 0x0000000c00757308 */ /* 0x000ea40000000800 */
[----:B------:R-:W-:Y:S02]  /*7370*/  HMMA.16816.F32.BF16 R52, R4, R14, R52 ;  /* 0x0000000e0434723c */ /* 0x000fe40000041834 */
[----:B------:R-:W-:Y:S01]  /*7380*/  MUFU.EX2 R99, R113 ;  /* 0x0000007100637308 */ /* 0x000fe20000000800 */
[----:B----4-:R-:W-:-:S03]  /*7390*/  FFMA.FTZ R122, R107, R97, -R104 ;  /* 0x000000616b7a7223 */ /* 0x010fc60000010868 */
[----:B------:R-:W-:Y:S02]  /*73a0*/  MUFU.EX2 R107, R109 ;  /* 0x0000006d006b7308 */ /* 0x000fe40000000800 */
[----:B------:R-:W-:Y:S01]  /*73b0*/  HMMA.16816.F32.BF16 R48, R4, R30, R48 ;  /* 0x0000001e0430723c */ /* 0x000fe20000041830 */
[----:B------:R-:W-:Y:S01]  /*73c0*/  F2FP.BF16.F32.PACK_AB R4, R103, R108 ;  /* 0x0000006c6704723e */ /* 0x000fe200000010ff */
        /* <DEDUP_REMOVED lines=56> */
[----:B--2---:R-:W-:Y:S01]  /*7750*/  HMMA.16816.F32.BF16 R56, R4, R12, R56 ;  /* 0x0000000c0438723c */ /* 0x004fe20000041838 */
[----:B------:R-:W-:-:S02]  /*7760*/  FFMA.FTZ R12, R111, R97, -R104 ;  /* 0x000000616f0c7223 */ /* 0x000fc40000010868 */
        /* <DEDUP_REMOVED lines=39> */
.L_x_10875:
[----:B------:R-:W-:-:S07]  /*79e0*/  IADD3 R157, PT, PT, R35, -0x1, RZ ;  /* 0xffffffff239d7810 */ /* 0x000fce0007ffe0ff */
.L_x_10884:
[----:B------:R-:W-:Y:S05]  /*79f0*/  BSYNC B2 ;  /* 0x0000000000027941 */ /* 0x000fea0003800000 */
.L_x_10874:
        /* <DEDUP_REMOVED lines=12> */
.L_x_10892:
        /* <DEDUP_REMOVED lines=78> */
.L_x_10887:
[----:B------:R-:W-:Y:S05]  /*7fa0*/  BSYNC.RECONVERGENT B0 ;  /* 0x0000000000007941 */ /* 0x000fea0003800200 */
.L_x_10886:
        /* <DEDUP_REMOVED lines=10> */
[----:B------:R-:W-:Y:S02]  /*8050*/  SHF.L.U32 R131, R129, 0x4, RZ ;  /* 0x0000000481837819 */ /* 0x000fe400000006ff */
[----:B------:R-:W-:Y:S02]  /*8060*/  LOP3.LUT R141, R166, R141, RZ, 0xfc, !PT ;  /* 0x0000008da68d7212 */ /* 0x000fe400078efcff */
[----:B------:R-:W-:Y:S02]  /*8070*/  IADD3 R166, P0, PT, R151, R142, RZ ;  /* 0x0000008e97a67210 */ /* 0x000fe40007f1e0ff */
[C---:B------:R-:W-:Y:S02]  /*8080*/  LOP3.LUT R89, R129.reuse, 0x8, RZ, 0xc0, !PT ;  /* 0x0000000881597812 */ /* 0x040fe400078ec0ff */
[----:B------:R-:W-:Y:S01]  /*8090*/  IADD3.X R167, PT, PT, R150, R143, RZ, P0, !PT ;  /* 0x0000008f96a77210 */ /* 0x000fe200007fe4ff */
[----:B-1----:R-:W-:Y:S01]  /*80a0*/  ULEA UR6, UR6, UR7, 0x18 ;  /* 0x0000000706067291 */ /* 0x002fe2000f8ec0ff */
[C---:B------:R-:W-:Y:S02]  /*80b0*/  SHF.L.U32 R134, R129.reuse, 0x5, RZ ;  /* 0x0000000581867819 */ /* 0x040fe400000006ff */
        /* <DEDUP_REMOVED lines=26> */
[----:B------:R-:W2:Y:S08]  /*8260*/  LDSM.16.M88.4 R92, [R87+0x3000] ;  /* 0x00300000575c783b */ /* 0x000eb00000000200 */
[----:B------:R-:W3:Y:S08]  /*8270*/  LDSM.16.M88.4 R96, [R87+0x3400] ;  /* 0x003400005760783b */ /* 0x000ef00000000200 */
[----:B------:R-:W4:Y:S08]  /*8280*/  LDSM.16.M88.4 R100, [R87+0x3800] ;  /* 0x003800005764783b */ /* 0x000f300000000200 */
[----:B------:R-:W1:Y:S04]  /*8290*/  LD.E R141, desc[UR4][R2.64+0x18c] ;  /* 0x00018c04028d7980 */ /* 0x000e68000c101900 */
[----:B------:R-:W5:Y:S08]  /*82a0*/  LDSM.16.M88.4 R104, [R87+0x3c00] ;  /* 0x003c00005768783b */ /* 0x000f700000000200 */
        /* <DEDUP_REMOVED lines=13> */
[C---:B-----5:R-:W-:Y:S07]  /*8380*/  HMMA.16816.F32.BF16 R28, R88.reuse, R104, RZ ;  /* 0x00000068581c723c */ /* 0x060fee00000418ff */
[----:B------:R-:W-:Y:S01]  /*8390*/  LDSM.16.M88.4 R96, [R87+0x4400] ;  /* 0x004400005760783b */ /* 0x000fe20000000200 */
[----:B------:R-:W-:Y:S07]  /*83a0*/  HMMA.16816.F32.BF16 R32, R88, R106, RZ ;  /* 0x0000006a5820723c */ /* 0x000fee00000418ff */
[----:B------:R-:W5:Y:S01]  /*83b0*/  LDSM.16.M88.4 R88, [R130+0x1000] ;  /* 0x001000008258783b */ /* 0x000f620000000200 */
[C---:B--2---:R-:W-:Y:S07]  /*83c0*/  HMMA.16816.F32.BF16 R4, R108.reuse, R112, R4 ;  /* 0x000000706c04723c */ /* 0x044fee0000041804 */
[----:B------:R-:W2:Y:S01]  /*83d0*/  LDSM.16.M88.4 R100, [R87+0x4800] ;  /* 0x004800005764783b */ /* 0x000ea20000000200 */
[C---:B------:R-:W-:Y:S07]  /*83e0*/  HMMA.16816.F32.BF16 R8, R108.reuse, R114, R8 ;  /* 0x000000726c08723c */ /* 0x040fee0000041808 */
[----:B------:R-:W2:Y:S01]  /*83f0*/  LDSM.16.M88.4 R104, [R87+0x4c00] ;  /* 0x004c00005768783b */ /* 0x000ea20000000200 */
[C---:B---3--:R-:W-:Y:S07]  /*8400*/  HMMA.16816.F32.BF16 R12, R108.reuse, R116, R12 ;  /* 0x000000746c0c723c */ /* 0x048fee000004180c */
[----:B------:R-:W-:Y:S01]  /*8410*/  LDSM.16.M88.4 R112, [R86+0x1000] ;  /* 0x001000005670783b */ /* 0x000fe20000000200 */
[C---:B------:R-:W-:Y:S07]  /*8420*/  HMMA.16816.F32.BF16 R16, R108.reuse, R118, R16 ;  /* 0x000000766c10723c */ /* 0x040fee0000041810 */
[----:B------:R-:W3:Y:S01]  /*8430*/  LDSM.16.M88.4 R116, [R85+0x4000] ;  /* 0x004000005574783b */ /* 0x000ee20000000200 */
[C---:B------:R-:W-:Y:S08]  /*8440*/  HMMA.16816.F32.BF16 R20, R108.reuse, R120, R20 ;  /* 0x000000786c14723c */ /* 0x040ff00000041814 */
[C---:B------:R-:W-:Y:S01]  /*8450*/  HMMA.16816.F32.BF16 R24, R108.reuse, R122, R24 ;  /* 0x0000007a6c18723c */ /* 0x040fe20000041818 */
[----:B------:R-:W-:Y:S07]  /*8460*/  LDSM.16.M88.4 R120, [R85+0x4800] ;  /* 0x004800005578783b */ /* 0x000fee0000000200 */
[C---:B----4-:R-:W-:Y:S08]  /*8470*/  HMMA.16816.F32.BF16 R28, R108.reuse, R124, R28 ;  /* 0x0000007c6c1c723c */ /* 0x050ff0000004181c */
[----:B------:R-:W-:Y:S01]  /*8480*/  HMMA.16816.F32.BF16 R32, R108, R126, R32 ;  /* 0x0000007e6c20723c */ /* 0x000fe20000041820 */
[----:B------:R-:W4:Y:S07]  /*8490*/  LDSM.16.M88.4 R108, [R85+0x4400] ;  /* 0x00440000556c783b */ /* 0x000f2e0000000200 */
[C---:B-----5:R-:W-:Y:S01]  /*84a0*/  HMMA.16816.F32.BF16 R4, R88.reuse, R92, R4 ;  /* 0x0000005c5804723c */ /* 0x060fe20000041804 */
[----:B------:R-:W-:Y:S07]  /*84b0*/  LDSM.16.M88.4 R124, [R85+0x5000] ;  /* 0x00500000557c783b */ /* 0x000fee0000000200 */
[C---:B------:R-:W-:Y:S01]  /*84c0*/  HMMA.16816.F32.BF16 R8, R88.reuse, R94, R8 ;  /* 0x0000005e5808723c */ /* 0x040fe20000041808 */
[----:B------:R-:W5:Y:S07]  /*84d0*/  LDSM.16.M88.4 R92, [R85+0x4c00] ;  /* 0x004c0000555c783b */ /* 0x000f6e0000000200 */
        /* <DEDUP_REMOVED lines=8> */
[----:B------:R-:W2:Y:S07]  /*8560*/  LDSM.16.M88.4 R88, [R87+0x5400] ;  /* 0x005400005758783b */ /* 0x000eae0000000200 */
[C---:B---3--:R-:W-:Y:S01]  /*8570*/  HMMA.16816.F32.BF16 R4, R112.reuse, R116, R4 ;  /* 0x000000747004723c */ /* 0x048fe20000041804 */
[----:B------:R-:W3:Y:S07]  /*8580*/  LDSM.16.M88.4 R104, [R87+0x5800] ;  /* 0x005800005768783b */ /* 0x000eee0000000200 */
[C---:B------:R-:W-:Y:S01]  /*8590*/  HMMA.16816.F32.BF16 R8, R112.reuse, R118, R8 ;  /* 0x000000767008723c */ /* 0x040fe20000041808 */
[----:B------:R-:W-:Y:S07]  /*85a0*/  LDSM.16.M88.4 R116, [R86+0x2000] ;  /* 0x002000005674783b */ /* 0x000fee0000000200 */
[C---:B----4-:R-:W-:Y:S08]  /*85b0*/  HMMA.16816.F32.BF16 R12, R112.reuse, R108, R12 ;  /* 0x0000006c700c723c */ /* 0x050ff0000004180c */
[C---:B------:R-:W-:Y:S01]  /*85c0*/  HMMA.16816.F32.BF16 R16, R112.reuse, R110, R16 ;  /* 0x0000006e7010723c */ /* 0x040fe20000041810 */
[----:B------:R-:W4:Y:S07]  /*85d0*/  LDSM.16.M88.4 R108, [R87+0x5c00] ;  /* 0x005c0000576c783b */ /* 0x000f2e0000000200 */
[C---:B------:R-:W-:Y:S08]  /*85e0*/  HMMA.16816.F32.BF16 R20, R112.reuse, R120, R20 ;  /* 0x000000787014723c */ /* 0x040ff00000041814 */
[C---:B------:R-:W-:Y:S08]  /*85f0*/  HMMA.16816.F32.BF16 R24, R112.reuse, R122, R24 ;  /* 0x0000007a7018723c */ /* 0x040ff00000041818 */
[C---:B-----5:R-:W-:Y:S08]  /*8600*/  HMMA.16816.F32.BF16 R28, R112.reuse, R92, R28 ;  /* 0x0000005c701c723c */ /* 0x060ff0000004181c */
[----:B------:R-:W-:Y:S01]  /*8610*/  HMMA.16816.F32.BF16 R32, R112, R94, R32 ;  /* 0x0000005e7020723c */ /* 0x000fe20000041820 */
[----:B------:R-:W-:Y:S07]  /*8620*/  LDSM.16.M88.4 R92, [R85+0x5800] ;  /* 0x00580000555c783b */ /* 0x000fee0000000200 */
[C---:B--2---:R-:W-:Y:S08]  /*8630*/  HMMA.16816.F32.BF16 R4, R96.reuse, R100, R4 ;  /* 0x000000646004723c */ /* 0x044ff00000041804 */
[C---:B------:R-:W-:Y:S08]  /*8640*/  HMMA.16816.F32.BF16 R8, R96.reuse, R102, R8 ;  /* 0x000000666008723c */ /* 0x040ff00000041808 */
[C---:B------:R-:W-:Y:S08]  /*8650*/  HMMA.16816.F32.BF16 R12, R96.reuse, R88, R12 ;  /* 0x00000058600c723c */ /* 0x040ff0000004180c */
[C---:B------:R-:W-:Y:S01]  /*8660*/  HMMA.16816.F32.BF16 R16, R96.reuse, R90, R16 ;  /* 0x0000005a6010723c */ /* 0x040fe20000041810 */
[----:B------:R-:W2:Y:S07]  /*8670*/  LDSM.16.M88.4 R88, [R85+0x5400] ;  /* 0x005400005558783b */ /* 0x000eae0000000200 */
[C---:B---3--:R-:W-:Y:S08]  /*8680*/  HMMA.16816.F32.BF16 R20, R96.reuse, R104, R20 ;  /* 0x000000686014723c */ /* 0x048ff00000041814 */
[C---:B------:R-:W-:Y:S08]  /*8690*/  HMMA.16816.F32.BF16 R24, R96.reuse, R106, R24 ;  /* 0x0000006a6018723c */ /* 0x040ff00000041818 */
[C---:B----4-:R-:W-:Y:S08]  /*86a0*/  HMMA.16816.F32.BF16 R28, R96.reuse, R108, R28 ;  /* 0x0000006c601c723c */ /* 0x050ff0000004181c */
[----:B------:R-:W-:Y:S08]  /*86b0*/  HMMA.16816.F32.BF16 R32, R96, R110, R32 ;  /* 0x0000006e6020723c */ /* 0x000ff00000041820 */
[C---:B------:R-:W-:Y:S08]  /*86c0*/  HMMA.16816.F32.BF16 R4, R116.reuse, R124, R4 ;  /* 0x0000007c7404723c */ /* 0x040ff00000041804 */
[C---:B------:R-:W-:Y:S08]  /*86d0*/  HMMA.16816.F32.BF16 R8, R116.reuse, R126, R8 ;  /* 0x0000007e7408723c */ /* 0x040ff00000041808 */
[C---:B--2---:R-:W-:Y:S03]  /*86e0*/  HMMA.16816.F32.BF16 R12, R116.reuse, R88, R12 ;  /* 0x00000058740c723c */ /* 0x044fe6000004180c */
[-C--:B-1----:R-:W-:Y:S01]  /*86f0*/  FMUL.FTZ R166, R4, R141.reuse ;  /* 0x0000008d04a67220 */ /* 0x082fe20000410000 */
        /* <DEDUP_REMOVED lines=148> */
.L_x_10891:
[----:B------:R-:W-:Y:S05]  /*9040*/  BSYNC.RECONVERGENT B0 ;  /* 0x0000000000007941 */ /* 0x000fea0003800200 */
.L_x_10890:
        /* <DEDUP_REMOVED lines=13> */
.L_x_10889:
[----:B------:R-:W-:Y:S05]  /*9120*/  BSYNC.RECONVERGENT B1 ;  /* 0x0000000000017941 */ /* 0x000fea0003800200 */
.L_x_10888:
[----:B------:R-:W3:Y:S01]  /*9130*/  LD.E R87, desc[UR4][R2.64+0xdc] ;  /* 0x0000dc0402577980 */ /* 0x000ee2000c101900 */
[C---:B------:R-:W-:Y:S01]  /*9140*/  VIADD R20, R158.reuse, 0xffffffe1 ;  /* 0xffffffe19e147836 */ /* 0x040fe20000000000 */
[C---:B------:R-:W-:Y:S01]  /*9150*/  ISETP.GE.AND P1, PT, R158.reuse, R155, PT ;  /* 0x0000009b9e00720c */ /* 0x040fe20003f26270 */
[C---:B------:R-:W-:Y:S01]  /*9160*/  VIADD R13, R158.reuse, 0xffffffe9 ;  /* 0xffffffe99e0d7836 */ /* 0x040fe20000000000 */
[C---:B------:R-:W-:Y:S01]  /*9170*/  ISETP.GE.AND P6, PT, R158.reuse, R153, PT ;  /* 0x000000999e00720c */ /* 0x040fe20003fc6270 */
[----:B--2---:R-:W-:Y:S01]  /*9180*/  VIADD R4, R158, 0xffffffe0 ;  /* 0xffffffe09e047836 */ /* 0x004fe20000000000 */
        /* <DEDUP_REMOVED lines=16> */
[-C--:B------:R-:W-:Y:S01]  /*9290*/  ISETP.GE.AND P1, PT, R11, R155.reuse, PT ;  /* 0x0000009b0b00720c */ /* 0x080fe20003f26270 */
[C---:B------:R-:W-:Y:S01]  /*92a0*/  VIADD R8, R158.reuse, 0x10 ;  /* 0x000000109e087836 */ /* 0x040fe20000000000 */
[----:B------:R-:W-:Y:S01]  /*92b0*/  FSEL R169, R169, -INF , P4 ;  /* 0xff800000a9a97808 */ /* 0x000fe20002000000 */
[C---:B------:R-:W-:Y:S01]  /*92c0*/  VIADD R6, R158.reuse, 0x11 ;  /* 0x000000119e067836 */ /* 0x040fe20000000000 */
[----:B------:R-:W-:Y:S01]  /*92d0*/  ISETP.GE.AND P4, PT, R9, R155, PT ;  /* 0x0000009b0900720c */ /* 0x000fe20003f86270 */
[----:B------:R-:W-:Y:S01]  /*92e0*/  VIADD R16, R158, 0x19 ;  /* 0x000000199e107836 */ /* 0x000fe20000000000 */
        /* <DEDUP_REMOVED lines=35> */
[----:B------:R-:W-:Y:S01]  /*9520*/  ISETP.GE.AND P5, PT, R4, R152, PT ;  /* 0x000000980400720c */ /* 0x000fe20003fa6270 */
[----:B------:R-:W-:Y:S01]  /*9530*/  VIADD R4, R158, 0x18 ;  /* 0x000000189e047836 */ /* 0x000fe20000000000 */
        /* <DEDUP_REMOVED lines=15> */
[----:B------:R-:W-:Y:S02]  /*9630*/  FSEL R21, R21, -INF , !P6 ;  /* 0xff80000015157808 */ /* 0x000fe40007000000 */
[----:B------:R-:W-:Y:S02]  /*9640*/  FSEL R91, R190, -INF , P4 ;  /* 0xff800000be5b7808 */ /* 0x000fe40002000000 */
[-C--:B------:R-:W-:Y:S02]  /*9650*/  ISETP.GE.AND P4, PT, R20, R154.reuse, PT ;  /* 0x0000009a1400720c */ /* 0x080fe40003f86270 */
[----:B------:R-:W-:Y:S02]  /*9660*/  ISETP.GE.AND P6, PT, R13, R154, PT ;  /* 0x0000009a0d00720c */ /* 0x000fe40003fc6270 */
[----:B------:R-:W-:Y:S02]  /*9670*/  FSEL R126, R126, -INF , !P0 ;  /* 0xff8000007e7e7808 */ /* 0x000fe40004000000 */
[----:B------:R-:W-:Y:S02]  /*9680*/  FSEL R89, R191, -INF , P1 ;  /* 0xff800000bf597808 */ /* 0x000fe40000800000 */
[C---:B------:R-:W-:Y:S01]  /*9690*/  ISETP.GE.AND P0, PT, R158.reuse, R152, PT ;  /* 0x000000989e00720c */ /* 0x040fe20003f06270 */
[----:B------:R-:W-:Y:S01]  /*96a0*/  VIADD R158, R158, 0xffffffc0 ;  /* 0xffffffc09e9e7836 */ /* 0x000fe20000000000 */
[----:B------:R-:W-:Y:S02]  /*96b0*/  ISETP.GE.AND P1, PT, R7, R154, PT ;  /* 0x0000009a0700720c */ /* 0x000fe40003f26270 */
[----:B------:R-:W-:Y:S02]  /*96c0*/  FSEL R19, R19, -INF , !P4 ;  /* 0xff80000013137808 */ /* 0x000fe40006000000 */
[----:B------:R-:W-:Y:S02]  /*96d0*/  FSEL R17, R17, -INF , !P6 ;  /* 0xff80000011117808 */ /* 0x000fe40007000000 */
[----:B------:R-:W-:Y:S02]  /*96e0*/  ISETP.GE.AND P4, PT, R7, R152, PT ;  /* 0x000000980700720c */ /* 0x000fe40003f86270 */
[----:B------:R-:W-:Y:S02]  /*96f0*/  ISETP.GE.AND P6, PT, R11, R154, PT ;  /* 0x0000009a0b00720c */ /* 0x000fe40003fc6270 */
[----:B------:R-:W-:Y:S02]  /*9700*/  FSEL R122, R122, -INF , !P0 ;  /* 0xff8000007a7a7808 */ /* 0x000fe40004000000 */
[----:B------:R-:W-:Y:S02]  /*9710*/  FSEL R7, R170, -INF , !P1 ;  /* 0xff800000aa077808 */ /* 0x000fe40004800000 */
[----:B------:R-:W-:Y:S02]  /*9720*/  ISETP.GE.AND P0, PT, R16, R153, PT ;  /* 0x000000991000720c */ /* 0x000fe40003f06270 */
[-C--:B------:R-:W-:Y:S02]  /*9730*/  ISETP.GE.AND P1, PT, R13, R152.reuse, PT ;  /* 0x000000980d00720c */ /* 0x080fe40003f26270 */
[----:B------:R-:W-:Y:S02]  /*9740*/  FSEL R15, R15, -INF , !P5 ;  /* 0xff8000000f0f7808 */ /* 0x000fe40006800000 */
[----:B------:R-:W-:Y:S02]  /*9750*/  FSEL R118, R118, -INF , !P6 ;  /* 0xff80000076767808 */ /* 0x000fe40007000000 */
[C---:B------:R-:W-:Y:S02]  /*9760*/  ISETP.GE.AND P6, PT, R9.reuse, R152, PT ;  /* 0x000000980900720c */ /* 0x040fe40003fc6270 */
[----:B------:R-:W-:Y:S02]  /*9770*/  ISETP.GE.AND P5, PT, R9, R154, PT ;  /* 0x0000009a0900720c */ /* 0x000fe40003fa6270 */
[----:B------:R-:W-:Y:S02]  /*9780*/  FSEL R88, R192, -INF , P0 ;  /* 0xff800000c0587808 */ /* 0x000fe40000000000 */
[----:B------:R-:W-:Y:S02]  /*9790*/  FSEL R9, R173, -INF , !P1 ;  /* 0xff800000ad097808 */ /* 0x000fe40004800000 */
[-C--:B------:R-:W-:Y:S02]  /*97a0*/  ISETP.GE.AND P0, PT, R20, R152.reuse, PT ;  /* 0x000000981400720c */ /* 0x080fe40003f06270 */
        /* <DEDUP_REMOVED lines=18> */
[-C--:B------:R-:W-:Y:S02]  /*98d0*/  ISETP.GE.AND P5, PT, R5, R154.reuse, PT ;  /* 0x0000009a0500720c */ /* 0x080fe40003fa6270 */
[----:B------:R-:W-:Y:S02]  /*98e0*/  FSEL R141, R141, -INF , !P0 ;  /* 0xff8000008d8d7808 */ /* 0x000fe40004000000 */
[C---:B------:R-:W-:Y:S02]  /*98f0*/  ISETP.GE.AND P0, PT, R6.reuse, R154, PT ;  /* 0x0000009a0600720c */ /* 0x040fe40003f06270 */
        /* <DEDUP_REMOVED lines=35> */
[----:B------:R-:W-:Y:S01]  /*9b30*/  SHFL.BFLY PT, R25, R8, 0x2, 0x1f ;  /* 0x0c401f0008197f89 */ /* 0x000fe200000e0000 */
[----:B------:R-:W-:Y:S02]  /*9b40*/  FSEL R89, R89, -INF , !P0 ;  /* 0xff80000059597808 */ /* 0x000fe40004000000 */
        /* <DEDUP_REMOVED lines=8> */
[----:B------:R-:W2:Y:S01]  /*9bd0*/  SHFL.BFLY PT, R86, R23, 0x1, 0x1f ;  /* 0x0c201f0017567f89 */ /* 0x000ea200000e0000 */
[----:B------:R-:W-:Y:S04]  /*9be0*/  LOP3.LUT R134, R134, 0x120, RZ, 0xc0, !PT ;  /* 0x0000012086867812 */ /* 0x000fe800078ec0ff */
[----:B------:R-:W-:Y:S05]  /*9bf0*/  LOP3.LUT R133, R134, R6, R133, 0xf6, !PT ;  /* 0x0000000686857212 */ /* 0x000fea00078ef685 */
[----:B------:R-:W-:Y:S04]  /*9c00*/  IMAD R101, R133, 0x2, R132 ;  /* 0x0000000285657824 */ /* 0x000fe800078e0284 */
[----:B------:R-:W-:Y:S01]  /*9c10*/  VIADD R102, R101, 0x6020 ;  /* 0x0000602065667836 */ /* 0x000fe20000000000 */
[----:B------:R-:W-:Y:S01]  /*9c20*/  LDSM.16.MT88.4 R28, [R101+0x7000] ;  /* 0x00700000651c783b */ /* 0x000fe20000004200 */
[----:B-1----:R-:W-:Y:S02]  /*9c30*/  FMNMX.FTZ R85, R4, R85, !PT ;  /* 0x0000005504557209 */ /* 0x002fe40007810000 */
[----:B--2---:R-:W-:Y:S03]  /*9c40*/  FMNMX.FTZ R86, R23, R86, !PT ;  /* 0x0000005617567209 */ /* 0x004fe60007810000 */
[----:B---3--:R-:W-:Y:S01]  /*9c50*/  FMUL.FTZ R90, R87, R85 ;  /* 0x00000055575a7220 */ /* 0x008fe20000410000 */
        /* <DEDUP_REMOVED lines=35> */
[----:B------:R-:W4:Y:S01]  /*9e90*/  MUFU.EX2 R107, R107 ;  /* 0x0000006b006b7308 */ /* 0x000f220000000800 */
[-CC-:B------:R-:W-:Y:S01]  /*9ea0*/  FFMA.FTZ R168, R89, R87.reuse, -R90.reuse ;  /* 0x0000005759a87223 */ /* 0x180fe2000001085a */
[-CC-:B------:R-:W-:Y:S01]  /*9eb0*/  FFMA.FTZ R121, R121, R87.reuse, -R90.reuse ;  /* 0x0000005779797223 */ /* 0x180fe2000001085a */
[-CC-:B------:R-:W-:Y:S07]  /*9ec0*/  FFMA.FTZ R122, R122, R87.reuse, -R90.reuse ;  /* 0x000000577a7a7223 */ /* 0x180fee000001085a */
[----:B------:R-:W-:Y:S01]  /*9ed0*/  MUFU.EX2 R104, R104 ;  /* 0x0000006800687308 */ /* 0x000fe20000000800 */
[----:B------:R-:W-:Y:S01]  /*9ee0*/  FFMA.FTZ R141, R141, R87, -R90 ;  /* 0x000000578d8d7223 */ /* 0x000fe2000001085a */
[----:B---3--:R-:W-:Y:S08]  /*9ef0*/  F2FP.BF16.F32.PACK_AB R92, R108, R105 ;  /* 0x000000696c5c723e */ /* 0x008ff000000010ff */
[----:B------:R-:W3:Y:S01]  /*9f00*/  MUFU.EX2 R103, R103 ;  /* 0x0000006700677308 */ /* 0x000ee20000000800 */
[----:B------:R-:W-:Y:S09]  /*9f10*/  ISETP.GT.AND P0, PT, R157, R138, PT ;  /* 0x0000008a9d00720c */ /* 0x000ff20003f04270 */
        /* <DEDUP_REMOVED lines=36> */
[C---:B--2---:R-:W-:Y:S01]  /*a160*/  HMMA.16816.F32.BF16 R12, R92.reuse, R20, R12 ;  /* 0x000000145c0c723c */ /* 0x044fe2000004180c */
        /* <DEDUP_REMOVED lines=40> */
[-CC-:B------:R-:W-:Y:S01]  /*a3f0*/  FFMA.FTZ R72, R114, R87.reuse, -R110.reuse ;  /* 0x0000005772487223 */ /* 0x180fe2000001086e */
[----:B------:R-:W-:Y:S07]  /*a400*/  FFMA.FTZ R110, R96, R87, -R110 ;  /* 0x00000057606e7223 */ /* 0x000fee000001086e */
[----:B------:R1:W-:Y:S01]  /*a410*/  MUFU.EX2 R117, R69 ;  /* 0x0000004500757308 */ /* 0x0003e20000000800 */
[----:B------:R-:W-:Y:S01]  /*a420*/  FMUL.FTZ R47, R0, R47 ;  /* 0x0000002f002f7220 */ /* 0x000fe20000410000 */
[C---:B------:R-:W-:Y:S08]  /*a430*/  HMMA.16816.F32.BF16 R32, R92.reuse, R74, R32 ;  /* 0x0000004a5c20723c */ /* 0x040ff00000041820 */
[----:B------:R-:W5:Y:S01]  /*a440*/  MUFU.EX2 R114, R73 ;  /* 0x0000004900727308 */ /* 0x000f620000000800 */
[C---:B------:R-:W-:Y:S01]  /*a450*/  FMUL.FTZ R48, R84.reuse, R48 ;  /* 0x0000003054307220 */ /* 0x040fe20000410000 */
[----:B---3--:R-:W-:Y:S01]  /*a460*/  LDSM.16.MT88.4 R76, [R102+0x1800] ;  /* 0x00180000664c783b */ /* 0x008fe20000004200 */
[----:B------:R-:W-:Y:S07]  /*a470*/  FMUL.FTZ R49, R84, R49 ;  /* 0x0000003154317220 */ /* 0x000fee0000410000 */
[----:B------:R3:W5:Y:S01]  /*a480*/  MUFU.EX2 R116, R72 ;  /* 0x0000004800747308 */ /* 0x0007620000000800 */
[C---:B------:R-:W-:Y:S01]  /*a490*/  FMUL.FTZ R50, R0.reuse, R50 ;  /* 0x0000003200327220 */ /* 0x040fe20000410000 */
[----:B------:R-:W-:Y:S01]  /*a4a0*/  FMUL.FTZ R51, R0, R51 ;  /* 0x0000003300337220 */ /* 0x000fe20000410000 */
[----:B------:R-:W-:Y:S07]  /*a4b0*/  FFMA.FTZ R126, R123, R87, -R90 ;  /* 0x000000577b7e7223 */ /* 0x000fee000001085a */
[----:B------:R-:W-:Y:S01]  /*a4c0*/  MUFU.EX2 R113, R113 ;  /* 0x0000007100717308 */ /* 0x000fe20000000800 */
[----:B------:R-:W-:Y:S01]  /*a4d0*/  FFMA.FTZ R105, R84, R165, R105 ;  /* 0x000000a554697223 */ /* 0x000fe20000010069 */
[C---:B--2---:R-:W-:Y:S01]  /*a4e0*/  HMMA.16816.F32.BF16 R36, R92.reuse, R64, R36 ;  /* 0x000000405c24723c */ /* 0x044fe20000041824 */
[----:B-1----:R-:W-:Y:S07]  /*a4f0*/  LDSM.16.MT88.4 R68, [R102+0x1400] ;  /* 0x001400006644783b */ /* 0x002fee0000004200 */
[----:B------:R-:W1:Y:S01]  /*a500*/  MUFU.EX2 R134, R134 ;  /* 0x0000008600867308 */ /* 0x000e620000000800 */
[----:B------:R-:W-:Y:S02]  /*a510*/  IMAD.MOV.U32 R84, RZ, RZ, R85 ;  /* 0x000000ffff547224 */ /* 0x000fe400078e0055 */
[----:B------:R-:W-:Y:S01]  /*a520*/  FFMA.FTZ R109, R0, R159, R109 ;  /* 0x0000009f006d7223 */ /* 0x000fe2000001006d */
[----:B------:R-:W-:Y:S06]  /*a530*/  FADD.FTZ R105, R108, R105 ;  /* 0x000000696c697221 */ /* 0x000fec0000010000 */
        /* <DEDUP_REMOVED lines=8> */
[C---:B------:R-:W-:Y:S01]  /*a5c0*/  HMMA.16816.F32.BF16 R44, R92.reuse, R52, R44 ;  /* 0x000000345c2c723c */ /* 0x040fe2000004182c */
[----:B---3--:R-:W3:Y:S07]  /*a5d0*/  LDSM.16.MT88.4 R72, [R101+0x8400] ;  /* 0x008400006548783b */ /* 0x008eee0000004200 */
[----:B------:R-:W-:Y:S01]  /*a5e0*/  MUFU.EX2 R167, R110 ;  /* 0x0000006e00a77308 */ /* 0x000fe20000000800 */
[----:B----4-:R-:W-:Y:S01]  /*a5f0*/  F2FP.BF16.F32.PACK_AB R52, R115, R112 ;  /* 0x000000707334723e */ /* 0x010fe200000010ff */
[----:B------:R-:W-:Y:S01]  /*a600*/  FADD.FTZ R103, R103, R104 ;  /* 0x0000006867677221 */ /* 0x000fe20000010000 */
[----:B-----5:R-:W-:Y:S07]  /*a610*/  F2FP.BF16.F32.PACK_AB R53, R114, R117 ;  /* 0x000000757235723e */ /* 0x020fee00000010ff */
[----:B------:R-:W-:Y:S01]  /*a620*/  MUFU.EX2 R168, R168 ;  /* 0x000000a800a87308 */ /* 0x000fe20000000800 */
[----:B------:R-:W-:Y:S01]  /*a630*/  FADD.FTZ R0, R111, R0 ;  /* 0x000000006f007221 */ /* 0x000fe20000010000 */
[----:B------:R-:W-:Y:S01]  /*a640*/  HMMA.16816.F32.BF16 R48, R92, R54, R48 ;  /* 0x000000365c30723c */ /* 0x000fe20000041830 */
[----:B------:R-:W-:Y:S02]  /*a650*/  LDSM.16.MT88.4 R92, [R101+0x7c00] ;  /* 0x007c0000655c783b */ /* 0x000fe40000004200 */
[----:B------:R-:W-:Y:S01]  /*a660*/  F2FP.BF16.F32.PACK_AB R54, R119, R116 ;  /* 0x000000747736723e */ /* 0x000fe200000010ff */
[----:B------:R-:W-:Y:S01]  /*a670*/  FADD.FTZ R112, R112, R103 ;  /* 0x0000006770707221 */ /* 0x000fe20000010000 */
[----:B------:R-:W-:Y:S03]  /*a680*/  F2FP.BF16.F32.PACK_AB R55, R121, R118 ;  /* 0x000000767937723e */ /* 0x000fe600000010ff */
[----:B------:R-:W-:Y:S04]  /*a690*/  FADD.FTZ R115, R115, R112 ;  /* 0x0000007073737221 */ /* 0x000fe80000010000 */
[C---:B------:R-:W-:Y:S05]  /*a6a0*/  HMMA.16816.F32.BF16 R4, R52.reuse, R56, R4 ;  /* 0x000000383404723c */ /* 0x040fea0000041804 */
[----:B------:R-:W-:Y:S03]  /*a6b0*/  FADD.FTZ R116, R116, R115 ;  /* 0x0000007374747221 */ /* 0x000fe60000010000 */
[C---:B------:R-:W-:Y:S01]  /*a6c0*/  HMMA.16816.F32.BF16 R8, R52.reuse, R58, R8 ;  /* 0x0000003a3408723c */ /* 0x040fe20000041808 */
[----:B------:R-:W4:Y:S02]  /*a6d0*/  LDSM.16.MT88.4 R56, [R102+0x2400] ;  /* 0x002400006638783b */ /* 0x000f240000004200 */
[----:B------:R-:W-:Y:S05]  /*a6e0*/  FADD.FTZ R119, R119, R116 ;  /* 0x0000007477777221 */ /* 0x000fea0000010000 */
        /* <DEDUP_REMOVED lines=13> */
[----:B------:R-:W2:Y:S01]  /*a7c0*/  MUFU.EX2 R123, R72 ;  /* 0x00000048007b7308 */ /* 0x000ea20000000800 */
[C---:B----4-:R-:W-:Y:S03]  /*a7d0*/  HMMA.16816.F32.BF16 R44, R52.reuse, R56, R44 ;  /* 0x00000038342c723c */ /* 0x050fe6000004182c */
[-CC-:B---3--:R-:W-:Y:S01]  /*a7e0*/  FFMA.FTZ R127, R97, R87.reuse, -R90.reuse ;  /* 0x00000057617f7223 */ /* 0x188fe2000001085a */
[----:B------:R-:W-:Y:S01]  /*a7f0*/  FFMA.FTZ R90, R88, R87, -R90 ;  /* 0x00000057585a7223 */ /* 0x000fe2000001085a */
[----:B------:R-:W-:Y:S01]  /*a800*/  LDSM.16.MT88.4 R96, [R102+0x1c00] ;  /* 0x001c00006660783b */ /* 0x000fe20000004200 */
[----:B-1----:R-:W-:Y:S02]  /*a810*/  F2FP.BF16.F32.PACK_AB R88, R134, R113 ;  /* 0x000000718658723e */ /* 0x002fe400000010ff */
[----:B------:R-:W-:Y:S01]  /*a820*/  HMMA.16816.F32.BF16 R48, R52, R58, R48 ;  /* 0x0000003a3430723c */ /* 0x000fe20000041830 */
[----:B------:R-:W1:Y:S02]  /*a830*/  MUFU.EX2 R127, R127 ;  /* 0x0000007f007f7308 */ /* 0x000e640000000800 */
[----:B------:R-:W-:Y:S01]  /*a840*/  F2FP.BF16.F32.PACK_AB R52, R133, R124 ;  /* 0x0000007c8534723e */ /* 0x000fe200000010ff */
[----:B------:R-:W-:Y:S01]  /*a850*/  FADD.FTZ R124, R124, R119 ;  /* 0x000000777c7c7221 */ /* 0x000fe20000010000 */
[----:B------:R-:W-:Y:S01]  /*a860*/  F2FP.BF16.F32.PACK_AB R53, R141, R122 ;  /* 0x0000007a8d35723e */ /* 0x000fe200000010ff */
[----:B------:R-:W3:Y:S01]  /*a870*/  LDSM.16.MT88.4 R56, [R101+0x8800] ;  /* 0x008800006538783b */ /* 0x000ee20000004200 */
[----:B-----5:R-:W-:Y:S04]  /*a880*/  F2FP.BF16.F32.PACK_AB R54, R125, R120 ;  /* 0x000000787d36723e */ /* 0x020fe800000010ff */
[----:B------:R4:W5:Y:S01]  /*a890*/  MUFU.EX2 R169, R90 ;  /* 0x0000005a00a97308 */ /* 0x0009620000000800 */
[----:B--2---:R-:W-:Y:S01]  /*a8a0*/  F2FP.BF16.F32.PACK_AB R55, R126, R123 ;  /* 0x0000007b7e37723e */ /* 0x004fe200000010ff */
[----:B------:R-:W-:Y:S04]  /*a8b0*/  FADD.FTZ R133, R133, R124 ;  /* 0x0000007c85857221 */ /* 0x000fe80000010000 */
[----:B------:R-:W-:Y:S01]  /*a8c0*/  FADD.FTZ R120, R120, R133 ;  /* 0x0000008578787221 */ /* 0x000fe20000010000 */
[----:B-1----:R-:W-:Y:S01]  /*a8d0*/  F2FP.BF16.F32.PACK_AB R89, R164, R127 ;  /* 0x0000007fa459723e */ /* 0x002fe200000010ff */
[C---:B------:R-:W-:Y:S03]  /*a8e0*/  HMMA.16816.F32.BF16 R4, R52.reuse, R60, R4 ;  /* 0x0000003c3404723c */ /* 0x040fe60000041804 */
[----:B----4-:R-:W-:Y:S05]  /*a8f0*/  F2FP.BF16.F32.PACK_AB R90, R167, R166 ;  /* 0x000000a6a75a723e */ /* 0x010fea00000010ff */
        /* <DEDUP_REMOVED lines=49> */
.L_x_10885:
        /* <DEDUP_REMOVED lines=11> */
.L_x_10900:
        /* <DEDUP_REMOVED lines=98> */
[----:B------:R-:W3:Y:S01]  /*b2e0*/  @P0 MUFU.LG2 R59, R4 ;  /* 0x00000004003b0308 */ /* 0x000ee20000000c00 */
[----:B------:R-:W-:Y:S01]  /*b2f0*/  SHF.R.U32.HI R56, RZ, 0x3, R129 ;  /* 0x00000003ff387819 */ /* 0x000fe20000011681 */
[----:B------:R-:W-:Y:S01]  /*b300*/  BSSY.RECONVERGENT B0, `(.L_x_10894) ;  /* 0x0000038000007945 */ /* 0x000fe20003800200 */
[----:B----4-:R-:W-:-:S02]  /*b310*/  LOP3.LUT R7, R13, 0x18, R100, 0x78, !PT ;  /* 0x000000180d077812 */ /* 0x010fc400078e7864 */
[----:B------:R-:W-:Y:S02]  /*b320*/  IADD3 R6, PT, PT, R56, 0x10, RZ ;  /* 0x0000001038067810 */ /* 0x000fe40007ffe0ff */
[----:B------:R-:W-:Y:S01]  /*b330*/  SHF.L.U32 R8, R145, 0x6, RZ ;  /* 0x0000000691087819 */ /* 0x000fe200000006ff */
[----:B------:R-:W4:Y:S01]  /*b340*/  @P5 MUFU.LG2 R84, R84 ;  /* 0x0000005400545308 */ /* 0x000f220000000c00 */
[----:B------:R-:W-:Y:S02]  /*b350*/  LOP3.LUT R7, R7, 0xf24, R128, 0xf8, !PT ;  /* 0x00000f2407077812 */ /* 0x000fe400078ef880 */
[-C--:B------:R-:W-:Y:S02]  /*b360*/  ISETP.GE.AND P3, PT, R6, R135.reuse, PT ;  /* 0x000000870600720c */ /* 0x080fe40003f66270 */
[----:B------:R-:W-:Y:S02]  /*b370*/  IADD3 R6, PT, PT, R56, 0x20, RZ ;  /* 0x0000002038067810 */ /* 0x000fe40007ffe0ff */
[----:B------:R-:W-:Y:S01]  /*b380*/  LEA R132, R7, R132, 0x2 ;  /* 0x0000008407847211 */ /* 0x000fe200078e10ff */
[----:B------:R-:W-:Y:S01]  /*b390*/  BAR.SYNC.DEFER_BLOCKING 0x0 ;  /* 0x0000000000007b1d */ /* 0x000fe20000010000 */
[----:B------:R-:W-:Y:S01]  /*b3a0*/  ISETP.GE.AND P2, PT, R6, R135, PT ;  /* 0x000000870600720c */ /* 0x000fe20003f46270 */
[----:B---3--:R-:W-:Y:S01]  /*b3b0*/  @P0 FMUL.FTZ R59, R59, 0.69314718246459960938 ;  /* 0x3f3172183b3b0820 */ /* 0x008fe20000410000 */
[----:B------:R-:W-:-:S02]  /*b3c0*/  LOP3.LUT R57, R128, 0x1c, RZ, 0xc0, !PT ;  /* 0x0000001c80397812 */ /* 0x000fc400078ec0ff */
[----:B------:R-:W-:Y:S02]  /*b3d0*/  LOP3.LUT P6, RZ, R129, 0x3, RZ, 0xc0, !PT ;  /* 0x0000000381ff7812 */ /* 0x000fe400078cc0ff */
[----:B-1----:R-:W-:Y:S01]  /*b3e0*/  MOV R3, 0xff800000 ;  /* 0xff80000000037802 */ /* 0x002fe20000000f00 */
[----:B------:R-:W-:Y:S02]  /*b3f0*/  IMAD R57, R56, 0x60, R57 ;  /* 0x0000006038397824 */ /* 0x000fe400078e0239 */
[----:B-----5:R-:W-:Y:S01]  /*b400*/  @P0 FFMA.FTZ R3, R0, R86, R59 ;  /* 0x0000005600030223 */ /* 0x020fe2000001003b */
[----:B------:R-:W-:Y:S01]  /*b410*/  ISETP.GE.AND P4, PT, R56, R135, PT ;  /* 0x000000873800720c */ /* 0x000fe20003f86270 */
[----:B----4-:R-:W-:Y:S01]  /*b420*/  @P5 FMUL.FTZ R59, R84, 0.69314718246459960938 ;  /* 0x3f317218543b5820 */ /* 0x010fe20000410000 */
        /* <DEDUP_REMOVED lines=37> */
.L_x_10895:
[----:B------:R-:W-:Y:S05]  /*b680*/  BSYNC.RECONVERGENT B0 ;  /* 0x0000000000007941 */ /* 0x000fea0003800200 */
.L_x_10894:
        /* <DEDUP_REMOVED lines=10> */
[----:B--2---:R-:W-:Y:S05]  /*b730*/  @P1 RET.REL.NODEC R144 `(_ZN5flash24flash_fwd_splitkv_kernelI23Flash_fwd_kernel_traitsILi96ELi64ELi64ELi4ELb0ELb0EN7cutlass10bfloat16_tE19Flash_kernel_traitsILi96ELi64ELi64ELi4ES3_EELb0ELb1ELb0ELb0ELb1ELb1ELb1ELb0EEEvNS_16Flash_fwd_paramsE) ;  /* 0xffffff4890301950 */ /* 0x004fea0003c3ffff */
[----:B------:R-:W-:Y:S01]  /*b740*/  MOV R145, 0x0 ;  /* 0x0000000000917802 */ /* 0x000fe20000000f00 */
[----:B------:R-:W-:Y:S04]  /*b750*/  ST.E.128 desc[UR4][R52.64+0x4800], R36 ;  /* 0x0048002434007985 */ /* 0x000fe8000c101d04 */
[----:B------:R-:W-:Y:S04]  /*b760*/  ST.E.128 desc[UR4][R52.64+0x4880], R20 ;  /* 0x0048801434007985 */ /* 0x000fe8000c101d04 */
[----:B------:R1:W-:Y:S02]  /*b770*/  ST.E.128 desc[UR4][R52.64+0x4900], R4 ;  /* 0x0049000434007985 */ /* 0x0003e4000c101d04 */
[----:B-1----:R-:W-:Y:S05]  /*b780*/  RET.REL.NODEC R144 `(_ZN5flash24flash_fwd_splitkv_kernelI23Flash_fwd_kernel_traitsILi96ELi64ELi64ELi4ELb0ELb0EN7cutlass10bfloat16_tE19Flash_kernel_traitsILi96ELi64ELi64ELi4ES3_EELb0ELb1ELb0ELb0ELb1ELb1ELb1ELb0EEEvNS_16Flash_fwd_paramsE) ;  /* 0xffffff48901c7950 */ /* 0x002fea0003c3ffff */
.L_x_10893:
[----:B------:R-:W-:Y:S01]  /*b790*/  MOV R6, 0x2 ;  /* 0x0000000200067802 */ /* 0x000fe20000000f00 */
[----:B------:R-:W-:Y:S01]  /*b7a0*/  IMAD.MOV.U32 R5, RZ, RZ, 0x1f ;  /* 0x0000001fff057424 */ /* 0x000fe200078e00ff */
[----:B------:R-:W-:-:S07]  /*b7b0*/  MOV R7, 0xffffffff ;  /* 0xffffffff00077802 */ /* 0x000fce0000000f00 */
[----:B-1---5:R-:W-:Y:S05]  /*b7c0*/  WARPSYNC.COLLECTIVE R7, `(.L_x_10896) ;  /* 0x0000000007087348 */ /* 0x022fea0003c00000 */
[----:B------:R2:W3:Y:S02]  /*b7d0*/  SHFL.BFLY P0, R8, R165, R6, R5 ;  /* 0x0c000006a5087389 */ /* 0x0004e40000000005 */
[----:B-123-5:R-:W-:Y:S05]  /*b7e0*/  ENDCOLLECTIVE ;  /* 0x000000000000791b */ /* 0x02efea0003800000 */
.L_x_10896:
[----:B------:R-:W-:Y:S02]  /*b7f0*/  IMAD.MOV.U32 R4, RZ, RZ, R8 ;  /* 0x000000ffff047224 */ /* 0x000fe400078e0008 */
[----:B------:R-:W-:Y:S02]  /*b800*/  IMAD.MOV.U32 R6, RZ, RZ, 0x1 ;  /* 0x00000001ff067424 */ /* 0x000fe400078e00ff */
[----:B------:R-:W-:-:S05]  /*b810*/  FADD.FTZ R9, R4, R165 ;  /* 0x000000a504097221 */ /* 0x000fca0000010000 */
[----:B------:R-:W-:-:S07]  /*b820*/  MOV R165, R9 ;  /* 0x0000000900a57202 */ /* 0x000fce0000000f00 */
[----:B------:R-:W-:Y:S05]  /*b830*/  WARPSYNC.COLLECTIVE R7, `(.L_x_10897) ;  /* 0x0000000007087348 */ /* 0x000fea0003c00000 */
[----:B------:R1:W2:Y:S02]  /*b840*/  SHFL.BFLY P0, R8, R165, R6, R5 ;  /* 0x0c000006a5087389 */ /* 0x0002a40000000005 */
[----:B-12---:R-:W-:Y:S05]  /*b850*/  ENDCOLLECTIVE ;  /* 0x000000000000791b */ /* 0x006fea0003800000 */
.L_x_10897:
[----:B------:R-:W-:Y:S01]  /*b860*/  MOV R165, R159 ;  /* 0x0000009f00a57202 */ /* 0x000fe20000000f00 */
[----:B------:R-:W-:Y:S01]  /*b870*/  IMAD.MOV.U32 R6, RZ, RZ, 0x2 ;  /* 0x00000002ff067424 */ /* 0x000fe200078e00ff */
[----:B------:R-:W-:-:S07]  /*b880*/  MOV R4, R8 ;  /* 0x0000000800047202 */ /* 0x000fce0000000f00 */
[----:B------:R-:W-:Y:S05]  /*b890*/  WARPSYNC.COLLECTIVE R7, `(.L_x_10898) ;  /* 0x0000000007087348 */ /* 0x000fea0003c00000 */
[----:B------:R1:W2:Y:S02]  /*b8a0*/  SHFL.BFLY P0, R8, R165, R6, R5 ;  /* 0x0c000006a5087389 */ /* 0x0002a40000000005 */
[----:B-12---:R-:W-:Y:S05]  /*b8b0*/  ENDCOLLECTIVE ;  /* 0x000000000000791b */ /* 0x006fea0003800000 */
.L_x_10898:
[----:B------:R-:W-:Y:S01]  /*b8c0*/  FADD.FTZ R4, R9, R4 ;  /* 0x0000000409047221 */ /* 0x000fe20000010000 */
[----:B------:R-:W-:Y:S01]  /*b8d0*/  FADD.FTZ R84, R8, R159 ;  /* 0x0000009f08547221 */ /* 0x000fe20000010000 */
[----:B------:R-:W-:-:S04]  /*b8e0*/  MOV R6, 0x1 ;  /* 0x0000000100067802 */ /* 0x000fc80000000f00 */
[----:B------:R-:W-:-:S07]  /*b8f0*/  MOV R165, R84 ;  /* 0x0000005400a57202 */ /* 0x000fce0000000f00 */
[----:B------:R-:W-:Y:S05]  /*b900*/  WARPSYNC.COLLECTIVE R7, `(.L_x_10899) ;  /* 0x0000000007087348 */ /* 0x000fea0003c00000 */
[----:B------:R1:W2:Y:S02]  /*b910*/  SHFL.BFLY P0, R8, R165, R6, R5 ;  /* 0x0c000006a5087389 */ /* 0x0002a40000000005 */
[----:B-12---:R-:W-:Y:S05]  /*b920*/  ENDCOLLECTIVE ;  /* 0x000000000000791b */ /* 0x006fea0003800000 */
.L_x_10899:
[----:B------:R-:W-:Y:S05]  /*b930*/  BRA `(.L_x_10900) ;  /* 0xfffffff000e07947 */ /* 0x000fea000383ffff */
.L_x_10901:
        /* <DEDUP_REMOVED lines=12> */
.L_x_11703:


//--------------------- .text._ZN5flash24flash_fwd_splitkv_kernelI23Flash_fwd_kernel_traitsILi96ELi64ELi64ELi4ELb0ELb0EN7cutlass10bfloat16_tE19Flash_kernel_traitsILi96ELi64ELi64ELi4ES3_EELb0ELb1ELb1ELb0ELb0ELb0ELb1ELb0EEEvNS_16Flash_fwd_paramsE --------------------------
	.section	.text._ZN5flash24flash_fwd_splitkv_kernelI23Flash_fwd_kernel_traitsILi96ELi64ELi64ELi4ELb0ELb0EN7cutlass10bfloat16_tE19Flash_kernel_traitsILi96ELi64ELi64ELi4ES3_EELb0ELb1ELb1ELb0ELb0ELb0ELb1ELb0EEEvNS_16Flash_fwd_paramsE,"ax",@progbits
	.align	128
        .global         _ZN5flash24flash_fwd_splitkv_kernelI23Flash_fwd_kernel_traitsILi96ELi64ELi64ELi4ELb0ELb0EN7cutlass10bfloat16_tE19Flash_kernel_traitsILi96ELi64ELi64ELi4ES3_EELb0ELb1ELb1ELb0ELb0ELb0ELb1ELb0EEEvNS_16Flash_fwd_paramsE
        .type           _ZN5flash24flash_fwd_splitkv_kernelI23Flash_fwd_kernel_traitsILi96ELi64ELi64ELi4ELb0ELb0EN7cutlass10bfloat16_tE19Flash_kernel_traitsILi96ELi64ELi64ELi4ES3_EELb0ELb1ELb1ELb0ELb0ELb0ELb1ELb0EEEvNS_16Flash_fwd_paramsE,@function
        .size           _ZN5flash24flash_fwd_splitkv_kernelI23Flash_fwd_kernel_traitsILi96ELi64ELi64ELi4ELb0ELb0EN7cutlass10bfloat16_tE19Flash_kernel_traitsILi96ELi64ELi64ELi4ES3_EELb0ELb1ELb1ELb0ELb0ELb0ELb1ELb0EEEvNS_16Flash_fwd_paramsE,(.L_x_11704 - _ZN5flash24flash_fwd_splitkv_kernelI23Flash_fwd_kernel_traitsILi96ELi64ELi64ELi4ELb0ELb0EN7cutlass10bfloat16_tE19Flash_kernel_traitsILi96ELi64ELi64ELi4ES3_EELb0ELb1ELb1ELb0ELb0ELb0ELb1ELb0EEEvNS_16Flash_fwd_paramsE)
        .other          _ZN5flash24flash_fwd_splitkv_kernelI23Flash_fwd_kernel_traitsILi96ELi64ELi64ELi4ELb0ELb0EN7cutlass10bfloat16_tE19Flash_kernel_traitsILi96ELi64ELi64ELi4ES3_EELb0ELb1ELb1ELb0ELb0ELb0ELb1ELb0EEEvNS_16Flash_fwd_paramsE,@"STO_CUDA_ENTRY STV_DEFAULT"
_ZN5flash24flash_fwd_splitkv_kernelI23Flash_fwd_kernel_traitsILi96ELi64ELi64ELi4ELb0ELb0EN7cutlass10bfloat16_tE19Flash_kernel_traitsILi96ELi64ELi64ELi4ES3_EELb0ELb1ELb1ELb0ELb0ELb0ELb1ELb0EEEvNS_16Flash_fwd_paramsE:
.text._ZN5flash24flash_fwd_splitkv_kernelI23Flash_fwd_kernel_traitsILi96ELi64ELi64ELi4ELb0ELb0EN7cutlass10bfloat16_tE19Flash_kernel_traitsILi96ELi64ELi64ELi4ES3_EELb0ELb1ELb1ELb0ELb0ELb0ELb1ELb0EEEvNS_16Flash_fwd_paramsE:
        /* <DEDUP_REMOVED lines=29> */
[----:B---3--:R-:W-:Y:S05]  /*01d0*/  CALL.REL.NOINC `($_ZN5flash24flash_fwd_splitkv_kernelI23Flash_fwd_kernel_traitsILi96ELi64ELi64ELi4ELb0ELb0EN7cutlass10bfloat16_tE19Flash_kernel_traitsILi96ELi64ELi64ELi4ES3_EELb0ELb1ELb1ELb0ELb0ELb0ELb1ELb0EEEvNS_16Flash_fwd_paramsE$_ZN5flash30compute_attn_1rowblock_splitkvI23Flash_fwd_kernel_traitsILi96ELi64ELi64ELi4ELb0ELb0EN7cutlass10bfloat16_tE19Flash_kernel_traitsILi96ELi64ELi64ELi4ES3_EELb0ELb1ELb1ELb0ELb0ELb0ELb1ELb0ENS_16Flash_fwd_paramsEEEvRKT8_iiiii) ;  /* 0x0000000000087944 */ /* 0x008fea0003c00000 */
[----:B------:R-:W-:Y:S05]  /*01e0*/  BSYNC.RECONVERGENT B3 ;  /* 0x0000000000037941 */ /* 0x000fea0003800200 */
.L_x_10902:
[----:B------:R-:W-:Y:S05]  /*01f0*/  EXIT ;  /* 0x000000000000794d */ /* 0x000fea0003800000 */
        .type           $_ZN5flash24flash_fwd_splitkv_kernelI23Flash_fwd_kernel_traitsILi96ELi64ELi64ELi4ELb0ELb0EN7cutlass10bfloat16_tE19Flash_kernel_traitsILi96ELi64ELi64ELi4ES3_EELb0ELb1ELb1ELb0ELb0ELb0ELb1ELb0EEEvNS_16Flash_fwd_paramsE$_ZN5flash30compute_attn_1rowblock_splitkvI23Flash_fwd_kernel_traitsILi96ELi64ELi64ELi4ELb0ELb0EN7cutlass10bfloat16_tE19Flash_kernel_traitsILi96ELi64ELi64ELi4ES3_EELb0ELb1ELb1ELb0ELb0ELb0ELb1ELb0ENS_16Flash_fwd_paramsEEEvRKT8_iiiii,@function
        .size           $_ZN5flash24flash_fwd_splitkv_kernelI23Flash_fwd_kernel_traitsILi96ELi64ELi64ELi4ELb0ELb0EN7cutlass10bfloat16_tE19Flash_kernel_traitsILi96ELi64ELi64ELi4ES3_EELb0ELb1ELb1ELb0ELb0ELb0ELb1ELb0EEEvNS_16Flash_fwd_paramsE$_ZN5flash30compute_attn_1rowblock_splitkvI23Flash_fwd_kernel_traitsILi96ELi64ELi64ELi4ELb0ELb0EN7cutlass10bfloat16_tE19Flash_kernel_traitsILi96ELi64ELi64ELi4ES3_EELb0ELb1ELb1ELb0ELb0ELb0ELb1ELb0ENS_16Flash_fwd_paramsEEEvRKT8_iiiii,(.L_x_11704 - $_ZN5flash24flash_fwd_splitkv_kernelI23Flash_fwd_kernel_traitsILi96ELi64ELi64ELi4ELb0ELb0EN7cutlass10bfloat16_tE19Flash_kernel_traitsILi96ELi64ELi64ELi4ES3_EELb0ELb1ELb1ELb0ELb0ELb0ELb1ELb0EEEvNS_16Flash_fwd_paramsE$_ZN5flash30compute_attn_1rowblock_splitkvI23Flash_fwd_kernel_traitsILi96ELi64ELi64ELi4ELb0ELb0EN7cutlass10bfloat16_tE19Flash_kernel_traitsILi96ELi64ELi64ELi4ES3_EELb0ELb1ELb1ELb0ELb0ELb0ELb1ELb0ENS_16Flash_fwd_paramsEEEvRKT8_iiiii)
$_ZN5flash24flash_fwd_splitkv_kernelI23Flash_fwd_kernel_traitsILi96ELi64ELi64ELi4ELb0ELb0EN7cutlass10bfloat16_tE19Flash_kernel_traitsILi96ELi64ELi64ELi4ES3_EELb0ELb1ELb1ELb0ELb0ELb0ELb1ELb0EEEvNS_16Flash_fwd_paramsE$_ZN5flash30compute_attn_1rowblock_splitkvI23Flash_fwd_kernel_traitsILi96ELi64ELi64ELi4ELb0ELb0EN7cutlass10bfloat16_tE19Flash_kernel_traitsILi96ELi64ELi64ELi4ES3_EELb0ELb1ELb1ELb0ELb0ELb0ELb1ELb0ENS_16Flash_fwd_paramsEEEvRKT8_iiiii:
        /* <DEDUP_REMOVED lines=38> */
.L_x_10904:
[----:B------:R-:W-:Y:S05]  /*0460*/  BSYNC.RECONVERGENT B0 ;  /* 0x0000000000007941 */ /* 0x000fea0003800200 */
.L_x_10903:
[----:B------:R-:W-:Y:S04]  /*0470*/  BSSY.RECONVERGENT B0, `(.L_x_10905) ;  /* 0x0000007000007945 */ /* 0x000fe80003800200 */
[----:B------:R-:W-:Y:S05]  /*0480*/  @!P3 BRA `(.L_x_10906) ;  /* 0x000000000014b947 */ /* 0x000fea0003800000 */
[----:B-----5:R-:W3:Y:S02]  /*0490*/  LD.E.U8 R6, desc[UR4][R2.64+0x1b2] ;  /* 0x0001b20402067980 */ /* 0x020ee4000c101100 */
[----:B---3--:R-:W-:-:S13]  /*04a0*/  ISETP.NE.AND P1, PT, R6, RZ, PT ;  /* 0x000000ff0600720c */ /* 0x008fda0003f25270 */
[----:B------:R-:W3:Y:S02]  /*04b0*/  @P1 LD.E R7, desc[UR4][R12.64+0x4] ;  /* 0x000004040c071980 */ /* 0x000ee4000c101900 */
[----:B---3--:R-:W-:-:S06]  /*04c0*/  @P1 IADD3 R6, PT, PT, R7, -R18, RZ ;  /* 0x8000001207061210 */ /* 0x008fcc0007ffe0ff */
[----:B------:R3:W5:Y:S02]  /*04d0*/  @!P1 LD.E R6, desc[UR4][R12.64] ;  /* 0x000000040c069980 */ /* 0x000764000c101900 */
.L_x_10906:
[----:B------:R-:W-:Y:S05]  /*04e0*/  BSYNC.RECONVERGENT B0 ;  /* 0x0000000000007941 */ /* 0x000fea0003800200 */
.L_x_10905:
        /* <DEDUP_REMOVED lines=8> */
.L_x_10908:
[----:B------:R-:W4:Y:S01]  /*0570*/  LD.E.64 R8, desc[UR4][R2.64+0x108] ;  /* 0x0001080402087980 */ /* 0x000f22000c101b00 */
[----:B------:R-:W-:Y:S01]  /*0580*/  BSSY.RECONVERGENT B0, `(.L_x_10910) ;  /* 0x0000006000007945 */ /* 0x000fe20003800200 */
[----:B------:R-:W-:Y:S01]  /*0590*/  IMAD.MOV.U32 R95, RZ, RZ, RZ ;  /* 0x000000ffff5f7224 */ /* 0x000fe200078e00ff */
[----:B----4-:R-:W-:-:S04]  /*05a0*/  ISETP.NE.U32.AND P0, PT, R8, RZ, PT ;  /* 0x000000ff0800720c */ /* 0x010fc80003f05070 */
[----:B------:R-:W-:-:S13]  /*05b0*/  ISETP.NE.AND.EX P0, PT, R9, RZ, PT, P0 ;  /* 0x000000ff0900720c */ /* 0x000fda0003f05300 */
[----:B------:R-:W-:Y:S05]  /*05c0*/  @!P0 BRA `(.L_x_10911) ;  /* 0x0000000000048947 */ /* 0x000fea0003800000 */
[----:B------:R4:W5:Y:S02]  /*05d0*/  LD.E R95, desc[UR4][R2.64+0xbc] ;  /* 0x0000bc04025f7980 */ /* 0x000964000c101900 */
.L_x_10911:
[----:B------:R-:W-:Y:S05]  /*05e0*/  BSYNC.RECONVERGENT B0 ;  /* 0x0000000000007941 */ /* 0x000fea0003800200 */
.L_x_10910:
[----:B-----5:R-:W-:Y:S02]  /*05f0*/  IADD3 R95, PT, PT, R95, R6, -R17 ;  /* 0x000000065f5f7210 */ /* 0x020fe40007ffe811 */
.L_x_10909:
[----:B------:R-:W-:Y:S05]  /*0600*/  BSYNC.RECONVERGENT B1 ;  /* 0x0000000000017941 */ /* 0x000fea0003800200 */
.L_x_10907:
[----:B------:R-:W-:Y:S01]  /*0610*/  IMAD.SHL.U32 R11, R147, 0x40, RZ ;  /* 0x00000040930b7824 */ /* 0x000fe200078e00ff */
[----:B------:R-:W-:Y:S01]  /*0620*/  MOV R6, R146 ;  /* 0x0000009200067202 */ /* 0x000fe20000000f00 */
[----:B------:R-:W-:-:S03]  /*0630*/  IMAD.MOV.U32 R7, RZ, RZ, 0x0 ;  /* 0x00000000ff077424 */ /* 0x000fc600078e00ff */
[----:B------:R-:W-:-:S13]  /*0640*/  ISETP.GT.AND P0, PT, R122, R11, PT ;  /* 0x0000000b7a00720c */ /* 0x000fda0003f04270 */
[----:B-1234-:R-:W-:Y:S05]  /*0650*/  @!P0 RET.REL.NODEC R6 `(_ZN5flash24flash_fwd_splitkv_kernelI23Flash_fwd_kernel_traitsILi96ELi64ELi64ELi4ELb0ELb0EN7cutlass10bfloat16_tE19Flash_kernel_traitsILi96ELi64ELi64ELi4ES3_EELb0ELb1ELb1ELb0ELb0ELb0ELb1ELb0EEEvNS_16Flash_fwd_paramsE) ;  /* 0xfffffff806688950 */ /* 0x01efea0003c3ffff */
[----:B------:R-:W2:Y:S04]  /*0660*/  LD.E R6, desc[UR4][R2.64+0xb8] ;  /* 0x0000b80402067980 */ /* 0x000ea8000c101900 */
[----:B------:R-:W3:Y:S04]  /*0670*/  LD.E R7, desc[UR4][R2.64+0x188] ;  /* 0x0001880402077980 */ /* 0x000ee8000c101900 */
[----:B------:R-:W4:Y:S01]  /*0680*/  LD.E R9, desc[UR4][R2.64+0x184] ;  /* 0x0001840402097980 */ /* 0x000f22000c101900 */
[----:B------:R-:W-:Y:S01]  /*0690*/  IABS R10, R0 ;  /* 0x00000000000a7213 */ /* 0x000fe20000000000 */
[----:B------:R-:W-:Y:S01]  /*06a0*/  IMAD.IADD R85, R11, 0x1, R95 ;  /* 0x000000010b557824 */ /* 0x000fe200078e025f */
[----:B------:R-:W1:Y:S02]  /*06b0*/  S2R R87, SR_TID.X ;  /* 0x0000000000577919 */ /* 0x000e640000002100 */
[----:B------:R-:W5:Y:S08]  /*06c0*/  I2F.RP R8, R10 ;  /* 0x0000000a00087306 */ /* 0x000f700000209400 */
[----:B-----5:R-:W5:Y:S02]  /*06d0*/  MUFU.RCP R20, R8 ;  /* 0x0000000800147308 */ /* 0x020f640000001000 */
[----:B-----5:R-:W-:-:S06]  /*06e0*/  VIADD R20, R20, 0xffffffe ;  /* 0x0ffffffe14147836 */ /* 0x020fcc0000000000 */
[----:B------:R-:W5:Y:S02]  /*06f0*/  F2I.FTZ.U32.TRUNC.NTZ R21, R20 ;  /* 0x0000001400157305 */ /* 0x000f64000021f000 */
[----:B-----5:R-:W-:Y:S02]  /*0700*/  IMAD.MOV R19, RZ, RZ, -R21 ;  /* 0x000000ffff137224 */ /* 0x020fe400078e0a15 */
        /* <DEDUP_REMOVED lines=16> */
[----:B------:R-:W-:Y:S02]  /*0810*/  VIADD R6, R95, 0x3f ;  /* 0x0000003f5f067836 */ /* 0x000fe40000000000 */
[----:B------:R-:W-:Y:S01]  /*0820*/  IMAD R8, R147, 0x40, -R122 ;  /* 0x0000004093087824 */ /* 0x000fe200078e0a7a */
[----:B------:R-:W-:Y:S02]  /*0830*/  ISETP.GT.U32.AND P1, PT, R10, R21, PT ;  /* 0x000000150a00720c */ /* 0x000fe40003f24070 */
[--C-:B------:R-:W-:Y:S02]  /*0840*/  SHF.R.S32.HI R13, RZ, 0x1f, R6.reuse ;  /* 0x0000001fff0d7819 */ /* 0x100fe40000011406 */
[----:B---3--:R-:W-:Y:S02]  /*0850*/  IADD3 R7, PT, PT, R7, R8, R6 ;  /* 0x0000000807077210 */ /* 0x008fe40007ffe006 */
[----:B------:R-:W-:-:S02]  /*0860*/  LEA.HI R6, R13, R6, RZ, 0x6 ;  /* 0x000000060d067211 */ /* 0x000fc400078f30ff */
[----:B------:R-:W-:Y:S01]  /*0870*/  SHF.R.S32.HI R8, RZ, 0x1f, R9 ;  /* 0x0000001fff087819 */ /* 0x000fe20000011409 */
[----:B------:R-:W-:Y:S01]  /*0880*/  VIADD R7, R7, 0x40 ;  /* 0x0000004007077836 */ /* 0x000fe20000000000 */
[----:B------:R-:W-:Y:S02]  /*0890*/  SHF.R.S32.HI R6, RZ, 0x6, R6 ;  /* 0x00000006ff067819 */ /* 0x000fe40000011406 */
[----:B------:R-:W-:Y:S01]  /*08a0*/  LEA.HI R8, R8, R9, RZ, 0x6 ;  /* 0x0000000908087211 */ /* 0x000fe200078f30ff */
[----:B------:R-:W-:Y:S02]  /*08b0*/  @!P1 IMAD.IADD R21, R21, 0x1, -R10 ;  /* 0x0000000115159824 */ /* 0x000fe400078e0a0a */
[----:B------:R-:W-:Y:S01]  /*08c0*/  @!P1 VIADD R19, R19, 0x1 ;  /* 0x0000000113139836 */ /* 0x000fe20000000000 */
[----:B------:R-:W-:Y:S02]  /*08d0*/  ISETP.NE.AND P1, PT, R0, RZ, PT ;  /* 0x000000ff0000720c */ /* 0x000fe40003f25270 */
[----:B------:R-:W-:-:S02]  /*08e0*/  ISETP.GE.U32.AND P2, PT, R21, R10, PT ;  /* 0x0000000a1500720c */ /* 0x000fc40003f46070 */
[----:B------:R-:W-:-:S11]  /*08f0*/  SHF.R.S32.HI R8, RZ, 0x6, R8 ;  /* 0x00000006ff087819 */ /* 0x000fd60000011408 */
[----:B------:R-:W-:-:S04]  /*0900*/  @P2 VIADD R19, R19, 0x1 ;  /* 0x0000000113132836 */ /* 0x000fc80000000000 */
[----:B------:R-:W-:-:S04]  /*0910*/  IMAD.MOV.U32 R10, RZ, RZ, R19 ;  /* 0x000000ffff0a7224 */ /* 0x000fc800078e0013 */
[----:B------:R-:W-:Y:S01]  /*0920*/  @!P0 IMAD.MOV R10, RZ, RZ, -R10 ;  /* 0x000000ffff0a8224 */ /* 0x000fe200078e0a0a */
[----:B------:R-:W-:Y:S02]  /*0930*/  @!P1 LOP3.LUT R10, RZ, R0, RZ, 0x33, !PT ;  /* 0x00000000ff0a9212 */ /* 0x000fe400078e33ff */
[----:B------:R-:W-:-:S03]  /*0940*/  SHF.R.S32.HI R0, RZ, 0x1f, R7 ;  /* 0x0000001fff007819 */ /* 0x000fc60000011407 */
[----:B------:R-:W-:Y:S01]  /*0950*/  IMAD R141, R10, UR8, RZ ;  /* 0x000000080a8d7c24 */ /* 0x000fe2000f8e02ff */
[----:B------:R-:W-:-:S04]  /*0960*/  LEA.HI R0, R0, R7, RZ, 0x6 ;  /* 0x0000000700007211 */ /* 0x000fc800078f30ff */
[C---:B------:R-:W-:Y:S02]  /*0970*/  VIADDMNMX R6, R141.reuse, R10, R6, PT ;  /* 0x0000000a8d067246 */ /* 0x040fe40003800106 */
        /* <DEDUP_REMOVED lines=40> */
.L_x_10914:
[----:B------:R-:W-:Y:S05]  /*0c00*/  BSYNC.RECONVERGENT B0 ;  /* 0x0000000000007941 */ /* 0x000fea0003800200 */
.L_x_10913:
        /* <DEDUP_REMOVED lines=16> */
.L_x_10916:
[----:B------:R-:W-:Y:S05]  /*0d10*/  BSYNC.RECONVERGENT B0 ;  /* 0x0000000000007941 */ /* 0x000fea0003800200 */
.L_x_10915:
        /* <DEDUP_REMOVED lines=15> */
.L_x_10918:
[----:B------:R-:W-:Y:S05]  /*0e10*/  BSYNC.RECONVERGENT B0 ;  /* 0x0000000000007941 */ /* 0x000fea0003800200 */
.L_x_10917:
        /* <DEDUP_REMOVED lines=15> */
.L_x_10920:
[----:B------:R-:W-:Y:S05]  /*0f10*/  BSYNC.RECONVERGENT B0 ;  /* 0x0000000000007941 */ /* 0x000fea0003800200 */
.L_x_10919:
        /* <DEDUP_REMOVED lines=13> */
[----:B-12---:R-:W-:Y:S05]  /*0ff0*/  @P6 RET.REL.NODEC R146 `(_ZN5flash24flash_fwd_splitkv_kernelI23Flash_fwd_kernel_traitsILi96ELi64ELi64ELi4ELb0ELb0EN7cutlass10bfloat16_tE19Flash_kernel_traitsILi96ELi64ELi64ELi4ES3_EELb0ELb1ELb1ELb0ELb0ELb0ELb1ELb0EEEvNS_16Flash_fwd_paramsE) ;  /* 0xfffffff092006950 */ /* 0x006fea0003c3ffff */
[----:B------:R-:W-:Y:S02]  /*1000*/  MOV R5, 0xff800000 ;  /* 0xff80000000057802 */ /* 0x000fe40000000f00 */
[----:B------:R-:W-:-:S03]  /*1010*/  MOV R147, 0x0 ;  /* 0x0000000000937802 */ /* 0x000fc60000000f00 */
[----:B------:R1:W-:Y:S02]  /*1020*/  ST.E desc[UR4][R2.64+0xc0], R5 ;  /* 0x0000c00502007985 */ /* 0x0003e4000c101904 */
[----:B-1----:R-:W-:Y:S05]  /*1030*/  RET.REL.NODEC R146 `(_ZN5flash24flash_fwd_splitkv_kernelI23Flash_fwd_kernel_traitsILi96ELi64ELi64ELi4ELb0ELb0EN7cutlass10bfloat16_tE19Flash_kernel_traitsILi96ELi64ELi64ELi4ES3_EELb0ELb1ELb1ELb0ELb0ELb0ELb1ELb0EEEvNS_16Flash_fwd_paramsE) ;  /* 0xffffffec92f07950 */ /* 0x002fea0003c3ffff */
.L_x_10912:
[----:B------:R-:W2:Y:S04]  /*1040*/  LD.E.64 R6, desc[UR4][R2.64+0x158] ;  /* 0x0001580402067980 */ /* 0x000ea8000c101b00 */
[----:B------:R-:W3:Y:S01]  /*1050*/  LD.E.64 R160, desc[UR4][R2.64+0x160] ;  /* 0x0001600402a07980 */ /* 0x000ee2000c101b00 */
[----:B------:R-:W-:Y:S01]  /*1060*/  IMAD.MOV.U32 R16, RZ, RZ, R157 ;  /* 0x000000ffff107224 */ /* 0x000fe200078e009d */
[----:B------:R-:W-:Y:S01]  /*1070*/  BSSY.RECONVERGENT B0, `(.L_x_10921) ;  /* 0x00000b2000007945 */ /* 0x000fe20003800200 */
[----:B--2---:R-:W-:-:S04]  /*1080*/  ISETP.NE.U32.AND P1, PT, R6, RZ, PT ;  /* 0x000000ff0600720c */ /* 0x004fc80003f25070 */
[----:B------:R-:W-:-:S13]  /*1090*/  ISETP.NE.AND.EX P1, PT, R7, RZ, PT, P1 ;  /* 0x000000ff0700720c */ /* 0x000fda0003f25310 */
[----:B------:R-:W-:-:S05]  /*10a0*/  @P1 IADD3 R6, P0, PT, R6, R5, RZ ;  /* 0x0000000506061210 */ /* 0x000fca0007f1e0ff */
[----:B------:R-:W-:-:S05]  /*10b0*/  @P1 IMAD.X R7, R7, 0x1, R4, P0 ;  /* 0x0000000107071824 */ /* 0x000fca00000e0604 */
[----:B------:R1:W5:Y:S01]  /*10c0*/  @P1 LD.E R16, desc[UR4][R6.64] ;  /* 0x0000000406101980 */ /* 0x000362000c101900 */
[----:B---3--:R-:W-:-:S04]  /*10d0*/  ISETP.NE.U32.AND P1, PT, R160, RZ, PT ;  /* 0x000000ffa000720c */ /* 0x008fc80003f25070 */
[----:B------:R-:W-:-:S13]  /*10e0*/  ISETP.NE.AND.EX P1, PT, R161, RZ, PT, P1 ;  /* 0x000000ffa100720c */ /* 0x000fda0003f25310 */
        /* <DEDUP_REMOVED lines=91> */
.L_x_10922:
        /* <DEDUP_REMOVED lines=10> */
[----:B------:R-:W-:Y:S02]  /*1740*/  LEA R84, R0, 0xffffffc0, 0x6 ;  /* 0xffffffc000547811 */ /* 0x000fe400078e30ff */
        /* <DEDUP_REMOVED lines=20> */
[----:B-----5:R-:W-:Y:S01]  /*1890*/  @!P3 SHF.R.S32.HI R8, RZ, 0x1f, R16 ;  /* 0x0000001fff08b819 */ /* 0x020fe20000011410 */
[----:B----4-:R-:W-:Y:S01]  /*18a0*/  @!P3 IMAD R13, R27, R16, RZ ;  /* 0x000000101b0db224 */ /* 0x010fe200078e02ff */
[----:B------:R-:W-:Y:S02]  /*18b0*/  ISETP.GE.U32.AND P5, PT, R10, R9, PT ;  /* 0x000000090a00720c */ /* 0x000fe40003fa6070 */
[----:B------:R-:W-:Y:S02]  /*18c0*/  LOP3.LUT R9, R156, R19, RZ, 0x3c, !PT ;  /* 0x000000139c097212 */ /* 0x000fe400078e3cff */
[----:B------:R-:W-:Y:S01]  /*18d0*/  @P3 IADD3 R12, PT, PT, R17, R18, RZ ;  /* 0x00000012110c3210 */ /* 0x000fe20007ffe0ff */
[C---:B------:R-:W-:Y:S01]  /*18e0*/  @!P3 IMAD R13, R26.reuse, R8, R13 ;  /* 0x000000081a0db224 */ /* 0x040fe200078e020d */
[----:B------:R-:W-:Y:S01]  /*18f0*/  ISETP.GE.AND P0, PT, R9, RZ, PT ;  /* 0x000000ff0900720c */ /* 0x000fe20003f06270 */
[----:B------:R-:W-:Y:S01]  /*1900*/  @!P3 IMAD.WIDE.U32 R26, R26, R16, R24 ;  /* 0x000000101a1ab225 */ /* 0x000fe200078e0018 */
[----:B------:R-:W-:-:S03]  /*1910*/  ISETP.NE.AND P4, PT, R19, RZ, PT ;  /* 0x000000ff1300720c */ /* 0x000fc60003f85270 */
[-C--:B------:R-:W-:Y:S02]  /*1920*/  @P3 IMAD R8, R5, R12.reuse, RZ ;  /* 0x0000000c05083224 */ /* 0x080fe400078e02ff */
[----:B------:R-:W-:Y:S01]  /*1930*/  @P3 IMAD.WIDE.U32 R24, R4, R12, RZ ;  /* 0x0000000c04183225 */ /* 0x000fe200078e00ff */
[----:B------:R-:W-:Y:S02]  /*1940*/  @!P2 IADD3 R14, PT, PT, R14, 0x1, RZ ;  /* 0x000000010e0ea810 */ /* 0x000fe40007ffe0ff */
[----:B------:R-:W-:Y:S01]  /*1950*/  @!P3 MOV R12, R26 ;  /* 0x0000001a000cb202 */ /* 0x000fe20000000f00 */
[----:B------:R-:W-:Y:S01]  /*1960*/  @!P3 IMAD.IADD R13, R27, 0x1, R13 ;  /* 0x000000011b0db824 */ /* 0x000fe200078e020d */
[----:B------:R-:W-:Y:S01]  /*1970*/  @P3 IADD3 R13, PT, PT, R25, R8, RZ ;  /* 0x00000008190d3210 */ /* 0x000fe20007ffe0ff */
[----:B------:R-:W-:Y:S01]  /*1980*/  @P3 IMAD.MOV.U32 R12, RZ, RZ, R24 ;  /* 0x000000ffff0c3224 */ /* 0x000fe200078e0018 */
[----:B------:R-:W-:Y:S01]  /*1990*/  SHF.R.S32.HI R29, RZ, 0x1f, R84 ;  /* 0x0000001fff1d7819 */ /* 0x000fe20000011454 */
[-C--:B------:R-:W-:Y:S01]  /*19a0*/  IMAD R10, R5, R84.reuse, RZ ;  /* 0x00000054050a7224 */ /* 0x080fe200078e02ff */
[----:B------:R-:W-:Y:S01]  /*19b0*/  @!P3 SHF.R.S32.HI R9, RZ, 0x1f, R17 ;  /* 0x0000001fff09b819 */ /* 0x000fe20000011411 */
[----:B------:R-:W-:Y:S01]  /*19c0*/  @!P3 IMAD R8, R7, R17, RZ ;  /* 0x000000110708b224 */ /* 0x000fe200078e02ff */
[----:B------:R-:W-:Y:S01]  /*19d0*/  @P5 IADD3 R14, PT, PT, R14, 0x1, RZ ;  /* 0x000000010e0e5810 */ /* 0x000fe20007ffe0ff */
[----:B------:R-:W-:-:S03]  /*19e0*/  IMAD.WIDE.U32 R24, R4, R84, R12 ;  /* 0x0000005404187225 */ /* 0x000fc600078e000c */
[----:B------:R-:W-:Y:S01]  /*19f0*/  @!P0 IADD3 R14, PT, PT, -R14, RZ, RZ ;  /* 0x000000ff0e0e8210 */ /* 0x000fe20007ffe1ff */
[----:B------:R-:W-:Y:S01]  /*1a00*/  IMAD R10, R29, R4, R10 ;  /* 0x000000041d0a7224 */ /* 0x000fe200078e020a */
[----:B------:R-:W-:Y:S01]  /*1a10*/  @!P4 LOP3.LUT R14, RZ, R19, RZ, 0x33, !PT ;  /* 0x00000013ff0ec212 */ /* 0x000fe200078e33ff */
[----:B------:R-:W-:Y:S02]  /*1a20*/  @!P3 IMAD R8, R9, R6, R8 ;  /* 0x000000060908b224 */ /* 0x000fe400078e0208 */
[----:B------:R-:W-:Y:S01]  /*1a30*/  @!P3 IMAD.WIDE.U32 R12, R6, R17, RZ ;  /* 0x00000011060cb225 */ /* 0x000fe200078e00ff */
[----:B------:R-:W-:-:S03]  /*1a40*/  @!P3 SHF.R.S32.HI R9, RZ, 0x1f, R16 ;  /* 0x0000001fff09b819 */ /* 0x000fc60000011410 */
[----:B------:R-:W-:Y:S01]  /*1a50*/  IMAD.IADD R25, R25, 0x1, R10 ;  /* 0x0000000119197824 */ /* 0x000fe200078e020a */
[----:B------:R-:W-:Y:S01]  /*1a60*/  @!P3 MOV R26, R12 ;  /* 0x0000000c001ab202 */ /* 0x000fe20000000f00 */
[----:B------:R-:W-:Y:S01]  /*1a70*/  @!P3 IMAD.IADD R27, R13, 0x1, R8 ;  /* 0x000000010d1bb824 */ /* 0x000fe200078e0208 */
[----:B------:R-:W-:Y:S01]  /*1a80*/  SHF.R.S32.HI R10, RZ, 0x1f, R14 ;  /* 0x0000001fff0a7819 */ /* 0x000fe2000001140e */
[----:B------:R-:W-:Y:S01]  /*1a90*/  @!P3 IMAD R8, R23, R16, RZ ;  /* 0x000000101708b224 */ /* 0x000fe200078e02ff */
[----:B------:R-:W-:Y:S01]  /*1aa0*/  @P3 IADD3 R17, PT, PT, R17, R18, RZ ;  /* 0x0000001211113210 */ /* 0x000fe20007ffe0ff */
[----:B------:R-:W-:Y:S02]  /*1ab0*/  IMAD R13, R21, R14, RZ ;  /* 0x0000000e150d7224 */ /* 0x000fe400078e02ff */
[C---:B------:R-:W-:Y:S02]  /*1ac0*/  @!P3 IMAD R8, R22.reuse, R9, R8 ;  /* 0x000000091608b224 */ /* 0x040fe400078e0208 */
[----:B------:R-:W-:-:S04]  /*1ad0*/  @!P3 IMAD.WIDE.U32 R22, R22, R16, R26 ;  /* 0x000000101616b225 */ /* 0x000fc800078e001a */
[C---:B------:R-:W-:Y:S02]  /*1ae0*/  IMAD R10, R20.reuse, R10, R13 ;  /* 0x0000000a140a7224 */ /* 0x040fe400078e020d */
[----:B------:R-:W-:-:S04]  /*1af0*/  IMAD.WIDE.U32 R24, R20, R14, R24 ;  /* 0x0000000e14187225 */ /* 0x000fc800078e0018 */
        /* <DEDUP_REMOVED lines=9> */
.L_x_10923:
[----:B------:R-:W-:Y:S05]  /*1b90*/  BSYNC.RECONVERGENT B0 ;  /* 0x0000000000007941 */ /* 0x000fea0003800200 */
.L_x_10921:
        /* <DEDUP_REMOVED lines=25> */
[----:B------:R-:W-:Y:S02]  /*1d30*/  ISETP.GE.U32.AND P3, PT, R23, R28, PT ;  /* 0x0000001c1700720c */ /* 0x000fe40003f66070 */
[----:B------:R-:W-:Y:S02]  /*1d40*/  ISETP.GE.AND P0, PT, R22, RZ, PT ;  /* 0x000000ff1600720c */ /* 0x000fe40003f06270 */
[----:B------:R-:W-:Y:S02]  /*1d50*/  @!P2 IADD3 R32, PT, PT, R32, 0x1, RZ ;  /* 0x000000012020a810 */ /* 0x000fe40007ffe0ff */
[----:B------:R-:W-:Y:S01]  /*1d60*/  ISETP.NE.AND P2, PT, R19, RZ, PT ;  /* 0x000000ff1300720c */ /* 0x000fe20003f45270 */
[----:B------:R-:W-:-:S06]  /*1d70*/  IMAD R22, R29, R6, RZ ;  /* 0x000000061d167224 */ /* 0x000fcc00078e02ff */
        /* <DEDUP_REMOVED lines=14> */
[----:B------:R-:W-:Y:S01]  /*1e60*/  LOP3.LUT R154, R154, 0x18, R87, 0xf8, !PT ;  /* 0x000000189a9a7812 */ /* 0x000fe200078ef857 */
[----:B------:R-:W1:Y:S02]  /*1e70*/  S2UR UR6, SR_CgaCtaId ;  /* 0x00000000000679c3 */ /* 0x000e640000008800 */
[----:B------:R-:W-:Y:S01]  /*1e80*/  IMAD R19, R22, R34, R19 ;  /* 0x0000002216137224 */ /* 0x000fe200078e0213 */
[----:B------:R-:W-:-:S02]  /*1e90*/  IADD3.X R18, PT, PT, R18, R21, RZ, P2, P0 ;  /* 0x0000001512127210 */ /* 0x000fc400017e04ff */
        /* <DEDUP_REMOVED lines=10> */
[----:B------:R-:W-:Y:S02]  /*1f40*/  UMOV UR7, 0x400 ;  /* 0x0000040000077882 */ /* 0x000fe40000000000 */
[----:B-1----:R-:W-:Y:S01]  /*1f50*/  ULEA UR6, UR6, UR7, 0x18 ;  /* 0x0000000706067291 */ /* 0x002fe2000f8ec0ff */
[-C--:B------:R-:W-:Y:S02]  /*1f60*/  IMAD R145, R7, R100.reuse, RZ ;  /* 0x0000006407917224 */ /* 0x080fe400078e02ff */
[----:B------:R-:W-:Y:S02]  /*1f70*/  IMAD R143, R5, R100, RZ ;  /* 0x00000064058f7224 */ /* 0x000fe400078e02ff */
[----:B------:R-:W-:-:S04]  /*1f80*/  IMAD.WIDE.U32 R22, R100, R4, R22 ;  /* 0x0000000464167225 */ /* 0x000fc800078e0016 */
[----:B------:R-:W-:Y:S01]  /*1f90*/  IMAD.WIDE.U32 R28, R100, R6, R28 ;  /* 0x00000006641c7225 */ /* 0x000fe200078e001c */
[----:B------:R-:W-:Y:S01]  /*1fa0*/  MOV R126, UR6 ;  /* 0x00000006007e7c02 */ /* 0x000fe20008000f00 */
[----:B------:R-:W-:Y:S02]  /*1fb0*/  BSSY.RECONVERGENT B0, `(.L_x_10924) ;  /* 0x000003c000007945 */ /* 0x000fe40003800200 */
[----:B------:R-:W-:Y:S02]  /*1fc0*/  IMAD.IADD R143, R23, 0x1, R143 ;  /* 0x00000001178f7824 */ /* 0x000fe400078e028f */
[----:B------:R-:W-:Y:S02]  /*1fd0*/  IMAD.IADD R145, R29, 0x1, R145 ;  /* 0x000000011d917824 */ /* 0x000fe400078e0291 */
[----:B------:R-:W-:Y:S01]  /*1fe0*/  IMAD.MOV.U32 R101, RZ, RZ, RZ ;  /* 0x000000ffff657224 */ /* 0x000fe200078e00ff */
[C---:B------:R-:W-:Y:S01]  /*1ff0*/  SHF.L.U64.HI R138, R6.reuse, 0x5, R7 ;  /* 0x00000005068a7819 */ /* 0x040fe20000010207 */
[----:B------:R-:W-:Y:S01]  /*2000*/  IMAD.SHL.U32 R137, R6, 0x20, RZ ;  /* 0x0000002006897824 */ /* 0x000fe200078e00ff */
[C---:B------:R-:W-:Y:S01]  /*2010*/  SHF.L.U64.HI R140, R4.reuse, 0x5, R5 ;  /* 0x00000005048c7819 */ /* 0x040fe20000010205 */
[----:B------:R-:W-:Y:S01]  /*2020*/  IMAD.WIDE.U32 R6, R147, 0x40, R100 ;  /* 0x0000004093067825 */ /* 0x000fe200078e0064 */
[----:B------:R-:W-:-:S02]  /*2030*/  SHF.L.U32 R139, R4, 0x5, RZ ;  /* 0x00000005048b7819 */ /* 0x000fc400000006ff */
[C---:B------:R-:W-:Y:S01]  /*2040*/  LOP3.LUT R92, R94.reuse, 0x20, RZ, 0xfc, !PT ;  /* 0x000000205e5c7812 */ /* 0x040fe200078efcff */
[----:B------:R-:W-:Y:S01]  /*2050*/  IMAD R127, R127, 0x2, R126 ;  /* 0x000000027f7f7824 */ /* 0x000fe200078e027e */
        /* <DEDUP_REMOVED lines=13> */
[----:B------:R-:W-:Y:S02]  /*2130*/  SHF.R.S32.HI R15, RZ, 0x1f, R156 ;  /* 0x0000001fff0f7819 */ /* 0x000fe4000001149c */
[----:B----4-:R-:W-:-:S03]  /*2140*/  LEA R144, P2, R28, R26, 0x1 ;  /* 0x0000001a1c907211 */ /* 0x010fc600078408ff */
[----:B------:R-:W-:Y:S01]  /*2150*/  IMAD R10, R12, R15, R13 ;  /* 0x0000000f0c0a7224 */ /* 0x000fe200078e020d */
        /* <DEDUP_REMOVED lines=32> */
.L_x_10926:
[----:B------:R3:W-:Y:S02]  /*2360*/  STS.128 [R127+0x2000], RZ ;  /* 0x002000ff7f007388 */ /* 0x0007e40000000c00 */
.L_x_10925:
[----:B------:R-:W-:Y:S05]  /*2370*/  BSYNC.RECONVERGENT B0 ;  /* 0x0000000000007941 */ /* 0x000fea0003800200 */
.L_x_10924:
        /* <DEDUP_REMOVED lines=32> */
.L_x_10929:
[----:B------:R2:W-:Y:S02]  /*2580*/  STS.128 [R127+0x2800], RZ ;  /* 0x002800ff7f007388 */ /* 0x0005e40000000c00 */
.L_x_10928:
[----:B------:R-:W-:Y:S05]  /*2590*/  BSYNC.RECONVERGENT B0 ;  /* 0x0000000000007941 */ /* 0x000fea0003800200 */
.L_x_10927:
        /* <DEDUP_REMOVED lines=26> */
.L_x_10932:
[----:B------:R4:W-:Y:S02]  /*2740*/  STS.128 [R127+0x5000], RZ ;  /* 0x005000ff7f007388 */ /* 0x0009e40000000c00 */
.L_x_10931:
[----:B------:R-:W-:Y:S05]  /*2750*/  BSYNC.RECONVERGENT B0 ;  /* 0x0000000000007941 */ /* 0x000fea0003800200 */
.L_x_10930:
        /* <DEDUP_REMOVED lines=23> */
.L_x_10934:
[----:B------:R-:W-:Y:S05]  /*28d0*/  BSYNC.RECONVERGENT B0 ;  /* 0x0000000000007941 */ /* 0x000fea0003800200 */
.L_x_10933:
[----:B------:R-:W2:Y:S04]  /*28e0*/  LD.E.64 R12, desc[UR4][R2.64+0x1c0] ;  /* 0x0001c004020c7980 */ /* 0x000ea8000c101b00 */
[----:B-----5:R-:W3:Y:S01]  /*28f0*/  LD.E.64 R8, desc[UR4][R2.64+0x1b8] ;  /* 0x0001b80402087980 */ /* 0x020ee2000c101b00 */
[----:B------:R-:W-:-:S03]  /*2900*/  MOV R14, R156 ;  /* 0x0000009c000e7202 */ /* 0x000fc60000000f00 */
        /* <DEDUP_REMOVED lines=38> */
.L_x_10937:
[----:B------:R3:W-:Y:S01]  /*2b70*/  STS.128 [R127+0x8000], RZ ;  /* 0x008000ff7f007388 */ /* 0x0007e20000000c00 */
[----:B------:R-:W-:Y:S05]  /*2b80*/  BRA `(.L_x_10938) ;  /* 0x00000000000c7947 */ /* 0x000fea0003800000 */
.L_x_10936:
[----:B------:R4:W-:Y:S04]  /*2b90*/  STS.128 [R127+0x6000], RZ ;  /* 0x006000ff7f007388 */ /* 0x0009e80000000c00 */
[----:B------:R4:W-:Y:S04]  /*2ba0*/  STS.128 [R127+0x7000], RZ ;  /* 0x007000ff7f007388 */ /* 0x0009e80000000c00 */
[----:B------:R4:W-:Y:S02]  /*2bb0*/  STS.128 [R127+0x8000], RZ ;  /* 0x008000ff7f007388 */ /* 0x0009e40000000c00 */
.L_x_10938:
[----:B------:R-:W-:Y:S05]  /*2bc0*/  BSYNC.RECONVERGENT B0 ;  /* 0x0000000000007941 */ /* 0x000fea0003800200 */
.L_x_10935:
        /* <DEDUP_REMOVED lines=27> */
.L_x_10941:
[----:B------:R1:W-:Y:S02]  /*2d80*/  STS.128 [R127+0x8800], RZ ;  /* 0x008800ff7f007388 */ /* 0x0003e40000000c00 */
.L_x_10940:
[----:B------:R-:W-:Y:S05]  /*2d90*/  BSYNC.RECONVERGENT B0 ;  /* 0x0000000000007941 */ /* 0x000fea0003800200 */
.L_x_10939:
        /* <DEDUP_REMOVED lines=22> */
[--C-:B------:R-:W-:Y:S01]  /*2f00*/  IMAD R128, R5, 0x2, R126.reuse ;  /* 0x0000000205807824 */ /* 0x100fe200078e027e */
[----:B------:R-:W-:Y:S01]  /*2f10*/  LOP3.LUT R121, R124, 0x1f0, RZ, 0xc0, !PT ;  /* 0x000001f07c797812 */ /* 0x000fe200078ec0ff */
[----:B------:R-:W-:Y:S01]  /*2f20*/  IMAD R129, R129, 0x2, R126 ;  /* 0x0000000281817824 */ /* 0x000fe200078e027e */
[----:B------:R-:W-:Y:S01]  /*2f30*/  IADD3 R97, PT, PT, R95, -R122, -R97 ;  /* 0x8000007a5f617210 */ /* 0x000fe20007ffe861 */
[--C-:B------:R-:W-:Y:S01]  /*2f40*/  IMAD.IADD R99, R128, 0x1, R91.reuse ;  /* 0x0000000180637824 */ /* 0x100fe200078e025b */
[----:B------:R-:W-:Y:S01]  /*2f50*/  LDSM.16.M88.4 R44, [R128+0x3000] ;  /* 0x00300000802c783b */ /* 0x000fe20000000200 */
[----:B------:R-:W-:Y:S01]  /*2f60*/  IMAD.IADD R101, R129, 0x1, R91 ;  /* 0x0000000181657824 */ /* 0x000fe200078e025b */
[----:B------:R-:W-:-:S02]  /*2f70*/  LOP3.LUT R120, R100, 0x7, RZ, 0xc0, !PT ;  /* 0x0000000764787812 */ /* 0x000fc400078ec0ff */
        /* <DEDUP_REMOVED lines=66> */
[C---:B--2---:R-:W-:Y:S08]  /*33a0*/  HMMA.16816.F32.BF16 R32, R68.reuse, R56, R32 ;  /* 0x000000384420723c */ /* 0x044ff00000041820 */
[C---:B------:R-:W-:Y:S08]  /*33b0*/  HMMA.16816.F32.BF16 R28, R68.reuse, R58, R28 ;  /* 0x0000003a441c723c */ /* 0x040ff0000004181c */
[C---:B---3--:R-:W-:Y:S08]  /*33c0*/  HMMA.16816.F32.BF16 R24, R68.reuse, R52, R24 ;  /* 0x000000344418723c */ /* 0x048ff00000041818 */
[----:B------:R-:W-:Y:S08]  /*33d0*/  HMMA.16816.F32.BF16 R72, R68, R54, R72 ;  /* 0x000000364448723c */ /* 0x000ff00000041848 */
[C---:B----4-:R-:W-:Y:S08]  /*33e0*/  HMMA.16816.F32.BF16 R48, R4.reuse, R20, R48 ;  /* 0x000000140430723c */ /* 0x050ff00000041830 */
[C---:B------:R-:W-:Y:S08]  /*33f0*/  HMMA.16816.F32.BF16 R44, R4.reuse, R22, R44 ;  /* 0x00000016042c723c */ /* 0x040ff0000004182c */
[C---:B------:R-:W-:Y:S08]  /*3400*/  HMMA.16816.F32.BF16 R40, R4.reuse, R16, R40 ;  /* 0x000000100428723c */ /* 0x040ff00000041828 */
[C---:B------:R-:W-:Y:S08]  /*3410*/  HMMA.16816.F32.BF16 R36, R4.reuse, R18, R36 ;  /* 0x000000120424723c */ /* 0x040ff00000041824 */
[C---:B------:R-:W-:Y:S08]  /*3420*/  HMMA.16816.F32.BF16 R32, R4.reuse, R12, R32 ;  /* 0x0000000c0420723c */ /* 0x040ff00000041820 */
[----:B------:R-:W-:Y:S01]  /*3430*/  HMMA.16816.F32.BF16 R28, R4, R14, R28 ;  /* 0x0000000e041c723c */ /* 0x000fe2000004181c */
[----:B------:R-:W-:-:S05]  /*3440*/  LOP3.LUT R14, R121, 0x7, R100, 0xf8, !PT ;  /* 0x00000007790e7812 */ /* 0x000fca00078ef864 */
[----:B------:R-:W-:Y:S02]  /*3450*/  IMAD R134, R147, 0x40, R14 ;  /* 0x0000004093867824 */ /* 0x000fe400078e020e */
[C---:B------:R-:W-:Y:S08]  /*3460*/  HMMA.16816.F32.BF16 R24, R4.reuse, R8, R24 ;  /* 0x000000080418723c */ /* 0x040ff00000041818 */
[----:B------:R-:W-:Y:S01]  /*3470*/  HMMA.16816.F32.BF16 R72, R4, R10, R72 ;  /* 0x0000000a0448723c */ /* 0x000fe20000041848 */
[----:B------:R-:W-:Y:S01]  /*3480*/  IADD3 R5, PT, PT, R96, R95, -R122 ;  /* 0x0000005f60057210 */ /* 0x000fe20007ffe87a */
[----:B------:R-:W-:-:S04]  /*3490*/  VIADD R96, R0, 0xffffffff ;  /* 0xffffffff00607836 */ /* 0x000fc80000000000 */
[----:B------:R-:W-:Y:S01]  /*34a0*/  IMAD.IADD R4, R134, 0x1, R5 ;  /* 0x0000000186047824 */ /* 0x000fe200078e0205 */
[----:B------:R-:W-:Y:S01]  /*34b0*/  BAR.SYNC.DEFER_BLOCKING 0x0 ;  /* 0x0000000000007b1d */ /* 0x000fe20000010000 */
[----:B------:R-:W-:Y:S01]  /*34c0*/  ISETP.GT.AND P0, PT, R96, R141, PT ;  /* 0x0000008d6000720c */ /* 0x000fe20003f04270 */
[----:B------:R-:W-:Y:S02]  /*34d0*/  IMAD.IADD R134, R134, 0x1, R97 ;  /* 0x0000000186867824 */ /* 0x000fe400078e0261 */
[C-C-:B------:R-:W-:Y:S02]  /*34e0*/  VIADDMNMX R135, R4.reuse, 0x1, R95.reuse, PT ;  /* 0x0000000104877846 */ /* 0x140fe4000380015f */
[----:B------:R-:W-:Y:S02]  /*34f0*/  VIADDMNMX R133, R4, 0x9, R95, PT ;  /* 0x0000000904857846 */ /* 0x000fe4000380015f */
[----:B------:R-:W-:Y:S02]  /*3500*/  VIMNMX R136, PT, PT, RZ, R134, !PT ;  /* 0x00000086ff887248 */ /* 0x000fe40007fe0100 */
[----:B------:R-:W-:-:S04]  /*3510*/  VIADDMNMX R134, R134, 0x8, RZ, !PT ;  /* 0x0000000886867846 */ /* 0x000fc800078001ff */
        /* <DEDUP_REMOVED lines=14> */
.L_x_10945:
        /* <DEDUP_REMOVED lines=60> */
.L_x_10946:
[----:B------:R-:W-:Y:S05]  /*39c0*/  BSYNC.RECONVERGENT B0 ;  /* 0x0000000000007941 */ /* 0x000fea0003800200 */
.L_x_10944:
        /* <DEDUP_REMOVED lines=38> */
.L_x_10943:
[----:B------:R-:W-:Y:S05]  /*3c30*/  BSYNC.RECONVERGENT B1 ;  /* 0x0000000000017941 */ /* 0x000fea0003800200 */
.L_x_10942:
[----:B------:R-:W-:Y:S01]  /*3c40*/  IMAD.SHL.U32 R84, R87, 0x2, RZ ;  /* 0x0000000257547824 */ /* 0x000fe200078e00ff */
[----:B------:R-:W2:Y:S01]  /*3c50*/  LD.E R114, desc[UR4][R2.64+0xdc] ;  /* 0x0000dc0402727980 */ /* 0x000ea2000c101900 */
[----:B------:R-:W-:-:S03]  /*3c60*/  IMAD.IADD R14, R85, 0x1, R14 ;  /* 0x00000001550e7824 */ /* 0x000fc600078e020e */
[----:B------:R-:W-:-:S05]  /*3c70*/  LOP3.LUT R84, R84, 0x6, RZ, 0xc0, !PT ;  /* 0x0000000654547812 */ /* 0x000fca00078ec0ff */
[----:B------:R-:W-:-:S04]  /*3c80*/  IMAD R9, R96, 0x40, R84 ;  /* 0x0000004060097824 */ /* 0x000fc800078e0254 */
[C---:B-1----:R-:W-:Y:S01]  /*3c90*/  IMAD.IADD R7, R9.reuse, 0x1, R122 ;  /* 0x0000000109077824 */ /* 0x042fe200078e027a */
[C---:B------:R-:W-:Y:S01]  /*3ca0*/  ISETP.GE.AND P6, PT, R9.reuse, R136, PT ;  /* 0x000000880900720c */ /* 0x040fe20003fc6270 */
[C---:B------:R-:W-:Y:S01]  /*3cb0*/  VIADD R8, R9.reuse, 0x1 ;  /* 0x0000000109087836 */ /* 0x040fe20000000000 */
[----:B------:R-:W-:Y:S01]  /*3cc0*/  ISETP.GE.AND P2, PT, R9, R135, PT ;  /* 0x000000870900720c */ /* 0x000fe20003f46270 */
[C-C-:B------:R-:W-:Y:S01]  /*3cd0*/  IMAD.IADD R4, R14.reuse, 0x1, -R7.reuse ;  /* 0x000000010e047824 */ /* 0x140fe200078e0a07 */
[C-C-:B------:R-:W-:Y:S02]  /*3ce0*/  IADD3 R6, PT, PT, R14.reuse, -0x1, -R7.reuse ;  /* 0xffffffff0e067810 */ /* 0x140fe40007ffe807 */
[----:B------:R-:W-:Y:S02]  /*3cf0*/  IADD3 R5, PT, PT, R14, -0x9, -R7 ;  /* 0xfffffff70e057810 */ /* 0x000fe40007ffe807 */
[----:B------:R-:W-:Y:S02]  /*3d00*/  IABS R6, R6 ;  /* 0x0000000600067213 */ /* 0x000fe40000000000 */
[----:B------:R-:W-:-:S02]  /*3d10*/  IABS R13, R4 ;  /* 0x00000004000d7213 */ /* 0x000fc40000000000 */
[----:B------:R-:W-:Y:S02]  /*3d20*/  I2FP.F32.S32 R6, R6 ;  /* 0x0000000600067245 */ /* 0x000fe40000201400 */
[----:B------:R-:W-:Y:S02]  /*3d30*/  I2FP.F32.S32 R13, R13 ;  /* 0x0000000d000d7245 */ /* 0x000fe40000201400 */
[----:B------:R-:W-:Y:S01]  /*3d40*/  IABS R5, R5 ;  /* 0x0000000500057213 */ /* 0x000fe20000000000 */
[----:B------:R-:W-:Y:S01]  /*3d50*/  FFMA.FTZ R49, -R152, R6, R49 ;  /* 0x0000000698317223 */ /* 0x000fe20000010131 */
[----:B------:R-:W-:Y:S01]  /*3d60*/  ISETP.GE.AND P0, PT, R8, R136, PT ;  /* 0x000000880800720c */ /* 0x000fe20003f06270 */
[----:B------:R-:W-:Y:S01]  /*3d70*/  FFMA.FTZ R18, -R152, R13, R48 ;  /* 0x0000000d98127223 */ /* 0x000fe20000010130 */
[----:B------:R-:W-:Y:S01]  /*3d80*/  I2FP.F32.S32 R5, R5 ;  /* 0x0000000500057245 */ /* 0x000fe20000201400 */
[----:B------:R-:W-:Y:S01]  /*3d90*/  VIADD R6, R9, 0x8 ;  /* 0x0000000809067836 */ /* 0x000fe20000000000 */
[----:B------:R-:W-:-:S02]  /*3da0*/  ISETP.GE.AND P3, PT, R8, R135, PT ;  /* 0x000000870800720c */ /* 0x000fc40003f66270 */
[----:B------:R-:W-:Y:S01]  /*3db0*/  FSEL R18, R18, -INF , P6 ;  /* 0xff80000012127808 */ /* 0x000fe20003000000 */
[----:B------:R-:W-:Y:S01]  /*3dc0*/  FFMA.FTZ R45, -R152, R5, R45 ;  /* 0x00000005982d7223 */ /* 0x000fe2000001012d */
[----:B------:R-:W-:Y:S02]  /*3dd0*/  FSEL R16, R49, -INF , P0 ;  /* 0xff80000031107808 */ /* 0x000fe40000000000 */
[----:B------:R-:W-:Y:S02]  /*3de0*/  IADD3 R5, PT, PT, R14, -0x18, -R7 ;  /* 0xffffffe80e057810 */ /* 0x000fe40007ffe807 */
[----:B------:R-:W-:Y:S02]  /*3df0*/  FSEL R18, R18, -INF , !P2 ;  /* 0xff80000012127808 */ /* 0x000fe40005000000 */
[----:B------:R-:W-:Y:S02]  /*3e00*/  FSEL R16, R16, -INF , !P3 ;  /* 0xff80000010107808 */ /* 0x000fe40005800000 */
[----:B------:R-:W-:-:S02]  /*3e10*/  IABS R5, R5 ;  /* 0x0000000500057213 */ /* 0x000fc40000000000 */
[C---:B------:R-:W-:Y:S02]  /*3e20*/  ISETP.GE.AND P6, PT, R6.reuse, R136, PT ;  /* 0x000000880600720c */ /* 0x040fe40003fc6270 */
[C---:B------:R-:W-:Y:S02]  /*3e30*/  ISETP.GE.AND P2, PT, R6.reuse, R135, PT ;  /* 0x000000870600720c */ /* 0x040fe40003f46270 */
[C---:B------:R-:W-:Y:S02]  /*3e40*/  ISETP.GE.AND P0, PT, R6.reuse, R134, PT ;  /* 0x000000860600720c */ /* 0x040fe40003f06270 */
[----:B------:R-:W-:Y:S02]  /*3e50*/  ISETP.GE.AND P3, PT, R6, R133, PT ;  /* 0x000000850600720c */ /* 0x000fe40003f66270 */
[----:B------:R-:W-:Y:S02]  /*3e60*/  IADD3 R6, PT, PT, R14, -0x19, -R7 ;  /* 0xffffffe70e067810 */ /* 0x000fe40007ffe807 */
[----:B------:R-:W-:-:S02]  /*3e70*/  I2FP.F32.S32 R5, R5 ;  /* 0x0000000500057245 */ /* 0x000fc40000201400 */
[----:B------:R-:W-:Y:S02]  /*3e80*/  IABS R6, R6 ;  /* 0x0000000600067213 */ /* 0x000fe40000000000 */
[----:B------:R-:W-:Y:S01]  /*3e90*/  IADD3 R17, PT, PT, R14, -0x20, -R7 ;  /* 0xffffffe00e117810 */ /* 0x000fe20007ffe807 */
[----:B------:R-:W-:Y:S01]  /*3ea0*/  FFMA.FTZ R36, -R152, R5, R36 ;  /* 0x0000000598247223 */ /* 0x000fe20000010124 */
[----:B------:R-:W-:Y:S01]  /*3eb0*/  I2FP.F32.S32 R6, R6 ;  /* 0x0000000600067245 */ /* 0x000fe20000201400 */
[----:B------:R-:W-:Y:S01]  /*3ec0*/  VIADD R5, R4, 0xfffffff8 ;  /* 0xfffffff804057836 */ /* 0x000fe20000000000 */
[C---:B------:R-:W-:Y:S02]  /*3ed0*/  ISETP.GE.AND P4, PT, R8.reuse, R134, PT ;  /* 0x000000860800720c */ /* 0x040fe40003f86270 */
[----:B------:R-:W-:Y:S01]  /*3ee0*/  ISETP.GE.AND P5, PT, R8, R133, PT ;  /* 0x000000850800720c */ /* 0x000fe20003fa6270 */
[----:B------:R-:W-:Y:S01]  /*3ef0*/  FFMA.FTZ R37, -R152, R6, R37 ;  /* 0x0000000698257223 */ /* 0x000fe20000010125 */
[----:B------:R-:W-:-:S02]  /*3f00*/  IADD3 R11, PT, PT, R14, -0x10, -R7 ;  /* 0xfffffff00e0b7810 */ /* 0x000fc40007ffe807 */
[----:B------:R-:W-:Y:S02]  /*3f10*/  IABS R17, R17 ;  /* 0x0000001100117213 */ /* 0x000fe40000000000 */
[----:B------:R-:W-:Y:S02]  /*3f20*/  IABS R5, R5 ;  /* 0x0000000500057213 */ /* 0x000fe40000000000 */
[C-C-:B------:R-:W-:Y:S02]  /*3f30*/  IADD3 R8, PT, PT, R14.reuse, -0x11, -R7.reuse ;  /* 0xffffffef0e087810 */ /* 0x140fe40007ffe807 */
[C-C-:B------:R-:W-:Y:S02]  /*3f40*/  IADD3 R6, PT, PT, R14.reuse, -0x29, -R7.reuse ;  /* 0xffffffd70e067810 */ /* 0x140fe40007ffe807 */
[----:B------:R-:W-:Y:S02]  /*3f50*/  IADD3 R10, PT, PT, R14, -0x30, -R7 ;  /* 0xffffffd00e0a7810 */ /* 0x000fe40007ffe807 */
[----:B------:R-:W-:-:S02]  /*3f60*/  IABS R11, R11 ;  /* 0x0000000b000b7213 */ /* 0x000fc40000000000 */
[----:B------:R-:W-:Y:S02]  /*3f70*/  I2FP.F32.S32 R17, R17 ;  /* 0x0000001100117245 */ /* 0x000fe40000201400 */
[----:B------:R-:W-:Y:S02]  /*3f80*/  I2FP.F32.S32 R5, R5 ;  /* 0x0000000500057245 */ /* 0x000fe40000201400 */
[----:B------:R-:W-:Y:S01]  /*3f90*/  IABS R8, R8 ;  /* 0x0000000800087213 */ /* 0x000fe20000000000 */
[----:B------:R-:W-:Y:S01]  /*3fa0*/  FFMA.FTZ R17, -R152, R17, R32 ;  /* 0x0000001198117223 */ /* 0x000fe20000010120 */
[----:B------:R-:W-:Y:S02]  /*3fb0*/  IABS R6, R6 ;  /* 0x0000000600067213 */ /* 0x000fe40000000000 */
[----:B------:R-:W-:Y:S02]  /*3fc0*/  IADD3 R15, PT, PT, R14, -0x28, -R7 ;  /* 0xffffffd80e0f7810 */ /* 0x000fe40007ffe807 */
[----:B------:R-:W-:Y:S01]  /*3fd0*/  IABS R4, R10 ;  /* 0x0000000a00047213 */ /* 0x000fe20000000000 */
[----:B------:R-:W-:Y:S01]  /*3fe0*/  FFMA.FTZ R5, -R152, R5, R44 ;  /* 0x0000000598057223 */ /* 0x000fe2000001012c */
[----:B------:R-:W-:Y:S01]  /*3ff0*/  I2FP.F32.S32 R11, R11 ;  /* 0x0000000b000b7245 */ /* 0x000fe20000201400 */
[----:B------:R-:W-:Y:S01]  /*4000*/  VIADD R32, R9, 0x9 ;  /* 0x0000000909207836 */ /* 0x000fe20000000000 */
[----:B------:R-:W-:-:S02]  /*4010*/  I2FP.F32.S32 R8, R8 ;  /* 0x0000000800087245 */ /* 0x000fc40000201400 */
[----:B------:R-:W-:Y:S01]  /*4020*/  I2FP.F32.S32 R6, R6 ;  /* 0x0000000600067245 */ /* 0x000fe20000201400 */
[C---:B------:R-:W-:Y:S01]  /*4030*/  FFMA.FTZ R40, -R152.reuse, R11, R40 ;  /* 0x0000000b98287223 */ /* 0x040fe20000010128 */
[----:B------:R-:W-:Y:S01]  /*4040*/  IABS R15, R15 ;  /* 0x0000000f000f7213 */ /* 0x000fe20000000000 */
[----:B------:R-:W-:Y:S01]  /*4050*/  FFMA.FTZ R41, -R152, R8, R41 ;  /* 0x0000000898297223 */ /* 0x000fe20000010129 */
[----:B------:R-:W-:Y:S02]  /*4060*/  I2FP.F32.S32 R115, R4 ;  /* 0x0000000400737245 */ /* 0x000fe40000201400 */
[----:B------:R-:W-:Y:S01]  /*4070*/  IADD3 R4, PT, PT, R14, -0x31, -R7 ;  /* 0xffffffcf0e047810 */ /* 0x000fe20007ffe807 */
[----:B------:R-:W-:Y:S01]  /*4080*/  FFMA.FTZ R11, -R152, R6, R29 ;  /* 0x00000006980b7223 */ /* 0x000fe2000001011d */
[----:B------:R-:W-:Y:S01]  /*4090*/  I2FP.F32.S32 R15, R15 ;  /* 0x0000000f000f7245 */ /* 0x000fe20000201400 */
[----:B------:R-:W-:Y:S01]  /*40a0*/  VIADD R29, R9, 0x10 ;  /* 0x00000010091d7836 */ /* 0x000fe20000000000 */
[----:B------:R-:W-:-:S02]  /*40b0*/  FSEL R5, R5, -INF , P6 ;  /* 0xff80000005057808 */ /* 0x000fc40003000000 */
[----:B------:R-:W-:Y:S02]  /*40c0*/  IADD3 R8, PT, PT, R14, -0x21, -R7 ;  /* 0xffffffdf0e087810 */ /* 0x000fe40007ffe807 */
[----:B------:R-:W-:Y:S02]  /*40d0*/  IABS R113, R4 ;  /* 0x0000000400717213 */ /* 0x000fe40000000000 */
[----:B------:R-:W-:Y:S01]  /*40e0*/  ISETP.GE.AND P6, PT, R32, R136, PT ;  /* 0x000000882000720c */ /* 0x000fe20003fc6270 */
[----:B------:R-:W-:Y:S01]  /*40f0*/  FFMA.FTZ R15, -R152, R15, R28 ;  /* 0x0000000f980f7223 */ /* 0x000fe2000001011c */
[----:B------:R-:W-:Y:S01]  /*4100*/  FSEL R5, R5, -INF , !P2 ;  /* 0xff80000005057808 */ /* 0x000fe20005000000 */
[----:B------:R-:W-:Y:S01]  /*4110*/  VIADD R28, R9, 0x11 ;  /* 0x00000011091c7836 */ /* 0x000fe20000000000 */
[----:B------:R-:W-:Y:S02]  /*4120*/  IABS R8, R8 ;  /* 0x0000000800087213 */ /* 0x000fe40000000000 */
[----:B------:R-:W-:-:S02]  /*4130*/  ISETP.GE.AND P2, PT, R32, R135, PT ;  /* 0x000000872000720c */ /* 0x000fc40003f46270 */
[----:B------:R-:W-:Y:S02]  /*4140*/  FSEL R20, R45, -INF , P6 ;  /* 0xff8000002d147808 */ /* 0x000fe40003000000 */
[----:B------:R-:W-:Y:S02]  /*4150*/  I2FP.F32.S32 R113, R113 ;  /* 0x0000007100717245 */ /* 0x000fe40000201400 */
[----:B------:R-:W-:Y:S02]  /*4160*/  ISETP.GE.AND P6, PT, R29, R136, PT ;  /* 0x000000881d00720c */ /* 0x000fe40003fc6270 */
[----:B------:R-:W-:Y:S01]  /*4170*/  I2FP.F32.S32 R8, R8 ;  /* 0x0000000800087245 */ /* 0x000fe20000201400 */
[----:B------:R-:W-:Y:S01]  /*4180*/  FFMA.FTZ R113, -R152, R113, R25 ;  /* 0x0000007198717223 */ /* 0x000fe20000010119 */
[----:B------:R-:W-:Y:S01]  /*4190*/  FSEL R20, R20, -INF , !P2 ;  /* 0xff80000014147808 */ /* 0x000fe20005000000 */
[----:B------:R-:W-:Y:S01]  /*41a0*/  VIADD R25, R9, 0x18 ;  /* 0x0000001809197836 */ /* 0x000fe20000000000 */
[----:B------:R-:W-:-:S02]  /*41b0*/  ISETP.GE.AND P2, PT, R29, R135, PT ;  /* 0x000000871d00720c */ /* 0x000fc40003f46270 */
[----:B------:R-:W-:Y:S02]  /*41c0*/  FSEL R10, R40, -INF , P6 ;  /* 0xff800000280a7808 */ /* 0x000fe40003000000 */
[----:B------:R-:W-:Y:S01]  /*41d0*/  ISETP.GE.AND P6, PT, R28, R136, PT ;  /* 0x000000881c00720c */ /* 0x000fe20003fc6270 */
[----:B------:R-:W-:Y:S01]  /*41e0*/  FFMA.FTZ R33, -R152, R8, R33 ;  /* 0x0000000898217223 */ /* 0x000fe20000010121 */
[----:B------:R-:W-:Y:S01]  /*41f0*/  FSEL R10, R10, -INF , !P2 ;  /* 0xff8000000a0a7808 */ /* 0x000fe20005000000 */
[----:B------:R-:W-:Y:S01]  /*4200*/  FFMA.FTZ R115, -R152, R115, R24 ;  /* 0x0000007398737223 */ /* 0x000fe20000010118 */
[----:B------:R-:W-:Y:S01]  /*4210*/  ISETP.GE.AND P2, PT, R28, R135, PT ;  /* 0x000000871c00720c */ /* 0x000fe20003f46270 */
[----:B------:R-:W-:Y:S01]  /*4220*/  VIADD R24, R9, 0x19 ;  /* 0x0000001909187836 */ /* 0x000fe20000000000 */
[----:B------:R-:W-:Y:S02]  /*4230*/  FSEL R8, R41, -INF , P6 ;  /* 0xff80000029087808 */ /* 0x000fe40003000000 */
[----:B------:R-:W-:-:S02]  /*4240*/  ISETP.GE.AND P6, PT, R25, R136, PT ;  /* 0x000000881900720c */ /* 0x000fc40003fc6270 */
[----:B------:R-:W-:Y:S01]  /*4250*/  FSEL R8, R8, -INF , !P2 ;  /* 0xff80000008087808 */ /* 0x000fe20005000000 */
[----:B------:R-:W-:Y:S01]  /*4260*/  VIADD R23, R9, 0x20 ;  /* 0x0000002009177836 */ /* 0x000fe20000000000 */
[-C--:B------:R-:W-:Y:S02]  /*4270*/  ISETP.GE.AND P2, PT, R25, R135.reuse, PT ;  /* 0x000000871900720c */ /* 0x080fe40003f46270 */
[----:B------:R-:W-:Y:S02]  /*4280*/  FSEL R6, R36, -INF , P6 ;  /* 0xff80000024067808 */ /* 0x000fe40003000000 */
[----:B------:R-:W-:Y:S01]  /*4290*/  ISETP.GE.AND P6, PT, R24, R136, PT ;  /* 0x000000881800720c */ /* 0x000fe20003fc6270 */
[----:B------:R-:W-:Y:S01]  /*42a0*/  VIADD R12, R14, 0x8 ;  /* 0x000000080e0c7836 */ /* 0x000fe20000000000 */
[----:B------:R-:W-:Y:S01]  /*42b0*/  FSEL R6, R6, -INF , !P2 ;  /* 0xff80000006067808 */ /* 0x000fe20005000000 */
[----:B------:R-:W-:Y:S01]  /*42c0*/  VIADD R22, R9, 0x21 ;  /* 0x0000002109167836 */ /* 0x000fe20000000000 */
[----:B------:R-:W-:-:S02]  /*42d0*/  ISETP.GE.AND P2, PT, R24, R135, PT ;  /* 0x000000871800720c */ /* 0x000fc40003f46270 */
[----:B------:R-:W-:Y:S01]  /*42e0*/  FSEL R4, R37, -INF , P6 ;  /* 0xff80000025047808 */ /* 0x000fe20003000000 */
[----:B------:R-:W-:Y:S01]  /*42f0*/  IMAD.IADD R19, R12, 0x1, -R7 ;  /* 0x000000010c137824 */ /* 0x000fe200078e0a07 */
[CC--:B------:R-:W-:Y:S02]  /*4300*/  ISETP.GE.AND P6, PT, R23.reuse, R136.reuse, PT ;  /* 0x000000881700720c */ /* 0x0c0fe40003fc6270 */
[----:B------:R-:W-:Y:S02]  /*4310*/  FSEL R4, R4, -INF , !P2 ;  /* 0xff80000004047808 */ /* 0x000fe40005000000 */
[----:B------:R-:W-:Y:S02]  /*4320*/  ISETP.GE.AND P2, PT, R23, R135, PT ;  /* 0x000000871700720c */ /* 0x000fe40003f46270 */
[----:B------:R-:W-:Y:S01]  /*4330*/  FSEL R162, R17, -INF , P6 ;  /* 0xff80000011a27808 */ /* 0x000fe20003000000 */
[----:B------:R-:W-:Y:S01]  /*4340*/  VIADD R21, R9, 0x28 ;  /* 0x0000002809157836 */ /* 0x000fe20000000000 */
[----:B------:R-:W-:-:S02]  /*4350*/  ISETP.GE.AND P6, PT, R22, R136, PT ;  /* 0x000000881600720c */ /* 0x000fc40003fc6270 */
[----:B------:R-:W-:Y:S02]  /*4360*/  IABS R19, R19 ;  /* 0x0000001300137213 */ /* 0x000fe40000000000 */
[----:B------:R-:W-:Y:S02]  /*4370*/  FSEL R162, R162, -INF , !P2 ;  /* 0xff800000a2a27808 */ /* 0x000fe40005000000 */
[----:B------:R-:W-:Y:S02]  /*4380*/  ISETP.GE.AND P2, PT, R22, R135, PT ;  /* 0x000000871600720c */ /* 0x000fe40003f46270 */
[----:B------:R-:W-:Y:S02]  /*4390*/  FSEL R33, R33, -INF , P6 ;  /* 0xff80000021217808 */ /* 0x000fe40003000000 */
[----:B------:R-:W-:Y:S01]  /*43a0*/  I2FP.F32.S32 R17, R19 ;  /* 0x0000001300117245 */ /* 0x000fe20000201400 */
[----:B------:R-:W-:Y:S01]  /*43b0*/  VIADD R19, R9, 0x29 ;  /* 0x0000002909137836 */ /* 0x000fe20000000000 */
[----:B------:R-:W-:-:S02]  /*43c0*/  ISETP.GE.AND P6, PT, R21, R136, PT ;  /* 0x000000881500720c */ /* 0x000fc40003fc6270 */
[----:B------:R-:W-:Y:S01]  /*43d0*/  FSEL R150, R33, -INF , !P2 ;  /* 0xff80000021967808 */ /* 0x000fe20005000000 */
[----:B------:R-:W-:Y:S01]  /*43e0*/  FFMA.FTZ R50, -R152, R17, R50 ;  /* 0x0000001198327223 */ /* 0x000fe20000010132 */
[----:B------:R-:W-:Y:S01]  /*43f0*/  IADD3 R33, PT, PT, R12, -0x1, -R7 ;  /* 0xffffffff0c217810 */ /* 0x000fe20007ffe807 */
[----:B------:R-:W-:Y:S01]  /*4400*/  VIADD R17, R9, 0x30 ;  /* 0x0000003009117836 */ /* 0x000fe20000000000 */
[----:B------:R-:W-:Y:S02]  /*4410*/  ISETP.GE.AND P2, PT, R21, R135, PT ;  /* 0x000000871500720c */ /* 0x000fe40003f46270 */
[----:B------:R-:W-:Y:S02]  /*4420*/  FSEL R15, R15, -INF , P6 ;  /* 0xff8000000f0f7808 */ /* 0x000fe40003000000 */
[----:B------:R-:W-:Y:S02]  /*4430*/  ISETP.GE.AND P6, PT, R19, R136, PT ;  /* 0x000000881300720c */ /* 0x000fe40003fc6270 */
[----:B------:R-:W-:-:S02]  /*4440*/  IABS R33, R33 ;  /* 0x0000002100217213 */ /* 0x000fc40000000000 */
[----:B------:R-:W-:Y:S01]  /*4450*/  FSEL R148, R15, -INF , !P2 ;  /* 0xff8000000f947808 */ /* 0x000fe20005000000 */
[----:B------:R-:W-:Y:S01]  /*4460*/  VIADD R15, R9, 0x31 ;  /* 0x00000031090f7836 */ /* 0x000fe20000000000 */
[----:B------:R-:W-:Y:S02]  /*4470*/  ISETP.GE.AND P2, PT, R19, R135, PT ;  /* 0x000000871300720c */ /* 0x000fe40003f46270 */
[----:B------:R-:W-:Y:S02]  /*4480*/  FSEL R130, R11, -INF , P6 ;  /* 0xff8000000b827808 */ /* 0x000fe40003000000 */
[-C--:B------:R-:W-:Y:S01]  /*4490*/  ISETP.GE.AND P6, PT, R17, R136.reuse, PT ;  /* 0x000000881100720c */ /* 0x080fe20003fc6270 */
[----:B------:R-:W-:Y:S01]  /*44a0*/  IMAD.MOV.U32 R11, RZ, RZ, R33 ;  /* 0x000000ffff0b7224 */ /* 0x000fe200078e0021 */
[----:B------:R-:W-:Y:S02]  /*44b0*/  FSEL R130, R130, -INF , !P2 ;  /* 0xff80000082827808 */ /* 0x000fe40005000000 */
[----:B------:R-:W-:-:S02]  /*44c0*/  ISETP.GE.AND P2, PT, R15, R136, PT ;  /* 0x000000880f00720c */ /* 0x000fc40003f46270 */
[----:B------:R-:W-:Y:S02]  /*44d0*/  FSEL R115, R115, -INF , P6 ;  /* 0xff80000073737808 */ /* 0x000fe40003000000 */
[----:B------:R-:W-:Y:S02]  /*44e0*/  ISETP.GE.AND P6, PT, R9, R134, PT ;  /* 0x000000860900720c */ /* 0x000fe40003fc6270 */
[----:B------:R-:W-:Y:S02]  /*44f0*/  I2FP.F32.S32 R11, R11 ;  /* 0x0000000b000b7245 */ /* 0x000fe40000201400 */
[----:B------:R-:W-:Y:S02]  /*4500*/  FSEL R113, R113, -INF , P2 ;  /* 0xff80000071717808 */ /* 0x000fe40001000000 */
[----:B------:R-:W-:Y:S02]  /*4510*/  IADD3 R33, PT, PT, R12, -0x9, -R7 ;  /* 0xfffffff70c217810 */ /* 0x000fe40007ffe807 */
[----:B------:R-:W-:-:S02]  /*4520*/  ISETP.GE.AND P2, PT, R9, R133, PT ;  /* 0x000000850900720c */ /* 0x000fc40003f46270 */
[----:B------:R-:W-:Y:S01]  /*4530*/  FSEL R50, R50, -INF , P6 ;  /* 0xff80000032327808 */ /* 0x000fe20003000000 */
[----:B------:R-:W-:Y:S01]  /*4540*/  FFMA.FTZ R51, -R152, R11, R51 ;  /* 0x0000000b98337223 */ /* 0x000fe20000010133 */
[----:B------:R-:W-:Y:S02]  /*4550*/  IABS R33, R33 ;  /* 0x0000002100217213 */ /* 0x000fe40000000000 */
[----:B------:R-:W-:Y:S01]  /*4560*/  FSEL R11, R50, -INF , !P2 ;  /* 0xff800000320b7808 */ /* 0x000fe20005000000 */
[----:B------:R-:W-:Y:S01]  /*4570*/  FFMA.FTZ R46, -R152, R13, R46 ;  /* 0x0000000d982e7223 */ /* 0x000fe2000001012e */
[C---:B------:R-:W-:Y:S02]  /*4580*/  ISETP.GE.AND P6, PT, R32.reuse, R134, PT ;  /* 0x000000862000720c */ /* 0x040fe40003fc6270 */
[----:B------:R-:W-:Y:S02]  /*4590*/  ISETP.GE.AND P2, PT, R32, R133, PT ;  /* 0x000000852000720c */ /* 0x000fe40003f46270 */
[----:B------:R-:W-:-:S02]  /*45a0*/  IADD3 R32, PT, PT, R12, -0x10, -R7 ;  /* 0xfffffff00c207810 */ /* 0x000fc40007ffe807 */
[----:B------:R-:W-:Y:S02]  /*45b0*/  I2FP.F32.S32 R33, R33 ;  /* 0x0000002100217245 */ /* 0x000fe40000201400 */
[----:B------:R-:W-:Y:S02]  /*45c0*/  FSEL R44, R51, -INF , P4 ;  /* 0xff800000332c7808 */ /* 0x000fe40002000000 */
[----:B------:R-:W-:Y:S01]  /*45d0*/  IABS R32, R32 ;  /* 0x0000002000207213 */ /* 0x000fe20000000000 */
[----:B------:R-:W-:Y:S01]  /*45e0*/  FFMA.FTZ R33, -R152, R33, R47 ;  /* 0x0000002198217223 */ /* 0x000fe2000001012f */
[----:B------:R-:W-:Y:S02]  /*45f0*/  FSEL R40, R46, -INF , P0 ;  /* 0xff8000002e287808 */ /* 0x000fe40000000000 */
[----:B------:R-:W-:Y:S02]  /*4600*/  FSEL R44, R44, -INF , !P5 ;  /* 0xff8000002c2c7808 */ /* 0x000fe40006800000 */
[----:B------:R-:W-:-:S02]  /*4610*/  ISETP.GE.AND P4, PT, R29, R134, PT ;  /* 0x000000861d00720c */ /* 0x000fc40003f86270 */
[-C--:B------:R-:W-:Y:S02]  /*4620*/  ISETP.GE.AND P5, PT, R29, R133.reuse, PT ;  /* 0x000000851d00720c */ /* 0x080fe40003fa6270 */
[----:B------:R-:W-:Y:S02]  /*4630*/  I2FP.F32.S32 R29, R32 ;  /* 0x00000020001d7245 */ /* 0x000fe40000201400 */
[----:B------:R-:W-:Y:S02]  /*4640*/  FSEL R40, R40, -INF , !P3 ;  /* 0xff80000028287808 */ /* 0x000fe40005800000 */
[C---:B------:R-:W-:Y:S02]  /*4650*/  ISETP.GE.AND P0, PT, R28.reuse, R134, PT ;  /* 0x000000861c00720c */ /* 0x040fe40003f06270 */
[----:B------:R-:W-:Y:S02]  /*4660*/  ISETP.GE.AND P3, PT, R28, R133, PT ;  /* 0x000000851c00720c */ /* 0x000fe40003f66270 */
[----:B------:R-:W-:-:S02]  /*4670*/  IADD3 R28, PT, PT, R12, -0x18, -R7 ;  /* 0xffffffe80c1c7810 */ /* 0x000fc40007ffe807 */
[----:B------:R-:W-:Y:S01]  /*4680*/  FSEL R33, R33, -INF , P6 ;  /* 0xff80000021217808 */ /* 0x000fe20003000000 */
[----:B------:R-:W-:Y:S01]  /*4690*/  FFMA.FTZ R29, -R152, R29, R42 ;  /* 0x0000001d981d7223 */ /* 0x000fe2000001012a */
[----:B------:R-:W-:Y:S02]  /*46a0*/  IABS R28, R28 ;  /* 0x0000001c001c7213 */ /* 0x000fe40000000000 */
[----:B------:R-:W-:Y:S02]  /*46b0*/  FSEL R36, R33, -INF , !P2 ;  /* 0xff80000021247808 */ /* 0x000fe40005000000 */
[C---:B------:R-:W-:Y:S02]  /*46c0*/  ISETP.GE.AND P6, PT, R25.reuse, R134, PT ;  /* 0x000000861900720c */ /* 0x040fe40003fc6270 */
[----:B------:R-:W-:Y:S02]  /*46d0*/  ISETP.GE.AND P2, PT, R25, R133, PT ;  /* 0x000000851900720c */ /* 0x000fe40003f46270 */
[----:B------:R-:W-:-:S02]  /*46e0*/  IADD3 R13, PT, PT, R12, -0x11, -R7 ;  /* 0xffffffef0c0d7810 */ /* 0x000fc40007ffe807 */
[----:B------:R-:W-:Y:S02]  /*46f0*/  IADD3 R25, PT, PT, R12, -0x19, -R7 ;  /* 0xffffffe70c197810 */ /* 0x000fe40007ffe807 */
[----:B------:R-:W-:Y:S02]  /*4700*/  FSEL R29, R29, -INF , P4 ;  /* 0xff8000001d1d7808 */ /* 0x000fe40002000000 */
[----:B------:R-:W-:Y:S02]  /*4710*/  I2FP.F32.S32 R33, R28 ;  /* 0x0000001c00217245 */ /* 0x000fe40000201400 */
[----:B------:R-:W-:Y:S02]  /*4720*/  IABS R13, R13 ;  /* 0x0000000d000d7213 */ /* 0x000fe40000000000 */
[----:B------:R-:W-:Y:S02]  /*4730*/  IABS R25, R25 ;  /* 0x0000001900197213 */ /* 0x000fe40000000000 */
[----:B------:R-:W-:Y:S01]  /*4740*/  FSEL R32, R29, -INF , !P5 ;  /* 0xff8000001d207808 */ /* 0x000fe20006800000 */
[----:B------:R-:W-:Y:S01]  /*4750*/  FFMA.FTZ R33, -R152, R33, R38 ;  /* 0x0000002198217223 */ /* 0x000fe20000010126 */
[----:B------:R-:W-:-:S02]  /*4760*/  ISETP.GE.AND P4, PT, R24, R134, PT ;  /* 0x000000861800720c */ /* 0x000fc40003f86270 */
[----:B------:R-:W-:Y:S02]  /*4770*/  ISETP.GE.AND P5, PT, R24, R133, PT ;  /* 0x000000851800720c */ /* 0x000fe40003fa6270 */
[----:B------:R-:W-:Y:S02]  /*4780*/  IADD3 R24, PT, PT, R12, -0x20, -R7 ;  /* 0xffffffe00c187810 */ /* 0x000fe40007ffe807 */
[----:B------:R-:W-:Y:S02]  /*4790*/  I2FP.F32.S32 R13, R13 ;  /* 0x0000000d000d7245 */ /* 0x000fe40000201400 */
[----:B------:R-:W-:Y:S02]  /*47a0*/  I2FP.F32.S32 R25, R25 ;  /* 0x0000001900197245 */ /* 0x000fe40000201400 */
[----:B------:R-:W-:Y:S01]  /*47b0*/  IABS R24, R24 ;  /* 0x0000001800187213 */ /* 0x000fe20000000000 */
[C---:B------:R-:W-:Y:S01]  /*47c0*/  FFMA.FTZ R13, -R152.reuse, R13, R43 ;  /* 0x0000000d980d7223 */ /* 0x040fe2000001012b */
[----:B------:R-:W-:Y:S01]  /*47d0*/  FSEL R33, R33, -INF , P6 ;  /* 0xff80000021217808 */ /* 0x000fe20003000000 */
[----:B------:R-:W-:Y:S01]  /*47e0*/  FFMA.FTZ R25, -R152, R25, R39 ;  /* 0x0000001998197223 */ /* 0x000fe20000010127 */
[----:B------:R-:W-:-:S02]  /*47f0*/  I2FP.F32.S32 R29, R24 ;  /* 0x00000018001d7245 */ /* 0x000fc40000201400 */
[----:B------:R-:W-:Y:S02]  /*4800*/  FSEL R24, R33, -INF , !P2 ;  /* 0xff80000021187808 */ /* 0x000fe40005000000 */
[C---:B------:R-:W-:Y:S02]  /*4810*/  ISETP.GE.AND P6, PT, R22.reuse, R134, PT ;  /* 0x000000861600720c */ /* 0x040fe40003fc6270 */
[----:B------:R-:W-:Y:S02]  /*4820*/  ISETP.GE.AND P2, PT, R22, R133, PT ;  /* 0x000000851600720c */ /* 0x000fe40003f46270 */
[----:B------:R-:W-:Y:S02]  /*4830*/  FSEL R13, R13, -INF , P0 ;  /* 0xff8000000d0d7808 */ /* 0x000fe40000000000 */
[----:B------:R-:W-:Y:S02]  /*4840*/  FSEL R22, R25, -INF , P4 ;  /* 0xff80000019167808 */ /* 0x000fe40002000000 */
[----:B------:R-:W-:-:S02]  /*4850*/  FSEL R28, R13, -INF , !P3 ;  /* 0xff8000000d1c7808 */ /* 0x000fc40005800000 */
[----:B------:R-:W-:Y:S02]  /*4860*/  FSEL R22, R22, -INF , !P5 ;  /* 0xff80000016167808 */ /* 0x000fe40006800000 */
[CC--:B------:R-:W-:Y:S02]  /*4870*/  ISETP.GE.AND P0, PT, R23.reuse, R134.reuse, PT ;  /* 0x000000861700720c */ /* 0x0c0fe40003f06270 */
[-C--:B------:R-:W-:Y:S02]  /*4880*/  ISETP.GE.AND P3, PT, R23, R133.reuse, PT ;  /* 0x000000851700720c */ /* 0x080fe40003f66270 */
[C---:B------:R-:W-:Y:S02]  /*4890*/  ISETP.GE.AND P4, PT, R21.reuse, R134, PT ;  /* 0x000000861500720c */ /* 0x040fe40003f86270 */
[----:B------:R-:W-:Y:S02]  /*48a0*/  ISETP.GE.AND P5, PT, R21, R133, PT ;  /* 0x000000851500720c */ /* 0x000fe40003fa6270 */
[----:B------:R-:W-:-:S02]  /*48b0*/  IADD3 R13, PT, PT, R12, -0x21, -R7 ;  /* 0xffffffdf0c0d7810 */ /* 0x000fc40007ffe807 */
[C-C-:B------:R-:W-:Y:S02]  /*48c0*/  IADD3 R23, PT, PT, R12.reuse, -0x28, -R7.reuse ;  /* 0xffffffd80c177810 */ /* 0x140fe40007ffe807 */
[----:B------:R-:W-:Y:S02]  /*48d0*/  IADD3 R21, PT, PT, R12, -0x29, -R7 ;  /* 0xffffffd70c157810 */ /* 0x000fe40007ffe807 */
[----:B------:R-:W-:Y:S02]  /*48e0*/  IABS R13, R13 ;  /* 0x0000000d000d7213 */ /* 0x000fe40000000000 */
[----:B------:R-:W-:Y:S02]  /*48f0*/  IABS R23, R23 ;  /* 0x0000001700177213 */ /* 0x000fe40000000000 */
[----:B------:R-:W-:Y:S01]  /*4900*/  IABS R21, R21 ;  /* 0x0000001500157213 */ /* 0x000fe20000000000 */
[----:B------:R-:W-:Y:S01]  /*4910*/  FFMA.FTZ R29, -R152, R29, R34 ;  /* 0x0000001d981d7223 */ /* 0x000fe20000010122 */
[----:B------:R-:W-:-:S02]  /*4920*/  I2FP.F32.S32 R13, R13 ;  /* 0x0000000d000d7245 */ /* 0x000fc40000201400 */
[----:B------:R-:W-:Y:S02]  /*4930*/  I2FP.F32.S32 R23, R23 ;  /* 0x0000001700177245 */ /* 0x000fe40000201400 */
[----:B------:R-:W-:Y:S01]  /*4940*/  I2FP.F32.S32 R21, R21 ;  /* 0x0000001500157245 */ /* 0x000fe20000201400 */
[C---:B------:R-:W-:Y:S01]  /*4950*/  FFMA.FTZ R13, -R152.reuse, R13, R35 ;  /* 0x0000000d980d7223 */ /* 0x040fe20000010123 */
[----:B------:R-:W-:Y:S01]  /*4960*/  FSEL R29, R29, -INF , P0 ;  /* 0xff8000001d1d7808 */ /* 0x000fe20000000000 */
[C---:B------:R-:W-:Y:S01]  /*4970*/  FFMA.FTZ R23, -R152.reuse, R23, R30 ;  /* 0x0000001798177223 */ /* 0x040fe2000001011e */
[----:B------:R-:W-:Y:S01]  /*4980*/  ISETP.GE.AND P0, PT, R19, R134, PT ;  /* 0x000000861300720c */ /* 0x000fe20003f06270 */
[----:B------:R-:W-:Y:S01]  /*4990*/  FFMA.FTZ R21, -R152, R21, R31 ;  /* 0x0000001598157223 */ /* 0x000fe2000001011f */
[----:B------:R-:W-:Y:S02]  /*49a0*/  FSEL R166, R29, -INF , !P3 ;  /* 0xff8000001da67808 */ /* 0x000fe40005800000 */
[----:B------:R-:W-:-:S02]  /*49b0*/  ISETP.GE.AND P3, PT, R19, R133, PT ;  /* 0x000000851300720c */ /* 0x000fc40003f66270 */
[----:B------:R-:W-:Y:S02]  /*49c0*/  FSEL R165, R13, -INF , P6 ;  /* 0xff8000000da57808 */ /* 0x000fe40003000000 */
[----:B------:R-:W-:Y:S02]  /*49d0*/  FSEL R23, R23, -INF , P4 ;  /* 0xff80000017177808 */ /* 0x000fe40002000000 */
[----:B------:R-:W-:Y:S02]  /*49e0*/  FSEL R21, R21, -INF , P0 ;  /* 0xff80000015157808 */ /* 0x000fe40000000000 */
[C-C-:B------:R-:W-:Y:S02]  /*49f0*/  IADD3 R19, PT, PT, R12.reuse, -0x30, -R7.reuse ;  /* 0xffffffd00c137810 */ /* 0x140fe40007ffe807 */
[----:B------:R-:W-:Y:S02]  /*4a00*/  IADD3 R13, PT, PT, R12, -0x31, -R7 ;  /* 0xffffffcf0c0d7810 */ /* 0x000fe40007ffe807 */
[----:B------:R-:W-:-:S02]  /*4a10*/  FSEL R163, R23, -INF , !P5 ;  /* 0xff80000017a37808 */ /* 0x000fc40006800000 */
[----:B------:R-:W-:Y:S02]  /*4a20*/  FSEL R164, R21, -INF , !P3 ;  /* 0xff80000015a47808 */ /* 0x000fe40005800000 */
[----:B------:R-:W-:Y:S02]  /*4a30*/  IABS R19, R19 ;  /* 0x0000001300137213 */ /* 0x000fe40000000000 */
[----:B------:R-:W-:Y:S02]  /*4a40*/  IABS R13, R13 ;  /* 0x0000000d000d7213 */ /* 0x000fe40000000000 */
[C---:B------:R-:W-:Y:S02]  /*4a50*/  ISETP.GE.AND P5, PT, R15.reuse, R135, PT ;  /* 0x000000870f00720c */ /* 0x040fe40003fa6270 */
[C---:B------:R-:W-:Y:S02]  /*4a60*/  ISETP.GE.AND P0, PT, R15.reuse, R134, PT ;  /* 0x000000860f00720c */ /* 0x040fe40003f06270 */
[----:B------:R-:W-:-:S02]  /*4a70*/  ISETP.GE.AND P3, PT, R15, R133, PT ;  /* 0x000000850f00720c */ /* 0x000fc40003f66270 */
[----:B------:R-:W-:Y:S02]  /*4a80*/  IADD3 R15, PT, PT, R12, -0x38, -R7 ;  /* 0xffffffc80c0f7810 */ /* 0x000fe40007ffe807 */
[----:B------:R-:W-:Y:S02]  /*4a90*/  I2FP.F32.S32 R19, R19 ;  /* 0x0000001300137245 */ /* 0x000fe40000201400 */
[----:B------:R-:W-:Y:S02]  /*4aa0*/  I2FP.F32.S32 R30, R13 ;  /* 0x0000000d001e7245 */ /* 0x000fe40000201400 */
[----:B------:R-:W-:Y:S01]  /*4ab0*/  IABS R15, R15 ;  /* 0x0000000f000f7213 */ /* 0x000fe20000000000 */
[C---:B------:R-:W-:Y:S01]  /*4ac0*/  FFMA.FTZ R131, -R152.reuse, R19, R26 ;  /* 0x0000001398837223 */ /* 0x040fe2000001011a */
[----:B------:R-:W-:Y:S02]  /*4ad0*/  VIADD R19, R9, 0x38 ;  /* 0x0000003809137836 */ /* 0x000fe40000000000 */
[----:B------:R-:W-:Y:S01]  /*4ae0*/  FFMA.FTZ R27, -R152, R30, R27 ;  /* 0x0000001e981b7223 */ /* 0x000fe2000001011b */
[----:B------:R-:W-:-:S02]  /*4af0*/  I2FP.F32.S32 R15, R15 ;  /* 0x0000000f000f7245 */ /* 0x000fc40000201400 */
[----:B------:R-:W-:Y:S02]  /*4b00*/  FSEL R165, R165, -INF , !P2 ;  /* 0xff800000a5a57808 */ /* 0x000fe40005000000 */
[-C--:B------:R-:W-:Y:S02]  /*4b10*/  ISETP.GE.AND P2, PT, R17, R134.reuse, PT ;  /* 0x000000861100720c */ /* 0x080fe40003f46270 */
[----:B------:R-:W-:Y:S01]  /*4b20*/  IADD3 R26, PT, PT, R12, -0x39, -R7 ;  /* 0xffffffc70c1a7810 */ /* 0x000fe20007ffe807 */
[----:B------:R-:W-:Y:S01]  /*4b30*/  FFMA.FTZ R15, -R152, R15, R74 ;  /* 0x0000000f980f7223 */ /* 0x000fe2000001014a */
[----:B------:R-:W-:Y:S02]  /*4b40*/  FSEL R119, R27, -INF , P0 ;  /* 0xff8000001b777808 */ /* 0x000fe40000000000 */
[----:B------:R-:W-:Y:S02]  /*4b50*/  ISETP.GE.AND P0, PT, R19, R134, PT ;  /* 0x000000861300720c */ /* 0x000fe40003f06270 */
[----:B------:R-:W-:-:S02]  /*4b60*/  FMNMX3.FTZ R13, R11, R44, R40, !PT ;  /* 0x0000002c0b0d7276 */ /* 0x000fc40007810028 */
[-C--:B------:R-:W-:Y:S02]  /*4b70*/  ISETP.GE.AND P4, PT, R17, R133.reuse, PT ;  /* 0x000000851100720c */ /* 0x080fe40003f86270 */
[----:B------:R-:W-:Y:S02]  /*4b80*/  FSEL R131, R131, -INF , P2 ;  /* 0xff80000083837808 */ /* 0x000fe40001000000 */
[----:B------:R-:W-:Y:S02]  /*4b90*/  IABS R26, R26 ;  /* 0x0000001a001a7213 */ /* 0x000fe40000000000 */
[----:B------:R-:W-:Y:S02]  /*4ba0*/  FSEL R119, R119, -INF , !P3 ;  /* 0xff80000077777808 */ /* 0x000fe40005800000 */
[----:B------:R-:W-:Y:S02]  /*4bb0*/  ISETP.GE.AND P3, PT, R19, R133, PT ;  /* 0x000000851300720c */ /* 0x000fe40003f66270 */
[----:B------:R-:W-:-:S02]  /*4bc0*/  FMNMX3.FTZ R13, R13, R36, R32, !PT ;  /* 0x000000240d0d7276 */ /* 0x000fc40007810020 */
[----:B------:R-:W-:Y:S01]  /*4bd0*/  FSEL R15, R15, -INF , P0 ;  /* 0xff8000000f0f7808 */ /* 0x000fe20000000000 */
[----:B------:R-:W-:Y:S01]  /*4be0*/  VIADD R9, R9, 0x39 ;  /* 0x0000003909097836 */ /* 0x000fe20000000000 */
[----:B------:R-:W-:Y:S02]  /*4bf0*/  FSEL R131, R131, -INF , !P4 ;  /* 0xff80000083837808 */ /* 0x000fe40006000000 */
[----:B------:R-:W-:Y:S02]  /*4c00*/  I2FP.F32.S32 R26, R26 ;  /* 0x0000001a001a7245 */ /* 0x000fe40000201400 */
[-C--:B------:R-:W-:Y:S02]  /*4c10*/  ISETP.GE.AND P6, PT, R17, R135.reuse, PT ;  /* 0x000000871100720c */ /* 0x080fe40003fc6270 */
[C---:B------:R-:W-:Y:S02]  /*4c20*/  ISETP.GE.AND P2, PT, R19.reuse, R136, PT ;  /* 0x000000881300720c */ /* 0x040fe40003f46270 */
[----:B------:R-:W-:-:S02]  /*4c30*/  ISETP.GE.AND P4, PT, R19, R135, PT ;  /* 0x000000871300720c */ /* 0x000fc40003f86270 */
[C-C-:B------:R-:W-:Y:S02]  /*4c40*/  IADD3 R17, PT, PT, R14.reuse, -0x38, -R7.reuse ;  /* 0xffffffc80e117810 */ /* 0x140fe40007ffe807 */
[----:B------:R-:W-:Y:S02]  /*4c50*/  IADD3 R19, PT, PT, R14, -0x39, -R7 ;  /* 0xffffffc70e137810 */ /* 0x000fe40007ffe807 */
[----:B------:R-:W-:Y:S02]  /*4c60*/  FMNMX3.FTZ R7, R13, R28, R24, !PT ;  /* 0x0000001c0d077276 */ /* 0x000fe40007810018 */
[----:B------:R-:W-:Y:S01]  /*4c70*/  FSEL R118, R15, -INF , !P3 ;  /* 0xff8000000f767808 */ /* 0x000fe20005800000 */
[----:B------:R-:W-:Y:S01]  /*4c80*/  FFMA.FTZ R26, -R152, R26, R75 ;  /* 0x0000001a981a7223 */ /* 0x000fe2000001014b */
[----:B------:R-:W-:Y:S02]  /*4c90*/  FMNMX3.FTZ R15, R18, R16, R5, !PT ;  /* 0x00000010120f7276 */ /* 0x000fe40007810005 */
[----:B------:R-:W-:-:S02]  /*4ca0*/  IABS R17, R17 ;  /* 0x0000001100117213 */ /* 0x000fc40000000000 */
[----:B------:R-:W-:Y:S02]  /*4cb0*/  ISETP.GE.AND P0, PT, R9, R134, PT ;  /* 0x000000860900720c */ /* 0x000fe40003f06270 */
[----:B------:R-:W-:Y:S02]  /*4cc0*/  FMNMX3.FTZ R30, R7, R22, R166, !PT ;  /* 0x00000016071e7276 */ /* 0x000fe400078100a6 */
[----:B------:R-:W-:Y:S02]  /*4cd0*/  FMNMX3.FTZ R15, R15, R20, R10, !PT ;  /* 0x000000140f0f7276 */ /* 0x000fe4000781000a */
[----:B------:R-:W-:Y:S02]  /*4ce0*/  I2FP.F32.S32 R17, R17 ;  /* 0x0000001100117245 */ /* 0x000fe40000201400 */
[----:B------:R-:W-:Y:S02]  /*4cf0*/  IABS R13, R19 ;  /* 0x00000013000d7213 */ /* 0x000fe40000000000 */
[----:B------:R-:W-:-:S02]  /*4d00*/  ISETP.GE.AND P3, PT, R9, R133, PT ;  /* 0x000000850900720c */ /* 0x000fc40003f66270 */
[----:B------:R-:W-:Y:S02]  /*4d10*/  FSEL R26, R26, -INF , P0 ;  /* 0xff8000001a1a7808 */ /* 0x000fe40000000000 */
[----:B------:R-:W-:Y:S02]  /*4d20*/  FMNMX3.FTZ R7, R30, R165, R163, !PT ;  /* 0x000000a51e077276 */ /* 0x000fe400078100a3 */
[----:B------:R-:W-:Y:S01]  /*4d30*/  FMNMX3.FTZ R15, R15, R8, R6, !PT ;  /* 0x000000080f0f7276 */ /* 0x000fe20007810006 */
[----:B------:R-:W-:Y:S01]  /*4d40*/  FFMA.FTZ R17, -R152, R17, R72 ;  /* 0x0000001198117223 */ /* 0x000fe20000010148 */
[----:B------:R-:W-:Y:S02]  /*4d50*/  I2FP.F32.S32 R13, R13 ;  /* 0x0000000d000d7245 */ /* 0x000fe40000201400 */
[----:B------:R-:W-:Y:S02]  /*4d60*/  FSEL R149, R26, -INF , !P3 ;  /* 0xff8000001a957808 */ /* 0x000fe40005800000 */
[----:B------:R-:W-:-:S02]  /*4d70*/  FMNMX3.FTZ R7, R7, R164, R131, !PT ;  /* 0x000000a407077276 */ /* 0x000fc40007810083 */
[C---:B------:R-:W-:Y:S02]  /*4d80*/  ISETP.GE.AND P0, PT, R9.reuse, R136, PT ;  /* 0x000000880900720c */ /* 0x040fe40003f06270 */
[----:B------:R-:W-:Y:S02]  /*4d90*/  ISETP.GE.AND P3, PT, R9, R135, PT ;  /* 0x000000870900720c */ /* 0x000fe40003f66270 */
[----:B------:R-:W-:Y:S01]  /*4da0*/  FMNMX3.FTZ R9, R15, R4, R162, !PT ;  /* 0x000000040f097276 */ /* 0x000fe200078100a2 */
[----:B------:R-:W-:Y:S01]  /*4db0*/  FFMA.FTZ R13, -R152, R13, R73 ;  /* 0x0000000d980d7223 */ /* 0x000fe20000010149 */
[----:B------:R-:W-:Y:S02]  /*4dc0*/  FMNMX3.FTZ R26, R7, R119, R118, !PT ;  /* 0x00000077071a7276 */ /* 0x000fe40007810076 */
[----:B------:R-:W-:Y:S02]  /*4dd0*/  FSEL R17, R17, -INF , P2 ;  /* 0xff80000011117808 */ /* 0x000fe40001000000 */
[----:B------:R-:W-:-:S02]  /*4de0*/  FSEL R115, R115, -INF , !P6 ;  /* 0xff80000073737808 */ /* 0x000fc40007000000 */
[----:B------:R-:W-:Y:S02]  /*4df0*/  FMNMX3.FTZ R9, R9, R150, R148, !PT ;  /* 0x0000009609097276 */ /* 0x000fe40007810094 */
[----:B------:R-:W-:Y:S02]  /*4e00*/  FMNMX.FTZ R7, R149, R26, !PT ;  /* 0x0000001a95077209 */ /* 0x000fe40007810000 */
[----:B------:R-:W-:Y:S02]  /*4e10*/  FSEL R13, R13, -INF , P0 ;  /* 0xff8000000d0d7808 */ /* 0x000fe40000000000 */
[----:B------:R-:W-:Y:S02]  /*4e20*/  FSEL R113, R113, -INF , !P5 ;  /* 0xff80000071717808 */ /* 0x000fe40006800000 */
[----:B------:R-:W-:Y:S02]  /*4e30*/  FSEL R111, R17, -INF , !P4 ;  /* 0xff800000116f7808 */ /* 0x000fe40006000000 */
[----:B------:R-:W-:-:S02]  /*4e40*/  FMNMX3.FTZ R26, R9, R130, R115, !PT ;  /* 0x00000082091a7276 */ /* 0x000fc40007810073 */
        /* <DEDUP_REMOVED lines=15> */
[----:B------:R-:W-:Y:S01]  /*4f40*/  LDSM.16.MT88.4 R60, [R116+0x8000] ;  /* 0x00800000743c783b */ /* 0x000fe20000004200 */
[----:B------:R-:W-:Y:S01]  /*4f50*/  FSETP.NEU.FTZ.AND P0, PT, R13, -INF , PT ;  /* 0xff8000000d00780b */ /* 0x000fe20003f1d000 */
[----:B--2---:R-:W-:Y:S01]  /*4f60*/  FMUL.FTZ R151, R114, R13 ;  /* 0x0000000d72977220 */ /* 0x004fe20000410000 */
[----:B---3--:R-:W-:-:S04]  /*4f70*/  FMNMX.FTZ R15, R26, R15, !PT ;  /* 0x0000000f1a0f7209 */ /* 0x008fc80007810000 */
        /* <DEDUP_REMOVED lines=17> */
[----:B------:R-:W2:Y:S03]  /*5090*/  LDSM.16.MT88.4 R8, [R107+0x7400] ;  /* 0x007400006b08783b */ /* 0x000ea60000004200 */
[----:B------:R-:W-:Y:S01]  /*50a0*/  MUFU.EX2 R106, R106 ;  /* 0x0000006a006a7308 */ /* 0x000fe20000000800 */
[-CC-:B------:R-:W-:Y:S01]  /*50b0*/  FFMA.FTZ R95, R28, R114.reuse, -R151.reuse ;  /* 0x000000721c5f7223 */ /* 0x180fe20000010897 */
[-CC-:B------:R-:W-:Y:S01]  /*50c0*/  FFMA.FTZ R98, R24, R114.reuse, -R151.reuse ;  /* 0x0000007218627223 */ /* 0x180fe20000010897 */
[-C--:B------:R-:W-:Y:S01]  /*50d0*/  FFMA.FTZ R91, R22, R114.reuse, -R151 ;  /* 0x00000072165b7223 */ /* 0x080fe20000010897 */
[----:B------:R-:W3:Y:S01]  /*50e0*/  MUFU.EX2 R99, R99 ;  /* 0x0000006300637308 */ /* 0x000ee20000000800 */
[-CC-:B------:R-:W-:Y:S01]  /*50f0*/  FFMA.FTZ R100, R6, R114.reuse, -R117.reuse ;  /* 0x0000007206647223 */ /* 0x180fe20000010875 */
[----:B------:R-:W-:Y:S01]  /*5100*/  FFMA.FTZ R93, R4, R114, -R117 ;  /* 0x00000072045d7223 */ /* 0x000fe20000010875 */
[----:B------:R-:W-:Y:S01]  /*5110*/  LDSM.16.MT88.4 R44, [R116+0x7000] ;  /* 0x00700000742c783b */ /* 0x000fe20000004200 */
[----:B------:R-:W-:Y:S03]  /*5120*/  MUFU.EX2 R112, R112 ;  /* 0x0000007000707308 */ /* 0x000fe60000000800 */
[----:B------:R-:W5:Y:S01]  /*5130*/  LDSM.16.MT88.4 R36, [R107+0x6000] ;  /* 0x006000006b24783b */ /* 0x000f620000004200 */
[----:B------:R-:W4:Y:S03]  /*5140*/  MUFU.EX2 R105, R105 ;  /* 0x0000006900697308 */ /* 0x000f260000000800 */
[----:B------:R-:W-:Y:S01]  /*5150*/  LDSM.16.MT88.4 R16, [R116+0x8400] ;  /* 0x008400007410783b */ /* 0x000fe20000004200 */
[----:B------:R-:W-:Y:S04]  /*5160*/  MUFU.EX2 R108, R108 ;  /* 0x0000006c006c7308 */ /* 0x000fe80000000800 */
[----:B------:R-:W2:Y:S01]  /*5170*/  MUFU.EX2 R101, R101 ;  /* 0x0000006500657308 */ /* 0x000ea20000000800 */
[----:B-1----:R-:W-:Y:S01]  /*5180*/  F2FP.BF16.F32.PACK_AB R69, R103, R110 ;  /* 0x0000006e6745723e */ /* 0x002fe200000010ff */
[----:B------:R-:W1:Y:S01]  /*5190*/  LDSM.16.MT88.4 R28, [R107+0x8000] ;  /* 0x008000006b1c783b */ /* 0x000e620000004200 */
[----:B---3--:R-:W-:-:S02]  /*51a0*/  F2FP.BF16.F32.PACK_AB R71, R99, R106 ;  /* 0x0000006a6347723e */ /* 0x008fc400000010ff */
[----:B----4-:R-:W-:Y:S01]  /*51b0*/  F2FP.BF16.F32.PACK_AB R68, R105, R112 ;  /* 0x000000706944723e */ /* 0x010fe200000010ff */
[----:B------:R-:W-:Y:S01]  /*51c0*/  MUFU.EX2 R102, R102 ;  /* 0x0000006600667308 */ /* 0x000fe20000000800 */
[----:B------:R-:W-:Y:S03]  /*51d0*/  LDSM.16.MT88.4 R32, [R116+0x6400] ;  /* 0x006400007420783b */ /* 0x000fe60000004200 */
[----:B------:R-:W3:Y:S01]  /*51e0*/  MUFU.EX2 R95, R95 ;  /* 0x0000005f005f7308 */ /* 0x000ee20000000800 */
[----:B------:R-:W-:Y:S01]  /*51f0*/  LDSM.16.MT88.4 R20, [R116+0x7400] ;  /* 0x007400007414783b */ /* 0x000fe20000004200 */
[----:B--2---:R-:W-:Y:S02]  /*5200*/  F2FP.BF16.F32.PACK_AB R70, R101, R108 ;  /* 0x0000006c6546723e */ /* 0x004fe400000010ff */
[----:B------:R-:W-:Y:S01]  /*5210*/  MUFU.EX2 R98, R98 ;  /* 0x0000006200627308 */ /* 0x000fe20000000800 */
[----:B------:R-:W-:Y:S03]  /*5220*/  LDSM.16.MT88.4 R24, [R107+0x6400] ;  /* 0x006400006b18783b */ /* 0x000fe60000004200 */
[----:B------:R-:W2:Y:S01]  /*5230*/  MUFU.EX2 R91, R91 ;  /* 0x0000005b005b7308 */ /* 0x000ea20000000800 */
[C---:B------:R-:W-:Y:S03]  /*5240*/  HMMA.16816.F32.BF16 R48, R68.reuse, R52, RZ ;  /* 0x000000344430723c */ /* 0x040fe600000418ff */
[----:B------:R-:W-:Y:S04]  /*5250*/  MUFU.EX2 R104, R104 ;  /* 0x0000006800687308 */ /* 0x000fe80000000800 */
[----:B------:R-:W4:Y:S01]  /*5260*/  MUFU.EX2 R97, R97 ;  /* 0x0000006100617308 */ /* 0x000f220000000800 */
[----:B------:R-:W-:Y:S03]  /*5270*/  HMMA.16816.F32.BF16 R52, R68, R54, RZ ;  /* 0x000000364434723c */ /* 0x000fe600000418ff */
[----:B------:R-:W-:Y:S04]  /*5280*/  MUFU.EX2 R100, R100 ;  /* 0x0000006400647308 */ /* 0x000fe80000000800 */
[----:B------:R-:W5:Y:S01]  /*5290*/  MUFU.EX2 R93, R93 ;  /* 0x0000005d005d7308 */ /* 0x000f620000000800 */
[----:B---3--:R-:W-:-:S02]  /*52a0*/  F2FP.BF16.F32.PACK_AB R5, R95, R102 ;  /* 0x000000665f05723e */ /* 0x008fc400000010ff */
[----:B--2---:R-:W-:Y:S02]  /*52b0*/  F2FP.BF16.F32.PACK_AB R7, R91, R98 ;  /* 0x000000625b07723e */ /* 0x004fe400000010ff */
[----:B----4-:R-:W-:Y:S02]  /*52c0*/  F2FP.BF16.F32.PACK_AB R4, R97, R104 ;  /* 0x000000686104723e */ /* 0x010fe400000010ff */
[----:B-----5:R-:W-:-:S07]  /*52d0*/  F2FP.BF16.F32.PACK_AB R6, R93, R100 ;  /* 0x000000645d06723e */ /* 0x020fce00000010ff */
[C---:B------:R-:W-:Y:S08]  /*52e0*/  HMMA.16816.F32.BF16 R48, R4.reuse, R8, R48 ;  /* 0x000000080430723c */ /* 0x040ff00000041830 */
[----:B------:R-:W-:Y:S01]  /*52f0*/  HMMA.16816.F32.BF16 R52, R4, R10, R52 ;  /* 0x0000000a0434723c */ /* 0x000fe20000041834 */
[----:B------:R-:W2:Y:S07]  /*5300*/  LDSM.16.MT88.4 R8, [R107+0x8400] ;  /* 0x008400006b08783b */ /* 0x000eae0000004200 */
        /* <DEDUP_REMOVED lines=10> */
[-CC-:B------:R-:W-:Y:S01]  /*53b0*/  FFMA.FTZ R130, R130, R114.reuse, -R117.reuse ;  /* 0x0000007282827223 */ /* 0x180fe20000010875 */
[-C--:B------:R-:W-:Y:S01]  /*53c0*/  FFMA.FTZ R150, R150, R114.reuse, -R117 ;  /* 0x0000007296967223 */ /* 0x080fe20000010875 */
[----:B------:R-:W-:Y:S09]  /*53d0*/  LDSM.16.MT88.4 R28, [R116+0x6800] ;  /* 0x00680000741c783b */ /* 0x000ff20000004200 */
[C---:B--2---:R-:W-:Y:S08]  /*53e0*/  HMMA.16816.F32.BF16 R64, R4.reuse, R8, R64 ;  /* 0x000000080440723c */ /* 0x044ff00000041840 */
[C---:B------:R-:W-:Y:S01]  /*53f0*/  HMMA.16816.F32.BF16 R68, R4.reuse, R10, R68 ;  /* 0x0000000a0444723c */ /* 0x040fe20000041844 */
[----:B------:R-:W1:Y:S07]  /*5400*/  LDSM.16.MT88.4 R8, [R107+0x7800] ;  /* 0x007800006b08783b */ /* 0x000e6e0000004200 */
[C---:B------:R-:W-:Y:S08]  /*5410*/  HMMA.16816.F32.BF16 R56, R4.reuse, R16, R56 ;  /* 0x000000100438723c */ /* 0x040ff00000041838 */
[C---:B------:R-:W-:Y:S01]  /*5420*/  HMMA.16816.F32.BF16 R60, R4.reuse, R18, R60 ;  /* 0x00000012043c723c */ /* 0x040fe2000004183c */
[----:B------:R-:W2:Y:S07]  /*5430*/  LDSM.16.MT88.4 R16, [R116+0x7800] ;  /* 0x007800007410783b */ /* 0x000eae0000004200 */
[----:B------:R-:W-:Y:S01]  /*5440*/  HMMA.16816.F32.BF16 R80, R4, R32, R80 ;  /* 0x000000200450723c */ /* 0x000fe20000041850 */
[-CC-:B------:R-:W-:Y:S01]  /*5450*/  FFMA.FTZ R33, R165, R114.reuse, -R151.reuse ;  /* 0x00000072a5217223 */ /* 0x180fe20000010897 */
[-C--:B------:R-:W-:Y:S01]  /*5460*/  FFMA.FTZ R32, R163, R114.reuse, -R151 ;  /* 0x00000072a3207223 */ /* 0x080fe20000010897 */
[-CC-:B------:R-:W-:Y:S01]  /*5470*/  FFMA.FTZ R165, R162, R114.reuse, -R117.reuse ;  /* 0x00000072a2a57223 */ /* 0x180fe20000010875 */
[----:B------:R-:W-:-:S04]  /*5480*/  FFMA.FTZ R163, R148, R114, -R117 ;  /* 0x0000007294a37223 */ /* 0x000fc80000010875 */
[C---:B------:R-:W-:Y:S01]  /*5490*/  HMMA.16816.F32.BF16 R76, R4.reuse, R34, R76 ;  /* 0x00000022044c723c */ /* 0x040fe2000004184c */
[-CC-:B------:R-:W-:Y:S01]  /*54a0*/  FFMA.FTZ R34, R166, R114.reuse, -R151.reuse ;  /* 0x00000072a6227223 */ /* 0x180fe20000010897 */
        /* <DEDUP_REMOVED lines=10> */
[C---:B------:R-:W-:Y:S01]  /*5550*/  HMMA.16816.F32.BF16 R44, R4.reuse, R22, R44 ;  /* 0x00000016042c723c */ /* 0x040fe2000004182c */
[----:B------:R-:W-:Y:S07]  /*5560*/  LDSM.16.MT88.4 R20, [R116+0x8800] ;  /* 0x008800007414783b */ /* 0x000fee0000004200 */
[C---:B------:R-:W-:Y:S08]  /*5570*/  HMMA.16816.F32.BF16 R72, R4.reuse, R24, R72 ;  /* 0x000000180448723c */ /* 0x040ff00000041848 */
[----:B------:R-:W-:Y:S01]  /*5580*/  HMMA.16816.F32.BF16 R36, R4, R26, R36 ;  /* 0x0000001a0424723c */ /* 0x000fe20000041824 */
[----:B---3--:R-:W-:Y:S01]  /*5590*/  F2FP.BF16.F32.PACK_AB R5, R33, R34 ;  /* 0x000000222105723e */ /* 0x008fe200000010ff */
[----:B------:R-:W3:Y:S01]  /*55a0*/  LDSM.16.MT88.4 R24, [R107+0x6800] ;  /* 0x006800006b18783b */ /* 0x000ee20000004200 */
        /* <DEDUP_REMOVED lines=8> */
[----:B------:R-:W2:Y:S01]  /*5630*/  LDSM.16.MT88.4 R16, [R116+0x6c00] ;  /* 0x006c00007410783b */ /* 0x000ea20000004200 */
[-CC-:B------:R-:W-:Y:S01]  /*5640*/  FFMA.FTZ R162, R109, R114.reuse, -R117.reuse ;  /* 0x000000726da27223 */ /* 0x180fe20000010875 */
[-CC-:B------:R-:W-:Y:S01]  /*5650*/  FFMA.FTZ R115, R115, R114.reuse, -R117.reuse ;  /* 0x0000007273737223 */ /* 0x180fe20000010875 */
[----:B------:R-:W-:-:S04]  /*5660*/  FFMA.FTZ R111, R111, R114, -R117 ;  /* 0x000000726f6f7223 */ /* 0x000fc80000010875 */
[----:B------:R-:W-:Y:S01]  /*5670*/  HMMA.16816.F32.BF16 R80, R4, R28, R80 ;  /* 0x0000001c0450723c */ /* 0x000fe20000041850 */
[-CC-:B------:R-:W-:Y:S01]  /*5680*/  FFMA.FTZ R28, R118, R114.reuse, -R151.reuse ;  /* 0x00000072761c7223 */ /* 0x180fe20000010897 */
[-C--:B------:R-:W-:Y:S01]  /*5690*/  FFMA.FTZ R29, R119, R114.reuse, -R151 ;  /* 0x00000072771d7223 */ /* 0x080fe20000010897 */
[----:B------:R-:W-:-:S05]  /*56a0*/  FFMA.FTZ R118, R113, R114, -R117 ;  /* 0x0000007271767223 */ /* 0x000fca0000010875 */
[C---:B------:R-:W-:Y:S01]  /*56b0*/  HMMA.16816.F32.BF16 R76, R4.reuse, R30, R76 ;  /* 0x0000001e044c723c */ /* 0x040fe2000004184c */
[-CC-:B------:R-:W-:Y:S01]  /*56c0*/  FFMA.FTZ R30, R131, R114.reuse, -R151.reuse ;  /* 0x00000072831e7223 */ /* 0x180fe20000010897 */
[----:B------:R-:W-:Y:S01]  /*56d0*/  FFMA.FTZ R31, R149, R114, -R151 ;  /* 0x00000072951f7223 */ /* 0x000fe20000010897 */
[----:B------:R-:W-:Y:S04]  /*56e0*/  MUFU.EX2 R29, R29 ;  /* 0x0000001d001d7308 */ /* 0x000fe80000000800 */
[----:B------:R-:W4:Y:S04]  /*56f0*/  MUFU.EX2 R30, R30 ;  /* 0x0000001e001e7308 */ /* 0x000f280000000800 */
[----:B------:R-:W-:Y:S04]  /*5700*/  MUFU.EX2 R28, R28 ;  /* 0x0000001c001c7308 */ /* 0x000fe80000000800 */
[----:B------:R-:W5:Y:S04]  /*5710*/  MUFU.EX2 R31, R31 ;  /* 0x0000001f001f7308 */ /* 0x000f680000000800 */
[----:B------:R-:W-:Y:S04]  /*5720*/  MUFU.EX2 R113, R115 ;  /* 0x0000007300717308 */ /* 0x000fe80000000800 */
[----:B------:R-:W2:Y:S04]  /*5730*/  MUFU.EX2 R118, R118 ;  /* 0x0000007600767308 */ /* 0x000ea80000000800 */
[----:B------:R-:W-:Y:S04]  /*5740*/  MUFU.EX2 R109, R111 ;  /* 0x0000006f006d7308 */ /* 0x000fe80000000800 */
[----:B------:R-:W2:Y:S01]  /*5750*/  MUFU.EX2 R162, R162 ;  /* 0x000000a200a27308 */ /* 0x000ea20000000800 */
[C---:B---3--:R-:W-:Y:S08]  /*5760*/  HMMA.16816.F32.BF16 R72, R4.reuse, R24, R72 ;  /* 0x000000180448723c */ /* 0x048ff00000041848 */
[C---:B------:R-:W-:Y:S01]  /*5770*/  HMMA.16816.F32.BF16 R36, R4.reuse, R26, R36 ;  /* 0x0000001a0424723c */ /* 0x040fe20000041824 */
[----:B------:R-:W-:Y:S01]  /*5780*/  FADD.FTZ R103, R110, R103 ;  /* 0x000000676e677221 */ /* 0x000fe20000010000 */
[----:B------:R-:W-:Y:S01]  /*5790*/  FADD.FTZ R105, R112, R105 ;  /* 0x0000006970697221 */ /* 0x000fe20000010000 */
[----:B------:R-:W-:Y:S05]  /*57a0*/  LDSM.16.MT88.4 R24, [R116+0x7c00] ;  /* 0x007c00007418783b */ /* 0x000fea0000004200 */
[C---:B------:R-:W-:Y:S08]  /*57b0*/  HMMA.16816.F32.BF16 R56, R4.reuse, R20, R56 ;  /* 0x000000140438723c */ /* 0x040ff00000041838 */
[C---:B------:R-:W-:Y:S08]  /*57c0*/  HMMA.16816.F32.BF16 R60, R4.reuse, R22, R60 ;  /* 0x00000016043c723c */ /* 0x040ff0000004183c */
[C---:B-1----:R-:W-:Y:S08]  /*57d0*/  HMMA.16816.F32.BF16 R64, R4.reuse, R8, R64 ;  /* 0x000000080440723c */ /* 0x042ff00000041840 */
[----:B------:R-:W-:Y:S01]  /*57e0*/  HMMA.16816.F32.BF16 R68, R4, R10, R68 ;  /* 0x0000000a0444723c */ /* 0x000fe20000041844 */
[----:B----4-:R-:W-:Y:S01]  /*57f0*/  F2FP.BF16.F32.PACK_AB R5, R29, R30 ;  /* 0x0000001e1d05723e */ /* 0x010fe200000010ff */
[----:B------:R-:W1:Y:S01]  /*5800*/  LDSM.16.MT88.4 R8, [R116+0x8c00] ;  /* 0x008c00007408783b */ /* 0x000e620000004200 */
[----:B-----5:R-:W-:-:S02]  /*5810*/  F2FP.BF16.F32.PACK_AB R7, R31, R28 ;  /* 0x0000001c1f07723e */ /* 0x020fc400000010ff */
[----:B--2---:R-:W-:Y:S01]  /*5820*/  F2FP.BF16.F32.PACK_AB R4, R118, R113 ;  /* 0x000000717604723e */ /* 0x004fe200000010ff */
[----:B------:R-:W-:Y:S01]  /*5830*/  FADD.FTZ R106, R106, R103 ;  /* 0x000000676a6a7221 */ /* 0x000fe20000010000 */
[----:B------:R-:W-:Y:S01]  /*5840*/  F2FP.BF16.F32.PACK_AB R6, R162, R109 ;  /* 0x0000006da206723e */ /* 0x000fe200000010ff */
[----:B------:R-:W-:Y:S01]  /*5850*/  FADD.FTZ R108, R108, R105 ;  /* 0x000000696c6c7221 */ /* 0x000fe20000010000 */
[----:B------:R-:W-:Y:S05]  /*5860*/  LDSM.16.MT88.4 R20, [R107+0x6c00] ;  /* 0x006c00006b14783b */ /* 0x000fea0000004200 */
[C---:B------:R-:W-:Y:S08]  /*5870*/  HMMA.16816.F32.BF16 R80, R4.reuse, R16, R80 ;  /* 0x000000100450723c */ /* 0x040ff00000041850 */
        /* <DEDUP_REMOVED lines=8> */
[C---:B-1----:R-:W-:Y:S08]  /*5900*/  HMMA.16816.F32.BF16 R56, R4.reuse, R8, R56 ;  /* 0x000000080438723c */ /* 0x042ff00000041838 */
[----:B------:R-:W-:Y:S01]  /*5910*/  HMMA.16816.F32.BF16 R60, R4, R10, R60 ;  /* 0x0000000a043c723c */ /* 0x000fe2000004183c */
[----:B------:R-:W1:Y:S01]  /*5920*/  LDSM.16.MT88.4 R8, [R107+0x8c00] ;  /* 0x008c00006b08783b */ /* 0x000e620000004200 */
[----:B------:R-:W-:-:S04]  /*5930*/  FADD.FTZ R98, R98, R95 ;  /* 0x0000005f62627221 */ /* 0x000fc80000010000 */
[----:B------:R-:W-:Y:S02]  /*5940*/  FADD.FTZ R91, R91, R98 ;  /* 0x000000625b5b7221 */ /* 0x000fe40000010000 */
[----:B--2---:R-:W-:Y:S01]  /*5950*/  HMMA.16816.F32.BF16 R48, R4, R16, R48 ;  /* 0x000000100430723c */ /* 0x004fe20000041830 */
        /* <DEDUP_REMOVED lines=96> */
.L_x_10950:
        /* <DEDUP_REMOVED lines=8> */
.L_x_10951:
[----:B------:R-:W-:Y:S05]  /*5fe0*/  BSYNC.RECONVERGENT B0 ;  /* 0x0000000000007941 */ /* 0x000fea0003800200 */
.L_x_10949:
        /* <DEDUP_REMOVED lines=57> */
[C---:B--2---:R-:W-:Y:S08]  /*6380*/  HMMA.16816.F32.BF16 R8, R92.reuse, R4, RZ ;  /* 0x000000045c08723c */ /* 0x044ff000000418ff */
[C---:B------:R-:W-:Y:S08]  /*6390*/  HMMA.16816.F32.BF16 R16, R92.reuse, R18, RZ ;  /* 0x000000125c10723c */ /* 0x040ff000000418ff */
[C---:B------:R-:W-:Y:S08]  /*63a0*/  HMMA.16816.F32.BF16 R4, R92.reuse, R6, RZ ;  /* 0x000000065c04723c */ /* 0x040ff000000418ff */
[C---:B-1----:R-:W-:Y:S08]  /*63b0*/  HMMA.16816.F32.BF16 R96, R92.reuse, R112, RZ ;  /* 0x000000705c60723c */ /* 0x042ff000000418ff */
[----:B------:R-:W-:Y:S01]  /*63c0*/  HMMA.16816.F32.BF16 R92, R92, R114, RZ ;  /* 0x000000725c5c723c */ /* 0x000fe200000418ff */
[----:B------:R-:W-:Y:S07]  /*63d0*/  LDSM.16.M88.4 R112, [R128+0x4400] ;  /* 0x004400008070783b */ /* 0x000fee0000000200 */
[C---:B-----5:R-:W-:Y:S08]  /*63e0*/  HMMA.16816.F32.BF16 R104, R24.reuse, R28, R104 ;  /* 0x0000001c1868723c */ /* 0x060ff00000041868 */
[C---:B------:R-:W-:Y:S01]  /*63f0*/  HMMA.16816.F32.BF16 R100, R24.reuse, R30, R100 ;  /* 0x0000001e1864723c */ /* 0x040fe20000041864 */
        /* <DEDUP_REMOVED lines=9> */
[----:B------:R-:W-:Y:S04]  /*6490*/  LDSM.16.M88.4 R32, [R131+0x1000] ;  /* 0x001000008320783b */ /* 0x000fe80000000200 */
[----:B------:R-:W4:Y:S03]  /*64a0*/  LDSM.16.M88.4 R24, [R130+0x4000] ;  /* 0x004000008218783b */ /* 0x000f260000000200 */
        /* <DEDUP_REMOVED lines=12> */
[----:B------:R-:W5:Y:S03]  /*6570*/  LDSM.16.M88.4 R28, [R128+0x5000] ;  /* 0x00500000801c783b */ /* 0x000f660000000200 */
        /* <DEDUP_REMOVED lines=11> */
[----:B------:R-:W-:Y:S04]  /*6630*/  LDSM.16.M88.4 R88, [R131+0x2000] ;  /* 0x002000008358783b */ /* 0x000fe80000000200 */
[----:B------:R-:W2:Y:S03]  /*6640*/  LDSM.16.M88.4 R32, [R130+0x5000] ;  /* 0x005000008220783b */ /* 0x000ea60000000200 */
[C---:B-----5:R-:W-:Y:S08]  /*6650*/  HMMA.16816.F32.BF16 R20, R116.reuse, R28, R20 ;  /* 0x0000001c7414723c */ /* 0x060ff00000041814 */
[C---:B------:R-:W-:Y:S01]  /*6660*/  HMMA.16816.F32.BF16 R16, R116.reuse, R30, R16 ;  /* 0x0000001e7410723c */ /* 0x040fe20000041810 */
[----:B------:R-:W3:Y:S07]  /*6670*/  LDSM.16.M88.4 R28, [R130+0x5400] ;  /* 0x00540000821c783b */ /* 0x000eee0000000200 */
[C---:B----4-:R-:W-:Y:S08]  /*6680*/  HMMA.16816.F32.BF16 R8, R116.reuse, R24, R8 ;  /* 0x000000187408723c */ /* 0x050ff00000041808 */
[C---:B------:R-:W-:Y:S01]  /*6690*/  HMMA.16816.F32.BF16 R4, R116.reuse, R26, R4 ;  /* 0x0000001a7404723c */ /* 0x040fe20000041804 */
[----:B------:R-:W4:Y:S07]  /*66a0*/  LDSM.16.M88.4 R24, [R130+0x5800] ;  /* 0x005800008218783b */ /* 0x000f2e0000000200 */
[----:B-1----:R-:W-:Y:S08]  /*66b0*/  HMMA.16816.F32.BF16 R104, R116, R112, R104 ;  /* 0x000000707468723c */ /* 0x002ff00000041868 */
[----:B--2---:R-:W-:Y:S01]  /*66c0*/  HMMA.16816.F32.BF16 R20, R88, R32, R20 ;  /* 0x000000205814723c */ /* 0x004fe20000041814 */
[----:B------:R-:W-:-:S07]  /*66d0*/  IMAD.SHL.U32 R33, R0, 0x40, RZ ;  /* 0x0000004000217824 */ /* 0x000fce00078e00ff */
[----:B------:R-:W-:Y:S01]  /*66e0*/  HMMA.16816.F32.BF16 R16, R88, R34, R16 ;  /* 0x000000225810723c */ /* 0x000fe20000041810 */
[----:B------:R-:W-:-:S07]  /*66f0*/  LOP3.LUT R35, R33, R84, RZ, 0xfc, !PT ;  /* 0x0000005421237212 */ /* 0x000fce00078efcff */
[----:B------:R-:W-:Y:S08]  /*6700*/  HMMA.16816.F32.BF16 R100, R116, R114, R100 ;  /* 0x000000727464723c */ /* 0x000ff00000041864 */
[----:B---3--:R-:W-:Y:S01]  /*6710*/  HMMA.16816.F32.BF16 R8, R88, R28, R8 ;  /* 0x0000001c5808723c */ /* 0x008fe20000041808 */
[----:B------:R-:W-:-:S05]  /*6720*/  IMAD.IADD R29, R35, 0x1, R122 ;  /* 0x00000001231d7824 */ /* 0x000fca00078e027a */
[C-C-:B------:R-:W-:Y:S02]  /*6730*/  IADD3 R149, PT, PT, R14.reuse, 0x77, -R29.reuse ;  /* 0x000000770e957810 */ /* 0x140fe40007ffe81d */
[C---:B----4-:R-:W-:Y:S01]  /*6740*/  HMMA.16816.F32.BF16 R104, R88.reuse, R24, R104 ;  /* 0x000000185868723c */ /* 0x050fe20000041868 */
[--C-:B------:R-:W-:Y:S02]  /*6750*/  IADD3 R24, PT, PT, R14, 0x7f, -R29.reuse ;  /* 0x0000007f0e187810 */ /* 0x100fe40007ffe81d */
[--C-:B------:R-:W-:Y:S02]  /*6760*/  IADD3 R25, PT, PT, R12, 0x80, -R29.reuse ;  /* 0x000000800c197810 */ /* 0x100fe40007ffe81d */
[----:B------:R-:W-:Y:S02]  /*6770*/  IABS R24, R24 ;  /* 0x0000001800187213 */ /* 0x000fe40000000000 */
[----:B------:R-:W-:Y:S01]  /*6780*/  IABS R25, R25 ;  /* 0x0000001900197213 */ /* 0x000fe20000000000 */
[----:B------:R-:W-:Y:S01]  /*6790*/  HMMA.16816.F32.BF16 R4, R88, R30, R4 ;  /* 0x0000001e5804723c */ /* 0x000fe20000041804 */
[----:B------:R-:W-:-:S02]  /*67a0*/  IADD3 R31, PT, PT, R14, 0x80, -R29 ;  /* 0x000000800e1f7810 */ /* 0x000fc40007ffe81d */
[----:B------:R-:W-:Y:S02]  /*67b0*/  I2FP.F32.S32 R24, R24 ;  /* 0x0000001800187245 */ /* 0x000fe40000201400 */
[----:B------:R-:W-:Y:S02]  /*67c0*/  IABS R31, R31 ;  /* 0x0000001f001f7213 */ /* 0x000fe40000000000 */
[----:B------:R-:W-:Y:S01]  /*67d0*/  I2FP.F32.S32 R25, R25 ;  /* 0x0000001900197245 */ /* 0x000fe20000201400 */
[C---:B------:R-:W-:Y:S01]  /*67e0*/  HMMA.16816.F32.BF16 R96, R116.reuse, R108, R96 ;  /* 0x0000006c7460723c */ /* 0x040fe20000041860 */
[----:B------:R-:W-:Y:S01]  /*67f0*/  I2FP.F32.S32 R31, R31 ;  /* 0x0000001f001f7245 */ /* 0x000fe20000201400 */
[----:B------:R-:W-:Y:S01]  /*6800*/  FFMA.FTZ R129, -R152, R24, R21 ;  /* 0x0000001898817223 */ /* 0x000fe20000010115 */
[--C-:B------:R-:W-:Y:S01]  /*6810*/  IADD3 R128, PT, PT, R14, 0x70, -R29.reuse ;  /* 0x000000700e807810 */ /* 0x100fe20007ffe81d */
[----:B------:R-:W-:Y:S01]  /*6820*/  FFMA.FTZ R21, -R152, R25, R22 ;  /* 0x0000001998157223 */ /* 0x000fe20000010116 */
[--C-:B------:R-:W-:Y:S01]  /*6830*/  IADD3 R25, PT, PT, R14, 0x68, -R29.reuse ;  /* 0x000000680e197810 */ /* 0x100fe20007ffe81d */
[----:B------:R-:W-:Y:S01]  /*6840*/  FFMA.FTZ R148, -R152, R31, R20 ;  /* 0x0000001f98947223 */ /* 0x000fe20000010114 */
[C-C-:B------:R-:W-:Y:S01]  /*6850*/  IADD3 R31, PT, PT, R14.reuse, 0x67, -R29.reuse ;  /* 0x000000670e1f7810 */ /* 0x140fe20007ffe81d */
[----:B------:R-:W-:Y:S01]  /*6860*/  HMMA.16816.F32.BF16 R92, R116, R110, R92 ;  /* 0x0000006e745c723c */ /* 0x000fe2000004185c */
[----:B------:R-:W-:-:S02]  /*6870*/  IADD3 R119, PT, PT, R14, 0x78, -R29 ;  /* 0x000000780e777810 */ /* 0x000fc40007ffe81d */
[C-C-:B------:R-:W-:Y:S02]  /*6880*/  IADD3 R118, PT, PT, R14.reuse, 0x6f, -R29.reuse ;  /* 0x0000006f0e767810 */ /* 0x140fe40007ffe81d */
[----:B------:R-:W-:Y:S02]  /*6890*/  IABS R119, R119 ;  /* 0x0000007700777213 */ /* 0x000fe40000000000 */
[C-C-:B------:R-:W-:Y:S01]  /*68a0*/  IADD3 R114, PT, PT, R14.reuse, 0x60, -R29.reuse ;  /* 0x000000600e727810 */ /* 0x140fe20007ffe81d */
[----:B------:R-:W-:Y:S01]  /*68b0*/  HMMA.16816.F32.BF16 R100, R88, R26, R100 ;  /* 0x0000001a5864723c */ /* 0x000fe20000041864 */
[----:B------:R-:W-:Y:S02]  /*68c0*/  I2FP.F32.S32 R119, R119 ;  /* 0x0000007700777245 */ /* 0x000fe40000201400 */
[C-C-:B------:R-:W-:Y:S02]  /*68d0*/  IADD3 R112, PT, PT, R14.reuse, 0x5f, -R29.reuse ;  /* 0x0000005f0e707810 */ /* 0x140fe40007ffe81d */
[--C-:B------:R-:W-:Y:S01]  /*68e0*/  IADD3 R109, PT, PT, R14, 0x58, -R29.reuse ;  /* 0x000000580e6d7810 */ /* 0x100fe20007ffe81d */
[----:B------:R-:W-:Y:S01]  /*68f0*/  FFMA.FTZ R119, -R152, R119, R16 ;  /* 0x0000007798777223 */ /* 0x000fe20000010110 */
[----:B------:R-:W-:-:S02]  /*6900*/  IADD3 R108, PT, PT, R14, 0x57, -R29 ;  /* 0x000000570e6c7810 */ /* 0x000fc40007ffe81d */
[C-C-:B------:R-:W-:Y:S02]  /*6910*/  IADD3 R32, PT, PT, R14.reuse, 0x50, -R29.reuse ;  /* 0x000000500e207810 */ /* 0x140fe40007ffe81d */
[C-C-:B------:R-:W-:Y:S02]  /*6920*/  IADD3 R30, PT, PT, R14.reuse, 0x4f, -R29.reuse ;  /* 0x0000004f0e1e7810 */ /* 0x140fe40007ffe81d */
[C-C-:B------:R-:W-:Y:S02]  /*6930*/  IADD3 R26, PT, PT, R14.reuse, 0x48, -R29.reuse ;  /* 0x000000480e1a7810 */ /* 0x140fe40007ffe81d */
[--C-:B------:R-:W-:Y:S02]  /*6940*/  IADD3 R20, PT, PT, R14, 0x47, -R29.reuse ;  /* 0x000000470e147810 */ /* 0x100fe40007ffe81d */
        /* <DEDUP_REMOVED lines=14> */
[----:B------:R-:W-:Y:S01]  /*6a30*/  IADD3 R22, PT, PT, R12, 0x47, -R29 ;  /* 0x000000470c167810 */ /* 0x000fe20007ffe81d */
[C---:B------:R-:W-:Y:S01]  /*6a40*/  VIADD R12, R35.reuse, 0xffffff80 ;  /* 0xffffff80230c7836 */ /* 0x040fe20000000000 */
[----:B------:R-:W-:Y:S01]  /*6a50*/  IABS R150, R150 ;  /* 0x0000009600967213 */ /* 0x000fe20000000000 */
[----:B------:R-:W-:Y:S01]  /*6a60*/  VIADD R29, R35, 0xffffff81 ;  /* 0xffffff81231d7836 */ /* 0x000fe20000000000 */
[----:B------:R-:W-:Y:S02]  /*6a70*/  IABS R149, R149 ;  /* 0x0000009500957213 */ /* 0x000fe40000000000 */
[C---:B------:R-:W-:Y:S02]  /*6a80*/  ISETP.GE.AND P0, PT, R12.reuse, R136, PT ;  /* 0x000000880c00720c */ /* 0x040fe40003f06270 */
[----:B------:R-:W-:Y:S02]  /*6a90*/  ISETP.GE.AND P6, PT, R12, R135, PT ;  /* 0x000000870c00720c */ /* 0x000fe40003fc6270 */
[----:B------:R-:W-:-:S02]  /*6aa0*/  FSEL R148, R148, -INF , P0 ;  /* 0xff80000094947808 */ /* 0x000fc40000000000 */
[C---:B------:R-:W-:Y:S02]  /*6ab0*/  ISETP.GE.AND P0, PT, R12.reuse, R134, PT ;  /* 0x000000860c00720c */ /* 0x040fe40003f06270 */
[----:B------:R-:W-:Y:S02]  /*6ac0*/  ISETP.GE.AND P2, PT, R12, R133, PT ;  /* 0x000000850c00720c */ /* 0x000fe40003f46270 */
[----:B------:R-:W-:Y:S02]  /*6ad0*/  FSEL R12, R21, -INF , P0 ;  /* 0xff800000150c7808 */ /* 0x000fe40000000000 */
[----:B------:R-:W-:Y:S02]  /*6ae0*/  ISETP.GE.AND P0, PT, R29, R136, PT ;  /* 0x000000881d00720c */ /* 0x000fe40003f06270 */
[----:B------:R-:W-:Y:S02]  /*6af0*/  I2FP.F32.S32 R150, R150 ;  /* 0x0000009600967245 */ /* 0x000fe40000201400 */
[----:B------:R-:W-:-:S02]  /*6b00*/  FSEL R21, R148, -INF , !P6 ;  /* 0xff80000094157808 */ /* 0x000fc40007000000 */
[----:B------:R-:W-:Y:S01]  /*6b10*/  FSEL R12, R12, -INF , !P2 ;  /* 0xff8000000c0c7808 */ /* 0x000fe20005000000 */
[----:B------:R-:W-:Y:S01]  /*6b20*/  FFMA.FTZ R23, -R152, R150, R23 ;  /* 0x0000009698177223 */ /* 0x000fe20000010117 */
[----:B------:R-:W-:Y:S02]  /*6b30*/  FSEL R129, R129, -INF , P0 ;  /* 0xff80000081817808 */ /* 0x000fe40000000000 */
[C---:B------:R-:W-:Y:S02]  /*6b40*/  ISETP.GE.AND P6, PT, R29.reuse, R135, PT ;  /* 0x000000871d00720c */ /* 0x040fe40003fc6270 */
[C---:B------:R-:W-:Y:S02]  /*6b50*/  ISETP.GE.AND P2, PT, R29.reuse, R133, PT ;  /* 0x000000851d00720c */ /* 0x040fe40003f46270 */
[----:B------:R-:W-:Y:S01]  /*6b60*/  ISETP.GE.AND P0, PT, R29, R134, PT ;  /* 0x000000861d00720c */ /* 0x000fe20003f06270 */
[----:B------:R-:W-:Y:S01]  /*6b70*/  VIADD R29, R35, 0xffffff88 ;  /* 0xffffff88231d7836 */ /* 0x000fe20000000000 */
[----:B------:R-:W-:-:S02]  /*6b80*/  IABS R148, R14 ;  /* 0x0000000e00947213 */ /* 0x000fc40000000000 */
[----:B------:R-:W-:Y:S02]  /*6b90*/  FSEL R14, R129, -INF , !P6 ;  /* 0xff800000810e7808 */ /* 0x000fe40007000000 */
[----:B------:R-:W-:Y:S02]  /*6ba0*/  FSEL R23, R23, -INF , P0 ;  /* 0xff80000017177808 */ /* 0x000fe40000000000 */
[----:B------:R-:W-:Y:S02]  /*6bb0*/  ISETP.GE.AND P6, PT, R29, R136, PT ;  /* 0x000000881d00720c */ /* 0x000fe40003fc6270 */
[----:B------:R-:W-:Y:S02]  /*6bc0*/  I2FP.F32.S32 R149, R149 ;  /* 0x0000009500957245 */ /* 0x000fe40000201400 */
[----:B------:R-:W-:Y:S02]  /*6bd0*/  I2FP.F32.S32 R129, R148 ;  /* 0x0000009400817245 */ /* 0x000fe40000201400 */
[----:B------:R-:W-:Y:S01]  /*6be0*/  FSEL R167, R23, -INF , !P2 ;  /* 0xff80000017a77808 */ /* 0x000fe20005000000 */
[----:B------:R-:W-:Y:S01]  /*6bf0*/  VIADD R23, R35, 0xffffff89 ;  /* 0xffffff8923177836 */ /* 0x000fe20000000000 */
[----:B------:R-:W-:Y:S01]  /*6c00*/  ISETP.GE.AND P0, PT, R29, R135, PT ;  /* 0x000000871d00720c */ /* 0x000fe20003f06270 */
[C---:B------:R-:W-:Y:S01]  /*6c10*/  FFMA.FTZ R149, -R152.reuse, R149, R17 ;  /* 0x0000009598957223 */ /* 0x040fe20000010111 */
[----:B------:R-:W-:Y:S01]  /*6c20*/  FSEL R119, R119, -INF , P6 ;  /* 0xff80000077777808 */ /* 0x000fe20003000000 */
[----:B------:R-:W-:Y:S01]  /*6c30*/  FFMA.FTZ R18, -R152, R129, R18 ;  /* 0x0000008198127223 */ /* 0x000fe20000010112 */
[----:B------:R-:W-:-:S02]  /*6c40*/  IABS R131, R131 ;  /* 0x0000008300837213 */ /* 0x000fc40000000000 */
[----:B------:R-:W-:Y:S02]  /*6c50*/  FSEL R169, R119, -INF , !P0 ;  /* 0xff80000077a97808 */ /* 0x000fe40004000000 */
[----:B------:R-:W-:Y:S02]  /*6c60*/  I2FP.F32.S32 R131, R131 ;  /* 0x0000008300837245 */ /* 0x000fe40000201400 */
[----:B------:R-:W-:Y:S02]  /*6c70*/  ISETP.GE.AND P6, PT, R29, R134, PT ;  /* 0x000000861d00720c */ /* 0x000fe40003fc6270 */
[----:B------:R-:W-:Y:S01]  /*6c80*/  IABS R128, R128 ;  /* 0x0000008000807213 */ /* 0x000fe20000000000 */
[----:B------:R-:W-:Y:S01]  /*6c90*/  FFMA.FTZ R19, -R152, R131, R19 ;  /* 0x0000008398137223 */ /* 0x000fe20000010113 */
[----:B------:R-:W-:Y:S02]  /*6ca0*/  ISETP.GE.AND P0, PT, R23, R136, PT ;  /* 0x000000881700720c */ /* 0x000fe40003f06270 */
[----:B------:R-:W-:-:S02]  /*6cb0*/  ISETP.GE.AND P2, PT, R29, R133, PT ;  /* 0x000000851d00720c */ /* 0x000fc40003f46270 */
[----:B------:R-:W-:Y:S01]  /*6cc0*/  FSEL R17, R18, -INF , P6 ;  /* 0xff80000012117808 */ /* 0x000fe20003000000 */
[----:B------:R-:W-:Y:S01]  /*6cd0*/  VIADD R18, R35, 0xffffff90 ;  /* 0xffffff9023127836 */ /* 0x000fe20000000000 */
[----:B------:R-:W-:Y:S02]  /*6ce0*/  I2FP.F32.S32 R29, R128 ;  /* 0x00000080001d7245 */ /* 0x000fe40000201400 */
[----:B------:R-:W-:Y:S02]  /*6cf0*/  FSEL R149, R149, -INF , P0 ;  /* 0xff80000095957808 */ /* 0x000fe40000000000 */
[----:B------:R-:W-:Y:S01]  /*6d00*/  ISETP.GE.AND P0, PT, R23, R134, PT ;  /* 0x000000861700720c */ /* 0x000fe20003f06270 */
[----:B------:R-:W-:Y:S01]  /*6d10*/  FFMA.FTZ R8, -R152, R29, R8 ;  /* 0x0000001d98087223 */ /* 0x000fe20000010108 */
[----:B------:R-:W-:Y:S02]  /*6d20*/  FSEL R17, R17, -INF , !P2 ;  /* 0xff80000011117808 */ /* 0x000fe40005000000 */
[----:B------:R-:W-:-:S02]  /*6d30*/  FSEL R19, R19, -INF , P0 ;  /* 0xff80000013137808 */ /* 0x000fc40000000000 */
[C---:B------:R-:W-:Y:S02]  /*6d40*/  ISETP.GE.AND P6, PT, R23.reuse, R135, PT ;  /* 0x000000871700720c */ /* 0x040fe40003fc6270 */
[----:B------:R-:W-:Y:S02]  /*6d50*/  ISETP.GE.AND P2, PT, R23, R133, PT ;  /* 0x000000851700720c */ /* 0x000fe40003f46270 */
[----:B------:R-:W-:Y:S02]  /*6d60*/  ISETP.GE.AND P0, PT, R18, R136, PT ;  /* 0x000000881200720c */ /* 0x000fe40003f06270 */
[----:B------:R-:W-:Y:S02]  /*6d70*/  IABS R117, R117 ;  /* 0x0000007500757213 */ /* 0x000fe40000000000 */
[----:B------:R-:W-:Y:S02]  /*6d80*/  IABS R27, R27 ;  /* 0x0000001b001b7213 */ /* 0x000fe40000000000 */
[----:B------:R-:W-:-:S02]  /*6d90*/  FSEL R23, R149, -INF , !P6 ;  /* 0xff80000095177808 */ /* 0x000fc40007000000 */
[----:B------:R-:W-:Y:S02]  /*6da0*/  FSEL R19, R19, -INF , !P2 ;  /* 0xff80000013137808 */ /* 0x000fe40005000000 */
[----:B------:R-:W-:Y:S02]  /*6db0*/  FSEL R8, R8, -INF , P0 ;  /* 0xff80000008087808 */ /* 0x000fe40000000000 */
[C---:B------:R-:W-:Y:S02]  /*6dc0*/  ISETP.GE.AND P6, PT, R18.reuse, R135, PT ;  /* 0x000000871200720c */ /* 0x040fe40003fc6270 */
[C---:B------:R-:W-:Y:S02]  /*6dd0*/  ISETP.GE.AND P2, PT, R18.reuse, R133, PT ;  /* 0x000000851200720c */ /* 0x040fe40003f46270 */
[----:B------:R-:W-:Y:S02]  /*6de0*/  ISETP.GE.AND P0, PT, R18, R134, PT ;  /* 0x000000861200720c */ /* 0x000fe40003f06270 */
[----:B------:R-:W-:-:S02]  /*6df0*/  I2FP.F32.S32 R117, R117 ;  /* 0x0000007500757245 */ /* 0x000fc40000201400 */
[----:B------:R-:W-:Y:S02]  /*6e00*/  I2FP.F32.S32 R18, R27 ;  /* 0x0000001b00127245 */ /* 0x000fe40000201400 */
[----:B------:R-:W-:Y:S01]  /*6e10*/  IABS R118, R118 ;  /* 0x0000007600767213 */ /* 0x000fe20000000000 */
[C---:B------:R-:W-:Y:S01]  /*6e20*/  FFMA.FTZ R10, -R152.reuse, R117, R10 ;  /* 0x00000075980a7223 */ /* 0x040fe2000001010a */
[----:B------:R-:W-:Y:S01]  /*6e30*/  IABS R25, R25 ;  /* 0x0000001900197213 */ /* 0x000fe20000000000 */
[----:B------:R-:W-:Y:S01]  /*6e40*/  FFMA.FTZ R11, -R152, R18, R11 ;  /* 0x00000012980b7223 */ /* 0x000fe2000001010b */
[----:B------:R-:W-:Y:S01]  /*6e50*/  I2FP.F32.S32 R118, R118 ;  /* 0x0000007600767245 */ /* 0x000fe20000201400 */
[C---:B------:R-:W-:Y:S01]  /*6e60*/  VIADD R18, R35.reuse, 0xffffff91 ;  /* 0xffffff9123127836 */ /* 0x040fe20000000000 */
[----:B------:R-:W-:Y:S02]  /*6e70*/  FSEL R10, R10, -INF , P0 ;  /* 0xff8000000a0a7808 */ /* 0x000fe40000000000 */
[----:B------:R-:W-:Y:S01]  /*6e80*/  FSEL R149, R8, -INF , !P6 ;  /* 0xff80000008957808 */ /* 0x000fe20007000000 */
[----:B------:R-:W-:Y:S01]  /*6e90*/  FFMA.FTZ R9, -R152, R118, R9 ;  /* 0x0000007698097223 */ /* 0x000fe20000010109 */
[----:B------:R-:W-:Y:S01]  /*6ea0*/  ISETP.GE.AND P0, PT, R18, R136, PT ;  /* 0x000000881200720c */ /* 0x000fe20003f06270 */
[----:B------:R-:W-:Y:S01]  /*6eb0*/  VIADD R8, R35, 0xffffff98 ;  /* 0xffffff9823087836 */ /* 0x000fe20000000000 */
        /* <DEDUP_REMOVED lines=8> */
[----:B------:R-:W-:Y:S02]  /*6f40*/  FSEL R11, R11, -INF , P0 ;  /* 0xff8000000b0b7808 */ /* 0x000fe40000000000 */
[----:B------:R-:W-:Y:S02]  /*6f50*/  ISETP.GE.AND P6, PT, R8, R136, PT ;  /* 0x000000880800720c */ /* 0x000fe40003fc6270 */
[----:B------:R-:W-:Y:S02]  /*6f60*/  IABS R31, R31 ;  /* 0x0000001f001f7213 */ /* 0x000fe40000000000 */
[----:B------:R-:W-:Y:S02]  /*6f70*/  IABS R116, R116 ;  /* 0x0000007400747213 */ /* 0x000fe40000000000 */
[----:B------:R-:W-:Y:S02]  /*6f80*/  FSEL R25, R11, -INF , !P2 ;  /* 0xff8000000b197808 */ /* 0x000fe40005000000 */
[----:B------:R-:W-:-:S02]  /*6f90*/  FSEL R4, R4, -INF , P6 ;  /* 0xff80000004047808 */ /* 0x000fc40003000000 */
[----:B------:R-:W-:Y:S02]  /*6fa0*/  I2FP.F32.S32 R31, R31 ;  /* 0x0000001f001f7245 */ /* 0x000fe40000201400 */
[C---:B------:R-:W-:Y:S02]  /*6fb0*/  ISETP.GE.AND P0, PT, R8.reuse, R135, PT ;  /* 0x000000870800720c */ /* 0x040fe40003f06270 */
[----:B------:R-:W-:Y:S01]  /*6fc0*/  ISETP.GE.AND P2, PT, R8, R133, PT ;  /* 0x000000850800720c */ /* 0x000fe20003f46270 */
[----:B------:R-:W-:Y:S01]  /*6fd0*/  FFMA.FTZ R5, -R152, R31, R5 ;  /* 0x0000001f98057223 */ /* 0x000fe20000010105 */
[----:B------:R-:W-:Y:S01]  /*6fe0*/  ISETP.GE.AND P6, PT, R8, R134, PT ;  /* 0x000000860800720c */ /* 0x000fe20003fc6270 */
[----:B------:R-:W-:Y:S01]  /*6ff0*/  VIADD R8, R35, 0xffffff99 ;  /* 0xffffff9923087836 */ /* 0x000fe20000000000 */
[----:B------:R-:W-:Y:S02]  /*7000*/  I2FP.F32.S32 R9, R116 ;  /* 0x0000007400097245 */ /* 0x000fe40000201400 */
[----:B------:R-:W-:-:S02]  /*7010*/  IABS R115, R115 ;  /* 0x0000007300737213 */ /* 0x000fc40000000000 */
[----:B------:R-:W-:Y:S01]  /*7020*/  FSEL R31, R4, -INF , !P0 ;  /* 0xff800000041f7808 */ /* 0x000fe20004000000 */
[----:B------:R-:W-:Y:S01]  /*7030*/  FFMA.FTZ R6, -R152, R9, R6 ;  /* 0x0000000998067223 */ /* 0x000fe20000010106 */
[----:B------:R-:W-:Y:S02]  /*7040*/  I2FP.F32.S32 R115, R115 ;  /* 0x0000007300737245 */ /* 0x000fe40000201400 */
[----:B------:R-:W-:Y:S02]  /*7050*/  ISETP.GE.AND P0, PT, R8, R136, PT ;  /* 0x000000880800720c */ /* 0x000fe40003f06270 */
[----:B------:R-:W-:Y:S01]  /*7060*/  IABS R114, R114 ;  /* 0x0000007200727213 */ /* 0x000fe20000000000 */
[----:B------:R-:W-:Y:S01]  /*7070*/  FFMA.FTZ R7, -R152, R115, R7 ;  /* 0x0000007398077223 */ /* 0x000fe20000010107 */
[----:B------:R-:W-:Y:S02]  /*7080*/  FSEL R5, R5, -INF , P0 ;  /* 0xff80000005057808 */ /* 0x000fe40000000000 */
[----:B------:R-:W-:Y:S01]  /*7090*/  FSEL R6, R6, -INF , P6 ;  /* 0xff80000006067808 */ /* 0x000fe20003000000 */
[----:B------:R-:W-:Y:S01]  /*70a0*/  IMAD.MOV.U32 R4, RZ, RZ, R114 ;  /* 0x000000ffff047224 */ /* 0x000fe200078e0072 */
[----:B------:R-:W-:-:S02]  /*70b0*/  ISETP.GE.AND P0, PT, R8, R134, PT ;  /* 0x000000860800720c */ /* 0x000fc40003f06270 */
[----:B------:R-:W-:Y:S02]  /*70c0*/  FSEL R114, R6, -INF , !P2 ;  /* 0xff80000006727808 */ /* 0x000fe40005000000 */
[----:B------:R-:W-:Y:S02]  /*70d0*/  FSEL R7, R7, -INF , P0 ;  /* 0xff80000007077808 */ /* 0x000fe40000000000 */
[C---:B------:R-:W-:Y:S02]  /*70e0*/  ISETP.GE.AND P6, PT, R8.reuse, R135, PT ;  /* 0x000000870800720c */ /* 0x040fe40003fc6270 */
[----:B------:R-:W-:Y:S01]  /*70f0*/  ISETP.GE.AND P2, PT, R8, R133, PT ;  /* 0x000000850800720c */ /* 0x000fe20003f46270 */
[----:B------:R-:W-:Y:S01]  /*7100*/  VIADD R8, R35, 0xffffffa0 ;  /* 0xffffffa023087836 */ /* 0x000fe20000000000 */
[----:B------:R-:W-:Y:S02]  /*7110*/  I2FP.F32.S32 R9, R4 ;  /* 0x0000000400097245 */ /* 0x000fe40000201400 */
[----:B------:R-:W-:-:S02]  /*7120*/  FSEL R29, R5, -INF , !P6 ;  /* 0xff800000051d7808 */ /* 0x000fc40007000000 */
[----:B------:R-:W-:Y:S01]  /*7130*/  FSEL R151, R7, -INF , !P2 ;  /* 0xff80000007977808 */ /* 0x000fe20005000000 */
[----:B------:R-:W-:Y:S01]  /*7140*/  FFMA.FTZ R104, -R152, R9, R104 ;  /* 0x0000000998687223 */ /* 0x000fe20000010168 */
[----:B------:R-:W1:Y:S01]  /*7150*/  LDSM.16.M88.4 R4, [R130+0x5c00] ;  /* 0x005c00008204783b */ /* 0x000e620000000200 */
[----:B------:R-:W-:Y:S01]  /*7160*/  IABS R9, R113 ;  /* 0x0000007100097213 */ /* 0x000fe20000000000 */
[----:B------:R-:W-:-:S04]  /*7170*/  DEPBAR.LE SB0, 0x0 ;  /* 0x000080000000791a */ /* 0x000fc80000000000 */
[----:B------:R-:W-:Y:S02]  /*7180*/  I2FP.F32.S32 R9, R9 ;  /* 0x0000000900097245 */ /* 0x000fe40000201400 */
[----:B------:R-:W-:Y:S02]  /*7190*/  ISETP.GE.AND P6, PT, R8, R136, PT ;  /* 0x000000880800720c */ /* 0x000fe40003fc6270 */
[----:B------:R-:W-:Y:S01]  /*71a0*/  IABS R112, R112 ;  /* 0x0000007000707213 */ /* 0x000fe20000000000 */
[----:B------:R-:W-:Y:S01]  /*71b0*/  FFMA.FTZ R9, -R152, R9, R106 ;  /* 0x0000000998097223 */ /* 0x000fe2000001016a */
[----:B------:R-:W-:Y:S02]  /*71c0*/  FSEL R104, R104, -INF , P6 ;  /* 0xff80000068687808 */ /* 0x000fe40003000000 */
[----:B------:R-:W-:Y:S02]  /*71d0*/  ISETP.GE.AND P6, PT, R8, R134, PT ;  /* 0x000000860800720c */ /* 0x000fe40003fc6270 */
[----:B------:R-:W-:-:S02]  /*71e0*/  IABS R109, R109 ;  /* 0x0000006d006d7213 */ /* 0x000fc40000000000 */
[C---:B------:R-:W-:Y:S02]  /*71f0*/  ISETP.GE.AND P0, PT, R8.reuse, R135, PT ;  /* 0x000000870800720c */ /* 0x040fe40003f06270 */
[----:B------:R-:W-:Y:S01]  /*7200*/  ISETP.GE.AND P2, PT, R8, R133, PT ;  /* 0x000000850800720c */ /* 0x000fe20003f46270 */
[----:B------:R-:W-:Y:S01]  /*7210*/  VIADD R8, R35, 0xffffffa1 ;  /* 0xffffffa123087836 */ /* 0x000fe20000000000 */
[----:B------:R-:W-:Y:S02]  /*7220*/  I2FP.F32.S32 R10, R112 ;  /* 0x00000070000a7245 */ /* 0x000fe40000201400 */
[----:B------:R-:W-:Y:S01]  /*7230*/  FSEL R11, R9, -INF , P6 ;  /* 0xff800000090b7808 */ /* 0x000fe20003000000 */
[----:B------:R-:W-:Y:S01]  /*7240*/  IMAD.MOV.U32 R9, RZ, RZ, R109 ;  /* 0x000000ffff097224 */ /* 0x000fe200078e006d */
[----:B------:R-:W-:Y:S01]  /*7250*/  FSEL R115, R104, -INF , !P0 ;  /* 0xff80000068737808 */ /* 0x000fe20004000000 */
[----:B------:R-:W-:Y:S01]  /*7260*/  FFMA.FTZ R10, -R152, R10, R105 ;  /* 0x0000000a980a7223 */ /* 0x000fe20000010169 */
[----:B------:R-:W-:-:S02]  /*7270*/  IABS R111, R111 ;  /* 0x0000006f006f7213 */ /* 0x000fc40000000000 */
[----:B------:R-:W-:Y:S02]  /*7280*/  ISETP.GE.AND P0, PT, R8, R136, PT ;  /* 0x000000880800720c */ /* 0x000fe40003f06270 */
[----:B------:R-:W-:Y:S02]  /*7290*/  I2FP.F32.S32 R9, R9 ;  /* 0x0000000900097245 */ /* 0x000fe40000201400 */
[----:B------:R-:W-:Y:S02]  /*72a0*/  I2FP.F32.S32 R18, R111 ;  /* 0x0000006f00127245 */ /* 0x000fe40000201400 */
[----:B------:R-:W-:Y:S01]  /*72b0*/  FSEL R129, R10, -INF , P0 ;  /* 0xff8000000a817808 */ /* 0x000fe20000000000 */
[----:B------:R-:W-:Y:S01]  /*72c0*/  VIADD R10, R35, 0xffffffa8 ;  /* 0xffffffa8230a7836 */ /* 0x000fe20000000000 */
[----:B------:R-:W-:Y:S01]  /*72d0*/  ISETP.GE.AND P6, PT, R8, R135, PT ;  /* 0x000000870800720c */ /* 0x000fe20003fc6270 */
[C---:B------:R-:W-:Y:S01]  /*72e0*/  FFMA.FTZ R100, -R152.reuse, R9, R100 ;  /* 0x0000000998647223 */ /* 0x040fe20000010164 */
[----:B------:R-:W-:Y:S01]  /*72f0*/  IABS R110, R110 ;  /* 0x0000006e006e7213 */ /* 0x000fe20000000000 */
[----:B------:R-:W-:Y:S01]  /*7300*/  FFMA.FTZ R18, -R152, R18, R107 ;  /* 0x0000001298127223 */ /* 0x000fe2000001016b */
[----:B------:R-:W-:Y:S01]  /*7310*/  ISETP.GE.AND P0, PT, R8, R134, PT ;  /* 0x000000860800720c */ /* 0x000fe20003f06270 */
[----:B-1----:R-:W-:Y:S01]  /*7320*/  HMMA.16816.F32.BF16 R96, R88, R4, R96 ;  /* 0x000000045860723c */ /* 0x002fe20000041860 */
[----:B------:R-:W-:Y:S01]  /*7330*/  FSEL R129, R129, -INF , !P6 ;  /* 0xff80000081817808 */ /* 0x000fe20007000000 */
[----:B------:R-:W-:Y:S01]  /*7340*/  VIADD R4, R35, 0xffffffa9 ;  /* 0xffffffa923047836 */ /* 0x000fe20000000000 */
[----:B------:R-:W-:-:S02]  /*7350*/  IABS R108, R108 ;  /* 0x0000006c006c7213 */ /* 0x000fc40000000000 */
[----:B------:R-:W-:Y:S02]  /*7360*/  I2FP.F32.S32 R9, R110 ;  /* 0x0000006e00097245 */ /* 0x000fe40000201400 */
[----:B------:R-:W-:Y:S01]  /*7370*/  ISETP.GE.AND P6, PT, R10, R136, PT ;  /* 0x000000880a00720c */ /* 0x000fe20003fc6270 */
[----:B------:R-:W-:Y:S01]  /*7380*/  HMMA.16816.F32.BF16 R92, R88, R6, R92 ;  /* 0x00000006585c723c */ /* 0x000fe2000004185c */
[----:B------:R-:W-:Y:S01]  /*7390*/  FSEL R109, R11, -INF , !P2 ;  /* 0xff8000000b6d7808 */ /* 0x000fe20005000000 */
[----:B------:R-:W-:Y:S01]  /*73a0*/  FFMA.FTZ R9, -R152, R9, R102 ;  /* 0x0000000998097223 */ /* 0x000fe20000010166 */
[----:B------:R-:W-:Y:S02]  /*73b0*/  ISETP.GE.AND P2, PT, R8, R133, PT ;  /* 0x000000850800720c */ /* 0x000fe40003f46270 */
[----:B------:R-:W-:Y:S02]  /*73c0*/  FSEL R18, R18, -INF , P0 ;  /* 0xff80000012127808 */ /* 0x000fe40000000000 */
[----:B------:R-:W-:-:S02]  /*73d0*/  I2FP.F32.S32 R8, R108 ;  /* 0x0000006c00087245 */ /* 0x000fc40000201400 */
[----:B------:R-:W-:Y:S02]  /*73e0*/  ISETP.GE.AND P0, PT, R10, R135, PT ;  /* 0x000000870a00720c */ /* 0x000fe40003f06270 */
[----:B------:R-:W-:Y:S01]  /*73f0*/  FSEL R119, R100, -INF , P6 ;  /* 0xff80000064777808 */ /* 0x000fe20003000000 */
[----:B------:R-:W-:Y:S01]  /*7400*/  FFMA.FTZ R8, -R152, R8, R101 ;  /* 0x0000000898087223 */ /* 0x000fe20000010165 */
[----:B------:R-:W-:Y:S02]  /*7410*/  ISETP.GE.AND P6, PT, R10, R134, PT ;  /* 0x000000860a00720c */ /* 0x000fe40003fc6270 */
[----:B------:R-:W-:Y:S02]  /*7420*/  IABS R34, R34 ;  /* 0x0000002200227213 */ /* 0x000fe40000000000 */
[----:B------:R-:W-:Y:S02]  /*7430*/  FSEL R111, R18, -INF , !P2 ;  /* 0xff800000126f7808 */ /* 0x000fe40005000000 */
[----:B------:R-:W-:-:S02]  /*7440*/  FSEL R119, R119, -INF , !P0 ;  /* 0xff80000077777808 */ /* 0x000fc40004000000 */
[----:B------:R-:W-:Y:S02]  /*7450*/  ISETP.GE.AND P2, PT, R10, R133, PT ;  /* 0x000000850a00720c */ /* 0x000fe40003f46270 */
[----:B------:R-:W-:Y:S02]  /*7460*/  ISETP.GE.AND P0, PT, R4, R136, PT ;  /* 0x000000880400720c */ /* 0x000fe40003f06270 */
[----:B------:R-:W-:Y:S02]  /*7470*/  FSEL R9, R9, -INF , P6 ;  /* 0xff80000009097808 */ /* 0x000fe40003000000 */
[----:B------:R-:W-:Y:S02]  /*7480*/  IABS R32, R32 ;  /* 0x0000002000207213 */ /* 0x000fe40000000000 */
[----:B------:R-:W-:Y:S02]  /*7490*/  I2FP.F32.S32 R10, R34 ;  /* 0x00000022000a7245 */ /* 0x000fe40000201400 */
[----:B------:R-:W-:-:S02]  /*74a0*/  FSEL R113, R9, -INF , !P2 ;  /* 0xff80000009717808 */ /* 0x000fc40005000000 */
[----:B------:R-:W-:Y:S01]  /*74b0*/  FSEL R8, R8, -INF , P0 ;  /* 0xff80000008087808 */ /* 0x000fe20000000000 */
[----:B------:R-:W-:Y:S01]  /*74c0*/  FFMA.FTZ R10, -R152, R10, R103 ;  /* 0x0000000a980a7223 */ /* 0x000fe20000010167 */
[C---:B------:R-:W-:Y:S02]  /*74d0*/  ISETP.GE.AND P6, PT, R4.reuse, R135, PT ;  /* 0x000000870400720c */ /* 0x040fe40003fc6270 */
[----:B------:R-:W-:Y:S02]  /*74e0*/  ISETP.GE.AND P2, PT, R4, R133, PT ;  /* 0x000000850400720c */ /* 0x000fe40003f46270 */
[----:B------:R-:W-:Y:S01]  /*74f0*/  I2FP.F32.S32 R5, R32 ;  /* 0x0000002000057245 */ /* 0x000fe20000201400 */
[----:B------:R-:W-:Y:S01]  /*7500*/  VIADD R32, R0, 0xfffffffe ;  /* 0xfffffffe00207836 */ /* 0x000fe20000000000 */
[----:B------:R-:W-:Y:S01]  /*7510*/  ISETP.GE.AND P0, PT, R4, R134, PT ;  /* 0x000000860400720c */ /* 0x000fe20003f06270 */
[----:B------:R-:W-:Y:S01]  /*7520*/  VIADD R4, R35, 0xffffffb0 ;  /* 0xffffffb023047836 */ /* 0x000fe20000000000 */
[----:B------:R-:W-:Y:S01]  /*7530*/  IABS R28, R28 ;  /* 0x0000001c001c7213 */ /* 0x000fe20000000000 */
[----:B------:R-:W-:Y:S01]  /*7540*/  FFMA.FTZ R5, -R152, R5, R96 ;  /* 0x0000000598057223 */ /* 0x000fe20000010160 */
[----:B------:R-:W-:-:S02]  /*7550*/  FSEL R131, R8, -INF , !P6 ;  /* 0xff80000008837808 */ /* 0x000fc40007000000 */
[----:B------:R-:W-:Y:S02]  /*7560*/  ISETP.GE.AND P6, PT, R4, R136, PT ;  /* 0x000000880400720c */ /* 0x000fe40003fc6270 */
[----:B------:R-:W-:Y:S02]  /*7570*/  FSEL R10, R10, -INF , P0 ;  /* 0xff8000000a0a7808 */ /* 0x000fe40000000000 */
[----:B------:R-:W-:Y:S02]  /*7580*/  IABS R30, R30 ;  /* 0x0000001e001e7213 */ /* 0x000fe40000000000 */
[----:B------:R-:W-:Y:S02]  /*7590*/  I2FP.F32.S32 R7, R28 ;  /* 0x0000001c00077245 */ /* 0x000fe40000201400 */
[----:B------:R-:W-:Y:S02]  /*75a0*/  FSEL R117, R10, -INF , !P2 ;  /* 0xff8000000a757808 */ /* 0x000fe40005000000 */
[----:B------:R-:W-:Y:S01]  /*75b0*/  FSEL R5, R5, -INF , P6 ;  /* 0xff80000005057808 */ /* 0x000fe20003000000 */
[----:B------:R-:W-:Y:S01]  /*75c0*/  FFMA.FTZ R7, -R152, R7, R98 ;  /* 0x0000000798077223 */ /* 0x000fe20000010162 */
[----:B------:R-:W-:-:S02]  /*75d0*/  ISETP.GE.AND P0, PT, R4, R135, PT ;  /* 0x000000870400720c */ /* 0x000fc40003f06270 */
[----:B------:R-:W-:Y:S02]  /*75e0*/  I2FP.F32.S32 R30, R30 ;  /* 0x0000001e001e7245 */ /* 0x000fe40000201400 */
[C---:B------:R-:W-:Y:S02]  /*75f0*/  ISETP.GE.AND P2, PT, R4.reuse, R133, PT ;  /* 0x000000850400720c */ /* 0x040fe40003f46270 */
[----:B------:R-:W-:Y:S01]  /*7600*/  ISETP.GE.AND P6, PT, R4, R134, PT ;  /* 0x000000860400720c */ /* 0x000fe20003fc6270 */
[----:B------:R-:W-:Y:S02]  /*7610*/  VIADD R4, R35, 0xffffffb1 ;  /* 0xffffffb123047836 */ /* 0x000fe40000000000 */
[----:B------:R-:W-:Y:S01]  /*7620*/  FFMA.FTZ R30, -R152, R30, R97 ;  /* 0x0000001e981e7223 */ /* 0x000fe20000010161 */
[----:B------:R-:W-:Y:S02]  /*7630*/  FSEL R105, R5, -INF , !P0 ;  /* 0xff80000005697808 */ /* 0x000fe40004000000 */
[----:B------:R-:W-:Y:S01]  /*7640*/  IABS R24, R24 ;  /* 0x0000001800187213 */ /* 0x000fe20000000000 */
[----:B------:R-:W-:Y:S01]  /*7650*/  BAR.SYNC.DEFER_BLOCKING 0x0 ;  /* 0x0000000000007b1d */ /* 0x000fe20000010000 */
[----:B------:R-:W-:-:S02]  /*7660*/  ISETP.GE.AND P0, PT, R4, R136, PT ;  /* 0x000000880400720c */ /* 0x000fc40003f06270 */
[----:B------:R-:W-:Y:S02]  /*7670*/  FSEL R7, R7, -INF , P6 ;  /* 0xff80000007077808 */ /* 0x000fe40003000000 */
[----:B------:R-:W-:Y:S02]  /*7680*/  IABS R26, R26 ;  /* 0x0000001a001a7213 */ /* 0x000fe40000000000 */
[----:B------:R-:W-:Y:S02]  /*7690*/  FSEL R98, R7, -INF , !P2 ;  /* 0xff80000007627808 */ /* 0x000fe40005000000 */
[----:B------:R-:W-:Y:S02]  /*76a0*/  I2FP.F32.S32 R24, R24 ;  /* 0x0000001800187245 */ /* 0x000fe40000201400 */
[----:B------:R-:W-:Y:S02]  /*76b0*/  FSEL R30, R30, -INF , P0 ;  /* 0xff8000001e1e7808 */ /* 0x000fe40000000000 */
[----:B------:R-:W-:Y:S01]  /*76c0*/  ISETP.GE.AND P6, PT, R4, R135, PT ;  /* 0x000000870400720c */ /* 0x000fe20003fc6270 */
[----:B------:R-:W-:Y:S01]  /*76d0*/  FFMA.FTZ R24, -R152, R24, R99 ;  /* 0x0000001898187223 */ /* 0x000fe20000010163 */
[----:B------:R-:W-:-:S02]  /*76e0*/  I2FP.F32.S32 R5, R26 ;  /* 0x0000001a00057245 */ /* 0x000fc40000201400 */
[C---:B------:R-:W-:Y:S02]  /*76f0*/  ISETP.GE.AND P2, PT, R4.reuse, R133, PT ;  /* 0x000000850400720c */ /* 0x040fe40003f46270 */
[----:B------:R-:W-:Y:S01]  /*7700*/  ISETP.GE.AND P0, PT, R4, R134, PT ;  /* 0x000000860400720c */ /* 0x000fe20003f06270 */
[C---:B------:R-:W-:Y:S01]  /*7710*/  VIADD R4, R35.reuse, 0xffffffb8 ;  /* 0xffffffb823047836 */ /* 0x040fe20000000000 */
[----:B------:R-:W-:Y:S01]  /*7720*/  IABS R16, R16 ;  /* 0x0000001000107213 */ /* 0x000fe20000000000 */
[----:B------:R-:W-:Y:S01]  /*7730*/  FFMA.FTZ R5, -R152, R5, R92 ;  /* 0x0000000598057223 */ /* 0x000fe2000001015c */
[----:B------:R-:W-:Y:S01]  /*7740*/  FSEL R104, R30, -INF , !P6 ;  /* 0xff8000001e687808 */ /* 0x000fe20007000000 */
[----:B------:R-:W-:Y:S01]  /*7750*/  VIADD R35, R35, 0xffffffb9 ;  /* 0xffffffb923237836 */ /* 0x000fe20000000000 */
[----:B------:R-:W-:Y:S02]  /*7760*/  IABS R20, R20 ;  /* 0x0000001400147213 */ /* 0x000fe40000000000 */
[----:B------:R-:W-:-:S02]  /*7770*/  ISETP.GE.AND P6, PT, R4, R136, PT ;  /* 0x000000880400720c */ /* 0x000fc40003fc6270 */
[----:B------:R-:W-:Y:S02]  /*7780*/  I2FP.F32.S32 R7, R16 ;  /* 0x0000001000077245 */ /* 0x000fe40000201400 */
[----:B------:R-:W-:Y:S02]  /*7790*/  FSEL R24, R24, -INF , P0 ;  /* 0xff80000018187808 */ /* 0x000fe40000000000 */
[----:B------:R-:W-:Y:S01]  /*77a0*/  I2FP.F32.S32 R20, R20 ;  /* 0x0000001400147245 */ /* 0x000fe20000201400 */
[----:B------:R-:W-:Y:S01]  /*77b0*/  FFMA.FTZ R7, -R152, R7, R94 ;  /* 0x0000000798077223 */ /* 0x000fe2000001015e */
[----:B------:R-:W-:Y:S02]  /*77c0*/  ISETP.GE.AND P0, PT, R4, R135, PT ;  /* 0x000000870400720c */ /* 0x000fe40003f06270 */
[----:B------:R-:W-:Y:S01]  /*77d0*/  FSEL R5, R5, -INF , P6 ;  /* 0xff80000005057808 */ /* 0x000fe20003000000 */
[----:B------:R-:W-:Y:S01]  /*77e0*/  FFMA.FTZ R20, -R152, R20, R93 ;  /* 0x0000001498147223 */ /* 0x000fe2000001015d */
[----:B------:R-:W-:-:S02]  /*77f0*/  ISETP.GE.AND P6, PT, R4, R134, PT ;  /* 0x000000860400720c */ /* 0x000fc40003fc6270 */
[----:B------:R-:W-:Y:S02]  /*7800*/  FSEL R107, R5, -INF , !P0 ;  /* 0xff800000056b7808 */ /* 0x000fe40004000000 */
[----:B------:R-:W-:Y:S02]  /*7810*/  ISETP.GE.AND P0, PT, R35, R136, PT ;  /* 0x000000882300720c */ /* 0x000fe40003f06270 */
[----:B------:R-:W-:Y:S02]  /*7820*/  FSEL R7, R7, -INF , P6 ;  /* 0xff80000007077808 */ /* 0x000fe40003000000 */
[----:B------:R-:W-:Y:S02]  /*7830*/  ISETP.GE.AND P6, PT, R35, R135, PT ;  /* 0x000000872300720c */ /* 0x000fe40003fc6270 */
[----:B------:R-:W-:Y:S02]  /*7840*/  FSEL R20, R20, -INF , P0 ;  /* 0xff80000014147808 */ /* 0x000fe40000000000 */
[----:B------:R-:W-:-:S02]  /*7850*/  IABS R22, R22 ;  /* 0x0000001600167213 */ /* 0x000fc40000000000 */
[----:B------:R-:W-:Y:S02]  /*7860*/  FSEL R106, R20, -INF , !P6 ;  /* 0xff800000146a7808 */ /* 0x000fe40007000000 */
[----:B------:R-:W-:Y:S02]  /*7870*/  ISETP.GT.AND P6, PT, R32, R141, PT ;  /* 0x0000008d2000720c */ /* 0x000fe40003fc4270 */
[----:B------:R-:W-:Y:S02]  /*7880*/  I2FP.F32.S32 R22, R22 ;  /* 0x0000001600167245 */ /* 0x000fe40000201400 */
[----:B------:R-:W-:Y:S02]  /*7890*/  FSEL R99, R24, -INF , !P2 ;  /* 0xff80000018637808 */ /* 0x000fe40005000000 */
[----:B------:R-:W-:Y:S01]  /*78a0*/  ISETP.GE.AND P2, PT, R4, R133, PT ;  /* 0x000000850400720c */ /* 0x000fe20003f46270 */
[----:B------:R-:W-:Y:S01]  /*78b0*/  FFMA.FTZ R22, -R152, R22, R95 ;  /* 0x0000001698167223 */ /* 0x000fe2000001015f */
[----:B------:R-:W-:-:S02]  /*78c0*/  ISETP.GE.AND P0, PT, R35, R134, PT ;  /* 0x000000862300720c */ /* 0x000fc40003f06270 */
        /* <DEDUP_REMOVED lines=45> */
[----:B------:R-:W-:Y:S02]  /*7ba0*/  SEL R9, R4, R11, !P2 ;  /* 0x0000000b04097207 */ /* 0x000fe40005000000 */
[----:B------:R-:W3:Y:S01]  /*7bb0*/  LD.E.64 R10, desc[UR4][R2.64+0x38] ;  /* 0x00003804020a7980 */ /* 0x000ee2000c101b00 */
        /* <DEDUP_REMOVED lines=22> */
.L_x_10955:
        /* <DEDUP_REMOVED lines=8> */
.L_x_10956:
[----:B------:R-:W-:Y:S05]  /*7da0*/  BSYNC.RECONVERGENT B0 ;  /* 0x0000000000007941 */ /* 0x000fea0003800200 */
.L_x_10954:
        /* <DEDUP_REMOVED lines=37> */
.L_x_10953:
[----:B------:R-:W-:Y:S05]  /*8000*/  BSYNC.RECONVERGENT B1 ;  /* 0x0000000000017941 */ /* 0x000fea0003800200 */
.L_x_10952:
        /* <DEDUP_REMOVED lines=20> */
[----:B------:R-:W3:Y:S01]  /*8150*/  SHFL.BFLY PT, R4, R7, 0x2, 0x1f ;  /* 0x0c401f0007047f89 */ /* 0x000ee200000e0000 */
        /* <DEDUP_REMOVED lines=30> */
[----:B------:R-:W-:Y:S01]  /*8340*/  LDSM.16.MT88.4 R20, [R123+0x6000] ;  /* 0x006000007b14783b */ /* 0x000fe20000004200 */
        /* <DEDUP_REMOVED lines=9> */
[----:B------:R-:W3:Y:S01]  /*83e0*/  LDSM.16.MT88.4 R12, [R97+0x1000] ;  /* 0x00100000610c783b */ /* 0x000ee20000004200 */
[----:B------:R-:W4:Y:S01]  /*83f0*/  MUFU.EX2 R89, R89 ;  /* 0x0000005900597308 */ /* 0x000f220000000800 */
[-C--:B------:R-:W-:Y:S01]  /*8400*/  FMUL.FTZ R40, R40, R96.reuse ;  /* 0x0000006028287220 */ /* 0x080fe20000410000 */
[-C--:B------:R-:W-:Y:S01]  /*8410*/  FMUL.FTZ R41, R41, R96.reuse ;  /* 0x0000006029297220 */ /* 0x080fe20000410000 */
[-C--:B------:R-:W-:Y:S01]  /*8420*/  FMUL.FTZ R44, R44, R96.reuse ;  /* 0x000000602c2c7220 */ /* 0x080fe20000410000 */
[----:B------:R-:W-:Y:S01]  /*8430*/  MUFU.EX2 R94, R94 ;  /* 0x0000005e005e7308 */ /* 0x000fe20000000800 */
[-C--:B------:R-:W-:Y:S01]  /*8440*/  FMUL.FTZ R45, R45, R96.reuse ;  /* 0x000000602d2d7220 */ /* 0x080fe20000410000 */
[----:B--2---:R-:W-:Y:S01]  /*8450*/  F2FP.BF16.F32.PACK_AB R4, R35, R93 ;  /* 0x0000005d2304723e */ /* 0x004fe200000010ff */
        /* <DEDUP_REMOVED lines=11> */
[----:B------:R-:W-:Y:S01]  /*8510*/  FMUL.FTZ R53, R53, R96 ;  /* 0x0000006035357220 */ /* 0x000fe20000410000 */
[-CC-:B------:R-:W-:Y:S01]  /*8520*/  FFMA.FTZ R149, R31, R103.reuse, -R108.reuse ;  /* 0x000000671f957223 */ /* 0x180fe2000001086c */
[----:B------:R5:W1:Y:S01]  /*8530*/  MUFU.EX2 R95, R8 ;  /* 0x00000008005f7308 */ /* 0x000a620000000800 */
[-CC-:B------:R-:W-:Y:S01]  /*8540*/  FFMA.FTZ R112, R29, R103.reuse, -R108.reuse ;  /* 0x000000671d707223 */ /* 0x180fe2000001086c */
[----:B--2---:R-:W-:Y:S01]  /*8550*/  F2FP.BF16.F32.PACK_AB R5, R88, R94 ;  /* 0x0000005e5805723e */ /* 0x004fe200000010ff */
[-C--:B------:R-:W-:Y:S01]  /*8560*/  FFMA.FTZ R127, R165, R103.reuse, -R108 ;  /* 0x00000067a57f7223 */ /* 0x080fe2000001086c */
[----:B------:R-:W-:Y:S01]  /*8570*/  LDSM.16.MT88.4 R28, [R123+0x6400] ;  /* 0x006400007b1c783b */ /* 0x000fe20000004200 */
[--C-:B------:R-:W-:Y:S01]  /*8580*/  FFMA.FTZ R118, R114, R103, -R102.reuse ;  /* 0x0000006772767223 */ /* 0x100fe20000010866 */
[-C--:B------:R-:W-:Y:S01]  /*8590*/  FMUL.FTZ R80, R80, R96.reuse ;  /* 0x0000006050507220 */ /* 0x080fe20000410000 */
[-C--:B------:R-:W-:Y:S01]  /*85a0*/  FMUL.FTZ R81, R81, R96.reuse ;  /* 0x0000006051517220 */ /* 0x080fe20000410000 */
[-C--:B------:R-:W-:Y:S01]  /*85b0*/  FMUL.FTZ R76, R76, R96.reuse ;  /* 0x000000604c4c7220 */ /* 0x080fe20000410000 */
[-C--:B------:R-:W-:Y:S01]  /*85c0*/  FMUL.FTZ R77, R77, R96.reuse ;  /* 0x000000604d4d7220 */ /* 0x080fe20000410000 */
[----:B----4-:R-:W-:Y:S01]  /*85d0*/  F2FP.BF16.F32.PACK_AB R7, R92, R91 ;  /* 0x0000005b5c07723e */ /* 0x010fe200000010ff */
[-C--:B------:R-:W-:Y:S01]  /*85e0*/  FMUL.FTZ R64, R64, R96.reuse ;  /* 0x0000006040407220 */ /* 0x080fe20000410000 */
[-C--:B------:R-:W-:Y:S01]  /*85f0*/  FMUL.FTZ R65, R65, R96.reuse ;  /* 0x0000006041417220 */ /* 0x080fe20000410000 */
[-C--:B------:R-:W-:Y:S01]  /*8600*/  FMUL.FTZ R68, R68, R96.reuse ;  /* 0x0000006044447220 */ /* 0x080fe20000410000 */
[----:B-----5:R-:W2:Y:S01]  /*8610*/  LDSM.16.MT88.4 R8, [R123+0x7000] ;  /* 0x007000007b08783b */ /* 0x020ea20000004200 */
        /* <DEDUP_REMOVED lines=28> */
[----:B------:R-:W-:Y:S01]  /*87e0*/  FMUL.FTZ R71, R71, R95 ;  /* 0x0000005f47477220 */ /* 0x000fe20000410000 */
[-CC-:B------:R-:W-:Y:S01]  /*87f0*/  FFMA.FTZ R165, R27, R103.reuse, -R102.reuse ;  /* 0x000000671ba57223 */ /* 0x180fe20000010866 */
[-CC-:B------:R-:W-:Y:S01]  /*8800*/  FFMA.FTZ R116, R25, R103.reuse, -R102.reuse ;  /* 0x0000006719747223 */ /* 0x180fe20000010866 */
[-C--:B------:R-:W-:Y:S01]  /*8810*/  FFMA.FTZ R114, R151, R103.reuse, -R102 ;  /* 0x0000006797727223 */ /* 0x080fe20000010866 */
[C---:B------:R-:W-:Y:S01]  /*8820*/  HMMA.16816.F32.BF16 R52, R4.reuse, R14, R52 ;  /* 0x0000000e0434723c */ /* 0x040fe20000041834 */
[----:B------:R-:W-:Y:S01]  /*8830*/  LDSM.16.MT88.4 R12, [R123+0x8400] ;  /* 0x008400007b0c783b */ /* 0x000fe20000004200 */
[----:B------:R-:W-:Y:S01]  /*8840*/  MUFU.EX2 R110, R110 ;  /* 0x0000006e006e7308 */ /* 0x000fe20000000800 */
[-CC-:B------:R-:W-:Y:S01]  /*8850*/  FFMA.FTZ R115, R115, R103.reuse, -R108.reuse ;  /* 0x0000006773737223 */ /* 0x180fe2000001086c */
[-C--:B------:R-:W-:Y:S01]  /*8860*/  FFMA.FTZ R128, R119, R103.reuse, -R108 ;  /* 0x0000006777807223 */ /* 0x080fe2000001086c */
[----:B------:R-:W-:Y:S01]  /*8870*/  LDSM.16.MT88.4 R24, [R97+0x400] ;  /* 0x000400006118783b */ /* 0x000fe20000004200 */
[----:B------:R-:W3:Y:S01]  /*8880*/  MUFU.EX2 R127, R127 ;  /* 0x0000007f007f7308 */ /* 0x000ee20000000800 */
[-CC-:B------:R-:W-:Y:S01]  /*8890*/  FFMA.FTZ R148, R109, R103.reuse, -R102.reuse ;  /* 0x000000676d947223 */ /* 0x180fe20000010866 */
[C---:B--2---:R-:W-:Y:S01]  /*88a0*/  HMMA.16816.F32.BF16 R40, R4.reuse, R8, R40 ;  /* 0x000000080428723c */ /* 0x044fe20000041828 */
[-C--:B------:R-:W-:Y:S01]  /*88b0*/  FFMA.FTZ R130, R113, R103.reuse, -R102 ;  /* 0x0000006771827223 */ /* 0x080fe20000010866 */
[----:B------:R-:W-:Y:S01]  /*88c0*/  MUFU.EX2 R149, R149 ;  /* 0x0000009500957308 */ /* 0x000fe20000000800 */
[-CC-:B------:R-:W-:Y:S01]  /*88d0*/  FFMA.FTZ R131, R131, R103.reuse, -R108.reuse ;  /* 0x0000006783837223 */ /* 0x180fe2000001086c */
[-CC-:B------:R-:W-:Y:S01]  /*88e0*/  FFMA.FTZ R105, R105, R103.reuse, -R108.reuse ;  /* 0x0000006769697223 */ /* 0x180fe2000001086c */
[-C--:B------:R-:W-:Y:S01]  /*88f0*/  FFMA.FTZ R104, R104, R103.reuse, -R108 ;  /* 0x0000006768687223 */ /* 0x080fe2000001086c */
[----:B------:R-:W-:Y:S01]  /*8900*/  MUFU.EX2 R112, R112 ;  /* 0x0000007000707308 */ /* 0x000fe20000000800 */
[-CC-:B------:R-:W-:Y:S01]  /*8910*/  FFMA.FTZ R101, R101, R103.reuse, -R102.reuse ;  /* 0x0000006765657223 */ /* 0x180fe20000010866 */
[C---:B------:R-:W-:Y:S01]  /*8920*/  HMMA.16816.F32.BF16 R44, R4.reuse, R10, R44 ;  /* 0x0000000a042c723c */ /* 0x040fe2000004182c */
[----:B------:R-:W2:Y:S01]  /*8930*/  LDSM.16.MT88.4 R8, [R97+0x2000] ;  /* 0x002000006108783b */ /* 0x000ea20000004200 */
[----:B------:R-:W-:Y:S01]  /*8940*/  MUFU.EX2 R165, R165 ;  /* 0x000000a500a57308 */ /* 0x000fe20000000800 */
[----:B------:R-:W-:Y:S01]  /*8950*/  FFMA.FTZ R100, R100, R103, -R102 ;  /* 0x0000006764647223 */ /* 0x000fe20000010866 */
[----:B------:R-:W-:Y:S01]  /*8960*/  FFMA.FTZ R96, R162, R96, R93 ;  /* 0x00000060a2607223 */ /* 0x000fe2000001005d */
[----:B------:R-:W-:Y:S01]  /*8970*/  FFMA.FTZ R95, R163, R95, R94 ;  /* 0x0000005fa35f7223 */ /* 0x000fe2000001005e */
[----:B------:R-:W4:Y:S02]  /*8980*/  MUFU.EX2 R116, R116 ;  /* 0x0000007400747308 */ /* 0x000f240000000800 */
[C---:B------:R-:W-:Y:S01]  /*8990*/  HMMA.16816.F32.BF16 R80, R4.reuse, R20, R80 ;  /* 0x000000140450723c */ /* 0x040fe20000041850 */
[----:B------:R-:W-:Y:S01]  /*89a0*/  FADD.FTZ R35, R35, R96 ;  /* 0x0000006023237221 */ /* 0x000fe20000010000 */
[----:B------:R5:W-:Y:S01]  /*89b0*/  MUFU.EX2 R151, R118 ;  /* 0x0000007600977308 */ /* 0x000be20000000800 */
[----:B------:R-:W-:Y:S01]  /*89c0*/  FADD.FTZ R88, R88, R95 ;  /* 0x0000005f58587221 */ /* 0x000fe20000010000 */
[----:B------:R-:W-:Y:S01]  /*89d0*/  MOV R96, R32 ;  /* 0x0000002000607202 */ /* 0x000fe20000000f00 */
[----:B------:R-:W-:Y:S01]  /*89e0*/  FADD.FTZ R90, R90, R35 ;  /* 0x000000235a5a7221 */ /* 0x000fe20000010000 */
[----:B------:R-:W4:Y:S01]  /*89f0*/  MUFU.EX2 R114, R114 ;  /* 0x0000007200727308 */ /* 0x000f220000000800 */
[----:B------:R-:W-:Y:S01]  /*8a00*/  FADD.FTZ R91, R91, R88 ;  /* 0x000000585b5b7221 */ /* 0x000fe20000010000 */
[----:B-1----:R-:W-:Y:S01]  /*8a10*/  HMMA.16816.F32.BF16 R56, R4, R16, R56 ;  /* 0x000000100438723c */ /* 0x002fe20000041838 */
[----:B------:R-:W-:Y:S01]  /*8a20*/  FADD.FTZ R89, R89, R90 ;  /* 0x0000005a59597221 */ /* 0x000fe20000010000 */
[----:B------:R-:W-:Y:S01]  /*8a30*/  MUFU.EX2 R115, R115 ;  /* 0x0000007300737308 */ /* 0x000fe20000000800 */
[----:B------:R-:W-:-:S03]  /*8a40*/  FADD.FTZ R92, R92, R91 ;  /* 0x0000005b5c5c7221 */ /* 0x000fc60000010000 */
[----:B------:R-:W-:Y:S02]  /*8a50*/  MUFU.EX2 R128, R128 ;  /* 0x0000008000807308 */ /* 0x000fe40000000800 */
[C---:B------:R-:W-:Y:S01]  /*8a60*/  HMMA.16816.F32.BF16 R60, R4.reuse, R18, R60 ;  /* 0x00000012043c723c */ /* 0x040fe2000004183c */
[----:B------:R-:W1:Y:S01]  /*8a70*/  LDSM.16.MT88.4 R16, [R97+0x1400] ;  /* 0x001400006110783b */ /* 0x000e620000004200 */
[----:B-----5:R-:W-:Y:S01]  /*8a80*/  FFMA.FTZ R118, R129, R103, -R108 ;  /* 0x0000006781767223 */ /* 0x020fe2000001086c */
[----:B------:R-:W-:Y:S04]  /*8a90*/  MUFU.EX2 R109, R131 ;  /* 0x00000083006d7308 */ /* 0x000fe80000000800 */
[----:B------:R-:W-:Y:S01]  /*8aa0*/  MUFU.EX2 R148, R148 ;  /* 0x0000009400947308 */ /* 0x000fe20000000800 */
[C---:B------:R-:W-:Y:S01]  /*8ab0*/  HMMA.16816.F32.BF16 R76, R4.reuse, R22, R76 ;  /* 0x00000016044c723c */ /* 0x040fe2000004184c */
[----:B------:R-:W5:Y:S02]  /*8ac0*/  LDSM.16.MT88.4 R20, [R123+0x7400] ;  /* 0x007400007b14783b */ /* 0x000f640000004200 */
[----:B------:R-:W5:Y:S04]  /*8ad0*/  MUFU.EX2 R118, R118 ;  /* 0x0000007600767308 */ /* 0x000f680000000800 */
[----:B------:R-:W-:Y:S01]  /*8ae0*/  MUFU.EX2 R130, R130 ;  /* 0x0000008200827308 */ /* 0x000fe20000000800 */
[C---:B--2---:R-:W-:Y:S03]  /*8af0*/  HMMA.16816.F32.BF16 R64, R4.reuse, R8, R64 ;  /* 0x000000080440723c */ /* 0x044fe60000041840 */
[----:B------:R-:W-:Y:S04]  /*8b00*/  MUFU.EX2 R105, R105 ;  /* 0x0000006900697308 */ /* 0x000fe80000000800 */
[----:B------:R-:W-:Y:S01]  /*8b10*/  MUFU.EX2 R104, R104 ;  /* 0x0000006800687308 */ /* 0x000fe20000000800 */
[----:B------:R-:W-:Y:S01]  /*8b20*/  HMMA.16816.F32.BF16 R68, R4, R10, R68 ;  /* 0x0000000a0444723c */ /* 0x000fe20000041844 */
[----:B------:R-:W2:Y:S01]  /*8b30*/  LDSM.16.MT88.4 R8, [R97+0x2400] ;  /* 0x002400006108783b */ /* 0x000ea20000004200 */
[----:B---3--:R-:W-:Y:S01]  /*8b40*/  F2FP.BF16.F32.PACK_AB R4, R127, R110 ;  /* 0x0000006e7f04723e */ /* 0x008fe200000010ff */
[----:B------:R-:W-:Y:S01]  /*8b50*/  MUFU.EX2 R101, R101 ;  /* 0x0000006500657308 */ /* 0x000fe20000000800 */
[----:B----4-:R-:W-:Y:S01]  /*8b60*/  F2FP.BF16.F32.PACK_AB R5, R116, R165 ;  /* 0x000000a57405723e */ /* 0x010fe200000010ff */
[----:B------:R-:W-:Y:S01]  /*8b70*/  FADD.FTZ R110, R110, R89 ;  /* 0x000000596e6e7221 */ /* 0x000fe20000010000 */
[----:B------:R-:W-:Y:S01]  /*8b80*/  F2FP.BF16.F32.PACK_AB R6, R112, R149 ;  /* 0x000000957006723e */ /* 0x000fe200000010ff */
[----:B------:R-:W-:Y:S01]  /*8b90*/  MUFU.EX2 R100, R100 ;  /* 0x0000006400647308 */ /* 0x000fe20000000800 */
[----:B------:R-:W-:Y:S01]  /*8ba0*/  F2FP.BF16.F32.PACK_AB R7, R114, R151 ;  /* 0x000000977207723e */ /* 0x000fe200000010ff */
        /* <DEDUP_REMOVED lines=9> */
[C---:B------:R-:W-:Y:S01]  /*8c40*/  HMMA.16816.F32.BF16 R52, R4.reuse, R18, R52 ;  /* 0x000000120434723c */ /* 0x040fe20000041834 */
[----:B------:R-:W1:Y:S07]  /*8c50*/  LDSM.16.MT88.4 R16, [R123+0x7800] ;  /* 0x007800007b10783b */ /* 0x000e6e0000004200 */
[C---:B------:R-:W-:Y:S01]  /*8c60*/  HMMA.16816.F32.BF16 R60, R4.reuse, R14, R60 ;  /* 0x0000000e043c723c */ /* 0x040fe2000004183c */
[----:B------:R-:W3:Y:S07]  /*8c70*/  LDSM.16.MT88.4 R12, [R97+0x1800] ;  /* 0x00180000610c783b */ /* 0x000eee0000004200 */
[----:B------:R-:W-:Y:S01]  /*8c80*/  HMMA.16816.F32.BF16 R80, R4, R28, R80 ;  /* 0x0000001c0450723c */ /* 0x000fe20000041850 */
[-CC-:B------:R-:W-:Y:S01]  /*8c90*/  FFMA.FTZ R28, R111, R103.reuse, -R102.reuse ;  /* 0x000000676f1c7223 */ /* 0x180fe20000010866 */
[----:B------:R-:W-:-:S03]  /*8ca0*/  FFMA.FTZ R111, R117, R103, -R102 ;  /* 0x00000067756f7223 */ /* 0x000fc60000010866 */
[----:B------:R4:W1:Y:S03]  /*8cb0*/  MUFU.EX2 R113, R28 ;  /* 0x0000001c00717308 */ /* 0x0008660000000800 */
[C---:B-----5:R-:W-:Y:S01]  /*8cc0*/  HMMA.16816.F32.BF16 R40, R4.reuse, R20, R40 ;  /* 0x000000140428723c */ /* 0x060fe20000041828 */
[----:B------:R-:W5:Y:S07]  /*8cd0*/  MUFU.EX2 R111, R111 ;  /* 0x0000006f006f7308 */ /* 0x000f6e0000000800 */
[C---:B------:R-:W-:Y:S01]  /*8ce0*/  HMMA.16816.F32.BF16 R44, R4.reuse, R22, R44 ;  /* 0x00000016042c723c */ /* 0x040fe2000004182c */
[----:B------:R-:W-:Y:S07]  /*8cf0*/  LDSM.16.MT88.4 R20, [R97+0x800] ;  /* 0x000800006114783b */ /* 0x000fee0000004200 */
[C---:B--2---:R-:W-:Y:S08]  /*8d00*/  HMMA.16816.F32.BF16 R64, R4.reuse, R8, R64 ;  /* 0x000000080440723c */ /* 0x044ff00000041840 */
[C---:B------:R-:W-:Y:S01]  /*8d10*/  HMMA.16816.F32.BF16 R68, R4.reuse, R10, R68 ;  /* 0x0000000a0444723c */ /* 0x040fe20000041844 */
[----:B------:R-:W2:Y:S07]  /*8d20*/  LDSM.16.MT88.4 R8, [R123+0x8800] ;  /* 0x008800007b08783b */ /* 0x000eae0000004200 */
[C---:B------:R-:W-:Y:S01]  /*8d30*/  HMMA.16816.F32.BF16 R76, R4.reuse, R30, R76 ;  /* 0x0000001e044c723c */ /* 0x040fe2000004184c */
[----:B----4-:R-:W-:Y:S07]  /*8d40*/  LDSM.16.MT88.4 R28, [R97+0x2800] ;  /* 0x00280000611c783b */ /* 0x010fee0000004200 */
[C---:B------:R-:W-:Y:S08]  /*8d50*/  HMMA.16816.F32.BF16 R72, R4.reuse, R24, R72 ;  /* 0x000000180448723c */ /* 0x040ff00000041848 */
[----:B------:R-:W-:Y:S01]  /*8d60*/  HMMA.16816.F32.BF16 R36, R4, R26, R36 ;  /* 0x0000001a0424723c */ /* 0x000fe20000041824 */
[----:B------:R-:W4:Y:S01]  /*8d70*/  LDSM.16.MT88.4 R24, [R123+0x6800] ;  /* 0x006800007b18783b */ /* 0x000f220000004200 */
[----:B------:R-:W-:Y:S01]  /*8d80*/  F2FP.BF16.F32.PACK_AB R4, R118, R115 ;  /* 0x000000737604723e */ /* 0x000fe200000010ff */
[----:B------:R-:W-:Y:S01]  /*8d90*/  FADD.FTZ R115, R115, R112 ;  /* 0x0000007073737221 */ /* 0x000fe20000010000 */
[----:B-1----:R-:W-:Y:S01]  /*8da0*/  F2FP.BF16.F32.PACK_AB R5, R113, R148 ;  /* 0x000000947105723e */ /* 0x002fe200000010ff */
[----:B------:R-:W-:Y:S01]  /*8db0*/  FADD.FTZ R148, R148, R151 ;  /* 0x0000009794947221 */ /* 0x000fe20000010000 */
[----:B------:R-:W-:Y:S01]  /*8dc0*/  F2FP.BF16.F32.PACK_AB R6, R109, R128 ;  /* 0x000000806d06723e */ /* 0x000fe200000010ff */
[----:B------:R-:W-:Y:S01]  /*8dd0*/  FADD.FTZ R115, R118, R115 ;  /* 0x0000007376737221 */ /* 0x000fe20000010000 */
[----:B-----5:R-:W-:Y:S01]  /*8de0*/  F2FP.BF16.F32.PACK_AB R7, R111, R130 ;  /* 0x000000826f07723e */ /* 0x020fe200000010ff */
[----:B------:R-:W-:Y:S01]  /*8df0*/  FADD.FTZ R113, R113, R148 ;  /* 0x0000009471717221 */ /* 0x000fe20000010000 */
[----:B------:R-:W-:Y:S01]  /*8e00*/  @P6 IADD3 R148, PT, PT, R0, -0x3, RZ ;  /* 0xfffffffd00946810 */ /* 0x000fe20007ffe0ff */
[----:B------:R-:W-:-:S02]  /*8e10*/  FADD.FTZ R128, R128, R115 ;  /* 0x0000007380807221 */ /* 0x000fc40000010000 */
[----:B------:R-:W-:Y:S02]  /*8e20*/  FADD.FTZ R130, R130, R113 ;  /* 0x0000007182827221 */ /* 0x000fe40000010000 */
[----:B------:R-:W-:Y:S01]  /*8e30*/  HMMA.16816.F32.BF16 R40, R4, R16, R40 ;  /* 0x000000100428723c */ /* 0x000fe20000041828 */
[----:B------:R-:W-:Y:S01]  /*8e40*/  FADD.FTZ R128, R109, R128 ;  /* 0x000000806d807221 */ /* 0x000fe20000010000 */
[----:B------:R-:W-:-:S06]  /*8e50*/  FADD.FTZ R130, R111, R130 ;  /* 0x000000826f827221 */ /* 0x000fcc0000010000 */
[C---:B------:R-:W-:Y:S01]  /*8e60*/  HMMA.16816.F32.BF16 R44, R4.reuse, R18, R44 ;  /* 0x00000012042c723c */ /* 0x040fe2000004182c */
[----:B------:R-:W1:Y:S07]  /*8e70*/  LDSM.16.MT88.4 R16, [R123+0x8c00] ;  /* 0x008c00007b10783b */ /* 0x000e6e0000004200 */
[C---:B---3--:R-:W-:Y:S01]  /*8e80*/  HMMA.16816.F32.BF16 R48, R4.reuse, R12, R48 ;  /* 0x0000000c0430723c */ /* 0x048fe20000041830 */
[-CC-:B------:R-:W-:Y:S01]  /*8e90*/  FFMA.FTZ R12, R107, R103.reuse, -R108.reuse ;  /* 0x000000676b0c7223 */ /* 0x180fe2000001086c */
[-C--:B------:R-:W-:Y:S01]  /*8ea0*/  FFMA.FTZ R107, R106, R103.reuse, -R108 ;  /* 0x000000676a6b7223 */ /* 0x080fe2000001086c */
[-CC-:B------:R-:W-:Y:S01]  /*8eb0*/  FFMA.FTZ R108, R98, R103.reuse, -R102.reuse ;  /* 0x00000067626c7223 */ /* 0x180fe20000010866 */
[----:B------:R-:W-:Y:S01]  /*8ec0*/  FFMA.FTZ R98, R99, R103, -R102 ;  /* 0x0000006763627223 */ /* 0x000fe20000010866 */
[----:B------:R3:W-:Y:S03]  /*8ed0*/  MUFU.EX2 R106, R12 ;  /* 0x0000000c006a7308 */ /* 0x0007e60000000800 */
[C---:B--2---:R-:W-:Y:S01]  /*8ee0*/  HMMA.16816.F32.BF16 R56, R4.reuse, R8, R56 ;  /* 0x000000080438723c */ /* 0x044fe20000041838 */
[----:B------:R-:W-:Y:S04]  /*8ef0*/  MUFU.EX2 R107, R107 ;  /* 0x0000006b006b7308 */ /* 0x000fe80000000800 */
[----:B------:R-:W-:Y:S03]  /*8f00*/  MUFU.EX2 R99, R108 ;  /* 0x0000006c00637308 */ /* 0x000fe60000000800 */
[C---:B------:R-:W-:Y:S01]  /*8f10*/  HMMA.16816.F32.BF16 R60, R4.reuse, R10, R60 ;  /* 0x0000000a043c723c */ /* 0x040fe2000004183c */
[----:B------:R-:W2:Y:S01]  /*8f20*/  MUFU.EX2 R98, R98 ;  /* 0x0000006200627308 */ /* 0x000ea20000000800 */
[----:B------:R-:W-:Y:S06]  /*8f30*/  LDSM.16.MT88.4 R8, [R97+0x1c00] ;  /* 0x001c00006108783b */ /* 0x000fec0000004200 */
[C---:B----4-:R-:W-:Y:S08]  /*8f40*/  HMMA.16816.F32.BF16 R80, R4.reuse, R24, R80 ;  /* 0x000000180450723c */ /* 0x050ff00000041850 */
[C---:B------:R-:W-:Y:S01]  /*8f50*/  HMMA.16816.F32.BF16 R76, R4.reuse, R26, R76 ;  /* 0x0000001a044c723c */ /* 0x040fe2000004184c */
[----:B------:R-:W4:Y:S07]  /*8f60*/  LDSM.16.MT88.4 R24, [R123+0x6c00] ;  /* 0x006c00007b18783b */ /* 0x000f2e0000004200 */
[C---:B------:R-:W-:Y:S08]  /*8f70*/  HMMA.16816.F32.BF16 R72, R4.reuse, R20, R72 ;  /* 0x000000140448723c */ /* 0x040ff00000041848 */
[C---:B------:R-:W-:Y:S01]  /*8f80*/  HMMA.16816.F32.BF16 R36, R4.reuse, R22, R36 ;  /* 0x000000160424723c */ /* 0x040fe20000041824 */
[----:B------:R-:W5:Y:S07]  /*8f90*/  LDSM.16.MT88.4 R20, [R123+0x7c00] ;  /* 0x007c00007b14783b */ /* 0x000f6e0000004200 */
[C---:B------:R-:W-:Y:S01]  /*8fa0*/  HMMA.16816.F32.BF16 R52, R4.reuse, R14, R52 ;  /* 0x0000000e0434723c */ /* 0x040fe20000041834 */
[----:B---3--:R-:W3:Y:S07]  /*8fb0*/  LDSM.16.MT88.4 R12, [R97+0xc00] ;  /* 0x000c0000610c783b */ /* 0x008eee0000004200 */
[C---:B------:R-:W-:Y:S08]  /*8fc0*/  HMMA.16816.F32.BF16 R64, R4.reuse, R28, R64 ;  /* 0x0000001c0440723c */ /* 0x040ff00000041840 */
[----:B------:R-:W-:Y:S01]  /*8fd0*/  HMMA.16816.F32.BF16 R68, R4, R30, R68 ;  /* 0x0000001e0444723c */ /* 0x000fe20000041844 */
[----:B------:R-:W-:Y:S01]  /*8fe0*/  F2FP.BF16.F32.PACK_AB R4, R104, R105 ;  /* 0x000000696804723e */ /* 0x000fe200000010ff */
[----:B------:R-:W-:Y:S01]  /*8ff0*/  FADD.FTZ R105, R105, R128 ;  /* 0x0000008069697221 */ /* 0x000fe20000010000 */
        /* <DEDUP_REMOVED lines=15> */
[C---:B-----5:R-:W-:Y:S08]  /*90f0*/  HMMA.16816.F32.BF16 R40, R4.reuse, R20, R40 ;  /* 0x000000140428723c */ /* 0x060ff00000041828 */
[C---:B------:R-:W-:Y:S08]  /*9100*/  HMMA.16816.F32.BF16 R44, R4.reuse, R22, R44 ;  /* 0x00000016042c723c */ /* 0x040ff0000004182c */
[----:B---3--:R-:W-:Y:S01]  /*9110*/  HMMA.16816.F32.BF16 R72, R4, R12, R72 ;  /* 0x0000000c0448723c */ /* 0x008fe20000041848 */
[----:B------:R-:W-:-:S02]  /*9120*/  MOV R13, R33 ;  /* 0x00000021000d7202 */ /* 0x000fc40000000f00 */
[----:B------:R-:W-:-:S05]  /*9130*/  @P6 MOV R13, R33 ;  /* 0x00000021000d6202 */ /* 0x000fca0000000f00 */
[----:B------:R-:W-:Y:S01]  /*9140*/  HMMA.16816.F32.BF16 R36, R4, R14, R36 ;  /* 0x0000000e0424723c */ /* 0x000fe20000041824 */
[-C--:B------:R-:W-:Y:S02]  /*9150*/  MOV R15, R34.reuse ;  /* 0x00000022000f7202 */ /* 0x080fe40000000f00 */
[----:B------:R-:W-:-:S05]  /*9160*/  @P6 MOV R15, R34 ;  /* 0x00000022000f6202 */ /* 0x000fca0000000f00 */
[C---:B------:R-:W-:Y:S08]  /*9170*/  HMMA.16816.F32.BF16 R48, R4.reuse, R8, R48 ;  /* 0x000000080430723c */ /* 0x040ff00000041830 */
[C---:B------:R-:W-:Y:S08]  /*9180*/  HMMA.16816.F32.BF16 R52, R4.reuse, R10, R52 ;  /* 0x0000000a0434723c */ /* 0x040ff00000041834 */
[C---:B-1----:R-:W-:Y:S08]  /*9190*/  HMMA.16816.F32.BF16 R64, R4.reuse, R16, R64 ;  /* 0x000000100440723c */ /* 0x042ff00000041840 */
[----:B------:R-:W-:Y:S01]  /*91a0*/  HMMA.16816.F32.BF16 R68, R4, R18, R68 ;  /* 0x000000120444723c */ /* 0x000fe20000041844 */
[----:B------:R-:W-:-:S04]  /*91b0*/  NOP ;  /* 0x0000000000007918 */ /* 0x000fc80000000000 */
[----:B------:R-:W-:-:S15]  /*91c0*/  @P6 BRA `(.L_x_10957) ;  /* 0x0000000000046947 */ /* 0x000fde0003800000 */
.L_x_10948:
[----:B------:R-:W-:-:S07]  /*91d0*/  IADD3 R148, PT, PT, R96, -0x1, RZ ;  /* 0xffffffff60947810 */ /* 0x000fce0007ffe0ff */
.L_x_10957:
[----:B------:R-:W-:Y:S05]  /*91e0*/  BSYNC B2 ;  /* 0x0000000000027941 */ /* 0x000fea0003800000 */
.L_x_10947:
        /* <DEDUP_REMOVED lines=13> */
.L_x_10965:
        /* <DEDUP_REMOVED lines=78> */
.L_x_10960:
[----:B------:R-:W-:Y:S05]  /*97a0*/  BSYNC.RECONVERGENT B0 ;  /* 0x0000000000007941 */ /* 0x000fea0003800200 */
.L_x_10959:
[----:B------:R-:W1:Y:S01]  /*97b0*/  S2UR UR6, SR_CgaCtaId ;  /* 0x00000000000679c3 */ /* 0x000e620000008800 */
[C---:B------:R-:W-:Y:S01]  /*97c0*/  IMAD.SHL.U32 R155, R87.reuse, 0x8, RZ ;  /* 0x00000008579b7824 */ /* 0x040fe200078e00ff */
[C---:B------:R-:W-:Y:S01]  /*97d0*/  LOP3.LUT R154, R87.reuse, 0x18, RZ, 0xc0, !PT ;  /* 0x00000018579a7812 */ /* 0x040fe200078ec0ff */
[----:B------:R-:W-:Y:S01]  /*97e0*/  UMOV UR7, 0x400 ;  /* 0x0000040000077882 */ /* 0x000fe20000000000 */
[C---:B------:R-:W-:Y:S01]  /*97f0*/  IMAD.SHL.U32 R125, R87.reuse, 0x10, RZ ;  /* 0x00000010577d7824 */ /* 0x040fe200078e00ff */
[--C-:B------:R-:W-:Y:S01]  /*9800*/  SHF.R.U32.HI R124, RZ, 0x1, R87.reuse ;  /* 0x00000001ff7c7819 */ /* 0x100fe20000011657 */
        /* <DEDUP_REMOVED lines=11> */
[----:B------:R-:W-:Y:S02]  /*98c0*/  LOP3.LUT R165, R168, R165, RZ, 0xfc, !PT ;  /* 0x000000a5a8a57212 */ /* 0x000fe400078efcff */
[C---:B------:R-:W-:Y:S02]  /*98d0*/  LOP3.LUT R166, R167.reuse, 0x20, RZ, 0xfc, !PT ;  /* 0x00000020a7a67812 */ /* 0x040fe400078efcff */
        /* <DEDUP_REMOVED lines=10> */
[----:B------:R-:W-:Y:S02]  /*9980*/  LOP3.LUT R127, R124, 0x8, RZ, 0xc0, !PT ;  /* 0x000000087c7f7812 */ /* 0x000fe400078ec0ff */
[----:B------:R-:W-:Y:S01]  /*9990*/  @!PT LDS RZ, [RZ] ;  /* 0x00000000fffff984 */ /* 0x000fe20000000800 */
[----:B------:R-:W-:Y:S01]  /*99a0*/  @!PT LDS RZ, [RZ] ;  /* 0x00000000fffff984 */ /* 0x000fe20000000800 */
[----:B------:R-:W-:Y:S01]  /*99b0*/  @!PT LDS RZ, [RZ] ;  /* 0x00000000fffff984 */ /* 0x000fe20000000800 */
[----:B------:R1:W-:Y:S01]  /*99c0*/  @!P6 LDGSTS.E.BYPASS.LTC128B.128 [R165+0x6000], desc[UR4][R144.64] ;  /* 0x0600000090a5efae */ /* 0x0003e2000b981a04 */
[----:B------:R-:W-:Y:S02]  /*99d0*/  LOP3.LUT R125, R125, 0x3e00, RZ, 0xc0, !PT ;  /* 0x00003e007d7d7812 */ /* 0x000fe400078ec0ff */
[--C-:B------:R-:W-:Y:S01]  /*99e0*/  LOP3.LUT R88, R89, 0x20, R128.reuse, 0xf8, !PT ;  /* 0x0000002059587812 */ /* 0x100fe200078ef880 */
[----:B------:R-:W-:Y:S01]  /*99f0*/  @P6 STS.128 [R165+0x6000], RZ ;  /* 0x006000ffa5006388 */ /* 0x000fe20000000c00 */
[----:B------:R-:W-:Y:S02]  /*9a00*/  LOP3.LUT R89, R90, 0x8, R87, 0xf8, !PT ;  /* 0x000000085a597812 */ /* 0x000fe400078ef857 */
[----:B------:R-:W-:Y:S01]  /*9a10*/  LOP3.LUT R84, R86, 0x18, RZ, 0xc0, !PT ;  /* 0x0000001856547812 */ /* 0x000fe200078ec0ff */
[----:B------:R-:W-:Y:S01]  /*9a20*/  @!PT LDS RZ, [RZ] ;  /* 0x00000000fffff984 */ /* 0x000fe20000000800 */
[----:B------:R-:W-:Y:S01]  /*9a30*/  @!PT LDS RZ, [RZ] ;  /* 0x00000000fffff984 */ /* 0x000fe20000000800 */
[----:B------:R-:W-:Y:S01]  /*9a40*/  @!PT LDS RZ, [RZ] ;  /* 0x00000000fffff984 */ /* 0x000fe20000000800 */
[----:B------:R1:W-:Y:S01]  /*9a50*/  @!P5 LDGSTS.E.BYPASS.LTC128B.128 [R165+0x7000], desc[UR4][R144.64+0x40] ;  /* 0x0700004090a5dfae */ /* 0x0003e2000b981a04 */
[--C-:B------:R-:W-:Y:S02]  /*9a60*/  LOP3.LUT R127, R127, 0xc0, R128.reuse, 0xf8, !PT ;  /* 0x000000c07f7f7812 */ /* 0x100fe400078ef880 */
[----:B------:R-:W-:Y:S01]  /*9a70*/  LOP3.LUT R91, R125, 0x20, R128, 0xf8, !PT ;  /* 0x000000207d5b7812 */ /* 0x000fe200078ef880 */
[----:B------:R-:W-:Y:S01]  /*9a80*/  @P5 STS.128 [R165+0x7000], RZ ;  /* 0x007000ffa5005388 */ /* 0x000fe20000000c00 */
[----:B------:R-:W-:Y:S02]  /*9a90*/  LOP3.LUT R89, R88, R89, R84, 0xf6, !PT ;  /* 0x0000005958597212 */ /* 0x000fe400078ef654 */
[----:B------:R-:W-:Y:S01]  /*9aa0*/  LOP3.LUT R127, R127, R84, RZ, 0x3c, !PT ;  /* 0x000000547f7f7212 */ /* 0x000fe200078e3cff */
[----:B------:R-:W-:Y:S01]  /*9ab0*/  @!PT LDS RZ, [RZ] ;  /* 0x00000000fffff984 */ /* 0x000fe20000000800 */
[----:B------:R-:W-:Y:S01]  /*9ac0*/  @!PT LDS RZ, [RZ] ;  /* 0x00000000fffff984 */ /* 0x000fe20000000800 */
[----:B------:R-:W-:Y:S01]  /*9ad0*/  @!PT LDS RZ, [RZ] ;  /* 0x00000000fffff984 */ /* 0x000fe20000000800 */
[----:B------:R1:W-:Y:S01]  /*9ae0*/  @!P4 LDGSTS.E.BYPASS.LTC128B.128 [R165+0x8000], desc[UR4][R144.64+0x80] ;  /* 0x0800008090a5cfae */ /* 0x0003e2000b981a04 */
[----:B------:R-:W-:Y:S01]  /*9af0*/  LOP3.LUT R84, R91, 0x100, R128, 0xf8, !PT ;  /* 0x000001005b547812 */ /* 0x000fe200078ef880 */
[--C-:B------:R-:W-:Y:S01]  /*9b00*/  IMAD R130, R89, 0x2, R126.reuse ;  /* 0x0000000259827824 */ /* 0x100fe200078e027e */
        /* <DEDUP_REMOVED lines=41> */
[----:B------:R-:W4:Y:S07]  /*9da0*/  LDSM.16.M88.4 R100, [R131+0x1000] ;  /* 0x001000008364783b */ /* 0x000f2e0000000200 */
[C---:B-----5:R-:W-:Y:S08]  /*9db0*/  HMMA.16816.F32.BF16 R28, R88.reuse, R104, RZ ;  /* 0x00000068581c723c */ /* 0x060ff000000418ff */
[----:B------:R-:W-:Y:S01]  /*9dc0*/  HMMA.16816.F32.BF16 R32, R88, R106, RZ ;  /* 0x0000006a5820723c */ /* 0x000fe200000418ff */
[----:B------:R-:W5:Y:S04]  /*9dd0*/  LDSM.16.M88.4 R88, [R130+0x4400] ;  /* 0x004400008258783b */ /* 0x000f680000000200 */
        /* <DEDUP_REMOVED lines=16> */
[----:B------:R-:W-:Y:S07]  /*9ee0*/  LDSM.16.M88.4 R120, [R130+0x5000] ;  /* 0x005000008278783b */ /* 0x000fee0000000200 */
[C---:B-----5:R-:W-:Y:S08]  /*9ef0*/  HMMA.16816.F32.BF16 R12, R100.reuse, R88, R12 ;  /* 0x00000058640c723c */ /* 0x060ff0000004180c */
[C---:B------:R-:W-:Y:S01]  /*9f00*/  HMMA.16816.F32.BF16 R16, R100.reuse, R90, R16 ;  /* 0x0000005a6410723c */ /* 0x040fe20000041810 */
[----:B------:R-:W3:Y:S07]  /*9f10*/  LDSM.16.M88.4 R88, [R84+0x4400] ;  /* 0x004400005458783b */ /* 0x000eee0000000200 */
[C---:B------:R-:W-:Y:S08]  /*9f20*/  HMMA.16816.F32.BF16 R20, R100.reuse, R104, R20 ;  /* 0x000000686414723c */ /* 0x040ff00000041814 */
[C---:B------:R-:W-:Y:S01]  /*9f30*/  HMMA.16816.F32.BF16 R24, R100.reuse, R106, R24 ;  /* 0x0000006a6418723c */ /* 0x040fe20000041818 */
[----:B------:R-:W4:Y:S07]  /*9f40*/  LDSM.16.M88.4 R104, [R84+0x4800] ;  /* 0x004800005468783b */ /* 0x000f2e0000000200 */
[C---:B-1----:R-:W-:Y:S08]  /*9f50*/  HMMA.16816.F32.BF16 R28, R100.reuse, R112, R28 ;  /* 0x00000070641c723c */ /* 0x042ff0000004181c */
[----:B------:R-:W-:Y:S01]  /*9f60*/  HMMA.16816.F32.BF16 R32, R100, R114, R32 ;  /* 0x000000726420723c */ /* 0x000fe20000041820 */
[----:B------:R-:W-:Y:S04]  /*9f70*/  LDSM.16.M88.4 R100, [R130+0x5800] ;  /* 0x005800008264783b */ /* 0x000fe80000000200 */
[----:B------:R-:W-:Y:S03]  /*9f80*/  LDSM.16.M88.4 R112, [R130+0x5c00] ;  /* 0x005c00008270783b */ /* 0x000fe60000000200 */
[C---:B--2---:R-:W-:Y:S08]  /*9f90*/  HMMA.16816.F32.BF16 R4, R92.reuse, R96, R4 ;  /* 0x000000605c04723c */ /* 0x044ff00000041804 */
[C---:B------:R-:W-:Y:S01]  /*9fa0*/  HMMA.16816.F32.BF16 R8, R92.reuse, R98, R8 ;  /* 0x000000625c08723c */ /* 0x040fe20000041808 */
[----:B------:R-:W1:Y:S07]  /*9fb0*/  LDSM.16.M88.4 R96, [R130+0x5400] ;  /* 0x005400008260783b */ /* 0x000e6e0000000200 */
        /* <DEDUP_REMOVED lines=12> */
[----:B------:R-:W4:Y:S01]  /*a080*/  LDSM.16.M88.4 R120, [R84+0x5c00] ;  /* 0x005c00005478783b */ /* 0x000f220000000200 */
[----:B------:R-:W-:Y:S04]  /*a090*/  DEPBAR.LE SB0, 0x0 ;  /* 0x000080000000791a */ /* 0x000fe80000000000 */
[----:B------:R-:W-:Y:S02]  /*a0a0*/  BAR.SYNC.DEFER_BLOCKING 0x0 ;  /* 0x0000000000007b1d */ /* 0x000fe40000010000 */
[C---:B-1----:R-:W-:Y:S08]  /*a0b0*/  HMMA.16816.F32.BF16 R12, R116.reuse, R96, R12 ;  /* 0x00000060740c723c */ /* 0x042ff0000004180c */
        /* <DEDUP_REMOVED lines=91> */
.L_x_10964:
[----:B------:R-:W-:Y:S05]  /*a670*/  BSYNC.RECONVERGENT B0 ;  /* 0x0000000000007941 */ /* 0x000fea0003800200 */
.L_x_10963:
        /* <DEDUP_REMOVED lines=37> */
.L_x_10962:
[----:B------:R-:W-:Y:S05]  /*a8d0*/  BSYNC.RECONVERGENT B1 ;  /* 0x0000000000017941 */ /* 0x000fea0003800200 */
.L_x_10961:
[----:B-1----:R-:W-:Y:S01]  /*a8e0*/  IABS R92, R150 ;  /* 0x00000096005c7213 */ /* 0x002fe20000000000 */
[----:B------:R-:W2:Y:S01]  /*a8f0*/  LD.E R84, desc[UR4][R2.64+0xdc] ;  /* 0x0000dc0402547980 */ /* 0x000ea2000c101900 */
[----:B------:R-:W-:Y:S01]  /*a900*/  LOP3.LUT R127, R127, 0x120, R128, 0xf8, !PT ;  /* 0x000001207f7f7812 */ /* 0x000fe200078ef880 */
[C---:B------:R-:W-:Y:S01]  /*a910*/  VIADD R90, R150.reuse, 0x20 ;  /* 0x00000020965a7836 */ /* 0x040fe20000000000 */
[----:B------:R-:W-:Y:S01]  /*a920*/  I2FP.F32.S32 R92, R92 ;  /* 0x0000005c005c7245 */ /* 0x000fe20000201400 */
[C---:B------:R-:W-:Y:S02]  /*a930*/  VIADD R88, R151.reuse, 0xffffffe0 ;  /* 0xffffffe097587836 */ /* 0x040fe40000000000 */
[C---:B------:R-:W-:Y:S01]  /*a940*/  VIADD R101, R151.reuse, 0x1 ;  /* 0x0000000197657836 */ /* 0x040fe20000000000 */
[----:B------:R-:W-:Y:S01]  /*a950*/  IABS R90, R90 ;  /* 0x0000005a005a7213 */ /* 0x000fe20000000000 */
[----:B------:R-:W-:Y:S01]  /*a960*/  VIADD R91, R150, 0x21 ;  /* 0x00000021965b7836 */ /* 0x000fe20000000000 */
[C---:B------:R-:W-:Y:S01]  /*a970*/  ISETP.GE.AND P1, PT, R88.reuse, R136, PT ;  /* 0x000000885800720c */ /* 0x040fe20003f26270 */
[C---:B------:R-:W-:Y:S01]  /*a980*/  VIADD R103, R151.reuse, 0xfffffff8 ;  /* 0xfffffff897677836 */ /* 0x040fe20000000000 */
[----:B------:R-:W-:Y:S01]  /*a990*/  ISETP.GE.AND P4, PT, R88, R134, PT ;  /* 0x000000865800720c */ /* 0x000fe20003f86270 */
[----:B------:R-:W-:Y:S01]  /*a9a0*/  FFMA.FTZ R17, -R152, R92, R17 ;  /* 0x0000005c98117223 */ /* 0x000fe20000010111 */
[C---:B------:R-:W-:Y:S01]  /*a9b0*/  ISETP.GE.AND P6, PT, R88.reuse, R135, PT ;  /* 0x000000875800720c */ /* 0x040fe20003fc6270 */
[C---:B------:R-:W-:Y:S01]  /*a9c0*/  VIADD R108, R151.reuse, 0xfffffff1 ;  /* 0xfffffff1976c7836 */ /* 0x040fe20000000000 */
[----:B------:R-:W-:Y:S01]  /*a9d0*/  ISETP.GE.AND P5, PT, R88, R133, PT ;  /* 0x000000855800720c */ /* 0x000fe20003fa6270 */
[C---:B------:R-:W-:Y:S01]  /*a9e0*/  VIADD R114, R151.reuse, 0xffffffe8 ;  /* 0xffffffe897727836 */ /* 0x040fe20000000000 */
[----:B------:R-:W-:Y:S01]  /*a9f0*/  I2FP.F32.S32 R90, R90 ;  /* 0x0000005a005a7245 */ /* 0x000fe20000201400 */
[C---:B------:R-:W-:Y:S01]  /*aa00*/  VIADD R94, R151.reuse, 0x8 ;  /* 0x00000008975e7836 */ /* 0x040fe20000000000 */
[----:B------:R-:W-:Y:S01]  /*aa10*/  IABS R91, R91 ;  /* 0x0000005b005b7213 */ /* 0x000fe20000000000 */
[----:B------:R-:W-:Y:S02]  /*aa20*/  VIADD R88, R150, 0x18 ;  /* 0x0000001896587836 */ /* 0x000fe40000000000 */
[C---:B------:R-:W-:Y:S01]  /*aa30*/  FFMA.FTZ R23, -R152.reuse, R92, R23 ;  /* 0x0000005c98177223 */ /* 0x040fe20000010117 */
[----:B------:R-:W-:Y:S01]  /*aa40*/  FFMA.FTZ R7, -R152, R90, R7 ;  /* 0x0000005a98077223 */ /* 0x000fe20000010107 */
[----:B------:R-:W-:Y:S01]  /*aa50*/  I2FP.F32.S32 R91, R91 ;  /* 0x0000005b005b7245 */ /* 0x000fe20000201400 */
[C---:B------:R-:W-:Y:S01]  /*aa60*/  VIADD R116, R151.reuse, 0xffffffe1 ;  /* 0xffffffe197747836 */ /* 0x040fe20000000000 */
[----:B------:R-:W-:Y:S01]  /*aa70*/  IABS R88, R88 ;  /* 0x0000005800587213 */ /* 0x000fe20000000000 */
[C---:B------:R-:W-:Y:S02]  /*aa80*/  VIADD R90, R150.reuse, 0x11 ;  /* 0x00000011965a7836 */ /* 0x040fe40000000000 */
[----:B------:R-:W-:Y:S01]  /*aa90*/  VIADD R92, R150, 0x10 ;  /* 0x00000010965c7836 */ /* 0x000fe20000000000 */
[----:B------:R-:W-:Y:S01]  /*aaa0*/  I2FP.F32.S32 R88, R88 ;  /* 0x0000005800587245 */ /* 0x000fe20000201400 */
[----:B------:R-:W-:Y:S01]  /*aab0*/  FFMA.FTZ R6, -R152, R91, R6 ;  /* 0x0000005b98067223 */ /* 0x000fe20000010106 */
[----:B------:R-:W-:Y:S01]  /*aac0*/  IABS R91, R90 ;  /* 0x0000005a005b7213 */ /* 0x000fe20000000000 */
[C---:B------:R-:W-:Y:S01]  /*aad0*/  VIADD R112, R151.reuse, 0xffffffe9 ;  /* 0xffffffe997707836 */ /* 0x040fe20000000000 */
[----:B------:R-:W-:Y:S01]  /*aae0*/  IABS R92, R92 ;  /* 0x0000005c005c7213 */ /* 0x000fe20000000000 */
[----:B------:R-:W-:Y:S01]  /*aaf0*/  VIADD R90, R150, 0x8 ;  /* 0x00000008965a7836 */ /* 0x000fe20000000000 */
[----:B------:R-:W-:Y:S01]  /*ab00*/  I2FP.F32.S32 R91, R91 ;  /* 0x0000005b005b7245 */ /* 0x000fe20000201400 */
[CC--:B------:R-:W-:Y:S01]  /*ab10*/  FFMA.FTZ R5, -R152.reuse, R88.reuse, R5 ;  /* 0x0000005898057223 */ /* 0x0c0fe20000010105 */
[----:B------:R-:W-:Y:S01]  /*ab20*/  FFMA.FTZ R11, -R152, R88, R11 ;  /* 0x00000058980b7223 */ /* 0x000fe2000001010b */
[----:B------:R-:W-:Y:S01]  /*ab30*/  I2FP.F32.S32 R88, R92 ;  /* 0x0000005c00587245 */ /* 0x000fe20000201400 */
[C---:B------:R-:W-:Y:S01]  /*ab40*/  VIADD R92, R150.reuse, 0xfffffff8 ;  /* 0xfffffff8965c7836 */ /* 0x040fe20000000000 */
[----:B------:R-:W-:Y:S01]  /*ab50*/  IABS R90, R90 ;  /* 0x0000005a005a7213 */ /* 0x000fe20000000000 */
[----:B------:R-:W-:Y:S02]  /*ab60*/  VIADD R93, R150, 0xffffffe1 ;  /* 0xffffffe1965d7836 */ /* 0x000fe40000000000 */
[----:B------:R-:W-:Y:S01]  /*ab70*/  FFMA.FTZ R8, -R152, R91, R8 ;  /* 0x0000005b98087223 */ /* 0x000fe20000010108 */
[----:B------:R-:W-:Y:S01]  /*ab80*/  VIADD R89, R150, 0x19 ;  /* 0x0000001996597836 */ /* 0x000fe20000000000 */
[----:B------:R-:W-:Y:S01]  /*ab90*/  I2FP.F32.S32 R90, R90 ;  /* 0x0000005a005a7245 */ /* 0x000fe20000201400 */
[C---:B------:R-:W-:Y:S01]  /*aba0*/  FFMA.FTZ R15, -R152.reuse, R88, R15 ;  /* 0x00000058980f7223 */ /* 0x040fe2000001010f */
[----:B------:R-:W-:Y:S01]  /*abb0*/  IABS R92, R92 ;  /* 0x0000005c005c7213 */ /* 0x000fe20000000000 */
[----:B------:R-:W-:Y:S01]  /*abc0*/  FFMA.FTZ R9, -R152, R88, R9 ;  /* 0x0000005898097223 */ /* 0x000fe20000010109 */
[----:B------:R-:W-:Y:S01]  /*abd0*/  IABS R93, R93 ;  /* 0x0000005d005d7213 */ /* 0x000fe20000000000 */
[----:B------:R-:W-:Y:S01]  /*abe0*/  VIADD R88, R150, 0x1 ;  /* 0x0000000196587836 */ /* 0x000fe20000000000 */
[----:B------:R-:W-:Y:S01]  /*abf0*/  IABS R89, R89 ;  /* 0x0000005900597213 */ /* 0x000fe20000000000 */
[CC--:B------:R-:W-:Y:S01]  /*ac00*/  FFMA.FTZ R19, -R152.reuse, R90.reuse, R19 ;  /* 0x0000005a98137223 */ /* 0x0c0fe20000010113 */
[C---:B------:R-:W-:Y:S01]  /*ac10*/  FFMA.FTZ R13, -R152.reuse, R90, R13 ;  /* 0x0000005a980d7223 */ /* 0x040fe2000001010d */
[----:B------:R-:W-:Y:S01]  /*ac20*/  IMAD.MOV.U32 R90, RZ, RZ, R92 ;  /* 0x000000ffff5a7224 */ /* 0x000fe200078e005c */
[----:B------:R-:W-:Y:S01]  /*ac30*/  I2FP.F32.S32 R93, R93 ;  /* 0x0000005d005d7245 */ /* 0x000fe20000201400 */
[----:B------:R-:W-:Y:S01]  /*ac40*/  FFMA.FTZ R14, -R152, R91, R14 ;  /* 0x0000005b980e7223 */ /* 0x000fe2000001010e */
[----:B------:R-:W-:Y:S01]  /*ac50*/  I2FP.F32.S32 R89, R89 ;  /* 0x0000005900597245 */ /* 0x000fe20000201400 */
[C---:B------:R-:W-:Y:S01]  /*ac60*/  VIADD R109, R151.reuse, 0xfffffff0 ;  /* 0xfffffff0976d7836 */ /* 0x040fe20000000000 */
[----:B------:R-:W-:Y:S01]  /*ac70*/  IABS R91, R88 ;  /* 0x00000058005b7213 */ /* 0x000fe20000000000 */
[----:B------:R-:W-:Y:S01]  /*ac80*/  VIADD R88, R150, 0xffffffe0 ;  /* 0xffffffe096587836 */ /* 0x000fe20000000000 */
[----:B------:R-:W-:Y:S01]  /*ac90*/  I2FP.F32.S32 R90, R90 ;  /* 0x0000005a005a7245 */ /* 0x000fe20000201400 */
[C---:B------:R-:W-:Y:S01]  /*aca0*/  FFMA.FTZ R10, -R152.reuse, R89, R10 ;  /* 0x00000059980a7223 */ /* 0x040fe2000001010a */
[C---:B------:R-:W-:Y:S01]  /*acb0*/  FFMA.FTZ R32, -R152.reuse, R93, R32 ;  /* 0x0000005d98207223 */ /* 0x040fe20000010120 */
[----:B------:R-:W-:Y:S01]  /*acc0*/  FFMA.FTZ R4, -R152, R89, R4 ;  /* 0x0000005998047223 */ /* 0x000fe20000010104 */
[----:B------:R-:W-:Y:S01]  /*acd0*/  VIADD R93, R151, 0xfffffff9 ;  /* 0xfffffff9975d7836 */ /* 0x000fe20000000000 */
[----:B------:R-:W-:Y:S01]  /*ace0*/  IABS R88, R88 ;  /* 0x0000005800587213 */ /* 0x000fe20000000000 */
[----:B------:R-:W-:Y:S02]  /*acf0*/  VIADD R89, R150, 0x9 ;  /* 0x0000000996597836 */ /* 0x000fe40000000000 */
[CC--:B------:R-:W-:Y:S01]  /*ad00*/  FFMA.FTZ R21, -R152.reuse, R90.reuse, R21 ;  /* 0x0000005a98157223 */ /* 0x0c0fe20000010115 */
[----:B------:R-:W-:Y:S01]  /*ad10*/  FFMA.FTZ R27, -R152, R90, R27 ;  /* 0x0000005a981b7223 */ /* 0x000fe2000001011b */
[----:B------:R-:W-:Y:S01]  /*ad20*/  VIADD R90, R150, 0xfffffff0 ;  /* 0xfffffff0965a7836 */ /* 0x000fe20000000000 */
[----:B------:R-:W-:Y:S01]  /*ad30*/  ISETP.GE.AND P0, PT, R93, R136, PT ;  /* 0x000000885d00720c */ /* 0x000fe20003f06270 */
[----:B------:R-:W-:Y:S01]  /*ad40*/  VIADD R92, R151, 0x9 ;  /* 0x00000009975c7836 */ /* 0x000fe20000000000 */
[----:B------:R-:W-:Y:S01]  /*ad50*/  IABS R89, R89 ;  /* 0x0000005900597213 */ /* 0x000fe20000000000 */
[----:B------:R-:W-:Y:S01]  /*ad60*/  VIADD R149, R149, 0xffffffc0 ;  /* 0xffffffc095957836 */ /* 0x000fe20000000000 */
[----:B------:R-:W-:Y:S02]  /*ad70*/  I2FP.F32.S32 R88, R88 ;  /* 0x0000005800587245 */ /* 0x000fe40000201400 */
[----:B------:R-:W-:Y:S02]  /*ad80*/  FSEL R100, R17, -INF , P0 ;  /* 0xff80000011647808 */ /* 0x000fe40000000000 */
[----:B------:R-:W-:Y:S01]  /*ad90*/  I2FP.F32.S32 R89, R89 ;  /* 0x0000005900597245 */ /* 0x000fe20000201400 */
[----:B------:R-:W-:Y:S01]  /*ada0*/  FFMA.FTZ R33, -R152, R88, R33 ;  /* 0x0000005898217223 */ /* 0x000fe20000010121 */
[----:B------:R-:W-:Y:S01]  /*adb0*/  IABS R90, R90 ;  /* 0x0000005a005a7213 */ /* 0x000fe20000000000 */
[----:B------:R-:W-:Y:S01]  /*adc0*/  VIADD R88, R150, 0xffffffe8 ;  /* 0xffffffe896587836 */ /* 0x000fe20000000000 */
[----:B------:R-:W-:Y:S01]  /*add0*/  ISETP.GE.AND P0, PT, R101, R134, PT ;  /* 0x000000866500720c */ /* 0x000fe20003f06270 */
[CC--:B------:R-:W-:Y:S01]  /*ade0*/  FFMA.FTZ R12, -R152.reuse, R89.reuse, R12 ;  /* 0x00000059980c7223 */ /* 0x0c0fe2000001010c */
[----:B------:R-:W-:Y:S01]  /*adf0*/  I2FP.F32.S32 R90, R90 ;  /* 0x0000005a005a7245 */ /* 0x000fe20000201400 */
[----:B------:R-:W-:Y:S01]  /*ae00*/  FFMA.FTZ R18, -R152, R89, R18 ;  /* 0x0000005998127223 */ /* 0x000fe20000010112 */
[----:B------:R-:W-:Y:S01]  /*ae10*/  FSEL R117, R23, -INF , P0 ;  /* 0xff80000017757808 */ /* 0x000fe20000000000 */
[----:B------:R-:W-:Y:S01]  /*ae20*/  VIADD R89, R150, 0xfffffff9 ;  /* 0xfffffff996597836 */ /* 0x000fe20000000000 */
[----:B------:R-:W-:Y:S01]  /*ae30*/  ISETP.GE.AND P0, PT, R116, R136, PT ;  /* 0x000000887400720c */ /* 0x000fe20003f06270 */
[C---:B------:R-:W-:Y:S01]  /*ae40*/  FFMA.FTZ R25, -R152.reuse, R90, R25 ;  /* 0x0000005a98197223 */ /* 0x040fe20000010119 */
[----:B------:R-:W-:Y:S01]  /*ae50*/  IABS R88, R88 ;  /* 0x0000005800587213 */ /* 0x000fe20000000000 */
[----:B------:R-:W-:Y:S01]  /*ae60*/  FFMA.FTZ R31, -R152, R90, R31 ;  /* 0x0000005a981f7223 */ /* 0x000fe2000001011f */
[----:B------:R-:W-:Y:S02]  /*ae70*/  FSEL R90, R5, -INF , P0 ;  /* 0xff800000055a7808 */ /* 0x000fe40000000000 */
[----:B------:R-:W-:Y:S02]  /*ae80*/  IABS R89, R89 ;  /* 0x0000005900597213 */ /* 0x000fe40000000000 */
[----:B------:R-:W-:Y:S02]  /*ae90*/  ISETP.GE.AND P0, PT, R112, R136, PT ;  /* 0x000000887000720c */ /* 0x000fe40003f06270 */
[----:B------:R-:W-:Y:S02]  /*aea0*/  I2FP.F32.S32 R88, R88 ;  /* 0x0000005800587245 */ /* 0x000fe40000201400 */
[----:B------:R-:W-:Y:S02]  /*aeb0*/  I2FP.F32.S32 R89, R89 ;  /* 0x0000005900597245 */ /* 0x000fe40000201400 */
[----:B------:R-:W-:Y:S01]  /*aec0*/  FSEL R111, R9, -INF , P0 ;  /* 0xff800000096f7808 */ /* 0x000fe20000000000 */
[C---:B------:R-:W-:Y:S01]  /*aed0*/  FFMA.FTZ R35, -R152.reuse, R88, R35 ;  /* 0x0000005898237223 */ /* 0x040fe20000010123 */
[----:B------:R-:W-:Y:S01]  /*aee0*/  ISETP.GE.AND P0, PT, R109, R136, PT ;  /* 0x000000886d00720c */ /* 0x000fe20003f06270 */
[----:B------:R-:W-:Y:S01]  /*aef0*/  FFMA.FTZ R29, -R152, R88, R29 ;  /* 0x00000058981d7223 */ /* 0x000fe2000001011d */
[----:B------:R-:W-:Y:S01]  /*af00*/  FSEL R88, R6, -INF , P4 ;  /* 0xff80000006587808 */ /* 0x000fe20002000000 */
[C---:B------:R-:W-:Y:S01]  /*af10*/  FFMA.FTZ R20, -R152.reuse, R89, R20 ;  /* 0x0000005998147223 */ /* 0x040fe20000010114 */
[----:B------:R-:W-:Y:S01]  /*af20*/  I2FP.F32.S32 R91, R91 ;  /* 0x0000005b005b7245 */ /* 0x000fe20000201400 */
[----:B------:R-:W-:Y:S01]  /*af30*/  FFMA.FTZ R26, -R152, R89, R26 ;  /* 0x00000059981a7223 */ /* 0x000fe2000001011a */
[-C--:B------:R-:W-:Y:S01]  /*af40*/  ISETP.GE.AND P4, PT, R108, R136.reuse, PT ;  /* 0x000000886c00720c */ /* 0x080fe20003f86270 */
[----:B------:R-:W-:Y:S01]  /*af50*/  VIADD R89, R150, 0xffffffe9 ;  /* 0xffffffe996597836 */ /* 0x000fe20000000000 */
[----:B------:R-:W-:Y:S01]  /*af60*/  FSEL R115, R4, -INF , P1 ;  /* 0xff80000004737808 */ /* 0x000fe20000800000 */
[-C--:B------:R-:W-:Y:S01]  /*af70*/  FFMA.FTZ R16, -R152, R91.reuse, R16 ;  /* 0x0000005b98107223 */ /* 0x080fe20000010110 */
[----:B------:R-:W-:Y:S01]  /*af80*/  ISETP.GE.AND P1, PT, R114, R136, PT ;  /* 0x000000887200720c */ /* 0x000fe20003f26270 */
[----:B------:R-:W-:Y:S01]  /*af90*/  FFMA.FTZ R22, -R152, R91, R22 ;  /* 0x0000005b98167223 */ /* 0x000fe20000010116 */
[----:B------:R-:W-:Y:S01]  /*afa0*/  FSEL R97, R12, -INF , P0 ;  /* 0xff8000000c617808 */ /* 0x000fe20000000000 */
[----:B------:R-:W-:Y:S01]  /*afb0*/  VIADD R91, R150, 0xfffffff1 ;  /* 0xfffffff1965b7836 */ /* 0x000fe20000000000 */
[----:B------:R-:W-:Y:S01]  /*afc0*/  ISETP.GE.AND P0, PT, R112, R134, PT ;  /* 0x000000867000720c */ /* 0x000fe20003f06270 */
[----:B------:R-:W-:Y:S01]  /*afd0*/  VIADD R9, R151, 0x18 ;  /* 0x0000001897097836 */ /* 0x000fe20000000000 */
[----:B------:R-:W-:Y:S01]  /*afe0*/  FSEL R164, R13, -INF , P4 ;  /* 0xff8000000da47808 */ /* 0x000fe20002000000 */
[----:B------:R-:W-:Y:S01]  /*aff0*/  VIADD R13, R151, 0x19 ;  /* 0x00000019970d7836 */ /* 0x000fe20000000000 */
[----:B------:R-:W-:Y:S01]  /*b000*/  ISETP.GE.AND P4, PT, R103, R136, PT ;  /* 0x000000886700720c */ /* 0x000fe20003f86270 */
[----:B------:R-:W-:Y:S01]  /*b010*/  VIADD R150, R150, 0x40 ;  /* 0x0000004096967836 */ /* 0x000fe20000000000 */
[----:B------:R-:W-:Y:S02]  /*b020*/  FSEL R113, R8, -INF , P1 ;  /* 0xff80000008717808 */ /* 0x000fe40000800000 */
[----:B------:R-:W-:Y:S02]  /*b030*/  FSEL R105, R11, -INF , P0 ;  /* 0xff8000000b697808 */ /* 0x000fe40000000000 */
[----:B------:R-:W-:Y:S02]  /*b040*/  ISETP.GE.AND P1, PT, R116, R134, PT ;  /* 0x000000867400720c */ /* 0x000fe40003f26270 */
[----:B------:R-:W-:Y:S02]  /*b050*/  ISETP.GE.AND P0, PT, R151, R136, PT ;  /* 0x000000889700720c */ /* 0x000fe40003f06270 */
[----:B------:R-:W-:Y:S02]  /*b060*/  IABS R89, R89 ;  /* 0x0000005900597213 */ /* 0x000fe40000000000 */
[----:B------:R-:W-:Y:S02]  /*b070*/  FSEL R102, R16, -INF , P4 ;  /* 0xff80000010667808 */ /* 0x000fe40002000000 */
[----:B------:R-:W-:Y:S02]  /*b080*/  FSEL R110, R7, -INF , P1 ;  /* 0xff800000076e7808 */ /* 0x000fe40000800000 */
[-C--:B------:R-:W-:Y:S02]  /*b090*/  ISETP.GE.AND P4, PT, R108, R134.reuse, PT ;  /* 0x000000866c00720c */ /* 0x080fe40003f86270 */
[----:B------:R-:W-:Y:S02]  /*b0a0*/  FSEL R95, R20, -INF , P0 ;  /* 0xff800000145f7808 */ /* 0x000fe40000000000 */
[-C--:B------:R-:W-:Y:S02]  /*b0b0*/  ISETP.GE.AND P1, PT, R114, R134.reuse, PT ;  /* 0x000000867200720c */ /* 0x080fe40003f26270 */
[----:B------:R-:W-:Y:S02]  /*b0c0*/  I2FP.F32.S32 R89, R89 ;  /* 0x0000005900597245 */ /* 0x000fe40000201400 */
[----:B------:R-:W-:Y:S02]  /*b0d0*/  ISETP.GE.AND P0, PT, R93, R134, PT ;  /* 0x000000865d00720c */ /* 0x000fe40003f06270 */
[----:B------:R-:W-:Y:S01]  /*b0e0*/  FSEL R96, R15, -INF , P4 ;  /* 0xff8000000f607808 */ /* 0x000fe20002000000 */
[-C--:B------:R-:W-:Y:S01]  /*b0f0*/  FFMA.FTZ R28, -R152, R89.reuse, R28 ;  /* 0x00000059981c7223 */ /* 0x080fe2000001011c */
[----:B------:R-:W-:Y:S01]  /*b100*/  FSEL R107, R10, -INF , P1 ;  /* 0xff8000000a6b7808 */ /* 0x000fe20000800000 */
[----:B------:R-:W-:Y:S01]  /*b110*/  FFMA.FTZ R34, -R152, R89, R34 ;  /* 0x0000005998227223 */ /* 0x000fe20000010122 */
[----:B------:R-:W-:Y:S01]  /*b120*/  ISETP.GE.AND P4, PT, R101, R136, PT ;  /* 0x000000886500720c */ /* 0x000fe20003f86270 */
[----:B------:R-:W-:Y:S01]  /*b130*/  VIADD R89, R151, 0x11 ;  /* 0x0000001197597836 */ /* 0x000fe20000000000 */
[----:B------:R-:W-:Y:S02]  /*b140*/  IABS R91, R91 ;  /* 0x0000005b005b7213 */ /* 0x000fe40000000000 */
[----:B------:R-:W-:Y:S02]  /*b150*/  FSEL R104, R19, -INF , P0 ;  /* 0xff80000013687808 */ /* 0x000fe40000000000 */
[----:B------:R-:W-:Y:S02]  /*b160*/  ISETP.GE.AND P1, PT, R109, R134, PT ;  /* 0x000000866d00720c */ /* 0x000fe40003f26270 */
[----:B------:R-:W-:Y:S02]  /*b170*/  ISETP.GE.AND P0, PT, R92, R136, PT ;  /* 0x000000885c00720c */ /* 0x000fe40003f06270 */
[----:B------:R-:W-:Y:S02]  /*b180*/  FSEL R99, R21, -INF , P4 ;  /* 0xff80000015637808 */ /* 0x000fe40002000000 */
[----:B------:R-:W-:Y:S02]  /*b190*/  I2FP.F32.S32 R91, R91 ;  /* 0x0000005b005b7245 */ /* 0x000fe40000201400 */
[-C--:B------:R-:W-:Y:S02]  /*b1a0*/  ISETP.GE.AND P4, PT, R103, R134.reuse, PT ;  /* 0x000000866700720c */ /* 0x080fe40003f86270 */
[----:B------:R-:W-:Y:S01]  /*b1b0*/  FSEL R98, R14, -INF , P1 ;  /* 0xff8000000e627808 */ /* 0x000fe20000800000 */
[CC--:B------:R-:W-:Y:S01]  /*b1c0*/  FFMA.FTZ R24, -R152.reuse, R91.reuse, R24 ;  /* 0x0000005b98187223 */ /* 0x0c0fe20000010118 */
[----:B------:R-:W-:Y:S01]  /*b1d0*/  ISETP.GE.AND P1, PT, R151, R134, PT ;  /* 0x000000869700720c */ /* 0x000fe20003f26270 */
[----:B------:R-:W-:Y:S01]  /*b1e0*/  FFMA.FTZ R30, -R152, R91, R30 ;  /* 0x0000005b981e7223 */ /* 0x000fe2000001011e */
        /* <DEDUP_REMOVED lines=23> */
[----:B------:R-:W-:Y:S02]  /*b360*/  FSEL R100, R100, -INF , !P4 ;  /* 0xff80000064647808 */ /* 0x000fe40006000000 */
[----:B------:R-:W-:Y:S02]  /*b370*/  ISETP.GE.AND P4, PT, R9, R136, PT ;  /* 0x000000880900720c */ /* 0x000fe40003f86270 */
[----:B------:R-:W-:Y:S02]  /*b380*/  FSEL R120, R30, -INF , P1 ;  /* 0xff8000001e787808 */ /* 0x000fe40000800000 */
[----:B------:R-:W-:Y:S02]  /*b390*/  FSEL R19, R35, -INF , P0 ;  /* 0xff80000023137808 */ /* 0x000fe40000000000 */
[----:B------:R-:W-:Y:S02]  /*b3a0*/  FSEL R164, R164, -INF , !P5 ;  /* 0xff800000a4a47808 */ /* 0x000fe40006800000 */
[-C--:B------:R-:W-:Y:S02]  /*b3b0*/  ISETP.GE.AND P1, PT, R9, R134.reuse, PT ;  /* 0x000000860900720c */ /* 0x080fe40003f26270 */
[----:B------:R-:W-:Y:S02]  /*b3c0*/  ISETP.GE.AND P5, PT, R103, R135, PT ;  /* 0x000000876700720c */ /* 0x000fe40003fa6270 */
[-C--:B------:R-:W-:Y:S02]  /*b3d0*/  ISETP.GE.AND P0, PT, R116, R133.reuse, PT ;  /* 0x000000857400720c */ /* 0x080fe40003f06270 */
[----:B------:R-:W-:Y:S02]  /*b3e0*/  FSEL R121, R32, -INF , P4 ;  /* 0xff80000020797808 */ /* 0x000fe40002000000 */
[----:B------:R-:W-:Y:S02]  /*b3f0*/  ISETP.GE.AND P4, PT, R89, R134, PT ;  /* 0x000000865900720c */ /* 0x000fe40003f86270 */
[----:B------:R-:W-:Y:S02]  /*b400*/  FSEL R18, R34, -INF , P1 ;  /* 0xff80000022127808 */ /* 0x000fe40000800000 */
        /* <DEDUP_REMOVED lines=8> */
[----:B------:R-:W-:Y:S02]  /*b490*/  FSEL R21, R115, -INF , !P6 ;  /* 0xff80000073157808 */ /* 0x000fe40007000000 */
[CC--:B------:R-:W-:Y:S02]  /*b4a0*/  ISETP.GE.AND P0, PT, R151.reuse, R135.reuse, PT ;  /* 0x000000879700720c */ /* 0x0c0fe40003f06270 */
[----:B------:R-:W-:Y:S02]  /*b4b0*/  ISETP.GE.AND P6, PT, R112, R135, PT ;  /* 0x000000877000720c */ /* 0x000fe40003fc6270 */
[C---:B------:R-:W-:Y:S01]  /*b4c0*/  ISETP.GE.AND P5, PT, R151.reuse, R133, PT ;  /* 0x000000859700720c */ /* 0x040fe20003fa6270 */
[----:B------:R-:W-:Y:S01]  /*b4d0*/  VIADD R151, R151, 0xffffffc0 ;  /* 0xffffffc097977836 */ /* 0x000fe20000000000 */
[----:B------:R-:W-:Y:S02]  /*b4e0*/  ISETP.GE.AND P1, PT, R114, R135, PT ;  /* 0x000000877200720c */ /* 0x000fe40003f26270 */
[----:B------:R-:W-:Y:S02]  /*b4f0*/  FSEL R90, R90, -INF , !P4 ;  /* 0xff8000005a5a7808 */ /* 0x000fe40006000000 */
[----:B------:R-:W-:Y:S02]  /*b500*/  ISETP.GE.AND P4, PT, R114, R133, PT ;  /* 0x000000857200720c */ /* 0x000fe40003f86270 */
[----:B------:R-:W-:Y:S02]  /*b510*/  FSEL R7, R95, -INF , !P0 ;  /* 0xff8000005f077808 */ /* 0x000fe40004000000 */
[----:B------:R-:W-:Y:S02]  /*b520*/  FSEL R30, R111, -INF , !P6 ;  /* 0xff8000006f1e7808 */ /* 0x000fe40007000000 */
[----:B------:R-:W-:Y:S02]  /*b530*/  FSEL R20, R22, -INF , !P5 ;  /* 0xff80000016147808 */ /* 0x000fe40006800000 */
[----:B------:R-:W-:Y:S02]  /*b540*/  FSEL R32, R113, -INF , !P1 ;  /* 0xff80000071207808 */ /* 0x000fe40004800000 */
[-C--:B------:R-:W-:Y:S02]  /*b550*/  ISETP.GE.AND P6, PT, R109, R135.reuse, PT ;  /* 0x000000876d00720c */ /* 0x080fe40003fc6270 */
[-C--:B------:R-:W-:Y:S02]  /*b560*/  ISETP.GE.AND P0, PT, R92, R135.reuse, PT ;  /* 0x000000875c00720c */ /* 0x080fe40003f06270 */
[----:B------:R-:W-:Y:S02]  /*b570*/  ISETP.GE.AND P5, PT, R89, R135, PT ;  /* 0x000000875900720c */ /* 0x000fe40003fa6270 */
[----:B------:R-:W-:Y:S02]  /*b580*/  ISETP.GE.AND P1, PT, R112, R133, PT ;  /* 0x000000857000720c */ /* 0x000fe40003f26270 */
[----:B------:R-:W-:Y:S02]  /*b590*/  FSEL R28, R107, -INF , !P4 ;  /* 0xff8000006b1c7808 */ /* 0x000fe40006000000 */
[----:B------:R-:W-:Y:S02]  /*b5a0*/  ISETP.GE.AND P4, PT, R101, R135, PT ;  /* 0x000000876500720c */ /* 0x000fe40003f86270 */
[----:B------:R-:W-:Y:S02]  /*b5b0*/  FSEL R97, R97, -INF , !P6 ;  /* 0xff80000061617808 */ /* 0x000fe40007000000 */
[----:B------:R-:W-:Y:S02]  /*b5c0*/  FSEL R12, R25, -INF , !P0 ;  /* 0xff800000190c7808 */ /* 0x000fe40004000000 */
[----:B------:R-:W-:Y:S02]  /*b5d0*/  FSEL R122, R29, -INF , !P5 ;  /* 0xff8000001d7a7808 */ /* 0x000fe40006800000 */
[----:B------:R-:W-:Y:S02]  /*b5e0*/  FSEL R26, R105, -INF , !P1 ;  /* 0xff800000691a7808 */ /* 0x000fe40004800000 */
[----:B------:R-:W-:Y:S02]  /*b5f0*/  FMNMX3.FTZ R29, R85, R88, R34, !PT ;  /* 0x00000058551d7276 */ /* 0x000fe40007810022 */
[----:B------:R-:W-:Y:S01]  /*b600*/  ISETP.GE.AND P6, PT, R108, R133, PT ;  /* 0x000000856c00720c */ /* 0x000fe20003fc6270 */
[----:B------:R-:W-:Y:S01]  /*b610*/  IMAD R108, R127, 0x2, R126 ;  /* 0x000000027f6c7824 */ /* 0x000fe200078e027e */
[----:B------:R-:W-:Y:S02]  /*b620*/  FMNMX3.FTZ R25, R0, R21, R90, !PT ;  /* 0x0000001500197276 */ /* 0x000fe4000781005a */
[----:B------:R-:W-:Y:S02]  /*b630*/  FSEL R5, R99, -INF , !P4 ;  /* 0xff80000063057808 */ /* 0x000fe40006000000 */
[-C--:B------:R-:W-:Y:S02]  /*b640*/  ISETP.GE.AND P4, PT, R94, R133.reuse, PT ;  /* 0x000000855e00720c */ /* 0x080fe40003f86270 */
[----:B------:R-:W-:Y:S02]  /*b650*/  ISETP.GE.AND P1, PT, R103, R133, PT ;  /* 0x000000856700720c */ /* 0x000fe40003f26270 */
[----:B------:R-:W-:Y:S02]  /*b660*/  FSEL R96, R96, -INF , !P6 ;  /* 0xff80000060607808 */ /* 0x000fe40007000000 */
[----:B------:R-:W-:Y:S02]  /*b670*/  FMNMX3.FTZ R25, R25, R32, R30, !PT ;  /* 0x0000002019197276 */ /* 0x000fe4000781001e */
[----:B------:R-:W-:Y:S02]  /*b680*/  FMNMX3.FTZ R29, R29, R28, R26, !PT ;  /* 0x0000001c1d1d7276 */ /* 0x000fe4000781001a */
[----:B------:R-:W-:Y:S02]  /*b690*/  ISETP.GE.AND P6, PT, R94, R135, PT ;  /* 0x000000875e00720c */ /* 0x000fe40003fc6270 */
[----:B------:R-:W-:Y:S02]  /*b6a0*/  FSEL R10, R15, -INF , !P4 ;  /* 0xff8000000f0a7808 */ /* 0x000fe40006000000 */
[----:B------:R-:W-:Y:S02]  /*b6b0*/  FSEL R106, R106, -INF , !P1 ;  /* 0xff8000006a6a7808 */ /* 0x000fe40004800000 */
[----:B------:R-:W-:Y:S02]  /*b6c0*/  FMNMX3.FTZ R25, R25, R97, R164, !PT ;  /* 0x0000006119197276 */ /* 0x000fe400078100a4 */
[----:B------:R-:W-:Y:S02]  /*b6d0*/  FMNMX3.FTZ R15, R29, R98, R96, !PT ;  /* 0x000000621d0f7276 */ /* 0x000fe40007810060 */
        /* <DEDUP_REMOVED lines=11> */
[-C--:B------:R-:W-:Y:S02]  /*b790*/  ISETP.GE.AND P5, PT, R9, R133.reuse, PT ;  /* 0x000000850900720c */ /* 0x080fe40003fa6270 */
[-C--:B------:R-:W-:Y:S02]  /*b7a0*/  ISETP.GE.AND P0, PT, R91, R133.reuse, PT ;  /* 0x000000855b00720c */ /* 0x080fe40003f06270 */
        /* <DEDUP_REMOVED lines=44> */
[-C--:B------:R-:W-:Y:S01]  /*ba70*/  FFMA.FTZ R116, R26, R84.reuse, -R117 ;  /* 0x000000541a747223 */ /* 0x080fe20000010875 */
[----:B------:R-:W-:Y:S01]  /*ba80*/  FMUL.FTZ R22, R84, R9 ;  /* 0x0000000954167220 */ /* 0x000fe20000410000 */
[----:B------:R-:W-:Y:S01]  /*ba90*/  MUFU.EX2 R112, R112 ;  /* 0x0000007000707308 */ /* 0x000fe20000000800 */
[----:B------:R-:W2:Y:S01]  /*baa0*/  LDSM.16.MT88.4 R92, [R85] ;  /* 0x00000000555c783b */ /* 0x000ea20000004200 */
[-C--:B------:R-:W-:Y:S01]  /*bab0*/  FFMA.FTZ R21, R97, R84.reuse, -R123 ;  /* 0x0000005461157223 */ /* 0x080fe2000001087b */
[-CC-:B------:R-:W-:Y:S07]  /*bac0*/  FFMA.FTZ R128, R98, R84.reuse, -R117.reuse ;  /* 0x0000005462807223 */ /* 0x180fee0000010875 */
[----:B------:R-:W3:Y:S01]  /*bad0*/  MUFU.EX2 R9, R22 ;  /* 0x0000001600097308 */ /* 0x000ee20000000800 */
[-C--:B------:R-:W-:Y:S01]  /*bae0*/  FFMA.FTZ R127, R96, R84.reuse, -R117 ;  /* 0x00000054607f7223 */ /* 0x080fe20000010875 */
[-C--:B------:R-:W-:Y:S01]  /*baf0*/  FFMA.FTZ R129, R102, R84.reuse, -R123 ;  /* 0x0000005466817223 */ /* 0x080fe2000001087b */
[-CC-:B------:R-:W-:Y:S07]  /*bb00*/  FFMA.FTZ R131, R106, R84.reuse, -R117.reuse ;  /* 0x000000546a837223 */ /* 0x180fee0000010875 */
[----:B------:R-:W4:Y:S01]  /*bb10*/  MUFU.EX2 R0, R0 ;  /* 0x0000000000007308 */ /* 0x000f220000000800 */
[----:B------:R-:W-:Y:S01]  /*bb20*/  LDSM.16.MT88.4 R96, [R85+0x400] ;  /* 0x000400005560783b */ /* 0x000fe20000004200 */
[-CC-:B------:R-:W-:Y:S01]  /*bb30*/  FFMA.FTZ R165, R104, R84.reuse, -R117.reuse ;  /* 0x0000005468a57223 */ /* 0x180fe20000010875 */
[-CC-:B------:R-:W-:Y:S07]  /*bb40*/  FFMA.FTZ R167, R20, R84.reuse, -R117.reuse ;  /* 0x0000005414a77223 */ /* 0x180fee0000010875 */
[----:B------:R-:W5:Y:S01]  /*bb50*/  MUFU.EX2 R113, R113 ;  /* 0x0000007100717308 */ /* 0x000f620000000800 */
[-CC-:B------:R-:W-:Y:S01]  /*bb60*/  FFMA.FTZ R166, R14, R84.reuse, -R117.reuse ;  /* 0x000000540ea67223 */ /* 0x180fe20000010875 */
[-C--:B------:R-:W-:Y:S01]  /*bb70*/  FFMA.FTZ R120, R120, R84.reuse, -R117 ;  /* 0x0000005478787223 */ /* 0x080fe20000010875 */
[--C-:B------:R-:W-:Y:S07]  /*bb80*/  FFMA.FTZ R130, R130, R84, -R123.reuse ;  /* 0x0000005482827223 */ /* 0x100fee000001087b */
        /* <DEDUP_REMOVED lines=60> */
[-CC-:B------:R-:W-:Y:S01]  /*bf50*/  FFMA.FTZ R22, R164, R84.reuse, -R123.reuse ;  /* 0x00000054a4167223 */ /* 0x180fe2000001087b */
        /* <DEDUP_REMOVED lines=9> */
[C---:B------:R-:W-:Y:S01]  /*bff0*/  FMUL.FTZ R69, R9.reuse, R69 ;  /* 0x0000004509457220 */ /* 0x040fe20000410000 */
[C---:B----4-:R-:W-:Y:S01]  /*c000*/  HMMA.16816.F32.BF16 R40, R88.reuse, R80, R40 ;  /* 0x000000505828723c */ /* 0x050fe20000041828 */
[----:B------:R-:W-:Y:S03]  /*c010*/  LDSM.16.MT88.4 R100, [R85+0x1400] ;  /* 0x001400005564783b */ /* 0x000fe60000004200 */
[----:B------:R-:W2:Y:S01]  /*c020*/  MUFU.EX2 R22, R22 ;  /* 0x0000001600167308 */ /* 0x000ea20000000800 */
[C---:B------:R-:W-:Y:S01]  /*c030*/  FMUL.FTZ R70, R0.reuse, R70 ;  /* 0x0000004600467220 */ /* 0x040fe20000410000 */
[----:B------:R-:W-:Y:S01]  /*c040*/  FMUL.FTZ R71, R0, R71 ;  /* 0x0000004700477220 */ /* 0x000fe20000410000 */
[----:B------:R-:W-:Y:S07]  /*c050*/  FFMA.FTZ R112, R9, R162, R112 ;  /* 0x000000a209707223 */ /* 0x000fee0000010070 */
[----:B------:R-:W3:Y:S01]  /*c060*/  MUFU.EX2 R164, R164 ;  /* 0x000000a400a47308 */ /* 0x000ee20000000800 */
[----:B------:R-:W-:Y:S01]  /*c070*/  ISETP.GT.AND P0, PT, R148, R141, PT ;  /* 0x0000008d9400720c */ /* 0x000fe20003f04270 */
[C---:B------:R-:W-:Y:S01]  /*c080*/  HMMA.16816.F32.BF16 R44, R88.reuse, R82, R44 ;  /* 0x00000052582c723c */ /* 0x040fe2000004182c */
[----:B------:R-:W4:Y:S07]  /*c090*/  LDSM.16.MT88.4 R80, [R85+0x2000] ;  /* 0x002000005550783b */ /* 0x000f2e0000004200 */
[----:B------:R-:W-:Y:S01]  /*c0a0*/  MUFU.EX2 R131, R131 ;  /* 0x0000008300837308 */ /* 0x000fe20000000800 */
[----:B------:R-:W-:Y:S01]  /*c0b0*/  FFMA.FTZ R115, R0, R163, R115 ;  /* 0x000000a300737223 */ /* 0x000fe20000010073 */
[----:B------:R-:W-:Y:S08]  /*c0c0*/  FADD.FTZ R113, R113, R112 ;  /* 0x0000007071717221 */ /* 0x000ff00000010000 */
[----:B------:R-:W5:Y:S01]  /*c0d0*/  MUFU.EX2 R165, R165 ;  /* 0x000000a500a57308 */ /* 0x000f620000000800 */
[----:B------:R-:W-:Y:S01]  /*c0e0*/  FADD.FTZ R114, R114, R115 ;  /* 0x0000007372727221 */ /* 0x000fe20000010000 */
[----:B------:R-:W-:Y:S08]  /*c0f0*/  FADD.FTZ R0, R110, R113 ;  /* 0x000000716e007221 */ /* 0x000ff00000010000 */
[----:B------:R-:W-:Y:S01]  /*c100*/  MUFU.EX2 R14, R166 ;  /* 0x000000a6000e7308 */ /* 0x000fe20000000800 */
[C---:B-1----:R-:W-:Y:S03]  /*c110*/  HMMA.16816.F32.BF16 R48, R88.reuse, R72, R48 ;  /* 0x000000485830723c */ /* 0x042fe60000041830 */
[----:B--2---:R-:W-:Y:S01]  /*c120*/  F2FP.BF16.F32.PACK_AB R72, R22, R21 ;  /* 0x000000151648723e */ /* 0x004fe200000010ff */
[----:B------:R-:W-:Y:S01]  /*c130*/  FADD.FTZ R9, R111, R114 ;  /* 0x000000726f097221 */ /* 0x000fe20000010000 */
[----:B------:R-:W-:Y:S01]  /*c140*/  F2FP.BF16.F32.PACK_AB R73, R127, R128 ;  /* 0x000000807f49723e */ /* 0x000fe200000010ff */
[----:B------:R-:W-:Y:S02]  /*c150*/  FADD.FTZ R0, R109, R0 ;  /* 0x000000006d007221 */ /* 0x000fe40000010000 */
[C---:B------:R-:W-:Y:S03]  /*c160*/  HMMA.16816.F32.BF16 R52, R88.reuse, R74, R52 ;  /* 0x0000004a5834723c */ /* 0x040fe60000041834 */
[----:B---3--:R-:W-:Y:S01]  /*c170*/  F2FP.BF16.F32.PACK_AB R74, R164, R129 ;  /* 0x00000081a44a723e */ /* 0x008fe200000010ff */
        /* <DEDUP_REMOVED lines=12> */
[C---:B----4-:R-:W-:Y:S03]  /*c240*/  HMMA.16816.F32.BF16 R64, R88.reuse, R80, R64 ;  /* 0x000000505840723c */ /* 0x050fe60000041840 */
[----:B------:R-:W-:Y:S05]  /*c250*/  FADD.FTZ R0, R165, R0 ;  /* 0x00000000a5007221 */ /* 0x000fea0000010000 */
[----:B------:R-:W-:Y:S01]  /*c260*/  HMMA.16816.F32.BF16 R68, R88, R82, R68 ;  /* 0x000000525844723c */ /* 0x000fe20000041844 */
[----:B------:R-:W-:Y:S07]  /*c270*/  LDSM.16.MT88.4 R80, [R108+0x6800] ;  /* 0x006800006c50783b */ /* 0x000fee0000004200 */
[C---:B------:R-:W-:Y:S01]  /*c280*/  HMMA.16816.F32.BF16 R24, R72.reuse, R92, R24 ;  /* 0x0000005c4818723c */ /* 0x040fe20000041818 */
[----:B------:R-:W-:Y:S07]  /*c290*/  LDSM.16.MT88.4 R88, [R85+0x800] ;  /* 0x000800005558783b */ /* 0x000fee0000004200 */
[C---:B------:R-:W-:Y:S01]  /*c2a0*/  HMMA.16816.F32.BF16 R28, R72.reuse, R94, R28 ;  /* 0x0000005e481c723c */ /* 0x040fe2000004181c */
[----:B------:R-:W-:Y:S07]  /*c2b0*/  LDSM.16.MT88.4 R92, [R108+0x7800] ;  /* 0x007800006c5c783b */ /* 0x000fee0000004200 */
[C---:B------:R-:W-:Y:S03]  /*c2c0*/  HMMA.16816.F32.BF16 R32, R72.reuse, R96, R32 ;  /* 0x000000604820723c */ /* 0x040fe60000041820 */
[-CC-:B------:R-:W-:Y:S02]  /*c2d0*/  FFMA.FTZ R96, R7, R84.reuse, -R123.reuse ;  /* 0x0000005407607223 */ /* 0x180fe4000001087b */
[----:B------:R2:W3:Y:S03]  /*c2e0*/  MUFU.EX2 R7, R167 ;  /* 0x000000a700077308 */ /* 0x0004e60000000800 */
[C---:B------:R-:W-:Y:S08]  /*c2f0*/  HMMA.16816.F32.BF16 R36, R72.reuse, R98, R36 ;  /* 0x000000624824723c */ /* 0x040ff00000041824 */
[C---:B-1----:R-:W-:Y:S03]  /*c300*/  HMMA.16816.F32.BF16 R40, R72.reuse, R76, R40 ;  /* 0x0000004c4828723c */ /* 0x042fe60000041828 */
[-CC-:B--2---:R-:W-:Y:S01]  /*c310*/  FFMA.FTZ R167, R122, R84.reuse, -R123.reuse ;  /* 0x000000547aa77223 */ /* 0x184fe2000001087b */
[----:B---3--:R-:W-:Y:S01]  /*c320*/  FADD.FTZ R21, R7, R0 ;  /* 0x0000000007157221 */ /* 0x008fe20000010000 */
[----:B------:R-:W-:Y:S03]  /*c330*/  MUFU.EX2 R122, R130 ;  /* 0x00000082007a7308 */ /* 0x000fe60000000800 */
[C---:B------:R-:W-:Y:S01]  /*c340*/  HMMA.16816.F32.BF16 R44, R72.reuse, R78, R44 ;  /* 0x0000004e482c723c */ /* 0x040fe2000004182c */
[----:B------:R-:W1:Y:S06]  /*c350*/  LDSM.16.MT88.4 R76, [R85+0x2400] ;  /* 0x00240000554c783b */ /* 0x000e6c0000004200 */
[----:B------:R-:W-:Y:S01]  /*c360*/  MUFU.EX2 R167, R167 ;  /* 0x000000a700a77308 */ /* 0x000fe20000000800 */
[C---:B------:R-:W-:Y:S03]  /*c370*/  HMMA.16816.F32.BF16 R48, R72.reuse, R100, R48 ;  /* 0x000000644830723c */ /* 0x040fe60000041830 */
[-CC-:B------:R-:W-:Y:S01]  /*c380*/  FFMA.FTZ R100, R5, R84.reuse, -R123.reuse ;  /* 0x0000005405647223 */ /* 0x180fe2000001087b */
[-CC-:B------:R-:W-:Y:S05]  /*c390*/  FFMA.FTZ R101, R16, R84.reuse, -R123.reuse ;  /* 0x0000005410657223 */ /* 0x180fea000001087b */
[----:B------:R2:W3:Y:S01]  /*c3a0*/  MUFU.EX2 R5, R96 ;  /* 0x0000006000057308 */ /* 0x0004e20000000800 */
[C---:B------:R-:W-:Y:S09]  /*c3b0*/  HMMA.16816.F32.BF16 R52, R72.reuse, R102, R52 ;  /* 0x000000664834723c */ /* 0x040ff20000041834 */
[----:B------:R4:W5:Y:S01]  /*c3c0*/  MUFU.EX2 R20, R100 ;  /* 0x0000006400147308 */ /* 0x0009620000000800 */
[-C--:B------:R-:W-:Y:S01]  /*c3d0*/  FFMA.FTZ R103, R12, R84.reuse, -R123 ;  /* 0x000000540c677223 */ /* 0x080fe2000001087b */
[-CC-:B------:R-:W-:Y:S08]  /*c3e0*/  FFMA.FTZ R102, R10, R84.reuse, -R117.reuse ;  /* 0x000000540a667223 */ /* 0x180ff00000010875 */
[----:B------:R-:W1:Y:S01]  /*c3f0*/  MUFU.EX2 R11, R101 ;  /* 0x00000065000b7308 */ /* 0x000e620000000800 */
[C---:B------:R-:W-:Y:S09]  /*c400*/  HMMA.16816.F32.BF16 R56, R72.reuse, R104, R56 ;  /* 0x000000684838723c */ /* 0x040ff20000041838 */
[----:B------:R-:W-:Y:S01]  /*c410*/  MUFU.EX2 R10, R103 ;  /* 0x00000067000a7308 */ /* 0x000fe20000000800 */
[----:B--2---:R-:W2:Y:S01]  /*c420*/  LDSM.16.MT88.4 R96, [R85+0x1800] ;  /* 0x001800005560783b */ /* 0x004ea20000004200 */
[----:B---3--:R-:W-:Y:S01]  /*c430*/  FADD.FTZ R9, R5, R164 ;  /* 0x000000a405097221 */ /* 0x008fe20000010000 */
[----:B----4-:R-:W-:Y:S01]  /*c440*/  FFMA.FTZ R100, R6, R84, -R117 ;  /* 0x0000005406647223 */ /* 0x010fe20000010875 */
[C---:B------:R-:W-:Y:S06]  /*c450*/  HMMA.16816.F32.BF16 R60, R72.reuse, R106, R60 ;  /* 0x0000006a483c723c */ /* 0x040fec000004183c */
[----:B------:R-:W3:Y:S01]  /*c460*/  MUFU.EX2 R6, R102 ;  /* 0x0000006600067308 */ /* 0x000ee20000000800 */
[----:B------:R-:W-:Y:S01]  /*c470*/  LDSM.16.MT88.4 R104, [R85+0x1c00] ;  /* 0x001c00005568783b */ /* 0x000fe20000004200 */
[----:B-----5:R-:W-:Y:S08]  /*c480*/  FADD.FTZ R0, R20, R9 ;  /* 0x0000000914007221 */ /* 0x020ff00000010000 */
[----:B------:R-:W4:Y:S01]  /*c490*/  MUFU.EX2 R17, R100 ;  /* 0x0000006400117308 */ /* 0x000f220000000800 */
[----:B------:R-:W-:Y:S01]  /*c4a0*/  FADD.FTZ R9, R14, R21 ;  /* 0x000000150e097221 */ /* 0x000fe20000010000 */
[----:B-1----:R-:W-:Y:S01]  /*c4b0*/  FADD.FTZ R21, R11, R0 ;  /* 0x000000000b157221 */ /* 0x002fe20000010000 */
[C---:B------:R-:W-:Y:S03]  /*c4c0*/  HMMA.16816.F32.BF16 R64, R72.reuse, R76, R64 ;  /* 0x0000004c4840723c */ /* 0x040fe60000041840 */
[----:B---3--:R-:W-:Y:S01]  /*c4d0*/  FADD.FTZ R0, R6, R9 ;  /* 0x0000000906007221 */ /* 0x008fe20000010000 */
[----:B------:R-:W-:Y:S04]  /*c4e0*/  FADD.FTZ R9, R10, R21 ;  /* 0x000000150a097221 */ /* 0x000fe80000010000 */
[----:B------:R-:W-:Y:S01]  /*c4f0*/  HMMA.16816.F32.BF16 R68, R72, R78, R68 ;  /* 0x0000004e4844723c */ /* 0x000fe20000041844 */
[----:B------:R-:W1:Y:S02]  /*c500*/  LDSM.16.MT88.4 R76, [R108+0x8800] ;  /* 0x008800006c4c783b */ /* 0x000e640000004200 */
[----:B------:R-:W-:Y:S01]  /*c510*/  F2FP.BF16.F32.PACK_AB R72, R20, R5 ;  /* 0x000000051448723e */ /* 0x000fe200000010ff */
[C---:B----4-:R-:W-:Y:S01]  /*c520*/  FADD.FTZ R21, R17.reuse, R0 ;  /* 0x0000000011157221 */ /* 0x050fe20000010000 */
[----:B------:R-:W-:Y:S01]  /*c530*/  F2FP.BF16.F32.PACK_AB R73, R14, R7 ;  /* 0x000000070e49723e */ /* 0x000fe200000010ff */
[----:B------:R-:W-:Y:S01]  /*c540*/  FADD.FTZ R0, R122, R9 ;  /* 0x000000097a007221 */ /* 0x000fe20000010000 */
[----:B------:R-:W-:Y:S02]  /*c550*/  F2FP.BF16.F32.PACK_AB R74, R10, R11 ;  /* 0x0000000b0a4a723e */ /* 0x000fe400000010ff */
[----:B------:R-:W-:Y:S01]  /*c560*/  F2FP.BF16.F32.PACK_AB R75, R17, R6 ;  /* 0x00000006114b723e */ /* 0x000fe200000010ff */
[----:B------:R-:W-:Y:S01]  /*c570*/  LDSM.16.MT88.4 R100, [R108+0x7c00] ;  /* 0x007c00006c64783b */ /* 0x000fe20000004200 */
[----:B------:R-:W-:Y:S05]  /*c580*/  FADD.FTZ R0, R167, R0 ;  /* 0x00000000a7007221 */ /* 0x000fea0000010000 */
[C---:B------:R-:W-:Y:S08]  /*c590*/  HMMA.16816.F32.BF16 R24, R72.reuse, R80, R24 ;  /* 0x000000504818723c */ /* 0x040ff00000041818 */
[C---:B------:R-:W-:Y:S01]  /*c5a0*/  HMMA.16816.F32.BF16 R28, R72.reuse, R82, R28 ;  /* 0x00000052481c723c */ /* 0x040fe2000004181c */
[----:B------:R-:W3:Y:S07]  /*c5b0*/  LDSM.16.MT88.4 R80, [R85+0x2800] ;  /* 0x002800005550783b */ /* 0x000eee0000004200 */
[C---:B------:R-:W-:Y:S03]  /*c5c0*/  HMMA.16816.F32.BF16 R32, R72.reuse, R88, R32 ;  /* 0x000000584820723c */ /* 0x040fe60000041820 */
[-C--:B------:R-:W-:Y:S01]  /*c5d0*/  FFMA.FTZ R89, R118, R84.reuse, -R117 ;  /* 0x0000005476597223 */ /* 0x080fe20000010875 */
[-CC-:B------:R-:W-:Y:S01]  /*c5e0*/  FFMA.FTZ R88, R121, R84.reuse, -R123.reuse ;  /* 0x0000005479587223 */ /* 0x180fe2000001087b */
[----:B------:R-:W4:Y:S01]  /*c5f0*/  MUFU.EX2 R118, R120 ;  /* 0x0000007800767308 */ /* 0x000f220000000800 */
[----:B------:R-:W-:Y:S02]  /*c600*/  FFMA.FTZ R123, R119, R84, -R123 ;  /* 0x00000054777b7223 */ /* 0x000fe4000001087b */
[C---:B------:R-:W-:Y:S07]  /*c610*/  HMMA.16816.F32.BF16 R36, R72.reuse, R90, R36 ;  /* 0x0000005a4824723c */ /* 0x040fee0000041824 */
[----:B------:R-:W5:Y:S10]  /*c620*/  MUFU.EX2 R121, R89 ;  /* 0x0000005900797308 */ /* 0x000f740000000800 */
[----:B------:R2:W-:Y:S01]  /*c630*/  MUFU.EX2 R119, R88 ;  /* 0x0000005800777308 */ /* 0x0005e20000000800 */
[C---:B------:R-:W-:Y:S03]  /*c640*/  HMMA.16816.F32.BF16 R40, R72.reuse, R92, R40 ;  /* 0x0000005c4828723c */ /* 0x040fe60000041828 */
[----:B----4-:R-:W-:Y:S01]  /*c650*/  FADD.FTZ R22, R118, R21 ;  /* 0x0000001576167221 */ /* 0x010fe20000010000 */
[----:B-----5:R-:W-:Y:S04]  /*c660*/  F2FP.BF16.F32.PACK_AB R89, R121, R118 ;  /* 0x000000767959723e */ /* 0x020fe800000010ff */
[C---:B------:R-:W-:Y:S01]  /*c670*/  HMMA.16816.F32.BF16 R44, R72.reuse, R94, R44 ;  /* 0x0000005e482c723c */ /* 0x040fe2000004182c */
[----:B------:R-:W4:Y:S02]  /*c680*/  LDSM.16.MT88.4 R92, [R108+0x6c00] ;  /* 0x006c00006c5c783b */ /* 0x000f240000004200 */
[----:B--2---:R-:W-:Y:S01]  /*c690*/  F2FP.BF16.F32.PACK_AB R88, R167, R122 ;  /* 0x0000007aa758723e */ /* 0x004fe200000010ff */
[----:B------:R-:W-:Y:S04]  /*c6a0*/  FADD.FTZ R22, R121, R22 ;  /* 0x0000001679167221 */ /* 0x000fe80000010000 */
        /* <DEDUP_REMOVED lines=8> */
[----:B------:R-:W-:Y:S10]  /*c730*/  MUFU.EX2 R19, R76 ;  /* 0x0000004c00137308 */ /* 0x000ff40000000800 */
[----:B------:R-:W5:Y:S01]  /*c740*/  MUFU.EX2 R120, R117 ;  /* 0x0000007500787308 */ /* 0x000f620000000800 */
[C---:B---3--:R-:W-:Y:S03]  /*c750*/  HMMA.16816.F32.BF16 R64, R72.reuse, R80, R64 ;  /* 0x000000504840723c */ /* 0x048fe60000041840 */
[----:B-1----:R-:W-:Y:S01]  /*c760*/  F2FP.BF16.F32.PACK_AB R90, R18, R119 ;  /* 0x00000077125a723e */ /* 0x002fe200000010ff */
[----:B------:R-:W-:Y:S01]  /*c770*/  FADD.FTZ R119, R119, R0 ;  /* 0x0000000077777221 */ /* 0x000fe20000010000 */
[----:B------:R-:W-:Y:S03]  /*c780*/  IMAD.MOV.U32 R0, RZ, RZ, R15 ;  /* 0x000000ffff007224 */ /* 0x000fe600078e000f */
[----:B------:R-:W-:Y:S03]  /*c790*/  HMMA.16816.F32.BF16 R68, R72, R82, R68 ;  /* 0x000000524844723c */ /* 0x000fe60000041844 */
[----:B-----5:R-:W-:Y:S01]  /*c7a0*/  F2FP.BF16.F32.PACK_AB R91, R120, R19 ;  /* 0x00000013785b723e */ /* 0x020fe200000010ff */
[----:B------:R-:W-:Y:S01]  /*c7b0*/  FADD.FTZ R19, R19, R22 ;  /* 0x0000001613137221 */ /* 0x000fe20000010000 */
[----:B------:R-:W-:Y:S03]  /*c7c0*/  FADD.FTZ R162, R18, R119 ;  /* 0x0000007712a27221 */ /* 0x000fe60000010000 */
[----:B------:R-:W-:Y:S02]  /*c7d0*/  FADD.FTZ R163, R120, R19 ;  /* 0x0000001378a37221 */ /* 0x000fe40000010000 */
[C---:B----4-:R-:W-:Y:S01]  /*c7e0*/  HMMA.16816.F32.BF16 R80, R88.reuse, R92, R24 ;  /* 0x0000005c5850723c */ /* 0x050fe20000041818 */
[----:B------:R-:W1:Y:S07]  /*c7f0*/  LDSM.16.MT88.4 R24, [R108+0x8c00] ;  /* 0x008c00006c18783b */ /* 0x000e6e0000004200 */
[C---:B------:R-:W-:Y:S01]  /*c800*/  HMMA.16816.F32.BF16 R76, R88.reuse, R94, R28 ;  /* 0x0000005e584c723c */ /* 0x040fe2000004181c */
[----:B------:R3:W4:Y:S07]  /*c810*/  LDSM.16.MT88.4 R28, [R85+0x2c00] ;  /* 0x002c0000551c783b */ /* 0x00072e0000004200 */
[C---:B--2---:R-:W-:Y:S08]  /*c820*/  HMMA.16816.F32.BF16 R72, R88.reuse, R96, R32 ;  /* 0x000000605848723c */ /* 0x044ff00000041820 */
[C---:B------:R-:W-:Y:S08]  /*c830*/  HMMA.16816.F32.BF16 R36, R88.reuse, R98, R36 ;  /* 0x000000625824723c */ /* 0x040ff00000041824 */
[C---:B------:R-:W-:Y:S03]  /*c840*/  HMMA.16816.F32.BF16 R40, R88.reuse, R100, R40 ;  /* 0x000000645828723c */ /* 0x040fe60000041828 */
[----:B---3--:R-:W-:Y:S05]  /*c850*/  IMAD.MOV.U32 R85, RZ, RZ, R13 ;  /* 0x000000ffff557224 */ /* 0x008fea00078e000d */
[C---:B------:R-:W-:Y:S08]  /*c860*/  HMMA.16816.F32.BF16 R44, R88.reuse, R102, R44 ;  /* 0x00000066582c723c */ /* 0x040ff0000004182c */
[C---:B------:R-:W-:Y:S08]  /*c870*/  HMMA.16816.F32.BF16 R48, R88.reuse, R104, R48 ;  /* 0x000000685830723c */ /* 0x040ff00000041830 */
[C---:B------:R-:W-:Y:S08]  /*c880*/  HMMA.16816.F32.BF16 R52, R88.reuse, R106, R52 ;  /* 0x0000006a5834723c */ /* 0x040ff00000041834 */
[C---:B-1----:R-:W-:Y:S08]  /*c890*/  HMMA.16816.F32.BF16 R56, R88.reuse, R24, R56 ;  /* 0x000000185838723c */ /* 0x042ff00000041838 */
[C---:B------:R-:W-:Y:S08]  /*c8a0*/  HMMA.16816.F32.BF16 R60, R88.reuse, R26, R60 ;  /* 0x0000001a583c723c */ /* 0x040ff0000004183c */
[C---:B----4-:R-:W-:Y:S08]  /*c8b0*/  HMMA.16816.F32.BF16 R64, R88.reuse, R28, R64 ;  /* 0x0000001c5840723c */ /* 0x050ff00000041840 */
[----:B------:R-:W-:Y:S01]  /*c8c0*/  HMMA.16816.F32.BF16 R68, R88, R30, R68 ;  /* 0x0000001e5844723c */ /* 0x000fe20000041844 */
[----:B------:R-:W-:Y:S08]  /*c8d0*/  @!UPT UIADD3 URZ, UPT, UPT, URZ, URZ, URZ ;  /* 0x000000fffffff290 */ /* 0x000ff0000fffe0ff */
[----:B------:R-:W-:Y:S11]  /*c8e0*/  @P0 BRA `(.L_x_10965) ;  /* 0xffffffc800740947 */ /* 0x000ff6000383ffff */
.L_x_10958:
        /* <DEDUP_REMOVED lines=11> */
.L_x_10979:
        /* <DEDUP_REMOVED lines=100> */
[----:B------:R2:W5:Y:S01]  /*cfe0*/  LD.E.64 R58, desc[UR4][R2.64+0xa8] ;  /* 0x0000a804023a7980 */ /* 0x000562000c101b00 */
        /* <DEDUP_REMOVED lines=9> */
[----:B-----5:R-:W-:Y:S01]  /*d080*/  @P1 FFMA.FTZ R55, R0, R15, R5 ;  /* 0x0000000f00371223 */ /* 0x020fe20000010005 */
[----:B------:R-:W-:Y:S01]  /*d090*/  LOP3.LUT R53, R12, 0x7, R53, 0xf8, !PT ;  /* 0x000000070c357812 */ /* 0x000fe200078ef835 */
[----:B------:R-:W-:Y:S01]  /*d0a0*/  @P0 FFMA.FTZ R54, R0, R13, R4 ;  /* 0x0000000d00360223 */ /* 0x000fe20000010004 */
[----:B------:R2:W1:Y:S04]  /*d0b0*/  LDS.128 R48, [R126] ;  /* 0x000000007e307984 */ /* 0x0004680000000c00 */
        /* <DEDUP_REMOVED lines=12> */
[----:B------:R-:W-:Y:S02]  /*d180*/  IMAD R10, R10, R17, R156 ;  /* 0x000000110a0a7224 */ /* 0x000fe400078e029c */
[----:B------:R2:W4:Y:S02]  /*d190*/  LDS.128 R16, [R126+0x4000] ;  /* 0x004000007e107984 */ /* 0x0005240000000c00 */
[----:B------:R-:W-:Y:S02]  /*d1a0*/  IMAD R56, R11, R10, R56 ;  /* 0x0000000a0b387224 */ /* 0x000fe400078e0238 */
[----:B------:R2:W1:Y:S01]  /*d1b0*/  LDS.128 R8, [R126+0x5000] ;  /* 0x005000007e087984 */ /* 0x0004620000000c00 */
[----:B---3--:R-:W-:Y:S05]  /*d1c0*/  @P0 BRA `(.L_x_10968) ;  /* 0x0000000000240947 */ /* 0x008fea0003800000 */
        /* <DEDUP_REMOVED lines=9> */
.L_x_10968:
[----:B------:R-:W-:Y:S05]  /*d260*/  BSYNC.RECONVERGENT B0 ;  /* 0x0000000000007941 */ /* 0x000fea0003800200 */
.L_x_10967:
[----:B------:R-:W-:Y:S01]  /*d270*/  SHF.R.U32.HI R87, RZ, 0x3, R87 ;  /* 0x00000003ff577819 */ /* 0x000fe20000011657 */
[----:B--2---:R2:W5:Y:S01]  /*d280*/  LD.E R2, desc[UR4][R2.64+0xc0] ;  /* 0x0000c00402027980 */ /* 0x004562000c101900 */
[----:B---3--:R-:W-:Y:S01]  /*d290*/  LOP3.LUT R55, R86, 0x1c, RZ, 0xc0, !PT ;  /* 0x0000001c56377812 */ /* 0x008fe200078ec0ff */
        /* <DEDUP_REMOVED lines=22> */
[----:B----4-:R2:W-:Y:S02]  /*d400*/  @!P2 ST.E.128 desc[UR4][R56.64+0x100], R16 ;  /* 0x000100103800a985 */ /* 0x0105e4000c101d04 */
.L_x_10970:
[----:B------:R-:W-:Y:S05]  /*d410*/  BSYNC.RECONVERGENT B0 ;  /* 0x0000000000007941 */ /* 0x000fea0003800200 */
.L_x_10969:
[----:B------:R-:W-:Y:S04]  /*d420*/  BSSY.RECONVERGENT B0, `(.L_x_10971) ;  /* 0x000000e000007945 */ /* 0x000fe80003800200 */
[----:B------:R-:W-:Y:S05]  /*d430*/  @P1 BRA `(.L_x_10972) ;  /* 0x0000000000301947 */ /* 0x000fea0003800000 */
[-C--:B-----5:R-:W-:Y:S02]  /*d440*/  ISETP.GE.AND P4, PT, R55, R2.reuse, PT ;  /* 0x000000023700720c */ /* 0x0a0fe40003f86270 */
[-C--:B------:R-:W-:Y:S02]  /*d450*/  ISETP.GE.AND P3, PT, R53, R2.reuse, PT ;  /* 0x000000023500720c */ /* 0x080fe40003f66270 */
[----:B------:R-:W-:-:S09]  /*d460*/  ISETP.GE.AND P1, PT, R3, R2, PT ;  /* 0x000000020300720c */ /* 0x000fd20003f26270 */
[CC--:B-12---:R-:W-:Y:S02]  /*d470*/  @!P4 LEA R32, P0, R87.reuse, R60.reuse, 0x2 ;  /* 0x0000003c5720c211 */ /* 0x0c6fe400078010ff */
[CC--:B----4-:R-:W-:Y:S02]  /*d480*/  @!P3 LEA R18, P2, R87.reuse, R60.reuse, 0x2 ;  /* 0x0000003c5712b211 */ /* 0x0d0fe400078410ff */
[CCC-:B------:R-:W-:Y:S02]  /*d490*/  @!P4 LEA.HI.X R33, R87.reuse, R61.reuse, R52.reuse, 0x2, P0 ;  /* 0x0000003d5721c211 */ /* 0x1c0fe400000f1434 */
[C---:B------:R-:W-:Y:S02]  /*d4a0*/  @!P1 LEA R16, P0, R87.reuse, R60, 0x2 ;  /* 0x0000003c57109211 */ /* 0x040fe400078010ff */
[CCC-:B------:R-:W-:Y:S01]  /*d4b0*/  @!P3 LEA.HI.X R19, R87.reuse, R61.reuse, R52.reuse, 0x2, P2 ;  /* 0x0000003d5713b211 */ /* 0x1c0fe200010f1434 */
[----:B------:R3:W-:Y:S01]  /*d4c0*/  @!P4 ST.E.128 desc[UR4][R32.64+0x1800], R44 ;  /* 0x0018002c2000c985 */ /* 0x0007e2000c101d04 */
[----:B------:R-:W-:-:S03]  /*d4d0*/  @!P1 LEA.HI.X R17, R87, R61, R52, 0x2, P0 ;  /* 0x0000003d57119211 */ /* 0x000fc600000f1434 */
[----:B------:R3:W-:Y:S04]  /*d4e0*/  @!P3 ST.E.128 desc[UR4][R18.64+0x1880], R28 ;  /* 0x0018801c1200b985 */ /* 0x0007e8000c101d04 */
[----:B------:R3:W-:Y:S02]  /*d4f0*/  @!P1 ST.E.128 desc[UR4][R16.64+0x1900], R12 ;  /* 0x0019000c10009985 */ /* 0x0007e4000c101d04 */
.L_x_10972:
[----:B------:R-:W-:Y:S05]  /*d500*/  BSYNC.RECONVERGENT B0 ;  /* 0x0000000000007941 */ /* 0x000fea0003800200 */
.L_x_10971:
[----:B------:R-:W-:Y:S04]  /*d510*/  BSSY.RECONVERGENT B0, `(.L_x_10973) ;  /* 0x000000e000007945 */ /* 0x000fe80003800200 */
[----:B------:R-:W-:Y:S05]  /*d520*/  @P5 BRA `(.L_x_10974) ;  /* 0x0000000000305947 */ /* 0x000fea0003800000 */
[-C--:B-----5:R-:W-:Y:S02]  /*d530*/  ISETP.GE.AND P5, PT, R55, R2.reuse, PT ;  /* 0x000000023700720c */ /* 0x0a0fe40003fa6270 */
[-C--:B------:R-:W-:Y:S02]  /*d540*/  ISETP.GE.AND P3, PT, R53, R2.reuse, PT ;  /* 0x000000023500720c */ /* 0x080fe40003f66270 */
[----:B------:R-:W-:-:S09]  /*d550*/  ISETP.GE.AND P1, PT, R3, R2, PT ;  /* 0x000000020300720c */ /* 0x000fd20003f26270 */
[CC--:B--234-:R-:W-:Y:S02]  /*d560*/  @!P5 LEA R16, P4, R87.reuse, R60.reuse, 0x2 ;  /* 0x0000003c5710d211 */ /* 0x0dcfe400078810ff */
[CC--:B-1----:R-:W-:Y:S02]  /*d570*/  @!P3 LEA R14, P2, R87.reuse, R60.reuse, 0x2 ;  /* 0x0000003c570eb211 */ /* 0x0c2fe400078410ff */
[C---:B------:R-:W-:Y:S02]  /*d580*/  @!P1 LEA R12, P0, R87.reuse, R60, 0x2 ;  /* 0x0000003c570c9211 */ /* 0x040fe400078010ff */
[CCC-:B------:R-:W-:Y:S02]  /*d590*/  @!P5 LEA.HI.X R17, R87.reuse, R61.reuse, R52.reuse, 0x2, P4 ;  /* 0x0000003d5711d211 */ /* 0x1c0fe400020f1434 */
[CCC-:B------:R-:W-:Y:S02]  /*d5a0*/  @!P3 LEA.HI.X R15, R87.reuse, R61.reuse, R52.reuse, 0x2, P2 ;  /* 0x0000003d570fb211 */ /* 0x1c0fe400010f1434 */
[----:B------:R-:W-:Y:S01]  /*d5b0*/  @!P1 LEA.HI.X R13, R87, R61, R52, 0x2, P0 ;  /* 0x0000003d570d9211 */ /* 0x000fe200000f1434 */
[----:B------:R1:W-:Y:S04]  /*d5c0*/  @!P5 ST.E.128 desc[UR4][R16.64+0x3000], R40 ;  /* 0x003000281000d985 */ /* 0x0003e8000c101d04 */
[----:B------:R1:W-:Y:S04]  /*d5d0*/  @!P3 ST.E.128 desc[UR4][R14.64+0x3080], R24 ;  /* 0x003080180e00b985 */ /* 0x0003e8000c101d04 */
[----:B------:R1:W-:Y:S02]  /*d5e0*/  @!P1 ST.E.128 desc[UR4][R12.64+0x3100], R8 ;  /* 0x003100080c009985 */ /* 0x0003e4000c101d04 */
.L_x_10974:
[----:B------:R-:W-:Y:S05]  /*d5f0*/  BSYNC.RECONVERGENT B0 ;  /* 0x0000000000007941 */ /* 0x000fea0003800200 */
.L_x_10973:
[----:B------:R-:W-:-:S04]  /*d600*/  MOV R147, 0x0 ;  /* 0x0000000000937802 */ /* 0x000fc80000000f00 */
[----:B-12345:R-:W-:Y:S05]  /*d610*/  @P6 RET.REL.NODEC R146 `(_ZN5flash24flash_fwd_splitkv_kernelI23Flash_fwd_kernel_traitsILi96ELi64ELi64ELi4ELb0ELb0EN7cutlass10bfloat16_tE19Flash_kernel_traitsILi96ELi64ELi64ELi4ES3_EELb0ELb1ELb1ELb0ELb0ELb0ELb1ELb0EEEvNS_16Flash_fwd_paramsE) ;  /* 0xffffff2892786950 */ /* 0x03efea0003c3ffff */
        /* <DEDUP_REMOVED lines=10> */
[----:B-1----:R-:W-:Y:S05]  /*d6c0*/  @P0 RET.REL.NODEC R146 `(_ZN5flash24flash_fwd_splitkv_kernelI23Flash_fwd_kernel_traitsILi96ELi64ELi64ELi4ELb0ELb0EN7cutlass10bfloat16_tE19Flash_kernel_traitsILi96ELi64ELi64ELi4ES3_EELb0ELb1ELb1ELb0ELb0ELb0ELb1ELb0EEEvNS_16Flash_fwd_paramsE) ;  /* 0xffffff28924c0950 */ /* 0x002fea0003c3ffff */
[----:B------:R-:W-:Y:S01]  /*d6d0*/  LEA R2, P0, R87, R60, 0x2 ;  /* 0x0000003c57027211 */ /* 0x000fe200078010ff */
[----:B------:R-:W-:-:S03]  /*d6e0*/  IMAD.MOV.U32 R147, RZ, RZ, 0x0 ;  /* 0x00000000ff937424 */ /* 0x000fc600078e00ff */
[----:B------:R-:W-:-:S05]  /*d6f0*/  LEA.HI.X R3, R87, R61, R52, 0x2, P0 ;  /* 0x0000003d57037211 */ /* 0x000fca00000f1434 */
[----:B------:R1:W-:Y:S02]  /*d700*/  ST.E.128 desc[UR4][R2.64+0x4900], R4 ;  /* 0x0049000402007985 */ /* 0x0003e4000c101d04 */
[----:B-1----:R-:W-:Y:S05]  /*d710*/  RET.REL.NODEC R146 `(_ZN5flash24flash_fwd_splitkv_kernelI23Flash_fwd_kernel_traitsILi96ELi64ELi64ELi4ELb0ELb0EN7cutlass10bfloat16_tE19Flash_kernel_traitsILi96ELi64ELi64ELi4ES3_EELb0ELb1ELb1ELb0ELb0ELb0ELb1ELb0EEEvNS_16Flash_fwd_paramsE) ;  /* 0xffffff2892387950 */ /* 0x002fea0003c3ffff */
.L_x_10966:
[----:B------:R-:W-:Y:S01]  /*d720*/  MOV R7, 0x2 ;  /* 0x0000000200077802 */ /* 0x000fe20000000f00 */
[----:B------:R-:W-:Y:S01]  /*d730*/  IMAD.MOV.U32 R4, RZ, RZ, 0x1f ;  /* 0x0000001fff047424 */ /* 0x000fe200078e00ff */
[----:B------:R-:W-:-:S07]  /*d740*/  MOV R6, 0xffffffff ;  /* 0xffffffff00067802 */ /* 0x000fce0000000f00 */
[----:B-1---5:R-:W-:Y:S05]  /*d750*/  WARPSYNC.COLLECTIVE R6, `(.L_x_10975) ;  /* 0x0000000006087348 */ /* 0x022fea0003c00000 */
[----:B------:R2:W3:Y:S02]  /*d760*/  SHFL.BFLY P0, R10, R162, R7, R4 ;  /* 0x0c000007a20a7389 */ /* 0x0004e40000000004 */
[----:B-123-5:R-:W-:Y:S05]  /*d770*/  ENDCOLLECTIVE ;  /* 0x000000000000791b */ /* 0x02efea0003800000 */
.L_x_10975:
[----:B------:R-:W-:Y:S02]  /*d780*/  IMAD.MOV.U32 R5, RZ, RZ, R10 ;  /* 0x000000ffff057224 */ /* 0x000fe400078e000a */
[----:B------:R-:W-:Y:S02]  /*d790*/  IMAD.MOV.U32 R7, RZ, RZ, 0x1 ;  /* 0x00000001ff077424 */ /* 0x000fe400078e00ff */
[----:B------:R-:W-:-:S05]  /*d7a0*/  FADD.FTZ R8, R5, R162 ;  /* 0x000000a205087221 */ /* 0x000fca0000010000 */
[----:B------:R-:W-:-:S07]  /*d7b0*/  MOV R162, R8 ;  /* 0x0000000800a27202 */ /* 0x000fce0000000f00 */
[----:B------:R-:W-:Y:S05]  /*d7c0*/  WARPSYNC.COLLECTIVE R6, `(.L_x_10976) ;  /* 0x0000000006087348 */ /* 0x000fea0003c00000 */
[----:B------:R1:W2:Y:S02]  /*d7d0*/  SHFL.BFLY P0, R10, R162, R7, R4 ;  /* 0x0c000007a20a7389 */ /* 0x0002a40000000004 */
[----:B-12---:R-:W-:Y:S05]  /*d7e0*/  ENDCOLLECTIVE ;  /* 0x000000000000791b */ /* 0x006fea0003800000 */
.L_x_10976:
[----:B------:R-:W-:Y:S01]  /*d7f0*/  MOV R162, R163 ;  /* 0x000000a300a27202 */ /* 0x000fe20000000f00 */
[----:B------:R-:W-:Y:S01]  /*d800*/  IMAD.MOV.U32 R7, RZ, RZ, 0x2 ;  /* 0x00000002ff077424 */ /* 0x000fe200078e00ff */
[----:B------:R-:W-:-:S07]  /*d810*/  MOV R5, R10 ;  /* 0x0000000a00057202 */ /* 0x000fce0000000f00 */
[----:B------:R-:W-:Y:S05]  /*d820*/  WARPSYNC.COLLECTIVE R6, `(.L_x_10977) ;  /* 0x0000000006087348 */ /* 0x000fea0003c00000 */
[----:B------:R1:W2:Y:S02]  /*d830*/  SHFL.BFLY P0, R10, R162, R7, R4 ;  /* 0x0c000007a20a7389 */ /* 0x0002a40000000004 */
[----:B-12---:R-:W-:Y:S05]  /*d840*/  ENDCOLLECTIVE ;  /* 0x000000000000791b */ /* 0x006fea0003800000 */
.L_x_10977:
[----:B------:R-:W-:Y:S01]  /*d850*/  FADD.FTZ R5, R8, R5 ;  /* 0x0000000508057221 */ /* 0x000fe20000010000 */
[----:B------:R-:W-:Y:S01]  /*d860*/  FADD.FTZ R9, R10, R163 ;  /* 0x000000a30a097221 */ /* 0x000fe20000010000 */
[----:B------:R-:W-:-:S04]  /*d870*/  MOV R7, 0x1 ;  /* 0x0000000100077802 */ /* 0x000fc80000000f00 */
[----:B------:R-:W-:-:S07]  /*d880*/  MOV R162, R9 ;  /* 0x0000000900a27202 */ /* 0x000fce0000000f00 */
[----:B------:R-:W-:Y:S05]  /*d890*/  WARPSYNC.COLLECTIVE R6, `(.L_x_10978) ;  /* 0x0000000006087348 */ /* 0x000fea0003c00000 */
[----:B------:R1:W2:Y:S02]  /*d8a0*/  SHFL.BFLY P0, R10, R162, R7, R4 ;  /* 0x0c000007a20a7389 */ /* 0x0002a40000000004 */
[----:B-12---:R-:W-:Y:S05]  /*d8b0*/  ENDCOLLECTIVE ;  /* 0x000000000000791b */ /* 0x006fea0003800000 */
.L_x_10978:
[----:B------:R-:W-:Y:S05]  /*d8c0*/  BRA `(.L_x_10979) ;  /* 0xfffffff000347947 */ /* 0x000fea000383ffff */
.L_x_10980:
        /* <DEDUP_REMOVED lines=11> */
.L_x_11704:


//--------------------- .text._ZN5flash24flash_fwd_splitkv_kernelI23Flash_fwd_kernel_traitsILi96ELi64ELi64ELi4ELb0ELb0EN7cutlass10bfloat16_tE19Flash_kernel_traitsILi96ELi64ELi64ELi4ES3_EELb0ELb1ELb1ELb0ELb0ELb1ELb1ELb0EEEvNS_16Flash_fwd_paramsE --------------------------
	.section	.text._ZN5flash24flash_fwd_splitkv_kernelI23Flash_fwd_kernel_traitsILi96ELi64ELi64ELi4ELb0ELb0EN7cutlass10bfloat16_tE19Flash_kernel_traitsILi96ELi64ELi64ELi4ES3_EELb0ELb1ELb1ELb0ELb0ELb1ELb1ELb0EEEvNS_16Flash_fwd_paramsE,"ax",@progbits
	.align	128
        .global         _ZN5flash24flash_fwd_splitkv_kernelI23Flash_fwd_kernel_traitsILi96ELi64ELi64ELi4ELb0ELb0EN7cutlass10bfloat16_tE19Flash_kernel_traitsILi96ELi64ELi64ELi4ES3_EELb0ELb1ELb1ELb0ELb0ELb1ELb1ELb0EEEvNS_16Flash_fwd_paramsE
        .type           _ZN5flash24flash_fwd_splitkv_kernelI23Flash_fwd_kernel_traitsILi96ELi64ELi64ELi4ELb0ELb0EN7cutlass10bfloat16_tE19Flash_kernel_traitsILi96ELi64ELi64ELi4ES3_EELb0ELb1ELb1ELb0ELb0ELb1ELb1ELb0EEEvNS_16Flash_fwd_paramsE,@function
        .size           _ZN5flash24flash_fwd_splitkv_kernelI23Flash_fwd_kernel_traitsILi96ELi64ELi64ELi4ELb0ELb0EN7cutlass10bfloat16_tE19Flash_kernel_traitsILi96ELi64ELi64ELi4ES3_EELb0ELb1ELb1ELb0ELb0ELb1ELb1ELb0EEEvNS_16Flash_fwd_paramsE,(.L_x_11705 - _ZN5flash24flash_fwd_splitkv_kernelI23Flash_fwd_kernel_traitsILi96ELi64ELi64ELi4ELb0ELb0EN7cutlass10bfloat16_tE19Flash_kernel_traitsILi96ELi64ELi64ELi4ES3_EELb0ELb1ELb1ELb0ELb0ELb1ELb1ELb0EEEvNS_16Flash_fwd_paramsE)
        .other          _ZN5flash24flash_fwd_splitkv_kernelI23Flash_fwd_kernel_traitsILi96ELi64ELi64ELi4ELb0ELb0EN7cutlass10bfloat16_tE19Flash_kernel_traitsILi96ELi64ELi64ELi4ES3_EELb0ELb1ELb1ELb0ELb0ELb1ELb1ELb0EEEvNS_16Flash_fwd_paramsE,@"STO_CUDA_ENTRY STV_DEFAULT"
_ZN5flash24flash_fwd_splitkv_kernelI23Flash_fwd_kernel_traitsILi96ELi64ELi64ELi4ELb0ELb0EN7cutlass10bfloat16_tE19Flash_kernel_traitsILi96ELi64ELi64ELi4ES3_EELb0ELb1ELb1ELb0ELb0ELb1ELb1ELb0EEEvNS_16Flash_fwd_paramsE:
.text._ZN5flash24flash_fwd_splitkv_kernelI23Flash_fwd_kernel_traitsILi96ELi64ELi64ELi4ELb0ELb0EN7cutlass10bfloat16_tE19Flash_kernel_traitsILi96ELi64ELi64ELi4ES3_EELb0ELb1ELb1ELb0ELb0ELb1ELb1ELb0EEEvNS_16Flash_fwd_paramsE:
        /* <DEDUP_REMOVED lines=29> */
[----:B---3--:R-:W-:Y:S05]  /*01d0*/  CALL.REL.NOINC `($_ZN5flash24flash_fwd_splitkv_kernelI23Flash_fwd_kernel_traitsILi96ELi64ELi64ELi4ELb0ELb0EN7cutlass10bfloat16_tE19Flash_kernel_traitsILi96ELi64ELi64ELi4ES3_EELb0ELb1ELb1ELb0ELb0ELb1ELb1ELb0EEEvNS_16Flash_fwd_paramsE$_ZN5flash30compute_attn_1rowblock_splitkvI23Flash_fwd_kernel_traitsILi96ELi64ELi64ELi4ELb0ELb0EN7cutlass10bfloat16_tE19Flash_kernel_traitsILi96ELi64ELi64ELi4ES3_EELb0ELb1ELb1ELb0ELb0ELb1ELb1ELb0ENS_16Flash_fwd_paramsEEEvRKT8_iiiii) ;  /* 0x0000000000087944 */ /* 0x008fea0003c00000 */
[----:B------:R-:W-:Y:S05]  /*01e0*/  BSYNC.RECONVERGENT B3 ;  /* 0x0000000000037941 */ /* 0x000fea0003800200 */
.L_x_10981:
[----:B------:R-:W-:Y:S05]  /*01f0*/  EXIT ;  /* 0x000000000000794d */ /* 0x000fea0003800000 */
        .type           $_ZN5flash24flash_fwd_splitkv_kernelI23Flash_fwd_kernel_traitsILi96ELi64ELi64ELi4ELb0ELb0EN7cutlass10bfloat16_tE19Flash_kernel_traitsILi96ELi64ELi64ELi4ES3_EELb0ELb1ELb1ELb0ELb0ELb1ELb1ELb0EEEvNS_16Flash_fwd_paramsE$_ZN5flash30compute_attn_1rowblock_splitkvI23Flash_fwd_kernel_traitsILi96ELi64ELi64ELi4ELb0ELb0EN7cutlass10bfloat16_tE19Flash_kernel_traitsILi96ELi64ELi64ELi4ES3_EELb0ELb1ELb1ELb0ELb0ELb1ELb1ELb0ENS_16Flash_fwd_paramsEEEvRKT8_iiiii,@function
        .size           $_ZN5flash24flash_fwd_splitkv_kernelI23Flash_fwd_kernel_traitsILi96ELi64ELi64ELi4ELb0ELb0EN7cutlass10bfloat16_tE19Flash_kernel_traitsILi96ELi64ELi64ELi4ES3_EELb0ELb1ELb1ELb0ELb0ELb1ELb1ELb0EEEvNS_16Flash_fwd_paramsE$_ZN5flash30compute_attn_1rowblock_splitkvI23Flash_fwd_kernel_traitsILi96ELi64ELi64ELi4ELb0ELb0EN7cutlass10bfloat16_tE19Flash_kernel_traitsILi96ELi64ELi64ELi4ES3_EELb0ELb1ELb1ELb0ELb0ELb1ELb1ELb0ENS_16Flash_fwd_paramsEEEvRKT8_iiiii,(.L_x_11705 - $_ZN5flash24flash_fwd_splitkv_kernelI23Flash_fwd_kernel_traitsILi96ELi64ELi64ELi4ELb0ELb0EN7cutlass10bfloat16_tE19Flash_kernel_traitsILi96ELi64ELi64ELi4ES3_EELb0ELb1ELb1ELb0ELb0ELb1ELb1ELb0EEEvNS_16Flash_fwd_paramsE$_ZN5flash30compute_attn_1rowblock_splitkvI23Flash_fwd_kernel_traitsILi96ELi64ELi64ELi4ELb0ELb0EN7cutlass10bfloat16_tE19Flash_kernel_traitsILi96ELi64ELi64ELi4ES3_EELb0ELb1ELb1ELb0ELb0ELb1ELb1ELb0ENS_16Flash_fwd_paramsEEEvRKT8_iiiii)
$_ZN5flash24flash_fwd_splitkv_kernelI23Flash_fwd_kernel_traitsILi96ELi64ELi64ELi4ELb0ELb0EN7cutlass10bfloat16_tE19Flash_kernel_traitsILi96ELi64ELi64ELi4ES3_EELb0ELb1ELb1ELb0ELb0ELb1ELb1ELb0EEEvNS_16Flash_fwd_paramsE$_ZN5flash30compute_attn_1rowblock_splitkvI23Flash_fwd_kernel_traitsILi96ELi64ELi64ELi4ELb0ELb0EN7cutlass10bfloat16_tE19Flash_kernel_traitsILi96ELi64ELi64ELi4ES3_EELb0ELb1ELb1ELb0ELb0ELb1ELb1ELb0ENS_16Flash_fwd_paramsEEEvRKT8_iiiii:
        /* <DEDUP_REMOVED lines=38> */
.L_x_10983:
[----:B------:R-:W-:Y:S05]  /*0460*/  BSYNC.RECONVERGENT B0 ;  /* 0x0000000000007941 */ /* 0x000fea0003800200 */
.L_x_10982:
[----:B------:R-:W-:Y:S04]  /*0470*/  BSSY.RECONVERGENT B0, `(.L_x_10984) ;  /* 0x0000007000007945 */ /* 0x000fe80003800200 */
[----:B------:R-:W-:Y:S05]  /*0480*/  @!P3 BRA `(.L_x_10985) ;  /* 0x000000000014b947 */ /* 0x000fea0003800000 */
[----:B------:R-:W3:Y:S02]  /*0490*/  LD.E.U8 R7, desc[UR4][R2.64+0x1b2] ;  /* 0x0001b20402077980 */ /* 0x000ee4000c101100 */
[----:B---3--:R-:W-:-:S13]  /*04a0*/  ISETP.NE.AND P1, PT, R7, RZ, PT ;  /* 0x000000ff0700720c */ /* 0x008fda0003f25270 */
[----:B------:R-:W3:Y:S02]  /*04b0*/  @P1 LD.E R10, desc[UR4][R12.64+0x4] ;  /* 0x000004040c0a1980 */ /* 0x000ee4000c101900 */
[----:B---3-5:R-:W-:-:S06]  /*04c0*/  @P1 IADD3 R79, PT, PT, R10, -R17, RZ ;  /* 0x800000110a4f1210 */ /* 0x028fcc0007ffe0ff */
[----:B------:R3:W5:Y:S02]  /*04d0*/  @!P1 LD.E R79, desc[UR4][R12.64] ;  /* 0x000000040c4f9980 */ /* 0x000764000c101900 */
.L_x_10985:
[----:B------:R-:W-:Y:S05]  /*04e0*/  BSYNC.RECONVERGENT B0 ;  /* 0x0000000000007941 */ /* 0x000fea0003800200 */
.L_x_10984:
        /* <DEDUP_REMOVED lines=8> */
.L_x_10987:
[----:B------:R-:W4:Y:S01]  /*0570*/  LD.E.64 R6, desc[UR4][R2.64+0x108] ;  /* 0x0001080402067980 */ /* 0x000f22000c101b00 */
[----:B------:R-:W-:Y:S01]  /*0580*/  BSSY.RECONVERGENT B0, `(.L_x_10989) ;  /* 0x0000006000007945 */ /* 0x000fe20003800200 */
[----:B----4-:R-:W-:Y:S01]  /*0590*/  ISETP.NE.U32.AND P0, PT, R6, RZ, PT ;  /* 0x000000ff0600720c */ /* 0x010fe20003f05070 */
[----:B------:R-:W-:-:S03]  /*05a0*/  IMAD.MOV.U32 R6, RZ, RZ, RZ ;  /* 0x000000ffff067224 */ /* 0x000fc600078e00ff */
[----:B------:R-:W-:-:S13]  /*05b0*/  ISETP.NE.AND.EX P0, PT, R7, RZ, PT, P0 ;  /* 0x000000ff0700720c */ /* 0x000fda0003f05300 */
[----:B------:R-:W-:Y:S05]  /*05c0*/  @!P0 BRA `(.L_x_10990) ;  /* 0x0000000000048947 */ /* 0x000fea0003800000 */
[----:B------:R4:W5:Y:S02]  /*05d0*/  LD.E R6, desc[UR4][R2.64+0xbc] ;  /* 0x0000bc0402067980 */ /* 0x000964000c101900 */
.L_x_10990:
[----:B------:R-:W-:Y:S05]  /*05e0*/  BSYNC.RECONVERGENT B0 ;  /* 0x0000000000007941 */ /* 0x000fea0003800200 */
.L_x_10989:
[----:B-----5:R-:W-:Y:S02]  /*05f0*/  IADD3 R79, PT, PT, R6, R79, -R16 ;  /* 0x0000004f064f7210 */ /* 0x020fe40007ffe810 */
.L_x_10988:
[----:B------:R-:W-:Y:S05]  /*0600*/  BSYNC.RECONVERGENT B1 ;  /* 0x0000000000017941 */ /* 0x000fea0003800200 */
.L_x_10986:
[----:B--23--:R-:W-:Y:S01]  /*0610*/  IMAD.SHL.U32 R13, R151, 0x40, RZ ;  /* 0x00000040970d7824 */ /* 0x00cfe200078e00ff */
[----:B------:R-:W-:Y:S01]  /*0620*/  MOV R6, R150 ;  /* 0x0000009600067202 */ /* 0x000fe20000000f00 */
[----:B------:R-:W-:-:S03]  /*0630*/  IMAD.MOV.U32 R7, RZ, RZ, 0x0 ;  /* 0x00000000ff077424 */ /* 0x000fc600078e00ff */
[----:B------:R-:W-:-:S13]  /*0640*/  ISETP.GT.AND P0, PT, R118, R13, PT ;  /* 0x0000000d7600720c */ /* 0x000fda0003f04270 */
[----:B-1--4-:R-:W-:Y:S05]  /*0650*/  @!P0 RET.REL.NODEC R6 `(_ZN5flash24flash_fwd_splitkv_kernelI23Flash_fwd_kernel_traitsILi96ELi64ELi64ELi4ELb0ELb0EN7cutlass10bfloat16_tE19Flash_kernel_traitsILi96ELi64ELi64ELi4ES3_EELb0ELb1ELb1ELb0ELb0ELb1ELb1ELb0EEEvNS_16Flash_fwd_paramsE) ;  /* 0xfffffff806688950 */ /* 0x012fea0003c3ffff */
        /* <DEDUP_REMOVED lines=29> */
[----:B------:R-:W-:-:S04]  /*0830*/  ISETP.GT.U32.AND P1, PT, R10, R21, PT ;  /* 0x000000150a00720c */ /* 0x000fc80003f24070 */
[----:B---3--:R-:W-:Y:S02]  /*0840*/  IADD3 R7, PT, PT, R7, R8, R6 ;  /* 0x0000000807077210 */ /* 0x008fe40007ffe006 */
[----:B------:R-:W-:-:S03]  /*0850*/  SHF.R.S32.HI R8, RZ, 0x1f, R9 ;  /* 0x0000001fff087819 */ /* 0x000fc60000011409 */
[----:B------:R-:W-:Y:S01]  /*0860*/  VIADD R7, R7, 0x40 ;  /* 0x0000004007077836 */ /* 0x000fe20000000000 */
[----:B------:R-:W-:-:S03]  /*0870*/  LEA.HI R8, R8, R9, RZ, 0x6 ;  /* 0x0000000908087211 */ /* 0x000fc600078f30ff */
[----:B------:R-:W-:Y:S01]  /*0880*/  @!P1 IMAD.IADD R21, R21, 0x1, -R10 ;  /* 0x0000000115159824 */ /* 0x000fe200078e0a0a */
[----:B------:R-:W-:Y:S01]  /*0890*/  SHF.R.S32.HI R8, RZ, 0x6, R8 ;  /* 0x00000006ff087819 */ /* 0x000fe20000011408 */
[----:B------:R-:W-:Y:S01]  /*08a0*/  @!P1 VIADD R11, R11, 0x1 ;  /* 0x000000010b0b9836 */ /* 0x000fe20000000000 */
[----:B------:R-:W-:Y:S02]  /*08b0*/  ISETP.NE.AND P1, PT, R0, RZ, PT ;  /* 0x000000ff0000720c */ /* 0x000fe40003f25270 */
[----:B------:R-:W-:-:S13]  /*08c0*/  ISETP.GE.U32.AND P2, PT, R21, R10, PT ;  /* 0x0000000a1500720c */ /* 0x000fda0003f46070 */
[----:B------:R-:W-:-:S04]  /*08d0*/  @P2 VIADD R11, R11, 0x1 ;  /* 0x000000010b0b2836 */ /* 0x000fc80000000000 */
[----:B------:R-:W-:Y:S01]  /*08e0*/  IMAD.MOV.U32 R10, RZ, RZ, R11 ;  /* 0x000000ffff0a7224 */ /* 0x000fe200078e000b */
[----:B------:R-:W-:-:S03]  /*08f0*/  SHF.R.S32.HI R11, RZ, 0x1f, R6 ;  /* 0x0000001fff0b7819 */ /* 0x000fc60000011406 */
[----:B------:R-:W-:Y:S01]  /*0900*/  @!P0 IMAD.MOV R10, RZ, RZ, -R10 ;  /* 0x000000ffff0a8224 */ /* 0x000fe200078e0a0a */
[----:B------:R-:W-:Y:S02]  /*0910*/  @!P1 LOP3.LUT R10, RZ, R0, RZ, 0x33, !PT ;  /* 0x00000000ff0a9212 */ /* 0x000fe400078e33ff */
[----:B------:R-:W-:Y:S02]  /*0920*/  LEA.HI R6, R11, R6, RZ, 0x6 ;  /* 0x000000060b067211 */ /* 0x000fe400078f30ff */
[----:B------:R-:W-:Y:S01]  /*0930*/  SHF.R.S32.HI R0, RZ, 0x1f, R7 ;  /* 0x0000001fff007819 */ /* 0x000fe20000011407 */
[----:B------:R-:W-:Y:S01]  /*0940*/  IMAD R145, R10, UR8, RZ ;  /* 0x000000080a917c24 */ /* 0x000fe2000f8e02ff */
[----:B------:R-:W-:Y:S02]  /*0950*/  SHF.R.S32.HI R6, RZ, 0x6, R6 ;  /* 0x00000006ff067819 */ /* 0x000fe40000011406 */
[----:B------:R-:W-:Y:S02]  /*0960*/  LEA.HI R0, R0, R7, RZ, 0x6 ;  /* 0x0000000700007211 */ /* 0x000fe400078f30ff */
[----:B------:R-:W-:-:S02]  /*0970*/  VIADDMNMX R6, R145, R10, R6, PT ;  /* 0x0000000a91067246 */ /* 0x000fc40003800106 */
        /* <DEDUP_REMOVED lines=40> */
.L_x_10993:
[----:B------:R-:W-:Y:S05]  /*0c00*/  BSYNC.RECONVERGENT B0 ;  /* 0x0000000000007941 */ /* 0x000fea0003800200 */
.L_x_10992:
        /* <DEDUP_REMOVED lines=16> */
.L_x_10995:
[----:B------:R-:W-:Y:S05]  /*0d10*/  BSYNC.RECONVERGENT B0 ;  /* 0x0000000000007941 */ /* 0x000fea0003800200 */
.L_x_10994:
        /* <DEDUP_REMOVED lines=15> */
.L_x_10997:
[----:B------:R-:W-:Y:S05]  /*0e10*/  BSYNC.RECONVERGENT B0 ;  /* 0x0000000000007941 */ /* 0x000fea0003800200 */
.L_x_10996:
        /* <DEDUP_REMOVED lines=15> */
.L_x_10999:
[----:B------:R-:W-:Y:S05]  /*0f10*/  BSYNC.RECONVERGENT B0 ;  /* 0x0000000000007941 */ /* 0x000fea0003800200 */
.L_x_10998:
        /* <DEDUP_REMOVED lines=13> */
[----:B-12---:R-:W-:Y:S05]  /*0ff0*/  @P6 RET.REL.NODEC R150 `(_ZN5flash24flash_fwd_splitkv_kernelI23Flash_fwd_kernel_traitsILi96ELi64ELi64ELi4ELb0ELb0EN7cutlass10bfloat16_tE19Flash_kernel_traitsILi96ELi64ELi64ELi4ES3_EELb0ELb1ELb1ELb0ELb0ELb1ELb1ELb0EEEvNS_16Flash_fwd_paramsE) ;  /* 0xfffffff096006950 */ /* 0x006fea0003c3ffff */
[----:B------:R-:W-:Y:S02]  /*1000*/  MOV R5, 0xff800000 ;  /* 0xff80000000057802 */ /* 0x000fe40000000f00 */
[----:B------:R-:W-:-:S03]  /*1010*/  MOV R151, 0x0 ;  /* 0x0000000000977802 */ /* 0x000fc60000000f00 */
[----:B------:R1:W-:Y:S02]  /*1020*/  ST.E desc[UR4][R2.64+0xc0], R5 ;  /* 0x0000c00502007985 */ /* 0x0003e4000c101904 */
[----:B-1----:R-:W-:Y:S05]  /*1030*/  RET.REL.NODEC R150 `(_ZN5flash24flash_fwd_splitkv_kernelI23Flash_fwd_kernel_traitsILi96ELi64ELi64ELi4ELb0ELb0EN7cutlass10bfloat16_tE19Flash_kernel_traitsILi96ELi64ELi64ELi4ES3_EELb0ELb1ELb1ELb0ELb0ELb1ELb1ELb0EEEvNS_16Flash_fwd_paramsE) ;  /* 0xffffffec96f07950 */ /* 0x002fea0003c3ffff */
.L_x_10991:
        /* <DEDUP_REMOVED lines=12> */
[----:B-----5:R-:W1:Y:S04]  /*1100*/  LD.E R15, desc[UR4][R2.64+0x170] ;  /* 0x00017004020f7980 */ /* 0x020e68000c101900 */
        /* <DEDUP_REMOVED lines=88> */
.L_x_11001:
        /* <DEDUP_REMOVED lines=33> */
[----:B------:R-:W-:Y:S01]  /*18a0*/  @!P2 IADD3 R10, PT, PT, R10, -R9, RZ ;  /* 0x800000090a0aa210 */ /* 0x000fe20007ffe0ff */
        /* <DEDUP_REMOVED lines=11> */
[----:B------:R-:W-:Y:S02]  /*1960*/  @P3 IADD3 R11, PT, PT, R23, R8, RZ ;  /* 0x00000008170b3210 */ /* 0x000fe40007ffe0ff */
        /* <DEDUP_REMOVED lines=33> */
.L_x_11002:
[----:B------:R-:W-:Y:S05]  /*1b80*/  BSYNC.RECONVERGENT B0 ;  /* 0x0000000000007941 */ /* 0x000fea0003800200 */
.L_x_11000:
        /* <DEDUP_REMOVED lines=28> */
[----:B------:R-:W-:-:S05]  /*1d50*/  ISETP.NE.AND P2, PT, R21, RZ, PT ;  /* 0x000000ff1500720c */ /* 0x000fca0003f45270 */
[----:B------:R-:W-:Y:S02]  /*1d60*/  @P3 VIADD R33, R33, 0x1 ;  /* 0x0000000121213836 */ /* 0x000fe40000000000 */
[-C--:B-----5:R-:W-:Y:S02]  /*1d70*/  IMAD R18, R23, R6.reuse, RZ ;  /* 0x0000000617127224 */ /* 0x0a0fe400078e02ff */
[----:B------:R-:W-:Y:S01]  /*1d80*/  IMAD.MOV.U32 R22, RZ, RZ, R33 ;  /* 0x000000ffff167224 */ /* 0x000fe200078e0021 */
[----:B------:R-:W-:Y:S01]  /*1d90*/  SHF.L.U32 R159, R129, 0x3, RZ ;  /* 0x00000003819f7819 */ /* 0x000fe200000006ff */
[C---:B------:R-:W-:Y:S02]  /*1da0*/  IMAD R18, R9.reuse, R7, R18 ;  /* 0x0000000709127224 */ /* 0x040fe400078e0212 */
[----:B------:R-:W-:Y:S01]  /*1db0*/  @!P0 IMAD.MOV R22, RZ, RZ, -R22 ;  /* 0x000000ffff168224 */ /* 0x000fe200078e0a16 */
[----:B------:R-:W-:Y:S01]  /*1dc0*/  @!P2 LOP3.LUT R22, RZ, R21, RZ, 0x33, !PT ;  /* 0x00000015ff16a212 */ /* 0x000fe200078e33ff */
[----:B------:R-:W-:Y:S01]  /*1dd0*/  IMAD.WIDE.U32 R32, R9, R6, RZ ;  /* 0x0000000609207225 */ /* 0x000fe200078e00ff */
[----:B------:R-:W-:-:S02]  /*1de0*/  LOP3.LUT R94, R159, 0x18, RZ, 0xc0, !PT ;  /* 0x000000189f5e7812 */ /* 0x000fc400078ec0ff */
[----:B------:R-:W-:Y:S01]  /*1df0*/  SHF.R.S32.HI R23, RZ, 0x1f, R22 ;  /* 0x0000001fff177819 */ /* 0x000fe20000011416 */
[----:B------:R-:W-:Y:S02]  /*1e00*/  IMAD.IADD R9, R33, 0x1, R18 ;  /* 0x0000000121097824 */ /* 0x000fe400078e0212 */
[----:B------:R-:W-:Y:S01]  /*1e10*/  IMAD R18, R35, R22, RZ ;  /* 0x0000001623127224 */ /* 0x000fe200078e02ff */
        /* <DEDUP_REMOVED lines=83> */
.L_x_11005:
[----:B------:R3:W-:Y:S02]  /*2350*/  STS.128 [R122+0x2000], RZ ;  /* 0x002000ff7a007388 */ /* 0x0007e40000000c00 */
.L_x_11004:
[----:B------:R-:W-:Y:S05]  /*2360*/  BSYNC.RECONVERGENT B0 ;  /* 0x0000000000007941 */ /* 0x000fea0003800200 */
.L_x_11003:
        /* <DEDUP_REMOVED lines=32> */
.L_x_11008:
[----:B------:R2:W-:Y:S02]  /*2570*/  STS.128 [R122+0x2800], RZ ;  /* 0x002800ff7a007388 */ /* 0x0005e40000000c00 */
.L_x_11007:
[----:B------:R-:W-:Y:S05]  /*2580*/  BSYNC.RECONVERGENT B0 ;  /* 0x0000000000007941 */ /* 0x000fea0003800200 */
.L_x_11006:
        /* <DEDUP_REMOVED lines=26> */
.L_x_11011:
[----:B------:R4:W-:Y:S02]  /*2730*/  STS.128 [R122+0x5000], RZ ;  /* 0x005000ff7a007388 */ /* 0x0009e40000000c00 */
.L_x_11010:
[----:B------:R-:W-:Y:S05]  /*2740*/  BSYNC.RECONVERGENT B0 ;  /* 0x0000000000007941 */ /* 0x000fea0003800200 */
.L_x_11009:
        /* <DEDUP_REMOVED lines=23> */
.L_x_11013:
[----:B------:R-:W-:Y:S05]  /*28c0*/  BSYNC.RECONVERGENT B0 ;  /* 0x0000000000007941 */ /* 0x000fea0003800200 */
.L_x_11012:
[----:B------:R-:W2:Y:S04]  /*28d0*/  LD.E.64 R12, desc[UR4][R2.64+0x1c0] ;  /* 0x0001c004020c7980 */ /* 0x000ea8000c101b00 */
[----:B------:R-:W3:Y:S01]  /*28e0*/  LD.E.64 R8, desc[UR4][R2.64+0x1b8] ;  /* 0x0001b80402087980 */ /* 0x000ee2000c101b00 */
        /* <DEDUP_REMOVED lines=39> */
.L_x_11016:
[----:B------:R3:W-:Y:S01]  /*2b60*/  STS.128 [R122+0x8000], RZ ;  /* 0x008000ff7a007388 */ /* 0x0007e20000000c00 */
[----:B------:R-:W-:Y:S05]  /*2b70*/  BRA `(.L_x_11017) ;  /* 0x00000000000c7947 */ /* 0x000fea0003800000 */
.L_x_11015:
[----:B------:R4:W-:Y:S04]  /*2b80*/  STS.128 [R122+0x6000], RZ ;  /* 0x006000ff7a007388 */ /* 0x0009e80000000c00 */
[----:B------:R4:W-:Y:S04]  /*2b90*/  STS.128 [R122+0x7000], RZ ;  /* 0x007000ff7a007388 */ /* 0x0009e80000000c00 */
[----:B------:R4:W-:Y:S02]  /*2ba0*/  STS.128 [R122+0x8000], RZ ;  /* 0x008000ff7a007388 */ /* 0x0009e40000000c00 */
.L_x_11017:
[----:B------:R-:W-:Y:S05]  /*2bb0*/  BSYNC.RECONVERGENT B0 ;  /* 0x0000000000007941 */ /* 0x000fea0003800200 */
.L_x_11014:
        /* <DEDUP_REMOVED lines=27> */
.L_x_11020:
[----:B------:R1:W-:Y:S02]  /*2d70*/  STS.128 [R122+0x8800], RZ ;  /* 0x008800ff7a007388 */ /* 0x0003e40000000c00 */
.L_x_11019:
[----:B------:R-:W-:Y:S05]  /*2d80*/  BSYNC.RECONVERGENT B0 ;  /* 0x0000000000007941 */ /* 0x000fea0003800200 */
.L_x_11018:
[----:B------:R-:W5:Y:S01]  /*2d90*/  LD.E R82, desc[UR4][R2.64+0x18c] ;  /* 0x00018c0402527980 */ /* 0x000f62000c101900 */
[----:B------:R-:W-:Y:S01]  /*2da0*/  SHF.R.U32.HI R130, RZ, 0x1, R129 ;  /* 0x00000001ff827819 */ /* 0x000fe20000011681 */
[----:B------:R-:W-:Y:S01]  /*2db0*/  BSSY.RECONVERGENT B1, `(.L_x_11021) ;  /* 0x0000128000017945 */ /* 0x000fe20003800200 */
[C---:B------:R-:W-:Y:S01]  /*2dc0*/  SHF.L.U32 R10, R129.reuse, 0x4, RZ ;  /* 0x00000004810a7819 */ /* 0x040fe200000006ff */
[----:B------:R-:W0:Y:S01]  /*2dd0*/  LDGDEPBAR ;  /* 0x00000000000079af */ /* 0x000e220000000000 */
[C---:B------:R-:W-:Y:S02]  /*2de0*/  SHF.L.U32 R77, R129.reuse, 0x5, RZ ;  /* 0x00000005814d7819 */ /* 0x040fe400000006ff */
[----:B------:R-:W-:Y:S02]  /*2df0*/  SHF.L.U32 R128, R129, 0x2, RZ ;  /* 0x0000000281807819 */ /* 0x000fe400000006ff */
[----:B-1----:R-:W-:Y:S02]  /*2e00*/  LOP3.LUT R8, R130, 0x8, RZ, 0xc0, !PT ;  /* 0x0000000882087812 */ /* 0x002fe400078ec0ff */
        /* <DEDUP_REMOVED lines=12> */
[----:B------:R-:W-:Y:S01]  /*2ed0*/  LOP3.LUT P0, R89, R129, 0x4, RZ, 0xc0, !PT ;  /* 0x0000000481597812 */ /* 0x000fe2000780c0ff */
[----:B------:R-:W-:Y:S01]  /*2ee0*/  IMAD R123, R5, 0x2, R132 ;  /* 0x00000002057b7824 */ /* 0x000fe200078e0284 */
[----:B------:R-:W-:-:S02]  /*2ef0*/  LEA R124, R7, R132, 0x1 ;  /* 0x00000084077c7211 */ /* 0x000fc400078e08ff */
[----:B------:R-:W-:Y:S02]  /*2f00*/  MOV R88, 0x20 ;  /* 0x0000002000587802 */ /* 0x000fe40000000f00 */
[----:B------:R-:W-:Y:S01]  /*2f10*/  LDSM.16.M88.4 R28, [R123+0x3000] ;  /* 0x003000007b1c783b */ /* 0x000fe20000000200 */
[----:B------:R-:W-:Y:S02]  /*2f20*/  LOP3.LUT R116, R130, 0x1f0, RZ, 0xc0, !PT ;  /* 0x000001f082747812 */ /* 0x000fe400078ec0ff */
[----:B------:R-:W-:Y:S01]  /*2f30*/  SEL R80, R88, 0xffffffe0, !P0 ;  /* 0xffffffe058507807 */ /* 0x000fe20004000000 */
[----:B------:R-:W1:Y:S01]  /*2f40*/  LDSM.16.M88.4 R40, [R124] ;  /* 0x000000007c28783b */ /* 0x000e620000000200 */
[----:B------:R-:W-:Y:S02]  /*2f50*/  LOP3.LUT R121, R116, 0x7, R86, 0xf8, !PT ;  /* 0x0000000774797812 */ /* 0x000fe400078ef856 */
[----:B------:R-:W-:Y:S01]  /*2f60*/  IADD3 R87, PT, PT, R124, R80, RZ ;  /* 0x000000507c577210 */ /* 0x000fe20007ffe0ff */
[----:B------:R-:W-:Y:S01]  /*2f70*/  IMAD.IADD R85, R123, 0x1, R80 ;  /* 0x000000017b557824 */ /* 0x000fe200078e0250 */
[----:B------:R-:W2:Y:S01]  /*2f80*/  LDSM.16.M88.4 R56, [R123+0x3400] ;  /* 0x003400007b38783b */ /* 0x000ea20000000200 */
[----:B------:R-:W-:-:S02]  /*2f90*/  IADD3 R83, PT, PT, R83, R79, -R118 ;  /* 0x0000004f53537210 */ /* 0x000fc40007ffe876 */
[----:B------:R-:W-:Y:S01]  /*2fa0*/  LEA R138, R151, R121, 0x6 ;  /* 0x00000079978a7211 */ /* 0x000fe200078e30ff */
[----:B------:R-:W3:Y:S01]  /*2fb0*/  LDSM.16.M88.4 R48, [R123+0x3800] ;  /* 0x003800007b30783b */ /* 0x000ee20000000200 */
[----:B------:R-:W-:Y:S02]  /*2fc0*/  IADD3 R81, PT, PT, R79, -R118, -R81 ;  /* 0x800000764f517210 */ /* 0x000fe40007ffe851 */
        /* <DEDUP_REMOVED lines=41> */
[----:B------:R-:W2:Y:S07]  /*3260*/  LDSM.16.M88.4 R16, [R123+0x4c00] ;  /* 0x004c00007b10783b */ /* 0x000eae0000000200 */
[----:B------:R-:W-:Y:S08]  /*3270*/  HMMA.16816.F32.BF16 R56, R64, R70, R56 ;  /* 0x000000464038723c */ /* 0x000ff00000041838 */
[C---:B-1----:R-:W-:Y:S08]  /*3280*/  HMMA.16816.F32.BF16 R12, R8.reuse, R4, R12 ;  /* 0x00000004080c723c */ /* 0x042ff0000004180c */
[----:B------:R-:W-:Y:S01]  /*3290*/  HMMA.16816.F32.BF16 R28, R8, R6, R28 ;  /* 0x00000006081c723c */ /* 0x000fe2000004181c */
[----:B------:R-:W1:Y:S07]  /*32a0*/  LDSM.16.M88.4 R4, [R85+0x4800] ;  /* 0x004800005504783b */ /* 0x000e6e0000000200 */
[----:B------:R-:W-:Y:S01]  /*32b0*/  HMMA.16816.F32.BF16 R68, R64, R60, R52 ;  /* 0x0000003c4044723c */ /* 0x000fe20000041834 */
[----:B------:R-:W3:Y:S02]  /*32c0*/  LDSM.16.M88.4 R52, [R123+0x5400] ;  /* 0x005400007b34783b */ /* 0x000ee40000000200 */
[----:B-----5:R-:W-:-:S05]  /*32d0*/  FMUL.FTZ R12, R12, R82 ;  /* 0x000000520c0c7220 */ /* 0x020fca0000410000 */
[----:B------:R-:W-:Y:S01]  /*32e0*/  HMMA.16816.F32.BF16 R48, R64, R62, R48 ;  /* 0x0000003e4030723c */ /* 0x000fe20000041830 */
[-C--:B------:R-:W-:Y:S01]  /*32f0*/  FMUL.FTZ R63, R13, R82.reuse ;  /* 0x000000520d3f7220 */ /* 0x080fe20000410000 */
[-C--:B------:R-:W-:Y:S01]  /*3300*/  FMUL.FTZ R91, R14, R82.reuse ;  /* 0x000000520e5b7220 */ /* 0x080fe20000410000 */
[----:B------:R4:W1:Y:S01]  /*3310*/  MUFU.TANH R61, R12 ;  /* 0x0000000c003d7308 */ /* 0x0008620000002400 */
[-C--:B------:R-:W-:Y:S01]  /*3320*/  FMUL.FTZ R93, R15, R82.reuse ;  /* 0x000000520f5d7220 */ /* 0x080fe20000410000 */
[----:B------:R-:W-:-:S03]  /*3330*/  FMUL.FTZ R31, R31, R82 ;  /* 0x000000521f1f7220 */ /* 0x000fc60000410000 */
[C---:B------:R-:W-:Y:S01]  /*3340*/  HMMA.16816.F32.BF16 R72, R36.reuse, R32, R24 ;  /* 0x000000202448723c */ /* 0x040fe20000041818 */
[----:B------:R-:W-:Y:S02]  /*3350*/  LDSM.16.M88.4 R24, [R85+0x5400] ;  /* 0x005400005518783b */ /* 0x000fe40000000200 */
[----:B------:R-:W1:Y:S05]  /*3360*/  MUFU.TANH R63, R63 ;  /* 0x0000003f003f7308 */ /* 0x000e6a0000002400 */
[----:B------:R-:W-:Y:S01]  /*3370*/  HMMA.16816.F32.BF16 R56, R36, R34, R56 ;  /* 0x000000222438723c */ /* 0x000fe20000041838 */
[----:B------:R-:W-:Y:S02]  /*3380*/  LDSM.16.M88.4 R32, [R85+0x4c00] ;  /* 0x004c00005520783b */ /* 0x000fe40000000200 */
[----:B------:R-:W3:Y:S02]  /*3390*/  MUFU.TANH R91, R91 ;  /* 0x0000005b005b7308 */ /* 0x000ee40000002400 */
[----:B----4-:R-:W4:Y:S03]  /*33a0*/  LDSM.16.M88.4 R12, [R123+0x5800] ;  /* 0x005800007b0c783b */ /* 0x010f260000000200 */
[----:B--2---:R-:W-:Y:S01]  /*33b0*/  HMMA.16816.F32.BF16 R44, R64, R16, R44 ;  /* 0x00000010402c723c */ /* 0x004fe2000004182c */
[----:B------:R-:W-:-:S02]  /*33c0*/  FMUL.FTZ R17, R28, R82 ;  /* 0x000000521c117220 */ /* 0x000fc40000410000 */
[----:B------:R-:W2:Y:S05]  /*33d0*/  MUFU.TANH R93, R93 ;  /* 0x0000005d005d7308 */ /* 0x000eaa0000002400 */
[C---:B-1----:R-:W-:Y:S03]  /*33e0*/  HMMA.16816.F32.BF16 R68, R36.reuse, R4, R68 ;  /* 0x000000042444723c */ /* 0x042fe60000041844 */
[----:B------:R-:W1:Y:S05]  /*33f0*/  MUFU.TANH R17, R17 ;  /* 0x0000001100117308 */ /* 0x000e6a0000002400 */
[----:B------:R-:W-:Y:S01]  /*3400*/  HMMA.16816.F32.BF16 R48, R36, R6, R48 ;  /* 0x000000062430723c */ /* 0x000fe20000041830 */
[----:B------:R-:W5:Y:S02]  /*3410*/  LDSM.16.M88.4 R4, [R123+0x5c00] ;  /* 0x005c00007b04783b */ /* 0x000f640000000200 */
[----:B------:R-:W1:Y:S05]  /*3420*/  MUFU.TANH R31, R31 ;  /* 0x0000001f001f7308 */ /* 0x000e6a0000002400 */
[----:B------:R-:W-:Y:S08]  /*3430*/  HMMA.16816.F32.BF16 R40, R64, R18, R40 ;  /* 0x000000124028723c */ /* 0x000ff00000041828 */
[C---:B---3--:R-:W-:Y:S08]  /*3440*/  HMMA.16816.F32.BF16 R72, R20.reuse, R52, R72 ;  /* 0x000000341448723c */ /* 0x048ff00000041848 */
[C---:B------:R-:W-:Y:S01]  /*3450*/  HMMA.16816.F32.BF16 R56, R20.reuse, R54, R56 ;  /* 0x000000361438723c */ /* 0x040fe20000041838 */
[----:B------:R-:W3:Y:S07]  /*3460*/  LDSM.16.M88.4 R52, [R85+0x5800] ;  /* 0x005800005534783b */ /* 0x000eee0000000200 */
[C---:B----4-:R-:W-:Y:S08]  /*3470*/  HMMA.16816.F32.BF16 R68, R20.reuse, R12, R68 ;  /* 0x0000000c1444723c */ /* 0x050ff00000041844 */
[----:B------:R-:W-:Y:S01]  /*3480*/  HMMA.16816.F32.BF16 R48, R20, R14, R48 ;  /* 0x0000000e1430723c */ /* 0x000fe20000041830 */
[----:B------:R-:W4:Y:S01]  /*3490*/  LDSM.16.M88.4 R12, [R85+0x5c00] ;  /* 0x005c0000550c783b */ /* 0x000f220000000200 */
[----:B------:R-:W-:-:S06]  /*34a0*/  DEPBAR.LE SB0, 0x0 ;  /* 0x000080000000791a */ /* 0x000fcc0000000000 */
[C---:B------:R-:W-:Y:S01]  /*34b0*/  HMMA.16816.F32.BF16 R44, R36.reuse, R32, R44 ;  /* 0x00000020242c723c */ /* 0x040fe2000004182c */
[----:B------:R-:W-:Y:S01]  /*34c0*/  VIADD R32, R0, 0xffffffff ;  /* 0xffffffff00207836 */ /* 0x000fe20000000000 */
[----:B------:R-:W-:Y:S04]  /*34d0*/  BAR.SYNC.DEFER_BLOCKING 0x0 ;  /* 0x0000000000007b1d */ /* 0x000fe80000010000 */
[----:B------:R-:W-:Y:S02]  /*34e0*/  ISETP.GT.AND P0, PT, R32, R145, PT ;  /* 0x000000912000720c */ /* 0x000fe40003f04270 */
[----:B------:R-:W-:Y:S08]  /*34f0*/  HMMA.16816.F32.BF16 R40, R36, R34, R40 ;  /* 0x000000222428723c */ /* 0x000ff00000041828 */
[----:B------:R-:W-:Y:S01]  /*3500*/  HMMA.16816.F32.BF16 R72, R8, R24, R72 ;  /* 0x000000180848723c */ /* 0x000fe20000041848 */
[-C--:B------:R-:W-:Y:S01]  /*3510*/  FMUL.FTZ R25, R29, R82.reuse ;  /* 0x000000521d197220 */ /* 0x080fe20000410000 */
[----:B------:R-:W-:-:S05]  /*3520*/  FMUL.FTZ R29, R30, R82 ;  /* 0x000000521e1d7220 */ /* 0x000fca0000410000 */
[----:B------:R-:W1:Y:S01]  /*3530*/  MUFU.TANH R25, R25 ;  /* 0x0000001900197308 */ /* 0x000e620000002400 */
[C---:B-----5:R-:W-:Y:S01]  /*3540*/  HMMA.16816.F32.BF16 R44, R20.reuse, R4, R44 ;  /* 0x00000004142c723c */ /* 0x060fe2000004182c */
[C---:B------:R-:W-:Y:S02]  /*3550*/  IADD3 R4, PT, PT, R138.reuse, R83, RZ ;  /* 0x000000538a047210 */ /* 0x040fe40007ffe0ff */
[----:B------:R-:W-:Y:S02]  /*3560*/  IADD3 R138, PT, PT, R138, R81, RZ ;  /* 0x000000518a8a7210 */ /* 0x000fe40007ffe0ff */
[----:B------:R-:W-:Y:S02]  /*3570*/  VIADDMNMX R139, R4, 0x1, R79, PT ;  /* 0x00000001048b7846 */ /* 0x000fe4000380014f */
[----:B------:R-:W1:Y:S01]  /*3580*/  MUFU.TANH R29, R29 ;  /* 0x0000001d001d7308 */ /* 0x000e620000002400 */
[----:B------:R-:W-:Y:S01]  /*3590*/  HMMA.16816.F32.BF16 R40, R20, R6, R40 ;  /* 0x000000061428723c */ /* 0x000fe20000041828 */
[----:B------:R-:W-:-:S02]  /*35a0*/  VIMNMX R140, PT, PT, RZ, R138, !PT ;  /* 0x0000008aff8c7248 */ /* 0x000fc40007fe0100 */
[-C--:B------:R-:W-:Y:S01]  /*35b0*/  FMUL.FTZ R33, R75, R82.reuse ;  /* 0x000000524b217220 */ /* 0x080fe20000410000 */
[-C--:B------:R-:W-:Y:S01]  /*35c0*/  FMUL.FTZ R72, R72, R82.reuse ;  /* 0x0000005248487220 */ /* 0x080fe20000410000 */
[----:B------:R-:W-:Y:S02]  /*35d0*/  VIADDMNMX R137, R4, 0x9, R79, PT ;  /* 0x0000000904897846 */ /* 0x000fe4000380014f */
[----:B------:R-:W-:Y:S01]  /*35e0*/  VIADDMNMX R138, R138, 0x8, RZ, !PT ;  /* 0x000000088a8a7846 */ /* 0x000fe200078001ff */
[C---:B---3--:R-:W-:Y:S01]  /*35f0*/  HMMA.16816.F32.BF16 R48, R8.reuse, R54, R48 ;  /* 0x000000360830723c */ /* 0x048fe20000041830 */
[----:B------:R3:W1:Y:S07]  /*3600*/  MUFU.TANH R95, R72 ;  /* 0x00000048005f7308 */ /* 0x00066e0000002400 */
[C---:B------:R-:W-:Y:S01]  /*3610*/  HMMA.16816.F32.BF16 R56, R8.reuse, R26, R56 ;  /* 0x0000001a0838723c */ /* 0x040fe20000041838 */
[-C--:B------:R-:W-:Y:S01]  /*3620*/  FMUL.FTZ R27, R73, R82.reuse ;  /* 0x00000052491b7220 */ /* 0x080fe20000410000 */
[-C--:B------:R-:W-:Y:S01]  /*3630*/  FMUL.FTZ R73, R74, R82.reuse ;  /* 0x000000524a497220 */ /* 0x080fe20000410000 */
[----:B------:R-:W1:Y:S05]  /*3640*/  MUFU.TANH R33, R33 ;  /* 0x0000002100217308 */ /* 0x000e6a0000002400 */
[C---:B------:R-:W-:Y:S03]  /*3650*/  HMMA.16816.F32.BF16 R68, R8.reuse, R52, R68 ;  /* 0x000000340844723c */ /* 0x040fe60000041844 */
[-C--:B------:R-:W-:Y:S01]  /*3660*/  FMUL.FTZ R21, R51, R82.reuse ;  /* 0x0000005233157220 */ /* 0x080fe20000410000 */
[-C--:B------:R-:W-:Y:S01]  /*3670*/  FMUL.FTZ R7, R49, R82.reuse ;  /* 0x0000005231077220 */ /* 0x080fe20000410000 */
[-C--:B------:R-:W-:Y:S01]  /*3680*/  FMUL.FTZ R23, R50, R82.reuse ;  /* 0x0000005232177220 */ /* 0x080fe20000410000 */
[----:B------:R-:W1:Y:S02]  /*3690*/  MUFU.TANH R27, R27 ;  /* 0x0000001b001b7308 */ /* 0x000e640000002400 */
[----:B----4-:R-:W-:Y:S01]  /*36a0*/  HMMA.16816.F32.BF16 R44, R8, R12, R44 ;  /* 0x0000000c082c723c */ /* 0x010fe2000004182c */
[----:B------:R-:W-:-:S02]  /*36b0*/  FMUL.FTZ R13, R48, R82 ;  /* 0x00000052300d7220 */ /* 0x000fc40000410000 */
        /* <DEDUP_REMOVED lines=33> */
[----:B------:R-:W1:Y:S08]  /*38d0*/  MUFU.TANH R51, R51 ;  /* 0x0000003300337308 */ /* 0x000e700000002400 */
[----:B------:R3:W1:Y:S08]  /*38e0*/  MUFU.TANH R47, R40 ;  /* 0x00000028002f7308 */ /* 0x0006700000002400 */
[----:B------:R3:W1:Y:S08]  /*38f0*/  MUFU.TANH R45, R41 ;  /* 0x00000029002d7308 */ /* 0x0006700000002400 */
[----:B------:R3:W1:Y:S08]  /*3900*/  MUFU.TANH R57, R42 ;  /* 0x0000002a00397308 */ /* 0x0006700000002400 */
[----:B------:R-:W1:Y:S01]  /*3910*/  MUFU.TANH R43, R43 ;  /* 0x0000002b002b7308 */ /* 0x000e620000002400 */
        /* <DEDUP_REMOVED lines=14> */
.L_x_11024:
[----:B------:R-:W2:Y:S01]  /*3a00*/  LD.E R15, desc[UR4][R2.64+0x170] ;  /* 0x00017004020f7980 */ /* 0x000ea2000c101900 */
[----:B------:R-:W-:Y:S02]  /*3a10*/  LEA R12, R0, 0xffffff80, 0x6 ;  /* 0xffffff80000c7811 */ /* 0x000fe400078e30ff */
[----:B------:R-:W-:Y:S01]  /*3a20*/  IABS R6, R78 ;  /* 0x0000004e00067213 */ /* 0x000fe20000000000 */
[----:B------:R-:W4:Y:S01]  /*3a30*/  LD.E.64 R66, desc[UR4][R2.64+0x20] ;  /* 0x0000200402427980 */ /* 0x000f22000c101b00 */
        /* <DEDUP_REMOVED lines=11> */
[----:B------:R-:W3:Y:S02]  /*3af0*/  F2I.FTZ.U32.TRUNC.NTZ R65, R64 ;  /* 0x0000004000417305 */ /* 0x000ee4000021f000 */
[----:B---3--:R-:W-:Y:S01]  /*3b00*/  IMAD.MOV R41, RZ, RZ, -R65 ;  /* 0x000000ffff297224 */ /* 0x008fe200078e0a41 */
        /* <DEDUP_REMOVED lines=43> */
.L_x_11025:
[----:B------:R-:W-:Y:S05]  /*3dc0*/  BSYNC.RECONVERGENT B0 ;  /* 0x0000000000007941 */ /* 0x000fea0003800200 */
.L_x_11023:
        /* <DEDUP_REMOVED lines=38> */
.L_x_11022:
[----:B------:R-:W-:Y:S05]  /*4030*/  BSYNC.RECONVERGENT B1 ;  /* 0x0000000000017941 */ /* 0x000fea0003800200 */
.L_x_11021:
[----:B------:R-:W4:Y:S01]  /*4040*/  LD.E R107, desc[UR4][R2.64+0xdc] ;  /* 0x0000dc04026b7980 */ /* 0x000f22000c101900 */
[----:B------:R-:W-:Y:S02]  /*4050*/  IMAD.SHL.U32 R87, R129, 0x2, RZ ;  /* 0x0000000281577824 */ /* 0x000fe400078e00ff */
[----:B------:R-:W-:-:S03]  /*4060*/  IMAD.IADD R121, R84, 0x1, R121 ;  /* 0x0000000154797824 */ /* 0x000fc600078e0279 */
[----:B------:R-:W-:-:S05]  /*4070*/  LOP3.LUT R87, R87, 0x6, RZ, 0xc0, !PT ;  /* 0x0000000657577812 */ /* 0x000fca00078ec0ff */
[----:B------:R-:W-:-:S04]  /*4080*/  IMAD R65, R32, 0x40, R87 ;  /* 0x0000004020417824 */ /* 0x000fc800078e0257 */
[C---:B------:R-:W-:Y:S01]  /*4090*/  IMAD.IADD R6, R65.reuse, 0x1, R118 ;  /* 0x0000000141067824 */ /* 0x040fe200078e0276 */
[CC--:B------:R-:W-:Y:S01]  /*40a0*/  ISETP.GE.AND P6, PT, R65.reuse, R140.reuse, PT ;  /* 0x0000008c4100720c */ /* 0x0c0fe20003fc6270 */
[C---:B------:R-:W-:Y:S01]  /*40b0*/  VIADD R12, R65.reuse, 0x1 ;  /* 0x00000001410c7836 */ /* 0x040fe20000000000 */
[----:B------:R-:W-:Y:S01]  /*40c0*/  ISETP.GE.AND P2, PT, R65, R139, PT ;  /* 0x0000008b4100720c */ /* 0x000fe20003f46270 */
[C-C-:B------:R-:W-:Y:S01]  /*40d0*/  IMAD.IADD R4, R121.reuse, 0x1, -R6.reuse ;  /* 0x0000000179047824 */ /* 0x140fe200078e0a06 */
[----:B--2---:R-:W-:Y:S02]  /*40e0*/  IADD3 R11, PT, PT, R121, -0x1, -R6 ;  /* 0xffffffff790b7810 */ /* 0x004fe40007ffe806 */
[----:B------:R-:W-:Y:S02]  /*40f0*/  ISETP.GE.AND P0, PT, R12, R140, PT ;  /* 0x0000008c0c00720c */ /* 0x000fe40003f06270 */
[----:B------:R-:W-:Y:S02]  /*4100*/  IABS R11, R11 ;  /* 0x0000000b000b7213 */ /* 0x000fe40000000000 */
[----:B------:R-:W-:-:S02]  /*4110*/  IABS R10, R4 ;  /* 0x00000004000a7213 */ /* 0x000fc40000000000 */
[----:B------:R-:W-:Y:S02]  /*4120*/  I2FP.F32.S32 R11, R11 ;  /* 0x0000000b000b7245 */ /* 0x000fe40000201400 */
[----:B------:R-:W-:Y:S02]  /*4130*/  I2FP.F32.S32 R10, R10 ;  /* 0x0000000a000a7245 */ /* 0x000fe40000201400 */
[----:B------:R-:W-:Y:S01]  /*4140*/  ISETP.GE.AND P3, PT, R12, R139, PT ;  /* 0x0000008b0c00720c */ /* 0x000fe20003f66270 */
[C---:B------:R-:W-:Y:S01]  /*4150*/  FFMA.FTZ R63, -R156.reuse, R11, R63 ;  /* 0x0000000b9c3f7223 */ /* 0x040fe2000001013f */
[----:B------:R-:W-:Y:S02]  /*4160*/  VIADD R11, R65, 0x8 ;  /* 0x00000008410b7836 */ /* 0x000fe40000000000 */
[----:B---3--:R-:W-:Y:S01]  /*4170*/  FFMA.FTZ R41, -R156, R10, R61 ;  /* 0x0000000a9c297223 */ /* 0x008fe2000001013d */
[----:B------:R-:W-:Y:S01]  /*4180*/  VIADD R4, R4, 0xfffffff8 ;  /* 0xfffffff804047836 */ /* 0x000fe20000000000 */
[----:B------:R-:W-:-:S02]  /*4190*/  IADD3 R14, PT, PT, R121, -0x18, -R6 ;  /* 0xffffffe8790e7810 */ /* 0x000fc40007ffe806 */
[----:B------:R-:W-:Y:S02]  /*41a0*/  FSEL R15, R63, -INF , P0 ;  /* 0xff8000003f0f7808 */ /* 0x000fe40000000000 */
[----:B------:R-:W-:Y:S02]  /*41b0*/  FSEL R41, R41, -INF , P6 ;  /* 0xff80000029297808 */ /* 0x000fe40003000000 */
[----:B------:R-:W-:Y:S02]  /*41c0*/  FSEL R15, R15, -INF , !P3 ;  /* 0xff8000000f0f7808 */ /* 0x000fe40005800000 */
[----:B------:R-:W-:Y:S02]  /*41d0*/  FSEL R41, R41, -INF , !P2 ;  /* 0xff80000029297808 */ /* 0x000fe40005000000 */
[C---:B------:R-:W-:Y:S02]  /*41e0*/  ISETP.GE.AND P4, PT, R12.reuse, R138, PT ;  /* 0x0000008a0c00720c */ /* 0x040fe40003f86270 */
[----:B------:R-:W-:-:S02]  /*41f0*/  ISETP.GE.AND P5, PT, R12, R137, PT ;  /* 0x000000890c00720c */ /* 0x000fc40003fa6270 */
[C---:B------:R-:W-:Y:S02]  /*4200*/  ISETP.GE.AND P6, PT, R11.reuse, R140, PT ;  /* 0x0000008c0b00720c */ /* 0x040fe40003fc6270 */
[C---:B------:R-:W-:Y:S02]  /*4210*/  ISETP.GE.AND P2, PT, R11.reuse, R139, PT ;  /* 0x0000008b0b00720c */ /* 0x040fe40003f46270 */
[C---:B------:R-:W-:Y:S02]  /*4220*/  ISETP.GE.AND P0, PT, R11.reuse, R138, PT ;  /* 0x0000008a0b00720c */ /* 0x040fe40003f06270 */
[----:B------:R-:W-:Y:S02]  /*4230*/  ISETP.GE.AND P3, PT, R11, R137, PT ;  /* 0x000000890b00720c */ /* 0x000fe40003f66270 */
[----:B------:R-:W-:Y:S02]  /*4240*/  IABS R4, R4 ;  /* 0x0000000400047213 */ /* 0x000fe40000000000 */
[----:B------:R-:W-:-:S02]  /*4250*/  IADD3 R11, PT, PT, R121, -0x10, -R6 ;  /* 0xfffffff0790b7810 */ /* 0x000fc40007ffe806 */
[C-C-:B------:R-:W-:Y:S02]  /*4260*/  IADD3 R12, PT, PT, R121.reuse, -0x19, -R6.reuse ;  /* 0xffffffe7790c7810 */ /* 0x140fe40007ffe806 */
[----:B------:R-:W-:Y:S02]  /*4270*/  IABS R14, R14 ;  /* 0x0000000e000e7213 */ /* 0x000fe40000000000 */
[C-C-:B------:R-:W-:Y:S02]  /*4280*/  IADD3 R8, PT, PT, R121.reuse, -0x9, -R6.reuse ;  /* 0xfffffff779087810 */ /* 0x140fe40007ffe806 */
[----:B------:R-:W-:Y:S02]  /*4290*/  IADD3 R16, PT, PT, R121, -0x11, -R6 ;  /* 0xffffffef79107810 */ /* 0x000fe40007ffe806 */
[----:B------:R-:W-:Y:S02]  /*42a0*/  I2FP.F32.S32 R4, R4 ;  /* 0x0000000400047245 */ /* 0x000fe40000201400 */
[----:B------:R-:W-:-:S02]  /*42b0*/  IABS R11, R11 ;  /* 0x0000000b000b7213 */ /* 0x000fc40000000000 */
[----:B------:R-:W-:Y:S02]  /*42c0*/  IABS R12, R12 ;  /* 0x0000000c000c7213 */ /* 0x000fe40000000000 */
[----:B------:R-:W-:Y:S02]  /*42d0*/  I2FP.F32.S32 R14, R14 ;  /* 0x0000000e000e7245 */ /* 0x000fe40000201400 */
[----:B------:R-:W-:Y:S02]  /*42e0*/  IABS R8, R8 ;  /* 0x0000000800087213 */ /* 0x000fe40000000000 */
[----:B------:R-:W-:Y:S01]  /*42f0*/  IABS R16, R16 ;  /* 0x0000001000107213 */ /* 0x000fe20000000000 */
[C---:B-1----:R-:W-:Y:S01]  /*4300*/  FFMA.FTZ R17, -R156.reuse, R4, R17 ;  /* 0x000000049c117223 */ /* 0x042fe20000010111 */
[----:B------:R-:W-:Y:S01]  /*4310*/  I2FP.F32.S32 R11, R11 ;  /* 0x0000000b000b7245 */ /* 0x000fe20000201400 */
[C---:B------:R-:W-:Y:S01]  /*4320*/  FFMA.FTZ R75, -R156.reuse, R14, R75 ;  /* 0x0000000e9c4b7223 */ /* 0x040fe2000001014b */
[----:B------:R-:W-:Y:S01]  /*4330*/  I2FP.F32.S32 R12, R12 ;  /* 0x0000000c000c7245 */ /* 0x000fe20000201400 */
[----:B------:R-:W-:Y:S01]  /*4340*/  VIADD R28, R65, 0x9 ;  /* 0x00000009411c7836 */ /* 0x000fe20000000000 */
[----:B------:R-:W-:Y:S01]  /*4350*/  I2FP.F32.S32 R8, R8 ;  /* 0x0000000800087245 */ /* 0x000fe20000201400 */
[C---:B------:R-:W-:Y:S01]  /*4360*/  FFMA.FTZ R95, -R156.reuse, R11, R95 ;  /* 0x0000000b9c5f7223 */ /* 0x040fe2000001015f */
[----:B------:R-:W-:Y:S01]  /*4370*/  I2FP.F32.S32 R16, R16 ;  /* 0x0000001000107245 */ /* 0x000fe20000201400 */
[C---:B------:R-:W-:Y:S01]  /*4380*/  FFMA.FTZ R53, -R156.reuse, R12, R53 ;  /* 0x0000000c9c357223 */ /* 0x040fe20000010135 */
[C-C-:B------:R-:W-:Y:S01]  /*4390*/  IADD3 R4, PT, PT, R121.reuse, -0x31, -R6.reuse ;  /* 0xffffffcf79047810 */ /* 0x140fe20007ffe806 */
[C---:B------:R-:W-:Y:S01]  /*43a0*/  FFMA.FTZ R25, -R156.reuse, R8, R25 ;  /* 0x000000089c197223 */ /* 0x040fe20000010119 */
[--C-:B------:R-:W-:Y:S01]  /*43b0*/  IADD3 R14, PT, PT, R121, -0x28, -R6.reuse ;  /* 0xffffffd8790e7810 */ /* 0x100fe20007ffe806 */
[----:B------:R-:W-:Y:S01]  /*43c0*/  FFMA.FTZ R11, -R156, R16, R27 ;  /* 0x000000109c0b7223 */ /* 0x000fe2000001011b */
[----:B------:R-:W-:Y:S01]  /*43d0*/  IABS R109, R4 ;  /* 0x00000004006d7213 */ /* 0x000fe20000000000 */
[----:B------:R-:W-:Y:S01]  /*43e0*/  VIADD R27, R65, 0x10 ;  /* 0x00000010411b7836 */ /* 0x000fe20000000000 */
[----:B------:R-:W-:-:S02]  /*43f0*/  IADD3 R12, PT, PT, R121, -0x29, -R6 ;  /* 0xffffffd7790c7810 */ /* 0x000fc40007ffe806 */
[----:B------:R-:W-:Y:S02]  /*4400*/  IABS R14, R14 ;  /* 0x0000000e000e7213 */ /* 0x000fe40000000000 */
[----:B------:R-:W-:Y:S02]  /*4410*/  FSEL R4, R17, -INF , P6 ;  /* 0xff80000011047808 */ /* 0x000fe40003000000 */
[----:B------:R-:W-:Y:S02]  /*4420*/  IADD3 R8, PT, PT, R121, -0x20, -R6 ;  /* 0xffffffe079087810 */ /* 0x000fe40007ffe806 */
[----:B------:R-:W-:Y:S02]  /*4430*/  ISETP.GE.AND P6, PT, R28, R140, PT ;  /* 0x0000008c1c00720c */ /* 0x000fe40003fc6270 */
[----:B------:R-:W-:Y:S02]  /*4440*/  IABS R12, R12 ;  /* 0x0000000c000c7213 */ /* 0x000fe40000000000 */
[----:B------:R-:W-:Y:S01]  /*4450*/  I2FP.F32.S32 R14, R14 ;  /* 0x0000000e000e7245 */ /* 0x000fe20000201400 */
[----:B------:R-:W-:Y:S01]  /*4460*/  VIADD R26, R65, 0x11 ;  /* 0x00000011411a7836 */ /* 0x000fe20000000000 */
[----:B------:R-:W-:-:S02]  /*4470*/  IABS R8, R8 ;  /* 0x0000000800087213 */ /* 0x000fc40000000000 */
[----:B------:R-:W-:Y:S02]  /*4480*/  FSEL R17, R25, -INF , P6 ;  /* 0xff80000019117808 */ /* 0x000fe40003000000 */
[----:B------:R-:W-:Y:S02]  /*4490*/  ISETP.GE.AND P6, PT, R27, R140, PT ;  /* 0x0000008c1b00720c */ /* 0x000fe40003fc6270 */
[----:B------:R-:W-:Y:S02]  /*44a0*/  FSEL R4, R4, -INF , !P2 ;  /* 0xff80000004047808 */ /* 0x000fe40005000000 */
[----:B------:R-:W-:Y:S01]  /*44b0*/  I2FP.F32.S32 R18, R12 ;  /* 0x0000000c00127245 */ /* 0x000fe20000201400 */
[----:B------:R-:W-:Y:S01]  /*44c0*/  FFMA.FTZ R12, -R156, R14, R13 ;  /* 0x0000000e9c0c7223 */ /* 0x000fe2000001010d */
[----:B------:R-:W-:Y:S02]  /*44d0*/  ISETP.GE.AND P2, PT, R28, R139, PT ;  /* 0x0000008b1c00720c */ /* 0x000fe40003f46270 */
[----:B------:R-:W-:-:S02]  /*44e0*/  I2FP.F32.S32 R8, R8 ;  /* 0x0000000800087245 */ /* 0x000fc40000201400 */
[----:B------:R-:W-:Y:S01]  /*44f0*/  IADD3 R16, PT, PT, R121, -0x21, -R6 ;  /* 0xffffffdf79107810 */ /* 0x000fe20007ffe806 */
[----:B------:R-:W-:Y:S01]  /*4500*/  VIADD R25, R65, 0x18 ;  /* 0x0000001841197836 */ /* 0x000fe20000000000 */
[----:B------:R-:W-:Y:S01]  /*4510*/  FSEL R13, R95, -INF , P6 ;  /* 0xff8000005f0d7808 */ /* 0x000fe20003000000 */
[----:B------:R-:W-:Y:S01]  /*4520*/  FFMA.FTZ R55, -R156, R8, R55 ;  /* 0x000000089c377223 */ /* 0x000fe20000010137 */
[----:B------:R-:W-:Y:S02]  /*4530*/  ISETP.GE.AND P6, PT, R26, R140, PT ;  /* 0x0000008c1a00720c */ /* 0x000fe40003fc6270 */
[----:B------:R-:W-:Y:S02]  /*4540*/  FSEL R17, R17, -INF , !P2 ;  /* 0xff80000011117808 */ /* 0x000fe40005000000 */
[----:B------:R-:W-:Y:S02]  /*4550*/  IABS R16, R16 ;  /* 0x0000001000107213 */ /* 0x000fe40000000000 */
[----:B------:R-:W-:-:S02]  /*4560*/  ISETP.GE.AND P2, PT, R27, R139, PT ;  /* 0x0000008b1b00720c */ /* 0x000fc40003f46270 */
[----:B------:R-:W-:Y:S01]  /*4570*/  I2FP.F32.S32 R109, R109 ;  /* 0x0000006d006d7245 */ /* 0x000fe20000201400 */
[----:B------:R-:W-:Y:S01]  /*4580*/  VIADD R24, R65, 0x19 ;  /* 0x0000001941187836 */ /* 0x000fe20000000000 */
[----:B------:R-:W-:Y:S02]  /*4590*/  IADD3 R8, PT, PT, R121, -0x30, -R6 ;  /* 0xffffffd079087810 */ /* 0x000fe40007ffe806 */
[----:B------:R-:W-:Y:S02]  /*45a0*/  FSEL R11, R11, -INF , P6 ;  /* 0xff8000000b0b7808 */ /* 0x000fe40003000000 */
[----:B------:R-:W-:Y:S02]  /*45b0*/  ISETP.GE.AND P6, PT, R25, R140, PT ;  /* 0x0000008c1900720c */ /* 0x000fe40003fc6270 */
[----:B------:R-:W-:Y:S02]  /*45c0*/  I2FP.F32.S32 R16, R16 ;  /* 0x0000001000107245 */ /* 0x000fe40000201400 */
[----:B------:R-:W-:Y:S01]  /*45d0*/  FSEL R13, R13, -INF , !P2 ;  /* 0xff8000000d0d7808 */ /* 0x000fe20005000000 */
[----:B------:R-:W-:Y:S01]  /*45e0*/  FFMA.FTZ R109, -R156, R109, R9 ;  /* 0x0000006d9c6d7223 */ /* 0x000fe20000010109 */
[----:B------:R-:W-:-:S02]  /*45f0*/  ISETP.GE.AND P2, PT, R26, R139, PT ;  /* 0x0000008b1a00720c */ /* 0x000fc40003f46270 */
[----:B------:R-:W-:Y:S01]  /*4600*/  IABS R8, R8 ;  /* 0x0000000800087213 */ /* 0x000fe20000000000 */
[----:B------:R-:W-:Y:S01]  /*4610*/  VIADD R22, R65, 0x20 ;  /* 0x0000002041167836 */ /* 0x000fe20000000000 */
[----:B------:R-:W-:Y:S01]  /*4620*/  FSEL R9, R75, -INF , P6 ;  /* 0xff8000004b097808 */ /* 0x000fe20003000000 */
[----:B------:R-:W-:Y:S01]  /*4630*/  FFMA.FTZ R39, -R156, R16, R39 ;  /* 0x000000109c277223 */ /* 0x000fe20000010127 */
[----:B------:R-:W-:Y:S02]  /*4640*/  ISETP.GE.AND P6, PT, R24, R140, PT ;  /* 0x0000008c1800720c */ /* 0x000fe40003fc6270 */
[----:B------:R-:W-:Y:S02]  /*4650*/  FSEL R11, R11, -INF , !P2 ;  /* 0xff8000000b0b7808 */ /* 0x000fe40005000000 */
[----:B------:R-:W-:Y:S01]  /*4660*/  I2FP.F32.S32 R16, R8 ;  /* 0x0000000800107245 */ /* 0x000fe20000201400 */
[----:B------:R-:W-:Y:S01]  /*4670*/  FFMA.FTZ R8, -R156, R18, R7 ;  /* 0x000000129c087223 */ /* 0x000fe20000010107 */
[----:B------:R-:W-:Y:S01]  /*4680*/  ISETP.GE.AND P2, PT, R25, R139, PT ;  /* 0x0000008b1900720c */ /* 0x000fe20003f46270 */
[----:B------:R-:W-:Y:S01]  /*4690*/  VIADD R120, R121, 0x8 ;  /* 0x0000000879787836 */ /* 0x000fe20000000000 */
[----:B------:R-:W-:Y:S01]  /*46a0*/  FSEL R7, R53, -INF , P6 ;  /* 0xff80000035077808 */ /* 0x000fe20003000000 */
[----:B------:R-:W-:Y:S01]  /*46b0*/  VIADD R20, R65, 0x21 ;  /* 0x0000002141147836 */ /* 0x000fe20000000000 */
[----:B------:R-:W-:-:S02]  /*46c0*/  ISETP.GE.AND P6, PT, R22, R140, PT ;  /* 0x0000008c1600720c */ /* 0x000fc40003fc6270 */
[----:B------:R-:W-:Y:S01]  /*46d0*/  FSEL R9, R9, -INF , !P2 ;  /* 0xff80000009097808 */ /* 0x000fe20005000000 */
[----:B------:R-:W-:Y:S01]  /*46e0*/  IMAD.IADD R14, R120, 0x1, -R6 ;  /* 0x00000001780e7824 */ /* 0x000fe200078e0a06 */
[-C--:B------:R-:W-:Y:S01]  /*46f0*/  ISETP.GE.AND P2, PT, R24, R139.reuse, PT ;  /* 0x0000008b1800720c */ /* 0x080fe20003f46270 */
[----:B------:R-:W-:Y:S01]  /*4700*/  VIADD R18, R65, 0x28 ;  /* 0x0000002841127836 */ /* 0x000fe20000000000 */
[----:B------:R-:W-:Y:S02]  /*4710*/  FSEL R55, R55, -INF , P6 ;  /* 0xff80000037377808 */ /* 0x000fe40003000000 */
[----:B------:R-:W-:Y:S02]  /*4720*/  ISETP.GE.AND P6, PT, R20, R140, PT ;  /* 0x0000008c1400720c */ /* 0x000fe40003fc6270 */
[----:B------:R-:W-:Y:S02]  /*4730*/  FSEL R7, R7, -INF , !P2 ;  /* 0xff80000007077808 */ /* 0x000fe40005000000 */
[----:B------:R-:W-:Y:S01]  /*4740*/  ISETP.GE.AND P2, PT, R22, R139, PT ;  /* 0x0000008b1600720c */ /* 0x000fe20003f46270 */
[----:B------:R-:W-:Y:S01]  /*4750*/  FFMA.FTZ R59, -R156, R16, R59 ;  /* 0x000000109c3b7223 */ /* 0x000fe2000001013b */
[----:B------:R-:W-:Y:S01]  /*4760*/  IABS R14, R14 ;  /* 0x0000000e000e7213 */ /* 0x000fe20000000000 */
[----:B------:R-:W-:Y:S01]  /*4770*/  VIADD R16, R65, 0x29 ;  /* 0x0000002941107836 */ /* 0x000fe20000000000 */
[----:B------:R-:W-:-:S02]  /*4780*/  FSEL R39, R39, -INF , P6 ;  /* 0xff80000027277808 */ /* 0x000fc40003000000 */
[----:B------:R-:W-:Y:S02]  /*4790*/  ISETP.GE.AND P6, PT, R18, R140, PT ;  /* 0x0000008c1200720c */ /* 0x000fe40003fc6270 */
[----:B------:R-:W-:Y:S02]  /*47a0*/  FSEL R153, R55, -INF , !P2 ;  /* 0xff80000037997808 */ /* 0x000fe40005000000 */
[----:B------:R-:W-:Y:S02]  /*47b0*/  IADD3 R30, PT, PT, R120, -0x1, -R6 ;  /* 0xffffffff781e7810 */ /* 0x000fe40007ffe806 */
[----:B------:R-:W-:Y:S02]  /*47c0*/  I2FP.F32.S32 R14, R14 ;  /* 0x0000000e000e7245 */ /* 0x000fe40000201400 */
[----:B------:R-:W-:Y:S02]  /*47d0*/  ISETP.GE.AND P2, PT, R20, R139, PT ;  /* 0x0000008b1400720c */ /* 0x000fe40003f46270 */
[----:B------:R-:W-:-:S02]  /*47e0*/  FSEL R12, R12, -INF , P6 ;  /* 0xff8000000c0c7808 */ /* 0x000fc40003000000 */
[----:B------:R-:W-:Y:S02]  /*47f0*/  ISETP.GE.AND P6, PT, R16, R140, PT ;  /* 0x0000008c1000720c */ /* 0x000fe40003fc6270 */
[----:B------:R-:W-:Y:S01]  /*4800*/  IABS R30, R30 ;  /* 0x0000001e001e7213 */ /* 0x000fe20000000000 */
[----:B------:R-:W-:Y:S01]  /*4810*/  FFMA.FTZ R91, -R156, R14, R91 ;  /* 0x0000000e9c5b7223 */ /* 0x000fe2000001015b */
[----:B------:R-:W-:Y:S01]  /*4820*/  FSEL R135, R39, -INF , !P2 ;  /* 0xff80000027877808 */ /* 0x000fe20005000000 */
[C---:B------:R-:W-:Y:S01]  /*4830*/  VIADD R14, R65.reuse, 0x30 ;  /* 0x00000030410e7836 */ /* 0x040fe20000000000 */
[----:B------:R-:W-:Y:S02]  /*4840*/  ISETP.GE.AND P2, PT, R18, R139, PT ;  /* 0x0000008b1200720c */ /* 0x000fe40003f46270 */
[----:B------:R-:W-:Y:S01]  /*4850*/  FSEL R127, R8, -INF , P6 ;  /* 0xff800000087f7808 */ /* 0x000fe20003000000 */
[----:B------:R-:W-:Y:S01]  /*4860*/  IMAD.MOV.U32 R8, RZ, RZ, R30 ;  /* 0x000000ffff087224 */ /* 0x000fe200078e001e */
[----:B------:R-:W-:Y:S01]  /*4870*/  FSEL R133, R12, -INF , !P2 ;  /* 0xff8000000c857808 */ /* 0x000fe20005000000 */
[----:B------:R-:W-:Y:S01]  /*4880*/  VIADD R12, R65, 0x31 ;  /* 0x00000031410c7836 */ /* 0x000fe20000000000 */
[----:B------:R-:W-:-:S02]  /*4890*/  IADD3 R30, PT, PT, R120, -0x9, -R6 ;  /* 0xfffffff7781e7810 */ /* 0x000fc40007ffe806 */
[----:B------:R-:W-:Y:S02]  /*48a0*/  ISETP.GE.AND P2, PT, R16, R139, PT ;  /* 0x0000008b1000720c */ /* 0x000fe40003f46270 */
[----:B------:R-:W-:Y:S02]  /*48b0*/  ISETP.GE.AND P6, PT, R14, R140, PT ;  /* 0x0000008c0e00720c */ /* 0x000fe40003fc6270 */
[----:B------:R-:W-:Y:S01]  /*48c0*/  IABS R30, R30 ;  /* 0x0000001e001e7213 */ /* 0x000fe20000000000 */
[----:B------:R-:W-:Y:S01]  /*48d0*/  FFMA.FTZ R29, -R156, R10, R29 ;  /* 0x0000000a9c1d7223 */ /* 0x000fe2000001011d */
[----:B------:R-:W-:Y:S02]  /*48e0*/  FSEL R127, R127, -INF , !P2 ;  /* 0xff8000007f7f7808 */ /* 0x000fe40005000000 */
[----:B------:R-:W-:Y:S02]  /*48f0*/  ISETP.GE.AND P2, PT, R12, R140, PT ;  /* 0x0000008c0c00720c */ /* 0x000fe40003f46270 */
[----:B------:R-:W-:-:S02]  /*4900*/  FSEL R114, R59, -INF , P6 ;  /* 0xff8000003b727808 */ /* 0x000fc40003000000 */
[----:B------:R-:W-:Y:S02]  /*4910*/  ISETP.GE.AND P6, PT, R65, R138, PT ;  /* 0x0000008a4100720c */ /* 0x000fe40003fc6270 */
[----:B------:R-:W-:Y:S02]  /*4920*/  I2FP.F32.S32 R30, R30 ;  /* 0x0000001e001e7245 */ /* 0x000fe40000201400 */
[----:B------:R-:W-:Y:S02]  /*4930*/  I2FP.F32.S32 R8, R8 ;  /* 0x0000000800087245 */ /* 0x000fe40000201400 */
[----:B------:R-:W-:Y:S02]  /*4940*/  FSEL R109, R109, -INF , P2 ;  /* 0xff8000006d6d7808 */ /* 0x000fe40001000000 */
[----:B------:R-:W-:Y:S02]  /*4950*/  ISETP.GE.AND P2, PT, R65, R137, PT ;  /* 0x000000894100720c */ /* 0x000fe40003f46270 */
[----:B------:R-:W-:-:S02]  /*4960*/  FSEL R91, R91, -INF , P6 ;  /* 0xff8000005b5b7808 */ /* 0x000fc40003000000 */
[----:B------:R-:W-:Y:S01]  /*4970*/  FSEL R29, R29, -INF , P0 ;  /* 0xff8000001d1d7808 */ /* 0x000fe20000000000 */
[----:B------:R-:W-:Y:S01]  /*4980*/  FFMA.FTZ R30, -R156, R30, R31 ;  /* 0x0000001e9c1e7223 */ /* 0x000fe2000001011f */
[----:B------:R-:W-:Y:S01]  /*4990*/  IADD3 R10, PT, PT, R120, -0x11, -R6 ;  /* 0xffffffef780a7810 */ /* 0x000fe20007ffe806 */
[----:B------:R-:W-:Y:S01]  /*49a0*/  FFMA.FTZ R93, -R156, R8, R93 ;  /* 0x000000089c5d7223 */ /* 0x000fe2000001015d */
[C---:B------:R-:W-:Y:S02]  /*49b0*/  ISETP.GE.AND P6, PT, R28.reuse, R138, PT ;  /* 0x0000008a1c00720c */ /* 0x040fe40003fc6270 */
[----:B------:R-:W-:Y:S02]  /*49c0*/  FSEL R8, R91, -INF , !P2 ;  /* 0xff8000005b087808 */ /* 0x000fe40005000000 */
[----:B------:R-:W-:Y:S02]  /*49d0*/  FSEL R31, R29, -INF , !P3 ;  /* 0xff8000001d1f7808 */ /* 0x000fe40005800000 */
[----:B------:R-:W-:-:S02]  /*49e0*/  ISETP.GE.AND P2, PT, R28, R137, PT ;  /* 0x000000891c00720c */ /* 0x000fc40003f46270 */
[C---:B------:R-:W-:Y:S02]  /*49f0*/  ISETP.GE.AND P0, PT, R26.reuse, R138, PT ;  /* 0x0000008a1a00720c */ /* 0x040fe40003f06270 */
[----:B------:R-:W-:Y:S02]  /*4a00*/  ISETP.GE.AND P3, PT, R26, R137, PT ;  /* 0x000000891a00720c */ /* 0x000fe40003f66270 */
[C-C-:B------:R-:W-:Y:S02]  /*4a10*/  IADD3 R28, PT, PT, R120.reuse, -0x10, -R6.reuse ;  /* 0xfffffff0781c7810 */ /* 0x140fe40007ffe806 */
[----:B------:R-:W-:Y:S02]  /*4a20*/  IABS R10, R10 ;  /* 0x0000000a000a7213 */ /* 0x000fe40000000000 */
[----:B------:R-:W-:Y:S02]  /*4a30*/  IADD3 R26, PT, PT, R120, -0x18, -R6 ;  /* 0xffffffe8781a7810 */ /* 0x000fe40007ffe806 */
[----:B------:R-:W-:-:S02]  /*4a40*/  FSEL R29, R30, -INF , P6 ;  /* 0xff8000001e1d7808 */ /* 0x000fc40003000000 */
[----:B------:R-:W-:Y:S02]  /*4a50*/  IABS R28, R28 ;  /* 0x0000001c001c7213 */ /* 0x000fe40000000000 */
[----:B------:R-:W-:Y:S02]  /*4a60*/  IABS R26, R26 ;  /* 0x0000001a001a7213 */ /* 0x000fe40000000000 */
[----:B------:R-:W-:Y:S02]  /*4a70*/  I2FP.F32.S32 R10, R10 ;  /* 0x0000000a000a7245 */ /* 0x000fe40000201400 */
[----:B------:R-:W-:Y:S02]  /*4a80*/  FSEL R29, R29, -INF , !P2 ;  /* 0xff8000001d1d7808 */ /* 0x000fe40005000000 */
[C---:B------:R-:W-:Y:S02]  /*4a90*/  ISETP.GE.AND P6, PT, R25.reuse, R138, PT ;  /* 0x0000008a1900720c */ /* 0x040fe40003fc6270 */
[----:B------:R-:W-:-:S02]  /*4aa0*/  ISETP.GE.AND P2, PT, R25, R137, PT ;  /* 0x000000891900720c */ /* 0x000fc40003f46270 */
[----:B------:R-:W-:Y:S01]  /*4ab0*/  IADD3 R25, PT, PT, R120, -0x19, -R6 ;  /* 0xffffffe778197810 */ /* 0x000fe20007ffe806 */
[C---:B------:R-:W-:Y:S01]  /*4ac0*/  FFMA.FTZ R10, -R156.reuse, R10, R33 ;  /* 0x0000000a9c0a7223 */ /* 0x040fe20000010121 */
[----:B------:R-:W-:Y:S02]  /*4ad0*/  I2FP.F32.S32 R28, R28 ;  /* 0x0000001c001c7245 */ /* 0x000fe40000201400 */
[----:B------:R-:W-:Y:S02]  /*4ae0*/  I2FP.F32.S32 R26, R26 ;  /* 0x0000001a001a7245 */ /* 0x000fe40000201400 */
[----:B------:R-:W-:Y:S01]  /*4af0*/  IABS R25, R25 ;  /* 0x0000001900197213 */ /* 0x000fe20000000000 */
[C---:B------:R-:W-:Y:S01]  /*4b00*/  FFMA.FTZ R28, -R156.reuse, R28, R73 ;  /* 0x0000001c9c1c7223 */ /* 0x040fe20000010149 */
[----:B------:R-:W-:Y:S01]  /*4b10*/  FSEL R39, R93, -INF , P4 ;  /* 0xff8000005d277808 */ /* 0x000fe20002000000 */
[----:B------:R-:W-:Y:S01]  /*4b20*/  FFMA.FTZ R19, -R156, R26, R19 ;  /* 0x0000001a9c137223 */ /* 0x000fe20000010113 */
[----:B------:R-:W-:-:S02]  /*4b30*/  ISETP.GE.AND P4, PT, R27, R138, PT ;  /* 0x0000008a1b00720c */ /* 0x000fc40003f86270 */
[----:B------:R-:W-:Y:S02]  /*4b40*/  FSEL R26, R10, -INF , P0 ;  /* 0xff8000000a1a7808 */ /* 0x000fe40000000000 */
[----:B------:R-:W-:Y:S02]  /*4b50*/  I2FP.F32.S32 R10, R25 ;  /* 0x00000019000a7245 */ /* 0x000fe40000201400 */
[----:B------:R-:W-:Y:S02]  /*4b60*/  FSEL R39, R39, -INF , !P5 ;  /* 0xff80000027277808 */ /* 0x000fe40006800000 */
[----:B------:R-:W-:Y:S02]  /*4b70*/  ISETP.GE.AND P5, PT, R27, R137, PT ;  /* 0x000000891b00720c */ /* 0x000fe40003fa6270 */
[----:B------:R-:W-:Y:S01]  /*4b80*/  FSEL R27, R28, -INF , P4 ;  /* 0xff8000001c1b7808 */ /* 0x000fe20002000000 */
[----:B------:R-:W-:Y:S01]  /*4b90*/  FFMA.FTZ R5, -R156, R10, R5 ;  /* 0x0000000a9c057223 */ /* 0x000fe20000010105 */
[----:B------:R-:W-:-:S02]  /*4ba0*/  ISETP.GE.AND P4, PT, R24, R138, PT ;  /* 0x0000008a1800720c */ /* 0x000fc40003f86270 */
[----:B------:R-:W-:Y:S02]  /*4bb0*/  FSEL R27, R27, -INF , !P5 ;  /* 0xff8000001b1b7808 */ /* 0x000fe40006800000 */
[----:B------:R-:W-:Y:S02]  /*4bc0*/  ISETP.GE.AND P5, PT, R24, R137, PT ;  /* 0x000000891800720c */ /* 0x000fe40003fa6270 */
[C-C-:B------:R-:W-:Y:S02]  /*4bd0*/  IADD3 R10, PT, PT, R120.reuse, -0x21, -R6.reuse ;  /* 0xffffffdf780a7810 */ /* 0x140fe40007ffe806 */
[----:B------:R-:W-:Y:S02]  /*4be0*/  IADD3 R24, PT, PT, R120, -0x20, -R6 ;  /* 0xffffffe078187810 */ /* 0x000fe40007ffe806 */
[----:B------:R-:W-:Y:S02]  /*4bf0*/  FSEL R25, R26, -INF , !P3 ;  /* 0xff8000001a197808 */ /* 0x000fe40005800000 */
[----:B------:R-:W-:-:S02]  /*4c00*/  FSEL R5, R5, -INF , P4 ;  /* 0xff80000005057808 */ /* 0x000fc40002000000 */
[C---:B------:R-:W-:Y:S02]  /*4c10*/  ISETP.GE.AND P0, PT, R22.reuse, R138, PT ;  /* 0x0000008a1600720c */ /* 0x040fe40003f06270 */
[----:B------:R-:W-:Y:S02]  /*4c20*/  ISETP.GE.AND P3, PT, R22, R137, PT ;  /* 0x000000891600720c */ /* 0x000fe40003f66270 */
[----:B------:R-:W-:Y:S02]  /*4c30*/  IABS R10, R10 ;  /* 0x0000000a000a7213 */ /* 0x000fe40000000000 */
[----:B------:R-:W-:Y:S02]  /*4c40*/  IADD3 R22, PT, PT, R120, -0x28, -R6 ;  /* 0xffffffd878167810 */ /* 0x000fe40007ffe806 */
[----:B------:R-:W-:Y:S02]  /*4c50*/  IABS R24, R24 ;  /* 0x0000001800187213 */ /* 0x000fe40000000000 */
[----:B------:R-:W-:-:S02]  /*4c60*/  FSEL R5, R5, -INF , !P5 ;  /* 0xff80000005057808 */ /* 0x000fc40006800000 */
[C---:B------:R-:W-:Y:S02]  /*4c70*/  ISETP.GE.AND P4, PT, R18.reuse, R138, PT ;  /* 0x0000008a1200720c */ /* 0x040fe40003f86270 */
[----:B------:R-:W-:Y:S02]  /*4c80*/  ISETP.GE.AND P5, PT, R18, R137, PT ;  /* 0x000000891200720c */ /* 0x000fe40003fa6270 */
        /* <DEDUP_REMOVED lines=8> */
[----:B------:R-:W-:Y:S02]  /*4d10*/  FSEL R19, R19, -INF , P6 ;  /* 0xff80000013137808 */ /* 0x000fe40003000000 */
[----:B------:R-:W-:Y:S01]  /*4d20*/  ISETP.GE.AND P6, PT, R20, R138, PT ;  /* 0x0000008a1400720c */ /* 0x000fe20003fc6270 */
[----:B------:R-:W-:Y:S01]  /*4d30*/  FFMA.FTZ R22, -R156, R22, R23 ;  /* 0x000000169c167223 */ /* 0x000fe20000010117 */
[----:B------:R-:W-:Y:S02]  /*4d40*/  I2FP.F32.S32 R18, R18 ;  /* 0x0000001200127245 */ /* 0x000fe40000201400 */
[----:B------:R-:W-:Y:S02]  /*4d50*/  FSEL R19, R19, -INF , !P2 ;  /* 0xff80000013137808 */ /* 0x000fe40005000000 */
[----:B------:R-:W-:-:S02]  /*4d60*/  ISETP.GE.AND P2, PT, R20, R137, PT ;  /* 0x000000891400720c */ /* 0x000fc40003f46270 */
[----:B------:R-:W-:Y:S02]  /*4d70*/  FSEL R169, R10, -INF , P6 ;  /* 0xff8000000aa97808 */ /* 0x000fe40003000000 */
[----:B------:R-:W-:Y:S02]  /*4d80*/  FSEL R24, R24, -INF , P0 ;  /* 0xff80000018187808 */ /* 0x000fe40000000000 */
[----:B------:R-:W-:Y:S01]  /*4d90*/  IADD3 R10, PT, PT, R120, -0x31, -R6 ;  /* 0xffffffcf780a7810 */ /* 0x000fe20007ffe806 */
[----:B------:R-:W-:Y:S01]  /*4da0*/  FFMA.FTZ R18, -R156, R18, R21 ;  /* 0x000000129c127223 */ /* 0x000fe20000010115 */
[----:B------:R-:W-:Y:S02]  /*4db0*/  ISETP.GE.AND P0, PT, R16, R138, PT ;  /* 0x0000008a1000720c */ /* 0x000fe40003f06270 */
[----:B------:R-:W-:Y:S02]  /*4dc0*/  FSEL R169, R169, -INF , !P2 ;  /* 0xff800000a9a97808 */ /* 0x000fe40005000000 */
[----:B------:R-:W-:-:S02]  /*4dd0*/  FSEL R22, R22, -INF , P4 ;  /* 0xff80000016167808 */ /* 0x000fc40002000000 */
[----:B------:R-:W-:Y:S02]  /*4de0*/  FSEL R171, R24, -INF , !P3 ;  /* 0xff80000018ab7808 */ /* 0x000fe40005800000 */
[C---:B------:R-:W-:Y:S02]  /*4df0*/  ISETP.GE.AND P6, PT, R14.reuse, R139, PT ;  /* 0x0000008b0e00720c */ /* 0x040fe40003fc6270 */
[C---:B------:R-:W-:Y:S02]  /*4e00*/  ISETP.GE.AND P2, PT, R14.reuse, R138, PT ;  /* 0x0000008a0e00720c */ /* 0x040fe40003f46270 */
[----:B------:R-:W-:Y:S02]  /*4e10*/  IABS R10, R10 ;  /* 0x0000000a000a7213 */ /* 0x000fe40000000000 */
[-C--:B------:R-:W-:Y:S02]  /*4e20*/  ISETP.GE.AND P4, PT, R14, R137.reuse, PT ;  /* 0x000000890e00720c */ /* 0x080fe40003f86270 */
[----:B------:R-:W-:-:S02]  /*4e30*/  ISETP.GE.AND P3, PT, R16, R137, PT ;  /* 0x000000891000720c */ /* 0x000fc40003f66270 */
[C-C-:B------:R-:W-:Y:S02]  /*4e40*/  IADD3 R14, PT, PT, R120.reuse, -0x38, -R6.reuse ;  /* 0xffffffc8780e7810 */ /* 0x140fe40007ffe806 */
[----:B------:R-:W-:Y:S02]  /*4e50*/  IADD3 R16, PT, PT, R120, -0x30, -R6 ;  /* 0xffffffd078107810 */ /* 0x000fe40007ffe806 */
[----:B------:R-:W-:Y:S02]  /*4e60*/  FSEL R18, R18, -INF , P0 ;  /* 0xff80000012127808 */ /* 0x000fe40000000000 */
[----:B------:R-:W-:Y:S02]  /*4e70*/  I2FP.F32.S32 R10, R10 ;  /* 0x0000000a000a7245 */ /* 0x000fe40000201400 */
[----:B------:R-:W-:Y:S02]  /*4e80*/  IABS R14, R14 ;  /* 0x0000000e000e7213 */ /* 0x000fe40000000000 */
[----:B------:R-:W-:-:S02]  /*4e90*/  IABS R16, R16 ;  /* 0x0000001000107213 */ /* 0x000fc40000000000 */
[----:B------:R-:W-:Y:S02]  /*4ea0*/  FSEL R167, R22, -INF , !P5 ;  /* 0xff80000016a77808 */ /* 0x000fe40006800000 */
[----:B------:R-:W-:Y:S01]  /*4eb0*/  FSEL R155, R18, -INF , !P3 ;  /* 0xff800000129b7808 */ /* 0x000fe20005800000 */
[----:B------:R-:W-:Y:S01]  /*4ec0*/  FFMA.FTZ R51, -R156, R10, R51 ;  /* 0x0000000a9c337223 */ /* 0x000fe20000010133 */
[C---:B------:R-:W-:Y:S02]  /*4ed0*/  ISETP.GE.AND P5, PT, R12.reuse, R139, PT ;  /* 0x0000008b0c00720c */ /* 0x040fe40003fa6270 */
[C---:B------:R-:W-:Y:S02]  /*4ee0*/  ISETP.GE.AND P0, PT, R12.reuse, R138, PT ;  /* 0x0000008a0c00720c */ /* 0x040fe40003f06270 */
[----:B------:R-:W-:Y:S01]  /*4ef0*/  ISETP.GE.AND P3, PT, R12, R137, PT ;  /* 0x000000890c00720c */ /* 0x000fe20003f66270 */
[----:B------:R-:W-:Y:S01]  /*4f00*/  VIADD R18, R65, 0x38 ;  /* 0x0000003841127836 */ /* 0x000fe20000000000 */
[----:B------:R-:W-:-:S02]  /*4f10*/  IADD3 R12, PT, PT, R120, -0x39, -R6 ;  /* 0xffffffc7780c7810 */ /* 0x000fc40007ffe806 */
[----:B------:R-:W-:Y:S02]  /*4f20*/  I2FP.F32.S32 R14, R14 ;  /* 0x0000000e000e7245 */ /* 0x000fe40000201400 */
[----:B------:R-:W-:Y:S02]  /*4f30*/  I2FP.F32.S32 R16, R16 ;  /* 0x0000001000107245 */ /* 0x000fe40000201400 */
[----:B------:R-:W-:Y:S01]  /*4f40*/  IABS R12, R12 ;  /* 0x0000000c000c7213 */ /* 0x000fe20000000000 */
[C---:B------:R-:W-:Y:S01]  /*4f50*/  FFMA.FTZ R14, -R156.reuse, R14, R57 ;  /* 0x0000000e9c0e7223 */ /* 0x040fe20000010139 */
[----:B------:R-:W-:Y:S01]  /*4f60*/  FSEL R115, R51, -INF , P0 ;  /* 0xff80000033737808 */ /* 0x000fe20000000000 */
[----:B------:R-:W-:Y:S01]  /*4f70*/  FFMA.FTZ R49, -R156, R16, R49 ;  /* 0x000000109c317223 */ /* 0x000fe20000010131 */
[----:B------:R-:W-:Y:S01]  /*4f80*/  ISETP.GE.AND P0, PT, R18, R138, PT ;  /* 0x0000008a1200720c */ /* 0x000fe20003f06270 */
[----:B------:R-:W-:Y:S01]  /*4f90*/  VIADD R65, R65, 0x39 ;  /* 0x0000003941417836 */ /* 0x000fe20000000000 */
[----:B------:R-:W-:-:S02]  /*4fa0*/  I2FP.F32.S32 R12, R12 ;  /* 0x0000000c000c7245 */ /* 0x000fc40000201400 */
[----:B------:R-:W-:Y:S02]  /*4fb0*/  FSEL R115, R115, -INF , !P3 ;  /* 0xff80000073737808 */ /* 0x000fe40005800000 */
[----:B------:R-:W-:Y:S02]  /*4fc0*/  FMNMX3.FTZ R10, R8, R39, R31, !PT ;  /* 0x00000027080a7276 */ /* 0x000fe4000781001f */
[----:B------:R-:W-:Y:S02]  /*4fd0*/  ISETP.GE.AND P3, PT, R18, R137, PT ;  /* 0x000000891200720c */ /* 0x000fe40003f66270 */
[----:B------:R-:W-:Y:S02]  /*4fe0*/  FSEL R14, R14, -INF , P0 ;  /* 0xff8000000e0e7808 */ /* 0x000fe40000000000 */
[----:B------:R-:W-:Y:S01]  /*4ff0*/  FSEL R125, R49, -INF , P2 ;  /* 0xff800000317d7808 */ /* 0x000fe20001000000 */
[----:B------:R-:W-:Y:S01]  /*5000*/  FFMA.FTZ R12, -R156, R12, R43 ;  /* 0x0000000c9c0c7223 */ /* 0x000fe2000001012b */
[----:B------:R-:W-:-:S02]  /*5010*/  IADD3 R16, PT, PT, R121, -0x38, -R6 ;  /* 0xffffffc879107810 */ /* 0x000fc40007ffe806 */
[----:B------:R-:W-:Y:S02]  /*5020*/  FMNMX3.FTZ R10, R10, R29, R27, !PT ;  /* 0x0000001d0a0a7276 */ /* 0x000fe4000781001b */
[----:B------:R-:W-:Y:S02]  /*5030*/  ISETP.GE.AND P0, PT, R65, R138, PT ;  /* 0x0000008a4100720c */ /* 0x000fe40003f06270 */
[----:B------:R-:W-:Y:S02]  /*5040*/  FSEL R113, R14, -INF , !P3 ;  /* 0xff8000000e717808 */ /* 0x000fe40005800000 */
[----:B------:R-:W-:Y:S02]  /*5050*/  FSEL R125, R125, -INF , !P4 ;  /* 0xff8000007d7d7808 */ /* 0x000fe40006000000 */
[----:B------:R-:W-:Y:S02]  /*5060*/  FMNMX3.FTZ R14, R41, R15, R4, !PT ;  /* 0x0000000f290e7276 */ /* 0x000fe40007810004 */
[----:B------:R-:W-:-:S02]  /*5070*/  ISETP.GE.AND P2, PT, R18, R140, PT ;  /* 0x0000008c1200720c */ /* 0x000fc40003f46270 */
[----:B------:R-:W-:Y:S02]  /*5080*/  ISETP.GE.AND P4, PT, R18, R139, PT ;  /* 0x0000008b1200720c */ /* 0x000fe40003f86270 */
[----:B------:R-:W-:Y:S02]  /*5090*/  IABS R16, R16 ;  /* 0x0000001000107213 */ /* 0x000fe40000000000 */
[----:B------:R-:W-:Y:S02]  /*50a0*/  IADD3 R18, PT, PT, R121, -0x39, -R6 ;  /* 0xffffffc779127810 */ /* 0x000fe40007ffe806 */
[----:B------:R-:W-:Y:S02]  /*50b0*/  FMNMX3.FTZ R6, R10, R25, R19, !PT ;  /* 0x000000190a067276 */ /* 0x000fe40007810013 */
[----:B------:R-:W-:Y:S02]  /*50c0*/  FSEL R111, R12, -INF , P0 ;  /* 0xff8000000c6f7808 */ /* 0x000fe40000000000 */
[----:B------:R-:W-:-:S02]  /*50d0*/  FMNMX3.FTZ R12, R14, R17, R13, !PT ;  /* 0x000000110e0c7276 */ /* 0x000fc4000781000d */
[----:B------:R-:W-:Y:S02]  /*50e0*/  I2FP.F32.S32 R16, R16 ;  /* 0x0000001000107245 */ /* 0x000fe40000201400 */
[----:B------:R-:W-:Y:S02]  /*50f0*/  IABS R10, R18 ;  /* 0x00000012000a7213 */ /* 0x000fe40000000000 */
[----:B------:R-:W-:Y:S02]  /*5100*/  FMNMX3.FTZ R6, R6, R5, R171, !PT ;  /* 0x0000000506067276 */ /* 0x000fe400078100ab */
[----:B------:R-:W-:Y:S01]  /*5110*/  FMNMX3.FTZ R12, R12, R11, R9, !PT ;  /* 0x0000000b0c0c7276 */ /* 0x000fe20007810009 */
[----:B------:R-:W-:Y:S01]  /*5120*/  FFMA.FTZ R16, -R156, R16, R47 ;  /* 0x000000109c107223 */ /* 0x000fe2000001012f */
[----:B------:R-:W-:Y:S02]  /*5130*/  I2FP.F32.S32 R10, R10 ;  /* 0x0000000a000a7245 */ /* 0x000fe40000201400 */
[----:B------:R-:W-:-:S02]  /*5140*/  FMNMX3.FTZ R6, R6, R169, R167, !PT ;  /* 0x000000a906067276 */ /* 0x000fc400078100a7 */
[----:B------:R-:W-:Y:S01]  /*5150*/  FMNMX3.FTZ R12, R12, R7, R153, !PT ;  /* 0x000000070c0c7276 */ /* 0x000fe20007810099 */
[----:B------:R-:W-:Y:S01]  /*5160*/  FFMA.FTZ R10, -R156, R10, R45 ;  /* 0x0000000a9c0a7223 */ /* 0x000fe2000001012d */
[C---:B------:R-:W-:Y:S02]  /*5170*/  ISETP.GE.AND P3, PT, R65.reuse, R137, PT ;  /* 0x000000894100720c */ /* 0x040fe40003f66270 */
[----:B------:R-:W-:Y:S02]  /*5180*/  FMNMX3.FTZ R6, R6, R155, R125, !PT ;  /* 0x0000009b06067276 */ /* 0x000fe4000781007d */
[----:B------:R-:W-:Y:S02]  /*5190*/  ISETP.GE.AND P0, PT, R65, R140, PT ;  /* 0x0000008c4100720c */ /* 0x000fe40003f06270 */
[----:B------:R-:W-:Y:S02]  /*51a0*/  FSEL R16, R16, -INF , P2 ;  /* 0xff80000010107808 */ /* 0x000fe40001000000 */
[----:B------:R-:W-:-:S02]  /*51b0*/  FSEL R114, R114, -INF , !P6 ;  /* 0xff80000072727808 */ /* 0x000fc40007000000 */
[----:B------:R-:W-:Y:S02]  /*51c0*/  FMNMX3.FTZ R12, R12, R135, R133, !PT ;  /* 0x000000870c0c7276 */ /* 0x000fe40007810085 */
[----:B------:R-:W-:Y:S02]  /*51d0*/  FSEL R111, R111, -INF , !P3 ;  /* 0xff8000006f6f7808 */ /* 0x000fe40005800000 */
        /* <DEDUP_REMOVED lines=17> */
[----:B------:R-:W-:-:S04]  /*52f0*/  IMAD R105, R119, 0x2, R132 ;  /* 0x0000000277697824 */ /* 0x000fc800078e0284 */
[----:B------:R-:W-:Y:S01]  /*5300*/  IMAD.IADD R103, R80, 0x1, R105 ;  /* 0x0000000150677824 */ /* 0x000fe200078e0269 */
[----:B------:R-:W-:Y:S04]  /*5310*/  LDSM.16.MT88.4 R76, [R105+0x6000] ;  /* 0x00600000694c783b */ /* 0x000fe80000004200 */
[----:B------:R-:W3:Y:S01]  /*5320*/  LDSM.16.MT88.4 R52, [R103+0x7000] ;  /* 0x007000006734783b */ /* 0x000ee20000004200 */
[----:B-1----:R-:W-:-:S03]  /*5330*/  FMNMX.FTZ R85, R10, R85, !PT ;  /* 0x000000550a557209 */ /* 0x002fc60007810000 */
[----:B------:R-:W-:Y:S01]  /*5340*/  LDSM.16.MT88.4 R60, [R105+0x7000] ;  /* 0x00700000693c783b */ /* 0x000fe20000004200 */
[----:B------:R-:W-:Y:S01]  /*5350*/  FSETP.NEU.FTZ.AND P0, PT, R85, -INF , PT ;  /* 0xff8000005500780b */ /* 0x000fe20003f1d000 */
[----:B----4-:R-:W-:Y:S02]  /*5360*/  FMUL.FTZ R134, R107, R85 ;  /* 0x000000556b867220 */ /* 0x010fe40000410000 */
[----:B------:R-:W-:Y:S01]  /*5370*/  LDSM.16.MT88.4 R68, [R103+0x6000] ;  /* 0x006000006744783b */ /* 0x000fe20000004200 */
[----:B--2---:R-:W-:Y:S02]  /*5380*/  FMNMX.FTZ R86, R21, R86, !PT ;  /* 0x0000005615567209 */ /* 0x004fe40007810000 */
[----:B------:R-:W-:Y:S01]  /*5390*/  FSEL R134, R134, RZ, P0 ;  /* 0x000000ff86867208 */ /* 0x000fe20000000000 */
[----:B------:R-:W-:Y:S01]  /*53a0*/  LDSM.16.MT88.4 R20, [R103+0x6400] ;  /* 0x006400006714783b */ /* 0x000fe20000004200 */
        /* <DEDUP_REMOVED lines=21> */
[----:B------:R-:W4:Y:S01]  /*5500*/  MUFU.EX2 R95, R95 ;  /* 0x0000005f005f7308 */ /* 0x000f220000000800 */
[-CC-:B------:R-:W-:Y:S01]  /*5510*/  FFMA.FTZ R100, R13, R107.reuse, -R126.reuse ;  /* 0x0000006b0d647223 */ /* 0x180fe2000001087e */
[----:B------:R-:W-:Y:S01]  /*5520*/  FFMA.FTZ R35, R7, R107, -R126 ;  /* 0x0000006b07237223 */ /* 0x000fe2000001087e */
[----:B------:R-:W5:Y:S01]  /*5530*/  LDSM.16.MT88.4 R40, [R105+0x8000] ;  /* 0x008000006928783b */ /* 0x000f620000004200 */
[----:B------:R-:W-:Y:S03]  /*5540*/  MUFU.EX2 R108, R108 ;  /* 0x0000006c006c7308 */ /* 0x000fe60000000800 */
[----:B------:R-:W-:Y:S01]  /*5550*/  LDSM.16.MT88.4 R28, [R105+0x6400] ;  /* 0x00640000691c783b */ /* 0x000fe20000004200 */
[----:B------:R-:W3:Y:S04]  /*5560*/  MUFU.EX2 R101, R101 ;  /* 0x0000006500657308 */ /* 0x000ee80000000800 */
[----:B------:R-:W-:Y:S04]  /*5570*/  MUFU.EX2 R104, R104 ;  /* 0x0000006800687308 */ /* 0x000fe80000000800 */
[----:B------:R-:W2:Y:S01]  /*5580*/  MUFU.EX2 R97, R97 ;  /* 0x0000006100617308 */ /* 0x000ea20000000800 */
[----:B-1----:R-:W-:Y:S01]  /*5590*/  F2FP.BF16.F32.PACK_AB R49, R99, R106 ;  /* 0x0000006a6331723e */ /* 0x002fe200000010ff */
[----:B------:R-:W1:Y:S01]  /*55a0*/  LDSM.16.MT88.4 R24, [R103+0x8000] ;  /* 0x008000006718783b */ /* 0x000e620000004200 */
[----:B----4-:R-:W-:-:S02]  /*55b0*/  F2FP.BF16.F32.PACK_AB R51, R95, R102 ;  /* 0x000000665f33723e */ /* 0x010fc400000010ff */
[----:B---3--:R-:W-:Y:S01]  /*55c0*/  F2FP.BF16.F32.PACK_AB R48, R101, R108 ;  /* 0x0000006c6530723e */ /* 0x008fe200000010ff */
[----:B------:R-:W-:Y:S01]  /*55d0*/  MUFU.EX2 R98, R98 ;  /* 0x0000006200627308 */ /* 0x000fe20000000800 */
[----:B------:R-:W-:Y:S03]  /*55e0*/  LDSM.16.MT88.4 R16, [R105+0x7400] ;  /* 0x007400006910783b */ /* 0x000fe60000004200 */
[----:B------:R-:W3:Y:S01]  /*55f0*/  MUFU.EX2 R91, R91 ;  /* 0x0000005b005b7308 */ /* 0x000ee20000000800 */
[----:B------:R-:W-:Y:S01]  /*5600*/  LDSM.16.MT88.4 R12, [R105+0x8400] ;  /* 0x00840000690c783b */ /* 0x000fe20000004200 */
[----:B--2---:R-:W-:Y:S02]  /*5610*/  F2FP.BF16.F32.PACK_AB R50, R97, R104 ;  /* 0x000000686132723e */ /* 0x004fe400000010ff */
[----:B------:R-:W-:Y:S04]  /*5620*/  MUFU.EX2 R34, R34 ;  /* 0x0000002200227308 */ /* 0x000fe80000000800 */
        /* <DEDUP_REMOVED lines=25> */
[-CC-:B------:R-:W-:Y:S01]  /*57c0*/  FFMA.FTZ R152, R133, R107.reuse, -R126.reuse ;  /* 0x0000006b85987223 */ /* 0x180fe2000001087e */
[-CC-:B------:R-:W-:Y:S01]  /*57d0*/  FFMA.FTZ R127, R127, R107.reuse, -R126.reuse ;  /* 0x0000006b7f7f7223 */ /* 0x180fe2000001087e */
[-C--:B------:R-:W-:Y:S01]  /*57e0*/  FFMA.FTZ R135, R135, R107.reuse, -R126 ;  /* 0x0000006b87877223 */ /* 0x080fe2000001087e */
[----:B------:R-:W-:Y:S07]  /*57f0*/  LDSM.16.MT88.4 R24, [R105+0x6800] ;  /* 0x006800006918783b */ /* 0x000fee0000004200 */
[C---:B--2---:R-:W-:Y:S08]  /*5800*/  HMMA.16816.F32.BF16 R44, R4.reuse, R8, R44 ;  /* 0x00000008042c723c */ /* 0x044ff0000004182c */
[C---:B------:R-:W-:Y:S01]  /*5810*/  HMMA.16816.F32.BF16 R48, R4.reuse, R10, R48 ;  /* 0x0000000a0430723c */ /* 0x040fe20000041830 */
[----:B------:R-:W1:Y:S07]  /*5820*/  LDSM.16.MT88.4 R8, [R103+0x7800] ;  /* 0x007800006708783b */ /* 0x000e6e0000004200 */
[----:B------:R-:W-:Y:S01]  /*5830*/  HMMA.16816.F32.BF16 R80, R4, R28, R80 ;  /* 0x0000001c0450723c */ /* 0x000fe20000041850 */
[-CC-:B------:R-:W-:Y:S01]  /*5840*/  FFMA.FTZ R29, R169, R107.reuse, -R134.reuse ;  /* 0x0000006ba91d7223 */ /* 0x180fe20000010886 */
[----:B------:R-:W-:-:S06]  /*5850*/  FFMA.FTZ R28, R167, R107, -R134 ;  /* 0x0000006ba71c7223 */ /* 0x000fcc0000010886 */
[C---:B------:R-:W-:Y:S01]  /*5860*/  HMMA.16816.F32.BF16 R76, R4.reuse, R30, R76 ;  /* 0x0000001e044c723c */ /* 0x040fe2000004184c */
[-CC-:B------:R-:W-:Y:S01]  /*5870*/  FFMA.FTZ R30, R171, R107.reuse, -R134.reuse ;  /* 0x0000006bab1e7223 */ /* 0x180fe20000010886 */
        /* <DEDUP_REMOVED lines=10> */
[C---:B------:R-:W-:Y:S01]  /*5920*/  HMMA.16816.F32.BF16 R68, R4.reuse, R22, R68 ;  /* 0x000000160444723c */ /* 0x040fe20000041844 */
[----:B------:R-:W-:Y:S07]  /*5930*/  LDSM.16.MT88.4 R20, [R103+0x6800] ;  /* 0x006800006714783b */ /* 0x000fee0000004200 */
[C---:B------:R-:W-:Y:S08]  /*5940*/  HMMA.16816.F32.BF16 R64, R4.reuse, R16, R64 ;  /* 0x000000100440723c */ /* 0x040ff00000041840 */
[C---:B------:R-:W-:Y:S01]  /*5950*/  HMMA.16816.F32.BF16 R60, R4.reuse, R18, R60 ;  /* 0x00000012043c723c */ /* 0x040fe2000004183c */
[----:B------:R-:W1:Y:S07]  /*5960*/  LDSM.16.MT88.4 R16, [R105+0x8800] ;  /* 0x008800006910783b */ /* 0x000e6e0000004200 */
[C---:B------:R-:W-:Y:S08]  /*5970*/  HMMA.16816.F32.BF16 R36, R4.reuse, R12, R36 ;  /* 0x0000000c0424723c */ /* 0x040ff00000041824 */
[----:B------:R-:W-:Y:S01]  /*5980*/  HMMA.16816.F32.BF16 R40, R4, R14, R40 ;  /* 0x0000000e0428723c */ /* 0x000fe20000041828 */
[----:B--2---:R-:W-:Y:S01]  /*5990*/  F2FP.BF16.F32.PACK_AB R5, R29, R30 ;  /* 0x0000001e1d05723e */ /* 0x004fe200000010ff */
[----:B------:R-:W-:Y:S01]  /*59a0*/  LDSM.16.MT88.4 R12, [R105+0x7800] ;  /* 0x00780000690c783b */ /* 0x000fe20000004200 */
[----:B---3--:R-:W-:-:S02]  /*59b0*/  F2FP.BF16.F32.PACK_AB R7, R31, R28 ;  /* 0x0000001c1f07723e */ /* 0x008fc400000010ff */
[----:B----4-:R-:W-:Y:S02]  /*59c0*/  F2FP.BF16.F32.PACK_AB R4, R133, R154 ;  /* 0x0000009a8504723e */ /* 0x010fe400000010ff */
[----:B-----5:R-:W-:-:S07]  /*59d0*/  F2FP.BF16.F32.PACK_AB R6, R127, R152 ;  /* 0x000000987f06723e */ /* 0x020fce00000010ff */
[C---:B-1----:R-:W-:Y:S08]  /*59e0*/  HMMA.16816.F32.BF16 R56, R4.reuse, R8, R56 ;  /* 0x000000080438723c */ /* 0x042ff00000041838 */
[----:B------:R-:W-:Y:S01]  /*59f0*/  HMMA.16816.F32.BF16 R52, R4, R10, R52 ;  /* 0x0000000a0434723c */ /* 0x000fe20000041834 */
[----:B------:R-:W1:Y:S01]  /*5a00*/  LDSM.16.MT88.4 R8, [R103+0x8800] ;  /* 0x008800006708783b */ /* 0x000e620000004200 */
[-CC-:B------:R-:W-:Y:S01]  /*5a10*/  FFMA.FTZ R167, R110, R107.reuse, -R126.reuse ;  /* 0x0000006b6ea77223 */ /* 0x180fe2000001087e */
[----:B------:R-:W-:-:S05]  /*5a20*/  FFMA.FTZ R114, R114, R107, -R126 ;  /* 0x0000006b72727223 */ /* 0x000fca000001087e */
[----:B------:R-:W-:Y:S01]  /*5a30*/  HMMA.16816.F32.BF16 R80, R4, R24, R80 ;  /* 0x000000180450723c */ /* 0x000fe20000041850 */
[-CC-:B------:R-:W-:Y:S01]  /*5a40*/  FFMA.FTZ R25, R115, R107.reuse, -R134.reuse ;  /* 0x0000006b73197223 */ /* 0x180fe20000010886 */
[----:B------:R-:W-:-:S06]  /*5a50*/  FFMA.FTZ R24, R113, R107, -R134 ;  /* 0x0000006b71187223 */ /* 0x000fcc0000010886 */
[C---:B------:R-:W-:Y:S01]  /*5a60*/  HMMA.16816.F32.BF16 R76, R4.reuse, R26, R76 ;  /* 0x0000001a044c723c */ /* 0x040fe2000004184c */
[-CC-:B------:R-:W-:Y:S01]  /*5a70*/  FFMA.FTZ R26, R125, R107.reuse, -R134.reuse ;  /* 0x0000006b7d1a7223 */ /* 0x180fe20000010886 */
[-C--:B------:R-:W-:Y:S01]  /*5a80*/  FFMA.FTZ R27, R111, R107.reuse, -R134 ;  /* 0x0000006b6f1b7223 */ /* 0x080fe20000010886 */
[----:B------:R-:W-:Y:S05]  /*5a90*/  MUFU.EX2 R25, R25 ;  /* 0x0000001900197308 */ /* 0x000fea0000000800 */
[----:B------:R-:W-:Y:S01]  /*5aa0*/  HMMA.16816.F32.BF16 R36, R4, R16, R36 ;  /* 0x000000100424723c */ /* 0x000fe20000041824 */
[----:B------:R-:W-:-:S07]  /*5ab0*/  FFMA.FTZ R17, R109, R107, -R126 ;  /* 0x0000006b6d117223 */ /* 0x000fce000001087e */
[C---:B-1----:R-:W-:Y:S08]  /*5ac0*/  HMMA.16816.F32.BF16 R44, R4.reuse, R8, R44 ;  /* 0x00000008042c723c */ /* 0x042ff0000004182c */
[C---:B------:R-:W-:Y:S01]  /*5ad0*/  HMMA.16816.F32.BF16 R48, R4.reuse, R10, R48 ;  /* 0x0000000a0430723c */ /* 0x040fe20000041830 */
[----:B------:R-:W1:Y:S01]  /*5ae0*/  LDSM.16.MT88.4 R8, [R105+0x8c00] ;  /* 0x008c00006908783b */ /* 0x000e620000004200 */
[----:B------:R-:W-:Y:S01]  /*5af0*/  FFMA.FTZ R16, R112, R107, -R126 ;  /* 0x0000006b70107223 */ /* 0x000fe2000001087e */
[----:B------:R-:W2:Y:S05]  /*5b00*/  MUFU.EX2 R26, R26 ;  /* 0x0000001a001a7308 */ /* 0x000eaa0000000800 */
[C---:B------:R-:W-:Y:S01]  /*5b10*/  HMMA.16816.F32.BF16 R64, R4.reuse, R12, R64 ;  /* 0x0000000c0440723c */ /* 0x040fe20000041840 */
[----:B------:R-:W-:Y:S04]  /*5b20*/  MUFU.EX2 R24, R24 ;  /* 0x0000001800187308 */ /* 0x000fe80000000800 */
[----:B------:R-:W3:Y:S03]  /*5b30*/  MUFU.EX2 R27, R27 ;  /* 0x0000001b001b7308 */ /* 0x000ee60000000800 */
[C---:B------:R-:W-:Y:S01]  /*5b40*/  HMMA.16816.F32.BF16 R60, R4.reuse, R14, R60 ;  /* 0x0000000e043c723c */ /* 0x040fe2000004183c */
[----:B------:R-:W4:Y:S01]  /*5b50*/  LDSM.16.MT88.4 R12, [R105+0x6c00] ;  /* 0x006c0000690c783b */ /* 0x000f220000004200 */
[----:B------:R-:W-:Y:S04]  /*5b60*/  MUFU.EX2 R109, R114 ;  /* 0x00000072006d7308 */ /* 0x000fe80000000800 */
[----:B------:R-:W5:Y:S02]  /*5b70*/  MUFU.EX2 R112, R17 ;  /* 0x0000001100707308 */ /* 0x000f640000000800 */
[C---:B------:R-:W-:Y:S02]  /*5b80*/  HMMA.16816.F32.BF16 R40, R4.reuse, R18, R40 ;  /* 0x000000120428723c */ /* 0x040fe40000041828 */
[----:B------:R1:W-:Y:S04]  /*5b90*/  MUFU.EX2 R110, R16 ;  /* 0x00000010006e7308 */ /* 0x0003e80000000800 */
[----:B------:R-:W1:Y:S02]  /*5ba0*/  MUFU.EX2 R167, R167 ;  /* 0x000000a700a77308 */ /* 0x000e640000000800 */
[C---:B------:R-:W-:Y:S08]  /*5bb0*/  HMMA.16816.F32.BF16 R72, R4.reuse, R20, R72 ;  /* 0x000000140448723c */ /* 0x040ff00000041848 */
[----:B------:R-:W-:Y:S01]  /*5bc0*/  HMMA.16816.F32.BF16 R68, R4, R22, R68 ;  /* 0x000000160444723c */ /* 0x000fe20000041844 */
[----:B--2---:R-:W-:Y:S01]  /*5bd0*/  F2FP.BF16.F32.PACK_AB R5, R25, R26 ;  /* 0x0000001a1905723e */ /* 0x004fe200000010ff */
[----:B------:R-:W-:Y:S01]  /*5be0*/  FADD.FTZ R99, R106, R99 ;  /* 0x000000636a637221 */ /* 0x000fe20000010000 */
[----:B---3--:R-:W-:Y:S01]  /*5bf0*/  F2FP.BF16.F32.PACK_AB R7, R27, R24 ;  /* 0x000000181b07723e */ /* 0x008fe200000010ff */
[----:B------:R-:W-:Y:S01]  /*5c00*/  FADD.FTZ R101, R108, R101 ;  /* 0x000000656c657221 */ /* 0x000fe20000010000 */
[----:B-----5:R-:W-:Y:S01]  /*5c10*/  F2FP.BF16.F32.PACK_AB R4, R112, R109 ;  /* 0x0000006d7004723e */ /* 0x020fe200000010ff */
[----:B-1----:R-:W-:Y:S01]  /*5c20*/  LDSM.16.MT88.4 R16, [R103+0x6c00] ;  /* 0x006c00006710783b */ /* 0x002fe20000004200 */
[----:B------:R-:W-:-:S03]  /*5c30*/  F2FP.BF16.F32.PACK_AB R6, R167, R110 ;  /* 0x0000006ea706723e */ /* 0x000fc600000010ff */
[----:B------:R-:W-:Y:S04]  /*5c40*/  LDSM.16.MT88.4 R20, [R105+0x7c00] ;  /* 0x007c00006914783b */ /* 0x000fe80000004200 */
[C---:B------:R-:W-:Y:S08]  /*5c50*/  HMMA.16816.F32.BF16 R36, R4.reuse, R8, R36 ;  /* 0x000000080424723c */ /* 0x040ff00000041824 */
        /* <DEDUP_REMOVED lines=40> */
[C---:B--2---:R-:W-:Y:S08]  /*5ee0*/  HMMA.16816.F32.BF16 R56, R4.reuse, R12, R56 ;  /* 0x0000000c0438723c */ /* 0x044ff00000041838 */
        /* <DEDUP_REMOVED lines=71> */
.L_x_11029:
        /* <DEDUP_REMOVED lines=8> */
.L_x_11030:
[----:B------:R-:W-:Y:S05]  /*63e0*/  BSYNC.RECONVERGENT B0 ;  /* 0x0000000000007941 */ /* 0x000fea0003800200 */
.L_x_11028:
        /* <DEDUP_REMOVED lines=42> */
[----:B-1----:R-:W1:Y:S02]  /*6690*/  LDSM.16.M88.4 R4, [R123+0x3000] ;  /* 0x003000007b04783b */ /* 0x002e640000000200 */
[--C-:B------:R-:W-:Y:S02]  /*66a0*/  IMAD.IADD R127, R124, 0x1, R88.reuse ;  /* 0x000000017c7f7824 */ /* 0x100fe400078e0258 */
[----:B------:R-:W4:Y:S01]  /*66b0*/  LDSM.16.M88.4 R92, [R123+0x3400] ;  /* 0x003400007b5c783b */ /* 0x000f220000000200 */
[----:B------:R-:W-:-:S03]  /*66c0*/  IMAD.IADD R126, R123, 0x1, R88 ;  /* 0x000000017b7e7824 */ /* 0x000fc600078e0258 */
[----:B------:R-:W5:Y:S04]  /*66d0*/  LDSM.16.M88.4 R32, [R123+0x3800] ;  /* 0x003800007b20783b */ /* 0x000f680000000200 */
        /* <DEDUP_REMOVED lines=8> */
[----:B------:R-:W0:Y:S05]  /*6760*/  LDGDEPBAR ;  /* 0x00000000000079af */ /* 0x000e2a0000000000 */
[C---:B----4-:R-:W-:Y:S08]  /*6770*/  HMMA.16816.F32.BF16 R96, R24.reuse, R92, RZ ;  /* 0x0000005c1860723c */ /* 0x050ff000000418ff */
[C---:B-----5:R-:W-:Y:S08]  /*6780*/  HMMA.16816.F32.BF16 R88, R24.reuse, R32, RZ ;  /* 0x000000201858723c */ /* 0x060ff000000418ff */
        /* <DEDUP_REMOVED lines=39> */
[----:B------:R-:W2:Y:S07]  /*6a00*/  LDSM.16.M88.4 R108, [R123+0x5c00] ;  /* 0x005c00007b6c783b */ /* 0x000eae0000000200 */
[----:B----4-:R-:W-:Y:S08]  /*6a10*/  HMMA.16816.F32.BF16 R8, R104, R100, R8 ;  /* 0x000000646808723c */ /* 0x010ff00000041808 */
[C---:B-----5:R-:W-:Y:S08]  /*6a20*/  HMMA.16816.F32.BF16 R88, R20.reuse, R16, R88 ;  /* 0x000000101458723c */ /* 0x060ff00000041858 */
[----:B------:R-:W-:Y:S01]  /*6a30*/  HMMA.16816.F32.BF16 R32, R20, R18, R32 ;  /* 0x000000121420723c */ /* 0x000fe20000041820 */
[----:B------:R-:W-:Y:S04]  /*6a40*/  LDSM.16.M88.4 R20, [R126+0x5000] ;  /* 0x005000007e14783b */ /* 0x000fe80000000200 */
[----:B------:R-:W4:Y:S03]  /*6a50*/  LDSM.16.M88.4 R16, [R123+0x5800] ;  /* 0x005800007b10783b */ /* 0x000f260000000200 */
[C---:B------:R-:W-:Y:S01]  /*6a60*/  HMMA.16816.F32.BF16 R4, R104.reuse, R102, R4 ;  /* 0x000000666804723c */ /* 0x040fe20000041804 */
[----:B------:R-:W5:Y:S07]  /*6a70*/  LDSM.16.M88.4 R100, [R127+0x2000] ;  /* 0x002000007f64783b */ /* 0x000f6e0000000200 */
[C---:B-1----:R-:W-:Y:S08]  /*6a80*/  HMMA.16816.F32.BF16 R96, R104.reuse, R12, R96 ;  /* 0x0000000c6860723c */ /* 0x042ff00000041860 */
[C---:B------:R-:W-:Y:S01]  /*6a90*/  HMMA.16816.F32.BF16 R92, R104.reuse, R14, R92 ;  /* 0x0000000e685c723c */ /* 0x040fe2000004185c */
[----:B------:R-:W1:Y:S07]  /*6aa0*/  LDSM.16.M88.4 R12, [R126+0x5400] ;  /* 0x005400007e0c783b */ /* 0x000e6e0000000200 */
[C---:B--2---:R-:W-:Y:S08]  /*6ab0*/  HMMA.16816.F32.BF16 R28, R104.reuse, R108, R28 ;  /* 0x0000006c681c723c */ /* 0x044ff0000004181c */
[C---:B------:R-:W-:Y:S08]  /*6ac0*/  HMMA.16816.F32.BF16 R24, R104.reuse, R110, R24 ;  /* 0x0000006e6818723c */ /* 0x040ff00000041818 */
[----:B----4-:R-:W-:Y:S08]  /*6ad0*/  HMMA.16816.F32.BF16 R88, R104, R16, R88 ;  /* 0x000000106858723c */ /* 0x010ff00000041858 */
[----:B-----5:R-:W-:Y:S08]  /*6ae0*/  HMMA.16816.F32.BF16 R8, R100, R20, R8 ;  /* 0x000000146408723c */ /* 0x020ff00000041808 */
[----:B------:R-:W-:Y:S01]  /*6af0*/  HMMA.16816.F32.BF16 R32, R104, R18, R32 ;  /* 0x000000126820723c */ /* 0x000fe20000041820 */
[----:B------:R-:W2:Y:S07]  /*6b00*/  LDSM.16.M88.4 R16, [R126+0x5800] ;  /* 0x005800007e10783b */ /* 0x000eae0000000200 */
[----:B------:R-:W-:Y:S01]  /*6b10*/  HMMA.16816.F32.BF16 R4, R100, R22, R4 ;  /* 0x000000166404723c */ /* 0x000fe20000041804 */
[----:B------:R4:W5:Y:S01]  /*6b20*/  LDSM.16.M88.4 R20, [R126+0x5c00] ;  /* 0x005c00007e14783b */ /* 0x0009620000000200 */
[----:B------:R-:W-:-:S04]  /*6b30*/  DEPBAR.LE SB0, 0x0 ;  /* 0x000080000000791a */ /* 0x000fc80000000000 */
[-C--:B---3--:R-:W-:Y:S01]  /*6b40*/  FMUL.FTZ R105, R8, R125.reuse ;  /* 0x0000007d08697220 */ /* 0x088fe20000410000 */
[----:B------:R-:W-:Y:S02]  /*6b50*/  IMAD.SHL.U32 R8, R0, 0x40, RZ ;  /* 0x0000004000087824 */ /* 0x000fe400078e00ff */
[-C--:B------:R-:W-:Y:S01]  /*6b60*/  FMUL.FTZ R107, R9, R125.reuse ;  /* 0x0000007d096b7220 */ /* 0x080fe20000410000 */
[C---:B-1----:R-:W-:Y:S01]  /*6b70*/  HMMA.16816.F32.BF16 R96, R100.reuse, R12, R96 ;  /* 0x0000000c6460723c */ /* 0x042fe20000041860 */
[----:B------:R-:W-:Y:S01]  /*6b80*/  FMUL.FTZ R109, R10, R125 ;  /* 0x0000007d0a6d7220 */ /* 0x000fe20000410000 */
[----:B------:R-:W-:Y:S01]  /*6b90*/  LOP3.LUT R9, R8, R87, RZ, 0xfc, !PT ;  /* 0x0000005708097212 */ /* 0x000fe200078efcff */
[----:B------:R-:W1:Y:S04]  /*6ba0*/  MUFU.TANH R105, R105 ;  /* 0x0000006900697308 */ /* 0x000e680000002400 */
[----:B------:R-:W-:Y:S01]  /*6bb0*/  IMAD.IADD R13, R9, 0x1, R118 ;  /* 0x00000001090d7824 */ /* 0x000fe200078e0276 */
[----:B------:R-:W-:Y:S01]  /*6bc0*/  HMMA.16816.F32.BF16 R92, R100, R14, R92 ;  /* 0x0000000e645c723c */ /* 0x000fe2000004185c */
[-C--:B------:R-:W-:Y:S01]  /*6bd0*/  FMUL.FTZ R5, R5, R125.reuse ;  /* 0x0000007d05057220 */ /* 0x080fe20000410000 */
[----:B------:R-:W-:Y:S01]  /*6be0*/  FMUL.FTZ R7, R7, R125 ;  /* 0x0000007d07077220 */ /* 0x000fe20000410000 */
[----:B------:R-:W3:Y:S01]  /*6bf0*/  MUFU.TANH R107, R107 ;  /* 0x0000006b006b7308 */ /* 0x000ee20000002400 */
[----:B------:R-:W-:-:S02]  /*6c00*/  IADD3 R10, PT, PT, R121, 0x80, -R13 ;  /* 0x00000080790a7810 */ /* 0x000fc40007ffe80d */
[--C-:B------:R-:W-:Y:S02]  /*6c10*/  IADD3 R12, PT, PT, R121, 0x78, -R13.reuse ;  /* 0x00000078790c7810 */ /* 0x100fe40007ffe80d */
[----:B------:R-:W-:Y:S02]  /*6c20*/  IABS R10, R10 ;  /* 0x0000000a000a7213 */ /* 0x000fe40000000000 */
[--C-:B------:R-:W-:Y:S01]  /*6c30*/  IADD3 R14, PT, PT, R120, 0x7f, -R13.reuse ;  /* 0x0000007f780e7810 */ /* 0x100fe20007ffe80d */
[----:B----4-:R4:W3:Y:S01]  /*6c40*/  MUFU.TANH R126, R5 ;  /* 0x00000005007e7308 */ /* 0x0108e20000002400 */
[----:B------:R-:W-:Y:S01]  /*6c50*/  I2FP.F32.S32 R15, R10 ;  /* 0x0000000a000f7245 */ /* 0x000fe20000201400 */
[-C--:B------:R-:W-:Y:S01]  /*6c60*/  FMUL.FTZ R10, R11, R125.reuse ;  /* 0x0000007d0b0a7220 */ /* 0x080fe20000410000 */
[--C-:B------:R-:W-:Y:S01]  /*6c70*/  IADD3 R11, PT, PT, R121, 0x77, -R13.reuse ;  /* 0x00000077790b7810 */ /* 0x100fe20007ffe80d */
[C---:B--2---:R-:W-:Y:S01]  /*6c80*/  HMMA.16816.F32.BF16 R88, R100.reuse, R16, R88 ;  /* 0x000000106458723c */ /* 0x044fe20000041858 */
[----:B------:R-:W-:Y:S01]  /*6c90*/  FMUL.FTZ R17, R4, R125 ;  /* 0x0000007d04117220 */ /* 0x000fe20000410000 */
[----:B------:R-:W-:Y:S01]  /*6ca0*/  IADD3 R4, PT, PT, R120, 0x80, -R13 ;  /* 0x0000008078047810 */ /* 0x000fe20007ffe80d */
[----:B-1----:R-:W-:Y:S01]  /*6cb0*/  FFMA.FTZ R15, -R156, R15, R105 ;  /* 0x0000000f9c0f7223 */ /* 0x002fe20000010169 */
[----:B------:R-:W1:Y:S01]  /*6cc0*/  MUFU.TANH R109, R109 ;  /* 0x0000006d006d7308 */ /* 0x000e620000002400 */
[----:B------:R-:W-:Y:S01]  /*6cd0*/  IABS R12, R12 ;  /* 0x0000000c000c7213 */ /* 0x000fe20000000000 */
[----:B------:R-:W-:Y:S01]  /*6ce0*/  FMUL.FTZ R97, R97, R125 ;  /* 0x0000007d61617220 */ /* 0x000fe20000410000 */
[----:B------:R-:W-:Y:S01]  /*6cf0*/  IABS R11, R11 ;  /* 0x0000000b000b7213 */ /* 0x000fe20000000000 */
[C---:B------:R-:W-:Y:S01]  /*6d00*/  HMMA.16816.F32.BF16 R32, R100.reuse, R18, R32 ;  /* 0x000000126420723c */ /* 0x040fe20000041820 */
[----:B------:R-:W-:Y:S01]  /*6d10*/  IADD3 R19, PT, PT, R121, 0x7f, -R13 ;  /* 0x0000007f79137810 */ /* 0x000fe20007ffe80d */
[----:B------:R-:W-:Y:S01]  /*6d20*/  FMUL.FTZ R98, R98, R125 ;  /* 0x0000007d62627220 */ /* 0x000fe20000410000 */
[----:B------:R-:W-:Y:S01]  /*6d30*/  IABS R4, R4 ;  /* 0x0000000400047213 */ /* 0x000fe20000000000 */
[----:B------:R-:W2:Y:S01]  /*6d40*/  MUFU.TANH R17, R17 ;  /* 0x0000001100117308 */ /* 0x000ea20000002400 */
[----:B------:R-:W-:Y:S01]  /*6d50*/  IABS R19, R19 ;  /* 0x0000001300137213 */ /* 0x000fe20000000000 */
[----:B------:R-:W-:Y:S01]  /*6d60*/  FMUL.FTZ R99, R99, R125 ;  /* 0x0000007d63637220 */ /* 0x000fe20000410000 */
[----:B----4-:R-:W-:Y:S01]  /*6d70*/  IABS R5, R14 ;  /* 0x0000000e00057213 */ /* 0x010fe20000000000 */
[C---:B-----5:R-:W-:Y:S01]  /*6d80*/  HMMA.16816.F32.BF16 R28, R100.reuse, R20, R28 ;  /* 0x00000014641c723c */ /* 0x060fe2000004181c */
[----:B------:R-:W-:Y:S01]  /*6d90*/  I2FP.F32.S32 R19, R19 ;  /* 0x0000001300137245 */ /* 0x000fe20000201400 */
[----:B------:R-:W-:Y:S01]  /*6da0*/  FMUL.FTZ R92, R92, R125 ;  /* 0x0000007d5c5c7220 */ /* 0x000fe20000410000 */
[----:B------:R-:W-:Y:S01]  /*6db0*/  I2FP.F32.S32 R12, R12 ;  /* 0x0000000c000c7245 */ /* 0x000fe20000201400 */
[----:B------:R-:W4:Y:S01]  /*6dc0*/  MUFU.TANH R10, R10 ;  /* 0x0000000a000a7308 */ /* 0x000f220000002400 */
[----:B------:R-:W-:Y:S01]  /*6dd0*/  I2FP.F32.S32 R11, R11 ;  /* 0x0000000b000b7245 */ /* 0x000fe20000201400 */
[C---:B---3--:R-:W-:Y:S01]  /*6de0*/  FFMA.FTZ R19, -R156.reuse, R19, R107 ;  /* 0x000000139c137223 */ /* 0x048fe2000001016b */
[----:B------:R-:W-:Y:S01]  /*6df0*/  I2FP.F32.S32 R4, R4 ;  /* 0x0000000400047245 */ /* 0x000fe20000201400 */
[----:B------:R-:W-:Y:S01]  /*6e00*/  FMUL.FTZ R93, R93, R125 ;  /* 0x0000007d5d5d7220 */ /* 0x000fe20000410000 */
[----:B------:R-:W-:Y:S01]  /*6e10*/  I2FP.F32.S32 R5, R5 ;  /* 0x0000000500057245 */ /* 0x000fe20000201400 */
[C---:B------:R-:W-:Y:S01]  /*6e20*/  FFMA.FTZ R126, -R156.reuse, R11, R126 ;  /* 0x0000000b9c7e7223 */ /* 0x040fe2000001017e */
[C---:B------:R-:W-:Y:S01]  /*6e30*/  IADD3 R11, PT, PT, R121.reuse, 0x70, -R13 ;  /* 0x00000070790b7810 */ /* 0x040fe20007ffe80d */
[C---:B-1----:R-:W-:Y:S01]  /*6e40*/  FFMA.FTZ R4, -R156.reuse, R4, R109 ;  /* 0x000000049c047223 */ /* 0x042fe2000001016d */
[C---:B------:R-:W-:Y:S01]  /*6e50*/  IADD3 R124, PT, PT, R121.reuse, 0x6f, -R13 ;  /* 0x0000006f797c7810 */ /* 0x040fe20007ffe80d */
[----:B--2---:R-:W-:Y:S01]  /*6e60*/  FFMA.FTZ R17, -R156, R12, R17 ;  /* 0x0000000c9c117223 */ /* 0x004fe20000010111 */
[C-C-:B------:R-:W-:Y:S01]  /*6e70*/  IADD3 R123, PT, PT, R121.reuse, 0x68, -R13.reuse ;  /* 0x00000068797b7810 */ /* 0x140fe20007ffe80d */
[----:B------:R-:W1:Y:S01]  /*6e80*/  MUFU.TANH R7, R7 ;  /* 0x0000000700077308 */ /* 0x000e620000002400 */
[C-C-:B------:R-:W-:Y:S01]  /*6e90*/  IADD3 R21, PT, PT, R121.reuse, 0x67, -R13.reuse ;  /* 0x0000006779157810 */ /* 0x140fe20007ffe80d */
[-C--:B------:R-:W-:Y:S01]  /*6ea0*/  FMUL.FTZ R90, R90, R125.reuse ;  /* 0x0000007d5a5a7220 */ /* 0x080fe20000410000 */
[--C-:B------:R-:W-:Y:S01]  /*6eb0*/  IADD3 R112, PT, PT, R121, 0x60, -R13.reuse ;  /* 0x0000006079707810 */ /* 0x100fe20007ffe80d */
[----:B------:R-:W-:Y:S01]  /*6ec0*/  FMUL.FTZ R89, R89, R125 ;  /* 0x0000007d59597220 */ /* 0x000fe20000410000 */
[C-C-:B------:R-:W-:Y:S01]  /*6ed0*/  IADD3 R110, PT, PT, R121.reuse, 0x5f, -R13.reuse ;  /* 0x0000005f796e7810 */ /* 0x140fe20007ffe80d */
[----:B----4-:R-:W-:Y:S01]  /*6ee0*/  FFMA.FTZ R5, -R156, R5, R10 ;  /* 0x000000059c057223 */ /* 0x010fe2000001010a */
[C-C-:B------:R-:W-:Y:S01]  /*6ef0*/  IADD3 R107, PT, PT, R121.reuse, 0x58, -R13.reuse ;  /* 0x00000058796b7810 */ /* 0x140fe20007ffe80d */
[----:B------:R-:W-:Y:S01]  /*6f00*/  MUFU.TANH R97, R97 ;  /* 0x0000006100617308 */ /* 0x000fe20000002400 */
[--C-:B------:R-:W-:Y:S01]  /*6f10*/  IADD3 R106, PT, PT, R121, 0x57, -R13.reuse ;  /* 0x00000057796a7810 */ /* 0x100fe20007ffe80d */
[-C--:B------:R-:W-:Y:S01]  /*6f20*/  FMUL.FTZ R91, R91, R125.reuse ;  /* 0x0000007d5b5b7220 */ /* 0x080fe20000410000 */
[C-C-:B------:R-:W-:Y:S01]  /*6f30*/  IADD3 R105, PT, PT, R121.reuse, 0x50, -R13.reuse ;  /* 0x0000005079697810 */ /* 0x140fe20007ffe80d */
[-C--:B------:R-:W-:Y:S01]  /*6f40*/  FMUL.FTZ R32, R32, R125.reuse ;  /* 0x0000007d20207220 */ /* 0x080fe20000410000 */
[C-C-:B------:R-:W-:Y:S01]  /*6f50*/  IADD3 R18, PT, PT, R121.reuse, 0x4f, -R13.reuse ;  /* 0x0000004f79127810 */ /* 0x140fe20007ffe80d */
[-C--:B------:R-:W-:Y:S01]  /*6f60*/  FMUL.FTZ R34, R34, R125.reuse ;  /* 0x0000007d22227220 */ /* 0x080fe20000410000 */
[C-C-:B------:R-:W-:Y:S01]  /*6f70*/  IADD3 R14, PT, PT, R121.reuse, 0x48, -R13.reuse ;  /* 0x00000048790e7810 */ /* 0x140fe20007ffe80d */
[----:B------:R-:W-:Y:S01]  /*6f80*/  MUFU.TANH R99, R99 ;  /* 0x0000006300637308 */ /* 0x000fe20000002400 */
[--C-:B------:R-:W-:Y:S01]  /*6f90*/  IADD3 R12, PT, PT, R121, 0x47, -R13.reuse ;  /* 0x00000047790c7810 */ /* 0x100fe20007ffe80d */
[-C--:B------:R-:W-:Y:S01]  /*6fa0*/  FMUL.FTZ R33, R33, R125.reuse ;  /* 0x0000007d21217220 */ /* 0x080fe20000410000 */
[C-C-:B------:R-:W-:Y:S01]  /*6fb0*/  IADD3 R133, PT, PT, R120.reuse, 0x78, -R13.reuse ;  /* 0x0000007878857810 */ /* 0x140fe20007ffe80d */
[-C--:B------:R-:W-:Y:S01]  /*6fc0*/  FMUL.FTZ R35, R35, R125.reuse ;  /* 0x0000007d23237220 */ /* 0x080fe20000410000 */
[--C-:B------:R-:W-:Y:S01]  /*6fd0*/  IADD3 R127, PT, PT, R120, 0x77, -R13.reuse ;  /* 0x00000077787f7810 */ /* 0x100fe20007ffe80d */
[-C--:B------:R-:W-:Y:S01]  /*6fe0*/  FMUL.FTZ R28, R28, R125.reuse ;  /* 0x0000007d1c1c7220 */ /* 0x080fe20000410000 */
[C-C-:B------:R-:W-:Y:S01]  /*6ff0*/  IADD3 R121, PT, PT, R120.reuse, 0x70, -R13.reuse ;  /* 0x0000007078797810 */ /* 0x140fe20007ffe80d */
[----:B------:R-:W-:Y:S01]  /*7000*/  MUFU.TANH R93, R93 ;  /* 0x0000005d005d7308 */ /* 0x000fe20000002400 */
[C-C-:B------:R-:W-:Y:S01]  /*7010*/  IADD3 R115, PT, PT, R120.reuse, 0x6f, -R13.reuse ;  /* 0x0000006f78737810 */ /* 0x140fe20007ffe80d */
[----:B------:R-:W-:Y:S01]  /*7020*/  HMMA.16816.F32.BF16 R24, R100, R22, R24 ;  /* 0x000000166418723c */ /* 0x000fe20000041818 */
[--C-:B------:R-:W-:Y:S01]  /*7030*/  IADD3 R114, PT, PT, R120, 0x68, -R13.reuse ;  /* 0x0000006878727810 */ /* 0x100fe20007ffe80d */
[-C--:B------:R-:W-:Y:S01]  /*7040*/  FMUL.FTZ R30, R30, R125.reuse ;  /* 0x0000007d1e1e7220 */ /* 0x080fe20000410000 */
[C-C-:B------:R-:W-:Y:S01]  /*7050*/  IADD3 R113, PT, PT, R120.reuse, 0x67, -R13.reuse ;  /* 0x0000006778717810 */ /* 0x140fe20007ffe80d */
[-C--:B------:R-:W-:Y:S01]  /*7060*/  FMUL.FTZ R29, R29, R125.reuse ;  /* 0x0000007d1d1d7220 */ /* 0x080fe20000410000 */
[C-C-:B------:R-:W-:Y:S01]  /*7070*/  IADD3 R111, PT, PT, R120.reuse, 0x60, -R13.reuse ;  /* 0x00000060786f7810 */ /* 0x140fe20007ffe80d */
[----:B------:R-:W-:Y:S01]  /*7080*/  MUFU.TANH R89, R89 ;  /* 0x0000005900597308 */ /* 0x000fe20000002400 */
[C-C-:B------:R-:W-:Y:S01]  /*7090*/  IADD3 R109, PT, PT, R120.reuse, 0x5f, -R13.reuse ;  /* 0x0000005f786d7810 */ /* 0x140fe20007ffe80d */
[----:B------:R-:W-:Y:S01]  /*70a0*/  FMUL.FTZ R31, R31, R125 ;  /* 0x0000007d1f1f7220 */ /* 0x000fe20000410000 */
[C-C-:B------:R-:W-:Y:S01]  /*70b0*/  IADD3 R108, PT, PT, R120.reuse, 0x58, -R13.reuse ;  /* 0x00000058786c7810 */ /* 0x140fe20007ffe80d */
[----:B------:R-:W-:Y:S01]  /*70c0*/  VIADD R22, R9, 0xffffffb0 ;  /* 0xffffffb009167836 */ /* 0x000fe20000000000 */
[----:B------:R-:W-:-:S02]  /*70d0*/  IADD3 R104, PT, PT, R120, 0x57, -R13 ;  /* 0x0000005778687810 */ /* 0x000fc40007ffe80d */
[C-C-:B------:R-:W-:Y:S01]  /*70e0*/  IADD3 R20, PT, PT, R120.reuse, 0x50, -R13.reuse ;  /* 0x0000005078147810 */ /* 0x140fe20007ffe80d */
[----:B------:R-:W-:Y:S01]  /*70f0*/  MUFU.TANH R91, R91 ;  /* 0x0000005b005b7308 */ /* 0x000fe20000002400 */
[C-C-:B------:R-:W-:Y:S02]  /*7100*/  IADD3 R16, PT, PT, R120.reuse, 0x4f, -R13.reuse ;  /* 0x0000004f78107810 */ /* 0x140fe40007ffe80d */
[C-C-:B------:R-:W-:Y:S02]  /*7110*/  IADD3 R10, PT, PT, R120.reuse, 0x48, -R13.reuse ;  /* 0x00000048780a7810 */ /* 0x140fe40007ffe80d */
[----:B------:R-:W-:Y:S01]  /*7120*/  IADD3 R120, PT, PT, R120, 0x47, -R13 ;  /* 0x0000004778787810 */ /* 0x000fe20007ffe80d */
[----:B------:R-:W-:Y:S01]  /*7130*/  VIADD R13, R9, 0xffffff80 ;  /* 0xffffff80090d7836 */ /* 0x000fe20000000000 */
[----:B------:R-:W-:Y:S01]  /*7140*/  IABS R133, R133 ;  /* 0x0000008500857213 */ /* 0x000fe20000000000 */
[----:B------:R-:W-:Y:S01]  /*7150*/  MUFU.TANH R33, R33 ;  /* 0x0000002100217308 */ /* 0x000fe20000002400 */
[----:B------:R-:W-:Y:S01]  /*7160*/  IABS R127, R127 ;  /* 0x0000007f007f7213 */ /* 0x000fe20000000000 */
[-C--:B------:R-:W-:Y:S01]  /*7170*/  FMUL.FTZ R24, R24, R125.reuse ;  /* 0x0000007d18187220 */ /* 0x080fe20000410000 */
[----:B------:R-:W-:Y:S01]  /*7180*/  ISETP.GE.AND P2, PT, R13, R140, PT ;  /* 0x0000008c0d00720c */ /* 0x000fe20003f46270 */
[----:B------:R-:W-:Y:S01]  /*7190*/  FMUL.FTZ R25, R25, R125 ;  /* 0x0000007d19197220 */ /* 0x000fe20000410000 */
[----:B------:R-:W-:Y:S01]  /*71a0*/  ISETP.GE.AND P6, PT, R13, R139, PT ;  /* 0x0000008b0d00720c */ /* 0x000fe20003fc6270 */
[-C--:B------:R-:W-:Y:S01]  /*71b0*/  FMUL.FTZ R26, R26, R125.reuse ;  /* 0x0000007d1a1a7220 */ /* 0x080fe20000410000 */
[----:B------:R-:W-:Y:S01]  /*71c0*/  FSEL R15, R15, -INF , P2 ;  /* 0xff8000000f0f7808 */ /* 0x000fe20001000000 */
[----:B------:R-:W-:Y:S01]  /*71d0*/  MUFU.TANH R29, R29 ;  /* 0x0000001d001d7308 */ /* 0x000fe20000002400 */
[----:B------:R-:W-:Y:S01]  /*71e0*/  ISETP.GE.AND P0, PT, R13, R138, PT ;  /* 0x0000008a0d00720c */ /* 0x000fe20003f06270 */
[----:B------:R-:W-:Y:S01]  /*71f0*/  FMUL.FTZ R27, R27, R125 ;  /* 0x0000007d1b1b7220 */ /* 0x000fe20000410000 */
[----:B------:R-:W-:Y:S01]  /*7200*/  ISETP.GE.AND P2, PT, R13, R137, PT ;  /* 0x000000890d00720c */ /* 0x000fe20003f46270 */
[----:B------:R-:W-:Y:S01]  /*7210*/  VIADD R13, R9, 0xffffff81 ;  /* 0xffffff81090d7836 */ /* 0x000fe20000000000 */
[----:B------:R-:W-:-:S02]  /*7220*/  FSEL R4, R4, -INF , P0 ;  /* 0xff80000004047808 */ /* 0x000fc40000000000 */
[----:B------:R-:W-:Y:S01]  /*7230*/  FSEL R15, R15, -INF , !P6 ;  /* 0xff8000000f0f7808 */ /* 0x000fe20007000000 */
[----:B------:R-:W-:Y:S01]  /*7240*/  MUFU.TANH R31, R31 ;  /* 0x0000001f001f7308 */ /* 0x000fe20000002400 */
[----:B------:R-:W-:Y:S02]  /*7250*/  ISETP.GE.AND P0, PT, R13, R140, PT ;  /* 0x0000008c0d00720c */ /* 0x000fe40003f06270 */
[----:B------:R-:W-:Y:S02]  /*7260*/  FSEL R4, R4, -INF , !P2 ;  /* 0xff80000004047808 */ /* 0x000fe40005000000 */
[----:B------:R-:W-:Y:S02]  /*7270*/  FSEL R19, R19, -INF , P0 ;  /* 0xff80000013137808 */ /* 0x000fe40000000000 */
[C---:B------:R-:W-:Y:S01]  /*7280*/  ISETP.GE.AND P6, PT, R13.reuse, R139, PT ;  /* 0x0000008b0d00720c */ /* 0x040fe20003fc6270 */
[----:B------:R-:W-:Y:S01]  /*7290*/  MUFU.TANH R23, R24 ;  /* 0x0000001800177308 */ /* 0x000fe20000002400 */
[----:B------:R-:W-:-:S02]  /*72a0*/  ISETP.GE.AND P2, PT, R13, R137, PT ;  /* 0x000000890d00720c */ /* 0x000fc40003f46270 */
[----:B------:R-:W-:Y:S01]  /*72b0*/  ISETP.GE.AND P0, PT, R13, R138, PT ;  /* 0x0000008a0d00720c */ /* 0x000fe20003f06270 */
[----:B------:R-:W-:Y:S01]  /*72c0*/  FMUL.FTZ R13, R6, R125 ;  /* 0x0000007d060d7220 */ /* 0x000fe20000410000 */
[----:B------:R-:W-:Y:S01]  /*72d0*/  VIADD R6, R9, 0xffffff88 ;  /* 0xffffff8809067836 */ /* 0x000fe20000000000 */
[----:B------:R-:W-:Y:S02]  /*72e0*/  FSEL R19, R19, -INF , !P6 ;  /* 0xff80000013137808 */ /* 0x000fe40007000000 */
[----:B------:R-:W-:Y:S01]  /*72f0*/  FSEL R5, R5, -INF , P0 ;  /* 0xff80000005057808 */ /* 0x000fe20000000000 */
[----:B------:R-:W-:Y:S01]  /*7300*/  MUFU.TANH R25, R25 ;  /* 0x0000001900197308 */ /* 0x000fe20000002400 */
[----:B------:R-:W-:Y:S02]  /*7310*/  ISETP.GE.AND P6, PT, R6, R140, PT ;  /* 0x0000008c0600720c */ /* 0x000fe40003fc6270 */
[----:B------:R-:W-:Y:S02]  /*7320*/  FSEL R5, R5, -INF , !P2 ;  /* 0xff80000005057808 */ /* 0x000fe40005000000 */
[----:B------:R-:W-:-:S02]  /*7330*/  FSEL R17, R17, -INF , P6 ;  /* 0xff80000011117808 */ /* 0x000fc40003000000 */
[C---:B------:R-:W-:Y:S01]  /*7340*/  ISETP.GE.AND P0, PT, R6.reuse, R139, PT ;  /* 0x0000008b0600720c */ /* 0x040fe20003f06270 */
[----:B------:R-:W2:Y:S01]  /*7350*/  MUFU.TANH R13, R13 ;  /* 0x0000000d000d7308 */ /* 0x000ea20000002400 */
[C---:B------:R-:W-:Y:S02]  /*7360*/  ISETP.GE.AND P2, PT, R6.reuse, R137, PT ;  /* 0x000000890600720c */ /* 0x040fe40003f46270 */
[----:B------:R-:W-:Y:S02]  /*7370*/  ISETP.GE.AND P6, PT, R6, R138, PT ;  /* 0x0000008a0600720c */ /* 0x000fe40003fc6270 */
[----:B------:R-:W-:Y:S01]  /*7380*/  I2FP.F32.S32 R6, R133 ;  /* 0x0000008500067245 */ /* 0x000fe20000201400 */
[----:B------:R-:W-:Y:S01]  /*7390*/  FMUL.FTZ R133, R96, R125 ;  /* 0x0000007d60857220 */ /* 0x000fe20000410000 */
[----:B------:R-:W-:Y:S01]  /*73a0*/  VIADD R96, R9, 0xffffff89 ;  /* 0xffffff8909607836 */ /* 0x000fe20000000000 */
[----:B------:R-:W-:Y:S01]  /*73b0*/  IABS R11, R11 ;  /* 0x0000000b000b7213 */ /* 0x000fe20000000000 */
[----:B------:R-:W-:Y:S01]  /*73c0*/  MUFU.TANH R27, R27 ;  /* 0x0000001b001b7308 */ /* 0x000fe20000002400 */
[----:B------:R-:W-:-:S02]  /*73d0*/  FSEL R17, R17, -INF , !P0 ;  /* 0xff80000011117808 */ /* 0x000fc40004000000 */
[----:B------:R-:W-:Y:S02]  /*73e0*/  I2FP.F32.S32 R127, R127 ;  /* 0x0000007f007f7245 */ /* 0x000fe40000201400 */
[----:B------:R-:W-:Y:S02]  /*73f0*/  ISETP.GE.AND P0, PT, R96, R140, PT ;  /* 0x0000008c6000720c */ /* 0x000fe40003f06270 */
[----:B------:R-:W-:Y:S01]  /*7400*/  I2FP.F32.S32 R134, R11 ;  /* 0x0000000b00867245 */ /* 0x000fe20000201400 */
[C---:B-1----:R-:W-:Y:S01]  /*7410*/  FFMA.FTZ R7, -R156.reuse, R127, R7 ;  /* 0x0000007f9c077223 */ /* 0x042fe20000010107 */
[----:B--2---:R-:W-:Y:S01]  /*7420*/  FFMA.FTZ R6, -R156, R6, R13 ;  /* 0x000000069c067223 */ /* 0x004fe2000001010d */
[----:B------:R-:W-:Y:S01]  /*7430*/  FSEL R126, R126, -INF , P0 ;  /* 0xff8000007e7e7808 */ /* 0x000fe20000000000 */
[----:B------:R-:W1:Y:S01]  /*7440*/  MUFU.TANH R13, R133 ;  /* 0x00000085000d7308 */ /* 0x000e620000002400 */
[----:B------:R-:W-:Y:S02]  /*7450*/  ISETP.GE.AND P0, PT, R96, R138, PT ;  /* 0x0000008a6000720c */ /* 0x000fe40003f06270 */
[----:B------:R-:W-:-:S02]  /*7460*/  FSEL R6, R6, -INF , P6 ;  /* 0xff80000006067808 */ /* 0x000fc40003000000 */
[----:B------:R-:W-:Y:S02]  /*7470*/  FSEL R7, R7, -INF , P0 ;  /* 0xff80000007077808 */ /* 0x000fe40000000000 */
[----:B------:R-:W-:Y:S01]  /*7480*/  FSEL R11, R6, -INF , !P2 ;  /* 0xff800000060b7808 */ /* 0x000fe20005000000 */
[----:B------:R-:W-:Y:S01]  /*7490*/  VIADD R6, R9, 0xffffff90 ;  /* 0xffffff9009067836 */ /* 0x000fe20000000000 */
[C---:B------:R-:W-:Y:S01]  /*74a0*/  ISETP.GE.AND P6, PT, R96.reuse, R139, PT ;  /* 0x0000008b6000720c */ /* 0x040fe20003fc6270 */
[----:B------:R-:W2:Y:S01]  /*74b0*/  MUFU.TANH R127, R98 ;  /* 0x00000062007f7308 */ /* 0x000ea20000002400 */
[----:B------:R-:W-:Y:S01]  /*74c0*/  ISETP.GE.AND P2, PT, R96, R137, PT ;  /* 0x000000896000720c */ /* 0x000fe20003f46270 */
[----:B------:R-:W-:Y:S01]  /*74d0*/  FMUL.FTZ R96, R94, R125 ;  /* 0x0000007d5e607220 */ /* 0x000fe20000410000 */
[----:B------:R-:W-:Y:S02]  /*74e0*/  ISETP.GE.AND P0, PT, R6, R140, PT ;  /* 0x0000008c0600720c */ /* 0x000fe40003f06270 */
[----:B------:R-:W-:-:S02]  /*74f0*/  FSEL R7, R7, -INF , !P2 ;  /* 0xff80000007077808 */ /* 0x000fc40005000000 */
[----:B------:R-:W-:Y:S01]  /*7500*/  ISETP.GE.AND P2, PT, R6, R137, PT ;  /* 0x000000890600720c */ /* 0x000fe20003f46270 */
[----:B-1----:R-:W-:Y:S01]  /*7510*/  FFMA.FTZ R134, -R156, R134, R13 ;  /* 0x000000869c867223 */ /* 0x002fe2000001010d */
[----:B------:R-:W-:Y:S02]  /*7520*/  FSEL R13, R126, -INF , !P6 ;  /* 0xff8000007e0d7808 */ /* 0x000fe40007000000 */
[----:B------:R-:W-:Y:S02]  /*7530*/  ISETP.GE.AND P6, PT, R6, R139, PT ;  /* 0x0000008b0600720c */ /* 0x000fe40003fc6270 */
[----:B------:R-:W-:Y:S02]  /*7540*/  FSEL R134, R134, -INF , P0 ;  /* 0xff80000086867808 */ /* 0x000fe40000000000 */
[----:B------:R-:W-:Y:S02]  /*7550*/  ISETP.GE.AND P0, PT, R6, R138, PT ;  /* 0x0000008a0600720c */ /* 0x000fe40003f06270 */
[----:B------:R-:W-:-:S02]  /*7560*/  IABS R6, R124 ;  /* 0x0000007c00067213 */ /* 0x000fc40000000000 */
[----:B------:R-:W-:Y:S02]  /*7570*/  IABS R121, R121 ;  /* 0x0000007900797213 */ /* 0x000fe40000000000 */
[----:B------:R-:W-:Y:S02]  /*7580*/  I2FP.F32.S32 R6, R6 ;  /* 0x0000000600067245 */ /* 0x000fe40000201400 */
[----:B------:R-:W-:Y:S02]  /*7590*/  FSEL R171, R134, -INF , !P6 ;  /* 0xff80000086ab7808 */ /* 0x000fe40007000000 */
[----:B------:R-:W-:Y:S01]  /*75a0*/  IABS R115, R115 ;  /* 0x0000007300737213 */ /* 0x000fe20000000000 */
[----:B------:R-:W-:Y:S01]  /*75b0*/  FFMA.FTZ R97, -R156, R6, R97 ;  /* 0x000000069c617223 */ /* 0x000fe20000010161 */
[----:B------:R-:W-:Y:S02]  /*75c0*/  I2FP.F32.S32 R6, R121 ;  /* 0x0000007900067245 */ /* 0x000fe40000201400 */
[----:B------:R1:W3:Y:S01]  /*75d0*/  MUFU.TANH R121, R92 ;  /* 0x0000005c00797308 */ /* 0x0002e20000002400 */
[----:B------:R-:W-:-:S02]  /*75e0*/  IABS R123, R123 ;  /* 0x0000007b007b7213 */ /* 0x000fc40000000000 */
[----:B--2---:R-:W-:Y:S01]  /*75f0*/  FFMA.FTZ R127, -R156, R6, R127 ;  /* 0x000000069c7f7223 */ /* 0x004fe2000001017f */
[----:B------:R-:W-:Y:S01]  /*7600*/  VIADD R6, R9, 0xffffff91 ;  /* 0xffffff9109067836 */ /* 0x000fe20000000000 */
[----:B------:R-:W-:Y:S02]  /*7610*/  I2FP.F32.S32 R123, R123 ;  /* 0x0000007b007b7245 */ /* 0x000fe40000201400 */
[----:B------:R-:W-:Y:S02]  /*7620*/  IABS R114, R114 ;  /* 0x0000007200727213 */ /* 0x000fe40000000000 */
[----:B------:R-:W-:Y:S02]  /*7630*/  ISETP.GE.AND P6, PT, R6, R140, PT ;  /* 0x0000008c0600720c */ /* 0x000fe40003fc6270 */
[----:B------:R-:W-:Y:S02]  /*7640*/  FSEL R127, R127, -INF , P0 ;  /* 0xff8000007f7f7808 */ /* 0x000fe40000000000 */
[----:B------:R-:W-:-:S02]  /*7650*/  FSEL R97, R97, -INF , P6 ;  /* 0xff80000061617808 */ /* 0x000fc40003000000 */
[----:B------:R-:W-:Y:S02]  /*7660*/  FSEL R153, R127, -INF , !P2 ;  /* 0xff8000007f997808 */ /* 0x000fe40005000000 */
[C---:B------:R-:W-:Y:S01]  /*7670*/  ISETP.GE.AND P0, PT, R6.reuse, R139, PT ;  /* 0x0000008b0600720c */ /* 0x040fe20003f06270 */
[----:B-1----:R-:W-:Y:S01]  /*7680*/  VIADD R92, R9, 0xffffff98 ;  /* 0xffffff98095c7836 */ /* 0x002fe20000000000 */
[----:B------:R-:W-:Y:S01]  /*7690*/  ISETP.GE.AND P2, PT, R6, R137, PT ;  /* 0x000000890600720c */ /* 0x000fe20003f46270 */
[----:B---3--:R-:W-:Y:S01]  /*76a0*/  FFMA.FTZ R121, -R156, R123, R121 ;  /* 0x0000007b9c797223 */ /* 0x008fe20000010179 */
[----:B------:R-:W-:Y:S02]  /*76b0*/  ISETP.GE.AND P6, PT, R6, R138, PT ;  /* 0x0000008a0600720c */ /* 0x000fe40003fc6270 */
[----:B------:R-:W-:Y:S02]  /*76c0*/  I2FP.F32.S32 R6, R115 ;  /* 0x0000007300067245 */ /* 0x000fe40000201400 */
[----:B------:R-:W-:-:S02]  /*76d0*/  IABS R21, R21 ;  /* 0x0000001500157213 */ /* 0x000fc40000000000 */
[----:B------:R-:W-:Y:S01]  /*76e0*/  FSEL R173, R97, -INF , !P0 ;  /* 0xff80000061ad7808 */ /* 0x000fe20004000000 */
[----:B------:R-:W-:Y:S01]  /*76f0*/  FFMA.FTZ R6, -R156, R6, R99 ;  /* 0x000000069c067223 */ /* 0x000fe20000010163 */
[----:B------:R-:W-:Y:S01]  /*7700*/  ISETP.GE.AND P0, PT, R92, R140, PT ;  /* 0x0000008c5c00720c */ /* 0x000fe20003f06270 */
[----:B------:R-:W1:Y:S01]  /*7710*/  MUFU.TANH R99, R96 ;  /* 0x0000006000637308 */ /* 0x000e620000002400 */
[----:B------:R-:W-:Y:S02]  /*7720*/  I2FP.F32.S32 R114, R114 ;  /* 0x0000007200727245 */ /* 0x000fe40000201400 */
[----:B------:R-:W-:Y:S02]  /*7730*/  FSEL R6, R6, -INF , P6 ;  /* 0xff80000006067808 */ /* 0x000fe40003000000 */
[----:B------:R-:W-:Y:S02]  /*7740*/  I2FP.F32.S32 R94, R21 ;  /* 0x00000015005e7245 */ /* 0x000fe40000201400 */
[----:B------:R-:W-:Y:S01]  /*7750*/  FSEL R21, R6, -INF , !P2 ;  /* 0xff80000006157808 */ /* 0x000fe20005000000 */
[----:B------:R-:W-:Y:S01]  /*7760*/  VIADD R6, R9, 0xffffff99 ;  /* 0xffffff9909067836 */ /* 0x000fe20000000000 */
[----:B------:R-:W-:Y:S01]  /*7770*/  FSEL R115, R121, -INF , P0 ;  /* 0xff80000079737808 */ /* 0x000fe20000000000 */
[----:B------:R-:W-:Y:S01]  /*7780*/  FFMA.FTZ R93, -R156, R94, R93 ;  /* 0x0000005e9c5d7223 */ /* 0x000fe2000001015d */
[----:B------:R-:W-:-:S02]  /*7790*/  ISETP.GE.AND P6, PT, R92, R139, PT ;  /* 0x0000008b5c00720c */ /* 0x000fc40003fc6270 */
[C---:B------:R-:W-:Y:S02]  /*77a0*/  ISETP.GE.AND P2, PT, R92.reuse, R137, PT ;  /* 0x000000895c00720c */ /* 0x040fe40003f46270 */
[----:B------:R-:W-:Y:S01]  /*77b0*/  ISETP.GE.AND P0, PT, R92, R138, PT ;  /* 0x0000008a5c00720c */ /* 0x000fe20003f06270 */
[-C--:B------:R-:W-:Y:S01]  /*77c0*/  FMUL.FTZ R92, R88, R125.reuse ;  /* 0x0000007d585c7220 */ /* 0x080fe20000410000 */
[----:B------:R-:W-:Y:S01]  /*77d0*/  FMUL.FTZ R88, R95, R125 ;  /* 0x0000007d5f587220 */ /* 0x000fe20000410000 */
[----:B-1----:R-:W-:Y:S01]  /*77e0*/  FFMA.FTZ R99, -R156, R114, R99 ;  /* 0x000000729c637223 */ /* 0x002fe20000010163 */
[----:B------:R-:W-:Y:S01]  /*77f0*/  FSEL R115, R115, -INF , !P6 ;  /* 0xff80000073737808 */ /* 0x000fe20007000000 */
[----:B------:R-:W-:Y:S01]  /*7800*/  MUFU.TANH R95, R92 ;  /* 0x0000005c005f7308 */ /* 0x000fe20000002400 */
[----:B------:R-:W-:Y:S02]  /*7810*/  ISETP.GE.AND P6, PT, R6, R139, PT ;  /* 0x0000008b0600720c */ /* 0x000fe40003fc6270 */
[----:B------:R-:W-:-:S02]  /*7820*/  FSEL R99, R99, -INF , P0 ;  /* 0xff80000063637808 */ /* 0x000fc40000000000 */
[C---:B------:R-:W-:Y:S02]  /*7830*/  ISETP.GE.AND P0, PT, R6.reuse, R140, PT ;  /* 0x0000008c0600720c */ /* 0x040fe40003f06270 */
[----:B------:R-:W-:Y:S01]  /*7840*/  IABS R113, R113 ;  /* 0x0000007100717213 */ /* 0x000fe20000000000 */
[----:B------:R-:W1:Y:S01]  /*7850*/  MUFU.TANH R97, R88 ;  /* 0x0000005800617308 */ /* 0x000e620000002400 */
[----:B------:R-:W-:Y:S02]  /*7860*/  FSEL R93, R93, -INF , P0 ;  /* 0xff8000005d5d7808 */ /* 0x000fe40000000000 */
[----:B------:R-:W-:Y:S02]  /*7870*/  FSEL R155, R99, -INF , !P2 ;  /* 0xff800000639b7808 */ /* 0x000fe40005000000 */
[----:B------:R-:W-:Y:S02]  /*7880*/  FSEL R169, R93, -INF , !P6 ;  /* 0xff8000005da97808 */ /* 0x000fe40007000000 */
[C---:B------:R-:W-:Y:S01]  /*7890*/  ISETP.GE.AND P2, PT, R6.reuse, R137, PT ;  /* 0x000000890600720c */ /* 0x040fe20003f46270 */
[----:B------:R-:W2:Y:S01]  /*78a0*/  MUFU.TANH R93, R90 ;  /* 0x0000005a005d7308 */ /* 0x000ea20000002400 */
[----:B------:R-:W-:-:S02]  /*78b0*/  ISETP.GE.AND P0, PT, R6, R138, PT ;  /* 0x0000008a0600720c */ /* 0x000fc40003f06270 */
[----:B------:R-:W-:Y:S02]  /*78c0*/  I2FP.F32.S32 R6, R113 ;  /* 0x0000007100067245 */ /* 0x000fe40000201400 */
[----:B------:R-:W-:Y:S02]  /*78d0*/  IABS R112, R112 ;  /* 0x0000007000707213 */ /* 0x000fe40000000000 */
[----:B------:R-:W-:Y:S02]  /*78e0*/  IABS R111, R111 ;  /* 0x0000006f006f7213 */ /* 0x000fe40000000000 */
[----:B------:R-:W-:Y:S01]  /*78f0*/  I2FP.F32.S32 R112, R112 ;  /* 0x0000007000707245 */ /* 0x000fe20000201400 */
[C---:B-1----:R-:W-:Y:S01]  /*7900*/  FFMA.FTZ R97, -R156.reuse, R6, R97 ;  /* 0x000000069c617223 */ /* 0x042fe20000010161 */
[----:B------:R-:W-:Y:S01]  /*7910*/  VIADD R6, R9, 0xffffffa0 ;  /* 0xffffffa009067836 */ /* 0x000fe20000000000 */
[----:B------:R-:W-:Y:S02]  /*7920*/  I2FP.F32.S32 R88, R111 ;  /* 0x0000006f00587245 */ /* 0x000fe40000201400 */
[----:B------:R-:W-:Y:S01]  /*7930*/  FFMA.FTZ R95, -R156, R112, R95 ;  /* 0x000000709c5f7223 */ /* 0x000fe2000001015f */
[----:B------:R-:W-:-:S02]  /*7940*/  FSEL R97, R97, -INF , P0 ;  /* 0xff80000061617808 */ /* 0x000fc40000000000 */
[----:B------:R-:W-:Y:S01]  /*7950*/  ISETP.GE.AND P6, PT, R6, R140, PT ;  /* 0x0000008c0600720c */ /* 0x000fe20003fc6270 */
[----:B--2---:R-:W-:Y:S01]  /*7960*/  FFMA.FTZ R88, -R156, R88, R93 ;  /* 0x000000589c587223 */ /* 0x004fe2000001015d */
[----:B------:R-:W-:Y:S01]  /*7970*/  IABS R110, R110 ;  /* 0x0000006e006e7213 */ /* 0x000fe20000000000 */
[----:B------:R-:W-:Y:S01]  /*7980*/  MUFU.TANH R93, R34 ;  /* 0x00000022005d7308 */ /* 0x000fe20000002400 */
[----:B------:R-:W-:Y:S02]  /*7990*/  FSEL R135, R97, -INF , !P2 ;  /* 0xff80000061877808 */ /* 0x000fe40005000000 */
[----:B------:R-:W-:Y:S02]  /*79a0*/  FSEL R95, R95, -INF , P6 ;  /* 0xff8000005f5f7808 */ /* 0x000fe40003000000 */
[C---:B------:R-:W-:Y:S02]  /*79b0*/  ISETP.GE.AND P6, PT, R6.reuse, R138, PT ;  /* 0x0000008a0600720c */ /* 0x040fe40003fc6270 */
[C---:B------:R-:W-:Y:S01]  /*79c0*/  ISETP.GE.AND P0, PT, R6.reuse, R139, PT ;  /* 0x0000008b0600720c */ /* 0x040fe20003f06270 */
[----:B------:R1:W2:Y:S01]  /*79d0*/  MUFU.TANH R97, R32 ;  /* 0x0000002000617308 */ /* 0x0002a20000002400 */
[----:B------:R-:W-:Y:S01]  /*79e0*/  ISETP.GE.AND P2, PT, R6, R137, PT ;  /* 0x000000890600720c */ /* 0x000fe20003f46270 */
[----:B------:R-:W-:Y:S01]  /*79f0*/  VIADD R6, R9, 0xffffffa1 ;  /* 0xffffffa109067836 */ /* 0x000fe20000000000 */
[----:B------:R-:W-:-:S02]  /*7a00*/  I2FP.F32.S32 R110, R110 ;  /* 0x0000006e006e7245 */ /* 0x000fc40000201400 */
[----:B------:R-:W-:Y:S02]  /*7a10*/  IABS R107, R107 ;  /* 0x0000006b006b7213 */ /* 0x000fe40000000000 */
[----:B------:R-:W-:Y:S01]  /*7a20*/  FSEL R88, R88, -INF , P6 ;  /* 0xff80000058587808 */ /* 0x000fe20003000000 */
[----:B------:R-:W-:Y:S01]  /*7a30*/  FFMA.FTZ R89, -R156, R110, R89 ;  /* 0x0000006e9c597223 */ /* 0x000fe20000010159 */
[----:B------:R-:W-:Y:S02]  /*7a40*/  IABS R109, R109 ;  /* 0x0000006d006d7213 */ /* 0x000fe40000000000 */
[----:B------:R-:W-:Y:S02]  /*7a50*/  FSEL R123, R95, -INF , !P0 ;  /* 0xff8000005f7b7808 */ /* 0x000fe40004000000 */
[C---:B------:R-:W-:Y:S02]  /*7a60*/  ISETP.GE.AND P0, PT, R6.reuse, R140, PT ;  /* 0x0000008c0600720c */ /* 0x040fe40003f06270 */
[----:B------:R-:W-:-:S02]  /*7a70*/  ISETP.GE.AND P6, PT, R6, R139, PT ;  /* 0x0000008b0600720c */ /* 0x000fc40003fc6270 */
[----:B------:R-:W-:Y:S01]  /*7a80*/  FSEL R89, R89, -INF , P0 ;  /* 0xff80000059597808 */ /* 0x000fe20000000000 */
[----:B-1----:R-:W-:Y:S01]  /*7a90*/  IMAD.MOV.U32 R32, RZ, RZ, R107 ;  /* 0x000000ffff207224 */ /* 0x002fe200078e006b */
[----:B------:R-:W-:Y:S02]  /*7aa0*/  FSEL R107, R88, -INF , !P2 ;  /* 0xff800000586b7808 */ /* 0x000fe40005000000 */
[----:B------:R-:W-:Y:S02]  /*7ab0*/  I2FP.F32.S32 R88, R109 ;  /* 0x0000006d00587245 */ /* 0x000fe40000201400 */
[----:B------:R-:W-:Y:S02]  /*7ac0*/  ISETP.GE.AND P2, PT, R6, R137, PT ;  /* 0x000000890600720c */ /* 0x000fe40003f46270 */
[----:B------:R-:W-:Y:S01]  /*7ad0*/  I2FP.F32.S32 R32, R32 ;  /* 0x0000002000207245 */ /* 0x000fe20000201400 */
[----:B------:R-:W-:Y:S01]  /*7ae0*/  FFMA.FTZ R88, -R156, R88, R91 ;  /* 0x000000589c587223 */ /* 0x000fe2000001015b */
[----:B------:R-:W-:Y:S01]  /*7af0*/  ISETP.GE.AND P0, PT, R6, R138, PT ;  /* 0x0000008a0600720c */ /* 0x000fe20003f06270 */
[----:B------:R-:W-:Y:S01]  /*7b00*/  VIADD R6, R9, 0xffffffa8 ;  /* 0xffffffa809067836 */ /* 0x000fe20000000000 */
[----:B------:R-:W-:Y:S01]  /*7b10*/  IABS R108, R108 ;  /* 0x0000006c006c7213 */ /* 0x000fe20000000000 */
[----:B--2---:R-:W-:Y:S01]  /*7b20*/  FFMA.FTZ R32, -R156, R32, R97 ;  /* 0x000000209c207223 */ /* 0x004fe20000010161 */
[----:B------:R-:W-:-:S02]  /*7b30*/  FSEL R133, R89, -INF , !P6 ;  /* 0xff80000059857808 */ /* 0x000fc40007000000 */
[----:B------:R-:W-:Y:S01]  /*7b40*/  IABS R106, R106 ;  /* 0x0000006a006a7213 */ /* 0x000fe20000000000 */
[----:B------:R1:W-:Y:S01]  /*7b50*/  MUFU.TANH R89, R28 ;  /* 0x0000001c00597308 */ /* 0x0003e20000002400 */
[----:B------:R-:W-:Y:S02]  /*7b60*/  ISETP.GE.AND P6, PT, R6, R140, PT ;  /* 0x0000008c0600720c */ /* 0x000fe40003fc6270 */
[----:B------:R-:W-:Y:S02]  /*7b70*/  FSEL R88, R88, -INF , P0 ;  /* 0xff80000058587808 */ /* 0x000fe40000000000 */
[----:B------:R-:W-:Y:S02]  /*7b80*/  I2FP.F32.S32 R108, R108 ;  /* 0x0000006c006c7245 */ /* 0x000fe40000201400 */
[----:B------:R-:W-:Y:S02]  /*7b90*/  I2FP.F32.S32 R106, R106 ;  /* 0x0000006a006a7245 */ /* 0x000fe40000201400 */
[----:B------:R-:W-:Y:S01]  /*7ba0*/  FSEL R109, R88, -INF , !P2 ;  /* 0xff800000586d7808 */ /* 0x000fe20005000000 */
[----:B------:R-:W-:Y:S01]  /*7bb0*/  FFMA.FTZ R93, -R156, R108, R93 ;  /* 0x0000006c9c5d7223 */ /* 0x000fe2000001015d */
[----:B------:R-:W-:Y:S01]  /*7bc0*/  FSEL R32, R32, -INF , P6 ;  /* 0xff80000020207808 */ /* 0x000fe20003000000 */
[----:B------:R-:W-:Y:S01]  /*7bd0*/  FFMA.FTZ R106, -R156, R106, R33 ;  /* 0x0000006a9c6a7223 */ /* 0x000fe20000010121 */
[C---:B------:R-:W-:Y:S01]  /*7be0*/  ISETP.GE.AND P0, PT, R6.reuse, R139, PT ;  /* 0x0000008b0600720c */ /* 0x040fe20003f06270 */
[----:B------:R-:W2:Y:S01]  /*7bf0*/  MUFU.TANH R33, R35 ;  /* 0x0000002300217308 */ /* 0x000ea20000002400 */
[----:B------:R-:W-:-:S02]  /*7c00*/  ISETP.GE.AND P2, PT, R6, R137, PT ;  /* 0x000000890600720c */ /* 0x000fc40003f46270 */
[----:B------:R-:W-:Y:S01]  /*7c10*/  ISETP.GE.AND P6, PT, R6, R138, PT ;  /* 0x0000008a0600720c */ /* 0x000fe20003fc6270 */
[----:B------:R-:W-:Y:S01]  /*7c20*/  VIADD R6, R9, 0xffffffa9 ;  /* 0xffffffa909067836 */ /* 0x000fe20000000000 */
[----:B------:R-:W-:Y:S01]  /*7c30*/  FSEL R113, R32, -INF , !P0 ;  /* 0xff80000020717808 */ /* 0x000fe20004000000 */
[----:B------:R-:W-:Y:S01]  /*7c40*/  VIADD R32, R0, 0xfffffffe ;  /* 0xfffffffe00207836 */ /* 0x000fe20000000000 */
[----:B------:R-:W-:Y:S01]  /*7c50*/  FSEL R93, R93, -INF , P6 ;  /* 0xff8000005d5d7808 */ /* 0x000fe20003000000 */
[----:B------:R-:W3:Y:S01]  /*7c60*/  MUFU.TANH R35, R30 ;  /* 0x0000001e00237308 */ /* 0x000ee20000002400 */
[----:B------:R-:W-:Y:S02]  /*7c70*/  ISETP.GE.AND P0, PT, R6, R140, PT ;  /* 0x0000008c0600720c */ /* 0x000fe40003f06270 */
[----:B------:R-:W-:Y:S02]  /*7c80*/  IABS R104, R104 ;  /* 0x0000006800687213 */ /* 0x000fe40000000000 */
[----:B------:R-:W-:-:S02]  /*7c90*/  FSEL R111, R93, -INF , !P2 ;  /* 0xff8000005d6f7808 */ /* 0x000fc40005000000 */
[----:B------:R-:W-:Y:S02]  /*7ca0*/  FSEL R127, R106, -INF , P0 ;  /* 0xff8000006a7f7808 */ /* 0x000fe40000000000 */
[C---:B------:R-:W-:Y:S02]  /*7cb0*/  ISETP.GE.AND P6, PT, R6.reuse, R139, PT ;  /* 0x0000008b0600720c */ /* 0x040fe40003fc6270 */
[C---:B------:R-:W-:Y:S02]  /*7cc0*/  ISETP.GE.AND P2, PT, R6.reuse, R137, PT ;  /* 0x000000890600720c */ /* 0x040fe40003f46270 */
[----:B------:R-:W-:Y:S01]  /*7cd0*/  ISETP.GE.AND P0, PT, R6, R138, PT ;  /* 0x0000008a0600720c */ /* 0x000fe20003f06270 */
[----:B------:R-:W-:Y:S01]  /*7ce0*/  IMAD.MOV.U32 R6, RZ, RZ, R104 ;  /* 0x000000ffff067224 */ /* 0x000fe200078e0068 */
[----:B-1----:R-:W-:Y:S02]  /*7cf0*/  IABS R28, R105 ;  /* 0x00000069001c7213 */ /* 0x002fe40000000000 */
[----:B------:R-:W-:-:S02]  /*7d00*/  IABS R20, R20 ;  /* 0x0000001400147213 */ /* 0x000fc40000000000 */
[----:B------:R-:W-:Y:S02]  /*7d10*/  I2FP.F32.S32 R6, R6 ;  /* 0x0000000600067245 */ /* 0x000fe40000201400 */
[----:B------:R-:W-:Y:S02]  /*7d20*/  I2FP.F32.S32 R28, R28 ;  /* 0x0000001c001c7245 */ /* 0x000fe40000201400 */
[----:B------:R-:W-:Y:S01]  /*7d30*/  FSEL R127, R127, -INF , !P6 ;  /* 0xff8000007f7f7808 */ /* 0x000fe20007000000 */
[C---:B--2---:R-:W-:Y:S01]  /*7d40*/  FFMA.FTZ R6, -R156.reuse, R6, R33 ;  /* 0x000000069c067223 */ /* 0x044fe20000010121 */
[----:B------:R-:W-:Y:S01]  /*7d50*/  IABS R18, R18 ;  /* 0x0000001200127213 */ /* 0x000fe20000000000 */
[----:B------:R-:W-:Y:S01]  /*7d60*/  FFMA.FTZ R28, -R156, R28, R89 ;  /* 0x0000001c9c1c7223 */ /* 0x000fe20000010159 */
[----:B------:R-:W-:Y:S02]  /*7d70*/  I2FP.F32.S32 R20, R20 ;  /* 0x0000001400147245 */ /* 0x000fe40000201400 */
[----:B------:R-:W-:-:S02]  /*7d80*/  FSEL R6, R6, -INF , P0 ;  /* 0xff80000006067808 */ /* 0x000fc40000000000 */
[----:B------:R-:W-:Y:S01]  /*7d90*/  ISETP.GE.AND P6, PT, R22, R140, PT ;  /* 0x0000008c1600720c */ /* 0x000fe20003fc6270 */
[----:B---3--:R-:W-:Y:S01]  /*7da0*/  FFMA.FTZ R20, -R156, R20, R35 ;  /* 0x000000149c147223 */ /* 0x008fe20000010123 */
[----:B------:R-:W-:Y:S01]  /*7db0*/  FSEL R121, R6, -INF , !P2 ;  /* 0xff80000006797808 */ /* 0x000fe20005000000 */
[----:B------:R-:W-:Y:S01]  /*7dc0*/  VIADD R6, R9, 0xffffffb1 ;  /* 0xffffffb109067836 */ /* 0x000fe20000000000 */
[----:B------:R-:W-:Y:S02]  /*7dd0*/  I2FP.F32.S32 R18, R18 ;  /* 0x0000001200127245 */ /* 0x000fe40000201400 */
[----:B------:R-:W-:Y:S02]  /*7de0*/  ISETP.GE.AND P0, PT, R22, R139, PT ;  /* 0x0000008b1600720c */ /* 0x000fe40003f06270 */
[----:B------:R-:W-:Y:S01]  /*7df0*/  FSEL R28, R28, -INF , P6 ;  /* 0xff8000001c1c7808 */ /* 0x000fe20003000000 */
[----:B------:R-:W-:Y:S01]  /*7e00*/  FFMA.FTZ R18, -R156, R18, R29 ;  /* 0x000000129c127223 */ /* 0x000fe2000001011d */
[----:B------:R-:W-:Y:S01]  /*7e10*/  ISETP.GE.AND P6, PT, R22, R138, PT ;  /* 0x0000008a1600720c */ /* 0x000fe20003fc6270 */
[----:B------:R-:W1:Y:S01]  /*7e20*/  MUFU.TANH R29, R26 ;  /* 0x0000001a001d7308 */ /* 0x000e620000002400 */
[----:B------:R-:W-:-:S02]  /*7e30*/  FSEL R105, R28, -INF , !P0 ;  /* 0xff8000001c697808 */ /* 0x000fc40004000000 */
[----:B------:R-:W-:Y:S01]  /*7e40*/  ISETP.GE.AND P2, PT, R22, R137, PT ;  /* 0x000000891600720c */ /* 0x000fe20003f46270 */
[----:B------:R-:W-:Y:S01]  /*7e50*/  BAR.SYNC.DEFER_BLOCKING 0x0 ;  /* 0x0000000000007b1d */ /* 0x000fe20000010000 */
[----:B------:R-:W-:Y:S02]  /*7e60*/  ISETP.GE.AND P0, PT, R6, R140, PT ;  /* 0x0000008c0600720c */ /* 0x000fe40003f06270 */
[----:B------:R-:W-:Y:S02]  /*7e70*/  FSEL R20, R20, -INF , P6 ;  /* 0xff80000014147808 */ /* 0x000fe40003000000 */
[----:B------:R-:W-:Y:S02]  /*7e80*/  IABS R16, R16 ;  /* 0x0000001000107213 */ /* 0x000fe40000000000 */
[----:B------:R-:W-:Y:S02]  /*7e90*/  IABS R14, R14 ;  /* 0x0000000e000e7213 */ /* 0x000fe40000000000 */
[----:B------:R-:W-:-:S02]  /*7ea0*/  FSEL R96, R20, -INF , !P2 ;  /* 0xff80000014607808 */ /* 0x000fc40005000000 */
[----:B------:R-:W-:Y:S02]  /*7eb0*/  FSEL R18, R18, -INF , P0 ;  /* 0xff80000012127808 */ /* 0x000fe40000000000 */
[----:B------:R-:W-:Y:S02]  /*7ec0*/  I2FP.F32.S32 R16, R16 ;  /* 0x0000001000107245 */ /* 0x000fe40000201400 */
[C---:B------:R-:W-:Y:S02]  /*7ed0*/  ISETP.GE.AND P6, PT, R6.reuse, R139, PT ;  /* 0x0000008b0600720c */ /* 0x040fe40003fc6270 */
[----:B------:R-:W-:Y:S01]  /*7ee0*/  ISETP.GE.AND P2, PT, R6, R137, PT ;  /* 0x000000890600720c */ /* 0x000fe20003f46270 */
[----:B------:R-:W-:Y:S01]  /*7ef0*/  FFMA.FTZ R16, -R156, R16, R31 ;  /* 0x000000109c107223 */ /* 0x000fe2000001011f */
[----:B------:R-:W-:Y:S01]  /*7f00*/  ISETP.GE.AND P0, PT, R6, R138, PT ;  /* 0x0000008a0600720c */ /* 0x000fe20003f06270 */
[C---:B------:R-:W-:Y:S01]  /*7f10*/  VIADD R6, R9.reuse, 0xffffffb8 ;  /* 0xffffffb809067836 */ /* 0x040fe20000000000 */
[----:B------:R-:W-:Y:S01]  /*7f20*/  I2FP.F32.S32 R14, R14 ;  /* 0x0000000e000e7245 */ /* 0x000fe20000201400 */
[----:B------:R-:W-:Y:S01]  /*7f30*/  VIADD R9, R9, 0xffffffb9 ;  /* 0xffffffb909097836 */ /* 0x000fe20000000000 */
[----:B------:R-:W-:-:S02]  /*7f40*/  IABS R10, R10 ;  /* 0x0000000a000a7213 */ /* 0x000fc40000000000 */
[----:B------:R-:W-:Y:S01]  /*7f50*/  FSEL R104, R18, -INF , !P6 ;  /* 0xff80000012687808 */ /* 0x000fe20007000000 */
[----:B------:R-:W-:Y:S01]  /*7f60*/  FFMA.FTZ R14, -R156, R14, R23 ;  /* 0x0000000e9c0e7223 */ /* 0x000fe20000010117 */
[----:B------:R-:W-:Y:S02]  /*7f70*/  IABS R12, R12 ;  /* 0x0000000c000c7213 */ /* 0x000fe40000000000 */
[----:B------:R-:W-:Y:S02]  /*7f80*/  ISETP.GE.AND P6, PT, R6, R140, PT ;  /* 0x0000008c0600720c */ /* 0x000fe40003fc6270 */
[----:B------:R-:W-:Y:S02]  /*7f90*/  I2FP.F32.S32 R10, R10 ;  /* 0x0000000a000a7245 */ /* 0x000fe40000201400 */
[----:B------:R-:W-:Y:S02]  /*7fa0*/  FSEL R16, R16, -INF , P0 ;  /* 0xff80000010107808 */ /* 0x000fe40000000000 */
[----:B------:R-:W-:Y:S01]  /*7fb0*/  I2FP.F32.S32 R12, R12 ;  /* 0x0000000c000c7245 */ /* 0x000fe20000201400 */
[----:B-1----:R-:W-:Y:S01]  /*7fc0*/  FFMA.FTZ R10, -R156, R10, R29 ;  /* 0x0000000a9c0a7223 */ /* 0x002fe2000001011d */
[----:B------:R-:W-:-:S02]  /*7fd0*/  ISETP.GE.AND P0, PT, R6, R139, PT ;  /* 0x0000008b0600720c */ /* 0x000fc40003f06270 */
[----:B------:R-:W-:Y:S01]  /*7fe0*/  FSEL R14, R14, -INF , P6 ;  /* 0xff8000000e0e7808 */ /* 0x000fe20003000000 */
[----:B------:R-:W-:Y:S01]  /*7ff0*/  FFMA.FTZ R12, -R156, R12, R25 ;  /* 0x0000000c9c0c7223 */ /* 0x000fe20000010119 */
[----:B------:R-:W-:Y:S02]  /*8000*/  ISETP.GE.AND P6, PT, R6, R138, PT ;  /* 0x0000008a0600720c */ /* 0x000fe40003fc6270 */
[----:B------:R-:W-:Y:S02]  /*8010*/  FSEL R103, R14, -INF , !P0 ;  /* 0xff8000000e677808 */ /* 0x000fe40004000000 */
[C---:B------:R-:W-:Y:S02]  /*8020*/  ISETP.GE.AND P0, PT, R9.reuse, R140, PT ;  /* 0x0000008c0900720c */ /* 0x040fe40003f06270 */
[----:B------:R-:W-:Y:S02]  /*8030*/  FSEL R10, R10, -INF , P6 ;  /* 0xff8000000a0a7808 */ /* 0x000fe40003000000 */
[----:B------:R-:W-:-:S02]  /*8040*/  ISETP.GE.AND P6, PT, R9, R139, PT ;  /* 0x0000008b0900720c */ /* 0x000fc40003fc6270 */
[----:B------:R-:W-:Y:S02]  /*8050*/  FSEL R12, R12, -INF , P0 ;  /* 0xff8000000c0c7808 */ /* 0x000fe40000000000 */
[----:B------:R-:W-:Y:S02]  /*8060*/  IABS R120, R120 ;  /* 0x0000007800787213 */ /* 0x000fe40000000000 */
[----:B------:R-:W-:Y:S02]  /*8070*/  FSEL R102, R12, -INF , !P6 ;  /* 0xff8000000c667808 */ /* 0x000fe40007000000 */
[----:B------:R-:W-:Y:S02]  /*8080*/  ISETP.GT.AND P6, PT, R32, R145, PT ;  /* 0x000000912000720c */ /* 0x000fe40003fc4270 */
[----:B------:R-:W-:Y:S02]  /*8090*/  I2FP.F32.S32 R120, R120 ;  /* 0x0000007800787245 */ /* 0x000fe40000201400 */
[----:B------:R-:W-:-:S02]  /*80a0*/  FSEL R99, R16, -INF , !P2 ;  /* 0xff80000010637808 */ /* 0x000fc40005000000 */
[-C--:B------:R-:W-:Y:S01]  /*80b0*/  ISETP.GE.AND P2, PT, R6, R137.reuse, PT ;  /* 0x000000890600720c */ /* 0x080fe20003f46270 */
[----:B------:R-:W-:Y:S01]  /*80c0*/  FFMA.FTZ R27, -R156, R120, R27 ;  /* 0x000000789c1b7223 */ /* 0x000fe2000001011b */
[C---:B------:R-:W-:Y:S02]  /*80d0*/  ISETP.GE.AND P0, PT, R9.reuse, R138, PT ;  /* 0x0000008a0900720c */ /* 0x040fe40003f06270 */
        /* <DEDUP_REMOVED lines=16> */
[----:B-1----:R-:W-:Y:S02]  /*81e0*/  VIADD R24, R24, 0xffffffe ;  /* 0x0ffffffe18187836 */ /* 0x002fe40000000000 */
[----:B------:R-:W-:-:S04]  /*81f0*/  VIADD R16, R8, 0xffffff40 ;  /* 0xffffff4008107836 */ /* 0x000fc80000000000 */
[----:B------:R-:W1:Y:S01]  /*8200*/  F2I.FTZ.U32.TRUNC.NTZ R25, R24 ;  /* 0x0000001800197305 */ /* 0x000e62000021f000 */
[----:B------:R-:W-:Y:S02]  /*8210*/  IABS R8, R16 ;  /* 0x0000001000087213 */ /* 0x000fe40000000000 */
[----:B------:R-:W-:Y:S01]  /*8220*/  LOP3.LUT R16, R16, R23, RZ, 0x3c, !PT ;  /* 0x0000001710107212 */ /* 0x000fe200078e3cff */
        /* <DEDUP_REMOVED lines=18> */
[----:B------:R-:W-:Y:S01]  /*8350*/  LOP3.LUT R6, RZ, R23, RZ, 0x33, !PT ;  /* 0x00000017ff067212 */ /* 0x000fe200078e33ff */
[----:B------:R-:W3:Y:S04]  /*8360*/  LD.E.64 R28, desc[UR4][R2.64+0x20] ;  /* 0x00002004021c7980 */ /* 0x000ee8000c101b00 */
[----:B------:R-:W-:-:S02]  /*8370*/  @P0 IADD3 R25, PT, PT, R25, 0x1, RZ ;  /* 0x0000000119190810 */ /* 0x000fc40007ffe0ff */
        /* <DEDUP_REMOVED lines=27> */
.L_x_11034:
        /* <DEDUP_REMOVED lines=8> */
.L_x_11035:
[----:B------:R-:W-:Y:S05]  /*85b0*/  BSYNC.RECONVERGENT B0 ;  /* 0x0000000000007941 */ /* 0x000fea0003800200 */
.L_x_11033:
        /* <DEDUP_REMOVED lines=37> */
.L_x_11032:
[----:B------:R-:W-:Y:S05]  /*8810*/  BSYNC.RECONVERGENT B1 ;  /* 0x0000000000017941 */ /* 0x000fea0003800200 */
.L_x_11031:
        /* <DEDUP_REMOVED lines=30> */
[----:B------:R-:W-:-:S04]  /*8a00*/  FSETP.NEU.FTZ.AND P1, PT, R34, -INF , PT ;  /* 0xff8000002200780b */ /* 0x000fc80003f3d000 */
[----:B------:R-:W-:-:S05]  /*8a10*/  FSEL R9, R34, RZ, P1 ;  /* 0x000000ff22097208 */ /* 0x000fca0000800000 */
[----:B------:R-:W-:Y:S01]  /*8a20*/  FADD.FTZ R6, R86, -R9 ;  /* 0x8000000956067221 */ /* 0x000fe20000010000 */
[C---:B--2---:R-:W-:Y:S01]  /*8a30*/  FMUL.FTZ R100, R101.reuse, R33 ;  /* 0x0000002165647220 */ /* 0x044fe20000410000 */
[C---:B------:R-:W-:Y:S02]  /*8a40*/  FMUL.FTZ R106, R101.reuse, R34 ;  /* 0x00000022656a7220 */ /* 0x040fe40000410000 */
[----:B------:R-:W-:Y:S02]  /*8a50*/  FMUL.FTZ R94, R101, R6 ;  /* 0x00000006655e7220 */ /* 0x000fe40000410000 */
[----:B------:R-:W-:Y:S02]  /*8a60*/  FSEL R100, R100, RZ, P0 ;  /* 0x000000ff64647208 */ /* 0x000fe40000000000 */
[----:B------:R-:W-:Y:S02]  /*8a70*/  FSEL R106, R106, RZ, P1 ;  /* 0x000000ff6a6a7208 */ /* 0x000fe40000800000 */
[----:B------:R-:W1:Y:S01]  /*8a80*/  MUFU.EX2 R94, R94 ;  /* 0x0000005e005e7308 */ /* 0x000e620000000800 */
[----:B------:R-:W-:Y:S01]  /*8a90*/  LOP3.LUT P1, RZ, R129, 0x4, RZ, 0xc0, !PT ;  /* 0x0000000481ff7812 */ /* 0x000fe2000782c0ff */
[-C--:B------:R-:W-:Y:S01]  /*8aa0*/  FFMA.FTZ R91, R4, R101.reuse, -R100 ;  /* 0x00000065045b7223 */ /* 0x080fe20000010864 */
[----:B------:R-:W-:Y:S01]  /*8ab0*/  FSEL R4, R33, RZ, P0 ;  /* 0x000000ff21047208 */ /* 0x000fe20000000000 */
[-CC-:B------:R-:W-:Y:S01]  /*8ac0*/  FFMA.FTZ R35, R19, R101.reuse, -R106.reuse ;  /* 0x0000006513237223 */ /* 0x180fe2000001086a */
[-CC-:B------:R-:W-:Y:S01]  /*8ad0*/  FFMA.FTZ R90, R17, R101.reuse, -R106.reuse ;  /* 0x00000065115a7223 */ /* 0x180fe2000001086a */
[-CC-:B------:R-:W-:Y:S01]  /*8ae0*/  FFMA.FTZ R92, R15, R101.reuse, -R106.reuse ;  /* 0x000000650f5c7223 */ /* 0x180fe2000001086a */
[-C--:B------:R-:W-:Y:S01]  /*8af0*/  FFMA.FTZ R89, R13, R101.reuse, -R106 ;  /* 0x000000650d597223 */ /* 0x080fe2000001086a */
[----:B------:R-:W-:Y:S01]  /*8b00*/  FADD.FTZ R10, R85, -R4 ;  /* 0x80000004550a7221 */ /* 0x000fe20000010000 */
[----:B------:R-:W-:Y:S01]  /*8b10*/  IADD3 R4, PT, PT, R119, 0x6000, RZ ;  /* 0x0000600077047810 */ /* 0x000fe20007ffe0ff */
[-CC-:B------:R-:W-:Y:S01]  /*8b20*/  FFMA.FTZ R88, R5, R101.reuse, -R100.reuse ;  /* 0x0000006505587223 */ /* 0x180fe20000010864 */
[----:B------:R-:W-:Y:S01]  /*8b30*/  LDSM.16.MT88.4 R12, [R119+0x6000] ;  /* 0x00600000770c783b */ /* 0x000fe20000004200 */
[-CC-:B------:R-:W-:Y:S01]  /*8b40*/  FFMA.FTZ R11, R11, R101.reuse, -R100.reuse ;  /* 0x000000650b0b7223 */ /* 0x180fe20000010864 */
[----:B------:R-:W-:Y:S01]  /*8b50*/  FFMA.FTZ R8, R7, R101, -R100 ;  /* 0x0000006507087223 */ /* 0x000fe20000010864 */
[----:B------:R-:W-:Y:S01]  /*8b60*/  @P1 IADD3 R95, PT, PT, R4, -0x20, RZ ;  /* 0xffffffe0045f1810 */ /* 0x000fe20007ffe0ff */
[----:B------:R-:W-:Y:S01]  /*8b70*/  FMUL.FTZ R10, R101, R10 ;  /* 0x0000000a650a7220 */ /* 0x000fe20000410000 */
[----:B------:R-:W-:Y:S01]  /*8b80*/  MUFU.EX2 R92, R92 ;  /* 0x0000005c005c7308 */ /* 0x000fe20000000800 */
[-C--:B-1----:R-:W-:Y:S01]  /*8b90*/  FMUL.FTZ R72, R72, R94.reuse ;  /* 0x0000005e48487220 */ /* 0x082fe20000410000 */
[-C--:B------:R-:W-:Y:S01]  /*8ba0*/  FMUL.FTZ R73, R73, R94.reuse ;  /* 0x0000005e49497220 */ /* 0x080fe20000410000 */
[----:B------:R-:W1:Y:S01]  /*8bb0*/  LDSM.16.MT88.4 R16, [R95] ;  /* 0x000000005f10783b */ /* 0x000e620000004200 */
        /* <DEDUP_REMOVED lines=13> */
[----:B------:R-:W-:Y:S01]  /*8c90*/  FMUL.FTZ R61, R61, R94 ;  /* 0x0000005e3d3d7220 */ /* 0x000fe20000410000 */
        /* <DEDUP_REMOVED lines=8> */
[----:B---3--:R-:W-:Y:S01]  /*8d20*/  F2FP.BF16.F32.PACK_AB R6, R89, R90 ;  /* 0x0000005a5906723e */ /* 0x008fe200000010ff */
[-C--:B------:R-:W-:Y:S01]  /*8d30*/  FMUL.FTZ R57, R57, R94.reuse ;  /* 0x0000005e39397220 */ /* 0x080fe20000410000 */
[----:B------:R-:W3:Y:S01]  /*8d40*/  MUFU.EX2 R85, R8 ;  /* 0x0000000800557308 */ /* 0x000ee20000000800 */
[-C--:B------:R-:W-:Y:S01]  /*8d50*/  FMUL.FTZ R52, R52, R94.reuse ;  /* 0x0000005e34347220 */ /* 0x080fe20000410000 */
[-C--:B------:R-:W-:Y:S01]  /*8d60*/  FMUL.FTZ R53, R53, R94.reuse ;  /* 0x0000005e35357220 */ /* 0x080fe20000410000 */
[-C--:B------:R-:W-:Y:S01]  /*8d70*/  FMUL.FTZ R44, R44, R94.reuse ;  /* 0x0000005e2c2c7220 */ /* 0x080fe20000410000 */
[----:B------:R4:W5:Y:S01]  /*8d80*/  MUFU.EX2 R93, R10 ;  /* 0x0000000a005d7308 */ /* 0x0009620000000800 */
[-C--:B------:R-:W-:Y:S01]  /*8d90*/  FMUL.FTZ R45, R45, R94.reuse ;  /* 0x0000005e2d2d7220 */ /* 0x080fe20000410000 */
[----:B--2---:R-:W-:Y:S01]  /*8da0*/  F2FP.BF16.F32.PACK_AB R5, R88, R91 ;  /* 0x0000005b5805723e */ /* 0x004fe200000010ff */
[-CC-:B------:R-:W-:Y:S01]  /*8db0*/  FFMA.FTZ R108, R171, R101.reuse, -R106.reuse ;  /* 0x00000065ab6c7223 */ /* 0x180fe2000001086a */
[-CC-:B------:R-:W-:Y:S01]  /*8dc0*/  FFMA.FTZ R125, R115, R101.reuse, -R106.reuse ;  /* 0x00000065737d7223 */ /* 0x180fe2000001086a */
[-C--:B------:R-:W-:Y:S01]  /*8dd0*/  FMUL.FTZ R48, R48, R94.reuse ;  /* 0x0000005e30307220 */ /* 0x080fe20000410000 */
[----:B------:R-:W-:Y:S01]  /*8de0*/  FMUL.FTZ R49, R49, R94 ;  /* 0x0000005e31317220 */ /* 0x000fe20000410000 */
[-C--:B------:R-:W-:Y:S01]  /*8df0*/  FFMA.FTZ R110, R169, R101.reuse, -R106 ;  /* 0x00000065a96e7223 */ /* 0x080fe2000001086a */
[-CC-:B------:R-:W-:Y:S01]  /*8e00*/  FFMA.FTZ R153, R153, R101.reuse, -R100.reuse ;  /* 0x0000006599997223 */ /* 0x180fe20000010864 */
[-CC-:B------:R-:W-:Y:S01]  /*8e10*/  FFMA.FTZ R114, R21, R101.reuse, -R100.reuse ;  /* 0x0000006515727223 */ /* 0x180fe20000010864 */
[----:B---3--:R-:W-:Y:S01]  /*8e20*/  F2FP.BF16.F32.PACK_AB R7, R85, R86 ;  /* 0x000000565507723e */ /* 0x008fe200000010ff */
[-C--:B------:R-:W-:Y:S01]  /*8e30*/  FFMA.FTZ R112, R135, R101.reuse, -R100 ;  /* 0x0000006587707223 */ /* 0x080fe20000010864 */
[-C--:B------:R-:W-:Y:S01]  /*8e40*/  FFMA.FTZ R173, R173, R101.reuse, -R106 ;  /* 0x00000065adad7223 */ /* 0x080fe2000001086a */
[----:B------:R-:W-:Y:S01]  /*8e50*/  FFMA.FTZ R155, R155, R101, -R100 ;  /* 0x000000659b9b7223 */ /* 0x000fe20000010864 */
[----:B----4-:R-:W2:Y:S01]  /*8e60*/  LDSM.16.MT88.4 R8, [R119+0x7000] ;  /* 0x007000007708783b */ /* 0x010ea20000004200 */
        /* <DEDUP_REMOVED lines=28> */
[----:B------:R-:W-:Y:S01]  /*9030*/  MUFU.EX2 R108, R108 ;  /* 0x0000006c006c7308 */ /* 0x000fe20000000800 */
[----:B------:R-:W-:Y:S01]  /*9040*/  LDSM.16.MT88.4 R20, [R119+0x7400] ;  /* 0x007400007714783b */ /* 0x000fe20000004200 */
[-CC-:B------:R-:W-:Y:S01]  /*9050*/  FFMA.FTZ R120, R123, R101.reuse, -R106.reuse ;  /* 0x000000657b787223 */ /* 0x180fe2000001086a */
[-C--:B------:R-:W-:Y:S01]  /*9060*/  FFMA.FTZ R122, R113, R101.reuse, -R106 ;  /* 0x00000065717a7223 */ /* 0x080fe2000001086a */
[C---:B------:R-:W-:Y:S01]  /*9070*/  HMMA.16816.F32.BF16 R76, R4.reuse, R14, R76 ;  /* 0x0000000e044c723c */ /* 0x040fe2000004184c */
[----:B------:R-:W3:Y:S01]  /*9080*/  LDSM.16.MT88.4 R12, [R95+0x1000] ;  /* 0x001000005f0c783b */ /* 0x000ee20000004200 */
[----:B------:R-:W4:Y:S01]  /*9090*/  MUFU.EX2 R115, R173 ;  /* 0x000000ad00737308 */ /* 0x000f220000000800 */
[-CC-:B------:R-:W-:Y:S01]  /*90a0*/  FFMA.FTZ R126, R107, R101.reuse, -R100.reuse ;  /* 0x000000656b7e7223 */ /* 0x180fe20000010864 */
[-C--:B------:R-:W-:Y:S01]  /*90b0*/  FFMA.FTZ R124, R111, R101.reuse, -R100 ;  /* 0x000000656f7c7223 */ /* 0x080fe20000010864 */
[----:B------:R-:W-:Y:S01]  /*90c0*/  LDSM.16.MT88.4 R24, [R95+0x400] ;  /* 0x000400005f18783b */ /* 0x000fe20000004200 */
[----:B------:R-:W-:Y:S01]  /*90d0*/  MUFU.EX2 R125, R125 ;  /* 0x0000007d007d7308 */ /* 0x000fe20000000800 */
[-CC-:B------:R-:W-:Y:S01]  /*90e0*/  FFMA.FTZ R133, R133, R101.reuse, -R106.reuse ;  /* 0x0000006585857223 */ /* 0x180fe2000001086a */
[C---:B--2---:R-:W-:Y:S01]  /*90f0*/  HMMA.16816.F32.BF16 R64, R4.reuse, R8, R64 ;  /* 0x000000080440723c */ /* 0x044fe20000041840 */
[-CC-:B------:R-:W-:Y:S01]  /*9100*/  FFMA.FTZ R127, R127, R101.reuse, -R106.reuse ;  /* 0x000000657f7f7223 */ /* 0x180fe2000001086a */
[----:B------:R-:W-:Y:S01]  /*9110*/  MUFU.EX2 R110, R110 ;  /* 0x0000006e006e7308 */ /* 0x000fe20000000800 */
[-CC-:B------:R-:W-:Y:S01]  /*9120*/  FFMA.FTZ R105, R105, R101.reuse, -R106.reuse ;  /* 0x0000006569697223 */ /* 0x180fe2000001086a */
[-C--:B------:R-:W-:Y:S01]  /*9130*/  FFMA.FTZ R103, R103, R101.reuse, -R106 ;  /* 0x0000006567677223 */ /* 0x080fe2000001086a */
[-CC-:B------:R-:W-:Y:S01]  /*9140*/  FFMA.FTZ R97, R97, R101.reuse, -R100.reuse ;  /* 0x0000006561617223 */ /* 0x180fe20000010864 */
[----:B------:R-:W-:Y:S01]  /*9150*/  MUFU.EX2 R153, R153 ;  /* 0x0000009900997308 */ /* 0x000fe20000000800 */
[----:B------:R-:W-:Y:S01]  /*9160*/  FFMA.FTZ R123, R96, R101, -R100 ;  /* 0x00000065607b7223 */ /* 0x000fe20000010864 */
[----:B------:R-:W-:Y:S01]  /*9170*/  HMMA.16816.F32.BF16 R60, R4, R10, R60 ;  /* 0x0000000a043c723c */ /* 0x000fe2000004183c */
[----:B------:R-:W2:Y:S01]  /*9180*/  LDSM.16.MT88.4 R8, [R95+0x2000] ;  /* 0x002000005f08783b */ /* 0x000ea20000004200 */
[----:B------:R-:W5:Y:S01]  /*9190*/  MUFU.EX2 R114, R114 ;  /* 0x0000007200727308 */ /* 0x000f620000000800 */
[----:B------:R-:W-:Y:S01]  /*91a0*/  FFMA.FTZ R92, R167, R94, R92 ;  /* 0x0000005ea75c7223 */ /* 0x000fe2000001005c */
[----:B------:R-:W-:-:S02]  /*91b0*/  FFMA.FTZ R91, R166, R93, R91 ;  /* 0x0000005da65b7223 */ /* 0x000fc4000001005b */
[----:B------:R-:W-:Y:S01]  /*91c0*/  MUFU.EX2 R135, R155 ;  /* 0x0000009b00877308 */ /* 0x000fe20000000800 */
[----:B------:R-:W-:Y:S01]  /*91d0*/  FADD.FTZ R35, R35, R92 ;  /* 0x0000005c23237221 */ /* 0x000fe20000010000 */
[----:B------:R-:W-:Y:S01]  /*91e0*/  FADD.FTZ R91, R88, R91 ;  /* 0x0000005b585b7221 */ /* 0x000fe20000010000 */
[C---:B-1----:R-:W-:Y:S01]  /*91f0*/  HMMA.16816.F32.BF16 R36, R4.reuse, R16, R36 ;  /* 0x000000100424723c */ /* 0x042fe20000041824 */
[----:B------:R-:W1:Y:S01]  /*9200*/  MUFU.EX2 R112, R112 ;  /* 0x0000007000707308 */ /* 0x000e620000000800 */
[----:B------:R-:W-:Y:S01]  /*9210*/  FADD.FTZ R90, R90, R35 ;  /* 0x000000235a5a7221 */ /* 0x000fe20000010000 */
[----:B------:R-:W-:Y:S02]  /*9220*/  FADD.FTZ R86, R86, R91 ;  /* 0x0000005b56567221 */ /* 0x000fe40000010000 */
[----:B------:R-:W-:Y:S01]  /*9230*/  MUFU.EX2 R120, R120 ;  /* 0x0000007800787308 */ /* 0x000fe20000000800 */
[----:B------:R-:W-:Y:S01]  /*9240*/  FADD.FTZ R89, R89, R90 ;  /* 0x0000005a59597221 */ /* 0x000fe20000010000 */
[----:B------:R-:W-:Y:S01]  /*9250*/  FADD.FTZ R86, R85, R86 ;  /* 0x0000005655567221 */ /* 0x000fe20000010000 */
[----:B------:R-:W-:Y:S01]  /*9260*/  HMMA.16816.F32.BF16 R40, R4, R18, R40 ;  /* 0x000000120428723c */ /* 0x000fe20000041828 */
[----:B------:R-:W1:Y:S01]  /*9270*/  LDSM.16.MT88.4 R16, [R95+0x1400] ;  /* 0x001400005f10783b */ /* 0x000e620000004200 */
[----:B------:R-:W1:Y:S01]  /*9280*/  MUFU.EX2 R113, R133 ;  /* 0x0000008500717308 */ /* 0x000e620000000800 */
[----:B------:R-:W-:-:S02]  /*9290*/  MOV R85, R33 ;  /* 0x0000002100557202 */ /* 0x000fc40000000f00 */
        /* <DEDUP_REMOVED lines=9> */
[C---:B--2---:R-:W-:Y:S02]  /*9330*/  HMMA.16816.F32.BF16 R44, R4.reuse, R8, R44 ;  /* 0x00000008042c723c */ /* 0x044fe4000004182c */
[----:B------:R-:W-:Y:S04]  /*9340*/  MUFU.EX2 R103, R103 ;  /* 0x0000006700677308 */ /* 0x000fe80000000800 */
[----:B------:R-:W-:Y:S02]  /*9350*/  MUFU.EX2 R97, R97 ;  /* 0x0000006100617308 */ /* 0x000fe40000000800 */
[----:B------:R-:W-:Y:S01]  /*9360*/  HMMA.16816.F32.BF16 R48, R4, R10, R48 ;  /* 0x0000000a0430723c */ /* 0x000fe20000041830 */
[----:B------:R-:W2:Y:S01]  /*9370*/  LDSM.16.MT88.4 R8, [R95+0x2400] ;  /* 0x002400005f08783b */ /* 0x000ea20000004200 */
[----:B----4-:R-:W-:Y:S01]  /*9380*/  F2FP.BF16.F32.PACK_AB R4, R115, R108 ;  /* 0x0000006c7304723e */ /* 0x010fe200000010ff */
        /* <DEDUP_REMOVED lines=16> */
[----:B------:R-:W-:Y:S01]  /*9490*/  HMMA.16816.F32.BF16 R80, R4, R28, R80 ;  /* 0x0000001c0450723c */ /* 0x000fe20000041850 */
[-CC-:B------:R-:W-:Y:S01]  /*94a0*/  FFMA.FTZ R28, R109, R101.reuse, -R100.reuse ;  /* 0x000000656d1c7223 */ /* 0x180fe20000010864 */
[-CC-:B------:R-:W-:Y:S01]  /*94b0*/  FFMA.FTZ R109, R121, R101.reuse, -R100.reuse ;  /* 0x00000065796d7223 */ /* 0x180fe20000010864 */
[----:B------:R-:W-:-:S02]  /*94c0*/  FFMA.FTZ R121, R99, R101, -R100 ;  /* 0x0000006563797223 */ /* 0x000fc40000010864 */
[----:B------:R4:W5:Y:S03]  /*94d0*/  MUFU.EX2 R111, R28 ;  /* 0x0000001c006f7308 */ /* 0x0009660000000800 */
[C---:B---3--:R-:W-:Y:S01]  /*94e0*/  HMMA.16816.F32.BF16 R36, R4.reuse, R12, R36 ;  /* 0x0000000c0424723c */ /* 0x048fe20000041824 */
[----:B------:R-:W3:Y:S04]  /*94f0*/  MUFU.EX2 R109, R109 ;  /* 0x0000006d006d7308 */ /* 0x000ee80000000800 */
[----:B------:R-:W-:Y:S03]  /*9500*/  MUFU.EX2 R99, R123 ;  /* 0x0000007b00637308 */ /* 0x000fe60000000800 */
        /* <DEDUP_REMOVED lines=15> */
[----:B-----5:R-:W-:Y:S01]  /*9600*/  F2FP.BF16.F32.PACK_AB R5, R111, R126 ;  /* 0x0000007e6f05723e */ /* 0x020fe200000010ff */
        /* <DEDUP_REMOVED lines=12> */
[----:B------:R-:W-:Y:S01]  /*96d0*/  HMMA.16816.F32.BF16 R56, R4, R12, R56 ;  /* 0x0000000c0438723c */ /* 0x000fe20000041838 */
[-CC-:B------:R-:W-:Y:S01]  /*96e0*/  FFMA.FTZ R12, R104, R101.reuse, -R106.reuse ;  /* 0x00000065680c7223 */ /* 0x180fe2000001086a */
[-C--:B------:R-:W-:Y:S01]  /*96f0*/  FFMA.FTZ R106, R102, R101.reuse, -R106 ;  /* 0x00000065666a7223 */ /* 0x080fe2000001086a */
[----:B------:R-:W-:-:S02]  /*9700*/  FFMA.FTZ R104, R98, R101, -R100 ;  /* 0x0000006562687223 */ /* 0x000fc40000010864 */
[----:B------:R3:W5:Y:S03]  /*9710*/  MUFU.EX2 R102, R12 ;  /* 0x0000000c00667308 */ /* 0x0007660000000800 */
[C---:B--2---:R-:W-:Y:S01]  /*9720*/  HMMA.16816.F32.BF16 R36, R4.reuse, R8, R36 ;  /* 0x000000080424723c */ /* 0x044fe20000041824 */
[----:B------:R-:W-:Y:S04]  /*9730*/  MUFU.EX2 R96, R106 ;  /* 0x0000006a00607308 */ /* 0x000fe80000000800 */
[----:B------:R-:W2:Y:S03]  /*9740*/  MUFU.EX2 R98, R121 ;  /* 0x0000007900627308 */ /* 0x000ea60000000800 */
[C---:B------:R-:W-:Y:S01]  /*9750*/  HMMA.16816.F32.BF16 R40, R4.reuse, R10, R40 ;  /* 0x0000000a0428723c */ /* 0x040fe20000041828 */
[----:B------:R-:W1:Y:S01]  /*9760*/  MUFU.EX2 R100, R104 ;  /* 0x0000006800647308 */ /* 0x000e620000000800 */
[----:B------:R-:W-:Y:S06]  /*9770*/  LDSM.16.MT88.4 R8, [R95+0x1c00] ;  /* 0x001c00005f08783b */ /* 0x000fec0000004200 */
[C---:B----4-:R-:W-:Y:S08]  /*9780*/  HMMA.16816.F32.BF16 R80, R4.reuse, R24, R80 ;  /* 0x000000180450723c */ /* 0x050ff00000041850 */
[C---:B------:R-:W-:Y:S01]  /*9790*/  HMMA.16816.F32.BF16 R76, R4.reuse, R26, R76 ;  /* 0x0000001a044c723c */ /* 0x040fe2000004184c */
[----:B------:R-:W4:Y:S07]  /*97a0*/  LDSM.16.MT88.4 R24, [R119+0x6c00] ;  /* 0x006c00007718783b */ /* 0x000f2e0000004200 */
[C---:B------:R-:W-:Y:S08]  /*97b0*/  HMMA.16816.F32.BF16 R72, R4.reuse, R20, R72 ;  /* 0x000000140448723c */ /* 0x040ff00000041848 */
[C---:B------:R-:W-:Y:S01]  /*97c0*/  HMMA.16816.F32.BF16 R68, R4.reuse, R22, R68 ;  /* 0x000000160444723c */ /* 0x040fe20000041844 */
[----:B------:R-:W4:Y:S07]  /*97d0*/  LDSM.16.MT88.4 R20, [R119+0x7c00] ;  /* 0x007c00007714783b */ /* 0x000f2e0000004200 */
[C---:B------:R-:W-:Y:S01]  /*97e0*/  HMMA.16816.F32.BF16 R52, R4.reuse, R14, R52 ;  /* 0x0000000e0434723c */ /* 0x040fe20000041834 */
[----:B---3--:R-:W3:Y:S07]  /*97f0*/  LDSM.16.MT88.4 R12, [R95+0xc00] ;  /* 0x000c00005f0c783b */ /* 0x008eee0000004200 */
[C---:B------:R-:W-:Y:S08]  /*9800*/  HMMA.16816.F32.BF16 R44, R4.reuse, R28, R44 ;  /* 0x0000001c042c723c */ /* 0x040ff0000004182c */
[----:B------:R-:W-:Y:S01]  /*9810*/  HMMA.16816.F32.BF16 R48, R4, R30, R48 ;  /* 0x0000001e0430723c */ /* 0x000fe20000041830 */
[----:B-----5:R-:W-:Y:S01]  /*9820*/  F2FP.BF16.F32.PACK_AB R4, R102, R105 ;  /* 0x000000696604723e */ /* 0x020fe200000010ff */
[----:B------:R-:W-:Y:S01]  /*9830*/  FADD.FTZ R105, R105, R122 ;  /* 0x0000007a69697221 */ /* 0x000fe20000010000 */
[----:B--2---:R-:W-:Y:S01]  /*9840*/  F2FP.BF16.F32.PACK_AB R5, R98, R99 ;  /* 0x000000636205723e */ /* 0x004fe200000010ff */
        /* <DEDUP_REMOVED lines=24> */
.L_x_11027:
[----:B------:R-:W-:-:S07]  /*99d0*/  IADD3 R152, PT, PT, R32, -0x1, RZ ;  /* 0xffffffff20987810 */ /* 0x000fce0007ffe0ff */
.L_x_11036:
[----:B------:R-:W-:Y:S05]  /*99e0*/  BSYNC B2 ;  /* 0x0000000000027941 */ /* 0x000fea0003800000 */
.L_x_11026:
        /* <DEDUP_REMOVED lines=13> */
.L_x_11044:
        /* <DEDUP_REMOVED lines=78> */
.L_x_11039:
[----:B------:R-:W-:Y:S05]  /*9fa0*/  BSYNC.RECONVERGENT B0 ;  /* 0x0000000000007941 */ /* 0x000fea0003800200 */
.L_x_11038:
        /* <DEDUP_REMOVED lines=10> */
[C---:B------:R-:W-:Y:S02]  /*a050*/  LOP3.LUT R168, R171.reuse, 0x40, RZ, 0xfc, !PT ;  /* 0x00000040aba87812 */ /* 0x040fe400078efcff */
[C---:B------:R-:W-:Y:S02]  /*a060*/  ISETP.GE.AND P6, PT, R171.reuse, R157, PT ;  /* 0x0000009dab00720c */ /* 0x040fe40003fc6270 */
[----:B------:R-:W-:Y:S02]  /*a070*/  LOP3.LUT R170, R171, 0x20, RZ, 0xfc, !PT ;  /* 0x00000020abaa7812 */ /* 0x000fe400078efcff */
[----:B------:R-:W-:Y:S02]  /*a080*/  LOP3.LUT R172, R159, 0x1f20, RZ, 0xc0, !PT ;  /* 0x00001f209fac7812 */ /* 0x000fe400078ec0ff */
[----:B------:R-:W-:Y:S02]  /*a090*/  LOP3.LUT R171, R158, R171, RZ, 0x3c, !PT ;  /* 0x000000ab9eab7212 */ /* 0x000fe400078e3cff */
[----:B------:R-:W-:Y:S02]  /*a0a0*/  ISETP.GE.AND P5, PT, R170, R157, PT ;  /* 0x0000009daa00720c */ /* 0x000fe40003fa6270 */
[----:B------:R-:W-:Y:S01]  /*a0b0*/  LOP3.LUT R171, R172, R171, RZ, 0xfc, !PT ;  /* 0x000000abacab7212 */ /* 0x000fe200078efcff */
[----:B-1----:R-:W-:Y:S01]  /*a0c0*/  ULEA UR6, UR6, UR7, 0x18 ;  /* 0x0000000706067291 */ /* 0x002fe2000f8ec0ff */
[----:B------:R-:W-:Y:S02]  /*a0d0*/  ISETP.GE.AND P4, PT, R168, R157, PT ;  /* 0x0000009da800720c */ /* 0x000fe40003f86270 */
[----:B------:R-:W-:Y:S02]  /*a0e0*/  LEA R170, P0, R141, R148, 0x1 ;  /* 0x000000948daa7211 */ /* 0x000fe400078008ff */
[--C-:B------:R-:W-:Y:S01]  /*a0f0*/  SHF.R.U32.HI R130, RZ, 0x1, R129.reuse ;  /* 0x00000001ff827819 */ /* 0x100fe20000011681 */
        /* <DEDUP_REMOVED lines=68> */
[----:B------:R-:W-:Y:S03]  /*a540*/  LDSM.16.M88.4 R116, [R85+0x3c00] ;  /* 0x003c00005574783b */ /* 0x000fe60000000200 */
[C---:B------:R-:W-:Y:S03]  /*a550*/  HMMA.16816.F32.BF16 R8, R88.reuse, R94, RZ ;  /* 0x0000005e5808723c */ /* 0x040fe600000418ff */
[----:B------:R-:W2:Y:S05]  /*a560*/  LDSM.16.M88.4 R92, [R85+0x3400] ;  /* 0x00340000555c783b */ /* 0x000eaa0000000200 */
[C---:B---3--:R-:W-:Y:S01]  /*a570*/  HMMA.16816.F32.BF16 R12, R88.reuse, R96, RZ ;  /* 0x00000060580c723c */ /* 0x048fe200000418ff */
[----:B------:R-:W-:Y:S06]  /*a580*/  LDSM.16.M88.4 R120, [R135+0x1000] ;  /* 0x001000008778783b */ /* 0x000fec0000000200 */
        /* <DEDUP_REMOVED lines=9> */
[----:B------:R-:W-:Y:S01]  /*a620*/  LDSM.16.M88.4 R104, [R85+0x4000] ;  /* 0x004000005568783b */ /* 0x000fe20000000200 */
        /* <DEDUP_REMOVED lines=11> */
[----:B------:R-:W5:Y:S06]  /*a6e0*/  LDSM.16.M88.4 R108, [R85+0x4400] ;  /* 0x00440000556c783b */ /* 0x000f6c0000000200 */
[----:B------:R-:W-:Y:S01]  /*a6f0*/  LDSM.16.M88.4 R116, [R86+0x2000] ;  /* 0x002000005674783b */ /* 0x000fe20000000200 */
[C---:B------:R-:W-:Y:S08]  /*a700*/  HMMA.16816.F32.BF16 R4, R120.reuse, R124, R4 ;  /* 0x0000007c7804723c */ /* 0x040ff00000041804 */
[C---:B------:R-:W-:Y:S08]  /*a710*/  HMMA.16816.F32.BF16 R8, R120.reuse, R126, R8 ;  /* 0x0000007e7808723c */ /* 0x040ff00000041808 */
[C---:B----4-:R-:W-:Y:S08]  /*a720*/  HMMA.16816.F32.BF16 R12, R120.reuse, R88, R12 ;  /* 0x00000058780c723c */ /* 0x050ff0000004180c */
[C---:B------:R-:W-:Y:S01]  /*a730*/  HMMA.16816.F32.BF16 R16, R120.reuse, R90, R16 ;  /* 0x0000005a7810723c */ /* 0x040fe20000041810 */
[----:B------:R-:W4:Y:S07]  /*a740*/  LDSM.16.M88.4 R88, [R85+0x4c00] ;  /* 0x004c00005558783b */ /* 0x000f2e0000000200 */
[C---:B--2---:R-:W-:Y:S08]  /*a750*/  HMMA.16816.F32.BF16 R20, R120.reuse, R92, R20 ;  /* 0x0000005c7814723c */ /* 0x044ff00000041814 */
        /* <DEDUP_REMOVED lines=9> */
[C---:B-----5:R-:W-:Y:S08]  /*a7f0*/  HMMA.16816.F32.BF16 R12, R100.reuse, R108, R12 ;  /* 0x0000006c640c723c */ /* 0x060ff0000004180c */
[C---:B------:R-:W-:Y:S01]  /*a800*/  HMMA.16816.F32.BF16 R16, R100.reuse, R110, R16 ;  /* 0x0000006e6410723c */ /* 0x040fe20000041810 */
[----:B------:R-:W5:Y:S07]  /*a810*/  LDSM.16.M88.4 R108, [R87+0x5800] ;  /* 0x00580000576c783b */ /* 0x000f6e0000000200 */
[C---:B------:R-:W-:Y:S08]  /*a820*/  HMMA.16816.F32.BF16 R20, R100.reuse, R112, R20 ;  /* 0x000000706414723c */ /* 0x040ff00000041814 */
[C---:B------:R-:W-:Y:S01]  /*a830*/  HMMA.16816.F32.BF16 R24, R100.reuse, R114, R24 ;  /* 0x000000726418723c */ /* 0x040fe20000041818 */
[----:B------:R-:W1:Y:S07]  /*a840*/  LDSM.16.M88.4 R112, [R87+0x5c00] ;  /* 0x005c00005770783b */ /* 0x000e6e0000000200 */
[C---:B----4-:R-:W-:Y:S08]  /*a850*/  HMMA.16816.F32.BF16 R28, R100.reuse, R88, R28 ;  /* 0x00000058641c723c */ /* 0x050ff0000004181c */
[----:B------:R-:W-:Y:S01]  /*a860*/  HMMA.16816.F32.BF16 R32, R100, R90, R32 ;  /* 0x0000005a6420723c */ /* 0x000fe20000041820 */
[----:B------:R-:W4:Y:S07]  /*a870*/  LDSM.16.M88.4 R88, [R85+0x5400] ;  /* 0x005400005558783b */ /* 0x000f2e0000000200 */
[C---:B--2---:R-:W-:Y:S08]  /*a880*/  HMMA.16816.F32.BF16 R4, R92.reuse, R96, R4 ;  /* 0x000000605c04723c */ /* 0x044ff00000041804 */
[C---:B------:R-:W-:Y:S08]  /*a890*/  HMMA.16816.F32.BF16 R8, R92.reuse, R98, R8 ;  /* 0x000000625c08723c */ /* 0x040ff00000041808 */
[C---:B---3--:R-:W-:Y:S08]  /*a8a0*/  HMMA.16816.F32.BF16 R12, R92.reuse, R104, R12 ;  /* 0x000000685c0c723c */ /* 0x048ff0000004180c */
[C---:B------:R-:W-:Y:S08]  /*a8b0*/  HMMA.16816.F32.BF16 R16, R92.reuse, R106, R16 ;  /* 0x0000006a5c10723c */ /* 0x040ff00000041810 */
[C---:B-----5:R-:W-:Y:S08]  /*a8c0*/  HMMA.16816.F32.BF16 R20, R92.reuse, R108, R20 ;  /* 0x0000006c5c14723c */ /* 0x060ff00000041814 */
[C---:B------:R-:W-:Y:S08]  /*a8d0*/  HMMA.16816.F32.BF16 R24, R92.reuse, R110, R24 ;  /* 0x0000006e5c18723c */ /* 0x040ff00000041818 */
[C---:B-1----:R-:W-:Y:S08]  /*a8e0*/  HMMA.16816.F32.BF16 R28, R92.reuse, R112, R28 ;  /* 0x000000705c1c723c */ /* 0x042ff0000004181c */
[----:B------:R-:W-:Y:S01]  /*a8f0*/  HMMA.16816.F32.BF16 R32, R92, R114, R32 ;  /* 0x000000725c20723c */ /* 0x000fe20000041820 */
[----:B------:R-:W1:Y:S07]  /*a900*/  LDSM.16.M88.4 R92, [R85+0x5800] ;  /* 0x00580000555c783b */ /* 0x000e6e0000000200 */
[C---:B------:R-:W-:Y:S08]  /*a910*/  HMMA.16816.F32.BF16 R4, R116.reuse, R120, R4 ;  /* 0x000000787404723c */ /* 0x040ff00000041804 */
[C---:B------:R-:W-:Y:S08]  /*a920*/  HMMA.16816.F32.BF16 R8, R116.reuse, R122, R8 ;  /* 0x0000007a7408723c */ /* 0x040ff00000041808 */
[C---:B----4-:R-:W-:Y:S03]  /*a930*/  HMMA.16816.F32.BF16 R12, R116.reuse, R88, R12 ;  /* 0x00000058740c723c */ /* 0x050fe6000004180c */
[-C--:B------:R-:W-:Y:S01]  /*a940*/  FMUL.FTZ R171, R4, R168.reuse ;  /* 0x000000a804ab7220 */ /* 0x080fe20000410000 */
[-C--:B------:R-:W-:Y:S01]  /*a950*/  FMUL.FTZ R173, R5, R168.reuse ;  /* 0x000000a805ad7220 */ /* 0x080fe20000410000 */
[-C--:B------:R-:W-:Y:S01]  /*a960*/  FMUL.FTZ R177, R6, R168.reuse ;  /* 0x000000a806b17220 */ /* 0x080fe20000410000 */
[-C--:B------:R-:W-:Y:S02]  /*a970*/  FMUL.FTZ R175, R7, R168.reuse ;  /* 0x000000a807af7220 */ /* 0x080fe40000410000 */
[C---:B------:R-:W-:Y:S01]  /*a980*/  HMMA.16816.F32.BF16 R16, R116.reuse, R90, R16 ;  /* 0x0000005a7410723c */ /* 0x040fe20000041810 */
[----:B------:R-:W2:Y:S01]  /*a990*/  MUFU.TANH R171, R171 ;  /* 0x000000ab00ab7308 */ /* 0x000ea20000002400 */
[----:B------:R-:W3:Y:S01]  /*a9a0*/  LDSM.16.M88.4 R88, [R85+0x5c00] ;  /* 0x005c00005558783b */ /* 0x000ee20000000200 */
[----:B------:R-:W-:Y:S04]  /*a9b0*/  DEPBAR.LE SB0, 0x0 ;  /* 0x000080000000791a */ /* 0x000fe80000000000 */
[-C--:B------:R-:W-:Y:S01]  /*a9c0*/  FMUL.FTZ R179, R8, R168.reuse ;  /* 0x000000a808b37220 */ /* 0x080fe20000410000 */
[-C--:B------:R-:W-:Y:S03]  /*a9d0*/  FMUL.FTZ R181, R9, R168.reuse ;  /* 0x000000a809b57220 */ /* 0x080fe60000410000 */
[----:B------:R-:W4:Y:S01]  /*a9e0*/  MUFU.TANH R173, R173 ;  /* 0x000000ad00ad7308 */ /* 0x000f220000002400 */
[----:B------:R-:W-:Y:S01]  /*a9f0*/  BAR.SYNC.DEFER_BLOCKING 0x0 ;  /* 0x0000000000007b1d */ /* 0x000fe20000010000 */
[C---:B-1----:R-:W-:Y:S05]  /*aa00*/  HMMA.16816.F32.BF16 R20, R116.reuse, R92, R20 ;  /* 0x0000005c7414723c */ /* 0x042fea0000041814 */
[-C--:B------:R-:W-:Y:S03]  /*aa10*/  FMUL.FTZ R183, R10, R168.reuse ;  /* 0x000000a80ab77220 */ /* 0x080fe60000410000 */
[----:B------:R-:W1:Y:S01]  /*aa20*/  MUFU.TANH R177, R177 ;  /* 0x000000b100b17308 */ /* 0x000e620000002400 */
        /* <DEDUP_REMOVED lines=20> */
[C---:B---3--:R-:W-:Y:S03]  /*ab70*/  HMMA.16816.F32.BF16 R28, R116.reuse, R88, R28 ;  /* 0x00000058741c723c */ /* 0x048fe6000004181c */
[-C--:B------:R-:W-:Y:S06]  /*ab80*/  FMUL.FTZ R211, R25, R168.reuse ;  /* 0x000000a819d37220 */ /* 0x080fec0000410000 */
[----:B------:R3:W1:Y:S01]  /*ab90*/  MUFU.TANH R125, R174 ;  /* 0x000000ae007d7308 */ /* 0x0006620000002400 */
[----:B------:R-:W-:Y:S09]  /*aba0*/  HMMA.16816.F32.BF16 R32, R116, R90, R32 ;  /* 0x0000005a7420723c */ /* 0x000ff20000041820 */
[----:B------:R5:W1:Y:S01]  /*abb0*/  MUFU.TANH R123, R172 ;  /* 0x000000ac007b7308 */ /* 0x000a620000002400 */
[-C--:B------:R-:W-:Y:S01]  /*abc0*/  FMUL.FTZ R209, R28, R168.reuse ;  /* 0x000000a81cd17220 */ /* 0x080fe20000410000 */
[-C--:B------:R-:W-:Y:S01]  /*abd0*/  FMUL.FTZ R180, R29, R168.reuse ;  /* 0x000000a81db47220 */ /* 0x080fe20000410000 */
[-C--:B------:R-:W-:Y:S01]  /*abe0*/  FMUL.FTZ R178, R30, R168.reuse ;  /* 0x000000a81eb27220 */ /* 0x080fe20000410000 */
[-C--:B------:R-:W-:Y:S06]  /*abf0*/  FMUL.FTZ R176, R31, R168.reuse ;  /* 0x000000a81fb07220 */ /* 0x080fec0000410000 */
[----:B------:R-:W1:Y:S01]  /*ac00*/  MUFU.TANH R181, R181 ;  /* 0x000000b500b57308 */ /* 0x000e620000002400 */
[-C--:B---3--:R-:W-:Y:S01]  /*ac10*/  FMUL.FTZ R174, R32, R168.reuse ;  /* 0x000000a820ae7220 */ /* 0x088fe20000410000 */
[-C--:B------:R-:W-:Y:S08]  /*ac20*/  FMUL.FTZ R170, R34, R168.reuse ;  /* 0x000000a822aa7220 */ /* 0x080ff00000410000 */
[----:B------:R-:W3:Y:S01]  /*ac30*/  MUFU.TANH R183, R183 ;  /* 0x000000b700b77308 */ /* 0x000ee20000002400 */
[-C--:B-----5:R-:W-:Y:S01]  /*ac40*/  FMUL.FTZ R172, R33, R168.reuse ;  /* 0x000000a821ac7220 */ /* 0x0a0fe20000410000 */
        /* <DEDUP_REMOVED lines=100> */
.L_x_11043:
[----:B------:R-:W-:Y:S05]  /*b290*/  BSYNC.RECONVERGENT B0 ;  /* 0x0000000000007941 */ /* 0x000fea0003800200 */
.L_x_11042:
        /* <DEDUP_REMOVED lines=37> */
.L_x_11041:
[----:B------:R-:W-:Y:S05]  /*b4f0*/  BSYNC.RECONVERGENT B1 ;  /* 0x0000000000017941 */ /* 0x000fea0003800200 */
.L_x_11040:
[----:B--2---:R-:W-:Y:S01]  /*b500*/  IABS R5, R154 ;  /* 0x0000009a00057213 */ /* 0x004fe20000000000 */
        /* <DEDUP_REMOVED lines=8> */
[----:B------:R-:W-:Y:S01]  /*b590*/  ISETP.GE.AND P0, PT, R14, R140, PT ;  /* 0x0000008c0e00720c */ /* 0x000fe20003f06270 */
[C---:B------:R-:W-:Y:S01]  /*b5a0*/  VIADD R20, R155.reuse, 0xfffffff1 ;  /* 0xfffffff19b147836 */ /* 0x040fe20000000000 */
[----:B------:R-:W-:Y:S01]  /*b5b0*/  I2FP.F32.S32 R4, R4 ;  /* 0x0000000400047245 */ /* 0x000fe20000201400 */
[----:B------:R-:W-:Y:S01]  /*b5c0*/  VIADD R12, R155, 0x8 ;  /* 0x000000089b0c7836 */ /* 0x000fe20000000000 */
[----:B------:R-:W-:Y:S01]  /*b5d0*/  IABS R6, R6 ;  /* 0x0000000600067213 */ /* 0x000fe20000000000 */
[----:B------:R-:W-:Y:S02]  /*b5e0*/  IMAD R100, R133, 0x2, R132 ;  /* 0x0000000285647824 */ /* 0x000fe400078e0284 */
[CC--:B-1----:R-:W-:Y:S01]  /*b5f0*/  FFMA.FTZ R199, -R156.reuse, R5.reuse, R199 ;  /* 0x000000059cc77223 */ /* 0x0c2fe200000101c7 */
[----:B------:R-:W-:Y:S01]  /*b600*/  FFMA.FTZ R175, -R156, R4, R175 ;  /* 0x000000049caf7223 */ /* 0x000fe200000101af */
[----:B------:R-:W-:Y:S01]  /*b610*/  I2FP.F32.S32 R6, R6 ;  /* 0x0000000600067245 */ /* 0x000fe20000201400 */
[----:B------:R-:W-:Y:S01]  /*b620*/  VIADD R4, R154, 0x11 ;  /* 0x000000119a047836 */ /* 0x000fe20000000000 */
[----:B------:R-:W-:Y:S01]  /*b630*/  LDSM.16.MT88.4 R28, [R100+0x7000] ;  /* 0x00700000641c783b */ /* 0x000fe20000004200 */
[----:B------:R-:W-:Y:S01]  /*b640*/  FSEL R199, R199, -INF , P0 ;  /* 0xff800000c7c77808 */ /* 0x000fe20000000000 */
[----:B------:R-:W-:Y:S02]  /*b650*/  VIADD R7, R155, 0xffffffe0 ;  /* 0xffffffe09b077836 */ /* 0x000fe40000000000 */
[----:B------:R-:W-:Y:S01]  /*b660*/  FFMA.FTZ R177, -R156, R6, R177 ;  /* 0x000000069cb17223 */ /* 0x000fe200000101b1 */
[----:B------:R-:W-:Y:S01]  /*b670*/  IABS R4, R4 ;  /* 0x0000000400047213 */ /* 0x000fe20000000000 */
[----:B------:R-:W-:Y:S02]  /*b680*/  VIADD R8, R154, 0x19 ;  /* 0x000000199a087836 */ /* 0x000fe40000000000 */
[----:B------:R-:W-:Y:S01]  /*b690*/  FFMA.FTZ R135, -R156, R5, R135 ;  /* 0x000000059c877223 */ /* 0x000fe20000010187 */
[C---:B------:R-:W-:Y:S01]  /*b6a0*/  ISETP.GE.AND P1, PT, R7.reuse, R140, PT ;  /* 0x0000008c0700720c */ /* 0x040fe20003f26270 */
        /* <DEDUP_REMOVED lines=15> */
[----:B------:R-:W-:Y:S01]  /*b7a0*/  FFMA.FTZ R191, -R156, R4, R191 ;  /* 0x000000049cbf7223 */ /* 0x000fe200000101bf */
[----:B------:R-:W-:Y:S01]  /*b7b0*/  IABS R7, R7 ;  /* 0x0000000700077213 */ /* 0x000fe20000000000 */
[----:B------:R-:W-:Y:S01]  /*b7c0*/  VIADD R4, R154, 0x8 ;  /* 0x000000089a047836 */ /* 0x000fe20000000000 */
        /* <DEDUP_REMOVED lines=8> */
[----:B------:R-:W-:Y:S01]  /*b850*/  IABS R5, R5 ;  /* 0x0000000500057213 */ /* 0x000fe20000000000 */
[----:B------:R-:W-:Y:S02]  /*b860*/  VIADD R6, R154, 0xfffffff9 ;  /* 0xfffffff99a067836 */ /* 0x000fe40000000000 */
[CC--:B------:R-:W-:Y:S01]  /*b870*/  FFMA.FTZ R181, -R156.reuse, R8.reuse, R181 ;  /* 0x000000089cb57223 */ /* 0x0c0fe200000101b5 */
[----:B------:R-:W-:Y:S01]  /*b880*/  FFMA.FTZ R193, -R156, R8, R193 ;  /* 0x000000089cc17223 */ /* 0x000fe200000101c1 */
[----:B------:R-:W-:Y:S01]  /*b890*/  IMAD.MOV.U32 R8, RZ, RZ, R4 ;  /* 0x000000ffff087224 */ /* 0x000fe200078e0004 */
[----:B------:R-:W-:Y:S01]  /*b8a0*/  I2FP.F32.S32 R5, R5 ;  /* 0x0000000500057245 */ /* 0x000fe20000201400 */
[----:B------:R-:W-:Y:S01]  /*b8b0*/  VIADD R25, R155, 0xffffffe1 ;  /* 0xffffffe19b197836 */ /* 0x000fe20000000000 */
[----:B------:R-:W-:Y:S01]  /*b8c0*/  IABS R4, R6 ;  /* 0x0000000600047213 */ /* 0x000fe20000000000 */
[----:B------:R-:W-:Y:S01]  /*b8d0*/  VIADD R6, R154, 0xffffffe0 ;  /* 0xffffffe09a067836 */ /* 0x000fe20000000000 */
[----:B------:R-:W-:Y:S01]  /*b8e0*/  ISETP.GE.AND P0, PT, R18, R138, PT ;  /* 0x0000008a1200720c */ /* 0x000fe20003f06270 */
[CC--:B------:R-:W-:Y:S01]  /*b8f0*/  FFMA.FTZ R173, -R156.reuse, R5.reuse, R173 ;  /* 0x000000059cad7223 */ /* 0x0c0fe200000101ad */
[----:B------:R-:W-:Y:S01]  /*b900*/  I2FP.F32.S32 R8, R8 ;  /* 0x0000000800087245 */ /* 0x000fe20000201400 */
[----:B------:R-:W-:Y:S01]  /*b910*/  FFMA.FTZ R185, -R156, R5, R185 ;  /* 0x000000059cb97223 */ /* 0x000fe200000101b9 */
[----:B------:R-:W-:Y:S01]  /*b920*/  IABS R7, R7 ;  /* 0x0000000700077213 */ /* 0x000fe20000000000 */
[----:B------:R-:W-:Y:S01]  /*b930*/  VIADD R5, R154, 0x1 ;  /* 0x000000019a057836 */ /* 0x000fe20000000000 */
[----:B------:R-:W-:Y:S01]  /*b940*/  I2FP.F32.S32 R4, R4 ;  /* 0x0000000400047245 */ /* 0x000fe20000201400 */
[CC--:B------:R-:W-:Y:S01]  /*b950*/  FFMA.FTZ R189, -R156.reuse, R8.reuse, R189 ;  /* 0x000000089cbd7223 */ /* 0x0c0fe200000101bd */
[----:B------:R-:W-:Y:S01]  /*b960*/  FSEL R135, R135, -INF , P0 ;  /* 0xff80000087877808 */ /* 0x000fe20000000000 */
[C---:B------:R-:W-:Y:S01]  /*b970*/  FFMA.FTZ R201, -R156.reuse, R8, R201 ;  /* 0x000000089cc97223 */ /* 0x040fe200000101c9 */
[----:B------:R-:W-:Y:S01]  /*b980*/  ISETP.GE.AND P0, PT, R25, R140, PT ;  /* 0x0000008c1900720c */ /* 0x000fe20003f06270 */
[CC--:B------:R-:W-:Y:S01]  /*b990*/  FFMA.FTZ R203, -R156.reuse, R4.reuse, R203 ;  /* 0x000000049ccb7223 */ /* 0x0c0fe200000101cb */
[----:B------:R-:W-:Y:S01]  /*b9a0*/  I2FP.F32.S32 R8, R7 ;  /* 0x0000000700087245 */ /* 0x000fe20000201400 */
[----:B------:R-:W-:Y:S01]  /*b9b0*/  FFMA.FTZ R125, -R156, R4, R125 ;  /* 0x000000049c7d7223 */ /* 0x000fe2000001017d */
[C---:B------:R-:W-:Y:S01]  /*b9c0*/  VIADD R7, R154.reuse, 0xfffffff1 ;  /* 0xfffffff19a077836 */ /* 0x040fe20000000000 */
[----:B------:R-:W-:Y:S01]  /*b9d0*/  FSEL R19, R173, -INF , P0 ;  /* 0xff800000ad137808 */ /* 0x000fe20000000000 */
[----:B------:R-:W-:Y:S01]  /*b9e0*/  VIADD R4, R154, 0xffffffe1 ;  /* 0xffffffe19a047836 */ /* 0x000fe20000000000 */
[----:B------:R-:W-:Y:S01]  /*b9f0*/  IABS R5, R5 ;  /* 0x0000000500057213 */ /* 0x000fe20000000000 */
[----:B------:R-:W-:Y:S01]  /*ba00*/  VIADD R16, R155, 0xfffffff8 ;  /* 0xfffffff89b107836 */ /* 0x000fe20000000000 */
[----:B------:R-:W-:Y:S01]  /*ba10*/  ISETP.GE.AND P0, PT, R23, R140, PT ;  /* 0x0000008c1700720c */ /* 0x000fe20003f06270 */
[----:B------:R-:W-:Y:S01]  /*ba20*/  VIADD R10, R155, 0x9 ;  /* 0x000000099b0a7836 */ /* 0x000fe20000000000 */
[----:B------:R-:W-:Y:S01]  /*ba30*/  I2FP.F32.S32 R5, R5 ;  /* 0x0000000500057245 */ /* 0x000fe20000201400 */
[CC--:B------:R-:W-:Y:S01]  /*ba40*/  FFMA.FTZ R205, -R156.reuse, R8.reuse, R205 ;  /* 0x000000089ccd7223 */ /* 0x0c0fe200000101cd */
[----:B------:R-:W-:Y:S01]  /*ba50*/  IABS R7, R7 ;  /* 0x0000000700077213 */ /* 0x000fe20000000000 */
[C---:B------:R-:W-:Y:S01]  /*ba60*/  FFMA.FTZ R123, -R156.reuse, R8, R123 ;  /* 0x000000089c7b7223 */ /* 0x040fe2000001017b */
[----:B------:R-:W-:Y:S01]  /*ba70*/  FSEL R17, R181, -INF , P0 ;  /* 0xff800000b5117808 */ /* 0x000fe20000000000 */
[CC--:B------:R-:W-:Y:S01]  /*ba80*/  FFMA.FTZ R195, -R156.reuse, R5.reuse, R195 ;  /* 0x000000059cc37223 */ /* 0x0c0fe200000101c3 */
[----:B------:R-:W-:Y:S01]  /*ba90*/  IABS R9, R4 ;  /* 0x0000000400097213 */ /* 0x000fe20000000000 */
[----:B------:R-:W-:Y:S01]  /*baa0*/  FFMA.FTZ R207, -R156, R5, R207 ;  /* 0x000000059ccf7223 */ /* 0x000fe200000101cf */
[----:B------:R-:W-:Y:S01]  /*bab0*/  ISETP.GE.AND P0, PT, R22, R140, PT ;  /* 0x0000008c1600720c */ /* 0x000fe20003f06270 */
[----:B------:R-:W-:Y:S01]  /*bac0*/  VIADD R4, R154, 0xffffffe9 ;  /* 0xffffffe99a047836 */ /* 0x000fe20000000000 */
[----:B------:R-:W-:Y:S01]  /*bad0*/  IABS R6, R6 ;  /* 0x0000000600067213 */ /* 0x000fe20000000000 */
[----:B------:R-:W-:Y:S01]  /*bae0*/  VIADD R8, R155, 0x10 ;  /* 0x000000109b087836 */ /* 0x000fe20000000000 */
[----:B------:R-:W-:Y:S01]  /*baf0*/  I2FP.F32.S32 R7, R7 ;  /* 0x0000000700077245 */ /* 0x000fe20000201400 */
[----:B------:R-:W-:Y:S01]  /*bb00*/  VIADD R153, R153, 0xffffffc0 ;  /* 0xffffffc099997836 */ /* 0x000fe20000000000 */
[----:B------:R-:W-:Y:S02]  /*bb10*/  FSEL R21, R171, -INF , P1 ;  /* 0xff800000ab157808 */ /* 0x000fe40000800000 */
[----:B------:R-:W-:Y:S01]  /*bb20*/  I2FP.F32.S32 R9, R9 ;  /* 0x0000000900097245 */ /* 0x000fe20000201400 */
[-C--:B------:R-:W-:Y:S01]  /*bb30*/  FFMA.FTZ R97, -R156, R7.reuse, R97 ;  /* 0x000000079c617223 */ /* 0x080fe20000010161 */
[----:B------:R-:W-:Y:S01]  /*bb40*/  ISETP.GE.AND P1, PT, R24, R140, PT ;  /* 0x0000008c1800720c */ /* 0x000fe20003f26270 */
[C---:B------:R-:W-:Y:S01]  /*bb50*/  FFMA.FTZ R213, -R156.reuse, R7, R213 ;  /* 0x000000079cd57223 */ /* 0x040fe200000101d5 */
[----:B------:R-:W-:Y:S01]  /*bb60*/  FSEL R187, R187, -INF , P0 ;  /* 0xff800000bbbb7808 */ /* 0x000fe20000000000 */
[----:B------:R-:W-:Y:S01]  /*bb70*/  FFMA.FTZ R98, -R156, R9, R98 ;  /* 0x000000099c627223 */ /* 0x000fe20000010162 */
[----:B------:R-:W-:Y:S01]  /*bb80*/  I2FP.F32.S32 R5, R6 ;  /* 0x0000000600057245 */ /* 0x000fe20000201400 */
[----:B------:R-:W-:Y:S01]  /*bb90*/  VIADD R6, R154, 0xfffffff0 ;  /* 0xfffffff09a067836 */ /* 0x000fe20000000000 */
[----:B------:R-:W-:Y:S02]  /*bba0*/  ISETP.GE.AND P0, PT, R23, R138, PT ;  /* 0x0000008a1700720c */ /* 0x000fe40003f06270 */
[----:B------:R-:W-:Y:S01]  /*bbb0*/  FSEL R15, R177, -INF , P4 ;  /* 0xff800000b10f7808 */ /* 0x000fe20002000000 */
[----:B------:R-:W-:Y:S01]  /*bbc0*/  FFMA.FTZ R96, -R156, R5, R96 ;  /* 0x000000059c607223 */ /* 0x000fe20000010160 */
[----:B------:R-:W-:Y:S01]  /*bbd0*/  ISETP.GE.AND P4, PT, R20, R140, PT ;  /* 0x0000008c1400720c */ /* 0x000fe20003f86270 */
[C---:B------:R-:W-:Y:S01]  /*bbe0*/  VIADD R5, R154.reuse, 0xffffffe8 ;  /* 0xffffffe89a057836 */ /* 0x040fe20000000000 */
[----:B------:R-:W-:Y:S01]  /*bbf0*/  FSEL R7, R179, -INF , P1 ;  /* 0xff800000b3077808 */ /* 0x000fe20000800000 */
[----:B------:R-:W-:Y:S01]  /*bc00*/  VIADD R154, R154, 0x40 ;  /* 0x000000409a9a7836 */ /* 0x000fe20000000000 */
[----:B------:R-:W-:Y:S02]  /*bc10*/  ISETP.GE.AND P1, PT, R25, R138, PT ;  /* 0x0000008a1900720c */ /* 0x000fe40003f26270 */
[----:B------:R-:W-:Y:S02]  /*bc20*/  FSEL R9, R185, -INF , P0 ;  /* 0xff800000b9097808 */ /* 0x000fe40000000000 */
[----:B------:R-:W-:Y:S02]  /*bc30*/  ISETP.GE.AND P0, PT, R155, R140, PT ;  /* 0x0000008c9b00720c */ /* 0x000fe40003f06270 */
[----:B------:R-:W-:Y:S02]  /*bc40*/  IABS R6, R6 ;  /* 0x0000000600067213 */ /* 0x000fe40000000000 */
[----:B------:R-:W-:Y:S02]  /*bc50*/  FSEL R181, R189, -INF , P4 ;  /* 0xff800000bdb57808 */ /* 0x000fe40002000000 */
        /* <DEDUP_REMOVED lines=11> */
[----:B------:R-:W-:Y:S02]  /*bd10*/  I2FP.F32.S32 R5, R5 ;  /* 0x0000000500057245 */ /* 0x000fe40000201400 */
[----:B------:R-:W-:Y:S02]  /*bd20*/  FSEL R121, R201, -INF , P0 ;  /* 0xff800000c9797808 */ /* 0x000fe40000000000 */
[-C--:B------:R-:W-:Y:S01]  /*bd30*/  ISETP.GE.AND P0, PT, R10, R140.reuse, PT ;  /* 0x0000008c0a00720c */ /* 0x080fe20003f06270 */
[CC--:B------:R-:W-:Y:S01]  /*bd40*/  FFMA.FTZ R99, -R156.reuse, R5.reuse, R99 ;  /* 0x000000059c637223 */ /* 0x0c0fe20000010163 */
[----:B------:R-:W-:Y:S01]  /*bd50*/  FSEL R117, R193, -INF , P4 ;  /* 0xff800000c1757808 */ /* 0x000fe20002000000 */
[----:B------:R-:W-:Y:S01]  /*bd60*/  FFMA.FTZ R88, -R156, R5, R88 ;  /* 0x000000059c587223 */ /* 0x000fe20000010158 */
[-C--:B------:R-:W-:Y:S01]  /*bd70*/  ISETP.GE.AND P4, PT, R18, R140.reuse, PT ;  /* 0x0000008c1200720c */ /* 0x080fe20003f86270 */
[----:B------:R-:W-:Y:S01]  /*bd80*/  VIADD R5, R155, 0x19 ;  /* 0x000000199b057836 */ /* 0x000fe20000000000 */
        /* <DEDUP_REMOVED lines=19> */
[----:B------:R-:W-:Y:S02]  /*bec0*/  ISETP.GE.AND P1, PT, R155, R138, PT ;  /* 0x0000008a9b00720c */ /* 0x000fe40003f26270 */
[----:B------:R-:W-:Y:S02]  /*bed0*/  FSEL R169, R213, -INF , P4 ;  /* 0xff800000d5a97808 */ /* 0x000fe40002000000 */
[----:B------:R-:W-:Y:S02]  /*bee0*/  ISETP.GE.AND P4, PT, R8, R140, PT ;  /* 0x0000008c0800720c */ /* 0x000fe40003f86270 */
[----:B------:R-:W-:Y:S02]  /*bef0*/  FSEL R135, R135, -INF , !P0 ;  /* 0xff80000087877808 */ /* 0x000fe40004000000 */
[-C--:B------:R-:W-:Y:S02]  /*bf00*/  ISETP.GE.AND P0, PT, R5, R138.reuse, PT ;  /* 0x0000008a0500720c */ /* 0x080fe40003f06270 */
[----:B------:R-:W-:Y:S02]  /*bf10*/  FSEL R171, R207, -INF , P1 ;  /* 0xff800000cfab7808 */ /* 0x000fe40000800000 */
[----:B------:R-:W-:Y:S02]  /*bf20*/  ISETP.GE.AND P1, PT, R12, R138, PT ;  /* 0x0000008a0c00720c */ /* 0x000fe40003f26270 */
[----:B------:R-:W-:Y:S02]  /*bf30*/  FSEL R113, R209, -INF , P4 ;  /* 0xff800000d1717808 */ /* 0x000fe40002000000 */
[----:B------:R-:W-:Y:S02]  /*bf40*/  ISETP.GE.AND P4, PT, R14, R139, PT ;  /* 0x0000008b0e00720c */ /* 0x000fe40003f86270 */
[----:B------:R-:W-:Y:S02]  /*bf50*/  FSEL R21, R21, -INF , !P6 ;  /* 0xff80000015157808 */ /* 0x000fe40007000000 */
[----:B------:R-:W-:Y:S02]  /*bf60*/  FSEL R88, R88, -INF , P0 ;  /* 0xff80000058587808 */ /* 0x000fe40000000000 */
[----:B------:R-:W-:Y:S02]  /*bf70*/  ISETP.GE.AND P0, PT, R25, R137, PT ;  /* 0x000000891900720c */ /* 0x000fe40003f06270 */
[-C--:B------:R-:W-:Y:S02]  /*bf80*/  ISETP.GE.AND P6, PT, R23, R139.reuse, PT ;  /* 0x0000008b1700720c */ /* 0x080fe40003fc6270 */
        /* <DEDUP_REMOVED lines=36> */
[C---:B------:R-:W-:Y:S02]  /*c1d0*/  ISETP.GE.AND P6, PT, R8.reuse, R139, PT ;  /* 0x0000008b0800720c */ /* 0x040fe40003fc6270 */
        /* <DEDUP_REMOVED lines=17> */
[----:B------:R-:W-:Y:S02]  /*c2f0*/  FMNMX3.FTZ R6, R6, R11, R9, !PT ;  /* 0x0000000b06067276 */ /* 0x000fe40007810009 */
[----:B------:R-:W-:Y:S02]  /*c300*/  ISETP.GE.AND P1, PT, R16, R137, PT ;  /* 0x000000891000720c */ /* 0x000fe40003f26270 */
        /* <DEDUP_REMOVED lines=85> */
[--C-:B------:R-:W-:Y:S01]  /*c860*/  FFMA.FTZ R135, R135, R87, -R90.reuse ;  /* 0x0000005787877223 */ /* 0x100fe2000001085a */
[----:B----4-:R-:W-:Y:S01]  /*c870*/  F2FP.BF16.F32.PACK_AB R93, R107, R109 ;  /* 0x0000006d6b5d723e */ /* 0x010fe200000010ff */
[--C-:B------:R-:W-:Y:S07]  /*c880*/  FFMA.FTZ R124, R123, R87, -R90.reuse ;  /* 0x000000577b7c7223 */ /* 0x100fee000001085a */
[----:B------:R-:W4:Y:S01]  /*c890*/  MUFU.EX2 R111, R111 ;  /* 0x0000006f006f7308 */ /* 0x000f220000000800 */
[----:B------:R-:W-:Y:S09]  /*c8a0*/  ISETP.GT.AND P0, PT, R152, R145, PT ;  /* 0x000000919800720c */ /* 0x000ff20003f04270 */
        /* <DEDUP_REMOVED lines=72> */
[----:B------:R-:W1:Y:S02]  /*cd30*/  MUFU.EX2 R133, R133 ;  /* 0x0000008500857308 */ /* 0x000e640000000800 */
[C---:B------:R-:W-:Y:S01]  /*cd40*/  FMUL.FTZ R48, R84.reuse, R48 ;  /* 0x0000003054307220 */ /* 0x040fe20000410000 */
[----:B------:R-:W-:Y:S01]  /*cd50*/  FMUL.FTZ R49, R84, R49 ;  /* 0x0000003154317220 */ /* 0x000fe20000410000 */
[C---:B------:R-:W-:Y:S01]  /*cd60*/  FMUL.FTZ R50, R0.reuse, R50 ;  /* 0x0000003200327220 */ /* 0x040fe20000410000 */
[----:B------:R-:W-:Y:S05]  /*cd70*/  FMUL.FTZ R51, R0, R51 ;  /* 0x0000003300337220 */ /* 0x000fea0000410000 */
[----:B------:R-:W-:Y:S01]  /*cd80*/  MUFU.EX2 R120, R120 ;  /* 0x0000007800787308 */ /* 0x000fe20000000800 */
[C---:B------:R-:W-:Y:S01]  /*cd90*/  HMMA.16816.F32.BF16 R32, R92.reuse, R74, R32 ;  /* 0x0000004a5c20723c */ /* 0x040fe20000041820 */
[----:B------:R-:W-:Y:S08]  /*cda0*/  LDSM.16.MT88.4 R72, [R100+0x8400] ;  /* 0x008400006448783b */ /* 0x000ff00000004200 */
[----:B------:R-:W1:Y:S01]  /*cdb0*/  MUFU.EX2 R135, R135 ;  /* 0x0000008700877308 */ /* 0x000e620000000800 */
        /* <DEDUP_REMOVED lines=10> */
[----:B------:R-:W-:Y:S01]  /*ce60*/  MUFU.EX2 R126, R126 ;  /* 0x0000007e007e7308 */ /* 0x000fe20000000800 */
        /* <DEDUP_REMOVED lines=10> */
[----:B------:R-:W-:Y:S02]  /*cf10*/  LDSM.16.MT88.4 R92, [R100+0x7c00] ;  /* 0x007c0000645c783b */ /* 0x000fe40000004200 */
        /* <DEDUP_REMOVED lines=20> */
[--C-:B-1----:R-:W-:Y:S02]  /*d060*/  FFMA.FTZ R127, R97, R87, -R90.reuse ;  /* 0x00000057617f7223 */ /* 0x102fe4000001085a */
[----:B------:R-:W-:Y:S03]  /*d070*/  LDSM.16.MT88.4 R96, [R101+0x1c00] ;  /* 0x001c00006560783b */ /* 0x000fe60000004200 */
[----:B------:R-:W-:Y:S01]  /*d080*/  HMMA.16816.F32.BF16 R48, R52, R58, R48 ;  /* 0x0000003a3430723c */ /* 0x000fe20000041830 */
[----:B------:R-:W1:Y:S02]  /*d090*/  MUFU.EX2 R127, R127 ;  /* 0x0000007f007f7308 */ /* 0x000e640000000800 */
[----:B------:R-:W-:Y:S02]  /*d0a0*/  F2FP.BF16.F32.PACK_AB R52, R133, R118 ;  /* 0x000000768534723e */ /* 0x000fe400000010ff */
[----:B------:R-:W-:Y:S01]  /*d0b0*/  F2FP.BF16.F32.PACK_AB R53, R135, R120 ;  /* 0x000000788735723e */ /* 0x000fe200000010ff */
[----:B------:R-:W2:Y:S01]  /*d0c0*/  LDSM.16.MT88.4 R56, [R100+0x8800] ;  /* 0x008800006438783b */ /* 0x000ea20000004200 */
[----:B---3--:R-:W-:Y:S02]  /*d0d0*/  F2FP.BF16.F32.PACK_AB R54, R125, R122 ;  /* 0x0000007a7d36723e */ /* 0x008fe400000010ff */
[----:B----4-:R-:W-:Y:S07]  /*d0e0*/  F2FP.BF16.F32.PACK_AB R55, R124, R123 ;  /* 0x0000007b7c37723e */ /* 0x010fee00000010ff */
[C---:B------:R-:W-:Y:S08]  /*d0f0*/  HMMA.16816.F32.BF16 R4, R52.reuse, R60, R4 ;  /* 0x0000003c3404723c */ /* 0x040ff00000041804 */
[C---:B------:R-:W-:Y:S01]  /*d100*/  HMMA.16816.F32.BF16 R8, R52.reuse, R62, R8 ;  /* 0x0000003e3408723c */ /* 0x040fe20000041808 */
[----:B------:R-:W3:Y:S07]  /*d110*/  LDSM.16.MT88.4 R60, [R101+0x2800] ;  /* 0x00280000653c783b */ /* 0x000eee0000004200 */
[C---:B------:R-:W-:Y:S08]  /*d120*/  HMMA.16816.F32.BF16 R12, R52.reuse, R64, R12 ;  /* 0x00000040340c723c */ /* 0x040ff0000004180c */
[C---:B------:R-:W-:Y:S08]  /*d130*/  HMMA.16816.F32.BF16 R16, R52.reuse, R66, R16 ;  /* 0x000000423410723c */ /* 0x040ff00000041810 */
[C---:B-----5:R-:W-:Y:S08]  /*d140*/  HMMA.16816.F32.BF16 R20, R52.reuse, R68, R20 ;  /* 0x000000443414723c */ /* 0x060ff00000041814 */
[C---:B------:R-:W-:Y:S01]  /*d150*/  HMMA.16816.F32.BF16 R24, R52.reuse, R70, R24 ;  /* 0x000000463418723c */ /* 0x040fe20000041818 */
[----:B------:R-:W-:Y:S07]  /*d160*/  LDSM.16.MT88.4 R68, [R101+0xc00] ;  /* 0x000c00006544783b */ /* 0x000fee0000004200 */
[C---:B------:R-:W-:Y:S08]  /*d170*/  HMMA.16816.F32.BF16 R28, R52.reuse, R76, R28 ;  /* 0x0000004c341c723c */ /* 0x040ff0000004181c */
[C---:B------:R-:W-:Y:S01]  /*d180*/  HMMA.16816.F32.BF16 R32, R52.reuse, R78, R32 ;  /* 0x0000004e3420723c */ /* 0x040fe20000041820 */
[----:B------:R-:W4:Y:S07]  /*d190*/  LDSM.16.MT88.4 R76, [R100+0x6c00] ;  /* 0x006c0000644c783b */ /* 0x000f2e0000004200 */
[C---:B--2---:R-:W-:Y:S03]  /*d1a0*/  HMMA.16816.F32.BF16 R36, R52.reuse, R56, R36 ;  /* 0x000000383424723c */ /* 0x044fe60000041824 */
[-CC-:B------:R-:W-:Y:S01]  /*d1b0*/  FFMA.FTZ R56, R89, R87.reuse, -R90.reuse ;  /* 0x0000005759387223 */ /* 0x180fe2000001085a */
[----:B------:R-:W-:Y:S01]  /*d1c0*/  FFMA.FTZ R90, R88, R87, -R90 ;  /* 0x00000057585a7223 */ /* 0x000fe2000001085a */
[----:B------:R-:W-:Y:S02]  /*d1d0*/  F2FP.BF16.F32.PACK_AB R88, R126, R113 ;  /* 0x000000717e58723e */ /* 0x000fe400000010ff */
[----:B-1----:R-:W-:Y:S01]  /*d1e0*/  F2FP.BF16.F32.PACK_AB R89, R134, R127 ;  /* 0x0000007f8659723e */ /* 0x002fe200000010ff */
[C---:B------:R-:W-:Y:S01]  /*d1f0*/  HMMA.16816.F32.BF16 R40, R52.reuse, R58, R40 ;  /* 0x0000003a3428723c */ /* 0x040fe20000041828 */
[----:B------:R-:W-:Y:S10]  /*d200*/  MUFU.EX2 R87, R56 ;  /* 0x0000003800577308 */ /* 0x000ff40000000800 */
[----:B------:R1:W2:Y:S01]  /*d210*/  MUFU.EX2 R170, R90 ;  /* 0x0000005a00aa7308 */ /* 0x0002a20000000800 */
[C---:B---3--:R-:W-:Y:S08]  /*d220*/  HMMA.16816.F32.BF16 R44, R52.reuse, R60, R44 ;  /* 0x0000003c342c723c */ /* 0x048ff0000004182c */
[----:B------:R-:W-:Y:S03]  /*d230*/  HMMA.16816.F32.BF16 R48, R52, R62, R48 ;  /* 0x0000003e3430723c */ /* 0x000fe60000041830 */
[----:B-1----:R-:W-:Y:S02]  /*d240*/  F2FP.BF16.F32.PACK_AB R90, R169, R168 ;  /* 0x000000a8a95a723e */ /* 0x002fe400000010ff */
[----:B--2---:R-:W-:Y:S07]  /*d250*/  F2FP.BF16.F32.PACK_AB R91, R170, R87 ;  /* 0x00000057aa5b723e */ /* 0x004fee00000010ff */
[C---:B----4-:R-:W-:Y:S01]  /*d260*/  HMMA.16816.F32.BF16 R80, R88.reuse, R76, R4 ;  /* 0x0000004c5850723c */ /* 0x050fe20000041804 */
        /* <DEDUP_REMOVED lines=42> */
.L_x_11037:
        /* <DEDUP_REMOVED lines=11> */
.L_x_11058:
        /* <DEDUP_REMOVED lines=140> */
.L_x_11047:
[----:B------:R-:W-:Y:S05]  /*de80*/  BSYNC.RECONVERGENT B0 ;  /* 0x0000000000007941 */ /* 0x000fea0003800200 */
.L_x_11046:
        /* <DEDUP_REMOVED lines=26> */
.L_x_11049:
[----:B------:R-:W-:Y:S05]  /*e030*/  BSYNC.RECONVERGENT B0 ;  /* 0x0000000000007941 */ /* 0x000fea0003800200 */
.L_x_11048:
        /* <DEDUP_REMOVED lines=14> */
.L_x_11051:
[----:B------:R-:W-:Y:S05]  /*e120*/  BSYNC.RECONVERGENT B0 ;  /* 0x0000000000007941 */ /* 0x000fea0003800200 */
.L_x_11050:
        /* <DEDUP_REMOVED lines=14> */
.L_x_11053:
[----:B------:R-:W-:Y:S05]  /*e210*/  BSYNC.RECONVERGENT B0 ;  /* 0x0000000000007941 */ /* 0x000fea0003800200 */
.L_x_11052:
[----:B------:R-:W-:-:S04]  /*e220*/  MOV R151, 0x0 ;  /* 0x0000000000977802 */ /* 0x000fc80000000f00 */
[----:B-12345:R-:W-:Y:S05]  /*e230*/  @P6 RET.REL.NODEC R150 `(_ZN5flash24flash_fwd_splitkv_kernelI23Flash_fwd_kernel_traitsILi96ELi64ELi64ELi4ELb0ELb0EN7cutlass10bfloat16_tE19Flash_kernel_traitsILi96ELi64ELi64ELi4ES3_EELb0ELb1ELb1ELb0ELb0ELb1ELb1ELb0EEEvNS_16Flash_fwd_paramsE) ;  /* 0xffffff1c96706950 */ /* 0x03efea0003c3ffff */
        /* <DEDUP_REMOVED lines=10> */
[----:B-1----:R-:W-:Y:S05]  /*e2e0*/  @P0 RET.REL.NODEC R150 `(_ZN5flash24flash_fwd_splitkv_kernelI23Flash_fwd_kernel_traitsILi96ELi64ELi64ELi4ELb0ELb0EN7cutlass10bfloat16_tE19Flash_kernel_traitsILi96ELi64ELi64ELi4ES3_EELb0ELb1ELb1ELb0ELb0ELb1ELb1ELb0EEEvNS_16Flash_fwd_paramsE) ;  /* 0xffffff1c96440950 */ /* 0x002fea0003c3ffff */
[----:B------:R-:W-:Y:S01]  /*e2f0*/  LEA R2, P0, R129, R60, 0x2 ;  /* 0x0000003c81027211 */ /* 0x000fe200078010ff */
[----:B------:R-:W-:-:S03]  /*e300*/  IMAD.MOV.U32 R151, RZ, RZ, 0x0 ;  /* 0x00000000ff977424 */ /* 0x000fc600078e00ff */
[----:B------:R-:W-:-:S05]  /*e310*/  LEA.HI.X R3, R129, R61, R52, 0x2, P0 ;  /* 0x0000003d81037211 */ /* 0x000fca00000f1434 */
[----:B------:R1:W-:Y:S02]  /*e320*/  ST.E.128 desc[UR4][R2.64+0x4900], R4 ;  /* 0x0049000402007985 */ /* 0x0003e4000c101d04 */
[----:B-1----:R-:W-:Y:S05]  /*e330*/  RET.REL.NODEC R150 `(_ZN5flash24flash_fwd_splitkv_kernelI23Flash_fwd_kernel_traitsILi96ELi64ELi64ELi4ELb0ELb0EN7cutlass10bfloat16_tE19Flash_kernel_traitsILi96ELi64ELi64ELi4ES3_EELb0ELb1ELb1ELb0ELb0ELb1ELb1ELb0EEEvNS_16Flash_fwd_paramsE) ;  /* 0xffffff1c96307950 */ /* 0x002fea0003c3ffff */
.L_x_11045:
[----:B------:R-:W-:Y:S01]  /*e340*/  MOV R7, 0x2 ;  /* 0x0000000200077802 */ /* 0x000fe20000000f00 */
[----:B------:R-:W-:Y:S01]  /*e350*/  IMAD.MOV.U32 R4, RZ, RZ, 0x1f ;  /* 0x0000001fff047424 */ /* 0x000fe200078e00ff */
[----:B------:R-:W-:-:S07]  /*e360*/  MOV R6, 0xffffffff ;  /* 0xffffffff00067802 */ /* 0x000fce0000000f00 */
[----:B-1---5:R-:W-:Y:S05]  /*e370*/  WARPSYNC.COLLECTIVE R6, `(.L_x_11054) ;  /* 0x0000000006087348 */ /* 0x022fea0003c00000 */
[----:B------:R2:W3:Y:S02]  /*e380*/  SHFL.BFLY P0, R10, R167, R7, R4 ;  /* 0x0c000007a70a7389 */ /* 0x0004e40000000004 */
[----:B-123-5:R-:W-:Y:S05]  /*e390*/  ENDCOLLECTIVE ;  /* 0x000000000000791b */ /* 0x02efea0003800000 */
.L_x_11054:
[----:B------:R-:W-:Y:S02]  /*e3a0*/  IMAD.MOV.U32 R8, RZ, RZ, R10 ;  /* 0x000000ffff087224 */ /* 0x000fe400078e000a */
[----:B------:R-:W-:Y:S02]  /*e3b0*/  IMAD.MOV.U32 R7, RZ, RZ, 0x1 ;  /* 0x00000001ff077424 */ /* 0x000fe400078e00ff */
[----:B------:R-:W-:-:S05]  /*e3c0*/  FADD.FTZ R8, R8, R167 ;  /* 0x000000a708087221 */ /* 0x000fca0000010000 */
[----:B------:R-:W-:-:S07]  /*e3d0*/  MOV R167, R8 ;  /* 0x0000000800a77202 */ /* 0x000fce0000000f00 */
[----:B------:R-:W-:Y:S05]  /*e3e0*/  WARPSYNC.COLLECTIVE R6, `(.L_x_11055) ;  /* 0x0000000006087348 */ /* 0x000fea0003c00000 */
[----:B------:R1:W2:Y:S02]  /*e3f0*/  SHFL.BFLY P0, R10, R167, R7, R4 ;  /* 0x0c000007a70a7389 */ /* 0x0002a40000000004 */
[----:B-12---:R-:W-:Y:S05]  /*e400*/  ENDCOLLECTIVE ;  /* 0x000000000000791b */ /* 0x006fea0003800000 */
.L_x_11055:
[----:B------:R-:W-:Y:S01]  /*e410*/  MOV R167, R166 ;  /* 0x000000a600a77202 */ /* 0x000fe20000000f00 */
[----:B------:R-:W-:Y:S01]  /*e420*/  IMAD.MOV.U32 R7, RZ, RZ, 0x2 ;  /* 0x00000002ff077424 */ /* 0x000fe200078e00ff */
[----:B------:R-:W-:-:S07]  /*e430*/  MOV R5, R10 ;  /* 0x0000000a00057202 */ /* 0x000fce0000000f00 */
[----:B------:R-:W-:Y:S05]  /*e440*/  WARPSYNC.COLLECTIVE R6, `(.L_x_11056) ;  /* 0x0000000006087348 */ /* 0x000fea0003c00000 */
[----:B------:R1:W2:Y:S02]  /*e450*/  SHFL.BFLY P0, R10, R167, R7, R4 ;  /* 0x0c000007a70a7389 */ /* 0x0002a40000000004 */
[----:B-12---:R-:W-:Y:S05]  /*e460*/  ENDCOLLECTIVE ;  /* 0x000000000000791b */ /* 0x006fea0003800000 */
.L_x_11056:
[----:B------:R-:W-:Y:S01]  /*e470*/  FADD.FTZ R5, R8, R5 ;  /* 0x0000000508057221 */ /* 0x000fe20000010000 */
[----:B------:R-:W-:Y:S01]  /*e480*/  FADD.FTZ R9, R10, R166 ;  /* 0x000000a60a097221 */ /* 0x000fe20000010000 */
[----:B------:R-:W-:-:S04]  /*e490*/  MOV R7, 0x1 ;  /* 0x0000000100077802 */ /* 0x000fc80000000f00 */
[----:B------:R-:W-:-:S07]  /*e4a0*/  MOV R167, R9 ;  /* 0x0000000900a77202 */ /* 0x000fce0000000f00 */
[----:B------:R-:W-:Y:S05]  /*e4b0*/  WARPSYNC.COLLECTIVE R6, `(.L_x_11057) ;  /* 0x0000000006087348 */ /* 0x000fea0003c00000 */
[----:B------:R1:W2:Y:S02]  /*e4c0*/  SHFL.BFLY P0, R10, R167, R7, R4 ;  /* 0x0c000007a70a7389 */ /* 0x0002a40000000004 */
[----:B-12---:R-:W-:Y:S05]  /*e4d0*/  ENDCOLLECTIVE ;  /* 0x000000000000791b */ /* 0x006fea0003800000 */
.L_x_11057:
[----:B------:R-:W-:Y:S05]  /*e4e0*/  BRA `(.L_x_11058) ;  /* 0xfffffff000347947 */ /* 0x000fea000383ffff */
.L_x_11059:
        /* <DEDUP_REMOVED lines=9> */
.L_x_11705:


//--------------------- .text._ZN5flash24flash_fwd_splitkv_kernelI23Flash_fwd_kernel_traitsILi96ELi64ELi64ELi4ELb0ELb0EN7cutlass10bfloat16_tE19Flash_kernel_traitsILi96ELi64ELi64ELi4ES3_EELb0ELb1ELb0ELb0ELb1ELb0ELb1ELb1EEEvNS_16Flash_fwd_paramsE --------------------------
	.section	.text._ZN5flash24flash_fwd_splitkv_kernelI23Flash_fwd_kernel_traitsILi96ELi64ELi64ELi4ELb0ELb0EN7cutlass10bfloat16_tE19Flash_kernel_traitsILi96ELi64ELi64ELi4ES3_EELb0ELb1ELb0ELb0ELb1ELb0ELb1ELb1EEEvNS_16Flash_fwd_paramsE,"ax",@progbits
	.align	128
        .global         _ZN5flash24flash_fwd_splitkv_kernelI23Flash_fwd_kernel_traitsILi96ELi64ELi64ELi4ELb0ELb0EN7cutlass10bfloat16_tE19Flash_kernel_traitsILi96ELi64ELi64ELi4ES3_EELb0ELb1ELb0ELb0ELb1ELb0ELb1ELb1EEEvNS_16Flash_fwd_paramsE
        .type           _ZN5flash24flash_fwd_splitkv_kernelI23Flash_fwd_kernel_traitsILi96ELi64ELi64ELi4ELb0ELb0EN7cutlass10bfloat16_tE19Flash_kernel_traitsILi96ELi64ELi64ELi4ES3_EELb0ELb1ELb0ELb0ELb1ELb0ELb1ELb1EEEvNS_16Flash_fwd_paramsE,@function
        .size           _ZN5flash24flash_fwd_splitkv_kernelI23Flash_fwd_kernel_traitsILi96ELi64ELi64ELi4ELb0ELb0EN7cutlass10bfloat16_tE19Flash_kernel_traitsILi96ELi64ELi64ELi4ES3_EELb0ELb1ELb0ELb0ELb1ELb0ELb1ELb1EEEvNS_16Flash_fwd_paramsE,(.L_x_11706 - _ZN5flash24flash_fwd_splitkv_kernelI23Flash_fwd_kernel_traitsILi96ELi64ELi64ELi4ELb0ELb0EN7cutlass10bfloat16_tE19Flash_kernel_traitsILi96ELi64ELi64ELi4ES3_EELb0ELb1ELb0ELb0ELb1ELb0ELb1ELb1EEEvNS_16Flash_fwd_paramsE)
        .other          _ZN5flash24flash_fwd_splitkv_kernelI23Flash_fwd_kernel_traitsILi96ELi64ELi64ELi4ELb0ELb0EN7cutlass10bfloat16_tE19Flash_kernel_traitsILi96ELi64ELi64ELi4ES3_EELb0ELb1ELb0ELb0ELb1ELb0ELb1ELb1EEEvNS_16Flash_fwd_paramsE,@"STO_CUDA_ENTRY STV_DEFAULT"
_ZN5flash24flash_fwd_splitkv_kernelI23Flash_fwd_kernel_traitsILi96ELi64ELi64ELi4ELb0ELb0EN7cutlass10bfloat16_tE19Flash_kernel_traitsILi96ELi64ELi64ELi4ES3_EELb0ELb1ELb0ELb0ELb1ELb0ELb1ELb1EEEvNS_16Flash_fwd_paramsE:
.text._ZN5flash24flash_fwd_splitkv_kernelI23Flash_fwd_kernel_traitsILi96ELi64ELi64ELi4ELb0ELb0EN7cutlass10bfloat16_tE19Flash_kernel_traitsILi96ELi64ELi64ELi4ES3_EELb0ELb1ELb0ELb0ELb1ELb0ELb1ELb1EEEvNS_16Flash_fwd_paramsE:
        /* <DEDUP_REMOVED lines=14> */
[----:B------:R-:W1:Y:S03]  /*00e0*/  LDC R4, c[0x0][0x374] ;  /* 0x0000dd00ff047b82 */ /* 0x000e660000000800 */
        /* <DEDUP_REMOVED lines=14> */
[----:B------:R-:W-:Y:S05]  /*01d0*/  CALL.REL.NOINC `($_ZN5flash24flash_fwd_splitkv_kernelI23Flash_fwd_kernel_traitsILi96ELi64ELi64ELi4ELb0ELb0EN7cutlass10bfloat16_tE19Flash_kernel_traitsILi96ELi64ELi64ELi4ES3_EELb0ELb1ELb0ELb0ELb1ELb0ELb1ELb1EEEvNS_16Flash_fwd_paramsE$_ZN5flash30compute_attn_1rowblock_splitkvI23Flash_fwd_kernel_traitsILi96ELi64ELi64ELi4ELb0ELb0EN7cutlass10bfloat16_tE19Flash_kernel_traitsILi96ELi64ELi64ELi4ES3_EELb0ELb1ELb0ELb0ELb1ELb0ELb1ELb1ENS_16Flash_fwd_paramsEEEvRKT8_iiiii) ;  /* 0x0000000000087944 */ /* 0x000fea0003c00000 */
[----:B------:R-:W-:Y:S05]  /*01e0*/  BSYNC.RECONVERGENT B3 ;  /* 0x0000000000037941 */ /* 0x000fea0003800200 */
.L_x_11060:
[----:B------:R-:W-:Y:S05]  /*01f0*/  EXIT ;  /* 0x000000000000794d */ /* 0x000fea0003800000 */
        .type           $_ZN5flash24flash_fwd_splitkv_kernelI23Flash_fwd_kernel_traitsILi96ELi64ELi64ELi4ELb0ELb0EN7cutlass10bfloat16_tE19Flash_kernel_traitsILi96ELi64ELi64ELi4ES3_EELb0ELb1ELb0ELb0ELb1ELb0ELb1ELb1EEEvNS_16Flash_fwd_paramsE$_ZN5flash30compute_attn_1rowblock_splitkvI23Flash_fwd_kernel_traitsILi96ELi64ELi64ELi4ELb0ELb0EN7cutlass10bfloat16_tE19Flash_kernel_traitsILi96ELi64ELi64ELi4ES3_EELb0ELb1ELb0ELb0ELb1ELb0ELb1ELb1ENS_16Flash_fwd_paramsEEEvRKT8_iiiii,@function
        .size           $_ZN5flash24flash_fwd_splitkv_kernelI23Flash_fwd_kernel_traitsILi96ELi64ELi64ELi4ELb0ELb0EN7cutlass10bfloat16_tE19Flash_kernel_traitsILi96ELi64ELi64ELi4ES3_EELb0ELb1ELb0ELb0ELb1ELb0ELb1ELb1EEEvNS_16Flash_fwd_paramsE$_ZN5flash30compute_attn_1rowblock_splitkvI23Flash_fwd_kernel_traitsILi96ELi64ELi64ELi4ELb0ELb0EN7cutlass10bfloat16_tE19Flash_kernel_traitsILi96ELi64ELi64ELi4ES3_EELb0ELb1ELb0ELb0ELb1ELb0ELb1ELb1ENS_16Flash_fwd_paramsEEEvRKT8_iiiii,(.L_x_11706 - $_ZN5flash24flash_fwd_splitkv_kernelI23Flash_fwd_kernel_traitsILi96ELi64ELi64ELi4ELb0ELb0EN7cutlass10bfloat16_tE19Flash_kernel_traitsILi96ELi64ELi64ELi4ES3_EELb0ELb1ELb0ELb0ELb1ELb0ELb1ELb1EEEvNS_16Flash_fwd_paramsE$_ZN5flash30compute_attn_1rowblock_splitkvI23Flash_fwd_kernel_traitsILi96ELi64ELi64ELi4ELb0ELb0EN7cutlass10bfloat16_tE19Flash_kernel_traitsILi96ELi64ELi64ELi4ES3_EELb0ELb1ELb0ELb0ELb1ELb0ELb1ELb1ENS_16Flash_fwd_paramsEEEvRKT8_iiiii)
$_ZN5flash24flash_fwd_splitkv_kernelI23Flash_fwd_kernel_traitsILi96ELi64ELi64ELi4ELb0ELb0EN7cutlass10bfloat16_tE19Flash_kernel_traitsILi96ELi64ELi64ELi4ES3_EELb0ELb1ELb0ELb0ELb1ELb0ELb1ELb1EEEvNS_16Flash_fwd_paramsE$_ZN5flash30compute_attn_1rowblock_splitkvI23Flash_fwd_kernel_traitsILi96ELi64ELi64ELi4ELb0ELb0EN7cutlass10bfloat16_tE19Flash_kernel_traitsILi96ELi64ELi64ELi4ES3_EELb0ELb1ELb0ELb0ELb1ELb0ELb1ELb1ENS_16Flash_fwd_paramsEEEvRKT8_iiiii:
        /* <DEDUP_REMOVED lines=38> */
.L_x_11062:
[----:B------:R-:W-:Y:S05]  /*0460*/  BSYNC.RECONVERGENT B0 ;  /* 0x0000000000007941 */ /* 0x000fea0003800200 */
.L_x_11061:
[----:B------:R-:W-:Y:S04]  /*0470*/  BSSY.RECONVERGENT B0, `(.L_x_11063) ;  /* 0x0000007000007945 */ /* 0x000fe80003800200 */
[----:B------:R-:W-:Y:S05]  /*0480*/  @!P3 BRA `(.L_x_11064) ;  /* 0x000000000014b947 */ /* 0x000fea0003800000 */
[----:B------:R-:W3:Y:S02]  /*0490*/  LD.E.U8 R2, desc[UR4][R84.64+0x1b2] ;  /* 0x0001b20454027980 */ /* 0x000ee4000c101100 */
[----:B---3--:R-:W-:-:S13]  /*04a0*/  ISETP.NE.AND P1, PT, R2, RZ, PT ;  /* 0x000000ff0200720c */ /* 0x008fda0003f25270 */
[----:B------:R-:W3:Y:S02]  /*04b0*/  @P1 LD.E R2, desc[UR4][R8.64+0x4] ;  /* 0x0000040408021980 */ /* 0x000ee4000c101900 */
[----:B---3-5:R-:W-:-:S06]  /*04c0*/  @P1 IADD3 R95, PT, PT, R2, -R13, RZ ;  /* 0x8000000d025f1210 */ /* 0x028fcc0007ffe0ff */
[----:B------:R3:W5:Y:S02]  /*04d0*/  @!P1 LD.E R95, desc[UR4][R8.64] ;  /* 0x00000004085f9980 */ /* 0x000764000c101900 */
.L_x_11064:
[----:B------:R-:W-:Y:S05]  /*04e0*/  BSYNC.RECONVERGENT B0 ;  /* 0x0000000000007941 */ /* 0x000fea0003800200 */
.L_x_11063:
        /* <DEDUP_REMOVED lines=9> */
.L_x_11066:
[----:B------:R-:W4:Y:S01]  /*0580*/  LD.E.64 R2, desc[UR4][R84.64+0x108] ;  /* 0x0001080454027980 */ /* 0x000f22000c101b00 */
[----:B------:R-:W-:Y:S01]  /*0590*/  BSSY.RECONVERGENT B0, `(.L_x_11068) ;  /* 0x0000006000007945 */ /* 0x000fe20003800200 */
[----:B------:R-:W-:Y:S01]  /*05a0*/  IMAD.MOV.U32 R0, RZ, RZ, RZ ;  /* 0x000000ffff007224 */ /* 0x000fe200078e00ff */
[----:B----4-:R-:W-:-:S04]  /*05b0*/  ISETP.NE.U32.AND P0, PT, R2, RZ, PT ;  /* 0x000000ff0200720c */ /* 0x010fc80003f05070 */
[----:B------:R-:W-:-:S13]  /*05c0*/  ISETP.NE.AND.EX P0, PT, R3, RZ, PT, P0 ;  /* 0x000000ff0300720c */ /* 0x000fda0003f05300 */
[----:B------:R-:W-:Y:S05]  /*05d0*/  @!P0 BRA `(.L_x_11069) ;  /* 0x0000000000048947 */ /* 0x000fea0003800000 */
[----:B------:R4:W5:Y:S02]  /*05e0*/  LD.E R0, desc[UR4][R84.64+0xbc] ;  /* 0x0000bc0454007980 */ /* 0x000964000c101900 */
.L_x_11069:
[----:B------:R-:W-:Y:S05]  /*05f0*/  BSYNC.RECONVERGENT B0 ;  /* 0x0000000000007941 */ /* 0x000fea0003800200 */
.L_x_11068:
[----:B-----5:R-:W-:Y:S02]  /*0600*/  IADD3 R81, PT, PT, R95, R0, RZ ;  /* 0x000000005f517210 */ /* 0x020fe40007ffe0ff */
.L_x_11067:
[----:B------:R-:W-:Y:S05]  /*0610*/  BSYNC.RECONVERGENT B1 ;  /* 0x0000000000017941 */ /* 0x000fea0003800200 */
.L_x_11065:
[----:B------:R-:W-:Y:S01]  /*0620*/  IMAD.SHL.U32 R115, R145, 0x40, RZ ;  /* 0x0000004091737824 */ /* 0x000fe200078e00ff */
[----:B------:R-:W-:Y:S01]  /*0630*/  MOV R2, R144 ;  /* 0x0000009000027202 */ /* 0x000fe20000000f00 */
[----:B------:R-:W-:-:S03]  /*0640*/  IMAD.MOV.U32 R3, RZ, RZ, 0x0 ;  /* 0x00000000ff037424 */ /* 0x000fc600078e00ff */
[----:B------:R-:W-:-:S13]  /*0650*/  ISETP.GT.AND P0, PT, R146, R115, PT ;  /* 0x000000739200720c */ /* 0x000fda0003f04270 */
[----:B-1234-:R-:W-:Y:S05]  /*0660*/  @!P0 RET.REL.NODEC R2 `(_ZN5flash24flash_fwd_splitkv_kernelI23Flash_fwd_kernel_traitsILi96ELi64ELi64ELi4ELb0ELb0EN7cutlass10bfloat16_tE19Flash_kernel_traitsILi96ELi64ELi64ELi4ES3_EELb0ELb1ELb0ELb0ELb1ELb0ELb1ELb1EEEvNS_16Flash_fwd_paramsE) ;  /* 0xfffffff802648950 */ /* 0x01efea0003c3ffff */
        /* <DEDUP_REMOVED lines=58> */
[----:B------:R-:W5:Y:S01]  /*0a10*/  LD.E.64 R8, desc[UR4][R84.64+0xa8] ;  /* 0x0000a80454087980 */ /* 0x000f62000c101b00 */
        /* <DEDUP_REMOVED lines=9> */
[C---:B------:R-:W-:Y:S02]  /*0ab0*/  IMAD R5, R4.reuse, 0x60, R5 ;  /* 0x0000006004057824 */ /* 0x040fe400078e0205 */
[----:B----4-:R-:W-:Y:S01]  /*0ac0*/  IMAD R0, R3, R0, RZ ;  /* 0x0000000003007224 */ /* 0x010fe200078e02ff */
[CC--:B------:R-:W-:Y:S01]  /*0ad0*/  ISETP.GE.AND P1, PT, R4.reuse, R115.reuse, PT ;  /* 0x000000730400720c */ /* 0x0c0fe20003f26270 */
[C---:B------:R-:W-:Y:S01]  /*0ae0*/  VIADD R10, R4.reuse, 0x10 ;  /* 0x00000010040a7836 */ /* 0x040fe20000000000 */
[C---:B------:R-:W-:Y:S01]  /*0af0*/  ISETP.GE.OR P6, PT, R4.reuse, R115, P6 ;  /* 0x000000730400720c */ /* 0x040fe200037c6670 */
[----:B------:R-:W-:Y:S01]  /*0b00*/  VIADD R2, R4, 0x20 ;  /* 0x0000002004027836 */ /* 0x000fe20000000000 */
[----:B------:R-:W-:Y:S02]  /*0b10*/  IADD3 R5, P0, PT, R0, R5, RZ ;  /* 0x0000000500057210 */ /* 0x000fe40007f1e0ff */
[----:B------:R-:W-:Y:S02]  /*0b20*/  ISETP.GE.AND P3, PT, R10, R115, PT ;  /* 0x000000730a00720c */ /* 0x000fe40003f66270 */
[----:B------:R-:W-:-:S02]  /*0b30*/  LEA.HI.X.SX32 R0, R0, RZ, 0x1, P0 ;  /* 0x000000ff00007211 */ /* 0x000fc400000f0eff */
[C---:B-----5:R-:W-:Y:S02]  /*0b40*/  LEA R6, P0, R5.reuse, R6, 0x2 ;  /* 0x0000000605067211 */ /* 0x060fe400078010ff */
[----:B------:R-:W-:Y:S02]  /*0b50*/  ISETP.GE.AND P2, PT, R2, R115, PT ;  /* 0x000000730200720c */ /* 0x000fe40003f46270 */
[----:B------:R-:W-:Y:S01]  /*0b60*/  LEA.HI.X R7, R5, R7, R0, 0x2, P0 ;  /* 0x0000000705077211 */ /* 0x000fe200000f1400 */
[----:B------:R-:W-:Y:S01]  /*0b70*/  @!P6 IMAD.MOV.U32 R11, RZ, RZ, -0x800000 ;  /* 0xff800000ff0be424 */ /* 0x000fe200078e00ff */
        /* <DEDUP_REMOVED lines=26> */
[----:B-1----:R-:W-:Y:S05]  /*0d20*/  @P1 RET.REL.NODEC R144 `(_ZN5flash24flash_fwd_splitkv_kernelI23Flash_fwd_kernel_traitsILi96ELi64ELi64ELi4ELb0ELb0EN7cutlass10bfloat16_tE19Flash_kernel_traitsILi96ELi64ELi64ELi4ES3_EELb0ELb1ELb0ELb0ELb1ELb0ELb1ELb1EEEvNS_16Flash_fwd_paramsE) ;  /* 0xfffffff090b41950 */ /* 0x002fea0003c3ffff */
[----:B------:R-:W-:Y:S02]  /*0d30*/  MOV R5, 0xff800000 ;  /* 0xff80000000057802 */ /* 0x000fe40000000f00 */
[----:B------:R-:W-:-:S03]  /*0d40*/  MOV R145, 0x0 ;  /* 0x0000000000917802 */ /* 0x000fc60000000f00 */
[----:B------:R1:W-:Y:S02]  /*0d50*/  ST.E desc[UR4][R2.64+0xc0], R5 ;  /* 0x0000c00502007985 */ /* 0x0003e4000c101904 */
[----:B-1----:R-:W-:Y:S05]  /*0d60*/  RET.REL.NODEC R144 `(_ZN5flash24flash_fwd_splitkv_kernelI23Flash_fwd_kernel_traitsILi96ELi64ELi64ELi4ELb0ELb0EN7cutlass10bfloat16_tE19Flash_kernel_traitsILi96ELi64ELi64ELi4ES3_EELb0ELb1ELb0ELb0ELb1ELb0ELb1ELb1EEEvNS_16Flash_fwd_paramsE) ;  /* 0xfffffff090a47950 */ /* 0x002fea0003c3ffff */
.L_x_11070:
        /* <DEDUP_REMOVED lines=45> */
[C---:B------:R-:W-:Y:S01]  /*1040*/  LEA R150, P0, R4.reuse, R152, 0x2 ;  /* 0x0000009804967211 */ /* 0x040fe200078010ff */
[----:B------:R-:W-:Y:S02]  /*1050*/  IMAD.IADD R151, R5, 0x1, R2 ;  /* 0x0000000105977824 */ /* 0x000fe400078e0202 */
[----:B------:R-:W3:Y:S01]  /*1060*/  LD.E.64 R2, desc[UR4][R84.64+0x38] ;  /* 0x0000380454027980 */ /* 0x000ee2000c101b00 */
[----:B------:R-:W-:Y:S02]  /*1070*/  MOV R9, R6 ;  /* 0x0000000600097202 */ /* 0x000fe40000000f00 */
[----:B------:R-:W-:Y:S02]  /*1080*/  LEA.HI.X R151, R4, R153, R151, 0x2, P0 ;  /* 0x0000009904977211 */ /* 0x000fe400000f1497 */
[----:B------:R-:W-:Y:S02]  /*1090*/  @!P1 IADD3 R9, PT, PT, -R9, RZ, RZ ;  /* 0x000000ff09099210 */ /* 0x000fe40007ffe1ff */
[----:B------:R-:W-:-:S05]  /*10a0*/  @!P2 LOP3.LUT R9, RZ, R13, RZ, 0x33, !PT ;  /* 0x0000000dff09a212 */ /* 0x000fca00078e33ff */
        /* <DEDUP_REMOVED lines=27> */
[----:B------:R-:W-:-:S05]  /*1260*/  MOV R9, R5 ;  /* 0x0000000500097202 */ /* 0x000fca0000000f00 */
[----:B------:R-:W-:Y:S01]  /*1270*/  @!P0 IMAD.MOV R9, RZ, RZ, -R9 ;  /* 0x000000ffff098224 */ /* 0x000fe200078e0a09 */
[----:B------:R-:W-:Y:S01]  /*1280*/  @!P1 LOP3.LUT R9, RZ, R0, RZ, 0x33, !PT ;  /* 0x00000000ff099212 */ /* 0x000fe200078e33ff */
[----:B---3--:R-:W-:-:S04]  /*1290*/  IMAD R5, R3, R16, RZ ;  /* 0x0000001003057224 */ /* 0x008fc800078e02ff */
        /* <DEDUP_REMOVED lines=19> */
.L_x_11072:
        /* <DEDUP_REMOVED lines=45> */
[----:B------:R-:W-:Y:S02]  /*16a0*/  @P2 IADD3 R7, PT, PT, R21, R4, RZ ;  /* 0x0000000415072210 */ /* 0x000fe40007ffe0ff */
[----:B------:R-:W-:Y:S01]  /*16b0*/  @!P1 IADD3 R9, PT, PT, R9, 0x1, RZ ;  /* 0x0000000109099810 */ /* 0x000fe20007ffe0ff */
[----:B------:R-:W-:Y:S01]  /*16c0*/  IMAD R6, R3, R16, RZ ;  /* 0x0000001003067224 */ /* 0x000fe200078e02ff */
[----:B------:R-:W-:Y:S01]  /*16d0*/  SHF.R.S32.HI R17, RZ, 0x1f, R16 ;  /* 0x0000001fff117819 */ /* 0x000fe20000011410 */
[----:B------:R-:W-:Y:S01]  /*16e0*/  IMAD.MOV.U32 R21, RZ, RZ, R7 ;  /* 0x000000ffff157224 */ /* 0x000fe200078e0007 */
[----:B------:R-:W-:-:S02]  /*16f0*/  MOV R20, R8 ;  /* 0x0000000800147202 */ /* 0x000fc40000000f00 */
[----:B------:R-:W-:Y:S01]  /*1700*/  @P5 IADD3 R9, PT, PT, R9, 0x1, RZ ;  /* 0x0000000109095810 */ /* 0x000fe20007ffe0ff */
[----:B------:R-:W-:Y:S01]  /*1710*/  @!P2 IMAD R4, R89, R12, RZ ;  /* 0x0000000c5904a224 */ /* 0x000fe200078e02ff */
[----:B------:R-:W-:Y:S01]  /*1720*/  @!P2 SHF.R.S32.HI R5, RZ, 0x1f, R12 ;  /* 0x0000001fff05a819 */ /* 0x000fe2000001140c */
[----:B------:R-:W-:Y:S02]  /*1730*/  IMAD R6, R17, R2, R6 ;  /* 0x0000000211067224 */ /* 0x000fe400078e0206 */
[----:B------:R-:W-:-:S04]  /*1740*/  IMAD.WIDE.U32 R20, R2, R16, R20 ;  /* 0x0000001002147225 */ /* 0x000fc800078e0014 */
[----:B------:R-:W-:Y:S01]  /*1750*/  @!P0 IMAD.MOV R9, RZ, RZ, -R9 ;  /* 0x000000ffff098224 */ /* 0x000fe200078e0a09 */
[----:B------:R-:W-:Y:S01]  /*1760*/  @!P3 LOP3.LUT R9, RZ, R0, RZ, 0x33, !PT ;  /* 0x00000000ff09b212 */ /* 0x000fe200078e33ff */
[----:B------:R-:W-:Y:S02]  /*1770*/  @!P2 IMAD R4, R5, R88, R4 ;  /* 0x000000580504a224 */ /* 0x000fe400078e0204 */
[----:B------:R-:W-:Y:S01]  /*1780*/  @!P2 IMAD.WIDE.U32 R22, R88, R12, RZ ;  /* 0x0000000c5816a225 */ /* 0x000fe200078e00ff */
[----:B------:R-:W-:Y:S02]  /*1790*/  IADD3 R21, PT, PT, R21, R6, RZ ;  /* 0x0000000615157210 */ /* 0x000fe40007ffe0ff */
[----:B------:R-:W-:Y:S01]  /*17a0*/  SHF.R.S32.HI R6, RZ, 0x1f, R9 ;  /* 0x0000001fff067819 */ /* 0x000fe20000011409 */
[----:B------:R-:W-:Y:S01]  /*17b0*/  IMAD R7, R15, R9, RZ ;  /* 0x000000090f077224 */ /* 0x000fe200078e02ff */
[----:B------:R-:W-:Y:S02]  /*17c0*/  @P2 IADD3 R12, PT, PT, R12, R13, RZ ;  /* 0x0000000d0c0c2210 */ /* 0x000fe40007ffe0ff */
[----:B------:R-:W-:Y:S01]  /*17d0*/  @!P2 IADD3 R23, PT, PT, R23, R4, RZ ;  /* 0x000000041717a210 */ /* 0x000fe20007ffe0ff */
[----:B------:R-:W-:Y:S01]  /*17e0*/  @!P2 IMAD R4, R19, R10, RZ ;  /* 0x0000000a1304a224 */ /* 0x000fe200078e02ff */
[----:B------:R-:W-:Y:S01]  /*17f0*/  @!P2 SHF.R.S32.HI R5, RZ, 0x1f, R10 ;  /* 0x0000001fff05a819 */ /* 0x000fe2000001140a */
[----:B------:R-:W-:-:S02]  /*1800*/  IMAD R7, R14, R6, R7 ;  /* 0x000000060e077224 */ /* 0x000fc400078e0207 */
[----:B------:R-:W-:-:S04]  /*1810*/  @!P2 IMAD.WIDE.U32 R22, R18, R10, R22 ;  /* 0x0000000a1216a225 */ /* 0x000fc800078e0016 */
[----:B------:R-:W-:Y:S02]  /*1820*/  @P2 IMAD R6, R89, R12, RZ ;  /* 0x0000000c59062224 */ /* 0x000fe400078e02ff */
[----:B------:R-:W-:Y:S02]  /*1830*/  @!P2 IMAD R4, R18, R5, R4 ;  /* 0x000000051204a224 */ /* 0x000fe400078e0204 */
        /* <DEDUP_REMOVED lines=8> */
.L_x_11073:
[----:B------:R-:W-:Y:S05]  /*18c0*/  BSYNC.RECONVERGENT B0 ;  /* 0x0000000000007941 */ /* 0x000fea0003800200 */
.L_x_11071:
        /* <DEDUP_REMOVED lines=30> */
[----:B------:R-:W-:Y:S01]  /*1ab0*/  IMAD R17, R17, R88, RZ ;  /* 0x0000005811117224 */ /* 0x000fe200078e02ff */
[----:B------:R-:W1:Y:S01]  /*1ac0*/  S2R R87, SR_CgaCtaId ;  /* 0x0000000000577919 */ /* 0x000e620000008800 */
[----:B------:R-:W-:Y:S01]  /*1ad0*/  IMAD.X R33, RZ, RZ, R18, P1 ;  /* 0x000000ffff217224 */ /* 0x000fe200008e0612 */
[----:B------:R-:W-:Y:S02]  /*1ae0*/  ISETP.GE.AND P2, PT, R6, RZ, PT ;  /* 0x000000ff0600720c */ /* 0x000fe40003f46270 */
[----:B------:R-:W-:Y:S02]  /*1af0*/  @!P3 IADD3 R21, PT, PT, R21, 0x1, RZ ;  /* 0x000000011515b810 */ /* 0x000fe40007ffe0ff */
[----:B------:R-:W-:Y:S01]  /*1b00*/  ISETP.NE.AND P1, PT, R0, RZ, PT ;  /* 0x000000ff0000720c */ /* 0x000fe20003f25270 */
[----:B------:R-:W-:-:S02]  /*1b10*/  IMAD R17, R16, R89, R17 ;  /* 0x0000005910117224 */ /* 0x000fc400078e0211 */
[----:B------:R-:W-:-:S04]  /*1b20*/  IMAD.WIDE.U32 R32, R16, R88, R32 ;  /* 0x0000005810207225 */ /* 0x000fc800078e0020 */
[----:B------:R-:W-:-:S04]  /*1b30*/  @P4 VIADD R21, R21, 0x1 ;  /* 0x0000000115154836 */ /* 0x000fc80000000000 */
[----:B------:R-:W-:Y:S01]  /*1b40*/  IMAD.MOV.U32 R6, RZ, RZ, R21 ;  /* 0x000000ffff067224 */ /* 0x000fe200078e0015 */
[----:B------:R-:W-:-:S03]  /*1b50*/  LOP3.LUT R19, R4, 0xc0, RZ, 0xc0, !PT ;  /* 0x000000c004137812 */ /* 0x000fc600078ec0ff */
[----:B------:R-:W-:Y:S01]  /*1b60*/  @!P2 IMAD.MOV R6, RZ, RZ, -R6 ;  /* 0x000000ffff06a224 */ /* 0x000fe200078e0a06 */
[----:B------:R-:W-:Y:S01]  /*1b70*/  @!P1 LOP3.LUT R6, RZ, R0, RZ, 0x33, !PT ;  /* 0x00000000ff069212 */ /* 0x000fe200078e33ff */
[----:B------:R-:W-:Y:S01]  /*1b80*/  IMAD.MOV.U32 R20, RZ, RZ, R32 ;  /* 0x000000ffff147224 */ /* 0x000fe200078e0020 */
[----:B------:R-:W-:Y:S02]  /*1b90*/  IADD3 R21, PT, PT, R33, R17, RZ ;  /* 0x0000001121157210 */ /* 0x000fe40007ffe0ff */
[----:B------:R-:W-:Y:S02]  /*1ba0*/  SHF.R.S32.HI R17, RZ, 0x1f, R147 ;  /* 0x0000001fff117819 */ /* 0x000fe40000011493 */
[----:B------:R-:W-:Y:S01]  /*1bb0*/  LOP3.LUT R19, R19, 0x18, R92, 0xf8, !PT ;  /* 0x0000001813137812 */ /* 0x000fe200078ef85c */
[----:B------:R-:W-:Y:S01]  /*1bc0*/  IMAD.WIDE.U32 R20, R6, R26, R20 ;  /* 0x0000001a06147225 */ /* 0x000fe200078e0014 */
[----:B------:R-:W-:Y:S02]  /*1bd0*/  SHF.R.S32.HI R0, RZ, 0x1f, R6 ;  /* 0x0000001fff007819 */ /* 0x000fe40000011406 */
[----:B------:R-:W-:-:S02]  /*1be0*/  LOP3.LUT R19, R19, 0x18, R4, 0x78, !PT ;  /* 0x0000001813137812 */ /* 0x000fc400078e7804 */
[----:B------:R-:W-:Y:S02]  /*1bf0*/  SHF.R.U32.HI R118, RZ, 0x2, R92 ;  /* 0x00000002ff767819 */ /* 0x000fe4000001165c */
[----:B------:R-:W-:Y:S02]  /*1c00*/  MOV R119, RZ ;  /* 0x000000ff00777202 */ /* 0x000fe40000000f00 */
[----:B------:R-:W-:Y:S01]  /*1c10*/  LOP3.LUT R4, R19, 0x1f20, R4, 0xf8, !PT ;  /* 0x00001f2013047812 */ /* 0x000fe200078ef804 */
[-C--:B------:R-:W-:Y:S02]  /*1c20*/  IMAD R143, R89, R118.reuse, RZ ;  /* 0x00000076598f7224 */ /* 0x080fe400078e02ff */
[----:B------:R-:W-:Y:S01]  /*1c30*/  IMAD R141, R3, R118, RZ ;  /* 0x00000076038d7224 */ /* 0x000fe200078e02ff */
[----:B------:R-:W-:Y:S01]  /*1c40*/  SHF.L.U64.HI R91, R88, 0x5, R89 ;  /* 0x00000005585b7819 */ /* 0x000fe20000010259 */
[----:B------:R-:W-:Y:S01]  /*1c50*/  IMAD.SHL.U32 R80, R92, 0x4, RZ ;  /* 0x000000045c507824 */ /* 0x000fe200078e00ff */
[----:B------:R-:W-:-:S02]  /*1c60*/  SHF.L.U32 R89, R90, 0x6, RZ ;  /* 0x000000065a597819 */ /* 0x000fc400000006ff */
[C---:B------:R-:W-:Y:S02]  /*1c70*/  SHF.L.U64.HI R138, R2.reuse, 0x5, R3 ;  /* 0x00000005028a7819 */ /* 0x040fe40000010203 */
[----:B------:R-:W-:Y:S01]  /*1c80*/  SHF.L.U32 R137, R2, 0x5, RZ ;  /* 0x0000000502897819 */ /* 0x000fe200000006ff */
[----:B------:R-:W-:Y:S01]  /*1c90*/  VIADD R70, R89, 0xffffffc0 ;  /* 0xffffffc059467836 */ /* 0x000fe20000000000 */
[----:B------:R-:W-:Y:S02]  /*1ca0*/  IADD3 R94, PT, PT, R90, -0x1, RZ ;  /* 0xffffffff5a5e7810 */ /* 0x000fe40007ffe0ff */
[----:B------:R-:W-:Y:S01]  /*1cb0*/  LOP3.LUT R114, R80, 0xc, RZ, 0xc0, !PT ;  /* 0x0000000c50727812 */ /* 0x000fe200078ec0ff */
        /* <DEDUP_REMOVED lines=8> */
[----:B------:R-:W-:Y:S01]  /*1d40*/  IADD3 R28, P1, PT, R30, R11, RZ ;  /* 0x0000000b1e1c7210 */ /* 0x000fe20007f3e0ff */
[----:B------:R-:W-:Y:S02]  /*1d50*/  IMAD R18, R25, R147, RZ ;  /* 0x0000009319127224 */ /* 0x000fe400078e02ff */
[----:B------:R-:W-:-:S02]  /*1d60*/  IMAD R11, R27, R6, RZ ;  /* 0x000000061b0b7224 */ /* 0x000fc400078e02ff */
[----:B------:R-:W-:Y:S02]  /*1d70*/  IMAD.X R29, RZ, RZ, R16, P1 ;  /* 0x000000ffff1d7224 */ /* 0x000fe400008e0610 */
[----:B------:R-:W-:Y:S02]  /*1d80*/  IMAD R17, R24, R17, R18 ;  /* 0x0000001118117224 */ /* 0x000fe400078e0212 */
[----:B------:R-:W-:Y:S01]  /*1d90*/  IMAD.WIDE.U32 R28, R147, R24, R28 ;  /* 0x00000018931c7225 */ /* 0x000fe200078e001c */
[----:B------:R-:W-:-:S03]  /*1da0*/  MOV R16, 0x400 ;  /* 0x0000040000107802 */ /* 0x000fc60000000f00 */
[----:B------:R-:W-:Y:S01]  /*1db0*/  IMAD.MOV.U32 R24, RZ, RZ, R20 ;  /* 0x000000ffff187224 */ /* 0x000fe200078e0014 */
[----:B------:R-:W-:Y:S01]  /*1dc0*/  IADD3 R20, P0, PT, R30, R10, RZ ;  /* 0x0000000a1e147210 */ /* 0x000fe20007f1e0ff */
[----:B------:R-:W-:Y:S02]  /*1dd0*/  IMAD R11, R0, R26, R11 ;  /* 0x0000001a000b7224 */ /* 0x000fe400078e020b */
[----:B------:R-:W-:Y:S01]  /*1de0*/  IMAD.WIDE.U32 R18, R145, 0x40, R118 ;  /* 0x0000004091127825 */ /* 0x000fe200078e0076 */
[----:B-1----:R-:W-:Y:S02]  /*1df0*/  LEA R87, R87, R16, 0x18 ;  /* 0x0000001057577211 */ /* 0x002fe400078ec0ff */
[----:B------:R-:W-:Y:S01]  /*1e00*/  IADD3 R17, PT, PT, R29, R17, RZ ;  /* 0x000000111d117210 */ /* 0x000fe20007ffe0ff */
[----:B------:R-:W-:Y:S01]  /*1e10*/  IMAD.IADD R25, R21, 0x1, R11 ;  /* 0x0000000115197824 */ /* 0x000fe200078e020b */
[----:B------:R-:W-:Y:S01]  /*1e20*/  SHF.R.S32.HI R10, RZ, 0x1f, R95 ;  /* 0x0000001fff0a7819 */ /* 0x000fe2000001145f */
[----:B------:R-:W-:-:S02]  /*1e30*/  IMAD.X R21, RZ, RZ, R5, P0 ;  /* 0x000000ffff157224 */ /* 0x000fc400000e0605 */
[----:B------:R-:W-:Y:S02]  /*1e40*/  IMAD.MOV.U32 R16, RZ, RZ, R28 ;  /* 0x000000ffff107224 */ /* 0x000fe400078e001c */
[-C--:B------:R-:W-:Y:S01]  /*1e50*/  IMAD R5, R19, R22.reuse, RZ ;  /* 0x0000001613057224 */ /* 0x080fe200078e02ff */
[----:B------:R-:W-:Y:S01]  /*1e60*/  LEA.HI R10, R10, R95, RZ, 0x6 ;  /* 0x0000005f0a0a7211 */ /* 0x000fe200078f30ff */
[----:B------:R-:W-:-:S04]  /*1e70*/  IMAD.WIDE.U32 R16, R18, R22, R16 ;  /* 0x0000001612107225 */ /* 0x000fc800078e0010 */
[----:B------:R-:W-:Y:S02]  /*1e80*/  IMAD R5, R18, R23, R5 ;  /* 0x0000001712057224 */ /* 0x000fe400078e0205 */
[----:B------:R-:W-:Y:S01]  /*1e90*/  IMAD.WIDE.U32 R18, R118, R88, R24 ;  /* 0x0000005876127225 */ /* 0x000fe200078e0018 */
[----:B------:R-:W-:-:S03]  /*1ea0*/  SHF.R.S32.HI R10, RZ, 0x6, R10 ;  /* 0x00000006ff0a7819 */ /* 0x000fc6000001140a */
[----:B------:R-:W-:Y:S01]  /*1eb0*/  IMAD.IADD R143, R19, 0x1, R143 ;  /* 0x00000001138f7824 */ /* 0x000fe200078e028f */
[C---:B----4-:R-:W-:Y:S02]  /*1ec0*/  LEA R142, P0, R18.reuse, R12, 0x1 ;  /* 0x0000000c128e7211 */ /* 0x050fe400078008ff */
[----:B------:R-:W-:Y:S02]  /*1ed0*/  VIMNMX R83, PT, PT, R139, R10, !PT ;  /* 0x0000000a8b537248 */ /* 0x000fe40007fe0100 */
[----:B------:R-:W-:Y:S02]  /*1ee0*/  LEA.HI.X R143, R18, R13, R143, 0x1, P0 ;  /* 0x0000000d128f7211 */ /* 0x000fe400000f0c8f */
[----:B------:R-:W-:Y:S01]  /*1ef0*/  ISETP.GT.AND P0, PT, R90, R83, PT ;  /* 0x000000535a00720c */ /* 0x000fe20003f04270 */
[----:B------:R-:W-:Y:S01]  /*1f00*/  IMAD.WIDE.U32 R20, R118, R2, R20 ;  /* 0x0000000276147225 */ /* 0x000fe200078e0014 */
[----:B------:R-:W-:-:S03]  /*1f10*/  LEA R120, P2, R16, R8, 0x1 ;  /* 0x0000000810787211 */ /* 0x000fc600078408ff */
[----:B------:R-:W-:Y:S01]  /*1f20*/  IMAD.IADD R5, R17, 0x1, R5 ;  /* 0x0000000111057824 */ /* 0x000fe200078e0205 */
[----:B------:R-:W-:Y:S02]  /*1f30*/  IADD3 R141, PT, PT, R21, R141, RZ ;  /* 0x0000008d158d7210 */ /* 0x000fe40007ffe0ff */
[----:B------:R-:W-:Y:S01]  /*1f40*/  LEA R140, P1, R20, R14, 0x1 ;  /* 0x0000000e148c7211 */ /* 0x000fe200078208ff */
[C---:B------:R-:W-:Y:S01]  /*1f50*/  IMAD.SHL.U32 R82, R22.reuse, 0x20, RZ ;  /* 0x0000002016527824 */ /* 0x040fe200078e00ff */
[----:B------:R-:W-:Y:S01]  /*1f60*/  SHF.L.U64.HI R93, R22, 0x5, R23 ;  /* 0x00000005165d7819 */ /* 0x000fe20000010217 */
[----:B------:R-:W-:Y:S01]  /*1f70*/  IMAD.SHL.U32 R88, R88, 0x20, RZ ;  /* 0x0000002058587824 */ /* 0x000fe200078e00ff */
[----:B------:R-:W-:Y:S02]  /*1f80*/  LEA.HI.X R141, R20, R15, R141, 0x1, P1 ;  /* 0x0000000f148d7211 */ /* 0x000fe400008f0c8d */
[----:B------:R-:W-:Y:S02]  /*1f90*/  LEA.HI.X R121, R16, R9, R5, 0x1, P2 ;  /* 0x0000000910797211 */ /* 0x000fe400010f0c05 */
        /* <DEDUP_REMOVED lines=14> */
[----:B------:R-:W-:Y:S01]  /*2080*/  IMAD.MOV.U32 R112, RZ, RZ, R70 ;  /* 0x000000ffff707224 */ /* 0x000fe200078e0046 */
[----:B------:R-:W-:Y:S01]  /*2090*/  IADD3 R111, PT, PT, R118, 0x20, RZ ;  /* 0x00000020766f7810 */ /* 0x000fe20007ffe0ff */
[C---:B------:R-:W-:Y:S01]  /*20a0*/  IMAD R110, R90.reuse, -0x40, R95 ;  /* 0xffffffc05a6e7824 */ /* 0x040fe200078e025f */
[----:B------:R-:W-:Y:S01]  /*20b0*/  MOV R108, R90 ;  /* 0x0000005a006c7202 */ /* 0x000fe20000000f00 */
[----:B------:R-:W-:Y:S01]  /*20c0*/  IMAD R109, R90, -0x40, R81 ;  /* 0xffffffc05a6d7824 */ /* 0x000fe200078e0251 */
[----:B------:R-:W-:Y:S01]  /*20d0*/  SHF.R.S32.HI R17, RZ, 0x1f, R112 ;  /* 0x0000001fff117819 */ /* 0x000fe20000011470 */
[----:B------:R-:W-:Y:S01]  /*20e0*/  IMAD.MOV.U32 R103, RZ, RZ, R143 ;  /* 0x000000ffff677224 */ /* 0x000fe200078e008f */
[----:B------:R-:W-:-:S02]  /*20f0*/  MOV R102, R142 ;  /* 0x0000008e00667202 */ /* 0x000fc40000000f00 */
[----:B------:R-:W-:Y:S02]  /*2100*/  MOV R122, R140 ;  /* 0x0000008c007a7202 */ /* 0x000fe40000000f00 */
[----:B------:R-:W-:Y:S01]  /*2110*/  MOV R123, R141 ;  /* 0x0000008d007b7202 */ /* 0x000fe20000000f00 */
[----:B--2---:R-:W-:Y:S02]  /*2120*/  IMAD R2, R27, R149, RZ ;  /* 0x000000951b027224 */ /* 0x004fe400078e02ff */
[----:B------:R-:W-:-:S04]  /*2130*/  IMAD.WIDE.U32 R26, R149, R26, R30 ;  /* 0x0000001a951a7225 */ /* 0x000fc800078e001e */
[----:B---3--:R-:W-:Y:S01]  /*2140*/  IMAD R3, R15, R149, RZ ;  /* 0x000000950f037224 */ /* 0x008fe200078e02ff */
[----:B------:R-:W-:Y:S01]  /*2150*/  IADD3 R27, PT, PT, R27, R2, RZ ;  /* 0x000000021b1b7210 */ /* 0x000fe20007ffe0ff */
[----:B----4-:R-:W-:Y:S02]  /*2160*/  IMAD R15, R125, R112, RZ ;  /* 0x000000707d0f7224 */ /* 0x010fe400078e02ff */
[----:B------:R-:W-:Y:S01]  /*2170*/  IMAD.WIDE.U32 R24, R149, R14, R30 ;  /* 0x0000000e95187225 */ /* 0x000fe200078e001e */
[----:B------:R-:W-:Y:S02]  /*2180*/  SHF.R.S32.HI R14, RZ, 0x1f, R95 ;  /* 0x0000001fff0e7819 */ /* 0x000fe4000001145f */
[----:B------:R-:W-:Y:S01]  /*2190*/  SHF.L.U64.HI R105, R18, 0x5, R19 ;  /* 0x0000000512697819 */ /* 0x000fe20000010213 */
[----:B------:R-:W-:Y:S01]  /*21a0*/  IMAD R15, R124, R17, R15 ;  /* 0x000000117c0f7224 */ /* 0x000fe200078e020f */
[----:B------:R-:W-:Y:S01]  /*21b0*/  SHF.L.U32 R107, R18, 0x5, RZ ;  /* 0x00000005126b7819 */ /* 0x000fe200000006ff */
[----:B------:R-:W-:-:S04]  /*21c0*/  IMAD.WIDE.U32 R26, R124, R112, R26 ;  /* 0x000000707c1a7225 */ /* 0x000fc800078e001a */
[----:B------:R-:W-:Y:S01]  /*21d0*/  IMAD R2, R19, R112, RZ ;  /* 0x0000007013027224 */ /* 0x000fe200078e02ff */
[----:B------:R-:W-:Y:S01]  /*21e0*/  IADD3 R27, PT, PT, R27, R15, RZ ;  /* 0x0000000f1b1b7210 */ /* 0x000fe20007ffe0ff */
[----:B------:R-:W-:Y:S02]  /*21f0*/  IMAD.IADD R25, R25, 0x1, R3 ;  /* 0x0000000119197824 */ /* 0x000fe400078e0203 */
[----:B------:R-:W-:Y:S01]  /*2200*/  IMAD R3, R23, R6, RZ ;  /* 0x0000000617037224 */ /* 0x000fe200078e02ff */
[----:B------:R-:W-:Y:S01]  /*2210*/  LEA.HI R113, R16, R16, RZ, 0x1 ;  /* 0x0000001010717211 */ /* 0x000fe200078f08ff */
[----:B------:R-:W-:Y:S02]  /*2220*/  IMAD R15, R21, R6, RZ ;  /* 0x00000006150f7224 */ /* 0x000fe400078e02ff */
[C---:B------:R-:W-:Y:S01]  /*2230*/  IMAD R17, R18.reuse, R17, R2 ;  /* 0x0000001112117224 */ /* 0x040fe200078e0202 */
[----:B------:R-:W-:Y:S01]  /*2240*/  SHF.R.S32.HI R113, RZ, 0x1, R113 ;  /* 0x00000001ff717819 */ /* 0x000fe20000011471 */
[----:B------:R-:W-:-:S04]  /*2250*/  IMAD.WIDE.U32 R24, R18, R112, R24 ;  /* 0x0000007012187225 */ /* 0x000fc800078e0018 */
[----:B------:R-:W-:Y:S01]  /*2260*/  IMAD R2, R22, R0, R3 ;  /* 0x0000000016027224 */ /* 0x000fe200078e0203 */
[----:B------:R-:W-:Y:S01]  /*2270*/  IADD3 R3, P0, PT, -R95, R118, RZ ;  /* 0x000000765f037210 */ /* 0x000fe20007f1e1ff */
[----:B------:R-:W-:Y:S02]  /*2280*/  IMAD R15, R20, R0, R15 ;  /* 0x00000000140f7224 */ /* 0x000fe400078e020f */
[----:B-----5:R-:W-:Y:S02]  /*2290*/  IMAD.IADD R0, R7, 0x1, R70 ;  /* 0x0000000107007824 */ /* 0x020fe400078e0246 */
[----:B------:R-:W-:Y:S01]  /*22a0*/  IMAD.IADD R25, R25, 0x1, R17 ;  /* 0x0000000119197824 */ /* 0x000fe200078e0211 */
[----:B------:R-:W-:Y:S01]  /*22b0*/  IADD3.X R17, PT, PT, RZ, ~R14, RZ, P0, !PT ;  /* 0x8000000eff117210 */ /* 0x000fe200007fe4ff */
[----:B------:R-:W-:Y:S01]  /*22c0*/  IMAD.WIDE.U32 R22, R6, R22, R26 ;  /* 0x0000001606167225 */ /* 0x000fe200078e001a */
[----:B------:R-:W-:-:S03]  /*22d0*/  LOP3.LUT R26, R30, 0x20, RZ, 0xfc, !PT ;  /* 0x000000201e1a7812 */ /* 0x000fc600078efcff */
[----:B------:R-:W-:Y:S01]  /*22e0*/  IMAD R7, R113, R0, RZ ;  /* 0x0000000071077224 */ /* 0x000fe200078e02ff */
[----:B------:R-:W-:Y:S01]  /*22f0*/  IADD3 R23, PT, PT, R23, R2, RZ ;  /* 0x0000000217177210 */ /* 0x000fe20007ffe0ff */
[----:B------:R-:W-:Y:S02]  /*2300*/  IMAD R0, R118, R113, R114 ;  /* 0x0000007176007224 */ /* 0x000fe400078e0272 */
[----:B------:R-:W-:Y:S01]  /*2310*/  IMAD.WIDE.U32 R20, R6, R20, R24 ;  /* 0x0000001406147225 */ /* 0x000fe200078e0018 */
[----:B------:R-:W-:Y:S02]  /*2320*/  SHF.R.S32.HI R101, RZ, 0x1f, R7 ;  /* 0x0000001fff657819 */ /* 0x000fe40000011407 */
[----:B------:R-:W-:Y:S01]  /*2330*/  LOP3.LUT R25, R30, 0x40, RZ, 0xfc, !PT ;  /* 0x000000401e197812 */ /* 0x000fe200078efcff */
[----:B------:R-:W-:Y:S02]  /*2340*/  IMAD.IADD R6, R114, 0x1, R0 ;  /* 0x0000000172067824 */ /* 0x000fe400078e0200 */
[----:B------:R-:W-:-:S02]  /*2350*/  IMAD.IADD R21, R21, 0x1, R15 ;  /* 0x0000000115157824 */ /* 0x000fc400078e020f */
[----:B------:R-:W-:Y:S01]  /*2360*/  IMAD R97, R17, R124, RZ ;  /* 0x0000007c11617224 */ /* 0x000fe200078e02ff */
[----:B------:R-:W-:Y:S01]  /*2370*/  IADD3 R2, P2, PT, R7, R6, RZ ;  /* 0x0000000607027210 */ /* 0x000fe20007f5e0ff */
[----:B------:R-:W-:Y:S02]  /*2380*/  IMAD R29, R17, R18, RZ ;  /* 0x00000012111d7224 */ /* 0x000fe400078e02ff */
[-C--:B------:R-:W-:Y:S02]  /*2390*/  IMAD R97, R125, R3.reuse, R97 ;  /* 0x000000037d617224 */ /* 0x080fe400078e0261 */
[-C--:B------:R-:W-:Y:S02]  /*23a0*/  IMAD R29, R19, R3.reuse, R29 ;  /* 0x00000003131d7224 */ /* 0x080fe400078e021d */
[----:B------:R-:W-:-:S04]  /*23b0*/  IMAD.WIDE.U32 R16, R124, R3, R22 ;  /* 0x000000037c107225 */ /* 0x000fc800078e0016 */
[----:B------:R-:W-:Y:S01]  /*23c0*/  IMAD.WIDE.U32 R14, R18, R3, R20 ;  /* 0x00000003120e7225 */ /* 0x000fe200078e0014 */
[----:B------:R-:W-:Y:S02]  /*23d0*/  IADD3 R3, P3, PT, R7, R0, RZ ;  /* 0x0000000007037210 */ /* 0x000fe40007f7e0ff */
[----:B------:R-:W-:Y:S01]  /*23e0*/  IADD3 R97, PT, PT, R17, R97, RZ ;  /* 0x0000006111617210 */ /* 0x000fe20007ffe0ff */
[----:B------:R-:W-:Y:S01]  /*23f0*/  IMAD.SHL.U32 R100, R2, 0x2, RZ ;  /* 0x0000000202647824 */ /* 0x000fe200078e00ff */
[-C--:B------:R-:W-:Y:S01]  /*2400*/  LEA.HI.X.SX32 R0, R0, R101.reuse, 0x1, P3 ;  /* 0x0000006500007211 */ /* 0x080fe200018f0eff */
[----:B------:R-:W-:Y:S01]  /*2410*/  IMAD.IADD R29, R15, 0x1, R29 ;  /* 0x000000010f1d7824 */ /* 0x000fe200078e021d */
[----:B------:R-:W-:Y:S01]  /*2420*/  LEA R96, P1, R16, R12, 0x1 ;  /* 0x0000000c10607211 */ /* 0x000fe200078208ff */
[----:B------:R-:W-:Y:S01]  /*2430*/  IMAD.SHL.U32 R113, R113, 0x20, RZ ;  /* 0x0000002071717824 */ /* 0x000fe200078e00ff */
[----:B------:R-:W-:Y:S02]  /*2440*/  LEA.HI.X.SX32 R101, R6, R101, 0x1, P2 ;  /* 0x0000006506657211 */ /* 0x000fe400010f0eff */
[----:B------:R-:W-:-:S02]  /*2450*/  LEA R28, P0, R14, R10, 0x1 ;  /* 0x0000000a0e1c7211 */ /* 0x000fc400078008ff */
[----:B------:R-:W-:Y:S02]  /*2460*/  SHF.L.U32 R32, R3, 0x1, RZ ;  /* 0x0000000103207819 */ /* 0x000fe400000006ff */
        /* <DEDUP_REMOVED lines=11> */
[----:B------:R-:W-:Y:S02]  /*2520*/  IADD3.X R33, PT, PT, R5, R0, RZ, P0, !PT ;  /* 0x0000000005217210 */ /* 0x000fe400007fe4ff */
[----:B------:R-:W-:-:S07]  /*2530*/  SHF.R.S32.HI R86, RZ, 0x1f, R113 ;  /* 0x0000001fff567819 */ /* 0x000fce0000011471 */
.L_x_11089:
        /* <DEDUP_REMOVED lines=56> */
.L_x_11076:
        /* <DEDUP_REMOVED lines=141> */
.L_x_11080:
[----:B------:R-:W-:Y:S05]  /*3190*/  BSYNC.RECONVERGENT B0 ;  /* 0x0000000000007941 */ /* 0x000fea0003800200 */
.L_x_11079:
        /* <DEDUP_REMOVED lines=147> */
.L_x_11082:
[----:B------:R-:W-:Y:S05]  /*3ad0*/  BSYNC.RECONVERGENT B0 ;  /* 0x0000000000007941 */ /* 0x000fea0003800200 */
.L_x_11081:
[----:B------:R-:W3:Y:S02]  /*3ae0*/  LD.E R3, desc[UR4][R84.64+0xd0] ;  /* 0x0000d00454037980 */ /* 0x000ee4000c101900 */
[----:B---3--:R-:W-:Y:S05]  /*3af0*/  IMAD.U32 R3, R3, -0x20, RZ ;  /* 0xffffffe003037824 */ /* 0x008fea00078e00ff */
[C---:B------:R-:W-:Y:S02]  /*3b00*/  LEA R32, P1, R3.reuse, R32, 0x1 ;  /* 0x0000002003207211 */ /* 0x040fe400078208ff */
[C---:B------:R-:W-:Y:S02]  /*3b10*/  LEA R68, P0, R3.reuse, R68, 0x1 ;  /* 0x0000004403447211 */ /* 0x040fe400078008ff */
[C---:B------:R-:W-:Y:S02]  /*3b20*/  LEA.HI.X.SX32 R33, R3.reuse, R33, 0x1, P1 ;  /* 0x0000002103217211 */ /* 0x040fe400008f0eff */
[----:B------:R-:W-:Y:S01]  /*3b30*/  LEA.HI.X.SX32 R69, R3, R69, 0x1, P0 ;  /* 0x0000004503457211 */ /* 0x000fe200000f0eff */
[----:B------:R-:W-:Y:S05]  /*3b40*/  BRA `(.L_x_11077) ;  /* 0x0000002000307947 */ /* 0x000fea0003800000 */
.L_x_11078:
        /* <DEDUP_REMOVED lines=258> */
.L_x_11084:
[----:B------:R-:W-:Y:S05]  /*4b70*/  BSYNC.RECONVERGENT B0 ;  /* 0x0000000000007941 */ /* 0x000fea0003800200 */
.L_x_11083:
        /* <DEDUP_REMOVED lines=83> */
[----:B------:R-:W-:Y:S01]  /*50b0*/  LEA R126, P4, R137, R122, 0x1 ;  /* 0x0000007a897e7211 */ /* 0x000fe200078808ff */
[----:B------:R-:W-:Y:S01]  /*50c0*/  @!P0 IMAD.MOV.U32 R65, RZ, RZ, R127 ;  /* 0x000000ffff418224 */ /* 0x000fe200078e007f */
[----:B------:R-:W-:Y:S01]  /*50d0*/  @!P1 SEL R127, R117, RZ, !P2 ;  /* 0x000000ff757f9207 */ /* 0x000fe20005000000 */
        /* <DEDUP_REMOVED lines=172> */
.L_x_11086:
[----:B------:R-:W-:Y:S05]  /*5ba0*/  BSYNC.RECONVERGENT B0 ;  /* 0x0000000000007941 */ /* 0x000fea0003800200 */
.L_x_11085:
[----:B------:R-:W3:Y:S02]  /*5bb0*/  LD.E R3, desc[UR4][R84.64+0xd0] ;  /* 0x0000d00454037980 */ /* 0x000ee4000c101900 */
[----:B---3--:R-:W-:Y:S05]  /*5bc0*/  IMAD.U32 R3, R3, -0x20, RZ ;  /* 0xffffffe003037824 */ /* 0x008fea00078e00ff */
[C---:B------:R-:W-:Y:S02]  /*5bd0*/  LEA R100, P1, R3.reuse, R100, 0x1 ;  /* 0x0000006403647211 */ /* 0x040fe400078208ff */
[C---:B------:R-:W-:Y:S02]  /*5be0*/  LEA R98, P0, R3.reuse, R98, 0x1 ;  /* 0x0000006203627211 */ /* 0x040fe400078008ff */
[C---:B------:R-:W-:Y:S02]  /*5bf0*/  LEA.HI.X.SX32 R101, R3.reuse, R101, 0x1, P1 ;  /* 0x0000006503657211 */ /* 0x040fe400008f0eff */
[----:B------:R-:W-:Y:S09]  /*5c00*/  LEA.HI.X.SX32 R99, R3, R99, 0x1, P0 ;  /* 0x0000006303637211 */ /* 0x000ff200000f0eff */
.L_x_11077:
[----:B------:R-:W-:Y:S05]  /*5c10*/  BSYNC.RECONVERGENT B1 ;  /* 0x0000000000017941 */ /* 0x000fea0003800200 */
.L_x_11075:
        /* <DEDUP_REMOVED lines=103> */
.L_x_11088:
[----:B------:R-:W-:Y:S05]  /*6290*/  BSYNC.RECONVERGENT B0 ;  /* 0x0000000000007941 */ /* 0x000fea0003800200 */
.L_x_11087:
[----:B------:R-:W-:Y:S05]  /*62a0*/  @P3 BRA `(.L_x_11089) ;  /* 0xffffffc000a43947 */ /* 0x000fea000383ffff */
.L_x_11074:
[----:B------:R-:W-:Y:S05]  /*62b0*/  WARPSYNC.ALL ;  /* 0x0000000000007948 */ /* 0x000fea0003800000 */
[----:B------:R-:W-:Y:S06]  /*62c0*/  BAR.SYNC.DEFER_BLOCKING 0x0 ;  /* 0x0000000000007b1d */ /* 0x000fec0000010000 */
[----:B------:R-:W3:Y:S01]  /*62d0*/  LD.E R3, desc[UR4][R84.64+0xd0] ;  /* 0x0000d00454037980 */ /* 0x000ee2000c101900 */
[----:B------:R-:W-:Y:S01]  /*62e0*/  BSSY.RECONVERGENT B2, `(.L_x_11090) ;  /* 0x0000371000027945 */ /* 0x000fe20003800200 */
        /* <DEDUP_REMOVED lines=14> */
.L_x_11093:
[----:B------:R-:W-:Y:S05]  /*63d0*/  BSYNC.RECONVERGENT B0 ;  /* 0x0000000000007941 */ /* 0x000fea0003800200 */
.L_x_11092:
        /* <DEDUP_REMOVED lines=10> */
.L_x_11091:
[----:B------:R-:W3:Y:S01]  /*6480*/  LD.E.64 R4, desc[UR4][R84.64+0xf0] ;  /* 0x0000f00454047980 */ /* 0x000ee2000c101b00 */
[----:B------:R-:W-:-:S03]  /*6490*/  IMAD.MOV.U32 R2, RZ, RZ, RZ ;  /* 0x000000ffff027224 */ /* 0x000fc600078e00ff */
[----:B------:R-:W4:Y:S04]  /*64a0*/  LD.E.U8 R0, desc[UR4][R84.64+0x1b3] ;  /* 0x0001b30454007980 */ /* 0x000f28000c101100 */
[----:B------:R1:W5:Y:S04]  /*64b0*/  LD.E.64 R34, desc[UR4][R84.64+0x148] ;  /* 0x0001480454227980 */ /* 0x000368000c101b00 */
[----:B------:R1:W5:Y:S01]  /*64c0*/  LD.E.64 R32, desc[UR4][R84.64+0x150] ;  /* 0x0001500454207980 */ /* 0x000362000c101b00 */
[----:B---3--:R-:W-:-:S04]  /*64d0*/  ISETP.NE.U32.AND P1, PT, R4, RZ, PT ;  /* 0x000000ff0400720c */ /* 0x008fc80003f25070 */
[----:B------:R-:W-:-:S13]  /*64e0*/  ISETP.NE.AND.EX P1, PT, R5, RZ, PT, P1 ;  /* 0x000000ff0500720c */ /* 0x000fda0003f25310 */
[----:B------:R-:W-:-:S05]  /*64f0*/  @P1 IADD3 R106, P0, PT, R4, R106, RZ ;  /* 0x0000006a046a1210 */ /* 0x000fca0007f1e0ff */
[----:B------:R-:W-:-:S05]  /*6500*/  @P1 IMAD.X R107, R5, 0x1, R104, P0 ;  /* 0x00000001056b1824 */ /* 0x000fca00000e0668 */
[----:B------:R-:W3:Y:S01]  /*6510*/  @P1 LD.E R2, desc[UR4][R106.64] ;  /* 0x000000046a021980 */ /* 0x000ee2000c101900 */
[----:B------:R-:W-:-:S04]  /*6520*/  LEA.HI R25, R3, R3, RZ, 0x1 ;  /* 0x0000000303197211 */ /* 0x000fc800078f08ff */
[----:B------:R-:W-:Y:S02]  /*6530*/  SHF.R.S32.HI R25, RZ, 0x1, R25 ;  /* 0x00000001ff197819 */ /* 0x000fe40000011419 */
[----:B----4-:R-:W-:-:S03]  /*6540*/  ISETP.NE.AND P2, PT, R0, RZ, PT ;  /* 0x000000ff0000720c */ /* 0x010fc60003f45270 */
[----:B-----5:R-:W-:-:S04]  /*6550*/  IMAD R7, R118, R25, R114 ;  /* 0x0000001976077224 */ /* 0x020fc800078e0272 */
[----:B------:R-:W-:Y:S02]  /*6560*/  IMAD.IADD R5, R114, 0x1, R7 ;  /* 0x0000000172057824 */ /* 0x000fe400078e0207 */
[----:B------:R-:W-:Y:S01]  /*6570*/  IMAD.SHL.U32 R27, R25, 0x20, RZ ;  /* 0x00000020191b7824 */ /* 0x000fe200078e00ff */
[----:B---3--:R-:W-:-:S05]  /*6580*/  IADD3 R2, PT, PT, R2, R95, R115 ;  /* 0x0000005f02027210 */ /* 0x008fca0007ffe073 */
        /* <DEDUP_REMOVED lines=17> */
[-C--:B--2---:R-:W-:Y:S02]  /*66a0*/  IADD3 R20, P1, PT, R34, R25.reuse, RZ ;  /* 0x0000001922147210 */ /* 0x084fe40007f3e0ff */
[----:B------:R-:W-:Y:S02]  /*66b0*/  IADD3 R24, P0, PT, R32, R25, RZ ;  /* 0x0000001920187210 */ /* 0x000fe40007f1e0ff */
[----:B------:R-:W-:Y:S01]  /*66c0*/  ISETP.GE.AND P2, PT, R0, R3, PT ;  /* 0x000000030000720c */ /* 0x000fe20003f46270 */
[----:B------:R-:W-:-:S02]  /*66d0*/  IMAD.X R21, R35, 0x1, R5, P1 ;  /* 0x0000000123157824 */ /* 0x000fc400008e0605 */
[----:B------:R-:W-:Y:S01]  /*66e0*/  IMAD.X R25, R33, 0x1, R5, P0 ;  /* 0x0000000121197824 */ /* 0x000fe200000e0605 */
[----:B------:R-:W-:Y:S09]  /*66f0*/  @P3 BRA `(.L_x_11099) ;  /* 0x00000000009c3947 */ /* 0x000ff20003800000 */
        /* <DEDUP_REMOVED lines=39> */
.L_x_11099:
[----:B------:R-:W-:Y:S05]  /*6970*/  BSYNC.RECONVERGENT B0 ;  /* 0x0000000000007941 */ /* 0x000fea0003800200 */
.L_x_11098:
        /* <DEDUP_REMOVED lines=42> */
.L_x_11101:
[----:B------:R-:W-:Y:S05]  /*6c20*/  BSYNC.RECONVERGENT B0 ;  /* 0x0000000000007941 */ /* 0x000fea0003800200 */
.L_x_11100:
        /* <DEDUP_REMOVED lines=44> */
.L_x_11103:
[----:B------:R-:W-:Y:S05]  /*6ef0*/  BSYNC.RECONVERGENT B0 ;  /* 0x0000000000007941 */ /* 0x000fea0003800200 */
.L_x_11102:
[----:B-----5:R4:W-:Y:S02]  /*6f00*/  STS.128 [R71+0x2000], R8 ;  /* 0x0020000847007388 */ /* 0x0209e40000000c00 */
.L_x_11097:
[----:B------:R-:W-:Y:S05]  /*6f10*/  BSYNC.RECONVERGENT B1 ;  /* 0x0000000000017941 */ /* 0x000fea0003800200 */
.L_x_11096:
[----:B------:R-:W-:-:S04]  /*6f20*/  IADD3 R36, PT, PT, R118, 0x20, RZ ;  /* 0x0000002076247810 */ /* 0x000fc80007ffe0ff */
[----:B------:R-:W-:-:S13]  /*6f30*/  ISETP.GE.AND P0, PT, R36, R115, PT ;  /* 0x000000732400720c */ /* 0x000fda0003f06270 */
[----:B------:R-:W-:Y:S05]  /*6f40*/  @P0 BRA `(.L_x_11094) ;  /* 0x0000002800a80947 */ /* 0x000fea0003800000 */
[----:B--2---:R-:W-:Y:S02]  /*6f50*/  LEA R20, P2, R82, R120, 0x1 ;  /* 0x0000007852147211 */ /* 0x004fe400078408ff */
[----:B------:R-:W-:Y:S02]  /*6f60*/  ISETP.GE.AND P1, PT, R30, R3, PT ;  /* 0x000000031e00720c */ /* 0x000fe40003f26270 */
        /* <DEDUP_REMOVED lines=17> */
[----:B------:R-:W-:Y:S01]  /*7080*/  LOP3.LUT R0, R13, 0xffff0000, RZ, 0xc0, !PT ;  /* 0xffff00000d007812 */ /* 0x000fe200078ec0ff */
[C---:B----4-:R-:W-:Y:S01]  /*7090*/  IMAD.U32 R8, R12.reuse, 0x10000, RZ ;  /* 0x000100000c087824 */ /* 0x050fe200078e00ff */
[----:B------:R-:W-:Y:S02]  /*70a0*/  SHF.L.U32 R17, R15, 0x10, RZ ;  /* 0x000000100f117819 */ /* 0x000fe400000006ff */
[----:B------:R-:W-:-:S02]  /*70b0*/  LOP3.LUT R22, R12, 0xffff0000, RZ, 0xc0, !PT ;  /* 0xffff00000c167812 */ /* 0x000fc400078ec0ff */
[----:B------:R-:W-:Y:S01]  /*70c0*/  LOP3.LUT R15, R15, 0xffff0000, RZ, 0xc0, !PT ;  /* 0xffff00000f0f7812 */ /* 0x000fe200078ec0ff */
[C---:B------:R-:W-:Y:S01]  /*70d0*/  IMAD.U32 R19, R14.reuse, 0x10000, RZ ;  /* 0x000100000e137824 */ /* 0x040fe200078e00ff */
[----:B------:R-:W-:Y:S02]  /*70e0*/  LOP3.LUT R23, R14, 0xffff0000, RZ, 0xc0, !PT ;  /* 0xffff00000e177812 */ /* 0x000fe400078ec0ff */
[----:B---3--:R-:W-:Y:S02]  /*70f0*/  LOP3.LUT R13, R6, 0xffff0000, RZ, 0xc0, !PT ;  /* 0xffff0000060d7812 */ /* 0x008fe400078ec0ff */
[----:B--2---:R-:W-:Y:S02]  /*7100*/  LOP3.LUT R11, R4, 0xffff0000, RZ, 0xc0, !PT ;  /* 0xffff0000040b7812 */ /* 0x004fe400078ec0ff */
        /* <DEDUP_REMOVED lines=26> */
.L_x_11105:
[----:B------:R-:W-:Y:S05]  /*72b0*/  BSYNC.RECONVERGENT B0 ;  /* 0x0000000000007941 */ /* 0x000fea0003800200 */
.L_x_11104:
[----:B-----5:R3:W-:Y:S04]  /*72c0*/  STS.128 [R71+0x800], R12 ;  /* 0x0008000c47007388 */ /* 0x0207e80000000c00 */
[----:B----4-:R3:W5:Y:S01]  /*72d0*/  LD.E.128 R8, desc[UR4][R20.64+0x40] ;  /* 0x0000400414087980 */ /* 0x010762000c101d00 */
        /* <DEDUP_REMOVED lines=10> */
[----:B------:R-:W4:Y:S04]  /*7380*/  LD.E.64 R4, desc[UR4][R4.64+0x20] ;  /* 0x0000200404047980 */ /* 0x000f28000c101b00 */
[----:B------:R-:W2:Y:S01]  /*7390*/  LD.E.64 R6, desc[UR4][R24.64+0x20] ;  /* 0x0000200418067980 */ /* 0x000ea2000c101b00 */
[C---:B-----5:R-:W-:Y:S01]  /*73a0*/  LOP3.LUT R0, R9.reuse, 0xffff0000, RZ, 0xc0, !PT ;  /* 0xffff000009007812 */ /* 0x060fe200078ec0ff */
[----:B------:R-:W-:Y:S01]  /*73b0*/  IMAD.U32 R2, R9, 0x10000, RZ ;  /* 0x0001000009027824 */ /* 0x000fe200078e00ff */
[C---:B------:R-:W-:Y:S01]  /*73c0*/  SHF.L.U32 R9, R8.reuse, 0x10, RZ ;  /* 0x0000001008097819 */ /* 0x040fe200000006ff */
[C---:B------:R-:W-:Y:S01]  /*73d0*/  IMAD.U32 R19, R11.reuse, 0x10000, RZ ;  /* 0x000100000b137824 */ /* 0x040fe200078e00ff */
[----:B------:R-:W-:Y:S02]  /*73e0*/  LOP3.LUT R22, R8, 0xffff0000, RZ, 0xc0, !PT ;  /* 0xffff000008167812 */ /* 0x000fe400078ec0ff */
[----:B------:R-:W-:-:S02]  /*73f0*/  LOP3.LUT R17, R11, 0xffff0000, RZ, 0xc0, !PT ;  /* 0xffff00000b117812 */ /* 0x000fc400078ec0ff */
[C---:B---3--:R-:W-:Y:S02]  /*7400*/  SHF.L.U32 R14, R10.reuse, 0x10, RZ ;  /* 0x000000100a0e7819 */ /* 0x048fe400000006ff */
[----:B------:R-:W-:Y:S02]  /*7410*/  LOP3.LUT R23, R10, 0xffff0000, RZ, 0xc0, !PT ;  /* 0xffff00000a177812 */ /* 0x000fe400078ec0ff */
[C---:B----4-:R-:W-:Y:S01]  /*7420*/  LOP3.LUT R13, R4.reuse, 0xffff0000, RZ, 0xc0, !PT ;  /* 0xffff0000040d7812 */ /* 0x050fe200078ec0ff */
[----:B------:R-:W-:Y:S01]  /*7430*/  IMAD.U32 R4, R4, 0x10000, RZ ;  /* 0x0001000004047824 */ /* 0x000fe200078e00ff */
[C---:B------:R-:W-:Y:S01]  /*7440*/  LOP3.LUT R8, R5.reuse, 0xffff0000, RZ, 0xc0, !PT ;  /* 0xffff000005087812 */ /* 0x040fe200078ec0ff */
[----:B------:R-:W-:Y:S01]  /*7450*/  IMAD.U32 R5, R5, 0x10000, RZ ;  /* 0x0001000005057824 */ /* 0x000fe200078e00ff */
[----:B--2---:R-:W-:Y:S01]  /*7460*/  LOP3.LUT R15, R6, 0xffff0000, RZ, 0xc0, !PT ;  /* 0xffff0000060f7812 */ /* 0x004fe200078ec0ff */
        /* <DEDUP_REMOVED lines=24> */
.L_x_11107:
[----:B------:R-:W-:Y:S05]  /*75f0*/  BSYNC.RECONVERGENT B0 ;  /* 0x0000000000007941 */ /* 0x000fea0003800200 */
.L_x_11106:
        /* <DEDUP_REMOVED lines=11> */
[----:B----4-:R-:W-:Y:S02]  /*76b0*/  IADD3 R8, P1, PT, R34, R3, RZ ;  /* 0x0000000322087210 */ /* 0x010fe40007f3e0ff */
[----:B------:R-:W-:-:S03]  /*76c0*/  IADD3.X R3, PT, PT, R33, R27, RZ, P0, !PT ;  /* 0x0000001b21037210 */ /* 0x000fc600007fe4ff */
[----:B------:R-:W-:-:S03]  /*76d0*/  IMAD.X R9, R35, 0x1, R27, P1 ;  /* 0x0000000123097824 */ /* 0x000fc600008e061b */
[----:B------:R-:W4:Y:S04]  /*76e0*/  LD.E.64 R2, desc[UR4][R2.64+0x40] ;  /* 0x0000400402027980 */ /* 0x000f28000c101b00 */
[----:B------:R-:W2:Y:S01]  /*76f0*/  LD.E.64 R8, desc[UR4][R8.64+0x40] ;  /* 0x0000400408087980 */ /* 0x000ea2000c101b00 */
[----:B-----5:R-:W-:Y:S01]  /*7700*/  IMAD.U32 R10, R4, 0x10000, RZ ;  /* 0x00010000040a7824 */ /* 0x020fe200078e00ff */
[C---:B------:R-:W-:Y:S01]  /*7710*/  LOP3.LUT R0, R5.reuse, 0xffff0000, RZ, 0xc0, !PT ;  /* 0xffff000005007812 */ /* 0x040fe200078ec0ff */
[----:B---3--:R-:W-:Y:S01]  /*7720*/  IMAD.U32 R13, R6, 0x10000, RZ ;  /* 0x00010000060d7824 */ /* 0x008fe200078e00ff */
[----:B------:R-:W-:Y:S02]  /*7730*/  SHF.L.U32 R14, R5, 0x10, RZ ;  /* 0x00000010050e7819 */ /* 0x000fe400000006ff */
[----:B------:R-:W-:-:S02]  /*7740*/  LOP3.LUT R4, R4, 0xffff0000, RZ, 0xc0, !PT ;  /* 0xffff000004047812 */ /* 0x000fc400078ec0ff */
[----:B------:R-:W-:Y:S02]  /*7750*/  LOP3.LUT R12, R6, 0xffff0000, RZ, 0xc0, !PT ;  /* 0xffff0000060c7812 */ /* 0x000fe400078ec0ff */
[C---:B------:R-:W-:Y:S02]  /*7760*/  LOP3.LUT R6, R7.reuse, 0xffff0000, RZ, 0xc0, !PT ;  /* 0xffff000007067812 */ /* 0x040fe400078ec0ff */
[C---:B----4-:R-:W-:Y:S02]  /*7770*/  SHF.L.U32 R5, R2.reuse, 0x10, RZ ;  /* 0x0000001002057819 */ /* 0x050fe400000006ff */
[----:B------:R-:W-:Y:S01]  /*7780*/  LOP3.LUT R15, R2, 0xffff0000, RZ, 0xc0, !PT ;  /* 0xffff0000020f7812 */ /* 0x000fe200078ec0ff */
[----:B--2---:R-:W-:Y:S02]  /*7790*/  IMAD.U32 R11, R8, 0x10000, RZ ;  /* 0x00010000080b7824 */ /* 0x004fe400078e00ff */
        /* <DEDUP_REMOVED lines=29> */
.L_x_11109:
[----:B------:R-:W-:Y:S05]  /*7970*/  BSYNC.RECONVERGENT B0 ;  /* 0x0000000000007941 */ /* 0x000fea0003800200 */
.L_x_11108:
[----:B-----5:R1:W-:Y:S01]  /*7980*/  STS.128 [R71+0x2800], R4 ;  /* 0x0028000447007388 */ /* 0x0203e20000000c00 */
[----:B------:R-:W-:Y:S05]  /*7990*/  BRA `(.L_x_11094) ;  /* 0x0000002000147947 */ /* 0x000fea0003800000 */
.L_x_11095:
        /* <DEDUP_REMOVED lines=90> */
.L_x_11113:
[----:B------:R-:W-:Y:S05]  /*7f40*/  BSYNC.RECONVERGENT B0 ;  /* 0x0000000000007941 */ /* 0x000fea0003800200 */
.L_x_11112:
        /* <DEDUP_REMOVED lines=80> */
.L_x_11115:
[----:B------:R-:W-:Y:S05]  /*8450*/  BSYNC.RECONVERGENT B0 ;  /* 0x0000000000007941 */ /* 0x000fea0003800200 */
.L_x_11114:
        /* <DEDUP_REMOVED lines=83> */
.L_x_11117:
[----:B------:R-:W-:Y:S05]  /*8990*/  BSYNC.RECONVERGENT B0 ;  /* 0x0000000000007941 */ /* 0x000fea0003800200 */
.L_x_11116:
[----:B-----5:R3:W-:Y:S02]  /*89a0*/  STS.128 [R71+0x2000], R16 ;  /* 0x0020001047007388 */ /* 0x0207e40000000c00 */
.L_x_11111:
[----:B------:R-:W-:Y:S05]  /*89b0*/  BSYNC.RECONVERGENT B1 ;  /* 0x0000000000017941 */ /* 0x000fea0003800200 */
.L_x_11110:
        /* <DEDUP_REMOVED lines=24> */
[----:B------:R-:W4:Y:S01]  /*8b40*/  LD.E.128 R4, desc[UR4][R4.64] ;  /* 0x0000000404047980 */ /* 0x000f22000c101d00 */
[----:B------:R-:W-:-:S03]  /*8b50*/  IADD3.X R9, PT, PT, R35, R9, RZ, P2, !PT ;  /* 0x0000000923097210 */ /* 0x000fc600017fe4ff */
[----:B------:R-:W2:Y:S04]  /*8b60*/  LD.E.128 R12, desc[UR4][R12.64] ;  /* 0x000000040c0c7980 */ /* 0x000ea8000c101d00 */
[----:B------:R-:W2:Y:S01]  /*8b70*/  LD.E.128 R8, desc[UR4][R8.64] ;  /* 0x0000000408087980 */ /* 0x000ea2000c101d00 */
[C---:B---3-5:R-:W-:Y:S01]  /*8b80*/  IMAD.U32 R18, R20.reuse, 0x10000, RZ ;  /* 0x0001000014127824 */ /* 0x068fe200078e00ff */
        /* <DEDUP_REMOVED lines=60> */
.L_x_11119:
[----:B------:R-:W-:Y:S05]  /*8f50*/  BSYNC.RECONVERGENT B0 ;  /* 0x0000000000007941 */ /* 0x000fea0003800200 */
.L_x_11118:
[----:B-----5:R4:W-:Y:S04]  /*8f60*/  STS.128 [R71+0x800], R20 ;  /* 0x0008001447007388 */ /* 0x0209e80000000c00 */
[----:B---3--:R4:W5:Y:S01]  /*8f70*/  LD.E.128 R16, desc[UR4][R38.64+0x40] ;  /* 0x0000400426107980 */ /* 0x008962000c101d00 */
        /* <DEDUP_REMOVED lines=18> */
[----:B------:R-:W2:Y:S01]  /*90a0*/  LD.E.128 R8, desc[UR4][R8.64+0x40] ;  /* 0x0000400408087980 */ /* 0x000ea2000c101d00 */
        /* <DEDUP_REMOVED lines=8> */
[----:B---3--:R-:W-:Y:S01]  /*9130*/  IMAD.U32 R43, R13, 0x10000, RZ ;  /* 0x000100000d2b7824 */ /* 0x008fe200078e00ff */
[----:B--2---:R-:W-:-:S02]  /*9140*/  SHF.L.U32 R29, R4, 0x10, RZ ;  /* 0x00000010041d7819 */ /* 0x004fc400000006ff */
        /* <DEDUP_REMOVED lines=51> */
.L_x_11121:
[----:B------:R-:W-:Y:S05]  /*9480*/  BSYNC.RECONVERGENT B0 ;  /* 0x0000000000007941 */ /* 0x000fea0003800200 */
.L_x_11120:
        /* <DEDUP_REMOVED lines=12> */
[----:B---3--:R-:W-:Y:S01]  /*9550*/  IADD3.X R17, PT, PT, R26, R0, R3, P2, P1 ;  /* 0x000000001a117210 */ /* 0x008fe200017e2403 */
[C---:B------:R-:W-:Y:S02]  /*9560*/  IMAD.SHL.U32 R3, R8.reuse, 0x2, RZ ;  /* 0x0000000208037824 */ /* 0x040fe400078e00ff */
[----:B------:R-:W-:Y:S01]  /*9570*/  IMAD.WIDE R10, R25, 0x2, R38 ;  /* 0x00000002190a7825 */ /* 0x000fe200078e0226 */
[----:B------:R-:W-:Y:S02]  /*9580*/  SHF.L.U64.HI R17, R8, 0x1, R17 ;  /* 0x0000000108117819 */ /* 0x000fe40000010211 */
[----:B------:R-:W-:-:S03]  /*9590*/  IADD3 R12, P1, PT, R32, R3, RZ ;  /* 0x00000003200c7210 */ /* 0x000fc60007f3e0ff */
[----:B------:R-:W3:Y:S02]  /*95a0*/  LD.E.128 R8, desc[UR4][R10.64+0x80] ;  /* 0x000080040a087980 */ /* 0x000ee4000c101d00 */
[----:B------:R-:W-:Y:S01]  /*95b0*/  IMAD.X R13, R33, 0x1, R17, P1 ;  /* 0x00000001210d7824 */ /* 0x000fe200008e0611 */
[----:B------:R-:W-:-:S05]  /*95c0*/  IADD3 R16, P1, PT, R34, R3, RZ ;  /* 0x0000000322107210 */ /* 0x000fca0007f3e0ff */
[----:B------:R-:W2:Y:S01]  /*95d0*/  LD.E.128 R12, desc[UR4][R12.64+0x80] ;  /* 0x000080040c0c7980 */ /* 0x000ea2000c101d00 */
[----:B------:R-:W-:-:S06]  /*95e0*/  IADD3.X R17, PT, PT, R35, R17, RZ, P1, !PT ;  /* 0x0000001123117210 */ /* 0x000fcc0000ffe4ff */
[----:B------:R-:W2:Y:S01]  /*95f0*/  LD.E.128 R16, desc[UR4][R16.64+0x80] ;  /* 0x0000800410107980 */ /* 0x000ea2000c101d00 */
        /* <DEDUP_REMOVED lines=8> */
[C---:B---3--:R-:W-:Y:S01]  /*9680*/  IMAD.U32 R6, R9.reuse, 0x10000, RZ ;  /* 0x0001000009067824 */ /* 0x048fe200078e00ff */
[----:B------:R-:W-:-:S02]  /*9690*/  LOP3.LUT R25, R9, 0xffff0000, RZ, 0xc0, !PT ;  /* 0xffff000009197812 */ /* 0x000fc400078ec0ff */
[C---:B------:R-:W-:Y:S02]  /*96a0*/  SHF.L.U32 R24, R10.reuse, 0x10, RZ ;  /* 0x000000100a187819 */ /* 0x040fe400000006ff */
[----:B------:R-:W-:Y:S02]  /*96b0*/  LOP3.LUT R9, R10, 0xffff0000, RZ, 0xc0, !PT ;  /* 0xffff00000a097812 */ /* 0x000fe400078ec0ff */
[----:B------:R-:W-:Y:S02]  /*96c0*/  SHF.L.U32 R22, R8, 0x10, RZ ;  /* 0x0000001008167819 */ /* 0x000fe400000006ff */
[C---:B--2---:R-:W-:Y:S02]  /*96d0*/  SHF.L.U32 R27, R12.reuse, 0x10, RZ ;  /* 0x000000100c1b7819 */ /* 0x044fe400000006ff */
        /* <DEDUP_REMOVED lines=47> */
.L_x_11123:
[----:B------:R-:W-:Y:S05]  /*99d0*/  BSYNC.RECONVERGENT B0 ;  /* 0x0000000000007941 */ /* 0x000fea0003800200 */
.L_x_11122:
[----:B-----5:R1:W-:Y:S02]  /*99e0*/  STS.128 [R71+0x2800], R4 ;  /* 0x0028000447007388 */ /* 0x0203e40000000c00 */
.L_x_11094:
[----:B------:R-:W-:Y:S05]  /*99f0*/  BSYNC.RECONVERGENT B2 ;  /* 0x0000000000027941 */ /* 0x000fea0003800200 */
.L_x_11090:
        /* <DEDUP_REMOVED lines=8> */
[----:B-----5:R-:W-:Y:S02]  /*9a80*/  @!P1 LEA.HI.X R7, R137, R141, R138, 0x1, P0 ;  /* 0x0000008d89079211 */ /* 0x020fe400000f0c8a */
[----:B------:R-:W-:Y:S04]  /*9a90*/  @!P2 LDGSTS.E.BYPASS.LTC128B.128 [R71+0x4000], desc[UR4][R140.64+0x40] ;  /* 0x040000408c47afae */ /* 0x000fe8000b981a04 */
[----:B------:R-:W-:Y:S04]  /*9aa0*/  @!P2 LDGSTS.E.BYPASS.LTC128B.128 [R71+0x5000], desc[UR4][R140.64+0x80] ;  /* 0x050000808c47afae */ /* 0x000fe8000b981a04 */
[----:B------:R-:W-:Y:S04]  /*9ab0*/  @!P1 LDGSTS.E.BYPASS.LTC128B.128 [R71+0x3800], desc[UR4][R6.64] ;  /* 0x0380000006479fae */ /* 0x000fe8000b981a04 */
[----:B------:R-:W-:Y:S04]  /*9ac0*/  @!P1 LDGSTS.E.BYPASS.LTC128B.128 [R71+0x4800], desc[UR4][R6.64+0x40] ;  /* 0x0480004006479fae */ /* 0x000fe8000b981a04 */
[----:B------:R1:W-:Y:S04]  /*9ad0*/  @!P1 LDGSTS.E.BYPASS.LTC128B.128 [R71+0x5800], desc[UR4][R6.64+0x80] ;  /* 0x0580008006479fae */ /* 0x0003e8000b981a04 */
[----:B------:R-:W3:Y:S04]  /*9ae0*/  LD.E R68, desc[UR4][R84.64+0x188] ;  /* 0x0001880454447980 */ /* 0x000ee8000c101900 */
[----:B------:R-:W3:Y:S01]  /*9af0*/  LD.E R82, desc[UR4][R84.64+0x184] ;  /* 0x0001840454527980 */ /* 0x000ee2000c101900 */
[C---:B------:R-:W-:Y:S01]  /*9b00*/  IMAD.SHL.U32 R0, R92.reuse, 0x20, RZ ;  /* 0x000000205c007824 */ /* 0x040fe200078e00ff */
[----:B------:R-:W-:Y:S01]  /*9b10*/  SHF.R.U32.HI R100, RZ, 0x1, R92 ;  /* 0x00000001ff647819 */ /* 0x000fe2000001165c */
[----:B------:R-:W-:Y:S01]  /*9b20*/  IMAD.SHL.U32 R133, R92, 0x10, RZ ;  /* 0x000000105c857824 */ /* 0x000fe200078e00ff */
[----:B------:R-:W0:Y:S01]  /*9b30*/  LDGDEPBAR ;  /* 0x00000000000079af */ /* 0x000e220000000000 */
[----:B------:R-:W-:Y:S01]  /*9b40*/  ISETP.GE.AND P1, PT, R36, R3, PT ;  /* 0x000000032400720c */ /* 0x000fe20003f26270 */
[----:B------:R-:W-:Y:S01]  /*9b50*/  IMAD.MOV.U32 R93, RZ, RZ, 0x20 ;  /* 0x00000020ff5d7424 */ /* 0x000fe200078e00ff */
[----:B----4-:R-:W-:Y:S01]  /*9b60*/  LOP3.LUT R9, R0, 0xc0, RZ, 0xc0, !PT ;  /* 0x000000c000097812 */ /* 0x010fe200078ec0ff */
[----:B------:R-:W-:Y:S01]  /*9b70*/  BSSY.RECONVERGENT B1, `(.L_x_11124) ;  /* 0x00000dd000017945 */ /* 0x000fe20003800200 */
[----:B------:R-:W-:-:S02]  /*9b80*/  LOP3.LUT R3, R100, 0x8, RZ, 0xc0, !PT ;  /* 0x0000000864037812 */ /* 0x000fc400078ec0ff */
[----:B------:R-:W-:Y:S02]  /*9b90*/  LOP3.LUT R5, R133, 0x100, RZ, 0xc0, !PT ;  /* 0x0000010085057812 */ /* 0x000fe400078ec0ff */
[----:B------:R-:W-:Y:S02]  /*9ba0*/  LOP3.LUT R9, R9, 0x8, R92, 0xf8, !PT ;  /* 0x0000000809097812 */ /* 0x000fe400078ef85c */
[--C-:B------:R-:W-:Y:S02]  /*9bb0*/  LOP3.LUT R3, R3, 0xc0, R0.reuse, 0xf8, !PT ;  /* 0x000000c003037812 */ /* 0x100fe400078ef800 */
[----:B------:R-:W-:Y:S02]  /*9bc0*/  LOP3.LUT R5, R5, 0x20, R0, 0xf8, !PT ;  /* 0x0000002005057812 */ /* 0x000fe400078ef800 */
[----:B-1----:R-:W-:Y:S02]  /*9bd0*/  LOP3.LUT R7, R133, 0x3e00, RZ, 0xc0, !PT ;  /* 0x00003e0085077812 */ /* 0x002fe400078ec0ff */
[----:B------:R-:W-:-:S02]  /*9be0*/  LOP3.LUT R2, R9, 0x18, R80, 0x78, !PT ;  /* 0x0000001809027812 */ /* 0x000fc400078e7850 */
[----:B------:R-:W-:Y:S02]  /*9bf0*/  LOP3.LUT R7, R7, 0x20, R0, 0xf8, !PT ;  /* 0x0000002007077812 */ /* 0x000fe400078ef800 */
        /* <DEDUP_REMOVED lines=10> */
[----:B------:R-:W-:-:S03]  /*9ca0*/  IMAD R132, R132, 0x2, R87 ;  /* 0x0000000284847824 */ /* 0x000fc600078e0257 */
[----:B------:R-:W-:Y:S02]  /*9cb0*/  SEL R69, R93, 0xffffffe0, !P0 ;  /* 0xffffffe05d457807 */ /* 0x000fe40004000000 */
[----:B------:R-:W-:-:S03]  /*9cc0*/  ISETP.GT.AND P0, PT, R94, R139, PT ;  /* 0x0000008b5e00720c */ /* 0x000fc60003f04270 */
        /* <DEDUP_REMOVED lines=20> */
[----:B--2---:R-:W-:Y:S04]  /*9e10*/  LDSM.16.M88.4 R76, [R132] ;  /* 0x00000000844c783b */ /* 0x004fe80000000200 */
[----:B------:R-:W2:Y:S04]  /*9e20*/  LDSM.16.M88.4 R44, [R2+0x3000] ;  /* 0x00300000022c783b */ /* 0x000ea80000000200 */
[----:B------:R-:W4:Y:S04]  /*9e30*/  LDSM.16.M88.4 R36, [R2+0x3400] ;  /* 0x003400000224783b */ /* 0x000f280000000200 */
[----:B------:R-:W4:Y:S04]  /*9e40*/  LDSM.16.M88.4 R28, [R2+0x3800] ;  /* 0x00380000021c783b */ /* 0x000f280000000200 */
[----:B------:R-:W4:Y:S04]  /*9e50*/  LDSM.16.M88.4 R56, [R2+0x3c00] ;  /* 0x003c00000238783b */ /* 0x000f280000000200 */
[----:B------:R-:W-:Y:S04]  /*9e60*/  LDSM.16.M88.4 R52, [R80+0x3000] ;  /* 0x003000005034783b */ /* 0x000fe80000000200 */
[----:B-1----:R-:W1:Y:S04]  /*9e70*/  LDSM.16.M88.4 R4, [R83] ;  /* 0x000000005304783b */ /* 0x002e680000000200 */
[----:B------:R-:W1:Y:S04]  /*9e80*/  LDSM.16.M88.4 R20, [R80+0x3400] ;  /* 0x003400005014783b */ /* 0x000e680000000200 */
[----:B------:R-:W1:Y:S04]  /*9e90*/  LDSM.16.M88.4 R12, [R80+0x3800] ;  /* 0x00380000500c783b */ /* 0x000e680000000200 */
        /* <DEDUP_REMOVED lines=28> */
[----:B------:R-:W4:Y:S04]  /*a060*/  LDSM.16.M88.4 R4, [R80+0x4800] ;  /* 0x004800005004783b */ /* 0x000f280000000200 */
[----:B------:R-:W3:Y:S03]  /*a070*/  LDSM.16.M88.4 R8, [R80+0x4400] ;  /* 0x004400005008783b */ /* 0x000ee60000000200 */
        /* <DEDUP_REMOVED lines=10> */
[----:B------:R-:W-:Y:S01]  /*a120*/  HMMA.16816.F32.BF16 R36, R16, R58, R36 ;  /* 0x0000003a1024723c */ /* 0x000fe20000041824 */
[----:B------:R-:W2:Y:S04]  /*a130*/  LDSM.16.M88.4 R56, [R2+0x5800] ;  /* 0x005800000238783b */ /* 0x000ea80000000200 */
[----:B------:R-:W-:Y:S03]  /*a140*/  LDSM.16.M88.4 R16, [R80+0x5000] ;  /* 0x005000005010783b */ /* 0x000fe60000000200 */
[C---:B----4-:R-:W-:Y:S08]  /*a150*/  HMMA.16816.F32.BF16 R32, R96.reuse, R4, R32 ;  /* 0x000000046020723c */ /* 0x050ff00000041820 */
[C---:B------:R-:W-:Y:S01]  /*a160*/  HMMA.16816.F32.BF16 R28, R96.reuse, R6, R28 ;  /* 0x00000006601c723c */ /* 0x040fe2000004181c */
[----:B------:R-:W4:Y:S07]  /*a170*/  LDSM.16.M88.4 R4, [R80+0x5c00] ;  /* 0x005c00005004783b */ /* 0x000f2e0000000200 */
[C---:B------:R-:W-:Y:S08]  /*a180*/  HMMA.16816.F32.BF16 R24, R96.reuse, R104, R24 ;  /* 0x000000686018723c */ /* 0x040ff00000041818 */
[C---:B------:R-:W-:Y:S08]  /*a190*/  HMMA.16816.F32.BF16 R76, R96.reuse, R106, R76 ;  /* 0x0000006a604c723c */ /* 0x040ff0000004184c */
[C---:B------:R-:W-:Y:S08]  /*a1a0*/  HMMA.16816.F32.BF16 R48, R96.reuse, R12, R48 ;  /* 0x0000000c6030723c */ /* 0x040ff00000041830 */
[C---:B------:R-:W-:Y:S01]  /*a1b0*/  HMMA.16816.F32.BF16 R44, R96.reuse, R14, R44 ;  /* 0x0000000e602c723c */ /* 0x040fe2000004182c */
[----:B------:R-:W4:Y:S07]  /*a1c0*/  LDSM.16.M88.4 R12, [R80+0x5400] ;  /* 0x00540000500c783b */ /* 0x000f2e0000000200 */
[C---:B---3--:R-:W-:Y:S08]  /*a1d0*/  HMMA.16816.F32.BF16 R40, R96.reuse, R8, R40 ;  /* 0x000000086028723c */ /* 0x048ff00000041828 */
[----:B------:R-:W-:Y:S01]  /*a1e0*/  HMMA.16816.F32.BF16 R36, R96, R10, R36 ;  /* 0x0000000a6024723c */ /* 0x000fe20000041824 */
[----:B------:R-:W3:Y:S01]  /*a1f0*/  LDSM.16.M88.4 R8, [R80+0x5800] ;  /* 0x005800005008783b */ /* 0x000ee20000000200 */
[----:B------:R-:W-:-:S06]  /*a200*/  DEPBAR.LE SB0, 0x0 ;  /* 0x000080000000791a */ /* 0x000fcc0000000000 */
[C---:B-1----:R-:W-:Y:S08]  /*a210*/  HMMA.16816.F32.BF16 R24, R72.reuse, R52, R24 ;  /* 0x000000344818723c */ /* 0x042ff00000041818 */
[C---:B------:R-:W-:Y:S08]  /*a220*/  HMMA.16816.F32.BF16 R76, R72.reuse, R54, R76 ;  /* 0x00000036484c723c */ /* 0x040ff0000004184c */
[C---:B------:R-:W-:Y:S08]  /*a230*/  HMMA.16816.F32.BF16 R48, R72.reuse, R64, R48 ;  /* 0x000000404830723c */ /* 0x040ff00000041830 */
[C---:B------:R-:W-:Y:S08]  /*a240*/  HMMA.16816.F32.BF16 R44, R72.reuse, R66, R44 ;  /* 0x00000042482c723c */ /* 0x040ff0000004182c */
[C---:B--2---:R-:W-:Y:S08]  /*a250*/  HMMA.16816.F32.BF16 R40, R72.reuse, R60, R40 ;  /* 0x0000003c4828723c */ /* 0x044ff00000041828 */
[C---:B------:R-:W-:Y:S08]  /*a260*/  HMMA.16816.F32.BF16 R36, R72.reuse, R62, R36 ;  /* 0x0000003e4824723c */ /* 0x040ff00000041824 */
[C---:B------:R-:W-:Y:S08]  /*a270*/  HMMA.16816.F32.BF16 R32, R72.reuse, R56, R32 ;  /* 0x000000384820723c */ /* 0x040ff00000041820 */
[----:B------:R-:W-:Y:S08]  /*a280*/  HMMA.16816.F32.BF16 R28, R72, R58, R28 ;  /* 0x0000003a481c723c */ /* 0x000ff0000004181c */
[----:B----4-:R-:W-:Y:S05]  /*a290*/  HMMA.16816.F32.BF16 R24, R20, R4, R24 ;  /* 0x000000041418723c */ /* 0x010fea0000041818 */
[----:B------:R-:W-:-:S04]  /*a2a0*/  LOP3.LUT R5, R100, 0x1f0, RZ, 0xc0, !PT ;  /* 0x000001f064057812 */ /* 0x000fc800078ec0ff */
[----:B------:R-:W-:Y:S02]  /*a2b0*/  LOP3.LUT R118, R5, 0x7, R118, 0xf8, !PT ;  /* 0x0000000705767812 */ /* 0x000fe400078ef876 */
[----:B------:R-:W-:Y:S01]  /*a2c0*/  IADD3 R5, PT, PT, R68, R81, -R146 ;  /* 0x0000005144057210 */ /* 0x000fe20007ffe892 */
[----:B------:R-:W-:Y:S03]  /*a2d0*/  HMMA.16816.F32.BF16 R76, R20, R6, R76 ;  /* 0x00000006144c723c */ /* 0x000fe6000004184c */
[----:B------:R-:W-:Y:S01]  /*a2e0*/  IADD3 R7, PT, PT, R81, -R146, -R82 ;  /* 0x8000009251077210 */ /* 0x000fe20007ffe852 */
[----:B------:R-:W-:-:S04]  /*a2f0*/  IMAD R118, R145, 0x40, R118 ;  /* 0x0000004091767824 */ /* 0x000fc800078e0276 */
[C---:B------:R-:W-:Y:S02]  /*a300*/  IMAD.IADD R148, R118.reuse, 0x1, R5 ;  /* 0x0000000176947824 */ /* 0x040fe400078e0205 */
[----:B------:R-:W-:Y:S01]  /*a310*/  IMAD.IADD R154, R118, 0x1, R7 ;  /* 0x00000001769a7824 */ /* 0x000fe200078e0207 */
[C---:B------:R-:W-:Y:S03]  /*a320*/  HMMA.16816.F32.BF16 R48, R20.reuse, R16, R48 ;  /* 0x000000101430723c */ /* 0x040fe60000041830 */
[C-C-:B------:R-:W-:Y:S02]  /*a330*/  VIADDMNMX R155, R148.reuse, 0x1, R81.reuse, PT ;  /* 0x00000001949b7846 */ /* 0x140fe40003800151 */
[----:B------:R-:W-:Y:S02]  /*a340*/  VIMNMX R156, PT, PT, RZ, R154, !PT ;  /* 0x0000009aff9c7248 */ /* 0x000fe40007fe0100 */
[----:B------:R-:W-:Y:S01]  /*a350*/  VIADDMNMX R148, R148, 0x9, R81, PT ;  /* 0x0000000994947846 */ /* 0x000fe20003800151 */
[----:B------:R-:W-:Y:S03]  /*a360*/  HMMA.16816.F32.BF16 R44, R20, R18, R44 ;  /* 0x00000012142c723c */ /* 0x000fe6000004182c */
[----:B------:R-:W-:-:S05]  /*a370*/  VIADDMNMX R154, R154, 0x8, RZ, !PT ;  /* 0x000000089a9a7846 */ /* 0x000fca00078001ff */
[C---:B------:R-:W-:Y:S08]  /*a380*/  HMMA.16816.F32.BF16 R40, R20.reuse, R12, R40 ;  /* 0x0000000c1428723c */ /* 0x040ff00000041828 */
        /* <DEDUP_REMOVED lines=18> */
.L_x_11127:
        /* <DEDUP_REMOVED lines=60> */
.L_x_11128:
[----:B------:R-:W-:Y:S05]  /*a870*/  BSYNC.RECONVERGENT B0 ;  /* 0x0000000000007941 */ /* 0x000fea0003800200 */
.L_x_11126:
        /* <DEDUP_REMOVED lines=12> */
.L_x_11125:
[----:B------:R-:W-:Y:S05]  /*a940*/  BSYNC.RECONVERGENT B1 ;  /* 0x0000000000017941 */ /* 0x000fea0003800200 */
.L_x_11124:
[----:B------:R-:W2:Y:S01]  /*a950*/  LD.E R111, desc[UR4][R84.64+0xdc] ;  /* 0x0000dc04546f7980 */ /* 0x000ea2000c101900 */
        /* <DEDUP_REMOVED lines=8> */
[C---:B-1----:R-:W-:Y:S01]  /*a9e0*/  VIADD R5, R53.reuse, 0x1 ;  /* 0x0000000135057836 */ /* 0x042fe20000000000 */
[----:B------:R-:W-:Y:S01]  /*a9f0*/  LDSM.16.MT88.4 R68, [R110+0x6000] ;  /* 0x006000006e44783b */ /* 0x000fe20000004200 */
[C---:B------:R-:W-:Y:S02]  /*aa00*/  VIADD R7, R53.reuse, 0x8 ;  /* 0x0000000835077836 */ /* 0x040fe40000000000 */
[----:B------:R-:W-:Y:S01]  /*aa10*/  VIADD R9, R53, 0x11 ;  /* 0x0000001135097836 */ /* 0x000fe20000000000 */
[----:B------:R-:W-:Y:S01]  /*aa20*/  ISETP.GE.AND P3, PT, R5, R156, PT ;  /* 0x0000009c0500720c */ /* 0x000fe20003f66270 */
[----:B------:R-:W-:Y:S01]  /*aa30*/  VIADD R13, R53, 0x19 ;  /* 0x00000019350d7836 */ /* 0x000fe20000000000 */
        /* <DEDUP_REMOVED lines=8> */
[----:B------:R-:W-:Y:S02]  /*aac0*/  FSEL R51, R49, -INF , !P5 ;  /* 0xff80000031337808 */ /* 0x000fe40006800000 */
[----:B------:R-:W-:Y:S02]  /*aad0*/  FSEL R21, R21, -INF , !P1 ;  /* 0xff80000015157808 */ /* 0x000fe40004800000 */
[----:B------:R-:W-:Y:S02]  /*aae0*/  FSEL R44, R44, -INF , P2 ;  /* 0xff8000002c2c7808 */ /* 0x000fe40001000000 */
[C---:B------:R-:W-:Y:S02]  /*aaf0*/  ISETP.GE.AND P6, PT, R7.reuse, R155, PT ;  /* 0x0000009b0700720c */ /* 0x040fe40003fc6270 */
[----:B------:R-:W-:Y:S02]  /*ab00*/  ISETP.GE.AND P4, PT, R7, R148, PT ;  /* 0x000000940700720c */ /* 0x000fe40003f86270 */
[----:B------:R-:W-:-:S02]  /*ab10*/  ISETP.GE.AND P0, PT, R5, R156, PT ;  /* 0x0000009c0500720c */ /* 0x000fc40003f06270 */
[C---:B------:R-:W-:Y:S02]  /*ab20*/  ISETP.GE.AND P5, PT, R5.reuse, R155, PT ;  /* 0x0000009b0500720c */ /* 0x040fe40003fa6270 */
[C---:B------:R-:W-:Y:S02]  /*ab30*/  ISETP.GE.AND P1, PT, R5.reuse, R154, PT ;  /* 0x0000009a0500720c */ /* 0x040fe40003f26270 */
[----:B------:R-:W-:Y:S01]  /*ab40*/  ISETP.GE.AND P2, PT, R5, R148, PT ;  /* 0x000000940500720c */ /* 0x000fe20003f46270 */
[----:B------:R-:W-:Y:S01]  /*ab50*/  VIADD R5, R53, 0x10 ;  /* 0x0000001035057836 */ /* 0x000fe20000000000 */
[----:B------:R-:W-:Y:S02]  /*ab60*/  FSEL R7, R46, -INF , P3 ;  /* 0xff8000002e077808 */ /* 0x000fe40001800000 */
        /* <DEDUP_REMOVED lines=18> */
[----:B------:R-:W-:Y:S01]  /*ac90*/  FSEL R17, R41, -INF , P1 ;  /* 0xff80000029117808 */ /* 0x000fe20000800000 */
[----:B------:R-:W-:Y:S01]  /*aca0*/  VIADD R41, R53, 0x21 ;  /* 0x0000002135297836 */ /* 0x000fe20000000000 */
[----:B------:R-:W-:Y:S02]  /*acb0*/  FSEL R11, R11, -INF , !P4 ;  /* 0xff8000000b0b7808 */ /* 0x000fe40006000000 */
[----:B------:R-:W-:-:S02]  /*acc0*/  ISETP.GE.AND P0, PT, R9, R156, PT ;  /* 0x0000009c0900720c */ /* 0x000fc40003f06270 */
[C---:B------:R-:W-:Y:S02]  /*acd0*/  ISETP.GE.AND P6, PT, R9.reuse, R155, PT ;  /* 0x0000009b0900720c */ /* 0x040fe40003fc6270 */
[C---:B------:R-:W-:Y:S02]  /*ace0*/  ISETP.GE.AND P4, PT, R9.reuse, R154, PT ;  /* 0x0000009a0900720c */ /* 0x040fe40003f86270 */
[----:B------:R-:W-:Y:S02]  /*acf0*/  ISETP.GE.AND P1, PT, R9, R148, PT ;  /* 0x000000940900720c */ /* 0x000fe40003f26270 */
[----:B------:R-:W-:Y:S01]  /*ad00*/  FSEL R9, R43, -INF , P2 ;  /* 0xff8000002b097808 */ /* 0x000fe20001000000 */
[----:B------:R-:W-:Y:S01]  /*ad10*/  VIADD R43, R53, 0x20 ;  /* 0x00000020352b7836 */ /* 0x000fe20000000000 */
[----:B------:R-:W-:Y:S02]  /*ad20*/  FSEL R17, R17, -INF , !P5 ;  /* 0xff80000011117808 */ /* 0x000fe40006800000 */
[----:B------:R-:W-:-:S02]  /*ad30*/  ISETP.GE.AND P5, PT, R13, R156, PT ;  /* 0x0000009c0d00720c */ /* 0x000fc40003fa6270 */
[----:B------:R-:W-:Y:S02]  /*ad40*/  FSEL R9, R9, -INF , !P3 ;  /* 0xff80000009097808 */ /* 0x000fe40005800000 */
[----:B------:R-:W-:Y:S02]  /*ad50*/  ISETP.GE.AND P3, PT, R13, R154, PT ;  /* 0x0000009a0d00720c */ /* 0x000fe40003f66270 */
[----:B------:R-:W-:Y:S02]  /*ad60*/  FSEL R38, R38, -INF , P4 ;  /* 0xff80000026267808 */ /* 0x000fe40002000000 */
[----:B------:R-:W-:Y:S02]  /*ad70*/  FSEL R15, R37, -INF , P5 ;  /* 0xff800000250f7808 */ /* 0x000fe40002800000 */
[----:B------:R-:W-:Y:S02]  /*ad80*/  FSEL R45, R38, -INF , !P1 ;  /* 0xff800000262d7808 */ /* 0x000fe40004800000 */
[----:B------:R-:W-:Y:S01]  /*ad90*/  FSEL R37, R39, -INF , P3 ;  /* 0xff80000027257808 */ /* 0x000fe20001800000 */
[----:B------:R-:W-:Y:S01]  /*ada0*/  VIADD R39, R53, 0x30 ;  /* 0x0000003035277836 */ /* 0x000fe20000000000 */
[----:B------:R-:W-:-:S02]  /*adb0*/  ISETP.GE.AND P4, PT, R43, R156, PT ;  /* 0x0000009c2b00720c */ /* 0x000fc40003f86270 */
[----:B------:R-:W-:Y:S02]  /*adc0*/  ISETP.GE.AND P1, PT, R43, R154, PT ;  /* 0x0000009a2b00720c */ /* 0x000fe40003f26270 */
[----:B------:R-:W-:Y:S02]  /*add0*/  ISETP.GE.AND P3, PT, R41, R156, PT ;  /* 0x0000009c2900720c */ /* 0x000fe40003f66270 */
[----:B------:R-:W-:Y:S02]  /*ade0*/  FSEL R32, R32, -INF , P4 ;  /* 0xff80000020207808 */ /* 0x000fe40002000000 */
[----:B------:R-:W-:Y:S02]  /*adf0*/  FSEL R34, R34, -INF , P1 ;  /* 0xff80000022227808 */ /* 0x000fe40000800000 */
[----:B------:R-:W-:Y:S01]  /*ae00*/  FSEL R157, R33, -INF , P3 ;  /* 0xff800000219d7808 */ /* 0x000fe20001800000 */
[----:B------:R-:W-:Y:S01]  /*ae10*/  VIADD R33, R53, 0x28 ;  /* 0x0000002835217836 */ /* 0x000fe20000000000 */
[----:B------:R-:W-:-:S02]  /*ae20*/  ISETP.GE.AND P4, PT, R41, R155, PT ;  /* 0x0000009b2900720c */ /* 0x000fc40003f86270 */
[C---:B------:R-:W-:Y:S02]  /*ae30*/  ISETP.GE.AND P1, PT, R41.reuse, R154, PT ;  /* 0x0000009a2900720c */ /* 0x040fe40003f26270 */
[-C--:B------:R-:W-:Y:S01]  /*ae40*/  ISETP.GE.AND P3, PT, R41, R148.reuse, PT ;  /* 0x000000942900720c */ /* 0x080fe20003f66270 */
[----:B------:R-:W-:Y:S01]  /*ae50*/  VIADD R41, R53, 0x29 ;  /* 0x0000002935297836 */ /* 0x000fe20000000000 */
[C---:B------:R-:W-:Y:S02]  /*ae60*/  ISETP.GE.AND P2, PT, R13.reuse, R155, PT ;  /* 0x0000009b0d00720c */ /* 0x040fe40003f46270 */
[----:B------:R-:W-:Y:S02]  /*ae70*/  FSEL R36, R36, -INF , P0 ;  /* 0xff80000024247808 */ /* 0x000fe40000000000 */
[----:B------:R-:W-:Y:S02]  /*ae80*/  ISETP.GE.AND P0, PT, R13, R148, PT ;  /* 0x000000940d00720c */ /* 0x000fe40003f06270 */
[----:B------:R-:W-:-:S02]  /*ae90*/  FSEL R35, R35, -INF , P1 ;  /* 0xff80000023237808 */ /* 0x000fc40000800000 */
[----:B------:R-:W-:Y:S02]  /*aea0*/  FSEL R15, R15, -INF , !P2 ;  /* 0xff8000000f0f7808 */ /* 0x000fe40005000000 */
[-C--:B------:R-:W-:Y:S02]  /*aeb0*/  ISETP.GE.AND P2, PT, R33, R156.reuse, PT ;  /* 0x0000009c2100720c */ /* 0x080fe40003f46270 */
[----:B------:R-:W-:Y:S02]  /*aec0*/  ISETP.GE.AND P1, PT, R41, R156, PT ;  /* 0x0000009c2900720c */ /* 0x000fe40003f26270 */
[----:B------:R-:W-:Y:S02]  /*aed0*/  FSEL R37, R37, -INF , !P0 ;  /* 0xff80000025257808 */ /* 0x000fe40004000000 */
[----:B------:R-:W-:Y:S02]  /*aee0*/  ISETP.GE.AND P0, PT, R33, R154, PT ;  /* 0x0000009a2100720c */ /* 0x000fe40003f06270 */
[----:B------:R-:W-:-:S02]  /*aef0*/  FSEL R28, R28, -INF , P2 ;  /* 0xff8000001c1c7808 */ /* 0x000fc40001000000 */
[----:B------:R-:W-:Y:S02]  /*af00*/  FSEL R29, R29, -INF , P1 ;  /* 0xff8000001d1d7808 */ /* 0x000fe40000800000 */
[C---:B------:R-:W-:Y:S02]  /*af10*/  ISETP.GE.AND P2, PT, R33.reuse, R155, PT ;  /* 0x0000009b2100720c */ /* 0x040fe40003f46270 */
[-C--:B------:R-:W-:Y:S01]  /*af20*/  ISETP.GE.AND P1, PT, R33, R148.reuse, PT ;  /* 0x000000942100720c */ /* 0x080fe20003f26270 */
[----:B------:R-:W-:Y:S01]  /*af30*/  VIADD R33, R53, 0x31 ;  /* 0x0000003135217836 */ /* 0x000fe20000000000 */
[----:B------:R-:W-:Y:S02]  /*af40*/  ISETP.GE.AND P5, PT, R43, R148, PT ;  /* 0x000000942b00720c */ /* 0x000fe40003fa6270 */
[----:B------:R-:W-:Y:S02]  /*af50*/  FSEL R30, R30, -INF , P0 ;  /* 0xff8000001e1e7808 */ /* 0x000fe40000000000 */
[----:B------:R-:W-:-:S02]  /*af60*/  ISETP.GE.AND P0, PT, R41, R154, PT ;  /* 0x0000009a2900720c */ /* 0x000fc40003f06270 */
[----:B------:R-:W-:Y:S02]  /*af70*/  FSEL R129, R34, -INF , !P5 ;  /* 0xff80000022817808 */ /* 0x000fe40006800000 */
[----:B------:R-:W-:Y:S02]  /*af80*/  FSEL R31, R31, -INF , P0 ;  /* 0xff8000001f1f7808 */ /* 0x000fe40000000000 */
[-C--:B------:R-:W-:Y:S02]  /*af90*/  ISETP.GE.AND P5, PT, R33, R156.reuse, PT ;  /* 0x0000009c2100720c */ /* 0x080fe40003fa6270 */
[----:B------:R-:W-:Y:S02]  /*afa0*/  ISETP.GE.AND P0, PT, R39, R156, PT ;  /* 0x0000009c2700720c */ /* 0x000fe40003f06270 */
[----:B------:R-:W-:Y:S01]  /*afb0*/  FSEL R125, R25, -INF , P5 ;  /* 0xff800000197d7808 */ /* 0x000fe20002800000 */
[----:B------:R-:W-:Y:S01]  /*afc0*/  VIADD R25, R53, 0x38 ;  /* 0x0000003835197836 */ /* 0x000fe20000000000 */
[----:B------:R-:W-:-:S02]  /*afd0*/  FSEL R24, R24, -INF , P0 ;  /* 0xff80000018187808 */ /* 0x000fc40000000000 */
[----:B------:R-:W-:Y:S02]  /*afe0*/  ISETP.GE.AND P0, PT, R33, R154, PT ;  /* 0x0000009a2100720c */ /* 0x000fe40003f06270 */
[----:B------:R-:W-:Y:S02]  /*aff0*/  FSEL R131, R35, -INF , !P3 ;  /* 0xff80000023837808 */ /* 0x000fe40005800000 */
[----:B------:R-:W-:Y:S02]  /*b000*/  FSEL R27, R27, -INF , P0 ;  /* 0xff8000001b1b7808 */ /* 0x000fe40000000000 */
[-C--:B------:R-:W-:Y:S02]  /*b010*/  ISETP.GE.AND P3, PT, R25, R156.reuse, PT ;  /* 0x0000009c1900720c */ /* 0x080fe40003f66270 */
[----:B------:R-:W-:Y:S02]  /*b020*/  ISETP.GE.AND P0, PT, R53, R156, PT ;  /* 0x0000009c3500720c */ /* 0x000fe40003f06270 */
[----:B------:R-:W-:-:S02]  /*b030*/  FSEL R76, R76, -INF , P3 ;  /* 0xff8000004c4c7808 */ /* 0x000fc40001800000 */
[C---:B------:R-:W-:Y:S02]  /*b040*/  ISETP.GE.AND P3, PT, R53.reuse, R155, PT ;  /* 0x0000009b3500720c */ /* 0x040fe40003f66270 */
[----:B------:R-:W-:Y:S02]  /*b050*/  FSEL R6, R48, -INF , P0 ;  /* 0xff80000030067808 */ /* 0x000fe40000000000 */
[----:B------:R-:W-:Y:S02]  /*b060*/  FSEL R123, R30, -INF , !P1 ;  /* 0xff8000001e7b7808 */ /* 0x000fe40004800000 */
[----:B------:R-:W-:Y:S02]  /*b070*/  ISETP.GE.AND P1, PT, R53, R154, PT ;  /* 0x0000009a3500720c */ /* 0x000fe40003f26270 */
[----:B------:R-:W-:Y:S02]  /*b080*/  FSEL R6, R6, -INF , !P3 ;  /* 0xff80000006067808 */ /* 0x000fe40005800000 */
[----:B------:R-:W-:-:S02]  /*b090*/  FSEL R4, R50, -INF , P1 ;  /* 0xff80000032047808 */ /* 0x000fc40000800000 */
[----:B------:R-:W-:Y:S02]  /*b0a0*/  FMNMX3.FTZ R8, R6, R51, R49, !PT ;  /* 0x0000003306087276 */ /* 0x000fe40007810031 */
[C---:B------:R-:W-:Y:S01]  /*b0b0*/  ISETP.GE.AND P1, PT, R53.reuse, R148, PT ;  /* 0x000000943500720c */ /* 0x040fe20003f26270 */
[----:B------:R-:W-:Y:S01]  /*b0c0*/  VIADD R53, R53, 0x39 ;  /* 0x0000003935357836 */ /* 0x000fe20000000000 */
[----:B------:R-:W-:Y:S02]  /*b0d0*/  FSEL R13, R36, -INF , !P6 ;  /* 0xff800000240d7808 */ /* 0x000fe40007000000 */
[----:B------:R-:W-:Y:S02]  /*b0e0*/  ISETP.GE.AND P6, PT, R43, R155, PT ;  /* 0x0000009b2b00720c */ /* 0x000fe40003fc6270 */
[----:B------:R-:W-:Y:S02]  /*b0f0*/  FMNMX3.FTZ R8, R8, R23, R19, !PT ;  /* 0x0000001708087276 */ /* 0x000fe40007810013 */
[----:B------:R-:W-:-:S02]  /*b100*/  FSEL R4, R4, -INF , !P1 ;  /* 0xff80000004047808 */ /* 0x000fc40004800000 */
[----:B------:R-:W-:Y:S02]  /*b110*/  FSEL R135, R32, -INF , !P6 ;  /* 0xff80000020877808 */ /* 0x000fe40007000000 */
[----:B------:R-:W-:Y:S02]  /*b120*/  FMNMX3.FTZ R10, R8, R17, R13, !PT ;  /* 0x00000011080a7276 */ /* 0x000fe4000781000d */
[----:B------:R-:W-:Y:S02]  /*b130*/  ISETP.GE.AND P6, PT, R39, R154, PT ;  /* 0x0000009a2700720c */ /* 0x000fe40003fc6270 */
[----:B------:R-:W-:Y:S02]  /*b140*/  FMNMX3.FTZ R8, R4, R21, R7, !PT ;  /* 0x0000001504087276 */ /* 0x000fe40007810007 */
[----:B------:R-:W-:Y:S02]  /*b150*/  FSEL R26, R26, -INF , P6 ;  /* 0xff8000001a1a7808 */ /* 0x000fe40003000000 */
[----:B------:R-:W-:-:S02]  /*b160*/  FSEL R121, R28, -INF , !P2 ;  /* 0xff8000001c797808 */ /* 0x000fc40005000000 */
[----:B------:R-:W-:Y:S02]  /*b170*/  FMNMX3.FTZ R8, R8, R5, R11, !PT ;  /* 0x0000000508087276 */ /* 0x000fe4000781000b */
[-C--:B------:R-:W-:Y:S02]  /*b180*/  ISETP.GE.AND P6, PT, R41, R155.reuse, PT ;  /* 0x0000009b2900720c */ /* 0x080fe40003fc6270 */
[-C--:B------:R-:W-:Y:S02]  /*b190*/  ISETP.GE.AND P2, PT, R39, R155.reuse, PT ;  /* 0x0000009b2700720c */ /* 0x080fe40003f46270 */
[----:B------:R-:W-:Y:S02]  /*b1a0*/  ISETP.GE.AND P0, PT, R33, R155, PT ;  /* 0x0000009b2100720c */ /* 0x000fe40003f06270 */
[----:B------:R-:W-:Y:S02]  /*b1b0*/  FSEL R157, R157, -INF , !P4 ;  /* 0xff8000009d9d7808 */ /* 0x000fe40006000000 */
[----:B------:R-:W-:-:S02]  /*b1c0*/  FMNMX3.FTZ R10, R10, R15, R135, !PT ;  /* 0x0000000f0a0a7276 */ /* 0x000fc40007810087 */
[----:B------:R-:W-:Y:S02]  /*b1d0*/  FMNMX3.FTZ R8, R8, R9, R45, !PT ;  /* 0x0000000908087276 */ /* 0x000fe4000781002d */
[----:B------:R-:W-:Y:S02]  /*b1e0*/  FSEL R119, R29, -INF , !P6 ;  /* 0xff8000001d777808 */ /* 0x000fe40007000000 */
[----:B------:R-:W-:Y:S02]  /*b1f0*/  FSEL R128, R24, -INF , !P2 ;  /* 0xff80000018807808 */ /* 0x000fe40005000000 */
[----:B------:R-:W-:Y:S02]  /*b200*/  FSEL R125, R125, -INF , !P0 ;  /* 0xff8000007d7d7808 */ /* 0x000fe40004000000 */
[C---:B------:R-:W-:Y:S02]  /*b210*/  ISETP.GE.AND P6, PT, R25.reuse, R155, PT ;  /* 0x0000009b1900720c */ /* 0x040fe40003fc6270 */
[----:B------:R-:W-:-:S02]  /*b220*/  ISETP.GE.AND P0, PT, R25, R154, PT ;  /* 0x0000009a1900720c */ /* 0x000fc40003f06270 */
[----:B------:R-:W-:Y:S02]  /*b230*/  ISETP.GE.AND P2, PT, R25, R148, PT ;  /* 0x000000941900720c */ /* 0x000fe40003f46270 */
[----:B------:R-:W-:Y:S02]  /*b240*/  ISETP.GE.AND P1, PT, R53, R156, PT ;  /* 0x0000009c3500720c */ /* 0x000fe40003f26270 */
[----:B------:R-:W-:Y:S02]  /*b250*/  FMNMX3.FTZ R25, R10, R157, R121, !PT ;  /* 0x0000009d0a197276 */ /* 0x000fe40007810079 */
[-C--:B------:R-:W-:Y:S02]  /*b260*/  ISETP.GE.AND P5, PT, R41, R148.reuse, PT ;  /* 0x000000942900720c */ /* 0x080fe40003fa6270 */
[----:B------:R-:W-:Y:S01]  /*b270*/  ISETP.GE.AND P4, PT, R39, R148, PT ;  /* 0x000000942700720c */ /* 0x000fe20003f86270 */
[----:B------:R-:W-:Y:S01]  /*b280*/  LDSM.16.MT88.4 R40, [R0+0x8000] ;  /* 0x008000000028783b */ /* 0x000fe20000004200 */
        /* <DEDUP_REMOVED lines=9> */
[----:B------:R-:W-:Y:S01]  /*b320*/  FSEL R117, R26, -INF , !P4 ;  /* 0xff8000001a757808 */ /* 0x000fe20006000000 */
[----:B------:R-:W-:Y:S01]  /*b330*/  LDSM.16.MT88.4 R28, [R0+0x8400] ;  /* 0x00840000001c783b */ /* 0x000fe20000004200 */
[----:B------:R-:W-:Y:S02]  /*b340*/  FMNMX3.FTZ R8, R8, R131, R123, !PT ;  /* 0x0000008308087276 */ /* 0x000fe4000781007b */
[----:B------:R-:W-:Y:S02]  /*b350*/  FSEL R126, R77, -INF , !P6 ;  /* 0xff8000004d7e7808 */ /* 0x000fe40007000000 */
[----:B------:R-:W-:-:S02]  /*b360*/  FMNMX3.FTZ R25, R25, R125, R124, !PT ;  /* 0x0000007d19197276 */ /* 0x000fc4000781007c */
[----:B------:R-:W-:Y:S02]  /*b370*/  ISETP.GE.AND P1, PT, R53, R148, PT ;  /* 0x000000943500720c */ /* 0x000fe40003f26270 */
[----:B------:R-:W-:Y:S01]  /*b380*/  FSEL R79, R79, -INF , P0 ;  /* 0xff8000004f4f7808 */ /* 0x000fe20000000000 */
[----:B------:R-:W-:Y:S01]  /*b390*/  LDSM.16.MT88.4 R52, [R110+0x7000] ;  /* 0x007000006e34783b */ /* 0x000fe20000004200 */
        /* <DEDUP_REMOVED lines=34> */
[----:B------:R-:W1:Y:S01]  /*b5c0*/  LDSM.16.MT88.4 R4, [R110+0x8000] ;  /* 0x008000006e04783b */ /* 0x000e620000004200 */
[----:B------:R-:W2:Y:S01]  /*b5d0*/  MUFU.EX2 R108, R108 ;  /* 0x0000006c006c7308 */ /* 0x000ea20000000800 */
[-CC-:B------:R-:W-:Y:S01]  /*b5e0*/  FFMA.FTZ R96, R19, R111.reuse, -R130.reuse ;  /* 0x0000006f13607223 */ /* 0x180fe20000010882 */
[-C--:B------:R-:W-:Y:S01]  /*b5f0*/  FFMA.FTZ R35, R17, R111.reuse, -R130 ;  /* 0x0000006f11237223 */ /* 0x080fe20000010882 */
[----:B------:R-:W3:Y:S01]  /*b600*/  LDSM.16.MT88.4 R12, [R0+0x7400] ;  /* 0x00740000000c783b */ /* 0x000ee20000004200 */
[----:B------:R-:W-:Y:S01]  /*b610*/  MUFU.EX2 R105, R105 ;  /* 0x0000006900697308 */ /* 0x000fe20000000800 */
[-CC-:B------:R-:W-:Y:S01]  /*b620*/  FFMA.FTZ R98, R11, R111.reuse, -R114.reuse ;  /* 0x0000006f0b627223 */ /* 0x180fe20000010872 */
[-CC-:B------:R-:W-:Y:S01]  /*b630*/  FFMA.FTZ R99, R9, R111.reuse, -R114.reuse ;  /* 0x0000006f09637223 */ /* 0x180fe20000010872 */
[-CC-:B------:R-:W-:Y:S01]  /*b640*/  FFMA.FTZ R34, R45, R111.reuse, -R114.reuse ;  /* 0x0000006f2d227223 */ /* 0x180fe20000010872 */
[----:B------:R-:W4:Y:S01]  /*b650*/  MUFU.EX2 R104, R104 ;  /* 0x0000006800687308 */ /* 0x000f220000000800 */
[-C--:B------:R-:W-:Y:S01]  /*b660*/  FFMA.FTZ R97, R37, R111.reuse, -R114 ;  /* 0x0000006f25617223 */ /* 0x080fe20000010872 */
[----:B------:R-:W5:Y:S01]  /*b670*/  LDSM.16.MT88.4 R8, [R110+0x7400] ;  /* 0x007400006e08783b */ /* 0x000f620000004200 */
[-CC-:B------:R-:W-:Y:S01]  /*b680*/  FFMA.FTZ R116, R135, R111.reuse, -R130.reuse ;  /* 0x0000006f87747223 */ /* 0x180fe20000010882 */
[----:B------:R-:W-:Y:S01]  /*b690*/  MUFU.EX2 R107, R107 ;  /* 0x0000006b006b7308 */ /* 0x000fe20000000800 */
[----:B------:R-:W-:Y:S01]  /*b6a0*/  FFMA.FTZ R118, R119, R111, -R130 ;  /* 0x0000006f77767223 */ /* 0x000fe20000010882 */
[----:B--2---:R-:W-:Y:S01]  /*b6b0*/  F2FP.BF16.F32.PACK_AB R48, R108, R109 ;  /* 0x0000006d6c30723e */ /* 0x004fe200000010ff */
[----:B------:R-:W2:Y:S01]  /*b6c0*/  LDSM.16.MT88.4 R16, [R110+0x6400] ;  /* 0x006400006e10783b */ /* 0x000ea20000004200 */
[----:B------:R-:W4:Y:S01]  /*b6d0*/  MUFU.EX2 R106, R106 ;  /* 0x0000006a006a7308 */ /* 0x000f220000000800 */
[-CC-:B------:R-:W-:Y:S01]  /*b6e0*/  FFMA.FTZ R120, R129, R111.reuse, -R114.reuse ;  /* 0x0000006f81787223 */ /* 0x180fe20000010872 */
[-CC-:B------:R-:W-:Y:S01]  /*b6f0*/  FFMA.FTZ R122, R123, R111.reuse, -R114.reuse ;  /* 0x0000006f7b7a7223 */ /* 0x180fe20000010872 */
[----:B------:R-:W2:Y:S01]  /*b700*/  LDSM.16.MT88.4 R20, [R0+0x6400] ;  /* 0x006400000014783b */ /* 0x000ea20000004200 */
[----:B------:R-:W-:Y:S01]  /*b710*/  MUFU.EX2 R103, R103 ;  /* 0x0000006700677308 */ /* 0x000fe20000000800 */
[----:B------:R-:W-:Y:S01]  /*b720*/  FFMA.FTZ R127, R127, R111, -R114 ;  /* 0x0000006f7f7f7223 */ /* 0x000fe20000010872 */
[----:B----4-:R-:W-:Y:S01]  /*b730*/  F2FP.BF16.F32.PACK_AB R50, R104, R105 ;  /* 0x000000696832723e */ /* 0x010fe200000010ff */
[-CC-:B------:R-:W-:Y:S01]  /*b740*/  FFMA.FTZ R157, R157, R111.reuse, -R130.reuse ;  /* 0x0000006f9d9d7223 */ /* 0x180fe20000010882 */
[----:B------:R-:W4:Y:S01]  /*b750*/  MUFU.EX2 R102, R102 ;  /* 0x0000006600667308 */ /* 0x000f220000000800 */
[-C--:B------:R-:W-:Y:S01]  /*b760*/  FFMA.FTZ R134, R121, R111.reuse, -R130 ;  /* 0x0000006f79867223 */ /* 0x080fe20000010882 */
[-C--:B------:R-:W-:Y:S01]  /*b770*/  FFMA.FTZ R131, R131, R111.reuse, -R114 ;  /* 0x0000006f83837223 */ /* 0x080fe20000010872 */
[-C--:B------:R-:W-:Y:S01]  /*b780*/  FFMA.FTZ R165, R126, R111.reuse, -R130 ;  /* 0x0000006f7ea57223 */ /* 0x080fe20000010882 */
[----:B------:R-:W-:Y:S01]  /*b790*/  MUFU.EX2 R96, R96 ;  /* 0x0000006000607308 */ /* 0x000fe20000000800 */
[--C-:B------:R-:W-:Y:S01]  /*b7a0*/  FFMA.FTZ R129, R117, R111, -R114.reuse ;  /* 0x0000006f75817223 */ /* 0x100fe20000010872 */
[----:B------:R-:W-:Y:S01]  /*b7b0*/  F2FP.BF16.F32.PACK_AB R49, R106, R107 ;  /* 0x0000006b6a31723e */ /* 0x000fe200000010ff */
[----:B------:R-:W-:Y:S01]  /*b7c0*/  FFMA.FTZ R117, R115, R111, -R114 ;  /* 0x0000006f73757223 */ /* 0x000fe20000010872 */
[----:B------:R-:W3:Y:S01]  /*b7d0*/  MUFU.EX2 R35, R35 ;  /* 0x0000002300237308 */ /* 0x000ee20000000800 */
[----:B------:R-:W-:Y:S01]  /*b7e0*/  FADD.FTZ R108, R109, R108 ;  /* 0x0000006c6d6c7221 */ /* 0x000fe20000010000 */
[----:B------:R-:W-:Y:S01]  /*b7f0*/  FADD.FTZ R106, R107, R106 ;  /* 0x0000006a6b6a7221 */ /* 0x000fe20000010000 */
[----:B------:R-:W-:Y:S01]  /*b800*/  ISETP.GT.AND P0, PT, R94, R139, PT ;  /* 0x0000008b5e00720c */ /* 0x000fe20003f04270 */
[----:B------:R-:W-:Y:S01]  /*b810*/  MUFU.EX2 R33, R33 ;  /* 0x0000002100217308 */ /* 0x000fe20000000800 */
[----:B----4-:R-:W-:-:S03]  /*b820*/  F2FP.BF16.F32.PACK_AB R51, R102, R103 ;  /* 0x000000676633723e */ /* 0x010fc600000010ff */
[----:B------:R-:W-:Y:S04]  /*b830*/  MUFU.EX2 R32, R32 ;  /* 0x0000002000207308 */ /* 0x000fe80000000800 */
        /* <DEDUP_REMOVED lines=11> */
[----:B------:R-:W-:Y:S04]  /*b8f0*/  MUFU.EX2 R118, R118 ;  /* 0x0000007600767308 */ /* 0x000fe80000000800 */
[----:B------:R-:W-:Y:S01]  /*b900*/  MUFU.EX2 R120, R120 ;  /* 0x0000007800787308 */ /* 0x000fe20000000800 */
[C---:B------:R-:W-:Y:S03]  /*b910*/  HMMA.16816.F32.BF16 R56, R48.reuse, R52, RZ ;  /* 0x000000343038723c */ /* 0x040fe600000418ff */
[----:B------:R-:W2:Y:S04]  /*b920*/  MUFU.EX2 R123, R131 ;  /* 0x00000083007b7308 */ /* 0x000ea80000000800 */
[----:B------:R-:W-:Y:S01]  /*b930*/  MUFU.EX2 R122, R122 ;  /* 0x0000007a007a7308 */ /* 0x000fe20000000800 */
[C---:B------:R-:W-:Y:S03]  /*b940*/  HMMA.16816.F32.BF16 R36, R48.reuse, R40, RZ ;  /* 0x000000283024723c */ /* 0x040fe600000418ff */
[----:B------:R-:W2:Y:S04]  /*b950*/  MUFU.EX2 R127, R127 ;  /* 0x0000007f007f7308 */ /* 0x000ea80000000800 */
[----:B------:R-:W-:Y:S01]  /*b960*/  MUFU.EX2 R165, R165 ;  /* 0x000000a500a57308 */ /* 0x000fe20000000800 */
[C---:B------:R-:W-:Y:S03]  /*b970*/  HMMA.16816.F32.BF16 R76, R48.reuse, R78, RZ ;  /* 0x0000004e304c723c */ /* 0x040fe600000418ff */
[----:B------:R-:W-:Y:S05]  /*b980*/  MUFU.EX2 R115, R129 ;  /* 0x0000008100737308 */ /* 0x000fea0000000800 */
[C---:B------:R-:W-:Y:S08]  /*b990*/  HMMA.16816.F32.BF16 R68, R48.reuse, R70, RZ ;  /* 0x000000463044723c */ /* 0x040ff000000418ff */
[C---:B------:R-:W-:Y:S08]  /*b9a0*/  HMMA.16816.F32.BF16 R52, R48.reuse, R54, RZ ;  /* 0x000000363034723c */ /* 0x040ff000000418ff */
[C---:B------:R-:W-:Y:S08]  /*b9b0*/  HMMA.16816.F32.BF16 R40, R48.reuse, R42, RZ ;  /* 0x0000002a3028723c */ /* 0x040ff000000418ff */
[----:B-1----:R-:W-:Y:S01]  /*b9c0*/  HMMA.16816.F32.BF16 R44, R48, R4, RZ ;  /* 0x00000004302c723c */ /* 0x002fe200000418ff */
[----:B---3--:R-:W-:-:S02]  /*b9d0*/  F2FP.BF16.F32.PACK_AB R4, R35, R96 ;  /* 0x000000602304723e */ /* 0x008fc400000010ff */
[----:B----4-:R-:W-:-:S05]  /*b9e0*/  F2FP.BF16.F32.PACK_AB R5, R99, R98 ;  /* 0x000000626305723e */ /* 0x010fca00000010ff */
[----:B------:R-:W-:Y:S01]  /*b9f0*/  HMMA.16816.F32.BF16 R48, R48, R6, RZ ;  /* 0x000000063030723c */ /* 0x000fe200000418ff */
[----:B------:R-:W-:Y:S02]  /*ba00*/  F2FP.BF16.F32.PACK_AB R6, R32, R33 ;  /* 0x000000212006723e */ /* 0x000fe400000010ff */
[----:B-----5:R-:W-:-:S07]  /*ba10*/  F2FP.BF16.F32.PACK_AB R7, R97, R34 ;  /* 0x000000226107723e */ /* 0x020fce00000010ff */
        /* <DEDUP_REMOVED lines=28> */
[----:B--2---:R-:W-:Y:S03]  /*bbe0*/  HMMA.16816.F32.BF16 R72, R4, R16, R72 ;  /* 0x000000100448723c */ /* 0x004fe60000041848 */
[-CC-:B------:R-:W-:Y:S01]  /*bbf0*/  FFMA.FTZ R17, R128, R111.reuse, -R130.reuse ;  /* 0x0000006f80117223 */ /* 0x180fe20000010882 */
[-CC-:B------:R-:W-:Y:S01]  /*bc00*/  FFMA.FTZ R16, R125, R111.reuse, -R130.reuse ;  /* 0x0000006f7d107223 */ /* 0x180fe20000010882 */
[----:B------:R-:W-:-:S02]  /*bc10*/  FFMA.FTZ R128, R124, R111, -R130 ;  /* 0x0000006f7c807223 */ /* 0x000fc40000010882 */
[----:B------:R-:W-:Y:S01]  /*bc20*/  MUFU.EX2 R125, R17 ;  /* 0x00000011007d7308 */ /* 0x000fe20000000800 */
[C---:B----4-:R-:W-:Y:S03]  /*bc30*/  HMMA.16816.F32.BF16 R80, R4.reuse, R20, R80 ;  /* 0x000000140450723c */ /* 0x050fe60000041850 */
[----:B------:R2:W4:Y:S04]  /*bc40*/  MUFU.EX2 R124, R16 ;  /* 0x00000010007c7308 */ /* 0x0005280000000800 */
[----:B------:R-:W-:Y:S01]  /*bc50*/  MUFU.EX2 R126, R128 ;  /* 0x00000080007e7308 */ /* 0x000fe20000000800 */
[C---:B------:R-:W-:Y:S01]  /*bc60*/  HMMA.16816.F32.BF16 R76, R4.reuse, R22, R76 ;  /* 0x00000016044c723c */ /* 0x040fe2000004184c */
[----:B------:R-:W3:Y:S07]  /*bc70*/  LDSM.16.MT88.4 R20, [R110+0x6c00] ;  /* 0x006c00006e14783b */ /* 0x000eee0000004200 */
[C---:B------:R-:W-:Y:S01]  /*bc80*/  HMMA.16816.F32.BF16 R68, R4.reuse, R18, R68 ;  /* 0x000000120444723c */ /* 0x040fe20000041844 */
[----:B--2---:R-:W2:Y:S07]  /*bc90*/  LDSM.16.MT88.4 R16, [R110+0x7c00] ;  /* 0x007c00006e10783b */ /* 0x004eae0000004200 */
[C---:B-----5:R-:W-:Y:S03]  /*bca0*/  HMMA.16816.F32.BF16 R36, R4.reuse, R28, R36 ;  /* 0x0000001c0424723c */ /* 0x060fe60000041824 */
[-CC-:B------:R-:W-:Y:S01]  /*bcb0*/  FFMA.FTZ R29, R113, R111.reuse, -R114.reuse ;  /* 0x0000006f711d7223 */ /* 0x180fe20000010872 */
[----:B------:R-:W-:Y:S01]  /*bcc0*/  FFMA.FTZ R111, R112, R111, -R114 ;  /* 0x0000006f706f7223 */ /* 0x000fe20000010872 */
[----:B------:R-:W5:Y:S04]  /*bcd0*/  MUFU.EX2 R28, R117 ;  /* 0x00000075001c7308 */ /* 0x000f680000000800 */
[----:B------:R-:W-:Y:S01]  /*bce0*/  MUFU.EX2 R29, R29 ;  /* 0x0000001d001d7308 */ /* 0x000fe20000000800 */
[C---:B------:R-:W-:Y:S03]  /*bcf0*/  HMMA.16816.F32.BF16 R40, R4.reuse, R30, R40 ;  /* 0x0000001e0428723c */ /* 0x040fe60000041828 */
[----:B------:R-:W3:Y:S05]  /*bd00*/  MUFU.EX2 R30, R111 ;  /* 0x0000006f001e7308 */ /* 0x000eea0000000800 */
[C---:B-1----:R-:W-:Y:S08]  /*bd10*/  HMMA.16816.F32.BF16 R44, R4.reuse, R12, R44 ;  /* 0x0000000c042c723c */ /* 0x042ff0000004182c */
[----:B------:R-:W-:Y:S01]  /*bd20*/  HMMA.16816.F32.BF16 R48, R4, R14, R48 ;  /* 0x0000000e0430723c */ /* 0x000fe20000041830 */
[----:B------:R-:W1:Y:S02]  /*bd30*/  LDSM.16.MT88.4 R12, [R0+0x8c00] ;  /* 0x008c0000000c783b */ /* 0x000e640000004200 */
[----:B----4-:R-:W-:-:S02]  /*bd40*/  F2FP.BF16.F32.PACK_AB R4, R124, R125 ;  /* 0x0000007d7c04723e */ /* 0x010fc400000010ff */
[----:B-----5:R-:W-:Y:S02]  /*bd50*/  F2FP.BF16.F32.PACK_AB R5, R28, R115 ;  /* 0x000000731c05723e */ /* 0x020fe400000010ff */
[----:B------:R-:W-:Y:S02]  /*bd60*/  F2FP.BF16.F32.PACK_AB R6, R165, R126 ;  /* 0x0000007ea506723e */ /* 0x000fe400000010ff */
[----:B---3--:R-:W-:-:S07]  /*bd70*/  F2FP.BF16.F32.PACK_AB R7, R30, R29 ;  /* 0x0000001d1e07723e */ /* 0x008fce00000010ff */
[C---:B------:R-:W-:Y:S08]  /*bd80*/  HMMA.16816.F32.BF16 R64, R4.reuse, R8, R64 ;  /* 0x000000080440723c */ /* 0x040ff00000041840 */
[C---:B------:R-:W-:Y:S01]  /*bd90*/  HMMA.16816.F32.BF16 R60, R4.reuse, R10, R60 ;  /* 0x0000000a043c723c */ /* 0x040fe2000004183c */
[----:B------:R-:W3:Y:S07]  /*bda0*/  LDSM.16.MT88.4 R8, [R110+0x8c00] ;  /* 0x008c00006e08783b */ /* 0x000eee0000004200 */
        /* <DEDUP_REMOVED lines=109> */
.L_x_11132:
        /* <DEDUP_REMOVED lines=8> */
.L_x_11133:
[----:B------:R-:W-:Y:S05]  /*c500*/  BSYNC.RECONVERGENT B0 ;  /* 0x0000000000007941 */ /* 0x000fea0003800200 */
.L_x_11131:
        /* <DEDUP_REMOVED lines=35> */
[----:B------:R-:W-:Y:S01]  /*c740*/  LDSM.16.M88.4 R124, [R2+0x4800] ;  /* 0x00480000027c783b */ /* 0x000fe20000000200 */
[C---:B--2---:R-:W-:Y:S03]  /*c750*/  HMMA.16816.F32.BF16 R112, R32.reuse, R108, RZ ;  /* 0x0000006c2070723c */ /* 0x044fe600000418ff */
        /* <DEDUP_REMOVED lines=33> */
[----:B------:R-:W3:Y:S04]  /*c970*/  LDSM.16.M88.4 R120, [R2+0x5800] ;  /* 0x005800000278783b */ /* 0x000ee80000000200 */
[----:B------:R1:W3:Y:S03]  /*c980*/  LDSM.16.M88.4 R116, [R2+0x5c00] ;  /* 0x005c00000274783b */ /* 0x0002e60000000200 */
[C---:B----4-:R-:W-:Y:S08]  /*c990*/  HMMA.16816.F32.BF16 R8, R12.reuse, R28, R8 ;  /* 0x0000001c0c08723c */ /* 0x050ff00000041808 */
[C---:B------:R-:W-:Y:S01]  /*c9a0*/  HMMA.16816.F32.BF16 R4, R12.reuse, R30, R4 ;  /* 0x0000001e0c04723c */ /* 0x040fe20000041804 */
[----:B------:R-:W-:Y:S07]  /*c9b0*/  LDSM.16.M88.4 R28, [R102+0x2000] ;  /* 0x00200000661c783b */ /* 0x000fee0000000200 */
[----:B-----5:R-:W-:Y:S03]  /*c9c0*/  HMMA.16816.F32.BF16 R112, R12, R24, R112 ;  /* 0x000000180c70723c */ /* 0x020fe60000041870 */
[----:B-1----:R-:W-:-:S05]  /*c9d0*/  VIADD R2, R90, 0xfffffffe ;  /* 0xfffffffe5a027836 */ /* 0x002fca0000000000 */
[----:B------:R-:W-:Y:S01]  /*c9e0*/  HMMA.16816.F32.BF16 R108, R12, R26, R108 ;  /* 0x0000001a0c6c723c */ /* 0x000fe2000004186c */
[----:B------:R-:W1:Y:S02]  /*c9f0*/  LDSM.16.M88.4 R24, [R89+0x5000] ;  /* 0x005000005918783b */ /* 0x000e640000000200 */
[----:B------:R-:W-:-:S05]  /*ca00*/  ISETP.GT.AND P1, PT, R2, R139, PT ;  /* 0x0000008b0200720c */ /* 0x000fca0003f24270 */
[C---:B------:R-:W-:Y:S08]  /*ca10*/  HMMA.16816.F32.BF16 R104, R12.reuse, R20, R104 ;  /* 0x000000140c68723c */ /* 0x040ff00000041868 */
[C---:B------:R-:W-:Y:S01]  /*ca20*/  HMMA.16816.F32.BF16 R96, R12.reuse, R22, R96 ;  /* 0x000000160c60723c */ /* 0x040fe20000041860 */
[----:B------:R-:W4:Y:S07]  /*ca30*/  LDSM.16.M88.4 R20, [R89+0x5400] ;  /* 0x005400005914783b */ /* 0x000f2e0000000200 */
[C---:B--2---:R-:W-:Y:S08]  /*ca40*/  HMMA.16816.F32.BF16 R92, R12.reuse, R16, R92 ;  /* 0x000000100c5c723c */ /* 0x044ff0000004185c */
[----:B------:R-:W-:Y:S01]  /*ca50*/  HMMA.16816.F32.BF16 R32, R12, R18, R32 ;  /* 0x000000120c20723c */ /* 0x000fe20000041820 */
[----:B------:R-:W2:Y:S04]  /*ca60*/  LDSM.16.M88.4 R16, [R89+0x5800] ;  /* 0x005800005910783b */ /* 0x000ea80000000200 */
[----:B------:R-:W5:Y:S03]  /*ca70*/  LDSM.16.M88.4 R12, [R89+0x5c00] ;  /* 0x005c0000590c783b */ /* 0x000f660000000200 */
[----:B------:R-:W-:-:S04]  /*ca80*/  DEPBAR.LE SB0, 0x0 ;  /* 0x000080000000791a */ /* 0x000fc80000000000 */
[C---:B------:R-:W-:Y:S08]  /*ca90*/  HMMA.16816.F32.BF16 R8, R128.reuse, R168, R8 ;  /* 0x000000a88008723c */ /* 0x040ff00000041808 */
        /* <DEDUP_REMOVED lines=9> */
[C---:B----4-:R-:W-:Y:S08]  /*cb30*/  HMMA.16816.F32.BF16 R112, R28.reuse, R20, R112 ;  /* 0x000000141c70723c */ /* 0x050ff00000041870 */
[C---:B------:R-:W-:Y:S08]  /*cb40*/  HMMA.16816.F32.BF16 R108, R28.reuse, R22, R108 ;  /* 0x000000161c6c723c */ /* 0x040ff0000004186c */
[C---:B--2---:R-:W-:Y:S08]  /*cb50*/  HMMA.16816.F32.BF16 R104, R28.reuse, R16, R104 ;  /* 0x000000101c68723c */ /* 0x044ff00000041868 */
[C---:B------:R-:W-:Y:S08]  /*cb60*/  HMMA.16816.F32.BF16 R96, R28.reuse, R18, R96 ;  /* 0x000000121c60723c */ /* 0x040ff00000041860 */
[C---:B-----5:R-:W-:Y:S08]  /*cb70*/  HMMA.16816.F32.BF16 R92, R28.reuse, R12, R92 ;  /* 0x0000000c1c5c723c */ /* 0x060ff0000004185c */
[----:B------:R-:W-:Y:S01]  /*cb80*/  HMMA.16816.F32.BF16 R32, R28, R14, R32 ;  /* 0x0000000e1c20723c */ /* 0x000fe20000041820 */
[----:B------:R-:W-:Y:S07]  /*cb90*/  BAR.SYNC.DEFER_BLOCKING 0x0 ;  /* 0x0000000000007b1d */ /* 0x000fee0000010000 */
[----:B------:R-:W-:-:S12]  /*cba0*/  @!P1 BRA `(.L_x_11135) ;  /* 0x0000000400589947 */ /* 0x000fd80003800000 */
[----:B------:R-:W-:Y:S04]  /*cbb0*/  BSSY.RECONVERGENT B0, `(.L_x_11136) ;  /* 0x0000049000007945 */ /* 0x000fe80003800200 */
[----:B------:R-:W-:Y:S05]  /*cbc0*/  @!P0 BRA `(.L_x_11137) ;  /* 0x0000000000fc8947 */ /* 0x000fea0003800000 */
[----:B------:R-:W2:Y:S01]  /*cbd0*/  LD.E R20, desc[UR4][R84.64+0x170] ;  /* 0x0001700454147980 */ /* 0x000ea2000c101900 */
[----:B------:R-:W-:-:S05]  /*cbe0*/  SHF.L.U32 R18, R90, 0x6, RZ ;  /* 0x000000065a127819 */ /* 0x000fca00000006ff */
[C---:B------:R-:W-:Y:S02]  /*cbf0*/  VIADD R13, R18.reuse, 0xffffff80 ;  /* 0xffffff80120d7836 */ /* 0x040fe40000000000 */
[----:B------:R-:W-:-:S03]  /*cc00*/  VIADD R18, R18, 0xffffff40 ;  /* 0xffffff4012127836 */ /* 0x000fc60000000000 */
        /* <DEDUP_REMOVED lines=8> */
[----:B-1----:R-:W-:Y:S01]  /*cc90*/  VIADD R22, R22, 0xffffffe ;  /* 0x0ffffffe16167836 */ /* 0x002fe20000000000 */
[----:B------:R-:W-:Y:S02]  /*cca0*/  IABS R14, R18 ;  /* 0x00000012000e7213 */ /* 0x000fe40000000000 */
[----:B------:R-:W-:-:S03]  /*ccb0*/  LOP3.LUT R18, R18, R20, RZ, 0x3c, !PT ;  /* 0x0000001412127212 */ /* 0x000fc600078e3cff */
[----:B------:R-:W1:Y:S01]  /*ccc0*/  F2I.FTZ.U32.TRUNC.NTZ R23, R22 ;  /* 0x0000001600177305 */ /* 0x000e62000021f000 */
[----:B------:R-:W-:Y:S01]  /*ccd0*/  ISETP.GE.AND P0, PT, R18, RZ, PT ;  /* 0x000000ff1200720c */ /* 0x000fe20003f06270 */
        /* <DEDUP_REMOVED lines=46> */
.L_x_11137:
        /* <DEDUP_REMOVED lines=8> */
.L_x_11138:
[----:B------:R-:W-:Y:S05]  /*d040*/  BSYNC.RECONVERGENT B0 ;  /* 0x0000000000007941 */ /* 0x000fea0003800200 */
.L_x_11136:
        /* <DEDUP_REMOVED lines=12> */
.L_x_11135:
[----:B------:R-:W-:Y:S05]  /*d110*/  BSYNC.RECONVERGENT B1 ;  /* 0x0000000000017941 */ /* 0x000fea0003800200 */
.L_x_11134:
[----:B-1----:R-:W2:Y:S01]  /*d120*/  LD.E R87, desc[UR4][R84.64+0xdc] ;  /* 0x0000dc0454577980 */ /* 0x002ea2000c101900 */
[C---:B------:R-:W-:Y:S02]  /*d130*/  IMAD R12, R90.reuse, 0x40, R101 ;  /* 0x000000405a0c7824 */ /* 0x040fe400078e0265 */
[----:B------:R-:W-:Y:S02]  /*d140*/  @P1 VIADD R90, R90, 0xfffffffd ;  /* 0xfffffffd5a5a1836 */ /* 0x000fe40000000000 */
[C---:B------:R-:W-:Y:S02]  /*d150*/  VIADD R13, R12.reuse, 0xffffff80 ;  /* 0xffffff800c0d7836 */ /* 0x040fe40000000000 */
[C---:B------:R-:W-:Y:S02]  /*d160*/  VIADD R15, R12.reuse, 0xffffff81 ;  /* 0xffffff810c0f7836 */ /* 0x040fe40000000000 */
[C---:B------:R-:W-:Y:S01]  /*d170*/  VIADD R19, R12.reuse, 0xffffff88 ;  /* 0xffffff880c137836 */ /* 0x040fe20000000000 */
[C---:B------:R-:W-:Y:S01]  /*d180*/  ISETP.GE.AND P0, PT, R13.reuse, R156, PT ;  /* 0x0000009c0d00720c */ /* 0x040fe20003f06270 */
[C---:B------:R-:W-:Y:S01]  /*d190*/  VIADD R17, R12.reuse, 0xffffff89 ;  /* 0xffffff890c117836 */ /* 0x040fe20000000000 */
[C---:B------:R-:W-:Y:S01]  /*d1a0*/  ISETP.GE.AND P6, PT, R13.reuse, R155, PT ;  /* 0x0000009b0d00720c */ /* 0x040fe20003fc6270 */
[----:B------:R-:W-:Y:S01]  /*d1b0*/  VIADD R21, R12, 0xffffff91 ;  /* 0xffffff910c157836 */ /* 0x000fe20000000000 */
[----:B------:R-:W-:Y:S01]  /*d1c0*/  FSEL R8, R8, -INF , P0 ;  /* 0xff80000008087808 */ /* 0x000fe20000000000 */
[----:B------:R-:W-:Y:S01]  /*d1d0*/  VIADD R29, R12, 0xffffffa1 ;  /* 0xffffffa10c1d7836 */ /* 0x000fe20000000000 */
[----:B------:R-:W-:-:S02]  /*d1e0*/  ISETP.GE.AND P2, PT, R13, R154, PT ;  /* 0x0000009a0d00720c */ /* 0x000fc40003f46270 */
[----:B------:R-:W-:Y:S02]  /*d1f0*/  ISETP.GE.AND P3, PT, R15, R156, PT ;  /* 0x0000009c0f00720c */ /* 0x000fe40003f66270 */
[----:B------:R-:W-:Y:S02]  /*d200*/  ISETP.GE.AND P4, PT, R13, R148, PT ;  /* 0x000000940d00720c */ /* 0x000fe40003f86270 */
[----:B------:R-:W-:Y:S02]  /*d210*/  FSEL R13, R8, -INF , !P6 ;  /* 0xff800000080d7808 */ /* 0x000fe40007000000 */
[----:B------:R-:W-:Y:S02]  /*d220*/  ISETP.GE.AND P5, PT, R15, R155, PT ;  /* 0x0000009b0f00720c */ /* 0x000fe40003fa6270 */
[----:B------:R-:W-:Y:S02]  /*d230*/  FSEL R8, R10, -INF , P2 ;  /* 0xff8000000a087808 */ /* 0x000fe40001000000 */
[----:B------:R-:W-:-:S02]  /*d240*/  FSEL R9, R9, -INF , P3 ;  /* 0xff80000009097808 */ /* 0x000fc40001800000 */
[----:B------:R-:W-:Y:S02]  /*d250*/  ISETP.GE.AND P0, PT, R15, R154, PT ;  /* 0x0000009a0f00720c */ /* 0x000fe40003f06270 */
[----:B------:R-:W-:Y:S02]  /*d260*/  ISETP.GE.AND P2, PT, R19, R156, PT ;  /* 0x0000009c1300720c */ /* 0x000fe40003f46270 */
[----:B------:R-:W-:Y:S02]  /*d270*/  ISETP.GE.AND P6, PT, R15, R148, PT ;  /* 0x000000940f00720c */ /* 0x000fe40003fc6270 */
[----:B------:R-:W-:Y:S02]  /*d280*/  FSEL R8, R8, -INF , !P4 ;  /* 0xff80000008087808 */ /* 0x000fe40006000000 */
        /* <DEDUP_REMOVED lines=16> */
[----:B------:R-:W-:Y:S02]  /*d390*/  FSEL R7, R7, -INF , P2 ;  /* 0xff80000007077808 */ /* 0x000fe40001000000 */
[----:B------:R-:W-:Y:S02]  /*d3a0*/  FSEL R5, R6, -INF , !P5 ;  /* 0xff80000006057808 */ /* 0x000fe40006800000 */
[----:B------:R-:W-:Y:S02]  /*d3b0*/  ISETP.GE.AND P0, PT, R19, R154, PT ;  /* 0x0000009a1300720c */ /* 0x000fe40003f06270 */
[----:B------:R-:W-:Y:S02]  /*d3c0*/  FSEL R17, R17, -INF , !P6 ;  /* 0xff80000011117808 */ /* 0x000fe40007000000 */
[----:B------:R-:W-:-:S02]  /*d3d0*/  ISETP.GE.AND P2, PT, R21, R156, PT ;  /* 0x0000009c1500720c */ /* 0x000fc40003f46270 */
[CC--:B------:R-:W-:Y:S02]  /*d3e0*/  ISETP.GE.AND P5, PT, R19.reuse, R155.reuse, PT ;  /* 0x0000009b1300720c */ /* 0x0c0fe40003fa6270 */
[----:B------:R-:W-:Y:S01]  /*d3f0*/  ISETP.GE.AND P6, PT, R19, R148, PT ;  /* 0x000000941300720c */ /* 0x000fe20003fc6270 */
[----:B------:R-:W-:Y:S01]  /*d400*/  VIADD R19, R12, 0xffffff98 ;  /* 0xffffff980c137836 */ /* 0x000fe20000000000 */
[----:B------:R-:W-:Y:S02]  /*d410*/  FSEL R25, R112, -INF , P3 ;  /* 0xff80000070197808 */ /* 0x000fe40001800000 */
[----:B------:R-:W-:Y:S02]  /*d420*/  FSEL R7, R7, -INF , !P4 ;  /* 0xff80000007077808 */ /* 0x000fe40006000000 */
[----:B------:R-:W-:Y:S02]  /*d430*/  ISETP.GE.AND P4, PT, R21, R155, PT ;  /* 0x0000009b1500720c */ /* 0x000fe40003f86270 */
[----:B------:R-:W-:-:S02]  /*d440*/  FSEL R114, R114, -INF , P0 ;  /* 0xff80000072727808 */ /* 0x000fc40000000000 */
[----:B------:R-:W-:Y:S02]  /*d450*/  FSEL R27, R113, -INF , P2 ;  /* 0xff800000711b7808 */ /* 0x000fe40001000000 */
[----:B------:R-:W-:Y:S02]  /*d460*/  FSEL R25, R25, -INF , !P5 ;  /* 0xff80000019197808 */ /* 0x000fe40006800000 */
        /* <DEDUP_REMOVED lines=19> */
[----:B------:R-:W-:Y:S02]  /*d5a0*/  ISETP.GE.AND P6, PT, R21, R148, PT ;  /* 0x000000941500720c */ /* 0x000fe40003fc6270 */
[----:B------:R-:W-:Y:S02]  /*d5b0*/  FSEL R21, R109, -INF , P3 ;  /* 0xff8000006d157808 */ /* 0x000fe40001800000 */
[----:B------:R-:W-:Y:S02]  /*d5c0*/  FSEL R115, R110, -INF , !P4 ;  /* 0xff8000006e737808 */ /* 0x000fe40006000000 */
[----:B------:R-:W-:Y:S02]  /*d5d0*/  ISETP.GE.AND P4, PT, R19, R155, PT ;  /* 0x0000009b1300720c */ /* 0x000fe40003f86270 */
[----:B------:R-:W-:-:S02]  /*d5e0*/  FSEL R111, R111, -INF , P0 ;  /* 0xff8000006f6f7808 */ /* 0x000fc40000000000 */
[----:B------:R-:W-:Y:S02]  /*d5f0*/  FSEL R104, R104, -INF , P2 ;  /* 0xff80000068687808 */ /* 0x000fe40001000000 */
[----:B------:R-:W-:Y:S02]  /*d600*/  ISETP.GE.AND P3, PT, R19, R154, PT ;  /* 0x0000009a1300720c */ /* 0x000fe40003f66270 */
[----:B------:R-:W-:Y:S02]  /*d610*/  FSEL R21, R21, -INF , !P5 ;  /* 0xff80000015157808 */ /* 0x000fe40006800000 */
[----:B------:R-:W-:Y:S02]  /*d620*/  ISETP.GE.AND P0, PT, R29, R156, PT ;  /* 0x0000009c1d00720c */ /* 0x000fe40003f06270 */
[----:B------:R-:W-:Y:S01]  /*d630*/  ISETP.GE.AND P5, PT, R19, R148, PT ;  /* 0x000000941300720c */ /* 0x000fe20003fa6270 */
[----:B------:R-:W-:Y:S01]  /*d640*/  VIADD R19, R12, 0xffffffa8 ;  /* 0xffffffa80c137836 */ /* 0x000fe20000000000 */
        /* <DEDUP_REMOVED lines=17> */
[----:B------:R-:W-:Y:S02]  /*d760*/  FSEL R96, R96, -INF , P3 ;  /* 0xff80000060607808 */ /* 0x000fe40001800000 */
[----:B------:R-:W-:Y:S02]  /*d770*/  FSEL R121, R107, -INF , !P4 ;  /* 0xff8000006b797808 */ /* 0x000fe40006000000 */
[----:B------:R-:W-:Y:S02]  /*d780*/  ISETP.GE.AND P4, PT, R29, R155, PT ;  /* 0x0000009b1d00720c */ /* 0x000fe40003f86270 */
[----:B------:R-:W-:-:S02]  /*d790*/  FSEL R98, R98, -INF , P0 ;  /* 0xff80000062627808 */ /* 0x000fc40000000000 */
[----:B------:R-:W-:Y:S02]  /*d7a0*/  FSEL R97, R97, -INF , P2 ;  /* 0xff80000061617808 */ /* 0x000fe40001000000 */
[----:B------:R-:W-:Y:S02]  /*d7b0*/  FSEL R129, R96, -INF , !P5 ;  /* 0xff80000060817808 */ /* 0x000fe40006800000 */
[----:B------:R-:W-:Y:S02]  /*d7c0*/  ISETP.GE.AND P0, PT, R19, R156, PT ;  /* 0x0000009c1300720c */ /* 0x000fe40003f06270 */
[C---:B------:R-:W-:Y:S02]  /*d7d0*/  ISETP.GE.AND P3, PT, R29.reuse, R154, PT ;  /* 0x0000009a1d00720c */ /* 0x040fe40003f66270 */
[----:B------:R-:W-:Y:S01]  /*d7e0*/  ISETP.GE.AND P5, PT, R29, R148, PT ;  /* 0x000000941d00720c */ /* 0x000fe20003fa6270 */
[----:B------:R-:W-:Y:S01]  /*d7f0*/  VIADD R29, R12, 0xffffffb1 ;  /* 0xffffffb10c1d7836 */ /* 0x000fe20000000000 */
[----:B------:R-:W-:-:S02]  /*d800*/  FSEL R119, R98, -INF , !P6 ;  /* 0xff80000062777808 */ /* 0x000fc40007000000 */
[----:B------:R-:W-:Y:S01]  /*d810*/  FSEL R125, R97, -INF , !P4 ;  /* 0xff800000617d7808 */ /* 0x000fe20006000000 */
[----:B------:R-:W-:Y:S01]  /*d820*/  VIADD R97, R0, 0x6020 ;  /* 0x0000602000617836 */ /* 0x000fe20000000000 */
[----:B------:R-:W-:Y:S02]  /*d830*/  FMNMX3.FTZ R4, R86, R13, R15, !PT ;  /* 0x0000000d56047276 */ /* 0x000fe4000781000f */
[C---:B------:R-:W-:Y:S02]  /*d840*/  ISETP.GE.AND P6, PT, R19.reuse, R155, PT ;  /* 0x0000009b1300720c */ /* 0x040fe40003fc6270 */
[C---:B------:R-:W-:Y:S02]  /*d850*/  ISETP.GE.AND P2, PT, R19.reuse, R154, PT ;  /* 0x0000009a1300720c */ /* 0x040fe40003f46270 */
[----:B------:R-:W-:Y:S01]  /*d860*/  ISETP.GE.AND P4, PT, R19, R148, PT ;  /* 0x000000941300720c */ /* 0x000fe20003f86270 */
[----:B------:R-:W-:Y:S01]  /*d870*/  VIADD R19, R12, 0xffffffb8 ;  /* 0xffffffb80c137836 */ /* 0x000fe20000000000 */
[----:B------:R-:W-:-:S02]  /*d880*/  FSEL R92, R92, -INF , P0 ;  /* 0xff8000005c5c7808 */ /* 0x000fc40000000000 */
[----:B------:R-:W-:Y:S02]  /*d890*/  FSEL R99, R99, -INF , P3 ;  /* 0xff80000063637808 */ /* 0x000fe40001800000 */
[----:B------:R-:W-:Y:S02]  /*d8a0*/  FMNMX3.FTZ R4, R4, R11, R17, !PT ;  /* 0x0000000b04047276 */ /* 0x000fe40007810011 */
[C---:B------:R-:W-:Y:S02]  /*d8b0*/  ISETP.GE.AND P3, PT, R29.reuse, R156, PT ;  /* 0x0000009c1d00720c */ /* 0x040fe40003f66270 */
[----:B------:R-:W-:Y:S02]  /*d8c0*/  ISETP.GE.AND P0, PT, R29, R154, PT ;  /* 0x0000009a1d00720c */ /* 0x000fe40003f06270 */
[----:B------:R-:W-:Y:S02]  /*d8d0*/  FSEL R109, R92, -INF , !P6 ;  /* 0xff8000005c6d7808 */ /* 0x000fe40007000000 */
[----:B------:R-:W-:-:S02]  /*d8e0*/  ISETP.GE.AND P6, PT, R19, R156, PT ;  /* 0x0000009c1300720c */ /* 0x000fc40003fc6270 */
[----:B------:R-:W-:Y:S02]  /*d8f0*/  FMNMX3.FTZ R6, R4, R25, R27, !PT ;  /* 0x0000001904067276 */ /* 0x000fe4000781001b */
[----:B------:R-:W-:Y:S02]  /*d900*/  FSEL R94, R94, -INF , P2 ;  /* 0xff8000005e5e7808 */ /* 0x000fe40001000000 */
[----:B------:R-:W-:Y:S02]  /*d910*/  FSEL R93, R93, -INF , P3 ;  /* 0xff8000005d5d7808 */ /* 0x000fe40001800000 */
[----:B------:R-:W-:Y:S02]  /*d920*/  FMNMX3.FTZ R4, R3, R8, R9, !PT ;  /* 0x0000000803047276 */ /* 0x000fe40007810009 */
[C---:B------:R-:W-:Y:S02]  /*d930*/  ISETP.GE.AND P2, PT, R29.reuse, R155, PT ;  /* 0x0000009b1d00720c */ /* 0x040fe40003f46270 */
[----:B------:R-:W-:Y:S01]  /*d940*/  ISETP.GE.AND P3, PT, R29, R148, PT ;  /* 0x000000941d00720c */ /* 0x000fe20003f66270 */
[----:B------:R-:W-:Y:S01]  /*d950*/  VIADD R29, R12, 0xffffffb9 ;  /* 0xffffffb90c1d7836 */ /* 0x000fe20000000000 */
[----:B------:R-:W-:-:S02]  /*d960*/  FSEL R95, R95, -INF , P0 ;  /* 0xff8000005f5f7808 */ /* 0x000fc40000000000 */
[C---:B------:R-:W-:Y:S02]  /*d970*/  ISETP.GE.AND P0, PT, R19.reuse, R155, PT ;  /* 0x0000009b1300720c */ /* 0x040fe40003f06270 */
[----:B------:R-:W-:Y:S02]  /*d980*/  FSEL R32, R32, -INF , P6 ;  /* 0xff80000020207808 */ /* 0x000fe40003000000 */
[----:B------:R-:W-:Y:S02]  /*d990*/  FMNMX3.FTZ R6, R6, R23, R21, !PT ;  /* 0x0000001706067276 */ /* 0x000fe40007810015 */
[----:B------:R-:W-:Y:S02]  /*d9a0*/  FMNMX3.FTZ R4, R4, R5, R7, !PT ;  /* 0x0000000504047276 */ /* 0x000fe40007810007 */
[----:B------:R-:W-:Y:S02]  /*d9b0*/  ISETP.GE.AND P6, PT, R19, R154, PT ;  /* 0x0000009a1300720c */ /* 0x000fe40003fc6270 */
[----:B------:R-:W-:-:S02]  /*d9c0*/  FSEL R102, R32, -INF , !P0 ;  /* 0xff80000020667808 */ /* 0x000fc40004000000 */
[----:B------:R-:W-:Y:S02]  /*d9d0*/  ISETP.GE.AND P0, PT, R29, R156, PT ;  /* 0x0000009c1d00720c */ /* 0x000fe40003f06270 */
[----:B------:R-:W-:Y:S02]  /*d9e0*/  FMNMX3.FTZ R6, R6, R135, R131, !PT ;  /* 0x0000008706067276 */ /* 0x000fe40007810083 */
[----:B------:R-:W-:Y:S02]  /*d9f0*/  FMNMX3.FTZ R4, R4, R159, R157, !PT ;  /* 0x0000009f04047276 */ /* 0x000fe4000781009d */
[----:B------:R-:W-:Y:S02]  /*da00*/  FSEL R104, R93, -INF , !P2 ;  /* 0xff8000005d687808 */ /* 0x000fe40005000000 */
[----:B------:R-:W-:Y:S02]  /*da10*/  ISETP.GE.AND P2, PT, R19, R148, PT ;  /* 0x000000941300720c */ /* 0x000fe40003f46270 */
[----:B------:R-:W-:-:S02]  /*da20*/  FSEL R34, R34, -INF , P6 ;  /* 0xff80000022227808 */ /* 0x000fc40003000000 */
[----:B------:R-:W-:Y:S02]  /*da30*/  ISETP.GE.AND P6, PT, R29, R155, PT ;  /* 0x0000009b1d00720c */ /* 0x000fe40003fc6270 */
[----:B------:R-:W-:Y:S02]  /*da40*/  FSEL R33, R33, -INF , P0 ;  /* 0xff80000021217808 */ /* 0x000fe40000000000 */
[----:B------:R-:W-:Y:S02]  /*da50*/  FMNMX3.FTZ R19, R6, R129, R125, !PT ;  /* 0x0000008106137276 */ /* 0x000fe4000781007d */
[----:B------:R-:W-:Y:S02]  /*da60*/  FMNMX3.FTZ R4, R4, R115, R117, !PT ;  /* 0x0000007304047276 */ /* 0x000fe40007810075 */
[----:B------:R-:W-:Y:S02]  /*da70*/  FSEL R106, R33, -INF , !P6 ;  /* 0xff800000216a7808 */ /* 0x000fe40007000000 */
[----:B------:R-:W-:-:S02]  /*da80*/  FMNMX3.FTZ R19, R19, R109, R104, !PT ;  /* 0x0000006d13137276 */ /* 0x000fc40007810068 */
[----:B------:R-:W-:Y:S02]  /*da90*/  ISETP.GE.AND P0, PT, R29, R154, PT ;  /* 0x0000009a1d00720c */ /* 0x000fe40003f06270 */
[----:B------:R-:W-:Y:S02]  /*daa0*/  FSEL R127, R99, -INF , !P5 ;  /* 0xff800000637f7808 */ /* 0x000fe40006800000 */
[----:B------:R-:W-:Y:S02]  /*dab0*/  FMNMX3.FTZ R4, R4, R123, R121, !PT ;  /* 0x0000007b04047276 */ /* 0x000fe40007810079 */
[----:B------:R-:W-:Y:S02]  /*dac0*/  FMNMX3.FTZ R10, R19, R102, R106, !PT ;  /* 0x00000066130a7276 */ /* 0x000fe4000781006a */
[----:B------:R-:W-:Y:S02]  /*dad0*/  ISETP.GE.AND P6, PT, R29, R148, PT ;  /* 0x000000941d00720c */ /* 0x000fe40003fc6270 */
[----:B------:R-:W-:Y:S01]  /*dae0*/  FSEL R35, R35, -INF , P0 ;  /* 0xff80000023237808 */ /* 0x000fe20000000000 */
[----:B------:R-:W1:Y:S01]  /*daf0*/  SHFL.BFLY PT, R29, R10, 0x2, 0x1f ;  /* 0x0c401f000a1d7f89 */ /* 0x000e6200000e0000 */
[----:B------:R-:W-:-:S02]  /*db00*/  FSEL R107, R94, -INF , !P4 ;  /* 0xff8000005e6b7808 */ /* 0x000fc40006000000 */
[----:B------:R-:W-:Y:S02]  /*db10*/  FSEL R105, R95, -INF , !P3 ;  /* 0xff8000005f697808 */ /* 0x000fe40005800000 */
[----:B------:R-:W-:Y:S02]  /*db20*/  FMNMX3.FTZ R4, R4, R119, R127, !PT ;  /* 0x0000007704047276 */ /* 0x000fe4000781007f */
[----:B------:R-:W-:Y:S02]  /*db30*/  FSEL R103, R34, -INF , !P2 ;  /* 0xff80000022677808 */ /* 0x000fe40005000000 */
[----:B------:R-:W-:Y:S02]  /*db40*/  FSEL R99, R35, -INF , !P6 ;  /* 0xff80000023637808 */ /* 0x000fe40007000000 */
[----:B------:R-:W-:-:S04]  /*db50*/  FMNMX3.FTZ R4, R4, R107, R105, !PT ;  /* 0x0000006b04047276 */ /* 0x000fc80007810069 */
[----:B------:R-:W-:Y:S02]  /*db60*/  FMNMX3.FTZ R6, R4, R103, R99, !PT ;  /* 0x0000006704067276 */ /* 0x000fe40007810063 */
[----:B------:R-:W3:Y:S03]  /*db70*/  S2R R4, SR_TID.X ;  /* 0x0000000000047919 */ /* 0x000ee60000002100 */
[----:B------:R-:W4:Y:S01]  /*db80*/  SHFL.BFLY PT, R19, R6, 0x2, 0x1f ;  /* 0x0c401f0006137f89 */ /* 0x000f2200000e0000 */
[----:B-1----:R-:W-:-:S05]  /*db90*/  FMNMX.FTZ R29, R10, R29, !PT ;  /* 0x0000001d0a1d7209 */ /* 0x002fca0007810000 */
[----:B------:R-:W1:Y:S01]  /*dba0*/  SHFL.BFLY PT, R34, R29, 0x1, 0x1f ;  /* 0x0c201f001d227f89 */ /* 0x000e6200000e0000 */
[----:B----4-:R-:W-:-:S05]  /*dbb0*/  FMNMX.FTZ R19, R6, R19, !PT ;  /* 0x0000001306137209 */ /* 0x010fca0007810000 */
[----:B------:R-:W4:Y:S01]  /*dbc0*/  SHFL.BFLY PT, R32, R19, 0x1, 0x1f ;  /* 0x0c201f0013207f89 */ /* 0x000f2200000e0000 */
[----:B-1----:R-:W-:-:S04]  /*dbd0*/  FMNMX.FTZ R34, R29, R34, !PT ;  /* 0x000000221d227209 */ /* 0x002fc80007810000 */
[----:B------:R-:W-:Y:S01]  /*dbe0*/  FSETP.NEU.FTZ.AND P2, PT, R34, -INF , PT ;  /* 0xff8000002200780b */ /* 0x000fe20003f5d000 */
[----:B--2---:R-:W-:-:S05]  /*dbf0*/  FMUL.FTZ R108, R87, R34 ;  /* 0x00000022576c7220 */ /* 0x004fca0000410000 */
[----:B------:R-:W-:-:S05]  /*dc00*/  FSEL R108, R108, RZ, P2 ;  /* 0x000000ff6c6c7208 */ /* 0x000fca0001000000 */
[-CC-:B------:R-:W-:Y:S01]  /*dc10*/  FFMA.FTZ R92, R11, R87.reuse, -R108.reuse ;  /* 0x000000570b5c7223 */ /* 0x180fe2000001086c */
[----:B------:R-:W-:Y:S01]  /*dc20*/  FSEL R11, R34, RZ, P2 ;  /* 0x000000ff220b7208 */ /* 0x000fe20001000000 */
[-CC-:B------:R-:W-:Y:S01]  /*dc30*/  FFMA.FTZ R96, R13, R87.reuse, -R108.reuse ;  /* 0x000000570d607223 */ /* 0x180fe2000001086c */
[----:B---3--:R-:W-:Y:S01]  /*dc40*/  LOP3.LUT P2, RZ, R4, 0x4, RZ, 0xc0, !PT ;  /* 0x0000000404ff7812 */ /* 0x008fe2000784c0ff */
[-CC-:B------:R-:W-:Y:S01]  /*dc50*/  FFMA.FTZ R89, R15, R87.reuse, -R108.reuse ;  /* 0x000000570f597223 */ /* 0x180fe2000001086c */
[-CC-:B------:R-:W-:Y:S01]  /*dc60*/  FFMA.FTZ R35, R17, R87.reuse, -R108.reuse ;  /* 0x0000005711237223 */ /* 0x180fe2000001086c */
[----:B----4-:R-:W-:Y:S01]  /*dc70*/  FMNMX.FTZ R32, R19, R32, !PT ;  /* 0x0000002013207209 */ /* 0x010fe20007810000 */
[----:B------:R-:W1:Y:S01]  /*dc80*/  LDSM.16.MT88.4 R12, [R0+0x6000] ;  /* 0x00600000000c783b */ /* 0x000e620000004200 */
[----:B------:R-:W-:Y:S01]  /*dc90*/  FADD.FTZ R6, R86, -R11 ;  /* 0x8000000b56067221 */ /* 0x000fe20000010000 */
[----:B------:R-:W-:Y:S01]  /*dca0*/  MUFU.EX2 R96, R96 ;  /* 0x0000006000607308 */ /* 0x000fe20000000800 */
[C---:B------:R-:W-:Y:S01]  /*dcb0*/  FSETP.NEU.FTZ.AND P0, PT, R32.reuse, -INF , PT ;  /* 0xff8000002000780b */ /* 0x040fe20003f1d000 */
[C---:B------:R-:W-:Y:S01]  /*dcc0*/  FMUL.FTZ R98, R87.reuse, R32 ;  /* 0x0000002057627220 */ /* 0x040fe20000410000 */
[----:B------:R-:W-:Y:S01]  /*dcd0*/  FMUL.FTZ R95, R87, R6 ;  /* 0x00000006575f7220 */ /* 0x000fe20000410000 */
[----:B------:R-:W2:Y:S01]  /*dce0*/  MUFU.EX2 R89, R89 ;  /* 0x0000005900597308 */ /* 0x000ea20000000800 */
[----:B------:R-:W-:Y:S01]  /*dcf0*/  FSEL R4, R32, RZ, P0 ;  /* 0x000000ff20047208 */ /* 0x000fe20000000000 */
[-CC-:B------:R-:W-:Y:S01]  /*dd00*/  FFMA.FTZ R111, R25, R87.reuse, -R108.reuse ;  /* 0x00000057196f7223 */ /* 0x180fe2000001086c */
[----:B------:R-:W-:Y:S01]  /*dd10*/  FSEL R98, R98, RZ, P0 ;  /* 0x000000ff62627208 */ /* 0x000fe20000000000 */
[----:B------:R-:W-:Y:S01]  /*dd20*/  MUFU.EX2 R92, R92 ;  /* 0x0000005c005c7308 */ /* 0x000fe20000000800 */
[-CC-:B------:R-:W-:Y:S01]  /*dd30*/  FFMA.FTZ R112, R27, R87.reuse, -R108.reuse ;  /* 0x000000571b707223 */ /* 0x180fe2000001086c */
[-CC-:B------:R-:W-:Y:S01]  /*dd40*/  FFMA.FTZ R113, R23, R87.reuse, -R108.reuse ;  /* 0x0000005717717223 */ /* 0x180fe2000001086c */
[-C--:B------:R-:W-:Y:S01]  /*dd50*/  FFMA.FTZ R110, R21, R87.reuse, -R108 ;  /* 0x00000057156e7223 */ /* 0x080fe2000001086c */
[----:B------:R-:W-:Y:S01]  /*dd60*/  FFMA.FTZ R94, R8, R87, -R98 ;  /* 0x00000057085e7223 */ /* 0x000fe20000010862 */
[----:B------:R-:W-:Y:S01]  /*dd70*/  FADD.FTZ R8, R3, -R4 ;  /* 0x8000000403087221 */ /* 0x000fe20000010000 */
[----:B------:R-:W-:-:S02]  /*dd80*/  VIADD R4, R0, 0x6000 ;  /* 0x0000600000047836 */ /* 0x000fc40000000000 */
[-CC-:B------:R-:W-:Y:S01]  /*dd90*/  FFMA.FTZ R33, R9, R87.reuse, -R98.reuse ;  /* 0x0000005709217223 */ /* 0x180fe20000010862 */
[-CC-:B------:R-:W-:Y:S01]  /*dda0*/  FFMA.FTZ R5, R5, R87.reuse, -R98.reuse ;  /* 0x0000005705057223 */ /* 0x180fe20000010862 */
[----:B------:R-:W-:Y:S01]  /*ddb0*/  FMUL.FTZ R93, R87, R8 ;  /* 0x00000008575d7220 */ /* 0x000fe20000410000 */
[----:B------:R-:W-:Y:S02]  /*ddc0*/  @P2 VIADD R97, R4, 0xffffffe0 ;  /* 0xffffffe004612836 */ /* 0x000fe40000000000 */
[-CC-:B------:R-:W-:Y:S01]  /*ddd0*/  FFMA.FTZ R16, R7, R87.reuse, -R98.reuse ;  /* 0x0000005707107223 */ /* 0x180fe20000010862 */
[----:B------:R-:W3:Y:S01]  /*dde0*/  MUFU.EX2 R35, R35 ;  /* 0x0000002300237308 */ /* 0x000ee20000000800 */
[----:B--2---:R-:W-:Y:S01]  /*ddf0*/  F2FP.BF16.F32.PACK_AB R4, R89, R96 ;  /* 0x000000605904723e */ /* 0x004fe200000010ff */
[-CC-:B------:R-:W-:Y:S01]  /*de00*/  FFMA.FTZ R116, R159, R87.reuse, -R98.reuse ;  /* 0x000000579f747223 */ /* 0x180fe20000010862 */
[----:B------:R-:W2:Y:S01]  /*de10*/  LDSM.16.MT88.4 R8, [R97] ;  /* 0x000000006108783b */ /* 0x000ea20000004200 */
[----:B------:R-:W-:Y:S01]  /*de20*/  MUFU.EX2 R94, R94 ;  /* 0x0000005e005e7308 */ /* 0x000fe20000000800 */
[-CC-:B------:R-:W-:Y:S01]  /*de30*/  FFMA.FTZ R114, R115, R87.reuse, -R98.reuse ;  /* 0x0000005773727223 */ /* 0x180fe20000010862 */
[-CC-:B------:R-:W-:Y:S01]  /*de40*/  FFMA.FTZ R117, R117, R87.reuse, -R98.reuse ;  /* 0x0000005775757223 */ /* 0x180fe20000010862 */
[----:B------:R-:W-:Y:S01]  /*de50*/  LDSM.16.MT88.4 R28, [R97+0x2000] ;  /* 0x00200000611c783b */ /* 0x000fe20000004200 */
[----:B------:R-:W4:Y:S01]  /*de60*/  MUFU.EX2 R33, R33 ;  /* 0x0000002100217308 */ /* 0x000f220000000800 */
[-CC-:B------:R-:W-:Y:S01]  /*de70*/  FFMA.FTZ R157, R157, R87.reuse, -R98.reuse ;  /* 0x000000579d9d7223 */ /* 0x180fe20000010862 */
[-CC-:B------:R-:W-:Y:S01]  /*de80*/  FFMA.FTZ R124, R123, R87.reuse, -R98.reuse ;  /* 0x000000577b7c7223 */ /* 0x180fe20000010862 */
[----:B------:R-:W-:Y:S01]  /*de90*/  LDSM.16.MT88.4 R24, [R0+0x6400] ;  /* 0x006400000018783b */ /* 0x000fe20000004200 */
[----:B------:R4:W-:Y:S01]  /*dea0*/  MUFU.EX2 R86, R5 ;  /* 0x0000000500567308 */ /* 0x0009e20000000800 */
[-C--:B------:R-:W-:Y:S01]  /*deb0*/  FFMA.FTZ R123, R121, R87.reuse, -R98 ;  /* 0x00000057797b7223 */ /* 0x080fe20000010862 */
[----:B---3--:R-:W-:Y:S01]  /*dec0*/  F2FP.BF16.F32.PACK_AB R6, R35, R92 ;  /* 0x0000005c2306723e */ /* 0x008fe200000010ff */
[----:B------:R-:W-:Y:S01]  /*ded0*/  LDSM.16.MT88.4 R20, [R97+0x400] ;  /* 0x000400006114783b */ /* 0x000fe20000004200 */
[----:B------:R3:W5:Y:S01]  /*dee0*/  MUFU.EX2 R3, R16 ;  /* 0x0000001000037308 */ /* 0x0007620000000800 */
[-CC-:B------:R-:W-:Y:S01]  /*def0*/  FFMA.FTZ R120, R131, R87.reuse, -R108.reuse ;  /* 0x0000005783787223 */ /* 0x180fe2000001086c */
[-C--:B------:R-:W-:Y:S01]  /*df00*/  FFMA.FTZ R118, R125, R87.reuse, -R108 ;  /* 0x000000577d767223 */ /* 0x080fe2000001086c */
[-CC-:B------:R-:W-:Y:S01]  /*df10*/  FFMA.FTZ R121, R119, R87.reuse, -R98.reuse ;  /* 0x0000005777797223 */ /* 0x180fe20000010862 */
[----:B------:R-:W1:Y:S01]  /*df20*/  MUFU.EX2 R95, R95 ;  /* 0x0000005f005f7308 */ /* 0x000e620000000800 */
[-C--:B------:R-:W-:Y:S01]  /*df30*/  FFMA.FTZ R122, R127, R87.reuse, -R98 ;  /* 0x000000577f7a7223 */ /* 0x080fe20000010862 */
[-CC-:B------:R-:W-:Y:S01]  /*df40*/  FFMA.FTZ R135, R135, R87.reuse, -R108.reuse ;  /* 0x0000005787877223 */ /* 0x180fe2000001086c */
[-CC-:B------:R-:W-:Y:S01]  /*df50*/  FFMA.FTZ R129, R129, R87.reuse, -R108.reuse ;  /* 0x0000005781817223 */ /* 0x180fe2000001086c */
[----:B------:R-:W1:Y:S01]  /*df60*/  MUFU.EX2 R93, R93 ;  /* 0x0000005d005d7308 */ /* 0x000e620000000800 */
[-C--:B------:R-:W-:Y:S01]  /*df70*/  FFMA.FTZ R109, R109, R87.reuse, -R108 ;  /* 0x000000576d6d7223 */ /* 0x080fe2000001086c */
[----:B----4-:R-:W-:Y:S01]  /*df80*/  F2FP.BF16.F32.PACK_AB R5, R33, R94 ;  /* 0x0000005e2105723e */ /* 0x010fe200000010ff */
[----:B------:R-:W-:Y:S01]  /*df90*/  FFMA.FTZ R103, R103, R87, -R98 ;  /* 0x0000005767677223 */ /* 0x000fe20000010862 */
[----:B------:R-:W-:Y:S01]  /*dfa0*/  MUFU.EX2 R111, R111 ;  /* 0x0000006f006f7308 */ /* 0x000fe20000000800 */
[----:B---3--:R-:W3:Y:S01]  /*dfb0*/  LDSM.16.MT88.4 R16, [R0+0x7000] ;  /* 0x007000000010783b */ /* 0x008ee20000004200 */
[----:B-----5:R-:W-:-:S02]  /*dfc0*/  F2FP.BF16.F32.PACK_AB R7, R3, R86 ;  /* 0x000000560307723e */ /* 0x020fc400000010ff */
[----:B------:R-:W4:Y:S01]  /*dfd0*/  MUFU.EX2 R112, R112 ;  /* 0x0000007000707308 */ /* 0x000f220000000800 */
[-C--:B-1----:R-:W-:Y:S01]  /*dfe0*/  FMUL.FTZ R80, R80, R95.reuse ;  /* 0x0000005f50507220 */ /* 0x082fe20000410000 */
[-C--:B------:R-:W-:Y:S01]  /*dff0*/  FMUL.FTZ R81, R81, R95.reuse ;  /* 0x0000005f51517220 */ /* 0x080fe20000410000 */
[-C--:B------:R-:W-:Y:S01]  /*e000*/  FMUL.FTZ R76, R76, R95.reuse ;  /* 0x0000005f4c4c7220 */ /* 0x080fe20000410000 */
[----:B------:R-:W-:Y:S01]  /*e010*/  FMUL.FTZ R77, R77, R95 ;  /* 0x0000005f4d4d7220 */ /* 0x000fe20000410000 */
[-C--:B------:R-:W-:Y:S01]  /*e020*/  FMUL.FTZ R82, R82, R93.reuse ;  /* 0x0000005d52527220 */ /* 0x080fe20000410000 */
        /* <DEDUP_REMOVED lines=23> */
[C---:B--2---:R-:W-:Y:S03]  /*e1a0*/  HMMA.16816.F32.BF16 R72, R4.reuse, R8, R72 ;  /* 0x000000080448723c */ /* 0x044fe60000041848 */
        /* <DEDUP_REMOVED lines=13> */
[-C--:B------:R-:W-:Y:S01]  /*e280*/  FMUL.FTZ R40, R40, R95.reuse ;  /* 0x0000005f28287220 */ /* 0x080fe20000410000 */
[----:B------:R-:W-:Y:S01]  /*e290*/  FMUL.FTZ R41, R41, R95 ;  /* 0x0000005f29297220 */ /* 0x000fe20000410000 */
[C---:B---3--:R-:W-:Y:S03]  /*e2a0*/  HMMA.16816.F32.BF16 R64, R4.reuse, R16, R64 ;  /* 0x000000100440723c */ /* 0x048fe60000041840 */
        /* <DEDUP_REMOVED lines=8> */
[----:B------:R-:W3:Y:S02]  /*e330*/  LDSM.16.MT88.4 R16, [R0+0x7400] ;  /* 0x007400000010783b */ /* 0x000ee40000004200 */
[----:B------:R-:W-:Y:S01]  /*e340*/  FMUL.FTZ R47, R47, R93 ;  /* 0x0000005d2f2f7220 */ /* 0x000fe20000410000 */
[----:B------:R-:W-:Y:S01]  /*e350*/  MUFU.EX2 R116, R116 ;  /* 0x0000007400747308 */ /* 0x000fe20000000800 */
[-C--:B------:R-:W-:Y:S01]  /*e360*/  FMUL.FTZ R48, R48, R95.reuse ;  /* 0x0000005f30307220 */ /* 0x080fe20000410000 */
[----:B------:R-:W-:Y:S01]  /*e370*/  FMUL.FTZ R49, R49, R95 ;  /* 0x0000005f31317220 */ /* 0x000fe20000410000 */
[-C--:B------:R-:W-:Y:S01]  /*e380*/  FMUL.FTZ R50, R50, R93.reuse ;  /* 0x0000005d32327220 */ /* 0x080fe20000410000 */
[----:B------:R-:W5:Y:S01]  /*e390*/  MUFU.EX2 R115, R157 ;  /* 0x0000009d00737308 */ /* 0x000f620000000800 */
[----:B------:R-:W-:Y:S01]  /*e3a0*/  FMUL.FTZ R51, R51, R93 ;  /* 0x0000005d33337220 */ /* 0x000fe20000410000 */
[----:B-1----:R-:W-:Y:S03]  /*e3b0*/  HMMA.16816.F32.BF16 R56, R4, R12, R56 ;  /* 0x0000000c0438723c */ /* 0x002fe60000041838 */
[----:B------:R-:W-:Y:S01]  /*e3c0*/  FFMA.FTZ R96, R165, R95, R96 ;  /* 0x0000005fa5607223 */ /* 0x000fe20000010060 */
[----:B------:R-:W-:Y:S01]  /*e3d0*/  MUFU.EX2 R114, R114 ;  /* 0x0000007200727308 */ /* 0x000fe20000000800 */
[----:B------:R-:W-:-:S02]  /*e3e0*/  FFMA.FTZ R94, R163, R93, R94 ;  /* 0x0000005da35e7223 */ /* 0x000fc4000001005e */
[----:B------:R-:W-:Y:S01]  /*e3f0*/  FADD.FTZ R89, R89, R96 ;  /* 0x0000006059597221 */ /* 0x000fe20000010000 */
[----:B------:R-:W1:Y:S01]  /*e400*/  MUFU.EX2 R117, R117 ;  /* 0x0000007500757308 */ /* 0x000e620000000800 */
[----:B------:R-:W-:Y:S01]  /*e410*/  FADD.FTZ R33, R33, R94 ;  /* 0x0000005e21217221 */ /* 0x000fe20000010000 */
[C---:B------:R-:W-:Y:S01]  /*e420*/  HMMA.16816.F32.BF16 R52, R4.reuse, R14, R52 ;  /* 0x0000000e0434723c */ /* 0x040fe20000041834 */
[----:B------:R-:W3:Y:S01]  /*e430*/  LDSM.16.MT88.4 R12, [R97+0x1400] ;  /* 0x00140000610c783b */ /* 0x000ee20000004200 */
[----:B------:R-:W-:Y:S01]  /*e440*/  MUFU.EX2 R131, R135 ;  /* 0x0000008700837308 */ /* 0x000fe20000000800 */
[----:B------:R-:W-:Y:S01]  /*e450*/  FADD.FTZ R92, R92, R89 ;  /* 0x000000595c5c7221 */ /* 0x000fe20000010000 */
[----:B------:R-:W-:Y:S01]  /*e460*/  FADD.FTZ R86, R86, R33 ;  /* 0x0000002156567221 */ /* 0x000fe20000010000 */
[----:B------:R-:W-:Y:S01]  /*e470*/  IMAD.MOV.U32 R94, RZ, RZ, R2 ;  /* 0x000000ffff5e7224 */ /* 0x000fe200078e0002 */
[----:B------:R-:W3:Y:S01]  /*e480*/  MUFU.EX2 R120, R120 ;  /* 0x0000007800787308 */ /* 0x000ee20000000800 */
[----:B------:R-:W-:Y:S01]  /*e490*/  FADD.FTZ R92, R35, R92 ;  /* 0x0000005c235c7221 */ /* 0x000fe20000010000 */
[----:B--2---:R-:W-:Y:S03]  /*e4a0*/  HMMA.16816.F32.BF16 R36, R4, R8, R36 ;  /* 0x000000080424723c */ /* 0x004fe60000041824 */
[----:B------:R-:W-:Y:S01]  /*e4b0*/  FADD.FTZ R3, R3, R86 ;  /* 0x0000005603037221 */ /* 0x000fe20000010000 */
[----:B------:R-:W-:Y:S01]  /*e4c0*/  MUFU.EX2 R125, R129 ;  /* 0x00000081007d7308 */ /* 0x000fe20000000800 */
[----:B------:R-:W-:-:S02]  /*e4d0*/  IMAD.MOV.U32 R86, RZ, RZ, R34 ;  /* 0x000000ffff567224 */ /* 0x000fc400078e0022 */
[----:B------:R-:W-:Y:S01]  /*e4e0*/  @P1 IMAD.MOV.U32 R86, RZ, RZ, R34 ;  /* 0x000000ffff561224 */ /* 0x000fe200078e0022 */
[----:B------:R-:W-:Y:S01]  /*e4f0*/  MUFU.EX2 R118, R118 ;  /* 0x0000007600767308 */ /* 0x000fe20000000800 */
[C---:B------:R-:W-:Y:S01]  /*e500*/  HMMA.16816.F32.BF16 R40, R4.reuse, R10, R40 ;  /* 0x0000000a0428723c */ /* 0x040fe20000041828 */
[----:B------:R-:W2:Y:S02]  /*e510*/  LDSM.16.MT88.4 R8, [R0+0x8400] ;  /* 0x008400000008783b */ /* 0x000ea40000004200 */
[----:B------:R-:W-:Y:S04]  /*e520*/  MUFU.EX2 R124, R124 ;  /* 0x0000007c007c7308 */ /* 0x000fe80000000800 */
[----:B------:R1:W2:Y:S01]  /*e530*/  MUFU.EX2 R119, R123 ;  /* 0x0000007b00777308 */ /* 0x0002a20000000800 */
[C---:B------:R-:W-:Y:S03]  /*e540*/  HMMA.16816.F32.BF16 R44, R4.reuse, R28, R44 ;  /* 0x0000001c042c723c */ /* 0x040fe6000004182c */
[----:B------:R-:W-:Y:S04]  /*e550*/  MUFU.EX2 R121, R121 ;  /* 0x0000007900797308 */ /* 0x000fe80000000800 */
[----:B------:R-:W2:Y:S01]  /*e560*/  MUFU.EX2 R122, R122 ;  /* 0x0000007a007a7308 */ /* 0x000ea20000000800 */
[----:B------:R-:W-:Y:S03]  /*e570*/  HMMA.16816.F32.BF16 R48, R4, R30, R48 ;  /* 0x0000001e0430723c */ /* 0x000fe60000041830 */
[----:B----4-:R-:W-:Y:S01]  /*e580*/  F2FP.BF16.F32.PACK_AB R4, R112, R111 ;  /* 0x0000006f7004723e */ /* 0x010fe200000010ff */
[----:B------:R-:W4:Y:S01]  /*e590*/  LDSM.16.MT88.4 R28, [R97+0x2400] ;  /* 0x00240000611c783b */ /* 0x000f220000004200 */
[----:B-----5:R-:W-:Y:S01]  /*e5a0*/  F2FP.BF16.F32.PACK_AB R5, R115, R116 ;  /* 0x000000747305723e */ /* 0x020fe200000010ff */
[----:B-1----:R-:W-:Y:S01]  /*e5b0*/  FFMA.FTZ R123, R107, R87, -R98 ;  /* 0x000000576b7b7223 */ /* 0x002fe20000010862 */
        /* <DEDUP_REMOVED lines=8> */
[----:B---3--:R-:W-:Y:S03]  /*e640*/  HMMA.16816.F32.BF16 R64, R4, R16, R64 ;  /* 0x000000100440723c */ /* 0x008fe60000041840 */
[----:B------:R-:W-:Y:S02]  /*e650*/  @P1 IMAD.MOV.U32 R3, RZ, RZ, R32 ;  /* 0x000000ffff031224 */ /* 0x000fe400078e0020 */
        /* <DEDUP_REMOVED lines=18> */
[C---:B----4-:R-:W-:Y:S08]  /*e780*/  HMMA.16816.F32.BF16 R44, R4.reuse, R28, R44 ;  /* 0x0000001c042c723c */ /* 0x050ff0000004182c */
[----:B------:R-:W-:Y:S03]  /*e790*/  HMMA.16816.F32.BF16 R48, R4, R30, R48 ;  /* 0x0000001e0430723c */ /* 0x000fe60000041830 */
[----:B------:R-:W-:Y:S01]  /*e7a0*/  F2FP.BF16.F32.PACK_AB R4, R120, R131 ;  /* 0x000000837804723e */ /* 0x000fe200000010ff */
[----:B------:R-:W4:Y:S01]  /*e7b0*/  LDSM.16.MT88.4 R28, [R97+0x2800] ;  /* 0x00280000611c783b */ /* 0x000f220000004200 */
        /* <DEDUP_REMOVED lines=14> */
[C---:B---3--:R-:W-:Y:S03]  /*e8a0*/  HMMA.16816.F32.BF16 R56, R4.reuse, R12, R56 ;  /* 0x0000000c0438723c */ /* 0x048fe60000041838 */
[-CC-:B------:R-:W-:Y:S01]  /*e8b0*/  FFMA.FTZ R12, R104, R87.reuse, -R108.reuse ;  /* 0x00000057680c7223 */ /* 0x180fe2000001086c */
[-CC-:B------:R-:W-:Y:S01]  /*e8c0*/  FFMA.FTZ R104, R102, R87.reuse, -R108.reuse ;  /* 0x0000005766687223 */ /* 0x180fe2000001086c */
[-C--:B------:R-:W-:Y:S01]  /*e8d0*/  FFMA.FTZ R108, R106, R87.reuse, -R108 ;  /* 0x000000576a6c7223 */ /* 0x080fe2000001086c */
[-CC-:B------:R-:W-:Y:S01]  /*e8e0*/  FFMA.FTZ R106, R105, R87.reuse, -R98.reuse ;  /* 0x00000057696a7223 */ /* 0x180fe20000010862 */
[----:B------:R-:W-:Y:S01]  /*e8f0*/  FFMA.FTZ R98, R99, R87, -R98 ;  /* 0x0000005763627223 */ /* 0x000fe20000010862 */
[----:B------:R3:W1:Y:S01]  /*e900*/  MUFU.EX2 R102, R12 ;  /* 0x0000000c00667308 */ /* 0x0006620000000800 */
[C---:B-----5:R-:W-:Y:S03]  /*e910*/  HMMA.16816.F32.BF16 R80, R4.reuse, R24, R80 ;  /* 0x000000180450723c */ /* 0x060fe60000041850 */
[----:B------:R-:W-:Y:S04]  /*e920*/  MUFU.EX2 R104, R104 ;  /* 0x0000006800687308 */ /* 0x000fe80000000800 */
[----:B------:R-:W-:Y:S01]  /*e930*/  MUFU.EX2 R107, R108 ;  /* 0x0000006c006b7308 */ /* 0x000fe20000000800 */
[C---:B------:R-:W-:Y:S01]  /*e940*/  HMMA.16816.F32.BF16 R76, R4.reuse, R26, R76 ;  /* 0x0000001a044c723c */ /* 0x040fe2000004184c */
[----:B------:R-:W5:Y:S02]  /*e950*/  LDSM.16.MT88.4 R24, [R0+0x6c00] ;  /* 0x006c00000018783b */ /* 0x000f640000004200 */
[----:B------:R-:W-:Y:S04]  /*e960*/  MUFU.EX2 R105, R123 ;  /* 0x0000007b00697308 */ /* 0x000fe80000000800 */
[----:B------:R-:W1:Y:S01]  /*e970*/  MUFU.EX2 R106, R106 ;  /* 0x0000006a006a7308 */ /* 0x000e620000000800 */
[C---:B------:R-:W-:Y:S03]  /*e980*/  HMMA.16816.F32.BF16 R72, R4.reuse, R20, R72 ;  /* 0x000000140448723c */ /* 0x040fe60000041848 */
[----:B------:R-:W-:Y:S05]  /*e990*/  MUFU.EX2 R87, R103 ;  /* 0x0000006700577308 */ /* 0x000fea0000000800 */
[C---:B------:R-:W-:Y:S01]  /*e9a0*/  HMMA.16816.F32.BF16 R68, R4.reuse, R22, R68 ;  /* 0x000000160444723c */ /* 0x040fe20000041844 */
[----:B------:R4:W5:Y:S07]  /*e9b0*/  LDSM.16.MT88.4 R20, [R0+0x7c00] ;  /* 0x007c00000014783b */ /* 0x00096e0000004200 */
[C---:B--2---:R-:W-:Y:S08]  /*e9c0*/  HMMA.16816.F32.BF16 R36, R4.reuse, R8, R36 ;  /* 0x000000080424723c */ /* 0x044ff00000041824 */
[C---:B------:R-:W-:Y:S01]  /*e9d0*/  HMMA.16816.F32.BF16 R40, R4.reuse, R10, R40 ;  /* 0x0000000a0428723c */ /* 0x040fe20000041828 */
[----:B------:R-:W-:Y:S01]  /*e9e0*/  LDSM.16.MT88.4 R8, [R97+0x1c00] ;  /* 0x001c00006108783b */ /* 0x000fe20000004200 */
[----:B----4-:R-:W2:Y:S06]  /*e9f0*/  MUFU.EX2 R0, R98 ;  /* 0x0000006200007308 */ /* 0x010eac0000000800 */
[C---:B------:R-:W-:Y:S01]  /*ea00*/  HMMA.16816.F32.BF16 R52, R4.reuse, R14, R52 ;  /* 0x0000000e0434723c */ /* 0x040fe20000041834 */
[----:B---3--:R-:W3:Y:S07]  /*ea10*/  LDSM.16.MT88.4 R12, [R97+0xc00] ;  /* 0x000c0000610c783b */ /* 0x008eee0000004200 */
        /* <DEDUP_REMOVED lines=29> */
.L_x_11130:
[----:B------:R-:W-:-:S07]  /*ebf0*/  IADD3 R90, PT, PT, R94, -0x1, RZ ;  /* 0xffffffff5e5a7810 */ /* 0x000fce0007ffe0ff */
.L_x_11139:
[----:B------:R-:W-:Y:S05]  /*ec00*/  BSYNC B2 ;  /* 0x0000000000027941 */ /* 0x000fea0003800000 */
.L_x_11129:
        /* <DEDUP_REMOVED lines=12> */
.L_x_11147:
        /* <DEDUP_REMOVED lines=78> */
.L_x_11142:
[----:B------:R-:W-:Y:S05]  /*f1b0*/  BSYNC.RECONVERGENT B0 ;  /* 0x0000000000007941 */ /* 0x000fea0003800200 */
.L_x_11141:
[----:B------:R-:W1:Y:S01]  /*f1c0*/  S2UR UR6, SR_CgaCtaId ;  /* 0x00000000000679c3 */ /* 0x000e620000008800 */
[C---:B------:R-:W-:Y:S01]  /*f1d0*/  IMAD.SHL.U32 R5, R136.reuse, 0x8, RZ ;  /* 0x0000000888057824 */ /* 0x040fe200078e00ff */
[----:B------:R-:W-:Y:S01]  /*f1e0*/  UMOV UR7, 0x400 ;  /* 0x0000040000077882 */ /* 0x000fe20000000000 */
[----:B------:R-:W-:Y:S01]  /*f1f0*/  IADD3 R12, P0, PT, R157, R142, RZ ;  /* 0x0000008e9d0c7210 */ /* 0x000fe20007f1e0ff */
[C---:B------:R-:W-:Y:S01]  /*f200*/  IMAD.SHL.U32 R135, R136.reuse, 0x20, RZ ;  /* 0x0000002088877824 */ /* 0x040fe200078e00ff */
[C---:B------:R-:W-:Y:S01]  /*f210*/  LOP3.LUT P2, RZ, R136.reuse, 0x4, RZ, 0xc0, !PT ;  /* 0x0000000488ff7812 */ /* 0x040fe2000784c0ff */
[C---:B------:R-:W-:Y:S01]  /*f220*/  IMAD.SHL.U32 R133, R136.reuse, 0x10, RZ ;  /* 0x0000001088857824 */ /* 0x040fe200078e00ff */
[----:B------:R-:W-:Y:S01]  /*f230*/  LOP3.LUT R3, R5, 0xc0, RZ, 0xc0, !PT ;  /* 0x000000c005037812 */ /* 0x000fe200078ec0ff */
[----:B------:R-:W-:Y:S01]  /*f240*/  IMAD.SHL.U32 R134, R136, 0x4, RZ ;  /* 0x0000000488867824 */ /* 0x000fe200078e00ff */
[----:B------:R-:W-:Y:S01]  /*f250*/  BSSY.RECONVERGENT B1, `(.L_x_11143) ;  /* 0x00000c9000017945 */ /* 0x000fe20003800200 */
[----:B------:R-:W-:Y:S01]  /*f260*/  IMAD.X R13, R158, 0x1, R143, P0 ;  /* 0x000000019e0d7824 */ /* 0x000fe200000e068f */
[--C-:B------:R-:W-:Y:S01]  /*f270*/  LOP3.LUT R6, R3, 0x18, R136.reuse, 0xf8, !PT ;  /* 0x0000001803067812 */ /* 0x100fe200078ef888 */
[----:B------:R-:W-:Y:S01]  /*f280*/  VIADD R160, R160, 0xffffffff ;  /* 0xffffffffa0a07836 */ /* 0x000fe20000000000 */
[----:B------:R-:W-:Y:S02]  /*f290*/  LOP3.LUT R4, R133, 0x100, RZ, 0xc0, !PT ;  /* 0x0000010085047812 */ /* 0x000fe400078ec0ff */
[--C-:B------:R-:W-:Y:S02]  /*f2a0*/  LOP3.LUT R6, R6, 0x18, R5.reuse, 0x78, !PT ;  /* 0x0000001806067812 */ /* 0x100fe400078e7805 */
[----:B------:R-:W-:Y:S02]  /*f2b0*/  LOP3.LUT R3, R135, 0xc0, RZ, 0xc0, !PT ;  /* 0x000000c087037812 */ /* 0x000fe400078ec0ff */
[----:B------:R-:W-:Y:S02]  /*f2c0*/  LOP3.LUT R6, R6, 0x1f20, R5, 0xf8, !PT ;  /* 0x00001f2006067812 */ /* 0x000fe400078ef805 */
[----:B------:R-:W-:Y:S02]  /*f2d0*/  LOP3.LUT R134, R134, 0x18, RZ, 0xc0, !PT ;  /* 0x0000001886867812 */ /* 0x000fe400078ec0ff */
[----:B------:R-:W-:Y:S01]  /*f2e0*/  LOP3.LUT R4, R4, 0x20, R135, 0xf8, !PT ;  /* 0x0000002004047812 */ /* 0x000fe200078ef887 */
[----:B-1----:R-:W-:Y:S01]  /*f2f0*/  ULEA UR6, UR6, UR7, 0x18 ;  /* 0x0000000706067291 */ /* 0x002fe2000f8ec0ff */
[----:B------:R-:W-:Y:S02]  /*f300*/  LOP3.LUT R3, R3, 0x8, R136, 0xf8, !PT ;  /* 0x0000000803037812 */ /* 0x000fe400078ef888 */
[----:B------:R-:W-:Y:S02]  /*f310*/  ISETP.GT.AND P0, PT, R160, R139, PT ;  /* 0x0000008ba000720c */ /* 0x000fe40003f04270 */
[----:B------:R-:W-:Y:S01]  /*f320*/  LOP3.LUT R3, R4, R3, R134, 0xf6, !PT ;  /* 0x0000000304037212 */ /* 0x000fe200078ef686 */
[----:B------:R-:W-:Y:S01]  /*f330*/  IMAD.MOV.U32 R4, RZ, RZ, 0x20 ;  /* 0x00000020ff047424 */ /* 0x000fe200078e00ff */
[----:B------:R-:W-:Y:S02]  /*f340*/  LEA R167, R6, UR6, 0x1 ;  /* 0x0000000606a77c11 */ /* 0x000fe4000f8e08ff */
[----:B------:R-:W-:Y:S02]  /*f350*/  LEA R87, R3, UR6, 0x1 ;  /* 0x0000000603577c11 */ /* 0x000fe4000f8e08ff */
[----:B------:R-:W-:Y:S01]  /*f360*/  SEL R4, R4, 0xffffffe0, !P2 ;  /* 0xffffffe004047807 */ /* 0x000fe20005000000 */
[----:B------:R-:W-:Y:S01]  /*f370*/  @!PT LDS RZ, [RZ] ;  /* 0x00000000fffff984 */ /* 0x000fe20000000800 */
[----:B------:R-:W-:Y:S01]  /*f380*/  @!PT LDS RZ, [RZ] ;  /* 0x00000000fffff984 */ /* 0x000fe20000000800 */
[----:B------:R-:W-:Y:S01]  /*f390*/  @!PT LDS RZ, [RZ] ;  /* 0x00000000fffff984 */ /* 0x000fe20000000800 */
[----:B------:R-:W-:Y:S05]  /*f3a0*/  LDGSTS.E.BYPASS.LTC128B.128 [R167+0x6000], desc[UR4][R142.64] ;  /* 0x060000008ea77fae */ /* 0x000fea000b981a04 */
[----:B------:R-:W-:Y:S01]  /*f3b0*/  LDGSTS.E.BYPASS.LTC128B.128 [R167+0x7000], desc[UR4][R142.64+0x40] ;  /* 0x070000408ea77fae */ /* 0x000fe2000b981a04 */
[--C-:B------:R-:W-:Y:S02]  /*f3c0*/  IMAD.IADD R86, R132, 0x1, R4.reuse ;  /* 0x0000000184567824 */ /* 0x100fe400078e0204 */
[----:B------:R-:W-:Y:S02]  /*f3d0*/  IMAD.IADD R3, R87, 0x1, R4 ;  /* 0x0000000157037824 */ /* 0x000fe400078e0204 */
[----:B------:R-:W-:Y:S05]  /*f3e0*/  LDGSTS.E.BYPASS.LTC128B.128 [R167+0x8000], desc[UR4][R142.64+0x80] ;  /* 0x080000808ea77fae */ /* 0x000fea000b981a04 */
[----:B------:R-:W-:Y:S05]  /*f3f0*/  LDGSTS.E.BYPASS.LTC128B.128 [R167+0x6800], desc[UR4][R12.64] ;  /* 0x068000000ca77fae */ /* 0x000fea000b981a04 */
[----:B------:R-:W-:Y:S05]  /*f400*/  LDGSTS.E.BYPASS.LTC128B.128 [R167+0x7800], desc[UR4][R12.64+0x40] ;  /* 0x078000400ca77fae */ /* 0x000fea000b981a04 */
[----:B------:R1:W-:Y:S05]  /*f410*/  LDGSTS.E.BYPASS.LTC128B.128 [R167+0x8800], desc[UR4][R12.64+0x80] ;  /* 0x088000800ca77fae */ /* 0x0003ea000b981a04 */
        /* <DEDUP_REMOVED lines=18> */
[----:B------:R-:W-:Y:S05]  /*f540*/  LDSM.16.M88.4 R124, [R3+0x4000] ;  /* 0x00400000037c783b */ /* 0x000fea0000000200 */
[----:B------:R-:W-:Y:S02]  /*f550*/  LDSM.16.M88.4 R128, [R3+0x5800] ;  /* 0x005800000380783b */ /* 0x000fe40000000200 */
        /* <DEDUP_REMOVED lines=31> */
[C---:B------:R-:W-:Y:S08]  /*f750*/  HMMA.16816.F32.BF16 R4, R120.reuse, R124, R4 ;  /* 0x0000007c7804723c */ /* 0x040ff00000041804 */
        /* <DEDUP_REMOVED lines=107> */
.L_x_11146:
[----:B------:R-:W-:Y:S05]  /*fe10*/  BSYNC.RECONVERGENT B0 ;  /* 0x0000000000007941 */ /* 0x000fea0003800200 */
.L_x_11145:
        /* <DEDUP_REMOVED lines=12> */
.L_x_11144:
[----:B------:R-:W-:Y:S05]  /*fee0*/  BSYNC.RECONVERGENT B1 ;  /* 0x0000000000017941 */ /* 0x000fea0003800200 */
.L_x_11143:
[----:B-1----:R-:W2:Y:S01]  /*fef0*/  LD.E R87, desc[UR4][R84.64+0xdc] ;  /* 0x0000dc0454577980 */ /* 0x002ea2000c101900 */
[C---:B------:R-:W-:Y:S01]  /*ff00*/  VIADD R93, R161.reuse, 0xffffffe0 ;  /* 0xffffffe0a15d7836 */ /* 0x040fe20000000000 */
[----:B------:R-:W-:Y:S01]  /*ff10*/  SHF.R.U32.HI R100, RZ, 0x1, R136 ;  /* 0x00000001ff647819 */ /* 0x000fe20000011688 */
[C---:B------:R-:W-:Y:S02]  /*ff20*/  VIADD R97, R161.reuse, 0xffffffe1 ;  /* 0xffffffe1a1617836 */ /* 0x040fe40000000000 */
[----:B------:R-:W-:Y:S01]  /*ff30*/  VIADD R91, R161, 0xffffffe8 ;  /* 0xffffffe8a15b7836 */ /* 0x000fe20000000000 */
[-C--:B------:R-:W-:Y:S01]  /*ff40*/  ISETP.GE.AND P5, PT, R93, R156.reuse, PT ;  /* 0x0000009c5d00720c */ /* 0x080fe20003fa6270 */
[----:B------:R-:W-:Y:S01]  /*ff50*/  VIADD R89, R161, 0xffffffe9 ;  /* 0xffffffe9a1597836 */ /* 0x000fe20000000000 */
[----:B------:R-:W-:Y:S01]  /*ff60*/  ISETP.GE.AND P4, PT, R97, R156, PT ;  /* 0x0000009c6100720c */ /* 0x000fe20003f86270 */
[----:B------:R-:W-:Y:S01]  /*ff70*/  VIADD R101, R161, 0xfffffff0 ;  /* 0xfffffff0a1657836 */ /* 0x000fe20000000000 */
[----:B------:R-:W-:Y:S01]  /*ff80*/  ISETP.GE.AND P0, PT, R97, R154, PT ;  /* 0x0000009a6100720c */ /* 0x000fe20003f06270 */
        /* <DEDUP_REMOVED lines=13> */
[-C--:B------:R-:W-:Y:S02]  /*10060*/  ISETP.GE.AND P1, PT, R93, R154.reuse, PT ;  /* 0x0000009a5d00720c */ /* 0x080fe40003f26270 */
[----:B------:R-:W-:Y:S02]  /*10070*/  FSEL R7, R8, -INF , P5 ;  /* 0xff80000008077808 */ /* 0x000fe40002800000 */
[----:B------:R-:W-:Y:S02]  /*10080*/  FSEL R8, R9, -INF , P4 ;  /* 0xff80000009087808 */ /* 0x000fe40002000000 */
[----:B------:R-:W-:Y:S01]  /*10090*/  FSEL R9, R11, -INF , P0 ;  /* 0xff8000000b097808 */ /* 0x000fe20000000000 */
[----:B------:R-:W-:Y:S01]  /*100a0*/  VIADD R11, R161, 0xfffffff1 ;  /* 0xfffffff1a10b7836 */ /* 0x000fe20000000000 */
[----:B------:R-:W-:Y:S02]  /*100b0*/  FSEL R6, R6, -INF , P1 ;  /* 0xff80000006067808 */ /* 0x000fe40000800000 */
[-C--:B------:R-:W-:Y:S02]  /*100c0*/  ISETP.GE.AND P1, PT, R91, R154.reuse, PT ;  /* 0x0000009a5b00720c */ /* 0x080fe40003f26270 */
[-C--:B------:R-:W-:Y:S02]  /*100d0*/  ISETP.GE.AND P0, PT, R11, R154.reuse, PT ;  /* 0x0000009a0b00720c */ /* 0x080fe40003f06270 */
[----:B------:R-:W-:Y:S02]  /*100e0*/  FSEL R10, R10, -INF , P1 ;  /* 0xff8000000a0a7808 */ /* 0x000fe40000800000 */
[C---:B------:R-:W-:Y:S02]  /*100f0*/  ISETP.GE.AND P1, PT, R101.reuse, R154, PT ;  /* 0x0000009a6500720c */ /* 0x040fe40003f26270 */
        /* <DEDUP_REMOVED lines=15> */
[----:B------:R-:W-:Y:S02]  /*101f0*/  FSEL R22, R22, -INF , P0 ;  /* 0xff80000016167808 */ /* 0x000fe40000000000 */
[CC--:B------:R-:W-:Y:S02]  /*10200*/  ISETP.GE.AND P6, PT, R93.reuse, R155.reuse, PT ;  /* 0x0000009b5d00720c */ /* 0x0c0fe40003fc6270 */
[----:B------:R-:W-:Y:S01]  /*10210*/  ISETP.GE.AND P5, PT, R93, R148, PT ;  /* 0x000000945d00720c */ /* 0x000fe20003fa6270 */
[----:B------:R-:W-:Y:S01]  /*10220*/  VIADD R93, R161, 0x9 ;  /* 0x00000009a15d7836 */ /* 0x000fe20000000000 */
[----:B------:R-:W-:Y:S02]  /*10230*/  FSEL R20, R20, -INF , P1 ;  /* 0xff80000014147808 */ /* 0x000fe40000800000 */
[-C--:B------:R-:W-:Y:S02]  /*10240*/  ISETP.GE.AND P0, PT, R95, R156.reuse, PT ;  /* 0x0000009c5f00720c */ /* 0x080fe40003f06270 */
[----:B------:R-:W-:Y:S02]  /*10250*/  FSEL R173, R17, -INF , P4 ;  /* 0xff80000011ad7808 */ /* 0x000fe40002000000 */
[C---:B------:R-:W-:Y:S02]  /*10260*/  ISETP.GE.AND P4, PT, R105.reuse, R156, PT ;  /* 0x0000009c6900720c */ /* 0x040fe40003f86270 */
[-C--:B------:R-:W-:Y:S02]  /*10270*/  ISETP.GE.AND P1, PT, R105, R154.reuse, PT ;  /* 0x0000009a6900720c */ /* 0x080fe40003f26270 */
[----:B------:R-:W-:Y:S02]  /*10280*/  FSEL R24, R24, -INF , P0 ;  /* 0xff80000018187808 */ /* 0x000fe40000000000 */
[----:B------:R-:W-:Y:S02]  /*10290*/  FSEL R169, R21, -INF , P4 ;  /* 0xff80000015a97808 */ /* 0x000fe40002000000 */
[----:B------:R-:W-:Y:S02]  /*102a0*/  ISETP.GE.AND P0, PT, R93, R154, PT ;  /* 0x0000009a5d00720c */ /* 0x000fe40003f06270 */
[----:B------:R-:W-:Y:S01]  /*102b0*/  FSEL R129, R23, -INF , P1 ;  /* 0xff80000017817808 */ /* 0x000fe20000800000 */
[----:B------:R-:W-:Y:S01]  /*102c0*/  VIADD R23, R161, 0x18 ;  /* 0x00000018a1177836 */ /* 0x000fe20000000000 */
[----:B------:R-:W-:Y:S02]  /*102d0*/  ISETP.GE.AND P4, PT, R93, R156, PT ;  /* 0x0000009c5d00720c */ /* 0x000fe40003f86270 */
[----:B------:R-:W-:Y:S02]  /*102e0*/  ISETP.GE.AND P1, PT, R95, R154, PT ;  /* 0x0000009a5f00720c */ /* 0x000fe40003f26270 */
[----:B------:R-:W-:Y:S02]  /*102f0*/  FSEL R27, R27, -INF , P0 ;  /* 0xff8000001b1b7808 */ /* 0x000fe40000000000 */
        /* <DEDUP_REMOVED lines=17> */
[----:B------:R-:W-:Y:S02]  /*10410*/  FSEL R21, R88, -INF , !P6 ;  /* 0xff80000058157808 */ /* 0x000fe40007000000 */
[-C--:B------:R-:W-:Y:S02]  /*10420*/  ISETP.GE.AND P4, PT, R161, R155.reuse, PT ;  /* 0x0000009ba100720c */ /* 0x080fe40003f86270 */
[----:B------:R-:W-:Y:S02]  /*10430*/  FSEL R35, R35, -INF , P0 ;  /* 0xff80000023237808 */ /* 0x000fe40000000000 */
[----:B------:R-:W-:Y:S02]  /*10440*/  FSEL R34, R34, -INF , P1 ;  /* 0xff80000022227808 */ /* 0x000fe40000800000 */
[CC--:B------:R-:W-:Y:S01]  /*10450*/  ISETP.GE.AND P0, PT, R161.reuse, R148.reuse, PT ;  /* 0x00000094a100720c */ /* 0x0c0fe20003f06270 */
[----:B------:R-:W-:Y:S01]  /*10460*/  VIADD R161, R161, 0xffffffc0 ;  /* 0xffffffc0a1a17836 */ /* 0x000fe20000000000 */
[-C--:B------:R-:W-:Y:S02]  /*10470*/  ISETP.GE.AND P6, PT, R89, R155.reuse, PT ;  /* 0x0000009b5900720c */ /* 0x080fe40003fc6270 */
[CC--:B------:R-:W-:Y:S02]  /*10480*/  ISETP.GE.AND P1, PT, R97.reuse, R155.reuse, PT ;  /* 0x0000009b6100720c */ /* 0x0c0fe40003f26270 */
        /* <DEDUP_REMOVED lines=11> */
[----:B------:R-:W-:Y:S02]  /*10540*/  FSEL R179, R12, -INF , !P6 ;  /* 0xff8000000cb37808 */ /* 0x000fe40007000000 */
[----:B------:R-:W-:Y:S02]  /*10550*/  FMNMX3.FTZ R4, R0, R21, R19, !PT ;  /* 0x0000001500047276 */ /* 0x000fe40007810013 */
[----:B------:R-:W-:Y:S02]  /*10560*/  FSEL R7, R7, -INF , !P0 ;  /* 0xff80000007077808 */ /* 0x000fe40004000000 */
[-C--:B------:R-:W-:Y:S02]  /*10570*/  ISETP.GE.AND P0, PT, R89, R148.reuse, PT ;  /* 0x000000945900720c */ /* 0x080fe40003f06270 */
[-C--:B------:R-:W-:Y:S02]  /*10580*/  ISETP.GE.AND P6, PT, R11, R148.reuse, PT ;  /* 0x000000940b00720c */ /* 0x080fe40003fc6270 */
[----:B------:R-:W-:Y:S02]  /*10590*/  FSEL R11, R10, -INF , !P1 ;  /* 0xff8000000a0b7808 */ /* 0x000fe40004800000 */
[-C--:B------:R-:W-:Y:S02]  /*105a0*/  ISETP.GE.AND P1, PT, R3, R155.reuse, PT ;  /* 0x0000009b0300720c */ /* 0x080fe40003f26270 */
[----:B------:R-:W-:Y:S02]  /*105b0*/  FSEL R177, R177, -INF , !P5 ;  /* 0xff800000b1b17808 */ /* 0x000fe40006800000 */
[----:B------:R-:W-:Y:S02]  /*105c0*/  ISETP.GE.AND P5, PT, R5, R155, PT ;  /* 0x0000009b0500720c */ /* 0x000fe40003fa6270 */
[----:B------:R-:W-:Y:S02]  /*105d0*/  FMNMX3.FTZ R4, R4, R7, R17, !PT ;  /* 0x0000000704047276 */ /* 0x000fe40007810011 */
[----:B------:R-:W-:Y:S02]  /*105e0*/  FMNMX3.FTZ R6, R2, R15, R13, !PT ;  /* 0x0000000f02067276 */ /* 0x000fe4000781000d */
        /* <DEDUP_REMOVED lines=9> */
[----:B------:R-:W-:Y:S02]  /*10680*/  FSEL R117, R117, -INF , !P6 ;  /* 0xff80000075757808 */ /* 0x000fe40007000000 */
[----:B------:R-:W-:Y:S02]  /*10690*/  FMNMX3.FTZ R6, R6, R11, R9, !PT ;  /* 0x0000000b06067276 */ /* 0x000fe40007810009 */
[-C--:B------:R-:W-:Y:S02]  /*106a0*/  ISETP.GE.AND P4, PT, R105, R148.reuse, PT ;  /* 0x000000946900720c */ /* 0x080fe40003f86270 */
[-C--:B------:R-:W-:Y:S02]  /*106b0*/  ISETP.GE.AND P6, PT, R95, R155.reuse, PT ;  /* 0x0000009b5f00720c */ /* 0x080fe40003fc6270 */
[----:B------:R-:W-:Y:S02]  /*106c0*/  FSEL R119, R18, -INF , !P0 ;  /* 0xff80000012777808 */ /* 0x000fe40004000000 */
[----:B------:R-:W-:Y:S02]  /*106d0*/  ISETP.GE.AND P0, PT, R93, R155, PT ;  /* 0x0000009b5d00720c */ /* 0x000fe40003f06270 */
[----:B------:R-:W-:Y:S02]  /*106e0*/  FSEL R169, R169, -INF , !P1 ;  /* 0xff800000a9a97808 */ /* 0x000fe40004800000 */
[----:B------:R-:W-:Y:S02]  /*106f0*/  FMNMX3.FTZ R4, R4, R175, R173, !PT ;  /* 0x000000af04047276 */ /* 0x000fe400078100ad */
[----:B------:R-:W-:Y:S02]  /*10700*/  FMNMX3.FTZ R6, R6, R115, R117, !PT ;  /* 0x0000007306067276 */ /* 0x000fe40007810075 */
[----:B------:R-:W-:Y:S02]  /*10710*/  FSEL R121, R121, -INF , !P5 ;  /* 0xff80000079797808 */ /* 0x000fe40006800000 */
[----:B------:R-:W-:Y:S02]  /*10720*/  FSEL R129, R129, -INF , !P4 ;  /* 0xff80000081817808 */ /* 0x000fe40006000000 */
[-C--:B------:R-:W-:Y:S02]  /*10730*/  ISETP.GE.AND P5, PT, R93, R148.reuse, PT ;  /* 0x000000945d00720c */ /* 0x080fe40003fa6270 */
[----:B------:R-:W-:Y:S02]  /*10740*/  FSEL R131, R24, -INF , !P6 ;  /* 0xff80000018837808 */ /* 0x000fe40007000000 */
[-C--:B------:R-:W-:Y:S02]  /*10750*/  ISETP.GE.AND P4, PT, R103, R155.reuse, PT ;  /* 0x0000009b6700720c */ /* 0x080fe40003f86270 */
[----:B------:R-:W-:Y:S02]  /*10760*/  ISETP.GE.AND P6, PT, R99, R155, PT ;  /* 0x0000009b6300720c */ /* 0x000fe40003fc6270 */
[----:B------:R-:W-:Y:S02]  /*10770*/  FMNMX3.FTZ R8, R4, R171, R169, !PT ;  /* 0x000000ab04087276 */ /* 0x000fe400078100a9 */
[----:B------:R-:W-:Y:S02]  /*10780*/  FSEL R127, R127, -INF , !P0 ;  /* 0xff8000007f7f7808 */ /* 0x000fe40004000000 */
[-C--:B------:R-:W-:Y:S02]  /*10790*/  ISETP.GE.AND P1, PT, R95, R148.reuse, PT ;  /* 0x000000945f00720c */ /* 0x080fe40003f26270 */
[----:B------:R-:W-:Y:S02]  /*107a0*/  FMNMX3.FTZ R4, R6, R119, R121, !PT ;  /* 0x0000007706047276 */ /* 0x000fe40007810079 */
[-C--:B------:R-:W-:Y:S02]  /*107b0*/  ISETP.GE.AND P0, PT, R99, R148.reuse, PT ;  /* 0x000000946300720c */ /* 0x080fe40003f06270 */
[----:B------:R-:W-:Y:S02]  /*107c0*/  FSEL R99, R29, -INF , !P4 ;  /* 0xff8000001d637808 */ /* 0x000fe40006000000 */
[----:B------:R-:W-:Y:S02]  /*107d0*/  FSEL R123, R27, -INF , !P5 ;  /* 0xff8000001b7b7808 */ /* 0x000fe40006800000 */
[----:B------:R-:W-:Y:S02]  /*107e0*/  FSEL R113, R28, -INF , !P6 ;  /* 0xff8000001c717808 */ /* 0x000fe40007000000 */
[-C--:B------:R-:W-:Y:S02]  /*107f0*/  ISETP.GE.AND P4, PT, R25, R155.reuse, PT ;  /* 0x0000009b1900720c */ /* 0x080fe40003f86270 */
[----:B------:R-:W-:Y:S02]  /*10800*/  ISETP.GE.AND P5, PT, R23, R155, PT ;  /* 0x0000009b1700720c */ /* 0x000fe40003fa6270 */
[----:B------:R-:W-:Y:S02]  /*10810*/  FMNMX3.FTZ R6, R8, R131, R127, !PT ;  /* 0x0000008308067276 */ /* 0x000fe4000781007f */
[-C--:B------:R-:W-:Y:S02]  /*10820*/  ISETP.GE.AND P6, PT, R103, R148.reuse, PT ;  /* 0x000000946700720c */ /* 0x080fe40003fc6270 */
[----:B------:R-:W-:Y:S02]  /*10830*/  FSEL R125, R26, -INF , !P1 ;  /* 0xff8000001a7d7808 */ /* 0x000fe40004800000 */
[----:B------:R-:W-:Y:S02]  /*10840*/  FMNMX3.FTZ R4, R4, R167, R129, !PT ;  /* 0x000000a704047276 */ /* 0x000fe40007810081 */
[----:B------:R-:W-:Y:S02]  /*10850*/  FSEL R96, R33, -INF , !P4 ;  /* 0xff80000021607808 */ /* 0x000fe40006000000 */
[----:B------:R-:W-:Y:S02]  /*10860*/  FSEL R98, R32, -INF , !P5 ;  /* 0xff80000020627808 */ /* 0x000fe40006800000 */
[----:B------:R-:W-:Y:S02]  /*10870*/  FMNMX3.FTZ R3, R6, R113, R99, !PT ;  /* 0x0000007106037276 */ /* 0x000fe40007810063 */
[----:B------:R-:W-:Y:S02]  /*10880*/  FSEL R97, R30, -INF , !P0 ;  /* 0xff8000001e617808 */ /* 0x000fe40004000000 */
[----:B------:R-:W-:Y:S02]  /*10890*/  FSEL R91, R31, -INF , !P6 ;  /* 0xff8000001f5b7808 */ /* 0x000fe40007000000 */
[-C--:B------:R-:W-:Y:S02]  /*108a0*/  ISETP.GE.AND P1, PT, R25, R148.reuse, PT ;  /* 0x000000941900720c */ /* 0x080fe40003f26270 */
[----:B------:R-:W-:Y:S02]  /*108b0*/  ISETP.GE.AND P4, PT, R23, R148, PT ;  /* 0x000000941700720c */ /* 0x000fe40003f86270 */
        /* <DEDUP_REMOVED lines=9> */
[----:B------:R-:W-:Y:S02]  /*10950*/  FMNMX.FTZ R5, R8, R23, !PT ;  /* 0x0000001708057209 */ /* 0x000fe40007810000 */
[----:B------:R-:W-:Y:S02]  /*10960*/  LOP3.LUT R8, R100, 0x8, RZ, 0xc0, !PT ;  /* 0x0000000864087812 */ /* 0x000fe400078ec0ff */
[----:B------:R-:W1:Y:S08]  /*10970*/  SHFL.BFLY PT, R3, R4, 0x1, 0x1f ;  /* 0x0c201f0004037f89 */ /* 0x000e7000000e0000 */
[----:B------:R-:W3:Y:S01]  /*10980*/  SHFL.BFLY PT, R86, R5, 0x1, 0x1f ;  /* 0x0c201f0005567f89 */ /* 0x000ee200000e0000 */
[----:B-1----:R-:W-:Y:S02]  /*10990*/  FMNMX.FTZ R3, R4, R3, !PT ;  /* 0x0000000304037209 */ /* 0x002fe40007810000 */
[----:B---3--:R-:W-:Y:S03]  /*109a0*/  FMNMX.FTZ R86, R5, R86, !PT ;  /* 0x0000005605567209 */ /* 0x008fe60007810000 */
[----:B--2---:R-:W-:Y:S01]  /*109b0*/  FMUL.FTZ R90, R87, R3 ;  /* 0x00000003575a7220 */ /* 0x004fe20000410000 */
[----:B------:R-:W-:Y:S02]  /*109c0*/  LOP3.LUT R5, R8, 0xc0, R135, 0xf8, !PT ;  /* 0x000000c008057812 */ /* 0x000fe400078ef887 */
[----:B------:R-:W-:Y:S01]  /*109d0*/  LOP3.LUT R135, R135, 0x120, RZ, 0xc0, !PT ;  /* 0x0000012087877812 */ /* 0x000fe200078ec0ff */
[----:B------:R-:W-:Y:S01]  /*109e0*/  FMUL.FTZ R110, R87, R86 ;  /* 0x00000056576e7220 */ /* 0x000fe20000410000 */
[----:B------:R-:W-:Y:S02]  /*109f0*/  FSETP.NEU.FTZ.AND P0, PT, R3, -INF , PT ;  /* 0xff8000000300780b */ /* 0x000fe40003f1d000 */
[----:B------:R-:W-:Y:S02]  /*10a00*/  LOP3.LUT R5, R135, R5, R134, 0xf6, !PT ;  /* 0x0000000587057212 */ /* 0x000fe400078ef686 */
[----:B------:R-:W-:Y:S02]  /*10a10*/  FSEL R90, R90, RZ, P0 ;  /* 0x000000ff5a5a7208 */ /* 0x000fe40000000000 */
[----:B------:R-:W-:Y:S02]  /*10a20*/  FSETP.NEU.FTZ.AND P1, PT, R86, -INF , PT ;  /* 0xff8000005600780b */ /* 0x000fe40003f3d000 */
[----:B------:R-:W-:Y:S01]  /*10a30*/  LEA R101, R5, UR6, 0x1 ;  /* 0x0000000605657c11 */ /* 0x000fe2000f8e08ff */
[-CC-:B------:R-:W-:Y:S01]  /*10a40*/  FFMA.FTZ R109, R15, R87.reuse, -R90.reuse ;  /* 0x000000570f6d7223 */ /* 0x180fe2000001085a */
[----:B------:R-:W-:Y:S01]  /*10a50*/  FSEL R110, R110, RZ, P1 ;  /* 0x000000ff6e6e7208 */ /* 0x000fe20000800000 */
[-C--:B------:R-:W-:Y:S01]  /*10a60*/  FFMA.FTZ R107, R13, R87.reuse, -R90 ;  /* 0x000000570d6b7223 */ /* 0x080fe2000001085a */
[----:B------:R-:W-:Y:S01]  /*10a70*/  FSEL R5, R3, RZ, P0 ;  /* 0x000000ff03057208 */ /* 0x000fe20000000000 */
[----:B------:R-:W1:Y:S01]  /*10a80*/  LDSM.16.MT88.4 R12, [R101+0x6000] ;  /* 0x00600000650c783b */ /* 0x000e620000004200 */
[----:B------:R-:W-:Y:S02]  /*10a90*/  VIADD R4, R101, 0x6000 ;  /* 0x0000600065047836 */ /* 0x000fe40000000000 */
[-C--:B------:R-:W-:Y:S01]  /*10aa0*/  FFMA.FTZ R104, R7, R87.reuse, -R110 ;  /* 0x0000005707687223 */ /* 0x080fe2000001086e */
[----:B------:R-:W-:Y:S01]  /*10ab0*/  FSEL R7, R86, RZ, P1 ;  /* 0x000000ff56077208 */ /* 0x000fe20000800000 */
[----:B------:R-:W-:Y:S01]  /*10ac0*/  FADD.FTZ R2, -R5, R2 ;  /* 0x0000000205027221 */ /* 0x000fe20000010100 */
[----:B------:R-:W-:Y:S02]  /*10ad0*/  VIADD R102, R101, 0x6020 ;  /* 0x0000602065667836 */ /* 0x000fe40000000000 */
[-C--:B------:R-:W-:Y:S01]  /*10ae0*/  FFMA.FTZ R105, R21, R87.reuse, -R110 ;  /* 0x0000005715697223 */ /* 0x080fe2000001086e */
[----:B------:R-:W-:Y:S02]  /*10af0*/  @P2 VIADD R102, R4, 0xffffffe0 ;  /* 0xffffffe004662836 */ /* 0x000fe40000000000 */
[----:B------:R-:W-:Y:S01]  /*10b00*/  FADD.FTZ R0, -R7, R0 ;  /* 0x0000000007007221 */ /* 0x000fe20000010100 */
[-CC-:B------:R-:W-:Y:S01]  /*10b10*/  FFMA.FTZ R108, R19, R87.reuse, -R110.reuse ;  /* 0x00000057136c7223 */ /* 0x180fe2000001086e */
[-C--:B------:R-:W-:Y:S01]  /*10b20*/  FFMA.FTZ R103, R17, R87.reuse, -R110 ;  /* 0x0000005711677223 */ /* 0x080fe2000001086e */
[-CC-:B------:R-:W-:Y:S01]  /*10b30*/  FFMA.FTZ R106, R11, R87.reuse, -R90.reuse ;  /* 0x000000570b6a7223 */ /* 0x180fe2000001085a */
[----:B------:R-:W-:Y:S01]  /*10b40*/  FMUL.FTZ R7, R87, R0 ;  /* 0x0000000057077220 */ /* 0x000fe20000410000 */
[-C--:B------:R-:W-:Y:S01]  /*10b50*/  FFMA.FTZ R111, R9, R87.reuse, -R90 ;  /* 0x00000057096f7223 */ /* 0x080fe2000001085a */
[----:B------:R-:W-:Y:S01]  /*10b60*/  FMUL.FTZ R0, R87, R2 ;  /* 0x0000000257007220 */ /* 0x000fe20000410000 */
[----:B------:R-:W2:Y:S01]  /*10b70*/  LDSM.16.MT88.4 R20, [R102] ;  /* 0x000000006614783b */ /* 0x000ea20000004200 */
[----:B------:R-:W-:Y:S01]  /*10b80*/  MUFU.EX2 R105, R105 ;  /* 0x0000006900697308 */ /* 0x000fe20000000800 */
[-CC-:B------:R-:W-:Y:S01]  /*10b90*/  FFMA.FTZ R128, R99, R87.reuse, -R110.reuse ;  /* 0x0000005763807223 */ /* 0x180fe2000001086e */
[-C--:B------:R-:W-:Y:S01]  /*10ba0*/  FFMA.FTZ R112, R179, R87.reuse, -R110 ;  /* 0x00000057b3707223 */ /* 0x080fe2000001086e */
[-C--:B------:R-:W-:Y:S07]  /*10bb0*/  FFMA.FTZ R114, R117, R87.reuse, -R90 ;  /* 0x0000005775727223 */ /* 0x080fee000001085a */
[----:B------:R-:W3:Y:S01]  /*10bc0*/  MUFU.EX2 R108, R108 ;  /* 0x0000006c006c7308 */ /* 0x000ee20000000800 */
[-CC-:B------:R-:W-:Y:S01]  /*10bd0*/  FFMA.FTZ R116, R175, R87.reuse, -R110.reuse ;  /* 0x00000057af747223 */ /* 0x180fe2000001086e */
[-CC-:B------:R-:W-:Y:S01]  /*10be0*/  FFMA.FTZ R177, R177, R87.reuse, -R110.reuse ;  /* 0x00000057b1b17223 */ /* 0x180fe2000001086e */
[----:B------:R-:W4:Y:S07]  /*10bf0*/  LDSM.16.MT88.4 R28, [R101+0x7000] ;  /* 0x00700000651c783b */ /* 0x000f2e0000004200 */
[----:B------:R-:W-:Y:S01]  /*10c00*/  MUFU.EX2 R109, R109 ;  /* 0x0000006d006d7308 */ /* 0x000fe20000000800 */
[-CC-:B------:R-:W-:Y:S01]  /*10c10*/  FFMA.FTZ R173, R173, R87.reuse, -R110.reuse ;  /* 0x00000057adad7223 */ /* 0x180fe2000001086e */
[-CC-:B------:R-:W-:Y:S01]  /*10c20*/  FFMA.FTZ R120, R171, R87.reuse, -R110.reuse ;  /* 0x00000057ab787223 */ /* 0x180fe2000001086e */
[-CC-:B------:R-:W-:Y:S07]  /*10c30*/  FFMA.FTZ R135, R169, R87.reuse, -R110.reuse ;  /* 0x00000057a9877223 */ /* 0x180fee000001086e */
[----:B------:R-:W5:Y:S01]  /*10c40*/  MUFU.EX2 R107, R107 ;  /* 0x0000006b006b7308 */ /* 0x000f620000000800 */
        /* <DEDUP_REMOVED lines=13> */
[----:B-----5:R-:W-:Y:S01]  /*10d20*/  F2FP.BF16.F32.PACK_AB R93, R107, R109 ;  /* 0x0000006d6b5d723e */ /* 0x020fe200000010ff */
[-CC-:B------:R-:W-:Y:S07]  /*10d30*/  FFMA.FTZ R122, R167, R87.reuse, -R90.reuse ;  /* 0x00000057a77a7223 */ /* 0x180fee000001085a */
[----:B------:R-:W5:Y:S01]  /*10d40*/  MUFU.EX2 R111, R111 ;  /* 0x0000006f006f7308 */ /* 0x000f620000000800 */
[-CC-:B------:R-:W-:Y:S01]  /*10d50*/  FFMA.FTZ R129, R129, R87.reuse, -R90.reuse ;  /* 0x0000005781817223 */ /* 0x180fe2000001085a */
[--C-:B------:R-:W-:Y:S01]  /*10d60*/  FFMA.FTZ R126, R123, R87, -R90.reuse ;  /* 0x000000577b7e7223 */ /* 0x100fe2000001085a */
[----:B------:R-:W-:Y:S07]  /*10d70*/  ISETP.GT.AND P0, PT, R160, R139, PT ;  /* 0x0000008ba000720c */ /* 0x000fee0003f04270 */
[----:B------:R-:W1:Y:S01]  /*10d80*/  MUFU.EX2 R2, R7 ;  /* 0x0000000700027308 */ /* 0x000e620000000800 */
[----:B---3--:R-:W-:Y:S09]  /*10d90*/  F2FP.BF16.F32.PACK_AB R94, R103, R104 ;  /* 0x00000068675e723e */ /* 0x008ff200000010ff */
[----:B------:R-:W3:Y:S10]  /*10da0*/  MUFU.EX2 R0, R0 ;  /* 0x0000000000007308 */ /* 0x000ef40000000800 */
[----:B------:R-:W-:Y:S01]  /*10db0*/  MUFU.EX2 R112, R112 ;  /* 0x0000007000707308 */ /* 0x000fe20000000800 */
[----:B-----5:R-:W-:Y:S09]  /*10dc0*/  F2FP.BF16.F32.PACK_AB R95, R111, R106 ;  /* 0x0000006a6f5f723e */ /* 0x020ff200000010ff */
[----:B------:R-:W-:Y:S01]  /*10dd0*/  MUFU.EX2 R114, R114 ;  /* 0x0000007200727308 */ /* 0x000fe20000000800 */
[C---:B-1----:R-:W-:Y:S01]  /*10de0*/  FMUL.FTZ R4, R2.reuse, R80 ;  /* 0x0000005002047220 */ /* 0x042fe20000410000 */
        /* <DEDUP_REMOVED lines=11> */
[C---:B------:R-:W-:Y:S01]  /*10ea0*/  HMMA.16816.F32.BF16 R4, R92.reuse, R12, R4 ;  /* 0x0000000c5c04723c */ /* 0x040fe20000041804 */
        /* <DEDUP_REMOVED lines=28> */
[----:B------:R3:W5:Y:S01]  /*11070*/  MUFU.EX2 R117, R68 ;  /* 0x0000004400757308 */ /* 0x0007620000000800 */
[C---:B------:R-:W-:Y:S01]  /*11080*/  FMUL.FTZ R36, R2.reuse, R36 ;  /* 0x0000002402247220 */ /* 0x040fe20000410000 */
[----:B------:R-:W-:Y:S01]  /*11090*/  FMUL.FTZ R37, R2, R37 ;  /* 0x0000002502257220 */ /* 0x000fe20000410000 */
[C---:B------:R-:W-:Y:S01]  /*110a0*/  FMUL.FTZ R38, R0.reuse, R38 ;  /* 0x0000002600267220 */ /* 0x040fe20000410000 */
[----:B------:R-:W-:Y:S01]  /*110b0*/  FMUL.FTZ R39, R0, R39 ;  /* 0x0000002700277220 */ /* 0x000fe20000410000 */
[----:B------:R-:W2:Y:S01]  /*110c0*/  LDSM.16.MT88.4 R64, [R101+0x8000] ;  /* 0x008000006540783b */ /* 0x000ea20000004200 */
[C---:B----4-:R-:W-:Y:S04]  /*110d0*/  HMMA.16816.F32.BF16 R20, R92.reuse, R28, R20 ;  /* 0x0000001c5c14723c */ /* 0x050fe80000041814 */
        /* <DEDUP_REMOVED lines=34> */
[C---:B--2---:R-:W-:Y:S09]  /*11300*/  HMMA.16816.F32.BF16 R36, R92.reuse, R64, R36 ;  /* 0x000000405c24723c */ /* 0x044ff20000041824 */
[----:B------:R-:W-:Y:S01]  /*11310*/  MUFU.EX2 R113, R113 ;  /* 0x0000007100717308 */ /* 0x000fe20000000800 */
[----:B------:R-:W-:Y:S01]  /*11320*/  FADD.FTZ R104, R104, R105 ;  /* 0x0000006968687221 */ /* 0x000fe20000010000 */
[----:B------:R-:W-:Y:S08]  /*11330*/  FADD.FTZ R0, R106, R109 ;  /* 0x0000006d6a007221 */ /* 0x000ff00000010000 */
[----:B------:R-:W1:Y:S01]  /*11340*/  MUFU.EX2 R128, R128 ;  /* 0x0000008000807308 */ /* 0x000e620000000800 */
[C---:B------:R-:W-:Y:S01]  /*11350*/  HMMA.16816.F32.BF16 R40, R92.reuse, R66, R40 ;  /* 0x000000425c28723c */ /* 0x040fe20000041828 */
[----:B------:R-:W2:Y:S08]  /*11360*/  LDSM.16.MT88.4 R64, [R101+0x7400] ;  /* 0x007400006540783b */ /* 0x000eb00000004200 */
[----:B------:R-:W-:Y:S01]  /*11370*/  MUFU.EX2 R130, R130 ;  /* 0x0000008200827308 */ /* 0x000fe20000000800 */
[----:B------:R-:W-:Y:S01]  /*11380*/  FADD.FTZ R103, R103, R104 ;  /* 0x0000006867677221 */ /* 0x000fe20000010000 */
[----:B------:R-:W-:Y:S08]  /*11390*/  FADD.FTZ R0, R111, R0 ;  /* 0x000000006f007221 */ /* 0x000ff00000010000 */
[----:B------:R-:W-:Y:S01]  /*113a0*/  MUFU.EX2 R131, R131 ;  /* 0x0000008300837308 */ /* 0x000fe20000000800 */
[C---:B------:R-:W-:Y:S03]  /*113b0*/  HMMA.16816.F32.BF16 R44, R92.reuse, R52, R44 ;  /* 0x000000345c2c723c */ /* 0x040fe6000004182c */
[----:B------:R-:W-:Y:S06]  /*113c0*/  F2FP.BF16.F32.PACK_AB R52, R115, R112 ;  /* 0x000000707334723e */ /* 0x000fec00000010ff */
[----:B------:R-:W-:Y:S01]  /*113d0*/  MUFU.EX2 R110, R110 ;  /* 0x0000006e006e7308 */ /* 0x000fe20000000800 */
[----:B-----5:R-:W-:Y:S01]  /*113e0*/  F2FP.BF16.F32.PACK_AB R53, R114, R117 ;  /* 0x000000757235723e */ /* 0x020fe200000010ff */
[----:B------:R-:W-:Y:S01]  /*113f0*/  FADD.FTZ R112, R112, R103 ;  /* 0x0000006770707221 */ /* 0x000fe20000010000 */
[----:B------:R-:W-:Y:S01]  /*11400*/  HMMA.16816.F32.BF16 R48, R92, R54, R48 ;  /* 0x000000365c30723c */ /* 0x000fe20000041830 */
[----:B------:R-:W-:Y:S06]  /*11410*/  LDSM.16.MT88.4 R92, [R101+0x7c00] ;  /* 0x007c0000655c783b */ /* 0x000fec0000004200 */
[----:B------:R-:W-:Y:S01]  /*11420*/  MUFU.EX2 R134, R134 ;  /* 0x0000008600867308 */ /* 0x000fe20000000800 */
[----:B------:R-:W-:Y:S01]  /*11430*/  F2FP.BF16.F32.PACK_AB R54, R119, R116 ;  /* 0x000000747736723e */ /* 0x000fe200000010ff */
[----:B------:R-:W-:Y:S01]  /*11440*/  FADD.FTZ R115, R115, R112 ;  /* 0x0000007073737221 */ /* 0x000fe20000010000 */
[----:B----4-:R-:W-:Y:S03]  /*11450*/  F2FP.BF16.F32.PACK_AB R55, R121, R118 ;  /* 0x000000767937723e */ /* 0x010fe600000010ff */
[----:B------:R-:W-:Y:S04]  /*11460*/  FADD.FTZ R116, R116, R115 ;  /* 0x0000007374747221 */ /* 0x000fe80000010000 */
[C---:B---3--:R-:W-:Y:S05]  /*11470*/  HMMA.16816.F32.BF16 R4, R52.reuse, R56, R4 ;  /* 0x000000383404723c */ /* 0x048fea0000041804 */
[----:B------:R-:W-:Y:S03]  /*11480*/  FADD.FTZ R119, R119, R116 ;  /* 0x0000007477777221 */ /* 0x000fe60000010000 */
        /* <DEDUP_REMOVED lines=11> */
[C---:B------:R-:W-:Y:S03]  /*11540*/  HMMA.16816.F32.BF16 R36, R52.reuse, R72, R36 ;  /* 0x000000483424723c */ /* 0x040fe60000041824 */
[-CC-:B------:R-:W-:Y:S02]  /*11550*/  FFMA.FTZ R72, R125, R87.reuse, -R90.reuse ;  /* 0x000000577d487223 */ /* 0x180fe4000001085a */
[----:B------:R1:W4:Y:S03]  /*11560*/  MUFU.EX2 R125, R127 ;  /* 0x0000007f007d7308 */ /* 0x0003260000000800 */
[C---:B------:R-:W-:Y:S07]  /*11570*/  HMMA.16816.F32.BF16 R40, R52.reuse, R74, R40 ;  /* 0x0000004a3428723c */ /* 0x040fee0000041828 */
[----:B------:R-:W2:Y:S01]  /*11580*/  MUFU.EX2 R123, R72 ;  /* 0x00000048007b7308 */ /* 0x000ea20000000800 */
[C---:B---3--:R-:W-:Y:S03]  /*11590*/  HMMA.16816.F32.BF16 R44, R52.reuse, R56, R44 ;  /* 0x00000038342c723c */ /* 0x048fe6000004182c */
[-CC-:B-1----:R-:W-:Y:S01]  /*115a0*/  FFMA.FTZ R127, R97, R87.reuse, -R90.reuse ;  /* 0x00000057617f7223 */ /* 0x182fe2000001085a */
[----:B------:R-:W-:Y:S01]  /*115b0*/  FFMA.FTZ R90, R88, R87, -R90 ;  /* 0x00000057585a7223 */ /* 0x000fe2000001085a */
[----:B------:R-:W-:Y:S01]  /*115c0*/  LDSM.16.MT88.4 R96, [R102+0x1c00] ;  /* 0x001c00006660783b */ /* 0x000fe20000004200 */
[----:B------:R-:W-:Y:S02]  /*115d0*/  F2FP.BF16.F32.PACK_AB R88, R128, R113 ;  /* 0x000000718058723e */ /* 0x000fe400000010ff */
[----:B------:R-:W-:Y:S01]  /*115e0*/  HMMA.16816.F32.BF16 R48, R52, R58, R48 ;  /* 0x0000003a3430723c */ /* 0x000fe20000041830 */
[----:B------:R-:W1:Y:S02]  /*115f0*/  MUFU.EX2 R127, R127 ;  /* 0x0000007f007f7308 */ /* 0x000e640000000800 */
[----:B------:R-:W-:Y:S01]  /*11600*/  F2FP.BF16.F32.PACK_AB R52, R135, R120 ;  /* 0x000000788734723e */ /* 0x000fe200000010ff */
[----:B------:R-:W-:Y:S01]  /*11610*/  FADD.FTZ R120, R120, R119 ;  /* 0x0000007778787221 */ /* 0x000fe20000010000 */
[----:B------:R-:W-:Y:S01]  /*11620*/  F2FP.BF16.F32.PACK_AB R53, R129, R122 ;  /* 0x0000007a8135723e */ /* 0x000fe200000010ff */
[----:B------:R-:W3:Y:S01]  /*11630*/  LDSM.16.MT88.4 R56, [R101+0x8800] ;  /* 0x008800006538783b */ /* 0x000ee20000004200 */
[----:B----4-:R-:W-:Y:S04]  /*11640*/  F2FP.BF16.F32.PACK_AB R54, R125, R124 ;  /* 0x0000007c7d36723e */ /* 0x010fe800000010ff */
        /* <DEDUP_REMOVED lines=41> */
[----:B------:R-:W-:Y:S03]  /*118e0*/  IMAD.MOV.U32 R0, RZ, RZ, R86 ;  /* 0x000000ffff007224 */ /* 0x000fe600078e0056 */
        /* <DEDUP_REMOVED lines=14> */
.L_x_11140:
        /* <DEDUP_REMOVED lines=11> */
.L_x_11155:
        /* <DEDUP_REMOVED lines=110> */
[----:B--2---:R-:W2:Y:S04]  /*12160*/  LD.E R52, desc[UR4][R84.64+0xcc] ;  /* 0x0000cc0454347980 */ /* 0x004ea8000c101900 */
[----:B---3--:R-:W3:Y:S01]  /*12170*/  LD.E.64 R54, desc[UR4][R84.64+0x78] ;  /* 0x0000780454367980 */ /* 0x008ee2000c101b00 */
[----:B----4-:R-:W-:-:S03]  /*12180*/  IMAD.SHL.U32 R7, R2, 0x4, RZ ;  /* 0x0000000402077824 */ /* 0x010fc600078e00ff */
[----:B------:R4:W5:Y:S01]  /*12190*/  LD.E.64 R56, desc[UR4][R84.64+0xa8] ;  /* 0x0000a80454387980 */ /* 0x000962000c101b00 */
[----:B------:R-:W-:Y:S01]  /*121a0*/  SHF.R.U32.HI R53, RZ, 0x3, R2 ;  /* 0x00000003ff357819 */ /* 0x000fe20000011602 */
[----:B------:R-:W-:Y:S01]  /*121b0*/  IMAD.SHL.U32 R145, R145, 0x40, RZ ;  /* 0x0000004091917824 */ /* 0x000fe200078e00ff */
[----:B-1----:R-:W-:Y:S01]  /*121c0*/  LOP3.LUT R9, R7, 0xd8, RZ, 0xc0, !PT ;  /* 0x000000d807097812 */ /* 0x002fe200078ec0ff */
[----:B------:R-:W-:Y:S01]  /*121d0*/  BSSY.RECONVERGENT B0, `(.L_x_11149) ;  /* 0x0000031000007945 */ /* 0x000fe20003800200 */
[----:B------:R-:W-:Y:S01]  /*121e0*/  BAR.SYNC.DEFER_BLOCKING 0x0 ;  /* 0x0000000000007b1d */ /* 0x000fe20000010000 */
[----:B------:R-:W-:Y:S01]  /*121f0*/  LOP3.LUT P5, RZ, R2, 0x3, RZ, 0xc0, !PT ;  /* 0x0000000302ff7812 */ /* 0x000fe200078ac0ff */
[----:B------:R-:W-:Y:S01]  /*12200*/  IMAD.IADD R58, R146, 0x1, -R145 ;  /* 0x00000001923a7824 */ /* 0x000fe200078e0a91 */
[----:B------:R-:W-:Y:S01]  /*12210*/  LOP3.LUT R12, R9, 0x18, R100, 0x78, !PT ;  /* 0x00000018090c7812 */ /* 0x000fe200078e7864 */
[C---:B------:R-:W-:Y:S01]  /*12220*/  VIADD R63, R53.reuse, 0x10 ;  /* 0x00000010353f7836 */ /* 0x040fe20000000000 */
[----:B------:R-:W-:Y:S01]  /*12230*/  LOP3.LUT R100, R100, 0x30, RZ, 0xc0, !PT ;  /* 0x0000003064647812 */ /* 0x000fe200078ec0ff */
[----:B------:R-:W-:Y:S01]  /*12240*/  VIADD R61, R53, 0x20 ;  /* 0x00000020353d7836 */ /* 0x000fe20000000000 */
[----:B------:R-:W-:-:S02]  /*12250*/  LOP3.LUT R12, R12, 0xf24, R7, 0xf8, !PT ;  /* 0x00000f240c0c7812 */ /* 0x000fc400078ef807 */
[-C--:B------:R-:W-:Y:S02]  /*12260*/  ISETP.GE.AND P4, PT, R53, R58.reuse, PT ;  /* 0x0000003a3500720c */ /* 0x080fe40003f86270 */
[----:B------:R-:W-:Y:S02]  /*12270*/  LEA R60, R12, UR6, 0x2 ;  /* 0x000000060c3c7c11 */ /* 0x000fe4000f8e10ff */
[-C--:B------:R-:W-:Y:S02]  /*12280*/  ISETP.GE.AND P3, PT, R63, R58.reuse, PT ;  /* 0x0000003a3f00720c */ /* 0x080fe40003f66270 */
[----:B------:R-:W-:Y:S02]  /*12290*/  ISETP.GE.AND P2, PT, R61, R58, PT ;  /* 0x0000003a3d00720c */ /* 0x000fe40003f46270 */
        /* <DEDUP_REMOVED lines=12> */
[----:B------:R-:W-:Y:S01]  /*12360*/  IMAD R6, R4, R10, R147 ;  /* 0x0000000a04067224 */ /* 0x000fe200078e0293 */
[----:B------:R-:W-:Y:S01]  /*12370*/  LOP3.LUT R4, R7, 0x1c, RZ, 0xc0, !PT ;  /* 0x0000001c07047812 */ /* 0x000fe200078ec0ff */
[----:B------:R4:W1:Y:S02]  /*12380*/  LDS.128 R8, [R60+0x5000] ;  /* 0x005000003c087984 */ /* 0x0008640000000c00 */
[----:B------:R-:W-:Y:S02]  /*12390*/  IMAD R59, R5, R6, R145 ;  /* 0x00000006053b7224 */ /* 0x000fe400078e0291 */
[----:B------:R-:W-:Y:S02]  /*123a0*/  IMAD R2, R53, 0x60, R4 ;  /* 0x0000006035027824 */ /* 0x000fe400078e0204 */
[----:B------:R4:W1:Y:S01]  /*123b0*/  LDS.128 R4, [R60+0x5800] ;  /* 0x005800003c047984 */ /* 0x0008620000000c00 */
[----:B--2---:R-:W-:Y:S02]  /*123c0*/  IMAD R65, R59, R52, RZ ;  /* 0x000000343b417224 */ /* 0x004fe400078e02ff */
[----:B------:R-:W-:-:S03]  /*123d0*/  VIADD R53, R53, 0x30 ;  /* 0x0000003035357836 */ /* 0x000fc60000000000 */
[----:B------:R-:W-:Y:S02]  /*123e0*/  IADD3 R67, P0, PT, R2, R65, RZ ;  /* 0x0000004102437210 */ /* 0x000fe40007f1e0ff */
[----:B------:R-:W-:Y:S02]  /*123f0*/  ISETP.GE.AND P1, PT, R53, R58, PT ;  /* 0x0000003a3500720c */ /* 0x000fe40003f26270 */
        /* <DEDUP_REMOVED lines=14> */
.L_x_11150:
[----:B------:R-:W-:Y:S05]  /*124e0*/  BSYNC.RECONVERGENT B0 ;  /* 0x0000000000007941 */ /* 0x000fea0003800200 */
.L_x_11149:
        /* <DEDUP_REMOVED lines=10> */
[----:B--2-45:R-:W-:Y:S05]  /*12590*/  @P1 RET.REL.NODEC R144 `(_ZN5flash24flash_fwd_splitkv_kernelI23Flash_fwd_kernel_traitsILi96ELi64ELi64ELi4ELb0ELb0EN7cutlass10bfloat16_tE19Flash_kernel_traitsILi96ELi64ELi64ELi4ES3_EELb0ELb1ELb0ELb0ELb1ELb0ELb1ELb1EEEvNS_16Flash_fwd_paramsE) ;  /* 0xfffffed890981950 */ /* 0x034fea0003c3ffff */
[----:B------:R-:W-:Y:S01]  /*125a0*/  MOV R145, 0x0 ;  /* 0x0000000000917802 */ /* 0x000fe20000000f00 */
[----:B------:R-:W-:Y:S04]  /*125b0*/  ST.E.128 desc[UR4][R52.64+0x4800], R36 ;  /* 0x0048002434007985 */ /* 0x000fe8000c101d04 */
[----:B------:R-:W-:Y:S04]  /*125c0*/  ST.E.128 desc[UR4][R52.64+0x4880], R20 ;  /* 0x0048801434007985 */ /* 0x000fe8000c101d04 */
[----:B------:R1:W-:Y:S02]  /*125d0*/  ST.E.128 desc[UR4][R52.64+0x4900], R4 ;  /* 0x0049000434007985 */ /* 0x0003e4000c101d04 */
[----:B-1----:R-:W-:Y:S05]  /*125e0*/  RET.REL.NODEC R144 `(_ZN5flash24flash_fwd_splitkv_kernelI23Flash_fwd_kernel_traitsILi96ELi64ELi64ELi4ELb0ELb0EN7cutlass10bfloat16_tE19Flash_kernel_traitsILi96ELi64ELi64ELi4ES3_EELb0ELb1ELb0ELb0ELb1ELb0ELb1ELb1EEEvNS_16Flash_fwd_paramsE) ;  /* 0xfffffed890847950 */ /* 0x002fea0003c3ffff */
.L_x_11148:
[----:B------:R-:W-:Y:S01]  /*125f0*/  MOV R5, 0x2 ;  /* 0x0000000200057802 */ /* 0x000fe20000000f00 */
[----:B------:R-:W-:Y:S01]  /*12600*/  IMAD.MOV.U32 R0, RZ, RZ, 0x1f ;  /* 0x0000001fff007424 */ /* 0x000fe200078e00ff */
[----:B------:R-:W-:-:S07]  /*12610*/  MOV R2, 0xffffffff ;  /* 0xffffffff00027802 */ /* 0x000fce0000000f00 */
[----:B-1---5:R-:W-:Y:S05]  /*12620*/  WARPSYNC.COLLECTIVE R2, `(.L_x_11151) ;  /* 0x0000000002087348 */ /* 0x022fea0003c00000 */
[----:B------:R2:W3:Y:S02]  /*12630*/  SHFL.BFLY P0, R11, R165, R5, R0 ;  /* 0x0c000005a50b7389 */ /* 0x0004e40000000000 */
[----:B-123-5:R-:W-:Y:S05]  /*12640*/  ENDCOLLECTIVE ;  /* 0x000000000000791b */ /* 0x02efea0003800000 */
.L_x_11151:
[----:B------:R-:W-:Y:S02]  /*12650*/  IMAD.MOV.U32 R8, RZ, RZ, R11 ;  /* 0x000000ffff087224 */ /* 0x000fe400078e000b */
[----:B------:R-:W-:Y:S02]  /*12660*/  IMAD.MOV.U32 R5, RZ, RZ, 0x1 ;  /* 0x00000001ff057424 */ /* 0x000fe400078e00ff */
[----:B------:R-:W-:-:S05]  /*12670*/  FADD.FTZ R8, R8, R165 ;  /* 0x000000a508087221 */ /* 0x000fca0000010000 */
[----:B------:R-:W-:-:S07]  /*12680*/  MOV R165, R8 ;  /* 0x0000000800a57202 */ /* 0x000fce0000000f00 */
[----:B------:R-:W-:Y:S05]  /*12690*/  WARPSYNC.COLLECTIVE R2, `(.L_x_11152) ;  /* 0x0000000002087348 */ /* 0x000fea0003c00000 */
[----:B------:R1:W2:Y:S02]  /*126a0*/  SHFL.BFLY P0, R11, R165, R5, R0 ;  /* 0x0c000005a50b7389 */ /* 0x0002a40000000000 */
[----:B-12---:R-:W-:Y:S05]  /*126b0*/  ENDCOLLECTIVE ;  /* 0x000000000000791b */ /* 0x006fea0003800000 */
.L_x_11152:
[----:B------:R-:W-:Y:S01]  /*126c0*/  MOV R165, R163 ;  /* 0x000000a300a57202 */ /* 0x000fe20000000f00 */
[----:B------:R-:W-:Y:S01]  /*126d0*/  IMAD.MOV.U32 R5, RZ, RZ, 0x2 ;  /* 0x00000002ff057424 */ /* 0x000fe200078e00ff */
[----:B------:R-:W-:-:S07]  /*126e0*/  MOV R7, R11 ;  /* 0x0000000b00077202 */ /* 0x000fce0000000f00 */
[----:B------:R-:W-:Y:S05]  /*126f0*/  WARPSYNC.COLLECTIVE R2, `(.L_x_11153) ;  /* 0x0000000002087348 */ /* 0x000fea0003c00000 */
[----:B------:R1:W2:Y:S02]  /*12700*/  SHFL.BFLY P0, R11, R165, R5, R0 ;  /* 0x0c000005a50b7389 */ /* 0x0002a40000000000 */
[----:B-12---:R-:W-:Y:S05]  /*12710*/  ENDCOLLECTIVE ;  /* 0x000000000000791b */ /* 0x006fea0003800000 */
.L_x_11153:
[----:B------:R-:W-:Y:S01]  /*12720*/  FADD.FTZ R10, R8, R7 ;  /* 0x00000007080a7221 */ /* 0x000fe20000010000 */
[----:B------:R-:W-:Y:S01]  /*12730*/  FADD.FTZ R6, R11, R163 ;  /* 0x000000a30b067221 */ /* 0x000fe20000010000 */
[----:B------:R-:W-:-:S04]  /*12740*/  MOV R5, 0x1 ;  /* 0x0000000100057802 */ /* 0x000fc80000000f00 */
[----:B------:R-:W-:-:S07]  /*12750*/  MOV R165, R6 ;  /* 0x0000000600a57202 */ /* 0x000fce0000000f00 */
[----:B------:R-:W-:Y:S05]  /*12760*/  WARPSYNC.COLLECTIVE R2, `(.L_x_11154) ;  /* 0x0000000002087348 */ /* 0x000fea0003c00000 */
[----:B------:R1:W2:Y:S02]  /*12770*/  SHFL.BFLY P0, R11, R165, R5, R0 ;  /* 0x0c000005a50b7389 */ /* 0x0002a40000000000 */
[----:B-12---:R-:W-:Y:S05]  /*12780*/  ENDCOLLECTIVE ;  /* 0x000000000000791b */ /* 0x006fea0003800000 */
.L_x_11154:
[----:B------:R-:W-:Y:S05]  /*12790*/  BRA `(.L_x_11155) ;  /* 0xfffffff000b87947 */ /* 0x000fea000383ffff */
.L_x_11156:
        /* <DEDUP_REMOVED lines=14> */
.L_x_11706:


//--------------------- .text._ZN5flash24flash_fwd_splitkv_kernelI23Flash_fwd_kernel_traitsILi96ELi64ELi64ELi4ELb0ELb0EN7cutlass10bfloat16_tE19Flash_kernel_traitsILi96ELi64ELi64ELi4ES3_EELb0ELb1ELb0ELb0ELb1ELb1ELb1ELb1EEEvNS_16Flash_fwd_paramsE --------------------------
	.section	.text._ZN5flash24flash_fwd_splitkv_kernelI23Flash_fwd_kernel_traitsILi96ELi64ELi64ELi4ELb0ELb0EN7cutlass10bfloat16_tE19Flash_kernel_traitsILi96ELi64ELi64ELi4ES3_EELb0ELb1ELb0ELb0ELb1ELb1ELb1ELb1EEEvNS_16Flash_fwd_paramsE,"ax",@progbits
	.align	128
        .global         _ZN5flash24flash_fwd_splitkv_kernelI23Flash_fwd_kernel_traitsILi96ELi64ELi64ELi4ELb0ELb0EN7cutlass10bfloat16_tE19Flash_kernel_traitsILi96ELi64ELi64ELi4ES3_EELb0ELb1ELb0ELb0ELb1ELb1ELb1ELb1EEEvNS_16Flash_fwd_paramsE
        .type           _ZN5flash24flash_fwd_splitkv_kernelI23Flash_fwd_kernel_traitsILi96ELi64ELi64ELi4ELb0ELb0EN7cutlass10bfloat16_tE19Flash_kernel_traitsILi96ELi64ELi64ELi4ES3_EELb0ELb1ELb0ELb0ELb1ELb1ELb1ELb1EEEvNS_16Flash_fwd_paramsE,@function
        .size           _ZN5flash24flash_fwd_splitkv_kernelI23Flash_fwd_kernel_traitsILi96ELi64ELi64ELi4ELb0ELb0EN7cutlass10bfloat16_tE19Flash_kernel_traitsILi96ELi64ELi64ELi4ES3_EELb0ELb1ELb0ELb0ELb1ELb1ELb1ELb1EEEvNS_16Flash_fwd_paramsE,(.L_x_11707 - _ZN5flash24flash_fwd_splitkv_kernelI23Flash_fwd_kernel_traitsILi96ELi64ELi64ELi4ELb0ELb0EN7cutlass10bfloat16_tE19Flash_kernel_traitsILi96ELi64ELi64ELi4ES3_EELb0ELb1ELb0ELb0ELb1ELb1ELb1ELb1EEEvNS_16Flash_fwd_paramsE)
        .other          _ZN5flash24flash_fwd_splitkv_kernelI23Flash_fwd_kernel_traitsILi96ELi64ELi64ELi4ELb0ELb0EN7cutlass10bfloat16_tE19Flash_kernel_traitsILi96ELi64ELi64ELi4ES3_EELb0ELb1ELb0ELb0ELb1ELb1ELb1ELb1EEEvNS_16Flash_fwd_paramsE,@"STO_CUDA_ENTRY STV_DEFAULT"
_ZN5flash24flash_fwd_splitkv_kernelI23Flash_fwd_kernel_traitsILi96ELi64ELi64ELi4ELb0ELb0EN7cutlass10bfloat16_tE19Flash_kernel_traitsILi96ELi64ELi64ELi4ES3_EELb0ELb1ELb0ELb0ELb1ELb1ELb1ELb1EEEvNS_16Flash_fwd_paramsE:
.text._ZN5flash24flash_fwd_splitkv_kernelI23Flash_fwd_kernel_traitsILi96ELi64ELi64ELi4ELb0ELb0EN7cutlass10bfloat16_tE19Flash_kernel_traitsILi96ELi64ELi64ELi4ES3_EELb0ELb1ELb0ELb0ELb1ELb1ELb1ELb1EEEvNS_16Flash_fwd_paramsE:
        /* <DEDUP_REMOVED lines=29> */
[----:B------:R-:W-:Y:S05]  /*01d0*/  CALL.REL.NOINC `($_ZN5flash24flash_fwd_splitkv_kernelI23Flash_fwd_kernel_traitsILi96ELi64ELi64ELi4ELb0ELb0EN7cutlass10bfloat16_tE19Flash_kernel_traitsILi96ELi64ELi64ELi4ES3_EELb0ELb1ELb0ELb0ELb1ELb1ELb1ELb1EEEvNS_16Flash_fwd_paramsE$_ZN5flash30compute_attn_1rowblock_splitkvI23Flash_fwd_kernel_traitsILi96ELi64ELi64ELi4ELb0ELb0EN7cutlass10bfloat16_tE19Flash_kernel_traitsILi96ELi64ELi64ELi4ES3_EELb0ELb1ELb0ELb0ELb1ELb1ELb1ELb1ENS_16Flash_fwd_paramsEEEvRKT8_iiiii) ;  /* 0x0000000000087944 */ /* 0x000fea0003c00000 */
[----:B------:R-:W-:Y:S05]  /*01e0*/  BSYNC.RECONVERGENT B3 ;  /* 0x0000000000037941 */ /* 0x000fea0003800200 */
.L_x_11157:
[----:B------:R-:W-:Y:S05]  /*01f0*/  EXIT ;  /* 0x000000000000794d */ /* 0x000fea0003800000 */
        .type           $_ZN5flash24flash_fwd_splitkv_kernelI23Flash_fwd_kernel_traitsILi96ELi64ELi64ELi4ELb0ELb0EN7cutlass10bfloat16_tE19Flash_kernel_traitsILi96ELi64ELi64ELi4ES3_EELb0ELb1ELb0ELb0ELb1ELb1ELb1ELb1EEEvNS_16Flash_fwd_paramsE$_ZN5flash30compute_attn_1rowblock_splitkvI23Flash_fwd_kernel_traitsILi96ELi64ELi64ELi4ELb0ELb0EN7cutlass10bfloat16_tE19Flash_kernel_traitsILi96ELi64ELi64ELi4ES3_EELb0ELb1ELb0ELb0ELb1ELb1ELb1ELb1ENS_16Flash_fwd_paramsEEEvRKT8_iiiii,@function
        .size           $_ZN5flash24flash_fwd_splitkv_kernelI23Flash_fwd_kernel_traitsILi96ELi64ELi64ELi4ELb0ELb0EN7cutlass10bfloat16_tE19Flash_kernel_traitsILi96ELi64ELi64ELi4ES3_EELb0ELb1ELb0ELb0ELb1ELb1ELb1ELb1EEEvNS_16Flash_fwd_paramsE$_ZN5flash30compute_attn_1rowblock_splitkvI23Flash_fwd_kernel_traitsILi96ELi64ELi64ELi4ELb0ELb0EN7cutlass10bfloat16_tE19Flash_kernel_traitsILi96ELi64ELi64ELi4ES3_EELb0ELb1ELb0ELb0ELb1ELb1ELb1ELb1ENS_16Flash_fwd_paramsEEEvRKT8_iiiii,(.L_x_11707 - $_ZN5flash24flash_fwd_splitkv_kernelI23Flash_fwd_kernel_traitsILi96ELi64ELi64ELi4ELb0ELb0EN7cutlass10bfloat16_tE19Flash_kernel_traitsILi96ELi64ELi64ELi4ES3_EELb0ELb1ELb0ELb0ELb1ELb1ELb1ELb1EEEvNS_16Flash_fwd_paramsE$_ZN5flash30compute_attn_1rowblock_splitkvI23Flash_fwd_kernel_traitsILi96ELi64ELi64ELi4ELb0ELb0EN7cutlass10bfloat16_tE19Flash_kernel_traitsILi96ELi64ELi64ELi4ES3_EELb0ELb1ELb0ELb0ELb1ELb1ELb1ELb1ENS_16Flash_fwd_paramsEEEvRKT8_iiiii)
$_ZN5flash24flash_fwd_splitkv_kernelI23Flash_fwd_kernel_traitsILi96ELi64ELi64ELi4ELb0ELb0EN7cutlass10bfloat16_tE19Flash_kernel_traitsILi96ELi64ELi64ELi4ES3_EELb0ELb1ELb0ELb0ELb1ELb1ELb1ELb1EEEvNS_16Flash_fwd_paramsE$_ZN5flash30compute_attn_1rowblock_splitkvI23Flash_fwd_kernel_traitsILi96ELi64ELi64ELi4ELb0ELb0EN7cutlass10bfloat16_tE19Flash_kernel_traitsILi96ELi64ELi64ELi4ES3_EELb0ELb1ELb0ELb0ELb1ELb1ELb1ELb1ENS_16Flash_fwd_paramsEEEvRKT8_iiiii:
        /* <DEDUP_REMOVED lines=38> */
.L_x_11159:
[----:B------:R-:W-:Y:S05]  /*0460*/  BSYNC.RECONVERGENT B0 ;  /* 0x0000000000007941 */ /* 0x000fea0003800200 */
.L_x_11158:
[----:B------:R-:W-:Y:S04]  /*0470*/  BSSY.RECONVERGENT B0, `(.L_x_11160) ;  /* 0x0000007000007945 */ /* 0x000fe80003800200 */
[----:B------:R-:W-:Y:S05]  /*0480*/  @!P3 BRA `(.L_x_11161) ;  /* 0x000000000014b947 */ /* 0x000fea0003800000 */
[----:B------:R-:W3:Y:S02]  /*0490*/  LD.E.U8 R2, desc[UR4][R84.64+0x1b2] ;  /* 0x0001b20454027980 */ /* 0x000ee4000c101100 */
[----:B---3--:R-:W-:-:S13]  /*04a0*/  ISETP.NE.AND P1, PT, R2, RZ, PT ;  /* 0x000000ff0200720c */ /* 0x008fda0003f25270 */
[----:B------:R-:W3:Y:S02]  /*04b0*/  @P1 LD.E R2, desc[UR4][R8.64+0x4] ;  /* 0x0000040408021980 */ /* 0x000ee4000c101900 */
[----:B---3-5:R-:W-:-:S06]  /*04c0*/  @P1 IADD3 R95, PT, PT, R2, -R13, RZ ;  /* 0x8000000d025f1210 */ /* 0x028fcc0007ffe0ff */
[----:B------:R3:W5:Y:S02]  /*04d0*/  @!P1 LD.E R95, desc[UR4][R8.64] ;  /* 0x00000004085f9980 */ /* 0x000764000c101900 */
.L_x_11161:
[----:B------:R-:W-:Y:S05]  /*04e0*/  BSYNC.RECONVERGENT B0 ;  /* 0x0000000000007941 */ /* 0x000fea0003800200 */
.L_x_11160:
        /* <DEDUP_REMOVED lines=9> */
.L_x_11163:
[----:B------:R-:W4:Y:S01]  /*0580*/  LD.E.64 R2, desc[UR4][R84.64+0x108] ;  /* 0x0001080454027980 */ /* 0x000f22000c101b00 */
[----:B------:R-:W-:Y:S01]  /*0590*/  BSSY.RECONVERGENT B0, `(.L_x_11165) ;  /* 0x0000006000007945 */ /* 0x000fe20003800200 */
[----:B------:R-:W-:Y:S01]  /*05a0*/  IMAD.MOV.U32 R0, RZ, RZ, RZ ;  /* 0x000000ffff007224 */ /* 0x000fe200078e00ff */
[----:B----4-:R-:W-:-:S04]  /*05b0*/  ISETP.NE.U32.AND P0, PT, R2, RZ, PT ;  /* 0x000000ff0200720c */ /* 0x010fc80003f05070 */
[----:B------:R-:W-:-:S13]  /*05c0*/  ISETP.NE.AND.EX P0, PT, R3, RZ, PT, P0 ;  /* 0x000000ff0300720c */ /* 0x000fda0003f05300 */
[----:B------:R-:W-:Y:S05]  /*05d0*/  @!P0 BRA `(.L_x_11166) ;  /* 0x0000000000048947 */ /* 0x000fea0003800000 */
[----:B------:R4:W5:Y:S02]  /*05e0*/  LD.E R0, desc[UR4][R84.64+0xbc] ;  /* 0x0000bc0454007980 */ /* 0x000964000c101900 */
.L_x_11166:
[----:B------:R-:W-:Y:S05]  /*05f0*/  BSYNC.RECONVERGENT B0 ;  /* 0x0000000000007941 */ /* 0x000fea0003800200 */
.L_x_11165:
[----:B-----5:R-:W-:Y:S02]  /*0600*/  IADD3 R81, PT, PT, R95, R0, RZ ;  /* 0x000000005f517210 */ /* 0x020fe40007ffe0ff */
.L_x_11164:
[----:B------:R-:W-:Y:S05]  /*0610*/  BSYNC.RECONVERGENT B1 ;  /* 0x0000000000017941 */ /* 0x000fea0003800200 */
.L_x_11162:
[----:B------:R-:W-:Y:S01]  /*0620*/  IMAD.SHL.U32 R115, R145, 0x40, RZ ;  /* 0x0000004091737824 */ /* 0x000fe200078e00ff */
[----:B------:R-:W-:Y:S01]  /*0630*/  MOV R2, R144 ;  /* 0x0000009000027202 */ /* 0x000fe20000000f00 */
[----:B------:R-:W-:-:S03]  /*0640*/  IMAD.MOV.U32 R3, RZ, RZ, 0x0 ;  /* 0x00000000ff037424 */ /* 0x000fc600078e00ff */
[----:B------:R-:W-:-:S13]  /*0650*/  ISETP.GT.AND P0, PT, R146, R115, PT ;  /* 0x000000739200720c */ /* 0x000fda0003f04270 */
[----:B-1234-:R-:W-:Y:S05]  /*0660*/  @!P0 RET.REL.NODEC R2 `(_ZN5flash24flash_fwd_splitkv_kernelI23Flash_fwd_kernel_traitsILi96ELi64ELi64ELi4ELb0ELb0EN7cutlass10bfloat16_tE19Flash_kernel_traitsILi96ELi64ELi64ELi4ES3_EELb0ELb1ELb0ELb0ELb1ELb1ELb1ELb1EEEvNS_16Flash_fwd_paramsE) ;  /* 0xfffffff802648950 */ /* 0x01efea0003c3ffff */
        /* <DEDUP_REMOVED lines=107> */
[----:B-1----:R-:W-:Y:S05]  /*0d20*/  @P1 RET.REL.NODEC R144 `(_ZN5flash24flash_fwd_splitkv_kernelI23Flash_fwd_kernel_traitsILi96ELi64ELi64ELi4ELb0ELb0EN7cutlass10bfloat16_tE19Flash_kernel_traitsILi96ELi64ELi64ELi4ES3_EELb0ELb1ELb0ELb0ELb1ELb1ELb1ELb1EEEvNS_16Flash_fwd_paramsE) ;  /* 0xfffffff090b41950 */ /* 0x002fea0003c3ffff */
[----:B------:R-:W-:Y:S02]  /*0d30*/  MOV R5, 0xff800000 ;  /* 0xff80000000057802 */ /* 0x000fe40000000f00 */
[----:B------:R-:W-:-:S03]  /*0d40*/  MOV R145, 0x0 ;  /* 0x0000000000917802 */ /* 0x000fc60000000f00 */
[----:B------:R1:W-:Y:S02]  /*0d50*/  ST.E desc[UR4][R2.64+0xc0], R5 ;  /* 0x0000c00502007985 */ /* 0x0003e4000c101904 */
[----:B-1----:R-:W-:Y:S05]  /*0d60*/  RET.REL.NODEC R144 `(_ZN5flash24flash_fwd_splitkv_kernelI23Flash_fwd_kernel_traitsILi96ELi64ELi64ELi4ELb0ELb0EN7cutlass10bfloat16_tE19Flash_kernel_traitsILi96ELi64ELi64ELi4ES3_EELb0ELb1ELb0ELb0ELb1ELb1ELb1ELb1EEEvNS_16Flash_fwd_paramsE) ;  /* 0xfffffff090a47950 */ /* 0x002fea0003c3ffff */
.L_x_11167:
        /* <DEDUP_REMOVED lines=102> */
.L_x_11169:
        /* <DEDUP_REMOVED lines=79> */
.L_x_11170:
[----:B------:R-:W-:Y:S05]  /*18c0*/  BSYNC.RECONVERGENT B0 ;  /* 0x0000000000007941 */ /* 0x000fea0003800200 */
.L_x_11168:
        /* <DEDUP_REMOVED lines=199> */
.L_x_11186:
        /* <DEDUP_REMOVED lines=56> */
.L_x_11173:
        /* <DEDUP_REMOVED lines=141> */
.L_x_11177:
[----:B------:R-:W-:Y:S05]  /*3190*/  BSYNC.RECONVERGENT B0 ;  /* 0x0000000000007941 */ /* 0x000fea0003800200 */
.L_x_11176:
        /* <DEDUP_REMOVED lines=147> */
.L_x_11179:
[----:B------:R-:W-:Y:S05]  /*3ad0*/  BSYNC.RECONVERGENT B0 ;  /* 0x0000000000007941 */ /* 0x000fea0003800200 */
.L_x_11178:
[----:B------:R-:W3:Y:S02]  /*3ae0*/  LD.E R3, desc[UR4][R84.64+0xd0] ;  /* 0x0000d00454037980 */ /* 0x000ee4000c101900 */
[----:B---3--:R-:W-:Y:S05]  /*3af0*/  IMAD.U32 R3, R3, -0x20, RZ ;  /* 0xffffffe003037824 */ /* 0x008fea00078e00ff */
[C---:B------:R-:W-:Y:S02]  /*3b00*/  LEA R32, P1, R3.reuse, R32, 0x1 ;  /* 0x0000002003207211 */ /* 0x040fe400078208ff */
[C---:B------:R-:W-:Y:S02]  /*3b10*/  LEA R68, P0, R3.reuse, R68, 0x1 ;  /* 0x0000004403447211 */ /* 0x040fe400078008ff */
[C---:B------:R-:W-:Y:S02]  /*3b20*/  LEA.HI.X.SX32 R33, R3.reuse, R33, 0x1, P1 ;  /* 0x0000002103217211 */ /* 0x040fe400008f0eff */
[----:B------:R-:W-:Y:S01]  /*3b30*/  LEA.HI.X.SX32 R69, R3, R69, 0x1, P0 ;  /* 0x0000004503457211 */ /* 0x000fe200000f0eff */
[----:B------:R-:W-:Y:S05]  /*3b40*/  BRA `(.L_x_11174) ;  /* 0x0000002000307947 */ /* 0x000fea0003800000 */
.L_x_11175:
        /* <DEDUP_REMOVED lines=258> */
.L_x_11181:
[----:B------:R-:W-:Y:S05]  /*4b70*/  BSYNC.RECONVERGENT B0 ;  /* 0x0000000000007941 */ /* 0x000fea0003800200 */
.L_x_11180:
        /* <DEDUP_REMOVED lines=258> */
.L_x_11183:
[----:B------:R-:W-:Y:S05]  /*5ba0*/  BSYNC.RECONVERGENT B0 ;  /* 0x0000000000007941 */ /* 0x000fea0003800200 */
.L_x_11182:
[----:B------:R-:W3:Y:S02]  /*5bb0*/  LD.E R3, desc[UR4][R84.64+0xd0] ;  /* 0x0000d00454037980 */ /* 0x000ee4000c101900 */
[----:B---3--:R-:W-:Y:S05]  /*5bc0*/  IMAD.U32 R3, R3, -0x20, RZ ;  /* 0xffffffe003037824 */ /* 0x008fea00078e00ff */
[C---:B------:R-:W-:Y:S02]  /*5bd0*/  LEA R100, P1, R3.reuse, R100, 0x1 ;  /* 0x0000006403647211 */ /* 0x040fe400078208ff */
[C---:B------:R-:W-:Y:S02]  /*5be0*/  LEA R98, P0, R3.reuse, R98, 0x1 ;  /* 0x0000006203627211 */ /* 0x040fe400078008ff */
[C---:B------:R-:W-:Y:S02]  /*5bf0*/  LEA.HI.X.SX32 R101, R3.reuse, R101, 0x1, P1 ;  /* 0x0000006503657211 */ /* 0x040fe400008f0eff */
[----:B------:R-:W-:Y:S09]  /*5c00*/  LEA.HI.X.SX32 R99, R3, R99, 0x1, P0 ;  /* 0x0000006303637211 */ /* 0x000ff200000f0eff */
.L_x_11174:
[----:B------:R-:W-:Y:S05]  /*5c10*/  BSYNC.RECONVERGENT B1 ;  /* 0x0000000000017941 */ /* 0x000fea0003800200 */
.L_x_11172:
        /* <DEDUP_REMOVED lines=103> */
.L_x_11185:
[----:B------:R-:W-:Y:S05]  /*6290*/  BSYNC.RECONVERGENT B0 ;  /* 0x0000000000007941 */ /* 0x000fea0003800200 */
.L_x_11184:
[----:B------:R-:W-:Y:S05]  /*62a0*/  @P3 BRA `(.L_x_11186) ;  /* 0xffffffc000a43947 */ /* 0x000fea000383ffff */
.L_x_11171:
        /* <DEDUP_REMOVED lines=18> */
.L_x_11190:
[----:B------:R-:W-:Y:S05]  /*63d0*/  BSYNC.RECONVERGENT B0 ;  /* 0x0000000000007941 */ /* 0x000fea0003800200 */
.L_x_11189:
        /* <DEDUP_REMOVED lines=10> */
.L_x_11188:
        /* <DEDUP_REMOVED lines=79> */
.L_x_11196:
[----:B------:R-:W-:Y:S05]  /*6970*/  BSYNC.RECONVERGENT B0 ;  /* 0x0000000000007941 */ /* 0x000fea0003800200 */
.L_x_11195:
        /* <DEDUP_REMOVED lines=42> */
.L_x_11198:
[----:B------:R-:W-:Y:S05]  /*6c20*/  BSYNC.RECONVERGENT B0 ;  /* 0x0000000000007941 */ /* 0x000fea0003800200 */
.L_x_11197:
        /* <DEDUP_REMOVED lines=44> */
.L_x_11200:
[----:B------:R-:W-:Y:S05]  /*6ef0*/  BSYNC.RECONVERGENT B0 ;  /* 0x0000000000007941 */ /* 0x000fea0003800200 */
.L_x_11199:
[----:B-----5:R4:W-:Y:S02]  /*6f00*/  STS.128 [R71+0x2000], R8 ;  /* 0x0020000847007388 */ /* 0x0209e40000000c00 */
.L_x_11194:
[----:B------:R-:W-:Y:S05]  /*6f10*/  BSYNC.RECONVERGENT B1 ;  /* 0x0000000000017941 */ /* 0x000fea0003800200 */
.L_x_11193:
        /* <DEDUP_REMOVED lines=57> */
.L_x_11202:
[----:B------:R-:W-:Y:S05]  /*72b0*/  BSYNC.RECONVERGENT B0 ;  /* 0x0000000000007941 */ /* 0x000fea0003800200 */
.L_x_11201:
        /* <DEDUP_REMOVED lines=51> */
.L_x_11204:
[----:B------:R-:W-:Y:S05]  /*75f0*/  BSYNC.RECONVERGENT B0 ;  /* 0x0000000000007941 */ /* 0x000fea0003800200 */
.L_x_11203:
        /* <DEDUP_REMOVED lines=55> */
.L_x_11206:
[----:B------:R-:W-:Y:S05]  /*7970*/  BSYNC.RECONVERGENT B0 ;  /* 0x0000000000007941 */ /* 0x000fea0003800200 */
.L_x_11205:
[----:B-----5:R1:W-:Y:S01]  /*7980*/  STS.128 [R71+0x2800], R4 ;  /* 0x0028000447007388 */ /* 0x0203e20000000c00 */
[----:B------:R-:W-:Y:S05]  /*7990*/  BRA `(.L_x_11191) ;  /* 0x0000002000147947 */ /* 0x000fea0003800000 */
.L_x_11192:
        /* <DEDUP_REMOVED lines=90> */
.L_x_11210:
[----:B------:R-:W-:Y:S05]  /*7f40*/  BSYNC.RECONVERGENT B0 ;  /* 0x0000000000007941 */ /* 0x000fea0003800200 */
.L_x_11209:
        /* <DEDUP_REMOVED lines=80> */
.L_x_11212:
[----:B------:R-:W-:Y:S05]  /*8450*/  BSYNC.RECONVERGENT B0 ;  /* 0x0000000000007941 */ /* 0x000fea0003800200 */
.L_x_11211:
        /* <DEDUP_REMOVED lines=83> */
.L_x_11214:
[----:B------:R-:W-:Y:S05]  /*8990*/  BSYNC.RECONVERGENT B0 ;  /* 0x0000000000007941 */ /* 0x000fea0003800200 */
.L_x_11213:
[----:B-----5:R3:W-:Y:S02]  /*89a0*/  STS.128 [R71+0x2000], R16 ;  /* 0x0020001047007388 */ /* 0x0207e40000000c00 */
.L_x_11208:
[----:B------:R-:W-:Y:S05]  /*89b0*/  BSYNC.RECONVERGENT B1 ;  /* 0x0000000000017941 */ /* 0x000fea0003800200 */
.L_x_11207:
        /* <DEDUP_REMOVED lines=89> */
.L_x_11216:
[----:B------:R-:W-:Y:S05]  /*8f50*/  BSYNC.RECONVERGENT B0 ;  /* 0x0000000000007941 */ /* 0x000fea0003800200 */
.L_x_11215:
        /* <DEDUP_REMOVED lines=82> */
.L_x_11218:
[----:B------:R-:W-:Y:S05]  /*9480*/  BSYNC.RECONVERGENT B0 ;  /* 0x0000000000007941 */ /* 0x000fea0003800200 */
.L_x_11217:
        /* <DEDUP_REMOVED lines=84> */
.L_x_11220:
[----:B------:R-:W-:Y:S05]  /*99d0*/  BSYNC.RECONVERGENT B0 ;  /* 0x0000000000007941 */ /* 0x000fea0003800200 */
.L_x_11219:
[----:B-----5:R1:W-:Y:S02]  /*99e0*/  STS.128 [R71+0x2800], R4 ;  /* 0x0028000447007388 */ /* 0x0203e40000000c00 */
.L_x_11191:
[----:B------:R-:W-:Y:S05]  /*99f0*/  BSYNC.RECONVERGENT B2 ;  /* 0x0000000000027941 */ /* 0x000fea0003800200 */
.L_x_11187:
[----:B---3--:R-:W-:-:S04]  /*9a00*/  IADD3 R3, PT, PT, R81, -R70, RZ ;  /* 0x8000004651037210 */ /* 0x008fc80007ffe0ff */
        /* <DEDUP_REMOVED lines=14> */
[----:B----4-:R-:W-:-:S03]  /*9af0*/  @!P1 LEA R8, P0, R88, R142, 0x1 ;  /* 0x0000008e58089211 */ /* 0x010fc600078008ff */
[----:B------:R-:W0:Y:S01]  /*9b00*/  LDGDEPBAR ;  /* 0x00000000000079af */ /* 0x000e220000000000 */
[----:B------:R-:W-:-:S03]  /*9b10*/  @!P1 LEA.HI.X R9, R88, R143, R91, 0x1, P0 ;  /* 0x0000008f58099211 */ /* 0x000fc600000f0c5b */
[----:B------:R-:W3:Y:S04]  /*9b20*/  LD.E R83, desc[UR4][R84.64+0x184] ;  /* 0x0001840454537980 */ /* 0x000ee8000c101900 */
[----:B------:R-:W4:Y:S01]  /*9b30*/  LD.E R82, desc[UR4][R84.64+0x188] ;  /* 0x0001880454527980 */ /* 0x000f22000c101900 */
        /* <DEDUP_REMOVED lines=20> */
[----:B------:R-:W4:Y:S01]  /*9c80*/  LD.E R68, desc[UR4][R84.64+0x18c] ;  /* 0x00018c0454447980 */ /* 0x000f22000c101900 */
[----:B------:R-:W-:Y:S01]  /*9c90*/  SHF.R.U32.HI R100, RZ, 0x1, R92 ;  /* 0x00000001ff647819 */ /* 0x000fe2000001165c */
[C---:B------:R-:W-:Y:S01]  /*9ca0*/  IMAD.SHL.U32 R133, R92.reuse, 0x10, RZ ;  /* 0x000000105c857824 */ /* 0x040fe200078e00ff */
[----:B------:R-:W-:Y:S01]  /*9cb0*/  SHF.L.U32 R3, R92, 0x5, RZ ;  /* 0x000000055c037819 */ /* 0x000fe200000006ff */
[----:B------:R-:W0:Y:S01]  /*9cc0*/  LDGDEPBAR ;  /* 0x00000000000079af */ /* 0x000e220000000000 */
[----:B------:R-:W-:Y:S01]  /*9cd0*/  LOP3.LUT R0, R100, 0x8, RZ, 0xc0, !PT ;  /* 0x0000000864007812 */ /* 0x000fe200078ec0ff */
[----:B------:R-:W-:Y:S01]  /*9ce0*/  BSSY.RECONVERGENT B1, `(.L_x_11221) ;  /* 0x0000107000017945 */ /* 0x000fe20003800200 */
[----:B-1----:R-:W-:-:S02]  /*9cf0*/  LOP3.LUT R5, R3, 0xc0, RZ, 0xc0, !PT ;  /* 0x000000c003057812 */ /* 0x002fc400078ec0ff */
[----:B------:R-:W-:Y:S02]  /*9d00*/  LOP3.LUT R4, R133, 0x3e00, RZ, 0xc0, !PT ;  /* 0x00003e0085047812 */ /* 0x000fe400078ec0ff */
[--C-:B-----5:R-:W-:Y:S02]  /*9d10*/  LOP3.LUT R7, R0, 0xc0, R3.reuse, 0xf8, !PT ;  /* 0x000000c000077812 */ /* 0x120fe400078ef803 */
[----:B------:R-:W-:Y:S02]  /*9d20*/  LOP3.LUT R5, R5, 0x8, R92, 0xf8, !PT ;  /* 0x0000000805057812 */ /* 0x000fe400078ef85c */
[----:B------:R-:W-:Y:S02]  /*9d30*/  LOP3.LUT R2, R133, 0x100, RZ, 0xc0, !PT ;  /* 0x0000010085027812 */ /* 0x000fe400078ec0ff */
[----:B------:R-:W-:Y:S02]  /*9d40*/  LOP3.LUT R4, R4, 0x20, R3, 0xf8, !PT ;  /* 0x0000002004047812 */ /* 0x000fe400078ef803 */
[----:B------:R-:W-:-:S02]  /*9d50*/  LOP3.LUT R0, R7, 0x18, R80, 0x78, !PT ;  /* 0x0000001807007812 */ /* 0x000fc400078e7850 */
[----:B------:R-:W-:Y:S02]  /*9d60*/  LOP3.LUT R80, R5, 0x18, R80, 0x78, !PT ;  /* 0x0000001805507812 */ /* 0x000fe400078e7850 */
[--C-:B------:R-:W-:Y:S02]  /*9d70*/  LOP3.LUT R5, R2, 0x20, R3.reuse, 0xf8, !PT ;  /* 0x0000002002057812 */ /* 0x100fe400078ef803 */
[----:B------:R-:W-:Y:S02]  /*9d80*/  LOP3.LUT R7, R4, 0x100, R3, 0xf8, !PT ;  /* 0x0000010004077812 */ /* 0x000fe400078ef803 */
[----:B------:R-:W-:Y:S02]  /*9d90*/  LOP3.LUT R2, R5, R80, RZ, 0xfc, !PT ;  /* 0x0000005005027212 */ /* 0x000fe400078efcff */
[----:B------:R-:W-:Y:S02]  /*9da0*/  LOP3.LUT R132, R7, R0, RZ, 0xfc, !PT ;  /* 0x0000000007847212 */ /* 0x000fe400078efcff */
[----:B------:R-:W-:Y:S01]  /*9db0*/  LOP3.LUT P0, R95, R92, 0x4, RZ, 0xc0, !PT ;  /* 0x000000045c5f7812 */ /* 0x000fe2000780c0ff */
[----:B------:R-:W-:Y:S01]  /*9dc0*/  IMAD R2, R2, 0x2, R87 ;  /* 0x0000000202027824 */ /* 0x000fe200078e0257 */
[----:B------:R-:W-:-:S02]  /*9dd0*/  LEA R132, R132, R87, 0x1 ;  /* 0x0000005784847211 */ /* 0x000fc400078e08ff */
[----:B------:R-:W-:Y:S02]  /*9de0*/  MOV R93, 0x20 ;  /* 0x00000020005d7802 */ /* 0x000fe40000000f00 */
[----:B------:R-:W-:Y:S02]  /*9df0*/  LDSM.16.M88.4 R28, [R2+0x3000] ;  /* 0x00300000021c783b */ /* 0x000fe40000000200 */
[----:B------:R-:W-:Y:S02]  /*9e00*/  SEL R69, R93, 0xffffffe0, !P0 ;  /* 0xffffffe05d457807 */ /* 0x000fe40004000000 */
[----:B------:R-:W1:Y:S01]  /*9e10*/  LDSM.16.M88.4 R40, [R132] ;  /* 0x000000008428783b */ /* 0x000e620000000200 */
[----:B------:R-:W-:Y:S02]  /*9e20*/  ISETP.GT.AND P0, PT, R94, R139, PT ;  /* 0x0000008b5e00720c */ /* 0x000fe40003f04270 */
[----:B------:R-:W-:Y:S01]  /*9e30*/  IMAD.IADD R86, R132, 0x1, R69 ;  /* 0x0000000184567824 */ /* 0x000fe200078e0245 */
[----:B------:R-:W-:Y:S01]  /*9e40*/  IADD3 R80, PT, PT, R2, R69, RZ ;  /* 0x0000004502507210 */ /* 0x000fe20007ffe0ff */
[----:B------:R-:W1:Y:S04]  /*9e50*/  LDSM.16.M88.4 R56, [R2+0x3400] ;  /* 0x003400000238783b */ /* 0x000e680000000200 */
[----:B------:R-:W1:Y:S04]  /*9e60*/  LDSM.16.M88.4 R48, [R2+0x3800] ;  /* 0x003800000230783b */ /* 0x000e680000000200 */
[----:B--2---:R-:W2:Y:S04]  /*9e70*/  LDSM.16.M88.4 R8, [R2+0x3c00] ;  /* 0x003c00000208783b */ /* 0x004ea80000000200 */
[----:B------:R-:W-:Y:S04]  /*9e80*/  LDSM.16.M88.4 R4, [R86] ;  /* 0x000000005604783b */ /* 0x000fe80000000200 */
[----:B------:R-:W2:Y:S04]  /*9e90*/  LDSM.16.M88.4 R20, [R80+0x3000] ;  /* 0x003000005014783b */ /* 0x000ea80000000200 */
[----:B------:R-:W2:Y:S04]  /*9ea0*/  LDSM.16.M88.4 R16, [R80+0x3400] ;  /* 0x003400005010783b */ /* 0x000ea80000000200 */
[----:B------:R-:W-:Y:S04]  /*9eb0*/  LDSM.16.M88.4 R64, [R132+0x1000] ;  /* 0x001000008440783b */ /* 0x000fe80000000200 */
[----:B------:R-:W2:Y:S04]  /*9ec0*/  LDSM.16.M88.4 R32, [R2+0x4000] ;  /* 0x004000000220783b */ /* 0x000ea80000000200 */
[----:B------:R-:W2:Y:S01]  /*9ed0*/  LDSM.16.M88.4 R60, [R80+0x3800] ;  /* 0x00380000503c783b */ /* 0x000ea20000000200 */
        /* <DEDUP_REMOVED lines=9> */
[C---:B--2---:R-:W-:Y:S08]  /*9f70*/  HMMA.16816.F32.BF16 R44, R40.reuse, R8, RZ ;  /* 0x00000008282c723c */ /* 0x044ff000000418ff */
        /* <DEDUP_REMOVED lines=12> */
[----:B------:R-:W-:Y:S01]  /*a040*/  HMMA.16816.F32.BF16 R48, R4, R62, R48 ;  /* 0x0000003e0430723c */ /* 0x000fe20000041830 */
[----:B------:R-:W-:Y:S02]  /*a050*/  LDSM.16.M88.4 R60, [R2+0x4800] ;  /* 0x00480000023c783b */ /* 0x000fe40000000200 */
[----:B---3--:R-:W-:-:S05]  /*a060*/  IADD3 R83, PT, PT, R81, -R146, -R83 ;  /* 0x8000009251537210 */ /* 0x008fca0007ffe853 */
        /* <DEDUP_REMOVED lines=14> */
[C---:B------:R-:W-:Y:S01]  /*a150*/  HMMA.16816.F32.BF16 R72, R64.reuse, R60, R52 ;  /* 0x0000003c4048723c */ /* 0x040fe20000041834 */
[----:B------:R-:W3:Y:S07]  /*a160*/  LDSM.16.M88.4 R52, [R2+0x5400] ;  /* 0x005400000234783b */ /* 0x000eee0000000200 */
[----:B------:R-:W-:Y:S03]  /*a170*/  HMMA.16816.F32.BF16 R48, R64, R62, R48 ;  /* 0x0000003e4030723c */ /* 0x000fe60000041830 */
[-C--:B----4-:R-:W-:Y:S01]  /*a180*/  FMUL.FTZ R12, R12, R68.reuse ;  /* 0x000000440c0c7220 */ /* 0x090fe20000410000 */
[-C--:B------:R-:W-:Y:S01]  /*a190*/  FMUL.FTZ R62, R13, R68.reuse ;  /* 0x000000440d3e7220 */ /* 0x080fe20000410000 */
[-C--:B------:R-:W-:Y:S01]  /*a1a0*/  FMUL.FTZ R61, R14, R68.reuse ;  /* 0x000000440e3d7220 */ /* 0x080fe20000410000 */
[-C--:B------:R-:W-:Y:S01]  /*a1b0*/  FMUL.FTZ R63, R15, R68.reuse ;  /* 0x000000440f3f7220 */ /* 0x080fe20000410000 */
[----:B------:R4:W1:Y:S01]  /*a1c0*/  MUFU.TANH R60, R12 ;  /* 0x0000000c003c7308 */ /* 0x0008620000002400 */
[C---:B------:R-:W-:Y:S01]  /*a1d0*/  HMMA.16816.F32.BF16 R76, R36.reuse, R32, R24 ;  /* 0x00000020244c723c */ /* 0x040fe20000041818 */
[----:B------:R-:W-:Y:S06]  /*a1e0*/  LDSM.16.M88.4 R24, [R80+0x5400] ;  /* 0x005400005018783b */ /* 0x000fec0000000200 */
[----:B------:R-:W3:Y:S01]  /*a1f0*/  MUFU.TANH R62, R62 ;  /* 0x0000003e003e7308 */ /* 0x000ee20000002400 */
[----:B------:R-:W-:Y:S01]  /*a200*/  HMMA.16816.F32.BF16 R56, R36, R34, R56 ;  /* 0x000000222438723c */ /* 0x000fe20000041838 */
[----:B------:R-:W-:Y:S06]  /*a210*/  LDSM.16.M88.4 R32, [R80+0x4c00] ;  /* 0x004c00005020783b */ /* 0x000fec0000000200 */
[----:B------:R-:W3:Y:S01]  /*a220*/  MUFU.TANH R61, R61 ;  /* 0x0000003d003d7308 */ /* 0x000ee20000002400 */
[----:B--2---:R-:W-:Y:S01]  /*a230*/  HMMA.16816.F32.BF16 R40, R64, R18, R40 ;  /* 0x000000124028723c */ /* 0x004fe20000041828 */
[----:B----4-:R-:W2:Y:S06]  /*a240*/  LDSM.16.M88.4 R12, [R2+0x5800] ;  /* 0x00580000020c783b */ /* 0x010eac0000000200 */
[----:B------:R-:W4:Y:S01]  /*a250*/  MUFU.TANH R63, R63 ;  /* 0x0000003f003f7308 */ /* 0x000f220000002400 */
[C---:B-1----:R-:W-:Y:S08]  /*a260*/  HMMA.16816.F32.BF16 R72, R36.reuse, R4, R72 ;  /* 0x000000042448723c */ /* 0x042ff00000041848 */
[----:B------:R-:W-:Y:S01]  /*a270*/  HMMA.16816.F32.BF16 R48, R36, R6, R48 ;  /* 0x000000062430723c */ /* 0x000fe20000041830 */
[----:B------:R-:W1:Y:S07]  /*a280*/  LDSM.16.M88.4 R4, [R2+0x5c00] ;  /* 0x005c00000204783b */ /* 0x000e6e0000000200 */
[----:B------:R-:W-:Y:S05]  /*a290*/  HMMA.16816.F32.BF16 R44, R64, R16, R44 ;  /* 0x00000010402c723c */ /* 0x000fea000004182c */
[-C--:B------:R-:W-:Y:S01]  /*a2a0*/  FMUL.FTZ R16, R28, R68.reuse ;  /* 0x000000441c107220 */ /* 0x080fe20000410000 */
[----:B------:R-:W-:-:S05]  /*a2b0*/  FMUL.FTZ R17, R29, R68 ;  /* 0x000000441d117220 */ /* 0x000fca0000410000 */
[----:B------:R-:W1:Y:S01]  /*a2c0*/  MUFU.TANH R16, R16 ;  /* 0x0000001000107308 */ /* 0x000e620000002400 */
[C---:B---3--:R-:W-:Y:S07]  /*a2d0*/  HMMA.16816.F32.BF16 R76, R20.reuse, R52, R76 ;  /* 0x00000034144c723c */ /* 0x048fee000004184c */
[----:B------:R-:W3:Y:S01]  /*a2e0*/  MUFU.TANH R17, R17 ;  /* 0x0000001100117308 */ /* 0x000ee20000002400 */
[C---:B------:R-:W-:Y:S01]  /*a2f0*/  HMMA.16816.F32.BF16 R56, R20.reuse, R54, R56 ;  /* 0x000000361438723c */ /* 0x040fe20000041838 */
[----:B------:R-:W-:Y:S07]  /*a300*/  LDSM.16.M88.4 R52, [R80+0x5800] ;  /* 0x005800005034783b */ /* 0x000fee0000000200 */
[C---:B--2---:R-:W-:Y:S08]  /*a310*/  HMMA.16816.F32.BF16 R72, R20.reuse, R12, R72 ;  /* 0x0000000c1448723c */ /* 0x044ff00000041848 */
[----:B------:R-:W-:Y:S01]  /*a320*/  HMMA.16816.F32.BF16 R48, R20, R14, R48 ;  /* 0x0000000e1430723c */ /* 0x000fe20000041830 */
[----:B------:R-:W2:Y:S01]  /*a330*/  LDSM.16.M88.4 R12, [R80+0x5c00] ;  /* 0x005c0000500c783b */ /* 0x000ea20000000200 */
[----:B------:R-:W-:-:S06]  /*a340*/  DEPBAR.LE SB0, 0x0 ;  /* 0x000080000000791a */ /* 0x000fcc0000000000 */
[C---:B------:R-:W-:Y:S08]  /*a350*/  HMMA.16816.F32.BF16 R40, R36.reuse, R34, R40 ;  /* 0x000000222428723c */ /* 0x040ff00000041828 */
[----:B------:R-:W-:Y:S08]  /*a360*/  HMMA.16816.F32.BF16 R44, R36, R32, R44 ;  /* 0x00000020242c723c */ /* 0x000ff0000004182c */
[----:B------:R-:W-:Y:S05]  /*a370*/  HMMA.16816.F32.BF16 R76, R8, R24, R76 ;  /* 0x00000018084c723c */ /* 0x000fea000004184c */
[-C--:B------:R-:W-:Y:S01]  /*a380*/  FMUL.FTZ R24, R30, R68.reuse ;  /* 0x000000441e187220 */ /* 0x080fe20000410000 */
[----:B------:R-:W-:-:S05]  /*a390*/  FMUL.FTZ R25, R31, R68 ;  /* 0x000000441f197220 */ /* 0x000fca0000410000 */
[----:B------:R-:W2:Y:S01]  /*a3a0*/  MUFU.TANH R24, R24 ;  /* 0x0000001800187308 */ /* 0x000ea20000002400 */
[----:B-1----:R-:W-:Y:S05]  /*a3b0*/  HMMA.16816.F32.BF16 R40, R20, R6, R40 ;  /* 0x000000061428723c */ /* 0x002fea0000041828 */
[----:B------:R-:W-:-:S04]  /*a3c0*/  LOP3.LUT R7, R100, 0x1f0, RZ, 0xc0, !PT ;  /* 0x000001f064077812 */ /* 0x000fc800078ec0ff */
[----:B------:R-:W-:Y:S01]  /*a3d0*/  LOP3.LUT R118, R7, 0x7, R118, 0xf8, !PT ;  /* 0x0000000707767812 */ /* 0x000fe200078ef876 */
[----:B------:R-:W1:Y:S01]  /*a3e0*/  MUFU.TANH R25, R25 ;  /* 0x0000001900197308 */ /* 0x000e620000002400 */
[----:B------:R-:W-:Y:S03]  /*a3f0*/  HMMA.16816.F32.BF16 R44, R20, R4, R44 ;  /* 0x00000004142c723c */ /* 0x000fe6000004182c */
[----:B------:R-:W-:Y:S01]  /*a400*/  IADD3 R7, PT, PT, R82, R81, -R146 ;  /* 0x0000005152077210 */ /* 0x000fe20007ffe892 */
[----:B------:R-:W-:Y:S02]  /*a410*/  IMAD R118, R145, 0x40, R118 ;  /* 0x0000004091767824 */ /* 0x000fe400078e0276 */
[-C--:B------:R-:W-:Y:S01]  /*a420*/  FMUL.FTZ R28, R76, R68.reuse ;  /* 0x000000444c1c7220 */ /* 0x080fe20000410000 */
[-C--:B------:R-:W-:Y:S01]  /*a430*/  FMUL.FTZ R29, R79, R68.reuse ;  /* 0x000000444f1d7220 */ /* 0x080fe20000410000 */
[C---:B------:R-:W-:Y:S01]  /*a440*/  IMAD.IADD R154, R118.reuse, 0x1, R83 ;  /* 0x00000001769a7824 */ /* 0x040fe200078e0253 */
[----:B------:R-:W-:Y:S01]  /*a450*/  IADD3 R148, PT, PT, R118, R7, RZ ;  /* 0x0000000776947210 */ /* 0x000fe20007ffe0ff */
[----:B------:R-:W-:Y:S05]  /*a460*/  HMMA.16816.F32.BF16 R56, R8, R26, R56 ;  /* 0x0000001a0838723c */ /* 0x000fea0000041838 */
[-C--:B------:R-:W-:Y:S01]  /*a470*/  FMUL.FTZ R26, R77, R68.reuse ;  /* 0x000000444d1a7220 */ /* 0x080fe20000410000 */
[----:B------:R-:W-:Y:S01]  /*a480*/  FMUL.FTZ R27, R78, R68 ;  /* 0x000000444e1b7220 */ /* 0x000fe20000410000 */
[----:B------:R-:W1:Y:S01]  /*a490*/  MUFU.TANH R28, R28 ;  /* 0x0000001c001c7308 */ /* 0x000e620000002400 */
[----:B------:R-:W-:-:S02]  /*a4a0*/  VIADDMNMX R155, R148, 0x1, R81, PT ;  /* 0x00000001949b7846 */ /* 0x000fc40003800151 */
[----:B------:R-:W-:Y:S01]  /*a4b0*/  VIMNMX R156, PT, PT, RZ, R154, !PT ;  /* 0x0000009aff9c7248 */ /* 0x000fe20007fe0100 */
[----:B--2---:R-:W-:Y:S03]  /*a4c0*/  HMMA.16816.F32.BF16 R40, R8, R14, R40 ;  /* 0x0000000e0828723c */ /* 0x004fe60000041828 */
[----:B------:R-:W-:Y:S01]  /*a4d0*/  VIADDMNMX R148, R148, 0x9, R81, PT ;  /* 0x0000000994947846 */ /* 0x000fe20003800151 */
[----:B------:R-:W2:Y:S01]  /*a4e0*/  MUFU.TANH R26, R26 ;  /* 0x0000001a001a7308 */ /* 0x000ea20000002400 */
[----:B------:R-:W-:-:S03]  /*a4f0*/  VIADDMNMX R154, R154, 0x8, RZ, !PT ;  /* 0x000000089a9a7846 */ /* 0x000fc600078001ff */
        /* <DEDUP_REMOVED lines=11> */
[----:B------:R-:W-:Y:S03]  /*a5b0*/  HMMA.16816.F32.BF16 R44, R8, R12, R44 ;  /* 0x0000000c082c723c */ /* 0x000fe6000004182c */
[-C--:B------:R-:W-:Y:S01]  /*a5c0*/  FMUL.FTZ R8, R41, R68.reuse ;  /* 0x0000004429087220 */ /* 0x080fe20000410000 */
[-C--:B------:R-:W-:Y:S01]  /*a5d0*/  FMUL.FTZ R5, R72, R68.reuse ;  /* 0x0000004448057220 */ /* 0x080fe20000410000 */
[-C--:B------:R-:W-:Y:S01]  /*a5e0*/  FMUL.FTZ R32, R73, R68.reuse ;  /* 0x0000004449207220 */ /* 0x080fe20000410000 */
[-C--:B------:R-:W-:Y:S01]  /*a5f0*/  FMUL.FTZ R34, R74, R68.reuse ;  /* 0x000000444a227220 */ /* 0x080fe20000410000 */
[-C--:B------:R-:W-:Y:S01]  /*a600*/  FMUL.FTZ R33, R75, R68.reuse ;  /* 0x000000444b217220 */ /* 0x080fe20000410000 */
[----:B------:R-:W1:Y:S03]  /*a610*/  MUFU.TANH R30, R30 ;  /* 0x0000001e001e7308 */ /* 0x000e660000002400 */
        /* <DEDUP_REMOVED lines=42> */
.L_x_11224:
        /* <DEDUP_REMOVED lines=60> */
.L_x_11225:
[----:B------:R-:W-:Y:S05]  /*ac80*/  BSYNC.RECONVERGENT B0 ;  /* 0x0000000000007941 */ /* 0x000fea0003800200 */
.L_x_11223:
        /* <DEDUP_REMOVED lines=12> */
.L_x_11222:
[----:B------:R-:W-:Y:S05]  /*ad50*/  BSYNC.RECONVERGENT B1 ;  /* 0x0000000000017941 */ /* 0x000fea0003800200 */
.L_x_11221:
        /* <DEDUP_REMOVED lines=10> */
[----:B--2---:R-:W-:Y:S01]  /*ae00*/  LDSM.16.MT88.4 R68, [R110+0x6000] ;  /* 0x006000006e44783b */ /* 0x004fe20000004200 */
[C---:B------:R-:W-:Y:S02]  /*ae10*/  VIADD R9, R43.reuse, 0x8 ;  /* 0x000000082b097836 */ /* 0x040fe40000000000 */
[----:B------:R-:W-:Y:S01]  /*ae20*/  VIADD R13, R43, 0x19 ;  /* 0x000000192b0d7836 */ /* 0x000fe20000000000 */
[C---:B------:R-:W-:Y:S01]  /*ae30*/  ISETP.GE.AND P0, PT, R7.reuse, R156, PT ;  /* 0x0000009c0700720c */ /* 0x040fe20003f06270 */
[----:B------:R-:W-:Y:S01]  /*ae40*/  LDSM.16.MT88.4 R52, [R110+0x7000] ;  /* 0x007000006e34783b */ /* 0x000fe20000004200 */
        /* <DEDUP_REMOVED lines=27> */
[----:B-1----:R-:W-:-:S02]  /*b000*/  FSEL R7, R25, -INF , P2 ;  /* 0xff80000019077808 */ /* 0x002fc40001000000 */
        /* <DEDUP_REMOVED lines=26> */
[----:B------:R-:W-:-:S02]  /*b1b0*/  FSEL R18, R18, -INF , P2 ;  /* 0xff80000012127808 */ /* 0x000fc40001000000 */
[----:B------:R-:W-:Y:S02]  /*b1c0*/  FSEL R31, R31, -INF , P1 ;  /* 0xff8000001f1f7808 */ /* 0x000fe40000800000 */
[----:B------:R-:W-:Y:S02]  /*b1d0*/  ISETP.GE.AND P2, PT, R13, R156, PT ;  /* 0x0000009c0d00720c */ /* 0x000fe40003f46270 */
[----:B------:R-:W-:Y:S02]  /*b1e0*/  FSEL R4, R4, -INF , P0 ;  /* 0xff80000004047808 */ /* 0x000fe40000000000 */
[----:B------:R-:W-:Y:S02]  /*b1f0*/  FSEL R15, R15, -INF , !P6 ;  /* 0xff8000000f0f7808 */ /* 0x000fe40007000000 */
[----:B------:R-:W-:Y:S02]  /*b200*/  FSEL R27, R18, -INF , !P5 ;  /* 0xff800000121b7808 */ /* 0x000fe40006800000 */
[----:B------:R-:W-:-:S02]  /*b210*/  ISETP.GE.AND P6, PT, R13, R155, PT ;  /* 0x0000009b0d00720c */ /* 0x000fc40003fc6270 */
[C---:B------:R-:W-:Y:S02]  /*b220*/  ISETP.GE.AND P5, PT, R13.reuse, R154, PT ;  /* 0x0000009a0d00720c */ /* 0x040fe40003fa6270 */
[----:B------:R-:W-:Y:S02]  /*b230*/  ISETP.GE.AND P1, PT, R13, R148, PT ;  /* 0x000000940d00720c */ /* 0x000fe40003f26270 */
[----:B------:R-:W-:Y:S02]  /*b240*/  FSEL R13, R31, -INF , !P4 ;  /* 0xff8000001f0d7808 */ /* 0x000fe40006000000 */
[----:B------:R-:W-:Y:S02]  /*b250*/  FSEL R25, R4, -INF , !P3 ;  /* 0xff80000004197808 */ /* 0x000fe40005800000 */
[----:B------:R-:W-:Y:S01]  /*b260*/  FSEL R159, R5, -INF , P2 ;  /* 0xff800000059f7808 */ /* 0x000fe20001000000 */
[----:B------:R-:W-:Y:S01]  /*b270*/  VIADD R5, R43, 0x29 ;  /* 0x000000292b057836 */ /* 0x000fe20000000000 */
        /* <DEDUP_REMOVED lines=9> */
[----:B------:R-:W-:Y:S02]  /*b310*/  FSEL R135, R34, -INF , !P1 ;  /* 0xff80000022877808 */ /* 0x000fe40004800000 */
[----:B------:R-:W-:Y:S02]  /*b320*/  FSEL R159, R159, -INF , !P6 ;  /* 0xff8000009f9f7808 */ /* 0x000fe40007000000 */
[C---:B------:R-:W-:Y:S02]  /*b330*/  ISETP.GE.AND P1, PT, R29.reuse, R154, PT ;  /* 0x0000009a1d00720c */ /* 0x040fe40003f26270 */
[C---:B------:R-:W-:Y:S02]  /*b340*/  ISETP.GE.AND P6, PT, R29.reuse, R155, PT ;  /* 0x0000009b1d00720c */ /* 0x040fe40003fc6270 */
[----:B------:R-:W-:Y:S01]  /*b350*/  ISETP.GE.AND P0, PT, R29, R148, PT ;  /* 0x000000941d00720c */ /* 0x000fe20003f06270 */
[----:B------:R-:W-:Y:S01]  /*b360*/  VIADD R29, R43, 0x30 ;  /* 0x000000302b1d7836 */ /* 0x000fe20000000000 */
        /* <DEDUP_REMOVED lines=39> */
[----:B------:R-:W-:Y:S01]  /*b5e0*/  FMNMX3.FTZ R6, R6, R37, R19, !PT ;  /* 0x0000002506067276 */ /* 0x000fe20007810013 */
[----:B------:R-:W-:Y:S01]  /*b5f0*/  LDSM.16.MT88.4 R60, [R0+0x7000] ;  /* 0x00700000003c783b */ /* 0x000fe20000004200 */
[----:B------:R-:W-:-:S02]  /*b600*/  FSEL R4, R4, -INF , !P1 ;  /* 0xff80000004047808 */ /* 0x000fc40004800000 */
[----:B------:R-:W-:Y:S02]  /*b610*/  FSEL R127, R10, -INF , !P0 ;  /* 0xff8000000a7f7808 */ /* 0x000fe40004000000 */
[----:B------:R-:W-:Y:S02]  /*b620*/  FMNMX3.FTZ R10, R6, R17, R15, !PT ;  /* 0x00000011060a7276 */ /* 0x000fe4000781000f */
[----:B------:R-:W-:Y:S02]  /*b630*/  FMNMX3.FTZ R6, R4, R23, R21, !PT ;  /* 0x0000001704067276 */ /* 0x000fe40007810015 */
[----:B------:R-:W-:Y:S02]  /*b640*/  FMNMX3.FTZ R10, R10, R13, R159, !PT ;  /* 0x0000000d0a0a7276 */ /* 0x000fe4000781009f */
[----:B------:R-:W-:Y:S02]  /*b650*/  FMNMX3.FTZ R6, R6, R7, R11, !PT ;  /* 0x0000000706067276 */ /* 0x000fe4000781000b */
[----:B------:R-:W-:-:S02]  /*b660*/  ISETP.GE.AND P6, PT, R29, R155, PT ;  /* 0x0000009b1d00720c */ /* 0x000fc40003fc6270 */
[----:B------:R-:W-:Y:S02]  /*b670*/  FMNMX3.FTZ R6, R6, R9, R27, !PT ;  /* 0x0000000906067276 */ /* 0x000fe4000781001b */
[----:B------:R-:W-:Y:S02]  /*b680*/  ISETP.GE.AND P0, PT, R29, R154, PT ;  /* 0x0000009a1d00720c */ /* 0x000fe40003f06270 */
[----:B------:R-:W-:Y:S02]  /*b690*/  ISETP.GE.AND P1, PT, R43, R156, PT ;  /* 0x0000009c2b00720c */ /* 0x000fe40003f26270 */
[----:B------:R-:W-:Y:S02]  /*b6a0*/  FMNMX3.FTZ R10, R10, R157, R121, !PT ;  /* 0x0000009d0a0a7276 */ /* 0x000fe40007810079 */
[----:B------:R-:W-:Y:S02]  /*b6b0*/  FMNMX3.FTZ R6, R6, R25, R135, !PT ;  /* 0x0000001906067276 */ /* 0x000fe40007810087 */
[----:B------:R-:W-:-:S02]  /*b6c0*/  ISETP.GE.AND P2, PT, R29, R148, PT ;  /* 0x000000941d00720c */ /* 0x000fc40003f46270 */
        /* <DEDUP_REMOVED lines=8> */
[----:B------:R-:W-:Y:S02]  /*b750*/  FMNMX3.FTZ R6, R6, R131, R123, !PT ;  /* 0x0000008306067276 */ /* 0x000fe4000781007b */
[----:B------:R-:W-:Y:S02]  /*b760*/  FSEL R124, R8, -INF , !P6 ;  /* 0xff800000087c7808 */ /* 0x000fe40007000000 */
[----:B------:R-:W-:Y:S02]  /*b770*/  FMNMX3.FTZ R29, R29, R127, R126, !PT ;  /* 0x0000007f1d1d7276 */ /* 0x000fe4000781007e */
[----:B------:R-:W-:-:S02]  /*b780*/  ISETP.GE.AND P1, PT, R43, R148, PT ;  /* 0x000000942b00720c */ /* 0x000fc40003f26270 */
        /* <DEDUP_REMOVED lines=35> */
[----:B------:R-:W3:Y:S01]  /*b9c0*/  MUFU.EX2 R109, R109 ;  /* 0x0000006d006d7308 */ /* 0x000ee20000000800 */
[-CC-:B------:R-:W-:Y:S01]  /*b9d0*/  FFMA.FTZ R32, R13, R111.reuse, -R128.reuse ;  /* 0x0000006f0d207223 */ /* 0x180fe20000010880 */
[-CC-:B------:R-:W-:Y:S01]  /*b9e0*/  FFMA.FTZ R96, R19, R111.reuse, -R128.reuse ;  /* 0x0000006f13607223 */ /* 0x180fe20000010880 */
[----:B------:R-:W4:Y:S01]  /*b9f0*/  LDSM.16.MT88.4 R12, [R0+0x7400] ;  /* 0x00740000000c783b */ /* 0x000f220000004200 */
[----:B------:R-:W-:Y:S01]  /*ba00*/  MUFU.EX2 R105, R105 ;  /* 0x0000006900697308 */ /* 0x000fe20000000800 */
[-C--:B------:R-:W-:Y:S01]  /*ba10*/  FFMA.FTZ R35, R17, R111.reuse, -R128 ;  /* 0x0000006f11237223 */ /* 0x080fe20000010880 */
[-CC-:B------:R-:W-:Y:S01]  /*ba20*/  FFMA.FTZ R98, R11, R111.reuse, -R114.reuse ;  /* 0x0000006f0b627223 */ /* 0x180fe20000010872 */
[-CC-:B------:R-:W-:Y:S01]  /*ba30*/  FFMA.FTZ R99, R9, R111.reuse, -R114.reuse ;  /* 0x0000006f09637223 */ /* 0x180fe20000010872 */
[----:B------:R-:W5:Y:S01]  /*ba40*/  MUFU.EX2 R104, R104 ;  /* 0x0000006800687308 */ /* 0x000f620000000800 */
[-CC-:B------:R-:W-:Y:S01]  /*ba50*/  FFMA.FTZ R34, R27, R111.reuse, -R114.reuse ;  /* 0x0000006f1b227223 */ /* 0x180fe20000010872 */
[-C--:B------:R-:W-:Y:S01]  /*ba60*/  FFMA.FTZ R97, R25, R111.reuse, -R114 ;  /* 0x0000006f19617223 */ /* 0x080fe20000010872 */
[----:B------:R-:W4:Y:S01]  /*ba70*/  LDSM.16.MT88.4 R8, [R110+0x7400] ;  /* 0x007400006e08783b */ /* 0x000f220000004200 */
[----:B------:R-:W-:Y:S01]  /*ba80*/  MUFU.EX2 R107, R107 ;  /* 0x0000006b006b7308 */ /* 0x000fe20000000800 */
[--C-:B------:R-:W-:Y:S01]  /*ba90*/  FFMA.FTZ R116, R159, R111, -R128.reuse ;  /* 0x0000006f9f747223 */ /* 0x100fe20000010880 */
[----:B---3--:R-:W-:Y:S01]  /*baa0*/  F2FP.BF16.F32.PACK_AB R48, R108, R109 ;  /* 0x0000006d6c30723e */ /* 0x008fe200000010ff */
[----:B------:R-:W3:Y:S01]  /*bab0*/  LDSM.16.MT88.4 R16, [R110+0x6400] ;  /* 0x006400006e10783b */ /* 0x000ee20000004200 */
[----:B------:R-:W1:Y:S01]  /*bac0*/  MUFU.EX2 R106, R106 ;  /* 0x0000006a006a7308 */ /* 0x000e620000000800 */
[-C--:B------:R-:W-:Y:S01]  /*bad0*/  FFMA.FTZ R118, R119, R111.reuse, -R128 ;  /* 0x0000006f77767223 */ /* 0x080fe20000010880 */
[-CC-:B------:R-:W-:Y:S01]  /*bae0*/  FFMA.FTZ R120, R135, R111.reuse, -R114.reuse ;  /* 0x0000006f87787223 */ /* 0x180fe20000010872 */
[----:B------:R-:W3:Y:S01]  /*baf0*/  LDSM.16.MT88.4 R20, [R0+0x6400] ;  /* 0x006400000014783b */ /* 0x000ee20000004200 */
[----:B------:R-:W-:Y:S01]  /*bb00*/  MUFU.EX2 R103, R103 ;  /* 0x0000006700677308 */ /* 0x000fe20000000800 */
[--C-:B------:R-:W-:Y:S01]  /*bb10*/  FFMA.FTZ R122, R123, R111, -R114.reuse ;  /* 0x0000006f7b7a7223 */ /* 0x100fe20000010872 */
[----:B-----5:R-:W-:Y:S01]  /*bb20*/  F2FP.BF16.F32.PACK_AB R50, R104, R105 ;  /* 0x000000696832723e */ /* 0x020fe200000010ff */
[----:B------:R-:W5:Y:S01]  /*bb30*/  LDSM.16.MT88.4 R24, [R110+0x8400] ;  /* 0x008400006e18783b */ /* 0x000f620000004200 */
[----:B------:R-:W2:Y:S01]  /*bb40*/  MUFU.EX2 R102, R102 ;  /* 0x0000006600667308 */ /* 0x000ea20000000800 */
[-C--:B------:R-:W-:Y:S01]  /*bb50*/  FFMA.FTZ R125, R125, R111.reuse, -R114 ;  /* 0x0000006f7d7d7223 */ /* 0x080fe20000010872 */
[-CC-:B------:R-:W-:Y:S01]  /*bb60*/  FFMA.FTZ R157, R157, R111.reuse, -R128.reuse ;  /* 0x0000006f9d9d7223 */ /* 0x180fe20000010880 */
[-C--:B------:R-:W-:Y:S01]  /*bb70*/  FFMA.FTZ R130, R121, R111.reuse, -R128 ;  /* 0x0000006f79827223 */ /* 0x080fe20000010880 */
[----:B------:R-:W-:Y:S01]  /*bb80*/  MUFU.EX2 R96, R96 ;  /* 0x0000006000607308 */ /* 0x000fe20000000800 */
[----:B------:R-:W-:Y:S01]  /*bb90*/  FFMA.FTZ R131, R131, R111, -R114 ;  /* 0x0000006f83837223 */ /* 0x000fe20000010872 */
[----:B-1----:R-:W-:Y:S01]  /*bba0*/  F2FP.BF16.F32.PACK_AB R49, R106, R107 ;  /* 0x0000006b6a31723e */ /* 0x002fe200000010ff */
[-CC-:B------:R-:W-:Y:S01]  /*bbb0*/  FFMA.FTZ R165, R124, R111.reuse, -R128.reuse ;  /* 0x0000006f7ca57223 */ /* 0x180fe20000010880 */
[----:B------:R-:W1:Y:S01]  /*bbc0*/  MUFU.EX2 R35, R35 ;  /* 0x0000002300237308 */ /* 0x000e620000000800 */
[-CC-:B------:R-:W-:Y:S01]  /*bbd0*/  FFMA.FTZ R129, R129, R111.reuse, -R128.reuse ;  /* 0x0000006f81817223 */ /* 0x180fe20000010880 */
[----:B------:R-:W-:Y:S01]  /*bbe0*/  FFMA.FTZ R126, R126, R111, -R128 ;  /* 0x0000006f7e7e7223 */ /* 0x000fe20000010880 */
[----:B------:R-:W-:Y:S01]  /*bbf0*/  FADD.FTZ R108, R109, R108 ;  /* 0x0000006c6d6c7221 */ /* 0x000fe20000010000 */
[----:B------:R-:W-:Y:S01]  /*bc00*/  MUFU.EX2 R33, R33 ;  /* 0x0000002100217308 */ /* 0x000fe20000000800 */
[----:B------:R-:W-:Y:S01]  /*bc10*/  FADD.FTZ R106, R107, R106 ;  /* 0x0000006a6b6a7221 */ /* 0x000fe20000010000 */
[----:B--2---:R-:W-:-:S02]  /*bc20*/  F2FP.BF16.F32.PACK_AB R51, R102, R103 ;  /* 0x000000676633723e */ /* 0x004fc400000010ff */
[----:B------:R-:W-:Y:S01]  /*bc30*/  MUFU.EX2 R32, R32 ;  /* 0x0000002000207308 */ /* 0x000fe20000000800 */
[----:B------:R-:W-:-:S03]  /*bc40*/  ISETP.GT.AND P0, PT, R94, R139, PT ;  /* 0x0000008b5e00720c */ /* 0x000fc60003f04270 */
        /* <DEDUP_REMOVED lines=58> */
[C---:B---3--:R-:W-:Y:S03]  /*bff0*/  HMMA.16816.F32.BF16 R72, R4.reuse, R16, R72 ;  /* 0x000000100448723c */ /* 0x048fe60000041848 */
[-C--:B------:R-:W-:Y:S01]  /*c000*/  FFMA.FTZ R16, R127, R111.reuse, -R128 ;  /* 0x0000006f7f107223 */ /* 0x080fe20000010880 */
[-CC-:B------:R-:W-:Y:S01]  /*c010*/  FFMA.FTZ R128, R117, R111.reuse, -R114.reuse ;  /* 0x0000006f75807223 */ /* 0x180fe20000010872 */
[-CC-:B------:R-:W-:Y:S01]  /*c020*/  FFMA.FTZ R117, R115, R111.reuse, -R114.reuse ;  /* 0x0000006f73757223 */ /* 0x180fe20000010872 */
[----:B------:R-:W-:Y:S02]  /*c030*/  MUFU.EX2 R127, R129 ;  /* 0x00000081007f7308 */ /* 0x000fe40000000800 */
[C---:B----4-:R-:W-:Y:S02]  /*c040*/  HMMA.16816.F32.BF16 R80, R4.reuse, R20, R80 ;  /* 0x000000140450723c */ /* 0x050fe40000041850 */
[----:B------:R3:W4:Y:S04]  /*c050*/  MUFU.EX2 R124, R16 ;  /* 0x00000010007c7308 */ /* 0x0007280000000800 */
[----:B------:R-:W-:Y:S02]  /*c060*/  MUFU.EX2 R115, R128 ;  /* 0x0000008000737308 */ /* 0x000fe40000000800 */
[C---:B------:R-:W-:Y:S01]  /*c070*/  HMMA.16816.F32.BF16 R76, R4.reuse, R22, R76 ;  /* 0x00000016044c723c */ /* 0x040fe2000004184c */
[----:B------:R-:W5:Y:S07]  /*c080*/  LDSM.16.MT88.4 R20, [R110+0x6c00] ;  /* 0x006c00006e14783b */ /* 0x000f6e0000004200 */
[C---:B------:R-:W-:Y:S01]  /*c090*/  HMMA.16816.F32.BF16 R68, R4.reuse, R18, R68 ;  /* 0x000000120444723c */ /* 0x040fe20000041844 */
[----:B---3--:R-:W3:Y:S07]  /*c0a0*/  LDSM.16.MT88.4 R16, [R110+0x7c00] ;  /* 0x007c00006e10783b */ /* 0x008eee0000004200 */
[C---:B------:R-:W-:Y:S03]  /*c0b0*/  HMMA.16816.F32.BF16 R36, R4.reuse, R28, R36 ;  /* 0x0000001c0424723c */ /* 0x040fe60000041824 */
[-CC-:B------:R-:W-:Y:S01]  /*c0c0*/  FFMA.FTZ R29, R113, R111.reuse, -R114.reuse ;  /* 0x0000006f711d7223 */ /* 0x180fe20000010872 */
[----:B------:R-:W-:Y:S01]  /*c0d0*/  FFMA.FTZ R111, R112, R111, -R114 ;  /* 0x0000006f706f7223 */ /* 0x000fe20000010872 */
[----:B------:R-:W2:Y:S04]  /*c0e0*/  MUFU.EX2 R28, R117 ;  /* 0x00000075001c7308 */ /* 0x000ea80000000800 */
[----:B------:R-:W-:Y:S01]  /*c0f0*/  MUFU.EX2 R29, R29 ;  /* 0x0000001d001d7308 */ /* 0x000fe20000000800 */
[C---:B------:R-:W-:Y:S03]  /*c100*/  HMMA.16816.F32.BF16 R40, R4.reuse, R30, R40 ;  /* 0x0000001e0428723c */ /* 0x040fe60000041828 */
[----:B------:R-:W5:Y:S05]  /*c110*/  MUFU.EX2 R30, R111 ;  /* 0x0000006f001e7308 */ /* 0x000f6a0000000800 */
[C---:B-1----:R-:W-:Y:S08]  /*c120*/  HMMA.16816.F32.BF16 R44, R4.reuse, R12, R44 ;  /* 0x0000000c042c723c */ /* 0x042ff0000004182c */
[----:B------:R-:W-:Y:S01]  /*c130*/  HMMA.16816.F32.BF16 R48, R4, R14, R48 ;  /* 0x0000000e0430723c */ /* 0x000fe20000041830 */
[----:B------:R-:W1:Y:S02]  /*c140*/  LDSM.16.MT88.4 R12, [R0+0x8c00] ;  /* 0x008c0000000c783b */ /* 0x000e640000004200 */
[----:B----4-:R-:W-:-:S02]  /*c150*/  F2FP.BF16.F32.PACK_AB R4, R124, R127 ;  /* 0x0000007f7c04723e */ /* 0x010fc400000010ff */
[----:B--2---:R-:W-:Y:S02]  /*c160*/  F2FP.BF16.F32.PACK_AB R5, R28, R115 ;  /* 0x000000731c05723e */ /* 0x004fe400000010ff */
[----:B------:R-:W-:Y:S02]  /*c170*/  F2FP.BF16.F32.PACK_AB R6, R165, R126 ;  /* 0x0000007ea506723e */ /* 0x000fe400000010ff */
[----:B-----5:R-:W-:-:S07]  /*c180*/  F2FP.BF16.F32.PACK_AB R7, R30, R29 ;  /* 0x0000001d1e07723e */ /* 0x020fce00000010ff */
[C---:B------:R-:W-:Y:S08]  /*c190*/  HMMA.16816.F32.BF16 R64, R4.reuse, R8, R64 ;  /* 0x000000080440723c */ /* 0x040ff00000041840 */
[C---:B------:R-:W-:Y:S01]  /*c1a0*/  HMMA.16816.F32.BF16 R60, R4.reuse, R10, R60 ;  /* 0x0000000a043c723c */ /* 0x040fe2000004183c */
[----:B------:R-:W2:Y:S07]  /*c1b0*/  LDSM.16.MT88.4 R8, [R110+0x8c00] ;  /* 0x008c00006e08783b */ /* 0x000eae0000004200 */
        /* <DEDUP_REMOVED lines=109> */
.L_x_11229:
        /* <DEDUP_REMOVED lines=8> */
.L_x_11230:
[----:B------:R-:W-:Y:S05]  /*c910*/  BSYNC.RECONVERGENT B0 ;  /* 0x0000000000007941 */ /* 0x000fea0003800200 */
.L_x_11228:
        /* <DEDUP_REMOVED lines=22> */
[----:B------:R-:W1:Y:S01]  /*ca80*/  LDSM.16.M88.4 R8, [R2+0x3000] ;  /* 0x003000000208783b */ /* 0x000e620000000200 */
[-C--:B------:R-:W-:Y:S02]  /*ca90*/  IADD3 R103, PT, PT, R132, R93.reuse, RZ ;  /* 0x0000005d84677210 */ /* 0x080fe40007ffe0ff */
[----:B------:R-:W-:Y:S01]  /*caa0*/  IADD3 R102, PT, PT, R2, R93, RZ ;  /* 0x0000005d02667210 */ /* 0x000fe20007ffe0ff */
[----:B------:R-:W3:Y:S04]  /*cab0*/  LDSM.16.M88.4 R32, [R2+0x3400] ;  /* 0x003400000220783b */ /* 0x000ee80000000200 */
[----:B------:R-:W-:Y:S04]  /*cac0*/  LDSM.16.M88.4 R12, [R103] ;  /* 0x00000000670c783b */ /* 0x000fe80000000200 */
[----:B------:R-:W4:Y:S04]  /*cad0*/  LDSM.16.M88.4 R104, [R102+0x3000] ;  /* 0x003000006668783b */ /* 0x000f280000000200 */
[----:B------:R-:W5:Y:S04]  /*cae0*/  LDSM.16.M88.4 R24, [R2+0x3800] ;  /* 0x003800000218783b */ /* 0x000f680000000200 */
[----:B------:R-:W5:Y:S04]  /*caf0*/  LDSM.16.M88.4 R108, [R2+0x3c00] ;  /* 0x003c0000026c783b */ /* 0x000f680000000200 */
[----:B------:R-:W5:Y:S04]  /*cb00*/  LDSM.16.M88.4 R96, [R102+0x3400] ;  /* 0x003400006660783b */ /* 0x000f680000000200 */
[----:B------:R-:W-:Y:S04]  /*cb10*/  LDSM.16.M88.4 R124, [R132+0x1000] ;  /* 0x00100000847c783b */ /* 0x000fe80000000200 */
[----:B------:R-:W5:Y:S04]  /*cb20*/  LDSM.16.M88.4 R16, [R2+0x4000] ;  /* 0x004000000210783b */ /* 0x000f680000000200 */
[----:B------:R-:W5:Y:S01]  /*cb30*/  LDSM.16.M88.4 R20, [R102+0x3800] ;  /* 0x003800006614783b */ /* 0x000f620000000200 */
[C---:B-1----:R-:W-:Y:S03]  /*cb40*/  HMMA.16816.F32.BF16 R4, R112.reuse, R8, RZ ;  /* 0x000000087004723c */ /* 0x042fe600000418ff */
[----:B------:R-:W-:Y:S04]  /*cb50*/  LDSM.16.M88.4 R128, [R102+0x3c00] ;  /* 0x003c00006680783b */ /* 0x000fe80000000200 */
[----:B------:R-:W-:Y:S01]  /*cb60*/  LDSM.16.M88.4 R120, [R102+0x4000] ;  /* 0x004000006678783b */ /* 0x000fe20000000200 */
[C---:B------:R-:W-:Y:S03]  /*cb70*/  HMMA.16816.F32.BF16 R8, R112.reuse, R10, RZ ;  /* 0x0000000a7008723c */ /* 0x040fe600000418ff */
[----:B------:R-:W0:Y:S05]  /*cb80*/  LDGDEPBAR ;  /* 0x00000000000079af */ /* 0x000e2a0000000000 */
[----:B---3--:R-:W-:Y:S08]  /*cb90*/  HMMA.16816.F32.BF16 R92, R112, R32, RZ ;  /* 0x00000020705c723c */ /* 0x008ff000000418ff */
[C---:B----4-:R-:W-:Y:S08]  /*cba0*/  HMMA.16816.F32.BF16 R4, R12.reuse, R104, R4 ;  /* 0x000000680c04723c */ /* 0x050ff00000041804 */
[----:B------:R-:W-:Y:S01]  /*cbb0*/  HMMA.16816.F32.BF16 R8, R12, R106, R8 ;  /* 0x0000006a0c08723c */ /* 0x000fe20000041808 */
[----:B------:R-:W1:Y:S07]  /*cbc0*/  LDSM.16.M88.4 R104, [R2+0x4400] ;  /* 0x004400000268783b */ /* 0x000e6e0000000200 */
[C---:B------:R-:W-:Y:S08]  /*cbd0*/  HMMA.16816.F32.BF16 R32, R112.reuse, R34, RZ ;  /* 0x000000227020723c */ /* 0x040ff000000418ff */
[C---:B-----5:R-:W-:Y:S08]  /*cbe0*/  HMMA.16816.F32.BF16 R28, R112.reuse, R24, RZ ;  /* 0x00000018701c723c */ /* 0x060ff000000418ff */
[C---:B------:R-:W-:Y:S08]  /*cbf0*/  HMMA.16816.F32.BF16 R24, R112.reuse, R26, RZ ;  /* 0x0000001a7018723c */ /* 0x040ff000000418ff */
[C---:B------:R-:W-:Y:S08]  /*cc00*/  HMMA.16816.F32.BF16 R116, R112.reuse, R108, RZ ;  /* 0x0000006c7074723c */ /* 0x040ff000000418ff */
[----:B------:R-:W-:Y:S01]  /*cc10*/  HMMA.16816.F32.BF16 R112, R112, R110, RZ ;  /* 0x0000006e7070723c */ /* 0x000fe200000418ff */
[----:B------:R-:W3:Y:S07]  /*cc20*/  LDSM.16.M88.4 R108, [R103+0x1000] ;  /* 0x00100000676c783b */ /* 0x000eee0000000200 */
[C---:B------:R-:W-:Y:S08]  /*cc30*/  HMMA.16816.F32.BF16 R92, R12.reuse, R96, R92 ;  /* 0x000000600c5c723c */ /* 0x040ff0000004185c */
[----:B------:R-:W-:Y:S01]  /*cc40*/  HMMA.16816.F32.BF16 R32, R12, R98, R32 ;  /* 0x000000620c20723c */ /* 0x000fe20000041820 */
        /* <DEDUP_REMOVED lines=9> */
[----:B------:R-:W1:Y:S07]  /*cce0*/  LDSM.16.M88.4 R104, [R102+0x4400] ;  /* 0x004400006668783b */ /* 0x000e6e0000000200 */
[C---:B------:R-:W-:Y:S08]  /*ccf0*/  HMMA.16816.F32.BF16 R116, R12.reuse, R128, R116 ;  /* 0x000000800c74723c */ /* 0x040ff00000041874 */
[----:B------:R-:W-:Y:S01]  /*cd00*/  HMMA.16816.F32.BF16 R112, R12, R130, R112 ;  /* 0x000000820c70723c */ /* 0x000fe20000041870 */
[----:B------:R-:W-:Y:S04]  /*cd10*/  LDSM.16.M88.4 R12, [R103+0x2000] ;  /* 0x00200000670c783b */ /* 0x000fe80000000200 */
[----:B------:R-:W1:Y:S03]  /*cd20*/  LDSM.16.M88.4 R128, [R102+0x5000] ;  /* 0x005000006680783b */ /* 0x000e660000000200 */
[C---:B---3--:R-:W-:Y:S08]  /*cd30*/  HMMA.16816.F32.BF16 R4, R108.reuse, R120, R4 ;  /* 0x000000786c04723c */ /* 0x048ff00000041804 */
[----:B------:R-:W-:Y:S01]  /*cd40*/  HMMA.16816.F32.BF16 R8, R108, R122, R8 ;  /* 0x0000007a6c08723c */ /* 0x000fe20000041808 */
[----:B------:R-:W3:Y:S07]  /*cd50*/  LDSM.16.M88.4 R120, [R2+0x4c00] ;  /* 0x004c00000278783b */ /* 0x000eee0000000200 */
[C---:B----4-:R-:W-:Y:S08]  /*cd60*/  HMMA.16816.F32.BF16 R28, R124.reuse, R16, R28 ;  /* 0x000000107c1c723c */ /* 0x050ff0000004181c */
[----:B------:R-:W-:Y:S01]  /*cd70*/  HMMA.16816.F32.BF16 R24, R124, R18, R24 ;  /* 0x000000127c18723c */ /* 0x000fe20000041818 */
[----:B------:R-:W4:Y:S07]  /*cd80*/  LDSM.16.M88.4 R16, [R2+0x5400] ;  /* 0x005400000210783b */ /* 0x000f2e0000000200 */
[C---:B-----5:R-:W-:Y:S08]  /*cd90*/  HMMA.16816.F32.BF16 R4, R20.reuse, R96, R4 ;  /* 0x000000601404723c */ /* 0x060ff00000041804 */
[----:B------:R-:W-:Y:S01]  /*cda0*/  HMMA.16816.F32.BF16 R8, R20, R98, R8 ;  /* 0x000000621408723c */ /* 0x000fe20000041808 */
[----:B------:R-:W5:Y:S07]  /*cdb0*/  LDSM.16.M88.4 R96, [R102+0x4800] ;  /* 0x004800006660783b */ /* 0x000f6e0000000200 */
[C---:B-1----:R-:W-:Y:S08]  /*cdc0*/  HMMA.16816.F32.BF16 R92, R108.reuse, R104, R92 ;  /* 0x000000686c5c723c */ /* 0x042ff0000004185c */
[----:B------:R-:W-:Y:S01]  /*cdd0*/  HMMA.16816.F32.BF16 R104, R108, R106, R32 ;  /* 0x0000006a6c68723c */ /* 0x000fe20000041820 */
[----:B------:R-:W1:Y:S07]  /*cde0*/  LDSM.16.M88.4 R32, [R102+0x5400] ;  /* 0x005400006620783b */ /* 0x000e6e0000000200 */
[C---:B------:R-:W-:Y:S08]  /*cdf0*/  HMMA.16816.F32.BF16 R4, R12.reuse, R128, R4 ;  /* 0x000000800c04723c */ /* 0x040ff00000041804 */
[----:B------:R-:W-:Y:S08]  /*ce00*/  HMMA.16816.F32.BF16 R8, R12, R130, R8 ;  /* 0x000000820c08723c */ /* 0x000ff00000041808 */
[----:B---3--:R-:W-:Y:S08]  /*ce10*/  HMMA.16816.F32.BF16 R116, R124, R120, R116 ;  /* 0x000000787c74723c */ /* 0x008ff00000041874 */
[C---:B----4-:R-:W-:Y:S05]  /*ce20*/  HMMA.16816.F32.BF16 R92, R20.reuse, R16, R92 ;  /* 0x00000010145c723c */ /* 0x050fea000004185c */
[-C--:B--2---:R-:W-:Y:S01]  /*ce30*/  FMUL.FTZ R103, R4, R89.reuse ;  /* 0x0000005904677220 */ /* 0x084fe20000410000 */
[-C--:B------:R-:W-:Y:S01]  /*ce40*/  FMUL.FTZ R120, R5, R89.reuse ;  /* 0x0000005905787220 */ /* 0x080fe20000410000 */
[-C--:B------:R-:W-:Y:S01]  /*ce50*/  FMUL.FTZ R121, R6, R89.reuse ;  /* 0x0000005906797220 */ /* 0x080fe20000410000 */
[-C--:B------:R-:W-:Y:S01]  /*ce60*/  FMUL.FTZ R128, R7, R89.reuse ;  /* 0x0000005907807220 */ /* 0x080fe20000410000 */
[----:B------:R-:W-:Y:S01]  /*ce70*/  HMMA.16816.F32.BF16 R104, R20, R18, R104 ;  /* 0x000000121468723c */ /* 0x000fe20000041868 */
[----:B------:R-:W2:Y:S02]  /*ce80*/  LDSM.16.M88.4 R4, [R2+0x5800] ;  /* 0x005800000204783b */ /* 0x000ea40000000200 */
[-C--:B------:R-:W-:Y:S01]  /*ce90*/  FMUL.FTZ R8, R8, R89.reuse ;  /* 0x0000005908087220 */ /* 0x080fe20000410000 */
[-C--:B------:R-:W-:Y:S01]  /*cea0*/  FMUL.FTZ R130, R11, R89.reuse ;  /* 0x000000590b827220 */ /* 0x080fe20000410000 */
[----:B------:R-:W3:Y:S01]  /*ceb0*/  MUFU.TANH R103, R103 ;  /* 0x0000006700677308 */ /* 0x000ee20000002400 */
[----:B------:R-:W4:Y:S02]  /*cec0*/  LDSM.16.M88.4 R16, [R102+0x4c00] ;  /* 0x004c00006610783b */ /* 0x000f240000000200 */
[----:B-----5:R-:W-:Y:S05]  /*ced0*/  HMMA.16816.F32.BF16 R28, R108, R96, R28 ;  /* 0x000000606c1c723c */ /* 0x020fea000004181c */
[----:B------:R5:W2:Y:S03]  /*cee0*/  MUFU.TANH R129, R8 ;  /* 0x0000000800817308 */ /* 0x000aa60000002400 */
[----:B-1----:R-:W-:Y:S05]  /*cef0*/  HMMA.16816.F32.BF16 R92, R12, R32, R92 ;  /* 0x000000200c5c723c */ /* 0x002fea000004185c */
[-C--:B------:R-:W-:Y:S01]  /*cf00*/  FMUL.FTZ R32, R9, R89.reuse ;  /* 0x0000005909207220 */ /* 0x080fe20000410000 */
[-C--:B------:R-:W-:Y:S01]  /*cf10*/  FMUL.FTZ R33, R10, R89.reuse ;  /* 0x000000590a217220 */ /* 0x080fe20000410000 */
[----:B------:R-:W1:Y:S01]  /*cf20*/  MUFU.TANH R120, R120 ;  /* 0x0000007800787308 */ /* 0x000e620000002400 */
[----:B------:R-:W-:Y:S01]  /*cf30*/  HMMA.16816.F32.BF16 R96, R108, R98, R24 ;  /* 0x000000626c60723c */ /* 0x000fe20000041818 */
[----:B------:R-:W3:Y:S06]  /*cf40*/  LDSM.16.M88.4 R24, [R102+0x5800] ;  /* 0x005800006618783b */ /* 0x000eec0000000200 */
[----:B------:R-:W1:Y:S01]  /*cf50*/  MUFU.TANH R121, R121 ;  /* 0x0000007900797308 */ /* 0x000e620000002400 */
[----:B-----5:R-:W5:Y:S01]  /*cf60*/  LDSM.16.M88.4 R8, [R2+0x5c00] ;  /* 0x005c00000208783b */ /* 0x020f620000000200 */
[----:B------:R-:W-:Y:S05]  /*cf70*/  HMMA.16816.F32.BF16 R112, R124, R122, R112 ;  /* 0x0000007a7c70723c */ /* 0x000fea0000041870 */
[-C--:B------:R-:W-:Y:S01]  /*cf80*/  FMUL.FTZ R92, R92, R89.reuse ;  /* 0x000000595c5c7220 */ /* 0x080fe20000410000 */
[----:B------:R-:W1:Y:S02]  /*cf90*/  MUFU.TANH R128, R128 ;  /* 0x0000008000807308 */ /* 0x000e640000002400 */
[----:B------:R-:W-:Y:S05]  /*cfa0*/  HMMA.16816.F32.BF16 R104, R12, R34, R104 ;  /* 0x000000220c68723c */ /* 0x000fea0000041868 */
[-C--:B------:R-:W-:Y:S01]  /*cfb0*/  FMUL.FTZ R34, R93, R89.reuse ;  /* 0x000000595d227220 */ /* 0x080fe20000410000 */
[----:B------:R-:W-:Y:S01]  /*cfc0*/  FMUL.FTZ R35, R94, R89 ;  /* 0x000000595e237220 */ /* 0x000fe20000410000 */
[----:B------:R-:W-:Y:S01]  /*cfd0*/  IADD3 R94, PT, PT, R90, -0x2, RZ ;  /* 0xfffffffe5a5e7810 */ /* 0x000fe20007ffe0ff */
[----:B------:R-:W1:Y:S03]  /*cfe0*/  MUFU.TANH R32, R32 ;  /* 0x0000002000207308 */ /* 0x000e660000002400 */
[----:B------:R-:W-:Y:S01]  /*cff0*/  ISETP.GT.AND P1, PT, R94, R139, PT ;  /* 0x0000008b5e00720c */ /* 0x000fe20003f24270 */
[C---:B--2---:R-:W-:Y:S04]  /*d000*/  HMMA.16816.F32.BF16 R28, R20.reuse, R4, R28 ;  /* 0x00000004141c723c */ /* 0x044fe8000004181c */
[----:B------:R-:W2:Y:S04]  /*d010*/  MUFU.TANH R33, R33 ;  /* 0x0000002100217308 */ /* 0x000ea80000002400 */
[----:B------:R-:W-:Y:S01]  /*d020*/  HMMA.16816.F32.BF16 R96, R20, R6, R96 ;  /* 0x000000061460723c */ /* 0x000fe20000041860 */
[----:B------:R-:W1:Y:S01]  /*d030*/  LDSM.16.M88.4 R4, [R102+0x5c00] ;  /* 0x005c00006604783b */ /* 0x000e620000000200 */
[----:B------:R-:W-:-:S04]  /*d040*/  DEPBAR.LE SB0, 0x0 ;  /* 0x000080000000791a */ /* 0x000fc80000000000 */
[-C--:B------:R-:W-:Y:S01]  /*d050*/  FMUL.FTZ R104, R104, R89.reuse ;  /* 0x0000005968687220 */ /* 0x080fe20000410000 */
[----:B------:R-:W1:Y:S01]  /*d060*/  MUFU.TANH R130, R130 ;  /* 0x0000008200827308 */ /* 0x000e620000002400 */
[C---:B----4-:R-:W-:Y:S05]  /*d070*/  HMMA.16816.F32.BF16 R116, R108.reuse, R16, R116 ;  /* 0x000000106c74723c */ /* 0x050fea0000041874 */
[-C--:B------:R-:W-:Y:S01]  /*d080*/  FMUL.FTZ R16, R95, R89.reuse ;  /* 0x000000595f107220 */ /* 0x080fe20000410000 */
[-C--:B------:R-:W-:Y:S01]  /*d090*/  FMUL.FTZ R17, R105, R89.reuse ;  /* 0x0000005969117220 */ /* 0x080fe20000410000 */
[----:B------:R-:W4:Y:S01]  /*d0a0*/  MUFU.TANH R92, R92 ;  /* 0x0000005c005c7308 */ /* 0x000f220000002400 */
[----:B------:R-:W-:Y:S07]  /*d0b0*/  HMMA.16816.F32.BF16 R112, R108, R18, R112 ;  /* 0x000000126c70723c */ /* 0x000fee0000041870 */
[----:B------:R-:W1:Y:S01]  /*d0c0*/  MUFU.TANH R34, R34 ;  /* 0x0000002200227308 */ /* 0x000e620000002400 */
[----:B---3--:R-:W-:Y:S05]  /*d0d0*/  HMMA.16816.F32.BF16 R28, R12, R24, R28 ;  /* 0x000000180c1c723c */ /* 0x008fea000004181c */
[----:B------:R-:W-:-:S02]  /*d0e0*/  FMUL.FTZ R25, R106, R89 ;  /* 0x000000596a197220 */ /* 0x000fc40000410000 */
[----:B------:R-:W3:Y:S01]  /*d0f0*/  MUFU.TANH R35, R35 ;  /* 0x0000002300237308 */ /* 0x000ee20000002400 */
[C---:B-----5:R-:W-:Y:S05]  /*d100*/  HMMA.16816.F32.BF16 R116, R20.reuse, R8, R116 ;  /* 0x000000081474723c */ /* 0x060fea0000041874 */
[-C--:B------:R-:W-:Y:S02]  /*d110*/  FMUL.FTZ R8, R107, R89.reuse ;  /* 0x000000596b087220 */ /* 0x080fe40000410000 */
[----:B------:R-:W2:Y:S01]  /*d120*/  MUFU.TANH R16, R16 ;  /* 0x0000001000107308 */ /* 0x000ea20000002400 */
[----:B------:R-:W-:Y:S03]  /*d130*/  HMMA.16816.F32.BF16 R112, R20, R10, R112 ;  /* 0x0000000a1470723c */ /* 0x000fe60000041870 */
[-C--:B------:R-:W-:Y:S01]  /*d140*/  FMUL.FTZ R29, R29, R89.reuse ;  /* 0x000000591d1d7220 */ /* 0x080fe20000410000 */
[-C--:B------:R-:W-:Y:S01]  /*d150*/  FMUL.FTZ R18, R31, R89.reuse ;  /* 0x000000591f127220 */ /* 0x080fe20000410000 */
[----:B------:R-:W-:-:S02]  /*d160*/  FMUL.FTZ R9, R28, R89 ;  /* 0x000000591c097220 */ /* 0x000fc40000410000 */
[----:B------:R5:W2:Y:S01]  /*d170*/  MUFU.TANH R19, R29 ;  /* 0x0000001d00137308 */ /* 0x000aa20000002400 */
[C---:B------:R-:W-:Y:S05]  /*d180*/  HMMA.16816.F32.BF16 R96, R12.reuse, R26, R96 ;  /* 0x0000001a0c60723c */ /* 0x040fea0000041860 */
[-C--:B------:R-:W-:Y:S02]  /*d190*/  FMUL.FTZ R27, R30, R89.reuse ;  /* 0x000000591e1b7220 */ /* 0x080fe40000410000 */
[----:B------:R2:W2:Y:S01]  /*d1a0*/  MUFU.TANH R2, R104 ;  /* 0x0000006800027308 */ /* 0x0004a20000002400 */
[C---:B-1----:R-:W-:Y:S07]  /*d1b0*/  HMMA.16816.F32.BF16 R116, R12.reuse, R4, R116 ;  /* 0x000000040c74723c */ /* 0x042fee0000041874 */
        /* <DEDUP_REMOVED lines=10> */
[-C--:B-----5:R-:W-:Y:S01]  /*d260*/  FMUL.FTZ R29, R119, R89.reuse ;  /* 0x00000059771d7220 */ /* 0x0a0fe20000410000 */
        /* <DEDUP_REMOVED lines=31> */
[----:B------:R-:W2:Y:S01]  /*d460*/  I2F.RP R12, R14 ;  /* 0x0000000e000c7306 */ /* 0x000ea20000209400 */
[----:B------:R-:W-:Y:S02]  /*d470*/  LOP3.LUT R7, R7, R26, RZ, 0x3c, !PT ;  /* 0x0000001a07077212 */ /* 0x000fe400078e3cff */
[----:B------:R-:W-:Y:S02]  /*d480*/  IMAD.MOV R95, RZ, RZ, -R95 ;  /* 0x000000ffff5f7224 */ /* 0x000fe400078e0a5f */
[----:B------:R-:W-:-:S03]  /*d490*/  ISETP.GE.AND P3, PT, R7, RZ, PT ;  /* 0x000000ff0700720c */ /* 0x000fc60003f66270 */
[----:B--2---:R-:W2:Y:S02]  /*d4a0*/  MUFU.RCP R98, R12 ;  /* 0x0000000c00627308 */ /* 0x004ea40000001000 */
[----:B--2---:R-:W-:Y:S01]  /*d4b0*/  VIADD R98, R98, 0xffffffe ;  /* 0x0ffffffe62627836 */ /* 0x004fe20000000000 */
[----:B------:R-:W-:Y:S02]  /*d4c0*/  IABS R12, R22 ;  /* 0x00000016000c7213 */ /* 0x000fe40000000000 */
[----:B------:R-:W-:-:S03]  /*d4d0*/  LOP3.LUT R22, R22, R26, RZ, 0x3c, !PT ;  /* 0x0000001a16167212 */ /* 0x000fc600078e3cff */
[----:B------:R-:W2:Y:S01]  /*d4e0*/  F2I.FTZ.U32.TRUNC.NTZ R99, R98 ;  /* 0x0000006200637305 */ /* 0x000ea2000021f000 */
[----:B------:R-:W-:Y:S01]  /*d4f0*/  ISETP.GE.AND P0, PT, R22, RZ, PT ;  /* 0x000000ff1600720c */ /* 0x000fe20003f06270 */
        /* <DEDUP_REMOVED lines=17> */
[----:B------:R-:W3:Y:S01]  /*d610*/  LD.E.64 R96, desc[UR4][R84.64+0x38] ;  /* 0x0000380454607980 */ /* 0x000ee2000c101b00 */
        /* <DEDUP_REMOVED lines=28> */
.L_x_11234:
        /* <DEDUP_REMOVED lines=8> */
.L_x_11235:
[----:B------:R-:W-:Y:S05]  /*d860*/  BSYNC.RECONVERGENT B0 ;  /* 0x0000000000007941 */ /* 0x000fea0003800200 */
.L_x_11233:
        /* <DEDUP_REMOVED lines=12> */
.L_x_11232:
[----:B------:R-:W-:Y:S05]  /*d930*/  BSYNC.RECONVERGENT B1 ;  /* 0x0000000000017941 */ /* 0x000fea0003800200 */
.L_x_11231:
[----:B------:R-:W3:Y:S01]  /*d940*/  LD.E R98, desc[UR4][R84.64+0xdc] ;  /* 0x0000dc0454627980 */ /* 0x000ee2000c101900 */
[C---:B--2---:R-:W-:Y:S02]  /*d950*/  IMAD R87, R90.reuse, 0x40, R101 ;  /* 0x000000405a577824 */ /* 0x044fe400078e0265 */
        /* <DEDUP_REMOVED lines=8> */
[----:B------:R-:W-:Y:S01]  /*d9e0*/  ISETP.GE.AND P6, PT, R95, R148, PT ;  /* 0x000000945f00720c */ /* 0x000fe20003fc6270 */
[----:B------:R-:W-:Y:S01]  /*d9f0*/  VIADD R95, R87, 0xffffff88 ;  /* 0xffffff88575f7836 */ /* 0x000fe20000000000 */
[C---:B------:R-:W-:Y:S02]  /*da00*/  ISETP.GE.AND P4, PT, R7.reuse, R156, PT ;  /* 0x0000009c0700720c */ /* 0x040fe40003f86270 */
[----:B------:R-:W-:-:S02]  /*da10*/  ISETP.GE.AND P2, PT, R7, R154, PT ;  /* 0x0000009a0700720c */ /* 0x000fc40003f46270 */
[----:B------:R-:W-:Y:S02]  /*da20*/  FSEL R14, R14, -INF , !P3 ;  /* 0xff8000000e0e7808 */ /* 0x000fe40005800000 */
[C---:B------:R-:W-:Y:S02]  /*da30*/  ISETP.GE.AND P5, PT, R7.reuse, R155, PT ;  /* 0x0000009b0700720c */ /* 0x040fe40003fa6270 */
[----:B------:R-:W-:Y:S02]  /*da40*/  ISETP.GE.AND P3, PT, R7, R148, PT ;  /* 0x000000940700720c */ /* 0x000fe40003f66270 */
[----:B------:R-:W-:Y:S02]  /*da50*/  FSEL R12, R121, -INF , P0 ;  /* 0xff800000790c7808 */ /* 0x000fe40000000000 */
[----:B------:R-:W-:Y:S02]  /*da60*/  FSEL R7, R120, -INF , P4 ;  /* 0xff80000078077808 */ /* 0x000fe40002000000 */
[----:B------:R-:W-:-:S02]  /*da70*/  FSEL R6, R128, -INF , P2 ;  /* 0xff80000080067808 */ /* 0x000fc40001000000 */
[----:B------:R-:W-:Y:S02]  /*da80*/  ISETP.GE.AND P4, PT, R95, R154, PT ;  /* 0x0000009a5f00720c */ /* 0x000fe40003f86270 */
[-C--:B------:R-:W-:Y:S02]  /*da90*/  ISETP.GE.AND P2, PT, R97, R156.reuse, PT ;  /* 0x0000009c6100720c */ /* 0x080fe40003f46270 */
[----:B------:R-:W-:Y:S02]  /*daa0*/  FSEL R12, R12, -INF , !P6 ;  /* 0xff8000000c0c7808 */ /* 0x000fe40007000000 */
[----:B------:R-:W-:Y:S02]  /*dab0*/  FSEL R7, R7, -INF , !P5 ;  /* 0xff80000007077808 */ /* 0x000fe40006800000 */
[C---:B------:R-:W-:Y:S02]  /*dac0*/  ISETP.GE.AND P0, PT, R95.reuse, R156, PT ;  /* 0x0000009c5f00720c */ /* 0x040fe40003f06270 */
[----:B------:R-:W-:-:S02]  /*dad0*/  ISETP.GE.AND P6, PT, R95, R155, PT ;  /* 0x0000009b5f00720c */ /* 0x000fc40003fc6270 */
[----:B------:R-:W-:Y:S01]  /*dae0*/  ISETP.GE.AND P5, PT, R95, R148, PT ;  /* 0x000000945f00720c */ /* 0x000fe20003fa6270 */
[----:B------:R-:W-:Y:S01]  /*daf0*/  VIADD R95, R87, 0xffffff90 ;  /* 0xffffff90575f7836 */ /* 0x000fe20000000000 */
[----:B------:R-:W-:Y:S02]  /*db00*/  FSEL R6, R6, -INF , !P3 ;  /* 0xff80000006067808 */ /* 0x000fe40005800000 */
[----:B------:R-:W-:Y:S02]  /*db10*/  ISETP.GE.AND P3, PT, R97, R155, PT ;  /* 0x0000009b6100720c */ /* 0x000fe40003f66270 */
[----:B------:R-:W-:Y:S01]  /*db20*/  FSEL R28, R33, -INF , P4 ;  /* 0xff800000211c7808 */ /* 0x000fe20002000000 */
[----:B------:R-:W-:Y:S01]  /*db30*/  VIADD R33, R87, 0xffffff91 ;  /* 0xffffff9157217836 */ /* 0x000fe20000000000 */
[----:B------:R-:W-:Y:S02]  /*db40*/  FSEL R32, R32, -INF , P2 ;  /* 0xff80000020207808 */ /* 0x000fe40001000000 */
[----:B------:R-:W-:-:S02]  /*db50*/  FSEL R118, R129, -INF , P0 ;  /* 0xff80000081767808 */ /* 0x000fc40000000000 */
[----:B------:R-:W-:Y:S02]  /*db60*/  FSEL R28, R28, -INF , !P5 ;  /* 0xff8000001c1c7808 */ /* 0x000fe40006800000 */
[----:B------:R-:W-:Y:S02]  /*db70*/  FSEL R120, R32, -INF , !P3 ;  /* 0xff80000020787808 */ /* 0x000fe40005800000 */
[----:B------:R-:W-:Y:S02]  /*db80*/  ISETP.GE.AND P0, PT, R97, R154, PT ;  /* 0x0000009a6100720c */ /* 0x000fe40003f06270 */
[C---:B------:R-:W-:Y:S02]  /*db90*/  ISETP.GE.AND P4, PT, R95.reuse, R156, PT ;  /* 0x0000009c5f00720c */ /* 0x040fe40003f86270 */
        /* <DEDUP_REMOVED lines=8> */
[----:B------:R-:W-:-:S02]  /*dc20*/  FSEL R35, R35, -INF , P2 ;  /* 0xff80000023237808 */ /* 0x000fc40001000000 */
[C---:B------:R-:W-:Y:S02]  /*dc30*/  ISETP.GE.AND P0, PT, R33.reuse, R156, PT ;  /* 0x0000009c2100720c */ /* 0x040fe40003f06270 */
[----:B------:R-:W-:Y:S02]  /*dc40*/  ISETP.GE.AND P4, PT, R33, R154, PT ;  /* 0x0000009a2100720c */ /* 0x000fe40003f86270 */
[----:B------:R-:W-:Y:S02]  /*dc50*/  ISETP.GE.AND P2, PT, R95, R156, PT ;  /* 0x0000009c5f00720c */ /* 0x000fe40003f46270 */
[----:B------:R-:W-:Y:S02]  /*dc60*/  FSEL R30, R30, -INF , !P6 ;  /* 0xff8000001e1e7808 */ /* 0x000fe40007000000 */
[----:B------:R-:W-:Y:S02]  /*dc70*/  FSEL R26, R26, -INF , !P5 ;  /* 0xff8000001a1a7808 */ /* 0x000fe40006800000 */
[----:B------:R-:W-:-:S02]  /*dc80*/  ISETP.GE.AND P6, PT, R33, R155, PT ;  /* 0x0000009b2100720c */ /* 0x000fc40003fc6270 */
[----:B------:R-:W-:Y:S01]  /*dc90*/  ISETP.GE.AND P5, PT, R33, R148, PT ;  /* 0x000000942100720c */ /* 0x000fe20003fa6270 */
[----:B------:R-:W-:Y:S01]  /*dca0*/  VIADD R33, R87, 0xffffff99 ;  /* 0xffffff9957217836 */ /* 0x000fe20000000000 */
[----:B------:R-:W-:Y:S01]  /*dcb0*/  FSEL R103, R35, -INF , !P3 ;  /* 0xff80000023677808 */ /* 0x000fe20005800000 */
[----:B------:R-:W-:Y:S01]  /*dcc0*/  VIADD R35, R87, 0xffffffa0 ;  /* 0xffffffa057237836 */ /* 0x000fe20000000000 */
[----:B------:R-:W-:Y:S02]  /*dcd0*/  FSEL R24, R34, -INF , P0 ;  /* 0xff80000022187808 */ /* 0x000fe40000000000 */
[----:B------:R-:W-:Y:S02]  /*dce0*/  ISETP.GE.AND P3, PT, R95, R155, PT ;  /* 0x0000009b5f00720c */ /* 0x000fe40003f66270 */
[----:B------:R-:W-:Y:S02]  /*dcf0*/  FSEL R16, R16, -INF , P4 ;  /* 0xff80000010107808 */ /* 0x000fe40002000000 */
[----:B------:R-:W-:-:S02]  /*dd00*/  FSEL R2, R2, -INF , P2 ;  /* 0xff80000002027808 */ /* 0x000fc40001000000 */
[C---:B------:R-:W-:Y:S02]  /*dd10*/  ISETP.GE.AND P0, PT, R95.reuse, R154, PT ;  /* 0x0000009a5f00720c */ /* 0x040fe40003f06270 */
        /* <DEDUP_REMOVED lines=8> */
[----:B------:R-:W-:Y:S01]  /*dda0*/  ISETP.GE.AND P3, PT, R33, R148, PT ;  /* 0x000000942100720c */ /* 0x000fe20003f66270 */
[----:B------:R-:W-:Y:S01]  /*ddb0*/  VIADD R33, R87, 0xffffffa1 ;  /* 0xffffffa157217836 */ /* 0x000fe20000000000 */
[----:B-1----:R-:W-:Y:S02]  /*ddc0*/  FSEL R25, R25, -INF , P0 ;  /* 0xff80000019197808 */ /* 0x002fe40000000000 */
[----:B------:R-:W-:Y:S02]  /*ddd0*/  FSEL R17, R17, -INF , P4 ;  /* 0xff80000011117808 */ /* 0x000fe40002000000 */
[----:B------:R-:W-:Y:S01]  /*dde0*/  FSEL R164, R25, -INF , !P6 ;  /* 0xff80000019a47808 */ /* 0x000fe20007000000 */
[----:B------:R-:W-:Y:S01]  /*ddf0*/  VIADD R25, R87, 0xffffffa8 ;  /* 0xffffffa857197836 */ /* 0x000fe20000000000 */
[----:B------:R-:W-:-:S02]  /*de00*/  ISETP.GE.AND P0, PT, R35, R156, PT ;  /* 0x0000009c2300720c */ /* 0x000fc40003f06270 */
[----:B------:R-:W-:Y:S02]  /*de10*/  ISETP.GE.AND P4, PT, R35, R154, PT ;  /* 0x0000009a2300720c */ /* 0x000fe40003f86270 */
[----:B------:R-:W-:Y:S02]  /*de20*/  FSEL R8, R8, -INF , P2 ;  /* 0xff80000008087808 */ /* 0x000fe40001000000 */
[----:B------:R-:W-:Y:S02]  /*de30*/  ISETP.GE.AND P2, PT, R33, R156, PT ;  /* 0x0000009c2100720c */ /* 0x000fe40003f46270 */
[----:B------:R-:W-:Y:S01]  /*de40*/  FSEL R20, R17, -INF , !P5 ;  /* 0xff80000011147808 */ /* 0x000fe20006800000 */
[----:B------:R-:W-:Y:S01]  /*de50*/  VIADD R17, R87, 0xffffffa9 ;  /* 0xffffffa957117836 */ /* 0x000fe20000000000 */
[----:B------:R-:W-:Y:S02]  /*de60*/  FSEL R9, R9, -INF , P0 ;  /* 0xff80000009097808 */ /* 0x000fe40000000000 */
[----:B------:R-:W-:-:S02]  /*de70*/  FSEL R124, R8, -INF , !P3 ;  /* 0xff800000087c7808 */ /* 0x000fc40005800000 */
[----:B------:R-:W-:Y:S02]  /*de80*/  FSEL R27, R27, -INF , P4 ;  /* 0xff8000001b1b7808 */ /* 0x000fe40002000000 */
[-C--:B------:R-:W-:Y:S02]  /*de90*/  ISETP.GE.AND P6, PT, R35, R155.reuse, PT ;  /* 0x0000009b2300720c */ /* 0x080fe40003fc6270 */
[C---:B------:R-:W-:Y:S02]  /*dea0*/  ISETP.GE.AND P0, PT, R33.reuse, R155, PT ;  /* 0x0000009b2100720c */ /* 0x040fe40003f06270 */
[----:B------:R-:W-:Y:S02]  /*deb0*/  ISETP.GE.AND P3, PT, R33, R154, PT ;  /* 0x0000009a2100720c */ /* 0x000fe40003f66270 */
[----:B------:R-:W-:Y:S02]  /*dec0*/  ISETP.GE.AND P4, PT, R25, R156, PT ;  /* 0x0000009c1900720c */ /* 0x000fe40003f86270 */
[----:B------:R-:W-:-:S02]  /*ded0*/  FSEL R19, R19, -INF , P2 ;  /* 0xff80000013137808 */ /* 0x000fc40001000000 */
[----:B------:R-:W-:Y:S02]  /*dee0*/  ISETP.GE.AND P2, PT, R25, R154, PT ;  /* 0x0000009a1900720c */ /* 0x000fe40003f46270 */
[----:B------:R-:W-:Y:S01]  /*def0*/  FSEL R162, R9, -INF , !P6 ;  /* 0xff80000009a27808 */ /* 0x000fe20007000000 */
[----:B------:R-:W-:Y:S01]  /*df00*/  VIADD R9, R87, 0xffffffb0 ;  /* 0xffffffb057097836 */ /* 0x000fe20000000000 */
[----:B------:R-:W-:Y:S02]  /*df10*/  FSEL R160, R19, -INF , !P0 ;  /* 0xff80000013a07808 */ /* 0x000fe40004000000 */
[----:B------:R-:W-:Y:S02]  /*df20*/  FSEL R18, R18, -INF , P3 ;  /* 0xff80000012127808 */ /* 0x000fe40001800000 */
[----:B------:R-:W-:Y:S02]  /*df30*/  FSEL R4, R4, -INF , P4 ;  /* 0xff80000004047808 */ /* 0x000fe40002000000 */
[----:B------:R-:W-:-:S02]  /*df40*/  ISETP.GE.AND P0, PT, R25, R148, PT ;  /* 0x000000941900720c */ /* 0x000fc40003f06270 */
[C---:B------:R-:W-:Y:S02]  /*df50*/  ISETP.GE.AND P3, PT, R17.reuse, R156, PT ;  /* 0x0000009c1100720c */ /* 0x040fe40003f66270 */
[----:B------:R-:W-:Y:S02]  /*df60*/  ISETP.GE.AND P4, PT, R17, R154, PT ;  /* 0x0000009a1100720c */ /* 0x000fe40003f86270 */
[----:B------:R-:W-:Y:S02]  /*df70*/  FSEL R21, R21, -INF , P2 ;  /* 0xff80000015157808 */ /* 0x000fe40001000000 */
[----:B------:R-:W-:Y:S01]  /*df80*/  FSEL R136, R5, -INF , P3 ;  /* 0xff80000005887808 */ /* 0x000fe20001800000 */
[----:B------:R-:W-:Y:S01]  /*df90*/  VIADD R5, R87, 0xffffffb8 ;  /* 0xffffffb857057836 */ /* 0x000fe20000000000 */
[----:B------:R-:W-:Y:S02]  /*dfa0*/  FSEL R128, R21, -INF , !P0 ;  /* 0xff80000015807808 */ /* 0x000fe40004000000 */
[----:B------:R-:W-:-:S02]  /*dfb0*/  FSEL R10, R10, -INF , P4 ;  /* 0xff8000000a0a7808 */ /* 0x000fc40002000000 */
[----:B------:R-:W-:Y:S02]  /*dfc0*/  ISETP.GE.AND P6, PT, R33, R148, PT ;  /* 0x000000942100720c */ /* 0x000fe40003fc6270 */
[C---:B------:R-:W-:Y:S02]  /*dfd0*/  ISETP.GE.AND P2, PT, R9.reuse, R156, PT ;  /* 0x0000009c0900720c */ /* 0x040fe40003f46270 */
[CC--:B------:R-:W-:Y:S02]  /*dfe0*/  ISETP.GE.AND P0, PT, R9.reuse, R155.reuse, PT ;  /* 0x0000009b0900720c */ /* 0x0c0fe40003f06270 */
[C---:B------:R-:W-:Y:S02]  /*dff0*/  ISETP.GE.AND P3, PT, R9.reuse, R154, PT ;  /* 0x0000009a0900720c */ /* 0x040fe40003f66270 */
[----:B------:R-:W-:Y:S01]  /*e000*/  ISETP.GE.AND P4, PT, R9, R148, PT ;  /* 0x000000940900720c */ /* 0x000fe20003f86270 */
[C---:B------:R-:W-:Y:S01]  /*e010*/  VIADD R9, R87.reuse, 0xffffffb1 ;  /* 0xffffffb157097836 */ /* 0x040fe20000000000 */
[----:B------:R-:W-:Y:S01]  /*e020*/  FSEL R130, R18, -INF , !P6 ;  /* 0xff80000012827808 */ /* 0x000fe20007000000 */
[----:B------:R-:W-:Y:S01]  /*e030*/  VIADD R87, R87, 0xffffffb9 ;  /* 0xffffffb957577836 */ /* 0x000fe20000000000 */
[----:B------:R-:W-:-:S02]  /*e040*/  ISETP.GE.AND P6, PT, R17, R155, PT ;  /* 0x0000009b1100720c */ /* 0x000fc40003fc6270 */
[----:B------:R-:W-:Y:S02]  /*e050*/  FSEL R11, R11, -INF , P2 ;  /* 0xff8000000b0b7808 */ /* 0x000fe40001000000 */
[----:B------:R-:W-:Y:S02]  /*e060*/  ISETP.GE.AND P2, PT, R9, R156, PT ;  /* 0x0000009c0900720c */ /* 0x000fe40003f46270 */
[----:B------:R-:W-:Y:S02]  /*e070*/  FSEL R136, R136, -INF , !P6 ;  /* 0xff80000088887808 */ /* 0x000fe40007000000 */
[----:B------:R-:W-:Y:S02]  /*e080*/  FSEL R116, R11, -INF , !P0 ;  /* 0xff8000000b747808 */ /* 0x000fe40004000000 */
[----:B------:R-:W-:Y:S02]  /*e090*/  FSEL R15, R15, -INF , P3 ;  /* 0xff8000000f0f7808 */ /* 0x000fe40001800000 */
[----:B------:R-:W-:-:S02]  /*e0a0*/  ISETP.GE.AND P6, PT, R9, R155, PT ;  /* 0x0000009b0900720c */ /* 0x000fc40003fc6270 */
[C---:B------:R-:W-:Y:S02]  /*e0b0*/  ISETP.GE.AND P0, PT, R9.reuse, R154, PT ;  /* 0x0000009a0900720c */ /* 0x040fe40003f06270 */
[----:B------:R-:W-:Y:S02]  /*e0c0*/  ISETP.GE.AND P3, PT, R9, R148, PT ;  /* 0x000000940900720c */ /* 0x000fe40003f66270 */
[----:B------:R-:W-:Y:S02]  /*e0d0*/  FSEL R13, R13, -INF , P2 ;  /* 0xff8000000d0d7808 */ /* 0x000fe40001000000 */
[----:B------:R-:W-:Y:S02]  /*e0e0*/  ISETP.GE.AND P2, PT, R5, R156, PT ;  /* 0x0000009c0500720c */ /* 0x000fe40003f46270 */
[----:B------:R-:W-:Y:S02]  /*e0f0*/  FMNMX3.FTZ R9, R86, R14, R7, !PT ;  /* 0x0000000e56097276 */ /* 0x000fe40007810007 */
[----:B------:R-:W-:-:S02]  /*e100*/  FSEL R29, R29, -INF , P0 ;  /* 0xff8000001d1d7808 */ /* 0x000fc40000000000 */
[----:B------:R-:W-:Y:S02]  /*e110*/  FSEL R93, R93, -INF , P2 ;  /* 0xff8000005d5d7808 */ /* 0x000fe40001000000 */
[----:B------:R-:W-:Y:S02]  /*e120*/  FSEL R114, R13, -INF , !P6 ;  /* 0xff8000000d727808 */ /* 0x000fe40007000000 */
[----:B------:R-:W-:Y:S02]  /*e130*/  FMNMX3.FTZ R9, R9, R118, R120, !PT ;  /* 0x0000007609097276 */ /* 0x000fe40007810078 */
[C---:B------:R-:W-:Y:S02]  /*e140*/  ISETP.GE.AND P0, PT, R5.reuse, R155, PT ;  /* 0x0000009b0500720c */ /* 0x040fe40003f06270 */
[C---:B------:R-:W-:Y:S02]  /*e150*/  ISETP.GE.AND P6, PT, R5.reuse, R154, PT ;  /* 0x0000009a0500720c */ /* 0x040fe40003fc6270 */
[----:B------:R-:W-:-:S02]  /*e160*/  ISETP.GE.AND P2, PT, R5, R148, PT ;  /* 0x000000940500720c */ /* 0x000fc40003f46270 */
[----:B------:R-:W-:Y:S02]  /*e170*/  FMNMX3.FTZ R5, R3, R12, R6, !PT ;  /* 0x0000000c03057276 */ /* 0x000fe40007810006 */
[----:B------:R-:W-:Y:S02]  /*e180*/  ISETP.GE.AND P5, PT, R35, R148, PT ;  /* 0x000000942300720c */ /* 0x000fe40003fa6270 */
[----:B------:R-:W-:Y:S02]  /*e190*/  FMNMX3.FTZ R9, R9, R26, R24, !PT ;  /* 0x0000001a09097276 */ /* 0x000fe40007810018 */
[----:B------:R-:W-:Y:S02]  /*e1a0*/  FMNMX3.FTZ R5, R5, R28, R30, !PT ;  /* 0x0000001c05057276 */ /* 0x000fe4000781001e */
[----:B------:R-:W-:Y:S02]  /*e1b0*/  FSEL R134, R27, -INF , !P5 ;  /* 0xff8000001b867808 */ /* 0x000fe40006800000 */
[----:B------:R-:W-:-:S02]  /*e1c0*/  ISETP.GE.AND P5, PT, R25, R155, PT ;  /* 0x0000009b1900720c */ /* 0x000fc40003fa6270 */
[----:B------:R-:W-:Y:S02]  /*e1d0*/  FMNMX3.FTZ R9, R9, R22, R20, !PT ;  /* 0x0000001609097276 */ /* 0x000fe40007810014 */
[----:B------:R-:W-:Y:S02]  /*e1e0*/  FMNMX3.FTZ R5, R5, R103, R122, !PT ;  /* 0x0000006705057276 */ /* 0x000fe4000781007a */
[----:B------:R-:W-:Y:S02]  /*e1f0*/  FSEL R112, R93, -INF , !P0 ;  /* 0xff8000005d707808 */ /* 0x000fe40004000000 */
[----:B------:R-:W-:Y:S02]  /*e200*/  FSEL R158, R4, -INF , !P5 ;  /* 0xff800000049e7808 */ /* 0x000fe40006800000 */
[----:B------:R-:W-:Y:S01]  /*e210*/  ISETP.GE.AND P0, PT, R87, R156, PT ;  /* 0x0000009c5700720c */ /* 0x000fe20003f06270 */
[----:B------:R-:W1:Y:S01]  /*e220*/  S2R R4, SR_TID.X ;  /* 0x0000000000047919 */ /* 0x000e620000002100 */
[----:B------:R-:W-:-:S02]  /*e230*/  FMNMX3.FTZ R9, R9, R162, R160, !PT ;  /* 0x000000a209097276 */ /* 0x000fc400078100a0 */
[----:B------:R-:W-:Y:S02]  /*e240*/  ISETP.GE.AND P5, PT, R17, R148, PT ;  /* 0x000000941100720c */ /* 0x000fe40003fa6270 */
[----:B------:R-:W-:Y:S01]  /*e250*/  FMNMX3.FTZ R5, R5, R164, R124, !PT ;  /* 0x000000a405057276 */ /* 0x000fe2000781007c */
[----:B------:R-:W-:Y:S01]  /*e260*/  LDSM.16.MT88.4 R16, [R0+0x7000] ;  /* 0x007000000010783b */ /* 0x000fe20000004200 */
[----:B------:R-:W-:Y:S02]  /*e270*/  FSEL R31, R31, -INF , P6 ;  /* 0xff8000001f1f7808 */ /* 0x000fe40003000000 */
[----:B------:R-:W-:Y:S02]  /*e280*/  ISETP.GE.AND P6, PT, R87, R155, PT ;  /* 0x0000009b5700720c */ /* 0x000fe40003fc6270 */
[----:B------:R-:W-:Y:S02]  /*e290*/  FSEL R23, R23, -INF , P0 ;  /* 0xff80000017177808 */ /* 0x000fe40000000000 */
[----:B------:R-:W-:-:S02]  /*e2a0*/  FMNMX3.FTZ R9, R9, R158, R136, !PT ;  /* 0x0000009e09097276 */ /* 0x000fc40007810088 */
[----:B------:R-:W-:Y:S02]  /*e2b0*/  ISETP.GE.AND P0, PT, R87, R154, PT ;  /* 0x0000009a5700720c */ /* 0x000fe40003f06270 */
        /* <DEDUP_REMOVED lines=11> */
[----:B------:R-:W-:Y:S01]  /*e370*/  FSEL R102, R89, -INF , !P6 ;  /* 0xff80000059667808 */ /* 0x000fe20007000000 */
[----:B------:R-:W2:Y:S01]  /*e380*/  SHFL.BFLY PT, R9, R10, 0x2, 0x1f ;  /* 0x0c401f000a097f89 */ /* 0x000ea200000e0000 */
[----:B------:R-:W-:-:S04]  /*e390*/  FMNMX3.FTZ R5, R5, R108, R106, !PT ;  /* 0x0000006c05057276 */ /* 0x000fc8000781006a */
[----:B------:R-:W-:-:S05]  /*e3a0*/  FMNMX3.FTZ R8, R5, R104, R102, !PT ;  /* 0x0000006805087276 */ /* 0x000fca0007810066 */
[----:B------:R-:W4:Y:S01]  /*e3b0*/  SHFL.BFLY PT, R5, R8, 0x2, 0x1f ;  /* 0x0c401f0008057f89 */ /* 0x000f2200000e0000 */
[----:B--2---:R-:W-:-:S05]  /*e3c0*/  FMNMX.FTZ R9, R10, R9, !PT ;  /* 0x000000090a097209 */ /* 0x004fca0007810000 */
[----:B------:R-:W2:Y:S01]  /*e3d0*/  SHFL.BFLY PT, R32, R9, 0x1, 0x1f ;  /* 0x0c201f0009207f89 */ /* 0x000ea200000e0000 */
[----:B----4-:R-:W-:-:S05]  /*e3e0*/  FMNMX.FTZ R5, R8, R5, !PT ;  /* 0x0000000508057209 */ /* 0x010fca0007810000 */
[----:B------:R-:W4:Y:S01]  /*e3f0*/  SHFL.BFLY PT, R2, R5, 0x1, 0x1f ;  /* 0x0c201f0005027f89 */ /* 0x000f2200000e0000 */
[----:B--2---:R-:W-:-:S04]  /*e400*/  FMNMX.FTZ R32, R9, R32, !PT ;  /* 0x0000002009207209 */ /* 0x004fc80007810000 */
[----:B------:R-:W-:Y:S01]  /*e410*/  FSETP.NEU.FTZ.AND P2, PT, R32, -INF , PT ;  /* 0xff8000002000780b */ /* 0x000fe20003f5d000 */
[----:B---3--:R-:W-:Y:S01]  /*e420*/  FMUL.FTZ R99, R98, R32 ;  /* 0x0000002062637220 */ /* 0x008fe20000410000 */
[----:B----4-:R-:W-:-:S04]  /*e430*/  FMNMX.FTZ R2, R5, R2, !PT ;  /* 0x0000000205027209 */ /* 0x010fc80007810000 */
[----:B------:R-:W-:Y:S02]  /*e440*/  FSEL R99, R99, RZ, P2 ;  /* 0x000000ff63637208 */ /* 0x000fe40001000000 */
[----:B------:R-:W-:Y:S01]  /*e450*/  FSETP.NEU.FTZ.AND P0, PT, R2, -INF , PT ;  /* 0xff8000000200780b */ /* 0x000fe20003f1d000 */
[----:B------:R-:W-:Y:S01]  /*e460*/  FMUL.FTZ R97, R98, R2 ;  /* 0x0000000262617220 */ /* 0x000fe20000410000 */
[----:B------:R-:W-:Y:S01]  /*e470*/  FSEL R5, R32, RZ, P2 ;  /* 0x000000ff20057208 */ /* 0x000fe20001000000 */
[-CC-:B------:R-:W-:Y:S01]  /*e480*/  FFMA.FTZ R87, R7, R98.reuse, -R99.reuse ;  /* 0x0000006207577223 */ /* 0x180fe20000010863 */
[----:B-1----:R-:W-:Y:S01]  /*e490*/  LOP3.LUT P2, RZ, R4, 0x4, RZ, 0xc0, !PT ;  /* 0x0000000404ff7812 */ /* 0x002fe2000784c0ff */
[-C--:B------:R-:W-:Y:S01]  /*e4a0*/  FFMA.FTZ R96, R14, R98.reuse, -R99 ;  /* 0x000000620e607223 */ /* 0x080fe20000010863 */
[----:B------:R-:W-:Y:S01]  /*e4b0*/  FSEL R4, R2, RZ, P0 ;  /* 0x000000ff02047208 */ /* 0x000fe20000000000 */
[----:B------:R-:W-:Y:S01]  /*e4c0*/  FADD.FTZ R5, R86, -R5 ;  /* 0x8000000556057221 */ /* 0x000fe20000010000 */
[----:B------:R-:W-:Y:S01]  /*e4d0*/  FSEL R97, R97, RZ, P0 ;  /* 0x000000ff61617208 */ /* 0x000fe20000000000 */
[-CC-:B------:R-:W-:Y:S01]  /*e4e0*/  FFMA.FTZ R35, R118, R98.reuse, -R99.reuse ;  /* 0x0000006276237223 */ /* 0x180fe20000010863 */
[----:B------:R-:W-:Y:S01]  /*e4f0*/  FFMA.FTZ R34, R120, R98, -R99 ;  /* 0x0000006278227223 */ /* 0x000fe20000010863 */
[----:B------:R-:W-:Y:S01]  /*e500*/  FADD.FTZ R7, R3, -R4 ;  /* 0x8000000403077221 */ /* 0x000fe20000010000 */
[----:B------:R-:W-:-:S02]  /*e510*/  VIADD R4, R0, 0x6000 ;  /* 0x0000600000047836 */ /* 0x000fc40000000000 */
[-CC-:B------:R-:W-:Y:S01]  /*e520*/  FFMA.FTZ R92, R12, R98.reuse, -R97.reuse ;  /* 0x000000620c5c7223 */ /* 0x180fe20000010861 */
[-CC-:B------:R-:W-:Y:S01]  /*e530*/  FFMA.FTZ R33, R6, R98.reuse, -R97.reuse ;  /* 0x0000006206217223 */ /* 0x180fe20000010861 */
[----:B------:R-:W1:Y:S01]  /*e540*/  LDSM.16.MT88.4 R12, [R0+0x6000] ;  /* 0x00600000000c783b */ /* 0x000e620000004200 */
[----:B------:R-:W-:Y:S01]  /*e550*/  FMUL.FTZ R93, R98, R5 ;  /* 0x00000005625d7220 */ /* 0x000fe20000410000 */
[----:B------:R-:W-:Y:S02]  /*e560*/  @P2 VIADD R95, R4, 0xffffffe0 ;  /* 0xffffffe0045f2836 */ /* 0x000fe40000000000 */
[----:B------:R-:W-:Y:S01]  /*e570*/  FMUL.FTZ R89, R98, R7 ;  /* 0x0000000762597220 */ /* 0x000fe20000410000 */
[-CC-:B------:R-:W-:Y:S01]  /*e580*/  FFMA.FTZ R28, R28, R98.reuse, -R97.reuse ;  /* 0x000000621c1c7223 */ /* 0x180fe20000010861 */
[-C--:B------:R-:W-:Y:S01]  /*e590*/  FFMA.FTZ R30, R30, R98.reuse, -R97 ;  /* 0x000000621e1e7223 */ /* 0x080fe20000010861 */
[----:B------:R-:W-:Y:S01]  /*e5a0*/  MUFU.EX2 R96, R96 ;  /* 0x0000006000607308 */ /* 0x000fe20000000800 */
[----:B------:R-:W2:Y:S01]  /*e5b0*/  LDSM.16.MT88.4 R8, [R95] ;  /* 0x000000005f08783b */ /* 0x000ea20000004200 */
[-CC-:B------:R-:W-:Y:S01]  /*e5c0*/  FFMA.FTZ R105, R26, R98.reuse, -R99.reuse ;  /* 0x000000621a697223 */ /* 0x180fe20000010863 */
[-CC-:B------:R-:W-:Y:S01]  /*e5d0*/  FFMA.FTZ R120, R24, R98.reuse, -R99.reuse ;  /* 0x0000006218787223 */ /* 0x180fe20000010863 */
[----:B------:R-:W3:Y:S01]  /*e5e0*/  MUFU.EX2 R87, R87 ;  /* 0x0000005700577308 */ /* 0x000ee20000000800 */
[-C--:B------:R-:W-:Y:S01]  /*e5f0*/  FFMA.FTZ R118, R22, R98.reuse, -R99 ;  /* 0x0000006216767223 */ /* 0x080fe20000010863 */
[-CC-:B------:R-:W-:Y:S01]  /*e600*/  FFMA.FTZ R109, R122, R98.reuse, -R97.reuse ;  /* 0x000000627a6d7223 */ /* 0x180fe20000010861 */
[-CC-:B------:R-:W-:Y:S01]  /*e610*/  FFMA.FTZ R107, R164, R98.reuse, -R97.reuse ;  /* 0x00000062a46b7223 */ /* 0x180fe20000010861 */
[----:B------:R-:W-:Y:S01]  /*e620*/  MUFU.EX2 R35, R35 ;  /* 0x0000002300237308 */ /* 0x000fe20000000800 */
[-C--:B------:R-:W-:Y:S01]  /*e630*/  FFMA.FTZ R124, R124, R98.reuse, -R97 ;  /* 0x000000627c7c7223 */ /* 0x080fe20000010861 */
[----:B------:R-:W-:Y:S01]  /*e640*/  LDSM.16.MT88.4 R24, [R0+0x6400] ;  /* 0x006400000018783b */ /* 0x000fe20000004200 */
[-CC-:B------:R-:W-:Y:S01]  /*e650*/  FFMA.FTZ R113, R160, R98.reuse, -R99.reuse ;  /* 0x00000062a0717223 */ /* 0x180fe20000010863 */
[----:B------:R-:W4:Y:S01]  /*e660*/  MUFU.EX2 R34, R34 ;  /* 0x0000002200227308 */ /* 0x000f220000000800 */
        /* <DEDUP_REMOVED lines=10> */
[-C--:B------:R-:W-:Y:S01]  /*e710*/  FFMA.FTZ R119, R110, R98.reuse, -R99 ;  /* 0x000000626e777223 */ /* 0x080fe20000010863 */
[----:B------:R-:W-:Y:S01]  /*e720*/  MUFU.EX2 R86, R28 ;  /* 0x0000001c00567308 */ /* 0x000fe20000000800 */
[-C--:B------:R-:W-:Y:S01]  /*e730*/  FFMA.FTZ R121, R106, R98.reuse, -R97 ;  /* 0x000000626a797223 */ /* 0x080fe20000010861 */
[----:B----4-:R-:W-:Y:S01]  /*e740*/  F2FP.BF16.F32.PACK_AB R6, R34, R35 ;  /* 0x000000232206723e */ /* 0x010fe200000010ff */
[-CC-:B------:R-:W-:Y:S01]  /*e750*/  FFMA.FTZ R116, R116, R98.reuse, -R99.reuse ;  /* 0x0000006274747223 */ /* 0x180fe20000010863 */
[----:B------:R-:W4:Y:S01]  /*e760*/  MUFU.EX2 R3, R30 ;  /* 0x0000001e00037308 */ /* 0x000f220000000800 */
[-C--:B------:R-:W-:Y:S01]  /*e770*/  FFMA.FTZ R112, R112, R98.reuse, -R99 ;  /* 0x0000006270707223 */ /* 0x080fe20000010863 */
[-CC-:B------:R-:W-:Y:S01]  /*e780*/  FFMA.FTZ R108, R108, R98.reuse, -R97.reuse ;  /* 0x000000626c6c7223 */ /* 0x180fe20000010861 */
[----:B------:R-:W-:Y:S01]  /*e790*/  FFMA.FTZ R104, R104, R98, -R97 ;  /* 0x0000006268687223 */ /* 0x000fe20000010861 */
[----:B------:R-:W5:Y:S01]  /*e7a0*/  MUFU.EX2 R93, R93 ;  /* 0x0000005d005d7308 */ /* 0x000f620000000800 */
[----:B---3--:R-:W-:-:S03]  /*e7b0*/  F2FP.BF16.F32.PACK_AB R5, R33, R92 ;  /* 0x0000005c2105723e */ /* 0x008fc600000010ff */
[----:B------:R-:W3:Y:S04]  /*e7c0*/  MUFU.EX2 R89, R89 ;  /* 0x0000005900597308 */ /* 0x000ee80000000800 */
[----:B------:R-:W-:Y:S01]  /*e7d0*/  MUFU.EX2 R105, R105 ;  /* 0x0000006900697308 */ /* 0x000fe20000000800 */
[----:B----4-:R-:W-:Y:S01]  /*e7e0*/  F2FP.BF16.F32.PACK_AB R7, R3, R86 ;  /* 0x000000560307723e */ /* 0x010fe200000010ff */
[----:B------:R-:W4:Y:S02]  /*e7f0*/  LDSM.16.MT88.4 R28, [R95+0x2000] ;  /* 0x002000005f1c783b */ /* 0x000f240000004200 */
[----:B------:R-:W4:Y:S01]  /*e800*/  MUFU.EX2 R120, R120 ;  /* 0x0000007800787308 */ /* 0x000f220000000800 */
[-C--:B-----5:R-:W-:Y:S01]  /*e810*/  FMUL.FTZ R80, R80, R93.reuse ;  /* 0x0000005d50507220 */ /* 0x0a0fe20000410000 */
        /* <DEDUP_REMOVED lines=15> */
[C---:B-1----:R-:W-:Y:S05]  /*e910*/  HMMA.16816.F32.BF16 R80, R4.reuse, R12, R80 ;  /* 0x0000000c0450723c */ /* 0x042fea0000041850 */
        /* <DEDUP_REMOVED lines=31> */
[C---:B------:R-:W-:Y:S03]  /*eb10*/  HMMA.16816.F32.BF16 R64, R4.reuse, R16, R64 ;  /* 0x000000100440723c */ /* 0x040fe60000041840 */
        /* <DEDUP_REMOVED lines=15> */
[----:B----4-:R-:W-:Y:S03]  /*ec10*/  HMMA.16816.F32.BF16 R44, R4, R28, R44 ;  /* 0x0000001c042c723c */ /* 0x010fe6000004182c */
        /* <DEDUP_REMOVED lines=22> */
[----:B------:R-:W4:Y:S01]  /*ed80*/  MUFU.EX2 R103, R9 ;  /* 0x0000000900677308 */ /* 0x000f220000000800 */
[C---:B------:R-:W-:Y:S03]  /*ed90*/  HMMA.16816.F32.BF16 R40, R4.reuse, R10, R40 ;  /* 0x0000000a0428723c */ /* 0x040fe60000041828 */
[----:B------:R3:W3:Y:S04]  /*eda0*/  MUFU.EX2 R122, R8 ;  /* 0x00000008007a7308 */ /* 0x0006e80000000800 */
[----:B------:R-:W-:Y:S01]  /*edb0*/  MUFU.EX2 R110, R112 ;  /* 0x00000070006e7308 */ /* 0x000fe20000000800 */
[----:B------:R-:W-:Y:S03]  /*edc0*/  HMMA.16816.F32.BF16 R48, R4, R30, R48 ;  /* 0x0000001e0430723c */ /* 0x000fe60000041830 */
[----:B------:R-:W-:Y:S01]  /*edd0*/  F2FP.BF16.F32.PACK_AB R4, R120, R105 ;  /* 0x000000697804723e */ /* 0x000fe200000010ff */
[----:B------:R-:W-:Y:S01]  /*ede0*/  LDSM.16.MT88.4 R28, [R95+0x2400] ;  /* 0x002400005f1c783b */ /* 0x000fe20000004200 */
[----:B-----5:R-:W-:Y:S01]  /*edf0*/  F2FP.BF16.F32.PACK_AB R7, R124, R107 ;  /* 0x0000006b7c07723e */ /* 0x020fe200000010ff */
[----:B------:R-:W-:Y:S01]  /*ee00*/  MUFU.EX2 R119, R119 ;  /* 0x0000007700777308 */ /* 0x000fe20000000800 */
[----:B----4-:R-:W-:Y:S01]  /*ee10*/  F2FP.BF16.F32.PACK_AB R6, R103, R118 ;  /* 0x000000766706723e */ /* 0x010fe200000010ff */
[----:B------:R-:W-:-:S02]  /*ee20*/  FADD.FTZ R105, R105, R34 ;  /* 0x0000002269697221 */ /* 0x000fc40000010000 */
[----:B------:R-:W-:Y:S01]  /*ee30*/  MUFU.EX2 R106, R108 ;  /* 0x0000006c006a7308 */ /* 0x000fe20000000800 */
[----:B---3--:R-:W3:Y:S01]  /*ee40*/  LDSM.16.MT88.4 R8, [R0+0x8400] ;  /* 0x008400000008783b */ /* 0x008ee20000004200 */
[C---:B------:R-:W-:Y:S01]  /*ee50*/  F2FP.BF16.F32.PACK_AB R5, R109.reuse, R122 ;  /* 0x0000007a6d05723e */ /* 0x040fe200000010ff */
        /* <DEDUP_REMOVED lines=42> */
[----:B------:R-:W4:Y:S07]  /*f100*/  LDSM.16.MT88.4 R16, [R0+0x8c00] ;  /* 0x008c00000010783b */ /* 0x000f2e0000004200 */
[C---:B-1----:R-:W-:Y:S03]  /*f110*/  HMMA.16816.F32.BF16 R56, R4.reuse, R12, R56 ;  /* 0x0000000c0438723c */ /* 0x042fe60000041838 */
        /* <DEDUP_REMOVED lines=16> */
[----:B-1----:R-:W1:Y:S07]  /*f220*/  LDSM.16.MT88.4 R12, [R95+0xc00] ;  /* 0x000c00005f0c783b */ /* 0x002e6e0000004200 */
[C---:B------:R-:W-:Y:S08]  /*f230*/  HMMA.16816.F32.BF16 R44, R4.reuse, R28, R44 ;  /* 0x0000001c042c723c */ /* 0x040ff0000004182c */
[----:B------:R-:W-:Y:S03]  /*f240*/  HMMA.16816.F32.BF16 R48, R4, R30, R48 ;  /* 0x0000001e0430723c */ /* 0x000fe60000041830 */
[----:B----4-:R-:W-:Y:S01]  /*f250*/  F2FP.BF16.F32.PACK_AB R4, R99, R114 ;  /* 0x000000726304723e */ /* 0x010fe200000010ff */
        /* <DEDUP_REMOVED lines=26> */
.L_x_11227:
[----:B------:R-:W-:-:S07]  /*f400*/  IADD3 R90, PT, PT, R94, -0x1, RZ ;  /* 0xffffffff5e5a7810 */ /* 0x000fce0007ffe0ff */
.L_x_11236:
[----:B------:R-:W-:Y:S05]  /*f410*/  BSYNC B2 ;  /* 0x0000000000027941 */ /* 0x000fea0003800000 */
.L_x_11226:
        /* <DEDUP_REMOVED lines=12> */
.L_x_11244:
        /* <DEDUP_REMOVED lines=78> */
.L_x_11239:
[----:B------:R-:W-:Y:S05]  /*f9c0*/  BSYNC.RECONVERGENT B0 ;  /* 0x0000000000007941 */ /* 0x000fea0003800200 */
.L_x_11238:
        /* <DEDUP_REMOVED lines=8> */
[C---:B------:R-:W-:Y:S02]  /*fa50*/  SHF.L.U32 R135, R136.reuse, 0x5, RZ ;  /* 0x0000000588877819 */ /* 0x040fe400000006ff */
[--C-:B------:R-:W-:Y:S02]  /*fa60*/  LOP3.LUT R3, R3, 0x18, R4.reuse, 0x78, !PT ;  /* 0x0000001803037812 */ /* 0x100fe400078e7804 */
[C---:B------:R-:W-:Y:S02]  /*fa70*/  SHF.L.U32 R133, R136.reuse, 0x4, RZ ;  /* 0x0000000488857819 */ /* 0x040fe400000006ff */
[----:B------:R-:W-:Y:S02]  /*fa80*/  LOP3.LUT R3, R3, 0x1f20, R4, 0xf8, !PT ;  /* 0x00001f2003037812 */ /* 0x000fe400078ef804 */
[----:B------:R-:W-:Y:S02]  /*fa90*/  SHF.L.U32 R134, R136, 0x2, RZ ;  /* 0x0000000288867819 */ /* 0x000fe400000006ff */
[----:B------:R-:W-:Y:S02]  /*faa0*/  LOP3.LUT R4, R133, 0x100, RZ, 0xc0, !PT ;  /* 0x0000010085047812 */ /* 0x000fe400078ec0ff */
[----:B------:R-:W-:Y:S01]  /*fab0*/  LOP3.LUT R134, R134, 0x18, RZ, 0xc0, !PT ;  /* 0x0000001886867812 */ /* 0x000fe200078ec0ff */
[----:B-1----:R-:W-:Y:S01]  /*fac0*/  ULEA UR6, UR6, UR7, 0x18 ;  /* 0x0000000706067291 */ /* 0x002fe2000f8ec0ff */
[----:B------:R-:W-:Y:S02]  /*fad0*/  LOP3.LUT R5, R4, 0x20, R135, 0xf8, !PT ;  /* 0x0000002004057812 */ /* 0x000fe400078ef887 */
[----:B------:R-:W-:Y:S02]  /*fae0*/  MOV R4, 0x20 ;  /* 0x0000002000047802 */ /* 0x000fe40000000f00 */
[----:B------:R-:W-:Y:S02]  /*faf0*/  LOP3.LUT P2, RZ, R136, 0x4, RZ, 0xc0, !PT ;  /* 0x0000000488ff7812 */ /* 0x000fe4000784c0ff */
[----:B------:R-:W-:Y:S02]  /*fb00*/  LEA R162, R3, UR6, 0x1 ;  /* 0x0000000603a27c11 */ /* 0x000fe4000f8e08ff */
[----:B------:R-:W-:Y:S02]  /*fb10*/  LOP3.LUT R3, R135, 0xc0, RZ, 0xc0, !PT ;  /* 0x000000c087037812 */ /* 0x000fe400078ec0ff */
[----:B------:R-:W-:Y:S01]  /*fb20*/  SEL R4, R4, 0xffffffe0, !P2 ;  /* 0xffffffe004047807 */ /* 0x000fe20005000000 */
[----:B------:R-:W-:Y:S01]  /*fb30*/  @!PT LDS RZ, [RZ] ;  /* 0x00000000fffff984 */ /* 0x000fe20000000800 */
[----:B------:R-:W-:Y:S01]  /*fb40*/  @!PT LDS RZ, [RZ] ;  /* 0x00000000fffff984 */ /* 0x000fe20000000800 */
[----:B------:R-:W-:Y:S01]  /*fb50*/  @!PT LDS RZ, [RZ] ;  /* 0x00000000fffff984 */ /* 0x000fe20000000800 */
[----:B------:R-:W-:Y:S01]  /*fb60*/  LDGSTS.E.BYPASS.LTC128B.128 [R162+0x6000], desc[UR4][R142.64] ;  /* 0x060000008ea27fae */ /* 0x000fe2000b981a04 */
[----:B------:R-:W-:Y:S02]  /*fb70*/  LOP3.LUT R3, R3, 0x8, R136, 0xf8, !PT ;  /* 0x0000000803037812 */ /* 0x000fe400078ef888 */
[-C--:B------:R-:W-:Y:S02]  /*fb80*/  IADD3 R86, PT, PT, R132, R4.reuse, RZ ;  /* 0x0000000484567210 */ /* 0x080fe40007ffe0ff */
[----:B------:R-:W-:Y:S02]  /*fb90*/  LOP3.LUT R3, R5, R3, R134, 0xf6, !PT ;  /* 0x0000000305037212 */ /* 0x000fe400078ef686 */
[----:B------:R-:W-:Y:S01]  /*fba0*/  IADD3 R160, PT, PT, R160, -0x1, RZ ;  /* 0xffffffffa0a07810 */ /* 0x000fe20007ffe0ff */
[----:B------:R-:W-:Y:S01]  /*fbb0*/  LDGSTS.E.BYPASS.LTC128B.128 [R162+0x7000], desc[UR4][R142.64+0x40] ;  /* 0x070000408ea27fae */ /* 0x000fe2000b981a04 */
[----:B------:R-:W-:Y:S02]  /*fbc0*/  LEA R87, R3, UR6, 0x1 ;  /* 0x0000000603577c11 */ /* 0x000fe4000f8e08ff */
[----:B------:R-:W-:Y:S02]  /*fbd0*/  ISETP.GT.AND P0, PT, R160, R139, PT ;  /* 0x0000008ba000720c */ /* 0x000fe40003f04270 */
[----:B------:R-:W-:Y:S03]  /*fbe0*/  IADD3 R3, PT, PT, R87, R4, RZ ;  /* 0x0000000457037210 */ /* 0x000fe60007ffe0ff */
        /* <DEDUP_REMOVED lines=14> */
[----:B------:R-:W5:Y:S01]  /*fcd0*/  LDSM.16.M88.4 R100, [R3+0x3400] ;  /* 0x003400000364783b */ /* 0x000f620000000200 */
[C---:B--2---:R-:W-:Y:S07]  /*fce0*/  HMMA.16816.F32.BF16 R12, R32.reuse, R16, RZ ;  /* 0x00000010200c723c */ /* 0x044fee00000418ff */
[----:B------:R-:W2:Y:S01]  /*fcf0*/  LD.E R164, desc[UR4][R84.64+0x18c] ;  /* 0x00018c0454a47980 */ /* 0x000ea2000c101900 */
[C---:B------:R-:W-:Y:S03]  /*fd00*/  HMMA.16816.F32.BF16 R16, R32.reuse, R18, RZ ;  /* 0x000000122010723c */ /* 0x040fe600000418ff */
[----:B------:R-:W5:Y:S05]  /*fd10*/  LDSM.16.M88.4 R104, [R3+0x3800] ;  /* 0x003800000368783b */ /* 0x000f6a0000000200 */
        /* <DEDUP_REMOVED lines=33> */
[C---:B-----5:R-:W-:Y:S08]  /*ff30*/  HMMA.16816.F32.BF16 R28, R112.reuse, R100, R28 ;  /* 0x00000064701c723c */ /* 0x060ff0000004181c */
[----:B------:R-:W-:Y:S01]  /*ff40*/  HMMA.16816.F32.BF16 R32, R112, R102, R32 ;  /* 0x000000667020723c */ /* 0x000fe20000041820 */
[----:B------:R-:W5:Y:S07]  /*ff50*/  LDSM.16.M88.4 R100, [R87+0x5800] ;  /* 0x005800005764783b */ /* 0x000f6e0000000200 */
[C---:B------:R-:W-:Y:S01]  /*ff60*/  HMMA.16816.F32.BF16 R4, R120.reuse, R124, R4 ;  /* 0x0000007c7804723c */ /* 0x040fe20000041804 */
[----:B------:R-:W5:Y:S07]  /*ff70*/  LDSM.16.M88.4 R112, [R87+0x5c00] ;  /* 0x005c00005770783b */ /* 0x000f6e0000000200 */
[C---:B------:R-:W-:Y:S01]  /*ff80*/  HMMA.16816.F32.BF16 R8, R120.reuse, R126, R8 ;  /* 0x0000007e7808723c */ /* 0x040fe20000041808 */
[----:B------:R-:W5:Y:S07]  /*ff90*/  LDSM.16.M88.4 R124, [R86+0x2000] ;  /* 0x00200000567c783b */ /* 0x000f6e0000000200 */
        /* <DEDUP_REMOVED lines=11> */
[C---:B-----5:R-:W-:Y:S08]  /*10050*/  HMMA.16816.F32.BF16 R20, R108.reuse, R100, R20 ;  /* 0x000000646c14723c */ /* 0x060ff00000041814 */
[C---:B------:R-:W-:Y:S08]  /*10060*/  HMMA.16816.F32.BF16 R24, R108.reuse, R102, R24 ;  /* 0x000000666c18723c */ /* 0x040ff00000041818 */
[C---:B------:R-:W-:Y:S08]  /*10070*/  HMMA.16816.F32.BF16 R28, R108.reuse, R112, R28 ;  /* 0x000000706c1c723c */ /* 0x040ff0000004181c */
[----:B------:R-:W-:Y:S08]  /*10080*/  HMMA.16816.F32.BF16 R32, R108, R114, R32 ;  /* 0x000000726c20723c */ /* 0x000ff00000041820 */
[C---:B------:R-:W-:Y:S08]  /*10090*/  HMMA.16816.F32.BF16 R4, R124.reuse, R128, R4 ;  /* 0x000000807c04723c */ /* 0x040ff00000041804 */
        /* <DEDUP_REMOVED lines=36> */
[----:B------:R4:W1:Y:S01]  /*102e0*/  MUFU.TANH R91, R20 ;  /* 0x00000014005b7308 */ /* 0x0008620000002400 */
[-C--:B-----5:R-:W-:Y:S01]  /*102f0*/  FMUL.FTZ R3, R21, R164.reuse ;  /* 0x000000a415037220 */ /* 0x0a0fe20000410000 */
[-C--:B------:R-:W-:Y:S01]  /*10300*/  FMUL.FTZ R7, R24, R164.reuse ;  /* 0x000000a418077220 */ /* 0x080fe20000410000 */
[-C--:B------:R-:W-:Y:S07]  /*10310*/  FMUL.FTZ R18, R27, R164.reuse ;  /* 0x000000a41b127220 */ /* 0x080fee0000410000 */
[----:B------:R1:W1:Y:S10]  /*10320*/  MUFU.TANH R12, R97 ;  /* 0x00000061000c7308 */ /* 0x0002740000002400 */
        /* <DEDUP_REMOVED lines=14> */
[-C--:B----4-:R-:W-:Y:S06]  /*10410*/  FMUL.FTZ R20, R34, R164.reuse ;  /* 0x000000a422147220 */ /* 0x090fec0000410000 */
[----:B------:R-:W4:Y:S01]  /*10420*/  MUFU.TANH R5, R5 ;  /* 0x0000000500057308 */ /* 0x000f220000002400 */
[----:B------:R-:W-:Y:S09]  /*10430*/  FMUL.FTZ R26, R35, R164 ;  /* 0x000000a4231a7220 */ /* 0x000ff20000410000 */
        /* <DEDUP_REMOVED lines=22> */
[----:B-1----:R-:W2:Y:S01]  /*105a0*/  @!P3 LD.E R22, desc[UR4][R84.64+0x38] ;  /* 0x000038045416b980 */ /* 0x002ea2000c101900 */
        /* <DEDUP_REMOVED lines=48> */
[----:B------:R-:W-:Y:S02]  /*108b0*/  SEL R23, R23, R30, !P4 ;  /* 0x0000001e17177207 */ /* 0x000fe40006000000 */
[-C--:B------:R-:W-:Y:S01]  /*108c0*/  LEA R102, P1, R27, R150.reuse, 0x2 ;  /* 0x000000961b667211 */ /* 0x080fe200078210ff */
[----:B------:R-:W2:Y:S01]  /*108d0*/  LD.E.64 R30, desc[UR4][R84.64+0x38] ;  /* 0x00003804541e7980 */ /* 0x000ea2000c101b00 */
        /* <DEDUP_REMOVED lines=20> */
.L_x_11243:
[----:B------:R-:W-:Y:S05]  /*10a20*/  BSYNC.RECONVERGENT B0 ;  /* 0x0000000000007941 */ /* 0x000fea0003800200 */
.L_x_11242:
        /* <DEDUP_REMOVED lines=12> */
.L_x_11241:
[----:B------:R-:W-:Y:S05]  /*10af0*/  BSYNC.RECONVERGENT B1 ;  /* 0x0000000000017941 */ /* 0x000fea0003800200 */
.L_x_11240:
[----:B------:R-:W3:Y:S01]  /*10b00*/  LD.E R87, desc[UR4][R84.64+0xdc] ;  /* 0x0000dc0454577980 */ /* 0x000ee2000c101900 */
[C---:B--2---:R-:W-:Y:S01]  /*10b10*/  VIADD R23, R161.reuse, 0xffffffe0 ;  /* 0xffffffe0a1177836 */ /* 0x044fe20000000000 */
[C---:B------:R-:W-:Y:S01]  /*10b20*/  ISETP.GE.AND P1, PT, R161.reuse, R156, PT ;  /* 0x0000009ca100720c */ /* 0x040fe20003f26270 */
[C---:B-1----:R-:W-:Y:S01]  /*10b30*/  VIADD R97, R161.reuse, 0xfffffff0 ;  /* 0xfffffff0a1617836 */ /* 0x042fe20000000000 */
[CC--:B------:R-:W-:Y:S01]  /*10b40*/  ISETP.GE.AND P6, PT, R161.reuse, R154.reuse, PT ;  /* 0x0000009aa100720c */ /* 0x0c0fe20003fc6270 */
        /* <DEDUP_REMOVED lines=40> */
[C---:B------:R-:W-:Y:S02]  /*10dd0*/  ISETP.GE.AND P1, PT, R35.reuse, R154, PT ;  /* 0x0000009a2300720c */ /* 0x040fe40003f26270 */
[----:B------:R-:W-:Y:S02]  /*10de0*/  FSEL R12, R96, -INF , P4 ;  /* 0xff800000600c7808 */ /* 0x000fe40002000000 */
[-C--:B------:R-:W-:Y:S02]  /*10df0*/  ISETP.GE.AND P4, PT, R35, R156.reuse, PT ;  /* 0x0000009c2300720c */ /* 0x080fe40003f86270 */
[----:B------:R-:W-:Y:S02]  /*10e00*/  FSEL R121, R17, -INF , P1 ;  /* 0xff80000011797808 */ /* 0x000fe40000800000 */
[----:B------:R-:W-:Y:S02]  /*10e10*/  ISETP.GE.AND P1, PT, R27, R156, PT ;  /* 0x0000009c1b00720c */ /* 0x000fe40003f26270 */
[----:B------:R-:W-:Y:S01]  /*10e20*/  FSEL R116, R5, -INF , P4 ;  /* 0xff80000005747808 */ /* 0x000fe20002000000 */
[----:B------:R-:W-:Y:S01]  /*10e30*/  VIADD R5, R161, 0x11 ;  /* 0x00000011a1057836 */ /* 0x000fe20000000000 */
[----:B------:R-:W-:Y:S02]  /*10e40*/  ISETP.GE.AND P4, PT, R91, R154, PT ;  /* 0x0000009a5b00720c */ /* 0x000fe40003f86270 */
        /* <DEDUP_REMOVED lines=33> */
[----:B------:R-:W-:Y:S02]  /*11060*/  FSEL R7, R24, -INF , !P1 ;  /* 0xff80000018077808 */ /* 0x000fe40004800000 */
[-C--:B------:R-:W-:Y:S02]  /*11070*/  ISETP.GE.AND P0, PT, R21, R148.reuse, PT ;  /* 0x000000941500720c */ /* 0x080fe40003f06270 */
[----:B------:R-:W-:Y:S02]  /*11080*/  ISETP.GE.AND P1, PT, R99, R148, PT ;  /* 0x000000946300720c */ /* 0x000fe40003f26270 */
[----:B------:R-:W-:Y:S02]  /*11090*/  FSEL R98, R98, -INF , P4 ;  /* 0xff80000062627808 */ /* 0x000fe40002000000 */
[----:B------:R-:W-:Y:S02]  /*110a0*/  ISETP.GE.AND P4, PT, R5, R154, PT ;  /* 0x0000009a0500720c */ /* 0x000fe40003f86270 */
[----:B------:R-:W-:Y:S02]  /*110b0*/  FSEL R13, R94, -INF , !P0 ;  /* 0xff8000005e0d7808 */ /* 0x000fe40004000000 */
[----:B------:R-:W-:Y:S02]  /*110c0*/  FSEL R9, R12, -INF , !P1 ;  /* 0xff8000000c097808 */ /* 0x000fe40004800000 */
[-C--:B------:R-:W-:Y:S02]  /*110d0*/  ISETP.GE.AND P0, PT, R97, R148.reuse, PT ;  /* 0x000000946100720c */ /* 0x080fe40003f06270 */
[-C--:B------:R-:W-:Y:S02]  /*110e0*/  ISETP.GE.AND P1, PT, R23, R148.reuse, PT ;  /* 0x000000941700720c */ /* 0x080fe40003f26270 */
        /* <DEDUP_REMOVED lines=10> */
[-C--:B------:R-:W-:Y:S02]  /*11190*/  ISETP.GE.AND P4, PT, R101, R148.reuse, PT ;  /* 0x000000946500720c */ /* 0x080fe40003f86270 */
[----:B------:R-:W-:Y:S02]  /*111a0*/  ISETP.GE.AND P5, PT, R91, R155, PT ;  /* 0x0000009b5b00720c */ /* 0x000fe40003fa6270 */
[----:B------:R-:W-:Y:S02]  /*111b0*/  FSEL R17, R22, -INF , !P6 ;  /* 0xff80000016117808 */ /* 0x000fe40007000000 */
[----:B------:R-:W-:Y:S02]  /*111c0*/  FSEL R127, R8, -INF , !P1 ;  /* 0xff800000087f7808 */ /* 0x000fe40004800000 */
[----:B------:R-:W-:Y:S02]  /*111d0*/  FSEL R129, R129, -INF , !P0 ;  /* 0xff80000081817808 */ /* 0x000fe40004000000 */
[----:B------:R-:W-:Y:S02]  /*111e0*/  FMNMX3.FTZ R8, R0, R21, R19, !PT ;  /* 0x0000001500087276 */ /* 0x000fe40007810013 */
        /* <DEDUP_REMOVED lines=8> */
[----:B------:R-:W-:Y:S02]  /*11270*/  FMNMX3.FTZ R23, R8, R7, R17, !PT ;  /* 0x0000000708177276 */ /* 0x000fe40007810011 */
[----:B------:R-:W-:Y:S02]  /*11280*/  FMNMX3.FTZ R6, R2, R15, R13, !PT ;  /* 0x0000000f02067276 */ /* 0x000fe4000781000d */
        /* <DEDUP_REMOVED lines=17> */
[-C--:B------:R-:W-:Y:S02]  /*113a0*/  ISETP.GE.AND P4, PT, R29, R148.reuse, PT ;  /* 0x000000941d00720c */ /* 0x080fe40003f86270 */
[----:B------:R-:W-:Y:S02]  /*113b0*/  FMNMX3.FTZ R6, R6, R119, R121, !PT ;  /* 0x0000007706067276 */ /* 0x000fe40007810079 */
[-C--:B------:R-:W-:Y:S02]  /*113c0*/  ISETP.GE.AND P0, PT, R33, R155.reuse, PT ;  /* 0x0000009b2100720c */ /* 0x080fe40003f06270 */
[----:B------:R-:W-:Y:S02]  /*113d0*/  FSEL R113, R113, -INF , !P6 ;  /* 0xff80000071717808 */ /* 0x000fe40007000000 */
[----:B------:R-:W-:Y:S02]  /*113e0*/  FSEL R123, R18, -INF , !P5 ;  /* 0xff800000127b7808 */ /* 0x000fe40006800000 */
[-C--:B------:R-:W-:Y:S02]  /*113f0*/  ISETP.GE.AND P6, PT, R5, R148.reuse, PT ;  /* 0x000000940500720c */ /* 0x080fe40003fc6270 */
[----:B------:R-:W-:Y:S02]  /*11400*/  ISETP.GE.AND P5, PT, R3, R155, PT ;  /* 0x0000009b0300720c */ /* 0x000fe40003fa6270 */
[----:B------:R-:W-:Y:S02]  /*11410*/  FMNMX3.FTZ R8, R8, R131, R127, !PT ;  /* 0x0000008308087276 */ /* 0x000fe4000781007f */
[----:B------:R-:W-:Y:S02]  /*11420*/  ISETP.GE.AND P1, PT, R25, R148, PT ;  /* 0x000000941900720c */ /* 0x000fe40003f26270 */
[----:B------:R-:W-:Y:S02]  /*11430*/  FSEL R125, R125, -INF , !P4 ;  /* 0xff8000007d7d7808 */ /* 0x000fe40006000000 */
[----:B------:R-:W-:Y:S02]  /*11440*/  FMNMX3.FTZ R6, R6, R120, R129, !PT ;  /* 0x0000007806067276 */ /* 0x000fe40007810081 */
[----:B------:R-:W-:Y:S02]  /*11450*/  FSEL R96, R96, -INF , !P0 ;  /* 0xff80000060607808 */ /* 0x000fe40004000000 */
[-C--:B------:R-:W-:Y:S02]  /*11460*/  ISETP.GE.AND P0, PT, R3, R148.reuse, PT ;  /* 0x000000940300720c */ /* 0x080fe40003f06270 */
[----:B------:R-:W-:Y:S02]  /*11470*/  FSEL R98, R98, -INF , !P5 ;  /* 0xff80000062627808 */ /* 0x000fe40006800000 */
[----:B------:R-:W-:Y:S02]  /*11480*/  FMNMX3.FTZ R3, R8, R113, R99, !PT ;  /* 0x0000007108037276 */ /* 0x000fe40007810063 */
[----:B------:R-:W-:Y:S02]  /*11490*/  FSEL R91, R4, -INF , !P6 ;  /* 0xff800000045b7808 */ /* 0x000fe40007000000 */
[----:B------:R-:W-:Y:S02]  /*114a0*/  FSEL R97, R10, -INF , !P1 ;  /* 0xff8000000a617808 */ /* 0x000fe40004800000 */
[----:B------:R-:W-:Y:S02]  /*114b0*/  ISETP.GE.AND P4, PT, R33, R148, PT ;  /* 0x000000942100720c */ /* 0x000fe40003f86270 */
[----:B------:R-:W-:Y:S02]  /*114c0*/  FMNMX3.FTZ R4, R6, R125, R123, !PT ;  /* 0x0000007d06047276 */ /* 0x000fe4000781007b */
        /* <DEDUP_REMOVED lines=11> */
[----:B------:R-:W1:Y:S08]  /*11580*/  SHFL.BFLY PT, R3, R4, 0x1, 0x1f ;  /* 0x0c201f0004037f89 */ /* 0x000e7000000e0000 */
[----:B------:R-:W2:Y:S01]  /*11590*/  SHFL.BFLY PT, R86, R5, 0x1, 0x1f ;  /* 0x0c201f0005567f89 */ /* 0x000ea200000e0000 */
[----:B-1----:R-:W-:Y:S02]  /*115a0*/  FMNMX.FTZ R3, R4, R3, !PT ;  /* 0x0000000304037209 */ /* 0x002fe40007810000 */
[----:B--2---:R-:W-:Y:S03]  /*115b0*/  FMNMX.FTZ R86, R5, R86, !PT ;  /* 0x0000005605567209 */ /* 0x004fe60007810000 */
[----:B---3--:R-:W-:Y:S01]  /*115c0*/  FMUL.FTZ R90, R87, R3 ;  /* 0x00000003575a7220 */ /* 0x008fe20000410000 */
        /* <DEDUP_REMOVED lines=34> */
[-C--:B------:R-:W-:Y:S01]  /*117f0*/  FFMA.FTZ R113, R113, R87.reuse, -R110 ;  /* 0x0000005771717223 */ /* 0x080fe2000001086e */
        /* <DEDUP_REMOVED lines=8> */
[----:B------:R-:W-:Y:S07]  /*11880*/  FFMA.FTZ R126, R123, R87, -R90 ;  /* 0x000000577b7e7223 */ /* 0x000fee000001085a */
[----:B------:R-:W-:Y:S01]  /*11890*/  MUFU.EX2 R104, R104 ;  /* 0x0000006800687308 */ /* 0x000fe20000000800 */
[----:B------:R-:W-:Y:S02]  /*118a0*/  ISETP.GT.AND P0, PT, R160, R139, PT ;  /* 0x0000008ba000720c */ /* 0x000fe40003f04270 */
[----:B---3--:R-:W-:Y:S07]  /*118b0*/  F2FP.BF16.F32.PACK_AB R92, R108, R105 ;  /* 0x000000696c5c723e */ /* 0x008fee00000010ff */
[----:B------:R-:W3:Y:S10]  /*118c0*/  MUFU.EX2 R103, R103 ;  /* 0x0000006700677308 */ /* 0x000ef40000000800 */
[----:B------:R-:W-:Y:S01]  /*118d0*/  MUFU.EX2 R106, R106 ;  /* 0x0000006a006a7308 */ /* 0x000fe20000000800 */
[----:B-----5:R-:W-:Y:S09]  /*118e0*/  F2FP.BF16.F32.PACK_AB R93, R107, R109 ;  /* 0x0000006d6b5d723e */ /* 0x020ff200000010ff */
[----:B------:R-:W5:Y:S10]  /*118f0*/  MUFU.EX2 R111, R111 ;  /* 0x0000006f006f7308 */ /* 0x000f740000000800 */
        /* <DEDUP_REMOVED lines=18> */
[C---:B------:R-:W-:Y:S01]  /*11a20*/  HMMA.16816.F32.BF16 R4, R92.reuse, R12, R4 ;  /* 0x0000000c5c04723c */ /* 0x040fe20000041804 */
        /* <DEDUP_REMOVED lines=35> */
[C---:B----4-:R-:W-:Y:S01]  /*11c60*/  HMMA.16816.F32.BF16 R20, R92.reuse, R28, R20 ;  /* 0x0000001c5c14723c */ /* 0x050fe20000041814 */
        /* <DEDUP_REMOVED lines=36> */
[----:B------:R-:W-:Y:S01]  /*11eb0*/  FADD.FTZ R109, R107, R109 ;  /* 0x0000006d6b6d7221 */ /* 0x000fe20000010000 */
[----:B------:R-:W-:Y:S08]  /*11ec0*/  FADD.FTZ R104, R104, R105 ;  /* 0x0000006968687221 */ /* 0x000ff00000010000 */
[----:B------:R-:W-:Y:S01]  /*11ed0*/  MUFU.EX2 R130, R130 ;  /* 0x0000008200827308 */ /* 0x000fe20000000800 */
[----:B---3--:R-:W-:Y:S01]  /*11ee0*/  LDSM.16.MT88.4 R72, [R101+0x8400] ;  /* 0x008400006548783b */ /* 0x008fe20000004200 */
[C---:B------:R-:W-:Y:S08]  /*11ef0*/  HMMA.16816.F32.BF16 R40, R92.reuse, R66, R40 ;  /* 0x000000425c28723c */ /* 0x040ff00000041828 */
[----:B------:R-:W-:Y:S01]  /*11f00*/  MUFU.EX2 R134, R134 ;  /* 0x0000008600867308 */ /* 0x000fe20000000800 */
[-CC-:B----4-:R-:W-:Y:S01]  /*11f10*/  FFMA.FTZ R76, R124, R87.reuse, -R110.reuse ;  /* 0x000000577c4c7223 */ /* 0x190fe2000001086e */
[-CC-:B------:R-:W-:Y:S01]  /*11f20*/  FFMA.FTZ R124, R131, R87.reuse, -R110.reuse ;  /* 0x00000057837c7223 */ /* 0x180fe2000001086e */
[-CC-:B------:R-:W-:Y:S01]  /*11f30*/  FFMA.FTZ R131, R98, R87.reuse, -R110.reuse ;  /* 0x0000005762837223 */ /* 0x180fe2000001086e */
[----:B------:R-:W-:Y:S01]  /*11f40*/  FFMA.FTZ R110, R96, R87, -R110 ;  /* 0x00000057606e7223 */ /* 0x000fe2000001086e */
[----:B------:R-:W2:Y:S01]  /*11f50*/  LDSM.16.MT88.4 R64, [R101+0x7400] ;  /* 0x007400006540783b */ /* 0x000ea20000004200 */
[C---:B------:R-:W-:Y:S04]  /*11f60*/  HMMA.16816.F32.BF16 R44, R92.reuse, R52, R44 ;  /* 0x000000345c2c723c */ /* 0x040fe8000004182c */
[----:B------:R3:W4:Y:S01]  /*11f70*/  MUFU.EX2 R122, R76 ;  /* 0x0000004c007a7308 */ /* 0x0007220000000800 */
[----:B------:R-:W-:Y:S01]  /*11f80*/  F2FP.BF16.F32.PACK_AB R52, R115, R112 ;  /* 0x000000707334723e */ /* 0x000fe200000010ff */
[----:B------:R-:W-:Y:S01]  /*11f90*/  FADD.FTZ R0, R106, R109 ;  /* 0x0000006d6a007221 */ /* 0x000fe20000010000 */
[----:B-----5:R-:W-:Y:S07]  /*11fa0*/  F2FP.BF16.F32.PACK_AB R53, R114, R117 ;  /* 0x000000757235723e */ /* 0x020fee00000010ff */
[----:B------:R-:W-:Y:S01]  /*11fb0*/  MUFU.EX2 R124, R124 ;  /* 0x0000007c007c7308 */ /* 0x000fe20000000800 */
[----:B------:R-:W-:Y:S01]  /*11fc0*/  FADD.FTZ R103, R103, R104 ;  /* 0x0000006867677221 */ /* 0x000fe20000010000 */
[----:B------:R-:W-:Y:S01]  /*11fd0*/  HMMA.16816.F32.BF16 R48, R92, R54, R48 ;  /* 0x000000365c30723c */ /* 0x000fe20000041830 */
[----:B------:R-:W-:Y:S07]  /*11fe0*/  LDSM.16.MT88.4 R92, [R101+0x7c00] ;  /* 0x007c0000655c783b */ /* 0x000fee0000004200 */
[----:B------:R-:W-:Y:S01]  /*11ff0*/  MUFU.EX2 R131, R131 ;  /* 0x0000008300837308 */ /* 0x000fe20000000800 */
[----:B------:R-:W-:Y:S01]  /*12000*/  F2FP.BF16.F32.PACK_AB R54, R119, R116 ;  /* 0x000000747736723e */ /* 0x000fe200000010ff */
[----:B------:R-:W-:Y:S01]  /*12010*/  FADD.FTZ R0, R111, R0 ;  /* 0x000000006f007221 */ /* 0x000fe20000010000 */
[----:B-1----:R-:W-:Y:S07]  /*12020*/  F2FP.BF16.F32.PACK_AB R55, R121, R118 ;  /* 0x000000767937723e */ /* 0x002fee00000010ff */
[----:B------:R-:W-:Y:S01]  /*12030*/  MUFU.EX2 R110, R110 ;  /* 0x0000006e006e7308 */ /* 0x000fe20000000800 */
[----:B------:R-:W-:Y:S01]  /*12040*/  FADD.FTZ R112, R112, R103 ;  /* 0x0000006770707221 */ /* 0x000fe20000010000 */
[----:B---3--:R-:W-:Y:S03]  /*12050*/  LDSM.16.MT88.4 R76, [R102+0x1800] ;  /* 0x00180000664c783b */ /* 0x008fe60000004200 */
[----:B------:R-:W-:Y:S01]  /*12060*/  FADD.FTZ R115, R115, R112 ;  /* 0x0000007073737221 */ /* 0x000fe20000010000 */
[C---:B------:R-:W-:Y:S05]  /*12070*/  HMMA.16816.F32.BF16 R4, R52.reuse, R56, R4 ;  /* 0x000000383404723c */ /* 0x040fea0000041804 */
[----:B------:R-:W-:Y:S03]  /*12080*/  FADD.FTZ R116, R116, R115 ;  /* 0x0000007374747221 */ /* 0x000fe60000010000 */
[C---:B------:R-:W-:Y:S01]  /*12090*/  HMMA.16816.F32.BF16 R8, R52.reuse, R58, R8 ;  /* 0x0000003a3408723c */ /* 0x040fe20000041808 */
[----:B------:R-:W1:Y:S02]  /*120a0*/  LDSM.16.MT88.4 R56, [R102+0x2400] ;  /* 0x002400006638783b */ /* 0x000e640000004200 */
[----:B------:R-:W-:Y:S05]  /*120b0*/  FADD.FTZ R119, R119, R116 ;  /* 0x0000007477777221 */ /* 0x000fea0000010000 */
        /* <DEDUP_REMOVED lines=24> */
[----:B------:R-:W4:Y:S01]  /*12240*/  LDSM.16.MT88.4 R56, [R101+0x8800] ;  /* 0x008800006538783b */ /* 0x000f220000004200 */
[----:B---3--:R-:W-:Y:S04]  /*12250*/  F2FP.BF16.F32.PACK_AB R54, R125, R124 ;  /* 0x0000007c7d36723e */ /* 0x008fe800000010ff */
[----:B------:R3:W5:Y:S01]  /*12260*/  MUFU.EX2 R136, R90 ;  /* 0x0000005a00887308 */ /* 0x0007620000000800 */
[----:B--2---:R-:W-:Y:S01]  /*12270*/  F2FP.BF16.F32.PACK_AB R55, R126, R123 ;  /* 0x0000007b7e37723e */ /* 0x004fe200000010ff */
[----:B------:R-:W-:Y:S04]  /*12280*/  FADD.FTZ R135, R135, R122 ;  /* 0x0000007a87877221 */ /* 0x000fe80000010000 */
[----:B------:R-:W-:Y:S01]  /*12290*/  FADD.FTZ R124, R124, R135 ;  /* 0x000000877c7c7221 */ /* 0x000fe20000010000 */
[----:B-1----:R-:W-:Y:S01]  /*122a0*/  F2FP.BF16.F32.PACK_AB R89, R130, R127 ;  /* 0x0000007f8259723e */ /* 0x002fe200000010ff */
        /* <DEDUP_REMOVED lines=51> */
.L_x_11237:
        /* <DEDUP_REMOVED lines=11> */
.L_x_11252:
        /* <DEDUP_REMOVED lines=166> */
.L_x_11247:
[----:B------:R-:W-:Y:S05]  /*130f0*/  BSYNC.RECONVERGENT B0 ;  /* 0x0000000000007941 */ /* 0x000fea0003800200 */
.L_x_11246:
        /* <DEDUP_REMOVED lines=10> */
[----:B--2-45:R-:W-:Y:S05]  /*131a0*/  @P1 RET.REL.NODEC R144 `(_ZN5flash24flash_fwd_splitkv_kernelI23Flash_fwd_kernel_traitsILi96ELi64ELi64ELi4ELb0ELb0EN7cutlass10bfloat16_tE19Flash_kernel_traitsILi96ELi64ELi64ELi4ES3_EELb0ELb1ELb0ELb0ELb1ELb1ELb1ELb1EEEvNS_16Flash_fwd_paramsE) ;  /* 0xfffffecc90941950 */ /* 0x034fea0003c3ffff */
[----:B------:R-:W-:Y:S01]  /*131b0*/  MOV R145, 0x0 ;  /* 0x0000000000917802 */ /* 0x000fe20000000f00 */
[----:B------:R-:W-:Y:S04]  /*131c0*/  ST.E.128 desc[UR4][R52.64+0x4800], R36 ;  /* 0x0048002434007985 */ /* 0x000fe8000c101d04 */
[----:B------:R-:W-:Y:S04]  /*131d0*/  ST.E.128 desc[UR4][R52.64+0x4880], R20 ;  /* 0x0048801434007985 */ /* 0x000fe8000c101d04 */
[----:B------:R1:W-:Y:S02]  /*131e0*/  ST.E.128 desc[UR4][R52.64+0x4900], R4 ;  /* 0x0049000434007985 */ /* 0x0003e4000c101d04 */
[----:B-1----:R-:W-:Y:S05]  /*131f0*/  RET.REL.NODEC R144 `(_ZN5flash24flash_fwd_splitkv_kernelI23Flash_fwd_kernel_traitsILi96ELi64ELi64ELi4ELb0ELb0EN7cutlass10bfloat16_tE19Flash_kernel_traitsILi96ELi64ELi64ELi4ES3_EELb0ELb1ELb0ELb0ELb1ELb1ELb1ELb1EEEvNS_16Flash_fwd_paramsE) ;  /* 0xfffffecc90807950 */ /* 0x002fea0003c3ffff */
.L_x_11245:
[----:B------:R-:W-:Y:S01]  /*13200*/  MOV R5, 0x2 ;  /* 0x0000000200057802 */ /* 0x000fe20000000f00 */
[----:B------:R-:W-:Y:S01]  /*13210*/  IMAD.MOV.U32 R0, RZ, RZ, 0x1f ;  /* 0x0000001fff007424 */ /* 0x000fe200078e00ff */
[----:B------:R-:W-:-:S07]  /*13220*/  MOV R2, 0xffffffff ;  /* 0xffffffff00027802 */ /* 0x000fce0000000f00 */
[----:B-1---5:R-:W-:Y:S05]  /*13230*/  WARPSYNC.COLLECTIVE R2, `(.L_x_11248) ;  /* 0x0000000002087348 */ /* 0x022fea0003c00000 */
[----:B------:R2:W3:Y:S02]  /*13240*/  SHFL.BFLY P0, R11, R165, R5, R0 ;  /* 0x0c000005a50b7389 */ /* 0x0004e40000000000 */
[----:B-123-5:R-:W-:Y:S05]  /*13250*/  ENDCOLLECTIVE ;  /* 0x000000000000791b */ /* 0x02efea0003800000 */
.L_x_11248:
[----:B------:R-:W-:Y:S02]  /*13260*/  IMAD.MOV.U32 R8, RZ, RZ, R11 ;  /* 0x000000ffff087224 */ /* 0x000fe400078e000b */
[----:B------:R-:W-:Y:S02]  /*13270*/  IMAD.MOV.U32 R5, RZ, RZ, 0x1 ;  /* 0x00000001ff057424 */ /* 0x000fe400078e00ff */
[----:B------:R-:W-:-:S05]  /*13280*/  FADD.FTZ R8, R8, R165 ;  /* 0x000000a508087221 */ /* 0x000fca0000010000 */
[----:B------:R-:W-:-:S07]  /*13290*/  MOV R165, R8 ;  /* 0x0000000800a57202 */ /* 0x000fce0000000f00 */
[----:B------:R-:W-:Y:S05]  /*132a0*/  WARPSYNC.COLLECTIVE R2, `(.L_x_11249) ;  /* 0x0000000002087348 */ /* 0x000fea0003c00000 */
[----:B------:R1:W2:Y:S02]  /*132b0*/  SHFL.BFLY P0, R11, R165, R5, R0 ;  /* 0x0c000005a50b7389 */ /* 0x0002a40000000000 */
[----:B-12---:R-:W-:Y:S05]  /*132c0*/  ENDCOLLECTIVE ;  /* 0x000000000000791b */ /* 0x006fea0003800000 */
.L_x_11249:
[----:B------:R-:W-:Y:S01]  /*132d0*/  MOV R165, R163 ;  /* 0x000000a300a57202 */ /* 0x000fe20000000f00 */
[----:B------:R-:W-:Y:S01]  /*132e0*/  IMAD.MOV.U32 R5, RZ, RZ, 0x2 ;  /* 0x00000002ff057424 */ /* 0x000fe200078e00ff */
[----:B------:R-:W-:-:S07]  /*132f0*/  MOV R7, R11 ;  /* 0x0000000b00077202 */ /* 0x000fce0000000f00 */
[----:B------:R-:W-:Y:S05]  /*13300*/  WARPSYNC.COLLECTIVE R2, `(.L_x_11250) ;  /* 0x0000000002087348 */ /* 0x000fea0003c00000 */
[----:B------:R1:W2:Y:S02]  /*13310*/  SHFL.BFLY P0, R11, R165, R5, R0 ;  /* 0x0c000005a50b7389 */ /* 0x0002a40000000000 */
[----:B-12---:R-:W-:Y:S05]  /*13320*/  ENDCOLLECTIVE ;  /* 0x000000000000791b */ /* 0x006fea0003800000 */
.L_x_11250:
[----:B------:R-:W-:Y:S01]  /*13330*/  FADD.FTZ R10, R8, R7 ;  /* 0x00000007080a7221 */ /* 0x000fe20000010000 */
[----:B------:R-:W-:Y:S01]  /*13340*/  FADD.FTZ R6, R11, R163 ;  /* 0x000000a30b067221 */ /* 0x000fe20000010000 */
[----:B------:R-:W-:-:S04]  /*13350*/  MOV R5, 0x1 ;  /* 0x0000000100057802 */ /* 0x000fc80000000f00 */
[----:B------:R-:W-:-:S07]  /*13360*/  MOV R165, R6 ;  /* 0x0000000600a57202 */ /* 0x000fce0000000f00 */
[----:B------:R-:W-:Y:S05]  /*13370*/  WARPSYNC.COLLECTIVE R2, `(.L_x_11251) ;  /* 0x0000000002087348 */ /* 0x000fea0003c00000 */
[----:B------:R1:W2:Y:S02]  /*13380*/  SHFL.BFLY P0, R11, R165, R5, R0 ;  /* 0x0c000005a50b7389 */ /* 0x0002a40000000000 */
[----:B-12---:R-:W-:Y:S05]  /*13390*/  ENDCOLLECTIVE ;  /* 0x000000000000791b */ /* 0x006fea0003800000 */
.L_x_11251:
[----:B------:R-:W-:Y:S05]  /*133a0*/  BRA `(.L_x_11252) ;  /* 0xfffffff000b87947 */ /* 0x000fea000383ffff */
.L_x_11253:
        /* <DEDUP_REMOVED lines=13> */
.L_x_11707:


//--------------------- .text._ZN5flash24flash_fwd_splitkv_kernelI23Flash_fwd_kernel_traitsILi96ELi64ELi64ELi4ELb0ELb0EN7cutlass10bfloat16_tE19Flash_kernel_traitsILi96ELi64ELi64ELi4ES3_EELb0ELb1ELb1ELb0ELb0ELb0ELb1ELb1EEEvNS_16Flash_fwd_paramsE --------------------------
	.section	.text._ZN5flash24flash_fwd_splitkv_kernelI23Flash_fwd_kernel_traitsILi96ELi64ELi64ELi4ELb0ELb0EN7cutlass10bfloat16_tE19Flash_kernel_traitsILi96ELi64ELi64ELi4ES3_EELb0ELb1ELb1ELb0ELb0ELb0ELb1ELb1EEEvNS_16Flash_fwd_paramsE,"ax",@progbits
	.align	128
        .global         _ZN5flash24flash_fwd_splitkv_kernelI23Flash_fwd_kernel_traitsILi96ELi64ELi64ELi4ELb0ELb0EN7cutlass10bfloat16_tE19Flash_kernel_traitsILi96ELi64ELi64ELi4ES3_EELb0ELb1ELb1ELb0ELb0ELb0ELb1ELb1EEEvNS_16Flash_fwd_paramsE
        .type           _ZN5flash24flash_fwd_splitkv_kernelI23Flash_fwd_kernel_traitsILi96ELi64ELi64ELi4ELb0ELb0EN7cutlass10bfloat16_tE19Flash_kernel_traitsILi96ELi64ELi64ELi4ES3_EELb0ELb1ELb1ELb0ELb0ELb0ELb1ELb1EEEvNS_16Flash_fwd_paramsE,@function
        .size           _ZN5flash24flash_fwd_splitkv_kernelI23Flash_fwd_kernel_traitsILi96ELi64ELi64ELi4ELb0ELb0EN7cutlass10bfloat16_tE19Flash_kernel_traitsILi96ELi64ELi64ELi4ES3_EELb0ELb1ELb1ELb0ELb0ELb0ELb1ELb1EEEvNS_16Flash_fwd_paramsE,(.L_x_11708 - _ZN5flash24flash_fwd_splitkv_kernelI23Flash_fwd_kernel_traitsILi96ELi64ELi64ELi4ELb0ELb0EN7cutlass10bfloat16_tE19Flash_kernel_traitsILi96ELi64ELi64ELi4ES3_EELb0ELb1ELb1ELb0ELb0ELb0ELb1ELb1EEEvNS_16Flash_fwd_paramsE)
        .other          _ZN5flash24flash_fwd_splitkv_kernelI23Flash_fwd_kernel_traitsILi96ELi64ELi64ELi4ELb0ELb0EN7cutlass10bfloat16_tE19Flash_kernel_traitsILi96ELi64ELi64ELi4ES3_EELb0ELb1ELb1ELb0ELb0ELb0ELb1ELb1EEEvNS_16Flash_fwd_paramsE,@"STO_CUDA_ENTRY STV_DEFAULT"
_ZN5flash24flash_fwd_splitkv_kernelI23Flash_fwd_kernel_traitsILi96ELi64ELi64ELi4ELb0ELb0EN7cutlass10bfloat16_tE19Flash_kernel_traitsILi96ELi64ELi64ELi4ES3_EELb0ELb1ELb1ELb0ELb0ELb0ELb1ELb1EEEvNS_16Flash_fwd_paramsE:
.text._ZN5flash24flash_fwd_splitkv_kernelI23Flash_fwd_kernel_traitsILi96ELi64ELi64ELi4ELb0ELb0EN7cutlass10bfloat16_tE19Flash_kernel_traitsILi96ELi64ELi64ELi4ES3_EELb0ELb1ELb1ELb0ELb0ELb0ELb1ELb1EEEvNS_16Flash_fwd_paramsE:
        /* <DEDUP_REMOVED lines=29> */
[----:B-1----:R-:W-:Y:S05]  /*01d0*/  CALL.REL.NOINC `($_ZN5flash24flash_fwd_splitkv_kernelI23Flash_fwd_kernel_traitsILi96ELi64ELi64ELi4ELb0ELb0EN7cutlass10bfloat16_tE19Flash_kernel_traitsILi96ELi64ELi64ELi4ES3_EELb0ELb1ELb1ELb0ELb0ELb0ELb1ELb1EEEvNS_16Flash_fwd_paramsE$_ZN5flash30compute_attn_1rowblock_splitkvI23Flash_fwd_kernel_traitsILi96ELi64ELi64ELi4ELb0ELb0EN7cutlass10bfloat16_tE19Flash_kernel_traitsILi96ELi64ELi64ELi4ES3_EELb0ELb1ELb1ELb0ELb0ELb0ELb1ELb1ENS_16Flash_fwd_paramsEEEvRKT8_iiiii) ;  /* 0x0000000000087944 */ /* 0x002fea0003c00000 */
[----:B------:R-:W-:Y:S05]  /*01e0*/  BSYNC.RECONVERGENT B4 ;  /* 0x0000000000047941 */ /* 0x000fea0003800200 */
.L_x_11254:
[----:B------:R-:W-:Y:S05]  /*01f0*/  EXIT ;  /* 0x000000000000794d */ /* 0x000fea0003800000 */
        .type           $_ZN5flash24flash_fwd_splitkv_kernelI23Flash_fwd_kernel_traitsILi96ELi64ELi64ELi4ELb0ELb0EN7cutlass10bfloat16_tE19Flash_kernel_traitsILi96ELi64ELi64ELi4ES3_EELb0ELb1ELb1ELb0ELb0ELb0ELb1ELb1EEEvNS_16Flash_fwd_paramsE$_ZN5flash30compute_attn_1rowblock_splitkvI23Flash_fwd_kernel_traitsILi96ELi64ELi64ELi4ELb0ELb0EN7cutlass10bfloat16_tE19Flash_kernel_traitsILi96ELi64ELi64ELi4ES3_EELb0ELb1ELb1ELb0ELb0ELb0ELb1ELb1ENS_16Flash_fwd_paramsEEEvRKT8_iiiii,@function
        .size           $_ZN5flash24flash_fwd_splitkv_kernelI23Flash_fwd_kernel_traitsILi96ELi64ELi64ELi4ELb0ELb0EN7cutlass10bfloat16_tE19Flash_kernel_traitsILi96ELi64ELi64ELi4ES3_EELb0ELb1ELb1ELb0ELb0ELb0ELb1ELb1EEEvNS_16Flash_fwd_paramsE$_ZN5flash30compute_attn_1rowblock_splitkvI23Flash_fwd_kernel_traitsILi96ELi64ELi64ELi4ELb0ELb0EN7cutlass10bfloat16_tE19Flash_kernel_traitsILi96ELi64ELi64ELi4ES3_EELb0ELb1ELb1ELb0ELb0ELb0ELb1ELb1ENS_16Flash_fwd_paramsEEEvRKT8_iiiii,(.L_x_11708 - $_ZN5flash24flash_fwd_splitkv_kernelI23Flash_fwd_kernel_traitsILi96ELi64ELi64ELi4ELb0ELb0EN7cutlass10bfloat16_tE19Flash_kernel_traitsILi96ELi64ELi64ELi4ES3_EELb0ELb1ELb1ELb0ELb0ELb0ELb1ELb1EEEvNS_16Flash_fwd_paramsE$_ZN5flash30compute_attn_1rowblock_splitkvI23Flash_fwd_kernel_traitsILi96ELi64ELi64ELi4ELb0ELb0EN7cutlass10bfloat16_tE19Flash_kernel_traitsILi96ELi64ELi64ELi4ES3_EELb0ELb1ELb1ELb0ELb0ELb0ELb1ELb1ENS_16Flash_fwd_paramsEEEvRKT8_iiiii)
$_ZN5flash24flash_fwd_splitkv_kernelI23Flash_fwd_kernel_traitsILi96ELi64ELi64ELi4ELb0ELb0EN7cutlass10bfloat16_tE19Flash_kernel_traitsILi96ELi64ELi64ELi4ES3_EELb0ELb1ELb1ELb0ELb0ELb0ELb1ELb1EEEvNS_16Flash_fwd_paramsE$_ZN5flash30compute_attn_1rowblock_splitkvI23Flash_fwd_kernel_traitsILi96ELi64ELi64ELi4ELb0ELb0EN7cutlass10bfloat16_tE19Flash_kernel_traitsILi96ELi64ELi64ELi4ES3_EELb0ELb1ELb1ELb0ELb0ELb0ELb1ELb1ENS_16Flash_fwd_paramsEEEvRKT8_iiiii:
        /* <DEDUP_REMOVED lines=38> */
.L_x_11256:
[----:B------:R-:W-:Y:S05]  /*0460*/  BSYNC.RECONVERGENT B0 ;  /* 0x0000000000007941 */ /* 0x000fea0003800200 */
.L_x_11255:
[----:B------:R-:W-:Y:S04]  /*0470*/  BSSY.RECONVERGENT B0, `(.L_x_11257) ;  /* 0x0000007000007945 */ /* 0x000fe80003800200 */
[----:B------:R-:W-:Y:S05]  /*0480*/  @!P3 BRA `(.L_x_11258) ;  /* 0x000000000014b947 */ /* 0x000fea0003800000 */
[----:B-----5:R-:W3:Y:S02]  /*0490*/  LD.E.U8 R2, desc[UR4][R84.64+0x1b2] ;  /* 0x0001b20454027980 */ /* 0x020ee4000c101100 */
[----:B---3--:R-:W-:-:S13]  /*04a0*/  ISETP.NE.AND P1, PT, R2, RZ, PT ;  /* 0x000000ff0200720c */ /* 0x008fda0003f25270 */
[----:B------:R-:W3:Y:S02]  /*04b0*/  @P1 LD.E R3, desc[UR4][R8.64+0x4] ;  /* 0x0000040408031980 */ /* 0x000ee4000c101900 */
[----:B---3--:R-:W-:-:S06]  /*04c0*/  @P1 IADD3 R2, PT, PT, R3, -R16, RZ ;  /* 0x8000001003021210 */ /* 0x008fcc0007ffe0ff */
[----:B------:R3:W5:Y:S02]  /*04d0*/  @!P1 LD.E R2, desc[UR4][R8.64] ;  /* 0x0000000408029980 */ /* 0x000764000c101900 */
.L_x_11258:
[----:B------:R-:W-:Y:S05]  /*04e0*/  BSYNC.RECONVERGENT B0 ;  /* 0x0000000000007941 */ /* 0x000fea0003800200 */
.L_x_11257:
        /* <DEDUP_REMOVED lines=9> */
.L_x_11260:
[----:B------:R-:W4:Y:S01]  /*0580*/  LD.E.64 R2, desc[UR4][R84.64+0x108] ;  /* 0x0001080454027980 */ /* 0x000f22000c101b00 */
[----:B------:R-:W-:Y:S01]  /*0590*/  BSSY.RECONVERGENT B0, `(.L_x_11262) ;  /* 0x0000006000007945 */ /* 0x000fe20003800200 */
[----:B----4-:R-:W-:Y:S01]  /*05a0*/  ISETP.NE.U32.AND P0, PT, R2, RZ, PT ;  /* 0x000000ff0200720c */ /* 0x010fe20003f05070 */
[----:B------:R-:W-:-:S03]  /*05b0*/  IMAD.MOV.U32 R2, RZ, RZ, RZ ;  /* 0x000000ffff027224 */ /* 0x000fc600078e00ff */
[----:B------:R-:W-:-:S13]  /*05c0*/  ISETP.NE.AND.EX P0, PT, R3, RZ, PT, P0 ;  /* 0x000000ff0300720c */ /* 0x000fda0003f05300 */
[----:B------:R-:W-:Y:S05]  /*05d0*/  @!P0 BRA `(.L_x_11263) ;  /* 0x0000000000048947 */ /* 0x000fea0003800000 */
[----:B------:R4:W5:Y:S02]  /*05e0*/  LD.E R2, desc[UR4][R84.64+0xbc] ;  /* 0x0000bc0454027980 */ /* 0x000964000c101900 */
.L_x_11263:
[----:B------:R-:W-:Y:S05]  /*05f0*/  BSYNC.RECONVERGENT B0 ;  /* 0x0000000000007941 */ /* 0x000fea0003800200 */
.L_x_11262:
[----:B-----5:R-:W-:Y:S02]  /*0600*/  IADD3 R63, PT, PT, R69, R2, RZ ;  /* 0x00000002453f7210 */ /* 0x020fe40007ffe0ff */
.L_x_11261:
[----:B------:R-:W-:Y:S05]  /*0610*/  BSYNC.RECONVERGENT B1 ;  /* 0x0000000000017941 */ /* 0x000fea0003800200 */
.L_x_11259:
[----:B------:R-:W-:Y:S01]  /*0620*/  IMAD.SHL.U32 R97, R143, 0x40, RZ ;  /* 0x000000408f617824 */ /* 0x000fe200078e00ff */
[----:B------:R-:W-:Y:S01]  /*0630*/  MOV R2, R142 ;  /* 0x0000008e00027202 */ /* 0x000fe20000000f00 */
[----:B------:R-:W-:-:S03]  /*0640*/  IMAD.MOV.U32 R3, RZ, RZ, 0x0 ;  /* 0x00000000ff037424 */ /* 0x000fc600078e00ff */
[----:B------:R-:W-:-:S13]  /*0650*/  ISETP.GT.AND P0, PT, R144, R97, PT ;  /* 0x000000619000720c */ /* 0x000fda0003f04270 */
[----:B-1234-:R-:W-:Y:S05]  /*0660*/  @!P0 RET.REL.NODEC R2 `(_ZN5flash24flash_fwd_splitkv_kernelI23Flash_fwd_kernel_traitsILi96ELi64ELi64ELi4ELb0ELb0EN7cutlass10bfloat16_tE19Flash_kernel_traitsILi96ELi64ELi64ELi4ES3_EELb0ELb1ELb1ELb0ELb0ELb0ELb1ELb1EEEvNS_16Flash_fwd_paramsE) ;  /* 0xfffffff802648950 */ /* 0x01efea0003c3ffff */
        /* <DEDUP_REMOVED lines=90> */
.L_x_11266:
[----:B------:R-:W-:Y:S05]  /*0c10*/  BSYNC.RECONVERGENT B0 ;  /* 0x0000000000007941 */ /* 0x000fea0003800200 */
.L_x_11265:
        /* <DEDUP_REMOVED lines=16> */
.L_x_11268:
[----:B------:R-:W-:Y:S05]  /*0d20*/  BSYNC.RECONVERGENT B0 ;  /* 0x0000000000007941 */ /* 0x000fea0003800200 */
.L_x_11267:
        /* <DEDUP_REMOVED lines=15> */
.L_x_11270:
[----:B------:R-:W-:Y:S05]  /*0e20*/  BSYNC.RECONVERGENT B0 ;  /* 0x0000000000007941 */ /* 0x000fea0003800200 */
.L_x_11269:
        /* <DEDUP_REMOVED lines=15> */
.L_x_11272:
[----:B------:R-:W-:Y:S05]  /*0f20*/  BSYNC.RECONVERGENT B0 ;  /* 0x0000000000007941 */ /* 0x000fea0003800200 */
.L_x_11271:
        /* <DEDUP_REMOVED lines=13> */
[----:B-12---:R-:W-:Y:S05]  /*1000*/  @P6 RET.REL.NODEC R142 `(_ZN5flash24flash_fwd_splitkv_kernelI23Flash_fwd_kernel_traitsILi96ELi64ELi64ELi4ELb0ELb0EN7cutlass10bfloat16_tE19Flash_kernel_traitsILi96ELi64ELi64ELi4ES3_EELb0ELb1ELb1ELb0ELb0ELb0ELb1ELb1EEEvNS_16Flash_fwd_paramsE) ;  /* 0xffffffec8efc6950 */ /* 0x006fea0003c3ffff */
[----:B------:R-:W-:Y:S02]  /*1010*/  MOV R5, 0xff800000 ;  /* 0xff80000000057802 */ /* 0x000fe40000000f00 */
[----:B------:R-:W-:-:S03]  /*1020*/  MOV R143, 0x0 ;  /* 0x00000000008f7802 */ /* 0x000fc60000000f00 */
[----:B------:R1:W-:Y:S02]  /*1030*/  ST.E desc[UR4][R2.64+0xc0], R5 ;  /* 0x0000c00502007985 */ /* 0x0003e4000c101904 */
[----:B-1----:R-:W-:Y:S05]  /*1040*/  RET.REL.NODEC R142 `(_ZN5flash24flash_fwd_splitkv_kernelI23Flash_fwd_kernel_traitsILi96ELi64ELi64ELi4ELb0ELb0EN7cutlass10bfloat16_tE19Flash_kernel_traitsILi96ELi64ELi64ELi4ES3_EELb0ELb1ELb1ELb0ELb0ELb0ELb1ELb1EEEvNS_16Flash_fwd_paramsE) ;  /* 0xffffffec8eec7950 */ /* 0x002fea0003c3ffff */
.L_x_11264:
        /* <DEDUP_REMOVED lines=50> */
[----:B------:R-:W-:Y:S01]  /*1370*/  @!P2 LOP3.LUT R13, RZ, R15, RZ, 0x33, !PT ;  /* 0x0000000fff0da212 */ /* 0x000fe200078e33ff */
[----:B------:R-:W3:Y:S04]  /*1380*/  LD.E.64 R4, desc[UR4][R84.64+0x38] ;  /* 0x0000380454047980 */ /* 0x000ee8000c101b00 */
[----:B------:R-:W-:-:S06]  /*1390*/  IMAD.WIDE R6, R13, 0x4, R148 ;  /* 0x000000040d067825 */ /* 0x000fcc00078e0294 */
[----:B------:R1:W2:Y:S01]  /*13a0*/  LD.E R6, desc[UR4][R6.64] ;  /* 0x0000000406067980 */ /* 0x0002a2000c101900 */
[----:B----4-:R-:W-:-:S04]  /*13b0*/  IABS R12, R9 ;  /* 0x00000009000c7213 */ /* 0x010fc80000000000 */
[----:B------:R-:W4:Y:S08]  /*13c0*/  I2F.RP R22, R12 ;  /* 0x0000000c00167306 */ /* 0x000f300000209400 */
[----:B----45:R-:W4:Y:S02]  /*13d0*/  MUFU.RCP R14, R22 ;  /* 0x00000016000e7308 */ /* 0x030f240000001000 */
        /* <DEDUP_REMOVED lines=20> */
[----:B------:R-:W-:-:S04]  /*1520*/  @P2 VIADD R7, R7, 0x1 ;  /* 0x0000000107072836 */ /* 0x000fc80000000000 */
[----:B------:R-:W-:-:S05]  /*1530*/  IMAD.MOV.U32 R15, RZ, RZ, R7 ;  /* 0x000000ffff0f7224 */ /* 0x000fca00078e0007 */
[----:B------:R-:W-:Y:S02]  /*1540*/  @!P0 IADD3 R15, PT, PT, -R15, RZ, RZ ;  /* 0x000000ff0f0f8210 */ /* 0x000fe40007ffe1ff */
[----:B------:R-:W-:Y:S02]  /*1550*/  @!P1 LOP3.LUT R15, RZ, R9, RZ, 0x33, !PT ;  /* 0x00000009ff0f9212 */ /* 0x000fe400078e33ff */
[----:B--2---:R-:W-:Y:S01]  /*1560*/  SHF.R.S32.HI R13, RZ, 0x1f, R6 ;  /* 0x0000001fff0d7819 */ /* 0x004fe20000011406 */
[-C--:B------:R-:W-:Y:S02]  /*1570*/  IMAD R8, R21, R6.reuse, RZ ;  /* 0x0000000615087224 */ /* 0x080fe400078e02ff */
[----:B------:R-:W-:-:S04]  /*1580*/  IMAD.WIDE.U32 R22, R20, R6, RZ ;  /* 0x0000000614167225 */ /* 0x000fc800078e00ff */
[----:B------:R-:W-:Y:S01]  /*1590*/  IMAD R8, R20, R13, R8 ;  /* 0x0000000d14087224 */ /* 0x000fe200078e0208 */
[----:B------:R-:W-:Y:S01]  /*15a0*/  SHF.R.S32.HI R21, RZ, 0x1f, R0 ;  /* 0x0000001fff157819 */ /* 0x000fe20000011400 */
[----:B---3--:R-:W-:-:S03]  /*15b0*/  IMAD R7, R5, R0, RZ ;  /* 0x0000000005077224 */ /* 0x008fc600078e02ff */
        /* <DEDUP_REMOVED lines=16> */
.L_x_11274:
        /* <DEDUP_REMOVED lines=38> */
[----:B------:R-:W-:-:S02]  /*1920*/  ISETP.NE.AND P3, PT, R9, RZ, PT ;  /* 0x000000ff0900720c */ /* 0x000fc40003f65270 */
[----:B------:R-:W-:Y:S01]  /*1930*/  LEA R0, R88, 0xffffffc0, 0x6 ;  /* 0xffffffc058007811 */ /* 0x000fe200078e30ff */
[-C--:B------:R-:W-:Y:S01]  /*1940*/  @P2 IMAD R6, R5, R8.reuse, RZ ;  /* 0x0000000805062224 */ /* 0x080fe200078e02ff */
[----:B------:R-:W-:Y:S01]  /*1950*/  @!P1 IADD3 R10, PT, PT, R10, 0x1, RZ ;  /* 0x000000010a0a9810 */ /* 0x000fe20007ffe0ff */
[----:B------:R-:W-:Y:S01]  /*1960*/  @P2 IMAD.WIDE.U32 R20, R4, R8, RZ ;  /* 0x0000000804142225 */ /* 0x000fe200078e00ff */
        /* <DEDUP_REMOVED lines=35> */
.L_x_11275:
[----:B------:R-:W-:Y:S05]  /*1ba0*/  BSYNC.RECONVERGENT B0 ;  /* 0x0000000000007941 */ /* 0x000fea0003800200 */
.L_x_11273:
        /* <DEDUP_REMOVED lines=27> */
[----:B------:R-:W-:-:S05]  /*1d60*/  @!P2 IMAD.IADD R30, R30, 0x1, -R13 ;  /* 0x000000011e1ea824 */ /* 0x000fca00078e0a0d */
[----:B------:R-:W-:Y:S02]  /*1d70*/  ISETP.GE.U32.AND P3, PT, R30, R13, PT ;  /* 0x0000000d1e00720c */ /* 0x000fe40003f66070 */
[----:B------:R-:W-:Y:S02]  /*1d80*/  IADD3 R30, P1, PT, R12, R20, RZ ;  /* 0x000000140c1e7210 */ /* 0x000fe40007f3e0ff */
[----:B------:R-:W-:Y:S01]  /*1d90*/  LOP3.LUT R20, R146, R9, RZ, 0x3c, !PT ;  /* 0x0000000992147212 */ /* 0x000fe200078e3cff */
[----:B------:R-:W1:Y:S01]  /*1da0*/  S2R R62, SR_CgaCtaId ;  /* 0x00000000003e7919 */ /* 0x000e620000008800 */
[----:B------:R-:W-:Y:S01]  /*1db0*/  @!P2 IADD3 R19, PT, PT, R19, 0x1, RZ ;  /* 0x000000011313a810 */ /* 0x000fe20007ffe0ff */
[----:B------:R-:W-:Y:S01]  /*1dc0*/  IMAD.X R31, RZ, RZ, R6, P1 ;  /* 0x000000ffff1f7224 */ /* 0x000fe200008e0606 */
[----:B------:R-:W-:Y:S02]  /*1dd0*/  ISETP.GE.AND P1, PT, R20, RZ, PT ;  /* 0x000000ff1400720c */ /* 0x000fe40003f26270 */
[----:B------:R-:W-:Y:S01]  /*1de0*/  ISETP.NE.AND P2, PT, R9, RZ, PT ;  /* 0x000000ff0900720c */ /* 0x000fe20003f45270 */
[----:B------:R-:W-:-:S02]  /*1df0*/  IMAD R21, R21, R2, RZ ;  /* 0x0000000215157224 */ /* 0x000fc400078e02ff */
[----:B------:R-:W-:Y:S02]  /*1e00*/  @P3 VIADD R19, R19, 0x1 ;  /* 0x0000000113133836 */ /* 0x000fe40000000000 */
[C---:B------:R-:W-:Y:S02]  /*1e10*/  IMAD R21, R0.reuse, R3, R21 ;  /* 0x0000000300157224 */ /* 0x040fe400078e0215 */
[----:B------:R-:W-:Y:S02]  /*1e20*/  IMAD.MOV.U32 R6, RZ, RZ, R19 ;  /* 0x000000ffff067224 */ /* 0x000fe400078e0013 */
[----:B------:R-:W-:-:S04]  /*1e30*/  IMAD.WIDE.U32 R30, R0, R2, R30 ;  /* 0x00000002001e7225 */ /* 0x000fc800078e001e */
[----:B------:R-:W-:Y:S01]  /*1e40*/  @!P1 IMAD.MOV R6, RZ, RZ, -R6 ;  /* 0x000000ffff069224 */ /* 0x000fe200078e0a06 */
[----:B------:R-:W-:Y:S02]  /*1e50*/  @!P2 LOP3.LUT R6, RZ, R9, RZ, 0x33, !PT ;  /* 0x00000009ff06a212 */ /* 0x000fe400078e33ff */
[----:B------:R-:W-:Y:S01]  /*1e60*/  IADD3 R31, PT, PT, R31, R21, RZ ;  /* 0x000000151f1f7210 */ /* 0x000fe20007ffe0ff */
[----:B------:R-:W-:Y:S01]  /*1e70*/  IMAD.MOV.U32 R101, RZ, RZ, RZ ;  /* 0x000000ffff657224 */ /* 0x000fe200078e00ff */
[----:B------:R-:W-:Y:S01]  /*1e80*/  MOV R21, 0x400 ;  /* 0x0000040000157802 */ /* 0x000fe20000000f00 */
[----:B------:R-:W-:Y:S01]  /*1e90*/  IMAD.WIDE.U32 R30, R6, R28, R30 ;  /* 0x0000001c061e7225 */ /* 0x000fe200078e001e */
[----:B------:R-:W-:Y:S02]  /*1ea0*/  SHF.R.U32.HI R100, RZ, 0x2, R60 ;  /* 0x00000002ff647819 */ /* 0x000fe4000001163c */
[----:B------:R-:W-:Y:S02]  /*1eb0*/  SHF.R.S32.HI R105, RZ, 0x1f, R146 ;  /* 0x0000001fff697819 */ /* 0x000fe40000011492 */
[----:B-1----:R-:W-:Y:S01]  /*1ec0*/  LEA R62, R62, R21, 0x18 ;  /* 0x000000153e3e7211 */ /* 0x002fe200078ec0ff */
[----:B------:R-:W-:-:S02]  /*1ed0*/  IMAD R141, R3, R100, RZ ;  /* 0x00000064038d7224 */ /* 0x000fc400078e02ff */
[----:B------:R-:W-:Y:S02]  /*1ee0*/  IMAD R139, R5, R100, RZ ;  /* 0x00000064058b7224 */ /* 0x000fe400078e02ff */
[----:B------:R-:W-:Y:S02]  /*1ef0*/  IMAD.SHL.U32 R64, R60, 0x4, RZ ;  /* 0x000000043c407824 */ /* 0x000fe400078e00ff */
[----:B------:R-:W-:Y:S01]  /*1f00*/  IMAD.SHL.U32 R87, R88, 0x40, RZ ;  /* 0x0000004058577824 */ /* 0x000fe200078e00ff */
[C---:B------:R-:W-:Y:S01]  /*1f10*/  SHF.L.U64.HI R136, R4.reuse, 0x5, R5 ;  /* 0x0000000504887819 */ /* 0x040fe20000010205 */
[----:B------:R-:W-:Y:S01]  /*1f20*/  IMAD.SHL.U32 R135, R4, 0x20, RZ ;  /* 0x0000002004877824 */ /* 0x000fe200078e00ff */
[C---:B------:R-:W-:Y:S01]  /*1f30*/  SHF.L.U64.HI R134, R2.reuse, 0x5, R3 ;  /* 0x0000000502867819 */ /* 0x040fe20000010203 */
[----:B------:R-:W-:Y:S01]  /*1f40*/  VIADD R61, R87, 0xffffffc0 ;  /* 0xffffffc0573d7836 */ /* 0x000fe20000000000 */
[----:B------:R-:W-:Y:S02]  /*1f50*/  SHF.L.U32 R133, R2, 0x5, RZ ;  /* 0x0000000502857819 */ /* 0x000fe400000006ff */
[----:B------:R-:W-:-:S02]  /*1f60*/  IADD3 R90, PT, PT, R88, -0x1, RZ ;  /* 0xffffffff585a7810 */ /* 0x000fc40007ffe0ff */
[----:B------:R-:W-:Y:S01]  /*1f70*/  LOP3.LUT R96, R64, 0xc, RZ, 0xc0, !PT ;  /* 0x0000000c40607812 */ /* 0x000fe200078ec0ff */
[----:B--2---:R-:W-:-:S04]  /*1f80*/  @P0 IMAD.WIDE.U32 R34, R24, R11, RZ ;  /* 0x0000000b18220225 */ /* 0x004fc800078e00ff */
[-C--:B---3--:R-:W-:Y:S02]  /*1f90*/  @!P0 IMAD R20, R33, R147.reuse, RZ ;  /* 0x0000009321148224 */ /* 0x088fe400078e02ff */
[----:B------:R-:W-:-:S03]  /*1fa0*/  @!P0 IMAD.WIDE.U32 R32, R32, R147, RZ ;  /* 0x0000009320208225 */ /* 0x000fc600078e00ff */
[----:B------:R-:W-:Y:S01]  /*1fb0*/  @!P0 MOV R0, R32 ;  /* 0x0000002000008202 */ /* 0x000fe20000000f00 */
[----:B------:R-:W-:Y:S02]  /*1fc0*/  @P0 IMAD.MOV.U32 R0, RZ, RZ, R34 ;  /* 0x000000ffff000224 */ /* 0x000fe400078e0022 */
[----:B------:R-:W-:Y:S01]  /*1fd0*/  @P0 IMAD R19, R25, R11, RZ ;  /* 0x0000000b19130224 */ /* 0x000fe200078e02ff */
[----:B------:R-:W-:Y:S01]  /*1fe0*/  LOP3.LUT R11, R18, 0xc0, RZ, 0xc0, !PT ;  /* 0x000000c0120b7812 */ /* 0x000fe200078ec0ff */
[----:B------:R-:W-:Y:S01]  /*1ff0*/  @!P0 IMAD.IADD R20, R33, 0x1, R20 ;  /* 0x0000000121148824 */ /* 0x000fe200078e0214 */
[----:B------:R-:W-:Y:S01]  /*2000*/  IADD3 R32, P1, PT, R12, R0, RZ ;  /* 0x000000000c207210 */ /* 0x000fe20007f3e0ff */
[----:B------:R-:W-:Y:S01]  /*2010*/  @P0 IMAD.IADD R20, R35, 0x1, R19 ;  /* 0x0000000123140824 */ /* 0x000fe200078e0213 */
[----:B------:R-:W-:Y:S01]  /*2020*/  SHF.R.S32.HI R0, RZ, 0x1f, R6 ;  /* 0x0000001fff007819 */ /* 0x000fe20000011406 */
[----:B------:R-:W-:Y:S01]  /*2030*/  IMAD R19, R29, R6, RZ ;  /* 0x000000061d137224 */ /* 0x000fe200078e02ff */
[----:B------:R-:W-:-:S03]  /*2040*/  LOP3.LUT R11, R11, 0x18, R60, 0xf8, !PT ;  /* 0x000000180b0b7812 */ /* 0x000fc600078ef83c */
[----:B------:R-:W-:Y:S01]  /*2050*/  IMAD R19, R0, R28, R19 ;  /* 0x0000001c00137224 */ /* 0x000fe200078e0213 */
[--C-:B------:R-:W-:Y:S01]  /*2060*/  LOP3.LUT R11, R11, 0x18, R18.reuse, 0x78, !PT ;  /* 0x000000180b0b7812 */ /* 0x100fe200078e7812 */
[----:B------:R-:W-:Y:S01]  /*2070*/  IMAD R9, R27, R146, RZ ;  /* 0x000000921b097224 */ /* 0x000fe200078e02ff */
[----:B------:R-:W-:Y:S01]  /*2080*/  IADD3.X R33, PT, PT, RZ, R20, RZ, P1, !PT ;  /* 0x00000014ff217210 */ /* 0x000fe20000ffe4ff */
[----:B------:R-:W-:Y:S01]  /*2090*/  IMAD.IADD R31, R31, 0x1, R19 ;  /* 0x000000011f1f7824 */ /* 0x000fe200078e0213 */
[----:B------:R-:W-:Y:S01]  /*20a0*/  LOP3.LUT R91, R11, 0x1f20, R18, 0xf8, !PT ;  /* 0x00001f200b5b7812 */ /* 0x000fe200078ef812 */
[--C-:B------:R-:W-:Y:S01]  /*20b0*/  @!P0 IMAD.MOV.U32 R18, RZ, RZ, R24.reuse ;  /* 0x000000ffff128224 */ /* 0x100fe200078e0018 */
[-C--:B------:R-:W-:Y:S01]  /*20c0*/  @!P0 MOV R19, R25.reuse ;  /* 0x0000001900138202 */ /* 0x080fe20000000f00 */
[----:B------:R-:W-:Y:S01]  /*20d0*/  @P0 IMAD.MOV.U32 R18, RZ, RZ, R24 ;  /* 0x000000ffff120224 */ /* 0x000fe200078e0018 */
[----:B------:R-:W-:Y:S01]  /*20e0*/  @P0 MOV R19, R25 ;  /* 0x0000001900130202 */ /* 0x000fe20000000f00 */
[----:B------:R-:W-:Y:S01]  /*20f0*/  IMAD.WIDE.U32 R20, R143, 0x40, R100 ;  /* 0x000000408f147825 */ /* 0x000fe200078e0064 */
[----:B------:R-:W-:-:S03]  /*2100*/  IADD3 R24, P0, PT, R12, R10, RZ ;  /* 0x0000000a0c187210 */ /* 0x000fc60007f1e0ff */
[----:B------:R-:W-:Y:S02]  /*2110*/  IMAD R9, R26, R105, R9 ;  /* 0x000000691a097224 */ /* 0x000fe400078e0209 */
[----:B------:R-:W-:Y:S01]  /*2120*/  IMAD.WIDE.U32 R32, R146, R26, R32 ;  /* 0x0000001a92207225 */ /* 0x000fe200078e0020 */
[----:B------:R-:W-:-:S03]  /*2130*/  IADD3.X R25, PT, PT, RZ, R7, RZ, P0, !PT ;  /* 0x00000007ff197210 */ /* 0x000fc600007fe4ff */
[-C--:B------:R-:W-:Y:S02]  /*2140*/  IMAD R7, R21, R18.reuse, RZ ;  /* 0x0000001215077224 */ /* 0x080fe400078e02ff */
[----:B------:R-:W-:Y:S02]  /*2150*/  IMAD.IADD R11, R33, 0x1, R9 ;  /* 0x00000001210b7824 */ /* 0x000fe400078e0209 */
[----:B------:R-:W-:Y:S01]  /*2160*/  IMAD.MOV.U32 R10, RZ, RZ, R32 ;  /* 0x000000ffff0a7224 */ /* 0x000fe200078e0020 */
[C---:B------:R-:W-:Y:S01]  /*2170*/  SHF.L.U64.HI R67, R18.reuse, 0x5, R19 ;  /* 0x0000000512437819 */ /* 0x040fe20000010213 */
[----:B------:R-:W-:Y:S02]  /*2180*/  IMAD.SHL.U32 R66, R18, 0x20, RZ ;  /* 0x0000002012427824 */ /* 0x000fe400078e00ff */
[C---:B------:R-:W-:Y:S02]  /*2190*/  IMAD R7, R20.reuse, R19, R7 ;  /* 0x0000001314077224 */ /* 0x040fe400078e0207 */
[----:B------:R-:W-:Y:S01]  /*21a0*/  IMAD.WIDE.U32 R18, R20, R18, R10 ;  /* 0x0000001214127225 */ /* 0x000fe200078e000a */
[----:B------:R-:W-:-:S04]  /*21b0*/  SHF.R.S32.HI R10, RZ, 0x1f, R69 ;  /* 0x0000001fff0a7819 */ /* 0x000fc80000011445 */
[----:B------:R-:W-:Y:S01]  /*21c0*/  LEA.HI R9, R10, R69, RZ, 0x6 ;  /* 0x000000450a097211 */ /* 0x000fe200078f30ff */
[----:B------:R-:W-:-:S03]  /*21d0*/  IMAD.WIDE.U32 R20, R100, R2, R30 ;  /* 0x0000000264147225 */ /* 0x000fc600078e001e */
[----:B------:R-:W-:Y:S01]  /*21e0*/  SHF.R.S32.HI R10, RZ, 0x6, R9 ;  /* 0x00000006ff0a7819 */ /* 0x000fe20000011409 */
[----:B------:R-:W-:Y:S01]  /*21f0*/  IMAD.IADD R141, R21, 0x1, R141 ;  /* 0x00000001158d7824 */ /* 0x000fe200078e028d */
[C---:B----4-:R-:W-:Y:S02]  /*2200*/  LEA R140, P0, R20.reuse, R16, 0x1 ;  /* 0x00000010148c7211 */ /* 0x050fe400078008ff */
[----:B------:R-:W-:Y:S02]  /*2210*/  VIMNMX R65, PT, PT, R137, R10, !PT ;  /* 0x0000000a89417248 */ /* 0x000fe40007fe0100 */
[----:B------:R-:W-:Y:S02]  /*2220*/  LEA.HI.X R141, R20, R17, R141, 0x1, P0 ;  /* 0x00000011148d7211 */ /* 0x000fe400000f0c8d */
[----:B------:R-:W-:Y:S01]  /*2230*/  ISETP.GT.AND P0, PT, R88, R65, PT ;  /* 0x000000415800720c */ /* 0x000fe20003f04270 */
[----:B------:R-:W-:Y:S01]  /*2240*/  IMAD.WIDE.U32 R24, R100, R4, R24 ;  /* 0x0000000464187225 */ /* 0x000fe200078e0018 */
[----:B------:R-:W-:-:S02]  /*2250*/  IADD3 R7, PT, PT, R19, R7, RZ ;  /* 0x0000000713077210 */ /* 0x000fc40007ffe0ff */
[----:B------:R-:W-:Y:S01]  /*2260*/  LEA R102, P2, R18, R14, 0x1 ;  /* 0x0000000e12667211 */ /* 0x000fe200078408ff */
[----:B------:R-:W-:Y:S01]  /*2270*/  IMAD.IADD R139, R25, 0x1, R139 ;  /* 0x00000001198b7824 */ /* 0x000fe200078e028b */
        /* <DEDUP_REMOVED lines=12> */
[----:B------:R-:W4:Y:S04]  /*2340*/  LD.E R14, desc[UR4][R84.64+0xd0] ;  /* 0x0000d004540e7980 */ /* 0x000f28000c101900 */
[----:B------:R-:W4:Y:S04]  /*2350*/  LD.E.64 R24, desc[UR4][R84.64+0x138] ;  /* 0x0001380454187980 */ /* 0x000f28000c101b00 */
[----:B------:R-:W4:Y:S04]  /*2360*/  LD.E.64 R20, desc[UR4][R84.64+0x110] ;  /* 0x0001100454147980 */ /* 0x000f28000c101b00 */
[----:B------:R-:W4:Y:S04]  /*2370*/  LD.E.64 R16, desc[UR4][R84.64+0x108] ;  /* 0x0001080454107980 */ /* 0x000f28000c101b00 */
[----:B------:R-:W4:Y:S04]  /*2380*/  LD.E.64 R18, desc[UR4][R84.64+0x150] ;  /* 0x0001500454127980 */ /* 0x000f28000c101b00 */
[----:B------:R-:W4:Y:S01]  /*2390*/  LD.E.64 R4, desc[UR4][R84.64+0x148] ;  /* 0x0001480454047980 */ /* 0x000f22000c101b00 */
[----:B------:R-:W-:Y:S01]  /*23a0*/  MOV R13, RZ ;  /* 0x000000ff000d7202 */ /* 0x000fe20000000f00 */
[----:B------:R-:W-:-:S05]  /*23b0*/  IMAD.MOV.U32 R94, RZ, RZ, R61 ;  /* 0x000000ffff5e7224 */ /* 0x000fca00078e003d */
[----:B------:R-:W-:Y:S01]  /*23c0*/  SHF.R.S32.HI R11, RZ, 0x1f, R94 ;  /* 0x0000001fff0b7819 */ /* 0x000fe2000001145e */
[----:B-----5:R-:W-:Y:S01]  /*23d0*/  IMAD.IADD R8, R8, 0x1, R61 ;  /* 0x0000000108087824 */ /* 0x020fe200078e023d */
        /* <DEDUP_REMOVED lines=9> */
[----:B---3--:R-:W-:Y:S01]  /*2470*/  IMAD.WIDE.U32 R28, R147, R32, R12 ;  /* 0x00000020931c7225 */ /* 0x008fe200078e000c */
[----:B------:R-:W-:-:S03]  /*2480*/  IADD3 R31, PT, PT, R31, R2, RZ ;  /* 0x000000021f1f7210 */ /* 0x000fc60007ffe0ff */
[----:B------:R-:W-:Y:S02]  /*2490*/  IMAD R3, R33, R147, RZ ;  /* 0x0000009321037224 */ /* 0x000fe400078e02ff */
[-C--:B----4-:R-:W-:Y:S02]  /*24a0*/  IMAD R7, R107, R94.reuse, RZ ;  /* 0x0000005e6b077224 */ /* 0x090fe400078e02ff */
[-C--:B------:R-:W-:Y:S02]  /*24b0*/  IMAD R2, R23, R94.reuse, RZ ;  /* 0x0000005e17027224 */ /* 0x080fe400078e02ff */
[----:B------:R-:W-:Y:S02]  /*24c0*/  IMAD.IADD R29, R29, 0x1, R3 ;  /* 0x000000011d1d7824 */ /* 0x000fe400078e0203 */
[C---:B------:R-:W-:Y:S02]  /*24d0*/  IMAD R7, R106.reuse, R11, R7 ;  /* 0x0000000b6a077224 */ /* 0x040fe400078e0207 */
[----:B------:R-:W-:Y:S01]  /*24e0*/  IMAD.WIDE.U32 R30, R106, R94, R30 ;  /* 0x0000005e6a1e7225 */ /* 0x000fe200078e001e */
[----:B------:R-:W-:-:S03]  /*24f0*/  LEA.HI R95, R14, R14, RZ, 0x1 ;  /* 0x0000000e0e5f7211 */ /* 0x000fc600078f08ff */
[C---:B------:R-:W-:Y:S02]  /*2500*/  IMAD R11, R22.reuse, R11, R2 ;  /* 0x0000000b160b7224 */ /* 0x040fe400078e0202 */
[----:B------:R-:W-:Y:S02]  /*2510*/  IMAD R3, R27, R6, RZ ;  /* 0x000000061b037224 */ /* 0x000fe400078e02ff */
[----:B------:R-:W-:Y:S01]  /*2520*/  IMAD.WIDE.U32 R28, R22, R94, R28 ;  /* 0x0000005e161c7225 */ /* 0x000fe200078e001c */
[----:B------:R-:W-:Y:S02]  /*2530*/  IADD3 R31, PT, PT, R31, R7, RZ ;  /* 0x000000071f1f7210 */ /* 0x000fe40007ffe0ff */
[----:B------:R-:W-:Y:S01]  /*2540*/  SHF.R.S32.HI R95, RZ, 0x1, R95 ;  /* 0x00000001ff5f7819 */ /* 0x000fe2000001145f */
[----:B------:R-:W-:Y:S02]  /*2550*/  IMAD R7, R25, R6, RZ ;  /* 0x0000000619077224 */ /* 0x000fe400078e02ff */
[----:B------:R-:W-:Y:S01]  /*2560*/  IMAD R2, R26, R0, R3 ;  /* 0x000000001a027224 */ /* 0x000fe200078e0203 */
[----:B------:R-:W-:Y:S01]  /*2570*/  IADD3 R3, P0, PT, -R69, R100, RZ ;  /* 0x0000006445037210 */ /* 0x000fe20007f1e1ff */
[----:B------:R-:W-:Y:S01]  /*2580*/  IMAD.IADD R29, R29, 0x1, R11 ;  /* 0x000000011d1d7824 */ /* 0x000fe200078e020b */
[----:B------:R-:W-:Y:S01]  /*2590*/  SHF.R.S32.HI R11, RZ, 0x1f, R69 ;  /* 0x0000001fff0b7819 */ /* 0x000fe20000011445 */
[----:B------:R-:W-:-:S02]  /*25a0*/  IMAD R7, R24, R0, R7 ;  /* 0x0000000018077224 */ /* 0x000fc400078e0207 */
[----:B------:R-:W-:Y:S01]  /*25b0*/  IMAD.WIDE.U32 R26, R6, R26, R30 ;  /* 0x0000001a061a7225 */ /* 0x000fe200078e001e */
[----:B------:R-:W-:-:S03]  /*25c0*/  IADD3.X R11, PT, PT, RZ, ~R11, RZ, P0, !PT ;  /* 0x8000000bff0b7210 */ /* 0x000fc600007fe4ff */
[----:B------:R-:W-:-:S04]  /*25d0*/  IMAD.WIDE.U32 R24, R6, R24, R28 ;  /* 0x0000001806187225 */ /* 0x000fc800078e001c */
[----:B------:R-:W-:Y:S01]  /*25e0*/  IMAD R0, R100, R95, R96 ;  /* 0x0000005f64007224 */ /* 0x000fe200078e0260 */
[----:B------:R-:W-:Y:S01]  /*25f0*/  IADD3 R27, PT, PT, R27, R2, RZ ;  /* 0x000000021b1b7210 */ /* 0x000fe20007ffe0ff */
[----:B------:R-:W-:Y:S02]  /*2600*/  IMAD.IADD R25, R25, 0x1, R7 ;  /* 0x0000000119197824 */ /* 0x000fe400078e0207 */
[----:B------:R-:W-:Y:S02]  /*2610*/  IMAD R7, R95, R8, RZ ;  /* 0x000000085f077224 */ /* 0x000fe400078e02ff */
[----:B------:R-:W-:Y:S02]  /*2620*/  IMAD.IADD R6, R96, 0x1, R0 ;  /* 0x0000000160067824 */ /* 0x000fe400078e0200 */
[C---:B------:R-:W-:Y:S02]  /*2630*/  IMAD R71, R11.reuse, R106, RZ ;  /* 0x0000006a0b477224 */ /* 0x040fe400078e02ff */
        /* <DEDUP_REMOVED lines=15> */
[----:B------:R-:W-:Y:S02]  /*2730*/  SHF.L.U32 R16, R3, 0x1, RZ ;  /* 0x0000000103107819 */ /* 0x000fe400000006ff */
[----:B------:R-:W-:Y:S02]  /*2740*/  LEA.HI.X R71, R26, R21, R71, 0x1, P1 ;  /* 0x000000151a477211 */ /* 0x000fe400008f0c47 */
[----:B------:R-:W-:Y:S02]  /*2750*/  SHF.L.U64.HI R75, R2, 0x1, R75 ;  /* 0x00000001024b7819 */ /* 0x000fe4000001024b */
[----:B------:R-:W-:Y:S02]  /*2760*/  IADD3 R72, P3, PT, R18, R74, RZ ;  /* 0x0000004a12487210 */ /* 0x000fe40007f7e0ff */
[----:B------:R-:W-:Y:S02]  /*2770*/  LEA.HI.X R15, R24, R17, R15, 0x1, P0 ;  /* 0x00000011180f7211 */ /* 0x000fe400000f0c0f */
[----:B------:R-:W-:-:S02]  /*2780*/  IADD3 R50, P1, PT, R18, R16, RZ ;  /* 0x0000001012327210 */ /* 0x000fc40007f3e0ff */
[----:B------:R-:W-:Y:S02]  /*2790*/  SHF.L.U64.HI R0, R3, 0x1, R0 ;  /* 0x0000000103007819 */ /* 0x000fe40000010200 */
[C---:B------:R-:W-:Y:S02]  /*27a0*/  IADD3 R16, P0, PT, R4.reuse, R16, RZ ;  /* 0x0000001004107210 */ /* 0x040fe40007f1e0ff */
[----:B------:R-:W-:Y:S02]  /*27b0*/  IADD3 R74, P2, PT, R4, R74, RZ ;  /* 0x0000004a044a7210 */ /* 0x000fe40007f5e0ff */
[----:B------:R-:W-:Y:S01]  /*27c0*/  SHF.L.U32 R95, R95, 0x5, RZ ;  /* 0x000000055f5f7819 */ /* 0x000fe200000006ff */
[----:B------:R-:W-:Y:S01]  /*27d0*/  IMAD.X R73, R19, 0x1, R75, P3 ;  /* 0x0000000113497824 */ /* 0x000fe200018e064b */
[C---:B------:R-:W-:Y:S02]  /*27e0*/  SHF.L.U64.HI R81, R22.reuse, 0x5, R23 ;  /* 0x0000000516517819 */ /* 0x040fe40000010217 */
[----:B------:R-:W-:-:S02]  /*27f0*/  SHF.L.U32 R83, R22, 0x5, RZ ;  /* 0x0000000516537819 */ /* 0x000fc400000006ff */
[-C--:B------:R-:W-:Y:S02]  /*2800*/  IADD3.X R51, PT, PT, R19, R0.reuse, RZ, P1, !PT ;  /* 0x0000000013337210 */ /* 0x080fe40000ffe4ff */
[C---:B------:R-:W-:Y:S02]  /*2810*/  IADD3.X R17, PT, PT, R5.reuse, R0, RZ, P0, !PT ;  /* 0x0000000005117210 */ /* 0x040fe400007fe4ff */
[----:B------:R-:W-:Y:S02]  /*2820*/  IADD3.X R75, PT, PT, R5, R75, RZ, P2, !PT ;  /* 0x0000004b054b7210 */ /* 0x000fe400017fe4ff */
[----:B------:R-:W-:-:S07]  /*2830*/  SHF.R.S32.HI R68, RZ, 0x1f, R95 ;  /* 0x0000001fff447819 */ /* 0x000fce000001145f */
.L_x_11313:
[----:B------:R-:W-:Y:S01]  /*2840*/  VIADD R92, R92, 0x40 ;  /* 0x000000405c5c7836 */ /* 0x000fe20000000000 */
[----:B------:R-:W-:Y:S01]  /*2850*/  BSSY.RECONVERGENT B0, `(.L_x_11277) ;  /* 0x0000011000007945 */ /* 0x000fe20003800200 */
[----:B------:R-:W-:Y:S02]  /*2860*/  VIADD R93, R93, 0x40 ;  /* 0x000000405d5d7836 */ /* 0x000fe40000000000 */
[C---:B------:R-:W-:Y:S01]  /*2870*/  VIADD R0, R100.reuse, 0x20 ;  /* 0x0000002064007836 */ /* 0x040fe20000000000 */
[CC--:B------:R-:W-:Y:S04]  /*2880*/  ISETP.GE.AND P0, PT, R100.reuse, R92.reuse, PT ;  /* 0x0000005c6400720c */ /* 0x0c0fe80003f06270 */
[-C--:B------:R-:W-:Y:S02]  /*2890*/  ISETP.GE.AND P0, PT, R100, R93.reuse, !P0 ;  /* 0x0000005d6400720c */ /* 0x080fe40004706270 */
[C---:B------:R-:W-:Y:S04]  /*28a0*/  ISETP.GE.AND P3, PT, R0.reuse, R92, PT ;  /* 0x0000005c0000720c */ /* 0x040fe80003f66270 */
[----:B------:R-:W-:Y:S07]  /*28b0*/  ISETP.GE.AND P3, PT, R0, R93, !P3 ;  /* 0x0000005d0000720c */ /* 0x000fee0005f66270 */
        /* <DEDUP_REMOVED lines=10> */
.L_x_11278:
[----:B------:R-:W-:Y:S05]  /*2960*/  BSYNC.RECONVERGENT B0 ;  /* 0x0000000000007941 */ /* 0x000fea0003800200 */
.L_x_11277:
        /* <DEDUP_REMOVED lines=15> */
.L_x_11280:
[----:B------:R-:W-:Y:S05]  /*2a60*/  BSYNC.RECONVERGENT B0 ;  /* 0x0000000000007941 */ /* 0x000fea0003800200 */
.L_x_11279:
[----:B--2---:R-:W2:Y:S01]  /*2a70*/  LD.E R3, desc[UR4][R84.64+0x130] ;  /* 0x0001300454037980 */ /* 0x004ea2000c101900 */
[----:B------:R-:W-:Y:S01]  /*2a80*/  UMOV UR6, URZ ;  /* 0x000000ff00067c82 */ /* 0x000fe20008000000 */
[----:B------:R-:W-:Y:S01]  /*2a90*/  VIADD R86, R86, 0xffffffff ;  /* 0xffffffff56567836 */ /* 0x000fe20000000000 */
[----:B------:R-:W-:Y:S01]  /*2aa0*/  IADD3 R0, P1, PT, RZ, -UR6, RZ ;  /* 0x80000006ff007c10 */ /* 0x000fe2000ff3e0ff */
[----:B------:R-:W3:Y:S01]  /*2ab0*/  LD.E R11, desc[UR4][R84.64+0xd0] ;  /* 0x0000d004540b7980 */ /* 0x000ee2000c101900 */
[----:B------:R-:W-:Y:S01]  /*2ac0*/  BSSY.RECONVERGENT B2, `(.L_x_11281) ;  /* 0x0000395000027945 */ /* 0x000fe20003800200 */
[----:B------:R-:W-:Y:S01]  /*2ad0*/  IMAD.MOV.U32 R98, RZ, RZ, R94 ;  /* 0x000000ffff627224 */ /* 0x000fe200078e005e */
[----:B------:R-:W-:Y:S02]  /*2ae0*/  ISETP.GT.AND P2, PT, R86, R65, PT ;  /* 0x000000415600720c */ /* 0x000fe40003f44270 */
        /* <DEDUP_REMOVED lines=18> */
.L_x_11284:
[----:B------:R-:W-:Y:S05]  /*2c10*/  BSYNC.RECONVERGENT B0 ;  /* 0x0000000000007941 */ /* 0x000fea0003800200 */
.L_x_11283:
        /* <DEDUP_REMOVED lines=17> */
.L_x_11282:
        /* <DEDUP_REMOVED lines=58> */
.L_x_11290:
[----:B------:R-:W-:Y:S05]  /*30d0*/  BSYNC.RECONVERGENT B0 ;  /* 0x0000000000007941 */ /* 0x000fea0003800200 */
.L_x_11289:
        /* <DEDUP_REMOVED lines=48> */
.L_x_11292:
[----:B------:R-:W-:Y:S05]  /*33e0*/  BSYNC.RECONVERGENT B0 ;  /* 0x0000000000007941 */ /* 0x000fea0003800200 */
.L_x_11291:
        /* <DEDUP_REMOVED lines=47> */
.L_x_11288:
[----:B------:R-:W-:Y:S05]  /*36e0*/  BSYNC.RECONVERGENT B1 ;  /* 0x0000000000017941 */ /* 0x000fea0003800200 */
.L_x_11287:
        /* <DEDUP_REMOVED lines=63> */
.L_x_11296:
[----:B------:R-:W-:Y:S05]  /*3ae0*/  BSYNC.RECONVERGENT B0 ;  /* 0x0000000000007941 */ /* 0x000fea0003800200 */
.L_x_11295:
        /* <DEDUP_REMOVED lines=48> */
.L_x_11298:
[----:B------:R-:W-:Y:S05]  /*3df0*/  BSYNC.RECONVERGENT B0 ;  /* 0x0000000000007941 */ /* 0x000fea0003800200 */
.L_x_11297:
        /* <DEDUP_REMOVED lines=47> */
.L_x_11294:
[----:B------:R-:W-:Y:S05]  /*40f0*/  BSYNC.RECONVERGENT B1 ;  /* 0x0000000000017941 */ /* 0x000fea0003800200 */
.L_x_11293:
[----:B------:R-:W3:Y:S02]  /*4100*/  LD.E R3, desc[UR4][R84.64+0xd0] ;  /* 0x0000d00454037980 */ /* 0x000ee4000c101900 */
[----:B---3--:R-:W-:Y:S05]  /*4110*/  IMAD.U32 R3, R3, -0x20, RZ ;  /* 0xffffffe003037824 */ /* 0x008fea00078e00ff */
[C---:B------:R-:W-:Y:S02]  /*4120*/  LEA R16, P1, R3.reuse, R16, 0x1 ;  /* 0x0000001003107211 */ /* 0x040fe400078208ff */
[C---:B------:R-:W-:Y:S02]  /*4130*/  LEA R50, P0, R3.reuse, R50, 0x1 ;  /* 0x0000003203327211 */ /* 0x040fe400078008ff */
[C---:B------:R-:W-:Y:S02]  /*4140*/  LEA.HI.X.SX32 R17, R3.reuse, R17, 0x1, P1 ;  /* 0x0000001103117211 */ /* 0x040fe400008f0eff */
[----:B------:R-:W-:Y:S01]  /*4150*/  LEA.HI.X.SX32 R51, R3, R51, 0x1, P0 ;  /* 0x0000003303337211 */ /* 0x000fe200000f0eff */
[----:B------:R-:W-:Y:S05]  /*4160*/  BRA `(.L_x_11285) ;  /* 0x0000002000a87947 */ /* 0x000fea0003800000 */
.L_x_11286:
        /* <DEDUP_REMOVED lines=95> */
.L_x_11302:
[----:B------:R-:W-:Y:S05]  /*4760*/  BSYNC.RECONVERGENT B0 ;  /* 0x0000000000007941 */ /* 0x000fea0003800200 */
.L_x_11301:
        /* <DEDUP_REMOVED lines=88> */
.L_x_11304:
[----:B------:R-:W-:Y:S05]  /*4cf0*/  BSYNC.RECONVERGENT B0 ;  /* 0x0000000000007941 */ /* 0x000fea0003800200 */
.L_x_11303:
        /* <DEDUP_REMOVED lines=86> */
.L_x_11300:
[----:B------:R-:W-:Y:S05]  /*5260*/  BSYNC.RECONVERGENT B1 ;  /* 0x0000000000017941 */ /* 0x000fea0003800200 */
.L_x_11299:
        /* <DEDUP_REMOVED lines=96> */
.L_x_11308:
[----:B------:R-:W-:Y:S05]  /*5870*/  BSYNC.RECONVERGENT B0 ;  /* 0x0000000000007941 */ /* 0x000fea0003800200 */
.L_x_11307:
        /* <DEDUP_REMOVED lines=89> */
.L_x_11310:
[----:B------:R-:W-:Y:S05]  /*5e10*/  BSYNC.RECONVERGENT B0 ;  /* 0x0000000000007941 */ /* 0x000fea0003800200 */
.L_x_11309:
        /* <DEDUP_REMOVED lines=88> */
.L_x_11306:
[----:B------:R-:W-:Y:S05]  /*63a0*/  BSYNC.RECONVERGENT B1 ;  /* 0x0000000000017941 */ /* 0x000fea0003800200 */
.L_x_11305:
[----:B------:R-:W3:Y:S02]  /*63b0*/  LD.E R3, desc[UR4][R84.64+0xd0] ;  /* 0x0000d00454037980 */ /* 0x000ee4000c101900 */
[----:B---3--:R-:W-:Y:S05]  /*63c0*/  IMAD.U32 R3, R3, -0x20, RZ ;  /* 0xffffffe003037824 */ /* 0x008fea00078e00ff */
[C---:B------:R-:W-:Y:S02]  /*63d0*/  LEA R74, P1, R3.reuse, R74, 0x1 ;  /* 0x0000004a034a7211 */ /* 0x040fe400078208ff */
[C---:B------:R-:W-:Y:S02]  /*63e0*/  LEA R72, P0, R3.reuse, R72, 0x1 ;  /* 0x0000004803487211 */ /* 0x040fe400078008ff */
[C---:B------:R-:W-:Y:S02]  /*63f0*/  LEA.HI.X.SX32 R75, R3.reuse, R75, 0x1, P1 ;  /* 0x0000004b034b7211 */ /* 0x040fe400008f0eff */
[----:B------:R-:W-:Y:S09]  /*6400*/  LEA.HI.X.SX32 R73, R3, R73, 0x1, P0 ;  /* 0x0000004903497211 */ /* 0x000ff200000f0eff */
.L_x_11285:
[----:B------:R-:W-:Y:S05]  /*6410*/  BSYNC.RECONVERGENT B2 ;  /* 0x0000000000027941 */ /* 0x000fea0003800200 */
.L_x_11281:
[----:B------:R-:W-:Y:S01]  /*6420*/  ISETP.NE.U32.AND P4, PT, R150, RZ, PT ;  /* 0x000000ff9600720c */ /* 0x000fe20003f85070 */
[----:B--23--:R-:W2:Y:S01]  /*6430*/  LD.E R3, desc[UR4][R84.64+0x128] ;  /* 0x0001280454037980 */ /* 0x00cea2000c101900 */
[----:B------:R-:W-:Y:S01]  /*6440*/  UMOV UR6, URZ ;  /* 0x000000ff00067c82 */ /* 0x000fe20008000000 */
[----:B------:R-:W-:Y:S01]  /*6450*/  BSSY.RECONVERGENT B0, `(.L_x_11311) ;  /* 0x0000063000007945 */ /* 0x000fe20003800200 */
[----:B------:R-:W-:Y:S01]  /*6460*/  ISETP.NE.AND.EX P4, PT, R151, RZ, PT, P4 ;  /* 0x000000ff9700720c */ /* 0x000fe20003f85340 */
[----:B------:R-:W-:Y:S01]  /*6470*/  VIADD R94, R94, 0xffffffc0 ;  /* 0xffffffc05e5e7836 */ /* 0x000fe20000000000 */
[----:B-1----:R-:W-:Y:S11]  /*6480*/  IADD3 R7, P0, PT, RZ, -UR6, RZ ;  /* 0x80000006ff077c10 */ /* 0x002ff6000ff1e0ff */
        /* <DEDUP_REMOVED lines=95> */
.L_x_11312:
[----:B------:R-:W-:Y:S05]  /*6a80*/  BSYNC.RECONVERGENT B0 ;  /* 0x0000000000007941 */ /* 0x000fea0003800200 */
.L_x_11311:
[----:B------:R-:W-:Y:S05]  /*6a90*/  @P2 BRA `(.L_x_11313) ;  /* 0xffffffbc00682947 */ /* 0x000fea000383ffff */
.L_x_11276:
        /* <DEDUP_REMOVED lines=29> */
.L_x_11318:
[----:B------:R2:W-:Y:S02]  /*6c70*/  STS.128 [R91+0x2000], RZ ;  /* 0x002000ff5b007388 */ /* 0x0005e40000000c00 */
.L_x_11317:
[----:B------:R-:W-:Y:S05]  /*6c80*/  BSYNC.RECONVERGENT B0 ;  /* 0x0000000000007941 */ /* 0x000fea0003800200 */
.L_x_11316:
        /* <DEDUP_REMOVED lines=24> */
.L_x_11320:
[----:B------:R1:W-:Y:S01]  /*6e10*/  STS.128 [R91+0x2800], RZ ;  /* 0x002800ff5b007388 */ /* 0x0003e20000000c00 */
[----:B------:R-:W-:Y:S05]  /*6e20*/  BRA `(.L_x_11319) ;  /* 0x00000038001c7947 */ /* 0x000fea0003800000 */
.L_x_11315:
        /* <DEDUP_REMOVED lines=82> */
.L_x_11327:
[----:B------:R-:W-:Y:S05]  /*7350*/  BSYNC.RECONVERGENT B0 ;  /* 0x0000000000007941 */ /* 0x000fea0003800200 */
.L_x_11326:
[----:B-----5:R-:W-:Y:S01]  /*7360*/  IMAD.MOV.U32 R6, RZ, RZ, R18 ;  /* 0x000000ffff067224 */ /* 0x020fe200078e0012 */
[----:B------:R-:W-:Y:S01]  /*7370*/  MOV R4, R16 ;  /* 0x0000001000047202 */ /* 0x000fe20000000f00 */
[----:B------:R-:W-:Y:S01]  /*7380*/  IMAD.MOV.U32 R7, RZ, RZ, R19 ;  /* 0x000000ffff077224 */ /* 0x000fe200078e0013 */
[----:B------:R-:W-:Y:S02]  /*7390*/  MOV R5, R17 ;  /* 0x0000001100057202 */ /* 0x000fe40000000f00 */
.L_x_11325:
[----:B------:R-:W-:Y:S05]  /*73a0*/  BSYNC.RECONVERGENT B1 ;  /* 0x0000000000017941 */ /* 0x000fea0003800200 */
.L_x_11324:
        /* <DEDUP_REMOVED lines=47> */
.L_x_11331:
[----:B------:R-:W-:Y:S05]  /*76a0*/  BSYNC.RECONVERGENT B0 ;  /* 0x0000000000007941 */ /* 0x000fea0003800200 */
.L_x_11330:
[----:B-----5:R1:W-:Y:S02]  /*76b0*/  STS.128 [R91+0x1000], R16 ;  /* 0x001000105b007388 */ /* 0x0203e40000000c00 */
.L_x_11329:
[----:B------:R-:W-:Y:S05]  /*76c0*/  BSYNC.RECONVERGENT B1 ;  /* 0x0000000000017941 */ /* 0x000fea0003800200 */
.L_x_11328:
        /* <DEDUP_REMOVED lines=46> */
.L_x_11333:
[----:B------:R-:W-:Y:S05]  /*79b0*/  BSYNC.RECONVERGENT B0 ;  /* 0x0000000000007941 */ /* 0x000fea0003800200 */
.L_x_11332:
[----:B-----5:R1:W-:Y:S02]  /*79c0*/  STS.128 [R91+0x2000], R16 ;  /* 0x002000105b007388 */ /* 0x0203e40000000c00 */
.L_x_11323:
[----:B------:R-:W-:Y:S05]  /*79d0*/  BSYNC.RECONVERGENT B2 ;  /* 0x0000000000027941 */ /* 0x000fea0003800200 */
.L_x_11322:
        /* <DEDUP_REMOVED lines=60> */
.L_x_11337:
[----:B------:R-:W-:Y:S05]  /*7da0*/  BSYNC.RECONVERGENT B0 ;  /* 0x0000000000007941 */ /* 0x000fea0003800200 */
.L_x_11336:
[----:B-----5:R1:W-:Y:S02]  /*7db0*/  STS.128 [R91+0x800], R16 ;  /* 0x000800105b007388 */ /* 0x0203e40000000c00 */
.L_x_11335:
[----:B------:R-:W-:Y:S05]  /*7dc0*/  BSYNC.RECONVERGENT B1 ;  /* 0x0000000000017941 */ /* 0x000fea0003800200 */
.L_x_11334:
        /* <DEDUP_REMOVED lines=55> */
.L_x_11341:
[----:B------:R-:W-:Y:S05]  /*8140*/  BSYNC.RECONVERGENT B0 ;  /* 0x0000000000007941 */ /* 0x000fea0003800200 */
.L_x_11340:
[----:B-----5:R1:W-:Y:S02]  /*8150*/  STS.128 [R91+0x1800], R16 ;  /* 0x001800105b007388 */ /* 0x0203e40000000c00 */
.L_x_11339:
[----:B------:R-:W-:Y:S05]  /*8160*/  BSYNC.RECONVERGENT B1 ;  /* 0x0000000000017941 */ /* 0x000fea0003800200 */
.L_x_11338:
        /* <DEDUP_REMOVED lines=53> */
.L_x_11343:
[----:B------:R-:W-:Y:S05]  /*84c0*/  BSYNC.RECONVERGENT B0 ;  /* 0x0000000000007941 */ /* 0x000fea0003800200 */
.L_x_11342:
[----:B-----5:R1:W-:Y:S01]  /*84d0*/  STS.128 [R91+0x2800], R16 ;  /* 0x002800105b007388 */ /* 0x0203e20000000c00 */
[----:B------:R-:W-:Y:S05]  /*84e0*/  BRA `(.L_x_11319) ;  /* 0x00000020006c7947 */ /* 0x000fea0003800000 */
.L_x_11321:
        /* <DEDUP_REMOVED lines=94> */
.L_x_11348:
[----:B------:R-:W-:Y:S05]  /*8ad0*/  BSYNC.RECONVERGENT B0 ;  /* 0x0000000000007941 */ /* 0x000fea0003800200 */
.L_x_11347:
[----:B------:R-:W-:Y:S05]  /*8ae0*/  BSYNC.RECONVERGENT B1 ;  /* 0x0000000000017941 */ /* 0x000fea0003800200 */
.L_x_11346:
        /* <DEDUP_REMOVED lines=85> */
.L_x_11352:
[----:B------:R-:W-:Y:S05]  /*9040*/  BSYNC.RECONVERGENT B0 ;  /* 0x0000000000007941 */ /* 0x000fea0003800200 */
.L_x_11351:
[----:B-----5:R1:W-:Y:S02]  /*9050*/  STS.128 [R91+0x1000], R24 ;  /* 0x001000185b007388 */ /* 0x0203e40000000c00 */
.L_x_11350:
[----:B------:R-:W-:Y:S05]  /*9060*/  BSYNC.RECONVERGENT B1 ;  /* 0x0000000000017941 */ /* 0x000fea0003800200 */
.L_x_11349:
        /* <DEDUP_REMOVED lines=83> */
.L_x_11354:
[----:B------:R-:W-:Y:S05]  /*95a0*/  BSYNC.RECONVERGENT B0 ;  /* 0x0000000000007941 */ /* 0x000fea0003800200 */
.L_x_11353:
[----:B-----5:R1:W-:Y:S02]  /*95b0*/  STS.128 [R91+0x2000], R24 ;  /* 0x002000185b007388 */ /* 0x0203e40000000c00 */
.L_x_11345:
[----:B------:R-:W-:Y:S05]  /*95c0*/  BSYNC.RECONVERGENT B2 ;  /* 0x0000000000027941 */ /* 0x000fea0003800200 */
.L_x_11344:
        /* <DEDUP_REMOVED lines=90> */
.L_x_11358:
[----:B------:R-:W-:Y:S05]  /*9b70*/  BSYNC.RECONVERGENT B0 ;  /* 0x0000000000007941 */ /* 0x000fea0003800200 */
.L_x_11357:
[----:B-----5:R1:W-:Y:S02]  /*9b80*/  STS.128 [R91+0x800], R24 ;  /* 0x000800185b007388 */ /* 0x0203e40000000c00 */
.L_x_11356:
[----:B------:R-:W-:Y:S05]  /*9b90*/  BSYNC.RECONVERGENT B1 ;  /* 0x0000000000017941 */ /* 0x000fea0003800200 */
.L_x_11355:
        /* <DEDUP_REMOVED lines=85> */
.L_x_11362:
[----:B------:R-:W-:Y:S05]  /*a0f0*/  BSYNC.RECONVERGENT B0 ;  /* 0x0000000000007941 */ /* 0x000fea0003800200 */
.L_x_11361:
[----:B-----5:R1:W-:Y:S02]  /*a100*/  STS.128 [R91+0x1800], R24 ;  /* 0x001800185b007388 */ /* 0x0203e40000000c00 */
.L_x_11360:
[----:B------:R-:W-:Y:S05]  /*a110*/  BSYNC.RECONVERGENT B1 ;  /* 0x0000000000017941 */ /* 0x000fea0003800200 */
.L_x_11359:
        /* <DEDUP_REMOVED lines=86> */
.L_x_11364:
[----:B------:R-:W-:Y:S05]  /*a680*/  BSYNC.RECONVERGENT B0 ;  /* 0x0000000000007941 */ /* 0x000fea0003800200 */
.L_x_11363:
[----:B-----5:R1:W-:Y:S02]  /*a690*/  STS.128 [R91+0x2800], R4 ;  /* 0x002800045b007388 */ /* 0x0203e40000000c00 */
.L_x_11319:
[----:B------:R-:W-:Y:S05]  /*a6a0*/  BSYNC.RECONVERGENT B3 ;  /* 0x0000000000037941 */ /* 0x000fea0003800200 */
.L_x_11314:
[----:B-1-3--:R-:W-:Y:S01]  /*a6b0*/  IADD3 R5, PT, PT, R63, -R61, RZ ;  /* 0x8000003d3f057210 */ /* 0x00afe20007ffe0ff */
[----:B------:R-:W-:Y:S03]  /*a6c0*/  BSSY.RECONVERGENT B0, `(.L_x_11365) ;  /* 0x0000019000007945 */ /* 0x000fe60003800200 */
[----:B------:R-:W-:-:S13]  /*a6d0*/  ISETP.GE.AND P4, PT, R100, R5, PT ;  /* 0x000000056400720c */ /* 0x000fda0003f86270 */
[----:B------:R-:W-:Y:S05]  /*a6e0*/  @P4 BRA `(.L_x_11366) ;  /* 0x0000000000584947 */ /* 0x000fea0003800000 */
[-C--:B-----5:R-:W-:Y:S02]  /*a6f0*/  ISETP.GE.AND P1, PT, R12, R145.reuse, PT ;  /* 0x000000910c00720c */ /* 0x0a0fe40003f26270 */
[----:B------:R-:W-:-:S11]  /*a700*/  ISETP.GE.AND P0, PT, R10, R145, PT ;  /* 0x000000910a00720c */ /* 0x000fd60003f06270 */
[----:B----4-:R-:W-:Y:S02]  /*a710*/  @!P1 IMAD.MOV.U32 R2, RZ, RZ, R138 ;  /* 0x000000ffff029224 */ /* 0x010fe400078e008a */
        /* <DEDUP_REMOVED lines=18> */
.L_x_11367:
[----:B------:R3:W-:Y:S02]  /*a840*/  STS.128 [R91+0x5000], RZ ;  /* 0x005000ff5b007388 */ /* 0x0007e40000000c00 */
.L_x_11366:
[----:B------:R-:W-:Y:S05]  /*a850*/  BSYNC.RECONVERGENT B0 ;  /* 0x0000000000007941 */ /* 0x000fea0003800200 */
.L_x_11365:
[----:B------:R-:W-:Y:S01]  /*a860*/  ISETP.GE.AND P0, PT, R30, R5, PT ;  /* 0x000000051e00720c */ /* 0x000fe20003f06270 */
[----:B------:R-:W-:-:S12]  /*a870*/  BSSY.RECONVERGENT B0, `(.L_x_11368) ;  /* 0x0000016000007945 */ /* 0x000fd80003800200 */
[----:B------:R-:W-:Y:S05]  /*a880*/  @P0 BRA `(.L_x_11369) ;  /* 0x0000000000500947 */ /* 0x000fea0003800000 */
[-C--:B-----5:R-:W-:Y:S02]  /*a890*/  ISETP.GE.AND P2, PT, R12, R145.reuse, PT ;  /* 0x000000910c00720c */ /* 0x0a0fe40003f46270 */
        /* <DEDUP_REMOVED lines=19> */
.L_x_11369:
[----:B------:R-:W-:Y:S05]  /*a9d0*/  BSYNC.RECONVERGENT B0 ;  /* 0x0000000000007941 */ /* 0x000fea0003800200 */
.L_x_11368:
[----:B-1--4-:R-:W4:Y:S04]  /*a9e0*/  LD.E.64 R2, desc[UR4][R84.64+0x1c0] ;  /* 0x0001c00454027980 */ /* 0x012f28000c101b00 */
[----:B------:R-:W2:Y:S01]  /*a9f0*/  LD.E.64 R6, desc[UR4][R84.64+0x1b8] ;  /* 0x0001b80454067980 */ /* 0x000ea2000c101b00 */
[----:B------:R-:W-:-:S03]  /*aa00*/  MOV R104, R146 ;  /* 0x0000009200687202 */ /* 0x000fc60000000f00 */
[----:B------:R-:W3:Y:S04]  /*aa10*/  LD.E R0, desc[UR4][R84.64+0xd8] ;  /* 0x0000d80454007980 */ /* 0x000ee8000c101900 */
[----:B------:R-:W0:Y:S04]  /*aa20*/  LDGDEPBAR ;  /* 0x00000000000079af */ /* 0x000e280000000000 */
[----:B------:R1:W5:Y:S01]  /*aa30*/  LD.E R86, desc[UR4][R84.64+0x184] ;  /* 0x0001840454567980 */ /* 0x000362000c101900 */
[----:B----4-:R-:W-:-:S04]  /*aa40*/  IMAD.WIDE.U32 R14, R147, R2, R104 ;  /* 0x00000002930e7225 */ /* 0x010fc800078e0068 */
[----:B------:R-:W-:Y:S01]  /*aa50*/  IMAD R2, R3, R147, RZ ;  /* 0x0000009303027224 */ /* 0x000fe200078e02ff */
[----:B--2---:R-:W-:Y:S01]  /*aa60*/  LEA R16, P0, R14, R6, 0x2 ;  /* 0x000000060e107211 */ /* 0x004fe200078010ff */
[----:B------:R1:W5:Y:S03]  /*aa70*/  LD.E R3, desc[UR4][R84.64+0x188] ;  /* 0x0001880454037980 */ /* 0x000366000c101900 */
        /* <DEDUP_REMOVED lines=8> */
[----:B-1----:R-:W-:Y:S05]  /*ab00*/  @P4 BRA `(.L_x_11371) ;  /* 0x00000000005c4947 */ /* 0x002fea0003800000 */
        /* <DEDUP_REMOVED lines=21> */
.L_x_11372:
[----:B------:R2:W-:Y:S01]  /*ac60*/  STS.128 [R91+0x8000], RZ ;  /* 0x008000ff5b007388 */ /* 0x0005e20000000c00 */
[----:B------:R-:W-:Y:S05]  /*ac70*/  BRA `(.L_x_11373) ;  /* 0x00000000000c7947 */ /* 0x000fea0003800000 */
.L_x_11371:
[----:B------:R1:W-:Y:S04]  /*ac80*/  STS.128 [R91+0x6000], RZ ;  /* 0x006000ff5b007388 */ /* 0x0003e80000000c00 */
[----:B------:R1:W-:Y:S04]  /*ac90*/  STS.128 [R91+0x7000], RZ ;  /* 0x007000ff5b007388 */ /* 0x0003e80000000c00 */
[----:B------:R1:W-:Y:S02]  /*aca0*/  STS.128 [R91+0x8000], RZ ;  /* 0x008000ff5b007388 */ /* 0x0003e40000000c00 */
.L_x_11373:
[----:B------:R-:W-:Y:S05]  /*acb0*/  BSYNC.RECONVERGENT B0 ;  /* 0x0000000000007941 */ /* 0x000fea0003800200 */
.L_x_11370:
        /* <DEDUP_REMOVED lines=27> */
.L_x_11376:
[----:B------:R1:W-:Y:S02]  /*ae70*/  STS.128 [R91+0x8800], RZ ;  /* 0x008800ff5b007388 */ /* 0x0003e40000000c00 */
.L_x_11375:
[----:B------:R-:W-:Y:S05]  /*ae80*/  BSYNC.RECONVERGENT B0 ;  /* 0x0000000000007941 */ /* 0x000fea0003800200 */
.L_x_11374:
[C---:B------:R-:W-:Y:S01]  /*ae90*/  IMAD.SHL.U32 R14, R60.reuse, 0x20, RZ ;  /* 0x000000203c0e7824 */ /* 0x040fe200078e00ff */
[----:B------:R-:W-:Y:S01]  /*aea0*/  SHF.R.U32.HI R128, RZ, 0x1, R60 ;  /* 0x00000001ff807819 */ /* 0x000fe2000001163c */
[----:B-1----:R-:W-:Y:S01]  /*aeb0*/  IMAD.SHL.U32 R7, R60, 0x10, RZ ;  /* 0x000000103c077824 */ /* 0x002fe200078e00ff */
[----:B------:R-:W0:Y:S01]  /*aec0*/  LDGDEPBAR ;  /* 0x00000000000079af */ /* 0x000e220000000000 */
[----:B-----5:R-:W-:Y:S01]  /*aed0*/  IMAD.MOV.U32 R8, RZ, RZ, 0x20 ;  /* 0x00000020ff087424 */ /* 0x020fe200078e00ff */
[----:B------:R-:W-:Y:S01]  /*aee0*/  LOP3.LUT R15, R128, 0x8, RZ, 0xc0, !PT ;  /* 0x00000008800f7812 */ /* 0x000fe200078ec0ff */
[----:B------:R-:W-:Y:S01]  /*aef0*/  BSSY.RECONVERGENT B1, `(.L_x_11377) ;  /* 0x00000e0000017945 */ /* 0x000fe20003800200 */
[----:B------:R-:W-:Y:S02]  /*af00*/  LOP3.LUT R5, R14, 0xc0, RZ, 0xc0, !PT ;  /* 0x000000c00e057812 */ /* 0x000fe400078ec0ff */
[----:B------:R-:W-:Y:S02]  /*af10*/  LOP3.LUT R129, R7, 0x3e00, RZ, 0xc0, !PT ;  /* 0x00003e0007817812 */ /* 0x000fe400078ec0ff */
[----:B------:R-:W-:-:S02]  /*af20*/  LOP3.LUT R15, R15, 0xc0, R14, 0xf8, !PT ;  /* 0x000000c00f0f7812 */ /* 0x000fc400078ef80e */
[----:B------:R-:W-:Y:S02]  /*af30*/  LOP3.LUT R5, R5, 0x8, R60, 0xf8, !PT ;  /* 0x0000000805057812 */ /* 0x000fe400078ef83c */
[----:B------:R-:W-:Y:S02]  /*af40*/  LOP3.LUT R11, R129, 0x20, R14, 0xf8, !PT ;  /* 0x00000020810b7812 */ /* 0x000fe400078ef80e */
[----:B------:R-:W-:Y:S02]  /*af50*/  LOP3.LUT R7, R7, 0x100, RZ, 0xc0, !PT ;  /* 0x0000010007077812 */ /* 0x000fe400078ec0ff */
[--C-:B------:R-:W-:Y:S02]  /*af60*/  LOP3.LUT R2, R15, 0x18, R64.reuse, 0x78, !PT ;  /* 0x000000180f027812 */ /* 0x100fe400078e7840 */
[----:B------:R-:W-:Y:S02]  /*af70*/  LOP3.LUT R5, R5, 0x18, R64, 0x78, !PT ;  /* 0x0000001805057812 */ /* 0x000fe400078e7840 */
[----:B------:R-:W-:-:S02]  /*af80*/  LOP3.LUT R11, R11, 0x100, R14, 0xf8, !PT ;  /* 0x000001000b0b7812 */ /* 0x000fc400078ef80e */
[----:B------:R-:W-:Y:S02]  /*af90*/  LOP3.LUT R0, R7, 0x20, R14, 0xf8, !PT ;  /* 0x0000002007007812 */ /* 0x000fe400078ef80e */
[----:B------:R-:W-:Y:S02]  /*afa0*/  LOP3.LUT R11, R11, R2, RZ, 0xfc, !PT ;  /* 0x000000020b0b7212 */ /* 0x000fe400078efcff */
[----:B------:R-:W-:Y:S02]  /*afb0*/  LOP3.LUT R5, R0, R5, RZ, 0xfc, !PT ;  /* 0x0000000500057212 */ /* 0x000fe400078efcff */
[----:B------:R-:W-:Y:S01]  /*afc0*/  IADD3 R152, PT, PT, R3, R63, -R144 ;  /* 0x0000003f03987210 */ /* 0x000fe20007ffe890 */
[--C-:B------:R-:W-:Y:S01]  /*afd0*/  IMAD R126, R11, 0x2, R62.reuse ;  /* 0x000000020b7e7824 */ /* 0x100fe200078e023e */
[----:B------:R-:W-:Y:S01]  /*afe0*/  LOP3.LUT P0, R11, R60, 0x4, RZ, 0xc0, !PT ;  /* 0x000000043c0b7812 */ /* 0x000fe2000780c0ff */
[----:B------:R-:W-:Y:S01]  /*aff0*/  IMAD R125, R5, 0x2, R62 ;  /* 0x00000002057d7824 */ /* 0x000fe200078e023e */
[----:B------:R-:W-:-:S02]  /*b000*/  IADD3 R86, PT, PT, R63, -R144, -R86 ;  /* 0x800000903f567210 */ /* 0x000fc40007ffe856 */
[----:B------:R-:W-:Y:S01]  /*b010*/  LDSM.16.M88.4 R92, [R126] ;  /* 0x000000007e5c783b */ /* 0x000fe20000000200 */
[----:B------:R-:W-:Y:S02]  /*b020*/  SEL R15, R8, 0xffffffe0, !P0 ;  /* 0xffffffe0080f7807 */ /* 0x000fe40004000000 */
[----:B------:R-:W-:Y:S01]  /*b030*/  ISETP.GT.AND P0, PT, R90, R137, PT ;  /* 0x000000895a00720c */ /* 0x000fe20003f04270 */
[----:B------:R-:W1:Y:S02]  /*b040*/  LDSM.16.M88.4 R52, [R125+0x3000] ;  /* 0x003000007d34783b */ /* 0x000e640000000200 */
[--C-:B------:R-:W-:Y:S02]  /*b050*/  IMAD.IADD R101, R126, 0x1, R15.reuse ;  /* 0x000000017e657824 */ /* 0x100fe400078e020f */
[----:B------:R-:W2:Y:S01]  /*b060*/  LDSM.16.M88.4 R44, [R125+0x3400] ;  /* 0x003400007d2c783b */ /* 0x000ea20000000200 */
[----:B------:R-:W-:-:S03]  /*b070*/  IMAD.IADD R0, R125, 0x1, R15 ;  /* 0x000000017d007824 */ /* 0x000fc600078e020f */
        /* <DEDUP_REMOVED lines=14> */
[C---:B--2---:R-:W-:Y:S03]  /*b160*/  HMMA.16816.F32.BF16 R48, R92.reuse, R44, RZ ;  /* 0x0000002c5c30723c */ /* 0x044fe600000418ff */
[----:B------:R-:W-:Y:S05]  /*b170*/  LDSM.16.M88.4 R76, [R125+0x5000] ;  /* 0x005000007d4c783b */ /* 0x000fea0000000200 */
[C---:B------:R-:W-:Y:S08]  /*b180*/  HMMA.16816.F32.BF16 R44, R92.reuse, R46, RZ ;  /* 0x0000002e5c2c723c */ /* 0x040ff000000418ff */
[C---:B---3--:R-:W-:Y:S08]  /*b190*/  HMMA.16816.F32.BF16 R40, R92.reuse, R36, RZ ;  /* 0x000000245c28723c */ /* 0x048ff000000418ff */
[C---:B------:R-:W-:Y:S08]  /*b1a0*/  HMMA.16816.F32.BF16 R36, R92.reuse, R38, RZ ;  /* 0x000000265c24723c */ /* 0x040ff000000418ff */
[C---:B----4-:R-:W-:Y:S08]  /*b1b0*/  HMMA.16816.F32.BF16 R32, R92.reuse, R68, RZ ;  /* 0x000000445c20723c */ /* 0x050ff000000418ff */
        /* <DEDUP_REMOVED lines=30> */
[----:B------:R-:W-:Y:S07]  /*b3a0*/  LDSM.16.M88.4 R20, [R0+0x5800] ;  /* 0x005800000014783b */ /* 0x000fee0000000200 */
[C---:B------:R-:W-:Y:S08]  /*b3b0*/  HMMA.16816.F32.BF16 R48, R96.reuse, R16, R48 ;  /* 0x000000106030723c */ /* 0x040ff00000041830 */
[C---:B------:R-:W-:Y:S01]  /*b3c0*/  HMMA.16816.F32.BF16 R44, R96.reuse, R18, R44 ;  /* 0x00000012602c723c */ /* 0x040fe2000004182c */
[----:B------:R4:W-:Y:S07]  /*b3d0*/  LDSM.16.M88.4 R16, [R0+0x5c00] ;  /* 0x005c00000010783b */ /* 0x0009ee0000000200 */
[C---:B------:R-:W-:Y:S08]  /*b3e0*/  HMMA.16816.F32.BF16 R40, R96.reuse, R4, R40 ;  /* 0x000000046028723c */ /* 0x040ff00000041828 */
[----:B------:R-:W-:Y:S01]  /*b3f0*/  HMMA.16816.F32.BF16 R36, R96, R6, R36 ;  /* 0x000000066024723c */ /* 0x000fe20000041824 */
[----:B------:R-:W3:Y:S01]  /*b400*/  LDSM.16.M88.4 R4, [R101+0x2000] ;  /* 0x002000006504783b */ /* 0x000ee20000000200 */
[----:B------:R-:W-:-:S06]  /*b410*/  DEPBAR.LE SB0, 0x0 ;  /* 0x000080000000791a */ /* 0x000fcc0000000000 */
[----:B------:R-:W-:Y:S05]  /*b420*/  HMMA.16816.F32.BF16 R32, R96, R104, R32 ;  /* 0x000000686020723c */ /* 0x000fea0000041820 */
[----:B----4-:R-:W-:-:S04]  /*b430*/  LOP3.LUT R0, R128, 0x1f0, RZ, 0xc0, !PT ;  /* 0x000001f080007812 */ /* 0x010fc800078ec0ff */
[----:B------:R-:W-:Y:S01]  /*b440*/  LOP3.LUT R100, R0, 0x7, R100, 0xf8, !PT ;  /* 0x0000000700647812 */ /* 0x000fe200078ef864 */
[----:B------:R-:W-:Y:S04]  /*b450*/  HMMA.16816.F32.BF16 R92, R96, R106, R92 ;  /* 0x0000006a605c723c */ /* 0x000fe8000004185c */
[----:B------:R-:W-:-:S04]  /*b460*/  IMAD R153, R143, 0x40, R100 ;  /* 0x000000408f997824 */ /* 0x000fc800078e0264 */
[C---:B------:R-:W-:Y:S01]  /*b470*/  IMAD.IADD R152, R153.reuse, 0x1, R152 ;  /* 0x0000000199987824 */ /* 0x040fe200078e0298 */
[C---:B------:R-:W-:Y:S05]  /*b480*/  HMMA.16816.F32.BF16 R56, R80.reuse, R76, R56 ;  /* 0x0000004c5038723c */ /* 0x040fea0000041838 */
[----:B------:R-:W-:Y:S01]  /*b490*/  IMAD.IADD R153, R153, 0x1, R86 ;  /* 0x0000000199997824 */ /* 0x000fe200078e0256 */
[C-C-:B------:R-:W-:Y:S02]  /*b4a0*/  VIADDMNMX R154, R152.reuse, 0x1, R63.reuse, PT ;  /* 0x00000001989a7846 */ /* 0x140fe4000380013f */
[----:B------:R-:W-:Y:S02]  /*b4b0*/  VIADDMNMX R152, R152, 0x9, R63, PT ;  /* 0x0000000998987846 */ /* 0x000fe4000380013f */
[----:B------:R-:W-:Y:S01]  /*b4c0*/  VIMNMX R155, PT, PT, RZ, R153, !PT ;  /* 0x00000099ff9b7248 */ /* 0x000fe20007fe0100 */
[----:B------:R-:W-:Y:S03]  /*b4d0*/  HMMA.16816.F32.BF16 R52, R80, R78, R52 ;  /* 0x0000004e5034723c */ /* 0x000fe60000041834 */
[----:B------:R-:W-:-:S05]  /*b4e0*/  VIADDMNMX R153, R153, 0x8, RZ, !PT ;  /* 0x0000000899997846 */ /* 0x000fca00078001ff */
[C---:B-1----:R-:W-:Y:S08]  /*b4f0*/  HMMA.16816.F32.BF16 R48, R80.reuse, R72, R48 ;  /* 0x000000485030723c */ /* 0x042ff00000041830 */
[C---:B------:R-:W-:Y:S08]  /*b500*/  HMMA.16816.F32.BF16 R44, R80.reuse, R74, R44 ;  /* 0x0000004a502c723c */ /* 0x040ff0000004182c */
[C---:B--2---:R-:W-:Y:S08]  /*b510*/  HMMA.16816.F32.BF16 R40, R80.reuse, R68, R40 ;  /* 0x000000445028723c */ /* 0x044ff00000041828 */
[C---:B------:R-:W-:Y:S08]  /*b520*/  HMMA.16816.F32.BF16 R36, R80.reuse, R70, R36 ;  /* 0x000000465024723c */ /* 0x040ff00000041824 */
[C---:B---3--:R-:W-:Y:S08]  /*b530*/  HMMA.16816.F32.BF16 R32, R80.reuse, R64, R32 ;  /* 0x000000405020723c */ /* 0x048ff00000041820 */
        /* <DEDUP_REMOVED lines=24> */
.L_x_11380:
        /* <DEDUP_REMOVED lines=60> */
.L_x_11381:
[----:B------:R-:W-:Y:S05]  /*ba80*/  BSYNC.RECONVERGENT B0 ;  /* 0x0000000000007941 */ /* 0x000fea0003800200 */
.L_x_11379:
        /* <DEDUP_REMOVED lines=38> */
.L_x_11378:
[----:B------:R-:W-:Y:S05]  /*bcf0*/  BSYNC.RECONVERGENT B1 ;  /* 0x0000000000017941 */ /* 0x000fea0003800200 */
.L_x_11377:
[----:B------:R-:W2:Y:S01]  /*bd00*/  LD.E R111, desc[UR4][R84.64+0xdc] ;  /* 0x0000dc04546f7980 */ /* 0x000ea2000c101900 */
[----:B------:R-:W-:Y:S02]  /*bd10*/  IMAD.SHL.U32 R124, R60, 0x2, RZ ;  /* 0x000000023c7c7824 */ /* 0x000fe400078e00ff */
[----:B-1----:R-:W-:-:S03]  /*bd20*/  IMAD.IADD R5, R89, 0x1, R100 ;  /* 0x0000000159057824 */ /* 0x002fc600078e0264 */
[----:B------:R-:W-:Y:S01]  /*bd30*/  LOP3.LUT R124, R124, 0x6, RZ, 0xc0, !PT ;  /* 0x000000067c7c7812 */ /* 0x000fe200078ec0ff */
[----:B------:R-:W-:-:S03]  /*bd40*/  VIADD R3, R5, 0x8 ;  /* 0x0000000805037836 */ /* 0x000fc60000000000 */
[----:B------:R-:W-:-:S05]  /*bd50*/  LOP3.LUT R61, R61, R124, RZ, 0xfc, !PT ;  /* 0x0000007c3d3d7212 */ /* 0x000fca00078efcff */
[C---:B------:R-:W-:Y:S02]  /*bd60*/  IMAD.IADD R70, R61.reuse, 0x1, R144 ;  /* 0x000000013d467824 */ /* 0x040fe400078e0290 */
[----:B------:R-:W-:Y:S02]  /*bd70*/  VIADD R71, R61, 0x1 ;  /* 0x000000013d477836 */ /* 0x000fe40000000000 */
[C-C-:B------:R-:W-:Y:S01]  /*bd80*/  IMAD.IADD R69, R5.reuse, 0x1, -R70.reuse ;  /* 0x0000000105457824 */ /* 0x140fe200078e0a46 */
[--C-:B------:R-:W-:Y:S01]  /*bd90*/  IADD3 R72, PT, PT, R5, -0x1, -R70.reuse ;  /* 0xffffffff05487810 */ /* 0x100fe20007ffe846 */
[C-C-:B------:R-:W-:Y:S01]  /*bda0*/  IMAD.IADD R18, R3.reuse, 0x1, -R70.reuse ;  /* 0x0000000103127824 */ /* 0x140fe200078e0a46 */
[----:B------:R-:W-:Y:S02]  /*bdb0*/  IADD3 R7, PT, PT, R3, -0x1, -R70 ;  /* 0xffffffff03077810 */ /* 0x000fe40007ffe846 */
[----:B------:R-:W-:Y:S02]  /*bdc0*/  IABS R72, R72 ;  /* 0x0000004800487213 */ /* 0x000fe40000000000 */
[----:B------:R-:W-:-:S02]  /*bdd0*/  IABS R7, R7 ;  /* 0x0000000700077213 */ /* 0x000fc40000000000 */
        /* <DEDUP_REMOVED lines=12> */
[--C-:B------:R-:W-:Y:S02]  /*bea0*/  IADD3 R6, PT, PT, R5, -0x39, -R70.reuse ;  /* 0xffffffc705067810 */ /* 0x100fe40007ffe846 */
[----:B------:R-:W-:Y:S02]  /*beb0*/  I2FP.F32.S32 R72, R72 ;  /* 0x0000004800487245 */ /* 0x000fe40000201400 */
[C-C-:B------:R-:W-:Y:S02]  /*bec0*/  IADD3 R24, PT, PT, R3.reuse, -0x9, -R70.reuse ;  /* 0xfffffff703187810 */ /* 0x140fe40007ffe846 */
[C-C-:B------:R-:W-:Y:S01]  /*bed0*/  IADD3 R5, PT, PT, R3.reuse, -0x10, -R70.reuse ;  /* 0xfffffff003057810 */ /* 0x140fe20007ffe846 */
[----:B------:R-:W-:Y:S01]  /*bee0*/  FFMA.FTZ R57, -R156, R72, R57 ;  /* 0x000000489c397223 */ /* 0x000fe20000010139 */
        /* <DEDUP_REMOVED lines=10> */
[----:B------:R-:W-:Y:S01]  /*bf90*/  IADD3 R3, PT, PT, R3, -0x39, -R70 ;  /* 0xffffffc703037810 */ /* 0x000fe20007ffe846 */
[----:B------:R-:W-:Y:S01]  /*bfa0*/  VIADD R70, R69, 0xfffffff8 ;  /* 0xfffffff845467836 */ /* 0x000fe20000000000 */
[----:B------:R-:W-:Y:S02]  /*bfb0*/  I2FP.F32.S32 R7, R7 ;  /* 0x0000000700077245 */ /* 0x000fe40000201400 */
[C---:B------:R-:W-:Y:S02]  /*bfc0*/  ISETP.GE.AND P5, PT, R71.reuse, R155, PT ;  /* 0x0000009b4700720c */ /* 0x040fe40003fa6270 */
[----:B------:R-:W-:Y:S01]  /*bfd0*/  IABS R70, R70 ;  /* 0x0000004600467213 */ /* 0x000fe20000000000 */
[----:B------:R-:W-:Y:S01]  /*bfe0*/  FFMA.FTZ R59, -R156, R7, R59 ;  /* 0x000000079c3b7223 */ /* 0x000fe2000001013b */
[----:B------:R-:W-:-:S02]  /*bff0*/  ISETP.GE.AND P6, PT, R71, R153, PT ;  /* 0x000000994700720c */ /* 0x000fc40003fc6270 */
[----:B------:R-:W-:Y:S02]  /*c000*/  ISETP.GE.AND P2, PT, R71, R154, PT ;  /* 0x0000009a4700720c */ /* 0x000fe40003f46270 */
[----:B------:R-:W-:Y:S02]  /*c010*/  FSEL R57, R57, -INF , P5 ;  /* 0xff80000039397808 */ /* 0x000fe40002800000 */
[----:B------:R-:W-:Y:S02]  /*c020*/  IABS R69, R69 ;  /* 0x0000004500457213 */ /* 0x000fe40000000000 */
[----:B------:R-:W-:Y:S02]  /*c030*/  IABS R31, R31 ;  /* 0x0000001f001f7213 */ /* 0x000fe40000000000 */
[----:B------:R-:W-:Y:S01]  /*c040*/  ISETP.GE.AND P1, PT, R71, R152, PT ;  /* 0x000000984700720c */ /* 0x000fe20003f26270 */
[C---:B------:R-:W-:Y:S01]  /*c050*/  VIADD R71, R61.reuse, 0x8 ;  /* 0x000000083d477836 */ /* 0x040fe20000000000 */
[----:B------:R-:W-:Y:S01]  /*c060*/  I2FP.F32.S32 R73, R70 ;  /* 0x0000004600497245 */ /* 0x000fe20000201400 */
[----:B------:R-:W-:Y:S01]  /*c070*/  VIADD R70, R61, 0x9 ;  /* 0x000000093d467836 */ /* 0x000fe20000000000 */
[----:B------:R-:W-:-:S02]  /*c080*/  FSEL R59, R59, -INF , P6 ;  /* 0xff8000003b3b7808 */ /* 0x000fc40003000000 */
[----:B------:R-:W-:Y:S01]  /*c090*/  IABS R24, R24 ;  /* 0x0000001800187213 */ /* 0x000fe20000000000 */
[----:B------:R-:W-:Y:S01]  /*c0a0*/  FFMA.FTZ R52, -R156, R73, R52 ;  /* 0x000000499c347223 */ /* 0x000fe20000010134 */
[----:B------:R-:W-:Y:S01]  /*c0b0*/  FSEL R7, R57, -INF , !P2 ;  /* 0xff80000039077808 */ /* 0x000fe20005000000 */
[----:B------:R-:W-:Y:S01]  /*c0c0*/  IMAD.MOV.U32 R57, RZ, RZ, R69 ;  /* 0x000000ffff397224 */ /* 0x000fe200078e0045 */
[----:B------:R-:W-:Y:S01]  /*c0d0*/  ISETP.GE.AND P4, PT, R71, R155, PT ;  /* 0x0000009b4700720c */ /* 0x000fe20003f86270 */
[----:B------:R-:W-:Y:S01]  /*c0e0*/  IMAD.MOV.U32 R69, RZ, RZ, R31 ;  /* 0x000000ffff457224 */ /* 0x000fe200078e001f */
[----:B------:R-:W-:Y:S01]  /*c0f0*/  FSEL R31, R59, -INF , !P1 ;  /* 0xff8000003b1f7808 */ /* 0x000fe20004800000 */
[----:B------:R-:W-:Y:S01]  /*c100*/  IMAD.MOV.U32 R59, RZ, RZ, R24 ;  /* 0x000000ffff3b7224 */ /* 0x000fe200078e0018 */
[----:B------:R-:W-:Y:S02]  /*c110*/  FSEL R24, R52, -INF , P4 ;  /* 0xff80000034187808 */ /* 0x000fe40002000000 */
[----:B------:R-:W-:-:S02]  /*c120*/  I2FP.F32.S32 R57, R57 ;  /* 0x0000003900397245 */ /* 0x000fc40000201400 */
        /* <DEDUP_REMOVED lines=8> */
[----:B------:R-:W-:Y:S02]  /*c1b0*/  ISETP.GE.AND P1, PT, R70, R153, PT ;  /* 0x000000994600720c */ /* 0x000fe40003f26270 */
[----:B------:R-:W-:-:S02]  /*c1c0*/  I2FP.F32.S32 R55, R68 ;  /* 0x0000004400377245 */ /* 0x000fc40000201400 */
[----:B------:R-:W-:Y:S02]  /*c1d0*/  I2FP.F32.S32 R69, R5 ;  /* 0x0000000500457245 */ /* 0x000fe40000201400 */
[----:B------:R-:W-:Y:S02]  /*c1e0*/  ISETP.GE.AND P0, PT, R71, R153, PT ;  /* 0x000000994700720c */ /* 0x000fe40003f06270 */
[C---:B------:R-:W-:Y:S02]  /*c1f0*/  ISETP.GE.AND P2, PT, R70.reuse, R155, PT ;  /* 0x0000009b4600720c */ /* 0x040fe40003f46270 */
[----:B------:R-:W-:Y:S02]  /*c200*/  IABS R67, R67 ;  /* 0x0000004300437213 */ /* 0x000fe40000000000 */
[----:B------:R-:W-:Y:S02]  /*c210*/  ISETP.GE.AND P4, PT, R70, R152, PT ;  /* 0x000000984600720c */ /* 0x000fe40003f86270 */
[----:B------:R-:W-:-:S02]  /*c220*/  FSEL R52, R52, -INF , P1 ;  /* 0xff80000034347808 */ /* 0x000fc40000800000 */
[----:B------:R-:W-:Y:S01]  /*c230*/  IABS R17, R17 ;  /* 0x0000001100117213 */ /* 0x000fe20000000000 */
[----:B------:R-:W-:Y:S01]  /*c240*/  FFMA.FTZ R48, -R156, R55, R48 ;  /* 0x000000379c307223 */ /* 0x000fe20000010130 */
[----:B------:R-:W-:Y:S01]  /*c250*/  ISETP.GE.AND P6, PT, R70, R154, PT ;  /* 0x0000009a4600720c */ /* 0x000fe20003fc6270 */
[----:B------:R-:W-:Y:S01]  /*c260*/  FFMA.FTZ R50, -R156, R69, R50 ;  /* 0x000000459c327223 */ /* 0x000fe20000010132 */
[----:B------:R-:W-:Y:S01]  /*c270*/  FSEL R53, R54, -INF , P0 ;  /* 0xff80000036357808 */ /* 0x000fe20000000000 */
[----:B------:R-:W-:Y:S01]  /*c280*/  VIADD R54, R61, 0x11 ;  /* 0x000000113d367836 */ /* 0x000fe20000000000 */
[----:B------:R-:W-:Y:S02]  /*c290*/  FSEL R72, R72, -INF , P2 ;  /* 0xff80000048487808 */ /* 0x000fe40001000000 */
[----:B------:R-:W-:Y:S02]  /*c2a0*/  I2FP.F32.S32 R67, R67 ;  /* 0x0000004300437245 */ /* 0x000fe40000201400 */
[----:B------:R-:W-:-:S02]  /*c2b0*/  ISETP.GE.AND P2, PT, R59, R153, PT ;  /* 0x000000993b00720c */ /* 0x000fc40003f46270 */
[----:B------:R-:W-:Y:S02]  /*c2c0*/  FSEL R55, R52, -INF , !P4 ;  /* 0xff80000034377808 */ /* 0x000fe40006000000 */
[----:B------:R-:W-:Y:S01]  /*c2d0*/  I2FP.F32.S32 R52, R17 ;  /* 0x0000001100347245 */ /* 0x000fe20000201400 */
[----:B------:R-:W-:Y:S01]  /*c2e0*/  FFMA.FTZ R49, -R156, R67, R49 ;  /* 0x000000439c317223 */ /* 0x000fe20000010131 */
[----:B------:R-:W-:Y:S02]  /*c2f0*/  FSEL R5, R72, -INF , !P6 ;  /* 0xff80000048057808 */ /* 0x000fe40007000000 */
[----:B------:R-:W-:Y:S02]  /*c300*/  ISETP.GE.AND P6, PT, R59, R152, PT ;  /* 0x000000983b00720c */ /* 0x000fe40003fc6270 */
[----:B------:R-:W-:Y:S01]  /*c310*/  FSEL R50, R50, -INF , P2 ;  /* 0xff80000032327808 */ /* 0x000fe20001000000 */
[----:B------:R-:W-:Y:S01]  /*c320*/  FFMA.FTZ R51, -R156, R52, R51 ;  /* 0x000000349c337223 */ /* 0x000fe20000010133 */
[----:B------:R-:W-:-:S02]  /*c330*/  ISETP.GE.AND P5, PT, R71, R152, PT ;  /* 0x000000984700720c */ /* 0x000fc40003fa6270 */
[-C--:B------:R-:W-:Y:S02]  /*c340*/  ISETP.GE.AND P1, PT, R54, R155.reuse, PT ;  /* 0x0000009b3600720c */ /* 0x080fe40003f26270 */
[----:B------:R-:W-:Y:S02]  /*c350*/  ISETP.GE.AND P0, PT, R59, R155, PT ;  /* 0x0000009b3b00720c */ /* 0x000fe40003f06270 */
[----:B------:R-:W-:Y:S02]  /*c360*/  IABS R27, R27 ;  /* 0x0000001b001b7213 */ /* 0x000fe40000000000 */
[----:B------:R-:W-:Y:S02]  /*c370*/  IABS R52, R23 ;  /* 0x0000001700347213 */ /* 0x000fe40000000000 */
[----:B------:R-:W-:Y:S02]  /*c380*/  FSEL R23, R50, -INF , !P6 ;  /* 0xff80000032177808 */ /* 0x000fe40007000000 */
[----:B------:R-:W-:-:S02]  /*c390*/  FSEL R53, R53, -INF , !P5 ;  /* 0xff80000035357808 */ /* 0x000fc40006800000 */
[----:B------:R-:W-:Y:S02]  /*c3a0*/  FSEL R50, R49, -INF , P1 ;  /* 0xff80000031327808 */ /* 0x000fe40000800000 */
[-C--:B------:R-:W-:Y:S02]  /*c3b0*/  ISETP.GE.AND P5, PT, R59, R154.reuse, PT ;  /* 0x0000009a3b00720c */ /* 0x080fe40003fa6270 */
[----:B------:R-:W-:Y:S02]  /*c3c0*/  FSEL R48, R48, -INF , P0 ;  /* 0xff80000030307808 */ /* 0x000fe40000000000 */
[----:B------:R-:W-:Y:S02]  /*c3d0*/  I2FP.F32.S32 R49, R27 ;  /* 0x0000001b00317245 */ /* 0x000fe40000201400 */
[----:B------:R-:W-:Y:S01]  /*c3e0*/  FSEL R17, R48, -INF , !P5 ;  /* 0xff80000030117808 */ /* 0x000fe20006800000 */
[----:B------:R-:W-:Y:S01]  /*c3f0*/  VIADD R48, R61, 0x18 ;  /* 0x000000183d307836 */ /* 0x000fe20000000000 */
[----:B------:R-:W-:Y:S01]  /*c400*/  ISETP.GE.AND P4, PT, R54, R154, PT ;  /* 0x0000009a3600720c */ /* 0x000fe20003f86270 */
[----:B------:R-:W-:Y:S01]  /*c410*/  FFMA.FTZ R44, -R156, R49, R44 ;  /* 0x000000319c2c7223 */ /* 0x000fe2000001012c */
[----:B------:R-:W-:-:S02]  /*c420*/  IABS R49, R29 ;  /* 0x0000001d00317213 */ /* 0x000fc40000000000 */
[----:B------:R-:W-:Y:S02]  /*c430*/  FSEL R27, R50, -INF , !P4 ;  /* 0xff800000321b7808 */ /* 0x000fe40006000000 */
[C---:B------:R-:W-:Y:S02]  /*c440*/  ISETP.GE.AND P2, PT, R48.reuse, R155, PT ;  /* 0x0000009b3000720c */ /* 0x040fe40003f46270 */
[C---:B------:R-:W-:Y:S02]  /*c450*/  ISETP.GE.AND P6, PT, R48.reuse, R154, PT ;  /* 0x0000009a3000720c */ /* 0x040fe40003fc6270 */
[C---:B------:R-:W-:Y:S02]  /*c460*/  ISETP.GE.AND P1, PT, R48.reuse, R153, PT ;  /* 0x000000993000720c */ /* 0x040fe40003f26270 */
[----:B------:R-:W-:Y:S02]  /*c470*/  I2FP.F32.S32 R59, R52 ;  /* 0x00000034003b7245 */ /* 0x000fe40000201400 */
[----:B------:R-:W-:Y:S01]  /*c480*/  ISETP.GE.AND P4, PT, R48, R152, PT ;  /* 0x000000983000720c */ /* 0x000fe20003f86270 */
[----:B------:R-:W-:Y:S01]  /*c490*/  VIADD R48, R61, 0x19 ;  /* 0x000000193d307836 */ /* 0x000fe20000000000 */
[----:B------:R-:W-:-:S02]  /*c4a0*/  I2FP.F32.S32 R49, R49 ;  /* 0x0000003100317245 */ /* 0x000fc40000201400 */
[----:B------:R-:W-:Y:S01]  /*c4b0*/  ISETP.GE.AND P0, PT, R54, R153, PT ;  /* 0x000000993600720c */ /* 0x000fe20003f06270 */
[C---:B------:R-:W-:Y:S01]  /*c4c0*/  FFMA.FTZ R46, -R156.reuse, R59, R46 ;  /* 0x0000003b9c2e7223 */ /* 0x040fe2000001012e */
[----:B------:R-:W-:Y:S01]  /*c4d0*/  IABS R25, R25 ;  /* 0x0000001900197213 */ /* 0x000fe20000000000 */
[----:B------:R-:W-:Y:S01]  /*c4e0*/  FFMA.FTZ R45, -R156, R49, R45 ;  /* 0x000000319c2d7223 */ /* 0x000fe2000001012d */
[----:B------:R-:W-:Y:S02]  /*c4f0*/  ISETP.GE.AND P5, PT, R54, R152, PT ;  /* 0x000000983600720c */ /* 0x000fe40003fa6270 */
[----:B------:R-:W-:Y:S02]  /*c500*/  FSEL R51, R51, -INF , P0 ;  /* 0xff80000033337808 */ /* 0x000fe40000000000 */
[----:B------:R-:W-:Y:S02]  /*c510*/  FSEL R44, R44, -INF , P2 ;  /* 0xff8000002c2c7808 */ /* 0x000fe40001000000 */
[----:B------:R-:W-:-:S02]  /*c520*/  ISETP.GE.AND P0, PT, R48, R155, PT ;  /* 0x0000009b3000720c */ /* 0x000fc40003f06270 */
[----:B------:R-:W-:Y:S02]  /*c530*/  IABS R66, R66 ;  /* 0x0000004200427213 */ /* 0x000fe40000000000 */
[----:B------:R-:W-:Y:S02]  /*c540*/  I2FP.F32.S32 R50, R25 ;  /* 0x0000001900327245 */ /* 0x000fe40000201400 */
[----:B------:R-:W-:Y:S02]  /*c550*/  FSEL R29, R51, -INF , !P5 ;  /* 0xff800000331d7808 */ /* 0x000fe40006800000 */
[----:B------:R-:W-:Y:S01]  /*c560*/  FSEL R25, R44, -INF , !P6 ;  /* 0xff8000002c197808 */ /* 0x000fe20007000000 */
[----:B------:R-:W-:Y:S01]  /*c570*/  VIADD R44, R61, 0x20 ;  /* 0x000000203d2c7836 */ /* 0x000fe20000000000 */
[C---:B------:R-:W-:Y:S02]  /*c580*/  ISETP.GE.AND P5, PT, R48.reuse, R154, PT ;  /* 0x0000009a3000720c */ /* 0x040fe40003fa6270 */
        /* <DEDUP_REMOVED lines=8> */
[----:B------:R-:W-:Y:S01]  /*c610*/  FSEL R21, R46, -INF , !P4 ;  /* 0xff8000002e157808 */ /* 0x000fe20006000000 */
[----:B------:R-:W-:Y:S01]  /*c620*/  FFMA.FTZ R40, -R156, R49, R40 ;  /* 0x000000319c287223 */ /* 0x000fe20000010128 */
[----:B------:R-:W-:-:S02]  /*c630*/  FSEL R45, R45, -INF , !P5 ;  /* 0xff8000002d2d7808 */ /* 0x000fc40006800000 */
[C---:B------:R-:W-:Y:S02]  /*c640*/  ISETP.GE.AND P1, PT, R44.reuse, R155, PT ;  /* 0x0000009b2c00720c */ /* 0x040fe40003f26270 */
[C---:B------:R-:W-:Y:S02]  /*c650*/  ISETP.GE.AND P4, PT, R44.reuse, R154, PT ;  /* 0x0000009a2c00720c */ /* 0x040fe40003f86270 */
[C---:B------:R-:W-:Y:S02]  /*c660*/  ISETP.GE.AND P0, PT, R44.reuse, R153, PT ;  /* 0x000000992c00720c */ /* 0x040fe40003f06270 */
[----:B------:R-:W-:Y:S02]  /*c670*/  I2FP.F32.S32 R51, R48 ;  /* 0x0000003000337245 */ /* 0x000fe40000201400 */
[----:B------:R-:W-:Y:S01]  /*c680*/  ISETP.GE.AND P5, PT, R44, R152, PT ;  /* 0x000000982c00720c */ /* 0x000fe20003fa6270 */
[----:B------:R-:W-:Y:S01]  /*c690*/  VIADD R44, R61, 0x21 ;  /* 0x000000213d2c7836 */ /* 0x000fe20000000000 */
[----:B------:R-:W-:Y:S01]  /*c6a0*/  I2FP.F32.S32 R65, R65 ;  /* 0x0000004100417245 */ /* 0x000fe20000201400 */
[----:B------:R-:W-:Y:S01]  /*c6b0*/  FFMA.FTZ R42, -R156, R51, R42 ;  /* 0x000000339c2a7223 */ /* 0x000fe2000001012a */
[----:B------:R-:W-:-:S02]  /*c6c0*/  FSEL R47, R47, -INF , P2 ;  /* 0xff8000002f2f7808 */ /* 0x000fc40001000000 */
[----:B------:R-:W-:Y:S01]  /*c6d0*/  FSEL R40, R40, -INF , P1 ;  /* 0xff80000028287808 */ /* 0x000fe20000800000 */
[----:B------:R-:W-:Y:S01]  /*c6e0*/  FFMA.FTZ R41, -R156, R65, R41 ;  /* 0x000000419c297223 */ /* 0x000fe20000010129 */
[----:B------:R-:W-:Y:S02]  /*c6f0*/  ISETP.GE.AND P2, PT, R44, R155, PT ;  /* 0x0000009b2c00720c */ /* 0x000fe40003f46270 */
[----:B------:R-:W-:Y:S02]  /*c700*/  IABS R46, R19 ;  /* 0x00000013002e7213 */ /* 0x000fe40000000000 */
[----:B------:R-:W-:Y:S02]  /*c710*/  FSEL R19, R47, -INF , !P6 ;  /* 0xff8000002f137808 */ /* 0x000fe40007000000 */
[----:B------:R-:W-:Y:S01]  /*c720*/  FSEL R119, R40, -INF , !P4 ;  /* 0xff80000028777808 */ /* 0x000fe20006000000 */
[----:B------:R-:W-:Y:S01]  /*c730*/  VIADD R40, R61, 0x28 ;  /* 0x000000283d287836 */ /* 0x000fe20000000000 */
[----:B------:R-:W-:-:S02]  /*c740*/  IABS R64, R64 ;  /* 0x0000004000407213 */ /* 0x000fc40000000000 */
[----:B------:R-:W-:Y:S02]  /*c750*/  ISETP.GE.AND P6, PT, R44, R154, PT ;  /* 0x0000009a2c00720c */ /* 0x000fe40003fc6270 */
[----:B------:R-:W-:Y:S02]  /*c760*/  I2FP.F32.S32 R46, R46 ;  /* 0x0000002e002e7245 */ /* 0x000fe40000201400 */
[----:B------:R-:W-:Y:S02]  /*c770*/  FSEL R42, R42, -INF , P0 ;  /* 0xff8000002a2a7808 */ /* 0x000fe40000000000 */
[----:B------:R-:W-:Y:S02]  /*c780*/  FSEL R121, R41, -INF , P2 ;  /* 0xff80000029797808 */ /* 0x000fe40001000000 */
[----:B------:R-:W-:Y:S02]  /*c790*/  IABS R60, R60 ;  /* 0x0000003c003c7213 */ /* 0x000fe40000000000 */
[----:B------:R-:W-:Y:S01]  /*c7a0*/  I2FP.F32.S32 R41, R64 ;  /* 0x0000004000297245 */ /* 0x000fe20000201400 */
        /* <DEDUP_REMOVED lines=9> */
[----:B------:R-:W-:Y:S01]  /*c840*/  ISETP.GE.AND P1, PT, R44, R153, PT ;  /* 0x000000992c00720c */ /* 0x000fe20003f26270 */
[C---:B------:R-:W-:Y:S01]  /*c850*/  FFMA.FTZ R36, -R156.reuse, R41, R36 ;  /* 0x000000299c247223 */ /* 0x040fe20000010124 */
[----:B------:R-:W-:Y:S01]  /*c860*/  IABS R63, R63 ;  /* 0x0000003f003f7213 */ /* 0x000fe20000000000 */
[----:B------:R-:W-:Y:S01]  /*c870*/  FFMA.FTZ R37, -R156, R60, R37 ;  /* 0x0000003c9c257223 */ /* 0x000fe20000010125 */
[----:B------:R-:W-:Y:S02]  /*c880*/  FSEL R43, R43, -INF , P1 ;  /* 0xff8000002b2b7808 */ /* 0x000fe40000800000 */
[----:B------:R-:W-:Y:S02]  /*c890*/  IABS R30, R30 ;  /* 0x0000001e001e7213 */ /* 0x000fe40000000000 */
[----:B------:R-:W-:Y:S02]  /*c8a0*/  I2FP.F32.S32 R63, R63 ;  /* 0x0000003f003f7245 */ /* 0x000fe40000201400 */
[----:B------:R-:W-:-:S02]  /*c8b0*/  ISETP.GE.AND P1, PT, R40, R155, PT ;  /* 0x0000009b2800720c */ /* 0x000fc40003f26270 */
[----:B------:R-:W-:Y:S02]  /*c8c0*/  IABS R28, R28 ;  /* 0x0000001c001c7213 */ /* 0x000fe40000000000 */
[----:B------:R-:W-:Y:S02]  /*c8d0*/  FSEL R123, R36, -INF , P0 ;  /* 0xff800000247b7808 */ /* 0x000fe40000000000 */
[----:B------:R-:W-:Y:S01]  /*c8e0*/  I2FP.F32.S32 R36, R30 ;  /* 0x0000001e00247245 */ /* 0x000fe20000201400 */
[----:B------:R-:W-:Y:S01]  /*c8f0*/  FFMA.FTZ R38, -R156, R63, R38 ;  /* 0x0000003f9c267223 */ /* 0x000fe20000010126 */
[----:B------:R-:W-:Y:S01]  /*c900*/  FSEL R127, R37, -INF , P1 ;  /* 0xff800000257f7808 */ /* 0x000fe20000800000 */
[----:B------:R-:W-:Y:S01]  /*c910*/  VIADD R30, R61, 0x30 ;  /* 0x000000303d1e7836 */ /* 0x000fe20000000000 */
[----:B------:R-:W-:Y:S02]  /*c920*/  IABS R26, R26 ;  /* 0x0000001a001a7213 */ /* 0x000fe40000000000 */
[----:B------:R-:W-:-:S02]  /*c930*/  I2FP.F32.S32 R37, R28 ;  /* 0x0000001c00257245 */ /* 0x000fc40000201400 */
[----:B------:R-:W-:Y:S01]  /*c940*/  IABS R16, R16 ;  /* 0x0000001000107213 */ /* 0x000fe20000000000 */
[C---:B------:R-:W-:Y:S01]  /*c950*/  FFMA.FTZ R36, -R156.reuse, R36, R39 ;  /* 0x000000249c247223 */ /* 0x040fe20000010127 */
[----:B------:R-:W-:Y:S01]  /*c960*/  I2FP.F32.S32 R39, R26 ;  /* 0x0000001a00277245 */ /* 0x000fe20000201400 */
[----:B------:R-:W-:Y:S01]  /*c970*/  FFMA.FTZ R32, -R156, R37, R32 ;  /* 0x000000259c207223 */ /* 0x000fe20000010120 */
[----:B------:R-:W-:Y:S01]  /*c980*/  FSEL R38, R38, -INF , P2 ;  /* 0xff80000026267808 */ /* 0x000fe20001000000 */
[----:B------:R-:W-:Y:S01]  /*c990*/  VIADD R26, R61, 0x31 ;  /* 0x000000313d1a7836 */ /* 0x000fe20000000000 */
[----:B------:R-:W-:Y:S02]  /*c9a0*/  I2FP.F32.S32 R16, R16 ;  /* 0x0000001000107245 */ /* 0x000fe40000201400 */
[----:B------:R-:W-:Y:S02]  /*c9b0*/  ISETP.GE.AND P2, PT, R30, R155, PT ;  /* 0x0000009b1e00720c */ /* 0x000fe40003f46270 */
[----:B------:R-:W-:Y:S01]  /*c9c0*/  IABS R18, R18 ;  /* 0x0000001200127213 */ /* 0x000fe20000000000 */
[----:B------:R-:W-:Y:S01]  /*c9d0*/  FFMA.FTZ R34, -R156, R39, R34 ;  /* 0x000000279c227223 */ /* 0x000fe20000010122 */
[----:B------:R-:W-:Y:S01]  /*c9e0*/  ISETP.GE.AND P1, PT, R30, R153, PT ;  /* 0x000000991e00720c */ /* 0x000fe20003f26270 */
[----:B------:R-:W-:Y:S01]  /*c9f0*/  FFMA.FTZ R16, -R156, R16, R35 ;  /* 0x000000109c107223 */ /* 0x000fe20000010123 */
[----:B------:R-:W-:-:S02]  /*ca00*/  FSEL R116, R32, -INF , P2 ;  /* 0xff80000020747808 */ /* 0x000fc40001000000 */
[----:B------:R-:W-:Y:S02]  /*ca10*/  I2FP.F32.S32 R39, R18 ;  /* 0x0000001200277245 */ /* 0x000fe40000201400 */
[----:B------:R-:W-:Y:S02]  /*ca20*/  ISETP.GE.AND P4, PT, R44, R152, PT ;  /* 0x000000982c00720c */ /* 0x000fe40003f86270 */
[----:B------:R-:W-:Y:S02]  /*ca30*/  ISETP.GE.AND P2, PT, R26, R153, PT ;  /* 0x000000991a00720c */ /* 0x000fe40003f46270 */
[----:B------:R-:W-:Y:S01]  /*ca40*/  IABS R22, R22 ;  /* 0x0000001600167213 */ /* 0x000fe20000000000 */
[----:B------:R-:W-:Y:S01]  /*ca50*/  FFMA.FTZ R39, -R156, R39, R58 ;  /* 0x000000279c277223 */ /* 0x000fe2000001013a */
[----:B------:R-:W-:Y:S02]  /*ca60*/  FSEL R34, R34, -INF , P1 ;  /* 0xff80000022227808 */ /* 0x000fe40000800000 */
[----:B------:R-:W-:-:S02]  /*ca70*/  IABS R6, R6 ;  /* 0x0000000600067213 */ /* 0x000fc40000000000 */
[----:B------:R-:W-:Y:S02]  /*ca80*/  FSEL R159, R43, -INF , !P4 ;  /* 0xff8000002b9f7808 */ /* 0x000fe40006000000 */
[----:B------:R-:W-:Y:S02]  /*ca90*/  I2FP.F32.S32 R22, R22 ;  /* 0x0000001600167245 */ /* 0x000fe40000201400 */
[----:B------:R-:W-:Y:S02]  /*caa0*/  ISETP.GE.AND P1, PT, R26, R152, PT ;  /* 0x000000981a00720c */ /* 0x000fe40003f26270 */
[----:B------:R-:W-:Y:S02]  /*cab0*/  FSEL R16, R16, -INF , P2 ;  /* 0xff80000010107808 */ /* 0x000fe40001000000 */
[C---:B------:R-:W-:Y:S02]  /*cac0*/  ISETP.GE.AND P4, PT, R40.reuse, R154, PT ;  /* 0x0000009a2800720c */ /* 0x040fe40003f86270 */
[----:B------:R-:W-:-:S02]  /*cad0*/  ISETP.GE.AND P0, PT, R40, R153, PT ;  /* 0x000000992800720c */ /* 0x000fc40003f06270 */
[----:B------:R-:W-:Y:S02]  /*cae0*/  IABS R20, R20 ;  /* 0x0000001400147213 */ /* 0x000fe40000000000 */
[C---:B------:R-:W-:Y:S02]  /*caf0*/  ISETP.GE.AND P2, PT, R61.reuse, R153, PT ;  /* 0x000000993d00720c */ /* 0x040fe40003f46270 */
[----:B------:R-:W-:Y:S01]  /*cb00*/  I2FP.F32.S32 R6, R6 ;  /* 0x0000000600067245 */ /* 0x000fe20000201400 */
[----:B------:R-:W-:Y:S01]  /*cb10*/  FFMA.FTZ R22, -R156, R22, R33 ;  /* 0x000000169c167223 */ /* 0x000fe20000010121 */
[----:B------:R-:W-:Y:S01]  /*cb20*/  FSEL R120, R16, -INF , !P1 ;  /* 0xff80000010787808 */ /* 0x000fe20004800000 */
[----:B------:R-:W-:Y:S01]  /*cb30*/  VIADD R18, R61, 0x38 ;  /* 0x000000383d127836 */ /* 0x000fe20000000000 */
[----:B------:R-:W-:Y:S02]  /*cb40*/  FSEL R127, R127, -INF , !P4 ;  /* 0xff8000007f7f7808 */ /* 0x000fe40006000000 */
[----:B------:R-:W-:-:S02]  /*cb50*/  FSEL R36, R36, -INF , P0 ;  /* 0xff80000024247808 */ /* 0x000fc40000000000 */
[----:B------:R-:W-:Y:S02]  /*cb60*/  I2FP.F32.S32 R37, R20 ;  /* 0x0000001400257245 */ /* 0x000fe40000201400 */
[-C--:B------:R-:W-:Y:S02]  /*cb70*/  ISETP.GE.AND P1, PT, R61, R152.reuse, PT ;  /* 0x000000983d00720c */ /* 0x080fe40003f26270 */
[----:B------:R-:W-:Y:S02]  /*cb80*/  FSEL R39, R39, -INF , P2 ;  /* 0xff80000027277808 */ /* 0x000fe40001000000 */
[----:B------:R-:W-:Y:S02]  /*cb90*/  ISETP.GE.AND P4, PT, R30, R152, PT ;  /* 0x000000981e00720c */ /* 0x000fe40003f86270 */
[----:B------:R-:W-:Y:S01]  /*cba0*/  ISETP.GE.AND P0, PT, R26, R155, PT ;  /* 0x0000009b1a00720c */ /* 0x000fe20003f06270 */
[C---:B------:R-:W-:Y:S01]  /*cbb0*/  FFMA.FTZ R93, -R156.reuse, R6, R93 ;  /* 0x000000069c5d7223 */ /* 0x040fe2000001015d */
[----:B------:R-:W-:Y:S01]  /*cbc0*/  FSEL R6, R39, -INF , !P1 ;  /* 0xff80000027067808 */ /* 0x000fe20004800000 */
[C---:B------:R-:W-:Y:S01]  /*cbd0*/  FFMA.FTZ R56, -R156.reuse, R57, R56 ;  /* 0x000000399c387223 */ /* 0x040fe20000010138 */
[----:B------:R-:W-:Y:S01]  /*cbe0*/  FFMA.FTZ R37, -R156, R37, R92 ;  /* 0x000000259c257223 */ /* 0x000fe2000001015c */
[----:B------:R-:W-:-:S02]  /*cbf0*/  FSEL R113, R22, -INF , P0 ;  /* 0xff80000016717808 */ /* 0x000fc40000000000 */
[----:B------:R-:W-:Y:S02]  /*cc00*/  FSEL R130, R34, -INF , !P4 ;  /* 0xff80000022827808 */ /* 0x000fe40006000000 */
[----:B------:R-:W-:Y:S02]  /*cc10*/  IABS R4, R4 ;  /* 0x0000000400047213 */ /* 0x000fe40000000000 */
[-C--:B------:R-:W-:Y:S02]  /*cc20*/  ISETP.GE.AND P0, PT, R61, R155.reuse, PT ;  /* 0x0000009b3d00720c */ /* 0x080fe40003f06270 */
[----:B------:R-:W-:Y:S02]  /*cc30*/  ISETP.GE.AND P4, PT, R18, R155, PT ;  /* 0x0000009b1200720c */ /* 0x000fe40003f86270 */
[----:B------:R-:W-:Y:S02]  /*cc40*/  IABS R3, R3 ;  /* 0x0000000300037213 */ /* 0x000fe40000000000 */
[----:B------:R-:W-:-:S02]  /*cc50*/  FMNMX3.FTZ R16, R6, R31, R53, !PT ;  /* 0x0000001f06107276 */ /* 0x000fc40007810035 */
[----:B------:R-:W-:Y:S02]  /*cc60*/  I2FP.F32.S32 R33, R4 ;  /* 0x0000000400217245 */ /* 0x000fe40000201400 */
[----:B------:R-:W-:Y:S02]  /*cc70*/  FSEL R37, R37, -INF , P4 ;  /* 0xff80000025257808 */ /* 0x000fe40002000000 */
[----:B------:R-:W-:Y:S02]  /*cc80*/  FSEL R56, R56, -INF , P0 ;  /* 0xff80000038387808 */ /* 0x000fe40000000000 */
[----:B------:R-:W-:Y:S02]  /*cc90*/  I2FP.F32.S32 R4, R3 ;  /* 0x0000000300047245 */ /* 0x000fe40000201400 */
[C---:B------:R-:W-:Y:S02]  /*cca0*/  ISETP.GE.AND P4, PT, R18.reuse, R154, PT ;  /* 0x0000009a1200720c */ /* 0x040fe40003f86270 */
[----:B------:R-:W-:-:S02]  /*ccb0*/  ISETP.GE.AND P0, PT, R18, R153, PT ;  /* 0x000000991200720c */ /* 0x000fc40003f06270 */
[----:B------:R-:W-:Y:S02]  /*ccc0*/  ISETP.GE.AND P2, PT, R18, R152, PT ;  /* 0x000000981200720c */ /* 0x000fe40003f46270 */
[-C--:B------:R-:W-:Y:S02]  /*ccd0*/  ISETP.GE.AND P3, PT, R71, R154.reuse, PT ;  /* 0x0000009a4700720c */ /* 0x080fe40003f66270 */
[----:B------:R-:W-:Y:S02]  /*cce0*/  ISETP.GE.AND P1, PT, R61, R154, PT ;  /* 0x0000009a3d00720c */ /* 0x000fe40003f26270 */
[----:B------:R-:W-:Y:S01]  /*ccf0*/  FMNMX3.FTZ R18, R16, R55, R23, !PT ;  /* 0x0000003710127276 */ /* 0x000fe20007810017 */
[C---:B------:R-:W-:Y:S01]  /*cd00*/  FFMA.FTZ R94, -R156.reuse, R33, R94 ;  /* 0x000000219c5e7223 */ /* 0x040fe2000001015e */
[----:B------:R-:W-:Y:S01]  /*cd10*/  FFMA.FTZ R95, -R156, R4, R95 ;  /* 0x000000049c5f7223 */ /* 0x000fe2000001015f */
[----:B------:R-:W-:Y:S02]  /*cd20*/  FSEL R4, R56, -INF , !P1 ;  /* 0xff80000038047808 */ /* 0x000fe40004800000 */
[----:B------:R-:W-:-:S02]  /*cd30*/  FSEL R33, R24, -INF , !P3 ;  /* 0xff80000018217808 */ /* 0x000fc40005800000 */
[----:B------:R-:W-:Y:S01]  /*cd40*/  FMNMX3.FTZ R18, R18, R29, R21, !PT ;  /* 0x0000001d12127276 */ /* 0x000fe20007810015 */
[----:B------:R-:W-:Y:S01]  /*cd50*/  VIADD R61, R61, 0x39 ;  /* 0x000000393d3d7836 */ /* 0x000fe20000000000 */
[----:B------:R-:W-:Y:S02]  /*cd60*/  FSEL R123, R123, -INF , !P5 ;  /* 0xff8000007b7b7808 */ /* 0x000fe40006800000 */
[----:B------:R-:W-:Y:S02]  /*cd70*/  ISETP.GE.AND P5, PT, R40, R152, PT ;  /* 0x000000982800720c */ /* 0x000fe40003fa6270 */
[----:B------:R-:W-:Y:S02]  /*cd80*/  FSEL R117, R38, -INF , !P6 ;  /* 0xff80000026757808 */ /* 0x000fe40007000000 */
[----:B------:R-:W-:Y:S02]  /*cd90*/  FMNMX3.FTZ R16, R4, R7, R33, !PT ;  /* 0x0000000704107276 */ /* 0x000fe40007810021 */
[----:B------:R-:W-:-:S02]  /*cda0*/  FMNMX3.FTZ R18, R18, R19, R157, !PT ;  /* 0x0000001312127276 */ /* 0x000fc4000781009d */
[C---:B------:R-:W-:Y:S02]  /*cdb0*/  ISETP.GE.AND P1, PT, R61.reuse, R155, PT ;  /* 0x0000009b3d00720c */ /* 0x040fe40003f26270 */
[----:B------:R-:W-:Y:S02]  /*cdc0*/  FSEL R94, R94, -INF , P0 ;  /* 0xff8000005e5e7808 */ /* 0x000fe40000000000 */
[----:B------:R-:W-:Y:S02]  /*cdd0*/  FSEL R131, R36, -INF , !P5 ;  /* 0xff80000024837808 */ /* 0x000fe40006800000 */
[----:B------:R-:W-:Y:S02]  /*cde0*/  ISETP.GE.AND P0, PT, R61, R153, PT ;  /* 0x000000993d00720c */ /* 0x000fe40003f06270 */
[----:B------:R-:W-:Y:S02]  /*cdf0*/  FMNMX3.FTZ R16, R16, R5, R17, !PT ;  /* 0x0000000510107276 */ /* 0x000fe40007810011 */
[----:B------:R-:W-:-:S02]  /*ce00*/  FMNMX3.FTZ R3, R18, R159, R117, !PT ;  /* 0x0000009f12037276 */ /* 0x000fc40007810075 */
[----:B------:R-:W-:Y:S02]  /*ce10*/  FSEL R93, R93, -INF , P1 ;  /* 0xff8000005d5d7808 */ /* 0x000fe40000800000 */
[----:B------:R-:W-:Y:S02]  /*ce20*/  ISETP.GE.AND P1, PT, R61, R152, PT ;  /* 0x000000983d00720c */ /* 0x000fe40003f26270 */
[----:B------:R-:W-:Y:S02]  /*ce30*/  FMNMX3.FTZ R16, R16, R27, R25, !PT ;  /* 0x0000001b10107276 */ /* 0x000fe40007810019 */
[----:B------:R-:W-:Y:S02]  /*ce40*/  FSEL R95, R95, -INF , P0 ;  /* 0xff8000005f5f7808 */ /* 0x000fe40000000000 */
[----:B------:R-:W-:Y:S02]  /*ce50*/  FSEL R115, R94, -INF , !P2 ;  /* 0xff8000005e737808 */ /* 0x000fe40005000000 */
[----:B------:R-:W-:-:S02]  /*ce60*/  FMNMX3.FTZ R3, R3, R131, R130, !PT ;  /* 0x0000008303037276 */ /* 0x000fc40007810082 */
[----:B------:R-:W-:Y:S02]  /*ce70*/  ISETP.GE.AND P6, PT, R30, R154, PT ;  /* 0x0000009a1e00720c */ /* 0x000fe40003fc6270 */
[----:B------:R-:W-:Y:S02]  /*ce80*/  FMNMX3.FTZ R16, R16, R45, R119, !PT ;  /* 0x0000002d10107276 */ /* 0x000fe40007810077 */
[----:B------:R-:W-:Y:S02]  /*ce90*/  FSEL R122, R95, -INF , !P1 ;  /* 0xff8000005f7a7808 */ /* 0x000fe40004800000 */
[----:B------:R-:W-:Y:S02]  /*cea0*/  FMNMX3.FTZ R3, R3, R120, R115, !PT ;  /* 0x0000007803037276 */ /* 0x000fe40007810073 */
[----:B------:R-:W-:Y:S02]  /*ceb0*/  ISETP.GE.AND P5, PT, R26, R154, PT ;  /* 0x0000009a1a00720c */ /* 0x000fe40003fa6270 */
[----:B------:R-:W-:-:S02]  /*cec0*/  FSEL R116, R116, -INF , !P6 ;  /* 0xff80000074747808 */ /* 0x000fc40007000000 */
[----:B------:R-:W-:Y:S02]  /*ced0*/  FMNMX3.FTZ R16, R16, R121, R123, !PT ;  /* 0x0000007910107276 */ /* 0x000fe4000781007b */
[----:B------:R-:W-:Y:S02]  /*cee0*/  FMNMX.FTZ R20, R122, R3, !PT ;  /* 0x000000037a147209 */ /* 0x000fe40007810000 */
[----:B------:R-:W-:Y:S02]  /*cef0*/  ISETP.GE.AND P3, PT, R61, R154, PT ;  /* 0x0000009a3d00720c */ /* 0x000fe40003f66270 */
        /* <DEDUP_REMOVED lines=13> */
[----:B-1----:R-:W-:-:S03]  /*cfd0*/  FMNMX.FTZ R3, R16, R3, !PT ;  /* 0x0000000310037209 */ /* 0x002fc60007810000 */
[----:B------:R-:W-:Y:S01]  /*cfe0*/  IMAD R2, R37, 0x2, R62 ;  /* 0x0000000225027824 */ /* 0x000fe200078e023e */
[----:B------:R-:W-:Y:S01]  /*cff0*/  FSETP.NEU.FTZ.AND P0, PT, R3, -INF , PT ;  /* 0xff8000000300780b */ /* 0x000fe20003f1d000 */
[----:B--2---:R-:W-:Y:S02]  /*d000*/  FMUL.FTZ R132, R111, R3 ;  /* 0x000000036f847220 */ /* 0x004fe40000410000 */
[----:B------:R-:W-:Y:S01]  /*d010*/  IMAD.IADD R110, R15, 0x1, R2 ;  /* 0x000000010f6e7824 */ /* 0x000fe200078e0202 */
[----:B------:R-:W-:Y:S02]  /*d020*/  LDSM.16.MT88.4 R40, [R2+0x8000] ;  /* 0x008000000228783b */ /* 0x000fe40000004200 */
[----:B------:R-:W-:Y:S02]  /*d030*/  FSEL R132, R132, RZ, P0 ;  /* 0x000000ff84847208 */ /* 0x000fe40000000000 */
[----:B------:R-:W-:Y:S01]  /*d040*/  LDSM.16.MT88.4 R76, [R2+0x6000] ;  /* 0x00600000024c783b */ /* 0x000fe20000004200 */
[----:B---3--:R-:W-:-:S02]  /*d050*/  FMNMX.FTZ R86, R35, R86, !PT ;  /* 0x0000005623567209 */ /* 0x008fc40007810000 */
[-CC-:B------:R-:W-:Y:S01]  /*d060*/  FFMA.FTZ R100, R53, R111.reuse, -R132.reuse ;  /* 0x0000006f35647223 */ /* 0x180fe20000010884 */
[-CC-:B------:R-:W-:Y:S01]  /*d070*/  FFMA.FTZ R99, R55, R111.reuse, -R132.reuse ;  /* 0x0000006f37637223 */ /* 0x180fe20000010884 */
[----:B------:R-:W-:Y:S01]  /*d080*/  LDSM.16.MT88.4 R68, [R110+0x6000] ;  /* 0x006000006e44783b */ /* 0x000fe20000004200 */
[----:B------:R-:W-:Y:S01]  /*d090*/  FSETP.NEU.FTZ.AND P0, PT, R86, -INF , PT ;  /* 0xff8000005600780b */ /* 0x000fe20003f1d000 */
[----:B------:R-:W-:Y:S02]  /*d0a0*/  FMUL.FTZ R118, R111, R86 ;  /* 0x000000566f767220 */ /* 0x000fe40000410000 */
[----:B------:R-:W1:Y:S03]  /*d0b0*/  LDSM.16.MT88.4 R52, [R110+0x7000] ;  /* 0x007000006e34783b */ /* 0x000e660000004200 */
[----:B------:R-:W-:Y:S01]  /*d0c0*/  FSEL R118, R118, RZ, P0 ;  /* 0x000000ff76767208 */ /* 0x000fe20000000000 */
[-CC-:B------:R-:W-:Y:S01]  /*d0d0*/  FFMA.FTZ R106, R6, R111.reuse, -R132.reuse ;  /* 0x0000006f066a7223 */ /* 0x180fe20000010884 */
[----:B------:R-:W2:Y:S01]  /*d0e0*/  LDSM.16.MT88.4 R60, [R2+0x7000] ;  /* 0x00700000023c783b */ /* 0x000ea20000004200 */
[----:B------:R-:W-:-:S02]  /*d0f0*/  FFMA.FTZ R105, R31, R111, -R132 ;  /* 0x0000006f1f697223 */ /* 0x000fc40000010884 */
[-CC-:B------:R-:W-:Y:S01]  /*d100*/  FFMA.FTZ R108, R4, R111.reuse, -R118.reuse ;  /* 0x0000006f046c7223 */ /* 0x180fe20000010876 */
[-CC-:B------:R-:W-:Y:S01]  /*d110*/  FFMA.FTZ R107, R7, R111.reuse, -R118.reuse ;  /* 0x0000006f076b7223 */ /* 0x180fe20000010876 */
[-CC-:B------:R-:W-:Y:S01]  /*d120*/  FFMA.FTZ R103, R5, R111.reuse, -R118.reuse ;  /* 0x0000006f05677223 */ /* 0x180fe20000010876 */
[-C--:B------:R-:W-:Y:S01]  /*d130*/  FFMA.FTZ R104, R33, R111.reuse, -R118 ;  /* 0x0000006f21687223 */ /* 0x080fe20000010876 */
[----:B------:R-:W3:Y:S01]  /*d140*/  LDSM.16.MT88.4 R4, [R110+0x8000] ;  /* 0x008000006e04783b */ /* 0x000ee20000004200 */
[----:B------:R-:W-:Y:S01]  /*d150*/  MUFU.EX2 R106, R106 ;  /* 0x0000006a006a7308 */ /* 0x000fe20000000800 */
[-CC-:B------:R-:W-:Y:S01]  /*d160*/  FFMA.FTZ R96, R23, R111.reuse, -R132.reuse ;  /* 0x0000006f17607223 */ /* 0x180fe20000010884 */
[-CC-:B------:R-:W-:Y:S01]  /*d170*/  FFMA.FTZ R14, R21, R111.reuse, -R132.reuse ;  /* 0x0000006f150e7223 */ /* 0x180fe20000010884 */
[----:B------:R-:W-:Y:S01]  /*d180*/  LDSM.16.MT88.4 R92, [R2+0x6400] ;  /* 0x00640000025c783b */ /* 0x000fe20000004200 */
[----:B------:R-:W4:Y:S03]  /*d190*/  MUFU.EX2 R105, R105 ;  /* 0x0000006900697308 */ /* 0x000f260000000800 */
[----:B------:R-:W5:Y:S01]  /*d1a0*/  LDSM.16.MT88.4 R20, [R110+0x7400] ;  /* 0x007400006e14783b */ /* 0x000f620000004200 */
[----:B------:R-:W-:Y:S04]  /*d1b0*/  MUFU.EX2 R100, R100 ;  /* 0x0000006400647308 */ /* 0x000fe80000000800 */
[----:B------:R-:W1:Y:S01]  /*d1c0*/  MUFU.EX2 R99, R99 ;  /* 0x0000006300637308 */ /* 0x000e620000000800 */
[-C--:B------:R-:W-:Y:S01]  /*d1d0*/  FFMA.FTZ R15, R19, R111.reuse, -R132 ;  /* 0x0000006f130f7223 */ /* 0x080fe20000010884 */
[-C--:B------:R-:W-:Y:S01]  /*d1e0*/  FFMA.FTZ R102, R17, R111.reuse, -R118 ;  /* 0x0000006f11667223 */ /* 0x080fe20000010876 */
[-C--:B------:R-:W-:Y:S01]  /*d1f0*/  FFMA.FTZ R97, R29, R111.reuse, -R132 ;  /* 0x0000006f1d617223 */ /* 0x080fe20000010884 */
[----:B------:R-:W-:Y:S01]  /*d200*/  MUFU.EX2 R108, R108 ;  /* 0x0000006c006c7308 */ /* 0x000fe20000000800 */
[----:B------:R-:W5:Y:S03]  /*d210*/  LDSM.16.MT88.4 R16, [R2+0x8400] ;  /* 0x008400000210783b */ /* 0x000f660000004200 */
[----:B------:R-:W2:Y:S01]  /*d220*/  MUFU.EX2 R107, R107 ;  /* 0x0000006b006b7308 */ /* 0x000ea20000000800 */
[-CC-:B------:R-:W-:Y:S01]  /*d230*/  FFMA.FTZ R109, R27, R111.reuse, -R118.reuse ;  /* 0x0000006f1b6d7223 */ /* 0x180fe20000010876 */
[-CC-:B------:R-:W-:Y:S01]  /*d240*/  FFMA.FTZ R98, R25, R111.reuse, -R118.reuse ;  /* 0x0000006f19627223 */ /* 0x180fe20000010876 */
[----:B------:R-:W-:Y:S01]  /*d250*/  FFMA.FTZ R101, R45, R111, -R118 ;  /* 0x0000006f2d657223 */ /* 0x000fe20000010876 */
        /* <DEDUP_REMOVED lines=32> */
[----:B-----5:R-:W-:-:S07]  /*d460*/  F2FP.BF16.F32.PACK_AB R6, R101, R98 ;  /* 0x000000626506723e */ /* 0x020fce00000010ff */
        /* <DEDUP_REMOVED lines=10> */
[----:B------:R-:W-:Y:S03]  /*d510*/  HMMA.16816.F32.BF16 R80, R4, R92, R80 ;  /* 0x0000005c0450723c */ /* 0x000fe60000041850 */
[-CC-:B------:R-:W-:Y:S01]  /*d520*/  FFMA.FTZ R92, R157, R111.reuse, -R132.reuse ;  /* 0x0000006f9d5c7223 */ /* 0x180fe20000010884 */
[----:B------:R-:W-:-:S04]  /*d530*/  FFMA.FTZ R93, R131, R111, -R132 ;  /* 0x0000006f835d7223 */ /* 0x000fc80000010884 */
[C---:B------:R-:W-:Y:S03]  /*d540*/  HMMA.16816.F32.BF16 R76, R4.reuse, R94, R76 ;  /* 0x0000005e044c723c */ /* 0x040fe6000004184c */
[-C--:B------:R-:W-:Y:S01]  /*d550*/  FFMA.FTZ R94, R117, R111.reuse, -R132 ;  /* 0x0000006f755e7223 */ /* 0x080fe20000010884 */
[----:B------:R-:W-:Y:S01]  /*d560*/  FFMA.FTZ R95, R127, R111, -R118 ;  /* 0x0000006f7f5f7223 */ /* 0x000fe20000010876 */
[----:B------:R-:W-:Y:S04]  /*d570*/  MUFU.EX2 R92, R92 ;  /* 0x0000005c005c7308 */ /* 0x000fe80000000800 */
[----:B------:R-:W5:Y:S01]  /*d580*/  MUFU.EX2 R117, R159 ;  /* 0x0000009f00757308 */ /* 0x000f620000000800 */
[C---:B----4-:R-:W-:Y:S03]  /*d590*/  HMMA.16816.F32.BF16 R64, R4.reuse, R28, R64 ;  /* 0x0000001c0440723c */ /* 0x050fe60000041840 */
[----:B------:R-:W-:Y:S04]  /*d5a0*/  MUFU.EX2 R94, R94 ;  /* 0x0000005e005e7308 */ /* 0x000fe80000000800 */
[----:B------:R-:W4:Y:S01]  /*d5b0*/  MUFU.EX2 R93, R93 ;  /* 0x0000005d005d7308 */ /* 0x000f220000000800 */
[C---:B------:R-:W-:Y:S01]  /*d5c0*/  HMMA.16816.F32.BF16 R60, R4.reuse, R30, R60 ;  /* 0x0000001e043c723c */ /* 0x040fe2000004183c */
[----:B------:R-:W-:Y:S02]  /*d5d0*/  LDSM.16.MT88.4 R28, [R110+0x6800] ;  /* 0x006800006e1c783b */ /* 0x000fe40000004200 */
[----:B------:R-:W-:Y:S04]  /*d5e0*/  MUFU.EX2 R160, R160 ;  /* 0x000000a000a07308 */ /* 0x000fe80000000800 */
[----:B------:R-:W2:Y:S04]  /*d5f0*/  MUFU.EX2 R119, R119 ;  /* 0x0000007700777308 */ /* 0x000ea80000000800 */
[----:B------:R-:W-:Y:S04]  /*d600*/  MUFU.EX2 R158, R158 ;  /* 0x0000009e009e7308 */ /* 0x000fe80000000800 */
[----:B------:R-:W3:Y:S01]  /*d610*/  MUFU.EX2 R95, R95 ;  /* 0x0000005f005f7308 */ /* 0x000ee20000000800 */
[C---:B-1----:R-:W-:Y:S08]  /*d620*/  HMMA.16816.F32.BF16 R72, R4.reuse, R32, R72 ;  /* 0x000000200448723c */ /* 0x042ff00000041848 */
[C---:B------:R-:W-:Y:S01]  /*d630*/  HMMA.16816.F32.BF16 R68, R4.reuse, R34, R68 ;  /* 0x000000220444723c */ /* 0x040fe20000041844 */
[----:B------:R-:W1:Y:S07]  /*d640*/  LDSM.16.MT88.4 R32, [R2+0x6800] ;  /* 0x006800000220783b */ /* 0x000e6e0000004200 */
[C---:B------:R-:W-:Y:S08]  /*d650*/  HMMA.16816.F32.BF16 R44, R4.reuse, R24, R44 ;  /* 0x00000018042c723c */ /* 0x040ff0000004182c */
[----:B------:R-:W-:Y:S03]  /*d660*/  HMMA.16816.F32.BF16 R48, R4, R26, R48 ;  /* 0x0000001a0430723c */ /* 0x000fe60000041830 */
[----:B-----5:R-:W-:Y:S01]  /*d670*/  F2FP.BF16.F32.PACK_AB R5, R117, R92 ;  /* 0x0000005c7505723e */ /* 0x020fe200000010ff */
[----:B------:R-:W5:Y:S01]  /*d680*/  LDSM.16.MT88.4 R24, [R2+0x8800] ;  /* 0x008800000218783b */ /* 0x000f620000004200 */
[----:B----4-:R-:W-:-:S02]  /*d690*/  F2FP.BF16.F32.PACK_AB R7, R93, R94 ;  /* 0x0000005e5d07723e */ /* 0x010fc400000010ff */
[----:B--2---:R-:W-:Y:S02]  /*d6a0*/  F2FP.BF16.F32.PACK_AB R4, R119, R160 ;  /* 0x000000a07704723e */ /* 0x004fe400000010ff */
[----:B---3--:R-:W-:-:S07]  /*d6b0*/  F2FP.BF16.F32.PACK_AB R6, R95, R158 ;  /* 0x0000009e5f06723e */ /* 0x008fce00000010ff */
[C---:B------:R-:W-:Y:S08]  /*d6c0*/  HMMA.16816.F32.BF16 R64, R4.reuse, R20, R64 ;  /* 0x000000140440723c */ /* 0x040ff00000041840 */
[C---:B------:R-:W-:Y:S01]  /*d6d0*/  HMMA.16816.F32.BF16 R60, R4.reuse, R22, R60 ;  /* 0x00000016043c723c */ /* 0x040fe2000004183c */
[----:B------:R-:W2:Y:S07]  /*d6e0*/  LDSM.16.MT88.4 R20, [R110+0x8800] ;  /* 0x008800006e14783b */ /* 0x000eae0000004200 */
[C---:B------:R-:W-:Y:S08]  /*d6f0*/  HMMA.16816.F32.BF16 R56, R4.reuse, R16, R56 ;  /* 0x000000100438723c */ /* 0x040ff00000041838 */
[C---:B------:R-:W-:Y:S01]  /*d700*/  HMMA.16816.F32.BF16 R52, R4.reuse, R18, R52 ;  /* 0x000000120434723c */ /* 0x040fe20000041834 */
[----:B------:R-:W3:Y:S02]  /*d710*/  LDSM.16.MT88.4 R16, [R2+0x7c00] ;  /* 0x007c00000210783b */ /* 0x000ee40000004200 */
        /* <DEDUP_REMOVED lines=9> */
[----:B------:R-:W4:Y:S04]  /*d7b0*/  MUFU.EX2 R120, R120 ;  /* 0x0000007800787308 */ /* 0x000f280000000800 */
[----:B------:R-:W-:Y:S04]  /*d7c0*/  MUFU.EX2 R121, R121 ;  /* 0x0000007900797308 */ /* 0x000fe80000000800 */
[----:B------:R-:W4:Y:S04]  /*d7d0*/  MUFU.EX2 R116, R132 ;  /* 0x0000008400747308 */ /* 0x000f280000000800 */
[----:B------:R-:W-:Y:S04]  /*d7e0*/  MUFU.EX2 R114, R123 ;  /* 0x0000007b00727308 */ /* 0x000fe80000000800 */
[----:B------:R-:W3:Y:S04]  /*d7f0*/  MUFU.EX2 R111, R122 ;  /* 0x0000007a006f7308 */ /* 0x000ee80000000800 */
[----:B------:R-:W-:Y:S04]  /*d800*/  MUFU.EX2 R112, R113 ;  /* 0x0000007100707308 */ /* 0x000fe80000000800 */
[----:B------:R-:W3:Y:S01]  /*d810*/  MUFU.EX2 R163, R163 ;  /* 0x000000a300a37308 */ /* 0x000ee20000000800 */
[----:B------:R-:W-:Y:S01]  /*d820*/  FADD.FTZ R105, R106, R105 ;  /* 0x000000696a697221 */ /* 0x000fe20000010000 */
[----:B------:R-:W-:Y:S01]  /*d830*/  FADD.FTZ R107, R108, R107 ;  /* 0x0000006b6c6b7221 */ /* 0x000fe20000010000 */
[----:B-1----:R-:W-:Y:S03]  /*d840*/  HMMA.16816.F32.BF16 R80, R4, R32, R80 ;  /* 0x000000200450723c */ /* 0x002fe60000041850 */
[----:B------:R-:W-:Y:S01]  /*d850*/  FADD.FTZ R100, R100, R105 ;  /* 0x0000006964647221 */ /* 0x000fe20000010000 */
[----:B------:R-:W-:-:S04]  /*d860*/  FADD.FTZ R104, R104, R107 ;  /* 0x0000006b68687221 */ /* 0x000fc80000010000 */
[C---:B------:R-:W-:Y:S03]  /*d870*/  HMMA.16816.F32.BF16 R76, R4.reuse, R34, R76 ;  /* 0x00000022044c723c */ /* 0x040fe6000004184c */
[----:B------:R-:W-:Y:S01]  /*d880*/  FADD.FTZ R99, R99, R100 ;  /* 0x0000006463637221 */ /* 0x000fe20000010000 */
[----:B------:R-:W-:Y:S01]  /*d890*/  FADD.FTZ R103, R103, R104 ;  /* 0x0000006867677221 */ /* 0x000fe20000010000 */
[----:B------:R-:W1:Y:S03]  /*d8a0*/  LDSM.16.MT88.4 R32, [R2+0x6c00] ;  /* 0x006c00000220783b */ /* 0x000e660000004200 */
[C---:B------:R-:W-:Y:S08]  /*d8b0*/  HMMA.16816.F32.BF16 R72, R4.reuse, R28, R72 ;  /* 0x0000001c0448723c */ /* 0x040ff00000041848 */
[C---:B------:R-:W-:Y:S08]  /*d8c0*/  HMMA.16816.F32.BF16 R68, R4.reuse, R30, R68 ;  /* 0x0000001e0444723c */ /* 0x040ff00000041844 */
[C---:B-----5:R-:W-:Y:S08]  /*d8d0*/  HMMA.16816.F32.BF16 R36, R4.reuse, R24, R36 ;  /* 0x000000180424723c */ /* 0x060ff00000041824 */
[C---:B------:R-:W-:Y:S08]  /*d8e0*/  HMMA.16816.F32.BF16 R40, R4.reuse, R26, R40 ;  /* 0x0000001a0428723c */ /* 0x040ff00000041828 */
[C---:B--2---:R-:W-:Y:S08]  /*d8f0*/  HMMA.16816.F32.BF16 R44, R4.reuse, R20, R44 ;  /* 0x00000014042c723c */ /* 0x044ff0000004182c */
[----:B------:R-:W-:Y:S03]  /*d900*/  HMMA.16816.F32.BF16 R48, R4, R22, R48 ;  /* 0x000000160430723c */ /* 0x000fe60000041830 */
[----:B----4-:R-:W-:Y:S01]  /*d910*/  F2FP.BF16.F32.PACK_AB R5, R120, R115 ;  /* 0x000000737805723e */ /* 0x010fe200000010ff */
[----:B------:R-:W-:Y:S01]  /*d920*/  FADD.FTZ R96, R96, R99 ;  /* 0x0000006360607221 */ /* 0x000fe20000010000 */
[----:B------:R-:W-:Y:S01]  /*d930*/  F2FP.BF16.F32.PACK_AB R7, R116, R121 ;  /* 0x000000797407723e */ /* 0x000fe200000010ff */
[----:B------:R-:W-:Y:S01]  /*d940*/  FADD.FTZ R102, R102, R103 ;  /* 0x0000006766667221 */ /* 0x000fe20000010000 */
[----:B---3--:R-:W-:Y:S01]  /*d950*/  F2FP.BF16.F32.PACK_AB R4, R111, R114 ;  /* 0x000000726f04723e */ /* 0x008fe200000010ff */
[----:B------:R-:W2:Y:S01]  /*d960*/  LDSM.16.MT88.4 R28, [R110+0x6c00] ;  /* 0x006c00006e1c783b */ /* 0x000ea20000004200 */
[----:B------:R-:W-:-:S03]  /*d970*/  F2FP.BF16.F32.PACK_AB R6, R163, R112 ;  /* 0x00000070a306723e */ /* 0x000fc600000010ff */
[----:B------:R-:W3:Y:S04]  /*d980*/  LDSM.16.MT88.4 R24, [R110+0x7c00] ;  /* 0x007c00006e18783b */ /* 0x000ee80000004200 */
[----:B------:R-:W-:Y:S01]  /*d990*/  HMMA.16816.F32.BF16 R64, R4, R16, R64 ;  /* 0x000000100440723c */ /* 0x000fe20000041840 */
[----:B------:R-:W4:Y:S02]  /*d9a0*/  LDSM.16.MT88.4 R20, [R2+0x8c00] ;  /* 0x008c00000214783b */ /* 0x000f240000004200 */
[----:B------:R-:W-:Y:S01]  /*d9b0*/  FADD.FTZ R97, R97, R96 ;  /* 0x0000006061617221 */ /* 0x000fe20000010000 */
[----:B------:R-:W-:-:S04]  /*d9c0*/  FADD.FTZ R109, R109, R102 ;  /* 0x000000666d6d7221 */ /* 0x000fc80000010000 */
[----:B------:R-:W-:Y:S01]  /*d9d0*/  HMMA.16816.F32.BF16 R60, R4, R18, R60 ;  /* 0x00000012043c723c */ /* 0x000fe2000004183c */
        /* <DEDUP_REMOVED lines=18> */
[----:B-1----:R-:W-:Y:S01]  /*db00*/  HMMA.16816.F32.BF16 R80, R4, R32, R80 ;  /* 0x000000200450723c */ /* 0x002fe20000041850 */
[----:B------:R-:W-:Y:S02]  /*db10*/  BSSY B2, `(.L_x_11382) ;  /* 0x0000380000027945 */ /* 0x000fe40003800000 */
[----:B------:R-:W-:Y:S01]  /*db20*/  FADD.FTZ R121, R121, R120 ;  /* 0x0000007879797221 */ /* 0x000fe20000010000 */
[----:B------:R-:W-:-:S04]  /*db30*/  FADD.FTZ R112, R112, R111 ;  /* 0x0000006f70707221 */ /* 0x000fc80000010000 */
[----:B------:R-:W-:Y:S03]  /*db40*/  HMMA.16816.F32.BF16 R76, R4, R34, R76 ;  /* 0x00000022044c723c */ /* 0x000fe6000004184c */
[----:B------:R-:W-:Y:S01]  /*db50*/  FADD.FTZ R161, R116, R121 ;  /* 0x0000007974a17221 */ /* 0x000fe20000010000 */
[----:B------:R-:W-:-:S04]  /*db60*/  FADD.FTZ R163, R163, R112 ;  /* 0x00000070a3a37221 */ /* 0x000fc80000010000 */
        /* <DEDUP_REMOVED lines=79> */
.L_x_11385:
        /* <DEDUP_REMOVED lines=8> */
.L_x_11386:
[----:B------:R-:W-:Y:S05]  /*e0e0*/  BSYNC.RECONVERGENT B0 ;  /* 0x0000000000007941 */ /* 0x000fea0003800200 */
.L_x_11384:
        /* <DEDUP_REMOVED lines=99> */
[----:B------:R-:W-:Y:S08]  /*e720*/  HMMA.16816.F32.BF16 R12, R24, R22, R12 ;  /* 0x00000016180c723c */ /* 0x000ff0000004180c */
[----:B----4-:R-:W-:Y:S05]  /*e730*/  HMMA.16816.F32.BF16 R32, R120, R108, R32 ;  /* 0x0000006c7820723c */ /* 0x010fea0000041820 */
[----:B------:R-:W-:Y:S01]  /*e740*/  LOP3.LUT R109, R113, R124, RZ, 0xfc, !PT ;  /* 0x0000007c716d7212 */ /* 0x000fe200078efcff */
[----:B------:R-:W-:-:S02]  /*e750*/  IMAD.IADD R113, R89, 0x1, R20 ;  /* 0x0000000159717824 */ /* 0x000fc400078e0214 */
[----:B------:R-:W1:Y:S02]  /*e760*/  LDSM.16.M88.4 R20, [R125+0x5400] ;  /* 0x005400007d14783b */ /* 0x000e640000000200 */
[----:B------:R-:W-:Y:S01]  /*e770*/  IMAD.IADD R164, R109, 0x1, R144 ;  /* 0x000000016da47824 */ /* 0x000fe200078e0290 */
[----:B------:R-:W-:Y:S03]  /*e780*/  HMMA.16816.F32.BF16 R92, R120, R114, R92 ;  /* 0x00000072785c723c */ /* 0x000fe6000004185c */
[----:B------:R-:W-:Y:S02]  /*e790*/  VIADD R115, R113, 0x8 ;  /* 0x0000000871737836 */ /* 0x000fe40000000000 */
[----:B------:R-:W-:-:S03]  /*e7a0*/  VIADD R108, R109, 0xffffff80 ;  /* 0xffffff806d6c7836 */ /* 0x000fc60000000000 */
[----:B---3--:R-:W-:Y:S05]  /*e7b0*/  HMMA.16816.F32.BF16 R16, R8, R4, R16 ;  /* 0x000000040810723c */ /* 0x008fea0000041810 */
[C-C-:B------:R-:W-:Y:S02]  /*e7c0*/  IADD3 R4, PT, PT, R113.reuse, 0x80, -R164.reuse ;  /* 0x0000008071047810 */ /* 0x140fe40007ffe8a4 */
[----:B------:R-:W-:Y:S02]  /*e7d0*/  IADD3 R5, PT, PT, R113, 0x7f, -R164 ;  /* 0x0000007f71057810 */ /* 0x000fe40007ffe8a4 */
[----:B------:R-:W-:Y:S02]  /*e7e0*/  IABS R4, R4 ;  /* 0x0000000400047213 */ /* 0x000fe40000000000 */
[----:B------:R-:W-:Y:S01]  /*e7f0*/  IABS R5, R5 ;  /* 0x0000000500057213 */ /* 0x000fe20000000000 */
[----:B------:R-:W-:Y:S05]  /*e800*/  HMMA.16816.F32.BF16 R104, R120, R116, R104 ;  /* 0x000000747868723c */ /* 0x000fea0000041868 */
[----:B------:R-:W-:Y:S01]  /*e810*/  ISETP.GE.AND P6, PT, R108, R155, PT ;  /* 0x0000009b6c00720c */ /* 0x000fe20003fc6270 */
[----:B------:R-:W-:Y:S01]  /*e820*/  IMAD.MOV.U32 R117, RZ, RZ, R4 ;  /* 0x000000ffff757224 */ /* 0x000fe200078e0004 */
[----:B------:R-:W-:-:S02]  /*e830*/  IADD3 R4, PT, PT, R115, 0x80, -R164 ;  /* 0x0000008073047810 */ /* 0x000fc40007ffe8a4 */
[C---:B------:R-:W-:Y:S02]  /*e840*/  ISETP.GE.AND P1, PT, R108.reuse, R154, PT ;  /* 0x0000009a6c00720c */ /* 0x040fe40003f26270 */
[----:B------:R-:W-:Y:S01]  /*e850*/  I2FP.F32.S32 R117, R117 ;  /* 0x0000007500757245 */ /* 0x000fe20000201400 */
[----:B------:R-:W-:Y:S03]  /*e860*/  HMMA.16816.F32.BF16 R28, R120, R110, R28 ;  /* 0x0000006e781c723c */ /* 0x000fe6000004181c */
[----:B------:R-:W-:Y:S02]  /*e870*/  IABS R4, R4 ;  /* 0x0000000400047213 */ /* 0x000fe40000000000 */
[----:B------:R-:W-:Y:S01]  /*e880*/  ISETP.GE.AND P2, PT, R108, R152, PT ;  /* 0x000000986c00720c */ /* 0x000fe20003f46270 */
[----:B------:R-:W-:Y:S01]  /*e890*/  FFMA.FTZ R117, -R156, R117, R16 ;  /* 0x000000759c757223 */ /* 0x000fe20000010110 */
[----:B------:R-:W-:-:S02]  /*e8a0*/  I2FP.F32.S32 R16, R5 ;  /* 0x0000000500107245 */ /* 0x000fc40000201400 */
[----:B------:R-:W-:Y:S01]  /*e8b0*/  I2FP.F32.S32 R111, R4 ;  /* 0x00000004006f7245 */ /* 0x000fe20000201400 */
[----:B------:R-:W-:Y:S01]  /*e8c0*/  HMMA.16816.F32.BF16 R12, R8, R6, R12 ;  /* 0x00000006080c723c */ /* 0x000fe2000004180c */
[----:B------:R-:W2:Y:S04]  /*e8d0*/  LDSM.16.M88.4 R4, [R90+0x5400] ;  /* 0x005400005a04783b */ /* 0x000ea80000000200 */
[----:B------:R-:W-:Y:S01]  /*e8e0*/  FSEL R117, R117, -INF , P6 ;  /* 0xff80000075757808 */ /* 0x000fe20003000000 */
[----:B------:R-:W-:Y:S01]  /*e8f0*/  FFMA.FTZ R111, -R156, R111, R18 ;  /* 0x0000006f9c6f7223 */ /* 0x000fe20000010112 */
[----:B------:R-:W-:Y:S01]  /*e900*/  VIADD R18, R109, 0xffffff81 ;  /* 0xffffff816d127836 */ /* 0x000fe20000000000 */
[----:B------:R-:W-:Y:S01]  /*e910*/  ISETP.GE.AND P6, PT, R108, R153, PT ;  /* 0x000000996c00720c */ /* 0x000fe20003fc6270 */
[----:B------:R-:W-:Y:S05]  /*e920*/  HMMA.16816.F32.BF16 R100, R120, R118, R100 ;  /* 0x000000767864723c */ /* 0x000fea0000041864 */
[----:B------:R-:W-:Y:S01]  /*e930*/  FFMA.FTZ R121, -R156, R16, R17 ;  /* 0x000000109c797223 */ /* 0x000fe20000010111 */
[----:B------:R-:W-:-:S02]  /*e940*/  IADD3 R17, PT, PT, R113, 0x78, -R164 ;  /* 0x0000007871117810 */ /* 0x000fc40007ffe8a4 */
[----:B------:R-:W-:Y:S02]  /*e950*/  IADD3 R16, PT, PT, R115, 0x7f, -R164 ;  /* 0x0000007f73107810 */ /* 0x000fe40007ffe8a4 */
[----:B------:R-:W-:Y:S01]  /*e960*/  IABS R17, R17 ;  /* 0x0000001100117213 */ /* 0x000fe20000000000 */
[----:B-1----:R-:W-:Y:S05]  /*e970*/  HMMA.16816.F32.BF16 R104, R24, R20, R104 ;  /* 0x000000141868723c */ /* 0x002fea0000041868 */
[----:B------:R-:W-:Y:S02]  /*e980*/  IABS R16, R16 ;  /* 0x0000001000107213 */ /* 0x000fe40000000000 */
[----:B------:R-:W-:-:S02]  /*e990*/  I2FP.F32.S32 R17, R17 ;  /* 0x0000001100117245 */ /* 0x000fc40000201400 */
[----:B------:R-:W-:Y:S02]  /*e9a0*/  I2FP.F32.S32 R16, R16 ;  /* 0x0000001000107245 */ /* 0x000fe40000201400 */
[----:B------:R-:W-:Y:S01]  /*e9b0*/  FSEL R117, R117, -INF , !P1 ;  /* 0xff80000075757808 */ /* 0x000fe20004800000 */
[----:B------:R-:W-:Y:S01]  /*e9c0*/  FFMA.FTZ R123, -R156, R17, R12 ;  /* 0x000000119c7b7223 */ /* 0x000fe2000001010c */
[----:B------:R-:W-:Y:S01]  /*e9d0*/  ISETP.GE.AND P1, PT, R18, R155, PT ;  /* 0x0000009b1200720c */ /* 0x000fe20003f26270 */
[----:B------:R-:W-:Y:S01]  /*e9e0*/  FFMA.FTZ R19, -R156, R16, R19 ;  /* 0x000000109c137223 */ /* 0x000fe20000010113 */
[--C-:B------:R-:W-:Y:S01]  /*e9f0*/  IADD3 R12, PT, PT, R113, 0x77, -R164.reuse ;  /* 0x00000077710c7810 */ /* 0x100fe20007ffe8a4 */
[----:B------:R-:W-:Y:S01]  /*ea00*/  VIADD R16, R109, 0xffffff88 ;  /* 0xffffff886d107836 */ /* 0x000fe20000000000 */
[----:B------:R-:W-:Y:S01]  /*ea10*/  IADD3 R17, PT, PT, R115, 0x78, -R164 ;  /* 0x0000007873117810 */ /* 0x000fe20007ffe8a4 */
[----:B------:R-:W-:Y:S03]  /*ea20*/  HMMA.16816.F32.BF16 R100, R24, R22, R100 ;  /* 0x000000161864723c */ /* 0x000fe60000041864 */
[----:B------:R-:W-:-:S02]  /*ea30*/  FSEL R111, R111, -INF , P6 ;  /* 0xff8000006f6f7808 */ /* 0x000fc40003000000 */
[C---:B------:R-:W-:Y:S02]  /*ea40*/  ISETP.GE.AND P6, PT, R18.reuse, R154, PT ;  /* 0x0000009a1200720c */ /* 0x040fe40003fc6270 */
[----:B------:R-:W-:Y:S02]  /*ea50*/  FSEL R121, R121, -INF , P1 ;  /* 0xff80000079797808 */ /* 0x000fe40000800000 */
[----:B------:R-:W-:Y:S02]  /*ea60*/  ISETP.GE.AND P1, PT, R18, R153, PT ;  /* 0x000000991200720c */ /* 0x000fe40003f26270 */
[----:B------:R-:W-:Y:S02]  /*ea70*/  IABS R12, R12 ;  /* 0x0000000c000c7213 */ /* 0x000fe40000000000 */
[----:B------:R-:W-:Y:S01]  /*ea80*/  IABS R17, R17 ;  /* 0x0000001100117213 */ /* 0x000fe20000000000 */
[----:B--2---:R-:W-:Y:S05]  /*ea90*/  HMMA.16816.F32.BF16 R104, R8, R4, R104 ;  /* 0x000000040868723c */ /* 0x004fea0000041868 */
[----:B------:R-:W-:-:S02]  /*eaa0*/  FSEL R111, R111, -INF , !P2 ;  /* 0xff8000006f6f7808 */ /* 0x000fc40005000000 */
[----:B------:R-:W-:Y:S02]  /*eab0*/  FSEL R121, R121, -INF , !P6 ;  /* 0xff80000079797808 */ /* 0x000fe40007000000 */
[----:B------:R-:W-:Y:S02]  /*eac0*/  ISETP.GE.AND P2, PT, R18, R152, PT ;  /* 0x000000981200720c */ /* 0x000fe40003f46270 */
[----:B------:R-:W-:Y:S01]  /*ead0*/  ISETP.GE.AND P6, PT, R16, R155, PT ;  /* 0x0000009b1000720c */ /* 0x000fe20003fc6270 */
[----:B------:R-:W-:Y:S03]  /*eae0*/  HMMA.16816.F32.BF16 R100, R8, R6, R100 ;  /* 0x000000060864723c */ /* 0x000fe60000041864 */
[----:B------:R-:W-:Y:S02]  /*eaf0*/  FSEL R21, R19, -INF , P1 ;  /* 0xff80000013157808 */ /* 0x000fe40000800000 */
[----:B------:R-:W-:-:S02]  /*eb00*/  I2FP.F32.S32 R12, R12 ;  /* 0x0000000c000c7245 */ /* 0x000fc40000201400 */
[----:B------:R-:W-:Y:S02]  /*eb10*/  I2FP.F32.S32 R17, R17 ;  /* 0x0000001100117245 */ /* 0x000fe40000201400 */
[----:B------:R-:W-:Y:S01]  /*eb20*/  IADD3 R4, PT, PT, R115, 0x77, -R164 ;  /* 0x0000007773047810 */ /* 0x000fe20007ffe8a4 */
[C---:B------:R-:W-:Y:S01]  /*eb30*/  FFMA.FTZ R12, -R156.reuse, R12, R13 ;  /* 0x0000000c9c0c7223 */ /* 0x040fe2000001010d */
[----:B------:R-:W-:Y:S01]  /*eb40*/  FSEL R21, R21, -INF , !P2 ;  /* 0xff80000015157808 */ /* 0x000fe20005000000 */
[----:B------:R-:W-:Y:S01]  /*eb50*/  FFMA.FTZ R14, -R156, R17, R14 ;  /* 0x000000119c0e7223 */ /* 0x000fe2000001010e */
[----:B------:R-:W-:Y:S01]  /*eb60*/  FSEL R123, R123, -INF , P6 ;  /* 0xff8000007b7b7808 */ /* 0x000fe20003000000 */
[----:B------:R-:W-:Y:S01]  /*eb70*/  VIADD R13, R109, 0xffffff89 ;  /* 0xffffff896d0d7836 */ /* 0x000fe20000000000 */
[C---:B------:R-:W-:Y:S02]  /*eb80*/  ISETP.GE.AND P1, PT, R16.reuse, R154, PT ;  /* 0x0000009a1000720c */ /* 0x040fe40003f26270 */
[----:B------:R-:W-:-:S02]  /*eb90*/  ISETP.GE.AND P2, PT, R16, R152, PT ;  /* 0x000000981000720c */ /* 0x000fc40003f46270 */
[----:B------:R-:W-:Y:S02]  /*eba0*/  ISETP.GE.AND P6, PT, R16, R153, PT ;  /* 0x000000991000720c */ /* 0x000fe40003fc6270 */
[----:B------:R-:W-:Y:S01]  /*ebb0*/  IABS R4, R4 ;  /* 0x0000000400047213 */ /* 0x000fe20000000000 */
[----:B------:R-:W1:Y:S01]  /*ebc0*/  LDSM.16.M88.4 R16, [R125+0x5800] ;  /* 0x005800007d10783b */ /* 0x000e620000000200 */
[----:B------:R-:W-:Y:S02]  /*ebd0*/  IADD3 R5, PT, PT, R113, 0x70, -R164 ;  /* 0x0000007071057810 */ /* 0x000fe40007ffe8a4 */
[----:B------:R-:W-:Y:S02]  /*ebe0*/  I2FP.F32.S32 R4, R4 ;  /* 0x0000000400047245 */ /* 0x000fe40000201400 */
[----:B------:R-:W-:Y:S02]  /*ebf0*/  FSEL R123, R123, -INF , !P1 ;  /* 0xff8000007b7b7808 */ /* 0x000fe40004800000 */
[----:B------:R-:W-:Y:S01]  /*ec00*/  IABS R5, R5 ;  /* 0x0000000500057213 */ /* 0x000fe20000000000 */
[----:B------:R-:W-:Y:S01]  /*ec10*/  FFMA.FTZ R15, -R156, R4, R15 ;  /* 0x000000049c0f7223 */ /* 0x000fe2000001010f */
[----:B------:R-:W-:Y:S01]  /*ec20*/  ISETP.GE.AND P1, PT, R13, R155, PT ;  /* 0x0000009b0d00720c */ /* 0x000fe20003f26270 */
[C---:B------:R-:W-:Y:S01]  /*ec30*/  VIADD R4, R109.reuse, 0xffffff90 ;  /* 0xffffff906d047836 */ /* 0x040fe20000000000 */
[----:B------:R-:W-:Y:S01]  /*ec40*/  FSEL R119, R14, -INF , P6 ;  /* 0xff8000000e777808 */ /* 0x000fe20003000000 */
[----:B------:R-:W-:Y:S01]  /*ec50*/  VIADD R14, R109, 0xffffff91 ;  /* 0xffffff916d0e7836 */ /* 0x000fe20000000000 */
[----:B------:R-:W-:-:S02]  /*ec60*/  I2FP.F32.S32 R5, R5 ;  /* 0x0000000500057245 */ /* 0x000fc40000201400 */
[C---:B------:R-:W-:Y:S02]  /*ec70*/  ISETP.GE.AND P6, PT, R13.reuse, R154, PT ;  /* 0x0000009a0d00720c */ /* 0x040fe40003fc6270 */
[----:B------:R-:W-:Y:S01]  /*ec80*/  FSEL R127, R12, -INF , P1 ;  /* 0xff8000000c7f7808 */ /* 0x000fe20000800000 */
[----:B------:R-:W-:Y:S01]  /*ec90*/  FFMA.FTZ R20, -R156, R5, R104 ;  /* 0x000000059c147223 */ /* 0x000fe20000010168 */
[----:B------:R-:W-:Y:S02]  /*eca0*/  ISETP.GE.AND P1, PT, R13, R153, PT ;  /* 0x000000990d00720c */ /* 0x000fe40003f26270 */
[----:B------:R-:W-:Y:S02]  /*ecb0*/  FSEL R119, R119, -INF , !P2 ;  /* 0xff80000077777808 */ /* 0x000fe40005000000 */
[----:B------:R-:W-:Y:S02]  /*ecc0*/  ISETP.GE.AND P2, PT, R13, R152, PT ;  /* 0x000000980d00720c */ /* 0x000fe40003f46270 */
[----:B------:R-:W-:-:S02]  /*ecd0*/  IADD3 R13, PT, PT, R115, 0x70, -R164 ;  /* 0x00000070730d7810 */ /* 0x000fc40007ffe8a4 */
[----:B------:R-:W-:Y:S02]  /*ece0*/  FSEL R127, R127, -INF , !P6 ;  /* 0xff8000007f7f7808 */ /* 0x000fe40007000000 */
[----:B------:R-:W-:Y:S02]  /*ecf0*/  ISETP.GE.AND P6, PT, R4, R155, PT ;  /* 0x0000009b0400720c */ /* 0x000fe40003fc6270 */
[----:B------:R-:W-:Y:S02]  /*ed00*/  FSEL R23, R15, -INF , P1 ;  /* 0xff8000000f177808 */ /* 0x000fe40000800000 */
[----:B------:R-:W-:Y:S02]  /*ed10*/  IABS R13, R13 ;  /* 0x0000000d000d7213 */ /* 0x000fe40000000000 */
[----:B------:R-:W-:Y:S02]  /*ed20*/  IADD3 R12, PT, PT, R113, 0x6f, -R164 ;  /* 0x0000006f710c7810 */ /* 0x000fe40007ffe8a4 */
[----:B------:R-:W-:-:S02]  /*ed30*/  FSEL R23, R23, -INF , !P2 ;  /* 0xff80000017177808 */ /* 0x000fc40005000000 */
[----:B------:R-:W-:Y:S01]  /*ed40*/  FSEL R20, R20, -INF , P6 ;  /* 0xff80000014147808 */ /* 0x000fe20003000000 */
[----:B-1----:R-:W-:Y:S05]  /*ed50*/  HMMA.16816.F32.BF16 R96, R24, R16, R96 ;  /* 0x000000101860723c */ /* 0x002fea0000041860 */
[C---:B------:R-:W-:Y:S02]  /*ed60*/  ISETP.GE.AND P1, PT, R4.reuse, R154, PT ;  /* 0x0000009a0400720c */ /* 0x040fe40003f26270 */
[C---:B------:R-:W-:Y:S02]  /*ed70*/  ISETP.GE.AND P2, PT, R4.reuse, R152, PT ;  /* 0x000000980400720c */ /* 0x040fe40003f46270 */
[----:B------:R-:W-:-:S02]  /*ed80*/  ISETP.GE.AND P6, PT, R4, R153, PT ;  /* 0x000000990400720c */ /* 0x000fc40003fc6270 */
[----:B------:R-:W1:Y:S01]  /*ed90*/  LDSM.16.M88.4 R4, [R90+0x5800] ;  /* 0x005800005a04783b */ /* 0x000e620000000200 */
[----:B------:R-:W-:Y:S01]  /*eda0*/  I2FP.F32.S32 R13, R13 ;  /* 0x0000000d000d7245 */ /* 0x000fe20000201400 */
[----:B------:R-:W-:Y:S03]  /*edb0*/  HMMA.16816.F32.BF16 R92, R24, R18, R92 ;  /* 0x00000012185c723c */ /* 0x000fe6000004185c */
[----:B------:R-:W-:Y:S01]  /*edc0*/  IABS R12, R12 ;  /* 0x0000000c000c7213 */ /* 0x000fe20000000000 */
[----:B------:R-:W-:Y:S01]  /*edd0*/  VIADD R18, R109, 0xffffffa1 ;  /* 0xffffffa16d127836 */ /* 0x000fe20000000000 */
[----:B------:R-:W-:Y:S01]  /*ede0*/  FSEL R20, R20, -INF , !P1 ;  /* 0xff80000014147808 */ /* 0x000fe20004800000 */
[----:B------:R-:W-:Y:S01]  /*edf0*/  FFMA.FTZ R106, -R156, R13, R106 ;  /* 0x0000000d9c6a7223 */ /* 0x000fe2000001016a */
[----:B------:R-:W-:Y:S02]  /*ee00*/  I2FP.F32.S32 R12, R12 ;  /* 0x0000000c000c7245 */ /* 0x000fe40000201400 */
[----:B------:R-:W-:-:S02]  /*ee10*/  IADD3 R13, PT, PT, R113, 0x68, -R164 ;  /* 0x00000068710d7810 */ /* 0x000fc40007ffe8a4 */
[----:B------:R-:W-:Y:S01]  /*ee20*/  ISETP.GE.AND P1, PT, R14, R155, PT ;  /* 0x0000009b0e00720c */ /* 0x000fe20003f26270 */
[----:B------:R-:W-:Y:S01]  /*ee30*/  FFMA.FTZ R22, -R156, R12, R105 ;  /* 0x0000000c9c167223 */ /* 0x000fe20000010169 */
[----:B------:R-:W-:Y:S02]  /*ee40*/  IABS R13, R13 ;  /* 0x0000000d000d7213 */ /* 0x000fe40000000000 */
[----:B------:R-:W-:Y:S02]  /*ee50*/  IADD3 R12, PT, PT, R115, 0x6f, -R164 ;  /* 0x0000006f730c7810 */ /* 0x000fe40007ffe8a4 */
[----:B------:R-:W-:Y:S02]  /*ee60*/  I2FP.F32.S32 R13, R13 ;  /* 0x0000000d000d7245 */ /* 0x000fe40000201400 */
[----:B------:R-:W-:Y:S02]  /*ee70*/  IABS R12, R12 ;  /* 0x0000000c000c7213 */ /* 0x000fe40000000000 */
[----:B------:R-:W-:Y:S01]  /*ee80*/  FSEL R108, R106, -INF , P6 ;  /* 0xff8000006a6c7808 */ /* 0x000fe20003000000 */
[----:B------:R-:W-:Y:S01]  /*ee90*/  FFMA.FTZ R100, -R156, R13, R100 ;  /* 0x0000000d9c647223 */ /* 0x000fe20000010164 */
[----:B------:R-:W-:-:S02]  /*eea0*/  I2FP.F32.S32 R12, R12 ;  /* 0x0000000c000c7245 */ /* 0x000fc40000201400 */
[----:B------:R-:W-:Y:S02]  /*eeb0*/  IADD3 R13, PT, PT, R115, 0x68, -R164 ;  /* 0x00000068730d7810 */ /* 0x000fe40007ffe8a4 */
        /* <DEDUP_REMOVED lines=8> */
[----:B------:R-:W-:Y:S01]  /*ef40*/  IADD3 R12, PT, PT, R113, 0x67, -R164 ;  /* 0x00000067710c7810 */ /* 0x000fe20007ffe8a4 */
[C---:B-1----:R-:W-:Y:S05]  /*ef50*/  HMMA.16816.F32.BF16 R96, R8.reuse, R4, R96 ;  /* 0x000000040860723c */ /* 0x042fea0000041860 */
[----:B------:R-:W-:Y:S02]  /*ef60*/  I2FP.F32.S32 R13, R13 ;  /* 0x0000000d000d7245 */ /* 0x000fe40000201400 */
        /* <DEDUP_REMOVED lines=44> */
[C-C-:B------:R-:W-:Y:S02]  /*f230*/  IADD3 R17, PT, PT, R115.reuse, 0x60, -R164.reuse ;  /* 0x0000006073117810 */ /* 0x140fe40007ffe8a4 */
[----:B------:R-:W-:Y:S02]  /*f240*/  I2FP.F32.S32 R16, R16 ;  /* 0x0000001000107245 */ /* 0x000fe40000201400 */
[----:B------:R-:W-:Y:S02]  /*f250*/  IABS R17, R17 ;  /* 0x0000001100117213 */ /* 0x000fe40000000000 */
[----:B------:R-:W-:Y:S01]  /*f260*/  FSEL R122, R122, -INF , !P1 ;  /* 0xff8000007a7a7808 */ /* 0x000fe20004800000 */
[----:B------:R-:W-:Y:S01]  /*f270*/  FFMA.FTZ R97, -R156, R16, R97 ;  /* 0x000000109c617223 */ /* 0x000fe20000010161 */
[----:B------:R-:W-:Y:S01]  /*f280*/  I2FP.F32.S32 R17, R17 ;  /* 0x0000001100117245 */ /* 0x000fe20000201400 */
[----:B-1----:R-:W-:Y:S05]  /*f290*/  HMMA.16816.F32.BF16 R32, R24, R12, R32 ;  /* 0x0000000c1820723c */ /* 0x002fea0000041820 */
[----:B------:R-:W-:-:S02]  /*f2a0*/  IADD3 R16, PT, PT, R115, 0x5f, -R164 ;  /* 0x0000005f73107810 */ /* 0x000fc40007ffe8a4 */
[----:B------:R-:W-:Y:S01]  /*f2b0*/  IADD3 R13, PT, PT, R115, 0x58, -R164 ;  /* 0x00000058730d7810 */ /* 0x000fe20007ffe8a4 */
        /* <DEDUP_REMOVED lines=18> */
[----:B------:R-:W-:Y:S02]  /*f3e0*/  IADD3 R5, PT, PT, R113, 0x50, -R164 ;  /* 0x0000005071057810 */ /* 0x000fe40007ffe8a4 */
        /* <DEDUP_REMOVED lines=95> */
[----:B------:R-:W-:Y:S01]  /*f9e0*/  ISETP.GE.AND P2, PT, R8, R152, PT ;  /* 0x000000980800720c */ /* 0x000fe20003f46270 */
        /* <DEDUP_REMOVED lines=71> */
.L_x_11390:
        /* <DEDUP_REMOVED lines=8> */
.L_x_11391:
[----:B------:R-:W-:Y:S05]  /*fee0*/  BSYNC.RECONVERGENT B0 ;  /* 0x0000000000007941 */ /* 0x000fea0003800200 */
.L_x_11389:
        /* <DEDUP_REMOVED lines=37> */
.L_x_11388:
[----:B------:R-:W-:Y:S05]  /*10140*/  BSYNC.RECONVERGENT B1 ;  /* 0x0000000000017941 */ /* 0x000fea0003800200 */
.L_x_11387:
        /* <DEDUP_REMOVED lines=27> */
[----:B----4-:R-:W-:-:S05]  /*10300*/  FMNMX.FTZ R5, R8, R5, !PT ;  /* 0x0000000508057209 */ /* 0x010fca0007810000 */
        /* <DEDUP_REMOVED lines=19> */
[----:B------:R-:W-:Y:S01]  /*10440*/  IADD3 R4, PT, PT, R2, 0x6000, RZ ;  /* 0x0000600002047810 */ /* 0x000fe20007ffe0ff */
[-C--:B------:R-:W-:Y:S01]  /*10450*/  FFMA.FTZ R35, R127, R102.reuse, -R107 ;  /* 0x000000667f237223 */ /* 0x080fe2000001086b */
[-CC-:B------:R-:W-:Y:S01]  /*10460*/  FFMA.FTZ R94, R111, R102.reuse, -R101.reuse ;  /* 0x000000666f5e7223 */ /* 0x180fe20000010865 */
[-CC-:B------:R-:W-:Y:S01]  /*10470*/  FFMA.FTZ R34, R21, R102.reuse, -R101.reuse ;  /* 0x0000006615227223 */ /* 0x180fe20000010865 */
[----:B------:R-:W-:Y:S01]  /*10480*/  FMUL.FTZ R91, R102, R7 ;  /* 0x00000007665b7220 */ /* 0x000fe20000410000 */
[----:B------:R-:W-:Y:S01]  /*10490*/  @P1 IADD3 R95, PT, PT, R4, -0x20, RZ ;  /* 0xffffffe0045f1810 */ /* 0x000fe20007ffe0ff */
[-CC-:B------:R-:W-:Y:S01]  /*104a0*/  FFMA.FTZ R119, R119, R102.reuse, -R101.reuse ;  /* 0x0000006677777223 */ /* 0x180fe20000010865 */
[----:B------:R-:W-:Y:S01]  /*104b0*/  FFMA.FTZ R23, R23, R102, -R101 ;  /* 0x0000006617177223 */ /* 0x000fe20000010865 */
[----:B------:R-:W-:Y:S01]  /*104c0*/  MUFU.EX2 R96, R96 ;  /* 0x0000006000607308 */ /* 0x000fe20000000800 */
[-C--:B-1----:R-:W-:Y:S01]  /*104d0*/  FMUL.FTZ R80, R80, R93.reuse ;  /* 0x0000005d50507220 */ /* 0x082fe20000410000 */
[----:B------:R-:W1:Y:S01]  /*104e0*/  LDSM.16.MT88.4 R8, [R95] ;  /* 0x000000005f08783b */ /* 0x000e620000004200 */
        /* <DEDUP_REMOVED lines=15> */
[----:B--2---:R-:W-:Y:S01]  /*105e0*/  F2FP.BF16.F32.PACK_AB R4, R87, R96 ;  /* 0x000000605704723e */ /* 0x004fe200000010ff */
[----:B------:R-:W2:Y:S01]  /*105f0*/  LDSM.16.MT88.4 R28, [R95+0x2000] ;  /* 0x002000005f1c783b */ /* 0x000ea20000004200 */
[----:B------:R-:W4:Y:S01]  /*10600*/  MUFU.EX2 R34, R34 ;  /* 0x0000002200227308 */ /* 0x000f220000000800 */
        /* <DEDUP_REMOVED lines=9> */
[-C--:B------:R-:W-:Y:S01]  /*106a0*/  FFMA.FTZ R111, R112, R102.reuse, -R107 ;  /* 0x00000066706f7223 */ /* 0x080fe2000001086b */
[-C--:B------:R-:W-:Y:S01]  /*106b0*/  FFMA.FTZ R113, R120, R102.reuse, -R101 ;  /* 0x0000006678717223 */ /* 0x080fe20000010865 */
[----:B------:R-:W5:Y:S01]  /*106c0*/  MUFU.EX2 R91, R91 ;  /* 0x0000005b005b7308 */ /* 0x000f620000000800 */
[----:B------:R-:W-:Y:S01]  /*106d0*/  FFMA.FTZ R109, R20, R102, -R107 ;  /* 0x00000066146d7223 */ /* 0x000fe2000001086b */
[----:B----4-:R-:W-:Y:S01]  /*106e0*/  F2FP.BF16.F32.PACK_AB R5, R34, R94 ;  /* 0x0000005e2205723e */ /* 0x010fe200000010ff */
[-C--:B------:R-:W-:Y:S01]  /*106f0*/  FMUL.FTZ R40, R40, R93.reuse ;  /* 0x0000005d28287220 */ /* 0x080fe20000410000 */
[-C--:B------:R-:W-:Y:S01]  /*10700*/  FMUL.FTZ R41, R41, R93.reuse ;  /* 0x0000005d29297220 */ /* 0x080fe20000410000 */
[-CC-:B------:R-:W-:Y:S01]  /*10710*/  FFMA.FTZ R115, R118, R102.reuse, -R101.reuse ;  /* 0x0000006676737223 */ /* 0x180fe20000010865 */
[-C--:B------:R-:W-:Y:S01]  /*10720*/  FFMA.FTZ R120, R160, R102.reuse, -R101 ;  /* 0x00000066a0787223 */ /* 0x080fe20000010865 */
[--C-:B------:R-:W-:Y:S01]  /*10730*/  FFMA.FTZ R162, R162, R102, -R107.reuse ;  /* 0x00000066a2a27223 */ /* 0x100fe2000001086b */
[----:B------:R-:W-:Y:S01]  /*10740*/  MUFU.EX2 R109, R109 ;  /* 0x0000006d006d7308 */ /* 0x000fe20000000800 */
[-C--:B------:R-:W-:Y:S01]  /*10750*/  FMUL.FTZ R44, R44, R93.reuse ;  /* 0x0000005d2c2c7220 */ /* 0x080fe20000410000 */
[----:B---3--:R-:W-:Y:S01]  /*10760*/  F2FP.BF16.F32.PACK_AB R7, R3, R86 ;  /* 0x000000560307723e */ /* 0x008fe200000010ff */
[-C--:B------:R-:W-:Y:S01]  /*10770*/  FMUL.FTZ R45, R45, R93.reuse ;  /* 0x0000005d2d2d7220 */ /* 0x080fe20000410000 */
[----:B------:R-:W-:Y:S01]  /*10780*/  MUFU.EX2 R111, R111 ;  /* 0x0000006f006f7308 */ /* 0x000fe20000000800 */
[----:B------:R-:W-:Y:S01]  /*10790*/  FMUL.FTZ R48, R48, R93 ;  /* 0x0000005d30307220 */ /* 0x000fe20000410000 */
        /* <DEDUP_REMOVED lines=17> */
[----:B------:R-:W3:Y:S02]  /*108b0*/  LDSM.16.MT88.4 R12, [R95+0x1000] ;  /* 0x001000005f0c783b */ /* 0x000ee40000004200 */
[-C--:B------:R-:W-:Y:S01]  /*108c0*/  FMUL.FTZ R55, R55, R91.reuse ;  /* 0x0000005b37377220 */ /* 0x080fe20000410000 */
[-C--:B------:R-:W-:Y:S01]  /*108d0*/  FMUL.FTZ R38, R38, R91.reuse ;  /* 0x0000005b26267220 */ /* 0x080fe20000410000 */
[-C--:B------:R-:W-:Y:S01]  /*108e0*/  FMUL.FTZ R39, R39, R91.reuse ;  /* 0x0000005b27277220 */ /* 0x080fe20000410000 */
[-C--:B------:R-:W-:Y:S01]  /*108f0*/  FMUL.FTZ R42, R42, R91.reuse ;  /* 0x0000005b2a2a7220 */ /* 0x080fe20000410000 */
[-C--:B------:R-:W-:Y:S01]  /*10900*/  FMUL.FTZ R43, R43, R91.reuse ;  /* 0x0000005b2b2b7220 */ /* 0x080fe20000410000 */
[----:B------:R-:W-:Y:S01]  /*10910*/  MUFU.EX2 R115, R115 ;  /* 0x0000007300737308 */ /* 0x000fe20000000800 */
[C---:B-1----:R-:W-:Y:S03]  /*10920*/  HMMA.16816.F32.BF16 R72, R4.reuse, R8, R72 ;  /* 0x000000080448723c */ /* 0x042fe60000041848 */
[-C--:B------:R-:W-:Y:S01]  /*10930*/  FMUL.FTZ R46, R46, R91.reuse ;  /* 0x0000005b2e2e7220 */ /* 0x080fe20000410000 */
[----:B------:R-:W-:Y:S01]  /*10940*/  FMUL.FTZ R47, R47, R91 ;  /* 0x0000005b2f2f7220 */ /* 0x000fe20000410000 */
[----:B------:R-:W-:Y:S01]  /*10950*/  MUFU.EX2 R113, R113 ;  /* 0x0000007100717308 */ /* 0x000fe20000000800 */
[----:B------:R-:W-:Y:S01]  /*10960*/  FMUL.FTZ R49, R49, R93 ;  /* 0x0000005d31317220 */ /* 0x000fe20000410000 */
[-C--:B------:R-:W-:Y:S01]  /*10970*/  FMUL.FTZ R50, R50, R91.reuse ;  /* 0x0000005b32327220 */ /* 0x080fe20000410000 */
[----:B------:R-:W-:Y:S01]  /*10980*/  FMUL.FTZ R51, R51, R91 ;  /* 0x0000005b33337220 */ /* 0x000fe20000410000 */
[----:B------:R-:W-:Y:S01]  /*10990*/  MUFU.EX2 R120, R120 ;  /* 0x0000007800787308 */ /* 0x000fe20000000800 */
        /* <DEDUP_REMOVED lines=8> */
[C---:B------:R-:W-:Y:S03]  /*10a20*/  HMMA.16816.F32.BF16 R64, R4.reuse, R16, R64 ;  /* 0x000000100440723c */ /* 0x040fe60000041840 */
[-C--:B------:R-:W-:Y:S01]  /*10a30*/  FFMA.FTZ R121, R126, R102.reuse, -R101 ;  /* 0x000000667e797223 */ /* 0x080fe20000010865 */
[-CC-:B------:R-:W-:Y:S01]  /*10a40*/  FFMA.FTZ R158, R158, R102.reuse, -R107.reuse ;  /* 0x000000669e9e7223 */ /* 0x180fe2000001086b */
[----:B------:R-:W-:Y:S01]  /*10a50*/  MUFU.EX2 R122, R122 ;  /* 0x0000007a007a7308 */ /* 0x000fe20000000800 */
[-CC-:B------:R-:W-:Y:S01]  /*10a60*/  FFMA.FTZ R104, R104, R102.reuse, -R107.reuse ;  /* 0x0000006668687223 */ /* 0x180fe2000001086b */
[-C--:B------:R-:W-:Y:S01]  /*10a70*/  FFMA.FTZ R103, R103, R102.reuse, -R107 ;  /* 0x0000006667677223 */ /* 0x080fe2000001086b */
[-CC-:B------:R-:W-:Y:S01]  /*10a80*/  FFMA.FTZ R99, R99, R102.reuse, -R101.reuse ;  /* 0x0000006663637223 */ /* 0x180fe20000010865 */
[----:B------:R-:W-:Y:S01]  /*10a90*/  MUFU.EX2 R117, R117 ;  /* 0x0000007500757308 */ /* 0x000fe20000000800 */
[----:B------:R-:W-:Y:S01]  /*10aa0*/  HMMA.16816.F32.BF16 R60, R4, R18, R60 ;  /* 0x00000012043c723c */ /* 0x000fe2000004183c */
[----:B------:R-:W4:Y:S02]  /*10ab0*/  LDSM.16.MT88.4 R16, [R2+0x7400] ;  /* 0x007400000210783b */ /* 0x000f240000004200 */
[----:B------:R-:W-:Y:S01]  /*10ac0*/  FFMA.FTZ R100, R100, R102, -R101 ;  /* 0x0000006664647223 */ /* 0x000fe20000010865 */
[----:B------:R-:W-:Y:S01]  /*10ad0*/  MUFU.EX2 R119, R119 ;  /* 0x0000007700777308 */ /* 0x000fe20000000800 */
[----:B------:R-:W-:Y:S01]  /*10ae0*/  FFMA.FTZ R96, R163, R93, R96 ;  /* 0x0000005da3607223 */ /* 0x000fe20000010060 */
[----:B------:R-:W-:-:S02]  /*10af0*/  FFMA.FTZ R91, R161, R91, R94 ;  /* 0x0000005ba15b7223 */ /* 0x000fc4000001005e */
[----:B------:R-:W-:Y:S01]  /*10b00*/  MUFU.EX2 R110, R158 ;  /* 0x0000009e006e7308 */ /* 0x000fe20000000800 */
[C---:B--2---:R-:W-:Y:S03]  /*10b10*/  HMMA.16816.F32.BF16 R44, R4.reuse, R28, R44 ;  /* 0x0000001c042c723c */ /* 0x044fe6000004182c */
[----:B------:R-:W-:Y:S01]  /*10b20*/  FADD.FTZ R87, R87, R96 ;  /* 0x0000006057577221 */ /* 0x000fe20000010000 */
[----:B------:R-:W-:Y:S01]  /*10b30*/  FADD.FTZ R91, R34, R91 ;  /* 0x0000005b225b7221 */ /* 0x000fe20000010000 */
[----:B------:R-:W-:Y:S02]  /*10b40*/  MUFU.EX2 R123, R123 ;  /* 0x0000007b007b7308 */ /* 0x000fe40000000800 */
[----:B------:R-:W-:Y:S01]  /*10b50*/  FADD.FTZ R92, R92, R87 ;  /* 0x000000575c5c7221 */ /* 0x000fe20000010000 */
[----:B------:R-:W-:Y:S01]  /*10b60*/  FADD.FTZ R86, R86, R91 ;  /* 0x0000005b56567221 */ /* 0x000fe20000010000 */
[----:B------:R-:W-:Y:S01]  /*10b70*/  MUFU.EX2 R114, R114 ;  /* 0x0000007200727308 */ /* 0x000fe20000000800 */
[C---:B---3--:R-:W-:Y:S03]  /*10b80*/  HMMA.16816.F32.BF16 R56, R4.reuse, R12, R56 ;  /* 0x0000000c0438723c */ /* 0x048fe60000041838 */
[----:B------:R-:W-:Y:S01]  /*10b90*/  FFMA.FTZ R12, R22, R102, -R107 ;  /* 0x00000066160c7223 */ /* 0x000fe2000001086b */
[----:B------:R-:W-:Y:S01]  /*10ba0*/  FADD.FTZ R92, R35, R92 ;  /* 0x0000005c235c7221 */ /* 0x000fe20000010000 */
[----:B------:R-:W-:Y:S01]  /*10bb0*/  LDSM.16.MT88.4 R20, [R95+0x400] ;  /* 0x000400005f14783b */ /* 0x000fe20000004200 */
[----:B------:R-:W-:Y:S01]  /*10bc0*/  MUFU.EX2 R116, R116 ;  /* 0x0000007400747308 */ /* 0x000fe20000000800 */
[----:B------:R-:W-:Y:S01]  /*10bd0*/  FADD.FTZ R3, R3, R86 ;  /* 0x0000005603037221 */ /* 0x000fe20000010000 */
[-C--:B------:R-:W-:Y:S01]  /*10be0*/  MOV R86, R33.reuse ;  /* 0x0000002100567202 */ /* 0x080fe20000000f00 */
[----:B------:R-:W-:Y:S01]  /*10bf0*/  HMMA.16816.F32.BF16 R52, R4, R14, R52 ;  /* 0x0000000e0434723c */ /* 0x000fe20000041834 */
[----:B------:R2:W3:Y:S02]  /*10c00*/  MUFU.EX2 R112, R12 ;  /* 0x0000000c00707308 */ /* 0x0004e40000000800 */
[----:B------:R-:W-:-:S02]  /*10c10*/  @P6 MOV R86, R33 ;  /* 0x0000002100566202 */ /* 0x000fc40000000f00 */
[----:B------:R-:W-:Y:S03]  /*10c20*/  MUFU.EX2 R121, R121 ;  /* 0x0000007900797308 */ /* 0x000fe60000000800 */
[C---:B-1----:R-:W-:Y:S03]  /*10c30*/  HMMA.16816.F32.BF16 R36, R4.reuse, R8, R36 ;  /* 0x000000080424723c */ /* 0x042fe60000041824 */
[----:B------:R-:W-:Y:S01]  /*10c40*/  FFMA.FTZ R8, R108, R102, -R101 ;  /* 0x000000666c087223 */ /* 0x000fe20000010865 */
[----:B------:R-:W-:Y:S04]  /*10c50*/  MUFU.EX2 R104, R104 ;  /* 0x0000006800687308 */ /* 0x000fe80000000800 */
[----:B------:R-:W1:Y:S01]  /*10c60*/  MUFU.EX2 R108, R162 ;  /* 0x000000a2006c7308 */ /* 0x000e620000000800 */
[----:B--2---:R-:W2:Y:S01]  /*10c70*/  LDSM.16.MT88.4 R12, [R95+0x1400] ;  /* 0x001400005f0c783b */ /* 0x004ea20000004200 */
[C---:B------:R-:W-:Y:S02]  /*10c80*/  HMMA.16816.F32.BF16 R40, R4.reuse, R10, R40 ;  /* 0x0000000a0428723c */ /* 0x040fe40000041828 */
[----:B------:R5:W4:Y:S04]  /*10c90*/  MUFU.EX2 R118, R8 ;  /* 0x0000000800767308 */ /* 0x000b280000000800 */
[----:B------:R-:W2:Y:S02]  /*10ca0*/  MUFU.EX2 R103, R103 ;  /* 0x0000006700677308 */ /* 0x000ea40000000800 */
[----:B------:R-:W-:Y:S03]  /*10cb0*/  HMMA.16816.F32.BF16 R48, R4, R30, R48 ;  /* 0x0000001e0430723c */ /* 0x000fe60000041830 */
[----:B---3--:R-:W-:Y:S01]  /*10cc0*/  F2FP.BF16.F32.PACK_AB R4, R112, R109 ;  /* 0x0000006d7004723e */ /* 0x008fe200000010ff */
[----:B------:R-:W-:Y:S01]  /*10cd0*/  LDSM.16.MT88.4 R28, [R95+0x2400] ;  /* 0x002400005f1c783b */ /* 0x000fe20000004200 */
[----:B------:R-:W-:Y:S01]  /*10ce0*/  F2FP.BF16.F32.PACK_AB R7, R120, R113 ;  /* 0x000000717807723e */ /* 0x000fe200000010ff */
[----:B------:R-:W-:Y:S01]  /*10cf0*/  MUFU.EX2 R99, R99 ;  /* 0x0000006300637308 */ /* 0x000fe20000000800 */
[----:B-1----:R-:W-:Y:S01]  /*10d00*/  F2FP.BF16.F32.PACK_AB R6, R108, R111 ;  /* 0x0000006f6c06723e */ /* 0x002fe200000010ff */
[----:B------:R-:W-:Y:S01]  /*10d10*/  FADD.FTZ R109, R109, R92 ;  /* 0x0000005c6d6d7221 */ /* 0x000fe20000010000 */
[----:B-----5:R-:W1:Y:S01]  /*10d20*/  LDSM.16.MT88.4 R8, [R2+0x8400] ;  /* 0x008400000208783b */ /* 0x020e620000004200 */
[----:B----4-:R-:W-:Y:S01]  /*10d30*/  F2FP.BF16.F32.PACK_AB R5, R115, R118 ;  /* 0x000000767305723e */ /* 0x010fe200000010ff */
[----:B------:R-:W-:Y:S01]  /*10d40*/  FADD.FTZ R118, R118, R3 ;  /* 0x0000000376767221 */ /* 0x000fe20000010000 */
[----:B------:R-:W-:Y:S01]  /*10d50*/  FADD.FTZ R112, R112, R109 ;  /* 0x0000006d70707221 */ /* 0x000fe20000010000 */
[----:B------:R-:W-:-:S02]  /*10d60*/  MOV R3, R32 ;  /* 0x0000002000037202 */ /* 0x000fc40000000f00 */
[----:B------:R-:W-:Y:S01]  /*10d70*/  FADD.FTZ R118, R115, R118 ;  /* 0x0000007673767221 */ /* 0x000fe20000010000 */
[----:B------:R-:W-:Y:S01]  /*10d80*/  FADD.FTZ R111, R111, R112 ;  /* 0x000000706f6f7221 */ /* 0x000fe20000010000 */
[----:B------:R-:W-:Y:S03]  /*10d90*/  HMMA.16816.F32.BF16 R64, R4, R16, R64 ;  /* 0x000000100440723c */ /* 0x000fe60000041840 */
[----:B------:R-:W-:Y:S01]  /*10da0*/  @P6 MOV R3, R32 ;  /* 0x0000002000036202 */ /* 0x000fe20000000f00 */
        /* <DEDUP_REMOVED lines=29> */
[----:B---3--:R-:W-:Y:S03]  /*10f80*/  HMMA.16816.F32.BF16 R64, R4, R16, R64 ;  /* 0x000000100440723c */ /* 0x008fe60000041840 */
[----:B------:R-:W-:Y:S01]  /*10f90*/  FADD.FTZ R116, R116, R123 ;  /* 0x0000007b74747221 */ /* 0x000fe20000010000 */
[----:B------:R-:W-:-:S03]  /*10fa0*/  FADD.FTZ R119, R110, R119 ;  /* 0x000000776e777221 */ /* 0x000fc60000010000 */
[----:B------:R-:W-:Y:S01]  /*10fb0*/  FADD.FTZ R116, R121, R116 ;  /* 0x0000007479747221 */ /* 0x000fe20000010000 */
[C---:B------:R-:W-:Y:S01]  /*10fc0*/  HMMA.16816.F32.BF16 R60, R4.reuse, R18, R60 ;  /* 0x00000012043c723c */ /* 0x040fe2000004183c */
[----:B------:R-:W3:Y:S07]  /*10fd0*/  LDSM.16.MT88.4 R16, [R2+0x8c00] ;  /* 0x008c00000210783b */ /* 0x000eee0000004200 */
[C---:B--2---:R-:W-:Y:S03]  /*10fe0*/  HMMA.16816.F32.BF16 R56, R4.reuse, R12, R56 ;  /* 0x0000000c0438723c */ /* 0x044fe60000041838 */
[-CC-:B------:R-:W-:Y:S01]  /*10ff0*/  FFMA.FTZ R12, R106, R102.reuse, -R107.reuse ;  /* 0x000000666a0c7223 */ /* 0x180fe2000001086b */
[-C--:B------:R-:W-:Y:S01]  /*11000*/  FFMA.FTZ R106, R105, R102.reuse, -R107 ;  /* 0x00000066696a7223 */ /* 0x080fe2000001086b */
[-CC-:B------:R-:W-:Y:S01]  /*11010*/  FFMA.FTZ R107, R98, R102.reuse, -R101.reuse ;  /* 0x00000066626b7223 */ /* 0x180fe20000010865 */
[----:B------:R-:W-:Y:S01]  /*11020*/  FFMA.FTZ R101, R97, R102, -R101 ;  /* 0x0000006661657223 */ /* 0x000fe20000010865 */
[----:B------:R2:W-:Y:S01]  /*11030*/  MUFU.EX2 R105, R12 ;  /* 0x0000000c00697308 */ /* 0x0005e20000000800 */
[C---:B----4-:R-:W-:Y:S03]  /*11040*/  HMMA.16816.F32.BF16 R80, R4.reuse, R24, R80 ;  /* 0x000000180450723c */ /* 0x050fe60000041850 */
[----:B------:R-:W-:Y:S04]  /*11050*/  MUFU.EX2 R106, R106 ;  /* 0x0000006a006a7308 */ /* 0x000fe80000000800 */
[----:B------:R-:W4:Y:S01]  /*11060*/  MUFU.EX2 R98, R100 ;  /* 0x0000006400627308 */ /* 0x000f220000000800 */
[C---:B------:R-:W-:Y:S01]  /*11070*/  HMMA.16816.F32.BF16 R76, R4.reuse, R26, R76 ;  /* 0x0000001a044c723c */ /* 0x040fe2000004184c */
[----:B------:R-:W3:Y:S02]  /*11080*/  LDSM.16.MT88.4 R24, [R2+0x6c00] ;  /* 0x006c00000218783b */ /* 0x000ee40000004200 */
[----:B------:R-:W-:Y:S05]  /*11090*/  MUFU.EX2 R97, R107 ;  /* 0x0000006b00617308 */ /* 0x000fea0000000800 */
[C---:B-----5:R-:W-:Y:S08]  /*110a0*/  HMMA.16816.F32.BF16 R72, R4.reuse, R20, R72 ;  /* 0x000000140448723c */ /* 0x060ff00000041848 */
[C---:B------:R-:W-:Y:S01]  /*110b0*/  HMMA.16816.F32.BF16 R68, R4.reuse, R22, R68 ;  /* 0x000000160444723c */ /* 0x040fe20000041844 */
[----:B------:R5:W3:Y:S07]  /*110c0*/  LDSM.16.MT88.4 R20, [R2+0x7c00] ;  /* 0x007c00000214783b */ /* 0x000aee0000004200 */
[C---:B-1----:R-:W-:Y:S08]  /*110d0*/  HMMA.16816.F32.BF16 R36, R4.reuse, R8, R36 ;  /* 0x000000080424723c */ /* 0x042ff00000041824 */
[C---:B------:R-:W-:Y:S01]  /*110e0*/  HMMA.16816.F32.BF16 R40, R4.reuse, R10, R40 ;  /* 0x0000000a0428723c */ /* 0x040fe20000041828 */
[----:B------:R-:W-:Y:S01]  /*110f0*/  LDSM.16.MT88.4 R8, [R95+0x1c00] ;  /* 0x001c00005f08783b */ /* 0x000fe20000004200 */
[----:B-----5:R-:W1:Y:S06]  /*11100*/  MUFU.EX2 R2, R101 ;  /* 0x0000006500027308 */ /* 0x020e6c0000000800 */
[C---:B------:R-:W-:Y:S01]  /*11110*/  HMMA.16816.F32.BF16 R52, R4.reuse, R14, R52 ;  /* 0x0000000e0434723c */ /* 0x040fe20000041834 */
[----:B--2---:R-:W2:Y:S07]  /*11120*/  LDSM.16.MT88.4 R12, [R95+0xc00] ;  /* 0x000c00005f0c783b */ /* 0x004eae0000004200 */
[C---:B------:R-:W-:Y:S08]  /*11130*/  HMMA.16816.F32.BF16 R44, R4.reuse, R28, R44 ;  /* 0x0000001c042c723c */ /* 0x040ff0000004182c */
[----:B------:R-:W-:Y:S03]  /*11140*/  HMMA.16816.F32.BF16 R48, R4, R30, R48 ;  /* 0x0000001e0430723c */ /* 0x000fe60000041830 */
[----:B------:R-:W-:Y:S01]  /*11150*/  F2FP.BF16.F32.PACK_AB R4, R103, R104 ;  /* 0x000000686704723e */ /* 0x000fe200000010ff */
[----:B------:R-:W-:Y:S01]  /*11160*/  FADD.FTZ R104, R104, R119 ;  /* 0x0000007768687221 */ /* 0x000fe20000010000 */
[----:B----4-:R-:W-:Y:S01]  /*11170*/  F2FP.BF16.F32.PACK_AB R5, R98, R99 ;  /* 0x000000636205723e */ /* 0x010fe200000010ff */
        /* <DEDUP_REMOVED lines=24> */
.L_x_11383:
[----:B------:R-:W-:-:S07]  /*11300*/  IADD3 R88, PT, PT, R90, -0x1, RZ ;  /* 0xffffffff5a587810 */ /* 0x000fce0007ffe0ff */
.L_x_11392:
[----:B------:R-:W-:Y:S05]  /*11310*/  BSYNC B2 ;  /* 0x0000000000027941 */ /* 0x000fea0003800000 */
.L_x_11382:
        /* <DEDUP_REMOVED lines=16> */
.L_x_11400:
        /* <DEDUP_REMOVED lines=79> */
.L_x_11395:
[----:B------:R-:W-:Y:S05]  /*11910*/  BSYNC.RECONVERGENT B0 ;  /* 0x0000000000007941 */ /* 0x000fea0003800200 */
.L_x_11394:
[----:B------:R-:W1:Y:S01]  /*11920*/  S2UR UR6, SR_CgaCtaId ;  /* 0x00000000000679c3 */ /* 0x000e620000008800 */
[C---:B------:R-:W-:Y:S01]  /*11930*/  LOP3.LUT R162, R165.reuse, 0xc0, RZ, 0xc0, !PT ;  /* 0x000000c0a5a27812 */ /* 0x040fe200078ec0ff */
[----:B------:R-:W-:Y:S01]  /*11940*/  UMOV UR7, 0x400 ;  /* 0x0000040000077882 */ /* 0x000fe20000000000 */
[----:B------:R-:W-:Y:S01]  /*11950*/  LOP3.LUT R128, R165, 0x18, RZ, 0xc0, !PT ;  /* 0x00000018a5807812 */ /* 0x000fe200078ec0ff */
[C---:B------:R-:W-:Y:S01]  /*11960*/  IMAD.SHL.U32 R129, R3.reuse, 0x10, RZ ;  /* 0x0000001003817824 */ /* 0x040fe200078e00ff */
[----:B------:R-:W-:Y:S01]  /*11970*/  LOP3.LUT R126, R162, 0x18, R3, 0xf8, !PT ;  /* 0x00000018a27e7812 */ /* 0x000fe200078ef803 */
[C---:B------:R-:W-:Y:S01]  /*11980*/  IMAD.SHL.U32 R131, R3.reuse, 0x20, RZ ;  /* 0x0000002003837824 */ /* 0x040fe200078e00ff */
[-C--:B------:R-:W-:Y:S01]  /*11990*/  ISETP.GE.AND P6, PT, R128, R145.reuse, PT ;  /* 0x000000918000720c */ /* 0x080fe20003fc6270 */
        /* <DEDUP_REMOVED lines=224> */
.L_x_11399:
[----:B------:R-:W-:Y:S05]  /*127a0*/  BSYNC.RECONVERGENT B0 ;  /* 0x0000000000007941 */ /* 0x000fea0003800200 */
.L_x_11398:
        /* <DEDUP_REMOVED lines=37> */
.L_x_11397:
[----:B------:R-:W-:Y:S05]  /*12a00*/  BSYNC.RECONVERGENT B1 ;  /* 0x0000000000017941 */ /* 0x000fea0003800200 */
.L_x_11396:
[----:B-1----:R-:W-:Y:S01]  /*12a10*/  IABS R90, R159 ;  /* 0x0000009f005a7213 */ /* 0x002fe20000000000 */
[----:B------:R-:W2:Y:S01]  /*12a20*/  LD.E R87, desc[UR4][R84.64+0xdc] ;  /* 0x0000dc0454577980 */ /* 0x000ea2000c101900 */
[----:B------:R-:W-:Y:S01]  /*12a30*/  LOP3.LUT R130, R130, 0x120, R131, 0xf8, !PT ;  /* 0x0000012082827812 */ /* 0x000fe200078ef883 */
[C---:B------:R-:W-:Y:S01]  /*12a40*/  VIADD R88, R159.reuse, 0x20 ;  /* 0x000000209f587836 */ /* 0x040fe20000000000 */
[----:B------:R-:W-:Y:S01]  /*12a50*/  I2FP.F32.S32 R90, R90 ;  /* 0x0000005a005a7245 */ /* 0x000fe20000201400 */
[C---:B------:R-:W-:Y:S01]  /*12a60*/  VIADD R86, R159.reuse, 0x18 ;  /* 0x000000189f567836 */ /* 0x040fe20000000000 */
[----:B------:R-:W-:Y:S01]  /*12a70*/  LEA R100, R130, UR6, 0x1 ;  /* 0x0000000682647c11 */ /* 0x000fe2000f8e08ff */
[C---:B------:R-:W-:Y:S01]  /*12a80*/  VIADD R98, R160.reuse, 0xffffffe1 ;  /* 0xffffffe1a0627836 */ /* 0x040fe20000000000 */
[----:B------:R-:W-:Y:S01]  /*12a90*/  IABS R88, R88 ;  /* 0x0000005800587213 */ /* 0x000fe20000000000 */
        /* <DEDUP_REMOVED lines=11> */
[----:B------:R-:W-:Y:S02]  /*12b50*/  VIADD R96, R160, 0xffffffe8 ;  /* 0xffffffe8a0607836 */ /* 0x000fe40000000000 */
[C---:B------:R-:W-:Y:S01]  /*12b60*/  FFMA.FTZ R11, -R156.reuse, R86, R11 ;  /* 0x000000569c0b7223 */ /* 0x040fe2000001010b */
[----:B------:R-:W-:Y:S01]  /*12b70*/  IABS R90, R90 ;  /* 0x0000005a005a7213 */ /* 0x000fe20000000000 */
[----:B------:R-:W-:Y:S02]  /*12b80*/  VIADD R88, R159, 0x11 ;  /* 0x000000119f587836 */ /* 0x000fe40000000000 */
[----:B------:R-:W-:Y:S01]  /*12b90*/  FFMA.FTZ R5, -R156, R86, R5 ;  /* 0x000000569c057223 */ /* 0x000fe20000010105 */
[----:B------:R-:W-:Y:S01]  /*12ba0*/  VIADD R101, R100, 0x6020 ;  /* 0x0000602064657836 */ /* 0x000fe20000000000 */
[----:B------:R-:W-:Y:S01]  /*12bb0*/  I2FP.F32.S32 R86, R90 ;  /* 0x0000005a00567245 */ /* 0x000fe20000201400 */
[----:B------:R-:W-:Y:S01]  /*12bc0*/  FFMA.FTZ R6, -R156, R89, R6 ;  /* 0x000000599c067223 */ /* 0x000fe20000010106 */
        /* <DEDUP_REMOVED lines=35> */
[C---:B------:R-:W-:Y:S01]  /*12e00*/  VIADD R88, R159.reuse, 0xffffffe8 ;  /* 0xffffffe89f587836 */ /* 0x040fe20000000000 */
[----:B------:R-:W-:Y:S02]  /*12e10*/  IABS R3, R3 ;  /* 0x0000000300037213 */ /* 0x000fe40000000000 */
[----:B------:R-:W-:Y:S02]  /*12e20*/  I2FP.F32.S32 R86, R86 ;  /* 0x0000005600567245 */ /* 0x000fe40000201400 */
[----:B------:R-:W-:Y:S02]  /*12e30*/  IABS R88, R88 ;  /* 0x0000005800587213 */ /* 0x000fe40000000000 */
[----:B------:R-:W-:Y:S01]  /*12e40*/  I2FP.F32.S32 R3, R3 ;  /* 0x0000000300037245 */ /* 0x000fe20000201400 */
[C---:B------:R-:W-:Y:S01]  /*12e50*/  FFMA.FTZ R31, -R156.reuse, R86, R31 ;  /* 0x000000569c1f7223 */ /* 0x040fe2000001011f */
[----:B------:R-:W-:Y:S01]  /*12e60*/  I2FP.F32.S32 R88, R88 ;  /* 0x0000005800587245 */ /* 0x000fe20000201400 */
[----:B------:R-:W-:Y:S01]  /*12e70*/  FFMA.FTZ R25, -R156, R86, R25 ;  /* 0x000000569c197223 */ /* 0x000fe20000010119 */
[----:B------:R-:W-:Y:S02]  /*12e80*/  VIADD R86, R160, 0xfffffff9 ;  /* 0xfffffff9a0567836 */ /* 0x000fe40000000000 */
        /* <DEDUP_REMOVED lines=12> */
[C---:B------:R-:W-:Y:S01]  /*12f50*/  VIADD R91, R160.reuse, 0xfffffff0 ;  /* 0xfffffff0a05b7836 */ /* 0x040fe20000000000 */
[----:B------:R-:W-:Y:S01]  /*12f60*/  FSEL R165, R23, -INF , P0 ;  /* 0xff80000017a57808 */ /* 0x000fe20000000000 */
[----:B------:R-:W-:Y:S01]  /*12f70*/  VIADD R23, R160, 0xfffffff8 ;  /* 0xfffffff8a0177836 */ /* 0x000fe20000000000 */
[----:B------:R-:W-:Y:S02]  /*12f80*/  I2FP.F32.S32 R3, R3 ;  /* 0x0000000300037245 */ /* 0x000fe40000201400 */
[----:B------:R-:W-:Y:S02]  /*12f90*/  ISETP.GE.AND P0, PT, R98, R155, PT ;  /* 0x0000009b6200720c */ /* 0x000fe40003f06270 */
[----:B------:R-:W-:Y:S01]  /*12fa0*/  I2FP.F32.S32 R89, R89 ;  /* 0x0000005900597245 */ /* 0x000fe20000201400 */
[CC--:B------:R-:W-:Y:S01]  /*12fb0*/  FFMA.FTZ R12, -R156.reuse, R3.reuse, R12 ;  /* 0x000000039c0c7223 */ /* 0x0c0fe2000001010c */
[----:B------:R-:W-:Y:S01]  /*12fc0*/  FFMA.FTZ R18, -R156, R3, R18 ;  /* 0x000000039c127223 */ /* 0x000fe20000010112 */
[----:B------:R-:W-:Y:S01]  /*12fd0*/  FSEL R17, R5, -INF , P0 ;  /* 0xff80000005117808 */ /* 0x000fe20000000000 */
[C---:B------:R-:W-:Y:S01]  /*12fe0*/  VIADD R3, R159.reuse, 0xfffffff9 ;  /* 0xfffffff99f037836 */ /* 0x040fe20000000000 */
[----:B------:R-:W-:Y:S01]  /*12ff0*/  ISETP.GE.AND P0, PT, R94, R155, PT ;  /* 0x0000009b5e00720c */ /* 0x000fe20003f06270 */
        /* <DEDUP_REMOVED lines=10> */
[----:B------:R-:W-:Y:S01]  /*130a0*/  VIADD R8, R160, 0x10 ;  /* 0x00000010a0087836 */ /* 0x000fe20000000000 */
[----:B------:R-:W-:Y:S01]  /*130b0*/  FSEL R93, R6, -INF , P4 ;  /* 0xff800000065d7808 */ /* 0x000fe20002000000 */
[----:B------:R-:W-:Y:S01]  /*130c0*/  VIADD R6, R160, 0x11 ;  /* 0x00000011a0067836 */ /* 0x000fe20000000000 */
[----:B------:R-:W-:Y:S01]  /*130d0*/  FSEL R116, R12, -INF , P0 ;  /* 0xff8000000c747808 */ /* 0x000fe20000000000 */
[----:B------:R-:W-:Y:S01]  /*130e0*/  VIADD R12, R160, 0x8 ;  /* 0x00000008a00c7836 */ /* 0x000fe20000000000 */
[----:B------:R-:W-:Y:S02]  /*130f0*/  I2FP.F32.S32 R3, R3 ;  /* 0x0000000300037245 */ /* 0x000fe40000201400 */
[----:B------:R-:W-:Y:S02]  /*13100*/  IABS R89, R89 ;  /* 0x0000005900597213 */ /* 0x000fe40000000000 */
[----:B------:R-:W-:Y:S01]  /*13110*/  ISETP.GE.AND P1, PT, R98, R153, PT ;  /* 0x000000996200720c */ /* 0x000fe20003f26270 */
[----:B------:R-:W-:Y:S01]  /*13120*/  FFMA.FTZ R20, -R156, R3, R20 ;  /* 0x000000039c147223 */ /* 0x000fe20000010114 */
        /* <DEDUP_REMOVED lines=28> */
[----:B------:R-:W-:Y:S02]  /*132f0*/  IABS R3, R3 ;  /* 0x0000000300037213 */ /* 0x000fe40000000000 */
[----:B------:R-:W-:Y:S02]  /*13300*/  FSEL R29, R29, -INF , P0 ;  /* 0xff8000001d1d7808 */ /* 0x000fe40000000000 */
[----:B------:R-:W-:Y:S02]  /*13310*/  FSEL R18, R18, -INF , P4 ;  /* 0xff80000012127808 */ /* 0x000fe40002000000 */
[----:B------:R-:W-:Y:S02]  /*13320*/  I2FP.F32.S32 R3, R3 ;  /* 0x0000000300037245 */ /* 0x000fe40000201400 */
[----:B------:R-:W-:Y:S02]  /*13330*/  ISETP.GE.AND P4, PT, R12, R155, PT ;  /* 0x0000009b0c00720c */ /* 0x000fe40003f86270 */
[----:B------:R-:W-:Y:S01]  /*13340*/  ISETP.GE.AND P0, PT, R10, R153, PT ;  /* 0x000000990a00720c */ /* 0x000fe20003f06270 */
[C---:B------:R-:W-:Y:S01]  /*13350*/  FFMA.FTZ R28, -R156.reuse, R3, R28 ;  /* 0x000000039c1c7223 */ /* 0x040fe2000001011c */
        /* <DEDUP_REMOVED lines=61> */
[-C--:B------:R-:W-:Y:S02]  /*13730*/  ISETP.GE.AND P0, PT, R8, R152.reuse, PT ;  /* 0x000000980800720c */ /* 0x080fe40003f06270 */
        /* <DEDUP_REMOVED lines=8> */
[-C--:B------:R-:W-:Y:S02]  /*137c0*/  ISETP.GE.AND P6, PT, R6, R152.reuse, PT ;  /* 0x000000980600720c */ /* 0x080fe40003fc6270 */
[----:B------:R-:W-:Y:S02]  /*137d0*/  FMNMX3.FTZ R6, R2, R15, R13, !PT ;  /* 0x0000000f02067276 */ /* 0x000fe4000781000d */
[----:B------:R-:W-:Y:S02]  /*137e0*/  FSEL R9, R9, -INF , !P1 ;  /* 0xff80000009097808 */ /* 0x000fe40004800000 */
[----:B------:R-:W-:Y:S02]  /*137f0*/  ISETP.GE.AND P4, PT, R12, R152, PT ;  /* 0x000000980c00720c */ /* 0x000fe40003f86270 */
[----:B------:R-:W-:Y:S02]  /*13800*/  FMNMX3.FTZ R21, R21, R116, R110, !PT ;  /* 0x0000007415157276 */ /* 0x000fe4000781006e */
[----:B------:R-:W-:Y:S02]  /*13810*/  ISETP.GE.AND P1, PT, R23, R152, PT ;  /* 0x000000981700720c */ /* 0x000fe40003f26270 */
[----:B------:R-:W-:Y:S02]  /*13820*/  FMNMX3.FTZ R6, R6, R11, R9, !PT ;  /* 0x0000000b06067276 */ /* 0x000fe40007810009 */
[----:B------:R-:W-:Y:S02]  /*13830*/  FSEL R99, R29, -INF , !P5 ;  /* 0xff8000001d637808 */ /* 0x000fe40006800000 */
[----:B------:R-:W-:Y:S02]  /*13840*/  FSEL R125, R26, -INF , !P4 ;  /* 0xff8000001a7d7808 */ /* 0x000fe40006000000 */
[C---:B------:R-:W-:Y:S02]  /*13850*/  ISETP.GE.AND P5, PT, R4.reuse, R154, PT ;  /* 0x0000009a0400720c */ /* 0x040fe40003fa6270 */
[----:B------:R-:W-:Y:S02]  /*13860*/  FMNMX3.FTZ R21, R21, R112, R114, !PT ;  /* 0x0000007015157276 */ /* 0x000fe40007810072 */
[-C--:B------:R-:W-:Y:S02]  /*13870*/  ISETP.GE.AND P4, PT, R4, R152.reuse, PT ;  /* 0x000000980400720c */ /* 0x080fe40003f86270 */
[----:B------:R-:W-:Y:S02]  /*13880*/  FSEL R119, R18, -INF , !P1 ;  /* 0xff80000012777808 */ /* 0x000fe40004800000 */
[----:B------:R-:W-:Y:S02]  /*13890*/  FMNMX3.FTZ R4, R6, R115, R117, !PT ;  /* 0x0000007306047276 */ /* 0x000fe40007810075 */
        /* <DEDUP_REMOVED lines=62> */
[-CC-:B------:R-:W-:Y:S01]  /*13c80*/  FFMA.FTZ R127, R127, R87.reuse, -R108.reuse ;  /* 0x000000577f7f7223 */ /* 0x180fe2000001086c */
[-C--:B------:R-:W-:Y:S07]  /*13c90*/  FFMA.FTZ R113, R113, R87.reuse, -R108 ;  /* 0x0000005771717223 */ /* 0x080fee000001086c */
[----:B------:R-:W-:Y:S01]  /*13ca0*/  MUFU.EX2 R103, R103 ;  /* 0x0000006700677308 */ /* 0x000fe20000000800 */
[-CC-:B------:R-:W-:Y:S01]  /*13cb0*/  FFMA.FTZ R130, R91, R87.reuse, -R90.reuse ;  /* 0x000000575b827223 */ /* 0x180fe2000001085a */
[-CC-:B------:R-:W-:Y:S01]  /*13cc0*/  FFMA.FTZ R121, R121, R87.reuse, -R90.reuse ;  /* 0x0000005779797223 */ /* 0x180fe2000001085a */
[-CC-:B------:R-:W-:Y:S07]  /*13cd0*/  FFMA.FTZ R120, R120, R87.reuse, -R90.reuse ;  /* 0x0000005778787223 */ /* 0x180fee000001085a */
[----:B------:R-:W4:Y:S01]  /*13ce0*/  MUFU.EX2 R102, R102 ;  /* 0x0000006600667308 */ /* 0x000f220000000800 */
[----:B------:R-:W-:Y:S01]  /*13cf0*/  FFMA.FTZ R165, R165, R87, -R90 ;  /* 0x00000057a5a57223 */ /* 0x000fe2000001085a */
[----:B--2---:R-:W-:Y:S08]  /*13d00*/  F2FP.BF16.F32.PACK_AB R92, R106, R105 ;  /* 0x000000696a5c723e */ /* 0x004ff000000010ff */
[----:B------:R-:W-:Y:S01]  /*13d10*/  MUFU.EX2 R104, R104 ;  /* 0x0000006800687308 */ /* 0x000fe20000000800 */
[----:B------:R-:W-:Y:S02]  /*13d20*/  ISETP.GT.AND P0, PT, R158, R137, PT ;  /* 0x000000899e00720c */ /* 0x000fe40003f04270 */
[----:B---3--:R-:W-:Y:S07]  /*13d30*/  F2FP.BF16.F32.PACK_AB R93, R107, R109 ;  /* 0x0000006d6b5d723e */ /* 0x008fee00000010ff */
        /* <DEDUP_REMOVED lines=92> */
[----:B------:R-:W-:Y:S01]  /*14300*/  MUFU.EX2 R126, R126 ;  /* 0x0000007e007e7308 */ /* 0x000fe20000000800 */
[----:B------:R-:W-:Y:S02]  /*14310*/  IMAD.MOV.U32 R2, RZ, RZ, R3 ;  /* 0x000000ffff027224 */ /* 0x000fe400078e0003 */
[----:B------:R-:W-:Y:S01]  /*14320*/  FFMA.FTZ R109, R0, R161, R109 ;  /* 0x000000a1006d7223 */ /* 0x000fe2000001006d */
[----:B------:R-:W-:Y:S06]  /*14330*/  FADD.FTZ R106, R106, R105 ;  /* 0x000000696a6a7221 */ /* 0x000fec0000010000 */
[----:B------:R-:W-:Y:S01]  /*14340*/  MUFU.EX2 R124, R124 ;  /* 0x0000007c007c7308 */ /* 0x000fe20000000800 */
[C---:B------:R-:W-:Y:S01]  /*14350*/  HMMA.16816.F32.BF16 R40, R92.reuse, R66, R40 ;  /* 0x000000425c28723c */ /* 0x040fe20000041828 */
[----:B------:R-:W1:Y:S08]  /*14360*/  LDSM.16.MT88.4 R64, [R100+0x7400] ;  /* 0x007400006440783b */ /* 0x000e700000004200 */
[----:B------:R-:W-:Y:S01]  /*14370*/  MUFU.EX2 R130, R130 ;  /* 0x0000008200827308 */ /* 0x000fe20000000800 */
[----:B------:R-:W-:Y:S09]  /*14380*/  FADD.FTZ R109, R107, R109 ;  /* 0x0000006d6b6d7221 */ /* 0x000ff20000010000 */
[----:B------:R-:W-:Y:S01]  /*14390*/  MUFU.EX2 R132, R132 ;  /* 0x0000008400847308 */ /* 0x000fe20000000800 */
[----:B------:R-:W-:Y:S01]  /*143a0*/  FADD.FTZ R0, R104, R109 ;  /* 0x0000006d68007221 */ /* 0x000fe20000010000 */
[C---:B------:R-:W-:Y:S01]  /*143b0*/  HMMA.16816.F32.BF16 R44, R92.reuse, R52, R44 ;  /* 0x000000345c2c723c */ /* 0x040fe2000004182c */
[----:B---3--:R-:W2:Y:S07]  /*143c0*/  LDSM.16.MT88.4 R72, [R100+0x8400] ;  /* 0x008400006448783b */ /* 0x008eae0000004200 */
[----:B------:R-:W-:Y:S01]  /*143d0*/  MUFU.EX2 R108, R108 ;  /* 0x0000006c006c7308 */ /* 0x000fe20000000800 */
[----:B----4-:R-:W-:Y:S01]  /*143e0*/  F2FP.BF16.F32.PACK_AB R52, R115, R110 ;  /* 0x0000006e7334723e */ /* 0x010fe200000010ff */
[----:B------:R-:W-:Y:S01]  /*143f0*/  FADD.FTZ R0, R111, R0 ;  /* 0x000000006f007221 */ /* 0x000fe20000010000 */
[----:B-----5:R-:W-:Y:S01]  /*14400*/  F2FP.BF16.F32.PACK_AB R53, R112, R117 ;  /* 0x000000757035723e */ /* 0x020fe200000010ff */
[----:B------:R-:W-:Y:S01]  /*14410*/  HMMA.16816.F32.BF16 R48, R92, R54, R48 ;  /* 0x000000365c30723c */ /* 0x000fe20000041830 */
[----:B------:R-:W-:Y:S02]  /*14420*/  LDSM.16.MT88.4 R92, [R100+0x7c00] ;  /* 0x007c0000645c783b */ /* 0x000fe40000004200 */
[----:B------:R-:W-:Y:S02]  /*14430*/  F2FP.BF16.F32.PACK_AB R54, R119, R114 ;  /* 0x000000727736723e */ /* 0x000fe400000010ff */
[----:B------:R-:W-:Y:S07]  /*14440*/  F2FP.BF16.F32.PACK_AB R55, R121, R116 ;  /* 0x000000747937723e */ /* 0x000fee00000010ff */
[C---:B------:R-:W-:Y:S08]  /*14450*/  HMMA.16816.F32.BF16 R4, R52.reuse, R56, R4 ;  /* 0x000000383404723c */ /* 0x040ff00000041804 */
        /* <DEDUP_REMOVED lines=11> */
[C---:B--2---:R-:W-:Y:S03]  /*14510*/  HMMA.16816.F32.BF16 R36, R52.reuse, R72, R36 ;  /* 0x000000483424723c */ /* 0x044fe60000041824 */
[-CC-:B------:R-:W-:Y:S02]  /*14520*/  FFMA.FTZ R72, R125, R87.reuse, -R90.reuse ;  /* 0x000000577d487223 */ /* 0x180fe4000001085a */
[----:B------:R2:W4:Y:S03]  /*14530*/  MUFU.EX2 R125, R127 ;  /* 0x0000007f007d7308 */ /* 0x0005260000000800 */
[C---:B------:R-:W-:Y:S07]  /*14540*/  HMMA.16816.F32.BF16 R40, R52.reuse, R74, R40 ;  /* 0x0000004a3428723c */ /* 0x040fee0000041828 */
[----:B------:R-:W1:Y:S01]  /*14550*/  MUFU.EX2 R123, R72 ;  /* 0x00000048007b7308 */ /* 0x000e620000000800 */
[C---:B---3--:R-:W-:Y:S03]  /*14560*/  HMMA.16816.F32.BF16 R44, R52.reuse, R56, R44 ;  /* 0x00000038342c723c */ /* 0x048fe6000004182c */
[--C-:B--2---:R-:W-:Y:S02]  /*14570*/  FFMA.FTZ R127, R97, R87, -R90.reuse ;  /* 0x00000057617f7223 */ /* 0x104fe4000001085a */
[----:B------:R-:W-:Y:S03]  /*14580*/  LDSM.16.MT88.4 R96, [R101+0x1c00] ;  /* 0x001c00006560783b */ /* 0x000fe60000004200 */
[----:B------:R-:W-:Y:S01]  /*14590*/  HMMA.16816.F32.BF16 R48, R52, R58, R48 ;  /* 0x0000003a3430723c */ /* 0x000fe20000041830 */
[----:B------:R-:W2:Y:S02]  /*145a0*/  MUFU.EX2 R127, R127 ;  /* 0x0000007f007f7308 */ /* 0x000ea40000000800 */
[----:B------:R-:W-:Y:S02]  /*145b0*/  F2FP.BF16.F32.PACK_AB R52, R131, R122 ;  /* 0x0000007a8334723e */ /* 0x000fe400000010ff */
[----:B------:R-:W-:Y:S01]  /*145c0*/  F2FP.BF16.F32.PACK_AB R53, R165, R120 ;  /* 0x00000078a535723e */ /* 0x000fe200000010ff */
[----:B------:R-:W3:Y:S01]  /*145d0*/  LDSM.16.MT88.4 R56, [R100+0x8800] ;  /* 0x008800006438783b */ /* 0x000ee20000004200 */
[----:B----4-:R-:W-:Y:S02]  /*145e0*/  F2FP.BF16.F32.PACK_AB R54, R125, R118 ;  /* 0x000000767d36723e */ /* 0x010fe400000010ff */
[----:B-1----:R-:W-:Y:S07]  /*145f0*/  F2FP.BF16.F32.PACK_AB R55, R124, R123 ;  /* 0x0000007b7c37723e */ /* 0x002fee00000010ff */
[C---:B------:R-:W-:Y:S08]  /*14600*/  HMMA.16816.F32.BF16 R4, R52.reuse, R60, R4 ;  /* 0x0000003c3404723c */ /* 0x040ff00000041804 */
[C---:B------:R-:W-:Y:S01]  /*14610*/  HMMA.16816.F32.BF16 R8, R52.reuse, R62, R8 ;  /* 0x0000003e3408723c */ /* 0x040fe20000041808 */
[----:B------:R-:W1:Y:S07]  /*14620*/  LDSM.16.MT88.4 R60, [R101+0x2800] ;  /* 0x00280000653c783b */ /* 0x000e6e0000004200 */
        /* <DEDUP_REMOVED lines=8> */
[C---:B---3--:R-:W-:Y:S03]  /*146b0*/  HMMA.16816.F32.BF16 R36, R52.reuse, R56, R36 ;  /* 0x000000383424723c */ /* 0x048fe60000041824 */
[-CC-:B------:R-:W-:Y:S01]  /*146c0*/  FFMA.FTZ R56, R89, R87.reuse, -R90.reuse ;  /* 0x0000005759387223 */ /* 0x180fe2000001085a */
[----:B------:R-:W-:Y:S01]  /*146d0*/  FFMA.FTZ R90, R88, R87, -R90 ;  /* 0x00000057585a7223 */ /* 0x000fe2000001085a */
[----:B------:R-:W-:Y:S02]  /*146e0*/  F2FP.BF16.F32.PACK_AB R88, R126, R113 ;  /* 0x000000717e58723e */ /* 0x000fe400000010ff */
[----:B--2---:R-:W-:Y:S01]  /*146f0*/  F2FP.BF16.F32.PACK_AB R89, R130, R127 ;  /* 0x0000007f8259723e */ /* 0x004fe200000010ff */
[C---:B------:R-:W-:Y:S01]  /*14700*/  HMMA.16816.F32.BF16 R40, R52.reuse, R58, R40 ;  /* 0x0000003a3428723c */ /* 0x040fe20000041828 */
[----:B------:R-:W-:Y:S10]  /*14710*/  MUFU.EX2 R87, R56 ;  /* 0x0000003800577308 */ /* 0x000ff40000000800 */
[----:B------:R2:W3:Y:S01]  /*14720*/  MUFU.EX2 R162, R90 ;  /* 0x0000005a00a27308 */ /* 0x0004e20000000800 */
[C---:B-1----:R-:W-:Y:S08]  /*14730*/  HMMA.16816.F32.BF16 R44, R52.reuse, R60, R44 ;  /* 0x0000003c342c723c */ /* 0x042ff0000004182c */
[----:B------:R-:W-:Y:S03]  /*14740*/  HMMA.16816.F32.BF16 R48, R52, R62, R48 ;  /* 0x0000003e3430723c */ /* 0x000fe60000041830 */
[----:B--2---:R-:W-:Y:S02]  /*14750*/  F2FP.BF16.F32.PACK_AB R90, R108, R132 ;  /* 0x000000846c5a723e */ /* 0x004fe400000010ff */
[----:B---3--:R-:W-:Y:S07]  /*14760*/  F2FP.BF16.F32.PACK_AB R91, R162, R87 ;  /* 0x00000057a25b723e */ /* 0x008fee00000010ff */
        /* <DEDUP_REMOVED lines=43> */
.L_x_11393:
        /* <DEDUP_REMOVED lines=11> */
.L_x_11414:
        /* <DEDUP_REMOVED lines=149> */
.L_x_11403:
[----:B------:R-:W-:Y:S05]  /*15420*/  BSYNC.RECONVERGENT B0 ;  /* 0x0000000000007941 */ /* 0x000fea0003800200 */
.L_x_11402:
        /* <DEDUP_REMOVED lines=27> */
.L_x_11405:
[----:B------:R-:W-:Y:S05]  /*155e0*/  BSYNC.RECONVERGENT B0 ;  /* 0x0000000000007941 */ /* 0x000fea0003800200 */
.L_x_11404:
        /* <DEDUP_REMOVED lines=14> */
.L_x_11407:
[----:B------:R-:W-:Y:S05]  /*156d0*/  BSYNC.RECONVERGENT B0 ;  /* 0x0000000000007941 */ /* 0x000fea0003800200 */
.L_x_11406:
        /* <DEDUP_REMOVED lines=14> */
.L_x_11409:
[----:B------:R-:W-:Y:S05]  /*157c0*/  BSYNC.RECONVERGENT B0 ;  /* 0x0000000000007941 */ /* 0x000fea0003800200 */
.L_x_11408:
[----:B------:R-:W-:-:S04]  /*157d0*/  MOV R143, 0x0 ;  /* 0x00000000008f7802 */ /* 0x000fc80000000f00 */
[----:B-1234-:R-:W-:Y:S05]  /*157e0*/  @P6 RET.REL.NODEC R142 `(_ZN5flash24flash_fwd_splitkv_kernelI23Flash_fwd_kernel_traitsILi96ELi64ELi64ELi4ELb0ELb0EN7cutlass10bfloat16_tE19Flash_kernel_traitsILi96ELi64ELi64ELi4ES3_EELb0ELb1ELb1ELb0ELb0ELb0ELb1ELb1EEEvNS_16Flash_fwd_paramsE) ;  /* 0xfffffea88e046950 */ /* 0x01efea0003c3ffff */
        /* <DEDUP_REMOVED lines=10> */
[----:B-1----:R-:W-:Y:S05]  /*15890*/  @P0 RET.REL.NODEC R142 `(_ZN5flash24flash_fwd_splitkv_kernelI23Flash_fwd_kernel_traitsILi96ELi64ELi64ELi4ELb0ELb0EN7cutlass10bfloat16_tE19Flash_kernel_traitsILi96ELi64ELi64ELi4ES3_EELb0ELb1ELb1ELb0ELb0ELb0ELb1ELb1EEEvNS_16Flash_fwd_paramsE) ;  /* 0xfffffea48ed80950 */ /* 0x002fea0003c3ffff */
[----:B------:R-:W-:Y:S01]  /*158a0*/  LEA R2, P0, R59, R62, 0x2 ;  /* 0x0000003e3b027211 */ /* 0x000fe200078010ff */
[----:B------:R-:W-:-:S03]  /*158b0*/  IMAD.MOV.U32 R143, RZ, RZ, 0x0 ;  /* 0x00000000ff8f7424 */ /* 0x000fc600078e00ff */
[----:B------:R-:W-:-:S05]  /*158c0*/  LEA.HI.X R3, R59, R63, R55, 0x2, P0 ;  /* 0x0000003f3b037211 */ /* 0x000fca00000f1437 */
[----:B------:R1:W-:Y:S02]  /*158d0*/  ST.E.128 desc[UR4][R2.64+0x4900], R4 ;  /* 0x0049000402007985 */ /* 0x0003e4000c101d04 */
[----:B-1----:R-:W-:Y:S05]  /*158e0*/  RET.REL.NODEC R142 `(_ZN5flash24flash_fwd_splitkv_kernelI23Flash_fwd_kernel_traitsILi96ELi64ELi64ELi4ELb0ELb0EN7cutlass10bfloat16_tE19Flash_kernel_traitsILi96ELi64ELi64ELi4ES3_EELb0ELb1ELb1ELb0ELb0ELb0ELb1ELb1EEEvNS_16Flash_fwd_paramsE) ;  /* 0xfffffea48ec47950 */ /* 0x002fea0003c3ffff */
.L_x_11401:
[----:B------:R-:W-:Y:S01]  /*158f0*/  MOV R5, 0x2 ;  /* 0x0000000200057802 */ /* 0x000fe20000000f00 */
[----:B------:R-:W-:Y:S01]  /*15900*/  IMAD.MOV.U32 R0, RZ, RZ, 0x1f ;  /* 0x0000001fff007424 */ /* 0x000fe200078e00ff */
[----:B------:R-:W-:-:S07]  /*15910*/  MOV R2, 0xffffffff ;  /* 0xffffffff00027802 */ /* 0x000fce0000000f00 */
[----:B-1---5:R-:W-:Y:S05]  /*15920*/  WARPSYNC.COLLECTIVE R2, `(.L_x_11410) ;  /* 0x0000000002087348 */ /* 0x022fea0003c00000 */
[----:B------:R2:W3:Y:S02]  /*15930*/  SHFL.BFLY P0, R11, R163, R5, R0 ;  /* 0x0c000005a30b7389 */ /* 0x0004e40000000000 */
[----:B-123-5:R-:W-:Y:S05]  /*15940*/  ENDCOLLECTIVE ;  /* 0x000000000000791b */ /* 0x02efea0003800000 */
.L_x_11410:
[----:B------:R-:W-:Y:S02]  /*15950*/  IMAD.MOV.U32 R8, RZ, RZ, R11 ;  /* 0x000000ffff087224 */ /* 0x000fe400078e000b */
[----:B------:R-:W-:Y:S02]  /*15960*/  IMAD.MOV.U32 R5, RZ, RZ, 0x1 ;  /* 0x00000001ff057424 */ /* 0x000fe400078e00ff */
[----:B------:R-:W-:-:S05]  /*15970*/  FADD.FTZ R8, R8, R163 ;  /* 0x000000a308087221 */ /* 0x000fca0000010000 */
[----:B------:R-:W-:-:S07]  /*15980*/  MOV R163, R8 ;  /* 0x0000000800a37202 */ /* 0x000fce0000000f00 */
[----:B------:R-:W-:Y:S05]  /*15990*/  WARPSYNC.COLLECTIVE R2, `(.L_x_11411) ;  /* 0x0000000002087348 */ /* 0x000fea0003c00000 */
[----:B------:R1:W2:Y:S02]  /*159a0*/  SHFL.BFLY P0, R11, R163, R5, R0 ;  /* 0x0c000005a30b7389 */ /* 0x0002a40000000000 */
[----:B-12---:R-:W-:Y:S05]  /*159b0*/  ENDCOLLECTIVE ;  /* 0x000000000000791b */ /* 0x006fea0003800000 */
.L_x_11411:
[----:B------:R-:W-:Y:S01]  /*159c0*/  MOV R163, R161 ;  /* 0x000000a100a37202 */ /* 0x000fe20000000f00 */
[----:B------:R-:W-:Y:S01]  /*159d0*/  IMAD.MOV.U32 R5, RZ, RZ, 0x2 ;  /* 0x00000002ff057424 */ /* 0x000fe200078e00ff */
[----:B------:R-:W-:-:S07]  /*159e0*/  MOV R7, R11 ;  /* 0x0000000b00077202 */ /* 0x000fce0000000f00 */
[----:B------:R-:W-:Y:S05]  /*159f0*/  WARPSYNC.COLLECTIVE R2, `(.L_x_11412) ;  /* 0x0000000002087348 */ /* 0x000fea0003c00000 */
[----:B------:R1:W2:Y:S02]  /*15a00*/  SHFL.BFLY P0, R11, R163, R5, R0 ;  /* 0x0c000005a30b7389 */ /* 0x0002a40000000000 */
[----:B-12---:R-:W-:Y:S05]  /*15a10*/  ENDCOLLECTIVE ;  /* 0x000000000000791b */ /* 0x006fea0003800000 */
.L_x_11412:
[----:B------:R-:W-:Y:S01]  /*15a20*/  FADD.FTZ R10, R8, R7 ;  /* 0x00000007080a7221 */ /* 0x000fe20000010000 */
[----:B------:R-:W-:Y:S01]  /*15a30*/  FADD.FTZ R6, R11, R161 ;  /* 0x000000a10b067221 */ /* 0x000fe20000010000 */
[----:B------:R-:W-:-:S04]  /*15a40*/  MOV R5, 0x1 ;  /* 0x0000000100057802 */ /* 0x000fc80000000f00 */
[----:B------:R-:W-:-:S07]  /*15a50*/  MOV R163, R6 ;  /* 0x0000000600a37202 */ /* 0x000fce0000000f00 */
[----:B------:R-:W-:Y:S05]  /*15a60*/  WARPSYNC.COLLECTIVE R2, `(.L_x_11413) ;  /* 0x0000000002087348 */ /* 0x000fea0003c00000 */
[----:B------:R1:W2:Y:S02]  /*15a70*/  SHFL.BFLY P0, R11, R163, R5, R0 ;  /* 0x0c000005a30b7389 */ /* 0x0002a40000000000 */
[----:B-12---:R-:W-:Y:S05]  /*15a80*/  ENDCOLLECTIVE ;  /* 0x000000000000791b */ /* 0x006fea0003800000 */
.L_x_11413:
[----:B------:R-:W-:Y:S05]  /*15a90*/  BRA `(.L_x_11414) ;  /* 0xfffffff0000c7947 */ /* 0x000fea000383ffff */
.L_x_11415:
        /* <DEDUP_REMOVED lines=14> */
.L_x_11708:


//--------------------- .text._ZN5flash24flash_fwd_splitkv_kernelI23Flash_fwd_kernel_traitsILi96ELi64ELi64ELi4ELb0ELb0EN7cutlass10bfloat16_tE19Flash_kernel_traitsILi96ELi64ELi64ELi4ES3_EELb0ELb1ELb1ELb0ELb0ELb1ELb1ELb1EEEvNS_16Flash_fwd_paramsE --------------------------
	.section	.text._ZN5flash24flash_fwd_splitkv_kernelI23Flash_fwd_kernel_traitsILi96ELi64ELi64ELi4ELb0ELb0EN7cutlass10bfloat16_tE19Flash_kernel_traitsILi96ELi64ELi64ELi4ES3_EELb0ELb1ELb1ELb0ELb0ELb1ELb1ELb1EEEvNS_16Flash_fwd_paramsE,"ax",@progbits
	.align	128
        .global         _ZN5flash24flash_fwd_splitkv_kernelI23Flash_fwd_kernel_traitsILi96ELi64ELi64ELi4ELb0ELb0EN7cutlass10bfloat16_tE19Flash_kernel_traitsILi96ELi64ELi64ELi4ES3_EELb0ELb1ELb1ELb0ELb0ELb1ELb1ELb1EEEvNS_16Flash_fwd_paramsE
        .type           _ZN5flash24flash_fwd_splitkv_kernelI23Flash_fwd_kernel_traitsILi96ELi64ELi64ELi4ELb0ELb0EN7cutlass10bfloat16_tE19Flash_kernel_traitsILi96ELi64ELi64ELi4ES3_EELb0ELb1ELb1ELb0ELb0ELb1ELb1ELb1EEEvNS_16Flash_fwd_paramsE,@function
        .size           _ZN5flash24flash_fwd_splitkv_kernelI23Flash_fwd_kernel_traitsILi96ELi64ELi64ELi4ELb0ELb0EN7cutlass10bfloat16_tE19Flash_kernel_traitsILi96ELi64ELi64ELi4ES3_EELb0ELb1ELb1ELb0ELb0ELb1ELb1ELb1EEEvNS_16Flash_fwd_paramsE,(.L_x_11709 - _ZN5flash24flash_fwd_splitkv_kernelI23Flash_fwd_kernel_traitsILi96ELi64ELi64ELi4ELb0ELb0EN7cutlass10bfloat16_tE19Flash_kernel_traitsILi96ELi64ELi64ELi4ES3_EELb0ELb1ELb1ELb0ELb0ELb1ELb1ELb1EEEvNS_16Flash_fwd_paramsE)
        .other          _ZN5flash24flash_fwd_splitkv_kernelI23Flash_fwd_kernel_traitsILi96ELi64ELi64ELi4ELb0ELb0EN7cutlass10bfloat16_tE19Flash_kernel_traitsILi96ELi64ELi64ELi4ES3_EELb0ELb1ELb1ELb0ELb0ELb1ELb1ELb1EEEvNS_16Flash_fwd_paramsE,@"STO_CUDA_ENTRY STV_DEFAULT"
_ZN5flash24flash_fwd_splitkv_kernelI23Flash_fwd_kernel_traitsILi96ELi64ELi64ELi4ELb0ELb0EN7cutlass10bfloat16_tE19Flash_kernel_traitsILi96ELi64ELi64ELi4ES3_EELb0ELb1ELb1ELb0ELb0ELb1ELb1ELb1EEEvNS_16Flash_fwd_paramsE:
.text._ZN5flash24flash_fwd_splitkv_kernelI23Flash_fwd_kernel_traitsILi96ELi64ELi64ELi4ELb0ELb0EN7cutlass10bfloat16_tE19Flash_kernel_traitsILi96ELi64ELi64ELi4ES3_EELb0ELb1ELb1ELb0ELb0ELb1ELb1ELb1EEEvNS_16Flash_fwd_paramsE:
        /* <DEDUP_REMOVED lines=29> */
[----:B-1----:R-:W-:Y:S05]  /*01d0*/  CALL.REL.NOINC `($_ZN5flash24flash_fwd_splitkv_kernelI23Flash_fwd_kernel_traitsILi96ELi64ELi64ELi4ELb0ELb0EN7cutlass10bfloat16_tE19Flash_kernel_traitsILi96ELi64ELi64ELi4ES3_EELb0ELb1ELb1ELb0ELb0ELb1ELb1ELb1EEEvNS_16Flash_fwd_paramsE$_ZN5flash30compute_attn_1rowblock_splitkvI23Flash_fwd_kernel_traitsILi96ELi64ELi64ELi4ELb0ELb0EN7cutlass10bfloat16_tE19Flash_kernel_traitsILi96ELi64ELi64ELi4ES3_EELb0ELb1ELb1ELb0ELb0ELb1ELb1ELb1ENS_16Flash_fwd_paramsEEEvRKT8_iiiii) ;  /* 0x0000000000087944 */ /* 0x002fea0003c00000 */
[----:B------:R-:W-:Y:S05]  /*01e0*/  BSYNC.RECONVERGENT B4 ;  /* 0x0000000000047941 */ /* 0x000fea0003800200 */
.L_x_11416:
[----:B------:R-:W-:Y:S05]  /*01f0*/  EXIT ;  /* 0x000000000000794d */ /* 0x000fea0003800000 */
        .type           $_ZN5flash24flash_fwd_splitkv_kernelI23Flash_fwd_kernel_traitsILi96ELi64ELi64ELi4ELb0ELb0EN7cutlass10bfloat16_tE19Flash_kernel_traitsILi96ELi64ELi64ELi4ES3_EELb0ELb1ELb1ELb0ELb0ELb1ELb1ELb1EEEvNS_16Flash_fwd_paramsE$_ZN5flash30compute_attn_1rowblock_splitkvI23Flash_fwd_kernel_traitsILi96ELi64ELi64ELi4ELb0ELb0EN7cutlass10bfloat16_tE19Flash_kernel_traitsILi96ELi64ELi64ELi4ES3_EELb0ELb1ELb1ELb0ELb0ELb1ELb1ELb1ENS_16Flash_fwd_paramsEEEvRKT8_iiiii,@function
        .size           $_ZN5flash24flash_fwd_splitkv_kernelI23Flash_fwd_kernel_traitsILi96ELi64ELi64ELi4ELb0ELb0EN7cutlass10bfloat16_tE19Flash_kernel_traitsILi96ELi64ELi64ELi4ES3_EELb0ELb1ELb1ELb0ELb0ELb1ELb1ELb1EEEvNS_16Flash_fwd_paramsE$_ZN5flash30compute_attn_1rowblock_splitkvI23Flash_fwd_kernel_traitsILi96ELi64ELi64ELi4ELb0ELb0EN7cutlass10bfloat16_tE19Flash_kernel_traitsILi96ELi64ELi64ELi4ES3_EELb0ELb1ELb1ELb0ELb0ELb1ELb1ELb1ENS_16Flash_fwd_paramsEEEvRKT8_iiiii,(.L_x_11709 - $_ZN5flash24flash_fwd_splitkv_kernelI23Flash_fwd_kernel_traitsILi96ELi64ELi64ELi4ELb0ELb0EN7cutlass10bfloat16_tE19Flash_kernel_traitsILi96ELi64ELi64ELi4ES3_EELb0ELb1ELb1ELb0ELb0ELb1ELb1ELb1EEEvNS_16Flash_fwd_paramsE$_ZN5flash30compute_attn_1rowblock_splitkvI23Flash_fwd_kernel_traitsILi96ELi64ELi64ELi4ELb0ELb0EN7cutlass10bfloat16_tE19Flash_kernel_traitsILi96ELi64ELi64ELi4ES3_EELb0ELb1ELb1ELb0ELb0ELb1ELb1ELb1ENS_16Flash_fwd_paramsEEEvRKT8_iiiii)
$_ZN5flash24flash_fwd_splitkv_kernelI23Flash_fwd_kernel_traitsILi96ELi64ELi64ELi4ELb0ELb0EN7cutlass10bfloat16_tE19Flash_kernel_traitsILi96ELi64ELi64ELi4ES3_EELb0ELb1ELb1ELb0ELb0ELb1ELb1ELb1EEEvNS_16Flash_fwd_paramsE$_ZN5flash30compute_attn_1rowblock_splitkvI23Flash_fwd_kernel_traitsILi96ELi64ELi64ELi4ELb0ELb0EN7cutlass10bfloat16_tE19Flash_kernel_traitsILi96ELi64ELi64ELi4ES3_EELb0ELb1ELb1ELb0ELb0ELb1ELb1ELb1ENS_16Flash_fwd_paramsEEEvRKT8_iiiii:
        /* <DEDUP_REMOVED lines=38> */
.L_x_11418:
[----:B------:R-:W-:Y:S05]  /*0460*/  BSYNC.RECONVERGENT B0 ;  /* 0x0000000000007941 */ /* 0x000fea0003800200 */
.L_x_11417:
[----:B------:R-:W-:Y:S04]  /*0470*/  BSSY.RECONVERGENT B0, `(.L_x_11419) ;  /* 0x0000007000007945 */ /* 0x000fe80003800200 */
[----:B------:R-:W-:Y:S05]  /*0480*/  @!P3 BRA `(.L_x_11420) ;  /* 0x000000000014b947 */ /* 0x000fea0003800000 */
[----:B-----5:R-:W3:Y:S02]  /*0490*/  LD.E.U8 R2, desc[UR4][R84.64+0x1b2] ;  /* 0x0001b20454027980 */ /* 0x020ee4000c101100 */
[----:B---3--:R-:W-:-:S13]  /*04a0*/  ISETP.NE.AND P1, PT, R2, RZ, PT ;  /* 0x000000ff0200720c */ /* 0x008fda0003f25270 */
[----:B------:R-:W3:Y:S02]  /*04b0*/  @P1 LD.E R3, desc[UR4][R8.64+0x4] ;  /* 0x0000040408031980 */ /* 0x000ee4000c101900 */
[----:B---3--:R-:W-:-:S06]  /*04c0*/  @P1 IADD3 R2, PT, PT, R3, -R16, RZ ;  /* 0x8000001003021210 */ /* 0x008fcc0007ffe0ff */
[----:B------:R3:W5:Y:S02]  /*04d0*/  @!P1 LD.E R2, desc[UR4][R8.64] ;  /* 0x0000000408029980 */ /* 0x000764000c101900 */
.L_x_11420:
[----:B------:R-:W-:Y:S05]  /*04e0*/  BSYNC.RECONVERGENT B0 ;  /* 0x0000000000007941 */ /* 0x000fea0003800200 */
.L_x_11419:
        /* <DEDUP_REMOVED lines=9> */
.L_x_11422:
[----:B------:R-:W4:Y:S01]  /*0580*/  LD.E.64 R2, desc[UR4][R84.64+0x108] ;  /* 0x0001080454027980 */ /* 0x000f22000c101b00 */
[----:B------:R-:W-:Y:S01]  /*0590*/  BSSY.RECONVERGENT B0, `(.L_x_11424) ;  /* 0x0000006000007945 */ /* 0x000fe20003800200 */
[----:B----4-:R-:W-:Y:S01]  /*05a0*/  ISETP.NE.U32.AND P0, PT, R2, RZ, PT ;  /* 0x000000ff0200720c */ /* 0x010fe20003f05070 */
[----:B------:R-:W-:-:S03]  /*05b0*/  IMAD.MOV.U32 R2, RZ, RZ, RZ ;  /* 0x000000ffff027224 */ /* 0x000fc600078e00ff */
[----:B------:R-:W-:-:S13]  /*05c0*/  ISETP.NE.AND.EX P0, PT, R3, RZ, PT, P0 ;  /* 0x000000ff0300720c */ /* 0x000fda0003f05300 */
[----:B------:R-:W-:Y:S05]  /*05d0*/  @!P0 BRA `(.L_x_11425) ;  /* 0x0000000000048947 */ /* 0x000fea0003800000 */
[----:B------:R4:W5:Y:S02]  /*05e0*/  LD.E R2, desc[UR4][R84.64+0xbc] ;  /* 0x0000bc0454027980 */ /* 0x000964000c101900 */
.L_x_11425:
[----:B------:R-:W-:Y:S05]  /*05f0*/  BSYNC.RECONVERGENT B0 ;  /* 0x0000000000007941 */ /* 0x000fea0003800200 */
.L_x_11424:
[----:B-----5:R-:W-:Y:S02]  /*0600*/  IADD3 R63, PT, PT, R69, R2, RZ ;  /* 0x00000002453f7210 */ /* 0x020fe40007ffe0ff */
.L_x_11423:
[----:B------:R-:W-:Y:S05]  /*0610*/  BSYNC.RECONVERGENT B1 ;  /* 0x0000000000017941 */ /* 0x000fea0003800200 */
.L_x_11421:
[----:B------:R-:W-:Y:S01]  /*0620*/  IMAD.SHL.U32 R97, R143, 0x40, RZ ;  /* 0x000000408f617824 */ /* 0x000fe200078e00ff */
[----:B------:R-:W-:Y:S01]  /*0630*/  MOV R2, R142 ;  /* 0x0000008e00027202 */ /* 0x000fe20000000f00 */
[----:B------:R-:W-:-:S03]  /*0640*/  IMAD.MOV.U32 R3, RZ, RZ, 0x0 ;  /* 0x00000000ff037424 */ /* 0x000fc600078e00ff */
[----:B------:R-:W-:-:S13]  /*0650*/  ISETP.GT.AND P0, PT, R144, R97, PT ;  /* 0x000000619000720c */ /* 0x000fda0003f04270 */
[----:B-1234-:R-:W-:Y:S05]  /*0660*/  @!P0 RET.REL.NODEC R2 `(_ZN5flash24flash_fwd_splitkv_kernelI23Flash_fwd_kernel_traitsILi96ELi64ELi64ELi4ELb0ELb0EN7cutlass10bfloat16_tE19Flash_kernel_traitsILi96ELi64ELi64ELi4ES3_EELb0ELb1ELb1ELb0ELb0ELb1ELb1ELb1EEEvNS_16Flash_fwd_paramsE) ;  /* 0xfffffff802648950 */ /* 0x01efea0003c3ffff */
        /* <DEDUP_REMOVED lines=90> */
.L_x_11428:
[----:B------:R-:W-:Y:S05]  /*0c10*/  BSYNC.RECONVERGENT B0 ;  /* 0x0000000000007941 */ /* 0x000fea0003800200 */
.L_x_11427:
        /* <DEDUP_REMOVED lines=16> */
.L_x_11430:
[----:B------:R-:W-:Y:S05]  /*0d20*/  BSYNC.RECONVERGENT B0 ;  /* 0x0000000000007941 */ /* 0x000fea0003800200 */
.L_x_11429:
        /* <DEDUP_REMOVED lines=15> */
.L_x_11432:
[----:B------:R-:W-:Y:S05]  /*0e20*/  BSYNC.RECONVERGENT B0 ;  /* 0x0000000000007941 */ /* 0x000fea0003800200 */
.L_x_11431:
        /* <DEDUP_REMOVED lines=15> */
.L_x_11434:
[----:B------:R-:W-:Y:S05]  /*0f20*/  BSYNC.RECONVERGENT B0 ;  /* 0x0000000000007941 */ /* 0x000fea0003800200 */
.L_x_11433:
        /* <DEDUP_REMOVED lines=13> */
[----:B-12---:R-:W-:Y:S05]  /*1000*/  @P6 RET.REL.NODEC R142 `(_ZN5flash24flash_fwd_splitkv_kernelI23Flash_fwd_kernel_traitsILi96ELi64ELi64ELi4ELb0ELb0EN7cutlass10bfloat16_tE19Flash_kernel_traitsILi96ELi64ELi64ELi4ES3_EELb0ELb1ELb1ELb0ELb0ELb1ELb1ELb1EEEvNS_16Flash_fwd_paramsE) ;  /* 0xffffffec8efc6950 */ /* 0x006fea0003c3ffff */
[----:B------:R-:W-:Y:S02]  /*1010*/  MOV R5, 0xff800000 ;  /* 0xff80000000057802 */ /* 0x000fe40000000f00 */
[----:B------:R-:W-:-:S03]  /*1020*/  MOV R143, 0x0 ;  /* 0x00000000008f7802 */ /* 0x000fc60000000f00 */
[----:B------:R1:W-:Y:S02]  /*1030*/  ST.E desc[UR4][R2.64+0xc0], R5 ;  /* 0x0000c00502007985 */ /* 0x0003e4000c101904 */
[----:B-1----:R-:W-:Y:S05]  /*1040*/  RET.REL.NODEC R142 `(_ZN5flash24flash_fwd_splitkv_kernelI23Flash_fwd_kernel_traitsILi96ELi64ELi64ELi4ELb0ELb0EN7cutlass10bfloat16_tE19Flash_kernel_traitsILi96ELi64ELi64ELi4ES3_EELb0ELb1ELb1ELb0ELb0ELb1ELb1ELb1EEEvNS_16Flash_fwd_paramsE) ;  /* 0xffffffec8eec7950 */ /* 0x002fea0003c3ffff */
.L_x_11426:
        /* <DEDUP_REMOVED lines=103> */
.L_x_11436:
        /* <DEDUP_REMOVED lines=78> */
.L_x_11437:
[----:B------:R-:W-:Y:S05]  /*1ba0*/  BSYNC.RECONVERGENT B0 ;  /* 0x0000000000007941 */ /* 0x000fea0003800200 */
.L_x_11435:
        /* <DEDUP_REMOVED lines=201> */
.L_x_11475:
        /* <DEDUP_REMOVED lines=18> */
.L_x_11440:
[----:B------:R-:W-:Y:S05]  /*2960*/  BSYNC.RECONVERGENT B0 ;  /* 0x0000000000007941 */ /* 0x000fea0003800200 */
.L_x_11439:
        /* <DEDUP_REMOVED lines=15> */
.L_x_11442:
[----:B------:R-:W-:Y:S05]  /*2a60*/  BSYNC.RECONVERGENT B0 ;  /* 0x0000000000007941 */ /* 0x000fea0003800200 */
.L_x_11441:
        /* <DEDUP_REMOVED lines=26> */
.L_x_11446:
[----:B------:R-:W-:Y:S05]  /*2c10*/  BSYNC.RECONVERGENT B0 ;  /* 0x0000000000007941 */ /* 0x000fea0003800200 */
.L_x_11445:
        /* <DEDUP_REMOVED lines=17> */
.L_x_11444:
        /* <DEDUP_REMOVED lines=58> */
.L_x_11452:
[----:B------:R-:W-:Y:S05]  /*30d0*/  BSYNC.RECONVERGENT B0 ;  /* 0x0000000000007941 */ /* 0x000fea0003800200 */
.L_x_11451:
        /* <DEDUP_REMOVED lines=48> */
.L_x_11454:
[----:B------:R-:W-:Y:S05]  /*33e0*/  BSYNC.RECONVERGENT B0 ;  /* 0x0000000000007941 */ /* 0x000fea0003800200 */
.L_x_11453:
        /* <DEDUP_REMOVED lines=47> */
.L_x_11450:
[----:B------:R-:W-:Y:S05]  /*36e0*/  BSYNC.RECONVERGENT B1 ;  /* 0x0000000000017941 */ /* 0x000fea0003800200 */
.L_x_11449:
        /* <DEDUP_REMOVED lines=63> */
.L_x_11458:
[----:B------:R-:W-:Y:S05]  /*3ae0*/  BSYNC.RECONVERGENT B0 ;  /* 0x0000000000007941 */ /* 0x000fea0003800200 */
.L_x_11457:
        /* <DEDUP_REMOVED lines=48> */
.L_x_11460:
[----:B------:R-:W-:Y:S05]  /*3df0*/  BSYNC.RECONVERGENT B0 ;  /* 0x0000000000007941 */ /* 0x000fea0003800200 */
.L_x_11459:
        /* <DEDUP_REMOVED lines=47> */
.L_x_11456:
[----:B------:R-:W-:Y:S05]  /*40f0*/  BSYNC.RECONVERGENT B1 ;  /* 0x0000000000017941 */ /* 0x000fea0003800200 */
.L_x_11455:
[----:B------:R-:W3:Y:S02]  /*4100*/  LD.E R3, desc[UR4][R84.64+0xd0] ;  /* 0x0000d00454037980 */ /* 0x000ee4000c101900 */
[----:B---3--:R-:W-:Y:S05]  /*4110*/  IMAD.U32 R3, R3, -0x20, RZ ;  /* 0xffffffe003037824 */ /* 0x008fea00078e00ff */
[C---:B------:R-:W-:Y:S02]  /*4120*/  LEA R16, P1, R3.reuse, R16, 0x1 ;  /* 0x0000001003107211 */ /* 0x040fe400078208ff */
[C---:B------:R-:W-:Y:S02]  /*4130*/  LEA R50, P0, R3.reuse, R50, 0x1 ;  /* 0x0000003203327211 */ /* 0x040fe400078008ff */
[C---:B------:R-:W-:Y:S02]  /*4140*/  LEA.HI.X.SX32 R17, R3.reuse, R17, 0x1, P1 ;  /* 0x0000001103117211 */ /* 0x040fe400008f0eff */
[----:B------:R-:W-:Y:S01]  /*4150*/  LEA.HI.X.SX32 R51, R3, R51, 0x1, P0 ;  /* 0x0000003303337211 */ /* 0x000fe200000f0eff */
[----:B------:R-:W-:Y:S05]  /*4160*/  BRA `(.L_x_11447) ;  /* 0x0000002000a87947 */ /* 0x000fea0003800000 */
.L_x_11448:
        /* <DEDUP_REMOVED lines=95> */
.L_x_11464:
[----:B------:R-:W-:Y:S05]  /*4760*/  BSYNC.RECONVERGENT B0 ;  /* 0x0000000000007941 */ /* 0x000fea0003800200 */
.L_x_11463:
        /* <DEDUP_REMOVED lines=88> */
.L_x_11466:
[----:B------:R-:W-:Y:S05]  /*4cf0*/  BSYNC.RECONVERGENT B0 ;  /* 0x0000000000007941 */ /* 0x000fea0003800200 */
.L_x_11465:
        /* <DEDUP_REMOVED lines=86> */
.L_x_11462:
[----:B------:R-:W-:Y:S05]  /*5260*/  BSYNC.RECONVERGENT B1 ;  /* 0x0000000000017941 */ /* 0x000fea0003800200 */
.L_x_11461:
        /* <DEDUP_REMOVED lines=96> */
.L_x_11470:
[----:B------:R-:W-:Y:S05]  /*5870*/  BSYNC.RECONVERGENT B0 ;  /* 0x0000000000007941 */ /* 0x000fea0003800200 */
.L_x_11469:
        /* <DEDUP_REMOVED lines=89> */
.L_x_11472:
[----:B------:R-:W-:Y:S05]  /*5e10*/  BSYNC.RECONVERGENT B0 ;  /* 0x0000000000007941 */ /* 0x000fea0003800200 */
.L_x_11471:
        /* <DEDUP_REMOVED lines=88> */
.L_x_11468:
[----:B------:R-:W-:Y:S05]  /*63a0*/  BSYNC.RECONVERGENT B1 ;  /* 0x0000000000017941 */ /* 0x000fea0003800200 */
.L_x_11467:
[----:B------:R-:W3:Y:S02]  /*63b0*/  LD.E R3, desc[UR4][R84.64+0xd0] ;  /* 0x0000d00454037980 */ /* 0x000ee4000c101900 */
[----:B---3--:R-:W-:Y:S05]  /*63c0*/  IMAD.U32 R3, R3, -0x20, RZ ;  /* 0xffffffe003037824 */ /* 0x008fea00078e00ff */
[C---:B------:R-:W-:Y:S02]  /*63d0*/  LEA R74, P1, R3.reuse, R74, 0x1 ;  /* 0x0000004a034a7211 */ /* 0x040fe400078208ff */
[C---:B------:R-:W-:Y:S02]  /*63e0*/  LEA R72, P0, R3.reuse, R72, 0x1 ;  /* 0x0000004803487211 */ /* 0x040fe400078008ff */
[C---:B------:R-:W-:Y:S02]  /*63f0*/  LEA.HI.X.SX32 R75, R3.reuse, R75, 0x1, P1 ;  /* 0x0000004b034b7211 */ /* 0x040fe400008f0eff */
[----:B------:R-:W-:Y:S09]  /*6400*/  LEA.HI.X.SX32 R73, R3, R73, 0x1, P0 ;  /* 0x0000004903497211 */ /* 0x000ff200000f0eff */
.L_x_11447:
[----:B------:R-:W-:Y:S05]  /*6410*/  BSYNC.RECONVERGENT B2 ;  /* 0x0000000000027941 */ /* 0x000fea0003800200 */
.L_x_11443:
        /* <DEDUP_REMOVED lines=102> */
.L_x_11474:
[----:B------:R-:W-:Y:S05]  /*6a80*/  BSYNC.RECONVERGENT B0 ;  /* 0x0000000000007941 */ /* 0x000fea0003800200 */
.L_x_11473:
[----:B------:R-:W-:Y:S05]  /*6a90*/  @P2 BRA `(.L_x_11475) ;  /* 0xffffffbc00682947 */ /* 0x000fea000383ffff */
.L_x_11438:
        /* <DEDUP_REMOVED lines=29> */
.L_x_11480:
[----:B------:R2:W-:Y:S02]  /*6c70*/  STS.128 [R91+0x2000], RZ ;  /* 0x002000ff5b007388 */ /* 0x0005e40000000c00 */
.L_x_11479:
[----:B------:R-:W-:Y:S05]  /*6c80*/  BSYNC.RECONVERGENT B0 ;  /* 0x0000000000007941 */ /* 0x000fea0003800200 */
.L_x_11478:
        /* <DEDUP_REMOVED lines=24> */
.L_x_11482:
[----:B------:R1:W-:Y:S01]  /*6e10*/  STS.128 [R91+0x2800], RZ ;  /* 0x002800ff5b007388 */ /* 0x0003e20000000c00 */
[----:B------:R-:W-:Y:S05]  /*6e20*/  BRA `(.L_x_11481) ;  /* 0x00000038001c7947 */ /* 0x000fea0003800000 */
.L_x_11477:
        /* <DEDUP_REMOVED lines=82> */
.L_x_11489:
[----:B------:R-:W-:Y:S05]  /*7350*/  BSYNC.RECONVERGENT B0 ;  /* 0x0000000000007941 */ /* 0x000fea0003800200 */
.L_x_11488:
[----:B-----5:R-:W-:Y:S01]  /*7360*/  IMAD.MOV.U32 R6, RZ, RZ, R18 ;  /* 0x000000ffff067224 */ /* 0x020fe200078e0012 */
[----:B------:R-:W-:Y:S01]  /*7370*/  MOV R4, R16 ;  /* 0x0000001000047202 */ /* 0x000fe20000000f00 */
[----:B------:R-:W-:Y:S01]  /*7380*/  IMAD.MOV.U32 R7, RZ, RZ, R19 ;  /* 0x000000ffff077224 */ /* 0x000fe200078e0013 */
[----:B------:R-:W-:Y:S02]  /*7390*/  MOV R5, R17 ;  /* 0x0000001100057202 */ /* 0x000fe40000000f00 */
.L_x_11487:
[----:B------:R-:W-:Y:S05]  /*73a0*/  BSYNC.RECONVERGENT B1 ;  /* 0x0000000000017941 */ /* 0x000fea0003800200 */
.L_x_11486:
        /* <DEDUP_REMOVED lines=47> */
.L_x_11493:
[----:B------:R-:W-:Y:S05]  /*76a0*/  BSYNC.RECONVERGENT B0 ;  /* 0x0000000000007941 */ /* 0x000fea0003800200 */
.L_x_11492:
[----:B-----5:R1:W-:Y:S02]  /*76b0*/  STS.128 [R91+0x1000], R16 ;  /* 0x001000105b007388 */ /* 0x0203e40000000c00 */
.L_x_11491:
[----:B------:R-:W-:Y:S05]  /*76c0*/  BSYNC.RECONVERGENT B1 ;  /* 0x0000000000017941 */ /* 0x000fea0003800200 */
.L_x_11490:
        /* <DEDUP_REMOVED lines=46> */
.L_x_11495:
[----:B------:R-:W-:Y:S05]  /*79b0*/  BSYNC.RECONVERGENT B0 ;  /* 0x0000000000007941 */ /* 0x000fea0003800200 */
.L_x_11494:
[----:B-----5:R1:W-:Y:S02]  /*79c0*/  STS.128 [R91+0x2000], R16 ;  /* 0x002000105b007388 */ /* 0x0203e40000000c00 */
.L_x_11485:
[----:B------:R-:W-:Y:S05]  /*79d0*/  BSYNC.RECONVERGENT B2 ;  /* 0x0000000000027941 */ /* 0x000fea0003800200 */
.L_x_11484:
        /* <DEDUP_REMOVED lines=60> */
.L_x_11499:
[----:B------:R-:W-:Y:S05]  /*7da0*/  BSYNC.RECONVERGENT B0 ;  /* 0x0000000000007941 */ /* 0x000fea0003800200 */
.L_x_11498:
[----:B-----5:R1:W-:Y:S02]  /*7db0*/  STS.128 [R91+0x800], R16 ;  /* 0x000800105b007388 */ /* 0x0203e40000000c00 */
.L_x_11497:
[----:B------:R-:W-:Y:S05]  /*7dc0*/  BSYNC.RECONVERGENT B1 ;  /* 0x0000000000017941 */ /* 0x000fea0003800200 */
.L_x_11496:
        /* <DEDUP_REMOVED lines=55> */
.L_x_11503:
[----:B------:R-:W-:Y:S05]  /*8140*/  BSYNC.RECONVERGENT B0 ;  /* 0x0000000000007941 */ /* 0x000fea0003800200 */
.L_x_11502:
[----:B-----5:R1:W-:Y:S02]  /*8150*/  STS.128 [R91+0x1800], R16 ;  /* 0x001800105b007388 */ /* 0x0203e40000000c00 */
.L_x_11501:
[----:B------:R-:W-:Y:S05]  /*8160*/  BSYNC.RECONVERGENT B1 ;  /* 0x0000000000017941 */ /* 0x000fea0003800200 */
.L_x_11500:
        /* <DEDUP_REMOVED lines=53> */
.L_x_11505:
[----:B------:R-:W-:Y:S05]  /*84c0*/  BSYNC.RECONVERGENT B0 ;  /* 0x0000000000007941 */ /* 0x000fea0003800200 */
.L_x_11504:
[----:B-----5:R1:W-:Y:S01]  /*84d0*/  STS.128 [R91+0x2800], R16 ;  /* 0x002800105b007388 */ /* 0x0203e20000000c00 */
[----:B------:R-:W-:Y:S05]  /*84e0*/  BRA `(.L_x_11481) ;  /* 0x00000020006c7947 */ /* 0x000fea0003800000 */
.L_x_11483:
        /* <DEDUP_REMOVED lines=94> */
.L_x_11510:
[----:B------:R-:W-:Y:S05]  /*8ad0*/  BSYNC.RECONVERGENT B0 ;  /* 0x0000000000007941 */ /* 0x000fea0003800200 */
.L_x_11509:
[----:B------:R-:W-:Y:S05]  /*8ae0*/  BSYNC.RECONVERGENT B1 ;  /* 0x0000000000017941 */ /* 0x000fea0003800200 */
.L_x_11508:
        /* <DEDUP_REMOVED lines=85> */
.L_x_11514:
[----:B------:R-:W-:Y:S05]  /*9040*/  BSYNC.RECONVERGENT B0 ;  /* 0x0000000000007941 */ /* 0x000fea0003800200 */
.L_x_11513:
[----:B-----5:R1:W-:Y:S02]  /*9050*/  STS.128 [R91+0x1000], R24 ;  /* 0x001000185b007388 */ /* 0x0203e40000000c00 */
.L_x_11512:
[----:B------:R-:W-:Y:S05]  /*9060*/  BSYNC.RECONVERGENT B1 ;  /* 0x0000000000017941 */ /* 0x000fea0003800200 */
.L_x_11511:
        /* <DEDUP_REMOVED lines=83> */
.L_x_11516:
[----:B------:R-:W-:Y:S05]  /*95a0*/  BSYNC.RECONVERGENT B0 ;  /* 0x0000000000007941 */ /* 0x000fea0003800200 */
.L_x_11515:
[----:B-----5:R1:W-:Y:S02]  /*95b0*/  STS.128 [R91+0x2000], R24 ;  /* 0x002000185b007388 */ /* 0x0203e40000000c00 */
.L_x_11507:
[----:B------:R-:W-:Y:S05]  /*95c0*/  BSYNC.RECONVERGENT B2 ;  /* 0x0000000000027941 */ /* 0x000fea0003800200 */
.L_x_11506:
        /* <DEDUP_REMOVED lines=90> */
.L_x_11520:
[----:B------:R-:W-:Y:S05]  /*9b70*/  BSYNC.RECONVERGENT B0 ;  /* 0x0000000000007941 */ /* 0x000fea0003800200 */
.L_x_11519:
[----:B-----5:R1:W-:Y:S02]  /*9b80*/  STS.128 [R91+0x800], R24 ;  /* 0x000800185b007388 */ /* 0x0203e40000000c00 */
.L_x_11518:
[----:B------:R-:W-:Y:S05]  /*9b90*/  BSYNC.RECONVERGENT B1 ;  /* 0x0000000000017941 */ /* 0x000fea0003800200 */
.L_x_11517:
        /* <DEDUP_REMOVED lines=85> */
.L_x_11524:
[----:B------:R-:W-:Y:S05]  /*a0f0*/  BSYNC.RECONVERGENT B0 ;  /* 0x0000000000007941 */ /* 0x000fea0003800200 */
.L_x_11523:
[----:B-----5:R1:W-:Y:S02]  /*a100*/  STS.128 [R91+0x1800], R24 ;  /* 0x001800185b007388 */ /* 0x0203e40000000c00 */
.L_x_11522:
[----:B------:R-:W-:Y:S05]  /*a110*/  BSYNC.RECONVERGENT B1 ;  /* 0x0000000000017941 */ /* 0x000fea0003800200 */
.L_x_11521:
        /* <DEDUP_REMOVED lines=86> */
.L_x_11526:
[----:B------:R-:W-:Y:S05]  /*a680*/  BSYNC.RECONVERGENT B0 ;  /* 0x0000000000007941 */ /* 0x000fea0003800200 */
.L_x_11525:
[----:B-----5:R1:W-:Y:S02]  /*a690*/  STS.128 [R91+0x2800], R4 ;  /* 0x002800045b007388 */ /* 0x0203e40000000c00 */
.L_x_11481:
[----:B------:R-:W-:Y:S05]  /*a6a0*/  BSYNC.RECONVERGENT B3 ;  /* 0x0000000000037941 */ /* 0x000fea0003800200 */
.L_x_11476:
[----:B-1--4-:R-:W-:Y:S01]  /*a6b0*/  IADD3 R3, PT, PT, R63, -R61, RZ ;  /* 0x8000003d3f037210 */ /* 0x012fe20007ffe0ff */
        /* <DEDUP_REMOVED lines=24> */
.L_x_11529:
[----:B------:R4:W-:Y:S02]  /*a840*/  STS.128 [R91+0x5000], RZ ;  /* 0x005000ff5b007388 */ /* 0x0009e40000000c00 */
.L_x_11528:
[----:B------:R-:W-:Y:S05]  /*a850*/  BSYNC.RECONVERGENT B0 ;  /* 0x0000000000007941 */ /* 0x000fea0003800200 */
.L_x_11527:
[----:B------:R-:W-:Y:S01]  /*a860*/  ISETP.GE.AND P0, PT, R30, R3, PT ;  /* 0x000000031e00720c */ /* 0x000fe20003f06270 */
[----:B------:R-:W-:-:S12]  /*a870*/  BSSY.RECONVERGENT B0, `(.L_x_11530) ;  /* 0x0000016000007945 */ /* 0x000fd80003800200 */
[----:B------:R-:W-:Y:S05]  /*a880*/  @P0 BRA `(.L_x_11531) ;  /* 0x0000000000500947 */ /* 0x000fea0003800000 */
[-C--:B-----5:R-:W-:Y:S02]  /*a890*/  ISETP.GE.AND P2, PT, R12, R145.reuse, PT ;  /* 0x000000910c00720c */ /* 0x0a0fe40003f46270 */
        /* <DEDUP_REMOVED lines=19> */
.L_x_11531:
[----:B------:R-:W-:Y:S05]  /*a9d0*/  BSYNC.RECONVERGENT B0 ;  /* 0x0000000000007941 */ /* 0x000fea0003800200 */
.L_x_11530:
[----:B------:R-:W2:Y:S04]  /*a9e0*/  LD.E.64 R14, desc[UR4][R84.64+0x1c0] ;  /* 0x0001c004540e7980 */ /* 0x000ea8000c101b00 */
[----:B-1-3--:R-:W3:Y:S01]  /*a9f0*/  LD.E.64 R4, desc[UR4][R84.64+0x1b8] ;  /* 0x0001b80454047980 */ /* 0x00aee2000c101b00 */
[----:B------:R-:W-:-:S03]  /*aa00*/  MOV R104, R146 ;  /* 0x0000009200687202 */ /* 0x000fc60000000f00 */
        /* <DEDUP_REMOVED lines=37> */
.L_x_11534:
[----:B------:R2:W-:Y:S01]  /*ac60*/  STS.128 [R91+0x8000], RZ ;  /* 0x008000ff5b007388 */ /* 0x0005e20000000c00 */
[----:B------:R-:W-:Y:S05]  /*ac70*/  BRA `(.L_x_11535) ;  /* 0x00000000000c7947 */ /* 0x000fea0003800000 */
.L_x_11533:
[----:B------:R1:W-:Y:S04]  /*ac80*/  STS.128 [R91+0x6000], RZ ;  /* 0x006000ff5b007388 */ /* 0x0003e80000000c00 */
[----:B------:R1:W-:Y:S04]  /*ac90*/  STS.128 [R91+0x7000], RZ ;  /* 0x007000ff5b007388 */ /* 0x0003e80000000c00 */
[----:B------:R1:W-:Y:S02]  /*aca0*/  STS.128 [R91+0x8000], RZ ;  /* 0x008000ff5b007388 */ /* 0x0003e40000000c00 */
.L_x_11535:
[----:B------:R-:W-:Y:S05]  /*acb0*/  BSYNC.RECONVERGENT B0 ;  /* 0x0000000000007941 */ /* 0x000fea0003800200 */
.L_x_11532:
        /* <DEDUP_REMOVED lines=27> */
.L_x_11538:
[----:B------:R1:W-:Y:S02]  /*ae70*/  STS.128 [R91+0x8800], RZ ;  /* 0x008800ff5b007388 */ /* 0x0003e40000000c00 */
.L_x_11537:
[----:B------:R-:W-:Y:S05]  /*ae80*/  BSYNC.RECONVERGENT B0 ;  /* 0x0000000000007941 */ /* 0x000fea0003800200 */
.L_x_11536:
[----:B-1----:R-:W2:Y:S01]  /*ae90*/  LD.E R3, desc[UR4][R84.64+0x18c] ;  /* 0x00018c0454037980 */ /* 0x002ea2000c101900 */
[----:B------:R-:W-:Y:S01]  /*aea0*/  SHF.R.U32.HI R128, RZ, 0x1, R60 ;  /* 0x00000001ff807819 */ /* 0x000fe2000001163c */
[----:B------:R-:W-:Y:S01]  /*aeb0*/  BSSY.RECONVERGENT B1, `(.L_x_11539) ;  /* 0x0000125000017945 */ /* 0x000fe20003800200 */
[C---:B------:R-:W-:Y:S01]  /*aec0*/  SHF.L.U32 R14, R60.reuse, 0x5, RZ ;  /* 0x000000053c0e7819 */ /* 0x040fe200000006ff */
[----:B------:R-:W0:Y:S01]  /*aed0*/  LDGDEPBAR ;  /* 0x00000000000079af */ /* 0x000e220000000000 */
[----:B------:R-:W-:Y:S02]  /*aee0*/  SHF.L.U32 R7, R60, 0x4, RZ ;  /* 0x000000043c077819 */ /* 0x000fe400000006ff */
[----:B------:R-:W-:Y:S02]  /*aef0*/  LOP3.LUT R15, R128, 0x8, RZ, 0xc0, !PT ;  /* 0x00000008800f7812 */ /* 0x000fe400078ec0ff */
[----:B------:R-:W-:Y:S02]  /*af00*/  LOP3.LUT R5, R14, 0xc0, RZ, 0xc0, !PT ;  /* 0x000000c00e057812 */ /* 0x000fe400078ec0ff */
[----:B------:R-:W-:-:S02]  /*af10*/  LOP3.LUT R129, R7, 0x3e00, RZ, 0xc0, !PT ;  /* 0x00003e0007817812 */ /* 0x000fc400078ec0ff */
[----:B------:R-:W-:Y:S02]  /*af20*/  LOP3.LUT R15, R15, 0xc0, R14, 0xf8, !PT ;  /* 0x000000c00f0f7812 */ /* 0x000fe400078ef80e */
[----:B------:R-:W-:Y:S02]  /*af30*/  LOP3.LUT R5, R5, 0x8, R60, 0xf8, !PT ;  /* 0x0000000805057812 */ /* 0x000fe400078ef83c */
[----:B-----5:R-:W-:Y:S02]  /*af40*/  LOP3.LUT R11, R129, 0x20, R14, 0xf8, !PT ;  /* 0x00000020810b7812 */ /* 0x020fe400078ef80e */
        /* <DEDUP_REMOVED lines=19> */
[----:B------:R-:W4:Y:S01]  /*b080*/  LDSM.16.M88.4 R56, [R125+0x3800] ;  /* 0x003800007d38783b */ /* 0x000f220000000200 */
[----:B------:R-:W-:-:S03]  /*b090*/  IADD3 R96, PT, PT, R63, -R144, -R96 ;  /* 0x800000903f607210 */ /* 0x000fc60007ffe860 */
        /* <DEDUP_REMOVED lines=45> */
[C---:B------:R-:W-:Y:S01]  /*b370*/  HMMA.16816.F32.BF16 R80, R76.reuse, R72, R64 ;  /* 0x000000484c50723c */ /* 0x040fe20000041840 */
[----:B------:R-:W3:Y:S07]  /*b380*/  LDSM.16.M88.4 R64, [R125+0x5400] ;  /* 0x005400007d40783b */ /* 0x000eee0000000200 */
[----:B------:R-:W-:Y:S03]  /*b390*/  HMMA.16816.F32.BF16 R56, R76, R74, R56 ;  /* 0x0000004a4c38723c */ /* 0x000fe60000041838 */
[-C--:B--2---:R-:W-:Y:S01]  /*b3a0*/  FMUL.FTZ R20, R20, R3.reuse ;  /* 0x0000000314147220 */ /* 0x084fe20000410000 */
[-C--:B------:R-:W-:Y:S01]  /*b3b0*/  FMUL.FTZ R97, R21, R3.reuse ;  /* 0x0000000315617220 */ /* 0x080fe20000410000 */
[-C--:B------:R-:W-:Y:S01]  /*b3c0*/  FMUL.FTZ R75, R22, R3.reuse ;  /* 0x00000003164b7220 */ /* 0x080fe20000410000 */
[-C--:B------:R-:W-:Y:S01]  /*b3d0*/  FMUL.FTZ R99, R23, R3.reuse ;  /* 0x0000000317637220 */ /* 0x080fe20000410000 */
[----:B------:R2:W4:Y:S01]  /*b3e0*/  MUFU.TANH R73, R20 ;  /* 0x0000001400497308 */ /* 0x0005220000002400 */
[-C--:B------:R-:W-:Y:S01]  /*b3f0*/  FMUL.FTZ R39, R39, R3.reuse ;  /* 0x0000000327277220 */ /* 0x080fe20000410000 */
[C---:B------:R-:W-:Y:S01]  /*b400*/  HMMA.16816.F32.BF16 R92, R44.reuse, R40, R32 ;  /* 0x000000282c5c723c */ /* 0x040fe20000041820 */
[----:B------:R-:W-:Y:S05]  /*b410*/  LDSM.16.M88.4 R32, [R0+0x5400] ;  /* 0x005400000020783b */ /* 0x000fea0000000200 */
[----:B------:R-:W3:Y:S02]  /*b420*/  MUFU.TANH R97, R97 ;  /* 0x0000006100617308 */ /* 0x000ee40000002400 */
[C---:B------:R-:W-:Y:S01]  /*b430*/  HMMA.16816.F32.BF16 R68, R44.reuse, R42, R68 ;  /* 0x0000002a2c44723c */ /* 0x040fe20000041844 */
[----:B------:R-:W-:Y:S05]  /*b440*/  LDSM.16.M88.4 R40, [R0+0x4c00] ;  /* 0x004c00000028783b */ /* 0x000fea0000000200 */
[----:B------:R-:W3:Y:S01]  /*b450*/  MUFU.TANH R75, R75 ;  /* 0x0000004b004b7308 */ /* 0x000ee20000002400 */
[----:B--2---:R-:W2:Y:S01]  /*b460*/  LDSM.16.M88.4 R20, [R125+0x5800] ;  /* 0x005800007d14783b */ /* 0x004ea20000000200 */
[C---:B-1----:R-:W-:Y:S06]  /*b470*/  HMMA.16816.F32.BF16 R80, R44.reuse, R4, R80 ;  /* 0x000000042c50723c */ /* 0x042fec0000041850 */
[----:B------:R-:W1:Y:S02]  /*b480*/  MUFU.TANH R99, R99 ;  /* 0x0000006300637308 */ /* 0x000e640000002400 */
[----:B------:R-:W-:Y:S01]  /*b490*/  HMMA.16816.F32.BF16 R56, R44, R6, R56 ;  /* 0x000000062c38723c */ /* 0x000fe20000041838 */
[----:B------:R-:W4:Y:S05]  /*b4a0*/  LDSM.16.M88.4 R4, [R125+0x5c00] ;  /* 0x005c00007d04783b */ /* 0x000f2a0000000200 */
[----:B------:R-:W1:Y:S02]  /*b4b0*/  MUFU.TANH R39, R39 ;  /* 0x0000002700277308 */ /* 0x000e640000002400 */
[----:B------:R-:W-:Y:S05]  /*b4c0*/  HMMA.16816.F32.BF16 R52, R76, R24, R52 ;  /* 0x000000184c34723c */ /* 0x000fea0000041834 */
[----:B------:R-:W-:-:S06]  /*b4d0*/  FMUL.FTZ R25, R36, R3 ;  /* 0x0000000324197220 */ /* 0x000fcc0000410000 */
[----:B------:R-:W1:Y:S01]  /*b4e0*/  MUFU.TANH R25, R25 ;  /* 0x0000001900197308 */ /* 0x000e620000002400 */
[----:B------:R-:W-:Y:S08]  /*b4f0*/  HMMA.16816.F32.BF16 R48, R76, R26, R48 ;  /* 0x0000001a4c30723c */ /* 0x000ff00000041830 */
[C---:B---3--:R-:W-:Y:S08]  /*b500*/  HMMA.16816.F32.BF16 R92, R28.reuse, R64, R92 ;  /* 0x000000401c5c723c */ /* 0x048ff0000004185c */
[C---:B------:R-:W-:Y:S01]  /*b510*/  HMMA.16816.F32.BF16 R68, R28.reuse, R66, R68 ;  /* 0x000000421c44723c */ /* 0x040fe20000041844 */
[----:B------:R-:W3:Y:S07]  /*b520*/  LDSM.16.M88.4 R64, [R0+0x5800] ;  /* 0x005800000040783b */ /* 0x000eee0000000200 */
[C---:B--2---:R-:W-:Y:S08]  /*b530*/  HMMA.16816.F32.BF16 R80, R28.reuse, R20, R80 ;  /* 0x000000141c50723c */ /* 0x044ff00000041850 */
[----:B------:R-:W-:Y:S01]  /*b540*/  HMMA.16816.F32.BF16 R56, R28, R22, R56 ;  /* 0x000000161c38723c */ /* 0x000fe20000041838 */
[----:B------:R2:W1:Y:S01]  /*b550*/  LDSM.16.M88.4 R20, [R0+0x5c00] ;  /* 0x005c00000014783b */ /* 0x0004620000000200 */
[----:B------:R-:W-:-:S06]  /*b560*/  DEPBAR.LE SB0, 0x0 ;  /* 0x000080000000791a */ /* 0x000fcc0000000000 */
[C---:B------:R-:W-:Y:S08]  /*b570*/  HMMA.16816.F32.BF16 R52, R44.reuse, R40, R52 ;  /* 0x000000282c34723c */ /* 0x040ff00000041834 */
[----:B------:R-:W-:Y:S08]  /*b580*/  HMMA.16816.F32.BF16 R48, R44, R42, R48 ;  /* 0x0000002a2c30723c */ /* 0x000ff00000041830 */
[----:B------:R-:W-:Y:S05]  /*b590*/  HMMA.16816.F32.BF16 R92, R16, R32, R92 ;  /* 0x00000020105c723c */ /* 0x000fea000004185c */
[-C--:B------:R-:W-:Y:S01]  /*b5a0*/  FMUL.FTZ R33, R37, R3.reuse ;  /* 0x0000000325217220 */ /* 0x080fe20000410000 */
[----:B------:R-:W-:Y:S01]  /*b5b0*/  FMUL.FTZ R37, R38, R3 ;  /* 0x0000000326257220 */ /* 0x000fe20000410000 */
[----:B--2---:R-:W-:-:S04]  /*b5c0*/  LOP3.LUT R0, R128, 0x1f0, RZ, 0xc0, !PT ;  /* 0x000001f080007812 */ /* 0x004fc800078ec0ff */
[----:B------:R-:W2:Y:S01]  /*b5d0*/  MUFU.TANH R33, R33 ;  /* 0x0000002100217308 */ /* 0x000ea20000002400 */
[C---:B----4-:R-:W-:Y:S07]  /*b5e0*/  HMMA.16816.F32.BF16 R52, R28.reuse, R4, R52 ;  /* 0x000000041c34723c */ /* 0x050fee0000041834 */
[----:B------:R-:W4:Y:S01]  /*b5f0*/  MUFU.TANH R37, R37 ;  /* 0x0000002500257308 */ /* 0x000f220000002400 */
[----:B------:R-:W-:Y:S03]  /*b600*/  HMMA.16816.F32.BF16 R48, R28, R6, R48 ;  /* 0x000000061c30723c */ /* 0x000fe60000041830 */
[-C--:B------:R-:W-:Y:S01]  /*b610*/  FMUL.FTZ R92, R92, R3.reuse ;  /* 0x000000035c5c7220 */ /* 0x080fe20000410000 */
[----:B------:R-:W-:-:S03]  /*b620*/  FMUL.FTZ R41, R95, R3 ;  /* 0x000000035f297220 */ /* 0x000fc60000410000 */
[----:B------:R1:W1:Y:S01]  /*b630*/  MUFU.TANH R101, R92 ;  /* 0x0000005c00657308 */ /* 0x0002620000002400 */
[----:B------:R-:W-:Y:S05]  /*b640*/  HMMA.16816.F32.BF16 R68, R16, R34, R68 ;  /* 0x000000221044723c */ /* 0x000fea0000041844 */
[-C--:B------:R-:W-:Y:S01]  /*b650*/  FMUL.FTZ R35, R93, R3.reuse ;  /* 0x000000035d237220 */ /* 0x080fe20000410000 */
[----:B------:R-:W-:-:S05]  /*b660*/  FMUL.FTZ R93, R94, R3 ;  /* 0x000000035e5d7220 */ /* 0x000fca0000410000 */
[----:B------:R-:W2:Y:S01]  /*b670*/  MUFU.TANH R35, R35 ;  /* 0x0000002300237308 */ /* 0x000ea20000002400 */
[C---:B---3--:R-:W-:Y:S07]  /*b680*/  HMMA.16816.F32.BF16 R80, R16.reuse, R64, R80 ;  /* 0x000000401050723c */ /* 0x048fee0000041850 */
[----:B------:R-:W3:Y:S01]  /*b690*/  MUFU.TANH R93, R93 ;  /* 0x0000005d005d7308 */ /* 0x000ee20000002400 */
        /* <DEDUP_REMOVED lines=11> */
[----:B------:R1:W1:Y:S01]  /*b750*/  MUFU.TANH R95, R68 ;  /* 0x00000044005f7308 */ /* 0x0002620000002400 */
[----:B------:R-:W-:Y:S03]  /*b760*/  HMMA.16816.F32.BF16 R48, R16, R22, R48 ;  /* 0x000000161030723c */ /* 0x000fe60000041830 */
[----:B------:R-:W-:Y:S01]  /*b770*/  LOP3.LUT R16, R0, 0x7, R100, 0xf8, !PT ;  /* 0x0000000700107812 */ /* 0x000fe200078ef864 */
[-C--:B------:R-:W-:Y:S01]  /*b780*/  FMUL.FTZ R56, R56, R3.reuse ;  /* 0x0000000338387220 */ /* 0x080fe20000410000 */
[-C--:B------:R-:W-:Y:S01]  /*b790*/  FMUL.FTZ R31, R57, R3.reuse ;  /* 0x00000003391f7220 */ /* 0x080fe20000410000 */
[-C--:B------:R-:W-:Y:S01]  /*b7a0*/  FMUL.FTZ R58, R58, R3.reuse ;  /* 0x000000033a3a7220 */ /* 0x080fe20000410000 */
[----:B------:R-:W-:Y:S01]  /*b7b0*/  FMUL.FTZ R59, R59, R3 ;  /* 0x000000033b3b7220 */ /* 0x000fe20000410000 */
[----:B------:R1:W1:Y:S01]  /*b7c0*/  MUFU.TANH R43, R81 ;  /* 0x00000051002b7308 */ /* 0x0002620000002400 */
[----:B------:R-:W-:-:S02]  /*b7d0*/  LEA R153, R143, R16, 0x6 ;  /* 0x000000108f997211 */ /* 0x000fc400078e30ff */
[-C--:B------:R-:W-:Y:S01]  /*b7e0*/  FMUL.FTZ R52, R52, R3.reuse ;  /* 0x0000000334347220 */ /* 0x080fe20000410000 */
[-C--:B------:R-:W-:Y:S01]  /*b7f0*/  FMUL.FTZ R53, R53, R3.reuse ;  /* 0x0000000335357220 */ /* 0x080fe20000410000 */
[-C--:B------:R-:W-:Y:S01]  /*b800*/  FMUL.FTZ R54, R54, R3.reuse ;  /* 0x0000000336367220 */ /* 0x080fe20000410000 */
[-C--:B------:R-:W-:Y:S02]  /*b810*/  FMUL.FTZ R79, R55, R3.reuse ;  /* 0x00000003374f7220 */ /* 0x080fe40000410000 */
[----:B------:R-:W1:Y:S01]  /*b820*/  MUFU.TANH R65, R65 ;  /* 0x0000004100417308 */ /* 0x000e620000002400 */
[C---:B------:R-:W-:Y:S02]  /*b830*/  IADD3 R152, PT, PT, R153.reuse, R86, RZ ;  /* 0x0000005699987210 */ /* 0x040fe40007ffe0ff */
[----:B------:R-:W-:Y:S01]  /*b840*/  IADD3 R153, PT, PT, R153, R96, RZ ;  /* 0x0000006099997210 */ /* 0x000fe20007ffe0ff */
[-C--:B------:R-:W-:Y:S01]  /*b850*/  FMUL.FTZ R48, R48, R3.reuse ;  /* 0x0000000330307220 */ /* 0x080fe20000410000 */
[-C--:B------:R-:W-:Y:S01]  /*b860*/  FMUL.FTZ R49, R49, R3.reuse ;  /* 0x0000000331317220 */ /* 0x080fe20000410000 */
[-C--:B------:R-:W-:Y:S01]  /*b870*/  FMUL.FTZ R50, R50, R3.reuse ;  /* 0x0000000332327220 */ /* 0x080fe20000410000 */
[----:B------:R-:W-:Y:S01]  /*b880*/  FMUL.FTZ R3, R51, R3 ;  /* 0x0000000333037220 */ /* 0x000fe20000410000 */
[----:B------:R-:W1:Y:S01]  /*b890*/  MUFU.TANH R69, R69 ;  /* 0x0000004500457308 */ /* 0x000e620000002400 */
[----:B------:R-:W-:-:S02]  /*b8a0*/  VIADDMNMX R154, R152, 0x1, R63, PT ;  /* 0x00000001989a7846 */ /* 0x000fc4000380013f */
[----:B------:R-:W-:Y:S02]  /*b8b0*/  VIMNMX R155, PT, PT, RZ, R153, !PT ;  /* 0x00000099ff9b7248 */ /* 0x000fe40007fe0100 */
[----:B------:R-:W-:Y:S02]  /*b8c0*/  VIADDMNMX R152, R152, 0x9, R63, PT ;  /* 0x0000000998987846 */ /* 0x000fe4000380013f */
[----:B------:R-:W-:Y:S01]  /*b8d0*/  VIADDMNMX R153, R153, 0x8, RZ, !PT ;  /* 0x0000000899997846 */ /* 0x000fe200078001ff */
        /* <DEDUP_REMOVED lines=31> */
.L_x_11542:
        /* <DEDUP_REMOVED lines=60> */
.L_x_11543:
[----:B------:R-:W-:Y:S05]  /*be90*/  BSYNC.RECONVERGENT B0 ;  /* 0x0000000000007941 */ /* 0x000fea0003800200 */
.L_x_11541:
        /* <DEDUP_REMOVED lines=38> */
.L_x_11540:
[----:B------:R-:W-:Y:S05]  /*c100*/  BSYNC.RECONVERGENT B1 ;  /* 0x0000000000017941 */ /* 0x000fea0003800200 */
.L_x_11539:
[----:B------:R-:W3:Y:S01]  /*c110*/  LD.E R111, desc[UR4][R84.64+0xdc] ;  /* 0x0000dc04546f7980 */ /* 0x000ee2000c101900 */
[----:B------:R-:W-:Y:S02]  /*c120*/  IMAD.SHL.U32 R124, R60, 0x2, RZ ;  /* 0x000000023c7c7824 */ /* 0x000fe400078e00ff */
[----:B------:R-:W-:-:S03]  /*c130*/  IMAD.IADD R16, R89, 0x1, R16 ;  /* 0x0000000159107824 */ /* 0x000fc600078e0210 */
[----:B------:R-:W-:Y:S01]  /*c140*/  LOP3.LUT R124, R124, 0x6, RZ, 0xc0, !PT ;  /* 0x000000067c7c7812 */ /* 0x000fe200078ec0ff */
[----:B------:R-:W-:-:S03]  /*c150*/  VIADD R4, R16, 0x8 ;  /* 0x0000000810047836 */ /* 0x000fc60000000000 */
[----:B------:R-:W-:-:S05]  /*c160*/  LOP3.LUT R61, R61, R124, RZ, 0xfc, !PT ;  /* 0x0000007c3d3d7212 */ /* 0x000fca00078efcff */
[C---:B------:R-:W-:Y:S02]  /*c170*/  IMAD.IADD R63, R61.reuse, 0x1, R144 ;  /* 0x000000013d3f7824 */ /* 0x040fe400078e0290 */
[----:B-1----:R-:W-:Y:S02]  /*c180*/  VIADD R54, R61, 0x1 ;  /* 0x000000013d367836 */ /* 0x002fe40000000000 */
[C-C-:B------:R-:W-:Y:S01]  /*c190*/  IMAD.IADD R51, R16.reuse, 0x1, -R63.reuse ;  /* 0x0000000110337824 */ /* 0x140fe200078e0a3f */
[--C-:B------:R-:W-:Y:S01]  /*c1a0*/  IADD3 R56, PT, PT, R16, -0x1, -R63.reuse ;  /* 0xffffffff10387810 */ /* 0x100fe20007ffe83f */
[C-C-:B------:R-:W-:Y:S01]  /*c1b0*/  IMAD.IADD R20, R4.reuse, 0x1, -R63.reuse ;  /* 0x0000000104147824 */ /* 0x140fe200078e0a3f */
[----:B------:R-:W-:Y:S01]  /*c1c0*/  IADD3 R49, PT, PT, R4, -0x1, -R63 ;  /* 0xffffffff04317810 */ /* 0x000fe20007ffe83f */
[----:B------:R-:W-:Y:S01]  /*c1d0*/  VIADD R52, R51, 0xfffffff8 ;  /* 0xfffffff833347836 */ /* 0x000fe20000000000 */
[----:B------:R-:W-:Y:S02]  /*c1e0*/  IABS R56, R56 ;  /* 0x0000003800387213 */ /* 0x000fe40000000000 */
[----:B------:R-:W-:-:S02]  /*c1f0*/  IABS R49, R49 ;  /* 0x0000003100317213 */ /* 0x000fc40000000000 */
[----:B------:R-:W-:Y:S02]  /*c200*/  I2FP.F32.S32 R56, R56 ;  /* 0x0000003800387245 */ /* 0x000fe40000201400 */
[----:B------:R-:W-:Y:S02]  /*c210*/  IADD3 R32, PT, PT, R16, -0x9, -R63 ;  /* 0xfffffff710207810 */ /* 0x000fe40007ffe83f */
[----:B------:R-:W-:Y:S01]  /*c220*/  ISETP.GE.AND P5, PT, R54, R155, PT ;  /* 0x0000009b3600720c */ /* 0x000fe20003fa6270 */
        /* <DEDUP_REMOVED lines=9> */
[----:B------:R-:W-:Y:S02]  /*c2c0*/  IABS R32, R32 ;  /* 0x0000002000207213 */ /* 0x000fe40000000000 */
[----:B------:R-:W-:Y:S02]  /*c2d0*/  IABS R52, R52 ;  /* 0x0000003400347213 */ /* 0x000fe40000000000 */
[----:B------:R-:W-:Y:S02]  /*c2e0*/  IADD3 R26, PT, PT, R4, -0x9, -R63 ;  /* 0xfffffff7041a7810 */ /* 0x000fe40007ffe83f */
[----:B------:R-:W-:-:S02]  /*c2f0*/  ISETP.GE.AND P4, PT, R54, R155, PT ;  /* 0x0000009b3600720c */ /* 0x000fc40003f86270 */
[C---:B------:R-:W-:Y:S02]  /*c300*/  ISETP.GE.AND P3, PT, R54.reuse, R154, PT ;  /* 0x0000009a3600720c */ /* 0x040fe40003f66270 */
[C---:B------:R-:W-:Y:S02]  /*c310*/  ISETP.GE.AND P0, PT, R54.reuse, R153, PT ;  /* 0x000000993600720c */ /* 0x040fe40003f06270 */
[----:B------:R-:W-:Y:S01]  /*c320*/  ISETP.GE.AND P5, PT, R54, R152, PT ;  /* 0x000000983600720c */ /* 0x000fe20003fa6270 */
[----:B------:R-:W-:Y:S01]  /*c330*/  IMAD.MOV.U32 R54, RZ, RZ, R32 ;  /* 0x000000ffff367224 */ /* 0x000fe200078e0020 */
[----:B------:R-:W-:Y:S01]  /*c340*/  FSEL R49, R56, -INF , !P2 ;  /* 0xff80000038317808 */ /* 0x000fe20005000000 */
[----:B------:R-:W-:Y:S01]  /*c350*/  IMAD.MOV.U32 R56, RZ, RZ, R51 ;  /* 0x000000ffff387224 */ /* 0x000fe200078e0033 */
[----:B------:R-:W-:Y:S01]  /*c360*/  I2FP.F32.S32 R58, R52 ;  /* 0x00000034003a7245 */ /* 0x000fe20000201400 */
[----:B------:R-:W-:Y:S01]  /*c370*/  VIADD R52, R61, 0x9 ;  /* 0x000000093d347836 */ /* 0x000fe20000000000 */
[----:B------:R-:W-:-:S02]  /*c380*/  IABS R26, R26 ;  /* 0x0000001a001a7213 */ /* 0x000fc40000000000 */
[----:B------:R-:W-:Y:S01]  /*c390*/  IADD3 R50, PT, PT, R16, -0x10, -R63 ;  /* 0xfffffff010327810 */ /* 0x000fe20007ffe83f */
[C---:B------:R-:W-:Y:S01]  /*c3a0*/  FFMA.FTZ R25, -R156.reuse, R58, R25 ;  /* 0x0000003a9c197223 */ /* 0x040fe20000010119 */
[----:B------:R-:W-:Y:S01]  /*c3b0*/  I2FP.F32.S32 R32, R56 ;  /* 0x0000003800207245 */ /* 0x000fe20000201400 */
[----:B------:R-:W-:Y:S01]  /*c3c0*/  IMAD.MOV.U32 R58, RZ, RZ, R26 ;  /* 0x000000ffff3a7224 */ /* 0x000fe200078e001a */
[----:B------:R-:W-:Y:S02]  /*c3d0*/  I2FP.F32.S32 R54, R54 ;  /* 0x0000003600367245 */ /* 0x000fe40000201400 */
[----:B------:R-:W-:Y:S01]  /*c3e0*/  IABS R50, R50 ;  /* 0x0000003200327213 */ /* 0x000fe20000000000 */
[----:B------:R-:W-:Y:S01]  /*c3f0*/  FFMA.FTZ R37, -R156, R32, R37 ;  /* 0x000000209c257223 */ /* 0x000fe20000010125 */
[----:B--2---:R-:W-:Y:S01]  /*c400*/  IADD3 R7, PT, PT, R4, -0x10, -R63 ;  /* 0xfffffff004077810 */ /* 0x004fe20007ffe83f */
[----:B------:R-:W-:Y:S01]  /*c410*/  FFMA.FTZ R54, -R156, R54, R33 ;  /* 0x000000369c367223 */ /* 0x000fe20000010121 */
[----:B------:R-:W-:-:S02]  /*c420*/  ISETP.GE.AND P2, PT, R52, R155, PT ;  /* 0x0000009b3400720c */ /* 0x000fc40003f46270 */
[----:B------:R-:W-:Y:S02]  /*c430*/  IADD3 R48, PT, PT, R16, -0x11, -R63 ;  /* 0xffffffef10307810 */ /* 0x000fe40007ffe83f */
[----:B------:R-:W-:Y:S02]  /*c440*/  FSEL R99, R99, -INF , P6 ;  /* 0xff80000063637808 */ /* 0x000fe40003000000 */
[----:B------:R-:W-:Y:S01]  /*c450*/  FSEL R26, R25, -INF , P4 ;  /* 0xff800000191a7808 */ /* 0x000fe20002000000 */
[----:B------:R-:W-:Y:S01]  /*c460*/  VIADD R25, R61, 0x10 ;  /* 0x000000103d197836 */ /* 0x000fe20000000000 */
[----:B------:R-:W-:Y:S02]  /*c470*/  I2FP.F32.S32 R58, R58 ;  /* 0x0000003a003a7245 */ /* 0x000fe40000201400 */
[----:B------:R-:W-:Y:S02]  /*c480*/  I2FP.F32.S32 R50, R50 ;  /* 0x0000003200327245 */ /* 0x000fe40000201400 */
[----:B------:R-:W-:-:S02]  /*c490*/  IABS R7, R7 ;  /* 0x0000000700077213 */ /* 0x000fc40000000000 */
[----:B------:R-:W-:Y:S02]  /*c4a0*/  ISETP.GE.AND P6, PT, R52, R154, PT ;  /* 0x0000009a3400720c */ /* 0x000fe40003fc6270 */
[----:B------:R-:W-:Y:S02]  /*c4b0*/  FSEL R33, R37, -INF , P0 ;  /* 0xff80000025217808 */ /* 0x000fe40000000000 */
[----:B------:R-:W-:Y:S02]  /*c4c0*/  FSEL R54, R54, -INF , P2 ;  /* 0xff80000036367808 */ /* 0x000fe40001000000 */
[----:B------:R-:W-:Y:S02]  /*c4d0*/  FSEL R51, R99, -INF , !P1 ;  /* 0xff80000063337808 */ /* 0x000fe40004800000 */
[----:B------:R-:W-:Y:S01]  /*c4e0*/  IABS R48, R48 ;  /* 0x0000003000307213 */ /* 0x000fe20000000000 */
[----:B------:R-:W-:Y:S01]  /*c4f0*/  FFMA.FTZ R39, -R156, R58, R39 ;  /* 0x0000003a9c277223 */ /* 0x000fe20000010127 */
[----:B------:R-:W-:Y:S01]  /*c500*/  ISETP.GE.AND P1, PT, R52, R153, PT ;  /* 0x000000993400720c */ /* 0x000fe20003f26270 */
[----:B------:R-:W-:Y:S01]  /*c510*/  FFMA.FTZ R50, -R156, R50, R101 ;  /* 0x000000329c327223 */ /* 0x000fe20000010165 */
[----:B------:R-:W-:-:S02]  /*c520*/  ISETP.GE.AND P4, PT, R52, R152, PT ;  /* 0x000000983400720c */ /* 0x000fc40003f86270 */
[--C-:B------:R-:W-:Y:S02]  /*c530*/  IADD3 R17, PT, PT, R4, -0x11, -R63.reuse ;  /* 0xffffffef04117810 */ /* 0x100fe40007ffe83f */
[----:B------:R-:W-:Y:S02]  /*c540*/  I2FP.F32.S32 R52, R7 ;  /* 0x0000000700347245 */ /* 0x000fe40000201400 */
[----:B------:R-:W-:Y:S02]  /*c550*/  ISETP.GE.AND P0, PT, R25, R155, PT ;  /* 0x0000009b1900720c */ /* 0x000fe40003f06270 */
[----:B------:R-:W-:Y:S02]  /*c560*/  FSEL R33, R33, -INF , !P5 ;  /* 0xff80000021217808 */ /* 0x000fe40006800000 */
[----:B------:R-:W-:Y:S02]  /*c570*/  FSEL R7, R54, -INF , !P6 ;  /* 0xff80000036077808 */ /* 0x000fe40007000000 */
[----:B------:R-:W-:-:S02]  /*c580*/  IADD3 R27, PT, PT, R16, -0x18, -R63 ;  /* 0xffffffe8101b7810 */ /* 0x000fc40007ffe83f */
[C---:B------:R-:W-:Y:S02]  /*c590*/  ISETP.GE.AND P5, PT, R25.reuse, R154, PT ;  /* 0x0000009a1900720c */ /* 0x040fe40003fa6270 */
[C---:B------:R-:W-:Y:S02]  /*c5a0*/  ISETP.GE.AND P2, PT, R25.reuse, R153, PT ;  /* 0x000000991900720c */ /* 0x040fe40003f46270 */
[----:B------:R-:W-:Y:S01]  /*c5b0*/  ISETP.GE.AND P6, PT, R25, R152, PT ;  /* 0x000000981900720c */ /* 0x000fe20003fc6270 */
[----:B------:R-:W-:Y:S01]  /*c5c0*/  VIADD R25, R61, 0x11 ;  /* 0x000000113d197836 */ /* 0x000fe20000000000 */
[----:B------:R-:W-:Y:S02]  /*c5d0*/  I2FP.F32.S32 R48, R48 ;  /* 0x0000003000307245 */ /* 0x000fe40000201400 */
[----:B------:R-:W-:Y:S02]  /*c5e0*/  IABS R17, R17 ;  /* 0x0000001100117213 */ /* 0x000fe40000000000 */
[----:B------:R-:W-:-:S02]  /*c5f0*/  FSEL R39, R39, -INF , P1 ;  /* 0xff80000027277808 */ /* 0x000fc40000800000 */
[----:B------:R-:W-:Y:S01]  /*c600*/  FSEL R37, R50, -INF , P0 ;  /* 0xff80000032257808 */ /* 0x000fe20000000000 */
[C---:B------:R-:W-:Y:S01]  /*c610*/  FFMA.FTZ R35, -R156.reuse, R48, R35 ;  /* 0x000000309c237223 */ /* 0x040fe20000010123 */
[----:B------:R-:W-:Y:S01]  /*c620*/  IABS R27, R27 ;  /* 0x0000001b001b7213 */ /* 0x000fe20000000000 */
[----:B------:R-:W-:Y:S01]  /*c630*/  FFMA.FTZ R52, -R156, R52, R93 ;  /* 0x000000349c347223 */ /* 0x000fe2000001015d */
[--C-:B------:R-:W-:Y:S02]  /*c640*/  IADD3 R46, PT, PT, R16, -0x19, -R63.reuse ;  /* 0xffffffe7102e7810 */ /* 0x100fe40007ffe83f */
[----:B------:R-:W-:Y:S02]  /*c650*/  IADD3 R23, PT, PT, R4, -0x18, -R63 ;  /* 0xffffffe804177810 */ /* 0x000fe40007ffe83f */
[----:B------:R-:W-:Y:S02]  /*c660*/  ISETP.GE.AND P1, PT, R25, R155, PT ;  /* 0x0000009b1900720c */ /* 0x000fe40003f26270 */
[----:B------:R-:W-:-:S02]  /*c670*/  I2FP.F32.S32 R50, R17 ;  /* 0x0000001100327245 */ /* 0x000fc40000201400 */
[----:B------:R-:W-:Y:S02]  /*c680*/  FSEL R39, R39, -INF , !P4 ;  /* 0xff80000027277808 */ /* 0x000fe40006000000 */
[----:B------:R-:W-:Y:S02]  /*c690*/  FSEL R17, R37, -INF , !P5 ;  /* 0xff80000025117808 */ /* 0x000fe40006800000 */
[C---:B------:R-:W-:Y:S02]  /*c6a0*/  ISETP.GE.AND P4, PT, R25.reuse, R154, PT ;  /* 0x0000009a1900720c */ /* 0x040fe40003f86270 */
[C---:B------:R-:W-:Y:S02]  /*c6b0*/  ISETP.GE.AND P0, PT, R25.reuse, R153, PT ;  /* 0x000000991900720c */ /* 0x040fe40003f06270 */
[----:B------:R-:W-:Y:S01]  /*c6c0*/  ISETP.GE.AND P5, PT, R25, R152, PT ;  /* 0x000000981900720c */ /* 0x000fe20003fa6270 */
[----:B------:R-:W-:Y:S01]  /*c6d0*/  VIADD R25, R61, 0x18 ;  /* 0x000000183d197836 */ /* 0x000fe20000000000 */
[----:B------:R-:W-:-:S02]  /*c6e0*/  I2FP.F32.S32 R48, R27 ;  /* 0x0000001b00307245 */ /* 0x000fc40000201400 */
[----:B------:R-:W-:Y:S02]  /*c6f0*/  IABS R37, R23 ;  /* 0x0000001700257213 */ /* 0x000fe40000000000 */
[----:B------:R-:W-:Y:S02]  /*c700*/  FSEL R35, R35, -INF , P1 ;  /* 0xff80000023237808 */ /* 0x000fe40000800000 */
[----:B------:R-:W-:Y:S02]  /*c710*/  IABS R46, R46 ;  /* 0x0000002e002e7213 */ /* 0x000fe40000000000 */
[----:B------:R-:W-:Y:S01]  /*c720*/  FSEL R52, R52, -INF , P2 ;  /* 0xff80000034347808 */ /* 0x000fe20001000000 */
[----:B------:R-:W-:Y:S01]  /*c730*/  FFMA.FTZ R41, -R156, R50, R41 ;  /* 0x000000329c297223 */ /* 0x000fe20000010129 */
[----:B------:R-:W-:Y:S01]  /*c740*/  IADD3 R29, PT, PT, R4, -0x19, -R63 ;  /* 0xffffffe7041d7810 */ /* 0x000fe20007ffe83f */
[----:B------:R-:W-:Y:S01]  /*c750*/  FFMA.FTZ R48, -R156, R48, R95 ;  /* 0x000000309c307223 */ /* 0x000fe2000001015f */
[----:B------:R-:W-:-:S02]  /*c760*/  ISETP.GE.AND P2, PT, R25, R155, PT ;  /* 0x0000009b1900720c */ /* 0x000fc40003f46270 */
[----:B------:R-:W-:Y:S02]  /*c770*/  I2FP.F32.S32 R50, R37 ;  /* 0x0000002500327245 */ /* 0x000fe40000201400 */
[----:B------:R-:W-:Y:S01]  /*c780*/  FSEL R27, R35, -INF , !P4 ;  /* 0xff800000231b7808 */ /* 0x000fe20006000000 */
[----:B------:R-:W-:Y:S01]  /*c790*/  VIADD R35, R61, 0x19 ;  /* 0x000000193d237836 */ /* 0x000fe20000000000 */
[----:B------:R-:W-:Y:S02]  /*c7a0*/  I2FP.F32.S32 R46, R46 ;  /* 0x0000002e002e7245 */ /* 0x000fe40000201400 */
[----:B------:R-:W-:Y:S02]  /*c7b0*/  FSEL R23, R52, -INF , !P6 ;  /* 0xff80000034177808 */ /* 0x000fe40007000000 */
[C---:B------:R-:W-:Y:S02]  /*c7c0*/  ISETP.GE.AND P6, PT, R25.reuse, R154, PT ;  /* 0x0000009a1900720c */ /* 0x040fe40003fc6270 */
[----:B------:R-:W-:-:S02]  /*c7d0*/  ISETP.GE.AND P1, PT, R25, R153, PT ;  /* 0x000000991900720c */ /* 0x000fc40003f26270 */
[----:B------:R-:W-:Y:S02]  /*c7e0*/  ISETP.GE.AND P4, PT, R25, R152, PT ;  /* 0x000000981900720c */ /* 0x000fe40003f86270 */
[----:B------:R-:W-:Y:S01]  /*c7f0*/  IABS R25, R29 ;  /* 0x0000001d00197213 */ /* 0x000fe20000000000 */
[C---:B------:R-:W-:Y:S01]  /*c800*/  FFMA.FTZ R50, -R156.reuse, R50, R69 ;  /* 0x000000329c327223 */ /* 0x040fe20000010145 */
[----:B------:R-:W-:Y:S01]  /*c810*/  FSEL R41, R41, -INF , P0 ;  /* 0xff80000029297808 */ /* 0x000fe20000000000 */
[----:B------:R-:W-:Y:S01]  /*c820*/  FFMA.FTZ R46, -R156, R46, R65 ;  /* 0x0000002e9c2e7223 */ /* 0x000fe20000010141 */
[----:B------:R-:W-:Y:S02]  /*c830*/  FSEL R37, R48, -INF , P2 ;  /* 0xff80000030257808 */ /* 0x000fe40001000000 */
[--C-:B------:R-:W-:Y:S02]  /*c840*/  IADD3 R44, PT, PT, R16, -0x20, -R63.reuse ;  /* 0xffffffe0102c7810 */ /* 0x100fe40007ffe83f */
[----:B------:R-:W-:-:S02]  /*c850*/  IADD3 R21, PT, PT, R4, -0x20, -R63 ;  /* 0xffffffe004157810 */ /* 0x000fc40007ffe83f */
[----:B------:R-:W-:Y:S02]  /*c860*/  ISETP.GE.AND P0, PT, R35, R155, PT ;  /* 0x0000009b2300720c */ /* 0x000fe40003f06270 */
[----:B------:R-:W-:Y:S02]  /*c870*/  IADD3 R42, PT, PT, R16, -0x21, -R63 ;  /* 0xffffffdf102a7810 */ /* 0x000fe40007ffe83f */
[----:B------:R-:W-:Y:S02]  /*c880*/  I2FP.F32.S32 R48, R25 ;  /* 0x0000001900307245 */ /* 0x000fe40000201400 */
[----:B------:R-:W-:Y:S02]  /*c890*/  FSEL R29, R41, -INF , !P5 ;  /* 0xff800000291d7808 */ /* 0x000fe40006800000 */
[----:B------:R-:W-:Y:S02]  /*c8a0*/  FSEL R25, R37, -INF , !P6 ;  /* 0xff80000025197808 */ /* 0x000fe40007000000 */
[----:B------:R-:W-:-:S02]  /*c8b0*/  ISETP.GE.AND P5, PT, R35, R154, PT ;  /* 0x0000009a2300720c */ /* 0x000fc40003fa6270 */
[C---:B------:R-:W-:Y:S02]  /*c8c0*/  ISETP.GE.AND P2, PT, R35.reuse, R153, PT ;  /* 0x000000992300720c */ /* 0x040fe40003f46270 */
[----:B------:R-:W-:Y:S01]  /*c8d0*/  ISETP.GE.AND P6, PT, R35, R152, PT ;  /* 0x000000982300720c */ /* 0x000fe20003fc6270 */
[----:B------:R-:W-:Y:S01]  /*c8e0*/  VIADD R35, R61, 0x20 ;  /* 0x000000203d237836 */ /* 0x000fe20000000000 */
[----:B------:R-:W-:Y:S02]  /*c8f0*/  IABS R44, R44 ;  /* 0x0000002c002c7213 */ /* 0x000fe40000000000 */
[----:B------:R-:W-:Y:S02]  /*c900*/  IABS R37, R21 ;  /* 0x0000001500257213 */ /* 0x000fe40000000000 */
[----:B------:R-:W-:Y:S02]  /*c910*/  FSEL R50, R50, -INF , P1 ;  /* 0xff80000032327808 */ /* 0x000fe40000800000 */
[----:B------:R-:W-:-:S02]  /*c920*/  FSEL R41, R46, -INF , P0 ;  /* 0xff8000002e297808 */ /* 0x000fc40000000000 */
[----:B------:R-:W-:Y:S02]  /*c930*/  IABS R42, R42 ;  /* 0x0000002a002a7213 */ /* 0x000fe40000000000 */
[----:B------:R-:W-:Y:S02]  /*c940*/  I2FP.F32.S32 R44, R44 ;  /* 0x0000002c002c7245 */ /* 0x000fe40000201400 */
[----:B------:R-:W-:Y:S01]  /*c950*/  I2FP.F32.S32 R46, R37 ;  /* 0x00000025002e7245 */ /* 0x000fe20000201400 */
[----:B------:R-:W-:Y:S01]  /*c960*/  FFMA.FTZ R5, -R156, R48, R5 ;  /* 0x000000309c057223 */ /* 0x000fe20000010105 */
[----:B------:R-:W-:Y:S02]  /*c970*/  FSEL R21, R50, -INF , !P4 ;  /* 0xff80000032157808 */ /* 0x000fe40006000000 */
[----:B------:R-:W-:Y:S02]  /*c980*/  FSEL R37, R41, -INF , !P5 ;  /* 0xff80000029257808 */ /* 0x000fe40006800000 */
[----:B------:R-:W-:-:S02]  /*c990*/  ISETP.GE.AND P1, PT, R35, R155, PT ;  /* 0x0000009b2300720c */ /* 0x000fc40003f26270 */
[C---:B------:R-:W-:Y:S02]  /*c9a0*/  ISETP.GE.AND P4, PT, R35.reuse, R154, PT ;  /* 0x0000009a2300720c */ /* 0x040fe40003f86270 */
[C---:B------:R-:W-:Y:S02]  /*c9b0*/  ISETP.GE.AND P0, PT, R35.reuse, R153, PT ;  /* 0x000000992300720c */ /* 0x040fe40003f06270 */
[----:B------:R-:W-:Y:S01]  /*c9c0*/  ISETP.GE.AND P5, PT, R35, R152, PT ;  /* 0x000000982300720c */ /* 0x000fe20003fa6270 */
[----:B------:R-:W-:Y:S01]  /*c9d0*/  VIADD R35, R61, 0x21 ;  /* 0x000000213d237836 */ /* 0x000fe20000000000 */
[----:B------:R-:W-:Y:S02]  /*c9e0*/  I2FP.F32.S32 R42, R42 ;  /* 0x0000002a002a7245 */ /* 0x000fe40000201400 */
[--C-:B------:R-:W-:Y:S02]  /*c9f0*/  IADD3 R40, PT, PT, R16, -0x28, -R63.reuse ;  /* 0xffffffd810287810 */ /* 0x100fe40007ffe83f */
[----:B------:R-:W-:Y:S01]  /*ca00*/  IADD3 R19, PT, PT, R4, -0x21, -R63 ;  /* 0xffffffdf04137810 */ /* 0x000fe20007ffe83f */
[C---:B------:R-:W-:Y:S01]  /*ca10*/  FFMA.FTZ R44, -R156.reuse, R44, R67 ;  /* 0x0000002c9c2c7223 */ /* 0x040fe20000010143 */
[C---:B------:R-:W-:Y:S01]  /*ca20*/  FFMA.FTZ R46, -R156.reuse, R46, R47 ;  /* 0x0000002e9c2e7223 */ /* 0x040fe2000001012f */
[----:B------:R-:W-:Y:S01]  /*ca30*/  FSEL R5, R5, -INF , P2 ;  /* 0xff80000005057808 */ /* 0x000fe20001000000 */
[----:B------:R-:W-:Y:S01]  /*ca40*/  FFMA.FTZ R42, -R156, R42, R43 ;  /* 0x0000002a9c2a7223 */ /* 0x000fe2000001012b */
[----:B------:R-:W-:-:S02]  /*ca50*/  IABS R41, R19 ;  /* 0x0000001300297213 */ /* 0x000fc40000000000 */
[----:B------:R-:W-:Y:S02]  /*ca60*/  IABS R40, R40 ;  /* 0x0000002800287213 */ /* 0x000fe40000000000 */
[----:B------:R-:W-:Y:S02]  /*ca70*/  ISETP.GE.AND P2, PT, R35, R155, PT ;  /* 0x0000009b2300720c */ /* 0x000fe40003f46270 */
[--C-:B------:R-:W-:Y:S02]  /*ca80*/  IADD3 R36, PT, PT, R16, -0x29, -R63.reuse ;  /* 0xffffffd710247810 */ /* 0x100fe40007ffe83f */
[----:B------:R-:W-:Y:S02]  /*ca90*/  IADD3 R38, PT, PT, R4, -0x28, -R63 ;  /* 0xffffffd804267810 */ /* 0x000fe40007ffe83f */
[----:B------:R-:W-:Y:S02]  /*caa0*/  FSEL R131, R44, -INF , P1 ;  /* 0xff8000002c837808 */ /* 0x000fe40000800000 */
[----:B------:R-:W-:Y:S01]  /*cab0*/  FSEL R19, R5, -INF , !P6 ;  /* 0xff80000005137808 */ /* 0x000fe20007000000 */
[----:B------:R-:W-:Y:S01]  /*cac0*/  VIADD R5, R61, 0x28 ;  /* 0x000000283d057836 */ /* 0x000fe20000000000 */
[----:B------:R-:W-:-:S02]  /*cad0*/  I2FP.F32.S32 R44, R41 ;  /* 0x00000029002c7245 */ /* 0x000fc40000201400 */
[----:B------:R-:W-:Y:S02]  /*cae0*/  I2FP.F32.S32 R40, R40 ;  /* 0x0000002800287245 */ /* 0x000fe40000201400 */
[----:B------:R-:W-:Y:S02]  /*caf0*/  ISETP.GE.AND P6, PT, R35, R154, PT ;  /* 0x0000009a2300720c */ /* 0x000fe40003fc6270 */
[----:B------:R-:W-:Y:S02]  /*cb00*/  FSEL R46, R46, -INF , P0 ;  /* 0xff8000002e2e7808 */ /* 0x000fe40000000000 */
[----:B------:R-:W-:Y:S02]  /*cb10*/  FSEL R42, R42, -INF , P2 ;  /* 0xff8000002a2a7808 */ /* 0x000fe40001000000 */
[----:B------:R-:W-:Y:S02]  /*cb20*/  IABS R38, R38 ;  /* 0x0000002600267213 */ /* 0x000fe40000000000 */
[----:B------:R-:W-:Y:S01]  /*cb30*/  IABS R36, R36 ;  /* 0x0000002400247213 */ /* 0x000fe20000000000 */
[----:B------:R-:W-:Y:S01]  /*cb40*/  FFMA.FTZ R44, -R156, R44, R45 ;  /* 0x0000002c9c2c7223 */ /* 0x000fe2000001012d */
[----:B------:R-:W-:Y:S01]  /*cb50*/  FSEL R161, R46, -INF , !P5 ;  /* 0xff8000002ea17808 */ /* 0x000fe20006800000 */
[----:B------:R-:W-:Y:S01]  /*cb60*/  FFMA.FTZ R40, -R156, R40, R71 ;  /* 0x000000289c287223 */ /* 0x000fe20000010147 */
[----:B------:R-:W-:-:S02]  /*cb70*/  FSEL R127, R42, -INF , !P6 ;  /* 0xff8000002a7f7808 */ /* 0x000fc40007000000 */
[----:B------:R-:W-:Y:S02]  /*cb80*/  ISETP.GE.AND P1, PT, R35, R153, PT ;  /* 0x000000992300720c */ /* 0x000fe40003f26270 */
[C---:B------:R-:W-:Y:S02]  /*cb90*/  ISETP.GE.AND P0, PT, R5.reuse, R155, PT ;  /* 0x0000009b0500720c */ /* 0x040fe40003f06270 */
[C---:B------:R-:W-:Y:S02]  /*cba0*/  ISETP.GE.AND P5, PT, R5.reuse, R154, PT ;  /* 0x0000009a0500720c */ /* 0x040fe40003fa6270 */
[C---:B------:R-:W-:Y:S02]  /*cbb0*/  ISETP.GE.AND P2, PT, R5.reuse, R153, PT ;  /* 0x000000990500720c */ /* 0x040fe40003f46270 */
[----:B------:R-:W-:Y:S02]  /*cbc0*/  I2FP.F32.S32 R38, R38 ;  /* 0x0000002600267245 */ /* 0x000fe40000201400 */
[----:B------:R-:W-:Y:S01]  /*cbd0*/  ISETP.GE.AND P6, PT, R5, R152, PT ;  /* 0x000000980500720c */ /* 0x000fe20003fc6270 */
[----:B------:R-:W-:Y:S01]  /*cbe0*/  VIADD R5, R61, 0x29 ;  /* 0x000000293d057836 */ /* 0x000fe20000000000 */
[----:B------:R-:W-:-:S02]  /*cbf0*/  I2FP.F32.S32 R36, R36 ;  /* 0x0000002400247245 */ /* 0x000fc40000201400 */
[----:B------:R-:W-:Y:S02]  /*cc00*/  IADD3 R30, PT, PT, R16, -0x30, -R63 ;  /* 0xffffffd0101e7810 */ /* 0x000fe40007ffe83f */
[----:B------:R-:W-:Y:S01]  /*cc10*/  FSEL R131, R131, -INF , !P4 ;  /* 0xff80000083837808 */ /* 0x000fe20006000000 */
[C---:B------:R-:W-:Y:S01]  /*cc20*/  FFMA.FTZ R38, -R156.reuse, R38, R77 ;  /* 0x000000269c267223 */ /* 0x040fe2000001014d */
[----:B------:R-:W-:Y:S01]  /*cc30*/  ISETP.GE.AND P4, PT, R35, R152, PT ;  /* 0x000000982300720c */ /* 0x000fe20003f86270 */
[----:B------:R-:W-:Y:S01]  /*cc40*/  FFMA.FTZ R31, -R156, R36, R31 ;  /* 0x000000249c1f7223 */ /* 0x000fe2000001011f */
[----:B------:R-:W-:Y:S02]  /*cc50*/  FSEL R44, R44, -INF , P1 ;  /* 0xff8000002c2c7808 */ /* 0x000fe40000800000 */
[----:B------:R-:W-:Y:S02]  /*cc60*/  FSEL R40, R40, -INF , P0 ;  /* 0xff80000028287808 */ /* 0x000fe40000000000 */
[----:B------:R-:W-:-:S02]  /*cc70*/  IADD3 R34, PT, PT, R4, -0x29, -R63 ;  /* 0xffffffd704227810 */ /* 0x000fc40007ffe83f */
[C-C-:B------:R-:W-:Y:S02]  /*cc80*/  IADD3 R28, PT, PT, R4.reuse, -0x30, -R63.reuse ;  /* 0xffffffd0041c7810 */ /* 0x140fe40007ffe83f */
[----:B------:R-:W-:Y:S02]  /*cc90*/  ISETP.GE.AND P1, PT, R5, R155, PT ;  /* 0x0000009b0500720c */ /* 0x000fe40003f26270 */
[----:B------:R-:W-:Y:S02]  /*cca0*/  IABS R30, R30 ;  /* 0x0000001e001e7213 */ /* 0x000fe40000000000 */
[----:B------:R-:W-:Y:S02]  /*ccb0*/  IADD3 R18, PT, PT, R4, -0x31, -R63 ;  /* 0xffffffcf04127810 */ /* 0x000fe40007ffe83f */
[----:B------:R-:W-:Y:S02]  /*ccc0*/  FSEL R159, R44, -INF , !P4 ;  /* 0xff8000002c9f7808 */ /* 0x000fe40006000000 */
[----:B------:R-:W-:-:S02]  /*ccd0*/  FSEL R121, R40, -INF , !P5 ;  /* 0xff80000028797808 */ /* 0x000fc40006800000 */
[C---:B------:R-:W-:Y:S02]  /*cce0*/  ISETP.GE.AND P4, PT, R5.reuse, R154, PT ;  /* 0x0000009a0500720c */ /* 0x040fe40003f86270 */
[C---:B------:R-:W-:Y:S02]  /*ccf0*/  ISETP.GE.AND P0, PT, R5.reuse, R153, PT ;  /* 0x000000990500720c */ /* 0x040fe40003f06270 */
[----:B------:R-:W-:Y:S01]  /*cd00*/  ISETP.GE.AND P5, PT, R5, R152, PT ;  /* 0x000000980500720c */ /* 0x000fe20003fa6270 */
[----:B------:R-:W-:Y:S01]  /*cd10*/  VIADD R5, R61, 0x30 ;  /* 0x000000303d057836 */ /* 0x000fe20000000000 */
[----:B------:R-:W-:Y:S02]  /*cd20*/  IABS R34, R34 ;  /* 0x0000002200227213 */ /* 0x000fe40000000000 */
[----:B------:R-:W-:Y:S02]  /*cd30*/  FSEL R38, R38, -INF , P2 ;  /* 0xff80000026267808 */ /* 0x000fe40001000000 */
[----:B------:R-:W-:-:S02]  /*cd40*/  IABS R28, R28 ;  /* 0x0000001c001c7213 */ /* 0x000fc40000000000 */
[----:B------:R-:W-:Y:S02]  /*cd50*/  FSEL R31, R31, -INF , P1 ;  /* 0xff8000001f1f7808 */ /* 0x000fe40000800000 */
[----:B------:R-:W-:Y:S02]  /*cd60*/  I2FP.F32.S32 R30, R30 ;  /* 0x0000001e001e7245 */ /* 0x000fe40000201400 */
[----:B------:R-:W-:Y:S02]  /*cd70*/  IABS R18, R18 ;  /* 0x0000001200127213 */ /* 0x000fe40000000000 */
[----:B------:R-:W-:Y:S01]  /*cd80*/  IADD3 R24, PT, PT, R16, -0x31, -R63 ;  /* 0xffffffcf10187810 */ /* 0x000fe20007ffe83f */
[----:B------:R-:W-:Y:S01]  /*cd90*/  FFMA.FTZ R30, -R156, R30, R57 ;  /* 0x0000001e9c1e7223 */ /* 0x000fe20000010139 */
[----:B------:R-:W-:Y:S02]  /*cda0*/  I2FP.F32.S32 R34, R34 ;  /* 0x0000002200227245 */ /* 0x000fe40000201400 */
[----:B------:R-:W-:-:S02]  /*cdb0*/  FSEL R119, R38, -INF , !P6 ;  /* 0xff80000026777808 */ /* 0x000fc40007000000 */
[----:B------:R-:W-:Y:S02]  /*cdc0*/  I2FP.F32.S32 R28, R28 ;  /* 0x0000001c001c7245 */ /* 0x000fe40000201400 */
[----:B------:R-:W-:Y:S02]  /*cdd0*/  FSEL R123, R31, -INF , !P4 ;  /* 0xff8000001f7b7808 */ /* 0x000fe40006000000 */
[C---:B------:R-:W-:Y:S02]  /*cde0*/  ISETP.GE.AND P2, PT, R5.reuse, R155, PT ;  /* 0x0000009b0500720c */ /* 0x040fe40003f46270 */
[C---:B------:R-:W-:Y:S02]  /*cdf0*/  ISETP.GE.AND P6, PT, R5.reuse, R154, PT ;  /* 0x0000009a0500720c */ /* 0x040fe40003fc6270 */
[C---:B------:R-:W-:Y:S02]  /*ce00*/  ISETP.GE.AND P1, PT, R5.reuse, R153, PT ;  /* 0x000000990500720c */ /* 0x040fe40003f26270 */
[----:B------:R-:W-:Y:S01]  /*ce10*/  ISETP.GE.AND P4, PT, R5, R152, PT ;  /* 0x000000980500720c */ /* 0x000fe20003f86270 */
[----:B------:R-:W-:Y:S01]  /*ce20*/  VIADD R5, R61, 0x31 ;  /* 0x000000313d057836 */ /* 0x000fe20000000000 */
[----:B------:R-:W-:Y:S01]  /*ce30*/  I2FP.F32.S32 R18, R18 ;  /* 0x0000001200127245 */ /* 0x000fe20000201400 */
[C---:B------:R-:W-:Y:S01]  /*ce40*/  FFMA.FTZ R34, -R156.reuse, R34, R59 ;  /* 0x000000229c227223 */ /* 0x040fe2000001013b */
[----:B------:R-:W-:Y:S01]  /*ce50*/  IABS R24, R24 ;  /* 0x0000001800187213 */ /* 0x000fe20000000000 */
[C---:B------:R-:W-:Y:S01]  /*ce60*/  FFMA.FTZ R28, -R156.reuse, R28, R81 ;  /* 0x0000001c9c1c7223 */ /* 0x040fe20000010151 */
[----:B------:R-:W-:Y:S01]  /*ce70*/  IABS R20, R20 ;  /* 0x0000001400147213 */ /* 0x000fe20000000000 */
[----:B------:R-:W-:Y:S01]  /*ce80*/  FFMA.FTZ R18, -R156, R18, R79 ;  /* 0x000000129c127223 */ /* 0x000fe2000001014f */
[----:B------:R-:W-:-:S02]  /*ce90*/  FSEL R116, R30, -INF , P2 ;  /* 0xff8000001e747808 */ /* 0x000fc40001000000 */
[C-C-:B------:R-:W-:Y:S02]  /*cea0*/  IADD3 R22, PT, PT, R16.reuse, -0x38, -R63.reuse ;  /* 0xffffffc810167810 */ /* 0x140fe40007ffe83f */
[----:B------:R-:W-:Y:S02]  /*ceb0*/  ISETP.GE.AND P2, PT, R5, R153, PT ;  /* 0x000000990500720c */ /* 0x000fe40003f46270 */
[--C-:B------:R-:W-:Y:S02]  /*cec0*/  IADD3 R16, PT, PT, R16, -0x39, -R63.reuse ;  /* 0xffffffc710107810 */ /* 0x100fe40007ffe83f */
[----:B------:R-:W-:Y:S02]  /*ced0*/  I2FP.F32.S32 R24, R24 ;  /* 0x0000001800187245 */ /* 0x000fe40000201400 */
[----:B------:R-:W-:Y:S02]  /*cee0*/  I2FP.F32.S32 R20, R20 ;  /* 0x0000001400147245 */ /* 0x000fe40000201400 */
[----:B------:R-:W-:-:S02]  /*cef0*/  IADD3 R6, PT, PT, R4, -0x38, -R63 ;  /* 0xffffffc804067810 */ /* 0x000fc40007ffe83f */
[----:B------:R-:W-:Y:S02]  /*cf00*/  FSEL R34, R34, -INF , P0 ;  /* 0xff80000022227808 */ /* 0x000fe40000000000 */
[----:B------:R-:W-:Y:S02]  /*cf10*/  FSEL R28, R28, -INF , P1 ;  /* 0xff8000001c1c7808 */ /* 0x000fe40000800000 */
[----:B------:R-:W-:Y:S02]  /*cf20*/  IABS R22, R22 ;  /* 0x0000001600167213 */ /* 0x000fe40000000000 */
[----:B------:R-:W-:Y:S02]  /*cf30*/  ISETP.GE.AND P1, PT, R5, R152, PT ;  /* 0x000000980500720c */ /* 0x000fe40003f26270 */
[----:B------:R-:W-:Y:S01]  /*cf40*/  FSEL R18, R18, -INF , P2 ;  /* 0xff80000012127808 */ /* 0x000fe20001000000 */
[C---:B------:R-:W-:Y:S01]  /*cf50*/  FFMA.FTZ R24, -R156.reuse, R24, R53 ;  /* 0x000000189c187223 */ /* 0x040fe20000010135 */
[----:B------:R-:W-:Y:S01]  /*cf60*/  IABS R16, R16 ;  /* 0x0000001000107213 */ /* 0x000fe20000000000 */
[----:B------:R-:W-:Y:S01]  /*cf70*/  FFMA.FTZ R20, -R156, R20, R75 ;  /* 0x000000149c147223 */ /* 0x000fe2000001014b */
[----:B------:R-:W-:-:S02]  /*cf80*/  IADD3 R4, PT, PT, R4, -0x39, -R63 ;  /* 0xffffffc704047810 */ /* 0x000fc40007ffe83f */
[----:B------:R-:W-:Y:S02]  /*cf90*/  IABS R6, R6 ;  /* 0x0000000600067213 */ /* 0x000fe40000000000 */
[----:B------:R-:W-:Y:S02]  /*cfa0*/  ISETP.GE.AND P0, PT, R5, R155, PT ;  /* 0x0000009b0500720c */ /* 0x000fe40003f06270 */
[----:B------:R-:W-:Y:S02]  /*cfb0*/  FSEL R157, R34, -INF , !P5 ;  /* 0xff800000229d7808 */ /* 0x000fe40006800000 */
[----:B------:R-:W-:Y:S02]  /*cfc0*/  ISETP.GE.AND P2, PT, R61, R153, PT ;  /* 0x000000993d00720c */ /* 0x000fe40003f46270 */
[----:B------:R-:W-:Y:S01]  /*cfd0*/  ISETP.GE.AND P5, PT, R5, R154, PT ;  /* 0x0000009a0500720c */ /* 0x000fe20003fa6270 */
[----:B------:R-:W-:Y:S01]  /*cfe0*/  VIADD R5, R61, 0x38 ;  /* 0x000000383d057836 */ /* 0x000fe20000000000 */
[----:B------:R-:W-:-:S02]  /*cff0*/  I2FP.F32.S32 R22, R22 ;  /* 0x0000001600167245 */ /* 0x000fc40000201400 */
[----:B------:R-:W-:Y:S02]  /*d000*/  FSEL R115, R18, -INF , !P1 ;  /* 0xff80000012737808 */ /* 0x000fe40004800000 */
[----:B------:R-:W-:Y:S01]  /*d010*/  I2FP.F32.S32 R18, R16 ;  /* 0x0000001000127245 */ /* 0x000fe20000201400 */
[----:B------:R-:W-:Y:S01]  /*d020*/  FFMA.FTZ R73, -R156, R32, R73 ;  /* 0x000000209c497223 */ /* 0x000fe20000010149 */
[----:B------:R-:W-:Y:S02]  /*d030*/  IABS R4, R4 ;  /* 0x0000000400047213 */ /* 0x000fe40000000000 */
[----:B------:R-:W-:Y:S02]  /*d040*/  I2FP.F32.S32 R16, R6 ;  /* 0x0000000600107245 */ /* 0x000fe40000201400 */
[----:B------:R-:W-:Y:S02]  /*d050*/  FSEL R113, R24, -INF , P0 ;  /* 0xff80000018717808 */ /* 0x000fe40000000000 */
[----:B------:R-:W-:-:S02]  /*d060*/  ISETP.GE.AND P1, PT, R61, R152, PT ;  /* 0x000000983d00720c */ /* 0x000fc40003f26270 */
[----:B------:R-:W-:Y:S01]  /*d070*/  FSEL R6, R20, -INF , P2 ;  /* 0xff80000014067808 */ /* 0x000fe20001000000 */
[----:B------:R-:W-:Y:S01]  /*d080*/  FFMA.FTZ R22, -R156, R22, R103 ;  /* 0x000000169c167223 */ /* 0x000fe20000010167 */
[-C--:B------:R-:W-:Y:S02]  /*d090*/  ISETP.GE.AND P0, PT, R61, R155.reuse, PT ;  /* 0x0000009b3d00720c */ /* 0x080fe40003f06270 */
[----:B------:R-:W-:Y:S02]  /*d0a0*/  FSEL R117, R28, -INF , !P4 ;  /* 0xff8000001c757808 */ /* 0x000fe40006000000 */
[----:B------:R-:W-:Y:S02]  /*d0b0*/  ISETP.GE.AND P4, PT, R5, R155, PT ;  /* 0x0000009b0500720c */ /* 0x000fe40003f86270 */
[----:B------:R-:W-:Y:S02]  /*d0c0*/  I2FP.F32.S32 R4, R4 ;  /* 0x0000000400047245 */ /* 0x000fe40000201400 */
[----:B------:R-:W-:-:S02]  /*d0d0*/  FSEL R6, R6, -INF , !P1 ;  /* 0xff80000006067808 */ /* 0x000fc40004800000 */
[----:B------:R-:W-:Y:S02]  /*d0e0*/  FSEL R73, R73, -INF , P0 ;  /* 0xff80000049497808 */ /* 0x000fe40000000000 */
[----:B------:R-:W-:Y:S01]  /*d0f0*/  ISETP.GE.AND P1, PT, R61, R154, PT ;  /* 0x0000009a3d00720c */ /* 0x000fe20003f26270 */
[----:B------:R-:W-:Y:S01]  /*d100*/  FFMA.FTZ R3, -R156, R4, R3 ;  /* 0x000000049c037223 */ /* 0x000fe20000010103 */
[----:B------:R-:W-:Y:S02]  /*d110*/  FSEL R22, R22, -INF , P4 ;  /* 0xff80000016167808 */ /* 0x000fe40002000000 */
[C---:B------:R-:W-:Y:S02]  /*d120*/  ISETP.GE.AND P4, PT, R5.reuse, R154, PT ;  /* 0x0000009a0500720c */ /* 0x040fe40003f86270 */
[C---:B------:R-:W-:Y:S02]  /*d130*/  ISETP.GE.AND P0, PT, R5.reuse, R153, PT ;  /* 0x000000990500720c */ /* 0x040fe40003f06270 */
[----:B------:R-:W-:-:S02]  /*d140*/  ISETP.GE.AND P2, PT, R5, R152, PT ;  /* 0x000000980500720c */ /* 0x000fc40003f46270 */
[----:B------:R-:W-:Y:S02]  /*d150*/  FMNMX3.FTZ R20, R6, R51, R33, !PT ;  /* 0x0000003306147276 */ /* 0x000fe40007810021 */
[----:B------:R-:W-:Y:S02]  /*d160*/  FSEL R4, R73, -INF , !P1 ;  /* 0xff80000049047808 */ /* 0x000fe40004800000 */
[----:B------:R-:W-:Y:S02]  /*d170*/  FSEL R5, R26, -INF , !P3 ;  /* 0xff8000001a057808 */ /* 0x000fe40005800000 */
[----:B------:R-:W-:Y:S02]  /*d180*/  FMNMX3.FTZ R20, R20, R39, R23, !PT ;  /* 0x0000002714147276 */ /* 0x000fe40007810017 */
[----:B------:R-:W-:Y:S01]  /*d190*/  FMNMX3.FTZ R24, R4, R49, R5, !PT ;  /* 0x0000003104187276 */ /* 0x000fe20007810005 */
[----:B------:R-:W-:Y:S01]  /*d1a0*/  FFMA.FTZ R16, -R156, R16, R83 ;  /* 0x000000109c107223 */ /* 0x000fe20000010153 */
[----:B------:R-:W-:Y:S01]  /*d1b0*/  FMNMX3.FTZ R20, R20, R29, R21, !PT ;  /* 0x0000001d14147276 */ /* 0x000fe20007810015 */
[----:B------:R-:W-:Y:S01]  /*d1c0*/  VIADD R61, R61, 0x39 ;  /* 0x000000393d3d7836 */ /* 0x000fe20000000000 */
[----:B------:R-:W-:-:S02]  /*d1d0*/  FMNMX3.FTZ R24, R24, R7, R17, !PT ;  /* 0x0000000718187276 */ /* 0x000fc40007810011 */
[----:B------:R-:W-:Y:S02]  /*d1e0*/  FSEL R16, R16, -INF , P0 ;  /* 0xff80000010107808 */ /* 0x000fe40000000000 */
[----:B------:R-:W-:Y:S01]  /*d1f0*/  FMNMX3.FTZ R20, R20, R19, R161, !PT ;  /* 0x0000001314147276 */ /* 0x000fe200078100a1 */
[----:B------:R-:W-:Y:S01]  /*d200*/  FFMA.FTZ R18, -R156, R18, R55 ;  /* 0x000000129c127223 */ /* 0x000fe20000010137 */
[----:B------:R-:W-:Y:S02]  /*d210*/  FMNMX3.FTZ R24, R24, R27, R25, !PT ;  /* 0x0000001b18187276 */ /* 0x000fe40007810019 */
[C---:B------:R-:W-:Y:S02]  /*d220*/  ISETP.GE.AND P1, PT, R61.reuse, R155, PT ;  /* 0x0000009b3d00720c */ /* 0x040fe40003f26270 */
[----:B------:R-:W-:Y:S02]  /*d230*/  ISETP.GE.AND P0, PT, R61, R153, PT ;  /* 0x000000993d00720c */ /* 0x000fe40003f06270 */
[----:B------:R-:W-:-:S02]  /*d240*/  FMNMX3.FTZ R20, R20, R159, R119, !PT ;  /* 0x0000009f14147276 */ /* 0x000fc40007810077 */
[----:B------:R-:W-:Y:S02]  /*d250*/  FSEL R122, R16, -INF , !P2 ;  /* 0xff800000107a7808 */ /* 0x000fe40005000000 */
[----:B------:R-:W-:Y:S02]  /*d260*/  FMNMX3.FTZ R16, R24, R37, R131, !PT ;  /* 0x0000002518107276 */ /* 0x000fe40007810083 */
[----:B------:R-:W-:Y:S02]  /*d270*/  FSEL R18, R18, -INF , P1 ;  /* 0xff80000012127808 */ /* 0x000fe40000800000 */
[----:B------:R-:W-:Y:S02]  /*d280*/  FSEL R120, R3, -INF , P0 ;  /* 0xff80000003787808 */ /* 0x000fe40000000000 */
[----:B------:R-:W-:Y:S02]  /*d290*/  ISETP.GE.AND P1, PT, R61, R152, PT ;  /* 0x000000983d00720c */ /* 0x000fe40003f26270 */
[----:B------:R-:W-:-:S02]  /*d2a0*/  FMNMX3.FTZ R3, R20, R157, R117, !PT ;  /* 0x0000009d14037276 */ /* 0x000fc40007810075 */
[----:B------:R-:W-:Y:S02]  /*d2b0*/  FSEL R116, R116, -INF , !P6 ;  /* 0xff80000074747808 */ /* 0x000fe40007000000 */
[----:B------:R-:W-:Y:S02]  /*d2c0*/  FMNMX3.FTZ R16, R16, R127, R121, !PT ;  /* 0x0000007f10107276 */ /* 0x000fe40007810079 */
        /* <DEDUP_REMOVED lines=24> */
[----:B---3--:R-:W-:Y:S02]  /*d450*/  FMUL.FTZ R130, R111, R3 ;  /* 0x000000036f827220 */ /* 0x008fe40000410000 */
[----:B------:R-:W3:Y:S01]  /*d460*/  LDSM.16.MT88.4 R68, [R110+0x6000] ;  /* 0x006000006e44783b */ /* 0x000ee20000004200 */
[----:B--2---:R-:W-:Y:S02]  /*d470*/  FMNMX.FTZ R86, R31, R86, !PT ;  /* 0x000000561f567209 */ /* 0x004fe40007810000 */
[----:B------:R-:W-:Y:S01]  /*d480*/  FSEL R130, R130, RZ, P0 ;  /* 0x000000ff82827208 */ /* 0x000fe20000000000 */
[----:B------:R-:W2:Y:S01]  /*d490*/  LDSM.16.MT88.4 R60, [R2+0x7000] ;  /* 0x00700000023c783b */ /* 0x000ea20000004200 */
        /* <DEDUP_REMOVED lines=11> */
[----:B------:R-:W5:Y:S01]  /*d550*/  LDSM.16.MT88.4 R4, [R110+0x8000] ;  /* 0x008000006e04783b */ /* 0x000f620000004200 */
[-C--:B------:R-:W-:Y:S01]  /*d560*/  FFMA.FTZ R107, R49, R111.reuse, -R118 ;  /* 0x0000006f316b7223 */ /* 0x080fe20000010876 */
[----:B------:R-:W-:Y:S01]  /*d570*/  MUFU.EX2 R106, R106 ;  /* 0x0000006a006a7308 */ /* 0x000fe20000000800 */
[-CC-:B------:R-:W-:Y:S01]  /*d580*/  FFMA.FTZ R96, R23, R111.reuse, -R130.reuse ;  /* 0x0000006f17607223 */ /* 0x180fe20000010882 */
[-CC-:B------:R-:W-:Y:S01]  /*d590*/  FFMA.FTZ R14, R21, R111.reuse, -R130.reuse ;  /* 0x0000006f150e7223 */ /* 0x180fe20000010882 */
[-C--:B------:R-:W-:Y:S01]  /*d5a0*/  FFMA.FTZ R15, R19, R111.reuse, -R130 ;  /* 0x0000006f130f7223 */ /* 0x080fe20000010882 */
[----:B------:R-:W4:Y:S01]  /*d5b0*/  MUFU.EX2 R105, R105 ;  /* 0x0000006900697308 */ /* 0x000f220000000800 */
[----:B------:R-:W5:Y:S03]  /*d5c0*/  LDSM.16.MT88.4 R20, [R110+0x7400] ;  /* 0x007400006e14783b */ /* 0x000f660000004200 */
[----:B------:R-:W-:Y:S01]  /*d5d0*/  MUFU.EX2 R100, R100 ;  /* 0x0000006400647308 */ /* 0x000fe20000000800 */
[-C--:B------:R-:W-:Y:S01]  /*d5e0*/  FFMA.FTZ R102, R17, R111.reuse, -R118 ;  /* 0x0000006f11667223 */ /* 0x080fe20000010876 */
[-C--:B------:R-:W-:Y:S01]  /*d5f0*/  FFMA.FTZ R97, R29, R111.reuse, -R130 ;  /* 0x0000006f1d617223 */ /* 0x080fe20000010882 */
[----:B------:R-:W5:Y:S01]  /*d600*/  LDSM.16.MT88.4 R16, [R2+0x8400] ;  /* 0x008400000210783b */ /* 0x000f620000004200 */
[----:B------:R-:W1:Y:S01]  /*d610*/  MUFU.EX2 R99, R99 ;  /* 0x0000006300637308 */ /* 0x000e620000000800 */
[-CC-:B------:R-:W-:Y:S01]  /*d620*/  FFMA.FTZ R109, R27, R111.reuse, -R118.reuse ;  /* 0x0000006f1b6d7223 */ /* 0x180fe20000010876 */
[-CC-:B------:R-:W-:Y:S01]  /*d630*/  FFMA.FTZ R98, R25, R111.reuse, -R118.reuse ;  /* 0x0000006f19627223 */ /* 0x180fe20000010876 */
[----:B------:R-:W-:Y:S01]  /*d640*/  FFMA.FTZ R101, R37, R111, -R118 ;  /* 0x0000006f25657223 */ /* 0x000fe20000010876 */
[----:B------:R-:W-:Y:S01]  /*d650*/  MUFU.EX2 R108, R108 ;  /* 0x0000006c006c7308 */ /* 0x000fe20000000800 */
[----:B------:R-:W5:Y:S03]  /*d660*/  LDSM.16.MT88.4 R28, [R2+0x7400] ;  /* 0x00740000021c783b */ /* 0x000f660000004200 */
[----:B------:R-:W3:Y:S01]  /*d670*/  MUFU.EX2 R107, R107 ;  /* 0x0000006b006b7308 */ /* 0x000ee20000000800 */
[----:B------:R-:W5:Y:S03]  /*d680*/  LDSM.16.MT88.4 R32, [R110+0x6400] ;  /* 0x006400006e20783b */ /* 0x000f660000004200 */
[----:B------:R-:W-:Y:S04]  /*d690*/  MUFU.EX2 R104, R104 ;  /* 0x0000006800687308 */ /* 0x000fe80000000800 */
[----:B------:R-:W2:Y:S01]  /*d6a0*/  MUFU.EX2 R103, R103 ;  /* 0x0000006700677308 */ /* 0x000ea20000000800 */
[----:B----4-:R-:W-:Y:S01]  /*d6b0*/  F2FP.BF16.F32.PACK_AB R49, R105, R106 ;  /* 0x0000006a6931723e */ /* 0x010fe200000010ff */
[----:B------:R-:W4:Y:S01]  /*d6c0*/  LDSM.16.MT88.4 R24, [R110+0x8400] ;  /* 0x008400006e18783b */ /* 0x000f220000004200 */
[----:B-1----:R-:W-:-:S02]  /*d6d0*/  F2FP.BF16.F32.PACK_AB R51, R99, R100 ;  /* 0x000000646333723e */ /* 0x002fc400000010ff */
[----:B---3--:R-:W-:Y:S01]  /*d6e0*/  F2FP.BF16.F32.PACK_AB R48, R107, R108 ;  /* 0x0000006c6b30723e */ /* 0x008fe200000010ff */
        /* <DEDUP_REMOVED lines=26> */
[----:B------:R-:W-:Y:S01]  /*d890*/  HMMA.16816.F32.BF16 R52, R4, R22, R52 ;  /* 0x000000160434723c */ /* 0x000fe20000041834 */
[----:B------:R-:W1:Y:S02]  /*d8a0*/  LDSM.16.MT88.4 R20, [R2+0x7800] ;  /* 0x007800000214783b */ /* 0x000e640000004200 */
[----:B------:R-:W-:-:S05]  /*d8b0*/  FFMA.FTZ R158, R131, R111, -R118 ;  /* 0x0000006f839e7223 */ /* 0x000fca0000010876 */
[----:B------:R-:W-:Y:S03]  /*d8c0*/  HMMA.16816.F32.BF16 R36, R4, R16, R36 ;  /* 0x000000100424723c */ /* 0x000fe60000041824 */
[----:B------:R-:W-:-:S05]  /*d8d0*/  FFMA.FTZ R132, R121, R111, -R118 ;  /* 0x0000006f79847223 */ /* 0x000fca0000010876 */
[----:B------:R-:W-:Y:S01]  /*d8e0*/  HMMA.16816.F32.BF16 R40, R4, R18, R40 ;  /* 0x000000120428723c */ /* 0x000fe20000041828 */
[----:B------:R-:W2:Y:S02]  /*d8f0*/  LDSM.16.MT88.4 R16, [R110+0x7800] ;  /* 0x007800006e10783b */ /* 0x000ea40000004200 */
[-C--:B------:R-:W-:Y:S01]  /*d900*/  FFMA.FTZ R159, R159, R111.reuse, -R130 ;  /* 0x0000006f9f9f7223 */ /* 0x080fe20000010882 */
[----:B------:R-:W-:-:S04]  /*d910*/  FFMA.FTZ R127, R127, R111, -R118 ;  /* 0x0000006f7f7f7223 */ /* 0x000fc80000010876 */
[----:B------:R-:W-:Y:S03]  /*d920*/  HMMA.16816.F32.BF16 R80, R4, R92, R80 ;  /* 0x0000005c0450723c */ /* 0x000fe60000041850 */
[-CC-:B------:R-:W-:Y:S01]  /*d930*/  FFMA.FTZ R92, R161, R111.reuse, -R130.reuse ;  /* 0x0000006fa15c7223 */ /* 0x180fe20000010882 */
[----:B------:R-:W-:-:S04]  /*d940*/  FFMA.FTZ R93, R157, R111, -R130 ;  /* 0x0000006f9d5d7223 */ /* 0x000fc80000010882 */
[C---:B------:R-:W-:Y:S03]  /*d950*/  HMMA.16816.F32.BF16 R76, R4.reuse, R94, R76 ;  /* 0x0000005e044c723c */ /* 0x040fe6000004184c */
[-C--:B------:R-:W-:Y:S01]  /*d960*/  FFMA.FTZ R94, R119, R111.reuse, -R130 ;  /* 0x0000006f775e7223 */ /* 0x080fe20000010882 */
[----:B------:R-:W-:Y:S01]  /*d970*/  FFMA.FTZ R95, R123, R111, -R118 ;  /* 0x0000006f7b5f7223 */ /* 0x000fe20000010876 */
[----:B------:R-:W-:Y:S04]  /*d980*/  MUFU.EX2 R92, R92 ;  /* 0x0000005c005c7308 */ /* 0x000fe80000000800 */
[----:B------:R-:W3:Y:S01]  /*d990*/  MUFU.EX2 R119, R159 ;  /* 0x0000009f00777308 */ /* 0x000ee20000000800 */
[C---:B------:R-:W-:Y:S03]  /*d9a0*/  HMMA.16816.F32.BF16 R64, R4.reuse, R28, R64 ;  /* 0x0000001c0440723c */ /* 0x040fe60000041840 */
[----:B------:R-:W-:Y:S04]  /*d9b0*/  MUFU.EX2 R94, R94 ;  /* 0x0000005e005e7308 */ /* 0x000fe80000000800 */
[----:B------:R-:W5:Y:S01]  /*d9c0*/  MUFU.EX2 R93, R93 ;  /* 0x0000005d005d7308 */ /* 0x000f620000000800 */
[C---:B------:R-:W-:Y:S01]  /*d9d0*/  HMMA.16816.F32.BF16 R60, R4.reuse, R30, R60 ;  /* 0x0000001e043c723c */ /* 0x040fe2000004183c */
[----:B------:R-:W-:Y:S02]  /*d9e0*/  LDSM.16.MT88.4 R28, [R110+0x6800] ;  /* 0x006800006e1c783b */ /* 0x000fe40000004200 */
[----:B------:R-:W-:Y:S04]  /*d9f0*/  MUFU.EX2 R158, R158 ;  /* 0x0000009e009e7308 */ /* 0x000fe80000000800 */
[----:B------:R-:W1:Y:S04]  /*da00*/  MUFU.EX2 R121, R127 ;  /* 0x0000007f00797308 */ /* 0x000e680000000800 */
[----:B------:R-:W-:Y:S04]  /*da10*/  MUFU.EX2 R132, R132 ;  /* 0x0000008400847308 */ /* 0x000fe80000000800 */
[----:B------:R-:W2:Y:S01]  /*da20*/  MUFU.EX2 R95, R95 ;  /* 0x0000005f005f7308 */ /* 0x000ea20000000800 */
[C---:B------:R-:W-:Y:S08]  /*da30*/  HMMA.16816.F32.BF16 R72, R4.reuse, R32, R72 ;  /* 0x000000200448723c */ /* 0x040ff00000041848 */
[C---:B------:R-:W-:Y:S01]  /*da40*/  HMMA.16816.F32.BF16 R68, R4.reuse, R34, R68 ;  /* 0x000000220444723c */ /* 0x040fe20000041844 */
[----:B------:R-:W2:Y:S07]  /*da50*/  LDSM.16.MT88.4 R32, [R2+0x6800] ;  /* 0x006800000220783b */ /* 0x000eae0000004200 */
[C---:B----4-:R-:W-:Y:S08]  /*da60*/  HMMA.16816.F32.BF16 R44, R4.reuse, R24, R44 ;  /* 0x00000018042c723c */ /* 0x050ff0000004182c */
[----:B------:R-:W-:Y:S03]  /*da70*/  HMMA.16816.F32.BF16 R48, R4, R26, R48 ;  /* 0x0000001a0430723c */ /* 0x000fe60000041830 */
[----:B---3--:R-:W-:Y:S01]  /*da80*/  F2FP.BF16.F32.PACK_AB R5, R119, R92 ;  /* 0x0000005c7705723e */ /* 0x008fe200000010ff */
[----:B------:R-:W3:Y:S01]  /*da90*/  LDSM.16.MT88.4 R24, [R2+0x8800] ;  /* 0x008800000218783b */ /* 0x000ee20000004200 */
[----:B-----5:R-:W-:-:S02]  /*daa0*/  F2FP.BF16.F32.PACK_AB R7, R93, R94 ;  /* 0x0000005e5d07723e */ /* 0x020fc400000010ff */
[----:B-1----:R-:W-:Y:S02]  /*dab0*/  F2FP.BF16.F32.PACK_AB R4, R121, R158 ;  /* 0x0000009e7904723e */ /* 0x002fe400000010ff */
[----:B--2---:R-:W-:-:S07]  /*dac0*/  F2FP.BF16.F32.PACK_AB R6, R95, R132 ;  /* 0x000000845f06723e */ /* 0x004fce00000010ff */
[C---:B------:R-:W-:Y:S08]  /*dad0*/  HMMA.16816.F32.BF16 R64, R4.reuse, R20, R64 ;  /* 0x000000140440723c */ /* 0x040ff00000041840 */
[C---:B------:R-:W-:Y:S01]  /*dae0*/  HMMA.16816.F32.BF16 R60, R4.reuse, R22, R60 ;  /* 0x00000016043c723c */ /* 0x040fe2000004183c */
[----:B------:R-:W1:Y:S07]  /*daf0*/  LDSM.16.MT88.4 R20, [R110+0x8800] ;  /* 0x008800006e14783b */ /* 0x000e6e0000004200 */
[C---:B------:R-:W-:Y:S08]  /*db00*/  HMMA.16816.F32.BF16 R56, R4.reuse, R16, R56 ;  /* 0x000000100438723c */ /* 0x040ff00000041838 */
[C---:B------:R-:W-:Y:S01]  /*db10*/  HMMA.16816.F32.BF16 R52, R4.reuse, R18, R52 ;  /* 0x000000120434723c */ /* 0x040fe20000041834 */
[----:B------:R-:W2:Y:S02]  /*db20*/  LDSM.16.MT88.4 R16, [R2+0x7c00] ;  /* 0x007c00000210783b */ /* 0x000ea40000004200 */
[-CC-:B------:R-:W-:Y:S01]  /*db30*/  FFMA.FTZ R131, R117, R111.reuse, -R130.reuse ;  /* 0x0000006f75837223 */ /* 0x180fe20000010882 */
[-C--:B------:R-:W-:Y:S01]  /*db40*/  FFMA.FTZ R117, R122, R111.reuse, -R130 ;  /* 0x0000006f7a757223 */ /* 0x080fe20000010882 */
[-C--:B------:R-:W-:Y:S01]  /*db50*/  FFMA.FTZ R163, R112, R111.reuse, -R118 ;  /* 0x0000006f70a37223 */ /* 0x080fe20000010876 */
[-C--:B------:R-:W-:Y:S01]  /*db60*/  FFMA.FTZ R127, R115, R111.reuse, -R130 ;  /* 0x0000006f737f7223 */ /* 0x080fe20000010882 */
[-C--:B------:R-:W-:Y:S01]  /*db70*/  FFMA.FTZ R122, R113, R111.reuse, -R118 ;  /* 0x0000006f717a7223 */ /* 0x080fe20000010876 */
[-C--:B------:R-:W-:Y:S01]  /*db80*/  FFMA.FTZ R130, R120, R111.reuse, -R130 ;  /* 0x0000006f78827223 */ /* 0x080fe20000010882 */
        /* <DEDUP_REMOVED lines=10> */
[----:B------:R-:W-:Y:S01]  /*dc30*/  FADD.FTZ R105, R106, R105 ;  /* 0x000000696a697221 */ /* 0x000fe20000010000 */
[----:B------:R-:W-:Y:S01]  /*dc40*/  FADD.FTZ R107, R108, R107 ;  /* 0x0000006b6c6b7221 */ /* 0x000fe20000010000 */
[----:B------:R-:W-:Y:S03]  /*dc50*/  HMMA.16816.F32.BF16 R80, R4, R32, R80 ;  /* 0x000000200450723c */ /* 0x000fe60000041850 */
[----:B------:R-:W-:Y:S01]  /*dc60*/  FADD.FTZ R100, R100, R105 ;  /* 0x0000006964647221 */ /* 0x000fe20000010000 */
[----:B------:R-:W-:-:S04]  /*dc70*/  FADD.FTZ R104, R104, R107 ;  /* 0x0000006b68687221 */ /* 0x000fc80000010000 */
[C---:B------:R-:W-:Y:S03]  /*dc80*/  HMMA.16816.F32.BF16 R76, R4.reuse, R34, R76 ;  /* 0x00000022044c723c */ /* 0x040fe6000004184c */
[----:B------:R-:W-:Y:S01]  /*dc90*/  FADD.FTZ R99, R99, R100 ;  /* 0x0000006463637221 */ /* 0x000fe20000010000 */
[----:B------:R-:W-:Y:S01]  /*dca0*/  FADD.FTZ R103, R103, R104 ;  /* 0x0000006867677221 */ /* 0x000fe20000010000 */
[----:B------:R-:W2:Y:S03]  /*dcb0*/  LDSM.16.MT88.4 R32, [R2+0x6c00] ;  /* 0x006c00000220783b */ /* 0x000ea60000004200 */
[C---:B------:R-:W-:Y:S08]  /*dcc0*/  HMMA.16816.F32.BF16 R72, R4.reuse, R28, R72 ;  /* 0x0000001c0448723c */ /* 0x040ff00000041848 */
[C---:B------:R-:W-:Y:S08]  /*dcd0*/  HMMA.16816.F32.BF16 R68, R4.reuse, R30, R68 ;  /* 0x0000001e0444723c */ /* 0x040ff00000041844 */
[C---:B---3--:R-:W-:Y:S08]  /*dce0*/  HMMA.16816.F32.BF16 R36, R4.reuse, R24, R36 ;  /* 0x000000180424723c */ /* 0x048ff00000041824 */
[C---:B------:R-:W-:Y:S08]  /*dcf0*/  HMMA.16816.F32.BF16 R40, R4.reuse, R26, R40 ;  /* 0x0000001a0428723c */ /* 0x040ff00000041828 */
[C---:B-1----:R-:W-:Y:S08]  /*dd00*/  HMMA.16816.F32.BF16 R44, R4.reuse, R20, R44 ;  /* 0x00000014042c723c */ /* 0x042ff0000004182c */
[----:B------:R-:W-:Y:S03]  /*dd10*/  HMMA.16816.F32.BF16 R48, R4, R22, R48 ;  /* 0x000000160430723c */ /* 0x000fe60000041830 */
[----:B----4-:R-:W-:Y:S01]  /*dd20*/  F2FP.BF16.F32.PACK_AB R5, R120, R115 ;  /* 0x000000737805723e */ /* 0x010fe200000010ff */
[----:B------:R-:W-:Y:S01]  /*dd30*/  FADD.FTZ R96, R96, R99 ;  /* 0x0000006360607221 */ /* 0x000fe20000010000 */
[----:B-----5:R-:W-:Y:S01]  /*dd40*/  F2FP.BF16.F32.PACK_AB R7, R116, R117 ;  /* 0x000000757407723e */ /* 0x020fe200000010ff */
[----:B------:R-:W-:Y:S01]  /*dd50*/  FADD.FTZ R102, R102, R103 ;  /* 0x0000006766667221 */ /* 0x000fe20000010000 */
[----:B--2---:R-:W-:Y:S01]  /*dd60*/  F2FP.BF16.F32.PACK_AB R4, R111, R114 ;  /* 0x000000726f04723e */ /* 0x004fe200000010ff */
[----:B------:R-:W1:Y:S01]  /*dd70*/  LDSM.16.MT88.4 R28, [R110+0x6c00] ;  /* 0x006c00006e1c783b */ /* 0x000e620000004200 */
[----:B------:R-:W-:-:S03]  /*dd80*/  F2FP.BF16.F32.PACK_AB R6, R163, R112 ;  /* 0x00000070a306723e */ /* 0x000fc600000010ff */
[----:B------:R-:W2:Y:S04]  /*dd90*/  LDSM.16.MT88.4 R24, [R110+0x7c00] ;  /* 0x007c00006e18783b */ /* 0x000ea80000004200 */
[----:B------:R-:W-:Y:S01]  /*dda0*/  HMMA.16816.F32.BF16 R64, R4, R16, R64 ;  /* 0x000000100440723c */ /* 0x000fe20000041840 */
[----:B------:R-:W3:Y:S02]  /*ddb0*/  LDSM.16.MT88.4 R20, [R2+0x8c00] ;  /* 0x008c00000214783b */ /* 0x000ee40000004200 */
        /* <DEDUP_REMOVED lines=26> */
[----:B------:R-:W-:Y:S01]  /*df60*/  FADD.FTZ R161, R116, R117 ;  /* 0x0000007574a17221 */ /* 0x000fe20000010000 */
[----:B------:R-:W-:-:S04]  /*df70*/  FADD.FTZ R163, R163, R112 ;  /* 0x00000070a3a37221 */ /* 0x000fc80000010000 */
        /* <DEDUP_REMOVED lines=79> */
.L_x_11547:
        /* <DEDUP_REMOVED lines=8> */
.L_x_11548:
[----:B------:R-:W-:Y:S05]  /*e4f0*/  BSYNC.RECONVERGENT B0 ;  /* 0x0000000000007941 */ /* 0x000fea0003800200 */
.L_x_11546:
        /* <DEDUP_REMOVED lines=47> */
[----:B------:R-:W5:Y:S04]  /*e7f0*/  LDSM.16.M88.4 R24, [R125+0x3c00] ;  /* 0x003c00007d18783b */ /* 0x000f680000000200 */
[----:B-1----:R-:W-:Y:S04]  /*e800*/  LDSM.16.M88.4 R4, [R130] ;  /* 0x000000008204783b */ /* 0x002fe80000000200 */
[----:B------:R-:W1:Y:S04]  /*e810*/  LDSM.16.M88.4 R8, [R127+0x3000] ;  /* 0x003000007f08783b */ /* 0x000e680000000200 */
[----:B------:R-:W1:Y:S04]  /*e820*/  LDSM.16.M88.4 R20, [R127+0x3400] ;  /* 0x003400007f14783b */ /* 0x000e680000000200 */
[----:B------:R-:W1:Y:S04]  /*e830*/  LDSM.16.M88.4 R116, [R127+0x3800] ;  /* 0x003800007f74783b */ /* 0x000e680000000200 */
        /* <DEDUP_REMOVED lines=8> */
[C---:B-----5:R-:W-:Y:S08]  /*e8c0*/  HMMA.16816.F32.BF16 R96, R28.reuse, R92, RZ ;  /* 0x0000005c1c60723c */ /* 0x060ff000000418ff */
        /* <DEDUP_REMOVED lines=19> */
[----:B------:R-:W-:Y:S07]  /*ea00*/  LDSM.16.M88.4 R112, [R127+0x4800] ;  /* 0x004800007f70783b */ /* 0x000fee0000000200 */
[C---:B------:R-:W-:Y:S08]  /*ea10*/  HMMA.16816.F32.BF16 R104, R8.reuse, R24, R104 ;  /* 0x000000180868723c */ /* 0x040ff00000041868 */
[C---:B------:R-:W-:Y:S01]  /*ea20*/  HMMA.16816.F32.BF16 R100, R8.reuse, R26, R100 ;  /* 0x0000001a0864723c */ /* 0x040fe20000041864 */
[----:B------:R1:W-:Y:S07]  /*ea30*/  LDSM.16.M88.4 R24, [R126+0x2000] ;  /* 0x002000007e18783b */ /* 0x0003ee0000000200 */
[C---:B---3--:R-:W-:Y:S08]  /*ea40*/  HMMA.16816.F32.BF16 R96, R8.reuse, R20, R96 ;  /* 0x000000140860723c */ /* 0x048ff00000041860 */
[C---:B------:R-:W-:Y:S01]  /*ea50*/  HMMA.16816.F32.BF16 R92, R8.reuse, R22, R92 ;  /* 0x00000016085c723c */ /* 0x040fe2000004185c */
[----:B------:R-:W3:Y:S07]  /*ea60*/  LDSM.16.M88.4 R20, [R125+0x5000] ;  /* 0x005000007d14783b */ /* 0x000eee0000000200 */
[C---:B----4-:R-:W-:Y:S01]  /*ea70*/  HMMA.16816.F32.BF16 R32, R8.reuse, R108, R32 ;  /* 0x0000006c0820723c */ /* 0x050fe20000041820 */
[----:B-1----:R-:W1:Y:S07]  /*ea80*/  S2R R126, SR_TID.X ;  /* 0x00000000007e7919 */ /* 0x002e6e0000002100 */
[----:B------:R-:W-:Y:S01]  /*ea90*/  HMMA.16816.F32.BF16 R28, R8, R110, R28 ;  /* 0x0000006e081c723c */ /* 0x000fe2000004181c */
[----:B------:R-:W-:Y:S04]  /*eaa0*/  LDSM.16.M88.4 R8, [R130+0x2000] ;  /* 0x002000008208783b */ /* 0x000fe80000000200 */
[----:B------:R-:W4:Y:S03]  /*eab0*/  LDSM.16.M88.4 R108, [R127+0x4c00] ;  /* 0x004c00007f6c783b */ /* 0x000f260000000200 */
[C---:B-----5:R-:W-:Y:S08]  /*eac0*/  HMMA.16816.F32.BF16 R16, R120.reuse, R4, R16 ;  /* 0x000000047810723c */ /* 0x060ff00000041810 */
[C---:B------:R-:W-:Y:S01]  /*ead0*/  HMMA.16816.F32.BF16 R12, R120.reuse, R6, R12 ;  /* 0x00000006780c723c */ /* 0x040fe2000004180c */
[----:B------:R-:W5:Y:S07]  /*eae0*/  LDSM.16.M88.4 R4, [R127+0x5000] ;  /* 0x005000007f04783b */ /* 0x000f6e0000000200 */
[----:B------:R-:W-:Y:S08]  /*eaf0*/  HMMA.16816.F32.BF16 R104, R120, R116, R104 ;  /* 0x000000747868723c */ /* 0x000ff00000041868 */
[----:B---3--:R-:W-:Y:S05]  /*eb00*/  HMMA.16816.F32.BF16 R16, R24, R20, R16 ;  /* 0x000000141810723c */ /* 0x008fea0000041810 */
[----:B------:R-:W-:-:S05]  /*eb10*/  IMAD.SHL.U32 R21, R88, 0x40, RZ ;  /* 0x0000004058157824 */ /* 0x000fca00078e00ff */
[----:B------:R-:W-:Y:S01]  /*eb20*/  LOP3.LUT R21, R21, R124, RZ, 0xfc, !PT ;  /* 0x0000007c15157212 */ /* 0x000fe200078efcff */
[----:B------:R-:W-:Y:S01]  /*eb30*/  HMMA.16816.F32.BF16 R100, R120, R118, R100 ;  /* 0x000000767864723c */ /* 0x000fe20000041864 */
[----:B------:R-:W3:Y:S04]  /*eb40*/  LDSM.16.M88.4 R116, [R125+0x5400] ;  /* 0x005400007d74783b */ /* 0x000ee80000000200 */
[----:B------:R-:W-:-:S03]  /*eb50*/  IMAD.IADD R164, R21, 0x1, R144 ;  /* 0x0000000115a47824 */ /* 0x000fc600078e0290 */
[----:B------:R-:W-:Y:S08]  /*eb60*/  HMMA.16816.F32.BF16 R12, R24, R22, R12 ;  /* 0x00000016180c723c */ /* 0x000ff0000004180c */
[----:B----4-:R-:W-:Y:S05]  /*eb70*/  HMMA.16816.F32.BF16 R32, R120, R108, R32 ;  /* 0x0000006c7820723c */ /* 0x010fea0000041820 */
[----:B------:R-:W-:-:S03]  /*eb80*/  VIADD R108, R21, 0xffffff81 ;  /* 0xffffff81156c7836 */ /* 0x000fc60000000000 */
[----:B-----5:R-:W-:Y:S05]  /*eb90*/  HMMA.16816.F32.BF16 R16, R8, R4, R16 ;  /* 0x000000040810723c */ /* 0x020fea0000041810 */
[----:B-1----:R-:W-:-:S04]  /*eba0*/  SHF.R.U32.HI R5, RZ, 0x2, R126 ;  /* 0x00000002ff057819 */ /* 0x002fc8000001167e */
[----:B------:R-:W-:Y:S01]  /*ebb0*/  LOP3.LUT R4, R0, 0x7, R5, 0xf8, !PT ;  /* 0x0000000700047812 */ /* 0x000fe200078ef805 */
[----:B------:R-:W-:Y:S05]  /*ebc0*/  HMMA.16816.F32.BF16 R28, R120, R110, R28 ;  /* 0x0000006e781c723c */ /* 0x000fea000004181c */
[----:B------:R-:W-:-:S05]  /*ebd0*/  IMAD.IADD R23, R89, 0x1, R4 ;  /* 0x0000000159177824 */ /* 0x000fca00078e0204 */
[C-C-:B------:R-:W-:Y:S01]  /*ebe0*/  IADD3 R4, PT, PT, R23.reuse, 0x80, -R164.reuse ;  /* 0x0000008017047810 */ /* 0x140fe20007ffe8a4 */
[----:B------:R-:W-:Y:S05]  /*ebf0*/  HMMA.16816.F32.BF16 R12, R8, R6, R12 ;  /* 0x00000006080c723c */ /* 0x000fea000004180c */
[----:B------:R-:W-:Y:S01]  /*ec00*/  IADD3 R22, PT, PT, R23, 0x7f, -R164 ;  /* 0x0000007f17167810 */ /* 0x000fe20007ffe8a4 */
[----:B--2---:R-:W-:Y:S01]  /*ec10*/  FMUL.FTZ R109, R16, R90 ;  /* 0x0000005a106d7220 */ /* 0x004fe20000410000 */
[----:B------:R-:W-:Y:S01]  /*ec20*/  IABS R4, R4 ;  /* 0x0000000400047213 */ /* 0x000fe20000000000 */
[-C--:B------:R-:W-:Y:S01]  /*ec30*/  FMUL.FTZ R111, R17, R90.reuse ;  /* 0x0000005a116f7220 */ /* 0x080fe20000410000 */
[----:B------:R-:W-:Y:S01]  /*ec40*/  FMUL.FTZ R17, R18, R90 ;  /* 0x0000005a12117220 */ /* 0x000fe20000410000 */
[----:B------:R-:W-:Y:S01]  /*ec50*/  VIADD R16, R21, 0xffffff80 ;  /* 0xffffff8015107836 */ /* 0x000fe20000000000 */
[----:B------:R-:W-:Y:S01]  /*ec60*/  I2FP.F32.S32 R20, R4 ;  /* 0x0000000400147245 */ /* 0x000fe20000201400 */
[----:B------:R-:W1:Y:S01]  /*ec70*/  MUFU.TANH R109, R109 ;  /* 0x0000006d006d7308 */ /* 0x000e620000002400 */
[----:B------:R-:W2:Y:S01]  /*ec80*/  LDSM.16.M88.4 R4, [R127+0x5400] ;  /* 0x005400007f04783b */ /* 0x000ea20000000200 */
[----:B------:R-:W-:Y:S05]  /*ec90*/  HMMA.16816.F32.BF16 R92, R120, R114, R92 ;  /* 0x00000072785c723c */ /* 0x000fea000004185c */
[----:B------:R-:W-:Y:S01]  /*eca0*/  VIADD R115, R23, 0x8 ;  /* 0x0000000817737836 */ /* 0x000fe20000000000 */
[----:B------:R-:W-:-:S02]  /*ecb0*/  IABS R22, R22 ;  /* 0x0000001600167213 */ /* 0x000fc40000000000 */
[C---:B------:R-:W-:Y:S01]  /*ecc0*/  ISETP.GE.AND P1, PT, R16.reuse, R155, PT ;  /* 0x0000009b1000720c */ /* 0x040fe20003f26270 */
[----:B------:R-:W4:Y:S01]  /*ecd0*/  MUFU.TANH R111, R111 ;  /* 0x0000006f006f7308 */ /* 0x000f220000002400 */
[----:B------:R-:W-:Y:S01]  /*ece0*/  IADD3 R18, PT, PT, R115, 0x80, -R164 ;  /* 0x0000008073127810 */ /* 0x000fe20007ffe8a4 */
[----:B------:R-:W-:Y:S03]  /*ecf0*/  HMMA.16816.F32.BF16 R96, R120, R112, R96 ;  /* 0x000000707860723c */ /* 0x000fe60000041860 */
[C---:B------:R-:W-:Y:S01]  /*ed00*/  ISETP.GE.AND P6, PT, R16.reuse, R154, PT ;  /* 0x0000009a1000720c */ /* 0x040fe20003fc6270 */
[----:B------:R-:W-:Y:S01]  /*ed10*/  FMUL.FTZ R13, R13, R90 ;  /* 0x0000005a0d0d7220 */ /* 0x000fe20000410000 */
[----:B------:R-:W-:Y:S01]  /*ed20*/  ISETP.GE.AND P2, PT, R16, R152, PT ;  /* 0x000000981000720c */ /* 0x000fe20003f46270 */
[----:B------:R-:W-:Y:S01]  /*ed30*/  FMUL.FTZ R15, R15, R90 ;  /* 0x0000005a0f0f7220 */ /* 0x000fe20000410000 */
[----:B------:R-:W5:Y:S01]  /*ed40*/  MUFU.TANH R17, R17 ;  /* 0x0000001100117308 */ /* 0x000f620000002400 */
[----:B-1----:R-:W-:Y:S01]  /*ed50*/  FFMA.FTZ R109, -R156, R20, R109 ;  /* 0x000000149c6d7223 */ /* 0x002fe2000001016d */
[----:B------:R-:W-:Y:S01]  /*ed60*/  IABS R20, R18 ;  /* 0x0000001200147213 */ /* 0x000fe20000000000 */
[----:B------:R-:W-:Y:S01]  /*ed70*/  IMAD.MOV.U32 R18, RZ, RZ, R22 ;  /* 0x000000ffff127224 */ /* 0x000fe200078e0016 */
[----:B---3--:R-:W-:Y:S05]  /*ed80*/  HMMA.16816.F32.BF16 R104, R24, R116, R104 ;  /* 0x000000741868723c */ /* 0x008fea0000041868 */
[----:B------:R-:W-:Y:S01]  /*ed90*/  FMUL.FTZ R22, R12, R90 ;  /* 0x0000005a0c167220 */ /* 0x000fe20000410000 */
[----:B------:R-:W-:Y:S01]  /*eda0*/  FSEL R113, R109, -INF , P1 ;  /* 0xff8000006d717808 */ /* 0x000fe20000800000 */
[----:B------:R-:W-:Y:S01]  /*edb0*/  MUFU.TANH R13, R13 ;  /* 0x0000000d000d7308 */ /* 0x000fe20000002400 */
[----:B------:R-:W-:-:S02]  /*edc0*/  ISETP.GE.AND P1, PT, R16, R153, PT ;  /* 0x000000991000720c */ /* 0x000fc40003f26270 */
[----:B------:R-:W-:Y:S02]  /*edd0*/  I2FP.F32.S32 R18, R18 ;  /* 0x0000001200127245 */ /* 0x000fe40000201400 */
[----:B------:R-:W-:Y:S01]  /*ede0*/  I2FP.F32.S32 R16, R20 ;  /* 0x0000001400107245 */ /* 0x000fe20000201400 */
[----:B------:R-:W-:Y:S01]  /*edf0*/  FMUL.FTZ R20, R19, R90 ;  /* 0x0000005a13147220 */ /* 0x000fe20000410000 */
[----:B------:R-:W-:Y:S03]  /*ee00*/  HMMA.16816.F32.BF16 R100, R24, R118, R100 ;  /* 0x000000761864723c */ /* 0x000fe60000041864 */
[C---:B----4-:R-:W-:Y:S01]  /*ee10*/  FFMA.FTZ R12, -R156.reuse, R18, R111 ;  /* 0x000000129c0c7223 */ /* 0x050fe2000001016f */
[----:B------:R-:W1:Y:S01]  /*ee20*/  MUFU.TANH R119, R22 ;  /* 0x0000001600777308 */ /* 0x000e620000002400 */
[----:B-----5:R-:W-:Y:S01]  /*ee30*/  FFMA.FTZ R109, -R156, R16, R17 ;  /* 0x000000109c6d7223 */ /* 0x020fe20000010111 */
[--C-:B------:R-:W-:Y:S01]  /*ee40*/  IADD3 R111, PT, PT, R115, 0x7f, -R164.reuse ;  /* 0x0000007f736f7810 */ /* 0x100fe20007ffe8a4 */
[----:B------:R-:W3:Y:S01]  /*ee50*/  LDSM.16.M88.4 R16, [R125+0x5800] ;  /* 0x005800007d10783b */ /* 0x000ee20000000200 */
[----:B------:R-:W-:-:S02]  /*ee60*/  IADD3 R117, PT, PT, R23, 0x78, -R164 ;  /* 0x0000007817757810 */ /* 0x000fc40007ffe8a4 */
[----:B------:R-:W-:Y:S02]  /*ee70*/  IABS R111, R111 ;  /* 0x0000006f006f7213 */ /* 0x000fe40000000000 */
[----:B------:R-:W4:Y:S01]  /*ee80*/  MUFU.TANH R20, R20 ;  /* 0x0000001400147308 */ /* 0x000f220000002400 */
[----:B------:R-:W-:Y:S01]  /*ee90*/  IABS R117, R117 ;  /* 0x0000007500757213 */ /* 0x000fe20000000000 */
[----:B--2---:R-:W-:Y:S05]  /*eea0*/  HMMA.16816.F32.BF16 R104, R8, R4, R104 ;  /* 0x000000040868723c */ /* 0x004fea0000041868 */
[----:B------:R-:W-:Y:S01]  /*eeb0*/  FSEL R113, R113, -INF , !P6 ;  /* 0xff80000071717808 */ /* 0x000fe20007000000 */
[----:B------:R-:W-:Y:S01]  /*eec0*/  FMUL.FTZ R5, R14, R90 ;  /* 0x0000005a0e057220 */ /* 0x000fe20000410000 */
[----:B------:R-:W-:Y:S01]  /*eed0*/  I2FP.F32.S32 R111, R111 ;  /* 0x0000006f006f7245 */ /* 0x000fe20000201400 */
[----:B------:R-:W-:Y:S01]  /*eee0*/  VIADD R4, R21, 0xffffff88 ;  /* 0xffffff8815047836 */ /* 0x000fe20000000000 */
[----:B------:R-:W-:-:S02]  /*eef0*/  ISETP.GE.AND P6, PT, R108, R155, PT ;  /* 0x0000009b6c00720c */ /* 0x000fc40003fc6270 */
[----:B------:R-:W-:Y:S01]  /*ef00*/  I2FP.F32.S32 R117, R117 ;  /* 0x0000007500757245 */ /* 0x000fe20000201400 */
[----:B------:R-:W2:Y:S01]  /*ef10*/  MUFU.TANH R5, R5 ;  /* 0x0000000500057308 */ /* 0x000ea20000002400 */
[----:B------:R-:W-:Y:S01]  /*ef20*/  FSEL R109, R109, -INF , P1 ;  /* 0xff8000006d6d7808 */ /* 0x000fe20000800000 */
[----:B------:R-:W-:Y:S03]  /*ef30*/  HMMA.16816.F32.BF16 R100, R8, R6, R100 ;  /* 0x000000060864723c */ /* 0x000fe60000041864 */
[----:B------:R-:W-:Y:S01]  /*ef40*/  ISETP.GE.AND P1, PT, R108, R154, PT ;  /* 0x0000009a6c00720c */ /* 0x000fe20003f26270 */
[----:B-1----:R-:W-:Y:S01]  /*ef50*/  FFMA.FTZ R119, -R156, R117, R119 ;  /* 0x000000759c777223 */ /* 0x002fe20000010177 */
[----:B------:R-:W-:Y:S02]  /*ef60*/  FSEL R12, R12, -INF , P6 ;  /* 0xff8000000c0c7808 */ /* 0x000fe40003000000 */
[----:B------:R-:W-:Y:S01]  /*ef70*/  ISETP.GE.AND P6, PT, R108, R153, PT ;  /* 0x000000996c00720c */ /* 0x000fe20003fc6270 */
[----:B----4-:R-:W-:Y:S01]  /*ef80*/  FFMA.FTZ R111, -R156, R111, R20 ;  /* 0x0000006f9c6f7223 */ /* 0x010fe20000010114 */
[----:B------:R-:W-:-:S02]  /*ef90*/  IADD3 R14, PT, PT, R115, 0x78, -R164 ;  /* 0x00000078730e7810 */ /* 0x000fc40007ffe8a4 */
[----:B------:R-:W-:Y:S01]  /*efa0*/  FSEL R109, R109, -INF , !P2 ;  /* 0xff8000006d6d7808 */ /* 0x000fe20005000000 */
[----:B------:R-:W-:Y:S01]  /*efb0*/  FMUL.FTZ R104, R104, R90 ;  /* 0x0000005a68687220 */ /* 0x000fe20000410000 */
[----:B------:R-:W-:Y:S02]  /*efc0*/  FSEL R117, R12, -INF , !P1 ;  /* 0xff8000000c757808 */ /* 0x000fe40004800000 */
[----:B------:R-:W-:Y:S02]  /*efd0*/  ISETP.GE.AND P2, PT, R108, R152, PT ;  /* 0x000000986c00720c */ /* 0x000fe40003f46270 */
[----:B------:R-:W-:Y:S02]  /*efe0*/  ISETP.GE.AND P1, PT, R4, R155, PT ;  /* 0x0000009b0400720c */ /* 0x000fe40003f26270 */
[----:B------:R-:W-:Y:S02]  /*eff0*/  FSEL R111, R111, -INF , P6 ;  /* 0xff8000006f6f7808 */ /* 0x000fe40003000000 */
[----:B------:R-:W-:Y:S01]  /*f000*/  IABS R14, R14 ;  /* 0x0000000e000e7213 */ /* 0x000fe20000000000 */
[----:B------:R-:W-:Y:S01]  /*f010*/  FMUL.FTZ R101, R101, R90 ;  /* 0x0000005a65657220 */ /* 0x000fe20000410000 */
[----:B------:R-:W-:-:S02]  /*f020*/  FSEL R111, R111, -INF , !P2 ;  /* 0xff8000006f6f7808 */ /* 0x000fc40005000000 */
[----:B------:R-:W-:Y:S01]  /*f030*/  FSEL R119, R119, -INF , P1 ;  /* 0xff80000077777808 */ /* 0x000fe20000800000 */
[C---:B---3--:R-:W-:Y:S05]  /*f040*/  HMMA.16816.F32.BF16 R96, R24.reuse, R16, R96 ;  /* 0x000000101860723c */ /* 0x048fea0000041860 */
[C---:B------:R-:W-:Y:S01]  /*f050*/  ISETP.GE.AND P6, PT, R4.reuse, R154, PT ;  /* 0x0000009a0400720c */ /* 0x040fe20003fc6270 */
[----:B------:R-:W1:Y:S01]  /*f060*/  MUFU.TANH R17, R104 ;  /* 0x0000006800117308 */ /* 0x000e620000002400 */
[C---:B------:R-:W-:Y:S02]  /*f070*/  ISETP.GE.AND P2, PT, R4.reuse, R152, PT ;  /* 0x000000980400720c */ /* 0x040fe40003f46270 */
[----:B------:R-:W-:Y:S01]  /*f080*/  ISETP.GE.AND P1, PT, R4, R153, PT ;  /* 0x000000990400720c */ /* 0x000fe20003f26270 */
[----:B------:R-:W-:Y:S01]  /*f090*/  IMAD.MOV.U32 R4, RZ, RZ, R14 ;  /* 0x000000ffff047224 */ /* 0x000fe200078e000e */
[C-C-:B------:R-:W-:Y:S01]  /*f0a0*/  IADD3 R12, PT, PT, R23.reuse, 0x77, -R164.reuse ;  /* 0x00000077170c7810 */ /* 0x140fe20007ffe8a4 */
[----:B------:R-:W-:Y:S03]  /*f0b0*/  HMMA.16816.F32.BF16 R92, R24, R18, R92 ;  /* 0x00000012185c723c */ /* 0x000fe6000004185c */
[--C-:B------:R-:W-:Y:S01]  /*f0c0*/  IADD3 R20, PT, PT, R23, 0x70, -R164.reuse ;  /* 0x0000007017147810 */ /* 0x100fe20007ffe8a4 */
[----:B------:R-:W-:Y:S01]  /*f0d0*/  FMUL.FTZ R19, R100, R90 ;  /* 0x0000005a64137220 */ /* 0x000fe20000410000 */
[----:B------:R-:W-:Y:S01]  /*f0e0*/  I2FP.F32.S32 R4, R4 ;  /* 0x0000000400047245 */ /* 0x000fe20000201400 */
[----:B------:R-:W-:Y:S01]  /*f0f0*/  VIADD R100, R21, 0xffffff91 ;  /* 0xffffff9115647836 */ /* 0x000fe20000000000 */
[----:B------:R-:W-:Y:S01]  /*f100*/  IABS R12, R12 ;  /* 0x0000000c000c7213 */ /* 0x000fe20000000000 */
[----:B------:R-:W-:Y:S01]  /*f110*/  MUFU.TANH R101, R101 ;  /* 0x0000006500657308 */ /* 0x000fe20000002400 */
[----:B------:R-:W-:Y:S01]  /*f120*/  IADD3 R14, PT, PT, R115, 0x77, -R164 ;  /* 0x00000077730e7810 */ /* 0x000fe20007ffe8a4 */
[----:B--2---:R-:W-:Y:S01]  /*f130*/  FFMA.FTZ R5, -R156, R4, R5 ;  /* 0x000000049c057223 */ /* 0x004fe20000010105 */
[----:B------:R-:W-:-:S02]  /*f140*/  I2FP.F32.S32 R12, R12 ;  /* 0x0000000c000c7245 */ /* 0x000fc40000201400 */
[----:B------:R-:W-:Y:S02]  /*f150*/  IABS R20, R20 ;  /* 0x0000001400147213 */ /* 0x000fe40000000000 */
[----:B------:R-:W-:Y:S01]  /*f160*/  FSEL R16, R5, -INF , P1 ;  /* 0xff80000005107808 */ /* 0x000fe20000800000 */
[----:B------:R2:W3:Y:S01]  /*f170*/  MUFU.TANH R4, R15 ;  /* 0x0000000f00047308 */ /* 0x0004e20000002400 */
[----:B------:R-:W-:Y:S01]  /*f180*/  FFMA.FTZ R13, -R156, R12, R13 ;  /* 0x0000000c9c0d7223 */ /* 0x000fe2000001010d */
[----:B------:R-:W-:Y:S01]  /*f190*/  VIADD R12, R21, 0xffffff89 ;  /* 0xffffff89150c7836 */ /* 0x000fe20000000000 */
[----:B------:R-:W-:Y:S02]  /*f1a0*/  FSEL R119, R119, -INF , !P6 ;  /* 0xff80000077777808 */ /* 0x000fe40007000000 */
[----:B------:R-:W-:Y:S02]  /*f1b0*/  IABS R5, R14 ;  /* 0x0000000e00057213 */ /* 0x000fe40000000000 */
[----:B------:R-:W-:Y:S01]  /*f1c0*/  ISETP.GE.AND P6, PT, R12, R155, PT ;  /* 0x0000009b0c00720c */ /* 0x000fe20003fc6270 */
[----:B------:R-:W-:Y:S01]  /*f1d0*/  MUFU.TANH R19, R19 ;  /* 0x0000001300137308 */ /* 0x000fe20000002400 */
[----:B------:R-:W-:-:S02]  /*f1e0*/  I2FP.F32.S32 R20, R20 ;  /* 0x0000001400147245 */ /* 0x000fc40000201400 */
[----:B------:R-:W-:Y:S02]  /*f1f0*/  I2FP.F32.S32 R5, R5 ;  /* 0x0000000500057245 */ /* 0x000fe40000201400 */
[----:B------:R-:W-:Y:S01]  /*f200*/  FSEL R121, R13, -INF , P6 ;  /* 0xff8000000d797808 */ /* 0x000fe20003000000 */
[----:B------:R-:W-:Y:S01]  /*f210*/  FMUL.FTZ R13, R106, R90 ;  /* 0x0000005a6a0d7220 */ /* 0x000fe20000410000 */
[----:B------:R-:W-:Y:S01]  /*f220*/  FSEL R16, R16, -INF , !P2 ;  /* 0xff80000010107808 */ /* 0x000fe20005000000 */
[----:B-1----:R-:W-:Y:S01]  /*f230*/  FFMA.FTZ R20, -R156, R20, R17 ;  /* 0x000000149c147223 */ /* 0x002fe20000010111 */
[C---:B------:R-:W-:Y:S01]  /*f240*/  ISETP.GE.AND P1, PT, R12.reuse, R154, PT ;  /* 0x0000009a0c00720c */ /* 0x040fe20003f26270 */
[----:B--2---:R-:W-:Y:S01]  /*f250*/  FMUL.FTZ R15, R105, R90 ;  /* 0x0000005a690f7220 */ /* 0x004fe20000410000 */
[----:B------:R-:W-:Y:S01]  /*f260*/  ISETP.GE.AND P2, PT, R12, R152, PT ;  /* 0x000000980c00720c */ /* 0x000fe20003f46270 */
[----:B---3--:R-:W-:Y:S01]  /*f270*/  FFMA.FTZ R17, -R156, R5, R4 ;  /* 0x000000059c117223 */ /* 0x008fe20000010104 */
[----:B------:R-:W-:Y:S01]  /*f280*/  ISETP.GE.AND P6, PT, R12, R153, PT ;  /* 0x000000990c00720c */ /* 0x000fe20003fc6270 */
[----:B------:R-:W-:Y:S01]  /*f290*/  VIADD R12, R21, 0xffffff90 ;  /* 0xffffff90150c7836 */ /* 0x000fe20000000000 */
[----:B------:R-:W-:Y:S01]  /*f2a0*/  IADD3 R14, PT, PT, R115, 0x70, -R164 ;  /* 0x00000070730e7810 */ /* 0x000fe20007ffe8a4 */
[----:B------:R-:W1:Y:S01]  /*f2b0*/  MUFU.TANH R15, R15 ;  /* 0x0000000f000f7308 */ /* 0x000e620000002400 */
[----:B------:R-:W-:Y:S01]  /*f2c0*/  FSEL R121, R121, -INF , !P1 ;  /* 0xff80000079797808 */ /* 0x000fe20004800000 */
[----:B------:R-:W2:Y:S01]  /*f2d0*/  LDSM.16.M88.4 R4, [R127+0x5800] ;  /* 0x005800007f04783b */ /* 0x000ea20000000200 */
[----:B------:R-:W-:Y:S01]  /*f2e0*/  ISETP.GE.AND P1, PT, R12, R155, PT ;  /* 0x0000009b0c00720c */ /* 0x000fe20003f26270 */
[----:B------:R-:W-:Y:S01]  /*f2f0*/  FMUL.FTZ R105, R107, R90 ;  /* 0x0000005a6b697220 */ /* 0x000fe20000410000 */
[----:B------:R-:W-:-:S02]  /*f300*/  FSEL R17, R17, -INF , P6 ;  /* 0xff80000011117808 */ /* 0x000fc40003000000 */
[----:B------:R-:W-:Y:S01]  /*f310*/  IABS R14, R14 ;  /* 0x0000000e000e7213 */ /* 0x000fe20000000000 */
[----:B------:R-:W3:Y:S01]  /*f320*/  MUFU.TANH R13, R13 ;  /* 0x0000000d000d7308 */ /* 0x000ee20000002400 */
[----:B------:R-:W-:Y:S02]  /*f330*/  IADD3 R22, PT, PT, R23, 0x6f, -R164 ;  /* 0x0000006f17167810 */ /* 0x000fe40007ffe8a4 */
[----:B------:R-:W-:Y:S02]  /*f340*/  FSEL R17, R17, -INF , !P2 ;  /* 0xff80000011117808 */ /* 0x000fe40005000000 */
[----:B------:R-:W-:Y:S02]  /*f350*/  FSEL R20, R20, -INF , P1 ;  /* 0xff80000014147808 */ /* 0x000fe40000800000 */
[C---:B------:R-:W-:Y:S01]  /*f360*/  ISETP.GE.AND P6, PT, R12.reuse, R154, PT ;  /* 0x0000009a0c00720c */ /* 0x040fe20003fc6270 */
[----:B------:R-:W4:Y:S01]  /*f370*/  MUFU.TANH R105, R105 ;  /* 0x0000006900697308 */ /* 0x000f220000002400 */
[----:B------:R-:W-:-:S02]  /*f380*/  ISETP.GE.AND P2, PT, R12, R152, PT ;  /* 0x000000980c00720c */ /* 0x000fc40003f46270 */
[----:B------:R-:W-:Y:S01]  /*f390*/  ISETP.GE.AND P1, PT, R12, R153, PT ;  /* 0x000000990c00720c */ /* 0x000fe20003f26270 */
[----:B------:R-:W-:Y:S01]  /*f3a0*/  IMAD.MOV.U32 R12, RZ, RZ, R14 ;  /* 0x000000ffff0c7224 */ /* 0x000fe200078e000e */
[----:B------:R-:W-:Y:S02]  /*f3b0*/  IABS R22, R22 ;  /* 0x0000001600167213 */ /* 0x000fe40000000000 */
[--C-:B------:R-:W-:Y:S02]  /*f3c0*/  IADD3 R104, PT, PT, R23, 0x68, -R164.reuse ;  /* 0x0000006817687810 */ /* 0x100fe40007ffe8a4 */
[----:B------:R-:W-:Y:S02]  /*f3d0*/  I2FP.F32.S32 R22, R22 ;  /* 0x0000001600167245 */ /* 0x000fe40000201400 */
[----:B------:R-:W-:Y:S02]  /*f3e0*/  I2FP.F32.S32 R12, R12 ;  /* 0x0000000c000c7245 */ /* 0x000fe40000201400 */
[----:B------:R-:W-:Y:S01]  /*f3f0*/  IABS R104, R104 ;  /* 0x0000006800687213 */ /* 0x000fe20000000000 */
[C---:B-1----:R-:W-:Y:S01]  /*f400*/  FFMA.FTZ R22, -R156.reuse, R22, R15 ;  /* 0x000000169c167223 */ /* 0x042fe2000001010f */
[----:B------:R-:W-:Y:S01]  /*f410*/  IADD3 R106, PT, PT, R115, 0x6f, -R164 ;  /* 0x0000006f736a7810 */ /* 0x000fe20007ffe8a4 */
[----:B---3--:R-:W-:Y:S01]  /*f420*/  FFMA.FTZ R18, -R156, R12, R13 ;  /* 0x0000000c9c127223 */ /* 0x008fe2000001010d */
[----:B------:R-:W-:Y:S01]  /*f430*/  FSEL R20, R20, -INF , !P6 ;  /* 0xff80000014147808 */ /* 0x000fe20007000000 */
[----:B------:R-:W1:Y:S01]  /*f440*/  LDSM.16.M88.4 R12, [R125+0x5c00] ;  /* 0x005c00007d0c783b */ /* 0x000e620000000200 */
[----:B------:R-:W-:-:S02]  /*f450*/  ISETP.GE.AND P6, PT, R100, R155, PT ;  /* 0x0000009b6400720c */ /* 0x000fc40003fc6270 */
[----:B------:R-:W-:Y:S01]  /*f460*/  FSEL R108, R18, -INF , P1 ;  /* 0xff800000126c7808 */ /* 0x000fe20000800000 */
[----:B------:R-:W-:Y:S01]  /*f470*/  IMAD.MOV.U32 R18, RZ, RZ, R104 ;  /* 0x000000ffff127224 */ /* 0x000fe200078e0068 */
[----:B------:R-:W-:Y:S02]  /*f480*/  IABS R104, R106 ;  /* 0x0000006a00687213 */ /* 0x000fe40000000000 */
[----:B------:R-:W-:Y:S01]  /*f490*/  FSEL R108, R108, -INF , !P2 ;  /* 0xff8000006c6c7808 */ /* 0x000fe20005000000 */
[----:B--2---:R-:W-:Y:S05]  /*f4a0*/  HMMA.16816.F32.BF16 R96, R8, R4, R96 ;  /* 0x000000040860723c */ /* 0x004fea0000041860 */
[----:B------:R-:W-:Y:S01]  /*f4b0*/  I2FP.F32.S32 R18, R18 ;  /* 0x0000001200127245 */ /* 0x000fe20000201400 */
[----:B------:R-:W-:Y:S01]  /*f4c0*/  VIADD R4, R21, 0xffffff98 ;  /* 0xffffff9815047836 */ /* 0x000fe20000000000 */
[----:B------:R-:W-:-:S02]  /*f4d0*/  FSEL R22, R22, -INF , P6 ;  /* 0xff80000016167808 */ /* 0x000fc40003000000 */
[----:B------:R-:W-:Y:S01]  /*f4e0*/  ISETP.GE.AND P1, PT, R100, R154, PT ;  /* 0x0000009a6400720c */ /* 0x000fe20003f26270 */
[----:B------:R-:W-:Y:S01]  /*f4f0*/  FFMA.FTZ R18, -R156, R18, R19 ;  /* 0x000000129c127223 */ /* 0x000fe20000010113 */
[----:B------:R-:W-:Y:S01]  /*f500*/  FMUL.FTZ R19, R102, R90 ;  /* 0x0000005a66137220 */ /* 0x000fe20000410000 */
[C---:B------:R-:W-:Y:S01]  /*f510*/  ISETP.GE.AND P2, PT, R100.reuse, R152, PT ;  /* 0x000000986400720c */ /* 0x040fe20003f46270 */
[----:B------:R-:W-:Y:S03]  /*f520*/  HMMA.16816.F32.BF16 R92, R8, R6, R92 ;  /* 0x00000006085c723c */ /* 0x000fe6000004185c */
[----:B------:R-:W-:Y:S02]  /*f530*/  ISETP.GE.AND P6, PT, R100, R153, PT ;  /* 0x000000996400720c */ /* 0x000fe40003fc6270 */
[----:B------:R-:W-:Y:S01]  /*f540*/  I2FP.F32.S32 R100, R104 ;  /* 0x0000006800647245 */ /* 0x000fe20000201400 */
[----:B------:R-:W2:Y:S01]  /*f550*/  MUFU.TANH R19, R19 ;  /* 0x0000001300137308 */ /* 0x000ea20000002400 */
[----:B------:R-:W-:-:S02]  /*f560*/  IADD3 R5, PT, PT, R115, 0x68, -R164 ;  /* 0x0000006873057810 */ /* 0x000fc40007ffe8a4 */
[----:B------:R-:W-:Y:S01]  /*f570*/  FSEL R22, R22, -INF , !P1 ;  /* 0xff80000016167808 */ /* 0x000fe20004800000 */
[----:B----4-:R-:W-:Y:S01]  /*f580*/  FFMA.FTZ R100, -R156, R100, R105 ;  /* 0x000000649c647223 */ /* 0x010fe20000010169 */
[----:B------:R-:W-:Y:S01]  /*f590*/  ISETP.GE.AND P1, PT, R4, R155, PT ;  /* 0x0000009b0400720c */ /* 0x000fe20003f26270 */
[-C--:B------:R-:W-:Y:S01]  /*f5a0*/  FMUL.FTZ R96, R96, R90.reuse ;  /* 0x0000005a60607220 */ /* 0x080fe20000410000 */
[----:B------:R-:W-:Y:S01]  /*f5b0*/  IABS R5, R5 ;  /* 0x0000000500057213 */ /* 0x000fe20000000000 */
[-C--:B------:R-:W-:Y:S01]  /*f5c0*/  FMUL.FTZ R97, R97, R90.reuse ;  /* 0x0000005a61617220 */ /* 0x080fe20000410000 */
[----:B------:R-:W-:Y:S01]  /*f5d0*/  FSEL R114, R100, -INF , P6 ;  /* 0xff80000064727808 */ /* 0x000fe20003000000 */
[----:B------:R-:W-:Y:S01]  /*f5e0*/  FMUL.FTZ R99, R99, R90 ;  /* 0x0000005a63637220 */ /* 0x000fe20000410000 */
[----:B------:R-:W-:Y:S02]  /*f5f0*/  IADD3 R102, PT, PT, R23, 0x67, -R164 ;  /* 0x0000006717667810 */ /* 0x000fe40007ffe8a4 */
[----:B------:R-:W-:-:S02]  /*f600*/  FSEL R114, R114, -INF , !P2 ;  /* 0xff80000072727808 */ /* 0x000fc40005000000 */
[----:B------:R-:W-:Y:S01]  /*f610*/  FSEL R110, R18, -INF , P1 ;  /* 0xff800000126e7808 */ /* 0x000fe20000800000 */
[----:B------:R-:W-:Y:S01]  /*f620*/  MUFU.TANH R99, R99 ;  /* 0x0000006300637308 */ /* 0x000fe20000002400 */
[----:B------:R-:W-:Y:S01]  /*f630*/  ISETP.GE.AND P6, PT, R4, R154, PT ;  /* 0x0000009a0400720c */ /* 0x000fe20003fc6270 */
[-C--:B------:R-:W-:Y:S01]  /*f640*/  FMUL.FTZ R94, R94, R90.reuse ;  /* 0x0000005a5e5e7220 */ /* 0x080fe20000410000 */
[C---:B-1----:R-:W-:Y:S05]  /*f650*/  HMMA.16816.F32.BF16 R32, R24.reuse, R12, R32 ;  /* 0x0000000c1820723c */ /* 0x042fea0000041820 */
[----:B------:R-:W-:Y:S01]  /*f660*/  FMUL.FTZ R13, R103, R90 ;  /* 0x0000005a670d7220 */ /* 0x000fe20000410000 */
[C---:B------:R-:W-:Y:S01]  /*f670*/  ISETP.GE.AND P2, PT, R4.reuse, R152, PT ;  /* 0x000000980400720c */ /* 0x040fe20003f46270 */
[----:B------:R-:W-:Y:S01]  /*f680*/  VIADD R12, R21, 0xffffff99 ;  /* 0xffffff99150c7836 */ /* 0x000fe20000000000 */
[----:B------:R-:W-:Y:S01]  /*f690*/  ISETP.GE.AND P1, PT, R4, R153, PT ;  /* 0x000000990400720c */ /* 0x000fe20003f26270 */
[----:B------:R-:W-:Y:S01]  /*f6a0*/  FMUL.FTZ R93, R93, R90 ;  /* 0x0000005a5d5d7220 */ /* 0x000fe20000410000 */
[----:B------:R-:W-:Y:S01]  /*f6b0*/  I2FP.F32.S32 R4, R5 ;  /* 0x0000000500047245 */ /* 0x000fe20000201400 */
[----:B------:R-:W1:Y:S01]  /*f6c0*/  MUFU.TANH R13, R13 ;  /* 0x0000000d000d7308 */ /* 0x000e620000002400 */
[----:B------:R-:W-:Y:S01]  /*f6d0*/  IABS R100, R102 ;  /* 0x0000006600647213 */ /* 0x000fe20000000000 */
[----:B------:R-:W-:Y:S03]  /*f6e0*/  HMMA.16816.F32.BF16 R28, R24, R14, R28 ;  /* 0x0000000e181c723c */ /* 0x000fe6000004181c */
[----:B------:R-:W-:Y:S01]  /*f6f0*/  FSEL R110, R110, -INF , !P6 ;  /* 0xff8000006e6e7808 */ /* 0x000fe20007000000 */
[----:B--2---:R-:W-:Y:S01]  /*f700*/  FFMA.FTZ R19, -R156, R4, R19 ;  /* 0x000000049c137223 */ /* 0x004fe20000010113 */
[----:B------:R-:W-:Y:S01]  /*f710*/  I2FP.F32.S32 R18, R100 ;  /* 0x0000006400127245 */ /* 0x000fe20000201400 */
[----:B------:R-:W-:Y:S01]  /*f720*/  FMUL.FTZ R15, R92, R90 ;  /* 0x0000005a5c0f7220 */ /* 0x000fe20000410000 */
[--C-:B------:R-:W-:Y:S01]  /*f730*/  IADD3 R100, PT, PT, R23, 0x60, -R164.reuse ;  /* 0x0000006017647810 */ /* 0x100fe20007ffe8a4 */
[----:B------:R2:W3:Y:S01]  /*f740*/  MUFU.TANH R5, R96 ;  /* 0x0000006000057308 */ /* 0x0004e20000002400 */
[----:B------:R-:W-:Y:S01]  /*f750*/  IADD3 R4, PT, PT, R115, 0x67, -R164 ;  /* 0x0000006773047810 */ /* 0x000fe20007ffe8a4 */
[----:B------:R-:W-:Y:S01]  /*f760*/  FFMA.FTZ R18, -R156, R18, R101 ;  /* 0x000000129c127223 */ /* 0x000fe20000010165 */
[----:B------:R-:W-:Y:S01]  /*f770*/  ISETP.GE.AND P6, PT, R12, R155, PT ;  /* 0x0000009b0c00720c */ /* 0x000fe20003fc6270 */
[----:B------:R-:W-:Y:S01]  /*f780*/  FMUL.FTZ R95, R95, R90 ;  /* 0x0000005a5f5f7220 */ /* 0x000fe20000410000 */
[----:B------:R-:W-:-:S02]  /*f790*/  IABS R4, R4 ;  /* 0x0000000400047213 */ /* 0x000fc40000000000 */
[----:B------:R-:W-:Y:S01]  /*f7a0*/  FSEL R19, R19, -INF , P1 ;  /* 0xff80000013137808 */ /* 0x000fe20000800000 */
[----:B------:R-:W-:Y:S01]  /*f7b0*/  MUFU.TANH R15, R15 ;  /* 0x0000000f000f7308 */ /* 0x000fe20000002400 */
[----:B------:R-:W-:Y:S02]  /*f7c0*/  I2FP.F32.S32 R4, R4 ;  /* 0x0000000400047245 */ /* 0x000fe40000201400 */
[----:B------:R-:W-:Y:S01]  /*f7d0*/  FSEL R112, R19, -INF , !P2 ;  /* 0xff80000013707808 */ /* 0x000fe20005000000 */
[----:B------:R-:W-:Y:S01]  /*f7e0*/  FMUL.FTZ R19, R98, R90 ;  /* 0x0000005a62137220 */ /* 0x000fe20000410000 */
[----:B------:R-:W-:Y:S01]  /*f7f0*/  FSEL R162, R18, -INF , P6 ;  /* 0xff80000012a27808 */ /* 0x000fe20003000000 */
[----:B------:R-:W-:Y:S01]  /*f800*/  VIADD R18, R21, 0xffffffa0 ;  /* 0xffffffa015127836 */ /* 0x000fe20000000000 */
[C---:B------:R-:W-:Y:S01]  /*f810*/  ISETP.GE.AND P1, PT, R12.reuse, R154, PT ;  /* 0x0000009a0c00720c */ /* 0x040fe20003f26270 */
[----:B------:R-:W-:Y:S01]  /*f820*/  MUFU.TANH R93, R93 ;  /* 0x0000005d005d7308 */ /* 0x000fe20000002400 */
[----:B------:R-:W-:-:S02]  /*f830*/  ISETP.GE.AND P2, PT, R12, R152, PT ;  /* 0x000000980c00720c */ /* 0x000fc40003f46270 */
[----:B--2---:R-:W-:Y:S02]  /*f840*/  IABS R96, R100 ;  /* 0x0000006400607213 */ /* 0x004fe40000000000 */
[----:B------:R-:W-:Y:S01]  /*f850*/  ISETP.GE.AND P6, PT, R12, R153, PT ;  /* 0x000000990c00720c */ /* 0x000fe20003fc6270 */
[C---:B-1----:R-:W-:Y:S01]  /*f860*/  FFMA.FTZ R12, -R156.reuse, R4, R13 ;  /* 0x000000049c0c7223 */ /* 0x042fe2000001010d */
[----:B------:R-:W-:Y:S01]  /*f870*/  I2FP.F32.S32 R130, R96 ;  /* 0x0000006000827245 */ /* 0x000fe20000201400 */
[----:B------:R-:W1:Y:S01]  /*f880*/  MUFU.TANH R13, R97 ;  /* 0x00000061000d7308 */ /* 0x000e620000002400 */
[--C-:B------:R-:W-:Y:S02]  /*f890*/  IADD3 R96, PT, PT, R23, 0x5f, -R164.reuse ;  /* 0x0000005f17607810 */ /* 0x100fe40007ffe8a4 */
[----:B------:R-:W-:Y:S01]  /*f8a0*/  IADD3 R98, PT, PT, R115, 0x60, -R164 ;  /* 0x0000006073627810 */ /* 0x000fe20007ffe8a4 */
[----:B---3--:R-:W-:Y:S01]  /*f8b0*/  FFMA.FTZ R130, -R156, R130, R5 ;  /* 0x000000829c827223 */ /* 0x008fe20000010105 */
[----:B------:R-:W-:Y:S01]  /*f8c0*/  IABS R96, R96 ;  /* 0x0000006000607213 */ /* 0x000fe20000000000 */
[----:B------:R-:W2:Y:S01]  /*f8d0*/  LDSM.16.M88.4 R4, [R127+0x5c00] ;  /* 0x005c00007f04783b */ /* 0x000ea20000000200 */
[----:B------:R-:W-:Y:S01]  /*f8e0*/  FSEL R162, R162, -INF , !P1 ;  /* 0xff800000a2a27808 */ /* 0x000fe20004800000 */
[----:B------:R-:W3:Y:S01]  /*f8f0*/  MUFU.TANH R19, R19 ;  /* 0x0000001300137308 */ /* 0x000ee20000002400 */
[----:B------:R-:W-:Y:S01]  /*f900*/  FSEL R160, R12, -INF , P6 ;  /* 0xff8000000ca07808 */ /* 0x000fe20003000000 */
[----:B------:R-:W-:Y:S01]  /*f910*/  IMAD.MOV.U32 R12, RZ, RZ, R96 ;  /* 0x000000ffff0c7224 */ /* 0x000fe200078e0060 */
[----:B------:R-:W-:Y:S01]  /*f920*/  ISETP.GE.AND P1, PT, R18, R155, PT ;  /* 0x0000009b1200720c */ /* 0x000fe20003f26270 */
[----:B------:R-:W-:-:S04]  /*f930*/  DEPBAR.LE SB0, 0x0 ;  /* 0x000080000000791a */ /* 0x000fc80000000000 */
[----:B------:R-:W-:Y:S01]  /*f940*/  IABS R96, R98 ;  /* 0x0000006200607213 */ /* 0x000fe20000000000 */
[----:B------:R-:W-:Y:S01]  /*f950*/  MUFU.TANH R95, R95 ;  /* 0x0000005f005f7308 */ /* 0x000fe20000002400 */
[----:B------:R-:W-:Y:S02]  /*f960*/  FSEL R160, R160, -INF , !P2 ;  /* 0xff800000a0a07808 */ /* 0x000fe40005000000 */
[----:B------:R-:W-:Y:S01]  /*f970*/  FSEL R130, R130, -INF , P1 ;  /* 0xff80000082827808 */ /* 0x000fe20000800000 */
[----:B------:R-:W-:Y:S01]  /*f980*/  BAR.SYNC.DEFER_BLOCKING 0x0 ;  /* 0x0000000000007b1d */ /* 0x000fe20000010000 */
[C---:B------:R-:W-:Y:S02]  /*f990*/  ISETP.GE.AND P6, PT, R18.reuse, R154, PT ;  /* 0x0000009a1200720c */ /* 0x040fe40003fc6270 */
[----:B------:R-:W-:Y:S02]  /*f9a0*/  ISETP.GE.AND P2, PT, R18, R152, PT ;  /* 0x000000981200720c */ /* 0x000fe40003f46270 */
[----:B------:R-:W-:-:S02]  /*f9b0*/  I2FP.F32.S32 R12, R12 ;  /* 0x0000000c000c7245 */ /* 0x000fc40000201400 */
[----:B------:R-:W-:Y:S02]  /*f9c0*/  ISETP.GE.AND P1, PT, R18, R153, PT ;  /* 0x000000991200720c */ /* 0x000fe40003f26270 */
[----:B------:R-:W-:Y:S01]  /*f9d0*/  I2FP.F32.S32 R18, R96 ;  /* 0x0000006000127245 */ /* 0x000fe20000201400 */
[----:B-1----:R-:W-:Y:S01]  /*f9e0*/  FFMA.FTZ R12, -R156, R12, R13 ;  /* 0x0000000c9c0c7223 */ /* 0x002fe2000001010d */
[----:B------:R-:W-:Y:S01]  /*f9f0*/  VIADD R13, R21, 0xffffffa1 ;  /* 0xffffffa1150d7836 */ /* 0x000fe20000000000 */
[----:B------:R-:W-:Y:S02]  /*fa00*/  FSEL R130, R130, -INF , !P6 ;  /* 0xff80000082827808 */ /* 0x000fe40007000000 */
[----:B---3--:R-:W-:Y:S01]  /*fa10*/  FFMA.FTZ R19, -R156, R18, R19 ;  /* 0x000000129c137223 */ /* 0x008fe20000010113 */
[----:B------:R-:W-:Y:S02]  /*fa20*/  IADD3 R18, PT, PT, R115, 0x5f, -R164 ;  /* 0x0000005f73127810 */ /* 0x000fe40007ffe8a4 */
[----:B------:R-:W-:-:S02]  /*fa30*/  ISETP.GE.AND P6, PT, R13, R155, PT ;  /* 0x0000009b0d00720c */ /* 0x000fc40003fc6270 */
[----:B------:R-:W-:Y:S02]  /*fa40*/  FSEL R116, R19, -INF , P1 ;  /* 0xff80000013747808 */ /* 0x000fe40000800000 */
[----:B------:R-:W-:Y:S02]  /*fa50*/  FSEL R132, R12, -INF , P6 ;  /* 0xff8000000c847808 */ /* 0x000fe40003000000 */
[----:B------:R-:W-:Y:S02]  /*fa60*/  FSEL R116, R116, -INF , !P2 ;  /* 0xff80000074747808 */ /* 0x000fe40005000000 */
[C---:B------:R-:W-:Y:S01]  /*fa70*/  ISETP.GE.AND P1, PT, R13.reuse, R154, PT ;  /* 0x0000009a0d00720c */ /* 0x040fe20003f26270 */
[----:B--2---:R-:W-:Y:S05]  /*fa80*/  HMMA.16816.F32.BF16 R32, R8, R4, R32 ;  /* 0x000000040820723c */ /* 0x004fea0000041820 */
[----:B------:R-:W-:Y:S01]  /*fa90*/  ISETP.GE.AND P2, PT, R13, R152, PT ;  /* 0x000000980d00720c */ /* 0x000fe20003f46270 */
[----:B------:R-:W-:Y:S01]  /*faa0*/  VIADD R4, R21, 0xffffffa8 ;  /* 0xffffffa815047836 */ /* 0x000fe20000000000 */
[----:B------:R-:W-:-:S02]  /*fab0*/  ISETP.GE.AND P6, PT, R13, R153, PT ;  /* 0x000000990d00720c */ /* 0x000fc40003fc6270 */
[--C-:B------:R-:W-:Y:S01]  /*fac0*/  IADD3 R14, PT, PT, R23, 0x58, -R164.reuse ;  /* 0x00000058170e7810 */ /* 0x100fe20007ffe8a4 */
[----:B------:R-:W1:Y:S01]  /*fad0*/  MUFU.TANH R13, R94 ;  /* 0x0000005e000d7308 */ /* 0x000e620000002400 */
[----:B------:R-:W-:Y:S01]  /*fae0*/  IABS R18, R18 ;  /* 0x0000001200127213 */ /* 0x000fe20000000000 */
[----:B------:R-:W-:Y:S03]  /*faf0*/  HMMA.16816.F32.BF16 R28, R8, R6, R28 ;  /* 0x00000006081c723c */ /* 0x000fe6000004181c */
[----:B------:R-:W-:Y:S02]  /*fb00*/  IABS R14, R14 ;  /* 0x0000000e000e7213 */ /* 0x000fe40000000000 */
[----:B------:R-:W-:Y:S02]  /*fb10*/  IADD3 R5, PT, PT, R115, 0x58, -R164 ;  /* 0x0000005873057810 */ /* 0x000fe40007ffe8a4 */
[----:B------:R-:W-:-:S02]  /*fb20*/  I2FP.F32.S32 R12, R18 ;  /* 0x00000012000c7245 */ /* 0x000fc40000201400 */
[----:B------:R-:W-:Y:S02]  /*fb30*/  I2FP.F32.S32 R14, R14 ;  /* 0x0000000e000e7245 */ /* 0x000fe40000201400 */
[----:B------:R-:W-:Y:S01]  /*fb40*/  IABS R5, R5 ;  /* 0x0000000500057213 */ /* 0x000fe20000000000 */
[----:B------:R-:W-:Y:S01]  /*fb50*/  FFMA.FTZ R12, -R156, R12, R99 ;  /* 0x0000000c9c0c7223 */ /* 0x000fe20000010163 */
[----:B------:R-:W-:Y:S01]  /*fb60*/  FSEL R132, R132, -INF , !P1 ;  /* 0xff80000084847808 */ /* 0x000fe20004800000 */
[----:B------:R-:W-:Y:S01]  /*fb70*/  FFMA.FTZ R14, -R156, R14, R15 ;  /* 0x0000000e9c0e7223 */ /* 0x000fe2000001010f */
[----:B------:R-:W-:Y:S01]  /*fb80*/  I2FP.F32.S32 R5, R5 ;  /* 0x0000000500057245 */ /* 0x000fe20000201400 */
[-C--:B------:R-:W-:Y:S01]  /*fb90*/  FMUL.FTZ R32, R32, R90.reuse ;  /* 0x0000005a20207220 */ /* 0x080fe20000410000 */
[----:B------:R-:W-:Y:S01]  /*fba0*/  IADD3 R15, PT, PT, R23, 0x57, -R164 ;  /* 0x00000057170f7810 */ /* 0x000fe20007ffe8a4 */
[-C--:B------:R-:W-:Y:S01]  /*fbb0*/  FMUL.FTZ R34, R34, R90.reuse ;  /* 0x0000005a22227220 */ /* 0x080fe20000410000 */
[----:B------:R-:W-:Y:S01]  /*fbc0*/  ISETP.GE.AND P1, PT, R4, R155, PT ;  /* 0x0000009b0400720c */ /* 0x000fe20003f26270 */
[----:B-1----:R-:W-:Y:S01]  /*fbd0*/  FFMA.FTZ R5, -R156, R5, R13 ;  /* 0x000000059c057223 */ /* 0x002fe2000001010d */
[----:B------:R-:W-:Y:S01]  /*fbe0*/  FSEL R12, R12, -INF , P6 ;  /* 0xff8000000c0c7808 */ /* 0x000fe20003000000 */
[-C--:B------:R-:W-:Y:S01]  /*fbf0*/  FMUL.FTZ R33, R33, R90.reuse ;  /* 0x0000005a21217220 */ /* 0x080fe20000410000 */
[----:B------:R-:W-:Y:S01]  /*fc00*/  IABS R15, R15 ;  /* 0x0000000f000f7213 */ /* 0x000fe20000000000 */
[----:B------:R-:W-:Y:S01]  /*fc10*/  MUFU.TANH R9, R34 ;  /* 0x0000002200097308 */ /* 0x000fe20000002400 */
[----:B------:R-:W-:Y:S01]  /*fc20*/  FSEL R14, R14, -INF , P1 ;  /* 0xff8000000e0e7808 */ /* 0x000fe20000800000 */
[-C--:B------:R-:W-:Y:S01]  /*fc30*/  FMUL.FTZ R35, R35, R90.reuse ;  /* 0x0000005a23237220 */ /* 0x080fe20000410000 */
[----:B------:R-:W-:Y:S01]  /*fc40*/  ISETP.GE.AND P1, PT, R4, R153, PT ;  /* 0x000000990400720c */ /* 0x000fe20003f26270 */
[-C--:B------:R-:W-:Y:S01]  /*fc50*/  FMUL.FTZ R30, R30, R90.reuse ;  /* 0x0000005a1e1e7220 */ /* 0x080fe20000410000 */
[----:B------:R-:W-:Y:S01]  /*fc60*/  FSEL R120, R12, -INF , !P2 ;  /* 0xff8000000c787808 */ /* 0x000fe20005000000 */
[----:B------:R-:W-:Y:S01]  /*fc70*/  FMUL.FTZ R31, R31, R90 ;  /* 0x0000005a1f1f7220 */ /* 0x000fe20000410000 */
[C---:B------:R-:W-:Y:S01]  /*fc80*/  ISETP.GE.AND P6, PT, R4.reuse, R154, PT ;  /* 0x0000009a0400720c */ /* 0x040fe20003fc6270 */
[----:B------:R-:W-:Y:S01]  /*fc90*/  MUFU.TANH R33, R33 ;  /* 0x0000002100217308 */ /* 0x000fe20000002400 */
[----:B------:R-:W-:Y:S01]  /*fca0*/  ISETP.GE.AND P2, PT, R4, R152, PT ;  /* 0x000000980400720c */ /* 0x000fe20003f46270 */
[----:B------:R-:W-:Y:S01]  /*fcb0*/  VIADD R4, R21, 0xffffffa9 ;  /* 0xffffffa915047836 */ /* 0x000fe20000000000 */
[----:B------:R-:W-:-:S02]  /*fcc0*/  I2FP.F32.S32 R12, R15 ;  /* 0x0000000f000c7245 */ /* 0x000fc40000201400 */
[----:B------:R-:W-:Y:S02]  /*fcd0*/  FSEL R118, R5, -INF , P1 ;  /* 0xff80000005767808 */ /* 0x000fe40000800000 */
[--C-:B------:R-:W-:Y:S01]  /*fce0*/  IADD3 R6, PT, PT, R115, 0x57, -R164.reuse ;  /* 0x0000005773067810 */ /* 0x100fe20007ffe8a4 */
[----:B------:R-:W1:Y:S01]  /*fcf0*/  MUFU.TANH R5, R32 ;  /* 0x0000002000057308 */ /* 0x000e620000002400 */
[----:B------:R-:W-:Y:S01]  /*fd00*/  FFMA.FTZ R12, -R156, R12, R93 ;  /* 0x0000000c9c0c7223 */ /* 0x000fe2000001015d */
[----:B------:R-:W-:Y:S02]  /*fd10*/  ISETP.GE.AND P1, PT, R4, R155, PT ;  /* 0x0000009b0400720c */ /* 0x000fe40003f26270 */
[----:B------:R-:W-:Y:S02]  /*fd20*/  IABS R6, R6 ;  /* 0x0000000600067213 */ /* 0x000fe40000000000 */
[----:B------:R-:W-:Y:S02]  /*fd30*/  IADD3 R7, PT, PT, R23, 0x50, -R164 ;  /* 0x0000005017077810 */ /* 0x000fe40007ffe8a4 */
[----:B------:R-:W-:Y:S01]  /*fd40*/  FSEL R122, R14, -INF , !P6 ;  /* 0xff8000000e7a7808 */ /* 0x000fe20007000000 */
[----:B------:R-:W2:Y:S01]  /*fd50*/  MUFU.TANH R35, R35 ;  /* 0x0000002300237308 */ /* 0x000ea20000002400 */
[----:B------:R-:W-:-:S02]  /*fd60*/  FSEL R118, R118, -INF , !P2 ;  /* 0xff80000076767808 */ /* 0x000fc40005000000 */
[----:B------:R-:W-:Y:S02]  /*fd70*/  FSEL R158, R12, -INF , P1 ;  /* 0xff8000000c9e7808 */ /* 0x000fe40000800000 */
[----:B------:R-:W-:Y:S02]  /*fd80*/  I2FP.F32.S32 R6, R6 ;  /* 0x0000000600067245 */ /* 0x000fe40000201400 */
[C---:B------:R-:W-:Y:S01]  /*fd90*/  ISETP.GE.AND P6, PT, R4.reuse, R154, PT ;  /* 0x0000009a0400720c */ /* 0x040fe20003fc6270 */
[----:B------:R-:W-:Y:S01]  /*fda0*/  MUFU.TANH R31, R31 ;  /* 0x0000001f001f7308 */ /* 0x000fe20000002400 */
[----:B------:R-:W-:Y:S01]  /*fdb0*/  ISETP.GE.AND P2, PT, R4, R152, PT ;  /* 0x000000980400720c */ /* 0x000fe20003f46270 */
[----:B------:R-:W-:Y:S01]  /*fdc0*/  FFMA.FTZ R6, -R156, R6, R95 ;  /* 0x000000069c067223 */ /* 0x000fe2000001015f */
[----:B------:R-:W-:Y:S02]  /*fdd0*/  ISETP.GE.AND P1, PT, R4, R153, PT ;  /* 0x000000990400720c */ /* 0x000fe40003f26270 */
[----:B------:R-:W-:-:S02]  /*fde0*/  IABS R7, R7 ;  /* 0x0000000700077213 */ /* 0x000fc40000000000 */
[--C-:B------:R-:W-:Y:S02]  /*fdf0*/  IADD3 R4, PT, PT, R115, 0x50, -R164.reuse ;  /* 0x0000005073047810 */ /* 0x100fe40007ffe8a4 */
[----:B------:R-:W-:Y:S01]  /*fe00*/  I2FP.F32.S32 R10, R7 ;  /* 0x00000007000a7245 */ /* 0x000fe20000201400 */
[----:B------:R-:W-:Y:S01]  /*fe10*/  VIADD R7, R21, 0xffffffb0 ;  /* 0xffffffb015077836 */ /* 0x000fe20000000000 */
[----:B------:R-:W-:Y:S02]  /*fe20*/  IABS R4, R4 ;  /* 0x0000000400047213 */ /* 0x000fe40000000000 */
[----:B------:R-:W-:Y:S01]  /*fe30*/  IADD3 R8, PT, PT, R23, 0x4f, -R164 ;  /* 0x0000004f17087810 */ /* 0x000fe20007ffe8a4 */
[----:B-1----:R-:W-:Y:S01]  /*fe40*/  FFMA.FTZ R5, -R156, R10, R5 ;  /* 0x0000000a9c057223 */ /* 0x002fe20000010105 */
[----:B------:R-:W-:Y:S01]  /*fe50*/  I2FP.F32.S32 R4, R4 ;  /* 0x0000000400047245 */ /* 0x000fe20000201400 */
[----:B------:R-:W-:Y:S01]  /*fe60*/  VIADD R10, R21, 0xffffffb8 ;  /* 0xffffffb8150a7836 */ /* 0x000fe20000000000 */
[----:B------:R-:W-:-:S02]  /*fe70*/  FSEL R6, R6, -INF , P1 ;  /* 0xff80000006067808 */ /* 0x000fc40000800000 */
[----:B------:R-:W-:Y:S01]  /*fe80*/  IABS R8, R8 ;  /* 0x0000000800087213 */ /* 0x000fe20000000000 */
[----:B------:R-:W-:Y:S01]  /*fe90*/  FFMA.FTZ R4, -R156, R4, R9 ;  /* 0x000000049c047223 */ /* 0x000fe20000010109 */
[----:B------:R-:W-:Y:S01]  /*fea0*/  ISETP.GE.AND P1, PT, R7, R155, PT ;  /* 0x0000009b0700720c */ /* 0x000fe20003f26270 */
[----:B------:R-:W-:Y:S01]  /*feb0*/  MUFU.TANH R9, R30 ;  /* 0x0000001e00097308 */ /* 0x000fe20000002400 */
[----:B------:R-:W-:Y:S02]  /*fec0*/  I2FP.F32.S32 R8, R8 ;  /* 0x0000000800087245 */ /* 0x000fe40000201400 */
[----:B------:R-:W-:Y:S01]  /*fed0*/  FSEL R101, R5, -INF , P1 ;  /* 0xff80000005657808 */ /* 0x000fe20000800000 */
[C---:B------:R-:W-:Y:S01]  /*fee0*/  VIADD R5, R21.reuse, 0xffffffb1 ;  /* 0xffffffb115057836 */ /* 0x040fe20000000000 */
[----:B------:R-:W-:Y:S01]  /*fef0*/  FSEL R158, R158, -INF , !P6 ;  /* 0xff8000009e9e7808 */ /* 0x000fe20007000000 */
[----:B------:R-:W-:Y:S01]  /*ff00*/  FFMA.FTZ R33, -R156, R8, R33 ;  /* 0x000000089c217223 */ /* 0x000fe20000010121 */
[----:B------:R-:W-:Y:S01]  /*ff10*/  FSEL R126, R6, -INF , !P2 ;  /* 0xff800000067e7808 */ /* 0x000fe20005000000 */
[----:B------:R-:W-:Y:S01]  /*ff20*/  VIADD R21, R21, 0xffffffb9 ;  /* 0xffffffb915157836 */ /* 0x000fe20000000000 */
[----:B------:R-:W-:-:S02]  /*ff30*/  ISETP.GE.AND P1, PT, R7, R153, PT ;  /* 0x000000990700720c */ /* 0x000fc40003f26270 */
[C---:B------:R-:W-:Y:S02]  /*ff40*/  ISETP.GE.AND P6, PT, R7.reuse, R154, PT ;  /* 0x0000009a0700720c */ /* 0x040fe40003fc6270 */
[----:B------:R-:W-:Y:S01]  /*ff50*/  ISETP.GE.AND P2, PT, R7, R152, PT ;  /* 0x000000980700720c */ /* 0x000fe20003f46270 */
[----:B------:R-:W-:Y:S01]  /*ff60*/  FMUL.FTZ R7, R28, R90 ;  /* 0x0000005a1c077220 */ /* 0x000fe20000410000 */
[----:B------:R-:W-:Y:S02]  /*ff70*/  FSEL R4, R4, -INF , P1 ;  /* 0xff80000004047808 */ /* 0x000fe40000800000 */
[----:B------:R-:W-:Y:S02]  /*ff80*/  ISETP.GE.AND P1, PT, R5, R155, PT ;  /* 0x0000009b0500720c */ /* 0x000fe40003f26270 */
[----:B------:R-:W-:Y:S01]  /*ff90*/  FSEL R101, R101, -INF , !P6 ;  /* 0xff80000065657808 */ /* 0x000fe20007000000 */
[----:B------:R-:W1:Y:S01]  /*ffa0*/  MUFU.TANH R7, R7 ;  /* 0x0000000700077308 */ /* 0x000e620000002400 */
        /* <DEDUP_REMOVED lines=10> */
[----:B------:R-:W3:Y:S01]  /*10050*/  MUFU.TANH R5, R5 ;  /* 0x0000000500057308 */ /* 0x000ee20000002400 */
[----:B------:R-:W-:Y:S02]  /*10060*/  IABS R8, R8 ;  /* 0x0000000800087213 */ /* 0x000fe40000000000 */
[----:B------:R-:W-:Y:S02]  /*10070*/  I2FP.F32.S32 R6, R6 ;  /* 0x0000000600067245 */ /* 0x000fe40000201400 */
[--C-:B------:R-:W-:Y:S02]  /*10080*/  IADD3 R4, PT, PT, R115, 0x48, -R164.reuse ;  /* 0x0000004873047810 */ /* 0x100fe40007ffe8a4 */
[----:B------:R-:W-:Y:S01]  /*10090*/  I2FP.F32.S32 R8, R8 ;  /* 0x0000000800087245 */ /* 0x000fe20000201400 */
[----:B--2---:R-:W-:Y:S01]  /*100a0*/  FFMA.FTZ R6, -R156, R6, R35 ;  /* 0x000000069c067223 */ /* 0x004fe20000010123 */
[----:B------:R-:W-:-:S02]  /*100b0*/  IADD3 R23, PT, PT, R23, 0x47, -R164 ;  /* 0x0000004717177810 */ /* 0x000fc40007ffe8a4 */
[----:B------:R-:W-:Y:S01]  /*100c0*/  IABS R4, R4 ;  /* 0x0000000400047213 */ /* 0x000fe20000000000 */
[----:B-1----:R-:W-:Y:S01]  /*100d0*/  FFMA.FTZ R7, -R156, R8, R7 ;  /* 0x000000089c077223 */ /* 0x002fe20000010107 */
[----:B------:R-:W-:Y:S02]  /*100e0*/  FSEL R106, R106, -INF , !P6 ;  /* 0xff8000006a6a7808 */ /* 0x000fe40007000000 */
[----:B------:R-:W-:Y:S02]  /*100f0*/  IABS R23, R23 ;  /* 0x0000001700177213 */ /* 0x000fe40000000000 */
[----:B------:R-:W-:Y:S02]  /*10100*/  ISETP.GE.AND P6, PT, R10, R155, PT ;  /* 0x0000009b0a00720c */ /* 0x000fe40003fc6270 */
[----:B------:R-:W-:Y:S02]  /*10110*/  I2FP.F32.S32 R4, R4 ;  /* 0x0000000400047245 */ /* 0x000fe40000201400 */
[----:B------:R-:W-:-:S02]  /*10120*/  FSEL R6, R6, -INF , P1 ;  /* 0xff80000006067808 */ /* 0x000fc40000800000 */
[----:B------:R-:W-:Y:S01]  /*10130*/  I2FP.F32.S32 R23, R23 ;  /* 0x0000001700177245 */ /* 0x000fe20000201400 */
[----:B------:R-:W-:Y:S01]  /*10140*/  FFMA.FTZ R4, -R156, R4, R9 ;  /* 0x000000049c047223 */ /* 0x000fe20000010109 */
[----:B------:R-:W-:Y:S02]  /*10150*/  ISETP.GE.AND P1, PT, R10, R154, PT ;  /* 0x0000009a0a00720c */ /* 0x000fe40003f26270 */
[----:B------:R-:W-:Y:S01]  /*10160*/  FSEL R7, R7, -INF , P6 ;  /* 0xff80000007077808 */ /* 0x000fe20003000000 */
[----:B---3--:R-:W-:Y:S01]  /*10170*/  FFMA.FTZ R5, -R156, R23, R5 ;  /* 0x000000179c057223 */ /* 0x008fe20000010105 */
        /* <DEDUP_REMOVED lines=9> */
[----:B------:R-:W-:Y:S02]  /*10210*/  FSEL R104, R6, -INF , !P2 ;  /* 0xff80000006687808 */ /* 0x000fe40005000000 */
[----:B------:R-:W-:Y:S02]  /*10220*/  ISETP.GT.AND P6, PT, R90, R137, PT ;  /* 0x000000895a00720c */ /* 0x000fe40003fc4270 */
[----:B------:R-:W-:Y:S02]  /*10230*/  I2FP.F32.S32 R6, R115 ;  /* 0x0000007300067245 */ /* 0x000fe40000201400 */
[----:B------:R-:W-:Y:S02]  /*10240*/  ISETP.GE.AND P2, PT, R10, R152, PT ;  /* 0x000000980a00720c */ /* 0x000fe40003f46270 */
[----:B------:R-:W-:Y:S01]  /*10250*/  ISETP.GE.AND P1, PT, R21, R153, PT ;  /* 0x000000991500720c */ /* 0x000fe20003f26270 */
[----:B------:R-:W-:Y:S01]  /*10260*/  FFMA.FTZ R6, -R156, R6, R31 ;  /* 0x000000069c067223 */ /* 0x000fe2000001011f */
        /* <DEDUP_REMOVED lines=69> */
.L_x_11552:
        /* <DEDUP_REMOVED lines=8> */
.L_x_11553:
[----:B------:R-:W-:Y:S05]  /*10740*/  BSYNC.RECONVERGENT B0 ;  /* 0x0000000000007941 */ /* 0x000fea0003800200 */
.L_x_11551:
        /* <DEDUP_REMOVED lines=37> */
.L_x_11550:
[----:B------:R-:W-:Y:S05]  /*109a0*/  BSYNC.RECONVERGENT B1 ;  /* 0x0000000000017941 */ /* 0x000fea0003800200 */
.L_x_11549:
        /* <DEDUP_REMOVED lines=18> */
[----:B------:R-:W-:Y:S01]  /*10ad0*/  FMNMX3.FTZ R8, R8, R98, R97, !PT ;  /* 0x0000006208087276 */ /* 0x000fe20007810061 */
[----:B------:R-:W1:Y:S01]  /*10ae0*/  S2R R4, SR_TID.X ;  /* 0x0000000000047919 */ /* 0x000e620000002100 */
[----:B------:R-:W-:Y:S02]  /*10af0*/  IADD3 R95, PT, PT, R2, 0x6020, RZ ;  /* 0x00006020025f7810 */ /* 0x000fe40007ffe0ff */
[----:B------:R-:W-:Y:S01]  /*10b00*/  @P6 IADD3 R88, PT, PT, R88, -0x3, RZ ;  /* 0xfffffffd58586810 */ /* 0x000fe20007ffe0ff */
[----:B------:R-:W3:Y:S04]  /*10b10*/  SHFL.BFLY PT, R6, R7, 0x2, 0x1f ;  /* 0x0c401f0007067f89 */ /* 0x000ee800000e0000 */
[----:B------:R-:W4:Y:S01]  /*10b20*/  SHFL.BFLY PT, R5, R8, 0x2, 0x1f ;  /* 0x0c401f0008057f89 */ /* 0x000f2200000e0000 */
[----:B---3--:R-:W-:-:S02]  /*10b30*/  FMNMX.FTZ R6, R7, R6, !PT ;  /* 0x0000000607067209 */ /* 0x008fc40007810000 */
[----:B----4-:R-:W-:-:S03]  /*10b40*/  FMNMX.FTZ R5, R8, R5, !PT ;  /* 0x0000000508057209 */ /* 0x010fc60007810000 */
[----:B------:R-:W3:Y:S04]  /*10b50*/  SHFL.BFLY PT, R33, R6, 0x1, 0x1f ;  /* 0x0c201f0006217f89 */ /* 0x000ee800000e0000 */
        /* <DEDUP_REMOVED lines=46> */
[----:B------:R-:W-:Y:S01]  /*10e40*/  LDSM.16.MT88.4 R28, [R95+0x2000] ;  /* 0x002000005f1c783b */ /* 0x000fe20000004200 */
[----:B------:R-:W2:Y:S01]  /*10e50*/  MUFU.EX2 R34, R34 ;  /* 0x0000002200227308 */ /* 0x000ea20000000800 */
        /* <DEDUP_REMOVED lines=9> */
[-CC-:B------:R-:W-:Y:S01]  /*10ef0*/  FFMA.FTZ R111, R110, R100.reuse, -R107.reuse ;  /* 0x000000646e6f7223 */ /* 0x180fe2000001086b */
[----:B------:R-:W-:Y:S01]  /*10f00*/  FFMA.FTZ R109, R20, R100, -R107 ;  /* 0x00000064146d7223 */ /* 0x000fe2000001086b */
[----:B------:R-:W4:Y:S01]  /*10f10*/  MUFU.EX2 R91, R91 ;  /* 0x0000005b005b7308 */ /* 0x000f220000000800 */
[-C--:B------:R-:W-:Y:S01]  /*10f20*/  FMUL.FTZ R40, R40, R93.reuse ;  /* 0x0000005d28287220 */ /* 0x080fe20000410000 */
[----:B--2---:R-:W-:Y:S01]  /*10f30*/  F2FP.BF16.F32.PACK_AB R5, R34, R94 ;  /* 0x0000005e2205723e */ /* 0x004fe200000010ff */
[-C--:B------:R-:W-:Y:S01]  /*10f40*/  FMUL.FTZ R41, R41, R93.reuse ;  /* 0x0000005d29297220 */ /* 0x080fe20000410000 */
[-CC-:B------:R-:W-:Y:S01]  /*10f50*/  FFMA.FTZ R113, R114, R100.reuse, -R99.reuse ;  /* 0x0000006472717223 */ /* 0x180fe20000010863 */
[-CC-:B------:R-:W-:Y:S01]  /*10f60*/  FFMA.FTZ R112, R112, R100.reuse, -R99.reuse ;  /* 0x0000006470707223 */ /* 0x180fe20000010863 */
[-C--:B------:R-:W-:Y:S01]  /*10f70*/  FFMA.FTZ R115, R160, R100.reuse, -R99 ;  /* 0x00000064a0737223 */ /* 0x080fe20000010863 */
[--C-:B------:R-:W-:Y:S01]  /*10f80*/  FFMA.FTZ R162, R162, R100, -R107.reuse ;  /* 0x00000064a2a27223 */ /* 0x100fe2000001086b */
[----:B------:R-:W-:Y:S01]  /*10f90*/  MUFU.EX2 R109, R109 ;  /* 0x0000006d006d7308 */ /* 0x000fe20000000800 */
[-C--:B------:R-:W-:Y:S01]  /*10fa0*/  FMUL.FTZ R44, R44, R93.reuse ;  /* 0x0000005d2c2c7220 */ /* 0x080fe20000410000 */
[----:B---3--:R-:W-:Y:S01]  /*10fb0*/  F2FP.BF16.F32.PACK_AB R7, R3, R86 ;  /* 0x000000560307723e */ /* 0x008fe200000010ff */
[----:B------:R-:W2:Y:S01]  /*10fc0*/  LDSM.16.MT88.4 R16, [R2+0x7000] ;  /* 0x007000000210783b */ /* 0x000ea20000004200 */
[----:B------:R-:W-:Y:S01]  /*10fd0*/  MUFU.EX2 R111, R111 ;  /* 0x0000006f006f7308 */ /* 0x000fe20000000800 */
        /* <DEDUP_REMOVED lines=34> */
[----:B------:R-:W1:Y:S02]  /*11200*/  LDSM.16.MT88.4 R8, [R2+0x8000] ;  /* 0x008000000208783b */ /* 0x000e640000004200 */
[----:B------:R-:W-:Y:S01]  /*11210*/  FMUL.FTZ R51, R51, R91 ;  /* 0x0000005b33337220 */ /* 0x000fe20000410000 */
[-C--:B------:R-:W-:Y:S01]  /*11220*/  FFMA.FTZ R119, R122, R100.reuse, -R107 ;  /* 0x000000647a777223 */ /* 0x080fe2000001086b */
[-C--:B------:R-:W-:Y:S01]  /*11230*/  FFMA.FTZ R122, R120, R100.reuse, -R99 ;  /* 0x00000064787a7223 */ /* 0x080fe20000010863 */
[-CC-:B------:R-:W-:Y:S01]  /*11240*/  FFMA.FTZ R130, R130, R100.reuse, -R107.reuse ;  /* 0x0000006482827223 */ /* 0x180fe2000001086b */
[-C--:B------:R-:W-:Y:S01]  /*11250*/  FFMA.FTZ R117, R132, R100.reuse, -R107 ;  /* 0x0000006484757223 */ /* 0x080fe2000001086b */
[-CC-:B------:R-:W-:Y:S01]  /*11260*/  FFMA.FTZ R123, R116, R100.reuse, -R99.reuse ;  /* 0x00000064747b7223 */ /* 0x180fe20000010863 */
[C---:B--2---:R-:W-:Y:S03]  /*11270*/  HMMA.16816.F32.BF16 R64, R4.reuse, R16, R64 ;  /* 0x000000100440723c */ /* 0x044fe60000041840 */
[-CC-:B------:R-:W-:Y:S01]  /*11280*/  FFMA.FTZ R120, R118, R100.reuse, -R99.reuse ;  /* 0x0000006476787223 */ /* 0x180fe20000010863 */
[-C--:B------:R-:W-:Y:S01]  /*11290*/  FFMA.FTZ R121, R126, R100.reuse, -R99 ;  /* 0x000000647e797223 */ /* 0x080fe20000010863 */
[-CC-:B------:R-:W-:Y:S01]  /*112a0*/  FFMA.FTZ R158, R158, R100.reuse, -R107.reuse ;  /* 0x000000649e9e7223 */ /* 0x180fe2000001086b */
[----:B------:R-:W-:Y:S01]  /*112b0*/  MUFU.EX2 R130, R130 ;  /* 0x0000008200827308 */ /* 0x000fe20000000800 */
[-CC-:B------:R-:W-:Y:S01]  /*112c0*/  FFMA.FTZ R125, R101, R100.reuse, -R107.reuse ;  /* 0x00000064657d7223 */ /* 0x180fe2000001086b */
[-C--:B------:R-:W-:Y:S01]  /*112d0*/  FFMA.FTZ R101, R106, R100.reuse, -R107 ;  /* 0x000000646a657223 */ /* 0x080fe2000001086b */
[----:B------:R-:W-:Y:S01]  /*112e0*/  FFMA.FTZ R98, R98, R100, -R99 ;  /* 0x0000006462627223 */ /* 0x000fe20000010863 */
[----:B------:R-:W-:Y:S01]  /*112f0*/  HMMA.16816.F32.BF16 R60, R4, R18, R60 ;  /* 0x00000012043c723c */ /* 0x000fe2000004183c */
[----:B------:R-:W2:Y:S01]  /*11300*/  LDSM.16.MT88.4 R16, [R2+0x7400] ;  /* 0x007400000210783b */ /* 0x000ea20000004200 */
[----:B------:R-:W-:Y:S01]  /*11310*/  MUFU.EX2 R117, R117 ;  /* 0x0000007500757308 */ /* 0x000fe20000000800 */
[----:B------:R-:W-:Y:S01]  /*11320*/  FFMA.FTZ R96, R163, R93, R96 ;  /* 0x0000005da3607223 */ /* 0x000fe20000010060 */
[----:B------:R-:W-:-:S02]  /*11330*/  FFMA.FTZ R91, R161, R91, R94 ;  /* 0x0000005ba15b7223 */ /* 0x000fc4000001005e */
[----:B------:R-:W-:Y:S01]  /*11340*/  MUFU.EX2 R119, R119 ;  /* 0x0000007700777308 */ /* 0x000fe20000000800 */
[----:B------:R-:W-:Y:S01]  /*11350*/  FADD.FTZ R87, R87, R96 ;  /* 0x0000006057577221 */ /* 0x000fe20000010000 */
[C---:B------:R-:W-:Y:S03]  /*11360*/  HMMA.16816.F32.BF16 R44, R4.reuse, R28, R44 ;  /* 0x0000001c042c723c */ /* 0x040fe6000004182c */
[----:B------:R-:W-:Y:S01]  /*11370*/  FADD.FTZ R91, R34, R91 ;  /* 0x0000005b225b7221 */ /* 0x000fe20000010000 */
[----:B------:R-:W-:Y:S01]  /*11380*/  MUFU.EX2 R116, R158 ;  /* 0x0000009e00747308 */ /* 0x000fe20000000800 */
[----:B------:R-:W-:Y:S02]  /*11390*/  FADD.FTZ R92, R92, R87 ;  /* 0x000000575c5c7221 */ /* 0x000fe40000010000 */
[----:B------:R-:W-:Y:S01]  /*113a0*/  FADD.FTZ R86, R86, R91 ;  /* 0x0000005b56567221 */ /* 0x000fe20000010000 */
[----:B------:R-:W-:Y:S01]  /*113b0*/  MUFU.EX2 R123, R123 ;  /* 0x0000007b007b7308 */ /* 0x000fe20000000800 */
[----:B------:R-:W-:Y:S01]  /*113c0*/  FADD.FTZ R92, R35, R92 ;  /* 0x0000005c235c7221 */ /* 0x000fe20000010000 */
[C---:B---3--:R-:W-:Y:S03]  /*113d0*/  HMMA.16816.F32.BF16 R56, R4.reuse, R12, R56 ;  /* 0x0000000c0438723c */ /* 0x048fe60000041838 */
[-C--:B------:R-:W-:Y:S01]  /*113e0*/  FFMA.FTZ R12, R22, R100.reuse, -R107 ;  /* 0x00000064160c7223 */ /* 0x080fe2000001086b */
[----:B------:R3:W-:Y:S01]  /*113f0*/  MUFU.EX2 R118, R122 ;  /* 0x0000007a00767308 */ /* 0x0007e20000000800 */
[----:B------:R-:W-:Y:S01]  /*11400*/  LDSM.16.MT88.4 R20, [R95+0x400] ;  /* 0x000400005f14783b */ /* 0x000fe20000004200 */
[----:B------:R-:W-:Y:S01]  /*11410*/  FADD.FTZ R3, R3, R86 ;  /* 0x0000005603037221 */ /* 0x000fe20000010000 */
[-C--:B------:R-:W-:Y:S01]  /*11420*/  MOV R86, R33.reuse ;  /* 0x0000002100567202 */ /* 0x080fe20000000f00 */
[----:B------:R4:W5:Y:S01]  /*11430*/  MUFU.EX2 R110, R12 ;  /* 0x0000000c006e7308 */ /* 0x0009620000000800 */
[----:B------:R-:W-:Y:S01]  /*11440*/  @P6 MOV R86, R33 ;  /* 0x0000002100566202 */ /* 0x000fe20000000f00 */
[C---:B------:R-:W-:Y:S02]  /*11450*/  HMMA.16816.F32.BF16 R52, R4.reuse, R14, R52 ;  /* 0x0000000e0434723c */ /* 0x040fe40000041834 */
[----:B------:R-:W-:Y:S04]  /*11460*/  MUFU.EX2 R120, R120 ;  /* 0x0000007800787308 */ /* 0x000fe80000000800 */
[----:B------:R-:W-:Y:S02]  /*11470*/  MUFU.EX2 R121, R121 ;  /* 0x0000007900797308 */ /* 0x000fe40000000800 */
[C---:B-1----:R-:W-:Y:S03]  /*11480*/  HMMA.16816.F32.BF16 R36, R4.reuse, R8, R36 ;  /* 0x000000080424723c */ /* 0x042fe60000041824 */
[-CC-:B------:R-:W-:Y:S01]  /*11490*/  FFMA.FTZ R8, R108, R100.reuse, -R99.reuse ;  /* 0x000000646c087223 */ /* 0x180fe20000010863 */
[----:B---3--:R-:W-:Y:S01]  /*114a0*/  FFMA.FTZ R122, R102, R100, -R99 ;  /* 0x00000064667a7223 */ /* 0x008fe20000010863 */
[----:B------:R-:W1:Y:S01]  /*114b0*/  MUFU.EX2 R108, R162 ;  /* 0x000000a2006c7308 */ /* 0x000e620000000800 */
[----:B----4-:R-:W3:Y:S03]  /*114c0*/  LDSM.16.MT88.4 R12, [R95+0x1400] ;  /* 0x001400005f0c783b */ /* 0x010ee60000004200 */
[----:B------:R-:W4:Y:S01]  /*114d0*/  MUFU.EX2 R114, R8 ;  /* 0x0000000800727308 */ /* 0x000f220000000800 */
[C---:B------:R-:W-:Y:S03]  /*114e0*/  HMMA.16816.F32.BF16 R40, R4.reuse, R10, R40 ;  /* 0x0000000a0428723c */ /* 0x040fe60000041828 */
[----:B------:R-:W-:Y:S04]  /*114f0*/  MUFU.EX2 R106, R125 ;  /* 0x0000007d006a7308 */ /* 0x000fe80000000800 */
[----:B------:R-:W3:Y:S01]  /*11500*/  MUFU.EX2 R101, R101 ;  /* 0x0000006500657308 */ /* 0x000ee20000000800 */
[----:B------:R-:W-:Y:S03]  /*11510*/  HMMA.16816.F32.BF16 R48, R4, R30, R48 ;  /* 0x0000001e0430723c */ /* 0x000fe60000041830 */
[----:B-----5:R-:W-:Y:S01]  /*11520*/  F2FP.BF16.F32.PACK_AB R4, R110, R109 ;  /* 0x0000006d6e04723e */ /* 0x020fe200000010ff */
[----:B------:R-:W-:Y:S01]  /*11530*/  LDSM.16.MT88.4 R28, [R95+0x2400] ;  /* 0x002400005f1c783b */ /* 0x000fe20000004200 */
[----:B-1----:R-:W-:Y:S01]  /*11540*/  F2FP.BF16.F32.PACK_AB R6, R108, R111 ;  /* 0x0000006f6c06723e */ /* 0x002fe200000010ff */
[----:B------:R-:W-:Y:S01]  /*11550*/  FADD.FTZ R109, R109, R92 ;  /* 0x0000005c6d6d7221 */ /* 0x000fe20000010000 */
[----:B----4-:R-:W-:Y:S01]  /*11560*/  F2FP.BF16.F32.PACK_AB R5, R113, R114 ;  /* 0x000000727105723e */ /* 0x010fe200000010ff */
[----:B------:R-:W1:Y:S01]  /*11570*/  LDSM.16.MT88.4 R8, [R2+0x8400] ;  /* 0x008400000208783b */ /* 0x000e620000004200 */
[----:B------:R-:W-:Y:S01]  /*11580*/  F2FP.BF16.F32.PACK_AB R7, R115, R112 ;  /* 0x000000707307723e */ /* 0x000fe200000010ff */
[----:B------:R-:W-:Y:S01]  /*11590*/  FADD.FTZ R114, R114, R3 ;  /* 0x0000000372727221 */ /* 0x000fe20000010000 */
[----:B------:R-:W-:Y:S01]  /*115a0*/  FADD.FTZ R110, R110, R109 ;  /* 0x0000006d6e6e7221 */ /* 0x000fe20000010000 */
[----:B------:R-:W-:-:S02]  /*115b0*/  MOV R3, R32 ;  /* 0x0000002000037202 */ /* 0x000fc40000000f00 */
[----:B------:R-:W-:Y:S01]  /*115c0*/  FADD.FTZ R113, R113, R114 ;  /* 0x0000007271717221 */ /* 0x000fe20000010000 */
[----:B------:R-:W-:Y:S01]  /*115d0*/  FADD.FTZ R111, R111, R110 ;  /* 0x0000006e6f6f7221 */ /* 0x000fe20000010000 */
[----:B--2---:R-:W-:Y:S03]  /*115e0*/  HMMA.16816.F32.BF16 R64, R4, R16, R64 ;  /* 0x000000100440723c */ /* 0x004fe60000041840 */
[----:B------:R-:W-:Y:S01]  /*115f0*/  @P6 MOV R3, R32 ;  /* 0x0000002000036202 */ /* 0x000fe20000000f00 */
        /* <DEDUP_REMOVED lines=35> */
[C---:B---3--:R-:W-:Y:S03]  /*11830*/  HMMA.16816.F32.BF16 R56, R4.reuse, R12, R56 ;  /* 0x0000000c0438723c */ /* 0x048fe60000041838 */
[-C--:B------:R-:W-:Y:S01]  /*11840*/  FFMA.FTZ R12, R105, R100.reuse, -R107 ;  /* 0x00000064690c7223 */ /* 0x080fe2000001086b */
[-C--:B------:R-:W-:Y:S01]  /*11850*/  FFMA.FTZ R105, R104, R100.reuse, -R99 ;  /* 0x0000006468697223 */ /* 0x080fe20000010863 */
[-C--:B------:R-:W-:Y:S01]  /*11860*/  FFMA.FTZ R107, R103, R100.reuse, -R107 ;  /* 0x00000064676b7223 */ /* 0x080fe2000001086b */
[----:B------:R-:W-:Y:S01]  /*11870*/  FFMA.FTZ R99, R97, R100, -R99 ;  /* 0x0000006461637223 */ /* 0x000fe20000010863 */
[----:B------:R3:W-:Y:S01]  /*11880*/  MUFU.EX2 R103, R12 ;  /* 0x0000000c00677308 */ /* 0x0007e20000000800 */
[C---:B----4-:R-:W-:Y:S03]  /*11890*/  HMMA.16816.F32.BF16 R80, R4.reuse, R24, R80 ;  /* 0x000000180450723c */ /* 0x050fe60000041850 */
[----:B------:R-:W-:Y:S04]  /*118a0*/  MUFU.EX2 R102, R107 ;  /* 0x0000006b00667308 */ /* 0x000fe80000000800 */
[----:B------:R-:W-:Y:S01]  /*118b0*/  MUFU.EX2 R104, R122 ;  /* 0x0000007a00687308 */ /* 0x000fe20000000800 */
[C---:B------:R-:W-:Y:S01]  /*118c0*/  HMMA.16816.F32.BF16 R76, R4.reuse, R26, R76 ;  /* 0x0000001a044c723c */ /* 0x040fe2000004184c */
[----:B------:R-:W4:Y:S02]  /*118d0*/  LDSM.16.MT88.4 R24, [R2+0x6c00] ;  /* 0x006c00000218783b */ /* 0x000f240000004200 */
[----:B------:R-:W2:Y:S04]  /*118e0*/  MUFU.EX2 R105, R105 ;  /* 0x0000006900697308 */ /* 0x000ea80000000800 */
[----:B------:R-:W-:Y:S01]  /*118f0*/  MUFU.EX2 R97, R98 ;  /* 0x0000006200617308 */ /* 0x000fe20000000800 */
[C---:B-----5:R-:W-:Y:S08]  /*11900*/  HMMA.16816.F32.BF16 R72, R4.reuse, R20, R72 ;  /* 0x000000140448723c */ /* 0x060ff00000041848 */
[C---:B------:R-:W-:Y:S01]  /*11910*/  HMMA.16816.F32.BF16 R68, R4.reuse, R22, R68 ;  /* 0x000000160444723c */ /* 0x040fe20000041844 */
[----:B------:R5:W4:Y:S07]  /*11920*/  LDSM.16.MT88.4 R20, [R2+0x7c00] ;  /* 0x007c00000214783b */ /* 0x000b2e0000004200 */
[C---:B-1----:R-:W-:Y:S08]  /*11930*/  HMMA.16816.F32.BF16 R36, R4.reuse, R8, R36 ;  /* 0x000000080424723c */ /* 0x042ff00000041824 */
[C---:B------:R-:W-:Y:S01]  /*11940*/  HMMA.16816.F32.BF16 R40, R4.reuse, R10, R40 ;  /* 0x0000000a0428723c */ /* 0x040fe20000041828 */
[----:B------:R-:W-:Y:S01]  /*11950*/  LDSM.16.MT88.4 R8, [R95+0x1c00] ;  /* 0x001c00005f08783b */ /* 0x000fe20000004200 */
[----:B-----5:R-:W1:Y:S06]  /*11960*/  MUFU.EX2 R2, R99 ;  /* 0x0000006300027308 */ /* 0x020e6c0000000800 */
[C---:B------:R-:W-:Y:S01]  /*11970*/  HMMA.16816.F32.BF16 R52, R4.reuse, R14, R52 ;  /* 0x0000000e0434723c */ /* 0x040fe20000041834 */
[----:B---3--:R-:W3:Y:S07]  /*11980*/  LDSM.16.MT88.4 R12, [R95+0xc00] ;  /* 0x000c00005f0c783b */ /* 0x008eee0000004200 */
[C---:B------:R-:W-:Y:S08]  /*11990*/  HMMA.16816.F32.BF16 R44, R4.reuse, R28, R44 ;  /* 0x0000001c042c723c */ /* 0x040ff0000004182c */
[----:B------:R-:W-:Y:S03]  /*119a0*/  HMMA.16816.F32.BF16 R48, R4, R30, R48 ;  /* 0x0000001e0430723c */ /* 0x000fe60000041830 */
[----:B------:R-:W-:Y:S01]  /*119b0*/  F2FP.BF16.F32.PACK_AB R4, R101, R106 ;  /* 0x0000006a6504723e */ /* 0x000fe200000010ff */
        /* <DEDUP_REMOVED lines=26> */
.L_x_11545:
[----:B------:R-:W-:-:S07]  /*11b60*/  IADD3 R88, PT, PT, R90, -0x1, RZ ;  /* 0xffffffff5a587810 */ /* 0x000fce0007ffe0ff */
.L_x_11554:
[----:B------:R-:W-:Y:S05]  /*11b70*/  BSYNC B2 ;  /* 0x0000000000027941 */ /* 0x000fea0003800000 */
.L_x_11544:
        /* <DEDUP_REMOVED lines=16> */
.L_x_11562:
        /* <DEDUP_REMOVED lines=78> */
.L_x_11557:
[----:B------:R-:W-:Y:S05]  /*12160*/  BSYNC.RECONVERGENT B0 ;  /* 0x0000000000007941 */ /* 0x000fea0003800200 */
.L_x_11556:
        /* <DEDUP_REMOVED lines=79> */
[----:B------:R-:W4:Y:S06]  /*12660*/  LDSM.16.M88.4 R100, [R87+0x3800] ;  /* 0x003800005764783b */ /* 0x000f2c0000000200 */
[----:B------:R-:W5:Y:S06]  /*12670*/  LD.E R162, desc[UR4][R84.64+0x18c] ;  /* 0x00018c0454a27980 */ /* 0x000f6c000c101900 */
[----:B------:R-:W4:Y:S06]  /*12680*/  LDSM.16.M88.4 R104, [R87+0x3c00] ;  /* 0x003c00005768783b */ /* 0x000f2c0000000200 */
[----:B------:R-:W0:Y:S06]  /*12690*/  LDGDEPBAR ;  /* 0x00000000000079af */ /* 0x000e2c0000000000 */
[----:B------:R-:W-:Y:S06]  /*126a0*/  LDSM.16.M88.4 R108, [R86] ;  /* 0x00000000566c783b */ /* 0x000fec0000000200 */
[----:B------:R-:W4:Y:S01]  /*126b0*/  LDSM.16.M88.4 R112, [R3+0x3000] ;  /* 0x003000000370783b */ /* 0x000f220000000200 */
[C---:B--2---:R-:W-:Y:S05]  /*126c0*/  HMMA.16816.F32.BF16 R4, R88.reuse, R92, RZ ;  /* 0x0000005c5804723c */ /* 0x044fea00000418ff */
[----:B------:R-:W2:Y:S03]  /*126d0*/  LDSM.16.M88.4 R116, [R3+0x3400] ;  /* 0x003400000374783b */ /* 0x000ea60000000200 */
[C---:B------:R-:W-:Y:S03]  /*126e0*/  HMMA.16816.F32.BF16 R8, R88.reuse, R94, RZ ;  /* 0x0000005e5808723c */ /* 0x040fe600000418ff */
[----:B------:R-:W2:Y:S05]  /*126f0*/  LDSM.16.M88.4 R120, [R3+0x3800] ;  /* 0x003800000378783b */ /* 0x000eaa0000000200 */
[C---:B---3--:R-:W-:Y:S01]  /*12700*/  HMMA.16816.F32.BF16 R12, R88.reuse, R96, RZ ;  /* 0x00000060580c723c */ /* 0x048fe200000418ff */
[----:B------:R-:W3:Y:S06]  /*12710*/  LDSM.16.M88.4 R124, [R3+0x3c00] ;  /* 0x003c0000037c783b */ /* 0x000eec0000000200 */
[----:B------:R-:W-:Y:S01]  /*12720*/  LDSM.16.M88.4 R92, [R87+0x4000] ;  /* 0x00400000575c783b */ /* 0x000fe20000000200 */
[C---:B-1----:R-:W-:Y:S05]  /*12730*/  HMMA.16816.F32.BF16 R16, R88.reuse, R98, RZ ;  /* 0x000000625810723c */ /* 0x042fea00000418ff */
[----:B------:R-:W-:Y:S03]  /*12740*/  LDSM.16.M88.4 R96, [R87+0x4400] ;  /* 0x004400005760783b */ /* 0x000fe60000000200 */
[C---:B----4-:R-:W-:Y:S08]  /*12750*/  HMMA.16816.F32.BF16 R20, R88.reuse, R100, RZ ;  /* 0x000000645814723c */ /* 0x050ff000000418ff */
[C---:B------:R-:W-:Y:S01]  /*12760*/  HMMA.16816.F32.BF16 R24, R88.reuse, R102, RZ ;  /* 0x000000665818723c */ /* 0x040fe200000418ff */
[----:B------:R-:W-:Y:S07]  /*12770*/  LDSM.16.M88.4 R100, [R87+0x4800] ;  /* 0x004800005764783b */ /* 0x000fee0000000200 */
[C---:B------:R-:W-:Y:S08]  /*12780*/  HMMA.16816.F32.BF16 R28, R88.reuse, R104, RZ ;  /* 0x00000068581c723c */ /* 0x040ff000000418ff */
        /* <DEDUP_REMOVED lines=25> */
[C---:B----4-:R-:W-:Y:S08]  /*12920*/  HMMA.16816.F32.BF16 R28, R88.reuse, R104, R28 ;  /* 0x00000068581c723c */ /* 0x050ff0000004181c */
[----:B------:R-:W-:Y:S01]  /*12930*/  HMMA.16816.F32.BF16 R32, R88, R106, R32 ;  /* 0x0000006a5820723c */ /* 0x000fe20000041820 */
[----:B------:R-:W4:Y:S06]  /*12940*/  LDSM.16.M88.4 R88, [R87+0x5400] ;  /* 0x005400005758783b */ /* 0x000f2c0000000200 */
[----:B------:R-:W4:Y:S01]  /*12950*/  LDSM.16.M88.4 R104, [R87+0x5c00] ;  /* 0x005c00005768783b */ /* 0x000f220000000200 */
[C---:B--2---:R-:W-:Y:S08]  /*12960*/  HMMA.16816.F32.BF16 R4, R112.reuse, R116, R4 ;  /* 0x000000747004723c */ /* 0x044ff00000041804 */
[C---:B------:R-:W-:Y:S01]  /*12970*/  HMMA.16816.F32.BF16 R8, R112.reuse, R118, R8 ;  /* 0x000000767008723c */ /* 0x040fe20000041808 */
[----:B------:R-:W-:Y:S07]  /*12980*/  LDSM.16.M88.4 R116, [R3+0x5000] ;  /* 0x005000000374783b */ /* 0x000fee0000000200 */
[C---:B---3--:R-:W-:Y:S08]  /*12990*/  HMMA.16816.F32.BF16 R12, R112.reuse, R108, R12 ;  /* 0x0000006c700c723c */ /* 0x048ff0000004180c */
[C---:B------:R-:W-:Y:S01]  /*129a0*/  HMMA.16816.F32.BF16 R16, R112.reuse, R110, R16 ;  /* 0x0000006e7010723c */ /* 0x040fe20000041810 */
[----:B------:R-:W2:Y:S07]  /*129b0*/  LDSM.16.M88.4 R108, [R86+0x2000] ;  /* 0x00200000566c783b */ /* 0x000eae0000000200 */
[C---:B-1----:R-:W-:Y:S08]  /*129c0*/  HMMA.16816.F32.BF16 R20, R112.reuse, R92, R20 ;  /* 0x0000005c7014723c */ /* 0x042ff00000041814 */
[C---:B------:R-:W-:Y:S01]  /*129d0*/  HMMA.16816.F32.BF16 R24, R112.reuse, R94, R24 ;  /* 0x0000005e7018723c */ /* 0x040fe20000041818 */
[----:B------:R-:W-:Y:S07]  /*129e0*/  LDSM.16.M88.4 R92, [R3+0x5800] ;  /* 0x00580000035c783b */ /* 0x000fee0000000200 */
[C---:B------:R-:W-:Y:S08]  /*129f0*/  HMMA.16816.F32.BF16 R28, R112.reuse, R96, R28 ;  /* 0x00000060701c723c */ /* 0x040ff0000004181c */
[----:B------:R-:W-:Y:S08]  /*12a00*/  HMMA.16816.F32.BF16 R32, R112, R98, R32 ;  /* 0x000000627020723c */ /* 0x000ff00000041820 */
[C---:B------:R-:W-:Y:S08]  /*12a10*/  HMMA.16816.F32.BF16 R4, R120.reuse, R124, R4 ;  /* 0x0000007c7804723c */ /* 0x040ff00000041804 */
[C---:B------:R-:W-:Y:S08]  /*12a20*/  HMMA.16816.F32.BF16 R8, R120.reuse, R126, R8 ;  /* 0x0000007e7808723c */ /* 0x040ff00000041808 */
[C---:B----4-:R-:W-:Y:S08]  /*12a30*/  HMMA.16816.F32.BF16 R12, R120.reuse, R88, R12 ;  /* 0x00000058780c723c */ /* 0x050ff0000004180c */
[C---:B------:R-:W-:Y:S01]  /*12a40*/  HMMA.16816.F32.BF16 R16, R120.reuse, R90, R16 ;  /* 0x0000005a7810723c */ /* 0x040fe20000041810 */
[----:B------:R-:W1:Y:S07]  /*12a50*/  LDSM.16.M88.4 R88, [R3+0x5400] ;  /* 0x005400000358783b */ /* 0x000e6e0000000200 */
[C---:B------:R-:W-:Y:S08]  /*12a60*/  HMMA.16816.F32.BF16 R20, R120.reuse, R100, R20 ;  /* 0x000000647814723c */ /* 0x040ff00000041814 */
[C---:B------:R-:W-:Y:S08]  /*12a70*/  HMMA.16816.F32.BF16 R24, R120.reuse, R102, R24 ;  /* 0x000000667818723c */ /* 0x040ff00000041818 */
[C---:B------:R-:W-:Y:S08]  /*12a80*/  HMMA.16816.F32.BF16 R28, R120.reuse, R104, R28 ;  /* 0x00000068781c723c */ /* 0x040ff0000004181c */
[----:B------:R-:W-:Y:S08]  /*12a90*/  HMMA.16816.F32.BF16 R32, R120, R106, R32 ;  /* 0x0000006a7820723c */ /* 0x000ff00000041820 */
[C---:B--2---:R-:W-:Y:S08]  /*12aa0*/  HMMA.16816.F32.BF16 R4, R108.reuse, R116, R4 ;  /* 0x000000746c04723c */ /* 0x044ff00000041804 */
[C---:B------:R-:W-:Y:S08]  /*12ab0*/  HMMA.16816.F32.BF16 R8, R108.reuse, R118, R8 ;  /* 0x000000766c08723c */ /* 0x040ff00000041808 */
[C---:B-1----:R-:W-:Y:S03]  /*12ac0*/  HMMA.16816.F32.BF16 R12, R108.reuse, R88, R12 ;  /* 0x000000586c0c723c */ /* 0x042fe6000004180c */
[-C--:B-----5:R-:W-:Y:S01]  /*12ad0*/  FMUL.FTZ R122, R4, R162.reuse ;  /* 0x000000a2047a7220 */ /* 0x0a0fe20000410000 */
[-C--:B------:R-:W-:Y:S01]  /*12ae0*/  FMUL.FTZ R121, R5, R162.reuse ;  /* 0x000000a205797220 */ /* 0x080fe20000410000 */
[-C--:B------:R-:W-:Y:S01]  /*12af0*/  FMUL.FTZ R164, R6, R162.reuse ;  /* 0x000000a206a47220 */ /* 0x080fe20000410000 */
[-C--:B------:R-:W-:Y:S01]  /*12b00*/  FMUL.FTZ R123, R7, R162.reuse ;  /* 0x000000a2077b7220 */ /* 0x080fe20000410000 */
[----:B------:R1:W2:Y:S01]  /*12b10*/  MUFU.TANH R119, R122 ;  /* 0x0000007a00777308 */ /* 0x0002a20000002400 */
[C---:B------:R-:W-:Y:S01]  /*12b20*/  HMMA.16816.F32.BF16 R16, R108.reuse, R90, R16 ;  /* 0x0000005a6c10723c */ /* 0x040fe20000041810 */
[----:B------:R-:W3:Y:S01]  /*12b30*/  LDSM.16.M88.4 R88, [R3+0x5c00] ;  /* 0x005c00000358783b */ /* 0x000ee20000000200 */
[----:B------:R-:W-:Y:S04]  /*12b40*/  DEPBAR.LE SB0, 0x0 ;  /* 0x000080000000791a */ /* 0x000fe80000000000 */
[-C--:B------:R-:W-:Y:S03]  /*12b50*/  FMUL.FTZ R125, R8, R162.reuse ;  /* 0x000000a2087d7220 */ /* 0x080fe60000410000 */
[----:B------:R-:W4:Y:S01]  /*12b60*/  MUFU.TANH R121, R121 ;  /* 0x0000007900797308 */ /* 0x000f220000002400 */
[----:B------:R-:W-:Y:S01]  /*12b70*/  BAR.SYNC.DEFER_BLOCKING 0x0 ;  /* 0x0000000000007b1d */ /* 0x000fe20000010000 */
[C---:B------:R-:W-:Y:S05]  /*12b80*/  HMMA.16816.F32.BF16 R20, R108.reuse, R92, R20 ;  /* 0x0000005c6c14723c */ /* 0x040fea0000041814 */
[-C--:B------:R-:W-:Y:S03]  /*12b90*/  FMUL.FTZ R127, R9, R162.reuse ;  /* 0x000000a2097f7220 */ /* 0x080fe60000410000 */
[----:B------:R-:W2:Y:S01]  /*12ba0*/  MUFU.TANH R164, R164 ;  /* 0x000000a400a47308 */ /* 0x000ea20000002400 */
[-C--:B------:R-:W-:Y:S01]  /*12bb0*/  FMUL.FTZ R118, R10, R162.reuse ;  /* 0x000000a20a767220 */ /* 0x080fe20000410000 */
[C---:B------:R-:W-:Y:S03]  /*12bc0*/  HMMA.16816.F32.BF16 R24, R108.reuse, R94, R24 ;  /* 0x0000005e6c18723c */ /* 0x040fe60000041818 */
[-C--:B------:R-:W-:Y:S01]  /*12bd0*/  FMUL.FTZ R113, R17, R162.reuse ;  /* 0x000000a211717220 */ /* 0x080fe20000410000 */
[-C--:B------:R-:W-:Y:S01]  /*12be0*/  FMUL.FTZ R17, R18, R162.reuse ;  /* 0x000000a212117220 */ /* 0x080fe20000410000 */
[-C--:B-1----:R-:W-:Y:S03]  /*12bf0*/  FMUL.FTZ R122, R11, R162.reuse ;  /* 0x000000a20b7a7220 */ /* 0x082fe60000410000 */
        /* <DEDUP_REMOVED lines=17> */
[C---:B---3--:R-:W-:Y:S08]  /*12d10*/  HMMA.16816.F32.BF16 R28, R108.reuse, R88, R28 ;  /* 0x000000586c1c723c */ /* 0x048ff0000004181c */
        /* <DEDUP_REMOVED lines=92> */
[-C--:B-1----:R-:W-:Y:S01]  /*132e0*/  LEA.HI.X.SX32 R29, R7, R149.reuse, 0x2, P1 ;  /* 0x00000095071d7211 */ /* 0x082fe200008f16ff */
        /* <DEDUP_REMOVED lines=19> */
.L_x_11561:
[----:B------:R-:W-:Y:S05]  /*13420*/  BSYNC.RECONVERGENT B0 ;  /* 0x0000000000007941 */ /* 0x000fea0003800200 */
.L_x_11560:
        /* <DEDUP_REMOVED lines=37> */
.L_x_11559:
[----:B------:R-:W-:Y:S05]  /*13680*/  BSYNC.RECONVERGENT B1 ;  /* 0x0000000000017941 */ /* 0x000fea0003800200 */
.L_x_11558:
[----:B--2---:R-:W-:Y:S01]  /*13690*/  IABS R165, R159 ;  /* 0x0000009f00a57213 */ /* 0x004fe20000000000 */
        /* <DEDUP_REMOVED lines=10> */
[C---:B-1----:R-:W-:Y:S01]  /*13740*/  VIADD R29, R160.reuse, 0xffffffe1 ;  /* 0xffffffe1a01d7836 */ /* 0x042fe20000000000 */
[----:B------:R-:W-:Y:S01]  /*13750*/  I2FP.F32.S32 R3, R3 ;  /* 0x0000000300037245 */ /* 0x000fe20000201400 */
[C---:B------:R-:W-:Y:S01]  /*13760*/  VIADD R12, R160.reuse, 0x8 ;  /* 0x00000008a00c7836 */ /* 0x040fe20000000000 */
[----:B------:R-:W-:Y:S01]  /*13770*/  I2FP.F32.S32 R4, R4 ;  /* 0x0000000400047245 */ /* 0x000fe20000201400 */
[----:B------:R-:W-:Y:S01]  /*13780*/  VIADD R5, R160, 0xffffffe0 ;  /* 0xffffffe0a0057836 */ /* 0x000fe20000000000 */
[----:B------:R-:W-:Y:S01]  /*13790*/  ISETP.GE.AND P0, PT, R14, R155, PT ;  /* 0x0000009b0e00720c */ /* 0x000fe20003f06270 */
[C---:B------:R-:W-:Y:S01]  /*137a0*/  FFMA.FTZ R164, -R156.reuse, R3, R164 ;  /* 0x000000039ca47223 */ /* 0x040fe200000101a4 */
[----:B------:R-:W-:Y:S02]  /*137b0*/  VIADD R3, R159, 0x18 ;  /* 0x000000189f037836 */ /* 0x000fe40000000000 */
[----:B------:R-:W-:Y:S01]  /*137c0*/  FFMA.FTZ R123, -R156, R4, R123 ;  /* 0x000000049c7b7223 */ /* 0x000fe2000001017b */
[----:B------:R-:W-:Y:S01]  /*137d0*/  ISETP.GE.AND P1, PT, R5, R155, PT ;  /* 0x0000009b0500720c */ /* 0x000fe20003f26270 */
[----:B------:R-:W-:Y:S01]  /*137e0*/  VIADD R4, R159, 0x11 ;  /* 0x000000119f047836 */ /* 0x000fe20000000000 */
[----:B------:R-:W-:Y:S01]  /*137f0*/  ISETP.GE.AND P4, PT, R5, R153, PT ;  /* 0x000000990500720c */ /* 0x000fe20003f86270 */
[C---:B------:R-:W-:Y:S01]  /*13800*/  VIADD R24, R160.reuse, 0xfffffff0 ;  /* 0xfffffff0a0187836 */ /* 0x040fe20000000000 */
[----:B------:R-:W-:Y:S01]  /*13810*/  IABS R3, R3 ;  /* 0x0000000300037213 */ /* 0x000fe20000000000 */
[----:B------:R-:W-:Y:S01]  /*13820*/  VIADD R6, R159, 0x10 ;  /* 0x000000109f067836 */ /* 0x000fe20000000000 */
[C---:B------:R-:W-:Y:S01]  /*13830*/  ISETP.GE.AND P6, PT, R5.reuse, R154, PT ;  /* 0x0000009a0500720c */ /* 0x040fe20003fc6270 */
[----:B------:R-:W-:Y:S01]  /*13840*/  VIADD R10, R160, 0x9 ;  /* 0x00000009a00a7836 */ /* 0x000fe20000000000 */
[----:B------:R-:W-:Y:S01]  /*13850*/  ISETP.GE.AND P5, PT, R5, R152, PT ;  /* 0x000000980500720c */ /* 0x000fe20003fa6270 */
[C---:B------:R-:W-:Y:S01]  /*13860*/  FFMA.FTZ R113, -R156.reuse, R165, R113 ;  /* 0x000000a59c717223 */ /* 0x040fe20000010171 */
[----:B------:R-:W-:Y:S01]  /*13870*/  IABS R4, R4 ;  /* 0x0000000400047213 */ /* 0x000fe20000000000 */
[C---:B------:R-:W-:Y:S01]  /*13880*/  VIADD R5, R159.reuse, 0x9 ;  /* 0x000000099f057836 */ /* 0x040fe20000000000 */
[----:B------:R-:W-:Y:S01]  /*13890*/  I2FP.F32.S32 R3, R3 ;  /* 0x0000000300037245 */ /* 0x000fe20000201400 */
[C---:B------:R-:W-:Y:S01]  /*138a0*/  FFMA.FTZ R165, -R156.reuse, R165, R117 ;  /* 0x000000a59ca57223 */ /* 0x040fe20000010175 */
[----:B------:R-:W-:Y:S01]  /*138b0*/  IABS R6, R6 ;  /* 0x0000000600067213 */ /* 0x000fe20000000000 */
[C---:B------:R-:W-:Y:S01]  /*138c0*/  VIADD R7, R159.reuse, 0x19 ;  /* 0x000000199f077836 */ /* 0x040fe20000000000 */
[----:B------:R-:W-:Y:S01]  /*138d0*/  I2FP.F32.S32 R4, R4 ;  /* 0x0000000400047245 */ /* 0x000fe20000201400 */
[C---:B------:R-:W-:Y:S01]  /*138e0*/  FFMA.FTZ R121, -R156.reuse, R3, R121 ;  /* 0x000000039c797223 */ /* 0x040fe20000010179 */
[----:B------:R-:W-:Y:S01]  /*138f0*/  IABS R5, R5 ;  /* 0x0000000500057213 */ /* 0x000fe20000000000 */
[C---:B------:R-:W-:Y:S01]  /*13900*/  FFMA.FTZ R122, -R156.reuse, R3, R122 ;  /* 0x000000039c7a7223 */ /* 0x040fe2000001017a */
[----:B------:R-:W-:Y:S01]  /*13910*/  I2FP.F32.S32 R6, R6 ;  /* 0x0000000600067245 */ /* 0x000fe20000201400 */
[C---:B------:R-:W-:Y:S02]  /*13920*/  VIADD R3, R159.reuse, 0x8 ;  /* 0x000000089f037836 */ /* 0x040fe40000000000 */
[CC--:B------:R-:W-:Y:S01]  /*13930*/  FFMA.FTZ R125, -R156.reuse, R4.reuse, R125 ;  /* 0x000000049c7d7223 */ /* 0x0c0fe2000001017d */
[----:B------:R-:W-:Y:S01]  /*13940*/  I2FP.F32.S32 R5, R5 ;  /* 0x0000000500057245 */ /* 0x000fe20000201400 */
[C---:B------:R-:W-:Y:S01]  /*13950*/  FFMA.FTZ R103, -R156.reuse, R4, R103 ;  /* 0x000000049c677223 */ /* 0x040fe20000010167 */
[C---:B------:R-:W-:Y:S02]  /*13960*/  VIADD R4, R159.reuse, 0x1 ;  /* 0x000000019f047836 */ /* 0x040fe40000000000 */
[CC--:B------:R-:W-:Y:S01]  /*13970*/  FFMA.FTZ R127, -R156.reuse, R6.reuse, R127 ;  /* 0x000000069c7f7223 */ /* 0x0c0fe2000001017f */
[C---:B------:R-:W-:Y:S01]  /*13980*/  FFMA.FTZ R105, -R156.reuse, R6, R105 ;  /* 0x000000069c697223 */ /* 0x040fe20000010169 */
[----:B------:R-:W-:Y:S01]  /*13990*/  IABS R6, R3 ;  /* 0x0000000300067213 */ /* 0x000fe20000000000 */
[CC--:B------:R-:W-:Y:S01]  /*139a0*/  FFMA.FTZ R126, -R156.reuse, R5.reuse, R126 ;  /* 0x000000059c7e7223 */ /* 0x0c0fe2000001017e */
[C---:B------:R-:W-:Y:S01]  /*139b0*/  FFMA.FTZ R17, -R156.reuse, R5, R17 ;  /* 0x000000059c117223 */ /* 0x040fe20000010111 */
[----:B------:R-:W-:Y:S01]  /*139c0*/  IABS R3, R4 ;  /* 0x0000000400037213 */ /* 0x000fe20000000000 */
[C---:B------:R-:W-:Y:S01]  /*139d0*/  VIADD R5, R159.reuse, 0xfffffff8 ;  /* 0xfffffff89f057836 */ /* 0x040fe20000000000 */
[----:B------:R-:W-:Y:S01]  /*139e0*/  I2FP.F32.S32 R6, R6 ;  /* 0x0000000600067245 */ /* 0x000fe20000201400 */
[----:B------:R-:W-:Y:S01]  /*139f0*/  VIADD R4, R159, 0xffffffe0 ;  /* 0xffffffe09f047836 */ /* 0x000fe20000000000 */
[----:B------:R-:W-:Y:S01]  /*13a00*/  FSEL R114, R113, -INF , P0 ;  /* 0xff80000071727808 */ /* 0x000fe20000000000 */
[C---:B------:R-:W-:Y:S01]  /*13a10*/  VIADD R31, R159.reuse, 0xfffffff9 ;  /* 0xfffffff99f1f7836 */ /* 0x040fe20000000000 */
[----:B------:R-:W-:Y:S01]  /*13a20*/  IABS R5, R5 ;  /* 0x0000000500057213 */ /* 0x000fe20000000000 */
        /* <DEDUP_REMOVED lines=9> */
[----:B------:R-:W-:Y:S01]  /*13ac0*/  FFMA.FTZ R21, -R156, R30, R21 ;  /* 0x0000001e9c157223 */ /* 0x000fe20000010115 */
[----:B------:R-:W-:Y:S01]  /*13ad0*/  ISETP.GE.AND P0, PT, R20, R153, PT ;  /* 0x000000991400720c */ /* 0x000fe20003f06270 */
[C---:B------:R-:W-:Y:S01]  /*13ae0*/  FFMA.FTZ R96, -R156.reuse, R5, R96 ;  /* 0x000000059c607223 */ /* 0x040fe20000010160 */
[----:B------:R-:W-:Y:S01]  /*13af0*/  I2FP.F32.S32 R6, R6 ;  /* 0x0000000600067245 */ /* 0x000fe20000201400 */
[C---:B------:R-:W-:Y:S01]  /*13b00*/  FFMA.FTZ R30, -R156.reuse, R30, R27 ;  /* 0x0000001e9c1e7223 */ /* 0x040fe2000001011b */
[----:B------:R-:W-:Y:S01]  /*13b10*/  IABS R5, R4 ;  /* 0x0000000400057213 */ /* 0x000fe20000000000 */
[----:B------:R-:W-:Y:S01]  /*13b20*/  VIADD R4, R159, 0xffffffe9 ;  /* 0xffffffe99f047836 */ /* 0x000fe20000000000 */
[----:B------:R-:W-:Y:S01]  /*13b30*/  FSEL R165, R165, -INF , P0 ;  /* 0xff800000a5a57808 */ /* 0x000fe20000000000 */
[----:B------:R-:W-:Y:S01]  /*13b40*/  FFMA.FTZ R33, -R156, R6, R25 ;  /* 0x000000069c217223 */ /* 0x000fe20000010119 */
[----:B------:R-:W-:Y:S01]  /*13b50*/  ISETP.GE.AND P0, PT, R29, R155, PT ;  /* 0x0000009b1d00720c */ /* 0x000fe20003f06270 */
[----:B------:R-:W-:Y:S01]  /*13b60*/  VIADD R25, R160, 0xffffffe9 ;  /* 0xffffffe9a0197836 */ /* 0x000fe20000000000 */
[----:B------:R-:W-:Y:S01]  /*13b70*/  IABS R4, R4 ;  /* 0x0000000400047213 */ /* 0x000fe20000000000 */
[----:B------:R-:W-:Y:S01]  /*13b80*/  FFMA.FTZ R91, -R156, R6, R91 ;  /* 0x000000069c5b7223 */ /* 0x000fe2000001015b */
[----:B------:R-:W-:Y:S01]  /*13b90*/  I2FP.F32.S32 R5, R5 ;  /* 0x0000000500057245 */ /* 0x000fe20000201400 */
[C---:B------:R-:W-:Y:S01]  /*13ba0*/  VIADD R6, R160.reuse, 0x11 ;  /* 0x00000011a0067836 */ /* 0x040fe20000000000 */
[----:B------:R-:W-:Y:S01]  /*13bb0*/  FSEL R27, R121, -INF , P0 ;  /* 0xff800000791b7808 */ /* 0x000fe20000000000 */
[----:B------:R-:W-:Y:S01]  /*13bc0*/  VIADD R8, R160, 0x10 ;  /* 0x00000010a0087836 */ /* 0x000fe20000000000 */
[----:B------:R-:W-:Y:S01]  /*13bd0*/  I2FP.F32.S32 R4, R4 ;  /* 0x0000000400047245 */ /* 0x000fe20000201400 */
[C---:B------:R-:W-:Y:S01]  /*13be0*/  FFMA.FTZ R115, -R156.reuse, R5, R115 ;  /* 0x000000059c737223 */ /* 0x040fe20000010173 */
[----:B------:R-:W-:Y:S01]  /*13bf0*/  ISETP.GE.AND P0, PT, R25, R155, PT ;  /* 0x0000009b1900720c */ /* 0x000fe20003f06270 */
[C---:B------:R-:W-:Y:S01]  /*13c00*/  FFMA.FTZ R97, -R156.reuse, R5, R97 ;  /* 0x000000059c617223 */ /* 0x040fe20000010161 */
[----:B------:R-:W-:Y:S01]  /*13c10*/  I2FP.F32.S32 R3, R3 ;  /* 0x0000000300037245 */ /* 0x000fe20000201400 */
[-C--:B------:R-:W-:Y:S01]  /*13c20*/  FFMA.FTZ R32, -R156, R4.reuse, R23 ;  /* 0x000000049c207223 */ /* 0x080fe20000010117 */
[----:B------:R-:W-:Y:S01]  /*13c30*/  FSEL R5, R127, -INF , P0 ;  /* 0xff8000007f057808 */ /* 0x000fe20000000000 */
[----:B------:R-:W-:Y:S01]  /*13c40*/  VIADD R23, R160, 0xfffffff1 ;  /* 0xfffffff1a0177836 */ /* 0x000fe20000000000 */
[----:B------:R-:W-:Y:S01]  /*13c50*/  IABS R7, R7 ;  /* 0x0000000700077213 */ /* 0x000fe20000000000 */
[----:B------:R-:W-:Y:S01]  /*13c60*/  FFMA.FTZ R22, -R156, R3, R22 ;  /* 0x000000039c167223 */ /* 0x000fe20000010116 */
[----:B------:R-:W-:Y:S01]  /*13c70*/  ISETP.GE.AND P0, PT, R24, R155, PT ;  /* 0x0000009b1800720c */ /* 0x000fe20003f06270 */
[C---:B------:R-:W-:Y:S01]  /*13c80*/  FFMA.FTZ R107, -R156.reuse, R3, R107 ;  /* 0x000000039c6b7223 */ /* 0x040fe2000001016b */
[----:B------:R-:W-:Y:S01]  /*13c90*/  IABS R31, R31 ;  /* 0x0000001f001f7213 */ /* 0x000fe20000000000 */
[----:B------:R-:W-:Y:S01]  /*13ca0*/  VIADD R3, R159, 0xffffffe1 ;  /* 0xffffffe19f037836 */ /* 0x000fe20000000000 */
[----:B------:R-:W-:Y:S01]  /*13cb0*/  I2FP.F32.S32 R7, R7 ;  /* 0x0000000700077245 */ /* 0x000fe20000201400 */
[----:B------:R-:W-:Y:S01]  /*13cc0*/  FFMA.FTZ R89, -R156, R4, R89 ;  /* 0x000000049c597223 */ /* 0x000fe20000010159 */
[----:B------:R-:W-:Y:S01]  /*13cd0*/  I2FP.F32.S32 R31, R31 ;  /* 0x0000001f001f7245 */ /* 0x000fe20000201400 */
[----:B------:R-:W-:Y:S01]  /*13ce0*/  VIADD R4, R160, 0x19 ;  /* 0x00000019a0047836 */ /* 0x000fe20000000000 */
[----:B------:R-:W-:Y:S01]  /*13cf0*/  FSEL R15, R164, -INF , P4 ;  /* 0xff800000a40f7808 */ /* 0x000fe20002000000 */
[-C--:B------:R-:W-:Y:S01]  /*13d00*/  FFMA.FTZ R119, -R156, R7.reuse, R119 ;  /* 0x000000079c777223 */ /* 0x080fe20000010177 */
[----:B------:R-:W-:Y:S01]  /*13d10*/  FSEL R116, R126, -INF , P0 ;  /* 0xff8000007e747808 */ /* 0x000fe20000000000 */
[C---:B------:R-:W-:Y:S01]  /*13d20*/  FFMA.FTZ R118, -R156.reuse, R7, R118 ;  /* 0x000000079c767223 */ /* 0x040fe20000010176 */
[----:B------:R-:W-:Y:S01]  /*13d30*/  ISETP.GE.AND P4, PT, R23, R155, PT ;  /* 0x0000009b1700720c */ /* 0x000fe20003f86270 */
[C---:B------:R-:W-:Y:S01]  /*13d40*/  FFMA.FTZ R18, -R156.reuse, R31, R18 ;  /* 0x0000001f9c127223 */ /* 0x040fe20000010112 */
[----:B------:R-:W-:Y:S01]  /*13d50*/  ISETP.GE.AND P0, PT, R25, R153, PT ;  /* 0x000000991900720c */ /* 0x000fe20003f06270 */
[----:B------:R-:W-:Y:S01]  /*13d60*/  FFMA.FTZ R31, -R156, R31, R26 ;  /* 0x0000001f9c1f7223 */ /* 0x000fe2000001011a */
[----:B------:R-:W-:Y:S01]  /*13d70*/  FSEL R101, R101, -INF , P4 ;  /* 0xff80000065657808 */ /* 0x000fe20002000000 */
[----:B------:R-:W-:Y:S01]  /*13d80*/  VIADD R26, R160, 0xffffffe8 ;  /* 0xffffffe8a01a7836 */ /* 0x000fe20000000000 */
[----:B------:R-:W-:Y:S01]  /*13d90*/  FSEL R9, R122, -INF , P0 ;  /* 0xff8000007a097808 */ /* 0x000fe20000000000 */
[----:B------:R-:W-:Y:S01]  /*13da0*/  VIADD R157, R157, 0xffffffc0 ;  /* 0xffffffc09d9d7836 */ /* 0x000fe20000000000 */
[----:B------:R-:W-:Y:S01]  /*13db0*/  IABS R7, R3 ;  /* 0x0000000300077213 */ /* 0x000fe20000000000 */
[C---:B------:R-:W-:Y:S01]  /*13dc0*/  VIADD R3, R159.reuse, 0xffffffe8 ;  /* 0xffffffe89f037836 */ /* 0x040fe20000000000 */
[-C--:B------:R-:W-:Y:S01]  /*13dd0*/  ISETP.GE.AND P0, PT, R160, R155.reuse, PT ;  /* 0x0000009ba000720c */ /* 0x080fe20003f06270 */
[----:B------:R-:W-:Y:S01]  /*13de0*/  VIADD R159, R159, 0x40 ;  /* 0x000000409f9f7836 */ /* 0x000fe20000000000 */
[----:B------:R-:W-:Y:S02]  /*13df0*/  ISETP.GE.AND P4, PT, R16, R155, PT ;  /* 0x0000009b1000720c */ /* 0x000fe40003f86270 */
[----:B------:R-:W-:Y:S02]  /*13e00*/  FSEL R18, R18, -INF , P0 ;  /* 0xff80000012127808 */ /* 0x000fe40000000000 */
[----:B------:R-:W-:Y:S02]  /*13e10*/  FSEL R107, R107, -INF , P4 ;  /* 0xff8000006b6b7808 */ /* 0x000fe40002000000 */
[-C--:B------:R-:W-:Y:S02]  /*13e20*/  ISETP.GE.AND P0, PT, R14, R153.reuse, PT ;  /* 0x000000990e00720c */ /* 0x080fe40003f06270 */
[----:B------:R-:W-:Y:S02]  /*13e30*/  ISETP.GE.AND P4, PT, R23, R153, PT ;  /* 0x000000991700720c */ /* 0x000fe40003f86270 */
[----:B------:R-:W-:Y:S02]  /*13e40*/  I2FP.F32.S32 R7, R7 ;  /* 0x0000000700077245 */ /* 0x000fe40000201400 */
[----:B------:R-:W-:Y:S02]  /*13e50*/  IABS R3, R3 ;  /* 0x0000000300037213 */ /* 0x000fe40000000000 */
[----:B------:R-:W-:Y:S01]  /*13e60*/  FSEL R28, R119, -INF , P1 ;  /* 0xff800000771c7808 */ /* 0x000fe20000800000 */
[----:B------:R-:W-:Y:S01]  /*13e70*/  FFMA.FTZ R98, -R156, R7, R98 ;  /* 0x000000079c627223 */ /* 0x000fe20000010162 */
[----:B------:R-:W-:Y:S02]  /*13e80*/  ISETP.GE.AND P1, PT, R26, R155, PT ;  /* 0x0000009b1a00720c */ /* 0x000fe40003f26270 */
        /* <DEDUP_REMOVED lines=37> */
[----:B------:R-:W-:Y:S02]  /*140e0*/  ISETP.GE.AND P0, PT, R29, R152, PT ;  /* 0x000000981d00720c */ /* 0x000fe40003f06270 */
[-C--:B------:R-:W-:Y:S02]  /*140f0*/  ISETP.GE.AND P4, PT, R3, R155.reuse, PT ;  /* 0x0000009b0300720c */ /* 0x080fe40003f86270 */
        /* <DEDUP_REMOVED lines=13> */
[----:B------:R-:W-:Y:S02]  /*141d0*/  FSEL R91, R91, -INF , P4 ;  /* 0xff8000005b5b7808 */ /* 0x000fe40002000000 */
[----:B------:R-:W-:Y:S01]  /*141e0*/  FSEL R110, R101, -INF , !P5 ;  /* 0xff800000656e7808 */ /* 0x000fe20006800000 */
[----:B------:R-:W-:Y:S01]  /*141f0*/  VIADD R101, R100, 0x6020 ;  /* 0x0000602064657836 */ /* 0x000fe20000000000 */
[----:B------:R-:W-:Y:S02]  /*14200*/  FSEL R115, R103, -INF , !P0 ;  /* 0xff80000067737808 */ /* 0x000fe40004000000 */
[----:B------:R-:W-:Y:S02]  /*14210*/  FSEL R116, R116, -INF , !P6 ;  /* 0xff80000074747808 */ /* 0x000fe40007000000 */
[----:B------:R-:W-:Y:S02]  /*14220*/  ISETP.GE.AND P4, PT, R29, R154, PT ;  /* 0x0000009a1d00720c */ /* 0x000fe40003f86270 */
[----:B------:R-:W-:Y:S01]  /*14230*/  ISETP.GE.AND P6, PT, R23, R152, PT ;  /* 0x000000981700720c */ /* 0x000fe20003fc6270 */
[----:B------:R-:W-:Y:S01]  /*14240*/  LDSM.16.MT88.4 R28, [R100+0x7000] ;  /* 0x00700000641c783b */ /* 0x000fe20000004200 */
[-C--:B------:R-:W-:Y:S02]  /*14250*/  ISETP.GE.AND P5, PT, R16, R154.reuse, PT ;  /* 0x0000009a1000720c */ /* 0x080fe40003fa6270 */
[----:B------:R-:W-:Y:S02]  /*14260*/  ISETP.GE.AND P0, PT, R160, R154, PT ;  /* 0x0000009aa000720c */ /* 0x000fe40003f06270 */
        /* <DEDUP_REMOVED lines=34> */
[----:B------:R-:W-:Y:S02]  /*14490*/  FMNMX3.FTZ R6, R6, R11, R9, !PT ;  /* 0x0000000b06067276 */ /* 0x000fe40007810009 */
[----:B------:R-:W-:Y:S02]  /*144a0*/  ISETP.GE.AND P1, PT, R16, R152, PT ;  /* 0x000000981000720c */ /* 0x000fe40003f26270 */
        /* <DEDUP_REMOVED lines=11> */
[C---:B------:R-:W-:Y:S02]  /*14560*/  ISETP.GE.AND P1, PT, R3.reuse, R154, PT ;  /* 0x0000009a0300720c */ /* 0x040fe40003f26270 */
        /* <DEDUP_REMOVED lines=274> */
.L_x_11555:
        /* <DEDUP_REMOVED lines=11> */
.L_x_11576:
        /* <DEDUP_REMOVED lines=149> */
.L_x_11565:
[----:B------:R-:W-:Y:S05]  /*16090*/  BSYNC.RECONVERGENT B0 ;  /* 0x0000000000007941 */ /* 0x000fea0003800200 */
.L_x_11564:
        /* <DEDUP_REMOVED lines=27> */
.L_x_11567:
[----:B------:R-:W-:Y:S05]  /*16250*/  BSYNC.RECONVERGENT B0 ;  /* 0x0000000000007941 */ /* 0x000fea0003800200 */
.L_x_11566:
        /* <DEDUP_REMOVED lines=14> */
.L_x_11569:
[----:B------:R-:W-:Y:S05]  /*16340*/  BSYNC.RECONVERGENT B0 ;  /* 0x0000000000007941 */ /* 0x000fea0003800200 */
.L_x_11568:
        /* <DEDUP_REMOVED lines=14> */
.L_x_11571:
[----:B------:R-:W-:Y:S05]  /*16430*/  BSYNC.RECONVERGENT B0 ;  /* 0x0000000000007941 */ /* 0x000fea0003800200 */
.L_x_11570:
[----:B------:R-:W-:-:S04]  /*16440*/  MOV R143, 0x0 ;  /* 0x00000000008f7802 */ /* 0x000fc80000000f00 */
[----:B-1234-:R-:W-:Y:S05]  /*16450*/  @P6 RET.REL.NODEC R142 `(_ZN5flash24flash_fwd_splitkv_kernelI23Flash_fwd_kernel_traitsILi96ELi64ELi64ELi4ELb0ELb0EN7cutlass10bfloat16_tE19Flash_kernel_traitsILi96ELi64ELi64ELi4ES3_EELb0ELb1ELb1ELb0ELb0ELb1ELb1ELb1EEEvNS_16Flash_fwd_paramsE) ;  /* 0xfffffe988ee86950 */ /* 0x01efea0003c3ffff */
        /* <DEDUP_REMOVED lines=10> */
[----:B-1----:R-:W-:Y:S05]  /*16500*/  @P0 RET.REL.NODEC R142 `(_ZN5flash24flash_fwd_splitkv_kernelI23Flash_fwd_kernel_traitsILi96ELi64ELi64ELi4ELb0ELb0EN7cutlass10bfloat16_tE19Flash_kernel_traitsILi96ELi64ELi64ELi4ES3_EELb0ELb1ELb1ELb0ELb0ELb1ELb1ELb1EEEvNS_16Flash_fwd_paramsE) ;  /* 0xfffffe988ebc0950 */ /* 0x002fea0003c3ffff */
[----:B------:R-:W-:Y:S01]  /*16510*/  LEA R2, P0, R59, R62, 0x2 ;  /* 0x0000003e3b027211 */ /* 0x000fe200078010ff */
[----:B------:R-:W-:-:S03]  /*16520*/  IMAD.MOV.U32 R143, RZ, RZ, 0x0 ;  /* 0x00000000ff8f7424 */ /* 0x000fc600078e00ff */
[----:B------:R-:W-:-:S05]  /*16530*/  LEA.HI.X R3, R59, R63, R55, 0x2, P0 ;  /* 0x0000003f3b037211 */ /* 0x000fca00000f1437 */
[----:B------:R1:W-:Y:S02]  /*16540*/  ST.E.128 desc[UR4][R2.64+0x4900], R4 ;  /* 0x0049000402007985 */ /* 0x0003e4000c101d04 */
[----:B-1----:R-:W-:Y:S05]  /*16550*/  RET.REL.NODEC R142 `(_ZN5flash24flash_fwd_splitkv_kernelI23Flash_fwd_kernel_traitsILi96ELi64ELi64ELi4ELb0ELb0EN7cutlass10bfloat16_tE19Flash_kernel_traitsILi96ELi64ELi64ELi4ES3_EELb0ELb1ELb1ELb0ELb0ELb1ELb1ELb1EEEvNS_16Flash_fwd_paramsE) ;  /* 0xfffffe988ea87950 */ /* 0x002fea0003c3ffff */
.L_x_11563:
[----:B------:R-:W-:Y:S01]  /*16560*/  MOV R5, 0x2 ;  /* 0x0000000200057802 */ /* 0x000fe20000000f00 */
[----:B------:R-:W-:Y:S01]  /*16570*/  IMAD.MOV.U32 R0, RZ, RZ, 0x1f ;  /* 0x0000001fff007424 */ /* 0x000fe200078e00ff */
[----:B------:R-:W-:-:S07]  /*16580*/  MOV R2, 0xffffffff ;  /* 0xffffffff00027802 */ /* 0x000fce0000000f00 */
[----:B-1---5:R-:W-:Y:S05]  /*16590*/  WARPSYNC.COLLECTIVE R2, `(.L_x_11572) ;  /* 0x0000000002087348 */ /* 0x022fea0003c00000 */
[----:B------:R2:W3:Y:S02]  /*165a0*/  SHFL.BFLY P0, R11, R163, R5, R0 ;  /* 0x0c000005a30b7389 */ /* 0x0004e40000000000 */
[----:B-123-5:R-:W-:Y:S05]  /*165b0*/  ENDCOLLECTIVE ;  /* 0x000000000000791b */ /* 0x02efea0003800000 */
.L_x_11572:
[----:B------:R-:W-:Y:S02]  /*165c0*/  IMAD.MOV.U32 R8, RZ, RZ, R11 ;  /* 0x000000ffff087224 */ /* 0x000fe400078e000b */
[----:B------:R-:W-:Y:S02]  /*165d0*/  IMAD.MOV.U32 R5, RZ, RZ, 0x1 ;  /* 0x00000001ff057424 */ /* 0x000fe400078e00ff */
[----:B------:R-:W-:-:S05]  /*165e0*/  FADD.FTZ R8, R8, R163 ;  /* 0x000000a308087221 */ /* 0x000fca0000010000 */
[----:B------:R-:W-:-:S07]  /*165f0*/  MOV R163, R8 ;  /* 0x0000000800a37202 */ /* 0x000fce0000000f00 */
[----:B------:R-:W-:Y:S05]  /*16600*/  WARPSYNC.COLLECTIVE R2, `(.L_x_11573) ;  /* 0x0000000002087348 */ /* 0x000fea0003c00000 */
[----:B------:R1:W2:Y:S02]  /*16610*/  SHFL.BFLY P0, R11, R163, R5, R0 ;  /* 0x0c000005a30b7389 */ /* 0x0002a40000000000 */
[----:B-12---:R-:W-:Y:S05]  /*16620*/  ENDCOLLECTIVE ;  /* 0x000000000000791b */ /* 0x006fea0003800000 */
.L_x_11573:
[----:B------:R-:W-:Y:S01]  /*16630*/  MOV R163, R161 ;  /* 0x000000a100a37202 */ /* 0x000fe20000000f00 */
[----:B------:R-:W-:Y:S01]  /*16640*/  IMAD.MOV.U32 R5, RZ, RZ, 0x2 ;  /* 0x00000002ff057424 */ /* 0x000fe200078e00ff */
[----:B------:R-:W-:-:S07]  /*16650*/  MOV R7, R11 ;  /* 0x0000000b00077202 */ /* 0x000fce0000000f00 */
[----:B------:R-:W-:Y:S05]  /*16660*/  WARPSYNC.COLLECTIVE R2, `(.L_x_11574) ;  /* 0x0000000002087348 */ /* 0x000fea0003c00000 */
[----:B------:R1:W2:Y:S02]  /*16670*/  SHFL.BFLY P0, R11, R163, R5, R0 ;  /* 0x0c000005a30b7389 */ /* 0x0002a40000000000 */
[----:B-12---:R-:W-:Y:S05]  /*16680*/  ENDCOLLECTIVE ;  /* 0x000000000000791b */ /* 0x006fea0003800000 */
.L_x_11574:
[----:B------:R-:W-:Y:S01]  /*16690*/  FADD.FTZ R10, R8, R7 ;  /* 0x00000007080a7221 */ /* 0x000fe20000010000 */
[----:B------:R-:W-:Y:S01]  /*166a0*/  FADD.FTZ R6, R11, R161 ;  /* 0x000000a10b067221 */ /* 0x000fe20000010000 */
[----:B------:R-:W-:-:S04]  /*166b0*/  MOV R5, 0x1 ;  /* 0x0000000100057802 */ /* 0x000fc80000000f00 */
[----:B------:R-:W-:-:S07]  /*166c0*/  MOV R163, R6 ;  /* 0x0000000600a37202 */ /* 0x000fce0000000f00 */
[----:B------:R-:W-:Y:S05]  /*166d0*/  WARPSYNC.COLLECTIVE R2, `(.L_x_11575) ;  /* 0x0000000002087348 */ /* 0x000fea0003c00000 */
[----:B------:R1:W2:Y:S02]  /*166e0*/  SHFL.BFLY P0, R11, R163, R5, R0 ;  /* 0x0c000005a30b7389 */ /* 0x0002a40000000000 */
[----:B-12---:R-:W-:Y:S05]  /*166f0*/  ENDCOLLECTIVE ;  /* 0x000000000000791b */ /* 0x006fea0003800000 */
.L_x_11575:
[----:B------:R-:W-:Y:S05]  /*16700*/  BRA `(.L_x_11576) ;  /* 0xfffffff0000c7947 */ /* 0x000fea000383ffff */
.L_x_11577:
        /* <DEDUP_REMOVED lines=15> */
.L_x_11709:


//--------------------- .nv.shared._ZN5flash32flash_fwd_splitkv_combine_kernelI23Flash_fwd_kernel_traitsILi96ELi64ELi128ELi4ELb0ELb0EN7cutlass10bfloat16_tE19Flash_kernel_traitsILi96ELi64ELi128ELi4ES3_EELi16ELi7ELb0EEEvNS_16Flash_fwd_paramsE --------------------------
	.section	.nv.shared._ZN5flash32flash_fwd_splitkv_combine_kernelI23Flash_fwd_kernel_traitsILi96ELi64ELi128ELi4ELb0ELb0EN7cutlass10bfloat16_tE19Flash_kernel_traitsILi96ELi64ELi128ELi4ES3_EELi16ELi7ELb0EEEvNS_16Flash_fwd_paramsE,"aw",@nobits
	.sectionflags	@""
	.align	16
.nv.shared._ZN5flash32flash_fwd_splitkv_combine_kernelI23Flash_fwd_kernel_traitsILi96ELi64ELi128ELi4ELb0ELb0EN7cutlass10bfloat16_tE19Flash_kernel_traitsILi96ELi64ELi128ELi4ES3_EELi16ELi7ELb0EEEvNS_16Flash_fwd_paramsE:
	.zero		9728


//--------------------- .nv.shared.reserved.0     --------------------------
	.section	.nv.shared.reserved.0,"aw",@nobits
	.weak		__nv_reservedSMEM_offset_0_alias
	.size		__nv_reservedSMEM_offset_0_alias, 0, 64
	.other		__nv_reservedSMEM_offset_0_alias,@"STO_CUDA_RESERVED_SHARED STV_DEFAULT"
__nv_reservedSMEM_offset_0_alias:
	.zero		0
	.zero		64


//--------------------- .nv.global                --------------------------
	.section	.nv.global,"aw",@nobits
.nv.global:
	.type		_ZN71_INTERNAL_2e22a633_35_flash_fwd_split_hdim96_bf16_sm80_cu_6987f922_28484cute1_E,@object
	.size		_ZN71_INTERNAL_2e22a633_35_flash_fwd_split_hdim96_bf16_sm80_cu_6987f922_28484cute1_E,(_ZN71_INTERNAL_2e22a633_35_flash_fwd_split_hdim96_bf16_sm80_cu_6987f922_28484cuda3std3__45__cpo6cbeginE - _ZN71_INTERNAL_2e22a633_35_flash_fwd_split_hdim96_bf16_sm80_cu_6987f922_28484cute1_E)
_ZN71_INTERNAL_2e22a633_35_flash_fwd_split_hdim96_bf16_sm80_cu_6987f922_28484cute1_E:
	.zero		1
	.type		_ZN71_INTERNAL_2e22a633_35_flash_fwd_split_hdim96_bf16_sm80_cu_6987f922_28484cuda3std3__45__cpo6cbeginE,@object
	.size		_ZN71_INTERNAL_2e22a633_35_flash_fwd_split_hdim96_bf16_sm80_cu_6987f922_28484cuda3std3__45__cpo6cbeginE,(_ZN71_INTERNAL_2e22a633_35_flash_fwd_split_hdim96_bf16_sm80_cu_6987f922_28484cuda3std3__48in_placeE - _ZN71_INTERNAL_2e22a633_35_flash_fwd_split_hdim96_bf16_sm80_cu_6987f922_28484cuda3std3__45__cpo6cbeginE)
_ZN71_INTERNAL_2e22a633_35_flash_fwd_split_hdim96_bf16_sm80_cu_6987f922_28484cuda3std3__45__cpo6cbeginE:
	.zero		1
	.type		_ZN71_INTERNAL_2e22a633_35_flash_fwd_split_hdim96_bf16_sm80_cu_6987f922_28484cuda3std3__48in_placeE,@object
	.size		_ZN71_INTERNAL_2e22a633_35_flash_fwd_split_hdim96_bf16_sm80_cu_6987f922_28484cuda3std3__48in_placeE,(_ZN71_INTERNAL_2e22a633_35_flash_fwd_split_hdim96_bf16_sm80_cu_6987f922_28484cuda3std6ranges3__45__cpo9iter_moveE - _ZN71_INTERNAL_2e22a633_35_flash_fwd_split_hdim96_bf16_sm80_cu_6987f922_28484cuda3std3__48in_placeE)
_ZN71_INTERNAL_2e22a633_35_flash_fwd_split_hdim96_bf16_sm80_cu_6987f922_28484cuda3std3__48in_placeE:
	.zero		1
	.type		_ZN71_INTERNAL_2e22a633_35_flash_fwd_split_hdim96_bf16_sm80_cu_6987f922_28484cuda3std6ranges3__45__cpo9iter_moveE,@object
	.size		_ZN71_INTERNAL_2e22a633_35_flash_fwd_split_hdim96_bf16_sm80_cu_6987f922_28484cuda3std6ranges3__45__cpo9iter_moveE,(_ZN71_INTERNAL_2e22a633_35_flash_fwd_split_hdim96_bf16_sm80_cu_6987f922_28484cuda3std3__45__cpo5beginE - _ZN71_INTERNAL_2e22a633_35_flash_fwd_split_hdim96_bf16_sm80_cu_6987f922_28484cuda3std6ranges3__45__cpo9iter_moveE)
_ZN71_INTERNAL_2e22a633_35_flash_fwd_split_hdim96_bf16_sm80_cu_6987f922_28484cuda3std6ranges3__45__cpo9iter_moveE:
	.zero		1
	.type		_ZN71_INTERNAL_2e22a633_35_flash_fwd_split_hdim96_bf16_sm80_cu_6987f922_28484cuda3std3__45__cpo5beginE,@object
	.size		_ZN71_INTERNAL_2e22a633_35_flash_fwd_split_hdim96_bf16_sm80_cu_6987f922_28484cuda3std3__45__cpo5beginE,(_ZN71_INTERNAL_2e22a633_35_flash_fwd_split_hdim96_bf16_sm80_cu_6987f922_28484cuda3std3__473_GLOBAL__N__2e22a633_35_flash_fwd_split_hdim96_bf16_sm80_cu_6987f922_28486ignoreE - _ZN71_INTERNAL_2e22a633_35_flash_fwd_split_hdim96_bf16_sm80_cu_6987f922_28484cuda3std3__45__cpo5beginE)
_ZN71_INTERNAL_2e22a633_35_flash_fwd_split_hdim96_bf16_sm80_cu_6987f922_28484cuda3std3__45__cpo5beginE:
	.zero		1
	.type		_ZN71_INTERNAL_2e22a633_35_flash_fwd_split_hdim96_bf16_sm80_cu_6987f922_28484cuda3std3__473_GLOBAL__N__2e22a633_35_flash_fwd_split_hdim96_bf16_sm80_cu_6987f922_28486ignoreE,@object
	.size		_ZN71_INTERNAL_2e22a633_35_flash_fwd_split_hdim96_bf16_sm80_cu_6987f922_28484cuda3std3__473_GLOBAL__N__2e22a633_35_flash_fwd_split_hdim96_bf16_sm80_cu_6987f922_28486ignoreE,(_ZN71_INTERNAL_2e22a633_35_flash_fwd_split_hdim96_bf16_sm80_cu_6987f922_28484cute7productE - _ZN71_INTERNAL_2e22a633_35_flash_fwd_split_hdim96_bf16_sm80_cu_6987f922_28484cuda3std3__473_GLOBAL__N__2e22a633_35_flash_fwd_split_hdim96_bf16_sm80_cu_6987f922_28486ignoreE)
_ZN71_INTERNAL_2e22a633_35_flash_fwd_split_hdim96_bf16_sm80_cu_6987f922_28484cuda3std3__473_GLOBAL__N__2e22a633_35_flash_fwd_split_hdim96_bf16_sm80_cu_6987f922_28486ignoreE:
	.zero		1
	.type		_ZN71_INTERNAL_2e22a633_35_flash_fwd_split_hdim96_bf16_sm80_cu_6987f922_28484cute7productE,@object
	.size		_ZN71_INTERNAL_2e22a633_35_flash_fwd_split_hdim96_bf16_sm80_cu_6987f922_28484cute7productE,(_ZN71_INTERNAL_2e22a633_35_flash_fwd_split_hdim96_bf16_sm80_cu_6987f922_28484cuda3std3__45__cpo3endE - _ZN71_INTERNAL_2e22a633_35_flash_fwd_split_hdim96_bf16_sm80_cu_6987f922_28484cute7productE)
_ZN71_INTERNAL_2e22a633_35_flash_fwd_split_hdim96_bf16_sm80_cu_6987f922_28484cute7productE:
	.zero		1
	.type		_ZN71_INTERNAL_2e22a633_35_flash_fwd_split_hdim96_bf16_sm80_cu_6987f922_28484cuda3std3__45__cpo3endE,@object
	.size		_ZN71_INTERNAL_2e22a633_35_flash_fwd_split_hdim96_bf16_sm80_cu_6987f922_28484cuda3std3__45__cpo3endE,(_ZN71_INTERNAL_2e22a633_35_flash_fwd_split_hdim96_bf16_sm80_cu_6987f922_28484cuda3std3__419piecewise_constructE - _ZN71_INTERNAL_2e22a633_35_flash_fwd_split_hdim96_bf16_sm80_cu_6987f922_28484cuda3std3__45__cpo3endE)
_ZN71_INTERNAL_2e22a633_35_flash_fwd_split_hdim96_bf16_sm80_cu_6987f922_28484cuda3std3__45__cpo3endE:
	.zero		1
	.type		_ZN71_INTERNAL_2e22a633_35_flash_fwd_split_hdim96_bf16_sm80_cu_6987f922_28484cuda3std3__419piecewise_constructE,@object
	.size		_ZN71_INTERNAL_2e22a633_35_flash_fwd_split_hdim96_bf16_sm80_cu_6987f922_28484cuda3std3__419piecewise_constructE,(_ZN71_INTERNAL_2e22a633_35_flash_fwd_split_hdim96_bf16_sm80_cu_6987f922_28484cuda3std3__45__cpo4cendE - _ZN71_INTERNAL_2e22a633_35_flash_fwd_split_hdim96_bf16_sm80_cu_6987f922_28484cuda3std3__419piecewise_constructE)
_ZN71_INTERNAL_2e22a633_35_flash_fwd_split_hdim96_bf16_sm80_cu_6987f922_28484cuda3std3__419piecewise_constructE:
	.zero		1
	.type		_ZN71_INTERNAL_2e22a633_35_flash_fwd_split_hdim96_bf16_sm80_cu_6987f922_28484cuda3std3__45__cpo4cendE,@object
	.size		_ZN71_INTERNAL_2e22a633_35_flash_fwd_split_hdim96_bf16_sm80_cu_6987f922_28484cuda3std3__45__cpo4cendE,(_ZN71_INTERNAL_2e22a633_35_flash_fwd_split_hdim96_bf16_sm80_cu_6987f922_28484cuda3std6ranges3__45__cpo4swapE - _ZN71_INTERNAL_2e22a633_35_flash_fwd_split_hdim96_bf16_sm80_cu_6987f922_28484cuda3std3__45__cpo4cendE)
_ZN71_INTERNAL_2e22a633_35_flash_fwd_split_hdim96_bf16_sm80_cu_6987f922_28484cuda3std3__45__cpo4cendE:
	.zero		1
	.type		_ZN71_INTERNAL_2e22a633_35_flash_fwd_split_hdim96_bf16_sm80_cu_6987f922_28484cuda3std6ranges3__45__cpo4swapE,@object
	.size		_ZN71_INTERNAL_2e22a633_35_flash_fwd_split_hdim96_bf16_sm80_cu_6987f922_28484cuda3std6ranges3__45__cpo4swapE,(.L_7 - _ZN71_INTERNAL_2e22a633_35_flash_fwd_split_hdim96_bf16_sm80_cu_6987f922_28484cuda3std6ranges3__45__cpo4swapE)
_ZN71_INTERNAL_2e22a633_35_flash_fwd_split_hdim96_bf16_sm80_cu_6987f922_28484cuda3std6ranges3__45__cpo4swapE:
	.zero		1
.L_7:


//--------------------- .nv.shared._ZN5flash32flash_fwd_splitkv_combine_kernelI23Flash_fwd_kernel_traitsILi96ELi64ELi128ELi4ELb0ELb0EN7cutlass10bfloat16_tE19Flash_kernel_traitsILi96ELi64ELi128ELi4ES3_EELi16ELi6ELb0EEEvNS_16Flash_fwd_paramsE --------------------------
	.section	.nv.shared._ZN5flash32flash_fwd_splitkv_combine_kernelI23Flash_fwd_kernel_traitsILi96ELi64ELi128ELi4ELb0ELb0EN7cutlass10bfloat16_tE19Flash_kernel_traitsILi96ELi64ELi128ELi4ES3_EELi16ELi6ELb0EEEvNS_16Flash_fwd_paramsE,"aw",@nobits
	.sectionflags	@""
	.align	16
.nv.shared._ZN5flash32flash_fwd_splitkv_combine_kernelI23Flash_fwd_kernel_traitsILi96ELi64ELi128ELi4ELb0ELb0EN7cutlass10bfloat16_tE19Flash_kernel_traitsILi96ELi64ELi128ELi4ES3_EELi16ELi6ELb0EEEvNS_16Flash_fwd_paramsE:
	.zero		5376


//--------------------- .nv.shared._ZN5flash32flash_fwd_splitkv_combine_kernelI23Flash_fwd_kernel_traitsILi96ELi64ELi128ELi4ELb0ELb0EN7cutlass10bfloat16_tE19Flash_kernel_traitsILi96ELi64ELi128ELi4ES3_EELi16ELi5ELb0EEEvNS_16Flash_fwd_paramsE --------------------------
	.section	.nv.shared._ZN5flash32flash_fwd_splitkv_combine_kernelI23Flash_fwd_kernel_traitsILi96ELi64ELi128ELi4ELb0ELb0EN7cutlass10bfloat16_tE19Flash_kernel_traitsILi96ELi64ELi128ELi4ES3_EELi16ELi5ELb0EEEvNS_16Flash_fwd_paramsE,"aw",@nobits
	.sectionflags	@""
	.align	16
.nv.shared._ZN5flash32flash_fwd_splitkv_combine_kernelI23Flash_fwd_kernel_traitsILi96ELi64ELi128ELi4ELb0ELb0EN7cutlass10bfloat16_tE19Flash_kernel_traitsILi96ELi64ELi128ELi4ES3_EELi16ELi5ELb0EEEvNS_16Flash_fwd_paramsE:
	.zero		3200


//--------------------- .nv.shared._ZN5flash32flash_fwd_splitkv_combine_kernelI23Flash_fwd_kernel_traitsILi96ELi64ELi128ELi4ELb0ELb0EN7cutlass10bfloat16_tE19Flash_kernel_traitsILi96ELi64ELi128ELi4ES3_EELi16ELi4ELb0EEEvNS_16Flash_fwd_paramsE --------------------------
	.section	.nv.shared._ZN5flash32flash_fwd_splitkv_combine_kernelI23Flash_fwd_kernel_traitsILi96ELi64ELi128ELi4ELb0ELb0EN7cutlass10bfloat16_tE19Flash_kernel_traitsILi96ELi64ELi128ELi4ES3_EELi16ELi4ELb0EEEvNS_16Flash_fwd_paramsE,"aw",@nobits
	.sectionflags	@""
	.align	16
.nv.shared._ZN5flash32flash_fwd_splitkv_combine_kernelI23Flash_fwd_kernel_traitsILi96ELi64ELi128ELi4ELb0ELb0EN7cutlass10bfloat16_tE19Flash_kernel_traitsILi96ELi64ELi128ELi4ES3_EELi16ELi4ELb0EEEvNS_16Flash_fwd_paramsE:
	.zero		2112


//--------------------- .nv.shared._ZN5flash32flash_fwd_splitkv_combine_kernelI23Flash_fwd_kernel_traitsILi96ELi64ELi128ELi4ELb0ELb0EN7cutlass10bfloat16_tE19Flash_kernel_traitsILi96ELi64ELi128ELi4ES3_EELi16ELi3ELb0EEEvNS_16Flash_fwd_paramsE --------------------------
	.section	.nv.shared._ZN5flash32flash_fwd_splitkv_combine_kernelI23Flash_fwd_kernel_traitsILi96ELi64ELi128ELi4ELb0ELb0EN7cutlass10bfloat16_tE19Flash_kernel_traitsILi96ELi64ELi128ELi4ES3_EELi16ELi3ELb0EEEvNS_16Flash_fwd_paramsE,"aw",@nobits
	.sectionflags	@""
	.align	16
.nv.shared._ZN5flash32flash_fwd_splitkv_combine_kernelI23Flash_fwd_kernel_traitsILi96ELi64ELi128ELi4ELb0ELb0EN7cutlass10bfloat16_tE19Flash_kernel_traitsILi96ELi64ELi128ELi4ES3_EELi16ELi3ELb0EEEvNS_16Flash_fwd_paramsE:
	.zero		1568


//--------------------- .nv.shared._ZN5flash32flash_fwd_splitkv_combine_kernelI23Flash_fwd_kernel_traitsILi96ELi64ELi128ELi4ELb0ELb0EN7cutlass10bfloat16_tE19Flash_kernel_traitsILi96ELi64ELi128ELi4ES3_EELi16ELi2ELb0EEEvNS_16Flash_fwd_paramsE --------------------------
	.section	.nv.shared._ZN5flash32flash_fwd_splitkv_combine_kernelI23Flash_fwd_kernel_traitsILi96ELi64ELi128ELi4ELb0ELb0EN7cutlass10bfloat16_tE19Flash_kernel_traitsILi96ELi64ELi128ELi4ES3_EELi16ELi2ELb0EEEvNS_16Flash_fwd_paramsE,"aw",@nobits
	.sectionflags	@""
	.align	16
.nv.shared._ZN5flash32flash_fwd_splitkv_combine_kernelI23Flash_fwd_kernel_traitsILi96ELi64ELi128ELi4ELb0ELb0EN7cutlass10bfloat16_tE19Flash_kernel_traitsILi96ELi64ELi128ELi4ES3_EELi16ELi2ELb0EEEvNS_16Flash_fwd_paramsE:
	.zero		1296


//--------------------- .nv.shared._ZN5flash32flash_fwd_splitkv_combine_kernelI23Flash_fwd_kernel_traitsILi96ELi64ELi128ELi4ELb0ELb0EN7cutlass10bfloat16_tE19Flash_kernel_traitsILi96ELi64ELi128ELi4ES3_EELi16ELi1ELb0EEEvNS_16Flash_fwd_paramsE --------------------------
	.section	.nv.shared._ZN5flash32flash_fwd_splitkv_combine_kernelI23Flash_fwd_kernel_traitsILi96ELi64ELi128ELi4ELb0ELb0EN7cutlass10bfloat16_tE19Flash_kernel_traitsILi96ELi64ELi128ELi4ES3_EELi16ELi1ELb0EEEvNS_16Flash_fwd_paramsE,"aw",@nobits
	.sectionflags	@""
	.align	16
.nv.shared._ZN5flash32flash_fwd_splitkv_combine_kernelI23Flash_fwd_kernel_traitsILi96ELi64ELi128ELi4ELb0ELb0EN7cutlass10bfloat16_tE19Flash_kernel_traitsILi96ELi64ELi128ELi4ES3_EELi16ELi1ELb0EEEvNS_16Flash_fwd_paramsE:
	.zero		1168


//--------------------- .nv.shared._ZN5flash32flash_fwd_splitkv_combine_kernelI23Flash_fwd_kernel_traitsILi96ELi64ELi128ELi4ELb0ELb0EN7cutlass10bfloat16_tE19Flash_kernel_traitsILi96ELi64ELi128ELi4ES3_EELi16ELi7ELb1EEEvNS_16Flash_fwd_paramsE --------------------------
	.section	.nv.shared._ZN5flash32flash_fwd_splitkv_combine_kernelI23Flash_fwd_kernel_traitsILi96ELi64ELi128ELi4ELb0ELb0EN7cutlass10bfloat16_tE19Flash_kernel_traitsILi96ELi64ELi128ELi4ES3_EELi16ELi7ELb1EEEvNS_16Flash_fwd_paramsE,"aw",@nobits
	.sectionflags	@""
	.align	16
.nv.shared._ZN5flash32flash_fwd_splitkv_combine_kernelI23Flash_fwd_kernel_traitsILi96ELi64ELi128ELi4ELb0ELb0EN7cutlass10bfloat16_tE19Flash_kernel_traitsILi96ELi64ELi128ELi4ES3_EELi16ELi7ELb1EEEvNS_16Flash_fwd_paramsE:
	.zero		9728


//--------------------- .nv.shared._ZN5flash32flash_fwd_splitkv_combine_kernelI23Flash_fwd_kernel_traitsILi96ELi64ELi128ELi4ELb0ELb0EN7cutlass10bfloat16_tE19Flash_kernel_traitsILi96ELi64ELi128ELi4ES3_EELi16ELi6ELb1EEEvNS_16Flash_fwd_paramsE --------------------------
	.section	.nv.shared._ZN5flash32flash_fwd_splitkv_combine_kernelI23Flash_fwd_kernel_traitsILi96ELi64ELi128ELi4ELb0ELb0EN7cutlass10bfloat16_tE19Flash_kernel_traitsILi96ELi64ELi128ELi4ES3_EELi16ELi6ELb1EEEvNS_16Flash_fwd_paramsE,"aw",@nobits
	.sectionflags	@""
	.align	16
.nv.shared._ZN5flash32flash_fwd_splitkv_combine_kernelI23Flash_fwd_kernel_traitsILi96ELi64ELi128ELi4ELb0ELb0EN7cutlass10bfloat16_tE19Flash_kernel_traitsILi96ELi64ELi128ELi4ES3_EELi16ELi6ELb1EEEvNS_16Flash_fwd_paramsE:
	.zero		5376


//--------------------- .nv.shared._ZN5flash32flash_fwd_splitkv_combine_kernelI23Flash_fwd_kernel_traitsILi96ELi64ELi128ELi4ELb0ELb0EN7cutlass10bfloat16_tE19Flash_kernel_traitsILi96ELi64ELi128ELi4ES3_EELi16ELi5ELb1EEEvNS_16Flash_fwd_paramsE --------------------------
	.section	.nv.shared._ZN5flash32flash_fwd_splitkv_combine_kernelI23Flash_fwd_kernel_traitsILi96ELi64ELi128ELi4ELb0ELb0EN7cutlass10bfloat16_tE19Flash_kernel_traitsILi96ELi64ELi128ELi4ES3_EELi16ELi5ELb1EEEvNS_16Flash_fwd_paramsE,"aw",@nobits
	.sectionflags	@""
	.align	16
.nv.shared._ZN5flash32flash_fwd_splitkv_combine_kernelI23Flash_fwd_kernel_traitsILi96ELi64ELi128ELi4ELb0ELb0EN7cutlass10bfloat16_tE19Flash_kernel_traitsILi96ELi64ELi128ELi4ES3_EELi16ELi5ELb1EEEvNS_16Flash_fwd_paramsE:
	.zero		3200


//--------------------- .nv.shared._ZN5flash32flash_fwd_splitkv_combine_kernelI23Flash_fwd_kernel_traitsILi96ELi64ELi128ELi4ELb0ELb0EN7cutlass10bfloat16_tE19Flash_kernel_traitsILi96ELi64ELi128ELi4ES3_EELi16ELi4ELb1EEEvNS_16Flash_fwd_paramsE --------------------------
	.section	.nv.shared._ZN5flash32flash_fwd_splitkv_combine_kernelI23Flash_fwd_kernel_traitsILi96ELi64ELi128ELi4ELb0ELb0EN7cutlass10bfloat16_tE19Flash_kernel_traitsILi96ELi64ELi128ELi4ES3_EELi16ELi4ELb1EEEvNS_16Flash_fwd_paramsE,"aw",@nobits
	.sectionflags	@""
	.align	16
.nv.shared._ZN5flash32flash_fwd_splitkv_combine_kernelI23Flash_fwd_kernel_traitsILi96ELi64ELi128ELi4ELb0ELb0EN7cutlass10bfloat16_tE19Flash_kernel_traitsILi96ELi64ELi128ELi4ES3_EELi16ELi4ELb1EEEvNS_16Flash_fwd_paramsE:
	.zero		2112


//--------------------- .nv.shared._ZN5flash32flash_fwd_splitkv_combine_kernelI23Flash_fwd_kernel_traitsILi96ELi64ELi128ELi4ELb0ELb0EN7cutlass10bfloat16_tE19Flash_kernel_traitsILi96ELi64ELi128ELi4ES3_EELi16ELi3ELb1EEEvNS_16Flash_fwd_paramsE --------------------------
	.section	.nv.shared._ZN5flash32flash_fwd_splitkv_combine_kernelI23Flash_fwd_kernel_traitsILi96ELi64ELi128ELi4ELb0ELb0EN7cutlass10bfloat16_tE19Flash_kernel_traitsILi96ELi64ELi128ELi4ES3_EELi16ELi3ELb1EEEvNS_16Flash_fwd_paramsE,"aw",@nobits
	.sectionflags	@""
	.align	16
.nv.shared._ZN5flash32flash_fwd_splitkv_combine_kernelI23Flash_fwd_kernel_traitsILi96ELi64ELi128ELi4ELb0ELb0EN7cutlass10bfloat16_tE19Flash_kernel_traitsILi96ELi64ELi128ELi4ES3_EELi16ELi3ELb1EEEvNS_16Flash_fwd_paramsE:
	.zero		1568


//--------------------- .nv.shared._ZN5flash32flash_fwd_splitkv_combine_kernelI23Flash_fwd_kernel_traitsILi96ELi64ELi128ELi4ELb0ELb0EN7cutlass10bfloat16_tE19Flash_kernel_traitsILi96ELi64ELi128ELi4ES3_EELi16ELi2ELb1EEEvNS_16Flash_fwd_paramsE --------------------------
	.section	.nv.shared._ZN5flash32flash_fwd_splitkv_combine_kernelI23Flash_fwd_kernel_traitsILi96ELi64ELi128ELi4ELb0ELb0EN7cutlass10bfloat16_tE19Flash_kernel_traitsILi96ELi64ELi128ELi4ES3_EELi16ELi2ELb1EEEvNS_16Flash_fwd_paramsE,"aw",@nobits
	.sectionflags	@""
	.align	16
.nv.shared._ZN5flash32flash_fwd_splitkv_combine_kernelI23Flash_fwd_kernel_traitsILi96ELi64ELi128ELi4ELb0ELb0EN7cutlass10bfloat16_tE19Flash_kernel_traitsILi96ELi64ELi128ELi4ES3_EELi16ELi2ELb1EEEvNS_16Flash_fwd_paramsE:
	.zero		1296


//--------------------- .nv.shared._ZN5flash32flash_fwd_splitkv_combine_kernelI23Flash_fwd_kernel_traitsILi96ELi64ELi128ELi4ELb0ELb0EN7cutlass10bfloat16_tE19Flash_kernel_traitsILi96ELi64ELi128ELi4ES3_EELi16ELi1ELb1EEEvNS_16Flash_fwd_paramsE --------------------------
	.section	.nv.shared._ZN5flash32flash_fwd_splitkv_combine_kernelI23Flash_fwd_kernel_traitsILi96ELi64ELi128ELi4ELb0ELb0EN7cutlass10bfloat16_tE19Flash_kernel_traitsILi96ELi64ELi128ELi4ES3_EELi16ELi1ELb1EEEvNS_16Flash_fwd_paramsE,"aw",@nobits
	.sectionflags	@""
	.align	16
.nv.shared._ZN5flash32flash_fwd_splitkv_combine_kernelI23Flash_fwd_kernel_traitsILi96ELi64ELi128ELi4ELb0ELb0EN7cutlass10bfloat16_tE19Flash_kernel_traitsILi96ELi64ELi128ELi4ES3_EELi16ELi1ELb1EEEvNS_16Flash_fwd_paramsE:
	.zero		1168


//--------------------- .nv.shared._ZN5flash24flash_fwd_splitkv_kernelI23Flash_fwd_kernel_traitsILi96ELi64ELi128ELi4ELb0ELb0EN7cutlass10bfloat16_tE19Flash_kernel_traitsILi96ELi64ELi128ELi4ES3_EELb0ELb0ELb0ELb0ELb1ELb0ELb0ELb0EEEvNS_16Flash_fwd_paramsE --------------------------
	.section	.nv.shared._ZN5flash24flash_fwd_splitkv_kernelI23Flash_fwd_kernel_traitsILi96ELi64ELi128ELi4ELb0ELb0EN7cutlass10bfloat16_tE19Flash_kernel_traitsILi96ELi64ELi128ELi4ES3_EELb0ELb0ELb0ELb0ELb1ELb0ELb0ELb0EEEvNS_16Flash_fwd_paramsE,"aw",@nobits
	.sectionflags	@""
	.align	16
	.zero		1024


//--------------------- .nv.shared._ZN5flash24flash_fwd_splitkv_kernelI23Flash_fwd_kernel_traitsILi96ELi64ELi128ELi4ELb0ELb0EN7cutlass10bfloat16_tE19Flash_kernel_traitsILi96ELi64ELi128ELi4ES3_EELb0ELb0ELb0ELb0ELb1ELb1ELb0ELb0EEEvNS_16Flash_fwd_paramsE --------------------------
	.section	.nv.shared._ZN5flash24flash_fwd_splitkv_kernelI23Flash_fwd_kernel_traitsILi96ELi64ELi128ELi4ELb0ELb0EN7cutlass10bfloat16_tE19Flash_kernel_traitsILi96ELi64ELi128ELi4ES3_EELb0ELb0ELb0ELb0ELb1ELb1ELb0ELb0EEEvNS_16Flash_fwd_paramsE,"aw",@nobits
	.sectionflags	@""
	.align	16
	.zero		1024


//--------------------- .nv.shared._ZN5flash24flash_fwd_splitkv_kernelI23Flash_fwd_kernel_traitsILi96ELi64ELi128ELi4ELb0ELb0EN7cutlass10bfloat16_tE19Flash_kernel_traitsILi96ELi64ELi128ELi4ES3_EELb0ELb0ELb0ELb0ELb1ELb0ELb1ELb0EEEvNS_16Flash_fwd_paramsE --------------------------
	.section	.nv.shared._ZN5flash24flash_fwd_splitkv_kernelI23Flash_fwd_kernel_traitsILi96ELi64ELi128ELi4ELb0ELb0EN7cutlass10bfloat16_tE19Flash_kernel_traitsILi96ELi64ELi128ELi4ES3_EELb0ELb0ELb0ELb0ELb1ELb0ELb1ELb0EEEvNS_16Flash_fwd_paramsE,"aw",@nobits
	.sectionflags	@""
	.align	16
	.zero		1024


//--------------------- .nv.shared._ZN5flash24flash_fwd_splitkv_kernelI23Flash_fwd_kernel_traitsILi96ELi64ELi128ELi4ELb0ELb0EN7cutlass10bfloat16_tE19Flash_kernel_traitsILi96ELi64ELi128ELi4ES3_EELb0ELb0ELb0ELb0ELb1ELb1ELb1ELb0EEEvNS_16Flash_fwd_paramsE --------------------------
	.section	.nv.shared._ZN5flash24flash_fwd_splitkv_kernelI23Flash_fwd_kernel_traitsILi96ELi64ELi128ELi4ELb0ELb0EN7cutlass10bfloat16_tE19Flash_kernel_traitsILi96ELi64ELi128ELi4ES3_EELb0ELb0ELb0ELb0ELb1ELb1ELb1ELb0EEEvNS_16Flash_fwd_paramsE,"aw",@nobits
	.sectionflags	@""
	.align	16
	.zero		1024


//--------------------- .nv.shared._ZN5flash24flash_fwd_splitkv_kernelI23Flash_fwd_kernel_traitsILi96ELi64ELi128ELi4ELb0ELb0EN7cutlass10bfloat16_tE19Flash_kernel_traitsILi96ELi64ELi128ELi4ES3_EELb0ELb0ELb0ELb0ELb0ELb0ELb0ELb0EEEvNS_16Flash_fwd_paramsE --------------------------
	.section	.nv.shared._ZN5flash24flash_fwd_splitkv_kernelI23Flash_fwd_kernel_traitsILi96ELi64ELi128ELi4ELb0ELb0EN7cutlass10bfloat16_tE19Flash_kernel_traitsILi96ELi64ELi128ELi4ES3_EELb0ELb0ELb0ELb0ELb0ELb0ELb0ELb0EEEvNS_16Flash_fwd_paramsE,"aw",@nobits
	.sectionflags	@""
	.align	16
	.zero		1024


//--------------------- .nv.shared._ZN5flash24flash_fwd_splitkv_kernelI23Flash_fwd_kernel_traitsILi96ELi64ELi128ELi4ELb0ELb0EN7cutlass10bfloat16_tE19Flash_kernel_traitsILi96ELi64ELi128ELi4ES3_EELb0ELb0ELb0ELb0ELb0ELb1ELb0ELb0EEEvNS_16Flash_fwd_paramsE --------------------------
	.section	.nv.shared._ZN5flash24flash_fwd_splitkv_kernelI23Flash_fwd_kernel_traitsILi96ELi64ELi128ELi4ELb0ELb0EN7cutlass10bfloat16_tE19Flash_kernel_traitsILi96ELi64ELi128ELi4ES3_EELb0ELb0ELb0ELb0ELb0ELb1ELb0ELb0EEEvNS_16Flash_fwd_paramsE,"aw",@nobits
	.sectionflags	@""
	.align	16
	.zero		1024


//--------------------- .nv.shared._ZN5flash24flash_fwd_splitkv_kernelI23Flash_fwd_kernel_traitsILi96ELi64ELi128ELi4ELb0ELb0EN7cutlass10bfloat16_tE19Flash_kernel_traitsILi96ELi64ELi128ELi4ES3_EELb0ELb0ELb0ELb0ELb0ELb0ELb0ELb1EEEvNS_16Flash_fwd_paramsE --------------------------
	.section	.nv.shared._ZN5flash24flash_fwd_splitkv_kernelI23Flash_fwd_kernel_traitsILi96ELi64ELi128ELi4ELb0ELb0EN7cutlass10bfloat16_tE19Flash_kernel_traitsILi96ELi64ELi128ELi4ES3_EELb0ELb0ELb0ELb0ELb0ELb0ELb0ELb1EEEvNS_16Flash_fwd_paramsE,"aw",@nobits
	.sectionflags	@""
	.align	16
	.zero		1024


//--------------------- .nv.shared._ZN5flash24flash_fwd_splitkv_kernelI23Flash_fwd_kernel_traitsILi96ELi64ELi128ELi4ELb0ELb0EN7cutlass10bfloat16_tE19Flash_kernel_traitsILi96ELi64ELi128ELi4ES3_EELb0ELb0ELb0ELb0ELb0ELb1ELb0ELb1EEEvNS_16Flash_fwd_paramsE --------------------------
	.section	.nv.shared._ZN5flash24flash_fwd_splitkv_kernelI23Flash_fwd_kernel_traitsILi96ELi64ELi128ELi4ELb0ELb0EN7cutlass10bfloat16_tE19Flash_kernel_traitsILi96ELi64ELi128ELi4ES3_EELb0ELb0ELb0ELb0ELb0ELb1ELb0ELb1EEEvNS_16Flash_fwd_paramsE,"aw",@nobits
	.sectionflags	@""
	.align	16
	.zero		1024


//--------------------- .nv.shared._ZN5flash24flash_fwd_splitkv_kernelI23Flash_fwd_kernel_traitsILi96ELi64ELi128ELi4ELb0ELb0EN7cutlass10bfloat16_tE19Flash_kernel_traitsILi96ELi64ELi128ELi4ES3_EELb0ELb0ELb0ELb0ELb0ELb0ELb1ELb0EEEvNS_16Flash_fwd_paramsE --------------------------
	.section	.nv.shared._ZN5flash24flash_fwd_splitkv_kernelI23Flash_fwd_kernel_traitsILi96ELi64ELi128ELi4ELb0ELb0EN7cutlass10bfloat16_tE19Flash_kernel_traitsILi96ELi64ELi128ELi4ES3_EELb0ELb0ELb0ELb0ELb0ELb0ELb1ELb0EEEvNS_16Flash_fwd_paramsE,"aw",@nobits
	.sectionflags	@""
	.align	16
	.zero		1024


//--------------------- .nv.shared._ZN5flash24flash_fwd_splitkv_kernelI23Flash_fwd_kernel_traitsILi96ELi64ELi128ELi4ELb0ELb0EN7cutlass10bfloat16_tE19Flash_kernel_traitsILi96ELi64ELi128ELi4ES3_EELb0ELb0ELb0ELb0ELb0ELb1ELb1ELb0EEEvNS_16Flash_fwd_paramsE --------------------------
	.section	.nv.shared._ZN5flash24flash_fwd_splitkv_kernelI23Flash_fwd_kernel_traitsILi96ELi64ELi128ELi4ELb0ELb0EN7cutlass10bfloat16_tE19Flash_kernel_traitsILi96ELi64ELi128ELi4ES3_EELb0ELb0ELb0ELb0ELb0ELb1ELb1ELb0EEEvNS_16Flash_fwd_paramsE,"aw",@nobits
	.sectionflags	@""
	.align	16
	.zero		1024


//--------------------- .nv.shared._ZN5flash24flash_fwd_splitkv_kernelI23Flash_fwd_kernel_traitsILi96ELi64ELi128ELi4ELb0ELb0EN7cutlass10bfloat16_tE19Flash_kernel_traitsILi96ELi64ELi128ELi4ES3_EELb0ELb0ELb0ELb0ELb0ELb0ELb1ELb1EEEvNS_16Flash_fwd_paramsE --------------------------
	.section	.nv.shared._ZN5flash24flash_fwd_splitkv_kernelI23Flash_fwd_kernel_traitsILi96ELi64ELi128ELi4ELb0ELb0EN7cutlass10bfloat16_tE19Flash_kernel_traitsILi96ELi64ELi128ELi4ES3_EELb0ELb0ELb0ELb0ELb0ELb0ELb1ELb1EEEvNS_16Flash_fwd_paramsE,"aw",@nobits
	.sectionflags	@""
	.align	16
	.zero		1024


//--------------------- .nv.shared._ZN5flash24flash_fwd_splitkv_kernelI23Flash_fwd_kernel_traitsILi96ELi64ELi128ELi4ELb0ELb0EN7cutlass10bfloat16_tE19Flash_kernel_traitsILi96ELi64ELi128ELi4ES3_EELb0ELb0ELb0ELb0ELb0ELb1ELb1ELb1EEEvNS_16Flash_fwd_paramsE --------------------------
	.section	.nv.shared._ZN5flash24flash_fwd_splitkv_kernelI23Flash_fwd_kernel_traitsILi96ELi64ELi128ELi4ELb0ELb0EN7cutlass10bfloat16_tE19Flash_kernel_traitsILi96ELi64ELi128ELi4ES3_EELb0ELb0ELb0ELb0ELb0ELb1ELb1ELb1EEEvNS_16Flash_fwd_paramsE,"aw",@nobits
	.sectionflags	@""
	.align	16
	.zero		1024


//--------------------- .nv.shared._ZN5flash24flash_fwd_splitkv_kernelI23Flash_fwd_kernel_traitsILi96ELi64ELi128ELi4ELb0ELb0EN7cutlass10bfloat16_tE19Flash_kernel_traitsILi96ELi64ELi128ELi4ES3_EELb0ELb1ELb0ELb0ELb0ELb0ELb0ELb0EEEvNS_16Flash_fwd_paramsE --------------------------
	.section	.nv.shared._ZN5flash24flash_fwd_splitkv_kernelI23Flash_fwd_kernel_traitsILi96ELi64ELi128ELi4ELb0ELb0EN7cutlass10bfloat16_tE19Flash_kernel_traitsILi96ELi64ELi128ELi4ES3_EELb0ELb1ELb0ELb0ELb0ELb0ELb0ELb0EEEvNS_16Flash_fwd_paramsE,"aw",@nobits
	.sectionflags	@""
	.align	16
	.zero		1024


//--------------------- .nv.shared._ZN5flash24flash_fwd_splitkv_kernelI23Flash_fwd_kernel_traitsILi96ELi64ELi128ELi4ELb0ELb0EN7cutlass10bfloat16_tE19Flash_kernel_traitsILi96ELi64ELi128ELi4ES3_EELb0ELb1ELb0ELb0ELb0ELb1ELb0ELb0EEEvNS_16Flash_fwd_paramsE --------------------------
	.section	.nv.shared._ZN5flash24flash_fwd_splitkv_kernelI23Flash_fwd_kernel_traitsILi96ELi64ELi128ELi4ELb0ELb0EN7cutlass10bfloat16_tE19Flash_kernel_traitsILi96ELi64ELi128ELi4ES3_EELb0ELb1ELb0ELb0ELb0ELb1ELb0ELb0EEEvNS_16Flash_fwd_paramsE,"aw",@nobits
	.sectionflags	@""
	.align	16
	.zero		1024


//--------------------- .nv.shared._ZN5flash24flash_fwd_splitkv_kernelI23Flash_fwd_kernel_traitsILi96ELi64ELi128ELi4ELb0ELb0EN7cutlass10bfloat16_tE19Flash_kernel_traitsILi96ELi64ELi128ELi4ES3_EELb0ELb1ELb0ELb0ELb0ELb0ELb0ELb1EEEvNS_16Flash_fwd_paramsE --------------------------
	.section	.nv.shared._ZN5flash24flash_fwd_splitkv_kernelI23Flash_fwd_kernel_traitsILi96ELi64ELi128ELi4ELb0ELb0EN7cutlass10bfloat16_tE19Flash_kernel_traitsILi96ELi64ELi128ELi4ES3_EELb0ELb1ELb0ELb0ELb0ELb0ELb0ELb1EEEvNS_16Flash_fwd_paramsE,"aw",@nobits
	.sectionflags	@""
	.align	16
	.zero		1024


//--------------------- .nv.shared._ZN5flash24flash_fwd_splitkv_kernelI23Flash_fwd_kernel_traitsILi96ELi64ELi128ELi4ELb0ELb0EN7cutlass10bfloat16_tE19Flash_kernel_traitsILi96ELi64ELi128ELi4ES3_EELb0ELb1ELb0ELb0ELb0ELb1ELb0ELb1EEEvNS_16Flash_fwd_paramsE --------------------------
	.section	.nv.shared._ZN5flash24flash_fwd_splitkv_kernelI23Flash_fwd_kernel_traitsILi96ELi64ELi128ELi4ELb0ELb0EN7cutlass10bfloat16_tE19Flash_kernel_traitsILi96ELi64ELi128ELi4ES3_EELb0ELb1ELb0ELb0ELb0ELb1ELb0ELb1EEEvNS_16Flash_fwd_paramsE,"aw",@nobits
	.sectionflags	@""
	.align	16
	.zero		1024


//--------------------- .nv.shared._ZN5flash24flash_fwd_splitkv_kernelI23Flash_fwd_kernel_traitsILi96ELi64ELi128ELi4ELb0ELb0EN7cutlass10bfloat16_tE19Flash_kernel_traitsILi96ELi64ELi128ELi4ES3_EELb0ELb1ELb0ELb0ELb0ELb0ELb1ELb0EEEvNS_16Flash_fwd_paramsE --------------------------
	.section	.nv.shared._ZN5flash24flash_fwd_splitkv_kernelI23Flash_fwd_kernel_traitsILi96ELi64ELi128ELi4ELb0ELb0EN7cutlass10bfloat16_tE19Flash_kernel_traitsILi96ELi64ELi128ELi4ES3_EELb0ELb1ELb0ELb0ELb0ELb0ELb1ELb0EEEvNS_16Flash_fwd_paramsE,"aw",@nobits
	.sectionflags	@""
	.align	16
	.zero		1024


//--------------------- .nv.shared._ZN5flash24flash_fwd_splitkv_kernelI23Flash_fwd_kernel_traitsILi96ELi64ELi128ELi4ELb0ELb0EN7cutlass10bfloat16_tE19Flash_kernel_traitsILi96ELi64ELi128ELi4ES3_EELb0ELb1ELb0ELb0ELb0ELb1ELb1ELb0EEEvNS_16Flash_fwd_paramsE --------------------------
	.section	.nv.shared._ZN5flash24flash_fwd_splitkv_kernelI23Flash_fwd_kernel_traitsILi96ELi64ELi128ELi4ELb0ELb0EN7cutlass10bfloat16_tE19Flash_kernel_traitsILi96ELi64ELi128ELi4ES3_EELb0ELb1ELb0ELb0ELb0ELb1ELb1ELb0EEEvNS_16Flash_fwd_paramsE,"aw",@nobits
	.sectionflags	@""
	.align	16
	.zero		1024


//--------------------- .nv.shared._ZN5flash24flash_fwd_splitkv_kernelI23Flash_fwd_kernel_traitsILi96ELi64ELi128ELi4ELb0ELb0EN7cutlass10bfloat16_tE19Flash_kernel_traitsILi96ELi64ELi128ELi4ES3_EELb0ELb1ELb0ELb0ELb0ELb0ELb1ELb1EEEvNS_16Flash_fwd_paramsE --------------------------
	.section	.nv.shared._ZN5flash24flash_fwd_splitkv_kernelI23Flash_fwd_kernel_traitsILi96ELi64ELi128ELi4ELb0ELb0EN7cutlass10bfloat16_tE19Flash_kernel_traitsILi96ELi64ELi128ELi4ES3_EELb0ELb1ELb0ELb0ELb0ELb0ELb1ELb1EEEvNS_16Flash_fwd_paramsE,"aw",@nobits
	.sectionflags	@""
	.align	16
	.zero		1024


//--------------------- .nv.shared._ZN5flash24flash_fwd_splitkv_kernelI23Flash_fwd_kernel_traitsILi96ELi64ELi128ELi4ELb0ELb0EN7cutlass10bfloat16_tE19Flash_kernel_traitsILi96ELi64ELi128ELi4ES3_EELb0ELb1ELb0ELb0ELb0ELb1ELb1ELb1EEEvNS_16Flash_fwd_paramsE --------------------------
	.section	.nv.shared._ZN5flash24flash_fwd_splitkv_kernelI23Flash_fwd_kernel_traitsILi96ELi64ELi128ELi4ELb0ELb0EN7cutlass10bfloat16_tE19Flash_kernel_traitsILi96ELi64ELi128ELi4ES3_EELb0ELb1ELb0ELb0ELb0ELb1ELb1ELb1EEEvNS_16Flash_fwd_paramsE,"aw",@nobits
	.sectionflags	@""
	.align	16
	.zero		1024


//--------------------- .nv.shared._ZN5flash24flash_fwd_splitkv_kernelI23Flash_fwd_kernel_traitsILi96ELi64ELi128ELi4ELb0ELb0EN7cutlass10bfloat16_tE19Flash_kernel_traitsILi96ELi64ELi128ELi4ES3_EELb0ELb0ELb0ELb1ELb1ELb0ELb0ELb0EEEvNS_16Flash_fwd_paramsE --------------------------
	.section	.nv.shared._ZN5flash24flash_fwd_splitkv_kernelI23Flash_fwd_kernel_traitsILi96ELi64ELi128ELi4ELb0ELb0EN7cutlass10bfloat16_tE19Flash_kernel_traitsILi96ELi64ELi128ELi4ES3_EELb0ELb0ELb0ELb1ELb1ELb0ELb0ELb0EEEvNS_16Flash_fwd_paramsE,"aw",@nobits
	.sectionflags	@""
	.align	16
	.zero		1024


//--------------------- .nv.shared._ZN5flash24flash_fwd_splitkv_kernelI23Flash_fwd_kernel_traitsILi96ELi64ELi128ELi4ELb0ELb0EN7cutlass10bfloat16_tE19Flash_kernel_traitsILi96ELi64ELi128ELi4ES3_EELb0ELb0ELb0ELb1ELb1ELb1ELb0ELb0EEEvNS_16Flash_fwd_paramsE --------------------------
	.section	.nv.shared._ZN5flash24flash_fwd_splitkv_kernelI23Flash_fwd_kernel_traitsILi96ELi64ELi128ELi4ELb0ELb0EN7cutlass10bfloat16_tE19Flash_kernel_traitsILi96ELi64ELi128ELi4ES3_EELb0ELb0ELb0ELb1ELb1ELb1ELb0ELb0EEEvNS_16Flash_fwd_paramsE,"aw",@nobits
	.sectionflags	@""
	.align	16
	.zero		1024


//--------------------- .nv.shared._ZN5flash24flash_fwd_splitkv_kernelI23Flash_fwd_kernel_traitsILi96ELi64ELi128ELi4ELb0ELb0EN7cutlass10bfloat16_tE19Flash_kernel_traitsILi96ELi64ELi128ELi4ES3_EELb0ELb0ELb1ELb0ELb0ELb0ELb0ELb0EEEvNS_16Flash_fwd_paramsE --------------------------
	.section	.nv.shared._ZN5flash24flash_fwd_splitkv_kernelI23Flash_fwd_kernel_traitsILi96ELi64ELi128ELi4ELb0ELb0EN7cutlass10bfloat16_tE19Flash_kernel_traitsILi96ELi64ELi128ELi4ES3_EELb0ELb0ELb1ELb0ELb0ELb0ELb0ELb0EEEvNS_16Flash_fwd_paramsE,"aw",@nobits
	.sectionflags	@""
	.align	16
	.zero		1024


//--------------------- .nv.shared._ZN5flash24flash_fwd_splitkv_kernelI23Flash_fwd_kernel_traitsILi96ELi64ELi128ELi4ELb0ELb0EN7cutlass10bfloat16_tE19Flash_kernel_traitsILi96ELi64ELi128ELi4ES3_EELb0ELb0ELb1ELb0ELb0ELb1ELb0ELb0EEEvNS_16Flash_fwd_paramsE --------------------------
	.section	.nv.shared._ZN5flash24flash_fwd_splitkv_kernelI23Flash_fwd_kernel_traitsILi96ELi64ELi128ELi4ELb0ELb0EN7cutlass10bfloat16_tE19Flash_kernel_traitsILi96ELi64ELi128ELi4ES3_EELb0ELb0ELb1ELb0ELb0ELb1ELb0ELb0EEEvNS_16Flash_fwd_paramsE,"aw",@nobits
	.sectionflags	@""
	.align	16
	.zero		1024


//--------------------- .nv.shared._ZN5flash24flash_fwd_splitkv_kernelI23Flash_fwd_kernel_traitsILi96ELi64ELi128ELi4ELb0ELb0EN7cutlass10bfloat16_tE19Flash_kernel_traitsILi96ELi64ELi128ELi4ES3_EELb0ELb0ELb0ELb0ELb1ELb0ELb0ELb1EEEvNS_16Flash_fwd_paramsE --------------------------
	.section	.nv.shared._ZN5flash24flash_fwd_splitkv_kernelI23Flash_fwd_kernel_traitsILi96ELi64ELi128ELi4ELb0ELb0EN7cutlass10bfloat16_tE19Flash_kernel_traitsILi96ELi64ELi128ELi4ES3_EELb0ELb0ELb0ELb0ELb1ELb0ELb0ELb1EEEvNS_16Flash_fwd_paramsE,"aw",@nobits
	.sectionflags	@""
	.align	16
	.zero		1024


//--------------------- .nv.shared._ZN5flash24flash_fwd_splitkv_kernelI23Flash_fwd_kernel_traitsILi96ELi64ELi128ELi4ELb0ELb0EN7cutlass10bfloat16_tE19Flash_kernel_traitsILi96ELi64ELi128ELi4ES3_EELb0ELb0ELb0ELb0ELb1ELb1ELb0ELb1EEEvNS_16Flash_fwd_paramsE --------------------------
	.section	.nv.shared._ZN5flash24flash_fwd_splitkv_kernelI23Flash_fwd_kernel_traitsILi96ELi64ELi128ELi4ELb0ELb0EN7cutlass10bfloat16_tE19Flash_kernel_traitsILi96ELi64ELi128ELi4ES3_EELb0ELb0ELb0ELb0ELb1ELb1ELb0ELb1EEEvNS_16Flash_fwd_paramsE,"aw",@nobits
	.sectionflags	@""
	.align	16
	.zero		1024


//--------------------- .nv.shared._ZN5flash24flash_fwd_splitkv_kernelI23Flash_fwd_kernel_traitsILi96ELi64ELi128ELi4ELb0ELb0EN7cutlass10bfloat16_tE19Flash_kernel_traitsILi96ELi64ELi128ELi4ES3_EELb0ELb0ELb1ELb0ELb0ELb0ELb0ELb1EEEvNS_16Flash_fwd_paramsE --------------------------
	.section	.nv.shared._ZN5flash24flash_fwd_splitkv_kernelI23Flash_fwd_kernel_traitsILi96ELi64ELi128ELi4ELb0ELb0EN7cutlass10bfloat16_tE19Flash_kernel_traitsILi96ELi64ELi128ELi4ES3_EELb0ELb0ELb1ELb0ELb0ELb0ELb0ELb1EEEvNS_16Flash_fwd_paramsE,"aw",@nobits
	.sectionflags	@""
	.align	16
	.zero		1024


//--------------------- .nv.shared._ZN5flash24flash_fwd_splitkv_kernelI23Flash_fwd_kernel_traitsILi96ELi64ELi128ELi4ELb0ELb0EN7cutlass10bfloat16_tE19Flash_kernel_traitsILi96ELi64ELi128ELi4ES3_EELb0ELb0ELb1ELb0ELb0ELb1ELb0ELb1EEEvNS_16Flash_fwd_paramsE --------------------------
	.section	.nv.shared._ZN5flash24flash_fwd_splitkv_kernelI23Flash_fwd_kernel_traitsILi96ELi64ELi128ELi4ELb0ELb0EN7cutlass10bfloat16_tE19Flash_kernel_traitsILi96ELi64ELi128ELi4ES3_EELb0ELb0ELb1ELb0ELb0ELb1ELb0ELb1EEEvNS_16Flash_fwd_paramsE,"aw",@nobits
	.sectionflags	@""
	.align	16
	.zero		1024


//--------------------- .nv.shared._ZN5flash24flash_fwd_splitkv_kernelI23Flash_fwd_kernel_traitsILi96ELi64ELi128ELi4ELb0ELb0EN7cutlass10bfloat16_tE19Flash_kernel_traitsILi96ELi64ELi128ELi4ES3_EELb0ELb0ELb0ELb1ELb1ELb0ELb1ELb0EEEvNS_16Flash_fwd_paramsE --------------------------
	.section	.nv.shared._ZN5flash24flash_fwd_splitkv_kernelI23Flash_fwd_kernel_traitsILi96ELi64ELi128ELi4ELb0ELb0EN7cutlass10bfloat16_tE19Flash_kernel_traitsILi96ELi64ELi128ELi4ES3_EELb0ELb0ELb0ELb1ELb1ELb0ELb1ELb0EEEvNS_16Flash_fwd_paramsE,"aw",@nobits
	.sectionflags	@""
	.align	16
	.zero		1024


//--------------------- .nv.shared._ZN5flash24flash_fwd_splitkv_kernelI23Flash_fwd_kernel_traitsILi96ELi64ELi128ELi4ELb0ELb0EN7cutlass10bfloat16_tE19Flash_kernel_traitsILi96ELi64ELi128ELi4ES3_EELb0ELb0ELb0ELb1ELb1ELb1ELb1ELb0EEEvNS_16Flash_fwd_paramsE --------------------------
	.section	.nv.shared._ZN5flash24flash_fwd_splitkv_kernelI23Flash_fwd_kernel_traitsILi96ELi64ELi128ELi4ELb0ELb0EN7cutlass10bfloat16_tE19Flash_kernel_traitsILi96ELi64ELi128ELi4ES3_EELb0ELb0ELb0ELb1ELb1ELb1ELb1ELb0EEEvNS_16Flash_fwd_paramsE,"aw",@nobits
	.sectionflags	@""
	.align	16
	.zero		1024


//--------------------- .nv.shared._ZN5flash24flash_fwd_splitkv_kernelI23Flash_fwd_kernel_traitsILi96ELi64ELi128ELi4ELb0ELb0EN7cutlass10bfloat16_tE19Flash_kernel_traitsILi96ELi64ELi128ELi4ES3_EELb0ELb0ELb1ELb0ELb0ELb0ELb1ELb0EEEvNS_16Flash_fwd_paramsE --------------------------
	.section	.nv.shared._ZN5flash24flash_fwd_splitkv_kernelI23Flash_fwd_kernel_traitsILi96ELi64ELi128ELi4ELb0ELb0EN7cutlass10bfloat16_tE19Flash_kernel_traitsILi96ELi64ELi128ELi4ES3_EELb0ELb0ELb1ELb0ELb0ELb0ELb1ELb0EEEvNS_16Flash_fwd_paramsE,"aw",@nobits
	.sectionflags	@""
	.align	16
	.zero		1024


//--------------------- .nv.shared._ZN5flash24flash_fwd_splitkv_kernelI23Flash_fwd_kernel_traitsILi96ELi64ELi128ELi4ELb0ELb0EN7cutlass10bfloat16_tE19Flash_kernel_traitsILi96ELi64ELi128ELi4ES3_EELb0ELb0ELb1ELb0ELb0ELb1ELb1ELb0EEEvNS_16Flash_fwd_paramsE --------------------------
	.section	.nv.shared._ZN5flash24flash_fwd_splitkv_kernelI23Flash_fwd_kernel_traitsILi96ELi64ELi128ELi4ELb0ELb0EN7cutlass10bfloat16_tE19Flash_kernel_traitsILi96ELi64ELi128ELi4ES3_EELb0ELb0ELb1ELb0ELb0ELb1ELb1ELb0EEEvNS_16Flash_fwd_paramsE,"aw",@nobits
	.sectionflags	@""
	.align	16
	.zero		1024


//--------------------- .nv.shared._ZN5flash24flash_fwd_splitkv_kernelI23Flash_fwd_kernel_traitsILi96ELi64ELi128ELi4ELb0ELb0EN7cutlass10bfloat16_tE19Flash_kernel_traitsILi96ELi64ELi128ELi4ES3_EELb0ELb0ELb0ELb0ELb1ELb0ELb1ELb1EEEvNS_16Flash_fwd_paramsE --------------------------
	.section	.nv.shared._ZN5flash24flash_fwd_splitkv_kernelI23Flash_fwd_kernel_traitsILi96ELi64ELi128ELi4ELb0ELb0EN7cutlass10bfloat16_tE19Flash_kernel_traitsILi96ELi64ELi128ELi4ES3_EELb0ELb0ELb0ELb0ELb1ELb0ELb1ELb1EEEvNS_16Flash_fwd_paramsE,"aw",@nobits
	.sectionflags	@""
	.align	16
	.zero		1024


//--------------------- .nv.shared._ZN5flash24flash_fwd_splitkv_kernelI23Flash_fwd_kernel_traitsILi96ELi64ELi128ELi4ELb0ELb0EN7cutlass10bfloat16_tE19Flash_kernel_traitsILi96ELi64ELi128ELi4ES3_EELb0ELb0ELb0ELb0ELb1ELb1ELb1ELb1EEEvNS_16Flash_fwd_paramsE --------------------------
	.section	.nv.shared._ZN5flash24flash_fwd_splitkv_kernelI23Flash_fwd_kernel_traitsILi96ELi64ELi128ELi4ELb0ELb0EN7cutlass10bfloat16_tE19Flash_kernel_traitsILi96ELi64ELi128ELi4ES3_EELb0ELb0ELb0ELb0ELb1ELb1ELb1ELb1EEEvNS_16Flash_fwd_paramsE,"aw",@nobits
	.sectionflags	@""
	.align	16
	.zero		1024


//--------------------- .nv.shared._ZN5flash24flash_fwd_splitkv_kernelI23Flash_fwd_kernel_traitsILi96ELi64ELi128ELi4ELb0ELb0EN7cutlass10bfloat16_tE19Flash_kernel_traitsILi96ELi64ELi128ELi4ES3_EELb0ELb0ELb1ELb0ELb0ELb0ELb1ELb1EEEvNS_16Flash_fwd_paramsE --------------------------
	.section	.nv.shared._ZN5flash24flash_fwd_splitkv_kernelI23Flash_fwd_kernel_traitsILi96ELi64ELi128ELi4ELb0ELb0EN7cutlass10bfloat16_tE19Flash_kernel_traitsILi96ELi64ELi128ELi4ES3_EELb0ELb0ELb1ELb0ELb0ELb0ELb1ELb1EEEvNS_16Flash_fwd_paramsE,"aw",@nobits
	.sectionflags	@""
	.align	16
	.zero		1024


//--------------------- .nv.shared._ZN5flash24flash_fwd_splitkv_kernelI23Flash_fwd_kernel_traitsILi96ELi64ELi128ELi4ELb0ELb0EN7cutlass10bfloat16_tE19Flash_kernel_traitsILi96ELi64ELi128ELi4ES3_EELb0ELb0ELb1ELb0ELb0ELb1ELb1ELb1EEEvNS_16Flash_fwd_paramsE --------------------------
	.section	.nv.shared._ZN5flash24flash_fwd_splitkv_kernelI23Flash_fwd_kernel_traitsILi96ELi64ELi128ELi4ELb0ELb0EN7cutlass10bfloat16_tE19Flash_kernel_traitsILi96ELi64ELi128ELi4ES3_EELb0ELb0ELb1ELb0ELb0ELb1ELb1ELb1EEEvNS_16Flash_fwd_paramsE,"aw",@nobits
	.sectionflags	@""
	.align	16
	.zero		1024


//--------------------- .nv.shared._ZN5flash24flash_fwd_splitkv_kernelI23Flash_fwd_kernel_traitsILi96ELi64ELi128ELi4ELb0ELb0EN7cutlass10bfloat16_tE19Flash_kernel_traitsILi96ELi64ELi128ELi4ES3_EELb0ELb1ELb0ELb0ELb1ELb0ELb0ELb0EEEvNS_16Flash_fwd_paramsE --------------------------
	.section	.nv.shared._ZN5flash24flash_fwd_splitkv_kernelI23Flash_fwd_kernel_traitsILi96ELi64ELi128ELi4ELb0ELb0EN7cutlass10bfloat16_tE19Flash_kernel_traitsILi96ELi64ELi128ELi4ES3_EELb0ELb1ELb0ELb0ELb1ELb0ELb0ELb0EEEvNS_16Flash_fwd_paramsE,"aw",@nobits
	.sectionflags	@""
	.align	16
	.zero		1024


//--------------------- .nv.shared._ZN5flash24flash_fwd_splitkv_kernelI23Flash_fwd_kernel_traitsILi96ELi64ELi128ELi4ELb0ELb0EN7cutlass10bfloat16_tE19Flash_kernel_traitsILi96ELi64ELi128ELi4ES3_EELb0ELb1ELb0ELb0ELb1ELb1ELb0ELb0EEEvNS_16Flash_fwd_paramsE --------------------------
	.section	.nv.shared._ZN5flash24flash_fwd_splitkv_kernelI23Flash_fwd_kernel_traitsILi96ELi64ELi128ELi4ELb0ELb0EN7cutlass10bfloat16_tE19Flash_kernel_traitsILi96ELi64ELi128ELi4ES3_EELb0ELb1ELb0ELb0ELb1ELb1ELb0ELb0EEEvNS_16Flash_fwd_paramsE,"aw",@nobits
	.sectionflags	@""
	.align	16
	.zero		1024


//--------------------- .nv.shared._ZN5flash24flash_fwd_splitkv_kernelI23Flash_fwd_kernel_traitsILi96ELi64ELi128ELi4ELb0ELb0EN7cutlass10bfloat16_tE19Flash_kernel_traitsILi96ELi64ELi128ELi4ES3_EELb0ELb1ELb1ELb0ELb0ELb0ELb0ELb0EEEvNS_16Flash_fwd_paramsE --------------------------
	.section	.nv.shared._ZN5flash24flash_fwd_splitkv_kernelI23Flash_fwd_kernel_traitsILi96ELi64ELi128ELi4ELb0ELb0EN7cutlass10bfloat16_tE19Flash_kernel_traitsILi96ELi64ELi128ELi4ES3_EELb0ELb1ELb1ELb0ELb0ELb0ELb0ELb0EEEvNS_16Flash_fwd_paramsE,"aw",@nobits
	.sectionflags	@""
	.align	16
	.zero		1024


//--------------------- .nv.shared._ZN5flash24flash_fwd_splitkv_kernelI23Flash_fwd_kernel_traitsILi96ELi64ELi128ELi4ELb0ELb0EN7cutlass10bfloat16_tE19Flash_kernel_traitsILi96ELi64ELi128ELi4ES3_EELb0ELb1ELb1ELb0ELb0ELb1ELb0ELb0EEEvNS_16Flash_fwd_paramsE --------------------------
	.section	.nv.shared._ZN5flash24flash_fwd_splitkv_kernelI23Flash_fwd_kernel_traitsILi96ELi64ELi128ELi4ELb0ELb0EN7cutlass10bfloat16_tE19Flash_kernel_traitsILi96ELi64ELi128ELi4ES3_EELb0ELb1ELb1ELb0ELb0ELb1ELb0ELb0EEEvNS_16Flash_fwd_paramsE,"aw",@nobits
	.sectionflags	@""
	.align	16
	.zero		1024


//--------------------- .nv.shared._ZN5flash24flash_fwd_splitkv_kernelI23Flash_fwd_kernel_traitsILi96ELi64ELi128ELi4ELb0ELb0EN7cutlass10bfloat16_tE19Flash_kernel_traitsILi96ELi64ELi128ELi4ES3_EELb0ELb1ELb0ELb0ELb1ELb0ELb0ELb1EEEvNS_16Flash_fwd_paramsE --------------------------
	.section	.nv.shared._ZN5flash24flash_fwd_splitkv_kernelI23Flash_fwd_kernel_traitsILi96ELi64ELi128ELi4ELb0ELb0EN7cutlass10bfloat16_tE19Flash_kernel_traitsILi96ELi64ELi128ELi4ES3_EELb0ELb1ELb0ELb0ELb1ELb0ELb0ELb1EEEvNS_16Flash_fwd_paramsE,"aw",@nobits
	.sectionflags	@""
	.align	16
	.zero		1024


//--------------------- .nv.shared._ZN5flash24flash_fwd_splitkv_kernelI23Flash_fwd_kernel_traitsILi96ELi64ELi128ELi4ELb0ELb0EN7cutlass10bfloat16_tE19Flash_kernel_traitsILi96ELi64ELi128ELi4ES3_EELb0ELb1ELb0ELb0ELb1ELb1ELb0ELb1EEEvNS_16Flash_fwd_paramsE --------------------------
	.section	.nv.shared._ZN5flash24flash_fwd_splitkv_kernelI23Flash_fwd_kernel_traitsILi96ELi64ELi128ELi4ELb0ELb0EN7cutlass10bfloat16_tE19Flash_kernel_traitsILi96ELi64ELi128ELi4ES3_EELb0ELb1ELb0ELb0ELb1ELb1ELb0ELb1EEEvNS_16Flash_fwd_paramsE,"aw",@nobits
	.sectionflags	@""
	.align	16
	.zero		1024


//--------------------- .nv.shared._ZN5flash24flash_fwd_splitkv_kernelI23Flash_fwd_kernel_traitsILi96ELi64ELi128ELi4ELb0ELb0EN7cutlass10bfloat16_tE19Flash_kernel_traitsILi96ELi64ELi128ELi4ES3_EELb0ELb1ELb1ELb0ELb0ELb0ELb0ELb1EEEvNS_16Flash_fwd_paramsE --------------------------
	.section	.nv.shared._ZN5flash24flash_fwd_splitkv_kernelI23Flash_fwd_kernel_traitsILi96ELi64ELi128ELi4ELb0ELb0EN7cutlass10bfloat16_tE19Flash_kernel_traitsILi96ELi64ELi128ELi4ES3_EELb0ELb1ELb1ELb0ELb0ELb0ELb0ELb1EEEvNS_16Flash_fwd_paramsE,"aw",@nobits
	.sectionflags	@""
	.align	16
	.zero		1024


//--------------------- .nv.shared._ZN5flash24flash_fwd_splitkv_kernelI23Flash_fwd_kernel_traitsILi96ELi64ELi128ELi4ELb0ELb0EN7cutlass10bfloat16_tE19Flash_kernel_traitsILi96ELi64ELi128ELi4ES3_EELb0ELb1ELb1ELb0ELb0ELb1ELb0ELb1EEEvNS_16Flash_fwd_paramsE --------------------------
	.section	.nv.shared._ZN5flash24flash_fwd_splitkv_kernelI23Flash_fwd_kernel_traitsILi96ELi64ELi128ELi4ELb0ELb0EN7cutlass10bfloat16_tE19Flash_kernel_traitsILi96ELi64ELi128ELi4ES3_EELb0ELb1ELb1ELb0ELb0ELb1ELb0ELb1EEEvNS_16Flash_fwd_paramsE,"aw",@nobits
	.sectionflags	@""
	.align	16
	.zero		1024


//--------------------- .nv.shared._ZN5flash24flash_fwd_splitkv_kernelI23Flash_fwd_kernel_traitsILi96ELi64ELi128ELi4ELb0ELb0EN7cutlass10bfloat16_tE19Flash_kernel_traitsILi96ELi64ELi128ELi4ES3_EELb0ELb1ELb0ELb0ELb1ELb0ELb1ELb0EEEvNS_16Flash_fwd_paramsE --------------------------
	.section	.nv.shared._ZN5flash24flash_fwd_splitkv_kernelI23Flash_fwd_kernel_traitsILi96ELi64ELi128ELi4ELb0ELb0EN7cutlass10bfloat16_tE19Flash_kernel_traitsILi96ELi64ELi128ELi4ES3_EELb0ELb1ELb0ELb0ELb1ELb0ELb1ELb0EEEvNS_16Flash_fwd_paramsE,"aw",@nobits
	.sectionflags	@""
	.align	16
	.zero		1024


//--------------------- .nv.shared._ZN5flash24flash_fwd_splitkv_kernelI23Flash_fwd_kernel_traitsILi96ELi64ELi128ELi4ELb0ELb0EN7cutlass10bfloat16_tE19Flash_kernel_traitsILi96ELi64ELi128ELi4ES3_EELb0ELb1ELb0ELb0ELb1ELb1ELb1ELb0EEEvNS_16Flash_fwd_paramsE --------------------------
	.section	.nv.shared._ZN5flash24flash_fwd_splitkv_kernelI23Flash_fwd_kernel_traitsILi96ELi64ELi128ELi4ELb0ELb0EN7cutlass10bfloat16_tE19Flash_kernel_traitsILi96ELi64ELi128ELi4ES3_EELb0ELb1ELb0ELb0ELb1ELb1ELb1ELb0EEEvNS_16Flash_fwd_paramsE,"aw",@nobits
	.sectionflags	@""
	.align	16
	.zero		1024


//--------------------- .nv.shared._ZN5flash24flash_fwd_splitkv_kernelI23Flash_fwd_kernel_traitsILi96ELi64ELi128ELi4ELb0ELb0EN7cutlass10bfloat16_tE19Flash_kernel_traitsILi96ELi64ELi128ELi4ES3_EELb0ELb1ELb1ELb0ELb0ELb0ELb1ELb0EEEvNS_16Flash_fwd_paramsE --------------------------
	.section	.nv.shared._ZN5flash24flash_fwd_splitkv_kernelI23Flash_fwd_kernel_traitsILi96ELi64ELi128ELi4ELb0ELb0EN7cutlass10bfloat16_tE19Flash_kernel_traitsILi96ELi64ELi128ELi4ES3_EELb0ELb1ELb1ELb0ELb0ELb0ELb1ELb0EEEvNS_16Flash_fwd_paramsE,"aw",@nobits
	.sectionflags	@""
	.align	16
	.zero		1024


//--------------------- .nv.shared._ZN5flash24flash_fwd_splitkv_kernelI23Flash_fwd_kernel_traitsILi96ELi64ELi128ELi4ELb0ELb0EN7cutlass10bfloat16_tE19Flash_kernel_traitsILi96ELi64ELi128ELi4ES3_EELb0ELb1ELb1ELb0ELb0ELb1ELb1ELb0EEEvNS_16Flash_fwd_paramsE --------------------------
	.section	.nv.shared._ZN5flash24flash_fwd_splitkv_kernelI23Flash_fwd_kernel_traitsILi96ELi64ELi128ELi4ELb0ELb0EN7cutlass10bfloat16_tE19Flash_kernel_traitsILi96ELi64ELi128ELi4ES3_EELb0ELb1ELb1ELb0ELb0ELb1ELb1ELb0EEEvNS_16Flash_fwd_paramsE,"aw",@nobits
	.sectionflags	@""
	.align	16
	.zero		1024


//--------------------- .nv.shared._ZN5flash24flash_fwd_splitkv_kernelI23Flash_fwd_kernel_traitsILi96ELi64ELi128ELi4ELb0ELb0EN7cutlass10bfloat16_tE19Flash_kernel_traitsILi96ELi64ELi128ELi4ES3_EELb0ELb1ELb0ELb0ELb1ELb0ELb1ELb1EEEvNS_16Flash_fwd_paramsE --------------------------
	.section	.nv.shared._ZN5flash24flash_fwd_splitkv_kernelI23Flash_fwd_kernel_traitsILi96ELi64ELi128ELi4ELb0ELb0EN7cutlass10bfloat16_tE19Flash_kernel_traitsILi96ELi64ELi128ELi4ES3_EELb0ELb1ELb0ELb0ELb1ELb0ELb1ELb1EEEvNS_16Flash_fwd_paramsE,"aw",@nobits
	.sectionflags	@""
	.align	16
	.zero		1024


//--------------------- .nv.shared._ZN5flash24flash_fwd_splitkv_kernelI23Flash_fwd_kernel_traitsILi96ELi64ELi128ELi4ELb0ELb0EN7cutlass10bfloat16_tE19Flash_kernel_traitsILi96ELi64ELi128ELi4ES3_EELb0ELb1ELb0ELb0ELb1ELb1ELb1ELb1EEEvNS_16Flash_fwd_paramsE --------------------------
	.section	.nv.shared._ZN5flash24flash_fwd_splitkv_kernelI23Flash_fwd_kernel_traitsILi96ELi64ELi128ELi4ELb0ELb0EN7cutlass10bfloat16_tE19Flash_kernel_traitsILi96ELi64ELi128ELi4ES3_EELb0ELb1ELb0ELb0ELb1ELb1ELb1ELb1EEEvNS_16Flash_fwd_paramsE,"aw",@nobits
	.sectionflags	@""
	.align	16
	.zero		1024


//--------------------- .nv.shared._ZN5flash24flash_fwd_splitkv_kernelI23Flash_fwd_kernel_traitsILi96ELi64ELi128ELi4ELb0ELb0EN7cutlass10bfloat16_tE19Flash_kernel_traitsILi96ELi64ELi128ELi4ES3_EELb0ELb1ELb1ELb0ELb0ELb0ELb1ELb1EEEvNS_16Flash_fwd_paramsE --------------------------
	.section	.nv.shared._ZN5flash24flash_fwd_splitkv_kernelI23Flash_fwd_kernel_traitsILi96ELi64ELi128ELi4ELb0ELb0EN7cutlass10bfloat16_tE19Flash_kernel_traitsILi96ELi64ELi128ELi4ES3_EELb0ELb1ELb1ELb0ELb0ELb0ELb1ELb1EEEvNS_16Flash_fwd_paramsE,"aw",@nobits
	.sectionflags	@""
	.align	16
	.zero		1024


//--------------------- .nv.shared._ZN5flash24flash_fwd_splitkv_kernelI23Flash_fwd_kernel_traitsILi96ELi64ELi128ELi4ELb0ELb0EN7cutlass10bfloat16_tE19Flash_kernel_traitsILi96ELi64ELi128ELi4ES3_EELb0ELb1ELb1ELb0ELb0ELb1ELb1ELb1EEEvNS_16Flash_fwd_paramsE --------------------------
	.section	.nv.shared._ZN5flash24flash_fwd_splitkv_kernelI23Flash_fwd_kernel_traitsILi96ELi64ELi128ELi4ELb0ELb0EN7cutlass10bfloat16_tE19Flash_kernel_traitsILi96ELi64ELi128ELi4ES3_EELb0ELb1ELb1ELb0ELb0ELb1ELb1ELb1EEEvNS_16Flash_fwd_paramsE,"aw",@nobits
	.sectionflags	@""
	.align	16
	.zero		1024


//--------------------- .nv.shared._ZN5flash32flash_fwd_splitkv_combine_kernelI23Flash_fwd_kernel_traitsILi96ELi64ELi64ELi4ELb0ELb0EN7cutlass10bfloat16_tE19Flash_kernel_traitsILi96ELi64ELi64ELi4ES3_EELi16ELi7ELb0EEEvNS_16Flash_fwd_paramsE --------------------------
	.section	.nv.shared._ZN5flash32flash_fwd_splitkv_combine_kernelI23Flash_fwd_kernel_traitsILi96ELi64ELi64ELi4ELb0ELb0EN7cutlass10bfloat16_tE19Flash_kernel_traitsILi96ELi64ELi64ELi4ES3_EELi16ELi7ELb0EEEvNS_16Flash_fwd_paramsE,"aw",@nobits
	.sectionflags	@""
	.align	16
.nv.shared._ZN5flash32flash_fwd_splitkv_combine_kernelI23Flash_fwd_kernel_traitsILi96ELi64ELi64ELi4ELb0ELb0EN7cutlass10bfloat16_tE19Flash_kernel_traitsILi96ELi64ELi64ELi4ES3_EELi16ELi7ELb0EEEvNS_16Flash_fwd_paramsE:
	.zero		9728


//--------------------- .nv.shared._ZN5flash32flash_fwd_splitkv_combine_kernelI23Flash_fwd_kernel_traitsILi96ELi64ELi64ELi4ELb0ELb0EN7cutlass10bfloat16_tE19Flash_kernel_traitsILi96ELi64ELi64ELi4ES3_EELi16ELi6ELb0EEEvNS_16Flash_fwd_paramsE --------------------------
	.section	.nv.shared._ZN5flash32flash_fwd_splitkv_combine_kernelI23Flash_fwd_kernel_traitsILi96ELi64ELi64ELi4ELb0ELb0EN7cutlass10bfloat16_tE19Flash_kernel_traitsILi96ELi64ELi64ELi4ES3_EELi16ELi6ELb0EEEvNS_16Flash_fwd_paramsE,"aw",@nobits
	.sectionflags	@""
	.align	16
.nv.shared._ZN5flash32flash_fwd_splitkv_combine_kernelI23Flash_fwd_kernel_traitsILi96ELi64ELi64ELi4ELb0ELb0EN7cutlass10bfloat16_tE19Flash_kernel_traitsILi96ELi64ELi64ELi4ES3_EELi16ELi6ELb0EEEvNS_16Flash_fwd_paramsE:
	.zero		5376


//--------------------- .nv.shared._ZN5flash32flash_fwd_splitkv_combine_kernelI23Flash_fwd_kernel_traitsILi96ELi64ELi64ELi4ELb0ELb0EN7cutlass10bfloat16_tE19Flash_kernel_traitsILi96ELi64ELi64ELi4ES3_EELi16ELi5ELb0EEEvNS_16Flash_fwd_paramsE --------------------------
	.section	.nv.shared._ZN5flash32flash_fwd_splitkv_combine_kernelI23Flash_fwd_kernel_traitsILi96ELi64ELi64ELi4ELb0ELb0EN7cutlass10bfloat16_tE19Flash_kernel_traitsILi96ELi64ELi64ELi4ES3_EELi16ELi5ELb0EEEvNS_16Flash_fwd_paramsE,"aw",@nobits
	.sectionflags	@""
	.align	16
.nv.shared._ZN5flash32flash_fwd_splitkv_combine_kernelI23Flash_fwd_kernel_traitsILi96ELi64ELi64ELi4ELb0ELb0EN7cutlass10bfloat16_tE19Flash_kernel_traitsILi96ELi64ELi64ELi4ES3_EELi16ELi5ELb0EEEvNS_16Flash_fwd_paramsE:
	.zero		3200


//--------------------- .nv.shared._ZN5flash32flash_fwd_splitkv_combine_kernelI23Flash_fwd_kernel_traitsILi96ELi64ELi64ELi4ELb0ELb0EN7cutlass10bfloat16_tE19Flash_kernel_traitsILi96ELi64ELi64ELi4ES3_EELi16ELi4ELb0EEEvNS_16Flash_fwd_paramsE --------------------------
	.section	.nv.shared._ZN5flash32flash_fwd_splitkv_combine_kernelI23Flash_fwd_kernel_traitsILi96ELi64ELi64ELi4ELb0ELb0EN7cutlass10bfloat16_tE19Flash_kernel_traitsILi96ELi64ELi64ELi4ES3_EELi16ELi4ELb0EEEvNS_16Flash_fwd_paramsE,"aw",@nobits
	.sectionflags	@""
	.align	16
.nv.shared._ZN5flash32flash_fwd_splitkv_combine_kernelI23Flash_fwd_kernel_traitsILi96ELi64ELi64ELi4ELb0ELb0EN7cutlass10bfloat16_tE19Flash_kernel_traitsILi96ELi64ELi64ELi4ES3_EELi16ELi4ELb0EEEvNS_16Flash_fwd_paramsE:
	.zero		2112


//--------------------- .nv.shared._ZN5flash32flash_fwd_splitkv_combine_kernelI23Flash_fwd_kernel_traitsILi96ELi64ELi64ELi4ELb0ELb0EN7cutlass10bfloat16_tE19Flash_kernel_traitsILi96ELi64ELi64ELi4ES3_EELi16ELi3ELb0EEEvNS_16Flash_fwd_paramsE --------------------------
	.section	.nv.shared._ZN5flash32flash_fwd_splitkv_combine_kernelI23Flash_fwd_kernel_traitsILi96ELi64ELi64ELi4ELb0ELb0EN7cutlass10bfloat16_tE19Flash_kernel_traitsILi96ELi64ELi64ELi4ES3_EELi16ELi3ELb0EEEvNS_16Flash_fwd_paramsE,"aw",@nobits
	.sectionflags	@""
	.align	16
.nv.shared._ZN5flash32flash_fwd_splitkv_combine_kernelI23Flash_fwd_kernel_traitsILi96ELi64ELi64ELi4ELb0ELb0EN7cutlass10bfloat16_tE19Flash_kernel_traitsILi96ELi64ELi64ELi4ES3_EELi16ELi3ELb0EEEvNS_16Flash_fwd_paramsE:
	.zero		1568


//--------------------- .nv.shared._ZN5flash32flash_fwd_splitkv_combine_kernelI23Flash_fwd_kernel_traitsILi96ELi64ELi64ELi4ELb0ELb0EN7cutlass10bfloat16_tE19Flash_kernel_traitsILi96ELi64ELi64ELi4ES3_EELi16ELi2ELb0EEEvNS_16Flash_fwd_paramsE --------------------------
	.section	.nv.shared._ZN5flash32flash_fwd_splitkv_combine_kernelI23Flash_fwd_kernel_traitsILi96ELi64ELi64ELi4ELb0ELb0EN7cutlass10bfloat16_tE19Flash_kernel_traitsILi96ELi64ELi64ELi4ES3_EELi16ELi2ELb0EEEvNS_16Flash_fwd_paramsE,"aw",@nobits
	.sectionflags	@""
	.align	16
.nv.shared._ZN5flash32flash_fwd_splitkv_combine_kernelI23Flash_fwd_kernel_traitsILi96ELi64ELi64ELi4ELb0ELb0EN7cutlass10bfloat16_tE19Flash_kernel_traitsILi96ELi64ELi64ELi4ES3_EELi16ELi2ELb0EEEvNS_16Flash_fwd_paramsE:
	.zero		1296


//--------------------- .nv.shared._ZN5flash32flash_fwd_splitkv_combine_kernelI23Flash_fwd_kernel_traitsILi96ELi64ELi64ELi4ELb0ELb0EN7cutlass10bfloat16_tE19Flash_kernel_traitsILi96ELi64ELi64ELi4ES3_EELi16ELi1ELb0EEEvNS_16Flash_fwd_paramsE --------------------------
	.section	.nv.shared._ZN5flash32flash_fwd_splitkv_combine_kernelI23Flash_fwd_kernel_traitsILi96ELi64ELi64ELi4ELb0ELb0EN7cutlass10bfloat16_tE19Flash_kernel_traitsILi96ELi64ELi64ELi4ES3_EELi16ELi1ELb0EEEvNS_16Flash_fwd_paramsE,"aw",@nobits
	.sectionflags	@""
	.align	16
.nv.shared._ZN5flash32flash_fwd_splitkv_combine_kernelI23Flash_fwd_kernel_traitsILi96ELi64ELi64ELi4ELb0ELb0EN7cutlass10bfloat16_tE19Flash_kernel_traitsILi96ELi64ELi64ELi4ES3_EELi16ELi1ELb0EEEvNS_16Flash_fwd_paramsE:
	.zero		1168


//--------------------- .nv.shared._ZN5flash32flash_fwd_splitkv_combine_kernelI23Flash_fwd_kernel_traitsILi96ELi64ELi64ELi4ELb0ELb0EN7cutlass10bfloat16_tE19Flash_kernel_traitsILi96ELi64ELi64ELi4ES3_EELi16ELi7ELb1EEEvNS_16Flash_fwd_paramsE --------------------------
	.section	.nv.shared._ZN5flash32flash_fwd_splitkv_combine_kernelI23Flash_fwd_kernel_traitsILi96ELi64ELi64ELi4ELb0ELb0EN7cutlass10bfloat16_tE19Flash_kernel_traitsILi96ELi64ELi64ELi4ES3_EELi16ELi7ELb1EEEvNS_16Flash_fwd_paramsE,"aw",@nobits
	.sectionflags	@""
	.align	16
.nv.shared._ZN5flash32flash_fwd_splitkv_combine_kernelI23Flash_fwd_kernel_traitsILi96ELi64ELi64ELi4ELb0ELb0EN7cutlass10bfloat16_tE19Flash_kernel_traitsILi96ELi64ELi64ELi4ES3_EELi16ELi7ELb1EEEvNS_16Flash_fwd_paramsE:
	.zero		9728


//--------------------- .nv.shared._ZN5flash32flash_fwd_splitkv_combine_kernelI23Flash_fwd_kernel_traitsILi96ELi64ELi64ELi4ELb0ELb0EN7cutlass10bfloat16_tE19Flash_kernel_traitsILi96ELi64ELi64ELi4ES3_EELi16ELi6ELb1EEEvNS_16Flash_fwd_paramsE --------------------------
	.section	.nv.shared._ZN5flash32flash_fwd_splitkv_combine_kernelI23Flash_fwd_kernel_traitsILi96ELi64ELi64ELi4ELb0ELb0EN7cutlass10bfloat16_tE19Flash_kernel_traitsILi96ELi64ELi64ELi4ES3_EELi16ELi6ELb1EEEvNS_16Flash_fwd_paramsE,"aw",@nobits
	.sectionflags	@""
	.align	16
.nv.shared._ZN5flash32flash_fwd_splitkv_combine_kernelI23Flash_fwd_kernel_traitsILi96ELi64ELi64ELi4ELb0ELb0EN7cutlass10bfloat16_tE19Flash_kernel_traitsILi96ELi64ELi64ELi4ES3_EELi16ELi6ELb1EEEvNS_16Flash_fwd_paramsE:
	.zero		5376


//--------------------- .nv.shared._ZN5flash32flash_fwd_splitkv_combine_kernelI23Flash_fwd_kernel_traitsILi96ELi64ELi64ELi4ELb0ELb0EN7cutlass10bfloat16_tE19Flash_kernel_traitsILi96ELi64ELi64ELi4ES3_EELi16ELi5ELb1EEEvNS_16Flash_fwd_paramsE --------------------------
	.section	.nv.shared._ZN5flash32flash_fwd_splitkv_combine_kernelI23Flash_fwd_kernel_traitsILi96ELi64ELi64ELi4ELb0ELb0EN7cutlass10bfloat16_tE19Flash_kernel_traitsILi96ELi64ELi64ELi4ES3_EELi16ELi5ELb1EEEvNS_16Flash_fwd_paramsE,"aw",@nobits
	.sectionflags	@""
	.align	16
.nv.shared._ZN5flash32flash_fwd_splitkv_combine_kernelI23Flash_fwd_kernel_traitsILi96ELi64ELi64ELi4ELb0ELb0EN7cutlass10bfloat16_tE19Flash_kernel_traitsILi96ELi64ELi64ELi4ES3_EELi16ELi5ELb1EEEvNS_16Flash_fwd_paramsE:
	.zero		3200


//--------------------- .nv.shared._ZN5flash32flash_fwd_splitkv_combine_kernelI23Flash_fwd_kernel_traitsILi96ELi64ELi64ELi4ELb0ELb0EN7cutlass10bfloat16_tE19Flash_kernel_traitsILi96ELi64ELi64ELi4ES3_EELi16ELi4ELb1EEEvNS_16Flash_fwd_paramsE --------------------------
	.section	.nv.shared._ZN5flash32flash_fwd_splitkv_combine_kernelI23Flash_fwd_kernel_traitsILi96ELi64ELi64ELi4ELb0ELb0EN7cutlass10bfloat16_tE19Flash_kernel_traitsILi96ELi64ELi64ELi4ES3_EELi16ELi4ELb1EEEvNS_16Flash_fwd_paramsE,"aw",@nobits
	.sectionflags	@""
	.align	16
.nv.shared._ZN5flash32flash_fwd_splitkv_combine_kernelI23Flash_fwd_kernel_traitsILi96ELi64ELi64ELi4ELb0ELb0EN7cutlass10bfloat16_tE19Flash_kernel_traitsILi96ELi64ELi64ELi4ES3_EELi16ELi4ELb1EEEvNS_16Flash_fwd_paramsE:
	.zero		2112


//--------------------- .nv.shared._ZN5flash32flash_fwd_splitkv_combine_kernelI23Flash_fwd_kernel_traitsILi96ELi64ELi64ELi4ELb0ELb0EN7cutlass10bfloat16_tE19Flash_kernel_traitsILi96ELi64ELi64ELi4ES3_EELi16ELi3ELb1EEEvNS_16Flash_fwd_paramsE --------------------------
	.section	.nv.shared._ZN5flash32flash_fwd_splitkv_combine_kernelI23Flash_fwd_kernel_traitsILi96ELi64ELi64ELi4ELb0ELb0EN7cutlass10bfloat16_tE19Flash_kernel_traitsILi96ELi64ELi64ELi4ES3_EELi16ELi3ELb1EEEvNS_16Flash_fwd_paramsE,"aw",@nobits
	.sectionflags	@""
	.align	16
.nv.shared._ZN5flash32flash_fwd_splitkv_combine_kernelI23Flash_fwd_kernel_traitsILi96ELi64ELi64ELi4ELb0ELb0EN7cutlass10bfloat16_tE19Flash_kernel_traitsILi96ELi64ELi64ELi4ES3_EELi16ELi3ELb1EEEvNS_16Flash_fwd_paramsE:
	.zero		1568


//--------------------- .nv.shared._ZN5flash32flash_fwd_splitkv_combine_kernelI23Flash_fwd_kernel_traitsILi96ELi64ELi64ELi4ELb0ELb0EN7cutlass10bfloat16_tE19Flash_kernel_traitsILi96ELi64ELi64ELi4ES3_EELi16ELi2ELb1EEEvNS_16Flash_fwd_paramsE --------------------------
	.section	.nv.shared._ZN5flash32flash_fwd_splitkv_combine_kernelI23Flash_fwd_kernel_traitsILi96ELi64ELi64ELi4ELb0ELb0EN7cutlass10bfloat16_tE19Flash_kernel_traitsILi96ELi64ELi64ELi4ES3_EELi16ELi2ELb1EEEvNS_16Flash_fwd_paramsE,"aw",@nobits
	.sectionflags	@""
	.align	16
.nv.shared._ZN5flash32flash_fwd_splitkv_combine_kernelI23Flash_fwd_kernel_traitsILi96ELi64ELi64ELi4ELb0ELb0EN7cutlass10bfloat16_tE19Flash_kernel_traitsILi96ELi64ELi64ELi4ES3_EELi16ELi2ELb1EEEvNS_16Flash_fwd_paramsE:
	.zero		1296


//--------------------- .nv.shared._ZN5flash32flash_fwd_splitkv_combine_kernelI23Flash_fwd_kernel_traitsILi96ELi64ELi64ELi4ELb0ELb0EN7cutlass10bfloat16_tE19Flash_kernel_traitsILi96ELi64ELi64ELi4ES3_EELi16ELi1ELb1EEEvNS_16Flash_fwd_paramsE --------------------------
	.section	.nv.shared._ZN5flash32flash_fwd_splitkv_combine_kernelI23Flash_fwd_kernel_traitsILi96ELi64ELi64ELi4ELb0ELb0EN7cutlass10bfloat16_tE19Flash_kernel_traitsILi96ELi64ELi64ELi4ES3_EELi16ELi1ELb1EEEvNS_16Flash_fwd_paramsE,"aw",@nobits
	.sectionflags	@""
	.align	16
.nv.shared._ZN5flash32flash_fwd_splitkv_combine_kernelI23Flash_fwd_kernel_traitsILi96ELi64ELi64ELi4ELb0ELb0EN7cutlass10bfloat16_tE19Flash_kernel_traitsILi96ELi64ELi64ELi4ES3_EELi16ELi1ELb1EEEvNS_16Flash_fwd_paramsE:
	.zero		1168


//--------------------- .nv.shared._ZN5flash24flash_fwd_splitkv_kernelI23Flash_fwd_kernel_traitsILi96ELi64ELi64ELi4ELb0ELb0EN7cutlass10bfloat16_tE19Flash_kernel_traitsILi96ELi64ELi64ELi4ES3_EELb0ELb0ELb0ELb0ELb1ELb0ELb0ELb0EEEvNS_16Flash_fwd_paramsE --------------------------
	.section	.nv.shared._ZN5flash24flash_fwd_splitkv_kernelI23Flash_fwd_kernel_traitsILi96ELi64ELi64ELi4ELb0ELb0EN7cutlass10bfloat16_tE19Flash_kernel_traitsILi96ELi64ELi64ELi4ES3_EELb0ELb0ELb0ELb0ELb1ELb0ELb0ELb0EEEvNS_16Flash_fwd_paramsE,"aw",@nobits
	.sectionflags	@""
	.align	16
	.zero		1024


//--------------------- .nv.shared._ZN5flash24flash_fwd_splitkv_kernelI23Flash_fwd_kernel_traitsILi96ELi64ELi64ELi4ELb0ELb0EN7cutlass10bfloat16_tE19Flash_kernel_traitsILi96ELi64ELi64ELi4ES3_EELb0ELb0ELb0ELb0ELb1ELb1ELb0ELb0EEEvNS_16Flash_fwd_paramsE --------------------------
	.section	.nv.shared._ZN5flash24flash_fwd_splitkv_kernelI23Flash_fwd_kernel_traitsILi96ELi64ELi64ELi4ELb0ELb0EN7cutlass10bfloat16_tE19Flash_kernel_traitsILi96ELi64ELi64ELi4ES3_EELb0ELb0ELb0ELb0ELb1ELb1ELb0ELb0EEEvNS_16Flash_fwd_paramsE,"aw",@nobits
	.sectionflags	@""
	.align	16
	.zero		1024


//--------------------- .nv.shared._ZN5flash24flash_fwd_splitkv_kernelI23Flash_fwd_kernel_traitsILi96ELi64ELi64ELi4ELb0ELb0EN7cutlass10bfloat16_tE19Flash_kernel_traitsILi96ELi64ELi64ELi4ES3_EELb0ELb0ELb0ELb0ELb1ELb0ELb1ELb0EEEvNS_16Flash_fwd_paramsE --------------------------
	.section	.nv.shared._ZN5flash24flash_fwd_splitkv_kernelI23Flash_fwd_kernel_traitsILi96ELi64ELi64ELi4ELb0ELb0EN7cutlass10bfloat16_tE19Flash_kernel_traitsILi96ELi64ELi64ELi4ES3_EELb0ELb0ELb0ELb0ELb1ELb0ELb1ELb0EEEvNS_16Flash_fwd_paramsE,"aw",@nobits
	.sectionflags	@""
	.align	16
	.zero		1024


//--------------------- .nv.shared._ZN5flash24flash_fwd_splitkv_kernelI23Flash_fwd_kernel_traitsILi96ELi64ELi64ELi4ELb0ELb0EN7cutlass10bfloat16_tE19Flash_kernel_traitsILi96ELi64ELi64ELi4ES3_EELb0ELb0ELb0ELb0ELb1ELb1ELb1ELb0EEEvNS_16Flash_fwd_paramsE --------------------------
	.section	.nv.shared._ZN5flash24flash_fwd_splitkv_kernelI23Flash_fwd_kernel_traitsILi96ELi64ELi64ELi4ELb0ELb0EN7cutlass10bfloat16_tE19Flash_kernel_traitsILi96ELi64ELi64ELi4ES3_EELb0ELb0ELb0ELb0ELb1ELb1ELb1ELb0EEEvNS_16Flash_fwd_paramsE,"aw",@nobits
	.sectionflags	@""
	.align	16
	.zero		1024


//--------------------- .nv.shared._ZN5flash24flash_fwd_splitkv_kernelI23Flash_fwd_kernel_traitsILi96ELi64ELi64ELi4ELb0ELb0EN7cutlass10bfloat16_tE19Flash_kernel_traitsILi96ELi64ELi64ELi4ES3_EELb0ELb0ELb0ELb0ELb0ELb0ELb0ELb0EEEvNS_16Flash_fwd_paramsE --------------------------
	.section	.nv.shared._ZN5flash24flash_fwd_splitkv_kernelI23Flash_fwd_kernel_traitsILi96ELi64ELi64ELi4ELb0ELb0EN7cutlass10bfloat16_tE19Flash_kernel_traitsILi96ELi64ELi64ELi4ES3_EELb0ELb0ELb0ELb0ELb0ELb0ELb0ELb0EEEvNS_16Flash_fwd_paramsE,"aw",@nobits
	.sectionflags	@""
	.align	16
	.zero		1024


//--------------------- .nv.shared._ZN5flash24flash_fwd_splitkv_kernelI23Flash_fwd_kernel_traitsILi96ELi64ELi64ELi4ELb0ELb0EN7cutlass10bfloat16_tE19Flash_kernel_traitsILi96ELi64ELi64ELi4ES3_EELb0ELb0ELb0ELb0ELb0ELb1ELb0ELb0EEEvNS_16Flash_fwd_paramsE --------------------------
	.section	.nv.shared._ZN5flash24flash_fwd_splitkv_kernelI23Flash_fwd_kernel_traitsILi96ELi64ELi64ELi4ELb0ELb0EN7cutlass10bfloat16_tE19Flash_kernel_traitsILi96ELi64ELi64ELi4ES3_EELb0ELb0ELb0ELb0ELb0ELb1ELb0ELb0EEEvNS_16Flash_fwd_paramsE,"aw",@nobits
	.sectionflags	@""
	.align	16
	.zero		1024


//--------------------- .nv.shared._ZN5flash24flash_fwd_splitkv_kernelI23Flash_fwd_kernel_traitsILi96ELi64ELi64ELi4ELb0ELb0EN7cutlass10bfloat16_tE19Flash_kernel_traitsILi96ELi64ELi64ELi4ES3_EELb0ELb0ELb0ELb0ELb0ELb0ELb0ELb1EEEvNS_16Flash_fwd_paramsE --------------------------
	.section	.nv.shared._ZN5flash24flash_fwd_splitkv_kernelI23Flash_fwd_kernel_traitsILi96ELi64ELi64ELi4ELb0ELb0EN7cutlass10bfloat16_tE19Flash_kernel_traitsILi96ELi64ELi64ELi4ES3_EELb0ELb0ELb0ELb0ELb0ELb0ELb0ELb1EEEvNS_16Flash_fwd_paramsE,"aw",@nobits
	.sectionflags	@""
	.align	16
	.zero		1024


//--------------------- .nv.shared._ZN5flash24flash_fwd_splitkv_kernelI23Flash_fwd_kernel_traitsILi96ELi64ELi64ELi4ELb0ELb0EN7cutlass10bfloat16_tE19Flash_kernel_traitsILi96ELi64ELi64ELi4ES3_EELb0ELb0ELb0ELb0ELb0ELb1ELb0ELb1EEEvNS_16Flash_fwd_paramsE --------------------------
	.section	.nv.shared._ZN5flash24flash_fwd_splitkv_kernelI23Flash_fwd_kernel_traitsILi96ELi64ELi64ELi4ELb0ELb0EN7cutlass10bfloat16_tE19Flash_kernel_traitsILi96ELi64ELi64ELi4ES3_EELb0ELb0ELb0ELb0ELb0ELb1ELb0ELb1EEEvNS_16Flash_fwd_paramsE,"aw",@nobits
	.sectionflags	@""
	.align	16
	.zero		1024


//--------------------- .nv.shared._ZN5flash24flash_fwd_splitkv_kernelI23Flash_fwd_kernel_traitsILi96ELi64ELi64ELi4ELb0ELb0EN7cutlass10bfloat16_tE19Flash_kernel_traitsILi96ELi64ELi64ELi4ES3_EELb0ELb0ELb0ELb0ELb0ELb0ELb1ELb0EEEvNS_16Flash_fwd_paramsE --------------------------
	.section	.nv.shared._ZN5flash24flash_fwd_splitkv_kernelI23Flash_fwd_kernel_traitsILi96ELi64ELi64ELi4ELb0ELb0EN7cutlass10bfloat16_tE19Flash_kernel_traitsILi96ELi64ELi64ELi4ES3_EELb0ELb0ELb0ELb0ELb0ELb0ELb1ELb0EEEvNS_16Flash_fwd_paramsE,"aw",@nobits
	.sectionflags	@""
	.align	16
	.zero		1024


//--------------------- .nv.shared._ZN5flash24flash_fwd_splitkv_kernelI23Flash_fwd_kernel_traitsILi96ELi64ELi64ELi4ELb0ELb0EN7cutlass10bfloat16_tE19Flash_kernel_traitsILi96ELi64ELi64ELi4ES3_EELb0ELb0ELb0ELb0ELb0ELb1ELb1ELb0EEEvNS_16Flash_fwd_paramsE --------------------------
	.section	.nv.shared._ZN5flash24flash_fwd_splitkv_kernelI23Flash_fwd_kernel_traitsILi96ELi64ELi64ELi4ELb0ELb0EN7cutlass10bfloat16_tE19Flash_kernel_traitsILi96ELi64ELi64ELi4ES3_EELb0ELb0ELb0ELb0ELb0ELb1ELb1ELb0EEEvNS_16Flash_fwd_paramsE,"aw",@nobits
	.sectionflags	@""
	.align	16
	.zero		1024


//--------------------- .nv.shared._ZN5flash24flash_fwd_splitkv_kernelI23Flash_fwd_kernel_traitsILi96ELi64ELi64ELi4ELb0ELb0EN7cutlass10bfloat16_tE19Flash_kernel_traitsILi96ELi64ELi64ELi4ES3_EELb0ELb0ELb0ELb0ELb0ELb0ELb1ELb1EEEvNS_16Flash_fwd_paramsE --------------------------
	.section	.nv.shared._ZN5flash24flash_fwd_splitkv_kernelI23Flash_fwd_kernel_traitsILi96ELi64ELi64ELi4ELb0ELb0EN7cutlass10bfloat16_tE19Flash_kernel_traitsILi96ELi64ELi64ELi4ES3_EELb0ELb0ELb0ELb0ELb0ELb0ELb1ELb1EEEvNS_16Flash_fwd_paramsE,"aw",@nobits
	.sectionflags	@""
	.align	16
	.zero		1024


//--------------------- .nv.shared._ZN5flash24flash_fwd_splitkv_kernelI23Flash_fwd_kernel_traitsILi96ELi64ELi64ELi4ELb0ELb0EN7cutlass10bfloat16_tE19Flash_kernel_traitsILi96ELi64ELi64ELi4ES3_EELb0ELb0ELb0ELb0ELb0ELb1ELb1ELb1EEEvNS_16Flash_fwd_paramsE --------------------------
	.section	.nv.shared._ZN5flash24flash_fwd_splitkv_kernelI23Flash_fwd_kernel_traitsILi96ELi64ELi64ELi4ELb0ELb0EN7cutlass10bfloat16_tE19Flash_kernel_traitsILi96ELi64ELi64ELi4ES3_EELb0ELb0ELb0ELb0ELb0ELb1ELb1ELb1EEEvNS_16Flash_fwd_paramsE,"aw",@nobits
	.sectionflags	@""
	.align	16
	.zero		1024


//--------------------- .nv.shared._ZN5flash24flash_fwd_splitkv_kernelI23Flash_fwd_kernel_traitsILi96ELi64ELi64ELi4ELb0ELb0EN7cutlass10bfloat16_tE19Flash_kernel_traitsILi96ELi64ELi64ELi4ES3_EELb0ELb1ELb0ELb0ELb0ELb0ELb0ELb0EEEvNS_16Flash_fwd_paramsE --------------------------
	.section	.nv.shared._ZN5flash24flash_fwd_splitkv_kernelI23Flash_fwd_kernel_traitsILi96ELi64ELi64ELi4ELb0ELb0EN7cutlass10bfloat16_tE19Flash_kernel_traitsILi96ELi64ELi64ELi4ES3_EELb0ELb1ELb0ELb0ELb0ELb0ELb0ELb0EEEvNS_16Flash_fwd_paramsE,"aw",@nobits
	.sectionflags	@""
	.align	16
	.zero		1024


//--------------------- .nv.shared._ZN5flash24flash_fwd_splitkv_kernelI23Flash_fwd_kernel_traitsILi96ELi64ELi64ELi4ELb0ELb0EN7cutlass10bfloat16_tE19Flash_kernel_traitsILi96ELi64ELi64ELi4ES3_EELb0ELb1ELb0ELb0ELb0ELb1ELb0ELb0EEEvNS_16Flash_fwd_paramsE --------------------------
	.section	.nv.shared._ZN5flash24flash_fwd_splitkv_kernelI23Flash_fwd_kernel_traitsILi96ELi64ELi64ELi4ELb0ELb0EN7cutlass10bfloat16_tE19Flash_kernel_traitsILi96ELi64ELi64ELi4ES3_EELb0ELb1ELb0ELb0ELb0ELb1ELb0ELb0EEEvNS_16Flash_fwd_paramsE,"aw",@nobits
	.sectionflags	@""
	.align	16
	.zero		1024


//--------------------- .nv.shared._ZN5flash24flash_fwd_splitkv_kernelI23Flash_fwd_kernel_traitsILi96ELi64ELi64ELi4ELb0ELb0EN7cutlass10bfloat16_tE19Flash_kernel_traitsILi96ELi64ELi64ELi4ES3_EELb0ELb1ELb0ELb0ELb0ELb0ELb0ELb1EEEvNS_16Flash_fwd_paramsE --------------------------
	.section	.nv.shared._ZN5flash24flash_fwd_splitkv_kernelI23Flash_fwd_kernel_traitsILi96ELi64ELi64ELi4ELb0ELb0EN7cutlass10bfloat16_tE19Flash_kernel_traitsILi96ELi64ELi64ELi4ES3_EELb0ELb1ELb0ELb0ELb0ELb0ELb0ELb1EEEvNS_16Flash_fwd_paramsE,"aw",@nobits
	.sectionflags	@""
	.align	16
	.zero		1024


//--------------------- .nv.shared._ZN5flash24flash_fwd_splitkv_kernelI23Flash_fwd_kernel_traitsILi96ELi64ELi64ELi4ELb0ELb0EN7cutlass10bfloat16_tE19Flash_kernel_traitsILi96ELi64ELi64ELi4ES3_EELb0ELb1ELb0ELb0ELb0ELb1ELb0ELb1EEEvNS_16Flash_fwd_paramsE --------------------------
	.section	.nv.shared._ZN5flash24flash_fwd_splitkv_kernelI23Flash_fwd_kernel_traitsILi96ELi64ELi64ELi4ELb0ELb0EN7cutlass10bfloat16_tE19Flash_kernel_traitsILi96ELi64ELi64ELi4ES3_EELb0ELb1ELb0ELb0ELb0ELb1ELb0ELb1EEEvNS_16Flash_fwd_paramsE,"aw",@nobits
	.sectionflags	@""
	.align	16
	.zero		1024


//--------------------- .nv.shared._ZN5flash24flash_fwd_splitkv_kernelI23Flash_fwd_kernel_traitsILi96ELi64ELi64ELi4ELb0ELb0EN7cutlass10bfloat16_tE19Flash_kernel_traitsILi96ELi64ELi64ELi4ES3_EELb0ELb1ELb0ELb0ELb0ELb0ELb1ELb0EEEvNS_16Flash_fwd_paramsE --------------------------
	.section	.nv.shared._ZN5flash24flash_fwd_splitkv_kernelI23Flash_fwd_kernel_traitsILi96ELi64ELi64ELi4ELb0ELb0EN7cutlass10bfloat16_tE19Flash_kernel_traitsILi96ELi64ELi64ELi4ES3_EELb0ELb1ELb0ELb0ELb0ELb0ELb1ELb0EEEvNS_16Flash_fwd_paramsE,"aw",@nobits
	.sectionflags	@""
	.align	16
	.zero		1024


//--------------------- .nv.shared._ZN5flash24flash_fwd_splitkv_kernelI23Flash_fwd_kernel_traitsILi96ELi64ELi64ELi4ELb0ELb0EN7cutlass10bfloat16_tE19Flash_kernel_traitsILi96ELi64ELi64ELi4ES3_EELb0ELb1ELb0ELb0ELb0ELb1ELb1ELb0EEEvNS_16Flash_fwd_paramsE --------------------------
	.section	.nv.shared._ZN5flash24flash_fwd_splitkv_kernelI23Flash_fwd_kernel_traitsILi96ELi64ELi64ELi4ELb0ELb0EN7cutlass10bfloat16_tE19Flash_kernel_traitsILi96ELi64ELi64ELi4ES3_EELb0ELb1ELb0ELb0ELb0ELb1ELb1ELb0EEEvNS_16Flash_fwd_paramsE,"aw",@nobits
	.sectionflags	@""
	.align	16
	.zero		1024


//--------------------- .nv.shared._ZN5flash24flash_fwd_splitkv_kernelI23Flash_fwd_kernel_traitsILi96ELi64ELi64ELi4ELb0ELb0EN7cutlass10bfloat16_tE19Flash_kernel_traitsILi96ELi64ELi64ELi4ES3_EELb0ELb1ELb0ELb0ELb0ELb0ELb1ELb1EEEvNS_16Flash_fwd_paramsE --------------------------
	.section	.nv.shared._ZN5flash24flash_fwd_splitkv_kernelI23Flash_fwd_kernel_traitsILi96ELi64ELi64ELi4ELb0ELb0EN7cutlass10bfloat16_tE19Flash_kernel_traitsILi96ELi64ELi64ELi4ES3_EELb0ELb1ELb0ELb0ELb0ELb0ELb1ELb1EEEvNS_16Flash_fwd_paramsE,"aw",@nobits
	.sectionflags	@""
	.align	16
	.zero		1024


//--------------------- .nv.shared._ZN5flash24flash_fwd_splitkv_kernelI23Flash_fwd_kernel_traitsILi96ELi64ELi64ELi4ELb0ELb0EN7cutlass10bfloat16_tE19Flash_kernel_traitsILi96ELi64ELi64ELi4ES3_EELb0ELb1ELb0ELb0ELb0ELb1ELb1ELb1EEEvNS_16Flash_fwd_paramsE --------------------------
	.section	.nv.shared._ZN5flash24flash_fwd_splitkv_kernelI23Flash_fwd_kernel_traitsILi96ELi64ELi64ELi4ELb0ELb0EN7cutlass10bfloat16_tE19Flash_kernel_traitsILi96ELi64ELi64ELi4ES3_EELb0ELb1ELb0ELb0ELb0ELb1ELb1ELb1EEEvNS_16Flash_fwd_paramsE,"aw",@nobits
	.sectionflags	@""
	.align	16
	.zero		1024


//--------------------- .nv.shared._ZN5flash24flash_fwd_splitkv_kernelI23Flash_fwd_kernel_traitsILi96ELi64ELi64ELi4ELb0ELb0EN7cutlass10bfloat16_tE19Flash_kernel_traitsILi96ELi64ELi64ELi4ES3_EELb0ELb0ELb0ELb1ELb1ELb0ELb0ELb0EEEvNS_16Flash_fwd_paramsE --------------------------
	.section	.nv.shared._ZN5flash24flash_fwd_splitkv_kernelI23Flash_fwd_kernel_traitsILi96ELi64ELi64ELi4ELb0ELb0EN7cutlass10bfloat16_tE19Flash_kernel_traitsILi96ELi64ELi64ELi4ES3_EELb0ELb0ELb0ELb1ELb1ELb0ELb0ELb0EEEvNS_16Flash_fwd_paramsE,"aw",@nobits
	.sectionflags	@""
	.align	16
	.zero		1024


//--------------------- .nv.shared._ZN5flash24flash_fwd_splitkv_kernelI23Flash_fwd_kernel_traitsILi96ELi64ELi64ELi4ELb0ELb0EN7cutlass10bfloat16_tE19Flash_kernel_traitsILi96ELi64ELi64ELi4ES3_EELb0ELb0ELb0ELb1ELb1ELb1ELb0ELb0EEEvNS_16Flash_fwd_paramsE --------------------------
	.section	.nv.shared._ZN5flash24flash_fwd_splitkv_kernelI23Flash_fwd_kernel_traitsILi96ELi64ELi64ELi4ELb0ELb0EN7cutlass10bfloat16_tE19Flash_kernel_traitsILi96ELi64ELi64ELi4ES3_EELb0ELb0ELb0ELb1ELb1ELb1ELb0ELb0EEEvNS_16Flash_fwd_paramsE,"aw",@nobits
	.sectionflags	@""
	.align	16
	.zero		1024


//--------------------- .nv.shared._ZN5flash24flash_fwd_splitkv_kernelI23Flash_fwd_kernel_traitsILi96ELi64ELi64ELi4ELb0ELb0EN7cutlass10bfloat16_tE19Flash_kernel_traitsILi96ELi64ELi64ELi4ES3_EELb0ELb0ELb1ELb0ELb0ELb0ELb0ELb0EEEvNS_16Flash_fwd_paramsE --------------------------
	.section	.nv.shared._ZN5flash24flash_fwd_splitkv_kernelI23Flash_fwd_kernel_traitsILi96ELi64ELi64ELi4ELb0ELb0EN7cutlass10bfloat16_tE19Flash_kernel_traitsILi96ELi64ELi64ELi4ES3_EELb0ELb0ELb1ELb0ELb0ELb0ELb0ELb0EEEvNS_16Flash_fwd_paramsE,"aw",@nobits
	.sectionflags	@""
	.align	16
	.zero		1024


//--------------------- .nv.shared._ZN5flash24flash_fwd_splitkv_kernelI23Flash_fwd_kernel_traitsILi96ELi64ELi64ELi4ELb0ELb0EN7cutlass10bfloat16_tE19Flash_kernel_traitsILi96ELi64ELi64ELi4ES3_EELb0ELb0ELb1ELb0ELb0ELb1ELb0ELb0EEEvNS_16Flash_fwd_paramsE --------------------------
	.section	.nv.shared._ZN5flash24flash_fwd_splitkv_kernelI23Flash_fwd_kernel_traitsILi96ELi64ELi64ELi4ELb0ELb0EN7cutlass10bfloat16_tE19Flash_kernel_traitsILi96ELi64ELi64ELi4ES3_EELb0ELb0ELb1ELb0ELb0ELb1ELb0ELb0EEEvNS_16Flash_fwd_paramsE,"aw",@nobits
	.sectionflags	@""
	.align	16
	.zero		1024


//--------------------- .nv.shared._ZN5flash24flash_fwd_splitkv_kernelI23Flash_fwd_kernel_traitsILi96ELi64ELi64ELi4ELb0ELb0EN7cutlass10bfloat16_tE19Flash_kernel_traitsILi96ELi64ELi64ELi4ES3_EELb0ELb0ELb0ELb0ELb1ELb0ELb0ELb1EEEvNS_16Flash_fwd_paramsE --------------------------
	.section	.nv.shared._ZN5flash24flash_fwd_splitkv_kernelI23Flash_fwd_kernel_traitsILi96ELi64ELi64ELi4ELb0ELb0EN7cutlass10bfloat16_tE19Flash_kernel_traitsILi96ELi64ELi64ELi4ES3_EELb0ELb0ELb0ELb0ELb1ELb0ELb0ELb1EEEvNS_16Flash_fwd_paramsE,"aw",@nobits
	.sectionflags	@""
	.align	16
	.zero		1024


//--------------------- .nv.shared._ZN5flash24flash_fwd_splitkv_kernelI23Flash_fwd_kernel_traitsILi96ELi64ELi64ELi4ELb0ELb0EN7cutlass10bfloat16_tE19Flash_kernel_traitsILi96ELi64ELi64ELi4ES3_EELb0ELb0ELb0ELb0ELb1ELb1ELb0ELb1EEEvNS_16Flash_fwd_paramsE --------------------------
	.section	.nv.shared._ZN5flash24flash_fwd_splitkv_kernelI23Flash_fwd_kernel_traitsILi96ELi64ELi64ELi4ELb0ELb0EN7cutlass10bfloat16_tE19Flash_kernel_traitsILi96ELi64ELi64ELi4ES3_EELb0ELb0ELb0ELb0ELb1ELb1ELb0ELb1EEEvNS_16Flash_fwd_paramsE,"aw",@nobits
	.sectionflags	@""
	.align	16
	.zero		1024


//--------------------- .nv.shared._ZN5flash24flash_fwd_splitkv_kernelI23Flash_fwd_kernel_traitsILi96ELi64ELi64ELi4ELb0ELb0EN7cutlass10bfloat16_tE19Flash_kernel_traitsILi96ELi64ELi64ELi4ES3_EELb0ELb0ELb1ELb0ELb0ELb0ELb0ELb1EEEvNS_16Flash_fwd_paramsE --------------------------
	.section	.nv.shared._ZN5flash24flash_fwd_splitkv_kernelI23Flash_fwd_kernel_traitsILi96ELi64ELi64ELi4ELb0ELb0EN7cutlass10bfloat16_tE19Flash_kernel_traitsILi96ELi64ELi64ELi4ES3_EELb0ELb0ELb1ELb0ELb0ELb0ELb0ELb1EEEvNS_16Flash_fwd_paramsE,"aw",@nobits
	.sectionflags	@""
	.align	16
	.zero		1024


//--------------------- .nv.shared._ZN5flash24flash_fwd_splitkv_kernelI23Flash_fwd_kernel_traitsILi96ELi64ELi64ELi4ELb0ELb0EN7cutlass10bfloat16_tE19Flash_kernel_traitsILi96ELi64ELi64ELi4ES3_EELb0ELb0ELb1ELb0ELb0ELb1ELb0ELb1EEEvNS_16Flash_fwd_paramsE --------------------------
	.section	.nv.shared._ZN5flash24flash_fwd_splitkv_kernelI23Flash_fwd_kernel_traitsILi96ELi64ELi64ELi4ELb0ELb0EN7cutlass10bfloat16_tE19Flash_kernel_traitsILi96ELi64ELi64ELi4ES3_EELb0ELb0ELb1ELb0ELb0ELb1ELb0ELb1EEEvNS_16Flash_fwd_paramsE,"aw",@nobits
	.sectionflags	@""
	.align	16
	.zero		1024


//--------------------- .nv.shared._ZN5flash24flash_fwd_splitkv_kernelI23Flash_fwd_kernel_traitsILi96ELi64ELi64ELi4ELb0ELb0EN7cutlass10bfloat16_tE19Flash_kernel_traitsILi96ELi64ELi64ELi4ES3_EELb0ELb0ELb0ELb1ELb1ELb0ELb1ELb0EEEvNS_16Flash_fwd_paramsE --------------------------
	.section	.nv.shared._ZN5flash24flash_fwd_splitkv_kernelI23Flash_fwd_kernel_traitsILi96ELi64ELi64ELi4ELb0ELb0EN7cutlass10bfloat16_tE19Flash_kernel_traitsILi96ELi64ELi64ELi4ES3_EELb0ELb0ELb0ELb1ELb1ELb0ELb1ELb0EEEvNS_16Flash_fwd_paramsE,"aw",@nobits
	.sectionflags	@""
	.align	16
	.zero		1024


//--------------------- .nv.shared._ZN5flash24flash_fwd_splitkv_kernelI23Flash_fwd_kernel_traitsILi96ELi64ELi64ELi4ELb0ELb0EN7cutlass10bfloat16_tE19Flash_kernel_traitsILi96ELi64ELi64ELi4ES3_EELb0ELb0ELb0ELb1ELb1ELb1ELb1ELb0EEEvNS_16Flash_fwd_paramsE --------------------------
	.section	.nv.shared._ZN5flash24flash_fwd_splitkv_kernelI23Flash_fwd_kernel_traitsILi96ELi64ELi64ELi4ELb0ELb0EN7cutlass10bfloat16_tE19Flash_kernel_traitsILi96ELi64ELi64ELi4ES3_EELb0ELb0ELb0ELb1ELb1ELb1ELb1ELb0EEEvNS_16Flash_fwd_paramsE,"aw",@nobits
	.sectionflags	@""
	.align	16
	.zero		1024


//--------------------- .nv.shared._ZN5flash24flash_fwd_splitkv_kernelI23Flash_fwd_kernel_traitsILi96ELi64ELi64ELi4ELb0ELb0EN7cutlass10bfloat16_tE19Flash_kernel_traitsILi96ELi64ELi64ELi4ES3_EELb0ELb0ELb1ELb0ELb0ELb0ELb1ELb0EEEvNS_16Flash_fwd_paramsE --------------------------
	.section	.nv.shared._ZN5flash24flash_fwd_splitkv_kernelI23Flash_fwd_kernel_traitsILi96ELi64ELi64ELi4ELb0ELb0EN7cutlass10bfloat16_tE19Flash_kernel_traitsILi96ELi64ELi64ELi4ES3_EELb0ELb0ELb1ELb0ELb0ELb0ELb1ELb0EEEvNS_16Flash_fwd_paramsE,"aw",@nobits
	.sectionflags	@""
	.align	16
	.zero		1024


//--------------------- .nv.shared._ZN5flash24flash_fwd_splitkv_kernelI23Flash_fwd_kernel_traitsILi96ELi64ELi64ELi4ELb0ELb0EN7cutlass10bfloat16_tE19Flash_kernel_traitsILi96ELi64ELi64ELi4ES3_EELb0ELb0ELb1ELb0ELb0ELb1ELb1ELb0EEEvNS_16Flash_fwd_paramsE --------------------------
	.section	.nv.shared._ZN5flash24flash_fwd_splitkv_kernelI23Flash_fwd_kernel_traitsILi96ELi64ELi64ELi4ELb0ELb0EN7cutlass10bfloat16_tE19Flash_kernel_traitsILi96ELi64ELi64ELi4ES3_EELb0ELb0ELb1ELb0ELb0ELb1ELb1ELb0EEEvNS_16Flash_fwd_paramsE,"aw",@nobits
	.sectionflags	@""
	.align	16
	.zero		1024


//--------------------- .nv.shared._ZN5flash24flash_fwd_splitkv_kernelI23Flash_fwd_kernel_traitsILi96ELi64ELi64ELi4ELb0ELb0EN7cutlass10bfloat16_tE19Flash_kernel_traitsILi96ELi64ELi64ELi4ES3_EELb0ELb0ELb0ELb0ELb1ELb0ELb1ELb1EEEvNS_16Flash_fwd_paramsE --------------------------
	.section	.nv.shared._ZN5flash24flash_fwd_splitkv_kernelI23Flash_fwd_kernel_traitsILi96ELi64ELi64ELi4ELb0ELb0EN7cutlass10bfloat16_tE19Flash_kernel_traitsILi96ELi64ELi64ELi4ES3_EELb0ELb0ELb0ELb0ELb1ELb0ELb1ELb1EEEvNS_16Flash_fwd_paramsE,"aw",@nobits
	.sectionflags	@""
	.align	16
	.zero		1024


//--------------------- .nv.shared._ZN5flash24flash_fwd_splitkv_kernelI23Flash_fwd_kernel_traitsILi96ELi64ELi64ELi4ELb0ELb0EN7cutlass10bfloat16_tE19Flash_kernel_traitsILi96ELi64ELi64ELi4ES3_EELb0ELb0ELb0ELb0ELb1ELb1ELb1ELb1EEEvNS_16Flash_fwd_paramsE --------------------------
	.section	.nv.shared._ZN5flash24flash_fwd_splitkv_kernelI23Flash_fwd_kernel_traitsILi96ELi64ELi64ELi4ELb0ELb0EN7cutlass10bfloat16_tE19Flash_kernel_traitsILi96ELi64ELi64ELi4ES3_EELb0ELb0ELb0ELb0ELb1ELb1ELb1ELb1EEEvNS_16Flash_fwd_paramsE,"aw",@nobits
	.sectionflags	@""
	.align	16
	.zero		1024


//--------------------- .nv.shared._ZN5flash24flash_fwd_splitkv_kernelI23Flash_fwd_kernel_traitsILi96ELi64ELi64ELi4ELb0ELb0EN7cutlass10bfloat16_tE19Flash_kernel_traitsILi96ELi64ELi64ELi4ES3_EELb0ELb0ELb1ELb0ELb0ELb0ELb1ELb1EEEvNS_16Flash_fwd_paramsE --------------------------
	.section	.nv.shared._ZN5flash24flash_fwd_splitkv_kernelI23Flash_fwd_kernel_traitsILi96ELi64ELi64ELi4ELb0ELb0EN7cutlass10bfloat16_tE19Flash_kernel_traitsILi96ELi64ELi64ELi4ES3_EELb0ELb0ELb1ELb0ELb0ELb0ELb1ELb1EEEvNS_16Flash_fwd_paramsE,"aw",@nobits
	.sectionflags	@""
	.align	16
	.zero		1024


//--------------------- .nv.shared._ZN5flash24flash_fwd_splitkv_kernelI23Flash_fwd_kernel_traitsILi96ELi64ELi64ELi4ELb0ELb0EN7cutlass10bfloat16_tE19Flash_kernel_traitsILi96ELi64ELi64ELi4ES3_EELb0ELb0ELb1ELb0ELb0ELb1ELb1ELb1EEEvNS_16Flash_fwd_paramsE --------------------------
	.section	.nv.shared._ZN5flash24flash_fwd_splitkv_kernelI23Flash_fwd_kernel_traitsILi96ELi64ELi64ELi4ELb0ELb0EN7cutlass10bfloat16_tE19Flash_kernel_traitsILi96ELi64ELi64ELi4ES3_EELb0ELb0ELb1ELb0ELb0ELb1ELb1ELb1EEEvNS_16Flash_fwd_paramsE,"aw",@nobits
	.sectionflags	@""
	.align	16
	.zero		1024


//--------------------- .nv.shared._ZN5flash24flash_fwd_splitkv_kernelI23Flash_fwd_kernel_traitsILi96ELi64ELi64ELi4ELb0ELb0EN7cutlass10bfloat16_tE19Flash_kernel_traitsILi96ELi64ELi64ELi4ES3_EELb0ELb1ELb0ELb0ELb1ELb0ELb0ELb0EEEvNS_16Flash_fwd_paramsE --------------------------
	.section	.nv.shared._ZN5flash24flash_fwd_splitkv_kernelI23Flash_fwd_kernel_traitsILi96ELi64ELi64ELi4ELb0ELb0EN7cutlass10bfloat16_tE19Flash_kernel_traitsILi96ELi64ELi64ELi4ES3_EELb0ELb1ELb0ELb0ELb1ELb0ELb0ELb0EEEvNS_16Flash_fwd_paramsE,"aw",@nobits
	.sectionflags	@""
	.align	16
	.zero		1024


//--------------------- .nv.shared._ZN5flash24flash_fwd_splitkv_kernelI23Flash_fwd_kernel_traitsILi96ELi64ELi64ELi4ELb0ELb0EN7cutlass10bfloat16_tE19Flash_kernel_traitsILi96ELi64ELi64ELi4ES3_EELb0ELb1ELb0ELb0ELb1ELb1ELb0ELb0EEEvNS_16Flash_fwd_paramsE --------------------------
	.section	.nv.shared._ZN5flash24flash_fwd_splitkv_kernelI23Flash_fwd_kernel_traitsILi96ELi64ELi64ELi4ELb0ELb0EN7cutlass10bfloat16_tE19Flash_kernel_traitsILi96ELi64ELi64ELi4ES3_EELb0ELb1ELb0ELb0ELb1ELb1ELb0ELb0EEEvNS_16Flash_fwd_paramsE,"aw",@nobits
	.sectionflags	@""
	.align	16
	.zero		1024


//--------------------- .nv.shared._ZN5flash24flash_fwd_splitkv_kernelI23Flash_fwd_kernel_traitsILi96ELi64ELi64ELi4ELb0ELb0EN7cutlass10bfloat16_tE19Flash_kernel_traitsILi96ELi64ELi64ELi4ES3_EELb0ELb1ELb1ELb0ELb0ELb0ELb0ELb0EEEvNS_16Flash_fwd_paramsE --------------------------
	.section	.nv.shared._ZN5flash24flash_fwd_splitkv_kernelI23Flash_fwd_kernel_traitsILi96ELi64ELi64ELi4ELb0ELb0EN7cutlass10bfloat16_tE19Flash_kernel_traitsILi96ELi64ELi64ELi4ES3_EELb0ELb1ELb1ELb0ELb0ELb0ELb0ELb0EEEvNS_16Flash_fwd_paramsE,"aw",@nobits
	.sectionflags	@""
	.align	16
	.zero		1024


//--------------------- .nv.shared._ZN5flash24flash_fwd_splitkv_kernelI23Flash_fwd_kernel_traitsILi96ELi64ELi64ELi4ELb0ELb0EN7cutlass10bfloat16_tE19Flash_kernel_traitsILi96ELi64ELi64ELi4ES3_EELb0ELb1ELb1ELb0ELb0ELb1ELb0ELb0EEEvNS_16Flash_fwd_paramsE --------------------------
	.section	.nv.shared._ZN5flash24flash_fwd_splitkv_kernelI23Flash_fwd_kernel_traitsILi96ELi64ELi64ELi4ELb0ELb0EN7cutlass10bfloat16_tE19Flash_kernel_traitsILi96ELi64ELi64ELi4ES3_EELb0ELb1ELb1ELb0ELb0ELb1ELb0ELb0EEEvNS_16Flash_fwd_paramsE,"aw",@nobits
	.sectionflags	@""
	.align	16
	.zero		1024


//--------------------- .nv.shared._ZN5flash24flash_fwd_splitkv_kernelI23Flash_fwd_kernel_traitsILi96ELi64ELi64ELi4ELb0ELb0EN7cutlass10bfloat16_tE19Flash_kernel_traitsILi96ELi64ELi64ELi4ES3_EELb0ELb1ELb0ELb0ELb1ELb0ELb0ELb1EEEvNS_16Flash_fwd_paramsE --------------------------
	.section	.nv.shared._ZN5flash24flash_fwd_splitkv_kernelI23Flash_fwd_kernel_traitsILi96ELi64ELi64ELi4ELb0ELb0EN7cutlass10bfloat16_tE19Flash_kernel_traitsILi96ELi64ELi64ELi4ES3_EELb0ELb1ELb0ELb0ELb1ELb0ELb0ELb1EEEvNS_16Flash_fwd_paramsE,"aw",@nobits
	.sectionflags	@""
	.align	16
	.zero		1024


//--------------------- .nv.shared._ZN5flash24flash_fwd_splitkv_kernelI23Flash_fwd_kernel_traitsILi96ELi64ELi64ELi4ELb0ELb0EN7cutlass10bfloat16_tE19Flash_kernel_traitsILi96ELi64ELi64ELi4ES3_EELb0ELb1ELb0ELb0ELb1ELb1ELb0ELb1EEEvNS_16Flash_fwd_paramsE --------------------------
	.section	.nv.shared._ZN5flash24flash_fwd_splitkv_kernelI23Flash_fwd_kernel_traitsILi96ELi64ELi64ELi4ELb0ELb0EN7cutlass10bfloat16_tE19Flash_kernel_traitsILi96ELi64ELi64ELi4ES3_EELb0ELb1ELb0ELb0ELb1ELb1ELb0ELb1EEEvNS_16Flash_fwd_paramsE,"aw",@nobits
	.sectionflags	@""
	.align	16
	.zero		1024


//--------------------- .nv.shared._ZN5flash24flash_fwd_splitkv_kernelI23Flash_fwd_kernel_traitsILi96ELi64ELi64ELi4ELb0ELb0EN7cutlass10bfloat16_tE19Flash_kernel_traitsILi96ELi64ELi64ELi4ES3_EELb0ELb1ELb1ELb0ELb0ELb0ELb0ELb1EEEvNS_16Flash_fwd_paramsE --------------------------
	.section	.nv.shared._ZN5flash24flash_fwd_splitkv_kernelI23Flash_fwd_kernel_traitsILi96ELi64ELi64ELi4ELb0ELb0EN7cutlass10bfloat16_tE19Flash_kernel_traitsILi96ELi64ELi64ELi4ES3_EELb0ELb1ELb1ELb0ELb0ELb0ELb0ELb1EEEvNS_16Flash_fwd_paramsE,"aw",@nobits
	.sectionflags	@""
	.align	16
	.zero		1024


//--------------------- .nv.shared._ZN5flash24flash_fwd_splitkv_kernelI23Flash_fwd_kernel_traitsILi96ELi64ELi64ELi4ELb0ELb0EN7cutlass10bfloat16_tE19Flash_kernel_traitsILi96ELi64ELi64ELi4ES3_EELb0ELb1ELb1ELb0ELb0ELb1ELb0ELb1EEEvNS_16Flash_fwd_paramsE --------------------------
	.section	.nv.shared._ZN5flash24flash_fwd_splitkv_kernelI23Flash_fwd_kernel_traitsILi96ELi64ELi64ELi4ELb0ELb0EN7cutlass10bfloat16_tE19Flash_kernel_traitsILi96ELi64ELi64ELi4ES3_EELb0ELb1ELb1ELb0ELb0ELb1ELb0ELb1EEEvNS_16Flash_fwd_paramsE,"aw",@nobits
	.sectionflags	@""
	.align	16
	.zero		1024


//--------------------- .nv.shared._ZN5flash24flash_fwd_splitkv_kernelI23Flash_fwd_kernel_traitsILi96ELi64ELi64ELi4ELb0ELb0EN7cutlass10bfloat16_tE19Flash_kernel_traitsILi96ELi64ELi64ELi4ES3_EELb0ELb1ELb0ELb0ELb1ELb0ELb1ELb0EEEvNS_16Flash_fwd_paramsE --------------------------
	.section	.nv.shared._ZN5flash24flash_fwd_splitkv_kernelI23Flash_fwd_kernel_traitsILi96ELi64ELi64ELi4ELb0ELb0EN7cutlass10bfloat16_tE19Flash_kernel_traitsILi96ELi64ELi64ELi4ES3_EELb0ELb1ELb0ELb0ELb1ELb0ELb1ELb0EEEvNS_16Flash_fwd_paramsE,"aw",@nobits
	.sectionflags	@""
	.align	16
	.zero		1024


//--------------------- .nv.shared._ZN5flash24flash_fwd_splitkv_kernelI23Flash_fwd_kernel_traitsILi96ELi64ELi64ELi4ELb0ELb0EN7cutlass10bfloat16_tE19Flash_kernel_traitsILi96ELi64ELi64ELi4ES3_EELb0ELb1ELb0ELb0ELb1ELb1ELb1ELb0EEEvNS_16Flash_fwd_paramsE --------------------------
	.section	.nv.shared._ZN5flash24flash_fwd_splitkv_kernelI23Flash_fwd_kernel_traitsILi96ELi64ELi64ELi4ELb0ELb0EN7cutlass10bfloat16_tE19Flash_kernel_traitsILi96ELi64ELi64ELi4ES3_EELb0ELb1ELb0ELb0ELb1ELb1ELb1ELb0EEEvNS_16Flash_fwd_paramsE,"aw",@nobits
	.sectionflags	@""
	.align	16
	.zero		1024


//--------------------- .nv.shared._ZN5flash24flash_fwd_splitkv_kernelI23Flash_fwd_kernel_traitsILi96ELi64ELi64ELi4ELb0ELb0EN7cutlass10bfloat16_tE19Flash_kernel_traitsILi96ELi64ELi64ELi4ES3_EELb0ELb1ELb1ELb0ELb0ELb0ELb1ELb0EEEvNS_16Flash_fwd_paramsE --------------------------
	.section	.nv.shared._ZN5flash24flash_fwd_splitkv_kernelI23Flash_fwd_kernel_traitsILi96ELi64ELi64ELi4ELb0ELb0EN7cutlass10bfloat16_tE19Flash_kernel_traitsILi96ELi64ELi64ELi4ES3_EELb0ELb1ELb1ELb0ELb0ELb0ELb1ELb0EEEvNS_16Flash_fwd_paramsE,"aw",@nobits
	.sectionflags	@""
	.align	16
	.zero		1024


//--------------------- .nv.shared._ZN5flash24flash_fwd_splitkv_kernelI23Flash_fwd_kernel_traitsILi96ELi64ELi64ELi4ELb0ELb0EN7cutlass10bfloat16_tE19Flash_kernel_traitsILi96ELi64ELi64ELi4ES3_EELb0ELb1ELb1ELb0ELb0ELb1ELb1ELb0EEEvNS_16Flash_fwd_paramsE --------------------------
	.section	.nv.shared._ZN5flash24flash_fwd_splitkv_kernelI23Flash_fwd_kernel_traitsILi96ELi64ELi64ELi4ELb0ELb0EN7cutlass10bfloat16_tE19Flash_kernel_traitsILi96ELi64ELi64ELi4ES3_EELb0ELb1ELb1ELb0ELb0ELb1ELb1ELb0EEEvNS_16Flash_fwd_paramsE,"aw",@nobits
	.sectionflags	@""
	.align	16
	.zero		1024


//--------------------- .nv.shared._ZN5flash24flash_fwd_splitkv_kernelI23Flash_fwd_kernel_traitsILi96ELi64ELi64ELi4ELb0ELb0EN7cutlass10bfloat16_tE19Flash_kernel_traitsILi96ELi64ELi64ELi4ES3_EELb0ELb1ELb0ELb0ELb1ELb0ELb1ELb1EEEvNS_16Flash_fwd_paramsE --------------------------
	.section	.nv.shared._ZN5flash24flash_fwd_splitkv_kernelI23Flash_fwd_kernel_traitsILi96ELi64ELi64ELi4ELb0ELb0EN7cutlass10bfloat16_tE19Flash_kernel_traitsILi96ELi64ELi64ELi4ES3_EELb0ELb1ELb0ELb0ELb1ELb0ELb1ELb1EEEvNS_16Flash_fwd_paramsE,"aw",@nobits
	.sectionflags	@""
	.align	16
	.zero		1024


//--------------------- .nv.shared._ZN5flash24flash_fwd_splitkv_kernelI23Flash_fwd_kernel_traitsILi96ELi64ELi64ELi4ELb0ELb0EN7cutlass10bfloat16_tE19Flash_kernel_traitsILi96ELi64ELi64ELi4ES3_EELb0ELb1ELb0ELb0ELb1ELb1ELb1ELb1EEEvNS_16Flash_fwd_paramsE --------------------------
	.section	.nv.shared._ZN5flash24flash_fwd_splitkv_kernelI23Flash_fwd_kernel_traitsILi96ELi64ELi64ELi4ELb0ELb0EN7cutlass10bfloat16_tE19Flash_kernel_traitsILi96ELi64ELi64ELi4ES3_EELb0ELb1ELb0ELb0ELb1ELb1ELb1ELb1EEEvNS_16Flash_fwd_paramsE,"aw",@nobits
	.sectionflags	@""
	.align	16
	.zero		1024


//--------------------- .nv.shared._ZN5flash24flash_fwd_splitkv_kernelI23Flash_fwd_kernel_traitsILi96ELi64ELi64ELi4ELb0ELb0EN7cutlass10bfloat16_tE19Flash_kernel_traitsILi96ELi64ELi64ELi4ES3_EELb0ELb1ELb1ELb0ELb0ELb0ELb1ELb1EEEvNS_16Flash_fwd_paramsE --------------------------
	.section	.nv.shared._ZN5flash24flash_fwd_splitkv_kernelI23Flash_fwd_kernel_traitsILi96ELi64ELi64ELi4ELb0ELb0EN7cutlass10bfloat16_tE19Flash_kernel_traitsILi96ELi64ELi64ELi4ES3_EELb0ELb1ELb1ELb0ELb0ELb0ELb1ELb1EEEvNS_16Flash_fwd_paramsE,"aw",@nobits
	.sectionflags	@""
	.align	16
	.zero		1024


//--------------------- .nv.shared._ZN5flash24flash_fwd_splitkv_kernelI23Flash_fwd_kernel_traitsILi96ELi64ELi64ELi4ELb0ELb0EN7cutlass10bfloat16_tE19Flash_kernel_traitsILi96ELi64ELi64ELi4ES3_EELb0ELb1ELb1ELb0ELb0ELb1ELb1ELb1EEEvNS_16Flash_fwd_paramsE --------------------------
	.section	.nv.shared._ZN5flash24flash_fwd_splitkv_kernelI23Flash_fwd_kernel_traitsILi96ELi64ELi64ELi4ELb0ELb0EN7cutlass10bfloat16_tE19Flash_kernel_traitsILi96ELi64ELi64ELi4ES3_EELb0ELb1ELb1ELb0ELb0ELb1ELb1ELb1EEEvNS_16Flash_fwd_paramsE,"aw",@nobits
	.sectionflags	@""
	.align	16
	.zero		1024


//--------------------- .nv.constant0._ZN5flash32flash_fwd_splitkv_combine_kernelI23Flash_fwd_kernel_traitsILi96ELi64ELi128ELi4ELb0ELb0EN7cutlass10bfloat16_tE19Flash_kernel_traitsILi96ELi64ELi128ELi4ES3_EELi16ELi7ELb0EEEvNS_16Flash_fwd_paramsE --------------------------
	.section	.nv.constant0._ZN5flash32flash_fwd_splitkv_combine_kernelI23Flash_fwd_kernel_traitsILi96ELi64ELi128ELi4ELb0ELb0EN7cutlass10bfloat16_tE19Flash_kernel_traitsILi96ELi64ELi128ELi4ES3_EELi16ELi7ELb0EEEvNS_16Flash_fwd_paramsE,"a",@progbits
	.sectionflags	@""
	.align	4
.nv.constant0._ZN5flash32flash_fwd_splitkv_combine_kernelI23Flash_fwd_kernel_traitsILi96ELi64ELi128ELi4ELb0ELb0EN7cutlass10bfloat16_tE19Flash_kernel_traitsILi96ELi64ELi128ELi4ES3_EELi16ELi7ELb0EEEvNS_16Flash_fwd_paramsE:
	.zero		1360


//--------------------- .nv.constant0._ZN5flash32flash_fwd_splitkv_combine_kernelI23Flash_fwd_kernel_traitsILi96ELi64ELi128ELi4ELb0ELb0EN7cutlass10bfloat16_tE19Flash_kernel_traitsILi96ELi64ELi128ELi4ES3_EELi16ELi6ELb0EEEvNS_16Flash_fwd_paramsE --------------------------
	.section	.nv.constant0._ZN5flash32flash_fwd_splitkv_combine_kernelI23Flash_fwd_kernel_traitsILi96ELi64ELi128ELi4ELb0ELb0EN7cutlass10bfloat16_tE19Flash_kernel_traitsILi96ELi64ELi128ELi4ES3_EELi16ELi6ELb0EEEvNS_16Flash_fwd_paramsE,"a",@progbits
	.sectionflags	@""
	.align	4
.nv.constant0._ZN5flash32flash_fwd_splitkv_combine_kernelI23Flash_fwd_kernel_traitsILi96ELi64ELi128ELi4ELb0ELb0EN7cutlass10bfloat16_tE19Flash_kernel_traitsILi96ELi64ELi128ELi4ES3_EELi16ELi6ELb0EEEvNS_16Flash_fwd_paramsE:
	.zero		1360


//--------------------- .nv.constant0._ZN5flash32flash_fwd_splitkv_combine_kernelI23Flash_fwd_kernel_traitsILi96ELi64ELi128ELi4ELb0ELb0EN7cutlass10bfloat16_tE19Flash_kernel_traitsILi96ELi64ELi128ELi4ES3_EELi16ELi5ELb0EEEvNS_16Flash_fwd_paramsE --------------------------
	.section	.nv.constant0._ZN5flash32flash_fwd_splitkv_combine_kernelI23Flash_fwd_kernel_traitsILi96ELi64ELi128ELi4ELb0ELb0EN7cutlass10bfloat16_tE19Flash_kernel_traitsILi96ELi64ELi128ELi4ES3_EELi16ELi5ELb0EEEvNS_16Flash_fwd_paramsE,"a",@progbits
	.sectionflags	@""
	.align	4
.nv.constant0._ZN5flash32flash_fwd_splitkv_combine_kernelI23Flash_fwd_kernel_traitsILi96ELi64ELi128ELi4ELb0ELb0EN7cutlass10bfloat16_tE19Flash_kernel_traitsILi96ELi64ELi128ELi4ES3_EELi16ELi5ELb0EEEvNS_16Flash_fwd_paramsE:
	.zero		1360


//--------------------- .nv.constant0._ZN5flash32flash_fwd_splitkv_combine_kernelI23Flash_fwd_kernel_traitsILi96ELi64ELi128ELi4ELb0ELb0EN7cutlass10bfloat16_tE19Flash_kernel_traitsILi96ELi64ELi128ELi4ES3_EELi16ELi4ELb0EEEvNS_16Flash_fwd_paramsE --------------------------
	.section	.nv.constant0._ZN5flash32flash_fwd_splitkv_combine_kernelI23Flash_fwd_kernel_traitsILi96ELi64ELi128ELi4ELb0ELb0EN7cutlass10bfloat16_tE19Flash_kernel_traitsILi96ELi64ELi128ELi4ES3_EELi16ELi4ELb0EEEvNS_16Flash_fwd_paramsE,"a",@progbits
	.sectionflags	@""
	.align	4
.nv.constant0._ZN5flash32flash_fwd_splitkv_combine_kernelI23Flash_fwd_kernel_traitsILi96ELi64ELi128ELi4ELb0ELb0EN7cutlass10bfloat16_tE19Flash_kernel_traitsILi96ELi64ELi128ELi4ES3_EELi16ELi4ELb0EEEvNS_16Flash_fwd_paramsE:
	.zero		1360


//--------------------- .nv.constant0._ZN5flash32flash_fwd_splitkv_combine_kernelI23Flash_fwd_kernel_traitsILi96ELi64ELi128ELi4ELb0ELb0EN7cutlass10bfloat16_tE19Flash_kernel_traitsILi96ELi64ELi128ELi4ES3_EELi16ELi3ELb0EEEvNS_16Flash_fwd_paramsE --------------------------
	.section	.nv.constant0._ZN5flash32flash_fwd_splitkv_combine_kernelI23Flash_fwd_kernel_traitsILi96ELi64ELi128ELi4ELb0ELb0EN7cutlass10bfloat16_tE19Flash_kernel_traitsILi96ELi64ELi128ELi4ES3_EELi16ELi3ELb0EEEvNS_16Flash_fwd_paramsE,"a",@progbits
	.sectionflags	@""
	.align	4
.nv.constant0._ZN5flash32flash_fwd_splitkv_combine_kernelI23Flash_fwd_kernel_traitsILi96ELi64ELi128ELi4ELb0ELb0EN7cutlass10bfloat16_tE19Flash_kernel_traitsILi96ELi64ELi128ELi4ES3_EELi16ELi3ELb0EEEvNS_16Flash_fwd_paramsE:
	.zero		1360


//--------------------- .nv.constant0._ZN5flash32flash_fwd_splitkv_combine_kernelI23Flash_fwd_kernel_traitsILi96ELi64ELi128ELi4ELb0ELb0EN7cutlass10bfloat16_tE19Flash_kernel_traitsILi96ELi64ELi128ELi4ES3_EELi16ELi2ELb0EEEvNS_16Flash_fwd_paramsE --------------------------
	.section	.nv.constant0._ZN5flash32flash_fwd_splitkv_combine_kernelI23Flash_fwd_kernel_traitsILi96ELi64ELi128ELi4ELb0ELb0EN7cutlass10bfloat16_tE19Flash_kernel_traitsILi96ELi64ELi128ELi4ES3_EELi16ELi2ELb0EEEvNS_16Flash_fwd_paramsE,"a",@progbits
	.sectionflags	@""
	.align	4
.nv.constant0._ZN5flash32flash_fwd_splitkv_combine_kernelI23Flash_fwd_kernel_traitsILi96ELi64ELi128ELi4ELb0ELb0EN7cutlass10bfloat16_tE19Flash_kernel_traitsILi96ELi64ELi128ELi4ES3_EELi16ELi2ELb0EEEvNS_16Flash_fwd_paramsE:
	.zero		1360


//--------------------- .nv.constant0._ZN5flash32flash_fwd_splitkv_combine_kernelI23Flash_fwd_kernel_traitsILi96ELi64ELi128ELi4ELb0ELb0EN7cutlass10bfloat16_tE19Flash_kernel_traitsILi96ELi64ELi128ELi4ES3_EELi16ELi1ELb0EEEvNS_16Flash_fwd_paramsE --------------------------
	.section	.nv.constant0._ZN5flash32flash_fwd_splitkv_combine_kernelI23Flash_fwd_kernel_traitsILi96ELi64ELi128ELi4ELb0ELb0EN7cutlass10bfloat16_tE19Flash_kernel_traitsILi96ELi64ELi128ELi4ES3_EELi16ELi1ELb0EEEvNS_16Flash_fwd_paramsE,"a",@progbits
	.sectionflags	@""
	.align	4
.nv.constant0._ZN5flash32flash_fwd_splitkv_combine_kernelI23Flash_fwd_kernel_traitsILi96ELi64ELi128ELi4ELb0ELb0EN7cutlass10bfloat16_tE19Flash_kernel_traitsILi96ELi64ELi128ELi4ES3_EELi16ELi1ELb0EEEvNS_16Flash_fwd_paramsE:
	.zero		1360


//--------------------- .nv.constant0._ZN5flash32flash_fwd_splitkv_combine_kernelI23Flash_fwd_kernel_traitsILi96ELi64ELi128ELi4ELb0ELb0EN7cutlass10bfloat16_tE19Flash_kernel_traitsILi96ELi64ELi128ELi4ES3_EELi16ELi7ELb1EEEvNS_16Flash_fwd_paramsE --------------------------
	.section	.nv.constant0._ZN5flash32flash_fwd_splitkv_combine_kernelI23Flash_fwd_kernel_traitsILi96ELi64ELi128ELi4ELb0ELb0EN7cutlass10bfloat16_tE19Flash_kernel_traitsILi96ELi64ELi128ELi4ES3_EELi16ELi7ELb1EEEvNS_16Flash_fwd_paramsE,"a",@progbits
	.sectionflags	@""
	.align	4
.nv.constant0._ZN5flash32flash_fwd_splitkv_combine_kernelI23Flash_fwd_kernel_traitsILi96ELi64ELi128ELi4ELb0ELb0EN7cutlass10bfloat16_tE19Flash_kernel_traitsILi96ELi64ELi128ELi4ES3_EELi16ELi7ELb1EEEvNS_16Flash_fwd_paramsE:
	.zero		1360


//--------------------- .nv.constant0._ZN5flash32flash_fwd_splitkv_combine_kernelI23Flash_fwd_kernel_traitsILi96ELi64ELi128ELi4ELb0ELb0EN7cutlass10bfloat16_tE19Flash_kernel_traitsILi96ELi64ELi128ELi4ES3_EELi16ELi6ELb1EEEvNS_16Flash_fwd_paramsE --------------------------
	.section	.nv.constant0._ZN5flash32flash_fwd_splitkv_combine_kernelI23Flash_fwd_kernel_traitsILi96ELi64ELi128ELi4ELb0ELb0EN7cutlass10bfloat16_tE19Flash_kernel_traitsILi96ELi64ELi128ELi4ES3_EELi16ELi6ELb1EEEvNS_16Flash_fwd_paramsE,"a",@progbits
	.sectionflags	@""
	.align	4
.nv.constant0._ZN5flash32flash_fwd_splitkv_combine_kernelI23Flash_fwd_kernel_traitsILi96ELi64ELi128ELi4ELb0ELb0EN7cutlass10bfloat16_tE19Flash_kernel_traitsILi96ELi64ELi128ELi4ES3_EELi16ELi6ELb1EEEvNS_16Flash_fwd_paramsE:
	.zero		1360


//--------------------- .nv.constant0._ZN5flash32flash_fwd_splitkv_combine_kernelI23Flash_fwd_kernel_traitsILi96ELi64ELi128ELi4ELb0ELb0EN7cutlass10bfloat16_tE19Flash_kernel_traitsILi96ELi64ELi128ELi4ES3_EELi16ELi5ELb1EEEvNS_16Flash_fwd_paramsE --------------------------
	.section	.nv.constant0._ZN5flash32flash_fwd_splitkv_combine_kernelI23Flash_fwd_kernel_traitsILi96ELi64ELi128ELi4ELb0ELb0EN7cutlass10bfloat16_tE19Flash_kernel_traitsILi96ELi64ELi128ELi4ES3_EELi16ELi5ELb1EEEvNS_16Flash_fwd_paramsE,"a",@progbits
	.sectionflags	@""
	.align	4
.nv.constant0._ZN5flash32flash_fwd_splitkv_combine_kernelI23Flash_fwd_kernel_traitsILi96ELi64ELi128ELi4ELb0ELb0EN7cutlass10bfloat16_tE19Flash_kernel_traitsILi96ELi64ELi128ELi4ES3_EELi16ELi5ELb1EEEvNS_16Flash_fwd_paramsE:
	.zero		1360


//--------------------- .nv.constant0._ZN5flash32flash_fwd_splitkv_combine_kernelI23Flash_fwd_kernel_traitsILi96ELi64ELi128ELi4ELb0ELb0EN7cutlass10bfloat16_tE19Flash_kernel_traitsILi96ELi64ELi128ELi4ES3_EELi16ELi4ELb1EEEvNS_16Flash_fwd_paramsE --------------------------
	.section	.nv.constant0._ZN5flash32flash_fwd_splitkv_combine_kernelI23Flash_fwd_kernel_traitsILi96ELi64ELi128ELi4ELb0ELb0EN7cutlass10bfloat16_tE19Flash_kernel_traitsILi96ELi64ELi128ELi4ES3_EELi16ELi4ELb1EEEvNS_16Flash_fwd_paramsE,"a",@progbits
	.sectionflags	@""
	.align	4
.nv.constant0._ZN5flash32flash_fwd_splitkv_combine_kernelI23Flash_fwd_kernel_traitsILi96ELi64ELi128ELi4ELb0ELb0EN7cutlass10bfloat16_tE19Flash_kernel_traitsILi96ELi64ELi128ELi4ES3_EELi16ELi4ELb1EEEvNS_16Flash_fwd_paramsE:
	.zero		1360


//--------------------- .nv.constant0._ZN5flash32flash_fwd_splitkv_combine_kernelI23Flash_fwd_kernel_traitsILi96ELi64ELi128ELi4ELb0ELb0EN7cutlass10bfloat16_tE19Flash_kernel_traitsILi96ELi64ELi128ELi4ES3_EELi16ELi3ELb1EEEvNS_16Flash_fwd_paramsE --------------------------
	.section	.nv.constant0._ZN5flash32flash_fwd_splitkv_combine_kernelI23Flash_fwd_kernel_traitsILi96ELi64ELi128ELi4ELb0ELb0EN7cutlass10bfloat16_tE19Flash_kernel_traitsILi96ELi64ELi128ELi4ES3_EELi16ELi3ELb1EEEvNS_16Flash_fwd_paramsE,"a",@progbits
	.sectionflags	@""
	.align	4
.nv.constant0._ZN5flash32flash_fwd_splitkv_combine_kernelI23Flash_fwd_kernel_traitsILi96ELi64ELi128ELi4ELb0ELb0EN7cutlass10bfloat16_tE19Flash_kernel_traitsILi96ELi64ELi128ELi4ES3_EELi16ELi3ELb1EEEvNS_16Flash_fwd_paramsE:
	.zero		1360


//--------------------- .nv.constant0._ZN5flash32flash_fwd_splitkv_combine_kernelI23Flash_fwd_kernel_traitsILi96ELi64ELi128ELi4ELb0ELb0EN7cutlass10bfloat16_tE19Flash_kernel_traitsILi96ELi64ELi128ELi4ES3_EELi16ELi2ELb1EEEvNS_16Flash_fwd_paramsE --------------------------
	.section	.nv.constant0._ZN5flash32flash_fwd_splitkv_combine_kernelI23Flash_fwd_kernel_traitsILi96ELi64ELi128ELi4ELb0ELb0EN7cutlass10bfloat16_tE19Flash_kernel_traitsILi96ELi64ELi128ELi4ES3_EELi16ELi2ELb1EEEvNS_16Flash_fwd_paramsE,"a",@progbits
	.sectionflags	@""
	.align	4
.nv.constant0._ZN5flash32flash_fwd_splitkv_combine_kernelI23Flash_fwd_kernel_traitsILi96ELi64ELi128ELi4ELb0ELb0EN7cutlass10bfloat16_tE19Flash_kernel_traitsILi96ELi64ELi128ELi4ES3_EELi16ELi2ELb1EEEvNS_16Flash_fwd_paramsE:
	.zero		1360


//--------------------- .nv.constant0._ZN5flash32flash_fwd_splitkv_combine_kernelI23Flash_fwd_kernel_traitsILi96ELi64ELi128ELi4ELb0ELb0EN7cutlass10bfloat16_tE19Flash_kernel_traitsILi96ELi64ELi128ELi4ES3_EELi16ELi1ELb1EEEvNS_16Flash_fwd_paramsE --------------------------
	.section	.nv.constant0._ZN5flash32flash_fwd_splitkv_combine_kernelI23Flash_fwd_kernel_traitsILi96ELi64ELi128ELi4ELb0ELb0EN7cutlass10bfloat16_tE19Flash_kernel_traitsILi96ELi64ELi128ELi4ES3_EELi16ELi1ELb1EEEvNS_16Flash_fwd_paramsE,"a",@progbits
	.sectionflags	@""
	.align	4
.nv.constant0._ZN5flash32flash_fwd_splitkv_combine_kernelI23Flash_fwd_kernel_traitsILi96ELi64ELi128ELi4ELb0ELb0EN7cutlass10bfloat16_tE19Flash_kernel_traitsILi96ELi64ELi128ELi4ES3_EELi16ELi1ELb1EEEvNS_16Flash_fwd_paramsE:
	.zero		1360


//--------------------- .nv.constant0._ZN5flash24flash_fwd_splitkv_kernelI23Flash_fwd_kernel_traitsILi96ELi64ELi128ELi4ELb0ELb0EN7cutlass10bfloat16_tE19Flash_kernel_traitsILi96ELi64ELi128ELi4ES3_EELb0ELb0ELb0ELb0ELb1ELb0ELb0ELb0EEEvNS_16Flash_fwd_paramsE --------------------------
	.section	.nv.constant0._ZN5flash24flash_fwd_splitkv_kernelI23Flash_fwd_kernel_traitsILi96ELi64ELi128ELi4ELb0ELb0EN7cutlass10bfloat16_tE19Flash_kernel_traitsILi96ELi64ELi128ELi4ES3_EELb0ELb0ELb0ELb0ELb1ELb0ELb0ELb0EEEvNS_16Flash_fwd_paramsE,"a",@progbits
	.sectionflags	@""
	.align	4
.nv.constant0._ZN5flash24flash_fwd_splitkv_kernelI23Flash_fwd_kernel_traitsILi96ELi64ELi128ELi4ELb0ELb0EN7cutlass10bfloat16_tE19Flash_kernel_traitsILi96ELi64ELi128ELi4ES3_EELb0ELb0ELb0ELb0ELb1ELb0ELb0ELb0EEEvNS_16Flash_fwd_paramsE:
	.zero		1360


//--------------------- .nv.constant0._ZN5flash24flash_fwd_splitkv_kernelI23Flash_fwd_kernel_traitsILi96ELi64ELi128ELi4ELb0ELb0EN7cutlass10bfloat16_tE19Flash_kernel_traitsILi96ELi64ELi128ELi4ES3_EELb0ELb0ELb0ELb0ELb1ELb1ELb0ELb0EEEvNS_16Flash_fwd_paramsE --------------------------
	.section	.nv.constant0._ZN5flash24flash_fwd_splitkv_kernelI23Flash_fwd_kernel_traitsILi96ELi64ELi128ELi4ELb0ELb0EN7cutlass10bfloat16_tE19Flash_kernel_traitsILi96ELi64ELi128ELi4ES3_EELb0ELb0ELb0ELb0ELb1ELb1ELb0ELb0EEEvNS_16Flash_fwd_paramsE,"a",@progbits
	.sectionflags	@""
	.align	4
.nv.constant0._ZN5flash24flash_fwd_splitkv_kernelI23Flash_fwd_kernel_traitsILi96ELi64ELi128ELi4ELb0ELb0EN7cutlass10bfloat16_tE19Flash_kernel_traitsILi96ELi64ELi128ELi4ES3_EELb0ELb0ELb0ELb0ELb1ELb1ELb0ELb0EEEvNS_16Flash_fwd_paramsE:
	.zero		1360


//--------------------- .nv.constant0._ZN5flash24flash_fwd_splitkv_kernelI23Flash_fwd_kernel_traitsILi96ELi64ELi128ELi4ELb0ELb0EN7cutlass10bfloat16_tE19Flash_kernel_traitsILi96ELi64ELi128ELi4ES3_EELb0ELb0ELb0ELb0ELb1ELb0ELb1ELb0EEEvNS_16Flash_fwd_paramsE --------------------------
	.section	.nv.constant0._ZN5flash24flash_fwd_splitkv_kernelI23Flash_fwd_kernel_traitsILi96ELi64ELi128ELi4ELb0ELb0EN7cutlass10bfloat16_tE19Flash_kernel_traitsILi96ELi64ELi128ELi4ES3_EELb0ELb0ELb0ELb0ELb1ELb0ELb1ELb0EEEvNS_16Flash_fwd_paramsE,"a",@progbits
	.sectionflags	@""
	.align	4
.nv.constant0._ZN5flash24flash_fwd_splitkv_kernelI23Flash_fwd_kernel_traitsILi96ELi64ELi128ELi4ELb0ELb0EN7cutlass10bfloat16_tE19Flash_kernel_traitsILi96ELi64ELi128ELi4ES3_EELb0ELb0ELb0ELb0ELb1ELb0ELb1ELb0EEEvNS_16Flash_fwd_paramsE:
	.zero		1360


//--------------------- .nv.constant0._ZN5flash24flash_fwd_splitkv_kernelI23Flash_fwd_kernel_traitsILi96ELi64ELi128ELi4ELb0ELb0EN7cutlass10bfloat16_tE19Flash_kernel_traitsILi96ELi64ELi128ELi4ES3_EELb0ELb0ELb0ELb0ELb1ELb1ELb1ELb0EEEvNS_16Flash_fwd_paramsE --------------------------
	.section	.nv.constant0._ZN5flash24flash_fwd_splitkv_kernelI23Flash_fwd_kernel_traitsILi96ELi64ELi128ELi4ELb0ELb0EN7cutlass10bfloat16_tE19Flash_kernel_traitsILi96ELi64ELi128ELi4ES3_EELb0ELb0ELb0ELb0ELb1ELb1ELb1ELb0EEEvNS_16Flash_fwd_paramsE,"a",@progbits
	.sectionflags	@""
	.align	4
.nv.constant0._ZN5flash24flash_fwd_splitkv_kernelI23Flash_fwd_kernel_traitsILi96ELi64ELi128ELi4ELb0ELb0EN7cutlass10bfloat16_tE19Flash_kernel_traitsILi96ELi64ELi128ELi4ES3_EELb0ELb0ELb0ELb0ELb1ELb1ELb1ELb0EEEvNS_16Flash_fwd_paramsE:
	.zero		1360


//--------------------- .nv.constant0._ZN5flash24flash_fwd_splitkv_kernelI23Flash_fwd_kernel_traitsILi96ELi64ELi128ELi4ELb0ELb0EN7cutlass10bfloat16_tE19Flash_kernel_traitsILi96ELi64ELi128ELi4ES3_EELb0ELb0ELb0ELb0ELb0ELb0ELb0ELb0EEEvNS_16Flash_fwd_paramsE --------------------------
	.section	.nv.constant0._ZN5flash24flash_fwd_splitkv_kernelI23Flash_fwd_kernel_traitsILi96ELi64ELi128ELi4ELb0ELb0EN7cutlass10bfloat16_tE19Flash_kernel_traitsILi96ELi64ELi128ELi4ES3_EELb0ELb0ELb0ELb0ELb0ELb0ELb0ELb0EEEvNS_16Flash_fwd_paramsE,"a",@progbits
	.sectionflags	@""
	.align	4
.nv.constant0._ZN5flash24flash_fwd_splitkv_kernelI23Flash_fwd_kernel_traitsILi96ELi64ELi128ELi4ELb0ELb0EN7cutlass10bfloat16_tE19Flash_kernel_traitsILi96ELi64ELi128ELi4ES3_EELb0ELb0ELb0ELb0ELb0ELb0ELb0ELb0EEEvNS_16Flash_fwd_paramsE:
	.zero		1360


//--------------------- .nv.constant0._ZN5flash24flash_fwd_splitkv_kernelI23Flash_fwd_kernel_traitsILi96ELi64ELi128ELi4ELb0ELb0EN7cutlass10bfloat16_tE19Flash_kernel_traitsILi96ELi64ELi128ELi4ES3_EELb0ELb0ELb0ELb0ELb0ELb1ELb0ELb0EEEvNS_16Flash_fwd_paramsE --------------------------
	.section	.nv.constant0._ZN5flash24flash_fwd_splitkv_kernelI23Flash_fwd_kernel_traitsILi96ELi64ELi128ELi4ELb0ELb0EN7cutlass10bfloat16_tE19Flash_kernel_traitsILi96ELi64ELi128ELi4ES3_EELb0ELb0ELb0ELb0ELb0ELb1ELb0ELb0EEEvNS_16Flash_fwd_paramsE,"a",@progbits
	.sectionflags	@""
	.align	4
.nv.constant0._ZN5flash24flash_fwd_splitkv_kernelI23Flash_fwd_kernel_traitsILi96ELi64ELi128ELi4ELb0ELb0EN7cutlass10bfloat16_tE19Flash_kernel_traitsILi96ELi64ELi128ELi4ES3_EELb0ELb0ELb0ELb0ELb0ELb1ELb0ELb0EEEvNS_16Flash_fwd_paramsE:
	.zero		1360


//--------------------- .nv.constant0._ZN5flash24flash_fwd_splitkv_kernelI23Flash_fwd_kernel_traitsILi96ELi64ELi128ELi4ELb0ELb0EN7cutlass10bfloat16_tE19Flash_kernel_traitsILi96ELi64ELi128ELi4ES3_EELb0ELb0ELb0ELb0ELb0ELb0ELb0ELb1EEEvNS_16Flash_fwd_paramsE --------------------------
	.section	.nv.constant0._ZN5flash24flash_fwd_splitkv_kernelI23Flash_fwd_kernel_traitsILi96ELi64ELi128ELi4ELb0ELb0EN7cutlass10bfloat16_tE19Flash_kernel_traitsILi96ELi64ELi128ELi4ES3_EELb0ELb0ELb0ELb0ELb0ELb0ELb0ELb1EEEvNS_16Flash_fwd_paramsE,"a",@progbits
	.sectionflags	@""
	.align	4
.nv.constant0._ZN5flash24flash_fwd_splitkv_kernelI23Flash_fwd_kernel_traitsILi96ELi64ELi128ELi4ELb0ELb0EN7cutlass10bfloat16_tE19Flash_kernel_traitsILi96ELi64ELi128ELi4ES3_EELb0ELb0ELb0ELb0ELb0ELb0ELb0ELb1EEEvNS_16Flash_fwd_paramsE:
	.zero		1360


//--------------------- .nv.constant0._ZN5flash24flash_fwd_splitkv_kernelI23Flash_fwd_kernel_traitsILi96ELi64ELi128ELi4ELb0ELb0EN7cutlass10bfloat16_tE19Flash_kernel_traitsILi96ELi64ELi128ELi4ES3_EELb0ELb0ELb0ELb0ELb0ELb1ELb0ELb1EEEvNS_16Flash_fwd_paramsE --------------------------
	.section	.nv.constant0._ZN5flash24flash_fwd_splitkv_kernelI23Flash_fwd_kernel_traitsILi96ELi64ELi128ELi4ELb0ELb0EN7cutlass10bfloat16_tE19Flash_kernel_traitsILi96ELi64ELi128ELi4ES3_EELb0ELb0ELb0ELb0ELb0ELb1ELb0ELb1EEEvNS_16Flash_fwd_paramsE,"a",@progbits
	.sectionflags	@""
	.align	4
.nv.constant0._ZN5flash24flash_fwd_splitkv_kernelI23Flash_fwd_kernel_traitsILi96ELi64ELi128ELi4ELb0ELb0EN7cutlass10bfloat16_tE19Flash_kernel_traitsILi96ELi64ELi128ELi4ES3_EELb0ELb0ELb0ELb0ELb0ELb1ELb0ELb1EEEvNS_16Flash_fwd_paramsE:
	.zero		1360


//--------------------- .nv.constant0._ZN5flash24flash_fwd_splitkv_kernelI23Flash_fwd_kernel_traitsILi96ELi64ELi128ELi4ELb0ELb0EN7cutlass10bfloat16_tE19Flash_kernel_traitsILi96ELi64ELi128ELi4ES3_EELb0ELb0ELb0ELb0ELb0ELb0ELb1ELb0EEEvNS_16Flash_fwd_paramsE --------------------------
	.section	.nv.constant0._ZN5flash24flash_fwd_splitkv_kernelI23Flash_fwd_kernel_traitsILi96ELi64ELi128ELi4ELb0ELb0EN7cutlass10bfloat16_tE19Flash_kernel_traitsILi96ELi64ELi128ELi4ES3_EELb0ELb0ELb0ELb0ELb0ELb0ELb1ELb0EEEvNS_16Flash_fwd_paramsE,"a",@progbits
	.sectionflags	@""
	.align	4
.nv.constant0._ZN5flash24flash_fwd_splitkv_kernelI23Flash_fwd_kernel_traitsILi96ELi64ELi128ELi4ELb0ELb0EN7cutlass10bfloat16_tE19Flash_kernel_traitsILi96ELi64ELi128ELi4ES3_EELb0ELb0ELb0ELb0ELb0ELb0ELb1ELb0EEEvNS_16Flash_fwd_paramsE:
	.zero		1360


//--------------------- .nv.constant0._ZN5flash24flash_fwd_splitkv_kernelI23Flash_fwd_kernel_traitsILi96ELi64ELi128ELi4ELb0ELb0EN7cutlass10bfloat16_tE19Flash_kernel_traitsILi96ELi64ELi128ELi4ES3_EELb0ELb0ELb0ELb0ELb0ELb1ELb1ELb0EEEvNS_16Flash_fwd_paramsE --------------------------
	.section	.nv.constant0._ZN5flash24flash_fwd_splitkv_kernelI23Flash_fwd_kernel_traitsILi96ELi64ELi128ELi4ELb0ELb0EN7cutlass10bfloat16_tE19Flash_kernel_traitsILi96ELi64ELi128ELi4ES3_EELb0ELb0ELb0ELb0ELb0ELb1ELb1ELb0EEEvNS_16Flash_fwd_paramsE,"a",@progbits
	.sectionflags	@""
	.align	4
.nv.constant0._ZN5flash24flash_fwd_splitkv_kernelI23Flash_fwd_kernel_traitsILi96ELi64ELi128ELi4ELb0ELb0EN7cutlass10bfloat16_tE19Flash_kernel_traitsILi96ELi64ELi128ELi4ES3_EELb0ELb0ELb0ELb0ELb0ELb1ELb1ELb0EEEvNS_16Flash_fwd_paramsE:
	.zero		1360


//--------------------- .nv.constant0._ZN5flash24flash_fwd_splitkv_kernelI23Flash_fwd_kernel_traitsILi96ELi64ELi128ELi4ELb0ELb0EN7cutlass10bfloat16_tE19Flash_kernel_traitsILi96ELi64ELi128ELi4ES3_EELb0ELb0ELb0ELb0ELb0ELb0ELb1ELb1EEEvNS_16Flash_fwd_paramsE --------------------------
	.section	.nv.constant0._ZN5flash24flash_fwd_splitkv_kernelI23Flash_fwd_kernel_traitsILi96ELi64ELi128ELi4ELb0ELb0EN7cutlass10bfloat16_tE19Flash_kernel_traitsILi96ELi64ELi128ELi4ES3_EELb0ELb0ELb0ELb0ELb0ELb0ELb1ELb1EEEvNS_16Flash_fwd_paramsE,"a",@progbits
	.sectionflags	@""
	.align	4
.nv.constant0._ZN5flash24flash_fwd_splitkv_kernelI23Flash_fwd_kernel_traitsILi96ELi64ELi128ELi4ELb0ELb0EN7cutlass10bfloat16_tE19Flash_kernel_traitsILi96ELi64ELi128ELi4ES3_EELb0ELb0ELb0ELb0ELb0ELb0ELb1ELb1EEEvNS_16Flash_fwd_paramsE:
	.zero		1360


//--------------------- .nv.constant0._ZN5flash24flash_fwd_splitkv_kernelI23Flash_fwd_kernel_traitsILi96ELi64ELi128ELi4ELb0ELb0EN7cutlass10bfloat16_tE19Flash_kernel_traitsILi96ELi64ELi128ELi4ES3_EELb0ELb0ELb0ELb0ELb0ELb1ELb1ELb1EEEvNS_16Flash_fwd_paramsE --------------------------
	.section	.nv.constant0._ZN5flash24flash_fwd_splitkv_kernelI23Flash_fwd_kernel_traitsILi96ELi64ELi128ELi4ELb0ELb0EN7cutlass10bfloat16_tE19Flash_kernel_traitsILi96ELi64ELi128ELi4ES3_EELb0ELb0ELb0ELb0ELb0ELb1ELb1ELb1EEEvNS_16Flash_fwd_paramsE,"a",@progbits
	.sectionflags	@""
	.align	4
.nv.constant0._ZN5flash24flash_fwd_splitkv_kernelI23Flash_fwd_kernel_traitsILi96ELi64ELi128ELi4ELb0ELb0EN7cutlass10bfloat16_tE19Flash_kernel_traitsILi96ELi64ELi128ELi4ES3_EELb0ELb0ELb0ELb0ELb0ELb1ELb1ELb1EEEvNS_16Flash_fwd_paramsE:
	.zero		1360


//--------------------- .nv.constant0._ZN5flash24flash_fwd_splitkv_kernelI23Flash_fwd_kernel_traitsILi96ELi64ELi128ELi4ELb0ELb0EN7cutlass10bfloat16_tE19Flash_kernel_traitsILi96ELi64ELi128ELi4ES3_EELb0ELb1ELb0ELb0ELb0ELb0ELb0ELb0EEEvNS_16Flash_fwd_paramsE --------------------------
	.section	.nv.constant0._ZN5flash24flash_fwd_splitkv_kernelI23Flash_fwd_kernel_traitsILi96ELi64ELi128ELi4ELb0ELb0EN7cutlass10bfloat16_tE19Flash_kernel_traitsILi96ELi64ELi128ELi4ES3_EELb0ELb1ELb0ELb0ELb0ELb0ELb0ELb0EEEvNS_16Flash_fwd_paramsE,"a",@progbits
	.sectionflags	@""
	.align	4
.nv.constant0._ZN5flash24flash_fwd_splitkv_kernelI23Flash_fwd_kernel_traitsILi96ELi64ELi128ELi4ELb0ELb0EN7cutlass10bfloat16_tE19Flash_kernel_traitsILi96ELi64ELi128ELi4ES3_EELb0ELb1ELb0ELb0ELb0ELb0ELb0ELb0EEEvNS_16Flash_fwd_paramsE:
	.zero		1360


//--------------------- .nv.constant0._ZN5flash24flash_fwd_splitkv_kernelI23Flash_fwd_kernel_traitsILi96ELi64ELi128ELi4ELb0ELb0EN7cutlass10bfloat16_tE19Flash_kernel_traitsILi96ELi64ELi128ELi4ES3_EELb0ELb1ELb0ELb0ELb0ELb1ELb0ELb0EEEvNS_16Flash_fwd_paramsE --------------------------
	.section	.nv.constant0._ZN5flash24flash_fwd_splitkv_kernelI23Flash_fwd_kernel_traitsILi96ELi64ELi128ELi4ELb0ELb0EN7cutlass10bfloat16_tE19Flash_kernel_traitsILi96ELi64ELi128ELi4ES3_EELb0ELb1ELb0ELb0ELb0ELb1ELb0ELb0EEEvNS_16Flash_fwd_paramsE,"a",@progbits
	.sectionflags	@""
	.align	4
.nv.constant0._ZN5flash24flash_fwd_splitkv_kernelI23Flash_fwd_kernel_traitsILi96ELi64ELi128ELi4ELb0ELb0EN7cutlass10bfloat16_tE19Flash_kernel_traitsILi96ELi64ELi128ELi4ES3_EELb0ELb1ELb0ELb0ELb0ELb1ELb0ELb0EEEvNS_16Flash_fwd_paramsE:
	.zero		1360


//--------------------- .nv.constant0._ZN5flash24flash_fwd_splitkv_kernelI23Flash_fwd_kernel_traitsILi96ELi64ELi128ELi4ELb0ELb0EN7cutlass10bfloat16_tE19Flash_kernel_traitsILi96ELi64ELi128ELi4ES3_EELb0ELb1ELb0ELb0ELb0ELb0ELb0ELb1EEEvNS_16Flash_fwd_paramsE --------------------------
	.section	.nv.constant0._ZN5flash24flash_fwd_splitkv_kernelI23Flash_fwd_kernel_traitsILi96ELi64ELi128ELi4ELb0ELb0EN7cutlass10bfloat16_tE19Flash_kernel_traitsILi96ELi64ELi128ELi4ES3_EELb0ELb1ELb0ELb0ELb0ELb0ELb0ELb1EEEvNS_16Flash_fwd_paramsE,"a",@progbits
	.sectionflags	@""
	.align	4
.nv.constant0._ZN5flash24flash_fwd_splitkv_kernelI23Flash_fwd_kernel_traitsILi96ELi64ELi128ELi4ELb0ELb0EN7cutlass10bfloat16_tE19Flash_kernel_traitsILi96ELi64ELi128ELi4ES3_EELb0ELb1ELb0ELb0ELb0ELb0ELb0ELb1EEEvNS_16Flash_fwd_paramsE:
	.zero		1360


//--------------------- .nv.constant0._ZN5flash24flash_fwd_splitkv_kernelI23Flash_fwd_kernel_traitsILi96ELi64ELi128ELi4ELb0ELb0EN7cutlass10bfloat16_tE19Flash_kernel_traitsILi96ELi64ELi128ELi4ES3_EELb0ELb1ELb0ELb0ELb0ELb1ELb0ELb1EEEvNS_16Flash_fwd_paramsE --------------------------
	.section	.nv.constant0._ZN5flash24flash_fwd_splitkv_kernelI23Flash_fwd_kernel_traitsILi96ELi64ELi128ELi4ELb0ELb0EN7cutlass10bfloat16_tE19Flash_kernel_traitsILi96ELi64ELi128ELi4ES3_EELb0ELb1ELb0ELb0ELb0ELb1ELb0ELb1EEEvNS_16Flash_fwd_paramsE,"a",@progbits
	.sectionflags	@""
	.align	4
.nv.constant0._ZN5flash24flash_fwd_splitkv_kernelI23Flash_fwd_kernel_traitsILi96ELi64ELi128ELi4ELb0ELb0EN7cutlass10bfloat16_tE19Flash_kernel_traitsILi96ELi64ELi128ELi4ES3_EELb0ELb1ELb0ELb0ELb0ELb1ELb0ELb1EEEvNS_16Flash_fwd_paramsE:
	.zero		1360


//--------------------- .nv.constant0._ZN5flash24flash_fwd_splitkv_kernelI23Flash_fwd_kernel_traitsILi96ELi64ELi128ELi4ELb0ELb0EN7cutlass10bfloat16_tE19Flash_kernel_traitsILi96ELi64ELi128ELi4ES3_EELb0ELb1ELb0ELb0ELb0ELb0ELb1ELb0EEEvNS_16Flash_fwd_paramsE --------------------------
	.section	.nv.constant0._ZN5flash24flash_fwd_splitkv_kernelI23Flash_fwd_kernel_traitsILi96ELi64ELi128ELi4ELb0ELb0EN7cutlass10bfloat16_tE19Flash_kernel_traitsILi96ELi64ELi128ELi4ES3_EELb0ELb1ELb0ELb0ELb0ELb0ELb1ELb0EEEvNS_16Flash_fwd_paramsE,"a",@progbits
	.sectionflags	@""
	.align	4
.nv.constant0._ZN5flash24flash_fwd_splitkv_kernelI23Flash_fwd_kernel_traitsILi96ELi64ELi128ELi4ELb0ELb0EN7cutlass10bfloat16_tE19Flash_kernel_traitsILi96ELi64ELi128ELi4ES3_EELb0ELb1ELb0ELb0ELb0ELb0ELb1ELb0EEEvNS_16Flash_fwd_paramsE:
	.zero		1360


//--------------------- .nv.constant0._ZN5flash24flash_fwd_splitkv_kernelI23Flash_fwd_kernel_traitsILi96ELi64ELi128ELi4ELb0ELb0EN7cutlass10bfloat16_tE19Flash_kernel_traitsILi96ELi64ELi128ELi4ES3_EELb0ELb1ELb0ELb0ELb0ELb1ELb1ELb0EEEvNS_16Flash_fwd_paramsE --------------------------
	.section	.nv.constant0._ZN5flash24flash_fwd_splitkv_kernelI23Flash_fwd_kernel_traitsILi96ELi64ELi128ELi4ELb0ELb0EN7cutlass10bfloat16_tE19Flash_kernel_traitsILi96ELi64ELi128ELi4ES3_EELb0ELb1ELb0ELb0ELb0ELb1ELb1ELb0EEEvNS_16Flash_fwd_paramsE,"a",@progbits
	.sectionflags	@""
	.align	4
.nv.constant0._ZN5flash24flash_fwd_splitkv_kernelI23Flash_fwd_kernel_traitsILi96ELi64ELi128ELi4ELb0ELb0EN7cutlass10bfloat16_tE19Flash_kernel_traitsILi96ELi64ELi128ELi4ES3_EELb0ELb1ELb0ELb0ELb0ELb1ELb1ELb0EEEvNS_16Flash_fwd_paramsE:
	.zero		1360


//--------------------- .nv.constant0._ZN5flash24flash_fwd_splitkv_kernelI23Flash_fwd_kernel_traitsILi96ELi64ELi128ELi4ELb0ELb0EN7cutlass10bfloat16_tE19Flash_kernel_traitsILi96ELi64ELi128ELi4ES3_EELb0ELb1ELb0ELb0ELb0ELb0ELb1ELb1EEEvNS_16Flash_fwd_paramsE --------------------------
	.section	.nv.constant0._ZN5flash24flash_fwd_splitkv_kernelI23Flash_fwd_kernel_traitsILi96ELi64ELi128ELi4ELb0ELb0EN7cutlass10bfloat16_tE19Flash_kernel_traitsILi96ELi64ELi128ELi4ES3_EELb0ELb1ELb0ELb0ELb0ELb0ELb1ELb1EEEvNS_16Flash_fwd_paramsE,"a",@progbits
	.sectionflags	@""
	.align	4
.nv.constant0._ZN5flash24flash_fwd_splitkv_kernelI23Flash_fwd_kernel_traitsILi96ELi64ELi128ELi4ELb0ELb0EN7cutlass10bfloat16_tE19Flash_kernel_traitsILi96ELi64ELi128ELi4ES3_EELb0ELb1ELb0ELb0ELb0ELb0ELb1ELb1EEEvNS_16Flash_fwd_paramsE:
	.zero		1360


//--------------------- .nv.constant0._ZN5flash24flash_fwd_splitkv_kernelI23Flash_fwd_kernel_traitsILi96ELi64ELi128ELi4ELb0ELb0EN7cutlass10bfloat16_tE19Flash_kernel_traitsILi96ELi64ELi128ELi4ES3_EELb0ELb1ELb0ELb0ELb0ELb1ELb1ELb1EEEvNS_16Flash_fwd_paramsE --------------------------
	.section	.nv.constant0._ZN5flash24flash_fwd_splitkv_kernelI23Flash_fwd_kernel_traitsILi96ELi64ELi128ELi4ELb0ELb0EN7cutlass10bfloat16_tE19Flash_kernel_traitsILi96ELi64ELi128ELi4ES3_EELb0ELb1ELb0ELb0ELb0ELb1ELb1ELb1EEEvNS_16Flash_fwd_paramsE,"a",@progbits
	.sectionflags	@""
	.align	4
.nv.constant0._ZN5flash24flash_fwd_splitkv_kernelI23Flash_fwd_kernel_traitsILi96ELi64ELi128ELi4ELb0ELb0EN7cutlass10bfloat16_tE19Flash_kernel_traitsILi96ELi64ELi128ELi4ES3_EELb0ELb1ELb0ELb0ELb0ELb1ELb1ELb1EEEvNS_16Flash_fwd_paramsE:
	.zero		1360


//--------------------- .nv.constant0._ZN5flash24flash_fwd_splitkv_kernelI23Flash_fwd_kernel_traitsILi96ELi64ELi128ELi4ELb0ELb0EN7cutlass10bfloat16_tE19Flash_kernel_traitsILi96ELi64ELi128ELi4ES3_EELb0ELb0ELb0ELb1ELb1ELb0ELb0ELb0EEEvNS_16Flash_fwd_paramsE --------------------------
	.section	.nv.constant0._ZN5flash24flash_fwd_splitkv_kernelI23Flash_fwd_kernel_traitsILi96ELi64ELi128ELi4ELb0ELb0EN7cutlass10bfloat16_tE19Flash_kernel_traitsILi96ELi64ELi128ELi4ES3_EELb0ELb0ELb0ELb1ELb1ELb0ELb0ELb0EEEvNS_16Flash_fwd_paramsE,"a",@progbits
	.sectionflags	@""
	.align	4
.nv.constant0._ZN5flash24flash_fwd_splitkv_kernelI23Flash_fwd_kernel_traitsILi96ELi64ELi128ELi4ELb0ELb0EN7cutlass10bfloat16_tE19Flash_kernel_traitsILi96ELi64ELi128ELi4ES3_EELb0ELb0ELb0ELb1ELb1ELb0ELb0ELb0EEEvNS_16Flash_fwd_paramsE:
	.zero		1360


//--------------------- .nv.constant0._ZN5flash24flash_fwd_splitkv_kernelI23Flash_fwd_kernel_traitsILi96ELi64ELi128ELi4ELb0ELb0EN7cutlass10bfloat16_tE19Flash_kernel_traitsILi96ELi64ELi128ELi4ES3_EELb0ELb0ELb0ELb1ELb1ELb1ELb0ELb0EEEvNS_16Flash_fwd_paramsE --------------------------
	.section	.nv.constant0._ZN5flash24flash_fwd_splitkv_kernelI23Flash_fwd_kernel_traitsILi96ELi64ELi128ELi4ELb0ELb0EN7cutlass10bfloat16_tE19Flash_kernel_traitsILi96ELi64ELi128ELi4ES3_EELb0ELb0ELb0ELb1ELb1ELb1ELb0ELb0EEEvNS_16Flash_fwd_paramsE,"a",@progbits
	.sectionflags	@""
	.align	4
.nv.constant0._ZN5flash24flash_fwd_splitkv_kernelI23Flash_fwd_kernel_traitsILi96ELi64ELi128ELi4ELb0ELb0EN7cutlass10bfloat16_tE19Flash_kernel_traitsILi96ELi64ELi128ELi4ES3_EELb0ELb0ELb0ELb1ELb1ELb1ELb0ELb0EEEvNS_16Flash_fwd_paramsE:
	.zero		1360


//--------------------- .nv.constant0._ZN5flash24flash_fwd_splitkv_kernelI23Flash_fwd_kernel_traitsILi96ELi64ELi128ELi4ELb0ELb0EN7cutlass10bfloat16_tE19Flash_kernel_traitsILi96ELi64ELi128ELi4ES3_EELb0ELb0ELb1ELb0ELb0ELb0ELb0ELb0EEEvNS_16Flash_fwd_paramsE --------------------------
	.section	.nv.constant0._ZN5flash24flash_fwd_splitkv_kernelI23Flash_fwd_kernel_traitsILi96ELi64ELi128ELi4ELb0ELb0EN7cutlass10bfloat16_tE19Flash_kernel_traitsILi96ELi64ELi128ELi4ES3_EELb0ELb0ELb1ELb0ELb0ELb0ELb0ELb0EEEvNS_16Flash_fwd_paramsE,"a",@progbits
	.sectionflags	@""
	.align	4
.nv.constant0._ZN5flash24flash_fwd_splitkv_kernelI23Flash_fwd_kernel_traitsILi96ELi64ELi128ELi4ELb0ELb0EN7cutlass10bfloat16_tE19Flash_kernel_traitsILi96ELi64ELi128ELi4ES3_EELb0ELb0ELb1ELb0ELb0ELb0ELb0ELb0EEEvNS_16Flash_fwd_paramsE:
	.zero		1360


//--------------------- .nv.constant0._ZN5flash24flash_fwd_splitkv_kernelI23Flash_fwd_kernel_traitsILi96ELi64ELi128ELi4ELb0ELb0EN7cutlass10bfloat16_tE19Flash_kernel_traitsILi96ELi64ELi128ELi4ES3_EELb0ELb0ELb1ELb0ELb0ELb1ELb0ELb0EEEvNS_16Flash_fwd_paramsE --------------------------
	.section	.nv.constant0._ZN5flash24flash_fwd_splitkv_kernelI23Flash_fwd_kernel_traitsILi96ELi64ELi128ELi4ELb0ELb0EN7cutlass10bfloat16_tE19Flash_kernel_traitsILi96ELi64ELi128ELi4ES3_EELb0ELb0ELb1ELb0ELb0ELb1ELb0ELb0EEEvNS_16Flash_fwd_paramsE,"a",@progbits
	.sectionflags	@""
	.align	4
.nv.constant0._ZN5flash24flash_fwd_splitkv_kernelI23Flash_fwd_kernel_traitsILi96ELi64ELi128ELi4ELb0ELb0EN7cutlass10bfloat16_tE19Flash_kernel_traitsILi96ELi64ELi128ELi4ES3_EELb0ELb0ELb1ELb0ELb0ELb1ELb0ELb0EEEvNS_16Flash_fwd_paramsE:
	.zero		1360


//--------------------- .nv.constant0._ZN5flash24flash_fwd_splitkv_kernelI23Flash_fwd_kernel_traitsILi96ELi64ELi128ELi4ELb0ELb0EN7cutlass10bfloat16_tE19Flash_kernel_traitsILi96ELi64ELi128ELi4ES3_EELb0ELb0ELb0ELb0ELb1ELb0ELb0ELb1EEEvNS_16Flash_fwd_paramsE --------------------------
	.section	.nv.constant0._ZN5flash24flash_fwd_splitkv_kernelI23Flash_fwd_kernel_traitsILi96ELi64ELi128ELi4ELb0ELb0EN7cutlass10bfloat16_tE19Flash_kernel_traitsILi96ELi64ELi128ELi4ES3_EELb0ELb0ELb0ELb0ELb1ELb0ELb0ELb1EEEvNS_16Flash_fwd_paramsE,"a",@progbits
	.sectionflags	@""
	.align	4
.nv.constant0._ZN5flash24flash_fwd_splitkv_kernelI23Flash_fwd_kernel_traitsILi96ELi64ELi128ELi4ELb0ELb0EN7cutlass10bfloat16_tE19Flash_kernel_traitsILi96ELi64ELi128ELi4ES3_EELb0ELb0ELb0ELb0ELb1ELb0ELb0ELb1EEEvNS_16Flash_fwd_paramsE:
	.zero		1360


//--------------------- .nv.constant0._ZN5flash24flash_fwd_splitkv_kernelI23Flash_fwd_kernel_traitsILi96ELi64ELi128ELi4ELb0ELb0EN7cutlass10bfloat16_tE19Flash_kernel_traitsILi96ELi64ELi128ELi4ES3_EELb0ELb0ELb0ELb0ELb1ELb1ELb0ELb1EEEvNS_16Flash_fwd_paramsE --------------------------
	.section	.nv.constant0._ZN5flash24flash_fwd_splitkv_kernelI23Flash_fwd_kernel_traitsILi96ELi64ELi128ELi4ELb0ELb0EN7cutlass10bfloat16_tE19Flash_kernel_traitsILi96ELi64ELi128ELi4ES3_EELb0ELb0ELb0ELb0ELb1ELb1ELb0ELb1EEEvNS_16Flash_fwd_paramsE,"a",@progbits
	.sectionflags	@""
	.align	4
.nv.constant0._ZN5flash24flash_fwd_splitkv_kernelI23Flash_fwd_kernel_traitsILi96ELi64ELi128ELi4ELb0ELb0EN7cutlass10bfloat16_tE19Flash_kernel_traitsILi96ELi64ELi128ELi4ES3_EELb0ELb0ELb0ELb0ELb1ELb1ELb0ELb1EEEvNS_16Flash_fwd_paramsE:
	.zero		1360


//--------------------- .nv.constant0._ZN5flash24flash_fwd_splitkv_kernelI23Flash_fwd_kernel_traitsILi96ELi64ELi128ELi4ELb0ELb0EN7cutlass10bfloat16_tE19Flash_kernel_traitsILi96ELi64ELi128ELi4ES3_EELb0ELb0ELb1ELb0ELb0ELb0ELb0ELb1EEEvNS_16Flash_fwd_paramsE --------------------------
	.section	.nv.constant0._ZN5flash24flash_fwd_splitkv_kernelI23Flash_fwd_kernel_traitsILi96ELi64ELi128ELi4ELb0ELb0EN7cutlass10bfloat16_tE19Flash_kernel_traitsILi96ELi64ELi128ELi4ES3_EELb0ELb0ELb1ELb0ELb0ELb0ELb0ELb1EEEvNS_16Flash_fwd_paramsE,"a",@progbits
	.sectionflags	@""
	.align	4
.nv.constant0._ZN5flash24flash_fwd_splitkv_kernelI23Flash_fwd_kernel_traitsILi96ELi64ELi128ELi4ELb0ELb0EN7cutlass10bfloat16_tE19Flash_kernel_traitsILi96ELi64ELi128ELi4ES3_EELb0ELb0ELb1ELb0ELb0ELb0ELb0ELb1EEEvNS_16Flash_fwd_paramsE:
	.zero		1360


//--------------------- .nv.constant0._ZN5flash24flash_fwd_splitkv_kernelI23Flash_fwd_kernel_traitsILi96ELi64ELi128ELi4ELb0ELb0EN7cutlass10bfloat16_tE19Flash_kernel_traitsILi96ELi64ELi128ELi4ES3_EELb0ELb0ELb1ELb0ELb0ELb1ELb0ELb1EEEvNS_16Flash_fwd_paramsE --------------------------
	.section	.nv.constant0._ZN5flash24flash_fwd_splitkv_kernelI23Flash_fwd_kernel_traitsILi96ELi64ELi128ELi4ELb0ELb0EN7cutlass10bfloat16_tE19Flash_kernel_traitsILi96ELi64ELi128ELi4ES3_EELb0ELb0ELb1ELb0ELb0ELb1ELb0ELb1EEEvNS_16Flash_fwd_paramsE,"a",@progbits
	.sectionflags	@""
	.align	4
.nv.constant0._ZN5flash24flash_fwd_splitkv_kernelI23Flash_fwd_kernel_traitsILi96ELi64ELi128ELi4ELb0ELb0EN7cutlass10bfloat16_tE19Flash_kernel_traitsILi96ELi64ELi128ELi4ES3_EELb0ELb0ELb1ELb0ELb0ELb1ELb0ELb1EEEvNS_16Flash_fwd_paramsE:
	.zero		1360


//--------------------- .nv.constant0._ZN5flash24flash_fwd_splitkv_kernelI23Flash_fwd_kernel_traitsILi96ELi64ELi128ELi4ELb0ELb0EN7cutlass10bfloat16_tE19Flash_kernel_traitsILi96ELi64ELi128ELi4ES3_EELb0ELb0ELb0ELb1ELb1ELb0ELb1ELb0EEEvNS_16Flash_fwd_paramsE --------------------------
	.section	.nv.constant0._ZN5flash24flash_fwd_splitkv_kernelI23Flash_fwd_kernel_traitsILi96ELi64ELi128ELi4ELb0ELb0EN7cutlass10bfloat16_tE19Flash_kernel_traitsILi96ELi64ELi128ELi4ES3_EELb0ELb0ELb0ELb1ELb1ELb0ELb1ELb0EEEvNS_16Flash_fwd_paramsE,"a",@progbits
	.sectionflags	@""
	.align	4
.nv.constant0._ZN5flash24flash_fwd_splitkv_kernelI23Flash_fwd_kernel_traitsILi96ELi64ELi128ELi4ELb0ELb0EN7cutlass10bfloat16_tE19Flash_kernel_traitsILi96ELi64ELi128ELi4ES3_EELb0ELb0ELb0ELb1ELb1ELb0ELb1ELb0EEEvNS_16Flash_fwd_paramsE:
	.zero		1360


//--------------------- .nv.constant0._ZN5flash24flash_fwd_splitkv_kernelI23Flash_fwd_kernel_traitsILi96ELi64ELi128ELi4ELb0ELb0EN7cutlass10bfloat16_tE19Flash_kernel_traitsILi96ELi64ELi128ELi4ES3_EELb0ELb0ELb0ELb1ELb1ELb1ELb1ELb0EEEvNS_16Flash_fwd_paramsE --------------------------
	.section	.nv.constant0._ZN5flash24flash_fwd_splitkv_kernelI23Flash_fwd_kernel_traitsILi96ELi64ELi128ELi4ELb0ELb0EN7cutlass10bfloat16_tE19Flash_kernel_traitsILi96ELi64ELi128ELi4ES3_EELb0ELb0ELb0ELb1ELb1ELb1ELb1ELb0EEEvNS_16Flash_fwd_paramsE,"a",@progbits
	.sectionflags	@""
	.align	4
.nv.constant0._ZN5flash24flash_fwd_splitkv_kernelI23Flash_fwd_kernel_traitsILi96ELi64ELi128ELi4ELb0ELb0EN7cutlass10bfloat16_tE19Flash_kernel_traitsILi96ELi64ELi128ELi4ES3_EELb0ELb0ELb0ELb1ELb1ELb1ELb1ELb0EEEvNS_16Flash_fwd_paramsE:
	.zero		1360


//--------------------- .nv.constant0._ZN5flash24flash_fwd_splitkv_kernelI23Flash_fwd_kernel_traitsILi96ELi64ELi128ELi4ELb0ELb0EN7cutlass10bfloat16_tE19Flash_kernel_traitsILi96ELi64ELi128ELi4ES3_EELb0ELb0ELb1ELb0ELb0ELb0ELb1ELb0EEEvNS_16Flash_fwd_paramsE --------------------------
	.section	.nv.constant0._ZN5flash24flash_fwd_splitkv_kernelI23Flash_fwd_kernel_traitsILi96ELi64ELi128ELi4ELb0ELb0EN7cutlass10bfloat16_tE19Flash_kernel_traitsILi96ELi64ELi128ELi4ES3_EELb0ELb0ELb1ELb0ELb0ELb0ELb1ELb0EEEvNS_16Flash_fwd_paramsE,"a",@progbits
	.sectionflags	@""
	.align	4
.nv.constant0._ZN5flash24flash_fwd_splitkv_kernelI23Flash_fwd_kernel_traitsILi96ELi64ELi128ELi4ELb0ELb0EN7cutlass10bfloat16_tE19Flash_kernel_traitsILi96ELi64ELi128ELi4ES3_EELb0ELb0ELb1ELb0ELb0ELb0ELb1ELb0EEEvNS_16Flash_fwd_paramsE:
	.zero		1360


//--------------------- .nv.constant0._ZN5flash24flash_fwd_splitkv_kernelI23Flash_fwd_kernel_traitsILi96ELi64ELi128ELi4ELb0ELb0EN7cutlass10bfloat16_tE19Flash_kernel_traitsILi96ELi64ELi128ELi4ES3_EELb0ELb0ELb1ELb0ELb0ELb1ELb1ELb0EEEvNS_16Flash_fwd_paramsE --------------------------
	.section	.nv.constant0._ZN5flash24flash_fwd_splitkv_kernelI23Flash_fwd_kernel_traitsILi96ELi64ELi128ELi4ELb0ELb0EN7cutlass10bfloat16_tE19Flash_kernel_traitsILi96ELi64ELi128ELi4ES3_EELb0ELb0ELb1ELb0ELb0ELb1ELb1ELb0EEEvNS_16Flash_fwd_paramsE,"a",@progbits
	.sectionflags	@""
	.align	4
.nv.constant0._ZN5flash24flash_fwd_splitkv_kernelI23Flash_fwd_kernel_traitsILi96ELi64ELi128ELi4ELb0ELb0EN7cutlass10bfloat16_tE19Flash_kernel_traitsILi96ELi64ELi128ELi4ES3_EELb0ELb0ELb1ELb0ELb0ELb1ELb1ELb0EEEvNS_16Flash_fwd_paramsE:
	.zero		1360


//--------------------- .nv.constant0._ZN5flash24flash_fwd_splitkv_kernelI23Flash_fwd_kernel_traitsILi96ELi64ELi128ELi4ELb0ELb0EN7cutlass10bfloat16_tE19Flash_kernel_traitsILi96ELi64ELi128ELi4ES3_EELb0ELb0ELb0ELb0ELb1ELb0ELb1ELb1EEEvNS_16Flash_fwd_paramsE --------------------------
	.section	.nv.constant0._ZN5flash24flash_fwd_splitkv_kernelI23Flash_fwd_kernel_traitsILi96ELi64ELi128ELi4ELb0ELb0EN7cutlass10bfloat16_tE19Flash_kernel_traitsILi96ELi64ELi128ELi4ES3_EELb0ELb0ELb0ELb0ELb1ELb0ELb1ELb1EEEvNS_16Flash_fwd_paramsE,"a",@progbits
	.sectionflags	@""
	.align	4
.nv.constant0._ZN5flash24flash_fwd_splitkv_kernelI23Flash_fwd_kernel_traitsILi96ELi64ELi128ELi4ELb0ELb0EN7cutlass10bfloat16_tE19Flash_kernel_traitsILi96ELi64ELi128ELi4ES3_EELb0ELb0ELb0ELb0ELb1ELb0ELb1ELb1EEEvNS_16Flash_fwd_paramsE:
	.zero		1360


//--------------------- .nv.constant0._ZN5flash24flash_fwd_splitkv_kernelI23Flash_fwd_kernel_traitsILi96ELi64ELi128ELi4ELb0ELb0EN7cutlass10bfloat16_tE19Flash_kernel_traitsILi96ELi64ELi128ELi4ES3_EELb0ELb0ELb0ELb0ELb1ELb1ELb1ELb1EEEvNS_16Flash_fwd_paramsE --------------------------
	.section	.nv.constant0._ZN5flash24flash_fwd_splitkv_kernelI23Flash_fwd_kernel_traitsILi96ELi64ELi128ELi4ELb0ELb0EN7cutlass10bfloat16_tE19Flash_kernel_traitsILi96ELi64ELi128ELi4ES3_EELb0ELb0ELb0ELb0ELb1ELb1ELb1ELb1EEEvNS_16Flash_fwd_paramsE,"a",@progbits
	.sectionflags	@""
	.align	4
.nv.constant0._ZN5flash24flash_fwd_splitkv_kernelI23Flash_fwd_kernel_traitsILi96ELi64ELi128ELi4ELb0ELb0EN7cutlass10bfloat16_tE19Flash_kernel_traitsILi96ELi64ELi128ELi4ES3_EELb0ELb0ELb0ELb0ELb1ELb1ELb1ELb1EEEvNS_16Flash_fwd_paramsE:
	.zero		1360


//--------------------- .nv.constant0._ZN5flash24flash_fwd_splitkv_kernelI23Flash_fwd_kernel_traitsILi96ELi64ELi128ELi4ELb0ELb0EN7cutlass10bfloat16_tE19Flash_kernel_traitsILi96ELi64ELi128ELi4ES3_EELb0ELb0ELb1ELb0ELb0ELb0ELb1ELb1EEEvNS_16Flash_fwd_paramsE --------------------------
	.section	.nv.constant0._ZN5flash24flash_fwd_splitkv_kernelI23Flash_fwd_kernel_traitsILi96ELi64ELi128ELi4ELb0ELb0EN7cutlass10bfloat16_tE19Flash_kernel_traitsILi96ELi64ELi128ELi4ES3_EELb0ELb0ELb1ELb0ELb0ELb0ELb1ELb1EEEvNS_16Flash_fwd_paramsE,"a",@progbits
	.sectionflags	@""
	.align	4
.nv.constant0._ZN5flash24flash_fwd_splitkv_kernelI23Flash_fwd_kernel_traitsILi96ELi64ELi128ELi4ELb0ELb0EN7cutlass10bfloat16_tE19Flash_kernel_traitsILi96ELi64ELi128ELi4ES3_EELb0ELb0ELb1ELb0ELb0ELb0ELb1ELb1EEEvNS_16Flash_fwd_paramsE:
	.zero		1360


//--------------------- .nv.constant0._ZN5flash24flash_fwd_splitkv_kernelI23Flash_fwd_kernel_traitsILi96ELi64ELi128ELi4ELb0ELb0EN7cutlass10bfloat16_tE19Flash_kernel_traitsILi96ELi64ELi128ELi4ES3_EELb0ELb0ELb1ELb0ELb0ELb1ELb1ELb1EEEvNS_16Flash_fwd_paramsE --------------------------
	.section	.nv.constant0._ZN5flash24flash_fwd_splitkv_kernelI23Flash_fwd_kernel_traitsILi96ELi64ELi128ELi4ELb0ELb0EN7cutlass10bfloat16_tE19Flash_kernel_traitsILi96ELi64ELi128ELi4ES3_EELb0ELb0ELb1ELb0ELb0ELb1ELb1ELb1EEEvNS_16Flash_fwd_paramsE,"a",@progbits
	.sectionflags	@""
	.align	4
.nv.constant0._ZN5flash24flash_fwd_splitkv_kernelI23Flash_fwd_kernel_traitsILi96ELi64ELi128ELi4ELb0ELb0EN7cutlass10bfloat16_tE19Flash_kernel_traitsILi96ELi64ELi128ELi4ES3_EELb0ELb0ELb1ELb0ELb0ELb1ELb1ELb1EEEvNS_16Flash_fwd_paramsE:
	.zero		1360


//--------------------- .nv.constant0._ZN5flash24flash_fwd_splitkv_kernelI23Flash_fwd_kernel_traitsILi96ELi64ELi128ELi4ELb0ELb0EN7cutlass10bfloat16_tE19Flash_kernel_traitsILi96ELi64ELi128ELi4ES3_EELb0ELb1ELb0ELb0ELb1ELb0ELb0ELb0EEEvNS_16Flash_fwd_paramsE --------------------------
	.section	.nv.constant0._ZN5flash24flash_fwd_splitkv_kernelI23Flash_fwd_kernel_traitsILi96ELi64ELi128ELi4ELb0ELb0EN7cutlass10bfloat16_tE19Flash_kernel_traitsILi96ELi64ELi128ELi4ES3_EELb0ELb1ELb0ELb0ELb1ELb0ELb0ELb0EEEvNS_16Flash_fwd_paramsE,"a",@progbits
	.sectionflags	@""
	.align	4
.nv.constant0._ZN5flash24flash_fwd_splitkv_kernelI23Flash_fwd_kernel_traitsILi96ELi64ELi128ELi4ELb0ELb0EN7cutlass10bfloat16_tE19Flash_kernel_traitsILi96ELi64ELi128ELi4ES3_EELb0ELb1ELb0ELb0ELb1ELb0ELb0ELb0EEEvNS_16Flash_fwd_paramsE:
	.zero		1360


//--------------------- .nv.constant0._ZN5flash24flash_fwd_splitkv_kernelI23Flash_fwd_kernel_traitsILi96ELi64ELi128ELi4ELb0ELb0EN7cutlass10bfloat16_tE19Flash_kernel_traitsILi96ELi64ELi128ELi4ES3_EELb0ELb1ELb0ELb0ELb1ELb1ELb0ELb0EEEvNS_16Flash_fwd_paramsE --------------------------
	.section	.nv.constant0._ZN5flash24flash_fwd_splitkv_kernelI23Flash_fwd_kernel_traitsILi96ELi64ELi128ELi4ELb0ELb0EN7cutlass10bfloat16_tE19Flash_kernel_traitsILi96ELi64ELi128ELi4ES3_EELb0ELb1ELb0ELb0ELb1ELb1ELb0ELb0EEEvNS_16Flash_fwd_paramsE,"a",@progbits
	.sectionflags	@""
	.align	4
.nv.constant0._ZN5flash24flash_fwd_splitkv_kernelI23Flash_fwd_kernel_traitsILi96ELi64ELi128ELi4ELb0ELb0EN7cutlass10bfloat16_tE19Flash_kernel_traitsILi96ELi64ELi128ELi4ES3_EELb0ELb1ELb0ELb0ELb1ELb1ELb0ELb0EEEvNS_16Flash_fwd_paramsE:
	.zero		1360


//--------------------- .nv.constant0._ZN5flash24flash_fwd_splitkv_kernelI23Flash_fwd_kernel_traitsILi96ELi64ELi128ELi4ELb0ELb0EN7cutlass10bfloat16_tE19Flash_kernel_traitsILi96ELi64ELi128ELi4ES3_EELb0ELb1ELb1ELb0ELb0ELb0ELb0ELb0EEEvNS_16Flash_fwd_paramsE --------------------------
	.section	.nv.constant0._ZN5flash24flash_fwd_splitkv_kernelI23Flash_fwd_kernel_traitsILi96ELi64ELi128ELi4ELb0ELb0EN7cutlass10bfloat16_tE19Flash_kernel_traitsILi96ELi64ELi128ELi4ES3_EELb0ELb1ELb1ELb0ELb0ELb0ELb0ELb0EEEvNS_16Flash_fwd_paramsE,"a",@progbits
	.sectionflags	@""
	.align	4
.nv.constant0._ZN5flash24flash_fwd_splitkv_kernelI23Flash_fwd_kernel_traitsILi96ELi64ELi128ELi4ELb0ELb0EN7cutlass10bfloat16_tE19Flash_kernel_traitsILi96ELi64ELi128ELi4ES3_EELb0ELb1ELb1ELb0ELb0ELb0ELb0ELb0EEEvNS_16Flash_fwd_paramsE:
	.zero		1360


//--------------------- .nv.constant0._ZN5flash24flash_fwd_splitkv_kernelI23Flash_fwd_kernel_traitsILi96ELi64ELi128ELi4ELb0ELb0EN7cutlass10bfloat16_tE19Flash_kernel_traitsILi96ELi64ELi128ELi4ES3_EELb0ELb1ELb1ELb0ELb0ELb1ELb0ELb0EEEvNS_16Flash_fwd_paramsE --------------------------
	.section	.nv.constant0._ZN5flash24flash_fwd_splitkv_kernelI23Flash_fwd_kernel_traitsILi96ELi64ELi128ELi4ELb0ELb0EN7cutlass10bfloat16_tE19Flash_kernel_traitsILi96ELi64ELi128ELi4ES3_EELb0ELb1ELb1ELb0ELb0ELb1ELb0ELb0EEEvNS_16Flash_fwd_paramsE,"a",@progbits
	.sectionflags	@""
	.align	4
.nv.constant0._ZN5flash24flash_fwd_splitkv_kernelI23Flash_fwd_kernel_traitsILi96ELi64ELi128ELi4ELb0ELb0EN7cutlass10bfloat16_tE19Flash_kernel_traitsILi96ELi64ELi128ELi4ES3_EELb0ELb1ELb1ELb0ELb0ELb1ELb0ELb0EEEvNS_16Flash_fwd_paramsE:
	.zero		1360


//--------------------- .nv.constant0._ZN5flash24flash_fwd_splitkv_kernelI23Flash_fwd_kernel_traitsILi96ELi64ELi128ELi4ELb0ELb0EN7cutlass10bfloat16_tE19Flash_kernel_traitsILi96ELi64ELi128ELi4ES3_EELb0ELb1ELb0ELb0ELb1ELb0ELb0ELb1EEEvNS_16Flash_fwd_paramsE --------------------------
	.section	.nv.constant0._ZN5flash24flash_fwd_splitkv_kernelI23Flash_fwd_kernel_traitsILi96ELi64ELi128ELi4ELb0ELb0EN7cutlass10bfloat16_tE19Flash_kernel_traitsILi96ELi64ELi128ELi4ES3_EELb0ELb1ELb0ELb0ELb1ELb0ELb0ELb1EEEvNS_16Flash_fwd_paramsE,"a",@progbits
	.sectionflags	@""
	.align	4
.nv.constant0._ZN5flash24flash_fwd_splitkv_kernelI23Flash_fwd_kernel_traitsILi96ELi64ELi128ELi4ELb0ELb0EN7cutlass10bfloat16_tE19Flash_kernel_traitsILi96ELi64ELi128ELi4ES3_EELb0ELb1ELb0ELb0ELb1ELb0ELb0ELb1EEEvNS_16Flash_fwd_paramsE:
	.zero		1360


//--------------------- .nv.constant0._ZN5flash24flash_fwd_splitkv_kernelI23Flash_fwd_kernel_traitsILi96ELi64ELi128ELi4ELb0ELb0EN7cutlass10bfloat16_tE19Flash_kernel_traitsILi96ELi64ELi128ELi4ES3_EELb0ELb1ELb0ELb0ELb1ELb1ELb0ELb1EEEvNS_16Flash_fwd_paramsE --------------------------
	.section	.nv.constant0._ZN5flash24flash_fwd_splitkv_kernelI23Flash_fwd_kernel_traitsILi96ELi64ELi128ELi4ELb0ELb0EN7cutlass10bfloat16_tE19Flash_kernel_traitsILi96ELi64ELi128ELi4ES3_EELb0ELb1ELb0ELb0ELb1ELb1ELb0ELb1EEEvNS_16Flash_fwd_paramsE,"a",@progbits
	.sectionflags	@""
	.align	4
.nv.constant0._ZN5flash24flash_fwd_splitkv_kernelI23Flash_fwd_kernel_traitsILi96ELi64ELi128ELi4ELb0ELb0EN7cutlass10bfloat16_tE19Flash_kernel_traitsILi96ELi64ELi128ELi4ES3_EELb0ELb1ELb0ELb0ELb1ELb1ELb0ELb1EEEvNS_16Flash_fwd_paramsE:
	.zero		1360


//--------------------- .nv.constant0._ZN5flash24flash_fwd_splitkv_kernelI23Flash_fwd_kernel_traitsILi96ELi64ELi128ELi4ELb0ELb0EN7cutlass10bfloat16_tE19Flash_kernel_traitsILi96ELi64ELi128ELi4ES3_EELb0ELb1ELb1ELb0ELb0ELb0ELb0ELb1EEEvNS_16Flash_fwd_paramsE --------------------------
	.section	.nv.constant0._ZN5flash24flash_fwd_splitkv_kernelI23Flash_fwd_kernel_traitsILi96ELi64ELi128ELi4ELb0ELb0EN7cutlass10bfloat16_tE19Flash_kernel_traitsILi96ELi64ELi128ELi4ES3_EELb0ELb1ELb1ELb0ELb0ELb0ELb0ELb1EEEvNS_16Flash_fwd_paramsE,"a",@progbits
	.sectionflags	@""
	.align	4
.nv.constant0._ZN5flash24flash_fwd_splitkv_kernelI23Flash_fwd_kernel_traitsILi96ELi64ELi128ELi4ELb0ELb0EN7cutlass10bfloat16_tE19Flash_kernel_traitsILi96ELi64ELi128ELi4ES3_EELb0ELb1ELb1ELb0ELb0ELb0ELb0ELb1EEEvNS_16Flash_fwd_paramsE:
	.zero		1360


//--------------------- .nv.constant0._ZN5flash24flash_fwd_splitkv_kernelI23Flash_fwd_kernel_traitsILi96ELi64ELi128ELi4ELb0ELb0EN7cutlass10bfloat16_tE19Flash_kernel_traitsILi96ELi64ELi128ELi4ES3_EELb0ELb1ELb1ELb0ELb0ELb1ELb0ELb1EEEvNS_16Flash_fwd_paramsE --------------------------
	.section	.nv.constant0._ZN5flash24flash_fwd_splitkv_kernelI23Flash_fwd_kernel_traitsILi96ELi64ELi128ELi4ELb0ELb0EN7cutlass10bfloat16_tE19Flash_kernel_traitsILi96ELi64ELi128ELi4ES3_EELb0ELb1ELb1ELb0ELb0ELb1ELb0ELb1EEEvNS_16Flash_fwd_paramsE,"a",@progbits
	.sectionflags	@""
	.align	4
.nv.constant0._ZN5flash24flash_fwd_splitkv_kernelI23Flash_fwd_kernel_traitsILi96ELi64ELi128ELi4ELb0ELb0EN7cutlass10bfloat16_tE19Flash_kernel_traitsILi96ELi64ELi128ELi4ES3_EELb0ELb1ELb1ELb0ELb0ELb1ELb0ELb1EEEvNS_16Flash_fwd_paramsE:
	.zero		1360


//--------------------- .nv.constant0._ZN5flash24flash_fwd_splitkv_kernelI23Flash_fwd_kernel_traitsILi96ELi64ELi128ELi4ELb0ELb0EN7cutlass10bfloat16_tE19Flash_kernel_traitsILi96ELi64ELi128ELi4ES3_EELb0ELb1ELb0ELb0ELb1ELb0ELb1ELb0EEEvNS_16Flash_fwd_paramsE --------------------------
	.section	.nv.constant0._ZN5flash24flash_fwd_splitkv_kernelI23Flash_fwd_kernel_traitsILi96ELi64ELi128ELi4ELb0ELb0EN7cutlass10bfloat16_tE19Flash_kernel_traitsILi96ELi64ELi128ELi4ES3_EELb0ELb1ELb0ELb0ELb1ELb0ELb1ELb0EEEvNS_16Flash_fwd_paramsE,"a",@progbits
	.sectionflags	@""
	.align	4
.nv.constant0._ZN5flash24flash_fwd_splitkv_kernelI23Flash_fwd_kernel_traitsILi96ELi64ELi128ELi4ELb0ELb0EN7cutlass10bfloat16_tE19Flash_kernel_traitsILi96ELi64ELi128ELi4ES3_EELb0ELb1ELb0ELb0ELb1ELb0ELb1ELb0EEEvNS_16Flash_fwd_paramsE:
	.zero		1360


//--------------------- .nv.constant0._ZN5flash24flash_fwd_splitkv_kernelI23Flash_fwd_kernel_traitsILi96ELi64ELi128ELi4ELb0ELb0EN7cutlass10bfloat16_tE19Flash_kernel_traitsILi96ELi64ELi128ELi4ES3_EELb0ELb1ELb0ELb0ELb1ELb1ELb1ELb0EEEvNS_16Flash_fwd_paramsE --------------------------
	.section	.nv.constant0._ZN5flash24flash_fwd_splitkv_kernelI23Flash_fwd_kernel_traitsILi96ELi64ELi128ELi4ELb0ELb0EN7cutlass10bfloat16_tE19Flash_kernel_traitsILi96ELi64ELi128ELi4ES3_EELb0ELb1ELb0ELb0ELb1ELb1ELb1ELb0EEEvNS_16Flash_fwd_paramsE,"a",@progbits
	.sectionflags	@""
	.align	4
.nv.constant0._ZN5flash24flash_fwd_splitkv_kernelI23Flash_fwd_kernel_traitsILi96ELi64ELi128ELi4ELb0ELb0EN7cutlass10bfloat16_tE19Flash_kernel_traitsILi96ELi64ELi128ELi4ES3_EELb0ELb1ELb0ELb0ELb1ELb1ELb1ELb0EEEvNS_16Flash_fwd_paramsE:
	.zero		1360


//--------------------- .nv.constant0._ZN5flash24flash_fwd_splitkv_kernelI23Flash_fwd_kernel_traitsILi96ELi64ELi128ELi4ELb0ELb0EN7cutlass10bfloat16_tE19Flash_kernel_traitsILi96ELi64ELi128ELi4ES3_EELb0ELb1ELb1ELb0ELb0ELb0ELb1ELb0EEEvNS_16Flash_fwd_paramsE --------------------------
	.section	.nv.constant0._ZN5flash24flash_fwd_splitkv_kernelI23Flash_fwd_kernel_traitsILi96ELi64ELi128ELi4ELb0ELb0EN7cutlass10bfloat16_tE19Flash_kernel_traitsILi96ELi64ELi128ELi4ES3_EELb0ELb1ELb1ELb0ELb0ELb0ELb1ELb0EEEvNS_16Flash_fwd_paramsE,"a",@progbits
	.sectionflags	@""
	.align	4
.nv.constant0._ZN5flash24flash_fwd_splitkv_kernelI23Flash_fwd_kernel_traitsILi96ELi64ELi128ELi4ELb0ELb0EN7cutlass10bfloat16_tE19Flash_kernel_traitsILi96ELi64ELi128ELi4ES3_EELb0ELb1ELb1ELb0ELb0ELb0ELb1ELb0EEEvNS_16Flash_fwd_paramsE:
	.zero		1360


//--------------------- .nv.constant0._ZN5flash24flash_fwd_splitkv_kernelI23Flash_fwd_kernel_traitsILi96ELi64ELi128ELi4ELb0ELb0EN7cutlass10bfloat16_tE19Flash_kernel_traitsILi96ELi64ELi128ELi4ES3_EELb0ELb1ELb1ELb0ELb0ELb1ELb1ELb0EEEvNS_16Flash_fwd_paramsE --------------------------
	.section	.nv.constant0._ZN5flash24flash_fwd_splitkv_kernelI23Flash_fwd_kernel_traitsILi96ELi64ELi128ELi4ELb0ELb0EN7cutlass10bfloat16_tE19Flash_kernel_traitsILi96ELi64ELi128ELi4ES3_EELb0ELb1ELb1ELb0ELb0ELb1ELb1ELb0EEEvNS_16Flash_fwd_paramsE,"a",@progbits
	.sectionflags	@""
	.align	4
.nv.constant0._ZN5flash24flash_fwd_splitkv_kernelI23Flash_fwd_kernel_traitsILi96ELi64ELi128ELi4ELb0ELb0EN7cutlass10bfloat16_tE19Flash_kernel_traitsILi96ELi64ELi128ELi4ES3_EELb0ELb1ELb1ELb0ELb0ELb1ELb1ELb0EEEvNS_16Flash_fwd_paramsE:
	.zero		1360


//--------------------- .nv.constant0._ZN5flash24flash_fwd_splitkv_kernelI23Flash_fwd_kernel_traitsILi96ELi64ELi128ELi4ELb0ELb0EN7cutlass10bfloat16_tE19Flash_kernel_traitsILi96ELi64ELi128ELi4ES3_EELb0ELb1ELb0ELb0ELb1ELb0ELb1ELb1EEEvNS_16Flash_fwd_paramsE --------------------------
	.section	.nv.constant0._ZN5flash24flash_fwd_splitkv_kernelI23Flash_fwd_kernel_traitsILi96ELi64ELi128ELi4ELb0ELb0EN7cutlass10bfloat16_tE19Flash_kernel_traitsILi96ELi64ELi128ELi4ES3_EELb0ELb1ELb0ELb0ELb1ELb0ELb1ELb1EEEvNS_16Flash_fwd_paramsE,"a",@progbits
	.sectionflags	@""
	.align	4
.nv.constant0._ZN5flash24flash_fwd_splitkv_kernelI23Flash_fwd_kernel_traitsILi96ELi64ELi128ELi4ELb0ELb0EN7cutlass10bfloat16_tE19Flash_kernel_traitsILi96ELi64ELi128ELi4ES3_EELb0ELb1ELb0ELb0ELb1ELb0ELb1ELb1EEEvNS_16Flash_fwd_paramsE:
	.zero		1360


//--------------------- .nv.constant0._ZN5flash24flash_fwd_splitkv_kernelI23Flash_fwd_kernel_traitsILi96ELi64ELi128ELi4ELb0ELb0EN7cutlass10bfloat16_tE19Flash_kernel_traitsILi96ELi64ELi128ELi4ES3_EELb0ELb1ELb0ELb0ELb1ELb1ELb1ELb1EEEvNS_16Flash_fwd_paramsE --------------------------
	.section	.nv.constant0._ZN5flash24flash_fwd_splitkv_kernelI23Flash_fwd_kernel_traitsILi96ELi64ELi128ELi4ELb0ELb0EN7cutlass10bfloat16_tE19Flash_kernel_traitsILi96ELi64ELi128ELi4ES3_EELb0ELb1ELb0ELb0ELb1ELb1ELb1ELb1EEEvNS_16Flash_fwd_paramsE,"a",@progbits
	.sectionflags	@""
	.align	4
.nv.constant0._ZN5flash24flash_fwd_splitkv_kernelI23Flash_fwd_kernel_traitsILi96ELi64ELi128ELi4ELb0ELb0EN7cutlass10bfloat16_tE19Flash_kernel_traitsILi96ELi64ELi128ELi4ES3_EELb0ELb1ELb0ELb0ELb1ELb1ELb1ELb1EEEvNS_16Flash_fwd_paramsE:
	.zero		1360


//--------------------- .nv.constant0._ZN5flash24flash_fwd_splitkv_kernelI23Flash_fwd_kernel_traitsILi96ELi64ELi128ELi4ELb0ELb0EN7cutlass10bfloat16_tE19Flash_kernel_traitsILi96ELi64ELi128ELi4ES3_EELb0ELb1ELb1ELb0ELb0ELb0ELb1ELb1EEEvNS_16Flash_fwd_paramsE --------------------------
	.section	.nv.constant0._ZN5flash24flash_fwd_splitkv_kernelI23Flash_fwd_kernel_traitsILi96ELi64ELi128ELi4ELb0ELb0EN7cutlass10bfloat16_tE19Flash_kernel_traitsILi96ELi64ELi128ELi4ES3_EELb0ELb1ELb1ELb0ELb0ELb0ELb1ELb1EEEvNS_16Flash_fwd_paramsE,"a",@progbits
	.sectionflags	@""
	.align	4
.nv.constant0._ZN5flash24flash_fwd_splitkv_kernelI23Flash_fwd_kernel_traitsILi96ELi64ELi128ELi4ELb0ELb0EN7cutlass10bfloat16_tE19Flash_kernel_traitsILi96ELi64ELi128ELi4ES3_EELb0ELb1ELb1ELb0ELb0ELb0ELb1ELb1EEEvNS_16Flash_fwd_paramsE:
	.zero		1360


//--------------------- .nv.constant0._ZN5flash24flash_fwd_splitkv_kernelI23Flash_fwd_kernel_traitsILi96ELi64ELi128ELi4ELb0ELb0EN7cutlass10bfloat16_tE19Flash_kernel_traitsILi96ELi64ELi128ELi4ES3_EELb0ELb1ELb1ELb0ELb0ELb1ELb1ELb1EEEvNS_16Flash_fwd_paramsE --------------------------
	.section	.nv.constant0._ZN5flash24flash_fwd_splitkv_kernelI23Flash_fwd_kernel_traitsILi96ELi64ELi128ELi4ELb0ELb0EN7cutlass10bfloat16_tE19Flash_kernel_traitsILi96ELi64ELi128ELi4ES3_EELb0ELb1ELb1ELb0ELb0ELb1ELb1ELb1EEEvNS_16Flash_fwd_paramsE,"a",@progbits
	.sectionflags	@""
	.align	4
.nv.constant0._ZN5flash24flash_fwd_splitkv_kernelI23Flash_fwd_kernel_traitsILi96ELi64ELi128ELi4ELb0ELb0EN7cutlass10bfloat16_tE19Flash_kernel_traitsILi96ELi64ELi128ELi4ES3_EELb0ELb1ELb1ELb0ELb0ELb1ELb1ELb1EEEvNS_16Flash_fwd_paramsE:
	.zero		1360


//--------------------- .nv.constant0._ZN5flash32flash_fwd_splitkv_combine_kernelI23Flash_fwd_kernel_traitsILi96ELi64ELi64ELi4ELb0ELb0EN7cutlass10bfloat16_tE19Flash_kernel_traitsILi96ELi64ELi64ELi4ES3_EELi16ELi7ELb0EEEvNS_16Flash_fwd_paramsE --------------------------
	.section	.nv.constant0._ZN5flash32flash_fwd_splitkv_combine_kernelI23Flash_fwd_kernel_traitsILi96ELi64ELi64ELi4ELb0ELb0EN7cutlass10bfloat16_tE19Flash_kernel_traitsILi96ELi64ELi64ELi4ES3_EELi16ELi7ELb0EEEvNS_16Flash_fwd_paramsE,"a",@progbits
	.sectionflags	@""
	.align	4
.nv.constant0._ZN5flash32flash_fwd_splitkv_combine_kernelI23Flash_fwd_kernel_traitsILi96ELi64ELi64ELi4ELb0ELb0EN7cutlass10bfloat16_tE19Flash_kernel_traitsILi96ELi64ELi64ELi4ES3_EELi16ELi7ELb0EEEvNS_16Flash_fwd_paramsE:
	.zero		1360


//--------------------- .nv.constant0._ZN5flash32flash_fwd_splitkv_combine_kernelI23Flash_fwd_kernel_traitsILi96ELi64ELi64ELi4ELb0ELb0EN7cutlass10bfloat16_tE19Flash_kernel_traitsILi96ELi64ELi64ELi4ES3_EELi16ELi6ELb0EEEvNS_16Flash_fwd_paramsE --------------------------
	.section	.nv.constant0._ZN5flash32flash_fwd_splitkv_combine_kernelI23Flash_fwd_kernel_traitsILi96ELi64ELi64ELi4ELb0ELb0EN7cutlass10bfloat16_tE19Flash_kernel_traitsILi96ELi64ELi64ELi4ES3_EELi16ELi6ELb0EEEvNS_16Flash_fwd_paramsE,"a",@progbits
	.sectionflags	@""
	.align	4
.nv.constant0._ZN5flash32flash_fwd_splitkv_combine_kernelI23Flash_fwd_kernel_traitsILi96ELi64ELi64ELi4ELb0ELb0EN7cutlass10bfloat16_tE19Flash_kernel_traitsILi96ELi64ELi64ELi4ES3_EELi16ELi6ELb0EEEvNS_16Flash_fwd_paramsE:
	.zero		1360


//--------------------- .nv.constant0._ZN5flash32flash_fwd_splitkv_combine_kernelI23Flash_fwd_kernel_traitsILi96ELi64ELi64ELi4ELb0ELb0EN7cutlass10bfloat16_tE19Flash_kernel_traitsILi96ELi64ELi64ELi4ES3_EELi16ELi5ELb0EEEvNS_16Flash_fwd_paramsE --------------------------
	.section	.nv.constant0._ZN5flash32flash_fwd_splitkv_combine_kernelI23Flash_fwd_kernel_traitsILi96ELi64ELi64ELi4ELb0ELb0EN7cutlass10bfloat16_tE19Flash_kernel_traitsILi96ELi64ELi64ELi4ES3_EELi16ELi5ELb0EEEvNS_16Flash_fwd_paramsE,"a",@progbits
	.sectionflags	@""
	.align	4
.nv.constant0._ZN5flash32flash_fwd_splitkv_combine_kernelI23Flash_fwd_kernel_traitsILi96ELi64ELi64ELi4ELb0ELb0EN7cutlass10bfloat16_tE19Flash_kernel_traitsILi96ELi64ELi64ELi4ES3_EELi16ELi5ELb0EEEvNS_16Flash_fwd_paramsE:
	.zero		1360


//--------------------- .nv.constant0._ZN5flash32flash_fwd_splitkv_combine_kernelI23Flash_fwd_kernel_traitsILi96ELi64ELi64ELi4ELb0ELb0EN7cutlass10bfloat16_tE19Flash_kernel_traitsILi96ELi64ELi64ELi4ES3_EELi16ELi4ELb0EEEvNS_16Flash_fwd_paramsE --------------------------
	.section	.nv.constant0._ZN5flash32flash_fwd_splitkv_combine_kernelI23Flash_fwd_kernel_traitsILi96ELi64ELi64ELi4ELb0ELb0EN7cutlass10bfloat16_tE19Flash_kernel_traitsILi96ELi64ELi64ELi4ES3_EELi16ELi4ELb0EEEvNS_16Flash_fwd_paramsE,"a",@progbits
	.sectionflags	@""
	.align	4
.nv.constant0._ZN5flash32flash_fwd_splitkv_combine_kernelI23Flash_fwd_kernel_traitsILi96ELi64ELi64ELi4ELb0ELb0EN7cutlass10bfloat16_tE19Flash_kernel_traitsILi96ELi64ELi64ELi4ES3_EELi16ELi4ELb0EEEvNS_16Flash_fwd_paramsE:
	.zero		1360


//--------------------- .nv.constant0._ZN5flash32flash_fwd_splitkv_combine_kernelI23Flash_fwd_kernel_traitsILi96ELi64ELi64ELi4ELb0ELb0EN7cutlass10bfloat16_tE19Flash_kernel_traitsILi96ELi64ELi64ELi4ES3_EELi16ELi3ELb0EEEvNS_16Flash_fwd_paramsE --------------------------
	.section	.nv.constant0._ZN5flash32flash_fwd_splitkv_combine_kernelI23Flash_fwd_kernel_traitsILi96ELi64ELi64ELi4ELb0ELb0EN7cutlass10bfloat16_tE19Flash_kernel_traitsILi96ELi64ELi64ELi4ES3_EELi16ELi3ELb0EEEvNS_16Flash_fwd_paramsE,"a",@progbits
	.sectionflags	@""
	.align	4
.nv.constant0._ZN5flash32flash_fwd_splitkv_combine_kernelI23Flash_fwd_kernel_traitsILi96ELi64ELi64ELi4ELb0ELb0EN7cutlass10bfloat16_tE19Flash_kernel_traitsILi96ELi64ELi64ELi4ES3_EELi16ELi3ELb0EEEvNS_16Flash_fwd_paramsE:
	.zero		1360


//--------------------- .nv.constant0._ZN5flash32flash_fwd_splitkv_combine_kernelI23Flash_fwd_kernel_traitsILi96ELi64ELi64ELi4ELb0ELb0EN7cutlass10bfloat16_tE19Flash_kernel_traitsILi96ELi64ELi64ELi4ES3_EELi16ELi2ELb0EEEvNS_16Flash_fwd_paramsE --------------------------
	.section	.nv.constant0._ZN5flash32flash_fwd_splitkv_combine_kernelI23Flash_fwd_kernel_traitsILi96ELi64ELi64ELi4ELb0ELb0EN7cutlass10bfloat16_tE19Flash_kernel_traitsILi96ELi64ELi64ELi4ES3_EELi16ELi2ELb0EEEvNS_16Flash_fwd_paramsE,"a",@progbits
	.sectionflags	@""
	.align	4
.nv.constant0._ZN5flash32flash_fwd_splitkv_combine_kernelI23Flash_fwd_kernel_traitsILi96ELi64ELi64ELi4ELb0ELb0EN7cutlass10bfloat16_tE19Flash_kernel_traitsILi96ELi64ELi64ELi4ES3_EELi16ELi2ELb0EEEvNS_16Flash_fwd_paramsE:
	.zero		1360


//--------------------- .nv.constant0._ZN5flash32flash_fwd_splitkv_combine_kernelI23Flash_fwd_kernel_traitsILi96ELi64ELi64ELi4ELb0ELb0EN7cutlass10bfloat16_tE19Flash_kernel_traitsILi96ELi64ELi64ELi4ES3_EELi16ELi1ELb0EEEvNS_16Flash_fwd_paramsE --------------------------
	.section	.nv.constant0._ZN5flash32flash_fwd_splitkv_combine_kernelI23Flash_fwd_kernel_traitsILi96ELi64ELi64ELi4ELb0ELb0EN7cutlass10bfloat16_tE19Flash_kernel_traitsILi96ELi64ELi64ELi4ES3_EELi16ELi1ELb0EEEvNS_16Flash_fwd_paramsE,"a",@progbits
	.sectionflags	@""
	.align	4
.nv.constant0._ZN5flash32flash_fwd_splitkv_combine_kernelI23Flash_fwd_kernel_traitsILi96ELi64ELi64ELi4ELb0ELb0EN7cutlass10bfloat16_tE19Flash_kernel_traitsILi96ELi64ELi64ELi4ES3_EELi16ELi1ELb0EEEvNS_16Flash_fwd_paramsE:
	.zero		1360


//--------------------- .nv.constant0._ZN5flash32flash_fwd_splitkv_combine_kernelI23Flash_fwd_kernel_traitsILi96ELi64ELi64ELi4ELb0ELb0EN7cutlass10bfloat16_tE19Flash_kernel_traitsILi96ELi64ELi64ELi4ES3_EELi16ELi7ELb1EEEvNS_16Flash_fwd_paramsE --------------------------
	.section	.nv.constant0._ZN5flash32flash_fwd_splitkv_combine_kernelI23Flash_fwd_kernel_traitsILi96ELi64ELi64ELi4ELb0ELb0EN7cutlass10bfloat16_tE19Flash_kernel_traitsILi96ELi64ELi64ELi4ES3_EELi16ELi7ELb1EEEvNS_16Flash_fwd_paramsE,"a",@progbits
	.sectionflags	@""
	.align	4
.nv.constant0._ZN5flash32flash_fwd_splitkv_combine_kernelI23Flash_fwd_kernel_traitsILi96ELi64ELi64ELi4ELb0ELb0EN7cutlass10bfloat16_tE19Flash_kernel_traitsILi96ELi64ELi64ELi4ES3_EELi16ELi7ELb1EEEvNS_16Flash_fwd_paramsE:
	.zero		1360


//--------------------- .nv.constant0._ZN5flash32flash_fwd_splitkv_combine_kernelI23Flash_fwd_kernel_traitsILi96ELi64ELi64ELi4ELb0ELb0EN7cutlass10bfloat16_tE19Flash_kernel_traitsILi96ELi64ELi64ELi4ES3_EELi16ELi6ELb1EEEvNS_16Flash_fwd_paramsE --------------------------
	.section	.nv.constant0._ZN5flash32flash_fwd_splitkv_combine_kernelI23Flash_fwd_kernel_traitsILi96ELi64ELi64ELi4ELb0ELb0EN7cutlass10bfloat16_tE19Flash_kernel_traitsILi96ELi64ELi64ELi4ES3_EELi16ELi6ELb1EEEvNS_16Flash_fwd_paramsE,"a",@progbits
	.sectionflags	@""
	.align	4
.nv.constant0._ZN5flash32flash_fwd_splitkv_combine_kernelI23Flash_fwd_kernel_traitsILi96ELi64ELi64ELi4ELb0ELb0EN7cutlass10bfloat16_tE19Flash_kernel_traitsILi96ELi64ELi64ELi4ES3_EELi16ELi6ELb1EEEvNS_16Flash_fwd_paramsE:
	.zero		1360


//--------------------- .nv.constant0._ZN5flash32flash_fwd_splitkv_combine_kernelI23Flash_fwd_kernel_traitsILi96ELi64ELi64ELi4ELb0ELb0EN7cutlass10bfloat16_tE19Flash_kernel_traitsILi96ELi64ELi64ELi4ES3_EELi16ELi5ELb1EEEvNS_16Flash_fwd_paramsE --------------------------
	.section	.nv.constant0._ZN5flash32flash_fwd_splitkv_combine_kernelI23Flash_fwd_kernel_traitsILi96ELi64ELi64ELi4ELb0ELb0EN7cutlass10bfloat16_tE19Flash_kernel_traitsILi96ELi64ELi64ELi4ES3_EELi16ELi5ELb1EEEvNS_16Flash_fwd_paramsE,"a",@progbits
	.sectionflags	@""
	.align	4
.nv.constant0._ZN5flash32flash_fwd_splitkv_combine_kernelI23Flash_fwd_kernel_traitsILi96ELi64ELi64ELi4ELb0ELb0EN7cutlass10bfloat16_tE19Flash_kernel_traitsILi96ELi64ELi64ELi4ES3_EELi16ELi5ELb1EEEvNS_16Flash_fwd_paramsE:
	.zero		1360


//--------------------- .nv.constant0._ZN5flash32flash_fwd_splitkv_combine_kernelI23Flash_fwd_kernel_traitsILi96ELi64ELi64ELi4ELb0ELb0EN7cutlass10bfloat16_tE19Flash_kernel_traitsILi96ELi64ELi64ELi4ES3_EELi16ELi4ELb1EEEvNS_16Flash_fwd_paramsE --------------------------
	.section	.nv.constant0._ZN5flash32flash_fwd_splitkv_combine_kernelI23Flash_fwd_kernel_traitsILi96ELi64ELi64ELi4ELb0ELb0EN7cutlass10bfloat16_tE19Flash_kernel_traitsILi96ELi64ELi64ELi4ES3_EELi16ELi4ELb1EEEvNS_16Flash_fwd_paramsE,"a",@progbits
	.sectionflags	@""
	.align	4
.nv.constant0._ZN5flash32flash_fwd_splitkv_combine_kernelI23Flash_fwd_kernel_traitsILi96ELi64ELi64ELi4ELb0ELb0EN7cutlass10bfloat16_tE19Flash_kernel_traitsILi96ELi64ELi64ELi4ES3_EELi16ELi4ELb1EEEvNS_16Flash_fwd_paramsE:
	.zero		1360


//--------------------- .nv.constant0._ZN5flash32flash_fwd_splitkv_combine_kernelI23Flash_fwd_kernel_traitsILi96ELi64ELi64ELi4ELb0ELb0EN7cutlass10bfloat16_tE19Flash_kernel_traitsILi96ELi64ELi64ELi4ES3_EELi16ELi3ELb1EEEvNS_16Flash_fwd_paramsE --------------------------
	.section	.nv.constant0._ZN5flash32flash_fwd_splitkv_combine_kernelI23Flash_fwd_kernel_traitsILi96ELi64ELi64ELi4ELb0ELb0EN7cutlass10bfloat16_tE19Flash_kernel_traitsILi96ELi64ELi64ELi4ES3_EELi16ELi3ELb1EEEvNS_16Flash_fwd_paramsE,"a",@progbits
	.sectionflags	@""
	.align	4
.nv.constant0._ZN5flash32flash_fwd_splitkv_combine_kernelI23Flash_fwd_kernel_traitsILi96ELi64ELi64ELi4ELb0ELb0EN7cutlass10bfloat16_tE19Flash_kernel_traitsILi96ELi64ELi64ELi4ES3_EELi16ELi3ELb1EEEvNS_16Flash_fwd_paramsE:
	.zero		1360


//--------------------- .nv.constant0._ZN5flash32flash_fwd_splitkv_combine_kernelI23Flash_fwd_kernel_traitsILi96ELi64ELi64ELi4ELb0ELb0EN7cutlass10bfloat16_tE19Flash_kernel_traitsILi96ELi64ELi64ELi4ES3_EELi16ELi2ELb1EEEvNS_16Flash_fwd_paramsE --------------------------
	.section	.nv.constant0._ZN5flash32flash_fwd_splitkv_combine_kernelI23Flash_fwd_kernel_traitsILi96ELi64ELi64ELi4ELb0ELb0EN7cutlass10bfloat16_tE19Flash_kernel_traitsILi96ELi64ELi64ELi4ES3_EELi16ELi2ELb1EEEvNS_16Flash_fwd_paramsE,"a",@progbits
	.sectionflags	@""
	.align	4
.nv.constant0._ZN5flash32flash_fwd_splitkv_combine_kernelI23Flash_fwd_kernel_traitsILi96ELi64ELi64ELi4ELb0ELb0EN7cutlass10bfloat16_tE19Flash_kernel_traitsILi96ELi64ELi64ELi4ES3_EELi16ELi2ELb1EEEvNS_16Flash_fwd_paramsE:
	.zero		1360


//--------------------- .nv.constant0._ZN5flash32flash_fwd_splitkv_combine_kernelI23Flash_fwd_kernel_traitsILi96ELi64ELi64ELi4ELb0ELb0EN7cutlass10bfloat16_tE19Flash_kernel_traitsILi96ELi64ELi64ELi4ES3_EELi16ELi1ELb1EEEvNS_16Flash_fwd_paramsE --------------------------
	.section	.nv.constant0._ZN5flash32flash_fwd_splitkv_combine_kernelI23Flash_fwd_kernel_traitsILi96ELi64ELi64ELi4ELb0ELb0EN7cutlass10bfloat16_tE19Flash_kernel_traitsILi96ELi64ELi64ELi4ES3_EELi16ELi1ELb1EEEvNS_16Flash_fwd_paramsE,"a",@progbits
	.sectionflags	@""
	.align	4
.nv.constant0._ZN5flash32flash_fwd_splitkv_combine_kernelI23Flash_fwd_kernel_traitsILi96ELi64ELi64ELi4ELb0ELb0EN7cutlass10bfloat16_tE19Flash_kernel_traitsILi96ELi64ELi64ELi4ES3_EELi16ELi1ELb1EEEvNS_16Flash_fwd_paramsE:
	.zero		1360


//--------------------- .nv.constant0._ZN5flash24flash_fwd_splitkv_kernelI23Flash_fwd_kernel_traitsILi96ELi64ELi64ELi4ELb0ELb0EN7cutlass10bfloat16_tE19Flash_kernel_traitsILi96ELi64ELi64ELi4ES3_EELb0ELb0ELb0ELb0ELb1ELb0ELb0ELb0EEEvNS_16Flash_fwd_paramsE --------------------------
	.section	.nv.constant0._ZN5flash24flash_fwd_splitkv_kernelI23Flash_fwd_kernel_traitsILi96ELi64ELi64ELi4ELb0ELb0EN7cutlass10bfloat16_tE19Flash_kernel_traitsILi96ELi64ELi64ELi4ES3_EELb0ELb0ELb0ELb0ELb1ELb0ELb0ELb0EEEvNS_16Flash_fwd_paramsE,"a",@progbits
	.sectionflags	@""
	.align	4
.nv.constant0._ZN5flash24flash_fwd_splitkv_kernelI23Flash_fwd_kernel_traitsILi96ELi64ELi64ELi4ELb0ELb0EN7cutlass10bfloat16_tE19Flash_kernel_traitsILi96ELi64ELi64ELi4ES3_EELb0ELb0ELb0ELb0ELb1ELb0ELb0ELb0EEEvNS_16Flash_fwd_paramsE:
	.zero		1360


//--------------------- .nv.constant0._ZN5flash24flash_fwd_splitkv_kernelI23Flash_fwd_kernel_traitsILi96ELi64ELi64ELi4ELb0ELb0EN7cutlass10bfloat16_tE19Flash_kernel_traitsILi96ELi64ELi64ELi4ES3_EELb0ELb0ELb0ELb0ELb1ELb1ELb0ELb0EEEvNS_16Flash_fwd_paramsE --------------------------
	.section	.nv.constant0._ZN5flash24flash_fwd_splitkv_kernelI23Flash_fwd_kernel_traitsILi96ELi64ELi64ELi4ELb0ELb0EN7cutlass10bfloat16_tE19Flash_kernel_traitsILi96ELi64ELi64ELi4ES3_EELb0ELb0ELb0ELb0ELb1ELb1ELb0ELb0EEEvNS_16Flash_fwd_paramsE,"a",@progbits
	.sectionflags	@""
	.align	4
.nv.constant0._ZN5flash24flash_fwd_splitkv_kernelI23Flash_fwd_kernel_traitsILi96ELi64ELi64ELi4ELb0ELb0EN7cutlass10bfloat16_tE19Flash_kernel_traitsILi96ELi64ELi64ELi4ES3_EELb0ELb0ELb0ELb0ELb1ELb1ELb0ELb0EEEvNS_16Flash_fwd_paramsE:
	.zero		1360


//--------------------- .nv.constant0._ZN5flash24flash_fwd_splitkv_kernelI23Flash_fwd_kernel_traitsILi96ELi64ELi64ELi4ELb0ELb0EN7cutlass10bfloat16_tE19Flash_kernel_traitsILi96ELi64ELi64ELi4ES3_EELb0ELb0ELb0ELb0ELb1ELb0ELb1ELb0EEEvNS_16Flash_fwd_paramsE --------------------------
	.section	.nv.constant0._ZN5flash24flash_fwd_splitkv_kernelI23Flash_fwd_kernel_traitsILi96ELi64ELi64ELi4ELb0ELb0EN7cutlass10bfloat16_tE19Flash_kernel_traitsILi96ELi64ELi64ELi4ES3_EELb0ELb0ELb0ELb0ELb1ELb0ELb1ELb0EEEvNS_16Flash_fwd_paramsE,"a",@progbits
	.sectionflags	@""
	.align	4
.nv.constant0._ZN5flash24flash_fwd_splitkv_kernelI23Flash_fwd_kernel_traitsILi96ELi64ELi64ELi4ELb0ELb0EN7cutlass10bfloat16_tE19Flash_kernel_traitsILi96ELi64ELi64ELi4ES3_EELb0ELb0ELb0ELb0ELb1ELb0ELb1ELb0EEEvNS_16Flash_fwd_paramsE:
	.zero		1360


//--------------------- .nv.constant0._ZN5flash24flash_fwd_splitkv_kernelI23Flash_fwd_kernel_traitsILi96ELi64ELi64ELi4ELb0ELb0EN7cutlass10bfloat16_tE19Flash_kernel_traitsILi96ELi64ELi64ELi4ES3_EELb0ELb0ELb0ELb0ELb1ELb1ELb1ELb0EEEvNS_16Flash_fwd_paramsE --------------------------
	.section	.nv.constant0._ZN5flash24flash_fwd_splitkv_kernelI23Flash_fwd_kernel_traitsILi96ELi64ELi64ELi4ELb0ELb0EN7cutlass10bfloat16_tE19Flash_kernel_traitsILi96ELi64ELi64ELi4ES3_EELb0ELb0ELb0ELb0ELb1ELb1ELb1ELb0EEEvNS_16Flash_fwd_paramsE,"a",@progbits
	.sectionflags	@""
	.align	4
.nv.constant0._ZN5flash24flash_fwd_splitkv_kernelI23Flash_fwd_kernel_traitsILi96ELi64ELi64ELi4ELb0ELb0EN7cutlass10bfloat16_tE19Flash_kernel_traitsILi96ELi64ELi64ELi4ES3_EELb0ELb0ELb0ELb0ELb1ELb1ELb1ELb0EEEvNS_16Flash_fwd_paramsE:
	.zero		1360


//--------------------- .nv.constant0._ZN5flash24flash_fwd_splitkv_kernelI23Flash_fwd_kernel_traitsILi96ELi64ELi64ELi4ELb0ELb0EN7cutlass10bfloat16_tE19Flash_kernel_traitsILi96ELi64ELi64ELi4ES3_EELb0ELb0ELb0ELb0ELb0ELb0ELb0ELb0EEEvNS_16Flash_fwd_paramsE --------------------------
	.section	.nv.constant0._ZN5flash24flash_fwd_splitkv_kernelI23Flash_fwd_kernel_traitsILi96ELi64ELi64ELi4ELb0ELb0EN7cutlass10bfloat16_tE19Flash_kernel_traitsILi96ELi64ELi64ELi4ES3_EELb0ELb0ELb0ELb0ELb0ELb0ELb0ELb0EEEvNS_16Flash_fwd_paramsE,"a",@progbits
	.sectionflags	@""
	.align	4
.nv.constant0._ZN5flash24flash_fwd_splitkv_kernelI23Flash_fwd_kernel_traitsILi96ELi64ELi64ELi4ELb0ELb0EN7cutlass10bfloat16_tE19Flash_kernel_traitsILi96ELi64ELi64ELi4ES3_EELb0ELb0ELb0ELb0ELb0ELb0ELb0ELb0EEEvNS_16Flash_fwd_paramsE:
	.zero		1360


//--------------------- .nv.constant0._ZN5flash24flash_fwd_splitkv_kernelI23Flash_fwd_kernel_traitsILi96ELi64ELi64ELi4ELb0ELb0EN7cutlass10bfloat16_tE19Flash_kernel_traitsILi96ELi64ELi64ELi4ES3_EELb0ELb0ELb0ELb0ELb0ELb1ELb0ELb0EEEvNS_16Flash_fwd_paramsE --------------------------
	.section	.nv.constant0._ZN5flash24flash_fwd_splitkv_kernelI23Flash_fwd_kernel_traitsILi96ELi64ELi64ELi4ELb0ELb0EN7cutlass10bfloat16_tE19Flash_kernel_traitsILi96ELi64ELi64ELi4ES3_EELb0ELb0ELb0ELb0ELb0ELb1ELb0ELb0EEEvNS_16Flash_fwd_paramsE,"a",@progbits
	.sectionflags	@""
	.align	4
.nv.constant0._ZN5flash24flash_fwd_splitkv_kernelI23Flash_fwd_kernel_traitsILi96ELi64ELi64ELi4ELb0ELb0EN7cutlass10bfloat16_tE19Flash_kernel_traitsILi96ELi64ELi64ELi4ES3_EELb0ELb0ELb0ELb0ELb0ELb1ELb0ELb0EEEvNS_16Flash_fwd_paramsE:
	.zero		1360


//--------------------- .nv.constant0._ZN5flash24flash_fwd_splitkv_kernelI23Flash_fwd_kernel_traitsILi96ELi64ELi64ELi4ELb0ELb0EN7cutlass10bfloat16_tE19Flash_kernel_traitsILi96ELi64ELi64ELi4ES3_EELb0ELb0ELb0ELb0ELb0ELb0ELb0ELb1EEEvNS_16Flash_fwd_paramsE --------------------------
	.section	.nv.constant0._ZN5flash24flash_fwd_splitkv_kernelI23Flash_fwd_kernel_traitsILi96ELi64ELi64ELi4ELb0ELb0EN7cutlass10bfloat16_tE19Flash_kernel_traitsILi96ELi64ELi64ELi4ES3_EELb0ELb0ELb0ELb0ELb0ELb0ELb0ELb1EEEvNS_16Flash_fwd_paramsE,"a",@progbits
	.sectionflags	@""
	.align	4
.nv.constant0._ZN5flash24flash_fwd_splitkv_kernelI23Flash_fwd_kernel_traitsILi96ELi64ELi64ELi4ELb0ELb0EN7cutlass10bfloat16_tE19Flash_kernel_traitsILi96ELi64ELi64ELi4ES3_EELb0ELb0ELb0ELb0ELb0ELb0ELb0ELb1EEEvNS_16Flash_fwd_paramsE:
	.zero		1360


//--------------------- .nv.constant0._ZN5flash24flash_fwd_splitkv_kernelI23Flash_fwd_kernel_traitsILi96ELi64ELi64ELi4ELb0ELb0EN7cutlass10bfloat16_tE19Flash_kernel_traitsILi96ELi64ELi64ELi4ES3_EELb0ELb0ELb0ELb0ELb0ELb1ELb0ELb1EEEvNS_16Flash_fwd_paramsE --------------------------
	.section	.nv.constant0._ZN5flash24flash_fwd_splitkv_kernelI23Flash_fwd_kernel_traitsILi96ELi64ELi64ELi4ELb0ELb0EN7cutlass10bfloat16_tE19Flash_kernel_traitsILi96ELi64ELi64ELi4ES3_EELb0ELb0ELb0ELb0ELb0ELb1ELb0ELb1EEEvNS_16Flash_fwd_paramsE,"a",@progbits
	.sectionflags	@""
	.align	4
.nv.constant0._ZN5flash24flash_fwd_splitkv_kernelI23Flash_fwd_kernel_traitsILi96ELi64ELi64ELi4ELb0ELb0EN7cutlass10bfloat16_tE19Flash_kernel_traitsILi96ELi64ELi64ELi4ES3_EELb0ELb0ELb0ELb0ELb0ELb1ELb0ELb1EEEvNS_16Flash_fwd_paramsE:
	.zero		1360


//--------------------- .nv.constant0._ZN5flash24flash_fwd_splitkv_kernelI23Flash_fwd_kernel_traitsILi96ELi64ELi64ELi4ELb0ELb0EN7cutlass10bfloat16_tE19Flash_kernel_traitsILi96ELi64ELi64ELi4ES3_EELb0ELb0ELb0ELb0ELb0ELb0ELb1ELb0EEEvNS_16Flash_fwd_paramsE --------------------------
	.section	.nv.constant0._ZN5flash24flash_fwd_splitkv_kernelI23Flash_fwd_kernel_traitsILi96ELi64ELi64ELi4ELb0ELb0EN7cutlass10bfloat16_tE19Flash_kernel_traitsILi96ELi64ELi64ELi4ES3_EELb0ELb0ELb0ELb0ELb0ELb0ELb1ELb0EEEvNS_16Flash_fwd_paramsE,"a",@progbits
	.sectionflags	@""
	.align	4
.nv.constant0._ZN5flash24flash_fwd_splitkv_kernelI23Flash_fwd_kernel_traitsILi96ELi64ELi64ELi4ELb0ELb0EN7cutlass10bfloat16_tE19Flash_kernel_traitsILi96ELi64ELi64ELi4ES3_EELb0ELb0ELb0ELb0ELb0ELb0ELb1ELb0EEEvNS_16Flash_fwd_paramsE:
	.zero		1360


//--------------------- .nv.constant0._ZN5flash24flash_fwd_splitkv_kernelI23Flash_fwd_kernel_traitsILi96ELi64ELi64ELi4ELb0ELb0EN7cutlass10bfloat16_tE19Flash_kernel_traitsILi96ELi64ELi64ELi4ES3_EELb0ELb0ELb0ELb0ELb0ELb1ELb1ELb0EEEvNS_16Flash_fwd_paramsE --------------------------
	.section	.nv.constant0._ZN5flash24flash_fwd_splitkv_kernelI23Flash_fwd_kernel_traitsILi96ELi64ELi64ELi4ELb0ELb0EN7cutlass10bfloat16_tE19Flash_kernel_traitsILi96ELi64ELi64ELi4ES3_EELb0ELb0ELb0ELb0ELb0ELb1ELb1ELb0EEEvNS_16Flash_fwd_paramsE,"a",@progbits
	.sectionflags	@""
	.align	4
.nv.constant0._ZN5flash24flash_fwd_splitkv_kernelI23Flash_fwd_kernel_traitsILi96ELi64ELi64ELi4ELb0ELb0EN7cutlass10bfloat16_tE19Flash_kernel_traitsILi96ELi64ELi64ELi4ES3_EELb0ELb0ELb0ELb0ELb0ELb1ELb1ELb0EEEvNS_16Flash_fwd_paramsE:
	.zero		1360


//--------------------- .nv.constant0._ZN5flash24flash_fwd_splitkv_kernelI23Flash_fwd_kernel_traitsILi96ELi64ELi64ELi4ELb0ELb0EN7cutlass10bfloat16_tE19Flash_kernel_traitsILi96ELi64ELi64ELi4ES3_EELb0ELb0ELb0ELb0ELb0ELb0ELb1ELb1EEEvNS_16Flash_fwd_paramsE --------------------------
	.section	.nv.constant0._ZN5flash24flash_fwd_splitkv_kernelI23Flash_fwd_kernel_traitsILi96ELi64ELi64ELi4ELb0ELb0EN7cutlass10bfloat16_tE19Flash_kernel_traitsILi96ELi64ELi64ELi4ES3_EELb0ELb0ELb0ELb0ELb0ELb0ELb1ELb1EEEvNS_16Flash_fwd_paramsE,"a",@progbits
	.sectionflags	@""
	.align	4
.nv.constant0._ZN5flash24flash_fwd_splitkv_kernelI23Flash_fwd_kernel_traitsILi96ELi64ELi64ELi4ELb0ELb0EN7cutlass10bfloat16_tE19Flash_kernel_traitsILi96ELi64ELi64ELi4ES3_EELb0ELb0ELb0ELb0ELb0ELb0ELb1ELb1EEEvNS_16Flash_fwd_paramsE:
	.zero		1360


//--------------------- .nv.constant0._ZN5flash24flash_fwd_splitkv_kernelI23Flash_fwd_kernel_traitsILi96ELi64ELi64ELi4ELb0ELb0EN7cutlass10bfloat16_tE19Flash_kernel_traitsILi96ELi64ELi64ELi4ES3_EELb0ELb0ELb0ELb0ELb0ELb1ELb1ELb1EEEvNS_16Flash_fwd_paramsE --------------------------
	.section	.nv.constant0._ZN5flash24flash_fwd_splitkv_kernelI23Flash_fwd_kernel_traitsILi96ELi64ELi64ELi4ELb0ELb0EN7cutlass10bfloat16_tE19Flash_kernel_traitsILi96ELi64ELi64ELi4ES3_EELb0ELb0ELb0ELb0ELb0ELb1ELb1ELb1EEEvNS_16Flash_fwd_paramsE,"a",@progbits
	.sectionflags	@""
	.align	4
.nv.constant0._ZN5flash24flash_fwd_splitkv_kernelI23Flash_fwd_kernel_traitsILi96ELi64ELi64ELi4ELb0ELb0EN7cutlass10bfloat16_tE19Flash_kernel_traitsILi96ELi64ELi64ELi4ES3_EELb0ELb0ELb0ELb0ELb0ELb1ELb1ELb1EEEvNS_16Flash_fwd_paramsE:
	.zero		1360


//--------------------- .nv.constant0._ZN5flash24flash_fwd_splitkv_kernelI23Flash_fwd_kernel_traitsILi96ELi64ELi64ELi4ELb0ELb0EN7cutlass10bfloat16_tE19Flash_kernel_traitsILi96ELi64ELi64ELi4ES3_EELb0ELb1ELb0ELb0ELb0ELb0ELb0ELb0EEEvNS_16Flash_fwd_paramsE --------------------------
	.section	.nv.constant0._ZN5flash24flash_fwd_splitkv_kernelI23Flash_fwd_kernel_traitsILi96ELi64ELi64ELi4ELb0ELb0EN7cutlass10bfloat16_tE19Flash_kernel_traitsILi96ELi64ELi64ELi4ES3_EELb0ELb1ELb0ELb0ELb0ELb0ELb0ELb0EEEvNS_16Flash_fwd_paramsE,"a",@progbits
	.sectionflags	@""
	.align	4
.nv.constant0._ZN5flash24flash_fwd_splitkv_kernelI23Flash_fwd_kernel_traitsILi96ELi64ELi64ELi4ELb0ELb0EN7cutlass10bfloat16_tE19Flash_kernel_traitsILi96ELi64ELi64ELi4ES3_EELb0ELb1ELb0ELb0ELb0ELb0ELb0ELb0EEEvNS_16Flash_fwd_paramsE:
	.zero		1360


//--------------------- .nv.constant0._ZN5flash24flash_fwd_splitkv_kernelI23Flash_fwd_kernel_traitsILi96ELi64ELi64ELi4ELb0ELb0EN7cutlass10bfloat16_tE19Flash_kernel_traitsILi96ELi64ELi64ELi4ES3_EELb0ELb1ELb0ELb0ELb0ELb1ELb0ELb0EEEvNS_16Flash_fwd_paramsE --------------------------
	.section	.nv.constant0._ZN5flash24flash_fwd_splitkv_kernelI23Flash_fwd_kernel_traitsILi96ELi64ELi64ELi4ELb0ELb0EN7cutlass10bfloat16_tE19Flash_kernel_traitsILi96ELi64ELi64ELi4ES3_EELb0ELb1ELb0ELb0ELb0ELb1ELb0ELb0EEEvNS_16Flash_fwd_paramsE,"a",@progbits
	.sectionflags	@""
	.align	4
.nv.constant0._ZN5flash24flash_fwd_splitkv_kernelI23Flash_fwd_kernel_traitsILi96ELi64ELi64ELi4ELb0ELb0EN7cutlass10bfloat16_tE19Flash_kernel_traitsILi96ELi64ELi64ELi4ES3_EELb0ELb1ELb0ELb0ELb0ELb1ELb0ELb0EEEvNS_16Flash_fwd_paramsE:
	.zero		1360


//--------------------- .nv.constant0._ZN5flash24flash_fwd_splitkv_kernelI23Flash_fwd_kernel_traitsILi96ELi64ELi64ELi4ELb0ELb0EN7cutlass10bfloat16_tE19Flash_kernel_traitsILi96ELi64ELi64ELi4ES3_EELb0ELb1ELb0ELb0ELb0ELb0ELb0ELb1EEEvNS_16Flash_fwd_paramsE --------------------------
	.section	.nv.constant0._ZN5flash24flash_fwd_splitkv_kernelI23Flash_fwd_kernel_traitsILi96ELi64ELi64ELi4ELb0ELb0EN7cutlass10bfloat16_tE19Flash_kernel_traitsILi96ELi64ELi64ELi4ES3_EELb0ELb1ELb0ELb0ELb0ELb0ELb0ELb1EEEvNS_16Flash_fwd_paramsE,"a",@progbits
	.sectionflags	@""
	.align	4
.nv.constant0._ZN5flash24flash_fwd_splitkv_kernelI23Flash_fwd_kernel_traitsILi96ELi64ELi64ELi4ELb0ELb0EN7cutlass10bfloat16_tE19Flash_kernel_traitsILi96ELi64ELi64ELi4ES3_EELb0ELb1ELb0ELb0ELb0ELb0ELb0ELb1EEEvNS_16Flash_fwd_paramsE:
	.zero		1360


//--------------------- .nv.constant0._ZN5flash24flash_fwd_splitkv_kernelI23Flash_fwd_kernel_traitsILi96ELi64ELi64ELi4ELb0ELb0EN7cutlass10bfloat16_tE19Flash_kernel_traitsILi96ELi64ELi64ELi4ES3_EELb0ELb1ELb0ELb0ELb0ELb1ELb0ELb1EEEvNS_16Flash_fwd_paramsE --------------------------
	.section	.nv.constant0._ZN5flash24flash_fwd_splitkv_kernelI23Flash_fwd_kernel_traitsILi96ELi64ELi64ELi4ELb0ELb0EN7cutlass10bfloat16_tE19Flash_kernel_traitsILi96ELi64ELi64ELi4ES3_EELb0ELb1ELb0ELb0ELb0ELb1ELb0ELb1EEEvNS_16Flash_fwd_paramsE,"a",@progbits
	.sectionflags	@""
	.align	4
.nv.constant0._ZN5flash24flash_fwd_splitkv_kernelI23Flash_fwd_kernel_traitsILi96ELi64ELi64ELi4ELb0ELb0EN7cutlass10bfloat16_tE19Flash_kernel_traitsILi96ELi64ELi64ELi4ES3_EELb0ELb1ELb0ELb0ELb0ELb1ELb0ELb1EEEvNS_16Flash_fwd_paramsE:
	.zero		1360


//--------------------- .nv.constant0._ZN5flash24flash_fwd_splitkv_kernelI23Flash_fwd_kernel_traitsILi96ELi64ELi64ELi4ELb0ELb0EN7cutlass10bfloat16_tE19Flash_kernel_traitsILi96ELi64ELi64ELi4ES3_EELb0ELb1ELb0ELb0ELb0ELb0ELb1ELb0EEEvNS_16Flash_fwd_paramsE --------------------------
	.section	.nv.constant0._ZN5flash24flash_fwd_splitkv_kernelI23Flash_fwd_kernel_traitsILi96ELi64ELi64ELi4ELb0ELb0EN7cutlass10bfloat16_tE19Flash_kernel_traitsILi96ELi64ELi64ELi4ES3_EELb0ELb1ELb0ELb0ELb0ELb0ELb1ELb0EEEvNS_16Flash_fwd_paramsE,"a",@progbits
	.sectionflags	@""
	.align	4
.nv.constant0._ZN5flash24flash_fwd_splitkv_kernelI23Flash_fwd_kernel_traitsILi96ELi64ELi64ELi4ELb0ELb0EN7cutlass10bfloat16_tE19Flash_kernel_traitsILi96ELi64ELi64ELi4ES3_EELb0ELb1ELb0ELb0ELb0ELb0ELb1ELb0EEEvNS_16Flash_fwd_paramsE:
	.zero		1360


//--------------------- .nv.constant0._ZN5flash24flash_fwd_splitkv_kernelI23Flash_fwd_kernel_traitsILi96ELi64ELi64ELi4ELb0ELb0EN7cutlass10bfloat16_tE19Flash_kernel_traitsILi96ELi64ELi64ELi4ES3_EELb0ELb1ELb0ELb0ELb0ELb1ELb1ELb0EEEvNS_16Flash_fwd_paramsE --------------------------
	.section	.nv.constant0._ZN5flash24flash_fwd_splitkv_kernelI23Flash_fwd_kernel_traitsILi96ELi64ELi64ELi4ELb0ELb0EN7cutlass10bfloat16_tE19Flash_kernel_traitsILi96ELi64ELi64ELi4ES3_EELb0ELb1ELb0ELb0ELb0ELb1ELb1ELb0EEEvNS_16Flash_fwd_paramsE,"a",@progbits
	.sectionflags	@""
	.align	4
.nv.constant0._ZN5flash24flash_fwd_splitkv_kernelI23Flash_fwd_kernel_traitsILi96ELi64ELi64ELi4ELb0ELb0EN7cutlass10bfloat16_tE19Flash_kernel_traitsILi96ELi64ELi64ELi4ES3_EELb0ELb1ELb0ELb0ELb0ELb1ELb1ELb0EEEvNS_16Flash_fwd_paramsE:
	.zero		1360


//--------------------- .nv.constant0._ZN5flash24flash_fwd_splitkv_kernelI23Flash_fwd_kernel_traitsILi96ELi64ELi64ELi4ELb0ELb0EN7cutlass10bfloat16_tE19Flash_kernel_traitsILi96ELi64ELi64ELi4ES3_EELb0ELb1ELb0ELb0ELb0ELb0ELb1ELb1EEEvNS_16Flash_fwd_paramsE --------------------------
	.section	.nv.constant0._ZN5flash24flash_fwd_splitkv_kernelI23Flash_fwd_kernel_traitsILi96ELi64ELi64ELi4ELb0ELb0EN7cutlass10bfloat16_tE19Flash_kernel_traitsILi96ELi64ELi64ELi4ES3_EELb0ELb1ELb0ELb0ELb0ELb0ELb1ELb1EEEvNS_16Flash_fwd_paramsE,"a",@progbits
	.sectionflags	@""
	.align	4
.nv.constant0._ZN5flash24flash_fwd_splitkv_kernelI23Flash_fwd_kernel_traitsILi96ELi64ELi64ELi4ELb0ELb0EN7cutlass10bfloat16_tE19Flash_kernel_traitsILi96ELi64ELi64ELi4ES3_EELb0ELb1ELb0ELb0ELb0ELb0ELb1ELb1EEEvNS_16Flash_fwd_paramsE:
	.zero		1360


//--------------------- .nv.constant0._ZN5flash24flash_fwd_splitkv_kernelI23Flash_fwd_kernel_traitsILi96ELi64ELi64ELi4ELb0ELb0EN7cutlass10bfloat16_tE19Flash_kernel_traitsILi96ELi64ELi64ELi4ES3_EELb0ELb1ELb0ELb0ELb0ELb1ELb1ELb1EEEvNS_16Flash_fwd_paramsE --------------------------
	.section	.nv.constant0._ZN5flash24flash_fwd_splitkv_kernelI23Flash_fwd_kernel_traitsILi96ELi64ELi64ELi4ELb0ELb0EN7cutlass10bfloat16_tE19Flash_kernel_traitsILi96ELi64ELi64ELi4ES3_EELb0ELb1ELb0ELb0ELb0ELb1ELb1ELb1EEEvNS_16Flash_fwd_paramsE,"a",@progbits
	.sectionflags	@""
	.align	4
.nv.constant0._ZN5flash24flash_fwd_splitkv_kernelI23Flash_fwd_kernel_traitsILi96ELi64ELi64ELi4ELb0ELb0EN7cutlass10bfloat16_tE19Flash_kernel_traitsILi96ELi64ELi64ELi4ES3_EELb0ELb1ELb0ELb0ELb0ELb1ELb1ELb1EEEvNS_16Flash_fwd_paramsE:
	.zero		1360


//--------------------- .nv.constant0._ZN5flash24flash_fwd_splitkv_kernelI23Flash_fwd_kernel_traitsILi96ELi64ELi64ELi4ELb0ELb0EN7cutlass10bfloat16_tE19Flash_kernel_traitsILi96ELi64ELi64ELi4ES3_EELb0ELb0ELb0ELb1ELb1ELb0ELb0ELb0EEEvNS_16Flash_fwd_paramsE --------------------------
	.section	.nv.constant0._ZN5flash24flash_fwd_splitkv_kernelI23Flash_fwd_kernel_traitsILi96ELi64ELi64ELi4ELb0ELb0EN7cutlass10bfloat16_tE19Flash_kernel_traitsILi96ELi64ELi64ELi4ES3_EELb0ELb0ELb0ELb1ELb1ELb0ELb0ELb0EEEvNS_16Flash_fwd_paramsE,"a",@progbits
	.sectionflags	@""
	.align	4
.nv.constant0._ZN5flash24flash_fwd_splitkv_kernelI23Flash_fwd_kernel_traitsILi96ELi64ELi64ELi4ELb0ELb0EN7cutlass10bfloat16_tE19Flash_kernel_traitsILi96ELi64ELi64ELi4ES3_EELb0ELb0ELb0ELb1ELb1ELb0ELb0ELb0EEEvNS_16Flash_fwd_paramsE:
	.zero		1360


//--------------------- .nv.constant0._ZN5flash24flash_fwd_splitkv_kernelI23Flash_fwd_kernel_traitsILi96ELi64ELi64ELi4ELb0ELb0EN7cutlass10bfloat16_tE19Flash_kernel_traitsILi96ELi64ELi64ELi4ES3_EELb0ELb0ELb0ELb1ELb1ELb1ELb0ELb0EEEvNS_16Flash_fwd_paramsE --------------------------
	.section	.nv.constant0._ZN5flash24flash_fwd_splitkv_kernelI23Flash_fwd_kernel_traitsILi96ELi64ELi64ELi4ELb0ELb0EN7cutlass10bfloat16_tE19Flash_kernel_traitsILi96ELi64ELi64ELi4ES3_EELb0ELb0ELb0ELb1ELb1ELb1ELb0ELb0EEEvNS_16Flash_fwd_paramsE,"a",@progbits
	.sectionflags	@""
	.align	4
.nv.constant0._ZN5flash24flash_fwd_splitkv_kernelI23Flash_fwd_kernel_traitsILi96ELi64ELi64ELi4ELb0ELb0EN7cutlass10bfloat16_tE19Flash_kernel_traitsILi96ELi64ELi64ELi4ES3_EELb0ELb0ELb0ELb1ELb1ELb1ELb0ELb0EEEvNS_16Flash_fwd_paramsE:
	.zero		1360


//--------------------- .nv.constant0._ZN5flash24flash_fwd_splitkv_kernelI23Flash_fwd_kernel_traitsILi96ELi64ELi64ELi4ELb0ELb0EN7cutlass10bfloat16_tE19Flash_kernel_traitsILi96ELi64ELi64ELi4ES3_EELb0ELb0ELb1ELb0ELb0ELb0ELb0ELb0EEEvNS_16Flash_fwd_paramsE --------------------------
	.section	.nv.constant0._ZN5flash24flash_fwd_splitkv_kernelI23Flash_fwd_kernel_traitsILi96ELi64ELi64ELi4ELb0ELb0EN7cutlass10bfloat16_tE19Flash_kernel_traitsILi96ELi64ELi64ELi4ES3_EELb0ELb0ELb1ELb0ELb0ELb0ELb0ELb0EEEvNS_16Flash_fwd_paramsE,"a",@progbits
	.sectionflags	@""
	.align	4
.nv.constant0._ZN5flash24flash_fwd_splitkv_kernelI23Flash_fwd_kernel_traitsILi96ELi64ELi64ELi4ELb0ELb0EN7cutlass10bfloat16_tE19Flash_kernel_traitsILi96ELi64ELi64ELi4ES3_EELb0ELb0ELb1ELb0ELb0ELb0ELb0ELb0EEEvNS_16Flash_fwd_paramsE:
	.zero		1360


//--------------------- .nv.constant0._ZN5flash24flash_fwd_splitkv_kernelI23Flash_fwd_kernel_traitsILi96ELi64ELi64ELi4ELb0ELb0EN7cutlass10bfloat16_tE19Flash_kernel_traitsILi96ELi64ELi64ELi4ES3_EELb0ELb0ELb1ELb0ELb0ELb1ELb0ELb0EEEvNS_16Flash_fwd_paramsE --------------------------
	.section	.nv.constant0._ZN5flash24flash_fwd_splitkv_kernelI23Flash_fwd_kernel_traitsILi96ELi64ELi64ELi4ELb0ELb0EN7cutlass10bfloat16_tE19Flash_kernel_traitsILi96ELi64ELi64ELi4ES3_EELb0ELb0ELb1ELb0ELb0ELb1ELb0ELb0EEEvNS_16Flash_fwd_paramsE,"a",@progbits
	.sectionflags	@""
	.align	4
.nv.constant0._ZN5flash24flash_fwd_splitkv_kernelI23Flash_fwd_kernel_traitsILi96ELi64ELi64ELi4ELb0ELb0EN7cutlass10bfloat16_tE19Flash_kernel_traitsILi96ELi64ELi64ELi4ES3_EELb0ELb0ELb1ELb0ELb0ELb1ELb0ELb0EEEvNS_16Flash_fwd_paramsE:
	.zero		1360


//--------------------- .nv.constant0._ZN5flash24flash_fwd_splitkv_kernelI23Flash_fwd_kernel_traitsILi96ELi64ELi64ELi4ELb0ELb0EN7cutlass10bfloat16_tE19Flash_kernel_traitsILi96ELi64ELi64ELi4ES3_EELb0ELb0ELb0ELb0ELb1ELb0ELb0ELb1EEEvNS_16Flash_fwd_paramsE --------------------------
	.section	.nv.constant0._ZN5flash24flash_fwd_splitkv_kernelI23Flash_fwd_kernel_traitsILi96ELi64ELi64ELi4ELb0ELb0EN7cutlass10bfloat16_tE19Flash_kernel_traitsILi96ELi64ELi64ELi4ES3_EELb0ELb0ELb0ELb0ELb1ELb0ELb0ELb1EEEvNS_16Flash_fwd_paramsE,"a",@progbits
	.sectionflags	@""
	.align	4
.nv.constant0._ZN5flash24flash_fwd_splitkv_kernelI23Flash_fwd_kernel_traitsILi96ELi64ELi64ELi4ELb0ELb0EN7cutlass10bfloat16_tE19Flash_kernel_traitsILi96ELi64ELi64ELi4ES3_EELb0ELb0ELb0ELb0ELb1ELb0ELb0ELb1EEEvNS_16Flash_fwd_paramsE:
	.zero		1360


//--------------------- .nv.constant0._ZN5flash24flash_fwd_splitkv_kernelI23Flash_fwd_kernel_traitsILi96ELi64ELi64ELi4ELb0ELb0EN7cutlass10bfloat16_tE19Flash_kernel_traitsILi96ELi64ELi64ELi4ES3_EELb0ELb0ELb0ELb0ELb1ELb1ELb0ELb1EEEvNS_16Flash_fwd_paramsE --------------------------
	.section	.nv.constant0._ZN5flash24flash_fwd_splitkv_kernelI23Flash_fwd_kernel_traitsILi96ELi64ELi64ELi4ELb0ELb0EN7cutlass10bfloat16_tE19Flash_kernel_traitsILi96ELi64ELi64ELi4ES3_EELb0ELb0ELb0ELb0ELb1ELb1ELb0ELb1EEEvNS_16Flash_fwd_paramsE,"a",@progbits
	.sectionflags	@""
	.align	4
.nv.constant0._ZN5flash24flash_fwd_splitkv_kernelI23Flash_fwd_kernel_traitsILi96ELi64ELi64ELi4ELb0ELb0EN7cutlass10bfloat16_tE19Flash_kernel_traitsILi96ELi64ELi64ELi4ES3_EELb0ELb0ELb0ELb0ELb1ELb1ELb0ELb1EEEvNS_16Flash_fwd_paramsE:
	.zero		1360


//--------------------- .nv.constant0._ZN5flash24flash_fwd_splitkv_kernelI23Flash_fwd_kernel_traitsILi96ELi64ELi64ELi4ELb0ELb0EN7cutlass10bfloat16_tE19Flash_kernel_traitsILi96ELi64ELi64ELi4ES3_EELb0ELb0ELb1ELb0ELb0ELb0ELb0ELb1EEEvNS_16Flash_fwd_paramsE --------------------------
	.section	.nv.constant0._ZN5flash24flash_fwd_splitkv_kernelI23Flash_fwd_kernel_traitsILi96ELi64ELi64ELi4ELb0ELb0EN7cutlass10bfloat16_tE19Flash_kernel_traitsILi96ELi64ELi64ELi4ES3_EELb0ELb0ELb1ELb0ELb0ELb0ELb0ELb1EEEvNS_16Flash_fwd_paramsE,"a",@progbits
	.sectionflags	@""
	.align	4
.nv.constant0._ZN5flash24flash_fwd_splitkv_kernelI23Flash_fwd_kernel_traitsILi96ELi64ELi64ELi4ELb0ELb0EN7cutlass10bfloat16_tE19Flash_kernel_traitsILi96ELi64ELi64ELi4ES3_EELb0ELb0ELb1ELb0ELb0ELb0ELb0ELb1EEEvNS_16Flash_fwd_paramsE:
	.zero		1360


//--------------------- .nv.constant0._ZN5flash24flash_fwd_splitkv_kernelI23Flash_fwd_kernel_traitsILi96ELi64ELi64ELi4ELb0ELb0EN7cutlass10bfloat16_tE19Flash_kernel_traitsILi96ELi64ELi64ELi4ES3_EELb0ELb0ELb1ELb0ELb0ELb1ELb0ELb1EEEvNS_16Flash_fwd_paramsE --------------------------
	.section	.nv.constant0._ZN5flash24flash_fwd_splitkv_kernelI23Flash_fwd_kernel_traitsILi96ELi64ELi64ELi4ELb0ELb0EN7cutlass10bfloat16_tE19Flash_kernel_traitsILi96ELi64ELi64ELi4ES3_EELb0ELb0ELb1ELb0ELb0ELb1ELb0ELb1EEEvNS_16Flash_fwd_paramsE,"a",@progbits
	.sectionflags	@""
	.align	4
.nv.constant0._ZN5flash24flash_fwd_splitkv_kernelI23Flash_fwd_kernel_traitsILi96ELi64ELi64ELi4ELb0ELb0EN7cutlass10bfloat16_tE19Flash_kernel_traitsILi96ELi64ELi64ELi4ES3_EELb0ELb0ELb1ELb0ELb0ELb1ELb0ELb1EEEvNS_16Flash_fwd_paramsE:
	.zero		1360


//--------------------- .nv.constant0._ZN5flash24flash_fwd_splitkv_kernelI23Flash_fwd_kernel_traitsILi96ELi64ELi64ELi4ELb0ELb0EN7cutlass10bfloat16_tE19Flash_kernel_traitsILi96ELi64ELi64ELi4ES3_EELb0ELb0ELb0ELb1ELb1ELb0ELb1ELb0EEEvNS_16Flash_fwd_paramsE --------------------------
	.section	.nv.constant0._ZN5flash24flash_fwd_splitkv_kernelI23Flash_fwd_kernel_traitsILi96ELi64ELi64ELi4ELb0ELb0EN7cutlass10bfloat16_tE19Flash_kernel_traitsILi96ELi64ELi64ELi4ES3_EELb0ELb0ELb0ELb1ELb1ELb0ELb1ELb0EEEvNS_16Flash_fwd_paramsE,"a",@progbits
	.sectionflags	@""
	.align	4
.nv.constant0._ZN5flash24flash_fwd_splitkv_kernelI23Flash_fwd_kernel_traitsILi96ELi64ELi64ELi4ELb0ELb0EN7cutlass10bfloat16_tE19Flash_kernel_traitsILi96ELi64ELi64ELi4ES3_EELb0ELb0ELb0ELb1ELb1ELb0ELb1ELb0EEEvNS_16Flash_fwd_paramsE:
	.zero		1360


//--------------------- .nv.constant0._ZN5flash24flash_fwd_splitkv_kernelI23Flash_fwd_kernel_traitsILi96ELi64ELi64ELi4ELb0ELb0EN7cutlass10bfloat16_tE19Flash_kernel_traitsILi96ELi64ELi64ELi4ES3_EELb0ELb0ELb0ELb1ELb1ELb1ELb1ELb0EEEvNS_16Flash_fwd_paramsE --------------------------
	.section	.nv.constant0._ZN5flash24flash_fwd_splitkv_kernelI23Flash_fwd_kernel_traitsILi96ELi64ELi64ELi4ELb0ELb0EN7cutlass10bfloat16_tE19Flash_kernel_traitsILi96ELi64ELi64ELi4ES3_EELb0ELb0ELb0ELb1ELb1ELb1ELb1ELb0EEEvNS_16Flash_fwd_paramsE,"a",@progbits
	.sectionflags	@""
	.align	4
.nv.constant0._ZN5flash24flash_fwd_splitkv_kernelI23Flash_fwd_kernel_traitsILi96ELi64ELi64ELi4ELb0ELb0EN7cutlass10bfloat16_tE19Flash_kernel_traitsILi96ELi64ELi64ELi4ES3_EELb0ELb0ELb0ELb1ELb1ELb1ELb1ELb0EEEvNS_16Flash_fwd_paramsE:
	.zero		1360


//--------------------- .nv.constant0._ZN5flash24flash_fwd_splitkv_kernelI23Flash_fwd_kernel_traitsILi96ELi64ELi64ELi4ELb0ELb0EN7cutlass10bfloat16_tE19Flash_kernel_traitsILi96ELi64ELi64ELi4ES3_EELb0ELb0ELb1ELb0ELb0ELb0ELb1ELb0EEEvNS_16Flash_fwd_paramsE --------------------------
	.section	.nv.constant0._ZN5flash24flash_fwd_splitkv_kernelI23Flash_fwd_kernel_traitsILi96ELi64ELi64ELi4ELb0ELb0EN7cutlass10bfloat16_tE19Flash_kernel_traitsILi96ELi64ELi64ELi4ES3_EELb0ELb0ELb1ELb0ELb0ELb0ELb1ELb0EEEvNS_16Flash_fwd_paramsE,"a",@progbits
	.sectionflags	@""
	.align	4
.nv.constant0._ZN5flash24flash_fwd_splitkv_kernelI23Flash_fwd_kernel_traitsILi96ELi64ELi64ELi4ELb0ELb0EN7cutlass10bfloat16_tE19Flash_kernel_traitsILi96ELi64ELi64ELi4ES3_EELb0ELb0ELb1ELb0ELb0ELb0ELb1ELb0EEEvNS_16Flash_fwd_paramsE:
	.zero		1360


//--------------------- .nv.constant0._ZN5flash24flash_fwd_splitkv_kernelI23Flash_fwd_kernel_traitsILi96ELi64ELi64ELi4ELb0ELb0EN7cutlass10bfloat16_tE19Flash_kernel_traitsILi96ELi64ELi64ELi4ES3_EELb0ELb0ELb1ELb0ELb0ELb1ELb1ELb0EEEvNS_16Flash_fwd_paramsE --------------------------
	.section	.nv.constant0._ZN5flash24flash_fwd_splitkv_kernelI23Flash_fwd_kernel_traitsILi96ELi64ELi64ELi4ELb0ELb0EN7cutlass10bfloat16_tE19Flash_kernel_traitsILi96ELi64ELi64ELi4ES3_EELb0ELb0ELb1ELb0ELb0ELb1ELb1ELb0EEEvNS_16Flash_fwd_paramsE,"a",@progbits
	.sectionflags	@""
	.align	4
.nv.constant0._ZN5flash24flash_fwd_splitkv_kernelI23Flash_fwd_kernel_traitsILi96ELi64ELi64ELi4ELb0ELb0EN7cutlass10bfloat16_tE19Flash_kernel_traitsILi96ELi64ELi64ELi4ES3_EELb0ELb0ELb1ELb0ELb0ELb1ELb1ELb0EEEvNS_16Flash_fwd_paramsE:
	.zero		1360


//--------------------- .nv.constant0._ZN5flash24flash_fwd_splitkv_kernelI23Flash_fwd_kernel_traitsILi96ELi64ELi64ELi4ELb0ELb0EN7cutlass10bfloat16_tE19Flash_kernel_traitsILi96ELi64ELi64ELi4ES3_EELb0ELb0ELb0ELb0ELb1ELb0ELb1ELb1EEEvNS_16Flash_fwd_paramsE --------------------------
	.section	.nv.constant0._ZN5flash24flash_fwd_splitkv_kernelI23Flash_fwd_kernel_traitsILi96ELi64ELi64ELi4ELb0ELb0EN7cutlass10bfloat16_tE19Flash_kernel_traitsILi96ELi64ELi64ELi4ES3_EELb0ELb0ELb0ELb0ELb1ELb0ELb1ELb1EEEvNS_16Flash_fwd_paramsE,"a",@progbits
	.sectionflags	@""
	.align	4
.nv.constant0._ZN5flash24flash_fwd_splitkv_kernelI23Flash_fwd_kernel_traitsILi96ELi64ELi64ELi4ELb0ELb0EN7cutlass10bfloat16_tE19Flash_kernel_traitsILi96ELi64ELi64ELi4ES3_EELb0ELb0ELb0ELb0ELb1ELb0ELb1ELb1EEEvNS_16Flash_fwd_paramsE:
	.zero		1360


//--------------------- .nv.constant0._ZN5flash24flash_fwd_splitkv_kernelI23Flash_fwd_kernel_traitsILi96ELi64ELi64ELi4ELb0ELb0EN7cutlass10bfloat16_tE19Flash_kernel_traitsILi96ELi64ELi64ELi4ES3_EELb0ELb0ELb0ELb0ELb1ELb1ELb1ELb1EEEvNS_16Flash_fwd_paramsE --------------------------
	.section	.nv.constant0._ZN5flash24flash_fwd_splitkv_kernelI23Flash_fwd_kernel_traitsILi96ELi64ELi64ELi4ELb0ELb0EN7cutlass10bfloat16_tE19Flash_kernel_traitsILi96ELi64ELi64ELi4ES3_EELb0ELb0ELb0ELb0ELb1ELb1ELb1ELb1EEEvNS_16Flash_fwd_paramsE,"a",@progbits
	.sectionflags	@""
	.align	4
.nv.constant0._ZN5flash24flash_fwd_splitkv_kernelI23Flash_fwd_kernel_traitsILi96ELi64ELi64ELi4ELb0ELb0EN7cutlass10bfloat16_tE19Flash_kernel_traitsILi96ELi64ELi64ELi4ES3_EELb0ELb0ELb0ELb0ELb1ELb1ELb1ELb1EEEvNS_16Flash_fwd_paramsE:
	.zero		1360


//--------------------- .nv.constant0._ZN5flash24flash_fwd_splitkv_kernelI23Flash_fwd_kernel_traitsILi96ELi64ELi64ELi4ELb0ELb0EN7cutlass10bfloat16_tE19Flash_kernel_traitsILi96ELi64ELi64ELi4ES3_EELb0ELb0ELb1ELb0ELb0ELb0ELb1ELb1EEEvNS_16Flash_fwd_paramsE --------------------------
	.section	.nv.constant0._ZN5flash24flash_fwd_splitkv_kernelI23Flash_fwd_kernel_traitsILi96ELi64ELi64ELi4ELb0ELb0EN7cutlass10bfloat16_tE19Flash_kernel_traitsILi96ELi64ELi64ELi4ES3_EELb0ELb0ELb1ELb0ELb0ELb0ELb1ELb1EEEvNS_16Flash_fwd_paramsE,"a",@progbits
	.sectionflags	@""
	.align	4
.nv.constant0._ZN5flash24flash_fwd_splitkv_kernelI23Flash_fwd_kernel_traitsILi96ELi64ELi64ELi4ELb0ELb0EN7cutlass10bfloat16_tE19Flash_kernel_traitsILi96ELi64ELi64ELi4ES3_EELb0ELb0ELb1ELb0ELb0ELb0ELb1ELb1EEEvNS_16Flash_fwd_paramsE:
	.zero		1360


//--------------------- .nv.constant0._ZN5flash24flash_fwd_splitkv_kernelI23Flash_fwd_kernel_traitsILi96ELi64ELi64ELi4ELb0ELb0EN7cutlass10bfloat16_tE19Flash_kernel_traitsILi96ELi64ELi64ELi4ES3_EELb0ELb0ELb1ELb0ELb0ELb1ELb1ELb1EEEvNS_16Flash_fwd_paramsE --------------------------
	.section	.nv.constant0._ZN5flash24flash_fwd_splitkv_kernelI23Flash_fwd_kernel_traitsILi96ELi64ELi64ELi4ELb0ELb0EN7cutlass10bfloat16_tE19Flash_kernel_traitsILi96ELi64ELi64ELi4ES3_EELb0ELb0ELb1ELb0ELb0ELb1ELb1ELb1EEEvNS_16Flash_fwd_paramsE,"a",@progbits
	.sectionflags	@""
	.align	4
.nv.constant0._ZN5flash24flash_fwd_splitkv_kernelI23Flash_fwd_kernel_traitsILi96ELi64ELi64ELi4ELb0ELb0EN7cutlass10bfloat16_tE19Flash_kernel_traitsILi96ELi64ELi64ELi4ES3_EELb0ELb0ELb1ELb0ELb0ELb1ELb1ELb1EEEvNS_16Flash_fwd_paramsE:
	.zero		1360


//--------------------- .nv.constant0._ZN5flash24flash_fwd_splitkv_kernelI23Flash_fwd_kernel_traitsILi96ELi64ELi64ELi4ELb0ELb0EN7cutlass10bfloat16_tE19Flash_kernel_traitsILi96ELi64ELi64ELi4ES3_EELb0ELb1ELb0ELb0ELb1ELb0ELb0ELb0EEEvNS_16Flash_fwd_paramsE --------------------------
	.section	.nv.constant0._ZN5flash24flash_fwd_splitkv_kernelI23Flash_fwd_kernel_traitsILi96ELi64ELi64ELi4ELb0ELb0EN7cutlass10bfloat16_tE19Flash_kernel_traitsILi96ELi64ELi64ELi4ES3_EELb0ELb1ELb0ELb0ELb1ELb0ELb0ELb0EEEvNS_16Flash_fwd_paramsE,"a",@progbits
	.sectionflags	@""
	.align	4
.nv.constant0._ZN5flash24flash_fwd_splitkv_kernelI23Flash_fwd_kernel_traitsILi96ELi64ELi64ELi4ELb0ELb0EN7cutlass10bfloat16_tE19Flash_kernel_traitsILi96ELi64ELi64ELi4ES3_EELb0ELb1ELb0ELb0ELb1ELb0ELb0ELb0EEEvNS_16Flash_fwd_paramsE:
	.zero		1360


//--------------------- .nv.constant0._ZN5flash24flash_fwd_splitkv_kernelI23Flash_fwd_kernel_traitsILi96ELi64ELi64ELi4ELb0ELb0EN7cutlass10bfloat16_tE19Flash_kernel_traitsILi96ELi64ELi64ELi4ES3_EELb0ELb1ELb0ELb0ELb1ELb1ELb0ELb0EEEvNS_16Flash_fwd_paramsE --------------------------
	.section	.nv.constant0._ZN5flash24flash_fwd_splitkv_kernelI23Flash_fwd_kernel_traitsILi96ELi64ELi64ELi4ELb0ELb0EN7cutlass10bfloat16_tE19Flash_kernel_traitsILi96ELi64ELi64ELi4ES3_EELb0ELb1ELb0ELb0ELb1ELb1ELb0ELb0EEEvNS_16Flash_fwd_paramsE,"a",@progbits
	.sectionflags	@""
	.align	4
.nv.constant0._ZN5flash24flash_fwd_splitkv_kernelI23Flash_fwd_kernel_traitsILi96ELi64ELi64ELi4ELb0ELb0EN7cutlass10bfloat16_tE19Flash_kernel_traitsILi96ELi64ELi64ELi4ES3_EELb0ELb1ELb0ELb0ELb1ELb1ELb0ELb0EEEvNS_16Flash_fwd_paramsE:
	.zero		1360


//--------------------- .nv.constant0._ZN5flash24flash_fwd_splitkv_kernelI23Flash_fwd_kernel_traitsILi96ELi64ELi64ELi4ELb0ELb0EN7cutlass10bfloat16_tE19Flash_kernel_traitsILi96ELi64ELi64ELi4ES3_EELb0ELb1ELb1ELb0ELb0ELb0ELb0ELb0EEEvNS_16Flash_fwd_paramsE --------------------------
	.section	.nv.constant0._ZN5flash24flash_fwd_splitkv_kernelI23Flash_fwd_kernel_traitsILi96ELi64ELi64ELi4ELb0ELb0EN7cutlass10bfloat16_tE19Flash_kernel_traitsILi96ELi64ELi64ELi4ES3_EELb0ELb1ELb1ELb0ELb0ELb0ELb0ELb0EEEvNS_16Flash_fwd_paramsE,"a",@progbits
	.sectionflags	@""
	.align	4
.nv.constant0._ZN5flash24flash_fwd_splitkv_kernelI23Flash_fwd_kernel_traitsILi96ELi64ELi64ELi4ELb0ELb0EN7cutlass10bfloat16_tE19Flash_kernel_traitsILi96ELi64ELi64ELi4ES3_EELb0ELb1ELb1ELb0ELb0ELb0ELb0ELb0EEEvNS_16Flash_fwd_paramsE:
	.zero		1360


//--------------------- .nv.constant0._ZN5flash24flash_fwd_splitkv_kernelI23Flash_fwd_kernel_traitsILi96ELi64ELi64ELi4ELb0ELb0EN7cutlass10bfloat16_tE19Flash_kernel_traitsILi96ELi64ELi64ELi4ES3_EELb0ELb1ELb1ELb0ELb0ELb1ELb0ELb0EEEvNS_16Flash_fwd_paramsE --------------------------
	.section	.nv.constant0._ZN5flash24flash_fwd_splitkv_kernelI23Flash_fwd_kernel_traitsILi96ELi64ELi64ELi4ELb0ELb0EN7cutlass10bfloat16_tE19Flash_kernel_traitsILi96ELi64ELi64ELi4ES3_EELb0ELb1ELb1ELb0ELb0ELb1ELb0ELb0EEEvNS_16Flash_fwd_paramsE,"a",@progbits
	.sectionflags	@""
	.align	4
.nv.constant0._ZN5flash24flash_fwd_splitkv_kernelI23Flash_fwd_kernel_traitsILi96ELi64ELi64ELi4ELb0ELb0EN7cutlass10bfloat16_tE19Flash_kernel_traitsILi96ELi64ELi64ELi4ES3_EELb0ELb1ELb1ELb0ELb0ELb1ELb0ELb0EEEvNS_16Flash_fwd_paramsE:
	.zero		1360


//--------------------- .nv.constant0._ZN5flash24flash_fwd_splitkv_kernelI23Flash_fwd_kernel_traitsILi96ELi64ELi64ELi4ELb0ELb0EN7cutlass10bfloat16_tE19Flash_kernel_traitsILi96ELi64ELi64ELi4ES3_EELb0ELb1ELb0ELb0ELb1ELb0ELb0ELb1EEEvNS_16Flash_fwd_paramsE --------------------------
	.section	.nv.constant0._ZN5flash24flash_fwd_splitkv_kernelI23Flash_fwd_kernel_traitsILi96ELi64ELi64ELi4ELb0ELb0EN7cutlass10bfloat16_tE19Flash_kernel_traitsILi96ELi64ELi64ELi4ES3_EELb0ELb1ELb0ELb0ELb1ELb0ELb0ELb1EEEvNS_16Flash_fwd_paramsE,"a",@progbits
	.sectionflags	@""
	.align	4
.nv.constant0._ZN5flash24flash_fwd_splitkv_kernelI23Flash_fwd_kernel_traitsILi96ELi64ELi64ELi4ELb0ELb0EN7cutlass10bfloat16_tE19Flash_kernel_traitsILi96ELi64ELi64ELi4ES3_EELb0ELb1ELb0ELb0ELb1ELb0ELb0ELb1EEEvNS_16Flash_fwd_paramsE:
	.zero		1360


//--------------------- .nv.constant0._ZN5flash24flash_fwd_splitkv_kernelI23Flash_fwd_kernel_traitsILi96ELi64ELi64ELi4ELb0ELb0EN7cutlass10bfloat16_tE19Flash_kernel_traitsILi96ELi64ELi64ELi4ES3_EELb0ELb1ELb0ELb0ELb1ELb1ELb0ELb1EEEvNS_16Flash_fwd_paramsE --------------------------
	.section	.nv.constant0._ZN5flash24flash_fwd_splitkv_kernelI23Flash_fwd_kernel_traitsILi96ELi64ELi64ELi4ELb0ELb0EN7cutlass10bfloat16_tE19Flash_kernel_traitsILi96ELi64ELi64ELi4ES3_EELb0ELb1ELb0ELb0ELb1ELb1ELb0ELb1EEEvNS_16Flash_fwd_paramsE,"a",@progbits
	.sectionflags	@""
	.align	4
.nv.constant0._ZN5flash24flash_fwd_splitkv_kernelI23Flash_fwd_kernel_traitsILi96ELi64ELi64ELi4ELb0ELb0EN7cutlass10bfloat16_tE19Flash_kernel_traitsILi96ELi64ELi64ELi4ES3_EELb0ELb1ELb0ELb0ELb1ELb1ELb0ELb1EEEvNS_16Flash_fwd_paramsE:
	.zero		1360


//--------------------- .nv.constant0._ZN5flash24flash_fwd_splitkv_kernelI23Flash_fwd_kernel_traitsILi96ELi64ELi64ELi4ELb0ELb0EN7cutlass10bfloat16_tE19Flash_kernel_traitsILi96ELi64ELi64ELi4ES3_EELb0ELb1ELb1ELb0ELb0ELb0ELb0ELb1EEEvNS_16Flash_fwd_paramsE --------------------------
	.section	.nv.constant0._ZN5flash24flash_fwd_splitkv_kernelI23Flash_fwd_kernel_traitsILi96ELi64ELi64ELi4ELb0ELb0EN7cutlass10bfloat16_tE19Flash_kernel_traitsILi96ELi64ELi64ELi4ES3_EELb0ELb1ELb1ELb0ELb0ELb0ELb0ELb1EEEvNS_16Flash_fwd_paramsE,"a",@progbits
	.sectionflags	@""
	.align	4
.nv.constant0._ZN5flash24flash_fwd_splitkv_kernelI23Flash_fwd_kernel_traitsILi96ELi64ELi64ELi4ELb0ELb0EN7cutlass10bfloat16_tE19Flash_kernel_traitsILi96ELi64ELi64ELi4ES3_EELb0ELb1ELb1ELb0ELb0ELb0ELb0ELb1EEEvNS_16Flash_fwd_paramsE:
	.zero		1360


//--------------------- .nv.constant0._ZN5flash24flash_fwd_splitkv_kernelI23Flash_fwd_kernel_traitsILi96ELi64ELi64ELi4ELb0ELb0EN7cutlass10bfloat16_tE19Flash_kernel_traitsILi96ELi64ELi64ELi4ES3_EELb0ELb1ELb1ELb0ELb0ELb1ELb0ELb1EEEvNS_16Flash_fwd_paramsE --------------------------
	.section	.nv.constant0._ZN5flash24flash_fwd_splitkv_kernelI23Flash_fwd_kernel_traitsILi96ELi64ELi64ELi4ELb0ELb0EN7cutlass10bfloat16_tE19Flash_kernel_traitsILi96ELi64ELi64ELi4ES3_EELb0ELb1ELb1ELb0ELb0ELb1ELb0ELb1EEEvNS_16Flash_fwd_paramsE,"a",@progbits
	.sectionflags	@""
	.align	4
.nv.constant0._ZN5flash24flash_fwd_splitkv_kernelI23Flash_fwd_kernel_traitsILi96ELi64ELi64ELi4ELb0ELb0EN7cutlass10bfloat16_tE19Flash_kernel_traitsILi96ELi64ELi64ELi4ES3_EELb0ELb1ELb1ELb0ELb0ELb1ELb0ELb1EEEvNS_16Flash_fwd_paramsE:
	.zero		1360


//--------------------- .nv.constant0._ZN5flash24flash_fwd_splitkv_kernelI23Flash_fwd_kernel_traitsILi96ELi64ELi64ELi4ELb0ELb0EN7cutlass10bfloat16_tE19Flash_kernel_traitsILi96ELi64ELi64ELi4ES3_EELb0ELb1ELb0ELb0ELb1ELb0ELb1ELb0EEEvNS_16Flash_fwd_paramsE --------------------------
	.section	.nv.constant0._ZN5flash24flash_fwd_splitkv_kernelI23Flash_fwd_kernel_traitsILi96ELi64ELi64ELi4ELb0ELb0EN7cutlass10bfloat16_tE19Flash_kernel_traitsILi96ELi64ELi64ELi4ES3_EELb0ELb1ELb0ELb0ELb1ELb0ELb1ELb0EEEvNS_16Flash_fwd_paramsE,"a",@progbits
	.sectionflags	@""
	.align	4
.nv.constant0._ZN5flash24flash_fwd_splitkv_kernelI23Flash_fwd_kernel_traitsILi96ELi64ELi64ELi4ELb0ELb0EN7cutlass10bfloat16_tE19Flash_kernel_traitsILi96ELi64ELi64ELi4ES3_EELb0ELb1ELb0ELb0ELb1ELb0ELb1ELb0EEEvNS_16Flash_fwd_paramsE:
	.zero		1360


//--------------------- .nv.constant0._ZN5flash24flash_fwd_splitkv_kernelI23Flash_fwd_kernel_traitsILi96ELi64ELi64ELi4ELb0ELb0EN7cutlass10bfloat16_tE19Flash_kernel_traitsILi96ELi64ELi64ELi4ES3_EELb0ELb1ELb0ELb0ELb1ELb1ELb1ELb0EEEvNS_16Flash_fwd_paramsE --------------------------
	.section	.nv.constant0._ZN5flash24flash_fwd_splitkv_kernelI23Flash_fwd_kernel_traitsILi96ELi64ELi64ELi4ELb0ELb0EN7cutlass10bfloat16_tE19Flash_kernel_traitsILi96ELi64ELi64ELi4ES3_EELb0ELb1ELb0ELb0ELb1ELb1ELb1ELb0EEEvNS_16Flash_fwd_paramsE,"a",@progbits
	.sectionflags	@""
	.align	4
.nv.constant0._ZN5flash24flash_fwd_splitkv_kernelI23Flash_fwd_kernel_traitsILi96ELi64ELi64ELi4ELb0ELb0EN7cutlass10bfloat16_tE19Flash_kernel_traitsILi96ELi64ELi64ELi4ES3_EELb0ELb1ELb0ELb0ELb1ELb1ELb1ELb0EEEvNS_16Flash_fwd_paramsE:
	.zero		1360


//--------------------- .nv.constant0._ZN5flash24flash_fwd_splitkv_kernelI23Flash_fwd_kernel_traitsILi96ELi64ELi64ELi4ELb0ELb0EN7cutlass10bfloat16_tE19Flash_kernel_traitsILi96ELi64ELi64ELi4ES3_EELb0ELb1ELb1ELb0ELb0ELb0ELb1ELb0EEEvNS_16Flash_fwd_paramsE --------------------------
	.section	.nv.constant0._ZN5flash24flash_fwd_splitkv_kernelI23Flash_fwd_kernel_traitsILi96ELi64ELi64ELi4ELb0ELb0EN7cutlass10bfloat16_tE19Flash_kernel_traitsILi96ELi64ELi64ELi4ES3_EELb0ELb1ELb1ELb0ELb0ELb0ELb1ELb0EEEvNS_16Flash_fwd_paramsE,"a",@progbits
	.sectionflags	@""
	.align	4
.nv.constant0._ZN5flash24flash_fwd_splitkv_kernelI23Flash_fwd_kernel_traitsILi96ELi64ELi64ELi4ELb0ELb0EN7cutlass10bfloat16_tE19Flash_kernel_traitsILi96ELi64ELi64ELi4ES3_EELb0ELb1ELb1ELb0ELb0ELb0ELb1ELb0EEEvNS_16Flash_fwd_paramsE:
	.zero		1360


//--------------------- .nv.constant0._ZN5flash24flash_fwd_splitkv_kernelI23Flash_fwd_kernel_traitsILi96ELi64ELi64ELi4ELb0ELb0EN7cutlass10bfloat16_tE19Flash_kernel_traitsILi96ELi64ELi64ELi4ES3_EELb0ELb1ELb1ELb0ELb0ELb1ELb1ELb0EEEvNS_16Flash_fwd_paramsE --------------------------
	.section	.nv.constant0._ZN5flash24flash_fwd_splitkv_kernelI23Flash_fwd_kernel_traitsILi96ELi64ELi64ELi4ELb0ELb0EN7cutlass10bfloat16_tE19Flash_kernel_traitsILi96ELi64ELi64ELi4ES3_EELb0ELb1ELb1ELb0ELb0ELb1ELb1ELb0EEEvNS_16Flash_fwd_paramsE,"a",@progbits
	.sectionflags	@""
	.align	4
.nv.constant0._ZN5flash24flash_fwd_splitkv_kernelI23Flash_fwd_kernel_traitsILi96ELi64ELi64ELi4ELb0ELb0EN7cutlass10bfloat16_tE19Flash_kernel_traitsILi96ELi64ELi64ELi4ES3_EELb0ELb1ELb1ELb0ELb0ELb1ELb1ELb0EEEvNS_16Flash_fwd_paramsE:
	.zero		1360


//--------------------- .nv.constant0._ZN5flash24flash_fwd_splitkv_kernelI23Flash_fwd_kernel_traitsILi96ELi64ELi64ELi4ELb0ELb0EN7cutlass10bfloat16_tE19Flash_kernel_traitsILi96ELi64ELi64ELi4ES3_EELb0ELb1ELb0ELb0ELb1ELb0ELb1ELb1EEEvNS_16Flash_fwd_paramsE --------------------------
	.section	.nv.constant0._ZN5flash24flash_fwd_splitkv_kernelI23Flash_fwd_kernel_traitsILi96ELi64ELi64ELi4ELb0ELb0EN7cutlass10bfloat16_tE19Flash_kernel_traitsILi96ELi64ELi64ELi4ES3_EELb0ELb1ELb0ELb0ELb1ELb0ELb1ELb1EEEvNS_16Flash_fwd_paramsE,"a",@progbits
	.sectionflags	@""
	.align	4
.nv.constant0._ZN5flash24flash_fwd_splitkv_kernelI23Flash_fwd_kernel_traitsILi96ELi64ELi64ELi4ELb0ELb0EN7cutlass10bfloat16_tE19Flash_kernel_traitsILi96ELi64ELi64ELi4ES3_EELb0ELb1ELb0ELb0ELb1ELb0ELb1ELb1EEEvNS_16Flash_fwd_paramsE:
	.zero		1360


//--------------------- .nv.constant0._ZN5flash24flash_fwd_splitkv_kernelI23Flash_fwd_kernel_traitsILi96ELi64ELi64ELi4ELb0ELb0EN7cutlass10bfloat16_tE19Flash_kernel_traitsILi96ELi64ELi64ELi4ES3_EELb0ELb1ELb0ELb0ELb1ELb1ELb1ELb1EEEvNS_16Flash_fwd_paramsE --------------------------
	.section	.nv.constant0._ZN5flash24flash_fwd_splitkv_kernelI23Flash_fwd_kernel_traitsILi96ELi64ELi64ELi4ELb0ELb0EN7cutlass10bfloat16_tE19Flash_kernel_traitsILi96ELi64ELi64ELi4ES3_EELb0ELb1ELb0ELb0ELb1ELb1ELb1ELb1EEEvNS_16Flash_fwd_paramsE,"a",@progbits
	.sectionflags	@""
	.align	4
.nv.constant0._ZN5flash24flash_fwd_splitkv_kernelI23Flash_fwd_kernel_traitsILi96ELi64ELi64ELi4ELb0ELb0EN7cutlass10bfloat16_tE19Flash_kernel_traitsILi96ELi64ELi64ELi4ES3_EELb0ELb1ELb0ELb0ELb1ELb1ELb1ELb1EEEvNS_16Flash_fwd_paramsE:
	.zero		1360


//--------------------- .nv.constant0._ZN5flash24flash_fwd_splitkv_kernelI23Flash_fwd_kernel_traitsILi96ELi64ELi64ELi4ELb0ELb0EN7cutlass10bfloat16_tE19Flash_kernel_traitsILi96ELi64ELi64ELi4ES3_EELb0ELb1ELb1ELb0ELb0ELb0ELb1ELb1EEEvNS_16Flash_fwd_paramsE --------------------------
	.section	.nv.constant0._ZN5flash24flash_fwd_splitkv_kernelI23Flash_fwd_kernel_traitsILi96ELi64ELi64ELi4ELb0ELb0EN7cutlass10bfloat16_tE19Flash_kernel_traitsILi96ELi64ELi64ELi4ES3_EELb0ELb1ELb1ELb0ELb0ELb0ELb1ELb1EEEvNS_16Flash_fwd_paramsE,"a",@progbits
	.sectionflags	@""
	.align	4
.nv.constant0._ZN5flash24flash_fwd_splitkv_kernelI23Flash_fwd_kernel_traitsILi96ELi64ELi64ELi4ELb0ELb0EN7cutlass10bfloat16_tE19Flash_kernel_traitsILi96ELi64ELi64ELi4ES3_EELb0ELb1ELb1ELb0ELb0ELb0ELb1ELb1EEEvNS_16Flash_fwd_paramsE:
	.zero		1360


//--------------------- .nv.constant0._ZN5flash24flash_fwd_splitkv_kernelI23Flash_fwd_kernel_traitsILi96ELi64ELi64ELi4ELb0ELb0EN7cutlass10bfloat16_tE19Flash_kernel_traitsILi96ELi64ELi64ELi4ES3_EELb0ELb1ELb1ELb0ELb0ELb1ELb1ELb1EEEvNS_16Flash_fwd_paramsE --------------------------
	.section	.nv.constant0._ZN5flash24flash_fwd_splitkv_kernelI23Flash_fwd_kernel_traitsILi96ELi64ELi64ELi4ELb0ELb0EN7cutlass10bfloat16_tE19Flash_kernel_traitsILi96ELi64ELi64ELi4ES3_EELb0ELb1ELb1ELb0ELb0ELb1ELb1ELb1EEEvNS_16Flash_fwd_paramsE,"a",@progbits
	.sectionflags	@""
	.align	4
.nv.constant0._ZN5flash24flash_fwd_splitkv_kernelI23Flash_fwd_kernel_traitsILi96ELi64ELi64ELi4ELb0ELb0EN7cutlass10bfloat16_tE19Flash_kernel_traitsILi96ELi64ELi64ELi4ES3_EELb0ELb1ELb1ELb0ELb0ELb1ELb1ELb1EEEvNS_16Flash_fwd_paramsE:
	.zero		1360


//--------------------- SYMBOLS --------------------------

	.type		.nv.reservedSmem.offset0,@object
	.size		.nv.reservedSmem.offset0,0x4
	.type		.nv.reservedSmem.cap,@object
	.size		.nv.reservedSmem.cap,0x4
